	.target	sm_80

	.elftype	@"ET_EXEC"


//--------------------- .note.nv.tkinfo           --------------------------
	.section	.note.nv.tkinfo,"",@"SHT_NOTE"
	.sectionflags	@"SHF_NOTE_NV_TKINFO"
	.tkinfo
        /*0018*/ 	.word	0x00000002
        /*0030*/ 	.string	""
        /*0030*/ 	.string	"ptxas"
        /*0030*/ 	.string	"Cuda compilation tools, release 13.0, V13.0.88"
        /*0030*/ 	.string	"Build cuda_13.0.r13.0/compiler.36424714_0"
        /*0030*/ 	.string	"-arch sm_80 -m 64 "



//--------------------- .note.nv.cuinfo           --------------------------
	.section	.note.nv.cuinfo,"",@"SHT_NOTE"
	.sectionflags	@"SHF_NOTE_NV_CUINFO"
        /*0018*/ 	.short	0x0002
        /*001a*/ 	.short	0x0050
        /*001c*/ 	.short	0x0082
	.zero		2


//--------------------- .nv.info                  --------------------------
	.section	.nv.info,"",@"SHT_CUDA_INFO"
	.align	4


	//----- nvinfo : EIATTR_REGCOUNT
	.align		4
        /*0000*/ 	.byte	0x04, 0x2f
        /*0002*/ 	.short	(.L_12 - .L_11)
	.align		4
.L_11:
        /*0004*/ 	.word	index@(_ZN7cutlass13device_kernelIN5flash22FlashAttnBwdPreprocessIN4cute5tupleIJNS3_1CILi128EEENS5_ILi64EEEEEENS_10bfloat16_tEfNS_4arch4Sm80ELb1ELb1EEEEEvNT_6ParamsE)
        /*0008*/ 	.word	0x00000040


	//----- nvinfo : EIATTR_FRAME_SIZE
	.align		4
.L_12:
        /*000c*/ 	.byte	0x04, 0x11
        /*000e*/ 	.short	(.L_14 - .L_13)
	.align		4
.L_13:
        /*0010*/ 	.word	index@(_ZN7cutlass13device_kernelIN5flash22FlashAttnBwdPreprocessIN4cute5tupleIJNS3_1CILi128EEENS5_ILi64EEEEEENS_10bfloat16_tEfNS_4arch4Sm80ELb1ELb1EEEEEvNT_6ParamsE)
        /*0014*/ 	.word	0x00000000


	//----- nvinfo : EIATTR_REGCOUNT
	.align		4
.L_14:
        /*0018*/ 	.byte	0x04, 0x2f
        /*001a*/ 	.short	(.L_16 - .L_15)
	.align		4
.L_15:
        /*001c*/ 	.word	index@(_ZN7cutlass13device_kernelIN5flash19enable_sm80_to_sm89INS1_16FlashAttnBwdSm80INS1_25CollectiveMainloopBwdSm80ILi2ELi2EN4cute5tupleIJNS5_1CILi128EEES8_NS7_ILi64EEEEEENS_10bfloat16_tEfNS_4arch4Sm80ELb1ELb0ELb1ELb1ELb1ELb0ELb0ELb0ELi2ELi4ELi4ELi4ELb0EEENS1_24CollectiveEpilogueBwdGQAISA_fSD_Li256ELb1ELb1EEENS1_25SingleTileBwdLPTSchedulerILb1ELi128ELb1EEEEEEEEEvNT_6ParamsE)
        /*0020*/ 	.word	0x00000080


	//----- nvinfo : EIATTR_FRAME_SIZE
	.align		4
.L_16:
        /*0024*/ 	.byte	0x04, 0x11
        /*0026*/ 	.short	(.L_18 - .L_17)
	.align		4
.L_17:
        /*0028*/ 	.word	index@($_ZN7cutlass13device_kernelIN5flash19enable_sm80_to_sm89INS1_16FlashAttnBwdSm80INS1_25CollectiveMainloopBwdSm80ILi2ELi2EN4cute5tupleIJNS5_1CILi128EEES8_NS7_ILi64EEEEEENS_10bfloat16_tEfNS_4arch4Sm80ELb1ELb0ELb1ELb1ELb1ELb0ELb0ELb0ELi2ELi4ELi4ELi4ELb0EEENS1_24CollectiveEpilogueBwdGQAISA_fSD_Li256ELb1ELb1EEENS1_25SingleTileBwdLPTSchedulerILb1ELi128ELb1EEEEEEEEEvNT_6ParamsE$min)
        /*002c*/ 	.word	0x00000000


	//----- nvinfo : EIATTR_FRAME_SIZE
	.align		4
.L_18:
        /*0030*/ 	.byte	0x04, 0x11
        /*0032*/ 	.short	(.L_20 - .L_19)
	.align		4
.L_19:
        /*0034*/ 	.word	index@($_ZN7cutlass13device_kernelIN5flash19enable_sm80_to_sm89INS1_16FlashAttnBwdSm80INS1_25CollectiveMainloopBwdSm80ILi2ELi2EN4cute5tupleIJNS5_1CILi128EEES8_NS7_ILi64EEEEEENS_10bfloat16_tEfNS_4arch4Sm80ELb1ELb0ELb1ELb1ELb1ELb0ELb0ELb0ELi2ELi4ELi4ELi4ELb0EEENS1_24CollectiveEpilogueBwdGQAISA_fSD_Li256ELb1ELb1EEENS1_25SingleTileBwdLPTSchedulerILb1ELi128ELb1EEEEEEEEEvNT_6ParamsE$exp2f)
        /*0038*/ 	.word	0x00000000


	//----- nvinfo : EIATTR_FRAME_SIZE
	.align		4
.L_20:
        /*003c*/ 	.byte	0x04, 0x11
        /*003e*/ 	.short	(.L_22 - .L_21)
	.align		4
.L_21:
        /*0040*/ 	.word	index@($_ZN7cutlass13device_kernelIN5flash19enable_sm80_to_sm89INS1_16FlashAttnBwdSm80INS1_25CollectiveMainloopBwdSm80ILi2ELi2EN4cute5tupleIJNS5_1CILi128EEES8_NS7_ILi64EEEEEENS_10bfloat16_tEfNS_4arch4Sm80ELb1ELb0ELb1ELb1ELb1ELb0ELb0ELb0ELi2ELi4ELi4ELi4ELb0EEENS1_24CollectiveEpilogueBwdGQAISA_fSD_Li256ELb1ELb1EEENS1_25SingleTileBwdLPTSchedulerILb1ELi128ELb1EEEEEEEEEvNT_6ParamsE$__fAtomicAdd)
        /*0044*/ 	.word	0x00000000


	//----- nvinfo : EIATTR_FRAME_SIZE
	.align		4
.L_22:
        /*0048*/ 	.byte	0x04, 0x11
        /*004a*/ 	.short	(.L_24 - .L_23)
	.align		4
.L_23:
        /*004c*/ 	.word	index@($__internal_11_$__cuda_sm70_warpsync)
        /*0050*/ 	.word	0x00000000


	//----- nvinfo : EIATTR_FRAME_SIZE
	.align		4
.L_24:
        /*0054*/ 	.byte	0x04, 0x11
        /*0056*/ 	.short	(.L_26 - .L_25)
	.align		4
.L_25:
        /*0058*/ 	.word	index@($_ZN7cutlass13device_kernelIN5flash19enable_sm80_to_sm89INS1_16FlashAttnBwdSm80INS1_25CollectiveMainloopBwdSm80ILi2ELi2EN4cute5tupleIJNS5_1CILi128EEES8_NS7_ILi64EEEEEENS_10bfloat16_tEfNS_4arch4Sm80ELb1ELb0ELb1ELb1ELb1ELb0ELb0ELb0ELi2ELi4ELi4ELi4ELb0EEENS1_24CollectiveEpilogueBwdGQAISA_fSD_Li256ELb1ELb1EEENS1_25SingleTileBwdLPTSchedulerILb1ELi128ELb1EEEEEEEEEvNT_6ParamsE$_ZZZN5flash25CollectiveMainloopBwdSm80ILi2ELi2EN4cute5tupleIJNS1_1CILi128EEES4_NS3_ILi64EEEEEEN7cutlass10bfloat16_tEfNS7_4arch4Sm80ELb1ELb0ELb1ELb1ELb1ELb0ELb0ELb0ELi2ELi4ELi4ELi4ELb0EE3mmaINS_16FlashAttnBwdSm80ISB_NS_24CollectiveEpilogueBwdGQAIS6_fSA_Li256ELb1ELb1EEENS_25SingleTileBwdLPTSchedulerILb1ELi128ELb1EEEE13SharedStorageENS1_6TensorINS1_11ArrayEngineIfLm32EEENS1_6LayoutINS2_IJNS2_IJNS3_ILi2EEESO_EEESO_NS3_ILi4EEEEEENS2_IJNS2_IJNS3_ILi1EEESO_EEESQ_NS3_ILi8EEEEEEEEEEEEbRKNSB_6ParamsERT0_S12_iNS2_IJiiiEEERT_ENKUliT_E_clIZSC_ISJ_SX_EbS10_S12_S12_iS13_S15_EUlRS16_iE_EEDaiS16_ENKUlvE1_clEv)
        /*005c*/ 	.word	0x00000000


	//----- nvinfo : EIATTR_FRAME_SIZE
	.align		4
.L_26:
        /*0060*/ 	.byte	0x04, 0x11
        /*0062*/ 	.short	(.L_28 - .L_27)
	.align		4
.L_27:
        /*0064*/ 	.word	index@($_ZN7cutlass13device_kernelIN5flash19enable_sm80_to_sm89INS1_16FlashAttnBwdSm80INS1_25CollectiveMainloopBwdSm80ILi2ELi2EN4cute5tupleIJNS5_1CILi128EEES8_NS7_ILi64EEEEEENS_10bfloat16_tEfNS_4arch4Sm80ELb1ELb0ELb1ELb1ELb1ELb0ELb0ELb0ELi2ELi4ELi4ELi4ELb0EEENS1_24CollectiveEpilogueBwdGQAISA_fSD_Li256ELb1ELb1EEENS1_25SingleTileBwdLPTSchedulerILb1ELi128ELb1EEEEEEEEEvNT_6ParamsE$_ZZZN5flash25CollectiveMainloopBwdSm80ILi2ELi2EN4cute5tupleIJNS1_1CILi128EEES4_NS3_ILi64EEEEEEN7cutlass10bfloat16_tEfNS7_4arch4Sm80ELb1ELb0ELb1ELb1ELb1ELb0ELb0ELb0ELi2ELi4ELi4ELi4ELb0EE3mmaINS_16FlashAttnBwdSm80ISB_NS_24CollectiveEpilogueBwdGQAIS6_fSA_Li256ELb1ELb1EEENS_25SingleTileBwdLPTSchedulerILb1ELi128ELb1EEEE13SharedStorageENS1_6TensorINS1_11ArrayEngineIfLm32EEENS1_6LayoutINS2_IJNS2_IJNS3_ILi2EEESO_EEESO_NS3_ILi4EEEEEENS2_IJNS2_IJNS3_ILi1EEESO_EEESQ_NS3_ILi8EEEEEEEEEEEEbRKNSB_6ParamsERT0_S12_iNS2_IJiiiEEERT_ENKUliT_E_clIZSC_ISJ_SX_EbS10_S12_S12_iS13_S15_EUlRS16_iE_EEDaiS16_ENKUlvE0_clEv)
        /*0068*/ 	.word	0x00000000


	//----- nvinfo : EIATTR_FRAME_SIZE
	.align		4
.L_28:
        /*006c*/ 	.byte	0x04, 0x11
        /*006e*/ 	.short	(.L_30 - .L_29)
	.align		4
.L_29:
        /*0070*/ 	.word	index@($_ZN7cutlass13device_kernelIN5flash19enable_sm80_to_sm89INS1_16FlashAttnBwdSm80INS1_25CollectiveMainloopBwdSm80ILi2ELi2EN4cute5tupleIJNS5_1CILi128EEES8_NS7_ILi64EEEEEENS_10bfloat16_tEfNS_4arch4Sm80ELb1ELb0ELb1ELb1ELb1ELb0ELb0ELb0ELi2ELi4ELi4ELi4ELb0EEENS1_24CollectiveEpilogueBwdGQAISA_fSD_Li256ELb1ELb1EEENS1_25SingleTileBwdLPTSchedulerILb1ELi128ELb1EEEEEEEEEvNT_6ParamsE$_ZZZN5flash25CollectiveMainloopBwdSm80ILi2ELi2EN4cute5tupleIJNS1_1CILi128EEES4_NS3_ILi64EEEEEEN7cutlass10bfloat16_tEfNS7_4arch4Sm80ELb1ELb0ELb1ELb1ELb1ELb0ELb0ELb0ELi2ELi4ELi4ELi4ELb0EE3mmaINS_16FlashAttnBwdSm80ISB_NS_24CollectiveEpilogueBwdGQAIS6_fSA_Li256ELb1ELb1EEENS_25SingleTileBwdLPTSchedulerILb1ELi128ELb1EEEE13SharedStorageENS1_6TensorINS1_11ArrayEngineIfLm32EEENS1_6LayoutINS2_IJNS2_IJNS3_ILi2EEESO_EEESO_NS3_ILi4EEEEEENS2_IJNS2_IJNS3_ILi1EEESO_EEESQ_NS3_ILi8EEEEEEEEEEEEbRKNSB_6ParamsERT0_S12_iNS2_IJiiiEEERT_ENKUliT_E_clIZSC_ISJ_SX_EbS10_S12_S12_iS13_S15_EUlRS16_iE_EEDaiS16_ENKUlT_E_clIZSC_ISJ_SX_EbS10_S12_S12_iS13_S15_EUlvE0_EEDaS1B_)
        /*0074*/ 	.word	0x00000000


	//----- nvinfo : EIATTR_FRAME_SIZE
	.align		4
.L_30:
        /*0078*/ 	.byte	0x04, 0x11
        /*007a*/ 	.short	(.L_32 - .L_31)
	.align		4
.L_31:
        /*007c*/ 	.word	index@($_ZN7cutlass13device_kernelIN5flash19enable_sm80_to_sm89INS1_16FlashAttnBwdSm80INS1_25CollectiveMainloopBwdSm80ILi2ELi2EN4cute5tupleIJNS5_1CILi128EEES8_NS7_ILi64EEEEEENS_10bfloat16_tEfNS_4arch4Sm80ELb1ELb0ELb1ELb1ELb1ELb0ELb0ELb0ELi2ELi4ELi4ELi4ELb0EEENS1_24CollectiveEpilogueBwdGQAISA_fSD_Li256ELb1ELb1EEENS1_25SingleTileBwdLPTSchedulerILb1ELi128ELb1EEEEEEEEEvNT_6ParamsE$_ZZN5flash25CollectiveMainloopBwdSm80ILi2ELi2EN4cute5tupleIJNS1_1CILi128EEES4_NS3_ILi64EEEEEEN7cutlass10bfloat16_tEfNS7_4arch4Sm80ELb1ELb0ELb1ELb1ELb1ELb0ELb0ELb0ELi2ELi4ELi4ELi4ELb0EE3mmaINS_16FlashAttnBwdSm80ISB_NS_24CollectiveEpilogueBwdGQAIS6_fSA_Li256ELb1ELb1EEENS_25SingleTileBwdLPTSchedulerILb1ELi128ELb1EEEE13SharedStorageENS1_6TensorINS1_11ArrayEngineIfLm32EEENS1_6LayoutINS2_IJNS2_IJNS3_ILi2EEESO_EEESO_NS3_ILi4EEEEEENS2_IJNS2_IJNS3_ILi1EEESO_EEESQ_NS3_ILi8EEEEEEEEEEEEbRKNSB_6ParamsERT0_S12_iNS2_IJiiiEEERT_ENKUlvE_clEv)
        /*0080*/ 	.word	0x00000000


	//----- nvinfo : EIATTR_FRAME_SIZE
	.align		4
.L_32:
        /*0084*/ 	.byte	0x04, 0x11
        /*0086*/ 	.short	(.L_34 - .L_33)
	.align		4
.L_33:
        /*0088*/ 	.word	index@($_ZN7cutlass13device_kernelIN5flash19enable_sm80_to_sm89INS1_16FlashAttnBwdSm80INS1_25CollectiveMainloopBwdSm80ILi2ELi2EN4cute5tupleIJNS5_1CILi128EEES8_NS7_ILi64EEEEEENS_10bfloat16_tEfNS_4arch4Sm80ELb1ELb0ELb1ELb1ELb1ELb0ELb0ELb0ELi2ELi4ELi4ELi4ELb0EEENS1_24CollectiveEpilogueBwdGQAISA_fSD_Li256ELb1ELb1EEENS1_25SingleTileBwdLPTSchedulerILb1ELi128ELb1EEEEEEEEEvNT_6ParamsE$_ZZN5flash25CollectiveMainloopBwdSm80ILi2ELi2EN4cute5tupleIJNS1_1CILi128EEES4_NS3_ILi64EEEEEEN7cutlass10bfloat16_tEfNS7_4arch4Sm80ELb1ELb0ELb1ELb1ELb1ELb0ELb0ELb0ELi2ELi4ELi4ELi4ELb0EE3mmaINS_16FlashAttnBwdSm80ISB_NS_24CollectiveEpilogueBwdGQAIS6_fSA_Li256ELb1ELb1EEENS_25SingleTileBwdLPTSchedulerILb1ELi128ELb1EEEE13SharedStorageENS1_6TensorINS1_11ArrayEngineIfLm32EEENS1_6LayoutINS2_IJNS2_IJNS3_ILi2EEESO_EEESO_NS3_ILi4EEEEEENS2_IJNS2_IJNS3_ILi1EEESO_EEESQ_NS3_ILi8EEEEEEEEEEEEbRKNSB_6ParamsERT0_S12_iNS2_IJiiiEEERT_ENKUlvE0_clEv)
        /*008c*/ 	.word	0x00000000


	//----- nvinfo : EIATTR_FRAME_SIZE
	.align		4
.L_34:
        /*0090*/ 	.byte	0x04, 0x11
        /*0092*/ 	.short	(.L_36 - .L_35)
	.align		4
.L_35:
        /*0094*/ 	.word	index@($_ZN7cutlass13device_kernelIN5flash19enable_sm80_to_sm89INS1_16FlashAttnBwdSm80INS1_25CollectiveMainloopBwdSm80ILi2ELi2EN4cute5tupleIJNS5_1CILi128EEES8_NS7_ILi64EEEEEENS_10bfloat16_tEfNS_4arch4Sm80ELb1ELb0ELb1ELb1ELb1ELb0ELb0ELb0ELi2ELi4ELi4ELi4ELb0EEENS1_24CollectiveEpilogueBwdGQAISA_fSD_Li256ELb1ELb1EEENS1_25SingleTileBwdLPTSchedulerILb1ELi128ELb1EEEEEEEEEvNT_6ParamsE$_ZZN5flash25CollectiveMainloopBwdSm80ILi2ELi2EN4cute5tupleIJNS1_1CILi128EEES4_NS3_ILi64EEEEEEN7cutlass10bfloat16_tEfNS7_4arch4Sm80ELb1ELb0ELb1ELb1ELb1ELb0ELb0ELb0ELi2ELi4ELi4ELi4ELb0EE3mmaINS_16FlashAttnBwdSm80ISB_NS_24CollectiveEpilogueBwdGQAIS6_fSA_Li256ELb1ELb1EEENS_25SingleTileBwdLPTSchedulerILb1ELi128ELb1EEEE13SharedStorageENS1_6TensorINS1_11ArrayEngineIfLm32EEENS1_6LayoutINS2_IJNS2_IJNS3_ILi2EEESO_EEESO_NS3_ILi4EEEEEENS2_IJNS2_IJNS3_ILi1EEESO_EEESQ_NS3_ILi8EEEEEEEEEEEEbRKNSB_6ParamsERT0_S12_iNS2_IJiiiEEERT_ENKUliiE_clEii)
        /*0098*/ 	.word	0x00000000


	//----- nvinfo : EIATTR_FRAME_SIZE
	.align		4
.L_36:
        /*009c*/ 	.byte	0x04, 0x11
        /*009e*/ 	.short	(.L_38 - .L_37)
	.align		4
.L_37:
        /*00a0*/ 	.word	index@($_ZN7cutlass13device_kernelIN5flash19enable_sm80_to_sm89INS1_16FlashAttnBwdSm80INS1_25CollectiveMainloopBwdSm80ILi2ELi2EN4cute5tupleIJNS5_1CILi128EEES8_NS7_ILi64EEEEEENS_10bfloat16_tEfNS_4arch4Sm80ELb1ELb0ELb1ELb1ELb1ELb0ELb0ELb0ELi2ELi4ELi4ELi4ELb0EEENS1_24CollectiveEpilogueBwdGQAISA_fSD_Li256ELb1ELb1EEENS1_25SingleTileBwdLPTSchedulerILb1ELi128ELb1EEEEEEEEEvNT_6ParamsE$_ZZN5flash25CollectiveMainloopBwdSm80ILi2ELi2EN4cute5tupleIJNS1_1CILi128EEES4_NS3_ILi64EEEEEEN7cutlass10bfloat16_tEfNS7_4arch4Sm80ELb1ELb0ELb1ELb1ELb1ELb0ELb0ELb0ELi2ELi4ELi4ELi4ELb0EE3mmaINS_16FlashAttnBwdSm80ISB_NS_24CollectiveEpilogueBwdGQAIS6_fSA_Li256ELb1ELb1EEENS_25SingleTileBwdLPTSchedulerILb1ELi128ELb1EEEE13SharedStorageENS1_6TensorINS1_11ArrayEngineIfLm32EEENS1_6LayoutINS2_IJNS2_IJNS3_ILi2EEESO_EEESO_NS3_ILi4EEEEEENS2_IJNS2_IJNS3_ILi1EEESO_EEESQ_NS3_ILi8EEEEEEEEEEEEbRKNSB_6ParamsERT0_S12_iNS2_IJiiiEEERT_ENKUliiE0_clEii)
        /*00a4*/ 	.word	0x00000000


	//----- nvinfo : EIATTR_FRAME_SIZE
	.align		4
.L_38:
        /*00a8*/ 	.byte	0x04, 0x11
        /*00aa*/ 	.short	(.L_40 - .L_39)
	.align		4
.L_39:
        /*00ac*/ 	.word	index@($_ZN7cutlass13device_kernelIN5flash19enable_sm80_to_sm89INS1_16FlashAttnBwdSm80INS1_25CollectiveMainloopBwdSm80ILi2ELi2EN4cute5tupleIJNS5_1CILi128EEES8_NS7_ILi64EEEEEENS_10bfloat16_tEfNS_4arch4Sm80ELb1ELb0ELb1ELb1ELb1ELb0ELb0ELb0ELi2ELi4ELi4ELi4ELb0EEENS1_24CollectiveEpilogueBwdGQAISA_fSD_Li256ELb1ELb1EEENS1_25SingleTileBwdLPTSchedulerILb1ELi128ELb1EEEEEEEEEvNT_6ParamsE$_ZZN5flash25CollectiveMainloopBwdSm80ILi2ELi2EN4cute5tupleIJNS1_1CILi128EEES4_NS3_ILi64EEEEEEN7cutlass10bfloat16_tEfNS7_4arch4Sm80ELb1ELb0ELb1ELb1ELb1ELb0ELb0ELb0ELi2ELi4ELi4ELi4ELb0EE3mmaINS_16FlashAttnBwdSm80ISB_NS_24CollectiveEpilogueBwdGQAIS6_fSA_Li256ELb1ELb1EEENS_25SingleTileBwdLPTSchedulerILb1ELi128ELb1EEEE13SharedStorageENS1_6TensorINS1_11ArrayEngineIfLm32EEENS1_6LayoutINS2_IJNS2_IJNS3_ILi2EEESO_EEESO_NS3_ILi4EEEEEENS2_IJNS2_IJNS3_ILi1EEESO_EEESQ_NS3_ILi8EEEEEEEEEEEEbRKNSB_6ParamsERT0_S12_iNS2_IJiiiEEERT_ENKUliT_E_clIZSC_ISJ_SX_EbS10_S12_S12_iS13_S15_EUlRS16_iE_EEDaiS16_)
        /*00b0*/ 	.word	0x00000000


	//----- nvinfo : EIATTR_FRAME_SIZE
	.align		4
.L_40:
        /*00b4*/ 	.byte	0x04, 0x11
        /*00b6*/ 	.short	(.L_42 - .L_41)
	.align		4
.L_41:
        /*00b8*/ 	.word	index@($_ZN7cutlass13device_kernelIN5flash19enable_sm80_to_sm89INS1_16FlashAttnBwdSm80INS1_25CollectiveMainloopBwdSm80ILi2ELi2EN4cute5tupleIJNS5_1CILi128EEES8_NS7_ILi64EEEEEENS_10bfloat16_tEfNS_4arch4Sm80ELb1ELb0ELb1ELb1ELb1ELb0ELb0ELb0ELi2ELi4ELi4ELi4ELb0EEENS1_24CollectiveEpilogueBwdGQAISA_fSD_Li256ELb1ELb1EEENS1_25SingleTileBwdLPTSchedulerILb1ELi128ELb1EEEEEEEEEvNT_6ParamsE$_ZZN5flash25CollectiveMainloopBwdSm80ILi2ELi2EN4cute5tupleIJNS1_1CILi128EEES4_NS3_ILi64EEEEEEN7cutlass10bfloat16_tEfNS7_4arch4Sm80ELb1ELb0ELb1ELb1ELb1ELb0ELb0ELb0ELi2ELi4ELi4ELi4ELb0EE3mmaINS_16FlashAttnBwdSm80ISB_NS_24CollectiveEpilogueBwdGQAIS6_fSA_Li256ELb1ELb1EEENS_25SingleTileBwdLPTSchedulerILb1ELi128ELb1EEEE13SharedStorageENS1_6TensorINS1_11ArrayEngineIfLm32EEENS1_6LayoutINS2_IJNS2_IJNS3_ILi2EEESO_EEESO_NS3_ILi4EEEEEENS2_IJNS2_IJNS3_ILi1EEESO_EEESQ_NS3_ILi8EEEEEEEEEEEEbRKNSB_6ParamsERT0_S12_iNS2_IJiiiEEERT_ENKUlRT_iE_clINSK_INSL_IfLm64EEENSN_INS2_IJSP_SO_SU_EEESV_EEEEEEDaS17_i)
        /*00bc*/ 	.word	0x00000000


	//----- nvinfo : EIATTR_FRAME_SIZE
	.align		4
.L_42:
        /*00c0*/ 	.byte	0x04, 0x11
        /*00c2*/ 	.short	(.L_44 - .L_43)
	.align		4
.L_43:
        /*00c4*/ 	.word	index@($_ZN7cutlass13device_kernelIN5flash19enable_sm80_to_sm89INS1_16FlashAttnBwdSm80INS1_25CollectiveMainloopBwdSm80ILi2ELi2EN4cute5tupleIJNS5_1CILi128EEES8_NS7_ILi64EEEEEENS_10bfloat16_tEfNS_4arch4Sm80ELb1ELb0ELb1ELb1ELb1ELb0ELb0ELb0ELi2ELi4ELi4ELi4ELb0EEENS1_24CollectiveEpilogueBwdGQAISA_fSD_Li256ELb1ELb1EEENS1_25SingleTileBwdLPTSchedulerILb1ELi128ELb1EEEEEEEEEvNT_6ParamsE$_ZZN4cuteplIJiiEJiiEEEDaRKNS_15ArithmeticTupleIJDpT_EEERKNS1_IJDpT0_EEEENKUlDpRKT_E_clIJiiEEEDaSF_)
        /*00c8*/ 	.word	0x00000000


	//----- nvinfo : EIATTR_FRAME_SIZE
	.align		4
.L_44:
        /*00cc*/ 	.byte	0x04, 0x11
        /*00ce*/ 	.short	(.L_46 - .L_45)
	.align		4
.L_45:
        /*00d0*/ 	.word	index@($_ZN7cutlass13device_kernelIN5flash19enable_sm80_to_sm89INS1_16FlashAttnBwdSm80INS1_25CollectiveMainloopBwdSm80ILi2ELi2EN4cute5tupleIJNS5_1CILi128EEES8_NS7_ILi64EEEEEENS_10bfloat16_tEfNS_4arch4Sm80ELb1ELb0ELb1ELb1ELb1ELb0ELb0ELb0ELi2ELi4ELi4ELi4ELb0EEENS1_24CollectiveEpilogueBwdGQAISA_fSD_Li256ELb1ELb1EEENS1_25SingleTileBwdLPTSchedulerILb1ELi128ELb1EEEEEEEEEvNT_6ParamsE$_ZZN4cuteplIJiiEJiNS_1CILi0EEEEEEDaRKNS_15ArithmeticTupleIJDpT_EEERKNS3_IJDpT0_EEEENKUlDpRKT_E_clIJiiEEEDaSH_)
        /*00d4*/ 	.word	0x00000000


	//----- nvinfo : EIATTR_FRAME_SIZE
	.align		4
.L_46:
        /*00d8*/ 	.byte	0x04, 0x11
        /*00da*/ 	.short	(.L_48 - .L_47)
	.align		4
.L_47:
        /*00dc*/ 	.word	index@($_ZN7cutlass13device_kernelIN5flash19enable_sm80_to_sm89INS1_16FlashAttnBwdSm80INS1_25CollectiveMainloopBwdSm80ILi2ELi2EN4cute5tupleIJNS5_1CILi128EEES8_NS7_ILi64EEEEEENS_10bfloat16_tEfNS_4arch4Sm80ELb1ELb0ELb1ELb1ELb1ELb0ELb0ELb0ELi2ELi4ELi4ELi4ELb0EEENS1_24CollectiveEpilogueBwdGQAISA_fSD_Li256ELb1ELb1EEENS1_25SingleTileBwdLPTSchedulerILb1ELi128ELb1EEEEEEEEEvNT_6ParamsE$_ZZN4cuteplIJiiEJNS_1CILi0EEES2_EEEDaRKNS_15ArithmeticTupleIJDpT_EEERKNS3_IJDpT0_EEEENKUlDpRKT_E_clIJiiEEEDaSH_)
        /*00e0*/ 	.word	0x00000000


	//----- nvinfo : EIATTR_FRAME_SIZE
	.align		4
.L_48:
        /*00e4*/ 	.byte	0x04, 0x11
        /*00e6*/ 	.short	(.L_50 - .L_49)
	.align		4
.L_49:
        /*00e8*/ 	.word	index@($_ZN7cutlass13device_kernelIN5flash19enable_sm80_to_sm89INS1_16FlashAttnBwdSm80INS1_25CollectiveMainloopBwdSm80ILi2ELi2EN4cute5tupleIJNS5_1CILi128EEES8_NS7_ILi64EEEEEENS_10bfloat16_tEfNS_4arch4Sm80ELb1ELb0ELb1ELb1ELb1ELb0ELb0ELb0ELi2ELi4ELi4ELi4ELb0EEENS1_24CollectiveEpilogueBwdGQAISA_fSD_Li256ELb1ELb1EEENS1_25SingleTileBwdLPTSchedulerILb1ELi128ELb1EEEEEEEEEvNT_6ParamsE$_ZZN4cuteplIJiEJiEEEDaRKNS_15ArithmeticTupleIJDpT_EEERKNS1_IJDpT0_EEEENKUlDpRKT_E_clIJiEEEDaSF_)
        /*00ec*/ 	.word	0x00000000


	//----- nvinfo : EIATTR_FRAME_SIZE
	.align		4
.L_50:
        /*00f0*/ 	.byte	0x04, 0x11
        /*00f2*/ 	.short	(.L_52 - .L_51)
	.align		4
.L_51:
        /*00f4*/ 	.word	index@($_ZN7cutlass13device_kernelIN5flash19enable_sm80_to_sm89INS1_16FlashAttnBwdSm80INS1_25CollectiveMainloopBwdSm80ILi2ELi2EN4cute5tupleIJNS5_1CILi128EEES8_NS7_ILi64EEEEEENS_10bfloat16_tEfNS_4arch4Sm80ELb1ELb0ELb1ELb1ELb1ELb0ELb0ELb0ELi2ELi4ELi4ELi4ELb0EEENS1_24CollectiveEpilogueBwdGQAISA_fSD_Li256ELb1ELb1EEENS1_25SingleTileBwdLPTSchedulerILb1ELi128ELb1EEEEEEEEEvNT_6ParamsE$_ZZN4cuteplIJiEJNS_1CILi0EEEiEEEDaRKNS_15ArithmeticTupleIJDpT_EEERKNS3_IJDpT0_EEEENKUlDpRKT_E_clIJiiEEEDaSH_)
        /*00f8*/ 	.word	0x00000000


	//----- nvinfo : EIATTR_FRAME_SIZE
	.align		4
.L_52:
        /*00fc*/ 	.byte	0x04, 0x11
        /*00fe*/ 	.short	(.L_54 - .L_53)
	.align		4
.L_53:
        /*0100*/ 	.word	index@($_ZN7cutlass13device_kernelIN5flash19enable_sm80_to_sm89INS1_16FlashAttnBwdSm80INS1_25CollectiveMainloopBwdSm80ILi2ELi2EN4cute5tupleIJNS5_1CILi128EEES8_NS7_ILi64EEEEEENS_10bfloat16_tEfNS_4arch4Sm80ELb1ELb0ELb1ELb1ELb1ELb0ELb0ELb0ELi2ELi4ELi4ELi4ELb0EEENS1_24CollectiveEpilogueBwdGQAISA_fSD_Li256ELb1ELb1EEENS1_25SingleTileBwdLPTSchedulerILb1ELi128ELb1EEEEEEEEEvNT_6ParamsE$_ZZN4cuteplIJiEJNS_1CILi0EEES2_EEEDaRKNS_15ArithmeticTupleIJDpT_EEERKNS3_IJDpT0_EEEENKUlDpRKT_E_clIJiS2_EEEDaSH_)
        /*0104*/ 	.word	0x00000000


	//----- nvinfo : EIATTR_FRAME_SIZE
	.align		4
.L_54:
        /*0108*/ 	.byte	0x04, 0x11
        /*010a*/ 	.short	(.L_56 - .L_55)
	.align		4
.L_55:
        /*010c*/ 	.word	index@($_ZN7cutlass13device_kernelIN5flash19enable_sm80_to_sm89INS1_16FlashAttnBwdSm80INS1_25CollectiveMainloopBwdSm80ILi2ELi2EN4cute5tupleIJNS5_1CILi128EEES8_NS7_ILi64EEEEEENS_10bfloat16_tEfNS_4arch4Sm80ELb1ELb0ELb1ELb1ELb1ELb0ELb0ELb0ELi2ELi4ELi4ELi4ELb0EEENS1_24CollectiveEpilogueBwdGQAISA_fSD_Li256ELb1ELb1EEENS1_25SingleTileBwdLPTSchedulerILb1ELi128ELb1EEEEEEEEEvNT_6ParamsE$_ZZN4cuteplIJiEJNS_1CILi0EEEEEEDaRKNS_15ArithmeticTupleIJDpT_EEERKNS3_IJDpT0_EEEENKUlDpRKT_E_clIJiEEEDaSH_)
        /*0110*/ 	.word	0x00000000


	//----- nvinfo : EIATTR_FRAME_SIZE
	.align		4
.L_56:
        /*0114*/ 	.byte	0x04, 0x11
        /*0116*/ 	.short	(.L_58 - .L_57)
	.align		4
.L_57:
        /*0118*/ 	.word	index@($_ZN7cutlass13device_kernelIN5flash19enable_sm80_to_sm89INS1_16FlashAttnBwdSm80INS1_25CollectiveMainloopBwdSm80ILi2ELi2EN4cute5tupleIJNS5_1CILi128EEES8_NS7_ILi64EEEEEENS_10bfloat16_tEfNS_4arch4Sm80ELb1ELb0ELb1ELb1ELb1ELb0ELb0ELb0ELi2ELi4ELi4ELi4ELb0EEENS1_24CollectiveEpilogueBwdGQAISA_fSD_Li256ELb1ELb1EEENS1_25SingleTileBwdLPTSchedulerILb1ELi128ELb1EEEEEEEEEvNT_6ParamsE$_ZZN4cuteplIJNS_1CILi0EEEiEJiEEEDaRKNS_15ArithmeticTupleIJDpT_EEERKNS3_IJDpT0_EEEENKUlDpRKT_E_clIJiiEEEDaSH_)
        /*011c*/ 	.word	0x00000000


	//----- nvinfo : EIATTR_FRAME_SIZE
	.align		4
.L_58:
        /*0120*/ 	.byte	0x04, 0x11
        /*0122*/ 	.short	(.L_60 - .L_59)
	.align		4
.L_59:
        /*0124*/ 	.word	index@($_ZN7cutlass13device_kernelIN5flash19enable_sm80_to_sm89INS1_16FlashAttnBwdSm80INS1_25CollectiveMainloopBwdSm80ILi2ELi2EN4cute5tupleIJNS5_1CILi128EEES8_NS7_ILi64EEEEEENS_10bfloat16_tEfNS_4arch4Sm80ELb1ELb0ELb1ELb1ELb1ELb0ELb0ELb0ELi2ELi4ELi4ELi4ELb0EEENS1_24CollectiveEpilogueBwdGQAISA_fSD_Li256ELb1ELb1EEENS1_25SingleTileBwdLPTSchedulerILb1ELi128ELb1EEEEEEEEEvNT_6ParamsE$_ZZN4cuteplIJNS_1CILi0EEEiEJS2_iEEEDaRKNS_15ArithmeticTupleIJDpT_EEERKNS3_IJDpT0_EEEENKUlDpRKT_E_clIJS2_iEEEDaSH_)
        /*0128*/ 	.word	0x00000000


	//----- nvinfo : EIATTR_FRAME_SIZE
	.align		4
.L_60:
        /*012c*/ 	.byte	0x04, 0x11
        /*012e*/ 	.short	(.L_62 - .L_61)
	.align		4
.L_61:
        /*0130*/ 	.word	index@($_ZN7cutlass13device_kernelIN5flash19enable_sm80_to_sm89INS1_16FlashAttnBwdSm80INS1_25CollectiveMainloopBwdSm80ILi2ELi2EN4cute5tupleIJNS5_1CILi128EEES8_NS7_ILi64EEEEEENS_10bfloat16_tEfNS_4arch4Sm80ELb1ELb0ELb1ELb1ELb1ELb0ELb0ELb0ELi2ELi4ELi4ELi4ELb0EEENS1_24CollectiveEpilogueBwdGQAISA_fSD_Li256ELb1ELb1EEENS1_25SingleTileBwdLPTSchedulerILb1ELi128ELb1EEEEEEEEEvNT_6ParamsE$_ZZN4cuteplIJNS_1CILi0EEES2_EJiiEEEDaRKNS_15ArithmeticTupleIJDpT_EEERKNS3_IJDpT0_EEEENKUlDpRKT_E_clIJiiEEEDaSH_)
        /*0134*/ 	.word	0x00000000


	//----- nvinfo : EIATTR_FRAME_SIZE
	.align		4
.L_62:
        /*0138*/ 	.byte	0x04, 0x11
        /*013a*/ 	.short	(.L_64 - .L_63)
	.align		4
.L_63:
        /*013c*/ 	.word	index@($_ZN7cutlass13device_kernelIN5flash19enable_sm80_to_sm89INS1_16FlashAttnBwdSm80INS1_25CollectiveMainloopBwdSm80ILi2ELi2EN4cute5tupleIJNS5_1CILi128EEES8_NS7_ILi64EEEEEENS_10bfloat16_tEfNS_4arch4Sm80ELb1ELb0ELb1ELb1ELb1ELb0ELb0ELb0ELi2ELi4ELi4ELi4ELb0EEENS1_24CollectiveEpilogueBwdGQAISA_fSD_Li256ELb1ELb1EEENS1_25SingleTileBwdLPTSchedulerILb1ELi128ELb1EEEEEEEEEvNT_6ParamsE$_ZZN4cuteplIJNS_1CILi0EEES2_EJiS2_EEEDaRKNS_15ArithmeticTupleIJDpT_EEERKNS3_IJDpT0_EEEENKUlDpRKT_E_clIJiS2_EEEDaSH_)
        /*0140*/ 	.word	0x00000000


	//----- nvinfo : EIATTR_FRAME_SIZE
	.align		4
.L_64:
        /*0144*/ 	.byte	0x04, 0x11
        /*0146*/ 	.short	(.L_66 - .L_65)
	.align		4
.L_65:
        /*0148*/ 	.word	index@($_ZN7cutlass13device_kernelIN5flash19enable_sm80_to_sm89INS1_16FlashAttnBwdSm80INS1_25CollectiveMainloopBwdSm80ILi2ELi2EN4cute5tupleIJNS5_1CILi128EEES8_NS7_ILi64EEEEEENS_10bfloat16_tEfNS_4arch4Sm80ELb1ELb0ELb1ELb1ELb1ELb0ELb0ELb0ELi2ELi4ELi4ELi4ELb0EEENS1_24CollectiveEpilogueBwdGQAISA_fSD_Li256ELb1ELb1EEENS1_25SingleTileBwdLPTSchedulerILb1ELi128ELb1EEEEEEEEEvNT_6ParamsE$_ZZN4cuteplIJNS_1CILi0EEES2_EJiEEEDaRKNS_15ArithmeticTupleIJDpT_EEERKNS3_IJDpT0_EEEENKUlDpRKT_E_clIJiS2_EEEDaSH_)
        /*014c*/ 	.word	0x00000000


	//----- nvinfo : EIATTR_FRAME_SIZE
	.align		4
.L_66:
        /*0150*/ 	.byte	0x04, 0x11
        /*0152*/ 	.short	(.L_68 - .L_67)
	.align		4
.L_67:
        /*0154*/ 	.word	index@($_ZN7cutlass13device_kernelIN5flash19enable_sm80_to_sm89INS1_16FlashAttnBwdSm80INS1_25CollectiveMainloopBwdSm80ILi2ELi2EN4cute5tupleIJNS5_1CILi128EEES8_NS7_ILi64EEEEEENS_10bfloat16_tEfNS_4arch4Sm80ELb1ELb0ELb1ELb1ELb1ELb0ELb0ELb0ELi2ELi4ELi4ELi4ELb0EEENS1_24CollectiveEpilogueBwdGQAISA_fSD_Li256ELb1ELb1EEENS1_25SingleTileBwdLPTSchedulerILb1ELi128ELb1EEEEEEEEEvNT_6ParamsE$_ZZN4cuteplIJNS_1CILi0EEES2_EJS2_iEEEDaRKNS_15ArithmeticTupleIJDpT_EEERKNS3_IJDpT0_EEEENKUlDpRKT_E_clIJS2_iEEEDaSH_)
        /*0158*/ 	.word	0x00000000


	//----- nvinfo : EIATTR_FRAME_SIZE
	.align		4
.L_68:
        /*015c*/ 	.byte	0x04, 0x11
        /*015e*/ 	.short	(.L_70 - .L_69)
	.align		4
.L_69:
        /*0160*/ 	.word	index@($_ZN7cutlass13device_kernelIN5flash19enable_sm80_to_sm89INS1_16FlashAttnBwdSm80INS1_25CollectiveMainloopBwdSm80ILi2ELi2EN4cute5tupleIJNS5_1CILi128EEES8_NS7_ILi64EEEEEENS_10bfloat16_tEfNS_4arch4Sm80ELb1ELb0ELb1ELb1ELb1ELb0ELb0ELb0ELi2ELi4ELi4ELi4ELb0EEENS1_24CollectiveEpilogueBwdGQAISA_fSD_Li256ELb1ELb1EEENS1_25SingleTileBwdLPTSchedulerILb1ELi128ELb1EEEEEEEEEvNT_6ParamsE$_ZZN4cuteplIJNS_1CILi0EEEEJS2_iEEEDaRKNS_15ArithmeticTupleIJDpT_EEERKNS3_IJDpT0_EEEENKUlDpRKT_E_clIJS2_iEEEDaSH_)
        /*0164*/ 	.word	0x00000000


	//----- nvinfo : EIATTR_FRAME_SIZE
	.align		4
.L_70:
        /*0168*/ 	.byte	0x04, 0x11
        /*016a*/ 	.short	(.L_72 - .L_71)
	.align		4
.L_71:
        /*016c*/ 	.word	index@($_ZN7cutlass13device_kernelIN5flash19enable_sm80_to_sm89INS1_16FlashAttnBwdSm80INS1_25CollectiveMainloopBwdSm80ILi2ELi2EN4cute5tupleIJNS5_1CILi128EEES8_NS7_ILi64EEEEEENS_10bfloat16_tEfNS_4arch4Sm80ELb1ELb0ELb1ELb1ELb1ELb0ELb0ELb0ELi2ELi4ELi4ELi4ELb0EEENS1_24CollectiveEpilogueBwdGQAISA_fSD_Li256ELb1ELb1EEENS1_25SingleTileBwdLPTSchedulerILb1ELi128ELb1EEEEEEEEEvNT_6ParamsE$_ZZN4cute9transformINS_5tupleIJiiiNS_1CILi0EEEEEENS1_IJNS2_ILi32EEENS2_ILi4EEENS2_ILi2EEENS2_ILi1EEEEEENS1_IJS8_S8_S8_S8_EEEZNS_7crd2crdIS4_S9_SA_EEDaRKT_RKT0_RKT1_EUlRKT_RKT0_RKT1_E_EEDaSE_SH_SK_OT2_ENKUlDpSN_E_clIJiiiS3_EEEDaSX_)
        /*0170*/ 	.word	0x00000000


	//----- nvinfo : EIATTR_FRAME_SIZE
	.align		4
.L_72:
        /*0174*/ 	.byte	0x04, 0x11
        /*0176*/ 	.short	(.L_74 - .L_73)
	.align		4
.L_73:
        /*0178*/ 	.word	index@($_ZN7cutlass13device_kernelIN5flash19enable_sm80_to_sm89INS1_16FlashAttnBwdSm80INS1_25CollectiveMainloopBwdSm80ILi2ELi2EN4cute5tupleIJNS5_1CILi128EEES8_NS7_ILi64EEEEEENS_10bfloat16_tEfNS_4arch4Sm80ELb1ELb0ELb1ELb1ELb1ELb0ELb0ELb0ELi2ELi4ELi4ELi4ELb0EEENS1_24CollectiveEpilogueBwdGQAISA_fSD_Li256ELb1ELb1EEENS1_25SingleTileBwdLPTSchedulerILb1ELi128ELb1EEEEEEEEEvNT_6ParamsE$_ZZN4cute9transformINS_5tupleIJiiNS_1CILi0EEEEEENS1_IJNS1_IJNS2_ILi4EEENS2_ILi8EEEEEES5_NS2_ILi1EEEEEEZNS_7idx2crdIS4_S9_EEDaRKT_RKT0_EUlRKT_RKT0_E_EEDaSD_SG_OT1_ENKUlDpSJ_E_clIJNS1_IJiiEEEiS3_EEEDaSQ_)
        /*017c*/ 	.word	0x00000000


	//----- nvinfo : EIATTR_FRAME_SIZE
	.align		4
.L_74:
        /*0180*/ 	.byte	0x04, 0x11
        /*0182*/ 	.short	(.L_76 - .L_75)
	.align		4
.L_75:
        /*0184*/ 	.word	index@($_ZN7cutlass13device_kernelIN5flash19enable_sm80_to_sm89INS1_16FlashAttnBwdSm80INS1_25CollectiveMainloopBwdSm80ILi2ELi2EN4cute5tupleIJNS5_1CILi128EEES8_NS7_ILi64EEEEEENS_10bfloat16_tEfNS_4arch4Sm80ELb1ELb0ELb1ELb1ELb1ELb0ELb0ELb0ELi2ELi4ELi4ELi4ELb0EEENS1_24CollectiveEpilogueBwdGQAISA_fSD_Li256ELb1ELb1EEENS1_25SingleTileBwdLPTSchedulerILb1ELi128ELb1EEEEEEEEEvNT_6ParamsE$_ZZN4cute9transformINS_5tupleIJiiNS_1CILi0EEEEEENS1_IJNS1_IJNS2_ILi4EEENS2_ILi8EEEEEENS2_ILi2EEENS2_ILi1EEEEEEZNS_7idx2crdIS4_SA_EEDaRKT_RKT0_EUlRKT_RKT0_E_EEDaSE_SH_OT1_ENKUlDpSK_E_clIJNS1_IJiiEEEiS3_EEEDaSR_)
        /*0188*/ 	.word	0x00000000


	//----- nvinfo : EIATTR_FRAME_SIZE
	.align		4
.L_76:
        /*018c*/ 	.byte	0x04, 0x11
        /*018e*/ 	.short	(.L_78 - .L_77)
	.align		4
.L_77:
        /*0190*/ 	.word	index@($_ZN7cutlass13device_kernelIN5flash19enable_sm80_to_sm89INS1_16FlashAttnBwdSm80INS1_25CollectiveMainloopBwdSm80ILi2ELi2EN4cute5tupleIJNS5_1CILi128EEES8_NS7_ILi64EEEEEENS_10bfloat16_tEfNS_4arch4Sm80ELb1ELb0ELb1ELb1ELb1ELb0ELb0ELb0ELi2ELi4ELi4ELi4ELb0EEENS1_24CollectiveEpilogueBwdGQAISA_fSD_Li256ELb1ELb1EEENS1_25SingleTileBwdLPTSchedulerILb1ELi128ELb1EEEEEEEEEvNT_6ParamsE$_ZZN4cute9transformINS_5tupleIJNS_1CILi32EEENS2_ILi4EEENS2_ILi2EEENS2_ILi1EEEEEENS1_IJS6_S3_NS2_ILi128EEENS2_ILi0EEEEEEZNS_7idx2crdIiS7_SA_EEDaRKT_RKT0_RKT1_EUlRKT_RKT0_E_EEDaSE_SH_OSI_ENKUlDpSN_E_clIJiiiS9_EEEDaST_)
        /*0194*/ 	.word	0x00000000


	//----- nvinfo : EIATTR_FRAME_SIZE
	.align		4
.L_78:
        /*0198*/ 	.byte	0x04, 0x11
        /*019a*/ 	.short	(.L_80 - .L_79)
	.align		4
.L_79:
        /*019c*/ 	.word	index@($_ZN7cutlass13device_kernelIN5flash19enable_sm80_to_sm89INS1_16FlashAttnBwdSm80INS1_25CollectiveMainloopBwdSm80ILi2ELi2EN4cute5tupleIJNS5_1CILi128EEES8_NS7_ILi64EEEEEENS_10bfloat16_tEfNS_4arch4Sm80ELb1ELb0ELb1ELb1ELb1ELb0ELb0ELb0ELi2ELi4ELi4ELi4ELb0EEENS1_24CollectiveEpilogueBwdGQAISA_fSD_Li256ELb1ELb1EEENS1_25SingleTileBwdLPTSchedulerILb1ELi128ELb1EEEEEEEEEvNT_6ParamsE$_ZZN4cute9transformINS_15ArithmeticTupleIJiiEEEZNS_14transform_leafIS2_NS_8identityEEEDaRKT_OT0_EUlRKT_E_EEDaS7_S9_ENKUlDpSC_E_clIJiiEEEDaSE_)
        /*01a0*/ 	.word	0x00000000


	//----- nvinfo : EIATTR_FRAME_SIZE
	.align		4
.L_80:
        /*01a4*/ 	.byte	0x04, 0x11
        /*01a6*/ 	.short	(.L_82 - .L_81)
	.align		4
.L_81:
        /*01a8*/ 	.word	index@($_ZN7cutlass13device_kernelIN5flash19enable_sm80_to_sm89INS1_16FlashAttnBwdSm80INS1_25CollectiveMainloopBwdSm80ILi2ELi2EN4cute5tupleIJNS5_1CILi128EEES8_NS7_ILi64EEEEEENS_10bfloat16_tEfNS_4arch4Sm80ELb1ELb0ELb1ELb1ELb1ELb0ELb0ELb0ELi2ELi4ELi4ELi4ELb0EEENS1_24CollectiveEpilogueBwdGQAISA_fSD_Li256ELb1ELb1EEENS1_25SingleTileBwdLPTSchedulerILb1ELi128ELb1EEEEEEEEEvNT_6ParamsE$_ZZN4cute7idx2crdIiNS_5tupleIJNS_1CILi32EEENS2_ILi4EEENS2_ILi2EEENS2_ILi1EEEEEENS1_IJS6_S3_NS2_ILi128EEENS2_ILi0EEEEEEEEDaRKT_RKT0_RKT1_ENKUlRKT_RKT0_E_clIS5_S8_EEDaSM_SP_)
        /*01ac*/ 	.word	0x00000000


	//----- nvinfo : EIATTR_FRAME_SIZE
	.align		4
.L_82:
        /*01b0*/ 	.byte	0x04, 0x11
        /*01b2*/ 	.short	(.L_84 - .L_83)
	.align		4
.L_83:
        /*01b4*/ 	.word	index@($_ZN7cutlass13device_kernelIN5flash19enable_sm80_to_sm89INS1_16FlashAttnBwdSm80INS1_25CollectiveMainloopBwdSm80ILi2ELi2EN4cute5tupleIJNS5_1CILi128EEES8_NS7_ILi64EEEEEENS_10bfloat16_tEfNS_4arch4Sm80ELb1ELb0ELb1ELb1ELb1ELb0ELb0ELb0ELi2ELi4ELi4ELi4ELb0EEENS1_24CollectiveEpilogueBwdGQAISA_fSD_Li256ELb1ELb1EEENS1_25SingleTileBwdLPTSchedulerILb1ELi128ELb1EEEEEEEEEvNT_6ParamsE$_ZZN4cute7idx2crdIiNS_5tupleIJNS_1CILi32EEENS2_ILi4EEENS2_ILi2EEENS2_ILi1EEEEEENS1_IJS6_S3_NS2_ILi128EEENS2_ILi0EEEEEEEEDaRKT_RKT0_RKT1_ENKUlRKT_RKT0_E_clIS4_S3_EEDaSM_SP_)
        /*01b8*/ 	.word	0x00000000


	//----- nvinfo : EIATTR_FRAME_SIZE
	.align		4
.L_84:
        /*01bc*/ 	.byte	0x04, 0x11
        /*01be*/ 	.short	(.L_86 - .L_85)
	.align		4
.L_85:
        /*01c0*/ 	.word	index@($_ZN7cutlass13device_kernelIN5flash19enable_sm80_to_sm89INS1_16FlashAttnBwdSm80INS1_25CollectiveMainloopBwdSm80ILi2ELi2EN4cute5tupleIJNS5_1CILi128EEES8_NS7_ILi64EEEEEENS_10bfloat16_tEfNS_4arch4Sm80ELb1ELb0ELb1ELb1ELb1ELb0ELb0ELb0ELi2ELi4ELi4ELi4ELb0EEENS1_24CollectiveEpilogueBwdGQAISA_fSD_Li256ELb1ELb1EEENS1_25SingleTileBwdLPTSchedulerILb1ELi128ELb1EEEEEEEEEvNT_6ParamsE$_ZZN4cute7idx2crdIiNS_5tupleIJNS_1CILi32EEENS2_ILi4EEENS2_ILi2EEENS2_ILi1EEEEEENS1_IJS6_S3_NS2_ILi128EEENS2_ILi0EEEEEEEEDaRKT_RKT0_RKT1_ENKUlRKT_RKT0_E_clIS3_S6_EEDaSM_SP_)
        /*01c4*/ 	.word	0x00000000


	//----- nvinfo : EIATTR_FRAME_SIZE
	.align		4
.L_86:
        /*01c8*/ 	.byte	0x04, 0x11
        /*01ca*/ 	.short	(.L_88 - .L_87)
	.align		4
.L_87:
        /*01cc*/ 	.word	index@($_ZN7cutlass13device_kernelIN5flash19enable_sm80_to_sm89INS1_16FlashAttnBwdSm80INS1_25CollectiveMainloopBwdSm80ILi2ELi2EN4cute5tupleIJNS5_1CILi128EEES8_NS7_ILi64EEEEEENS_10bfloat16_tEfNS_4arch4Sm80ELb1ELb0ELb1ELb1ELb1ELb0ELb0ELb0ELi2ELi4ELi4ELi4ELb0EEENS1_24CollectiveEpilogueBwdGQAISA_fSD_Li256ELb1ELb1EEENS1_25SingleTileBwdLPTSchedulerILb1ELi128ELb1EEEEEEEEEvNT_6ParamsE$_ZZN4cute7idx2crdINS_5tupleIJiiNS_1CILi0EEEEEENS1_IJNS1_IJNS2_ILi4EEENS2_ILi8EEEEEES5_NS2_ILi1EEEEEEEEDaRKT_RKT0_ENKUlRKT_RKT0_E_clIiS7_EEDaSI_SL_)
        /*01d0*/ 	.word	0x00000000


	//----- nvinfo : EIATTR_FRAME_SIZE
	.align		4
.L_88:
        /*01d4*/ 	.byte	0x04, 0x11
        /*01d6*/ 	.short	(.L_90 - .L_89)
	.align		4
.L_89:
        /*01d8*/ 	.word	index@($_ZN7cutlass13device_kernelIN5flash19enable_sm80_to_sm89INS1_16FlashAttnBwdSm80INS1_25CollectiveMainloopBwdSm80ILi2ELi2EN4cute5tupleIJNS5_1CILi128EEES8_NS7_ILi64EEEEEENS_10bfloat16_tEfNS_4arch4Sm80ELb1ELb0ELb1ELb1ELb1ELb0ELb0ELb0ELi2ELi4ELi4ELi4ELb0EEENS1_24CollectiveEpilogueBwdGQAISA_fSD_Li256ELb1ELb1EEENS1_25SingleTileBwdLPTSchedulerILb1ELi128ELb1EEEEEEEEEvNT_6ParamsE$_ZZN4cute7idx2crdINS_5tupleIJiiNS_1CILi0EEEEEENS1_IJNS1_IJNS2_ILi4EEENS2_ILi8EEEEEES5_NS2_ILi1EEEEEEEEDaRKT_RKT0_ENKUlRKT_RKT0_E_clIiS5_EEDaSI_SL_)
        /*01dc*/ 	.word	0x00000000


	//----- nvinfo : EIATTR_FRAME_SIZE
	.align		4
.L_90:
        /*01e0*/ 	.byte	0x04, 0x11
        /*01e2*/ 	.short	(.L_92 - .L_91)
	.align		4
.L_91:
        /*01e4*/ 	.word	index@($_ZN7cutlass13device_kernelIN5flash19enable_sm80_to_sm89INS1_16FlashAttnBwdSm80INS1_25CollectiveMainloopBwdSm80ILi2ELi2EN4cute5tupleIJNS5_1CILi128EEES8_NS7_ILi64EEEEEENS_10bfloat16_tEfNS_4arch4Sm80ELb1ELb0ELb1ELb1ELb1ELb0ELb0ELb0ELi2ELi4ELi4ELi4ELb0EEENS1_24CollectiveEpilogueBwdGQAISA_fSD_Li256ELb1ELb1EEENS1_25SingleTileBwdLPTSchedulerILb1ELi128ELb1EEEEEEEEEvNT_6ParamsE$_ZZN4cute7idx2crdINS_5tupleIJiiNS_1CILi0EEEEEENS1_IJNS1_IJNS2_ILi4EEENS2_ILi8EEEEEENS2_ILi2EEENS2_ILi1EEEEEEEEDaRKT_RKT0_ENKUlRKT_RKT0_E_clIiS8_EEDaSJ_SM_)
        /*01e8*/ 	.word	0x00000000


	//----- nvinfo : EIATTR_FRAME_SIZE
	.align		4
.L_92:
        /*01ec*/ 	.byte	0x04, 0x11
        /*01ee*/ 	.short	(.L_94 - .L_93)
	.align		4
.L_93:
        /*01f0*/ 	.word	index@($_ZN7cutlass13device_kernelIN5flash19enable_sm80_to_sm89INS1_16FlashAttnBwdSm80INS1_25CollectiveMainloopBwdSm80ILi2ELi2EN4cute5tupleIJNS5_1CILi128EEES8_NS7_ILi64EEEEEENS_10bfloat16_tEfNS_4arch4Sm80ELb1ELb0ELb1ELb1ELb1ELb0ELb0ELb0ELi2ELi4ELi4ELi4ELb0EEENS1_24CollectiveEpilogueBwdGQAISA_fSD_Li256ELb1ELb1EEENS1_25SingleTileBwdLPTSchedulerILb1ELi128ELb1EEEEEEEEEvNT_6ParamsE$_ZZN4cute7idx2crdINS_5tupleIJiiNS_1CILi0EEEEEENS1_IJNS1_IJNS2_ILi4EEENS2_ILi8EEEEEENS2_ILi2EEENS2_ILi1EEEEEEEEDaRKT_RKT0_ENKUlRKT_RKT0_E_clIiS7_EEDaSJ_SM_)
        /*01f4*/ 	.word	0x00000000


	//----- nvinfo : EIATTR_FRAME_SIZE
	.align		4
.L_94:
        /*01f8*/ 	.byte	0x04, 0x11
        /*01fa*/ 	.short	(.L_96 - .L_95)
	.align		4
.L_95:
        /*01fc*/ 	.word	index@($_ZN7cutlass13device_kernelIN5flash19enable_sm80_to_sm89INS1_16FlashAttnBwdSm80INS1_25CollectiveMainloopBwdSm80ILi2ELi2EN4cute5tupleIJNS5_1CILi128EEES8_NS7_ILi64EEEEEENS_10bfloat16_tEfNS_4arch4Sm80ELb1ELb0ELb1ELb1ELb1ELb0ELb0ELb0ELi2ELi4ELi4ELi4ELb0EEENS1_24CollectiveEpilogueBwdGQAISA_fSD_Li256ELb1ELb1EEENS1_25SingleTileBwdLPTSchedulerILb1ELi128ELb1EEEEEEEEEvNT_6ParamsE$_ZZN4cute7flattenINS_5tupleIJNS_1CILi1EEENS1_IJiiiEEENS2_ILi64EEENS1_IJNS2_ILi72EEENS2_ILi144EEENS2_ILi288EEEEEENS2_ILi512EEEEEEEEDaRKT_ENKUlRKT_E_clIS4_EEDaSH_)
        /*0200*/ 	.word	0x00000000


	//----- nvinfo : EIATTR_FRAME_SIZE
	.align		4
.L_96:
        /*0204*/ 	.byte	0x04, 0x11
        /*0206*/ 	.short	(.L_98 - .L_97)
	.align		4
.L_97:
        /*0208*/ 	.word	index@($_ZN7cutlass13device_kernelIN5flash19enable_sm80_to_sm89INS1_16FlashAttnBwdSm80INS1_25CollectiveMainloopBwdSm80ILi2ELi2EN4cute5tupleIJNS5_1CILi128EEES8_NS7_ILi64EEEEEENS_10bfloat16_tEfNS_4arch4Sm80ELb1ELb0ELb1ELb1ELb1ELb0ELb0ELb0ELi2ELi4ELi4ELi4ELb0EEENS1_24CollectiveEpilogueBwdGQAISA_fSD_Li256ELb1ELb1EEENS1_25SingleTileBwdLPTSchedulerILb1ELi128ELb1EEEEEEEEEvNT_6ParamsE$_ZZN4cute7flattenINS_5tupleIJNS_1CILi1EEENS1_IJNS2_ILi8EEEiiEEENS2_ILi64EEENS1_IJiNS2_ILi144EEENS2_ILi288EEEEEENS2_ILi512EEEEEEEEDaRKT_ENKUlRKT_E_clIS9_EEDaSH_)
        /*020c*/ 	.word	0x00000000


	//----- nvinfo : EIATTR_FRAME_SIZE
	.align		4
.L_98:
        /*0210*/ 	.byte	0x04, 0x11
        /*0212*/ 	.short	(.L_100 - .L_99)
	.align		4
.L_99:
        /*0214*/ 	.word	index@($_ZN7cutlass13device_kernelIN5flash19enable_sm80_to_sm89INS1_16FlashAttnBwdSm80INS1_25CollectiveMainloopBwdSm80ILi2ELi2EN4cute5tupleIJNS5_1CILi128EEES8_NS7_ILi64EEEEEENS_10bfloat16_tEfNS_4arch4Sm80ELb1ELb0ELb1ELb1ELb1ELb0ELb0ELb0ELi2ELi4ELi4ELi4ELb0EEENS1_24CollectiveEpilogueBwdGQAISA_fSD_Li256ELb1ELb1EEENS1_25SingleTileBwdLPTSchedulerILb1ELi128ELb1EEEEEEEEEvNT_6ParamsE$_ZZN4cute7flattenINS_5tupleIJNS_1CILi1EEENS1_IJNS2_ILi8EEEiiEEENS2_ILi64EEENS1_IJiNS2_ILi144EEENS2_ILi288EEEEEENS2_ILi512EEEEEEEEDaRKT_ENKUlRKT_E_clIS5_EEDaSH_)
        /*0218*/ 	.word	0x00000000


	//----- nvinfo : EIATTR_FRAME_SIZE
	.align		4
.L_100:
        /*021c*/ 	.byte	0x04, 0x11
        /*021e*/ 	.short	(.L_102 - .L_101)
	.align		4
.L_101:
        /*0220*/ 	.word	index@($_ZN7cutlass13device_kernelIN5flash19enable_sm80_to_sm89INS1_16FlashAttnBwdSm80INS1_25CollectiveMainloopBwdSm80ILi2ELi2EN4cute5tupleIJNS5_1CILi128EEES8_NS7_ILi64EEEEEENS_10bfloat16_tEfNS_4arch4Sm80ELb1ELb0ELb1ELb1ELb1ELb0ELb0ELb0ELi2ELi4ELi4ELi4ELb0EEENS1_24CollectiveEpilogueBwdGQAISA_fSD_Li256ELb1ELb1EEENS1_25SingleTileBwdLPTSchedulerILb1ELi128ELb1EEEEEEEEEvNT_6ParamsE$_ZZN4cute7flattenINS_5tupleIJNS1_IJNS_1CILi0EEENS1_IJNS2_ILi1EEENS2_ILi512EEEiEEEEEENS2_ILi4096EEENS1_IJiNS2_ILi8192EEEEEEEEEEEDaRKT_ENKUlRKT_E_clISA_EEDaSH_)
        /*0224*/ 	.word	0x00000000


	//----- nvinfo : EIATTR_FRAME_SIZE
	.align		4
.L_102:
        /*0228*/ 	.byte	0x04, 0x11
        /*022a*/ 	.short	(.L_104 - .L_103)
	.align		4
.L_103:
        /*022c*/ 	.word	index@($_ZN7cutlass13device_kernelIN5flash19enable_sm80_to_sm89INS1_16FlashAttnBwdSm80INS1_25CollectiveMainloopBwdSm80ILi2ELi2EN4cute5tupleIJNS5_1CILi128EEES8_NS7_ILi64EEEEEENS_10bfloat16_tEfNS_4arch4Sm80ELb1ELb0ELb1ELb1ELb1ELb0ELb0ELb0ELi2ELi4ELi4ELi4ELb0EEENS1_24CollectiveEpilogueBwdGQAISA_fSD_Li256ELb1ELb1EEENS1_25SingleTileBwdLPTSchedulerILb1ELi128ELb1EEEEEEEEEvNT_6ParamsE$_ZZN4cute7flattenINS_5tupleIJNS1_IJNS_1CILi0EEENS1_IJNS2_ILi1EEENS2_ILi512EEEiEEEEEENS2_ILi4096EEENS1_IJiNS2_ILi8192EEEEEEEEEEEDaRKT_ENKUlRKT_E_clIS7_EEDaSH_)
        /*0230*/ 	.word	0x00000000


	//----- nvinfo : EIATTR_FRAME_SIZE
	.align		4
.L_104:
        /*0234*/ 	.byte	0x04, 0x11
        /*0236*/ 	.short	(.L_106 - .L_105)
	.align		4
.L_105:
        /*0238*/ 	.word	index@($_ZN7cutlass13device_kernelIN5flash19enable_sm80_to_sm89INS1_16FlashAttnBwdSm80INS1_25CollectiveMainloopBwdSm80ILi2ELi2EN4cute5tupleIJNS5_1CILi128EEES8_NS7_ILi64EEEEEENS_10bfloat16_tEfNS_4arch4Sm80ELb1ELb0ELb1ELb1ELb1ELb0ELb0ELb0ELi2ELi4ELi4ELi4ELb0EEENS1_24CollectiveEpilogueBwdGQAISA_fSD_Li256ELb1ELb1EEENS1_25SingleTileBwdLPTSchedulerILb1ELi128ELb1EEEEEEEEEvNT_6ParamsE$_ZZN4cute7crd2crdINS_5tupleIJiiiNS_1CILi0EEEEEENS1_IJNS2_ILi32EEENS2_ILi4EEENS2_ILi2EEENS2_ILi1EEEEEENS1_IJS8_S8_S8_S8_EEEEEDaRKT_RKT0_RKT1_ENKUlRKT_RKT0_RKT1_E_clIiS7_S8_EEDaSM_SP_SS_)
        /*023c*/ 	.word	0x00000000


	//----- nvinfo : EIATTR_FRAME_SIZE
	.align		4
.L_106:
        /*0240*/ 	.byte	0x04, 0x11
        /*0242*/ 	.short	(.L_108 - .L_107)
	.align		4
.L_107:
        /*0244*/ 	.word	index@($_ZN7cutlass13device_kernelIN5flash19enable_sm80_to_sm89INS1_16FlashAttnBwdSm80INS1_25CollectiveMainloopBwdSm80ILi2ELi2EN4cute5tupleIJNS5_1CILi128EEES8_NS7_ILi64EEEEEENS_10bfloat16_tEfNS_4arch4Sm80ELb1ELb0ELb1ELb1ELb1ELb0ELb0ELb0ELi2ELi4ELi4ELi4ELb0EEENS1_24CollectiveEpilogueBwdGQAISA_fSD_Li256ELb1ELb1EEENS1_25SingleTileBwdLPTSchedulerILb1ELi128ELb1EEEEEEEEEvNT_6ParamsE$_ZZN4cute7crd2crdINS_5tupleIJiiiNS_1CILi0EEEEEENS1_IJNS2_ILi32EEENS2_ILi4EEENS2_ILi2EEENS2_ILi1EEEEEENS1_IJS8_S8_S8_S8_EEEEEDaRKT_RKT0_RKT1_ENKUlRKT_RKT0_RKT1_E_clIiS6_S8_EEDaSM_SP_SS_)
        /*0248*/ 	.word	0x00000000


	//----- nvinfo : EIATTR_FRAME_SIZE
	.align		4
.L_108:
        /*024c*/ 	.byte	0x04, 0x11
        /*024e*/ 	.short	(.L_110 - .L_109)
	.align		4
.L_109:
        /*0250*/ 	.word	index@($_ZN7cutlass13device_kernelIN5flash19enable_sm80_to_sm89INS1_16FlashAttnBwdSm80INS1_25CollectiveMainloopBwdSm80ILi2ELi2EN4cute5tupleIJNS5_1CILi128EEES8_NS7_ILi64EEEEEENS_10bfloat16_tEfNS_4arch4Sm80ELb1ELb0ELb1ELb1ELb1ELb0ELb0ELb0ELi2ELi4ELi4ELi4ELb0EEENS1_24CollectiveEpilogueBwdGQAISA_fSD_Li256ELb1ELb1EEENS1_25SingleTileBwdLPTSchedulerILb1ELi128ELb1EEEEEEEEEvNT_6ParamsE$_ZZN4cute7crd2crdINS_5tupleIJiiiNS_1CILi0EEEEEENS1_IJNS2_ILi32EEENS2_ILi4EEENS2_ILi2EEENS2_ILi1EEEEEENS1_IJS8_S8_S8_S8_EEEEEDaRKT_RKT0_RKT1_ENKUlRKT_RKT0_RKT1_E_clIiS5_S8_EEDaSM_SP_SS_)
        /*0254*/ 	.word	0x00000000


	//----- nvinfo : EIATTR_FRAME_SIZE
	.align		4
.L_110:
        /*0258*/ 	.byte	0x04, 0x11
        /*025a*/ 	.short	(.L_112 - .L_111)
	.align		4
.L_111:
        /*025c*/ 	.word	index@($_ZN7cutlass13device_kernelIN5flash19enable_sm80_to_sm89INS1_16FlashAttnBwdSm80INS1_25CollectiveMainloopBwdSm80ILi2ELi2EN4cute5tupleIJNS5_1CILi128EEES8_NS7_ILi64EEEEEENS_10bfloat16_tEfNS_4arch4Sm80ELb1ELb0ELb1ELb1ELb1ELb0ELb0ELb0ELi2ELi4ELi4ELi4ELb0EEENS1_24CollectiveEpilogueBwdGQAISA_fSD_Li256ELb1ELb1EEENS1_25SingleTileBwdLPTSchedulerILb1ELi128ELb1EEEEEEEEEvNT_6ParamsE$_ZZN4cute6upcastILi2ENS_5tupleIJNS_1CILi2EEES3_S3_EEENS1_IJNS2_ILi1EEENS2_ILi512EEEiEEEEEDaRKT0_RKT1_ENKUlRKT_RKT0_E_clIS3_iEEDaSG_SJ_)
        /*0260*/ 	.word	0x00000000


	//----- nvinfo : EIATTR_FRAME_SIZE
	.align		4
.L_112:
        /*0264*/ 	.byte	0x04, 0x11
        /*0266*/ 	.short	(.L_114 - .L_113)
	.align		4
.L_113:
        /*0268*/ 	.word	index@($_ZN7cutlass13device_kernelIN5flash19enable_sm80_to_sm89INS1_16FlashAttnBwdSm80INS1_25CollectiveMainloopBwdSm80ILi2ELi2EN4cute5tupleIJNS5_1CILi128EEES8_NS7_ILi64EEEEEENS_10bfloat16_tEfNS_4arch4Sm80ELb1ELb0ELb1ELb1ELb1ELb0ELb0ELb0ELi2ELi4ELi4ELi4ELb0EEENS1_24CollectiveEpilogueBwdGQAISA_fSD_Li256ELb1ELb1EEENS1_25SingleTileBwdLPTSchedulerILb1ELi128ELb1EEEEEEEEEvNT_6ParamsE$_ZZN4cute6upcastILi2ENS_5tupleIJNS_1CILi2EEES3_EEENS1_IJiNS2_ILi8192EEEEEEEEDaRKT0_RKT1_ENKUlRKT_RKT0_E_clIS3_iEEDaSF_SI_)
        /*026c*/ 	.word	0x00000000


	//----- nvinfo : EIATTR_FRAME_SIZE
	.align		4
.L_114:
        /*0270*/ 	.byte	0x04, 0x11
        /*0272*/ 	.short	(.L_116 - .L_115)
	.align		4
.L_115:
        /*0274*/ 	.word	index@($_ZN7cutlass13device_kernelIN5flash19enable_sm80_to_sm89INS1_16FlashAttnBwdSm80INS1_25CollectiveMainloopBwdSm80ILi2ELi2EN4cute5tupleIJNS5_1CILi128EEES8_NS7_ILi64EEEEEENS_10bfloat16_tEfNS_4arch4Sm80ELb1ELb0ELb1ELb1ELb1ELb0ELb0ELb0ELi2ELi4ELi4ELi4ELb0EEENS1_24CollectiveEpilogueBwdGQAISA_fSD_Li256ELb1ELb1EEENS1_25SingleTileBwdLPTSchedulerILb1ELi128ELb1EEEEEEEEEvNT_6ParamsE$_ZZN4cute6upcastILi2ENS_5tupleIJNS_1CILi1EEENS1_IJNS2_ILi2EEES4_S4_EEEEEENS1_IJNS2_ILi0EEENS1_IJS3_NS2_ILi512EEEiEEEEEEEEDaRKT0_RKT1_ENKUlRKT_RKT0_E_clIS5_S9_EEDaSJ_SM_)
        /*0278*/ 	.word	0x00000000


	//----- nvinfo : EIATTR_FRAME_SIZE
	.align		4
.L_116:
        /*027c*/ 	.byte	0x04, 0x11
        /*027e*/ 	.short	(.L_118 - .L_117)
	.align		4
.L_117:
        /*0280*/ 	.word	index@($_ZN7cutlass13device_kernelIN5flash19enable_sm80_to_sm89INS1_16FlashAttnBwdSm80INS1_25CollectiveMainloopBwdSm80ILi2ELi2EN4cute5tupleIJNS5_1CILi128EEES8_NS7_ILi64EEEEEENS_10bfloat16_tEfNS_4arch4Sm80ELb1ELb0ELb1ELb1ELb1ELb0ELb0ELb0ELi2ELi4ELi4ELi4ELb0EEENS1_24CollectiveEpilogueBwdGQAISA_fSD_Li256ELb1ELb1EEENS1_25SingleTileBwdLPTSchedulerILb1ELi128ELb1EEEEEEEEEvNT_6ParamsE$_ZZN4cute6upcastILi2ENS_5tupleIJNS1_IJNS_1CILi1EEENS1_IJNS2_ILi2EEES4_S4_EEEEEES4_NS1_IJS4_S4_EEEEEENS1_IJNS1_IJNS2_ILi0EEENS1_IJS3_NS2_ILi512EEEiEEEEEENS2_ILi4096EEENS1_IJiNS2_ILi8192EEEEEEEEEEEDaRKT0_RKT1_ENKUlRKT_RKT0_E_clIS7_SF_EEDaSP_SS_)
        /*0284*/ 	.word	0x00000000


	//----- nvinfo : EIATTR_FRAME_SIZE
	.align		4
.L_118:
        /*0288*/ 	.byte	0x04, 0x11
        /*028a*/ 	.short	(.L_120 - .L_119)
	.align		4
.L_119:
        /*028c*/ 	.word	index@($_ZN7cutlass13device_kernelIN5flash19enable_sm80_to_sm89INS1_16FlashAttnBwdSm80INS1_25CollectiveMainloopBwdSm80ILi2ELi2EN4cute5tupleIJNS5_1CILi128EEES8_NS7_ILi64EEEEEENS_10bfloat16_tEfNS_4arch4Sm80ELb1ELb0ELb1ELb1ELb1ELb0ELb0ELb0ELi2ELi4ELi4ELi4ELb0EEENS1_24CollectiveEpilogueBwdGQAISA_fSD_Li256ELb1ELb1EEENS1_25SingleTileBwdLPTSchedulerILb1ELi128ELb1EEEEEEEEEvNT_6ParamsE$_ZZN4cute6upcastILi2ENS_5tupleIJNS1_IJNS_1CILi1EEENS1_IJNS2_ILi2EEES4_S4_EEEEEES4_NS1_IJS4_S4_EEEEEENS1_IJNS1_IJNS2_ILi0EEENS1_IJS3_NS2_ILi512EEEiEEEEEENS2_ILi4096EEENS1_IJiNS2_ILi8192EEEEEEEEEEEDaRKT0_RKT1_ENKUlRKT_RKT0_E_clIS6_SC_EEDaSP_SS_)
        /*0290*/ 	.word	0x00000000


	//----- nvinfo : EIATTR_FRAME_SIZE
	.align		4
.L_120:
        /*0294*/ 	.byte	0x04, 0x11
        /*0296*/ 	.short	(.L_122 - .L_121)
	.align		4
.L_121:
        /*0298*/ 	.word	index@($_ZN7cutlass13device_kernelIN5flash19enable_sm80_to_sm89INS1_16FlashAttnBwdSm80INS1_25CollectiveMainloopBwdSm80ILi2ELi2EN4cute5tupleIJNS5_1CILi128EEES8_NS7_ILi64EEEEEENS_10bfloat16_tEfNS_4arch4Sm80ELb1ELb0ELb1ELb1ELb1ELb0ELb0ELb0ELi2ELi4ELi4ELi4ELb0EEENS1_24CollectiveEpilogueBwdGQAISA_fSD_Li256ELb1ELb1EEENS1_25SingleTileBwdLPTSchedulerILb1ELi128ELb1EEEEEEEEEvNT_6ParamsE$_ZZN4cute6detail9lift_diceINS_5tupleIJiNS_1CILi0EEEEEES5_EEDaRKT_RKT0_ENKUlRKT_RKT0_E_clIiiEEDaSE_SH_)
        /*029c*/ 	.word	0x00000000


	//----- nvinfo : EIATTR_FRAME_SIZE
	.align		4
.L_122:
        /*02a0*/ 	.byte	0x04, 0x11
        /*02a2*/ 	.short	(.L_124 - .L_123)
	.align		4
.L_123:
        /*02a4*/ 	.word	index@($_ZN7cutlass13device_kernelIN5flash19enable_sm80_to_sm89INS1_16FlashAttnBwdSm80INS1_25CollectiveMainloopBwdSm80ILi2ELi2EN4cute5tupleIJNS5_1CILi128EEES8_NS7_ILi64EEEEEENS_10bfloat16_tEfNS_4arch4Sm80ELb1ELb0ELb1ELb1ELb1ELb0ELb0ELb0ELi2ELi4ELi4ELi4ELb0EEENS1_24CollectiveEpilogueBwdGQAISA_fSD_Li256ELb1ELb1EEENS1_25SingleTileBwdLPTSchedulerILb1ELi128ELb1EEEEEEEEEvNT_6ParamsE$_ZZN4cute6detail9lift_diceINS_5tupleIJiNS2_IJiNS_1CILi0EEEEEEEEES6_EEDaRKT_RKT0_ENKUlRKT_RKT0_E_clIiiEEDaSF_SI_)
        /*02a8*/ 	.word	0x00000000


	//----- nvinfo : EIATTR_FRAME_SIZE
	.align		4
.L_124:
        /*02ac*/ 	.byte	0x04, 0x11
        /*02ae*/ 	.short	(.L_126 - .L_125)
	.align		4
.L_125:
        /*02b0*/ 	.word	index@($_ZN7cutlass13device_kernelIN5flash19enable_sm80_to_sm89INS1_16FlashAttnBwdSm80INS1_25CollectiveMainloopBwdSm80ILi2ELi2EN4cute5tupleIJNS5_1CILi128EEES8_NS7_ILi64EEEEEENS_10bfloat16_tEfNS_4arch4Sm80ELb1ELb0ELb1ELb1ELb1ELb0ELb0ELb0ELi2ELi4ELi4ELi4ELb0EEENS1_24CollectiveEpilogueBwdGQAISA_fSD_Li256ELb1ELb1EEENS1_25SingleTileBwdLPTSchedulerILb1ELi128ELb1EEEEEEEEEvNT_6ParamsE$_ZZN4cute6detail9lift_diceINS_5tupleIJiNS2_IJiNS_1CILi0EEEEEEEEES6_EEDaRKT_RKT0_ENKUlRKT_RKT0_E_clIS5_S5_EEDaSF_SI_)
        /*02b4*/ 	.word	0x00000000


	//----- nvinfo : EIATTR_FRAME_SIZE
	.align		4
.L_126:
        /*02b8*/ 	.byte	0x04, 0x11
        /*02ba*/ 	.short	(.L_128 - .L_127)
	.align		4
.L_127:
        /*02bc*/ 	.word	index@($_ZN7cutlass13device_kernelIN5flash19enable_sm80_to_sm89INS1_16FlashAttnBwdSm80INS1_25CollectiveMainloopBwdSm80ILi2ELi2EN4cute5tupleIJNS5_1CILi128EEES8_NS7_ILi64EEEEEENS_10bfloat16_tEfNS_4arch4Sm80ELb1ELb0ELb1ELb1ELb1ELb0ELb0ELb0ELi2ELi4ELi4ELi4ELb0EEENS1_24CollectiveEpilogueBwdGQAISA_fSD_Li256ELb1ELb1EEENS1_25SingleTileBwdLPTSchedulerILb1ELi128ELb1EEEEEEEEEvNT_6ParamsE$_ZZN4cute6detail16composition_implINS_5tupleIJNS_1CILi8EEENS3_ILi2EEES5_S5_S4_S5_EEENS2_IJNS3_ILi1EEEiiiNS3_ILi72EEENS3_ILi512EEEEEES5_S4_EEDaRKT_RKT0_RKT1_RKT2_ENKUlRKT_T0_E_clINS2_IJNS2_IJS5_EEENS2_IJiEEES7_S7_EEENS_17integral_constantIiLi4EEEEEDaSP_SQ_)
        /*02c0*/ 	.word	0x00000000


	//----- nvinfo : EIATTR_FRAME_SIZE
	.align		4
.L_128:
        /*02c4*/ 	.byte	0x04, 0x11
        /*02c6*/ 	.short	(.L_130 - .L_129)
	.align		4
.L_129:
        /*02c8*/ 	.word	index@($_ZN7cutlass13device_kernelIN5flash19enable_sm80_to_sm89INS1_16FlashAttnBwdSm80INS1_25CollectiveMainloopBwdSm80ILi2ELi2EN4cute5tupleIJNS5_1CILi128EEES8_NS7_ILi64EEEEEENS_10bfloat16_tEfNS_4arch4Sm80ELb1ELb0ELb1ELb1ELb1ELb0ELb0ELb0ELi2ELi4ELi4ELi4ELb0EEENS1_24CollectiveEpilogueBwdGQAISA_fSD_Li256ELb1ELb1EEENS1_25SingleTileBwdLPTSchedulerILb1ELi128ELb1EEEEEEEEEvNT_6ParamsE$_ZZN4cute6detail16composition_implINS_5tupleIJNS_1CILi8EEENS3_ILi2EEES5_S5_S4_S5_EEENS2_IJNS3_ILi1EEEiiiNS3_ILi72EEENS3_ILi512EEEEEES5_S4_EEDaRKT_RKT0_RKT1_RKT2_ENKUlRKT_T0_E_clINS2_IJNS2_IJS5_EEENS2_IJiEEES7_S7_EEENS_17integral_constantIiLi3EEEEEDaSP_SQ_)
        /*02cc*/ 	.word	0x00000000


	//----- nvinfo : EIATTR_FRAME_SIZE
	.align		4
.L_130:
        /*02d0*/ 	.byte	0x04, 0x11
        /*02d2*/ 	.short	(.L_132 - .L_131)
	.align		4
.L_131:
        /*02d4*/ 	.word	index@($_ZN7cutlass13device_kernelIN5flash19enable_sm80_to_sm89INS1_16FlashAttnBwdSm80INS1_25CollectiveMainloopBwdSm80ILi2ELi2EN4cute5tupleIJNS5_1CILi128EEES8_NS7_ILi64EEEEEENS_10bfloat16_tEfNS_4arch4Sm80ELb1ELb0ELb1ELb1ELb1ELb0ELb0ELb0ELi2ELi4ELi4ELi4ELb0EEENS1_24CollectiveEpilogueBwdGQAISA_fSD_Li256ELb1ELb1EEENS1_25SingleTileBwdLPTSchedulerILb1ELi128ELb1EEEEEEEEEvNT_6ParamsE$_ZZN4cute6detail16composition_implINS_5tupleIJNS_1CILi8EEENS3_ILi2EEES5_S5_S4_S5_EEENS2_IJNS3_ILi1EEEiiiNS3_ILi72EEENS3_ILi512EEEEEES5_S4_EEDaRKT_RKT0_RKT1_RKT2_ENKUlRKT_T0_E_clINS2_IJNS2_IJS5_EEENS2_IJiEEES7_S7_EEENS_17integral_constantIiLi2EEEEEDaSP_SQ_)
        /*02d8*/ 	.word	0x00000000


	//----- nvinfo : EIATTR_FRAME_SIZE
	.align		4
.L_132:
        /*02dc*/ 	.byte	0x04, 0x11
        /*02de*/ 	.short	(.L_134 - .L_133)
	.align		4
.L_133:
        /*02e0*/ 	.word	index@($_ZN7cutlass13device_kernelIN5flash19enable_sm80_to_sm89INS1_16FlashAttnBwdSm80INS1_25CollectiveMainloopBwdSm80ILi2ELi2EN4cute5tupleIJNS5_1CILi128EEES8_NS7_ILi64EEEEEENS_10bfloat16_tEfNS_4arch4Sm80ELb1ELb0ELb1ELb1ELb1ELb0ELb0ELb0ELi2ELi4ELi4ELi4ELb0EEENS1_24CollectiveEpilogueBwdGQAISA_fSD_Li256ELb1ELb1EEENS1_25SingleTileBwdLPTSchedulerILb1ELi128ELb1EEEEEEEEEvNT_6ParamsE$_ZZN4cute6detail16composition_implINS_5tupleIJNS_1CILi8EEENS3_ILi2EEES5_S5_S4_S5_EEENS2_IJNS3_ILi1EEEiiiNS3_ILi72EEENS3_ILi512EEEEEES5_S4_EEDaRKT_RKT0_RKT1_RKT2_ENKUlRKT_T0_E_clINS2_IJNS2_IJEEEST_S5_S7_EEENS_17integral_constantIiLi1EEEEEDaSP_SQ_)
        /*02e4*/ 	.word	0x00000000


	//----- nvinfo : EIATTR_FRAME_SIZE
	.align		4
.L_134:
        /*02e8*/ 	.byte	0x04, 0x11
        /*02ea*/ 	.short	(.L_136 - .L_135)
	.align		4
.L_135:
        /*02ec*/ 	.word	index@($_ZN7cutlass13device_kernelIN5flash19enable_sm80_to_sm89INS1_16FlashAttnBwdSm80INS1_25CollectiveMainloopBwdSm80ILi2ELi2EN4cute5tupleIJNS5_1CILi128EEES8_NS7_ILi64EEEEEENS_10bfloat16_tEfNS_4arch4Sm80ELb1ELb0ELb1ELb1ELb1ELb0ELb0ELb0ELi2ELi4ELi4ELi4ELb0EEENS1_24CollectiveEpilogueBwdGQAISA_fSD_Li256ELb1ELb1EEENS1_25SingleTileBwdLPTSchedulerILb1ELi128ELb1EEEEEEEEEvNT_6ParamsE$_ZZN4cute6detail16composition_implINS_5tupleIJNS_1CILi8EEENS3_ILi2EEES5_S5_S4_S5_EEENS2_IJNS3_ILi1EEEiiiNS3_ILi72EEENS3_ILi512EEEEEENS3_ILi4EEENS3_ILi16EEEEEDaRKT_RKT0_RKT1_RKT2_ENKUlRKT_T0_E_clINS2_IJNS2_IJS5_S5_EEENS2_IJiiEEES7_S7_EEENS_17integral_constantIiLi4EEEEEDaSR_SS_)
        /*02f0*/ 	.word	0x00000000


	//----- nvinfo : EIATTR_FRAME_SIZE
	.align		4
.L_136:
        /*02f4*/ 	.byte	0x04, 0x11
        /*02f6*/ 	.short	(.L_138 - .L_137)
	.align		4
.L_137:
        /*02f8*/ 	.word	index@($_ZN7cutlass13device_kernelIN5flash19enable_sm80_to_sm89INS1_16FlashAttnBwdSm80INS1_25CollectiveMainloopBwdSm80ILi2ELi2EN4cute5tupleIJNS5_1CILi128EEES8_NS7_ILi64EEEEEENS_10bfloat16_tEfNS_4arch4Sm80ELb1ELb0ELb1ELb1ELb1ELb0ELb0ELb0ELi2ELi4ELi4ELi4ELb0EEENS1_24CollectiveEpilogueBwdGQAISA_fSD_Li256ELb1ELb1EEENS1_25SingleTileBwdLPTSchedulerILb1ELi128ELb1EEEEEEEEEvNT_6ParamsE$_ZZN4cute6detail16composition_implINS_5tupleIJNS_1CILi8EEENS3_ILi2EEES5_S5_S4_S5_EEENS2_IJNS3_ILi1EEEiiiNS3_ILi72EEENS3_ILi512EEEEEENS3_ILi4EEENS3_ILi16EEEEEDaRKT_RKT0_RKT1_RKT2_ENKUlRKT_T0_E_clINS2_IJNS2_IJS5_EEENS2_IJiEEES5_S7_EEENS_17integral_constantIiLi3EEEEEDaSR_SS_)
        /*02fc*/ 	.word	0x00000000


	//----- nvinfo : EIATTR_FRAME_SIZE
	.align		4
.L_138:
        /*0300*/ 	.byte	0x04, 0x11
        /*0302*/ 	.short	(.L_140 - .L_139)
	.align		4
.L_139:
        /*0304*/ 	.word	index@($_ZN7cutlass13device_kernelIN5flash19enable_sm80_to_sm89INS1_16FlashAttnBwdSm80INS1_25CollectiveMainloopBwdSm80ILi2ELi2EN4cute5tupleIJNS5_1CILi128EEES8_NS7_ILi64EEEEEENS_10bfloat16_tEfNS_4arch4Sm80ELb1ELb0ELb1ELb1ELb1ELb0ELb0ELb0ELi2ELi4ELi4ELi4ELb0EEENS1_24CollectiveEpilogueBwdGQAISA_fSD_Li256ELb1ELb1EEENS1_25SingleTileBwdLPTSchedulerILb1ELi128ELb1EEEEEEEEEvNT_6ParamsE$_ZZN4cute6detail16composition_implINS_5tupleIJNS_1CILi8EEENS3_ILi2EEES5_S5_S4_S5_EEENS2_IJNS3_ILi1EEEiiiNS3_ILi72EEENS3_ILi512EEEEEENS3_ILi4EEENS3_ILi16EEEEEDaRKT_RKT0_RKT1_RKT2_ENKUlRKT_T0_E_clINS2_IJNS2_IJEEESV_SB_S7_EEENS_17integral_constantIiLi2EEEEEDaSR_SS_)
        /*0308*/ 	.word	0x00000000


	//----- nvinfo : EIATTR_FRAME_SIZE
	.align		4
.L_140:
        /*030c*/ 	.byte	0x04, 0x11
        /*030e*/ 	.short	(.L_142 - .L_141)
	.align		4
.L_141:
        /*0310*/ 	.word	index@($_ZN7cutlass13device_kernelIN5flash19enable_sm80_to_sm89INS1_16FlashAttnBwdSm80INS1_25CollectiveMainloopBwdSm80ILi2ELi2EN4cute5tupleIJNS5_1CILi128EEES8_NS7_ILi64EEEEEENS_10bfloat16_tEfNS_4arch4Sm80ELb1ELb0ELb1ELb1ELb1ELb0ELb0ELb0ELi2ELi4ELi4ELi4ELb0EEENS1_24CollectiveEpilogueBwdGQAISA_fSD_Li256ELb1ELb1EEENS1_25SingleTileBwdLPTSchedulerILb1ELi128ELb1EEEEEEEEEvNT_6ParamsE$_ZZN4cute6detail16composition_implINS_5tupleIJNS_1CILi8EEENS3_ILi2EEES5_S5_S4_S5_EEENS2_IJNS3_ILi1EEEiiiNS3_ILi72EEENS3_ILi512EEEEEENS2_IJS5_S5_S5_EEENS2_IJS7_S9_S4_EEEEEDaRKT_RKT0_RKT1_RKT2_ENKUlRKT_RKT0_E_clIS5_S4_EEDaSR_SU_)
        /*0314*/ 	.word	0x00000000


	//----- nvinfo : EIATTR_FRAME_SIZE
	.align		4
.L_142:
        /*0318*/ 	.byte	0x04, 0x11
        /*031a*/ 	.short	(.L_144 - .L_143)
	.align		4
.L_143:
        /*031c*/ 	.word	index@($_ZN7cutlass13device_kernelIN5flash19enable_sm80_to_sm89INS1_16FlashAttnBwdSm80INS1_25CollectiveMainloopBwdSm80ILi2ELi2EN4cute5tupleIJNS5_1CILi128EEES8_NS7_ILi64EEEEEENS_10bfloat16_tEfNS_4arch4Sm80ELb1ELb0ELb1ELb1ELb1ELb0ELb0ELb0ELi2ELi4ELi4ELi4ELb0EEENS1_24CollectiveEpilogueBwdGQAISA_fSD_Li256ELb1ELb1EEENS1_25SingleTileBwdLPTSchedulerILb1ELi128ELb1EEEEEEEEEvNT_6ParamsE$_ZZN4cute6detail16composition_implINS_5tupleIJNS_1CILi8EEENS3_ILi2EEES5_S5_S4_S5_EEENS2_IJNS3_ILi1EEEiiiNS3_ILi72EEENS3_ILi512EEEEEENS2_IJS5_S5_EEENS2_IJS7_S4_EEEEEDaRKT_RKT0_RKT1_RKT2_ENKUlRKT_RKT0_E_clIS5_S4_EEDaSR_SU_)
        /*0320*/ 	.word	0x00000000


	//----- nvinfo : EIATTR_FRAME_SIZE
	.align		4
.L_144:
        /*0324*/ 	.byte	0x04, 0x11
        /*0326*/ 	.short	(.L_146 - .L_145)
	.align		4
.L_145:
        /*0328*/ 	.word	index@($_ZN7cutlass13device_kernelIN5flash19enable_sm80_to_sm89INS1_16FlashAttnBwdSm80INS1_25CollectiveMainloopBwdSm80ILi2ELi2EN4cute5tupleIJNS5_1CILi128EEES8_NS7_ILi64EEEEEENS_10bfloat16_tEfNS_4arch4Sm80ELb1ELb0ELb1ELb1ELb1ELb0ELb0ELb0ELi2ELi4ELi4ELi4ELb0EEENS1_24CollectiveEpilogueBwdGQAISA_fSD_Li256ELb1ELb1EEENS1_25SingleTileBwdLPTSchedulerILb1ELi128ELb1EEEEEEEEEvNT_6ParamsE$_ZZN4cute6detail16composition_implINS_5tupleIJNS_1CILi8EEENS3_ILi2EEES5_S5_S4_S5_EEENS2_IJNS3_ILi1EEEiiiNS3_ILi72EEENS3_ILi512EEEEEENS2_IJNS3_ILi4EEES5_EEENS2_IJNS3_ILi16EEENS3_ILi8192EEEEEEEEDaRKT_RKT0_RKT1_RKT2_ENKUlRKT_RKT0_E_clISB_SD_EEDaSU_SX_)
        /*032c*/ 	.word	0x00000000


	//----- nvinfo : EIATTR_FRAME_SIZE
	.align		4
.L_146:
        /*0330*/ 	.byte	0x04, 0x11
        /*0332*/ 	.short	(.L_148 - .L_147)
	.align		4
.L_147:
        /*0334*/ 	.word	index@($_ZN7cutlass13device_kernelIN5flash19enable_sm80_to_sm89INS1_16FlashAttnBwdSm80INS1_25CollectiveMainloopBwdSm80ILi2ELi2EN4cute5tupleIJNS5_1CILi128EEES8_NS7_ILi64EEEEEENS_10bfloat16_tEfNS_4arch4Sm80ELb1ELb0ELb1ELb1ELb1ELb0ELb0ELb0ELi2ELi4ELi4ELi4ELb0EEENS1_24CollectiveEpilogueBwdGQAISA_fSD_Li256ELb1ELb1EEENS1_25SingleTileBwdLPTSchedulerILb1ELi128ELb1EEEEEEEEEvNT_6ParamsE$_ZZN4cute6detail16composition_implINS_5tupleIJNS_1CILi8EEENS3_ILi2EEES5_S5_S4_S5_EEENS2_IJNS3_ILi1EEEiiiNS3_ILi72EEENS3_ILi512EEEEEENS2_IJNS2_IJS5_S5_S5_EEES5_NS3_ILi4EEEEEENS2_IJNS2_IJS7_S9_S4_EEENS3_ILi4096EEENS3_ILi16EEEEEEEEDaRKT_RKT0_RKT1_RKT2_ENKUlRKT_RKT0_E_clISC_SG_EEDaSW_SZ_)
        /*0338*/ 	.word	0x00000000


	//----- nvinfo : EIATTR_FRAME_SIZE
	.align		4
.L_148:
        /*033c*/ 	.byte	0x04, 0x11
        /*033e*/ 	.short	(.L_150 - .L_149)
	.align		4
.L_149:
        /*0340*/ 	.word	index@($_ZN7cutlass13device_kernelIN5flash19enable_sm80_to_sm89INS1_16FlashAttnBwdSm80INS1_25CollectiveMainloopBwdSm80ILi2ELi2EN4cute5tupleIJNS5_1CILi128EEES8_NS7_ILi64EEEEEENS_10bfloat16_tEfNS_4arch4Sm80ELb1ELb0ELb1ELb1ELb1ELb0ELb0ELb0ELi2ELi4ELi4ELi4ELb0EEENS1_24CollectiveEpilogueBwdGQAISA_fSD_Li256ELb1ELb1EEENS1_25SingleTileBwdLPTSchedulerILb1ELi128ELb1EEEEEEEEEvNT_6ParamsE$_ZZN4cute6detail16composition_implINS_5tupleIJNS_1CILi8EEENS3_ILi2EEES5_S5_S4_S5_EEENS2_IJNS3_ILi1EEEiiiNS3_ILi72EEENS3_ILi512EEEEEENS2_IJNS2_IJS5_S5_S5_EEES5_NS3_ILi4EEEEEENS2_IJNS2_IJS7_S9_S4_EEENS3_ILi4096EEENS3_ILi16EEEEEEEEDaRKT_RKT0_RKT1_RKT2_ENKUlRKT_RKT0_E_clISB_SE_EEDaSW_SZ_)
        /*0344*/ 	.word	0x00000000


	//----- nvinfo : EIATTR_FRAME_SIZE
	.align		4
.L_150:
        /*0348*/ 	.byte	0x04, 0x11
        /*034a*/ 	.short	(.L_152 - .L_151)
	.align		4
.L_151:
        /*034c*/ 	.word	index@($_ZN7cutlass13device_kernelIN5flash19enable_sm80_to_sm89INS1_16FlashAttnBwdSm80INS1_25CollectiveMainloopBwdSm80ILi2ELi2EN4cute5tupleIJNS5_1CILi128EEES8_NS7_ILi64EEEEEENS_10bfloat16_tEfNS_4arch4Sm80ELb1ELb0ELb1ELb1ELb1ELb0ELb0ELb0ELi2ELi4ELi4ELi4ELb0EEENS1_24CollectiveEpilogueBwdGQAISA_fSD_Li256ELb1ELb1EEENS1_25SingleTileBwdLPTSchedulerILb1ELi128ELb1EEEEEEEEEvNT_6ParamsE$_ZZN4cute6detail16composition_implINS_5tupleIJNS_1CILi8EEENS3_ILi2EEES5_S5_S4_S5_EEENS2_IJNS3_ILi1EEEiiiNS3_ILi72EEENS3_ILi512EEEEEENS2_IJNS2_IJS5_S5_S5_EEES5_NS2_IJNS3_ILi4EEES5_EEEEEENS2_IJNS2_IJS7_S9_S4_EEENS3_ILi4096EEENS2_IJNS3_ILi16EEENS3_ILi8192EEEEEEEEEEEDaRKT_RKT0_RKT1_RKT2_ENKUlRKT_RKT0_E_clISD_SJ_EEDaSZ_S12_)
        /*0350*/ 	.word	0x00000000


	//----- nvinfo : EIATTR_FRAME_SIZE
	.align		4
.L_152:
        /*0354*/ 	.byte	0x04, 0x11
        /*0356*/ 	.short	(.L_154 - .L_153)
	.align		4
.L_153:
        /*0358*/ 	.word	index@($_ZN7cutlass13device_kernelIN5flash19enable_sm80_to_sm89INS1_16FlashAttnBwdSm80INS1_25CollectiveMainloopBwdSm80ILi2ELi2EN4cute5tupleIJNS5_1CILi128EEES8_NS7_ILi64EEEEEENS_10bfloat16_tEfNS_4arch4Sm80ELb1ELb0ELb1ELb1ELb1ELb0ELb0ELb0ELi2ELi4ELi4ELi4ELb0EEENS1_24CollectiveEpilogueBwdGQAISA_fSD_Li256ELb1ELb1EEENS1_25SingleTileBwdLPTSchedulerILb1ELi128ELb1EEEEEEEEEvNT_6ParamsE$_ZZN4cute6detail16composition_implINS_5tupleIJNS_1CILi8EEENS3_ILi2EEES5_S5_S4_S5_EEENS2_IJNS3_ILi1EEEiiiNS3_ILi72EEENS3_ILi512EEEEEENS2_IJNS2_IJS5_S5_S5_EEES5_NS2_IJNS3_ILi4EEES5_EEEEEENS2_IJNS2_IJS7_S9_S4_EEENS3_ILi4096EEENS2_IJNS3_ILi16EEENS3_ILi8192EEEEEEEEEEEDaRKT_RKT0_RKT1_RKT2_ENKUlRKT_RKT0_E_clISB_SF_EEDaSZ_S12_)
        /*035c*/ 	.word	0x00000000


	//----- nvinfo : EIATTR_FRAME_SIZE
	.align		4
.L_154:
        /*0360*/ 	.byte	0x04, 0x11
        /*0362*/ 	.short	(.L_156 - .L_155)
	.align		4
.L_155:
        /*0364*/ 	.word	index@($_ZN7cutlass13device_kernelIN5flash19enable_sm80_to_sm89INS1_16FlashAttnBwdSm80INS1_25CollectiveMainloopBwdSm80ILi2ELi2EN4cute5tupleIJNS5_1CILi128EEES8_NS7_ILi64EEEEEENS_10bfloat16_tEfNS_4arch4Sm80ELb1ELb0ELb1ELb1ELb1ELb0ELb0ELb0ELi2ELi4ELi4ELi4ELb0EEENS1_24CollectiveEpilogueBwdGQAISA_fSD_Li256ELb1ELb1EEENS1_25SingleTileBwdLPTSchedulerILb1ELi128ELb1EEEEEEEEEvNT_6ParamsE$_ZZN4cute6detail16composition_implINS_5tupleIJNS_1CILi8EEENS3_ILi2EEES5_S5_S4_S5_EEENS2_IJNS3_ILi1EEEiiiNS3_ILi72EEENS3_ILi512EEEEEENS2_IJNS2_IJS5_S5_EEES4_NS3_ILi4EEEEEENS2_IJNS2_IJS7_S4_EEENS3_ILi1024EEENS3_ILi16EEEEEEEEDaRKT_RKT0_RKT1_RKT2_ENKUlRKT_RKT0_E_clISC_SG_EEDaSW_SZ_)
        /*0368*/ 	.word	0x00000000


	//----- nvinfo : EIATTR_FRAME_SIZE
	.align		4
.L_156:
        /*036c*/ 	.byte	0x04, 0x11
        /*036e*/ 	.short	(.L_158 - .L_157)
	.align		4
.L_157:
        /*0370*/ 	.word	index@($_ZN7cutlass13device_kernelIN5flash19enable_sm80_to_sm89INS1_16FlashAttnBwdSm80INS1_25CollectiveMainloopBwdSm80ILi2ELi2EN4cute5tupleIJNS5_1CILi128EEES8_NS7_ILi64EEEEEENS_10bfloat16_tEfNS_4arch4Sm80ELb1ELb0ELb1ELb1ELb1ELb0ELb0ELb0ELi2ELi4ELi4ELi4ELb0EEENS1_24CollectiveEpilogueBwdGQAISA_fSD_Li256ELb1ELb1EEENS1_25SingleTileBwdLPTSchedulerILb1ELi128ELb1EEEEEEEEEvNT_6ParamsE$_ZZN4cute6detail16composition_implINS_5tupleIJNS_1CILi8EEENS3_ILi2EEES5_S5_S4_S5_EEENS2_IJNS3_ILi1EEEiiiNS3_ILi72EEENS3_ILi512EEEEEENS2_IJNS2_IJS5_S5_EEES4_NS3_ILi4EEEEEENS2_IJNS2_IJS7_S4_EEENS3_ILi1024EEENS3_ILi16EEEEEEEEDaRKT_RKT0_RKT1_RKT2_ENKUlRKT_RKT0_E_clISB_SE_EEDaSW_SZ_)
        /*0374*/ 	.word	0x00000000


	//----- nvinfo : EIATTR_FRAME_SIZE
	.align		4
.L_158:
        /*0378*/ 	.byte	0x04, 0x11
        /*037a*/ 	.short	(.L_160 - .L_159)
	.align		4
.L_159:
        /*037c*/ 	.word	index@($_ZN7cutlass13device_kernelIN5flash19enable_sm80_to_sm89INS1_16FlashAttnBwdSm80INS1_25CollectiveMainloopBwdSm80ILi2ELi2EN4cute5tupleIJNS5_1CILi128EEES8_NS7_ILi64EEEEEENS_10bfloat16_tEfNS_4arch4Sm80ELb1ELb0ELb1ELb1ELb1ELb0ELb0ELb0ELi2ELi4ELi4ELi4ELb0EEENS1_24CollectiveEpilogueBwdGQAISA_fSD_Li256ELb1ELb1EEENS1_25SingleTileBwdLPTSchedulerILb1ELi128ELb1EEEEEEEEEvNT_6ParamsE$_ZZN4cute6detail16composition_implINS_5tupleIJNS_1CILi16EEENS3_ILi2EEES5_S5_NS3_ILi4EEES5_EEENS2_IJNS3_ILi1EEEiiiNS3_ILi144EEENS3_ILi512EEEEEES6_S4_EEDaRKT_RKT0_RKT1_RKT2_ENKUlRKT_T0_E_clINS2_IJNS2_IJS5_S5_EEENS2_IJiiEEES8_S8_EEENS_17integral_constantIiLi4EEEEEDaSQ_SR_)
        /*0380*/ 	.word	0x00000000


	//----- nvinfo : EIATTR_FRAME_SIZE
	.align		4
.L_160:
        /*0384*/ 	.byte	0x04, 0x11
        /*0386*/ 	.short	(.L_162 - .L_161)
	.align		4
.L_161:
        /*0388*/ 	.word	index@($_ZN7cutlass13device_kernelIN5flash19enable_sm80_to_sm89INS1_16FlashAttnBwdSm80INS1_25CollectiveMainloopBwdSm80ILi2ELi2EN4cute5tupleIJNS5_1CILi128EEES8_NS7_ILi64EEEEEENS_10bfloat16_tEfNS_4arch4Sm80ELb1ELb0ELb1ELb1ELb1ELb0ELb0ELb0ELi2ELi4ELi4ELi4ELb0EEENS1_24CollectiveEpilogueBwdGQAISA_fSD_Li256ELb1ELb1EEENS1_25SingleTileBwdLPTSchedulerILb1ELi128ELb1EEEEEEEEEvNT_6ParamsE$_ZZN4cute6detail16composition_implINS_5tupleIJNS_1CILi16EEENS3_ILi2EEES5_S5_NS3_ILi4EEES5_EEENS2_IJNS3_ILi1EEEiiiNS3_ILi144EEENS3_ILi512EEEEEES6_S4_EEDaRKT_RKT0_RKT1_RKT2_ENKUlRKT_T0_E_clINS2_IJNS2_IJS5_S5_EEENS2_IJiiEEES8_S8_EEENS_17integral_constantIiLi3EEEEEDaSQ_SR_)
        /*038c*/ 	.word	0x00000000


	//----- nvinfo : EIATTR_FRAME_SIZE
	.align		4
.L_162:
        /*0390*/ 	.byte	0x04, 0x11
        /*0392*/ 	.short	(.L_164 - .L_163)
	.align		4
.L_163:
        /*0394*/ 	.word	index@($_ZN7cutlass13device_kernelIN5flash19enable_sm80_to_sm89INS1_16FlashAttnBwdSm80INS1_25CollectiveMainloopBwdSm80ILi2ELi2EN4cute5tupleIJNS5_1CILi128EEES8_NS7_ILi64EEEEEENS_10bfloat16_tEfNS_4arch4Sm80ELb1ELb0ELb1ELb1ELb1ELb0ELb0ELb0ELi2ELi4ELi4ELi4ELb0EEENS1_24CollectiveEpilogueBwdGQAISA_fSD_Li256ELb1ELb1EEENS1_25SingleTileBwdLPTSchedulerILb1ELi128ELb1EEEEEEEEEvNT_6ParamsE$_ZZN4cute6detail16composition_implINS_5tupleIJNS_1CILi16EEENS3_ILi2EEES5_S5_NS3_ILi4EEES5_EEENS2_IJNS3_ILi1EEEiiiNS3_ILi144EEENS3_ILi512EEEEEES6_S4_EEDaRKT_RKT0_RKT1_RKT2_ENKUlRKT_T0_E_clINS2_IJNS2_IJS5_EEENS2_IJiEEES5_S8_EEENS_17integral_constantIiLi2EEEEEDaSQ_SR_)
        /*0398*/ 	.word	0x00000000


	//----- nvinfo : EIATTR_FRAME_SIZE
	.align		4
.L_164:
        /*039c*/ 	.byte	0x04, 0x11
        /*039e*/ 	.short	(.L_166 - .L_165)
	.align		4
.L_165:
        /*03a0*/ 	.word	index@($_ZN7cutlass13device_kernelIN5flash19enable_sm80_to_sm89INS1_16FlashAttnBwdSm80INS1_25CollectiveMainloopBwdSm80ILi2ELi2EN4cute5tupleIJNS5_1CILi128EEES8_NS7_ILi64EEEEEENS_10bfloat16_tEfNS_4arch4Sm80ELb1ELb0ELb1ELb1ELb1ELb0ELb0ELb0ELi2ELi4ELi4ELi4ELb0EEENS1_24CollectiveEpilogueBwdGQAISA_fSD_Li256ELb1ELb1EEENS1_25SingleTileBwdLPTSchedulerILb1ELi128ELb1EEEEEEEEEvNT_6ParamsE$_ZZN4cute6detail16composition_implINS_5tupleIJNS_1CILi16EEENS3_ILi2EEES5_S5_NS3_ILi4EEES5_EEENS2_IJNS3_ILi1EEEiiiNS3_ILi144EEENS3_ILi512EEEEEES6_S4_EEDaRKT_RKT0_RKT1_RKT2_ENKUlRKT_T0_E_clINS2_IJNS2_IJEEESU_S6_S8_EEENS_17integral_constantIiLi1EEEEEDaSQ_SR_)
        /*03a4*/ 	.word	0x00000000


	//----- nvinfo : EIATTR_FRAME_SIZE
	.align		4
.L_166:
        /*03a8*/ 	.byte	0x04, 0x11
        /*03aa*/ 	.short	(.L_168 - .L_167)
	.align		4
.L_167:
        /*03ac*/ 	.word	index@($_ZN7cutlass13device_kernelIN5flash19enable_sm80_to_sm89INS1_16FlashAttnBwdSm80INS1_25CollectiveMainloopBwdSm80ILi2ELi2EN4cute5tupleIJNS5_1CILi128EEES8_NS7_ILi64EEEEEENS_10bfloat16_tEfNS_4arch4Sm80ELb1ELb0ELb1ELb1ELb1ELb0ELb0ELb0ELi2ELi4ELi4ELi4ELb0EEENS1_24CollectiveEpilogueBwdGQAISA_fSD_Li256ELb1ELb1EEENS1_25SingleTileBwdLPTSchedulerILb1ELi128ELb1EEEEEEEEEvNT_6ParamsE$_ZZN4cute6detail16composition_implINS_5tupleIJNS_1CILi16EEENS3_ILi2EEES5_S5_NS3_ILi4EEES5_EEENS2_IJNS3_ILi1EEEiiiNS3_ILi144EEENS3_ILi512EEEEEES5_NS3_ILi64EEEEEDaRKT_RKT0_RKT1_RKT2_ENKUlRKT_T0_E_clINS2_IJNS2_IJS5_EEENS2_IJiEEES8_S8_EEENS_17integral_constantIiLi4EEEEEDaSR_SS_)
        /*03b0*/ 	.word	0x00000000


	//----- nvinfo : EIATTR_FRAME_SIZE
	.align		4
.L_168:
        /*03b4*/ 	.byte	0x04, 0x11
        /*03b6*/ 	.short	(.L_170 - .L_169)
	.align		4
.L_169:
        /*03b8*/ 	.word	index@($_ZN7cutlass13device_kernelIN5flash19enable_sm80_to_sm89INS1_16FlashAttnBwdSm80INS1_25CollectiveMainloopBwdSm80ILi2ELi2EN4cute5tupleIJNS5_1CILi128EEES8_NS7_ILi64EEEEEENS_10bfloat16_tEfNS_4arch4Sm80ELb1ELb0ELb1ELb1ELb1ELb0ELb0ELb0ELi2ELi4ELi4ELi4ELb0EEENS1_24CollectiveEpilogueBwdGQAISA_fSD_Li256ELb1ELb1EEENS1_25SingleTileBwdLPTSchedulerILb1ELi128ELb1EEEEEEEEEvNT_6ParamsE$_ZZN4cute6detail16composition_implINS_5tupleIJNS_1CILi16EEENS3_ILi2EEES5_S5_NS3_ILi4EEES5_EEENS2_IJNS3_ILi1EEEiiiNS3_ILi144EEENS3_ILi512EEEEEES5_NS3_ILi64EEEEEDaRKT_RKT0_RKT1_RKT2_ENKUlRKT_T0_E_clINS2_IJNS2_IJEEESV_S5_S8_EEENS_17integral_constantIiLi3EEEEEDaSR_SS_)
        /*03bc*/ 	.word	0x00000000


	//----- nvinfo : EIATTR_FRAME_SIZE
	.align		4
.L_170:
        /*03c0*/ 	.byte	0x04, 0x11
        /*03c2*/ 	.short	(.L_172 - .L_171)
	.align		4
.L_171:
        /*03c4*/ 	.word	index@($_ZN7cutlass13device_kernelIN5flash19enable_sm80_to_sm89INS1_16FlashAttnBwdSm80INS1_25CollectiveMainloopBwdSm80ILi2ELi2EN4cute5tupleIJNS5_1CILi128EEES8_NS7_ILi64EEEEEENS_10bfloat16_tEfNS_4arch4Sm80ELb1ELb0ELb1ELb1ELb1ELb0ELb0ELb0ELi2ELi4ELi4ELi4ELb0EEENS1_24CollectiveEpilogueBwdGQAISA_fSD_Li256ELb1ELb1EEENS1_25SingleTileBwdLPTSchedulerILb1ELi128ELb1EEEEEEEEEvNT_6ParamsE$_ZZN4cute6detail16composition_implINS_5tupleIJNS_1CILi16EEENS3_ILi2EEES5_S5_NS3_ILi4EEES5_EEENS2_IJNS3_ILi1EEEiiiNS3_ILi144EEENS3_ILi512EEEEEENS2_IJS5_S5_EEENS2_IJNS3_ILi64EEESA_EEEEEDaRKT_RKT0_RKT1_RKT2_ENKUlRKT_RKT0_E_clIS5_SD_EEDaST_SW_)
        /*03c8*/ 	.word	0x00000000


	//----- nvinfo : EIATTR_FRAME_SIZE
	.align		4
.L_172:
        /*03cc*/ 	.byte	0x04, 0x11
        /*03ce*/ 	.short	(.L_174 - .L_173)
	.align		4
.L_173:
        /*03d0*/ 	.word	index@($_ZN7cutlass13device_kernelIN5flash19enable_sm80_to_sm89INS1_16FlashAttnBwdSm80INS1_25CollectiveMainloopBwdSm80ILi2ELi2EN4cute5tupleIJNS5_1CILi128EEES8_NS7_ILi64EEEEEENS_10bfloat16_tEfNS_4arch4Sm80ELb1ELb0ELb1ELb1ELb1ELb0ELb0ELb0ELi2ELi4ELi4ELi4ELb0EEENS1_24CollectiveEpilogueBwdGQAISA_fSD_Li256ELb1ELb1EEENS1_25SingleTileBwdLPTSchedulerILb1ELi128ELb1EEEEEEEEEvNT_6ParamsE$_ZZN4cute6detail16composition_implINS_5tupleIJNS_1CILi16EEENS3_ILi2EEES5_S5_NS3_ILi4EEES5_EEENS2_IJNS3_ILi1EEEiiiNS3_ILi144EEENS3_ILi512EEEEEENS2_IJNS2_IJS5_S5_EEES6_NS3_ILi8EEEEEENS2_IJNS2_IJNS3_ILi64EEESA_EEES4_NS3_ILi1024EEEEEEEEDaRKT_RKT0_RKT1_RKT2_ENKUlRKT_RKT0_E_clISC_SG_EEDaSX_S10_)
        /*03d4*/ 	.word	0x00000000


	//----- nvinfo : EIATTR_FRAME_SIZE
	.align		4
.L_174:
        /*03d8*/ 	.byte	0x04, 0x11
        /*03da*/ 	.short	(.L_176 - .L_175)
	.align		4
.L_175:
        /*03dc*/ 	.word	index@($_ZN7cutlass13device_kernelIN5flash19enable_sm80_to_sm89INS1_16FlashAttnBwdSm80INS1_25CollectiveMainloopBwdSm80ILi2ELi2EN4cute5tupleIJNS5_1CILi128EEES8_NS7_ILi64EEEEEENS_10bfloat16_tEfNS_4arch4Sm80ELb1ELb0ELb1ELb1ELb1ELb0ELb0ELb0ELi2ELi4ELi4ELi4ELb0EEENS1_24CollectiveEpilogueBwdGQAISA_fSD_Li256ELb1ELb1EEENS1_25SingleTileBwdLPTSchedulerILb1ELi128ELb1EEEEEEEEEvNT_6ParamsE$_ZZN4cute6detail16composition_implINS_5tupleIJNS_1CILi16EEENS3_ILi2EEES5_S5_NS3_ILi4EEES5_EEENS2_IJNS3_ILi1EEEiiiNS3_ILi144EEENS3_ILi512EEEEEENS2_IJNS2_IJS5_S5_EEES6_NS3_ILi8EEEEEENS2_IJNS2_IJNS3_ILi64EEESA_EEES4_NS3_ILi1024EEEEEEEEDaRKT_RKT0_RKT1_RKT2_ENKUlRKT_RKT0_E_clIS6_S4_EEDaSX_S10_)
        /*03e0*/ 	.word	0x00000000


	//----- nvinfo : EIATTR_FRAME_SIZE
	.align		4
.L_176:
        /*03e4*/ 	.byte	0x04, 0x11
        /*03e6*/ 	.short	(.L_178 - .L_177)
	.align		4
.L_177:
        /*03e8*/ 	.word	index@($_ZN7cutlass13device_kernelIN5flash19enable_sm80_to_sm89INS1_16FlashAttnBwdSm80INS1_25CollectiveMainloopBwdSm80ILi2ELi2EN4cute5tupleIJNS5_1CILi128EEES8_NS7_ILi64EEEEEENS_10bfloat16_tEfNS_4arch4Sm80ELb1ELb0ELb1ELb1ELb1ELb0ELb0ELb0ELi2ELi4ELi4ELi4ELb0EEENS1_24CollectiveEpilogueBwdGQAISA_fSD_Li256ELb1ELb1EEENS1_25SingleTileBwdLPTSchedulerILb1ELi128ELb1EEEEEEEEEvNT_6ParamsE$_ZZN4cute6detail16composition_implINS_1CILi2EEEiNS_5tupleIJNS2_ILi1EEES3_EEENS4_IJNS2_ILi0EEES5_EEEEEDaRKT_RKT0_RKT1_RKT2_ENKUlRKT_RKT0_E_clIS3_S5_EEDaSN_SQ_)
        /*03ec*/ 	.word	0x00000000


	//----- nvinfo : EIATTR_FRAME_SIZE
	.align		4
.L_178:
        /*03f0*/ 	.byte	0x04, 0x11
        /*03f2*/ 	.short	(.L_180 - .L_179)
	.align		4
.L_179:
        /*03f4*/ 	.word	index@($_ZN7cutlass13device_kernelIN5flash19enable_sm80_to_sm89INS1_16FlashAttnBwdSm80INS1_25CollectiveMainloopBwdSm80ILi2ELi2EN4cute5tupleIJNS5_1CILi128EEES8_NS7_ILi64EEEEEENS_10bfloat16_tEfNS_4arch4Sm80ELb1ELb0ELb1ELb1ELb1ELb0ELb0ELb0ELi2ELi4ELi4ELi4ELb0EEENS1_24CollectiveEpilogueBwdGQAISA_fSD_Li256ELb1ELb1EEENS1_25SingleTileBwdLPTSchedulerILb1ELi128ELb1EEEEEEEEEvNT_6ParamsE$_ZZN4cute6detail10lift_sliceINS_5tupleIJNS_1CILi0EEENS_10UnderscoreEEEENS2_IJNS2_IJS4_S4_EEEiEEEEEDaRKT_RKT0_ENKUlRKT_RKT0_E_clIS5_iEEDaSH_SK_)
        /*03f8*/ 	.word	0x00000000


	//----- nvinfo : EIATTR_FRAME_SIZE
	.align		4
.L_180:
        /*03fc*/ 	.byte	0x04, 0x11
        /*03fe*/ 	.short	(.L_182 - .L_181)
	.align		4
.L_181:
        /*0400*/ 	.word	index@($_ZN7cutlass13device_kernelIN5flash19enable_sm80_to_sm89INS1_16FlashAttnBwdSm80INS1_25CollectiveMainloopBwdSm80ILi2ELi2EN4cute5tupleIJNS5_1CILi128EEES8_NS7_ILi64EEEEEENS_10bfloat16_tEfNS_4arch4Sm80ELb1ELb0ELb1ELb1ELb1ELb0ELb0ELb0ELi2ELi4ELi4ELi4ELb0EEENS1_24CollectiveEpilogueBwdGQAISA_fSD_Li256ELb1ELb1EEENS1_25SingleTileBwdLPTSchedulerILb1ELi128ELb1EEEEEEEEEvNT_6ParamsE$_ZZN4cute5sliceINS_5tupleIJNS_10UnderscoreES2_iEEENS1_IJNS1_IJNS_1CILi1EEENS4_ILi0EEEEEEiNS4_ILi1024EEEEEEEEDaRKT_RKT0_ENKUlRKT_RKT0_E_clIS2_iEEDaSI_SL_)
        /*0404*/ 	.word	0x00000000


	//----- nvinfo : EIATTR_FRAME_SIZE
	.align		4
.L_182:
        /*0408*/ 	.byte	0x04, 0x11
        /*040a*/ 	.short	(.L_184 - .L_183)
	.align		4
.L_183:
        /*040c*/ 	.word	index@($_ZN7cutlass13device_kernelIN5flash19enable_sm80_to_sm89INS1_16FlashAttnBwdSm80INS1_25CollectiveMainloopBwdSm80ILi2ELi2EN4cute5tupleIJNS5_1CILi128EEES8_NS7_ILi64EEEEEENS_10bfloat16_tEfNS_4arch4Sm80ELb1ELb0ELb1ELb1ELb1ELb0ELb0ELb0ELi2ELi4ELi4ELi4ELb0EEENS1_24CollectiveEpilogueBwdGQAISA_fSD_Li256ELb1ELb1EEENS1_25SingleTileBwdLPTSchedulerILb1ELi128ELb1EEEEEEEEEvNT_6ParamsE$_ZZN4cute5sliceINS_5tupleIJNS_10UnderscoreES2_S2_iEEENS1_IJNS1_IJNS_1CILi1EEENS4_ILi0EEEEEElS6_lEEEEEDaRKT_RKT0_ENKUlRKT_RKT0_E_clIS2_lEEDaSH_SK_)
        /*0410*/ 	.word	0x00000000


	//----- nvinfo : EIATTR_FRAME_SIZE
	.align		4
.L_184:
        /*0414*/ 	.byte	0x04, 0x11
        /*0416*/ 	.short	(.L_186 - .L_185)
	.align		4
.L_185:
        /*0418*/ 	.word	index@($_ZN7cutlass13device_kernelIN5flash19enable_sm80_to_sm89INS1_16FlashAttnBwdSm80INS1_25CollectiveMainloopBwdSm80ILi2ELi2EN4cute5tupleIJNS5_1CILi128EEES8_NS7_ILi64EEEEEENS_10bfloat16_tEfNS_4arch4Sm80ELb1ELb0ELb1ELb1ELb1ELb0ELb0ELb0ELi2ELi4ELi4ELi4ELb0EEENS1_24CollectiveEpilogueBwdGQAISA_fSD_Li256ELb1ELb1EEENS1_25SingleTileBwdLPTSchedulerILb1ELi128ELb1EEEEEEEEEvNT_6ParamsE$_ZZN4cute5sliceINS_5tupleIJNS_10UnderscoreES2_S2_iEEENS1_IJNS1_IJNS_1CILi1EEENS4_ILi0EEEEEEiNS4_ILi1024EEENS4_ILi8192EEEEEEEEDaRKT_RKT0_ENKUlRKT_RKT0_E_clIS2_iEEDaSJ_SM_)
        /*041c*/ 	.word	0x00000000


	//----- nvinfo : EIATTR_FRAME_SIZE
	.align		4
.L_186:
        /*0420*/ 	.byte	0x04, 0x11
        /*0422*/ 	.short	(.L_188 - .L_187)
	.align		4
.L_187:
        /*0424*/ 	.word	index@($_ZN7cutlass13device_kernelIN5flash19enable_sm80_to_sm89INS1_16FlashAttnBwdSm80INS1_25CollectiveMainloopBwdSm80ILi2ELi2EN4cute5tupleIJNS5_1CILi128EEES8_NS7_ILi64EEEEEENS_10bfloat16_tEfNS_4arch4Sm80ELb1ELb0ELb1ELb1ELb1ELb0ELb0ELb0ELi2ELi4ELi4ELi4ELb0EEENS1_24CollectiveEpilogueBwdGQAISA_fSD_Li256ELb1ELb1EEENS1_25SingleTileBwdLPTSchedulerILb1ELi128ELb1EEEEEEEEEvNT_6ParamsE$_ZZN4cute5sliceINS_5tupleIJNS_10UnderscoreES2_S2_iEEENS1_IJNS1_IJNS_1CILi1EEENS4_ILi0EEEEEENS4_ILi4096EEENS1_IJiiEEENS1_IJS6_NS4_ILi8192EEEEEEEEEEEDaRKT_RKT0_ENKUlRKT_RKT0_E_clIS2_S9_EEDaSL_SO_)
        /*0428*/ 	.word	0x00000000


	//----- nvinfo : EIATTR_FRAME_SIZE
	.align		4
.L_188:
        /*042c*/ 	.byte	0x04, 0x11
        /*042e*/ 	.short	(.L_190 - .L_189)
	.align		4
.L_189:
        /*0430*/ 	.word	index@($_ZN7cutlass13device_kernelIN5flash19enable_sm80_to_sm89INS1_16FlashAttnBwdSm80INS1_25CollectiveMainloopBwdSm80ILi2ELi2EN4cute5tupleIJNS5_1CILi128EEES8_NS7_ILi64EEEEEENS_10bfloat16_tEfNS_4arch4Sm80ELb1ELb0ELb1ELb1ELb1ELb0ELb0ELb0ELi2ELi4ELi4ELi4ELb0EEENS1_24CollectiveEpilogueBwdGQAISA_fSD_Li256ELb1ELb1EEENS1_25SingleTileBwdLPTSchedulerILb1ELi128ELb1EEEEEEEEEvNT_6ParamsE$_ZZN4cute5sliceINS_5tupleIJNS_10UnderscoreES2_NS_1CILi0EEEEEENS1_IJNS1_IJNS3_ILi1EEES4_EEEiNS3_ILi1024EEEEEEEEDaRKT_RKT0_ENKUlRKT_RKT0_E_clIS2_iEEDaSI_SL_)
        /*0434*/ 	.word	0x00000000


	//----- nvinfo : EIATTR_FRAME_SIZE
	.align		4
.L_190:
        /*0438*/ 	.byte	0x04, 0x11
        /*043a*/ 	.short	(.L_192 - .L_191)
	.align		4
.L_191:
        /*043c*/ 	.word	index@($_ZN7cutlass13device_kernelIN5flash19enable_sm80_to_sm89INS1_16FlashAttnBwdSm80INS1_25CollectiveMainloopBwdSm80ILi2ELi2EN4cute5tupleIJNS5_1CILi128EEES8_NS7_ILi64EEEEEENS_10bfloat16_tEfNS_4arch4Sm80ELb1ELb0ELb1ELb1ELb1ELb0ELb0ELb0ELi2ELi4ELi4ELi4ELb0EEENS1_24CollectiveEpilogueBwdGQAISA_fSD_Li256ELb1ELb1EEENS1_25SingleTileBwdLPTSchedulerILb1ELi128ELb1EEEEEEEEEvNT_6ParamsE$_ZZN4cute5sliceINS_5tupleIJNS1_IJNS_10UnderscoreENS_1CILi0EEEEEENS1_IJS4_S2_EEEEEENS1_IJNS1_IJNS1_IJNS3_ILi1EEES4_EEES4_EEENS1_IJNS1_IJS4_S4_EEEiEEEEEEEEDaRKT_RKT0_ENKUlRKT_RKT0_E_clIS6_SC_EEDaSM_SP_)
        /*0440*/ 	.word	0x00000000


	//----- nvinfo : EIATTR_FRAME_SIZE
	.align		4
.L_192:
        /*0444*/ 	.byte	0x04, 0x11
        /*0446*/ 	.short	(.L_194 - .L_193)
	.align		4
.L_193:
        /*0448*/ 	.word	index@($_ZN7cutlass13device_kernelIN5flash19enable_sm80_to_sm89INS1_16FlashAttnBwdSm80INS1_25CollectiveMainloopBwdSm80ILi2ELi2EN4cute5tupleIJNS5_1CILi128EEES8_NS7_ILi64EEEEEENS_10bfloat16_tEfNS_4arch4Sm80ELb1ELb0ELb1ELb1ELb1ELb0ELb0ELb0ELi2ELi4ELi4ELi4ELb0EEENS1_24CollectiveEpilogueBwdGQAISA_fSD_Li256ELb1ELb1EEENS1_25SingleTileBwdLPTSchedulerILb1ELi128ELb1EEEEEEEEEvNT_6ParamsE$_ZZN4cute4takeILi1ELi3ENS_5tupleIJNS1_IJiNS_1CILi512EEEEEENS1_IJiiEEENS2_ILi1024EEEEEEEEDaRKT1_ENKUlDpRKT_E_clIJS5_S6_EEEDaSE_)
        /*044c*/ 	.word	0x00000000


	//----- nvinfo : EIATTR_FRAME_SIZE
	.align		4
.L_194:
        /*0450*/ 	.byte	0x04, 0x11
        /*0452*/ 	.short	(.L_196 - .L_195)
	.align		4
.L_195:
        /*0454*/ 	.word	index@($_ZN7cutlass13device_kernelIN5flash19enable_sm80_to_sm89INS1_16FlashAttnBwdSm80INS1_25CollectiveMainloopBwdSm80ILi2ELi2EN4cute5tupleIJNS5_1CILi128EEES8_NS7_ILi64EEEEEENS_10bfloat16_tEfNS_4arch4Sm80ELb1ELb0ELb1ELb1ELb1ELb0ELb0ELb0ELi2ELi4ELi4ELi4ELb0EEENS1_24CollectiveEpilogueBwdGQAISA_fSD_Li256ELb1ELb1EEENS1_25SingleTileBwdLPTSchedulerILb1ELi128ELb1EEEEEEEEEvNT_6ParamsE$_ZZN4cute4takeILi1ELi3ENS_5tupleIJNS1_IJNS_1CILi1EEEiEEENS2_ILi1024EEENS1_IJiiEEEEEEEEDaRKT1_ENKUlDpRKT_E_clIJS5_S6_EEEDaSE_)
        /*0458*/ 	.word	0x00000000


	//----- nvinfo : EIATTR_FRAME_SIZE
	.align		4
.L_196:
        /*045c*/ 	.byte	0x04, 0x11
        /*045e*/ 	.short	(.L_198 - .L_197)
	.align		4
.L_197:
        /*0460*/ 	.word	index@($_ZN7cutlass13device_kernelIN5flash19enable_sm80_to_sm89INS1_16FlashAttnBwdSm80INS1_25CollectiveMainloopBwdSm80ILi2ELi2EN4cute5tupleIJNS5_1CILi128EEES8_NS7_ILi64EEEEEENS_10bfloat16_tEfNS_4arch4Sm80ELb1ELb0ELb1ELb1ELb1ELb0ELb0ELb0ELi2ELi4ELi4ELi4ELb0EEENS1_24CollectiveEpilogueBwdGQAISA_fSD_Li256ELb1ELb1EEENS1_25SingleTileBwdLPTSchedulerILb1ELi128ELb1EEEEEEEEEvNT_6ParamsE$_ZZN4cute4takeILi1ELi3ENS_5tupleIJNS1_IJNS_1CILi1EEENS2_ILi512EEEiEEENS2_ILi4096EEENS1_IJiiEEEEEEEEDaRKT1_ENKUlDpRKT_E_clIJS6_S7_EEEDaSF_)
        /*0464*/ 	.word	0x00000000


	//----- nvinfo : EIATTR_FRAME_SIZE
	.align		4
.L_198:
        /*0468*/ 	.byte	0x04, 0x11
        /*046a*/ 	.short	(.L_200 - .L_199)
	.align		4
.L_199:
        /*046c*/ 	.word	index@($_ZN7cutlass13device_kernelIN5flash19enable_sm80_to_sm89INS1_16FlashAttnBwdSm80INS1_25CollectiveMainloopBwdSm80ILi2ELi2EN4cute5tupleIJNS5_1CILi128EEES8_NS7_ILi64EEEEEENS_10bfloat16_tEfNS_4arch4Sm80ELb1ELb0ELb1ELb1ELb1ELb0ELb0ELb0ELi2ELi4ELi4ELi4ELb0EEENS1_24CollectiveEpilogueBwdGQAISA_fSD_Li256ELb1ELb1EEENS1_25SingleTileBwdLPTSchedulerILb1ELi128ELb1EEEEEEEEEvNT_6ParamsE$_ZZN4cute4takeILi1ELi3ENS_5tupleIJNS1_IJNS_1CILi1EEENS2_ILi512EEEiEEENS2_ILi4096EEENS1_IJNS1_IJiiEEENS2_ILi8192EEEEEEEEEEEDaRKT1_ENKUlDpRKT_E_clIJS6_S9_EEEDaSH_)
        /*0470*/ 	.word	0x00000000


	//----- nvinfo : EIATTR_FRAME_SIZE
	.align		4
.L_200:
        /*0474*/ 	.byte	0x04, 0x11
        /*0476*/ 	.short	(.L_202 - .L_201)
	.align		4
.L_201:
        /*0478*/ 	.word	index@($_ZN7cutlass13device_kernelIN5flash19enable_sm80_to_sm89INS1_16FlashAttnBwdSm80INS1_25CollectiveMainloopBwdSm80ILi2ELi2EN4cute5tupleIJNS5_1CILi128EEES8_NS7_ILi64EEEEEENS_10bfloat16_tEfNS_4arch4Sm80ELb1ELb0ELb1ELb1ELb1ELb0ELb0ELb0ELi2ELi4ELi4ELi4ELb0EEENS1_24CollectiveEpilogueBwdGQAISA_fSD_Li256ELb1ELb1EEENS1_25SingleTileBwdLPTSchedulerILb1ELi128ELb1EEEEEEEEEvNT_6ParamsE$_ZZN4cute4takeILi1ELi2ENS_5tupleIJNS1_IJNS_1CILi1EEENS2_ILi0EEEEEEiEEEEEDaRKT1_ENKUlDpRKT_E_clIJiEEEDaSD_)
        /*047c*/ 	.word	0x00000000


	//----- nvinfo : EIATTR_FRAME_SIZE
	.align		4
.L_202:
        /*0480*/ 	.byte	0x04, 0x11
        /*0482*/ 	.short	(.L_204 - .L_203)
	.align		4
.L_203:
        /*0484*/ 	.word	index@($_ZN7cutlass13device_kernelIN5flash19enable_sm80_to_sm89INS1_16FlashAttnBwdSm80INS1_25CollectiveMainloopBwdSm80ILi2ELi2EN4cute5tupleIJNS5_1CILi128EEES8_NS7_ILi64EEEEEENS_10bfloat16_tEfNS_4arch4Sm80ELb1ELb0ELb1ELb1ELb1ELb0ELb0ELb0ELi2ELi4ELi4ELi4ELb0EEENS1_24CollectiveEpilogueBwdGQAISA_fSD_Li256ELb1ELb1EEENS1_25SingleTileBwdLPTSchedulerILb1ELi128ELb1EEEEEEEEEvNT_6ParamsE$_ZZN4cute4diceINS_5tupleIJNS1_IJiNS1_IJiNS_1CILi0EEEEEEEEENS1_IJNS_10UnderscoreENS1_IJS6_S6_EEEEEEEEES9_EEDaRKT_RKT0_ENKUlRKT_RKT0_E_clIS5_S5_EEDaSI_SL_)
        /*0488*/ 	.word	0x00000000


	//----- nvinfo : EIATTR_FRAME_SIZE
	.align		4
.L_204:
        /*048c*/ 	.byte	0x04, 0x11
        /*048e*/ 	.short	(.L_206 - .L_205)
	.align		4
.L_205:
        /*0490*/ 	.word	index@($_ZN7cutlass13device_kernelIN5flash19enable_sm80_to_sm89INS1_16FlashAttnBwdSm80INS1_25CollectiveMainloopBwdSm80ILi2ELi2EN4cute5tupleIJNS5_1CILi128EEES8_NS7_ILi64EEEEEENS_10bfloat16_tEfNS_4arch4Sm80ELb1ELb0ELb1ELb1ELb1ELb0ELb0ELb0ELi2ELi4ELi4ELi4ELb0EEENS1_24CollectiveEpilogueBwdGQAISA_fSD_Li256ELb1ELb1EEENS1_25SingleTileBwdLPTSchedulerILb1ELi128ELb1EEEEEEEEEvNT_6ParamsE$_ZZN4cute19as_arithmetic_tupleINS_15ArithmeticTupleIJiiEEEEEDaRKT_ENKUlRKT_E_clIiEEDaS8_)
        /*0494*/ 	.word	0x00000000


	//----- nvinfo : EIATTR_FRAME_SIZE
	.align		4
.L_206:
        /*0498*/ 	.byte	0x04, 0x11
        /*049a*/ 	.short	(.L_208 - .L_207)
	.align		4
.L_207:
        /*049c*/ 	.word	index@($_ZN7cutlass13device_kernelIN5flash19enable_sm80_to_sm89INS1_16FlashAttnBwdSm80INS1_25CollectiveMainloopBwdSm80ILi2ELi2EN4cute5tupleIJNS5_1CILi128EEES8_NS7_ILi64EEEEEENS_10bfloat16_tEfNS_4arch4Sm80ELb1ELb0ELb1ELb1ELb1ELb0ELb0ELb0ELi2ELi4ELi4ELi4ELb0EEENS1_24CollectiveEpilogueBwdGQAISA_fSD_Li256ELb1ELb1EEENS1_25SingleTileBwdLPTSchedulerILb1ELi128ELb1EEEEEEEEEvNT_6ParamsE$_ZZN4cute19as_arithmetic_tupleINS_15ArithmeticTupleIJiiEEEEEDaRKT_ENKUlDpRKT_E_clIJiiEEEDaS9_)
        /*04a0*/ 	.word	0x00000000


	//----- nvinfo : EIATTR_FRAME_SIZE
	.align		4
.L_208:
        /*04a4*/ 	.byte	0x04, 0x11
        /*04a6*/ 	.short	(.L_210 - .L_209)
	.align		4
.L_209:
        /*04a8*/ 	.word	index@($_ZN7cutlass13device_kernelIN5flash19enable_sm80_to_sm89INS1_16FlashAttnBwdSm80INS1_25CollectiveMainloopBwdSm80ILi2ELi2EN4cute5tupleIJNS5_1CILi128EEES8_NS7_ILi64EEEEEENS_10bfloat16_tEfNS_4arch4Sm80ELb1ELb0ELb1ELb1ELb1ELb0ELb0ELb0ELi2ELi4ELi4ELi4ELb0EEENS1_24CollectiveEpilogueBwdGQAISA_fSD_Li256ELb1ELb1EEENS1_25SingleTileBwdLPTSchedulerILb1ELi128ELb1EEEEEEEEEvNT_6ParamsE$_ZZN4cute16flatten_to_tupleINS_5tupleIJNS_1CILi4096EEENS1_IJiiEEEEEEEEDaRKT_ENKUlRKT_E_clIS4_EEDaSB_)
        /*04ac*/ 	.word	0x00000000


	//----- nvinfo : EIATTR_FRAME_SIZE
	.align		4
.L_210:
        /*04b0*/ 	.byte	0x04, 0x11
        /*04b2*/ 	.short	(.L_212 - .L_211)
	.align		4
.L_211:
        /*04b4*/ 	.word	index@($_ZN7cutlass13device_kernelIN5flash19enable_sm80_to_sm89INS1_16FlashAttnBwdSm80INS1_25CollectiveMainloopBwdSm80ILi2ELi2EN4cute5tupleIJNS5_1CILi128EEES8_NS7_ILi64EEEEEENS_10bfloat16_tEfNS_4arch4Sm80ELb1ELb0ELb1ELb1ELb1ELb0ELb0ELb0ELi2ELi4ELi4ELi4ELb0EEENS1_24CollectiveEpilogueBwdGQAISA_fSD_Li256ELb1ELb1EEENS1_25SingleTileBwdLPTSchedulerILb1ELi128ELb1EEEEEEEEEvNT_6ParamsE$_ZZN4cute16flatten_to_tupleINS_5tupleIJNS_1CILi4096EEENS1_IJNS1_IJiiEEENS2_ILi8192EEEEEEEEEEEDaRKT_ENKUlRKT_E_clIS6_EEDaSD_)
        /*04b8*/ 	.word	0x00000000


	//----- nvinfo : EIATTR_FRAME_SIZE
	.align		4
.L_212:
        /*04bc*/ 	.byte	0x04, 0x11
        /*04be*/ 	.short	(.L_214 - .L_213)
	.align		4
.L_213:
        /*04c0*/ 	.word	index@($_ZN7cutlass13device_kernelIN5flash19enable_sm80_to_sm89INS1_16FlashAttnBwdSm80INS1_25CollectiveMainloopBwdSm80ILi2ELi2EN4cute5tupleIJNS5_1CILi128EEES8_NS7_ILi64EEEEEENS_10bfloat16_tEfNS_4arch4Sm80ELb1ELb0ELb1ELb1ELb1ELb0ELb0ELb0ELi2ELi4ELi4ELi4ELb0EEENS1_24CollectiveEpilogueBwdGQAISA_fSD_Li256ELb1ELb1EEENS1_25SingleTileBwdLPTSchedulerILb1ELi128ELb1EEEEEEEEEvNT_6ParamsE$_ZZN4cute16flatten_to_tupleINS_5tupleIJNS_1CILi1024EEENS1_IJiiEEEEEEEEDaRKT_ENKUlRKT_E_clIS4_EEDaSB_)
        /*04c4*/ 	.word	0x00000000


	//----- nvinfo : EIATTR_FRAME_SIZE
	.align		4
.L_214:
        /*04c8*/ 	.byte	0x04, 0x11
        /*04ca*/ 	.short	(.L_216 - .L_215)
	.align		4
.L_215:
        /*04cc*/ 	.word	index@($_ZN7cutlass13device_kernelIN5flash19enable_sm80_to_sm89INS1_16FlashAttnBwdSm80INS1_25CollectiveMainloopBwdSm80ILi2ELi2EN4cute5tupleIJNS5_1CILi128EEES8_NS7_ILi64EEEEEENS_10bfloat16_tEfNS_4arch4Sm80ELb1ELb0ELb1ELb1ELb1ELb0ELb0ELb0ELi2ELi4ELi4ELi4ELb0EEENS1_24CollectiveEpilogueBwdGQAISA_fSD_Li256ELb1ELb1EEENS1_25SingleTileBwdLPTSchedulerILb1ELi128ELb1EEEEEEEEEvNT_6ParamsE$_ZZN4cute16flatten_to_tupleINS_5tupleIJNS_1CILi0EEENS1_IJNS2_ILi1EEENS2_ILi512EEEiEEEEEEEEDaRKT_ENKUlRKT_E_clIS6_EEDaSD_)
        /*04d0*/ 	.word	0x00000000


	//----- nvinfo : EIATTR_FRAME_SIZE
	.align		4
.L_216:
        /*04d4*/ 	.byte	0x04, 0x11
        /*04d6*/ 	.short	(.L_218 - .L_217)
	.align		4
.L_217:
        /*04d8*/ 	.word	index@($_ZN7cutlass13device_kernelIN5flash19enable_sm80_to_sm89INS1_16FlashAttnBwdSm80INS1_25CollectiveMainloopBwdSm80ILi2ELi2EN4cute5tupleIJNS5_1CILi128EEES8_NS7_ILi64EEEEEENS_10bfloat16_tEfNS_4arch4Sm80ELb1ELb0ELb1ELb1ELb1ELb0ELb0ELb0ELi2ELi4ELi4ELi4ELb0EEENS1_24CollectiveEpilogueBwdGQAISA_fSD_Li256ELb1ELb1EEENS1_25SingleTileBwdLPTSchedulerILb1ELi128ELb1EEEEEEEEEvNT_6ParamsE$_ZZN4cute16flatten_to_tupleINS_5tupleIJNS1_IJiiEEENS_1CILi8192EEEEEEEEDaRKT_ENKUlRKT_E_clIS2_EEDaSB_)
        /*04dc*/ 	.word	0x00000000


	//----- nvinfo : EIATTR_FRAME_SIZE
	.align		4
.L_218:
        /*04e0*/ 	.byte	0x04, 0x11
        /*04e2*/ 	.short	(.L_220 - .L_219)
	.align		4
.L_219:
        /*04e4*/ 	.word	index@($_ZN7cutlass13device_kernelIN5flash19enable_sm80_to_sm89INS1_16FlashAttnBwdSm80INS1_25CollectiveMainloopBwdSm80ILi2ELi2EN4cute5tupleIJNS5_1CILi128EEES8_NS7_ILi64EEEEEENS_10bfloat16_tEfNS_4arch4Sm80ELb1ELb0ELb1ELb1ELb1ELb0ELb0ELb0ELi2ELi4ELi4ELi4ELb0EEENS1_24CollectiveEpilogueBwdGQAISA_fSD_Li256ELb1ELb1EEENS1_25SingleTileBwdLPTSchedulerILb1ELi128ELb1EEEEEEEEEvNT_6ParamsE$_ZZN4cute16flatten_to_tupleINS_5tupleIJNS1_IJiiEEENS_1CILi1024EEEEEEEEDaRKT_ENKUlRKT_E_clIS2_EEDaSB_)
        /*04e8*/ 	.word	0x00000000


	//----- nvinfo : EIATTR_FRAME_SIZE
	.align		4
.L_220:
        /*04ec*/ 	.byte	0x04, 0x11
        /*04ee*/ 	.short	(.L_222 - .L_221)
	.align		4
.L_221:
        /*04f0*/ 	.word	index@($_ZN7cutlass13device_kernelIN5flash19enable_sm80_to_sm89INS1_16FlashAttnBwdSm80INS1_25CollectiveMainloopBwdSm80ILi2ELi2EN4cute5tupleIJNS5_1CILi128EEES8_NS7_ILi64EEEEEENS_10bfloat16_tEfNS_4arch4Sm80ELb1ELb0ELb1ELb1ELb1ELb0ELb0ELb0ELi2ELi4ELi4ELi4ELb0EEENS1_24CollectiveEpilogueBwdGQAISA_fSD_Li256ELb1ELb1EEENS1_25SingleTileBwdLPTSchedulerILb1ELi128ELb1EEEEEEEEEvNT_6ParamsE$_ZZN4cute14transform_leafINS_15ArithmeticTupleIJiiEEENS_8identityEEEDaRKT_OT0_ENKUlRKT_E_clIiEEDaSB_)
        /*04f4*/ 	.word	0x00000000


	//----- nvinfo : EIATTR_FRAME_SIZE
	.align		4
.L_222:
        /*04f8*/ 	.byte	0x04, 0x11
        /*04fa*/ 	.short	(.L_224 - .L_223)
	.align		4
.L_223:
        /*04fc*/ 	.word	index@($_ZN7cutlass13device_kernelIN5flash19enable_sm80_to_sm89INS1_16FlashAttnBwdSm80INS1_25CollectiveMainloopBwdSm80ILi2ELi2EN4cute5tupleIJNS5_1CILi128EEES8_NS7_ILi64EEEEEENS_10bfloat16_tEfNS_4arch4Sm80ELb1ELb0ELb1ELb1ELb1ELb0ELb0ELb0ELi2ELi4ELi4ELi4ELb0EEENS1_24CollectiveEpilogueBwdGQAISA_fSD_Li256ELb1ELb1EEENS1_25SingleTileBwdLPTSchedulerILb1ELi128ELb1EEEEEEEEEvNT_6ParamsE$_ZZN4cute14logical_divideINS_5tupleIJNS1_IJNS_1CILi8EEENS2_ILi1EEEEEENS1_IJNS2_ILi2EEEEEEEEENS1_IJNS1_IJS4_NS2_ILi0EEEEEENS1_IJiEEEEEENS1_IJS5_NS_6LayoutIS4_S9_EEEEEEEDaRKNSD_IT_T0_EERKT1_ENKUlRKT_RKT0_E_clINSD_IS7_SB_EESE_EEDaSQ_ST_)
        /*0500*/ 	.word	0x00000000


	//----- nvinfo : EIATTR_FRAME_SIZE
	.align		4
.L_224:
        /*0504*/ 	.byte	0x04, 0x11
        /*0506*/ 	.short	(.L_226 - .L_225)
	.align		4
.L_225:
        /*0508*/ 	.word	index@($_ZN7cutlass13device_kernelIN5flash19enable_sm80_to_sm89INS1_16FlashAttnBwdSm80INS1_25CollectiveMainloopBwdSm80ILi2ELi2EN4cute5tupleIJNS5_1CILi128EEES8_NS7_ILi64EEEEEENS_10bfloat16_tEfNS_4arch4Sm80ELb1ELb0ELb1ELb1ELb1ELb0ELb0ELb0ELi2ELi4ELi4ELi4ELb0EEENS1_24CollectiveEpilogueBwdGQAISA_fSD_Li256ELb1ELb1EEENS1_25SingleTileBwdLPTSchedulerILb1ELi128ELb1EEEEEEEEEvNT_6ParamsE$_ZZN4cute13to_mixed_bitsINS_5tupleIJNS_1CILi4EEENS2_ILi8EEEEEENS1_IJNS2_ILi128EEENS2_ILi0EEEEEENS1_IJiiEEEEEDaRKT_RKT0_RKT1_ENKUlRKT_RKT0_RKT1_E_clIS3_S6_iEEDaSL_SO_SR_)
        /*050c*/ 	.word	0x00000000


	//----- nvinfo : EIATTR_FRAME_SIZE
	.align		4
.L_226:
        /*0510*/ 	.byte	0x04, 0x11
        /*0512*/ 	.short	(.L_228 - .L_227)
	.align		4
.L_227:
        /*0514*/ 	.word	index@($_ZN7cutlass13device_kernelIN5flash19enable_sm80_to_sm89INS1_16FlashAttnBwdSm80INS1_25CollectiveMainloopBwdSm80ILi2ELi2EN4cute5tupleIJNS5_1CILi128EEES8_NS7_ILi64EEEEEENS_10bfloat16_tEfNS_4arch4Sm80ELb1ELb0ELb1ELb1ELb1ELb0ELb0ELb0ELi2ELi4ELi4ELi4ELb0EEENS1_24CollectiveEpilogueBwdGQAISA_fSD_Li256ELb1ELb1EEENS1_25SingleTileBwdLPTSchedulerILb1ELi128ELb1EEEEEEEEEvNT_6ParamsE$_ZZN4cute13to_mixed_bitsINS_5tupleIJNS_1CILi4EEENS2_ILi8EEEEEENS1_IJNS2_ILi128EEENS2_ILi0EEEEEENS1_IJiiEEEEEDaRKT_RKT0_RKT1_ENKUlDpRKT_E_clIJNS_9MixedBitsILj0ELj384EEENS2_ILj0EEEEEEDaSM_)
        /*0518*/ 	.word	0x00000000


	//----- nvinfo : EIATTR_FRAME_SIZE
	.align		4
.L_228:
        /*051c*/ 	.byte	0x04, 0x11
        /*051e*/ 	.short	(.L_230 - .L_229)
	.align		4
.L_229:
        /*0520*/ 	.word	index@($_ZN7cutlass13device_kernelIN5flash19enable_sm80_to_sm89INS1_16FlashAttnBwdSm80INS1_25CollectiveMainloopBwdSm80ILi2ELi2EN4cute5tupleIJNS5_1CILi128EEES8_NS7_ILi64EEEEEENS_10bfloat16_tEfNS_4arch4Sm80ELb1ELb0ELb1ELb1ELb1ELb0ELb0ELb0ELi2ELi4ELi4ELi4ELb0EEENS1_24CollectiveEpilogueBwdGQAISA_fSD_Li256ELb1ELb1EEENS1_25SingleTileBwdLPTSchedulerILb1ELi128ELb1EEEEEEEEEvNT_6ParamsE$_ZZN4cute13to_mixed_bitsINS_5tupleIJNS_1CILi4EEENS2_ILi8EEEEEENS1_IJNS2_ILi0EEENS2_ILi64EEEEEENS1_IJiiEEEEEDaRKT_RKT0_RKT1_ENKUlRKT_RKT0_RKT1_E_clIS4_S7_iEEDaSL_SO_SR_)
        /*0524*/ 	.word	0x00000000


	//----- nvinfo : EIATTR_FRAME_SIZE
	.align		4
.L_230:
        /*0528*/ 	.byte	0x04, 0x11
        /*052a*/ 	.short	(.L_232 - .L_231)
	.align		4
.L_231:
        /*052c*/ 	.word	index@($_ZN7cutlass13device_kernelIN5flash19enable_sm80_to_sm89INS1_16FlashAttnBwdSm80INS1_25CollectiveMainloopBwdSm80ILi2ELi2EN4cute5tupleIJNS5_1CILi128EEES8_NS7_ILi64EEEEEENS_10bfloat16_tEfNS_4arch4Sm80ELb1ELb0ELb1ELb1ELb1ELb0ELb0ELb0ELi2ELi4ELi4ELi4ELb0EEENS1_24CollectiveEpilogueBwdGQAISA_fSD_Li256ELb1ELb1EEENS1_25SingleTileBwdLPTSchedulerILb1ELi128ELb1EEEEEEEEEvNT_6ParamsE$_ZZN4cute13to_mixed_bitsINS_5tupleIJNS_1CILi4EEENS2_ILi8EEEEEENS1_IJNS2_ILi0EEENS2_ILi64EEEEEENS1_IJiiEEEEEDaRKT_RKT0_RKT1_ENKUlDpRKT_E_clIJNS2_ILj0EEENS_9MixedBitsILj0ELj448EEEEEEDaSM_)
        /*0530*/ 	.word	0x00000000


	//----- nvinfo : EIATTR_FRAME_SIZE
	.align		4
.L_232:
        /*0534*/ 	.byte	0x04, 0x11
        /*0536*/ 	.short	(.L_234 - .L_233)
	.align		4
.L_233:
        /*0538*/ 	.word	index@($_ZN7cutlass13device_kernelIN5flash19enable_sm80_to_sm89INS1_16FlashAttnBwdSm80INS1_25CollectiveMainloopBwdSm80ILi2ELi2EN4cute5tupleIJNS5_1CILi128EEES8_NS7_ILi64EEEEEENS_10bfloat16_tEfNS_4arch4Sm80ELb1ELb0ELb1ELb1ELb1ELb0ELb0ELb0ELi2ELi4ELi4ELi4ELb0EEENS1_24CollectiveEpilogueBwdGQAISA_fSD_Li256ELb1ELb1EEENS1_25SingleTileBwdLPTSchedulerILb1ELi128ELb1EEEEEEEEEvNT_6ParamsE$_ZZN4cute13to_mixed_bitsINS_5tupleIJNS1_IJNS_1CILi4EEENS2_ILi8EEEEEES3_NS2_ILi1EEEEEENS1_IJNS1_IJNS2_ILi128EEENS2_ILi0EEEEEENS2_ILi16EEES9_EEENS1_IJNS1_IJiiEEEiS9_EEEEEDaRKT_RKT0_RKT1_ENKUlRKT_RKT0_RKT1_E_clIS5_SA_SD_EEDaSQ_ST_SW_)
        /*053c*/ 	.word	0x00000000


	//----- nvinfo : EIATTR_FRAME_SIZE
	.align		4
.L_234:
        /*0540*/ 	.byte	0x04, 0x11
        /*0542*/ 	.short	(.L_236 - .L_235)
	.align		4
.L_235:
        /*0544*/ 	.word	index@($_ZN7cutlass13device_kernelIN5flash19enable_sm80_to_sm89INS1_16FlashAttnBwdSm80INS1_25CollectiveMainloopBwdSm80ILi2ELi2EN4cute5tupleIJNS5_1CILi128EEES8_NS7_ILi64EEEEEENS_10bfloat16_tEfNS_4arch4Sm80ELb1ELb0ELb1ELb1ELb1ELb0ELb0ELb0ELi2ELi4ELi4ELi4ELb0EEENS1_24CollectiveEpilogueBwdGQAISA_fSD_Li256ELb1ELb1EEENS1_25SingleTileBwdLPTSchedulerILb1ELi128ELb1EEEEEEEEEvNT_6ParamsE$_ZZN4cute13to_mixed_bitsINS_5tupleIJNS1_IJNS_1CILi4EEENS2_ILi8EEEEEES3_NS2_ILi1EEEEEENS1_IJNS1_IJNS2_ILi128EEENS2_ILi0EEEEEENS2_ILi16EEES9_EEENS1_IJNS1_IJiiEEEiS9_EEEEEDaRKT_RKT0_RKT1_ENKUlRKT_RKT0_RKT1_E_clIS3_SB_iEEDaSQ_ST_SW_)
        /*0548*/ 	.word	0x00000000


	//----- nvinfo : EIATTR_FRAME_SIZE
	.align		4
.L_236:
        /*054c*/ 	.byte	0x04, 0x11
        /*054e*/ 	.short	(.L_238 - .L_237)
	.align		4
.L_237:
        /*0550*/ 	.word	index@($_ZN7cutlass13device_kernelIN5flash19enable_sm80_to_sm89INS1_16FlashAttnBwdSm80INS1_25CollectiveMainloopBwdSm80ILi2ELi2EN4cute5tupleIJNS5_1CILi128EEES8_NS7_ILi64EEEEEENS_10bfloat16_tEfNS_4arch4Sm80ELb1ELb0ELb1ELb1ELb1ELb0ELb0ELb0ELi2ELi4ELi4ELi4ELb0EEENS1_24CollectiveEpilogueBwdGQAISA_fSD_Li256ELb1ELb1EEENS1_25SingleTileBwdLPTSchedulerILb1ELi128ELb1EEEEEEEEEvNT_6ParamsE$_ZZN4cute13to_mixed_bitsINS_5tupleIJNS1_IJNS_1CILi4EEENS2_ILi8EEEEEES3_NS2_ILi1EEEEEENS1_IJNS1_IJNS2_ILi128EEENS2_ILi0EEEEEENS2_ILi16EEES9_EEENS1_IJNS1_IJiiEEEiS9_EEEEEDaRKT_RKT0_RKT1_ENKUlDpRKT_E_clIJNS_9MixedBitsILj0ELj384EEENSU_ILj0ELj48EEENS2_ILj0EEEEEEDaSR_)
        /*0554*/ 	.word	0x00000000


	//----- nvinfo : EIATTR_FRAME_SIZE
	.align		4
.L_238:
        /*0558*/ 	.byte	0x04, 0x11
        /*055a*/ 	.short	(.L_240 - .L_239)
	.align		4
.L_239:
        /*055c*/ 	.word	index@($_ZN7cutlass13device_kernelIN5flash19enable_sm80_to_sm89INS1_16FlashAttnBwdSm80INS1_25CollectiveMainloopBwdSm80ILi2ELi2EN4cute5tupleIJNS5_1CILi128EEES8_NS7_ILi64EEEEEENS_10bfloat16_tEfNS_4arch4Sm80ELb1ELb0ELb1ELb1ELb1ELb0ELb0ELb0ELi2ELi4ELi4ELi4ELb0EEENS1_24CollectiveEpilogueBwdGQAISA_fSD_Li256ELb1ELb1EEENS1_25SingleTileBwdLPTSchedulerILb1ELi128ELb1EEEEEEEEEvNT_6ParamsE$_ZZN4cute13to_mixed_bitsINS_5tupleIJNS1_IJNS_1CILi4EEENS2_ILi8EEEEEES3_NS2_ILi1EEEEEENS1_IJNS1_IJNS2_ILi0EEENS2_ILi64EEEEEES8_S8_EEENS1_IJNS1_IJiiEEEiS8_EEEEEDaRKT_RKT0_RKT1_ENKUlRKT_RKT0_RKT1_E_clIS5_SA_SC_EEDaSP_SS_SV_)
        /*0560*/ 	.word	0x00000000


	//----- nvinfo : EIATTR_FRAME_SIZE
	.align		4
.L_240:
        /*0564*/ 	.byte	0x04, 0x11
        /*0566*/ 	.short	(.L_242 - .L_241)
	.align		4
.L_241:
        /*0568*/ 	.word	index@($_ZN7cutlass13device_kernelIN5flash19enable_sm80_to_sm89INS1_16FlashAttnBwdSm80INS1_25CollectiveMainloopBwdSm80ILi2ELi2EN4cute5tupleIJNS5_1CILi128EEES8_NS7_ILi64EEEEEENS_10bfloat16_tEfNS_4arch4Sm80ELb1ELb0ELb1ELb1ELb1ELb0ELb0ELb0ELi2ELi4ELi4ELi4ELb0EEENS1_24CollectiveEpilogueBwdGQAISA_fSD_Li256ELb1ELb1EEENS1_25SingleTileBwdLPTSchedulerILb1ELi128ELb1EEEEEEEEEvNT_6ParamsE$_ZZN4cute13to_mixed_bitsINS_5tupleIJNS1_IJNS_1CILi4EEENS2_ILi8EEEEEES3_NS2_ILi1EEEEEENS1_IJNS1_IJNS2_ILi0EEENS2_ILi64EEEEEES8_S8_EEENS1_IJNS1_IJiiEEEiS8_EEEEEDaRKT_RKT0_RKT1_ENKUlDpRKT_E_clIJNS_9MixedBitsILj0ELj448EEENS2_ILj0EEESV_EEEDaSQ_)
        /*056c*/ 	.word	0x00000000


	//----- nvinfo : EIATTR_FRAME_SIZE
	.align		4
.L_242:
        /*0570*/ 	.byte	0x04, 0x11
        /*0572*/ 	.short	(.L_244 - .L_243)
	.align		4
.L_243:
        /*0574*/ 	.word	index@($_ZN7cutlass13device_kernelIN5flash19enable_sm80_to_sm89INS1_16FlashAttnBwdSm80INS1_25CollectiveMainloopBwdSm80ILi2ELi2EN4cute5tupleIJNS5_1CILi128EEES8_NS7_ILi64EEEEEENS_10bfloat16_tEfNS_4arch4Sm80ELb1ELb0ELb1ELb1ELb1ELb0ELb0ELb0ELi2ELi4ELi4ELi4ELb0EEENS1_24CollectiveEpilogueBwdGQAISA_fSD_Li256ELb1ELb1EEENS1_25SingleTileBwdLPTSchedulerILb1ELi128ELb1EEEEEEEEEvNT_6ParamsE$_ZZN4cute13to_mixed_bitsINS_5tupleIJNS1_IJNS_1CILi4EEENS2_ILi8EEEEEENS2_ILi2EEENS2_ILi1EEEEEENS1_IJNS1_IJNS2_ILi128EEENS2_ILi0EEEEEES4_SA_EEENS1_IJNS1_IJiiEEEiSA_EEEEEDaRKT_RKT0_RKT1_ENKUlRKT_RKT0_RKT1_E_clIS6_S4_iEEDaSQ_ST_SW_)
        /*0578*/ 	.word	0x00000000


	//----- nvinfo : EIATTR_FRAME_SIZE
	.align		4
.L_244:
        /*057c*/ 	.byte	0x04, 0x11
        /*057e*/ 	.short	(.L_246 - .L_245)
	.align		4
.L_245:
        /*0580*/ 	.word	index@($_ZN7cutlass13device_kernelIN5flash19enable_sm80_to_sm89INS1_16FlashAttnBwdSm80INS1_25CollectiveMainloopBwdSm80ILi2ELi2EN4cute5tupleIJNS5_1CILi128EEES8_NS7_ILi64EEEEEENS_10bfloat16_tEfNS_4arch4Sm80ELb1ELb0ELb1ELb1ELb1ELb0ELb0ELb0ELi2ELi4ELi4ELi4ELb0EEENS1_24CollectiveEpilogueBwdGQAISA_fSD_Li256ELb1ELb1EEENS1_25SingleTileBwdLPTSchedulerILb1ELi128ELb1EEEEEEEEEvNT_6ParamsE$_ZZN4cute13to_mixed_bitsINS_5tupleIJNS1_IJNS_1CILi4EEENS2_ILi8EEEEEENS2_ILi2EEENS2_ILi1EEEEEENS1_IJNS1_IJNS2_ILi128EEENS2_ILi0EEEEEES4_SA_EEENS1_IJNS1_IJiiEEEiSA_EEEEEDaRKT_RKT0_RKT1_ENKUlRKT_RKT0_RKT1_E_clIS5_SB_SD_EEDaSQ_ST_SW_)
        /*0584*/ 	.word	0x00000000


	//----- nvinfo : EIATTR_FRAME_SIZE
	.align		4
.L_246:
        /*0588*/ 	.byte	0x04, 0x11
        /*058a*/ 	.short	(.L_248 - .L_247)
	.align		4
.L_247:
        /*058c*/ 	.word	index@($_ZN7cutlass13device_kernelIN5flash19enable_sm80_to_sm89INS1_16FlashAttnBwdSm80INS1_25CollectiveMainloopBwdSm80ILi2ELi2EN4cute5tupleIJNS5_1CILi128EEES8_NS7_ILi64EEEEEENS_10bfloat16_tEfNS_4arch4Sm80ELb1ELb0ELb1ELb1ELb1ELb0ELb0ELb0ELi2ELi4ELi4ELi4ELb0EEENS1_24CollectiveEpilogueBwdGQAISA_fSD_Li256ELb1ELb1EEENS1_25SingleTileBwdLPTSchedulerILb1ELi128ELb1EEEEEEEEEvNT_6ParamsE$_ZZN4cute13to_mixed_bitsINS_5tupleIJNS1_IJNS_1CILi4EEENS2_ILi8EEEEEENS2_ILi2EEENS2_ILi1EEEEEENS1_IJNS1_IJNS2_ILi128EEENS2_ILi0EEEEEES4_SA_EEENS1_IJNS1_IJiiEEEiSA_EEEEEDaRKT_RKT0_RKT1_ENKUlDpRKT_E_clIJNS_9MixedBitsILj0ELj384EEENSU_ILj0ELj8EEENS2_ILj0EEEEEEDaSR_)
        /*0590*/ 	.word	0x00000000


	//----- nvinfo : EIATTR_FRAME_SIZE
	.align		4
.L_248:
        /*0594*/ 	.byte	0x04, 0x11
        /*0596*/ 	.short	(.L_250 - .L_249)
	.align		4
.L_249:
        /*0598*/ 	.word	index@($_ZN7cutlass13device_kernelIN5flash19enable_sm80_to_sm89INS1_16FlashAttnBwdSm80INS1_25CollectiveMainloopBwdSm80ILi2ELi2EN4cute5tupleIJNS5_1CILi128EEES8_NS7_ILi64EEEEEENS_10bfloat16_tEfNS_4arch4Sm80ELb1ELb0ELb1ELb1ELb1ELb0ELb0ELb0ELi2ELi4ELi4ELi4ELb0EEENS1_24CollectiveEpilogueBwdGQAISA_fSD_Li256ELb1ELb1EEENS1_25SingleTileBwdLPTSchedulerILb1ELi128ELb1EEEEEEEEEvNT_6ParamsE$_ZZN4cute13to_mixed_bitsINS_5tupleIJNS1_IJNS_1CILi4EEENS2_ILi8EEEEEENS2_ILi2EEENS2_ILi1EEEEEENS1_IJNS1_IJNS2_ILi0EEENS2_ILi64EEEEEES9_S9_EEENS1_IJNS1_IJiiEEEiS9_EEEEEDaRKT_RKT0_RKT1_ENKUlRKT_RKT0_RKT1_E_clIS5_SB_SD_EEDaSQ_ST_SW_)
        /*059c*/ 	.word	0x00000000


	//----- nvinfo : EIATTR_FRAME_SIZE
	.align		4
.L_250:
        /*05a0*/ 	.byte	0x04, 0x11
        /*05a2*/ 	.short	(.L_252 - .L_251)
	.align		4
.L_251:
        /*05a4*/ 	.word	index@($_ZN7cutlass13device_kernelIN5flash19enable_sm80_to_sm89INS1_16FlashAttnBwdSm80INS1_25CollectiveMainloopBwdSm80ILi2ELi2EN4cute5tupleIJNS5_1CILi128EEES8_NS7_ILi64EEEEEENS_10bfloat16_tEfNS_4arch4Sm80ELb1ELb0ELb1ELb1ELb1ELb0ELb0ELb0ELi2ELi4ELi4ELi4ELb0EEENS1_24CollectiveEpilogueBwdGQAISA_fSD_Li256ELb1ELb1EEENS1_25SingleTileBwdLPTSchedulerILb1ELi128ELb1EEEEEEEEEvNT_6ParamsE$_ZZN4cute13to_mixed_bitsINS_5tupleIJNS1_IJNS_1CILi4EEENS2_ILi8EEEEEENS2_ILi2EEENS2_ILi1EEEEEENS1_IJNS1_IJNS2_ILi0EEENS2_ILi64EEEEEES9_S9_EEENS1_IJNS1_IJiiEEEiS9_EEEEEDaRKT_RKT0_RKT1_ENKUlDpRKT_E_clIJNS_9MixedBitsILj0ELj448EEENS2_ILj0EEESW_EEEDaSR_)
        /*05a8*/ 	.word	0x00000000


	//----- nvinfo : EIATTR_FRAME_SIZE
	.align		4
.L_252:
        /*05ac*/ 	.byte	0x04, 0x11
        /*05ae*/ 	.short	(.L_254 - .L_253)
	.align		4
.L_253:
        /*05b0*/ 	.word	index@($_ZN7cutlass13device_kernelIN5flash19enable_sm80_to_sm89INS1_16FlashAttnBwdSm80INS1_25CollectiveMainloopBwdSm80ILi2ELi2EN4cute5tupleIJNS5_1CILi128EEES8_NS7_ILi64EEEEEENS_10bfloat16_tEfNS_4arch4Sm80ELb1ELb0ELb1ELb1ELb1ELb0ELb0ELb0ELi2ELi4ELi4ELi4ELb0EEENS1_24CollectiveEpilogueBwdGQAISA_fSD_Li256ELb1ELb1EEENS1_25SingleTileBwdLPTSchedulerILb1ELi128ELb1EEEEEEEEEvNT_6ParamsE$_ZZN4cute12filter_tupleINS_5tupleIJiNS_1CILi0EEEEEES4_ZNS_6detail9lift_diceIS4_S4_EEDaRKT_RKT0_EUlRKT_RKT0_E_EEDaS9_SC_OT1_ENKUlDpSF_E_clIJNS1_IJiEEENS1_IJS3_EEEEEEDaSM_)
        /*05b4*/ 	.word	0x00000000


	//----- nvinfo : EIATTR_FRAME_SIZE
	.align		4
.L_254:
        /*05b8*/ 	.byte	0x04, 0x11
        /*05ba*/ 	.short	(.L_256 - .L_255)
	.align		4
.L_255:
        /*05bc*/ 	.word	index@($_ZN7cutlass13device_kernelIN5flash19enable_sm80_to_sm89INS1_16FlashAttnBwdSm80INS1_25CollectiveMainloopBwdSm80ILi2ELi2EN4cute5tupleIJNS5_1CILi128EEES8_NS7_ILi64EEEEEENS_10bfloat16_tEfNS_4arch4Sm80ELb1ELb0ELb1ELb1ELb1ELb0ELb0ELb0ELi2ELi4ELi4ELi4ELb0EEENS1_24CollectiveEpilogueBwdGQAISA_fSD_Li256ELb1ELb1EEENS1_25SingleTileBwdLPTSchedulerILb1ELi128ELb1EEEEEEEEEvNT_6ParamsE$_ZZN4cute12filter_tupleINS_5tupleIJiNS1_IJiNS_1CILi0EEEEEEEEES5_ZNS_6detail9lift_diceIS5_S5_EEDaRKT_RKT0_EUlRKT_RKT0_E_EEDaSA_SD_OT1_ENKUlDpSG_E_clIJNS1_IJiEEES4_EEEDaSN_)
        /*05c0*/ 	.word	0x00000000


	//----- nvinfo : EIATTR_FRAME_SIZE
	.align		4
.L_256:
        /*05c4*/ 	.byte	0x04, 0x11
        /*05c6*/ 	.short	(.L_258 - .L_257)
	.align		4
.L_257:
        /*05c8*/ 	.word	index@($_ZN7cutlass13device_kernelIN5flash19enable_sm80_to_sm89INS1_16FlashAttnBwdSm80INS1_25CollectiveMainloopBwdSm80ILi2ELi2EN4cute5tupleIJNS5_1CILi128EEES8_NS7_ILi64EEEEEENS_10bfloat16_tEfNS_4arch4Sm80ELb1ELb0ELb1ELb1ELb1ELb0ELb0ELb0ELi2ELi4ELi4ELi4ELb0EEENS1_24CollectiveEpilogueBwdGQAISA_fSD_Li256ELb1ELb1EEENS1_25SingleTileBwdLPTSchedulerILb1ELi128ELb1EEEEEEEEEvNT_6ParamsE$_ZZN4cute12filter_tupleINS_5tupleIJNS_1CILi4096EEENS1_IJiiEEEEEEZNS_16flatten_to_tupleIS5_EEDaRKT_EUlRKT_E_EEDaS9_OT0_ENKUlDpSC_E_clIJNS1_IJS3_EEES4_EEEDaSG_)
        /*05cc*/ 	.word	0x00000000


	//----- nvinfo : EIATTR_FRAME_SIZE
	.align		4
.L_258:
        /*05d0*/ 	.byte	0x04, 0x11
        /*05d2*/ 	.short	(.L_260 - .L_259)
	.align		4
.L_259:
        /*05d4*/ 	.word	index@($_ZN7cutlass13device_kernelIN5flash19enable_sm80_to_sm89INS1_16FlashAttnBwdSm80INS1_25CollectiveMainloopBwdSm80ILi2ELi2EN4cute5tupleIJNS5_1CILi128EEES8_NS7_ILi64EEEEEENS_10bfloat16_tEfNS_4arch4Sm80ELb1ELb0ELb1ELb1ELb1ELb0ELb0ELb0ELi2ELi4ELi4ELi4ELb0EEENS1_24CollectiveEpilogueBwdGQAISA_fSD_Li256ELb1ELb1EEENS1_25SingleTileBwdLPTSchedulerILb1ELi128ELb1EEEEEEEEEvNT_6ParamsE$_ZZN4cute12filter_tupleINS_5tupleIJNS_1CILi4096EEENS1_IJNS1_IJiiEEENS2_ILi8192EEEEEEEEEZNS_16flatten_to_tupleIS7_EEDaRKT_EUlRKT_E_EEDaSB_OT0_ENKUlDpSE_E_clIJNS1_IJS3_EEENS1_IJiiS5_EEEEEEDaSI_)
        /*05d8*/ 	.word	0x00000000


	//----- nvinfo : EIATTR_FRAME_SIZE
	.align		4
.L_260:
        /*05dc*/ 	.byte	0x04, 0x11
        /*05de*/ 	.short	(.L_262 - .L_261)
	.align		4
.L_261:
        /*05e0*/ 	.word	index@($_ZN7cutlass13device_kernelIN5flash19enable_sm80_to_sm89INS1_16FlashAttnBwdSm80INS1_25CollectiveMainloopBwdSm80ILi2ELi2EN4cute5tupleIJNS5_1CILi128EEES8_NS7_ILi64EEEEEENS_10bfloat16_tEfNS_4arch4Sm80ELb1ELb0ELb1ELb1ELb1ELb0ELb0ELb0ELi2ELi4ELi4ELi4ELb0EEENS1_24CollectiveEpilogueBwdGQAISA_fSD_Li256ELb1ELb1EEENS1_25SingleTileBwdLPTSchedulerILb1ELi128ELb1EEEEEEEEEvNT_6ParamsE$_ZZN4cute12filter_tupleINS_5tupleIJNS_1CILi1EEENS1_IJiiiEEENS2_ILi64EEENS1_IJNS2_ILi72EEENS2_ILi144EEENS2_ILi288EEEEEENS2_ILi512EEEEEEZNS_7flattenISB_EEDaRKT_EUlRKT_E_EEDaSF_OT0_ENKUlDpSI_E_clIJNS1_IJS3_EEES4_NS1_IJS5_EEES9_NS1_IJSA_EEEEEEDaSM_)
        /*05e4*/ 	.word	0x00000000


	//----- nvinfo : EIATTR_FRAME_SIZE
	.align		4
.L_262:
        /*05e8*/ 	.byte	0x04, 0x11
        /*05ea*/ 	.short	(.L_264 - .L_263)
	.align		4
.L_263:
        /*05ec*/ 	.word	index@($_ZN7cutlass13device_kernelIN5flash19enable_sm80_to_sm89INS1_16FlashAttnBwdSm80INS1_25CollectiveMainloopBwdSm80ILi2ELi2EN4cute5tupleIJNS5_1CILi128EEES8_NS7_ILi64EEEEEENS_10bfloat16_tEfNS_4arch4Sm80ELb1ELb0ELb1ELb1ELb1ELb0ELb0ELb0ELi2ELi4ELi4ELi4ELb0EEENS1_24CollectiveEpilogueBwdGQAISA_fSD_Li256ELb1ELb1EEENS1_25SingleTileBwdLPTSchedulerILb1ELi128ELb1EEEEEEEEEvNT_6ParamsE$_ZZN4cute12filter_tupleINS_5tupleIJNS_1CILi1EEENS1_IJNS2_ILi8EEEiiEEENS2_ILi64EEENS1_IJiNS2_ILi144EEENS2_ILi288EEEEEENS2_ILi512EEEEEEZNS_7flattenISB_EEDaRKT_EUlRKT_E_EEDaSF_OT0_ENKUlDpSI_E_clIJNS1_IJS3_EEES5_NS1_IJS6_EEES9_NS1_IJSA_EEEEEEDaSM_)
        /*05f0*/ 	.word	0x00000000


	//----- nvinfo : EIATTR_FRAME_SIZE
	.align		4
.L_264:
        /*05f4*/ 	.byte	0x04, 0x11
        /*05f6*/ 	.short	(.L_266 - .L_265)
	.align		4
.L_265:
        /*05f8*/ 	.word	index@($_ZN7cutlass13device_kernelIN5flash19enable_sm80_to_sm89INS1_16FlashAttnBwdSm80INS1_25CollectiveMainloopBwdSm80ILi2ELi2EN4cute5tupleIJNS5_1CILi128EEES8_NS7_ILi64EEEEEENS_10bfloat16_tEfNS_4arch4Sm80ELb1ELb0ELb1ELb1ELb1ELb0ELb0ELb0ELi2ELi4ELi4ELi4ELb0EEENS1_24CollectiveEpilogueBwdGQAISA_fSD_Li256ELb1ELb1EEENS1_25SingleTileBwdLPTSchedulerILb1ELi128ELb1EEEEEEEEEvNT_6ParamsE$_ZZN4cute12filter_tupleINS_5tupleIJNS_1CILi1024EEENS1_IJiiEEEEEEZNS_16flatten_to_tupleIS5_EEDaRKT_EUlRKT_E_EEDaS9_OT0_ENKUlDpSC_E_clIJNS1_IJS3_EEES4_EEEDaSG_)
        /*05fc*/ 	.word	0x00000000


	//----- nvinfo : EIATTR_FRAME_SIZE
	.align		4
.L_266:
        /*0600*/ 	.byte	0x04, 0x11
        /*0602*/ 	.short	(.L_268 - .L_267)
	.align		4
.L_267:
        /*0604*/ 	.word	index@($_ZN7cutlass13device_kernelIN5flash19enable_sm80_to_sm89INS1_16FlashAttnBwdSm80INS1_25CollectiveMainloopBwdSm80ILi2ELi2EN4cute5tupleIJNS5_1CILi128EEES8_NS7_ILi64EEEEEENS_10bfloat16_tEfNS_4arch4Sm80ELb1ELb0ELb1ELb1ELb1ELb0ELb0ELb0ELi2ELi4ELi4ELi4ELb0EEENS1_24CollectiveEpilogueBwdGQAISA_fSD_Li256ELb1ELb1EEENS1_25SingleTileBwdLPTSchedulerILb1ELi128ELb1EEEEEEEEEvNT_6ParamsE$_ZZN4cute12filter_tupleINS_5tupleIJNS_1CILi0EEENS_10UnderscoreEEEENS1_IJNS1_IJS3_S3_EEEiEEEZNS_6detail10lift_sliceIS5_S7_EEDaRKT_RKT0_EUlRKT_RKT0_E_EEDaSC_SF_OT1_ENKUlDpSI_E_clIJNS1_IJEEENS1_IJiEEEEEEDaSP_)
        /*0608*/ 	.word	0x00000000


	//----- nvinfo : EIATTR_FRAME_SIZE
	.align		4
.L_268:
        /*060c*/ 	.byte	0x04, 0x11
        /*060e*/ 	.short	(.L_270 - .L_269)
	.align		4
.L_269:
        /*0610*/ 	.word	index@($_ZN7cutlass13device_kernelIN5flash19enable_sm80_to_sm89INS1_16FlashAttnBwdSm80INS1_25CollectiveMainloopBwdSm80ILi2ELi2EN4cute5tupleIJNS5_1CILi128EEES8_NS7_ILi64EEEEEENS_10bfloat16_tEfNS_4arch4Sm80ELb1ELb0ELb1ELb1ELb1ELb0ELb0ELb0ELi2ELi4ELi4ELi4ELb0EEENS1_24CollectiveEpilogueBwdGQAISA_fSD_Li256ELb1ELb1EEENS1_25SingleTileBwdLPTSchedulerILb1ELi128ELb1EEEEEEEEEvNT_6ParamsE$_ZZN4cute12filter_tupleINS_5tupleIJNS_1CILi0EEENS1_IJNS2_ILi1EEENS2_ILi512EEEiEEEEEEZNS_16flatten_to_tupleIS7_EEDaRKT_EUlRKT_E_EEDaSB_OT0_ENKUlDpSE_E_clIJNS1_IJS3_EEES6_EEEDaSI_)
        /*0614*/ 	.word	0x00000000


	//----- nvinfo : EIATTR_FRAME_SIZE
	.align		4
.L_270:
        /*0618*/ 	.byte	0x04, 0x11
        /*061a*/ 	.short	(.L_272 - .L_271)
	.align		4
.L_271:
        /*061c*/ 	.word	index@($_ZN7cutlass13device_kernelIN5flash19enable_sm80_to_sm89INS1_16FlashAttnBwdSm80INS1_25CollectiveMainloopBwdSm80ILi2ELi2EN4cute5tupleIJNS5_1CILi128EEES8_NS7_ILi64EEEEEENS_10bfloat16_tEfNS_4arch4Sm80ELb1ELb0ELb1ELb1ELb1ELb0ELb0ELb0ELi2ELi4ELi4ELi4ELb0EEENS1_24CollectiveEpilogueBwdGQAISA_fSD_Li256ELb1ELb1EEENS1_25SingleTileBwdLPTSchedulerILb1ELi128ELb1EEEEEEEEEvNT_6ParamsE$_ZZN4cute12filter_tupleINS_5tupleIJNS_10UnderscoreES2_iEEENS1_IJNS1_IJNS_1CILi1EEENS4_ILi0EEEEEEiNS4_ILi1024EEEEEEZNS_5sliceIS3_S9_EEDaRKT_RKT0_EUlRKT_RKT0_E_EEDaSD_SG_OT1_ENKUlDpSJ_E_clIJNS1_IJS7_EEENS1_IJiEEENS1_IJEEEEEEDaSQ_)
        /*0620*/ 	.word	0x00000000


	//----- nvinfo : EIATTR_FRAME_SIZE
	.align		4
.L_272:
        /*0624*/ 	.byte	0x04, 0x11
        /*0626*/ 	.short	(.L_274 - .L_273)
	.align		4
.L_273:
        /*0628*/ 	.word	index@($_ZN7cutlass13device_kernelIN5flash19enable_sm80_to_sm89INS1_16FlashAttnBwdSm80INS1_25CollectiveMainloopBwdSm80ILi2ELi2EN4cute5tupleIJNS5_1CILi128EEES8_NS7_ILi64EEEEEENS_10bfloat16_tEfNS_4arch4Sm80ELb1ELb0ELb1ELb1ELb1ELb0ELb0ELb0ELi2ELi4ELi4ELi4ELb0EEENS1_24CollectiveEpilogueBwdGQAISA_fSD_Li256ELb1ELb1EEENS1_25SingleTileBwdLPTSchedulerILb1ELi128ELb1EEEEEEEEEvNT_6ParamsE$_ZZN4cute12filter_tupleINS_5tupleIJNS_10UnderscoreES2_S2_iEEENS1_IJNS1_IJNS_1CILi1EEENS4_ILi0EEEEEElS6_lEEEZNS_5sliceIS3_S8_EEDaRKT_RKT0_EUlRKT_RKT0_E_EEDaSC_SF_OT1_ENKUlDpSI_E_clIJNS1_IJS7_EEENS1_IJlEEENS1_IJS6_EEENS1_IJEEEEEEDaSP_)
        /*062c*/ 	.word	0x00000000


	//----- nvinfo : EIATTR_FRAME_SIZE
	.align		4
.L_274:
        /*0630*/ 	.byte	0x04, 0x11
        /*0632*/ 	.short	(.L_276 - .L_275)
	.align		4
.L_275:
        /*0634*/ 	.word	index@($_ZN7cutlass13device_kernelIN5flash19enable_sm80_to_sm89INS1_16FlashAttnBwdSm80INS1_25CollectiveMainloopBwdSm80ILi2ELi2EN4cute5tupleIJNS5_1CILi128EEES8_NS7_ILi64EEEEEENS_10bfloat16_tEfNS_4arch4Sm80ELb1ELb0ELb1ELb1ELb1ELb0ELb0ELb0ELi2ELi4ELi4ELi4ELb0EEENS1_24CollectiveEpilogueBwdGQAISA_fSD_Li256ELb1ELb1EEENS1_25SingleTileBwdLPTSchedulerILb1ELi128ELb1EEEEEEEEEvNT_6ParamsE$_ZZN4cute12filter_tupleINS_5tupleIJNS_10UnderscoreES2_S2_iEEENS1_IJNS1_IJNS_1CILi1EEENS4_ILi0EEEEEEiNS4_ILi1024EEENS4_ILi8192EEEEEEZNS_5sliceIS3_SA_EEDaRKT_RKT0_EUlRKT_RKT0_E_EEDaSE_SH_OT1_ENKUlDpSK_E_clIJNS1_IJS7_EEENS1_IJiEEENS1_IJS8_EEENS1_IJEEEEEEDaSR_)
        /*0638*/ 	.word	0x00000000


	//----- nvinfo : EIATTR_FRAME_SIZE
	.align		4
.L_276:
        /*063c*/ 	.byte	0x04, 0x11
        /*063e*/ 	.short	(.L_278 - .L_277)
	.align		4
.L_277:
        /*0640*/ 	.word	index@($_ZN7cutlass13device_kernelIN5flash19enable_sm80_to_sm89INS1_16FlashAttnBwdSm80INS1_25CollectiveMainloopBwdSm80ILi2ELi2EN4cute5tupleIJNS5_1CILi128EEES8_NS7_ILi64EEEEEENS_10bfloat16_tEfNS_4arch4Sm80ELb1ELb0ELb1ELb1ELb1ELb0ELb0ELb0ELi2ELi4ELi4ELi4ELb0EEENS1_24CollectiveEpilogueBwdGQAISA_fSD_Li256ELb1ELb1EEENS1_25SingleTileBwdLPTSchedulerILb1ELi128ELb1EEEEEEEEEvNT_6ParamsE$_ZZN4cute12filter_tupleINS_5tupleIJNS_10UnderscoreES2_S2_iEEENS1_IJNS1_IJNS_1CILi1EEENS4_ILi0EEEEEENS4_ILi4096EEENS1_IJiiEEENS1_IJS6_NS4_ILi8192EEEEEEEEEZNS_5sliceIS3_SC_EEDaRKT_RKT0_EUlRKT_RKT0_E_EEDaSG_SJ_OT1_ENKUlDpSM_E_clIJNS1_IJS7_EEENS1_IJS8_EEENS1_IJS9_EEENS1_IJEEEEEEDaST_)
        /*0644*/ 	.word	0x00000000


	//----- nvinfo : EIATTR_FRAME_SIZE
	.align		4
.L_278:
        /*0648*/ 	.byte	0x04, 0x11
        /*064a*/ 	.short	(.L_280 - .L_279)
	.align		4
.L_279:
        /*064c*/ 	.word	index@($_ZN7cutlass13device_kernelIN5flash19enable_sm80_to_sm89INS1_16FlashAttnBwdSm80INS1_25CollectiveMainloopBwdSm80ILi2ELi2EN4cute5tupleIJNS5_1CILi128EEES8_NS7_ILi64EEEEEENS_10bfloat16_tEfNS_4arch4Sm80ELb1ELb0ELb1ELb1ELb1ELb0ELb0ELb0ELi2ELi4ELi4ELi4ELb0EEENS1_24CollectiveEpilogueBwdGQAISA_fSD_Li256ELb1ELb1EEENS1_25SingleTileBwdLPTSchedulerILb1ELi128ELb1EEEEEEEEEvNT_6ParamsE$_ZZN4cute12filter_tupleINS_5tupleIJNS_10UnderscoreES2_NS_1CILi0EEEEEENS1_IJNS1_IJNS3_ILi1EEES4_EEEiNS3_ILi1024EEEEEEZNS_5sliceIS5_S9_EEDaRKT_RKT0_EUlRKT_RKT0_E_EEDaSD_SG_OT1_ENKUlDpSJ_E_clIJNS1_IJS7_EEENS1_IJiEEENS1_IJEEEEEEDaSQ_)
        /*0650*/ 	.word	0x00000000


	//----- nvinfo : EIATTR_FRAME_SIZE
	.align		4
.L_280:
        /*0654*/ 	.byte	0x04, 0x11
        /*0656*/ 	.short	(.L_282 - .L_281)
	.align		4
.L_281:
        /*0658*/ 	.word	index@($_ZN7cutlass13device_kernelIN5flash19enable_sm80_to_sm89INS1_16FlashAttnBwdSm80INS1_25CollectiveMainloopBwdSm80ILi2ELi2EN4cute5tupleIJNS5_1CILi128EEES8_NS7_ILi64EEEEEENS_10bfloat16_tEfNS_4arch4Sm80ELb1ELb0ELb1ELb1ELb1ELb0ELb0ELb0ELi2ELi4ELi4ELi4ELb0EEENS1_24CollectiveEpilogueBwdGQAISA_fSD_Li256ELb1ELb1EEENS1_25SingleTileBwdLPTSchedulerILb1ELi128ELb1EEEEEEEEEvNT_6ParamsE$_ZZN4cute12filter_tupleINS_5tupleIJNS1_IJiiEEENS_1CILi8192EEEEEEZNS_16flatten_to_tupleIS5_EEDaRKT_EUlRKT_E_EEDaS9_OT0_ENKUlDpSC_E_clIJS2_NS1_IJS4_EEEEEEDaSG_)
        /*065c*/ 	.word	0x00000000


	//----- nvinfo : EIATTR_FRAME_SIZE
	.align		4
.L_282:
        /*0660*/ 	.byte	0x04, 0x11
        /*0662*/ 	.short	(.L_284 - .L_283)
	.align		4
.L_283:
        /*0664*/ 	.word	index@($_ZN7cutlass13device_kernelIN5flash19enable_sm80_to_sm89INS1_16FlashAttnBwdSm80INS1_25CollectiveMainloopBwdSm80ILi2ELi2EN4cute5tupleIJNS5_1CILi128EEES8_NS7_ILi64EEEEEENS_10bfloat16_tEfNS_4arch4Sm80ELb1ELb0ELb1ELb1ELb1ELb0ELb0ELb0ELi2ELi4ELi4ELi4ELb0EEENS1_24CollectiveEpilogueBwdGQAISA_fSD_Li256ELb1ELb1EEENS1_25SingleTileBwdLPTSchedulerILb1ELi128ELb1EEEEEEEEEvNT_6ParamsE$_ZZN4cute12filter_tupleINS_5tupleIJNS1_IJiiEEENS_1CILi1024EEEEEEZNS_16flatten_to_tupleIS5_EEDaRKT_EUlRKT_E_EEDaS9_OT0_ENKUlDpSC_E_clIJS2_NS1_IJS4_EEEEEEDaSG_)
        /*0668*/ 	.word	0x00000000


	//----- nvinfo : EIATTR_FRAME_SIZE
	.align		4
.L_284:
        /*066c*/ 	.byte	0x04, 0x11
        /*066e*/ 	.short	(.L_286 - .L_285)
	.align		4
.L_285:
        /*0670*/ 	.word	index@($_ZN7cutlass13device_kernelIN5flash19enable_sm80_to_sm89INS1_16FlashAttnBwdSm80INS1_25CollectiveMainloopBwdSm80ILi2ELi2EN4cute5tupleIJNS5_1CILi128EEES8_NS7_ILi64EEEEEENS_10bfloat16_tEfNS_4arch4Sm80ELb1ELb0ELb1ELb1ELb1ELb0ELb0ELb0ELi2ELi4ELi4ELi4ELb0EEENS1_24CollectiveEpilogueBwdGQAISA_fSD_Li256ELb1ELb1EEENS1_25SingleTileBwdLPTSchedulerILb1ELi128ELb1EEEEEEEEEvNT_6ParamsE$_ZZN4cute12filter_tupleINS_5tupleIJNS1_IJiNS1_IJiNS_1CILi0EEEEEEEEENS1_IJNS_10UnderscoreENS1_IJS6_S6_EEEEEEEEES9_ZNS_4diceIS9_S9_EEDaRKT_RKT0_EUlRKT_RKT0_E_EEDaSD_SG_OT1_ENKUlDpSJ_E_clIJNS1_IJiiS3_EEENS1_IJEEEEEEDaSQ_)
        /*0674*/ 	.word	0x00000000


	//----- nvinfo : EIATTR_FRAME_SIZE
	.align		4
.L_286:
        /*0678*/ 	.byte	0x04, 0x11
        /*067a*/ 	.short	(.L_288 - .L_287)
	.align		4
.L_287:
        /*067c*/ 	.word	index@($_ZN7cutlass13device_kernelIN5flash19enable_sm80_to_sm89INS1_16FlashAttnBwdSm80INS1_25CollectiveMainloopBwdSm80ILi2ELi2EN4cute5tupleIJNS5_1CILi128EEES8_NS7_ILi64EEEEEENS_10bfloat16_tEfNS_4arch4Sm80ELb1ELb0ELb1ELb1ELb1ELb0ELb0ELb0ELi2ELi4ELi4ELi4ELb0EEENS1_24CollectiveEpilogueBwdGQAISA_fSD_Li256ELb1ELb1EEENS1_25SingleTileBwdLPTSchedulerILb1ELi128ELb1EEEEEEEEEvNT_6ParamsE$_ZZN4cute12filter_tupleINS_5tupleIJNS1_IJNS_1CILi0EEENS1_IJNS2_ILi1EEENS2_ILi512EEEiEEEEEENS2_ILi4096EEENS1_IJiNS2_ILi8192EEEEEEEEEZNS_7flattenISB_EEDaRKT_EUlRKT_E_EEDaSF_OT0_ENKUlDpSI_E_clIJNS1_IJS3_S4_S5_iEEENS1_IJS8_EEESA_EEEDaSM_)
        /*0680*/ 	.word	0x00000000


	//----- nvinfo : EIATTR_FRAME_SIZE
	.align		4
.L_288:
        /*0684*/ 	.byte	0x04, 0x11
        /*0686*/ 	.short	(.L_290 - .L_289)
	.align		4
.L_289:
        /*0688*/ 	.word	index@($_ZN7cutlass13device_kernelIN5flash19enable_sm80_to_sm89INS1_16FlashAttnBwdSm80INS1_25CollectiveMainloopBwdSm80ILi2ELi2EN4cute5tupleIJNS5_1CILi128EEES8_NS7_ILi64EEEEEENS_10bfloat16_tEfNS_4arch4Sm80ELb1ELb0ELb1ELb1ELb1ELb0ELb0ELb0ELi2ELi4ELi4ELi4ELb0EEENS1_24CollectiveEpilogueBwdGQAISA_fSD_Li256ELb1ELb1EEENS1_25SingleTileBwdLPTSchedulerILb1ELi128ELb1EEEEEEEEEvNT_6ParamsE$_ZZN4cute12filter_tupleINS_5tupleIJNS1_IJNS_10UnderscoreENS_1CILi0EEEEEENS1_IJS4_S2_EEEEEENS1_IJNS1_IJNS1_IJNS3_ILi1EEES4_EEES4_EEENS1_IJNS1_IJS4_S4_EEEiEEEEEEZNS_5sliceIS7_SD_EEDaRKT_RKT0_EUlRKT_RKT0_E_EEDaSH_SK_OT1_ENKUlDpSN_E_clIJNS1_IJS9_EEENS1_IJiEEEEEEDaSU_)
        /*068c*/ 	.word	0x00000000


	//----- nvinfo : EIATTR_FRAME_SIZE
	.align		4
.L_290:
        /*0690*/ 	.byte	0x04, 0x11
        /*0692*/ 	.short	(.L_292 - .L_291)
	.align		4
.L_291:
        /*0694*/ 	.word	index@($_ZN7cutlass13device_kernelIN5flash19enable_sm80_to_sm89INS1_16FlashAttnBwdSm80INS1_25CollectiveMainloopBwdSm80ILi2ELi2EN4cute5tupleIJNS5_1CILi128EEES8_NS7_ILi64EEEEEENS_10bfloat16_tEfNS_4arch4Sm80ELb1ELb0ELb1ELb1ELb1ELb0ELb0ELb0ELi2ELi4ELi4ELi4ELb0EEENS1_24CollectiveEpilogueBwdGQAISA_fSD_Li256ELb1ELb1EEENS1_25SingleTileBwdLPTSchedulerILb1ELi128ELb1EEEEEEEEEvNT_6ParamsE$_ZN73_INTERNAL_24fd9406_37_flash_bwd_hdim64_bf16_softcap_sm80_cu_8e232a79_33079atomicAddEPff)
        /*0698*/ 	.word	0x00000000


	//----- nvinfo : EIATTR_FRAME_SIZE
	.align		4
.L_292:
        /*069c*/ 	.byte	0x04, 0x11
        /*069e*/ 	.short	(.L_294 - .L_293)
	.align		4
.L_293:
        /*06a0*/ 	.word	index@($_ZN7cutlass13device_kernelIN5flash19enable_sm80_to_sm89INS1_16FlashAttnBwdSm80INS1_25CollectiveMainloopBwdSm80ILi2ELi2EN4cute5tupleIJNS5_1CILi128EEES8_NS7_ILi64EEEEEENS_10bfloat16_tEfNS_4arch4Sm80ELb1ELb0ELb1ELb1ELb1ELb0ELb0ELb0ELi2ELi4ELi4ELi4ELb0EEENS1_24CollectiveEpilogueBwdGQAISA_fSD_Li256ELb1ELb1EEENS1_25SingleTileBwdLPTSchedulerILb1ELi128ELb1EEEEEEEEEvNT_6ParamsE$_ZN73_INTERNAL_24fd9406_37_flash_bwd_hdim64_bf16_softcap_sm80_cu_8e232a79_330724__cvta_generic_to_sharedEPKv)
        /*06a4*/ 	.word	0x00000000


	//----- nvinfo : EIATTR_FRAME_SIZE
	.align		4
.L_294:
        /*06a8*/ 	.byte	0x04, 0x11
        /*06aa*/ 	.short	(.L_296 - .L_295)
	.align		4
.L_295:
        /*06ac*/ 	.word	index@($_ZN7cutlass13device_kernelIN5flash19enable_sm80_to_sm89INS1_16FlashAttnBwdSm80INS1_25CollectiveMainloopBwdSm80ILi2ELi2EN4cute5tupleIJNS5_1CILi128EEES8_NS7_ILi64EEEEEENS_10bfloat16_tEfNS_4arch4Sm80ELb1ELb0ELb1ELb1ELb1ELb0ELb0ELb0ELi2ELi4ELi4ELi4ELb0EEENS1_24CollectiveEpilogueBwdGQAISA_fSD_Li256ELb1ELb1EEENS1_25SingleTileBwdLPTSchedulerILb1ELi128ELb1EEEEEEEEEvNT_6ParamsE$_ZN73_INTERNAL_24fd9406_37_flash_bwd_hdim64_bf16_softcap_sm80_cu_8e232a79_330714__viaddmin_s32Eiii)
        /*06b0*/ 	.word	0x00000000


	//----- nvinfo : EIATTR_FRAME_SIZE
	.align		4
.L_296:
        /*06b4*/ 	.byte	0x04, 0x11
        /*06b6*/ 	.short	(.L_298 - .L_297)
	.align		4
.L_297:
        /*06b8*/ 	.word	index@($_ZN7cutlass13device_kernelIN5flash19enable_sm80_to_sm89INS1_16FlashAttnBwdSm80INS1_25CollectiveMainloopBwdSm80ILi2ELi2EN4cute5tupleIJNS5_1CILi128EEES8_NS7_ILi64EEEEEENS_10bfloat16_tEfNS_4arch4Sm80ELb1ELb0ELb1ELb1ELb1ELb0ELb0ELb0ELi2ELi4ELi4ELi4ELb0EEENS1_24CollectiveEpilogueBwdGQAISA_fSD_Li256ELb1ELb1EEENS1_25SingleTileBwdLPTSchedulerILb1ELi128ELb1EEEEEEEEEvNT_6ParamsE$_ZN4cute8smem_ptrIPjECI1NS_12iter_adaptorIS1_S2_EEES1_)
        /*06bc*/ 	.word	0x00000000


	//----- nvinfo : EIATTR_FRAME_SIZE
	.align		4
.L_298:
        /*06c0*/ 	.byte	0x04, 0x11
        /*06c2*/ 	.short	(.L_300 - .L_299)
	.align		4
.L_299:
        /*06c4*/ 	.word	index@($_ZN7cutlass13device_kernelIN5flash19enable_sm80_to_sm89INS1_16FlashAttnBwdSm80INS1_25CollectiveMainloopBwdSm80ILi2ELi2EN4cute5tupleIJNS5_1CILi128EEES8_NS7_ILi64EEEEEENS_10bfloat16_tEfNS_4arch4Sm80ELb1ELb0ELb1ELb1ELb1ELb0ELb0ELb0ELi2ELi4ELi4ELi4ELb0EEENS1_24CollectiveEpilogueBwdGQAISA_fSD_Li256ELb1ELb1EEENS1_25SingleTileBwdLPTSchedulerILb1ELi128ELb1EEEEEEEEEvNT_6ParamsE$_ZN4cute8smem_ptrIPfECI1NS_12iter_adaptorIS1_S2_EEES1_)
        /*06c8*/ 	.word	0x00000000


	//----- nvinfo : EIATTR_FRAME_SIZE
	.align		4
.L_300:
        /*06cc*/ 	.byte	0x04, 0x11
        /*06ce*/ 	.short	(.L_302 - .L_301)
	.align		4
.L_301:
        /*06d0*/ 	.word	index@($_ZN7cutlass13device_kernelIN5flash19enable_sm80_to_sm89INS1_16FlashAttnBwdSm80INS1_25CollectiveMainloopBwdSm80ILi2ELi2EN4cute5tupleIJNS5_1CILi128EEES8_NS7_ILi64EEEEEENS_10bfloat16_tEfNS_4arch4Sm80ELb1ELb0ELb1ELb1ELb1ELb0ELb0ELb0ELi2ELi4ELi4ELi4ELb0EEENS1_24CollectiveEpilogueBwdGQAISA_fSD_Li256ELb1ELb1EEENS1_25SingleTileBwdLPTSchedulerILb1ELi128ELb1EEEEEEEEEvNT_6ParamsE$_ZN4cute8smem_ptrIPN7cutlass9uint128_tEECI1NS_12iter_adaptorIS3_S4_EEES3_)
        /*06d4*/ 	.word	0x00000000


	//----- nvinfo : EIATTR_FRAME_SIZE
	.align		4
.L_302:
        /*06d8*/ 	.byte	0x04, 0x11
        /*06da*/ 	.short	(.L_304 - .L_303)
	.align		4
.L_303:
        /*06dc*/ 	.word	index@($_ZN7cutlass13device_kernelIN5flash19enable_sm80_to_sm89INS1_16FlashAttnBwdSm80INS1_25CollectiveMainloopBwdSm80ILi2ELi2EN4cute5tupleIJNS5_1CILi128EEES8_NS7_ILi64EEEEEENS_10bfloat16_tEfNS_4arch4Sm80ELb1ELb0ELb1ELb1ELb1ELb0ELb0ELb0ELi2ELi4ELi4ELi4ELb0EEENS1_24CollectiveEpilogueBwdGQAISA_fSD_Li256ELb1ELb1EEENS1_25SingleTileBwdLPTSchedulerILb1ELi128ELb1EEEEEEEEEvNT_6ParamsE$_ZN4cute8smem_ptrIPN7cutlass10bfloat16_tEECI1NS_12iter_adaptorIS3_S4_EEES3_)
        /*06e0*/ 	.word	0x00000000


	//----- nvinfo : EIATTR_FRAME_SIZE
	.align		4
.L_304:
        /*06e4*/ 	.byte	0x04, 0x11
        /*06e6*/ 	.short	(.L_306 - .L_305)
	.align		4
.L_305:
        /*06e8*/ 	.word	index@($_ZN7cutlass13device_kernelIN5flash19enable_sm80_to_sm89INS1_16FlashAttnBwdSm80INS1_25CollectiveMainloopBwdSm80ILi2ELi2EN4cute5tupleIJNS5_1CILi128EEES8_NS7_ILi64EEEEEENS_10bfloat16_tEfNS_4arch4Sm80ELb1ELb0ELb1ELb1ELb1ELb0ELb0ELb0ELi2ELi4ELi4ELi4ELb0EEENS1_24CollectiveEpilogueBwdGQAISA_fSD_Li256ELb1ELb1EEENS1_25SingleTileBwdLPTSchedulerILb1ELi128ELb1EEEEEEEEEvNT_6ParamsE$_ZN4cute8gmem_ptrIPfECI1NS_12iter_adaptorIS1_S2_EEES1_)
        /*06ec*/ 	.word	0x00000000


	//----- nvinfo : EIATTR_FRAME_SIZE
	.align		4
.L_306:
        /*06f0*/ 	.byte	0x04, 0x11
        /*06f2*/ 	.short	(.L_308 - .L_307)
	.align		4
.L_307:
        /*06f4*/ 	.word	index@($_ZN7cutlass13device_kernelIN5flash19enable_sm80_to_sm89INS1_16FlashAttnBwdSm80INS1_25CollectiveMainloopBwdSm80ILi2ELi2EN4cute5tupleIJNS5_1CILi128EEES8_NS7_ILi64EEEEEENS_10bfloat16_tEfNS_4arch4Sm80ELb1ELb0ELb1ELb1ELb1ELb0ELb0ELb0ELi2ELi4ELi4ELi4ELb0EEENS1_24CollectiveEpilogueBwdGQAISA_fSD_Li256ELb1ELb1EEENS1_25SingleTileBwdLPTSchedulerILb1ELi128ELb1EEEEEEEEEvNT_6ParamsE$_ZN4cute8gmem_ptrIPKfECI1NS_12iter_adaptorIS2_S3_EEES2_)
        /*06f8*/ 	.word	0x00000000


	//----- nvinfo : EIATTR_FRAME_SIZE
	.align		4
.L_308:
        /*06fc*/ 	.byte	0x04, 0x11
        /*06fe*/ 	.short	(.L_310 - .L_309)
	.align		4
.L_309:
        /*0700*/ 	.word	index@($_ZN7cutlass13device_kernelIN5flash19enable_sm80_to_sm89INS1_16FlashAttnBwdSm80INS1_25CollectiveMainloopBwdSm80ILi2ELi2EN4cute5tupleIJNS5_1CILi128EEES8_NS7_ILi64EEEEEENS_10bfloat16_tEfNS_4arch4Sm80ELb1ELb0ELb1ELb1ELb1ELb0ELb0ELb0ELi2ELi4ELi4ELi4ELb0EEENS1_24CollectiveEpilogueBwdGQAISA_fSD_Li256ELb1ELb1EEENS1_25SingleTileBwdLPTSchedulerILb1ELi128ELb1EEEEEEEEEvNT_6ParamsE$_ZN4cute8gmem_ptrIPKN7cutlass9uint128_tEECI1NS_12iter_adaptorIS4_S5_EEES4_)
        /*0704*/ 	.word	0x00000000


	//----- nvinfo : EIATTR_FRAME_SIZE
	.align		4
.L_310:
        /*0708*/ 	.byte	0x04, 0x11
        /*070a*/ 	.short	(.L_312 - .L_311)
	.align		4
.L_311:
        /*070c*/ 	.word	index@($_ZN7cutlass13device_kernelIN5flash19enable_sm80_to_sm89INS1_16FlashAttnBwdSm80INS1_25CollectiveMainloopBwdSm80ILi2ELi2EN4cute5tupleIJNS5_1CILi128EEES8_NS7_ILi64EEEEEENS_10bfloat16_tEfNS_4arch4Sm80ELb1ELb0ELb1ELb1ELb1ELb0ELb0ELb0ELi2ELi4ELi4ELi4ELb0EEENS1_24CollectiveEpilogueBwdGQAISA_fSD_Li256ELb1ELb1EEENS1_25SingleTileBwdLPTSchedulerILb1ELi128ELb1EEEEEEEEEvNT_6ParamsE$_ZN4cute8gmem_ptrIPKN7cutlass10bfloat16_tEECI1NS_12iter_adaptorIS4_S5_EEES4_)
        /*0710*/ 	.word	0x00000000


	//----- nvinfo : EIATTR_FRAME_SIZE
	.align		4
.L_312:
        /*0714*/ 	.byte	0x04, 0x11
        /*0716*/ 	.short	(.L_314 - .L_313)
	.align		4
.L_313:
        /*0718*/ 	.word	index@($_ZN7cutlass13device_kernelIN5flash19enable_sm80_to_sm89INS1_16FlashAttnBwdSm80INS1_25CollectiveMainloopBwdSm80ILi2ELi2EN4cute5tupleIJNS5_1CILi128EEES8_NS7_ILi64EEEEEENS_10bfloat16_tEfNS_4arch4Sm80ELb1ELb0ELb1ELb1ELb1ELb0ELb0ELb0ELi2ELi4ELi4ELi4ELb0EEENS1_24CollectiveEpilogueBwdGQAISA_fSD_Li256ELb1ELb1EEENS1_25SingleTileBwdLPTSchedulerILb1ELi128ELb1EEEEEEEEEvNT_6ParamsE$_ZN4cute5tupleIJiiEEC2ERKiS3_)
        /*071c*/ 	.word	0x00000000


	//----- nvinfo : EIATTR_FRAME_SIZE
	.align		4
.L_314:
        /*0720*/ 	.byte	0x04, 0x11
        /*0722*/ 	.short	(.L_316 - .L_315)
	.align		4
.L_315:
        /*0724*/ 	.word	index@($_ZN7cutlass13device_kernelIN5flash19enable_sm80_to_sm89INS1_16FlashAttnBwdSm80INS1_25CollectiveMainloopBwdSm80ILi2ELi2EN4cute5tupleIJNS5_1CILi128EEES8_NS7_ILi64EEEEEENS_10bfloat16_tEfNS_4arch4Sm80ELb1ELb0ELb1ELb1ELb1ELb0ELb0ELb0ELi2ELi4ELi4ELi4ELb0EEENS1_24CollectiveEpilogueBwdGQAISA_fSD_Li256ELb1ELb1EEENS1_25SingleTileBwdLPTSchedulerILb1ELi128ELb1EEEEEEEEEvNT_6ParamsE$_ZN4cute5tupleIJiNS_1CILi0EEEEEC2ERKiRKS2_)
        /*0728*/ 	.word	0x00000000


	//----- nvinfo : EIATTR_FRAME_SIZE
	.align		4
.L_316:
        /*072c*/ 	.byte	0x04, 0x11
        /*072e*/ 	.short	(.L_318 - .L_317)
	.align		4
.L_317:
        /*0730*/ 	.word	index@($_ZN7cutlass13device_kernelIN5flash19enable_sm80_to_sm89INS1_16FlashAttnBwdSm80INS1_25CollectiveMainloopBwdSm80ILi2ELi2EN4cute5tupleIJNS5_1CILi128EEES8_NS7_ILi64EEEEEENS_10bfloat16_tEfNS_4arch4Sm80ELb1ELb0ELb1ELb1ELb1ELb0ELb0ELb0ELi2ELi4ELi4ELi4ELb0EEENS1_24CollectiveEpilogueBwdGQAISA_fSD_Li256ELb1ELb1EEENS1_25SingleTileBwdLPTSchedulerILb1ELi128ELb1EEEEEEEEEvNT_6ParamsE$_ZN4cute5tupleIJiEEC2ERKi)
        /*0734*/ 	.word	0x00000000


	//----- nvinfo : EIATTR_FRAME_SIZE
	.align		4
.L_318:
        /*0738*/ 	.byte	0x04, 0x11
        /*073a*/ 	.short	(.L_320 - .L_319)
	.align		4
.L_319:
        /*073c*/ 	.word	index@($_ZN7cutlass13device_kernelIN5flash19enable_sm80_to_sm89INS1_16FlashAttnBwdSm80INS1_25CollectiveMainloopBwdSm80ILi2ELi2EN4cute5tupleIJNS5_1CILi128EEES8_NS7_ILi64EEEEEENS_10bfloat16_tEfNS_4arch4Sm80ELb1ELb0ELb1ELb1ELb1ELb0ELb0ELb0ELi2ELi4ELi4ELi4ELb0EEENS1_24CollectiveEpilogueBwdGQAISA_fSD_Li256ELb1ELb1EEENS1_25SingleTileBwdLPTSchedulerILb1ELi128ELb1EEEEEEEEEvNT_6ParamsE$_ZN4cute5tupleIJNS_7SwizzleILi3ELi3ELi3EEENS_9MixedBitsILj0ELj432EEENS_6LayoutINS0_IJNS0_IJNS_1CILi2EEES7_S7_EEES7_NS6_ILi8EEEEEENS0_IJNS0_IJNS6_ILi64EEES9_NS6_ILi512EEEEEENS6_ILi8192EEENS6_ILi1024EEEEEEEEEEC2ERKS2_RKS4_RKSH_)
        /*0740*/ 	.word	0x00000000


	//----- nvinfo : EIATTR_FRAME_SIZE
	.align		4
.L_320:
        /*0744*/ 	.byte	0x04, 0x11
        /*0746*/ 	.short	(.L_322 - .L_321)
	.align		4
.L_321:
        /*0748*/ 	.word	index@($_ZN7cutlass13device_kernelIN5flash19enable_sm80_to_sm89INS1_16FlashAttnBwdSm80INS1_25CollectiveMainloopBwdSm80ILi2ELi2EN4cute5tupleIJNS5_1CILi128EEES8_NS7_ILi64EEEEEENS_10bfloat16_tEfNS_4arch4Sm80ELb1ELb0ELb1ELb1ELb1ELb0ELb0ELb0ELi2ELi4ELi4ELi4ELb0EEENS1_24CollectiveEpilogueBwdGQAISA_fSD_Li256ELb1ELb1EEENS1_25SingleTileBwdLPTSchedulerILb1ELi128ELb1EEEEEEEEEvNT_6ParamsE$_ZN4cute5tupleIJNS_1CILi2EEEiEEC2ERKS2_RKi)
        /*074c*/ 	.word	0x00000000


	//----- nvinfo : EIATTR_FRAME_SIZE
	.align		4
.L_322:
        /*0750*/ 	.byte	0x04, 0x11
        /*0752*/ 	.short	(.L_324 - .L_323)
	.align		4
.L_323:
        /*0754*/ 	.word	index@($_ZN7cutlass13device_kernelIN5flash19enable_sm80_to_sm89INS1_16FlashAttnBwdSm80INS1_25CollectiveMainloopBwdSm80ILi2ELi2EN4cute5tupleIJNS5_1CILi128EEES8_NS7_ILi64EEEEEENS_10bfloat16_tEfNS_4arch4Sm80ELb1ELb0ELb1ELb1ELb1ELb0ELb0ELb0ELi2ELi4ELi4ELi4ELb0EEENS1_24CollectiveEpilogueBwdGQAISA_fSD_Li256ELb1ELb1EEENS1_25SingleTileBwdLPTSchedulerILb1ELi128ELb1EEEEEEEEEvNT_6ParamsE$_ZN4cute5tupleIJNS_1CILi0EEEiEEC2ERKS2_RKi)
        /*0758*/ 	.word	0x00000000


	//----- nvinfo : EIATTR_FRAME_SIZE
	.align		4
.L_324:
        /*075c*/ 	.byte	0x04, 0x11
        /*075e*/ 	.short	(.L_326 - .L_325)
	.align		4
.L_325:
        /*0760*/ 	.word	index@($_ZN7cutlass13device_kernelIN5flash19enable_sm80_to_sm89INS1_16FlashAttnBwdSm80INS1_25CollectiveMainloopBwdSm80ILi2ELi2EN4cute5tupleIJNS5_1CILi128EEES8_NS7_ILi64EEEEEENS_10bfloat16_tEfNS_4arch4Sm80ELb1ELb0ELb1ELb1ELb1ELb0ELb0ELb0ELi2ELi4ELi4ELi4ELb0EEENS1_24CollectiveEpilogueBwdGQAISA_fSD_Li256ELb1ELb1EEENS1_25SingleTileBwdLPTSchedulerILb1ELi128ELb1EEEEEEEEEvNT_6ParamsE$_ZN4cute5tupleIJNS0_IJNS_1CILi8EEENS1_ILi2EEES3_S3_S2_S3_EEENS0_IJNS1_ILi1EEEiiiNS1_ILi72EEENS1_ILi512EEEEEEEEC2ERKS4_RKS8_)
        /*0764*/ 	.word	0x00000000


	//----- nvinfo : EIATTR_FRAME_SIZE
	.align		4
.L_326:
        /*0768*/ 	.byte	0x04, 0x11
        /*076a*/ 	.short	(.L_328 - .L_327)
	.align		4
.L_327:
        /*076c*/ 	.word	index@($_ZN7cutlass13device_kernelIN5flash19enable_sm80_to_sm89INS1_16FlashAttnBwdSm80INS1_25CollectiveMainloopBwdSm80ILi2ELi2EN4cute5tupleIJNS5_1CILi128EEES8_NS7_ILi64EEEEEENS_10bfloat16_tEfNS_4arch4Sm80ELb1ELb0ELb1ELb1ELb1ELb0ELb0ELb0ELi2ELi4ELi4ELi4ELb0EEENS1_24CollectiveEpilogueBwdGQAISA_fSD_Li256ELb1ELb1EEENS1_25SingleTileBwdLPTSchedulerILb1ELi128ELb1EEEEEEEEEvNT_6ParamsE$_ZN4cute5tupleIJNS0_IJNS_1CILi8EEENS0_IJNS1_ILi2EEES3_S3_EEENS1_ILi1EEES4_S5_EEENS0_IJS5_NS0_IJiiiEEENS1_ILi64EEENS0_IJNS1_ILi72EEENS1_ILi144EEENS1_ILi288EEEEEENS1_ILi512EEEEEEEEC2ERKS6_RKSE_)
        /*0770*/ 	.word	0x00000000


	//----- nvinfo : EIATTR_FRAME_SIZE
	.align		4
.L_328:
        /*0774*/ 	.byte	0x04, 0x11
        /*0776*/ 	.short	(.L_330 - .L_329)
	.align		4
.L_329:
        /*0778*/ 	.word	index@($_ZN7cutlass13device_kernelIN5flash19enable_sm80_to_sm89INS1_16FlashAttnBwdSm80INS1_25CollectiveMainloopBwdSm80ILi2ELi2EN4cute5tupleIJNS5_1CILi128EEES8_NS7_ILi64EEEEEENS_10bfloat16_tEfNS_4arch4Sm80ELb1ELb0ELb1ELb1ELb1ELb0ELb0ELb0ELi2ELi4ELi4ELi4ELb0EEENS1_24CollectiveEpilogueBwdGQAISA_fSD_Li256ELb1ELb1EEENS1_25SingleTileBwdLPTSchedulerILb1ELi128ELb1EEEEEEEEEvNT_6ParamsE$_ZN4cute5tupleIJNS0_IJNS_1CILi8EEENS0_IJNS1_ILi2EEES3_S3_EEENS1_ILi1EEES4_S5_EEENS0_IJS5_NS0_IJS2_iiEEENS1_ILi64EEENS0_IJiNS1_ILi144EEENS1_ILi288EEEEEENS1_ILi512EEEEEEEEC2ERKS6_RKSD_)
        /*077c*/ 	.word	0x00000000


	//----- nvinfo : EIATTR_FRAME_SIZE
	.align		4
.L_330:
        /*0780*/ 	.byte	0x04, 0x11
        /*0782*/ 	.short	(.L_332 - .L_331)
	.align		4
.L_331:
        /*0784*/ 	.word	index@($_ZN7cutlass13device_kernelIN5flash19enable_sm80_to_sm89INS1_16FlashAttnBwdSm80INS1_25CollectiveMainloopBwdSm80ILi2ELi2EN4cute5tupleIJNS5_1CILi128EEES8_NS7_ILi64EEEEEENS_10bfloat16_tEfNS_4arch4Sm80ELb1ELb0ELb1ELb1ELb1ELb0ELb0ELb0ELi2ELi4ELi4ELi4ELb0EEENS1_24CollectiveEpilogueBwdGQAISA_fSD_Li256ELb1ELb1EEENS1_25SingleTileBwdLPTSchedulerILb1ELi128ELb1EEEEEEEEEvNT_6ParamsE$_ZN4cute5tupleIJNS0_IJNS_1CILi2EEES2_S2_EEENS0_IJNS1_ILi1EEENS1_ILi512EEEiEEEEEC2ERKS3_RKS6_)
        /*0788*/ 	.word	0x00000000


	//----- nvinfo : EIATTR_FRAME_SIZE
	.align		4
.L_332:
        /*078c*/ 	.byte	0x04, 0x11
        /*078e*/ 	.short	(.L_334 - .L_333)
	.align		4
.L_333:
        /*0790*/ 	.word	index@($_ZN7cutlass13device_kernelIN5flash19enable_sm80_to_sm89INS1_16FlashAttnBwdSm80INS1_25CollectiveMainloopBwdSm80ILi2ELi2EN4cute5tupleIJNS5_1CILi128EEES8_NS7_ILi64EEEEEENS_10bfloat16_tEfNS_4arch4Sm80ELb1ELb0ELb1ELb1ELb1ELb0ELb0ELb0ELi2ELi4ELi4ELi4ELb0EEENS1_24CollectiveEpilogueBwdGQAISA_fSD_Li256ELb1ELb1EEENS1_25SingleTileBwdLPTSchedulerILb1ELi128ELb1EEEEEEEEEvNT_6ParamsE$_ZN4cute5tupleIJNS0_IJNS_1CILi2EEES2_EEENS0_IJiiEEEEEC2ERKS3_RKS4_)
        /*0794*/ 	.word	0x00000000


	//----- nvinfo : EIATTR_FRAME_SIZE
	.align		4
.L_334:
        /*0798*/ 	.byte	0x04, 0x11
        /*079a*/ 	.short	(.L_336 - .L_335)
	.align		4
.L_335:
        /*079c*/ 	.word	index@($_ZN7cutlass13device_kernelIN5flash19enable_sm80_to_sm89INS1_16FlashAttnBwdSm80INS1_25CollectiveMainloopBwdSm80ILi2ELi2EN4cute5tupleIJNS5_1CILi128EEES8_NS7_ILi64EEEEEENS_10bfloat16_tEfNS_4arch4Sm80ELb1ELb0ELb1ELb1ELb1ELb0ELb0ELb0ELi2ELi4ELi4ELi4ELb0EEENS1_24CollectiveEpilogueBwdGQAISA_fSD_Li256ELb1ELb1EEENS1_25SingleTileBwdLPTSchedulerILb1ELi128ELb1EEEEEEEEEvNT_6ParamsE$_ZN4cute5tupleIJNS0_IJNS_1CILi2EEES2_EEENS0_IJiNS1_ILi512EEEEEEEEC2ERKS3_RKS5_)
        /*07a0*/ 	.word	0x00000000


	//----- nvinfo : EIATTR_FRAME_SIZE
	.align		4
.L_336:
        /*07a4*/ 	.byte	0x04, 0x11
        /*07a6*/ 	.short	(.L_338 - .L_337)
	.align		4
.L_337:
        /*07a8*/ 	.word	index@($_ZN7cutlass13device_kernelIN5flash19enable_sm80_to_sm89INS1_16FlashAttnBwdSm80INS1_25CollectiveMainloopBwdSm80ILi2ELi2EN4cute5tupleIJNS5_1CILi128EEES8_NS7_ILi64EEEEEENS_10bfloat16_tEfNS_4arch4Sm80ELb1ELb0ELb1ELb1ELb1ELb0ELb0ELb0ELi2ELi4ELi4ELi4ELb0EEENS1_24CollectiveEpilogueBwdGQAISA_fSD_Li256ELb1ELb1EEENS1_25SingleTileBwdLPTSchedulerILb1ELi128ELb1EEEEEEEEEvNT_6ParamsE$_ZN4cute5tupleIJNS0_IJNS_1CILi2EEES2_EEENS0_IJiNS1_ILi4096EEEEEEEEC2ERKS3_RKS5_)
        /*07ac*/ 	.word	0x00000000


	//----- nvinfo : EIATTR_FRAME_SIZE
	.align		4
.L_338:
        /*07b0*/ 	.byte	0x04, 0x11
        /*07b2*/ 	.short	(.L_340 - .L_339)
	.align		4
.L_339:
        /*07b4*/ 	.word	index@($_ZN7cutlass13device_kernelIN5flash19enable_sm80_to_sm89INS1_16FlashAttnBwdSm80INS1_25CollectiveMainloopBwdSm80ILi2ELi2EN4cute5tupleIJNS5_1CILi128EEES8_NS7_ILi64EEEEEENS_10bfloat16_tEfNS_4arch4Sm80ELb1ELb0ELb1ELb1ELb1ELb0ELb0ELb0ELi2ELi4ELi4ELi4ELb0EEENS1_24CollectiveEpilogueBwdGQAISA_fSD_Li256ELb1ELb1EEENS1_25SingleTileBwdLPTSchedulerILb1ELi128ELb1EEEEEEEEEvNT_6ParamsE$_ZN4cute5tupleIJNS0_IJNS_1CILi2EEES2_EEENS0_IJNS1_ILi1EEEiEEEEEC2ERKS3_RKS5_)
        /*07b8*/ 	.word	0x00000000


	//----- nvinfo : EIATTR_FRAME_SIZE
	.align		4
.L_340:
        /*07bc*/ 	.byte	0x04, 0x11
        /*07be*/ 	.short	(.L_342 - .L_341)
	.align		4
.L_341:
        /*07c0*/ 	.word	index@($_ZN7cutlass13device_kernelIN5flash19enable_sm80_to_sm89INS1_16FlashAttnBwdSm80INS1_25CollectiveMainloopBwdSm80ILi2ELi2EN4cute5tupleIJNS5_1CILi128EEES8_NS7_ILi64EEEEEENS_10bfloat16_tEfNS_4arch4Sm80ELb1ELb0ELb1ELb1ELb1ELb0ELb0ELb0ELi2ELi4ELi4ELi4ELb0EEENS1_24CollectiveEpilogueBwdGQAISA_fSD_Li256ELb1ELb1EEENS1_25SingleTileBwdLPTSchedulerILb1ELi128ELb1EEEEEEEEEvNT_6ParamsE$_ZN4cute5tupleIJNS0_IJNS_1CILi2EEEEEENS0_IJiEEEEEC2ERKS3_RKS4_)
        /*07c4*/ 	.word	0x00000000


	//----- nvinfo : EIATTR_FRAME_SIZE
	.align		4
.L_342:
        /*07c8*/ 	.byte	0x04, 0x11
        /*07ca*/ 	.short	(.L_344 - .L_343)
	.align		4
.L_343:
        /*07cc*/ 	.word	index@($_ZN7cutlass13device_kernelIN5flash19enable_sm80_to_sm89INS1_16FlashAttnBwdSm80INS1_25CollectiveMainloopBwdSm80ILi2ELi2EN4cute5tupleIJNS5_1CILi128EEES8_NS7_ILi64EEEEEENS_10bfloat16_tEfNS_4arch4Sm80ELb1ELb0ELb1ELb1ELb1ELb0ELb0ELb0ELi2ELi4ELi4ELi4ELb0EEENS1_24CollectiveEpilogueBwdGQAISA_fSD_Li256ELb1ELb1EEENS1_25SingleTileBwdLPTSchedulerILb1ELi128ELb1EEEEEEEEEvNT_6ParamsE$_ZN4cute5tupleIJNS0_IJNS_1CILi1EEENS1_ILi2EEES3_EEENS0_IJS2_NS1_ILi256EEEiEEEEEC2ERKS4_RKS6_)
        /*07d0*/ 	.word	0x00000000


	//----- nvinfo : EIATTR_FRAME_SIZE
	.align		4
.L_344:
        /*07d4*/ 	.byte	0x04, 0x11
        /*07d6*/ 	.short	(.L_346 - .L_345)
	.align		4
.L_345:
        /*07d8*/ 	.word	index@($_ZN7cutlass13device_kernelIN5flash19enable_sm80_to_sm89INS1_16FlashAttnBwdSm80INS1_25CollectiveMainloopBwdSm80ILi2ELi2EN4cute5tupleIJNS5_1CILi128EEES8_NS7_ILi64EEEEEENS_10bfloat16_tEfNS_4arch4Sm80ELb1ELb0ELb1ELb1ELb1ELb0ELb0ELb0ELi2ELi4ELi4ELi4ELb0EEENS1_24CollectiveEpilogueBwdGQAISA_fSD_Li256ELb1ELb1EEENS1_25SingleTileBwdLPTSchedulerILb1ELi128ELb1EEEEEEEEEvNT_6ParamsE$_ZN4cute5tupleIJNS0_IJNS_1CILi1EEENS1_ILi2EEEEEENS0_IJNS1_ILi0EEEiEEEEEC2ERKS4_RKS6_)
        /*07dc*/ 	.word	0x00000000


	//----- nvinfo : EIATTR_FRAME_SIZE
	.align		4
.L_346:
        /*07e0*/ 	.byte	0x04, 0x11
        /*07e2*/ 	.short	(.L_348 - .L_347)
	.align		4
.L_347:
        /*07e4*/ 	.word	index@($_ZN7cutlass13device_kernelIN5flash19enable_sm80_to_sm89INS1_16FlashAttnBwdSm80INS1_25CollectiveMainloopBwdSm80ILi2ELi2EN4cute5tupleIJNS5_1CILi128EEES8_NS7_ILi64EEEEEENS_10bfloat16_tEfNS_4arch4Sm80ELb1ELb0ELb1ELb1ELb1ELb0ELb0ELb0ELi2ELi4ELi4ELi4ELb0EEENS1_24CollectiveEpilogueBwdGQAISA_fSD_Li256ELb1ELb1EEENS1_25SingleTileBwdLPTSchedulerILb1ELi128ELb1EEEEEEEEEvNT_6ParamsE$_ZN4cute5tupleIJNS0_IJNS_1CILi1EEENS0_IJS2_NS1_ILi2EEES3_EEEEEENS0_IJNS1_ILi0EEENS0_IJS2_NS1_ILi256EEEiEEEEEEEEC2ERKS5_RKS9_)
        /*07e8*/ 	.word	0x00000000


	//----- nvinfo : EIATTR_FRAME_SIZE
	.align		4
.L_348:
        /*07ec*/ 	.byte	0x04, 0x11
        /*07ee*/ 	.short	(.L_350 - .L_349)
	.align		4
.L_349:
        /*07f0*/ 	.word	index@($_ZN7cutlass13device_kernelIN5flash19enable_sm80_to_sm89INS1_16FlashAttnBwdSm80INS1_25CollectiveMainloopBwdSm80ILi2ELi2EN4cute5tupleIJNS5_1CILi128EEES8_NS7_ILi64EEEEEENS_10bfloat16_tEfNS_4arch4Sm80ELb1ELb0ELb1ELb1ELb1ELb0ELb0ELb0ELi2ELi4ELi4ELi4ELb0EEENS1_24CollectiveEpilogueBwdGQAISA_fSD_Li256ELb1ELb1EEENS1_25SingleTileBwdLPTSchedulerILb1ELi128ELb1EEEEEEEEEvNT_6ParamsE$_ZN4cute5tupleIJNS0_IJNS_1CILi16EEENS1_ILi2EEES3_S3_NS1_ILi4EEES3_EEENS0_IJNS1_ILi1EEEiiiNS1_ILi144EEENS1_ILi512EEEEEEEEC2ERKS5_RKS9_)
        /*07f4*/ 	.word	0x00000000


	//----- nvinfo : EIATTR_FRAME_SIZE
	.align		4
.L_350:
        /*07f8*/ 	.byte	0x04, 0x11
        /*07fa*/ 	.short	(.L_352 - .L_351)
	.align		4
.L_351:
        /*07fc*/ 	.word	index@($_ZN7cutlass13device_kernelIN5flash19enable_sm80_to_sm89INS1_16FlashAttnBwdSm80INS1_25CollectiveMainloopBwdSm80ILi2ELi2EN4cute5tupleIJNS5_1CILi128EEES8_NS7_ILi64EEEEEENS_10bfloat16_tEfNS_4arch4Sm80ELb1ELb0ELb1ELb1ELb1ELb0ELb0ELb0ELi2ELi4ELi4ELi4ELb0EEENS1_24CollectiveEpilogueBwdGQAISA_fSD_Li256ELb1ELb1EEENS1_25SingleTileBwdLPTSchedulerILb1ELi128ELb1EEEEEEEEEvNT_6ParamsE$_ZN4cute5tupleIJNS0_IJNS0_IJNS_1CILi8EEENS1_ILi1EEEEEENS1_ILi4EEES3_EEENS0_IJNS0_IJS3_NS1_ILi0EEEEEElS7_EEEEEC2ERKS6_RKS9_)
        /*0800*/ 	.word	0x00000000


	//----- nvinfo : EIATTR_FRAME_SIZE
	.align		4
.L_352:
        /*0804*/ 	.byte	0x04, 0x11
        /*0806*/ 	.short	(.L_354 - .L_353)
	.align		4
.L_353:
        /*0808*/ 	.word	index@($_ZN7cutlass13device_kernelIN5flash19enable_sm80_to_sm89INS1_16FlashAttnBwdSm80INS1_25CollectiveMainloopBwdSm80ILi2ELi2EN4cute5tupleIJNS5_1CILi128EEES8_NS7_ILi64EEEEEENS_10bfloat16_tEfNS_4arch4Sm80ELb1ELb0ELb1ELb1ELb1ELb0ELb0ELb0ELi2ELi4ELi4ELi4ELb0EEENS1_24CollectiveEpilogueBwdGQAISA_fSD_Li256ELb1ELb1EEENS1_25SingleTileBwdLPTSchedulerILb1ELi128ELb1EEEEEEEEEvNT_6ParamsE$_ZN4cute5tupleIJNS0_IJNS0_IJNS_1CILi8EEENS1_ILi1EEEEEENS1_ILi2EEES2_EEENS0_IJNS0_IJS3_NS1_ILi0EEEEEEiNS1_ILi1024EEEEEEEEC2ERKS6_RKSA_)
        /*080c*/ 	.word	0x00000000


	//----- nvinfo : EIATTR_FRAME_SIZE
	.align		4
.L_354:
        /*0810*/ 	.byte	0x04, 0x11
        /*0812*/ 	.short	(.L_356 - .L_355)
	.align		4
.L_355:
        /*0814*/ 	.word	index@($_ZN7cutlass13device_kernelIN5flash19enable_sm80_to_sm89INS1_16FlashAttnBwdSm80INS1_25CollectiveMainloopBwdSm80ILi2ELi2EN4cute5tupleIJNS5_1CILi128EEES8_NS7_ILi64EEEEEENS_10bfloat16_tEfNS_4arch4Sm80ELb1ELb0ELb1ELb1ELb1ELb0ELb0ELb0ELi2ELi4ELi4ELi4ELb0EEENS1_24CollectiveEpilogueBwdGQAISA_fSD_Li256ELb1ELb1EEENS1_25SingleTileBwdLPTSchedulerILb1ELi128ELb1EEEEEEEEEvNT_6ParamsE$_ZN4cute5tupleIJNS0_IJNS0_IJNS_1CILi8EEENS1_ILi1EEEEEENS1_ILi2EEENS0_IJS5_S5_EEEEEENS0_IJNS0_IJS3_NS1_ILi0EEEEEENS1_ILi4096EEENS0_IJiiEEEEEEEEC2ERKS7_RKSC_)
        /*0818*/ 	.word	0x00000000


	//----- nvinfo : EIATTR_FRAME_SIZE
	.align		4
.L_356:
        /*081c*/ 	.byte	0x04, 0x11
        /*081e*/ 	.short	(.L_358 - .L_357)
	.align		4
.L_357:
        /*0820*/ 	.word	index@($_ZN7cutlass13device_kernelIN5flash19enable_sm80_to_sm89INS1_16FlashAttnBwdSm80INS1_25CollectiveMainloopBwdSm80ILi2ELi2EN4cute5tupleIJNS5_1CILi128EEES8_NS7_ILi64EEEEEENS_10bfloat16_tEfNS_4arch4Sm80ELb1ELb0ELb1ELb1ELb1ELb0ELb0ELb0ELi2ELi4ELi4ELi4ELb0EEENS1_24CollectiveEpilogueBwdGQAISA_fSD_Li256ELb1ELb1EEENS1_25SingleTileBwdLPTSchedulerILb1ELi128ELb1EEEEEEEEEvNT_6ParamsE$_ZN4cute5tupleIJNS0_IJNS0_IJNS_1CILi8EEENS1_ILi1EEEEEENS1_ILi2EEEEEENS0_IJNS0_IJS3_NS1_ILi0EEEEEEiEEEEEC2ERKS6_RKS9_)
        /*0824*/ 	.word	0x00000000


	//----- nvinfo : EIATTR_FRAME_SIZE
	.align		4
.L_358:
        /*0828*/ 	.byte	0x04, 0x11
        /*082a*/ 	.short	(.L_360 - .L_359)
	.align		4
.L_359:
        /*082c*/ 	.word	index@($_ZN7cutlass13device_kernelIN5flash19enable_sm80_to_sm89INS1_16FlashAttnBwdSm80INS1_25CollectiveMainloopBwdSm80ILi2ELi2EN4cute5tupleIJNS5_1CILi128EEES8_NS7_ILi64EEEEEENS_10bfloat16_tEfNS_4arch4Sm80ELb1ELb0ELb1ELb1ELb1ELb0ELb0ELb0ELi2ELi4ELi4ELi4ELb0EEENS1_24CollectiveEpilogueBwdGQAISA_fSD_Li256ELb1ELb1EEENS1_25SingleTileBwdLPTSchedulerILb1ELi128ELb1EEEEEEEEEvNT_6ParamsE$_ZN4cute5tupleIJNS0_IJNS0_IJNS_1CILi8EEENS1_ILi1EEEEEENS0_IJNS1_ILi2EEEEEEEEENS0_IJNS0_IJS3_NS1_ILi0EEEEEENS0_IJiEEEEEEEEC2ERKS7_RKSB_)
        /*0830*/ 	.word	0x00000000


	//----- nvinfo : EIATTR_FRAME_SIZE
	.align		4
.L_360:
        /*0834*/ 	.byte	0x04, 0x11
        /*0836*/ 	.short	(.L_362 - .L_361)
	.align		4
.L_361:
        /*0838*/ 	.word	index@($_ZN7cutlass13device_kernelIN5flash19enable_sm80_to_sm89INS1_16FlashAttnBwdSm80INS1_25CollectiveMainloopBwdSm80ILi2ELi2EN4cute5tupleIJNS5_1CILi128EEES8_NS7_ILi64EEEEEENS_10bfloat16_tEfNS_4arch4Sm80ELb1ELb0ELb1ELb1ELb1ELb0ELb0ELb0ELi2ELi4ELi4ELi4ELb0EEENS1_24CollectiveEpilogueBwdGQAISA_fSD_Li256ELb1ELb1EEENS1_25SingleTileBwdLPTSchedulerILb1ELi128ELb1EEEEEEEEEvNT_6ParamsE$_ZN4cute5tupleIJNS0_IJNS0_IJNS_1CILi2EEES2_S2_EEES2_NS0_IJS2_S2_EEEEEENS0_IJNS0_IJNS1_ILi1EEENS1_ILi512EEEiEEENS1_ILi4096EEENS0_IJiiEEEEEEEEC2ERKS5_RKSB_)
        /*083c*/ 	.word	0x00000000


	//----- nvinfo : EIATTR_FRAME_SIZE
	.align		4
.L_362:
        /*0840*/ 	.byte	0x04, 0x11
        /*0842*/ 	.short	(.L_364 - .L_363)
	.align		4
.L_363:
        /*0844*/ 	.word	index@($_ZN7cutlass13device_kernelIN5flash19enable_sm80_to_sm89INS1_16FlashAttnBwdSm80INS1_25CollectiveMainloopBwdSm80ILi2ELi2EN4cute5tupleIJNS5_1CILi128EEES8_NS7_ILi64EEEEEENS_10bfloat16_tEfNS_4arch4Sm80ELb1ELb0ELb1ELb1ELb1ELb0ELb0ELb0ELi2ELi4ELi4ELi4ELb0EEENS1_24CollectiveEpilogueBwdGQAISA_fSD_Li256ELb1ELb1EEENS1_25SingleTileBwdLPTSchedulerILb1ELi128ELb1EEEEEEEEEvNT_6ParamsE$_ZN4cute5tupleIJNS0_IJNS0_IJNS_1CILi2EEES2_S2_EEES2_NS0_IJNS0_IJS2_S2_EEES2_EEEEEENS0_IJNS0_IJNS1_ILi1EEENS1_ILi512EEEiEEENS1_ILi4096EEENS0_IJNS0_IJiiEEENS1_ILi8192EEEEEEEEEEEC2ERKS6_RKSE_)
        /*0848*/ 	.word	0x00000000


	//----- nvinfo : EIATTR_FRAME_SIZE
	.align		4
.L_364:
        /*084c*/ 	.byte	0x04, 0x11
        /*084e*/ 	.short	(.L_366 - .L_365)
	.align		4
.L_365:
        /*0850*/ 	.word	index@($_ZN7cutlass13device_kernelIN5flash19enable_sm80_to_sm89INS1_16FlashAttnBwdSm80INS1_25CollectiveMainloopBwdSm80ILi2ELi2EN4cute5tupleIJNS5_1CILi128EEES8_NS7_ILi64EEEEEENS_10bfloat16_tEfNS_4arch4Sm80ELb1ELb0ELb1ELb1ELb1ELb0ELb0ELb0ELi2ELi4ELi4ELi4ELb0EEENS1_24CollectiveEpilogueBwdGQAISA_fSD_Li256ELb1ELb1EEENS1_25SingleTileBwdLPTSchedulerILb1ELi128ELb1EEEEEEEEEvNT_6ParamsE$_ZN4cute5tupleIJNS0_IJNS0_IJNS_1CILi2EEES2_EEES3_NS1_ILi8EEEEEENS0_IJNS0_IJiNS1_ILi512EEEEEENS0_IJiiEEENS1_ILi1024EEEEEEEEC2ERKS5_RKSA_)
        /*0854*/ 	.word	0x00000000


	//----- nvinfo : EIATTR_FRAME_SIZE
	.align		4
.L_366:
        /*0858*/ 	.byte	0x04, 0x11
        /*085a*/ 	.short	(.L_368 - .L_367)
	.align		4
.L_367:
        /*085c*/ 	.word	index@($_ZN7cutlass13device_kernelIN5flash19enable_sm80_to_sm89INS1_16FlashAttnBwdSm80INS1_25CollectiveMainloopBwdSm80ILi2ELi2EN4cute5tupleIJNS5_1CILi128EEES8_NS7_ILi64EEEEEENS_10bfloat16_tEfNS_4arch4Sm80ELb1ELb0ELb1ELb1ELb1ELb0ELb0ELb0ELi2ELi4ELi4ELi4ELb0EEENS1_24CollectiveEpilogueBwdGQAISA_fSD_Li256ELb1ELb1EEENS1_25SingleTileBwdLPTSchedulerILb1ELi128ELb1EEEEEEEEEvNT_6ParamsE$_ZN4cute5tupleIJNS0_IJNS0_IJNS_1CILi2EEES2_EEES2_EEENS0_IJNS0_IJiiEEENS1_ILi8192EEEEEEEEC2ERKS4_RKS7_)
        /*0860*/ 	.word	0x00000000


	//----- nvinfo : EIATTR_FRAME_SIZE
	.align		4
.L_368:
        /*0864*/ 	.byte	0x04, 0x11
        /*0866*/ 	.short	(.L_370 - .L_369)
	.align		4
.L_369:
        /*0868*/ 	.word	index@($_ZN7cutlass13device_kernelIN5flash19enable_sm80_to_sm89INS1_16FlashAttnBwdSm80INS1_25CollectiveMainloopBwdSm80ILi2ELi2EN4cute5tupleIJNS5_1CILi128EEES8_NS7_ILi64EEEEEENS_10bfloat16_tEfNS_4arch4Sm80ELb1ELb0ELb1ELb1ELb1ELb0ELb0ELb0ELi2ELi4ELi4ELi4ELb0EEENS1_24CollectiveEpilogueBwdGQAISA_fSD_Li256ELb1ELb1EEENS1_25SingleTileBwdLPTSchedulerILb1ELi128ELb1EEEEEEEEEvNT_6ParamsE$_ZN4cute5tupleIJNS0_IJNS0_IJNS_1CILi2EEES2_EEENS1_ILi8EEES3_EEENS0_IJNS0_IJNS1_ILi1EEEiEEENS1_ILi1024EEENS0_IJiiEEEEEEEEC2ERKS5_RKSA_)
        /*086c*/ 	.word	0x00000000


	//----- nvinfo : EIATTR_FRAME_SIZE
	.align		4
.L_370:
        /*0870*/ 	.byte	0x04, 0x11
        /*0872*/ 	.short	(.L_372 - .L_371)
	.align		4
.L_371:
        /*0874*/ 	.word	index@($_ZN7cutlass13device_kernelIN5flash19enable_sm80_to_sm89INS1_16FlashAttnBwdSm80INS1_25CollectiveMainloopBwdSm80ILi2ELi2EN4cute5tupleIJNS5_1CILi128EEES8_NS7_ILi64EEEEEENS_10bfloat16_tEfNS_4arch4Sm80ELb1ELb0ELb1ELb1ELb1ELb0ELb0ELb0ELi2ELi4ELi4ELi4ELb0EEENS1_24CollectiveEpilogueBwdGQAISA_fSD_Li256ELb1ELb1EEENS1_25SingleTileBwdLPTSchedulerILb1ELi128ELb1EEEEEEEEEvNT_6ParamsE$_ZN4cute5tupleIJNS0_IJNS0_IJNS_1CILi1EEENS0_IJS2_NS1_ILi2EEES3_EEEEEES3_NS0_IJS3_S3_EEEEEENS0_IJNS0_IJNS1_ILi0EEENS0_IJS2_NS1_ILi256EEEiEEEEEENS1_ILi2048EEENS0_IJiNS1_ILi4096EEEEEEEEEEEC2ERKS7_RKSF_)
        /*0878*/ 	.word	0x00000000


	//----- nvinfo : EIATTR_FRAME_SIZE
	.align		4
.L_372:
        /*087c*/ 	.byte	0x04, 0x11
        /*087e*/ 	.short	(.L_374 - .L_373)
	.align		4
.L_373:
        /*0880*/ 	.word	index@($_ZN7cutlass13device_kernelIN5flash19enable_sm80_to_sm89INS1_16FlashAttnBwdSm80INS1_25CollectiveMainloopBwdSm80ILi2ELi2EN4cute5tupleIJNS5_1CILi128EEES8_NS7_ILi64EEEEEENS_10bfloat16_tEfNS_4arch4Sm80ELb1ELb0ELb1ELb1ELb1ELb0ELb0ELb0ELi2ELi4ELi4ELi4ELb0EEENS1_24CollectiveEpilogueBwdGQAISA_fSD_Li256ELb1ELb1EEENS1_25SingleTileBwdLPTSchedulerILb1ELi128ELb1EEEEEEEEEvNT_6ParamsE$_ZN4cute5tupleIJNS0_IJNS0_IJNS0_IJNS_1CILi8EEENS1_ILi1EEEEEES3_EEENS0_IJNS0_IJS3_S3_EEENS1_ILi2EEEEEEEEENS0_IJNS0_IJNS0_IJS3_NS1_ILi0EEEEEESA_EEENS0_IJNS0_IJSA_SA_EEEiEEEEEEEEC2ERKS9_RKSF_)
        /*0884*/ 	.word	0x00000000


	//----- nvinfo : EIATTR_FRAME_SIZE
	.align		4
.L_374:
        /*0888*/ 	.byte	0x04, 0x11
        /*088a*/ 	.short	(.L_376 - .L_375)
	.align		4
.L_375:
        /*088c*/ 	.word	index@($_ZN7cutlass13device_kernelIN5flash19enable_sm80_to_sm89INS1_16FlashAttnBwdSm80INS1_25CollectiveMainloopBwdSm80ILi2ELi2EN4cute5tupleIJNS5_1CILi128EEES8_NS7_ILi64EEEEEENS_10bfloat16_tEfNS_4arch4Sm80ELb1ELb0ELb1ELb1ELb1ELb0ELb0ELb0ELi2ELi4ELi4ELi4ELb0EEENS1_24CollectiveEpilogueBwdGQAISA_fSD_Li256ELb1ELb1EEENS1_25SingleTileBwdLPTSchedulerILb1ELi128ELb1EEEEEEEEEvNT_6ParamsE$_ZN4cute5tupleIJNS0_IJNS0_IJNS0_IJNS_1CILi8EEENS1_ILi1EEEEEENS0_IJS3_S3_EEEEEENS0_IJS3_NS1_ILi2EEEEEEEEENS0_IJNS0_IJNS0_IJS3_NS1_ILi0EEEEEENS0_IJSA_SA_EEEEEENS0_IJSA_iEEEEEEEEC2ERKS9_RKSF_)
        /*0890*/ 	.word	0x00000000


	//----- nvinfo : EIATTR_FRAME_SIZE
	.align		4
.L_376:
        /*0894*/ 	.byte	0x04, 0x11
        /*0896*/ 	.short	(.L_378 - .L_377)
	.align		4
.L_377:
        /*0898*/ 	.word	index@($_ZN7cutlass13device_kernelIN5flash19enable_sm80_to_sm89INS1_16FlashAttnBwdSm80INS1_25CollectiveMainloopBwdSm80ILi2ELi2EN4cute5tupleIJNS5_1CILi128EEES8_NS7_ILi64EEEEEENS_10bfloat16_tEfNS_4arch4Sm80ELb1ELb0ELb1ELb1ELb1ELb0ELb0ELb0ELi2ELi4ELi4ELi4ELb0EEENS1_24CollectiveEpilogueBwdGQAISA_fSD_Li256ELb1ELb1EEENS1_25SingleTileBwdLPTSchedulerILb1ELi128ELb1EEEEEEEEEvNT_6ParamsE$_ZN4cute3eso3ESOILb1ELb0EJNS_7SwizzleILi3ELi3ELi3EEENS_9MixedBitsILj0ELj432EEENS_6LayoutINS_5tupleIJNS7_IJNS_1CILi2EEES9_S9_EEES9_NS8_ILi8EEEEEENS7_IJNS7_IJNS8_ILi64EEESB_NS8_ILi512EEEEEENS8_ILi8192EEENS8_ILi1024EEEEEEEEEEC2ERKS3_RKS5_RKSJ_)
        /*089c*/ 	.word	0x00000000


	//----- nvinfo : EIATTR_FRAME_SIZE
	.align		4
.L_378:
        /*08a0*/ 	.byte	0x04, 0x11
        /*08a2*/ 	.short	(.L_380 - .L_379)
	.align		4
.L_379:
        /*08a4*/ 	.word	index@($_ZN7cutlass13device_kernelIN5flash19enable_sm80_to_sm89INS1_16FlashAttnBwdSm80INS1_25CollectiveMainloopBwdSm80ILi2ELi2EN4cute5tupleIJNS5_1CILi128EEES8_NS7_ILi64EEEEEENS_10bfloat16_tEfNS_4arch4Sm80ELb1ELb0ELb1ELb1ELb1ELb0ELb0ELb0ELi2ELi4ELi4ELi4ELb0EEENS1_24CollectiveEpilogueBwdGQAISA_fSD_Li256ELb1ELb1EEENS1_25SingleTileBwdLPTSchedulerILb1ELi128ELb1EEEEEEEEEvNT_6ParamsE$_ZN4cute3eso3ESOILb1ELb0EJNS_6LayoutINS_5tupleIJNS_1CILi4EEEEEENS3_IJNS4_ILi1EEEEEEEENS_10ViewEngineIPfEEEEC2ERKS9_RKSC_)
        /*08a8*/ 	.word	0x00000000


	//----- nvinfo : EIATTR_FRAME_SIZE
	.align		4
.L_380:
        /*08ac*/ 	.byte	0x04, 0x11
        /*08ae*/ 	.short	(.L_382 - .L_381)
	.align		4
.L_381:
        /*08b0*/ 	.word	index@($_ZN7cutlass13device_kernelIN5flash19enable_sm80_to_sm89INS1_16FlashAttnBwdSm80INS1_25CollectiveMainloopBwdSm80ILi2ELi2EN4cute5tupleIJNS5_1CILi128EEES8_NS7_ILi64EEEEEENS_10bfloat16_tEfNS_4arch4Sm80ELb1ELb0ELb1ELb1ELb1ELb0ELb0ELb0ELi2ELi4ELi4ELi4ELb0EEENS1_24CollectiveEpilogueBwdGQAISA_fSD_Li256ELb1ELb1EEENS1_25SingleTileBwdLPTSchedulerILb1ELi128ELb1EEEEEEEEEvNT_6ParamsE$_ZN4cute3eso3ESOILb1ELb0EJNS_6LayoutINS_5tupleIJNS_1CILi1EEENS4_ILi4EEEEEENS3_IJNS4_ILi0EEES5_EEEEENS_10ViewEngineIPfEEEEC2ERKSA_RKSD_)
        /*08b4*/ 	.word	0x00000000


	//----- nvinfo : EIATTR_FRAME_SIZE
	.align		4
.L_382:
        /*08b8*/ 	.byte	0x04, 0x11
        /*08ba*/ 	.short	(.L_384 - .L_383)
	.align		4
.L_383:
        /*08bc*/ 	.word	index@($_ZN7cutlass13device_kernelIN5flash19enable_sm80_to_sm89INS1_16FlashAttnBwdSm80INS1_25CollectiveMainloopBwdSm80ILi2ELi2EN4cute5tupleIJNS5_1CILi128EEES8_NS7_ILi64EEEEEENS_10bfloat16_tEfNS_4arch4Sm80ELb1ELb0ELb1ELb1ELb1ELb0ELb0ELb0ELi2ELi4ELi4ELi4ELb0EEENS1_24CollectiveEpilogueBwdGQAISA_fSD_Li256ELb1ELb1EEENS1_25SingleTileBwdLPTSchedulerILb1ELi128ELb1EEEEEEEEEvNT_6ParamsE$_ZN4cute3eso3ESOILb1ELb0EJNS_6LayoutINS_5tupleIJNS_1CILi1EEENS3_IJNS4_ILi2EEES6_EEEEEENS3_IJNS4_ILi0EEENS3_IJNS4_ILi8EEENS4_ILi64EEEEEEEEEEENS_10ViewEngineINS_8smem_ptrIPfEEEEEEC2ERKSE_RKSJ_)
        /*08c0*/ 	.word	0x00000000


	//----- nvinfo : EIATTR_FRAME_SIZE
	.align		4
.L_384:
        /*08c4*/ 	.byte	0x04, 0x11
        /*08c6*/ 	.short	(.L_386 - .L_385)
	.align		4
.L_385:
        /*08c8*/ 	.word	index@($_ZN7cutlass13device_kernelIN5flash19enable_sm80_to_sm89INS1_16FlashAttnBwdSm80INS1_25CollectiveMainloopBwdSm80ILi2ELi2EN4cute5tupleIJNS5_1CILi128EEES8_NS7_ILi64EEEEEENS_10bfloat16_tEfNS_4arch4Sm80ELb1ELb0ELb1ELb1ELb1ELb0ELb0ELb0ELi2ELi4ELi4ELi4ELb0EEENS1_24CollectiveEpilogueBwdGQAISA_fSD_Li256ELb1ELb1EEENS1_25SingleTileBwdLPTSchedulerILb1ELi128ELb1EEEEEEEEEvNT_6ParamsE$_ZN4cute3eso3ESOILb1ELb0EJNS_6LayoutINS_5tupleIJNS3_IJNS_1CILi8EEENS4_ILi1EEEEEENS4_ILi4EEES8_EEENS3_IJNS3_IJS6_NS4_ILi0EEEEEES5_NS4_ILi32EEEEEEEENS_10ViewEngineIPN7cutlass10bfloat16_tEEEEEC2ERKSE_RKSJ_)
        /*08cc*/ 	.word	0x00000000


	//----- nvinfo : EIATTR_FRAME_SIZE
	.align		4
.L_386:
        /*08d0*/ 	.byte	0x04, 0x11
        /*08d2*/ 	.short	(.L_388 - .L_387)
	.align		4
.L_387:
        /*08d4*/ 	.word	index@($_ZN7cutlass13device_kernelIN5flash19enable_sm80_to_sm89INS1_16FlashAttnBwdSm80INS1_25CollectiveMainloopBwdSm80ILi2ELi2EN4cute5tupleIJNS5_1CILi128EEES8_NS7_ILi64EEEEEENS_10bfloat16_tEfNS_4arch4Sm80ELb1ELb0ELb1ELb1ELb1ELb0ELb0ELb0ELi2ELi4ELi4ELi4ELb0EEENS1_24CollectiveEpilogueBwdGQAISA_fSD_Li256ELb1ELb1EEENS1_25SingleTileBwdLPTSchedulerILb1ELi128ELb1EEEEEEEEEvNT_6ParamsE$_ZN4cute3eso3ESOILb1ELb0EJNS_6LayoutINS_5tupleIJNS3_IJNS_1CILi8EEENS4_ILi1EEEEEENS4_ILi4EEES6_EEENS3_IJNS3_IJS6_NS4_ILi0EEEEEENS4_ILi2048EEESA_EEEEEiEEC2ERKSE_RKi)
        /*08d8*/ 	.word	0x00000000


	//----- nvinfo : EIATTR_FRAME_SIZE
	.align		4
.L_388:
        /*08dc*/ 	.byte	0x04, 0x11
        /*08de*/ 	.short	(.L_390 - .L_389)
	.align		4
.L_389:
        /*08e0*/ 	.word	index@($_ZN7cutlass13device_kernelIN5flash19enable_sm80_to_sm89INS1_16FlashAttnBwdSm80INS1_25CollectiveMainloopBwdSm80ILi2ELi2EN4cute5tupleIJNS5_1CILi128EEES8_NS7_ILi64EEEEEENS_10bfloat16_tEfNS_4arch4Sm80ELb1ELb0ELb1ELb1ELb1ELb0ELb0ELb0ELi2ELi4ELi4ELi4ELb0EEENS1_24CollectiveEpilogueBwdGQAISA_fSD_Li256ELb1ELb1EEENS1_25SingleTileBwdLPTSchedulerILb1ELi128ELb1EEEEEEEEEvNT_6ParamsE$_ZN4cute3eso3ESOILb1ELb0EJNS_6LayoutINS_5tupleIJNS3_IJNS_1CILi8EEENS4_ILi1EEEEEENS4_ILi4EEES6_EEENS3_IJNS3_IJS6_NS4_ILi0EEEEEENS4_ILi2048EEESA_EEEEENS_10ViewEngineINS_8smem_ptrIPN7cutlass10bfloat16_tEEEEEEEC2ERKSE_RKSL_)
        /*08e4*/ 	.word	0x00000000


	//----- nvinfo : EIATTR_FRAME_SIZE
	.align		4
.L_390:
        /*08e8*/ 	.byte	0x04, 0x11
        /*08ea*/ 	.short	(.L_392 - .L_391)
	.align		4
.L_391:
        /*08ec*/ 	.word	index@($_ZN7cutlass13device_kernelIN5flash19enable_sm80_to_sm89INS1_16FlashAttnBwdSm80INS1_25CollectiveMainloopBwdSm80ILi2ELi2EN4cute5tupleIJNS5_1CILi128EEES8_NS7_ILi64EEEEEENS_10bfloat16_tEfNS_4arch4Sm80ELb1ELb0ELb1ELb1ELb1ELb0ELb0ELb0ELi2ELi4ELi4ELi4ELb0EEENS1_24CollectiveEpilogueBwdGQAISA_fSD_Li256ELb1ELb1EEENS1_25SingleTileBwdLPTSchedulerILb1ELi128ELb1EEEEEEEEEvNT_6ParamsE$_ZN4cute3eso3ESOILb1ELb0EJNS_6LayoutINS_5tupleIJNS3_IJNS_1CILi8EEENS4_ILi1EEEEEENS4_ILi4EEEEEENS3_IJNS3_IJS6_NS4_ILi0EEEEEES5_EEEEEiEEC2ERKSD_RKi)
        /*08f0*/ 	.word	0x00000000


	//----- nvinfo : EIATTR_FRAME_SIZE
	.align		4
.L_392:
        /*08f4*/ 	.byte	0x04, 0x11
        /*08f6*/ 	.short	(.L_394 - .L_393)
	.align		4
.L_393:
        /*08f8*/ 	.word	index@($_ZN7cutlass13device_kernelIN5flash19enable_sm80_to_sm89INS1_16FlashAttnBwdSm80INS1_25CollectiveMainloopBwdSm80ILi2ELi2EN4cute5tupleIJNS5_1CILi128EEES8_NS7_ILi64EEEEEENS_10bfloat16_tEfNS_4arch4Sm80ELb1ELb0ELb1ELb1ELb1ELb0ELb0ELb0ELi2ELi4ELi4ELi4ELb0EEENS1_24CollectiveEpilogueBwdGQAISA_fSD_Li256ELb1ELb1EEENS1_25SingleTileBwdLPTSchedulerILb1ELi128ELb1EEEEEEEEEvNT_6ParamsE$_ZN4cute3eso3ESOILb1ELb0EJNS_6LayoutINS_5tupleIJNS3_IJNS_1CILi8EEENS4_ILi1EEEEEENS4_ILi4EEEEEENS3_IJNS3_IJS6_NS4_ILi0EEEEEES5_EEEEENS_10ViewEngineIPN7cutlass10bfloat16_tEEEEEC2ERKSD_RKSI_)
        /*08fc*/ 	.word	0x00000000


	//----- nvinfo : EIATTR_FRAME_SIZE
	.align		4
.L_394:
        /*0900*/ 	.byte	0x04, 0x11
        /*0902*/ 	.short	(.L_396 - .L_395)
	.align		4
.L_395:
        /*0904*/ 	.word	index@($_ZN7cutlass13device_kernelIN5flash19enable_sm80_to_sm89INS1_16FlashAttnBwdSm80INS1_25CollectiveMainloopBwdSm80ILi2ELi2EN4cute5tupleIJNS5_1CILi128EEES8_NS7_ILi64EEEEEENS_10bfloat16_tEfNS_4arch4Sm80ELb1ELb0ELb1ELb1ELb1ELb0ELb0ELb0ELi2ELi4ELi4ELi4ELb0EEENS1_24CollectiveEpilogueBwdGQAISA_fSD_Li256ELb1ELb1EEENS1_25SingleTileBwdLPTSchedulerILb1ELi128ELb1EEEEEEEEEvNT_6ParamsE$_ZN4cute3eso3ESOILb1ELb0EJNS_6LayoutINS_5tupleIJNS3_IJNS_1CILi8EEENS4_ILi1EEEEEENS4_ILi4EEEEEENS3_IJNS3_IJS6_NS4_ILi0EEEEEENS4_ILi2048EEEEEEEEiEEC2ERKSE_RKi)
        /*0908*/ 	.word	0x00000000


	//----- nvinfo : EIATTR_FRAME_SIZE
	.align		4
.L_396:
        /*090c*/ 	.byte	0x04, 0x11
        /*090e*/ 	.short	(.L_398 - .L_397)
	.align		4
.L_397:
        /*0910*/ 	.word	index@($_ZN7cutlass13device_kernelIN5flash19enable_sm80_to_sm89INS1_16FlashAttnBwdSm80INS1_25CollectiveMainloopBwdSm80ILi2ELi2EN4cute5tupleIJNS5_1CILi128EEES8_NS7_ILi64EEEEEENS_10bfloat16_tEfNS_4arch4Sm80ELb1ELb0ELb1ELb1ELb1ELb0ELb0ELb0ELi2ELi4ELi4ELi4ELb0EEENS1_24CollectiveEpilogueBwdGQAISA_fSD_Li256ELb1ELb1EEENS1_25SingleTileBwdLPTSchedulerILb1ELi128ELb1EEEEEEEEEvNT_6ParamsE$_ZN4cute3eso3ESOILb1ELb0EJNS_6LayoutINS_5tupleIJNS3_IJNS_1CILi8EEENS4_ILi1EEEEEENS4_ILi4EEEEEENS3_IJNS3_IJS6_NS4_ILi0EEEEEENS4_ILi2048EEEEEEEENS_10ViewEngineINS_8smem_ptrIPN7cutlass10bfloat16_tEEEEEEEC2ERKSE_RKSL_)
        /*0914*/ 	.word	0x00000000


	//----- nvinfo : EIATTR_FRAME_SIZE
	.align		4
.L_398:
        /*0918*/ 	.byte	0x04, 0x11
        /*091a*/ 	.short	(.L_400 - .L_399)
	.align		4
.L_399:
        /*091c*/ 	.word	index@($_ZN7cutlass13device_kernelIN5flash19enable_sm80_to_sm89INS1_16FlashAttnBwdSm80INS1_25CollectiveMainloopBwdSm80ILi2ELi2EN4cute5tupleIJNS5_1CILi128EEES8_NS7_ILi64EEEEEENS_10bfloat16_tEfNS_4arch4Sm80ELb1ELb0ELb1ELb1ELb1ELb0ELb0ELb0ELi2ELi4ELi4ELi4ELb0EEENS1_24CollectiveEpilogueBwdGQAISA_fSD_Li256ELb1ELb1EEENS1_25SingleTileBwdLPTSchedulerILb1ELi128ELb1EEEEEEEEEvNT_6ParamsE$_ZN4cute3eso3ESOILb1ELb0EJNS_6LayoutINS_5tupleIJNS3_IJNS_1CILi8EEENS4_ILi1EEEEEENS4_ILi2EEES5_EEENS3_IJNS3_IJS6_NS4_ILi0EEEEEENS4_ILi64EEES5_EEEEENS_10ViewEngineIPN7cutlass10bfloat16_tEEEEEC2ERKSE_RKSJ_)
        /*0920*/ 	.word	0x00000000


	//----- nvinfo : EIATTR_FRAME_SIZE
	.align		4
.L_400:
        /*0924*/ 	.byte	0x04, 0x11
        /*0926*/ 	.short	(.L_402 - .L_401)
	.align		4
.L_401:
        /*0928*/ 	.word	index@($_ZN7cutlass13device_kernelIN5flash19enable_sm80_to_sm89INS1_16FlashAttnBwdSm80INS1_25CollectiveMainloopBwdSm80ILi2ELi2EN4cute5tupleIJNS5_1CILi128EEES8_NS7_ILi64EEEEEENS_10bfloat16_tEfNS_4arch4Sm80ELb1ELb0ELb1ELb1ELb1ELb0ELb0ELb0ELi2ELi4ELi4ELi4ELb0EEENS1_24CollectiveEpilogueBwdGQAISA_fSD_Li256ELb1ELb1EEENS1_25SingleTileBwdLPTSchedulerILb1ELi128ELb1EEEEEEEEEvNT_6ParamsE$_ZN4cute3eso3ESOILb1ELb0EJNS_6LayoutINS_5tupleIJNS3_IJNS_1CILi8EEENS4_ILi1EEEEEENS4_ILi2EEENS4_ILi4EEEEEENS3_IJNS3_IJS6_NS4_ILi0EEEEEES5_NS4_ILi16EEEEEEEENS_10ViewEngineIPN7cutlass10bfloat16_tEEEEEC2ERKSF_RKSK_)
        /*092c*/ 	.word	0x00000000


	//----- nvinfo : EIATTR_FRAME_SIZE
	.align		4
.L_402:
        /*0930*/ 	.byte	0x04, 0x11
        /*0932*/ 	.short	(.L_404 - .L_403)
	.align		4
.L_403:
        /*0934*/ 	.word	index@($_ZN7cutlass13device_kernelIN5flash19enable_sm80_to_sm89INS1_16FlashAttnBwdSm80INS1_25CollectiveMainloopBwdSm80ILi2ELi2EN4cute5tupleIJNS5_1CILi128EEES8_NS7_ILi64EEEEEENS_10bfloat16_tEfNS_4arch4Sm80ELb1ELb0ELb1ELb1ELb1ELb0ELb0ELb0ELi2ELi4ELi4ELi4ELb0EEENS1_24CollectiveEpilogueBwdGQAISA_fSD_Li256ELb1ELb1EEENS1_25SingleTileBwdLPTSchedulerILb1ELi128ELb1EEEEEEEEEvNT_6ParamsE$_ZN4cute3eso3ESOILb1ELb0EJNS_6LayoutINS_5tupleIJNS3_IJNS_1CILi8EEENS4_ILi1EEEEEENS4_ILi2EEENS3_IJNS4_ILi4EEES8_EEEEEENS3_IJNS3_IJS6_NS4_ILi0EEEEEES5_NS3_IJNS4_ILi32EEENS4_ILi16EEEEEEEEEEENS_10ViewEngineIPN7cutlass10bfloat16_tEEEEEC2ERKSI_RKSN_)
        /*0938*/ 	.word	0x00000000


	//----- nvinfo : EIATTR_FRAME_SIZE
	.align		4
.L_404:
        /*093c*/ 	.byte	0x04, 0x11
        /*093e*/ 	.short	(.L_406 - .L_405)
	.align		4
.L_405:
        /*0940*/ 	.word	index@($_ZN7cutlass13device_kernelIN5flash19enable_sm80_to_sm89INS1_16FlashAttnBwdSm80INS1_25CollectiveMainloopBwdSm80ILi2ELi2EN4cute5tupleIJNS5_1CILi128EEES8_NS7_ILi64EEEEEENS_10bfloat16_tEfNS_4arch4Sm80ELb1ELb0ELb1ELb1ELb1ELb0ELb0ELb0ELi2ELi4ELi4ELi4ELb0EEENS1_24CollectiveEpilogueBwdGQAISA_fSD_Li256ELb1ELb1EEENS1_25SingleTileBwdLPTSchedulerILb1ELi128ELb1EEEEEEEEEvNT_6ParamsE$_ZN4cute3eso3ESOILb1ELb0EJNS_6LayoutINS_5tupleIJNS3_IJNS_1CILi8EEENS4_ILi1EEEEEENS4_ILi2EEEEEENS3_IJNS3_IJS6_NS4_ILi0EEEEEES5_EEEEEiEEC2ERKSD_RKi)
        /*0944*/ 	.word	0x00000000


	//----- nvinfo : EIATTR_FRAME_SIZE
	.align		4
.L_406:
        /*0948*/ 	.byte	0x04, 0x11
        /*094a*/ 	.short	(.L_408 - .L_407)
	.align		4
.L_407:
        /*094c*/ 	.word	index@($_ZN7cutlass13device_kernelIN5flash19enable_sm80_to_sm89INS1_16FlashAttnBwdSm80INS1_25CollectiveMainloopBwdSm80ILi2ELi2EN4cute5tupleIJNS5_1CILi128EEES8_NS7_ILi64EEEEEENS_10bfloat16_tEfNS_4arch4Sm80ELb1ELb0ELb1ELb1ELb1ELb0ELb0ELb0ELi2ELi4ELi4ELi4ELb0EEENS1_24CollectiveEpilogueBwdGQAISA_fSD_Li256ELb1ELb1EEENS1_25SingleTileBwdLPTSchedulerILb1ELi128ELb1EEEEEEEEEvNT_6ParamsE$_ZN4cute3eso3ESOILb1ELb0EJNS_6LayoutINS_5tupleIJNS3_IJNS_1CILi8EEENS4_ILi1EEEEEENS4_ILi2EEEEEENS3_IJNS3_IJS6_NS4_ILi0EEEEEES5_EEEEENS_10ViewEngineIPN7cutlass10bfloat16_tEEEEEC2ERKSD_RKSI_)
        /*0950*/ 	.word	0x00000000


	//----- nvinfo : EIATTR_FRAME_SIZE
	.align		4
.L_408:
        /*0954*/ 	.byte	0x04, 0x11
        /*0956*/ 	.short	(.L_410 - .L_409)
	.align		4
.L_409:
        /*0958*/ 	.word	index@($_ZN7cutlass13device_kernelIN5flash19enable_sm80_to_sm89INS1_16FlashAttnBwdSm80INS1_25CollectiveMainloopBwdSm80ILi2ELi2EN4cute5tupleIJNS5_1CILi128EEES8_NS7_ILi64EEEEEENS_10bfloat16_tEfNS_4arch4Sm80ELb1ELb0ELb1ELb1ELb1ELb0ELb0ELb0ELi2ELi4ELi4ELi4ELb0EEENS1_24CollectiveEpilogueBwdGQAISA_fSD_Li256ELb1ELb1EEENS1_25SingleTileBwdLPTSchedulerILb1ELi128ELb1EEEEEEEEEvNT_6ParamsE$_ZN4cute3eso3ESOILb1ELb0EJNS_6LayoutINS_5tupleIJNS3_IJNS_1CILi8EEENS4_ILi1EEEEEENS4_ILi2EEEEEENS3_IJNS3_IJS6_NS4_ILi0EEEEEENS4_ILi8192EEEEEEEEiEEC2ERKSE_RKi)
        /*095c*/ 	.word	0x00000000


	//----- nvinfo : EIATTR_FRAME_SIZE
	.align		4
.L_410:
        /*0960*/ 	.byte	0x04, 0x11
        /*0962*/ 	.short	(.L_412 - .L_411)
	.align		4
.L_411:
        /*0964*/ 	.word	index@($_ZN7cutlass13device_kernelIN5flash19enable_sm80_to_sm89INS1_16FlashAttnBwdSm80INS1_25CollectiveMainloopBwdSm80ILi2ELi2EN4cute5tupleIJNS5_1CILi128EEES8_NS7_ILi64EEEEEENS_10bfloat16_tEfNS_4arch4Sm80ELb1ELb0ELb1ELb1ELb1ELb0ELb0ELb0ELi2ELi4ELi4ELi4ELb0EEENS1_24CollectiveEpilogueBwdGQAISA_fSD_Li256ELb1ELb1EEENS1_25SingleTileBwdLPTSchedulerILb1ELi128ELb1EEEEEEEEEvNT_6ParamsE$_ZN4cute3eso3ESOILb1ELb0EJNS_6LayoutINS_5tupleIJNS3_IJNS_1CILi8EEENS4_ILi1EEEEEENS4_ILi2EEEEEENS3_IJNS3_IJS6_NS4_ILi0EEEEEENS4_ILi8192EEEEEEEENS_10ViewEngineINS_8smem_ptrIPN7cutlass10bfloat16_tEEEEEEEC2ERKSE_RKSL_)
        /*0968*/ 	.word	0x00000000


	//----- nvinfo : EIATTR_FRAME_SIZE
	.align		4
.L_412:
        /*096c*/ 	.byte	0x04, 0x11
        /*096e*/ 	.short	(.L_414 - .L_413)
	.align		4
.L_413:
        /*0970*/ 	.word	index@($_ZN7cutlass13device_kernelIN5flash19enable_sm80_to_sm89INS1_16FlashAttnBwdSm80INS1_25CollectiveMainloopBwdSm80ILi2ELi2EN4cute5tupleIJNS5_1CILi128EEES8_NS7_ILi64EEEEEENS_10bfloat16_tEfNS_4arch4Sm80ELb1ELb0ELb1ELb1ELb1ELb0ELb0ELb0ELi2ELi4ELi4ELi4ELb0EEENS1_24CollectiveEpilogueBwdGQAISA_fSD_Li256ELb1ELb1EEENS1_25SingleTileBwdLPTSchedulerILb1ELi128ELb1EEEEEEEEEvNT_6ParamsE$_ZN4cute3eso3ESOILb1ELb0EJNS_6LayoutINS_5tupleIJNS3_IJNS_1CILi8EEENS4_ILi1EEEEEENS4_ILi2EEEEEENS3_IJNS3_IJS6_NS4_ILi0EEEEEENS4_ILi64EEEEEEEEiEEC2ERKSE_RKi)
        /*0974*/ 	.word	0x00000000


	//----- nvinfo : EIATTR_FRAME_SIZE
	.align		4
.L_414:
        /*0978*/ 	.byte	0x04, 0x11
        /*097a*/ 	.short	(.L_416 - .L_415)
	.align		4
.L_415:
        /*097c*/ 	.word	index@($_ZN7cutlass13device_kernelIN5flash19enable_sm80_to_sm89INS1_16FlashAttnBwdSm80INS1_25CollectiveMainloopBwdSm80ILi2ELi2EN4cute5tupleIJNS5_1CILi128EEES8_NS7_ILi64EEEEEENS_10bfloat16_tEfNS_4arch4Sm80ELb1ELb0ELb1ELb1ELb1ELb0ELb0ELb0ELi2ELi4ELi4ELi4ELb0EEENS1_24CollectiveEpilogueBwdGQAISA_fSD_Li256ELb1ELb1EEENS1_25SingleTileBwdLPTSchedulerILb1ELi128ELb1EEEEEEEEEvNT_6ParamsE$_ZN4cute3eso3ESOILb1ELb0EJNS_6LayoutINS_5tupleIJNS3_IJNS_1CILi8EEENS4_ILi1EEEEEENS4_ILi2EEEEEENS3_IJNS3_IJS6_NS4_ILi0EEEEEENS4_ILi64EEEEEEEENS_10ViewEngineIPN7cutlass10bfloat16_tEEEEEC2ERKSE_RKSJ_)
        /*0980*/ 	.word	0x00000000


	//----- nvinfo : EIATTR_FRAME_SIZE
	.align		4
.L_416:
        /*0984*/ 	.byte	0x04, 0x11
        /*0986*/ 	.short	(.L_418 - .L_417)
	.align		4
.L_417:
        /*0988*/ 	.word	index@($_ZN7cutlass13device_kernelIN5flash19enable_sm80_to_sm89INS1_16FlashAttnBwdSm80INS1_25CollectiveMainloopBwdSm80ILi2ELi2EN4cute5tupleIJNS5_1CILi128EEES8_NS7_ILi64EEEEEENS_10bfloat16_tEfNS_4arch4Sm80ELb1ELb0ELb1ELb1ELb1ELb0ELb0ELb0ELi2ELi4ELi4ELi4ELb0EEENS1_24CollectiveEpilogueBwdGQAISA_fSD_Li256ELb1ELb1EEENS1_25SingleTileBwdLPTSchedulerILb1ELi128ELb1EEEEEEEEEvNT_6ParamsE$_ZN4cute3eso3ESOILb1ELb0EJNS_6LayoutINS_5tupleIJNS3_IJNS_1CILi8EEENS4_ILi1EEEEEENS4_ILi2EEEEEENS3_IJNS3_IJS6_NS4_ILi0EEEEEENS4_ILi4096EEEEEEEEiEEC2ERKSE_RKi)
        /*098c*/ 	.word	0x00000000


	//----- nvinfo : EIATTR_FRAME_SIZE
	.align		4
.L_418:
        /*0990*/ 	.byte	0x04, 0x11
        /*0992*/ 	.short	(.L_420 - .L_419)
	.align		4
.L_419:
        /*0994*/ 	.word	index@($_ZN7cutlass13device_kernelIN5flash19enable_sm80_to_sm89INS1_16FlashAttnBwdSm80INS1_25CollectiveMainloopBwdSm80ILi2ELi2EN4cute5tupleIJNS5_1CILi128EEES8_NS7_ILi64EEEEEENS_10bfloat16_tEfNS_4arch4Sm80ELb1ELb0ELb1ELb1ELb1ELb0ELb0ELb0ELi2ELi4ELi4ELi4ELb0EEENS1_24CollectiveEpilogueBwdGQAISA_fSD_Li256ELb1ELb1EEENS1_25SingleTileBwdLPTSchedulerILb1ELi128ELb1EEEEEEEEEvNT_6ParamsE$_ZN4cute3eso3ESOILb1ELb0EJNS_6LayoutINS_5tupleIJNS3_IJNS_1CILi8EEENS4_ILi1EEEEEENS4_ILi2EEEEEENS3_IJNS3_IJS6_NS4_ILi0EEEEEENS4_ILi4096EEEEEEEENS_10ViewEngineINS_8smem_ptrIPN7cutlass10bfloat16_tEEEEEEEC2ERKSE_RKSL_)
        /*0998*/ 	.word	0x00000000


	//----- nvinfo : EIATTR_FRAME_SIZE
	.align		4
.L_420:
        /*099c*/ 	.byte	0x04, 0x11
        /*099e*/ 	.short	(.L_422 - .L_421)
	.align		4
.L_421:
        /*09a0*/ 	.word	index@($_ZN7cutlass13device_kernelIN5flash19enable_sm80_to_sm89INS1_16FlashAttnBwdSm80INS1_25CollectiveMainloopBwdSm80ILi2ELi2EN4cute5tupleIJNS5_1CILi128EEES8_NS7_ILi64EEEEEENS_10bfloat16_tEfNS_4arch4Sm80ELb1ELb0ELb1ELb1ELb1ELb0ELb0ELb0ELi2ELi4ELi4ELi4ELb0EEENS1_24CollectiveEpilogueBwdGQAISA_fSD_Li256ELb1ELb1EEENS1_25SingleTileBwdLPTSchedulerILb1ELi128ELb1EEEEEEEEEvNT_6ParamsE$_ZN4cute3eso3ESOILb1ELb0EJNS_6LayoutINS_5tupleIJNS3_IJNS_1CILi8EEENS4_ILi1EEEEEENS3_IJNS4_ILi4EEEEEEEEENS3_IJNS3_IJS6_NS4_ILi0EEEEEENS3_IJS5_EEEEEEEENS_10ViewEngineIPN7cutlass10bfloat16_tEEEEEC2ERKSF_RKSK_)
        /*09a4*/ 	.word	0x00000000


	//----- nvinfo : EIATTR_FRAME_SIZE
	.align		4
.L_422:
        /*09a8*/ 	.byte	0x04, 0x11
        /*09aa*/ 	.short	(.L_424 - .L_423)
	.align		4
.L_423:
        /*09ac*/ 	.word	index@($_ZN7cutlass13device_kernelIN5flash19enable_sm80_to_sm89INS1_16FlashAttnBwdSm80INS1_25CollectiveMainloopBwdSm80ILi2ELi2EN4cute5tupleIJNS5_1CILi128EEES8_NS7_ILi64EEEEEENS_10bfloat16_tEfNS_4arch4Sm80ELb1ELb0ELb1ELb1ELb1ELb0ELb0ELb0ELi2ELi4ELi4ELi4ELb0EEENS1_24CollectiveEpilogueBwdGQAISA_fSD_Li256ELb1ELb1EEENS1_25SingleTileBwdLPTSchedulerILb1ELi128ELb1EEEEEEEEEvNT_6ParamsE$_ZN4cute3eso3ESOILb1ELb0EJNS_6LayoutINS_5tupleIJNS3_IJNS_1CILi8EEENS4_ILi1EEEEEENS3_IJNS4_ILi4EEEEEEEEENS3_IJNS3_IJS6_NS4_ILi0EEEEEENS3_IJNS4_ILi2048EEEEEEEEEEENS_10ViewEngineINS_8smem_ptrIPN7cutlass10bfloat16_tEEEEEEEC2ERKSG_RKSN_)
        /*09b0*/ 	.word	0x00000000


	//----- nvinfo : EIATTR_FRAME_SIZE
	.align		4
.L_424:
        /*09b4*/ 	.byte	0x04, 0x11
        /*09b6*/ 	.short	(.L_426 - .L_425)
	.align		4
.L_425:
        /*09b8*/ 	.word	index@($_ZN7cutlass13device_kernelIN5flash19enable_sm80_to_sm89INS1_16FlashAttnBwdSm80INS1_25CollectiveMainloopBwdSm80ILi2ELi2EN4cute5tupleIJNS5_1CILi128EEES8_NS7_ILi64EEEEEENS_10bfloat16_tEfNS_4arch4Sm80ELb1ELb0ELb1ELb1ELb1ELb0ELb0ELb0ELi2ELi4ELi4ELi4ELb0EEENS1_24CollectiveEpilogueBwdGQAISA_fSD_Li256ELb1ELb1EEENS1_25SingleTileBwdLPTSchedulerILb1ELi128ELb1EEEEEEEEEvNT_6ParamsE$_ZN4cute3eso3ESOILb1ELb0EJNS_6LayoutINS_5tupleIJNS3_IJNS_1CILi8EEENS4_ILi1EEEEEENS3_IJNS4_ILi2EEEEEEEEENS3_IJNS3_IJS6_NS4_ILi0EEEEEENS3_IJS5_EEEEEEEENS_10ViewEngineIPN7cutlass10bfloat16_tEEEEEC2ERKSF_RKSK_)
        /*09bc*/ 	.word	0x00000000


	//----- nvinfo : EIATTR_FRAME_SIZE
	.align		4
.L_426:
        /*09c0*/ 	.byte	0x04, 0x11
        /*09c2*/ 	.short	(.L_428 - .L_427)
	.align		4
.L_427:
        /*09c4*/ 	.word	index@($_ZN7cutlass13device_kernelIN5flash19enable_sm80_to_sm89INS1_16FlashAttnBwdSm80INS1_25CollectiveMainloopBwdSm80ILi2ELi2EN4cute5tupleIJNS5_1CILi128EEES8_NS7_ILi64EEEEEENS_10bfloat16_tEfNS_4arch4Sm80ELb1ELb0ELb1ELb1ELb1ELb0ELb0ELb0ELi2ELi4ELi4ELi4ELb0EEENS1_24CollectiveEpilogueBwdGQAISA_fSD_Li256ELb1ELb1EEENS1_25SingleTileBwdLPTSchedulerILb1ELi128ELb1EEEEEEEEEvNT_6ParamsE$_ZN4cute3eso3ESOILb1ELb0EJNS_6LayoutINS_5tupleIJNS3_IJNS_1CILi8EEENS4_ILi1EEEEEENS3_IJNS4_ILi2EEEEEEEEENS3_IJNS3_IJS6_NS4_ILi0EEEEEENS3_IJNS4_ILi8192EEEEEEEEEEENS_10ViewEngineINS_8smem_ptrIPN7cutlass10bfloat16_tEEEEEEEC2ERKSG_RKSN_)
        /*09c8*/ 	.word	0x00000000


	//----- nvinfo : EIATTR_FRAME_SIZE
	.align		4
.L_428:
        /*09cc*/ 	.byte	0x04, 0x11
        /*09ce*/ 	.short	(.L_430 - .L_429)
	.align		4
.L_429:
        /*09d0*/ 	.word	index@($_ZN7cutlass13device_kernelIN5flash19enable_sm80_to_sm89INS1_16FlashAttnBwdSm80INS1_25CollectiveMainloopBwdSm80ILi2ELi2EN4cute5tupleIJNS5_1CILi128EEES8_NS7_ILi64EEEEEENS_10bfloat16_tEfNS_4arch4Sm80ELb1ELb0ELb1ELb1ELb1ELb0ELb0ELb0ELi2ELi4ELi4ELi4ELb0EEENS1_24CollectiveEpilogueBwdGQAISA_fSD_Li256ELb1ELb1EEENS1_25SingleTileBwdLPTSchedulerILb1ELi128ELb1EEEEEEEEEvNT_6ParamsE$_ZN4cute3eso3ESOILb1ELb0EJNS_6LayoutINS_5tupleIJNS3_IJNS_1CILi8EEENS4_ILi1EEEEEENS3_IJNS4_ILi2EEEEEEEEENS3_IJNS3_IJS6_NS4_ILi0EEEEEENS3_IJNS4_ILi64EEEEEEEEEEENS_10ViewEngineIPN7cutlass10bfloat16_tEEEEEC2ERKSG_RKSL_)
        /*09d4*/ 	.word	0x00000000


	//----- nvinfo : EIATTR_FRAME_SIZE
	.align		4
.L_430:
        /*09d8*/ 	.byte	0x04, 0x11
        /*09da*/ 	.short	(.L_432 - .L_431)
	.align		4
.L_431:
        /*09dc*/ 	.word	index@($_ZN7cutlass13device_kernelIN5flash19enable_sm80_to_sm89INS1_16FlashAttnBwdSm80INS1_25CollectiveMainloopBwdSm80ILi2ELi2EN4cute5tupleIJNS5_1CILi128EEES8_NS7_ILi64EEEEEENS_10bfloat16_tEfNS_4arch4Sm80ELb1ELb0ELb1ELb1ELb1ELb0ELb0ELb0ELi2ELi4ELi4ELi4ELb0EEENS1_24CollectiveEpilogueBwdGQAISA_fSD_Li256ELb1ELb1EEENS1_25SingleTileBwdLPTSchedulerILb1ELi128ELb1EEEEEEEEEvNT_6ParamsE$_ZN4cute3eso3ESOILb1ELb0EJNS_6LayoutINS_5tupleIJNS3_IJNS_1CILi8EEENS4_ILi1EEEEEENS3_IJNS4_ILi2EEEEEEEEENS3_IJNS3_IJS6_NS4_ILi0EEEEEENS3_IJNS4_ILi4096EEEEEEEEEEENS_10ViewEngineINS_8smem_ptrIPN7cutlass10bfloat16_tEEEEEEEC2ERKSG_RKSN_)
        /*09e0*/ 	.word	0x00000000


	//----- nvinfo : EIATTR_FRAME_SIZE
	.align		4
.L_432:
        /*09e4*/ 	.byte	0x04, 0x11
        /*09e6*/ 	.short	(.L_434 - .L_433)
	.align		4
.L_433:
        /*09e8*/ 	.word	index@($_ZN7cutlass13device_kernelIN5flash19enable_sm80_to_sm89INS1_16FlashAttnBwdSm80INS1_25CollectiveMainloopBwdSm80ILi2ELi2EN4cute5tupleIJNS5_1CILi128EEES8_NS7_ILi64EEEEEENS_10bfloat16_tEfNS_4arch4Sm80ELb1ELb0ELb1ELb1ELb1ELb0ELb0ELb0ELi2ELi4ELi4ELi4ELb0EEENS1_24CollectiveEpilogueBwdGQAISA_fSD_Li256ELb1ELb1EEENS1_25SingleTileBwdLPTSchedulerILb1ELi128ELb1EEEEEEEEEvNT_6ParamsE$_ZN4cute3eso3ESOILb1ELb0EJNS_6LayoutINS_5tupleIJNS3_IJNS_1CILi8EEENS4_ILi1EEEEEEEEENS3_IJNS3_IJS6_NS4_ILi0EEEEEEEEEEElEEC2ERKSC_RKl)
        /*09ec*/ 	.word	0x00000000


	//----- nvinfo : EIATTR_FRAME_SIZE
	.align		4
.L_434:
        /*09f0*/ 	.byte	0x04, 0x11
        /*09f2*/ 	.short	(.L_436 - .L_435)
	.align		4
.L_435:
        /*09f4*/ 	.word	index@($_ZN7cutlass13device_kernelIN5flash19enable_sm80_to_sm89INS1_16FlashAttnBwdSm80INS1_25CollectiveMainloopBwdSm80ILi2ELi2EN4cute5tupleIJNS5_1CILi128EEES8_NS7_ILi64EEEEEENS_10bfloat16_tEfNS_4arch4Sm80ELb1ELb0ELb1ELb1ELb1ELb0ELb0ELb0ELi2ELi4ELi4ELi4ELb0EEENS1_24CollectiveEpilogueBwdGQAISA_fSD_Li256ELb1ELb1EEENS1_25SingleTileBwdLPTSchedulerILb1ELi128ELb1EEEEEEEEEvNT_6ParamsE$_ZN4cute3eso3ESOILb1ELb0EJNS_6LayoutINS_5tupleIJNS3_IJNS_1CILi8EEENS4_ILi1EEEEEEEEENS3_IJNS3_IJS6_NS4_ILi0EEEEEEEEEEEiEEC2ERKSC_RKi)
        /*09f8*/ 	.word	0x00000000


	//----- nvinfo : EIATTR_FRAME_SIZE
	.align		4
.L_436:
        /*09fc*/ 	.byte	0x04, 0x11
        /*09fe*/ 	.short	(.L_438 - .L_437)
	.align		4
.L_437:
        /*0a00*/ 	.word	index@($_ZN7cutlass13device_kernelIN5flash19enable_sm80_to_sm89INS1_16FlashAttnBwdSm80INS1_25CollectiveMainloopBwdSm80ILi2ELi2EN4cute5tupleIJNS5_1CILi128EEES8_NS7_ILi64EEEEEENS_10bfloat16_tEfNS_4arch4Sm80ELb1ELb0ELb1ELb1ELb1ELb0ELb0ELb0ELi2ELi4ELi4ELi4ELb0EEENS1_24CollectiveEpilogueBwdGQAISA_fSD_Li256ELb1ELb1EEENS1_25SingleTileBwdLPTSchedulerILb1ELi128ELb1EEEEEEEEEvNT_6ParamsE$_ZN4cute3eso3ESOILb1ELb0EJNS_6LayoutINS_5tupleIJNS3_IJNS_1CILi8EEENS4_ILi1EEEEEEEEENS3_IJNS3_IJS6_NS4_ILi0EEEEEEEEEEENS_10ViewEngineIPN7cutlass10bfloat16_tEEEEEC2ERKSC_RKSH_)
        /*0a04*/ 	.word	0x00000000


	//----- nvinfo : EIATTR_FRAME_SIZE
	.align		4
.L_438:
        /*0a08*/ 	.byte	0x04, 0x11
        /*0a0a*/ 	.short	(.L_440 - .L_439)
	.align		4
.L_439:
        /*0a0c*/ 	.word	index@($_ZN7cutlass13device_kernelIN5flash19enable_sm80_to_sm89INS1_16FlashAttnBwdSm80INS1_25CollectiveMainloopBwdSm80ILi2ELi2EN4cute5tupleIJNS5_1CILi128EEES8_NS7_ILi64EEEEEENS_10bfloat16_tEfNS_4arch4Sm80ELb1ELb0ELb1ELb1ELb1ELb0ELb0ELb0ELi2ELi4ELi4ELi4ELb0EEENS1_24CollectiveEpilogueBwdGQAISA_fSD_Li256ELb1ELb1EEENS1_25SingleTileBwdLPTSchedulerILb1ELi128ELb1EEEEEEEEEvNT_6ParamsE$_ZN4cute3eso3ESOILb1ELb0EJNS_6LayoutINS_5tupleIJNS3_IJNS_1CILi8EEENS4_ILi1EEEEEEEEENS3_IJNS3_IJS6_NS4_ILi0EEEEEEEEEEENS_10ViewEngineINS_8smem_ptrIPN7cutlass10bfloat16_tEEEEEEEC2ERKSC_RKSJ_)
        /*0a10*/ 	.word	0x00000000


	//----- nvinfo : EIATTR_FRAME_SIZE
	.align		4
.L_440:
        /*0a14*/ 	.byte	0x04, 0x11
        /*0a16*/ 	.short	(.L_442 - .L_441)
	.align		4
.L_441:
        /*0a18*/ 	.word	index@($_ZN7cutlass13device_kernelIN5flash19enable_sm80_to_sm89INS1_16FlashAttnBwdSm80INS1_25CollectiveMainloopBwdSm80ILi2ELi2EN4cute5tupleIJNS5_1CILi128EEES8_NS7_ILi64EEEEEENS_10bfloat16_tEfNS_4arch4Sm80ELb1ELb0ELb1ELb1ELb1ELb0ELb0ELb0ELi2ELi4ELi4ELi4ELb0EEENS1_24CollectiveEpilogueBwdGQAISA_fSD_Li256ELb1ELb1EEENS1_25SingleTileBwdLPTSchedulerILb1ELi128ELb1EEEEEEEEEvNT_6ParamsE$_ZN4cute3eso3ESOILb1ELb0EJNS_6LayoutINS_5tupleIJNS3_IJNS_1CILi8EEENS4_ILi1EEEEEEEEENS3_IJNS3_IJS6_NS4_ILi0EEEEEEEEEEENS_10ViewEngineINS_8gmem_ptrIPKN7cutlass10bfloat16_tEEEEEEEC2ERKSC_RKSK_)
        /*0a1c*/ 	.word	0x00000000


	//----- nvinfo : EIATTR_FRAME_SIZE
	.align		4
.L_442:
        /*0a20*/ 	.byte	0x04, 0x11
        /*0a22*/ 	.short	(.L_444 - .L_443)
	.align		4
.L_443:
        /*0a24*/ 	.word	index@($_ZN7cutlass13device_kernelIN5flash19enable_sm80_to_sm89INS1_16FlashAttnBwdSm80INS1_25CollectiveMainloopBwdSm80ILi2ELi2EN4cute5tupleIJNS5_1CILi128EEES8_NS7_ILi64EEEEEENS_10bfloat16_tEfNS_4arch4Sm80ELb1ELb0ELb1ELb1ELb1ELb0ELb0ELb0ELi2ELi4ELi4ELi4ELb0EEENS1_24CollectiveEpilogueBwdGQAISA_fSD_Li256ELb1ELb1EEENS1_25SingleTileBwdLPTSchedulerILb1ELi128ELb1EEEEEEEEEvNT_6ParamsE$_ZN4cute3eso3ESOILb1ELb0EJNS_6LayoutINS_5tupleIJNS3_IJNS_1CILi4EEENS4_ILi1EEEEEES6_EEENS3_IJNS3_IJS6_NS4_ILi0EEEEEES9_EEEEEiEEC2ERKSC_RKi)
        /*0a28*/ 	.word	0x00000000


	//----- nvinfo : EIATTR_FRAME_SIZE
	.align		4
.L_444:
        /*0a2c*/ 	.byte	0x04, 0x11
        /*0a2e*/ 	.short	(.L_446 - .L_445)
	.align		4
.L_445:
        /*0a30*/ 	.word	index@($_ZN7cutlass13device_kernelIN5flash19enable_sm80_to_sm89INS1_16FlashAttnBwdSm80INS1_25CollectiveMainloopBwdSm80ILi2ELi2EN4cute5tupleIJNS5_1CILi128EEES8_NS7_ILi64EEEEEENS_10bfloat16_tEfNS_4arch4Sm80ELb1ELb0ELb1ELb1ELb1ELb0ELb0ELb0ELi2ELi4ELi4ELi4ELb0EEENS1_24CollectiveEpilogueBwdGQAISA_fSD_Li256ELb1ELb1EEENS1_25SingleTileBwdLPTSchedulerILb1ELi128ELb1EEEEEEEEEvNT_6ParamsE$_ZN4cute3eso3ESOILb1ELb0EJNS_6LayoutINS_5tupleIJNS3_IJNS_1CILi4EEENS4_ILi1EEEEEES6_EEENS3_IJNS3_IJS6_NS4_ILi0EEEEEES9_EEEEENS_10ViewEngineINS_8smem_ptrIPfEEEEEEC2ERKSC_RKSH_)
        /*0a34*/ 	.word	0x00000000


	//----- nvinfo : EIATTR_FRAME_SIZE
	.align		4
.L_446:
        /*0a38*/ 	.byte	0x04, 0x11
        /*0a3a*/ 	.short	(.L_448 - .L_447)
	.align		4
.L_447:
        /*0a3c*/ 	.word	index@($_ZN7cutlass13device_kernelIN5flash19enable_sm80_to_sm89INS1_16FlashAttnBwdSm80INS1_25CollectiveMainloopBwdSm80ILi2ELi2EN4cute5tupleIJNS5_1CILi128EEES8_NS7_ILi64EEEEEENS_10bfloat16_tEfNS_4arch4Sm80ELb1ELb0ELb1ELb1ELb1ELb0ELb0ELb0ELi2ELi4ELi4ELi4ELb0EEENS1_24CollectiveEpilogueBwdGQAISA_fSD_Li256ELb1ELb1EEENS1_25SingleTileBwdLPTSchedulerILb1ELi128ELb1EEEEEEEEEvNT_6ParamsE$_ZN4cute3eso3ESOILb1ELb0EJNS_6LayoutINS_5tupleIJNS3_IJNS_1CILi4EEENS4_ILi1EEEEEES6_EEENS3_IJNS3_IJS6_NS4_ILi0EEEEEES9_EEEEENS_10ViewEngineINS_8gmem_ptrIPKfEEEEEEC2ERKSC_RKSI_)
        /*0a40*/ 	.word	0x00000000


	//----- nvinfo : EIATTR_FRAME_SIZE
	.align		4
.L_448:
        /*0a44*/ 	.byte	0x04, 0x11
        /*0a46*/ 	.short	(.L_450 - .L_449)
	.align		4
.L_449:
        /*0a48*/ 	.word	index@($_ZN7cutlass13device_kernelIN5flash19enable_sm80_to_sm89INS1_16FlashAttnBwdSm80INS1_25CollectiveMainloopBwdSm80ILi2ELi2EN4cute5tupleIJNS5_1CILi128EEES8_NS7_ILi64EEEEEENS_10bfloat16_tEfNS_4arch4Sm80ELb1ELb0ELb1ELb1ELb1ELb0ELb0ELb0ELi2ELi4ELi4ELi4ELb0EEENS1_24CollectiveEpilogueBwdGQAISA_fSD_Li256ELb1ELb1EEENS1_25SingleTileBwdLPTSchedulerILb1ELi128ELb1EEEEEEEEEvNT_6ParamsE$_ZN4cute3eso3ESOILb1ELb0EJNS_6LayoutINS_5tupleIJNS3_IJNS_1CILi4EEENS4_ILi1EEEEEEEEENS3_IJNS3_IJS6_NS4_ILi0EEEEEEEEEEENS_10ViewEngineIPjEEEEC2ERKSC_RKSF_)
        /*0a4c*/ 	.word	0x00000000


	//----- nvinfo : EIATTR_FRAME_SIZE
	.align		4
.L_450:
        /*0a50*/ 	.byte	0x04, 0x11
        /*0a52*/ 	.short	(.L_452 - .L_451)
	.align		4
.L_451:
        /*0a54*/ 	.word	index@($_ZN7cutlass13device_kernelIN5flash19enable_sm80_to_sm89INS1_16FlashAttnBwdSm80INS1_25CollectiveMainloopBwdSm80ILi2ELi2EN4cute5tupleIJNS5_1CILi128EEES8_NS7_ILi64EEEEEENS_10bfloat16_tEfNS_4arch4Sm80ELb1ELb0ELb1ELb1ELb1ELb0ELb0ELb0ELi2ELi4ELi4ELi4ELb0EEENS1_24CollectiveEpilogueBwdGQAISA_fSD_Li256ELb1ELb1EEENS1_25SingleTileBwdLPTSchedulerILb1ELi128ELb1EEEEEEEEEvNT_6ParamsE$_ZN4cute3eso3ESOILb1ELb0EJNS_6LayoutINS_5tupleIJNS3_IJNS_1CILi4EEENS4_ILi1EEEEEEEEENS3_IJNS3_IJS6_NS4_ILi0EEEEEEEEEEENS_10ViewEngineINS_8smem_ptrIPfEEEEEEC2ERKSC_RKSH_)
        /*0a58*/ 	.word	0x00000000


	//----- nvinfo : EIATTR_FRAME_SIZE
	.align		4
.L_452:
        /*0a5c*/ 	.byte	0x04, 0x11
        /*0a5e*/ 	.short	(.L_454 - .L_453)
	.align		4
.L_453:
        /*0a60*/ 	.word	index@($_ZN7cutlass13device_kernelIN5flash19enable_sm80_to_sm89INS1_16FlashAttnBwdSm80INS1_25CollectiveMainloopBwdSm80ILi2ELi2EN4cute5tupleIJNS5_1CILi128EEES8_NS7_ILi64EEEEEENS_10bfloat16_tEfNS_4arch4Sm80ELb1ELb0ELb1ELb1ELb1ELb0ELb0ELb0ELi2ELi4ELi4ELi4ELb0EEENS1_24CollectiveEpilogueBwdGQAISA_fSD_Li256ELb1ELb1EEENS1_25SingleTileBwdLPTSchedulerILb1ELi128ELb1EEEEEEEEEvNT_6ParamsE$_ZN4cute3eso3ESOILb1ELb0EJNS_6LayoutINS_5tupleIJNS3_IJNS_1CILi4EEENS4_ILi1EEEEEEEEENS3_IJNS3_IJS6_NS4_ILi0EEEEEEEEEEENS_10ViewEngineINS_8gmem_ptrIPKfEEEEEEC2ERKSC_RKSI_)
        /*0a64*/ 	.word	0x00000000


	//----- nvinfo : EIATTR_FRAME_SIZE
	.align		4
.L_454:
        /*0a68*/ 	.byte	0x04, 0x11
        /*0a6a*/ 	.short	(.L_456 - .L_455)
	.align		4
.L_455:
        /*0a6c*/ 	.word	index@($_ZN7cutlass13device_kernelIN5flash19enable_sm80_to_sm89INS1_16FlashAttnBwdSm80INS1_25CollectiveMainloopBwdSm80ILi2ELi2EN4cute5tupleIJNS5_1CILi128EEES8_NS7_ILi64EEEEEENS_10bfloat16_tEfNS_4arch4Sm80ELb1ELb0ELb1ELb1ELb1ELb0ELb0ELb0ELi2ELi4ELi4ELi4ELb0EEENS1_24CollectiveEpilogueBwdGQAISA_fSD_Li256ELb1ELb1EEENS1_25SingleTileBwdLPTSchedulerILb1ELi128ELb1EEEEEEEEEvNT_6ParamsE$_ZN4cute3eso3ESOILb1ELb0EJNS_6LayoutINS_5tupleIJNS3_IJNS_1CILi2EEES5_S5_EEES5_EEENS3_IJNS3_IJNS4_ILi1EEES5_NS4_ILi4EEEEEENS4_ILi8EEEEEEEEiEEC2ERKSD_RKi)
        /*0a70*/ 	.word	0x00000000


	//----- nvinfo : EIATTR_FRAME_SIZE
	.align		4
.L_456:
        /*0a74*/ 	.byte	0x04, 0x11
        /*0a76*/ 	.short	(.L_458 - .L_457)
	.align		4
.L_457:
        /*0a78*/ 	.word	index@($_ZN7cutlass13device_kernelIN5flash19enable_sm80_to_sm89INS1_16FlashAttnBwdSm80INS1_25CollectiveMainloopBwdSm80ILi2ELi2EN4cute5tupleIJNS5_1CILi128EEES8_NS7_ILi64EEEEEENS_10bfloat16_tEfNS_4arch4Sm80ELb1ELb0ELb1ELb1ELb1ELb0ELb0ELb0ELi2ELi4ELi4ELi4ELb0EEENS1_24CollectiveEpilogueBwdGQAISA_fSD_Li256ELb1ELb1EEENS1_25SingleTileBwdLPTSchedulerILb1ELi128ELb1EEEEEEEEEvNT_6ParamsE$_ZN4cute3eso3ESOILb1ELb0EJNS_6LayoutINS_5tupleIJNS3_IJNS_1CILi2EEES5_S5_EEES5_EEENS3_IJNS3_IJNS4_ILi1EEES5_NS4_ILi4EEEEEENS4_ILi8EEEEEEEENS_10ViewEngineIPN7cutlass10bfloat16_tEEEEEC2ERKSD_RKSI_)
        /*0a7c*/ 	.word	0x00000000


	//----- nvinfo : EIATTR_FRAME_SIZE
	.align		4
.L_458:
        /*0a80*/ 	.byte	0x04, 0x11
        /*0a82*/ 	.short	(.L_460 - .L_459)
	.align		4
.L_459:
        /*0a84*/ 	.word	index@($_ZN7cutlass13device_kernelIN5flash19enable_sm80_to_sm89INS1_16FlashAttnBwdSm80INS1_25CollectiveMainloopBwdSm80ILi2ELi2EN4cute5tupleIJNS5_1CILi128EEES8_NS7_ILi64EEEEEENS_10bfloat16_tEfNS_4arch4Sm80ELb1ELb0ELb1ELb1ELb1ELb0ELb0ELb0ELi2ELi4ELi4ELi4ELb0EEENS1_24CollectiveEpilogueBwdGQAISA_fSD_Li256ELb1ELb1EEENS1_25SingleTileBwdLPTSchedulerILb1ELi128ELb1EEEEEEEEEvNT_6ParamsE$_ZN4cute3eso3ESOILb1ELb0EJNS_6LayoutINS_5tupleIJNS3_IJNS_1CILi2EEES5_S5_EEES5_EEENS3_IJNS3_IJNS4_ILi1EEES5_NS4_ILi4EEEEEENS4_ILi64EEEEEEEEiEEC2ERKSD_RKi)
        /*0a88*/ 	.word	0x00000000


	//----- nvinfo : EIATTR_FRAME_SIZE
	.align		4
.L_460:
        /*0a8c*/ 	.byte	0x04, 0x11
        /*0a8e*/ 	.short	(.L_462 - .L_461)
	.align		4
.L_461:
        /*0a90*/ 	.word	index@($_ZN7cutlass13device_kernelIN5flash19enable_sm80_to_sm89INS1_16FlashAttnBwdSm80INS1_25CollectiveMainloopBwdSm80ILi2ELi2EN4cute5tupleIJNS5_1CILi128EEES8_NS7_ILi64EEEEEENS_10bfloat16_tEfNS_4arch4Sm80ELb1ELb0ELb1ELb1ELb1ELb0ELb0ELb0ELi2ELi4ELi4ELi4ELb0EEENS1_24CollectiveEpilogueBwdGQAISA_fSD_Li256ELb1ELb1EEENS1_25SingleTileBwdLPTSchedulerILb1ELi128ELb1EEEEEEEEEvNT_6ParamsE$_ZN4cute3eso3ESOILb1ELb0EJNS_6LayoutINS_5tupleIJNS3_IJNS_1CILi2EEES5_S5_EEES5_EEENS3_IJNS3_IJNS4_ILi1EEES5_NS4_ILi4EEEEEENS4_ILi64EEEEEEEENS_10ViewEngineIPN7cutlass10bfloat16_tEEEEEC2ERKSD_RKSI_)
        /*0a94*/ 	.word	0x00000000


	//----- nvinfo : EIATTR_FRAME_SIZE
	.align		4
.L_462:
        /*0a98*/ 	.byte	0x04, 0x11
        /*0a9a*/ 	.short	(.L_464 - .L_463)
	.align		4
.L_463:
        /*0a9c*/ 	.word	index@($_ZN7cutlass13device_kernelIN5flash19enable_sm80_to_sm89INS1_16FlashAttnBwdSm80INS1_25CollectiveMainloopBwdSm80ILi2ELi2EN4cute5tupleIJNS5_1CILi128EEES8_NS7_ILi64EEEEEENS_10bfloat16_tEfNS_4arch4Sm80ELb1ELb0ELb1ELb1ELb1ELb0ELb0ELb0ELi2ELi4ELi4ELi4ELb0EEENS1_24CollectiveEpilogueBwdGQAISA_fSD_Li256ELb1ELb1EEENS1_25SingleTileBwdLPTSchedulerILb1ELi128ELb1EEEEEEEEEvNT_6ParamsE$_ZN4cute3eso3ESOILb1ELb0EJNS_6LayoutINS_5tupleIJNS3_IJNS_1CILi2EEES5_S5_EEEEEENS3_IJNS3_IJNS4_ILi1EEES5_NS4_ILi4EEEEEEEEEEEiEEC2ERKSC_RKi)
        /*0aa0*/ 	.word	0x00000000


	//----- nvinfo : EIATTR_FRAME_SIZE
	.align		4
.L_464:
        /*0aa4*/ 	.byte	0x04, 0x11
        /*0aa6*/ 	.short	(.L_466 - .L_465)
	.align		4
.L_465:
        /*0aa8*/ 	.word	index@($_ZN7cutlass13device_kernelIN5flash19enable_sm80_to_sm89INS1_16FlashAttnBwdSm80INS1_25CollectiveMainloopBwdSm80ILi2ELi2EN4cute5tupleIJNS5_1CILi128EEES8_NS7_ILi64EEEEEENS_10bfloat16_tEfNS_4arch4Sm80ELb1ELb0ELb1ELb1ELb1ELb0ELb0ELb0ELi2ELi4ELi4ELi4ELb0EEENS1_24CollectiveEpilogueBwdGQAISA_fSD_Li256ELb1ELb1EEENS1_25SingleTileBwdLPTSchedulerILb1ELi128ELb1EEEEEEEEEvNT_6ParamsE$_ZN4cute3eso3ESOILb1ELb0EJNS_6LayoutINS_5tupleIJNS3_IJNS_1CILi2EEES5_S5_EEEEEENS3_IJNS3_IJNS4_ILi1EEES5_NS4_ILi4EEEEEEEEEEENS_10ViewEngineIPN7cutlass10bfloat16_tEEEEEC2ERKSC_RKSH_)
        /*0aac*/ 	.word	0x00000000


	//----- nvinfo : EIATTR_FRAME_SIZE
	.align		4
.L_466:
        /*0ab0*/ 	.byte	0x04, 0x11
        /*0ab2*/ 	.short	(.L_468 - .L_467)
	.align		4
.L_467:
        /*0ab4*/ 	.word	index@($_ZN7cutlass13device_kernelIN5flash19enable_sm80_to_sm89INS1_16FlashAttnBwdSm80INS1_25CollectiveMainloopBwdSm80ILi2ELi2EN4cute5tupleIJNS5_1CILi128EEES8_NS7_ILi64EEEEEENS_10bfloat16_tEfNS_4arch4Sm80ELb1ELb0ELb1ELb1ELb1ELb0ELb0ELb0ELi2ELi4ELi4ELi4ELb0EEENS1_24CollectiveEpilogueBwdGQAISA_fSD_Li256ELb1ELb1EEENS1_25SingleTileBwdLPTSchedulerILb1ELi128ELb1EEEEEEEEEvNT_6ParamsE$_ZN4cute3eso3ESOILb1ELb0EJNS_6LayoutINS_5tupleIJNS3_IJNS_1CILi2EEES5_EEES6_EEENS3_IJNS3_IJNS4_ILi1EEES5_EEENS3_IJNS4_ILi32EEENS4_ILi64EEEEEEEEEEEiEEC2ERKSE_RKi)
        /*0ab8*/ 	.word	0x00000000


	//----- nvinfo : EIATTR_FRAME_SIZE
	.align		4
.L_468:
        /*0abc*/ 	.byte	0x04, 0x11
        /*0abe*/ 	.short	(.L_470 - .L_469)
	.align		4
.L_469:
        /*0ac0*/ 	.word	index@($_ZN7cutlass13device_kernelIN5flash19enable_sm80_to_sm89INS1_16FlashAttnBwdSm80INS1_25CollectiveMainloopBwdSm80ILi2ELi2EN4cute5tupleIJNS5_1CILi128EEES8_NS7_ILi64EEEEEENS_10bfloat16_tEfNS_4arch4Sm80ELb1ELb0ELb1ELb1ELb1ELb0ELb0ELb0ELi2ELi4ELi4ELi4ELb0EEENS1_24CollectiveEpilogueBwdGQAISA_fSD_Li256ELb1ELb1EEENS1_25SingleTileBwdLPTSchedulerILb1ELi128ELb1EEEEEEEEEvNT_6ParamsE$_ZN4cute3eso3ESOILb1ELb0EJNS_6LayoutINS_5tupleIJNS3_IJNS_1CILi2EEES5_EEES6_EEENS3_IJNS3_IJNS4_ILi1EEES5_EEENS3_IJNS4_ILi32EEENS4_ILi64EEEEEEEEEEENS_10ViewEngineIPN7cutlass10bfloat16_tEEEEEC2ERKSE_RKSJ_)
        /*0ac4*/ 	.word	0x00000000


	//----- nvinfo : EIATTR_FRAME_SIZE
	.align		4
.L_470:
        /*0ac8*/ 	.byte	0x04, 0x11
        /*0aca*/ 	.short	(.L_472 - .L_471)
	.align		4
.L_471:
        /*0acc*/ 	.word	index@($_ZN7cutlass13device_kernelIN5flash19enable_sm80_to_sm89INS1_16FlashAttnBwdSm80INS1_25CollectiveMainloopBwdSm80ILi2ELi2EN4cute5tupleIJNS5_1CILi128EEES8_NS7_ILi64EEEEEENS_10bfloat16_tEfNS_4arch4Sm80ELb1ELb0ELb1ELb1ELb1ELb0ELb0ELb0ELi2ELi4ELi4ELi4ELb0EEENS1_24CollectiveEpilogueBwdGQAISA_fSD_Li256ELb1ELb1EEENS1_25SingleTileBwdLPTSchedulerILb1ELi128ELb1EEEEEEEEEvNT_6ParamsE$_ZN4cute3eso3ESOILb1ELb0EJNS_6LayoutINS_5tupleIJNS3_IJNS_1CILi2EEES5_EEES5_NS4_ILi8EEEEEENS3_IJNS3_IJNS_11ScaledBasisINS4_ILi1EEEJLi1EEEENS9_IS7_JLi0EEEEEEENS9_INS4_ILi64EEEJLi0EEEENS9_INS4_ILi16EEEJLi1EEEEEEEEENS_15ArithmeticTupleIJiiEEEEEC2ERKSJ_RKSL_)
        /*0ad0*/ 	.word	0x00000000


	//----- nvinfo : EIATTR_FRAME_SIZE
	.align		4
.L_472:
        /*0ad4*/ 	.byte	0x04, 0x11
        /*0ad6*/ 	.short	(.L_474 - .L_473)
	.align		4
.L_473:
        /*0ad8*/ 	.word	index@($_ZN7cutlass13device_kernelIN5flash19enable_sm80_to_sm89INS1_16FlashAttnBwdSm80INS1_25CollectiveMainloopBwdSm80ILi2ELi2EN4cute5tupleIJNS5_1CILi128EEES8_NS7_ILi64EEEEEENS_10bfloat16_tEfNS_4arch4Sm80ELb1ELb0ELb1ELb1ELb1ELb0ELb0ELb0ELi2ELi4ELi4ELi4ELb0EEENS1_24CollectiveEpilogueBwdGQAISA_fSD_Li256ELb1ELb1EEENS1_25SingleTileBwdLPTSchedulerILb1ELi128ELb1EEEEEEEEEvNT_6ParamsE$_ZN4cute3eso3ESOILb1ELb0EJNS_6LayoutINS_5tupleIJNS3_IJNS_1CILi2EEES5_EEES5_NS4_ILi8EEEEEENS3_IJNS3_IJNS_11ScaledBasisINS4_ILi1EEEJLi1EEEENS9_IS7_JLi0EEEEEEENS9_INS4_ILi64EEEJLi0EEEENS9_INS4_ILi16EEEJLi1EEEEEEEEENS_10ViewEngineINS_23ArithmeticTupleIteratorINS_15ArithmeticTupleIJiiEEEEEEEEEC2ERKSJ_RKSP_)
        /*0adc*/ 	.word	0x00000000


	//----- nvinfo : EIATTR_FRAME_SIZE
	.align		4
.L_474:
        /*0ae0*/ 	.byte	0x04, 0x11
        /*0ae2*/ 	.short	(.L_476 - .L_475)
	.align		4
.L_475:
        /*0ae4*/ 	.word	index@($_ZN7cutlass13device_kernelIN5flash19enable_sm80_to_sm89INS1_16FlashAttnBwdSm80INS1_25CollectiveMainloopBwdSm80ILi2ELi2EN4cute5tupleIJNS5_1CILi128EEES8_NS7_ILi64EEEEEENS_10bfloat16_tEfNS_4arch4Sm80ELb1ELb0ELb1ELb1ELb1ELb0ELb0ELb0ELi2ELi4ELi4ELi4ELb0EEENS1_24CollectiveEpilogueBwdGQAISA_fSD_Li256ELb1ELb1EEENS1_25SingleTileBwdLPTSchedulerILb1ELi128ELb1EEEEEEEEEvNT_6ParamsE$_ZN4cute3eso3ESOILb1ELb0EJNS_6LayoutINS_5tupleIJNS3_IJNS_1CILi2EEES5_EEENS4_ILi8EEEEEENS3_IJNS3_IJNS4_ILi1EEES5_EEENS4_ILi4EEEEEEEEiEEC2ERKSD_RKi)
        /*0ae8*/ 	.word	0x00000000


	//----- nvinfo : EIATTR_FRAME_SIZE
	.align		4
.L_476:
        /*0aec*/ 	.byte	0x04, 0x11
        /*0aee*/ 	.short	(.L_478 - .L_477)
	.align		4
.L_477:
        /*0af0*/ 	.word	index@($_ZN7cutlass13device_kernelIN5flash19enable_sm80_to_sm89INS1_16FlashAttnBwdSm80INS1_25CollectiveMainloopBwdSm80ILi2ELi2EN4cute5tupleIJNS5_1CILi128EEES8_NS7_ILi64EEEEEENS_10bfloat16_tEfNS_4arch4Sm80ELb1ELb0ELb1ELb1ELb1ELb0ELb0ELb0ELi2ELi4ELi4ELi4ELb0EEENS1_24CollectiveEpilogueBwdGQAISA_fSD_Li256ELb1ELb1EEENS1_25SingleTileBwdLPTSchedulerILb1ELi128ELb1EEEEEEEEEvNT_6ParamsE$_ZN4cute3eso3ESOILb1ELb0EJNS_6LayoutINS_5tupleIJNS3_IJNS_1CILi2EEES5_EEENS4_ILi8EEEEEENS3_IJNS3_IJNS4_ILi1EEES5_EEENS4_ILi4EEEEEEEENS_10ViewEngineIPN7cutlass10bfloat16_tEEEEEC2ERKSD_RKSI_)
        /*0af4*/ 	.word	0x00000000


	//----- nvinfo : EIATTR_FRAME_SIZE
	.align		4
.L_478:
        /*0af8*/ 	.byte	0x04, 0x11
        /*0afa*/ 	.short	(.L_480 - .L_479)
	.align		4
.L_479:
        /*0afc*/ 	.word	index@($_ZN7cutlass13device_kernelIN5flash19enable_sm80_to_sm89INS1_16FlashAttnBwdSm80INS1_25CollectiveMainloopBwdSm80ILi2ELi2EN4cute5tupleIJNS5_1CILi128EEES8_NS7_ILi64EEEEEENS_10bfloat16_tEfNS_4arch4Sm80ELb1ELb0ELb1ELb1ELb1ELb0ELb0ELb0ELi2ELi4ELi4ELi4ELb0EEENS1_24CollectiveEpilogueBwdGQAISA_fSD_Li256ELb1ELb1EEENS1_25SingleTileBwdLPTSchedulerILb1ELi128ELb1EEEEEEEEEvNT_6ParamsE$_ZN4cute3eso3ESOILb1ELb0EJNS_6LayoutINS_5tupleIJNS3_IJNS_1CILi2EEES5_EEENS3_IJS5_NS4_ILi8EEEEEEEEENS3_IJNS3_IJS5_NS4_ILi4EEEEEENS3_IJNS4_ILi1EEES7_EEEEEEEENS_10ViewEngineIPfEEEEC2ERKSF_RKSI_)
        /*0b00*/ 	.word	0x00000000


	//----- nvinfo : EIATTR_FRAME_SIZE
	.align		4
.L_480:
        /*0b04*/ 	.byte	0x04, 0x11
        /*0b06*/ 	.short	(.L_482 - .L_481)
	.align		4
.L_481:
        /*0b08*/ 	.word	index@($_ZN7cutlass13device_kernelIN5flash19enable_sm80_to_sm89INS1_16FlashAttnBwdSm80INS1_25CollectiveMainloopBwdSm80ILi2ELi2EN4cute5tupleIJNS5_1CILi128EEES8_NS7_ILi64EEEEEENS_10bfloat16_tEfNS_4arch4Sm80ELb1ELb0ELb1ELb1ELb1ELb0ELb0ELb0ELi2ELi4ELi4ELi4ELb0EEENS1_24CollectiveEpilogueBwdGQAISA_fSD_Li256ELb1ELb1EEENS1_25SingleTileBwdLPTSchedulerILb1ELi128ELb1EEEEEEEEEvNT_6ParamsE$_ZN4cute3eso3ESOILb1ELb0EJNS_6LayoutINS_5tupleIJNS3_IJNS_1CILi2EEES5_EEENS3_IJS5_NS4_ILi8EEEEEEEEENS3_IJNS3_IJNS_11ScaledBasisIS7_JLi0EEEENSA_INS4_ILi64EEEJLi0EEEEEEENS3_IJNSA_INS4_ILi1EEEJLi1EEEENSA_INS4_ILi16EEEJLi1EEEEEEEEEEEENS_10ViewEngineINS_23ArithmeticTupleIteratorINS_15ArithmeticTupleIJiiEEEEEEEEEC2ERKSL_RKSR_)
        /*0b0c*/ 	.word	0x00000000


	//----- nvinfo : EIATTR_FRAME_SIZE
	.align		4
.L_482:
        /*0b10*/ 	.byte	0x04, 0x11
        /*0b12*/ 	.short	(.L_484 - .L_483)
	.align		4
.L_483:
        /*0b14*/ 	.word	index@($_ZN7cutlass13device_kernelIN5flash19enable_sm80_to_sm89INS1_16FlashAttnBwdSm80INS1_25CollectiveMainloopBwdSm80ILi2ELi2EN4cute5tupleIJNS5_1CILi128EEES8_NS7_ILi64EEEEEENS_10bfloat16_tEfNS_4arch4Sm80ELb1ELb0ELb1ELb1ELb1ELb0ELb0ELb0ELi2ELi4ELi4ELi4ELb0EEENS1_24CollectiveEpilogueBwdGQAISA_fSD_Li256ELb1ELb1EEENS1_25SingleTileBwdLPTSchedulerILb1ELi128ELb1EEEEEEEEEvNT_6ParamsE$_ZN4cute3eso3ESOILb1ELb0EJNS_6LayoutINS_5tupleIJNS3_IJNS_1CILi2EEES5_EEENS3_IJS5_NS4_ILi8EEEEEEEEENS3_IJNS3_IJNS_11ScaledBasisIS7_JLi0EEEENSA_INS4_ILi64EEEJLi0EEEEEEENS3_IJNSA_INS4_ILi1EEEJLi1EEEENSA_INS4_ILi16EEEJLi1EEEEEEEEEEEENS_10ViewEngineINS_23ArithmeticTupleIteratorINS_15ArithmeticTupleIJNS4_ILi0EEESP_EEEEEEEEEC2ERKSL_RKSS_)
        /*0b18*/ 	.word	0x00000000


	//----- nvinfo : EIATTR_FRAME_SIZE
	.align		4
.L_484:
        /*0b1c*/ 	.byte	0x04, 0x11
        /*0b1e*/ 	.short	(.L_486 - .L_485)
	.align		4
.L_485:
        /*0b20*/ 	.word	index@($_ZN7cutlass13device_kernelIN5flash19enable_sm80_to_sm89INS1_16FlashAttnBwdSm80INS1_25CollectiveMainloopBwdSm80ILi2ELi2EN4cute5tupleIJNS5_1CILi128EEES8_NS7_ILi64EEEEEENS_10bfloat16_tEfNS_4arch4Sm80ELb1ELb0ELb1ELb1ELb1ELb0ELb0ELb0ELi2ELi4ELi4ELi4ELb0EEENS1_24CollectiveEpilogueBwdGQAISA_fSD_Li256ELb1ELb1EEENS1_25SingleTileBwdLPTSchedulerILb1ELi128ELb1EEEEEEEEEvNT_6ParamsE$_ZN4cute3eso3ESOILb1ELb0EJNS_6LayoutINS_5tupleIJNS3_IJNS_1CILi2EEES5_EEEEEENS3_IJNS3_IJNS4_ILi8EEENS4_ILi64EEEEEEEEEEEiEEC2ERKSC_RKi)
        /*0b24*/ 	.word	0x00000000


	//----- nvinfo : EIATTR_FRAME_SIZE
	.align		4
.L_486:
        /*0b28*/ 	.byte	0x04, 0x11
        /*0b2a*/ 	.short	(.L_488 - .L_487)
	.align		4
.L_487:
        /*0b2c*/ 	.word	index@($_ZN7cutlass13device_kernelIN5flash19enable_sm80_to_sm89INS1_16FlashAttnBwdSm80INS1_25CollectiveMainloopBwdSm80ILi2ELi2EN4cute5tupleIJNS5_1CILi128EEES8_NS7_ILi64EEEEEENS_10bfloat16_tEfNS_4arch4Sm80ELb1ELb0ELb1ELb1ELb1ELb0ELb0ELb0ELi2ELi4ELi4ELi4ELb0EEENS1_24CollectiveEpilogueBwdGQAISA_fSD_Li256ELb1ELb1EEENS1_25SingleTileBwdLPTSchedulerILb1ELi128ELb1EEEEEEEEEvNT_6ParamsE$_ZN4cute3eso3ESOILb1ELb0EJNS_6LayoutINS_5tupleIJNS3_IJNS_1CILi2EEES5_EEEEEENS3_IJNS3_IJNS4_ILi8EEENS4_ILi64EEEEEEEEEEENS_10ViewEngineINS_8smem_ptrIPfEEEEEEC2ERKSC_RKSH_)
        /*0b30*/ 	.word	0x00000000


	//----- nvinfo : EIATTR_FRAME_SIZE
	.align		4
.L_488:
        /*0b34*/ 	.byte	0x04, 0x11
        /*0b36*/ 	.short	(.L_490 - .L_489)
	.align		4
.L_489:
        /*0b38*/ 	.word	index@($_ZN7cutlass13device_kernelIN5flash19enable_sm80_to_sm89INS1_16FlashAttnBwdSm80INS1_25CollectiveMainloopBwdSm80ILi2ELi2EN4cute5tupleIJNS5_1CILi128EEES8_NS7_ILi64EEEEEENS_10bfloat16_tEfNS_4arch4Sm80ELb1ELb0ELb1ELb1ELb1ELb0ELb0ELb0ELi2ELi4ELi4ELi4ELb0EEENS1_24CollectiveEpilogueBwdGQAISA_fSD_Li256ELb1ELb1EEENS1_25SingleTileBwdLPTSchedulerILb1ELi128ELb1EEEEEEEEEvNT_6ParamsE$_ZN4cute3eso3ESOILb1ELb0EJNS_6LayoutINS_5tupleIJNS3_IJNS_1CILi2EEES5_EEEEEENS3_IJNS3_IJNS4_ILi1EEES5_EEEEEEEEiEEC2ERKSB_RKi)
        /*0b3c*/ 	.word	0x00000000


	//----- nvinfo : EIATTR_FRAME_SIZE
	.align		4
.L_490:
        /*0b40*/ 	.byte	0x04, 0x11
        /*0b42*/ 	.short	(.L_492 - .L_491)
	.align		4
.L_491:
        /*0b44*/ 	.word	index@($_ZN7cutlass13device_kernelIN5flash19enable_sm80_to_sm89INS1_16FlashAttnBwdSm80INS1_25CollectiveMainloopBwdSm80ILi2ELi2EN4cute5tupleIJNS5_1CILi128EEES8_NS7_ILi64EEEEEENS_10bfloat16_tEfNS_4arch4Sm80ELb1ELb0ELb1ELb1ELb1ELb0ELb0ELb0ELi2ELi4ELi4ELi4ELb0EEENS1_24CollectiveEpilogueBwdGQAISA_fSD_Li256ELb1ELb1EEENS1_25SingleTileBwdLPTSchedulerILb1ELi128ELb1EEEEEEEEEvNT_6ParamsE$_ZN4cute3eso3ESOILb1ELb0EJNS_6LayoutINS_5tupleIJNS3_IJNS_1CILi2EEES5_EEEEEENS3_IJNS3_IJNS4_ILi1EEES5_EEEEEEEENS_10ViewEngineIPfEEEEC2ERKSB_RKSE_)
        /*0b48*/ 	.word	0x00000000


	//----- nvinfo : EIATTR_FRAME_SIZE
	.align		4
.L_492:
        /*0b4c*/ 	.byte	0x04, 0x11
        /*0b4e*/ 	.short	(.L_494 - .L_493)
	.align		4
.L_493:
        /*0b50*/ 	.word	index@($_ZN7cutlass13device_kernelIN5flash19enable_sm80_to_sm89INS1_16FlashAttnBwdSm80INS1_25CollectiveMainloopBwdSm80ILi2ELi2EN4cute5tupleIJNS5_1CILi128EEES8_NS7_ILi64EEEEEENS_10bfloat16_tEfNS_4arch4Sm80ELb1ELb0ELb1ELb1ELb1ELb0ELb0ELb0ELi2ELi4ELi4ELi4ELb0EEENS1_24CollectiveEpilogueBwdGQAISA_fSD_Li256ELb1ELb1EEENS1_25SingleTileBwdLPTSchedulerILb1ELi128ELb1EEEEEEEEEvNT_6ParamsE$_ZN4cute3eso3ESOILb1ELb0EJNS_6LayoutINS_5tupleIJNS3_IJNS_1CILi2EEES5_EEEEEENS3_IJNS3_IJNS4_ILi1EEES5_EEEEEEEENS_10ViewEngineIPN7cutlass10bfloat16_tEEEEEC2ERKSB_RKSG_)
        /*0b54*/ 	.word	0x00000000


	//----- nvinfo : EIATTR_FRAME_SIZE
	.align		4
.L_494:
        /*0b58*/ 	.byte	0x04, 0x11
        /*0b5a*/ 	.short	(.L_496 - .L_495)
	.align		4
.L_495:
        /*0b5c*/ 	.word	index@($_ZN7cutlass13device_kernelIN5flash19enable_sm80_to_sm89INS1_16FlashAttnBwdSm80INS1_25CollectiveMainloopBwdSm80ILi2ELi2EN4cute5tupleIJNS5_1CILi128EEES8_NS7_ILi64EEEEEENS_10bfloat16_tEfNS_4arch4Sm80ELb1ELb0ELb1ELb1ELb1ELb0ELb0ELb0ELi2ELi4ELi4ELi4ELb0EEENS1_24CollectiveEpilogueBwdGQAISA_fSD_Li256ELb1ELb1EEENS1_25SingleTileBwdLPTSchedulerILb1ELi128ELb1EEEEEEEEEvNT_6ParamsE$_ZN4cute3eso3ESOILb1ELb0EJNS_6LayoutINS_5tupleIJNS3_IJNS_1CILi2EEES5_EEEEEENS3_IJNS3_IJNS4_ILi1EEES5_EEEEEEEENS_10ViewEngineIPKfEEEEC2ERKSB_RKSF_)
        /*0b60*/ 	.word	0x00000000


	//----- nvinfo : EIATTR_FRAME_SIZE
	.align		4
.L_496:
        /*0b64*/ 	.byte	0x04, 0x11
        /*0b66*/ 	.short	(.L_498 - .L_497)
	.align		4
.L_497:
        /*0b68*/ 	.word	index@($_ZN7cutlass13device_kernelIN5flash19enable_sm80_to_sm89INS1_16FlashAttnBwdSm80INS1_25CollectiveMainloopBwdSm80ILi2ELi2EN4cute5tupleIJNS5_1CILi128EEES8_NS7_ILi64EEEEEENS_10bfloat16_tEfNS_4arch4Sm80ELb1ELb0ELb1ELb1ELb1ELb0ELb0ELb0ELi2ELi4ELi4ELi4ELb0EEENS1_24CollectiveEpilogueBwdGQAISA_fSD_Li256ELb1ELb1EEENS1_25SingleTileBwdLPTSchedulerILb1ELi128ELb1EEEEEEEEEvNT_6ParamsE$_ZN4cute3eso3ESOILb1ELb0EJNS_6LayoutINS_5tupleIJNS3_IJNS_1CILi1EEES5_EEENS4_ILi32EEEEEENS3_IJNS3_IJNS4_ILi0EEES9_EEENS4_ILi256EEEEEEEEiEEC2ERKSD_RKi)
        /*0b6c*/ 	.word	0x00000000


	//----- nvinfo : EIATTR_FRAME_SIZE
	.align		4
.L_498:
        /*0b70*/ 	.byte	0x04, 0x11
        /*0b72*/ 	.short	(.L_500 - .L_499)
	.align		4
.L_499:
        /*0b74*/ 	.word	index@($_ZN7cutlass13device_kernelIN5flash19enable_sm80_to_sm89INS1_16FlashAttnBwdSm80INS1_25CollectiveMainloopBwdSm80ILi2ELi2EN4cute5tupleIJNS5_1CILi128EEES8_NS7_ILi64EEEEEENS_10bfloat16_tEfNS_4arch4Sm80ELb1ELb0ELb1ELb1ELb1ELb0ELb0ELb0ELi2ELi4ELi4ELi4ELb0EEENS1_24CollectiveEpilogueBwdGQAISA_fSD_Li256ELb1ELb1EEENS1_25SingleTileBwdLPTSchedulerILb1ELi128ELb1EEEEEEEEEvNT_6ParamsE$_ZN4cute3eso3ESOILb1ELb0EJNS_6LayoutINS_5tupleIJNS3_IJNS_1CILi1EEES5_EEENS4_ILi32EEEEEENS3_IJNS3_IJNS4_ILi0EEES9_EEENS4_ILi256EEEEEEEENS_10ViewEngineINS_8gmem_ptrIPfEEEEEEC2ERKSD_RKSI_)
        /*0b78*/ 	.word	0x00000000


	//----- nvinfo : EIATTR_FRAME_SIZE
	.align		4
.L_500:
        /*0b7c*/ 	.byte	0x04, 0x11
        /*0b7e*/ 	.short	(.L_502 - .L_501)
	.align		4
.L_501:
        /*0b80*/ 	.word	index@($_ZN7cutlass13device_kernelIN5flash19enable_sm80_to_sm89INS1_16FlashAttnBwdSm80INS1_25CollectiveMainloopBwdSm80ILi2ELi2EN4cute5tupleIJNS5_1CILi128EEES8_NS7_ILi64EEEEEENS_10bfloat16_tEfNS_4arch4Sm80ELb1ELb0ELb1ELb1ELb1ELb0ELb0ELb0ELi2ELi4ELi4ELi4ELb0EEENS1_24CollectiveEpilogueBwdGQAISA_fSD_Li256ELb1ELb1EEENS1_25SingleTileBwdLPTSchedulerILb1ELi128ELb1EEEEEEEEEvNT_6ParamsE$_ZN4cute3eso3ESOILb1ELb0EJNS_6LayoutINS_5tupleIJNS3_IJNS_1CILi1EEES5_EEEEEENS3_IJNS3_IJS5_NS4_ILi0EEEEEEEEEEENS_10ViewEngineINS_8smem_ptrIPN7cutlass9uint128_tEEEEEEEC2ERKSB_RKSI_)
        /*0b84*/ 	.word	0x00000000


	//----- nvinfo : EIATTR_FRAME_SIZE
	.align		4
.L_502:
        /*0b88*/ 	.byte	0x04, 0x11
        /*0b8a*/ 	.short	(.L_504 - .L_503)
	.align		4
.L_503:
        /*0b8c*/ 	.word	index@($_ZN7cutlass13device_kernelIN5flash19enable_sm80_to_sm89INS1_16FlashAttnBwdSm80INS1_25CollectiveMainloopBwdSm80ILi2ELi2EN4cute5tupleIJNS5_1CILi128EEES8_NS7_ILi64EEEEEENS_10bfloat16_tEfNS_4arch4Sm80ELb1ELb0ELb1ELb1ELb1ELb0ELb0ELb0ELi2ELi4ELi4ELi4ELb0EEENS1_24CollectiveEpilogueBwdGQAISA_fSD_Li256ELb1ELb1EEENS1_25SingleTileBwdLPTSchedulerILb1ELi128ELb1EEEEEEEEEvNT_6ParamsE$_ZN4cute3eso3ESOILb1ELb0EJNS_6LayoutINS_5tupleIJNS3_IJNS_1CILi1EEES5_EEEEEENS3_IJNS3_IJS5_NS4_ILi0EEEEEEEEEEENS_10ViewEngineINS_8gmem_ptrIPKN7cutlass9uint128_tEEEEEEEC2ERKSB_RKSJ_)
        /*0b90*/ 	.word	0x00000000


	//----- nvinfo : EIATTR_FRAME_SIZE
	.align		4
.L_504:
        /*0b94*/ 	.byte	0x04, 0x11
        /*0b96*/ 	.short	(.L_506 - .L_505)
	.align		4
.L_505:
        /*0b98*/ 	.word	index@($_ZN7cutlass13device_kernelIN5flash19enable_sm80_to_sm89INS1_16FlashAttnBwdSm80INS1_25CollectiveMainloopBwdSm80ILi2ELi2EN4cute5tupleIJNS5_1CILi128EEES8_NS7_ILi64EEEEEENS_10bfloat16_tEfNS_4arch4Sm80ELb1ELb0ELb1ELb1ELb1ELb0ELb0ELb0ELi2ELi4ELi4ELi4ELb0EEENS1_24CollectiveEpilogueBwdGQAISA_fSD_Li256ELb1ELb1EEENS1_25SingleTileBwdLPTSchedulerILb1ELi128ELb1EEEEEEEEEvNT_6ParamsE$_ZN4cute3eso3ESOILb1ELb0EJNS_6LayoutINS_5tupleIJNS3_IJNS_1CILi1EEENS4_ILi4EEEEEENS4_ILi2EEES6_EEENS3_IJNS3_IJNS4_ILi0EEES5_EEES6_NS4_ILi8EEEEEEEENS_10ViewEngineIPfEEEEC2ERKSE_RKSH_)
        /*0b9c*/ 	.word	0x00000000


	//----- nvinfo : EIATTR_FRAME_SIZE
	.align		4
.L_506:
        /*0ba0*/ 	.byte	0x04, 0x11
        /*0ba2*/ 	.short	(.L_508 - .L_507)
	.align		4
.L_507:
        /*0ba4*/ 	.word	index@($_ZN7cutlass13device_kernelIN5flash19enable_sm80_to_sm89INS1_16FlashAttnBwdSm80INS1_25CollectiveMainloopBwdSm80ILi2ELi2EN4cute5tupleIJNS5_1CILi128EEES8_NS7_ILi64EEEEEENS_10bfloat16_tEfNS_4arch4Sm80ELb1ELb0ELb1ELb1ELb1ELb0ELb0ELb0ELi2ELi4ELi4ELi4ELb0EEENS1_24CollectiveEpilogueBwdGQAISA_fSD_Li256ELb1ELb1EEENS1_25SingleTileBwdLPTSchedulerILb1ELi128ELb1EEEEEEEEEvNT_6ParamsE$_ZN4cute3eso3ESOILb1ELb0EJNS_6LayoutINS_5tupleIJNS3_IJNS_1CILi1EEENS4_ILi2EEES6_EEEEEENS3_IJNS3_IJS5_S5_S6_EEEEEEEENS_10ViewEngineIPjEEEEC2ERKSB_RKSE_)
        /*0ba8*/ 	.word	0x00000000


	//----- nvinfo : EIATTR_FRAME_SIZE
	.align		4
.L_508:
        /*0bac*/ 	.byte	0x04, 0x11
        /*0bae*/ 	.short	(.L_510 - .L_509)
	.align		4
.L_509:
        /*0bb0*/ 	.word	index@($_ZN7cutlass13device_kernelIN5flash19enable_sm80_to_sm89INS1_16FlashAttnBwdSm80INS1_25CollectiveMainloopBwdSm80ILi2ELi2EN4cute5tupleIJNS5_1CILi128EEES8_NS7_ILi64EEEEEENS_10bfloat16_tEfNS_4arch4Sm80ELb1ELb0ELb1ELb1ELb1ELb0ELb0ELb0ELi2ELi4ELi4ELi4ELb0EEENS1_24CollectiveEpilogueBwdGQAISA_fSD_Li256ELb1ELb1EEENS1_25SingleTileBwdLPTSchedulerILb1ELi128ELb1EEEEEEEEEvNT_6ParamsE$_ZN4cute3eso3ESOILb1ELb0EJNS_6LayoutINS_5tupleIJNS3_IJNS_1CILi1EEENS4_ILi2EEEEEES6_NS4_ILi8EEEEEENS3_IJNS3_IJS5_S5_EEES6_NS4_ILi4EEEEEEEENS_10ViewEngineIPN7cutlass5ArrayINSF_10bfloat16_tELi2ELb0EEEEEEEC2ERKSD_RKSK_)
        /*0bb4*/ 	.word	0x00000000


	//----- nvinfo : EIATTR_FRAME_SIZE
	.align		4
.L_510:
        /*0bb8*/ 	.byte	0x04, 0x11
        /*0bba*/ 	.short	(.L_512 - .L_511)
	.align		4
.L_511:
        /*0bbc*/ 	.word	index@($_ZN7cutlass13device_kernelIN5flash19enable_sm80_to_sm89INS1_16FlashAttnBwdSm80INS1_25CollectiveMainloopBwdSm80ILi2ELi2EN4cute5tupleIJNS5_1CILi128EEES8_NS7_ILi64EEEEEENS_10bfloat16_tEfNS_4arch4Sm80ELb1ELb0ELb1ELb1ELb1ELb0ELb0ELb0ELi2ELi4ELi4ELi4ELb0EEENS1_24CollectiveEpilogueBwdGQAISA_fSD_Li256ELb1ELb1EEENS1_25SingleTileBwdLPTSchedulerILb1ELi128ELb1EEEEEEEEEvNT_6ParamsE$_ZN4cute3eso3ESOILb1ELb0EJNS_6LayoutINS_5tupleIJNS3_IJNS_1CILi1EEENS4_ILi2EEEEEES6_NS4_ILi8EEEEEENS3_IJNS3_IJS5_S5_EEES6_NS4_ILi4EEEEEEEENS_10ViewEngineIPKN7cutlass5ArrayIfLi2ELb1EEEEEEEC2ERKSD_RKSK_)
        /*0bc0*/ 	.word	0x00000000


	//----- nvinfo : EIATTR_FRAME_SIZE
	.align		4
.L_512:
        /*0bc4*/ 	.byte	0x04, 0x11
        /*0bc6*/ 	.short	(.L_514 - .L_513)
	.align		4
.L_513:
        /*0bc8*/ 	.word	index@($_ZN7cutlass13device_kernelIN5flash19enable_sm80_to_sm89INS1_16FlashAttnBwdSm80INS1_25CollectiveMainloopBwdSm80ILi2ELi2EN4cute5tupleIJNS5_1CILi128EEES8_NS7_ILi64EEEEEENS_10bfloat16_tEfNS_4arch4Sm80ELb1ELb0ELb1ELb1ELb1ELb0ELb0ELb0ELi2ELi4ELi4ELi4ELb0EEENS1_24CollectiveEpilogueBwdGQAISA_fSD_Li256ELb1ELb1EEENS1_25SingleTileBwdLPTSchedulerILb1ELi128ELb1EEEEEEEEEvNT_6ParamsE$_ZN4cute3eso3ESOILb1ELb0EJNS_6LayoutINS_5tupleIJNS3_IJNS_1CILi1EEENS4_ILi2EEEEEEEEENS3_IJNS3_IJS5_S5_EEEEEEEENS_10ViewEngineIPjEEEEC2ERKSB_RKSE_)
        /*0bcc*/ 	.word	0x00000000


	//----- nvinfo : EIATTR_FRAME_SIZE
	.align		4
.L_514:
        /*0bd0*/ 	.byte	0x04, 0x11
        /*0bd2*/ 	.short	(.L_516 - .L_515)
	.align		4
.L_515:
        /*0bd4*/ 	.word	index@($_ZN7cutlass13device_kernelIN5flash19enable_sm80_to_sm89INS1_16FlashAttnBwdSm80INS1_25CollectiveMainloopBwdSm80ILi2ELi2EN4cute5tupleIJNS5_1CILi128EEES8_NS7_ILi64EEEEEENS_10bfloat16_tEfNS_4arch4Sm80ELb1ELb0ELb1ELb1ELb1ELb0ELb0ELb0ELi2ELi4ELi4ELi4ELb0EEENS1_24CollectiveEpilogueBwdGQAISA_fSD_Li256ELb1ELb1EEENS1_25SingleTileBwdLPTSchedulerILb1ELi128ELb1EEEEEEEEEvNT_6ParamsE$_ZN4cute3eso3ESOILb1ELb0EJNS_6LayoutINS_5tupleIJNS3_IJNS_1CILi1EEENS3_IJNS4_ILi4EEENS4_ILi2EEEEEEEEES7_S6_EEENS3_IJNS3_IJNS4_ILi0EEENS3_IJS5_NS4_ILi8EEEEEEEEES6_NS4_ILi16EEEEEEEENS_10ViewEngineIPN7cutlass10bfloat16_tEEEEEC2ERKSH_RKSM_)
        /*0bd8*/ 	.word	0x00000000


	//----- nvinfo : EIATTR_FRAME_SIZE
	.align		4
.L_516:
        /*0bdc*/ 	.byte	0x04, 0x11
        /*0bde*/ 	.short	(.L_518 - .L_517)
	.align		4
.L_517:
        /*0be0*/ 	.word	index@($_ZN7cutlass13device_kernelIN5flash19enable_sm80_to_sm89INS1_16FlashAttnBwdSm80INS1_25CollectiveMainloopBwdSm80ILi2ELi2EN4cute5tupleIJNS5_1CILi128EEES8_NS7_ILi64EEEEEENS_10bfloat16_tEfNS_4arch4Sm80ELb1ELb0ELb1ELb1ELb1ELb0ELb0ELb0ELi2ELi4ELi4ELi4ELb0EEENS1_24CollectiveEpilogueBwdGQAISA_fSD_Li256ELb1ELb1EEENS1_25SingleTileBwdLPTSchedulerILb1ELi128ELb1EEEEEEEEEvNT_6ParamsE$_ZN4cute3eso3ESOILb1ELb0EJNS_6LayoutINS_5tupleIJNS3_IJNS_1CILi1EEENS3_IJNS4_ILi2EEES6_EEEEEES6_NS4_ILi4EEEEEENS3_IJNS3_IJNS4_ILi0EEENS3_IJS5_S9_EEEEEES6_NS4_ILi8EEEEEEEENS_10ViewEngineIPjEEEEC2ERKSG_RKSJ_)
        /*0be4*/ 	.word	0x00000000


	//----- nvinfo : EIATTR_FRAME_SIZE
	.align		4
.L_518:
        /*0be8*/ 	.byte	0x04, 0x11
        /*0bea*/ 	.short	(.L_520 - .L_519)
	.align		4
.L_519:
        /*0bec*/ 	.word	index@($_ZN7cutlass13device_kernelIN5flash19enable_sm80_to_sm89INS1_16FlashAttnBwdSm80INS1_25CollectiveMainloopBwdSm80ILi2ELi2EN4cute5tupleIJNS5_1CILi128EEES8_NS7_ILi64EEEEEENS_10bfloat16_tEfNS_4arch4Sm80ELb1ELb0ELb1ELb1ELb1ELb0ELb0ELb0ELi2ELi4ELi4ELi4ELb0EEENS1_24CollectiveEpilogueBwdGQAISA_fSD_Li256ELb1ELb1EEENS1_25SingleTileBwdLPTSchedulerILb1ELi128ELb1EEEEEEEEEvNT_6ParamsE$_ZN4cute3eso3ESOILb1ELb0EJNS_6LayoutINS_5tupleIJNS3_IJNS3_IJNS_1CILi8EEENS4_ILi1EEEEEES6_EEENS3_IJNS3_IJS6_S6_EEENS4_ILi4EEEEEEEEENS3_IJNS3_IJNS3_IJS6_NS4_ILi0EEEEEESD_EEENS3_IJNS3_IJSD_SD_EEES5_EEEEEEEENS_10ViewEngineIPN7cutlass10bfloat16_tEEEEEC2ERKSJ_RKSO_)
        /*0bf0*/ 	.word	0x00000000


	//----- nvinfo : EIATTR_FRAME_SIZE
	.align		4
.L_520:
        /*0bf4*/ 	.byte	0x04, 0x11
        /*0bf6*/ 	.short	(.L_522 - .L_521)
	.align		4
.L_521:
        /*0bf8*/ 	.word	index@($_ZN7cutlass13device_kernelIN5flash19enable_sm80_to_sm89INS1_16FlashAttnBwdSm80INS1_25CollectiveMainloopBwdSm80ILi2ELi2EN4cute5tupleIJNS5_1CILi128EEES8_NS7_ILi64EEEEEENS_10bfloat16_tEfNS_4arch4Sm80ELb1ELb0ELb1ELb1ELb1ELb0ELb0ELb0ELi2ELi4ELi4ELi4ELb0EEENS1_24CollectiveEpilogueBwdGQAISA_fSD_Li256ELb1ELb1EEENS1_25SingleTileBwdLPTSchedulerILb1ELi128ELb1EEEEEEEEEvNT_6ParamsE$_ZN4cute3eso3ESOILb1ELb0EJNS_6LayoutINS_5tupleIJNS3_IJNS3_IJNS_1CILi8EEENS4_ILi1EEEEEES6_EEENS3_IJNS3_IJS6_S6_EEENS4_ILi4EEEEEEEEENS3_IJNS3_IJNS3_IJS6_NS4_ILi0EEEEEESD_EEENS3_IJNS3_IJSD_SD_EEENS4_ILi2048EEEEEEEEEEENS_10ViewEngineINS_8smem_ptrIPN7cutlass10bfloat16_tEEEEEEEC2ERKSK_RKSR_)
        /*0bfc*/ 	.word	0x00000000


	//----- nvinfo : EIATTR_FRAME_SIZE
	.align		4
.L_522:
        /*0c00*/ 	.byte	0x04, 0x11
        /*0c02*/ 	.short	(.L_524 - .L_523)
	.align		4
.L_523:
        /*0c04*/ 	.word	index@($_ZN7cutlass13device_kernelIN5flash19enable_sm80_to_sm89INS1_16FlashAttnBwdSm80INS1_25CollectiveMainloopBwdSm80ILi2ELi2EN4cute5tupleIJNS5_1CILi128EEES8_NS7_ILi64EEEEEENS_10bfloat16_tEfNS_4arch4Sm80ELb1ELb0ELb1ELb1ELb1ELb0ELb0ELb0ELi2ELi4ELi4ELi4ELb0EEENS1_24CollectiveEpilogueBwdGQAISA_fSD_Li256ELb1ELb1EEENS1_25SingleTileBwdLPTSchedulerILb1ELi128ELb1EEEEEEEEEvNT_6ParamsE$_ZN4cute3eso3ESOILb1ELb0EJNS_6LayoutINS_5tupleIJNS3_IJNS3_IJNS_1CILi8EEENS4_ILi1EEEEEES6_EEENS3_IJNS3_IJS6_S6_EEENS4_ILi2EEEEEEEEENS3_IJNS3_IJNS3_IJS6_NS4_ILi0EEEEEESD_EEENS3_IJNS3_IJSD_SD_EEES5_EEEEEEEENS_10ViewEngineIPN7cutlass10bfloat16_tEEEEEC2ERKSJ_RKSO_)
        /*0c08*/ 	.word	0x00000000


	//----- nvinfo : EIATTR_FRAME_SIZE
	.align		4
.L_524:
        /*0c0c*/ 	.byte	0x04, 0x11
        /*0c0e*/ 	.short	(.L_526 - .L_525)
	.align		4
.L_525:
        /*0c10*/ 	.word	index@($_ZN7cutlass13device_kernelIN5flash19enable_sm80_to_sm89INS1_16FlashAttnBwdSm80INS1_25CollectiveMainloopBwdSm80ILi2ELi2EN4cute5tupleIJNS5_1CILi128EEES8_NS7_ILi64EEEEEENS_10bfloat16_tEfNS_4arch4Sm80ELb1ELb0ELb1ELb1ELb1ELb0ELb0ELb0ELi2ELi4ELi4ELi4ELb0EEENS1_24CollectiveEpilogueBwdGQAISA_fSD_Li256ELb1ELb1EEENS1_25SingleTileBwdLPTSchedulerILb1ELi128ELb1EEEEEEEEEvNT_6ParamsE$_ZN4cute3eso3ESOILb1ELb0EJNS_6LayoutINS_5tupleIJNS3_IJNS3_IJNS_1CILi8EEENS4_ILi1EEEEEES6_EEENS3_IJNS3_IJS6_S6_EEENS4_ILi2EEEEEEEEENS3_IJNS3_IJNS3_IJS6_NS4_ILi0EEEEEESD_EEENS3_IJNS3_IJSD_SD_EEENS4_ILi8192EEEEEEEEEEENS_10ViewEngineINS_8smem_ptrIPN7cutlass10bfloat16_tEEEEEEEC2ERKSK_RKSR_)
        /*0c14*/ 	.word	0x00000000


	//----- nvinfo : EIATTR_FRAME_SIZE
	.align		4
.L_526:
        /*0c18*/ 	.byte	0x04, 0x11
        /*0c1a*/ 	.short	(.L_528 - .L_527)
	.align		4
.L_527:
        /*0c1c*/ 	.word	index@($_ZN7cutlass13device_kernelIN5flash19enable_sm80_to_sm89INS1_16FlashAttnBwdSm80INS1_25CollectiveMainloopBwdSm80ILi2ELi2EN4cute5tupleIJNS5_1CILi128EEES8_NS7_ILi64EEEEEENS_10bfloat16_tEfNS_4arch4Sm80ELb1ELb0ELb1ELb1ELb1ELb0ELb0ELb0ELi2ELi4ELi4ELi4ELb0EEENS1_24CollectiveEpilogueBwdGQAISA_fSD_Li256ELb1ELb1EEENS1_25SingleTileBwdLPTSchedulerILb1ELi128ELb1EEEEEEEEEvNT_6ParamsE$_ZN4cute3eso3ESOILb1ELb0EJNS_6LayoutINS_5tupleIJNS3_IJNS3_IJNS_1CILi8EEENS4_ILi1EEEEEES6_EEENS3_IJNS3_IJS6_S6_EEENS4_ILi2EEEEEEEEENS3_IJNS3_IJNS3_IJS6_NS4_ILi0EEEEEESD_EEENS3_IJNS3_IJSD_SD_EEENS4_ILi64EEEEEEEEEEENS_10ViewEngineIPN7cutlass10bfloat16_tEEEEEC2ERKSK_RKSP_)
        /*0c20*/ 	.word	0x00000000


	//----- nvinfo : EIATTR_FRAME_SIZE
	.align		4
.L_528:
        /*0c24*/ 	.byte	0x04, 0x11
        /*0c26*/ 	.short	(.L_530 - .L_529)
	.align		4
.L_529:
        /*0c28*/ 	.word	index@($_ZN7cutlass13device_kernelIN5flash19enable_sm80_to_sm89INS1_16FlashAttnBwdSm80INS1_25CollectiveMainloopBwdSm80ILi2ELi2EN4cute5tupleIJNS5_1CILi128EEES8_NS7_ILi64EEEEEENS_10bfloat16_tEfNS_4arch4Sm80ELb1ELb0ELb1ELb1ELb1ELb0ELb0ELb0ELi2ELi4ELi4ELi4ELb0EEENS1_24CollectiveEpilogueBwdGQAISA_fSD_Li256ELb1ELb1EEENS1_25SingleTileBwdLPTSchedulerILb1ELi128ELb1EEEEEEEEEvNT_6ParamsE$_ZN4cute3eso3ESOILb1ELb0EJNS_6LayoutINS_5tupleIJNS3_IJNS3_IJNS_1CILi8EEENS4_ILi1EEEEEES6_EEENS3_IJNS3_IJS6_S6_EEENS4_ILi2EEEEEEEEENS3_IJNS3_IJNS3_IJS6_NS4_ILi0EEEEEESD_EEENS3_IJNS3_IJSD_SD_EEENS4_ILi4096EEEEEEEEEEENS_10ViewEngineINS_8smem_ptrIPN7cutlass10bfloat16_tEEEEEEEC2ERKSK_RKSR_)
        /*0c2c*/ 	.word	0x00000000


	//----- nvinfo : EIATTR_FRAME_SIZE
	.align		4
.L_530:
        /*0c30*/ 	.byte	0x04, 0x11
        /*0c32*/ 	.short	(.L_532 - .L_531)
	.align		4
.L_531:
        /*0c34*/ 	.word	index@($_ZN7cutlass13device_kernelIN5flash19enable_sm80_to_sm89INS1_16FlashAttnBwdSm80INS1_25CollectiveMainloopBwdSm80ILi2ELi2EN4cute5tupleIJNS5_1CILi128EEES8_NS7_ILi64EEEEEENS_10bfloat16_tEfNS_4arch4Sm80ELb1ELb0ELb1ELb1ELb1ELb0ELb0ELb0ELi2ELi4ELi4ELi4ELb0EEENS1_24CollectiveEpilogueBwdGQAISA_fSD_Li256ELb1ELb1EEENS1_25SingleTileBwdLPTSchedulerILb1ELi128ELb1EEEEEEEEEvNT_6ParamsE$_ZN4cute3eso3ESOILb1ELb0EJNS_6LayoutINS_5tupleIJNS3_IJNS3_IJNS_1CILi4EEENS4_ILi8EEEEEENS3_IJS5_NS4_ILi2EEEEEEEEENS3_IJNS3_IJS8_S8_EEENS3_IJS8_S6_EEEEEEEEENS3_IJNS3_IJNS3_IJNS_11ScaledBasisIS8_JLi1EEEENSF_INS4_ILi1EEEJLi0EEEEEEENS3_IJNSF_INS4_ILi16EEEJLi0EEEENSF_IS6_JLi1EEEEEEEEEENS3_IJNS3_IJNSF_ISH_JLi1EEEENSF_IS6_JLi0EEEEEEENS3_IJNSF_INS4_ILi64EEEJLi0EEEENSF_ISK_JLi1EEEEEEEEEEEEEEENS_10ViewEngineINS_23ArithmeticTupleIteratorINS_15ArithmeticTupleIJNS4_ILi0EEES12_EEEEEEEEEC2ERKSY_RKS15_)
        /*0c38*/ 	.word	0x00000000


	//----- nvinfo : EIATTR_FRAME_SIZE
	.align		4
.L_532:
        /*0c3c*/ 	.byte	0x04, 0x11
        /*0c3e*/ 	.short	(.L_534 - .L_533)
	.align		4
.L_533:
        /*0c40*/ 	.word	index@($_ZN7cutlass13device_kernelIN5flash19enable_sm80_to_sm89INS1_16FlashAttnBwdSm80INS1_25CollectiveMainloopBwdSm80ILi2ELi2EN4cute5tupleIJNS5_1CILi128EEES8_NS7_ILi64EEEEEENS_10bfloat16_tEfNS_4arch4Sm80ELb1ELb0ELb1ELb1ELb1ELb0ELb0ELb0ELi2ELi4ELi4ELi4ELb0EEENS1_24CollectiveEpilogueBwdGQAISA_fSD_Li256ELb1ELb1EEENS1_25SingleTileBwdLPTSchedulerILb1ELi128ELb1EEEEEEEEEvNT_6ParamsE$_ZN4cute3eso3ESOILb1ELb0EJNS_6LayoutINS_5tupleIJNS3_IJNS3_IJNS_1CILi4EEENS4_ILi2EEEEEENS4_ILi1EEEEEES6_NS4_ILi8EEEEEENS3_IJNS3_IJNS3_IJS8_NS4_ILi32EEEEEENS4_ILi0EEEEEENS4_ILi64EEES5_EEEEENS_10ViewEngineIPN7cutlass10bfloat16_tEEEEEC2ERKSI_RKSN_)
        /*0c44*/ 	.word	0x00000000


	//----- nvinfo : EIATTR_FRAME_SIZE
	.align		4
.L_534:
        /*0c48*/ 	.byte	0x04, 0x11
        /*0c4a*/ 	.short	(.L_536 - .L_535)
	.align		4
.L_535:
        /*0c4c*/ 	.word	index@($_ZN7cutlass13device_kernelIN5flash19enable_sm80_to_sm89INS1_16FlashAttnBwdSm80INS1_25CollectiveMainloopBwdSm80ILi2ELi2EN4cute5tupleIJNS5_1CILi128EEES8_NS7_ILi64EEEEEENS_10bfloat16_tEfNS_4arch4Sm80ELb1ELb0ELb1ELb1ELb1ELb0ELb0ELb0ELi2ELi4ELi4ELi4ELb0EEENS1_24CollectiveEpilogueBwdGQAISA_fSD_Li256ELb1ELb1EEENS1_25SingleTileBwdLPTSchedulerILb1ELi128ELb1EEEEEEEEEvNT_6ParamsE$_ZN4cute3eso3ESOILb1ELb0EJNS_6LayoutINS_5tupleIJNS3_IJNS3_IJNS_1CILi4EEENS4_ILi2EEEEEENS4_ILi1EEEEEES6_EEENS3_IJNS3_IJNS3_IJS8_NS4_ILi32EEEEEENS4_ILi0EEEEEENS4_ILi64EEEEEEEEiEEC2ERKSH_RKi)
        /*0c50*/ 	.word	0x00000000


	//----- nvinfo : EIATTR_FRAME_SIZE
	.align		4
.L_536:
        /*0c54*/ 	.byte	0x04, 0x11
        /*0c56*/ 	.short	(.L_538 - .L_537)
	.align		4
.L_537:
        /*0c58*/ 	.word	index@($_ZN7cutlass13device_kernelIN5flash19enable_sm80_to_sm89INS1_16FlashAttnBwdSm80INS1_25CollectiveMainloopBwdSm80ILi2ELi2EN4cute5tupleIJNS5_1CILi128EEES8_NS7_ILi64EEEEEENS_10bfloat16_tEfNS_4arch4Sm80ELb1ELb0ELb1ELb1ELb1ELb0ELb0ELb0ELi2ELi4ELi4ELi4ELb0EEENS1_24CollectiveEpilogueBwdGQAISA_fSD_Li256ELb1ELb1EEENS1_25SingleTileBwdLPTSchedulerILb1ELi128ELb1EEEEEEEEEvNT_6ParamsE$_ZN4cute3eso3ESOILb1ELb0EJNS_6LayoutINS_5tupleIJNS3_IJNS3_IJNS_1CILi4EEENS4_ILi2EEEEEENS4_ILi1EEEEEES6_EEENS3_IJNS3_IJNS3_IJS8_NS4_ILi32EEEEEENS4_ILi0EEEEEENS4_ILi64EEEEEEEENS_10ViewEngineIPN7cutlass10bfloat16_tEEEEEC2ERKSH_RKSM_)
        /*0c5c*/ 	.word	0x00000000


	//----- nvinfo : EIATTR_FRAME_SIZE
	.align		4
.L_538:
        /*0c60*/ 	.byte	0x04, 0x11
        /*0c62*/ 	.short	(.L_540 - .L_539)
	.align		4
.L_539:
        /*0c64*/ 	.word	index@($_ZN7cutlass13device_kernelIN5flash19enable_sm80_to_sm89INS1_16FlashAttnBwdSm80INS1_25CollectiveMainloopBwdSm80ILi2ELi2EN4cute5tupleIJNS5_1CILi128EEES8_NS7_ILi64EEEEEENS_10bfloat16_tEfNS_4arch4Sm80ELb1ELb0ELb1ELb1ELb1ELb0ELb0ELb0ELi2ELi4ELi4ELi4ELb0EEENS1_24CollectiveEpilogueBwdGQAISA_fSD_Li256ELb1ELb1EEENS1_25SingleTileBwdLPTSchedulerILb1ELi128ELb1EEEEEEEEEvNT_6ParamsE$_ZN4cute3eso3ESOILb1ELb0EJNS_6LayoutINS_5tupleIJNS3_IJNS3_IJNS_1CILi4EEENS4_ILi2EEEEEENS4_ILi1EEEEEENS3_IJS6_EEEEEENS3_IJNS3_IJNS3_IJS8_NS4_ILi32EEEEEENS4_ILi0EEEEEENS3_IJNS4_ILi64EEEEEEEEEEENS_10ViewEngineIPN7cutlass10bfloat16_tEEEEEC2ERKSJ_RKSO_)
        /*0c68*/ 	.word	0x00000000


	//----- nvinfo : EIATTR_FRAME_SIZE
	.align		4
.L_540:
        /*0c6c*/ 	.byte	0x04, 0x11
        /*0c6e*/ 	.short	(.L_542 - .L_541)
	.align		4
.L_541:
        /*0c70*/ 	.word	index@($_ZN7cutlass13device_kernelIN5flash19enable_sm80_to_sm89INS1_16FlashAttnBwdSm80INS1_25CollectiveMainloopBwdSm80ILi2ELi2EN4cute5tupleIJNS5_1CILi128EEES8_NS7_ILi64EEEEEENS_10bfloat16_tEfNS_4arch4Sm80ELb1ELb0ELb1ELb1ELb1ELb0ELb0ELb0ELi2ELi4ELi4ELi4ELb0EEENS1_24CollectiveEpilogueBwdGQAISA_fSD_Li256ELb1ELb1EEENS1_25SingleTileBwdLPTSchedulerILb1ELi128ELb1EEEEEEEEEvNT_6ParamsE$_ZN4cute3eso3ESOILb1ELb0EJNS_6LayoutINS_5tupleIJNS3_IJNS3_IJNS_1CILi4EEENS4_ILi2EEEEEENS4_ILi1EEEEEEEEENS3_IJNS3_IJNS3_IJS8_NS4_ILi32EEEEEENS4_ILi0EEEEEEEEEEEiEEC2ERKSG_RKi)
        /*0c74*/ 	.word	0x00000000


	//----- nvinfo : EIATTR_FRAME_SIZE
	.align		4
.L_542:
        /*0c78*/ 	.byte	0x04, 0x11
        /*0c7a*/ 	.short	(.L_544 - .L_543)
	.align		4
.L_543:
        /*0c7c*/ 	.word	index@($_ZN7cutlass13device_kernelIN5flash19enable_sm80_to_sm89INS1_16FlashAttnBwdSm80INS1_25CollectiveMainloopBwdSm80ILi2ELi2EN4cute5tupleIJNS5_1CILi128EEES8_NS7_ILi64EEEEEENS_10bfloat16_tEfNS_4arch4Sm80ELb1ELb0ELb1ELb1ELb1ELb0ELb0ELb0ELi2ELi4ELi4ELi4ELb0EEENS1_24CollectiveEpilogueBwdGQAISA_fSD_Li256ELb1ELb1EEENS1_25SingleTileBwdLPTSchedulerILb1ELi128ELb1EEEEEEEEEvNT_6ParamsE$_ZN4cute3eso3ESOILb1ELb0EJNS_6LayoutINS_5tupleIJNS3_IJNS3_IJNS_1CILi4EEENS4_ILi2EEEEEENS4_ILi1EEEEEEEEENS3_IJNS3_IJNS3_IJS8_NS4_ILi32EEEEEENS4_ILi0EEEEEEEEEEENS_10ViewEngineIPN7cutlass10bfloat16_tEEEEEC2ERKSG_RKSL_)
        /*0c80*/ 	.word	0x00000000


	//----- nvinfo : EIATTR_FRAME_SIZE
	.align		4
.L_544:
        /*0c84*/ 	.byte	0x04, 0x11
        /*0c86*/ 	.short	(.L_546 - .L_545)
	.align		4
.L_545:
        /*0c88*/ 	.word	index@($_ZN7cutlass13device_kernelIN5flash19enable_sm80_to_sm89INS1_16FlashAttnBwdSm80INS1_25CollectiveMainloopBwdSm80ILi2ELi2EN4cute5tupleIJNS5_1CILi128EEES8_NS7_ILi64EEEEEENS_10bfloat16_tEfNS_4arch4Sm80ELb1ELb0ELb1ELb1ELb1ELb0ELb0ELb0ELi2ELi4ELi4ELi4ELb0EEENS1_24CollectiveEpilogueBwdGQAISA_fSD_Li256ELb1ELb1EEENS1_25SingleTileBwdLPTSchedulerILb1ELi128ELb1EEEEEEEEEvNT_6ParamsE$_ZN4cute3eso3ESOILb1ELb0EJNS_6LayoutINS_5tupleIJNS3_IJNS3_IJNS_1CILi2EEES5_EEENS4_ILi1EEEEEEEEENS3_IJNS3_IJNS3_IJS7_NS4_ILi16EEEEEENS4_ILi0EEEEEEEEEEENS_10ViewEngineIPjEEEEC2ERKSF_RKSI_)
        /*0c8c*/ 	.word	0x00000000


	//----- nvinfo : EIATTR_FRAME_SIZE
	.align		4
.L_546:
        /*0c90*/ 	.byte	0x04, 0x11
        /*0c92*/ 	.short	(.L_548 - .L_547)
	.align		4
.L_547:
        /*0c94*/ 	.word	index@($_ZN7cutlass13device_kernelIN5flash19enable_sm80_to_sm89INS1_16FlashAttnBwdSm80INS1_25CollectiveMainloopBwdSm80ILi2ELi2EN4cute5tupleIJNS5_1CILi128EEES8_NS7_ILi64EEEEEENS_10bfloat16_tEfNS_4arch4Sm80ELb1ELb0ELb1ELb1ELb1ELb0ELb0ELb0ELi2ELi4ELi4ELi4ELb0EEENS1_24CollectiveEpilogueBwdGQAISA_fSD_Li256ELb1ELb1EEENS1_25SingleTileBwdLPTSchedulerILb1ELi128ELb1EEEEEEEEEvNT_6ParamsE$_ZN4cute3eso3ESOILb1ELb0EJNS_6LayoutINS_5tupleIJNS3_IJNS3_IJNS3_IJNS_1CILi4EEENS4_ILi2EEEEEENS4_ILi1EEEEEES8_EEENS3_IJNS3_IJNS3_IJS8_S8_EEES8_EEES6_EEEEEENS3_IJNS3_IJNS3_IJNS3_IJS8_NS4_ILi32EEEEEENS4_ILi0EEEEEESH_EEENS3_IJNS3_IJNS3_IJSH_SH_EEESH_EEENS4_ILi64EEEEEEEEEEENS_10ViewEngineIPN7cutlass10bfloat16_tEEEEEC2ERKSP_RKSU_)
        /*0c98*/ 	.word	0x00000000


	//----- nvinfo : EIATTR_FRAME_SIZE
	.align		4
.L_548:
        /*0c9c*/ 	.byte	0x04, 0x11
        /*0c9e*/ 	.short	(.L_550 - .L_549)
	.align		4
.L_549:
        /*0ca0*/ 	.word	index@($_ZN7cutlass13device_kernelIN5flash19enable_sm80_to_sm89INS1_16FlashAttnBwdSm80INS1_25CollectiveMainloopBwdSm80ILi2ELi2EN4cute5tupleIJNS5_1CILi128EEES8_NS7_ILi64EEEEEENS_10bfloat16_tEfNS_4arch4Sm80ELb1ELb0ELb1ELb1ELb1ELb0ELb0ELb0ELi2ELi4ELi4ELi4ELb0EEENS1_24CollectiveEpilogueBwdGQAISA_fSD_Li256ELb1ELb1EEENS1_25SingleTileBwdLPTSchedulerILb1ELi128ELb1EEEEEEEEEvNT_6ParamsE$_ZN4cute3eso3ESOILb1ELb0EJNS_5tupleIJNS_1CILi8EEENS3_ILi2EEES5_S5_S4_S5_EEENS2_IJNS3_ILi1EEEiiiNS3_ILi72EEENS3_ILi512EEEEEEEEC2ERKS6_RKSA_)
        /*0ca4*/ 	.word	0x00000000


	//----- nvinfo : EIATTR_FRAME_SIZE
	.align		4
.L_550:
        /*0ca8*/ 	.byte	0x04, 0x11
        /*0caa*/ 	.short	(.L_552 - .L_551)
	.align		4
.L_551:
        /*0cac*/ 	.word	index@($_ZN7cutlass13device_kernelIN5flash19enable_sm80_to_sm89INS1_16FlashAttnBwdSm80INS1_25CollectiveMainloopBwdSm80ILi2ELi2EN4cute5tupleIJNS5_1CILi128EEES8_NS7_ILi64EEEEEENS_10bfloat16_tEfNS_4arch4Sm80ELb1ELb0ELb1ELb1ELb1ELb0ELb0ELb0ELi2ELi4ELi4ELi4ELb0EEENS1_24CollectiveEpilogueBwdGQAISA_fSD_Li256ELb1ELb1EEENS1_25SingleTileBwdLPTSchedulerILb1ELi128ELb1EEEEEEEEEvNT_6ParamsE$_ZN4cute3eso3ESOILb1ELb0EJNS_5tupleIJNS_1CILi8EEENS2_IJNS3_ILi2EEES5_S5_EEENS3_ILi1EEES6_S7_EEENS2_IJS7_NS2_IJiiiEEENS3_ILi64EEENS2_IJNS3_ILi72EEENS3_ILi144EEENS3_ILi288EEEEEENS3_ILi512EEEEEEEEC2ERKS8_RKSG_)
        /*0cb0*/ 	.word	0x00000000


	//----- nvinfo : EIATTR_FRAME_SIZE
	.align		4
.L_552:
        /*0cb4*/ 	.byte	0x04, 0x11
        /*0cb6*/ 	.short	(.L_554 - .L_553)
	.align		4
.L_553:
        /*0cb8*/ 	.word	index@($_ZN7cutlass13device_kernelIN5flash19enable_sm80_to_sm89INS1_16FlashAttnBwdSm80INS1_25CollectiveMainloopBwdSm80ILi2ELi2EN4cute5tupleIJNS5_1CILi128EEES8_NS7_ILi64EEEEEENS_10bfloat16_tEfNS_4arch4Sm80ELb1ELb0ELb1ELb1ELb1ELb0ELb0ELb0ELi2ELi4ELi4ELi4ELb0EEENS1_24CollectiveEpilogueBwdGQAISA_fSD_Li256ELb1ELb1EEENS1_25SingleTileBwdLPTSchedulerILb1ELi128ELb1EEEEEEEEEvNT_6ParamsE$_ZN4cute3eso3ESOILb1ELb0EJNS_5tupleIJNS_1CILi8EEENS2_IJNS3_ILi2EEES5_S5_EEENS3_ILi1EEES6_S7_EEENS2_IJS7_NS2_IJS4_iiEEENS3_ILi64EEENS2_IJiNS3_ILi144EEENS3_ILi288EEEEEENS3_ILi512EEEEEEEEC2ERKS8_RKSF_)
        /*0cbc*/ 	.word	0x00000000


	//----- nvinfo : EIATTR_FRAME_SIZE
	.align		4
.L_554:
        /*0cc0*/ 	.byte	0x04, 0x11
        /*0cc2*/ 	.short	(.L_556 - .L_555)
	.align		4
.L_555:
        /*0cc4*/ 	.word	index@($_ZN7cutlass13device_kernelIN5flash19enable_sm80_to_sm89INS1_16FlashAttnBwdSm80INS1_25CollectiveMainloopBwdSm80ILi2ELi2EN4cute5tupleIJNS5_1CILi128EEES8_NS7_ILi64EEEEEENS_10bfloat16_tEfNS_4arch4Sm80ELb1ELb0ELb1ELb1ELb1ELb0ELb0ELb0ELi2ELi4ELi4ELi4ELb0EEENS1_24CollectiveEpilogueBwdGQAISA_fSD_Li256ELb1ELb1EEENS1_25SingleTileBwdLPTSchedulerILb1ELi128ELb1EEEEEEEEEvNT_6ParamsE$_ZN4cute3eso3ESOILb1ELb0EJNS_5tupleIJNS_1CILi2EEES4_S4_EEENS2_IJNS3_ILi1EEENS3_ILi512EEEiEEEEEC2ERKS5_RKS8_)
        /*0cc8*/ 	.word	0x00000000


	//----- nvinfo : EIATTR_FRAME_SIZE
	.align		4
.L_556:
        /*0ccc*/ 	.byte	0x04, 0x11
        /*0cce*/ 	.short	(.L_558 - .L_557)
	.align		4
.L_557:
        /*0cd0*/ 	.word	index@($_ZN7cutlass13device_kernelIN5flash19enable_sm80_to_sm89INS1_16FlashAttnBwdSm80INS1_25CollectiveMainloopBwdSm80ILi2ELi2EN4cute5tupleIJNS5_1CILi128EEES8_NS7_ILi64EEEEEENS_10bfloat16_tEfNS_4arch4Sm80ELb1ELb0ELb1ELb1ELb1ELb0ELb0ELb0ELi2ELi4ELi4ELi4ELb0EEENS1_24CollectiveEpilogueBwdGQAISA_fSD_Li256ELb1ELb1EEENS1_25SingleTileBwdLPTSchedulerILb1ELi128ELb1EEEEEEEEEvNT_6ParamsE$_ZN4cute3eso3ESOILb1ELb0EJNS_5tupleIJNS_1CILi2EEES4_EEENS2_IJiiEEENS3_ILi1EEES7_EEC2ERKS5_RKS6_RKS7_SE_)
        /*0cd4*/ 	.word	0x00000000


	//----- nvinfo : EIATTR_FRAME_SIZE
	.align		4
.L_558:
        /*0cd8*/ 	.byte	0x04, 0x11
        /*0cda*/ 	.short	(.L_560 - .L_559)
	.align		4
.L_559:
        /*0cdc*/ 	.word	index@($_ZN7cutlass13device_kernelIN5flash19enable_sm80_to_sm89INS1_16FlashAttnBwdSm80INS1_25CollectiveMainloopBwdSm80ILi2ELi2EN4cute5tupleIJNS5_1CILi128EEES8_NS7_ILi64EEEEEENS_10bfloat16_tEfNS_4arch4Sm80ELb1ELb0ELb1ELb1ELb1ELb0ELb0ELb0ELi2ELi4ELi4ELi4ELb0EEENS1_24CollectiveEpilogueBwdGQAISA_fSD_Li256ELb1ELb1EEENS1_25SingleTileBwdLPTSchedulerILb1ELi128ELb1EEEEEEEEEvNT_6ParamsE$_ZN4cute3eso3ESOILb1ELb0EJNS_5tupleIJNS_1CILi2EEES4_EEENS2_IJiiEEEEEC2ERKS5_RKS6_)
        /*0ce0*/ 	.word	0x00000000


	//----- nvinfo : EIATTR_FRAME_SIZE
	.align		4
.L_560:
        /*0ce4*/ 	.byte	0x04, 0x11
        /*0ce6*/ 	.short	(.L_562 - .L_561)
	.align		4
.L_561:
        /*0ce8*/ 	.word	index@($_ZN7cutlass13device_kernelIN5flash19enable_sm80_to_sm89INS1_16FlashAttnBwdSm80INS1_25CollectiveMainloopBwdSm80ILi2ELi2EN4cute5tupleIJNS5_1CILi128EEES8_NS7_ILi64EEEEEENS_10bfloat16_tEfNS_4arch4Sm80ELb1ELb0ELb1ELb1ELb1ELb0ELb0ELb0ELi2ELi4ELi4ELi4ELb0EEENS1_24CollectiveEpilogueBwdGQAISA_fSD_Li256ELb1ELb1EEENS1_25SingleTileBwdLPTSchedulerILb1ELi128ELb1EEEEEEEEEvNT_6ParamsE$_ZN4cute3eso3ESOILb1ELb0EJNS_5tupleIJNS_1CILi2EEES4_EEENS2_IJiNS3_ILi512EEEEEEEEC2ERKS5_RKS7_)
        /*0cec*/ 	.word	0x00000000


	//----- nvinfo : EIATTR_FRAME_SIZE
	.align		4
.L_562:
        /*0cf0*/ 	.byte	0x04, 0x11
        /*0cf2*/ 	.short	(.L_564 - .L_563)
	.align		4
.L_563:
        /*0cf4*/ 	.word	index@($_ZN7cutlass13device_kernelIN5flash19enable_sm80_to_sm89INS1_16FlashAttnBwdSm80INS1_25CollectiveMainloopBwdSm80ILi2ELi2EN4cute5tupleIJNS5_1CILi128EEES8_NS7_ILi64EEEEEENS_10bfloat16_tEfNS_4arch4Sm80ELb1ELb0ELb1ELb1ELb1ELb0ELb0ELb0ELi2ELi4ELi4ELi4ELb0EEENS1_24CollectiveEpilogueBwdGQAISA_fSD_Li256ELb1ELb1EEENS1_25SingleTileBwdLPTSchedulerILb1ELi128ELb1EEEEEEEEEvNT_6ParamsE$_ZN4cute3eso3ESOILb1ELb0EJNS_5tupleIJNS_1CILi2EEES4_EEENS2_IJiNS3_ILi4096EEEEEEEEC2ERKS5_RKS7_)
        /*0cf8*/ 	.word	0x00000000


	//----- nvinfo : EIATTR_FRAME_SIZE
	.align		4
.L_564:
        /*0cfc*/ 	.byte	0x04, 0x11
        /*0cfe*/ 	.short	(.L_566 - .L_565)
	.align		4
.L_565:
        /*0d00*/ 	.word	index@($_ZN7cutlass13device_kernelIN5flash19enable_sm80_to_sm89INS1_16FlashAttnBwdSm80INS1_25CollectiveMainloopBwdSm80ILi2ELi2EN4cute5tupleIJNS5_1CILi128EEES8_NS7_ILi64EEEEEENS_10bfloat16_tEfNS_4arch4Sm80ELb1ELb0ELb1ELb1ELb1ELb0ELb0ELb0ELi2ELi4ELi4ELi4ELb0EEENS1_24CollectiveEpilogueBwdGQAISA_fSD_Li256ELb1ELb1EEENS1_25SingleTileBwdLPTSchedulerILb1ELi128ELb1EEEEEEEEEvNT_6ParamsE$_ZN4cute3eso3ESOILb1ELb0EJNS_5tupleIJNS_1CILi2EEES4_EEENS2_IJNS3_ILi1EEEiEEEEEC2ERKS5_RKS7_)
        /*0d04*/ 	.word	0x00000000


	//----- nvinfo : EIATTR_FRAME_SIZE
	.align		4
.L_566:
        /*0d08*/ 	.byte	0x04, 0x11
        /*0d0a*/ 	.short	(.L_568 - .L_567)
	.align		4
.L_567:
        /*0d0c*/ 	.word	index@($_ZN7cutlass13device_kernelIN5flash19enable_sm80_to_sm89INS1_16FlashAttnBwdSm80INS1_25CollectiveMainloopBwdSm80ILi2ELi2EN4cute5tupleIJNS5_1CILi128EEES8_NS7_ILi64EEEEEENS_10bfloat16_tEfNS_4arch4Sm80ELb1ELb0ELb1ELb1ELb1ELb0ELb0ELb0ELi2ELi4ELi4ELi4ELb0EEENS1_24CollectiveEpilogueBwdGQAISA_fSD_Li256ELb1ELb1EEENS1_25SingleTileBwdLPTSchedulerILb1ELi128ELb1EEEEEEEEEvNT_6ParamsE$_ZN4cute3eso3ESOILb1ELb0EJNS_5tupleIJNS_1CILi2EEEEEENS2_IJiEEES4_NS3_ILi1EEEEEC2ERKS5_RKS6_RKS4_RKS7_)
        /*0d10*/ 	.word	0x00000000


	//----- nvinfo : EIATTR_FRAME_SIZE
	.align		4
.L_568:
        /*0d14*/ 	.byte	0x04, 0x11
        /*0d16*/ 	.short	(.L_570 - .L_569)
	.align		4
.L_569:
        /*0d18*/ 	.word	index@($_ZN7cutlass13device_kernelIN5flash19enable_sm80_to_sm89INS1_16FlashAttnBwdSm80INS1_25CollectiveMainloopBwdSm80ILi2ELi2EN4cute5tupleIJNS5_1CILi128EEES8_NS7_ILi64EEEEEENS_10bfloat16_tEfNS_4arch4Sm80ELb1ELb0ELb1ELb1ELb1ELb0ELb0ELb0ELi2ELi4ELi4ELi4ELb0EEENS1_24CollectiveEpilogueBwdGQAISA_fSD_Li256ELb1ELb1EEENS1_25SingleTileBwdLPTSchedulerILb1ELi128ELb1EEEEEEEEEvNT_6ParamsE$_ZN4cute3eso3ESOILb1ELb0EJNS_5tupleIJNS_1CILi2EEEEEENS2_IJiEEENS3_ILi1EEES7_EEC2ERKS5_RKS6_RKS7_SE_)
        /*0d1c*/ 	.word	0x00000000


	//----- nvinfo : EIATTR_FRAME_SIZE
	.align		4
.L_570:
        /*0d20*/ 	.byte	0x04, 0x11
        /*0d22*/ 	.short	(.L_572 - .L_571)
	.align		4
.L_571:
        /*0d24*/ 	.word	index@($_ZN7cutlass13device_kernelIN5flash19enable_sm80_to_sm89INS1_16FlashAttnBwdSm80INS1_25CollectiveMainloopBwdSm80ILi2ELi2EN4cute5tupleIJNS5_1CILi128EEES8_NS7_ILi64EEEEEENS_10bfloat16_tEfNS_4arch4Sm80ELb1ELb0ELb1ELb1ELb1ELb0ELb0ELb0ELi2ELi4ELi4ELi4ELb0EEENS1_24CollectiveEpilogueBwdGQAISA_fSD_Li256ELb1ELb1EEENS1_25SingleTileBwdLPTSchedulerILb1ELi128ELb1EEEEEEEEEvNT_6ParamsE$_ZN4cute3eso3ESOILb1ELb0EJNS_5tupleIJNS_1CILi2EEEEEENS2_IJiEEEEEC2ERKS5_RKS6_)
        /*0d28*/ 	.word	0x00000000


	//----- nvinfo : EIATTR_FRAME_SIZE
	.align		4
.L_572:
        /*0d2c*/ 	.byte	0x04, 0x11
        /*0d2e*/ 	.short	(.L_574 - .L_573)
	.align		4
.L_573:
        /*0d30*/ 	.word	index@($_ZN7cutlass13device_kernelIN5flash19enable_sm80_to_sm89INS1_16FlashAttnBwdSm80INS1_25CollectiveMainloopBwdSm80ILi2ELi2EN4cute5tupleIJNS5_1CILi128EEES8_NS7_ILi64EEEEEENS_10bfloat16_tEfNS_4arch4Sm80ELb1ELb0ELb1ELb1ELb1ELb0ELb0ELb0ELi2ELi4ELi4ELi4ELb0EEENS1_24CollectiveEpilogueBwdGQAISA_fSD_Li256ELb1ELb1EEENS1_25SingleTileBwdLPTSchedulerILb1ELi128ELb1EEEEEEEEEvNT_6ParamsE$_ZN4cute3eso3ESOILb1ELb0EJNS_5tupleIJNS_1CILi1EEENS3_ILi2EEES5_EEENS2_IJS4_NS3_ILi256EEEiEEEEEC2ERKS6_RKS8_)
        /*0d34*/ 	.word	0x00000000


	//----- nvinfo : EIATTR_FRAME_SIZE
	.align		4
.L_574:
        /*0d38*/ 	.byte	0x04, 0x11
        /*0d3a*/ 	.short	(.L_576 - .L_575)
	.align		4
.L_575:
        /*0d3c*/ 	.word	index@($_ZN7cutlass13device_kernelIN5flash19enable_sm80_to_sm89INS1_16FlashAttnBwdSm80INS1_25CollectiveMainloopBwdSm80ILi2ELi2EN4cute5tupleIJNS5_1CILi128EEES8_NS7_ILi64EEEEEENS_10bfloat16_tEfNS_4arch4Sm80ELb1ELb0ELb1ELb1ELb1ELb0ELb0ELb0ELi2ELi4ELi4ELi4ELb0EEENS1_24CollectiveEpilogueBwdGQAISA_fSD_Li256ELb1ELb1EEENS1_25SingleTileBwdLPTSchedulerILb1ELi128ELb1EEEEEEEEEvNT_6ParamsE$_ZN4cute3eso3ESOILb1ELb0EJNS_5tupleIJNS_1CILi1EEENS3_ILi2EEEEEENS2_IJNS3_ILi0EEEiEEEEEC2ERKS6_RKS8_)
        /*0d40*/ 	.word	0x00000000


	//----- nvinfo : EIATTR_FRAME_SIZE
	.align		4
.L_576:
        /*0d44*/ 	.byte	0x04, 0x11
        /*0d46*/ 	.short	(.L_578 - .L_577)
	.align		4
.L_577:
        /*0d48*/ 	.word	index@($_ZN7cutlass13device_kernelIN5flash19enable_sm80_to_sm89INS1_16FlashAttnBwdSm80INS1_25CollectiveMainloopBwdSm80ILi2ELi2EN4cute5tupleIJNS5_1CILi128EEES8_NS7_ILi64EEEEEENS_10bfloat16_tEfNS_4arch4Sm80ELb1ELb0ELb1ELb1ELb1ELb0ELb0ELb0ELi2ELi4ELi4ELi4ELb0EEENS1_24CollectiveEpilogueBwdGQAISA_fSD_Li256ELb1ELb1EEENS1_25SingleTileBwdLPTSchedulerILb1ELi128ELb1EEEEEEEEEvNT_6ParamsE$_ZN4cute3eso3ESOILb1ELb0EJNS_5tupleIJNS_1CILi1EEENS3_ILi0EEEEEElS5_EEC2ERKS6_RKlRKS5_)
        /*0d4c*/ 	.word	0x00000000


	//----- nvinfo : EIATTR_FRAME_SIZE
	.align		4
.L_578:
        /*0d50*/ 	.byte	0x04, 0x11
        /*0d52*/ 	.short	(.L_580 - .L_579)
	.align		4
.L_579:
        /*0d54*/ 	.word	index@($_ZN7cutlass13device_kernelIN5flash19enable_sm80_to_sm89INS1_16FlashAttnBwdSm80INS1_25CollectiveMainloopBwdSm80ILi2ELi2EN4cute5tupleIJNS5_1CILi128EEES8_NS7_ILi64EEEEEENS_10bfloat16_tEfNS_4arch4Sm80ELb1ELb0ELb1ELb1ELb1ELb0ELb0ELb0ELi2ELi4ELi4ELi4ELb0EEENS1_24CollectiveEpilogueBwdGQAISA_fSD_Li256ELb1ELb1EEENS1_25SingleTileBwdLPTSchedulerILb1ELi128ELb1EEEEEEEEEvNT_6ParamsE$_ZN4cute3eso3ESOILb1ELb0EJNS_5tupleIJNS_1CILi1EEENS3_ILi0EEEEEEiNS3_ILi1024EEEEEC2ERKS6_RKiRKS7_)
        /*0d58*/ 	.word	0x00000000


	//----- nvinfo : EIATTR_FRAME_SIZE
	.align		4
.L_580:
        /*0d5c*/ 	.byte	0x04, 0x11
        /*0d5e*/ 	.short	(.L_582 - .L_581)
	.align		4
.L_581:
        /*0d60*/ 	.word	index@($_ZN7cutlass13device_kernelIN5flash19enable_sm80_to_sm89INS1_16FlashAttnBwdSm80INS1_25CollectiveMainloopBwdSm80ILi2ELi2EN4cute5tupleIJNS5_1CILi128EEES8_NS7_ILi64EEEEEENS_10bfloat16_tEfNS_4arch4Sm80ELb1ELb0ELb1ELb1ELb1ELb0ELb0ELb0ELi2ELi4ELi4ELi4ELb0EEENS1_24CollectiveEpilogueBwdGQAISA_fSD_Li256ELb1ELb1EEENS1_25SingleTileBwdLPTSchedulerILb1ELi128ELb1EEEEEEEEEvNT_6ParamsE$_ZN4cute3eso3ESOILb1ELb0EJNS_5tupleIJNS_1CILi1EEENS3_ILi0EEEEEEiEEC2ERKS6_RKi)
        /*0d64*/ 	.word	0x00000000


	//----- nvinfo : EIATTR_FRAME_SIZE
	.align		4
.L_582:
        /*0d68*/ 	.byte	0x04, 0x11
        /*0d6a*/ 	.short	(.L_584 - .L_583)
	.align		4
.L_583:
        /*0d6c*/ 	.word	index@($_ZN7cutlass13device_kernelIN5flash19enable_sm80_to_sm89INS1_16FlashAttnBwdSm80INS1_25CollectiveMainloopBwdSm80ILi2ELi2EN4cute5tupleIJNS5_1CILi128EEES8_NS7_ILi64EEEEEENS_10bfloat16_tEfNS_4arch4Sm80ELb1ELb0ELb1ELb1ELb1ELb0ELb0ELb0ELi2ELi4ELi4ELi4ELb0EEENS1_24CollectiveEpilogueBwdGQAISA_fSD_Li256ELb1ELb1EEENS1_25SingleTileBwdLPTSchedulerILb1ELi128ELb1EEEEEEEEEvNT_6ParamsE$_ZN4cute3eso3ESOILb1ELb0EJNS_5tupleIJNS_1CILi1EEENS3_ILi0EEEEEENS3_ILi4096EEENS2_IJiiEEEEEC2ERKS6_RKS7_RKS8_)
        /*0d70*/ 	.word	0x00000000


	//----- nvinfo : EIATTR_FRAME_SIZE
	.align		4
.L_584:
        /*0d74*/ 	.byte	0x04, 0x11
        /*0d76*/ 	.short	(.L_586 - .L_585)
	.align		4
.L_585:
        /*0d78*/ 	.word	index@($_ZN7cutlass13device_kernelIN5flash19enable_sm80_to_sm89INS1_16FlashAttnBwdSm80INS1_25CollectiveMainloopBwdSm80ILi2ELi2EN4cute5tupleIJNS5_1CILi128EEES8_NS7_ILi64EEEEEENS_10bfloat16_tEfNS_4arch4Sm80ELb1ELb0ELb1ELb1ELb1ELb0ELb0ELb0ELi2ELi4ELi4ELi4ELb0EEENS1_24CollectiveEpilogueBwdGQAISA_fSD_Li256ELb1ELb1EEENS1_25SingleTileBwdLPTSchedulerILb1ELi128ELb1EEEEEEEEEvNT_6ParamsE$_ZN4cute3eso3ESOILb1ELb0EJNS_5tupleIJNS_1CILi1EEENS3_ILi0EEEEEENS2_IJiEEEEEC2ERKS6_RKS7_)
        /*0d7c*/ 	.word	0x00000000


	//----- nvinfo : EIATTR_FRAME_SIZE
	.align		4
.L_586:
        /*0d80*/ 	.byte	0x04, 0x11
        /*0d82*/ 	.short	(.L_588 - .L_587)
	.align		4
.L_587:
        /*0d84*/ 	.word	index@($_ZN7cutlass13device_kernelIN5flash19enable_sm80_to_sm89INS1_16FlashAttnBwdSm80INS1_25CollectiveMainloopBwdSm80ILi2ELi2EN4cute5tupleIJNS5_1CILi128EEES8_NS7_ILi64EEEEEENS_10bfloat16_tEfNS_4arch4Sm80ELb1ELb0ELb1ELb1ELb1ELb0ELb0ELb0ELi2ELi4ELi4ELi4ELb0EEENS1_24CollectiveEpilogueBwdGQAISA_fSD_Li256ELb1ELb1EEENS1_25SingleTileBwdLPTSchedulerILb1ELi128ELb1EEEEEEEEEvNT_6ParamsE$_ZN4cute3eso3ESOILb1ELb0EJNS_5tupleIJNS_1CILi1EEENS2_IJS4_NS3_ILi2EEES5_EEEEEENS2_IJNS3_ILi0EEENS2_IJS4_NS3_ILi256EEEiEEEEEEEEC2ERKS7_RKSB_)
        /*0d88*/ 	.word	0x00000000


	//----- nvinfo : EIATTR_FRAME_SIZE
	.align		4
.L_588:
        /*0d8c*/ 	.byte	0x04, 0x11
        /*0d8e*/ 	.short	(.L_590 - .L_589)
	.align		4
.L_589:
        /*0d90*/ 	.word	index@($_ZN7cutlass13device_kernelIN5flash19enable_sm80_to_sm89INS1_16FlashAttnBwdSm80INS1_25CollectiveMainloopBwdSm80ILi2ELi2EN4cute5tupleIJNS5_1CILi128EEES8_NS7_ILi64EEEEEENS_10bfloat16_tEfNS_4arch4Sm80ELb1ELb0ELb1ELb1ELb1ELb0ELb0ELb0ELi2ELi4ELi4ELi4ELb0EEENS1_24CollectiveEpilogueBwdGQAISA_fSD_Li256ELb1ELb1EEENS1_25SingleTileBwdLPTSchedulerILb1ELi128ELb1EEEEEEEEEvNT_6ParamsE$_ZN4cute3eso3ESOILb1ELb0EJNS_5tupleIJNS_1CILi16EEENS3_ILi2EEES5_S5_NS3_ILi4EEES5_EEENS2_IJNS3_ILi1EEEiiiNS3_ILi144EEENS3_ILi512EEEEEEEEC2ERKS7_RKSB_)
        /*0d94*/ 	.word	0x00000000


	//----- nvinfo : EIATTR_FRAME_SIZE
	.align		4
.L_590:
        /*0d98*/ 	.byte	0x04, 0x11
        /*0d9a*/ 	.short	(.L_592 - .L_591)
	.align		4
.L_591:
        /*0d9c*/ 	.word	index@($_ZN7cutlass13device_kernelIN5flash19enable_sm80_to_sm89INS1_16FlashAttnBwdSm80INS1_25CollectiveMainloopBwdSm80ILi2ELi2EN4cute5tupleIJNS5_1CILi128EEES8_NS7_ILi64EEEEEENS_10bfloat16_tEfNS_4arch4Sm80ELb1ELb0ELb1ELb1ELb1ELb0ELb0ELb0ELi2ELi4ELi4ELi4ELb0EEENS1_24CollectiveEpilogueBwdGQAISA_fSD_Li256ELb1ELb1EEENS1_25SingleTileBwdLPTSchedulerILb1ELi128ELb1EEEEEEEEEvNT_6ParamsE$_ZN4cute3eso3ESOILb1ELb0EJNS_5tupleIJNS_1CILi0EEES4_EEEiEEC2ERKS5_RKi)
        /*0da0*/ 	.word	0x00000000


	//----- nvinfo : EIATTR_FRAME_SIZE
	.align		4
.L_592:
        /*0da4*/ 	.byte	0x04, 0x11
        /*0da6*/ 	.short	(.L_594 - .L_593)
	.align		4
.L_593:
        /*0da8*/ 	.word	index@($_ZN7cutlass13device_kernelIN5flash19enable_sm80_to_sm89INS1_16FlashAttnBwdSm80INS1_25CollectiveMainloopBwdSm80ILi2ELi2EN4cute5tupleIJNS5_1CILi128EEES8_NS7_ILi64EEEEEENS_10bfloat16_tEfNS_4arch4Sm80ELb1ELb0ELb1ELb1ELb1ELb0ELb0ELb0ELi2ELi4ELi4ELi4ELb0EEENS1_24CollectiveEpilogueBwdGQAISA_fSD_Li256ELb1ELb1EEENS1_25SingleTileBwdLPTSchedulerILb1ELi128ELb1EEEEEEEEEvNT_6ParamsE$_ZN4cute3eso3ESOILb1ELb0EJNS_5tupleIJNS2_IJNS_1CILi8EEENS3_ILi1EEEEEENS3_ILi4EEES5_EEENS2_IJNS2_IJS5_NS3_ILi0EEEEEElS9_EEEEEC2ERKS8_RKSB_)
        /*0dac*/ 	.word	0x00000000


	//----- nvinfo : EIATTR_FRAME_SIZE
	.align		4
.L_594:
        /*0db0*/ 	.byte	0x04, 0x11
        /*0db2*/ 	.short	(.L_596 - .L_595)
	.align		4
.L_595:
        /*0db4*/ 	.word	index@($_ZN7cutlass13device_kernelIN5flash19enable_sm80_to_sm89INS1_16FlashAttnBwdSm80INS1_25CollectiveMainloopBwdSm80ILi2ELi2EN4cute5tupleIJNS5_1CILi128EEES8_NS7_ILi64EEEEEENS_10bfloat16_tEfNS_4arch4Sm80ELb1ELb0ELb1ELb1ELb1ELb0ELb0ELb0ELi2ELi4ELi4ELi4ELb0EEENS1_24CollectiveEpilogueBwdGQAISA_fSD_Li256ELb1ELb1EEENS1_25SingleTileBwdLPTSchedulerILb1ELi128ELb1EEEEEEEEEvNT_6ParamsE$_ZN4cute3eso3ESOILb1ELb0EJNS_5tupleIJNS2_IJNS_1CILi8EEENS3_ILi1EEEEEENS3_ILi2EEES4_EEENS2_IJNS2_IJS5_NS3_ILi0EEEEEEiNS3_ILi1024EEEEEEEEC2ERKS8_RKSC_)
        /*0db8*/ 	.word	0x00000000


	//----- nvinfo : EIATTR_FRAME_SIZE
	.align		4
.L_596:
        /*0dbc*/ 	.byte	0x04, 0x11
        /*0dbe*/ 	.short	(.L_598 - .L_597)
	.align		4
.L_597:
        /*0dc0*/ 	.word	index@($_ZN7cutlass13device_kernelIN5flash19enable_sm80_to_sm89INS1_16FlashAttnBwdSm80INS1_25CollectiveMainloopBwdSm80ILi2ELi2EN4cute5tupleIJNS5_1CILi128EEES8_NS7_ILi64EEEEEENS_10bfloat16_tEfNS_4arch4Sm80ELb1ELb0ELb1ELb1ELb1ELb0ELb0ELb0ELi2ELi4ELi4ELi4ELb0EEENS1_24CollectiveEpilogueBwdGQAISA_fSD_Li256ELb1ELb1EEENS1_25SingleTileBwdLPTSchedulerILb1ELi128ELb1EEEEEEEEEvNT_6ParamsE$_ZN4cute3eso3ESOILb1ELb0EJNS_5tupleIJNS2_IJNS_1CILi8EEENS3_ILi1EEEEEENS3_ILi2EEENS2_IJS7_S7_EEEEEENS2_IJNS2_IJS5_NS3_ILi0EEEEEENS3_ILi4096EEENS2_IJiiEEEEEEEEC2ERKS9_RKSE_)
        /*0dc4*/ 	.word	0x00000000


	//----- nvinfo : EIATTR_FRAME_SIZE
	.align		4
.L_598:
        /*0dc8*/ 	.byte	0x04, 0x11
        /*0dca*/ 	.short	(.L_600 - .L_599)
	.align		4
.L_599:
        /*0dcc*/ 	.word	index@($_ZN7cutlass13device_kernelIN5flash19enable_sm80_to_sm89INS1_16FlashAttnBwdSm80INS1_25CollectiveMainloopBwdSm80ILi2ELi2EN4cute5tupleIJNS5_1CILi128EEES8_NS7_ILi64EEEEEENS_10bfloat16_tEfNS_4arch4Sm80ELb1ELb0ELb1ELb1ELb1ELb0ELb0ELb0ELi2ELi4ELi4ELi4ELb0EEENS1_24CollectiveEpilogueBwdGQAISA_fSD_Li256ELb1ELb1EEENS1_25SingleTileBwdLPTSchedulerILb1ELi128ELb1EEEEEEEEEvNT_6ParamsE$_ZN4cute3eso3ESOILb1ELb0EJNS_5tupleIJNS2_IJNS_1CILi8EEENS3_ILi1EEEEEENS3_ILi2EEEEEENS2_IJNS2_IJS5_NS3_ILi0EEEEEEiEEEEEC2ERKS8_RKSB_)
        /*0dd0*/ 	.word	0x00000000


	//----- nvinfo : EIATTR_FRAME_SIZE
	.align		4
.L_600:
        /*0dd4*/ 	.byte	0x04, 0x11
        /*0dd6*/ 	.short	(.L_602 - .L_601)
	.align		4
.L_601:
        /*0dd8*/ 	.word	index@($_ZN7cutlass13device_kernelIN5flash19enable_sm80_to_sm89INS1_16FlashAttnBwdSm80INS1_25CollectiveMainloopBwdSm80ILi2ELi2EN4cute5tupleIJNS5_1CILi128EEES8_NS7_ILi64EEEEEENS_10bfloat16_tEfNS_4arch4Sm80ELb1ELb0ELb1ELb1ELb1ELb0ELb0ELb0ELi2ELi4ELi4ELi4ELb0EEENS1_24CollectiveEpilogueBwdGQAISA_fSD_Li256ELb1ELb1EEENS1_25SingleTileBwdLPTSchedulerILb1ELi128ELb1EEEEEEEEEvNT_6ParamsE$_ZN4cute3eso3ESOILb1ELb0EJNS_5tupleIJNS2_IJNS_1CILi8EEENS3_ILi1EEEEEENS2_IJNS3_ILi2EEEEEEEEENS2_IJNS2_IJS5_NS3_ILi0EEEEEENS2_IJiEEEEEEEEC2ERKS9_RKSD_)
        /*0ddc*/ 	.word	0x00000000


	//----- nvinfo : EIATTR_FRAME_SIZE
	.align		4
.L_602:
        /*0de0*/ 	.byte	0x04, 0x11
        /*0de2*/ 	.short	(.L_604 - .L_603)
	.align		4
.L_603:
        /*0de4*/ 	.word	index@($_ZN7cutlass13device_kernelIN5flash19enable_sm80_to_sm89INS1_16FlashAttnBwdSm80INS1_25CollectiveMainloopBwdSm80ILi2ELi2EN4cute5tupleIJNS5_1CILi128EEES8_NS7_ILi64EEEEEENS_10bfloat16_tEfNS_4arch4Sm80ELb1ELb0ELb1ELb1ELb1ELb0ELb0ELb0ELi2ELi4ELi4ELi4ELb0EEENS1_24CollectiveEpilogueBwdGQAISA_fSD_Li256ELb1ELb1EEENS1_25SingleTileBwdLPTSchedulerILb1ELi128ELb1EEEEEEEEEvNT_6ParamsE$_ZN4cute3eso3ESOILb1ELb0EJNS_5tupleIJNS2_IJNS_1CILi2EEES4_S4_EEES4_NS2_IJS4_S4_EEEEEENS2_IJNS2_IJNS3_ILi1EEENS3_ILi512EEEiEEENS3_ILi4096EEENS2_IJiiEEEEEEEEC2ERKS7_RKSD_)
        /*0de8*/ 	.word	0x00000000


	//----- nvinfo : EIATTR_FRAME_SIZE
	.align		4
.L_604:
        /*0dec*/ 	.byte	0x04, 0x11
        /*0dee*/ 	.short	(.L_606 - .L_605)
	.align		4
.L_605:
        /*0df0*/ 	.word	index@($_ZN7cutlass13device_kernelIN5flash19enable_sm80_to_sm89INS1_16FlashAttnBwdSm80INS1_25CollectiveMainloopBwdSm80ILi2ELi2EN4cute5tupleIJNS5_1CILi128EEES8_NS7_ILi64EEEEEENS_10bfloat16_tEfNS_4arch4Sm80ELb1ELb0ELb1ELb1ELb1ELb0ELb0ELb0ELi2ELi4ELi4ELi4ELb0EEENS1_24CollectiveEpilogueBwdGQAISA_fSD_Li256ELb1ELb1EEENS1_25SingleTileBwdLPTSchedulerILb1ELi128ELb1EEEEEEEEEvNT_6ParamsE$_ZN4cute3eso3ESOILb1ELb0EJNS_5tupleIJNS2_IJNS_1CILi2EEES4_S4_EEES4_NS2_IJNS2_IJS4_S4_EEES4_EEEEEENS2_IJNS2_IJNS3_ILi1EEENS3_ILi512EEEiEEENS3_ILi4096EEENS2_IJNS2_IJiiEEENS3_ILi8192EEEEEEEEEEEC2ERKS8_RKSG_)
        /*0df4*/ 	.word	0x00000000


	//----- nvinfo : EIATTR_FRAME_SIZE
	.align		4
.L_606:
        /*0df8*/ 	.byte	0x04, 0x11
        /*0dfa*/ 	.short	(.L_608 - .L_607)
	.align		4
.L_607:
        /*0dfc*/ 	.word	index@($_ZN7cutlass13device_kernelIN5flash19enable_sm80_to_sm89INS1_16FlashAttnBwdSm80INS1_25CollectiveMainloopBwdSm80ILi2ELi2EN4cute5tupleIJNS5_1CILi128EEES8_NS7_ILi64EEEEEENS_10bfloat16_tEfNS_4arch4Sm80ELb1ELb0ELb1ELb1ELb1ELb0ELb0ELb0ELi2ELi4ELi4ELi4ELb0EEENS1_24CollectiveEpilogueBwdGQAISA_fSD_Li256ELb1ELb1EEENS1_25SingleTileBwdLPTSchedulerILb1ELi128ELb1EEEEEEEEEvNT_6ParamsE$_ZN4cute3eso3ESOILb1ELb0EJNS_5tupleIJNS2_IJNS_1CILi2EEES4_EEES5_NS3_ILi8EEEEEENS2_IJNS2_IJiNS3_ILi512EEEEEENS2_IJiiEEENS3_ILi1024EEEEEEEEC2ERKS7_RKSC_)
        /*0e00*/ 	.word	0x00000000


	//----- nvinfo : EIATTR_FRAME_SIZE
	.align		4
.L_608:
        /*0e04*/ 	.byte	0x04, 0x11
        /*0e06*/ 	.short	(.L_610 - .L_609)
	.align		4
.L_609:
        /*0e08*/ 	.word	index@($_ZN7cutlass13device_kernelIN5flash19enable_sm80_to_sm89INS1_16FlashAttnBwdSm80INS1_25CollectiveMainloopBwdSm80ILi2ELi2EN4cute5tupleIJNS5_1CILi128EEES8_NS7_ILi64EEEEEENS_10bfloat16_tEfNS_4arch4Sm80ELb1ELb0ELb1ELb1ELb1ELb0ELb0ELb0ELi2ELi4ELi4ELi4ELb0EEENS1_24CollectiveEpilogueBwdGQAISA_fSD_Li256ELb1ELb1EEENS1_25SingleTileBwdLPTSchedulerILb1ELi128ELb1EEEEEEEEEvNT_6ParamsE$_ZN4cute3eso3ESOILb1ELb0EJNS_5tupleIJNS2_IJNS_1CILi2EEES4_EEES4_EEENS2_IJNS2_IJiiEEENS3_ILi8192EEEEEEEEC2ERKS6_RKS9_)
        /*0e0c*/ 	.word	0x00000000


	//----- nvinfo : EIATTR_FRAME_SIZE
	.align		4
.L_610:
        /*0e10*/ 	.byte	0x04, 0x11
        /*0e12*/ 	.short	(.L_612 - .L_611)
	.align		4
.L_611:
        /*0e14*/ 	.word	index@($_ZN7cutlass13device_kernelIN5flash19enable_sm80_to_sm89INS1_16FlashAttnBwdSm80INS1_25CollectiveMainloopBwdSm80ILi2ELi2EN4cute5tupleIJNS5_1CILi128EEES8_NS7_ILi64EEEEEENS_10bfloat16_tEfNS_4arch4Sm80ELb1ELb0ELb1ELb1ELb1ELb0ELb0ELb0ELi2ELi4ELi4ELi4ELb0EEENS1_24CollectiveEpilogueBwdGQAISA_fSD_Li256ELb1ELb1EEENS1_25SingleTileBwdLPTSchedulerILb1ELi128ELb1EEEEEEEEEvNT_6ParamsE$_ZN4cute3eso3ESOILb1ELb0EJNS_5tupleIJNS2_IJNS_1CILi2EEES4_EEENS3_ILi8EEES5_EEENS2_IJNS2_IJNS3_ILi1EEEiEEENS3_ILi1024EEENS2_IJiiEEEEEEEEC2ERKS7_RKSC_)
        /*0e18*/ 	.word	0x00000000


	//----- nvinfo : EIATTR_FRAME_SIZE
	.align		4
.L_612:
        /*0e1c*/ 	.byte	0x04, 0x11
        /*0e1e*/ 	.short	(.L_614 - .L_613)
	.align		4
.L_613:
        /*0e20*/ 	.word	index@($_ZN7cutlass13device_kernelIN5flash19enable_sm80_to_sm89INS1_16FlashAttnBwdSm80INS1_25CollectiveMainloopBwdSm80ILi2ELi2EN4cute5tupleIJNS5_1CILi128EEES8_NS7_ILi64EEEEEENS_10bfloat16_tEfNS_4arch4Sm80ELb1ELb0ELb1ELb1ELb1ELb0ELb0ELb0ELi2ELi4ELi4ELi4ELb0EEENS1_24CollectiveEpilogueBwdGQAISA_fSD_Li256ELb1ELb1EEENS1_25SingleTileBwdLPTSchedulerILb1ELi128ELb1EEEEEEEEEvNT_6ParamsE$_ZN4cute3eso3ESOILb1ELb0EJNS_5tupleIJNS2_IJNS_1CILi1EEENS3_ILi0EEEEEES5_EEENS2_IJNS2_IJS5_S5_EEEiEEEEEC2ERKS7_RKS9_)
        /*0e24*/ 	.word	0x00000000


	//----- nvinfo : EIATTR_FRAME_SIZE
	.align		4
.L_614:
        /*0e28*/ 	.byte	0x04, 0x11
        /*0e2a*/ 	.short	(.L_616 - .L_615)
	.align		4
.L_615:
        /*0e2c*/ 	.word	index@($_ZN7cutlass13device_kernelIN5flash19enable_sm80_to_sm89INS1_16FlashAttnBwdSm80INS1_25CollectiveMainloopBwdSm80ILi2ELi2EN4cute5tupleIJNS5_1CILi128EEES8_NS7_ILi64EEEEEENS_10bfloat16_tEfNS_4arch4Sm80ELb1ELb0ELb1ELb1ELb1ELb0ELb0ELb0ELi2ELi4ELi4ELi4ELb0EEENS1_24CollectiveEpilogueBwdGQAISA_fSD_Li256ELb1ELb1EEENS1_25SingleTileBwdLPTSchedulerILb1ELi128ELb1EEEEEEEEEvNT_6ParamsE$_ZN4cute3eso3ESOILb1ELb0EJNS_5tupleIJNS2_IJNS_1CILi1EEENS3_ILi0EEEEEENS2_IJS5_S5_EEEEEENS2_IJS5_iEEEEEC2ERKS8_RKS9_)
        /*0e30*/ 	.word	0x00000000


	//----- nvinfo : EIATTR_FRAME_SIZE
	.align		4
.L_616:
        /*0e34*/ 	.byte	0x04, 0x11
        /*0e36*/ 	.short	(.L_618 - .L_617)
	.align		4
.L_617:
        /*0e38*/ 	.word	index@($_ZN7cutlass13device_kernelIN5flash19enable_sm80_to_sm89INS1_16FlashAttnBwdSm80INS1_25CollectiveMainloopBwdSm80ILi2ELi2EN4cute5tupleIJNS5_1CILi128EEES8_NS7_ILi64EEEEEENS_10bfloat16_tEfNS_4arch4Sm80ELb1ELb0ELb1ELb1ELb1ELb0ELb0ELb0ELi2ELi4ELi4ELi4ELb0EEENS1_24CollectiveEpilogueBwdGQAISA_fSD_Li256ELb1ELb1EEENS1_25SingleTileBwdLPTSchedulerILb1ELi128ELb1EEEEEEEEEvNT_6ParamsE$_ZN4cute3eso3ESOILb1ELb0EJNS_5tupleIJNS2_IJNS_1CILi1EEENS2_IJS4_NS3_ILi2EEES5_EEEEEES5_NS2_IJS5_S5_EEEEEENS2_IJNS2_IJNS3_ILi0EEENS2_IJS4_NS3_ILi256EEEiEEEEEENS3_ILi2048EEENS2_IJiNS3_ILi4096EEEEEEEEEEEC2ERKS9_RKSH_)
        /*0e3c*/ 	.word	0x00000000


	//----- nvinfo : EIATTR_FRAME_SIZE
	.align		4
.L_618:
        /*0e40*/ 	.byte	0x04, 0x11
        /*0e42*/ 	.short	(.L_620 - .L_619)
	.align		4
.L_619:
        /*0e44*/ 	.word	index@($_ZN7cutlass13device_kernelIN5flash19enable_sm80_to_sm89INS1_16FlashAttnBwdSm80INS1_25CollectiveMainloopBwdSm80ILi2ELi2EN4cute5tupleIJNS5_1CILi128EEES8_NS7_ILi64EEEEEENS_10bfloat16_tEfNS_4arch4Sm80ELb1ELb0ELb1ELb1ELb1ELb0ELb0ELb0ELi2ELi4ELi4ELi4ELb0EEENS1_24CollectiveEpilogueBwdGQAISA_fSD_Li256ELb1ELb1EEENS1_25SingleTileBwdLPTSchedulerILb1ELi128ELb1EEEEEEEEEvNT_6ParamsE$_ZN4cute3eso3ESOILb1ELb0EJNS_5tupleIJNS2_IJNS2_IJNS_1CILi8EEENS3_ILi1EEEEEES5_EEENS2_IJNS2_IJS5_S5_EEENS3_ILi2EEEEEEEEENS2_IJNS2_IJNS2_IJS5_NS3_ILi0EEEEEESC_EEENS2_IJNS2_IJSC_SC_EEEiEEEEEEEEC2ERKSB_RKSH_)
        /*0e48*/ 	.word	0x00000000


	//----- nvinfo : EIATTR_FRAME_SIZE
	.align		4
.L_620:
        /*0e4c*/ 	.byte	0x04, 0x11
        /*0e4e*/ 	.short	(.L_622 - .L_621)
	.align		4
.L_621:
        /*0e50*/ 	.word	index@($_ZN7cutlass13device_kernelIN5flash19enable_sm80_to_sm89INS1_16FlashAttnBwdSm80INS1_25CollectiveMainloopBwdSm80ILi2ELi2EN4cute5tupleIJNS5_1CILi128EEES8_NS7_ILi64EEEEEENS_10bfloat16_tEfNS_4arch4Sm80ELb1ELb0ELb1ELb1ELb1ELb0ELb0ELb0ELi2ELi4ELi4ELi4ELb0EEENS1_24CollectiveEpilogueBwdGQAISA_fSD_Li256ELb1ELb1EEENS1_25SingleTileBwdLPTSchedulerILb1ELi128ELb1EEEEEEEEEvNT_6ParamsE$_ZN4cute3eso3ESOILb1ELb0EJNS_5tupleIJNS2_IJNS2_IJNS_1CILi8EEENS3_ILi1EEEEEENS2_IJS5_S5_EEEEEENS2_IJS5_NS3_ILi2EEEEEEEEENS2_IJNS2_IJNS2_IJS5_NS3_ILi0EEEEEENS2_IJSC_SC_EEEEEENS2_IJSC_iEEEEEEEEC2ERKSB_RKSH_)
        /*0e54*/ 	.word	0x00000000


	//----- nvinfo : EIATTR_FRAME_SIZE
	.align		4
.L_622:
        /*0e58*/ 	.byte	0x04, 0x11
        /*0e5a*/ 	.short	(.L_624 - .L_623)
	.align		4
.L_623:
        /*0e5c*/ 	.word	index@($_ZN7cutlass13device_kernelIN5flash19enable_sm80_to_sm89INS1_16FlashAttnBwdSm80INS1_25CollectiveMainloopBwdSm80ILi2ELi2EN4cute5tupleIJNS5_1CILi128EEES8_NS7_ILi64EEEEEENS_10bfloat16_tEfNS_4arch4Sm80ELb1ELb0ELb1ELb1ELb1ELb0ELb0ELb0ELi2ELi4ELi4ELi4ELb0EEENS1_24CollectiveEpilogueBwdGQAISA_fSD_Li256ELb1ELb1EEENS1_25SingleTileBwdLPTSchedulerILb1ELi128ELb1EEEEEEEEEvNT_6ParamsE$_ZN4cute3eso3ESOILb1ELb0EJNS_1CILi8EEEiiiNS2_ILi144EEENS2_ILi512EEEEEC2ERKS3_RKiSA_SA_RKS4_RKS5_)
        /*0e60*/ 	.word	0x00000000


	//----- nvinfo : EIATTR_FRAME_SIZE
	.align		4
.L_624:
        /*0e64*/ 	.byte	0x04, 0x11
        /*0e66*/ 	.short	(.L_626 - .L_625)
	.align		4
.L_625:
        /*0e68*/ 	.word	index@($_ZN7cutlass13device_kernelIN5flash19enable_sm80_to_sm89INS1_16FlashAttnBwdSm80INS1_25CollectiveMainloopBwdSm80ILi2ELi2EN4cute5tupleIJNS5_1CILi128EEES8_NS7_ILi64EEEEEENS_10bfloat16_tEfNS_4arch4Sm80ELb1ELb0ELb1ELb1ELb1ELb0ELb0ELb0ELi2ELi4ELi4ELi4ELb0EEENS1_24CollectiveEpilogueBwdGQAISA_fSD_Li256ELb1ELb1EEENS1_25SingleTileBwdLPTSchedulerILb1ELi128ELb1EEEEEEEEEvNT_6ParamsE$_ZN4cute3eso3ESOILb1ELb0EJNS_1CILi8EEEiiEEC2ERKS3_RKiS8_)
        /*0e6c*/ 	.word	0x00000000


	//----- nvinfo : EIATTR_FRAME_SIZE
	.align		4
.L_626:
        /*0e70*/ 	.byte	0x04, 0x11
        /*0e72*/ 	.short	(.L_628 - .L_627)
	.align		4
.L_627:
        /*0e74*/ 	.word	index@($_ZN7cutlass13device_kernelIN5flash19enable_sm80_to_sm89INS1_16FlashAttnBwdSm80INS1_25CollectiveMainloopBwdSm80ILi2ELi2EN4cute5tupleIJNS5_1CILi128EEES8_NS7_ILi64EEEEEENS_10bfloat16_tEfNS_4arch4Sm80ELb1ELb0ELb1ELb1ELb1ELb0ELb0ELb0ELi2ELi4ELi4ELi4ELb0EEENS1_24CollectiveEpilogueBwdGQAISA_fSD_Li256ELb1ELb1EEENS1_25SingleTileBwdLPTSchedulerILb1ELi128ELb1EEEEEEEEEvNT_6ParamsE$_ZN4cute3eso3ESOILb1ELb0EJNS_1CILi4096EEEiiNS2_ILi8192EEEEEC2ERKS3_RKiS9_RKS4_)
        /*0e78*/ 	.word	0x00000000


	//----- nvinfo : EIATTR_FRAME_SIZE
	.align		4
.L_628:
        /*0e7c*/ 	.byte	0x04, 0x11
        /*0e7e*/ 	.short	(.L_630 - .L_629)
	.align		4
.L_629:
        /*0e80*/ 	.word	index@($_ZN7cutlass13device_kernelIN5flash19enable_sm80_to_sm89INS1_16FlashAttnBwdSm80INS1_25CollectiveMainloopBwdSm80ILi2ELi2EN4cute5tupleIJNS5_1CILi128EEES8_NS7_ILi64EEEEEENS_10bfloat16_tEfNS_4arch4Sm80ELb1ELb0ELb1ELb1ELb1ELb0ELb0ELb0ELi2ELi4ELi4ELi4ELb0EEENS1_24CollectiveEpilogueBwdGQAISA_fSD_Li256ELb1ELb1EEENS1_25SingleTileBwdLPTSchedulerILb1ELi128ELb1EEEEEEEEEvNT_6ParamsE$_ZN4cute3eso3ESOILb1ELb0EJNS_1CILi4096EEEiiEEC2ERKS3_RKiS8_)
        /*0e84*/ 	.word	0x00000000


	//----- nvinfo : EIATTR_FRAME_SIZE
	.align		4
.L_630:
        /*0e88*/ 	.byte	0x04, 0x11
        /*0e8a*/ 	.short	(.L_632 - .L_631)
	.align		4
.L_631:
        /*0e8c*/ 	.word	index@($_ZN7cutlass13device_kernelIN5flash19enable_sm80_to_sm89INS1_16FlashAttnBwdSm80INS1_25CollectiveMainloopBwdSm80ILi2ELi2EN4cute5tupleIJNS5_1CILi128EEES8_NS7_ILi64EEEEEENS_10bfloat16_tEfNS_4arch4Sm80ELb1ELb0ELb1ELb1ELb1ELb0ELb0ELb0ELi2ELi4ELi4ELi4ELb0EEENS1_24CollectiveEpilogueBwdGQAISA_fSD_Li256ELb1ELb1EEENS1_25SingleTileBwdLPTSchedulerILb1ELi128ELb1EEEEEEEEEvNT_6ParamsE$_ZN4cute3eso3ESOILb1ELb0EJNS_1CILi4096EEENS_5tupleIJiiEEEEEC2ERKS3_RKS5_)
        /*0e90*/ 	.word	0x00000000


	//----- nvinfo : EIATTR_FRAME_SIZE
	.align		4
.L_632:
        /*0e94*/ 	.byte	0x04, 0x11
        /*0e96*/ 	.short	(.L_634 - .L_633)
	.align		4
.L_633:
        /*0e98*/ 	.word	index@($_ZN7cutlass13device_kernelIN5flash19enable_sm80_to_sm89INS1_16FlashAttnBwdSm80INS1_25CollectiveMainloopBwdSm80ILi2ELi2EN4cute5tupleIJNS5_1CILi128EEES8_NS7_ILi64EEEEEENS_10bfloat16_tEfNS_4arch4Sm80ELb1ELb0ELb1ELb1ELb1ELb0ELb0ELb0ELi2ELi4ELi4ELi4ELb0EEENS1_24CollectiveEpilogueBwdGQAISA_fSD_Li256ELb1ELb1EEENS1_25SingleTileBwdLPTSchedulerILb1ELi128ELb1EEEEEEEEEvNT_6ParamsE$_ZN4cute3eso3ESOILb1ELb0EJNS_1CILi4096EEENS_5tupleIJNS4_IJiiEEENS2_ILi8192EEEEEEEEC2ERKS3_RKS7_)
        /*0e9c*/ 	.word	0x00000000


	//----- nvinfo : EIATTR_FRAME_SIZE
	.align		4
.L_634:
        /*0ea0*/ 	.byte	0x04, 0x11
        /*0ea2*/ 	.short	(.L_636 - .L_635)
	.align		4
.L_635:
        /*0ea4*/ 	.word	index@($_ZN7cutlass13device_kernelIN5flash19enable_sm80_to_sm89INS1_16FlashAttnBwdSm80INS1_25CollectiveMainloopBwdSm80ILi2ELi2EN4cute5tupleIJNS5_1CILi128EEES8_NS7_ILi64EEEEEENS_10bfloat16_tEfNS_4arch4Sm80ELb1ELb0ELb1ELb1ELb1ELb0ELb0ELb0ELi2ELi4ELi4ELi4ELb0EEENS1_24CollectiveEpilogueBwdGQAISA_fSD_Li256ELb1ELb1EEENS1_25SingleTileBwdLPTSchedulerILb1ELi128ELb1EEEEEEEEEvNT_6ParamsE$_ZN4cute3eso3ESOILb1ELb0EJNS_1CILi2EEEiEEC2ERKS3_RKi)
        /*0ea8*/ 	.word	0x00000000


	//----- nvinfo : EIATTR_FRAME_SIZE
	.align		4
.L_636:
        /*0eac*/ 	.byte	0x04, 0x11
        /*0eae*/ 	.short	(.L_638 - .L_637)
	.align		4
.L_637:
        /*0eb0*/ 	.word	index@($_ZN7cutlass13device_kernelIN5flash19enable_sm80_to_sm89INS1_16FlashAttnBwdSm80INS1_25CollectiveMainloopBwdSm80ILi2ELi2EN4cute5tupleIJNS5_1CILi128EEES8_NS7_ILi64EEEEEENS_10bfloat16_tEfNS_4arch4Sm80ELb1ELb0ELb1ELb1ELb1ELb0ELb0ELb0ELi2ELi4ELi4ELi4ELb0EEENS1_24CollectiveEpilogueBwdGQAISA_fSD_Li256ELb1ELb1EEENS1_25SingleTileBwdLPTSchedulerILb1ELi128ELb1EEEEEEEEEvNT_6ParamsE$_ZN4cute3eso3ESOILb1ELb0EJNS_1CILi1EEEiiiNS2_ILi72EEENS2_ILi512EEEEEC2ERKS3_RKiSA_SA_RKS4_RKS5_)
        /*0eb4*/ 	.word	0x00000000


	//----- nvinfo : EIATTR_FRAME_SIZE
	.align		4
.L_638:
        /*0eb8*/ 	.byte	0x04, 0x11
        /*0eba*/ 	.short	(.L_640 - .L_639)
	.align		4
.L_639:
        /*0ebc*/ 	.word	index@($_ZN7cutlass13device_kernelIN5flash19enable_sm80_to_sm89INS1_16FlashAttnBwdSm80INS1_25CollectiveMainloopBwdSm80ILi2ELi2EN4cute5tupleIJNS5_1CILi128EEES8_NS7_ILi64EEEEEENS_10bfloat16_tEfNS_4arch4Sm80ELb1ELb0ELb1ELb1ELb1ELb0ELb0ELb0ELi2ELi4ELi4ELi4ELb0EEENS1_24CollectiveEpilogueBwdGQAISA_fSD_Li256ELb1ELb1EEENS1_25SingleTileBwdLPTSchedulerILb1ELi128ELb1EEEEEEEEEvNT_6ParamsE$_ZN4cute3eso3ESOILb1ELb0EJNS_1CILi1EEEiiiNS2_ILi64EEENS2_ILi72EEENS2_ILi144EEENS2_ILi288EEENS2_ILi512EEEEEC2ERKS3_RKiSD_SD_RKS4_RKS5_RKS6_RKS7_RKS8_)
        /*0ec0*/ 	.word	0x00000000


	//----- nvinfo : EIATTR_FRAME_SIZE
	.align		4
.L_640:
        /*0ec4*/ 	.byte	0x04, 0x11
        /*0ec6*/ 	.short	(.L_642 - .L_641)
	.align		4
.L_641:
        /*0ec8*/ 	.word	index@($_ZN7cutlass13device_kernelIN5flash19enable_sm80_to_sm89INS1_16FlashAttnBwdSm80INS1_25CollectiveMainloopBwdSm80ILi2ELi2EN4cute5tupleIJNS5_1CILi128EEES8_NS7_ILi64EEEEEENS_10bfloat16_tEfNS_4arch4Sm80ELb1ELb0ELb1ELb1ELb1ELb0ELb0ELb0ELi2ELi4ELi4ELi4ELb0EEENS1_24CollectiveEpilogueBwdGQAISA_fSD_Li256ELb1ELb1EEENS1_25SingleTileBwdLPTSchedulerILb1ELi128ELb1EEEEEEEEEvNT_6ParamsE$_ZN4cute3eso3ESOILb1ELb0EJNS_1CILi1EEEiiiNS2_ILi144EEENS2_ILi512EEEEEC2ERKS3_RKiSA_SA_RKS4_RKS5_)
        /*0ecc*/ 	.word	0x00000000


	//----- nvinfo : EIATTR_FRAME_SIZE
	.align		4
.L_642:
        /*0ed0*/ 	.byte	0x04, 0x11
        /*0ed2*/ 	.short	(.L_644 - .L_643)
	.align		4
.L_643:
        /*0ed4*/ 	.word	index@($_ZN7cutlass13device_kernelIN5flash19enable_sm80_to_sm89INS1_16FlashAttnBwdSm80INS1_25CollectiveMainloopBwdSm80ILi2ELi2EN4cute5tupleIJNS5_1CILi128EEES8_NS7_ILi64EEEEEENS_10bfloat16_tEfNS_4arch4Sm80ELb1ELb0ELb1ELb1ELb1ELb0ELb0ELb0ELi2ELi4ELi4ELi4ELb0EEENS1_24CollectiveEpilogueBwdGQAISA_fSD_Li256ELb1ELb1EEENS1_25SingleTileBwdLPTSchedulerILb1ELi128ELb1EEEEEEEEEvNT_6ParamsE$_ZN4cute3eso3ESOILb1ELb0EJNS_1CILi1EEEiEEC2ERKS3_RKi)
        /*0ed8*/ 	.word	0x00000000


	//----- nvinfo : EIATTR_FRAME_SIZE
	.align		4
.L_644:
        /*0edc*/ 	.byte	0x04, 0x11
        /*0ede*/ 	.short	(.L_646 - .L_645)
	.align		4
.L_645:
        /*0ee0*/ 	.word	index@($_ZN7cutlass13device_kernelIN5flash19enable_sm80_to_sm89INS1_16FlashAttnBwdSm80INS1_25CollectiveMainloopBwdSm80ILi2ELi2EN4cute5tupleIJNS5_1CILi128EEES8_NS7_ILi64EEEEEENS_10bfloat16_tEfNS_4arch4Sm80ELb1ELb0ELb1ELb1ELb1ELb0ELb0ELb0ELi2ELi4ELi4ELi4ELb0EEENS1_24CollectiveEpilogueBwdGQAISA_fSD_Li256ELb1ELb1EEENS1_25SingleTileBwdLPTSchedulerILb1ELi128ELb1EEEEEEEEEvNT_6ParamsE$_ZN4cute3eso3ESOILb1ELb0EJNS_1CILi1EEENS_5tupleIJiiiEEENS2_ILi64EEENS4_IJNS2_ILi72EEENS2_ILi144EEENS2_ILi288EEEEEENS2_ILi512EEEEEC2ERKS3_RKS5_RKS6_RKSA_RKSB_)
        /*0ee4*/ 	.word	0x00000000


	//----- nvinfo : EIATTR_FRAME_SIZE
	.align		4
.L_646:
        /*0ee8*/ 	.byte	0x04, 0x11
        /*0eea*/ 	.short	(.L_648 - .L_647)
	.align		4
.L_647:
        /*0eec*/ 	.word	index@($_ZN7cutlass13device_kernelIN5flash19enable_sm80_to_sm89INS1_16FlashAttnBwdSm80INS1_25CollectiveMainloopBwdSm80ILi2ELi2EN4cute5tupleIJNS5_1CILi128EEES8_NS7_ILi64EEEEEENS_10bfloat16_tEfNS_4arch4Sm80ELb1ELb0ELb1ELb1ELb1ELb0ELb0ELb0ELi2ELi4ELi4ELi4ELb0EEENS1_24CollectiveEpilogueBwdGQAISA_fSD_Li256ELb1ELb1EEENS1_25SingleTileBwdLPTSchedulerILb1ELi128ELb1EEEEEEEEEvNT_6ParamsE$_ZN4cute3eso3ESOILb1ELb0EJNS_1CILi1EEENS_5tupleIJNS2_ILi8EEEiiEEENS2_ILi64EEENS4_IJiNS2_ILi144EEENS2_ILi288EEEEEENS2_ILi512EEEEEC2ERKS3_RKS6_RKS7_RKSA_RKSB_)
        /*0ef0*/ 	.word	0x00000000


	//----- nvinfo : EIATTR_FRAME_SIZE
	.align		4
.L_648:
        /*0ef4*/ 	.byte	0x04, 0x11
        /*0ef6*/ 	.short	(.L_650 - .L_649)
	.align		4
.L_649:
        /*0ef8*/ 	.word	index@($_ZN7cutlass13device_kernelIN5flash19enable_sm80_to_sm89INS1_16FlashAttnBwdSm80INS1_25CollectiveMainloopBwdSm80ILi2ELi2EN4cute5tupleIJNS5_1CILi128EEES8_NS7_ILi64EEEEEENS_10bfloat16_tEfNS_4arch4Sm80ELb1ELb0ELb1ELb1ELb1ELb0ELb0ELb0ELi2ELi4ELi4ELi4ELb0EEENS1_24CollectiveEpilogueBwdGQAISA_fSD_Li256ELb1ELb1EEENS1_25SingleTileBwdLPTSchedulerILb1ELi128ELb1EEEEEEEEEvNT_6ParamsE$_ZN4cute3eso3ESOILb1ELb0EJNS_1CILi1EEENS2_ILi8EEEiiNS2_ILi64EEEiNS2_ILi144EEENS2_ILi288EEENS2_ILi512EEEEEC2ERKS3_RKS4_RKiSF_RKS5_SF_RKS6_RKS7_RKS8_)
        /*0efc*/ 	.word	0x00000000


	//----- nvinfo : EIATTR_FRAME_SIZE
	.align		4
.L_650:
        /*0f00*/ 	.byte	0x04, 0x11
        /*0f02*/ 	.short	(.L_652 - .L_651)
	.align		4
.L_651:
        /*0f04*/ 	.word	index@($_ZN7cutlass13device_kernelIN5flash19enable_sm80_to_sm89INS1_16FlashAttnBwdSm80INS1_25CollectiveMainloopBwdSm80ILi2ELi2EN4cute5tupleIJNS5_1CILi128EEES8_NS7_ILi64EEEEEENS_10bfloat16_tEfNS_4arch4Sm80ELb1ELb0ELb1ELb1ELb1ELb0ELb0ELb0ELi2ELi4ELi4ELi4ELb0EEENS1_24CollectiveEpilogueBwdGQAISA_fSD_Li256ELb1ELb1EEENS1_25SingleTileBwdLPTSchedulerILb1ELi128ELb1EEEEEEEEEvNT_6ParamsE$_ZN4cute3eso3ESOILb1ELb0EJNS_1CILi1EEENS2_ILi512EEEiEEC2ERKS3_RKS4_RKi)
        /*0f08*/ 	.word	0x00000000


	//----- nvinfo : EIATTR_FRAME_SIZE
	.align		4
.L_652:
        /*0f0c*/ 	.byte	0x04, 0x11
        /*0f0e*/ 	.short	(.L_654 - .L_653)
	.align		4
.L_653:
        /*0f10*/ 	.word	index@($_ZN7cutlass13device_kernelIN5flash19enable_sm80_to_sm89INS1_16FlashAttnBwdSm80INS1_25CollectiveMainloopBwdSm80ILi2ELi2EN4cute5tupleIJNS5_1CILi128EEES8_NS7_ILi64EEEEEENS_10bfloat16_tEfNS_4arch4Sm80ELb1ELb0ELb1ELb1ELb1ELb0ELb0ELb0ELi2ELi4ELi4ELi4ELb0EEENS1_24CollectiveEpilogueBwdGQAISA_fSD_Li256ELb1ELb1EEENS1_25SingleTileBwdLPTSchedulerILb1ELi128ELb1EEEEEEEEEvNT_6ParamsE$_ZN4cute3eso3ESOILb1ELb0EJNS_1CILi1EEENS2_ILi256EEEiEEC2ERKS3_RKS4_RKi)
        /*0f14*/ 	.word	0x00000000


	//----- nvinfo : EIATTR_FRAME_SIZE
	.align		4
.L_654:
        /*0f18*/ 	.byte	0x04, 0x11
        /*0f1a*/ 	.short	(.L_656 - .L_655)
	.align		4
.L_655:
        /*0f1c*/ 	.word	index@($_ZN7cutlass13device_kernelIN5flash19enable_sm80_to_sm89INS1_16FlashAttnBwdSm80INS1_25CollectiveMainloopBwdSm80ILi2ELi2EN4cute5tupleIJNS5_1CILi128EEES8_NS7_ILi64EEEEEENS_10bfloat16_tEfNS_4arch4Sm80ELb1ELb0ELb1ELb1ELb1ELb0ELb0ELb0ELi2ELi4ELi4ELi4ELb0EEENS1_24CollectiveEpilogueBwdGQAISA_fSD_Li256ELb1ELb1EEENS1_25SingleTileBwdLPTSchedulerILb1ELi128ELb1EEEEEEEEEvNT_6ParamsE$_ZN4cute3eso3ESOILb1ELb0EJNS_1CILi1024EEEiiEEC2ERKS3_RKiS8_)
        /*0f20*/ 	.word	0x00000000


	//----- nvinfo : EIATTR_FRAME_SIZE
	.align		4
.L_656:
        /*0f24*/ 	.byte	0x04, 0x11
        /*0f26*/ 	.short	(.L_658 - .L_657)
	.align		4
.L_657:
        /*0f28*/ 	.word	index@($_ZN7cutlass13device_kernelIN5flash19enable_sm80_to_sm89INS1_16FlashAttnBwdSm80INS1_25CollectiveMainloopBwdSm80ILi2ELi2EN4cute5tupleIJNS5_1CILi128EEES8_NS7_ILi64EEEEEENS_10bfloat16_tEfNS_4arch4Sm80ELb1ELb0ELb1ELb1ELb1ELb0ELb0ELb0ELi2ELi4ELi4ELi4ELb0EEENS1_24CollectiveEpilogueBwdGQAISA_fSD_Li256ELb1ELb1EEENS1_25SingleTileBwdLPTSchedulerILb1ELi128ELb1EEEEEEEEEvNT_6ParamsE$_ZN4cute3eso3ESOILb1ELb0EJNS_1CILi1024EEENS_5tupleIJiiEEEEEC2ERKS3_RKS5_)
        /*0f2c*/ 	.word	0x00000000


	//----- nvinfo : EIATTR_FRAME_SIZE
	.align		4
.L_658:
        /*0f30*/ 	.byte	0x04, 0x11
        /*0f32*/ 	.short	(.L_660 - .L_659)
	.align		4
.L_659:
        /*0f34*/ 	.word	index@($_ZN7cutlass13device_kernelIN5flash19enable_sm80_to_sm89INS1_16FlashAttnBwdSm80INS1_25CollectiveMainloopBwdSm80ILi2ELi2EN4cute5tupleIJNS5_1CILi128EEES8_NS7_ILi64EEEEEENS_10bfloat16_tEfNS_4arch4Sm80ELb1ELb0ELb1ELb1ELb1ELb0ELb0ELb0ELi2ELi4ELi4ELi4ELb0EEENS1_24CollectiveEpilogueBwdGQAISA_fSD_Li256ELb1ELb1EEENS1_25SingleTileBwdLPTSchedulerILb1ELi128ELb1EEEEEEEEEvNT_6ParamsE$_ZN4cute3eso3ESOILb1ELb0EJNS_1CILi0EEEiS3_EEC2ERKS3_RKiS6_)
        /*0f38*/ 	.word	0x00000000


	//----- nvinfo : EIATTR_FRAME_SIZE
	.align		4
.L_660:
        /*0f3c*/ 	.byte	0x04, 0x11
        /*0f3e*/ 	.short	(.L_662 - .L_661)
	.align		4
.L_661:
        /*0f40*/ 	.word	index@($_ZN7cutlass13device_kernelIN5flash19enable_sm80_to_sm89INS1_16FlashAttnBwdSm80INS1_25CollectiveMainloopBwdSm80ILi2ELi2EN4cute5tupleIJNS5_1CILi128EEES8_NS7_ILi64EEEEEENS_10bfloat16_tEfNS_4arch4Sm80ELb1ELb0ELb1ELb1ELb1ELb0ELb0ELb0ELi2ELi4ELi4ELi4ELb0EEENS1_24CollectiveEpilogueBwdGQAISA_fSD_Li256ELb1ELb1EEENS1_25SingleTileBwdLPTSchedulerILb1ELi128ELb1EEEEEEEEEvNT_6ParamsE$_ZN4cute3eso3ESOILb1ELb0EJNS_1CILi0EEEiEEC2ERKS3_RKi)
        /*0f44*/ 	.word	0x00000000


	//----- nvinfo : EIATTR_FRAME_SIZE
	.align		4
.L_662:
        /*0f48*/ 	.byte	0x04, 0x11
        /*0f4a*/ 	.short	(.L_664 - .L_663)
	.align		4
.L_663:
        /*0f4c*/ 	.word	index@($_ZN7cutlass13device_kernelIN5flash19enable_sm80_to_sm89INS1_16FlashAttnBwdSm80INS1_25CollectiveMainloopBwdSm80ILi2ELi2EN4cute5tupleIJNS5_1CILi128EEES8_NS7_ILi64EEEEEENS_10bfloat16_tEfNS_4arch4Sm80ELb1ELb0ELb1ELb1ELb1ELb0ELb0ELb0ELi2ELi4ELi4ELi4ELb0EEENS1_24CollectiveEpilogueBwdGQAISA_fSD_Li256ELb1ELb1EEENS1_25SingleTileBwdLPTSchedulerILb1ELi128ELb1EEEEEEEEEvNT_6ParamsE$_ZN4cute3eso3ESOILb1ELb0EJNS_1CILi0EEENS_5tupleIJNS2_ILi1EEENS2_ILi256EEEiEEEEEC2ERKS3_RKS7_)
        /*0f50*/ 	.word	0x00000000


	//----- nvinfo : EIATTR_FRAME_SIZE
	.align		4
.L_664:
        /*0f54*/ 	.byte	0x04, 0x11
        /*0f56*/ 	.short	(.L_666 - .L_665)
	.align		4
.L_665:
        /*0f58*/ 	.word	index@($_ZN7cutlass13device_kernelIN5flash19enable_sm80_to_sm89INS1_16FlashAttnBwdSm80INS1_25CollectiveMainloopBwdSm80ILi2ELi2EN4cute5tupleIJNS5_1CILi128EEES8_NS7_ILi64EEEEEENS_10bfloat16_tEfNS_4arch4Sm80ELb1ELb0ELb1ELb1ELb1ELb0ELb0ELb0ELi2ELi4ELi4ELi4ELb0EEENS1_24CollectiveEpilogueBwdGQAISA_fSD_Li256ELb1ELb1EEENS1_25SingleTileBwdLPTSchedulerILb1ELi128ELb1EEEEEEEEEvNT_6ParamsE$_ZN4cute3eso3ESOILb1ELb0EJNS_1CILi0EEENS2_ILi1EEENS2_ILi512EEEiNS2_ILi4096EEEiNS2_ILi8192EEEEEC2ERKS3_RKS4_RKS5_RKiRKS6_SG_RKS7_)
        /*0f5c*/ 	.word	0x00000000


	//----- nvinfo : EIATTR_FRAME_SIZE
	.align		4
.L_666:
        /*0f60*/ 	.byte	0x04, 0x11
        /*0f62*/ 	.short	(.L_668 - .L_667)
	.align		4
.L_667:
        /*0f64*/ 	.word	index@($_ZN7cutlass13device_kernelIN5flash19enable_sm80_to_sm89INS1_16FlashAttnBwdSm80INS1_25CollectiveMainloopBwdSm80ILi2ELi2EN4cute5tupleIJNS5_1CILi128EEES8_NS7_ILi64EEEEEENS_10bfloat16_tEfNS_4arch4Sm80ELb1ELb0ELb1ELb1ELb1ELb0ELb0ELb0ELi2ELi4ELi4ELi4ELb0EEENS1_24CollectiveEpilogueBwdGQAISA_fSD_Li256ELb1ELb1EEENS1_25SingleTileBwdLPTSchedulerILb1ELi128ELb1EEEEEEEEEvNT_6ParamsE$_ZN4cute3eso3ESOILb1ELb0EJNS_1CILi0EEENS2_ILi1EEENS2_ILi512EEEiEEC2ERKS3_RKS4_RKS5_RKi)
        /*0f68*/ 	.word	0x00000000


	//----- nvinfo : EIATTR_FRAME_SIZE
	.align		4
.L_668:
        /*0f6c*/ 	.byte	0x04, 0x11
        /*0f6e*/ 	.short	(.L_670 - .L_669)
	.align		4
.L_669:
        /*0f70*/ 	.word	index@($_ZN7cutlass13device_kernelIN5flash19enable_sm80_to_sm89INS1_16FlashAttnBwdSm80INS1_25CollectiveMainloopBwdSm80ILi2ELi2EN4cute5tupleIJNS5_1CILi128EEES8_NS7_ILi64EEEEEENS_10bfloat16_tEfNS_4arch4Sm80ELb1ELb0ELb1ELb1ELb1ELb0ELb0ELb0ELi2ELi4ELi4ELi4ELb0EEENS1_24CollectiveEpilogueBwdGQAISA_fSD_Li256ELb1ELb1EEENS1_25SingleTileBwdLPTSchedulerILb1ELi128ELb1EEEEEEEEEvNT_6ParamsE$_ZN4cute3eso3ESOILb1ELb0EJNS_14ComposedLayoutINS_7SwizzleILi3ELi3ELi3EEENS_1CILj0EEENS_6LayoutINS_5tupleIJNS8_IJNS8_IJNS5_ILi4EEENS5_ILi8EEEEEENS8_IJS9_NS5_ILi1EEEEEEEEENS8_IJNS8_IJNS5_ILi2EEESF_SF_EEENS8_IJSF_S9_EEEEEEEEENS8_IJNS8_IJNS8_IJSF_NS5_ILi64EEEEEENS8_IJNS5_ILi1024EEENS5_ILi0EEEEEEEEENS8_IJNS8_IJSC_NS5_ILi512EEESA_EEENS8_IJNS5_ILi4096EEENS5_ILi16EEEEEEEEEEEEEEEENS_10ViewEngineINS_8smem_ptrIPN7cutlass10bfloat16_tEEEEEEEC2ERKSY_RKS15_)
        /*0f74*/ 	.word	0x00000000


	//----- nvinfo : EIATTR_FRAME_SIZE
	.align		4
.L_670:
        /*0f78*/ 	.byte	0x04, 0x11
        /*0f7a*/ 	.short	(.L_672 - .L_671)
	.align		4
.L_671:
        /*0f7c*/ 	.word	index@($_ZN7cutlass13device_kernelIN5flash19enable_sm80_to_sm89INS1_16FlashAttnBwdSm80INS1_25CollectiveMainloopBwdSm80ILi2ELi2EN4cute5tupleIJNS5_1CILi128EEES8_NS7_ILi64EEEEEENS_10bfloat16_tEfNS_4arch4Sm80ELb1ELb0ELb1ELb1ELb1ELb0ELb0ELb0ELi2ELi4ELi4ELi4ELb0EEENS1_24CollectiveEpilogueBwdGQAISA_fSD_Li256ELb1ELb1EEENS1_25SingleTileBwdLPTSchedulerILb1ELi128ELb1EEEEEEEEEvNT_6ParamsE$_ZN4cute3eso3ESOILb1ELb0EJNS_14ComposedLayoutINS_7SwizzleILi3ELi3ELi3EEENS_1CILj0EEENS_6LayoutINS_5tupleIJNS8_IJNS8_IJNS5_ILi4EEENS5_ILi8EEEEEENS8_IJNS5_ILi2EEENS5_ILi1EEEEEEEEENS8_IJNS8_IJSC_SC_EEESB_EEEEEENS8_IJNS8_IJNS8_IJNS5_ILi128EEESD_EEENS8_IJSA_NS5_ILi0EEEEEEEEENS8_IJNS8_IJNS5_ILi64EEENS5_ILi512EEEEEENS8_IJNS5_ILi16EEENS5_ILi1024EEEEEEEEEEEEEEEENS_10ViewEngineINS_8smem_ptrIPN7cutlass10bfloat16_tEEEEEEEC2ERKSX_RKS14_)
        /*0f80*/ 	.word	0x00000000


	//----- nvinfo : EIATTR_FRAME_SIZE
	.align		4
.L_672:
        /*0f84*/ 	.byte	0x04, 0x11
        /*0f86*/ 	.short	(.L_674 - .L_673)
	.align		4
.L_673:
        /*0f88*/ 	.word	index@($_ZN7cutlass13device_kernelIN5flash19enable_sm80_to_sm89INS1_16FlashAttnBwdSm80INS1_25CollectiveMainloopBwdSm80ILi2ELi2EN4cute5tupleIJNS5_1CILi128EEES8_NS7_ILi64EEEEEENS_10bfloat16_tEfNS_4arch4Sm80ELb1ELb0ELb1ELb1ELb1ELb0ELb0ELb0ELi2ELi4ELi4ELi4ELb0EEENS1_24CollectiveEpilogueBwdGQAISA_fSD_Li256ELb1ELb1EEENS1_25SingleTileBwdLPTSchedulerILb1ELi128ELb1EEEEEEEEEvNT_6ParamsE$_ZN4cute3eso3ESOILb1ELb0EJNS_14ComposedLayoutINS_7SwizzleILi3ELi3ELi3EEENS_1CILj0EEENS_6LayoutINS_5tupleIJNS8_IJNS5_ILi8EEENS5_ILi16EEEEEENS8_IJNS5_ILi64EEENS5_ILi1EEEEEEEEENS8_IJNS8_IJSC_NS5_ILi512EEEEEENS8_IJSD_NS5_ILi0EEEEEEEEEEEEENS_10ViewEngineINS_8smem_ptrIPN7cutlass10bfloat16_tEEEEEEEC2ERKSM_RKST_)
        /*0f8c*/ 	.word	0x00000000


	//----- nvinfo : EIATTR_FRAME_SIZE
	.align		4
.L_674:
        /*0f90*/ 	.byte	0x04, 0x11
        /*0f92*/ 	.short	(.L_676 - .L_675)
	.align		4
.L_675:
        /*0f94*/ 	.word	index@($_ZN7cutlass13device_kernelIN5flash19enable_sm80_to_sm89INS1_16FlashAttnBwdSm80INS1_25CollectiveMainloopBwdSm80ILi2ELi2EN4cute5tupleIJNS5_1CILi128EEES8_NS7_ILi64EEEEEENS_10bfloat16_tEfNS_4arch4Sm80ELb1ELb0ELb1ELb1ELb1ELb0ELb0ELb0ELi2ELi4ELi4ELi4ELb0EEENS1_24CollectiveEpilogueBwdGQAISA_fSD_Li256ELb1ELb1EEENS1_25SingleTileBwdLPTSchedulerILb1ELi128ELb1EEEEEEEEEvNT_6ParamsE$_ZN4cute3eso3ESOILb1ELb0EJNS_14ComposedLayoutINS_7SwizzleILi3ELi3ELi3EEENS_1CILj0EEENS_6LayoutINS_5tupleIJNS5_ILi64EEENS5_ILi128EEEEEENS8_IJNS5_ILi1EEES9_EEEEEEENS_10ViewEngineINS_8smem_ptrIPN7cutlass10bfloat16_tEEEEEEEC2ERKSF_RKSM_)
        /*0f98*/ 	.word	0x00000000


	//----- nvinfo : EIATTR_FRAME_SIZE
	.align		4
.L_676:
        /*0f9c*/ 	.byte	0x04, 0x11
        /*0f9e*/ 	.short	(.L_678 - .L_677)
	.align		4
.L_677:
        /*0fa0*/ 	.word	index@($_ZN7cutlass13device_kernelIN5flash19enable_sm80_to_sm89INS1_16FlashAttnBwdSm80INS1_25CollectiveMainloopBwdSm80ILi2ELi2EN4cute5tupleIJNS5_1CILi128EEES8_NS7_ILi64EEEEEENS_10bfloat16_tEfNS_4arch4Sm80ELb1ELb0ELb1ELb1ELb1ELb0ELb0ELb0ELi2ELi4ELi4ELi4ELb0EEENS1_24CollectiveEpilogueBwdGQAISA_fSD_Li256ELb1ELb1EEENS1_25SingleTileBwdLPTSchedulerILb1ELi128ELb1EEEEEEEEEvNT_6ParamsE$_ZN4cute3eso3ESOILb1ELb0EJNS_14ComposedLayoutINS_7SwizzleILi3ELi3ELi3EEENS_1CILi0EEENS_6LayoutINS_5tupleIJNS8_IJNS8_IJNS5_ILi4EEENS5_ILi8EEEEEENS8_IJS9_NS5_ILi1EEEEEEEEENS8_IJNS8_IJNS5_ILi2EEESF_SF_EEENS8_IJSF_SA_EEEEEEEEENS8_IJNS8_IJNS8_IJNS5_ILi128EEESC_EEENS8_IJNS5_ILi16EEES6_EEEEEENS8_IJNS8_IJNS5_ILi64EEESA_NS5_ILi512EEEEEENS8_IJNS5_ILi8192EEENS5_ILi1024EEEEEEEEEEEEEEEENS_10ViewEngineINS_8smem_ptrIPN7cutlass10bfloat16_tEEEEEEEC2ERKSY_RKS15_)
        /*0fa4*/ 	.word	0x00000000


	//----- nvinfo : EIATTR_FRAME_SIZE
	.align		4
.L_678:
        /*0fa8*/ 	.byte	0x04, 0x11
        /*0faa*/ 	.short	(.L_680 - .L_679)
	.align		4
.L_679:
        /*0fac*/ 	.word	index@($_ZN7cutlass13device_kernelIN5flash19enable_sm80_to_sm89INS1_16FlashAttnBwdSm80INS1_25CollectiveMainloopBwdSm80ILi2ELi2EN4cute5tupleIJNS5_1CILi128EEES8_NS7_ILi64EEEEEENS_10bfloat16_tEfNS_4arch4Sm80ELb1ELb0ELb1ELb1ELb1ELb0ELb0ELb0ELi2ELi4ELi4ELi4ELb0EEENS1_24CollectiveEpilogueBwdGQAISA_fSD_Li256ELb1ELb1EEENS1_25SingleTileBwdLPTSchedulerILb1ELi128ELb1EEEEEEEEEvNT_6ParamsE$_ZN4cute3eso3ESOILb1ELb0EJNS_14ComposedLayoutINS_7SwizzleILi3ELi3ELi3EEENS_1CILi0EEENS_6LayoutINS_5tupleIJNS8_IJNS8_IJNS5_ILi4EEENS5_ILi8EEEEEENS8_IJS9_NS5_ILi1EEEEEEEEENS8_IJNS8_IJNS5_ILi2EEESF_SF_EEENS8_IJSF_NS8_IJS9_SF_EEEEEEEEEEEENS8_IJNS8_IJNS8_IJSF_NS5_ILi64EEEEEENS8_IJNS5_ILi1024EEES6_EEEEEENS8_IJNS8_IJSC_NS5_ILi512EEESA_EEENS8_IJNS5_ILi4096EEENS8_IJNS5_ILi16EEENS5_ILi8192EEEEEEEEEEEEEEEEEEENS_10ViewEngineINS_8smem_ptrIPN7cutlass10bfloat16_tEEEEEEEC2ERKS10_RKS17_)
        /*0fb0*/ 	.word	0x00000000


	//----- nvinfo : EIATTR_FRAME_SIZE
	.align		4
.L_680:
        /*0fb4*/ 	.byte	0x04, 0x11
        /*0fb6*/ 	.short	(.L_682 - .L_681)
	.align		4
.L_681:
        /*0fb8*/ 	.word	index@($_ZN7cutlass13device_kernelIN5flash19enable_sm80_to_sm89INS1_16FlashAttnBwdSm80INS1_25CollectiveMainloopBwdSm80ILi2ELi2EN4cute5tupleIJNS5_1CILi128EEES8_NS7_ILi64EEEEEENS_10bfloat16_tEfNS_4arch4Sm80ELb1ELb0ELb1ELb1ELb1ELb0ELb0ELb0ELi2ELi4ELi4ELi4ELb0EEENS1_24CollectiveEpilogueBwdGQAISA_fSD_Li256ELb1ELb1EEENS1_25SingleTileBwdLPTSchedulerILb1ELi128ELb1EEEEEEEEEvNT_6ParamsE$_ZN4cute3eso3ESOILb1ELb0EJNS_14ComposedLayoutINS_7SwizzleILi3ELi3ELi3EEENS_1CILi0EEENS_6LayoutINS_5tupleIJNS8_IJNS8_IJNS5_ILi4EEENS5_ILi8EEEEEENS8_IJNS5_ILi2EEENS5_ILi1EEEEEEEEENS8_IJNS8_IJSC_SC_EEESB_EEEEEENS8_IJNS8_IJNS8_IJNS5_ILi128EEESD_EEENS8_IJSA_S6_EEEEEENS8_IJNS8_IJNS5_ILi64EEENS5_ILi512EEEEEENS8_IJNS5_ILi16EEENS5_ILi1024EEEEEEEEEEEEEEEENS_10ViewEngineINS_8smem_ptrIPN7cutlass10bfloat16_tEEEEEEEC2ERKSW_RKS13_)
        /*0fbc*/ 	.word	0x00000000


	//----- nvinfo : EIATTR_FRAME_SIZE
	.align		4
.L_682:
        /*0fc0*/ 	.byte	0x04, 0x11
        /*0fc2*/ 	.short	(.L_684 - .L_683)
	.align		4
.L_683:
        /*0fc4*/ 	.word	index@($_ZN7cutlass13device_kernelIN5flash19enable_sm80_to_sm89INS1_16FlashAttnBwdSm80INS1_25CollectiveMainloopBwdSm80ILi2ELi2EN4cute5tupleIJNS5_1CILi128EEES8_NS7_ILi64EEEEEENS_10bfloat16_tEfNS_4arch4Sm80ELb1ELb0ELb1ELb1ELb1ELb0ELb0ELb0ELi2ELi4ELi4ELi4ELb0EEENS1_24CollectiveEpilogueBwdGQAISA_fSD_Li256ELb1ELb1EEENS1_25SingleTileBwdLPTSchedulerILb1ELi128ELb1EEEEEEEEEvNT_6ParamsE$_ZN4cute3eso3ESOILb1ELb0EJNS_14ComposedLayoutINS_7SwizzleILi3ELi3ELi3EEENS_1CILi0EEENS_6LayoutINS_5tupleIJNS8_IJNS8_IJNS5_ILi4EEENS5_ILi8EEEEEENS8_IJNS5_ILi2EEENS5_ILi1EEEEEEEEENS8_IJNS8_IJSC_SC_EEENS8_IJSA_S9_EEEEEEEEENS8_IJNS8_IJNS8_IJSC_NS5_ILi64EEEEEENS8_IJNS5_ILi512EEES6_EEEEEENS8_IJNS8_IJSD_SA_EEENS8_IJNS5_ILi1024EEENS5_ILi16EEEEEEEEEEEEEEEENS_10ViewEngineINS_8smem_ptrIPN7cutlass10bfloat16_tEEEEEEEC2ERKSW_RKS13_)
        /*0fc8*/ 	.word	0x00000000


	//----- nvinfo : EIATTR_FRAME_SIZE
	.align		4
.L_684:
        /*0fcc*/ 	.byte	0x04, 0x11
        /*0fce*/ 	.short	(.L_686 - .L_685)
	.align		4
.L_685:
        /*0fd0*/ 	.word	index@($_ZN7cutlass13device_kernelIN5flash19enable_sm80_to_sm89INS1_16FlashAttnBwdSm80INS1_25CollectiveMainloopBwdSm80ILi2ELi2EN4cute5tupleIJNS5_1CILi128EEES8_NS7_ILi64EEEEEENS_10bfloat16_tEfNS_4arch4Sm80ELb1ELb0ELb1ELb1ELb1ELb0ELb0ELb0ELi2ELi4ELi4ELi4ELb0EEENS1_24CollectiveEpilogueBwdGQAISA_fSD_Li256ELb1ELb1EEENS1_25SingleTileBwdLPTSchedulerILb1ELi128ELb1EEEEEEEEEvNT_6ParamsE$_ZN4cute3eso3ESOILb1ELb0EJNS_10UnderscoreEiiEEC2ERKS2_RKiS7_)
        /*0fd4*/ 	.word	0x00000000


	//----- nvinfo : EIATTR_FRAME_SIZE
	.align		4
.L_686:
        /*0fd8*/ 	.byte	0x04, 0x11
        /*0fda*/ 	.short	(.L_688 - .L_687)
	.align		4
.L_687:
        /*0fdc*/ 	.word	index@($_ZN7cutlass13device_kernelIN5flash19enable_sm80_to_sm89INS1_16FlashAttnBwdSm80INS1_25CollectiveMainloopBwdSm80ILi2ELi2EN4cute5tupleIJNS5_1CILi128EEES8_NS7_ILi64EEEEEENS_10bfloat16_tEfNS_4arch4Sm80ELb1ELb0ELb1ELb1ELb1ELb0ELb0ELb0ELi2ELi4ELi4ELi4ELb0EEENS1_24CollectiveEpilogueBwdGQAISA_fSD_Li256ELb1ELb1EEENS1_25SingleTileBwdLPTSchedulerILb1ELi128ELb1EEEEEEEEEvNT_6ParamsE$_ZN4cute3eso3ESOILb1ELb0EJNS_10UnderscoreEiEEC2ERKS2_RKi)
        /*0fe0*/ 	.word	0x00000000


	//----- nvinfo : EIATTR_FRAME_SIZE
	.align		4
.L_688:
        /*0fe4*/ 	.byte	0x04, 0x11
        /*0fe6*/ 	.short	(.L_690 - .L_689)
	.align		4
.L_689:
        /*0fe8*/ 	.word	index@($_ZN7cutlass13device_kernelIN5flash19enable_sm80_to_sm89INS1_16FlashAttnBwdSm80INS1_25CollectiveMainloopBwdSm80ILi2ELi2EN4cute5tupleIJNS5_1CILi128EEES8_NS7_ILi64EEEEEENS_10bfloat16_tEfNS_4arch4Sm80ELb1ELb0ELb1ELb1ELb1ELb0ELb0ELb0ELi2ELi4ELi4ELi4ELb0EEENS1_24CollectiveEpilogueBwdGQAISA_fSD_Li256ELb1ELb1EEENS1_25SingleTileBwdLPTSchedulerILb1ELi128ELb1EEEEEEEEEvNT_6ParamsE$_ZN4cute3eso3ESOILb1ELb0EJNS_10UnderscoreES2_iEEC2ERKS2_S5_RKi)
        /*0fec*/ 	.word	0x00000000


	//----- nvinfo : EIATTR_FRAME_SIZE
	.align		4
.L_690:
        /*0ff0*/ 	.byte	0x04, 0x11
        /*0ff2*/ 	.short	(.L_692 - .L_691)
	.align		4
.L_691:
        /*0ff4*/ 	.word	index@($_ZN7cutlass13device_kernelIN5flash19enable_sm80_to_sm89INS1_16FlashAttnBwdSm80INS1_25CollectiveMainloopBwdSm80ILi2ELi2EN4cute5tupleIJNS5_1CILi128EEES8_NS7_ILi64EEEEEENS_10bfloat16_tEfNS_4arch4Sm80ELb1ELb0ELb1ELb1ELb1ELb0ELb0ELb0ELi2ELi4ELi4ELi4ELb0EEENS1_24CollectiveEpilogueBwdGQAISA_fSD_Li256ELb1ELb1EEENS1_25SingleTileBwdLPTSchedulerILb1ELi128ELb1EEEEEEEEEvNT_6ParamsE$_ZN4cute3eso3ESOILb1ELb0EJNS_10UnderscoreES2_S2_iEEC2ERKS2_S5_S5_RKi)
        /*0ff8*/ 	.word	0x00000000


	//----- nvinfo : EIATTR_FRAME_SIZE
	.align		4
.L_692:
        /*0ffc*/ 	.byte	0x04, 0x11
        /*0ffe*/ 	.short	(.L_694 - .L_693)
	.align		4
.L_693:
        /*1000*/ 	.word	index@($_ZN7cutlass13device_kernelIN5flash19enable_sm80_to_sm89INS1_16FlashAttnBwdSm80INS1_25CollectiveMainloopBwdSm80ILi2ELi2EN4cute5tupleIJNS5_1CILi128EEES8_NS7_ILi64EEEEEENS_10bfloat16_tEfNS_4arch4Sm80ELb1ELb0ELb1ELb1ELb1ELb0ELb0ELb0ELi2ELi4ELi4ELi4ELb0EEENS1_24CollectiveEpilogueBwdGQAISA_fSD_Li256ELb1ELb1EEENS1_25SingleTileBwdLPTSchedulerILb1ELi128ELb1EEEEEEEEEvNT_6ParamsE$_ZN4cute3eso3ESOILb0ELb1EJlEEC2ERKl)
        /*1004*/ 	.word	0x00000000


	//----- nvinfo : EIATTR_FRAME_SIZE
	.align		4
.L_694:
        /*1008*/ 	.byte	0x04, 0x11
        /*100a*/ 	.short	(.L_696 - .L_695)
	.align		4
.L_695:
        /*100c*/ 	.word	index@($_ZN7cutlass13device_kernelIN5flash19enable_sm80_to_sm89INS1_16FlashAttnBwdSm80INS1_25CollectiveMainloopBwdSm80ILi2ELi2EN4cute5tupleIJNS5_1CILi128EEES8_NS7_ILi64EEEEEENS_10bfloat16_tEfNS_4arch4Sm80ELb1ELb0ELb1ELb1ELb1ELb0ELb0ELb0ELi2ELi4ELi4ELi4ELb0EEENS1_24CollectiveEpilogueBwdGQAISA_fSD_Li256ELb1ELb1EEENS1_25SingleTileBwdLPTSchedulerILb1ELi128ELb1EEEEEEEEEvNT_6ParamsE$_ZN4cute3eso3ESOILb0ELb1EJiNS_1CILi72EEENS2_ILi512EEEEEC2ERKiRKS3_RKS4_)
        /*1010*/ 	.word	0x00000000


	//----- nvinfo : EIATTR_FRAME_SIZE
	.align		4
.L_696:
        /*1014*/ 	.byte	0x04, 0x11
        /*1016*/ 	.short	(.L_698 - .L_697)
	.align		4
.L_697:
        /*1018*/ 	.word	index@($_ZN7cutlass13device_kernelIN5flash19enable_sm80_to_sm89INS1_16FlashAttnBwdSm80INS1_25CollectiveMainloopBwdSm80ILi2ELi2EN4cute5tupleIJNS5_1CILi128EEES8_NS7_ILi64EEEEEENS_10bfloat16_tEfNS_4arch4Sm80ELb1ELb0ELb1ELb1ELb1ELb0ELb0ELb0ELi2ELi4ELi4ELi4ELb0EEENS1_24CollectiveEpilogueBwdGQAISA_fSD_Li256ELb1ELb1EEENS1_25SingleTileBwdLPTSchedulerILb1ELi128ELb1EEEEEEEEEvNT_6ParamsE$_ZN4cute3eso3ESOILb0ELb1EJiNS_1CILi512EEEEEC2ERKiRKS3_)
        /*101c*/ 	.word	0x00000000


	//----- nvinfo : EIATTR_FRAME_SIZE
	.align		4
.L_698:
        /*1020*/ 	.byte	0x04, 0x11
        /*1022*/ 	.short	(.L_700 - .L_699)
	.align		4
.L_699:
        /*1024*/ 	.word	index@($_ZN7cutlass13device_kernelIN5flash19enable_sm80_to_sm89INS1_16FlashAttnBwdSm80INS1_25CollectiveMainloopBwdSm80ILi2ELi2EN4cute5tupleIJNS5_1CILi128EEES8_NS7_ILi64EEEEEENS_10bfloat16_tEfNS_4arch4Sm80ELb1ELb0ELb1ELb1ELb1ELb0ELb0ELb0ELi2ELi4ELi4ELi4ELb0EEENS1_24CollectiveEpilogueBwdGQAISA_fSD_Li256ELb1ELb1EEENS1_25SingleTileBwdLPTSchedulerILb1ELi128ELb1EEEEEEEEEvNT_6ParamsE$_ZN4cute3eso3ESOILb0ELb1EJiNS_1CILi4096EEEEEC2ERKiRKS3_)
        /*1028*/ 	.word	0x00000000


	//----- nvinfo : EIATTR_FRAME_SIZE
	.align		4
.L_700:
        /*102c*/ 	.byte	0x04, 0x11
        /*102e*/ 	.short	(.L_702 - .L_701)
	.align		4
.L_701:
        /*1030*/ 	.word	index@($_ZN7cutlass13device_kernelIN5flash19enable_sm80_to_sm89INS1_16FlashAttnBwdSm80INS1_25CollectiveMainloopBwdSm80ILi2ELi2EN4cute5tupleIJNS5_1CILi128EEES8_NS7_ILi64EEEEEENS_10bfloat16_tEfNS_4arch4Sm80ELb1ELb0ELb1ELb1ELb1ELb0ELb0ELb0ELi2ELi4ELi4ELi4ELb0EEENS1_24CollectiveEpilogueBwdGQAISA_fSD_Li256ELb1ELb1EEENS1_25SingleTileBwdLPTSchedulerILb1ELi128ELb1EEEEEEEEEvNT_6ParamsE$_ZN4cute3eso3ESOILb0ELb1EJiNS_1CILi144EEENS2_ILi512EEEEEC2ERKiRKS3_RKS4_)
        /*1034*/ 	.word	0x00000000


	//----- nvinfo : EIATTR_FRAME_SIZE
	.align		4
.L_702:
        /*1038*/ 	.byte	0x04, 0x11
        /*103a*/ 	.short	(.L_704 - .L_703)
	.align		4
.L_703:
        /*103c*/ 	.word	index@($_ZN7cutlass13device_kernelIN5flash19enable_sm80_to_sm89INS1_16FlashAttnBwdSm80INS1_25CollectiveMainloopBwdSm80ILi2ELi2EN4cute5tupleIJNS5_1CILi128EEES8_NS7_ILi64EEEEEENS_10bfloat16_tEfNS_4arch4Sm80ELb1ELb0ELb1ELb1ELb1ELb0ELb0ELb0ELi2ELi4ELi4ELi4ELb0EEENS1_24CollectiveEpilogueBwdGQAISA_fSD_Li256ELb1ELb1EEENS1_25SingleTileBwdLPTSchedulerILb1ELi128ELb1EEEEEEEEEvNT_6ParamsE$_ZN4cute3eso3ESOILb0ELb1EJiNS_1CILi144EEENS2_ILi288EEEEEC2ERKiRKS3_RKS4_)
        /*1040*/ 	.word	0x00000000


	//----- nvinfo : EIATTR_FRAME_SIZE
	.align		4
.L_704:
        /*1044*/ 	.byte	0x04, 0x11
        /*1046*/ 	.short	(.L_706 - .L_705)
	.align		4
.L_705:
        /*1048*/ 	.word	index@($_ZN7cutlass13device_kernelIN5flash19enable_sm80_to_sm89INS1_16FlashAttnBwdSm80INS1_25CollectiveMainloopBwdSm80ILi2ELi2EN4cute5tupleIJNS5_1CILi128EEES8_NS7_ILi64EEEEEENS_10bfloat16_tEfNS_4arch4Sm80ELb1ELb0ELb1ELb1ELb1ELb0ELb0ELb0ELi2ELi4ELi4ELi4ELb0EEENS1_24CollectiveEpilogueBwdGQAISA_fSD_Li256ELb1ELb1EEENS1_25SingleTileBwdLPTSchedulerILb1ELi128ELb1EEEEEEEEEvNT_6ParamsE$_ZN4cute3eso3ESOILb0ELb1EJiNS_1CILi0EEEEEC2ERKiRKS3_)
        /*104c*/ 	.word	0x00000000


	//----- nvinfo : EIATTR_FRAME_SIZE
	.align		4
.L_706:
        /*1050*/ 	.byte	0x04, 0x11
        /*1052*/ 	.short	(.L_708 - .L_707)
	.align		4
.L_707:
        /*1054*/ 	.word	index@($_ZN7cutlass13device_kernelIN5flash19enable_sm80_to_sm89INS1_16FlashAttnBwdSm80INS1_25CollectiveMainloopBwdSm80ILi2ELi2EN4cute5tupleIJNS5_1CILi128EEES8_NS7_ILi64EEEEEENS_10bfloat16_tEfNS_4arch4Sm80ELb1ELb0ELb1ELb1ELb1ELb0ELb0ELb0ELi2ELi4ELi4ELi4ELb0EEENS1_24CollectiveEpilogueBwdGQAISA_fSD_Li256ELb1ELb1EEENS1_25SingleTileBwdLPTSchedulerILb1ELi128ELb1EEEEEEEEEvNT_6ParamsE$_ZN4cute3eso3ESOILb0ELb1EJiEEC2ERKi)
        /*1058*/ 	.word	0x00000000


	//----- nvinfo : EIATTR_FRAME_SIZE
	.align		4
.L_708:
        /*105c*/ 	.byte	0x04, 0x11
        /*105e*/ 	.short	(.L_710 - .L_709)
	.align		4
.L_709:
        /*1060*/ 	.word	index@($_ZN7cutlass13device_kernelIN5flash19enable_sm80_to_sm89INS1_16FlashAttnBwdSm80INS1_25CollectiveMainloopBwdSm80ILi2ELi2EN4cute5tupleIJNS5_1CILi128EEES8_NS7_ILi64EEEEEENS_10bfloat16_tEfNS_4arch4Sm80ELb1ELb0ELb1ELb1ELb1ELb0ELb0ELb0ELi2ELi4ELi4ELi4ELb0EEENS1_24CollectiveEpilogueBwdGQAISA_fSD_Li256ELb1ELb1EEENS1_25SingleTileBwdLPTSchedulerILb1ELi128ELb1EEEEEEEEEvNT_6ParamsE$_ZN4cute3eso3ESOILb0ELb1EJNS_6LayoutINS_5tupleIJNS3_IJNS_1CILi8EEENS4_ILi1EEEEEENS4_ILi2EEEEEENS3_IJNS3_IJS6_NS4_ILi0EEEEEEiEEEEESA_EEC2ERKSD_RKSA_)
        /*1064*/ 	.word	0x00000000


	//----- nvinfo : EIATTR_FRAME_SIZE
	.align		4
.L_710:
        /*1068*/ 	.byte	0x04, 0x11
        /*106a*/ 	.short	(.L_712 - .L_711)
	.align		4
.L_711:
        /*106c*/ 	.word	index@($_ZN7cutlass13device_kernelIN5flash19enable_sm80_to_sm89INS1_16FlashAttnBwdSm80INS1_25CollectiveMainloopBwdSm80ILi2ELi2EN4cute5tupleIJNS5_1CILi128EEES8_NS7_ILi64EEEEEENS_10bfloat16_tEfNS_4arch4Sm80ELb1ELb0ELb1ELb1ELb1ELb0ELb0ELb0ELi2ELi4ELi4ELi4ELb0EEENS1_24CollectiveEpilogueBwdGQAISA_fSD_Li256ELb1ELb1EEENS1_25SingleTileBwdLPTSchedulerILb1ELi128ELb1EEEEEEEEEvNT_6ParamsE$_ZN4cute3eso3ESOILb0ELb1EJNS_5tupleIJiiEEENS_1CILi8192EEEEEC2ERKS3_RKS5_)
        /*1070*/ 	.word	0x00000000


	//----- nvinfo : EIATTR_FRAME_SIZE
	.align		4
.L_712:
        /*1074*/ 	.byte	0x04, 0x11
        /*1076*/ 	.short	(.L_714 - .L_713)
	.align		4
.L_713:
        /*1078*/ 	.word	index@($_ZN7cutlass13device_kernelIN5flash19enable_sm80_to_sm89INS1_16FlashAttnBwdSm80INS1_25CollectiveMainloopBwdSm80ILi2ELi2EN4cute5tupleIJNS5_1CILi128EEES8_NS7_ILi64EEEEEENS_10bfloat16_tEfNS_4arch4Sm80ELb1ELb0ELb1ELb1ELb1ELb0ELb0ELb0ELi2ELi4ELi4ELi4ELb0EEENS1_24CollectiveEpilogueBwdGQAISA_fSD_Li256ELb1ELb1EEENS1_25SingleTileBwdLPTSchedulerILb1ELi128ELb1EEEEEEEEEvNT_6ParamsE$_ZN4cute3eso3ESOILb0ELb1EJNS_5tupleIJiiEEENS_1CILi1024EEEEEC2ERKS3_RKS5_)
        /*107c*/ 	.word	0x00000000


	//----- nvinfo : EIATTR_FRAME_SIZE
	.align		4
.L_714:
        /*1080*/ 	.byte	0x04, 0x11
        /*1082*/ 	.short	(.L_716 - .L_715)
	.align		4
.L_715:
        /*1084*/ 	.word	index@($_ZN7cutlass13device_kernelIN5flash19enable_sm80_to_sm89INS1_16FlashAttnBwdSm80INS1_25CollectiveMainloopBwdSm80ILi2ELi2EN4cute5tupleIJNS5_1CILi128EEES8_NS7_ILi64EEEEEENS_10bfloat16_tEfNS_4arch4Sm80ELb1ELb0ELb1ELb1ELb1ELb0ELb0ELb0ELi2ELi4ELi4ELi4ELb0EEENS1_24CollectiveEpilogueBwdGQAISA_fSD_Li256ELb1ELb1EEENS1_25SingleTileBwdLPTSchedulerILb1ELi128ELb1EEEEEEEEEvNT_6ParamsE$_ZN4cute3eso3ESOILb0ELb1EJNS_5tupleIJiiEEEEEC2ERKS3_)
        /*1088*/ 	.word	0x00000000


	//----- nvinfo : EIATTR_FRAME_SIZE
	.align		4
.L_716:
        /*108c*/ 	.byte	0x04, 0x11
        /*108e*/ 	.short	(.L_718 - .L_717)
	.align		4
.L_717:
        /*1090*/ 	.word	index@($_ZN7cutlass13device_kernelIN5flash19enable_sm80_to_sm89INS1_16FlashAttnBwdSm80INS1_25CollectiveMainloopBwdSm80ILi2ELi2EN4cute5tupleIJNS5_1CILi128EEES8_NS7_ILi64EEEEEENS_10bfloat16_tEfNS_4arch4Sm80ELb1ELb0ELb1ELb1ELb1ELb0ELb0ELb0ELi2ELi4ELi4ELi4ELb0EEENS1_24CollectiveEpilogueBwdGQAISA_fSD_Li256ELb1ELb1EEENS1_25SingleTileBwdLPTSchedulerILb1ELi128ELb1EEEEEEEEEvNT_6ParamsE$_ZN4cute3eso3ESOILb0ELb1EJNS_5tupleIJiNS2_IJiiEEEEEENS2_IJNS_10UnderscoreENS2_IJS5_S5_EEEEEEEEC2ERKS4_RKS7_)
        /*1094*/ 	.word	0x00000000


	//----- nvinfo : EIATTR_FRAME_SIZE
	.align		4
.L_718:
        /*1098*/ 	.byte	0x04, 0x11
        /*109a*/ 	.short	(.L_720 - .L_719)
	.align		4
.L_719:
        /*109c*/ 	.word	index@($_ZN7cutlass13device_kernelIN5flash19enable_sm80_to_sm89INS1_16FlashAttnBwdSm80INS1_25CollectiveMainloopBwdSm80ILi2ELi2EN4cute5tupleIJNS5_1CILi128EEES8_NS7_ILi64EEEEEENS_10bfloat16_tEfNS_4arch4Sm80ELb1ELb0ELb1ELb1ELb1ELb0ELb0ELb0ELi2ELi4ELi4ELi4ELb0EEENS1_24CollectiveEpilogueBwdGQAISA_fSD_Li256ELb1ELb1EEENS1_25SingleTileBwdLPTSchedulerILb1ELi128ELb1EEEEEEEEEvNT_6ParamsE$_ZN4cute3eso3ESOILb0ELb1EJNS_5tupleIJiNS2_IJiNS_1CILi0EEEEEEEEENS2_IJNS_10UnderscoreENS2_IJS7_S7_EEEEEEEEC2ERKS6_RKS9_)
        /*10a0*/ 	.word	0x00000000


	//----- nvinfo : EIATTR_FRAME_SIZE
	.align		4
.L_720:
        /*10a4*/ 	.byte	0x04, 0x11
        /*10a6*/ 	.short	(.L_722 - .L_721)
	.align		4
.L_721:
        /*10a8*/ 	.word	index@($_ZN7cutlass13device_kernelIN5flash19enable_sm80_to_sm89INS1_16FlashAttnBwdSm80INS1_25CollectiveMainloopBwdSm80ILi2ELi2EN4cute5tupleIJNS5_1CILi128EEES8_NS7_ILi64EEEEEENS_10bfloat16_tEfNS_4arch4Sm80ELb1ELb0ELb1ELb1ELb1ELb0ELb0ELb0ELi2ELi4ELi4ELi4ELb0EEENS1_24CollectiveEpilogueBwdGQAISA_fSD_Li256ELb1ELb1EEENS1_25SingleTileBwdLPTSchedulerILb1ELi128ELb1EEEEEEEEEvNT_6ParamsE$_ZN4cute3eso3ESOILb0ELb0EJiiiNS_1CILi72EEENS2_ILi512EEEEEC2ERKiS7_S7_RKS3_RKS4_)
        /*10ac*/ 	.word	0x00000000


	//----- nvinfo : EIATTR_FRAME_SIZE
	.align		4
.L_722:
        /*10b0*/ 	.byte	0x04, 0x11
        /*10b2*/ 	.short	(.L_724 - .L_723)
	.align		4
.L_723:
        /*10b4*/ 	.word	index@($_ZN7cutlass13device_kernelIN5flash19enable_sm80_to_sm89INS1_16FlashAttnBwdSm80INS1_25CollectiveMainloopBwdSm80ILi2ELi2EN4cute5tupleIJNS5_1CILi128EEES8_NS7_ILi64EEEEEENS_10bfloat16_tEfNS_4arch4Sm80ELb1ELb0ELb1ELb1ELb1ELb0ELb0ELb0ELi2ELi4ELi4ELi4ELb0EEENS1_24CollectiveEpilogueBwdGQAISA_fSD_Li256ELb1ELb1EEENS1_25SingleTileBwdLPTSchedulerILb1ELi128ELb1EEEEEEEEEvNT_6ParamsE$_ZN4cute3eso3ESOILb0ELb0EJiiiNS_1CILi144EEENS2_ILi512EEEEEC2ERKiS7_S7_RKS3_RKS4_)
        /*10b8*/ 	.word	0x00000000


	//----- nvinfo : EIATTR_FRAME_SIZE
	.align		4
.L_724:
        /*10bc*/ 	.byte	0x04, 0x11
        /*10be*/ 	.short	(.L_726 - .L_725)
	.align		4
.L_725:
        /*10c0*/ 	.word	index@($_ZN7cutlass13device_kernelIN5flash19enable_sm80_to_sm89INS1_16FlashAttnBwdSm80INS1_25CollectiveMainloopBwdSm80ILi2ELi2EN4cute5tupleIJNS5_1CILi128EEES8_NS7_ILi64EEEEEENS_10bfloat16_tEfNS_4arch4Sm80ELb1ELb0ELb1ELb1ELb1ELb0ELb0ELb0ELi2ELi4ELi4ELi4ELb0EEENS1_24CollectiveEpilogueBwdGQAISA_fSD_Li256ELb1ELb1EEENS1_25SingleTileBwdLPTSchedulerILb1ELi128ELb1EEEEEEEEEvNT_6ParamsE$_ZN4cute3eso3ESOILb0ELb0EJiiiNS_1CILi0EEEEEC2ERKiS6_S6_RKS3_)
        /*10c4*/ 	.word	0x00000000


	//----- nvinfo : EIATTR_FRAME_SIZE
	.align		4
.L_726:
        /*10c8*/ 	.byte	0x04, 0x11
        /*10ca*/ 	.short	(.L_728 - .L_727)
	.align		4
.L_727:
        /*10cc*/ 	.word	index@($_ZN7cutlass13device_kernelIN5flash19enable_sm80_to_sm89INS1_16FlashAttnBwdSm80INS1_25CollectiveMainloopBwdSm80ILi2ELi2EN4cute5tupleIJNS5_1CILi128EEES8_NS7_ILi64EEEEEENS_10bfloat16_tEfNS_4arch4Sm80ELb1ELb0ELb1ELb1ELb1ELb0ELb0ELb0ELi2ELi4ELi4ELi4ELb0EEENS1_24CollectiveEpilogueBwdGQAISA_fSD_Li256ELb1ELb1EEENS1_25SingleTileBwdLPTSchedulerILb1ELi128ELb1EEEEEEEEEvNT_6ParamsE$_ZN4cute3eso3ESOILb0ELb0EJiiiEEC2ERKiS4_S4_)
        /*10d0*/ 	.word	0x00000000


	//----- nvinfo : EIATTR_FRAME_SIZE
	.align		4
.L_728:
        /*10d4*/ 	.byte	0x04, 0x11
        /*10d6*/ 	.short	(.L_730 - .L_729)
	.align		4
.L_729:
        /*10d8*/ 	.word	index@($_ZN7cutlass13device_kernelIN5flash19enable_sm80_to_sm89INS1_16FlashAttnBwdSm80INS1_25CollectiveMainloopBwdSm80ILi2ELi2EN4cute5tupleIJNS5_1CILi128EEES8_NS7_ILi64EEEEEENS_10bfloat16_tEfNS_4arch4Sm80ELb1ELb0ELb1ELb1ELb1ELb0ELb0ELb0ELi2ELi4ELi4ELi4ELb0EEENS1_24CollectiveEpilogueBwdGQAISA_fSD_Li256ELb1ELb1EEENS1_25SingleTileBwdLPTSchedulerILb1ELi128ELb1EEEEEEEEEvNT_6ParamsE$_ZN4cute3eso3ESOILb0ELb0EJiiNS_1CILi8192EEEEEC2ERKiS6_RKS3_)
        /*10dc*/ 	.word	0x00000000


	//----- nvinfo : EIATTR_FRAME_SIZE
	.align		4
.L_730:
        /*10e0*/ 	.byte	0x04, 0x11
        /*10e2*/ 	.short	(.L_732 - .L_731)
	.align		4
.L_731:
        /*10e4*/ 	.word	index@($_ZN7cutlass13device_kernelIN5flash19enable_sm80_to_sm89INS1_16FlashAttnBwdSm80INS1_25CollectiveMainloopBwdSm80ILi2ELi2EN4cute5tupleIJNS5_1CILi128EEES8_NS7_ILi64EEEEEENS_10bfloat16_tEfNS_4arch4Sm80ELb1ELb0ELb1ELb1ELb1ELb0ELb0ELb0ELi2ELi4ELi4ELi4ELb0EEENS1_24CollectiveEpilogueBwdGQAISA_fSD_Li256ELb1ELb1EEENS1_25SingleTileBwdLPTSchedulerILb1ELi128ELb1EEEEEEEEEvNT_6ParamsE$_ZN4cute3eso3ESOILb0ELb0EJiiNS_1CILi72EEENS2_ILi512EEEEEC2ERKiS7_RKS3_RKS4_)
        /*10e8*/ 	.word	0x00000000


	//----- nvinfo : EIATTR_FRAME_SIZE
	.align		4
.L_732:
        /*10ec*/ 	.byte	0x04, 0x11
        /*10ee*/ 	.short	(.L_734 - .L_733)
	.align		4
.L_733:
        /*10f0*/ 	.word	index@($_ZN7cutlass13device_kernelIN5flash19enable_sm80_to_sm89INS1_16FlashAttnBwdSm80INS1_25CollectiveMainloopBwdSm80ILi2ELi2EN4cute5tupleIJNS5_1CILi128EEES8_NS7_ILi64EEEEEENS_10bfloat16_tEfNS_4arch4Sm80ELb1ELb0ELb1ELb1ELb1ELb0ELb0ELb0ELi2ELi4ELi4ELi4ELb0EEENS1_24CollectiveEpilogueBwdGQAISA_fSD_Li256ELb1ELb1EEENS1_25SingleTileBwdLPTSchedulerILb1ELi128ELb1EEEEEEEEEvNT_6ParamsE$_ZN4cute3eso3ESOILb0ELb0EJiiNS_1CILi144EEENS2_ILi512EEEEEC2ERKiS7_RKS3_RKS4_)
        /*10f4*/ 	.word	0x00000000


	//----- nvinfo : EIATTR_FRAME_SIZE
	.align		4
.L_734:
        /*10f8*/ 	.byte	0x04, 0x11
        /*10fa*/ 	.short	(.L_736 - .L_735)
	.align		4
.L_735:
        /*10fc*/ 	.word	index@($_ZN7cutlass13device_kernelIN5flash19enable_sm80_to_sm89INS1_16FlashAttnBwdSm80INS1_25CollectiveMainloopBwdSm80ILi2ELi2EN4cute5tupleIJNS5_1CILi128EEES8_NS7_ILi64EEEEEENS_10bfloat16_tEfNS_4arch4Sm80ELb1ELb0ELb1ELb1ELb1ELb0ELb0ELb0ELi2ELi4ELi4ELi4ELb0EEENS1_24CollectiveEpilogueBwdGQAISA_fSD_Li256ELb1ELb1EEENS1_25SingleTileBwdLPTSchedulerILb1ELi128ELb1EEEEEEEEEvNT_6ParamsE$_ZN4cute3eso3ESOILb0ELb0EJiiNS_1CILi1024EEEEEC2ERKiS6_RKS3_)
        /*1100*/ 	.word	0x00000000


	//----- nvinfo : EIATTR_FRAME_SIZE
	.align		4
.L_736:
        /*1104*/ 	.byte	0x04, 0x11
        /*1106*/ 	.short	(.L_738 - .L_737)
	.align		4
.L_737:
        /*1108*/ 	.word	index@($_ZN7cutlass13device_kernelIN5flash19enable_sm80_to_sm89INS1_16FlashAttnBwdSm80INS1_25CollectiveMainloopBwdSm80ILi2ELi2EN4cute5tupleIJNS5_1CILi128EEES8_NS7_ILi64EEEEEENS_10bfloat16_tEfNS_4arch4Sm80ELb1ELb0ELb1ELb1ELb1ELb0ELb0ELb0ELi2ELi4ELi4ELi4ELb0EEENS1_24CollectiveEpilogueBwdGQAISA_fSD_Li256ELb1ELb1EEENS1_25SingleTileBwdLPTSchedulerILb1ELi128ELb1EEEEEEEEEvNT_6ParamsE$_ZN4cute3eso3ESOILb0ELb0EJiiNS_1CILi0EEEEEC2ERKiS6_RKS3_)
        /*110c*/ 	.word	0x00000000


	//----- nvinfo : EIATTR_FRAME_SIZE
	.align		4
.L_738:
        /*1110*/ 	.byte	0x04, 0x11
        /*1112*/ 	.short	(.L_740 - .L_739)
	.align		4
.L_739:
        /*1114*/ 	.word	index@($_ZN7cutlass13device_kernelIN5flash19enable_sm80_to_sm89INS1_16FlashAttnBwdSm80INS1_25CollectiveMainloopBwdSm80ILi2ELi2EN4cute5tupleIJNS5_1CILi128EEES8_NS7_ILi64EEEEEENS_10bfloat16_tEfNS_4arch4Sm80ELb1ELb0ELb1ELb1ELb1ELb0ELb0ELb0ELi2ELi4ELi4ELi4ELb0EEENS1_24CollectiveEpilogueBwdGQAISA_fSD_Li256ELb1ELb1EEENS1_25SingleTileBwdLPTSchedulerILb1ELi128ELb1EEEEEEEEEvNT_6ParamsE$_ZN4cute3eso3ESOILb0ELb0EJiiEEC2ERKiS4_)
        /*1118*/ 	.word	0x00000000


	//----- nvinfo : EIATTR_FRAME_SIZE
	.align		4
.L_740:
        /*111c*/ 	.byte	0x04, 0x11
        /*111e*/ 	.short	(.L_742 - .L_741)
	.align		4
.L_741:
        /*1120*/ 	.word	index@($_ZN7cutlass13device_kernelIN5flash19enable_sm80_to_sm89INS1_16FlashAttnBwdSm80INS1_25CollectiveMainloopBwdSm80ILi2ELi2EN4cute5tupleIJNS5_1CILi128EEES8_NS7_ILi64EEEEEENS_10bfloat16_tEfNS_4arch4Sm80ELb1ELb0ELb1ELb1ELb1ELb0ELb0ELb0ELi2ELi4ELi4ELi4ELb0EEENS1_24CollectiveEpilogueBwdGQAISA_fSD_Li256ELb1ELb1EEENS1_25SingleTileBwdLPTSchedulerILb1ELi128ELb1EEEEEEEEEvNT_6ParamsE$_ZN4cute3eso3ESOILb0ELb0EJiNS_5tupleIJiiEEEEEC2ERKiRKS3_)
        /*1124*/ 	.word	0x00000000


	//----- nvinfo : EIATTR_FRAME_SIZE
	.align		4
.L_742:
        /*1128*/ 	.byte	0x04, 0x11
        /*112a*/ 	.short	(.L_744 - .L_743)
	.align		4
.L_743:
        /*112c*/ 	.word	index@($_ZN7cutlass13device_kernelIN5flash19enable_sm80_to_sm89INS1_16FlashAttnBwdSm80INS1_25CollectiveMainloopBwdSm80ILi2ELi2EN4cute5tupleIJNS5_1CILi128EEES8_NS7_ILi64EEEEEENS_10bfloat16_tEfNS_4arch4Sm80ELb1ELb0ELb1ELb1ELb1ELb0ELb0ELb0ELi2ELi4ELi4ELi4ELb0EEENS1_24CollectiveEpilogueBwdGQAISA_fSD_Li256ELb1ELb1EEENS1_25SingleTileBwdLPTSchedulerILb1ELi128ELb1EEEEEEEEEvNT_6ParamsE$_ZN4cute3eso3ESOILb0ELb0EJiNS_5tupleIJiNS_1CILi0EEEEEEEEC2ERKiRKS5_)
        /*1130*/ 	.word	0x00000000


	//----- nvinfo : EIATTR_FRAME_SIZE
	.align		4
.L_744:
        /*1134*/ 	.byte	0x04, 0x11
        /*1136*/ 	.short	(.L_746 - .L_745)
	.align		4
.L_745:
        /*1138*/ 	.word	index@($_ZN7cutlass13device_kernelIN5flash19enable_sm80_to_sm89INS1_16FlashAttnBwdSm80INS1_25CollectiveMainloopBwdSm80ILi2ELi2EN4cute5tupleIJNS5_1CILi128EEES8_NS7_ILi64EEEEEENS_10bfloat16_tEfNS_4arch4Sm80ELb1ELb0ELb1ELb1ELb1ELb0ELb0ELb0ELi2ELi4ELi4ELi4ELb0EEENS1_24CollectiveEpilogueBwdGQAISA_fSD_Li256ELb1ELb1EEENS1_25SingleTileBwdLPTSchedulerILb1ELi128ELb1EEEEEEEEEvNT_6ParamsE$_ZN4cute3eso3ESOILb0ELb0EJNS_6LayoutINS_5tupleIJNS3_IJNS_1CILi8EEENS4_ILi1EEEEEENS4_ILi4EEES6_EEENS3_IJNS3_IJS6_NS4_ILi0EEEEEElSA_EEEEElEEC2ERKSD_RKl)
        /*113c*/ 	.word	0x00000000


	//----- nvinfo : EIATTR_FRAME_SIZE
	.align		4
.L_746:
        /*1140*/ 	.byte	0x04, 0x11
        /*1142*/ 	.short	(.L_748 - .L_747)
	.align		4
.L_747:
        /*1144*/ 	.word	index@($_ZN7cutlass13device_kernelIN5flash19enable_sm80_to_sm89INS1_16FlashAttnBwdSm80INS1_25CollectiveMainloopBwdSm80ILi2ELi2EN4cute5tupleIJNS5_1CILi128EEES8_NS7_ILi64EEEEEENS_10bfloat16_tEfNS_4arch4Sm80ELb1ELb0ELb1ELb1ELb1ELb0ELb0ELb0ELi2ELi4ELi4ELi4ELb0EEENS1_24CollectiveEpilogueBwdGQAISA_fSD_Li256ELb1ELb1EEENS1_25SingleTileBwdLPTSchedulerILb1ELi128ELb1EEEEEEEEEvNT_6ParamsE$_ZN4cute3eso3ESOILb0ELb0EJNS_6LayoutINS_5tupleIJNS3_IJNS_1CILi8EEENS4_ILi1EEEEEENS4_ILi4EEES6_EEENS3_IJNS3_IJS6_NS4_ILi0EEEEEElSA_EEEEENS_10ViewEngineINS_8gmem_ptrIPKN7cutlass10bfloat16_tEEEEEEEC2ERKSD_RKSL_)
        /*1148*/ 	.word	0x00000000


	//----- nvinfo : EIATTR_FRAME_SIZE
	.align		4
.L_748:
        /*114c*/ 	.byte	0x04, 0x11
        /*114e*/ 	.short	(.L_750 - .L_749)
	.align		4
.L_749:
        /*1150*/ 	.word	index@($_ZN7cutlass13device_kernelIN5flash19enable_sm80_to_sm89INS1_16FlashAttnBwdSm80INS1_25CollectiveMainloopBwdSm80ILi2ELi2EN4cute5tupleIJNS5_1CILi128EEES8_NS7_ILi64EEEEEENS_10bfloat16_tEfNS_4arch4Sm80ELb1ELb0ELb1ELb1ELb1ELb0ELb0ELb0ELi2ELi4ELi4ELi4ELb0EEENS1_24CollectiveEpilogueBwdGQAISA_fSD_Li256ELb1ELb1EEENS1_25SingleTileBwdLPTSchedulerILb1ELi128ELb1EEEEEEEEEvNT_6ParamsE$_ZN4cute3eso3ESOILb0ELb0EJNS_6LayoutINS_5tupleIJNS3_IJNS_1CILi8EEENS4_ILi1EEEEEENS4_ILi2EEES5_EEENS3_IJNS3_IJS6_NS4_ILi0EEEEEEiNS4_ILi1024EEEEEEEEiEEC2ERKSE_RKi)
        /*1154*/ 	.word	0x00000000


	//----- nvinfo : EIATTR_FRAME_SIZE
	.align		4
.L_750:
        /*1158*/ 	.byte	0x04, 0x11
        /*115a*/ 	.short	(.L_752 - .L_751)
	.align		4
.L_751:
        /*115c*/ 	.word	index@($_ZN7cutlass13device_kernelIN5flash19enable_sm80_to_sm89INS1_16FlashAttnBwdSm80INS1_25CollectiveMainloopBwdSm80ILi2ELi2EN4cute5tupleIJNS5_1CILi128EEES8_NS7_ILi64EEEEEENS_10bfloat16_tEfNS_4arch4Sm80ELb1ELb0ELb1ELb1ELb1ELb0ELb0ELb0ELi2ELi4ELi4ELi4ELb0EEENS1_24CollectiveEpilogueBwdGQAISA_fSD_Li256ELb1ELb1EEENS1_25SingleTileBwdLPTSchedulerILb1ELi128ELb1EEEEEEEEEvNT_6ParamsE$_ZN4cute3eso3ESOILb0ELb0EJNS_6LayoutINS_5tupleIJNS3_IJNS_1CILi8EEENS4_ILi1EEEEEENS4_ILi2EEES5_EEENS3_IJNS3_IJS6_NS4_ILi0EEEEEEiNS4_ILi1024EEEEEEEENS_10ViewEngineINS_8smem_ptrIPN7cutlass10bfloat16_tEEEEEEEC2ERKSE_RKSL_)
        /*1160*/ 	.word	0x00000000


	//----- nvinfo : EIATTR_FRAME_SIZE
	.align		4
.L_752:
        /*1164*/ 	.byte	0x04, 0x11
        /*1166*/ 	.short	(.L_754 - .L_753)
	.align		4
.L_753:
        /*1168*/ 	.word	index@($_ZN7cutlass13device_kernelIN5flash19enable_sm80_to_sm89INS1_16FlashAttnBwdSm80INS1_25CollectiveMainloopBwdSm80ILi2ELi2EN4cute5tupleIJNS5_1CILi128EEES8_NS7_ILi64EEEEEENS_10bfloat16_tEfNS_4arch4Sm80ELb1ELb0ELb1ELb1ELb1ELb0ELb0ELb0ELi2ELi4ELi4ELi4ELb0EEENS1_24CollectiveEpilogueBwdGQAISA_fSD_Li256ELb1ELb1EEENS1_25SingleTileBwdLPTSchedulerILb1ELi128ELb1EEEEEEEEEvNT_6ParamsE$_ZN4cute3eso3ESOILb0ELb0EJNS_6LayoutINS_5tupleIJNS3_IJNS_1CILi8EEENS4_ILi1EEEEEENS4_ILi2EEENS3_IJS8_S8_EEEEEENS3_IJNS3_IJS6_NS4_ILi0EEEEEENS4_ILi4096EEENS3_IJiiEEEEEEEEiEEC2ERKSG_RKi)
        /*116c*/ 	.word	0x00000000


	//----- nvinfo : EIATTR_FRAME_SIZE
	.align		4
.L_754:
        /*1170*/ 	.byte	0x04, 0x11
        /*1172*/ 	.short	(.L_756 - .L_755)
	.align		4
.L_755:
        /*1174*/ 	.word	index@($_ZN7cutlass13device_kernelIN5flash19enable_sm80_to_sm89INS1_16FlashAttnBwdSm80INS1_25CollectiveMainloopBwdSm80ILi2ELi2EN4cute5tupleIJNS5_1CILi128EEES8_NS7_ILi64EEEEEENS_10bfloat16_tEfNS_4arch4Sm80ELb1ELb0ELb1ELb1ELb1ELb0ELb0ELb0ELi2ELi4ELi4ELi4ELb0EEENS1_24CollectiveEpilogueBwdGQAISA_fSD_Li256ELb1ELb1EEENS1_25SingleTileBwdLPTSchedulerILb1ELi128ELb1EEEEEEEEEvNT_6ParamsE$_ZN4cute3eso3ESOILb0ELb0EJNS_6LayoutINS_5tupleIJNS3_IJNS_1CILi8EEENS4_ILi1EEEEEENS4_ILi2EEENS3_IJS8_S8_EEEEEENS3_IJNS3_IJS6_NS4_ILi0EEEEEENS4_ILi4096EEENS3_IJiiEEEEEEEENS_10ViewEngineINS_8smem_ptrIPN7cutlass10bfloat16_tEEEEEEEC2ERKSG_RKSN_)
        /*1178*/ 	.word	0x00000000


	//----- nvinfo : EIATTR_FRAME_SIZE
	.align		4
.L_756:
        /*117c*/ 	.byte	0x04, 0x11
        /*117e*/ 	.short	(.L_758 - .L_757)
	.align		4
.L_757:
        /*1180*/ 	.word	index@($_ZN7cutlass13device_kernelIN5flash19enable_sm80_to_sm89INS1_16FlashAttnBwdSm80INS1_25CollectiveMainloopBwdSm80ILi2ELi2EN4cute5tupleIJNS5_1CILi128EEES8_NS7_ILi64EEEEEENS_10bfloat16_tEfNS_4arch4Sm80ELb1ELb0ELb1ELb1ELb1ELb0ELb0ELb0ELi2ELi4ELi4ELi4ELb0EEENS1_24CollectiveEpilogueBwdGQAISA_fSD_Li256ELb1ELb1EEENS1_25SingleTileBwdLPTSchedulerILb1ELi128ELb1EEEEEEEEEvNT_6ParamsE$_ZN4cute3eso3ESOILb0ELb0EJNS_6LayoutINS_5tupleIJNS3_IJNS_1CILi8EEENS4_ILi1EEEEEENS4_ILi2EEEEEENS3_IJNS3_IJS6_NS4_ILi0EEEEEEiEEEEEiEEC2ERKSD_RKi)
        /*1184*/ 	.word	0x00000000


	//----- nvinfo : EIATTR_FRAME_SIZE
	.align		4
.L_758:
        /*1188*/ 	.byte	0x04, 0x11
        /*118a*/ 	.short	(.L_760 - .L_759)
	.align		4
.L_759:
        /*118c*/ 	.word	index@($_ZN7cutlass13device_kernelIN5flash19enable_sm80_to_sm89INS1_16FlashAttnBwdSm80INS1_25CollectiveMainloopBwdSm80ILi2ELi2EN4cute5tupleIJNS5_1CILi128EEES8_NS7_ILi64EEEEEENS_10bfloat16_tEfNS_4arch4Sm80ELb1ELb0ELb1ELb1ELb1ELb0ELb0ELb0ELi2ELi4ELi4ELi4ELb0EEENS1_24CollectiveEpilogueBwdGQAISA_fSD_Li256ELb1ELb1EEENS1_25SingleTileBwdLPTSchedulerILb1ELi128ELb1EEEEEEEEEvNT_6ParamsE$_ZN4cute3eso3ESOILb0ELb0EJNS_6LayoutINS_5tupleIJNS3_IJNS_1CILi8EEENS4_ILi1EEEEEENS4_ILi2EEEEEENS3_IJNS3_IJS6_NS4_ILi0EEEEEEiEEEEENS_10ViewEngineINS_8smem_ptrIPN7cutlass10bfloat16_tEEEEEEEC2ERKSD_RKSK_)
        /*1190*/ 	.word	0x00000000


	//----- nvinfo : EIATTR_FRAME_SIZE
	.align		4
.L_760:
        /*1194*/ 	.byte	0x04, 0x11
        /*1196*/ 	.short	(.L_762 - .L_761)
	.align		4
.L_761:
        /*1198*/ 	.word	index@($_ZN7cutlass13device_kernelIN5flash19enable_sm80_to_sm89INS1_16FlashAttnBwdSm80INS1_25CollectiveMainloopBwdSm80ILi2ELi2EN4cute5tupleIJNS5_1CILi128EEES8_NS7_ILi64EEEEEENS_10bfloat16_tEfNS_4arch4Sm80ELb1ELb0ELb1ELb1ELb1ELb0ELb0ELb0ELi2ELi4ELi4ELi4ELb0EEENS1_24CollectiveEpilogueBwdGQAISA_fSD_Li256ELb1ELb1EEENS1_25SingleTileBwdLPTSchedulerILb1ELi128ELb1EEEEEEEEEvNT_6ParamsE$_ZN4cute3eso3ESOILb0ELb0EJNS_6LayoutINS_5tupleIJNS3_IJNS_1CILi8EEENS4_ILi1EEEEEENS3_IJNS4_ILi2EEEEEEEEENS3_IJNS3_IJS6_NS4_ILi0EEEEEENS3_IJiEEEEEEEENS_10ViewEngineINS_8smem_ptrIPN7cutlass10bfloat16_tEEEEEEEC2ERKSF_RKSM_)
        /*119c*/ 	.word	0x00000000


	//----- nvinfo : EIATTR_FRAME_SIZE
	.align		4
.L_762:
        /*11a0*/ 	.byte	0x04, 0x11
        /*11a2*/ 	.short	(.L_764 - .L_763)
	.align		4
.L_763:
        /*11a4*/ 	.word	index@($_ZN7cutlass13device_kernelIN5flash19enable_sm80_to_sm89INS1_16FlashAttnBwdSm80INS1_25CollectiveMainloopBwdSm80ILi2ELi2EN4cute5tupleIJNS5_1CILi128EEES8_NS7_ILi64EEEEEENS_10bfloat16_tEfNS_4arch4Sm80ELb1ELb0ELb1ELb1ELb1ELb0ELb0ELb0ELi2ELi4ELi4ELi4ELb0EEENS1_24CollectiveEpilogueBwdGQAISA_fSD_Li256ELb1ELb1EEENS1_25SingleTileBwdLPTSchedulerILb1ELi128ELb1EEEEEEEEEvNT_6ParamsE$_ZN4cute3eso3ESOILb0ELb0EJNS_6LayoutINS_5tupleIJNS3_IJNS_1CILi2EEES5_S5_EEES5_NS3_IJS5_S5_EEEEEENS3_IJNS3_IJNS4_ILi1EEENS4_ILi512EEEiEEENS4_ILi4096EEENS3_IJiiEEEEEEEEjEEC2ERKSF_RKj)
        /*11a8*/ 	.word	0x00000000


	//----- nvinfo : EIATTR_FRAME_SIZE
	.align		4
.L_764:
        /*11ac*/ 	.byte	0x04, 0x11
        /*11ae*/ 	.short	(.L_766 - .L_765)
	.align		4
.L_765:
        /*11b0*/ 	.word	index@($_ZN7cutlass13device_kernelIN5flash19enable_sm80_to_sm89INS1_16FlashAttnBwdSm80INS1_25CollectiveMainloopBwdSm80ILi2ELi2EN4cute5tupleIJNS5_1CILi128EEES8_NS7_ILi64EEEEEENS_10bfloat16_tEfNS_4arch4Sm80ELb1ELb0ELb1ELb1ELb1ELb0ELb0ELb0ELi2ELi4ELi4ELi4ELb0EEENS1_24CollectiveEpilogueBwdGQAISA_fSD_Li256ELb1ELb1EEENS1_25SingleTileBwdLPTSchedulerILb1ELi128ELb1EEEEEEEEEvNT_6ParamsE$_ZN4cute3eso3ESOILb0ELb0EJNS_6LayoutINS_5tupleIJNS3_IJNS_1CILi2EEES5_S5_EEES5_NS3_IJS5_S5_EEEEEENS3_IJNS3_IJNS4_ILi1EEENS4_ILi512EEEiEEENS4_ILi4096EEENS3_IJiiEEEEEEEENS_10ViewEngineINS_8smem_ptrIPN7cutlass10bfloat16_tEEEEEEEC2ERKSF_RKSM_)
        /*11b4*/ 	.word	0x00000000


	//----- nvinfo : EIATTR_FRAME_SIZE
	.align		4
.L_766:
        /*11b8*/ 	.byte	0x04, 0x11
        /*11ba*/ 	.short	(.L_768 - .L_767)
	.align		4
.L_767:
        /*11bc*/ 	.word	index@($_ZN7cutlass13device_kernelIN5flash19enable_sm80_to_sm89INS1_16FlashAttnBwdSm80INS1_25CollectiveMainloopBwdSm80ILi2ELi2EN4cute5tupleIJNS5_1CILi128EEES8_NS7_ILi64EEEEEENS_10bfloat16_tEfNS_4arch4Sm80ELb1ELb0ELb1ELb1ELb1ELb0ELb0ELb0ELi2ELi4ELi4ELi4ELb0EEENS1_24CollectiveEpilogueBwdGQAISA_fSD_Li256ELb1ELb1EEENS1_25SingleTileBwdLPTSchedulerILb1ELi128ELb1EEEEEEEEEvNT_6ParamsE$_ZN4cute3eso3ESOILb0ELb0EJNS_6LayoutINS_5tupleIJNS3_IJNS_1CILi2EEES5_S5_EEES5_NS3_IJNS3_IJS5_S5_EEES5_EEEEEENS3_IJNS3_IJNS4_ILi1EEENS4_ILi512EEEiEEENS4_ILi4096EEENS3_IJNS3_IJiiEEENS4_ILi8192EEEEEEEEEEEjEEC2ERKSI_RKj)
        /*11c0*/ 	.word	0x00000000


	//----- nvinfo : EIATTR_FRAME_SIZE
	.align		4
.L_768:
        /*11c4*/ 	.byte	0x04, 0x11
        /*11c6*/ 	.short	(.L_770 - .L_769)
	.align		4
.L_769:
        /*11c8*/ 	.word	index@($_ZN7cutlass13device_kernelIN5flash19enable_sm80_to_sm89INS1_16FlashAttnBwdSm80INS1_25CollectiveMainloopBwdSm80ILi2ELi2EN4cute5tupleIJNS5_1CILi128EEES8_NS7_ILi64EEEEEENS_10bfloat16_tEfNS_4arch4Sm80ELb1ELb0ELb1ELb1ELb1ELb0ELb0ELb0ELi2ELi4ELi4ELi4ELb0EEENS1_24CollectiveEpilogueBwdGQAISA_fSD_Li256ELb1ELb1EEENS1_25SingleTileBwdLPTSchedulerILb1ELi128ELb1EEEEEEEEEvNT_6ParamsE$_ZN4cute3eso3ESOILb0ELb0EJNS_6LayoutINS_5tupleIJNS3_IJNS_1CILi2EEES5_S5_EEES5_NS3_IJNS3_IJS5_S5_EEES5_EEEEEENS3_IJNS3_IJNS4_ILi1EEENS4_ILi512EEEiEEENS4_ILi4096EEENS3_IJNS3_IJiiEEENS4_ILi8192EEEEEEEEEEENS_10ViewEngineINS_8smem_ptrIPN7cutlass10bfloat16_tEEEEEEEC2ERKSI_RKSP_)
        /*11cc*/ 	.word	0x00000000


	//----- nvinfo : EIATTR_FRAME_SIZE
	.align		4
.L_770:
        /*11d0*/ 	.byte	0x04, 0x11
        /*11d2*/ 	.short	(.L_772 - .L_771)
	.align		4
.L_771:
        /*11d4*/ 	.word	index@($_ZN7cutlass13device_kernelIN5flash19enable_sm80_to_sm89INS1_16FlashAttnBwdSm80INS1_25CollectiveMainloopBwdSm80ILi2ELi2EN4cute5tupleIJNS5_1CILi128EEES8_NS7_ILi64EEEEEENS_10bfloat16_tEfNS_4arch4Sm80ELb1ELb0ELb1ELb1ELb1ELb0ELb0ELb0ELi2ELi4ELi4ELi4ELb0EEENS1_24CollectiveEpilogueBwdGQAISA_fSD_Li256ELb1ELb1EEENS1_25SingleTileBwdLPTSchedulerILb1ELi128ELb1EEEEEEEEEvNT_6ParamsE$_ZN4cute3eso3ESOILb0ELb0EJNS_6LayoutINS_5tupleIJNS3_IJNS_1CILi2EEES5_EEES6_NS4_ILi8EEEEEENS3_IJNS3_IJiNS4_ILi512EEEEEENS3_IJiiEEENS4_ILi1024EEEEEEEEjEEC2ERKSE_RKj)
        /*11d8*/ 	.word	0x00000000


	//----- nvinfo : EIATTR_FRAME_SIZE
	.align		4
.L_772:
        /*11dc*/ 	.byte	0x04, 0x11
        /*11de*/ 	.short	(.L_774 - .L_773)
	.align		4
.L_773:
        /*11e0*/ 	.word	index@($_ZN7cutlass13device_kernelIN5flash19enable_sm80_to_sm89INS1_16FlashAttnBwdSm80INS1_25CollectiveMainloopBwdSm80ILi2ELi2EN4cute5tupleIJNS5_1CILi128EEES8_NS7_ILi64EEEEEENS_10bfloat16_tEfNS_4arch4Sm80ELb1ELb0ELb1ELb1ELb1ELb0ELb0ELb0ELi2ELi4ELi4ELi4ELb0EEENS1_24CollectiveEpilogueBwdGQAISA_fSD_Li256ELb1ELb1EEENS1_25SingleTileBwdLPTSchedulerILb1ELi128ELb1EEEEEEEEEvNT_6ParamsE$_ZN4cute3eso3ESOILb0ELb0EJNS_6LayoutINS_5tupleIJNS3_IJNS_1CILi2EEES5_EEES6_NS4_ILi8EEEEEENS3_IJNS3_IJiNS4_ILi512EEEEEENS3_IJiiEEENS4_ILi1024EEEEEEEENS_10ViewEngineINS_8smem_ptrIPN7cutlass10bfloat16_tEEEEEEEC2ERKSE_RKSL_)
        /*11e4*/ 	.word	0x00000000


	//----- nvinfo : EIATTR_FRAME_SIZE
	.align		4
.L_774:
        /*11e8*/ 	.byte	0x04, 0x11
        /*11ea*/ 	.short	(.L_776 - .L_775)
	.align		4
.L_775:
        /*11ec*/ 	.word	index@($_ZN7cutlass13device_kernelIN5flash19enable_sm80_to_sm89INS1_16FlashAttnBwdSm80INS1_25CollectiveMainloopBwdSm80ILi2ELi2EN4cute5tupleIJNS5_1CILi128EEES8_NS7_ILi64EEEEEENS_10bfloat16_tEfNS_4arch4Sm80ELb1ELb0ELb1ELb1ELb1ELb0ELb0ELb0ELi2ELi4ELi4ELi4ELb0EEENS1_24CollectiveEpilogueBwdGQAISA_fSD_Li256ELb1ELb1EEENS1_25SingleTileBwdLPTSchedulerILb1ELi128ELb1EEEEEEEEEvNT_6ParamsE$_ZN4cute3eso3ESOILb0ELb0EJNS_6LayoutINS_5tupleIJNS3_IJNS_1CILi2EEES5_EEENS4_ILi8EEES6_EEENS3_IJNS3_IJNS4_ILi1EEEiEEENS4_ILi1024EEENS3_IJiiEEEEEEEEjEEC2ERKSE_RKj)
        /*11f0*/ 	.word	0x00000000


	//----- nvinfo : EIATTR_FRAME_SIZE
	.align		4
.L_776:
        /*11f4*/ 	.byte	0x04, 0x11
        /*11f6*/ 	.short	(.L_778 - .L_777)
	.align		4
.L_777:
        /*11f8*/ 	.word	index@($_ZN7cutlass13device_kernelIN5flash19enable_sm80_to_sm89INS1_16FlashAttnBwdSm80INS1_25CollectiveMainloopBwdSm80ILi2ELi2EN4cute5tupleIJNS5_1CILi128EEES8_NS7_ILi64EEEEEENS_10bfloat16_tEfNS_4arch4Sm80ELb1ELb0ELb1ELb1ELb1ELb0ELb0ELb0ELi2ELi4ELi4ELi4ELb0EEENS1_24CollectiveEpilogueBwdGQAISA_fSD_Li256ELb1ELb1EEENS1_25SingleTileBwdLPTSchedulerILb1ELi128ELb1EEEEEEEEEvNT_6ParamsE$_ZN4cute3eso3ESOILb0ELb0EJNS_6LayoutINS_5tupleIJNS3_IJNS_1CILi2EEES5_EEENS4_ILi8EEES6_EEENS3_IJNS3_IJNS4_ILi1EEEiEEENS4_ILi1024EEENS3_IJiiEEEEEEEENS_10ViewEngineINS_8smem_ptrIPN7cutlass10bfloat16_tEEEEEEEC2ERKSE_RKSL_)
        /*11fc*/ 	.word	0x00000000


	//----- nvinfo : EIATTR_FRAME_SIZE
	.align		4
.L_778:
        /*1200*/ 	.byte	0x04, 0x11
        /*1202*/ 	.short	(.L_780 - .L_779)
	.align		4
.L_779:
        /*1204*/ 	.word	index@($_ZN7cutlass13device_kernelIN5flash19enable_sm80_to_sm89INS1_16FlashAttnBwdSm80INS1_25CollectiveMainloopBwdSm80ILi2ELi2EN4cute5tupleIJNS5_1CILi128EEES8_NS7_ILi64EEEEEENS_10bfloat16_tEfNS_4arch4Sm80ELb1ELb0ELb1ELb1ELb1ELb0ELb0ELb0ELi2ELi4ELi4ELi4ELb0EEENS1_24CollectiveEpilogueBwdGQAISA_fSD_Li256ELb1ELb1EEENS1_25SingleTileBwdLPTSchedulerILb1ELi128ELb1EEEEEEEEEvNT_6ParamsE$_ZN4cute3eso3ESOILb0ELb0EJNS_6LayoutINS_5tupleIJNS3_IJNS_1CILi1EEENS3_IJS5_NS4_ILi2EEES6_EEEEEES6_NS3_IJS6_S6_EEEEEENS3_IJNS3_IJNS4_ILi0EEENS3_IJS5_NS4_ILi256EEEiEEEEEENS4_ILi2048EEENS3_IJiNS4_ILi4096EEEEEEEEEEENS_10ViewEngineINS_8smem_ptrIPjEEEEEEC2ERKSJ_RKSO_)
        /*1208*/ 	.word	0x00000000


	//----- nvinfo : EIATTR_FRAME_SIZE
	.align		4
.L_780:
        /*120c*/ 	.byte	0x04, 0x11
        /*120e*/ 	.short	(.L_782 - .L_781)
	.align		4
.L_781:
        /*1210*/ 	.word	index@($_ZN7cutlass13device_kernelIN5flash19enable_sm80_to_sm89INS1_16FlashAttnBwdSm80INS1_25CollectiveMainloopBwdSm80ILi2ELi2EN4cute5tupleIJNS5_1CILi128EEES8_NS7_ILi64EEEEEENS_10bfloat16_tEfNS_4arch4Sm80ELb1ELb0ELb1ELb1ELb1ELb0ELb0ELb0ELi2ELi4ELi4ELi4ELb0EEENS1_24CollectiveEpilogueBwdGQAISA_fSD_Li256ELb1ELb1EEENS1_25SingleTileBwdLPTSchedulerILb1ELi128ELb1EEEEEEEEEvNT_6ParamsE$_ZN4cute3eso3ESOILb0ELb0EJNS_6LayoutINS_5tupleIJNS3_IJNS3_IJNS_1CILi8EEENS4_ILi1EEEEEES6_EEENS3_IJNS3_IJS6_S6_EEENS4_ILi2EEEEEEEEENS3_IJNS3_IJNS3_IJS6_NS4_ILi0EEEEEESD_EEENS3_IJNS3_IJSD_SD_EEEiEEEEEEEENS_10ViewEngineINS_8smem_ptrIPN7cutlass10bfloat16_tEEEEEEEC2ERKSJ_RKSQ_)
        /*1214*/ 	.word	0x00000000


	//----- nvinfo : EIATTR_FRAME_SIZE
	.align		4
.L_782:
        /*1218*/ 	.byte	0x04, 0x11
        /*121a*/ 	.short	(.L_784 - .L_783)
	.align		4
.L_783:
        /*121c*/ 	.word	index@($_ZN7cutlass13device_kernelIN5flash19enable_sm80_to_sm89INS1_16FlashAttnBwdSm80INS1_25CollectiveMainloopBwdSm80ILi2ELi2EN4cute5tupleIJNS5_1CILi128EEES8_NS7_ILi64EEEEEENS_10bfloat16_tEfNS_4arch4Sm80ELb1ELb0ELb1ELb1ELb1ELb0ELb0ELb0ELi2ELi4ELi4ELi4ELb0EEENS1_24CollectiveEpilogueBwdGQAISA_fSD_Li256ELb1ELb1EEENS1_25SingleTileBwdLPTSchedulerILb1ELi128ELb1EEEEEEEEEvNT_6ParamsE$_ZN4cute3eso3ESOILb0ELb0EJNS_5tupleIJiiEEEiNS_1CILi0EEEEEC2ERKS3_RKiRKS5_)
        /*1220*/ 	.word	0x00000000


	//----- nvinfo : EIATTR_FRAME_SIZE
	.align		4
.L_784:
        /*1224*/ 	.byte	0x04, 0x11
        /*1226*/ 	.short	(.L_786 - .L_785)
	.align		4
.L_785:
        /*1228*/ 	.word	index@($_ZN7cutlass13device_kernelIN5flash19enable_sm80_to_sm89INS1_16FlashAttnBwdSm80INS1_25CollectiveMainloopBwdSm80ILi2ELi2EN4cute5tupleIJNS5_1CILi128EEES8_NS7_ILi64EEEEEENS_10bfloat16_tEfNS_4arch4Sm80ELb1ELb0ELb1ELb1ELb1ELb0ELb0ELb0ELi2ELi4ELi4ELi4ELb0EEENS1_24CollectiveEpilogueBwdGQAISA_fSD_Li256ELb1ELb1EEENS1_25SingleTileBwdLPTSchedulerILb1ELi128ELb1EEEEEEEEEvNT_6ParamsE$_ZN4cute3eso3ESOILb0ELb0EJNS_5tupleIJiNS_1CILi512EEEEEENS2_IJiiEEENS3_ILi1024EEEEEC2ERKS5_RKS6_RKS7_)
        /*122c*/ 	.word	0x00000000


	//----- nvinfo : EIATTR_FRAME_SIZE
	.align		4
.L_786:
        /*1230*/ 	.byte	0x04, 0x11
        /*1232*/ 	.short	(.L_788 - .L_787)
	.align		4
.L_787:
        /*1234*/ 	.word	index@($_ZN7cutlass13device_kernelIN5flash19enable_sm80_to_sm89INS1_16FlashAttnBwdSm80INS1_25CollectiveMainloopBwdSm80ILi2ELi2EN4cute5tupleIJNS5_1CILi128EEES8_NS7_ILi64EEEEEENS_10bfloat16_tEfNS_4arch4Sm80ELb1ELb0ELb1ELb1ELb1ELb0ELb0ELb0ELi2ELi4ELi4ELi4ELb0EEENS1_24CollectiveEpilogueBwdGQAISA_fSD_Li256ELb1ELb1EEENS1_25SingleTileBwdLPTSchedulerILb1ELi128ELb1EEEEEEEEEvNT_6ParamsE$_ZN4cute3eso3ESOILb0ELb0EJNS_5tupleIJNS_1CILi1EEEiEEENS3_ILi1024EEENS2_IJiiEEEEEC2ERKS5_RKS6_RKS7_)
        /*1238*/ 	.word	0x00000000


	//----- nvinfo : EIATTR_FRAME_SIZE
	.align		4
.L_788:
        /*123c*/ 	.byte	0x04, 0x11
        /*123e*/ 	.short	(.L_790 - .L_789)
	.align		4
.L_789:
        /*1240*/ 	.word	index@($_ZN7cutlass13device_kernelIN5flash19enable_sm80_to_sm89INS1_16FlashAttnBwdSm80INS1_25CollectiveMainloopBwdSm80ILi2ELi2EN4cute5tupleIJNS5_1CILi128EEES8_NS7_ILi64EEEEEENS_10bfloat16_tEfNS_4arch4Sm80ELb1ELb0ELb1ELb1ELb1ELb0ELb0ELb0ELi2ELi4ELi4ELi4ELb0EEENS1_24CollectiveEpilogueBwdGQAISA_fSD_Li256ELb1ELb1EEENS1_25SingleTileBwdLPTSchedulerILb1ELi128ELb1EEEEEEEEEvNT_6ParamsE$_ZN4cute3eso3ESOILb0ELb0EJNS_5tupleIJNS_1CILi1EEENS3_ILi512EEEiEEENS3_ILi4096EEENS2_IJiiEEEEEC2ERKS6_RKS7_RKS8_)
        /*1244*/ 	.word	0x00000000


	//----- nvinfo : EIATTR_FRAME_SIZE
	.align		4
.L_790:
        /*1248*/ 	.byte	0x04, 0x11
        /*124a*/ 	.short	(.L_792 - .L_791)
	.align		4
.L_791:
        /*124c*/ 	.word	index@($_ZN7cutlass13device_kernelIN5flash19enable_sm80_to_sm89INS1_16FlashAttnBwdSm80INS1_25CollectiveMainloopBwdSm80ILi2ELi2EN4cute5tupleIJNS5_1CILi128EEES8_NS7_ILi64EEEEEENS_10bfloat16_tEfNS_4arch4Sm80ELb1ELb0ELb1ELb1ELb1ELb0ELb0ELb0ELi2ELi4ELi4ELi4ELb0EEENS1_24CollectiveEpilogueBwdGQAISA_fSD_Li256ELb1ELb1EEENS1_25SingleTileBwdLPTSchedulerILb1ELi128ELb1EEEEEEEEEvNT_6ParamsE$_ZN4cute3eso3ESOILb0ELb0EJNS_5tupleIJNS_1CILi1EEENS3_ILi512EEEiEEENS3_ILi4096EEENS2_IJNS2_IJiiEEENS3_ILi8192EEEEEEEEC2ERKS6_RKS7_RKSA_)
        /*1250*/ 	.word	0x00000000


	//----- nvinfo : EIATTR_FRAME_SIZE
	.align		4
.L_792:
        /*1254*/ 	.byte	0x04, 0x11
        /*1256*/ 	.short	(.L_794 - .L_793)
	.align		4
.L_793:
        /*1258*/ 	.word	index@($_ZN7cutlass13device_kernelIN5flash19enable_sm80_to_sm89INS1_16FlashAttnBwdSm80INS1_25CollectiveMainloopBwdSm80ILi2ELi2EN4cute5tupleIJNS5_1CILi128EEES8_NS7_ILi64EEEEEENS_10bfloat16_tEfNS_4arch4Sm80ELb1ELb0ELb1ELb1ELb1ELb0ELb0ELb0ELi2ELi4ELi4ELi4ELb0EEENS1_24CollectiveEpilogueBwdGQAISA_fSD_Li256ELb1ELb1EEENS1_25SingleTileBwdLPTSchedulerILb1ELi128ELb1EEEEEEEEEvNT_6ParamsE$_ZN4cute3eso3ESOILb0ELb0EJNS_5tupleIJNS_1CILi0EEENS2_IJNS3_ILi1EEENS3_ILi256EEEiEEEEEENS3_ILi2048EEENS2_IJiNS3_ILi4096EEEEEEEEC2ERKS8_RKS9_RKSB_)
        /*125c*/ 	.word	0x00000000


	//----- nvinfo : EIATTR_FRAME_SIZE
	.align		4
.L_794:
        /*1260*/ 	.byte	0x04, 0x11
        /*1262*/ 	.short	(.L_796 - .L_795)
	.align		4
.L_795:
        /*1264*/ 	.word	index@($_ZN7cutlass13device_kernelIN5flash19enable_sm80_to_sm89INS1_16FlashAttnBwdSm80INS1_25CollectiveMainloopBwdSm80ILi2ELi2EN4cute5tupleIJNS5_1CILi128EEES8_NS7_ILi64EEEEEENS_10bfloat16_tEfNS_4arch4Sm80ELb1ELb0ELb1ELb1ELb1ELb0ELb0ELb0ELi2ELi4ELi4ELi4ELb0EEENS1_24CollectiveEpilogueBwdGQAISA_fSD_Li256ELb1ELb1EEENS1_25SingleTileBwdLPTSchedulerILb1ELi128ELb1EEEEEEEEEvNT_6ParamsE$_ZN4cute3eso3ESOILb0ELb0EJNS_14ComposedLayoutINS_7SwizzleILi3ELi3ELi3EEENS_9MixedBitsILj0ELj432EEENS_6LayoutINS_5tupleIJNS8_IJNS_1CILi2EEESA_SA_EEESA_NS9_ILi8EEEEEENS8_IJNS8_IJNS9_ILi64EEESC_NS9_ILi512EEEEEENS9_ILi8192EEENS9_ILi1024EEEEEEEEEEiEEC2ERKSL_RKi)
        /*1268*/ 	.word	0x00000000


	//----- nvinfo : EIATTR_FRAME_SIZE
	.align		4
.L_796:
        /*126c*/ 	.byte	0x04, 0x11
        /*126e*/ 	.short	(.L_798 - .L_797)
	.align		4
.L_797:
        /*1270*/ 	.word	index@($_ZN7cutlass13device_kernelIN5flash19enable_sm80_to_sm89INS1_16FlashAttnBwdSm80INS1_25CollectiveMainloopBwdSm80ILi2ELi2EN4cute5tupleIJNS5_1CILi128EEES8_NS7_ILi64EEEEEENS_10bfloat16_tEfNS_4arch4Sm80ELb1ELb0ELb1ELb1ELb1ELb0ELb0ELb0ELi2ELi4ELi4ELi4ELb0EEENS1_24CollectiveEpilogueBwdGQAISA_fSD_Li256ELb1ELb1EEENS1_25SingleTileBwdLPTSchedulerILb1ELi128ELb1EEEEEEEEEvNT_6ParamsE$_ZN4cute3eso3ESOILb0ELb0EJNS_14ComposedLayoutINS_7SwizzleILi3ELi3ELi3EEENS_9MixedBitsILj0ELj432EEENS_6LayoutINS_5tupleIJNS8_IJNS_1CILi2EEESA_SA_EEESA_NS9_ILi8EEEEEENS8_IJNS8_IJNS9_ILi64EEESC_NS9_ILi512EEEEEENS9_ILi8192EEENS9_ILi1024EEEEEEEEEENS_10ViewEngineINS_8smem_ptrIPN7cutlass10bfloat16_tEEEEEEEC2ERKSL_RKSS_)
        /*1274*/ 	.word	0x00000000


	//----- nvinfo : EIATTR_FRAME_SIZE
	.align		4
.L_798:
        /*1278*/ 	.byte	0x04, 0x11
        /*127a*/ 	.short	(.L_800 - .L_799)
	.align		4
.L_799:
        /*127c*/ 	.word	index@($_ZN7cutlass13device_kernelIN5flash19enable_sm80_to_sm89INS1_16FlashAttnBwdSm80INS1_25CollectiveMainloopBwdSm80ILi2ELi2EN4cute5tupleIJNS5_1CILi128EEES8_NS7_ILi64EEEEEENS_10bfloat16_tEfNS_4arch4Sm80ELb1ELb0ELb1ELb1ELb1ELb0ELb0ELb0ELi2ELi4ELi4ELi4ELb0EEENS1_24CollectiveEpilogueBwdGQAISA_fSD_Li256ELb1ELb1EEENS1_25SingleTileBwdLPTSchedulerILb1ELi128ELb1EEEEEEEEEvNT_6ParamsE$_ZN4cute12iter_adaptorIPjNS_8smem_ptrIS1_EEEC2ES1_)
        /*1280*/ 	.word	0x00000000


	//----- nvinfo : EIATTR_FRAME_SIZE
	.align		4
.L_800:
        /*1284*/ 	.byte	0x04, 0x11
        /*1286*/ 	.short	(.L_802 - .L_801)
	.align		4
.L_801:
        /*1288*/ 	.word	index@($_ZN7cutlass13device_kernelIN5flash19enable_sm80_to_sm89INS1_16FlashAttnBwdSm80INS1_25CollectiveMainloopBwdSm80ILi2ELi2EN4cute5tupleIJNS5_1CILi128EEES8_NS7_ILi64EEEEEENS_10bfloat16_tEfNS_4arch4Sm80ELb1ELb0ELb1ELb1ELb1ELb0ELb0ELb0ELi2ELi4ELi4ELi4ELb0EEENS1_24CollectiveEpilogueBwdGQAISA_fSD_Li256ELb1ELb1EEENS1_25SingleTileBwdLPTSchedulerILb1ELi128ELb1EEEEEEEEEvNT_6ParamsE$_ZN4cute12iter_adaptorIPfNS_8smem_ptrIS1_EEEC2ES1_)
        /*128c*/ 	.word	0x00000000


	//----- nvinfo : EIATTR_FRAME_SIZE
	.align		4
.L_802:
        /*1290*/ 	.byte	0x04, 0x11
        /*1292*/ 	.short	(.L_804 - .L_803)
	.align		4
.L_803:
        /*1294*/ 	.word	index@($_ZN7cutlass13device_kernelIN5flash19enable_sm80_to_sm89INS1_16FlashAttnBwdSm80INS1_25CollectiveMainloopBwdSm80ILi2ELi2EN4cute5tupleIJNS5_1CILi128EEES8_NS7_ILi64EEEEEENS_10bfloat16_tEfNS_4arch4Sm80ELb1ELb0ELb1ELb1ELb1ELb0ELb0ELb0ELi2ELi4ELi4ELi4ELb0EEENS1_24CollectiveEpilogueBwdGQAISA_fSD_Li256ELb1ELb1EEENS1_25SingleTileBwdLPTSchedulerILb1ELi128ELb1EEEEEEEEEvNT_6ParamsE$_ZN4cute12iter_adaptorIPfNS_8gmem_ptrIS1_EEEC2ES1_)
        /*1298*/ 	.word	0x00000000


	//----- nvinfo : EIATTR_FRAME_SIZE
	.align		4
.L_804:
        /*129c*/ 	.byte	0x04, 0x11
        /*129e*/ 	.short	(.L_806 - .L_805)
	.align		4
.L_805:
        /*12a0*/ 	.word	index@($_ZN7cutlass13device_kernelIN5flash19enable_sm80_to_sm89INS1_16FlashAttnBwdSm80INS1_25CollectiveMainloopBwdSm80ILi2ELi2EN4cute5tupleIJNS5_1CILi128EEES8_NS7_ILi64EEEEEENS_10bfloat16_tEfNS_4arch4Sm80ELb1ELb0ELb1ELb1ELb1ELb0ELb0ELb0ELi2ELi4ELi4ELi4ELb0EEENS1_24CollectiveEpilogueBwdGQAISA_fSD_Li256ELb1ELb1EEENS1_25SingleTileBwdLPTSchedulerILb1ELi128ELb1EEEEEEEEEvNT_6ParamsE$_ZN4cute12iter_adaptorIPN7cutlass9uint128_tENS_8smem_ptrIS3_EEEC2ES3_)
        /*12a4*/ 	.word	0x00000000


	//----- nvinfo : EIATTR_FRAME_SIZE
	.align		4
.L_806:
        /*12a8*/ 	.byte	0x04, 0x11
        /*12aa*/ 	.short	(.L_808 - .L_807)
	.align		4
.L_807:
        /*12ac*/ 	.word	index@($_ZN7cutlass13device_kernelIN5flash19enable_sm80_to_sm89INS1_16FlashAttnBwdSm80INS1_25CollectiveMainloopBwdSm80ILi2ELi2EN4cute5tupleIJNS5_1CILi128EEES8_NS7_ILi64EEEEEENS_10bfloat16_tEfNS_4arch4Sm80ELb1ELb0ELb1ELb1ELb1ELb0ELb0ELb0ELi2ELi4ELi4ELi4ELb0EEENS1_24CollectiveEpilogueBwdGQAISA_fSD_Li256ELb1ELb1EEENS1_25SingleTileBwdLPTSchedulerILb1ELi128ELb1EEEEEEEEEvNT_6ParamsE$_ZN4cute12iter_adaptorIPN7cutlass10bfloat16_tENS_8smem_ptrIS3_EEEC2ES3_)
        /*12b0*/ 	.word	0x00000000


	//----- nvinfo : EIATTR_FRAME_SIZE
	.align		4
.L_808:
        /*12b4*/ 	.byte	0x04, 0x11
        /*12b6*/ 	.short	(.L_810 - .L_809)
	.align		4
.L_809:
        /*12b8*/ 	.word	index@($_ZN7cutlass13device_kernelIN5flash19enable_sm80_to_sm89INS1_16FlashAttnBwdSm80INS1_25CollectiveMainloopBwdSm80ILi2ELi2EN4cute5tupleIJNS5_1CILi128EEES8_NS7_ILi64EEEEEENS_10bfloat16_tEfNS_4arch4Sm80ELb1ELb0ELb1ELb1ELb1ELb0ELb0ELb0ELi2ELi4ELi4ELi4ELb0EEENS1_24CollectiveEpilogueBwdGQAISA_fSD_Li256ELb1ELb1EEENS1_25SingleTileBwdLPTSchedulerILb1ELi128ELb1EEEEEEEEEvNT_6ParamsE$_ZN4cute12iter_adaptorIPKfNS_8gmem_ptrIS2_EEEC2ES2_)
        /*12bc*/ 	.word	0x00000000


	//----- nvinfo : EIATTR_FRAME_SIZE
	.align		4
.L_810:
        /*12c0*/ 	.byte	0x04, 0x11
        /*12c2*/ 	.short	(.L_812 - .L_811)
	.align		4
.L_811:
        /*12c4*/ 	.word	index@($_ZN7cutlass13device_kernelIN5flash19enable_sm80_to_sm89INS1_16FlashAttnBwdSm80INS1_25CollectiveMainloopBwdSm80ILi2ELi2EN4cute5tupleIJNS5_1CILi128EEES8_NS7_ILi64EEEEEENS_10bfloat16_tEfNS_4arch4Sm80ELb1ELb0ELb1ELb1ELb1ELb0ELb0ELb0ELi2ELi4ELi4ELi4ELb0EEENS1_24CollectiveEpilogueBwdGQAISA_fSD_Li256ELb1ELb1EEENS1_25SingleTileBwdLPTSchedulerILb1ELi128ELb1EEEEEEEEEvNT_6ParamsE$_ZN4cute12iter_adaptorIPKN7cutlass9uint128_tENS_8gmem_ptrIS4_EEEC2ES4_)
        /*12c8*/ 	.word	0x00000000


	//----- nvinfo : EIATTR_FRAME_SIZE
	.align		4
.L_812:
        /*12cc*/ 	.byte	0x04, 0x11
        /*12ce*/ 	.short	(.L_814 - .L_813)
	.align		4
.L_813:
        /*12d0*/ 	.word	index@($_ZN7cutlass13device_kernelIN5flash19enable_sm80_to_sm89INS1_16FlashAttnBwdSm80INS1_25CollectiveMainloopBwdSm80ILi2ELi2EN4cute5tupleIJNS5_1CILi128EEES8_NS7_ILi64EEEEEENS_10bfloat16_tEfNS_4arch4Sm80ELb1ELb0ELb1ELb1ELb1ELb0ELb0ELb0ELi2ELi4ELi4ELi4ELb0EEENS1_24CollectiveEpilogueBwdGQAISA_fSD_Li256ELb1ELb1EEENS1_25SingleTileBwdLPTSchedulerILb1ELi128ELb1EEEEEEEEEvNT_6ParamsE$_ZN4cute12iter_adaptorIPKN7cutlass10bfloat16_tENS_8gmem_ptrIS4_EEEC2ES4_)
        /*12d4*/ 	.word	0x00000000


	//----- nvinfo : EIATTR_FRAME_SIZE
	.align		4
.L_814:
        /*12d8*/ 	.byte	0x04, 0x11
        /*12da*/ 	.short	(.L_816 - .L_815)
	.align		4
.L_815:
        /*12dc*/ 	.word	index@(_ZN7cutlass13device_kernelIN5flash19enable_sm80_to_sm89INS1_16FlashAttnBwdSm80INS1_25CollectiveMainloopBwdSm80ILi2ELi2EN4cute5tupleIJNS5_1CILi128EEES8_NS7_ILi64EEEEEENS_10bfloat16_tEfNS_4arch4Sm80ELb1ELb0ELb1ELb1ELb1ELb0ELb0ELb0ELi2ELi4ELi4ELi4ELb0EEENS1_24CollectiveEpilogueBwdGQAISA_fSD_Li256ELb1ELb1EEENS1_25SingleTileBwdLPTSchedulerILb1ELi128ELb1EEEEEEEEEvNT_6ParamsE)
        /*12e0*/ 	.word	0x000016e0


	//----- nvinfo : EIATTR_REGCOUNT
	.align		4
.L_816:
        /*12e4*/ 	.byte	0x04, 0x2f
        /*12e6*/ 	.short	(.L_818 - .L_817)
	.align		4
.L_817:
        /*12e8*/ 	.word	index@(_ZN7cutlass13device_kernelIN5flash32FlashAttnBwdPostprocessConvertdQIN4cute5tupleIJNS3_1CILi128EEENS5_ILi64EEEEEENS_10bfloat16_tEfNS_4arch4Sm80ELi256ENS3_8TiledMMAINS3_8MMA_AtomIJNS3_30SM80_16x8x16_F32BF16BF16F32_TNEEEENS3_6LayoutINS4_IJNS5_ILi4EEENS5_ILi2EEENS5_ILi1EEEEEENS4_IJSJ_SH_NS5_ILi0EEEEEEEENS4_IJS7_NS5_ILi32EEENS5_ILi16EEEEEEEELb0EEEEEvNT_6ParamsE)
        /*12ec*/ 	.word	0x00000038


	//----- nvinfo : EIATTR_FRAME_SIZE
	.align		4
.L_818:
        /*12f0*/ 	.byte	0x04, 0x11
        /*12f2*/ 	.short	(.L_820 - .L_819)
	.align		4
.L_819:
        /*12f4*/ 	.word	index@(_ZN7cutlass13device_kernelIN5flash32FlashAttnBwdPostprocessConvertdQIN4cute5tupleIJNS3_1CILi128EEENS5_ILi64EEEEEENS_10bfloat16_tEfNS_4arch4Sm80ELi256ENS3_8TiledMMAINS3_8MMA_AtomIJNS3_30SM80_16x8x16_F32BF16BF16F32_TNEEEENS3_6LayoutINS4_IJNS5_ILi4EEENS5_ILi2EEENS5_ILi1EEEEEENS4_IJSJ_SH_NS5_ILi0EEEEEEEENS4_IJS7_NS5_ILi32EEENS5_ILi16EEEEEEEELb0EEEEEvNT_6ParamsE)
        /*12f8*/ 	.word	0x00000000


	//----- nvinfo : EIATTR_REGCOUNT
	.align		4
.L_820:
        /*12fc*/ 	.byte	0x04, 0x2f
        /*12fe*/ 	.short	(.L_822 - .L_821)
	.align		4
.L_821:
        /*1300*/ 	.word	index@(_ZN7cutlass13device_kernelIN5flash19enable_sm80_to_sm89INS1_16FlashAttnBwdSm80INS1_25CollectiveMainloopBwdSm80ILi2ELi2EN4cute5tupleIJNS5_1CILi128EEES8_NS7_ILi64EEEEEENS_10bfloat16_tEfNS_4arch4Sm80ELb1ELb0ELb1ELb1ELb0ELb0ELb0ELb0ELi2ELi4ELi4ELi4ELb0EEENS1_24CollectiveEpilogueBwdGQAISA_fSD_Li256ELb1ELb0EEENS1_25SingleTileBwdLPTSchedulerILb1ELi128ELb0EEEEEEEEEvNT_6ParamsE)
        /*1304*/ 	.word	0x00000080


	//----- nvinfo : EIATTR_FRAME_SIZE
	.align		4
.L_822:
        /*1308*/ 	.byte	0x04, 0x11
        /*130a*/ 	.short	(.L_824 - .L_823)
	.align		4
.L_823:
        /*130c*/ 	.word	index@($_ZN7cutlass13device_kernelIN5flash19enable_sm80_to_sm89INS1_16FlashAttnBwdSm80INS1_25CollectiveMainloopBwdSm80ILi2ELi2EN4cute5tupleIJNS5_1CILi128EEES8_NS7_ILi64EEEEEENS_10bfloat16_tEfNS_4arch4Sm80ELb1ELb0ELb1ELb1ELb0ELb0ELb0ELb0ELi2ELi4ELi4ELi4ELb0EEENS1_24CollectiveEpilogueBwdGQAISA_fSD_Li256ELb1ELb0EEENS1_25SingleTileBwdLPTSchedulerILb1ELi128ELb0EEEEEEEEEvNT_6ParamsE$min)
        /*1310*/ 	.word	0x00000000


	//----- nvinfo : EIATTR_FRAME_SIZE
	.align		4
.L_824:
        /*1314*/ 	.byte	0x04, 0x11
        /*1316*/ 	.short	(.L_826 - .L_825)
	.align		4
.L_825:
        /*1318*/ 	.word	index@($_ZN7cutlass13device_kernelIN5flash19enable_sm80_to_sm89INS1_16FlashAttnBwdSm80INS1_25CollectiveMainloopBwdSm80ILi2ELi2EN4cute5tupleIJNS5_1CILi128EEES8_NS7_ILi64EEEEEENS_10bfloat16_tEfNS_4arch4Sm80ELb1ELb0ELb1ELb1ELb0ELb0ELb0ELb0ELi2ELi4ELi4ELi4ELb0EEENS1_24CollectiveEpilogueBwdGQAISA_fSD_Li256ELb1ELb0EEENS1_25SingleTileBwdLPTSchedulerILb1ELi128ELb0EEEEEEEEEvNT_6ParamsE$exp2f)
        /*131c*/ 	.word	0x00000000


	//----- nvinfo : EIATTR_FRAME_SIZE
	.align		4
.L_826:
        /*1320*/ 	.byte	0x04, 0x11
        /*1322*/ 	.short	(.L_828 - .L_827)
	.align		4
.L_827:
        /*1324*/ 	.word	index@($_ZN7cutlass13device_kernelIN5flash19enable_sm80_to_sm89INS1_16FlashAttnBwdSm80INS1_25CollectiveMainloopBwdSm80ILi2ELi2EN4cute5tupleIJNS5_1CILi128EEES8_NS7_ILi64EEEEEENS_10bfloat16_tEfNS_4arch4Sm80ELb1ELb0ELb1ELb1ELb0ELb0ELb0ELb0ELi2ELi4ELi4ELi4ELb0EEENS1_24CollectiveEpilogueBwdGQAISA_fSD_Li256ELb1ELb0EEENS1_25SingleTileBwdLPTSchedulerILb1ELi128ELb0EEEEEEEEEvNT_6ParamsE$__fAtomicAdd)
        /*1328*/ 	.word	0x00000000


	//----- nvinfo : EIATTR_FRAME_SIZE
	.align		4
.L_828:
        /*132c*/ 	.byte	0x04, 0x11
        /*132e*/ 	.short	(.L_830 - .L_829)
	.align		4
.L_829:
        /*1330*/ 	.word	index@($_ZN7cutlass13device_kernelIN5flash19enable_sm80_to_sm89INS1_16FlashAttnBwdSm80INS1_25CollectiveMainloopBwdSm80ILi2ELi2EN4cute5tupleIJNS5_1CILi128EEES8_NS7_ILi64EEEEEENS_10bfloat16_tEfNS_4arch4Sm80ELb1ELb0ELb1ELb1ELb0ELb0ELb0ELb0ELi2ELi4ELi4ELi4ELb0EEENS1_24CollectiveEpilogueBwdGQAISA_fSD_Li256ELb1ELb0EEENS1_25SingleTileBwdLPTSchedulerILb1ELi128ELb0EEEEEEEEEvNT_6ParamsE$_ZZZN5flash25CollectiveMainloopBwdSm80ILi2ELi2EN4cute5tupleIJNS1_1CILi128EEES4_NS3_ILi64EEEEEEN7cutlass10bfloat16_tEfNS7_4arch4Sm80ELb1ELb0ELb1ELb1ELb0ELb0ELb0ELb0ELi2ELi4ELi4ELi4ELb0EE3mmaINS_16FlashAttnBwdSm80ISB_NS_24CollectiveEpilogueBwdGQAIS6_fSA_Li256ELb1ELb0EEENS_25SingleTileBwdLPTSchedulerILb1ELi128ELb0EEEE13SharedStorageENS1_6TensorINS1_11ArrayEngineIfLm32EEENS1_6LayoutINS2_IJNS2_IJNS3_ILi2EEESO_EEESO_NS3_ILi4EEEEEENS2_IJNS2_IJNS3_ILi1EEESO_EEESQ_NS3_ILi8EEEEEEEEEEEEbRKNSB_6ParamsERT0_S12_iNS2_IJiiiEEERT_ENKUliT_E_clIZSC_ISJ_SX_EbS10_S12_S12_iS13_S15_EUlRS16_iE_EEDaiS16_ENKUlvE1_clEv)
        /*1334*/ 	.word	0x00000000


	//----- nvinfo : EIATTR_FRAME_SIZE
	.align		4
.L_830:
        /*1338*/ 	.byte	0x04, 0x11
        /*133a*/ 	.short	(.L_832 - .L_831)
	.align		4
.L_831:
        /*133c*/ 	.word	index@($_ZN7cutlass13device_kernelIN5flash19enable_sm80_to_sm89INS1_16FlashAttnBwdSm80INS1_25CollectiveMainloopBwdSm80ILi2ELi2EN4cute5tupleIJNS5_1CILi128EEES8_NS7_ILi64EEEEEENS_10bfloat16_tEfNS_4arch4Sm80ELb1ELb0ELb1ELb1ELb0ELb0ELb0ELb0ELi2ELi4ELi4ELi4ELb0EEENS1_24CollectiveEpilogueBwdGQAISA_fSD_Li256ELb1ELb0EEENS1_25SingleTileBwdLPTSchedulerILb1ELi128ELb0EEEEEEEEEvNT_6ParamsE$_ZZZN5flash25CollectiveMainloopBwdSm80ILi2ELi2EN4cute5tupleIJNS1_1CILi128EEES4_NS3_ILi64EEEEEEN7cutlass10bfloat16_tEfNS7_4arch4Sm80ELb1ELb0ELb1ELb1ELb0ELb0ELb0ELb0ELi2ELi4ELi4ELi4ELb0EE3mmaINS_16FlashAttnBwdSm80ISB_NS_24CollectiveEpilogueBwdGQAIS6_fSA_Li256ELb1ELb0EEENS_25SingleTileBwdLPTSchedulerILb1ELi128ELb0EEEE13SharedStorageENS1_6TensorINS1_11ArrayEngineIfLm32EEENS1_6LayoutINS2_IJNS2_IJNS3_ILi2EEESO_EEESO_NS3_ILi4EEEEEENS2_IJNS2_IJNS3_ILi1EEESO_EEESQ_NS3_ILi8EEEEEEEEEEEEbRKNSB_6ParamsERT0_S12_iNS2_IJiiiEEERT_ENKUliT_E_clIZSC_ISJ_SX_EbS10_S12_S12_iS13_S15_EUlRS16_iE_EEDaiS16_ENKUlvE0_clEv)
        /*1340*/ 	.word	0x00000000


	//----- nvinfo : EIATTR_FRAME_SIZE
	.align		4
.L_832:
        /*1344*/ 	.byte	0x04, 0x11
        /*1346*/ 	.short	(.L_834 - .L_833)
	.align		4
.L_833:
        /*1348*/ 	.word	index@($_ZN7cutlass13device_kernelIN5flash19enable_sm80_to_sm89INS1_16FlashAttnBwdSm80INS1_25CollectiveMainloopBwdSm80ILi2ELi2EN4cute5tupleIJNS5_1CILi128EEES8_NS7_ILi64EEEEEENS_10bfloat16_tEfNS_4arch4Sm80ELb1ELb0ELb1ELb1ELb0ELb0ELb0ELb0ELi2ELi4ELi4ELi4ELb0EEENS1_24CollectiveEpilogueBwdGQAISA_fSD_Li256ELb1ELb0EEENS1_25SingleTileBwdLPTSchedulerILb1ELi128ELb0EEEEEEEEEvNT_6ParamsE$_ZZZN5flash25CollectiveMainloopBwdSm80ILi2ELi2EN4cute5tupleIJNS1_1CILi128EEES4_NS3_ILi64EEEEEEN7cutlass10bfloat16_tEfNS7_4arch4Sm80ELb1ELb0ELb1ELb1ELb0ELb0ELb0ELb0ELi2ELi4ELi4ELi4ELb0EE3mmaINS_16FlashAttnBwdSm80ISB_NS_24CollectiveEpilogueBwdGQAIS6_fSA_Li256ELb1ELb0EEENS_25SingleTileBwdLPTSchedulerILb1ELi128ELb0EEEE13SharedStorageENS1_6TensorINS1_11ArrayEngineIfLm32EEENS1_6LayoutINS2_IJNS2_IJNS3_ILi2EEESO_EEESO_NS3_ILi4EEEEEENS2_IJNS2_IJNS3_ILi1EEESO_EEESQ_NS3_ILi8EEEEEEEEEEEEbRKNSB_6ParamsERT0_S12_iNS2_IJiiiEEERT_ENKUliT_E_clIZSC_ISJ_SX_EbS10_S12_S12_iS13_S15_EUlRS16_iE_EEDaiS16_ENKUlT_E_clIZSC_ISJ_SX_EbS10_S12_S12_iS13_S15_EUlvE0_EEDaS1B_)
        /*134c*/ 	.word	0x00000000


	//----- nvinfo : EIATTR_FRAME_SIZE
	.align		4
.L_834:
        /*1350*/ 	.byte	0x04, 0x11
        /*1352*/ 	.short	(.L_836 - .L_835)
	.align		4
.L_835:
        /*1354*/ 	.word	index@($_ZN7cutlass13device_kernelIN5flash19enable_sm80_to_sm89INS1_16FlashAttnBwdSm80INS1_25CollectiveMainloopBwdSm80ILi2ELi2EN4cute5tupleIJNS5_1CILi128EEES8_NS7_ILi64EEEEEENS_10bfloat16_tEfNS_4arch4Sm80ELb1ELb0ELb1ELb1ELb0ELb0ELb0ELb0ELi2ELi4ELi4ELi4ELb0EEENS1_24CollectiveEpilogueBwdGQAISA_fSD_Li256ELb1ELb0EEENS1_25SingleTileBwdLPTSchedulerILb1ELi128ELb0EEEEEEEEEvNT_6ParamsE$_ZZN5flash25CollectiveMainloopBwdSm80ILi2ELi2EN4cute5tupleIJNS1_1CILi128EEES4_NS3_ILi64EEEEEEN7cutlass10bfloat16_tEfNS7_4arch4Sm80ELb1ELb0ELb1ELb1ELb0ELb0ELb0ELb0ELi2ELi4ELi4ELi4ELb0EE3mmaINS_16FlashAttnBwdSm80ISB_NS_24CollectiveEpilogueBwdGQAIS6_fSA_Li256ELb1ELb0EEENS_25SingleTileBwdLPTSchedulerILb1ELi128ELb0EEEE13SharedStorageENS1_6TensorINS1_11ArrayEngineIfLm32EEENS1_6LayoutINS2_IJNS2_IJNS3_ILi2EEESO_EEESO_NS3_ILi4EEEEEENS2_IJNS2_IJNS3_ILi1EEESO_EEESQ_NS3_ILi8EEEEEEEEEEEEbRKNSB_6ParamsERT0_S12_iNS2_IJiiiEEERT_ENKUlvE_clEv)
        /*1358*/ 	.word	0x00000000


	//----- nvinfo : EIATTR_FRAME_SIZE
	.align		4
.L_836:
        /*135c*/ 	.byte	0x04, 0x11
        /*135e*/ 	.short	(.L_838 - .L_837)
	.align		4
.L_837:
        /*1360*/ 	.word	index@($_ZN7cutlass13device_kernelIN5flash19enable_sm80_to_sm89INS1_16FlashAttnBwdSm80INS1_25CollectiveMainloopBwdSm80ILi2ELi2EN4cute5tupleIJNS5_1CILi128EEES8_NS7_ILi64EEEEEENS_10bfloat16_tEfNS_4arch4Sm80ELb1ELb0ELb1ELb1ELb0ELb0ELb0ELb0ELi2ELi4ELi4ELi4ELb0EEENS1_24CollectiveEpilogueBwdGQAISA_fSD_Li256ELb1ELb0EEENS1_25SingleTileBwdLPTSchedulerILb1ELi128ELb0EEEEEEEEEvNT_6ParamsE$_ZZN5flash25CollectiveMainloopBwdSm80ILi2ELi2EN4cute5tupleIJNS1_1CILi128EEES4_NS3_ILi64EEEEEEN7cutlass10bfloat16_tEfNS7_4arch4Sm80ELb1ELb0ELb1ELb1ELb0ELb0ELb0ELb0ELi2ELi4ELi4ELi4ELb0EE3mmaINS_16FlashAttnBwdSm80ISB_NS_24CollectiveEpilogueBwdGQAIS6_fSA_Li256ELb1ELb0EEENS_25SingleTileBwdLPTSchedulerILb1ELi128ELb0EEEE13SharedStorageENS1_6TensorINS1_11ArrayEngineIfLm32EEENS1_6LayoutINS2_IJNS2_IJNS3_ILi2EEESO_EEESO_NS3_ILi4EEEEEENS2_IJNS2_IJNS3_ILi1EEESO_EEESQ_NS3_ILi8EEEEEEEEEEEEbRKNSB_6ParamsERT0_S12_iNS2_IJiiiEEERT_ENKUlvE0_clEv)
        /*1364*/ 	.word	0x00000000


	//----- nvinfo : EIATTR_FRAME_SIZE
	.align		4
.L_838:
        /*1368*/ 	.byte	0x04, 0x11
        /*136a*/ 	.short	(.L_840 - .L_839)
	.align		4
.L_839:
        /*136c*/ 	.word	index@($_ZN7cutlass13device_kernelIN5flash19enable_sm80_to_sm89INS1_16FlashAttnBwdSm80INS1_25CollectiveMainloopBwdSm80ILi2ELi2EN4cute5tupleIJNS5_1CILi128EEES8_NS7_ILi64EEEEEENS_10bfloat16_tEfNS_4arch4Sm80ELb1ELb0ELb1ELb1ELb0ELb0ELb0ELb0ELi2ELi4ELi4ELi4ELb0EEENS1_24CollectiveEpilogueBwdGQAISA_fSD_Li256ELb1ELb0EEENS1_25SingleTileBwdLPTSchedulerILb1ELi128ELb0EEEEEEEEEvNT_6ParamsE$_ZZN5flash25CollectiveMainloopBwdSm80ILi2ELi2EN4cute5tupleIJNS1_1CILi128EEES4_NS3_ILi64EEEEEEN7cutlass10bfloat16_tEfNS7_4arch4Sm80ELb1ELb0ELb1ELb1ELb0ELb0ELb0ELb0ELi2ELi4ELi4ELi4ELb0EE3mmaINS_16FlashAttnBwdSm80ISB_NS_24CollectiveEpilogueBwdGQAIS6_fSA_Li256ELb1ELb0EEENS_25SingleTileBwdLPTSchedulerILb1ELi128ELb0EEEE13SharedStorageENS1_6TensorINS1_11ArrayEngineIfLm32EEENS1_6LayoutINS2_IJNS2_IJNS3_ILi2EEESO_EEESO_NS3_ILi4EEEEEENS2_IJNS2_IJNS3_ILi1EEESO_EEESQ_NS3_ILi8EEEEEEEEEEEEbRKNSB_6ParamsERT0_S12_iNS2_IJiiiEEERT_ENKUliiE_clEii)
        /*1370*/ 	.word	0x00000000


	//----- nvinfo : EIATTR_FRAME_SIZE
	.align		4
.L_840:
        /*1374*/ 	.byte	0x04, 0x11
        /*1376*/ 	.short	(.L_842 - .L_841)
	.align		4
.L_841:
        /*1378*/ 	.word	index@($_ZN7cutlass13device_kernelIN5flash19enable_sm80_to_sm89INS1_16FlashAttnBwdSm80INS1_25CollectiveMainloopBwdSm80ILi2ELi2EN4cute5tupleIJNS5_1CILi128EEES8_NS7_ILi64EEEEEENS_10bfloat16_tEfNS_4arch4Sm80ELb1ELb0ELb1ELb1ELb0ELb0ELb0ELb0ELi2ELi4ELi4ELi4ELb0EEENS1_24CollectiveEpilogueBwdGQAISA_fSD_Li256ELb1ELb0EEENS1_25SingleTileBwdLPTSchedulerILb1ELi128ELb0EEEEEEEEEvNT_6ParamsE$_ZZN5flash25CollectiveMainloopBwdSm80ILi2ELi2EN4cute5tupleIJNS1_1CILi128EEES4_NS3_ILi64EEEEEEN7cutlass10bfloat16_tEfNS7_4arch4Sm80ELb1ELb0ELb1ELb1ELb0ELb0ELb0ELb0ELi2ELi4ELi4ELi4ELb0EE3mmaINS_16FlashAttnBwdSm80ISB_NS_24CollectiveEpilogueBwdGQAIS6_fSA_Li256ELb1ELb0EEENS_25SingleTileBwdLPTSchedulerILb1ELi128ELb0EEEE13SharedStorageENS1_6TensorINS1_11ArrayEngineIfLm32EEENS1_6LayoutINS2_IJNS2_IJNS3_ILi2EEESO_EEESO_NS3_ILi4EEEEEENS2_IJNS2_IJNS3_ILi1EEESO_EEESQ_NS3_ILi8EEEEEEEEEEEEbRKNSB_6ParamsERT0_S12_iNS2_IJiiiEEERT_ENKUliiE0_clEii)
        /*137c*/ 	.word	0x00000000


	//----- nvinfo : EIATTR_FRAME_SIZE
	.align		4
.L_842:
        /*1380*/ 	.byte	0x04, 0x11
        /*1382*/ 	.short	(.L_844 - .L_843)
	.align		4
.L_843:
        /*1384*/ 	.word	index@($_ZN7cutlass13device_kernelIN5flash19enable_sm80_to_sm89INS1_16FlashAttnBwdSm80INS1_25CollectiveMainloopBwdSm80ILi2ELi2EN4cute5tupleIJNS5_1CILi128EEES8_NS7_ILi64EEEEEENS_10bfloat16_tEfNS_4arch4Sm80ELb1ELb0ELb1ELb1ELb0ELb0ELb0ELb0ELi2ELi4ELi4ELi4ELb0EEENS1_24CollectiveEpilogueBwdGQAISA_fSD_Li256ELb1ELb0EEENS1_25SingleTileBwdLPTSchedulerILb1ELi128ELb0EEEEEEEEEvNT_6ParamsE$_ZZN5flash25CollectiveMainloopBwdSm80ILi2ELi2EN4cute5tupleIJNS1_1CILi128EEES4_NS3_ILi64EEEEEEN7cutlass10bfloat16_tEfNS7_4arch4Sm80ELb1ELb0ELb1ELb1ELb0ELb0ELb0ELb0ELi2ELi4ELi4ELi4ELb0EE3mmaINS_16FlashAttnBwdSm80ISB_NS_24CollectiveEpilogueBwdGQAIS6_fSA_Li256ELb1ELb0EEENS_25SingleTileBwdLPTSchedulerILb1ELi128ELb0EEEE13SharedStorageENS1_6TensorINS1_11ArrayEngineIfLm32EEENS1_6LayoutINS2_IJNS2_IJNS3_ILi2EEESO_EEESO_NS3_ILi4EEEEEENS2_IJNS2_IJNS3_ILi1EEESO_EEESQ_NS3_ILi8EEEEEEEEEEEEbRKNSB_6ParamsERT0_S12_iNS2_IJiiiEEERT_ENKUliT_E_clIZSC_ISJ_SX_EbS10_S12_S12_iS13_S15_EUlRS16_iE_EEDaiS16_)
        /*1388*/ 	.word	0x00000000


	//----- nvinfo : EIATTR_FRAME_SIZE
	.align		4
.L_844:
        /*138c*/ 	.byte	0x04, 0x11
        /*138e*/ 	.short	(.L_846 - .L_845)
	.align		4
.L_845:
        /*1390*/ 	.word	index@($_ZN7cutlass13device_kernelIN5flash19enable_sm80_to_sm89INS1_16FlashAttnBwdSm80INS1_25CollectiveMainloopBwdSm80ILi2ELi2EN4cute5tupleIJNS5_1CILi128EEES8_NS7_ILi64EEEEEENS_10bfloat16_tEfNS_4arch4Sm80ELb1ELb0ELb1ELb1ELb0ELb0ELb0ELb0ELi2ELi4ELi4ELi4ELb0EEENS1_24CollectiveEpilogueBwdGQAISA_fSD_Li256ELb1ELb0EEENS1_25SingleTileBwdLPTSchedulerILb1ELi128ELb0EEEEEEEEEvNT_6ParamsE$_ZZN5flash25CollectiveMainloopBwdSm80ILi2ELi2EN4cute5tupleIJNS1_1CILi128EEES4_NS3_ILi64EEEEEEN7cutlass10bfloat16_tEfNS7_4arch4Sm80ELb1ELb0ELb1ELb1ELb0ELb0ELb0ELb0ELi2ELi4ELi4ELi4ELb0EE3mmaINS_16FlashAttnBwdSm80ISB_NS_24CollectiveEpilogueBwdGQAIS6_fSA_Li256ELb1ELb0EEENS_25SingleTileBwdLPTSchedulerILb1ELi128ELb0EEEE13SharedStorageENS1_6TensorINS1_11ArrayEngineIfLm32EEENS1_6LayoutINS2_IJNS2_IJNS3_ILi2EEESO_EEESO_NS3_ILi4EEEEEENS2_IJNS2_IJNS3_ILi1EEESO_EEESQ_NS3_ILi8EEEEEEEEEEEEbRKNSB_6ParamsERT0_S12_iNS2_IJiiiEEERT_ENKUlRT_iE_clINSK_INSL_IfLm64EEENSN_INS2_IJSP_SO_SU_EEESV_EEEEEEDaS17_i)
        /*1394*/ 	.word	0x00000000


	//----- nvinfo : EIATTR_FRAME_SIZE
	.align		4
.L_846:
        /*1398*/ 	.byte	0x04, 0x11
        /*139a*/ 	.short	(.L_848 - .L_847)
	.align		4
.L_847:
        /*139c*/ 	.word	index@($_ZN7cutlass13device_kernelIN5flash19enable_sm80_to_sm89INS1_16FlashAttnBwdSm80INS1_25CollectiveMainloopBwdSm80ILi2ELi2EN4cute5tupleIJNS5_1CILi128EEES8_NS7_ILi64EEEEEENS_10bfloat16_tEfNS_4arch4Sm80ELb1ELb0ELb1ELb1ELb0ELb0ELb0ELb0ELi2ELi4ELi4ELi4ELb0EEENS1_24CollectiveEpilogueBwdGQAISA_fSD_Li256ELb1ELb0EEENS1_25SingleTileBwdLPTSchedulerILb1ELi128ELb0EEEEEEEEEvNT_6ParamsE$_ZZN4cuteplIJiiEJiiEEEDaRKNS_15ArithmeticTupleIJDpT_EEERKNS1_IJDpT0_EEEENKUlDpRKT_E_clIJiiEEEDaSF_)
        /*13a0*/ 	.word	0x00000000


	//----- nvinfo : EIATTR_FRAME_SIZE
	.align		4
.L_848:
        /*13a4*/ 	.byte	0x04, 0x11
        /*13a6*/ 	.short	(.L_850 - .L_849)
	.align		4
.L_849:
        /*13a8*/ 	.word	index@($_ZN7cutlass13device_kernelIN5flash19enable_sm80_to_sm89INS1_16FlashAttnBwdSm80INS1_25CollectiveMainloopBwdSm80ILi2ELi2EN4cute5tupleIJNS5_1CILi128EEES8_NS7_ILi64EEEEEENS_10bfloat16_tEfNS_4arch4Sm80ELb1ELb0ELb1ELb1ELb0ELb0ELb0ELb0ELi2ELi4ELi4ELi4ELb0EEENS1_24CollectiveEpilogueBwdGQAISA_fSD_Li256ELb1ELb0EEENS1_25SingleTileBwdLPTSchedulerILb1ELi128ELb0EEEEEEEEEvNT_6ParamsE$_ZZN4cuteplIJiiEJiNS_1CILi0EEEEEEDaRKNS_15ArithmeticTupleIJDpT_EEERKNS3_IJDpT0_EEEENKUlDpRKT_E_clIJiiEEEDaSH_)
        /*13ac*/ 	.word	0x00000000


	//----- nvinfo : EIATTR_FRAME_SIZE
	.align		4
.L_850:
        /*13b0*/ 	.byte	0x04, 0x11
        /*13b2*/ 	.short	(.L_852 - .L_851)
	.align		4
.L_851:
        /*13b4*/ 	.word	index@($_ZN7cutlass13device_kernelIN5flash19enable_sm80_to_sm89INS1_16FlashAttnBwdSm80INS1_25CollectiveMainloopBwdSm80ILi2ELi2EN4cute5tupleIJNS5_1CILi128EEES8_NS7_ILi64EEEEEENS_10bfloat16_tEfNS_4arch4Sm80ELb1ELb0ELb1ELb1ELb0ELb0ELb0ELb0ELi2ELi4ELi4ELi4ELb0EEENS1_24CollectiveEpilogueBwdGQAISA_fSD_Li256ELb1ELb0EEENS1_25SingleTileBwdLPTSchedulerILb1ELi128ELb0EEEEEEEEEvNT_6ParamsE$_ZZN4cuteplIJiiEJNS_1CILi0EEES2_EEEDaRKNS_15ArithmeticTupleIJDpT_EEERKNS3_IJDpT0_EEEENKUlDpRKT_E_clIJiiEEEDaSH_)
        /*13b8*/ 	.word	0x00000000


	//----- nvinfo : EIATTR_FRAME_SIZE
	.align		4
.L_852:
        /*13bc*/ 	.byte	0x04, 0x11
        /*13be*/ 	.short	(.L_854 - .L_853)
	.align		4
.L_853:
        /*13c0*/ 	.word	index@($_ZN7cutlass13device_kernelIN5flash19enable_sm80_to_sm89INS1_16FlashAttnBwdSm80INS1_25CollectiveMainloopBwdSm80ILi2ELi2EN4cute5tupleIJNS5_1CILi128EEES8_NS7_ILi64EEEEEENS_10bfloat16_tEfNS_4arch4Sm80ELb1ELb0ELb1ELb1ELb0ELb0ELb0ELb0ELi2ELi4ELi4ELi4ELb0EEENS1_24CollectiveEpilogueBwdGQAISA_fSD_Li256ELb1ELb0EEENS1_25SingleTileBwdLPTSchedulerILb1ELi128ELb0EEEEEEEEEvNT_6ParamsE$_ZZN4cuteplIJiEJiEEEDaRKNS_15ArithmeticTupleIJDpT_EEERKNS1_IJDpT0_EEEENKUlDpRKT_E_clIJiEEEDaSF_)
        /*13c4*/ 	.word	0x00000000


	//----- nvinfo : EIATTR_FRAME_SIZE
	.align		4
.L_854:
        /*13c8*/ 	.byte	0x04, 0x11
        /*13ca*/ 	.short	(.L_856 - .L_855)
	.align		4
.L_855:
        /*13cc*/ 	.word	index@($_ZN7cutlass13device_kernelIN5flash19enable_sm80_to_sm89INS1_16FlashAttnBwdSm80INS1_25CollectiveMainloopBwdSm80ILi2ELi2EN4cute5tupleIJNS5_1CILi128EEES8_NS7_ILi64EEEEEENS_10bfloat16_tEfNS_4arch4Sm80ELb1ELb0ELb1ELb1ELb0ELb0ELb0ELb0ELi2ELi4ELi4ELi4ELb0EEENS1_24CollectiveEpilogueBwdGQAISA_fSD_Li256ELb1ELb0EEENS1_25SingleTileBwdLPTSchedulerILb1ELi128ELb0EEEEEEEEEvNT_6ParamsE$_ZZN4cuteplIJiEJNS_1CILi0EEEiEEEDaRKNS_15ArithmeticTupleIJDpT_EEERKNS3_IJDpT0_EEEENKUlDpRKT_E_clIJiiEEEDaSH_)
        /*13d0*/ 	.word	0x00000000


	//----- nvinfo : EIATTR_FRAME_SIZE
	.align		4
.L_856:
        /*13d4*/ 	.byte	0x04, 0x11
        /*13d6*/ 	.short	(.L_858 - .L_857)
	.align		4
.L_857:
        /*13d8*/ 	.word	index@($_ZN7cutlass13device_kernelIN5flash19enable_sm80_to_sm89INS1_16FlashAttnBwdSm80INS1_25CollectiveMainloopBwdSm80ILi2ELi2EN4cute5tupleIJNS5_1CILi128EEES8_NS7_ILi64EEEEEENS_10bfloat16_tEfNS_4arch4Sm80ELb1ELb0ELb1ELb1ELb0ELb0ELb0ELb0ELi2ELi4ELi4ELi4ELb0EEENS1_24CollectiveEpilogueBwdGQAISA_fSD_Li256ELb1ELb0EEENS1_25SingleTileBwdLPTSchedulerILb1ELi128ELb0EEEEEEEEEvNT_6ParamsE$_ZZN4cuteplIJiEJNS_1CILi0EEES2_EEEDaRKNS_15ArithmeticTupleIJDpT_EEERKNS3_IJDpT0_EEEENKUlDpRKT_E_clIJiS2_EEEDaSH_)
        /*13dc*/ 	.word	0x00000000


	//----- nvinfo : EIATTR_FRAME_SIZE
	.align		4
.L_858:
        /*13e0*/ 	.byte	0x04, 0x11
        /*13e2*/ 	.short	(.L_860 - .L_859)
	.align		4
.L_859:
        /*13e4*/ 	.word	index@($_ZN7cutlass13device_kernelIN5flash19enable_sm80_to_sm89INS1_16FlashAttnBwdSm80INS1_25CollectiveMainloopBwdSm80ILi2ELi2EN4cute5tupleIJNS5_1CILi128EEES8_NS7_ILi64EEEEEENS_10bfloat16_tEfNS_4arch4Sm80ELb1ELb0ELb1ELb1ELb0ELb0ELb0ELb0ELi2ELi4ELi4ELi4ELb0EEENS1_24CollectiveEpilogueBwdGQAISA_fSD_Li256ELb1ELb0EEENS1_25SingleTileBwdLPTSchedulerILb1ELi128ELb0EEEEEEEEEvNT_6ParamsE$_ZZN4cuteplIJiEJNS_1CILi0EEEEEEDaRKNS_15ArithmeticTupleIJDpT_EEERKNS3_IJDpT0_EEEENKUlDpRKT_E_clIJiEEEDaSH_)
        /*13e8*/ 	.word	0x00000000


	//----- nvinfo : EIATTR_FRAME_SIZE
	.align		4
.L_860:
        /*13ec*/ 	.byte	0x04, 0x11
        /*13ee*/ 	.short	(.L_862 - .L_861)
	.align		4
.L_861:
        /*13f0*/ 	.word	index@($_ZN7cutlass13device_kernelIN5flash19enable_sm80_to_sm89INS1_16FlashAttnBwdSm80INS1_25CollectiveMainloopBwdSm80ILi2ELi2EN4cute5tupleIJNS5_1CILi128EEES8_NS7_ILi64EEEEEENS_10bfloat16_tEfNS_4arch4Sm80ELb1ELb0ELb1ELb1ELb0ELb0ELb0ELb0ELi2ELi4ELi4ELi4ELb0EEENS1_24CollectiveEpilogueBwdGQAISA_fSD_Li256ELb1ELb0EEENS1_25SingleTileBwdLPTSchedulerILb1ELi128ELb0EEEEEEEEEvNT_6ParamsE$_ZZN4cuteplIJNS_1CILi0EEEiEJiEEEDaRKNS_15ArithmeticTupleIJDpT_EEERKNS3_IJDpT0_EEEENKUlDpRKT_E_clIJiiEEEDaSH_)
        /*13f4*/ 	.word	0x00000000


	//----- nvinfo : EIATTR_FRAME_SIZE
	.align		4
.L_862:
        /*13f8*/ 	.byte	0x04, 0x11
        /*13fa*/ 	.short	(.L_864 - .L_863)
	.align		4
.L_863:
        /*13fc*/ 	.word	index@($_ZN7cutlass13device_kernelIN5flash19enable_sm80_to_sm89INS1_16FlashAttnBwdSm80INS1_25CollectiveMainloopBwdSm80ILi2ELi2EN4cute5tupleIJNS5_1CILi128EEES8_NS7_ILi64EEEEEENS_10bfloat16_tEfNS_4arch4Sm80ELb1ELb0ELb1ELb1ELb0ELb0ELb0ELb0ELi2ELi4ELi4ELi4ELb0EEENS1_24CollectiveEpilogueBwdGQAISA_fSD_Li256ELb1ELb0EEENS1_25SingleTileBwdLPTSchedulerILb1ELi128ELb0EEEEEEEEEvNT_6ParamsE$_ZZN4cuteplIJNS_1CILi0EEEiEJS2_iEEEDaRKNS_15ArithmeticTupleIJDpT_EEERKNS3_IJDpT0_EEEENKUlDpRKT_E_clIJS2_iEEEDaSH_)
        /*1400*/ 	.word	0x00000000


	//----- nvinfo : EIATTR_FRAME_SIZE
	.align		4
.L_864:
        /*1404*/ 	.byte	0x04, 0x11
        /*1406*/ 	.short	(.L_866 - .L_865)
	.align		4
.L_865:
        /*1408*/ 	.word	index@($_ZN7cutlass13device_kernelIN5flash19enable_sm80_to_sm89INS1_16FlashAttnBwdSm80INS1_25CollectiveMainloopBwdSm80ILi2ELi2EN4cute5tupleIJNS5_1CILi128EEES8_NS7_ILi64EEEEEENS_10bfloat16_tEfNS_4arch4Sm80ELb1ELb0ELb1ELb1ELb0ELb0ELb0ELb0ELi2ELi4ELi4ELi4ELb0EEENS1_24CollectiveEpilogueBwdGQAISA_fSD_Li256ELb1ELb0EEENS1_25SingleTileBwdLPTSchedulerILb1ELi128ELb0EEEEEEEEEvNT_6ParamsE$_ZZN4cuteplIJNS_1CILi0EEES2_EJiiEEEDaRKNS_15ArithmeticTupleIJDpT_EEERKNS3_IJDpT0_EEEENKUlDpRKT_E_clIJiiEEEDaSH_)
        /*140c*/ 	.word	0x00000000


	//----- nvinfo : EIATTR_FRAME_SIZE
	.align		4
.L_866:
        /*1410*/ 	.byte	0x04, 0x11
        /*1412*/ 	.short	(.L_868 - .L_867)
	.align		4
.L_867:
        /*1414*/ 	.word	index@($_ZN7cutlass13device_kernelIN5flash19enable_sm80_to_sm89INS1_16FlashAttnBwdSm80INS1_25CollectiveMainloopBwdSm80ILi2ELi2EN4cute5tupleIJNS5_1CILi128EEES8_NS7_ILi64EEEEEENS_10bfloat16_tEfNS_4arch4Sm80ELb1ELb0ELb1ELb1ELb0ELb0ELb0ELb0ELi2ELi4ELi4ELi4ELb0EEENS1_24CollectiveEpilogueBwdGQAISA_fSD_Li256ELb1ELb0EEENS1_25SingleTileBwdLPTSchedulerILb1ELi128ELb0EEEEEEEEEvNT_6ParamsE$_ZZN4cuteplIJNS_1CILi0EEES2_EJiS2_EEEDaRKNS_15ArithmeticTupleIJDpT_EEERKNS3_IJDpT0_EEEENKUlDpRKT_E_clIJiS2_EEEDaSH_)
        /*1418*/ 	.word	0x00000000


	//----- nvinfo : EIATTR_FRAME_SIZE
	.align		4
.L_868:
        /*141c*/ 	.byte	0x04, 0x11
        /*141e*/ 	.short	(.L_870 - .L_869)
	.align		4
.L_869:
        /*1420*/ 	.word	index@($_ZN7cutlass13device_kernelIN5flash19enable_sm80_to_sm89INS1_16FlashAttnBwdSm80INS1_25CollectiveMainloopBwdSm80ILi2ELi2EN4cute5tupleIJNS5_1CILi128EEES8_NS7_ILi64EEEEEENS_10bfloat16_tEfNS_4arch4Sm80ELb1ELb0ELb1ELb1ELb0ELb0ELb0ELb0ELi2ELi4ELi4ELi4ELb0EEENS1_24CollectiveEpilogueBwdGQAISA_fSD_Li256ELb1ELb0EEENS1_25SingleTileBwdLPTSchedulerILb1ELi128ELb0EEEEEEEEEvNT_6ParamsE$_ZZN4cuteplIJNS_1CILi0EEES2_EJiEEEDaRKNS_15ArithmeticTupleIJDpT_EEERKNS3_IJDpT0_EEEENKUlDpRKT_E_clIJiS2_EEEDaSH_)
        /*1424*/ 	.word	0x00000000


	//----- nvinfo : EIATTR_FRAME_SIZE
	.align		4
.L_870:
        /*1428*/ 	.byte	0x04, 0x11
        /*142a*/ 	.short	(.L_872 - .L_871)
	.align		4
.L_871:
        /*142c*/ 	.word	index@($_ZN7cutlass13device_kernelIN5flash19enable_sm80_to_sm89INS1_16FlashAttnBwdSm80INS1_25CollectiveMainloopBwdSm80ILi2ELi2EN4cute5tupleIJNS5_1CILi128EEES8_NS7_ILi64EEEEEENS_10bfloat16_tEfNS_4arch4Sm80ELb1ELb0ELb1ELb1ELb0ELb0ELb0ELb0ELi2ELi4ELi4ELi4ELb0EEENS1_24CollectiveEpilogueBwdGQAISA_fSD_Li256ELb1ELb0EEENS1_25SingleTileBwdLPTSchedulerILb1ELi128ELb0EEEEEEEEEvNT_6ParamsE$_ZZN4cuteplIJNS_1CILi0EEES2_EJS2_iEEEDaRKNS_15ArithmeticTupleIJDpT_EEERKNS3_IJDpT0_EEEENKUlDpRKT_E_clIJS2_iEEEDaSH_)
        /*1430*/ 	.word	0x00000000


	//----- nvinfo : EIATTR_FRAME_SIZE
	.align		4
.L_872:
        /*1434*/ 	.byte	0x04, 0x11
        /*1436*/ 	.short	(.L_874 - .L_873)
	.align		4
.L_873:
        /*1438*/ 	.word	index@($_ZN7cutlass13device_kernelIN5flash19enable_sm80_to_sm89INS1_16FlashAttnBwdSm80INS1_25CollectiveMainloopBwdSm80ILi2ELi2EN4cute5tupleIJNS5_1CILi128EEES8_NS7_ILi64EEEEEENS_10bfloat16_tEfNS_4arch4Sm80ELb1ELb0ELb1ELb1ELb0ELb0ELb0ELb0ELi2ELi4ELi4ELi4ELb0EEENS1_24CollectiveEpilogueBwdGQAISA_fSD_Li256ELb1ELb0EEENS1_25SingleTileBwdLPTSchedulerILb1ELi128ELb0EEEEEEEEEvNT_6ParamsE$_ZZN4cuteplIJNS_1CILi0EEEEJS2_iEEEDaRKNS_15ArithmeticTupleIJDpT_EEERKNS3_IJDpT0_EEEENKUlDpRKT_E_clIJS2_iEEEDaSH_)
        /*143c*/ 	.word	0x00000000


	//----- nvinfo : EIATTR_FRAME_SIZE
	.align		4
.L_874:
        /*1440*/ 	.byte	0x04, 0x11
        /*1442*/ 	.short	(.L_876 - .L_875)
	.align		4
.L_875:
        /*1444*/ 	.word	index@($_ZN7cutlass13device_kernelIN5flash19enable_sm80_to_sm89INS1_16FlashAttnBwdSm80INS1_25CollectiveMainloopBwdSm80ILi2ELi2EN4cute5tupleIJNS5_1CILi128EEES8_NS7_ILi64EEEEEENS_10bfloat16_tEfNS_4arch4Sm80ELb1ELb0ELb1ELb1ELb0ELb0ELb0ELb0ELi2ELi4ELi4ELi4ELb0EEENS1_24CollectiveEpilogueBwdGQAISA_fSD_Li256ELb1ELb0EEENS1_25SingleTileBwdLPTSchedulerILb1ELi128ELb0EEEEEEEEEvNT_6ParamsE$_ZZN4cute9transformINS_5tupleIJiiiNS_1CILi0EEEEEENS1_IJNS2_ILi32EEENS2_ILi4EEENS2_ILi2EEENS2_ILi1EEEEEENS1_IJS8_S8_S8_S8_EEEZNS_7crd2crdIS4_S9_SA_EEDaRKT_RKT0_RKT1_EUlRKT_RKT0_RKT1_E_EEDaSE_SH_SK_OT2_ENKUlDpSN_E_clIJiiiS3_EEEDaSX_)
        /*1448*/ 	.word	0x00000000


	//----- nvinfo : EIATTR_FRAME_SIZE
	.align		4
.L_876:
        /*144c*/ 	.byte	0x04, 0x11
        /*144e*/ 	.short	(.L_878 - .L_877)
	.align		4
.L_877:
        /*1450*/ 	.word	index@($_ZN7cutlass13device_kernelIN5flash19enable_sm80_to_sm89INS1_16FlashAttnBwdSm80INS1_25CollectiveMainloopBwdSm80ILi2ELi2EN4cute5tupleIJNS5_1CILi128EEES8_NS7_ILi64EEEEEENS_10bfloat16_tEfNS_4arch4Sm80ELb1ELb0ELb1ELb1ELb0ELb0ELb0ELb0ELi2ELi4ELi4ELi4ELb0EEENS1_24CollectiveEpilogueBwdGQAISA_fSD_Li256ELb1ELb0EEENS1_25SingleTileBwdLPTSchedulerILb1ELi128ELb0EEEEEEEEEvNT_6ParamsE$_ZZN4cute9transformINS_5tupleIJiiNS_1CILi0EEEEEENS1_IJNS1_IJNS2_ILi4EEENS2_ILi8EEEEEES5_NS2_ILi1EEEEEEZNS_7idx2crdIS4_S9_EEDaRKT_RKT0_EUlRKT_RKT0_E_EEDaSD_SG_OT1_ENKUlDpSJ_E_clIJNS1_IJiiEEEiS3_EEEDaSQ_)
        /*1454*/ 	.word	0x00000000


	//----- nvinfo : EIATTR_FRAME_SIZE
	.align		4
.L_878:
        /*1458*/ 	.byte	0x04, 0x11
        /*145a*/ 	.short	(.L_880 - .L_879)
	.align		4
.L_879:
        /*145c*/ 	.word	index@($_ZN7cutlass13device_kernelIN5flash19enable_sm80_to_sm89INS1_16FlashAttnBwdSm80INS1_25CollectiveMainloopBwdSm80ILi2ELi2EN4cute5tupleIJNS5_1CILi128EEES8_NS7_ILi64EEEEEENS_10bfloat16_tEfNS_4arch4Sm80ELb1ELb0ELb1ELb1ELb0ELb0ELb0ELb0ELi2ELi4ELi4ELi4ELb0EEENS1_24CollectiveEpilogueBwdGQAISA_fSD_Li256ELb1ELb0EEENS1_25SingleTileBwdLPTSchedulerILb1ELi128ELb0EEEEEEEEEvNT_6ParamsE$_ZZN4cute9transformINS_5tupleIJiiNS_1CILi0EEEEEENS1_IJNS1_IJNS2_ILi4EEENS2_ILi8EEEEEENS2_ILi2EEENS2_ILi1EEEEEEZNS_7idx2crdIS4_SA_EEDaRKT_RKT0_EUlRKT_RKT0_E_EEDaSE_SH_OT1_ENKUlDpSK_E_clIJNS1_IJiiEEEiS3_EEEDaSR_)
        /*1460*/ 	.word	0x00000000


	//----- nvinfo : EIATTR_FRAME_SIZE
	.align		4
.L_880:
        /*1464*/ 	.byte	0x04, 0x11
        /*1466*/ 	.short	(.L_882 - .L_881)
	.align		4
.L_881:
        /*1468*/ 	.word	index@($_ZN7cutlass13device_kernelIN5flash19enable_sm80_to_sm89INS1_16FlashAttnBwdSm80INS1_25CollectiveMainloopBwdSm80ILi2ELi2EN4cute5tupleIJNS5_1CILi128EEES8_NS7_ILi64EEEEEENS_10bfloat16_tEfNS_4arch4Sm80ELb1ELb0ELb1ELb1ELb0ELb0ELb0ELb0ELi2ELi4ELi4ELi4ELb0EEENS1_24CollectiveEpilogueBwdGQAISA_fSD_Li256ELb1ELb0EEENS1_25SingleTileBwdLPTSchedulerILb1ELi128ELb0EEEEEEEEEvNT_6ParamsE$_ZZN4cute9transformINS_5tupleIJNS_1CILi32EEENS2_ILi4EEENS2_ILi2EEENS2_ILi1EEEEEENS1_IJS6_S3_NS2_ILi128EEENS2_ILi0EEEEEEZNS_7idx2crdIiS7_SA_EEDaRKT_RKT0_RKT1_EUlRKT_RKT0_E_EEDaSE_SH_OSI_ENKUlDpSN_E_clIJiiiS9_EEEDaST_)
        /*146c*/ 	.word	0x00000000


	//----- nvinfo : EIATTR_FRAME_SIZE
	.align		4
.L_882:
        /*1470*/ 	.byte	0x04, 0x11
        /*1472*/ 	.short	(.L_884 - .L_883)
	.align		4
.L_883:
        /*1474*/ 	.word	index@($_ZN7cutlass13device_kernelIN5flash19enable_sm80_to_sm89INS1_16FlashAttnBwdSm80INS1_25CollectiveMainloopBwdSm80ILi2ELi2EN4cute5tupleIJNS5_1CILi128EEES8_NS7_ILi64EEEEEENS_10bfloat16_tEfNS_4arch4Sm80ELb1ELb0ELb1ELb1ELb0ELb0ELb0ELb0ELi2ELi4ELi4ELi4ELb0EEENS1_24CollectiveEpilogueBwdGQAISA_fSD_Li256ELb1ELb0EEENS1_25SingleTileBwdLPTSchedulerILb1ELi128ELb0EEEEEEEEEvNT_6ParamsE$_ZZN4cute9transformINS_15ArithmeticTupleIJiiEEEZNS_14transform_leafIS2_NS_8identityEEEDaRKT_OT0_EUlRKT_E_EEDaS7_S9_ENKUlDpSC_E_clIJiiEEEDaSE_)
        /*1478*/ 	.word	0x00000000


	//----- nvinfo : EIATTR_FRAME_SIZE
	.align		4
.L_884:
        /*147c*/ 	.byte	0x04, 0x11
        /*147e*/ 	.short	(.L_886 - .L_885)
	.align		4
.L_885:
        /*1480*/ 	.word	index@($_ZN7cutlass13device_kernelIN5flash19enable_sm80_to_sm89INS1_16FlashAttnBwdSm80INS1_25CollectiveMainloopBwdSm80ILi2ELi2EN4cute5tupleIJNS5_1CILi128EEES8_NS7_ILi64EEEEEENS_10bfloat16_tEfNS_4arch4Sm80ELb1ELb0ELb1ELb1ELb0ELb0ELb0ELb0ELi2ELi4ELi4ELi4ELb0EEENS1_24CollectiveEpilogueBwdGQAISA_fSD_Li256ELb1ELb0EEENS1_25SingleTileBwdLPTSchedulerILb1ELi128ELb0EEEEEEEEEvNT_6ParamsE$_ZZN4cute7idx2crdIiNS_5tupleIJNS_1CILi32EEENS2_ILi4EEENS2_ILi2EEENS2_ILi1EEEEEENS1_IJS6_S3_NS2_ILi128EEENS2_ILi0EEEEEEEEDaRKT_RKT0_RKT1_ENKUlRKT_RKT0_E_clIS5_S8_EEDaSM_SP_)
        /*1484*/ 	.word	0x00000000


	//----- nvinfo : EIATTR_FRAME_SIZE
	.align		4
.L_886:
        /*1488*/ 	.byte	0x04, 0x11
        /*148a*/ 	.short	(.L_888 - .L_887)
	.align		4
.L_887:
        /*148c*/ 	.word	index@($_ZN7cutlass13device_kernelIN5flash19enable_sm80_to_sm89INS1_16FlashAttnBwdSm80INS1_25CollectiveMainloopBwdSm80ILi2ELi2EN4cute5tupleIJNS5_1CILi128EEES8_NS7_ILi64EEEEEENS_10bfloat16_tEfNS_4arch4Sm80ELb1ELb0ELb1ELb1ELb0ELb0ELb0ELb0ELi2ELi4ELi4ELi4ELb0EEENS1_24CollectiveEpilogueBwdGQAISA_fSD_Li256ELb1ELb0EEENS1_25SingleTileBwdLPTSchedulerILb1ELi128ELb0EEEEEEEEEvNT_6ParamsE$_ZZN4cute7idx2crdIiNS_5tupleIJNS_1CILi32EEENS2_ILi4EEENS2_ILi2EEENS2_ILi1EEEEEENS1_IJS6_S3_NS2_ILi128EEENS2_ILi0EEEEEEEEDaRKT_RKT0_RKT1_ENKUlRKT_RKT0_E_clIS4_S3_EEDaSM_SP_)
        /*1490*/ 	.word	0x00000000


	//----- nvinfo : EIATTR_FRAME_SIZE
	.align		4
.L_888:
        /*1494*/ 	.byte	0x04, 0x11
        /*1496*/ 	.short	(.L_890 - .L_889)
	.align		4
.L_889:
        /*1498*/ 	.word	index@($_ZN7cutlass13device_kernelIN5flash19enable_sm80_to_sm89INS1_16FlashAttnBwdSm80INS1_25CollectiveMainloopBwdSm80ILi2ELi2EN4cute5tupleIJNS5_1CILi128EEES8_NS7_ILi64EEEEEENS_10bfloat16_tEfNS_4arch4Sm80ELb1ELb0ELb1ELb1ELb0ELb0ELb0ELb0ELi2ELi4ELi4ELi4ELb0EEENS1_24CollectiveEpilogueBwdGQAISA_fSD_Li256ELb1ELb0EEENS1_25SingleTileBwdLPTSchedulerILb1ELi128ELb0EEEEEEEEEvNT_6ParamsE$_ZZN4cute7idx2crdIiNS_5tupleIJNS_1CILi32EEENS2_ILi4EEENS2_ILi2EEENS2_ILi1EEEEEENS1_IJS6_S3_NS2_ILi128EEENS2_ILi0EEEEEEEEDaRKT_RKT0_RKT1_ENKUlRKT_RKT0_E_clIS3_S6_EEDaSM_SP_)
        /*149c*/ 	.word	0x00000000


	//----- nvinfo : EIATTR_FRAME_SIZE
	.align		4
.L_890:
        /*14a0*/ 	.byte	0x04, 0x11
        /*14a2*/ 	.short	(.L_892 - .L_891)
	.align		4
.L_891:
        /*14a4*/ 	.word	index@($_ZN7cutlass13device_kernelIN5flash19enable_sm80_to_sm89INS1_16FlashAttnBwdSm80INS1_25CollectiveMainloopBwdSm80ILi2ELi2EN4cute5tupleIJNS5_1CILi128EEES8_NS7_ILi64EEEEEENS_10bfloat16_tEfNS_4arch4Sm80ELb1ELb0ELb1ELb1ELb0ELb0ELb0ELb0ELi2ELi4ELi4ELi4ELb0EEENS1_24CollectiveEpilogueBwdGQAISA_fSD_Li256ELb1ELb0EEENS1_25SingleTileBwdLPTSchedulerILb1ELi128ELb0EEEEEEEEEvNT_6ParamsE$_ZZN4cute7idx2crdINS_5tupleIJiiNS_1CILi0EEEEEENS1_IJNS1_IJNS2_ILi4EEENS2_ILi8EEEEEES5_NS2_ILi1EEEEEEEEDaRKT_RKT0_ENKUlRKT_RKT0_E_clIiS7_EEDaSI_SL_)
        /*14a8*/ 	.word	0x00000000


	//----- nvinfo : EIATTR_FRAME_SIZE
	.align		4
.L_892:
        /*14ac*/ 	.byte	0x04, 0x11
        /*14ae*/ 	.short	(.L_894 - .L_893)
	.align		4
.L_893:
        /*14b0*/ 	.word	index@($_ZN7cutlass13device_kernelIN5flash19enable_sm80_to_sm89INS1_16FlashAttnBwdSm80INS1_25CollectiveMainloopBwdSm80ILi2ELi2EN4cute5tupleIJNS5_1CILi128EEES8_NS7_ILi64EEEEEENS_10bfloat16_tEfNS_4arch4Sm80ELb1ELb0ELb1ELb1ELb0ELb0ELb0ELb0ELi2ELi4ELi4ELi4ELb0EEENS1_24CollectiveEpilogueBwdGQAISA_fSD_Li256ELb1ELb0EEENS1_25SingleTileBwdLPTSchedulerILb1ELi128ELb0EEEEEEEEEvNT_6ParamsE$_ZZN4cute7idx2crdINS_5tupleIJiiNS_1CILi0EEEEEENS1_IJNS1_IJNS2_ILi4EEENS2_ILi8EEEEEES5_NS2_ILi1EEEEEEEEDaRKT_RKT0_ENKUlRKT_RKT0_E_clIiS5_EEDaSI_SL_)
        /*14b4*/ 	.word	0x00000000


	//----- nvinfo : EIATTR_FRAME_SIZE
	.align		4
.L_894:
        /*14b8*/ 	.byte	0x04, 0x11
        /*14ba*/ 	.short	(.L_896 - .L_895)
	.align		4
.L_895:
        /*14bc*/ 	.word	index@($_ZN7cutlass13device_kernelIN5flash19enable_sm80_to_sm89INS1_16FlashAttnBwdSm80INS1_25CollectiveMainloopBwdSm80ILi2ELi2EN4cute5tupleIJNS5_1CILi128EEES8_NS7_ILi64EEEEEENS_10bfloat16_tEfNS_4arch4Sm80ELb1ELb0ELb1ELb1ELb0ELb0ELb0ELb0ELi2ELi4ELi4ELi4ELb0EEENS1_24CollectiveEpilogueBwdGQAISA_fSD_Li256ELb1ELb0EEENS1_25SingleTileBwdLPTSchedulerILb1ELi128ELb0EEEEEEEEEvNT_6ParamsE$_ZZN4cute7idx2crdINS_5tupleIJiiNS_1CILi0EEEEEENS1_IJNS1_IJNS2_ILi4EEENS2_ILi8EEEEEENS2_ILi2EEENS2_ILi1EEEEEEEEDaRKT_RKT0_ENKUlRKT_RKT0_E_clIiS8_EEDaSJ_SM_)
        /*14c0*/ 	.word	0x00000000


	//----- nvinfo : EIATTR_FRAME_SIZE
	.align		4
.L_896:
        /*14c4*/ 	.byte	0x04, 0x11
        /*14c6*/ 	.short	(.L_898 - .L_897)
	.align		4
.L_897:
        /*14c8*/ 	.word	index@($_ZN7cutlass13device_kernelIN5flash19enable_sm80_to_sm89INS1_16FlashAttnBwdSm80INS1_25CollectiveMainloopBwdSm80ILi2ELi2EN4cute5tupleIJNS5_1CILi128EEES8_NS7_ILi64EEEEEENS_10bfloat16_tEfNS_4arch4Sm80ELb1ELb0ELb1ELb1ELb0ELb0ELb0ELb0ELi2ELi4ELi4ELi4ELb0EEENS1_24CollectiveEpilogueBwdGQAISA_fSD_Li256ELb1ELb0EEENS1_25SingleTileBwdLPTSchedulerILb1ELi128ELb0EEEEEEEEEvNT_6ParamsE$_ZZN4cute7idx2crdINS_5tupleIJiiNS_1CILi0EEEEEENS1_IJNS1_IJNS2_ILi4EEENS2_ILi8EEEEEENS2_ILi2EEENS2_ILi1EEEEEEEEDaRKT_RKT0_ENKUlRKT_RKT0_E_clIiS7_EEDaSJ_SM_)
        /*14cc*/ 	.word	0x00000000


	//----- nvinfo : EIATTR_FRAME_SIZE
	.align		4
.L_898:
        /*14d0*/ 	.byte	0x04, 0x11
        /*14d2*/ 	.short	(.L_900 - .L_899)
	.align		4
.L_899:
        /*14d4*/ 	.word	index@($_ZN7cutlass13device_kernelIN5flash19enable_sm80_to_sm89INS1_16FlashAttnBwdSm80INS1_25CollectiveMainloopBwdSm80ILi2ELi2EN4cute5tupleIJNS5_1CILi128EEES8_NS7_ILi64EEEEEENS_10bfloat16_tEfNS_4arch4Sm80ELb1ELb0ELb1ELb1ELb0ELb0ELb0ELb0ELi2ELi4ELi4ELi4ELb0EEENS1_24CollectiveEpilogueBwdGQAISA_fSD_Li256ELb1ELb0EEENS1_25SingleTileBwdLPTSchedulerILb1ELi128ELb0EEEEEEEEEvNT_6ParamsE$_ZZN4cute7flattenINS_5tupleIJNS_1CILi1EEENS1_IJiiiEEENS2_ILi64EEENS1_IJNS2_ILi72EEENS2_ILi144EEENS2_ILi288EEEEEENS2_ILi512EEEEEEEEDaRKT_ENKUlRKT_E_clIS4_EEDaSH_)
        /*14d8*/ 	.word	0x00000000


	//----- nvinfo : EIATTR_FRAME_SIZE
	.align		4
.L_900:
        /*14dc*/ 	.byte	0x04, 0x11
        /*14de*/ 	.short	(.L_902 - .L_901)
	.align		4
.L_901:
        /*14e0*/ 	.word	index@($_ZN7cutlass13device_kernelIN5flash19enable_sm80_to_sm89INS1_16FlashAttnBwdSm80INS1_25CollectiveMainloopBwdSm80ILi2ELi2EN4cute5tupleIJNS5_1CILi128EEES8_NS7_ILi64EEEEEENS_10bfloat16_tEfNS_4arch4Sm80ELb1ELb0ELb1ELb1ELb0ELb0ELb0ELb0ELi2ELi4ELi4ELi4ELb0EEENS1_24CollectiveEpilogueBwdGQAISA_fSD_Li256ELb1ELb0EEENS1_25SingleTileBwdLPTSchedulerILb1ELi128ELb0EEEEEEEEEvNT_6ParamsE$_ZZN4cute7flattenINS_5tupleIJNS_1CILi1EEENS1_IJNS2_ILi8EEEiiEEENS2_ILi64EEENS1_IJiNS2_ILi144EEENS2_ILi288EEEEEENS2_ILi512EEEEEEEEDaRKT_ENKUlRKT_E_clIS9_EEDaSH_)
        /*14e4*/ 	.word	0x00000000


	//----- nvinfo : EIATTR_FRAME_SIZE
	.align		4
.L_902:
        /*14e8*/ 	.byte	0x04, 0x11
        /*14ea*/ 	.short	(.L_904 - .L_903)
	.align		4
.L_903:
        /*14ec*/ 	.word	index@($_ZN7cutlass13device_kernelIN5flash19enable_sm80_to_sm89INS1_16FlashAttnBwdSm80INS1_25CollectiveMainloopBwdSm80ILi2ELi2EN4cute5tupleIJNS5_1CILi128EEES8_NS7_ILi64EEEEEENS_10bfloat16_tEfNS_4arch4Sm80ELb1ELb0ELb1ELb1ELb0ELb0ELb0ELb0ELi2ELi4ELi4ELi4ELb0EEENS1_24CollectiveEpilogueBwdGQAISA_fSD_Li256ELb1ELb0EEENS1_25SingleTileBwdLPTSchedulerILb1ELi128ELb0EEEEEEEEEvNT_6ParamsE$_ZZN4cute7flattenINS_5tupleIJNS_1CILi1EEENS1_IJNS2_ILi8EEEiiEEENS2_ILi64EEENS1_IJiNS2_ILi144EEENS2_ILi288EEEEEENS2_ILi512EEEEEEEEDaRKT_ENKUlRKT_E_clIS5_EEDaSH_)
        /*14f0*/ 	.word	0x00000000


	//----- nvinfo : EIATTR_FRAME_SIZE
	.align		4
.L_904:
        /*14f4*/ 	.byte	0x04, 0x11
        /*14f6*/ 	.short	(.L_906 - .L_905)
	.align		4
.L_905:
        /*14f8*/ 	.word	index@($_ZN7cutlass13device_kernelIN5flash19enable_sm80_to_sm89INS1_16FlashAttnBwdSm80INS1_25CollectiveMainloopBwdSm80ILi2ELi2EN4cute5tupleIJNS5_1CILi128EEES8_NS7_ILi64EEEEEENS_10bfloat16_tEfNS_4arch4Sm80ELb1ELb0ELb1ELb1ELb0ELb0ELb0ELb0ELi2ELi4ELi4ELi4ELb0EEENS1_24CollectiveEpilogueBwdGQAISA_fSD_Li256ELb1ELb0EEENS1_25SingleTileBwdLPTSchedulerILb1ELi128ELb0EEEEEEEEEvNT_6ParamsE$_ZZN4cute7flattenINS_5tupleIJNS1_IJNS_1CILi0EEENS1_IJNS2_ILi1EEENS2_ILi512EEEiEEEEEENS2_ILi4096EEENS1_IJiNS2_ILi8192EEEEEEEEEEEDaRKT_ENKUlRKT_E_clISA_EEDaSH_)
        /*14fc*/ 	.word	0x00000000


	//----- nvinfo : EIATTR_FRAME_SIZE
	.align		4
.L_906:
        /*1500*/ 	.byte	0x04, 0x11
        /*1502*/ 	.short	(.L_908 - .L_907)
	.align		4
.L_907:
        /*1504*/ 	.word	index@($_ZN7cutlass13device_kernelIN5flash19enable_sm80_to_sm89INS1_16FlashAttnBwdSm80INS1_25CollectiveMainloopBwdSm80ILi2ELi2EN4cute5tupleIJNS5_1CILi128EEES8_NS7_ILi64EEEEEENS_10bfloat16_tEfNS_4arch4Sm80ELb1ELb0ELb1ELb1ELb0ELb0ELb0ELb0ELi2ELi4ELi4ELi4ELb0EEENS1_24CollectiveEpilogueBwdGQAISA_fSD_Li256ELb1ELb0EEENS1_25SingleTileBwdLPTSchedulerILb1ELi128ELb0EEEEEEEEEvNT_6ParamsE$_ZZN4cute7flattenINS_5tupleIJNS1_IJNS_1CILi0EEENS1_IJNS2_ILi1EEENS2_ILi512EEEiEEEEEENS2_ILi4096EEENS1_IJiNS2_ILi8192EEEEEEEEEEEDaRKT_ENKUlRKT_E_clIS7_EEDaSH_)
        /*1508*/ 	.word	0x00000000


	//----- nvinfo : EIATTR_FRAME_SIZE
	.align		4
.L_908:
        /*150c*/ 	.byte	0x04, 0x11
        /*150e*/ 	.short	(.L_910 - .L_909)
	.align		4
.L_909:
        /*1510*/ 	.word	index@($_ZN7cutlass13device_kernelIN5flash19enable_sm80_to_sm89INS1_16FlashAttnBwdSm80INS1_25CollectiveMainloopBwdSm80ILi2ELi2EN4cute5tupleIJNS5_1CILi128EEES8_NS7_ILi64EEEEEENS_10bfloat16_tEfNS_4arch4Sm80ELb1ELb0ELb1ELb1ELb0ELb0ELb0ELb0ELi2ELi4ELi4ELi4ELb0EEENS1_24CollectiveEpilogueBwdGQAISA_fSD_Li256ELb1ELb0EEENS1_25SingleTileBwdLPTSchedulerILb1ELi128ELb0EEEEEEEEEvNT_6ParamsE$_ZZN4cute7crd2crdINS_5tupleIJiiiNS_1CILi0EEEEEENS1_IJNS2_ILi32EEENS2_ILi4EEENS2_ILi2EEENS2_ILi1EEEEEENS1_IJS8_S8_S8_S8_EEEEEDaRKT_RKT0_RKT1_ENKUlRKT_RKT0_RKT1_E_clIiS7_S8_EEDaSM_SP_SS_)
        /*1514*/ 	.word	0x00000000


	//----- nvinfo : EIATTR_FRAME_SIZE
	.align		4
.L_910:
        /*1518*/ 	.byte	0x04, 0x11
        /*151a*/ 	.short	(.L_912 - .L_911)
	.align		4
.L_911:
        /*151c*/ 	.word	index@($_ZN7cutlass13device_kernelIN5flash19enable_sm80_to_sm89INS1_16FlashAttnBwdSm80INS1_25CollectiveMainloopBwdSm80ILi2ELi2EN4cute5tupleIJNS5_1CILi128EEES8_NS7_ILi64EEEEEENS_10bfloat16_tEfNS_4arch4Sm80ELb1ELb0ELb1ELb1ELb0ELb0ELb0ELb0ELi2ELi4ELi4ELi4ELb0EEENS1_24CollectiveEpilogueBwdGQAISA_fSD_Li256ELb1ELb0EEENS1_25SingleTileBwdLPTSchedulerILb1ELi128ELb0EEEEEEEEEvNT_6ParamsE$_ZZN4cute7crd2crdINS_5tupleIJiiiNS_1CILi0EEEEEENS1_IJNS2_ILi32EEENS2_ILi4EEENS2_ILi2EEENS2_ILi1EEEEEENS1_IJS8_S8_S8_S8_EEEEEDaRKT_RKT0_RKT1_ENKUlRKT_RKT0_RKT1_E_clIiS6_S8_EEDaSM_SP_SS_)
        /*1520*/ 	.word	0x00000000


	//----- nvinfo : EIATTR_FRAME_SIZE
	.align		4
.L_912:
        /*1524*/ 	.byte	0x04, 0x11
        /*1526*/ 	.short	(.L_914 - .L_913)
	.align		4
.L_913:
        /*1528*/ 	.word	index@($_ZN7cutlass13device_kernelIN5flash19enable_sm80_to_sm89INS1_16FlashAttnBwdSm80INS1_25CollectiveMainloopBwdSm80ILi2ELi2EN4cute5tupleIJNS5_1CILi128EEES8_NS7_ILi64EEEEEENS_10bfloat16_tEfNS_4arch4Sm80ELb1ELb0ELb1ELb1ELb0ELb0ELb0ELb0ELi2ELi4ELi4ELi4ELb0EEENS1_24CollectiveEpilogueBwdGQAISA_fSD_Li256ELb1ELb0EEENS1_25SingleTileBwdLPTSchedulerILb1ELi128ELb0EEEEEEEEEvNT_6ParamsE$_ZZN4cute7crd2crdINS_5tupleIJiiiNS_1CILi0EEEEEENS1_IJNS2_ILi32EEENS2_ILi4EEENS2_ILi2EEENS2_ILi1EEEEEENS1_IJS8_S8_S8_S8_EEEEEDaRKT_RKT0_RKT1_ENKUlRKT_RKT0_RKT1_E_clIiS5_S8_EEDaSM_SP_SS_)
        /*152c*/ 	.word	0x00000000


	//----- nvinfo : EIATTR_FRAME_SIZE
	.align		4
.L_914:
        /*1530*/ 	.byte	0x04, 0x11
        /*1532*/ 	.short	(.L_916 - .L_915)
	.align		4
.L_915:
        /*1534*/ 	.word	index@($_ZN7cutlass13device_kernelIN5flash19enable_sm80_to_sm89INS1_16FlashAttnBwdSm80INS1_25CollectiveMainloopBwdSm80ILi2ELi2EN4cute5tupleIJNS5_1CILi128EEES8_NS7_ILi64EEEEEENS_10bfloat16_tEfNS_4arch4Sm80ELb1ELb0ELb1ELb1ELb0ELb0ELb0ELb0ELi2ELi4ELi4ELi4ELb0EEENS1_24CollectiveEpilogueBwdGQAISA_fSD_Li256ELb1ELb0EEENS1_25SingleTileBwdLPTSchedulerILb1ELi128ELb0EEEEEEEEEvNT_6ParamsE$_ZZN4cute6upcastILi2ENS_5tupleIJNS_1CILi2EEES3_S3_EEENS1_IJNS2_ILi1EEENS2_ILi512EEEiEEEEEDaRKT0_RKT1_ENKUlRKT_RKT0_E_clIS3_iEEDaSG_SJ_)
        /*1538*/ 	.word	0x00000000


	//----- nvinfo : EIATTR_FRAME_SIZE
	.align		4
.L_916:
        /*153c*/ 	.byte	0x04, 0x11
        /*153e*/ 	.short	(.L_918 - .L_917)
	.align		4
.L_917:
        /*1540*/ 	.word	index@($_ZN7cutlass13device_kernelIN5flash19enable_sm80_to_sm89INS1_16FlashAttnBwdSm80INS1_25CollectiveMainloopBwdSm80ILi2ELi2EN4cute5tupleIJNS5_1CILi128EEES8_NS7_ILi64EEEEEENS_10bfloat16_tEfNS_4arch4Sm80ELb1ELb0ELb1ELb1ELb0ELb0ELb0ELb0ELi2ELi4ELi4ELi4ELb0EEENS1_24CollectiveEpilogueBwdGQAISA_fSD_Li256ELb1ELb0EEENS1_25SingleTileBwdLPTSchedulerILb1ELi128ELb0EEEEEEEEEvNT_6ParamsE$_ZZN4cute6upcastILi2ENS_5tupleIJNS_1CILi2EEES3_EEENS1_IJiNS2_ILi8192EEEEEEEEDaRKT0_RKT1_ENKUlRKT_RKT0_E_clIS3_iEEDaSF_SI_)
        /*1544*/ 	.word	0x00000000


	//----- nvinfo : EIATTR_FRAME_SIZE
	.align		4
.L_918:
        /*1548*/ 	.byte	0x04, 0x11
        /*154a*/ 	.short	(.L_920 - .L_919)
	.align		4
.L_919:
        /*154c*/ 	.word	index@($_ZN7cutlass13device_kernelIN5flash19enable_sm80_to_sm89INS1_16FlashAttnBwdSm80INS1_25CollectiveMainloopBwdSm80ILi2ELi2EN4cute5tupleIJNS5_1CILi128EEES8_NS7_ILi64EEEEEENS_10bfloat16_tEfNS_4arch4Sm80ELb1ELb0ELb1ELb1ELb0ELb0ELb0ELb0ELi2ELi4ELi4ELi4ELb0EEENS1_24CollectiveEpilogueBwdGQAISA_fSD_Li256ELb1ELb0EEENS1_25SingleTileBwdLPTSchedulerILb1ELi128ELb0EEEEEEEEEvNT_6ParamsE$_ZZN4cute6upcastILi2ENS_5tupleIJNS_1CILi1EEENS1_IJNS2_ILi2EEES4_S4_EEEEEENS1_IJNS2_ILi0EEENS1_IJS3_NS2_ILi512EEEiEEEEEEEEDaRKT0_RKT1_ENKUlRKT_RKT0_E_clIS5_S9_EEDaSJ_SM_)
        /*1550*/ 	.word	0x00000000


	//----- nvinfo : EIATTR_FRAME_SIZE
	.align		4
.L_920:
        /*1554*/ 	.byte	0x04, 0x11
        /*1556*/ 	.short	(.L_922 - .L_921)
	.align		4
.L_921:
        /*1558*/ 	.word	index@($_ZN7cutlass13device_kernelIN5flash19enable_sm80_to_sm89INS1_16FlashAttnBwdSm80INS1_25CollectiveMainloopBwdSm80ILi2ELi2EN4cute5tupleIJNS5_1CILi128EEES8_NS7_ILi64EEEEEENS_10bfloat16_tEfNS_4arch4Sm80ELb1ELb0ELb1ELb1ELb0ELb0ELb0ELb0ELi2ELi4ELi4ELi4ELb0EEENS1_24CollectiveEpilogueBwdGQAISA_fSD_Li256ELb1ELb0EEENS1_25SingleTileBwdLPTSchedulerILb1ELi128ELb0EEEEEEEEEvNT_6ParamsE$_ZZN4cute6upcastILi2ENS_5tupleIJNS1_IJNS_1CILi1EEENS1_IJNS2_ILi2EEES4_S4_EEEEEES4_NS1_IJS4_S4_EEEEEENS1_IJNS1_IJNS2_ILi0EEENS1_IJS3_NS2_ILi512EEEiEEEEEENS2_ILi4096EEENS1_IJiNS2_ILi8192EEEEEEEEEEEDaRKT0_RKT1_ENKUlRKT_RKT0_E_clIS7_SF_EEDaSP_SS_)
        /*155c*/ 	.word	0x00000000


	//----- nvinfo : EIATTR_FRAME_SIZE
	.align		4
.L_922:
        /*1560*/ 	.byte	0x04, 0x11
        /*1562*/ 	.short	(.L_924 - .L_923)
	.align		4
.L_923:
        /*1564*/ 	.word	index@($_ZN7cutlass13device_kernelIN5flash19enable_sm80_to_sm89INS1_16FlashAttnBwdSm80INS1_25CollectiveMainloopBwdSm80ILi2ELi2EN4cute5tupleIJNS5_1CILi128EEES8_NS7_ILi64EEEEEENS_10bfloat16_tEfNS_4arch4Sm80ELb1ELb0ELb1ELb1ELb0ELb0ELb0ELb0ELi2ELi4ELi4ELi4ELb0EEENS1_24CollectiveEpilogueBwdGQAISA_fSD_Li256ELb1ELb0EEENS1_25SingleTileBwdLPTSchedulerILb1ELi128ELb0EEEEEEEEEvNT_6ParamsE$_ZZN4cute6upcastILi2ENS_5tupleIJNS1_IJNS_1CILi1EEENS1_IJNS2_ILi2EEES4_S4_EEEEEES4_NS1_IJS4_S4_EEEEEENS1_IJNS1_IJNS2_ILi0EEENS1_IJS3_NS2_ILi512EEEiEEEEEENS2_ILi4096EEENS1_IJiNS2_ILi8192EEEEEEEEEEEDaRKT0_RKT1_ENKUlRKT_RKT0_E_clIS6_SC_EEDaSP_SS_)
        /*1568*/ 	.word	0x00000000


	//----- nvinfo : EIATTR_FRAME_SIZE
	.align		4
.L_924:
        /*156c*/ 	.byte	0x04, 0x11
        /*156e*/ 	.short	(.L_926 - .L_925)
	.align		4
.L_925:
        /*1570*/ 	.word	index@($_ZN7cutlass13device_kernelIN5flash19enable_sm80_to_sm89INS1_16FlashAttnBwdSm80INS1_25CollectiveMainloopBwdSm80ILi2ELi2EN4cute5tupleIJNS5_1CILi128EEES8_NS7_ILi64EEEEEENS_10bfloat16_tEfNS_4arch4Sm80ELb1ELb0ELb1ELb1ELb0ELb0ELb0ELb0ELi2ELi4ELi4ELi4ELb0EEENS1_24CollectiveEpilogueBwdGQAISA_fSD_Li256ELb1ELb0EEENS1_25SingleTileBwdLPTSchedulerILb1ELi128ELb0EEEEEEEEEvNT_6ParamsE$_ZZN4cute6detail9lift_diceINS_5tupleIJiNS_1CILi0EEEEEES5_EEDaRKT_RKT0_ENKUlRKT_RKT0_E_clIiiEEDaSE_SH_)
        /*1574*/ 	.word	0x00000000


	//----- nvinfo : EIATTR_FRAME_SIZE
	.align		4
.L_926:
        /*1578*/ 	.byte	0x04, 0x11
        /*157a*/ 	.short	(.L_928 - .L_927)
	.align		4
.L_927:
        /*157c*/ 	.word	index@($_ZN7cutlass13device_kernelIN5flash19enable_sm80_to_sm89INS1_16FlashAttnBwdSm80INS1_25CollectiveMainloopBwdSm80ILi2ELi2EN4cute5tupleIJNS5_1CILi128EEES8_NS7_ILi64EEEEEENS_10bfloat16_tEfNS_4arch4Sm80ELb1ELb0ELb1ELb1ELb0ELb0ELb0ELb0ELi2ELi4ELi4ELi4ELb0EEENS1_24CollectiveEpilogueBwdGQAISA_fSD_Li256ELb1ELb0EEENS1_25SingleTileBwdLPTSchedulerILb1ELi128ELb0EEEEEEEEEvNT_6ParamsE$_ZZN4cute6detail9lift_diceINS_5tupleIJiNS2_IJiNS_1CILi0EEEEEEEEES6_EEDaRKT_RKT0_ENKUlRKT_RKT0_E_clIiiEEDaSF_SI_)
        /*1580*/ 	.word	0x00000000


	//----- nvinfo : EIATTR_FRAME_SIZE
	.align		4
.L_928:
        /*1584*/ 	.byte	0x04, 0x11
        /*1586*/ 	.short	(.L_930 - .L_929)
	.align		4
.L_929:
        /*1588*/ 	.word	index@($_ZN7cutlass13device_kernelIN5flash19enable_sm80_to_sm89INS1_16FlashAttnBwdSm80INS1_25CollectiveMainloopBwdSm80ILi2ELi2EN4cute5tupleIJNS5_1CILi128EEES8_NS7_ILi64EEEEEENS_10bfloat16_tEfNS_4arch4Sm80ELb1ELb0ELb1ELb1ELb0ELb0ELb0ELb0ELi2ELi4ELi4ELi4ELb0EEENS1_24CollectiveEpilogueBwdGQAISA_fSD_Li256ELb1ELb0EEENS1_25SingleTileBwdLPTSchedulerILb1ELi128ELb0EEEEEEEEEvNT_6ParamsE$_ZZN4cute6detail9lift_diceINS_5tupleIJiNS2_IJiNS_1CILi0EEEEEEEEES6_EEDaRKT_RKT0_ENKUlRKT_RKT0_E_clIS5_S5_EEDaSF_SI_)
        /*158c*/ 	.word	0x00000000


	//----- nvinfo : EIATTR_FRAME_SIZE
	.align		4
.L_930:
        /*1590*/ 	.byte	0x04, 0x11
        /*1592*/ 	.short	(.L_932 - .L_931)
	.align		4
.L_931:
        /*1594*/ 	.word	index@($_ZN7cutlass13device_kernelIN5flash19enable_sm80_to_sm89INS1_16FlashAttnBwdSm80INS1_25CollectiveMainloopBwdSm80ILi2ELi2EN4cute5tupleIJNS5_1CILi128EEES8_NS7_ILi64EEEEEENS_10bfloat16_tEfNS_4arch4Sm80ELb1ELb0ELb1ELb1ELb0ELb0ELb0ELb0ELi2ELi4ELi4ELi4ELb0EEENS1_24CollectiveEpilogueBwdGQAISA_fSD_Li256ELb1ELb0EEENS1_25SingleTileBwdLPTSchedulerILb1ELi128ELb0EEEEEEEEEvNT_6ParamsE$_ZZN4cute6detail16composition_implINS_5tupleIJNS_1CILi8EEENS3_ILi2EEES5_S5_S4_S5_EEENS2_IJNS3_ILi1EEEiiiNS3_ILi72EEENS3_ILi512EEEEEES5_S4_EEDaRKT_RKT0_RKT1_RKT2_ENKUlRKT_T0_E_clINS2_IJNS2_IJS5_EEENS2_IJiEEES7_S7_EEENS_17integral_constantIiLi4EEEEEDaSP_SQ_)
        /*1598*/ 	.word	0x00000000


	//----- nvinfo : EIATTR_FRAME_SIZE
	.align		4
.L_932:
        /*159c*/ 	.byte	0x04, 0x11
        /*159e*/ 	.short	(.L_934 - .L_933)
	.align		4
.L_933:
        /*15a0*/ 	.word	index@($_ZN7cutlass13device_kernelIN5flash19enable_sm80_to_sm89INS1_16FlashAttnBwdSm80INS1_25CollectiveMainloopBwdSm80ILi2ELi2EN4cute5tupleIJNS5_1CILi128EEES8_NS7_ILi64EEEEEENS_10bfloat16_tEfNS_4arch4Sm80ELb1ELb0ELb1ELb1ELb0ELb0ELb0ELb0ELi2ELi4ELi4ELi4ELb0EEENS1_24CollectiveEpilogueBwdGQAISA_fSD_Li256ELb1ELb0EEENS1_25SingleTileBwdLPTSchedulerILb1ELi128ELb0EEEEEEEEEvNT_6ParamsE$_ZZN4cute6detail16composition_implINS_5tupleIJNS_1CILi8EEENS3_ILi2EEES5_S5_S4_S5_EEENS2_IJNS3_ILi1EEEiiiNS3_ILi72EEENS3_ILi512EEEEEES5_S4_EEDaRKT_RKT0_RKT1_RKT2_ENKUlRKT_T0_E_clINS2_IJNS2_IJS5_EEENS2_IJiEEES7_S7_EEENS_17integral_constantIiLi3EEEEEDaSP_SQ_)
        /*15a4*/ 	.word	0x00000000


	//----- nvinfo : EIATTR_FRAME_SIZE
	.align		4
.L_934:
        /*15a8*/ 	.byte	0x04, 0x11
        /*15aa*/ 	.short	(.L_936 - .L_935)
	.align		4
.L_935:
        /*15ac*/ 	.word	index@($_ZN7cutlass13device_kernelIN5flash19enable_sm80_to_sm89INS1_16FlashAttnBwdSm80INS1_25CollectiveMainloopBwdSm80ILi2ELi2EN4cute5tupleIJNS5_1CILi128EEES8_NS7_ILi64EEEEEENS_10bfloat16_tEfNS_4arch4Sm80ELb1ELb0ELb1ELb1ELb0ELb0ELb0ELb0ELi2ELi4ELi4ELi4ELb0EEENS1_24CollectiveEpilogueBwdGQAISA_fSD_Li256ELb1ELb0EEENS1_25SingleTileBwdLPTSchedulerILb1ELi128ELb0EEEEEEEEEvNT_6ParamsE$_ZZN4cute6detail16composition_implINS_5tupleIJNS_1CILi8EEENS3_ILi2EEES5_S5_S4_S5_EEENS2_IJNS3_ILi1EEEiiiNS3_ILi72EEENS3_ILi512EEEEEES5_S4_EEDaRKT_RKT0_RKT1_RKT2_ENKUlRKT_T0_E_clINS2_IJNS2_IJS5_EEENS2_IJiEEES7_S7_EEENS_17integral_constantIiLi2EEEEEDaSP_SQ_)
        /*15b0*/ 	.word	0x00000000


	//----- nvinfo : EIATTR_FRAME_SIZE
	.align		4
.L_936:
        /*15b4*/ 	.byte	0x04, 0x11
        /*15b6*/ 	.short	(.L_938 - .L_937)
	.align		4
.L_937:
        /*15b8*/ 	.word	index@($_ZN7cutlass13device_kernelIN5flash19enable_sm80_to_sm89INS1_16FlashAttnBwdSm80INS1_25CollectiveMainloopBwdSm80ILi2ELi2EN4cute5tupleIJNS5_1CILi128EEES8_NS7_ILi64EEEEEENS_10bfloat16_tEfNS_4arch4Sm80ELb1ELb0ELb1ELb1ELb0ELb0ELb0ELb0ELi2ELi4ELi4ELi4ELb0EEENS1_24CollectiveEpilogueBwdGQAISA_fSD_Li256ELb1ELb0EEENS1_25SingleTileBwdLPTSchedulerILb1ELi128ELb0EEEEEEEEEvNT_6ParamsE$_ZZN4cute6detail16composition_implINS_5tupleIJNS_1CILi8EEENS3_ILi2EEES5_S5_S4_S5_EEENS2_IJNS3_ILi1EEEiiiNS3_ILi72EEENS3_ILi512EEEEEES5_S4_EEDaRKT_RKT0_RKT1_RKT2_ENKUlRKT_T0_E_clINS2_IJNS2_IJEEEST_S5_S7_EEENS_17integral_constantIiLi1EEEEEDaSP_SQ_)
        /*15bc*/ 	.word	0x00000000


	//----- nvinfo : EIATTR_FRAME_SIZE
	.align		4
.L_938:
        /*15c0*/ 	.byte	0x04, 0x11
        /*15c2*/ 	.short	(.L_940 - .L_939)
	.align		4
.L_939:
        /*15c4*/ 	.word	index@($_ZN7cutlass13device_kernelIN5flash19enable_sm80_to_sm89INS1_16FlashAttnBwdSm80INS1_25CollectiveMainloopBwdSm80ILi2ELi2EN4cute5tupleIJNS5_1CILi128EEES8_NS7_ILi64EEEEEENS_10bfloat16_tEfNS_4arch4Sm80ELb1ELb0ELb1ELb1ELb0ELb0ELb0ELb0ELi2ELi4ELi4ELi4ELb0EEENS1_24CollectiveEpilogueBwdGQAISA_fSD_Li256ELb1ELb0EEENS1_25SingleTileBwdLPTSchedulerILb1ELi128ELb0EEEEEEEEEvNT_6ParamsE$_ZZN4cute6detail16composition_implINS_5tupleIJNS_1CILi8EEENS3_ILi2EEES5_S5_S4_S5_EEENS2_IJNS3_ILi1EEEiiiNS3_ILi72EEENS3_ILi512EEEEEENS3_ILi4EEENS3_ILi16EEEEEDaRKT_RKT0_RKT1_RKT2_ENKUlRKT_T0_E_clINS2_IJNS2_IJS5_S5_EEENS2_IJiiEEES7_S7_EEENS_17integral_constantIiLi4EEEEEDaSR_SS_)
        /*15c8*/ 	.word	0x00000000


	//----- nvinfo : EIATTR_FRAME_SIZE
	.align		4
.L_940:
        /*15cc*/ 	.byte	0x04, 0x11
        /*15ce*/ 	.short	(.L_942 - .L_941)
	.align		4
.L_941:
        /*15d0*/ 	.word	index@($_ZN7cutlass13device_kernelIN5flash19enable_sm80_to_sm89INS1_16FlashAttnBwdSm80INS1_25CollectiveMainloopBwdSm80ILi2ELi2EN4cute5tupleIJNS5_1CILi128EEES8_NS7_ILi64EEEEEENS_10bfloat16_tEfNS_4arch4Sm80ELb1ELb0ELb1ELb1ELb0ELb0ELb0ELb0ELi2ELi4ELi4ELi4ELb0EEENS1_24CollectiveEpilogueBwdGQAISA_fSD_Li256ELb1ELb0EEENS1_25SingleTileBwdLPTSchedulerILb1ELi128ELb0EEEEEEEEEvNT_6ParamsE$_ZZN4cute6detail16composition_implINS_5tupleIJNS_1CILi8EEENS3_ILi2EEES5_S5_S4_S5_EEENS2_IJNS3_ILi1EEEiiiNS3_ILi72EEENS3_ILi512EEEEEENS3_ILi4EEENS3_ILi16EEEEEDaRKT_RKT0_RKT1_RKT2_ENKUlRKT_T0_E_clINS2_IJNS2_IJS5_EEENS2_IJiEEES5_S7_EEENS_17integral_constantIiLi3EEEEEDaSR_SS_)
        /*15d4*/ 	.word	0x00000000


	//----- nvinfo : EIATTR_FRAME_SIZE
	.align		4
.L_942:
        /*15d8*/ 	.byte	0x04, 0x11
        /*15da*/ 	.short	(.L_944 - .L_943)
	.align		4
.L_943:
        /*15dc*/ 	.word	index@($_ZN7cutlass13device_kernelIN5flash19enable_sm80_to_sm89INS1_16FlashAttnBwdSm80INS1_25CollectiveMainloopBwdSm80ILi2ELi2EN4cute5tupleIJNS5_1CILi128EEES8_NS7_ILi64EEEEEENS_10bfloat16_tEfNS_4arch4Sm80ELb1ELb0ELb1ELb1ELb0ELb0ELb0ELb0ELi2ELi4ELi4ELi4ELb0EEENS1_24CollectiveEpilogueBwdGQAISA_fSD_Li256ELb1ELb0EEENS1_25SingleTileBwdLPTSchedulerILb1ELi128ELb0EEEEEEEEEvNT_6ParamsE$_ZZN4cute6detail16composition_implINS_5tupleIJNS_1CILi8EEENS3_ILi2EEES5_S5_S4_S5_EEENS2_IJNS3_ILi1EEEiiiNS3_ILi72EEENS3_ILi512EEEEEENS3_ILi4EEENS3_ILi16EEEEEDaRKT_RKT0_RKT1_RKT2_ENKUlRKT_T0_E_clINS2_IJNS2_IJEEESV_SB_S7_EEENS_17integral_constantIiLi2EEEEEDaSR_SS_)
        /*15e0*/ 	.word	0x00000000


	//----- nvinfo : EIATTR_FRAME_SIZE
	.align		4
.L_944:
        /*15e4*/ 	.byte	0x04, 0x11
        /*15e6*/ 	.short	(.L_946 - .L_945)
	.align		4
.L_945:
        /*15e8*/ 	.word	index@($_ZN7cutlass13device_kernelIN5flash19enable_sm80_to_sm89INS1_16FlashAttnBwdSm80INS1_25CollectiveMainloopBwdSm80ILi2ELi2EN4cute5tupleIJNS5_1CILi128EEES8_NS7_ILi64EEEEEENS_10bfloat16_tEfNS_4arch4Sm80ELb1ELb0ELb1ELb1ELb0ELb0ELb0ELb0ELi2ELi4ELi4ELi4ELb0EEENS1_24CollectiveEpilogueBwdGQAISA_fSD_Li256ELb1ELb0EEENS1_25SingleTileBwdLPTSchedulerILb1ELi128ELb0EEEEEEEEEvNT_6ParamsE$_ZZN4cute6detail16composition_implINS_5tupleIJNS_1CILi8EEENS3_ILi2EEES5_S5_S4_S5_EEENS2_IJNS3_ILi1EEEiiiNS3_ILi72EEENS3_ILi512EEEEEENS2_IJS5_S5_S5_EEENS2_IJS7_S9_S4_EEEEEDaRKT_RKT0_RKT1_RKT2_ENKUlRKT_RKT0_E_clIS5_S4_EEDaSR_SU_)
        /*15ec*/ 	.word	0x00000000


	//----- nvinfo : EIATTR_FRAME_SIZE
	.align		4
.L_946:
        /*15f0*/ 	.byte	0x04, 0x11
        /*15f2*/ 	.short	(.L_948 - .L_947)
	.align		4
.L_947:
        /*15f4*/ 	.word	index@($_ZN7cutlass13device_kernelIN5flash19enable_sm80_to_sm89INS1_16FlashAttnBwdSm80INS1_25CollectiveMainloopBwdSm80ILi2ELi2EN4cute5tupleIJNS5_1CILi128EEES8_NS7_ILi64EEEEEENS_10bfloat16_tEfNS_4arch4Sm80ELb1ELb0ELb1ELb1ELb0ELb0ELb0ELb0ELi2ELi4ELi4ELi4ELb0EEENS1_24CollectiveEpilogueBwdGQAISA_fSD_Li256ELb1ELb0EEENS1_25SingleTileBwdLPTSchedulerILb1ELi128ELb0EEEEEEEEEvNT_6ParamsE$_ZZN4cute6detail16composition_implINS_5tupleIJNS_1CILi8EEENS3_ILi2EEES5_S5_S4_S5_EEENS2_IJNS3_ILi1EEEiiiNS3_ILi72EEENS3_ILi512EEEEEENS2_IJS5_S5_EEENS2_IJS7_S4_EEEEEDaRKT_RKT0_RKT1_RKT2_ENKUlRKT_RKT0_E_clIS5_S4_EEDaSR_SU_)
        /*15f8*/ 	.word	0x00000000


	//----- nvinfo : EIATTR_FRAME_SIZE
	.align		4
.L_948:
        /*15fc*/ 	.byte	0x04, 0x11
        /*15fe*/ 	.short	(.L_950 - .L_949)
	.align		4
.L_949:
        /*1600*/ 	.word	index@($_ZN7cutlass13device_kernelIN5flash19enable_sm80_to_sm89INS1_16FlashAttnBwdSm80INS1_25CollectiveMainloopBwdSm80ILi2ELi2EN4cute5tupleIJNS5_1CILi128EEES8_NS7_ILi64EEEEEENS_10bfloat16_tEfNS_4arch4Sm80ELb1ELb0ELb1ELb1ELb0ELb0ELb0ELb0ELi2ELi4ELi4ELi4ELb0EEENS1_24CollectiveEpilogueBwdGQAISA_fSD_Li256ELb1ELb0EEENS1_25SingleTileBwdLPTSchedulerILb1ELi128ELb0EEEEEEEEEvNT_6ParamsE$_ZZN4cute6detail16composition_implINS_5tupleIJNS_1CILi8EEENS3_ILi2EEES5_S5_S4_S5_EEENS2_IJNS3_ILi1EEEiiiNS3_ILi72EEENS3_ILi512EEEEEENS2_IJNS3_ILi4EEES5_EEENS2_IJNS3_ILi16EEENS3_ILi8192EEEEEEEEDaRKT_RKT0_RKT1_RKT2_ENKUlRKT_RKT0_E_clISB_SD_EEDaSU_SX_)
        /*1604*/ 	.word	0x00000000


	//----- nvinfo : EIATTR_FRAME_SIZE
	.align		4
.L_950:
        /*1608*/ 	.byte	0x04, 0x11
        /*160a*/ 	.short	(.L_952 - .L_951)
	.align		4
.L_951:
        /*160c*/ 	.word	index@($_ZN7cutlass13device_kernelIN5flash19enable_sm80_to_sm89INS1_16FlashAttnBwdSm80INS1_25CollectiveMainloopBwdSm80ILi2ELi2EN4cute5tupleIJNS5_1CILi128EEES8_NS7_ILi64EEEEEENS_10bfloat16_tEfNS_4arch4Sm80ELb1ELb0ELb1ELb1ELb0ELb0ELb0ELb0ELi2ELi4ELi4ELi4ELb0EEENS1_24CollectiveEpilogueBwdGQAISA_fSD_Li256ELb1ELb0EEENS1_25SingleTileBwdLPTSchedulerILb1ELi128ELb0EEEEEEEEEvNT_6ParamsE$_ZZN4cute6detail16composition_implINS_5tupleIJNS_1CILi8EEENS3_ILi2EEES5_S5_S4_S5_EEENS2_IJNS3_ILi1EEEiiiNS3_ILi72EEENS3_ILi512EEEEEENS2_IJNS2_IJS5_S5_S5_EEES5_NS3_ILi4EEEEEENS2_IJNS2_IJS7_S9_S4_EEENS3_ILi4096EEENS3_ILi16EEEEEEEEDaRKT_RKT0_RKT1_RKT2_ENKUlRKT_RKT0_E_clISC_SG_EEDaSW_SZ_)
        /*1610*/ 	.word	0x00000000


	//----- nvinfo : EIATTR_FRAME_SIZE
	.align		4
.L_952:
        /*1614*/ 	.byte	0x04, 0x11
        /*1616*/ 	.short	(.L_954 - .L_953)
	.align		4
.L_953:
        /*1618*/ 	.word	index@($_ZN7cutlass13device_kernelIN5flash19enable_sm80_to_sm89INS1_16FlashAttnBwdSm80INS1_25CollectiveMainloopBwdSm80ILi2ELi2EN4cute5tupleIJNS5_1CILi128EEES8_NS7_ILi64EEEEEENS_10bfloat16_tEfNS_4arch4Sm80ELb1ELb0ELb1ELb1ELb0ELb0ELb0ELb0ELi2ELi4ELi4ELi4ELb0EEENS1_24CollectiveEpilogueBwdGQAISA_fSD_Li256ELb1ELb0EEENS1_25SingleTileBwdLPTSchedulerILb1ELi128ELb0EEEEEEEEEvNT_6ParamsE$_ZZN4cute6detail16composition_implINS_5tupleIJNS_1CILi8EEENS3_ILi2EEES5_S5_S4_S5_EEENS2_IJNS3_ILi1EEEiiiNS3_ILi72EEENS3_ILi512EEEEEENS2_IJNS2_IJS5_S5_S5_EEES5_NS3_ILi4EEEEEENS2_IJNS2_IJS7_S9_S4_EEENS3_ILi4096EEENS3_ILi16EEEEEEEEDaRKT_RKT0_RKT1_RKT2_ENKUlRKT_RKT0_E_clISB_SE_EEDaSW_SZ_)
        /*161c*/ 	.word	0x00000000


	//----- nvinfo : EIATTR_FRAME_SIZE
	.align		4
.L_954:
        /*1620*/ 	.byte	0x04, 0x11
        /*1622*/ 	.short	(.L_956 - .L_955)
	.align		4
.L_955:
        /*1624*/ 	.word	index@($_ZN7cutlass13device_kernelIN5flash19enable_sm80_to_sm89INS1_16FlashAttnBwdSm80INS1_25CollectiveMainloopBwdSm80ILi2ELi2EN4cute5tupleIJNS5_1CILi128EEES8_NS7_ILi64EEEEEENS_10bfloat16_tEfNS_4arch4Sm80ELb1ELb0ELb1ELb1ELb0ELb0ELb0ELb0ELi2ELi4ELi4ELi4ELb0EEENS1_24CollectiveEpilogueBwdGQAISA_fSD_Li256ELb1ELb0EEENS1_25SingleTileBwdLPTSchedulerILb1ELi128ELb0EEEEEEEEEvNT_6ParamsE$_ZZN4cute6detail16composition_implINS_5tupleIJNS_1CILi8EEENS3_ILi2EEES5_S5_S4_S5_EEENS2_IJNS3_ILi1EEEiiiNS3_ILi72EEENS3_ILi512EEEEEENS2_IJNS2_IJS5_S5_S5_EEES5_NS2_IJNS3_ILi4EEES5_EEEEEENS2_IJNS2_IJS7_S9_S4_EEENS3_ILi4096EEENS2_IJNS3_ILi16EEENS3_ILi8192EEEEEEEEEEEDaRKT_RKT0_RKT1_RKT2_ENKUlRKT_RKT0_E_clISD_SJ_EEDaSZ_S12_)
        /*1628*/ 	.word	0x00000000


	//----- nvinfo : EIATTR_FRAME_SIZE
	.align		4
.L_956:
        /*162c*/ 	.byte	0x04, 0x11
        /*162e*/ 	.short	(.L_958 - .L_957)
	.align		4
.L_957:
        /*1630*/ 	.word	index@($_ZN7cutlass13device_kernelIN5flash19enable_sm80_to_sm89INS1_16FlashAttnBwdSm80INS1_25CollectiveMainloopBwdSm80ILi2ELi2EN4cute5tupleIJNS5_1CILi128EEES8_NS7_ILi64EEEEEENS_10bfloat16_tEfNS_4arch4Sm80ELb1ELb0ELb1ELb1ELb0ELb0ELb0ELb0ELi2ELi4ELi4ELi4ELb0EEENS1_24CollectiveEpilogueBwdGQAISA_fSD_Li256ELb1ELb0EEENS1_25SingleTileBwdLPTSchedulerILb1ELi128ELb0EEEEEEEEEvNT_6ParamsE$_ZZN4cute6detail16composition_implINS_5tupleIJNS_1CILi8EEENS3_ILi2EEES5_S5_S4_S5_EEENS2_IJNS3_ILi1EEEiiiNS3_ILi72EEENS3_ILi512EEEEEENS2_IJNS2_IJS5_S5_S5_EEES5_NS2_IJNS3_ILi4EEES5_EEEEEENS2_IJNS2_IJS7_S9_S4_EEENS3_ILi4096EEENS2_IJNS3_ILi16EEENS3_ILi8192EEEEEEEEEEEDaRKT_RKT0_RKT1_RKT2_ENKUlRKT_RKT0_E_clISB_SF_EEDaSZ_S12_)
        /*1634*/ 	.word	0x00000000


	//----- nvinfo : EIATTR_FRAME_SIZE
	.align		4
.L_958:
        /*1638*/ 	.byte	0x04, 0x11
        /*163a*/ 	.short	(.L_960 - .L_959)
	.align		4
.L_959:
        /*163c*/ 	.word	index@($_ZN7cutlass13device_kernelIN5flash19enable_sm80_to_sm89INS1_16FlashAttnBwdSm80INS1_25CollectiveMainloopBwdSm80ILi2ELi2EN4cute5tupleIJNS5_1CILi128EEES8_NS7_ILi64EEEEEENS_10bfloat16_tEfNS_4arch4Sm80ELb1ELb0ELb1ELb1ELb0ELb0ELb0ELb0ELi2ELi4ELi4ELi4ELb0EEENS1_24CollectiveEpilogueBwdGQAISA_fSD_Li256ELb1ELb0EEENS1_25SingleTileBwdLPTSchedulerILb1ELi128ELb0EEEEEEEEEvNT_6ParamsE$_ZZN4cute6detail16composition_implINS_5tupleIJNS_1CILi8EEENS3_ILi2EEES5_S5_S4_S5_EEENS2_IJNS3_ILi1EEEiiiNS3_ILi72EEENS3_ILi512EEEEEENS2_IJNS2_IJS5_S5_EEES4_NS3_ILi4EEEEEENS2_IJNS2_IJS7_S4_EEENS3_ILi1024EEENS3_ILi16EEEEEEEEDaRKT_RKT0_RKT1_RKT2_ENKUlRKT_RKT0_E_clISC_SG_EEDaSW_SZ_)
        /*1640*/ 	.word	0x00000000


	//----- nvinfo : EIATTR_FRAME_SIZE
	.align		4
.L_960:
        /*1644*/ 	.byte	0x04, 0x11
        /*1646*/ 	.short	(.L_962 - .L_961)
	.align		4
.L_961:
        /*1648*/ 	.word	index@($_ZN7cutlass13device_kernelIN5flash19enable_sm80_to_sm89INS1_16FlashAttnBwdSm80INS1_25CollectiveMainloopBwdSm80ILi2ELi2EN4cute5tupleIJNS5_1CILi128EEES8_NS7_ILi64EEEEEENS_10bfloat16_tEfNS_4arch4Sm80ELb1ELb0ELb1ELb1ELb0ELb0ELb0ELb0ELi2ELi4ELi4ELi4ELb0EEENS1_24CollectiveEpilogueBwdGQAISA_fSD_Li256ELb1ELb0EEENS1_25SingleTileBwdLPTSchedulerILb1ELi128ELb0EEEEEEEEEvNT_6ParamsE$_ZZN4cute6detail16composition_implINS_5tupleIJNS_1CILi8EEENS3_ILi2EEES5_S5_S4_S5_EEENS2_IJNS3_ILi1EEEiiiNS3_ILi72EEENS3_ILi512EEEEEENS2_IJNS2_IJS5_S5_EEES4_NS3_ILi4EEEEEENS2_IJNS2_IJS7_S4_EEENS3_ILi1024EEENS3_ILi16EEEEEEEEDaRKT_RKT0_RKT1_RKT2_ENKUlRKT_RKT0_E_clISB_SE_EEDaSW_SZ_)
        /*164c*/ 	.word	0x00000000


	//----- nvinfo : EIATTR_FRAME_SIZE
	.align		4
.L_962:
        /*1650*/ 	.byte	0x04, 0x11
        /*1652*/ 	.short	(.L_964 - .L_963)
	.align		4
.L_963:
        /*1654*/ 	.word	index@($_ZN7cutlass13device_kernelIN5flash19enable_sm80_to_sm89INS1_16FlashAttnBwdSm80INS1_25CollectiveMainloopBwdSm80ILi2ELi2EN4cute5tupleIJNS5_1CILi128EEES8_NS7_ILi64EEEEEENS_10bfloat16_tEfNS_4arch4Sm80ELb1ELb0ELb1ELb1ELb0ELb0ELb0ELb0ELi2ELi4ELi4ELi4ELb0EEENS1_24CollectiveEpilogueBwdGQAISA_fSD_Li256ELb1ELb0EEENS1_25SingleTileBwdLPTSchedulerILb1ELi128ELb0EEEEEEEEEvNT_6ParamsE$_ZZN4cute6detail16composition_implINS_5tupleIJNS_1CILi16EEENS3_ILi2EEES5_S5_NS3_ILi4EEES5_EEENS2_IJNS3_ILi1EEEiiiNS3_ILi144EEENS3_ILi512EEEEEES6_S4_EEDaRKT_RKT0_RKT1_RKT2_ENKUlRKT_T0_E_clINS2_IJNS2_IJS5_S5_EEENS2_IJiiEEES8_S8_EEENS_17integral_constantIiLi4EEEEEDaSQ_SR_)
        /*1658*/ 	.word	0x00000000


	//----- nvinfo : EIATTR_FRAME_SIZE
	.align		4
.L_964:
        /*165c*/ 	.byte	0x04, 0x11
        /*165e*/ 	.short	(.L_966 - .L_965)
	.align		4
.L_965:
        /*1660*/ 	.word	index@($_ZN7cutlass13device_kernelIN5flash19enable_sm80_to_sm89INS1_16FlashAttnBwdSm80INS1_25CollectiveMainloopBwdSm80ILi2ELi2EN4cute5tupleIJNS5_1CILi128EEES8_NS7_ILi64EEEEEENS_10bfloat16_tEfNS_4arch4Sm80ELb1ELb0ELb1ELb1ELb0ELb0ELb0ELb0ELi2ELi4ELi4ELi4ELb0EEENS1_24CollectiveEpilogueBwdGQAISA_fSD_Li256ELb1ELb0EEENS1_25SingleTileBwdLPTSchedulerILb1ELi128ELb0EEEEEEEEEvNT_6ParamsE$_ZZN4cute6detail16composition_implINS_5tupleIJNS_1CILi16EEENS3_ILi2EEES5_S5_NS3_ILi4EEES5_EEENS2_IJNS3_ILi1EEEiiiNS3_ILi144EEENS3_ILi512EEEEEES6_S4_EEDaRKT_RKT0_RKT1_RKT2_ENKUlRKT_T0_E_clINS2_IJNS2_IJS5_S5_EEENS2_IJiiEEES8_S8_EEENS_17integral_constantIiLi3EEEEEDaSQ_SR_)
        /*1664*/ 	.word	0x00000000


	//----- nvinfo : EIATTR_FRAME_SIZE
	.align		4
.L_966:
        /*1668*/ 	.byte	0x04, 0x11
        /*166a*/ 	.short	(.L_968 - .L_967)
	.align		4
.L_967:
        /*166c*/ 	.word	index@($_ZN7cutlass13device_kernelIN5flash19enable_sm80_to_sm89INS1_16FlashAttnBwdSm80INS1_25CollectiveMainloopBwdSm80ILi2ELi2EN4cute5tupleIJNS5_1CILi128EEES8_NS7_ILi64EEEEEENS_10bfloat16_tEfNS_4arch4Sm80ELb1ELb0ELb1ELb1ELb0ELb0ELb0ELb0ELi2ELi4ELi4ELi4ELb0EEENS1_24CollectiveEpilogueBwdGQAISA_fSD_Li256ELb1ELb0EEENS1_25SingleTileBwdLPTSchedulerILb1ELi128ELb0EEEEEEEEEvNT_6ParamsE$_ZZN4cute6detail16composition_implINS_5tupleIJNS_1CILi16EEENS3_ILi2EEES5_S5_NS3_ILi4EEES5_EEENS2_IJNS3_ILi1EEEiiiNS3_ILi144EEENS3_ILi512EEEEEES6_S4_EEDaRKT_RKT0_RKT1_RKT2_ENKUlRKT_T0_E_clINS2_IJNS2_IJS5_EEENS2_IJiEEES5_S8_EEENS_17integral_constantIiLi2EEEEEDaSQ_SR_)
        /*1670*/ 	.word	0x00000000


	//----- nvinfo : EIATTR_FRAME_SIZE
	.align		4
.L_968:
        /*1674*/ 	.byte	0x04, 0x11
        /*1676*/ 	.short	(.L_970 - .L_969)
	.align		4
.L_969:
        /*1678*/ 	.word	index@($_ZN7cutlass13device_kernelIN5flash19enable_sm80_to_sm89INS1_16FlashAttnBwdSm80INS1_25CollectiveMainloopBwdSm80ILi2ELi2EN4cute5tupleIJNS5_1CILi128EEES8_NS7_ILi64EEEEEENS_10bfloat16_tEfNS_4arch4Sm80ELb1ELb0ELb1ELb1ELb0ELb0ELb0ELb0ELi2ELi4ELi4ELi4ELb0EEENS1_24CollectiveEpilogueBwdGQAISA_fSD_Li256ELb1ELb0EEENS1_25SingleTileBwdLPTSchedulerILb1ELi128ELb0EEEEEEEEEvNT_6ParamsE$_ZZN4cute6detail16composition_implINS_5tupleIJNS_1CILi16EEENS3_ILi2EEES5_S5_NS3_ILi4EEES5_EEENS2_IJNS3_ILi1EEEiiiNS3_ILi144EEENS3_ILi512EEEEEES6_S4_EEDaRKT_RKT0_RKT1_RKT2_ENKUlRKT_T0_E_clINS2_IJNS2_IJEEESU_S6_S8_EEENS_17integral_constantIiLi1EEEEEDaSQ_SR_)
        /*167c*/ 	.word	0x00000000


	//----- nvinfo : EIATTR_FRAME_SIZE
	.align		4
.L_970:
        /*1680*/ 	.byte	0x04, 0x11
        /*1682*/ 	.short	(.L_972 - .L_971)
	.align		4
.L_971:
        /*1684*/ 	.word	index@($_ZN7cutlass13device_kernelIN5flash19enable_sm80_to_sm89INS1_16FlashAttnBwdSm80INS1_25CollectiveMainloopBwdSm80ILi2ELi2EN4cute5tupleIJNS5_1CILi128EEES8_NS7_ILi64EEEEEENS_10bfloat16_tEfNS_4arch4Sm80ELb1ELb0ELb1ELb1ELb0ELb0ELb0ELb0ELi2ELi4ELi4ELi4ELb0EEENS1_24CollectiveEpilogueBwdGQAISA_fSD_Li256ELb1ELb0EEENS1_25SingleTileBwdLPTSchedulerILb1ELi128ELb0EEEEEEEEEvNT_6ParamsE$_ZZN4cute6detail16composition_implINS_5tupleIJNS_1CILi16EEENS3_ILi2EEES5_S5_NS3_ILi4EEES5_EEENS2_IJNS3_ILi1EEEiiiNS3_ILi144EEENS3_ILi512EEEEEES5_NS3_ILi64EEEEEDaRKT_RKT0_RKT1_RKT2_ENKUlRKT_T0_E_clINS2_IJNS2_IJS5_EEENS2_IJiEEES8_S8_EEENS_17integral_constantIiLi4EEEEEDaSR_SS_)
        /*1688*/ 	.word	0x00000000


	//----- nvinfo : EIATTR_FRAME_SIZE
	.align		4
.L_972:
        /*168c*/ 	.byte	0x04, 0x11
        /*168e*/ 	.short	(.L_974 - .L_973)
	.align		4
.L_973:
        /*1690*/ 	.word	index@($_ZN7cutlass13device_kernelIN5flash19enable_sm80_to_sm89INS1_16FlashAttnBwdSm80INS1_25CollectiveMainloopBwdSm80ILi2ELi2EN4cute5tupleIJNS5_1CILi128EEES8_NS7_ILi64EEEEEENS_10bfloat16_tEfNS_4arch4Sm80ELb1ELb0ELb1ELb1ELb0ELb0ELb0ELb0ELi2ELi4ELi4ELi4ELb0EEENS1_24CollectiveEpilogueBwdGQAISA_fSD_Li256ELb1ELb0EEENS1_25SingleTileBwdLPTSchedulerILb1ELi128ELb0EEEEEEEEEvNT_6ParamsE$_ZZN4cute6detail16composition_implINS_5tupleIJNS_1CILi16EEENS3_ILi2EEES5_S5_NS3_ILi4EEES5_EEENS2_IJNS3_ILi1EEEiiiNS3_ILi144EEENS3_ILi512EEEEEES5_NS3_ILi64EEEEEDaRKT_RKT0_RKT1_RKT2_ENKUlRKT_T0_E_clINS2_IJNS2_IJEEESV_S5_S8_EEENS_17integral_constantIiLi3EEEEEDaSR_SS_)
        /*1694*/ 	.word	0x00000000


	//----- nvinfo : EIATTR_FRAME_SIZE
	.align		4
.L_974:
        /*1698*/ 	.byte	0x04, 0x11
        /*169a*/ 	.short	(.L_976 - .L_975)
	.align		4
.L_975:
        /*169c*/ 	.word	index@($_ZN7cutlass13device_kernelIN5flash19enable_sm80_to_sm89INS1_16FlashAttnBwdSm80INS1_25CollectiveMainloopBwdSm80ILi2ELi2EN4cute5tupleIJNS5_1CILi128EEES8_NS7_ILi64EEEEEENS_10bfloat16_tEfNS_4arch4Sm80ELb1ELb0ELb1ELb1ELb0ELb0ELb0ELb0ELi2ELi4ELi4ELi4ELb0EEENS1_24CollectiveEpilogueBwdGQAISA_fSD_Li256ELb1ELb0EEENS1_25SingleTileBwdLPTSchedulerILb1ELi128ELb0EEEEEEEEEvNT_6ParamsE$_ZZN4cute6detail16composition_implINS_5tupleIJNS_1CILi16EEENS3_ILi2EEES5_S5_NS3_ILi4EEES5_EEENS2_IJNS3_ILi1EEEiiiNS3_ILi144EEENS3_ILi512EEEEEENS2_IJS5_S5_EEENS2_IJNS3_ILi64EEESA_EEEEEDaRKT_RKT0_RKT1_RKT2_ENKUlRKT_RKT0_E_clIS5_SD_EEDaST_SW_)
        /*16a0*/ 	.word	0x00000000


	//----- nvinfo : EIATTR_FRAME_SIZE
	.align		4
.L_976:
        /*16a4*/ 	.byte	0x04, 0x11
        /*16a6*/ 	.short	(.L_978 - .L_977)
	.align		4
.L_977:
        /*16a8*/ 	.word	index@($_ZN7cutlass13device_kernelIN5flash19enable_sm80_to_sm89INS1_16FlashAttnBwdSm80INS1_25CollectiveMainloopBwdSm80ILi2ELi2EN4cute5tupleIJNS5_1CILi128EEES8_NS7_ILi64EEEEEENS_10bfloat16_tEfNS_4arch4Sm80ELb1ELb0ELb1ELb1ELb0ELb0ELb0ELb0ELi2ELi4ELi4ELi4ELb0EEENS1_24CollectiveEpilogueBwdGQAISA_fSD_Li256ELb1ELb0EEENS1_25SingleTileBwdLPTSchedulerILb1ELi128ELb0EEEEEEEEEvNT_6ParamsE$_ZZN4cute6detail16composition_implINS_5tupleIJNS_1CILi16EEENS3_ILi2EEES5_S5_NS3_ILi4EEES5_EEENS2_IJNS3_ILi1EEEiiiNS3_ILi144EEENS3_ILi512EEEEEENS2_IJNS2_IJS5_S5_EEES6_NS3_ILi8EEEEEENS2_IJNS2_IJNS3_ILi64EEESA_EEES4_NS3_ILi1024EEEEEEEEDaRKT_RKT0_RKT1_RKT2_ENKUlRKT_RKT0_E_clISC_SG_EEDaSX_S10_)
        /*16ac*/ 	.word	0x00000000


	//----- nvinfo : EIATTR_FRAME_SIZE
	.align		4
.L_978:
        /*16b0*/ 	.byte	0x04, 0x11
        /*16b2*/ 	.short	(.L_980 - .L_979)
	.align		4
.L_979:
        /*16b4*/ 	.word	index@($_ZN7cutlass13device_kernelIN5flash19enable_sm80_to_sm89INS1_16FlashAttnBwdSm80INS1_25CollectiveMainloopBwdSm80ILi2ELi2EN4cute5tupleIJNS5_1CILi128EEES8_NS7_ILi64EEEEEENS_10bfloat16_tEfNS_4arch4Sm80ELb1ELb0ELb1ELb1ELb0ELb0ELb0ELb0ELi2ELi4ELi4ELi4ELb0EEENS1_24CollectiveEpilogueBwdGQAISA_fSD_Li256ELb1ELb0EEENS1_25SingleTileBwdLPTSchedulerILb1ELi128ELb0EEEEEEEEEvNT_6ParamsE$_ZZN4cute6detail16composition_implINS_5tupleIJNS_1CILi16EEENS3_ILi2EEES5_S5_NS3_ILi4EEES5_EEENS2_IJNS3_ILi1EEEiiiNS3_ILi144EEENS3_ILi512EEEEEENS2_IJNS2_IJS5_S5_EEES6_NS3_ILi8EEEEEENS2_IJNS2_IJNS3_ILi64EEESA_EEES4_NS3_ILi1024EEEEEEEEDaRKT_RKT0_RKT1_RKT2_ENKUlRKT_RKT0_E_clIS6_S4_EEDaSX_S10_)
        /*16b8*/ 	.word	0x00000000


	//----- nvinfo : EIATTR_FRAME_SIZE
	.align		4
.L_980:
        /*16bc*/ 	.byte	0x04, 0x11
        /*16be*/ 	.short	(.L_982 - .L_981)
	.align		4
.L_981:
        /*16c0*/ 	.word	index@($_ZN7cutlass13device_kernelIN5flash19enable_sm80_to_sm89INS1_16FlashAttnBwdSm80INS1_25CollectiveMainloopBwdSm80ILi2ELi2EN4cute5tupleIJNS5_1CILi128EEES8_NS7_ILi64EEEEEENS_10bfloat16_tEfNS_4arch4Sm80ELb1ELb0ELb1ELb1ELb0ELb0ELb0ELb0ELi2ELi4ELi4ELi4ELb0EEENS1_24CollectiveEpilogueBwdGQAISA_fSD_Li256ELb1ELb0EEENS1_25SingleTileBwdLPTSchedulerILb1ELi128ELb0EEEEEEEEEvNT_6ParamsE$_ZZN4cute6detail16composition_implINS_1CILi2EEEiNS_5tupleIJNS2_ILi1EEES3_EEENS4_IJNS2_ILi0EEES5_EEEEEDaRKT_RKT0_RKT1_RKT2_ENKUlRKT_RKT0_E_clIS3_S5_EEDaSN_SQ_)
        /*16c4*/ 	.word	0x00000000


	//----- nvinfo : EIATTR_FRAME_SIZE
	.align		4
.L_982:
        /*16c8*/ 	.byte	0x04, 0x11
        /*16ca*/ 	.short	(.L_984 - .L_983)
	.align		4
.L_983:
        /*16cc*/ 	.word	index@($_ZN7cutlass13device_kernelIN5flash19enable_sm80_to_sm89INS1_16FlashAttnBwdSm80INS1_25CollectiveMainloopBwdSm80ILi2ELi2EN4cute5tupleIJNS5_1CILi128EEES8_NS7_ILi64EEEEEENS_10bfloat16_tEfNS_4arch4Sm80ELb1ELb0ELb1ELb1ELb0ELb0ELb0ELb0ELi2ELi4ELi4ELi4ELb0EEENS1_24CollectiveEpilogueBwdGQAISA_fSD_Li256ELb1ELb0EEENS1_25SingleTileBwdLPTSchedulerILb1ELi128ELb0EEEEEEEEEvNT_6ParamsE$_ZZN4cute6detail10lift_sliceINS_5tupleIJNS_1CILi0EEENS_10UnderscoreEEEENS2_IJNS2_IJS4_S4_EEEiEEEEEDaRKT_RKT0_ENKUlRKT_RKT0_E_clIS5_iEEDaSH_SK_)
        /*16d0*/ 	.word	0x00000000


	//----- nvinfo : EIATTR_FRAME_SIZE
	.align		4
.L_984:
        /*16d4*/ 	.byte	0x04, 0x11
        /*16d6*/ 	.short	(.L_986 - .L_985)
	.align		4
.L_985:
        /*16d8*/ 	.word	index@($_ZN7cutlass13device_kernelIN5flash19enable_sm80_to_sm89INS1_16FlashAttnBwdSm80INS1_25CollectiveMainloopBwdSm80ILi2ELi2EN4cute5tupleIJNS5_1CILi128EEES8_NS7_ILi64EEEEEENS_10bfloat16_tEfNS_4arch4Sm80ELb1ELb0ELb1ELb1ELb0ELb0ELb0ELb0ELi2ELi4ELi4ELi4ELb0EEENS1_24CollectiveEpilogueBwdGQAISA_fSD_Li256ELb1ELb0EEENS1_25SingleTileBwdLPTSchedulerILb1ELi128ELb0EEEEEEEEEvNT_6ParamsE$_ZZN4cute5sliceINS_5tupleIJNS_10UnderscoreES2_iEEENS1_IJNS1_IJNS_1CILi1EEENS4_ILi0EEEEEEiNS4_ILi1024EEEEEEEEDaRKT_RKT0_ENKUlRKT_RKT0_E_clIS2_iEEDaSI_SL_)
        /*16dc*/ 	.word	0x00000000


	//----- nvinfo : EIATTR_FRAME_SIZE
	.align		4
.L_986:
        /*16e0*/ 	.byte	0x04, 0x11
        /*16e2*/ 	.short	(.L_988 - .L_987)
	.align		4
.L_987:
        /*16e4*/ 	.word	index@($_ZN7cutlass13device_kernelIN5flash19enable_sm80_to_sm89INS1_16FlashAttnBwdSm80INS1_25CollectiveMainloopBwdSm80ILi2ELi2EN4cute5tupleIJNS5_1CILi128EEES8_NS7_ILi64EEEEEENS_10bfloat16_tEfNS_4arch4Sm80ELb1ELb0ELb1ELb1ELb0ELb0ELb0ELb0ELi2ELi4ELi4ELi4ELb0EEENS1_24CollectiveEpilogueBwdGQAISA_fSD_Li256ELb1ELb0EEENS1_25SingleTileBwdLPTSchedulerILb1ELi128ELb0EEEEEEEEEvNT_6ParamsE$_ZZN4cute5sliceINS_5tupleIJNS_10UnderscoreES2_S2_iEEENS1_IJNS1_IJNS_1CILi1EEENS4_ILi0EEEEEElS6_lEEEEEDaRKT_RKT0_ENKUlRKT_RKT0_E_clIS2_lEEDaSH_SK_)
        /*16e8*/ 	.word	0x00000000


	//----- nvinfo : EIATTR_FRAME_SIZE
	.align		4
.L_988:
        /*16ec*/ 	.byte	0x04, 0x11
        /*16ee*/ 	.short	(.L_990 - .L_989)
	.align		4
.L_989:
        /*16f0*/ 	.word	index@($_ZN7cutlass13device_kernelIN5flash19enable_sm80_to_sm89INS1_16FlashAttnBwdSm80INS1_25CollectiveMainloopBwdSm80ILi2ELi2EN4cute5tupleIJNS5_1CILi128EEES8_NS7_ILi64EEEEEENS_10bfloat16_tEfNS_4arch4Sm80ELb1ELb0ELb1ELb1ELb0ELb0ELb0ELb0ELi2ELi4ELi4ELi4ELb0EEENS1_24CollectiveEpilogueBwdGQAISA_fSD_Li256ELb1ELb0EEENS1_25SingleTileBwdLPTSchedulerILb1ELi128ELb0EEEEEEEEEvNT_6ParamsE$_ZZN4cute5sliceINS_5tupleIJNS_10UnderscoreES2_S2_iEEENS1_IJNS1_IJNS_1CILi1EEENS4_ILi0EEEEEEiNS4_ILi1024EEENS4_ILi8192EEEEEEEEDaRKT_RKT0_ENKUlRKT_RKT0_E_clIS2_iEEDaSJ_SM_)
        /*16f4*/ 	.word	0x00000000


	//----- nvinfo : EIATTR_FRAME_SIZE
	.align		4
.L_990:
        /*16f8*/ 	.byte	0x04, 0x11
        /*16fa*/ 	.short	(.L_992 - .L_991)
	.align		4
.L_991:
        /*16fc*/ 	.word	index@($_ZN7cutlass13device_kernelIN5flash19enable_sm80_to_sm89INS1_16FlashAttnBwdSm80INS1_25CollectiveMainloopBwdSm80ILi2ELi2EN4cute5tupleIJNS5_1CILi128EEES8_NS7_ILi64EEEEEENS_10bfloat16_tEfNS_4arch4Sm80ELb1ELb0ELb1ELb1ELb0ELb0ELb0ELb0ELi2ELi4ELi4ELi4ELb0EEENS1_24CollectiveEpilogueBwdGQAISA_fSD_Li256ELb1ELb0EEENS1_25SingleTileBwdLPTSchedulerILb1ELi128ELb0EEEEEEEEEvNT_6ParamsE$_ZZN4cute5sliceINS_5tupleIJNS_10UnderscoreES2_S2_iEEENS1_IJNS1_IJNS_1CILi1EEENS4_ILi0EEEEEENS4_ILi4096EEENS1_IJiiEEENS1_IJS6_NS4_ILi8192EEEEEEEEEEEDaRKT_RKT0_ENKUlRKT_RKT0_E_clIS2_S9_EEDaSL_SO_)
        /*1700*/ 	.word	0x00000000


	//----- nvinfo : EIATTR_FRAME_SIZE
	.align		4
.L_992:
        /*1704*/ 	.byte	0x04, 0x11
        /*1706*/ 	.short	(.L_994 - .L_993)
	.align		4
.L_993:
        /*1708*/ 	.word	index@($_ZN7cutlass13device_kernelIN5flash19enable_sm80_to_sm89INS1_16FlashAttnBwdSm80INS1_25CollectiveMainloopBwdSm80ILi2ELi2EN4cute5tupleIJNS5_1CILi128EEES8_NS7_ILi64EEEEEENS_10bfloat16_tEfNS_4arch4Sm80ELb1ELb0ELb1ELb1ELb0ELb0ELb0ELb0ELi2ELi4ELi4ELi4ELb0EEENS1_24CollectiveEpilogueBwdGQAISA_fSD_Li256ELb1ELb0EEENS1_25SingleTileBwdLPTSchedulerILb1ELi128ELb0EEEEEEEEEvNT_6ParamsE$_ZZN4cute5sliceINS_5tupleIJNS_10UnderscoreES2_NS_1CILi0EEEEEENS1_IJNS1_IJNS3_ILi1EEES4_EEEiNS3_ILi1024EEEEEEEEDaRKT_RKT0_ENKUlRKT_RKT0_E_clIS2_iEEDaSI_SL_)
        /*170c*/ 	.word	0x00000000


	//----- nvinfo : EIATTR_FRAME_SIZE
	.align		4
.L_994:
        /*1710*/ 	.byte	0x04, 0x11
        /*1712*/ 	.short	(.L_996 - .L_995)
	.align		4
.L_995:
        /*1714*/ 	.word	index@($_ZN7cutlass13device_kernelIN5flash19enable_sm80_to_sm89INS1_16FlashAttnBwdSm80INS1_25CollectiveMainloopBwdSm80ILi2ELi2EN4cute5tupleIJNS5_1CILi128EEES8_NS7_ILi64EEEEEENS_10bfloat16_tEfNS_4arch4Sm80ELb1ELb0ELb1ELb1ELb0ELb0ELb0ELb0ELi2ELi4ELi4ELi4ELb0EEENS1_24CollectiveEpilogueBwdGQAISA_fSD_Li256ELb1ELb0EEENS1_25SingleTileBwdLPTSchedulerILb1ELi128ELb0EEEEEEEEEvNT_6ParamsE$_ZZN4cute5sliceINS_5tupleIJNS1_IJNS_10UnderscoreENS_1CILi0EEEEEENS1_IJS4_S2_EEEEEENS1_IJNS1_IJNS1_IJNS3_ILi1EEES4_EEES4_EEENS1_IJNS1_IJS4_S4_EEEiEEEEEEEEDaRKT_RKT0_ENKUlRKT_RKT0_E_clIS6_SC_EEDaSM_SP_)
        /*1718*/ 	.word	0x00000000


	//----- nvinfo : EIATTR_FRAME_SIZE
	.align		4
.L_996:
        /*171c*/ 	.byte	0x04, 0x11
        /*171e*/ 	.short	(.L_998 - .L_997)
	.align		4
.L_997:
        /*1720*/ 	.word	index@($_ZN7cutlass13device_kernelIN5flash19enable_sm80_to_sm89INS1_16FlashAttnBwdSm80INS1_25CollectiveMainloopBwdSm80ILi2ELi2EN4cute5tupleIJNS5_1CILi128EEES8_NS7_ILi64EEEEEENS_10bfloat16_tEfNS_4arch4Sm80ELb1ELb0ELb1ELb1ELb0ELb0ELb0ELb0ELi2ELi4ELi4ELi4ELb0EEENS1_24CollectiveEpilogueBwdGQAISA_fSD_Li256ELb1ELb0EEENS1_25SingleTileBwdLPTSchedulerILb1ELi128ELb0EEEEEEEEEvNT_6ParamsE$_ZZN4cute4takeILi1ELi3ENS_5tupleIJNS1_IJiNS_1CILi512EEEEEENS1_IJiiEEENS2_ILi1024EEEEEEEEDaRKT1_ENKUlDpRKT_E_clIJS5_S6_EEEDaSE_)
        /*1724*/ 	.word	0x00000000


	//----- nvinfo : EIATTR_FRAME_SIZE
	.align		4
.L_998:
        /*1728*/ 	.byte	0x04, 0x11
        /*172a*/ 	.short	(.L_1000 - .L_999)
	.align		4
.L_999:
        /*172c*/ 	.word	index@($_ZN7cutlass13device_kernelIN5flash19enable_sm80_to_sm89INS1_16FlashAttnBwdSm80INS1_25CollectiveMainloopBwdSm80ILi2ELi2EN4cute5tupleIJNS5_1CILi128EEES8_NS7_ILi64EEEEEENS_10bfloat16_tEfNS_4arch4Sm80ELb1ELb0ELb1ELb1ELb0ELb0ELb0ELb0ELi2ELi4ELi4ELi4ELb0EEENS1_24CollectiveEpilogueBwdGQAISA_fSD_Li256ELb1ELb0EEENS1_25SingleTileBwdLPTSchedulerILb1ELi128ELb0EEEEEEEEEvNT_6ParamsE$_ZZN4cute4takeILi1ELi3ENS_5tupleIJNS1_IJNS_1CILi1EEEiEEENS2_ILi1024EEENS1_IJiiEEEEEEEEDaRKT1_ENKUlDpRKT_E_clIJS5_S6_EEEDaSE_)
        /*1730*/ 	.word	0x00000000


	//----- nvinfo : EIATTR_FRAME_SIZE
	.align		4
.L_1000:
        /*1734*/ 	.byte	0x04, 0x11
        /*1736*/ 	.short	(.L_1002 - .L_1001)
	.align		4
.L_1001:
        /*1738*/ 	.word	index@($_ZN7cutlass13device_kernelIN5flash19enable_sm80_to_sm89INS1_16FlashAttnBwdSm80INS1_25CollectiveMainloopBwdSm80ILi2ELi2EN4cute5tupleIJNS5_1CILi128EEES8_NS7_ILi64EEEEEENS_10bfloat16_tEfNS_4arch4Sm80ELb1ELb0ELb1ELb1ELb0ELb0ELb0ELb0ELi2ELi4ELi4ELi4ELb0EEENS1_24CollectiveEpilogueBwdGQAISA_fSD_Li256ELb1ELb0EEENS1_25SingleTileBwdLPTSchedulerILb1ELi128ELb0EEEEEEEEEvNT_6ParamsE$_ZZN4cute4takeILi1ELi3ENS_5tupleIJNS1_IJNS_1CILi1EEENS2_ILi512EEEiEEENS2_ILi4096EEENS1_IJiiEEEEEEEEDaRKT1_ENKUlDpRKT_E_clIJS6_S7_EEEDaSF_)
        /*173c*/ 	.word	0x00000000


	//----- nvinfo : EIATTR_FRAME_SIZE
	.align		4
.L_1002:
        /*1740*/ 	.byte	0x04, 0x11
        /*1742*/ 	.short	(.L_1004 - .L_1003)
	.align		4
.L_1003:
        /*1744*/ 	.word	index@($_ZN7cutlass13device_kernelIN5flash19enable_sm80_to_sm89INS1_16FlashAttnBwdSm80INS1_25CollectiveMainloopBwdSm80ILi2ELi2EN4cute5tupleIJNS5_1CILi128EEES8_NS7_ILi64EEEEEENS_10bfloat16_tEfNS_4arch4Sm80ELb1ELb0ELb1ELb1ELb0ELb0ELb0ELb0ELi2ELi4ELi4ELi4ELb0EEENS1_24CollectiveEpilogueBwdGQAISA_fSD_Li256ELb1ELb0EEENS1_25SingleTileBwdLPTSchedulerILb1ELi128ELb0EEEEEEEEEvNT_6ParamsE$_ZZN4cute4takeILi1ELi3ENS_5tupleIJNS1_IJNS_1CILi1EEENS2_ILi512EEEiEEENS2_ILi4096EEENS1_IJNS1_IJiiEEENS2_ILi8192EEEEEEEEEEEDaRKT1_ENKUlDpRKT_E_clIJS6_S9_EEEDaSH_)
        /*1748*/ 	.word	0x00000000


	//----- nvinfo : EIATTR_FRAME_SIZE
	.align		4
.L_1004:
        /*174c*/ 	.byte	0x04, 0x11
        /*174e*/ 	.short	(.L_1006 - .L_1005)
	.align		4
.L_1005:
        /*1750*/ 	.word	index@($_ZN7cutlass13device_kernelIN5flash19enable_sm80_to_sm89INS1_16FlashAttnBwdSm80INS1_25CollectiveMainloopBwdSm80ILi2ELi2EN4cute5tupleIJNS5_1CILi128EEES8_NS7_ILi64EEEEEENS_10bfloat16_tEfNS_4arch4Sm80ELb1ELb0ELb1ELb1ELb0ELb0ELb0ELb0ELi2ELi4ELi4ELi4ELb0EEENS1_24CollectiveEpilogueBwdGQAISA_fSD_Li256ELb1ELb0EEENS1_25SingleTileBwdLPTSchedulerILb1ELi128ELb0EEEEEEEEEvNT_6ParamsE$_ZZN4cute4takeILi1ELi2ENS_5tupleIJNS1_IJNS_1CILi1EEENS2_ILi0EEEEEEiEEEEEDaRKT1_ENKUlDpRKT_E_clIJiEEEDaSD_)
        /*1754*/ 	.word	0x00000000


	//----- nvinfo : EIATTR_FRAME_SIZE
	.align		4
.L_1006:
        /*1758*/ 	.byte	0x04, 0x11
        /*175a*/ 	.short	(.L_1008 - .L_1007)
	.align		4
.L_1007:
        /*175c*/ 	.word	index@($_ZN7cutlass13device_kernelIN5flash19enable_sm80_to_sm89INS1_16FlashAttnBwdSm80INS1_25CollectiveMainloopBwdSm80ILi2ELi2EN4cute5tupleIJNS5_1CILi128EEES8_NS7_ILi64EEEEEENS_10bfloat16_tEfNS_4arch4Sm80ELb1ELb0ELb1ELb1ELb0ELb0ELb0ELb0ELi2ELi4ELi4ELi4ELb0EEENS1_24CollectiveEpilogueBwdGQAISA_fSD_Li256ELb1ELb0EEENS1_25SingleTileBwdLPTSchedulerILb1ELi128ELb0EEEEEEEEEvNT_6ParamsE$_ZZN4cute4diceINS_5tupleIJNS1_IJiNS1_IJiNS_1CILi0EEEEEEEEENS1_IJNS_10UnderscoreENS1_IJS6_S6_EEEEEEEEES9_EEDaRKT_RKT0_ENKUlRKT_RKT0_E_clIS5_S5_EEDaSI_SL_)
        /*1760*/ 	.word	0x00000000


	//----- nvinfo : EIATTR_FRAME_SIZE
	.align		4
.L_1008:
        /*1764*/ 	.byte	0x04, 0x11
        /*1766*/ 	.short	(.L_1010 - .L_1009)
	.align		4
.L_1009:
        /*1768*/ 	.word	index@($_ZN7cutlass13device_kernelIN5flash19enable_sm80_to_sm89INS1_16FlashAttnBwdSm80INS1_25CollectiveMainloopBwdSm80ILi2ELi2EN4cute5tupleIJNS5_1CILi128EEES8_NS7_ILi64EEEEEENS_10bfloat16_tEfNS_4arch4Sm80ELb1ELb0ELb1ELb1ELb0ELb0ELb0ELb0ELi2ELi4ELi4ELi4ELb0EEENS1_24CollectiveEpilogueBwdGQAISA_fSD_Li256ELb1ELb0EEENS1_25SingleTileBwdLPTSchedulerILb1ELi128ELb0EEEEEEEEEvNT_6ParamsE$_ZZN4cute19as_arithmetic_tupleINS_15ArithmeticTupleIJiiEEEEEDaRKT_ENKUlRKT_E_clIiEEDaS8_)
        /*176c*/ 	.word	0x00000000


	//----- nvinfo : EIATTR_FRAME_SIZE
	.align		4
.L_1010:
        /*1770*/ 	.byte	0x04, 0x11
        /*1772*/ 	.short	(.L_1012 - .L_1011)
	.align		4
.L_1011:
        /*1774*/ 	.word	index@($_ZN7cutlass13device_kernelIN5flash19enable_sm80_to_sm89INS1_16FlashAttnBwdSm80INS1_25CollectiveMainloopBwdSm80ILi2ELi2EN4cute5tupleIJNS5_1CILi128EEES8_NS7_ILi64EEEEEENS_10bfloat16_tEfNS_4arch4Sm80ELb1ELb0ELb1ELb1ELb0ELb0ELb0ELb0ELi2ELi4ELi4ELi4ELb0EEENS1_24CollectiveEpilogueBwdGQAISA_fSD_Li256ELb1ELb0EEENS1_25SingleTileBwdLPTSchedulerILb1ELi128ELb0EEEEEEEEEvNT_6ParamsE$_ZZN4cute19as_arithmetic_tupleINS_15ArithmeticTupleIJiiEEEEEDaRKT_ENKUlDpRKT_E_clIJiiEEEDaS9_)
        /*1778*/ 	.word	0x00000000


	//----- nvinfo : EIATTR_FRAME_SIZE
	.align		4
.L_1012:
        /*177c*/ 	.byte	0x04, 0x11
        /*177e*/ 	.short	(.L_1014 - .L_1013)
	.align		4
.L_1013:
        /*1780*/ 	.word	index@($_ZN7cutlass13device_kernelIN5flash19enable_sm80_to_sm89INS1_16FlashAttnBwdSm80INS1_25CollectiveMainloopBwdSm80ILi2ELi2EN4cute5tupleIJNS5_1CILi128EEES8_NS7_ILi64EEEEEENS_10bfloat16_tEfNS_4arch4Sm80ELb1ELb0ELb1ELb1ELb0ELb0ELb0ELb0ELi2ELi4ELi4ELi4ELb0EEENS1_24CollectiveEpilogueBwdGQAISA_fSD_Li256ELb1ELb0EEENS1_25SingleTileBwdLPTSchedulerILb1ELi128ELb0EEEEEEEEEvNT_6ParamsE$_ZZN4cute16flatten_to_tupleINS_5tupleIJNS_1CILi4096EEENS1_IJiiEEEEEEEEDaRKT_ENKUlRKT_E_clIS4_EEDaSB_)
        /*1784*/ 	.word	0x00000000


	//----- nvinfo : EIATTR_FRAME_SIZE
	.align		4
.L_1014:
        /*1788*/ 	.byte	0x04, 0x11
        /*178a*/ 	.short	(.L_1016 - .L_1015)
	.align		4
.L_1015:
        /*178c*/ 	.word	index@($_ZN7cutlass13device_kernelIN5flash19enable_sm80_to_sm89INS1_16FlashAttnBwdSm80INS1_25CollectiveMainloopBwdSm80ILi2ELi2EN4cute5tupleIJNS5_1CILi128EEES8_NS7_ILi64EEEEEENS_10bfloat16_tEfNS_4arch4Sm80ELb1ELb0ELb1ELb1ELb0ELb0ELb0ELb0ELi2ELi4ELi4ELi4ELb0EEENS1_24CollectiveEpilogueBwdGQAISA_fSD_Li256ELb1ELb0EEENS1_25SingleTileBwdLPTSchedulerILb1ELi128ELb0EEEEEEEEEvNT_6ParamsE$_ZZN4cute16flatten_to_tupleINS_5tupleIJNS_1CILi4096EEENS1_IJNS1_IJiiEEENS2_ILi8192EEEEEEEEEEEDaRKT_ENKUlRKT_E_clIS6_EEDaSD_)
        /*1790*/ 	.word	0x00000000


	//----- nvinfo : EIATTR_FRAME_SIZE
	.align		4
.L_1016:
        /*1794*/ 	.byte	0x04, 0x11
        /*1796*/ 	.short	(.L_1018 - .L_1017)
	.align		4
.L_1017:
        /*1798*/ 	.word	index@($_ZN7cutlass13device_kernelIN5flash19enable_sm80_to_sm89INS1_16FlashAttnBwdSm80INS1_25CollectiveMainloopBwdSm80ILi2ELi2EN4cute5tupleIJNS5_1CILi128EEES8_NS7_ILi64EEEEEENS_10bfloat16_tEfNS_4arch4Sm80ELb1ELb0ELb1ELb1ELb0ELb0ELb0ELb0ELi2ELi4ELi4ELi4ELb0EEENS1_24CollectiveEpilogueBwdGQAISA_fSD_Li256ELb1ELb0EEENS1_25SingleTileBwdLPTSchedulerILb1ELi128ELb0EEEEEEEEEvNT_6ParamsE$_ZZN4cute16flatten_to_tupleINS_5tupleIJNS_1CILi1024EEENS1_IJiiEEEEEEEEDaRKT_ENKUlRKT_E_clIS4_EEDaSB_)
        /*179c*/ 	.word	0x00000000


	//----- nvinfo : EIATTR_FRAME_SIZE
	.align		4
.L_1018:
        /*17a0*/ 	.byte	0x04, 0x11
        /*17a2*/ 	.short	(.L_1020 - .L_1019)
	.align		4
.L_1019:
        /*17a4*/ 	.word	index@($_ZN7cutlass13device_kernelIN5flash19enable_sm80_to_sm89INS1_16FlashAttnBwdSm80INS1_25CollectiveMainloopBwdSm80ILi2ELi2EN4cute5tupleIJNS5_1CILi128EEES8_NS7_ILi64EEEEEENS_10bfloat16_tEfNS_4arch4Sm80ELb1ELb0ELb1ELb1ELb0ELb0ELb0ELb0ELi2ELi4ELi4ELi4ELb0EEENS1_24CollectiveEpilogueBwdGQAISA_fSD_Li256ELb1ELb0EEENS1_25SingleTileBwdLPTSchedulerILb1ELi128ELb0EEEEEEEEEvNT_6ParamsE$_ZZN4cute16flatten_to_tupleINS_5tupleIJNS_1CILi0EEENS1_IJNS2_ILi1EEENS2_ILi512EEEiEEEEEEEEDaRKT_ENKUlRKT_E_clIS6_EEDaSD_)
        /*17a8*/ 	.word	0x00000000


	//----- nvinfo : EIATTR_FRAME_SIZE
	.align		4
.L_1020:
        /*17ac*/ 	.byte	0x04, 0x11
        /*17ae*/ 	.short	(.L_1022 - .L_1021)
	.align		4
.L_1021:
        /*17b0*/ 	.word	index@($_ZN7cutlass13device_kernelIN5flash19enable_sm80_to_sm89INS1_16FlashAttnBwdSm80INS1_25CollectiveMainloopBwdSm80ILi2ELi2EN4cute5tupleIJNS5_1CILi128EEES8_NS7_ILi64EEEEEENS_10bfloat16_tEfNS_4arch4Sm80ELb1ELb0ELb1ELb1ELb0ELb0ELb0ELb0ELi2ELi4ELi4ELi4ELb0EEENS1_24CollectiveEpilogueBwdGQAISA_fSD_Li256ELb1ELb0EEENS1_25SingleTileBwdLPTSchedulerILb1ELi128ELb0EEEEEEEEEvNT_6ParamsE$_ZZN4cute16flatten_to_tupleINS_5tupleIJNS1_IJiiEEENS_1CILi8192EEEEEEEEDaRKT_ENKUlRKT_E_clIS2_EEDaSB_)
        /*17b4*/ 	.word	0x00000000


	//----- nvinfo : EIATTR_FRAME_SIZE
	.align		4
.L_1022:
        /*17b8*/ 	.byte	0x04, 0x11
        /*17ba*/ 	.short	(.L_1024 - .L_1023)
	.align		4
.L_1023:
        /*17bc*/ 	.word	index@($_ZN7cutlass13device_kernelIN5flash19enable_sm80_to_sm89INS1_16FlashAttnBwdSm80INS1_25CollectiveMainloopBwdSm80ILi2ELi2EN4cute5tupleIJNS5_1CILi128EEES8_NS7_ILi64EEEEEENS_10bfloat16_tEfNS_4arch4Sm80ELb1ELb0ELb1ELb1ELb0ELb0ELb0ELb0ELi2ELi4ELi4ELi4ELb0EEENS1_24CollectiveEpilogueBwdGQAISA_fSD_Li256ELb1ELb0EEENS1_25SingleTileBwdLPTSchedulerILb1ELi128ELb0EEEEEEEEEvNT_6ParamsE$_ZZN4cute16flatten_to_tupleINS_5tupleIJNS1_IJiiEEENS_1CILi1024EEEEEEEEDaRKT_ENKUlRKT_E_clIS2_EEDaSB_)
        /*17c0*/ 	.word	0x00000000


	//----- nvinfo : EIATTR_FRAME_SIZE
	.align		4
.L_1024:
        /*17c4*/ 	.byte	0x04, 0x11
        /*17c6*/ 	.short	(.L_1026 - .L_1025)
	.align		4
.L_1025:
        /*17c8*/ 	.word	index@($_ZN7cutlass13device_kernelIN5flash19enable_sm80_to_sm89INS1_16FlashAttnBwdSm80INS1_25CollectiveMainloopBwdSm80ILi2ELi2EN4cute5tupleIJNS5_1CILi128EEES8_NS7_ILi64EEEEEENS_10bfloat16_tEfNS_4arch4Sm80ELb1ELb0ELb1ELb1ELb0ELb0ELb0ELb0ELi2ELi4ELi4ELi4ELb0EEENS1_24CollectiveEpilogueBwdGQAISA_fSD_Li256ELb1ELb0EEENS1_25SingleTileBwdLPTSchedulerILb1ELi128ELb0EEEEEEEEEvNT_6ParamsE$_ZZN4cute14transform_leafINS_15ArithmeticTupleIJiiEEENS_8identityEEEDaRKT_OT0_ENKUlRKT_E_clIiEEDaSB_)
        /*17cc*/ 	.word	0x00000000


	//----- nvinfo : EIATTR_FRAME_SIZE
	.align		4
.L_1026:
        /*17d0*/ 	.byte	0x04, 0x11
        /*17d2*/ 	.short	(.L_1028 - .L_1027)
	.align		4
.L_1027:
        /*17d4*/ 	.word	index@($_ZN7cutlass13device_kernelIN5flash19enable_sm80_to_sm89INS1_16FlashAttnBwdSm80INS1_25CollectiveMainloopBwdSm80ILi2ELi2EN4cute5tupleIJNS5_1CILi128EEES8_NS7_ILi64EEEEEENS_10bfloat16_tEfNS_4arch4Sm80ELb1ELb0ELb1ELb1ELb0ELb0ELb0ELb0ELi2ELi4ELi4ELi4ELb0EEENS1_24CollectiveEpilogueBwdGQAISA_fSD_Li256ELb1ELb0EEENS1_25SingleTileBwdLPTSchedulerILb1ELi128ELb0EEEEEEEEEvNT_6ParamsE$_ZZN4cute14logical_divideINS_5tupleIJNS1_IJNS_1CILi8EEENS2_ILi1EEEEEENS1_IJNS2_ILi2EEEEEEEEENS1_IJNS1_IJS4_NS2_ILi0EEEEEENS1_IJiEEEEEENS1_IJS5_NS_6LayoutIS4_S9_EEEEEEEDaRKNSD_IT_T0_EERKT1_ENKUlRKT_RKT0_E_clINSD_IS7_SB_EESE_EEDaSQ_ST_)
        /*17d8*/ 	.word	0x00000000


	//----- nvinfo : EIATTR_FRAME_SIZE
	.align		4
.L_1028:
        /*17dc*/ 	.byte	0x04, 0x11
        /*17de*/ 	.short	(.L_1030 - .L_1029)
	.align		4
.L_1029:
        /*17e0*/ 	.word	index@($_ZN7cutlass13device_kernelIN5flash19enable_sm80_to_sm89INS1_16FlashAttnBwdSm80INS1_25CollectiveMainloopBwdSm80ILi2ELi2EN4cute5tupleIJNS5_1CILi128EEES8_NS7_ILi64EEEEEENS_10bfloat16_tEfNS_4arch4Sm80ELb1ELb0ELb1ELb1ELb0ELb0ELb0ELb0ELi2ELi4ELi4ELi4ELb0EEENS1_24CollectiveEpilogueBwdGQAISA_fSD_Li256ELb1ELb0EEENS1_25SingleTileBwdLPTSchedulerILb1ELi128ELb0EEEEEEEEEvNT_6ParamsE$_ZZN4cute13to_mixed_bitsINS_5tupleIJNS_1CILi4EEENS2_ILi8EEEEEENS1_IJNS2_ILi128EEENS2_ILi0EEEEEENS1_IJiiEEEEEDaRKT_RKT0_RKT1_ENKUlRKT_RKT0_RKT1_E_clIS3_S6_iEEDaSL_SO_SR_)
        /*17e4*/ 	.word	0x00000000


	//----- nvinfo : EIATTR_FRAME_SIZE
	.align		4
.L_1030:
        /*17e8*/ 	.byte	0x04, 0x11
        /*17ea*/ 	.short	(.L_1032 - .L_1031)
	.align		4
.L_1031:
        /*17ec*/ 	.word	index@($_ZN7cutlass13device_kernelIN5flash19enable_sm80_to_sm89INS1_16FlashAttnBwdSm80INS1_25CollectiveMainloopBwdSm80ILi2ELi2EN4cute5tupleIJNS5_1CILi128EEES8_NS7_ILi64EEEEEENS_10bfloat16_tEfNS_4arch4Sm80ELb1ELb0ELb1ELb1ELb0ELb0ELb0ELb0ELi2ELi4ELi4ELi4ELb0EEENS1_24CollectiveEpilogueBwdGQAISA_fSD_Li256ELb1ELb0EEENS1_25SingleTileBwdLPTSchedulerILb1ELi128ELb0EEEEEEEEEvNT_6ParamsE$_ZZN4cute13to_mixed_bitsINS_5tupleIJNS_1CILi4EEENS2_ILi8EEEEEENS1_IJNS2_ILi128EEENS2_ILi0EEEEEENS1_IJiiEEEEEDaRKT_RKT0_RKT1_ENKUlDpRKT_E_clIJNS_9MixedBitsILj0ELj384EEENS2_ILj0EEEEEEDaSM_)
        /*17f0*/ 	.word	0x00000000


	//----- nvinfo : EIATTR_FRAME_SIZE
	.align		4
.L_1032:
        /*17f4*/ 	.byte	0x04, 0x11
        /*17f6*/ 	.short	(.L_1034 - .L_1033)
	.align		4
.L_1033:
        /*17f8*/ 	.word	index@($_ZN7cutlass13device_kernelIN5flash19enable_sm80_to_sm89INS1_16FlashAttnBwdSm80INS1_25CollectiveMainloopBwdSm80ILi2ELi2EN4cute5tupleIJNS5_1CILi128EEES8_NS7_ILi64EEEEEENS_10bfloat16_tEfNS_4arch4Sm80ELb1ELb0ELb1ELb1ELb0ELb0ELb0ELb0ELi2ELi4ELi4ELi4ELb0EEENS1_24CollectiveEpilogueBwdGQAISA_fSD_Li256ELb1ELb0EEENS1_25SingleTileBwdLPTSchedulerILb1ELi128ELb0EEEEEEEEEvNT_6ParamsE$_ZZN4cute13to_mixed_bitsINS_5tupleIJNS_1CILi4EEENS2_ILi8EEEEEENS1_IJNS2_ILi0EEENS2_ILi64EEEEEENS1_IJiiEEEEEDaRKT_RKT0_RKT1_ENKUlRKT_RKT0_RKT1_E_clIS4_S7_iEEDaSL_SO_SR_)
        /*17fc*/ 	.word	0x00000000


	//----- nvinfo : EIATTR_FRAME_SIZE
	.align		4
.L_1034:
        /*1800*/ 	.byte	0x04, 0x11
        /*1802*/ 	.short	(.L_1036 - .L_1035)
	.align		4
.L_1035:
        /*1804*/ 	.word	index@($_ZN7cutlass13device_kernelIN5flash19enable_sm80_to_sm89INS1_16FlashAttnBwdSm80INS1_25CollectiveMainloopBwdSm80ILi2ELi2EN4cute5tupleIJNS5_1CILi128EEES8_NS7_ILi64EEEEEENS_10bfloat16_tEfNS_4arch4Sm80ELb1ELb0ELb1ELb1ELb0ELb0ELb0ELb0ELi2ELi4ELi4ELi4ELb0EEENS1_24CollectiveEpilogueBwdGQAISA_fSD_Li256ELb1ELb0EEENS1_25SingleTileBwdLPTSchedulerILb1ELi128ELb0EEEEEEEEEvNT_6ParamsE$_ZZN4cute13to_mixed_bitsINS_5tupleIJNS_1CILi4EEENS2_ILi8EEEEEENS1_IJNS2_ILi0EEENS2_ILi64EEEEEENS1_IJiiEEEEEDaRKT_RKT0_RKT1_ENKUlDpRKT_E_clIJNS2_ILj0EEENS_9MixedBitsILj0ELj448EEEEEEDaSM_)
        /*1808*/ 	.word	0x00000000


	//----- nvinfo : EIATTR_FRAME_SIZE
	.align		4
.L_1036:
        /*180c*/ 	.byte	0x04, 0x11
        /*180e*/ 	.short	(.L_1038 - .L_1037)
	.align		4
.L_1037:
        /*1810*/ 	.word	index@($_ZN7cutlass13device_kernelIN5flash19enable_sm80_to_sm89INS1_16FlashAttnBwdSm80INS1_25CollectiveMainloopBwdSm80ILi2ELi2EN4cute5tupleIJNS5_1CILi128EEES8_NS7_ILi64EEEEEENS_10bfloat16_tEfNS_4arch4Sm80ELb1ELb0ELb1ELb1ELb0ELb0ELb0ELb0ELi2ELi4ELi4ELi4ELb0EEENS1_24CollectiveEpilogueBwdGQAISA_fSD_Li256ELb1ELb0EEENS1_25SingleTileBwdLPTSchedulerILb1ELi128ELb0EEEEEEEEEvNT_6ParamsE$_ZZN4cute13to_mixed_bitsINS_5tupleIJNS1_IJNS_1CILi4EEENS2_ILi8EEEEEES3_NS2_ILi1EEEEEENS1_IJNS1_IJNS2_ILi128EEENS2_ILi0EEEEEENS2_ILi16EEES9_EEENS1_IJNS1_IJiiEEEiS9_EEEEEDaRKT_RKT0_RKT1_ENKUlRKT_RKT0_RKT1_E_clIS5_SA_SD_EEDaSQ_ST_SW_)
        /*1814*/ 	.word	0x00000000


	//----- nvinfo : EIATTR_FRAME_SIZE
	.align		4
.L_1038:
        /*1818*/ 	.byte	0x04, 0x11
        /*181a*/ 	.short	(.L_1040 - .L_1039)
	.align		4
.L_1039:
        /*181c*/ 	.word	index@($_ZN7cutlass13device_kernelIN5flash19enable_sm80_to_sm89INS1_16FlashAttnBwdSm80INS1_25CollectiveMainloopBwdSm80ILi2ELi2EN4cute5tupleIJNS5_1CILi128EEES8_NS7_ILi64EEEEEENS_10bfloat16_tEfNS_4arch4Sm80ELb1ELb0ELb1ELb1ELb0ELb0ELb0ELb0ELi2ELi4ELi4ELi4ELb0EEENS1_24CollectiveEpilogueBwdGQAISA_fSD_Li256ELb1ELb0EEENS1_25SingleTileBwdLPTSchedulerILb1ELi128ELb0EEEEEEEEEvNT_6ParamsE$_ZZN4cute13to_mixed_bitsINS_5tupleIJNS1_IJNS_1CILi4EEENS2_ILi8EEEEEES3_NS2_ILi1EEEEEENS1_IJNS1_IJNS2_ILi128EEENS2_ILi0EEEEEENS2_ILi16EEES9_EEENS1_IJNS1_IJiiEEEiS9_EEEEEDaRKT_RKT0_RKT1_ENKUlRKT_RKT0_RKT1_E_clIS3_SB_iEEDaSQ_ST_SW_)
        /*1820*/ 	.word	0x00000000


	//----- nvinfo : EIATTR_FRAME_SIZE
	.align		4
.L_1040:
        /*1824*/ 	.byte	0x04, 0x11
        /*1826*/ 	.short	(.L_1042 - .L_1041)
	.align		4
.L_1041:
        /*1828*/ 	.word	index@($_ZN7cutlass13device_kernelIN5flash19enable_sm80_to_sm89INS1_16FlashAttnBwdSm80INS1_25CollectiveMainloopBwdSm80ILi2ELi2EN4cute5tupleIJNS5_1CILi128EEES8_NS7_ILi64EEEEEENS_10bfloat16_tEfNS_4arch4Sm80ELb1ELb0ELb1ELb1ELb0ELb0ELb0ELb0ELi2ELi4ELi4ELi4ELb0EEENS1_24CollectiveEpilogueBwdGQAISA_fSD_Li256ELb1ELb0EEENS1_25SingleTileBwdLPTSchedulerILb1ELi128ELb0EEEEEEEEEvNT_6ParamsE$_ZZN4cute13to_mixed_bitsINS_5tupleIJNS1_IJNS_1CILi4EEENS2_ILi8EEEEEES3_NS2_ILi1EEEEEENS1_IJNS1_IJNS2_ILi128EEENS2_ILi0EEEEEENS2_ILi16EEES9_EEENS1_IJNS1_IJiiEEEiS9_EEEEEDaRKT_RKT0_RKT1_ENKUlDpRKT_E_clIJNS_9MixedBitsILj0ELj384EEENSU_ILj0ELj48EEENS2_ILj0EEEEEEDaSR_)
        /*182c*/ 	.word	0x00000000


	//----- nvinfo : EIATTR_FRAME_SIZE
	.align		4
.L_1042:
        /*1830*/ 	.byte	0x04, 0x11
        /*1832*/ 	.short	(.L_1044 - .L_1043)
	.align		4
.L_1043:
        /*1834*/ 	.word	index@($_ZN7cutlass13device_kernelIN5flash19enable_sm80_to_sm89INS1_16FlashAttnBwdSm80INS1_25CollectiveMainloopBwdSm80ILi2ELi2EN4cute5tupleIJNS5_1CILi128EEES8_NS7_ILi64EEEEEENS_10bfloat16_tEfNS_4arch4Sm80ELb1ELb0ELb1ELb1ELb0ELb0ELb0ELb0ELi2ELi4ELi4ELi4ELb0EEENS1_24CollectiveEpilogueBwdGQAISA_fSD_Li256ELb1ELb0EEENS1_25SingleTileBwdLPTSchedulerILb1ELi128ELb0EEEEEEEEEvNT_6ParamsE$_ZZN4cute13to_mixed_bitsINS_5tupleIJNS1_IJNS_1CILi4EEENS2_ILi8EEEEEES3_NS2_ILi1EEEEEENS1_IJNS1_IJNS2_ILi0EEENS2_ILi64EEEEEES8_S8_EEENS1_IJNS1_IJiiEEEiS8_EEEEEDaRKT_RKT0_RKT1_ENKUlRKT_RKT0_RKT1_E_clIS5_SA_SC_EEDaSP_SS_SV_)
        /*1838*/ 	.word	0x00000000


	//----- nvinfo : EIATTR_FRAME_SIZE
	.align		4
.L_1044:
        /*183c*/ 	.byte	0x04, 0x11
        /*183e*/ 	.short	(.L_1046 - .L_1045)
	.align		4
.L_1045:
        /*1840*/ 	.word	index@($_ZN7cutlass13device_kernelIN5flash19enable_sm80_to_sm89INS1_16FlashAttnBwdSm80INS1_25CollectiveMainloopBwdSm80ILi2ELi2EN4cute5tupleIJNS5_1CILi128EEES8_NS7_ILi64EEEEEENS_10bfloat16_tEfNS_4arch4Sm80ELb1ELb0ELb1ELb1ELb0ELb0ELb0ELb0ELi2ELi4ELi4ELi4ELb0EEENS1_24CollectiveEpilogueBwdGQAISA_fSD_Li256ELb1ELb0EEENS1_25SingleTileBwdLPTSchedulerILb1ELi128ELb0EEEEEEEEEvNT_6ParamsE$_ZZN4cute13to_mixed_bitsINS_5tupleIJNS1_IJNS_1CILi4EEENS2_ILi8EEEEEES3_NS2_ILi1EEEEEENS1_IJNS1_IJNS2_ILi0EEENS2_ILi64EEEEEES8_S8_EEENS1_IJNS1_IJiiEEEiS8_EEEEEDaRKT_RKT0_RKT1_ENKUlDpRKT_E_clIJNS_9MixedBitsILj0ELj448EEENS2_ILj0EEESV_EEEDaSQ_)
        /*1844*/ 	.word	0x00000000


	//----- nvinfo : EIATTR_FRAME_SIZE
	.align		4
.L_1046:
        /*1848*/ 	.byte	0x04, 0x11
        /*184a*/ 	.short	(.L_1048 - .L_1047)
	.align		4
.L_1047:
        /*184c*/ 	.word	index@($_ZN7cutlass13device_kernelIN5flash19enable_sm80_to_sm89INS1_16FlashAttnBwdSm80INS1_25CollectiveMainloopBwdSm80ILi2ELi2EN4cute5tupleIJNS5_1CILi128EEES8_NS7_ILi64EEEEEENS_10bfloat16_tEfNS_4arch4Sm80ELb1ELb0ELb1ELb1ELb0ELb0ELb0ELb0ELi2ELi4ELi4ELi4ELb0EEENS1_24CollectiveEpilogueBwdGQAISA_fSD_Li256ELb1ELb0EEENS1_25SingleTileBwdLPTSchedulerILb1ELi128ELb0EEEEEEEEEvNT_6ParamsE$_ZZN4cute13to_mixed_bitsINS_5tupleIJNS1_IJNS_1CILi4EEENS2_ILi8EEEEEENS2_ILi2EEENS2_ILi1EEEEEENS1_IJNS1_IJNS2_ILi128EEENS2_ILi0EEEEEES4_SA_EEENS1_IJNS1_IJiiEEEiSA_EEEEEDaRKT_RKT0_RKT1_ENKUlRKT_RKT0_RKT1_E_clIS6_S4_iEEDaSQ_ST_SW_)
        /*1850*/ 	.word	0x00000000


	//----- nvinfo : EIATTR_FRAME_SIZE
	.align		4
.L_1048:
        /*1854*/ 	.byte	0x04, 0x11
        /*1856*/ 	.short	(.L_1050 - .L_1049)
	.align		4
.L_1049:
        /*1858*/ 	.word	index@($_ZN7cutlass13device_kernelIN5flash19enable_sm80_to_sm89INS1_16FlashAttnBwdSm80INS1_25CollectiveMainloopBwdSm80ILi2ELi2EN4cute5tupleIJNS5_1CILi128EEES8_NS7_ILi64EEEEEENS_10bfloat16_tEfNS_4arch4Sm80ELb1ELb0ELb1ELb1ELb0ELb0ELb0ELb0ELi2ELi4ELi4ELi4ELb0EEENS1_24CollectiveEpilogueBwdGQAISA_fSD_Li256ELb1ELb0EEENS1_25SingleTileBwdLPTSchedulerILb1ELi128ELb0EEEEEEEEEvNT_6ParamsE$_ZZN4cute13to_mixed_bitsINS_5tupleIJNS1_IJNS_1CILi4EEENS2_ILi8EEEEEENS2_ILi2EEENS2_ILi1EEEEEENS1_IJNS1_IJNS2_ILi128EEENS2_ILi0EEEEEES4_SA_EEENS1_IJNS1_IJiiEEEiSA_EEEEEDaRKT_RKT0_RKT1_ENKUlRKT_RKT0_RKT1_E_clIS5_SB_SD_EEDaSQ_ST_SW_)
        /*185c*/ 	.word	0x00000000


	//----- nvinfo : EIATTR_FRAME_SIZE
	.align		4
.L_1050:
        /*1860*/ 	.byte	0x04, 0x11
        /*1862*/ 	.short	(.L_1052 - .L_1051)
	.align		4
.L_1051:
        /*1864*/ 	.word	index@($_ZN7cutlass13device_kernelIN5flash19enable_sm80_to_sm89INS1_16FlashAttnBwdSm80INS1_25CollectiveMainloopBwdSm80ILi2ELi2EN4cute5tupleIJNS5_1CILi128EEES8_NS7_ILi64EEEEEENS_10bfloat16_tEfNS_4arch4Sm80ELb1ELb0ELb1ELb1ELb0ELb0ELb0ELb0ELi2ELi4ELi4ELi4ELb0EEENS1_24CollectiveEpilogueBwdGQAISA_fSD_Li256ELb1ELb0EEENS1_25SingleTileBwdLPTSchedulerILb1ELi128ELb0EEEEEEEEEvNT_6ParamsE$_ZZN4cute13to_mixed_bitsINS_5tupleIJNS1_IJNS_1CILi4EEENS2_ILi8EEEEEENS2_ILi2EEENS2_ILi1EEEEEENS1_IJNS1_IJNS2_ILi128EEENS2_ILi0EEEEEES4_SA_EEENS1_IJNS1_IJiiEEEiSA_EEEEEDaRKT_RKT0_RKT1_ENKUlDpRKT_E_clIJNS_9MixedBitsILj0ELj384EEENSU_ILj0ELj8EEENS2_ILj0EEEEEEDaSR_)
        /*1868*/ 	.word	0x00000000


	//----- nvinfo : EIATTR_FRAME_SIZE
	.align		4
.L_1052:
        /*186c*/ 	.byte	0x04, 0x11
        /*186e*/ 	.short	(.L_1054 - .L_1053)
	.align		4
.L_1053:
        /*1870*/ 	.word	index@($_ZN7cutlass13device_kernelIN5flash19enable_sm80_to_sm89INS1_16FlashAttnBwdSm80INS1_25CollectiveMainloopBwdSm80ILi2ELi2EN4cute5tupleIJNS5_1CILi128EEES8_NS7_ILi64EEEEEENS_10bfloat16_tEfNS_4arch4Sm80ELb1ELb0ELb1ELb1ELb0ELb0ELb0ELb0ELi2ELi4ELi4ELi4ELb0EEENS1_24CollectiveEpilogueBwdGQAISA_fSD_Li256ELb1ELb0EEENS1_25SingleTileBwdLPTSchedulerILb1ELi128ELb0EEEEEEEEEvNT_6ParamsE$_ZZN4cute13to_mixed_bitsINS_5tupleIJNS1_IJNS_1CILi4EEENS2_ILi8EEEEEENS2_ILi2EEENS2_ILi1EEEEEENS1_IJNS1_IJNS2_ILi0EEENS2_ILi64EEEEEES9_S9_EEENS1_IJNS1_IJiiEEEiS9_EEEEEDaRKT_RKT0_RKT1_ENKUlRKT_RKT0_RKT1_E_clIS5_SB_SD_EEDaSQ_ST_SW_)
        /*1874*/ 	.word	0x00000000


	//----- nvinfo : EIATTR_FRAME_SIZE
	.align		4
.L_1054:
        /*1878*/ 	.byte	0x04, 0x11
        /*187a*/ 	.short	(.L_1056 - .L_1055)
	.align		4
.L_1055:
        /*187c*/ 	.word	index@($_ZN7cutlass13device_kernelIN5flash19enable_sm80_to_sm89INS1_16FlashAttnBwdSm80INS1_25CollectiveMainloopBwdSm80ILi2ELi2EN4cute5tupleIJNS5_1CILi128EEES8_NS7_ILi64EEEEEENS_10bfloat16_tEfNS_4arch4Sm80ELb1ELb0ELb1ELb1ELb0ELb0ELb0ELb0ELi2ELi4ELi4ELi4ELb0EEENS1_24CollectiveEpilogueBwdGQAISA_fSD_Li256ELb1ELb0EEENS1_25SingleTileBwdLPTSchedulerILb1ELi128ELb0EEEEEEEEEvNT_6ParamsE$_ZZN4cute13to_mixed_bitsINS_5tupleIJNS1_IJNS_1CILi4EEENS2_ILi8EEEEEENS2_ILi2EEENS2_ILi1EEEEEENS1_IJNS1_IJNS2_ILi0EEENS2_ILi64EEEEEES9_S9_EEENS1_IJNS1_IJiiEEEiS9_EEEEEDaRKT_RKT0_RKT1_ENKUlDpRKT_E_clIJNS_9MixedBitsILj0ELj448EEENS2_ILj0EEESW_EEEDaSR_)
        /*1880*/ 	.word	0x00000000


	//----- nvinfo : EIATTR_FRAME_SIZE
	.align		4
.L_1056:
        /*1884*/ 	.byte	0x04, 0x11
        /*1886*/ 	.short	(.L_1058 - .L_1057)
	.align		4
.L_1057:
        /*1888*/ 	.word	index@($_ZN7cutlass13device_kernelIN5flash19enable_sm80_to_sm89INS1_16FlashAttnBwdSm80INS1_25CollectiveMainloopBwdSm80ILi2ELi2EN4cute5tupleIJNS5_1CILi128EEES8_NS7_ILi64EEEEEENS_10bfloat16_tEfNS_4arch4Sm80ELb1ELb0ELb1ELb1ELb0ELb0ELb0ELb0ELi2ELi4ELi4ELi4ELb0EEENS1_24CollectiveEpilogueBwdGQAISA_fSD_Li256ELb1ELb0EEENS1_25SingleTileBwdLPTSchedulerILb1ELi128ELb0EEEEEEEEEvNT_6ParamsE$_ZZN4cute12filter_tupleINS_5tupleIJiNS_1CILi0EEEEEES4_ZNS_6detail9lift_diceIS4_S4_EEDaRKT_RKT0_EUlRKT_RKT0_E_EEDaS9_SC_OT1_ENKUlDpSF_E_clIJNS1_IJiEEENS1_IJS3_EEEEEEDaSM_)
        /*188c*/ 	.word	0x00000000


	//----- nvinfo : EIATTR_FRAME_SIZE
	.align		4
.L_1058:
        /*1890*/ 	.byte	0x04, 0x11
        /*1892*/ 	.short	(.L_1060 - .L_1059)
	.align		4
.L_1059:
        /*1894*/ 	.word	index@($_ZN7cutlass13device_kernelIN5flash19enable_sm80_to_sm89INS1_16FlashAttnBwdSm80INS1_25CollectiveMainloopBwdSm80ILi2ELi2EN4cute5tupleIJNS5_1CILi128EEES8_NS7_ILi64EEEEEENS_10bfloat16_tEfNS_4arch4Sm80ELb1ELb0ELb1ELb1ELb0ELb0ELb0ELb0ELi2ELi4ELi4ELi4ELb0EEENS1_24CollectiveEpilogueBwdGQAISA_fSD_Li256ELb1ELb0EEENS1_25SingleTileBwdLPTSchedulerILb1ELi128ELb0EEEEEEEEEvNT_6ParamsE$_ZZN4cute12filter_tupleINS_5tupleIJiNS1_IJiNS_1CILi0EEEEEEEEES5_ZNS_6detail9lift_diceIS5_S5_EEDaRKT_RKT0_EUlRKT_RKT0_E_EEDaSA_SD_OT1_ENKUlDpSG_E_clIJNS1_IJiEEES4_EEEDaSN_)
        /*1898*/ 	.word	0x00000000


	//----- nvinfo : EIATTR_FRAME_SIZE
	.align		4
.L_1060:
        /*189c*/ 	.byte	0x04, 0x11
        /*189e*/ 	.short	(.L_1062 - .L_1061)
	.align		4
.L_1061:
        /*18a0*/ 	.word	index@($_ZN7cutlass13device_kernelIN5flash19enable_sm80_to_sm89INS1_16FlashAttnBwdSm80INS1_25CollectiveMainloopBwdSm80ILi2ELi2EN4cute5tupleIJNS5_1CILi128EEES8_NS7_ILi64EEEEEENS_10bfloat16_tEfNS_4arch4Sm80ELb1ELb0ELb1ELb1ELb0ELb0ELb0ELb0ELi2ELi4ELi4ELi4ELb0EEENS1_24CollectiveEpilogueBwdGQAISA_fSD_Li256ELb1ELb0EEENS1_25SingleTileBwdLPTSchedulerILb1ELi128ELb0EEEEEEEEEvNT_6ParamsE$_ZZN4cute12filter_tupleINS_5tupleIJNS_1CILi4096EEENS1_IJiiEEEEEEZNS_16flatten_to_tupleIS5_EEDaRKT_EUlRKT_E_EEDaS9_OT0_ENKUlDpSC_E_clIJNS1_IJS3_EEES4_EEEDaSG_)
        /*18a4*/ 	.word	0x00000000


	//----- nvinfo : EIATTR_FRAME_SIZE
	.align		4
.L_1062:
        /*18a8*/ 	.byte	0x04, 0x11
        /*18aa*/ 	.short	(.L_1064 - .L_1063)
	.align		4
.L_1063:
        /*18ac*/ 	.word	index@($_ZN7cutlass13device_kernelIN5flash19enable_sm80_to_sm89INS1_16FlashAttnBwdSm80INS1_25CollectiveMainloopBwdSm80ILi2ELi2EN4cute5tupleIJNS5_1CILi128EEES8_NS7_ILi64EEEEEENS_10bfloat16_tEfNS_4arch4Sm80ELb1ELb0ELb1ELb1ELb0ELb0ELb0ELb0ELi2ELi4ELi4ELi4ELb0EEENS1_24CollectiveEpilogueBwdGQAISA_fSD_Li256ELb1ELb0EEENS1_25SingleTileBwdLPTSchedulerILb1ELi128ELb0EEEEEEEEEvNT_6ParamsE$_ZZN4cute12filter_tupleINS_5tupleIJNS_1CILi4096EEENS1_IJNS1_IJiiEEENS2_ILi8192EEEEEEEEEZNS_16flatten_to_tupleIS7_EEDaRKT_EUlRKT_E_EEDaSB_OT0_ENKUlDpSE_E_clIJNS1_IJS3_EEENS1_IJiiS5_EEEEEEDaSI_)
        /*18b0*/ 	.word	0x00000000


	//----- nvinfo : EIATTR_FRAME_SIZE
	.align		4
.L_1064:
        /*18b4*/ 	.byte	0x04, 0x11
        /*18b6*/ 	.short	(.L_1066 - .L_1065)
	.align		4
.L_1065:
        /*18b8*/ 	.word	index@($_ZN7cutlass13device_kernelIN5flash19enable_sm80_to_sm89INS1_16FlashAttnBwdSm80INS1_25CollectiveMainloopBwdSm80ILi2ELi2EN4cute5tupleIJNS5_1CILi128EEES8_NS7_ILi64EEEEEENS_10bfloat16_tEfNS_4arch4Sm80ELb1ELb0ELb1ELb1ELb0ELb0ELb0ELb0ELi2ELi4ELi4ELi4ELb0EEENS1_24CollectiveEpilogueBwdGQAISA_fSD_Li256ELb1ELb0EEENS1_25SingleTileBwdLPTSchedulerILb1ELi128ELb0EEEEEEEEEvNT_6ParamsE$_ZZN4cute12filter_tupleINS_5tupleIJNS_1CILi1EEENS1_IJiiiEEENS2_ILi64EEENS1_IJNS2_ILi72EEENS2_ILi144EEENS2_ILi288EEEEEENS2_ILi512EEEEEEZNS_7flattenISB_EEDaRKT_EUlRKT_E_EEDaSF_OT0_ENKUlDpSI_E_clIJNS1_IJS3_EEES4_NS1_IJS5_EEES9_NS1_IJSA_EEEEEEDaSM_)
        /*18bc*/ 	.word	0x00000000


	//----- nvinfo : EIATTR_FRAME_SIZE
	.align		4
.L_1066:
        /*18c0*/ 	.byte	0x04, 0x11
        /*18c2*/ 	.short	(.L_1068 - .L_1067)
	.align		4
.L_1067:
        /*18c4*/ 	.word	index@($_ZN7cutlass13device_kernelIN5flash19enable_sm80_to_sm89INS1_16FlashAttnBwdSm80INS1_25CollectiveMainloopBwdSm80ILi2ELi2EN4cute5tupleIJNS5_1CILi128EEES8_NS7_ILi64EEEEEENS_10bfloat16_tEfNS_4arch4Sm80ELb1ELb0ELb1ELb1ELb0ELb0ELb0ELb0ELi2ELi4ELi4ELi4ELb0EEENS1_24CollectiveEpilogueBwdGQAISA_fSD_Li256ELb1ELb0EEENS1_25SingleTileBwdLPTSchedulerILb1ELi128ELb0EEEEEEEEEvNT_6ParamsE$_ZZN4cute12filter_tupleINS_5tupleIJNS_1CILi1EEENS1_IJNS2_ILi8EEEiiEEENS2_ILi64EEENS1_IJiNS2_ILi144EEENS2_ILi288EEEEEENS2_ILi512EEEEEEZNS_7flattenISB_EEDaRKT_EUlRKT_E_EEDaSF_OT0_ENKUlDpSI_E_clIJNS1_IJS3_EEES5_NS1_IJS6_EEES9_NS1_IJSA_EEEEEEDaSM_)
        /*18c8*/ 	.word	0x00000000


	//----- nvinfo : EIATTR_FRAME_SIZE
	.align		4
.L_1068:
        /*18cc*/ 	.byte	0x04, 0x11
        /*18ce*/ 	.short	(.L_1070 - .L_1069)
	.align		4
.L_1069:
        /*18d0*/ 	.word	index@($_ZN7cutlass13device_kernelIN5flash19enable_sm80_to_sm89INS1_16FlashAttnBwdSm80INS1_25CollectiveMainloopBwdSm80ILi2ELi2EN4cute5tupleIJNS5_1CILi128EEES8_NS7_ILi64EEEEEENS_10bfloat16_tEfNS_4arch4Sm80ELb1ELb0ELb1ELb1ELb0ELb0ELb0ELb0ELi2ELi4ELi4ELi4ELb0EEENS1_24CollectiveEpilogueBwdGQAISA_fSD_Li256ELb1ELb0EEENS1_25SingleTileBwdLPTSchedulerILb1ELi128ELb0EEEEEEEEEvNT_6ParamsE$_ZZN4cute12filter_tupleINS_5tupleIJNS_1CILi1024EEENS1_IJiiEEEEEEZNS_16flatten_to_tupleIS5_EEDaRKT_EUlRKT_E_EEDaS9_OT0_ENKUlDpSC_E_clIJNS1_IJS3_EEES4_EEEDaSG_)
        /*18d4*/ 	.word	0x00000000


	//----- nvinfo : EIATTR_FRAME_SIZE
	.align		4
.L_1070:
        /*18d8*/ 	.byte	0x04, 0x11
        /*18da*/ 	.short	(.L_1072 - .L_1071)
	.align		4
.L_1071:
        /*18dc*/ 	.word	index@($_ZN7cutlass13device_kernelIN5flash19enable_sm80_to_sm89INS1_16FlashAttnBwdSm80INS1_25CollectiveMainloopBwdSm80ILi2ELi2EN4cute5tupleIJNS5_1CILi128EEES8_NS7_ILi64EEEEEENS_10bfloat16_tEfNS_4arch4Sm80ELb1ELb0ELb1ELb1ELb0ELb0ELb0ELb0ELi2ELi4ELi4ELi4ELb0EEENS1_24CollectiveEpilogueBwdGQAISA_fSD_Li256ELb1ELb0EEENS1_25SingleTileBwdLPTSchedulerILb1ELi128ELb0EEEEEEEEEvNT_6ParamsE$_ZZN4cute12filter_tupleINS_5tupleIJNS_1CILi0EEENS_10UnderscoreEEEENS1_IJNS1_IJS3_S3_EEEiEEEZNS_6detail10lift_sliceIS5_S7_EEDaRKT_RKT0_EUlRKT_RKT0_E_EEDaSC_SF_OT1_ENKUlDpSI_E_clIJNS1_IJEEENS1_IJiEEEEEEDaSP_)
        /*18e0*/ 	.word	0x00000000


	//----- nvinfo : EIATTR_FRAME_SIZE
	.align		4
.L_1072:
        /*18e4*/ 	.byte	0x04, 0x11
        /*18e6*/ 	.short	(.L_1074 - .L_1073)
	.align		4
.L_1073:
        /*18e8*/ 	.word	index@($_ZN7cutlass13device_kernelIN5flash19enable_sm80_to_sm89INS1_16FlashAttnBwdSm80INS1_25CollectiveMainloopBwdSm80ILi2ELi2EN4cute5tupleIJNS5_1CILi128EEES8_NS7_ILi64EEEEEENS_10bfloat16_tEfNS_4arch4Sm80ELb1ELb0ELb1ELb1ELb0ELb0ELb0ELb0ELi2ELi4ELi4ELi4ELb0EEENS1_24CollectiveEpilogueBwdGQAISA_fSD_Li256ELb1ELb0EEENS1_25SingleTileBwdLPTSchedulerILb1ELi128ELb0EEEEEEEEEvNT_6ParamsE$_ZZN4cute12filter_tupleINS_5tupleIJNS_1CILi0EEENS1_IJNS2_ILi1EEENS2_ILi512EEEiEEEEEEZNS_16flatten_to_tupleIS7_EEDaRKT_EUlRKT_E_EEDaSB_OT0_ENKUlDpSE_E_clIJNS1_IJS3_EEES6_EEEDaSI_)
        /*18ec*/ 	.word	0x00000000


	//----- nvinfo : EIATTR_FRAME_SIZE
	.align		4
.L_1074:
        /*18f0*/ 	.byte	0x04, 0x11
        /*18f2*/ 	.short	(.L_1076 - .L_1075)
	.align		4
.L_1075:
        /*18f4*/ 	.word	index@($_ZN7cutlass13device_kernelIN5flash19enable_sm80_to_sm89INS1_16FlashAttnBwdSm80INS1_25CollectiveMainloopBwdSm80ILi2ELi2EN4cute5tupleIJNS5_1CILi128EEES8_NS7_ILi64EEEEEENS_10bfloat16_tEfNS_4arch4Sm80ELb1ELb0ELb1ELb1ELb0ELb0ELb0ELb0ELi2ELi4ELi4ELi4ELb0EEENS1_24CollectiveEpilogueBwdGQAISA_fSD_Li256ELb1ELb0EEENS1_25SingleTileBwdLPTSchedulerILb1ELi128ELb0EEEEEEEEEvNT_6ParamsE$_ZZN4cute12filter_tupleINS_5tupleIJNS_10UnderscoreES2_iEEENS1_IJNS1_IJNS_1CILi1EEENS4_ILi0EEEEEEiNS4_ILi1024EEEEEEZNS_5sliceIS3_S9_EEDaRKT_RKT0_EUlRKT_RKT0_E_EEDaSD_SG_OT1_ENKUlDpSJ_E_clIJNS1_IJS7_EEENS1_IJiEEENS1_IJEEEEEEDaSQ_)
        /*18f8*/ 	.word	0x00000000


	//----- nvinfo : EIATTR_FRAME_SIZE
	.align		4
.L_1076:
        /*18fc*/ 	.byte	0x04, 0x11
        /*18fe*/ 	.short	(.L_1078 - .L_1077)
	.align		4
.L_1077:
        /*1900*/ 	.word	index@($_ZN7cutlass13device_kernelIN5flash19enable_sm80_to_sm89INS1_16FlashAttnBwdSm80INS1_25CollectiveMainloopBwdSm80ILi2ELi2EN4cute5tupleIJNS5_1CILi128EEES8_NS7_ILi64EEEEEENS_10bfloat16_tEfNS_4arch4Sm80ELb1ELb0ELb1ELb1ELb0ELb0ELb0ELb0ELi2ELi4ELi4ELi4ELb0EEENS1_24CollectiveEpilogueBwdGQAISA_fSD_Li256ELb1ELb0EEENS1_25SingleTileBwdLPTSchedulerILb1ELi128ELb0EEEEEEEEEvNT_6ParamsE$_ZZN4cute12filter_tupleINS_5tupleIJNS_10UnderscoreES2_S2_iEEENS1_IJNS1_IJNS_1CILi1EEENS4_ILi0EEEEEElS6_lEEEZNS_5sliceIS3_S8_EEDaRKT_RKT0_EUlRKT_RKT0_E_EEDaSC_SF_OT1_ENKUlDpSI_E_clIJNS1_IJS7_EEENS1_IJlEEENS1_IJS6_EEENS1_IJEEEEEEDaSP_)
        /*1904*/ 	.word	0x00000000


	//----- nvinfo : EIATTR_FRAME_SIZE
	.align		4
.L_1078:
        /*1908*/ 	.byte	0x04, 0x11
        /*190a*/ 	.short	(.L_1080 - .L_1079)
	.align		4
.L_1079:
        /*190c*/ 	.word	index@($_ZN7cutlass13device_kernelIN5flash19enable_sm80_to_sm89INS1_16FlashAttnBwdSm80INS1_25CollectiveMainloopBwdSm80ILi2ELi2EN4cute5tupleIJNS5_1CILi128EEES8_NS7_ILi64EEEEEENS_10bfloat16_tEfNS_4arch4Sm80ELb1ELb0ELb1ELb1ELb0ELb0ELb0ELb0ELi2ELi4ELi4ELi4ELb0EEENS1_24CollectiveEpilogueBwdGQAISA_fSD_Li256ELb1ELb0EEENS1_25SingleTileBwdLPTSchedulerILb1ELi128ELb0EEEEEEEEEvNT_6ParamsE$_ZZN4cute12filter_tupleINS_5tupleIJNS_10UnderscoreES2_S2_iEEENS1_IJNS1_IJNS_1CILi1EEENS4_ILi0EEEEEEiNS4_ILi1024EEENS4_ILi8192EEEEEEZNS_5sliceIS3_SA_EEDaRKT_RKT0_EUlRKT_RKT0_E_EEDaSE_SH_OT1_ENKUlDpSK_E_clIJNS1_IJS7_EEENS1_IJiEEENS1_IJS8_EEENS1_IJEEEEEEDaSR_)
        /*1910*/ 	.word	0x00000000


	//----- nvinfo : EIATTR_FRAME_SIZE
	.align		4
.L_1080:
        /*1914*/ 	.byte	0x04, 0x11
        /*1916*/ 	.short	(.L_1082 - .L_1081)
	.align		4
.L_1081:
        /*1918*/ 	.word	index@($_ZN7cutlass13device_kernelIN5flash19enable_sm80_to_sm89INS1_16FlashAttnBwdSm80INS1_25CollectiveMainloopBwdSm80ILi2ELi2EN4cute5tupleIJNS5_1CILi128EEES8_NS7_ILi64EEEEEENS_10bfloat16_tEfNS_4arch4Sm80ELb1ELb0ELb1ELb1ELb0ELb0ELb0ELb0ELi2ELi4ELi4ELi4ELb0EEENS1_24CollectiveEpilogueBwdGQAISA_fSD_Li256ELb1ELb0EEENS1_25SingleTileBwdLPTSchedulerILb1ELi128ELb0EEEEEEEEEvNT_6ParamsE$_ZZN4cute12filter_tupleINS_5tupleIJNS_10UnderscoreES2_S2_iEEENS1_IJNS1_IJNS_1CILi1EEENS4_ILi0EEEEEENS4_ILi4096EEENS1_IJiiEEENS1_IJS6_NS4_ILi8192EEEEEEEEEZNS_5sliceIS3_SC_EEDaRKT_RKT0_EUlRKT_RKT0_E_EEDaSG_SJ_OT1_ENKUlDpSM_E_clIJNS1_IJS7_EEENS1_IJS8_EEENS1_IJS9_EEENS1_IJEEEEEEDaST_)
        /*191c*/ 	.word	0x00000000


	//----- nvinfo : EIATTR_FRAME_SIZE
	.align		4
.L_1082:
        /*1920*/ 	.byte	0x04, 0x11
        /*1922*/ 	.short	(.L_1084 - .L_1083)
	.align		4
.L_1083:
        /*1924*/ 	.word	index@($_ZN7cutlass13device_kernelIN5flash19enable_sm80_to_sm89INS1_16FlashAttnBwdSm80INS1_25CollectiveMainloopBwdSm80ILi2ELi2EN4cute5tupleIJNS5_1CILi128EEES8_NS7_ILi64EEEEEENS_10bfloat16_tEfNS_4arch4Sm80ELb1ELb0ELb1ELb1ELb0ELb0ELb0ELb0ELi2ELi4ELi4ELi4ELb0EEENS1_24CollectiveEpilogueBwdGQAISA_fSD_Li256ELb1ELb0EEENS1_25SingleTileBwdLPTSchedulerILb1ELi128ELb0EEEEEEEEEvNT_6ParamsE$_ZZN4cute12filter_tupleINS_5tupleIJNS_10UnderscoreES2_NS_1CILi0EEEEEENS1_IJNS1_IJNS3_ILi1EEES4_EEEiNS3_ILi1024EEEEEEZNS_5sliceIS5_S9_EEDaRKT_RKT0_EUlRKT_RKT0_E_EEDaSD_SG_OT1_ENKUlDpSJ_E_clIJNS1_IJS7_EEENS1_IJiEEENS1_IJEEEEEEDaSQ_)
        /*1928*/ 	.word	0x00000000


	//----- nvinfo : EIATTR_FRAME_SIZE
	.align		4
.L_1084:
        /*192c*/ 	.byte	0x04, 0x11
        /*192e*/ 	.short	(.L_1086 - .L_1085)
	.align		4
.L_1085:
        /*1930*/ 	.word	index@($_ZN7cutlass13device_kernelIN5flash19enable_sm80_to_sm89INS1_16FlashAttnBwdSm80INS1_25CollectiveMainloopBwdSm80ILi2ELi2EN4cute5tupleIJNS5_1CILi128EEES8_NS7_ILi64EEEEEENS_10bfloat16_tEfNS_4arch4Sm80ELb1ELb0ELb1ELb1ELb0ELb0ELb0ELb0ELi2ELi4ELi4ELi4ELb0EEENS1_24CollectiveEpilogueBwdGQAISA_fSD_Li256ELb1ELb0EEENS1_25SingleTileBwdLPTSchedulerILb1ELi128ELb0EEEEEEEEEvNT_6ParamsE$_ZZN4cute12filter_tupleINS_5tupleIJNS1_IJiiEEENS_1CILi8192EEEEEEZNS_16flatten_to_tupleIS5_EEDaRKT_EUlRKT_E_EEDaS9_OT0_ENKUlDpSC_E_clIJS2_NS1_IJS4_EEEEEEDaSG_)
        /*1934*/ 	.word	0x00000000


	//----- nvinfo : EIATTR_FRAME_SIZE
	.align		4
.L_1086:
        /*1938*/ 	.byte	0x04, 0x11
        /*193a*/ 	.short	(.L_1088 - .L_1087)
	.align		4
.L_1087:
        /*193c*/ 	.word	index@($_ZN7cutlass13device_kernelIN5flash19enable_sm80_to_sm89INS1_16FlashAttnBwdSm80INS1_25CollectiveMainloopBwdSm80ILi2ELi2EN4cute5tupleIJNS5_1CILi128EEES8_NS7_ILi64EEEEEENS_10bfloat16_tEfNS_4arch4Sm80ELb1ELb0ELb1ELb1ELb0ELb0ELb0ELb0ELi2ELi4ELi4ELi4ELb0EEENS1_24CollectiveEpilogueBwdGQAISA_fSD_Li256ELb1ELb0EEENS1_25SingleTileBwdLPTSchedulerILb1ELi128ELb0EEEEEEEEEvNT_6ParamsE$_ZZN4cute12filter_tupleINS_5tupleIJNS1_IJiiEEENS_1CILi1024EEEEEEZNS_16flatten_to_tupleIS5_EEDaRKT_EUlRKT_E_EEDaS9_OT0_ENKUlDpSC_E_clIJS2_NS1_IJS4_EEEEEEDaSG_)
        /*1940*/ 	.word	0x00000000


	//----- nvinfo : EIATTR_FRAME_SIZE
	.align		4
.L_1088:
        /*1944*/ 	.byte	0x04, 0x11
        /*1946*/ 	.short	(.L_1090 - .L_1089)
	.align		4
.L_1089:
        /*1948*/ 	.word	index@($_ZN7cutlass13device_kernelIN5flash19enable_sm80_to_sm89INS1_16FlashAttnBwdSm80INS1_25CollectiveMainloopBwdSm80ILi2ELi2EN4cute5tupleIJNS5_1CILi128EEES8_NS7_ILi64EEEEEENS_10bfloat16_tEfNS_4arch4Sm80ELb1ELb0ELb1ELb1ELb0ELb0ELb0ELb0ELi2ELi4ELi4ELi4ELb0EEENS1_24CollectiveEpilogueBwdGQAISA_fSD_Li256ELb1ELb0EEENS1_25SingleTileBwdLPTSchedulerILb1ELi128ELb0EEEEEEEEEvNT_6ParamsE$_ZZN4cute12filter_tupleINS_5tupleIJNS1_IJiNS1_IJiNS_1CILi0EEEEEEEEENS1_IJNS_10UnderscoreENS1_IJS6_S6_EEEEEEEEES9_ZNS_4diceIS9_S9_EEDaRKT_RKT0_EUlRKT_RKT0_E_EEDaSD_SG_OT1_ENKUlDpSJ_E_clIJNS1_IJiiS3_EEENS1_IJEEEEEEDaSQ_)
        /*194c*/ 	.word	0x00000000


	//----- nvinfo : EIATTR_FRAME_SIZE
	.align		4
.L_1090:
        /*1950*/ 	.byte	0x04, 0x11
        /*1952*/ 	.short	(.L_1092 - .L_1091)
	.align		4
.L_1091:
        /*1954*/ 	.word	index@($_ZN7cutlass13device_kernelIN5flash19enable_sm80_to_sm89INS1_16FlashAttnBwdSm80INS1_25CollectiveMainloopBwdSm80ILi2ELi2EN4cute5tupleIJNS5_1CILi128EEES8_NS7_ILi64EEEEEENS_10bfloat16_tEfNS_4arch4Sm80ELb1ELb0ELb1ELb1ELb0ELb0ELb0ELb0ELi2ELi4ELi4ELi4ELb0EEENS1_24CollectiveEpilogueBwdGQAISA_fSD_Li256ELb1ELb0EEENS1_25SingleTileBwdLPTSchedulerILb1ELi128ELb0EEEEEEEEEvNT_6ParamsE$_ZZN4cute12filter_tupleINS_5tupleIJNS1_IJNS_1CILi0EEENS1_IJNS2_ILi1EEENS2_ILi512EEEiEEEEEENS2_ILi4096EEENS1_IJiNS2_ILi8192EEEEEEEEEZNS_7flattenISB_EEDaRKT_EUlRKT_E_EEDaSF_OT0_ENKUlDpSI_E_clIJNS1_IJS3_S4_S5_iEEENS1_IJS8_EEESA_EEEDaSM_)
        /*1958*/ 	.word	0x00000000


	//----- nvinfo : EIATTR_FRAME_SIZE
	.align		4
.L_1092:
        /*195c*/ 	.byte	0x04, 0x11
        /*195e*/ 	.short	(.L_1094 - .L_1093)
	.align		4
.L_1093:
        /*1960*/ 	.word	index@($_ZN7cutlass13device_kernelIN5flash19enable_sm80_to_sm89INS1_16FlashAttnBwdSm80INS1_25CollectiveMainloopBwdSm80ILi2ELi2EN4cute5tupleIJNS5_1CILi128EEES8_NS7_ILi64EEEEEENS_10bfloat16_tEfNS_4arch4Sm80ELb1ELb0ELb1ELb1ELb0ELb0ELb0ELb0ELi2ELi4ELi4ELi4ELb0EEENS1_24CollectiveEpilogueBwdGQAISA_fSD_Li256ELb1ELb0EEENS1_25SingleTileBwdLPTSchedulerILb1ELi128ELb0EEEEEEEEEvNT_6ParamsE$_ZZN4cute12filter_tupleINS_5tupleIJNS1_IJNS_10UnderscoreENS_1CILi0EEEEEENS1_IJS4_S2_EEEEEENS1_IJNS1_IJNS1_IJNS3_ILi1EEES4_EEES4_EEENS1_IJNS1_IJS4_S4_EEEiEEEEEEZNS_5sliceIS7_SD_EEDaRKT_RKT0_EUlRKT_RKT0_E_EEDaSH_SK_OT1_ENKUlDpSN_E_clIJNS1_IJS9_EEENS1_IJiEEEEEEDaSU_)
        /*1964*/ 	.word	0x00000000


	//----- nvinfo : EIATTR_FRAME_SIZE
	.align		4
.L_1094:
        /*1968*/ 	.byte	0x04, 0x11
        /*196a*/ 	.short	(.L_1096 - .L_1095)
	.align		4
.L_1095:
        /*196c*/ 	.word	index@($_ZN7cutlass13device_kernelIN5flash19enable_sm80_to_sm89INS1_16FlashAttnBwdSm80INS1_25CollectiveMainloopBwdSm80ILi2ELi2EN4cute5tupleIJNS5_1CILi128EEES8_NS7_ILi64EEEEEENS_10bfloat16_tEfNS_4arch4Sm80ELb1ELb0ELb1ELb1ELb0ELb0ELb0ELb0ELi2ELi4ELi4ELi4ELb0EEENS1_24CollectiveEpilogueBwdGQAISA_fSD_Li256ELb1ELb0EEENS1_25SingleTileBwdLPTSchedulerILb1ELi128ELb0EEEEEEEEEvNT_6ParamsE$_ZN73_INTERNAL_24fd9406_37_flash_bwd_hdim64_bf16_softcap_sm80_cu_8e232a79_33079atomicAddEPff)
        /*1970*/ 	.word	0x00000000


	//----- nvinfo : EIATTR_FRAME_SIZE
	.align		4
.L_1096:
        /*1974*/ 	.byte	0x04, 0x11
        /*1976*/ 	.short	(.L_1098 - .L_1097)
	.align		4
.L_1097:
        /*1978*/ 	.word	index@($_ZN7cutlass13device_kernelIN5flash19enable_sm80_to_sm89INS1_16FlashAttnBwdSm80INS1_25CollectiveMainloopBwdSm80ILi2ELi2EN4cute5tupleIJNS5_1CILi128EEES8_NS7_ILi64EEEEEENS_10bfloat16_tEfNS_4arch4Sm80ELb1ELb0ELb1ELb1ELb0ELb0ELb0ELb0ELi2ELi4ELi4ELi4ELb0EEENS1_24CollectiveEpilogueBwdGQAISA_fSD_Li256ELb1ELb0EEENS1_25SingleTileBwdLPTSchedulerILb1ELi128ELb0EEEEEEEEEvNT_6ParamsE$_ZN73_INTERNAL_24fd9406_37_flash_bwd_hdim64_bf16_softcap_sm80_cu_8e232a79_330724__cvta_generic_to_sharedEPKv)
        /*197c*/ 	.word	0x00000000


	//----- nvinfo : EIATTR_FRAME_SIZE
	.align		4
.L_1098:
        /*1980*/ 	.byte	0x04, 0x11
        /*1982*/ 	.short	(.L_1100 - .L_1099)
	.align		4
.L_1099:
        /*1984*/ 	.word	index@($_ZN7cutlass13device_kernelIN5flash19enable_sm80_to_sm89INS1_16FlashAttnBwdSm80INS1_25CollectiveMainloopBwdSm80ILi2ELi2EN4cute5tupleIJNS5_1CILi128EEES8_NS7_ILi64EEEEEENS_10bfloat16_tEfNS_4arch4Sm80ELb1ELb0ELb1ELb1ELb0ELb0ELb0ELb0ELi2ELi4ELi4ELi4ELb0EEENS1_24CollectiveEpilogueBwdGQAISA_fSD_Li256ELb1ELb0EEENS1_25SingleTileBwdLPTSchedulerILb1ELi128ELb0EEEEEEEEEvNT_6ParamsE$_ZN73_INTERNAL_24fd9406_37_flash_bwd_hdim64_bf16_softcap_sm80_cu_8e232a79_330714__viaddmin_s32Eiii)
        /*1988*/ 	.word	0x00000000


	//----- nvinfo : EIATTR_FRAME_SIZE
	.align		4
.L_1100:
        /*198c*/ 	.byte	0x04, 0x11
        /*198e*/ 	.short	(.L_1102 - .L_1101)
	.align		4
.L_1101:
        /*1990*/ 	.word	index@($_ZN7cutlass13device_kernelIN5flash19enable_sm80_to_sm89INS1_16FlashAttnBwdSm80INS1_25CollectiveMainloopBwdSm80ILi2ELi2EN4cute5tupleIJNS5_1CILi128EEES8_NS7_ILi64EEEEEENS_10bfloat16_tEfNS_4arch4Sm80ELb1ELb0ELb1ELb1ELb0ELb0ELb0ELb0ELi2ELi4ELi4ELi4ELb0EEENS1_24CollectiveEpilogueBwdGQAISA_fSD_Li256ELb1ELb0EEENS1_25SingleTileBwdLPTSchedulerILb1ELi128ELb0EEEEEEEEEvNT_6ParamsE$_ZN4cute8smem_ptrIPjECI1NS_12iter_adaptorIS1_S2_EEES1_)
        /*1994*/ 	.word	0x00000000


	//----- nvinfo : EIATTR_FRAME_SIZE
	.align		4
.L_1102:
        /*1998*/ 	.byte	0x04, 0x11
        /*199a*/ 	.short	(.L_1104 - .L_1103)
	.align		4
.L_1103:
        /*199c*/ 	.word	index@($_ZN7cutlass13device_kernelIN5flash19enable_sm80_to_sm89INS1_16FlashAttnBwdSm80INS1_25CollectiveMainloopBwdSm80ILi2ELi2EN4cute5tupleIJNS5_1CILi128EEES8_NS7_ILi64EEEEEENS_10bfloat16_tEfNS_4arch4Sm80ELb1ELb0ELb1ELb1ELb0ELb0ELb0ELb0ELi2ELi4ELi4ELi4ELb0EEENS1_24CollectiveEpilogueBwdGQAISA_fSD_Li256ELb1ELb0EEENS1_25SingleTileBwdLPTSchedulerILb1ELi128ELb0EEEEEEEEEvNT_6ParamsE$_ZN4cute8smem_ptrIPfECI1NS_12iter_adaptorIS1_S2_EEES1_)
        /*19a0*/ 	.word	0x00000000


	//----- nvinfo : EIATTR_FRAME_SIZE
	.align		4
.L_1104:
        /*19a4*/ 	.byte	0x04, 0x11
        /*19a6*/ 	.short	(.L_1106 - .L_1105)
	.align		4
.L_1105:
        /*19a8*/ 	.word	index@($_ZN7cutlass13device_kernelIN5flash19enable_sm80_to_sm89INS1_16FlashAttnBwdSm80INS1_25CollectiveMainloopBwdSm80ILi2ELi2EN4cute5tupleIJNS5_1CILi128EEES8_NS7_ILi64EEEEEENS_10bfloat16_tEfNS_4arch4Sm80ELb1ELb0ELb1ELb1ELb0ELb0ELb0ELb0ELi2ELi4ELi4ELi4ELb0EEENS1_24CollectiveEpilogueBwdGQAISA_fSD_Li256ELb1ELb0EEENS1_25SingleTileBwdLPTSchedulerILb1ELi128ELb0EEEEEEEEEvNT_6ParamsE$_ZN4cute8smem_ptrIPN7cutlass9uint128_tEECI1NS_12iter_adaptorIS3_S4_EEES3_)
        /*19ac*/ 	.word	0x00000000


	//----- nvinfo : EIATTR_FRAME_SIZE
	.align		4
.L_1106:
        /*19b0*/ 	.byte	0x04, 0x11
        /*19b2*/ 	.short	(.L_1108 - .L_1107)
	.align		4
.L_1107:
        /*19b4*/ 	.word	index@($_ZN7cutlass13device_kernelIN5flash19enable_sm80_to_sm89INS1_16FlashAttnBwdSm80INS1_25CollectiveMainloopBwdSm80ILi2ELi2EN4cute5tupleIJNS5_1CILi128EEES8_NS7_ILi64EEEEEENS_10bfloat16_tEfNS_4arch4Sm80ELb1ELb0ELb1ELb1ELb0ELb0ELb0ELb0ELi2ELi4ELi4ELi4ELb0EEENS1_24CollectiveEpilogueBwdGQAISA_fSD_Li256ELb1ELb0EEENS1_25SingleTileBwdLPTSchedulerILb1ELi128ELb0EEEEEEEEEvNT_6ParamsE$_ZN4cute8smem_ptrIPN7cutlass10bfloat16_tEECI1NS_12iter_adaptorIS3_S4_EEES3_)
        /*19b8*/ 	.word	0x00000000


	//----- nvinfo : EIATTR_FRAME_SIZE
	.align		4
.L_1108:
        /*19bc*/ 	.byte	0x04, 0x11
        /*19be*/ 	.short	(.L_1110 - .L_1109)
	.align		4
.L_1109:
        /*19c0*/ 	.word	index@($_ZN7cutlass13device_kernelIN5flash19enable_sm80_to_sm89INS1_16FlashAttnBwdSm80INS1_25CollectiveMainloopBwdSm80ILi2ELi2EN4cute5tupleIJNS5_1CILi128EEES8_NS7_ILi64EEEEEENS_10bfloat16_tEfNS_4arch4Sm80ELb1ELb0ELb1ELb1ELb0ELb0ELb0ELb0ELi2ELi4ELi4ELi4ELb0EEENS1_24CollectiveEpilogueBwdGQAISA_fSD_Li256ELb1ELb0EEENS1_25SingleTileBwdLPTSchedulerILb1ELi128ELb0EEEEEEEEEvNT_6ParamsE$_ZN4cute8gmem_ptrIPfECI1NS_12iter_adaptorIS1_S2_EEES1_)
        /*19c4*/ 	.word	0x00000000


	//----- nvinfo : EIATTR_FRAME_SIZE
	.align		4
.L_1110:
        /*19c8*/ 	.byte	0x04, 0x11
        /*19ca*/ 	.short	(.L_1112 - .L_1111)
	.align		4
.L_1111:
        /*19cc*/ 	.word	index@($_ZN7cutlass13device_kernelIN5flash19enable_sm80_to_sm89INS1_16FlashAttnBwdSm80INS1_25CollectiveMainloopBwdSm80ILi2ELi2EN4cute5tupleIJNS5_1CILi128EEES8_NS7_ILi64EEEEEENS_10bfloat16_tEfNS_4arch4Sm80ELb1ELb0ELb1ELb1ELb0ELb0ELb0ELb0ELi2ELi4ELi4ELi4ELb0EEENS1_24CollectiveEpilogueBwdGQAISA_fSD_Li256ELb1ELb0EEENS1_25SingleTileBwdLPTSchedulerILb1ELi128ELb0EEEEEEEEEvNT_6ParamsE$_ZN4cute8gmem_ptrIPKfECI1NS_12iter_adaptorIS2_S3_EEES2_)
        /*19d0*/ 	.word	0x00000000


	//----- nvinfo : EIATTR_FRAME_SIZE
	.align		4
.L_1112:
        /*19d4*/ 	.byte	0x04, 0x11
        /*19d6*/ 	.short	(.L_1114 - .L_1113)
	.align		4
.L_1113:
        /*19d8*/ 	.word	index@($_ZN7cutlass13device_kernelIN5flash19enable_sm80_to_sm89INS1_16FlashAttnBwdSm80INS1_25CollectiveMainloopBwdSm80ILi2ELi2EN4cute5tupleIJNS5_1CILi128EEES8_NS7_ILi64EEEEEENS_10bfloat16_tEfNS_4arch4Sm80ELb1ELb0ELb1ELb1ELb0ELb0ELb0ELb0ELi2ELi4ELi4ELi4ELb0EEENS1_24CollectiveEpilogueBwdGQAISA_fSD_Li256ELb1ELb0EEENS1_25SingleTileBwdLPTSchedulerILb1ELi128ELb0EEEEEEEEEvNT_6ParamsE$_ZN4cute8gmem_ptrIPKN7cutlass9uint128_tEECI1NS_12iter_adaptorIS4_S5_EEES4_)
        /*19dc*/ 	.word	0x00000000


	//----- nvinfo : EIATTR_FRAME_SIZE
	.align		4
.L_1114:
        /*19e0*/ 	.byte	0x04, 0x11
        /*19e2*/ 	.short	(.L_1116 - .L_1115)
	.align		4
.L_1115:
        /*19e4*/ 	.word	index@($_ZN7cutlass13device_kernelIN5flash19enable_sm80_to_sm89INS1_16FlashAttnBwdSm80INS1_25CollectiveMainloopBwdSm80ILi2ELi2EN4cute5tupleIJNS5_1CILi128EEES8_NS7_ILi64EEEEEENS_10bfloat16_tEfNS_4arch4Sm80ELb1ELb0ELb1ELb1ELb0ELb0ELb0ELb0ELi2ELi4ELi4ELi4ELb0EEENS1_24CollectiveEpilogueBwdGQAISA_fSD_Li256ELb1ELb0EEENS1_25SingleTileBwdLPTSchedulerILb1ELi128ELb0EEEEEEEEEvNT_6ParamsE$_ZN4cute8gmem_ptrIPKN7cutlass10bfloat16_tEECI1NS_12iter_adaptorIS4_S5_EEES4_)
        /*19e8*/ 	.word	0x00000000


	//----- nvinfo : EIATTR_FRAME_SIZE
	.align		4
.L_1116:
        /*19ec*/ 	.byte	0x04, 0x11
        /*19ee*/ 	.short	(.L_1118 - .L_1117)
	.align		4
.L_1117:
        /*19f0*/ 	.word	index@($_ZN7cutlass13device_kernelIN5flash19enable_sm80_to_sm89INS1_16FlashAttnBwdSm80INS1_25CollectiveMainloopBwdSm80ILi2ELi2EN4cute5tupleIJNS5_1CILi128EEES8_NS7_ILi64EEEEEENS_10bfloat16_tEfNS_4arch4Sm80ELb1ELb0ELb1ELb1ELb0ELb0ELb0ELb0ELi2ELi4ELi4ELi4ELb0EEENS1_24CollectiveEpilogueBwdGQAISA_fSD_Li256ELb1ELb0EEENS1_25SingleTileBwdLPTSchedulerILb1ELi128ELb0EEEEEEEEEvNT_6ParamsE$_ZN4cute5tupleIJiiEEC2ERKiS3_)
        /*19f4*/ 	.word	0x00000000


	//----- nvinfo : EIATTR_FRAME_SIZE
	.align		4
.L_1118:
        /*19f8*/ 	.byte	0x04, 0x11
        /*19fa*/ 	.short	(.L_1120 - .L_1119)
	.align		4
.L_1119:
        /*19fc*/ 	.word	index@($_ZN7cutlass13device_kernelIN5flash19enable_sm80_to_sm89INS1_16FlashAttnBwdSm80INS1_25CollectiveMainloopBwdSm80ILi2ELi2EN4cute5tupleIJNS5_1CILi128EEES8_NS7_ILi64EEEEEENS_10bfloat16_tEfNS_4arch4Sm80ELb1ELb0ELb1ELb1ELb0ELb0ELb0ELb0ELi2ELi4ELi4ELi4ELb0EEENS1_24CollectiveEpilogueBwdGQAISA_fSD_Li256ELb1ELb0EEENS1_25SingleTileBwdLPTSchedulerILb1ELi128ELb0EEEEEEEEEvNT_6ParamsE$_ZN4cute5tupleIJiNS_1CILi0EEEEEC2ERKiRKS2_)
        /*1a00*/ 	.word	0x00000000


	//----- nvinfo : EIATTR_FRAME_SIZE
	.align		4
.L_1120:
        /*1a04*/ 	.byte	0x04, 0x11
        /*1a06*/ 	.short	(.L_1122 - .L_1121)
	.align		4
.L_1121:
        /*1a08*/ 	.word	index@($_ZN7cutlass13device_kernelIN5flash19enable_sm80_to_sm89INS1_16FlashAttnBwdSm80INS1_25CollectiveMainloopBwdSm80ILi2ELi2EN4cute5tupleIJNS5_1CILi128EEES8_NS7_ILi64EEEEEENS_10bfloat16_tEfNS_4arch4Sm80ELb1ELb0ELb1ELb1ELb0ELb0ELb0ELb0ELi2ELi4ELi4ELi4ELb0EEENS1_24CollectiveEpilogueBwdGQAISA_fSD_Li256ELb1ELb0EEENS1_25SingleTileBwdLPTSchedulerILb1ELi128ELb0EEEEEEEEEvNT_6ParamsE$_ZN4cute5tupleIJiEEC2ERKi)
        /*1a0c*/ 	.word	0x00000000


	//----- nvinfo : EIATTR_FRAME_SIZE
	.align		4
.L_1122:
        /*1a10*/ 	.byte	0x04, 0x11
        /*1a12*/ 	.short	(.L_1124 - .L_1123)
	.align		4
.L_1123:
        /*1a14*/ 	.word	index@($_ZN7cutlass13device_kernelIN5flash19enable_sm80_to_sm89INS1_16FlashAttnBwdSm80INS1_25CollectiveMainloopBwdSm80ILi2ELi2EN4cute5tupleIJNS5_1CILi128EEES8_NS7_ILi64EEEEEENS_10bfloat16_tEfNS_4arch4Sm80ELb1ELb0ELb1ELb1ELb0ELb0ELb0ELb0ELi2ELi4ELi4ELi4ELb0EEENS1_24CollectiveEpilogueBwdGQAISA_fSD_Li256ELb1ELb0EEENS1_25SingleTileBwdLPTSchedulerILb1ELi128ELb0EEEEEEEEEvNT_6ParamsE$_ZN4cute5tupleIJNS_7SwizzleILi3ELi3ELi3EEENS_9MixedBitsILj0ELj432EEENS_6LayoutINS0_IJNS0_IJNS_1CILi2EEES7_S7_EEES7_NS6_ILi8EEEEEENS0_IJNS0_IJNS6_ILi64EEES9_NS6_ILi512EEEEEENS6_ILi8192EEENS6_ILi1024EEEEEEEEEEC2ERKS2_RKS4_RKSH_)
        /*1a18*/ 	.word	0x00000000


	//----- nvinfo : EIATTR_FRAME_SIZE
	.align		4
.L_1124:
        /*1a1c*/ 	.byte	0x04, 0x11
        /*1a1e*/ 	.short	(.L_1126 - .L_1125)
	.align		4
.L_1125:
        /*1a20*/ 	.word	index@($_ZN7cutlass13device_kernelIN5flash19enable_sm80_to_sm89INS1_16FlashAttnBwdSm80INS1_25CollectiveMainloopBwdSm80ILi2ELi2EN4cute5tupleIJNS5_1CILi128EEES8_NS7_ILi64EEEEEENS_10bfloat16_tEfNS_4arch4Sm80ELb1ELb0ELb1ELb1ELb0ELb0ELb0ELb0ELi2ELi4ELi4ELi4ELb0EEENS1_24CollectiveEpilogueBwdGQAISA_fSD_Li256ELb1ELb0EEENS1_25SingleTileBwdLPTSchedulerILb1ELi128ELb0EEEEEEEEEvNT_6ParamsE$_ZN4cute5tupleIJNS_1CILi2EEEiEEC2ERKS2_RKi)
        /*1a24*/ 	.word	0x00000000


	//----- nvinfo : EIATTR_FRAME_SIZE
	.align		4
.L_1126:
        /*1a28*/ 	.byte	0x04, 0x11
        /*1a2a*/ 	.short	(.L_1128 - .L_1127)
	.align		4
.L_1127:
        /*1a2c*/ 	.word	index@($_ZN7cutlass13device_kernelIN5flash19enable_sm80_to_sm89INS1_16FlashAttnBwdSm80INS1_25CollectiveMainloopBwdSm80ILi2ELi2EN4cute5tupleIJNS5_1CILi128EEES8_NS7_ILi64EEEEEENS_10bfloat16_tEfNS_4arch4Sm80ELb1ELb0ELb1ELb1ELb0ELb0ELb0ELb0ELi2ELi4ELi4ELi4ELb0EEENS1_24CollectiveEpilogueBwdGQAISA_fSD_Li256ELb1ELb0EEENS1_25SingleTileBwdLPTSchedulerILb1ELi128ELb0EEEEEEEEEvNT_6ParamsE$_ZN4cute5tupleIJNS_1CILi0EEEiEEC2ERKS2_RKi)
        /*1a30*/ 	.word	0x00000000


	//----- nvinfo : EIATTR_FRAME_SIZE
	.align		4
.L_1128:
        /*1a34*/ 	.byte	0x04, 0x11
        /*1a36*/ 	.short	(.L_1130 - .L_1129)
	.align		4
.L_1129:
        /*1a38*/ 	.word	index@($_ZN7cutlass13device_kernelIN5flash19enable_sm80_to_sm89INS1_16FlashAttnBwdSm80INS1_25CollectiveMainloopBwdSm80ILi2ELi2EN4cute5tupleIJNS5_1CILi128EEES8_NS7_ILi64EEEEEENS_10bfloat16_tEfNS_4arch4Sm80ELb1ELb0ELb1ELb1ELb0ELb0ELb0ELb0ELi2ELi4ELi4ELi4ELb0EEENS1_24CollectiveEpilogueBwdGQAISA_fSD_Li256ELb1ELb0EEENS1_25SingleTileBwdLPTSchedulerILb1ELi128ELb0EEEEEEEEEvNT_6ParamsE$_ZN4cute5tupleIJNS0_IJNS_1CILi8EEENS1_ILi2EEES3_S3_S2_S3_EEENS0_IJNS1_ILi1EEEiiiNS1_ILi72EEENS1_ILi512EEEEEEEEC2ERKS4_RKS8_)
        /*1a3c*/ 	.word	0x00000000


	//----- nvinfo : EIATTR_FRAME_SIZE
	.align		4
.L_1130:
        /*1a40*/ 	.byte	0x04, 0x11
        /*1a42*/ 	.short	(.L_1132 - .L_1131)
	.align		4
.L_1131:
        /*1a44*/ 	.word	index@($_ZN7cutlass13device_kernelIN5flash19enable_sm80_to_sm89INS1_16FlashAttnBwdSm80INS1_25CollectiveMainloopBwdSm80ILi2ELi2EN4cute5tupleIJNS5_1CILi128EEES8_NS7_ILi64EEEEEENS_10bfloat16_tEfNS_4arch4Sm80ELb1ELb0ELb1ELb1ELb0ELb0ELb0ELb0ELi2ELi4ELi4ELi4ELb0EEENS1_24CollectiveEpilogueBwdGQAISA_fSD_Li256ELb1ELb0EEENS1_25SingleTileBwdLPTSchedulerILb1ELi128ELb0EEEEEEEEEvNT_6ParamsE$_ZN4cute5tupleIJNS0_IJNS_1CILi8EEENS0_IJNS1_ILi2EEES3_S3_EEENS1_ILi1EEES4_S5_EEENS0_IJS5_NS0_IJiiiEEENS1_ILi64EEENS0_IJNS1_ILi72EEENS1_ILi144EEENS1_ILi288EEEEEENS1_ILi512EEEEEEEEC2ERKS6_RKSE_)
        /*1a48*/ 	.word	0x00000000


	//----- nvinfo : EIATTR_FRAME_SIZE
	.align		4
.L_1132:
        /*1a4c*/ 	.byte	0x04, 0x11
        /*1a4e*/ 	.short	(.L_1134 - .L_1133)
	.align		4
.L_1133:
        /*1a50*/ 	.word	index@($_ZN7cutlass13device_kernelIN5flash19enable_sm80_to_sm89INS1_16FlashAttnBwdSm80INS1_25CollectiveMainloopBwdSm80ILi2ELi2EN4cute5tupleIJNS5_1CILi128EEES8_NS7_ILi64EEEEEENS_10bfloat16_tEfNS_4arch4Sm80ELb1ELb0ELb1ELb1ELb0ELb0ELb0ELb0ELi2ELi4ELi4ELi4ELb0EEENS1_24CollectiveEpilogueBwdGQAISA_fSD_Li256ELb1ELb0EEENS1_25SingleTileBwdLPTSchedulerILb1ELi128ELb0EEEEEEEEEvNT_6ParamsE$_ZN4cute5tupleIJNS0_IJNS_1CILi8EEENS0_IJNS1_ILi2EEES3_S3_EEENS1_ILi1EEES4_S5_EEENS0_IJS5_NS0_IJS2_iiEEENS1_ILi64EEENS0_IJiNS1_ILi144EEENS1_ILi288EEEEEENS1_ILi512EEEEEEEEC2ERKS6_RKSD_)
        /*1a54*/ 	.word	0x00000000


	//----- nvinfo : EIATTR_FRAME_SIZE
	.align		4
.L_1134:
        /*1a58*/ 	.byte	0x04, 0x11
        /*1a5a*/ 	.short	(.L_1136 - .L_1135)
	.align		4
.L_1135:
        /*1a5c*/ 	.word	index@($_ZN7cutlass13device_kernelIN5flash19enable_sm80_to_sm89INS1_16FlashAttnBwdSm80INS1_25CollectiveMainloopBwdSm80ILi2ELi2EN4cute5tupleIJNS5_1CILi128EEES8_NS7_ILi64EEEEEENS_10bfloat16_tEfNS_4arch4Sm80ELb1ELb0ELb1ELb1ELb0ELb0ELb0ELb0ELi2ELi4ELi4ELi4ELb0EEENS1_24CollectiveEpilogueBwdGQAISA_fSD_Li256ELb1ELb0EEENS1_25SingleTileBwdLPTSchedulerILb1ELi128ELb0EEEEEEEEEvNT_6ParamsE$_ZN4cute5tupleIJNS0_IJNS_1CILi2EEES2_S2_EEENS0_IJNS1_ILi1EEENS1_ILi512EEEiEEEEEC2ERKS3_RKS6_)
        /*1a60*/ 	.word	0x00000000


	//----- nvinfo : EIATTR_FRAME_SIZE
	.align		4
.L_1136:
        /*1a64*/ 	.byte	0x04, 0x11
        /*1a66*/ 	.short	(.L_1138 - .L_1137)
	.align		4
.L_1137:
        /*1a68*/ 	.word	index@($_ZN7cutlass13device_kernelIN5flash19enable_sm80_to_sm89INS1_16FlashAttnBwdSm80INS1_25CollectiveMainloopBwdSm80ILi2ELi2EN4cute5tupleIJNS5_1CILi128EEES8_NS7_ILi64EEEEEENS_10bfloat16_tEfNS_4arch4Sm80ELb1ELb0ELb1ELb1ELb0ELb0ELb0ELb0ELi2ELi4ELi4ELi4ELb0EEENS1_24CollectiveEpilogueBwdGQAISA_fSD_Li256ELb1ELb0EEENS1_25SingleTileBwdLPTSchedulerILb1ELi128ELb0EEEEEEEEEvNT_6ParamsE$_ZN4cute5tupleIJNS0_IJNS_1CILi2EEES2_EEENS0_IJiiEEEEEC2ERKS3_RKS4_)
        /*1a6c*/ 	.word	0x00000000


	//----- nvinfo : EIATTR_FRAME_SIZE
	.align		4
.L_1138:
        /*1a70*/ 	.byte	0x04, 0x11
        /*1a72*/ 	.short	(.L_1140 - .L_1139)
	.align		4
.L_1139:
        /*1a74*/ 	.word	index@($_ZN7cutlass13device_kernelIN5flash19enable_sm80_to_sm89INS1_16FlashAttnBwdSm80INS1_25CollectiveMainloopBwdSm80ILi2ELi2EN4cute5tupleIJNS5_1CILi128EEES8_NS7_ILi64EEEEEENS_10bfloat16_tEfNS_4arch4Sm80ELb1ELb0ELb1ELb1ELb0ELb0ELb0ELb0ELi2ELi4ELi4ELi4ELb0EEENS1_24CollectiveEpilogueBwdGQAISA_fSD_Li256ELb1ELb0EEENS1_25SingleTileBwdLPTSchedulerILb1ELi128ELb0EEEEEEEEEvNT_6ParamsE$_ZN4cute5tupleIJNS0_IJNS_1CILi2EEES2_EEENS0_IJiNS1_ILi512EEEEEEEEC2ERKS3_RKS5_)
        /*1a78*/ 	.word	0x00000000


	//----- nvinfo : EIATTR_FRAME_SIZE
	.align		4
.L_1140:
        /*1a7c*/ 	.byte	0x04, 0x11
        /*1a7e*/ 	.short	(.L_1142 - .L_1141)
	.align		4
.L_1141:
        /*1a80*/ 	.word	index@($_ZN7cutlass13device_kernelIN5flash19enable_sm80_to_sm89INS1_16FlashAttnBwdSm80INS1_25CollectiveMainloopBwdSm80ILi2ELi2EN4cute5tupleIJNS5_1CILi128EEES8_NS7_ILi64EEEEEENS_10bfloat16_tEfNS_4arch4Sm80ELb1ELb0ELb1ELb1ELb0ELb0ELb0ELb0ELi2ELi4ELi4ELi4ELb0EEENS1_24CollectiveEpilogueBwdGQAISA_fSD_Li256ELb1ELb0EEENS1_25SingleTileBwdLPTSchedulerILb1ELi128ELb0EEEEEEEEEvNT_6ParamsE$_ZN4cute5tupleIJNS0_IJNS_1CILi2EEES2_EEENS0_IJiNS1_ILi4096EEEEEEEEC2ERKS3_RKS5_)
        /*1a84*/ 	.word	0x00000000


	//----- nvinfo : EIATTR_FRAME_SIZE
	.align		4
.L_1142:
        /*1a88*/ 	.byte	0x04, 0x11
        /*1a8a*/ 	.short	(.L_1144 - .L_1143)
	.align		4
.L_1143:
        /*1a8c*/ 	.word	index@($_ZN7cutlass13device_kernelIN5flash19enable_sm80_to_sm89INS1_16FlashAttnBwdSm80INS1_25CollectiveMainloopBwdSm80ILi2ELi2EN4cute5tupleIJNS5_1CILi128EEES8_NS7_ILi64EEEEEENS_10bfloat16_tEfNS_4arch4Sm80ELb1ELb0ELb1ELb1ELb0ELb0ELb0ELb0ELi2ELi4ELi4ELi4ELb0EEENS1_24CollectiveEpilogueBwdGQAISA_fSD_Li256ELb1ELb0EEENS1_25SingleTileBwdLPTSchedulerILb1ELi128ELb0EEEEEEEEEvNT_6ParamsE$_ZN4cute5tupleIJNS0_IJNS_1CILi2EEES2_EEENS0_IJNS1_ILi1EEEiEEEEEC2ERKS3_RKS5_)
        /*1a90*/ 	.word	0x00000000


	//----- nvinfo : EIATTR_FRAME_SIZE
	.align		4
.L_1144:
        /*1a94*/ 	.byte	0x04, 0x11
        /*1a96*/ 	.short	(.L_1146 - .L_1145)
	.align		4
.L_1145:
        /*1a98*/ 	.word	index@($_ZN7cutlass13device_kernelIN5flash19enable_sm80_to_sm89INS1_16FlashAttnBwdSm80INS1_25CollectiveMainloopBwdSm80ILi2ELi2EN4cute5tupleIJNS5_1CILi128EEES8_NS7_ILi64EEEEEENS_10bfloat16_tEfNS_4arch4Sm80ELb1ELb0ELb1ELb1ELb0ELb0ELb0ELb0ELi2ELi4ELi4ELi4ELb0EEENS1_24CollectiveEpilogueBwdGQAISA_fSD_Li256ELb1ELb0EEENS1_25SingleTileBwdLPTSchedulerILb1ELi128ELb0EEEEEEEEEvNT_6ParamsE$_ZN4cute5tupleIJNS0_IJNS_1CILi2EEEEEENS0_IJiEEEEEC2ERKS3_RKS4_)
        /*1a9c*/ 	.word	0x00000000


	//----- nvinfo : EIATTR_FRAME_SIZE
	.align		4
.L_1146:
        /*1aa0*/ 	.byte	0x04, 0x11
        /*1aa2*/ 	.short	(.L_1148 - .L_1147)
	.align		4
.L_1147:
        /*1aa4*/ 	.word	index@($_ZN7cutlass13device_kernelIN5flash19enable_sm80_to_sm89INS1_16FlashAttnBwdSm80INS1_25CollectiveMainloopBwdSm80ILi2ELi2EN4cute5tupleIJNS5_1CILi128EEES8_NS7_ILi64EEEEEENS_10bfloat16_tEfNS_4arch4Sm80ELb1ELb0ELb1ELb1ELb0ELb0ELb0ELb0ELi2ELi4ELi4ELi4ELb0EEENS1_24CollectiveEpilogueBwdGQAISA_fSD_Li256ELb1ELb0EEENS1_25SingleTileBwdLPTSchedulerILb1ELi128ELb0EEEEEEEEEvNT_6ParamsE$_ZN4cute5tupleIJNS0_IJNS_1CILi1EEENS1_ILi2EEES3_EEENS0_IJS2_NS1_ILi256EEEiEEEEEC2ERKS4_RKS6_)
        /*1aa8*/ 	.word	0x00000000


	//----- nvinfo : EIATTR_FRAME_SIZE
	.align		4
.L_1148:
        /*1aac*/ 	.byte	0x04, 0x11
        /*1aae*/ 	.short	(.L_1150 - .L_1149)
	.align		4
.L_1149:
        /*1ab0*/ 	.word	index@($_ZN7cutlass13device_kernelIN5flash19enable_sm80_to_sm89INS1_16FlashAttnBwdSm80INS1_25CollectiveMainloopBwdSm80ILi2ELi2EN4cute5tupleIJNS5_1CILi128EEES8_NS7_ILi64EEEEEENS_10bfloat16_tEfNS_4arch4Sm80ELb1ELb0ELb1ELb1ELb0ELb0ELb0ELb0ELi2ELi4ELi4ELi4ELb0EEENS1_24CollectiveEpilogueBwdGQAISA_fSD_Li256ELb1ELb0EEENS1_25SingleTileBwdLPTSchedulerILb1ELi128ELb0EEEEEEEEEvNT_6ParamsE$_ZN4cute5tupleIJNS0_IJNS_1CILi1EEENS1_ILi2EEEEEENS0_IJNS1_ILi0EEEiEEEEEC2ERKS4_RKS6_)
        /*1ab4*/ 	.word	0x00000000


	//----- nvinfo : EIATTR_FRAME_SIZE
	.align		4
.L_1150:
        /*1ab8*/ 	.byte	0x04, 0x11
        /*1aba*/ 	.short	(.L_1152 - .L_1151)
	.align		4
.L_1151:
        /*1abc*/ 	.word	index@($_ZN7cutlass13device_kernelIN5flash19enable_sm80_to_sm89INS1_16FlashAttnBwdSm80INS1_25CollectiveMainloopBwdSm80ILi2ELi2EN4cute5tupleIJNS5_1CILi128EEES8_NS7_ILi64EEEEEENS_10bfloat16_tEfNS_4arch4Sm80ELb1ELb0ELb1ELb1ELb0ELb0ELb0ELb0ELi2ELi4ELi4ELi4ELb0EEENS1_24CollectiveEpilogueBwdGQAISA_fSD_Li256ELb1ELb0EEENS1_25SingleTileBwdLPTSchedulerILb1ELi128ELb0EEEEEEEEEvNT_6ParamsE$_ZN4cute5tupleIJNS0_IJNS_1CILi1EEENS0_IJS2_NS1_ILi2EEES3_EEEEEENS0_IJNS1_ILi0EEENS0_IJS2_NS1_ILi256EEEiEEEEEEEEC2ERKS5_RKS9_)
        /*1ac0*/ 	.word	0x00000000


	//----- nvinfo : EIATTR_FRAME_SIZE
	.align		4
.L_1152:
        /*1ac4*/ 	.byte	0x04, 0x11
        /*1ac6*/ 	.short	(.L_1154 - .L_1153)
	.align		4
.L_1153:
        /*1ac8*/ 	.word	index@($_ZN7cutlass13device_kernelIN5flash19enable_sm80_to_sm89INS1_16FlashAttnBwdSm80INS1_25CollectiveMainloopBwdSm80ILi2ELi2EN4cute5tupleIJNS5_1CILi128EEES8_NS7_ILi64EEEEEENS_10bfloat16_tEfNS_4arch4Sm80ELb1ELb0ELb1ELb1ELb0ELb0ELb0ELb0ELi2ELi4ELi4ELi4ELb0EEENS1_24CollectiveEpilogueBwdGQAISA_fSD_Li256ELb1ELb0EEENS1_25SingleTileBwdLPTSchedulerILb1ELi128ELb0EEEEEEEEEvNT_6ParamsE$_ZN4cute5tupleIJNS0_IJNS_1CILi16EEENS1_ILi2EEES3_S3_NS1_ILi4EEES3_EEENS0_IJNS1_ILi1EEEiiiNS1_ILi144EEENS1_ILi512EEEEEEEEC2ERKS5_RKS9_)
        /*1acc*/ 	.word	0x00000000


	//----- nvinfo : EIATTR_FRAME_SIZE
	.align		4
.L_1154:
        /*1ad0*/ 	.byte	0x04, 0x11
        /*1ad2*/ 	.short	(.L_1156 - .L_1155)
	.align		4
.L_1155:
        /*1ad4*/ 	.word	index@($_ZN7cutlass13device_kernelIN5flash19enable_sm80_to_sm89INS1_16FlashAttnBwdSm80INS1_25CollectiveMainloopBwdSm80ILi2ELi2EN4cute5tupleIJNS5_1CILi128EEES8_NS7_ILi64EEEEEENS_10bfloat16_tEfNS_4arch4Sm80ELb1ELb0ELb1ELb1ELb0ELb0ELb0ELb0ELi2ELi4ELi4ELi4ELb0EEENS1_24CollectiveEpilogueBwdGQAISA_fSD_Li256ELb1ELb0EEENS1_25SingleTileBwdLPTSchedulerILb1ELi128ELb0EEEEEEEEEvNT_6ParamsE$_ZN4cute5tupleIJNS0_IJNS0_IJNS_1CILi8EEENS1_ILi1EEEEEENS1_ILi4EEES3_EEENS0_IJNS0_IJS3_NS1_ILi0EEEEEElS7_EEEEEC2ERKS6_RKS9_)
        /*1ad8*/ 	.word	0x00000000


	//----- nvinfo : EIATTR_FRAME_SIZE
	.align		4
.L_1156:
        /*1adc*/ 	.byte	0x04, 0x11
        /*1ade*/ 	.short	(.L_1158 - .L_1157)
	.align		4
.L_1157:
        /*1ae0*/ 	.word	index@($_ZN7cutlass13device_kernelIN5flash19enable_sm80_to_sm89INS1_16FlashAttnBwdSm80INS1_25CollectiveMainloopBwdSm80ILi2ELi2EN4cute5tupleIJNS5_1CILi128EEES8_NS7_ILi64EEEEEENS_10bfloat16_tEfNS_4arch4Sm80ELb1ELb0ELb1ELb1ELb0ELb0ELb0ELb0ELi2ELi4ELi4ELi4ELb0EEENS1_24CollectiveEpilogueBwdGQAISA_fSD_Li256ELb1ELb0EEENS1_25SingleTileBwdLPTSchedulerILb1ELi128ELb0EEEEEEEEEvNT_6ParamsE$_ZN4cute5tupleIJNS0_IJNS0_IJNS_1CILi8EEENS1_ILi1EEEEEENS1_ILi2EEES2_EEENS0_IJNS0_IJS3_NS1_ILi0EEEEEEiNS1_ILi1024EEEEEEEEC2ERKS6_RKSA_)
        /*1ae4*/ 	.word	0x00000000


	//----- nvinfo : EIATTR_FRAME_SIZE
	.align		4
.L_1158:
        /*1ae8*/ 	.byte	0x04, 0x11
        /*1aea*/ 	.short	(.L_1160 - .L_1159)
	.align		4
.L_1159:
        /*1aec*/ 	.word	index@($_ZN7cutlass13device_kernelIN5flash19enable_sm80_to_sm89INS1_16FlashAttnBwdSm80INS1_25CollectiveMainloopBwdSm80ILi2ELi2EN4cute5tupleIJNS5_1CILi128EEES8_NS7_ILi64EEEEEENS_10bfloat16_tEfNS_4arch4Sm80ELb1ELb0ELb1ELb1ELb0ELb0ELb0ELb0ELi2ELi4ELi4ELi4ELb0EEENS1_24CollectiveEpilogueBwdGQAISA_fSD_Li256ELb1ELb0EEENS1_25SingleTileBwdLPTSchedulerILb1ELi128ELb0EEEEEEEEEvNT_6ParamsE$_ZN4cute5tupleIJNS0_IJNS0_IJNS_1CILi8EEENS1_ILi1EEEEEENS1_ILi2EEENS0_IJS5_S5_EEEEEENS0_IJNS0_IJS3_NS1_ILi0EEEEEENS1_ILi4096EEENS0_IJiiEEEEEEEEC2ERKS7_RKSC_)
        /*1af0*/ 	.word	0x00000000


	//----- nvinfo : EIATTR_FRAME_SIZE
	.align		4
.L_1160:
        /*1af4*/ 	.byte	0x04, 0x11
        /*1af6*/ 	.short	(.L_1162 - .L_1161)
	.align		4
.L_1161:
        /*1af8*/ 	.word	index@($_ZN7cutlass13device_kernelIN5flash19enable_sm80_to_sm89INS1_16FlashAttnBwdSm80INS1_25CollectiveMainloopBwdSm80ILi2ELi2EN4cute5tupleIJNS5_1CILi128EEES8_NS7_ILi64EEEEEENS_10bfloat16_tEfNS_4arch4Sm80ELb1ELb0ELb1ELb1ELb0ELb0ELb0ELb0ELi2ELi4ELi4ELi4ELb0EEENS1_24CollectiveEpilogueBwdGQAISA_fSD_Li256ELb1ELb0EEENS1_25SingleTileBwdLPTSchedulerILb1ELi128ELb0EEEEEEEEEvNT_6ParamsE$_ZN4cute5tupleIJNS0_IJNS0_IJNS_1CILi8EEENS1_ILi1EEEEEENS1_ILi2EEEEEENS0_IJNS0_IJS3_NS1_ILi0EEEEEEiEEEEEC2ERKS6_RKS9_)
        /*1afc*/ 	.word	0x00000000


	//----- nvinfo : EIATTR_FRAME_SIZE
	.align		4
.L_1162:
        /*1b00*/ 	.byte	0x04, 0x11
        /*1b02*/ 	.short	(.L_1164 - .L_1163)
	.align		4
.L_1163:
        /*1b04*/ 	.word	index@($_ZN7cutlass13device_kernelIN5flash19enable_sm80_to_sm89INS1_16FlashAttnBwdSm80INS1_25CollectiveMainloopBwdSm80ILi2ELi2EN4cute5tupleIJNS5_1CILi128EEES8_NS7_ILi64EEEEEENS_10bfloat16_tEfNS_4arch4Sm80ELb1ELb0ELb1ELb1ELb0ELb0ELb0ELb0ELi2ELi4ELi4ELi4ELb0EEENS1_24CollectiveEpilogueBwdGQAISA_fSD_Li256ELb1ELb0EEENS1_25SingleTileBwdLPTSchedulerILb1ELi128ELb0EEEEEEEEEvNT_6ParamsE$_ZN4cute5tupleIJNS0_IJNS0_IJNS_1CILi8EEENS1_ILi1EEEEEENS0_IJNS1_ILi2EEEEEEEEENS0_IJNS0_IJS3_NS1_ILi0EEEEEENS0_IJiEEEEEEEEC2ERKS7_RKSB_)
        /*1b08*/ 	.word	0x00000000


	//----- nvinfo : EIATTR_FRAME_SIZE
	.align		4
.L_1164:
        /*1b0c*/ 	.byte	0x04, 0x11
        /*1b0e*/ 	.short	(.L_1166 - .L_1165)
	.align		4
.L_1165:
        /*1b10*/ 	.word	index@($_ZN7cutlass13device_kernelIN5flash19enable_sm80_to_sm89INS1_16FlashAttnBwdSm80INS1_25CollectiveMainloopBwdSm80ILi2ELi2EN4cute5tupleIJNS5_1CILi128EEES8_NS7_ILi64EEEEEENS_10bfloat16_tEfNS_4arch4Sm80ELb1ELb0ELb1ELb1ELb0ELb0ELb0ELb0ELi2ELi4ELi4ELi4ELb0EEENS1_24CollectiveEpilogueBwdGQAISA_fSD_Li256ELb1ELb0EEENS1_25SingleTileBwdLPTSchedulerILb1ELi128ELb0EEEEEEEEEvNT_6ParamsE$_ZN4cute5tupleIJNS0_IJNS0_IJNS_1CILi2EEES2_S2_EEES2_NS0_IJS2_S2_EEEEEENS0_IJNS0_IJNS1_ILi1EEENS1_ILi512EEEiEEENS1_ILi4096EEENS0_IJiiEEEEEEEEC2ERKS5_RKSB_)
        /*1b14*/ 	.word	0x00000000


	//----- nvinfo : EIATTR_FRAME_SIZE
	.align		4
.L_1166:
        /*1b18*/ 	.byte	0x04, 0x11
        /*1b1a*/ 	.short	(.L_1168 - .L_1167)
	.align		4
.L_1167:
        /*1b1c*/ 	.word	index@($_ZN7cutlass13device_kernelIN5flash19enable_sm80_to_sm89INS1_16FlashAttnBwdSm80INS1_25CollectiveMainloopBwdSm80ILi2ELi2EN4cute5tupleIJNS5_1CILi128EEES8_NS7_ILi64EEEEEENS_10bfloat16_tEfNS_4arch4Sm80ELb1ELb0ELb1ELb1ELb0ELb0ELb0ELb0ELi2ELi4ELi4ELi4ELb0EEENS1_24CollectiveEpilogueBwdGQAISA_fSD_Li256ELb1ELb0EEENS1_25SingleTileBwdLPTSchedulerILb1ELi128ELb0EEEEEEEEEvNT_6ParamsE$_ZN4cute5tupleIJNS0_IJNS0_IJNS_1CILi2EEES2_S2_EEES2_NS0_IJNS0_IJS2_S2_EEES2_EEEEEENS0_IJNS0_IJNS1_ILi1EEENS1_ILi512EEEiEEENS1_ILi4096EEENS0_IJNS0_IJiiEEENS1_ILi8192EEEEEEEEEEEC2ERKS6_RKSE_)
        /*1b20*/ 	.word	0x00000000


	//----- nvinfo : EIATTR_FRAME_SIZE
	.align		4
.L_1168:
        /*1b24*/ 	.byte	0x04, 0x11
        /*1b26*/ 	.short	(.L_1170 - .L_1169)
	.align		4
.L_1169:
        /*1b28*/ 	.word	index@($_ZN7cutlass13device_kernelIN5flash19enable_sm80_to_sm89INS1_16FlashAttnBwdSm80INS1_25CollectiveMainloopBwdSm80ILi2ELi2EN4cute5tupleIJNS5_1CILi128EEES8_NS7_ILi64EEEEEENS_10bfloat16_tEfNS_4arch4Sm80ELb1ELb0ELb1ELb1ELb0ELb0ELb0ELb0ELi2ELi4ELi4ELi4ELb0EEENS1_24CollectiveEpilogueBwdGQAISA_fSD_Li256ELb1ELb0EEENS1_25SingleTileBwdLPTSchedulerILb1ELi128ELb0EEEEEEEEEvNT_6ParamsE$_ZN4cute5tupleIJNS0_IJNS0_IJNS_1CILi2EEES2_EEES3_NS1_ILi8EEEEEENS0_IJNS0_IJiNS1_ILi512EEEEEENS0_IJiiEEENS1_ILi1024EEEEEEEEC2ERKS5_RKSA_)
        /*1b2c*/ 	.word	0x00000000


	//----- nvinfo : EIATTR_FRAME_SIZE
	.align		4
.L_1170:
        /*1b30*/ 	.byte	0x04, 0x11
        /*1b32*/ 	.short	(.L_1172 - .L_1171)
	.align		4
.L_1171:
        /*1b34*/ 	.word	index@($_ZN7cutlass13device_kernelIN5flash19enable_sm80_to_sm89INS1_16FlashAttnBwdSm80INS1_25CollectiveMainloopBwdSm80ILi2ELi2EN4cute5tupleIJNS5_1CILi128EEES8_NS7_ILi64EEEEEENS_10bfloat16_tEfNS_4arch4Sm80ELb1ELb0ELb1ELb1ELb0ELb0ELb0ELb0ELi2ELi4ELi4ELi4ELb0EEENS1_24CollectiveEpilogueBwdGQAISA_fSD_Li256ELb1ELb0EEENS1_25SingleTileBwdLPTSchedulerILb1ELi128ELb0EEEEEEEEEvNT_6ParamsE$_ZN4cute5tupleIJNS0_IJNS0_IJNS_1CILi2EEES2_EEES2_EEENS0_IJNS0_IJiiEEENS1_ILi8192EEEEEEEEC2ERKS4_RKS7_)
        /*1b38*/ 	.word	0x00000000


	//----- nvinfo : EIATTR_FRAME_SIZE
	.align		4
.L_1172:
        /*1b3c*/ 	.byte	0x04, 0x11
        /*1b3e*/ 	.short	(.L_1174 - .L_1173)
	.align		4
.L_1173:
        /*1b40*/ 	.word	index@($_ZN7cutlass13device_kernelIN5flash19enable_sm80_to_sm89INS1_16FlashAttnBwdSm80INS1_25CollectiveMainloopBwdSm80ILi2ELi2EN4cute5tupleIJNS5_1CILi128EEES8_NS7_ILi64EEEEEENS_10bfloat16_tEfNS_4arch4Sm80ELb1ELb0ELb1ELb1ELb0ELb0ELb0ELb0ELi2ELi4ELi4ELi4ELb0EEENS1_24CollectiveEpilogueBwdGQAISA_fSD_Li256ELb1ELb0EEENS1_25SingleTileBwdLPTSchedulerILb1ELi128ELb0EEEEEEEEEvNT_6ParamsE$_ZN4cute5tupleIJNS0_IJNS0_IJNS_1CILi2EEES2_EEENS1_ILi8EEES3_EEENS0_IJNS0_IJNS1_ILi1EEEiEEENS1_ILi1024EEENS0_IJiiEEEEEEEEC2ERKS5_RKSA_)
        /*1b44*/ 	.word	0x00000000


	//----- nvinfo : EIATTR_FRAME_SIZE
	.align		4
.L_1174:
        /*1b48*/ 	.byte	0x04, 0x11
        /*1b4a*/ 	.short	(.L_1176 - .L_1175)
	.align		4
.L_1175:
        /*1b4c*/ 	.word	index@($_ZN7cutlass13device_kernelIN5flash19enable_sm80_to_sm89INS1_16FlashAttnBwdSm80INS1_25CollectiveMainloopBwdSm80ILi2ELi2EN4cute5tupleIJNS5_1CILi128EEES8_NS7_ILi64EEEEEENS_10bfloat16_tEfNS_4arch4Sm80ELb1ELb0ELb1ELb1ELb0ELb0ELb0ELb0ELi2ELi4ELi4ELi4ELb0EEENS1_24CollectiveEpilogueBwdGQAISA_fSD_Li256ELb1ELb0EEENS1_25SingleTileBwdLPTSchedulerILb1ELi128ELb0EEEEEEEEEvNT_6ParamsE$_ZN4cute5tupleIJNS0_IJNS0_IJNS_1CILi1EEENS0_IJS2_NS1_ILi2EEES3_EEEEEES3_NS0_IJS3_S3_EEEEEENS0_IJNS0_IJNS1_ILi0EEENS0_IJS2_NS1_ILi256EEEiEEEEEENS1_ILi2048EEENS0_IJiNS1_ILi4096EEEEEEEEEEEC2ERKS7_RKSF_)
        /*1b50*/ 	.word	0x00000000


	//----- nvinfo : EIATTR_FRAME_SIZE
	.align		4
.L_1176:
        /*1b54*/ 	.byte	0x04, 0x11
        /*1b56*/ 	.short	(.L_1178 - .L_1177)
	.align		4
.L_1177:
        /*1b58*/ 	.word	index@($_ZN7cutlass13device_kernelIN5flash19enable_sm80_to_sm89INS1_16FlashAttnBwdSm80INS1_25CollectiveMainloopBwdSm80ILi2ELi2EN4cute5tupleIJNS5_1CILi128EEES8_NS7_ILi64EEEEEENS_10bfloat16_tEfNS_4arch4Sm80ELb1ELb0ELb1ELb1ELb0ELb0ELb0ELb0ELi2ELi4ELi4ELi4ELb0EEENS1_24CollectiveEpilogueBwdGQAISA_fSD_Li256ELb1ELb0EEENS1_25SingleTileBwdLPTSchedulerILb1ELi128ELb0EEEEEEEEEvNT_6ParamsE$_ZN4cute5tupleIJNS0_IJNS0_IJNS0_IJNS_1CILi8EEENS1_ILi1EEEEEES3_EEENS0_IJNS0_IJS3_S3_EEENS1_ILi2EEEEEEEEENS0_IJNS0_IJNS0_IJS3_NS1_ILi0EEEEEESA_EEENS0_IJNS0_IJSA_SA_EEEiEEEEEEEEC2ERKS9_RKSF_)
        /*1b5c*/ 	.word	0x00000000


	//----- nvinfo : EIATTR_FRAME_SIZE
	.align		4
.L_1178:
        /*1b60*/ 	.byte	0x04, 0x11
        /*1b62*/ 	.short	(.L_1180 - .L_1179)
	.align		4
.L_1179:
        /*1b64*/ 	.word	index@($_ZN7cutlass13device_kernelIN5flash19enable_sm80_to_sm89INS1_16FlashAttnBwdSm80INS1_25CollectiveMainloopBwdSm80ILi2ELi2EN4cute5tupleIJNS5_1CILi128EEES8_NS7_ILi64EEEEEENS_10bfloat16_tEfNS_4arch4Sm80ELb1ELb0ELb1ELb1ELb0ELb0ELb0ELb0ELi2ELi4ELi4ELi4ELb0EEENS1_24CollectiveEpilogueBwdGQAISA_fSD_Li256ELb1ELb0EEENS1_25SingleTileBwdLPTSchedulerILb1ELi128ELb0EEEEEEEEEvNT_6ParamsE$_ZN4cute5tupleIJNS0_IJNS0_IJNS0_IJNS_1CILi8EEENS1_ILi1EEEEEENS0_IJS3_S3_EEEEEENS0_IJS3_NS1_ILi2EEEEEEEEENS0_IJNS0_IJNS0_IJS3_NS1_ILi0EEEEEENS0_IJSA_SA_EEEEEENS0_IJSA_iEEEEEEEEC2ERKS9_RKSF_)
        /*1b68*/ 	.word	0x00000000


	//----- nvinfo : EIATTR_FRAME_SIZE
	.align		4
.L_1180:
        /*1b6c*/ 	.byte	0x04, 0x11
        /*1b6e*/ 	.short	(.L_1182 - .L_1181)
	.align		4
.L_1181:
        /*1b70*/ 	.word	index@($_ZN7cutlass13device_kernelIN5flash19enable_sm80_to_sm89INS1_16FlashAttnBwdSm80INS1_25CollectiveMainloopBwdSm80ILi2ELi2EN4cute5tupleIJNS5_1CILi128EEES8_NS7_ILi64EEEEEENS_10bfloat16_tEfNS_4arch4Sm80ELb1ELb0ELb1ELb1ELb0ELb0ELb0ELb0ELi2ELi4ELi4ELi4ELb0EEENS1_24CollectiveEpilogueBwdGQAISA_fSD_Li256ELb1ELb0EEENS1_25SingleTileBwdLPTSchedulerILb1ELi128ELb0EEEEEEEEEvNT_6ParamsE$_ZN4cute3eso3ESOILb1ELb0EJNS_7SwizzleILi3ELi3ELi3EEENS_9MixedBitsILj0ELj432EEENS_6LayoutINS_5tupleIJNS7_IJNS_1CILi2EEES9_S9_EEES9_NS8_ILi8EEEEEENS7_IJNS7_IJNS8_ILi64EEESB_NS8_ILi512EEEEEENS8_ILi8192EEENS8_ILi1024EEEEEEEEEEC2ERKS3_RKS5_RKSJ_)
        /*1b74*/ 	.word	0x00000000


	//----- nvinfo : EIATTR_FRAME_SIZE
	.align		4
.L_1182:
        /*1b78*/ 	.byte	0x04, 0x11
        /*1b7a*/ 	.short	(.L_1184 - .L_1183)
	.align		4
.L_1183:
        /*1b7c*/ 	.word	index@($_ZN7cutlass13device_kernelIN5flash19enable_sm80_to_sm89INS1_16FlashAttnBwdSm80INS1_25CollectiveMainloopBwdSm80ILi2ELi2EN4cute5tupleIJNS5_1CILi128EEES8_NS7_ILi64EEEEEENS_10bfloat16_tEfNS_4arch4Sm80ELb1ELb0ELb1ELb1ELb0ELb0ELb0ELb0ELi2ELi4ELi4ELi4ELb0EEENS1_24CollectiveEpilogueBwdGQAISA_fSD_Li256ELb1ELb0EEENS1_25SingleTileBwdLPTSchedulerILb1ELi128ELb0EEEEEEEEEvNT_6ParamsE$_ZN4cute3eso3ESOILb1ELb0EJNS_6LayoutINS_5tupleIJNS_1CILi4EEEEEENS3_IJNS4_ILi1EEEEEEEENS_10ViewEngineIPfEEEEC2ERKS9_RKSC_)
        /*1b80*/ 	.word	0x00000000


	//----- nvinfo : EIATTR_FRAME_SIZE
	.align		4
.L_1184:
        /*1b84*/ 	.byte	0x04, 0x11
        /*1b86*/ 	.short	(.L_1186 - .L_1185)
	.align		4
.L_1185:
        /*1b88*/ 	.word	index@($_ZN7cutlass13device_kernelIN5flash19enable_sm80_to_sm89INS1_16FlashAttnBwdSm80INS1_25CollectiveMainloopBwdSm80ILi2ELi2EN4cute5tupleIJNS5_1CILi128EEES8_NS7_ILi64EEEEEENS_10bfloat16_tEfNS_4arch4Sm80ELb1ELb0ELb1ELb1ELb0ELb0ELb0ELb0ELi2ELi4ELi4ELi4ELb0EEENS1_24CollectiveEpilogueBwdGQAISA_fSD_Li256ELb1ELb0EEENS1_25SingleTileBwdLPTSchedulerILb1ELi128ELb0EEEEEEEEEvNT_6ParamsE$_ZN4cute3eso3ESOILb1ELb0EJNS_6LayoutINS_5tupleIJNS_1CILi1EEENS4_ILi4EEEEEENS3_IJNS4_ILi0EEES5_EEEEENS_10ViewEngineIPfEEEEC2ERKSA_RKSD_)
        /*1b8c*/ 	.word	0x00000000


	//----- nvinfo : EIATTR_FRAME_SIZE
	.align		4
.L_1186:
        /*1b90*/ 	.byte	0x04, 0x11
        /*1b92*/ 	.short	(.L_1188 - .L_1187)
	.align		4
.L_1187:
        /*1b94*/ 	.word	index@($_ZN7cutlass13device_kernelIN5flash19enable_sm80_to_sm89INS1_16FlashAttnBwdSm80INS1_25CollectiveMainloopBwdSm80ILi2ELi2EN4cute5tupleIJNS5_1CILi128EEES8_NS7_ILi64EEEEEENS_10bfloat16_tEfNS_4arch4Sm80ELb1ELb0ELb1ELb1ELb0ELb0ELb0ELb0ELi2ELi4ELi4ELi4ELb0EEENS1_24CollectiveEpilogueBwdGQAISA_fSD_Li256ELb1ELb0EEENS1_25SingleTileBwdLPTSchedulerILb1ELi128ELb0EEEEEEEEEvNT_6ParamsE$_ZN4cute3eso3ESOILb1ELb0EJNS_6LayoutINS_5tupleIJNS_1CILi1EEENS3_IJNS4_ILi2EEES6_EEEEEENS3_IJNS4_ILi0EEENS3_IJNS4_ILi8EEENS4_ILi64EEEEEEEEEEENS_10ViewEngineINS_8smem_ptrIPfEEEEEEC2ERKSE_RKSJ_)
        /*1b98*/ 	.word	0x00000000


	//----- nvinfo : EIATTR_FRAME_SIZE
	.align		4
.L_1188:
        /*1b9c*/ 	.byte	0x04, 0x11
        /*1b9e*/ 	.short	(.L_1190 - .L_1189)
	.align		4
.L_1189:
        /*1ba0*/ 	.word	index@($_ZN7cutlass13device_kernelIN5flash19enable_sm80_to_sm89INS1_16FlashAttnBwdSm80INS1_25CollectiveMainloopBwdSm80ILi2ELi2EN4cute5tupleIJNS5_1CILi128EEES8_NS7_ILi64EEEEEENS_10bfloat16_tEfNS_4arch4Sm80ELb1ELb0ELb1ELb1ELb0ELb0ELb0ELb0ELi2ELi4ELi4ELi4ELb0EEENS1_24CollectiveEpilogueBwdGQAISA_fSD_Li256ELb1ELb0EEENS1_25SingleTileBwdLPTSchedulerILb1ELi128ELb0EEEEEEEEEvNT_6ParamsE$_ZN4cute3eso3ESOILb1ELb0EJNS_6LayoutINS_5tupleIJNS3_IJNS_1CILi8EEENS4_ILi1EEEEEENS4_ILi4EEES8_EEENS3_IJNS3_IJS6_NS4_ILi0EEEEEES5_NS4_ILi32EEEEEEEENS_10ViewEngineIPN7cutlass10bfloat16_tEEEEEC2ERKSE_RKSJ_)
        /*1ba4*/ 	.word	0x00000000


	//----- nvinfo : EIATTR_FRAME_SIZE
	.align		4
.L_1190:
        /*1ba8*/ 	.byte	0x04, 0x11
        /*1baa*/ 	.short	(.L_1192 - .L_1191)
	.align		4
.L_1191:
        /*1bac*/ 	.word	index@($_ZN7cutlass13device_kernelIN5flash19enable_sm80_to_sm89INS1_16FlashAttnBwdSm80INS1_25CollectiveMainloopBwdSm80ILi2ELi2EN4cute5tupleIJNS5_1CILi128EEES8_NS7_ILi64EEEEEENS_10bfloat16_tEfNS_4arch4Sm80ELb1ELb0ELb1ELb1ELb0ELb0ELb0ELb0ELi2ELi4ELi4ELi4ELb0EEENS1_24CollectiveEpilogueBwdGQAISA_fSD_Li256ELb1ELb0EEENS1_25SingleTileBwdLPTSchedulerILb1ELi128ELb0EEEEEEEEEvNT_6ParamsE$_ZN4cute3eso3ESOILb1ELb0EJNS_6LayoutINS_5tupleIJNS3_IJNS_1CILi8EEENS4_ILi1EEEEEENS4_ILi4EEES6_EEENS3_IJNS3_IJS6_NS4_ILi0EEEEEENS4_ILi2048EEESA_EEEEEiEEC2ERKSE_RKi)
        /*1bb0*/ 	.word	0x00000000


	//----- nvinfo : EIATTR_FRAME_SIZE
	.align		4
.L_1192:
        /*1bb4*/ 	.byte	0x04, 0x11
        /*1bb6*/ 	.short	(.L_1194 - .L_1193)
	.align		4
.L_1193:
        /*1bb8*/ 	.word	index@($_ZN7cutlass13device_kernelIN5flash19enable_sm80_to_sm89INS1_16FlashAttnBwdSm80INS1_25CollectiveMainloopBwdSm80ILi2ELi2EN4cute5tupleIJNS5_1CILi128EEES8_NS7_ILi64EEEEEENS_10bfloat16_tEfNS_4arch4Sm80ELb1ELb0ELb1ELb1ELb0ELb0ELb0ELb0ELi2ELi4ELi4ELi4ELb0EEENS1_24CollectiveEpilogueBwdGQAISA_fSD_Li256ELb1ELb0EEENS1_25SingleTileBwdLPTSchedulerILb1ELi128ELb0EEEEEEEEEvNT_6ParamsE$_ZN4cute3eso3ESOILb1ELb0EJNS_6LayoutINS_5tupleIJNS3_IJNS_1CILi8EEENS4_ILi1EEEEEENS4_ILi4EEES6_EEENS3_IJNS3_IJS6_NS4_ILi0EEEEEENS4_ILi2048EEESA_EEEEENS_10ViewEngineINS_8smem_ptrIPN7cutlass10bfloat16_tEEEEEEEC2ERKSE_RKSL_)
        /*1bbc*/ 	.word	0x00000000


	//----- nvinfo : EIATTR_FRAME_SIZE
	.align		4
.L_1194:
        /*1bc0*/ 	.byte	0x04, 0x11
        /*1bc2*/ 	.short	(.L_1196 - .L_1195)
	.align		4
.L_1195:
        /*1bc4*/ 	.word	index@($_ZN7cutlass13device_kernelIN5flash19enable_sm80_to_sm89INS1_16FlashAttnBwdSm80INS1_25CollectiveMainloopBwdSm80ILi2ELi2EN4cute5tupleIJNS5_1CILi128EEES8_NS7_ILi64EEEEEENS_10bfloat16_tEfNS_4arch4Sm80ELb1ELb0ELb1ELb1ELb0ELb0ELb0ELb0ELi2ELi4ELi4ELi4ELb0EEENS1_24CollectiveEpilogueBwdGQAISA_fSD_Li256ELb1ELb0EEENS1_25SingleTileBwdLPTSchedulerILb1ELi128ELb0EEEEEEEEEvNT_6ParamsE$_ZN4cute3eso3ESOILb1ELb0EJNS_6LayoutINS_5tupleIJNS3_IJNS_1CILi8EEENS4_ILi1EEEEEENS4_ILi4EEEEEENS3_IJNS3_IJS6_NS4_ILi0EEEEEES5_EEEEEiEEC2ERKSD_RKi)
        /*1bc8*/ 	.word	0x00000000


	//----- nvinfo : EIATTR_FRAME_SIZE
	.align		4
.L_1196:
        /*1bcc*/ 	.byte	0x04, 0x11
        /*1bce*/ 	.short	(.L_1198 - .L_1197)
	.align		4
.L_1197:
        /*1bd0*/ 	.word	index@($_ZN7cutlass13device_kernelIN5flash19enable_sm80_to_sm89INS1_16FlashAttnBwdSm80INS1_25CollectiveMainloopBwdSm80ILi2ELi2EN4cute5tupleIJNS5_1CILi128EEES8_NS7_ILi64EEEEEENS_10bfloat16_tEfNS_4arch4Sm80ELb1ELb0ELb1ELb1ELb0ELb0ELb0ELb0ELi2ELi4ELi4ELi4ELb0EEENS1_24CollectiveEpilogueBwdGQAISA_fSD_Li256ELb1ELb0EEENS1_25SingleTileBwdLPTSchedulerILb1ELi128ELb0EEEEEEEEEvNT_6ParamsE$_ZN4cute3eso3ESOILb1ELb0EJNS_6LayoutINS_5tupleIJNS3_IJNS_1CILi8EEENS4_ILi1EEEEEENS4_ILi4EEEEEENS3_IJNS3_IJS6_NS4_ILi0EEEEEES5_EEEEENS_10ViewEngineIPN7cutlass10bfloat16_tEEEEEC2ERKSD_RKSI_)
        /*1bd4*/ 	.word	0x00000000


	//----- nvinfo : EIATTR_FRAME_SIZE
	.align		4
.L_1198:
        /*1bd8*/ 	.byte	0x04, 0x11
        /*1bda*/ 	.short	(.L_1200 - .L_1199)
	.align		4
.L_1199:
        /*1bdc*/ 	.word	index@($_ZN7cutlass13device_kernelIN5flash19enable_sm80_to_sm89INS1_16FlashAttnBwdSm80INS1_25CollectiveMainloopBwdSm80ILi2ELi2EN4cute5tupleIJNS5_1CILi128EEES8_NS7_ILi64EEEEEENS_10bfloat16_tEfNS_4arch4Sm80ELb1ELb0ELb1ELb1ELb0ELb0ELb0ELb0ELi2ELi4ELi4ELi4ELb0EEENS1_24CollectiveEpilogueBwdGQAISA_fSD_Li256ELb1ELb0EEENS1_25SingleTileBwdLPTSchedulerILb1ELi128ELb0EEEEEEEEEvNT_6ParamsE$_ZN4cute3eso3ESOILb1ELb0EJNS_6LayoutINS_5tupleIJNS3_IJNS_1CILi8EEENS4_ILi1EEEEEENS4_ILi4EEEEEENS3_IJNS3_IJS6_NS4_ILi0EEEEEENS4_ILi2048EEEEEEEEiEEC2ERKSE_RKi)
        /*1be0*/ 	.word	0x00000000


	//----- nvinfo : EIATTR_FRAME_SIZE
	.align		4
.L_1200:
        /*1be4*/ 	.byte	0x04, 0x11
        /*1be6*/ 	.short	(.L_1202 - .L_1201)
	.align		4
.L_1201:
        /*1be8*/ 	.word	index@($_ZN7cutlass13device_kernelIN5flash19enable_sm80_to_sm89INS1_16FlashAttnBwdSm80INS1_25CollectiveMainloopBwdSm80ILi2ELi2EN4cute5tupleIJNS5_1CILi128EEES8_NS7_ILi64EEEEEENS_10bfloat16_tEfNS_4arch4Sm80ELb1ELb0ELb1ELb1ELb0ELb0ELb0ELb0ELi2ELi4ELi4ELi4ELb0EEENS1_24CollectiveEpilogueBwdGQAISA_fSD_Li256ELb1ELb0EEENS1_25SingleTileBwdLPTSchedulerILb1ELi128ELb0EEEEEEEEEvNT_6ParamsE$_ZN4cute3eso3ESOILb1ELb0EJNS_6LayoutINS_5tupleIJNS3_IJNS_1CILi8EEENS4_ILi1EEEEEENS4_ILi4EEEEEENS3_IJNS3_IJS6_NS4_ILi0EEEEEENS4_ILi2048EEEEEEEENS_10ViewEngineINS_8smem_ptrIPN7cutlass10bfloat16_tEEEEEEEC2ERKSE_RKSL_)
        /*1bec*/ 	.word	0x00000000


	//----- nvinfo : EIATTR_FRAME_SIZE
	.align		4
.L_1202:
        /*1bf0*/ 	.byte	0x04, 0x11
        /*1bf2*/ 	.short	(.L_1204 - .L_1203)
	.align		4
.L_1203:
        /*1bf4*/ 	.word	index@($_ZN7cutlass13device_kernelIN5flash19enable_sm80_to_sm89INS1_16FlashAttnBwdSm80INS1_25CollectiveMainloopBwdSm80ILi2ELi2EN4cute5tupleIJNS5_1CILi128EEES8_NS7_ILi64EEEEEENS_10bfloat16_tEfNS_4arch4Sm80ELb1ELb0ELb1ELb1ELb0ELb0ELb0ELb0ELi2ELi4ELi4ELi4ELb0EEENS1_24CollectiveEpilogueBwdGQAISA_fSD_Li256ELb1ELb0EEENS1_25SingleTileBwdLPTSchedulerILb1ELi128ELb0EEEEEEEEEvNT_6ParamsE$_ZN4cute3eso3ESOILb1ELb0EJNS_6LayoutINS_5tupleIJNS3_IJNS_1CILi8EEENS4_ILi1EEEEEENS4_ILi2EEES5_EEENS3_IJNS3_IJS6_NS4_ILi0EEEEEENS4_ILi64EEES5_EEEEENS_10ViewEngineIPN7cutlass10bfloat16_tEEEEEC2ERKSE_RKSJ_)
        /*1bf8*/ 	.word	0x00000000


	//----- nvinfo : EIATTR_FRAME_SIZE
	.align		4
.L_1204:
        /*1bfc*/ 	.byte	0x04, 0x11
        /*1bfe*/ 	.short	(.L_1206 - .L_1205)
	.align		4
.L_1205:
        /*1c00*/ 	.word	index@($_ZN7cutlass13device_kernelIN5flash19enable_sm80_to_sm89INS1_16FlashAttnBwdSm80INS1_25CollectiveMainloopBwdSm80ILi2ELi2EN4cute5tupleIJNS5_1CILi128EEES8_NS7_ILi64EEEEEENS_10bfloat16_tEfNS_4arch4Sm80ELb1ELb0ELb1ELb1ELb0ELb0ELb0ELb0ELi2ELi4ELi4ELi4ELb0EEENS1_24CollectiveEpilogueBwdGQAISA_fSD_Li256ELb1ELb0EEENS1_25SingleTileBwdLPTSchedulerILb1ELi128ELb0EEEEEEEEEvNT_6ParamsE$_ZN4cute3eso3ESOILb1ELb0EJNS_6LayoutINS_5tupleIJNS3_IJNS_1CILi8EEENS4_ILi1EEEEEENS4_ILi2EEENS4_ILi4EEEEEENS3_IJNS3_IJS6_NS4_ILi0EEEEEES5_NS4_ILi16EEEEEEEENS_10ViewEngineIPN7cutlass10bfloat16_tEEEEEC2ERKSF_RKSK_)
        /*1c04*/ 	.word	0x00000000


	//----- nvinfo : EIATTR_FRAME_SIZE
	.align		4
.L_1206:
        /*1c08*/ 	.byte	0x04, 0x11
        /*1c0a*/ 	.short	(.L_1208 - .L_1207)
	.align		4
.L_1207:
        /*1c0c*/ 	.word	index@($_ZN7cutlass13device_kernelIN5flash19enable_sm80_to_sm89INS1_16FlashAttnBwdSm80INS1_25CollectiveMainloopBwdSm80ILi2ELi2EN4cute5tupleIJNS5_1CILi128EEES8_NS7_ILi64EEEEEENS_10bfloat16_tEfNS_4arch4Sm80ELb1ELb0ELb1ELb1ELb0ELb0ELb0ELb0ELi2ELi4ELi4ELi4ELb0EEENS1_24CollectiveEpilogueBwdGQAISA_fSD_Li256ELb1ELb0EEENS1_25SingleTileBwdLPTSchedulerILb1ELi128ELb0EEEEEEEEEvNT_6ParamsE$_ZN4cute3eso3ESOILb1ELb0EJNS_6LayoutINS_5tupleIJNS3_IJNS_1CILi8EEENS4_ILi1EEEEEENS4_ILi2EEENS3_IJNS4_ILi4EEES8_EEEEEENS3_IJNS3_IJS6_NS4_ILi0EEEEEES5_NS3_IJNS4_ILi32EEENS4_ILi16EEEEEEEEEEENS_10ViewEngineIPN7cutlass10bfloat16_tEEEEEC2ERKSI_RKSN_)
        /*1c10*/ 	.word	0x00000000


	//----- nvinfo : EIATTR_FRAME_SIZE
	.align		4
.L_1208:
        /*1c14*/ 	.byte	0x04, 0x11
        /*1c16*/ 	.short	(.L_1210 - .L_1209)
	.align		4
.L_1209:
        /*1c18*/ 	.word	index@($_ZN7cutlass13device_kernelIN5flash19enable_sm80_to_sm89INS1_16FlashAttnBwdSm80INS1_25CollectiveMainloopBwdSm80ILi2ELi2EN4cute5tupleIJNS5_1CILi128EEES8_NS7_ILi64EEEEEENS_10bfloat16_tEfNS_4arch4Sm80ELb1ELb0ELb1ELb1ELb0ELb0ELb0ELb0ELi2ELi4ELi4ELi4ELb0EEENS1_24CollectiveEpilogueBwdGQAISA_fSD_Li256ELb1ELb0EEENS1_25SingleTileBwdLPTSchedulerILb1ELi128ELb0EEEEEEEEEvNT_6ParamsE$_ZN4cute3eso3ESOILb1ELb0EJNS_6LayoutINS_5tupleIJNS3_IJNS_1CILi8EEENS4_ILi1EEEEEENS4_ILi2EEEEEENS3_IJNS3_IJS6_NS4_ILi0EEEEEES5_EEEEEiEEC2ERKSD_RKi)
        /*1c1c*/ 	.word	0x00000000


	//----- nvinfo : EIATTR_FRAME_SIZE
	.align		4
.L_1210:
        /*1c20*/ 	.byte	0x04, 0x11
        /*1c22*/ 	.short	(.L_1212 - .L_1211)
	.align		4
.L_1211:
        /*1c24*/ 	.word	index@($_ZN7cutlass13device_kernelIN5flash19enable_sm80_to_sm89INS1_16FlashAttnBwdSm80INS1_25CollectiveMainloopBwdSm80ILi2ELi2EN4cute5tupleIJNS5_1CILi128EEES8_NS7_ILi64EEEEEENS_10bfloat16_tEfNS_4arch4Sm80ELb1ELb0ELb1ELb1ELb0ELb0ELb0ELb0ELi2ELi4ELi4ELi4ELb0EEENS1_24CollectiveEpilogueBwdGQAISA_fSD_Li256ELb1ELb0EEENS1_25SingleTileBwdLPTSchedulerILb1ELi128ELb0EEEEEEEEEvNT_6ParamsE$_ZN4cute3eso3ESOILb1ELb0EJNS_6LayoutINS_5tupleIJNS3_IJNS_1CILi8EEENS4_ILi1EEEEEENS4_ILi2EEEEEENS3_IJNS3_IJS6_NS4_ILi0EEEEEES5_EEEEENS_10ViewEngineIPN7cutlass10bfloat16_tEEEEEC2ERKSD_RKSI_)
        /*1c28*/ 	.word	0x00000000


	//----- nvinfo : EIATTR_FRAME_SIZE
	.align		4
.L_1212:
        /*1c2c*/ 	.byte	0x04, 0x11
        /*1c2e*/ 	.short	(.L_1214 - .L_1213)
	.align		4
.L_1213:
        /*1c30*/ 	.word	index@($_ZN7cutlass13device_kernelIN5flash19enable_sm80_to_sm89INS1_16FlashAttnBwdSm80INS1_25CollectiveMainloopBwdSm80ILi2ELi2EN4cute5tupleIJNS5_1CILi128EEES8_NS7_ILi64EEEEEENS_10bfloat16_tEfNS_4arch4Sm80ELb1ELb0ELb1ELb1ELb0ELb0ELb0ELb0ELi2ELi4ELi4ELi4ELb0EEENS1_24CollectiveEpilogueBwdGQAISA_fSD_Li256ELb1ELb0EEENS1_25SingleTileBwdLPTSchedulerILb1ELi128ELb0EEEEEEEEEvNT_6ParamsE$_ZN4cute3eso3ESOILb1ELb0EJNS_6LayoutINS_5tupleIJNS3_IJNS_1CILi8EEENS4_ILi1EEEEEENS4_ILi2EEEEEENS3_IJNS3_IJS6_NS4_ILi0EEEEEENS4_ILi8192EEEEEEEEiEEC2ERKSE_RKi)
        /*1c34*/ 	.word	0x00000000


	//----- nvinfo : EIATTR_FRAME_SIZE
	.align		4
.L_1214:
        /*1c38*/ 	.byte	0x04, 0x11
        /*1c3a*/ 	.short	(.L_1216 - .L_1215)
	.align		4
.L_1215:
        /*1c3c*/ 	.word	index@($_ZN7cutlass13device_kernelIN5flash19enable_sm80_to_sm89INS1_16FlashAttnBwdSm80INS1_25CollectiveMainloopBwdSm80ILi2ELi2EN4cute5tupleIJNS5_1CILi128EEES8_NS7_ILi64EEEEEENS_10bfloat16_tEfNS_4arch4Sm80ELb1ELb0ELb1ELb1ELb0ELb0ELb0ELb0ELi2ELi4ELi4ELi4ELb0EEENS1_24CollectiveEpilogueBwdGQAISA_fSD_Li256ELb1ELb0EEENS1_25SingleTileBwdLPTSchedulerILb1ELi128ELb0EEEEEEEEEvNT_6ParamsE$_ZN4cute3eso3ESOILb1ELb0EJNS_6LayoutINS_5tupleIJNS3_IJNS_1CILi8EEENS4_ILi1EEEEEENS4_ILi2EEEEEENS3_IJNS3_IJS6_NS4_ILi0EEEEEENS4_ILi8192EEEEEEEENS_10ViewEngineINS_8smem_ptrIPN7cutlass10bfloat16_tEEEEEEEC2ERKSE_RKSL_)
        /*1c40*/ 	.word	0x00000000


	//----- nvinfo : EIATTR_FRAME_SIZE
	.align		4
.L_1216:
        /*1c44*/ 	.byte	0x04, 0x11
        /*1c46*/ 	.short	(.L_1218 - .L_1217)
	.align		4
.L_1217:
        /*1c48*/ 	.word	index@($_ZN7cutlass13device_kernelIN5flash19enable_sm80_to_sm89INS1_16FlashAttnBwdSm80INS1_25CollectiveMainloopBwdSm80ILi2ELi2EN4cute5tupleIJNS5_1CILi128EEES8_NS7_ILi64EEEEEENS_10bfloat16_tEfNS_4arch4Sm80ELb1ELb0ELb1ELb1ELb0ELb0ELb0ELb0ELi2ELi4ELi4ELi4ELb0EEENS1_24CollectiveEpilogueBwdGQAISA_fSD_Li256ELb1ELb0EEENS1_25SingleTileBwdLPTSchedulerILb1ELi128ELb0EEEEEEEEEvNT_6ParamsE$_ZN4cute3eso3ESOILb1ELb0EJNS_6LayoutINS_5tupleIJNS3_IJNS_1CILi8EEENS4_ILi1EEEEEENS4_ILi2EEEEEENS3_IJNS3_IJS6_NS4_ILi0EEEEEENS4_ILi64EEEEEEEEiEEC2ERKSE_RKi)
        /*1c4c*/ 	.word	0x00000000


	//----- nvinfo : EIATTR_FRAME_SIZE
	.align		4
.L_1218:
        /*1c50*/ 	.byte	0x04, 0x11
        /*1c52*/ 	.short	(.L_1220 - .L_1219)
	.align		4
.L_1219:
        /*1c54*/ 	.word	index@($_ZN7cutlass13device_kernelIN5flash19enable_sm80_to_sm89INS1_16FlashAttnBwdSm80INS1_25CollectiveMainloopBwdSm80ILi2ELi2EN4cute5tupleIJNS5_1CILi128EEES8_NS7_ILi64EEEEEENS_10bfloat16_tEfNS_4arch4Sm80ELb1ELb0ELb1ELb1ELb0ELb0ELb0ELb0ELi2ELi4ELi4ELi4ELb0EEENS1_24CollectiveEpilogueBwdGQAISA_fSD_Li256ELb1ELb0EEENS1_25SingleTileBwdLPTSchedulerILb1ELi128ELb0EEEEEEEEEvNT_6ParamsE$_ZN4cute3eso3ESOILb1ELb0EJNS_6LayoutINS_5tupleIJNS3_IJNS_1CILi8EEENS4_ILi1EEEEEENS4_ILi2EEEEEENS3_IJNS3_IJS6_NS4_ILi0EEEEEENS4_ILi64EEEEEEEENS_10ViewEngineIPN7cutlass10bfloat16_tEEEEEC2ERKSE_RKSJ_)
        /*1c58*/ 	.word	0x00000000


	//----- nvinfo : EIATTR_FRAME_SIZE
	.align		4
.L_1220:
        /*1c5c*/ 	.byte	0x04, 0x11
        /*1c5e*/ 	.short	(.L_1222 - .L_1221)
	.align		4
.L_1221:
        /*1c60*/ 	.word	index@($_ZN7cutlass13device_kernelIN5flash19enable_sm80_to_sm89INS1_16FlashAttnBwdSm80INS1_25CollectiveMainloopBwdSm80ILi2ELi2EN4cute5tupleIJNS5_1CILi128EEES8_NS7_ILi64EEEEEENS_10bfloat16_tEfNS_4arch4Sm80ELb1ELb0ELb1ELb1ELb0ELb0ELb0ELb0ELi2ELi4ELi4ELi4ELb0EEENS1_24CollectiveEpilogueBwdGQAISA_fSD_Li256ELb1ELb0EEENS1_25SingleTileBwdLPTSchedulerILb1ELi128ELb0EEEEEEEEEvNT_6ParamsE$_ZN4cute3eso3ESOILb1ELb0EJNS_6LayoutINS_5tupleIJNS3_IJNS_1CILi8EEENS4_ILi1EEEEEENS4_ILi2EEEEEENS3_IJNS3_IJS6_NS4_ILi0EEEEEENS4_ILi4096EEEEEEEEiEEC2ERKSE_RKi)
        /*1c64*/ 	.word	0x00000000


	//----- nvinfo : EIATTR_FRAME_SIZE
	.align		4
.L_1222:
        /*1c68*/ 	.byte	0x04, 0x11
        /*1c6a*/ 	.short	(.L_1224 - .L_1223)
	.align		4
.L_1223:
        /*1c6c*/ 	.word	index@($_ZN7cutlass13device_kernelIN5flash19enable_sm80_to_sm89INS1_16FlashAttnBwdSm80INS1_25CollectiveMainloopBwdSm80ILi2ELi2EN4cute5tupleIJNS5_1CILi128EEES8_NS7_ILi64EEEEEENS_10bfloat16_tEfNS_4arch4Sm80ELb1ELb0ELb1ELb1ELb0ELb0ELb0ELb0ELi2ELi4ELi4ELi4ELb0EEENS1_24CollectiveEpilogueBwdGQAISA_fSD_Li256ELb1ELb0EEENS1_25SingleTileBwdLPTSchedulerILb1ELi128ELb0EEEEEEEEEvNT_6ParamsE$_ZN4cute3eso3ESOILb1ELb0EJNS_6LayoutINS_5tupleIJNS3_IJNS_1CILi8EEENS4_ILi1EEEEEENS4_ILi2EEEEEENS3_IJNS3_IJS6_NS4_ILi0EEEEEENS4_ILi4096EEEEEEEENS_10ViewEngineINS_8smem_ptrIPN7cutlass10bfloat16_tEEEEEEEC2ERKSE_RKSL_)
        /*1c70*/ 	.word	0x00000000


	//----- nvinfo : EIATTR_FRAME_SIZE
	.align		4
.L_1224:
        /*1c74*/ 	.byte	0x04, 0x11
        /*1c76*/ 	.short	(.L_1226 - .L_1225)
	.align		4
.L_1225:
        /*1c78*/ 	.word	index@($_ZN7cutlass13device_kernelIN5flash19enable_sm80_to_sm89INS1_16FlashAttnBwdSm80INS1_25CollectiveMainloopBwdSm80ILi2ELi2EN4cute5tupleIJNS5_1CILi128EEES8_NS7_ILi64EEEEEENS_10bfloat16_tEfNS_4arch4Sm80ELb1ELb0ELb1ELb1ELb0ELb0ELb0ELb0ELi2ELi4ELi4ELi4ELb0EEENS1_24CollectiveEpilogueBwdGQAISA_fSD_Li256ELb1ELb0EEENS1_25SingleTileBwdLPTSchedulerILb1ELi128ELb0EEEEEEEEEvNT_6ParamsE$_ZN4cute3eso3ESOILb1ELb0EJNS_6LayoutINS_5tupleIJNS3_IJNS_1CILi8EEENS4_ILi1EEEEEENS3_IJNS4_ILi4EEEEEEEEENS3_IJNS3_IJS6_NS4_ILi0EEEEEENS3_IJS5_EEEEEEEENS_10ViewEngineIPN7cutlass10bfloat16_tEEEEEC2ERKSF_RKSK_)
        /*1c7c*/ 	.word	0x00000000


	//----- nvinfo : EIATTR_FRAME_SIZE
	.align		4
.L_1226:
        /*1c80*/ 	.byte	0x04, 0x11
        /*1c82*/ 	.short	(.L_1228 - .L_1227)
	.align		4
.L_1227:
        /*1c84*/ 	.word	index@($_ZN7cutlass13device_kernelIN5flash19enable_sm80_to_sm89INS1_16FlashAttnBwdSm80INS1_25CollectiveMainloopBwdSm80ILi2ELi2EN4cute5tupleIJNS5_1CILi128EEES8_NS7_ILi64EEEEEENS_10bfloat16_tEfNS_4arch4Sm80ELb1ELb0ELb1ELb1ELb0ELb0ELb0ELb0ELi2ELi4ELi4ELi4ELb0EEENS1_24CollectiveEpilogueBwdGQAISA_fSD_Li256ELb1ELb0EEENS1_25SingleTileBwdLPTSchedulerILb1ELi128ELb0EEEEEEEEEvNT_6ParamsE$_ZN4cute3eso3ESOILb1ELb0EJNS_6LayoutINS_5tupleIJNS3_IJNS_1CILi8EEENS4_ILi1EEEEEENS3_IJNS4_ILi4EEEEEEEEENS3_IJNS3_IJS6_NS4_ILi0EEEEEENS3_IJNS4_ILi2048EEEEEEEEEEENS_10ViewEngineINS_8smem_ptrIPN7cutlass10bfloat16_tEEEEEEEC2ERKSG_RKSN_)
        /*1c88*/ 	.word	0x00000000


	//----- nvinfo : EIATTR_FRAME_SIZE
	.align		4
.L_1228:
        /*1c8c*/ 	.byte	0x04, 0x11
        /*1c8e*/ 	.short	(.L_1230 - .L_1229)
	.align		4
.L_1229:
        /*1c90*/ 	.word	index@($_ZN7cutlass13device_kernelIN5flash19enable_sm80_to_sm89INS1_16FlashAttnBwdSm80INS1_25CollectiveMainloopBwdSm80ILi2ELi2EN4cute5tupleIJNS5_1CILi128EEES8_NS7_ILi64EEEEEENS_10bfloat16_tEfNS_4arch4Sm80ELb1ELb0ELb1ELb1ELb0ELb0ELb0ELb0ELi2ELi4ELi4ELi4ELb0EEENS1_24CollectiveEpilogueBwdGQAISA_fSD_Li256ELb1ELb0EEENS1_25SingleTileBwdLPTSchedulerILb1ELi128ELb0EEEEEEEEEvNT_6ParamsE$_ZN4cute3eso3ESOILb1ELb0EJNS_6LayoutINS_5tupleIJNS3_IJNS_1CILi8EEENS4_ILi1EEEEEENS3_IJNS4_ILi2EEEEEEEEENS3_IJNS3_IJS6_NS4_ILi0EEEEEENS3_IJS5_EEEEEEEENS_10ViewEngineIPN7cutlass10bfloat16_tEEEEEC2ERKSF_RKSK_)
        /*1c94*/ 	.word	0x00000000


	//----- nvinfo : EIATTR_FRAME_SIZE
	.align		4
.L_1230:
        /*1c98*/ 	.byte	0x04, 0x11
        /*1c9a*/ 	.short	(.L_1232 - .L_1231)
	.align		4
.L_1231:
        /*1c9c*/ 	.word	index@($_ZN7cutlass13device_kernelIN5flash19enable_sm80_to_sm89INS1_16FlashAttnBwdSm80INS1_25CollectiveMainloopBwdSm80ILi2ELi2EN4cute5tupleIJNS5_1CILi128EEES8_NS7_ILi64EEEEEENS_10bfloat16_tEfNS_4arch4Sm80ELb1ELb0ELb1ELb1ELb0ELb0ELb0ELb0ELi2ELi4ELi4ELi4ELb0EEENS1_24CollectiveEpilogueBwdGQAISA_fSD_Li256ELb1ELb0EEENS1_25SingleTileBwdLPTSchedulerILb1ELi128ELb0EEEEEEEEEvNT_6ParamsE$_ZN4cute3eso3ESOILb1ELb0EJNS_6LayoutINS_5tupleIJNS3_IJNS_1CILi8EEENS4_ILi1EEEEEENS3_IJNS4_ILi2EEEEEEEEENS3_IJNS3_IJS6_NS4_ILi0EEEEEENS3_IJNS4_ILi8192EEEEEEEEEEENS_10ViewEngineINS_8smem_ptrIPN7cutlass10bfloat16_tEEEEEEEC2ERKSG_RKSN_)
        /*1ca0*/ 	.word	0x00000000


	//----- nvinfo : EIATTR_FRAME_SIZE
	.align		4
.L_1232:
        /*1ca4*/ 	.byte	0x04, 0x11
        /*1ca6*/ 	.short	(.L_1234 - .L_1233)
	.align		4
.L_1233:
        /*1ca8*/ 	.word	index@($_ZN7cutlass13device_kernelIN5flash19enable_sm80_to_sm89INS1_16FlashAttnBwdSm80INS1_25CollectiveMainloopBwdSm80ILi2ELi2EN4cute5tupleIJNS5_1CILi128EEES8_NS7_ILi64EEEEEENS_10bfloat16_tEfNS_4arch4Sm80ELb1ELb0ELb1ELb1ELb0ELb0ELb0ELb0ELi2ELi4ELi4ELi4ELb0EEENS1_24CollectiveEpilogueBwdGQAISA_fSD_Li256ELb1ELb0EEENS1_25SingleTileBwdLPTSchedulerILb1ELi128ELb0EEEEEEEEEvNT_6ParamsE$_ZN4cute3eso3ESOILb1ELb0EJNS_6LayoutINS_5tupleIJNS3_IJNS_1CILi8EEENS4_ILi1EEEEEENS3_IJNS4_ILi2EEEEEEEEENS3_IJNS3_IJS6_NS4_ILi0EEEEEENS3_IJNS4_ILi64EEEEEEEEEEENS_10ViewEngineIPN7cutlass10bfloat16_tEEEEEC2ERKSG_RKSL_)
        /*1cac*/ 	.word	0x00000000


	//----- nvinfo : EIATTR_FRAME_SIZE
	.align		4
.L_1234:
        /*1cb0*/ 	.byte	0x04, 0x11
        /*1cb2*/ 	.short	(.L_1236 - .L_1235)
	.align		4
.L_1235:
        /*1cb4*/ 	.word	index@($_ZN7cutlass13device_kernelIN5flash19enable_sm80_to_sm89INS1_16FlashAttnBwdSm80INS1_25CollectiveMainloopBwdSm80ILi2ELi2EN4cute5tupleIJNS5_1CILi128EEES8_NS7_ILi64EEEEEENS_10bfloat16_tEfNS_4arch4Sm80ELb1ELb0ELb1ELb1ELb0ELb0ELb0ELb0ELi2ELi4ELi4ELi4ELb0EEENS1_24CollectiveEpilogueBwdGQAISA_fSD_Li256ELb1ELb0EEENS1_25SingleTileBwdLPTSchedulerILb1ELi128ELb0EEEEEEEEEvNT_6ParamsE$_ZN4cute3eso3ESOILb1ELb0EJNS_6LayoutINS_5tupleIJNS3_IJNS_1CILi8EEENS4_ILi1EEEEEENS3_IJNS4_ILi2EEEEEEEEENS3_IJNS3_IJS6_NS4_ILi0EEEEEENS3_IJNS4_ILi4096EEEEEEEEEEENS_10ViewEngineINS_8smem_ptrIPN7cutlass10bfloat16_tEEEEEEEC2ERKSG_RKSN_)
        /*1cb8*/ 	.word	0x00000000


	//----- nvinfo : EIATTR_FRAME_SIZE
	.align		4
.L_1236:
        /*1cbc*/ 	.byte	0x04, 0x11
        /*1cbe*/ 	.short	(.L_1238 - .L_1237)
	.align		4
.L_1237:
        /*1cc0*/ 	.word	index@($_ZN7cutlass13device_kernelIN5flash19enable_sm80_to_sm89INS1_16FlashAttnBwdSm80INS1_25CollectiveMainloopBwdSm80ILi2ELi2EN4cute5tupleIJNS5_1CILi128EEES8_NS7_ILi64EEEEEENS_10bfloat16_tEfNS_4arch4Sm80ELb1ELb0ELb1ELb1ELb0ELb0ELb0ELb0ELi2ELi4ELi4ELi4ELb0EEENS1_24CollectiveEpilogueBwdGQAISA_fSD_Li256ELb1ELb0EEENS1_25SingleTileBwdLPTSchedulerILb1ELi128ELb0EEEEEEEEEvNT_6ParamsE$_ZN4cute3eso3ESOILb1ELb0EJNS_6LayoutINS_5tupleIJNS3_IJNS_1CILi8EEENS4_ILi1EEEEEEEEENS3_IJNS3_IJS6_NS4_ILi0EEEEEEEEEEElEEC2ERKSC_RKl)
        /*1cc4*/ 	.word	0x00000000


	//----- nvinfo : EIATTR_FRAME_SIZE
	.align		4
.L_1238:
        /*1cc8*/ 	.byte	0x04, 0x11
        /*1cca*/ 	.short	(.L_1240 - .L_1239)
	.align		4
.L_1239:
        /*1ccc*/ 	.word	index@($_ZN7cutlass13device_kernelIN5flash19enable_sm80_to_sm89INS1_16FlashAttnBwdSm80INS1_25CollectiveMainloopBwdSm80ILi2ELi2EN4cute5tupleIJNS5_1CILi128EEES8_NS7_ILi64EEEEEENS_10bfloat16_tEfNS_4arch4Sm80ELb1ELb0ELb1ELb1ELb0ELb0ELb0ELb0ELi2ELi4ELi4ELi4ELb0EEENS1_24CollectiveEpilogueBwdGQAISA_fSD_Li256ELb1ELb0EEENS1_25SingleTileBwdLPTSchedulerILb1ELi128ELb0EEEEEEEEEvNT_6ParamsE$_ZN4cute3eso3ESOILb1ELb0EJNS_6LayoutINS_5tupleIJNS3_IJNS_1CILi8EEENS4_ILi1EEEEEEEEENS3_IJNS3_IJS6_NS4_ILi0EEEEEEEEEEEiEEC2ERKSC_RKi)
        /*1cd0*/ 	.word	0x00000000


	//----- nvinfo : EIATTR_FRAME_SIZE
	.align		4
.L_1240:
        /*1cd4*/ 	.byte	0x04, 0x11
        /*1cd6*/ 	.short	(.L_1242 - .L_1241)
	.align		4
.L_1241:
        /*1cd8*/ 	.word	index@($_ZN7cutlass13device_kernelIN5flash19enable_sm80_to_sm89INS1_16FlashAttnBwdSm80INS1_25CollectiveMainloopBwdSm80ILi2ELi2EN4cute5tupleIJNS5_1CILi128EEES8_NS7_ILi64EEEEEENS_10bfloat16_tEfNS_4arch4Sm80ELb1ELb0ELb1ELb1ELb0ELb0ELb0ELb0ELi2ELi4ELi4ELi4ELb0EEENS1_24CollectiveEpilogueBwdGQAISA_fSD_Li256ELb1ELb0EEENS1_25SingleTileBwdLPTSchedulerILb1ELi128ELb0EEEEEEEEEvNT_6ParamsE$_ZN4cute3eso3ESOILb1ELb0EJNS_6LayoutINS_5tupleIJNS3_IJNS_1CILi8EEENS4_ILi1EEEEEEEEENS3_IJNS3_IJS6_NS4_ILi0EEEEEEEEEEENS_10ViewEngineIPN7cutlass10bfloat16_tEEEEEC2ERKSC_RKSH_)
        /*1cdc*/ 	.word	0x00000000


	//----- nvinfo : EIATTR_FRAME_SIZE
	.align		4
.L_1242:
        /*1ce0*/ 	.byte	0x04, 0x11
        /*1ce2*/ 	.short	(.L_1244 - .L_1243)
	.align		4
.L_1243:
        /*1ce4*/ 	.word	index@($_ZN7cutlass13device_kernelIN5flash19enable_sm80_to_sm89INS1_16FlashAttnBwdSm80INS1_25CollectiveMainloopBwdSm80ILi2ELi2EN4cute5tupleIJNS5_1CILi128EEES8_NS7_ILi64EEEEEENS_10bfloat16_tEfNS_4arch4Sm80ELb1ELb0ELb1ELb1ELb0ELb0ELb0ELb0ELi2ELi4ELi4ELi4ELb0EEENS1_24CollectiveEpilogueBwdGQAISA_fSD_Li256ELb1ELb0EEENS1_25SingleTileBwdLPTSchedulerILb1ELi128ELb0EEEEEEEEEvNT_6ParamsE$_ZN4cute3eso3ESOILb1ELb0EJNS_6LayoutINS_5tupleIJNS3_IJNS_1CILi8EEENS4_ILi1EEEEEEEEENS3_IJNS3_IJS6_NS4_ILi0EEEEEEEEEEENS_10ViewEngineINS_8smem_ptrIPN7cutlass10bfloat16_tEEEEEEEC2ERKSC_RKSJ_)
        /*1ce8*/ 	.word	0x00000000


	//----- nvinfo : EIATTR_FRAME_SIZE
	.align		4
.L_1244:
        /*1cec*/ 	.byte	0x04, 0x11
        /*1cee*/ 	.short	(.L_1246 - .L_1245)
	.align		4
.L_1245:
        /*1cf0*/ 	.word	index@($_ZN7cutlass13device_kernelIN5flash19enable_sm80_to_sm89INS1_16FlashAttnBwdSm80INS1_25CollectiveMainloopBwdSm80ILi2ELi2EN4cute5tupleIJNS5_1CILi128EEES8_NS7_ILi64EEEEEENS_10bfloat16_tEfNS_4arch4Sm80ELb1ELb0ELb1ELb1ELb0ELb0ELb0ELb0ELi2ELi4ELi4ELi4ELb0EEENS1_24CollectiveEpilogueBwdGQAISA_fSD_Li256ELb1ELb0EEENS1_25SingleTileBwdLPTSchedulerILb1ELi128ELb0EEEEEEEEEvNT_6ParamsE$_ZN4cute3eso3ESOILb1ELb0EJNS_6LayoutINS_5tupleIJNS3_IJNS_1CILi8EEENS4_ILi1EEEEEEEEENS3_IJNS3_IJS6_NS4_ILi0EEEEEEEEEEENS_10ViewEngineINS_8gmem_ptrIPKN7cutlass10bfloat16_tEEEEEEEC2ERKSC_RKSK_)
        /*1cf4*/ 	.word	0x00000000


	//----- nvinfo : EIATTR_FRAME_SIZE
	.align		4
.L_1246:
        /*1cf8*/ 	.byte	0x04, 0x11
        /*1cfa*/ 	.short	(.L_1248 - .L_1247)
	.align		4
.L_1247:
        /*1cfc*/ 	.word	index@($_ZN7cutlass13device_kernelIN5flash19enable_sm80_to_sm89INS1_16FlashAttnBwdSm80INS1_25CollectiveMainloopBwdSm80ILi2ELi2EN4cute5tupleIJNS5_1CILi128EEES8_NS7_ILi64EEEEEENS_10bfloat16_tEfNS_4arch4Sm80ELb1ELb0ELb1ELb1ELb0ELb0ELb0ELb0ELi2ELi4ELi4ELi4ELb0EEENS1_24CollectiveEpilogueBwdGQAISA_fSD_Li256ELb1ELb0EEENS1_25SingleTileBwdLPTSchedulerILb1ELi128ELb0EEEEEEEEEvNT_6ParamsE$_ZN4cute3eso3ESOILb1ELb0EJNS_6LayoutINS_5tupleIJNS3_IJNS_1CILi4EEENS4_ILi1EEEEEES6_EEENS3_IJNS3_IJS6_NS4_ILi0EEEEEES9_EEEEEiEEC2ERKSC_RKi)
        /*1d00*/ 	.word	0x00000000


	//----- nvinfo : EIATTR_FRAME_SIZE
	.align		4
.L_1248:
        /*1d04*/ 	.byte	0x04, 0x11
        /*1d06*/ 	.short	(.L_1250 - .L_1249)
	.align		4
.L_1249:
        /*1d08*/ 	.word	index@($_ZN7cutlass13device_kernelIN5flash19enable_sm80_to_sm89INS1_16FlashAttnBwdSm80INS1_25CollectiveMainloopBwdSm80ILi2ELi2EN4cute5tupleIJNS5_1CILi128EEES8_NS7_ILi64EEEEEENS_10bfloat16_tEfNS_4arch4Sm80ELb1ELb0ELb1ELb1ELb0ELb0ELb0ELb0ELi2ELi4ELi4ELi4ELb0EEENS1_24CollectiveEpilogueBwdGQAISA_fSD_Li256ELb1ELb0EEENS1_25SingleTileBwdLPTSchedulerILb1ELi128ELb0EEEEEEEEEvNT_6ParamsE$_ZN4cute3eso3ESOILb1ELb0EJNS_6LayoutINS_5tupleIJNS3_IJNS_1CILi4EEENS4_ILi1EEEEEES6_EEENS3_IJNS3_IJS6_NS4_ILi0EEEEEES9_EEEEENS_10ViewEngineINS_8smem_ptrIPfEEEEEEC2ERKSC_RKSH_)
        /*1d0c*/ 	.word	0x00000000


	//----- nvinfo : EIATTR_FRAME_SIZE
	.align		4
.L_1250:
        /*1d10*/ 	.byte	0x04, 0x11
        /*1d12*/ 	.short	(.L_1252 - .L_1251)
	.align		4
.L_1251:
        /*1d14*/ 	.word	index@($_ZN7cutlass13device_kernelIN5flash19enable_sm80_to_sm89INS1_16FlashAttnBwdSm80INS1_25CollectiveMainloopBwdSm80ILi2ELi2EN4cute5tupleIJNS5_1CILi128EEES8_NS7_ILi64EEEEEENS_10bfloat16_tEfNS_4arch4Sm80ELb1ELb0ELb1ELb1ELb0ELb0ELb0ELb0ELi2ELi4ELi4ELi4ELb0EEENS1_24CollectiveEpilogueBwdGQAISA_fSD_Li256ELb1ELb0EEENS1_25SingleTileBwdLPTSchedulerILb1ELi128ELb0EEEEEEEEEvNT_6ParamsE$_ZN4cute3eso3ESOILb1ELb0EJNS_6LayoutINS_5tupleIJNS3_IJNS_1CILi4EEENS4_ILi1EEEEEES6_EEENS3_IJNS3_IJS6_NS4_ILi0EEEEEES9_EEEEENS_10ViewEngineINS_8gmem_ptrIPKfEEEEEEC2ERKSC_RKSI_)
        /*1d18*/ 	.word	0x00000000


	//----- nvinfo : EIATTR_FRAME_SIZE
	.align		4
.L_1252:
        /*1d1c*/ 	.byte	0x04, 0x11
        /*1d1e*/ 	.short	(.L_1254 - .L_1253)
	.align		4
.L_1253:
        /*1d20*/ 	.word	index@($_ZN7cutlass13device_kernelIN5flash19enable_sm80_to_sm89INS1_16FlashAttnBwdSm80INS1_25CollectiveMainloopBwdSm80ILi2ELi2EN4cute5tupleIJNS5_1CILi128EEES8_NS7_ILi64EEEEEENS_10bfloat16_tEfNS_4arch4Sm80ELb1ELb0ELb1ELb1ELb0ELb0ELb0ELb0ELi2ELi4ELi4ELi4ELb0EEENS1_24CollectiveEpilogueBwdGQAISA_fSD_Li256ELb1ELb0EEENS1_25SingleTileBwdLPTSchedulerILb1ELi128ELb0EEEEEEEEEvNT_6ParamsE$_ZN4cute3eso3ESOILb1ELb0EJNS_6LayoutINS_5tupleIJNS3_IJNS_1CILi4EEENS4_ILi1EEEEEEEEENS3_IJNS3_IJS6_NS4_ILi0EEEEEEEEEEENS_10ViewEngineIPjEEEEC2ERKSC_RKSF_)
        /*1d24*/ 	.word	0x00000000


	//----- nvinfo : EIATTR_FRAME_SIZE
	.align		4
.L_1254:
        /*1d28*/ 	.byte	0x04, 0x11
        /*1d2a*/ 	.short	(.L_1256 - .L_1255)
	.align		4
.L_1255:
        /*1d2c*/ 	.word	index@($_ZN7cutlass13device_kernelIN5flash19enable_sm80_to_sm89INS1_16FlashAttnBwdSm80INS1_25CollectiveMainloopBwdSm80ILi2ELi2EN4cute5tupleIJNS5_1CILi128EEES8_NS7_ILi64EEEEEENS_10bfloat16_tEfNS_4arch4Sm80ELb1ELb0ELb1ELb1ELb0ELb0ELb0ELb0ELi2ELi4ELi4ELi4ELb0EEENS1_24CollectiveEpilogueBwdGQAISA_fSD_Li256ELb1ELb0EEENS1_25SingleTileBwdLPTSchedulerILb1ELi128ELb0EEEEEEEEEvNT_6ParamsE$_ZN4cute3eso3ESOILb1ELb0EJNS_6LayoutINS_5tupleIJNS3_IJNS_1CILi4EEENS4_ILi1EEEEEEEEENS3_IJNS3_IJS6_NS4_ILi0EEEEEEEEEEENS_10ViewEngineINS_8smem_ptrIPfEEEEEEC2ERKSC_RKSH_)
        /*1d30*/ 	.word	0x00000000


	//----- nvinfo : EIATTR_FRAME_SIZE
	.align		4
.L_1256:
        /*1d34*/ 	.byte	0x04, 0x11
        /*1d36*/ 	.short	(.L_1258 - .L_1257)
	.align		4
.L_1257:
        /*1d38*/ 	.word	index@($_ZN7cutlass13device_kernelIN5flash19enable_sm80_to_sm89INS1_16FlashAttnBwdSm80INS1_25CollectiveMainloopBwdSm80ILi2ELi2EN4cute5tupleIJNS5_1CILi128EEES8_NS7_ILi64EEEEEENS_10bfloat16_tEfNS_4arch4Sm80ELb1ELb0ELb1ELb1ELb0ELb0ELb0ELb0ELi2ELi4ELi4ELi4ELb0EEENS1_24CollectiveEpilogueBwdGQAISA_fSD_Li256ELb1ELb0EEENS1_25SingleTileBwdLPTSchedulerILb1ELi128ELb0EEEEEEEEEvNT_6ParamsE$_ZN4cute3eso3ESOILb1ELb0EJNS_6LayoutINS_5tupleIJNS3_IJNS_1CILi4EEENS4_ILi1EEEEEEEEENS3_IJNS3_IJS6_NS4_ILi0EEEEEEEEEEENS_10ViewEngineINS_8gmem_ptrIPKfEEEEEEC2ERKSC_RKSI_)
        /*1d3c*/ 	.word	0x00000000


	//----- nvinfo : EIATTR_FRAME_SIZE
	.align		4
.L_1258:
        /*1d40*/ 	.byte	0x04, 0x11
        /*1d42*/ 	.short	(.L_1260 - .L_1259)
	.align		4
.L_1259:
        /*1d44*/ 	.word	index@($_ZN7cutlass13device_kernelIN5flash19enable_sm80_to_sm89INS1_16FlashAttnBwdSm80INS1_25CollectiveMainloopBwdSm80ILi2ELi2EN4cute5tupleIJNS5_1CILi128EEES8_NS7_ILi64EEEEEENS_10bfloat16_tEfNS_4arch4Sm80ELb1ELb0ELb1ELb1ELb0ELb0ELb0ELb0ELi2ELi4ELi4ELi4ELb0EEENS1_24CollectiveEpilogueBwdGQAISA_fSD_Li256ELb1ELb0EEENS1_25SingleTileBwdLPTSchedulerILb1ELi128ELb0EEEEEEEEEvNT_6ParamsE$_ZN4cute3eso3ESOILb1ELb0EJNS_6LayoutINS_5tupleIJNS3_IJNS_1CILi2EEES5_S5_EEES5_EEENS3_IJNS3_IJNS4_ILi1EEES5_NS4_ILi4EEEEEENS4_ILi8EEEEEEEEiEEC2ERKSD_RKi)
        /*1d48*/ 	.word	0x00000000


	//----- nvinfo : EIATTR_FRAME_SIZE
	.align		4
.L_1260:
        /*1d4c*/ 	.byte	0x04, 0x11
        /*1d4e*/ 	.short	(.L_1262 - .L_1261)
	.align		4
.L_1261:
        /*1d50*/ 	.word	index@($_ZN7cutlass13device_kernelIN5flash19enable_sm80_to_sm89INS1_16FlashAttnBwdSm80INS1_25CollectiveMainloopBwdSm80ILi2ELi2EN4cute5tupleIJNS5_1CILi128EEES8_NS7_ILi64EEEEEENS_10bfloat16_tEfNS_4arch4Sm80ELb1ELb0ELb1ELb1ELb0ELb0ELb0ELb0ELi2ELi4ELi4ELi4ELb0EEENS1_24CollectiveEpilogueBwdGQAISA_fSD_Li256ELb1ELb0EEENS1_25SingleTileBwdLPTSchedulerILb1ELi128ELb0EEEEEEEEEvNT_6ParamsE$_ZN4cute3eso3ESOILb1ELb0EJNS_6LayoutINS_5tupleIJNS3_IJNS_1CILi2EEES5_S5_EEES5_EEENS3_IJNS3_IJNS4_ILi1EEES5_NS4_ILi4EEEEEENS4_ILi8EEEEEEEENS_10ViewEngineIPN7cutlass10bfloat16_tEEEEEC2ERKSD_RKSI_)
        /*1d54*/ 	.word	0x00000000


	//----- nvinfo : EIATTR_FRAME_SIZE
	.align		4
.L_1262:
        /*1d58*/ 	.byte	0x04, 0x11
        /*1d5a*/ 	.short	(.L_1264 - .L_1263)
	.align		4
.L_1263:
        /*1d5c*/ 	.word	index@($_ZN7cutlass13device_kernelIN5flash19enable_sm80_to_sm89INS1_16FlashAttnBwdSm80INS1_25CollectiveMainloopBwdSm80ILi2ELi2EN4cute5tupleIJNS5_1CILi128EEES8_NS7_ILi64EEEEEENS_10bfloat16_tEfNS_4arch4Sm80ELb1ELb0ELb1ELb1ELb0ELb0ELb0ELb0ELi2ELi4ELi4ELi4ELb0EEENS1_24CollectiveEpilogueBwdGQAISA_fSD_Li256ELb1ELb0EEENS1_25SingleTileBwdLPTSchedulerILb1ELi128ELb0EEEEEEEEEvNT_6ParamsE$_ZN4cute3eso3ESOILb1ELb0EJNS_6LayoutINS_5tupleIJNS3_IJNS_1CILi2EEES5_S5_EEES5_EEENS3_IJNS3_IJNS4_ILi1EEES5_NS4_ILi4EEEEEENS4_ILi64EEEEEEEEiEEC2ERKSD_RKi)
        /*1d60*/ 	.word	0x00000000


	//----- nvinfo : EIATTR_FRAME_SIZE
	.align		4
.L_1264:
        /*1d64*/ 	.byte	0x04, 0x11
        /*1d66*/ 	.short	(.L_1266 - .L_1265)
	.align		4
.L_1265:
        /*1d68*/ 	.word	index@($_ZN7cutlass13device_kernelIN5flash19enable_sm80_to_sm89INS1_16FlashAttnBwdSm80INS1_25CollectiveMainloopBwdSm80ILi2ELi2EN4cute5tupleIJNS5_1CILi128EEES8_NS7_ILi64EEEEEENS_10bfloat16_tEfNS_4arch4Sm80ELb1ELb0ELb1ELb1ELb0ELb0ELb0ELb0ELi2ELi4ELi4ELi4ELb0EEENS1_24CollectiveEpilogueBwdGQAISA_fSD_Li256ELb1ELb0EEENS1_25SingleTileBwdLPTSchedulerILb1ELi128ELb0EEEEEEEEEvNT_6ParamsE$_ZN4cute3eso3ESOILb1ELb0EJNS_6LayoutINS_5tupleIJNS3_IJNS_1CILi2EEES5_S5_EEES5_EEENS3_IJNS3_IJNS4_ILi1EEES5_NS4_ILi4EEEEEENS4_ILi64EEEEEEEENS_10ViewEngineIPN7cutlass10bfloat16_tEEEEEC2ERKSD_RKSI_)
        /*1d6c*/ 	.word	0x00000000


	//----- nvinfo : EIATTR_FRAME_SIZE
	.align		4
.L_1266:
        /*1d70*/ 	.byte	0x04, 0x11
        /*1d72*/ 	.short	(.L_1268 - .L_1267)
	.align		4
.L_1267:
        /*1d74*/ 	.word	index@($_ZN7cutlass13device_kernelIN5flash19enable_sm80_to_sm89INS1_16FlashAttnBwdSm80INS1_25CollectiveMainloopBwdSm80ILi2ELi2EN4cute5tupleIJNS5_1CILi128EEES8_NS7_ILi64EEEEEENS_10bfloat16_tEfNS_4arch4Sm80ELb1ELb0ELb1ELb1ELb0ELb0ELb0ELb0ELi2ELi4ELi4ELi4ELb0EEENS1_24CollectiveEpilogueBwdGQAISA_fSD_Li256ELb1ELb0EEENS1_25SingleTileBwdLPTSchedulerILb1ELi128ELb0EEEEEEEEEvNT_6ParamsE$_ZN4cute3eso3ESOILb1ELb0EJNS_6LayoutINS_5tupleIJNS3_IJNS_1CILi2EEES5_S5_EEEEEENS3_IJNS3_IJNS4_ILi1EEES5_NS4_ILi4EEEEEEEEEEEiEEC2ERKSC_RKi)
        /*1d78*/ 	.word	0x00000000


	//----- nvinfo : EIATTR_FRAME_SIZE
	.align		4
.L_1268:
        /*1d7c*/ 	.byte	0x04, 0x11
        /*1d7e*/ 	.short	(.L_1270 - .L_1269)
	.align		4
.L_1269:
        /*1d80*/ 	.word	index@($_ZN7cutlass13device_kernelIN5flash19enable_sm80_to_sm89INS1_16FlashAttnBwdSm80INS1_25CollectiveMainloopBwdSm80ILi2ELi2EN4cute5tupleIJNS5_1CILi128EEES8_NS7_ILi64EEEEEENS_10bfloat16_tEfNS_4arch4Sm80ELb1ELb0ELb1ELb1ELb0ELb0ELb0ELb0ELi2ELi4ELi4ELi4ELb0EEENS1_24CollectiveEpilogueBwdGQAISA_fSD_Li256ELb1ELb0EEENS1_25SingleTileBwdLPTSchedulerILb1ELi128ELb0EEEEEEEEEvNT_6ParamsE$_ZN4cute3eso3ESOILb1ELb0EJNS_6LayoutINS_5tupleIJNS3_IJNS_1CILi2EEES5_S5_EEEEEENS3_IJNS3_IJNS4_ILi1EEES5_NS4_ILi4EEEEEEEEEEENS_10ViewEngineIPN7cutlass10bfloat16_tEEEEEC2ERKSC_RKSH_)
        /*1d84*/ 	.word	0x00000000


	//----- nvinfo : EIATTR_FRAME_SIZE
	.align		4
.L_1270:
        /*1d88*/ 	.byte	0x04, 0x11
        /*1d8a*/ 	.short	(.L_1272 - .L_1271)
	.align		4
.L_1271:
        /*1d8c*/ 	.word	index@($_ZN7cutlass13device_kernelIN5flash19enable_sm80_to_sm89INS1_16FlashAttnBwdSm80INS1_25CollectiveMainloopBwdSm80ILi2ELi2EN4cute5tupleIJNS5_1CILi128EEES8_NS7_ILi64EEEEEENS_10bfloat16_tEfNS_4arch4Sm80ELb1ELb0ELb1ELb1ELb0ELb0ELb0ELb0ELi2ELi4ELi4ELi4ELb0EEENS1_24CollectiveEpilogueBwdGQAISA_fSD_Li256ELb1ELb0EEENS1_25SingleTileBwdLPTSchedulerILb1ELi128ELb0EEEEEEEEEvNT_6ParamsE$_ZN4cute3eso3ESOILb1ELb0EJNS_6LayoutINS_5tupleIJNS3_IJNS_1CILi2EEES5_EEES6_EEENS3_IJNS3_IJNS4_ILi1EEES5_EEENS3_IJNS4_ILi32EEENS4_ILi64EEEEEEEEEEEiEEC2ERKSE_RKi)
        /*1d90*/ 	.word	0x00000000


	//----- nvinfo : EIATTR_FRAME_SIZE
	.align		4
.L_1272:
        /*1d94*/ 	.byte	0x04, 0x11
        /*1d96*/ 	.short	(.L_1274 - .L_1273)
	.align		4
.L_1273:
        /*1d98*/ 	.word	index@($_ZN7cutlass13device_kernelIN5flash19enable_sm80_to_sm89INS1_16FlashAttnBwdSm80INS1_25CollectiveMainloopBwdSm80ILi2ELi2EN4cute5tupleIJNS5_1CILi128EEES8_NS7_ILi64EEEEEENS_10bfloat16_tEfNS_4arch4Sm80ELb1ELb0ELb1ELb1ELb0ELb0ELb0ELb0ELi2ELi4ELi4ELi4ELb0EEENS1_24CollectiveEpilogueBwdGQAISA_fSD_Li256ELb1ELb0EEENS1_25SingleTileBwdLPTSchedulerILb1ELi128ELb0EEEEEEEEEvNT_6ParamsE$_ZN4cute3eso3ESOILb1ELb0EJNS_6LayoutINS_5tupleIJNS3_IJNS_1CILi2EEES5_EEES6_EEENS3_IJNS3_IJNS4_ILi1EEES5_EEENS3_IJNS4_ILi32EEENS4_ILi64EEEEEEEEEEENS_10ViewEngineIPN7cutlass10bfloat16_tEEEEEC2ERKSE_RKSJ_)
        /*1d9c*/ 	.word	0x00000000


	//----- nvinfo : EIATTR_FRAME_SIZE
	.align		4
.L_1274:
        /*1da0*/ 	.byte	0x04, 0x11
        /*1da2*/ 	.short	(.L_1276 - .L_1275)
	.align		4
.L_1275:
        /*1da4*/ 	.word	index@($_ZN7cutlass13device_kernelIN5flash19enable_sm80_to_sm89INS1_16FlashAttnBwdSm80INS1_25CollectiveMainloopBwdSm80ILi2ELi2EN4cute5tupleIJNS5_1CILi128EEES8_NS7_ILi64EEEEEENS_10bfloat16_tEfNS_4arch4Sm80ELb1ELb0ELb1ELb1ELb0ELb0ELb0ELb0ELi2ELi4ELi4ELi4ELb0EEENS1_24CollectiveEpilogueBwdGQAISA_fSD_Li256ELb1ELb0EEENS1_25SingleTileBwdLPTSchedulerILb1ELi128ELb0EEEEEEEEEvNT_6ParamsE$_ZN4cute3eso3ESOILb1ELb0EJNS_6LayoutINS_5tupleIJNS3_IJNS_1CILi2EEES5_EEES5_NS4_ILi8EEEEEENS3_IJNS3_IJNS_11ScaledBasisINS4_ILi1EEEJLi1EEEENS9_IS7_JLi0EEEEEEENS9_INS4_ILi64EEEJLi0EEEENS9_INS4_ILi16EEEJLi1EEEEEEEEENS_15ArithmeticTupleIJiiEEEEEC2ERKSJ_RKSL_)
        /*1da8*/ 	.word	0x00000000


	//----- nvinfo : EIATTR_FRAME_SIZE
	.align		4
.L_1276:
        /*1dac*/ 	.byte	0x04, 0x11
        /*1dae*/ 	.short	(.L_1278 - .L_1277)
	.align		4
.L_1277:
        /*1db0*/ 	.word	index@($_ZN7cutlass13device_kernelIN5flash19enable_sm80_to_sm89INS1_16FlashAttnBwdSm80INS1_25CollectiveMainloopBwdSm80ILi2ELi2EN4cute5tupleIJNS5_1CILi128EEES8_NS7_ILi64EEEEEENS_10bfloat16_tEfNS_4arch4Sm80ELb1ELb0ELb1ELb1ELb0ELb0ELb0ELb0ELi2ELi4ELi4ELi4ELb0EEENS1_24CollectiveEpilogueBwdGQAISA_fSD_Li256ELb1ELb0EEENS1_25SingleTileBwdLPTSchedulerILb1ELi128ELb0EEEEEEEEEvNT_6ParamsE$_ZN4cute3eso3ESOILb1ELb0EJNS_6LayoutINS_5tupleIJNS3_IJNS_1CILi2EEES5_EEES5_NS4_ILi8EEEEEENS3_IJNS3_IJNS_11ScaledBasisINS4_ILi1EEEJLi1EEEENS9_IS7_JLi0EEEEEEENS9_INS4_ILi64EEEJLi0EEEENS9_INS4_ILi16EEEJLi1EEEEEEEEENS_10ViewEngineINS_23ArithmeticTupleIteratorINS_15ArithmeticTupleIJiiEEEEEEEEEC2ERKSJ_RKSP_)
        /*1db4*/ 	.word	0x00000000


	//----- nvinfo : EIATTR_FRAME_SIZE
	.align		4
.L_1278:
        /*1db8*/ 	.byte	0x04, 0x11
        /*1dba*/ 	.short	(.L_1280 - .L_1279)
	.align		4
.L_1279:
        /*1dbc*/ 	.word	index@($_ZN7cutlass13device_kernelIN5flash19enable_sm80_to_sm89INS1_16FlashAttnBwdSm80INS1_25CollectiveMainloopBwdSm80ILi2ELi2EN4cute5tupleIJNS5_1CILi128EEES8_NS7_ILi64EEEEEENS_10bfloat16_tEfNS_4arch4Sm80ELb1ELb0ELb1ELb1ELb0ELb0ELb0ELb0ELi2ELi4ELi4ELi4ELb0EEENS1_24CollectiveEpilogueBwdGQAISA_fSD_Li256ELb1ELb0EEENS1_25SingleTileBwdLPTSchedulerILb1ELi128ELb0EEEEEEEEEvNT_6ParamsE$_ZN4cute3eso3ESOILb1ELb0EJNS_6LayoutINS_5tupleIJNS3_IJNS_1CILi2EEES5_EEENS4_ILi8EEEEEENS3_IJNS3_IJNS4_ILi1EEES5_EEENS4_ILi4EEEEEEEEiEEC2ERKSD_RKi)
        /*1dc0*/ 	.word	0x00000000


	//----- nvinfo : EIATTR_FRAME_SIZE
	.align		4
.L_1280:
        /*1dc4*/ 	.byte	0x04, 0x11
        /*1dc6*/ 	.short	(.L_1282 - .L_1281)
	.align		4
.L_1281:
        /*1dc8*/ 	.word	index@($_ZN7cutlass13device_kernelIN5flash19enable_sm80_to_sm89INS1_16FlashAttnBwdSm80INS1_25CollectiveMainloopBwdSm80ILi2ELi2EN4cute5tupleIJNS5_1CILi128EEES8_NS7_ILi64EEEEEENS_10bfloat16_tEfNS_4arch4Sm80ELb1ELb0ELb1ELb1ELb0ELb0ELb0ELb0ELi2ELi4ELi4ELi4ELb0EEENS1_24CollectiveEpilogueBwdGQAISA_fSD_Li256ELb1ELb0EEENS1_25SingleTileBwdLPTSchedulerILb1ELi128ELb0EEEEEEEEEvNT_6ParamsE$_ZN4cute3eso3ESOILb1ELb0EJNS_6LayoutINS_5tupleIJNS3_IJNS_1CILi2EEES5_EEENS4_ILi8EEEEEENS3_IJNS3_IJNS4_ILi1EEES5_EEENS4_ILi4EEEEEEEENS_10ViewEngineIPN7cutlass10bfloat16_tEEEEEC2ERKSD_RKSI_)
        /*1dcc*/ 	.word	0x00000000


	//----- nvinfo : EIATTR_FRAME_SIZE
	.align		4
.L_1282:
        /*1dd0*/ 	.byte	0x04, 0x11
        /*1dd2*/ 	.short	(.L_1284 - .L_1283)
	.align		4
.L_1283:
        /*1dd4*/ 	.word	index@($_ZN7cutlass13device_kernelIN5flash19enable_sm80_to_sm89INS1_16FlashAttnBwdSm80INS1_25CollectiveMainloopBwdSm80ILi2ELi2EN4cute5tupleIJNS5_1CILi128EEES8_NS7_ILi64EEEEEENS_10bfloat16_tEfNS_4arch4Sm80ELb1ELb0ELb1ELb1ELb0ELb0ELb0ELb0ELi2ELi4ELi4ELi4ELb0EEENS1_24CollectiveEpilogueBwdGQAISA_fSD_Li256ELb1ELb0EEENS1_25SingleTileBwdLPTSchedulerILb1ELi128ELb0EEEEEEEEEvNT_6ParamsE$_ZN4cute3eso3ESOILb1ELb0EJNS_6LayoutINS_5tupleIJNS3_IJNS_1CILi2EEES5_EEENS3_IJS5_NS4_ILi8EEEEEEEEENS3_IJNS3_IJS5_NS4_ILi4EEEEEENS3_IJNS4_ILi1EEES7_EEEEEEEENS_10ViewEngineIPfEEEEC2ERKSF_RKSI_)
        /*1dd8*/ 	.word	0x00000000


	//----- nvinfo : EIATTR_FRAME_SIZE
	.align		4
.L_1284:
        /*1ddc*/ 	.byte	0x04, 0x11
        /*1dde*/ 	.short	(.L_1286 - .L_1285)
	.align		4
.L_1285:
        /*1de0*/ 	.word	index@($_ZN7cutlass13device_kernelIN5flash19enable_sm80_to_sm89INS1_16FlashAttnBwdSm80INS1_25CollectiveMainloopBwdSm80ILi2ELi2EN4cute5tupleIJNS5_1CILi128EEES8_NS7_ILi64EEEEEENS_10bfloat16_tEfNS_4arch4Sm80ELb1ELb0ELb1ELb1ELb0ELb0ELb0ELb0ELi2ELi4ELi4ELi4ELb0EEENS1_24CollectiveEpilogueBwdGQAISA_fSD_Li256ELb1ELb0EEENS1_25SingleTileBwdLPTSchedulerILb1ELi128ELb0EEEEEEEEEvNT_6ParamsE$_ZN4cute3eso3ESOILb1ELb0EJNS_6LayoutINS_5tupleIJNS3_IJNS_1CILi2EEES5_EEENS3_IJS5_NS4_ILi8EEEEEEEEENS3_IJNS3_IJNS_11ScaledBasisIS7_JLi0EEEENSA_INS4_ILi64EEEJLi0EEEEEEENS3_IJNSA_INS4_ILi1EEEJLi1EEEENSA_INS4_ILi16EEEJLi1EEEEEEEEEEEENS_10ViewEngineINS_23ArithmeticTupleIteratorINS_15ArithmeticTupleIJiiEEEEEEEEEC2ERKSL_RKSR_)
        /*1de4*/ 	.word	0x00000000


	//----- nvinfo : EIATTR_FRAME_SIZE
	.align		4
.L_1286:
        /*1de8*/ 	.byte	0x04, 0x11
        /*1dea*/ 	.short	(.L_1288 - .L_1287)
	.align		4
.L_1287:
        /*1dec*/ 	.word	index@($_ZN7cutlass13device_kernelIN5flash19enable_sm80_to_sm89INS1_16FlashAttnBwdSm80INS1_25CollectiveMainloopBwdSm80ILi2ELi2EN4cute5tupleIJNS5_1CILi128EEES8_NS7_ILi64EEEEEENS_10bfloat16_tEfNS_4arch4Sm80ELb1ELb0ELb1ELb1ELb0ELb0ELb0ELb0ELi2ELi4ELi4ELi4ELb0EEENS1_24CollectiveEpilogueBwdGQAISA_fSD_Li256ELb1ELb0EEENS1_25SingleTileBwdLPTSchedulerILb1ELi128ELb0EEEEEEEEEvNT_6ParamsE$_ZN4cute3eso3ESOILb1ELb0EJNS_6LayoutINS_5tupleIJNS3_IJNS_1CILi2EEES5_EEENS3_IJS5_NS4_ILi8EEEEEEEEENS3_IJNS3_IJNS_11ScaledBasisIS7_JLi0EEEENSA_INS4_ILi64EEEJLi0EEEEEEENS3_IJNSA_INS4_ILi1EEEJLi1EEEENSA_INS4_ILi16EEEJLi1EEEEEEEEEEEENS_10ViewEngineINS_23ArithmeticTupleIteratorINS_15ArithmeticTupleIJNS4_ILi0EEESP_EEEEEEEEEC2ERKSL_RKSS_)
        /*1df0*/ 	.word	0x00000000


	//----- nvinfo : EIATTR_FRAME_SIZE
	.align		4
.L_1288:
        /*1df4*/ 	.byte	0x04, 0x11
        /*1df6*/ 	.short	(.L_1290 - .L_1289)
	.align		4
.L_1289:
        /*1df8*/ 	.word	index@($_ZN7cutlass13device_kernelIN5flash19enable_sm80_to_sm89INS1_16FlashAttnBwdSm80INS1_25CollectiveMainloopBwdSm80ILi2ELi2EN4cute5tupleIJNS5_1CILi128EEES8_NS7_ILi64EEEEEENS_10bfloat16_tEfNS_4arch4Sm80ELb1ELb0ELb1ELb1ELb0ELb0ELb0ELb0ELi2ELi4ELi4ELi4ELb0EEENS1_24CollectiveEpilogueBwdGQAISA_fSD_Li256ELb1ELb0EEENS1_25SingleTileBwdLPTSchedulerILb1ELi128ELb0EEEEEEEEEvNT_6ParamsE$_ZN4cute3eso3ESOILb1ELb0EJNS_6LayoutINS_5tupleIJNS3_IJNS_1CILi2EEES5_EEEEEENS3_IJNS3_IJNS4_ILi8EEENS4_ILi64EEEEEEEEEEEiEEC2ERKSC_RKi)
        /*1dfc*/ 	.word	0x00000000


	//----- nvinfo : EIATTR_FRAME_SIZE
	.align		4
.L_1290:
        /*1e00*/ 	.byte	0x04, 0x11
        /*1e02*/ 	.short	(.L_1292 - .L_1291)
	.align		4
.L_1291:
        /*1e04*/ 	.word	index@($_ZN7cutlass13device_kernelIN5flash19enable_sm80_to_sm89INS1_16FlashAttnBwdSm80INS1_25CollectiveMainloopBwdSm80ILi2ELi2EN4cute5tupleIJNS5_1CILi128EEES8_NS7_ILi64EEEEEENS_10bfloat16_tEfNS_4arch4Sm80ELb1ELb0ELb1ELb1ELb0ELb0ELb0ELb0ELi2ELi4ELi4ELi4ELb0EEENS1_24CollectiveEpilogueBwdGQAISA_fSD_Li256ELb1ELb0EEENS1_25SingleTileBwdLPTSchedulerILb1ELi128ELb0EEEEEEEEEvNT_6ParamsE$_ZN4cute3eso3ESOILb1ELb0EJNS_6LayoutINS_5tupleIJNS3_IJNS_1CILi2EEES5_EEEEEENS3_IJNS3_IJNS4_ILi8EEENS4_ILi64EEEEEEEEEEENS_10ViewEngineINS_8smem_ptrIPfEEEEEEC2ERKSC_RKSH_)
        /*1e08*/ 	.word	0x00000000


	//----- nvinfo : EIATTR_FRAME_SIZE
	.align		4
.L_1292:
        /*1e0c*/ 	.byte	0x04, 0x11
        /*1e0e*/ 	.short	(.L_1294 - .L_1293)
	.align		4
.L_1293:
        /*1e10*/ 	.word	index@($_ZN7cutlass13device_kernelIN5flash19enable_sm80_to_sm89INS1_16FlashAttnBwdSm80INS1_25CollectiveMainloopBwdSm80ILi2ELi2EN4cute5tupleIJNS5_1CILi128EEES8_NS7_ILi64EEEEEENS_10bfloat16_tEfNS_4arch4Sm80ELb1ELb0ELb1ELb1ELb0ELb0ELb0ELb0ELi2ELi4ELi4ELi4ELb0EEENS1_24CollectiveEpilogueBwdGQAISA_fSD_Li256ELb1ELb0EEENS1_25SingleTileBwdLPTSchedulerILb1ELi128ELb0EEEEEEEEEvNT_6ParamsE$_ZN4cute3eso3ESOILb1ELb0EJNS_6LayoutINS_5tupleIJNS3_IJNS_1CILi2EEES5_EEEEEENS3_IJNS3_IJNS4_ILi1EEES5_EEEEEEEEiEEC2ERKSB_RKi)
        /*1e14*/ 	.word	0x00000000


	//----- nvinfo : EIATTR_FRAME_SIZE
	.align		4
.L_1294:
        /*1e18*/ 	.byte	0x04, 0x11
        /*1e1a*/ 	.short	(.L_1296 - .L_1295)
	.align		4
.L_1295:
        /*1e1c*/ 	.word	index@($_ZN7cutlass13device_kernelIN5flash19enable_sm80_to_sm89INS1_16FlashAttnBwdSm80INS1_25CollectiveMainloopBwdSm80ILi2ELi2EN4cute5tupleIJNS5_1CILi128EEES8_NS7_ILi64EEEEEENS_10bfloat16_tEfNS_4arch4Sm80ELb1ELb0ELb1ELb1ELb0ELb0ELb0ELb0ELi2ELi4ELi4ELi4ELb0EEENS1_24CollectiveEpilogueBwdGQAISA_fSD_Li256ELb1ELb0EEENS1_25SingleTileBwdLPTSchedulerILb1ELi128ELb0EEEEEEEEEvNT_6ParamsE$_ZN4cute3eso3ESOILb1ELb0EJNS_6LayoutINS_5tupleIJNS3_IJNS_1CILi2EEES5_EEEEEENS3_IJNS3_IJNS4_ILi1EEES5_EEEEEEEENS_10ViewEngineIPfEEEEC2ERKSB_RKSE_)
        /*1e20*/ 	.word	0x00000000


	//----- nvinfo : EIATTR_FRAME_SIZE
	.align		4
.L_1296:
        /*1e24*/ 	.byte	0x04, 0x11
        /*1e26*/ 	.short	(.L_1298 - .L_1297)
	.align		4
.L_1297:
        /*1e28*/ 	.word	index@($_ZN7cutlass13device_kernelIN5flash19enable_sm80_to_sm89INS1_16FlashAttnBwdSm80INS1_25CollectiveMainloopBwdSm80ILi2ELi2EN4cute5tupleIJNS5_1CILi128EEES8_NS7_ILi64EEEEEENS_10bfloat16_tEfNS_4arch4Sm80ELb1ELb0ELb1ELb1ELb0ELb0ELb0ELb0ELi2ELi4ELi4ELi4ELb0EEENS1_24CollectiveEpilogueBwdGQAISA_fSD_Li256ELb1ELb0EEENS1_25SingleTileBwdLPTSchedulerILb1ELi128ELb0EEEEEEEEEvNT_6ParamsE$_ZN4cute3eso3ESOILb1ELb0EJNS_6LayoutINS_5tupleIJNS3_IJNS_1CILi2EEES5_EEEEEENS3_IJNS3_IJNS4_ILi1EEES5_EEEEEEEENS_10ViewEngineIPN7cutlass10bfloat16_tEEEEEC2ERKSB_RKSG_)
        /*1e2c*/ 	.word	0x00000000


	//----- nvinfo : EIATTR_FRAME_SIZE
	.align		4
.L_1298:
        /*1e30*/ 	.byte	0x04, 0x11
        /*1e32*/ 	.short	(.L_1300 - .L_1299)
	.align		4
.L_1299:
        /*1e34*/ 	.word	index@($_ZN7cutlass13device_kernelIN5flash19enable_sm80_to_sm89INS1_16FlashAttnBwdSm80INS1_25CollectiveMainloopBwdSm80ILi2ELi2EN4cute5tupleIJNS5_1CILi128EEES8_NS7_ILi64EEEEEENS_10bfloat16_tEfNS_4arch4Sm80ELb1ELb0ELb1ELb1ELb0ELb0ELb0ELb0ELi2ELi4ELi4ELi4ELb0EEENS1_24CollectiveEpilogueBwdGQAISA_fSD_Li256ELb1ELb0EEENS1_25SingleTileBwdLPTSchedulerILb1ELi128ELb0EEEEEEEEEvNT_6ParamsE$_ZN4cute3eso3ESOILb1ELb0EJNS_6LayoutINS_5tupleIJNS3_IJNS_1CILi2EEES5_EEEEEENS3_IJNS3_IJNS4_ILi1EEES5_EEEEEEEENS_10ViewEngineIPKfEEEEC2ERKSB_RKSF_)
        /*1e38*/ 	.word	0x00000000


	//----- nvinfo : EIATTR_FRAME_SIZE
	.align		4
.L_1300:
        /*1e3c*/ 	.byte	0x04, 0x11
        /*1e3e*/ 	.short	(.L_1302 - .L_1301)
	.align		4
.L_1301:
        /*1e40*/ 	.word	index@($_ZN7cutlass13device_kernelIN5flash19enable_sm80_to_sm89INS1_16FlashAttnBwdSm80INS1_25CollectiveMainloopBwdSm80ILi2ELi2EN4cute5tupleIJNS5_1CILi128EEES8_NS7_ILi64EEEEEENS_10bfloat16_tEfNS_4arch4Sm80ELb1ELb0ELb1ELb1ELb0ELb0ELb0ELb0ELi2ELi4ELi4ELi4ELb0EEENS1_24CollectiveEpilogueBwdGQAISA_fSD_Li256ELb1ELb0EEENS1_25SingleTileBwdLPTSchedulerILb1ELi128ELb0EEEEEEEEEvNT_6ParamsE$_ZN4cute3eso3ESOILb1ELb0EJNS_6LayoutINS_5tupleIJNS3_IJNS_1CILi1EEES5_EEENS4_ILi32EEEEEENS3_IJNS3_IJNS4_ILi0EEES9_EEENS4_ILi256EEEEEEEEiEEC2ERKSD_RKi)
        /*1e44*/ 	.word	0x00000000


	//----- nvinfo : EIATTR_FRAME_SIZE
	.align		4
.L_1302:
        /*1e48*/ 	.byte	0x04, 0x11
        /*1e4a*/ 	.short	(.L_1304 - .L_1303)
	.align		4
.L_1303:
        /*1e4c*/ 	.word	index@($_ZN7cutlass13device_kernelIN5flash19enable_sm80_to_sm89INS1_16FlashAttnBwdSm80INS1_25CollectiveMainloopBwdSm80ILi2ELi2EN4cute5tupleIJNS5_1CILi128EEES8_NS7_ILi64EEEEEENS_10bfloat16_tEfNS_4arch4Sm80ELb1ELb0ELb1ELb1ELb0ELb0ELb0ELb0ELi2ELi4ELi4ELi4ELb0EEENS1_24CollectiveEpilogueBwdGQAISA_fSD_Li256ELb1ELb0EEENS1_25SingleTileBwdLPTSchedulerILb1ELi128ELb0EEEEEEEEEvNT_6ParamsE$_ZN4cute3eso3ESOILb1ELb0EJNS_6LayoutINS_5tupleIJNS3_IJNS_1CILi1EEES5_EEENS4_ILi32EEEEEENS3_IJNS3_IJNS4_ILi0EEES9_EEENS4_ILi256EEEEEEEENS_10ViewEngineINS_8gmem_ptrIPfEEEEEEC2ERKSD_RKSI_)
        /*1e50*/ 	.word	0x00000000


	//----- nvinfo : EIATTR_FRAME_SIZE
	.align		4
.L_1304:
        /*1e54*/ 	.byte	0x04, 0x11
        /*1e56*/ 	.short	(.L_1306 - .L_1305)
	.align		4
.L_1305:
        /*1e58*/ 	.word	index@($_ZN7cutlass13device_kernelIN5flash19enable_sm80_to_sm89INS1_16FlashAttnBwdSm80INS1_25CollectiveMainloopBwdSm80ILi2ELi2EN4cute5tupleIJNS5_1CILi128EEES8_NS7_ILi64EEEEEENS_10bfloat16_tEfNS_4arch4Sm80ELb1ELb0ELb1ELb1ELb0ELb0ELb0ELb0ELi2ELi4ELi4ELi4ELb0EEENS1_24CollectiveEpilogueBwdGQAISA_fSD_Li256ELb1ELb0EEENS1_25SingleTileBwdLPTSchedulerILb1ELi128ELb0EEEEEEEEEvNT_6ParamsE$_ZN4cute3eso3ESOILb1ELb0EJNS_6LayoutINS_5tupleIJNS3_IJNS_1CILi1EEES5_EEEEEENS3_IJNS3_IJS5_NS4_ILi0EEEEEEEEEEENS_10ViewEngineINS_8smem_ptrIPN7cutlass9uint128_tEEEEEEEC2ERKSB_RKSI_)
        /*1e5c*/ 	.word	0x00000000


	//----- nvinfo : EIATTR_FRAME_SIZE
	.align		4
.L_1306:
        /*1e60*/ 	.byte	0x04, 0x11
        /*1e62*/ 	.short	(.L_1308 - .L_1307)
	.align		4
.L_1307:
        /*1e64*/ 	.word	index@($_ZN7cutlass13device_kernelIN5flash19enable_sm80_to_sm89INS1_16FlashAttnBwdSm80INS1_25CollectiveMainloopBwdSm80ILi2ELi2EN4cute5tupleIJNS5_1CILi128EEES8_NS7_ILi64EEEEEENS_10bfloat16_tEfNS_4arch4Sm80ELb1ELb0ELb1ELb1ELb0ELb0ELb0ELb0ELi2ELi4ELi4ELi4ELb0EEENS1_24CollectiveEpilogueBwdGQAISA_fSD_Li256ELb1ELb0EEENS1_25SingleTileBwdLPTSchedulerILb1ELi128ELb0EEEEEEEEEvNT_6ParamsE$_ZN4cute3eso3ESOILb1ELb0EJNS_6LayoutINS_5tupleIJNS3_IJNS_1CILi1EEES5_EEEEEENS3_IJNS3_IJS5_NS4_ILi0EEEEEEEEEEENS_10ViewEngineINS_8gmem_ptrIPKN7cutlass9uint128_tEEEEEEEC2ERKSB_RKSJ_)
        /*1e68*/ 	.word	0x00000000


	//----- nvinfo : EIATTR_FRAME_SIZE
	.align		4
.L_1308:
        /*1e6c*/ 	.byte	0x04, 0x11
        /*1e6e*/ 	.short	(.L_1310 - .L_1309)
	.align		4
.L_1309:
        /*1e70*/ 	.word	index@($_ZN7cutlass13device_kernelIN5flash19enable_sm80_to_sm89INS1_16FlashAttnBwdSm80INS1_25CollectiveMainloopBwdSm80ILi2ELi2EN4cute5tupleIJNS5_1CILi128EEES8_NS7_ILi64EEEEEENS_10bfloat16_tEfNS_4arch4Sm80ELb1ELb0ELb1ELb1ELb0ELb0ELb0ELb0ELi2ELi4ELi4ELi4ELb0EEENS1_24CollectiveEpilogueBwdGQAISA_fSD_Li256ELb1ELb0EEENS1_25SingleTileBwdLPTSchedulerILb1ELi128ELb0EEEEEEEEEvNT_6ParamsE$_ZN4cute3eso3ESOILb1ELb0EJNS_6LayoutINS_5tupleIJNS3_IJNS_1CILi1EEENS4_ILi4EEEEEENS4_ILi2EEES6_EEENS3_IJNS3_IJNS4_ILi0EEES5_EEES6_NS4_ILi8EEEEEEEENS_10ViewEngineIPfEEEEC2ERKSE_RKSH_)
        /*1e74*/ 	.word	0x00000000


	//----- nvinfo : EIATTR_FRAME_SIZE
	.align		4
.L_1310:
        /*1e78*/ 	.byte	0x04, 0x11
        /*1e7a*/ 	.short	(.L_1312 - .L_1311)
	.align		4
.L_1311:
        /*1e7c*/ 	.word	index@($_ZN7cutlass13device_kernelIN5flash19enable_sm80_to_sm89INS1_16FlashAttnBwdSm80INS1_25CollectiveMainloopBwdSm80ILi2ELi2EN4cute5tupleIJNS5_1CILi128EEES8_NS7_ILi64EEEEEENS_10bfloat16_tEfNS_4arch4Sm80ELb1ELb0ELb1ELb1ELb0ELb0ELb0ELb0ELi2ELi4ELi4ELi4ELb0EEENS1_24CollectiveEpilogueBwdGQAISA_fSD_Li256ELb1ELb0EEENS1_25SingleTileBwdLPTSchedulerILb1ELi128ELb0EEEEEEEEEvNT_6ParamsE$_ZN4cute3eso3ESOILb1ELb0EJNS_6LayoutINS_5tupleIJNS3_IJNS_1CILi1EEENS4_ILi2EEES6_EEEEEENS3_IJNS3_IJS5_S5_S6_EEEEEEEENS_10ViewEngineIPjEEEEC2ERKSB_RKSE_)
        /*1e80*/ 	.word	0x00000000


	//----- nvinfo : EIATTR_FRAME_SIZE
	.align		4
.L_1312:
        /*1e84*/ 	.byte	0x04, 0x11
        /*1e86*/ 	.short	(.L_1314 - .L_1313)
	.align		4
.L_1313:
        /*1e88*/ 	.word	index@($_ZN7cutlass13device_kernelIN5flash19enable_sm80_to_sm89INS1_16FlashAttnBwdSm80INS1_25CollectiveMainloopBwdSm80ILi2ELi2EN4cute5tupleIJNS5_1CILi128EEES8_NS7_ILi64EEEEEENS_10bfloat16_tEfNS_4arch4Sm80ELb1ELb0ELb1ELb1ELb0ELb0ELb0ELb0ELi2ELi4ELi4ELi4ELb0EEENS1_24CollectiveEpilogueBwdGQAISA_fSD_Li256ELb1ELb0EEENS1_25SingleTileBwdLPTSchedulerILb1ELi128ELb0EEEEEEEEEvNT_6ParamsE$_ZN4cute3eso3ESOILb1ELb0EJNS_6LayoutINS_5tupleIJNS3_IJNS_1CILi1EEENS4_ILi2EEEEEES6_NS4_ILi8EEEEEENS3_IJNS3_IJS5_S5_EEES6_NS4_ILi4EEEEEEEENS_10ViewEngineIPN7cutlass5ArrayINSF_10bfloat16_tELi2ELb0EEEEEEEC2ERKSD_RKSK_)
        /*1e8c*/ 	.word	0x00000000


	//----- nvinfo : EIATTR_FRAME_SIZE
	.align		4
.L_1314:
        /*1e90*/ 	.byte	0x04, 0x11
        /*1e92*/ 	.short	(.L_1316 - .L_1315)
	.align		4
.L_1315:
        /*1e94*/ 	.word	index@($_ZN7cutlass13device_kernelIN5flash19enable_sm80_to_sm89INS1_16FlashAttnBwdSm80INS1_25CollectiveMainloopBwdSm80ILi2ELi2EN4cute5tupleIJNS5_1CILi128EEES8_NS7_ILi64EEEEEENS_10bfloat16_tEfNS_4arch4Sm80ELb1ELb0ELb1ELb1ELb0ELb0ELb0ELb0ELi2ELi4ELi4ELi4ELb0EEENS1_24CollectiveEpilogueBwdGQAISA_fSD_Li256ELb1ELb0EEENS1_25SingleTileBwdLPTSchedulerILb1ELi128ELb0EEEEEEEEEvNT_6ParamsE$_ZN4cute3eso3ESOILb1ELb0EJNS_6LayoutINS_5tupleIJNS3_IJNS_1CILi1EEENS4_ILi2EEEEEES6_NS4_ILi8EEEEEENS3_IJNS3_IJS5_S5_EEES6_NS4_ILi4EEEEEEEENS_10ViewEngineIPKN7cutlass5ArrayIfLi2ELb1EEEEEEEC2ERKSD_RKSK_)
        /*1e98*/ 	.word	0x00000000


	//----- nvinfo : EIATTR_FRAME_SIZE
	.align		4
.L_1316:
        /*1e9c*/ 	.byte	0x04, 0x11
        /*1e9e*/ 	.short	(.L_1318 - .L_1317)
	.align		4
.L_1317:
        /*1ea0*/ 	.word	index@($_ZN7cutlass13device_kernelIN5flash19enable_sm80_to_sm89INS1_16FlashAttnBwdSm80INS1_25CollectiveMainloopBwdSm80ILi2ELi2EN4cute5tupleIJNS5_1CILi128EEES8_NS7_ILi64EEEEEENS_10bfloat16_tEfNS_4arch4Sm80ELb1ELb0ELb1ELb1ELb0ELb0ELb0ELb0ELi2ELi4ELi4ELi4ELb0EEENS1_24CollectiveEpilogueBwdGQAISA_fSD_Li256ELb1ELb0EEENS1_25SingleTileBwdLPTSchedulerILb1ELi128ELb0EEEEEEEEEvNT_6ParamsE$_ZN4cute3eso3ESOILb1ELb0EJNS_6LayoutINS_5tupleIJNS3_IJNS_1CILi1EEENS4_ILi2EEEEEEEEENS3_IJNS3_IJS5_S5_EEEEEEEENS_10ViewEngineIPjEEEEC2ERKSB_RKSE_)
        /*1ea4*/ 	.word	0x00000000


	//----- nvinfo : EIATTR_FRAME_SIZE
	.align		4
.L_1318:
        /*1ea8*/ 	.byte	0x04, 0x11
        /*1eaa*/ 	.short	(.L_1320 - .L_1319)
	.align		4
.L_1319:
        /*1eac*/ 	.word	index@($_ZN7cutlass13device_kernelIN5flash19enable_sm80_to_sm89INS1_16FlashAttnBwdSm80INS1_25CollectiveMainloopBwdSm80ILi2ELi2EN4cute5tupleIJNS5_1CILi128EEES8_NS7_ILi64EEEEEENS_10bfloat16_tEfNS_4arch4Sm80ELb1ELb0ELb1ELb1ELb0ELb0ELb0ELb0ELi2ELi4ELi4ELi4ELb0EEENS1_24CollectiveEpilogueBwdGQAISA_fSD_Li256ELb1ELb0EEENS1_25SingleTileBwdLPTSchedulerILb1ELi128ELb0EEEEEEEEEvNT_6ParamsE$_ZN4cute3eso3ESOILb1ELb0EJNS_6LayoutINS_5tupleIJNS3_IJNS_1CILi1EEENS3_IJNS4_ILi4EEENS4_ILi2EEEEEEEEES7_S6_EEENS3_IJNS3_IJNS4_ILi0EEENS3_IJS5_NS4_ILi8EEEEEEEEES6_NS4_ILi16EEEEEEEENS_10ViewEngineIPN7cutlass10bfloat16_tEEEEEC2ERKSH_RKSM_)
        /*1eb0*/ 	.word	0x00000000


	//----- nvinfo : EIATTR_FRAME_SIZE
	.align		4
.L_1320:
        /*1eb4*/ 	.byte	0x04, 0x11
        /*1eb6*/ 	.short	(.L_1322 - .L_1321)
	.align		4
.L_1321:
        /*1eb8*/ 	.word	index@($_ZN7cutlass13device_kernelIN5flash19enable_sm80_to_sm89INS1_16FlashAttnBwdSm80INS1_25CollectiveMainloopBwdSm80ILi2ELi2EN4cute5tupleIJNS5_1CILi128EEES8_NS7_ILi64EEEEEENS_10bfloat16_tEfNS_4arch4Sm80ELb1ELb0ELb1ELb1ELb0ELb0ELb0ELb0ELi2ELi4ELi4ELi4ELb0EEENS1_24CollectiveEpilogueBwdGQAISA_fSD_Li256ELb1ELb0EEENS1_25SingleTileBwdLPTSchedulerILb1ELi128ELb0EEEEEEEEEvNT_6ParamsE$_ZN4cute3eso3ESOILb1ELb0EJNS_6LayoutINS_5tupleIJNS3_IJNS_1CILi1EEENS3_IJNS4_ILi2EEES6_EEEEEES6_NS4_ILi4EEEEEENS3_IJNS3_IJNS4_ILi0EEENS3_IJS5_S9_EEEEEES6_NS4_ILi8EEEEEEEENS_10ViewEngineIPjEEEEC2ERKSG_RKSJ_)
        /*1ebc*/ 	.word	0x00000000


	//----- nvinfo : EIATTR_FRAME_SIZE
	.align		4
.L_1322:
        /*1ec0*/ 	.byte	0x04, 0x11
        /*1ec2*/ 	.short	(.L_1324 - .L_1323)
	.align		4
.L_1323:
        /*1ec4*/ 	.word	index@($_ZN7cutlass13device_kernelIN5flash19enable_sm80_to_sm89INS1_16FlashAttnBwdSm80INS1_25CollectiveMainloopBwdSm80ILi2ELi2EN4cute5tupleIJNS5_1CILi128EEES8_NS7_ILi64EEEEEENS_10bfloat16_tEfNS_4arch4Sm80ELb1ELb0ELb1ELb1ELb0ELb0ELb0ELb0ELi2ELi4ELi4ELi4ELb0EEENS1_24CollectiveEpilogueBwdGQAISA_fSD_Li256ELb1ELb0EEENS1_25SingleTileBwdLPTSchedulerILb1ELi128ELb0EEEEEEEEEvNT_6ParamsE$_ZN4cute3eso3ESOILb1ELb0EJNS_6LayoutINS_5tupleIJNS3_IJNS3_IJNS_1CILi8EEENS4_ILi1EEEEEES6_EEENS3_IJNS3_IJS6_S6_EEENS4_ILi4EEEEEEEEENS3_IJNS3_IJNS3_IJS6_NS4_ILi0EEEEEESD_EEENS3_IJNS3_IJSD_SD_EEES5_EEEEEEEENS_10ViewEngineIPN7cutlass10bfloat16_tEEEEEC2ERKSJ_RKSO_)
        /*1ec8*/ 	.word	0x00000000


	//----- nvinfo : EIATTR_FRAME_SIZE
	.align		4
.L_1324:
        /*1ecc*/ 	.byte	0x04, 0x11
        /*1ece*/ 	.short	(.L_1326 - .L_1325)
	.align		4
.L_1325:
        /*1ed0*/ 	.word	index@($_ZN7cutlass13device_kernelIN5flash19enable_sm80_to_sm89INS1_16FlashAttnBwdSm80INS1_25CollectiveMainloopBwdSm80ILi2ELi2EN4cute5tupleIJNS5_1CILi128EEES8_NS7_ILi64EEEEEENS_10bfloat16_tEfNS_4arch4Sm80ELb1ELb0ELb1ELb1ELb0ELb0ELb0ELb0ELi2ELi4ELi4ELi4ELb0EEENS1_24CollectiveEpilogueBwdGQAISA_fSD_Li256ELb1ELb0EEENS1_25SingleTileBwdLPTSchedulerILb1ELi128ELb0EEEEEEEEEvNT_6ParamsE$_ZN4cute3eso3ESOILb1ELb0EJNS_6LayoutINS_5tupleIJNS3_IJNS3_IJNS_1CILi8EEENS4_ILi1EEEEEES6_EEENS3_IJNS3_IJS6_S6_EEENS4_ILi4EEEEEEEEENS3_IJNS3_IJNS3_IJS6_NS4_ILi0EEEEEESD_EEENS3_IJNS3_IJSD_SD_EEENS4_ILi2048EEEEEEEEEEENS_10ViewEngineINS_8smem_ptrIPN7cutlass10bfloat16_tEEEEEEEC2ERKSK_RKSR_)
        /*1ed4*/ 	.word	0x00000000


	//----- nvinfo : EIATTR_FRAME_SIZE
	.align		4
.L_1326:
        /*1ed8*/ 	.byte	0x04, 0x11
        /*1eda*/ 	.short	(.L_1328 - .L_1327)
	.align		4
.L_1327:
        /*1edc*/ 	.word	index@($_ZN7cutlass13device_kernelIN5flash19enable_sm80_to_sm89INS1_16FlashAttnBwdSm80INS1_25CollectiveMainloopBwdSm80ILi2ELi2EN4cute5tupleIJNS5_1CILi128EEES8_NS7_ILi64EEEEEENS_10bfloat16_tEfNS_4arch4Sm80ELb1ELb0ELb1ELb1ELb0ELb0ELb0ELb0ELi2ELi4ELi4ELi4ELb0EEENS1_24CollectiveEpilogueBwdGQAISA_fSD_Li256ELb1ELb0EEENS1_25SingleTileBwdLPTSchedulerILb1ELi128ELb0EEEEEEEEEvNT_6ParamsE$_ZN4cute3eso3ESOILb1ELb0EJNS_6LayoutINS_5tupleIJNS3_IJNS3_IJNS_1CILi8EEENS4_ILi1EEEEEES6_EEENS3_IJNS3_IJS6_S6_EEENS4_ILi2EEEEEEEEENS3_IJNS3_IJNS3_IJS6_NS4_ILi0EEEEEESD_EEENS3_IJNS3_IJSD_SD_EEES5_EEEEEEEENS_10ViewEngineIPN7cutlass10bfloat16_tEEEEEC2ERKSJ_RKSO_)
        /*1ee0*/ 	.word	0x00000000


	//----- nvinfo : EIATTR_FRAME_SIZE
	.align		4
.L_1328:
        /*1ee4*/ 	.byte	0x04, 0x11
        /*1ee6*/ 	.short	(.L_1330 - .L_1329)
	.align		4
.L_1329:
        /*1ee8*/ 	.word	index@($_ZN7cutlass13device_kernelIN5flash19enable_sm80_to_sm89INS1_16FlashAttnBwdSm80INS1_25CollectiveMainloopBwdSm80ILi2ELi2EN4cute5tupleIJNS5_1CILi128EEES8_NS7_ILi64EEEEEENS_10bfloat16_tEfNS_4arch4Sm80ELb1ELb0ELb1ELb1ELb0ELb0ELb0ELb0ELi2ELi4ELi4ELi4ELb0EEENS1_24CollectiveEpilogueBwdGQAISA_fSD_Li256ELb1ELb0EEENS1_25SingleTileBwdLPTSchedulerILb1ELi128ELb0EEEEEEEEEvNT_6ParamsE$_ZN4cute3eso3ESOILb1ELb0EJNS_6LayoutINS_5tupleIJNS3_IJNS3_IJNS_1CILi8EEENS4_ILi1EEEEEES6_EEENS3_IJNS3_IJS6_S6_EEENS4_ILi2EEEEEEEEENS3_IJNS3_IJNS3_IJS6_NS4_ILi0EEEEEESD_EEENS3_IJNS3_IJSD_SD_EEENS4_ILi8192EEEEEEEEEEENS_10ViewEngineINS_8smem_ptrIPN7cutlass10bfloat16_tEEEEEEEC2ERKSK_RKSR_)
        /*1eec*/ 	.word	0x00000000


	//----- nvinfo : EIATTR_FRAME_SIZE
	.align		4
.L_1330:
        /*1ef0*/ 	.byte	0x04, 0x11
        /*1ef2*/ 	.short	(.L_1332 - .L_1331)
	.align		4
.L_1331:
        /*1ef4*/ 	.word	index@($_ZN7cutlass13device_kernelIN5flash19enable_sm80_to_sm89INS1_16FlashAttnBwdSm80INS1_25CollectiveMainloopBwdSm80ILi2ELi2EN4cute5tupleIJNS5_1CILi128EEES8_NS7_ILi64EEEEEENS_10bfloat16_tEfNS_4arch4Sm80ELb1ELb0ELb1ELb1ELb0ELb0ELb0ELb0ELi2ELi4ELi4ELi4ELb0EEENS1_24CollectiveEpilogueBwdGQAISA_fSD_Li256ELb1ELb0EEENS1_25SingleTileBwdLPTSchedulerILb1ELi128ELb0EEEEEEEEEvNT_6ParamsE$_ZN4cute3eso3ESOILb1ELb0EJNS_6LayoutINS_5tupleIJNS3_IJNS3_IJNS_1CILi8EEENS4_ILi1EEEEEES6_EEENS3_IJNS3_IJS6_S6_EEENS4_ILi2EEEEEEEEENS3_IJNS3_IJNS3_IJS6_NS4_ILi0EEEEEESD_EEENS3_IJNS3_IJSD_SD_EEENS4_ILi64EEEEEEEEEEENS_10ViewEngineIPN7cutlass10bfloat16_tEEEEEC2ERKSK_RKSP_)
        /*1ef8*/ 	.word	0x00000000


	//----- nvinfo : EIATTR_FRAME_SIZE
	.align		4
.L_1332:
        /*1efc*/ 	.byte	0x04, 0x11
        /*1efe*/ 	.short	(.L_1334 - .L_1333)
	.align		4
.L_1333:
        /*1f00*/ 	.word	index@($_ZN7cutlass13device_kernelIN5flash19enable_sm80_to_sm89INS1_16FlashAttnBwdSm80INS1_25CollectiveMainloopBwdSm80ILi2ELi2EN4cute5tupleIJNS5_1CILi128EEES8_NS7_ILi64EEEEEENS_10bfloat16_tEfNS_4arch4Sm80ELb1ELb0ELb1ELb1ELb0ELb0ELb0ELb0ELi2ELi4ELi4ELi4ELb0EEENS1_24CollectiveEpilogueBwdGQAISA_fSD_Li256ELb1ELb0EEENS1_25SingleTileBwdLPTSchedulerILb1ELi128ELb0EEEEEEEEEvNT_6ParamsE$_ZN4cute3eso3ESOILb1ELb0EJNS_6LayoutINS_5tupleIJNS3_IJNS3_IJNS_1CILi8EEENS4_ILi1EEEEEES6_EEENS3_IJNS3_IJS6_S6_EEENS4_ILi2EEEEEEEEENS3_IJNS3_IJNS3_IJS6_NS4_ILi0EEEEEESD_EEENS3_IJNS3_IJSD_SD_EEENS4_ILi4096EEEEEEEEEEENS_10ViewEngineINS_8smem_ptrIPN7cutlass10bfloat16_tEEEEEEEC2ERKSK_RKSR_)
        /*1f04*/ 	.word	0x00000000


	//----- nvinfo : EIATTR_FRAME_SIZE
	.align		4
.L_1334:
        /*1f08*/ 	.byte	0x04, 0x11
        /*1f0a*/ 	.short	(.L_1336 - .L_1335)
	.align		4
.L_1335:
        /*1f0c*/ 	.word	index@($_ZN7cutlass13device_kernelIN5flash19enable_sm80_to_sm89INS1_16FlashAttnBwdSm80INS1_25CollectiveMainloopBwdSm80ILi2ELi2EN4cute5tupleIJNS5_1CILi128EEES8_NS7_ILi64EEEEEENS_10bfloat16_tEfNS_4arch4Sm80ELb1ELb0ELb1ELb1ELb0ELb0ELb0ELb0ELi2ELi4ELi4ELi4ELb0EEENS1_24CollectiveEpilogueBwdGQAISA_fSD_Li256ELb1ELb0EEENS1_25SingleTileBwdLPTSchedulerILb1ELi128ELb0EEEEEEEEEvNT_6ParamsE$_ZN4cute3eso3ESOILb1ELb0EJNS_6LayoutINS_5tupleIJNS3_IJNS3_IJNS_1CILi4EEENS4_ILi8EEEEEENS3_IJS5_NS4_ILi2EEEEEEEEENS3_IJNS3_IJS8_S8_EEENS3_IJS8_S6_EEEEEEEEENS3_IJNS3_IJNS3_IJNS_11ScaledBasisIS8_JLi1EEEENSF_INS4_ILi1EEEJLi0EEEEEEENS3_IJNSF_INS4_ILi16EEEJLi0EEEENSF_IS6_JLi1EEEEEEEEEENS3_IJNS3_IJNSF_ISH_JLi1EEEENSF_IS6_JLi0EEEEEEENS3_IJNSF_INS4_ILi64EEEJLi0EEEENSF_ISK_JLi1EEEEEEEEEEEEEEENS_10ViewEngineINS_23ArithmeticTupleIteratorINS_15ArithmeticTupleIJNS4_ILi0EEES12_EEEEEEEEEC2ERKSY_RKS15_)
        /*1f10*/ 	.word	0x00000000


	//----- nvinfo : EIATTR_FRAME_SIZE
	.align		4
.L_1336:
        /*1f14*/ 	.byte	0x04, 0x11
        /*1f16*/ 	.short	(.L_1338 - .L_1337)
	.align		4
.L_1337:
        /*1f18*/ 	.word	index@($_ZN7cutlass13device_kernelIN5flash19enable_sm80_to_sm89INS1_16FlashAttnBwdSm80INS1_25CollectiveMainloopBwdSm80ILi2ELi2EN4cute5tupleIJNS5_1CILi128EEES8_NS7_ILi64EEEEEENS_10bfloat16_tEfNS_4arch4Sm80ELb1ELb0ELb1ELb1ELb0ELb0ELb0ELb0ELi2ELi4ELi4ELi4ELb0EEENS1_24CollectiveEpilogueBwdGQAISA_fSD_Li256ELb1ELb0EEENS1_25SingleTileBwdLPTSchedulerILb1ELi128ELb0EEEEEEEEEvNT_6ParamsE$_ZN4cute3eso3ESOILb1ELb0EJNS_6LayoutINS_5tupleIJNS3_IJNS3_IJNS_1CILi4EEENS4_ILi2EEEEEENS4_ILi1EEEEEES6_NS4_ILi8EEEEEENS3_IJNS3_IJNS3_IJS8_NS4_ILi32EEEEEENS4_ILi0EEEEEENS4_ILi64EEES5_EEEEENS_10ViewEngineIPN7cutlass10bfloat16_tEEEEEC2ERKSI_RKSN_)
        /*1f1c*/ 	.word	0x00000000


	//----- nvinfo : EIATTR_FRAME_SIZE
	.align		4
.L_1338:
        /*1f20*/ 	.byte	0x04, 0x11
        /*1f22*/ 	.short	(.L_1340 - .L_1339)
	.align		4
.L_1339:
        /*1f24*/ 	.word	index@($_ZN7cutlass13device_kernelIN5flash19enable_sm80_to_sm89INS1_16FlashAttnBwdSm80INS1_25CollectiveMainloopBwdSm80ILi2ELi2EN4cute5tupleIJNS5_1CILi128EEES8_NS7_ILi64EEEEEENS_10bfloat16_tEfNS_4arch4Sm80ELb1ELb0ELb1ELb1ELb0ELb0ELb0ELb0ELi2ELi4ELi4ELi4ELb0EEENS1_24CollectiveEpilogueBwdGQAISA_fSD_Li256ELb1ELb0EEENS1_25SingleTileBwdLPTSchedulerILb1ELi128ELb0EEEEEEEEEvNT_6ParamsE$_ZN4cute3eso3ESOILb1ELb0EJNS_6LayoutINS_5tupleIJNS3_IJNS3_IJNS_1CILi4EEENS4_ILi2EEEEEENS4_ILi1EEEEEES6_EEENS3_IJNS3_IJNS3_IJS8_NS4_ILi32EEEEEENS4_ILi0EEEEEENS4_ILi64EEEEEEEEiEEC2ERKSH_RKi)
        /*1f28*/ 	.word	0x00000000


	//----- nvinfo : EIATTR_FRAME_SIZE
	.align		4
.L_1340:
        /*1f2c*/ 	.byte	0x04, 0x11
        /*1f2e*/ 	.short	(.L_1342 - .L_1341)
	.align		4
.L_1341:
        /*1f30*/ 	.word	index@($_ZN7cutlass13device_kernelIN5flash19enable_sm80_to_sm89INS1_16FlashAttnBwdSm80INS1_25CollectiveMainloopBwdSm80ILi2ELi2EN4cute5tupleIJNS5_1CILi128EEES8_NS7_ILi64EEEEEENS_10bfloat16_tEfNS_4arch4Sm80ELb1ELb0ELb1ELb1ELb0ELb0ELb0ELb0ELi2ELi4ELi4ELi4ELb0EEENS1_24CollectiveEpilogueBwdGQAISA_fSD_Li256ELb1ELb0EEENS1_25SingleTileBwdLPTSchedulerILb1ELi128ELb0EEEEEEEEEvNT_6ParamsE$_ZN4cute3eso3ESOILb1ELb0EJNS_6LayoutINS_5tupleIJNS3_IJNS3_IJNS_1CILi4EEENS4_ILi2EEEEEENS4_ILi1EEEEEES6_EEENS3_IJNS3_IJNS3_IJS8_NS4_ILi32EEEEEENS4_ILi0EEEEEENS4_ILi64EEEEEEEENS_10ViewEngineIPN7cutlass10bfloat16_tEEEEEC2ERKSH_RKSM_)
        /*1f34*/ 	.word	0x00000000


	//----- nvinfo : EIATTR_FRAME_SIZE
	.align		4
.L_1342:
        /*1f38*/ 	.byte	0x04, 0x11
        /*1f3a*/ 	.short	(.L_1344 - .L_1343)
	.align		4
.L_1343:
        /*1f3c*/ 	.word	index@($_ZN7cutlass13device_kernelIN5flash19enable_sm80_to_sm89INS1_16FlashAttnBwdSm80INS1_25CollectiveMainloopBwdSm80ILi2ELi2EN4cute5tupleIJNS5_1CILi128EEES8_NS7_ILi64EEEEEENS_10bfloat16_tEfNS_4arch4Sm80ELb1ELb0ELb1ELb1ELb0ELb0ELb0ELb0ELi2ELi4ELi4ELi4ELb0EEENS1_24CollectiveEpilogueBwdGQAISA_fSD_Li256ELb1ELb0EEENS1_25SingleTileBwdLPTSchedulerILb1ELi128ELb0EEEEEEEEEvNT_6ParamsE$_ZN4cute3eso3ESOILb1ELb0EJNS_6LayoutINS_5tupleIJNS3_IJNS3_IJNS_1CILi4EEENS4_ILi2EEEEEENS4_ILi1EEEEEENS3_IJS6_EEEEEENS3_IJNS3_IJNS3_IJS8_NS4_ILi32EEEEEENS4_ILi0EEEEEENS3_IJNS4_ILi64EEEEEEEEEEENS_10ViewEngineIPN7cutlass10bfloat16_tEEEEEC2ERKSJ_RKSO_)
        /*1f40*/ 	.word	0x00000000


	//----- nvinfo : EIATTR_FRAME_SIZE
	.align		4
.L_1344:
        /*1f44*/ 	.byte	0x04, 0x11
        /*1f46*/ 	.short	(.L_1346 - .L_1345)
	.align		4
.L_1345:
        /*1f48*/ 	.word	index@($_ZN7cutlass13device_kernelIN5flash19enable_sm80_to_sm89INS1_16FlashAttnBwdSm80INS1_25CollectiveMainloopBwdSm80ILi2ELi2EN4cute5tupleIJNS5_1CILi128EEES8_NS7_ILi64EEEEEENS_10bfloat16_tEfNS_4arch4Sm80ELb1ELb0ELb1ELb1ELb0ELb0ELb0ELb0ELi2ELi4ELi4ELi4ELb0EEENS1_24CollectiveEpilogueBwdGQAISA_fSD_Li256ELb1ELb0EEENS1_25SingleTileBwdLPTSchedulerILb1ELi128ELb0EEEEEEEEEvNT_6ParamsE$_ZN4cute3eso3ESOILb1ELb0EJNS_6LayoutINS_5tupleIJNS3_IJNS3_IJNS_1CILi4EEENS4_ILi2EEEEEENS4_ILi1EEEEEEEEENS3_IJNS3_IJNS3_IJS8_NS4_ILi32EEEEEENS4_ILi0EEEEEEEEEEEiEEC2ERKSG_RKi)
        /*1f4c*/ 	.word	0x00000000


	//----- nvinfo : EIATTR_FRAME_SIZE
	.align		4
.L_1346:
        /*1f50*/ 	.byte	0x04, 0x11
        /*1f52*/ 	.short	(.L_1348 - .L_1347)
	.align		4
.L_1347:
        /*1f54*/ 	.word	index@($_ZN7cutlass13device_kernelIN5flash19enable_sm80_to_sm89INS1_16FlashAttnBwdSm80INS1_25CollectiveMainloopBwdSm80ILi2ELi2EN4cute5tupleIJNS5_1CILi128EEES8_NS7_ILi64EEEEEENS_10bfloat16_tEfNS_4arch4Sm80ELb1ELb0ELb1ELb1ELb0ELb0ELb0ELb0ELi2ELi4ELi4ELi4ELb0EEENS1_24CollectiveEpilogueBwdGQAISA_fSD_Li256ELb1ELb0EEENS1_25SingleTileBwdLPTSchedulerILb1ELi128ELb0EEEEEEEEEvNT_6ParamsE$_ZN4cute3eso3ESOILb1ELb0EJNS_6LayoutINS_5tupleIJNS3_IJNS3_IJNS_1CILi4EEENS4_ILi2EEEEEENS4_ILi1EEEEEEEEENS3_IJNS3_IJNS3_IJS8_NS4_ILi32EEEEEENS4_ILi0EEEEEEEEEEENS_10ViewEngineIPN7cutlass10bfloat16_tEEEEEC2ERKSG_RKSL_)
        /*1f58*/ 	.word	0x00000000


	//----- nvinfo : EIATTR_FRAME_SIZE
	.align		4
.L_1348:
        /*1f5c*/ 	.byte	0x04, 0x11
        /*1f5e*/ 	.short	(.L_1350 - .L_1349)
	.align		4
.L_1349:
        /*1f60*/ 	.word	index@($_ZN7cutlass13device_kernelIN5flash19enable_sm80_to_sm89INS1_16FlashAttnBwdSm80INS1_25CollectiveMainloopBwdSm80ILi2ELi2EN4cute5tupleIJNS5_1CILi128EEES8_NS7_ILi64EEEEEENS_10bfloat16_tEfNS_4arch4Sm80ELb1ELb0ELb1ELb1ELb0ELb0ELb0ELb0ELi2ELi4ELi4ELi4ELb0EEENS1_24CollectiveEpilogueBwdGQAISA_fSD_Li256ELb1ELb0EEENS1_25SingleTileBwdLPTSchedulerILb1ELi128ELb0EEEEEEEEEvNT_6ParamsE$_ZN4cute3eso3ESOILb1ELb0EJNS_6LayoutINS_5tupleIJNS3_IJNS3_IJNS_1CILi2EEES5_EEENS4_ILi1EEEEEEEEENS3_IJNS3_IJNS3_IJS7_NS4_ILi16EEEEEENS4_ILi0EEEEEEEEEEENS_10ViewEngineIPjEEEEC2ERKSF_RKSI_)
        /*1f64*/ 	.word	0x00000000


	//----- nvinfo : EIATTR_FRAME_SIZE
	.align		4
.L_1350:
        /*1f68*/ 	.byte	0x04, 0x11
        /*1f6a*/ 	.short	(.L_1352 - .L_1351)
	.align		4
.L_1351:
        /*1f6c*/ 	.word	index@($_ZN7cutlass13device_kernelIN5flash19enable_sm80_to_sm89INS1_16FlashAttnBwdSm80INS1_25CollectiveMainloopBwdSm80ILi2ELi2EN4cute5tupleIJNS5_1CILi128EEES8_NS7_ILi64EEEEEENS_10bfloat16_tEfNS_4arch4Sm80ELb1ELb0ELb1ELb1ELb0ELb0ELb0ELb0ELi2ELi4ELi4ELi4ELb0EEENS1_24CollectiveEpilogueBwdGQAISA_fSD_Li256ELb1ELb0EEENS1_25SingleTileBwdLPTSchedulerILb1ELi128ELb0EEEEEEEEEvNT_6ParamsE$_ZN4cute3eso3ESOILb1ELb0EJNS_6LayoutINS_5tupleIJNS3_IJNS3_IJNS3_IJNS_1CILi4EEENS4_ILi2EEEEEENS4_ILi1EEEEEES8_EEENS3_IJNS3_IJNS3_IJS8_S8_EEES8_EEES6_EEEEEENS3_IJNS3_IJNS3_IJNS3_IJS8_NS4_ILi32EEEEEENS4_ILi0EEEEEESH_EEENS3_IJNS3_IJNS3_IJSH_SH_EEESH_EEENS4_ILi64EEEEEEEEEEENS_10ViewEngineIPN7cutlass10bfloat16_tEEEEEC2ERKSP_RKSU_)
        /*1f70*/ 	.word	0x00000000


	//----- nvinfo : EIATTR_FRAME_SIZE
	.align		4
.L_1352:
        /*1f74*/ 	.byte	0x04, 0x11
        /*1f76*/ 	.short	(.L_1354 - .L_1353)
	.align		4
.L_1353:
        /*1f78*/ 	.word	index@($_ZN7cutlass13device_kernelIN5flash19enable_sm80_to_sm89INS1_16FlashAttnBwdSm80INS1_25CollectiveMainloopBwdSm80ILi2ELi2EN4cute5tupleIJNS5_1CILi128EEES8_NS7_ILi64EEEEEENS_10bfloat16_tEfNS_4arch4Sm80ELb1ELb0ELb1ELb1ELb0ELb0ELb0ELb0ELi2ELi4ELi4ELi4ELb0EEENS1_24CollectiveEpilogueBwdGQAISA_fSD_Li256ELb1ELb0EEENS1_25SingleTileBwdLPTSchedulerILb1ELi128ELb0EEEEEEEEEvNT_6ParamsE$_ZN4cute3eso3ESOILb1ELb0EJNS_5tupleIJNS_1CILi8EEENS3_ILi2EEES5_S5_S4_S5_EEENS2_IJNS3_ILi1EEEiiiNS3_ILi72EEENS3_ILi512EEEEEEEEC2ERKS6_RKSA_)
        /*1f7c*/ 	.word	0x00000000


	//----- nvinfo : EIATTR_FRAME_SIZE
	.align		4
.L_1354:
        /*1f80*/ 	.byte	0x04, 0x11
        /*1f82*/ 	.short	(.L_1356 - .L_1355)
	.align		4
.L_1355:
        /*1f84*/ 	.word	index@($_ZN7cutlass13device_kernelIN5flash19enable_sm80_to_sm89INS1_16FlashAttnBwdSm80INS1_25CollectiveMainloopBwdSm80ILi2ELi2EN4cute5tupleIJNS5_1CILi128EEES8_NS7_ILi64EEEEEENS_10bfloat16_tEfNS_4arch4Sm80ELb1ELb0ELb1ELb1ELb0ELb0ELb0ELb0ELi2ELi4ELi4ELi4ELb0EEENS1_24CollectiveEpilogueBwdGQAISA_fSD_Li256ELb1ELb0EEENS1_25SingleTileBwdLPTSchedulerILb1ELi128ELb0EEEEEEEEEvNT_6ParamsE$_ZN4cute3eso3ESOILb1ELb0EJNS_5tupleIJNS_1CILi8EEENS2_IJNS3_ILi2EEES5_S5_EEENS3_ILi1EEES6_S7_EEENS2_IJS7_NS2_IJiiiEEENS3_ILi64EEENS2_IJNS3_ILi72EEENS3_ILi144EEENS3_ILi288EEEEEENS3_ILi512EEEEEEEEC2ERKS8_RKSG_)
        /*1f88*/ 	.word	0x00000000


	//----- nvinfo : EIATTR_FRAME_SIZE
	.align		4
.L_1356:
        /*1f8c*/ 	.byte	0x04, 0x11
        /*1f8e*/ 	.short	(.L_1358 - .L_1357)
	.align		4
.L_1357:
        /*1f90*/ 	.word	index@($_ZN7cutlass13device_kernelIN5flash19enable_sm80_to_sm89INS1_16FlashAttnBwdSm80INS1_25CollectiveMainloopBwdSm80ILi2ELi2EN4cute5tupleIJNS5_1CILi128EEES8_NS7_ILi64EEEEEENS_10bfloat16_tEfNS_4arch4Sm80ELb1ELb0ELb1ELb1ELb0ELb0ELb0ELb0ELi2ELi4ELi4ELi4ELb0EEENS1_24CollectiveEpilogueBwdGQAISA_fSD_Li256ELb1ELb0EEENS1_25SingleTileBwdLPTSchedulerILb1ELi128ELb0EEEEEEEEEvNT_6ParamsE$_ZN4cute3eso3ESOILb1ELb0EJNS_5tupleIJNS_1CILi8EEENS2_IJNS3_ILi2EEES5_S5_EEENS3_ILi1EEES6_S7_EEENS2_IJS7_NS2_IJS4_iiEEENS3_ILi64EEENS2_IJiNS3_ILi144EEENS3_ILi288EEEEEENS3_ILi512EEEEEEEEC2ERKS8_RKSF_)
        /*1f94*/ 	.word	0x00000000


	//----- nvinfo : EIATTR_FRAME_SIZE
	.align		4
.L_1358:
        /*1f98*/ 	.byte	0x04, 0x11
        /*1f9a*/ 	.short	(.L_1360 - .L_1359)
	.align		4
.L_1359:
        /*1f9c*/ 	.word	index@($_ZN7cutlass13device_kernelIN5flash19enable_sm80_to_sm89INS1_16FlashAttnBwdSm80INS1_25CollectiveMainloopBwdSm80ILi2ELi2EN4cute5tupleIJNS5_1CILi128EEES8_NS7_ILi64EEEEEENS_10bfloat16_tEfNS_4arch4Sm80ELb1ELb0ELb1ELb1ELb0ELb0ELb0ELb0ELi2ELi4ELi4ELi4ELb0EEENS1_24CollectiveEpilogueBwdGQAISA_fSD_Li256ELb1ELb0EEENS1_25SingleTileBwdLPTSchedulerILb1ELi128ELb0EEEEEEEEEvNT_6ParamsE$_ZN4cute3eso3ESOILb1ELb0EJNS_5tupleIJNS_1CILi2EEES4_S4_EEENS2_IJNS3_ILi1EEENS3_ILi512EEEiEEEEEC2ERKS5_RKS8_)
        /*1fa0*/ 	.word	0x00000000


	//----- nvinfo : EIATTR_FRAME_SIZE
	.align		4
.L_1360:
        /*1fa4*/ 	.byte	0x04, 0x11
        /*1fa6*/ 	.short	(.L_1362 - .L_1361)
	.align		4
.L_1361:
        /*1fa8*/ 	.word	index@($_ZN7cutlass13device_kernelIN5flash19enable_sm80_to_sm89INS1_16FlashAttnBwdSm80INS1_25CollectiveMainloopBwdSm80ILi2ELi2EN4cute5tupleIJNS5_1CILi128EEES8_NS7_ILi64EEEEEENS_10bfloat16_tEfNS_4arch4Sm80ELb1ELb0ELb1ELb1ELb0ELb0ELb0ELb0ELi2ELi4ELi4ELi4ELb0EEENS1_24CollectiveEpilogueBwdGQAISA_fSD_Li256ELb1ELb0EEENS1_25SingleTileBwdLPTSchedulerILb1ELi128ELb0EEEEEEEEEvNT_6ParamsE$_ZN4cute3eso3ESOILb1ELb0EJNS_5tupleIJNS_1CILi2EEES4_EEENS2_IJiiEEENS3_ILi1EEES7_EEC2ERKS5_RKS6_RKS7_SE_)
        /*1fac*/ 	.word	0x00000000


	//----- nvinfo : EIATTR_FRAME_SIZE
	.align		4
.L_1362:
        /*1fb0*/ 	.byte	0x04, 0x11
        /*1fb2*/ 	.short	(.L_1364 - .L_1363)
	.align		4
.L_1363:
        /*1fb4*/ 	.word	index@($_ZN7cutlass13device_kernelIN5flash19enable_sm80_to_sm89INS1_16FlashAttnBwdSm80INS1_25CollectiveMainloopBwdSm80ILi2ELi2EN4cute5tupleIJNS5_1CILi128EEES8_NS7_ILi64EEEEEENS_10bfloat16_tEfNS_4arch4Sm80ELb1ELb0ELb1ELb1ELb0ELb0ELb0ELb0ELi2ELi4ELi4ELi4ELb0EEENS1_24CollectiveEpilogueBwdGQAISA_fSD_Li256ELb1ELb0EEENS1_25SingleTileBwdLPTSchedulerILb1ELi128ELb0EEEEEEEEEvNT_6ParamsE$_ZN4cute3eso3ESOILb1ELb0EJNS_5tupleIJNS_1CILi2EEES4_EEENS2_IJiiEEEEEC2ERKS5_RKS6_)
        /*1fb8*/ 	.word	0x00000000


	//----- nvinfo : EIATTR_FRAME_SIZE
	.align		4
.L_1364:
        /*1fbc*/ 	.byte	0x04, 0x11
        /*1fbe*/ 	.short	(.L_1366 - .L_1365)
	.align		4
.L_1365:
        /*1fc0*/ 	.word	index@($_ZN7cutlass13device_kernelIN5flash19enable_sm80_to_sm89INS1_16FlashAttnBwdSm80INS1_25CollectiveMainloopBwdSm80ILi2ELi2EN4cute5tupleIJNS5_1CILi128EEES8_NS7_ILi64EEEEEENS_10bfloat16_tEfNS_4arch4Sm80ELb1ELb0ELb1ELb1ELb0ELb0ELb0ELb0ELi2ELi4ELi4ELi4ELb0EEENS1_24CollectiveEpilogueBwdGQAISA_fSD_Li256ELb1ELb0EEENS1_25SingleTileBwdLPTSchedulerILb1ELi128ELb0EEEEEEEEEvNT_6ParamsE$_ZN4cute3eso3ESOILb1ELb0EJNS_5tupleIJNS_1CILi2EEES4_EEENS2_IJiNS3_ILi512EEEEEEEEC2ERKS5_RKS7_)
        /*1fc4*/ 	.word	0x00000000


	//----- nvinfo : EIATTR_FRAME_SIZE
	.align		4
.L_1366:
        /*1fc8*/ 	.byte	0x04, 0x11
        /*1fca*/ 	.short	(.L_1368 - .L_1367)
	.align		4
.L_1367:
        /*1fcc*/ 	.word	index@($_ZN7cutlass13device_kernelIN5flash19enable_sm80_to_sm89INS1_16FlashAttnBwdSm80INS1_25CollectiveMainloopBwdSm80ILi2ELi2EN4cute5tupleIJNS5_1CILi128EEES8_NS7_ILi64EEEEEENS_10bfloat16_tEfNS_4arch4Sm80ELb1ELb0ELb1ELb1ELb0ELb0ELb0ELb0ELi2ELi4ELi4ELi4ELb0EEENS1_24CollectiveEpilogueBwdGQAISA_fSD_Li256ELb1ELb0EEENS1_25SingleTileBwdLPTSchedulerILb1ELi128ELb0EEEEEEEEEvNT_6ParamsE$_ZN4cute3eso3ESOILb1ELb0EJNS_5tupleIJNS_1CILi2EEES4_EEENS2_IJiNS3_ILi4096EEEEEEEEC2ERKS5_RKS7_)
        /*1fd0*/ 	.word	0x00000000


	//----- nvinfo : EIATTR_FRAME_SIZE
	.align		4
.L_1368:
        /*1fd4*/ 	.byte	0x04, 0x11
        /*1fd6*/ 	.short	(.L_1370 - .L_1369)
	.align		4
.L_1369:
        /*1fd8*/ 	.word	index@($_ZN7cutlass13device_kernelIN5flash19enable_sm80_to_sm89INS1_16FlashAttnBwdSm80INS1_25CollectiveMainloopBwdSm80ILi2ELi2EN4cute5tupleIJNS5_1CILi128EEES8_NS7_ILi64EEEEEENS_10bfloat16_tEfNS_4arch4Sm80ELb1ELb0ELb1ELb1ELb0ELb0ELb0ELb0ELi2ELi4ELi4ELi4ELb0EEENS1_24CollectiveEpilogueBwdGQAISA_fSD_Li256ELb1ELb0EEENS1_25SingleTileBwdLPTSchedulerILb1ELi128ELb0EEEEEEEEEvNT_6ParamsE$_ZN4cute3eso3ESOILb1ELb0EJNS_5tupleIJNS_1CILi2EEES4_EEENS2_IJNS3_ILi1EEEiEEEEEC2ERKS5_RKS7_)
        /*1fdc*/ 	.word	0x00000000


	//----- nvinfo : EIATTR_FRAME_SIZE
	.align		4
.L_1370:
        /*1fe0*/ 	.byte	0x04, 0x11
        /*1fe2*/ 	.short	(.L_1372 - .L_1371)
	.align		4
.L_1371:
        /*1fe4*/ 	.word	index@($_ZN7cutlass13device_kernelIN5flash19enable_sm80_to_sm89INS1_16FlashAttnBwdSm80INS1_25CollectiveMainloopBwdSm80ILi2ELi2EN4cute5tupleIJNS5_1CILi128EEES8_NS7_ILi64EEEEEENS_10bfloat16_tEfNS_4arch4Sm80ELb1ELb0ELb1ELb1ELb0ELb0ELb0ELb0ELi2ELi4ELi4ELi4ELb0EEENS1_24CollectiveEpilogueBwdGQAISA_fSD_Li256ELb1ELb0EEENS1_25SingleTileBwdLPTSchedulerILb1ELi128ELb0EEEEEEEEEvNT_6ParamsE$_ZN4cute3eso3ESOILb1ELb0EJNS_5tupleIJNS_1CILi2EEEEEENS2_IJiEEES4_NS3_ILi1EEEEEC2ERKS5_RKS6_RKS4_RKS7_)
        /*1fe8*/ 	.word	0x00000000


	//----- nvinfo : EIATTR_FRAME_SIZE
	.align		4
.L_1372:
        /*1fec*/ 	.byte	0x04, 0x11
        /*1fee*/ 	.short	(.L_1374 - .L_1373)
	.align		4
.L_1373:
        /*1ff0*/ 	.word	index@($_ZN7cutlass13device_kernelIN5flash19enable_sm80_to_sm89INS1_16FlashAttnBwdSm80INS1_25CollectiveMainloopBwdSm80ILi2ELi2EN4cute5tupleIJNS5_1CILi128EEES8_NS7_ILi64EEEEEENS_10bfloat16_tEfNS_4arch4Sm80ELb1ELb0ELb1ELb1ELb0ELb0ELb0ELb0ELi2ELi4ELi4ELi4ELb0EEENS1_24CollectiveEpilogueBwdGQAISA_fSD_Li256ELb1ELb0EEENS1_25SingleTileBwdLPTSchedulerILb1ELi128ELb0EEEEEEEEEvNT_6ParamsE$_ZN4cute3eso3ESOILb1ELb0EJNS_5tupleIJNS_1CILi2EEEEEENS2_IJiEEENS3_ILi1EEES7_EEC2ERKS5_RKS6_RKS7_SE_)
        /*1ff4*/ 	.word	0x00000000


	//----- nvinfo : EIATTR_FRAME_SIZE
	.align		4
.L_1374:
        /*1ff8*/ 	.byte	0x04, 0x11
        /*1ffa*/ 	.short	(.L_1376 - .L_1375)
	.align		4
.L_1375:
        /*1ffc*/ 	.word	index@($_ZN7cutlass13device_kernelIN5flash19enable_sm80_to_sm89INS1_16FlashAttnBwdSm80INS1_25CollectiveMainloopBwdSm80ILi2ELi2EN4cute5tupleIJNS5_1CILi128EEES8_NS7_ILi64EEEEEENS_10bfloat16_tEfNS_4arch4Sm80ELb1ELb0ELb1ELb1ELb0ELb0ELb0ELb0ELi2ELi4ELi4ELi4ELb0EEENS1_24CollectiveEpilogueBwdGQAISA_fSD_Li256ELb1ELb0EEENS1_25SingleTileBwdLPTSchedulerILb1ELi128ELb0EEEEEEEEEvNT_6ParamsE$_ZN4cute3eso3ESOILb1ELb0EJNS_5tupleIJNS_1CILi2EEEEEENS2_IJiEEEEEC2ERKS5_RKS6_)
        /*2000*/ 	.word	0x00000000


	//----- nvinfo : EIATTR_FRAME_SIZE
	.align		4
.L_1376:
        /*2004*/ 	.byte	0x04, 0x11
        /*2006*/ 	.short	(.L_1378 - .L_1377)
	.align		4
.L_1377:
        /*2008*/ 	.word	index@($_ZN7cutlass13device_kernelIN5flash19enable_sm80_to_sm89INS1_16FlashAttnBwdSm80INS1_25CollectiveMainloopBwdSm80ILi2ELi2EN4cute5tupleIJNS5_1CILi128EEES8_NS7_ILi64EEEEEENS_10bfloat16_tEfNS_4arch4Sm80ELb1ELb0ELb1ELb1ELb0ELb0ELb0ELb0ELi2ELi4ELi4ELi4ELb0EEENS1_24CollectiveEpilogueBwdGQAISA_fSD_Li256ELb1ELb0EEENS1_25SingleTileBwdLPTSchedulerILb1ELi128ELb0EEEEEEEEEvNT_6ParamsE$_ZN4cute3eso3ESOILb1ELb0EJNS_5tupleIJNS_1CILi1EEENS3_ILi2EEES5_EEENS2_IJS4_NS3_ILi256EEEiEEEEEC2ERKS6_RKS8_)
        /*200c*/ 	.word	0x00000000


	//----- nvinfo : EIATTR_FRAME_SIZE
	.align		4
.L_1378:
        /*2010*/ 	.byte	0x04, 0x11
        /*2012*/ 	.short	(.L_1380 - .L_1379)
	.align		4
.L_1379:
        /*2014*/ 	.word	index@($_ZN7cutlass13device_kernelIN5flash19enable_sm80_to_sm89INS1_16FlashAttnBwdSm80INS1_25CollectiveMainloopBwdSm80ILi2ELi2EN4cute5tupleIJNS5_1CILi128EEES8_NS7_ILi64EEEEEENS_10bfloat16_tEfNS_4arch4Sm80ELb1ELb0ELb1ELb1ELb0ELb0ELb0ELb0ELi2ELi4ELi4ELi4ELb0EEENS1_24CollectiveEpilogueBwdGQAISA_fSD_Li256ELb1ELb0EEENS1_25SingleTileBwdLPTSchedulerILb1ELi128ELb0EEEEEEEEEvNT_6ParamsE$_ZN4cute3eso3ESOILb1ELb0EJNS_5tupleIJNS_1CILi1EEENS3_ILi2EEEEEENS2_IJNS3_ILi0EEEiEEEEEC2ERKS6_RKS8_)
        /*2018*/ 	.word	0x00000000


	//----- nvinfo : EIATTR_FRAME_SIZE
	.align		4
.L_1380:
        /*201c*/ 	.byte	0x04, 0x11
        /*201e*/ 	.short	(.L_1382 - .L_1381)
	.align		4
.L_1381:
        /*2020*/ 	.word	index@($_ZN7cutlass13device_kernelIN5flash19enable_sm80_to_sm89INS1_16FlashAttnBwdSm80INS1_25CollectiveMainloopBwdSm80ILi2ELi2EN4cute5tupleIJNS5_1CILi128EEES8_NS7_ILi64EEEEEENS_10bfloat16_tEfNS_4arch4Sm80ELb1ELb0ELb1ELb1ELb0ELb0ELb0ELb0ELi2ELi4ELi4ELi4ELb0EEENS1_24CollectiveEpilogueBwdGQAISA_fSD_Li256ELb1ELb0EEENS1_25SingleTileBwdLPTSchedulerILb1ELi128ELb0EEEEEEEEEvNT_6ParamsE$_ZN4cute3eso3ESOILb1ELb0EJNS_5tupleIJNS_1CILi1EEENS3_ILi0EEEEEElS5_EEC2ERKS6_RKlRKS5_)
        /*2024*/ 	.word	0x00000000


	//----- nvinfo : EIATTR_FRAME_SIZE
	.align		4
.L_1382:
        /*2028*/ 	.byte	0x04, 0x11
        /*202a*/ 	.short	(.L_1384 - .L_1383)
	.align		4
.L_1383:
        /*202c*/ 	.word	index@($_ZN7cutlass13device_kernelIN5flash19enable_sm80_to_sm89INS1_16FlashAttnBwdSm80INS1_25CollectiveMainloopBwdSm80ILi2ELi2EN4cute5tupleIJNS5_1CILi128EEES8_NS7_ILi64EEEEEENS_10bfloat16_tEfNS_4arch4Sm80ELb1ELb0ELb1ELb1ELb0ELb0ELb0ELb0ELi2ELi4ELi4ELi4ELb0EEENS1_24CollectiveEpilogueBwdGQAISA_fSD_Li256ELb1ELb0EEENS1_25SingleTileBwdLPTSchedulerILb1ELi128ELb0EEEEEEEEEvNT_6ParamsE$_ZN4cute3eso3ESOILb1ELb0EJNS_5tupleIJNS_1CILi1EEENS3_ILi0EEEEEEiNS3_ILi1024EEEEEC2ERKS6_RKiRKS7_)
        /*2030*/ 	.word	0x00000000


	//----- nvinfo : EIATTR_FRAME_SIZE
	.align		4
.L_1384:
        /*2034*/ 	.byte	0x04, 0x11
        /*2036*/ 	.short	(.L_1386 - .L_1385)
	.align		4
.L_1385:
        /*2038*/ 	.word	index@($_ZN7cutlass13device_kernelIN5flash19enable_sm80_to_sm89INS1_16FlashAttnBwdSm80INS1_25CollectiveMainloopBwdSm80ILi2ELi2EN4cute5tupleIJNS5_1CILi128EEES8_NS7_ILi64EEEEEENS_10bfloat16_tEfNS_4arch4Sm80ELb1ELb0ELb1ELb1ELb0ELb0ELb0ELb0ELi2ELi4ELi4ELi4ELb0EEENS1_24CollectiveEpilogueBwdGQAISA_fSD_Li256ELb1ELb0EEENS1_25SingleTileBwdLPTSchedulerILb1ELi128ELb0EEEEEEEEEvNT_6ParamsE$_ZN4cute3eso3ESOILb1ELb0EJNS_5tupleIJNS_1CILi1EEENS3_ILi0EEEEEEiEEC2ERKS6_RKi)
        /*203c*/ 	.word	0x00000000


	//----- nvinfo : EIATTR_FRAME_SIZE
	.align		4
.L_1386:
        /*2040*/ 	.byte	0x04, 0x11
        /*2042*/ 	.short	(.L_1388 - .L_1387)
	.align		4
.L_1387:
        /*2044*/ 	.word	index@($_ZN7cutlass13device_kernelIN5flash19enable_sm80_to_sm89INS1_16FlashAttnBwdSm80INS1_25CollectiveMainloopBwdSm80ILi2ELi2EN4cute5tupleIJNS5_1CILi128EEES8_NS7_ILi64EEEEEENS_10bfloat16_tEfNS_4arch4Sm80ELb1ELb0ELb1ELb1ELb0ELb0ELb0ELb0ELi2ELi4ELi4ELi4ELb0EEENS1_24CollectiveEpilogueBwdGQAISA_fSD_Li256ELb1ELb0EEENS1_25SingleTileBwdLPTSchedulerILb1ELi128ELb0EEEEEEEEEvNT_6ParamsE$_ZN4cute3eso3ESOILb1ELb0EJNS_5tupleIJNS_1CILi1EEENS3_ILi0EEEEEENS3_ILi4096EEENS2_IJiiEEEEEC2ERKS6_RKS7_RKS8_)
        /*2048*/ 	.word	0x00000000


	//----- nvinfo : EIATTR_FRAME_SIZE
	.align		4
.L_1388:
        /*204c*/ 	.byte	0x04, 0x11
        /*204e*/ 	.short	(.L_1390 - .L_1389)
	.align		4
.L_1389:
        /*2050*/ 	.word	index@($_ZN7cutlass13device_kernelIN5flash19enable_sm80_to_sm89INS1_16FlashAttnBwdSm80INS1_25CollectiveMainloopBwdSm80ILi2ELi2EN4cute5tupleIJNS5_1CILi128EEES8_NS7_ILi64EEEEEENS_10bfloat16_tEfNS_4arch4Sm80ELb1ELb0ELb1ELb1ELb0ELb0ELb0ELb0ELi2ELi4ELi4ELi4ELb0EEENS1_24CollectiveEpilogueBwdGQAISA_fSD_Li256ELb1ELb0EEENS1_25SingleTileBwdLPTSchedulerILb1ELi128ELb0EEEEEEEEEvNT_6ParamsE$_ZN4cute3eso3ESOILb1ELb0EJNS_5tupleIJNS_1CILi1EEENS3_ILi0EEEEEENS2_IJiEEEEEC2ERKS6_RKS7_)
        /*2054*/ 	.word	0x00000000


	//----- nvinfo : EIATTR_FRAME_SIZE
	.align		4
.L_1390:
        /*2058*/ 	.byte	0x04, 0x11
        /*205a*/ 	.short	(.L_1392 - .L_1391)
	.align		4
.L_1391:
        /*205c*/ 	.word	index@($_ZN7cutlass13device_kernelIN5flash19enable_sm80_to_sm89INS1_16FlashAttnBwdSm80INS1_25CollectiveMainloopBwdSm80ILi2ELi2EN4cute5tupleIJNS5_1CILi128EEES8_NS7_ILi64EEEEEENS_10bfloat16_tEfNS_4arch4Sm80ELb1ELb0ELb1ELb1ELb0ELb0ELb0ELb0ELi2ELi4ELi4ELi4ELb0EEENS1_24CollectiveEpilogueBwdGQAISA_fSD_Li256ELb1ELb0EEENS1_25SingleTileBwdLPTSchedulerILb1ELi128ELb0EEEEEEEEEvNT_6ParamsE$_ZN4cute3eso3ESOILb1ELb0EJNS_5tupleIJNS_1CILi1EEENS2_IJS4_NS3_ILi2EEES5_EEEEEENS2_IJNS3_ILi0EEENS2_IJS4_NS3_ILi256EEEiEEEEEEEEC2ERKS7_RKSB_)
        /*2060*/ 	.word	0x00000000


	//----- nvinfo : EIATTR_FRAME_SIZE
	.align		4
.L_1392:
        /*2064*/ 	.byte	0x04, 0x11
        /*2066*/ 	.short	(.L_1394 - .L_1393)
	.align		4
.L_1393:
        /*2068*/ 	.word	index@($_ZN7cutlass13device_kernelIN5flash19enable_sm80_to_sm89INS1_16FlashAttnBwdSm80INS1_25CollectiveMainloopBwdSm80ILi2ELi2EN4cute5tupleIJNS5_1CILi128EEES8_NS7_ILi64EEEEEENS_10bfloat16_tEfNS_4arch4Sm80ELb1ELb0ELb1ELb1ELb0ELb0ELb0ELb0ELi2ELi4ELi4ELi4ELb0EEENS1_24CollectiveEpilogueBwdGQAISA_fSD_Li256ELb1ELb0EEENS1_25SingleTileBwdLPTSchedulerILb1ELi128ELb0EEEEEEEEEvNT_6ParamsE$_ZN4cute3eso3ESOILb1ELb0EJNS_5tupleIJNS_1CILi16EEENS3_ILi2EEES5_S5_NS3_ILi4EEES5_EEENS2_IJNS3_ILi1EEEiiiNS3_ILi144EEENS3_ILi512EEEEEEEEC2ERKS7_RKSB_)
        /*206c*/ 	.word	0x00000000


	//----- nvinfo : EIATTR_FRAME_SIZE
	.align		4
.L_1394:
        /*2070*/ 	.byte	0x04, 0x11
        /*2072*/ 	.short	(.L_1396 - .L_1395)
	.align		4
.L_1395:
        /*2074*/ 	.word	index@($_ZN7cutlass13device_kernelIN5flash19enable_sm80_to_sm89INS1_16FlashAttnBwdSm80INS1_25CollectiveMainloopBwdSm80ILi2ELi2EN4cute5tupleIJNS5_1CILi128EEES8_NS7_ILi64EEEEEENS_10bfloat16_tEfNS_4arch4Sm80ELb1ELb0ELb1ELb1ELb0ELb0ELb0ELb0ELi2ELi4ELi4ELi4ELb0EEENS1_24CollectiveEpilogueBwdGQAISA_fSD_Li256ELb1ELb0EEENS1_25SingleTileBwdLPTSchedulerILb1ELi128ELb0EEEEEEEEEvNT_6ParamsE$_ZN4cute3eso3ESOILb1ELb0EJNS_5tupleIJNS_1CILi0EEES4_EEEiEEC2ERKS5_RKi)
        /*2078*/ 	.word	0x00000000


	//----- nvinfo : EIATTR_FRAME_SIZE
	.align		4
.L_1396:
        /*207c*/ 	.byte	0x04, 0x11
        /*207e*/ 	.short	(.L_1398 - .L_1397)
	.align		4
.L_1397:
        /*2080*/ 	.word	index@($_ZN7cutlass13device_kernelIN5flash19enable_sm80_to_sm89INS1_16FlashAttnBwdSm80INS1_25CollectiveMainloopBwdSm80ILi2ELi2EN4cute5tupleIJNS5_1CILi128EEES8_NS7_ILi64EEEEEENS_10bfloat16_tEfNS_4arch4Sm80ELb1ELb0ELb1ELb1ELb0ELb0ELb0ELb0ELi2ELi4ELi4ELi4ELb0EEENS1_24CollectiveEpilogueBwdGQAISA_fSD_Li256ELb1ELb0EEENS1_25SingleTileBwdLPTSchedulerILb1ELi128ELb0EEEEEEEEEvNT_6ParamsE$_ZN4cute3eso3ESOILb1ELb0EJNS_5tupleIJNS2_IJNS_1CILi8EEENS3_ILi1EEEEEENS3_ILi4EEES5_EEENS2_IJNS2_IJS5_NS3_ILi0EEEEEElS9_EEEEEC2ERKS8_RKSB_)
        /*2084*/ 	.word	0x00000000


	//----- nvinfo : EIATTR_FRAME_SIZE
	.align		4
.L_1398:
        /*2088*/ 	.byte	0x04, 0x11
        /*208a*/ 	.short	(.L_1400 - .L_1399)
	.align		4
.L_1399:
        /*208c*/ 	.word	index@($_ZN7cutlass13device_kernelIN5flash19enable_sm80_to_sm89INS1_16FlashAttnBwdSm80INS1_25CollectiveMainloopBwdSm80ILi2ELi2EN4cute5tupleIJNS5_1CILi128EEES8_NS7_ILi64EEEEEENS_10bfloat16_tEfNS_4arch4Sm80ELb1ELb0ELb1ELb1ELb0ELb0ELb0ELb0ELi2ELi4ELi4ELi4ELb0EEENS1_24CollectiveEpilogueBwdGQAISA_fSD_Li256ELb1ELb0EEENS1_25SingleTileBwdLPTSchedulerILb1ELi128ELb0EEEEEEEEEvNT_6ParamsE$_ZN4cute3eso3ESOILb1ELb0EJNS_5tupleIJNS2_IJNS_1CILi8EEENS3_ILi1EEEEEENS3_ILi2EEES4_EEENS2_IJNS2_IJS5_NS3_ILi0EEEEEEiNS3_ILi1024EEEEEEEEC2ERKS8_RKSC_)
        /*2090*/ 	.word	0x00000000


	//----- nvinfo : EIATTR_FRAME_SIZE
	.align		4
.L_1400:
        /*2094*/ 	.byte	0x04, 0x11
        /*2096*/ 	.short	(.L_1402 - .L_1401)
	.align		4
.L_1401:
        /*2098*/ 	.word	index@($_ZN7cutlass13device_kernelIN5flash19enable_sm80_to_sm89INS1_16FlashAttnBwdSm80INS1_25CollectiveMainloopBwdSm80ILi2ELi2EN4cute5tupleIJNS5_1CILi128EEES8_NS7_ILi64EEEEEENS_10bfloat16_tEfNS_4arch4Sm80ELb1ELb0ELb1ELb1ELb0ELb0ELb0ELb0ELi2ELi4ELi4ELi4ELb0EEENS1_24CollectiveEpilogueBwdGQAISA_fSD_Li256ELb1ELb0EEENS1_25SingleTileBwdLPTSchedulerILb1ELi128ELb0EEEEEEEEEvNT_6ParamsE$_ZN4cute3eso3ESOILb1ELb0EJNS_5tupleIJNS2_IJNS_1CILi8EEENS3_ILi1EEEEEENS3_ILi2EEENS2_IJS7_S7_EEEEEENS2_IJNS2_IJS5_NS3_ILi0EEEEEENS3_ILi4096EEENS2_IJiiEEEEEEEEC2ERKS9_RKSE_)
        /*209c*/ 	.word	0x00000000


	//----- nvinfo : EIATTR_FRAME_SIZE
	.align		4
.L_1402:
        /*20a0*/ 	.byte	0x04, 0x11
        /*20a2*/ 	.short	(.L_1404 - .L_1403)
	.align		4
.L_1403:
        /*20a4*/ 	.word	index@($_ZN7cutlass13device_kernelIN5flash19enable_sm80_to_sm89INS1_16FlashAttnBwdSm80INS1_25CollectiveMainloopBwdSm80ILi2ELi2EN4cute5tupleIJNS5_1CILi128EEES8_NS7_ILi64EEEEEENS_10bfloat16_tEfNS_4arch4Sm80ELb1ELb0ELb1ELb1ELb0ELb0ELb0ELb0ELi2ELi4ELi4ELi4ELb0EEENS1_24CollectiveEpilogueBwdGQAISA_fSD_Li256ELb1ELb0EEENS1_25SingleTileBwdLPTSchedulerILb1ELi128ELb0EEEEEEEEEvNT_6ParamsE$_ZN4cute3eso3ESOILb1ELb0EJNS_5tupleIJNS2_IJNS_1CILi8EEENS3_ILi1EEEEEENS3_ILi2EEEEEENS2_IJNS2_IJS5_NS3_ILi0EEEEEEiEEEEEC2ERKS8_RKSB_)
        /*20a8*/ 	.word	0x00000000


	//----- nvinfo : EIATTR_FRAME_SIZE
	.align		4
.L_1404:
        /*20ac*/ 	.byte	0x04, 0x11
        /*20ae*/ 	.short	(.L_1406 - .L_1405)
	.align		4
.L_1405:
        /*20b0*/ 	.word	index@($_ZN7cutlass13device_kernelIN5flash19enable_sm80_to_sm89INS1_16FlashAttnBwdSm80INS1_25CollectiveMainloopBwdSm80ILi2ELi2EN4cute5tupleIJNS5_1CILi128EEES8_NS7_ILi64EEEEEENS_10bfloat16_tEfNS_4arch4Sm80ELb1ELb0ELb1ELb1ELb0ELb0ELb0ELb0ELi2ELi4ELi4ELi4ELb0EEENS1_24CollectiveEpilogueBwdGQAISA_fSD_Li256ELb1ELb0EEENS1_25SingleTileBwdLPTSchedulerILb1ELi128ELb0EEEEEEEEEvNT_6ParamsE$_ZN4cute3eso3ESOILb1ELb0EJNS_5tupleIJNS2_IJNS_1CILi8EEENS3_ILi1EEEEEENS2_IJNS3_ILi2EEEEEEEEENS2_IJNS2_IJS5_NS3_ILi0EEEEEENS2_IJiEEEEEEEEC2ERKS9_RKSD_)
        /*20b4*/ 	.word	0x00000000


	//----- nvinfo : EIATTR_FRAME_SIZE
	.align		4
.L_1406:
        /*20b8*/ 	.byte	0x04, 0x11
        /*20ba*/ 	.short	(.L_1408 - .L_1407)
	.align		4
.L_1407:
        /*20bc*/ 	.word	index@($_ZN7cutlass13device_kernelIN5flash19enable_sm80_to_sm89INS1_16FlashAttnBwdSm80INS1_25CollectiveMainloopBwdSm80ILi2ELi2EN4cute5tupleIJNS5_1CILi128EEES8_NS7_ILi64EEEEEENS_10bfloat16_tEfNS_4arch4Sm80ELb1ELb0ELb1ELb1ELb0ELb0ELb0ELb0ELi2ELi4ELi4ELi4ELb0EEENS1_24CollectiveEpilogueBwdGQAISA_fSD_Li256ELb1ELb0EEENS1_25SingleTileBwdLPTSchedulerILb1ELi128ELb0EEEEEEEEEvNT_6ParamsE$_ZN4cute3eso3ESOILb1ELb0EJNS_5tupleIJNS2_IJNS_1CILi2EEES4_S4_EEES4_NS2_IJS4_S4_EEEEEENS2_IJNS2_IJNS3_ILi1EEENS3_ILi512EEEiEEENS3_ILi4096EEENS2_IJiiEEEEEEEEC2ERKS7_RKSD_)
        /*20c0*/ 	.word	0x00000000


	//----- nvinfo : EIATTR_FRAME_SIZE
	.align		4
.L_1408:
        /*20c4*/ 	.byte	0x04, 0x11
        /*20c6*/ 	.short	(.L_1410 - .L_1409)
	.align		4
.L_1409:
        /*20c8*/ 	.word	index@($_ZN7cutlass13device_kernelIN5flash19enable_sm80_to_sm89INS1_16FlashAttnBwdSm80INS1_25CollectiveMainloopBwdSm80ILi2ELi2EN4cute5tupleIJNS5_1CILi128EEES8_NS7_ILi64EEEEEENS_10bfloat16_tEfNS_4arch4Sm80ELb1ELb0ELb1ELb1ELb0ELb0ELb0ELb0ELi2ELi4ELi4ELi4ELb0EEENS1_24CollectiveEpilogueBwdGQAISA_fSD_Li256ELb1ELb0EEENS1_25SingleTileBwdLPTSchedulerILb1ELi128ELb0EEEEEEEEEvNT_6ParamsE$_ZN4cute3eso3ESOILb1ELb0EJNS_5tupleIJNS2_IJNS_1CILi2EEES4_S4_EEES4_NS2_IJNS2_IJS4_S4_EEES4_EEEEEENS2_IJNS2_IJNS3_ILi1EEENS3_ILi512EEEiEEENS3_ILi4096EEENS2_IJNS2_IJiiEEENS3_ILi8192EEEEEEEEEEEC2ERKS8_RKSG_)
        /*20cc*/ 	.word	0x00000000


	//----- nvinfo : EIATTR_FRAME_SIZE
	.align		4
.L_1410:
        /*20d0*/ 	.byte	0x04, 0x11
        /*20d2*/ 	.short	(.L_1412 - .L_1411)
	.align		4
.L_1411:
        /*20d4*/ 	.word	index@($_ZN7cutlass13device_kernelIN5flash19enable_sm80_to_sm89INS1_16FlashAttnBwdSm80INS1_25CollectiveMainloopBwdSm80ILi2ELi2EN4cute5tupleIJNS5_1CILi128EEES8_NS7_ILi64EEEEEENS_10bfloat16_tEfNS_4arch4Sm80ELb1ELb0ELb1ELb1ELb0ELb0ELb0ELb0ELi2ELi4ELi4ELi4ELb0EEENS1_24CollectiveEpilogueBwdGQAISA_fSD_Li256ELb1ELb0EEENS1_25SingleTileBwdLPTSchedulerILb1ELi128ELb0EEEEEEEEEvNT_6ParamsE$_ZN4cute3eso3ESOILb1ELb0EJNS_5tupleIJNS2_IJNS_1CILi2EEES4_EEES5_NS3_ILi8EEEEEENS2_IJNS2_IJiNS3_ILi512EEEEEENS2_IJiiEEENS3_ILi1024EEEEEEEEC2ERKS7_RKSC_)
        /*20d8*/ 	.word	0x00000000


	//----- nvinfo : EIATTR_FRAME_SIZE
	.align		4
.L_1412:
        /*20dc*/ 	.byte	0x04, 0x11
        /*20de*/ 	.short	(.L_1414 - .L_1413)
	.align		4
.L_1413:
        /*20e0*/ 	.word	index@($_ZN7cutlass13device_kernelIN5flash19enable_sm80_to_sm89INS1_16FlashAttnBwdSm80INS1_25CollectiveMainloopBwdSm80ILi2ELi2EN4cute5tupleIJNS5_1CILi128EEES8_NS7_ILi64EEEEEENS_10bfloat16_tEfNS_4arch4Sm80ELb1ELb0ELb1ELb1ELb0ELb0ELb0ELb0ELi2ELi4ELi4ELi4ELb0EEENS1_24CollectiveEpilogueBwdGQAISA_fSD_Li256ELb1ELb0EEENS1_25SingleTileBwdLPTSchedulerILb1ELi128ELb0EEEEEEEEEvNT_6ParamsE$_ZN4cute3eso3ESOILb1ELb0EJNS_5tupleIJNS2_IJNS_1CILi2EEES4_EEES4_EEENS2_IJNS2_IJiiEEENS3_ILi8192EEEEEEEEC2ERKS6_RKS9_)
        /*20e4*/ 	.word	0x00000000


	//----- nvinfo : EIATTR_FRAME_SIZE
	.align		4
.L_1414:
        /*20e8*/ 	.byte	0x04, 0x11
        /*20ea*/ 	.short	(.L_1416 - .L_1415)
	.align		4
.L_1415:
        /*20ec*/ 	.word	index@($_ZN7cutlass13device_kernelIN5flash19enable_sm80_to_sm89INS1_16FlashAttnBwdSm80INS1_25CollectiveMainloopBwdSm80ILi2ELi2EN4cute5tupleIJNS5_1CILi128EEES8_NS7_ILi64EEEEEENS_10bfloat16_tEfNS_4arch4Sm80ELb1ELb0ELb1ELb1ELb0ELb0ELb0ELb0ELi2ELi4ELi4ELi4ELb0EEENS1_24CollectiveEpilogueBwdGQAISA_fSD_Li256ELb1ELb0EEENS1_25SingleTileBwdLPTSchedulerILb1ELi128ELb0EEEEEEEEEvNT_6ParamsE$_ZN4cute3eso3ESOILb1ELb0EJNS_5tupleIJNS2_IJNS_1CILi2EEES4_EEENS3_ILi8EEES5_EEENS2_IJNS2_IJNS3_ILi1EEEiEEENS3_ILi1024EEENS2_IJiiEEEEEEEEC2ERKS7_RKSC_)
        /*20f0*/ 	.word	0x00000000


	//----- nvinfo : EIATTR_FRAME_SIZE
	.align		4
.L_1416:
        /*20f4*/ 	.byte	0x04, 0x11
        /*20f6*/ 	.short	(.L_1418 - .L_1417)
	.align		4
.L_1417:
        /*20f8*/ 	.word	index@($_ZN7cutlass13device_kernelIN5flash19enable_sm80_to_sm89INS1_16FlashAttnBwdSm80INS1_25CollectiveMainloopBwdSm80ILi2ELi2EN4cute5tupleIJNS5_1CILi128EEES8_NS7_ILi64EEEEEENS_10bfloat16_tEfNS_4arch4Sm80ELb1ELb0ELb1ELb1ELb0ELb0ELb0ELb0ELi2ELi4ELi4ELi4ELb0EEENS1_24CollectiveEpilogueBwdGQAISA_fSD_Li256ELb1ELb0EEENS1_25SingleTileBwdLPTSchedulerILb1ELi128ELb0EEEEEEEEEvNT_6ParamsE$_ZN4cute3eso3ESOILb1ELb0EJNS_5tupleIJNS2_IJNS_1CILi1EEENS3_ILi0EEEEEES5_EEENS2_IJNS2_IJS5_S5_EEEiEEEEEC2ERKS7_RKS9_)
        /*20fc*/ 	.word	0x00000000


	//----- nvinfo : EIATTR_FRAME_SIZE
	.align		4
.L_1418:
        /*2100*/ 	.byte	0x04, 0x11
        /*2102*/ 	.short	(.L_1420 - .L_1419)
	.align		4
.L_1419:
        /*2104*/ 	.word	index@($_ZN7cutlass13device_kernelIN5flash19enable_sm80_to_sm89INS1_16FlashAttnBwdSm80INS1_25CollectiveMainloopBwdSm80ILi2ELi2EN4cute5tupleIJNS5_1CILi128EEES8_NS7_ILi64EEEEEENS_10bfloat16_tEfNS_4arch4Sm80ELb1ELb0ELb1ELb1ELb0ELb0ELb0ELb0ELi2ELi4ELi4ELi4ELb0EEENS1_24CollectiveEpilogueBwdGQAISA_fSD_Li256ELb1ELb0EEENS1_25SingleTileBwdLPTSchedulerILb1ELi128ELb0EEEEEEEEEvNT_6ParamsE$_ZN4cute3eso3ESOILb1ELb0EJNS_5tupleIJNS2_IJNS_1CILi1EEENS3_ILi0EEEEEENS2_IJS5_S5_EEEEEENS2_IJS5_iEEEEEC2ERKS8_RKS9_)
        /*2108*/ 	.word	0x00000000


	//----- nvinfo : EIATTR_FRAME_SIZE
	.align		4
.L_1420:
        /*210c*/ 	.byte	0x04, 0x11
        /*210e*/ 	.short	(.L_1422 - .L_1421)
	.align		4
.L_1421:
        /*2110*/ 	.word	index@($_ZN7cutlass13device_kernelIN5flash19enable_sm80_to_sm89INS1_16FlashAttnBwdSm80INS1_25CollectiveMainloopBwdSm80ILi2ELi2EN4cute5tupleIJNS5_1CILi128EEES8_NS7_ILi64EEEEEENS_10bfloat16_tEfNS_4arch4Sm80ELb1ELb0ELb1ELb1ELb0ELb0ELb0ELb0ELi2ELi4ELi4ELi4ELb0EEENS1_24CollectiveEpilogueBwdGQAISA_fSD_Li256ELb1ELb0EEENS1_25SingleTileBwdLPTSchedulerILb1ELi128ELb0EEEEEEEEEvNT_6ParamsE$_ZN4cute3eso3ESOILb1ELb0EJNS_5tupleIJNS2_IJNS_1CILi1EEENS2_IJS4_NS3_ILi2EEES5_EEEEEES5_NS2_IJS5_S5_EEEEEENS2_IJNS2_IJNS3_ILi0EEENS2_IJS4_NS3_ILi256EEEiEEEEEENS3_ILi2048EEENS2_IJiNS3_ILi4096EEEEEEEEEEEC2ERKS9_RKSH_)
        /*2114*/ 	.word	0x00000000


	//----- nvinfo : EIATTR_FRAME_SIZE
	.align		4
.L_1422:
        /*2118*/ 	.byte	0x04, 0x11
        /*211a*/ 	.short	(.L_1424 - .L_1423)
	.align		4
.L_1423:
        /*211c*/ 	.word	index@($_ZN7cutlass13device_kernelIN5flash19enable_sm80_to_sm89INS1_16FlashAttnBwdSm80INS1_25CollectiveMainloopBwdSm80ILi2ELi2EN4cute5tupleIJNS5_1CILi128EEES8_NS7_ILi64EEEEEENS_10bfloat16_tEfNS_4arch4Sm80ELb1ELb0ELb1ELb1ELb0ELb0ELb0ELb0ELi2ELi4ELi4ELi4ELb0EEENS1_24CollectiveEpilogueBwdGQAISA_fSD_Li256ELb1ELb0EEENS1_25SingleTileBwdLPTSchedulerILb1ELi128ELb0EEEEEEEEEvNT_6ParamsE$_ZN4cute3eso3ESOILb1ELb0EJNS_5tupleIJNS2_IJNS2_IJNS_1CILi8EEENS3_ILi1EEEEEES5_EEENS2_IJNS2_IJS5_S5_EEENS3_ILi2EEEEEEEEENS2_IJNS2_IJNS2_IJS5_NS3_ILi0EEEEEESC_EEENS2_IJNS2_IJSC_SC_EEEiEEEEEEEEC2ERKSB_RKSH_)
        /*2120*/ 	.word	0x00000000


	//----- nvinfo : EIATTR_FRAME_SIZE
	.align		4
.L_1424:
        /*2124*/ 	.byte	0x04, 0x11
        /*2126*/ 	.short	(.L_1426 - .L_1425)
	.align		4
.L_1425:
        /*2128*/ 	.word	index@($_ZN7cutlass13device_kernelIN5flash19enable_sm80_to_sm89INS1_16FlashAttnBwdSm80INS1_25CollectiveMainloopBwdSm80ILi2ELi2EN4cute5tupleIJNS5_1CILi128EEES8_NS7_ILi64EEEEEENS_10bfloat16_tEfNS_4arch4Sm80ELb1ELb0ELb1ELb1ELb0ELb0ELb0ELb0ELi2ELi4ELi4ELi4ELb0EEENS1_24CollectiveEpilogueBwdGQAISA_fSD_Li256ELb1ELb0EEENS1_25SingleTileBwdLPTSchedulerILb1ELi128ELb0EEEEEEEEEvNT_6ParamsE$_ZN4cute3eso3ESOILb1ELb0EJNS_5tupleIJNS2_IJNS2_IJNS_1CILi8EEENS3_ILi1EEEEEENS2_IJS5_S5_EEEEEENS2_IJS5_NS3_ILi2EEEEEEEEENS2_IJNS2_IJNS2_IJS5_NS3_ILi0EEEEEENS2_IJSC_SC_EEEEEENS2_IJSC_iEEEEEEEEC2ERKSB_RKSH_)
        /*212c*/ 	.word	0x00000000


	//----- nvinfo : EIATTR_FRAME_SIZE
	.align		4
.L_1426:
        /*2130*/ 	.byte	0x04, 0x11
        /*2132*/ 	.short	(.L_1428 - .L_1427)
	.align		4
.L_1427:
        /*2134*/ 	.word	index@($_ZN7cutlass13device_kernelIN5flash19enable_sm80_to_sm89INS1_16FlashAttnBwdSm80INS1_25CollectiveMainloopBwdSm80ILi2ELi2EN4cute5tupleIJNS5_1CILi128EEES8_NS7_ILi64EEEEEENS_10bfloat16_tEfNS_4arch4Sm80ELb1ELb0ELb1ELb1ELb0ELb0ELb0ELb0ELi2ELi4ELi4ELi4ELb0EEENS1_24CollectiveEpilogueBwdGQAISA_fSD_Li256ELb1ELb0EEENS1_25SingleTileBwdLPTSchedulerILb1ELi128ELb0EEEEEEEEEvNT_6ParamsE$_ZN4cute3eso3ESOILb1ELb0EJNS_1CILi8EEEiiiNS2_ILi144EEENS2_ILi512EEEEEC2ERKS3_RKiSA_SA_RKS4_RKS5_)
        /*2138*/ 	.word	0x00000000


	//----- nvinfo : EIATTR_FRAME_SIZE
	.align		4
.L_1428:
        /*213c*/ 	.byte	0x04, 0x11
        /*213e*/ 	.short	(.L_1430 - .L_1429)
	.align		4
.L_1429:
        /*2140*/ 	.word	index@($_ZN7cutlass13device_kernelIN5flash19enable_sm80_to_sm89INS1_16FlashAttnBwdSm80INS1_25CollectiveMainloopBwdSm80ILi2ELi2EN4cute5tupleIJNS5_1CILi128EEES8_NS7_ILi64EEEEEENS_10bfloat16_tEfNS_4arch4Sm80ELb1ELb0ELb1ELb1ELb0ELb0ELb0ELb0ELi2ELi4ELi4ELi4ELb0EEENS1_24CollectiveEpilogueBwdGQAISA_fSD_Li256ELb1ELb0EEENS1_25SingleTileBwdLPTSchedulerILb1ELi128ELb0EEEEEEEEEvNT_6ParamsE$_ZN4cute3eso3ESOILb1ELb0EJNS_1CILi8EEEiiEEC2ERKS3_RKiS8_)
        /*2144*/ 	.word	0x00000000


	//----- nvinfo : EIATTR_FRAME_SIZE
	.align		4
.L_1430:
        /*2148*/ 	.byte	0x04, 0x11
        /*214a*/ 	.short	(.L_1432 - .L_1431)
	.align		4
.L_1431:
        /*214c*/ 	.word	index@($_ZN7cutlass13device_kernelIN5flash19enable_sm80_to_sm89INS1_16FlashAttnBwdSm80INS1_25CollectiveMainloopBwdSm80ILi2ELi2EN4cute5tupleIJNS5_1CILi128EEES8_NS7_ILi64EEEEEENS_10bfloat16_tEfNS_4arch4Sm80ELb1ELb0ELb1ELb1ELb0ELb0ELb0ELb0ELi2ELi4ELi4ELi4ELb0EEENS1_24CollectiveEpilogueBwdGQAISA_fSD_Li256ELb1ELb0EEENS1_25SingleTileBwdLPTSchedulerILb1ELi128ELb0EEEEEEEEEvNT_6ParamsE$_ZN4cute3eso3ESOILb1ELb0EJNS_1CILi4096EEEiiNS2_ILi8192EEEEEC2ERKS3_RKiS9_RKS4_)
        /*2150*/ 	.word	0x00000000


	//----- nvinfo : EIATTR_FRAME_SIZE
	.align		4
.L_1432:
        /*2154*/ 	.byte	0x04, 0x11
        /*2156*/ 	.short	(.L_1434 - .L_1433)
	.align		4
.L_1433:
        /*2158*/ 	.word	index@($_ZN7cutlass13device_kernelIN5flash19enable_sm80_to_sm89INS1_16FlashAttnBwdSm80INS1_25CollectiveMainloopBwdSm80ILi2ELi2EN4cute5tupleIJNS5_1CILi128EEES8_NS7_ILi64EEEEEENS_10bfloat16_tEfNS_4arch4Sm80ELb1ELb0ELb1ELb1ELb0ELb0ELb0ELb0ELi2ELi4ELi4ELi4ELb0EEENS1_24CollectiveEpilogueBwdGQAISA_fSD_Li256ELb1ELb0EEENS1_25SingleTileBwdLPTSchedulerILb1ELi128ELb0EEEEEEEEEvNT_6ParamsE$_ZN4cute3eso3ESOILb1ELb0EJNS_1CILi4096EEEiiEEC2ERKS3_RKiS8_)
        /*215c*/ 	.word	0x00000000


	//----- nvinfo : EIATTR_FRAME_SIZE
	.align		4
.L_1434:
        /*2160*/ 	.byte	0x04, 0x11
        /*2162*/ 	.short	(.L_1436 - .L_1435)
	.align		4
.L_1435:
        /*2164*/ 	.word	index@($_ZN7cutlass13device_kernelIN5flash19enable_sm80_to_sm89INS1_16FlashAttnBwdSm80INS1_25CollectiveMainloopBwdSm80ILi2ELi2EN4cute5tupleIJNS5_1CILi128EEES8_NS7_ILi64EEEEEENS_10bfloat16_tEfNS_4arch4Sm80ELb1ELb0ELb1ELb1ELb0ELb0ELb0ELb0ELi2ELi4ELi4ELi4ELb0EEENS1_24CollectiveEpilogueBwdGQAISA_fSD_Li256ELb1ELb0EEENS1_25SingleTileBwdLPTSchedulerILb1ELi128ELb0EEEEEEEEEvNT_6ParamsE$_ZN4cute3eso3ESOILb1ELb0EJNS_1CILi4096EEENS_5tupleIJiiEEEEEC2ERKS3_RKS5_)
        /*2168*/ 	.word	0x00000000


	//----- nvinfo : EIATTR_FRAME_SIZE
	.align		4
.L_1436:
        /*216c*/ 	.byte	0x04, 0x11
        /*216e*/ 	.short	(.L_1438 - .L_1437)
	.align		4
.L_1437:
        /*2170*/ 	.word	index@($_ZN7cutlass13device_kernelIN5flash19enable_sm80_to_sm89INS1_16FlashAttnBwdSm80INS1_25CollectiveMainloopBwdSm80ILi2ELi2EN4cute5tupleIJNS5_1CILi128EEES8_NS7_ILi64EEEEEENS_10bfloat16_tEfNS_4arch4Sm80ELb1ELb0ELb1ELb1ELb0ELb0ELb0ELb0ELi2ELi4ELi4ELi4ELb0EEENS1_24CollectiveEpilogueBwdGQAISA_fSD_Li256ELb1ELb0EEENS1_25SingleTileBwdLPTSchedulerILb1ELi128ELb0EEEEEEEEEvNT_6ParamsE$_ZN4cute3eso3ESOILb1ELb0EJNS_1CILi4096EEENS_5tupleIJNS4_IJiiEEENS2_ILi8192EEEEEEEEC2ERKS3_RKS7_)
        /*2174*/ 	.word	0x00000000


	//----- nvinfo : EIATTR_FRAME_SIZE
	.align		4
.L_1438:
        /*2178*/ 	.byte	0x04, 0x11
        /*217a*/ 	.short	(.L_1440 - .L_1439)
	.align		4
.L_1439:
        /*217c*/ 	.word	index@($_ZN7cutlass13device_kernelIN5flash19enable_sm80_to_sm89INS1_16FlashAttnBwdSm80INS1_25CollectiveMainloopBwdSm80ILi2ELi2EN4cute5tupleIJNS5_1CILi128EEES8_NS7_ILi64EEEEEENS_10bfloat16_tEfNS_4arch4Sm80ELb1ELb0ELb1ELb1ELb0ELb0ELb0ELb0ELi2ELi4ELi4ELi4ELb0EEENS1_24CollectiveEpilogueBwdGQAISA_fSD_Li256ELb1ELb0EEENS1_25SingleTileBwdLPTSchedulerILb1ELi128ELb0EEEEEEEEEvNT_6ParamsE$_ZN4cute3eso3ESOILb1ELb0EJNS_1CILi2EEEiEEC2ERKS3_RKi)
        /*2180*/ 	.word	0x00000000


	//----- nvinfo : EIATTR_FRAME_SIZE
	.align		4
.L_1440:
        /*2184*/ 	.byte	0x04, 0x11
        /*2186*/ 	.short	(.L_1442 - .L_1441)
	.align		4
.L_1441:
        /*2188*/ 	.word	index@($_ZN7cutlass13device_kernelIN5flash19enable_sm80_to_sm89INS1_16FlashAttnBwdSm80INS1_25CollectiveMainloopBwdSm80ILi2ELi2EN4cute5tupleIJNS5_1CILi128EEES8_NS7_ILi64EEEEEENS_10bfloat16_tEfNS_4arch4Sm80ELb1ELb0ELb1ELb1ELb0ELb0ELb0ELb0ELi2ELi4ELi4ELi4ELb0EEENS1_24CollectiveEpilogueBwdGQAISA_fSD_Li256ELb1ELb0EEENS1_25SingleTileBwdLPTSchedulerILb1ELi128ELb0EEEEEEEEEvNT_6ParamsE$_ZN4cute3eso3ESOILb1ELb0EJNS_1CILi1EEEiiiNS2_ILi72EEENS2_ILi512EEEEEC2ERKS3_RKiSA_SA_RKS4_RKS5_)
        /*218c*/ 	.word	0x00000000


	//----- nvinfo : EIATTR_FRAME_SIZE
	.align		4
.L_1442:
        /*2190*/ 	.byte	0x04, 0x11
        /*2192*/ 	.short	(.L_1444 - .L_1443)
	.align		4
.L_1443:
        /*2194*/ 	.word	index@($_ZN7cutlass13device_kernelIN5flash19enable_sm80_to_sm89INS1_16FlashAttnBwdSm80INS1_25CollectiveMainloopBwdSm80ILi2ELi2EN4cute5tupleIJNS5_1CILi128EEES8_NS7_ILi64EEEEEENS_10bfloat16_tEfNS_4arch4Sm80ELb1ELb0ELb1ELb1ELb0ELb0ELb0ELb0ELi2ELi4ELi4ELi4ELb0EEENS1_24CollectiveEpilogueBwdGQAISA_fSD_Li256ELb1ELb0EEENS1_25SingleTileBwdLPTSchedulerILb1ELi128ELb0EEEEEEEEEvNT_6ParamsE$_ZN4cute3eso3ESOILb1ELb0EJNS_1CILi1EEEiiiNS2_ILi64EEENS2_ILi72EEENS2_ILi144EEENS2_ILi288EEENS2_ILi512EEEEEC2ERKS3_RKiSD_SD_RKS4_RKS5_RKS6_RKS7_RKS8_)
        /*2198*/ 	.word	0x00000000


	//----- nvinfo : EIATTR_FRAME_SIZE
	.align		4
.L_1444:
        /*219c*/ 	.byte	0x04, 0x11
        /*219e*/ 	.short	(.L_1446 - .L_1445)
	.align		4
.L_1445:
        /*21a0*/ 	.word	index@($_ZN7cutlass13device_kernelIN5flash19enable_sm80_to_sm89INS1_16FlashAttnBwdSm80INS1_25CollectiveMainloopBwdSm80ILi2ELi2EN4cute5tupleIJNS5_1CILi128EEES8_NS7_ILi64EEEEEENS_10bfloat16_tEfNS_4arch4Sm80ELb1ELb0ELb1ELb1ELb0ELb0ELb0ELb0ELi2ELi4ELi4ELi4ELb0EEENS1_24CollectiveEpilogueBwdGQAISA_fSD_Li256ELb1ELb0EEENS1_25SingleTileBwdLPTSchedulerILb1ELi128ELb0EEEEEEEEEvNT_6ParamsE$_ZN4cute3eso3ESOILb1ELb0EJNS_1CILi1EEEiiiNS2_ILi144EEENS2_ILi512EEEEEC2ERKS3_RKiSA_SA_RKS4_RKS5_)
        /*21a4*/ 	.word	0x00000000


	//----- nvinfo : EIATTR_FRAME_SIZE
	.align		4
.L_1446:
        /*21a8*/ 	.byte	0x04, 0x11
        /*21aa*/ 	.short	(.L_1448 - .L_1447)
	.align		4
.L_1447:
        /*21ac*/ 	.word	index@($_ZN7cutlass13device_kernelIN5flash19enable_sm80_to_sm89INS1_16FlashAttnBwdSm80INS1_25CollectiveMainloopBwdSm80ILi2ELi2EN4cute5tupleIJNS5_1CILi128EEES8_NS7_ILi64EEEEEENS_10bfloat16_tEfNS_4arch4Sm80ELb1ELb0ELb1ELb1ELb0ELb0ELb0ELb0ELi2ELi4ELi4ELi4ELb0EEENS1_24CollectiveEpilogueBwdGQAISA_fSD_Li256ELb1ELb0EEENS1_25SingleTileBwdLPTSchedulerILb1ELi128ELb0EEEEEEEEEvNT_6ParamsE$_ZN4cute3eso3ESOILb1ELb0EJNS_1CILi1EEEiEEC2ERKS3_RKi)
        /*21b0*/ 	.word	0x00000000


	//----- nvinfo : EIATTR_FRAME_SIZE
	.align		4
.L_1448:
        /*21b4*/ 	.byte	0x04, 0x11
        /*21b6*/ 	.short	(.L_1450 - .L_1449)
	.align		4
.L_1449:
        /*21b8*/ 	.word	index@($_ZN7cutlass13device_kernelIN5flash19enable_sm80_to_sm89INS1_16FlashAttnBwdSm80INS1_25CollectiveMainloopBwdSm80ILi2ELi2EN4cute5tupleIJNS5_1CILi128EEES8_NS7_ILi64EEEEEENS_10bfloat16_tEfNS_4arch4Sm80ELb1ELb0ELb1ELb1ELb0ELb0ELb0ELb0ELi2ELi4ELi4ELi4ELb0EEENS1_24CollectiveEpilogueBwdGQAISA_fSD_Li256ELb1ELb0EEENS1_25SingleTileBwdLPTSchedulerILb1ELi128ELb0EEEEEEEEEvNT_6ParamsE$_ZN4cute3eso3ESOILb1ELb0EJNS_1CILi1EEENS_5tupleIJiiiEEENS2_ILi64EEENS4_IJNS2_ILi72EEENS2_ILi144EEENS2_ILi288EEEEEENS2_ILi512EEEEEC2ERKS3_RKS5_RKS6_RKSA_RKSB_)
        /*21bc*/ 	.word	0x00000000


	//----- nvinfo : EIATTR_FRAME_SIZE
	.align		4
.L_1450:
        /*21c0*/ 	.byte	0x04, 0x11
        /*21c2*/ 	.short	(.L_1452 - .L_1451)
	.align		4
.L_1451:
        /*21c4*/ 	.word	index@($_ZN7cutlass13device_kernelIN5flash19enable_sm80_to_sm89INS1_16FlashAttnBwdSm80INS1_25CollectiveMainloopBwdSm80ILi2ELi2EN4cute5tupleIJNS5_1CILi128EEES8_NS7_ILi64EEEEEENS_10bfloat16_tEfNS_4arch4Sm80ELb1ELb0ELb1ELb1ELb0ELb0ELb0ELb0ELi2ELi4ELi4ELi4ELb0EEENS1_24CollectiveEpilogueBwdGQAISA_fSD_Li256ELb1ELb0EEENS1_25SingleTileBwdLPTSchedulerILb1ELi128ELb0EEEEEEEEEvNT_6ParamsE$_ZN4cute3eso3ESOILb1ELb0EJNS_1CILi1EEENS_5tupleIJNS2_ILi8EEEiiEEENS2_ILi64EEENS4_IJiNS2_ILi144EEENS2_ILi288EEEEEENS2_ILi512EEEEEC2ERKS3_RKS6_RKS7_RKSA_RKSB_)
        /*21c8*/ 	.word	0x00000000


	//----- nvinfo : EIATTR_FRAME_SIZE
	.align		4
.L_1452:
        /*21cc*/ 	.byte	0x04, 0x11
        /*21ce*/ 	.short	(.L_1454 - .L_1453)
	.align		4
.L_1453:
        /*21d0*/ 	.word	index@($_ZN7cutlass13device_kernelIN5flash19enable_sm80_to_sm89INS1_16FlashAttnBwdSm80INS1_25CollectiveMainloopBwdSm80ILi2ELi2EN4cute5tupleIJNS5_1CILi128EEES8_NS7_ILi64EEEEEENS_10bfloat16_tEfNS_4arch4Sm80ELb1ELb0ELb1ELb1ELb0ELb0ELb0ELb0ELi2ELi4ELi4ELi4ELb0EEENS1_24CollectiveEpilogueBwdGQAISA_fSD_Li256ELb1ELb0EEENS1_25SingleTileBwdLPTSchedulerILb1ELi128ELb0EEEEEEEEEvNT_6ParamsE$_ZN4cute3eso3ESOILb1ELb0EJNS_1CILi1EEENS2_ILi8EEEiiNS2_ILi64EEEiNS2_ILi144EEENS2_ILi288EEENS2_ILi512EEEEEC2ERKS3_RKS4_RKiSF_RKS5_SF_RKS6_RKS7_RKS8_)
        /*21d4*/ 	.word	0x00000000


	//----- nvinfo : EIATTR_FRAME_SIZE
	.align		4
.L_1454:
        /*21d8*/ 	.byte	0x04, 0x11
        /*21da*/ 	.short	(.L_1456 - .L_1455)
	.align		4
.L_1455:
        /*21dc*/ 	.word	index@($_ZN7cutlass13device_kernelIN5flash19enable_sm80_to_sm89INS1_16FlashAttnBwdSm80INS1_25CollectiveMainloopBwdSm80ILi2ELi2EN4cute5tupleIJNS5_1CILi128EEES8_NS7_ILi64EEEEEENS_10bfloat16_tEfNS_4arch4Sm80ELb1ELb0ELb1ELb1ELb0ELb0ELb0ELb0ELi2ELi4ELi4ELi4ELb0EEENS1_24CollectiveEpilogueBwdGQAISA_fSD_Li256ELb1ELb0EEENS1_25SingleTileBwdLPTSchedulerILb1ELi128ELb0EEEEEEEEEvNT_6ParamsE$_ZN4cute3eso3ESOILb1ELb0EJNS_1CILi1EEENS2_ILi512EEEiEEC2ERKS3_RKS4_RKi)
        /*21e0*/ 	.word	0x00000000


	//----- nvinfo : EIATTR_FRAME_SIZE
	.align		4
.L_1456:
        /*21e4*/ 	.byte	0x04, 0x11
        /*21e6*/ 	.short	(.L_1458 - .L_1457)
	.align		4
.L_1457:
        /*21e8*/ 	.word	index@($_ZN7cutlass13device_kernelIN5flash19enable_sm80_to_sm89INS1_16FlashAttnBwdSm80INS1_25CollectiveMainloopBwdSm80ILi2ELi2EN4cute5tupleIJNS5_1CILi128EEES8_NS7_ILi64EEEEEENS_10bfloat16_tEfNS_4arch4Sm80ELb1ELb0ELb1ELb1ELb0ELb0ELb0ELb0ELi2ELi4ELi4ELi4ELb0EEENS1_24CollectiveEpilogueBwdGQAISA_fSD_Li256ELb1ELb0EEENS1_25SingleTileBwdLPTSchedulerILb1ELi128ELb0EEEEEEEEEvNT_6ParamsE$_ZN4cute3eso3ESOILb1ELb0EJNS_1CILi1EEENS2_ILi256EEEiEEC2ERKS3_RKS4_RKi)
        /*21ec*/ 	.word	0x00000000


	//----- nvinfo : EIATTR_FRAME_SIZE
	.align		4
.L_1458:
        /*21f0*/ 	.byte	0x04, 0x11
        /*21f2*/ 	.short	(.L_1460 - .L_1459)
	.align		4
.L_1459:
        /*21f4*/ 	.word	index@($_ZN7cutlass13device_kernelIN5flash19enable_sm80_to_sm89INS1_16FlashAttnBwdSm80INS1_25CollectiveMainloopBwdSm80ILi2ELi2EN4cute5tupleIJNS5_1CILi128EEES8_NS7_ILi64EEEEEENS_10bfloat16_tEfNS_4arch4Sm80ELb1ELb0ELb1ELb1ELb0ELb0ELb0ELb0ELi2ELi4ELi4ELi4ELb0EEENS1_24CollectiveEpilogueBwdGQAISA_fSD_Li256ELb1ELb0EEENS1_25SingleTileBwdLPTSchedulerILb1ELi128ELb0EEEEEEEEEvNT_6ParamsE$_ZN4cute3eso3ESOILb1ELb0EJNS_1CILi1024EEEiiEEC2ERKS3_RKiS8_)
        /*21f8*/ 	.word	0x00000000


	//----- nvinfo : EIATTR_FRAME_SIZE
	.align		4
.L_1460:
        /*21fc*/ 	.byte	0x04, 0x11
        /*21fe*/ 	.short	(.L_1462 - .L_1461)
	.align		4
.L_1461:
        /*2200*/ 	.word	index@($_ZN7cutlass13device_kernelIN5flash19enable_sm80_to_sm89INS1_16FlashAttnBwdSm80INS1_25CollectiveMainloopBwdSm80ILi2ELi2EN4cute5tupleIJNS5_1CILi128EEES8_NS7_ILi64EEEEEENS_10bfloat16_tEfNS_4arch4Sm80ELb1ELb0ELb1ELb1ELb0ELb0ELb0ELb0ELi2ELi4ELi4ELi4ELb0EEENS1_24CollectiveEpilogueBwdGQAISA_fSD_Li256ELb1ELb0EEENS1_25SingleTileBwdLPTSchedulerILb1ELi128ELb0EEEEEEEEEvNT_6ParamsE$_ZN4cute3eso3ESOILb1ELb0EJNS_1CILi1024EEENS_5tupleIJiiEEEEEC2ERKS3_RKS5_)
        /*2204*/ 	.word	0x00000000


	//----- nvinfo : EIATTR_FRAME_SIZE
	.align		4
.L_1462:
        /*2208*/ 	.byte	0x04, 0x11
        /*220a*/ 	.short	(.L_1464 - .L_1463)
	.align		4
.L_1463:
        /*220c*/ 	.word	index@($_ZN7cutlass13device_kernelIN5flash19enable_sm80_to_sm89INS1_16FlashAttnBwdSm80INS1_25CollectiveMainloopBwdSm80ILi2ELi2EN4cute5tupleIJNS5_1CILi128EEES8_NS7_ILi64EEEEEENS_10bfloat16_tEfNS_4arch4Sm80ELb1ELb0ELb1ELb1ELb0ELb0ELb0ELb0ELi2ELi4ELi4ELi4ELb0EEENS1_24CollectiveEpilogueBwdGQAISA_fSD_Li256ELb1ELb0EEENS1_25SingleTileBwdLPTSchedulerILb1ELi128ELb0EEEEEEEEEvNT_6ParamsE$_ZN4cute3eso3ESOILb1ELb0EJNS_1CILi0EEEiS3_EEC2ERKS3_RKiS6_)
        /*2210*/ 	.word	0x00000000


	//----- nvinfo : EIATTR_FRAME_SIZE
	.align		4
.L_1464:
        /*2214*/ 	.byte	0x04, 0x11
        /*2216*/ 	.short	(.L_1466 - .L_1465)
	.align		4
.L_1465:
        /*2218*/ 	.word	index@($_ZN7cutlass13device_kernelIN5flash19enable_sm80_to_sm89INS1_16FlashAttnBwdSm80INS1_25CollectiveMainloopBwdSm80ILi2ELi2EN4cute5tupleIJNS5_1CILi128EEES8_NS7_ILi64EEEEEENS_10bfloat16_tEfNS_4arch4Sm80ELb1ELb0ELb1ELb1ELb0ELb0ELb0ELb0ELi2ELi4ELi4ELi4ELb0EEENS1_24CollectiveEpilogueBwdGQAISA_fSD_Li256ELb1ELb0EEENS1_25SingleTileBwdLPTSchedulerILb1ELi128ELb0EEEEEEEEEvNT_6ParamsE$_ZN4cute3eso3ESOILb1ELb0EJNS_1CILi0EEEiEEC2ERKS3_RKi)
        /*221c*/ 	.word	0x00000000


	//----- nvinfo : EIATTR_FRAME_SIZE
	.align		4
.L_1466:
        /*2220*/ 	.byte	0x04, 0x11
        /*2222*/ 	.short	(.L_1468 - .L_1467)
	.align		4
.L_1467:
        /*2224*/ 	.word	index@($_ZN7cutlass13device_kernelIN5flash19enable_sm80_to_sm89INS1_16FlashAttnBwdSm80INS1_25CollectiveMainloopBwdSm80ILi2ELi2EN4cute5tupleIJNS5_1CILi128EEES8_NS7_ILi64EEEEEENS_10bfloat16_tEfNS_4arch4Sm80ELb1ELb0ELb1ELb1ELb0ELb0ELb0ELb0ELi2ELi4ELi4ELi4ELb0EEENS1_24CollectiveEpilogueBwdGQAISA_fSD_Li256ELb1ELb0EEENS1_25SingleTileBwdLPTSchedulerILb1ELi128ELb0EEEEEEEEEvNT_6ParamsE$_ZN4cute3eso3ESOILb1ELb0EJNS_1CILi0EEENS_5tupleIJNS2_ILi1EEENS2_ILi256EEEiEEEEEC2ERKS3_RKS7_)
        /*2228*/ 	.word	0x00000000


	//----- nvinfo : EIATTR_FRAME_SIZE
	.align		4
.L_1468:
        /*222c*/ 	.byte	0x04, 0x11
        /*222e*/ 	.short	(.L_1470 - .L_1469)
	.align		4
.L_1469:
        /*2230*/ 	.word	index@($_ZN7cutlass13device_kernelIN5flash19enable_sm80_to_sm89INS1_16FlashAttnBwdSm80INS1_25CollectiveMainloopBwdSm80ILi2ELi2EN4cute5tupleIJNS5_1CILi128EEES8_NS7_ILi64EEEEEENS_10bfloat16_tEfNS_4arch4Sm80ELb1ELb0ELb1ELb1ELb0ELb0ELb0ELb0ELi2ELi4ELi4ELi4ELb0EEENS1_24CollectiveEpilogueBwdGQAISA_fSD_Li256ELb1ELb0EEENS1_25SingleTileBwdLPTSchedulerILb1ELi128ELb0EEEEEEEEEvNT_6ParamsE$_ZN4cute3eso3ESOILb1ELb0EJNS_1CILi0EEENS2_ILi1EEENS2_ILi512EEEiNS2_ILi4096EEEiNS2_ILi8192EEEEEC2ERKS3_RKS4_RKS5_RKiRKS6_SG_RKS7_)
        /*2234*/ 	.word	0x00000000


	//----- nvinfo : EIATTR_FRAME_SIZE
	.align		4
.L_1470:
        /*2238*/ 	.byte	0x04, 0x11
        /*223a*/ 	.short	(.L_1472 - .L_1471)
	.align		4
.L_1471:
        /*223c*/ 	.word	index@($_ZN7cutlass13device_kernelIN5flash19enable_sm80_to_sm89INS1_16FlashAttnBwdSm80INS1_25CollectiveMainloopBwdSm80ILi2ELi2EN4cute5tupleIJNS5_1CILi128EEES8_NS7_ILi64EEEEEENS_10bfloat16_tEfNS_4arch4Sm80ELb1ELb0ELb1ELb1ELb0ELb0ELb0ELb0ELi2ELi4ELi4ELi4ELb0EEENS1_24CollectiveEpilogueBwdGQAISA_fSD_Li256ELb1ELb0EEENS1_25SingleTileBwdLPTSchedulerILb1ELi128ELb0EEEEEEEEEvNT_6ParamsE$_ZN4cute3eso3ESOILb1ELb0EJNS_1CILi0EEENS2_ILi1EEENS2_ILi512EEEiEEC2ERKS3_RKS4_RKS5_RKi)
        /*2240*/ 	.word	0x00000000


	//----- nvinfo : EIATTR_FRAME_SIZE
	.align		4
.L_1472:
        /*2244*/ 	.byte	0x04, 0x11
        /*2246*/ 	.short	(.L_1474 - .L_1473)
	.align		4
.L_1473:
        /*2248*/ 	.word	index@($_ZN7cutlass13device_kernelIN5flash19enable_sm80_to_sm89INS1_16FlashAttnBwdSm80INS1_25CollectiveMainloopBwdSm80ILi2ELi2EN4cute5tupleIJNS5_1CILi128EEES8_NS7_ILi64EEEEEENS_10bfloat16_tEfNS_4arch4Sm80ELb1ELb0ELb1ELb1ELb0ELb0ELb0ELb0ELi2ELi4ELi4ELi4ELb0EEENS1_24CollectiveEpilogueBwdGQAISA_fSD_Li256ELb1ELb0EEENS1_25SingleTileBwdLPTSchedulerILb1ELi128ELb0EEEEEEEEEvNT_6ParamsE$_ZN4cute3eso3ESOILb1ELb0EJNS_14ComposedLayoutINS_7SwizzleILi3ELi3ELi3EEENS_1CILj0EEENS_6LayoutINS_5tupleIJNS8_IJNS8_IJNS5_ILi4EEENS5_ILi8EEEEEENS8_IJS9_NS5_ILi1EEEEEEEEENS8_IJNS8_IJNS5_ILi2EEESF_SF_EEENS8_IJSF_S9_EEEEEEEEENS8_IJNS8_IJNS8_IJSF_NS5_ILi64EEEEEENS8_IJNS5_ILi1024EEENS5_ILi0EEEEEEEEENS8_IJNS8_IJSC_NS5_ILi512EEESA_EEENS8_IJNS5_ILi4096EEENS5_ILi16EEEEEEEEEEEEEEEENS_10ViewEngineINS_8smem_ptrIPN7cutlass10bfloat16_tEEEEEEEC2ERKSY_RKS15_)
        /*224c*/ 	.word	0x00000000


	//----- nvinfo : EIATTR_FRAME_SIZE
	.align		4
.L_1474:
        /*2250*/ 	.byte	0x04, 0x11
        /*2252*/ 	.short	(.L_1476 - .L_1475)
	.align		4
.L_1475:
        /*2254*/ 	.word	index@($_ZN7cutlass13device_kernelIN5flash19enable_sm80_to_sm89INS1_16FlashAttnBwdSm80INS1_25CollectiveMainloopBwdSm80ILi2ELi2EN4cute5tupleIJNS5_1CILi128EEES8_NS7_ILi64EEEEEENS_10bfloat16_tEfNS_4arch4Sm80ELb1ELb0ELb1ELb1ELb0ELb0ELb0ELb0ELi2ELi4ELi4ELi4ELb0EEENS1_24CollectiveEpilogueBwdGQAISA_fSD_Li256ELb1ELb0EEENS1_25SingleTileBwdLPTSchedulerILb1ELi128ELb0EEEEEEEEEvNT_6ParamsE$_ZN4cute3eso3ESOILb1ELb0EJNS_14ComposedLayoutINS_7SwizzleILi3ELi3ELi3EEENS_1CILj0EEENS_6LayoutINS_5tupleIJNS8_IJNS8_IJNS5_ILi4EEENS5_ILi8EEEEEENS8_IJNS5_ILi2EEENS5_ILi1EEEEEEEEENS8_IJNS8_IJSC_SC_EEESB_EEEEEENS8_IJNS8_IJNS8_IJNS5_ILi128EEESD_EEENS8_IJSA_NS5_ILi0EEEEEEEEENS8_IJNS8_IJNS5_ILi64EEENS5_ILi512EEEEEENS8_IJNS5_ILi16EEENS5_ILi1024EEEEEEEEEEEEEEEENS_10ViewEngineINS_8smem_ptrIPN7cutlass10bfloat16_tEEEEEEEC2ERKSX_RKS14_)
        /*2258*/ 	.word	0x00000000


	//----- nvinfo : EIATTR_FRAME_SIZE
	.align		4
.L_1476:
        /*225c*/ 	.byte	0x04, 0x11
        /*225e*/ 	.short	(.L_1478 - .L_1477)
	.align		4
.L_1477:
        /*2260*/ 	.word	index@($_ZN7cutlass13device_kernelIN5flash19enable_sm80_to_sm89INS1_16FlashAttnBwdSm80INS1_25CollectiveMainloopBwdSm80ILi2ELi2EN4cute5tupleIJNS5_1CILi128EEES8_NS7_ILi64EEEEEENS_10bfloat16_tEfNS_4arch4Sm80ELb1ELb0ELb1ELb1ELb0ELb0ELb0ELb0ELi2ELi4ELi4ELi4ELb0EEENS1_24CollectiveEpilogueBwdGQAISA_fSD_Li256ELb1ELb0EEENS1_25SingleTileBwdLPTSchedulerILb1ELi128ELb0EEEEEEEEEvNT_6ParamsE$_ZN4cute3eso3ESOILb1ELb0EJNS_14ComposedLayoutINS_7SwizzleILi3ELi3ELi3EEENS_1CILj0EEENS_6LayoutINS_5tupleIJNS8_IJNS5_ILi8EEENS5_ILi16EEEEEENS8_IJNS5_ILi64EEENS5_ILi1EEEEEEEEENS8_IJNS8_IJSC_NS5_ILi512EEEEEENS8_IJSD_NS5_ILi0EEEEEEEEEEEEENS_10ViewEngineINS_8smem_ptrIPN7cutlass10bfloat16_tEEEEEEEC2ERKSM_RKST_)
        /*2264*/ 	.word	0x00000000


	//----- nvinfo : EIATTR_FRAME_SIZE
	.align		4
.L_1478:
        /*2268*/ 	.byte	0x04, 0x11
        /*226a*/ 	.short	(.L_1480 - .L_1479)
	.align		4
.L_1479:
        /*226c*/ 	.word	index@($_ZN7cutlass13device_kernelIN5flash19enable_sm80_to_sm89INS1_16FlashAttnBwdSm80INS1_25CollectiveMainloopBwdSm80ILi2ELi2EN4cute5tupleIJNS5_1CILi128EEES8_NS7_ILi64EEEEEENS_10bfloat16_tEfNS_4arch4Sm80ELb1ELb0ELb1ELb1ELb0ELb0ELb0ELb0ELi2ELi4ELi4ELi4ELb0EEENS1_24CollectiveEpilogueBwdGQAISA_fSD_Li256ELb1ELb0EEENS1_25SingleTileBwdLPTSchedulerILb1ELi128ELb0EEEEEEEEEvNT_6ParamsE$_ZN4cute3eso3ESOILb1ELb0EJNS_14ComposedLayoutINS_7SwizzleILi3ELi3ELi3EEENS_1CILj0EEENS_6LayoutINS_5tupleIJNS5_ILi64EEENS5_ILi128EEEEEENS8_IJNS5_ILi1EEES9_EEEEEEENS_10ViewEngineINS_8smem_ptrIPN7cutlass10bfloat16_tEEEEEEEC2ERKSF_RKSM_)
        /*2270*/ 	.word	0x00000000


	//----- nvinfo : EIATTR_FRAME_SIZE
	.align		4
.L_1480:
        /*2274*/ 	.byte	0x04, 0x11
        /*2276*/ 	.short	(.L_1482 - .L_1481)
	.align		4
.L_1481:
        /*2278*/ 	.word	index@($_ZN7cutlass13device_kernelIN5flash19enable_sm80_to_sm89INS1_16FlashAttnBwdSm80INS1_25CollectiveMainloopBwdSm80ILi2ELi2EN4cute5tupleIJNS5_1CILi128EEES8_NS7_ILi64EEEEEENS_10bfloat16_tEfNS_4arch4Sm80ELb1ELb0ELb1ELb1ELb0ELb0ELb0ELb0ELi2ELi4ELi4ELi4ELb0EEENS1_24CollectiveEpilogueBwdGQAISA_fSD_Li256ELb1ELb0EEENS1_25SingleTileBwdLPTSchedulerILb1ELi128ELb0EEEEEEEEEvNT_6ParamsE$_ZN4cute3eso3ESOILb1ELb0EJNS_14ComposedLayoutINS_7SwizzleILi3ELi3ELi3EEENS_1CILi0EEENS_6LayoutINS_5tupleIJNS8_IJNS8_IJNS5_ILi4EEENS5_ILi8EEEEEENS8_IJS9_NS5_ILi1EEEEEEEEENS8_IJNS8_IJNS5_ILi2EEESF_SF_EEENS8_IJSF_SA_EEEEEEEEENS8_IJNS8_IJNS8_IJNS5_ILi128EEESC_EEENS8_IJNS5_ILi16EEES6_EEEEEENS8_IJNS8_IJNS5_ILi64EEESA_NS5_ILi512EEEEEENS8_IJNS5_ILi8192EEENS5_ILi1024EEEEEEEEEEEEEEEENS_10ViewEngineINS_8smem_ptrIPN7cutlass10bfloat16_tEEEEEEEC2ERKSY_RKS15_)
        /*227c*/ 	.word	0x00000000


	//----- nvinfo : EIATTR_FRAME_SIZE
	.align		4
.L_1482:
        /*2280*/ 	.byte	0x04, 0x11
        /*2282*/ 	.short	(.L_1484 - .L_1483)
	.align		4
.L_1483:
        /*2284*/ 	.word	index@($_ZN7cutlass13device_kernelIN5flash19enable_sm80_to_sm89INS1_16FlashAttnBwdSm80INS1_25CollectiveMainloopBwdSm80ILi2ELi2EN4cute5tupleIJNS5_1CILi128EEES8_NS7_ILi64EEEEEENS_10bfloat16_tEfNS_4arch4Sm80ELb1ELb0ELb1ELb1ELb0ELb0ELb0ELb0ELi2ELi4ELi4ELi4ELb0EEENS1_24CollectiveEpilogueBwdGQAISA_fSD_Li256ELb1ELb0EEENS1_25SingleTileBwdLPTSchedulerILb1ELi128ELb0EEEEEEEEEvNT_6ParamsE$_ZN4cute3eso3ESOILb1ELb0EJNS_14ComposedLayoutINS_7SwizzleILi3ELi3ELi3EEENS_1CILi0EEENS_6LayoutINS_5tupleIJNS8_IJNS8_IJNS5_ILi4EEENS5_ILi8EEEEEENS8_IJS9_NS5_ILi1EEEEEEEEENS8_IJNS8_IJNS5_ILi2EEESF_SF_EEENS8_IJSF_NS8_IJS9_SF_EEEEEEEEEEEENS8_IJNS8_IJNS8_IJSF_NS5_ILi64EEEEEENS8_IJNS5_ILi1024EEES6_EEEEEENS8_IJNS8_IJSC_NS5_ILi512EEESA_EEENS8_IJNS5_ILi4096EEENS8_IJNS5_ILi16EEENS5_ILi8192EEEEEEEEEEEEEEEEEEENS_10ViewEngineINS_8smem_ptrIPN7cutlass10bfloat16_tEEEEEEEC2ERKS10_RKS17_)
        /*2288*/ 	.word	0x00000000


	//----- nvinfo : EIATTR_FRAME_SIZE
	.align		4
.L_1484:
        /*228c*/ 	.byte	0x04, 0x11
        /*228e*/ 	.short	(.L_1486 - .L_1485)
	.align		4
.L_1485:
        /*2290*/ 	.word	index@($_ZN7cutlass13device_kernelIN5flash19enable_sm80_to_sm89INS1_16FlashAttnBwdSm80INS1_25CollectiveMainloopBwdSm80ILi2ELi2EN4cute5tupleIJNS5_1CILi128EEES8_NS7_ILi64EEEEEENS_10bfloat16_tEfNS_4arch4Sm80ELb1ELb0ELb1ELb1ELb0ELb0ELb0ELb0ELi2ELi4ELi4ELi4ELb0EEENS1_24CollectiveEpilogueBwdGQAISA_fSD_Li256ELb1ELb0EEENS1_25SingleTileBwdLPTSchedulerILb1ELi128ELb0EEEEEEEEEvNT_6ParamsE$_ZN4cute3eso3ESOILb1ELb0EJNS_14ComposedLayoutINS_7SwizzleILi3ELi3ELi3EEENS_1CILi0EEENS_6LayoutINS_5tupleIJNS8_IJNS8_IJNS5_ILi4EEENS5_ILi8EEEEEENS8_IJNS5_ILi2EEENS5_ILi1EEEEEEEEENS8_IJNS8_IJSC_SC_EEESB_EEEEEENS8_IJNS8_IJNS8_IJNS5_ILi128EEESD_EEENS8_IJSA_S6_EEEEEENS8_IJNS8_IJNS5_ILi64EEENS5_ILi512EEEEEENS8_IJNS5_ILi16EEENS5_ILi1024EEEEEEEEEEEEEEEENS_10ViewEngineINS_8smem_ptrIPN7cutlass10bfloat16_tEEEEEEEC2ERKSW_RKS13_)
        /*2294*/ 	.word	0x00000000


	//----- nvinfo : EIATTR_FRAME_SIZE
	.align		4
.L_1486:
        /*2298*/ 	.byte	0x04, 0x11
        /*229a*/ 	.short	(.L_1488 - .L_1487)
	.align		4
.L_1487:
        /*229c*/ 	.word	index@($_ZN7cutlass13device_kernelIN5flash19enable_sm80_to_sm89INS1_16FlashAttnBwdSm80INS1_25CollectiveMainloopBwdSm80ILi2ELi2EN4cute5tupleIJNS5_1CILi128EEES8_NS7_ILi64EEEEEENS_10bfloat16_tEfNS_4arch4Sm80ELb1ELb0ELb1ELb1ELb0ELb0ELb0ELb0ELi2ELi4ELi4ELi4ELb0EEENS1_24CollectiveEpilogueBwdGQAISA_fSD_Li256ELb1ELb0EEENS1_25SingleTileBwdLPTSchedulerILb1ELi128ELb0EEEEEEEEEvNT_6ParamsE$_ZN4cute3eso3ESOILb1ELb0EJNS_14ComposedLayoutINS_7SwizzleILi3ELi3ELi3EEENS_1CILi0EEENS_6LayoutINS_5tupleIJNS8_IJNS8_IJNS5_ILi4EEENS5_ILi8EEEEEENS8_IJNS5_ILi2EEENS5_ILi1EEEEEEEEENS8_IJNS8_IJSC_SC_EEENS8_IJSA_S9_EEEEEEEEENS8_IJNS8_IJNS8_IJSC_NS5_ILi64EEEEEENS8_IJNS5_ILi512EEES6_EEEEEENS8_IJNS8_IJSD_SA_EEENS8_IJNS5_ILi1024EEENS5_ILi16EEEEEEEEEEEEEEEENS_10ViewEngineINS_8smem_ptrIPN7cutlass10bfloat16_tEEEEEEEC2ERKSW_RKS13_)
        /*22a0*/ 	.word	0x00000000


	//----- nvinfo : EIATTR_FRAME_SIZE
	.align		4
.L_1488:
        /*22a4*/ 	.byte	0x04, 0x11
        /*22a6*/ 	.short	(.L_1490 - .L_1489)
	.align		4
.L_1489:
        /*22a8*/ 	.word	index@($_ZN7cutlass13device_kernelIN5flash19enable_sm80_to_sm89INS1_16FlashAttnBwdSm80INS1_25CollectiveMainloopBwdSm80ILi2ELi2EN4cute5tupleIJNS5_1CILi128EEES8_NS7_ILi64EEEEEENS_10bfloat16_tEfNS_4arch4Sm80ELb1ELb0ELb1ELb1ELb0ELb0ELb0ELb0ELi2ELi4ELi4ELi4ELb0EEENS1_24CollectiveEpilogueBwdGQAISA_fSD_Li256ELb1ELb0EEENS1_25SingleTileBwdLPTSchedulerILb1ELi128ELb0EEEEEEEEEvNT_6ParamsE$_ZN4cute3eso3ESOILb1ELb0EJNS_10UnderscoreEiiEEC2ERKS2_RKiS7_)
        /*22ac*/ 	.word	0x00000000


	//----- nvinfo : EIATTR_FRAME_SIZE
	.align		4
.L_1490:
        /*22b0*/ 	.byte	0x04, 0x11
        /*22b2*/ 	.short	(.L_1492 - .L_1491)
	.align		4
.L_1491:
        /*22b4*/ 	.word	index@($_ZN7cutlass13device_kernelIN5flash19enable_sm80_to_sm89INS1_16FlashAttnBwdSm80INS1_25CollectiveMainloopBwdSm80ILi2ELi2EN4cute5tupleIJNS5_1CILi128EEES8_NS7_ILi64EEEEEENS_10bfloat16_tEfNS_4arch4Sm80ELb1ELb0ELb1ELb1ELb0ELb0ELb0ELb0ELi2ELi4ELi4ELi4ELb0EEENS1_24CollectiveEpilogueBwdGQAISA_fSD_Li256ELb1ELb0EEENS1_25SingleTileBwdLPTSchedulerILb1ELi128ELb0EEEEEEEEEvNT_6ParamsE$_ZN4cute3eso3ESOILb1ELb0EJNS_10UnderscoreEiEEC2ERKS2_RKi)
        /*22b8*/ 	.word	0x00000000


	//----- nvinfo : EIATTR_FRAME_SIZE
	.align		4
.L_1492:
        /*22bc*/ 	.byte	0x04, 0x11
        /*22be*/ 	.short	(.L_1494 - .L_1493)
	.align		4
.L_1493:
        /*22c0*/ 	.word	index@($_ZN7cutlass13device_kernelIN5flash19enable_sm80_to_sm89INS1_16FlashAttnBwdSm80INS1_25CollectiveMainloopBwdSm80ILi2ELi2EN4cute5tupleIJNS5_1CILi128EEES8_NS7_ILi64EEEEEENS_10bfloat16_tEfNS_4arch4Sm80ELb1ELb0ELb1ELb1ELb0ELb0ELb0ELb0ELi2ELi4ELi4ELi4ELb0EEENS1_24CollectiveEpilogueBwdGQAISA_fSD_Li256ELb1ELb0EEENS1_25SingleTileBwdLPTSchedulerILb1ELi128ELb0EEEEEEEEEvNT_6ParamsE$_ZN4cute3eso3ESOILb1ELb0EJNS_10UnderscoreES2_iEEC2ERKS2_S5_RKi)
        /*22c4*/ 	.word	0x00000000


	//----- nvinfo : EIATTR_FRAME_SIZE
	.align		4
.L_1494:
        /*22c8*/ 	.byte	0x04, 0x11
        /*22ca*/ 	.short	(.L_1496 - .L_1495)
	.align		4
.L_1495:
        /*22cc*/ 	.word	index@($_ZN7cutlass13device_kernelIN5flash19enable_sm80_to_sm89INS1_16FlashAttnBwdSm80INS1_25CollectiveMainloopBwdSm80ILi2ELi2EN4cute5tupleIJNS5_1CILi128EEES8_NS7_ILi64EEEEEENS_10bfloat16_tEfNS_4arch4Sm80ELb1ELb0ELb1ELb1ELb0ELb0ELb0ELb0ELi2ELi4ELi4ELi4ELb0EEENS1_24CollectiveEpilogueBwdGQAISA_fSD_Li256ELb1ELb0EEENS1_25SingleTileBwdLPTSchedulerILb1ELi128ELb0EEEEEEEEEvNT_6ParamsE$_ZN4cute3eso3ESOILb1ELb0EJNS_10UnderscoreES2_S2_iEEC2ERKS2_S5_S5_RKi)
        /*22d0*/ 	.word	0x00000000


	//----- nvinfo : EIATTR_FRAME_SIZE
	.align		4
.L_1496:
        /*22d4*/ 	.byte	0x04, 0x11
        /*22d6*/ 	.short	(.L_1498 - .L_1497)
	.align		4
.L_1497:
        /*22d8*/ 	.word	index@($_ZN7cutlass13device_kernelIN5flash19enable_sm80_to_sm89INS1_16FlashAttnBwdSm80INS1_25CollectiveMainloopBwdSm80ILi2ELi2EN4cute5tupleIJNS5_1CILi128EEES8_NS7_ILi64EEEEEENS_10bfloat16_tEfNS_4arch4Sm80ELb1ELb0ELb1ELb1ELb0ELb0ELb0ELb0ELi2ELi4ELi4ELi4ELb0EEENS1_24CollectiveEpilogueBwdGQAISA_fSD_Li256ELb1ELb0EEENS1_25SingleTileBwdLPTSchedulerILb1ELi128ELb0EEEEEEEEEvNT_6ParamsE$_ZN4cute3eso3ESOILb0ELb1EJlEEC2ERKl)
        /*22dc*/ 	.word	0x00000000


	//----- nvinfo : EIATTR_FRAME_SIZE
	.align		4
.L_1498:
        /*22e0*/ 	.byte	0x04, 0x11
        /*22e2*/ 	.short	(.L_1500 - .L_1499)
	.align		4
.L_1499:
        /*22e4*/ 	.word	index@($_ZN7cutlass13device_kernelIN5flash19enable_sm80_to_sm89INS1_16FlashAttnBwdSm80INS1_25CollectiveMainloopBwdSm80ILi2ELi2EN4cute5tupleIJNS5_1CILi128EEES8_NS7_ILi64EEEEEENS_10bfloat16_tEfNS_4arch4Sm80ELb1ELb0ELb1ELb1ELb0ELb0ELb0ELb0ELi2ELi4ELi4ELi4ELb0EEENS1_24CollectiveEpilogueBwdGQAISA_fSD_Li256ELb1ELb0EEENS1_25SingleTileBwdLPTSchedulerILb1ELi128ELb0EEEEEEEEEvNT_6ParamsE$_ZN4cute3eso3ESOILb0ELb1EJiNS_1CILi72EEENS2_ILi512EEEEEC2ERKiRKS3_RKS4_)
        /*22e8*/ 	.word	0x00000000


	//----- nvinfo : EIATTR_FRAME_SIZE
	.align		4
.L_1500:
        /*22ec*/ 	.byte	0x04, 0x11
        /*22ee*/ 	.short	(.L_1502 - .L_1501)
	.align		4
.L_1501:
        /*22f0*/ 	.word	index@($_ZN7cutlass13device_kernelIN5flash19enable_sm80_to_sm89INS1_16FlashAttnBwdSm80INS1_25CollectiveMainloopBwdSm80ILi2ELi2EN4cute5tupleIJNS5_1CILi128EEES8_NS7_ILi64EEEEEENS_10bfloat16_tEfNS_4arch4Sm80ELb1ELb0ELb1ELb1ELb0ELb0ELb0ELb0ELi2ELi4ELi4ELi4ELb0EEENS1_24CollectiveEpilogueBwdGQAISA_fSD_Li256ELb1ELb0EEENS1_25SingleTileBwdLPTSchedulerILb1ELi128ELb0EEEEEEEEEvNT_6ParamsE$_ZN4cute3eso3ESOILb0ELb1EJiNS_1CILi512EEEEEC2ERKiRKS3_)
        /*22f4*/ 	.word	0x00000000


	//----- nvinfo : EIATTR_FRAME_SIZE
	.align		4
.L_1502:
        /*22f8*/ 	.byte	0x04, 0x11
        /*22fa*/ 	.short	(.L_1504 - .L_1503)
	.align		4
.L_1503:
        /*22fc*/ 	.word	index@($_ZN7cutlass13device_kernelIN5flash19enable_sm80_to_sm89INS1_16FlashAttnBwdSm80INS1_25CollectiveMainloopBwdSm80ILi2ELi2EN4cute5tupleIJNS5_1CILi128EEES8_NS7_ILi64EEEEEENS_10bfloat16_tEfNS_4arch4Sm80ELb1ELb0ELb1ELb1ELb0ELb0ELb0ELb0ELi2ELi4ELi4ELi4ELb0EEENS1_24CollectiveEpilogueBwdGQAISA_fSD_Li256ELb1ELb0EEENS1_25SingleTileBwdLPTSchedulerILb1ELi128ELb0EEEEEEEEEvNT_6ParamsE$_ZN4cute3eso3ESOILb0ELb1EJiNS_1CILi4096EEEEEC2ERKiRKS3_)
        /*2300*/ 	.word	0x00000000


	//----- nvinfo : EIATTR_FRAME_SIZE
	.align		4
.L_1504:
        /*2304*/ 	.byte	0x04, 0x11
        /*2306*/ 	.short	(.L_1506 - .L_1505)
	.align		4
.L_1505:
        /*2308*/ 	.word	index@($_ZN7cutlass13device_kernelIN5flash19enable_sm80_to_sm89INS1_16FlashAttnBwdSm80INS1_25CollectiveMainloopBwdSm80ILi2ELi2EN4cute5tupleIJNS5_1CILi128EEES8_NS7_ILi64EEEEEENS_10bfloat16_tEfNS_4arch4Sm80ELb1ELb0ELb1ELb1ELb0ELb0ELb0ELb0ELi2ELi4ELi4ELi4ELb0EEENS1_24CollectiveEpilogueBwdGQAISA_fSD_Li256ELb1ELb0EEENS1_25SingleTileBwdLPTSchedulerILb1ELi128ELb0EEEEEEEEEvNT_6ParamsE$_ZN4cute3eso3ESOILb0ELb1EJiNS_1CILi144EEENS2_ILi512EEEEEC2ERKiRKS3_RKS4_)
        /*230c*/ 	.word	0x00000000


	//----- nvinfo : EIATTR_FRAME_SIZE
	.align		4
.L_1506:
        /*2310*/ 	.byte	0x04, 0x11
        /*2312*/ 	.short	(.L_1508 - .L_1507)
	.align		4
.L_1507:
        /*2314*/ 	.word	index@($_ZN7cutlass13device_kernelIN5flash19enable_sm80_to_sm89INS1_16FlashAttnBwdSm80INS1_25CollectiveMainloopBwdSm80ILi2ELi2EN4cute5tupleIJNS5_1CILi128EEES8_NS7_ILi64EEEEEENS_10bfloat16_tEfNS_4arch4Sm80ELb1ELb0ELb1ELb1ELb0ELb0ELb0ELb0ELi2ELi4ELi4ELi4ELb0EEENS1_24CollectiveEpilogueBwdGQAISA_fSD_Li256ELb1ELb0EEENS1_25SingleTileBwdLPTSchedulerILb1ELi128ELb0EEEEEEEEEvNT_6ParamsE$_ZN4cute3eso3ESOILb0ELb1EJiNS_1CILi144EEENS2_ILi288EEEEEC2ERKiRKS3_RKS4_)
        /*2318*/ 	.word	0x00000000


	//----- nvinfo : EIATTR_FRAME_SIZE
	.align		4
.L_1508:
        /*231c*/ 	.byte	0x04, 0x11
        /*231e*/ 	.short	(.L_1510 - .L_1509)
	.align		4
.L_1509:
        /*2320*/ 	.word	index@($_ZN7cutlass13device_kernelIN5flash19enable_sm80_to_sm89INS1_16FlashAttnBwdSm80INS1_25CollectiveMainloopBwdSm80ILi2ELi2EN4cute5tupleIJNS5_1CILi128EEES8_NS7_ILi64EEEEEENS_10bfloat16_tEfNS_4arch4Sm80ELb1ELb0ELb1ELb1ELb0ELb0ELb0ELb0ELi2ELi4ELi4ELi4ELb0EEENS1_24CollectiveEpilogueBwdGQAISA_fSD_Li256ELb1ELb0EEENS1_25SingleTileBwdLPTSchedulerILb1ELi128ELb0EEEEEEEEEvNT_6ParamsE$_ZN4cute3eso3ESOILb0ELb1EJiNS_1CILi0EEEEEC2ERKiRKS3_)
        /*2324*/ 	.word	0x00000000


	//----- nvinfo : EIATTR_FRAME_SIZE
	.align		4
.L_1510:
        /*2328*/ 	.byte	0x04, 0x11
        /*232a*/ 	.short	(.L_1512 - .L_1511)
	.align		4
.L_1511:
        /*232c*/ 	.word	index@($_ZN7cutlass13device_kernelIN5flash19enable_sm80_to_sm89INS1_16FlashAttnBwdSm80INS1_25CollectiveMainloopBwdSm80ILi2ELi2EN4cute5tupleIJNS5_1CILi128EEES8_NS7_ILi64EEEEEENS_10bfloat16_tEfNS_4arch4Sm80ELb1ELb0ELb1ELb1ELb0ELb0ELb0ELb0ELi2ELi4ELi4ELi4ELb0EEENS1_24CollectiveEpilogueBwdGQAISA_fSD_Li256ELb1ELb0EEENS1_25SingleTileBwdLPTSchedulerILb1ELi128ELb0EEEEEEEEEvNT_6ParamsE$_ZN4cute3eso3ESOILb0ELb1EJiEEC2ERKi)
        /*2330*/ 	.word	0x00000000


	//----- nvinfo : EIATTR_FRAME_SIZE
	.align		4
.L_1512:
        /*2334*/ 	.byte	0x04, 0x11
        /*2336*/ 	.short	(.L_1514 - .L_1513)
	.align		4
.L_1513:
        /*2338*/ 	.word	index@($_ZN7cutlass13device_kernelIN5flash19enable_sm80_to_sm89INS1_16FlashAttnBwdSm80INS1_25CollectiveMainloopBwdSm80ILi2ELi2EN4cute5tupleIJNS5_1CILi128EEES8_NS7_ILi64EEEEEENS_10bfloat16_tEfNS_4arch4Sm80ELb1ELb0ELb1ELb1ELb0ELb0ELb0ELb0ELi2ELi4ELi4ELi4ELb0EEENS1_24CollectiveEpilogueBwdGQAISA_fSD_Li256ELb1ELb0EEENS1_25SingleTileBwdLPTSchedulerILb1ELi128ELb0EEEEEEEEEvNT_6ParamsE$_ZN4cute3eso3ESOILb0ELb1EJNS_6LayoutINS_5tupleIJNS3_IJNS_1CILi8EEENS4_ILi1EEEEEENS4_ILi2EEEEEENS3_IJNS3_IJS6_NS4_ILi0EEEEEEiEEEEESA_EEC2ERKSD_RKSA_)
        /*233c*/ 	.word	0x00000000


	//----- nvinfo : EIATTR_FRAME_SIZE
	.align		4
.L_1514:
        /*2340*/ 	.byte	0x04, 0x11
        /*2342*/ 	.short	(.L_1516 - .L_1515)
	.align		4
.L_1515:
        /*2344*/ 	.word	index@($_ZN7cutlass13device_kernelIN5flash19enable_sm80_to_sm89INS1_16FlashAttnBwdSm80INS1_25CollectiveMainloopBwdSm80ILi2ELi2EN4cute5tupleIJNS5_1CILi128EEES8_NS7_ILi64EEEEEENS_10bfloat16_tEfNS_4arch4Sm80ELb1ELb0ELb1ELb1ELb0ELb0ELb0ELb0ELi2ELi4ELi4ELi4ELb0EEENS1_24CollectiveEpilogueBwdGQAISA_fSD_Li256ELb1ELb0EEENS1_25SingleTileBwdLPTSchedulerILb1ELi128ELb0EEEEEEEEEvNT_6ParamsE$_ZN4cute3eso3ESOILb0ELb1EJNS_5tupleIJiiEEENS_1CILi8192EEEEEC2ERKS3_RKS5_)
        /*2348*/ 	.word	0x00000000


	//----- nvinfo : EIATTR_FRAME_SIZE
	.align		4
.L_1516:
        /*234c*/ 	.byte	0x04, 0x11
        /*234e*/ 	.short	(.L_1518 - .L_1517)
	.align		4
.L_1517:
        /*2350*/ 	.word	index@($_ZN7cutlass13device_kernelIN5flash19enable_sm80_to_sm89INS1_16FlashAttnBwdSm80INS1_25CollectiveMainloopBwdSm80ILi2ELi2EN4cute5tupleIJNS5_1CILi128EEES8_NS7_ILi64EEEEEENS_10bfloat16_tEfNS_4arch4Sm80ELb1ELb0ELb1ELb1ELb0ELb0ELb0ELb0ELi2ELi4ELi4ELi4ELb0EEENS1_24CollectiveEpilogueBwdGQAISA_fSD_Li256ELb1ELb0EEENS1_25SingleTileBwdLPTSchedulerILb1ELi128ELb0EEEEEEEEEvNT_6ParamsE$_ZN4cute3eso3ESOILb0ELb1EJNS_5tupleIJiiEEENS_1CILi1024EEEEEC2ERKS3_RKS5_)
        /*2354*/ 	.word	0x00000000


	//----- nvinfo : EIATTR_FRAME_SIZE
	.align		4
.L_1518:
        /*2358*/ 	.byte	0x04, 0x11
        /*235a*/ 	.short	(.L_1520 - .L_1519)
	.align		4
.L_1519:
        /*235c*/ 	.word	index@($_ZN7cutlass13device_kernelIN5flash19enable_sm80_to_sm89INS1_16FlashAttnBwdSm80INS1_25CollectiveMainloopBwdSm80ILi2ELi2EN4cute5tupleIJNS5_1CILi128EEES8_NS7_ILi64EEEEEENS_10bfloat16_tEfNS_4arch4Sm80ELb1ELb0ELb1ELb1ELb0ELb0ELb0ELb0ELi2ELi4ELi4ELi4ELb0EEENS1_24CollectiveEpilogueBwdGQAISA_fSD_Li256ELb1ELb0EEENS1_25SingleTileBwdLPTSchedulerILb1ELi128ELb0EEEEEEEEEvNT_6ParamsE$_ZN4cute3eso3ESOILb0ELb1EJNS_5tupleIJiiEEEEEC2ERKS3_)
        /*2360*/ 	.word	0x00000000


	//----- nvinfo : EIATTR_FRAME_SIZE
	.align		4
.L_1520:
        /*2364*/ 	.byte	0x04, 0x11
        /*2366*/ 	.short	(.L_1522 - .L_1521)
	.align		4
.L_1521:
        /*2368*/ 	.word	index@($_ZN7cutlass13device_kernelIN5flash19enable_sm80_to_sm89INS1_16FlashAttnBwdSm80INS1_25CollectiveMainloopBwdSm80ILi2ELi2EN4cute5tupleIJNS5_1CILi128EEES8_NS7_ILi64EEEEEENS_10bfloat16_tEfNS_4arch4Sm80ELb1ELb0ELb1ELb1ELb0ELb0ELb0ELb0ELi2ELi4ELi4ELi4ELb0EEENS1_24CollectiveEpilogueBwdGQAISA_fSD_Li256ELb1ELb0EEENS1_25SingleTileBwdLPTSchedulerILb1ELi128ELb0EEEEEEEEEvNT_6ParamsE$_ZN4cute3eso3ESOILb0ELb1EJNS_5tupleIJiNS2_IJiiEEEEEENS2_IJNS_10UnderscoreENS2_IJS5_S5_EEEEEEEEC2ERKS4_RKS7_)
        /*236c*/ 	.word	0x00000000


	//----- nvinfo : EIATTR_FRAME_SIZE
	.align		4
.L_1522:
        /*2370*/ 	.byte	0x04, 0x11
        /*2372*/ 	.short	(.L_1524 - .L_1523)
	.align		4
.L_1523:
        /*2374*/ 	.word	index@($_ZN7cutlass13device_kernelIN5flash19enable_sm80_to_sm89INS1_16FlashAttnBwdSm80INS1_25CollectiveMainloopBwdSm80ILi2ELi2EN4cute5tupleIJNS5_1CILi128EEES8_NS7_ILi64EEEEEENS_10bfloat16_tEfNS_4arch4Sm80ELb1ELb0ELb1ELb1ELb0ELb0ELb0ELb0ELi2ELi4ELi4ELi4ELb0EEENS1_24CollectiveEpilogueBwdGQAISA_fSD_Li256ELb1ELb0EEENS1_25SingleTileBwdLPTSchedulerILb1ELi128ELb0EEEEEEEEEvNT_6ParamsE$_ZN4cute3eso3ESOILb0ELb1EJNS_5tupleIJiNS2_IJiNS_1CILi0EEEEEEEEENS2_IJNS_10UnderscoreENS2_IJS7_S7_EEEEEEEEC2ERKS6_RKS9_)
        /*2378*/ 	.word	0x00000000


	//----- nvinfo : EIATTR_FRAME_SIZE
	.align		4
.L_1524:
        /*237c*/ 	.byte	0x04, 0x11
        /*237e*/ 	.short	(.L_1526 - .L_1525)
	.align		4
.L_1525:
        /*2380*/ 	.word	index@($_ZN7cutlass13device_kernelIN5flash19enable_sm80_to_sm89INS1_16FlashAttnBwdSm80INS1_25CollectiveMainloopBwdSm80ILi2ELi2EN4cute5tupleIJNS5_1CILi128EEES8_NS7_ILi64EEEEEENS_10bfloat16_tEfNS_4arch4Sm80ELb1ELb0ELb1ELb1ELb0ELb0ELb0ELb0ELi2ELi4ELi4ELi4ELb0EEENS1_24CollectiveEpilogueBwdGQAISA_fSD_Li256ELb1ELb0EEENS1_25SingleTileBwdLPTSchedulerILb1ELi128ELb0EEEEEEEEEvNT_6ParamsE$_ZN4cute3eso3ESOILb0ELb0EJiiiNS_1CILi72EEENS2_ILi512EEEEEC2ERKiS7_S7_RKS3_RKS4_)
        /*2384*/ 	.word	0x00000000


	//----- nvinfo : EIATTR_FRAME_SIZE
	.align		4
.L_1526:
        /*2388*/ 	.byte	0x04, 0x11
        /*238a*/ 	.short	(.L_1528 - .L_1527)
	.align		4
.L_1527:
        /*238c*/ 	.word	index@($_ZN7cutlass13device_kernelIN5flash19enable_sm80_to_sm89INS1_16FlashAttnBwdSm80INS1_25CollectiveMainloopBwdSm80ILi2ELi2EN4cute5tupleIJNS5_1CILi128EEES8_NS7_ILi64EEEEEENS_10bfloat16_tEfNS_4arch4Sm80ELb1ELb0ELb1ELb1ELb0ELb0ELb0ELb0ELi2ELi4ELi4ELi4ELb0EEENS1_24CollectiveEpilogueBwdGQAISA_fSD_Li256ELb1ELb0EEENS1_25SingleTileBwdLPTSchedulerILb1ELi128ELb0EEEEEEEEEvNT_6ParamsE$_ZN4cute3eso3ESOILb0ELb0EJiiiNS_1CILi144EEENS2_ILi512EEEEEC2ERKiS7_S7_RKS3_RKS4_)
        /*2390*/ 	.word	0x00000000


	//----- nvinfo : EIATTR_FRAME_SIZE
	.align		4
.L_1528:
        /*2394*/ 	.byte	0x04, 0x11
        /*2396*/ 	.short	(.L_1530 - .L_1529)
	.align		4
.L_1529:
        /*2398*/ 	.word	index@($_ZN7cutlass13device_kernelIN5flash19enable_sm80_to_sm89INS1_16FlashAttnBwdSm80INS1_25CollectiveMainloopBwdSm80ILi2ELi2EN4cute5tupleIJNS5_1CILi128EEES8_NS7_ILi64EEEEEENS_10bfloat16_tEfNS_4arch4Sm80ELb1ELb0ELb1ELb1ELb0ELb0ELb0ELb0ELi2ELi4ELi4ELi4ELb0EEENS1_24CollectiveEpilogueBwdGQAISA_fSD_Li256ELb1ELb0EEENS1_25SingleTileBwdLPTSchedulerILb1ELi128ELb0EEEEEEEEEvNT_6ParamsE$_ZN4cute3eso3ESOILb0ELb0EJiiiNS_1CILi0EEEEEC2ERKiS6_S6_RKS3_)
        /*239c*/ 	.word	0x00000000


	//----- nvinfo : EIATTR_FRAME_SIZE
	.align		4
.L_1530:
        /*23a0*/ 	.byte	0x04, 0x11
        /*23a2*/ 	.short	(.L_1532 - .L_1531)
	.align		4
.L_1531:
        /*23a4*/ 	.word	index@($_ZN7cutlass13device_kernelIN5flash19enable_sm80_to_sm89INS1_16FlashAttnBwdSm80INS1_25CollectiveMainloopBwdSm80ILi2ELi2EN4cute5tupleIJNS5_1CILi128EEES8_NS7_ILi64EEEEEENS_10bfloat16_tEfNS_4arch4Sm80ELb1ELb0ELb1ELb1ELb0ELb0ELb0ELb0ELi2ELi4ELi4ELi4ELb0EEENS1_24CollectiveEpilogueBwdGQAISA_fSD_Li256ELb1ELb0EEENS1_25SingleTileBwdLPTSchedulerILb1ELi128ELb0EEEEEEEEEvNT_6ParamsE$_ZN4cute3eso3ESOILb0ELb0EJiiiEEC2ERKiS4_S4_)
        /*23a8*/ 	.word	0x00000000


	//----- nvinfo : EIATTR_FRAME_SIZE
	.align		4
.L_1532:
        /*23ac*/ 	.byte	0x04, 0x11
        /*23ae*/ 	.short	(.L_1534 - .L_1533)
	.align		4
.L_1533:
        /*23b0*/ 	.word	index@($_ZN7cutlass13device_kernelIN5flash19enable_sm80_to_sm89INS1_16FlashAttnBwdSm80INS1_25CollectiveMainloopBwdSm80ILi2ELi2EN4cute5tupleIJNS5_1CILi128EEES8_NS7_ILi64EEEEEENS_10bfloat16_tEfNS_4arch4Sm80ELb1ELb0ELb1ELb1ELb0ELb0ELb0ELb0ELi2ELi4ELi4ELi4ELb0EEENS1_24CollectiveEpilogueBwdGQAISA_fSD_Li256ELb1ELb0EEENS1_25SingleTileBwdLPTSchedulerILb1ELi128ELb0EEEEEEEEEvNT_6ParamsE$_ZN4cute3eso3ESOILb0ELb0EJiiNS_1CILi8192EEEEEC2ERKiS6_RKS3_)
        /*23b4*/ 	.word	0x00000000


	//----- nvinfo : EIATTR_FRAME_SIZE
	.align		4
.L_1534:
        /*23b8*/ 	.byte	0x04, 0x11
        /*23ba*/ 	.short	(.L_1536 - .L_1535)
	.align		4
.L_1535:
        /*23bc*/ 	.word	index@($_ZN7cutlass13device_kernelIN5flash19enable_sm80_to_sm89INS1_16FlashAttnBwdSm80INS1_25CollectiveMainloopBwdSm80ILi2ELi2EN4cute5tupleIJNS5_1CILi128EEES8_NS7_ILi64EEEEEENS_10bfloat16_tEfNS_4arch4Sm80ELb1ELb0ELb1ELb1ELb0ELb0ELb0ELb0ELi2ELi4ELi4ELi4ELb0EEENS1_24CollectiveEpilogueBwdGQAISA_fSD_Li256ELb1ELb0EEENS1_25SingleTileBwdLPTSchedulerILb1ELi128ELb0EEEEEEEEEvNT_6ParamsE$_ZN4cute3eso3ESOILb0ELb0EJiiNS_1CILi72EEENS2_ILi512EEEEEC2ERKiS7_RKS3_RKS4_)
        /*23c0*/ 	.word	0x00000000


	//----- nvinfo : EIATTR_FRAME_SIZE
	.align		4
.L_1536:
        /*23c4*/ 	.byte	0x04, 0x11
        /*23c6*/ 	.short	(.L_1538 - .L_1537)
	.align		4
.L_1537:
        /*23c8*/ 	.word	index@($_ZN7cutlass13device_kernelIN5flash19enable_sm80_to_sm89INS1_16FlashAttnBwdSm80INS1_25CollectiveMainloopBwdSm80ILi2ELi2EN4cute5tupleIJNS5_1CILi128EEES8_NS7_ILi64EEEEEENS_10bfloat16_tEfNS_4arch4Sm80ELb1ELb0ELb1ELb1ELb0ELb0ELb0ELb0ELi2ELi4ELi4ELi4ELb0EEENS1_24CollectiveEpilogueBwdGQAISA_fSD_Li256ELb1ELb0EEENS1_25SingleTileBwdLPTSchedulerILb1ELi128ELb0EEEEEEEEEvNT_6ParamsE$_ZN4cute3eso3ESOILb0ELb0EJiiNS_1CILi144EEENS2_ILi512EEEEEC2ERKiS7_RKS3_RKS4_)
        /*23cc*/ 	.word	0x00000000


	//----- nvinfo : EIATTR_FRAME_SIZE
	.align		4
.L_1538:
        /*23d0*/ 	.byte	0x04, 0x11
        /*23d2*/ 	.short	(.L_1540 - .L_1539)
	.align		4
.L_1539:
        /*23d4*/ 	.word	index@($_ZN7cutlass13device_kernelIN5flash19enable_sm80_to_sm89INS1_16FlashAttnBwdSm80INS1_25CollectiveMainloopBwdSm80ILi2ELi2EN4cute5tupleIJNS5_1CILi128EEES8_NS7_ILi64EEEEEENS_10bfloat16_tEfNS_4arch4Sm80ELb1ELb0ELb1ELb1ELb0ELb0ELb0ELb0ELi2ELi4ELi4ELi4ELb0EEENS1_24CollectiveEpilogueBwdGQAISA_fSD_Li256ELb1ELb0EEENS1_25SingleTileBwdLPTSchedulerILb1ELi128ELb0EEEEEEEEEvNT_6ParamsE$_ZN4cute3eso3ESOILb0ELb0EJiiNS_1CILi1024EEEEEC2ERKiS6_RKS3_)
        /*23d8*/ 	.word	0x00000000


	//----- nvinfo : EIATTR_FRAME_SIZE
	.align		4
.L_1540:
        /*23dc*/ 	.byte	0x04, 0x11
        /*23de*/ 	.short	(.L_1542 - .L_1541)
	.align		4
.L_1541:
        /*23e0*/ 	.word	index@($_ZN7cutlass13device_kernelIN5flash19enable_sm80_to_sm89INS1_16FlashAttnBwdSm80INS1_25CollectiveMainloopBwdSm80ILi2ELi2EN4cute5tupleIJNS5_1CILi128EEES8_NS7_ILi64EEEEEENS_10bfloat16_tEfNS_4arch4Sm80ELb1ELb0ELb1ELb1ELb0ELb0ELb0ELb0ELi2ELi4ELi4ELi4ELb0EEENS1_24CollectiveEpilogueBwdGQAISA_fSD_Li256ELb1ELb0EEENS1_25SingleTileBwdLPTSchedulerILb1ELi128ELb0EEEEEEEEEvNT_6ParamsE$_ZN4cute3eso3ESOILb0ELb0EJiiNS_1CILi0EEEEEC2ERKiS6_RKS3_)
        /*23e4*/ 	.word	0x00000000


	//----- nvinfo : EIATTR_FRAME_SIZE
	.align		4
.L_1542:
        /*23e8*/ 	.byte	0x04, 0x11
        /*23ea*/ 	.short	(.L_1544 - .L_1543)
	.align		4
.L_1543:
        /*23ec*/ 	.word	index@($_ZN7cutlass13device_kernelIN5flash19enable_sm80_to_sm89INS1_16FlashAttnBwdSm80INS1_25CollectiveMainloopBwdSm80ILi2ELi2EN4cute5tupleIJNS5_1CILi128EEES8_NS7_ILi64EEEEEENS_10bfloat16_tEfNS_4arch4Sm80ELb1ELb0ELb1ELb1ELb0ELb0ELb0ELb0ELi2ELi4ELi4ELi4ELb0EEENS1_24CollectiveEpilogueBwdGQAISA_fSD_Li256ELb1ELb0EEENS1_25SingleTileBwdLPTSchedulerILb1ELi128ELb0EEEEEEEEEvNT_6ParamsE$_ZN4cute3eso3ESOILb0ELb0EJiiEEC2ERKiS4_)
        /*23f0*/ 	.word	0x00000000


	//----- nvinfo : EIATTR_FRAME_SIZE
	.align		4
.L_1544:
        /*23f4*/ 	.byte	0x04, 0x11
        /*23f6*/ 	.short	(.L_1546 - .L_1545)
	.align		4
.L_1545:
        /*23f8*/ 	.word	index@($_ZN7cutlass13device_kernelIN5flash19enable_sm80_to_sm89INS1_16FlashAttnBwdSm80INS1_25CollectiveMainloopBwdSm80ILi2ELi2EN4cute5tupleIJNS5_1CILi128EEES8_NS7_ILi64EEEEEENS_10bfloat16_tEfNS_4arch4Sm80ELb1ELb0ELb1ELb1ELb0ELb0ELb0ELb0ELi2ELi4ELi4ELi4ELb0EEENS1_24CollectiveEpilogueBwdGQAISA_fSD_Li256ELb1ELb0EEENS1_25SingleTileBwdLPTSchedulerILb1ELi128ELb0EEEEEEEEEvNT_6ParamsE$_ZN4cute3eso3ESOILb0ELb0EJiNS_5tupleIJiiEEEEEC2ERKiRKS3_)
        /*23fc*/ 	.word	0x00000000


	//----- nvinfo : EIATTR_FRAME_SIZE
	.align		4
.L_1546:
        /*2400*/ 	.byte	0x04, 0x11
        /*2402*/ 	.short	(.L_1548 - .L_1547)
	.align		4
.L_1547:
        /*2404*/ 	.word	index@($_ZN7cutlass13device_kernelIN5flash19enable_sm80_to_sm89INS1_16FlashAttnBwdSm80INS1_25CollectiveMainloopBwdSm80ILi2ELi2EN4cute5tupleIJNS5_1CILi128EEES8_NS7_ILi64EEEEEENS_10bfloat16_tEfNS_4arch4Sm80ELb1ELb0ELb1ELb1ELb0ELb0ELb0ELb0ELi2ELi4ELi4ELi4ELb0EEENS1_24CollectiveEpilogueBwdGQAISA_fSD_Li256ELb1ELb0EEENS1_25SingleTileBwdLPTSchedulerILb1ELi128ELb0EEEEEEEEEvNT_6ParamsE$_ZN4cute3eso3ESOILb0ELb0EJiNS_5tupleIJiNS_1CILi0EEEEEEEEC2ERKiRKS5_)
        /*2408*/ 	.word	0x00000000


	//----- nvinfo : EIATTR_FRAME_SIZE
	.align		4
.L_1548:
        /*240c*/ 	.byte	0x04, 0x11
        /*240e*/ 	.short	(.L_1550 - .L_1549)
	.align		4
.L_1549:
        /*2410*/ 	.word	index@($_ZN7cutlass13device_kernelIN5flash19enable_sm80_to_sm89INS1_16FlashAttnBwdSm80INS1_25CollectiveMainloopBwdSm80ILi2ELi2EN4cute5tupleIJNS5_1CILi128EEES8_NS7_ILi64EEEEEENS_10bfloat16_tEfNS_4arch4Sm80ELb1ELb0ELb1ELb1ELb0ELb0ELb0ELb0ELi2ELi4ELi4ELi4ELb0EEENS1_24CollectiveEpilogueBwdGQAISA_fSD_Li256ELb1ELb0EEENS1_25SingleTileBwdLPTSchedulerILb1ELi128ELb0EEEEEEEEEvNT_6ParamsE$_ZN4cute3eso3ESOILb0ELb0EJNS_6LayoutINS_5tupleIJNS3_IJNS_1CILi8EEENS4_ILi1EEEEEENS4_ILi4EEES6_EEENS3_IJNS3_IJS6_NS4_ILi0EEEEEElSA_EEEEElEEC2ERKSD_RKl)
        /*2414*/ 	.word	0x00000000


	//----- nvinfo : EIATTR_FRAME_SIZE
	.align		4
.L_1550:
        /*2418*/ 	.byte	0x04, 0x11
        /*241a*/ 	.short	(.L_1552 - .L_1551)
	.align		4
.L_1551:
        /*241c*/ 	.word	index@($_ZN7cutlass13device_kernelIN5flash19enable_sm80_to_sm89INS1_16FlashAttnBwdSm80INS1_25CollectiveMainloopBwdSm80ILi2ELi2EN4cute5tupleIJNS5_1CILi128EEES8_NS7_ILi64EEEEEENS_10bfloat16_tEfNS_4arch4Sm80ELb1ELb0ELb1ELb1ELb0ELb0ELb0ELb0ELi2ELi4ELi4ELi4ELb0EEENS1_24CollectiveEpilogueBwdGQAISA_fSD_Li256ELb1ELb0EEENS1_25SingleTileBwdLPTSchedulerILb1ELi128ELb0EEEEEEEEEvNT_6ParamsE$_ZN4cute3eso3ESOILb0ELb0EJNS_6LayoutINS_5tupleIJNS3_IJNS_1CILi8EEENS4_ILi1EEEEEENS4_ILi4EEES6_EEENS3_IJNS3_IJS6_NS4_ILi0EEEEEElSA_EEEEENS_10ViewEngineINS_8gmem_ptrIPKN7cutlass10bfloat16_tEEEEEEEC2ERKSD_RKSL_)
        /*2420*/ 	.word	0x00000000


	//----- nvinfo : EIATTR_FRAME_SIZE
	.align		4
.L_1552:
        /*2424*/ 	.byte	0x04, 0x11
        /*2426*/ 	.short	(.L_1554 - .L_1553)
	.align		4
.L_1553:
        /*2428*/ 	.word	index@($_ZN7cutlass13device_kernelIN5flash19enable_sm80_to_sm89INS1_16FlashAttnBwdSm80INS1_25CollectiveMainloopBwdSm80ILi2ELi2EN4cute5tupleIJNS5_1CILi128EEES8_NS7_ILi64EEEEEENS_10bfloat16_tEfNS_4arch4Sm80ELb1ELb0ELb1ELb1ELb0ELb0ELb0ELb0ELi2ELi4ELi4ELi4ELb0EEENS1_24CollectiveEpilogueBwdGQAISA_fSD_Li256ELb1ELb0EEENS1_25SingleTileBwdLPTSchedulerILb1ELi128ELb0EEEEEEEEEvNT_6ParamsE$_ZN4cute3eso3ESOILb0ELb0EJNS_6LayoutINS_5tupleIJNS3_IJNS_1CILi8EEENS4_ILi1EEEEEENS4_ILi2EEES5_EEENS3_IJNS3_IJS6_NS4_ILi0EEEEEEiNS4_ILi1024EEEEEEEEiEEC2ERKSE_RKi)
        /*242c*/ 	.word	0x00000000


	//----- nvinfo : EIATTR_FRAME_SIZE
	.align		4
.L_1554:
        /*2430*/ 	.byte	0x04, 0x11
        /*2432*/ 	.short	(.L_1556 - .L_1555)
	.align		4
.L_1555:
        /*2434*/ 	.word	index@($_ZN7cutlass13device_kernelIN5flash19enable_sm80_to_sm89INS1_16FlashAttnBwdSm80INS1_25CollectiveMainloopBwdSm80ILi2ELi2EN4cute5tupleIJNS5_1CILi128EEES8_NS7_ILi64EEEEEENS_10bfloat16_tEfNS_4arch4Sm80ELb1ELb0ELb1ELb1ELb0ELb0ELb0ELb0ELi2ELi4ELi4ELi4ELb0EEENS1_24CollectiveEpilogueBwdGQAISA_fSD_Li256ELb1ELb0EEENS1_25SingleTileBwdLPTSchedulerILb1ELi128ELb0EEEEEEEEEvNT_6ParamsE$_ZN4cute3eso3ESOILb0ELb0EJNS_6LayoutINS_5tupleIJNS3_IJNS_1CILi8EEENS4_ILi1EEEEEENS4_ILi2EEES5_EEENS3_IJNS3_IJS6_NS4_ILi0EEEEEEiNS4_ILi1024EEEEEEEENS_10ViewEngineINS_8smem_ptrIPN7cutlass10bfloat16_tEEEEEEEC2ERKSE_RKSL_)
        /*2438*/ 	.word	0x00000000


	//----- nvinfo : EIATTR_FRAME_SIZE
	.align		4
.L_1556:
        /*243c*/ 	.byte	0x04, 0x11
        /*243e*/ 	.short	(.L_1558 - .L_1557)
	.align		4
.L_1557:
        /*2440*/ 	.word	index@($_ZN7cutlass13device_kernelIN5flash19enable_sm80_to_sm89INS1_16FlashAttnBwdSm80INS1_25CollectiveMainloopBwdSm80ILi2ELi2EN4cute5tupleIJNS5_1CILi128EEES8_NS7_ILi64EEEEEENS_10bfloat16_tEfNS_4arch4Sm80ELb1ELb0ELb1ELb1ELb0ELb0ELb0ELb0ELi2ELi4ELi4ELi4ELb0EEENS1_24CollectiveEpilogueBwdGQAISA_fSD_Li256ELb1ELb0EEENS1_25SingleTileBwdLPTSchedulerILb1ELi128ELb0EEEEEEEEEvNT_6ParamsE$_ZN4cute3eso3ESOILb0ELb0EJNS_6LayoutINS_5tupleIJNS3_IJNS_1CILi8EEENS4_ILi1EEEEEENS4_ILi2EEENS3_IJS8_S8_EEEEEENS3_IJNS3_IJS6_NS4_ILi0EEEEEENS4_ILi4096EEENS3_IJiiEEEEEEEEiEEC2ERKSG_RKi)
        /*2444*/ 	.word	0x00000000


	//----- nvinfo : EIATTR_FRAME_SIZE
	.align		4
.L_1558:
        /*2448*/ 	.byte	0x04, 0x11
        /*244a*/ 	.short	(.L_1560 - .L_1559)
	.align		4
.L_1559:
        /*244c*/ 	.word	index@($_ZN7cutlass13device_kernelIN5flash19enable_sm80_to_sm89INS1_16FlashAttnBwdSm80INS1_25CollectiveMainloopBwdSm80ILi2ELi2EN4cute5tupleIJNS5_1CILi128EEES8_NS7_ILi64EEEEEENS_10bfloat16_tEfNS_4arch4Sm80ELb1ELb0ELb1ELb1ELb0ELb0ELb0ELb0ELi2ELi4ELi4ELi4ELb0EEENS1_24CollectiveEpilogueBwdGQAISA_fSD_Li256ELb1ELb0EEENS1_25SingleTileBwdLPTSchedulerILb1ELi128ELb0EEEEEEEEEvNT_6ParamsE$_ZN4cute3eso3ESOILb0ELb0EJNS_6LayoutINS_5tupleIJNS3_IJNS_1CILi8EEENS4_ILi1EEEEEENS4_ILi2EEENS3_IJS8_S8_EEEEEENS3_IJNS3_IJS6_NS4_ILi0EEEEEENS4_ILi4096EEENS3_IJiiEEEEEEEENS_10ViewEngineINS_8smem_ptrIPN7cutlass10bfloat16_tEEEEEEEC2ERKSG_RKSN_)
        /*2450*/ 	.word	0x00000000


	//----- nvinfo : EIATTR_FRAME_SIZE
	.align		4
.L_1560:
        /*2454*/ 	.byte	0x04, 0x11
        /*2456*/ 	.short	(.L_1562 - .L_1561)
	.align		4
.L_1561:
        /*2458*/ 	.word	index@($_ZN7cutlass13device_kernelIN5flash19enable_sm80_to_sm89INS1_16FlashAttnBwdSm80INS1_25CollectiveMainloopBwdSm80ILi2ELi2EN4cute5tupleIJNS5_1CILi128EEES8_NS7_ILi64EEEEEENS_10bfloat16_tEfNS_4arch4Sm80ELb1ELb0ELb1ELb1ELb0ELb0ELb0ELb0ELi2ELi4ELi4ELi4ELb0EEENS1_24CollectiveEpilogueBwdGQAISA_fSD_Li256ELb1ELb0EEENS1_25SingleTileBwdLPTSchedulerILb1ELi128ELb0EEEEEEEEEvNT_6ParamsE$_ZN4cute3eso3ESOILb0ELb0EJNS_6LayoutINS_5tupleIJNS3_IJNS_1CILi8EEENS4_ILi1EEEEEENS4_ILi2EEEEEENS3_IJNS3_IJS6_NS4_ILi0EEEEEEiEEEEEiEEC2ERKSD_RKi)
        /*245c*/ 	.word	0x00000000


	//----- nvinfo : EIATTR_FRAME_SIZE
	.align		4
.L_1562:
        /*2460*/ 	.byte	0x04, 0x11
        /*2462*/ 	.short	(.L_1564 - .L_1563)
	.align		4
.L_1563:
        /*2464*/ 	.word	index@($_ZN7cutlass13device_kernelIN5flash19enable_sm80_to_sm89INS1_16FlashAttnBwdSm80INS1_25CollectiveMainloopBwdSm80ILi2ELi2EN4cute5tupleIJNS5_1CILi128EEES8_NS7_ILi64EEEEEENS_10bfloat16_tEfNS_4arch4Sm80ELb1ELb0ELb1ELb1ELb0ELb0ELb0ELb0ELi2ELi4ELi4ELi4ELb0EEENS1_24CollectiveEpilogueBwdGQAISA_fSD_Li256ELb1ELb0EEENS1_25SingleTileBwdLPTSchedulerILb1ELi128ELb0EEEEEEEEEvNT_6ParamsE$_ZN4cute3eso3ESOILb0ELb0EJNS_6LayoutINS_5tupleIJNS3_IJNS_1CILi8EEENS4_ILi1EEEEEENS4_ILi2EEEEEENS3_IJNS3_IJS6_NS4_ILi0EEEEEEiEEEEENS_10ViewEngineINS_8smem_ptrIPN7cutlass10bfloat16_tEEEEEEEC2ERKSD_RKSK_)
        /*2468*/ 	.word	0x00000000


	//----- nvinfo : EIATTR_FRAME_SIZE
	.align		4
.L_1564:
        /*246c*/ 	.byte	0x04, 0x11
        /*246e*/ 	.short	(.L_1566 - .L_1565)
	.align		4
.L_1565:
        /*2470*/ 	.word	index@($_ZN7cutlass13device_kernelIN5flash19enable_sm80_to_sm89INS1_16FlashAttnBwdSm80INS1_25CollectiveMainloopBwdSm80ILi2ELi2EN4cute5tupleIJNS5_1CILi128EEES8_NS7_ILi64EEEEEENS_10bfloat16_tEfNS_4arch4Sm80ELb1ELb0ELb1ELb1ELb0ELb0ELb0ELb0ELi2ELi4ELi4ELi4ELb0EEENS1_24CollectiveEpilogueBwdGQAISA_fSD_Li256ELb1ELb0EEENS1_25SingleTileBwdLPTSchedulerILb1ELi128ELb0EEEEEEEEEvNT_6ParamsE$_ZN4cute3eso3ESOILb0ELb0EJNS_6LayoutINS_5tupleIJNS3_IJNS_1CILi8EEENS4_ILi1EEEEEENS3_IJNS4_ILi2EEEEEEEEENS3_IJNS3_IJS6_NS4_ILi0EEEEEENS3_IJiEEEEEEEENS_10ViewEngineINS_8smem_ptrIPN7cutlass10bfloat16_tEEEEEEEC2ERKSF_RKSM_)
        /*2474*/ 	.word	0x00000000


	//----- nvinfo : EIATTR_FRAME_SIZE
	.align		4
.L_1566:
        /*2478*/ 	.byte	0x04, 0x11
        /*247a*/ 	.short	(.L_1568 - .L_1567)
	.align		4
.L_1567:
        /*247c*/ 	.word	index@($_ZN7cutlass13device_kernelIN5flash19enable_sm80_to_sm89INS1_16FlashAttnBwdSm80INS1_25CollectiveMainloopBwdSm80ILi2ELi2EN4cute5tupleIJNS5_1CILi128EEES8_NS7_ILi64EEEEEENS_10bfloat16_tEfNS_4arch4Sm80ELb1ELb0ELb1ELb1ELb0ELb0ELb0ELb0ELi2ELi4ELi4ELi4ELb0EEENS1_24CollectiveEpilogueBwdGQAISA_fSD_Li256ELb1ELb0EEENS1_25SingleTileBwdLPTSchedulerILb1ELi128ELb0EEEEEEEEEvNT_6ParamsE$_ZN4cute3eso3ESOILb0ELb0EJNS_6LayoutINS_5tupleIJNS3_IJNS_1CILi2EEES5_S5_EEES5_NS3_IJS5_S5_EEEEEENS3_IJNS3_IJNS4_ILi1EEENS4_ILi512EEEiEEENS4_ILi4096EEENS3_IJiiEEEEEEEEjEEC2ERKSF_RKj)
        /*2480*/ 	.word	0x00000000


	//----- nvinfo : EIATTR_FRAME_SIZE
	.align		4
.L_1568:
        /*2484*/ 	.byte	0x04, 0x11
        /*2486*/ 	.short	(.L_1570 - .L_1569)
	.align		4
.L_1569:
        /*2488*/ 	.word	index@($_ZN7cutlass13device_kernelIN5flash19enable_sm80_to_sm89INS1_16FlashAttnBwdSm80INS1_25CollectiveMainloopBwdSm80ILi2ELi2EN4cute5tupleIJNS5_1CILi128EEES8_NS7_ILi64EEEEEENS_10bfloat16_tEfNS_4arch4Sm80ELb1ELb0ELb1ELb1ELb0ELb0ELb0ELb0ELi2ELi4ELi4ELi4ELb0EEENS1_24CollectiveEpilogueBwdGQAISA_fSD_Li256ELb1ELb0EEENS1_25SingleTileBwdLPTSchedulerILb1ELi128ELb0EEEEEEEEEvNT_6ParamsE$_ZN4cute3eso3ESOILb0ELb0EJNS_6LayoutINS_5tupleIJNS3_IJNS_1CILi2EEES5_S5_EEES5_NS3_IJS5_S5_EEEEEENS3_IJNS3_IJNS4_ILi1EEENS4_ILi512EEEiEEENS4_ILi4096EEENS3_IJiiEEEEEEEENS_10ViewEngineINS_8smem_ptrIPN7cutlass10bfloat16_tEEEEEEEC2ERKSF_RKSM_)
        /*248c*/ 	.word	0x00000000


	//----- nvinfo : EIATTR_FRAME_SIZE
	.align		4
.L_1570:
        /*2490*/ 	.byte	0x04, 0x11
        /*2492*/ 	.short	(.L_1572 - .L_1571)
	.align		4
.L_1571:
        /*2494*/ 	.word	index@($_ZN7cutlass13device_kernelIN5flash19enable_sm80_to_sm89INS1_16FlashAttnBwdSm80INS1_25CollectiveMainloopBwdSm80ILi2ELi2EN4cute5tupleIJNS5_1CILi128EEES8_NS7_ILi64EEEEEENS_10bfloat16_tEfNS_4arch4Sm80ELb1ELb0ELb1ELb1ELb0ELb0ELb0ELb0ELi2ELi4ELi4ELi4ELb0EEENS1_24CollectiveEpilogueBwdGQAISA_fSD_Li256ELb1ELb0EEENS1_25SingleTileBwdLPTSchedulerILb1ELi128ELb0EEEEEEEEEvNT_6ParamsE$_ZN4cute3eso3ESOILb0ELb0EJNS_6LayoutINS_5tupleIJNS3_IJNS_1CILi2EEES5_S5_EEES5_NS3_IJNS3_IJS5_S5_EEES5_EEEEEENS3_IJNS3_IJNS4_ILi1EEENS4_ILi512EEEiEEENS4_ILi4096EEENS3_IJNS3_IJiiEEENS4_ILi8192EEEEEEEEEEEjEEC2ERKSI_RKj)
        /*2498*/ 	.word	0x00000000


	//----- nvinfo : EIATTR_FRAME_SIZE
	.align		4
.L_1572:
        /*249c*/ 	.byte	0x04, 0x11
        /*249e*/ 	.short	(.L_1574 - .L_1573)
	.align		4
.L_1573:
        /*24a0*/ 	.word	index@($_ZN7cutlass13device_kernelIN5flash19enable_sm80_to_sm89INS1_16FlashAttnBwdSm80INS1_25CollectiveMainloopBwdSm80ILi2ELi2EN4cute5tupleIJNS5_1CILi128EEES8_NS7_ILi64EEEEEENS_10bfloat16_tEfNS_4arch4Sm80ELb1ELb0ELb1ELb1ELb0ELb0ELb0ELb0ELi2ELi4ELi4ELi4ELb0EEENS1_24CollectiveEpilogueBwdGQAISA_fSD_Li256ELb1ELb0EEENS1_25SingleTileBwdLPTSchedulerILb1ELi128ELb0EEEEEEEEEvNT_6ParamsE$_ZN4cute3eso3ESOILb0ELb0EJNS_6LayoutINS_5tupleIJNS3_IJNS_1CILi2EEES5_S5_EEES5_NS3_IJNS3_IJS5_S5_EEES5_EEEEEENS3_IJNS3_IJNS4_ILi1EEENS4_ILi512EEEiEEENS4_ILi4096EEENS3_IJNS3_IJiiEEENS4_ILi8192EEEEEEEEEEENS_10ViewEngineINS_8smem_ptrIPN7cutlass10bfloat16_tEEEEEEEC2ERKSI_RKSP_)
        /*24a4*/ 	.word	0x00000000


	//----- nvinfo : EIATTR_FRAME_SIZE
	.align		4
.L_1574:
        /*24a8*/ 	.byte	0x04, 0x11
        /*24aa*/ 	.short	(.L_1576 - .L_1575)
	.align		4
.L_1575:
        /*24ac*/ 	.word	index@($_ZN7cutlass13device_kernelIN5flash19enable_sm80_to_sm89INS1_16FlashAttnBwdSm80INS1_25CollectiveMainloopBwdSm80ILi2ELi2EN4cute5tupleIJNS5_1CILi128EEES8_NS7_ILi64EEEEEENS_10bfloat16_tEfNS_4arch4Sm80ELb1ELb0ELb1ELb1ELb0ELb0ELb0ELb0ELi2ELi4ELi4ELi4ELb0EEENS1_24CollectiveEpilogueBwdGQAISA_fSD_Li256ELb1ELb0EEENS1_25SingleTileBwdLPTSchedulerILb1ELi128ELb0EEEEEEEEEvNT_6ParamsE$_ZN4cute3eso3ESOILb0ELb0EJNS_6LayoutINS_5tupleIJNS3_IJNS_1CILi2EEES5_EEES6_NS4_ILi8EEEEEENS3_IJNS3_IJiNS4_ILi512EEEEEENS3_IJiiEEENS4_ILi1024EEEEEEEEjEEC2ERKSE_RKj)
        /*24b0*/ 	.word	0x00000000


	//----- nvinfo : EIATTR_FRAME_SIZE
	.align		4
.L_1576:
        /*24b4*/ 	.byte	0x04, 0x11
        /*24b6*/ 	.short	(.L_1578 - .L_1577)
	.align		4
.L_1577:
        /*24b8*/ 	.word	index@($_ZN7cutlass13device_kernelIN5flash19enable_sm80_to_sm89INS1_16FlashAttnBwdSm80INS1_25CollectiveMainloopBwdSm80ILi2ELi2EN4cute5tupleIJNS5_1CILi128EEES8_NS7_ILi64EEEEEENS_10bfloat16_tEfNS_4arch4Sm80ELb1ELb0ELb1ELb1ELb0ELb0ELb0ELb0ELi2ELi4ELi4ELi4ELb0EEENS1_24CollectiveEpilogueBwdGQAISA_fSD_Li256ELb1ELb0EEENS1_25SingleTileBwdLPTSchedulerILb1ELi128ELb0EEEEEEEEEvNT_6ParamsE$_ZN4cute3eso3ESOILb0ELb0EJNS_6LayoutINS_5tupleIJNS3_IJNS_1CILi2EEES5_EEES6_NS4_ILi8EEEEEENS3_IJNS3_IJiNS4_ILi512EEEEEENS3_IJiiEEENS4_ILi1024EEEEEEEENS_10ViewEngineINS_8smem_ptrIPN7cutlass10bfloat16_tEEEEEEEC2ERKSE_RKSL_)
        /*24bc*/ 	.word	0x00000000


	//----- nvinfo : EIATTR_FRAME_SIZE
	.align		4
.L_1578:
        /*24c0*/ 	.byte	0x04, 0x11
        /*24c2*/ 	.short	(.L_1580 - .L_1579)
	.align		4
.L_1579:
        /*24c4*/ 	.word	index@($_ZN7cutlass13device_kernelIN5flash19enable_sm80_to_sm89INS1_16FlashAttnBwdSm80INS1_25CollectiveMainloopBwdSm80ILi2ELi2EN4cute5tupleIJNS5_1CILi128EEES8_NS7_ILi64EEEEEENS_10bfloat16_tEfNS_4arch4Sm80ELb1ELb0ELb1ELb1ELb0ELb0ELb0ELb0ELi2ELi4ELi4ELi4ELb0EEENS1_24CollectiveEpilogueBwdGQAISA_fSD_Li256ELb1ELb0EEENS1_25SingleTileBwdLPTSchedulerILb1ELi128ELb0EEEEEEEEEvNT_6ParamsE$_ZN4cute3eso3ESOILb0ELb0EJNS_6LayoutINS_5tupleIJNS3_IJNS_1CILi2EEES5_EEENS4_ILi8EEES6_EEENS3_IJNS3_IJNS4_ILi1EEEiEEENS4_ILi1024EEENS3_IJiiEEEEEEEEjEEC2ERKSE_RKj)
        /*24c8*/ 	.word	0x00000000


	//----- nvinfo : EIATTR_FRAME_SIZE
	.align		4
.L_1580:
        /*24cc*/ 	.byte	0x04, 0x11
        /*24ce*/ 	.short	(.L_1582 - .L_1581)
	.align		4
.L_1581:
        /*24d0*/ 	.word	index@($_ZN7cutlass13device_kernelIN5flash19enable_sm80_to_sm89INS1_16FlashAttnBwdSm80INS1_25CollectiveMainloopBwdSm80ILi2ELi2EN4cute5tupleIJNS5_1CILi128EEES8_NS7_ILi64EEEEEENS_10bfloat16_tEfNS_4arch4Sm80ELb1ELb0ELb1ELb1ELb0ELb0ELb0ELb0ELi2ELi4ELi4ELi4ELb0EEENS1_24CollectiveEpilogueBwdGQAISA_fSD_Li256ELb1ELb0EEENS1_25SingleTileBwdLPTSchedulerILb1ELi128ELb0EEEEEEEEEvNT_6ParamsE$_ZN4cute3eso3ESOILb0ELb0EJNS_6LayoutINS_5tupleIJNS3_IJNS_1CILi2EEES5_EEENS4_ILi8EEES6_EEENS3_IJNS3_IJNS4_ILi1EEEiEEENS4_ILi1024EEENS3_IJiiEEEEEEEENS_10ViewEngineINS_8smem_ptrIPN7cutlass10bfloat16_tEEEEEEEC2ERKSE_RKSL_)
        /*24d4*/ 	.word	0x00000000


	//----- nvinfo : EIATTR_FRAME_SIZE
	.align		4
.L_1582:
        /*24d8*/ 	.byte	0x04, 0x11
        /*24da*/ 	.short	(.L_1584 - .L_1583)
	.align		4
.L_1583:
        /*24dc*/ 	.word	index@($_ZN7cutlass13device_kernelIN5flash19enable_sm80_to_sm89INS1_16FlashAttnBwdSm80INS1_25CollectiveMainloopBwdSm80ILi2ELi2EN4cute5tupleIJNS5_1CILi128EEES8_NS7_ILi64EEEEEENS_10bfloat16_tEfNS_4arch4Sm80ELb1ELb0ELb1ELb1ELb0ELb0ELb0ELb0ELi2ELi4ELi4ELi4ELb0EEENS1_24CollectiveEpilogueBwdGQAISA_fSD_Li256ELb1ELb0EEENS1_25SingleTileBwdLPTSchedulerILb1ELi128ELb0EEEEEEEEEvNT_6ParamsE$_ZN4cute3eso3ESOILb0ELb0EJNS_6LayoutINS_5tupleIJNS3_IJNS_1CILi1EEENS3_IJS5_NS4_ILi2EEES6_EEEEEES6_NS3_IJS6_S6_EEEEEENS3_IJNS3_IJNS4_ILi0EEENS3_IJS5_NS4_ILi256EEEiEEEEEENS4_ILi2048EEENS3_IJiNS4_ILi4096EEEEEEEEEEENS_10ViewEngineINS_8smem_ptrIPjEEEEEEC2ERKSJ_RKSO_)
        /*24e0*/ 	.word	0x00000000


	//----- nvinfo : EIATTR_FRAME_SIZE
	.align		4
.L_1584:
        /*24e4*/ 	.byte	0x04, 0x11
        /*24e6*/ 	.short	(.L_1586 - .L_1585)
	.align		4
.L_1585:
        /*24e8*/ 	.word	index@($_ZN7cutlass13device_kernelIN5flash19enable_sm80_to_sm89INS1_16FlashAttnBwdSm80INS1_25CollectiveMainloopBwdSm80ILi2ELi2EN4cute5tupleIJNS5_1CILi128EEES8_NS7_ILi64EEEEEENS_10bfloat16_tEfNS_4arch4Sm80ELb1ELb0ELb1ELb1ELb0ELb0ELb0ELb0ELi2ELi4ELi4ELi4ELb0EEENS1_24CollectiveEpilogueBwdGQAISA_fSD_Li256ELb1ELb0EEENS1_25SingleTileBwdLPTSchedulerILb1ELi128ELb0EEEEEEEEEvNT_6ParamsE$_ZN4cute3eso3ESOILb0ELb0EJNS_6LayoutINS_5tupleIJNS3_IJNS3_IJNS_1CILi8EEENS4_ILi1EEEEEES6_EEENS3_IJNS3_IJS6_S6_EEENS4_ILi2EEEEEEEEENS3_IJNS3_IJNS3_IJS6_NS4_ILi0EEEEEESD_EEENS3_IJNS3_IJSD_SD_EEEiEEEEEEEENS_10ViewEngineINS_8smem_ptrIPN7cutlass10bfloat16_tEEEEEEEC2ERKSJ_RKSQ_)
        /*24ec*/ 	.word	0x00000000


	//----- nvinfo : EIATTR_FRAME_SIZE
	.align		4
.L_1586:
        /*24f0*/ 	.byte	0x04, 0x11
        /*24f2*/ 	.short	(.L_1588 - .L_1587)
	.align		4
.L_1587:
        /*24f4*/ 	.word	index@($_ZN7cutlass13device_kernelIN5flash19enable_sm80_to_sm89INS1_16FlashAttnBwdSm80INS1_25CollectiveMainloopBwdSm80ILi2ELi2EN4cute5tupleIJNS5_1CILi128EEES8_NS7_ILi64EEEEEENS_10bfloat16_tEfNS_4arch4Sm80ELb1ELb0ELb1ELb1ELb0ELb0ELb0ELb0ELi2ELi4ELi4ELi4ELb0EEENS1_24CollectiveEpilogueBwdGQAISA_fSD_Li256ELb1ELb0EEENS1_25SingleTileBwdLPTSchedulerILb1ELi128ELb0EEEEEEEEEvNT_6ParamsE$_ZN4cute3eso3ESOILb0ELb0EJNS_5tupleIJiiEEEiNS_1CILi0EEEEEC2ERKS3_RKiRKS5_)
        /*24f8*/ 	.word	0x00000000


	//----- nvinfo : EIATTR_FRAME_SIZE
	.align		4
.L_1588:
        /*24fc*/ 	.byte	0x04, 0x11
        /*24fe*/ 	.short	(.L_1590 - .L_1589)
	.align		4
.L_1589:
        /*2500*/ 	.word	index@($_ZN7cutlass13device_kernelIN5flash19enable_sm80_to_sm89INS1_16FlashAttnBwdSm80INS1_25CollectiveMainloopBwdSm80ILi2ELi2EN4cute5tupleIJNS5_1CILi128EEES8_NS7_ILi64EEEEEENS_10bfloat16_tEfNS_4arch4Sm80ELb1ELb0ELb1ELb1ELb0ELb0ELb0ELb0ELi2ELi4ELi4ELi4ELb0EEENS1_24CollectiveEpilogueBwdGQAISA_fSD_Li256ELb1ELb0EEENS1_25SingleTileBwdLPTSchedulerILb1ELi128ELb0EEEEEEEEEvNT_6ParamsE$_ZN4cute3eso3ESOILb0ELb0EJNS_5tupleIJiNS_1CILi512EEEEEENS2_IJiiEEENS3_ILi1024EEEEEC2ERKS5_RKS6_RKS7_)
        /*2504*/ 	.word	0x00000000


	//----- nvinfo : EIATTR_FRAME_SIZE
	.align		4
.L_1590:
        /*2508*/ 	.byte	0x04, 0x11
        /*250a*/ 	.short	(.L_1592 - .L_1591)
	.align		4
.L_1591:
        /*250c*/ 	.word	index@($_ZN7cutlass13device_kernelIN5flash19enable_sm80_to_sm89INS1_16FlashAttnBwdSm80INS1_25CollectiveMainloopBwdSm80ILi2ELi2EN4cute5tupleIJNS5_1CILi128EEES8_NS7_ILi64EEEEEENS_10bfloat16_tEfNS_4arch4Sm80ELb1ELb0ELb1ELb1ELb0ELb0ELb0ELb0ELi2ELi4ELi4ELi4ELb0EEENS1_24CollectiveEpilogueBwdGQAISA_fSD_Li256ELb1ELb0EEENS1_25SingleTileBwdLPTSchedulerILb1ELi128ELb0EEEEEEEEEvNT_6ParamsE$_ZN4cute3eso3ESOILb0ELb0EJNS_5tupleIJNS_1CILi1EEEiEEENS3_ILi1024EEENS2_IJiiEEEEEC2ERKS5_RKS6_RKS7_)
        /*2510*/ 	.word	0x00000000


	//----- nvinfo : EIATTR_FRAME_SIZE
	.align		4
.L_1592:
        /*2514*/ 	.byte	0x04, 0x11
        /*2516*/ 	.short	(.L_1594 - .L_1593)
	.align		4
.L_1593:
        /*2518*/ 	.word	index@($_ZN7cutlass13device_kernelIN5flash19enable_sm80_to_sm89INS1_16FlashAttnBwdSm80INS1_25CollectiveMainloopBwdSm80ILi2ELi2EN4cute5tupleIJNS5_1CILi128EEES8_NS7_ILi64EEEEEENS_10bfloat16_tEfNS_4arch4Sm80ELb1ELb0ELb1ELb1ELb0ELb0ELb0ELb0ELi2ELi4ELi4ELi4ELb0EEENS1_24CollectiveEpilogueBwdGQAISA_fSD_Li256ELb1ELb0EEENS1_25SingleTileBwdLPTSchedulerILb1ELi128ELb0EEEEEEEEEvNT_6ParamsE$_ZN4cute3eso3ESOILb0ELb0EJNS_5tupleIJNS_1CILi1EEENS3_ILi512EEEiEEENS3_ILi4096EEENS2_IJiiEEEEEC2ERKS6_RKS7_RKS8_)
        /*251c*/ 	.word	0x00000000


	//----- nvinfo : EIATTR_FRAME_SIZE
	.align		4
.L_1594:
        /*2520*/ 	.byte	0x04, 0x11
        /*2522*/ 	.short	(.L_1596 - .L_1595)
	.align		4
.L_1595:
        /*2524*/ 	.word	index@($_ZN7cutlass13device_kernelIN5flash19enable_sm80_to_sm89INS1_16FlashAttnBwdSm80INS1_25CollectiveMainloopBwdSm80ILi2ELi2EN4cute5tupleIJNS5_1CILi128EEES8_NS7_ILi64EEEEEENS_10bfloat16_tEfNS_4arch4Sm80ELb1ELb0ELb1ELb1ELb0ELb0ELb0ELb0ELi2ELi4ELi4ELi4ELb0EEENS1_24CollectiveEpilogueBwdGQAISA_fSD_Li256ELb1ELb0EEENS1_25SingleTileBwdLPTSchedulerILb1ELi128ELb0EEEEEEEEEvNT_6ParamsE$_ZN4cute3eso3ESOILb0ELb0EJNS_5tupleIJNS_1CILi1EEENS3_ILi512EEEiEEENS3_ILi4096EEENS2_IJNS2_IJiiEEENS3_ILi8192EEEEEEEEC2ERKS6_RKS7_RKSA_)
        /*2528*/ 	.word	0x00000000


	//----- nvinfo : EIATTR_FRAME_SIZE
	.align		4
.L_1596:
        /*252c*/ 	.byte	0x04, 0x11
        /*252e*/ 	.short	(.L_1598 - .L_1597)
	.align		4
.L_1597:
        /*2530*/ 	.word	index@($_ZN7cutlass13device_kernelIN5flash19enable_sm80_to_sm89INS1_16FlashAttnBwdSm80INS1_25CollectiveMainloopBwdSm80ILi2ELi2EN4cute5tupleIJNS5_1CILi128EEES8_NS7_ILi64EEEEEENS_10bfloat16_tEfNS_4arch4Sm80ELb1ELb0ELb1ELb1ELb0ELb0ELb0ELb0ELi2ELi4ELi4ELi4ELb0EEENS1_24CollectiveEpilogueBwdGQAISA_fSD_Li256ELb1ELb0EEENS1_25SingleTileBwdLPTSchedulerILb1ELi128ELb0EEEEEEEEEvNT_6ParamsE$_ZN4cute3eso3ESOILb0ELb0EJNS_5tupleIJNS_1CILi0EEENS2_IJNS3_ILi1EEENS3_ILi256EEEiEEEEEENS3_ILi2048EEENS2_IJiNS3_ILi4096EEEEEEEEC2ERKS8_RKS9_RKSB_)
        /*2534*/ 	.word	0x00000000


	//----- nvinfo : EIATTR_FRAME_SIZE
	.align		4
.L_1598:
        /*2538*/ 	.byte	0x04, 0x11
        /*253a*/ 	.short	(.L_1600 - .L_1599)
	.align		4
.L_1599:
        /*253c*/ 	.word	index@($_ZN7cutlass13device_kernelIN5flash19enable_sm80_to_sm89INS1_16FlashAttnBwdSm80INS1_25CollectiveMainloopBwdSm80ILi2ELi2EN4cute5tupleIJNS5_1CILi128EEES8_NS7_ILi64EEEEEENS_10bfloat16_tEfNS_4arch4Sm80ELb1ELb0ELb1ELb1ELb0ELb0ELb0ELb0ELi2ELi4ELi4ELi4ELb0EEENS1_24CollectiveEpilogueBwdGQAISA_fSD_Li256ELb1ELb0EEENS1_25SingleTileBwdLPTSchedulerILb1ELi128ELb0EEEEEEEEEvNT_6ParamsE$_ZN4cute3eso3ESOILb0ELb0EJNS_14ComposedLayoutINS_7SwizzleILi3ELi3ELi3EEENS_9MixedBitsILj0ELj432EEENS_6LayoutINS_5tupleIJNS8_IJNS_1CILi2EEESA_SA_EEESA_NS9_ILi8EEEEEENS8_IJNS8_IJNS9_ILi64EEESC_NS9_ILi512EEEEEENS9_ILi8192EEENS9_ILi1024EEEEEEEEEEiEEC2ERKSL_RKi)
        /*2540*/ 	.word	0x00000000


	//----- nvinfo : EIATTR_FRAME_SIZE
	.align		4
.L_1600:
        /*2544*/ 	.byte	0x04, 0x11
        /*2546*/ 	.short	(.L_1602 - .L_1601)
	.align		4
.L_1601:
        /*2548*/ 	.word	index@($_ZN7cutlass13device_kernelIN5flash19enable_sm80_to_sm89INS1_16FlashAttnBwdSm80INS1_25CollectiveMainloopBwdSm80ILi2ELi2EN4cute5tupleIJNS5_1CILi128EEES8_NS7_ILi64EEEEEENS_10bfloat16_tEfNS_4arch4Sm80ELb1ELb0ELb1ELb1ELb0ELb0ELb0ELb0ELi2ELi4ELi4ELi4ELb0EEENS1_24CollectiveEpilogueBwdGQAISA_fSD_Li256ELb1ELb0EEENS1_25SingleTileBwdLPTSchedulerILb1ELi128ELb0EEEEEEEEEvNT_6ParamsE$_ZN4cute3eso3ESOILb0ELb0EJNS_14ComposedLayoutINS_7SwizzleILi3ELi3ELi3EEENS_9MixedBitsILj0ELj432EEENS_6LayoutINS_5tupleIJNS8_IJNS_1CILi2EEESA_SA_EEESA_NS9_ILi8EEEEEENS8_IJNS8_IJNS9_ILi64EEESC_NS9_ILi512EEEEEENS9_ILi8192EEENS9_ILi1024EEEEEEEEEENS_10ViewEngineINS_8smem_ptrIPN7cutlass10bfloat16_tEEEEEEEC2ERKSL_RKSS_)
        /*254c*/ 	.word	0x00000000


	//----- nvinfo : EIATTR_FRAME_SIZE
	.align		4
.L_1602:
        /*2550*/ 	.byte	0x04, 0x11
        /*2552*/ 	.short	(.L_1604 - .L_1603)
	.align		4
.L_1603:
        /*2554*/ 	.word	index@($_ZN7cutlass13device_kernelIN5flash19enable_sm80_to_sm89INS1_16FlashAttnBwdSm80INS1_25CollectiveMainloopBwdSm80ILi2ELi2EN4cute5tupleIJNS5_1CILi128EEES8_NS7_ILi64EEEEEENS_10bfloat16_tEfNS_4arch4Sm80ELb1ELb0ELb1ELb1ELb0ELb0ELb0ELb0ELi2ELi4ELi4ELi4ELb0EEENS1_24CollectiveEpilogueBwdGQAISA_fSD_Li256ELb1ELb0EEENS1_25SingleTileBwdLPTSchedulerILb1ELi128ELb0EEEEEEEEEvNT_6ParamsE$_ZN4cute12iter_adaptorIPjNS_8smem_ptrIS1_EEEC2ES1_)
        /*2558*/ 	.word	0x00000000


	//----- nvinfo : EIATTR_FRAME_SIZE
	.align		4
.L_1604:
        /*255c*/ 	.byte	0x04, 0x11
        /*255e*/ 	.short	(.L_1606 - .L_1605)
	.align		4
.L_1605:
        /*2560*/ 	.word	index@($_ZN7cutlass13device_kernelIN5flash19enable_sm80_to_sm89INS1_16FlashAttnBwdSm80INS1_25CollectiveMainloopBwdSm80ILi2ELi2EN4cute5tupleIJNS5_1CILi128EEES8_NS7_ILi64EEEEEENS_10bfloat16_tEfNS_4arch4Sm80ELb1ELb0ELb1ELb1ELb0ELb0ELb0ELb0ELi2ELi4ELi4ELi4ELb0EEENS1_24CollectiveEpilogueBwdGQAISA_fSD_Li256ELb1ELb0EEENS1_25SingleTileBwdLPTSchedulerILb1ELi128ELb0EEEEEEEEEvNT_6ParamsE$_ZN4cute12iter_adaptorIPfNS_8smem_ptrIS1_EEEC2ES1_)
        /*2564*/ 	.word	0x00000000


	//----- nvinfo : EIATTR_FRAME_SIZE
	.align		4
.L_1606:
        /*2568*/ 	.byte	0x04, 0x11
        /*256a*/ 	.short	(.L_1608 - .L_1607)
	.align		4
.L_1607:
        /*256c*/ 	.word	index@($_ZN7cutlass13device_kernelIN5flash19enable_sm80_to_sm89INS1_16FlashAttnBwdSm80INS1_25CollectiveMainloopBwdSm80ILi2ELi2EN4cute5tupleIJNS5_1CILi128EEES8_NS7_ILi64EEEEEENS_10bfloat16_tEfNS_4arch4Sm80ELb1ELb0ELb1ELb1ELb0ELb0ELb0ELb0ELi2ELi4ELi4ELi4ELb0EEENS1_24CollectiveEpilogueBwdGQAISA_fSD_Li256ELb1ELb0EEENS1_25SingleTileBwdLPTSchedulerILb1ELi128ELb0EEEEEEEEEvNT_6ParamsE$_ZN4cute12iter_adaptorIPfNS_8gmem_ptrIS1_EEEC2ES1_)
        /*2570*/ 	.word	0x00000000


	//----- nvinfo : EIATTR_FRAME_SIZE
	.align		4
.L_1608:
        /*2574*/ 	.byte	0x04, 0x11
        /*2576*/ 	.short	(.L_1610 - .L_1609)
	.align		4
.L_1609:
        /*2578*/ 	.word	index@($_ZN7cutlass13device_kernelIN5flash19enable_sm80_to_sm89INS1_16FlashAttnBwdSm80INS1_25CollectiveMainloopBwdSm80ILi2ELi2EN4cute5tupleIJNS5_1CILi128EEES8_NS7_ILi64EEEEEENS_10bfloat16_tEfNS_4arch4Sm80ELb1ELb0ELb1ELb1ELb0ELb0ELb0ELb0ELi2ELi4ELi4ELi4ELb0EEENS1_24CollectiveEpilogueBwdGQAISA_fSD_Li256ELb1ELb0EEENS1_25SingleTileBwdLPTSchedulerILb1ELi128ELb0EEEEEEEEEvNT_6ParamsE$_ZN4cute12iter_adaptorIPN7cutlass9uint128_tENS_8smem_ptrIS3_EEEC2ES3_)
        /*257c*/ 	.word	0x00000000


	//----- nvinfo : EIATTR_FRAME_SIZE
	.align		4
.L_1610:
        /*2580*/ 	.byte	0x04, 0x11
        /*2582*/ 	.short	(.L_1612 - .L_1611)
	.align		4
.L_1611:
        /*2584*/ 	.word	index@($_ZN7cutlass13device_kernelIN5flash19enable_sm80_to_sm89INS1_16FlashAttnBwdSm80INS1_25CollectiveMainloopBwdSm80ILi2ELi2EN4cute5tupleIJNS5_1CILi128EEES8_NS7_ILi64EEEEEENS_10bfloat16_tEfNS_4arch4Sm80ELb1ELb0ELb1ELb1ELb0ELb0ELb0ELb0ELi2ELi4ELi4ELi4ELb0EEENS1_24CollectiveEpilogueBwdGQAISA_fSD_Li256ELb1ELb0EEENS1_25SingleTileBwdLPTSchedulerILb1ELi128ELb0EEEEEEEEEvNT_6ParamsE$_ZN4cute12iter_adaptorIPN7cutlass10bfloat16_tENS_8smem_ptrIS3_EEEC2ES3_)
        /*2588*/ 	.word	0x00000000


	//----- nvinfo : EIATTR_FRAME_SIZE
	.align		4
.L_1612:
        /*258c*/ 	.byte	0x04, 0x11
        /*258e*/ 	.short	(.L_1614 - .L_1613)
	.align		4
.L_1613:
        /*2590*/ 	.word	index@($_ZN7cutlass13device_kernelIN5flash19enable_sm80_to_sm89INS1_16FlashAttnBwdSm80INS1_25CollectiveMainloopBwdSm80ILi2ELi2EN4cute5tupleIJNS5_1CILi128EEES8_NS7_ILi64EEEEEENS_10bfloat16_tEfNS_4arch4Sm80ELb1ELb0ELb1ELb1ELb0ELb0ELb0ELb0ELi2ELi4ELi4ELi4ELb0EEENS1_24CollectiveEpilogueBwdGQAISA_fSD_Li256ELb1ELb0EEENS1_25SingleTileBwdLPTSchedulerILb1ELi128ELb0EEEEEEEEEvNT_6ParamsE$_ZN4cute12iter_adaptorIPKfNS_8gmem_ptrIS2_EEEC2ES2_)
        /*2594*/ 	.word	0x00000000


	//----- nvinfo : EIATTR_FRAME_SIZE
	.align		4
.L_1614:
        /*2598*/ 	.byte	0x04, 0x11
        /*259a*/ 	.short	(.L_1616 - .L_1615)
	.align		4
.L_1615:
        /*259c*/ 	.word	index@($_ZN7cutlass13device_kernelIN5flash19enable_sm80_to_sm89INS1_16FlashAttnBwdSm80INS1_25CollectiveMainloopBwdSm80ILi2ELi2EN4cute5tupleIJNS5_1CILi128EEES8_NS7_ILi64EEEEEENS_10bfloat16_tEfNS_4arch4Sm80ELb1ELb0ELb1ELb1ELb0ELb0ELb0ELb0ELi2ELi4ELi4ELi4ELb0EEENS1_24CollectiveEpilogueBwdGQAISA_fSD_Li256ELb1ELb0EEENS1_25SingleTileBwdLPTSchedulerILb1ELi128ELb0EEEEEEEEEvNT_6ParamsE$_ZN4cute12iter_adaptorIPKN7cutlass9uint128_tENS_8gmem_ptrIS4_EEEC2ES4_)
        /*25a0*/ 	.word	0x00000000


	//----- nvinfo : EIATTR_FRAME_SIZE
	.align		4
.L_1616:
        /*25a4*/ 	.byte	0x04, 0x11
        /*25a6*/ 	.short	(.L_1618 - .L_1617)
	.align		4
.L_1617:
        /*25a8*/ 	.word	index@($_ZN7cutlass13device_kernelIN5flash19enable_sm80_to_sm89INS1_16FlashAttnBwdSm80INS1_25CollectiveMainloopBwdSm80ILi2ELi2EN4cute5tupleIJNS5_1CILi128EEES8_NS7_ILi64EEEEEENS_10bfloat16_tEfNS_4arch4Sm80ELb1ELb0ELb1ELb1ELb0ELb0ELb0ELb0ELi2ELi4ELi4ELi4ELb0EEENS1_24CollectiveEpilogueBwdGQAISA_fSD_Li256ELb1ELb0EEENS1_25SingleTileBwdLPTSchedulerILb1ELi128ELb0EEEEEEEEEvNT_6ParamsE$_ZN4cute12iter_adaptorIPKN7cutlass10bfloat16_tENS_8gmem_ptrIS4_EEEC2ES4_)
        /*25ac*/ 	.word	0x00000000


	//----- nvinfo : EIATTR_FRAME_SIZE
	.align		4
.L_1618:
        /*25b0*/ 	.byte	0x04, 0x11
        /*25b2*/ 	.short	(.L_1620 - .L_1619)
	.align		4
.L_1619:
        /*25b4*/ 	.word	index@(_ZN7cutlass13device_kernelIN5flash19enable_sm80_to_sm89INS1_16FlashAttnBwdSm80INS1_25CollectiveMainloopBwdSm80ILi2ELi2EN4cute5tupleIJNS5_1CILi128EEES8_NS7_ILi64EEEEEENS_10bfloat16_tEfNS_4arch4Sm80ELb1ELb0ELb1ELb1ELb0ELb0ELb0ELb0ELi2ELi4ELi4ELi4ELb0EEENS1_24CollectiveEpilogueBwdGQAISA_fSD_Li256ELb1ELb0EEENS1_25SingleTileBwdLPTSchedulerILb1ELi128ELb0EEEEEEEEEvNT_6ParamsE)
        /*25b8*/ 	.word	0x000016e0


	//----- nvinfo : EIATTR_REGCOUNT
	.align		4
.L_1620:
        /*25bc*/ 	.byte	0x04, 0x2f
        /*25be*/ 	.short	(.L_1622 - .L_1621)
	.align		4
.L_1621:
        /*25c0*/ 	.word	index@(_ZN7cutlass13device_kernelIN5flash19enable_sm80_to_sm89INS1_16FlashAttnBwdSm80INS1_25CollectiveMainloopBwdSm80ILi2ELi2EN4cute5tupleIJNS5_1CILi128EEES8_NS7_ILi64EEEEEENS_10bfloat16_tEfNS_4arch4Sm80ELb1ELb0ELb1ELb1ELb1ELb0ELb0ELb0ELi2ELi4ELi4ELi4ELb0EEENS1_21CollectiveEpilogueBwdISA_SB_SD_Li256ELb1ELb0ELi2EEENS1_25SingleTileBwdLPTSchedulerILb1ELi128ELb1EEEEEEEEEvNT_6ParamsE)
        /*25c4*/ 	.word	0x00000080


	//----- nvinfo : EIATTR_FRAME_SIZE
	.align		4
.L_1622:
        /*25c8*/ 	.byte	0x04, 0x11
        /*25ca*/ 	.short	(.L_1624 - .L_1623)
	.align		4
.L_1623:
        /*25cc*/ 	.word	index@($_ZN7cutlass13device_kernelIN5flash19enable_sm80_to_sm89INS1_16FlashAttnBwdSm80INS1_25CollectiveMainloopBwdSm80ILi2ELi2EN4cute5tupleIJNS5_1CILi128EEES8_NS7_ILi64EEEEEENS_10bfloat16_tEfNS_4arch4Sm80ELb1ELb0ELb1ELb1ELb1ELb0ELb0ELb0ELi2ELi4ELi4ELi4ELb0EEENS1_21CollectiveEpilogueBwdISA_SB_SD_Li256ELb1ELb0ELi2EEENS1_25SingleTileBwdLPTSchedulerILb1ELi128ELb1EEEEEEEEEvNT_6ParamsE$min)
        /*25d0*/ 	.word	0x00000000


	//----- nvinfo : EIATTR_FRAME_SIZE
	.align		4
.L_1624:
        /*25d4*/ 	.byte	0x04, 0x11
        /*25d6*/ 	.short	(.L_1626 - .L_1625)
	.align		4
.L_1625:
        /*25d8*/ 	.word	index@($_ZN7cutlass13device_kernelIN5flash19enable_sm80_to_sm89INS1_16FlashAttnBwdSm80INS1_25CollectiveMainloopBwdSm80ILi2ELi2EN4cute5tupleIJNS5_1CILi128EEES8_NS7_ILi64EEEEEENS_10bfloat16_tEfNS_4arch4Sm80ELb1ELb0ELb1ELb1ELb1ELb0ELb0ELb0ELi2ELi4ELi4ELi4ELb0EEENS1_21CollectiveEpilogueBwdISA_SB_SD_Li256ELb1ELb0ELi2EEENS1_25SingleTileBwdLPTSchedulerILb1ELi128ELb1EEEEEEEEEvNT_6ParamsE$exp2f)
        /*25dc*/ 	.word	0x00000000


	//----- nvinfo : EIATTR_FRAME_SIZE
	.align		4
.L_1626:
        /*25e0*/ 	.byte	0x04, 0x11
        /*25e2*/ 	.short	(.L_1628 - .L_1627)
	.align		4
.L_1627:
        /*25e4*/ 	.word	index@($_ZN7cutlass13device_kernelIN5flash19enable_sm80_to_sm89INS1_16FlashAttnBwdSm80INS1_25CollectiveMainloopBwdSm80ILi2ELi2EN4cute5tupleIJNS5_1CILi128EEES8_NS7_ILi64EEEEEENS_10bfloat16_tEfNS_4arch4Sm80ELb1ELb0ELb1ELb1ELb1ELb0ELb0ELb0ELi2ELi4ELi4ELi4ELb0EEENS1_21CollectiveEpilogueBwdISA_SB_SD_Li256ELb1ELb0ELi2EEENS1_25SingleTileBwdLPTSchedulerILb1ELi128ELb1EEEEEEEEEvNT_6ParamsE$__fAtomicAdd)
        /*25e8*/ 	.word	0x00000000


	//----- nvinfo : EIATTR_FRAME_SIZE
	.align		4
.L_1628:
        /*25ec*/ 	.byte	0x04, 0x11
        /*25ee*/ 	.short	(.L_1630 - .L_1629)
	.align		4
.L_1629:
        /*25f0*/ 	.word	index@($_ZN7cutlass13device_kernelIN5flash19enable_sm80_to_sm89INS1_16FlashAttnBwdSm80INS1_25CollectiveMainloopBwdSm80ILi2ELi2EN4cute5tupleIJNS5_1CILi128EEES8_NS7_ILi64EEEEEENS_10bfloat16_tEfNS_4arch4Sm80ELb1ELb0ELb1ELb1ELb1ELb0ELb0ELb0ELi2ELi4ELi4ELi4ELb0EEENS1_21CollectiveEpilogueBwdISA_SB_SD_Li256ELb1ELb0ELi2EEENS1_25SingleTileBwdLPTSchedulerILb1ELi128ELb1EEEEEEEEEvNT_6ParamsE$_ZZZN5flash25CollectiveMainloopBwdSm80ILi2ELi2EN4cute5tupleIJNS1_1CILi128EEES4_NS3_ILi64EEEEEEN7cutlass10bfloat16_tEfNS7_4arch4Sm80ELb1ELb0ELb1ELb1ELb1ELb0ELb0ELb0ELi2ELi4ELi4ELi4ELb0EE3mmaINS_16FlashAttnBwdSm80ISB_NS_21CollectiveEpilogueBwdIS6_S8_SA_Li256ELb1ELb0ELi2EEENS_25SingleTileBwdLPTSchedulerILb1ELi128ELb1EEEE13SharedStorageENS1_6TensorINS1_11ArrayEngineIfLm32EEENS1_6LayoutINS2_IJNS2_IJNS3_ILi2EEESO_EEESO_NS3_ILi4EEEEEENS2_IJNS2_IJNS3_ILi1EEESO_EEESQ_NS3_ILi8EEEEEEEEEEEEbRKNSB_6ParamsERT0_S12_iNS2_IJiiiEEERT_ENKUliT_E_clIZSC_ISJ_SX_EbS10_S12_S12_iS13_S15_EUlRS16_iE_EEDaiS16_ENKUlvE1_clEv)
        /*25f4*/ 	.word	0x00000000


	//----- nvinfo : EIATTR_FRAME_SIZE
	.align		4
.L_1630:
        /*25f8*/ 	.byte	0x04, 0x11
        /*25fa*/ 	.short	(.L_1632 - .L_1631)
	.align		4
.L_1631:
        /*25fc*/ 	.word	index@($_ZN7cutlass13device_kernelIN5flash19enable_sm80_to_sm89INS1_16FlashAttnBwdSm80INS1_25CollectiveMainloopBwdSm80ILi2ELi2EN4cute5tupleIJNS5_1CILi128EEES8_NS7_ILi64EEEEEENS_10bfloat16_tEfNS_4arch4Sm80ELb1ELb0ELb1ELb1ELb1ELb0ELb0ELb0ELi2ELi4ELi4ELi4ELb0EEENS1_21CollectiveEpilogueBwdISA_SB_SD_Li256ELb1ELb0ELi2EEENS1_25SingleTileBwdLPTSchedulerILb1ELi128ELb1EEEEEEEEEvNT_6ParamsE$_ZZZN5flash25CollectiveMainloopBwdSm80ILi2ELi2EN4cute5tupleIJNS1_1CILi128EEES4_NS3_ILi64EEEEEEN7cutlass10bfloat16_tEfNS7_4arch4Sm80ELb1ELb0ELb1ELb1ELb1ELb0ELb0ELb0ELi2ELi4ELi4ELi4ELb0EE3mmaINS_16FlashAttnBwdSm80ISB_NS_21CollectiveEpilogueBwdIS6_S8_SA_Li256ELb1ELb0ELi2EEENS_25SingleTileBwdLPTSchedulerILb1ELi128ELb1EEEE13SharedStorageENS1_6TensorINS1_11ArrayEngineIfLm32EEENS1_6LayoutINS2_IJNS2_IJNS3_ILi2EEESO_EEESO_NS3_ILi4EEEEEENS2_IJNS2_IJNS3_ILi1EEESO_EEESQ_NS3_ILi8EEEEEEEEEEEEbRKNSB_6ParamsERT0_S12_iNS2_IJiiiEEERT_ENKUliT_E_clIZSC_ISJ_SX_EbS10_S12_S12_iS13_S15_EUlRS16_iE_EEDaiS16_ENKUlvE0_clEv)
        /*2600*/ 	.word	0x00000000


	//----- nvinfo : EIATTR_FRAME_SIZE
	.align		4
.L_1632:
        /*2604*/ 	.byte	0x04, 0x11
        /*2606*/ 	.short	(.L_1634 - .L_1633)
	.align		4
.L_1633:
        /*2608*/ 	.word	index@($_ZN7cutlass13device_kernelIN5flash19enable_sm80_to_sm89INS1_16FlashAttnBwdSm80INS1_25CollectiveMainloopBwdSm80ILi2ELi2EN4cute5tupleIJNS5_1CILi128EEES8_NS7_ILi64EEEEEENS_10bfloat16_tEfNS_4arch4Sm80ELb1ELb0ELb1ELb1ELb1ELb0ELb0ELb0ELi2ELi4ELi4ELi4ELb0EEENS1_21CollectiveEpilogueBwdISA_SB_SD_Li256ELb1ELb0ELi2EEENS1_25SingleTileBwdLPTSchedulerILb1ELi128ELb1EEEEEEEEEvNT_6ParamsE$_ZZZN5flash25CollectiveMainloopBwdSm80ILi2ELi2EN4cute5tupleIJNS1_1CILi128EEES4_NS3_ILi64EEEEEEN7cutlass10bfloat16_tEfNS7_4arch4Sm80ELb1ELb0ELb1ELb1ELb1ELb0ELb0ELb0ELi2ELi4ELi4ELi4ELb0EE3mmaINS_16FlashAttnBwdSm80ISB_NS_21CollectiveEpilogueBwdIS6_S8_SA_Li256ELb1ELb0ELi2EEENS_25SingleTileBwdLPTSchedulerILb1ELi128ELb1EEEE13SharedStorageENS1_6TensorINS1_11ArrayEngineIfLm32EEENS1_6LayoutINS2_IJNS2_IJNS3_ILi2EEESO_EEESO_NS3_ILi4EEEEEENS2_IJNS2_IJNS3_ILi1EEESO_EEESQ_NS3_ILi8EEEEEEEEEEEEbRKNSB_6ParamsERT0_S12_iNS2_IJiiiEEERT_ENKUliT_E_clIZSC_ISJ_SX_EbS10_S12_S12_iS13_S15_EUlRS16_iE_EEDaiS16_ENKUlT_E_clIZSC_ISJ_SX_EbS10_S12_S12_iS13_S15_EUlvE0_EEDaS1B_)
        /*260c*/ 	.word	0x00000000


	//----- nvinfo : EIATTR_FRAME_SIZE
	.align		4
.L_1634:
        /*2610*/ 	.byte	0x04, 0x11
        /*2612*/ 	.short	(.L_1636 - .L_1635)
	.align		4
.L_1635:
        /*2614*/ 	.word	index@($_ZN7cutlass13device_kernelIN5flash19enable_sm80_to_sm89INS1_16FlashAttnBwdSm80INS1_25CollectiveMainloopBwdSm80ILi2ELi2EN4cute5tupleIJNS5_1CILi128EEES8_NS7_ILi64EEEEEENS_10bfloat16_tEfNS_4arch4Sm80ELb1ELb0ELb1ELb1ELb1ELb0ELb0ELb0ELi2ELi4ELi4ELi4ELb0EEENS1_21CollectiveEpilogueBwdISA_SB_SD_Li256ELb1ELb0ELi2EEENS1_25SingleTileBwdLPTSchedulerILb1ELi128ELb1EEEEEEEEEvNT_6ParamsE$_ZZN5flash25CollectiveMainloopBwdSm80ILi2ELi2EN4cute5tupleIJNS1_1CILi128EEES4_NS3_ILi64EEEEEEN7cutlass10bfloat16_tEfNS7_4arch4Sm80ELb1ELb0ELb1ELb1ELb1ELb0ELb0ELb0ELi2ELi4ELi4ELi4ELb0EE3mmaINS_16FlashAttnBwdSm80ISB_NS_21CollectiveEpilogueBwdIS6_S8_SA_Li256ELb1ELb0ELi2EEENS_25SingleTileBwdLPTSchedulerILb1ELi128ELb1EEEE13SharedStorageENS1_6TensorINS1_11ArrayEngineIfLm32EEENS1_6LayoutINS2_IJNS2_IJNS3_ILi2EEESO_EEESO_NS3_ILi4EEEEEENS2_IJNS2_IJNS3_ILi1EEESO_EEESQ_NS3_ILi8EEEEEEEEEEEEbRKNSB_6ParamsERT0_S12_iNS2_IJiiiEEERT_ENKUlvE_clEv)
        /*2618*/ 	.word	0x00000000


	//----- nvinfo : EIATTR_FRAME_SIZE
	.align		4
.L_1636:
        /*261c*/ 	.byte	0x04, 0x11
        /*261e*/ 	.short	(.L_1638 - .L_1637)
	.align		4
.L_1637:
        /*2620*/ 	.word	index@($_ZN7cutlass13device_kernelIN5flash19enable_sm80_to_sm89INS1_16FlashAttnBwdSm80INS1_25CollectiveMainloopBwdSm80ILi2ELi2EN4cute5tupleIJNS5_1CILi128EEES8_NS7_ILi64EEEEEENS_10bfloat16_tEfNS_4arch4Sm80ELb1ELb0ELb1ELb1ELb1ELb0ELb0ELb0ELi2ELi4ELi4ELi4ELb0EEENS1_21CollectiveEpilogueBwdISA_SB_SD_Li256ELb1ELb0ELi2EEENS1_25SingleTileBwdLPTSchedulerILb1ELi128ELb1EEEEEEEEEvNT_6ParamsE$_ZZN5flash25CollectiveMainloopBwdSm80ILi2ELi2EN4cute5tupleIJNS1_1CILi128EEES4_NS3_ILi64EEEEEEN7cutlass10bfloat16_tEfNS7_4arch4Sm80ELb1ELb0ELb1ELb1ELb1ELb0ELb0ELb0ELi2ELi4ELi4ELi4ELb0EE3mmaINS_16FlashAttnBwdSm80ISB_NS_21CollectiveEpilogueBwdIS6_S8_SA_Li256ELb1ELb0ELi2EEENS_25SingleTileBwdLPTSchedulerILb1ELi128ELb1EEEE13SharedStorageENS1_6TensorINS1_11ArrayEngineIfLm32EEENS1_6LayoutINS2_IJNS2_IJNS3_ILi2EEESO_EEESO_NS3_ILi4EEEEEENS2_IJNS2_IJNS3_ILi1EEESO_EEESQ_NS3_ILi8EEEEEEEEEEEEbRKNSB_6ParamsERT0_S12_iNS2_IJiiiEEERT_ENKUlvE0_clEv)
        /*2624*/ 	.word	0x00000000


	//----- nvinfo : EIATTR_FRAME_SIZE
	.align		4
.L_1638:
        /*2628*/ 	.byte	0x04, 0x11
        /*262a*/ 	.short	(.L_1640 - .L_1639)
	.align		4
.L_1639:
        /*262c*/ 	.word	index@($_ZN7cutlass13device_kernelIN5flash19enable_sm80_to_sm89INS1_16FlashAttnBwdSm80INS1_25CollectiveMainloopBwdSm80ILi2ELi2EN4cute5tupleIJNS5_1CILi128EEES8_NS7_ILi64EEEEEENS_10bfloat16_tEfNS_4arch4Sm80ELb1ELb0ELb1ELb1ELb1ELb0ELb0ELb0ELi2ELi4ELi4ELi4ELb0EEENS1_21CollectiveEpilogueBwdISA_SB_SD_Li256ELb1ELb0ELi2EEENS1_25SingleTileBwdLPTSchedulerILb1ELi128ELb1EEEEEEEEEvNT_6ParamsE$_ZZN5flash25CollectiveMainloopBwdSm80ILi2ELi2EN4cute5tupleIJNS1_1CILi128EEES4_NS3_ILi64EEEEEEN7cutlass10bfloat16_tEfNS7_4arch4Sm80ELb1ELb0ELb1ELb1ELb1ELb0ELb0ELb0ELi2ELi4ELi4ELi4ELb0EE3mmaINS_16FlashAttnBwdSm80ISB_NS_21CollectiveEpilogueBwdIS6_S8_SA_Li256ELb1ELb0ELi2EEENS_25SingleTileBwdLPTSchedulerILb1ELi128ELb1EEEE13SharedStorageENS1_6TensorINS1_11ArrayEngineIfLm32EEENS1_6LayoutINS2_IJNS2_IJNS3_ILi2EEESO_EEESO_NS3_ILi4EEEEEENS2_IJNS2_IJNS3_ILi1EEESO_EEESQ_NS3_ILi8EEEEEEEEEEEEbRKNSB_6ParamsERT0_S12_iNS2_IJiiiEEERT_ENKUliiE_clEii)
        /*2630*/ 	.word	0x00000000


	//----- nvinfo : EIATTR_FRAME_SIZE
	.align		4
.L_1640:
        /*2634*/ 	.byte	0x04, 0x11
        /*2636*/ 	.short	(.L_1642 - .L_1641)
	.align		4
.L_1641:
        /*2638*/ 	.word	index@($_ZN7cutlass13device_kernelIN5flash19enable_sm80_to_sm89INS1_16FlashAttnBwdSm80INS1_25CollectiveMainloopBwdSm80ILi2ELi2EN4cute5tupleIJNS5_1CILi128EEES8_NS7_ILi64EEEEEENS_10bfloat16_tEfNS_4arch4Sm80ELb1ELb0ELb1ELb1ELb1ELb0ELb0ELb0ELi2ELi4ELi4ELi4ELb0EEENS1_21CollectiveEpilogueBwdISA_SB_SD_Li256ELb1ELb0ELi2EEENS1_25SingleTileBwdLPTSchedulerILb1ELi128ELb1EEEEEEEEEvNT_6ParamsE$_ZZN5flash25CollectiveMainloopBwdSm80ILi2ELi2EN4cute5tupleIJNS1_1CILi128EEES4_NS3_ILi64EEEEEEN7cutlass10bfloat16_tEfNS7_4arch4Sm80ELb1ELb0ELb1ELb1ELb1ELb0ELb0ELb0ELi2ELi4ELi4ELi4ELb0EE3mmaINS_16FlashAttnBwdSm80ISB_NS_21CollectiveEpilogueBwdIS6_S8_SA_Li256ELb1ELb0ELi2EEENS_25SingleTileBwdLPTSchedulerILb1ELi128ELb1EEEE13SharedStorageENS1_6TensorINS1_11ArrayEngineIfLm32EEENS1_6LayoutINS2_IJNS2_IJNS3_ILi2EEESO_EEESO_NS3_ILi4EEEEEENS2_IJNS2_IJNS3_ILi1EEESO_EEESQ_NS3_ILi8EEEEEEEEEEEEbRKNSB_6ParamsERT0_S12_iNS2_IJiiiEEERT_ENKUliiE0_clEii)
        /*263c*/ 	.word	0x00000000


	//----- nvinfo : EIATTR_FRAME_SIZE
	.align		4
.L_1642:
        /*2640*/ 	.byte	0x04, 0x11
        /*2642*/ 	.short	(.L_1644 - .L_1643)
	.align		4
.L_1643:
        /*2644*/ 	.word	index@($_ZN7cutlass13device_kernelIN5flash19enable_sm80_to_sm89INS1_16FlashAttnBwdSm80INS1_25CollectiveMainloopBwdSm80ILi2ELi2EN4cute5tupleIJNS5_1CILi128EEES8_NS7_ILi64EEEEEENS_10bfloat16_tEfNS_4arch4Sm80ELb1ELb0ELb1ELb1ELb1ELb0ELb0ELb0ELi2ELi4ELi4ELi4ELb0EEENS1_21CollectiveEpilogueBwdISA_SB_SD_Li256ELb1ELb0ELi2EEENS1_25SingleTileBwdLPTSchedulerILb1ELi128ELb1EEEEEEEEEvNT_6ParamsE$_ZZN5flash25CollectiveMainloopBwdSm80ILi2ELi2EN4cute5tupleIJNS1_1CILi128EEES4_NS3_ILi64EEEEEEN7cutlass10bfloat16_tEfNS7_4arch4Sm80ELb1ELb0ELb1ELb1ELb1ELb0ELb0ELb0ELi2ELi4ELi4ELi4ELb0EE3mmaINS_16FlashAttnBwdSm80ISB_NS_21CollectiveEpilogueBwdIS6_S8_SA_Li256ELb1ELb0ELi2EEENS_25SingleTileBwdLPTSchedulerILb1ELi128ELb1EEEE13SharedStorageENS1_6TensorINS1_11ArrayEngineIfLm32EEENS1_6LayoutINS2_IJNS2_IJNS3_ILi2EEESO_EEESO_NS3_ILi4EEEEEENS2_IJNS2_IJNS3_ILi1EEESO_EEESQ_NS3_ILi8EEEEEEEEEEEEbRKNSB_6ParamsERT0_S12_iNS2_IJiiiEEERT_ENKUliT_E_clIZSC_ISJ_SX_EbS10_S12_S12_iS13_S15_EUlRS16_iE_EEDaiS16_)
        /*2648*/ 	.word	0x00000000


	//----- nvinfo : EIATTR_FRAME_SIZE
	.align		4
.L_1644:
        /*264c*/ 	.byte	0x04, 0x11
        /*264e*/ 	.short	(.L_1646 - .L_1645)
	.align		4
.L_1645:
        /*2650*/ 	.word	index@($_ZN7cutlass13device_kernelIN5flash19enable_sm80_to_sm89INS1_16FlashAttnBwdSm80INS1_25CollectiveMainloopBwdSm80ILi2ELi2EN4cute5tupleIJNS5_1CILi128EEES8_NS7_ILi64EEEEEENS_10bfloat16_tEfNS_4arch4Sm80ELb1ELb0ELb1ELb1ELb1ELb0ELb0ELb0ELi2ELi4ELi4ELi4ELb0EEENS1_21CollectiveEpilogueBwdISA_SB_SD_Li256ELb1ELb0ELi2EEENS1_25SingleTileBwdLPTSchedulerILb1ELi128ELb1EEEEEEEEEvNT_6ParamsE$_ZZN5flash25CollectiveMainloopBwdSm80ILi2ELi2EN4cute5tupleIJNS1_1CILi128EEES4_NS3_ILi64EEEEEEN7cutlass10bfloat16_tEfNS7_4arch4Sm80ELb1ELb0ELb1ELb1ELb1ELb0ELb0ELb0ELi2ELi4ELi4ELi4ELb0EE3mmaINS_16FlashAttnBwdSm80ISB_NS_21CollectiveEpilogueBwdIS6_S8_SA_Li256ELb1ELb0ELi2EEENS_25SingleTileBwdLPTSchedulerILb1ELi128ELb1EEEE13SharedStorageENS1_6TensorINS1_11ArrayEngineIfLm32EEENS1_6LayoutINS2_IJNS2_IJNS3_ILi2EEESO_EEESO_NS3_ILi4EEEEEENS2_IJNS2_IJNS3_ILi1EEESO_EEESQ_NS3_ILi8EEEEEEEEEEEEbRKNSB_6ParamsERT0_S12_iNS2_IJiiiEEERT_ENKUlRT_iE_clINSK_INSL_IfLm64EEENSN_INS2_IJSP_SO_SU_EEESV_EEEEEEDaS17_i)
        /*2654*/ 	.word	0x00000000


	//----- nvinfo : EIATTR_FRAME_SIZE
	.align		4
.L_1646:
        /*2658*/ 	.byte	0x04, 0x11
        /*265a*/ 	.short	(.L_1648 - .L_1647)
	.align		4
.L_1647:
        /*265c*/ 	.word	index@($_ZN7cutlass13device_kernelIN5flash19enable_sm80_to_sm89INS1_16FlashAttnBwdSm80INS1_25CollectiveMainloopBwdSm80ILi2ELi2EN4cute5tupleIJNS5_1CILi128EEES8_NS7_ILi64EEEEEENS_10bfloat16_tEfNS_4arch4Sm80ELb1ELb0ELb1ELb1ELb1ELb0ELb0ELb0ELi2ELi4ELi4ELi4ELb0EEENS1_21CollectiveEpilogueBwdISA_SB_SD_Li256ELb1ELb0ELi2EEENS1_25SingleTileBwdLPTSchedulerILb1ELi128ELb1EEEEEEEEEvNT_6ParamsE$_ZZN4cuteplIJiiEJiiEEEDaRKNS_15ArithmeticTupleIJDpT_EEERKNS1_IJDpT0_EEEENKUlDpRKT_E_clIJiiEEEDaSF_)
        /*2660*/ 	.word	0x00000000


	//----- nvinfo : EIATTR_FRAME_SIZE
	.align		4
.L_1648:
        /*2664*/ 	.byte	0x04, 0x11
        /*2666*/ 	.short	(.L_1650 - .L_1649)
	.align		4
.L_1649:
        /*2668*/ 	.word	index@($_ZN7cutlass13device_kernelIN5flash19enable_sm80_to_sm89INS1_16FlashAttnBwdSm80INS1_25CollectiveMainloopBwdSm80ILi2ELi2EN4cute5tupleIJNS5_1CILi128EEES8_NS7_ILi64EEEEEENS_10bfloat16_tEfNS_4arch4Sm80ELb1ELb0ELb1ELb1ELb1ELb0ELb0ELb0ELi2ELi4ELi4ELi4ELb0EEENS1_21CollectiveEpilogueBwdISA_SB_SD_Li256ELb1ELb0ELi2EEENS1_25SingleTileBwdLPTSchedulerILb1ELi128ELb1EEEEEEEEEvNT_6ParamsE$_ZZN4cuteplIJiiEJiNS_1CILi0EEEEEEDaRKNS_15ArithmeticTupleIJDpT_EEERKNS3_IJDpT0_EEEENKUlDpRKT_E_clIJiiEEEDaSH_)
        /*266c*/ 	.word	0x00000000


	//----- nvinfo : EIATTR_FRAME_SIZE
	.align		4
.L_1650:
        /*2670*/ 	.byte	0x04, 0x11
        /*2672*/ 	.short	(.L_1652 - .L_1651)
	.align		4
.L_1651:
        /*2674*/ 	.word	index@($_ZN7cutlass13device_kernelIN5flash19enable_sm80_to_sm89INS1_16FlashAttnBwdSm80INS1_25CollectiveMainloopBwdSm80ILi2ELi2EN4cute5tupleIJNS5_1CILi128EEES8_NS7_ILi64EEEEEENS_10bfloat16_tEfNS_4arch4Sm80ELb1ELb0ELb1ELb1ELb1ELb0ELb0ELb0ELi2ELi4ELi4ELi4ELb0EEENS1_21CollectiveEpilogueBwdISA_SB_SD_Li256ELb1ELb0ELi2EEENS1_25SingleTileBwdLPTSchedulerILb1ELi128ELb1EEEEEEEEEvNT_6ParamsE$_ZZN4cuteplIJiiEJNS_1CILi0EEES2_EEEDaRKNS_15ArithmeticTupleIJDpT_EEERKNS3_IJDpT0_EEEENKUlDpRKT_E_clIJiiEEEDaSH_)
        /*2678*/ 	.word	0x00000000


	//----- nvinfo : EIATTR_FRAME_SIZE
	.align		4
.L_1652:
        /*267c*/ 	.byte	0x04, 0x11
        /*267e*/ 	.short	(.L_1654 - .L_1653)
	.align		4
.L_1653:
        /*2680*/ 	.word	index@($_ZN7cutlass13device_kernelIN5flash19enable_sm80_to_sm89INS1_16FlashAttnBwdSm80INS1_25CollectiveMainloopBwdSm80ILi2ELi2EN4cute5tupleIJNS5_1CILi128EEES8_NS7_ILi64EEEEEENS_10bfloat16_tEfNS_4arch4Sm80ELb1ELb0ELb1ELb1ELb1ELb0ELb0ELb0ELi2ELi4ELi4ELi4ELb0EEENS1_21CollectiveEpilogueBwdISA_SB_SD_Li256ELb1ELb0ELi2EEENS1_25SingleTileBwdLPTSchedulerILb1ELi128ELb1EEEEEEEEEvNT_6ParamsE$_ZZN4cuteplIJiEJiEEEDaRKNS_15ArithmeticTupleIJDpT_EEERKNS1_IJDpT0_EEEENKUlDpRKT_E_clIJiEEEDaSF_)
        /*2684*/ 	.word	0x00000000


	//----- nvinfo : EIATTR_FRAME_SIZE
	.align		4
.L_1654:
        /*2688*/ 	.byte	0x04, 0x11
        /*268a*/ 	.short	(.L_1656 - .L_1655)
	.align		4
.L_1655:
        /*268c*/ 	.word	index@($_ZN7cutlass13device_kernelIN5flash19enable_sm80_to_sm89INS1_16FlashAttnBwdSm80INS1_25CollectiveMainloopBwdSm80ILi2ELi2EN4cute5tupleIJNS5_1CILi128EEES8_NS7_ILi64EEEEEENS_10bfloat16_tEfNS_4arch4Sm80ELb1ELb0ELb1ELb1ELb1ELb0ELb0ELb0ELi2ELi4ELi4ELi4ELb0EEENS1_21CollectiveEpilogueBwdISA_SB_SD_Li256ELb1ELb0ELi2EEENS1_25SingleTileBwdLPTSchedulerILb1ELi128ELb1EEEEEEEEEvNT_6ParamsE$_ZZN4cuteplIJiEJNS_1CILi0EEEiEEEDaRKNS_15ArithmeticTupleIJDpT_EEERKNS3_IJDpT0_EEEENKUlDpRKT_E_clIJiiEEEDaSH_)
        /*2690*/ 	.word	0x00000000


	//----- nvinfo : EIATTR_FRAME_SIZE
	.align		4
.L_1656:
        /*2694*/ 	.byte	0x04, 0x11
        /*2696*/ 	.short	(.L_1658 - .L_1657)
	.align		4
.L_1657:
        /*2698*/ 	.word	index@($_ZN7cutlass13device_kernelIN5flash19enable_sm80_to_sm89INS1_16FlashAttnBwdSm80INS1_25CollectiveMainloopBwdSm80ILi2ELi2EN4cute5tupleIJNS5_1CILi128EEES8_NS7_ILi64EEEEEENS_10bfloat16_tEfNS_4arch4Sm80ELb1ELb0ELb1ELb1ELb1ELb0ELb0ELb0ELi2ELi4ELi4ELi4ELb0EEENS1_21CollectiveEpilogueBwdISA_SB_SD_Li256ELb1ELb0ELi2EEENS1_25SingleTileBwdLPTSchedulerILb1ELi128ELb1EEEEEEEEEvNT_6ParamsE$_ZZN4cuteplIJiEJNS_1CILi0EEES2_EEEDaRKNS_15ArithmeticTupleIJDpT_EEERKNS3_IJDpT0_EEEENKUlDpRKT_E_clIJiS2_EEEDaSH_)
        /*269c*/ 	.word	0x00000000


	//----- nvinfo : EIATTR_FRAME_SIZE
	.align		4
.L_1658:
        /*26a0*/ 	.byte	0x04, 0x11
        /*26a2*/ 	.short	(.L_1660 - .L_1659)
	.align		4
.L_1659:
        /*26a4*/ 	.word	index@($_ZN7cutlass13device_kernelIN5flash19enable_sm80_to_sm89INS1_16FlashAttnBwdSm80INS1_25CollectiveMainloopBwdSm80ILi2ELi2EN4cute5tupleIJNS5_1CILi128EEES8_NS7_ILi64EEEEEENS_10bfloat16_tEfNS_4arch4Sm80ELb1ELb0ELb1ELb1ELb1ELb0ELb0ELb0ELi2ELi4ELi4ELi4ELb0EEENS1_21CollectiveEpilogueBwdISA_SB_SD_Li256ELb1ELb0ELi2EEENS1_25SingleTileBwdLPTSchedulerILb1ELi128ELb1EEEEEEEEEvNT_6ParamsE$_ZZN4cuteplIJiEJNS_1CILi0EEEEEEDaRKNS_15ArithmeticTupleIJDpT_EEERKNS3_IJDpT0_EEEENKUlDpRKT_E_clIJiEEEDaSH_)
        /*26a8*/ 	.word	0x00000000


	//----- nvinfo : EIATTR_FRAME_SIZE
	.align		4
.L_1660:
        /*26ac*/ 	.byte	0x04, 0x11
        /*26ae*/ 	.short	(.L_1662 - .L_1661)
	.align		4
.L_1661:
        /*26b0*/ 	.word	index@($_ZN7cutlass13device_kernelIN5flash19enable_sm80_to_sm89INS1_16FlashAttnBwdSm80INS1_25CollectiveMainloopBwdSm80ILi2ELi2EN4cute5tupleIJNS5_1CILi128EEES8_NS7_ILi64EEEEEENS_10bfloat16_tEfNS_4arch4Sm80ELb1ELb0ELb1ELb1ELb1ELb0ELb0ELb0ELi2ELi4ELi4ELi4ELb0EEENS1_21CollectiveEpilogueBwdISA_SB_SD_Li256ELb1ELb0ELi2EEENS1_25SingleTileBwdLPTSchedulerILb1ELi128ELb1EEEEEEEEEvNT_6ParamsE$_ZZN4cuteplIJNS_1CILi0EEEiEJiEEEDaRKNS_15ArithmeticTupleIJDpT_EEERKNS3_IJDpT0_EEEENKUlDpRKT_E_clIJiiEEEDaSH_)
        /*26b4*/ 	.word	0x00000000


	//----- nvinfo : EIATTR_FRAME_SIZE
	.align		4
.L_1662:
        /*26b8*/ 	.byte	0x04, 0x11
        /*26ba*/ 	.short	(.L_1664 - .L_1663)
	.align		4
.L_1663:
        /*26bc*/ 	.word	index@($_ZN7cutlass13device_kernelIN5flash19enable_sm80_to_sm89INS1_16FlashAttnBwdSm80INS1_25CollectiveMainloopBwdSm80ILi2ELi2EN4cute5tupleIJNS5_1CILi128EEES8_NS7_ILi64EEEEEENS_10bfloat16_tEfNS_4arch4Sm80ELb1ELb0ELb1ELb1ELb1ELb0ELb0ELb0ELi2ELi4ELi4ELi4ELb0EEENS1_21CollectiveEpilogueBwdISA_SB_SD_Li256ELb1ELb0ELi2EEENS1_25SingleTileBwdLPTSchedulerILb1ELi128ELb1EEEEEEEEEvNT_6ParamsE$_ZZN4cuteplIJNS_1CILi0EEEiEJS2_iEEEDaRKNS_15ArithmeticTupleIJDpT_EEERKNS3_IJDpT0_EEEENKUlDpRKT_E_clIJS2_iEEEDaSH_)
        /*26c0*/ 	.word	0x00000000


	//----- nvinfo : EIATTR_FRAME_SIZE
	.align		4
.L_1664:
        /*26c4*/ 	.byte	0x04, 0x11
        /*26c6*/ 	.short	(.L_1666 - .L_1665)
	.align		4
.L_1665:
        /*26c8*/ 	.word	index@($_ZN7cutlass13device_kernelIN5flash19enable_sm80_to_sm89INS1_16FlashAttnBwdSm80INS1_25CollectiveMainloopBwdSm80ILi2ELi2EN4cute5tupleIJNS5_1CILi128EEES8_NS7_ILi64EEEEEENS_10bfloat16_tEfNS_4arch4Sm80ELb1ELb0ELb1ELb1ELb1ELb0ELb0ELb0ELi2ELi4ELi4ELi4ELb0EEENS1_21CollectiveEpilogueBwdISA_SB_SD_Li256ELb1ELb0ELi2EEENS1_25SingleTileBwdLPTSchedulerILb1ELi128ELb1EEEEEEEEEvNT_6ParamsE$_ZZN4cuteplIJNS_1CILi0EEES2_EJiiEEEDaRKNS_15ArithmeticTupleIJDpT_EEERKNS3_IJDpT0_EEEENKUlDpRKT_E_clIJiiEEEDaSH_)
        /*26cc*/ 	.word	0x00000000


	//----- nvinfo : EIATTR_FRAME_SIZE
	.align		4
.L_1666:
        /*26d0*/ 	.byte	0x04, 0x11
        /*26d2*/ 	.short	(.L_1668 - .L_1667)
	.align		4
.L_1667:
        /*26d4*/ 	.word	index@($_ZN7cutlass13device_kernelIN5flash19enable_sm80_to_sm89INS1_16FlashAttnBwdSm80INS1_25CollectiveMainloopBwdSm80ILi2ELi2EN4cute5tupleIJNS5_1CILi128EEES8_NS7_ILi64EEEEEENS_10bfloat16_tEfNS_4arch4Sm80ELb1ELb0ELb1ELb1ELb1ELb0ELb0ELb0ELi2ELi4ELi4ELi4ELb0EEENS1_21CollectiveEpilogueBwdISA_SB_SD_Li256ELb1ELb0ELi2EEENS1_25SingleTileBwdLPTSchedulerILb1ELi128ELb1EEEEEEEEEvNT_6ParamsE$_ZZN4cuteplIJNS_1CILi0EEES2_EJiS2_EEEDaRKNS_15ArithmeticTupleIJDpT_EEERKNS3_IJDpT0_EEEENKUlDpRKT_E_clIJiS2_EEEDaSH_)
        /*26d8*/ 	.word	0x00000000


	//----- nvinfo : EIATTR_FRAME_SIZE
	.align		4
.L_1668:
        /*26dc*/ 	.byte	0x04, 0x11
        /*26de*/ 	.short	(.L_1670 - .L_1669)
	.align		4
.L_1669:
        /*26e0*/ 	.word	index@($_ZN7cutlass13device_kernelIN5flash19enable_sm80_to_sm89INS1_16FlashAttnBwdSm80INS1_25CollectiveMainloopBwdSm80ILi2ELi2EN4cute5tupleIJNS5_1CILi128EEES8_NS7_ILi64EEEEEENS_10bfloat16_tEfNS_4arch4Sm80ELb1ELb0ELb1ELb1ELb1ELb0ELb0ELb0ELi2ELi4ELi4ELi4ELb0EEENS1_21CollectiveEpilogueBwdISA_SB_SD_Li256ELb1ELb0ELi2EEENS1_25SingleTileBwdLPTSchedulerILb1ELi128ELb1EEEEEEEEEvNT_6ParamsE$_ZZN4cuteplIJNS_1CILi0EEES2_EJiEEEDaRKNS_15ArithmeticTupleIJDpT_EEERKNS3_IJDpT0_EEEENKUlDpRKT_E_clIJiS2_EEEDaSH_)
        /*26e4*/ 	.word	0x00000000


	//----- nvinfo : EIATTR_FRAME_SIZE
	.align		4
.L_1670:
        /*26e8*/ 	.byte	0x04, 0x11
        /*26ea*/ 	.short	(.L_1672 - .L_1671)
	.align		4
.L_1671:
        /*26ec*/ 	.word	index@($_ZN7cutlass13device_kernelIN5flash19enable_sm80_to_sm89INS1_16FlashAttnBwdSm80INS1_25CollectiveMainloopBwdSm80ILi2ELi2EN4cute5tupleIJNS5_1CILi128EEES8_NS7_ILi64EEEEEENS_10bfloat16_tEfNS_4arch4Sm80ELb1ELb0ELb1ELb1ELb1ELb0ELb0ELb0ELi2ELi4ELi4ELi4ELb0EEENS1_21CollectiveEpilogueBwdISA_SB_SD_Li256ELb1ELb0ELi2EEENS1_25SingleTileBwdLPTSchedulerILb1ELi128ELb1EEEEEEEEEvNT_6ParamsE$_ZZN4cuteplIJNS_1CILi0EEES2_EJS2_iEEEDaRKNS_15ArithmeticTupleIJDpT_EEERKNS3_IJDpT0_EEEENKUlDpRKT_E_clIJS2_iEEEDaSH_)
        /*26f0*/ 	.word	0x00000000


	//----- nvinfo : EIATTR_FRAME_SIZE
	.align		4
.L_1672:
        /*26f4*/ 	.byte	0x04, 0x11
        /*26f6*/ 	.short	(.L_1674 - .L_1673)
	.align		4
.L_1673:
        /*26f8*/ 	.word	index@($_ZN7cutlass13device_kernelIN5flash19enable_sm80_to_sm89INS1_16FlashAttnBwdSm80INS1_25CollectiveMainloopBwdSm80ILi2ELi2EN4cute5tupleIJNS5_1CILi128EEES8_NS7_ILi64EEEEEENS_10bfloat16_tEfNS_4arch4Sm80ELb1ELb0ELb1ELb1ELb1ELb0ELb0ELb0ELi2ELi4ELi4ELi4ELb0EEENS1_21CollectiveEpilogueBwdISA_SB_SD_Li256ELb1ELb0ELi2EEENS1_25SingleTileBwdLPTSchedulerILb1ELi128ELb1EEEEEEEEEvNT_6ParamsE$_ZZN4cuteplIJNS_1CILi0EEEEJS2_iEEEDaRKNS_15ArithmeticTupleIJDpT_EEERKNS3_IJDpT0_EEEENKUlDpRKT_E_clIJS2_iEEEDaSH_)
        /*26fc*/ 	.word	0x00000000


	//----- nvinfo : EIATTR_FRAME_SIZE
	.align		4
.L_1674:
        /*2700*/ 	.byte	0x04, 0x11
        /*2702*/ 	.short	(.L_1676 - .L_1675)
	.align		4
.L_1675:
        /*2704*/ 	.word	index@($_ZN7cutlass13device_kernelIN5flash19enable_sm80_to_sm89INS1_16FlashAttnBwdSm80INS1_25CollectiveMainloopBwdSm80ILi2ELi2EN4cute5tupleIJNS5_1CILi128EEES8_NS7_ILi64EEEEEENS_10bfloat16_tEfNS_4arch4Sm80ELb1ELb0ELb1ELb1ELb1ELb0ELb0ELb0ELi2ELi4ELi4ELi4ELb0EEENS1_21CollectiveEpilogueBwdISA_SB_SD_Li256ELb1ELb0ELi2EEENS1_25SingleTileBwdLPTSchedulerILb1ELi128ELb1EEEEEEEEEvNT_6ParamsE$_ZZN4cute9transformINS_5tupleIJiiiNS_1CILi0EEEEEENS1_IJNS2_ILi32EEENS2_ILi4EEENS2_ILi2EEENS2_ILi1EEEEEENS1_IJS8_S8_S8_S8_EEEZNS_7crd2crdIS4_S9_SA_EEDaRKT_RKT0_RKT1_EUlRKT_RKT0_RKT1_E_EEDaSE_SH_SK_OT2_ENKUlDpSN_E_clIJiiiS3_EEEDaSX_)
        /*2708*/ 	.word	0x00000000


	//----- nvinfo : EIATTR_FRAME_SIZE
	.align		4
.L_1676:
        /*270c*/ 	.byte	0x04, 0x11
        /*270e*/ 	.short	(.L_1678 - .L_1677)
	.align		4
.L_1677:
        /*2710*/ 	.word	index@($_ZN7cutlass13device_kernelIN5flash19enable_sm80_to_sm89INS1_16FlashAttnBwdSm80INS1_25CollectiveMainloopBwdSm80ILi2ELi2EN4cute5tupleIJNS5_1CILi128EEES8_NS7_ILi64EEEEEENS_10bfloat16_tEfNS_4arch4Sm80ELb1ELb0ELb1ELb1ELb1ELb0ELb0ELb0ELi2ELi4ELi4ELi4ELb0EEENS1_21CollectiveEpilogueBwdISA_SB_SD_Li256ELb1ELb0ELi2EEENS1_25SingleTileBwdLPTSchedulerILb1ELi128ELb1EEEEEEEEEvNT_6ParamsE$_ZZN4cute9transformINS_5tupleIJiiNS_1CILi0EEEEEENS1_IJNS1_IJNS2_ILi4EEENS2_ILi8EEEEEES5_NS2_ILi1EEEEEEZNS_7idx2crdIS4_S9_EEDaRKT_RKT0_EUlRKT_RKT0_E_EEDaSD_SG_OT1_ENKUlDpSJ_E_clIJNS1_IJiiEEEiS3_EEEDaSQ_)
        /*2714*/ 	.word	0x00000000


	//----- nvinfo : EIATTR_FRAME_SIZE
	.align		4
.L_1678:
        /*2718*/ 	.byte	0x04, 0x11
        /*271a*/ 	.short	(.L_1680 - .L_1679)
	.align		4
.L_1679:
        /*271c*/ 	.word	index@($_ZN7cutlass13device_kernelIN5flash19enable_sm80_to_sm89INS1_16FlashAttnBwdSm80INS1_25CollectiveMainloopBwdSm80ILi2ELi2EN4cute5tupleIJNS5_1CILi128EEES8_NS7_ILi64EEEEEENS_10bfloat16_tEfNS_4arch4Sm80ELb1ELb0ELb1ELb1ELb1ELb0ELb0ELb0ELi2ELi4ELi4ELi4ELb0EEENS1_21CollectiveEpilogueBwdISA_SB_SD_Li256ELb1ELb0ELi2EEENS1_25SingleTileBwdLPTSchedulerILb1ELi128ELb1EEEEEEEEEvNT_6ParamsE$_ZZN4cute9transformINS_5tupleIJiiNS_1CILi0EEEEEENS1_IJNS1_IJNS2_ILi4EEENS2_ILi8EEEEEENS2_ILi2EEENS2_ILi1EEEEEEZNS_7idx2crdIS4_SA_EEDaRKT_RKT0_EUlRKT_RKT0_E_EEDaSE_SH_OT1_ENKUlDpSK_E_clIJNS1_IJiiEEEiS3_EEEDaSR_)
        /*2720*/ 	.word	0x00000000


	//----- nvinfo : EIATTR_FRAME_SIZE
	.align		4
.L_1680:
        /*2724*/ 	.byte	0x04, 0x11
        /*2726*/ 	.short	(.L_1682 - .L_1681)
	.align		4
.L_1681:
        /*2728*/ 	.word	index@($_ZN7cutlass13device_kernelIN5flash19enable_sm80_to_sm89INS1_16FlashAttnBwdSm80INS1_25CollectiveMainloopBwdSm80ILi2ELi2EN4cute5tupleIJNS5_1CILi128EEES8_NS7_ILi64EEEEEENS_10bfloat16_tEfNS_4arch4Sm80ELb1ELb0ELb1ELb1ELb1ELb0ELb0ELb0ELi2ELi4ELi4ELi4ELb0EEENS1_21CollectiveEpilogueBwdISA_SB_SD_Li256ELb1ELb0ELi2EEENS1_25SingleTileBwdLPTSchedulerILb1ELi128ELb1EEEEEEEEEvNT_6ParamsE$_ZZN4cute9transformINS_5tupleIJNS_1CILi32EEENS2_ILi4EEENS2_ILi2EEENS2_ILi1EEEEEENS1_IJS6_S3_NS2_ILi128EEENS2_ILi0EEEEEEZNS_7idx2crdIiS7_SA_EEDaRKT_RKT0_RKT1_EUlRKT_RKT0_E_EEDaSE_SH_OSI_ENKUlDpSN_E_clIJiiiS9_EEEDaST_)
        /*272c*/ 	.word	0x00000000


	//----- nvinfo : EIATTR_FRAME_SIZE
	.align		4
.L_1682:
        /*2730*/ 	.byte	0x04, 0x11
        /*2732*/ 	.short	(.L_1684 - .L_1683)
	.align		4
.L_1683:
        /*2734*/ 	.word	index@($_ZN7cutlass13device_kernelIN5flash19enable_sm80_to_sm89INS1_16FlashAttnBwdSm80INS1_25CollectiveMainloopBwdSm80ILi2ELi2EN4cute5tupleIJNS5_1CILi128EEES8_NS7_ILi64EEEEEENS_10bfloat16_tEfNS_4arch4Sm80ELb1ELb0ELb1ELb1ELb1ELb0ELb0ELb0ELi2ELi4ELi4ELi4ELb0EEENS1_21CollectiveEpilogueBwdISA_SB_SD_Li256ELb1ELb0ELi2EEENS1_25SingleTileBwdLPTSchedulerILb1ELi128ELb1EEEEEEEEEvNT_6ParamsE$_ZZN4cute9transformINS_15ArithmeticTupleIJiiEEEZNS_14transform_leafIS2_NS_8identityEEEDaRKT_OT0_EUlRKT_E_EEDaS7_S9_ENKUlDpSC_E_clIJiiEEEDaSE_)
        /*2738*/ 	.word	0x00000000


	//----- nvinfo : EIATTR_FRAME_SIZE
	.align		4
.L_1684:
        /*273c*/ 	.byte	0x04, 0x11
        /*273e*/ 	.short	(.L_1686 - .L_1685)
	.align		4
.L_1685:
        /*2740*/ 	.word	index@($_ZN7cutlass13device_kernelIN5flash19enable_sm80_to_sm89INS1_16FlashAttnBwdSm80INS1_25CollectiveMainloopBwdSm80ILi2ELi2EN4cute5tupleIJNS5_1CILi128EEES8_NS7_ILi64EEEEEENS_10bfloat16_tEfNS_4arch4Sm80ELb1ELb0ELb1ELb1ELb1ELb0ELb0ELb0ELi2ELi4ELi4ELi4ELb0EEENS1_21CollectiveEpilogueBwdISA_SB_SD_Li256ELb1ELb0ELi2EEENS1_25SingleTileBwdLPTSchedulerILb1ELi128ELb1EEEEEEEEEvNT_6ParamsE$_ZZN4cute7idx2crdIiNS_5tupleIJNS_1CILi32EEENS2_ILi4EEENS2_ILi2EEENS2_ILi1EEEEEENS1_IJS6_S3_NS2_ILi128EEENS2_ILi0EEEEEEEEDaRKT_RKT0_RKT1_ENKUlRKT_RKT0_E_clIS5_S8_EEDaSM_SP_)
        /*2744*/ 	.word	0x00000000


	//----- nvinfo : EIATTR_FRAME_SIZE
	.align		4
.L_1686:
        /*2748*/ 	.byte	0x04, 0x11
        /*274a*/ 	.short	(.L_1688 - .L_1687)
	.align		4
.L_1687:
        /*274c*/ 	.word	index@($_ZN7cutlass13device_kernelIN5flash19enable_sm80_to_sm89INS1_16FlashAttnBwdSm80INS1_25CollectiveMainloopBwdSm80ILi2ELi2EN4cute5tupleIJNS5_1CILi128EEES8_NS7_ILi64EEEEEENS_10bfloat16_tEfNS_4arch4Sm80ELb1ELb0ELb1ELb1ELb1ELb0ELb0ELb0ELi2ELi4ELi4ELi4ELb0EEENS1_21CollectiveEpilogueBwdISA_SB_SD_Li256ELb1ELb0ELi2EEENS1_25SingleTileBwdLPTSchedulerILb1ELi128ELb1EEEEEEEEEvNT_6ParamsE$_ZZN4cute7idx2crdIiNS_5tupleIJNS_1CILi32EEENS2_ILi4EEENS2_ILi2EEENS2_ILi1EEEEEENS1_IJS6_S3_NS2_ILi128EEENS2_ILi0EEEEEEEEDaRKT_RKT0_RKT1_ENKUlRKT_RKT0_E_clIS4_S3_EEDaSM_SP_)
        /*2750*/ 	.word	0x00000000


	//----- nvinfo : EIATTR_FRAME_SIZE
	.align		4
.L_1688:
        /*2754*/ 	.byte	0x04, 0x11
        /*2756*/ 	.short	(.L_1690 - .L_1689)
	.align		4
.L_1689:
        /*2758*/ 	.word	index@($_ZN7cutlass13device_kernelIN5flash19enable_sm80_to_sm89INS1_16FlashAttnBwdSm80INS1_25CollectiveMainloopBwdSm80ILi2ELi2EN4cute5tupleIJNS5_1CILi128EEES8_NS7_ILi64EEEEEENS_10bfloat16_tEfNS_4arch4Sm80ELb1ELb0ELb1ELb1ELb1ELb0ELb0ELb0ELi2ELi4ELi4ELi4ELb0EEENS1_21CollectiveEpilogueBwdISA_SB_SD_Li256ELb1ELb0ELi2EEENS1_25SingleTileBwdLPTSchedulerILb1ELi128ELb1EEEEEEEEEvNT_6ParamsE$_ZZN4cute7idx2crdIiNS_5tupleIJNS_1CILi32EEENS2_ILi4EEENS2_ILi2EEENS2_ILi1EEEEEENS1_IJS6_S3_NS2_ILi128EEENS2_ILi0EEEEEEEEDaRKT_RKT0_RKT1_ENKUlRKT_RKT0_E_clIS3_S6_EEDaSM_SP_)
        /*275c*/ 	.word	0x00000000


	//----- nvinfo : EIATTR_FRAME_SIZE
	.align		4
.L_1690:
        /*2760*/ 	.byte	0x04, 0x11
        /*2762*/ 	.short	(.L_1692 - .L_1691)
	.align		4
.L_1691:
        /*2764*/ 	.word	index@($_ZN7cutlass13device_kernelIN5flash19enable_sm80_to_sm89INS1_16FlashAttnBwdSm80INS1_25CollectiveMainloopBwdSm80ILi2ELi2EN4cute5tupleIJNS5_1CILi128EEES8_NS7_ILi64EEEEEENS_10bfloat16_tEfNS_4arch4Sm80ELb1ELb0ELb1ELb1ELb1ELb0ELb0ELb0ELi2ELi4ELi4ELi4ELb0EEENS1_21CollectiveEpilogueBwdISA_SB_SD_Li256ELb1ELb0ELi2EEENS1_25SingleTileBwdLPTSchedulerILb1ELi128ELb1EEEEEEEEEvNT_6ParamsE$_ZZN4cute7idx2crdINS_5tupleIJiiNS_1CILi0EEEEEENS1_IJNS1_IJNS2_ILi4EEENS2_ILi8EEEEEES5_NS2_ILi1EEEEEEEEDaRKT_RKT0_ENKUlRKT_RKT0_E_clIiS7_EEDaSI_SL_)
        /*2768*/ 	.word	0x00000000


	//----- nvinfo : EIATTR_FRAME_SIZE
	.align		4
.L_1692:
        /*276c*/ 	.byte	0x04, 0x11
        /*276e*/ 	.short	(.L_1694 - .L_1693)
	.align		4
.L_1693:
        /*2770*/ 	.word	index@($_ZN7cutlass13device_kernelIN5flash19enable_sm80_to_sm89INS1_16FlashAttnBwdSm80INS1_25CollectiveMainloopBwdSm80ILi2ELi2EN4cute5tupleIJNS5_1CILi128EEES8_NS7_ILi64EEEEEENS_10bfloat16_tEfNS_4arch4Sm80ELb1ELb0ELb1ELb1ELb1ELb0ELb0ELb0ELi2ELi4ELi4ELi4ELb0EEENS1_21CollectiveEpilogueBwdISA_SB_SD_Li256ELb1ELb0ELi2EEENS1_25SingleTileBwdLPTSchedulerILb1ELi128ELb1EEEEEEEEEvNT_6ParamsE$_ZZN4cute7idx2crdINS_5tupleIJiiNS_1CILi0EEEEEENS1_IJNS1_IJNS2_ILi4EEENS2_ILi8EEEEEES5_NS2_ILi1EEEEEEEEDaRKT_RKT0_ENKUlRKT_RKT0_E_clIiS5_EEDaSI_SL_)
        /*2774*/ 	.word	0x00000000


	//----- nvinfo : EIATTR_FRAME_SIZE
	.align		4
.L_1694:
        /*2778*/ 	.byte	0x04, 0x11
        /*277a*/ 	.short	(.L_1696 - .L_1695)
	.align		4
.L_1695:
        /*277c*/ 	.word	index@($_ZN7cutlass13device_kernelIN5flash19enable_sm80_to_sm89INS1_16FlashAttnBwdSm80INS1_25CollectiveMainloopBwdSm80ILi2ELi2EN4cute5tupleIJNS5_1CILi128EEES8_NS7_ILi64EEEEEENS_10bfloat16_tEfNS_4arch4Sm80ELb1ELb0ELb1ELb1ELb1ELb0ELb0ELb0ELi2ELi4ELi4ELi4ELb0EEENS1_21CollectiveEpilogueBwdISA_SB_SD_Li256ELb1ELb0ELi2EEENS1_25SingleTileBwdLPTSchedulerILb1ELi128ELb1EEEEEEEEEvNT_6ParamsE$_ZZN4cute7idx2crdINS_5tupleIJiiNS_1CILi0EEEEEENS1_IJNS1_IJNS2_ILi4EEENS2_ILi8EEEEEENS2_ILi2EEENS2_ILi1EEEEEEEEDaRKT_RKT0_ENKUlRKT_RKT0_E_clIiS8_EEDaSJ_SM_)
        /*2780*/ 	.word	0x00000000


	//----- nvinfo : EIATTR_FRAME_SIZE
	.align		4
.L_1696:
        /*2784*/ 	.byte	0x04, 0x11
        /*2786*/ 	.short	(.L_1698 - .L_1697)
	.align		4
.L_1697:
        /*2788*/ 	.word	index@($_ZN7cutlass13device_kernelIN5flash19enable_sm80_to_sm89INS1_16FlashAttnBwdSm80INS1_25CollectiveMainloopBwdSm80ILi2ELi2EN4cute5tupleIJNS5_1CILi128EEES8_NS7_ILi64EEEEEENS_10bfloat16_tEfNS_4arch4Sm80ELb1ELb0ELb1ELb1ELb1ELb0ELb0ELb0ELi2ELi4ELi4ELi4ELb0EEENS1_21CollectiveEpilogueBwdISA_SB_SD_Li256ELb1ELb0ELi2EEENS1_25SingleTileBwdLPTSchedulerILb1ELi128ELb1EEEEEEEEEvNT_6ParamsE$_ZZN4cute7idx2crdINS_5tupleIJiiNS_1CILi0EEEEEENS1_IJNS1_IJNS2_ILi4EEENS2_ILi8EEEEEENS2_ILi2EEENS2_ILi1EEEEEEEEDaRKT_RKT0_ENKUlRKT_RKT0_E_clIiS7_EEDaSJ_SM_)
        /*278c*/ 	.word	0x00000000


	//----- nvinfo : EIATTR_FRAME_SIZE
	.align		4
.L_1698:
        /*2790*/ 	.byte	0x04, 0x11
        /*2792*/ 	.short	(.L_1700 - .L_1699)
	.align		4
.L_1699:
        /*2794*/ 	.word	index@($_ZN7cutlass13device_kernelIN5flash19enable_sm80_to_sm89INS1_16FlashAttnBwdSm80INS1_25CollectiveMainloopBwdSm80ILi2ELi2EN4cute5tupleIJNS5_1CILi128EEES8_NS7_ILi64EEEEEENS_10bfloat16_tEfNS_4arch4Sm80ELb1ELb0ELb1ELb1ELb1ELb0ELb0ELb0ELi2ELi4ELi4ELi4ELb0EEENS1_21CollectiveEpilogueBwdISA_SB_SD_Li256ELb1ELb0ELi2EEENS1_25SingleTileBwdLPTSchedulerILb1ELi128ELb1EEEEEEEEEvNT_6ParamsE$_ZZN4cute7flattenINS_5tupleIJNS_1CILi1EEENS1_IJiiiEEENS2_ILi64EEENS1_IJNS2_ILi72EEENS2_ILi144EEENS2_ILi288EEEEEENS2_ILi512EEEEEEEEDaRKT_ENKUlRKT_E_clIS4_EEDaSH_)
        /*2798*/ 	.word	0x00000000


	//----- nvinfo : EIATTR_FRAME_SIZE
	.align		4
.L_1700:
        /*279c*/ 	.byte	0x04, 0x11
        /*279e*/ 	.short	(.L_1702 - .L_1701)
	.align		4
.L_1701:
        /*27a0*/ 	.word	index@($_ZN7cutlass13device_kernelIN5flash19enable_sm80_to_sm89INS1_16FlashAttnBwdSm80INS1_25CollectiveMainloopBwdSm80ILi2ELi2EN4cute5tupleIJNS5_1CILi128EEES8_NS7_ILi64EEEEEENS_10bfloat16_tEfNS_4arch4Sm80ELb1ELb0ELb1ELb1ELb1ELb0ELb0ELb0ELi2ELi4ELi4ELi4ELb0EEENS1_21CollectiveEpilogueBwdISA_SB_SD_Li256ELb1ELb0ELi2EEENS1_25SingleTileBwdLPTSchedulerILb1ELi128ELb1EEEEEEEEEvNT_6ParamsE$_ZZN4cute7flattenINS_5tupleIJNS_1CILi1EEENS1_IJNS2_ILi8EEEiiEEENS2_ILi64EEENS1_IJiNS2_ILi144EEENS2_ILi288EEEEEENS2_ILi512EEEEEEEEDaRKT_ENKUlRKT_E_clIS9_EEDaSH_)
        /*27a4*/ 	.word	0x00000000


	//----- nvinfo : EIATTR_FRAME_SIZE
	.align		4
.L_1702:
        /*27a8*/ 	.byte	0x04, 0x11
        /*27aa*/ 	.short	(.L_1704 - .L_1703)
	.align		4
.L_1703:
        /*27ac*/ 	.word	index@($_ZN7cutlass13device_kernelIN5flash19enable_sm80_to_sm89INS1_16FlashAttnBwdSm80INS1_25CollectiveMainloopBwdSm80ILi2ELi2EN4cute5tupleIJNS5_1CILi128EEES8_NS7_ILi64EEEEEENS_10bfloat16_tEfNS_4arch4Sm80ELb1ELb0ELb1ELb1ELb1ELb0ELb0ELb0ELi2ELi4ELi4ELi4ELb0EEENS1_21CollectiveEpilogueBwdISA_SB_SD_Li256ELb1ELb0ELi2EEENS1_25SingleTileBwdLPTSchedulerILb1ELi128ELb1EEEEEEEEEvNT_6ParamsE$_ZZN4cute7flattenINS_5tupleIJNS_1CILi1EEENS1_IJNS2_ILi8EEEiiEEENS2_ILi64EEENS1_IJiNS2_ILi144EEENS2_ILi288EEEEEENS2_ILi512EEEEEEEEDaRKT_ENKUlRKT_E_clIS5_EEDaSH_)
        /*27b0*/ 	.word	0x00000000


	//----- nvinfo : EIATTR_FRAME_SIZE
	.align		4
.L_1704:
        /*27b4*/ 	.byte	0x04, 0x11
        /*27b6*/ 	.short	(.L_1706 - .L_1705)
	.align		4
.L_1705:
        /*27b8*/ 	.word	index@($_ZN7cutlass13device_kernelIN5flash19enable_sm80_to_sm89INS1_16FlashAttnBwdSm80INS1_25CollectiveMainloopBwdSm80ILi2ELi2EN4cute5tupleIJNS5_1CILi128EEES8_NS7_ILi64EEEEEENS_10bfloat16_tEfNS_4arch4Sm80ELb1ELb0ELb1ELb1ELb1ELb0ELb0ELb0ELi2ELi4ELi4ELi4ELb0EEENS1_21CollectiveEpilogueBwdISA_SB_SD_Li256ELb1ELb0ELi2EEENS1_25SingleTileBwdLPTSchedulerILb1ELi128ELb1EEEEEEEEEvNT_6ParamsE$_ZZN4cute7flattenINS_5tupleIJNS1_IJNS_1CILi0EEENS1_IJNS2_ILi1EEENS2_ILi512EEEiEEEEEENS2_ILi4096EEENS1_IJiNS2_ILi8192EEEEEEEEEEEDaRKT_ENKUlRKT_E_clISA_EEDaSH_)
        /*27bc*/ 	.word	0x00000000


	//----- nvinfo : EIATTR_FRAME_SIZE
	.align		4
.L_1706:
        /*27c0*/ 	.byte	0x04, 0x11
        /*27c2*/ 	.short	(.L_1708 - .L_1707)
	.align		4
.L_1707:
        /*27c4*/ 	.word	index@($_ZN7cutlass13device_kernelIN5flash19enable_sm80_to_sm89INS1_16FlashAttnBwdSm80INS1_25CollectiveMainloopBwdSm80ILi2ELi2EN4cute5tupleIJNS5_1CILi128EEES8_NS7_ILi64EEEEEENS_10bfloat16_tEfNS_4arch4Sm80ELb1ELb0ELb1ELb1ELb1ELb0ELb0ELb0ELi2ELi4ELi4ELi4ELb0EEENS1_21CollectiveEpilogueBwdISA_SB_SD_Li256ELb1ELb0ELi2EEENS1_25SingleTileBwdLPTSchedulerILb1ELi128ELb1EEEEEEEEEvNT_6ParamsE$_ZZN4cute7flattenINS_5tupleIJNS1_IJNS_1CILi0EEENS1_IJNS2_ILi1EEENS2_ILi512EEEiEEEEEENS2_ILi4096EEENS1_IJiNS2_ILi8192EEEEEEEEEEEDaRKT_ENKUlRKT_E_clIS7_EEDaSH_)
        /*27c8*/ 	.word	0x00000000


	//----- nvinfo : EIATTR_FRAME_SIZE
	.align		4
.L_1708:
        /*27cc*/ 	.byte	0x04, 0x11
        /*27ce*/ 	.short	(.L_1710 - .L_1709)
	.align		4
.L_1709:
        /*27d0*/ 	.word	index@($_ZN7cutlass13device_kernelIN5flash19enable_sm80_to_sm89INS1_16FlashAttnBwdSm80INS1_25CollectiveMainloopBwdSm80ILi2ELi2EN4cute5tupleIJNS5_1CILi128EEES8_NS7_ILi64EEEEEENS_10bfloat16_tEfNS_4arch4Sm80ELb1ELb0ELb1ELb1ELb1ELb0ELb0ELb0ELi2ELi4ELi4ELi4ELb0EEENS1_21CollectiveEpilogueBwdISA_SB_SD_Li256ELb1ELb0ELi2EEENS1_25SingleTileBwdLPTSchedulerILb1ELi128ELb1EEEEEEEEEvNT_6ParamsE$_ZZN4cute7crd2crdINS_5tupleIJiiiNS_1CILi0EEEEEENS1_IJNS2_ILi32EEENS2_ILi4EEENS2_ILi2EEENS2_ILi1EEEEEENS1_IJS8_S8_S8_S8_EEEEEDaRKT_RKT0_RKT1_ENKUlRKT_RKT0_RKT1_E_clIiS7_S8_EEDaSM_SP_SS_)
        /*27d4*/ 	.word	0x00000000


	//----- nvinfo : EIATTR_FRAME_SIZE
	.align		4
.L_1710:
        /*27d8*/ 	.byte	0x04, 0x11
        /*27da*/ 	.short	(.L_1712 - .L_1711)
	.align		4
.L_1711:
        /*27dc*/ 	.word	index@($_ZN7cutlass13device_kernelIN5flash19enable_sm80_to_sm89INS1_16FlashAttnBwdSm80INS1_25CollectiveMainloopBwdSm80ILi2ELi2EN4cute5tupleIJNS5_1CILi128EEES8_NS7_ILi64EEEEEENS_10bfloat16_tEfNS_4arch4Sm80ELb1ELb0ELb1ELb1ELb1ELb0ELb0ELb0ELi2ELi4ELi4ELi4ELb0EEENS1_21CollectiveEpilogueBwdISA_SB_SD_Li256ELb1ELb0ELi2EEENS1_25SingleTileBwdLPTSchedulerILb1ELi128ELb1EEEEEEEEEvNT_6ParamsE$_ZZN4cute7crd2crdINS_5tupleIJiiiNS_1CILi0EEEEEENS1_IJNS2_ILi32EEENS2_ILi4EEENS2_ILi2EEENS2_ILi1EEEEEENS1_IJS8_S8_S8_S8_EEEEEDaRKT_RKT0_RKT1_ENKUlRKT_RKT0_RKT1_E_clIiS6_S8_EEDaSM_SP_SS_)
        /*27e0*/ 	.word	0x00000000


	//----- nvinfo : EIATTR_FRAME_SIZE
	.align		4
.L_1712:
        /*27e4*/ 	.byte	0x04, 0x11
        /*27e6*/ 	.short	(.L_1714 - .L_1713)
	.align		4
.L_1713:
        /*27e8*/ 	.word	index@($_ZN7cutlass13device_kernelIN5flash19enable_sm80_to_sm89INS1_16FlashAttnBwdSm80INS1_25CollectiveMainloopBwdSm80ILi2ELi2EN4cute5tupleIJNS5_1CILi128EEES8_NS7_ILi64EEEEEENS_10bfloat16_tEfNS_4arch4Sm80ELb1ELb0ELb1ELb1ELb1ELb0ELb0ELb0ELi2ELi4ELi4ELi4ELb0EEENS1_21CollectiveEpilogueBwdISA_SB_SD_Li256ELb1ELb0ELi2EEENS1_25SingleTileBwdLPTSchedulerILb1ELi128ELb1EEEEEEEEEvNT_6ParamsE$_ZZN4cute7crd2crdINS_5tupleIJiiiNS_1CILi0EEEEEENS1_IJNS2_ILi32EEENS2_ILi4EEENS2_ILi2EEENS2_ILi1EEEEEENS1_IJS8_S8_S8_S8_EEEEEDaRKT_RKT0_RKT1_ENKUlRKT_RKT0_RKT1_E_clIiS5_S8_EEDaSM_SP_SS_)
        /*27ec*/ 	.word	0x00000000


	//----- nvinfo : EIATTR_FRAME_SIZE
	.align		4
.L_1714:
        /*27f0*/ 	.byte	0x04, 0x11
        /*27f2*/ 	.short	(.L_1716 - .L_1715)
	.align		4
.L_1715:
        /*27f4*/ 	.word	index@($_ZN7cutlass13device_kernelIN5flash19enable_sm80_to_sm89INS1_16FlashAttnBwdSm80INS1_25CollectiveMainloopBwdSm80ILi2ELi2EN4cute5tupleIJNS5_1CILi128EEES8_NS7_ILi64EEEEEENS_10bfloat16_tEfNS_4arch4Sm80ELb1ELb0ELb1ELb1ELb1ELb0ELb0ELb0ELi2ELi4ELi4ELi4ELb0EEENS1_21CollectiveEpilogueBwdISA_SB_SD_Li256ELb1ELb0ELi2EEENS1_25SingleTileBwdLPTSchedulerILb1ELi128ELb1EEEEEEEEEvNT_6ParamsE$_ZZN4cute6upcastILi2ENS_5tupleIJNS_1CILi2EEES3_S3_EEENS1_IJNS2_ILi1EEENS2_ILi512EEEiEEEEEDaRKT0_RKT1_ENKUlRKT_RKT0_E_clIS3_iEEDaSG_SJ_)
        /*27f8*/ 	.word	0x00000000


	//----- nvinfo : EIATTR_FRAME_SIZE
	.align		4
.L_1716:
        /*27fc*/ 	.byte	0x04, 0x11
        /*27fe*/ 	.short	(.L_1718 - .L_1717)
	.align		4
.L_1717:
        /*2800*/ 	.word	index@($_ZN7cutlass13device_kernelIN5flash19enable_sm80_to_sm89INS1_16FlashAttnBwdSm80INS1_25CollectiveMainloopBwdSm80ILi2ELi2EN4cute5tupleIJNS5_1CILi128EEES8_NS7_ILi64EEEEEENS_10bfloat16_tEfNS_4arch4Sm80ELb1ELb0ELb1ELb1ELb1ELb0ELb0ELb0ELi2ELi4ELi4ELi4ELb0EEENS1_21CollectiveEpilogueBwdISA_SB_SD_Li256ELb1ELb0ELi2EEENS1_25SingleTileBwdLPTSchedulerILb1ELi128ELb1EEEEEEEEEvNT_6ParamsE$_ZZN4cute6upcastILi2ENS_5tupleIJNS_1CILi2EEES3_EEENS1_IJiNS2_ILi8192EEEEEEEEDaRKT0_RKT1_ENKUlRKT_RKT0_E_clIS3_iEEDaSF_SI_)
        /*2804*/ 	.word	0x00000000


	//----- nvinfo : EIATTR_FRAME_SIZE
	.align		4
.L_1718:
        /*2808*/ 	.byte	0x04, 0x11
        /*280a*/ 	.short	(.L_1720 - .L_1719)
	.align		4
.L_1719:
        /*280c*/ 	.word	index@($_ZN7cutlass13device_kernelIN5flash19enable_sm80_to_sm89INS1_16FlashAttnBwdSm80INS1_25CollectiveMainloopBwdSm80ILi2ELi2EN4cute5tupleIJNS5_1CILi128EEES8_NS7_ILi64EEEEEENS_10bfloat16_tEfNS_4arch4Sm80ELb1ELb0ELb1ELb1ELb1ELb0ELb0ELb0ELi2ELi4ELi4ELi4ELb0EEENS1_21CollectiveEpilogueBwdISA_SB_SD_Li256ELb1ELb0ELi2EEENS1_25SingleTileBwdLPTSchedulerILb1ELi128ELb1EEEEEEEEEvNT_6ParamsE$_ZZN4cute6upcastILi2ENS_5tupleIJNS_1CILi1EEENS1_IJNS2_ILi2EEES4_S4_EEEEEENS1_IJNS2_ILi0EEENS1_IJS3_NS2_ILi512EEEiEEEEEEEEDaRKT0_RKT1_ENKUlRKT_RKT0_E_clIS5_S9_EEDaSJ_SM_)
        /*2810*/ 	.word	0x00000000


	//----- nvinfo : EIATTR_FRAME_SIZE
	.align		4
.L_1720:
        /*2814*/ 	.byte	0x04, 0x11
        /*2816*/ 	.short	(.L_1722 - .L_1721)
	.align		4
.L_1721:
        /*2818*/ 	.word	index@($_ZN7cutlass13device_kernelIN5flash19enable_sm80_to_sm89INS1_16FlashAttnBwdSm80INS1_25CollectiveMainloopBwdSm80ILi2ELi2EN4cute5tupleIJNS5_1CILi128EEES8_NS7_ILi64EEEEEENS_10bfloat16_tEfNS_4arch4Sm80ELb1ELb0ELb1ELb1ELb1ELb0ELb0ELb0ELi2ELi4ELi4ELi4ELb0EEENS1_21CollectiveEpilogueBwdISA_SB_SD_Li256ELb1ELb0ELi2EEENS1_25SingleTileBwdLPTSchedulerILb1ELi128ELb1EEEEEEEEEvNT_6ParamsE$_ZZN4cute6upcastILi2ENS_5tupleIJNS1_IJNS_1CILi1EEENS1_IJNS2_ILi2EEES4_S4_EEEEEES4_NS1_IJS4_S4_EEEEEENS1_IJNS1_IJNS2_ILi0EEENS1_IJS3_NS2_ILi512EEEiEEEEEENS2_ILi4096EEENS1_IJiNS2_ILi8192EEEEEEEEEEEDaRKT0_RKT1_ENKUlRKT_RKT0_E_clIS7_SF_EEDaSP_SS_)
        /*281c*/ 	.word	0x00000000


	//----- nvinfo : EIATTR_FRAME_SIZE
	.align		4
.L_1722:
        /*2820*/ 	.byte	0x04, 0x11
        /*2822*/ 	.short	(.L_1724 - .L_1723)
	.align		4
.L_1723:
        /*2824*/ 	.word	index@($_ZN7cutlass13device_kernelIN5flash19enable_sm80_to_sm89INS1_16FlashAttnBwdSm80INS1_25CollectiveMainloopBwdSm80ILi2ELi2EN4cute5tupleIJNS5_1CILi128EEES8_NS7_ILi64EEEEEENS_10bfloat16_tEfNS_4arch4Sm80ELb1ELb0ELb1ELb1ELb1ELb0ELb0ELb0ELi2ELi4ELi4ELi4ELb0EEENS1_21CollectiveEpilogueBwdISA_SB_SD_Li256ELb1ELb0ELi2EEENS1_25SingleTileBwdLPTSchedulerILb1ELi128ELb1EEEEEEEEEvNT_6ParamsE$_ZZN4cute6upcastILi2ENS_5tupleIJNS1_IJNS_1CILi1EEENS1_IJNS2_ILi2EEES4_S4_EEEEEES4_NS1_IJS4_S4_EEEEEENS1_IJNS1_IJNS2_ILi0EEENS1_IJS3_NS2_ILi512EEEiEEEEEENS2_ILi4096EEENS1_IJiNS2_ILi8192EEEEEEEEEEEDaRKT0_RKT1_ENKUlRKT_RKT0_E_clIS6_SC_EEDaSP_SS_)
        /*2828*/ 	.word	0x00000000


	//----- nvinfo : EIATTR_FRAME_SIZE
	.align		4
.L_1724:
        /*282c*/ 	.byte	0x04, 0x11
        /*282e*/ 	.short	(.L_1726 - .L_1725)
	.align		4
.L_1725:
        /*2830*/ 	.word	index@($_ZN7cutlass13device_kernelIN5flash19enable_sm80_to_sm89INS1_16FlashAttnBwdSm80INS1_25CollectiveMainloopBwdSm80ILi2ELi2EN4cute5tupleIJNS5_1CILi128EEES8_NS7_ILi64EEEEEENS_10bfloat16_tEfNS_4arch4Sm80ELb1ELb0ELb1ELb1ELb1ELb0ELb0ELb0ELi2ELi4ELi4ELi4ELb0EEENS1_21CollectiveEpilogueBwdISA_SB_SD_Li256ELb1ELb0ELi2EEENS1_25SingleTileBwdLPTSchedulerILb1ELi128ELb1EEEEEEEEEvNT_6ParamsE$_ZZN4cute6detail9lift_diceINS_5tupleIJiNS_1CILi0EEEEEES5_EEDaRKT_RKT0_ENKUlRKT_RKT0_E_clIiiEEDaSE_SH_)
        /*2834*/ 	.word	0x00000000


	//----- nvinfo : EIATTR_FRAME_SIZE
	.align		4
.L_1726:
        /*2838*/ 	.byte	0x04, 0x11
        /*283a*/ 	.short	(.L_1728 - .L_1727)
	.align		4
.L_1727:
        /*283c*/ 	.word	index@($_ZN7cutlass13device_kernelIN5flash19enable_sm80_to_sm89INS1_16FlashAttnBwdSm80INS1_25CollectiveMainloopBwdSm80ILi2ELi2EN4cute5tupleIJNS5_1CILi128EEES8_NS7_ILi64EEEEEENS_10bfloat16_tEfNS_4arch4Sm80ELb1ELb0ELb1ELb1ELb1ELb0ELb0ELb0ELi2ELi4ELi4ELi4ELb0EEENS1_21CollectiveEpilogueBwdISA_SB_SD_Li256ELb1ELb0ELi2EEENS1_25SingleTileBwdLPTSchedulerILb1ELi128ELb1EEEEEEEEEvNT_6ParamsE$_ZZN4cute6detail9lift_diceINS_5tupleIJiNS2_IJiNS_1CILi0EEEEEEEEES6_EEDaRKT_RKT0_ENKUlRKT_RKT0_E_clIiiEEDaSF_SI_)
        /*2840*/ 	.word	0x00000000


	//----- nvinfo : EIATTR_FRAME_SIZE
	.align		4
.L_1728:
        /*2844*/ 	.byte	0x04, 0x11
        /*2846*/ 	.short	(.L_1730 - .L_1729)
	.align		4
.L_1729:
        /*2848*/ 	.word	index@($_ZN7cutlass13device_kernelIN5flash19enable_sm80_to_sm89INS1_16FlashAttnBwdSm80INS1_25CollectiveMainloopBwdSm80ILi2ELi2EN4cute5tupleIJNS5_1CILi128EEES8_NS7_ILi64EEEEEENS_10bfloat16_tEfNS_4arch4Sm80ELb1ELb0ELb1ELb1ELb1ELb0ELb0ELb0ELi2ELi4ELi4ELi4ELb0EEENS1_21CollectiveEpilogueBwdISA_SB_SD_Li256ELb1ELb0ELi2EEENS1_25SingleTileBwdLPTSchedulerILb1ELi128ELb1EEEEEEEEEvNT_6ParamsE$_ZZN4cute6detail9lift_diceINS_5tupleIJiNS2_IJiNS_1CILi0EEEEEEEEES6_EEDaRKT_RKT0_ENKUlRKT_RKT0_E_clIS5_S5_EEDaSF_SI_)
        /*284c*/ 	.word	0x00000000


	//----- nvinfo : EIATTR_FRAME_SIZE
	.align		4
.L_1730:
        /*2850*/ 	.byte	0x04, 0x11
        /*2852*/ 	.short	(.L_1732 - .L_1731)
	.align		4
.L_1731:
        /*2854*/ 	.word	index@($_ZN7cutlass13device_kernelIN5flash19enable_sm80_to_sm89INS1_16FlashAttnBwdSm80INS1_25CollectiveMainloopBwdSm80ILi2ELi2EN4cute5tupleIJNS5_1CILi128EEES8_NS7_ILi64EEEEEENS_10bfloat16_tEfNS_4arch4Sm80ELb1ELb0ELb1ELb1ELb1ELb0ELb0ELb0ELi2ELi4ELi4ELi4ELb0EEENS1_21CollectiveEpilogueBwdISA_SB_SD_Li256ELb1ELb0ELi2EEENS1_25SingleTileBwdLPTSchedulerILb1ELi128ELb1EEEEEEEEEvNT_6ParamsE$_ZZN4cute6detail16composition_implINS_5tupleIJNS_1CILi8EEENS3_ILi2EEES5_S5_S4_S5_EEENS2_IJNS3_ILi1EEEiiiNS3_ILi72EEENS3_ILi512EEEEEES5_S4_EEDaRKT_RKT0_RKT1_RKT2_ENKUlRKT_T0_E_clINS2_IJNS2_IJS5_EEENS2_IJiEEES7_S7_EEENS_17integral_constantIiLi4EEEEEDaSP_SQ_)
        /*2858*/ 	.word	0x00000000


	//----- nvinfo : EIATTR_FRAME_SIZE
	.align		4
.L_1732:
        /*285c*/ 	.byte	0x04, 0x11
        /*285e*/ 	.short	(.L_1734 - .L_1733)
	.align		4
.L_1733:
        /*2860*/ 	.word	index@($_ZN7cutlass13device_kernelIN5flash19enable_sm80_to_sm89INS1_16FlashAttnBwdSm80INS1_25CollectiveMainloopBwdSm80ILi2ELi2EN4cute5tupleIJNS5_1CILi128EEES8_NS7_ILi64EEEEEENS_10bfloat16_tEfNS_4arch4Sm80ELb1ELb0ELb1ELb1ELb1ELb0ELb0ELb0ELi2ELi4ELi4ELi4ELb0EEENS1_21CollectiveEpilogueBwdISA_SB_SD_Li256ELb1ELb0ELi2EEENS1_25SingleTileBwdLPTSchedulerILb1ELi128ELb1EEEEEEEEEvNT_6ParamsE$_ZZN4cute6detail16composition_implINS_5tupleIJNS_1CILi8EEENS3_ILi2EEES5_S5_S4_S5_EEENS2_IJNS3_ILi1EEEiiiNS3_ILi72EEENS3_ILi512EEEEEES5_S4_EEDaRKT_RKT0_RKT1_RKT2_ENKUlRKT_T0_E_clINS2_IJNS2_IJS5_EEENS2_IJiEEES7_S7_EEENS_17integral_constantIiLi3EEEEEDaSP_SQ_)
        /*2864*/ 	.word	0x00000000


	//----- nvinfo : EIATTR_FRAME_SIZE
	.align		4
.L_1734:
        /*2868*/ 	.byte	0x04, 0x11
        /*286a*/ 	.short	(.L_1736 - .L_1735)
	.align		4
.L_1735:
        /*286c*/ 	.word	index@($_ZN7cutlass13device_kernelIN5flash19enable_sm80_to_sm89INS1_16FlashAttnBwdSm80INS1_25CollectiveMainloopBwdSm80ILi2ELi2EN4cute5tupleIJNS5_1CILi128EEES8_NS7_ILi64EEEEEENS_10bfloat16_tEfNS_4arch4Sm80ELb1ELb0ELb1ELb1ELb1ELb0ELb0ELb0ELi2ELi4ELi4ELi4ELb0EEENS1_21CollectiveEpilogueBwdISA_SB_SD_Li256ELb1ELb0ELi2EEENS1_25SingleTileBwdLPTSchedulerILb1ELi128ELb1EEEEEEEEEvNT_6ParamsE$_ZZN4cute6detail16composition_implINS_5tupleIJNS_1CILi8EEENS3_ILi2EEES5_S5_S4_S5_EEENS2_IJNS3_ILi1EEEiiiNS3_ILi72EEENS3_ILi512EEEEEES5_S4_EEDaRKT_RKT0_RKT1_RKT2_ENKUlRKT_T0_E_clINS2_IJNS2_IJS5_EEENS2_IJiEEES7_S7_EEENS_17integral_constantIiLi2EEEEEDaSP_SQ_)
        /*2870*/ 	.word	0x00000000


	//----- nvinfo : EIATTR_FRAME_SIZE
	.align		4
.L_1736:
        /*2874*/ 	.byte	0x04, 0x11
        /*2876*/ 	.short	(.L_1738 - .L_1737)
	.align		4
.L_1737:
        /*2878*/ 	.word	index@($_ZN7cutlass13device_kernelIN5flash19enable_sm80_to_sm89INS1_16FlashAttnBwdSm80INS1_25CollectiveMainloopBwdSm80ILi2ELi2EN4cute5tupleIJNS5_1CILi128EEES8_NS7_ILi64EEEEEENS_10bfloat16_tEfNS_4arch4Sm80ELb1ELb0ELb1ELb1ELb1ELb0ELb0ELb0ELi2ELi4ELi4ELi4ELb0EEENS1_21CollectiveEpilogueBwdISA_SB_SD_Li256ELb1ELb0ELi2EEENS1_25SingleTileBwdLPTSchedulerILb1ELi128ELb1EEEEEEEEEvNT_6ParamsE$_ZZN4cute6detail16composition_implINS_5tupleIJNS_1CILi8EEENS3_ILi2EEES5_S5_S4_S5_EEENS2_IJNS3_ILi1EEEiiiNS3_ILi72EEENS3_ILi512EEEEEES5_S4_EEDaRKT_RKT0_RKT1_RKT2_ENKUlRKT_T0_E_clINS2_IJNS2_IJEEEST_S5_S7_EEENS_17integral_constantIiLi1EEEEEDaSP_SQ_)
        /*287c*/ 	.word	0x00000000


	//----- nvinfo : EIATTR_FRAME_SIZE
	.align		4
.L_1738:
        /*2880*/ 	.byte	0x04, 0x11
        /*2882*/ 	.short	(.L_1740 - .L_1739)
	.align		4
.L_1739:
        /*2884*/ 	.word	index@($_ZN7cutlass13device_kernelIN5flash19enable_sm80_to_sm89INS1_16FlashAttnBwdSm80INS1_25CollectiveMainloopBwdSm80ILi2ELi2EN4cute5tupleIJNS5_1CILi128EEES8_NS7_ILi64EEEEEENS_10bfloat16_tEfNS_4arch4Sm80ELb1ELb0ELb1ELb1ELb1ELb0ELb0ELb0ELi2ELi4ELi4ELi4ELb0EEENS1_21CollectiveEpilogueBwdISA_SB_SD_Li256ELb1ELb0ELi2EEENS1_25SingleTileBwdLPTSchedulerILb1ELi128ELb1EEEEEEEEEvNT_6ParamsE$_ZZN4cute6detail16composition_implINS_5tupleIJNS_1CILi8EEENS3_ILi2EEES5_S5_S4_S5_EEENS2_IJNS3_ILi1EEEiiiNS3_ILi72EEENS3_ILi512EEEEEENS3_ILi4EEENS3_ILi16EEEEEDaRKT_RKT0_RKT1_RKT2_ENKUlRKT_T0_E_clINS2_IJNS2_IJS5_S5_EEENS2_IJiiEEES7_S7_EEENS_17integral_constantIiLi4EEEEEDaSR_SS_)
        /*2888*/ 	.word	0x00000000


	//----- nvinfo : EIATTR_FRAME_SIZE
	.align		4
.L_1740:
        /*288c*/ 	.byte	0x04, 0x11
        /*288e*/ 	.short	(.L_1742 - .L_1741)
	.align		4
.L_1741:
        /*2890*/ 	.word	index@($_ZN7cutlass13device_kernelIN5flash19enable_sm80_to_sm89INS1_16FlashAttnBwdSm80INS1_25CollectiveMainloopBwdSm80ILi2ELi2EN4cute5tupleIJNS5_1CILi128EEES8_NS7_ILi64EEEEEENS_10bfloat16_tEfNS_4arch4Sm80ELb1ELb0ELb1ELb1ELb1ELb0ELb0ELb0ELi2ELi4ELi4ELi4ELb0EEENS1_21CollectiveEpilogueBwdISA_SB_SD_Li256ELb1ELb0ELi2EEENS1_25SingleTileBwdLPTSchedulerILb1ELi128ELb1EEEEEEEEEvNT_6ParamsE$_ZZN4cute6detail16composition_implINS_5tupleIJNS_1CILi8EEENS3_ILi2EEES5_S5_S4_S5_EEENS2_IJNS3_ILi1EEEiiiNS3_ILi72EEENS3_ILi512EEEEEENS3_ILi4EEENS3_ILi16EEEEEDaRKT_RKT0_RKT1_RKT2_ENKUlRKT_T0_E_clINS2_IJNS2_IJS5_EEENS2_IJiEEES5_S7_EEENS_17integral_constantIiLi3EEEEEDaSR_SS_)
        /*2894*/ 	.word	0x00000000


	//----- nvinfo : EIATTR_FRAME_SIZE
	.align		4
.L_1742:
        /*2898*/ 	.byte	0x04, 0x11
        /*289a*/ 	.short	(.L_1744 - .L_1743)
	.align		4
.L_1743:
        /*289c*/ 	.word	index@($_ZN7cutlass13device_kernelIN5flash19enable_sm80_to_sm89INS1_16FlashAttnBwdSm80INS1_25CollectiveMainloopBwdSm80ILi2ELi2EN4cute5tupleIJNS5_1CILi128EEES8_NS7_ILi64EEEEEENS_10bfloat16_tEfNS_4arch4Sm80ELb1ELb0ELb1ELb1ELb1ELb0ELb0ELb0ELi2ELi4ELi4ELi4ELb0EEENS1_21CollectiveEpilogueBwdISA_SB_SD_Li256ELb1ELb0ELi2EEENS1_25SingleTileBwdLPTSchedulerILb1ELi128ELb1EEEEEEEEEvNT_6ParamsE$_ZZN4cute6detail16composition_implINS_5tupleIJNS_1CILi8EEENS3_ILi2EEES5_S5_S4_S5_EEENS2_IJNS3_ILi1EEEiiiNS3_ILi72EEENS3_ILi512EEEEEENS3_ILi4EEENS3_ILi16EEEEEDaRKT_RKT0_RKT1_RKT2_ENKUlRKT_T0_E_clINS2_IJNS2_IJEEESV_SB_S7_EEENS_17integral_constantIiLi2EEEEEDaSR_SS_)
        /*28a0*/ 	.word	0x00000000


	//----- nvinfo : EIATTR_FRAME_SIZE
	.align		4
.L_1744:
        /*28a4*/ 	.byte	0x04, 0x11
        /*28a6*/ 	.short	(.L_1746 - .L_1745)
	.align		4
.L_1745:
        /*28a8*/ 	.word	index@($_ZN7cutlass13device_kernelIN5flash19enable_sm80_to_sm89INS1_16FlashAttnBwdSm80INS1_25CollectiveMainloopBwdSm80ILi2ELi2EN4cute5tupleIJNS5_1CILi128EEES8_NS7_ILi64EEEEEENS_10bfloat16_tEfNS_4arch4Sm80ELb1ELb0ELb1ELb1ELb1ELb0ELb0ELb0ELi2ELi4ELi4ELi4ELb0EEENS1_21CollectiveEpilogueBwdISA_SB_SD_Li256ELb1ELb0ELi2EEENS1_25SingleTileBwdLPTSchedulerILb1ELi128ELb1EEEEEEEEEvNT_6ParamsE$_ZZN4cute6detail16composition_implINS_5tupleIJNS_1CILi8EEENS3_ILi2EEES5_S5_S4_S5_EEENS2_IJNS3_ILi1EEEiiiNS3_ILi72EEENS3_ILi512EEEEEENS2_IJS5_S5_S5_EEENS2_IJS7_S9_S4_EEEEEDaRKT_RKT0_RKT1_RKT2_ENKUlRKT_RKT0_E_clIS5_S4_EEDaSR_SU_)
        /*28ac*/ 	.word	0x00000000


	//----- nvinfo : EIATTR_FRAME_SIZE
	.align		4
.L_1746:
        /*28b0*/ 	.byte	0x04, 0x11
        /*28b2*/ 	.short	(.L_1748 - .L_1747)
	.align		4
.L_1747:
        /*28b4*/ 	.word	index@($_ZN7cutlass13device_kernelIN5flash19enable_sm80_to_sm89INS1_16FlashAttnBwdSm80INS1_25CollectiveMainloopBwdSm80ILi2ELi2EN4cute5tupleIJNS5_1CILi128EEES8_NS7_ILi64EEEEEENS_10bfloat16_tEfNS_4arch4Sm80ELb1ELb0ELb1ELb1ELb1ELb0ELb0ELb0ELi2ELi4ELi4ELi4ELb0EEENS1_21CollectiveEpilogueBwdISA_SB_SD_Li256ELb1ELb0ELi2EEENS1_25SingleTileBwdLPTSchedulerILb1ELi128ELb1EEEEEEEEEvNT_6ParamsE$_ZZN4cute6detail16composition_implINS_5tupleIJNS_1CILi8EEENS3_ILi2EEES5_S5_S4_S5_EEENS2_IJNS3_ILi1EEEiiiNS3_ILi72EEENS3_ILi512EEEEEENS2_IJS5_S5_EEENS2_IJS7_S4_EEEEEDaRKT_RKT0_RKT1_RKT2_ENKUlRKT_RKT0_E_clIS5_S4_EEDaSR_SU_)
        /*28b8*/ 	.word	0x00000000


	//----- nvinfo : EIATTR_FRAME_SIZE
	.align		4
.L_1748:
        /*28bc*/ 	.byte	0x04, 0x11
        /*28be*/ 	.short	(.L_1750 - .L_1749)
	.align		4
.L_1749:
        /*28c0*/ 	.word	index@($_ZN7cutlass13device_kernelIN5flash19enable_sm80_to_sm89INS1_16FlashAttnBwdSm80INS1_25CollectiveMainloopBwdSm80ILi2ELi2EN4cute5tupleIJNS5_1CILi128EEES8_NS7_ILi64EEEEEENS_10bfloat16_tEfNS_4arch4Sm80ELb1ELb0ELb1ELb1ELb1ELb0ELb0ELb0ELi2ELi4ELi4ELi4ELb0EEENS1_21CollectiveEpilogueBwdISA_SB_SD_Li256ELb1ELb0ELi2EEENS1_25SingleTileBwdLPTSchedulerILb1ELi128ELb1EEEEEEEEEvNT_6ParamsE$_ZZN4cute6detail16composition_implINS_5tupleIJNS_1CILi8EEENS3_ILi2EEES5_S5_S4_S5_EEENS2_IJNS3_ILi1EEEiiiNS3_ILi72EEENS3_ILi512EEEEEENS2_IJNS3_ILi4EEES5_EEENS2_IJNS3_ILi16EEENS3_ILi8192EEEEEEEEDaRKT_RKT0_RKT1_RKT2_ENKUlRKT_RKT0_E_clISB_SD_EEDaSU_SX_)
        /*28c4*/ 	.word	0x00000000


	//----- nvinfo : EIATTR_FRAME_SIZE
	.align		4
.L_1750:
        /*28c8*/ 	.byte	0x04, 0x11
        /*28ca*/ 	.short	(.L_1752 - .L_1751)
	.align		4
.L_1751:
        /*28cc*/ 	.word	index@($_ZN7cutlass13device_kernelIN5flash19enable_sm80_to_sm89INS1_16FlashAttnBwdSm80INS1_25CollectiveMainloopBwdSm80ILi2ELi2EN4cute5tupleIJNS5_1CILi128EEES8_NS7_ILi64EEEEEENS_10bfloat16_tEfNS_4arch4Sm80ELb1ELb0ELb1ELb1ELb1ELb0ELb0ELb0ELi2ELi4ELi4ELi4ELb0EEENS1_21CollectiveEpilogueBwdISA_SB_SD_Li256ELb1ELb0ELi2EEENS1_25SingleTileBwdLPTSchedulerILb1ELi128ELb1EEEEEEEEEvNT_6ParamsE$_ZZN4cute6detail16composition_implINS_5tupleIJNS_1CILi8EEENS3_ILi2EEES5_S5_S4_S5_EEENS2_IJNS3_ILi1EEEiiiNS3_ILi72EEENS3_ILi512EEEEEENS2_IJNS2_IJS5_S5_S5_EEES5_NS3_ILi4EEEEEENS2_IJNS2_IJS7_S9_S4_EEENS3_ILi4096EEENS3_ILi16EEEEEEEEDaRKT_RKT0_RKT1_RKT2_ENKUlRKT_RKT0_E_clISC_SG_EEDaSW_SZ_)
        /*28d0*/ 	.word	0x00000000


	//----- nvinfo : EIATTR_FRAME_SIZE
	.align		4
.L_1752:
        /*28d4*/ 	.byte	0x04, 0x11
        /*28d6*/ 	.short	(.L_1754 - .L_1753)
	.align		4
.L_1753:
        /*28d8*/ 	.word	index@($_ZN7cutlass13device_kernelIN5flash19enable_sm80_to_sm89INS1_16FlashAttnBwdSm80INS1_25CollectiveMainloopBwdSm80ILi2ELi2EN4cute5tupleIJNS5_1CILi128EEES8_NS7_ILi64EEEEEENS_10bfloat16_tEfNS_4arch4Sm80ELb1ELb0ELb1ELb1ELb1ELb0ELb0ELb0ELi2ELi4ELi4ELi4ELb0EEENS1_21CollectiveEpilogueBwdISA_SB_SD_Li256ELb1ELb0ELi2EEENS1_25SingleTileBwdLPTSchedulerILb1ELi128ELb1EEEEEEEEEvNT_6ParamsE$_ZZN4cute6detail16composition_implINS_5tupleIJNS_1CILi8EEENS3_ILi2EEES5_S5_S4_S5_EEENS2_IJNS3_ILi1EEEiiiNS3_ILi72EEENS3_ILi512EEEEEENS2_IJNS2_IJS5_S5_S5_EEES5_NS3_ILi4EEEEEENS2_IJNS2_IJS7_S9_S4_EEENS3_ILi4096EEENS3_ILi16EEEEEEEEDaRKT_RKT0_RKT1_RKT2_ENKUlRKT_RKT0_E_clISB_SE_EEDaSW_SZ_)
        /*28dc*/ 	.word	0x00000000


	//----- nvinfo : EIATTR_FRAME_SIZE
	.align		4
.L_1754:
        /*28e0*/ 	.byte	0x04, 0x11
        /*28e2*/ 	.short	(.L_1756 - .L_1755)
	.align		4
.L_1755:
        /*28e4*/ 	.word	index@($_ZN7cutlass13device_kernelIN5flash19enable_sm80_to_sm89INS1_16FlashAttnBwdSm80INS1_25CollectiveMainloopBwdSm80ILi2ELi2EN4cute5tupleIJNS5_1CILi128EEES8_NS7_ILi64EEEEEENS_10bfloat16_tEfNS_4arch4Sm80ELb1ELb0ELb1ELb1ELb1ELb0ELb0ELb0ELi2ELi4ELi4ELi4ELb0EEENS1_21CollectiveEpilogueBwdISA_SB_SD_Li256ELb1ELb0ELi2EEENS1_25SingleTileBwdLPTSchedulerILb1ELi128ELb1EEEEEEEEEvNT_6ParamsE$_ZZN4cute6detail16composition_implINS_5tupleIJNS_1CILi8EEENS3_ILi2EEES5_S5_S4_S5_EEENS2_IJNS3_ILi1EEEiiiNS3_ILi72EEENS3_ILi512EEEEEENS2_IJNS2_IJS5_S5_S5_EEES5_NS2_IJNS3_ILi4EEES5_EEEEEENS2_IJNS2_IJS7_S9_S4_EEENS3_ILi4096EEENS2_IJNS3_ILi16EEENS3_ILi8192EEEEEEEEEEEDaRKT_RKT0_RKT1_RKT2_ENKUlRKT_RKT0_E_clISD_SJ_EEDaSZ_S12_)
        /*28e8*/ 	.word	0x00000000


	//----- nvinfo : EIATTR_FRAME_SIZE
	.align		4
.L_1756:
        /*28ec*/ 	.byte	0x04, 0x11
        /*28ee*/ 	.short	(.L_1758 - .L_1757)
	.align		4
.L_1757:
        /*28f0*/ 	.word	index@($_ZN7cutlass13device_kernelIN5flash19enable_sm80_to_sm89INS1_16FlashAttnBwdSm80INS1_25CollectiveMainloopBwdSm80ILi2ELi2EN4cute5tupleIJNS5_1CILi128EEES8_NS7_ILi64EEEEEENS_10bfloat16_tEfNS_4arch4Sm80ELb1ELb0ELb1ELb1ELb1ELb0ELb0ELb0ELi2ELi4ELi4ELi4ELb0EEENS1_21CollectiveEpilogueBwdISA_SB_SD_Li256ELb1ELb0ELi2EEENS1_25SingleTileBwdLPTSchedulerILb1ELi128ELb1EEEEEEEEEvNT_6ParamsE$_ZZN4cute6detail16composition_implINS_5tupleIJNS_1CILi8EEENS3_ILi2EEES5_S5_S4_S5_EEENS2_IJNS3_ILi1EEEiiiNS3_ILi72EEENS3_ILi512EEEEEENS2_IJNS2_IJS5_S5_S5_EEES5_NS2_IJNS3_ILi4EEES5_EEEEEENS2_IJNS2_IJS7_S9_S4_EEENS3_ILi4096EEENS2_IJNS3_ILi16EEENS3_ILi8192EEEEEEEEEEEDaRKT_RKT0_RKT1_RKT2_ENKUlRKT_RKT0_E_clISB_SF_EEDaSZ_S12_)
        /*28f4*/ 	.word	0x00000000


	//----- nvinfo : EIATTR_FRAME_SIZE
	.align		4
.L_1758:
        /*28f8*/ 	.byte	0x04, 0x11
        /*28fa*/ 	.short	(.L_1760 - .L_1759)
	.align		4
.L_1759:
        /*28fc*/ 	.word	index@($_ZN7cutlass13device_kernelIN5flash19enable_sm80_to_sm89INS1_16FlashAttnBwdSm80INS1_25CollectiveMainloopBwdSm80ILi2ELi2EN4cute5tupleIJNS5_1CILi128EEES8_NS7_ILi64EEEEEENS_10bfloat16_tEfNS_4arch4Sm80ELb1ELb0ELb1ELb1ELb1ELb0ELb0ELb0ELi2ELi4ELi4ELi4ELb0EEENS1_21CollectiveEpilogueBwdISA_SB_SD_Li256ELb1ELb0ELi2EEENS1_25SingleTileBwdLPTSchedulerILb1ELi128ELb1EEEEEEEEEvNT_6ParamsE$_ZZN4cute6detail16composition_implINS_5tupleIJNS_1CILi8EEENS3_ILi2EEES5_S5_S4_S5_EEENS2_IJNS3_ILi1EEEiiiNS3_ILi72EEENS3_ILi512EEEEEENS2_IJNS2_IJS5_S5_EEES4_NS3_ILi4EEEEEENS2_IJNS2_IJS7_S4_EEENS3_ILi1024EEENS3_ILi16EEEEEEEEDaRKT_RKT0_RKT1_RKT2_ENKUlRKT_RKT0_E_clISC_SG_EEDaSW_SZ_)
        /*2900*/ 	.word	0x00000000


	//----- nvinfo : EIATTR_FRAME_SIZE
	.align		4
.L_1760:
        /*2904*/ 	.byte	0x04, 0x11
        /*2906*/ 	.short	(.L_1762 - .L_1761)
	.align		4
.L_1761:
        /*2908*/ 	.word	index@($_ZN7cutlass13device_kernelIN5flash19enable_sm80_to_sm89INS1_16FlashAttnBwdSm80INS1_25CollectiveMainloopBwdSm80ILi2ELi2EN4cute5tupleIJNS5_1CILi128EEES8_NS7_ILi64EEEEEENS_10bfloat16_tEfNS_4arch4Sm80ELb1ELb0ELb1ELb1ELb1ELb0ELb0ELb0ELi2ELi4ELi4ELi4ELb0EEENS1_21CollectiveEpilogueBwdISA_SB_SD_Li256ELb1ELb0ELi2EEENS1_25SingleTileBwdLPTSchedulerILb1ELi128ELb1EEEEEEEEEvNT_6ParamsE$_ZZN4cute6detail16composition_implINS_5tupleIJNS_1CILi8EEENS3_ILi2EEES5_S5_S4_S5_EEENS2_IJNS3_ILi1EEEiiiNS3_ILi72EEENS3_ILi512EEEEEENS2_IJNS2_IJS5_S5_EEES4_NS3_ILi4EEEEEENS2_IJNS2_IJS7_S4_EEENS3_ILi1024EEENS3_ILi16EEEEEEEEDaRKT_RKT0_RKT1_RKT2_ENKUlRKT_RKT0_E_clISB_SE_EEDaSW_SZ_)
        /*290c*/ 	.word	0x00000000


	//----- nvinfo : EIATTR_FRAME_SIZE
	.align		4
.L_1762:
        /*2910*/ 	.byte	0x04, 0x11
        /*2912*/ 	.short	(.L_1764 - .L_1763)
	.align		4
.L_1763:
        /*2914*/ 	.word	index@($_ZN7cutlass13device_kernelIN5flash19enable_sm80_to_sm89INS1_16FlashAttnBwdSm80INS1_25CollectiveMainloopBwdSm80ILi2ELi2EN4cute5tupleIJNS5_1CILi128EEES8_NS7_ILi64EEEEEENS_10bfloat16_tEfNS_4arch4Sm80ELb1ELb0ELb1ELb1ELb1ELb0ELb0ELb0ELi2ELi4ELi4ELi4ELb0EEENS1_21CollectiveEpilogueBwdISA_SB_SD_Li256ELb1ELb0ELi2EEENS1_25SingleTileBwdLPTSchedulerILb1ELi128ELb1EEEEEEEEEvNT_6ParamsE$_ZZN4cute6detail16composition_implINS_5tupleIJNS_1CILi16EEENS3_ILi2EEES5_S5_NS3_ILi4EEES5_EEENS2_IJNS3_ILi1EEEiiiNS3_ILi144EEENS3_ILi512EEEEEES6_S4_EEDaRKT_RKT0_RKT1_RKT2_ENKUlRKT_T0_E_clINS2_IJNS2_IJS5_S5_EEENS2_IJiiEEES8_S8_EEENS_17integral_constantIiLi4EEEEEDaSQ_SR_)
        /*2918*/ 	.word	0x00000000


	//----- nvinfo : EIATTR_FRAME_SIZE
	.align		4
.L_1764:
        /*291c*/ 	.byte	0x04, 0x11
        /*291e*/ 	.short	(.L_1766 - .L_1765)
	.align		4
.L_1765:
        /*2920*/ 	.word	index@($_ZN7cutlass13device_kernelIN5flash19enable_sm80_to_sm89INS1_16FlashAttnBwdSm80INS1_25CollectiveMainloopBwdSm80ILi2ELi2EN4cute5tupleIJNS5_1CILi128EEES8_NS7_ILi64EEEEEENS_10bfloat16_tEfNS_4arch4Sm80ELb1ELb0ELb1ELb1ELb1ELb0ELb0ELb0ELi2ELi4ELi4ELi4ELb0EEENS1_21CollectiveEpilogueBwdISA_SB_SD_Li256ELb1ELb0ELi2EEENS1_25SingleTileBwdLPTSchedulerILb1ELi128ELb1EEEEEEEEEvNT_6ParamsE$_ZZN4cute6detail16composition_implINS_5tupleIJNS_1CILi16EEENS3_ILi2EEES5_S5_NS3_ILi4EEES5_EEENS2_IJNS3_ILi1EEEiiiNS3_ILi144EEENS3_ILi512EEEEEES6_S4_EEDaRKT_RKT0_RKT1_RKT2_ENKUlRKT_T0_E_clINS2_IJNS2_IJS5_S5_EEENS2_IJiiEEES8_S8_EEENS_17integral_constantIiLi3EEEEEDaSQ_SR_)
        /*2924*/ 	.word	0x00000000


	//----- nvinfo : EIATTR_FRAME_SIZE
	.align		4
.L_1766:
        /*2928*/ 	.byte	0x04, 0x11
        /*292a*/ 	.short	(.L_1768 - .L_1767)
	.align		4
.L_1767:
        /*292c*/ 	.word	index@($_ZN7cutlass13device_kernelIN5flash19enable_sm80_to_sm89INS1_16FlashAttnBwdSm80INS1_25CollectiveMainloopBwdSm80ILi2ELi2EN4cute5tupleIJNS5_1CILi128EEES8_NS7_ILi64EEEEEENS_10bfloat16_tEfNS_4arch4Sm80ELb1ELb0ELb1ELb1ELb1ELb0ELb0ELb0ELi2ELi4ELi4ELi4ELb0EEENS1_21CollectiveEpilogueBwdISA_SB_SD_Li256ELb1ELb0ELi2EEENS1_25SingleTileBwdLPTSchedulerILb1ELi128ELb1EEEEEEEEEvNT_6ParamsE$_ZZN4cute6detail16composition_implINS_5tupleIJNS_1CILi16EEENS3_ILi2EEES5_S5_NS3_ILi4EEES5_EEENS2_IJNS3_ILi1EEEiiiNS3_ILi144EEENS3_ILi512EEEEEES6_S4_EEDaRKT_RKT0_RKT1_RKT2_ENKUlRKT_T0_E_clINS2_IJNS2_IJS5_EEENS2_IJiEEES5_S8_EEENS_17integral_constantIiLi2EEEEEDaSQ_SR_)
        /*2930*/ 	.word	0x00000000


	//----- nvinfo : EIATTR_FRAME_SIZE
	.align		4
.L_1768:
        /*2934*/ 	.byte	0x04, 0x11
        /*2936*/ 	.short	(.L_1770 - .L_1769)
	.align		4
.L_1769:
        /*2938*/ 	.word	index@($_ZN7cutlass13device_kernelIN5flash19enable_sm80_to_sm89INS1_16FlashAttnBwdSm80INS1_25CollectiveMainloopBwdSm80ILi2ELi2EN4cute5tupleIJNS5_1CILi128EEES8_NS7_ILi64EEEEEENS_10bfloat16_tEfNS_4arch4Sm80ELb1ELb0ELb1ELb1ELb1ELb0ELb0ELb0ELi2ELi4ELi4ELi4ELb0EEENS1_21CollectiveEpilogueBwdISA_SB_SD_Li256ELb1ELb0ELi2EEENS1_25SingleTileBwdLPTSchedulerILb1ELi128ELb1EEEEEEEEEvNT_6ParamsE$_ZZN4cute6detail16composition_implINS_5tupleIJNS_1CILi16EEENS3_ILi2EEES5_S5_NS3_ILi4EEES5_EEENS2_IJNS3_ILi1EEEiiiNS3_ILi144EEENS3_ILi512EEEEEES6_S4_EEDaRKT_RKT0_RKT1_RKT2_ENKUlRKT_T0_E_clINS2_IJNS2_IJEEESU_S6_S8_EEENS_17integral_constantIiLi1EEEEEDaSQ_SR_)
        /*293c*/ 	.word	0x00000000


	//----- nvinfo : EIATTR_FRAME_SIZE
	.align		4
.L_1770:
        /*2940*/ 	.byte	0x04, 0x11
        /*2942*/ 	.short	(.L_1772 - .L_1771)
	.align		4
.L_1771:
        /*2944*/ 	.word	index@($_ZN7cutlass13device_kernelIN5flash19enable_sm80_to_sm89INS1_16FlashAttnBwdSm80INS1_25CollectiveMainloopBwdSm80ILi2ELi2EN4cute5tupleIJNS5_1CILi128EEES8_NS7_ILi64EEEEEENS_10bfloat16_tEfNS_4arch4Sm80ELb1ELb0ELb1ELb1ELb1ELb0ELb0ELb0ELi2ELi4ELi4ELi4ELb0EEENS1_21CollectiveEpilogueBwdISA_SB_SD_Li256ELb1ELb0ELi2EEENS1_25SingleTileBwdLPTSchedulerILb1ELi128ELb1EEEEEEEEEvNT_6ParamsE$_ZZN4cute6detail16composition_implINS_5tupleIJNS_1CILi16EEENS3_ILi2EEES5_S5_NS3_ILi4EEES5_EEENS2_IJNS3_ILi1EEEiiiNS3_ILi144EEENS3_ILi512EEEEEES5_NS3_ILi64EEEEEDaRKT_RKT0_RKT1_RKT2_ENKUlRKT_T0_E_clINS2_IJNS2_IJS5_EEENS2_IJiEEES8_S8_EEENS_17integral_constantIiLi4EEEEEDaSR_SS_)
        /*2948*/ 	.word	0x00000000


	//----- nvinfo : EIATTR_FRAME_SIZE
	.align		4
.L_1772:
        /*294c*/ 	.byte	0x04, 0x11
        /*294e*/ 	.short	(.L_1774 - .L_1773)
	.align		4
.L_1773:
        /*2950*/ 	.word	index@($_ZN7cutlass13device_kernelIN5flash19enable_sm80_to_sm89INS1_16FlashAttnBwdSm80INS1_25CollectiveMainloopBwdSm80ILi2ELi2EN4cute5tupleIJNS5_1CILi128EEES8_NS7_ILi64EEEEEENS_10bfloat16_tEfNS_4arch4Sm80ELb1ELb0ELb1ELb1ELb1ELb0ELb0ELb0ELi2ELi4ELi4ELi4ELb0EEENS1_21CollectiveEpilogueBwdISA_SB_SD_Li256ELb1ELb0ELi2EEENS1_25SingleTileBwdLPTSchedulerILb1ELi128ELb1EEEEEEEEEvNT_6ParamsE$_ZZN4cute6detail16composition_implINS_5tupleIJNS_1CILi16EEENS3_ILi2EEES5_S5_NS3_ILi4EEES5_EEENS2_IJNS3_ILi1EEEiiiNS3_ILi144EEENS3_ILi512EEEEEES5_NS3_ILi64EEEEEDaRKT_RKT0_RKT1_RKT2_ENKUlRKT_T0_E_clINS2_IJNS2_IJEEESV_S5_S8_EEENS_17integral_constantIiLi3EEEEEDaSR_SS_)
        /*2954*/ 	.word	0x00000000


	//----- nvinfo : EIATTR_FRAME_SIZE
	.align		4
.L_1774:
        /*2958*/ 	.byte	0x04, 0x11
        /*295a*/ 	.short	(.L_1776 - .L_1775)
	.align		4
.L_1775:
        /*295c*/ 	.word	index@($_ZN7cutlass13device_kernelIN5flash19enable_sm80_to_sm89INS1_16FlashAttnBwdSm80INS1_25CollectiveMainloopBwdSm80ILi2ELi2EN4cute5tupleIJNS5_1CILi128EEES8_NS7_ILi64EEEEEENS_10bfloat16_tEfNS_4arch4Sm80ELb1ELb0ELb1ELb1ELb1ELb0ELb0ELb0ELi2ELi4ELi4ELi4ELb0EEENS1_21CollectiveEpilogueBwdISA_SB_SD_Li256ELb1ELb0ELi2EEENS1_25SingleTileBwdLPTSchedulerILb1ELi128ELb1EEEEEEEEEvNT_6ParamsE$_ZZN4cute6detail16composition_implINS_5tupleIJNS_1CILi16EEENS3_ILi2EEES5_S5_NS3_ILi4EEES5_EEENS2_IJNS3_ILi1EEEiiiNS3_ILi144EEENS3_ILi512EEEEEENS2_IJS5_S5_EEENS2_IJNS3_ILi64EEESA_EEEEEDaRKT_RKT0_RKT1_RKT2_ENKUlRKT_RKT0_E_clIS5_SD_EEDaST_SW_)
        /*2960*/ 	.word	0x00000000


	//----- nvinfo : EIATTR_FRAME_SIZE
	.align		4
.L_1776:
        /*2964*/ 	.byte	0x04, 0x11
        /*2966*/ 	.short	(.L_1778 - .L_1777)
	.align		4
.L_1777:
        /*2968*/ 	.word	index@($_ZN7cutlass13device_kernelIN5flash19enable_sm80_to_sm89INS1_16FlashAttnBwdSm80INS1_25CollectiveMainloopBwdSm80ILi2ELi2EN4cute5tupleIJNS5_1CILi128EEES8_NS7_ILi64EEEEEENS_10bfloat16_tEfNS_4arch4Sm80ELb1ELb0ELb1ELb1ELb1ELb0ELb0ELb0ELi2ELi4ELi4ELi4ELb0EEENS1_21CollectiveEpilogueBwdISA_SB_SD_Li256ELb1ELb0ELi2EEENS1_25SingleTileBwdLPTSchedulerILb1ELi128ELb1EEEEEEEEEvNT_6ParamsE$_ZZN4cute6detail16composition_implINS_5tupleIJNS_1CILi16EEENS3_ILi2EEES5_S5_NS3_ILi4EEES5_EEENS2_IJNS3_ILi1EEEiiiNS3_ILi144EEENS3_ILi512EEEEEENS2_IJNS2_IJS5_S5_EEES6_NS3_ILi8EEEEEENS2_IJNS2_IJNS3_ILi64EEESA_EEES4_NS3_ILi1024EEEEEEEEDaRKT_RKT0_RKT1_RKT2_ENKUlRKT_RKT0_E_clISC_SG_EEDaSX_S10_)
        /*296c*/ 	.word	0x00000000


	//----- nvinfo : EIATTR_FRAME_SIZE
	.align		4
.L_1778:
        /*2970*/ 	.byte	0x04, 0x11
        /*2972*/ 	.short	(.L_1780 - .L_1779)
	.align		4
.L_1779:
        /*2974*/ 	.word	index@($_ZN7cutlass13device_kernelIN5flash19enable_sm80_to_sm89INS1_16FlashAttnBwdSm80INS1_25CollectiveMainloopBwdSm80ILi2ELi2EN4cute5tupleIJNS5_1CILi128EEES8_NS7_ILi64EEEEEENS_10bfloat16_tEfNS_4arch4Sm80ELb1ELb0ELb1ELb1ELb1ELb0ELb0ELb0ELi2ELi4ELi4ELi4ELb0EEENS1_21CollectiveEpilogueBwdISA_SB_SD_Li256ELb1ELb0ELi2EEENS1_25SingleTileBwdLPTSchedulerILb1ELi128ELb1EEEEEEEEEvNT_6ParamsE$_ZZN4cute6detail16composition_implINS_5tupleIJNS_1CILi16EEENS3_ILi2EEES5_S5_NS3_ILi4EEES5_EEENS2_IJNS3_ILi1EEEiiiNS3_ILi144EEENS3_ILi512EEEEEENS2_IJNS2_IJS5_S5_EEES6_NS3_ILi8EEEEEENS2_IJNS2_IJNS3_ILi64EEESA_EEES4_NS3_ILi1024EEEEEEEEDaRKT_RKT0_RKT1_RKT2_ENKUlRKT_RKT0_E_clIS6_S4_EEDaSX_S10_)
        /*2978*/ 	.word	0x00000000


	//----- nvinfo : EIATTR_FRAME_SIZE
	.align		4
.L_1780:
        /*297c*/ 	.byte	0x04, 0x11
        /*297e*/ 	.short	(.L_1782 - .L_1781)
	.align		4
.L_1781:
        /*2980*/ 	.word	index@($_ZN7cutlass13device_kernelIN5flash19enable_sm80_to_sm89INS1_16FlashAttnBwdSm80INS1_25CollectiveMainloopBwdSm80ILi2ELi2EN4cute5tupleIJNS5_1CILi128EEES8_NS7_ILi64EEEEEENS_10bfloat16_tEfNS_4arch4Sm80ELb1ELb0ELb1ELb1ELb1ELb0ELb0ELb0ELi2ELi4ELi4ELi4ELb0EEENS1_21CollectiveEpilogueBwdISA_SB_SD_Li256ELb1ELb0ELi2EEENS1_25SingleTileBwdLPTSchedulerILb1ELi128ELb1EEEEEEEEEvNT_6ParamsE$_ZZN4cute6detail16composition_implINS_1CILi2EEEiNS_5tupleIJNS2_ILi1EEES3_EEENS4_IJNS2_ILi0EEES5_EEEEEDaRKT_RKT0_RKT1_RKT2_ENKUlRKT_RKT0_E_clIS3_S5_EEDaSN_SQ_)
        /*2984*/ 	.word	0x00000000


	//----- nvinfo : EIATTR_FRAME_SIZE
	.align		4
.L_1782:
        /*2988*/ 	.byte	0x04, 0x11
        /*298a*/ 	.short	(.L_1784 - .L_1783)
	.align		4
.L_1783:
        /*298c*/ 	.word	index@($_ZN7cutlass13device_kernelIN5flash19enable_sm80_to_sm89INS1_16FlashAttnBwdSm80INS1_25CollectiveMainloopBwdSm80ILi2ELi2EN4cute5tupleIJNS5_1CILi128EEES8_NS7_ILi64EEEEEENS_10bfloat16_tEfNS_4arch4Sm80ELb1ELb0ELb1ELb1ELb1ELb0ELb0ELb0ELi2ELi4ELi4ELi4ELb0EEENS1_21CollectiveEpilogueBwdISA_SB_SD_Li256ELb1ELb0ELi2EEENS1_25SingleTileBwdLPTSchedulerILb1ELi128ELb1EEEEEEEEEvNT_6ParamsE$_ZZN4cute6detail10lift_sliceINS_5tupleIJNS_1CILi0EEENS_10UnderscoreEEEENS2_IJNS2_IJS4_S4_EEEiEEEEEDaRKT_RKT0_ENKUlRKT_RKT0_E_clIS5_iEEDaSH_SK_)
        /*2990*/ 	.word	0x00000000


	//----- nvinfo : EIATTR_FRAME_SIZE
	.align		4
.L_1784:
        /*2994*/ 	.byte	0x04, 0x11
        /*2996*/ 	.short	(.L_1786 - .L_1785)
	.align		4
.L_1785:
        /*2998*/ 	.word	index@($_ZN7cutlass13device_kernelIN5flash19enable_sm80_to_sm89INS1_16FlashAttnBwdSm80INS1_25CollectiveMainloopBwdSm80ILi2ELi2EN4cute5tupleIJNS5_1CILi128EEES8_NS7_ILi64EEEEEENS_10bfloat16_tEfNS_4arch4Sm80ELb1ELb0ELb1ELb1ELb1ELb0ELb0ELb0ELi2ELi4ELi4ELi4ELb0EEENS1_21CollectiveEpilogueBwdISA_SB_SD_Li256ELb1ELb0ELi2EEENS1_25SingleTileBwdLPTSchedulerILb1ELi128ELb1EEEEEEEEEvNT_6ParamsE$_ZZN4cute5sliceINS_5tupleIJNS_10UnderscoreES2_iEEENS1_IJNS1_IJNS_1CILi1EEENS4_ILi0EEEEEEiNS4_ILi1024EEEEEEEEDaRKT_RKT0_ENKUlRKT_RKT0_E_clIS2_iEEDaSI_SL_)
        /*299c*/ 	.word	0x00000000


	//----- nvinfo : EIATTR_FRAME_SIZE
	.align		4
.L_1786:
        /*29a0*/ 	.byte	0x04, 0x11
        /*29a2*/ 	.short	(.L_1788 - .L_1787)
	.align		4
.L_1787:
        /*29a4*/ 	.word	index@($_ZN7cutlass13device_kernelIN5flash19enable_sm80_to_sm89INS1_16FlashAttnBwdSm80INS1_25CollectiveMainloopBwdSm80ILi2ELi2EN4cute5tupleIJNS5_1CILi128EEES8_NS7_ILi64EEEEEENS_10bfloat16_tEfNS_4arch4Sm80ELb1ELb0ELb1ELb1ELb1ELb0ELb0ELb0ELi2ELi4ELi4ELi4ELb0EEENS1_21CollectiveEpilogueBwdISA_SB_SD_Li256ELb1ELb0ELi2EEENS1_25SingleTileBwdLPTSchedulerILb1ELi128ELb1EEEEEEEEEvNT_6ParamsE$_ZZN4cute5sliceINS_5tupleIJNS_10UnderscoreES2_S2_iEEENS1_IJNS1_IJNS_1CILi1EEENS4_ILi0EEEEEElS6_lEEEEEDaRKT_RKT0_ENKUlRKT_RKT0_E_clIS2_lEEDaSH_SK_)
        /*29a8*/ 	.word	0x00000000


	//----- nvinfo : EIATTR_FRAME_SIZE
	.align		4
.L_1788:
        /*29ac*/ 	.byte	0x04, 0x11
        /*29ae*/ 	.short	(.L_1790 - .L_1789)
	.align		4
.L_1789:
        /*29b0*/ 	.word	index@($_ZN7cutlass13device_kernelIN5flash19enable_sm80_to_sm89INS1_16FlashAttnBwdSm80INS1_25CollectiveMainloopBwdSm80ILi2ELi2EN4cute5tupleIJNS5_1CILi128EEES8_NS7_ILi64EEEEEENS_10bfloat16_tEfNS_4arch4Sm80ELb1ELb0ELb1ELb1ELb1ELb0ELb0ELb0ELi2ELi4ELi4ELi4ELb0EEENS1_21CollectiveEpilogueBwdISA_SB_SD_Li256ELb1ELb0ELi2EEENS1_25SingleTileBwdLPTSchedulerILb1ELi128ELb1EEEEEEEEEvNT_6ParamsE$_ZZN4cute5sliceINS_5tupleIJNS_10UnderscoreES2_S2_iEEENS1_IJNS1_IJNS_1CILi1EEENS4_ILi0EEEEEEiNS4_ILi1024EEENS4_ILi8192EEEEEEEEDaRKT_RKT0_ENKUlRKT_RKT0_E_clIS2_iEEDaSJ_SM_)
        /*29b4*/ 	.word	0x00000000


	//----- nvinfo : EIATTR_FRAME_SIZE
	.align		4
.L_1790:
        /*29b8*/ 	.byte	0x04, 0x11
        /*29ba*/ 	.short	(.L_1792 - .L_1791)
	.align		4
.L_1791:
        /*29bc*/ 	.word	index@($_ZN7cutlass13device_kernelIN5flash19enable_sm80_to_sm89INS1_16FlashAttnBwdSm80INS1_25CollectiveMainloopBwdSm80ILi2ELi2EN4cute5tupleIJNS5_1CILi128EEES8_NS7_ILi64EEEEEENS_10bfloat16_tEfNS_4arch4Sm80ELb1ELb0ELb1ELb1ELb1ELb0ELb0ELb0ELi2ELi4ELi4ELi4ELb0EEENS1_21CollectiveEpilogueBwdISA_SB_SD_Li256ELb1ELb0ELi2EEENS1_25SingleTileBwdLPTSchedulerILb1ELi128ELb1EEEEEEEEEvNT_6ParamsE$_ZZN4cute5sliceINS_5tupleIJNS_10UnderscoreES2_S2_iEEENS1_IJNS1_IJNS_1CILi1EEENS4_ILi0EEEEEENS4_ILi4096EEENS1_IJiiEEENS1_IJS6_NS4_ILi8192EEEEEEEEEEEDaRKT_RKT0_ENKUlRKT_RKT0_E_clIS2_S9_EEDaSL_SO_)
        /*29c0*/ 	.word	0x00000000


	//----- nvinfo : EIATTR_FRAME_SIZE
	.align		4
.L_1792:
        /*29c4*/ 	.byte	0x04, 0x11
        /*29c6*/ 	.short	(.L_1794 - .L_1793)
	.align		4
.L_1793:
        /*29c8*/ 	.word	index@($_ZN7cutlass13device_kernelIN5flash19enable_sm80_to_sm89INS1_16FlashAttnBwdSm80INS1_25CollectiveMainloopBwdSm80ILi2ELi2EN4cute5tupleIJNS5_1CILi128EEES8_NS7_ILi64EEEEEENS_10bfloat16_tEfNS_4arch4Sm80ELb1ELb0ELb1ELb1ELb1ELb0ELb0ELb0ELi2ELi4ELi4ELi4ELb0EEENS1_21CollectiveEpilogueBwdISA_SB_SD_Li256ELb1ELb0ELi2EEENS1_25SingleTileBwdLPTSchedulerILb1ELi128ELb1EEEEEEEEEvNT_6ParamsE$_ZZN4cute5sliceINS_5tupleIJNS_10UnderscoreES2_NS_1CILi0EEEEEENS1_IJNS1_IJNS3_ILi1EEES4_EEEiNS3_ILi1024EEEEEEEEDaRKT_RKT0_ENKUlRKT_RKT0_E_clIS2_iEEDaSI_SL_)
        /*29cc*/ 	.word	0x00000000


	//----- nvinfo : EIATTR_FRAME_SIZE
	.align		4
.L_1794:
        /*29d0*/ 	.byte	0x04, 0x11
        /*29d2*/ 	.short	(.L_1796 - .L_1795)
	.align		4
.L_1795:
        /*29d4*/ 	.word	index@($_ZN7cutlass13device_kernelIN5flash19enable_sm80_to_sm89INS1_16FlashAttnBwdSm80INS1_25CollectiveMainloopBwdSm80ILi2ELi2EN4cute5tupleIJNS5_1CILi128EEES8_NS7_ILi64EEEEEENS_10bfloat16_tEfNS_4arch4Sm80ELb1ELb0ELb1ELb1ELb1ELb0ELb0ELb0ELi2ELi4ELi4ELi4ELb0EEENS1_21CollectiveEpilogueBwdISA_SB_SD_Li256ELb1ELb0ELi2EEENS1_25SingleTileBwdLPTSchedulerILb1ELi128ELb1EEEEEEEEEvNT_6ParamsE$_ZZN4cute5sliceINS_5tupleIJNS1_IJNS_10UnderscoreENS_1CILi0EEEEEENS1_IJS4_S2_EEEEEENS1_IJNS1_IJNS1_IJNS3_ILi1EEES4_EEES4_EEENS1_IJNS1_IJS4_S4_EEEiEEEEEEEEDaRKT_RKT0_ENKUlRKT_RKT0_E_clIS6_SC_EEDaSM_SP_)
        /*29d8*/ 	.word	0x00000000


	//----- nvinfo : EIATTR_FRAME_SIZE
	.align		4
.L_1796:
        /*29dc*/ 	.byte	0x04, 0x11
        /*29de*/ 	.short	(.L_1798 - .L_1797)
	.align		4
.L_1797:
        /*29e0*/ 	.word	index@($_ZN7cutlass13device_kernelIN5flash19enable_sm80_to_sm89INS1_16FlashAttnBwdSm80INS1_25CollectiveMainloopBwdSm80ILi2ELi2EN4cute5tupleIJNS5_1CILi128EEES8_NS7_ILi64EEEEEENS_10bfloat16_tEfNS_4arch4Sm80ELb1ELb0ELb1ELb1ELb1ELb0ELb0ELb0ELi2ELi4ELi4ELi4ELb0EEENS1_21CollectiveEpilogueBwdISA_SB_SD_Li256ELb1ELb0ELi2EEENS1_25SingleTileBwdLPTSchedulerILb1ELi128ELb1EEEEEEEEEvNT_6ParamsE$_ZZN4cute4takeILi1ELi3ENS_5tupleIJNS1_IJiNS_1CILi512EEEEEENS1_IJiiEEENS2_ILi1024EEEEEEEEDaRKT1_ENKUlDpRKT_E_clIJS5_S6_EEEDaSE_)
        /*29e4*/ 	.word	0x00000000


	//----- nvinfo : EIATTR_FRAME_SIZE
	.align		4
.L_1798:
        /*29e8*/ 	.byte	0x04, 0x11
        /*29ea*/ 	.short	(.L_1800 - .L_1799)
	.align		4
.L_1799:
        /*29ec*/ 	.word	index@($_ZN7cutlass13device_kernelIN5flash19enable_sm80_to_sm89INS1_16FlashAttnBwdSm80INS1_25CollectiveMainloopBwdSm80ILi2ELi2EN4cute5tupleIJNS5_1CILi128EEES8_NS7_ILi64EEEEEENS_10bfloat16_tEfNS_4arch4Sm80ELb1ELb0ELb1ELb1ELb1ELb0ELb0ELb0ELi2ELi4ELi4ELi4ELb0EEENS1_21CollectiveEpilogueBwdISA_SB_SD_Li256ELb1ELb0ELi2EEENS1_25SingleTileBwdLPTSchedulerILb1ELi128ELb1EEEEEEEEEvNT_6ParamsE$_ZZN4cute4takeILi1ELi3ENS_5tupleIJNS1_IJNS_1CILi1EEEiEEENS2_ILi1024EEENS1_IJiiEEEEEEEEDaRKT1_ENKUlDpRKT_E_clIJS5_S6_EEEDaSE_)
        /*29f0*/ 	.word	0x00000000


	//----- nvinfo : EIATTR_FRAME_SIZE
	.align		4
.L_1800:
        /*29f4*/ 	.byte	0x04, 0x11
        /*29f6*/ 	.short	(.L_1802 - .L_1801)
	.align		4
.L_1801:
        /*29f8*/ 	.word	index@($_ZN7cutlass13device_kernelIN5flash19enable_sm80_to_sm89INS1_16FlashAttnBwdSm80INS1_25CollectiveMainloopBwdSm80ILi2ELi2EN4cute5tupleIJNS5_1CILi128EEES8_NS7_ILi64EEEEEENS_10bfloat16_tEfNS_4arch4Sm80ELb1ELb0ELb1ELb1ELb1ELb0ELb0ELb0ELi2ELi4ELi4ELi4ELb0EEENS1_21CollectiveEpilogueBwdISA_SB_SD_Li256ELb1ELb0ELi2EEENS1_25SingleTileBwdLPTSchedulerILb1ELi128ELb1EEEEEEEEEvNT_6ParamsE$_ZZN4cute4takeILi1ELi3ENS_5tupleIJNS1_IJNS_1CILi1EEENS2_ILi512EEEiEEENS2_ILi4096EEENS1_IJiiEEEEEEEEDaRKT1_ENKUlDpRKT_E_clIJS6_S7_EEEDaSF_)
        /*29fc*/ 	.word	0x00000000


	//----- nvinfo : EIATTR_FRAME_SIZE
	.align		4
.L_1802:
        /*2a00*/ 	.byte	0x04, 0x11
        /*2a02*/ 	.short	(.L_1804 - .L_1803)
	.align		4
.L_1803:
        /*2a04*/ 	.word	index@($_ZN7cutlass13device_kernelIN5flash19enable_sm80_to_sm89INS1_16FlashAttnBwdSm80INS1_25CollectiveMainloopBwdSm80ILi2ELi2EN4cute5tupleIJNS5_1CILi128EEES8_NS7_ILi64EEEEEENS_10bfloat16_tEfNS_4arch4Sm80ELb1ELb0ELb1ELb1ELb1ELb0ELb0ELb0ELi2ELi4ELi4ELi4ELb0EEENS1_21CollectiveEpilogueBwdISA_SB_SD_Li256ELb1ELb0ELi2EEENS1_25SingleTileBwdLPTSchedulerILb1ELi128ELb1EEEEEEEEEvNT_6ParamsE$_ZZN4cute4takeILi1ELi3ENS_5tupleIJNS1_IJNS_1CILi1EEENS2_ILi512EEEiEEENS2_ILi4096EEENS1_IJNS1_IJiiEEENS2_ILi8192EEEEEEEEEEEDaRKT1_ENKUlDpRKT_E_clIJS6_S9_EEEDaSH_)
        /*2a08*/ 	.word	0x00000000


	//----- nvinfo : EIATTR_FRAME_SIZE
	.align		4
.L_1804:
        /*2a0c*/ 	.byte	0x04, 0x11
        /*2a0e*/ 	.short	(.L_1806 - .L_1805)
	.align		4
.L_1805:
        /*2a10*/ 	.word	index@($_ZN7cutlass13device_kernelIN5flash19enable_sm80_to_sm89INS1_16FlashAttnBwdSm80INS1_25CollectiveMainloopBwdSm80ILi2ELi2EN4cute5tupleIJNS5_1CILi128EEES8_NS7_ILi64EEEEEENS_10bfloat16_tEfNS_4arch4Sm80ELb1ELb0ELb1ELb1ELb1ELb0ELb0ELb0ELi2ELi4ELi4ELi4ELb0EEENS1_21CollectiveEpilogueBwdISA_SB_SD_Li256ELb1ELb0ELi2EEENS1_25SingleTileBwdLPTSchedulerILb1ELi128ELb1EEEEEEEEEvNT_6ParamsE$_ZZN4cute4takeILi1ELi2ENS_5tupleIJNS1_IJNS_1CILi1EEENS2_ILi0EEEEEEiEEEEEDaRKT1_ENKUlDpRKT_E_clIJiEEEDaSD_)
        /*2a14*/ 	.word	0x00000000


	//----- nvinfo : EIATTR_FRAME_SIZE
	.align		4
.L_1806:
        /*2a18*/ 	.byte	0x04, 0x11
        /*2a1a*/ 	.short	(.L_1808 - .L_1807)
	.align		4
.L_1807:
        /*2a1c*/ 	.word	index@($_ZN7cutlass13device_kernelIN5flash19enable_sm80_to_sm89INS1_16FlashAttnBwdSm80INS1_25CollectiveMainloopBwdSm80ILi2ELi2EN4cute5tupleIJNS5_1CILi128EEES8_NS7_ILi64EEEEEENS_10bfloat16_tEfNS_4arch4Sm80ELb1ELb0ELb1ELb1ELb1ELb0ELb0ELb0ELi2ELi4ELi4ELi4ELb0EEENS1_21CollectiveEpilogueBwdISA_SB_SD_Li256ELb1ELb0ELi2EEENS1_25SingleTileBwdLPTSchedulerILb1ELi128ELb1EEEEEEEEEvNT_6ParamsE$_ZZN4cute4diceINS_5tupleIJNS1_IJiNS1_IJiNS_1CILi0EEEEEEEEENS1_IJNS_10UnderscoreENS1_IJS6_S6_EEEEEEEEES9_EEDaRKT_RKT0_ENKUlRKT_RKT0_E_clIS5_S5_EEDaSI_SL_)
        /*2a20*/ 	.word	0x00000000


	//----- nvinfo : EIATTR_FRAME_SIZE
	.align		4
.L_1808:
        /*2a24*/ 	.byte	0x04, 0x11
        /*2a26*/ 	.short	(.L_1810 - .L_1809)
	.align		4
.L_1809:
        /*2a28*/ 	.word	index@($_ZN7cutlass13device_kernelIN5flash19enable_sm80_to_sm89INS1_16FlashAttnBwdSm80INS1_25CollectiveMainloopBwdSm80ILi2ELi2EN4cute5tupleIJNS5_1CILi128EEES8_NS7_ILi64EEEEEENS_10bfloat16_tEfNS_4arch4Sm80ELb1ELb0ELb1ELb1ELb1ELb0ELb0ELb0ELi2ELi4ELi4ELi4ELb0EEENS1_21CollectiveEpilogueBwdISA_SB_SD_Li256ELb1ELb0ELi2EEENS1_25SingleTileBwdLPTSchedulerILb1ELi128ELb1EEEEEEEEEvNT_6ParamsE$_ZZN4cute19as_arithmetic_tupleINS_15ArithmeticTupleIJiiEEEEEDaRKT_ENKUlRKT_E_clIiEEDaS8_)
        /*2a2c*/ 	.word	0x00000000


	//----- nvinfo : EIATTR_FRAME_SIZE
	.align		4
.L_1810:
        /*2a30*/ 	.byte	0x04, 0x11
        /*2a32*/ 	.short	(.L_1812 - .L_1811)
	.align		4
.L_1811:
        /*2a34*/ 	.word	index@($_ZN7cutlass13device_kernelIN5flash19enable_sm80_to_sm89INS1_16FlashAttnBwdSm80INS1_25CollectiveMainloopBwdSm80ILi2ELi2EN4cute5tupleIJNS5_1CILi128EEES8_NS7_ILi64EEEEEENS_10bfloat16_tEfNS_4arch4Sm80ELb1ELb0ELb1ELb1ELb1ELb0ELb0ELb0ELi2ELi4ELi4ELi4ELb0EEENS1_21CollectiveEpilogueBwdISA_SB_SD_Li256ELb1ELb0ELi2EEENS1_25SingleTileBwdLPTSchedulerILb1ELi128ELb1EEEEEEEEEvNT_6ParamsE$_ZZN4cute19as_arithmetic_tupleINS_15ArithmeticTupleIJiiEEEEEDaRKT_ENKUlDpRKT_E_clIJiiEEEDaS9_)
        /*2a38*/ 	.word	0x00000000


	//----- nvinfo : EIATTR_FRAME_SIZE
	.align		4
.L_1812:
        /*2a3c*/ 	.byte	0x04, 0x11
        /*2a3e*/ 	.short	(.L_1814 - .L_1813)
	.align		4
.L_1813:
        /*2a40*/ 	.word	index@($_ZN7cutlass13device_kernelIN5flash19enable_sm80_to_sm89INS1_16FlashAttnBwdSm80INS1_25CollectiveMainloopBwdSm80ILi2ELi2EN4cute5tupleIJNS5_1CILi128EEES8_NS7_ILi64EEEEEENS_10bfloat16_tEfNS_4arch4Sm80ELb1ELb0ELb1ELb1ELb1ELb0ELb0ELb0ELi2ELi4ELi4ELi4ELb0EEENS1_21CollectiveEpilogueBwdISA_SB_SD_Li256ELb1ELb0ELi2EEENS1_25SingleTileBwdLPTSchedulerILb1ELi128ELb1EEEEEEEEEvNT_6ParamsE$_ZZN4cute16flatten_to_tupleINS_5tupleIJNS_1CILi4096EEENS1_IJiiEEEEEEEEDaRKT_ENKUlRKT_E_clIS4_EEDaSB_)
        /*2a44*/ 	.word	0x00000000


	//----- nvinfo : EIATTR_FRAME_SIZE
	.align		4
.L_1814:
        /*2a48*/ 	.byte	0x04, 0x11
        /*2a4a*/ 	.short	(.L_1816 - .L_1815)
	.align		4
.L_1815:
        /*2a4c*/ 	.word	index@($_ZN7cutlass13device_kernelIN5flash19enable_sm80_to_sm89INS1_16FlashAttnBwdSm80INS1_25CollectiveMainloopBwdSm80ILi2ELi2EN4cute5tupleIJNS5_1CILi128EEES8_NS7_ILi64EEEEEENS_10bfloat16_tEfNS_4arch4Sm80ELb1ELb0ELb1ELb1ELb1ELb0ELb0ELb0ELi2ELi4ELi4ELi4ELb0EEENS1_21CollectiveEpilogueBwdISA_SB_SD_Li256ELb1ELb0ELi2EEENS1_25SingleTileBwdLPTSchedulerILb1ELi128ELb1EEEEEEEEEvNT_6ParamsE$_ZZN4cute16flatten_to_tupleINS_5tupleIJNS_1CILi4096EEENS1_IJNS1_IJiiEEENS2_ILi8192EEEEEEEEEEEDaRKT_ENKUlRKT_E_clIS6_EEDaSD_)
        /*2a50*/ 	.word	0x00000000


	//----- nvinfo : EIATTR_FRAME_SIZE
	.align		4
.L_1816:
        /*2a54*/ 	.byte	0x04, 0x11
        /*2a56*/ 	.short	(.L_1818 - .L_1817)
	.align		4
.L_1817:
        /*2a58*/ 	.word	index@($_ZN7cutlass13device_kernelIN5flash19enable_sm80_to_sm89INS1_16FlashAttnBwdSm80INS1_25CollectiveMainloopBwdSm80ILi2ELi2EN4cute5tupleIJNS5_1CILi128EEES8_NS7_ILi64EEEEEENS_10bfloat16_tEfNS_4arch4Sm80ELb1ELb0ELb1ELb1ELb1ELb0ELb0ELb0ELi2ELi4ELi4ELi4ELb0EEENS1_21CollectiveEpilogueBwdISA_SB_SD_Li256ELb1ELb0ELi2EEENS1_25SingleTileBwdLPTSchedulerILb1ELi128ELb1EEEEEEEEEvNT_6ParamsE$_ZZN4cute16flatten_to_tupleINS_5tupleIJNS_1CILi1024EEENS1_IJiiEEEEEEEEDaRKT_ENKUlRKT_E_clIS4_EEDaSB_)
        /*2a5c*/ 	.word	0x00000000


	//----- nvinfo : EIATTR_FRAME_SIZE
	.align		4
.L_1818:
        /*2a60*/ 	.byte	0x04, 0x11
        /*2a62*/ 	.short	(.L_1820 - .L_1819)
	.align		4
.L_1819:
        /*2a64*/ 	.word	index@($_ZN7cutlass13device_kernelIN5flash19enable_sm80_to_sm89INS1_16FlashAttnBwdSm80INS1_25CollectiveMainloopBwdSm80ILi2ELi2EN4cute5tupleIJNS5_1CILi128EEES8_NS7_ILi64EEEEEENS_10bfloat16_tEfNS_4arch4Sm80ELb1ELb0ELb1ELb1ELb1ELb0ELb0ELb0ELi2ELi4ELi4ELi4ELb0EEENS1_21CollectiveEpilogueBwdISA_SB_SD_Li256ELb1ELb0ELi2EEENS1_25SingleTileBwdLPTSchedulerILb1ELi128ELb1EEEEEEEEEvNT_6ParamsE$_ZZN4cute16flatten_to_tupleINS_5tupleIJNS_1CILi0EEENS1_IJNS2_ILi1EEENS2_ILi512EEEiEEEEEEEEDaRKT_ENKUlRKT_E_clIS6_EEDaSD_)
        /*2a68*/ 	.word	0x00000000


	//----- nvinfo : EIATTR_FRAME_SIZE
	.align		4
.L_1820:
        /*2a6c*/ 	.byte	0x04, 0x11
        /*2a6e*/ 	.short	(.L_1822 - .L_1821)
	.align		4
.L_1821:
        /*2a70*/ 	.word	index@($_ZN7cutlass13device_kernelIN5flash19enable_sm80_to_sm89INS1_16FlashAttnBwdSm80INS1_25CollectiveMainloopBwdSm80ILi2ELi2EN4cute5tupleIJNS5_1CILi128EEES8_NS7_ILi64EEEEEENS_10bfloat16_tEfNS_4arch4Sm80ELb1ELb0ELb1ELb1ELb1ELb0ELb0ELb0ELi2ELi4ELi4ELi4ELb0EEENS1_21CollectiveEpilogueBwdISA_SB_SD_Li256ELb1ELb0ELi2EEENS1_25SingleTileBwdLPTSchedulerILb1ELi128ELb1EEEEEEEEEvNT_6ParamsE$_ZZN4cute16flatten_to_tupleINS_5tupleIJNS1_IJiiEEENS_1CILi8192EEEEEEEEDaRKT_ENKUlRKT_E_clIS2_EEDaSB_)
        /*2a74*/ 	.word	0x00000000


	//----- nvinfo : EIATTR_FRAME_SIZE
	.align		4
.L_1822:
        /*2a78*/ 	.byte	0x04, 0x11
        /*2a7a*/ 	.short	(.L_1824 - .L_1823)
	.align		4
.L_1823:
        /*2a7c*/ 	.word	index@($_ZN7cutlass13device_kernelIN5flash19enable_sm80_to_sm89INS1_16FlashAttnBwdSm80INS1_25CollectiveMainloopBwdSm80ILi2ELi2EN4cute5tupleIJNS5_1CILi128EEES8_NS7_ILi64EEEEEENS_10bfloat16_tEfNS_4arch4Sm80ELb1ELb0ELb1ELb1ELb1ELb0ELb0ELb0ELi2ELi4ELi4ELi4ELb0EEENS1_21CollectiveEpilogueBwdISA_SB_SD_Li256ELb1ELb0ELi2EEENS1_25SingleTileBwdLPTSchedulerILb1ELi128ELb1EEEEEEEEEvNT_6ParamsE$_ZZN4cute16flatten_to_tupleINS_5tupleIJNS1_IJiiEEENS_1CILi1024EEEEEEEEDaRKT_ENKUlRKT_E_clIS2_EEDaSB_)
        /*2a80*/ 	.word	0x00000000


	//----- nvinfo : EIATTR_FRAME_SIZE
	.align		4
.L_1824:
        /*2a84*/ 	.byte	0x04, 0x11
        /*2a86*/ 	.short	(.L_1826 - .L_1825)
	.align		4
.L_1825:
        /*2a88*/ 	.word	index@($_ZN7cutlass13device_kernelIN5flash19enable_sm80_to_sm89INS1_16FlashAttnBwdSm80INS1_25CollectiveMainloopBwdSm80ILi2ELi2EN4cute5tupleIJNS5_1CILi128EEES8_NS7_ILi64EEEEEENS_10bfloat16_tEfNS_4arch4Sm80ELb1ELb0ELb1ELb1ELb1ELb0ELb0ELb0ELi2ELi4ELi4ELi4ELb0EEENS1_21CollectiveEpilogueBwdISA_SB_SD_Li256ELb1ELb0ELi2EEENS1_25SingleTileBwdLPTSchedulerILb1ELi128ELb1EEEEEEEEEvNT_6ParamsE$_ZZN4cute14transform_leafINS_15ArithmeticTupleIJiiEEENS_8identityEEEDaRKT_OT0_ENKUlRKT_E_clIiEEDaSB_)
        /*2a8c*/ 	.word	0x00000000


	//----- nvinfo : EIATTR_FRAME_SIZE
	.align		4
.L_1826:
        /*2a90*/ 	.byte	0x04, 0x11
        /*2a92*/ 	.short	(.L_1828 - .L_1827)
	.align		4
.L_1827:
        /*2a94*/ 	.word	index@($_ZN7cutlass13device_kernelIN5flash19enable_sm80_to_sm89INS1_16FlashAttnBwdSm80INS1_25CollectiveMainloopBwdSm80ILi2ELi2EN4cute5tupleIJNS5_1CILi128EEES8_NS7_ILi64EEEEEENS_10bfloat16_tEfNS_4arch4Sm80ELb1ELb0ELb1ELb1ELb1ELb0ELb0ELb0ELi2ELi4ELi4ELi4ELb0EEENS1_21CollectiveEpilogueBwdISA_SB_SD_Li256ELb1ELb0ELi2EEENS1_25SingleTileBwdLPTSchedulerILb1ELi128ELb1EEEEEEEEEvNT_6ParamsE$_ZZN4cute14logical_divideINS_5tupleIJNS1_IJNS_1CILi8EEENS2_ILi1EEEEEENS1_IJNS2_ILi2EEEEEEEEENS1_IJNS1_IJS4_NS2_ILi0EEEEEENS1_IJiEEEEEENS1_IJS5_NS_6LayoutIS4_S9_EEEEEEEDaRKNSD_IT_T0_EERKT1_ENKUlRKT_RKT0_E_clINSD_IS7_SB_EESE_EEDaSQ_ST_)
        /*2a98*/ 	.word	0x00000000


	//----- nvinfo : EIATTR_FRAME_SIZE
	.align		4
.L_1828:
        /*2a9c*/ 	.byte	0x04, 0x11
        /*2a9e*/ 	.short	(.L_1830 - .L_1829)
	.align		4
.L_1829:
        /*2aa0*/ 	.word	index@($_ZN7cutlass13device_kernelIN5flash19enable_sm80_to_sm89INS1_16FlashAttnBwdSm80INS1_25CollectiveMainloopBwdSm80ILi2ELi2EN4cute5tupleIJNS5_1CILi128EEES8_NS7_ILi64EEEEEENS_10bfloat16_tEfNS_4arch4Sm80ELb1ELb0ELb1ELb1ELb1ELb0ELb0ELb0ELi2ELi4ELi4ELi4ELb0EEENS1_21CollectiveEpilogueBwdISA_SB_SD_Li256ELb1ELb0ELi2EEENS1_25SingleTileBwdLPTSchedulerILb1ELi128ELb1EEEEEEEEEvNT_6ParamsE$_ZZN4cute13to_mixed_bitsINS_5tupleIJNS_1CILi4EEENS2_ILi8EEEEEENS1_IJNS2_ILi128EEENS2_ILi0EEEEEENS1_IJiiEEEEEDaRKT_RKT0_RKT1_ENKUlRKT_RKT0_RKT1_E_clIS3_S6_iEEDaSL_SO_SR_)
        /*2aa4*/ 	.word	0x00000000


	//----- nvinfo : EIATTR_FRAME_SIZE
	.align		4
.L_1830:
        /*2aa8*/ 	.byte	0x04, 0x11
        /*2aaa*/ 	.short	(.L_1832 - .L_1831)
	.align		4
.L_1831:
        /*2aac*/ 	.word	index@($_ZN7cutlass13device_kernelIN5flash19enable_sm80_to_sm89INS1_16FlashAttnBwdSm80INS1_25CollectiveMainloopBwdSm80ILi2ELi2EN4cute5tupleIJNS5_1CILi128EEES8_NS7_ILi64EEEEEENS_10bfloat16_tEfNS_4arch4Sm80ELb1ELb0ELb1ELb1ELb1ELb0ELb0ELb0ELi2ELi4ELi4ELi4ELb0EEENS1_21CollectiveEpilogueBwdISA_SB_SD_Li256ELb1ELb0ELi2EEENS1_25SingleTileBwdLPTSchedulerILb1ELi128ELb1EEEEEEEEEvNT_6ParamsE$_ZZN4cute13to_mixed_bitsINS_5tupleIJNS_1CILi4EEENS2_ILi8EEEEEENS1_IJNS2_ILi128EEENS2_ILi0EEEEEENS1_IJiiEEEEEDaRKT_RKT0_RKT1_ENKUlDpRKT_E_clIJNS_9MixedBitsILj0ELj384EEENS2_ILj0EEEEEEDaSM_)
        /*2ab0*/ 	.word	0x00000000


	//----- nvinfo : EIATTR_FRAME_SIZE
	.align		4
.L_1832:
        /*2ab4*/ 	.byte	0x04, 0x11
        /*2ab6*/ 	.short	(.L_1834 - .L_1833)
	.align		4
.L_1833:
        /*2ab8*/ 	.word	index@($_ZN7cutlass13device_kernelIN5flash19enable_sm80_to_sm89INS1_16FlashAttnBwdSm80INS1_25CollectiveMainloopBwdSm80ILi2ELi2EN4cute5tupleIJNS5_1CILi128EEES8_NS7_ILi64EEEEEENS_10bfloat16_tEfNS_4arch4Sm80ELb1ELb0ELb1ELb1ELb1ELb0ELb0ELb0ELi2ELi4ELi4ELi4ELb0EEENS1_21CollectiveEpilogueBwdISA_SB_SD_Li256ELb1ELb0ELi2EEENS1_25SingleTileBwdLPTSchedulerILb1ELi128ELb1EEEEEEEEEvNT_6ParamsE$_ZZN4cute13to_mixed_bitsINS_5tupleIJNS_1CILi4EEENS2_ILi8EEEEEENS1_IJNS2_ILi0EEENS2_ILi64EEEEEENS1_IJiiEEEEEDaRKT_RKT0_RKT1_ENKUlRKT_RKT0_RKT1_E_clIS4_S7_iEEDaSL_SO_SR_)
        /*2abc*/ 	.word	0x00000000


	//----- nvinfo : EIATTR_FRAME_SIZE
	.align		4
.L_1834:
        /*2ac0*/ 	.byte	0x04, 0x11
        /*2ac2*/ 	.short	(.L_1836 - .L_1835)
	.align		4
.L_1835:
        /*2ac4*/ 	.word	index@($_ZN7cutlass13device_kernelIN5flash19enable_sm80_to_sm89INS1_16FlashAttnBwdSm80INS1_25CollectiveMainloopBwdSm80ILi2ELi2EN4cute5tupleIJNS5_1CILi128EEES8_NS7_ILi64EEEEEENS_10bfloat16_tEfNS_4arch4Sm80ELb1ELb0ELb1ELb1ELb1ELb0ELb0ELb0ELi2ELi4ELi4ELi4ELb0EEENS1_21CollectiveEpilogueBwdISA_SB_SD_Li256ELb1ELb0ELi2EEENS1_25SingleTileBwdLPTSchedulerILb1ELi128ELb1EEEEEEEEEvNT_6ParamsE$_ZZN4cute13to_mixed_bitsINS_5tupleIJNS_1CILi4EEENS2_ILi8EEEEEENS1_IJNS2_ILi0EEENS2_ILi64EEEEEENS1_IJiiEEEEEDaRKT_RKT0_RKT1_ENKUlDpRKT_E_clIJNS2_ILj0EEENS_9MixedBitsILj0ELj448EEEEEEDaSM_)
        /*2ac8*/ 	.word	0x00000000


	//----- nvinfo : EIATTR_FRAME_SIZE
	.align		4
.L_1836:
        /*2acc*/ 	.byte	0x04, 0x11
        /*2ace*/ 	.short	(.L_1838 - .L_1837)
	.align		4
.L_1837:
        /*2ad0*/ 	.word	index@($_ZN7cutlass13device_kernelIN5flash19enable_sm80_to_sm89INS1_16FlashAttnBwdSm80INS1_25CollectiveMainloopBwdSm80ILi2ELi2EN4cute5tupleIJNS5_1CILi128EEES8_NS7_ILi64EEEEEENS_10bfloat16_tEfNS_4arch4Sm80ELb1ELb0ELb1ELb1ELb1ELb0ELb0ELb0ELi2ELi4ELi4ELi4ELb0EEENS1_21CollectiveEpilogueBwdISA_SB_SD_Li256ELb1ELb0ELi2EEENS1_25SingleTileBwdLPTSchedulerILb1ELi128ELb1EEEEEEEEEvNT_6ParamsE$_ZZN4cute13to_mixed_bitsINS_5tupleIJNS1_IJNS_1CILi4EEENS2_ILi8EEEEEES3_NS2_ILi1EEEEEENS1_IJNS1_IJNS2_ILi128EEENS2_ILi0EEEEEENS2_ILi16EEES9_EEENS1_IJNS1_IJiiEEEiS9_EEEEEDaRKT_RKT0_RKT1_ENKUlRKT_RKT0_RKT1_E_clIS5_SA_SD_EEDaSQ_ST_SW_)
        /*2ad4*/ 	.word	0x00000000


	//----- nvinfo : EIATTR_FRAME_SIZE
	.align		4
.L_1838:
        /*2ad8*/ 	.byte	0x04, 0x11
        /*2ada*/ 	.short	(.L_1840 - .L_1839)
	.align		4
.L_1839:
        /*2adc*/ 	.word	index@($_ZN7cutlass13device_kernelIN5flash19enable_sm80_to_sm89INS1_16FlashAttnBwdSm80INS1_25CollectiveMainloopBwdSm80ILi2ELi2EN4cute5tupleIJNS5_1CILi128EEES8_NS7_ILi64EEEEEENS_10bfloat16_tEfNS_4arch4Sm80ELb1ELb0ELb1ELb1ELb1ELb0ELb0ELb0ELi2ELi4ELi4ELi4ELb0EEENS1_21CollectiveEpilogueBwdISA_SB_SD_Li256ELb1ELb0ELi2EEENS1_25SingleTileBwdLPTSchedulerILb1ELi128ELb1EEEEEEEEEvNT_6ParamsE$_ZZN4cute13to_mixed_bitsINS_5tupleIJNS1_IJNS_1CILi4EEENS2_ILi8EEEEEES3_NS2_ILi1EEEEEENS1_IJNS1_IJNS2_ILi128EEENS2_ILi0EEEEEENS2_ILi16EEES9_EEENS1_IJNS1_IJiiEEEiS9_EEEEEDaRKT_RKT0_RKT1_ENKUlRKT_RKT0_RKT1_E_clIS3_SB_iEEDaSQ_ST_SW_)
        /*2ae0*/ 	.word	0x00000000


	//----- nvinfo : EIATTR_FRAME_SIZE
	.align		4
.L_1840:
        /*2ae4*/ 	.byte	0x04, 0x11
        /*2ae6*/ 	.short	(.L_1842 - .L_1841)
	.align		4
.L_1841:
        /*2ae8*/ 	.word	index@($_ZN7cutlass13device_kernelIN5flash19enable_sm80_to_sm89INS1_16FlashAttnBwdSm80INS1_25CollectiveMainloopBwdSm80ILi2ELi2EN4cute5tupleIJNS5_1CILi128EEES8_NS7_ILi64EEEEEENS_10bfloat16_tEfNS_4arch4Sm80ELb1ELb0ELb1ELb1ELb1ELb0ELb0ELb0ELi2ELi4ELi4ELi4ELb0EEENS1_21CollectiveEpilogueBwdISA_SB_SD_Li256ELb1ELb0ELi2EEENS1_25SingleTileBwdLPTSchedulerILb1ELi128ELb1EEEEEEEEEvNT_6ParamsE$_ZZN4cute13to_mixed_bitsINS_5tupleIJNS1_IJNS_1CILi4EEENS2_ILi8EEEEEES3_NS2_ILi1EEEEEENS1_IJNS1_IJNS2_ILi128EEENS2_ILi0EEEEEENS2_ILi16EEES9_EEENS1_IJNS1_IJiiEEEiS9_EEEEEDaRKT_RKT0_RKT1_ENKUlDpRKT_E_clIJNS_9MixedBitsILj0ELj384EEENSU_ILj0ELj48EEENS2_ILj0EEEEEEDaSR_)
        /*2aec*/ 	.word	0x00000000


	//----- nvinfo : EIATTR_FRAME_SIZE
	.align		4
.L_1842:
        /*2af0*/ 	.byte	0x04, 0x11
        /*2af2*/ 	.short	(.L_1844 - .L_1843)
	.align		4
.L_1843:
        /*2af4*/ 	.word	index@($_ZN7cutlass13device_kernelIN5flash19enable_sm80_to_sm89INS1_16FlashAttnBwdSm80INS1_25CollectiveMainloopBwdSm80ILi2ELi2EN4cute5tupleIJNS5_1CILi128EEES8_NS7_ILi64EEEEEENS_10bfloat16_tEfNS_4arch4Sm80ELb1ELb0ELb1ELb1ELb1ELb0ELb0ELb0ELi2ELi4ELi4ELi4ELb0EEENS1_21CollectiveEpilogueBwdISA_SB_SD_Li256ELb1ELb0ELi2EEENS1_25SingleTileBwdLPTSchedulerILb1ELi128ELb1EEEEEEEEEvNT_6ParamsE$_ZZN4cute13to_mixed_bitsINS_5tupleIJNS1_IJNS_1CILi4EEENS2_ILi8EEEEEES3_NS2_ILi1EEEEEENS1_IJNS1_IJNS2_ILi0EEENS2_ILi64EEEEEES8_S8_EEENS1_IJNS1_IJiiEEEiS8_EEEEEDaRKT_RKT0_RKT1_ENKUlRKT_RKT0_RKT1_E_clIS5_SA_SC_EEDaSP_SS_SV_)
        /*2af8*/ 	.word	0x00000000


	//----- nvinfo : EIATTR_FRAME_SIZE
	.align		4
.L_1844:
        /*2afc*/ 	.byte	0x04, 0x11
        /*2afe*/ 	.short	(.L_1846 - .L_1845)
	.align		4
.L_1845:
        /*2b00*/ 	.word	index@($_ZN7cutlass13device_kernelIN5flash19enable_sm80_to_sm89INS1_16FlashAttnBwdSm80INS1_25CollectiveMainloopBwdSm80ILi2ELi2EN4cute5tupleIJNS5_1CILi128EEES8_NS7_ILi64EEEEEENS_10bfloat16_tEfNS_4arch4Sm80ELb1ELb0ELb1ELb1ELb1ELb0ELb0ELb0ELi2ELi4ELi4ELi4ELb0EEENS1_21CollectiveEpilogueBwdISA_SB_SD_Li256ELb1ELb0ELi2EEENS1_25SingleTileBwdLPTSchedulerILb1ELi128ELb1EEEEEEEEEvNT_6ParamsE$_ZZN4cute13to_mixed_bitsINS_5tupleIJNS1_IJNS_1CILi4EEENS2_ILi8EEEEEES3_NS2_ILi1EEEEEENS1_IJNS1_IJNS2_ILi0EEENS2_ILi64EEEEEES8_S8_EEENS1_IJNS1_IJiiEEEiS8_EEEEEDaRKT_RKT0_RKT1_ENKUlDpRKT_E_clIJNS_9MixedBitsILj0ELj448EEENS2_ILj0EEESV_EEEDaSQ_)
        /*2b04*/ 	.word	0x00000000


	//----- nvinfo : EIATTR_FRAME_SIZE
	.align		4
.L_1846:
        /*2b08*/ 	.byte	0x04, 0x11
        /*2b0a*/ 	.short	(.L_1848 - .L_1847)
	.align		4
.L_1847:
        /*2b0c*/ 	.word	index@($_ZN7cutlass13device_kernelIN5flash19enable_sm80_to_sm89INS1_16FlashAttnBwdSm80INS1_25CollectiveMainloopBwdSm80ILi2ELi2EN4cute5tupleIJNS5_1CILi128EEES8_NS7_ILi64EEEEEENS_10bfloat16_tEfNS_4arch4Sm80ELb1ELb0ELb1ELb1ELb1ELb0ELb0ELb0ELi2ELi4ELi4ELi4ELb0EEENS1_21CollectiveEpilogueBwdISA_SB_SD_Li256ELb1ELb0ELi2EEENS1_25SingleTileBwdLPTSchedulerILb1ELi128ELb1EEEEEEEEEvNT_6ParamsE$_ZZN4cute13to_mixed_bitsINS_5tupleIJNS1_IJNS_1CILi4EEENS2_ILi8EEEEEENS2_ILi2EEENS2_ILi1EEEEEENS1_IJNS1_IJNS2_ILi128EEENS2_ILi0EEEEEES4_SA_EEENS1_IJNS1_IJiiEEEiSA_EEEEEDaRKT_RKT0_RKT1_ENKUlRKT_RKT0_RKT1_E_clIS6_S4_iEEDaSQ_ST_SW_)
        /*2b10*/ 	.word	0x00000000


	//----- nvinfo : EIATTR_FRAME_SIZE
	.align		4
.L_1848:
        /*2b14*/ 	.byte	0x04, 0x11
        /*2b16*/ 	.short	(.L_1850 - .L_1849)
	.align		4
.L_1849:
        /*2b18*/ 	.word	index@($_ZN7cutlass13device_kernelIN5flash19enable_sm80_to_sm89INS1_16FlashAttnBwdSm80INS1_25CollectiveMainloopBwdSm80ILi2ELi2EN4cute5tupleIJNS5_1CILi128EEES8_NS7_ILi64EEEEEENS_10bfloat16_tEfNS_4arch4Sm80ELb1ELb0ELb1ELb1ELb1ELb0ELb0ELb0ELi2ELi4ELi4ELi4ELb0EEENS1_21CollectiveEpilogueBwdISA_SB_SD_Li256ELb1ELb0ELi2EEENS1_25SingleTileBwdLPTSchedulerILb1ELi128ELb1EEEEEEEEEvNT_6ParamsE$_ZZN4cute13to_mixed_bitsINS_5tupleIJNS1_IJNS_1CILi4EEENS2_ILi8EEEEEENS2_ILi2EEENS2_ILi1EEEEEENS1_IJNS1_IJNS2_ILi128EEENS2_ILi0EEEEEES4_SA_EEENS1_IJNS1_IJiiEEEiSA_EEEEEDaRKT_RKT0_RKT1_ENKUlRKT_RKT0_RKT1_E_clIS5_SB_SD_EEDaSQ_ST_SW_)
        /*2b1c*/ 	.word	0x00000000


	//----- nvinfo : EIATTR_FRAME_SIZE
	.align		4
.L_1850:
        /*2b20*/ 	.byte	0x04, 0x11
        /*2b22*/ 	.short	(.L_1852 - .L_1851)
	.align		4
.L_1851:
        /*2b24*/ 	.word	index@($_ZN7cutlass13device_kernelIN5flash19enable_sm80_to_sm89INS1_16FlashAttnBwdSm80INS1_25CollectiveMainloopBwdSm80ILi2ELi2EN4cute5tupleIJNS5_1CILi128EEES8_NS7_ILi64EEEEEENS_10bfloat16_tEfNS_4arch4Sm80ELb1ELb0ELb1ELb1ELb1ELb0ELb0ELb0ELi2ELi4ELi4ELi4ELb0EEENS1_21CollectiveEpilogueBwdISA_SB_SD_Li256ELb1ELb0ELi2EEENS1_25SingleTileBwdLPTSchedulerILb1ELi128ELb1EEEEEEEEEvNT_6ParamsE$_ZZN4cute13to_mixed_bitsINS_5tupleIJNS1_IJNS_1CILi4EEENS2_ILi8EEEEEENS2_ILi2EEENS2_ILi1EEEEEENS1_IJNS1_IJNS2_ILi128EEENS2_ILi0EEEEEES4_SA_EEENS1_IJNS1_IJiiEEEiSA_EEEEEDaRKT_RKT0_RKT1_ENKUlDpRKT_E_clIJNS_9MixedBitsILj0ELj384EEENSU_ILj0ELj8EEENS2_ILj0EEEEEEDaSR_)
        /*2b28*/ 	.word	0x00000000


	//----- nvinfo : EIATTR_FRAME_SIZE
	.align		4
.L_1852:
        /*2b2c*/ 	.byte	0x04, 0x11
        /*2b2e*/ 	.short	(.L_1854 - .L_1853)
	.align		4
.L_1853:
        /*2b30*/ 	.word	index@($_ZN7cutlass13device_kernelIN5flash19enable_sm80_to_sm89INS1_16FlashAttnBwdSm80INS1_25CollectiveMainloopBwdSm80ILi2ELi2EN4cute5tupleIJNS5_1CILi128EEES8_NS7_ILi64EEEEEENS_10bfloat16_tEfNS_4arch4Sm80ELb1ELb0ELb1ELb1ELb1ELb0ELb0ELb0ELi2ELi4ELi4ELi4ELb0EEENS1_21CollectiveEpilogueBwdISA_SB_SD_Li256ELb1ELb0ELi2EEENS1_25SingleTileBwdLPTSchedulerILb1ELi128ELb1EEEEEEEEEvNT_6ParamsE$_ZZN4cute13to_mixed_bitsINS_5tupleIJNS1_IJNS_1CILi4EEENS2_ILi8EEEEEENS2_ILi2EEENS2_ILi1EEEEEENS1_IJNS1_IJNS2_ILi0EEENS2_ILi64EEEEEES9_S9_EEENS1_IJNS1_IJiiEEEiS9_EEEEEDaRKT_RKT0_RKT1_ENKUlRKT_RKT0_RKT1_E_clIS5_SB_SD_EEDaSQ_ST_SW_)
        /*2b34*/ 	.word	0x00000000


	//----- nvinfo : EIATTR_FRAME_SIZE
	.align		4
.L_1854:
        /*2b38*/ 	.byte	0x04, 0x11
        /*2b3a*/ 	.short	(.L_1856 - .L_1855)
	.align		4
.L_1855:
        /*2b3c*/ 	.word	index@($_ZN7cutlass13device_kernelIN5flash19enable_sm80_to_sm89INS1_16FlashAttnBwdSm80INS1_25CollectiveMainloopBwdSm80ILi2ELi2EN4cute5tupleIJNS5_1CILi128EEES8_NS7_ILi64EEEEEENS_10bfloat16_tEfNS_4arch4Sm80ELb1ELb0ELb1ELb1ELb1ELb0ELb0ELb0ELi2ELi4ELi4ELi4ELb0EEENS1_21CollectiveEpilogueBwdISA_SB_SD_Li256ELb1ELb0ELi2EEENS1_25SingleTileBwdLPTSchedulerILb1ELi128ELb1EEEEEEEEEvNT_6ParamsE$_ZZN4cute13to_mixed_bitsINS_5tupleIJNS1_IJNS_1CILi4EEENS2_ILi8EEEEEENS2_ILi2EEENS2_ILi1EEEEEENS1_IJNS1_IJNS2_ILi0EEENS2_ILi64EEEEEES9_S9_EEENS1_IJNS1_IJiiEEEiS9_EEEEEDaRKT_RKT0_RKT1_ENKUlDpRKT_E_clIJNS_9MixedBitsILj0ELj448EEENS2_ILj0EEESW_EEEDaSR_)
        /*2b40*/ 	.word	0x00000000


	//----- nvinfo : EIATTR_FRAME_SIZE
	.align		4
.L_1856:
        /*2b44*/ 	.byte	0x04, 0x11
        /*2b46*/ 	.short	(.L_1858 - .L_1857)
	.align		4
.L_1857:
        /*2b48*/ 	.word	index@($_ZN7cutlass13device_kernelIN5flash19enable_sm80_to_sm89INS1_16FlashAttnBwdSm80INS1_25CollectiveMainloopBwdSm80ILi2ELi2EN4cute5tupleIJNS5_1CILi128EEES8_NS7_ILi64EEEEEENS_10bfloat16_tEfNS_4arch4Sm80ELb1ELb0ELb1ELb1ELb1ELb0ELb0ELb0ELi2ELi4ELi4ELi4ELb0EEENS1_21CollectiveEpilogueBwdISA_SB_SD_Li256ELb1ELb0ELi2EEENS1_25SingleTileBwdLPTSchedulerILb1ELi128ELb1EEEEEEEEEvNT_6ParamsE$_ZZN4cute12filter_tupleINS_5tupleIJiNS_1CILi0EEEEEES4_ZNS_6detail9lift_diceIS4_S4_EEDaRKT_RKT0_EUlRKT_RKT0_E_EEDaS9_SC_OT1_ENKUlDpSF_E_clIJNS1_IJiEEENS1_IJS3_EEEEEEDaSM_)
        /*2b4c*/ 	.word	0x00000000


	//----- nvinfo : EIATTR_FRAME_SIZE
	.align		4
.L_1858:
        /*2b50*/ 	.byte	0x04, 0x11
        /*2b52*/ 	.short	(.L_1860 - .L_1859)
	.align		4
.L_1859:
        /*2b54*/ 	.word	index@($_ZN7cutlass13device_kernelIN5flash19enable_sm80_to_sm89INS1_16FlashAttnBwdSm80INS1_25CollectiveMainloopBwdSm80ILi2ELi2EN4cute5tupleIJNS5_1CILi128EEES8_NS7_ILi64EEEEEENS_10bfloat16_tEfNS_4arch4Sm80ELb1ELb0ELb1ELb1ELb1ELb0ELb0ELb0ELi2ELi4ELi4ELi4ELb0EEENS1_21CollectiveEpilogueBwdISA_SB_SD_Li256ELb1ELb0ELi2EEENS1_25SingleTileBwdLPTSchedulerILb1ELi128ELb1EEEEEEEEEvNT_6ParamsE$_ZZN4cute12filter_tupleINS_5tupleIJiNS1_IJiNS_1CILi0EEEEEEEEES5_ZNS_6detail9lift_diceIS5_S5_EEDaRKT_RKT0_EUlRKT_RKT0_E_EEDaSA_SD_OT1_ENKUlDpSG_E_clIJNS1_IJiEEES4_EEEDaSN_)
        /*2b58*/ 	.word	0x00000000


	//----- nvinfo : EIATTR_FRAME_SIZE
	.align		4
.L_1860:
        /*2b5c*/ 	.byte	0x04, 0x11
        /*2b5e*/ 	.short	(.L_1862 - .L_1861)
	.align		4
.L_1861:
        /*2b60*/ 	.word	index@($_ZN7cutlass13device_kernelIN5flash19enable_sm80_to_sm89INS1_16FlashAttnBwdSm80INS1_25CollectiveMainloopBwdSm80ILi2ELi2EN4cute5tupleIJNS5_1CILi128EEES8_NS7_ILi64EEEEEENS_10bfloat16_tEfNS_4arch4Sm80ELb1ELb0ELb1ELb1ELb1ELb0ELb0ELb0ELi2ELi4ELi4ELi4ELb0EEENS1_21CollectiveEpilogueBwdISA_SB_SD_Li256ELb1ELb0ELi2EEENS1_25SingleTileBwdLPTSchedulerILb1ELi128ELb1EEEEEEEEEvNT_6ParamsE$_ZZN4cute12filter_tupleINS_5tupleIJNS_1CILi4096EEENS1_IJiiEEEEEEZNS_16flatten_to_tupleIS5_EEDaRKT_EUlRKT_E_EEDaS9_OT0_ENKUlDpSC_E_clIJNS1_IJS3_EEES4_EEEDaSG_)
        /*2b64*/ 	.word	0x00000000


	//----- nvinfo : EIATTR_FRAME_SIZE
	.align		4
.L_1862:
        /*2b68*/ 	.byte	0x04, 0x11
        /*2b6a*/ 	.short	(.L_1864 - .L_1863)
	.align		4
.L_1863:
        /*2b6c*/ 	.word	index@($_ZN7cutlass13device_kernelIN5flash19enable_sm80_to_sm89INS1_16FlashAttnBwdSm80INS1_25CollectiveMainloopBwdSm80ILi2ELi2EN4cute5tupleIJNS5_1CILi128EEES8_NS7_ILi64EEEEEENS_10bfloat16_tEfNS_4arch4Sm80ELb1ELb0ELb1ELb1ELb1ELb0ELb0ELb0ELi2ELi4ELi4ELi4ELb0EEENS1_21CollectiveEpilogueBwdISA_SB_SD_Li256ELb1ELb0ELi2EEENS1_25SingleTileBwdLPTSchedulerILb1ELi128ELb1EEEEEEEEEvNT_6ParamsE$_ZZN4cute12filter_tupleINS_5tupleIJNS_1CILi4096EEENS1_IJNS1_IJiiEEENS2_ILi8192EEEEEEEEEZNS_16flatten_to_tupleIS7_EEDaRKT_EUlRKT_E_EEDaSB_OT0_ENKUlDpSE_E_clIJNS1_IJS3_EEENS1_IJiiS5_EEEEEEDaSI_)
        /*2b70*/ 	.word	0x00000000


	//----- nvinfo : EIATTR_FRAME_SIZE
	.align		4
.L_1864:
        /*2b74*/ 	.byte	0x04, 0x11
        /*2b76*/ 	.short	(.L_1866 - .L_1865)
	.align		4
.L_1865:
        /*2b78*/ 	.word	index@($_ZN7cutlass13device_kernelIN5flash19enable_sm80_to_sm89INS1_16FlashAttnBwdSm80INS1_25CollectiveMainloopBwdSm80ILi2ELi2EN4cute5tupleIJNS5_1CILi128EEES8_NS7_ILi64EEEEEENS_10bfloat16_tEfNS_4arch4Sm80ELb1ELb0ELb1ELb1ELb1ELb0ELb0ELb0ELi2ELi4ELi4ELi4ELb0EEENS1_21CollectiveEpilogueBwdISA_SB_SD_Li256ELb1ELb0ELi2EEENS1_25SingleTileBwdLPTSchedulerILb1ELi128ELb1EEEEEEEEEvNT_6ParamsE$_ZZN4cute12filter_tupleINS_5tupleIJNS_1CILi1EEENS1_IJiiiEEENS2_ILi64EEENS1_IJNS2_ILi72EEENS2_ILi144EEENS2_ILi288EEEEEENS2_ILi512EEEEEEZNS_7flattenISB_EEDaRKT_EUlRKT_E_EEDaSF_OT0_ENKUlDpSI_E_clIJNS1_IJS3_EEES4_NS1_IJS5_EEES9_NS1_IJSA_EEEEEEDaSM_)
        /*2b7c*/ 	.word	0x00000000


	//----- nvinfo : EIATTR_FRAME_SIZE
	.align		4
.L_1866:
        /*2b80*/ 	.byte	0x04, 0x11
        /*2b82*/ 	.short	(.L_1868 - .L_1867)
	.align		4
.L_1867:
        /*2b84*/ 	.word	index@($_ZN7cutlass13device_kernelIN5flash19enable_sm80_to_sm89INS1_16FlashAttnBwdSm80INS1_25CollectiveMainloopBwdSm80ILi2ELi2EN4cute5tupleIJNS5_1CILi128EEES8_NS7_ILi64EEEEEENS_10bfloat16_tEfNS_4arch4Sm80ELb1ELb0ELb1ELb1ELb1ELb0ELb0ELb0ELi2ELi4ELi4ELi4ELb0EEENS1_21CollectiveEpilogueBwdISA_SB_SD_Li256ELb1ELb0ELi2EEENS1_25SingleTileBwdLPTSchedulerILb1ELi128ELb1EEEEEEEEEvNT_6ParamsE$_ZZN4cute12filter_tupleINS_5tupleIJNS_1CILi1EEENS1_IJNS2_ILi8EEEiiEEENS2_ILi64EEENS1_IJiNS2_ILi144EEENS2_ILi288EEEEEENS2_ILi512EEEEEEZNS_7flattenISB_EEDaRKT_EUlRKT_E_EEDaSF_OT0_ENKUlDpSI_E_clIJNS1_IJS3_EEES5_NS1_IJS6_EEES9_NS1_IJSA_EEEEEEDaSM_)
        /*2b88*/ 	.word	0x00000000


	//----- nvinfo : EIATTR_FRAME_SIZE
	.align		4
.L_1868:
        /*2b8c*/ 	.byte	0x04, 0x11
        /*2b8e*/ 	.short	(.L_1870 - .L_1869)
	.align		4
.L_1869:
        /*2b90*/ 	.word	index@($_ZN7cutlass13device_kernelIN5flash19enable_sm80_to_sm89INS1_16FlashAttnBwdSm80INS1_25CollectiveMainloopBwdSm80ILi2ELi2EN4cute5tupleIJNS5_1CILi128EEES8_NS7_ILi64EEEEEENS_10bfloat16_tEfNS_4arch4Sm80ELb1ELb0ELb1ELb1ELb1ELb0ELb0ELb0ELi2ELi4ELi4ELi4ELb0EEENS1_21CollectiveEpilogueBwdISA_SB_SD_Li256ELb1ELb0ELi2EEENS1_25SingleTileBwdLPTSchedulerILb1ELi128ELb1EEEEEEEEEvNT_6ParamsE$_ZZN4cute12filter_tupleINS_5tupleIJNS_1CILi1024EEENS1_IJiiEEEEEEZNS_16flatten_to_tupleIS5_EEDaRKT_EUlRKT_E_EEDaS9_OT0_ENKUlDpSC_E_clIJNS1_IJS3_EEES4_EEEDaSG_)
        /*2b94*/ 	.word	0x00000000


	//----- nvinfo : EIATTR_FRAME_SIZE
	.align		4
.L_1870:
        /*2b98*/ 	.byte	0x04, 0x11
        /*2b9a*/ 	.short	(.L_1872 - .L_1871)
	.align		4
.L_1871:
        /*2b9c*/ 	.word	index@($_ZN7cutlass13device_kernelIN5flash19enable_sm80_to_sm89INS1_16FlashAttnBwdSm80INS1_25CollectiveMainloopBwdSm80ILi2ELi2EN4cute5tupleIJNS5_1CILi128EEES8_NS7_ILi64EEEEEENS_10bfloat16_tEfNS_4arch4Sm80ELb1ELb0ELb1ELb1ELb1ELb0ELb0ELb0ELi2ELi4ELi4ELi4ELb0EEENS1_21CollectiveEpilogueBwdISA_SB_SD_Li256ELb1ELb0ELi2EEENS1_25SingleTileBwdLPTSchedulerILb1ELi128ELb1EEEEEEEEEvNT_6ParamsE$_ZZN4cute12filter_tupleINS_5tupleIJNS_1CILi0EEENS_10UnderscoreEEEENS1_IJNS1_IJS3_S3_EEEiEEEZNS_6detail10lift_sliceIS5_S7_EEDaRKT_RKT0_EUlRKT_RKT0_E_EEDaSC_SF_OT1_ENKUlDpSI_E_clIJNS1_IJEEENS1_IJiEEEEEEDaSP_)
        /*2ba0*/ 	.word	0x00000000


	//----- nvinfo : EIATTR_FRAME_SIZE
	.align		4
.L_1872:
        /*2ba4*/ 	.byte	0x04, 0x11
        /*2ba6*/ 	.short	(.L_1874 - .L_1873)
	.align		4
.L_1873:
        /*2ba8*/ 	.word	index@($_ZN7cutlass13device_kernelIN5flash19enable_sm80_to_sm89INS1_16FlashAttnBwdSm80INS1_25CollectiveMainloopBwdSm80ILi2ELi2EN4cute5tupleIJNS5_1CILi128EEES8_NS7_ILi64EEEEEENS_10bfloat16_tEfNS_4arch4Sm80ELb1ELb0ELb1ELb1ELb1ELb0ELb0ELb0ELi2ELi4ELi4ELi4ELb0EEENS1_21CollectiveEpilogueBwdISA_SB_SD_Li256ELb1ELb0ELi2EEENS1_25SingleTileBwdLPTSchedulerILb1ELi128ELb1EEEEEEEEEvNT_6ParamsE$_ZZN4cute12filter_tupleINS_5tupleIJNS_1CILi0EEENS1_IJNS2_ILi1EEENS2_ILi512EEEiEEEEEEZNS_16flatten_to_tupleIS7_EEDaRKT_EUlRKT_E_EEDaSB_OT0_ENKUlDpSE_E_clIJNS1_IJS3_EEES6_EEEDaSI_)
        /*2bac*/ 	.word	0x00000000


	//----- nvinfo : EIATTR_FRAME_SIZE
	.align		4
.L_1874:
        /*2bb0*/ 	.byte	0x04, 0x11
        /*2bb2*/ 	.short	(.L_1876 - .L_1875)
	.align		4
.L_1875:
        /*2bb4*/ 	.word	index@($_ZN7cutlass13device_kernelIN5flash19enable_sm80_to_sm89INS1_16FlashAttnBwdSm80INS1_25CollectiveMainloopBwdSm80ILi2ELi2EN4cute5tupleIJNS5_1CILi128EEES8_NS7_ILi64EEEEEENS_10bfloat16_tEfNS_4arch4Sm80ELb1ELb0ELb1ELb1ELb1ELb0ELb0ELb0ELi2ELi4ELi4ELi4ELb0EEENS1_21CollectiveEpilogueBwdISA_SB_SD_Li256ELb1ELb0ELi2EEENS1_25SingleTileBwdLPTSchedulerILb1ELi128ELb1EEEEEEEEEvNT_6ParamsE$_ZZN4cute12filter_tupleINS_5tupleIJNS_10UnderscoreES2_iEEENS1_IJNS1_IJNS_1CILi1EEENS4_ILi0EEEEEEiNS4_ILi1024EEEEEEZNS_5sliceIS3_S9_EEDaRKT_RKT0_EUlRKT_RKT0_E_EEDaSD_SG_OT1_ENKUlDpSJ_E_clIJNS1_IJS7_EEENS1_IJiEEENS1_IJEEEEEEDaSQ_)
        /*2bb8*/ 	.word	0x00000000


	//----- nvinfo : EIATTR_FRAME_SIZE
	.align		4
.L_1876:
        /*2bbc*/ 	.byte	0x04, 0x11
        /*2bbe*/ 	.short	(.L_1878 - .L_1877)
	.align		4
.L_1877:
        /*2bc0*/ 	.word	index@($_ZN7cutlass13device_kernelIN5flash19enable_sm80_to_sm89INS1_16FlashAttnBwdSm80INS1_25CollectiveMainloopBwdSm80ILi2ELi2EN4cute5tupleIJNS5_1CILi128EEES8_NS7_ILi64EEEEEENS_10bfloat16_tEfNS_4arch4Sm80ELb1ELb0ELb1ELb1ELb1ELb0ELb0ELb0ELi2ELi4ELi4ELi4ELb0EEENS1_21CollectiveEpilogueBwdISA_SB_SD_Li256ELb1ELb0ELi2EEENS1_25SingleTileBwdLPTSchedulerILb1ELi128ELb1EEEEEEEEEvNT_6ParamsE$_ZZN4cute12filter_tupleINS_5tupleIJNS_10UnderscoreES2_S2_iEEENS1_IJNS1_IJNS_1CILi1EEENS4_ILi0EEEEEElS6_lEEEZNS_5sliceIS3_S8_EEDaRKT_RKT0_EUlRKT_RKT0_E_EEDaSC_SF_OT1_ENKUlDpSI_E_clIJNS1_IJS7_EEENS1_IJlEEENS1_IJS6_EEENS1_IJEEEEEEDaSP_)
        /*2bc4*/ 	.word	0x00000000


	//----- nvinfo : EIATTR_FRAME_SIZE
	.align		4
.L_1878:
        /*2bc8*/ 	.byte	0x04, 0x11
        /*2bca*/ 	.short	(.L_1880 - .L_1879)
	.align		4
.L_1879:
        /*2bcc*/ 	.word	index@($_ZN7cutlass13device_kernelIN5flash19enable_sm80_to_sm89INS1_16FlashAttnBwdSm80INS1_25CollectiveMainloopBwdSm80ILi2ELi2EN4cute5tupleIJNS5_1CILi128EEES8_NS7_ILi64EEEEEENS_10bfloat16_tEfNS_4arch4Sm80ELb1ELb0ELb1ELb1ELb1ELb0ELb0ELb0ELi2ELi4ELi4ELi4ELb0EEENS1_21CollectiveEpilogueBwdISA_SB_SD_Li256ELb1ELb0ELi2EEENS1_25SingleTileBwdLPTSchedulerILb1ELi128ELb1EEEEEEEEEvNT_6ParamsE$_ZZN4cute12filter_tupleINS_5tupleIJNS_10UnderscoreES2_S2_iEEENS1_IJNS1_IJNS_1CILi1EEENS4_ILi0EEEEEEiNS4_ILi1024EEENS4_ILi8192EEEEEEZNS_5sliceIS3_SA_EEDaRKT_RKT0_EUlRKT_RKT0_E_EEDaSE_SH_OT1_ENKUlDpSK_E_clIJNS1_IJS7_EEENS1_IJiEEENS1_IJS8_EEENS1_IJEEEEEEDaSR_)
        /*2bd0*/ 	.word	0x00000000


	//----- nvinfo : EIATTR_FRAME_SIZE
	.align		4
.L_1880:
        /*2bd4*/ 	.byte	0x04, 0x11
        /*2bd6*/ 	.short	(.L_1882 - .L_1881)
	.align		4
.L_1881:
        /*2bd8*/ 	.word	index@($_ZN7cutlass13device_kernelIN5flash19enable_sm80_to_sm89INS1_16FlashAttnBwdSm80INS1_25CollectiveMainloopBwdSm80ILi2ELi2EN4cute5tupleIJNS5_1CILi128EEES8_NS7_ILi64EEEEEENS_10bfloat16_tEfNS_4arch4Sm80ELb1ELb0ELb1ELb1ELb1ELb0ELb0ELb0ELi2ELi4ELi4ELi4ELb0EEENS1_21CollectiveEpilogueBwdISA_SB_SD_Li256ELb1ELb0ELi2EEENS1_25SingleTileBwdLPTSchedulerILb1ELi128ELb1EEEEEEEEEvNT_6ParamsE$_ZZN4cute12filter_tupleINS_5tupleIJNS_10UnderscoreES2_S2_iEEENS1_IJNS1_IJNS_1CILi1EEENS4_ILi0EEEEEENS4_ILi4096EEENS1_IJiiEEENS1_IJS6_NS4_ILi8192EEEEEEEEEZNS_5sliceIS3_SC_EEDaRKT_RKT0_EUlRKT_RKT0_E_EEDaSG_SJ_OT1_ENKUlDpSM_E_clIJNS1_IJS7_EEENS1_IJS8_EEENS1_IJS9_EEENS1_IJEEEEEEDaST_)
        /*2bdc*/ 	.word	0x00000000


	//----- nvinfo : EIATTR_FRAME_SIZE
	.align		4
.L_1882:
        /*2be0*/ 	.byte	0x04, 0x11
        /*2be2*/ 	.short	(.L_1884 - .L_1883)
	.align		4
.L_1883:
        /*2be4*/ 	.word	index@($_ZN7cutlass13device_kernelIN5flash19enable_sm80_to_sm89INS1_16FlashAttnBwdSm80INS1_25CollectiveMainloopBwdSm80ILi2ELi2EN4cute5tupleIJNS5_1CILi128EEES8_NS7_ILi64EEEEEENS_10bfloat16_tEfNS_4arch4Sm80ELb1ELb0ELb1ELb1ELb1ELb0ELb0ELb0ELi2ELi4ELi4ELi4ELb0EEENS1_21CollectiveEpilogueBwdISA_SB_SD_Li256ELb1ELb0ELi2EEENS1_25SingleTileBwdLPTSchedulerILb1ELi128ELb1EEEEEEEEEvNT_6ParamsE$_ZZN4cute12filter_tupleINS_5tupleIJNS_10UnderscoreES2_NS_1CILi0EEEEEENS1_IJNS1_IJNS3_ILi1EEES4_EEEiNS3_ILi1024EEEEEEZNS_5sliceIS5_S9_EEDaRKT_RKT0_EUlRKT_RKT0_E_EEDaSD_SG_OT1_ENKUlDpSJ_E_clIJNS1_IJS7_EEENS1_IJiEEENS1_IJEEEEEEDaSQ_)
        /*2be8*/ 	.word	0x00000000


	//----- nvinfo : EIATTR_FRAME_SIZE
	.align		4
.L_1884:
        /*2bec*/ 	.byte	0x04, 0x11
        /*2bee*/ 	.short	(.L_1886 - .L_1885)
	.align		4
.L_1885:
        /*2bf0*/ 	.word	index@($_ZN7cutlass13device_kernelIN5flash19enable_sm80_to_sm89INS1_16FlashAttnBwdSm80INS1_25CollectiveMainloopBwdSm80ILi2ELi2EN4cute5tupleIJNS5_1CILi128EEES8_NS7_ILi64EEEEEENS_10bfloat16_tEfNS_4arch4Sm80ELb1ELb0ELb1ELb1ELb1ELb0ELb0ELb0ELi2ELi4ELi4ELi4ELb0EEENS1_21CollectiveEpilogueBwdISA_SB_SD_Li256ELb1ELb0ELi2EEENS1_25SingleTileBwdLPTSchedulerILb1ELi128ELb1EEEEEEEEEvNT_6ParamsE$_ZZN4cute12filter_tupleINS_5tupleIJNS1_IJiiEEENS_1CILi8192EEEEEEZNS_16flatten_to_tupleIS5_EEDaRKT_EUlRKT_E_EEDaS9_OT0_ENKUlDpSC_E_clIJS2_NS1_IJS4_EEEEEEDaSG_)
        /*2bf4*/ 	.word	0x00000000


	//----- nvinfo : EIATTR_FRAME_SIZE
	.align		4
.L_1886:
        /*2bf8*/ 	.byte	0x04, 0x11
        /*2bfa*/ 	.short	(.L_1888 - .L_1887)
	.align		4
.L_1887:
        /*2bfc*/ 	.word	index@($_ZN7cutlass13device_kernelIN5flash19enable_sm80_to_sm89INS1_16FlashAttnBwdSm80INS1_25CollectiveMainloopBwdSm80ILi2ELi2EN4cute5tupleIJNS5_1CILi128EEES8_NS7_ILi64EEEEEENS_10bfloat16_tEfNS_4arch4Sm80ELb1ELb0ELb1ELb1ELb1ELb0ELb0ELb0ELi2ELi4ELi4ELi4ELb0EEENS1_21CollectiveEpilogueBwdISA_SB_SD_Li256ELb1ELb0ELi2EEENS1_25SingleTileBwdLPTSchedulerILb1ELi128ELb1EEEEEEEEEvNT_6ParamsE$_ZZN4cute12filter_tupleINS_5tupleIJNS1_IJiiEEENS_1CILi1024EEEEEEZNS_16flatten_to_tupleIS5_EEDaRKT_EUlRKT_E_EEDaS9_OT0_ENKUlDpSC_E_clIJS2_NS1_IJS4_EEEEEEDaSG_)
        /*2c00*/ 	.word	0x00000000


	//----- nvinfo : EIATTR_FRAME_SIZE
	.align		4
.L_1888:
        /*2c04*/ 	.byte	0x04, 0x11
        /*2c06*/ 	.short	(.L_1890 - .L_1889)
	.align		4
.L_1889:
        /*2c08*/ 	.word	index@($_ZN7cutlass13device_kernelIN5flash19enable_sm80_to_sm89INS1_16FlashAttnBwdSm80INS1_25CollectiveMainloopBwdSm80ILi2ELi2EN4cute5tupleIJNS5_1CILi128EEES8_NS7_ILi64EEEEEENS_10bfloat16_tEfNS_4arch4Sm80ELb1ELb0ELb1ELb1ELb1ELb0ELb0ELb0ELi2ELi4ELi4ELi4ELb0EEENS1_21CollectiveEpilogueBwdISA_SB_SD_Li256ELb1ELb0ELi2EEENS1_25SingleTileBwdLPTSchedulerILb1ELi128ELb1EEEEEEEEEvNT_6ParamsE$_ZZN4cute12filter_tupleINS_5tupleIJNS1_IJiNS1_IJiNS_1CILi0EEEEEEEEENS1_IJNS_10UnderscoreENS1_IJS6_S6_EEEEEEEEES9_ZNS_4diceIS9_S9_EEDaRKT_RKT0_EUlRKT_RKT0_E_EEDaSD_SG_OT1_ENKUlDpSJ_E_clIJNS1_IJiiS3_EEENS1_IJEEEEEEDaSQ_)
        /*2c0c*/ 	.word	0x00000000


	//----- nvinfo : EIATTR_FRAME_SIZE
	.align		4
.L_1890:
        /*2c10*/ 	.byte	0x04, 0x11
        /*2c12*/ 	.short	(.L_1892 - .L_1891)
	.align		4
.L_1891:
        /*2c14*/ 	.word	index@($_ZN7cutlass13device_kernelIN5flash19enable_sm80_to_sm89INS1_16FlashAttnBwdSm80INS1_25CollectiveMainloopBwdSm80ILi2ELi2EN4cute5tupleIJNS5_1CILi128EEES8_NS7_ILi64EEEEEENS_10bfloat16_tEfNS_4arch4Sm80ELb1ELb0ELb1ELb1ELb1ELb0ELb0ELb0ELi2ELi4ELi4ELi4ELb0EEENS1_21CollectiveEpilogueBwdISA_SB_SD_Li256ELb1ELb0ELi2EEENS1_25SingleTileBwdLPTSchedulerILb1ELi128ELb1EEEEEEEEEvNT_6ParamsE$_ZZN4cute12filter_tupleINS_5tupleIJNS1_IJNS_1CILi0EEENS1_IJNS2_ILi1EEENS2_ILi512EEEiEEEEEENS2_ILi4096EEENS1_IJiNS2_ILi8192EEEEEEEEEZNS_7flattenISB_EEDaRKT_EUlRKT_E_EEDaSF_OT0_ENKUlDpSI_E_clIJNS1_IJS3_S4_S5_iEEENS1_IJS8_EEESA_EEEDaSM_)
        /*2c18*/ 	.word	0x00000000


	//----- nvinfo : EIATTR_FRAME_SIZE
	.align		4
.L_1892:
        /*2c1c*/ 	.byte	0x04, 0x11
        /*2c1e*/ 	.short	(.L_1894 - .L_1893)
	.align		4
.L_1893:
        /*2c20*/ 	.word	index@($_ZN7cutlass13device_kernelIN5flash19enable_sm80_to_sm89INS1_16FlashAttnBwdSm80INS1_25CollectiveMainloopBwdSm80ILi2ELi2EN4cute5tupleIJNS5_1CILi128EEES8_NS7_ILi64EEEEEENS_10bfloat16_tEfNS_4arch4Sm80ELb1ELb0ELb1ELb1ELb1ELb0ELb0ELb0ELi2ELi4ELi4ELi4ELb0EEENS1_21CollectiveEpilogueBwdISA_SB_SD_Li256ELb1ELb0ELi2EEENS1_25SingleTileBwdLPTSchedulerILb1ELi128ELb1EEEEEEEEEvNT_6ParamsE$_ZZN4cute12filter_tupleINS_5tupleIJNS1_IJNS_10UnderscoreENS_1CILi0EEEEEENS1_IJS4_S2_EEEEEENS1_IJNS1_IJNS1_IJNS3_ILi1EEES4_EEES4_EEENS1_IJNS1_IJS4_S4_EEEiEEEEEEZNS_5sliceIS7_SD_EEDaRKT_RKT0_EUlRKT_RKT0_E_EEDaSH_SK_OT1_ENKUlDpSN_E_clIJNS1_IJS9_EEENS1_IJiEEEEEEDaSU_)
        /*2c24*/ 	.word	0x00000000


	//----- nvinfo : EIATTR_FRAME_SIZE
	.align		4
.L_1894:
        /*2c28*/ 	.byte	0x04, 0x11
        /*2c2a*/ 	.short	(.L_1896 - .L_1895)
	.align		4
.L_1895:
        /*2c2c*/ 	.word	index@($_ZN7cutlass13device_kernelIN5flash19enable_sm80_to_sm89INS1_16FlashAttnBwdSm80INS1_25CollectiveMainloopBwdSm80ILi2ELi2EN4cute5tupleIJNS5_1CILi128EEES8_NS7_ILi64EEEEEENS_10bfloat16_tEfNS_4arch4Sm80ELb1ELb0ELb1ELb1ELb1ELb0ELb0ELb0ELi2ELi4ELi4ELi4ELb0EEENS1_21CollectiveEpilogueBwdISA_SB_SD_Li256ELb1ELb0ELi2EEENS1_25SingleTileBwdLPTSchedulerILb1ELi128ELb1EEEEEEEEEvNT_6ParamsE$_ZN73_INTERNAL_24fd9406_37_flash_bwd_hdim64_bf16_softcap_sm80_cu_8e232a79_33079atomicAddEPff)
        /*2c30*/ 	.word	0x00000000


	//----- nvinfo : EIATTR_FRAME_SIZE
	.align		4
.L_1896:
        /*2c34*/ 	.byte	0x04, 0x11
        /*2c36*/ 	.short	(.L_1898 - .L_1897)
	.align		4
.L_1897:
        /*2c38*/ 	.word	index@($_ZN7cutlass13device_kernelIN5flash19enable_sm80_to_sm89INS1_16FlashAttnBwdSm80INS1_25CollectiveMainloopBwdSm80ILi2ELi2EN4cute5tupleIJNS5_1CILi128EEES8_NS7_ILi64EEEEEENS_10bfloat16_tEfNS_4arch4Sm80ELb1ELb0ELb1ELb1ELb1ELb0ELb0ELb0ELi2ELi4ELi4ELi4ELb0EEENS1_21CollectiveEpilogueBwdISA_SB_SD_Li256ELb1ELb0ELi2EEENS1_25SingleTileBwdLPTSchedulerILb1ELi128ELb1EEEEEEEEEvNT_6ParamsE$_ZN73_INTERNAL_24fd9406_37_flash_bwd_hdim64_bf16_softcap_sm80_cu_8e232a79_330724__cvta_generic_to_sharedEPKv)
        /*2c3c*/ 	.word	0x00000000


	//----- nvinfo : EIATTR_FRAME_SIZE
	.align		4
.L_1898:
        /*2c40*/ 	.byte	0x04, 0x11
        /*2c42*/ 	.short	(.L_1900 - .L_1899)
	.align		4
.L_1899:
        /*2c44*/ 	.word	index@($_ZN7cutlass13device_kernelIN5flash19enable_sm80_to_sm89INS1_16FlashAttnBwdSm80INS1_25CollectiveMainloopBwdSm80ILi2ELi2EN4cute5tupleIJNS5_1CILi128EEES8_NS7_ILi64EEEEEENS_10bfloat16_tEfNS_4arch4Sm80ELb1ELb0ELb1ELb1ELb1ELb0ELb0ELb0ELi2ELi4ELi4ELi4ELb0EEENS1_21CollectiveEpilogueBwdISA_SB_SD_Li256ELb1ELb0ELi2EEENS1_25SingleTileBwdLPTSchedulerILb1ELi128ELb1EEEEEEEEEvNT_6ParamsE$_ZN73_INTERNAL_24fd9406_37_flash_bwd_hdim64_bf16_softcap_sm80_cu_8e232a79_330714__viaddmin_s32Eiii)
        /*2c48*/ 	.word	0x00000000


	//----- nvinfo : EIATTR_FRAME_SIZE
	.align		4
.L_1900:
        /*2c4c*/ 	.byte	0x04, 0x11
        /*2c4e*/ 	.short	(.L_1902 - .L_1901)
	.align		4
.L_1901:
        /*2c50*/ 	.word	index@($_ZN7cutlass13device_kernelIN5flash19enable_sm80_to_sm89INS1_16FlashAttnBwdSm80INS1_25CollectiveMainloopBwdSm80ILi2ELi2EN4cute5tupleIJNS5_1CILi128EEES8_NS7_ILi64EEEEEENS_10bfloat16_tEfNS_4arch4Sm80ELb1ELb0ELb1ELb1ELb1ELb0ELb0ELb0ELi2ELi4ELi4ELi4ELb0EEENS1_21CollectiveEpilogueBwdISA_SB_SD_Li256ELb1ELb0ELi2EEENS1_25SingleTileBwdLPTSchedulerILb1ELi128ELb1EEEEEEEEEvNT_6ParamsE$_ZN4cute8smem_ptrIPjECI1NS_12iter_adaptorIS1_S2_EEES1_)
        /*2c54*/ 	.word	0x00000000


	//----- nvinfo : EIATTR_FRAME_SIZE
	.align		4
.L_1902:
        /*2c58*/ 	.byte	0x04, 0x11
        /*2c5a*/ 	.short	(.L_1904 - .L_1903)
	.align		4
.L_1903:
        /*2c5c*/ 	.word	index@($_ZN7cutlass13device_kernelIN5flash19enable_sm80_to_sm89INS1_16FlashAttnBwdSm80INS1_25CollectiveMainloopBwdSm80ILi2ELi2EN4cute5tupleIJNS5_1CILi128EEES8_NS7_ILi64EEEEEENS_10bfloat16_tEfNS_4arch4Sm80ELb1ELb0ELb1ELb1ELb1ELb0ELb0ELb0ELi2ELi4ELi4ELi4ELb0EEENS1_21CollectiveEpilogueBwdISA_SB_SD_Li256ELb1ELb0ELi2EEENS1_25SingleTileBwdLPTSchedulerILb1ELi128ELb1EEEEEEEEEvNT_6ParamsE$_ZN4cute8smem_ptrIPfECI1NS_12iter_adaptorIS1_S2_EEES1_)
        /*2c60*/ 	.word	0x00000000


	//----- nvinfo : EIATTR_FRAME_SIZE
	.align		4
.L_1904:
        /*2c64*/ 	.byte	0x04, 0x11
        /*2c66*/ 	.short	(.L_1906 - .L_1905)
	.align		4
.L_1905:
        /*2c68*/ 	.word	index@($_ZN7cutlass13device_kernelIN5flash19enable_sm80_to_sm89INS1_16FlashAttnBwdSm80INS1_25CollectiveMainloopBwdSm80ILi2ELi2EN4cute5tupleIJNS5_1CILi128EEES8_NS7_ILi64EEEEEENS_10bfloat16_tEfNS_4arch4Sm80ELb1ELb0ELb1ELb1ELb1ELb0ELb0ELb0ELi2ELi4ELi4ELi4ELb0EEENS1_21CollectiveEpilogueBwdISA_SB_SD_Li256ELb1ELb0ELi2EEENS1_25SingleTileBwdLPTSchedulerILb1ELi128ELb1EEEEEEEEEvNT_6ParamsE$_ZN4cute8smem_ptrIPN7cutlass9uint128_tEECI1NS_12iter_adaptorIS3_S4_EEES3_)
        /*2c6c*/ 	.word	0x00000000


	//----- nvinfo : EIATTR_FRAME_SIZE
	.align		4
.L_1906:
        /*2c70*/ 	.byte	0x04, 0x11
        /*2c72*/ 	.short	(.L_1908 - .L_1907)
	.align		4
.L_1907:
        /*2c74*/ 	.word	index@($_ZN7cutlass13device_kernelIN5flash19enable_sm80_to_sm89INS1_16FlashAttnBwdSm80INS1_25CollectiveMainloopBwdSm80ILi2ELi2EN4cute5tupleIJNS5_1CILi128EEES8_NS7_ILi64EEEEEENS_10bfloat16_tEfNS_4arch4Sm80ELb1ELb0ELb1ELb1ELb1ELb0ELb0ELb0ELi2ELi4ELi4ELi4ELb0EEENS1_21CollectiveEpilogueBwdISA_SB_SD_Li256ELb1ELb0ELi2EEENS1_25SingleTileBwdLPTSchedulerILb1ELi128ELb1EEEEEEEEEvNT_6ParamsE$_ZN4cute8smem_ptrIPN7cutlass10bfloat16_tEECI1NS_12iter_adaptorIS3_S4_EEES3_)
        /*2c78*/ 	.word	0x00000000


	//----- nvinfo : EIATTR_FRAME_SIZE
	.align		4
.L_1908:
        /*2c7c*/ 	.byte	0x04, 0x11
        /*2c7e*/ 	.short	(.L_1910 - .L_1909)
	.align		4
.L_1909:
        /*2c80*/ 	.word	index@($_ZN7cutlass13device_kernelIN5flash19enable_sm80_to_sm89INS1_16FlashAttnBwdSm80INS1_25CollectiveMainloopBwdSm80ILi2ELi2EN4cute5tupleIJNS5_1CILi128EEES8_NS7_ILi64EEEEEENS_10bfloat16_tEfNS_4arch4Sm80ELb1ELb0ELb1ELb1ELb1ELb0ELb0ELb0ELi2ELi4ELi4ELi4ELb0EEENS1_21CollectiveEpilogueBwdISA_SB_SD_Li256ELb1ELb0ELi2EEENS1_25SingleTileBwdLPTSchedulerILb1ELi128ELb1EEEEEEEEEvNT_6ParamsE$_ZN4cute8gmem_ptrIPfECI1NS_12iter_adaptorIS1_S2_EEES1_)
        /*2c84*/ 	.word	0x00000000


	//----- nvinfo : EIATTR_FRAME_SIZE
	.align		4
.L_1910:
        /*2c88*/ 	.byte	0x04, 0x11
        /*2c8a*/ 	.short	(.L_1912 - .L_1911)
	.align		4
.L_1911:
        /*2c8c*/ 	.word	index@($_ZN7cutlass13device_kernelIN5flash19enable_sm80_to_sm89INS1_16FlashAttnBwdSm80INS1_25CollectiveMainloopBwdSm80ILi2ELi2EN4cute5tupleIJNS5_1CILi128EEES8_NS7_ILi64EEEEEENS_10bfloat16_tEfNS_4arch4Sm80ELb1ELb0ELb1ELb1ELb1ELb0ELb0ELb0ELi2ELi4ELi4ELi4ELb0EEENS1_21CollectiveEpilogueBwdISA_SB_SD_Li256ELb1ELb0ELi2EEENS1_25SingleTileBwdLPTSchedulerILb1ELi128ELb1EEEEEEEEEvNT_6ParamsE$_ZN4cute8gmem_ptrIPKfECI1NS_12iter_adaptorIS2_S3_EEES2_)
        /*2c90*/ 	.word	0x00000000


	//----- nvinfo : EIATTR_FRAME_SIZE
	.align		4
.L_1912:
        /*2c94*/ 	.byte	0x04, 0x11
        /*2c96*/ 	.short	(.L_1914 - .L_1913)
	.align		4
.L_1913:
        /*2c98*/ 	.word	index@($_ZN7cutlass13device_kernelIN5flash19enable_sm80_to_sm89INS1_16FlashAttnBwdSm80INS1_25CollectiveMainloopBwdSm80ILi2ELi2EN4cute5tupleIJNS5_1CILi128EEES8_NS7_ILi64EEEEEENS_10bfloat16_tEfNS_4arch4Sm80ELb1ELb0ELb1ELb1ELb1ELb0ELb0ELb0ELi2ELi4ELi4ELi4ELb0EEENS1_21CollectiveEpilogueBwdISA_SB_SD_Li256ELb1ELb0ELi2EEENS1_25SingleTileBwdLPTSchedulerILb1ELi128ELb1EEEEEEEEEvNT_6ParamsE$_ZN4cute8gmem_ptrIPKN7cutlass9uint128_tEECI1NS_12iter_adaptorIS4_S5_EEES4_)
        /*2c9c*/ 	.word	0x00000000


	//----- nvinfo : EIATTR_FRAME_SIZE
	.align		4
.L_1914:
        /*2ca0*/ 	.byte	0x04, 0x11
        /*2ca2*/ 	.short	(.L_1916 - .L_1915)
	.align		4
.L_1915:
        /*2ca4*/ 	.word	index@($_ZN7cutlass13device_kernelIN5flash19enable_sm80_to_sm89INS1_16FlashAttnBwdSm80INS1_25CollectiveMainloopBwdSm80ILi2ELi2EN4cute5tupleIJNS5_1CILi128EEES8_NS7_ILi64EEEEEENS_10bfloat16_tEfNS_4arch4Sm80ELb1ELb0ELb1ELb1ELb1ELb0ELb0ELb0ELi2ELi4ELi4ELi4ELb0EEENS1_21CollectiveEpilogueBwdISA_SB_SD_Li256ELb1ELb0ELi2EEENS1_25SingleTileBwdLPTSchedulerILb1ELi128ELb1EEEEEEEEEvNT_6ParamsE$_ZN4cute8gmem_ptrIPKN7cutlass10bfloat16_tEECI1NS_12iter_adaptorIS4_S5_EEES4_)
        /*2ca8*/ 	.word	0x00000000


	//----- nvinfo : EIATTR_FRAME_SIZE
	.align		4
.L_1916:
        /*2cac*/ 	.byte	0x04, 0x11
        /*2cae*/ 	.short	(.L_1918 - .L_1917)
	.align		4
.L_1917:
        /*2cb0*/ 	.word	index@($_ZN7cutlass13device_kernelIN5flash19enable_sm80_to_sm89INS1_16FlashAttnBwdSm80INS1_25CollectiveMainloopBwdSm80ILi2ELi2EN4cute5tupleIJNS5_1CILi128EEES8_NS7_ILi64EEEEEENS_10bfloat16_tEfNS_4arch4Sm80ELb1ELb0ELb1ELb1ELb1ELb0ELb0ELb0ELi2ELi4ELi4ELi4ELb0EEENS1_21CollectiveEpilogueBwdISA_SB_SD_Li256ELb1ELb0ELi2EEENS1_25SingleTileBwdLPTSchedulerILb1ELi128ELb1EEEEEEEEEvNT_6ParamsE$_ZN4cute5tupleIJiiEEC2ERKiS3_)
        /*2cb4*/ 	.word	0x00000000


	//----- nvinfo : EIATTR_FRAME_SIZE
	.align		4
.L_1918:
        /*2cb8*/ 	.byte	0x04, 0x11
        /*2cba*/ 	.short	(.L_1920 - .L_1919)
	.align		4
.L_1919:
        /*2cbc*/ 	.word	index@($_ZN7cutlass13device_kernelIN5flash19enable_sm80_to_sm89INS1_16FlashAttnBwdSm80INS1_25CollectiveMainloopBwdSm80ILi2ELi2EN4cute5tupleIJNS5_1CILi128EEES8_NS7_ILi64EEEEEENS_10bfloat16_tEfNS_4arch4Sm80ELb1ELb0ELb1ELb1ELb1ELb0ELb0ELb0ELi2ELi4ELi4ELi4ELb0EEENS1_21CollectiveEpilogueBwdISA_SB_SD_Li256ELb1ELb0ELi2EEENS1_25SingleTileBwdLPTSchedulerILb1ELi128ELb1EEEEEEEEEvNT_6ParamsE$_ZN4cute5tupleIJiNS_1CILi0EEEEEC2ERKiRKS2_)
        /*2cc0*/ 	.word	0x00000000


	//----- nvinfo : EIATTR_FRAME_SIZE
	.align		4
.L_1920:
        /*2cc4*/ 	.byte	0x04, 0x11
        /*2cc6*/ 	.short	(.L_1922 - .L_1921)
	.align		4
.L_1921:
        /*2cc8*/ 	.word	index@($_ZN7cutlass13device_kernelIN5flash19enable_sm80_to_sm89INS1_16FlashAttnBwdSm80INS1_25CollectiveMainloopBwdSm80ILi2ELi2EN4cute5tupleIJNS5_1CILi128EEES8_NS7_ILi64EEEEEENS_10bfloat16_tEfNS_4arch4Sm80ELb1ELb0ELb1ELb1ELb1ELb0ELb0ELb0ELi2ELi4ELi4ELi4ELb0EEENS1_21CollectiveEpilogueBwdISA_SB_SD_Li256ELb1ELb0ELi2EEENS1_25SingleTileBwdLPTSchedulerILb1ELi128ELb1EEEEEEEEEvNT_6ParamsE$_ZN4cute5tupleIJiEEC2ERKi)
        /*2ccc*/ 	.word	0x00000000


	//----- nvinfo : EIATTR_FRAME_SIZE
	.align		4
.L_1922:
        /*2cd0*/ 	.byte	0x04, 0x11
        /*2cd2*/ 	.short	(.L_1924 - .L_1923)
	.align		4
.L_1923:
        /*2cd4*/ 	.word	index@($_ZN7cutlass13device_kernelIN5flash19enable_sm80_to_sm89INS1_16FlashAttnBwdSm80INS1_25CollectiveMainloopBwdSm80ILi2ELi2EN4cute5tupleIJNS5_1CILi128EEES8_NS7_ILi64EEEEEENS_10bfloat16_tEfNS_4arch4Sm80ELb1ELb0ELb1ELb1ELb1ELb0ELb0ELb0ELi2ELi4ELi4ELi4ELb0EEENS1_21CollectiveEpilogueBwdISA_SB_SD_Li256ELb1ELb0ELi2EEENS1_25SingleTileBwdLPTSchedulerILb1ELi128ELb1EEEEEEEEEvNT_6ParamsE$_ZN4cute5tupleIJNS_7SwizzleILi3ELi3ELi3EEENS_9MixedBitsILj0ELj432EEENS_6LayoutINS0_IJNS0_IJNS_1CILi2EEES7_S7_EEES7_NS6_ILi8EEEEEENS0_IJNS0_IJNS6_ILi64EEES9_NS6_ILi512EEEEEENS6_ILi8192EEENS6_ILi1024EEEEEEEEEEC2ERKS2_RKS4_RKSH_)
        /*2cd8*/ 	.word	0x00000000


	//----- nvinfo : EIATTR_FRAME_SIZE
	.align		4
.L_1924:
        /*2cdc*/ 	.byte	0x04, 0x11
        /*2cde*/ 	.short	(.L_1926 - .L_1925)
	.align		4
.L_1925:
        /*2ce0*/ 	.word	index@($_ZN7cutlass13device_kernelIN5flash19enable_sm80_to_sm89INS1_16FlashAttnBwdSm80INS1_25CollectiveMainloopBwdSm80ILi2ELi2EN4cute5tupleIJNS5_1CILi128EEES8_NS7_ILi64EEEEEENS_10bfloat16_tEfNS_4arch4Sm80ELb1ELb0ELb1ELb1ELb1ELb0ELb0ELb0ELi2ELi4ELi4ELi4ELb0EEENS1_21CollectiveEpilogueBwdISA_SB_SD_Li256ELb1ELb0ELi2EEENS1_25SingleTileBwdLPTSchedulerILb1ELi128ELb1EEEEEEEEEvNT_6ParamsE$_ZN4cute5tupleIJNS_1CILi2EEEiEEC2ERKS2_RKi)
        /*2ce4*/ 	.word	0x00000000


	//----- nvinfo : EIATTR_FRAME_SIZE
	.align		4
.L_1926:
        /*2ce8*/ 	.byte	0x04, 0x11
        /*2cea*/ 	.short	(.L_1928 - .L_1927)
	.align		4
.L_1927:
        /*2cec*/ 	.word	index@($_ZN7cutlass13device_kernelIN5flash19enable_sm80_to_sm89INS1_16FlashAttnBwdSm80INS1_25CollectiveMainloopBwdSm80ILi2ELi2EN4cute5tupleIJNS5_1CILi128EEES8_NS7_ILi64EEEEEENS_10bfloat16_tEfNS_4arch4Sm80ELb1ELb0ELb1ELb1ELb1ELb0ELb0ELb0ELi2ELi4ELi4ELi4ELb0EEENS1_21CollectiveEpilogueBwdISA_SB_SD_Li256ELb1ELb0ELi2EEENS1_25SingleTileBwdLPTSchedulerILb1ELi128ELb1EEEEEEEEEvNT_6ParamsE$_ZN4cute5tupleIJNS_1CILi0EEEiEEC2ERKS2_RKi)
        /*2cf0*/ 	.word	0x00000000


	//----- nvinfo : EIATTR_FRAME_SIZE
	.align		4
.L_1928:
        /*2cf4*/ 	.byte	0x04, 0x11
        /*2cf6*/ 	.short	(.L_1930 - .L_1929)
	.align		4
.L_1929:
        /*2cf8*/ 	.word	index@($_ZN7cutlass13device_kernelIN5flash19enable_sm80_to_sm89INS1_16FlashAttnBwdSm80INS1_25CollectiveMainloopBwdSm80ILi2ELi2EN4cute5tupleIJNS5_1CILi128EEES8_NS7_ILi64EEEEEENS_10bfloat16_tEfNS_4arch4Sm80ELb1ELb0ELb1ELb1ELb1ELb0ELb0ELb0ELi2ELi4ELi4ELi4ELb0EEENS1_21CollectiveEpilogueBwdISA_SB_SD_Li256ELb1ELb0ELi2EEENS1_25SingleTileBwdLPTSchedulerILb1ELi128ELb1EEEEEEEEEvNT_6ParamsE$_ZN4cute5tupleIJNS0_IJNS_1CILi8EEENS1_ILi2EEES3_S3_S2_S3_EEENS0_IJNS1_ILi1EEEiiiNS1_ILi72EEENS1_ILi512EEEEEEEEC2ERKS4_RKS8_)
        /*2cfc*/ 	.word	0x00000000


	//----- nvinfo : EIATTR_FRAME_SIZE
	.align		4
.L_1930:
        /*2d00*/ 	.byte	0x04, 0x11
        /*2d02*/ 	.short	(.L_1932 - .L_1931)
	.align		4
.L_1931:
        /*2d04*/ 	.word	index@($_ZN7cutlass13device_kernelIN5flash19enable_sm80_to_sm89INS1_16FlashAttnBwdSm80INS1_25CollectiveMainloopBwdSm80ILi2ELi2EN4cute5tupleIJNS5_1CILi128EEES8_NS7_ILi64EEEEEENS_10bfloat16_tEfNS_4arch4Sm80ELb1ELb0ELb1ELb1ELb1ELb0ELb0ELb0ELi2ELi4ELi4ELi4ELb0EEENS1_21CollectiveEpilogueBwdISA_SB_SD_Li256ELb1ELb0ELi2EEENS1_25SingleTileBwdLPTSchedulerILb1ELi128ELb1EEEEEEEEEvNT_6ParamsE$_ZN4cute5tupleIJNS0_IJNS_1CILi8EEENS0_IJNS1_ILi2EEES3_S3_EEENS1_ILi1EEES4_S5_EEENS0_IJS5_NS0_IJiiiEEENS1_ILi64EEENS0_IJNS1_ILi72EEENS1_ILi144EEENS1_ILi288EEEEEENS1_ILi512EEEEEEEEC2ERKS6_RKSE_)
        /*2d08*/ 	.word	0x00000000


	//----- nvinfo : EIATTR_FRAME_SIZE
	.align		4
.L_1932:
        /*2d0c*/ 	.byte	0x04, 0x11
        /*2d0e*/ 	.short	(.L_1934 - .L_1933)
	.align		4
.L_1933:
        /*2d10*/ 	.word	index@($_ZN7cutlass13device_kernelIN5flash19enable_sm80_to_sm89INS1_16FlashAttnBwdSm80INS1_25CollectiveMainloopBwdSm80ILi2ELi2EN4cute5tupleIJNS5_1CILi128EEES8_NS7_ILi64EEEEEENS_10bfloat16_tEfNS_4arch4Sm80ELb1ELb0ELb1ELb1ELb1ELb0ELb0ELb0ELi2ELi4ELi4ELi4ELb0EEENS1_21CollectiveEpilogueBwdISA_SB_SD_Li256ELb1ELb0ELi2EEENS1_25SingleTileBwdLPTSchedulerILb1ELi128ELb1EEEEEEEEEvNT_6ParamsE$_ZN4cute5tupleIJNS0_IJNS_1CILi8EEENS0_IJNS1_ILi2EEES3_S3_EEENS1_ILi1EEES4_S5_EEENS0_IJS5_NS0_IJS2_iiEEENS1_ILi64EEENS0_IJiNS1_ILi144EEENS1_ILi288EEEEEENS1_ILi512EEEEEEEEC2ERKS6_RKSD_)
        /*2d14*/ 	.word	0x00000000


	//----- nvinfo : EIATTR_FRAME_SIZE
	.align		4
.L_1934:
        /*2d18*/ 	.byte	0x04, 0x11
        /*2d1a*/ 	.short	(.L_1936 - .L_1935)
	.align		4
.L_1935:
        /*2d1c*/ 	.word	index@($_ZN7cutlass13device_kernelIN5flash19enable_sm80_to_sm89INS1_16FlashAttnBwdSm80INS1_25CollectiveMainloopBwdSm80ILi2ELi2EN4cute5tupleIJNS5_1CILi128EEES8_NS7_ILi64EEEEEENS_10bfloat16_tEfNS_4arch4Sm80ELb1ELb0ELb1ELb1ELb1ELb0ELb0ELb0ELi2ELi4ELi4ELi4ELb0EEENS1_21CollectiveEpilogueBwdISA_SB_SD_Li256ELb1ELb0ELi2EEENS1_25SingleTileBwdLPTSchedulerILb1ELi128ELb1EEEEEEEEEvNT_6ParamsE$_ZN4cute5tupleIJNS0_IJNS_1CILi2EEES2_S2_EEENS0_IJNS1_ILi1EEENS1_ILi512EEEiEEEEEC2ERKS3_RKS6_)
        /*2d20*/ 	.word	0x00000000


	//----- nvinfo : EIATTR_FRAME_SIZE
	.align		4
.L_1936:
        /*2d24*/ 	.byte	0x04, 0x11
        /*2d26*/ 	.short	(.L_1938 - .L_1937)
	.align		4
.L_1937:
        /*2d28*/ 	.word	index@($_ZN7cutlass13device_kernelIN5flash19enable_sm80_to_sm89INS1_16FlashAttnBwdSm80INS1_25CollectiveMainloopBwdSm80ILi2ELi2EN4cute5tupleIJNS5_1CILi128EEES8_NS7_ILi64EEEEEENS_10bfloat16_tEfNS_4arch4Sm80ELb1ELb0ELb1ELb1ELb1ELb0ELb0ELb0ELi2ELi4ELi4ELi4ELb0EEENS1_21CollectiveEpilogueBwdISA_SB_SD_Li256ELb1ELb0ELi2EEENS1_25SingleTileBwdLPTSchedulerILb1ELi128ELb1EEEEEEEEEvNT_6ParamsE$_ZN4cute5tupleIJNS0_IJNS_1CILi2EEES2_EEENS0_IJiiEEEEEC2ERKS3_RKS4_)
        /*2d2c*/ 	.word	0x00000000


	//----- nvinfo : EIATTR_FRAME_SIZE
	.align		4
.L_1938:
        /*2d30*/ 	.byte	0x04, 0x11
        /*2d32*/ 	.short	(.L_1940 - .L_1939)
	.align		4
.L_1939:
        /*2d34*/ 	.word	index@($_ZN7cutlass13device_kernelIN5flash19enable_sm80_to_sm89INS1_16FlashAttnBwdSm80INS1_25CollectiveMainloopBwdSm80ILi2ELi2EN4cute5tupleIJNS5_1CILi128EEES8_NS7_ILi64EEEEEENS_10bfloat16_tEfNS_4arch4Sm80ELb1ELb0ELb1ELb1ELb1ELb0ELb0ELb0ELi2ELi4ELi4ELi4ELb0EEENS1_21CollectiveEpilogueBwdISA_SB_SD_Li256ELb1ELb0ELi2EEENS1_25SingleTileBwdLPTSchedulerILb1ELi128ELb1EEEEEEEEEvNT_6ParamsE$_ZN4cute5tupleIJNS0_IJNS_1CILi2EEES2_EEENS0_IJiNS1_ILi512EEEEEEEEC2ERKS3_RKS5_)
        /*2d38*/ 	.word	0x00000000


	//----- nvinfo : EIATTR_FRAME_SIZE
	.align		4
.L_1940:
        /*2d3c*/ 	.byte	0x04, 0x11
        /*2d3e*/ 	.short	(.L_1942 - .L_1941)
	.align		4
.L_1941:
        /*2d40*/ 	.word	index@($_ZN7cutlass13device_kernelIN5flash19enable_sm80_to_sm89INS1_16FlashAttnBwdSm80INS1_25CollectiveMainloopBwdSm80ILi2ELi2EN4cute5tupleIJNS5_1CILi128EEES8_NS7_ILi64EEEEEENS_10bfloat16_tEfNS_4arch4Sm80ELb1ELb0ELb1ELb1ELb1ELb0ELb0ELb0ELi2ELi4ELi4ELi4ELb0EEENS1_21CollectiveEpilogueBwdISA_SB_SD_Li256ELb1ELb0ELi2EEENS1_25SingleTileBwdLPTSchedulerILb1ELi128ELb1EEEEEEEEEvNT_6ParamsE$_ZN4cute5tupleIJNS0_IJNS_1CILi2EEES2_EEENS0_IJiNS1_ILi4096EEEEEEEEC2ERKS3_RKS5_)
        /*2d44*/ 	.word	0x00000000


	//----- nvinfo : EIATTR_FRAME_SIZE
	.align		4
.L_1942:
        /*2d48*/ 	.byte	0x04, 0x11
        /*2d4a*/ 	.short	(.L_1944 - .L_1943)
	.align		4
.L_1943:
        /*2d4c*/ 	.word	index@($_ZN7cutlass13device_kernelIN5flash19enable_sm80_to_sm89INS1_16FlashAttnBwdSm80INS1_25CollectiveMainloopBwdSm80ILi2ELi2EN4cute5tupleIJNS5_1CILi128EEES8_NS7_ILi64EEEEEENS_10bfloat16_tEfNS_4arch4Sm80ELb1ELb0ELb1ELb1ELb1ELb0ELb0ELb0ELi2ELi4ELi4ELi4ELb0EEENS1_21CollectiveEpilogueBwdISA_SB_SD_Li256ELb1ELb0ELi2EEENS1_25SingleTileBwdLPTSchedulerILb1ELi128ELb1EEEEEEEEEvNT_6ParamsE$_ZN4cute5tupleIJNS0_IJNS_1CILi2EEES2_EEENS0_IJNS1_ILi1EEEiEEEEEC2ERKS3_RKS5_)
        /*2d50*/ 	.word	0x00000000


	//----- nvinfo : EIATTR_FRAME_SIZE
	.align		4
.L_1944:
        /*2d54*/ 	.byte	0x04, 0x11
        /*2d56*/ 	.short	(.L_1946 - .L_1945)
	.align		4
.L_1945:
        /*2d58*/ 	.word	index@($_ZN7cutlass13device_kernelIN5flash19enable_sm80_to_sm89INS1_16FlashAttnBwdSm80INS1_25CollectiveMainloopBwdSm80ILi2ELi2EN4cute5tupleIJNS5_1CILi128EEES8_NS7_ILi64EEEEEENS_10bfloat16_tEfNS_4arch4Sm80ELb1ELb0ELb1ELb1ELb1ELb0ELb0ELb0ELi2ELi4ELi4ELi4ELb0EEENS1_21CollectiveEpilogueBwdISA_SB_SD_Li256ELb1ELb0ELi2EEENS1_25SingleTileBwdLPTSchedulerILb1ELi128ELb1EEEEEEEEEvNT_6ParamsE$_ZN4cute5tupleIJNS0_IJNS_1CILi2EEEEEENS0_IJiEEEEEC2ERKS3_RKS4_)
        /*2d5c*/ 	.word	0x00000000


	//----- nvinfo : EIATTR_FRAME_SIZE
	.align		4
.L_1946:
        /*2d60*/ 	.byte	0x04, 0x11
        /*2d62*/ 	.short	(.L_1948 - .L_1947)
	.align		4
.L_1947:
        /*2d64*/ 	.word	index@($_ZN7cutlass13device_kernelIN5flash19enable_sm80_to_sm89INS1_16FlashAttnBwdSm80INS1_25CollectiveMainloopBwdSm80ILi2ELi2EN4cute5tupleIJNS5_1CILi128EEES8_NS7_ILi64EEEEEENS_10bfloat16_tEfNS_4arch4Sm80ELb1ELb0ELb1ELb1ELb1ELb0ELb0ELb0ELi2ELi4ELi4ELi4ELb0EEENS1_21CollectiveEpilogueBwdISA_SB_SD_Li256ELb1ELb0ELi2EEENS1_25SingleTileBwdLPTSchedulerILb1ELi128ELb1EEEEEEEEEvNT_6ParamsE$_ZN4cute5tupleIJNS0_IJNS_1CILi1EEENS1_ILi2EEES3_EEENS0_IJS2_NS1_ILi256EEEiEEEEEC2ERKS4_RKS6_)
        /*2d68*/ 	.word	0x00000000


	//----- nvinfo : EIATTR_FRAME_SIZE
	.align		4
.L_1948:
        /*2d6c*/ 	.byte	0x04, 0x11
        /*2d6e*/ 	.short	(.L_1950 - .L_1949)
	.align		4
.L_1949:
        /*2d70*/ 	.word	index@($_ZN7cutlass13device_kernelIN5flash19enable_sm80_to_sm89INS1_16FlashAttnBwdSm80INS1_25CollectiveMainloopBwdSm80ILi2ELi2EN4cute5tupleIJNS5_1CILi128EEES8_NS7_ILi64EEEEEENS_10bfloat16_tEfNS_4arch4Sm80ELb1ELb0ELb1ELb1ELb1ELb0ELb0ELb0ELi2ELi4ELi4ELi4ELb0EEENS1_21CollectiveEpilogueBwdISA_SB_SD_Li256ELb1ELb0ELi2EEENS1_25SingleTileBwdLPTSchedulerILb1ELi128ELb1EEEEEEEEEvNT_6ParamsE$_ZN4cute5tupleIJNS0_IJNS_1CILi1EEENS1_ILi2EEEEEENS0_IJNS1_ILi0EEEiEEEEEC2ERKS4_RKS6_)
        /*2d74*/ 	.word	0x00000000


	//----- nvinfo : EIATTR_FRAME_SIZE
	.align		4
.L_1950:
        /*2d78*/ 	.byte	0x04, 0x11
        /*2d7a*/ 	.short	(.L_1952 - .L_1951)
	.align		4
.L_1951:
        /*2d7c*/ 	.word	index@($_ZN7cutlass13device_kernelIN5flash19enable_sm80_to_sm89INS1_16FlashAttnBwdSm80INS1_25CollectiveMainloopBwdSm80ILi2ELi2EN4cute5tupleIJNS5_1CILi128EEES8_NS7_ILi64EEEEEENS_10bfloat16_tEfNS_4arch4Sm80ELb1ELb0ELb1ELb1ELb1ELb0ELb0ELb0ELi2ELi4ELi4ELi4ELb0EEENS1_21CollectiveEpilogueBwdISA_SB_SD_Li256ELb1ELb0ELi2EEENS1_25SingleTileBwdLPTSchedulerILb1ELi128ELb1EEEEEEEEEvNT_6ParamsE$_ZN4cute5tupleIJNS0_IJNS_1CILi1EEENS0_IJS2_NS1_ILi2EEES3_EEEEEENS0_IJNS1_ILi0EEENS0_IJS2_NS1_ILi256EEEiEEEEEEEEC2ERKS5_RKS9_)
        /*2d80*/ 	.word	0x00000000


	//----- nvinfo : EIATTR_FRAME_SIZE
	.align		4
.L_1952:
        /*2d84*/ 	.byte	0x04, 0x11
        /*2d86*/ 	.short	(.L_1954 - .L_1953)
	.align		4
.L_1953:
        /*2d88*/ 	.word	index@($_ZN7cutlass13device_kernelIN5flash19enable_sm80_to_sm89INS1_16FlashAttnBwdSm80INS1_25CollectiveMainloopBwdSm80ILi2ELi2EN4cute5tupleIJNS5_1CILi128EEES8_NS7_ILi64EEEEEENS_10bfloat16_tEfNS_4arch4Sm80ELb1ELb0ELb1ELb1ELb1ELb0ELb0ELb0ELi2ELi4ELi4ELi4ELb0EEENS1_21CollectiveEpilogueBwdISA_SB_SD_Li256ELb1ELb0ELi2EEENS1_25SingleTileBwdLPTSchedulerILb1ELi128ELb1EEEEEEEEEvNT_6ParamsE$_ZN4cute5tupleIJNS0_IJNS_1CILi16EEENS1_ILi2EEES3_S3_NS1_ILi4EEES3_EEENS0_IJNS1_ILi1EEEiiiNS1_ILi144EEENS1_ILi512EEEEEEEEC2ERKS5_RKS9_)
        /*2d8c*/ 	.word	0x00000000


	//----- nvinfo : EIATTR_FRAME_SIZE
	.align		4
.L_1954:
        /*2d90*/ 	.byte	0x04, 0x11
        /*2d92*/ 	.short	(.L_1956 - .L_1955)
	.align		4
.L_1955:
        /*2d94*/ 	.word	index@($_ZN7cutlass13device_kernelIN5flash19enable_sm80_to_sm89INS1_16FlashAttnBwdSm80INS1_25CollectiveMainloopBwdSm80ILi2ELi2EN4cute5tupleIJNS5_1CILi128EEES8_NS7_ILi64EEEEEENS_10bfloat16_tEfNS_4arch4Sm80ELb1ELb0ELb1ELb1ELb1ELb0ELb0ELb0ELi2ELi4ELi4ELi4ELb0EEENS1_21CollectiveEpilogueBwdISA_SB_SD_Li256ELb1ELb0ELi2EEENS1_25SingleTileBwdLPTSchedulerILb1ELi128ELb1EEEEEEEEEvNT_6ParamsE$_ZN4cute5tupleIJNS0_IJNS0_IJNS_1CILi8EEENS1_ILi1EEEEEENS1_ILi4EEES3_EEENS0_IJNS0_IJS3_NS1_ILi0EEEEEElS7_EEEEEC2ERKS6_RKS9_)
        /*2d98*/ 	.word	0x00000000


	//----- nvinfo : EIATTR_FRAME_SIZE
	.align		4
.L_1956:
        /*2d9c*/ 	.byte	0x04, 0x11
        /*2d9e*/ 	.short	(.L_1958 - .L_1957)
	.align		4
.L_1957:
        /*2da0*/ 	.word	index@($_ZN7cutlass13device_kernelIN5flash19enable_sm80_to_sm89INS1_16FlashAttnBwdSm80INS1_25CollectiveMainloopBwdSm80ILi2ELi2EN4cute5tupleIJNS5_1CILi128EEES8_NS7_ILi64EEEEEENS_10bfloat16_tEfNS_4arch4Sm80ELb1ELb0ELb1ELb1ELb1ELb0ELb0ELb0ELi2ELi4ELi4ELi4ELb0EEENS1_21CollectiveEpilogueBwdISA_SB_SD_Li256ELb1ELb0ELi2EEENS1_25SingleTileBwdLPTSchedulerILb1ELi128ELb1EEEEEEEEEvNT_6ParamsE$_ZN4cute5tupleIJNS0_IJNS0_IJNS_1CILi8EEENS1_ILi1EEEEEENS1_ILi2EEES2_EEENS0_IJNS0_IJS3_NS1_ILi0EEEEEEiNS1_ILi1024EEEEEEEEC2ERKS6_RKSA_)
        /*2da4*/ 	.word	0x00000000


	//----- nvinfo : EIATTR_FRAME_SIZE
	.align		4
.L_1958:
        /*2da8*/ 	.byte	0x04, 0x11
        /*2daa*/ 	.short	(.L_1960 - .L_1959)
	.align		4
.L_1959:
        /*2dac*/ 	.word	index@($_ZN7cutlass13device_kernelIN5flash19enable_sm80_to_sm89INS1_16FlashAttnBwdSm80INS1_25CollectiveMainloopBwdSm80ILi2ELi2EN4cute5tupleIJNS5_1CILi128EEES8_NS7_ILi64EEEEEENS_10bfloat16_tEfNS_4arch4Sm80ELb1ELb0ELb1ELb1ELb1ELb0ELb0ELb0ELi2ELi4ELi4ELi4ELb0EEENS1_21CollectiveEpilogueBwdISA_SB_SD_Li256ELb1ELb0ELi2EEENS1_25SingleTileBwdLPTSchedulerILb1ELi128ELb1EEEEEEEEEvNT_6ParamsE$_ZN4cute5tupleIJNS0_IJNS0_IJNS_1CILi8EEENS1_ILi1EEEEEENS1_ILi2EEENS0_IJS5_S5_EEEEEENS0_IJNS0_IJS3_NS1_ILi0EEEEEENS1_ILi4096EEENS0_IJiiEEEEEEEEC2ERKS7_RKSC_)
        /*2db0*/ 	.word	0x00000000


	//----- nvinfo : EIATTR_FRAME_SIZE
	.align		4
.L_1960:
        /*2db4*/ 	.byte	0x04, 0x11
        /*2db6*/ 	.short	(.L_1962 - .L_1961)
	.align		4
.L_1961:
        /*2db8*/ 	.word	index@($_ZN7cutlass13device_kernelIN5flash19enable_sm80_to_sm89INS1_16FlashAttnBwdSm80INS1_25CollectiveMainloopBwdSm80ILi2ELi2EN4cute5tupleIJNS5_1CILi128EEES8_NS7_ILi64EEEEEENS_10bfloat16_tEfNS_4arch4Sm80ELb1ELb0ELb1ELb1ELb1ELb0ELb0ELb0ELi2ELi4ELi4ELi4ELb0EEENS1_21CollectiveEpilogueBwdISA_SB_SD_Li256ELb1ELb0ELi2EEENS1_25SingleTileBwdLPTSchedulerILb1ELi128ELb1EEEEEEEEEvNT_6ParamsE$_ZN4cute5tupleIJNS0_IJNS0_IJNS_1CILi8EEENS1_ILi1EEEEEENS1_ILi2EEEEEENS0_IJNS0_IJS3_NS1_ILi0EEEEEEiEEEEEC2ERKS6_RKS9_)
        /*2dbc*/ 	.word	0x00000000


	//----- nvinfo : EIATTR_FRAME_SIZE
	.align		4
.L_1962:
        /*2dc0*/ 	.byte	0x04, 0x11
        /*2dc2*/ 	.short	(.L_1964 - .L_1963)
	.align		4
.L_1963:
        /*2dc4*/ 	.word	index@($_ZN7cutlass13device_kernelIN5flash19enable_sm80_to_sm89INS1_16FlashAttnBwdSm80INS1_25CollectiveMainloopBwdSm80ILi2ELi2EN4cute5tupleIJNS5_1CILi128EEES8_NS7_ILi64EEEEEENS_10bfloat16_tEfNS_4arch4Sm80ELb1ELb0ELb1ELb1ELb1ELb0ELb0ELb0ELi2ELi4ELi4ELi4ELb0EEENS1_21CollectiveEpilogueBwdISA_SB_SD_Li256ELb1ELb0ELi2EEENS1_25SingleTileBwdLPTSchedulerILb1ELi128ELb1EEEEEEEEEvNT_6ParamsE$_ZN4cute5tupleIJNS0_IJNS0_IJNS_1CILi8EEENS1_ILi1EEEEEENS0_IJNS1_ILi2EEEEEEEEENS0_IJNS0_IJS3_NS1_ILi0EEEEEENS0_IJiEEEEEEEEC2ERKS7_RKSB_)
        /*2dc8*/ 	.word	0x00000000


	//----- nvinfo : EIATTR_FRAME_SIZE
	.align		4
.L_1964:
        /*2dcc*/ 	.byte	0x04, 0x11
        /*2dce*/ 	.short	(.L_1966 - .L_1965)
	.align		4
.L_1965:
        /*2dd0*/ 	.word	index@($_ZN7cutlass13device_kernelIN5flash19enable_sm80_to_sm89INS1_16FlashAttnBwdSm80INS1_25CollectiveMainloopBwdSm80ILi2ELi2EN4cute5tupleIJNS5_1CILi128EEES8_NS7_ILi64EEEEEENS_10bfloat16_tEfNS_4arch4Sm80ELb1ELb0ELb1ELb1ELb1ELb0ELb0ELb0ELi2ELi4ELi4ELi4ELb0EEENS1_21CollectiveEpilogueBwdISA_SB_SD_Li256ELb1ELb0ELi2EEENS1_25SingleTileBwdLPTSchedulerILb1ELi128ELb1EEEEEEEEEvNT_6ParamsE$_ZN4cute5tupleIJNS0_IJNS0_IJNS_1CILi2EEES2_S2_EEES2_NS0_IJS2_S2_EEEEEENS0_IJNS0_IJNS1_ILi1EEENS1_ILi512EEEiEEENS1_ILi4096EEENS0_IJiiEEEEEEEEC2ERKS5_RKSB_)
        /*2dd4*/ 	.word	0x00000000


	//----- nvinfo : EIATTR_FRAME_SIZE
	.align		4
.L_1966:
        /*2dd8*/ 	.byte	0x04, 0x11
        /*2dda*/ 	.short	(.L_1968 - .L_1967)
	.align		4
.L_1967:
        /*2ddc*/ 	.word	index@($_ZN7cutlass13device_kernelIN5flash19enable_sm80_to_sm89INS1_16FlashAttnBwdSm80INS1_25CollectiveMainloopBwdSm80ILi2ELi2EN4cute5tupleIJNS5_1CILi128EEES8_NS7_ILi64EEEEEENS_10bfloat16_tEfNS_4arch4Sm80ELb1ELb0ELb1ELb1ELb1ELb0ELb0ELb0ELi2ELi4ELi4ELi4ELb0EEENS1_21CollectiveEpilogueBwdISA_SB_SD_Li256ELb1ELb0ELi2EEENS1_25SingleTileBwdLPTSchedulerILb1ELi128ELb1EEEEEEEEEvNT_6ParamsE$_ZN4cute5tupleIJNS0_IJNS0_IJNS_1CILi2EEES2_S2_EEES2_NS0_IJNS0_IJS2_S2_EEES2_EEEEEENS0_IJNS0_IJNS1_ILi1EEENS1_ILi512EEEiEEENS1_ILi4096EEENS0_IJNS0_IJiiEEENS1_ILi8192EEEEEEEEEEEC2ERKS6_RKSE_)
        /*2de0*/ 	.word	0x00000000


	//----- nvinfo : EIATTR_FRAME_SIZE
	.align		4
.L_1968:
        /*2de4*/ 	.byte	0x04, 0x11
        /*2de6*/ 	.short	(.L_1970 - .L_1969)
	.align		4
.L_1969:
        /*2de8*/ 	.word	index@($_ZN7cutlass13device_kernelIN5flash19enable_sm80_to_sm89INS1_16FlashAttnBwdSm80INS1_25CollectiveMainloopBwdSm80ILi2ELi2EN4cute5tupleIJNS5_1CILi128EEES8_NS7_ILi64EEEEEENS_10bfloat16_tEfNS_4arch4Sm80ELb1ELb0ELb1ELb1ELb1ELb0ELb0ELb0ELi2ELi4ELi4ELi4ELb0EEENS1_21CollectiveEpilogueBwdISA_SB_SD_Li256ELb1ELb0ELi2EEENS1_25SingleTileBwdLPTSchedulerILb1ELi128ELb1EEEEEEEEEvNT_6ParamsE$_ZN4cute5tupleIJNS0_IJNS0_IJNS_1CILi2EEES2_EEES3_NS1_ILi8EEEEEENS0_IJNS0_IJiNS1_ILi512EEEEEENS0_IJiiEEENS1_ILi1024EEEEEEEEC2ERKS5_RKSA_)
        /*2dec*/ 	.word	0x00000000


	//----- nvinfo : EIATTR_FRAME_SIZE
	.align		4
.L_1970:
        /*2df0*/ 	.byte	0x04, 0x11
        /*2df2*/ 	.short	(.L_1972 - .L_1971)
	.align		4
.L_1971:
        /*2df4*/ 	.word	index@($_ZN7cutlass13device_kernelIN5flash19enable_sm80_to_sm89INS1_16FlashAttnBwdSm80INS1_25CollectiveMainloopBwdSm80ILi2ELi2EN4cute5tupleIJNS5_1CILi128EEES8_NS7_ILi64EEEEEENS_10bfloat16_tEfNS_4arch4Sm80ELb1ELb0ELb1ELb1ELb1ELb0ELb0ELb0ELi2ELi4ELi4ELi4ELb0EEENS1_21CollectiveEpilogueBwdISA_SB_SD_Li256ELb1ELb0ELi2EEENS1_25SingleTileBwdLPTSchedulerILb1ELi128ELb1EEEEEEEEEvNT_6ParamsE$_ZN4cute5tupleIJNS0_IJNS0_IJNS_1CILi2EEES2_EEES2_EEENS0_IJNS0_IJiiEEENS1_ILi8192EEEEEEEEC2ERKS4_RKS7_)
        /*2df8*/ 	.word	0x00000000


	//----- nvinfo : EIATTR_FRAME_SIZE
	.align		4
.L_1972:
        /*2dfc*/ 	.byte	0x04, 0x11
        /*2dfe*/ 	.short	(.L_1974 - .L_1973)
	.align		4
.L_1973:
        /*2e00*/ 	.word	index@($_ZN7cutlass13device_kernelIN5flash19enable_sm80_to_sm89INS1_16FlashAttnBwdSm80INS1_25CollectiveMainloopBwdSm80ILi2ELi2EN4cute5tupleIJNS5_1CILi128EEES8_NS7_ILi64EEEEEENS_10bfloat16_tEfNS_4arch4Sm80ELb1ELb0ELb1ELb1ELb1ELb0ELb0ELb0ELi2ELi4ELi4ELi4ELb0EEENS1_21CollectiveEpilogueBwdISA_SB_SD_Li256ELb1ELb0ELi2EEENS1_25SingleTileBwdLPTSchedulerILb1ELi128ELb1EEEEEEEEEvNT_6ParamsE$_ZN4cute5tupleIJNS0_IJNS0_IJNS_1CILi2EEES2_EEENS1_ILi8EEES3_EEENS0_IJNS0_IJNS1_ILi1EEEiEEENS1_ILi1024EEENS0_IJiiEEEEEEEEC2ERKS5_RKSA_)
        /*2e04*/ 	.word	0x00000000


	//----- nvinfo : EIATTR_FRAME_SIZE
	.align		4
.L_1974:
        /*2e08*/ 	.byte	0x04, 0x11
        /*2e0a*/ 	.short	(.L_1976 - .L_1975)
	.align		4
.L_1975:
        /*2e0c*/ 	.word	index@($_ZN7cutlass13device_kernelIN5flash19enable_sm80_to_sm89INS1_16FlashAttnBwdSm80INS1_25CollectiveMainloopBwdSm80ILi2ELi2EN4cute5tupleIJNS5_1CILi128EEES8_NS7_ILi64EEEEEENS_10bfloat16_tEfNS_4arch4Sm80ELb1ELb0ELb1ELb1ELb1ELb0ELb0ELb0ELi2ELi4ELi4ELi4ELb0EEENS1_21CollectiveEpilogueBwdISA_SB_SD_Li256ELb1ELb0ELi2EEENS1_25SingleTileBwdLPTSchedulerILb1ELi128ELb1EEEEEEEEEvNT_6ParamsE$_ZN4cute5tupleIJNS0_IJNS0_IJNS_1CILi1EEENS0_IJS2_NS1_ILi2EEES3_EEEEEES3_NS0_IJS3_S3_EEEEEENS0_IJNS0_IJNS1_ILi0EEENS0_IJS2_NS1_ILi256EEEiEEEEEENS1_ILi2048EEENS0_IJiNS1_ILi4096EEEEEEEEEEEC2ERKS7_RKSF_)
        /*2e10*/ 	.word	0x00000000


	//----- nvinfo : EIATTR_FRAME_SIZE
	.align		4
.L_1976:
        /*2e14*/ 	.byte	0x04, 0x11
        /*2e16*/ 	.short	(.L_1978 - .L_1977)
	.align		4
.L_1977:
        /*2e18*/ 	.word	index@($_ZN7cutlass13device_kernelIN5flash19enable_sm80_to_sm89INS1_16FlashAttnBwdSm80INS1_25CollectiveMainloopBwdSm80ILi2ELi2EN4cute5tupleIJNS5_1CILi128EEES8_NS7_ILi64EEEEEENS_10bfloat16_tEfNS_4arch4Sm80ELb1ELb0ELb1ELb1ELb1ELb0ELb0ELb0ELi2ELi4ELi4ELi4ELb0EEENS1_21CollectiveEpilogueBwdISA_SB_SD_Li256ELb1ELb0ELi2EEENS1_25SingleTileBwdLPTSchedulerILb1ELi128ELb1EEEEEEEEEvNT_6ParamsE$_ZN4cute5tupleIJNS0_IJNS0_IJNS0_IJNS_1CILi8EEENS1_ILi1EEEEEES3_EEENS0_IJNS0_IJS3_S3_EEENS1_ILi2EEEEEEEEENS0_IJNS0_IJNS0_IJS3_NS1_ILi0EEEEEESA_EEENS0_IJNS0_IJSA_SA_EEEiEEEEEEEEC2ERKS9_RKSF_)
        /*2e1c*/ 	.word	0x00000000


	//----- nvinfo : EIATTR_FRAME_SIZE
	.align		4
.L_1978:
        /*2e20*/ 	.byte	0x04, 0x11
        /*2e22*/ 	.short	(.L_1980 - .L_1979)
	.align		4
.L_1979:
        /*2e24*/ 	.word	index@($_ZN7cutlass13device_kernelIN5flash19enable_sm80_to_sm89INS1_16FlashAttnBwdSm80INS1_25CollectiveMainloopBwdSm80ILi2ELi2EN4cute5tupleIJNS5_1CILi128EEES8_NS7_ILi64EEEEEENS_10bfloat16_tEfNS_4arch4Sm80ELb1ELb0ELb1ELb1ELb1ELb0ELb0ELb0ELi2ELi4ELi4ELi4ELb0EEENS1_21CollectiveEpilogueBwdISA_SB_SD_Li256ELb1ELb0ELi2EEENS1_25SingleTileBwdLPTSchedulerILb1ELi128ELb1EEEEEEEEEvNT_6ParamsE$_ZN4cute5tupleIJNS0_IJNS0_IJNS0_IJNS_1CILi8EEENS1_ILi1EEEEEENS0_IJS3_S3_EEEEEENS0_IJS3_NS1_ILi2EEEEEEEEENS0_IJNS0_IJNS0_IJS3_NS1_ILi0EEEEEENS0_IJSA_SA_EEEEEENS0_IJSA_iEEEEEEEEC2ERKS9_RKSF_)
        /*2e28*/ 	.word	0x00000000


	//----- nvinfo : EIATTR_FRAME_SIZE
	.align		4
.L_1980:
        /*2e2c*/ 	.byte	0x04, 0x11
        /*2e2e*/ 	.short	(.L_1982 - .L_1981)
	.align		4
.L_1981:
        /*2e30*/ 	.word	index@($_ZN7cutlass13device_kernelIN5flash19enable_sm80_to_sm89INS1_16FlashAttnBwdSm80INS1_25CollectiveMainloopBwdSm80ILi2ELi2EN4cute5tupleIJNS5_1CILi128EEES8_NS7_ILi64EEEEEENS_10bfloat16_tEfNS_4arch4Sm80ELb1ELb0ELb1ELb1ELb1ELb0ELb0ELb0ELi2ELi4ELi4ELi4ELb0EEENS1_21CollectiveEpilogueBwdISA_SB_SD_Li256ELb1ELb0ELi2EEENS1_25SingleTileBwdLPTSchedulerILb1ELi128ELb1EEEEEEEEEvNT_6ParamsE$_ZN4cute3eso3ESOILb1ELb0EJNS_7SwizzleILi3ELi3ELi3EEENS_9MixedBitsILj0ELj432EEENS_6LayoutINS_5tupleIJNS7_IJNS_1CILi2EEES9_S9_EEES9_NS8_ILi8EEEEEENS7_IJNS7_IJNS8_ILi64EEESB_NS8_ILi512EEEEEENS8_ILi8192EEENS8_ILi1024EEEEEEEEEEC2ERKS3_RKS5_RKSJ_)
        /*2e34*/ 	.word	0x00000000


	//----- nvinfo : EIATTR_FRAME_SIZE
	.align		4
.L_1982:
        /*2e38*/ 	.byte	0x04, 0x11
        /*2e3a*/ 	.short	(.L_1984 - .L_1983)
	.align		4
.L_1983:
        /*2e3c*/ 	.word	index@($_ZN7cutlass13device_kernelIN5flash19enable_sm80_to_sm89INS1_16FlashAttnBwdSm80INS1_25CollectiveMainloopBwdSm80ILi2ELi2EN4cute5tupleIJNS5_1CILi128EEES8_NS7_ILi64EEEEEENS_10bfloat16_tEfNS_4arch4Sm80ELb1ELb0ELb1ELb1ELb1ELb0ELb0ELb0ELi2ELi4ELi4ELi4ELb0EEENS1_21CollectiveEpilogueBwdISA_SB_SD_Li256ELb1ELb0ELi2EEENS1_25SingleTileBwdLPTSchedulerILb1ELi128ELb1EEEEEEEEEvNT_6ParamsE$_ZN4cute3eso3ESOILb1ELb0EJNS_6LayoutINS_5tupleIJNS_1CILi4EEEEEENS3_IJNS4_ILi1EEEEEEEENS_10ViewEngineIPfEEEEC2ERKS9_RKSC_)
        /*2e40*/ 	.word	0x00000000


	//----- nvinfo : EIATTR_FRAME_SIZE
	.align		4
.L_1984:
        /*2e44*/ 	.byte	0x04, 0x11
        /*2e46*/ 	.short	(.L_1986 - .L_1985)
	.align		4
.L_1985:
        /*2e48*/ 	.word	index@($_ZN7cutlass13device_kernelIN5flash19enable_sm80_to_sm89INS1_16FlashAttnBwdSm80INS1_25CollectiveMainloopBwdSm80ILi2ELi2EN4cute5tupleIJNS5_1CILi128EEES8_NS7_ILi64EEEEEENS_10bfloat16_tEfNS_4arch4Sm80ELb1ELb0ELb1ELb1ELb1ELb0ELb0ELb0ELi2ELi4ELi4ELi4ELb0EEENS1_21CollectiveEpilogueBwdISA_SB_SD_Li256ELb1ELb0ELi2EEENS1_25SingleTileBwdLPTSchedulerILb1ELi128ELb1EEEEEEEEEvNT_6ParamsE$_ZN4cute3eso3ESOILb1ELb0EJNS_6LayoutINS_5tupleIJNS_1CILi1EEENS4_ILi4EEEEEENS3_IJNS4_ILi0EEES5_EEEEENS_10ViewEngineIPfEEEEC2ERKSA_RKSD_)
        /*2e4c*/ 	.word	0x00000000


	//----- nvinfo : EIATTR_FRAME_SIZE
	.align		4
.L_1986:
        /*2e50*/ 	.byte	0x04, 0x11
        /*2e52*/ 	.short	(.L_1988 - .L_1987)
	.align		4
.L_1987:
        /*2e54*/ 	.word	index@($_ZN7cutlass13device_kernelIN5flash19enable_sm80_to_sm89INS1_16FlashAttnBwdSm80INS1_25CollectiveMainloopBwdSm80ILi2ELi2EN4cute5tupleIJNS5_1CILi128EEES8_NS7_ILi64EEEEEENS_10bfloat16_tEfNS_4arch4Sm80ELb1ELb0ELb1ELb1ELb1ELb0ELb0ELb0ELi2ELi4ELi4ELi4ELb0EEENS1_21CollectiveEpilogueBwdISA_SB_SD_Li256ELb1ELb0ELi2EEENS1_25SingleTileBwdLPTSchedulerILb1ELi128ELb1EEEEEEEEEvNT_6ParamsE$_ZN4cute3eso3ESOILb1ELb0EJNS_6LayoutINS_5tupleIJNS_1CILi1EEENS3_IJNS4_ILi2EEES6_EEEEEENS3_IJNS4_ILi0EEENS3_IJNS4_ILi8EEENS4_ILi64EEEEEEEEEEENS_10ViewEngineINS_8smem_ptrIPfEEEEEEC2ERKSE_RKSJ_)
        /*2e58*/ 	.word	0x00000000


	//----- nvinfo : EIATTR_FRAME_SIZE
	.align		4
.L_1988:
        /*2e5c*/ 	.byte	0x04, 0x11
        /*2e5e*/ 	.short	(.L_1990 - .L_1989)
	.align		4
.L_1989:
        /*2e60*/ 	.word	index@($_ZN7cutlass13device_kernelIN5flash19enable_sm80_to_sm89INS1_16FlashAttnBwdSm80INS1_25CollectiveMainloopBwdSm80ILi2ELi2EN4cute5tupleIJNS5_1CILi128EEES8_NS7_ILi64EEEEEENS_10bfloat16_tEfNS_4arch4Sm80ELb1ELb0ELb1ELb1ELb1ELb0ELb0ELb0ELi2ELi4ELi4ELi4ELb0EEENS1_21CollectiveEpilogueBwdISA_SB_SD_Li256ELb1ELb0ELi2EEENS1_25SingleTileBwdLPTSchedulerILb1ELi128ELb1EEEEEEEEEvNT_6ParamsE$_ZN4cute3eso3ESOILb1ELb0EJNS_6LayoutINS_5tupleIJNS3_IJNS_1CILi8EEENS4_ILi1EEEEEENS4_ILi4EEES8_EEENS3_IJNS3_IJS6_NS4_ILi0EEEEEES5_NS4_ILi32EEEEEEEENS_10ViewEngineIPN7cutlass10bfloat16_tEEEEEC2ERKSE_RKSJ_)
        /*2e64*/ 	.word	0x00000000


	//----- nvinfo : EIATTR_FRAME_SIZE
	.align		4
.L_1990:
        /*2e68*/ 	.byte	0x04, 0x11
        /*2e6a*/ 	.short	(.L_1992 - .L_1991)
	.align		4
.L_1991:
        /*2e6c*/ 	.word	index@($_ZN7cutlass13device_kernelIN5flash19enable_sm80_to_sm89INS1_16FlashAttnBwdSm80INS1_25CollectiveMainloopBwdSm80ILi2ELi2EN4cute5tupleIJNS5_1CILi128EEES8_NS7_ILi64EEEEEENS_10bfloat16_tEfNS_4arch4Sm80ELb1ELb0ELb1ELb1ELb1ELb0ELb0ELb0ELi2ELi4ELi4ELi4ELb0EEENS1_21CollectiveEpilogueBwdISA_SB_SD_Li256ELb1ELb0ELi2EEENS1_25SingleTileBwdLPTSchedulerILb1ELi128ELb1EEEEEEEEEvNT_6ParamsE$_ZN4cute3eso3ESOILb1ELb0EJNS_6LayoutINS_5tupleIJNS3_IJNS_1CILi8EEENS4_ILi1EEEEEENS4_ILi4EEES6_EEENS3_IJNS3_IJS6_NS4_ILi0EEEEEENS4_ILi2048EEESA_EEEEEiEEC2ERKSE_RKi)
        /*2e70*/ 	.word	0x00000000


	//----- nvinfo : EIATTR_FRAME_SIZE
	.align		4
.L_1992:
        /*2e74*/ 	.byte	0x04, 0x11
        /*2e76*/ 	.short	(.L_1994 - .L_1993)
	.align		4
.L_1993:
        /*2e78*/ 	.word	index@($_ZN7cutlass13device_kernelIN5flash19enable_sm80_to_sm89INS1_16FlashAttnBwdSm80INS1_25CollectiveMainloopBwdSm80ILi2ELi2EN4cute5tupleIJNS5_1CILi128EEES8_NS7_ILi64EEEEEENS_10bfloat16_tEfNS_4arch4Sm80ELb1ELb0ELb1ELb1ELb1ELb0ELb0ELb0ELi2ELi4ELi4ELi4ELb0EEENS1_21CollectiveEpilogueBwdISA_SB_SD_Li256ELb1ELb0ELi2EEENS1_25SingleTileBwdLPTSchedulerILb1ELi128ELb1EEEEEEEEEvNT_6ParamsE$_ZN4cute3eso3ESOILb1ELb0EJNS_6LayoutINS_5tupleIJNS3_IJNS_1CILi8EEENS4_ILi1EEEEEENS4_ILi4EEES6_EEENS3_IJNS3_IJS6_NS4_ILi0EEEEEENS4_ILi2048EEESA_EEEEENS_10ViewEngineINS_8smem_ptrIPN7cutlass10bfloat16_tEEEEEEEC2ERKSE_RKSL_)
        /*2e7c*/ 	.word	0x00000000


	//----- nvinfo : EIATTR_FRAME_SIZE
	.align		4
.L_1994:
        /*2e80*/ 	.byte	0x04, 0x11
        /*2e82*/ 	.short	(.L_1996 - .L_1995)
	.align		4
.L_1995:
        /*2e84*/ 	.word	index@($_ZN7cutlass13device_kernelIN5flash19enable_sm80_to_sm89INS1_16FlashAttnBwdSm80INS1_25CollectiveMainloopBwdSm80ILi2ELi2EN4cute5tupleIJNS5_1CILi128EEES8_NS7_ILi64EEEEEENS_10bfloat16_tEfNS_4arch4Sm80ELb1ELb0ELb1ELb1ELb1ELb0ELb0ELb0ELi2ELi4ELi4ELi4ELb0EEENS1_21CollectiveEpilogueBwdISA_SB_SD_Li256ELb1ELb0ELi2EEENS1_25SingleTileBwdLPTSchedulerILb1ELi128ELb1EEEEEEEEEvNT_6ParamsE$_ZN4cute3eso3ESOILb1ELb0EJNS_6LayoutINS_5tupleIJNS3_IJNS_1CILi8EEENS4_ILi1EEEEEENS4_ILi4EEEEEENS3_IJNS3_IJS6_NS4_ILi0EEEEEES5_EEEEEiEEC2ERKSD_RKi)
        /*2e88*/ 	.word	0x00000000


	//----- nvinfo : EIATTR_FRAME_SIZE
	.align		4
.L_1996:
        /*2e8c*/ 	.byte	0x04, 0x11
        /*2e8e*/ 	.short	(.L_1998 - .L_1997)
	.align		4
.L_1997:
        /*2e90*/ 	.word	index@($_ZN7cutlass13device_kernelIN5flash19enable_sm80_to_sm89INS1_16FlashAttnBwdSm80INS1_25CollectiveMainloopBwdSm80ILi2ELi2EN4cute5tupleIJNS5_1CILi128EEES8_NS7_ILi64EEEEEENS_10bfloat16_tEfNS_4arch4Sm80ELb1ELb0ELb1ELb1ELb1ELb0ELb0ELb0ELi2ELi4ELi4ELi4ELb0EEENS1_21CollectiveEpilogueBwdISA_SB_SD_Li256ELb1ELb0ELi2EEENS1_25SingleTileBwdLPTSchedulerILb1ELi128ELb1EEEEEEEEEvNT_6ParamsE$_ZN4cute3eso3ESOILb1ELb0EJNS_6LayoutINS_5tupleIJNS3_IJNS_1CILi8EEENS4_ILi1EEEEEENS4_ILi4EEEEEENS3_IJNS3_IJS6_NS4_ILi0EEEEEES5_EEEEENS_10ViewEngineIPN7cutlass10bfloat16_tEEEEEC2ERKSD_RKSI_)
        /*2e94*/ 	.word	0x00000000


	//----- nvinfo : EIATTR_FRAME_SIZE
	.align		4
.L_1998:
        /*2e98*/ 	.byte	0x04, 0x11
        /*2e9a*/ 	.short	(.L_2000 - .L_1999)
	.align		4
.L_1999:
        /*2e9c*/ 	.word	index@($_ZN7cutlass13device_kernelIN5flash19enable_sm80_to_sm89INS1_16FlashAttnBwdSm80INS1_25CollectiveMainloopBwdSm80ILi2ELi2EN4cute5tupleIJNS5_1CILi128EEES8_NS7_ILi64EEEEEENS_10bfloat16_tEfNS_4arch4Sm80ELb1ELb0ELb1ELb1ELb1ELb0ELb0ELb0ELi2ELi4ELi4ELi4ELb0EEENS1_21CollectiveEpilogueBwdISA_SB_SD_Li256ELb1ELb0ELi2EEENS1_25SingleTileBwdLPTSchedulerILb1ELi128ELb1EEEEEEEEEvNT_6ParamsE$_ZN4cute3eso3ESOILb1ELb0EJNS_6LayoutINS_5tupleIJNS3_IJNS_1CILi8EEENS4_ILi1EEEEEENS4_ILi4EEEEEENS3_IJNS3_IJS6_NS4_ILi0EEEEEENS4_ILi2048EEEEEEEEiEEC2ERKSE_RKi)
        /*2ea0*/ 	.word	0x00000000


	//----- nvinfo : EIATTR_FRAME_SIZE
	.align		4
.L_2000:
        /*2ea4*/ 	.byte	0x04, 0x11
        /*2ea6*/ 	.short	(.L_2002 - .L_2001)
	.align		4
.L_2001:
        /*2ea8*/ 	.word	index@($_ZN7cutlass13device_kernelIN5flash19enable_sm80_to_sm89INS1_16FlashAttnBwdSm80INS1_25CollectiveMainloopBwdSm80ILi2ELi2EN4cute5tupleIJNS5_1CILi128EEES8_NS7_ILi64EEEEEENS_10bfloat16_tEfNS_4arch4Sm80ELb1ELb0ELb1ELb1ELb1ELb0ELb0ELb0ELi2ELi4ELi4ELi4ELb0EEENS1_21CollectiveEpilogueBwdISA_SB_SD_Li256ELb1ELb0ELi2EEENS1_25SingleTileBwdLPTSchedulerILb1ELi128ELb1EEEEEEEEEvNT_6ParamsE$_ZN4cute3eso3ESOILb1ELb0EJNS_6LayoutINS_5tupleIJNS3_IJNS_1CILi8EEENS4_ILi1EEEEEENS4_ILi4EEEEEENS3_IJNS3_IJS6_NS4_ILi0EEEEEENS4_ILi2048EEEEEEEENS_10ViewEngineINS_8smem_ptrIPN7cutlass10bfloat16_tEEEEEEEC2ERKSE_RKSL_)
        /*2eac*/ 	.word	0x00000000


	//----- nvinfo : EIATTR_FRAME_SIZE
	.align		4
.L_2002:
        /*2eb0*/ 	.byte	0x04, 0x11
        /*2eb2*/ 	.short	(.L_2004 - .L_2003)
	.align		4
.L_2003:
        /*2eb4*/ 	.word	index@($_ZN7cutlass13device_kernelIN5flash19enable_sm80_to_sm89INS1_16FlashAttnBwdSm80INS1_25CollectiveMainloopBwdSm80ILi2ELi2EN4cute5tupleIJNS5_1CILi128EEES8_NS7_ILi64EEEEEENS_10bfloat16_tEfNS_4arch4Sm80ELb1ELb0ELb1ELb1ELb1ELb0ELb0ELb0ELi2ELi4ELi4ELi4ELb0EEENS1_21CollectiveEpilogueBwdISA_SB_SD_Li256ELb1ELb0ELi2EEENS1_25SingleTileBwdLPTSchedulerILb1ELi128ELb1EEEEEEEEEvNT_6ParamsE$_ZN4cute3eso3ESOILb1ELb0EJNS_6LayoutINS_5tupleIJNS3_IJNS_1CILi8EEENS4_ILi1EEEEEENS4_ILi2EEES5_EEENS3_IJNS3_IJS6_NS4_ILi0EEEEEENS4_ILi64EEES5_EEEEENS_10ViewEngineIPN7cutlass10bfloat16_tEEEEEC2ERKSE_RKSJ_)
        /*2eb8*/ 	.word	0x00000000


	//----- nvinfo : EIATTR_FRAME_SIZE
	.align		4
.L_2004:
        /*2ebc*/ 	.byte	0x04, 0x11
        /*2ebe*/ 	.short	(.L_2006 - .L_2005)
	.align		4
.L_2005:
        /*2ec0*/ 	.word	index@($_ZN7cutlass13device_kernelIN5flash19enable_sm80_to_sm89INS1_16FlashAttnBwdSm80INS1_25CollectiveMainloopBwdSm80ILi2ELi2EN4cute5tupleIJNS5_1CILi128EEES8_NS7_ILi64EEEEEENS_10bfloat16_tEfNS_4arch4Sm80ELb1ELb0ELb1ELb1ELb1ELb0ELb0ELb0ELi2ELi4ELi4ELi4ELb0EEENS1_21CollectiveEpilogueBwdISA_SB_SD_Li256ELb1ELb0ELi2EEENS1_25SingleTileBwdLPTSchedulerILb1ELi128ELb1EEEEEEEEEvNT_6ParamsE$_ZN4cute3eso3ESOILb1ELb0EJNS_6LayoutINS_5tupleIJNS3_IJNS_1CILi8EEENS4_ILi1EEEEEENS4_ILi2EEENS4_ILi4EEEEEENS3_IJNS3_IJS6_NS4_ILi0EEEEEES5_NS4_ILi16EEEEEEEENS_10ViewEngineIPN7cutlass10bfloat16_tEEEEEC2ERKSF_RKSK_)
        /*2ec4*/ 	.word	0x00000000


	//----- nvinfo : EIATTR_FRAME_SIZE
	.align		4
.L_2006:
        /*2ec8*/ 	.byte	0x04, 0x11
        /*2eca*/ 	.short	(.L_2008 - .L_2007)
	.align		4
.L_2007:
        /*2ecc*/ 	.word	index@($_ZN7cutlass13device_kernelIN5flash19enable_sm80_to_sm89INS1_16FlashAttnBwdSm80INS1_25CollectiveMainloopBwdSm80ILi2ELi2EN4cute5tupleIJNS5_1CILi128EEES8_NS7_ILi64EEEEEENS_10bfloat16_tEfNS_4arch4Sm80ELb1ELb0ELb1ELb1ELb1ELb0ELb0ELb0ELi2ELi4ELi4ELi4ELb0EEENS1_21CollectiveEpilogueBwdISA_SB_SD_Li256ELb1ELb0ELi2EEENS1_25SingleTileBwdLPTSchedulerILb1ELi128ELb1EEEEEEEEEvNT_6ParamsE$_ZN4cute3eso3ESOILb1ELb0EJNS_6LayoutINS_5tupleIJNS3_IJNS_1CILi8EEENS4_ILi1EEEEEENS4_ILi2EEENS3_IJNS4_ILi4EEES8_EEEEEENS3_IJNS3_IJS6_NS4_ILi0EEEEEES5_NS3_IJNS4_ILi32EEENS4_ILi16EEEEEEEEEEENS_10ViewEngineIPN7cutlass10bfloat16_tEEEEEC2ERKSI_RKSN_)
        /*2ed0*/ 	.word	0x00000000


	//----- nvinfo : EIATTR_FRAME_SIZE
	.align		4
.L_2008:
        /*2ed4*/ 	.byte	0x04, 0x11
        /*2ed6*/ 	.short	(.L_2010 - .L_2009)
	.align		4
.L_2009:
        /*2ed8*/ 	.word	index@($_ZN7cutlass13device_kernelIN5flash19enable_sm80_to_sm89INS1_16FlashAttnBwdSm80INS1_25CollectiveMainloopBwdSm80ILi2ELi2EN4cute5tupleIJNS5_1CILi128EEES8_NS7_ILi64EEEEEENS_10bfloat16_tEfNS_4arch4Sm80ELb1ELb0ELb1ELb1ELb1ELb0ELb0ELb0ELi2ELi4ELi4ELi4ELb0EEENS1_21CollectiveEpilogueBwdISA_SB_SD_Li256ELb1ELb0ELi2EEENS1_25SingleTileBwdLPTSchedulerILb1ELi128ELb1EEEEEEEEEvNT_6ParamsE$_ZN4cute3eso3ESOILb1ELb0EJNS_6LayoutINS_5tupleIJNS3_IJNS_1CILi8EEENS4_ILi1EEEEEENS4_ILi2EEEEEENS3_IJNS3_IJS6_NS4_ILi0EEEEEES5_EEEEEiEEC2ERKSD_RKi)
        /*2edc*/ 	.word	0x00000000


	//----- nvinfo : EIATTR_FRAME_SIZE
	.align		4
.L_2010:
        /*2ee0*/ 	.byte	0x04, 0x11
        /*2ee2*/ 	.short	(.L_2012 - .L_2011)
	.align		4
.L_2011:
        /*2ee4*/ 	.word	index@($_ZN7cutlass13device_kernelIN5flash19enable_sm80_to_sm89INS1_16FlashAttnBwdSm80INS1_25CollectiveMainloopBwdSm80ILi2ELi2EN4cute5tupleIJNS5_1CILi128EEES8_NS7_ILi64EEEEEENS_10bfloat16_tEfNS_4arch4Sm80ELb1ELb0ELb1ELb1ELb1ELb0ELb0ELb0ELi2ELi4ELi4ELi4ELb0EEENS1_21CollectiveEpilogueBwdISA_SB_SD_Li256ELb1ELb0ELi2EEENS1_25SingleTileBwdLPTSchedulerILb1ELi128ELb1EEEEEEEEEvNT_6ParamsE$_ZN4cute3eso3ESOILb1ELb0EJNS_6LayoutINS_5tupleIJNS3_IJNS_1CILi8EEENS4_ILi1EEEEEENS4_ILi2EEEEEENS3_IJNS3_IJS6_NS4_ILi0EEEEEES5_EEEEENS_10ViewEngineIPN7cutlass10bfloat16_tEEEEEC2ERKSD_RKSI_)
        /*2ee8*/ 	.word	0x00000000


	//----- nvinfo : EIATTR_FRAME_SIZE
	.align		4
.L_2012:
        /*2eec*/ 	.byte	0x04, 0x11
        /*2eee*/ 	.short	(.L_2014 - .L_2013)
	.align		4
.L_2013:
        /*2ef0*/ 	.word	index@($_ZN7cutlass13device_kernelIN5flash19enable_sm80_to_sm89INS1_16FlashAttnBwdSm80INS1_25CollectiveMainloopBwdSm80ILi2ELi2EN4cute5tupleIJNS5_1CILi128EEES8_NS7_ILi64EEEEEENS_10bfloat16_tEfNS_4arch4Sm80ELb1ELb0ELb1ELb1ELb1ELb0ELb0ELb0ELi2ELi4ELi4ELi4ELb0EEENS1_21CollectiveEpilogueBwdISA_SB_SD_Li256ELb1ELb0ELi2EEENS1_25SingleTileBwdLPTSchedulerILb1ELi128ELb1EEEEEEEEEvNT_6ParamsE$_ZN4cute3eso3ESOILb1ELb0EJNS_6LayoutINS_5tupleIJNS3_IJNS_1CILi8EEENS4_ILi1EEEEEENS4_ILi2EEEEEENS3_IJNS3_IJS6_NS4_ILi0EEEEEENS4_ILi8192EEEEEEEEiEEC2ERKSE_RKi)
        /*2ef4*/ 	.word	0x00000000


	//----- nvinfo : EIATTR_FRAME_SIZE
	.align		4
.L_2014:
        /*2ef8*/ 	.byte	0x04, 0x11
        /*2efa*/ 	.short	(.L_2016 - .L_2015)
	.align		4
.L_2015:
        /*2efc*/ 	.word	index@($_ZN7cutlass13device_kernelIN5flash19enable_sm80_to_sm89INS1_16FlashAttnBwdSm80INS1_25CollectiveMainloopBwdSm80ILi2ELi2EN4cute5tupleIJNS5_1CILi128EEES8_NS7_ILi64EEEEEENS_10bfloat16_tEfNS_4arch4Sm80ELb1ELb0ELb1ELb1ELb1ELb0ELb0ELb0ELi2ELi4ELi4ELi4ELb0EEENS1_21CollectiveEpilogueBwdISA_SB_SD_Li256ELb1ELb0ELi2EEENS1_25SingleTileBwdLPTSchedulerILb1ELi128ELb1EEEEEEEEEvNT_6ParamsE$_ZN4cute3eso3ESOILb1ELb0EJNS_6LayoutINS_5tupleIJNS3_IJNS_1CILi8EEENS4_ILi1EEEEEENS4_ILi2EEEEEENS3_IJNS3_IJS6_NS4_ILi0EEEEEENS4_ILi8192EEEEEEEENS_10ViewEngineINS_8smem_ptrIPN7cutlass10bfloat16_tEEEEEEEC2ERKSE_RKSL_)
        /*2f00*/ 	.word	0x00000000


	//----- nvinfo : EIATTR_FRAME_SIZE
	.align		4
.L_2016:
        /*2f04*/ 	.byte	0x04, 0x11
        /*2f06*/ 	.short	(.L_2018 - .L_2017)
	.align		4
.L_2017:
        /*2f08*/ 	.word	index@($_ZN7cutlass13device_kernelIN5flash19enable_sm80_to_sm89INS1_16FlashAttnBwdSm80INS1_25CollectiveMainloopBwdSm80ILi2ELi2EN4cute5tupleIJNS5_1CILi128EEES8_NS7_ILi64EEEEEENS_10bfloat16_tEfNS_4arch4Sm80ELb1ELb0ELb1ELb1ELb1ELb0ELb0ELb0ELi2ELi4ELi4ELi4ELb0EEENS1_21CollectiveEpilogueBwdISA_SB_SD_Li256ELb1ELb0ELi2EEENS1_25SingleTileBwdLPTSchedulerILb1ELi128ELb1EEEEEEEEEvNT_6ParamsE$_ZN4cute3eso3ESOILb1ELb0EJNS_6LayoutINS_5tupleIJNS3_IJNS_1CILi8EEENS4_ILi1EEEEEENS4_ILi2EEEEEENS3_IJNS3_IJS6_NS4_ILi0EEEEEENS4_ILi64EEEEEEEEiEEC2ERKSE_RKi)
        /*2f0c*/ 	.word	0x00000000


	//----- nvinfo : EIATTR_FRAME_SIZE
	.align		4
.L_2018:
        /*2f10*/ 	.byte	0x04, 0x11
        /*2f12*/ 	.short	(.L_2020 - .L_2019)
	.align		4
.L_2019:
        /*2f14*/ 	.word	index@($_ZN7cutlass13device_kernelIN5flash19enable_sm80_to_sm89INS1_16FlashAttnBwdSm80INS1_25CollectiveMainloopBwdSm80ILi2ELi2EN4cute5tupleIJNS5_1CILi128EEES8_NS7_ILi64EEEEEENS_10bfloat16_tEfNS_4arch4Sm80ELb1ELb0ELb1ELb1ELb1ELb0ELb0ELb0ELi2ELi4ELi4ELi4ELb0EEENS1_21CollectiveEpilogueBwdISA_SB_SD_Li256ELb1ELb0ELi2EEENS1_25SingleTileBwdLPTSchedulerILb1ELi128ELb1EEEEEEEEEvNT_6ParamsE$_ZN4cute3eso3ESOILb1ELb0EJNS_6LayoutINS_5tupleIJNS3_IJNS_1CILi8EEENS4_ILi1EEEEEENS4_ILi2EEEEEENS3_IJNS3_IJS6_NS4_ILi0EEEEEENS4_ILi64EEEEEEEENS_10ViewEngineIPN7cutlass10bfloat16_tEEEEEC2ERKSE_RKSJ_)
        /*2f18*/ 	.word	0x00000000


	//----- nvinfo : EIATTR_FRAME_SIZE
	.align		4
.L_2020:
        /*2f1c*/ 	.byte	0x04, 0x11
        /*2f1e*/ 	.short	(.L_2022 - .L_2021)
	.align		4
.L_2021:
        /*2f20*/ 	.word	index@($_ZN7cutlass13device_kernelIN5flash19enable_sm80_to_sm89INS1_16FlashAttnBwdSm80INS1_25CollectiveMainloopBwdSm80ILi2ELi2EN4cute5tupleIJNS5_1CILi128EEES8_NS7_ILi64EEEEEENS_10bfloat16_tEfNS_4arch4Sm80ELb1ELb0ELb1ELb1ELb1ELb0ELb0ELb0ELi2ELi4ELi4ELi4ELb0EEENS1_21CollectiveEpilogueBwdISA_SB_SD_Li256ELb1ELb0ELi2EEENS1_25SingleTileBwdLPTSchedulerILb1ELi128ELb1EEEEEEEEEvNT_6ParamsE$_ZN4cute3eso3ESOILb1ELb0EJNS_6LayoutINS_5tupleIJNS3_IJNS_1CILi8EEENS4_ILi1EEEEEENS4_ILi2EEEEEENS3_IJNS3_IJS6_NS4_ILi0EEEEEENS4_ILi4096EEEEEEEEiEEC2ERKSE_RKi)
        /*2f24*/ 	.word	0x00000000


	//----- nvinfo : EIATTR_FRAME_SIZE
	.align		4
.L_2022:
        /*2f28*/ 	.byte	0x04, 0x11
        /*2f2a*/ 	.short	(.L_2024 - .L_2023)
	.align		4
.L_2023:
        /*2f2c*/ 	.word	index@($_ZN7cutlass13device_kernelIN5flash19enable_sm80_to_sm89INS1_16FlashAttnBwdSm80INS1_25CollectiveMainloopBwdSm80ILi2ELi2EN4cute5tupleIJNS5_1CILi128EEES8_NS7_ILi64EEEEEENS_10bfloat16_tEfNS_4arch4Sm80ELb1ELb0ELb1ELb1ELb1ELb0ELb0ELb0ELi2ELi4ELi4ELi4ELb0EEENS1_21CollectiveEpilogueBwdISA_SB_SD_Li256ELb1ELb0ELi2EEENS1_25SingleTileBwdLPTSchedulerILb1ELi128ELb1EEEEEEEEEvNT_6ParamsE$_ZN4cute3eso3ESOILb1ELb0EJNS_6LayoutINS_5tupleIJNS3_IJNS_1CILi8EEENS4_ILi1EEEEEENS4_ILi2EEEEEENS3_IJNS3_IJS6_NS4_ILi0EEEEEENS4_ILi4096EEEEEEEENS_10ViewEngineINS_8smem_ptrIPN7cutlass10bfloat16_tEEEEEEEC2ERKSE_RKSL_)
        /*2f30*/ 	.word	0x00000000


	//----- nvinfo : EIATTR_FRAME_SIZE
	.align		4
.L_2024:
        /*2f34*/ 	.byte	0x04, 0x11
        /*2f36*/ 	.short	(.L_2026 - .L_2025)
	.align		4
.L_2025:
        /*2f38*/ 	.word	index@($_ZN7cutlass13device_kernelIN5flash19enable_sm80_to_sm89INS1_16FlashAttnBwdSm80INS1_25CollectiveMainloopBwdSm80ILi2ELi2EN4cute5tupleIJNS5_1CILi128EEES8_NS7_ILi64EEEEEENS_10bfloat16_tEfNS_4arch4Sm80ELb1ELb0ELb1ELb1ELb1ELb0ELb0ELb0ELi2ELi4ELi4ELi4ELb0EEENS1_21CollectiveEpilogueBwdISA_SB_SD_Li256ELb1ELb0ELi2EEENS1_25SingleTileBwdLPTSchedulerILb1ELi128ELb1EEEEEEEEEvNT_6ParamsE$_ZN4cute3eso3ESOILb1ELb0EJNS_6LayoutINS_5tupleIJNS3_IJNS_1CILi8EEENS4_ILi1EEEEEENS3_IJNS4_ILi4EEEEEEEEENS3_IJNS3_IJS6_NS4_ILi0EEEEEENS3_IJS5_EEEEEEEENS_10ViewEngineIPN7cutlass10bfloat16_tEEEEEC2ERKSF_RKSK_)
        /*2f3c*/ 	.word	0x00000000


	//----- nvinfo : EIATTR_FRAME_SIZE
	.align		4
.L_2026:
        /*2f40*/ 	.byte	0x04, 0x11
        /*2f42*/ 	.short	(.L_2028 - .L_2027)
	.align		4
.L_2027:
        /*2f44*/ 	.word	index@($_ZN7cutlass13device_kernelIN5flash19enable_sm80_to_sm89INS1_16FlashAttnBwdSm80INS1_25CollectiveMainloopBwdSm80ILi2ELi2EN4cute5tupleIJNS5_1CILi128EEES8_NS7_ILi64EEEEEENS_10bfloat16_tEfNS_4arch4Sm80ELb1ELb0ELb1ELb1ELb1ELb0ELb0ELb0ELi2ELi4ELi4ELi4ELb0EEENS1_21CollectiveEpilogueBwdISA_SB_SD_Li256ELb1ELb0ELi2EEENS1_25SingleTileBwdLPTSchedulerILb1ELi128ELb1EEEEEEEEEvNT_6ParamsE$_ZN4cute3eso3ESOILb1ELb0EJNS_6LayoutINS_5tupleIJNS3_IJNS_1CILi8EEENS4_ILi1EEEEEENS3_IJNS4_ILi4EEEEEEEEENS3_IJNS3_IJS6_NS4_ILi0EEEEEENS3_IJNS4_ILi2048EEEEEEEEEEENS_10ViewEngineINS_8smem_ptrIPN7cutlass10bfloat16_tEEEEEEEC2ERKSG_RKSN_)
        /*2f48*/ 	.word	0x00000000


	//----- nvinfo : EIATTR_FRAME_SIZE
	.align		4
.L_2028:
        /*2f4c*/ 	.byte	0x04, 0x11
        /*2f4e*/ 	.short	(.L_2030 - .L_2029)
	.align		4
.L_2029:
        /*2f50*/ 	.word	index@($_ZN7cutlass13device_kernelIN5flash19enable_sm80_to_sm89INS1_16FlashAttnBwdSm80INS1_25CollectiveMainloopBwdSm80ILi2ELi2EN4cute5tupleIJNS5_1CILi128EEES8_NS7_ILi64EEEEEENS_10bfloat16_tEfNS_4arch4Sm80ELb1ELb0ELb1ELb1ELb1ELb0ELb0ELb0ELi2ELi4ELi4ELi4ELb0EEENS1_21CollectiveEpilogueBwdISA_SB_SD_Li256ELb1ELb0ELi2EEENS1_25SingleTileBwdLPTSchedulerILb1ELi128ELb1EEEEEEEEEvNT_6ParamsE$_ZN4cute3eso3ESOILb1ELb0EJNS_6LayoutINS_5tupleIJNS3_IJNS_1CILi8EEENS4_ILi1EEEEEENS3_IJNS4_ILi2EEEEEEEEENS3_IJNS3_IJS6_NS4_ILi0EEEEEENS3_IJS5_EEEEEEEENS_10ViewEngineIPN7cutlass10bfloat16_tEEEEEC2ERKSF_RKSK_)
        /*2f54*/ 	.word	0x00000000


	//----- nvinfo : EIATTR_FRAME_SIZE
	.align		4
.L_2030:
        /*2f58*/ 	.byte	0x04, 0x11
        /*2f5a*/ 	.short	(.L_2032 - .L_2031)
	.align		4
.L_2031:
        /*2f5c*/ 	.word	index@($_ZN7cutlass13device_kernelIN5flash19enable_sm80_to_sm89INS1_16FlashAttnBwdSm80INS1_25CollectiveMainloopBwdSm80ILi2ELi2EN4cute5tupleIJNS5_1CILi128EEES8_NS7_ILi64EEEEEENS_10bfloat16_tEfNS_4arch4Sm80ELb1ELb0ELb1ELb1ELb1ELb0ELb0ELb0ELi2ELi4ELi4ELi4ELb0EEENS1_21CollectiveEpilogueBwdISA_SB_SD_Li256ELb1ELb0ELi2EEENS1_25SingleTileBwdLPTSchedulerILb1ELi128ELb1EEEEEEEEEvNT_6ParamsE$_ZN4cute3eso3ESOILb1ELb0EJNS_6LayoutINS_5tupleIJNS3_IJNS_1CILi8EEENS4_ILi1EEEEEENS3_IJNS4_ILi2EEEEEEEEENS3_IJNS3_IJS6_NS4_ILi0EEEEEENS3_IJNS4_ILi8192EEEEEEEEEEENS_10ViewEngineINS_8smem_ptrIPN7cutlass10bfloat16_tEEEEEEEC2ERKSG_RKSN_)
        /*2f60*/ 	.word	0x00000000


	//----- nvinfo : EIATTR_FRAME_SIZE
	.align		4
.L_2032:
        /*2f64*/ 	.byte	0x04, 0x11
        /*2f66*/ 	.short	(.L_2034 - .L_2033)
	.align		4
.L_2033:
        /*2f68*/ 	.word	index@($_ZN7cutlass13device_kernelIN5flash19enable_sm80_to_sm89INS1_16FlashAttnBwdSm80INS1_25CollectiveMainloopBwdSm80ILi2ELi2EN4cute5tupleIJNS5_1CILi128EEES8_NS7_ILi64EEEEEENS_10bfloat16_tEfNS_4arch4Sm80ELb1ELb0ELb1ELb1ELb1ELb0ELb0ELb0ELi2ELi4ELi4ELi4ELb0EEENS1_21CollectiveEpilogueBwdISA_SB_SD_Li256ELb1ELb0ELi2EEENS1_25SingleTileBwdLPTSchedulerILb1ELi128ELb1EEEEEEEEEvNT_6ParamsE$_ZN4cute3eso3ESOILb1ELb0EJNS_6LayoutINS_5tupleIJNS3_IJNS_1CILi8EEENS4_ILi1EEEEEENS3_IJNS4_ILi2EEEEEEEEENS3_IJNS3_IJS6_NS4_ILi0EEEEEENS3_IJNS4_ILi64EEEEEEEEEEENS_10ViewEngineIPN7cutlass10bfloat16_tEEEEEC2ERKSG_RKSL_)
        /*2f6c*/ 	.word	0x00000000


	//----- nvinfo : EIATTR_FRAME_SIZE
	.align		4
.L_2034:
        /*2f70*/ 	.byte	0x04, 0x11
        /*2f72*/ 	.short	(.L_2036 - .L_2035)
	.align		4
.L_2035:
        /*2f74*/ 	.word	index@($_ZN7cutlass13device_kernelIN5flash19enable_sm80_to_sm89INS1_16FlashAttnBwdSm80INS1_25CollectiveMainloopBwdSm80ILi2ELi2EN4cute5tupleIJNS5_1CILi128EEES8_NS7_ILi64EEEEEENS_10bfloat16_tEfNS_4arch4Sm80ELb1ELb0ELb1ELb1ELb1ELb0ELb0ELb0ELi2ELi4ELi4ELi4ELb0EEENS1_21CollectiveEpilogueBwdISA_SB_SD_Li256ELb1ELb0ELi2EEENS1_25SingleTileBwdLPTSchedulerILb1ELi128ELb1EEEEEEEEEvNT_6ParamsE$_ZN4cute3eso3ESOILb1ELb0EJNS_6LayoutINS_5tupleIJNS3_IJNS_1CILi8EEENS4_ILi1EEEEEENS3_IJNS4_ILi2EEEEEEEEENS3_IJNS3_IJS6_NS4_ILi0EEEEEENS3_IJNS4_ILi4096EEEEEEEEEEENS_10ViewEngineINS_8smem_ptrIPN7cutlass10bfloat16_tEEEEEEEC2ERKSG_RKSN_)
        /*2f78*/ 	.word	0x00000000


	//----- nvinfo : EIATTR_FRAME_SIZE
	.align		4
.L_2036:
        /*2f7c*/ 	.byte	0x04, 0x11
        /*2f7e*/ 	.short	(.L_2038 - .L_2037)
	.align		4
.L_2037:
        /*2f80*/ 	.word	index@($_ZN7cutlass13device_kernelIN5flash19enable_sm80_to_sm89INS1_16FlashAttnBwdSm80INS1_25CollectiveMainloopBwdSm80ILi2ELi2EN4cute5tupleIJNS5_1CILi128EEES8_NS7_ILi64EEEEEENS_10bfloat16_tEfNS_4arch4Sm80ELb1ELb0ELb1ELb1ELb1ELb0ELb0ELb0ELi2ELi4ELi4ELi4ELb0EEENS1_21CollectiveEpilogueBwdISA_SB_SD_Li256ELb1ELb0ELi2EEENS1_25SingleTileBwdLPTSchedulerILb1ELi128ELb1EEEEEEEEEvNT_6ParamsE$_ZN4cute3eso3ESOILb1ELb0EJNS_6LayoutINS_5tupleIJNS3_IJNS_1CILi8EEENS4_ILi1EEEEEEEEENS3_IJNS3_IJS6_NS4_ILi0EEEEEEEEEEElEEC2ERKSC_RKl)
        /*2f84*/ 	.word	0x00000000


	//----- nvinfo : EIATTR_FRAME_SIZE
	.align		4
.L_2038:
        /*2f88*/ 	.byte	0x04, 0x11
        /*2f8a*/ 	.short	(.L_2040 - .L_2039)
	.align		4
.L_2039:
        /*2f8c*/ 	.word	index@($_ZN7cutlass13device_kernelIN5flash19enable_sm80_to_sm89INS1_16FlashAttnBwdSm80INS1_25CollectiveMainloopBwdSm80ILi2ELi2EN4cute5tupleIJNS5_1CILi128EEES8_NS7_ILi64EEEEEENS_10bfloat16_tEfNS_4arch4Sm80ELb1ELb0ELb1ELb1ELb1ELb0ELb0ELb0ELi2ELi4ELi4ELi4ELb0EEENS1_21CollectiveEpilogueBwdISA_SB_SD_Li256ELb1ELb0ELi2EEENS1_25SingleTileBwdLPTSchedulerILb1ELi128ELb1EEEEEEEEEvNT_6ParamsE$_ZN4cute3eso3ESOILb1ELb0EJNS_6LayoutINS_5tupleIJNS3_IJNS_1CILi8EEENS4_ILi1EEEEEEEEENS3_IJNS3_IJS6_NS4_ILi0EEEEEEEEEEEiEEC2ERKSC_RKi)
        /*2f90*/ 	.word	0x00000000


	//----- nvinfo : EIATTR_FRAME_SIZE
	.align		4
.L_2040:
        /*2f94*/ 	.byte	0x04, 0x11
        /*2f96*/ 	.short	(.L_2042 - .L_2041)
	.align		4
.L_2041:
        /*2f98*/ 	.word	index@($_ZN7cutlass13device_kernelIN5flash19enable_sm80_to_sm89INS1_16FlashAttnBwdSm80INS1_25CollectiveMainloopBwdSm80ILi2ELi2EN4cute5tupleIJNS5_1CILi128EEES8_NS7_ILi64EEEEEENS_10bfloat16_tEfNS_4arch4Sm80ELb1ELb0ELb1ELb1ELb1ELb0ELb0ELb0ELi2ELi4ELi4ELi4ELb0EEENS1_21CollectiveEpilogueBwdISA_SB_SD_Li256ELb1ELb0ELi2EEENS1_25SingleTileBwdLPTSchedulerILb1ELi128ELb1EEEEEEEEEvNT_6ParamsE$_ZN4cute3eso3ESOILb1ELb0EJNS_6LayoutINS_5tupleIJNS3_IJNS_1CILi8EEENS4_ILi1EEEEEEEEENS3_IJNS3_IJS6_NS4_ILi0EEEEEEEEEEENS_10ViewEngineIPN7cutlass10bfloat16_tEEEEEC2ERKSC_RKSH_)
        /*2f9c*/ 	.word	0x00000000


	//----- nvinfo : EIATTR_FRAME_SIZE
	.align		4
.L_2042:
        /*2fa0*/ 	.byte	0x04, 0x11
        /*2fa2*/ 	.short	(.L_2044 - .L_2043)
	.align		4
.L_2043:
        /*2fa4*/ 	.word	index@($_ZN7cutlass13device_kernelIN5flash19enable_sm80_to_sm89INS1_16FlashAttnBwdSm80INS1_25CollectiveMainloopBwdSm80ILi2ELi2EN4cute5tupleIJNS5_1CILi128EEES8_NS7_ILi64EEEEEENS_10bfloat16_tEfNS_4arch4Sm80ELb1ELb0ELb1ELb1ELb1ELb0ELb0ELb0ELi2ELi4ELi4ELi4ELb0EEENS1_21CollectiveEpilogueBwdISA_SB_SD_Li256ELb1ELb0ELi2EEENS1_25SingleTileBwdLPTSchedulerILb1ELi128ELb1EEEEEEEEEvNT_6ParamsE$_ZN4cute3eso3ESOILb1ELb0EJNS_6LayoutINS_5tupleIJNS3_IJNS_1CILi8EEENS4_ILi1EEEEEEEEENS3_IJNS3_IJS6_NS4_ILi0EEEEEEEEEEENS_10ViewEngineINS_8smem_ptrIPN7cutlass10bfloat16_tEEEEEEEC2ERKSC_RKSJ_)
        /*2fa8*/ 	.word	0x00000000


	//----- nvinfo : EIATTR_FRAME_SIZE
	.align		4
.L_2044:
        /*2fac*/ 	.byte	0x04, 0x11
        /*2fae*/ 	.short	(.L_2046 - .L_2045)
	.align		4
.L_2045:
        /*2fb0*/ 	.word	index@($_ZN7cutlass13device_kernelIN5flash19enable_sm80_to_sm89INS1_16FlashAttnBwdSm80INS1_25CollectiveMainloopBwdSm80ILi2ELi2EN4cute5tupleIJNS5_1CILi128EEES8_NS7_ILi64EEEEEENS_10bfloat16_tEfNS_4arch4Sm80ELb1ELb0ELb1ELb1ELb1ELb0ELb0ELb0ELi2ELi4ELi4ELi4ELb0EEENS1_21CollectiveEpilogueBwdISA_SB_SD_Li256ELb1ELb0ELi2EEENS1_25SingleTileBwdLPTSchedulerILb1ELi128ELb1EEEEEEEEEvNT_6ParamsE$_ZN4cute3eso3ESOILb1ELb0EJNS_6LayoutINS_5tupleIJNS3_IJNS_1CILi8EEENS4_ILi1EEEEEEEEENS3_IJNS3_IJS6_NS4_ILi0EEEEEEEEEEENS_10ViewEngineINS_8gmem_ptrIPKN7cutlass10bfloat16_tEEEEEEEC2ERKSC_RKSK_)
        /*2fb4*/ 	.word	0x00000000


	//----- nvinfo : EIATTR_FRAME_SIZE
	.align		4
.L_2046:
        /*2fb8*/ 	.byte	0x04, 0x11
        /*2fba*/ 	.short	(.L_2048 - .L_2047)
	.align		4
.L_2047:
        /*2fbc*/ 	.word	index@($_ZN7cutlass13device_kernelIN5flash19enable_sm80_to_sm89INS1_16FlashAttnBwdSm80INS1_25CollectiveMainloopBwdSm80ILi2ELi2EN4cute5tupleIJNS5_1CILi128EEES8_NS7_ILi64EEEEEENS_10bfloat16_tEfNS_4arch4Sm80ELb1ELb0ELb1ELb1ELb1ELb0ELb0ELb0ELi2ELi4ELi4ELi4ELb0EEENS1_21CollectiveEpilogueBwdISA_SB_SD_Li256ELb1ELb0ELi2EEENS1_25SingleTileBwdLPTSchedulerILb1ELi128ELb1EEEEEEEEEvNT_6ParamsE$_ZN4cute3eso3ESOILb1ELb0EJNS_6LayoutINS_5tupleIJNS3_IJNS_1CILi4EEENS4_ILi1EEEEEES6_EEENS3_IJNS3_IJS6_NS4_ILi0EEEEEES9_EEEEEiEEC2ERKSC_RKi)
        /*2fc0*/ 	.word	0x00000000


	//----- nvinfo : EIATTR_FRAME_SIZE
	.align		4
.L_2048:
        /*2fc4*/ 	.byte	0x04, 0x11
        /*2fc6*/ 	.short	(.L_2050 - .L_2049)
	.align		4
.L_2049:
        /*2fc8*/ 	.word	index@($_ZN7cutlass13device_kernelIN5flash19enable_sm80_to_sm89INS1_16FlashAttnBwdSm80INS1_25CollectiveMainloopBwdSm80ILi2ELi2EN4cute5tupleIJNS5_1CILi128EEES8_NS7_ILi64EEEEEENS_10bfloat16_tEfNS_4arch4Sm80ELb1ELb0ELb1ELb1ELb1ELb0ELb0ELb0ELi2ELi4ELi4ELi4ELb0EEENS1_21CollectiveEpilogueBwdISA_SB_SD_Li256ELb1ELb0ELi2EEENS1_25SingleTileBwdLPTSchedulerILb1ELi128ELb1EEEEEEEEEvNT_6ParamsE$_ZN4cute3eso3ESOILb1ELb0EJNS_6LayoutINS_5tupleIJNS3_IJNS_1CILi4EEENS4_ILi1EEEEEES6_EEENS3_IJNS3_IJS6_NS4_ILi0EEEEEES9_EEEEENS_10ViewEngineINS_8smem_ptrIPfEEEEEEC2ERKSC_RKSH_)
        /*2fcc*/ 	.word	0x00000000


	//----- nvinfo : EIATTR_FRAME_SIZE
	.align		4
.L_2050:
        /*2fd0*/ 	.byte	0x04, 0x11
        /*2fd2*/ 	.short	(.L_2052 - .L_2051)
	.align		4
.L_2051:
        /*2fd4*/ 	.word	index@($_ZN7cutlass13device_kernelIN5flash19enable_sm80_to_sm89INS1_16FlashAttnBwdSm80INS1_25CollectiveMainloopBwdSm80ILi2ELi2EN4cute5tupleIJNS5_1CILi128EEES8_NS7_ILi64EEEEEENS_10bfloat16_tEfNS_4arch4Sm80ELb1ELb0ELb1ELb1ELb1ELb0ELb0ELb0ELi2ELi4ELi4ELi4ELb0EEENS1_21CollectiveEpilogueBwdISA_SB_SD_Li256ELb1ELb0ELi2EEENS1_25SingleTileBwdLPTSchedulerILb1ELi128ELb1EEEEEEEEEvNT_6ParamsE$_ZN4cute3eso3ESOILb1ELb0EJNS_6LayoutINS_5tupleIJNS3_IJNS_1CILi4EEENS4_ILi1EEEEEES6_EEENS3_IJNS3_IJS6_NS4_ILi0EEEEEES9_EEEEENS_10ViewEngineINS_8gmem_ptrIPKfEEEEEEC2ERKSC_RKSI_)
        /*2fd8*/ 	.word	0x00000000


	//----- nvinfo : EIATTR_FRAME_SIZE
	.align		4
.L_2052:
        /*2fdc*/ 	.byte	0x04, 0x11
        /*2fde*/ 	.short	(.L_2054 - .L_2053)
	.align		4
.L_2053:
        /*2fe0*/ 	.word	index@($_ZN7cutlass13device_kernelIN5flash19enable_sm80_to_sm89INS1_16FlashAttnBwdSm80INS1_25CollectiveMainloopBwdSm80ILi2ELi2EN4cute5tupleIJNS5_1CILi128EEES8_NS7_ILi64EEEEEENS_10bfloat16_tEfNS_4arch4Sm80ELb1ELb0ELb1ELb1ELb1ELb0ELb0ELb0ELi2ELi4ELi4ELi4ELb0EEENS1_21CollectiveEpilogueBwdISA_SB_SD_Li256ELb1ELb0ELi2EEENS1_25SingleTileBwdLPTSchedulerILb1ELi128ELb1EEEEEEEEEvNT_6ParamsE$_ZN4cute3eso3ESOILb1ELb0EJNS_6LayoutINS_5tupleIJNS3_IJNS_1CILi4EEENS4_ILi1EEEEEEEEENS3_IJNS3_IJS6_NS4_ILi0EEEEEEEEEEENS_10ViewEngineIPjEEEEC2ERKSC_RKSF_)
        /*2fe4*/ 	.word	0x00000000


	//----- nvinfo : EIATTR_FRAME_SIZE
	.align		4
.L_2054:
        /*2fe8*/ 	.byte	0x04, 0x11
        /*2fea*/ 	.short	(.L_2056 - .L_2055)
	.align		4
.L_2055:
        /*2fec*/ 	.word	index@($_ZN7cutlass13device_kernelIN5flash19enable_sm80_to_sm89INS1_16FlashAttnBwdSm80INS1_25CollectiveMainloopBwdSm80ILi2ELi2EN4cute5tupleIJNS5_1CILi128EEES8_NS7_ILi64EEEEEENS_10bfloat16_tEfNS_4arch4Sm80ELb1ELb0ELb1ELb1ELb1ELb0ELb0ELb0ELi2ELi4ELi4ELi4ELb0EEENS1_21CollectiveEpilogueBwdISA_SB_SD_Li256ELb1ELb0ELi2EEENS1_25SingleTileBwdLPTSchedulerILb1ELi128ELb1EEEEEEEEEvNT_6ParamsE$_ZN4cute3eso3ESOILb1ELb0EJNS_6LayoutINS_5tupleIJNS3_IJNS_1CILi4EEENS4_ILi1EEEEEEEEENS3_IJNS3_IJS6_NS4_ILi0EEEEEEEEEEENS_10ViewEngineINS_8smem_ptrIPfEEEEEEC2ERKSC_RKSH_)
        /*2ff0*/ 	.word	0x00000000


	//----- nvinfo : EIATTR_FRAME_SIZE
	.align		4
.L_2056:
        /*2ff4*/ 	.byte	0x04, 0x11
        /*2ff6*/ 	.short	(.L_2058 - .L_2057)
	.align		4
.L_2057:
        /*2ff8*/ 	.word	index@($_ZN7cutlass13device_kernelIN5flash19enable_sm80_to_sm89INS1_16FlashAttnBwdSm80INS1_25CollectiveMainloopBwdSm80ILi2ELi2EN4cute5tupleIJNS5_1CILi128EEES8_NS7_ILi64EEEEEENS_10bfloat16_tEfNS_4arch4Sm80ELb1ELb0ELb1ELb1ELb1ELb0ELb0ELb0ELi2ELi4ELi4ELi4ELb0EEENS1_21CollectiveEpilogueBwdISA_SB_SD_Li256ELb1ELb0ELi2EEENS1_25SingleTileBwdLPTSchedulerILb1ELi128ELb1EEEEEEEEEvNT_6ParamsE$_ZN4cute3eso3ESOILb1ELb0EJNS_6LayoutINS_5tupleIJNS3_IJNS_1CILi4EEENS4_ILi1EEEEEEEEENS3_IJNS3_IJS6_NS4_ILi0EEEEEEEEEEENS_10ViewEngineINS_8gmem_ptrIPKfEEEEEEC2ERKSC_RKSI_)
        /*2ffc*/ 	.word	0x00000000


	//----- nvinfo : EIATTR_FRAME_SIZE
	.align		4
.L_2058:
        /*3000*/ 	.byte	0x04, 0x11
        /*3002*/ 	.short	(.L_2060 - .L_2059)
	.align		4
.L_2059:
        /*3004*/ 	.word	index@($_ZN7cutlass13device_kernelIN5flash19enable_sm80_to_sm89INS1_16FlashAttnBwdSm80INS1_25CollectiveMainloopBwdSm80ILi2ELi2EN4cute5tupleIJNS5_1CILi128EEES8_NS7_ILi64EEEEEENS_10bfloat16_tEfNS_4arch4Sm80ELb1ELb0ELb1ELb1ELb1ELb0ELb0ELb0ELi2ELi4ELi4ELi4ELb0EEENS1_21CollectiveEpilogueBwdISA_SB_SD_Li256ELb1ELb0ELi2EEENS1_25SingleTileBwdLPTSchedulerILb1ELi128ELb1EEEEEEEEEvNT_6ParamsE$_ZN4cute3eso3ESOILb1ELb0EJNS_6LayoutINS_5tupleIJNS3_IJNS_1CILi2EEES5_S5_EEES5_EEENS3_IJNS3_IJNS4_ILi1EEES5_NS4_ILi4EEEEEENS4_ILi8EEEEEEEEiEEC2ERKSD_RKi)
        /*3008*/ 	.word	0x00000000


	//----- nvinfo : EIATTR_FRAME_SIZE
	.align		4
.L_2060:
        /*300c*/ 	.byte	0x04, 0x11
        /*300e*/ 	.short	(.L_2062 - .L_2061)
	.align		4
.L_2061:
        /*3010*/ 	.word	index@($_ZN7cutlass13device_kernelIN5flash19enable_sm80_to_sm89INS1_16FlashAttnBwdSm80INS1_25CollectiveMainloopBwdSm80ILi2ELi2EN4cute5tupleIJNS5_1CILi128EEES8_NS7_ILi64EEEEEENS_10bfloat16_tEfNS_4arch4Sm80ELb1ELb0ELb1ELb1ELb1ELb0ELb0ELb0ELi2ELi4ELi4ELi4ELb0EEENS1_21CollectiveEpilogueBwdISA_SB_SD_Li256ELb1ELb0ELi2EEENS1_25SingleTileBwdLPTSchedulerILb1ELi128ELb1EEEEEEEEEvNT_6ParamsE$_ZN4cute3eso3ESOILb1ELb0EJNS_6LayoutINS_5tupleIJNS3_IJNS_1CILi2EEES5_S5_EEES5_EEENS3_IJNS3_IJNS4_ILi1EEES5_NS4_ILi4EEEEEENS4_ILi8EEEEEEEENS_10ViewEngineIPN7cutlass10bfloat16_tEEEEEC2ERKSD_RKSI_)
        /*3014*/ 	.word	0x00000000


	//----- nvinfo : EIATTR_FRAME_SIZE
	.align		4
.L_2062:
        /*3018*/ 	.byte	0x04, 0x11
        /*301a*/ 	.short	(.L_2064 - .L_2063)
	.align		4
.L_2063:
        /*301c*/ 	.word	index@($_ZN7cutlass13device_kernelIN5flash19enable_sm80_to_sm89INS1_16FlashAttnBwdSm80INS1_25CollectiveMainloopBwdSm80ILi2ELi2EN4cute5tupleIJNS5_1CILi128EEES8_NS7_ILi64EEEEEENS_10bfloat16_tEfNS_4arch4Sm80ELb1ELb0ELb1ELb1ELb1ELb0ELb0ELb0ELi2ELi4ELi4ELi4ELb0EEENS1_21CollectiveEpilogueBwdISA_SB_SD_Li256ELb1ELb0ELi2EEENS1_25SingleTileBwdLPTSchedulerILb1ELi128ELb1EEEEEEEEEvNT_6ParamsE$_ZN4cute3eso3ESOILb1ELb0EJNS_6LayoutINS_5tupleIJNS3_IJNS_1CILi2EEES5_S5_EEES5_EEENS3_IJNS3_IJNS4_ILi1EEES5_NS4_ILi4EEEEEENS4_ILi64EEEEEEEEiEEC2ERKSD_RKi)
        /*3020*/ 	.word	0x00000000


	//----- nvinfo : EIATTR_FRAME_SIZE
	.align		4
.L_2064:
        /*3024*/ 	.byte	0x04, 0x11
        /*3026*/ 	.short	(.L_2066 - .L_2065)
	.align		4
.L_2065:
        /*3028*/ 	.word	index@($_ZN7cutlass13device_kernelIN5flash19enable_sm80_to_sm89INS1_16FlashAttnBwdSm80INS1_25CollectiveMainloopBwdSm80ILi2ELi2EN4cute5tupleIJNS5_1CILi128EEES8_NS7_ILi64EEEEEENS_10bfloat16_tEfNS_4arch4Sm80ELb1ELb0ELb1ELb1ELb1ELb0ELb0ELb0ELi2ELi4ELi4ELi4ELb0EEENS1_21CollectiveEpilogueBwdISA_SB_SD_Li256ELb1ELb0ELi2EEENS1_25SingleTileBwdLPTSchedulerILb1ELi128ELb1EEEEEEEEEvNT_6ParamsE$_ZN4cute3eso3ESOILb1ELb0EJNS_6LayoutINS_5tupleIJNS3_IJNS_1CILi2EEES5_S5_EEES5_EEENS3_IJNS3_IJNS4_ILi1EEES5_NS4_ILi4EEEEEENS4_ILi64EEEEEEEENS_10ViewEngineIPN7cutlass10bfloat16_tEEEEEC2ERKSD_RKSI_)
        /*302c*/ 	.word	0x00000000


	//----- nvinfo : EIATTR_FRAME_SIZE
	.align		4
.L_2066:
        /*3030*/ 	.byte	0x04, 0x11
        /*3032*/ 	.short	(.L_2068 - .L_2067)
	.align		4
.L_2067:
        /*3034*/ 	.word	index@($_ZN7cutlass13device_kernelIN5flash19enable_sm80_to_sm89INS1_16FlashAttnBwdSm80INS1_25CollectiveMainloopBwdSm80ILi2ELi2EN4cute5tupleIJNS5_1CILi128EEES8_NS7_ILi64EEEEEENS_10bfloat16_tEfNS_4arch4Sm80ELb1ELb0ELb1ELb1ELb1ELb0ELb0ELb0ELi2ELi4ELi4ELi4ELb0EEENS1_21CollectiveEpilogueBwdISA_SB_SD_Li256ELb1ELb0ELi2EEENS1_25SingleTileBwdLPTSchedulerILb1ELi128ELb1EEEEEEEEEvNT_6ParamsE$_ZN4cute3eso3ESOILb1ELb0EJNS_6LayoutINS_5tupleIJNS3_IJNS_1CILi2EEES5_S5_EEEEEENS3_IJNS3_IJNS4_ILi1EEES5_NS4_ILi4EEEEEEEEEEEiEEC2ERKSC_RKi)
        /*3038*/ 	.word	0x00000000


	//----- nvinfo : EIATTR_FRAME_SIZE
	.align		4
.L_2068:
        /*303c*/ 	.byte	0x04, 0x11
        /*303e*/ 	.short	(.L_2070 - .L_2069)
	.align		4
.L_2069:
        /*3040*/ 	.word	index@($_ZN7cutlass13device_kernelIN5flash19enable_sm80_to_sm89INS1_16FlashAttnBwdSm80INS1_25CollectiveMainloopBwdSm80ILi2ELi2EN4cute5tupleIJNS5_1CILi128EEES8_NS7_ILi64EEEEEENS_10bfloat16_tEfNS_4arch4Sm80ELb1ELb0ELb1ELb1ELb1ELb0ELb0ELb0ELi2ELi4ELi4ELi4ELb0EEENS1_21CollectiveEpilogueBwdISA_SB_SD_Li256ELb1ELb0ELi2EEENS1_25SingleTileBwdLPTSchedulerILb1ELi128ELb1EEEEEEEEEvNT_6ParamsE$_ZN4cute3eso3ESOILb1ELb0EJNS_6LayoutINS_5tupleIJNS3_IJNS_1CILi2EEES5_S5_EEEEEENS3_IJNS3_IJNS4_ILi1EEES5_NS4_ILi4EEEEEEEEEEENS_10ViewEngineIPN7cutlass10bfloat16_tEEEEEC2ERKSC_RKSH_)
        /*3044*/ 	.word	0x00000000


	//----- nvinfo : EIATTR_FRAME_SIZE
	.align		4
.L_2070:
        /*3048*/ 	.byte	0x04, 0x11
        /*304a*/ 	.short	(.L_2072 - .L_2071)
	.align		4
.L_2071:
        /*304c*/ 	.word	index@($_ZN7cutlass13device_kernelIN5flash19enable_sm80_to_sm89INS1_16FlashAttnBwdSm80INS1_25CollectiveMainloopBwdSm80ILi2ELi2EN4cute5tupleIJNS5_1CILi128EEES8_NS7_ILi64EEEEEENS_10bfloat16_tEfNS_4arch4Sm80ELb1ELb0ELb1ELb1ELb1ELb0ELb0ELb0ELi2ELi4ELi4ELi4ELb0EEENS1_21CollectiveEpilogueBwdISA_SB_SD_Li256ELb1ELb0ELi2EEENS1_25SingleTileBwdLPTSchedulerILb1ELi128ELb1EEEEEEEEEvNT_6ParamsE$_ZN4cute3eso3ESOILb1ELb0EJNS_6LayoutINS_5tupleIJNS3_IJNS_1CILi2EEES5_EEES6_EEENS3_IJNS3_IJNS4_ILi1EEES5_EEENS3_IJNS4_ILi32EEENS4_ILi64EEEEEEEEEEEiEEC2ERKSE_RKi)
        /*3050*/ 	.word	0x00000000


	//----- nvinfo : EIATTR_FRAME_SIZE
	.align		4
.L_2072:
        /*3054*/ 	.byte	0x04, 0x11
        /*3056*/ 	.short	(.L_2074 - .L_2073)
	.align		4
.L_2073:
        /*3058*/ 	.word	index@($_ZN7cutlass13device_kernelIN5flash19enable_sm80_to_sm89INS1_16FlashAttnBwdSm80INS1_25CollectiveMainloopBwdSm80ILi2ELi2EN4cute5tupleIJNS5_1CILi128EEES8_NS7_ILi64EEEEEENS_10bfloat16_tEfNS_4arch4Sm80ELb1ELb0ELb1ELb1ELb1ELb0ELb0ELb0ELi2ELi4ELi4ELi4ELb0EEENS1_21CollectiveEpilogueBwdISA_SB_SD_Li256ELb1ELb0ELi2EEENS1_25SingleTileBwdLPTSchedulerILb1ELi128ELb1EEEEEEEEEvNT_6ParamsE$_ZN4cute3eso3ESOILb1ELb0EJNS_6LayoutINS_5tupleIJNS3_IJNS_1CILi2EEES5_EEES6_EEENS3_IJNS3_IJNS4_ILi1EEES5_EEENS3_IJNS4_ILi32EEENS4_ILi64EEEEEEEEEEENS_10ViewEngineIPN7cutlass10bfloat16_tEEEEEC2ERKSE_RKSJ_)
        /*305c*/ 	.word	0x00000000


	//----- nvinfo : EIATTR_FRAME_SIZE
	.align		4
.L_2074:
        /*3060*/ 	.byte	0x04, 0x11
        /*3062*/ 	.short	(.L_2076 - .L_2075)
	.align		4
.L_2075:
        /*3064*/ 	.word	index@($_ZN7cutlass13device_kernelIN5flash19enable_sm80_to_sm89INS1_16FlashAttnBwdSm80INS1_25CollectiveMainloopBwdSm80ILi2ELi2EN4cute5tupleIJNS5_1CILi128EEES8_NS7_ILi64EEEEEENS_10bfloat16_tEfNS_4arch4Sm80ELb1ELb0ELb1ELb1ELb1ELb0ELb0ELb0ELi2ELi4ELi4ELi4ELb0EEENS1_21CollectiveEpilogueBwdISA_SB_SD_Li256ELb1ELb0ELi2EEENS1_25SingleTileBwdLPTSchedulerILb1ELi128ELb1EEEEEEEEEvNT_6ParamsE$_ZN4cute3eso3ESOILb1ELb0EJNS_6LayoutINS_5tupleIJNS3_IJNS_1CILi2EEES5_EEES5_NS4_ILi8EEEEEENS3_IJNS3_IJNS_11ScaledBasisINS4_ILi1EEEJLi1EEEENS9_IS7_JLi0EEEEEEENS9_INS4_ILi64EEEJLi0EEEENS9_INS4_ILi16EEEJLi1EEEEEEEEENS_15ArithmeticTupleIJiiEEEEEC2ERKSJ_RKSL_)
        /*3068*/ 	.word	0x00000000


	//----- nvinfo : EIATTR_FRAME_SIZE
	.align		4
.L_2076:
        /*306c*/ 	.byte	0x04, 0x11
        /*306e*/ 	.short	(.L_2078 - .L_2077)
	.align		4
.L_2077:
        /*3070*/ 	.word	index@($_ZN7cutlass13device_kernelIN5flash19enable_sm80_to_sm89INS1_16FlashAttnBwdSm80INS1_25CollectiveMainloopBwdSm80ILi2ELi2EN4cute5tupleIJNS5_1CILi128EEES8_NS7_ILi64EEEEEENS_10bfloat16_tEfNS_4arch4Sm80ELb1ELb0ELb1ELb1ELb1ELb0ELb0ELb0ELi2ELi4ELi4ELi4ELb0EEENS1_21CollectiveEpilogueBwdISA_SB_SD_Li256ELb1ELb0ELi2EEENS1_25SingleTileBwdLPTSchedulerILb1ELi128ELb1EEEEEEEEEvNT_6ParamsE$_ZN4cute3eso3ESOILb1ELb0EJNS_6LayoutINS_5tupleIJNS3_IJNS_1CILi2EEES5_EEES5_NS4_ILi8EEEEEENS3_IJNS3_IJNS_11ScaledBasisINS4_ILi1EEEJLi1EEEENS9_IS7_JLi0EEEEEEENS9_INS4_ILi64EEEJLi0EEEENS9_INS4_ILi16EEEJLi1EEEEEEEEENS_10ViewEngineINS_23ArithmeticTupleIteratorINS_15ArithmeticTupleIJiiEEEEEEEEEC2ERKSJ_RKSP_)
        /*3074*/ 	.word	0x00000000


	//----- nvinfo : EIATTR_FRAME_SIZE
	.align		4
.L_2078:
        /*3078*/ 	.byte	0x04, 0x11
        /*307a*/ 	.short	(.L_2080 - .L_2079)
	.align		4
.L_2079:
        /*307c*/ 	.word	index@($_ZN7cutlass13device_kernelIN5flash19enable_sm80_to_sm89INS1_16FlashAttnBwdSm80INS1_25CollectiveMainloopBwdSm80ILi2ELi2EN4cute5tupleIJNS5_1CILi128EEES8_NS7_ILi64EEEEEENS_10bfloat16_tEfNS_4arch4Sm80ELb1ELb0ELb1ELb1ELb1ELb0ELb0ELb0ELi2ELi4ELi4ELi4ELb0EEENS1_21CollectiveEpilogueBwdISA_SB_SD_Li256ELb1ELb0ELi2EEENS1_25SingleTileBwdLPTSchedulerILb1ELi128ELb1EEEEEEEEEvNT_6ParamsE$_ZN4cute3eso3ESOILb1ELb0EJNS_6LayoutINS_5tupleIJNS3_IJNS_1CILi2EEES5_EEENS4_ILi8EEEEEENS3_IJNS3_IJNS4_ILi1EEES5_EEENS4_ILi4EEEEEEEEiEEC2ERKSD_RKi)
        /*3080*/ 	.word	0x00000000


	//----- nvinfo : EIATTR_FRAME_SIZE
	.align		4
.L_2080:
        /*3084*/ 	.byte	0x04, 0x11
        /*3086*/ 	.short	(.L_2082 - .L_2081)
	.align		4
.L_2081:
        /*3088*/ 	.word	index@($_ZN7cutlass13device_kernelIN5flash19enable_sm80_to_sm89INS1_16FlashAttnBwdSm80INS1_25CollectiveMainloopBwdSm80ILi2ELi2EN4cute5tupleIJNS5_1CILi128EEES8_NS7_ILi64EEEEEENS_10bfloat16_tEfNS_4arch4Sm80ELb1ELb0ELb1ELb1ELb1ELb0ELb0ELb0ELi2ELi4ELi4ELi4ELb0EEENS1_21CollectiveEpilogueBwdISA_SB_SD_Li256ELb1ELb0ELi2EEENS1_25SingleTileBwdLPTSchedulerILb1ELi128ELb1EEEEEEEEEvNT_6ParamsE$_ZN4cute3eso3ESOILb1ELb0EJNS_6LayoutINS_5tupleIJNS3_IJNS_1CILi2EEES5_EEENS4_ILi8EEEEEENS3_IJNS3_IJNS4_ILi1EEES5_EEENS4_ILi4EEEEEEEENS_10ViewEngineIPN7cutlass10bfloat16_tEEEEEC2ERKSD_RKSI_)
        /*308c*/ 	.word	0x00000000


	//----- nvinfo : EIATTR_FRAME_SIZE
	.align		4
.L_2082:
        /*3090*/ 	.byte	0x04, 0x11
        /*3092*/ 	.short	(.L_2084 - .L_2083)
	.align		4
.L_2083:
        /*3094*/ 	.word	index@($_ZN7cutlass13device_kernelIN5flash19enable_sm80_to_sm89INS1_16FlashAttnBwdSm80INS1_25CollectiveMainloopBwdSm80ILi2ELi2EN4cute5tupleIJNS5_1CILi128EEES8_NS7_ILi64EEEEEENS_10bfloat16_tEfNS_4arch4Sm80ELb1ELb0ELb1ELb1ELb1ELb0ELb0ELb0ELi2ELi4ELi4ELi4ELb0EEENS1_21CollectiveEpilogueBwdISA_SB_SD_Li256ELb1ELb0ELi2EEENS1_25SingleTileBwdLPTSchedulerILb1ELi128ELb1EEEEEEEEEvNT_6ParamsE$_ZN4cute3eso3ESOILb1ELb0EJNS_6LayoutINS_5tupleIJNS3_IJNS_1CILi2EEES5_EEENS3_IJS5_NS4_ILi8EEEEEEEEENS3_IJNS3_IJS5_NS4_ILi4EEEEEENS3_IJNS4_ILi1EEES7_EEEEEEEENS_10ViewEngineIPfEEEEC2ERKSF_RKSI_)
        /*3098*/ 	.word	0x00000000


	//----- nvinfo : EIATTR_FRAME_SIZE
	.align		4
.L_2084:
        /*309c*/ 	.byte	0x04, 0x11
        /*309e*/ 	.short	(.L_2086 - .L_2085)
	.align		4
.L_2085:
        /*30a0*/ 	.word	index@($_ZN7cutlass13device_kernelIN5flash19enable_sm80_to_sm89INS1_16FlashAttnBwdSm80INS1_25CollectiveMainloopBwdSm80ILi2ELi2EN4cute5tupleIJNS5_1CILi128EEES8_NS7_ILi64EEEEEENS_10bfloat16_tEfNS_4arch4Sm80ELb1ELb0ELb1ELb1ELb1ELb0ELb0ELb0ELi2ELi4ELi4ELi4ELb0EEENS1_21CollectiveEpilogueBwdISA_SB_SD_Li256ELb1ELb0ELi2EEENS1_25SingleTileBwdLPTSchedulerILb1ELi128ELb1EEEEEEEEEvNT_6ParamsE$_ZN4cute3eso3ESOILb1ELb0EJNS_6LayoutINS_5tupleIJNS3_IJNS_1CILi2EEES5_EEENS3_IJS5_NS4_ILi8EEEEEEEEENS3_IJNS3_IJNS_11ScaledBasisIS7_JLi0EEEENSA_INS4_ILi64EEEJLi0EEEEEEENS3_IJNSA_INS4_ILi1EEEJLi1EEEENSA_INS4_ILi16EEEJLi1EEEEEEEEEEEENS_10ViewEngineINS_23ArithmeticTupleIteratorINS_15ArithmeticTupleIJiiEEEEEEEEEC2ERKSL_RKSR_)
        /*30a4*/ 	.word	0x00000000


	//----- nvinfo : EIATTR_FRAME_SIZE
	.align		4
.L_2086:
        /*30a8*/ 	.byte	0x04, 0x11
        /*30aa*/ 	.short	(.L_2088 - .L_2087)
	.align		4
.L_2087:
        /*30ac*/ 	.word	index@($_ZN7cutlass13device_kernelIN5flash19enable_sm80_to_sm89INS1_16FlashAttnBwdSm80INS1_25CollectiveMainloopBwdSm80ILi2ELi2EN4cute5tupleIJNS5_1CILi128EEES8_NS7_ILi64EEEEEENS_10bfloat16_tEfNS_4arch4Sm80ELb1ELb0ELb1ELb1ELb1ELb0ELb0ELb0ELi2ELi4ELi4ELi4ELb0EEENS1_21CollectiveEpilogueBwdISA_SB_SD_Li256ELb1ELb0ELi2EEENS1_25SingleTileBwdLPTSchedulerILb1ELi128ELb1EEEEEEEEEvNT_6ParamsE$_ZN4cute3eso3ESOILb1ELb0EJNS_6LayoutINS_5tupleIJNS3_IJNS_1CILi2EEES5_EEENS3_IJS5_NS4_ILi8EEEEEEEEENS3_IJNS3_IJNS_11ScaledBasisIS7_JLi0EEEENSA_INS4_ILi64EEEJLi0EEEEEEENS3_IJNSA_INS4_ILi1EEEJLi1EEEENSA_INS4_ILi16EEEJLi1EEEEEEEEEEEENS_10ViewEngineINS_23ArithmeticTupleIteratorINS_15ArithmeticTupleIJNS4_ILi0EEESP_EEEEEEEEEC2ERKSL_RKSS_)
        /*30b0*/ 	.word	0x00000000


	//----- nvinfo : EIATTR_FRAME_SIZE
	.align		4
.L_2088:
        /*30b4*/ 	.byte	0x04, 0x11
        /*30b6*/ 	.short	(.L_2090 - .L_2089)
	.align		4
.L_2089:
        /*30b8*/ 	.word	index@($_ZN7cutlass13device_kernelIN5flash19enable_sm80_to_sm89INS1_16FlashAttnBwdSm80INS1_25CollectiveMainloopBwdSm80ILi2ELi2EN4cute5tupleIJNS5_1CILi128EEES8_NS7_ILi64EEEEEENS_10bfloat16_tEfNS_4arch4Sm80ELb1ELb0ELb1ELb1ELb1ELb0ELb0ELb0ELi2ELi4ELi4ELi4ELb0EEENS1_21CollectiveEpilogueBwdISA_SB_SD_Li256ELb1ELb0ELi2EEENS1_25SingleTileBwdLPTSchedulerILb1ELi128ELb1EEEEEEEEEvNT_6ParamsE$_ZN4cute3eso3ESOILb1ELb0EJNS_6LayoutINS_5tupleIJNS3_IJNS_1CILi2EEES5_EEEEEENS3_IJNS3_IJNS4_ILi8EEENS4_ILi64EEEEEEEEEEEiEEC2ERKSC_RKi)
        /*30bc*/ 	.word	0x00000000


	//----- nvinfo : EIATTR_FRAME_SIZE
	.align		4
.L_2090:
        /*30c0*/ 	.byte	0x04, 0x11
        /*30c2*/ 	.short	(.L_2092 - .L_2091)
	.align		4
.L_2091:
        /*30c4*/ 	.word	index@($_ZN7cutlass13device_kernelIN5flash19enable_sm80_to_sm89INS1_16FlashAttnBwdSm80INS1_25CollectiveMainloopBwdSm80ILi2ELi2EN4cute5tupleIJNS5_1CILi128EEES8_NS7_ILi64EEEEEENS_10bfloat16_tEfNS_4arch4Sm80ELb1ELb0ELb1ELb1ELb1ELb0ELb0ELb0ELi2ELi4ELi4ELi4ELb0EEENS1_21CollectiveEpilogueBwdISA_SB_SD_Li256ELb1ELb0ELi2EEENS1_25SingleTileBwdLPTSchedulerILb1ELi128ELb1EEEEEEEEEvNT_6ParamsE$_ZN4cute3eso3ESOILb1ELb0EJNS_6LayoutINS_5tupleIJNS3_IJNS_1CILi2EEES5_EEEEEENS3_IJNS3_IJNS4_ILi8EEENS4_ILi64EEEEEEEEEEENS_10ViewEngineINS_8smem_ptrIPfEEEEEEC2ERKSC_RKSH_)
        /*30c8*/ 	.word	0x00000000


	//----- nvinfo : EIATTR_FRAME_SIZE
	.align		4
.L_2092:
        /*30cc*/ 	.byte	0x04, 0x11
        /*30ce*/ 	.short	(.L_2094 - .L_2093)
	.align		4
.L_2093:
        /*30d0*/ 	.word	index@($_ZN7cutlass13device_kernelIN5flash19enable_sm80_to_sm89INS1_16FlashAttnBwdSm80INS1_25CollectiveMainloopBwdSm80ILi2ELi2EN4cute5tupleIJNS5_1CILi128EEES8_NS7_ILi64EEEEEENS_10bfloat16_tEfNS_4arch4Sm80ELb1ELb0ELb1ELb1ELb1ELb0ELb0ELb0ELi2ELi4ELi4ELi4ELb0EEENS1_21CollectiveEpilogueBwdISA_SB_SD_Li256ELb1ELb0ELi2EEENS1_25SingleTileBwdLPTSchedulerILb1ELi128ELb1EEEEEEEEEvNT_6ParamsE$_ZN4cute3eso3ESOILb1ELb0EJNS_6LayoutINS_5tupleIJNS3_IJNS_1CILi2EEES5_EEEEEENS3_IJNS3_IJNS4_ILi1EEES5_EEEEEEEEiEEC2ERKSB_RKi)
        /*30d4*/ 	.word	0x00000000


	//----- nvinfo : EIATTR_FRAME_SIZE
	.align		4
.L_2094:
        /*30d8*/ 	.byte	0x04, 0x11
        /*30da*/ 	.short	(.L_2096 - .L_2095)
	.align		4
.L_2095:
        /*30dc*/ 	.word	index@($_ZN7cutlass13device_kernelIN5flash19enable_sm80_to_sm89INS1_16FlashAttnBwdSm80INS1_25CollectiveMainloopBwdSm80ILi2ELi2EN4cute5tupleIJNS5_1CILi128EEES8_NS7_ILi64EEEEEENS_10bfloat16_tEfNS_4arch4Sm80ELb1ELb0ELb1ELb1ELb1ELb0ELb0ELb0ELi2ELi4ELi4ELi4ELb0EEENS1_21CollectiveEpilogueBwdISA_SB_SD_Li256ELb1ELb0ELi2EEENS1_25SingleTileBwdLPTSchedulerILb1ELi128ELb1EEEEEEEEEvNT_6ParamsE$_ZN4cute3eso3ESOILb1ELb0EJNS_6LayoutINS_5tupleIJNS3_IJNS_1CILi2EEES5_EEEEEENS3_IJNS3_IJNS4_ILi1EEES5_EEEEEEEENS_10ViewEngineIPfEEEEC2ERKSB_RKSE_)
        /*30e0*/ 	.word	0x00000000


	//----- nvinfo : EIATTR_FRAME_SIZE
	.align		4
.L_2096:
        /*30e4*/ 	.byte	0x04, 0x11
        /*30e6*/ 	.short	(.L_2098 - .L_2097)
	.align		4
.L_2097:
        /*30e8*/ 	.word	index@($_ZN7cutlass13device_kernelIN5flash19enable_sm80_to_sm89INS1_16FlashAttnBwdSm80INS1_25CollectiveMainloopBwdSm80ILi2ELi2EN4cute5tupleIJNS5_1CILi128EEES8_NS7_ILi64EEEEEENS_10bfloat16_tEfNS_4arch4Sm80ELb1ELb0ELb1ELb1ELb1ELb0ELb0ELb0ELi2ELi4ELi4ELi4ELb0EEENS1_21CollectiveEpilogueBwdISA_SB_SD_Li256ELb1ELb0ELi2EEENS1_25SingleTileBwdLPTSchedulerILb1ELi128ELb1EEEEEEEEEvNT_6ParamsE$_ZN4cute3eso3ESOILb1ELb0EJNS_6LayoutINS_5tupleIJNS3_IJNS_1CILi2EEES5_EEEEEENS3_IJNS3_IJNS4_ILi1EEES5_EEEEEEEENS_10ViewEngineIPN7cutlass10bfloat16_tEEEEEC2ERKSB_RKSG_)
        /*30ec*/ 	.word	0x00000000


	//----- nvinfo : EIATTR_FRAME_SIZE
	.align		4
.L_2098:
        /*30f0*/ 	.byte	0x04, 0x11
        /*30f2*/ 	.short	(.L_2100 - .L_2099)
	.align		4
.L_2099:
        /*30f4*/ 	.word	index@($_ZN7cutlass13device_kernelIN5flash19enable_sm80_to_sm89INS1_16FlashAttnBwdSm80INS1_25CollectiveMainloopBwdSm80ILi2ELi2EN4cute5tupleIJNS5_1CILi128EEES8_NS7_ILi64EEEEEENS_10bfloat16_tEfNS_4arch4Sm80ELb1ELb0ELb1ELb1ELb1ELb0ELb0ELb0ELi2ELi4ELi4ELi4ELb0EEENS1_21CollectiveEpilogueBwdISA_SB_SD_Li256ELb1ELb0ELi2EEENS1_25SingleTileBwdLPTSchedulerILb1ELi128ELb1EEEEEEEEEvNT_6ParamsE$_ZN4cute3eso3ESOILb1ELb0EJNS_6LayoutINS_5tupleIJNS3_IJNS_1CILi2EEES5_EEEEEENS3_IJNS3_IJNS4_ILi1EEES5_EEEEEEEENS_10ViewEngineIPKfEEEEC2ERKSB_RKSF_)
        /*30f8*/ 	.word	0x00000000


	//----- nvinfo : EIATTR_FRAME_SIZE
	.align		4
.L_2100:
        /*30fc*/ 	.byte	0x04, 0x11
        /*30fe*/ 	.short	(.L_2102 - .L_2101)
	.align		4
.L_2101:
        /*3100*/ 	.word	index@($_ZN7cutlass13device_kernelIN5flash19enable_sm80_to_sm89INS1_16FlashAttnBwdSm80INS1_25CollectiveMainloopBwdSm80ILi2ELi2EN4cute5tupleIJNS5_1CILi128EEES8_NS7_ILi64EEEEEENS_10bfloat16_tEfNS_4arch4Sm80ELb1ELb0ELb1ELb1ELb1ELb0ELb0ELb0ELi2ELi4ELi4ELi4ELb0EEENS1_21CollectiveEpilogueBwdISA_SB_SD_Li256ELb1ELb0ELi2EEENS1_25SingleTileBwdLPTSchedulerILb1ELi128ELb1EEEEEEEEEvNT_6ParamsE$_ZN4cute3eso3ESOILb1ELb0EJNS_6LayoutINS_5tupleIJNS3_IJNS_1CILi1EEES5_EEENS4_ILi32EEEEEENS3_IJNS3_IJNS4_ILi0EEES9_EEENS4_ILi256EEEEEEEEiEEC2ERKSD_RKi)
        /*3104*/ 	.word	0x00000000


	//----- nvinfo : EIATTR_FRAME_SIZE
	.align		4
.L_2102:
        /*3108*/ 	.byte	0x04, 0x11
        /*310a*/ 	.short	(.L_2104 - .L_2103)
	.align		4
.L_2103:
        /*310c*/ 	.word	index@($_ZN7cutlass13device_kernelIN5flash19enable_sm80_to_sm89INS1_16FlashAttnBwdSm80INS1_25CollectiveMainloopBwdSm80ILi2ELi2EN4cute5tupleIJNS5_1CILi128EEES8_NS7_ILi64EEEEEENS_10bfloat16_tEfNS_4arch4Sm80ELb1ELb0ELb1ELb1ELb1ELb0ELb0ELb0ELi2ELi4ELi4ELi4ELb0EEENS1_21CollectiveEpilogueBwdISA_SB_SD_Li256ELb1ELb0ELi2EEENS1_25SingleTileBwdLPTSchedulerILb1ELi128ELb1EEEEEEEEEvNT_6ParamsE$_ZN4cute3eso3ESOILb1ELb0EJNS_6LayoutINS_5tupleIJNS3_IJNS_1CILi1EEES5_EEENS4_ILi32EEEEEENS3_IJNS3_IJNS4_ILi0EEES9_EEENS4_ILi256EEEEEEEENS_10ViewEngineINS_8gmem_ptrIPfEEEEEEC2ERKSD_RKSI_)
        /*3110*/ 	.word	0x00000000


	//----- nvinfo : EIATTR_FRAME_SIZE
	.align		4
.L_2104:
        /*3114*/ 	.byte	0x04, 0x11
        /*3116*/ 	.short	(.L_2106 - .L_2105)
	.align		4
.L_2105:
        /*3118*/ 	.word	index@($_ZN7cutlass13device_kernelIN5flash19enable_sm80_to_sm89INS1_16FlashAttnBwdSm80INS1_25CollectiveMainloopBwdSm80ILi2ELi2EN4cute5tupleIJNS5_1CILi128EEES8_NS7_ILi64EEEEEENS_10bfloat16_tEfNS_4arch4Sm80ELb1ELb0ELb1ELb1ELb1ELb0ELb0ELb0ELi2ELi4ELi4ELi4ELb0EEENS1_21CollectiveEpilogueBwdISA_SB_SD_Li256ELb1ELb0ELi2EEENS1_25SingleTileBwdLPTSchedulerILb1ELi128ELb1EEEEEEEEEvNT_6ParamsE$_ZN4cute3eso3ESOILb1ELb0EJNS_6LayoutINS_5tupleIJNS3_IJNS_1CILi1EEES5_EEEEEENS3_IJNS3_IJS5_NS4_ILi0EEEEEEEEEEENS_10ViewEngineINS_8smem_ptrIPN7cutlass9uint128_tEEEEEEEC2ERKSB_RKSI_)
        /*311c*/ 	.word	0x00000000


	//----- nvinfo : EIATTR_FRAME_SIZE
	.align		4
.L_2106:
        /*3120*/ 	.byte	0x04, 0x11
        /*3122*/ 	.short	(.L_2108 - .L_2107)
	.align		4
.L_2107:
        /*3124*/ 	.word	index@($_ZN7cutlass13device_kernelIN5flash19enable_sm80_to_sm89INS1_16FlashAttnBwdSm80INS1_25CollectiveMainloopBwdSm80ILi2ELi2EN4cute5tupleIJNS5_1CILi128EEES8_NS7_ILi64EEEEEENS_10bfloat16_tEfNS_4arch4Sm80ELb1ELb0ELb1ELb1ELb1ELb0ELb0ELb0ELi2ELi4ELi4ELi4ELb0EEENS1_21CollectiveEpilogueBwdISA_SB_SD_Li256ELb1ELb0ELi2EEENS1_25SingleTileBwdLPTSchedulerILb1ELi128ELb1EEEEEEEEEvNT_6ParamsE$_ZN4cute3eso3ESOILb1ELb0EJNS_6LayoutINS_5tupleIJNS3_IJNS_1CILi1EEES5_EEEEEENS3_IJNS3_IJS5_NS4_ILi0EEEEEEEEEEENS_10ViewEngineINS_8gmem_ptrIPKN7cutlass9uint128_tEEEEEEEC2ERKSB_RKSJ_)
        /*3128*/ 	.word	0x00000000


	//----- nvinfo : EIATTR_FRAME_SIZE
	.align		4
.L_2108:
        /*312c*/ 	.byte	0x04, 0x11
        /*312e*/ 	.short	(.L_2110 - .L_2109)
	.align		4
.L_2109:
        /*3130*/ 	.word	index@($_ZN7cutlass13device_kernelIN5flash19enable_sm80_to_sm89INS1_16FlashAttnBwdSm80INS1_25CollectiveMainloopBwdSm80ILi2ELi2EN4cute5tupleIJNS5_1CILi128EEES8_NS7_ILi64EEEEEENS_10bfloat16_tEfNS_4arch4Sm80ELb1ELb0ELb1ELb1ELb1ELb0ELb0ELb0ELi2ELi4ELi4ELi4ELb0EEENS1_21CollectiveEpilogueBwdISA_SB_SD_Li256ELb1ELb0ELi2EEENS1_25SingleTileBwdLPTSchedulerILb1ELi128ELb1EEEEEEEEEvNT_6ParamsE$_ZN4cute3eso3ESOILb1ELb0EJNS_6LayoutINS_5tupleIJNS3_IJNS_1CILi1EEENS4_ILi4EEEEEENS4_ILi2EEES6_EEENS3_IJNS3_IJNS4_ILi0EEES5_EEES6_NS4_ILi8EEEEEEEENS_10ViewEngineIPfEEEEC2ERKSE_RKSH_)
        /*3134*/ 	.word	0x00000000


	//----- nvinfo : EIATTR_FRAME_SIZE
	.align		4
.L_2110:
        /*3138*/ 	.byte	0x04, 0x11
        /*313a*/ 	.short	(.L_2112 - .L_2111)
	.align		4
.L_2111:
        /*313c*/ 	.word	index@($_ZN7cutlass13device_kernelIN5flash19enable_sm80_to_sm89INS1_16FlashAttnBwdSm80INS1_25CollectiveMainloopBwdSm80ILi2ELi2EN4cute5tupleIJNS5_1CILi128EEES8_NS7_ILi64EEEEEENS_10bfloat16_tEfNS_4arch4Sm80ELb1ELb0ELb1ELb1ELb1ELb0ELb0ELb0ELi2ELi4ELi4ELi4ELb0EEENS1_21CollectiveEpilogueBwdISA_SB_SD_Li256ELb1ELb0ELi2EEENS1_25SingleTileBwdLPTSchedulerILb1ELi128ELb1EEEEEEEEEvNT_6ParamsE$_ZN4cute3eso3ESOILb1ELb0EJNS_6LayoutINS_5tupleIJNS3_IJNS_1CILi1EEENS4_ILi2EEES6_EEEEEENS3_IJNS3_IJS5_S5_S6_EEEEEEEENS_10ViewEngineIPjEEEEC2ERKSB_RKSE_)
        /*3140*/ 	.word	0x00000000


	//----- nvinfo : EIATTR_FRAME_SIZE
	.align		4
.L_2112:
        /*3144*/ 	.byte	0x04, 0x11
        /*3146*/ 	.short	(.L_2114 - .L_2113)
	.align		4
.L_2113:
        /*3148*/ 	.word	index@($_ZN7cutlass13device_kernelIN5flash19enable_sm80_to_sm89INS1_16FlashAttnBwdSm80INS1_25CollectiveMainloopBwdSm80ILi2ELi2EN4cute5tupleIJNS5_1CILi128EEES8_NS7_ILi64EEEEEENS_10bfloat16_tEfNS_4arch4Sm80ELb1ELb0ELb1ELb1ELb1ELb0ELb0ELb0ELi2ELi4ELi4ELi4ELb0EEENS1_21CollectiveEpilogueBwdISA_SB_SD_Li256ELb1ELb0ELi2EEENS1_25SingleTileBwdLPTSchedulerILb1ELi128ELb1EEEEEEEEEvNT_6ParamsE$_ZN4cute3eso3ESOILb1ELb0EJNS_6LayoutINS_5tupleIJNS3_IJNS_1CILi1EEENS4_ILi2EEEEEES6_NS4_ILi8EEEEEENS3_IJNS3_IJS5_S5_EEES6_NS4_ILi4EEEEEEEENS_10ViewEngineIPN7cutlass5ArrayINSF_10bfloat16_tELi2ELb0EEEEEEEC2ERKSD_RKSK_)
        /*314c*/ 	.word	0x00000000


	//----- nvinfo : EIATTR_FRAME_SIZE
	.align		4
.L_2114:
        /*3150*/ 	.byte	0x04, 0x11
        /*3152*/ 	.short	(.L_2116 - .L_2115)
	.align		4
.L_2115:
        /*3154*/ 	.word	index@($_ZN7cutlass13device_kernelIN5flash19enable_sm80_to_sm89INS1_16FlashAttnBwdSm80INS1_25CollectiveMainloopBwdSm80ILi2ELi2EN4cute5tupleIJNS5_1CILi128EEES8_NS7_ILi64EEEEEENS_10bfloat16_tEfNS_4arch4Sm80ELb1ELb0ELb1ELb1ELb1ELb0ELb0ELb0ELi2ELi4ELi4ELi4ELb0EEENS1_21CollectiveEpilogueBwdISA_SB_SD_Li256ELb1ELb0ELi2EEENS1_25SingleTileBwdLPTSchedulerILb1ELi128ELb1EEEEEEEEEvNT_6ParamsE$_ZN4cute3eso3ESOILb1ELb0EJNS_6LayoutINS_5tupleIJNS3_IJNS_1CILi1EEENS4_ILi2EEEEEES6_NS4_ILi8EEEEEENS3_IJNS3_IJS5_S5_EEES6_NS4_ILi4EEEEEEEENS_10ViewEngineIPKN7cutlass5ArrayIfLi2ELb1EEEEEEEC2ERKSD_RKSK_)
        /*3158*/ 	.word	0x00000000


	//----- nvinfo : EIATTR_FRAME_SIZE
	.align		4
.L_2116:
        /*315c*/ 	.byte	0x04, 0x11
        /*315e*/ 	.short	(.L_2118 - .L_2117)
	.align		4
.L_2117:
        /*3160*/ 	.word	index@($_ZN7cutlass13device_kernelIN5flash19enable_sm80_to_sm89INS1_16FlashAttnBwdSm80INS1_25CollectiveMainloopBwdSm80ILi2ELi2EN4cute5tupleIJNS5_1CILi128EEES8_NS7_ILi64EEEEEENS_10bfloat16_tEfNS_4arch4Sm80ELb1ELb0ELb1ELb1ELb1ELb0ELb0ELb0ELi2ELi4ELi4ELi4ELb0EEENS1_21CollectiveEpilogueBwdISA_SB_SD_Li256ELb1ELb0ELi2EEENS1_25SingleTileBwdLPTSchedulerILb1ELi128ELb1EEEEEEEEEvNT_6ParamsE$_ZN4cute3eso3ESOILb1ELb0EJNS_6LayoutINS_5tupleIJNS3_IJNS_1CILi1EEENS4_ILi2EEEEEEEEENS3_IJNS3_IJS5_S5_EEEEEEEENS_10ViewEngineIPjEEEEC2ERKSB_RKSE_)
        /*3164*/ 	.word	0x00000000


	//----- nvinfo : EIATTR_FRAME_SIZE
	.align		4
.L_2118:
        /*3168*/ 	.byte	0x04, 0x11
        /*316a*/ 	.short	(.L_2120 - .L_2119)
	.align		4
.L_2119:
        /*316c*/ 	.word	index@($_ZN7cutlass13device_kernelIN5flash19enable_sm80_to_sm89INS1_16FlashAttnBwdSm80INS1_25CollectiveMainloopBwdSm80ILi2ELi2EN4cute5tupleIJNS5_1CILi128EEES8_NS7_ILi64EEEEEENS_10bfloat16_tEfNS_4arch4Sm80ELb1ELb0ELb1ELb1ELb1ELb0ELb0ELb0ELi2ELi4ELi4ELi4ELb0EEENS1_21CollectiveEpilogueBwdISA_SB_SD_Li256ELb1ELb0ELi2EEENS1_25SingleTileBwdLPTSchedulerILb1ELi128ELb1EEEEEEEEEvNT_6ParamsE$_ZN4cute3eso3ESOILb1ELb0EJNS_6LayoutINS_5tupleIJNS3_IJNS_1CILi1EEENS3_IJNS4_ILi4EEENS4_ILi2EEEEEEEEES7_S6_EEENS3_IJNS3_IJNS4_ILi0EEENS3_IJS5_NS4_ILi8EEEEEEEEES6_NS4_ILi16EEEEEEEENS_10ViewEngineIPN7cutlass10bfloat16_tEEEEEC2ERKSH_RKSM_)
        /*3170*/ 	.word	0x00000000


	//----- nvinfo : EIATTR_FRAME_SIZE
	.align		4
.L_2120:
        /*3174*/ 	.byte	0x04, 0x11
        /*3176*/ 	.short	(.L_2122 - .L_2121)
	.align		4
.L_2121:
        /*3178*/ 	.word	index@($_ZN7cutlass13device_kernelIN5flash19enable_sm80_to_sm89INS1_16FlashAttnBwdSm80INS1_25CollectiveMainloopBwdSm80ILi2ELi2EN4cute5tupleIJNS5_1CILi128EEES8_NS7_ILi64EEEEEENS_10bfloat16_tEfNS_4arch4Sm80ELb1ELb0ELb1ELb1ELb1ELb0ELb0ELb0ELi2ELi4ELi4ELi4ELb0EEENS1_21CollectiveEpilogueBwdISA_SB_SD_Li256ELb1ELb0ELi2EEENS1_25SingleTileBwdLPTSchedulerILb1ELi128ELb1EEEEEEEEEvNT_6ParamsE$_ZN4cute3eso3ESOILb1ELb0EJNS_6LayoutINS_5tupleIJNS3_IJNS_1CILi1EEENS3_IJNS4_ILi2EEES6_EEEEEES6_NS4_ILi4EEEEEENS3_IJNS3_IJNS4_ILi0EEENS3_IJS5_S9_EEEEEES6_NS4_ILi8EEEEEEEENS_10ViewEngineIPjEEEEC2ERKSG_RKSJ_)
        /*317c*/ 	.word	0x00000000


	//----- nvinfo : EIATTR_FRAME_SIZE
	.align		4
.L_2122:
        /*3180*/ 	.byte	0x04, 0x11
        /*3182*/ 	.short	(.L_2124 - .L_2123)
	.align		4
.L_2123:
        /*3184*/ 	.word	index@($_ZN7cutlass13device_kernelIN5flash19enable_sm80_to_sm89INS1_16FlashAttnBwdSm80INS1_25CollectiveMainloopBwdSm80ILi2ELi2EN4cute5tupleIJNS5_1CILi128EEES8_NS7_ILi64EEEEEENS_10bfloat16_tEfNS_4arch4Sm80ELb1ELb0ELb1ELb1ELb1ELb0ELb0ELb0ELi2ELi4ELi4ELi4ELb0EEENS1_21CollectiveEpilogueBwdISA_SB_SD_Li256ELb1ELb0ELi2EEENS1_25SingleTileBwdLPTSchedulerILb1ELi128ELb1EEEEEEEEEvNT_6ParamsE$_ZN4cute3eso3ESOILb1ELb0EJNS_6LayoutINS_5tupleIJNS3_IJNS3_IJNS_1CILi8EEENS4_ILi1EEEEEES6_EEENS3_IJNS3_IJS6_S6_EEENS4_ILi4EEEEEEEEENS3_IJNS3_IJNS3_IJS6_NS4_ILi0EEEEEESD_EEENS3_IJNS3_IJSD_SD_EEES5_EEEEEEEENS_10ViewEngineIPN7cutlass10bfloat16_tEEEEEC2ERKSJ_RKSO_)
        /*3188*/ 	.word	0x00000000


	//----- nvinfo : EIATTR_FRAME_SIZE
	.align		4
.L_2124:
        /*318c*/ 	.byte	0x04, 0x11
        /*318e*/ 	.short	(.L_2126 - .L_2125)
	.align		4
.L_2125:
        /*3190*/ 	.word	index@($_ZN7cutlass13device_kernelIN5flash19enable_sm80_to_sm89INS1_16FlashAttnBwdSm80INS1_25CollectiveMainloopBwdSm80ILi2ELi2EN4cute5tupleIJNS5_1CILi128EEES8_NS7_ILi64EEEEEENS_10bfloat16_tEfNS_4arch4Sm80ELb1ELb0ELb1ELb1ELb1ELb0ELb0ELb0ELi2ELi4ELi4ELi4ELb0EEENS1_21CollectiveEpilogueBwdISA_SB_SD_Li256ELb1ELb0ELi2EEENS1_25SingleTileBwdLPTSchedulerILb1ELi128ELb1EEEEEEEEEvNT_6ParamsE$_ZN4cute3eso3ESOILb1ELb0EJNS_6LayoutINS_5tupleIJNS3_IJNS3_IJNS_1CILi8EEENS4_ILi1EEEEEES6_EEENS3_IJNS3_IJS6_S6_EEENS4_ILi4EEEEEEEEENS3_IJNS3_IJNS3_IJS6_NS4_ILi0EEEEEESD_EEENS3_IJNS3_IJSD_SD_EEENS4_ILi2048EEEEEEEEEEENS_10ViewEngineINS_8smem_ptrIPN7cutlass10bfloat16_tEEEEEEEC2ERKSK_RKSR_)
        /*3194*/ 	.word	0x00000000


	//----- nvinfo : EIATTR_FRAME_SIZE
	.align		4
.L_2126:
        /*3198*/ 	.byte	0x04, 0x11
        /*319a*/ 	.short	(.L_2128 - .L_2127)
	.align		4
.L_2127:
        /*319c*/ 	.word	index@($_ZN7cutlass13device_kernelIN5flash19enable_sm80_to_sm89INS1_16FlashAttnBwdSm80INS1_25CollectiveMainloopBwdSm80ILi2ELi2EN4cute5tupleIJNS5_1CILi128EEES8_NS7_ILi64EEEEEENS_10bfloat16_tEfNS_4arch4Sm80ELb1ELb0ELb1ELb1ELb1ELb0ELb0ELb0ELi2ELi4ELi4ELi4ELb0EEENS1_21CollectiveEpilogueBwdISA_SB_SD_Li256ELb1ELb0ELi2EEENS1_25SingleTileBwdLPTSchedulerILb1ELi128ELb1EEEEEEEEEvNT_6ParamsE$_ZN4cute3eso3ESOILb1ELb0EJNS_6LayoutINS_5tupleIJNS3_IJNS3_IJNS_1CILi8EEENS4_ILi1EEEEEES6_EEENS3_IJNS3_IJS6_S6_EEENS4_ILi2EEEEEEEEENS3_IJNS3_IJNS3_IJS6_NS4_ILi0EEEEEESD_EEENS3_IJNS3_IJSD_SD_EEES5_EEEEEEEENS_10ViewEngineIPN7cutlass10bfloat16_tEEEEEC2ERKSJ_RKSO_)
        /*31a0*/ 	.word	0x00000000


	//----- nvinfo : EIATTR_FRAME_SIZE
	.align		4
.L_2128:
        /*31a4*/ 	.byte	0x04, 0x11
        /*31a6*/ 	.short	(.L_2130 - .L_2129)
	.align		4
.L_2129:
        /*31a8*/ 	.word	index@($_ZN7cutlass13device_kernelIN5flash19enable_sm80_to_sm89INS1_16FlashAttnBwdSm80INS1_25CollectiveMainloopBwdSm80ILi2ELi2EN4cute5tupleIJNS5_1CILi128EEES8_NS7_ILi64EEEEEENS_10bfloat16_tEfNS_4arch4Sm80ELb1ELb0ELb1ELb1ELb1ELb0ELb0ELb0ELi2ELi4ELi4ELi4ELb0EEENS1_21CollectiveEpilogueBwdISA_SB_SD_Li256ELb1ELb0ELi2EEENS1_25SingleTileBwdLPTSchedulerILb1ELi128ELb1EEEEEEEEEvNT_6ParamsE$_ZN4cute3eso3ESOILb1ELb0EJNS_6LayoutINS_5tupleIJNS3_IJNS3_IJNS_1CILi8EEENS4_ILi1EEEEEES6_EEENS3_IJNS3_IJS6_S6_EEENS4_ILi2EEEEEEEEENS3_IJNS3_IJNS3_IJS6_NS4_ILi0EEEEEESD_EEENS3_IJNS3_IJSD_SD_EEENS4_ILi8192EEEEEEEEEEENS_10ViewEngineINS_8smem_ptrIPN7cutlass10bfloat16_tEEEEEEEC2ERKSK_RKSR_)
        /*31ac*/ 	.word	0x00000000


	//----- nvinfo : EIATTR_FRAME_SIZE
	.align		4
.L_2130:
        /*31b0*/ 	.byte	0x04, 0x11
        /*31b2*/ 	.short	(.L_2132 - .L_2131)
	.align		4
.L_2131:
        /*31b4*/ 	.word	index@($_ZN7cutlass13device_kernelIN5flash19enable_sm80_to_sm89INS1_16FlashAttnBwdSm80INS1_25CollectiveMainloopBwdSm80ILi2ELi2EN4cute5tupleIJNS5_1CILi128EEES8_NS7_ILi64EEEEEENS_10bfloat16_tEfNS_4arch4Sm80ELb1ELb0ELb1ELb1ELb1ELb0ELb0ELb0ELi2ELi4ELi4ELi4ELb0EEENS1_21CollectiveEpilogueBwdISA_SB_SD_Li256ELb1ELb0ELi2EEENS1_25SingleTileBwdLPTSchedulerILb1ELi128ELb1EEEEEEEEEvNT_6ParamsE$_ZN4cute3eso3ESOILb1ELb0EJNS_6LayoutINS_5tupleIJNS3_IJNS3_IJNS_1CILi8EEENS4_ILi1EEEEEES6_EEENS3_IJNS3_IJS6_S6_EEENS4_ILi2EEEEEEEEENS3_IJNS3_IJNS3_IJS6_NS4_ILi0EEEEEESD_EEENS3_IJNS3_IJSD_SD_EEENS4_ILi64EEEEEEEEEEENS_10ViewEngineIPN7cutlass10bfloat16_tEEEEEC2ERKSK_RKSP_)
        /*31b8*/ 	.word	0x00000000


	//----- nvinfo : EIATTR_FRAME_SIZE
	.align		4
.L_2132:
        /*31bc*/ 	.byte	0x04, 0x11
        /*31be*/ 	.short	(.L_2134 - .L_2133)
	.align		4
.L_2133:
        /*31c0*/ 	.word	index@($_ZN7cutlass13device_kernelIN5flash19enable_sm80_to_sm89INS1_16FlashAttnBwdSm80INS1_25CollectiveMainloopBwdSm80ILi2ELi2EN4cute5tupleIJNS5_1CILi128EEES8_NS7_ILi64EEEEEENS_10bfloat16_tEfNS_4arch4Sm80ELb1ELb0ELb1ELb1ELb1ELb0ELb0ELb0ELi2ELi4ELi4ELi4ELb0EEENS1_21CollectiveEpilogueBwdISA_SB_SD_Li256ELb1ELb0ELi2EEENS1_25SingleTileBwdLPTSchedulerILb1ELi128ELb1EEEEEEEEEvNT_6ParamsE$_ZN4cute3eso3ESOILb1ELb0EJNS_6LayoutINS_5tupleIJNS3_IJNS3_IJNS_1CILi8EEENS4_ILi1EEEEEES6_EEENS3_IJNS3_IJS6_S6_EEENS4_ILi2EEEEEEEEENS3_IJNS3_IJNS3_IJS6_NS4_ILi0EEEEEESD_EEENS3_IJNS3_IJSD_SD_EEENS4_ILi4096EEEEEEEEEEENS_10ViewEngineINS_8smem_ptrIPN7cutlass10bfloat16_tEEEEEEEC2ERKSK_RKSR_)
        /*31c4*/ 	.word	0x00000000


	//----- nvinfo : EIATTR_FRAME_SIZE
	.align		4
.L_2134:
        /*31c8*/ 	.byte	0x04, 0x11
        /*31ca*/ 	.short	(.L_2136 - .L_2135)
	.align		4
.L_2135:
        /*31cc*/ 	.word	index@($_ZN7cutlass13device_kernelIN5flash19enable_sm80_to_sm89INS1_16FlashAttnBwdSm80INS1_25CollectiveMainloopBwdSm80ILi2ELi2EN4cute5tupleIJNS5_1CILi128EEES8_NS7_ILi64EEEEEENS_10bfloat16_tEfNS_4arch4Sm80ELb1ELb0ELb1ELb1ELb1ELb0ELb0ELb0ELi2ELi4ELi4ELi4ELb0EEENS1_21CollectiveEpilogueBwdISA_SB_SD_Li256ELb1ELb0ELi2EEENS1_25SingleTileBwdLPTSchedulerILb1ELi128ELb1EEEEEEEEEvNT_6ParamsE$_ZN4cute3eso3ESOILb1ELb0EJNS_6LayoutINS_5tupleIJNS3_IJNS3_IJNS_1CILi4EEENS4_ILi8EEEEEENS3_IJS5_NS4_ILi2EEEEEEEEENS3_IJNS3_IJS8_S8_EEENS3_IJS8_S6_EEEEEEEEENS3_IJNS3_IJNS3_IJNS_11ScaledBasisIS8_JLi1EEEENSF_INS4_ILi1EEEJLi0EEEEEEENS3_IJNSF_INS4_ILi16EEEJLi0EEEENSF_IS6_JLi1EEEEEEEEEENS3_IJNS3_IJNSF_ISH_JLi1EEEENSF_IS6_JLi0EEEEEEENS3_IJNSF_INS4_ILi64EEEJLi0EEEENSF_ISK_JLi1EEEEEEEEEEEEEEENS_10ViewEngineINS_23ArithmeticTupleIteratorINS_15ArithmeticTupleIJNS4_ILi0EEES12_EEEEEEEEEC2ERKSY_RKS15_)
        /*31d0*/ 	.word	0x00000000


	//----- nvinfo : EIATTR_FRAME_SIZE
	.align		4
.L_2136:
        /*31d4*/ 	.byte	0x04, 0x11
        /*31d6*/ 	.short	(.L_2138 - .L_2137)
	.align		4
.L_2137:
        /*31d8*/ 	.word	index@($_ZN7cutlass13device_kernelIN5flash19enable_sm80_to_sm89INS1_16FlashAttnBwdSm80INS1_25CollectiveMainloopBwdSm80ILi2ELi2EN4cute5tupleIJNS5_1CILi128EEES8_NS7_ILi64EEEEEENS_10bfloat16_tEfNS_4arch4Sm80ELb1ELb0ELb1ELb1ELb1ELb0ELb0ELb0ELi2ELi4ELi4ELi4ELb0EEENS1_21CollectiveEpilogueBwdISA_SB_SD_Li256ELb1ELb0ELi2EEENS1_25SingleTileBwdLPTSchedulerILb1ELi128ELb1EEEEEEEEEvNT_6ParamsE$_ZN4cute3eso3ESOILb1ELb0EJNS_6LayoutINS_5tupleIJNS3_IJNS3_IJNS_1CILi4EEENS4_ILi2EEEEEENS4_ILi1EEEEEES6_NS4_ILi8EEEEEENS3_IJNS3_IJNS3_IJS8_NS4_ILi32EEEEEENS4_ILi0EEEEEENS4_ILi64EEES5_EEEEENS_10ViewEngineIPN7cutlass10bfloat16_tEEEEEC2ERKSI_RKSN_)
        /*31dc*/ 	.word	0x00000000


	//----- nvinfo : EIATTR_FRAME_SIZE
	.align		4
.L_2138:
        /*31e0*/ 	.byte	0x04, 0x11
        /*31e2*/ 	.short	(.L_2140 - .L_2139)
	.align		4
.L_2139:
        /*31e4*/ 	.word	index@($_ZN7cutlass13device_kernelIN5flash19enable_sm80_to_sm89INS1_16FlashAttnBwdSm80INS1_25CollectiveMainloopBwdSm80ILi2ELi2EN4cute5tupleIJNS5_1CILi128EEES8_NS7_ILi64EEEEEENS_10bfloat16_tEfNS_4arch4Sm80ELb1ELb0ELb1ELb1ELb1ELb0ELb0ELb0ELi2ELi4ELi4ELi4ELb0EEENS1_21CollectiveEpilogueBwdISA_SB_SD_Li256ELb1ELb0ELi2EEENS1_25SingleTileBwdLPTSchedulerILb1ELi128ELb1EEEEEEEEEvNT_6ParamsE$_ZN4cute3eso3ESOILb1ELb0EJNS_6LayoutINS_5tupleIJNS3_IJNS3_IJNS_1CILi4EEENS4_ILi2EEEEEENS4_ILi1EEEEEES6_EEENS3_IJNS3_IJNS3_IJS8_NS4_ILi32EEEEEENS4_ILi0EEEEEENS4_ILi64EEEEEEEEiEEC2ERKSH_RKi)
        /*31e8*/ 	.word	0x00000000


	//----- nvinfo : EIATTR_FRAME_SIZE
	.align		4
.L_2140:
        /*31ec*/ 	.byte	0x04, 0x11
        /*31ee*/ 	.short	(.L_2142 - .L_2141)
	.align		4
.L_2141:
        /*31f0*/ 	.word	index@($_ZN7cutlass13device_kernelIN5flash19enable_sm80_to_sm89INS1_16FlashAttnBwdSm80INS1_25CollectiveMainloopBwdSm80ILi2ELi2EN4cute5tupleIJNS5_1CILi128EEES8_NS7_ILi64EEEEEENS_10bfloat16_tEfNS_4arch4Sm80ELb1ELb0ELb1ELb1ELb1ELb0ELb0ELb0ELi2ELi4ELi4ELi4ELb0EEENS1_21CollectiveEpilogueBwdISA_SB_SD_Li256ELb1ELb0ELi2EEENS1_25SingleTileBwdLPTSchedulerILb1ELi128ELb1EEEEEEEEEvNT_6ParamsE$_ZN4cute3eso3ESOILb1ELb0EJNS_6LayoutINS_5tupleIJNS3_IJNS3_IJNS_1CILi4EEENS4_ILi2EEEEEENS4_ILi1EEEEEES6_EEENS3_IJNS3_IJNS3_IJS8_NS4_ILi32EEEEEENS4_ILi0EEEEEENS4_ILi64EEEEEEEENS_10ViewEngineIPN7cutlass10bfloat16_tEEEEEC2ERKSH_RKSM_)
        /*31f4*/ 	.word	0x00000000


	//----- nvinfo : EIATTR_FRAME_SIZE
	.align		4
.L_2142:
        /*31f8*/ 	.byte	0x04, 0x11
        /*31fa*/ 	.short	(.L_2144 - .L_2143)
	.align		4
.L_2143:
        /*31fc*/ 	.word	index@($_ZN7cutlass13device_kernelIN5flash19enable_sm80_to_sm89INS1_16FlashAttnBwdSm80INS1_25CollectiveMainloopBwdSm80ILi2ELi2EN4cute5tupleIJNS5_1CILi128EEES8_NS7_ILi64EEEEEENS_10bfloat16_tEfNS_4arch4Sm80ELb1ELb0ELb1ELb1ELb1ELb0ELb0ELb0ELi2ELi4ELi4ELi4ELb0EEENS1_21CollectiveEpilogueBwdISA_SB_SD_Li256ELb1ELb0ELi2EEENS1_25SingleTileBwdLPTSchedulerILb1ELi128ELb1EEEEEEEEEvNT_6ParamsE$_ZN4cute3eso3ESOILb1ELb0EJNS_6LayoutINS_5tupleIJNS3_IJNS3_IJNS_1CILi4EEENS4_ILi2EEEEEENS4_ILi1EEEEEENS3_IJS6_EEEEEENS3_IJNS3_IJNS3_IJS8_NS4_ILi32EEEEEENS4_ILi0EEEEEENS3_IJNS4_ILi64EEEEEEEEEEENS_10ViewEngineIPN7cutlass10bfloat16_tEEEEEC2ERKSJ_RKSO_)
        /*3200*/ 	.word	0x00000000


	//----- nvinfo : EIATTR_FRAME_SIZE
	.align		4
.L_2144:
        /*3204*/ 	.byte	0x04, 0x11
        /*3206*/ 	.short	(.L_2146 - .L_2145)
	.align		4
.L_2145:
        /*3208*/ 	.word	index@($_ZN7cutlass13device_kernelIN5flash19enable_sm80_to_sm89INS1_16FlashAttnBwdSm80INS1_25CollectiveMainloopBwdSm80ILi2ELi2EN4cute5tupleIJNS5_1CILi128EEES8_NS7_ILi64EEEEEENS_10bfloat16_tEfNS_4arch4Sm80ELb1ELb0ELb1ELb1ELb1ELb0ELb0ELb0ELi2ELi4ELi4ELi4ELb0EEENS1_21CollectiveEpilogueBwdISA_SB_SD_Li256ELb1ELb0ELi2EEENS1_25SingleTileBwdLPTSchedulerILb1ELi128ELb1EEEEEEEEEvNT_6ParamsE$_ZN4cute3eso3ESOILb1ELb0EJNS_6LayoutINS_5tupleIJNS3_IJNS3_IJNS_1CILi4EEENS4_ILi2EEEEEENS4_ILi1EEEEEEEEENS3_IJNS3_IJNS3_IJS8_NS4_ILi32EEEEEENS4_ILi0EEEEEEEEEEEiEEC2ERKSG_RKi)
        /*320c*/ 	.word	0x00000000


	//----- nvinfo : EIATTR_FRAME_SIZE
	.align		4
.L_2146:
        /*3210*/ 	.byte	0x04, 0x11
        /*3212*/ 	.short	(.L_2148 - .L_2147)
	.align		4
.L_2147:
        /*3214*/ 	.word	index@($_ZN7cutlass13device_kernelIN5flash19enable_sm80_to_sm89INS1_16FlashAttnBwdSm80INS1_25CollectiveMainloopBwdSm80ILi2ELi2EN4cute5tupleIJNS5_1CILi128EEES8_NS7_ILi64EEEEEENS_10bfloat16_tEfNS_4arch4Sm80ELb1ELb0ELb1ELb1ELb1ELb0ELb0ELb0ELi2ELi4ELi4ELi4ELb0EEENS1_21CollectiveEpilogueBwdISA_SB_SD_Li256ELb1ELb0ELi2EEENS1_25SingleTileBwdLPTSchedulerILb1ELi128ELb1EEEEEEEEEvNT_6ParamsE$_ZN4cute3eso3ESOILb1ELb0EJNS_6LayoutINS_5tupleIJNS3_IJNS3_IJNS_1CILi4EEENS4_ILi2EEEEEENS4_ILi1EEEEEEEEENS3_IJNS3_IJNS3_IJS8_NS4_ILi32EEEEEENS4_ILi0EEEEEEEEEEENS_10ViewEngineIPN7cutlass10bfloat16_tEEEEEC2ERKSG_RKSL_)
        /*3218*/ 	.word	0x00000000


	//----- nvinfo : EIATTR_FRAME_SIZE
	.align		4
.L_2148:
        /*321c*/ 	.byte	0x04, 0x11
        /*321e*/ 	.short	(.L_2150 - .L_2149)
	.align		4
.L_2149:
        /*3220*/ 	.word	index@($_ZN7cutlass13device_kernelIN5flash19enable_sm80_to_sm89INS1_16FlashAttnBwdSm80INS1_25CollectiveMainloopBwdSm80ILi2ELi2EN4cute5tupleIJNS5_1CILi128EEES8_NS7_ILi64EEEEEENS_10bfloat16_tEfNS_4arch4Sm80ELb1ELb0ELb1ELb1ELb1ELb0ELb0ELb0ELi2ELi4ELi4ELi4ELb0EEENS1_21CollectiveEpilogueBwdISA_SB_SD_Li256ELb1ELb0ELi2EEENS1_25SingleTileBwdLPTSchedulerILb1ELi128ELb1EEEEEEEEEvNT_6ParamsE$_ZN4cute3eso3ESOILb1ELb0EJNS_6LayoutINS_5tupleIJNS3_IJNS3_IJNS_1CILi2EEES5_EEENS4_ILi1EEEEEEEEENS3_IJNS3_IJNS3_IJS7_NS4_ILi16EEEEEENS4_ILi0EEEEEEEEEEENS_10ViewEngineIPjEEEEC2ERKSF_RKSI_)
        /*3224*/ 	.word	0x00000000


	//----- nvinfo : EIATTR_FRAME_SIZE
	.align		4
.L_2150:
        /*3228*/ 	.byte	0x04, 0x11
        /*322a*/ 	.short	(.L_2152 - .L_2151)
	.align		4
.L_2151:
        /*322c*/ 	.word	index@($_ZN7cutlass13device_kernelIN5flash19enable_sm80_to_sm89INS1_16FlashAttnBwdSm80INS1_25CollectiveMainloopBwdSm80ILi2ELi2EN4cute5tupleIJNS5_1CILi128EEES8_NS7_ILi64EEEEEENS_10bfloat16_tEfNS_4arch4Sm80ELb1ELb0ELb1ELb1ELb1ELb0ELb0ELb0ELi2ELi4ELi4ELi4ELb0EEENS1_21CollectiveEpilogueBwdISA_SB_SD_Li256ELb1ELb0ELi2EEENS1_25SingleTileBwdLPTSchedulerILb1ELi128ELb1EEEEEEEEEvNT_6ParamsE$_ZN4cute3eso3ESOILb1ELb0EJNS_6LayoutINS_5tupleIJNS3_IJNS3_IJNS3_IJNS_1CILi4EEENS4_ILi2EEEEEENS4_ILi1EEEEEES8_EEENS3_IJNS3_IJNS3_IJS8_S8_EEES8_EEES6_EEEEEENS3_IJNS3_IJNS3_IJNS3_IJS8_NS4_ILi32EEEEEENS4_ILi0EEEEEESH_EEENS3_IJNS3_IJNS3_IJSH_SH_EEESH_EEENS4_ILi64EEEEEEEEEEENS_10ViewEngineIPN7cutlass10bfloat16_tEEEEEC2ERKSP_RKSU_)
        /*3230*/ 	.word	0x00000000


	//----- nvinfo : EIATTR_FRAME_SIZE
	.align		4
.L_2152:
        /*3234*/ 	.byte	0x04, 0x11
        /*3236*/ 	.short	(.L_2154 - .L_2153)
	.align		4
.L_2153:
        /*3238*/ 	.word	index@($_ZN7cutlass13device_kernelIN5flash19enable_sm80_to_sm89INS1_16FlashAttnBwdSm80INS1_25CollectiveMainloopBwdSm80ILi2ELi2EN4cute5tupleIJNS5_1CILi128EEES8_NS7_ILi64EEEEEENS_10bfloat16_tEfNS_4arch4Sm80ELb1ELb0ELb1ELb1ELb1ELb0ELb0ELb0ELi2ELi4ELi4ELi4ELb0EEENS1_21CollectiveEpilogueBwdISA_SB_SD_Li256ELb1ELb0ELi2EEENS1_25SingleTileBwdLPTSchedulerILb1ELi128ELb1EEEEEEEEEvNT_6ParamsE$_ZN4cute3eso3ESOILb1ELb0EJNS_5tupleIJNS_1CILi8EEENS3_ILi2EEES5_S5_S4_S5_EEENS2_IJNS3_ILi1EEEiiiNS3_ILi72EEENS3_ILi512EEEEEEEEC2ERKS6_RKSA_)
        /*323c*/ 	.word	0x00000000


	//----- nvinfo : EIATTR_FRAME_SIZE
	.align		4
.L_2154:
        /*3240*/ 	.byte	0x04, 0x11
        /*3242*/ 	.short	(.L_2156 - .L_2155)
	.align		4
.L_2155:
        /*3244*/ 	.word	index@($_ZN7cutlass13device_kernelIN5flash19enable_sm80_to_sm89INS1_16FlashAttnBwdSm80INS1_25CollectiveMainloopBwdSm80ILi2ELi2EN4cute5tupleIJNS5_1CILi128EEES8_NS7_ILi64EEEEEENS_10bfloat16_tEfNS_4arch4Sm80ELb1ELb0ELb1ELb1ELb1ELb0ELb0ELb0ELi2ELi4ELi4ELi4ELb0EEENS1_21CollectiveEpilogueBwdISA_SB_SD_Li256ELb1ELb0ELi2EEENS1_25SingleTileBwdLPTSchedulerILb1ELi128ELb1EEEEEEEEEvNT_6ParamsE$_ZN4cute3eso3ESOILb1ELb0EJNS_5tupleIJNS_1CILi8EEENS2_IJNS3_ILi2EEES5_S5_EEENS3_ILi1EEES6_S7_EEENS2_IJS7_NS2_IJiiiEEENS3_ILi64EEENS2_IJNS3_ILi72EEENS3_ILi144EEENS3_ILi288EEEEEENS3_ILi512EEEEEEEEC2ERKS8_RKSG_)
        /*3248*/ 	.word	0x00000000


	//----- nvinfo : EIATTR_FRAME_SIZE
	.align		4
.L_2156:
        /*324c*/ 	.byte	0x04, 0x11
        /*324e*/ 	.short	(.L_2158 - .L_2157)
	.align		4
.L_2157:
        /*3250*/ 	.word	index@($_ZN7cutlass13device_kernelIN5flash19enable_sm80_to_sm89INS1_16FlashAttnBwdSm80INS1_25CollectiveMainloopBwdSm80ILi2ELi2EN4cute5tupleIJNS5_1CILi128EEES8_NS7_ILi64EEEEEENS_10bfloat16_tEfNS_4arch4Sm80ELb1ELb0ELb1ELb1ELb1ELb0ELb0ELb0ELi2ELi4ELi4ELi4ELb0EEENS1_21CollectiveEpilogueBwdISA_SB_SD_Li256ELb1ELb0ELi2EEENS1_25SingleTileBwdLPTSchedulerILb1ELi128ELb1EEEEEEEEEvNT_6ParamsE$_ZN4cute3eso3ESOILb1ELb0EJNS_5tupleIJNS_1CILi8EEENS2_IJNS3_ILi2EEES5_S5_EEENS3_ILi1EEES6_S7_EEENS2_IJS7_NS2_IJS4_iiEEENS3_ILi64EEENS2_IJiNS3_ILi144EEENS3_ILi288EEEEEENS3_ILi512EEEEEEEEC2ERKS8_RKSF_)
        /*3254*/ 	.word	0x00000000


	//----- nvinfo : EIATTR_FRAME_SIZE
	.align		4
.L_2158:
        /*3258*/ 	.byte	0x04, 0x11
        /*325a*/ 	.short	(.L_2160 - .L_2159)
	.align		4
.L_2159:
        /*325c*/ 	.word	index@($_ZN7cutlass13device_kernelIN5flash19enable_sm80_to_sm89INS1_16FlashAttnBwdSm80INS1_25CollectiveMainloopBwdSm80ILi2ELi2EN4cute5tupleIJNS5_1CILi128EEES8_NS7_ILi64EEEEEENS_10bfloat16_tEfNS_4arch4Sm80ELb1ELb0ELb1ELb1ELb1ELb0ELb0ELb0ELi2ELi4ELi4ELi4ELb0EEENS1_21CollectiveEpilogueBwdISA_SB_SD_Li256ELb1ELb0ELi2EEENS1_25SingleTileBwdLPTSchedulerILb1ELi128ELb1EEEEEEEEEvNT_6ParamsE$_ZN4cute3eso3ESOILb1ELb0EJNS_5tupleIJNS_1CILi2EEES4_S4_EEENS2_IJNS3_ILi1EEENS3_ILi512EEEiEEEEEC2ERKS5_RKS8_)
        /*3260*/ 	.word	0x00000000


	//----- nvinfo : EIATTR_FRAME_SIZE
	.align		4
.L_2160:
        /*3264*/ 	.byte	0x04, 0x11
        /*3266*/ 	.short	(.L_2162 - .L_2161)
	.align		4
.L_2161:
        /*3268*/ 	.word	index@($_ZN7cutlass13device_kernelIN5flash19enable_sm80_to_sm89INS1_16FlashAttnBwdSm80INS1_25CollectiveMainloopBwdSm80ILi2ELi2EN4cute5tupleIJNS5_1CILi128EEES8_NS7_ILi64EEEEEENS_10bfloat16_tEfNS_4arch4Sm80ELb1ELb0ELb1ELb1ELb1ELb0ELb0ELb0ELi2ELi4ELi4ELi4ELb0EEENS1_21CollectiveEpilogueBwdISA_SB_SD_Li256ELb1ELb0ELi2EEENS1_25SingleTileBwdLPTSchedulerILb1ELi128ELb1EEEEEEEEEvNT_6ParamsE$_ZN4cute3eso3ESOILb1ELb0EJNS_5tupleIJNS_1CILi2EEES4_EEENS2_IJiiEEENS3_ILi1EEES7_EEC2ERKS5_RKS6_RKS7_SE_)
        /*326c*/ 	.word	0x00000000


	//----- nvinfo : EIATTR_FRAME_SIZE
	.align		4
.L_2162:
        /*3270*/ 	.byte	0x04, 0x11
        /*3272*/ 	.short	(.L_2164 - .L_2163)
	.align		4
.L_2163:
        /*3274*/ 	.word	index@($_ZN7cutlass13device_kernelIN5flash19enable_sm80_to_sm89INS1_16FlashAttnBwdSm80INS1_25CollectiveMainloopBwdSm80ILi2ELi2EN4cute5tupleIJNS5_1CILi128EEES8_NS7_ILi64EEEEEENS_10bfloat16_tEfNS_4arch4Sm80ELb1ELb0ELb1ELb1ELb1ELb0ELb0ELb0ELi2ELi4ELi4ELi4ELb0EEENS1_21CollectiveEpilogueBwdISA_SB_SD_Li256ELb1ELb0ELi2EEENS1_25SingleTileBwdLPTSchedulerILb1ELi128ELb1EEEEEEEEEvNT_6ParamsE$_ZN4cute3eso3ESOILb1ELb0EJNS_5tupleIJNS_1CILi2EEES4_EEENS2_IJiiEEEEEC2ERKS5_RKS6_)
        /*3278*/ 	.word	0x00000000


	//----- nvinfo : EIATTR_FRAME_SIZE
	.align		4
.L_2164:
        /*327c*/ 	.byte	0x04, 0x11
        /*327e*/ 	.short	(.L_2166 - .L_2165)
	.align		4
.L_2165:
        /*3280*/ 	.word	index@($_ZN7cutlass13device_kernelIN5flash19enable_sm80_to_sm89INS1_16FlashAttnBwdSm80INS1_25CollectiveMainloopBwdSm80ILi2ELi2EN4cute5tupleIJNS5_1CILi128EEES8_NS7_ILi64EEEEEENS_10bfloat16_tEfNS_4arch4Sm80ELb1ELb0ELb1ELb1ELb1ELb0ELb0ELb0ELi2ELi4ELi4ELi4ELb0EEENS1_21CollectiveEpilogueBwdISA_SB_SD_Li256ELb1ELb0ELi2EEENS1_25SingleTileBwdLPTSchedulerILb1ELi128ELb1EEEEEEEEEvNT_6ParamsE$_ZN4cute3eso3ESOILb1ELb0EJNS_5tupleIJNS_1CILi2EEES4_EEENS2_IJiNS3_ILi512EEEEEEEEC2ERKS5_RKS7_)
        /*3284*/ 	.word	0x00000000


	//----- nvinfo : EIATTR_FRAME_SIZE
	.align		4
.L_2166:
        /*3288*/ 	.byte	0x04, 0x11
        /*328a*/ 	.short	(.L_2168 - .L_2167)
	.align		4
.L_2167:
        /*328c*/ 	.word	index@($_ZN7cutlass13device_kernelIN5flash19enable_sm80_to_sm89INS1_16FlashAttnBwdSm80INS1_25CollectiveMainloopBwdSm80ILi2ELi2EN4cute5tupleIJNS5_1CILi128EEES8_NS7_ILi64EEEEEENS_10bfloat16_tEfNS_4arch4Sm80ELb1ELb0ELb1ELb1ELb1ELb0ELb0ELb0ELi2ELi4ELi4ELi4ELb0EEENS1_21CollectiveEpilogueBwdISA_SB_SD_Li256ELb1ELb0ELi2EEENS1_25SingleTileBwdLPTSchedulerILb1ELi128ELb1EEEEEEEEEvNT_6ParamsE$_ZN4cute3eso3ESOILb1ELb0EJNS_5tupleIJNS_1CILi2EEES4_EEENS2_IJiNS3_ILi4096EEEEEEEEC2ERKS5_RKS7_)
        /*3290*/ 	.word	0x00000000


	//----- nvinfo : EIATTR_FRAME_SIZE
	.align		4
.L_2168:
        /*3294*/ 	.byte	0x04, 0x11
        /*3296*/ 	.short	(.L_2170 - .L_2169)
	.align		4
.L_2169:
        /*3298*/ 	.word	index@($_ZN7cutlass13device_kernelIN5flash19enable_sm80_to_sm89INS1_16FlashAttnBwdSm80INS1_25CollectiveMainloopBwdSm80ILi2ELi2EN4cute5tupleIJNS5_1CILi128EEES8_NS7_ILi64EEEEEENS_10bfloat16_tEfNS_4arch4Sm80ELb1ELb0ELb1ELb1ELb1ELb0ELb0ELb0ELi2ELi4ELi4ELi4ELb0EEENS1_21CollectiveEpilogueBwdISA_SB_SD_Li256ELb1ELb0ELi2EEENS1_25SingleTileBwdLPTSchedulerILb1ELi128ELb1EEEEEEEEEvNT_6ParamsE$_ZN4cute3eso3ESOILb1ELb0EJNS_5tupleIJNS_1CILi2EEES4_EEENS2_IJNS3_ILi1EEEiEEEEEC2ERKS5_RKS7_)
        /*329c*/ 	.word	0x00000000


	//----- nvinfo : EIATTR_FRAME_SIZE
	.align		4
.L_2170:
        /*32a0*/ 	.byte	0x04, 0x11
        /*32a2*/ 	.short	(.L_2172 - .L_2171)
	.align		4
.L_2171:
        /*32a4*/ 	.word	index@($_ZN7cutlass13device_kernelIN5flash19enable_sm80_to_sm89INS1_16FlashAttnBwdSm80INS1_25CollectiveMainloopBwdSm80ILi2ELi2EN4cute5tupleIJNS5_1CILi128EEES8_NS7_ILi64EEEEEENS_10bfloat16_tEfNS_4arch4Sm80ELb1ELb0ELb1ELb1ELb1ELb0ELb0ELb0ELi2ELi4ELi4ELi4ELb0EEENS1_21CollectiveEpilogueBwdISA_SB_SD_Li256ELb1ELb0ELi2EEENS1_25SingleTileBwdLPTSchedulerILb1ELi128ELb1EEEEEEEEEvNT_6ParamsE$_ZN4cute3eso3ESOILb1ELb0EJNS_5tupleIJNS_1CILi2EEEEEENS2_IJiEEES4_NS3_ILi1EEEEEC2ERKS5_RKS6_RKS4_RKS7_)
        /*32a8*/ 	.word	0x00000000


	//----- nvinfo : EIATTR_FRAME_SIZE
	.align		4
.L_2172:
        /*32ac*/ 	.byte	0x04, 0x11
        /*32ae*/ 	.short	(.L_2174 - .L_2173)
	.align		4
.L_2173:
        /*32b0*/ 	.word	index@($_ZN7cutlass13device_kernelIN5flash19enable_sm80_to_sm89INS1_16FlashAttnBwdSm80INS1_25CollectiveMainloopBwdSm80ILi2ELi2EN4cute5tupleIJNS5_1CILi128EEES8_NS7_ILi64EEEEEENS_10bfloat16_tEfNS_4arch4Sm80ELb1ELb0ELb1ELb1ELb1ELb0ELb0ELb0ELi2ELi4ELi4ELi4ELb0EEENS1_21CollectiveEpilogueBwdISA_SB_SD_Li256ELb1ELb0ELi2EEENS1_25SingleTileBwdLPTSchedulerILb1ELi128ELb1EEEEEEEEEvNT_6ParamsE$_ZN4cute3eso3ESOILb1ELb0EJNS_5tupleIJNS_1CILi2EEEEEENS2_IJiEEENS3_ILi1EEES7_EEC2ERKS5_RKS6_RKS7_SE_)
        /*32b4*/ 	.word	0x00000000


	//----- nvinfo : EIATTR_FRAME_SIZE
	.align		4
.L_2174:
        /*32b8*/ 	.byte	0x04, 0x11
        /*32ba*/ 	.short	(.L_2176 - .L_2175)
	.align		4
.L_2175:
        /*32bc*/ 	.word	index@($_ZN7cutlass13device_kernelIN5flash19enable_sm80_to_sm89INS1_16FlashAttnBwdSm80INS1_25CollectiveMainloopBwdSm80ILi2ELi2EN4cute5tupleIJNS5_1CILi128EEES8_NS7_ILi64EEEEEENS_10bfloat16_tEfNS_4arch4Sm80ELb1ELb0ELb1ELb1ELb1ELb0ELb0ELb0ELi2ELi4ELi4ELi4ELb0EEENS1_21CollectiveEpilogueBwdISA_SB_SD_Li256ELb1ELb0ELi2EEENS1_25SingleTileBwdLPTSchedulerILb1ELi128ELb1EEEEEEEEEvNT_6ParamsE$_ZN4cute3eso3ESOILb1ELb0EJNS_5tupleIJNS_1CILi2EEEEEENS2_IJiEEEEEC2ERKS5_RKS6_)
        /*32c0*/ 	.word	0x00000000


	//----- nvinfo : EIATTR_FRAME_SIZE
	.align		4
.L_2176:
        /*32c4*/ 	.byte	0x04, 0x11
        /*32c6*/ 	.short	(.L_2178 - .L_2177)
	.align		4
.L_2177:
        /*32c8*/ 	.word	index@($_ZN7cutlass13device_kernelIN5flash19enable_sm80_to_sm89INS1_16FlashAttnBwdSm80INS1_25CollectiveMainloopBwdSm80ILi2ELi2EN4cute5tupleIJNS5_1CILi128EEES8_NS7_ILi64EEEEEENS_10bfloat16_tEfNS_4arch4Sm80ELb1ELb0ELb1ELb1ELb1ELb0ELb0ELb0ELi2ELi4ELi4ELi4ELb0EEENS1_21CollectiveEpilogueBwdISA_SB_SD_Li256ELb1ELb0ELi2EEENS1_25SingleTileBwdLPTSchedulerILb1ELi128ELb1EEEEEEEEEvNT_6ParamsE$_ZN4cute3eso3ESOILb1ELb0EJNS_5tupleIJNS_1CILi1EEENS3_ILi2EEES5_EEENS2_IJS4_NS3_ILi256EEEiEEEEEC2ERKS6_RKS8_)
        /*32cc*/ 	.word	0x00000000


	//----- nvinfo : EIATTR_FRAME_SIZE
	.align		4
.L_2178:
        /*32d0*/ 	.byte	0x04, 0x11
        /*32d2*/ 	.short	(.L_2180 - .L_2179)
	.align		4
.L_2179:
        /*32d4*/ 	.word	index@($_ZN7cutlass13device_kernelIN5flash19enable_sm80_to_sm89INS1_16FlashAttnBwdSm80INS1_25CollectiveMainloopBwdSm80ILi2ELi2EN4cute5tupleIJNS5_1CILi128EEES8_NS7_ILi64EEEEEENS_10bfloat16_tEfNS_4arch4Sm80ELb1ELb0ELb1ELb1ELb1ELb0ELb0ELb0ELi2ELi4ELi4ELi4ELb0EEENS1_21CollectiveEpilogueBwdISA_SB_SD_Li256ELb1ELb0ELi2EEENS1_25SingleTileBwdLPTSchedulerILb1ELi128ELb1EEEEEEEEEvNT_6ParamsE$_ZN4cute3eso3ESOILb1ELb0EJNS_5tupleIJNS_1CILi1EEENS3_ILi2EEEEEENS2_IJNS3_ILi0EEEiEEEEEC2ERKS6_RKS8_)
        /*32d8*/ 	.word	0x00000000


	//----- nvinfo : EIATTR_FRAME_SIZE
	.align		4
.L_2180:
        /*32dc*/ 	.byte	0x04, 0x11
        /*32de*/ 	.short	(.L_2182 - .L_2181)
	.align		4
.L_2181:
        /*32e0*/ 	.word	index@($_ZN7cutlass13device_kernelIN5flash19enable_sm80_to_sm89INS1_16FlashAttnBwdSm80INS1_25CollectiveMainloopBwdSm80ILi2ELi2EN4cute5tupleIJNS5_1CILi128EEES8_NS7_ILi64EEEEEENS_10bfloat16_tEfNS_4arch4Sm80ELb1ELb0ELb1ELb1ELb1ELb0ELb0ELb0ELi2ELi4ELi4ELi4ELb0EEENS1_21CollectiveEpilogueBwdISA_SB_SD_Li256ELb1ELb0ELi2EEENS1_25SingleTileBwdLPTSchedulerILb1ELi128ELb1EEEEEEEEEvNT_6ParamsE$_ZN4cute3eso3ESOILb1ELb0EJNS_5tupleIJNS_1CILi1EEENS3_ILi0EEEEEElS5_EEC2ERKS6_RKlRKS5_)
        /*32e4*/ 	.word	0x00000000


	//----- nvinfo : EIATTR_FRAME_SIZE
	.align		4
.L_2182:
        /*32e8*/ 	.byte	0x04, 0x11
        /*32ea*/ 	.short	(.L_2184 - .L_2183)
	.align		4
.L_2183:
        /*32ec*/ 	.word	index@($_ZN7cutlass13device_kernelIN5flash19enable_sm80_to_sm89INS1_16FlashAttnBwdSm80INS1_25CollectiveMainloopBwdSm80ILi2ELi2EN4cute5tupleIJNS5_1CILi128EEES8_NS7_ILi64EEEEEENS_10bfloat16_tEfNS_4arch4Sm80ELb1ELb0ELb1ELb1ELb1ELb0ELb0ELb0ELi2ELi4ELi4ELi4ELb0EEENS1_21CollectiveEpilogueBwdISA_SB_SD_Li256ELb1ELb0ELi2EEENS1_25SingleTileBwdLPTSchedulerILb1ELi128ELb1EEEEEEEEEvNT_6ParamsE$_ZN4cute3eso3ESOILb1ELb0EJNS_5tupleIJNS_1CILi1EEENS3_ILi0EEEEEEiNS3_ILi1024EEEEEC2ERKS6_RKiRKS7_)
        /*32f0*/ 	.word	0x00000000


	//----- nvinfo : EIATTR_FRAME_SIZE
	.align		4
.L_2184:
        /*32f4*/ 	.byte	0x04, 0x11
        /*32f6*/ 	.short	(.L_2186 - .L_2185)
	.align		4
.L_2185:
        /*32f8*/ 	.word	index@($_ZN7cutlass13device_kernelIN5flash19enable_sm80_to_sm89INS1_16FlashAttnBwdSm80INS1_25CollectiveMainloopBwdSm80ILi2ELi2EN4cute5tupleIJNS5_1CILi128EEES8_NS7_ILi64EEEEEENS_10bfloat16_tEfNS_4arch4Sm80ELb1ELb0ELb1ELb1ELb1ELb0ELb0ELb0ELi2ELi4ELi4ELi4ELb0EEENS1_21CollectiveEpilogueBwdISA_SB_SD_Li256ELb1ELb0ELi2EEENS1_25SingleTileBwdLPTSchedulerILb1ELi128ELb1EEEEEEEEEvNT_6ParamsE$_ZN4cute3eso3ESOILb1ELb0EJNS_5tupleIJNS_1CILi1EEENS3_ILi0EEEEEEiEEC2ERKS6_RKi)
        /*32fc*/ 	.word	0x00000000


	//----- nvinfo : EIATTR_FRAME_SIZE
	.align		4
.L_2186:
        /*3300*/ 	.byte	0x04, 0x11
        /*3302*/ 	.short	(.L_2188 - .L_2187)
	.align		4
.L_2187:
        /*3304*/ 	.word	index@($_ZN7cutlass13device_kernelIN5flash19enable_sm80_to_sm89INS1_16FlashAttnBwdSm80INS1_25CollectiveMainloopBwdSm80ILi2ELi2EN4cute5tupleIJNS5_1CILi128EEES8_NS7_ILi64EEEEEENS_10bfloat16_tEfNS_4arch4Sm80ELb1ELb0ELb1ELb1ELb1ELb0ELb0ELb0ELi2ELi4ELi4ELi4ELb0EEENS1_21CollectiveEpilogueBwdISA_SB_SD_Li256ELb1ELb0ELi2EEENS1_25SingleTileBwdLPTSchedulerILb1ELi128ELb1EEEEEEEEEvNT_6ParamsE$_ZN4cute3eso3ESOILb1ELb0EJNS_5tupleIJNS_1CILi1EEENS3_ILi0EEEEEENS3_ILi4096EEENS2_IJiiEEEEEC2ERKS6_RKS7_RKS8_)
        /*3308*/ 	.word	0x00000000


	//----- nvinfo : EIATTR_FRAME_SIZE
	.align		4
.L_2188:
        /*330c*/ 	.byte	0x04, 0x11
        /*330e*/ 	.short	(.L_2190 - .L_2189)
	.align		4
.L_2189:
        /*3310*/ 	.word	index@($_ZN7cutlass13device_kernelIN5flash19enable_sm80_to_sm89INS1_16FlashAttnBwdSm80INS1_25CollectiveMainloopBwdSm80ILi2ELi2EN4cute5tupleIJNS5_1CILi128EEES8_NS7_ILi64EEEEEENS_10bfloat16_tEfNS_4arch4Sm80ELb1ELb0ELb1ELb1ELb1ELb0ELb0ELb0ELi2ELi4ELi4ELi4ELb0EEENS1_21CollectiveEpilogueBwdISA_SB_SD_Li256ELb1ELb0ELi2EEENS1_25SingleTileBwdLPTSchedulerILb1ELi128ELb1EEEEEEEEEvNT_6ParamsE$_ZN4cute3eso3ESOILb1ELb0EJNS_5tupleIJNS_1CILi1EEENS3_ILi0EEEEEENS2_IJiEEEEEC2ERKS6_RKS7_)
        /*3314*/ 	.word	0x00000000


	//----- nvinfo : EIATTR_FRAME_SIZE
	.align		4
.L_2190:
        /*3318*/ 	.byte	0x04, 0x11
        /*331a*/ 	.short	(.L_2192 - .L_2191)
	.align		4
.L_2191:
        /*331c*/ 	.word	index@($_ZN7cutlass13device_kernelIN5flash19enable_sm80_to_sm89INS1_16FlashAttnBwdSm80INS1_25CollectiveMainloopBwdSm80ILi2ELi2EN4cute5tupleIJNS5_1CILi128EEES8_NS7_ILi64EEEEEENS_10bfloat16_tEfNS_4arch4Sm80ELb1ELb0ELb1ELb1ELb1ELb0ELb0ELb0ELi2ELi4ELi4ELi4ELb0EEENS1_21CollectiveEpilogueBwdISA_SB_SD_Li256ELb1ELb0ELi2EEENS1_25SingleTileBwdLPTSchedulerILb1ELi128ELb1EEEEEEEEEvNT_6ParamsE$_ZN4cute3eso3ESOILb1ELb0EJNS_5tupleIJNS_1CILi1EEENS2_IJS4_NS3_ILi2EEES5_EEEEEENS2_IJNS3_ILi0EEENS2_IJS4_NS3_ILi256EEEiEEEEEEEEC2ERKS7_RKSB_)
        /*3320*/ 	.word	0x00000000


	//----- nvinfo : EIATTR_FRAME_SIZE
	.align		4
.L_2192:
        /*3324*/ 	.byte	0x04, 0x11
        /*3326*/ 	.short	(.L_2194 - .L_2193)
	.align		4
.L_2193:
        /*3328*/ 	.word	index@($_ZN7cutlass13device_kernelIN5flash19enable_sm80_to_sm89INS1_16FlashAttnBwdSm80INS1_25CollectiveMainloopBwdSm80ILi2ELi2EN4cute5tupleIJNS5_1CILi128EEES8_NS7_ILi64EEEEEENS_10bfloat16_tEfNS_4arch4Sm80ELb1ELb0ELb1ELb1ELb1ELb0ELb0ELb0ELi2ELi4ELi4ELi4ELb0EEENS1_21CollectiveEpilogueBwdISA_SB_SD_Li256ELb1ELb0ELi2EEENS1_25SingleTileBwdLPTSchedulerILb1ELi128ELb1EEEEEEEEEvNT_6ParamsE$_ZN4cute3eso3ESOILb1ELb0EJNS_5tupleIJNS_1CILi16EEENS3_ILi2EEES5_S5_NS3_ILi4EEES5_EEENS2_IJNS3_ILi1EEEiiiNS3_ILi144EEENS3_ILi512EEEEEEEEC2ERKS7_RKSB_)
        /*332c*/ 	.word	0x00000000


	//----- nvinfo : EIATTR_FRAME_SIZE
	.align		4
.L_2194:
        /*3330*/ 	.byte	0x04, 0x11
        /*3332*/ 	.short	(.L_2196 - .L_2195)
	.align		4
.L_2195:
        /*3334*/ 	.word	index@($_ZN7cutlass13device_kernelIN5flash19enable_sm80_to_sm89INS1_16FlashAttnBwdSm80INS1_25CollectiveMainloopBwdSm80ILi2ELi2EN4cute5tupleIJNS5_1CILi128EEES8_NS7_ILi64EEEEEENS_10bfloat16_tEfNS_4arch4Sm80ELb1ELb0ELb1ELb1ELb1ELb0ELb0ELb0ELi2ELi4ELi4ELi4ELb0EEENS1_21CollectiveEpilogueBwdISA_SB_SD_Li256ELb1ELb0ELi2EEENS1_25SingleTileBwdLPTSchedulerILb1ELi128ELb1EEEEEEEEEvNT_6ParamsE$_ZN4cute3eso3ESOILb1ELb0EJNS_5tupleIJNS_1CILi0EEES4_EEEiEEC2ERKS5_RKi)
        /*3338*/ 	.word	0x00000000


	//----- nvinfo : EIATTR_FRAME_SIZE
	.align		4
.L_2196:
        /*333c*/ 	.byte	0x04, 0x11
        /*333e*/ 	.short	(.L_2198 - .L_2197)
	.align		4
.L_2197:
        /*3340*/ 	.word	index@($_ZN7cutlass13device_kernelIN5flash19enable_sm80_to_sm89INS1_16FlashAttnBwdSm80INS1_25CollectiveMainloopBwdSm80ILi2ELi2EN4cute5tupleIJNS5_1CILi128EEES8_NS7_ILi64EEEEEENS_10bfloat16_tEfNS_4arch4Sm80ELb1ELb0ELb1ELb1ELb1ELb0ELb0ELb0ELi2ELi4ELi4ELi4ELb0EEENS1_21CollectiveEpilogueBwdISA_SB_SD_Li256ELb1ELb0ELi2EEENS1_25SingleTileBwdLPTSchedulerILb1ELi128ELb1EEEEEEEEEvNT_6ParamsE$_ZN4cute3eso3ESOILb1ELb0EJNS_5tupleIJNS2_IJNS_1CILi8EEENS3_ILi1EEEEEENS3_ILi4EEES5_EEENS2_IJNS2_IJS5_NS3_ILi0EEEEEElS9_EEEEEC2ERKS8_RKSB_)
        /*3344*/ 	.word	0x00000000


	//----- nvinfo : EIATTR_FRAME_SIZE
	.align		4
.L_2198:
        /*3348*/ 	.byte	0x04, 0x11
        /*334a*/ 	.short	(.L_2200 - .L_2199)
	.align		4
.L_2199:
        /*334c*/ 	.word	index@($_ZN7cutlass13device_kernelIN5flash19enable_sm80_to_sm89INS1_16FlashAttnBwdSm80INS1_25CollectiveMainloopBwdSm80ILi2ELi2EN4cute5tupleIJNS5_1CILi128EEES8_NS7_ILi64EEEEEENS_10bfloat16_tEfNS_4arch4Sm80ELb1ELb0ELb1ELb1ELb1ELb0ELb0ELb0ELi2ELi4ELi4ELi4ELb0EEENS1_21CollectiveEpilogueBwdISA_SB_SD_Li256ELb1ELb0ELi2EEENS1_25SingleTileBwdLPTSchedulerILb1ELi128ELb1EEEEEEEEEvNT_6ParamsE$_ZN4cute3eso3ESOILb1ELb0EJNS_5tupleIJNS2_IJNS_1CILi8EEENS3_ILi1EEEEEENS3_ILi2EEES4_EEENS2_IJNS2_IJS5_NS3_ILi0EEEEEEiNS3_ILi1024EEEEEEEEC2ERKS8_RKSC_)
        /*3350*/ 	.word	0x00000000


	//----- nvinfo : EIATTR_FRAME_SIZE
	.align		4
.L_2200:
        /*3354*/ 	.byte	0x04, 0x11
        /*3356*/ 	.short	(.L_2202 - .L_2201)
	.align		4
.L_2201:
        /*3358*/ 	.word	index@($_ZN7cutlass13device_kernelIN5flash19enable_sm80_to_sm89INS1_16FlashAttnBwdSm80INS1_25CollectiveMainloopBwdSm80ILi2ELi2EN4cute5tupleIJNS5_1CILi128EEES8_NS7_ILi64EEEEEENS_10bfloat16_tEfNS_4arch4Sm80ELb1ELb0ELb1ELb1ELb1ELb0ELb0ELb0ELi2ELi4ELi4ELi4ELb0EEENS1_21CollectiveEpilogueBwdISA_SB_SD_Li256ELb1ELb0ELi2EEENS1_25SingleTileBwdLPTSchedulerILb1ELi128ELb1EEEEEEEEEvNT_6ParamsE$_ZN4cute3eso3ESOILb1ELb0EJNS_5tupleIJNS2_IJNS_1CILi8EEENS3_ILi1EEEEEENS3_ILi2EEENS2_IJS7_S7_EEEEEENS2_IJNS2_IJS5_NS3_ILi0EEEEEENS3_ILi4096EEENS2_IJiiEEEEEEEEC2ERKS9_RKSE_)
        /*335c*/ 	.word	0x00000000


	//----- nvinfo : EIATTR_FRAME_SIZE
	.align		4
.L_2202:
        /*3360*/ 	.byte	0x04, 0x11
        /*3362*/ 	.short	(.L_2204 - .L_2203)
	.align		4
.L_2203:
        /*3364*/ 	.word	index@($_ZN7cutlass13device_kernelIN5flash19enable_sm80_to_sm89INS1_16FlashAttnBwdSm80INS1_25CollectiveMainloopBwdSm80ILi2ELi2EN4cute5tupleIJNS5_1CILi128EEES8_NS7_ILi64EEEEEENS_10bfloat16_tEfNS_4arch4Sm80ELb1ELb0ELb1ELb1ELb1ELb0ELb0ELb0ELi2ELi4ELi4ELi4ELb0EEENS1_21CollectiveEpilogueBwdISA_SB_SD_Li256ELb1ELb0ELi2EEENS1_25SingleTileBwdLPTSchedulerILb1ELi128ELb1EEEEEEEEEvNT_6ParamsE$_ZN4cute3eso3ESOILb1ELb0EJNS_5tupleIJNS2_IJNS_1CILi8EEENS3_ILi1EEEEEENS3_ILi2EEEEEENS2_IJNS2_IJS5_NS3_ILi0EEEEEEiEEEEEC2ERKS8_RKSB_)
        /*3368*/ 	.word	0x00000000


	//----- nvinfo : EIATTR_FRAME_SIZE
	.align		4
.L_2204:
        /*336c*/ 	.byte	0x04, 0x11
        /*336e*/ 	.short	(.L_2206 - .L_2205)
	.align		4
.L_2205:
        /*3370*/ 	.word	index@($_ZN7cutlass13device_kernelIN5flash19enable_sm80_to_sm89INS1_16FlashAttnBwdSm80INS1_25CollectiveMainloopBwdSm80ILi2ELi2EN4cute5tupleIJNS5_1CILi128EEES8_NS7_ILi64EEEEEENS_10bfloat16_tEfNS_4arch4Sm80ELb1ELb0ELb1ELb1ELb1ELb0ELb0ELb0ELi2ELi4ELi4ELi4ELb0EEENS1_21CollectiveEpilogueBwdISA_SB_SD_Li256ELb1ELb0ELi2EEENS1_25SingleTileBwdLPTSchedulerILb1ELi128ELb1EEEEEEEEEvNT_6ParamsE$_ZN4cute3eso3ESOILb1ELb0EJNS_5tupleIJNS2_IJNS_1CILi8EEENS3_ILi1EEEEEENS2_IJNS3_ILi2EEEEEEEEENS2_IJNS2_IJS5_NS3_ILi0EEEEEENS2_IJiEEEEEEEEC2ERKS9_RKSD_)
        /*3374*/ 	.word	0x00000000


	//----- nvinfo : EIATTR_FRAME_SIZE
	.align		4
.L_2206:
        /*3378*/ 	.byte	0x04, 0x11
        /*337a*/ 	.short	(.L_2208 - .L_2207)
	.align		4
.L_2207:
        /*337c*/ 	.word	index@($_ZN7cutlass13device_kernelIN5flash19enable_sm80_to_sm89INS1_16FlashAttnBwdSm80INS1_25CollectiveMainloopBwdSm80ILi2ELi2EN4cute5tupleIJNS5_1CILi128EEES8_NS7_ILi64EEEEEENS_10bfloat16_tEfNS_4arch4Sm80ELb1ELb0ELb1ELb1ELb1ELb0ELb0ELb0ELi2ELi4ELi4ELi4ELb0EEENS1_21CollectiveEpilogueBwdISA_SB_SD_Li256ELb1ELb0ELi2EEENS1_25SingleTileBwdLPTSchedulerILb1ELi128ELb1EEEEEEEEEvNT_6ParamsE$_ZN4cute3eso3ESOILb1ELb0EJNS_5tupleIJNS2_IJNS_1CILi2EEES4_S4_EEES4_NS2_IJS4_S4_EEEEEENS2_IJNS2_IJNS3_ILi1EEENS3_ILi512EEEiEEENS3_ILi4096EEENS2_IJiiEEEEEEEEC2ERKS7_RKSD_)
        /*3380*/ 	.word	0x00000000


	//----- nvinfo : EIATTR_FRAME_SIZE
	.align		4
.L_2208:
        /*3384*/ 	.byte	0x04, 0x11
        /*3386*/ 	.short	(.L_2210 - .L_2209)
	.align		4
.L_2209:
        /*3388*/ 	.word	index@($_ZN7cutlass13device_kernelIN5flash19enable_sm80_to_sm89INS1_16FlashAttnBwdSm80INS1_25CollectiveMainloopBwdSm80ILi2ELi2EN4cute5tupleIJNS5_1CILi128EEES8_NS7_ILi64EEEEEENS_10bfloat16_tEfNS_4arch4Sm80ELb1ELb0ELb1ELb1ELb1ELb0ELb0ELb0ELi2ELi4ELi4ELi4ELb0EEENS1_21CollectiveEpilogueBwdISA_SB_SD_Li256ELb1ELb0ELi2EEENS1_25SingleTileBwdLPTSchedulerILb1ELi128ELb1EEEEEEEEEvNT_6ParamsE$_ZN4cute3eso3ESOILb1ELb0EJNS_5tupleIJNS2_IJNS_1CILi2EEES4_S4_EEES4_NS2_IJNS2_IJS4_S4_EEES4_EEEEEENS2_IJNS2_IJNS3_ILi1EEENS3_ILi512EEEiEEENS3_ILi4096EEENS2_IJNS2_IJiiEEENS3_ILi8192EEEEEEEEEEEC2ERKS8_RKSG_)
        /*338c*/ 	.word	0x00000000


	//----- nvinfo : EIATTR_FRAME_SIZE
	.align		4
.L_2210:
        /*3390*/ 	.byte	0x04, 0x11
        /*3392*/ 	.short	(.L_2212 - .L_2211)
	.align		4
.L_2211:
        /*3394*/ 	.word	index@($_ZN7cutlass13device_kernelIN5flash19enable_sm80_to_sm89INS1_16FlashAttnBwdSm80INS1_25CollectiveMainloopBwdSm80ILi2ELi2EN4cute5tupleIJNS5_1CILi128EEES8_NS7_ILi64EEEEEENS_10bfloat16_tEfNS_4arch4Sm80ELb1ELb0ELb1ELb1ELb1ELb0ELb0ELb0ELi2ELi4ELi4ELi4ELb0EEENS1_21CollectiveEpilogueBwdISA_SB_SD_Li256ELb1ELb0ELi2EEENS1_25SingleTileBwdLPTSchedulerILb1ELi128ELb1EEEEEEEEEvNT_6ParamsE$_ZN4cute3eso3ESOILb1ELb0EJNS_5tupleIJNS2_IJNS_1CILi2EEES4_EEES5_NS3_ILi8EEEEEENS2_IJNS2_IJiNS3_ILi512EEEEEENS2_IJiiEEENS3_ILi1024EEEEEEEEC2ERKS7_RKSC_)
        /*3398*/ 	.word	0x00000000


	//----- nvinfo : EIATTR_FRAME_SIZE
	.align		4
.L_2212:
        /*339c*/ 	.byte	0x04, 0x11
        /*339e*/ 	.short	(.L_2214 - .L_2213)
	.align		4
.L_2213:
        /*33a0*/ 	.word	index@($_ZN7cutlass13device_kernelIN5flash19enable_sm80_to_sm89INS1_16FlashAttnBwdSm80INS1_25CollectiveMainloopBwdSm80ILi2ELi2EN4cute5tupleIJNS5_1CILi128EEES8_NS7_ILi64EEEEEENS_10bfloat16_tEfNS_4arch4Sm80ELb1ELb0ELb1ELb1ELb1ELb0ELb0ELb0ELi2ELi4ELi4ELi4ELb0EEENS1_21CollectiveEpilogueBwdISA_SB_SD_Li256ELb1ELb0ELi2EEENS1_25SingleTileBwdLPTSchedulerILb1ELi128ELb1EEEEEEEEEvNT_6ParamsE$_ZN4cute3eso3ESOILb1ELb0EJNS_5tupleIJNS2_IJNS_1CILi2EEES4_EEES4_EEENS2_IJNS2_IJiiEEENS3_ILi8192EEEEEEEEC2ERKS6_RKS9_)
        /*33a4*/ 	.word	0x00000000


	//----- nvinfo : EIATTR_FRAME_SIZE
	.align		4
.L_2214:
        /*33a8*/ 	.byte	0x04, 0x11
        /*33aa*/ 	.short	(.L_2216 - .L_2215)
	.align		4
.L_2215:
        /*33ac*/ 	.word	index@($_ZN7cutlass13device_kernelIN5flash19enable_sm80_to_sm89INS1_16FlashAttnBwdSm80INS1_25CollectiveMainloopBwdSm80ILi2ELi2EN4cute5tupleIJNS5_1CILi128EEES8_NS7_ILi64EEEEEENS_10bfloat16_tEfNS_4arch4Sm80ELb1ELb0ELb1ELb1ELb1ELb0ELb0ELb0ELi2ELi4ELi4ELi4ELb0EEENS1_21CollectiveEpilogueBwdISA_SB_SD_Li256ELb1ELb0ELi2EEENS1_25SingleTileBwdLPTSchedulerILb1ELi128ELb1EEEEEEEEEvNT_6ParamsE$_ZN4cute3eso3ESOILb1ELb0EJNS_5tupleIJNS2_IJNS_1CILi2EEES4_EEENS3_ILi8EEES5_EEENS2_IJNS2_IJNS3_ILi1EEEiEEENS3_ILi1024EEENS2_IJiiEEEEEEEEC2ERKS7_RKSC_)
        /*33b0*/ 	.word	0x00000000


	//----- nvinfo : EIATTR_FRAME_SIZE
	.align		4
.L_2216:
        /*33b4*/ 	.byte	0x04, 0x11
        /*33b6*/ 	.short	(.L_2218 - .L_2217)
	.align		4
.L_2217:
        /*33b8*/ 	.word	index@($_ZN7cutlass13device_kernelIN5flash19enable_sm80_to_sm89INS1_16FlashAttnBwdSm80INS1_25CollectiveMainloopBwdSm80ILi2ELi2EN4cute5tupleIJNS5_1CILi128EEES8_NS7_ILi64EEEEEENS_10bfloat16_tEfNS_4arch4Sm80ELb1ELb0ELb1ELb1ELb1ELb0ELb0ELb0ELi2ELi4ELi4ELi4ELb0EEENS1_21CollectiveEpilogueBwdISA_SB_SD_Li256ELb1ELb0ELi2EEENS1_25SingleTileBwdLPTSchedulerILb1ELi128ELb1EEEEEEEEEvNT_6ParamsE$_ZN4cute3eso3ESOILb1ELb0EJNS_5tupleIJNS2_IJNS_1CILi1EEENS3_ILi0EEEEEES5_EEENS2_IJNS2_IJS5_S5_EEEiEEEEEC2ERKS7_RKS9_)
        /*33bc*/ 	.word	0x00000000


	//----- nvinfo : EIATTR_FRAME_SIZE
	.align		4
.L_2218:
        /*33c0*/ 	.byte	0x04, 0x11
        /*33c2*/ 	.short	(.L_2220 - .L_2219)
	.align		4
.L_2219:
        /*33c4*/ 	.word	index@($_ZN7cutlass13device_kernelIN5flash19enable_sm80_to_sm89INS1_16FlashAttnBwdSm80INS1_25CollectiveMainloopBwdSm80ILi2ELi2EN4cute5tupleIJNS5_1CILi128EEES8_NS7_ILi64EEEEEENS_10bfloat16_tEfNS_4arch4Sm80ELb1ELb0ELb1ELb1ELb1ELb0ELb0ELb0ELi2ELi4ELi4ELi4ELb0EEENS1_21CollectiveEpilogueBwdISA_SB_SD_Li256ELb1ELb0ELi2EEENS1_25SingleTileBwdLPTSchedulerILb1ELi128ELb1EEEEEEEEEvNT_6ParamsE$_ZN4cute3eso3ESOILb1ELb0EJNS_5tupleIJNS2_IJNS_1CILi1EEENS3_ILi0EEEEEENS2_IJS5_S5_EEEEEENS2_IJS5_iEEEEEC2ERKS8_RKS9_)
        /*33c8*/ 	.word	0x00000000


	//----- nvinfo : EIATTR_FRAME_SIZE
	.align		4
.L_2220:
        /*33cc*/ 	.byte	0x04, 0x11
        /*33ce*/ 	.short	(.L_2222 - .L_2221)
	.align		4
.L_2221:
        /*33d0*/ 	.word	index@($_ZN7cutlass13device_kernelIN5flash19enable_sm80_to_sm89INS1_16FlashAttnBwdSm80INS1_25CollectiveMainloopBwdSm80ILi2ELi2EN4cute5tupleIJNS5_1CILi128EEES8_NS7_ILi64EEEEEENS_10bfloat16_tEfNS_4arch4Sm80ELb1ELb0ELb1ELb1ELb1ELb0ELb0ELb0ELi2ELi4ELi4ELi4ELb0EEENS1_21CollectiveEpilogueBwdISA_SB_SD_Li256ELb1ELb0ELi2EEENS1_25SingleTileBwdLPTSchedulerILb1ELi128ELb1EEEEEEEEEvNT_6ParamsE$_ZN4cute3eso3ESOILb1ELb0EJNS_5tupleIJNS2_IJNS_1CILi1EEENS2_IJS4_NS3_ILi2EEES5_EEEEEES5_NS2_IJS5_S5_EEEEEENS2_IJNS2_IJNS3_ILi0EEENS2_IJS4_NS3_ILi256EEEiEEEEEENS3_ILi2048EEENS2_IJiNS3_ILi4096EEEEEEEEEEEC2ERKS9_RKSH_)
        /*33d4*/ 	.word	0x00000000


	//----- nvinfo : EIATTR_FRAME_SIZE
	.align		4
.L_2222:
        /*33d8*/ 	.byte	0x04, 0x11
        /*33da*/ 	.short	(.L_2224 - .L_2223)
	.align		4
.L_2223:
        /*33dc*/ 	.word	index@($_ZN7cutlass13device_kernelIN5flash19enable_sm80_to_sm89INS1_16FlashAttnBwdSm80INS1_25CollectiveMainloopBwdSm80ILi2ELi2EN4cute5tupleIJNS5_1CILi128EEES8_NS7_ILi64EEEEEENS_10bfloat16_tEfNS_4arch4Sm80ELb1ELb0ELb1ELb1ELb1ELb0ELb0ELb0ELi2ELi4ELi4ELi4ELb0EEENS1_21CollectiveEpilogueBwdISA_SB_SD_Li256ELb1ELb0ELi2EEENS1_25SingleTileBwdLPTSchedulerILb1ELi128ELb1EEEEEEEEEvNT_6ParamsE$_ZN4cute3eso3ESOILb1ELb0EJNS_5tupleIJNS2_IJNS2_IJNS_1CILi8EEENS3_ILi1EEEEEES5_EEENS2_IJNS2_IJS5_S5_EEENS3_ILi2EEEEEEEEENS2_IJNS2_IJNS2_IJS5_NS3_ILi0EEEEEESC_EEENS2_IJNS2_IJSC_SC_EEEiEEEEEEEEC2ERKSB_RKSH_)
        /*33e0*/ 	.word	0x00000000


	//----- nvinfo : EIATTR_FRAME_SIZE
	.align		4
.L_2224:
        /*33e4*/ 	.byte	0x04, 0x11
        /*33e6*/ 	.short	(.L_2226 - .L_2225)
	.align		4
.L_2225:
        /*33e8*/ 	.word	index@($_ZN7cutlass13device_kernelIN5flash19enable_sm80_to_sm89INS1_16FlashAttnBwdSm80INS1_25CollectiveMainloopBwdSm80ILi2ELi2EN4cute5tupleIJNS5_1CILi128EEES8_NS7_ILi64EEEEEENS_10bfloat16_tEfNS_4arch4Sm80ELb1ELb0ELb1ELb1ELb1ELb0ELb0ELb0ELi2ELi4ELi4ELi4ELb0EEENS1_21CollectiveEpilogueBwdISA_SB_SD_Li256ELb1ELb0ELi2EEENS1_25SingleTileBwdLPTSchedulerILb1ELi128ELb1EEEEEEEEEvNT_6ParamsE$_ZN4cute3eso3ESOILb1ELb0EJNS_5tupleIJNS2_IJNS2_IJNS_1CILi8EEENS3_ILi1EEEEEENS2_IJS5_S5_EEEEEENS2_IJS5_NS3_ILi2EEEEEEEEENS2_IJNS2_IJNS2_IJS5_NS3_ILi0EEEEEENS2_IJSC_SC_EEEEEENS2_IJSC_iEEEEEEEEC2ERKSB_RKSH_)
        /*33ec*/ 	.word	0x00000000


	//----- nvinfo : EIATTR_FRAME_SIZE
	.align		4
.L_2226:
        /*33f0*/ 	.byte	0x04, 0x11
        /*33f2*/ 	.short	(.L_2228 - .L_2227)
	.align		4
.L_2227:
        /*33f4*/ 	.word	index@($_ZN7cutlass13device_kernelIN5flash19enable_sm80_to_sm89INS1_16FlashAttnBwdSm80INS1_25CollectiveMainloopBwdSm80ILi2ELi2EN4cute5tupleIJNS5_1CILi128EEES8_NS7_ILi64EEEEEENS_10bfloat16_tEfNS_4arch4Sm80ELb1ELb0ELb1ELb1ELb1ELb0ELb0ELb0ELi2ELi4ELi4ELi4ELb0EEENS1_21CollectiveEpilogueBwdISA_SB_SD_Li256ELb1ELb0ELi2EEENS1_25SingleTileBwdLPTSchedulerILb1ELi128ELb1EEEEEEEEEvNT_6ParamsE$_ZN4cute3eso3ESOILb1ELb0EJNS_1CILi8EEEiiiNS2_ILi144EEENS2_ILi512EEEEEC2ERKS3_RKiSA_SA_RKS4_RKS5_)
        /*33f8*/ 	.word	0x00000000


	//----- nvinfo : EIATTR_FRAME_SIZE
	.align		4
.L_2228:
        /*33fc*/ 	.byte	0x04, 0x11
        /*33fe*/ 	.short	(.L_2230 - .L_2229)
	.align		4
.L_2229:
        /*3400*/ 	.word	index@($_ZN7cutlass13device_kernelIN5flash19enable_sm80_to_sm89INS1_16FlashAttnBwdSm80INS1_25CollectiveMainloopBwdSm80ILi2ELi2EN4cute5tupleIJNS5_1CILi128EEES8_NS7_ILi64EEEEEENS_10bfloat16_tEfNS_4arch4Sm80ELb1ELb0ELb1ELb1ELb1ELb0ELb0ELb0ELi2ELi4ELi4ELi4ELb0EEENS1_21CollectiveEpilogueBwdISA_SB_SD_Li256ELb1ELb0ELi2EEENS1_25SingleTileBwdLPTSchedulerILb1ELi128ELb1EEEEEEEEEvNT_6ParamsE$_ZN4cute3eso3ESOILb1ELb0EJNS_1CILi8EEEiiEEC2ERKS3_RKiS8_)
        /*3404*/ 	.word	0x00000000


	//----- nvinfo : EIATTR_FRAME_SIZE
	.align		4
.L_2230:
        /*3408*/ 	.byte	0x04, 0x11
        /*340a*/ 	.short	(.L_2232 - .L_2231)
	.align		4
.L_2231:
        /*340c*/ 	.word	index@($_ZN7cutlass13device_kernelIN5flash19enable_sm80_to_sm89INS1_16FlashAttnBwdSm80INS1_25CollectiveMainloopBwdSm80ILi2ELi2EN4cute5tupleIJNS5_1CILi128EEES8_NS7_ILi64EEEEEENS_10bfloat16_tEfNS_4arch4Sm80ELb1ELb0ELb1ELb1ELb1ELb0ELb0ELb0ELi2ELi4ELi4ELi4ELb0EEENS1_21CollectiveEpilogueBwdISA_SB_SD_Li256ELb1ELb0ELi2EEENS1_25SingleTileBwdLPTSchedulerILb1ELi128ELb1EEEEEEEEEvNT_6ParamsE$_ZN4cute3eso3ESOILb1ELb0EJNS_1CILi4096EEEiiNS2_ILi8192EEEEEC2ERKS3_RKiS9_RKS4_)
        /*3410*/ 	.word	0x00000000


	//----- nvinfo : EIATTR_FRAME_SIZE
	.align		4
.L_2232:
        /*3414*/ 	.byte	0x04, 0x11
        /*3416*/ 	.short	(.L_2234 - .L_2233)
	.align		4
.L_2233:
        /*3418*/ 	.word	index@($_ZN7cutlass13device_kernelIN5flash19enable_sm80_to_sm89INS1_16FlashAttnBwdSm80INS1_25CollectiveMainloopBwdSm80ILi2ELi2EN4cute5tupleIJNS5_1CILi128EEES8_NS7_ILi64EEEEEENS_10bfloat16_tEfNS_4arch4Sm80ELb1ELb0ELb1ELb1ELb1ELb0ELb0ELb0ELi2ELi4ELi4ELi4ELb0EEENS1_21CollectiveEpilogueBwdISA_SB_SD_Li256ELb1ELb0ELi2EEENS1_25SingleTileBwdLPTSchedulerILb1ELi128ELb1EEEEEEEEEvNT_6ParamsE$_ZN4cute3eso3ESOILb1ELb0EJNS_1CILi4096EEEiiEEC2ERKS3_RKiS8_)
        /*341c*/ 	.word	0x00000000


	//----- nvinfo : EIATTR_FRAME_SIZE
	.align		4
.L_2234:
        /*3420*/ 	.byte	0x04, 0x11
        /*3422*/ 	.short	(.L_2236 - .L_2235)
	.align		4
.L_2235:
        /*3424*/ 	.word	index@($_ZN7cutlass13device_kernelIN5flash19enable_sm80_to_sm89INS1_16FlashAttnBwdSm80INS1_25CollectiveMainloopBwdSm80ILi2ELi2EN4cute5tupleIJNS5_1CILi128EEES8_NS7_ILi64EEEEEENS_10bfloat16_tEfNS_4arch4Sm80ELb1ELb0ELb1ELb1ELb1ELb0ELb0ELb0ELi2ELi4ELi4ELi4ELb0EEENS1_21CollectiveEpilogueBwdISA_SB_SD_Li256ELb1ELb0ELi2EEENS1_25SingleTileBwdLPTSchedulerILb1ELi128ELb1EEEEEEEEEvNT_6ParamsE$_ZN4cute3eso3ESOILb1ELb0EJNS_1CILi4096EEENS_5tupleIJiiEEEEEC2ERKS3_RKS5_)
        /*3428*/ 	.word	0x00000000


	//----- nvinfo : EIATTR_FRAME_SIZE
	.align		4
.L_2236:
        /*342c*/ 	.byte	0x04, 0x11
        /*342e*/ 	.short	(.L_2238 - .L_2237)
	.align		4
.L_2237:
        /*3430*/ 	.word	index@($_ZN7cutlass13device_kernelIN5flash19enable_sm80_to_sm89INS1_16FlashAttnBwdSm80INS1_25CollectiveMainloopBwdSm80ILi2ELi2EN4cute5tupleIJNS5_1CILi128EEES8_NS7_ILi64EEEEEENS_10bfloat16_tEfNS_4arch4Sm80ELb1ELb0ELb1ELb1ELb1ELb0ELb0ELb0ELi2ELi4ELi4ELi4ELb0EEENS1_21CollectiveEpilogueBwdISA_SB_SD_Li256ELb1ELb0ELi2EEENS1_25SingleTileBwdLPTSchedulerILb1ELi128ELb1EEEEEEEEEvNT_6ParamsE$_ZN4cute3eso3ESOILb1ELb0EJNS_1CILi4096EEENS_5tupleIJNS4_IJiiEEENS2_ILi8192EEEEEEEEC2ERKS3_RKS7_)
        /*3434*/ 	.word	0x00000000


	//----- nvinfo : EIATTR_FRAME_SIZE
	.align		4
.L_2238:
        /*3438*/ 	.byte	0x04, 0x11
        /*343a*/ 	.short	(.L_2240 - .L_2239)
	.align		4
.L_2239:
        /*343c*/ 	.word	index@($_ZN7cutlass13device_kernelIN5flash19enable_sm80_to_sm89INS1_16FlashAttnBwdSm80INS1_25CollectiveMainloopBwdSm80ILi2ELi2EN4cute5tupleIJNS5_1CILi128EEES8_NS7_ILi64EEEEEENS_10bfloat16_tEfNS_4arch4Sm80ELb1ELb0ELb1ELb1ELb1ELb0ELb0ELb0ELi2ELi4ELi4ELi4ELb0EEENS1_21CollectiveEpilogueBwdISA_SB_SD_Li256ELb1ELb0ELi2EEENS1_25SingleTileBwdLPTSchedulerILb1ELi128ELb1EEEEEEEEEvNT_6ParamsE$_ZN4cute3eso3ESOILb1ELb0EJNS_1CILi2EEEiEEC2ERKS3_RKi)
        /*3440*/ 	.word	0x00000000


	//----- nvinfo : EIATTR_FRAME_SIZE
	.align		4
.L_2240:
        /*3444*/ 	.byte	0x04, 0x11
        /*3446*/ 	.short	(.L_2242 - .L_2241)
	.align		4
.L_2241:
        /*3448*/ 	.word	index@($_ZN7cutlass13device_kernelIN5flash19enable_sm80_to_sm89INS1_16FlashAttnBwdSm80INS1_25CollectiveMainloopBwdSm80ILi2ELi2EN4cute5tupleIJNS5_1CILi128EEES8_NS7_ILi64EEEEEENS_10bfloat16_tEfNS_4arch4Sm80ELb1ELb0ELb1ELb1ELb1ELb0ELb0ELb0ELi2ELi4ELi4ELi4ELb0EEENS1_21CollectiveEpilogueBwdISA_SB_SD_Li256ELb1ELb0ELi2EEENS1_25SingleTileBwdLPTSchedulerILb1ELi128ELb1EEEEEEEEEvNT_6ParamsE$_ZN4cute3eso3ESOILb1ELb0EJNS_1CILi1EEEiiiNS2_ILi72EEENS2_ILi512EEEEEC2ERKS3_RKiSA_SA_RKS4_RKS5_)
        /*344c*/ 	.word	0x00000000


	//----- nvinfo : EIATTR_FRAME_SIZE
	.align		4
.L_2242:
        /*3450*/ 	.byte	0x04, 0x11
        /*3452*/ 	.short	(.L_2244 - .L_2243)
	.align		4
.L_2243:
        /*3454*/ 	.word	index@($_ZN7cutlass13device_kernelIN5flash19enable_sm80_to_sm89INS1_16FlashAttnBwdSm80INS1_25CollectiveMainloopBwdSm80ILi2ELi2EN4cute5tupleIJNS5_1CILi128EEES8_NS7_ILi64EEEEEENS_10bfloat16_tEfNS_4arch4Sm80ELb1ELb0ELb1ELb1ELb1ELb0ELb0ELb0ELi2ELi4ELi4ELi4ELb0EEENS1_21CollectiveEpilogueBwdISA_SB_SD_Li256ELb1ELb0ELi2EEENS1_25SingleTileBwdLPTSchedulerILb1ELi128ELb1EEEEEEEEEvNT_6ParamsE$_ZN4cute3eso3ESOILb1ELb0EJNS_1CILi1EEEiiiNS2_ILi64EEENS2_ILi72EEENS2_ILi144EEENS2_ILi288EEENS2_ILi512EEEEEC2ERKS3_RKiSD_SD_RKS4_RKS5_RKS6_RKS7_RKS8_)
        /*3458*/ 	.word	0x00000000


	//----- nvinfo : EIATTR_FRAME_SIZE
	.align		4
.L_2244:
        /*345c*/ 	.byte	0x04, 0x11
        /*345e*/ 	.short	(.L_2246 - .L_2245)
	.align		4
.L_2245:
        /*3460*/ 	.word	index@($_ZN7cutlass13device_kernelIN5flash19enable_sm80_to_sm89INS1_16FlashAttnBwdSm80INS1_25CollectiveMainloopBwdSm80ILi2ELi2EN4cute5tupleIJNS5_1CILi128EEES8_NS7_ILi64EEEEEENS_10bfloat16_tEfNS_4arch4Sm80ELb1ELb0ELb1ELb1ELb1ELb0ELb0ELb0ELi2ELi4ELi4ELi4ELb0EEENS1_21CollectiveEpilogueBwdISA_SB_SD_Li256ELb1ELb0ELi2EEENS1_25SingleTileBwdLPTSchedulerILb1ELi128ELb1EEEEEEEEEvNT_6ParamsE$_ZN4cute3eso3ESOILb1ELb0EJNS_1CILi1EEEiiiNS2_ILi144EEENS2_ILi512EEEEEC2ERKS3_RKiSA_SA_RKS4_RKS5_)
        /*3464*/ 	.word	0x00000000


	//----- nvinfo : EIATTR_FRAME_SIZE
	.align		4
.L_2246:
        /*3468*/ 	.byte	0x04, 0x11
        /*346a*/ 	.short	(.L_2248 - .L_2247)
	.align		4
.L_2247:
        /*346c*/ 	.word	index@($_ZN7cutlass13device_kernelIN5flash19enable_sm80_to_sm89INS1_16FlashAttnBwdSm80INS1_25CollectiveMainloopBwdSm80ILi2ELi2EN4cute5tupleIJNS5_1CILi128EEES8_NS7_ILi64EEEEEENS_10bfloat16_tEfNS_4arch4Sm80ELb1ELb0ELb1ELb1ELb1ELb0ELb0ELb0ELi2ELi4ELi4ELi4ELb0EEENS1_21CollectiveEpilogueBwdISA_SB_SD_Li256ELb1ELb0ELi2EEENS1_25SingleTileBwdLPTSchedulerILb1ELi128ELb1EEEEEEEEEvNT_6ParamsE$_ZN4cute3eso3ESOILb1ELb0EJNS_1CILi1EEEiEEC2ERKS3_RKi)
        /*3470*/ 	.word	0x00000000


	//----- nvinfo : EIATTR_FRAME_SIZE
	.align		4
.L_2248:
        /*3474*/ 	.byte	0x04, 0x11
        /*3476*/ 	.short	(.L_2250 - .L_2249)
	.align		4
.L_2249:
        /*3478*/ 	.word	index@($_ZN7cutlass13device_kernelIN5flash19enable_sm80_to_sm89INS1_16FlashAttnBwdSm80INS1_25CollectiveMainloopBwdSm80ILi2ELi2EN4cute5tupleIJNS5_1CILi128EEES8_NS7_ILi64EEEEEENS_10bfloat16_tEfNS_4arch4Sm80ELb1ELb0ELb1ELb1ELb1ELb0ELb0ELb0ELi2ELi4ELi4ELi4ELb0EEENS1_21CollectiveEpilogueBwdISA_SB_SD_Li256ELb1ELb0ELi2EEENS1_25SingleTileBwdLPTSchedulerILb1ELi128ELb1EEEEEEEEEvNT_6ParamsE$_ZN4cute3eso3ESOILb1ELb0EJNS_1CILi1EEENS_5tupleIJiiiEEENS2_ILi64EEENS4_IJNS2_ILi72EEENS2_ILi144EEENS2_ILi288EEEEEENS2_ILi512EEEEEC2ERKS3_RKS5_RKS6_RKSA_RKSB_)
        /*347c*/ 	.word	0x00000000


	//----- nvinfo : EIATTR_FRAME_SIZE
	.align		4
.L_2250:
        /*3480*/ 	.byte	0x04, 0x11
        /*3482*/ 	.short	(.L_2252 - .L_2251)
	.align		4
.L_2251:
        /*3484*/ 	.word	index@($_ZN7cutlass13device_kernelIN5flash19enable_sm80_to_sm89INS1_16FlashAttnBwdSm80INS1_25CollectiveMainloopBwdSm80ILi2ELi2EN4cute5tupleIJNS5_1CILi128EEES8_NS7_ILi64EEEEEENS_10bfloat16_tEfNS_4arch4Sm80ELb1ELb0ELb1ELb1ELb1ELb0ELb0ELb0ELi2ELi4ELi4ELi4ELb0EEENS1_21CollectiveEpilogueBwdISA_SB_SD_Li256ELb1ELb0ELi2EEENS1_25SingleTileBwdLPTSchedulerILb1ELi128ELb1EEEEEEEEEvNT_6ParamsE$_ZN4cute3eso3ESOILb1ELb0EJNS_1CILi1EEENS_5tupleIJNS2_ILi8EEEiiEEENS2_ILi64EEENS4_IJiNS2_ILi144EEENS2_ILi288EEEEEENS2_ILi512EEEEEC2ERKS3_RKS6_RKS7_RKSA_RKSB_)
        /*3488*/ 	.word	0x00000000


	//----- nvinfo : EIATTR_FRAME_SIZE
	.align		4
.L_2252:
        /*348c*/ 	.byte	0x04, 0x11
        /*348e*/ 	.short	(.L_2254 - .L_2253)
	.align		4
.L_2253:
        /*3490*/ 	.word	index@($_ZN7cutlass13device_kernelIN5flash19enable_sm80_to_sm89INS1_16FlashAttnBwdSm80INS1_25CollectiveMainloopBwdSm80ILi2ELi2EN4cute5tupleIJNS5_1CILi128EEES8_NS7_ILi64EEEEEENS_10bfloat16_tEfNS_4arch4Sm80ELb1ELb0ELb1ELb1ELb1ELb0ELb0ELb0ELi2ELi4ELi4ELi4ELb0EEENS1_21CollectiveEpilogueBwdISA_SB_SD_Li256ELb1ELb0ELi2EEENS1_25SingleTileBwdLPTSchedulerILb1ELi128ELb1EEEEEEEEEvNT_6ParamsE$_ZN4cute3eso3ESOILb1ELb0EJNS_1CILi1EEENS2_ILi8EEEiiNS2_ILi64EEEiNS2_ILi144EEENS2_ILi288EEENS2_ILi512EEEEEC2ERKS3_RKS4_RKiSF_RKS5_SF_RKS6_RKS7_RKS8_)
        /*3494*/ 	.word	0x00000000


	//----- nvinfo : EIATTR_FRAME_SIZE
	.align		4
.L_2254:
        /*3498*/ 	.byte	0x04, 0x11
        /*349a*/ 	.short	(.L_2256 - .L_2255)
	.align		4
.L_2255:
        /*349c*/ 	.word	index@($_ZN7cutlass13device_kernelIN5flash19enable_sm80_to_sm89INS1_16FlashAttnBwdSm80INS1_25CollectiveMainloopBwdSm80ILi2ELi2EN4cute5tupleIJNS5_1CILi128EEES8_NS7_ILi64EEEEEENS_10bfloat16_tEfNS_4arch4Sm80ELb1ELb0ELb1ELb1ELb1ELb0ELb0ELb0ELi2ELi4ELi4ELi4ELb0EEENS1_21CollectiveEpilogueBwdISA_SB_SD_Li256ELb1ELb0ELi2EEENS1_25SingleTileBwdLPTSchedulerILb1ELi128ELb1EEEEEEEEEvNT_6ParamsE$_ZN4cute3eso3ESOILb1ELb0EJNS_1CILi1EEENS2_ILi512EEEiEEC2ERKS3_RKS4_RKi)
        /*34a0*/ 	.word	0x00000000


	//----- nvinfo : EIATTR_FRAME_SIZE
	.align		4
.L_2256:
        /*34a4*/ 	.byte	0x04, 0x11
        /*34a6*/ 	.short	(.L_2258 - .L_2257)
	.align		4
.L_2257:
        /*34a8*/ 	.word	index@($_ZN7cutlass13device_kernelIN5flash19enable_sm80_to_sm89INS1_16FlashAttnBwdSm80INS1_25CollectiveMainloopBwdSm80ILi2ELi2EN4cute5tupleIJNS5_1CILi128EEES8_NS7_ILi64EEEEEENS_10bfloat16_tEfNS_4arch4Sm80ELb1ELb0ELb1ELb1ELb1ELb0ELb0ELb0ELi2ELi4ELi4ELi4ELb0EEENS1_21CollectiveEpilogueBwdISA_SB_SD_Li256ELb1ELb0ELi2EEENS1_25SingleTileBwdLPTSchedulerILb1ELi128ELb1EEEEEEEEEvNT_6ParamsE$_ZN4cute3eso3ESOILb1ELb0EJNS_1CILi1EEENS2_ILi256EEEiEEC2ERKS3_RKS4_RKi)
        /*34ac*/ 	.word	0x00000000


	//----- nvinfo : EIATTR_FRAME_SIZE
	.align		4
.L_2258:
        /*34b0*/ 	.byte	0x04, 0x11
        /*34b2*/ 	.short	(.L_2260 - .L_2259)
	.align		4
.L_2259:
        /*34b4*/ 	.word	index@($_ZN7cutlass13device_kernelIN5flash19enable_sm80_to_sm89INS1_16FlashAttnBwdSm80INS1_25CollectiveMainloopBwdSm80ILi2ELi2EN4cute5tupleIJNS5_1CILi128EEES8_NS7_ILi64EEEEEENS_10bfloat16_tEfNS_4arch4Sm80ELb1ELb0ELb1ELb1ELb1ELb0ELb0ELb0ELi2ELi4ELi4ELi4ELb0EEENS1_21CollectiveEpilogueBwdISA_SB_SD_Li256ELb1ELb0ELi2EEENS1_25SingleTileBwdLPTSchedulerILb1ELi128ELb1EEEEEEEEEvNT_6ParamsE$_ZN4cute3eso3ESOILb1ELb0EJNS_1CILi1024EEEiiEEC2ERKS3_RKiS8_)
        /*34b8*/ 	.word	0x00000000


	//----- nvinfo : EIATTR_FRAME_SIZE
	.align		4
.L_2260:
        /*34bc*/ 	.byte	0x04, 0x11
        /*34be*/ 	.short	(.L_2262 - .L_2261)
	.align		4
.L_2261:
        /*34c0*/ 	.word	index@($_ZN7cutlass13device_kernelIN5flash19enable_sm80_to_sm89INS1_16FlashAttnBwdSm80INS1_25CollectiveMainloopBwdSm80ILi2ELi2EN4cute5tupleIJNS5_1CILi128EEES8_NS7_ILi64EEEEEENS_10bfloat16_tEfNS_4arch4Sm80ELb1ELb0ELb1ELb1ELb1ELb0ELb0ELb0ELi2ELi4ELi4ELi4ELb0EEENS1_21CollectiveEpilogueBwdISA_SB_SD_Li256ELb1ELb0ELi2EEENS1_25SingleTileBwdLPTSchedulerILb1ELi128ELb1EEEEEEEEEvNT_6ParamsE$_ZN4cute3eso3ESOILb1ELb0EJNS_1CILi1024EEENS_5tupleIJiiEEEEEC2ERKS3_RKS5_)
        /*34c4*/ 	.word	0x00000000


	//----- nvinfo : EIATTR_FRAME_SIZE
	.align		4
.L_2262:
        /*34c8*/ 	.byte	0x04, 0x11
        /*34ca*/ 	.short	(.L_2264 - .L_2263)
	.align		4
.L_2263:
        /*34cc*/ 	.word	index@($_ZN7cutlass13device_kernelIN5flash19enable_sm80_to_sm89INS1_16FlashAttnBwdSm80INS1_25CollectiveMainloopBwdSm80ILi2ELi2EN4cute5tupleIJNS5_1CILi128EEES8_NS7_ILi64EEEEEENS_10bfloat16_tEfNS_4arch4Sm80ELb1ELb0ELb1ELb1ELb1ELb0ELb0ELb0ELi2ELi4ELi4ELi4ELb0EEENS1_21CollectiveEpilogueBwdISA_SB_SD_Li256ELb1ELb0ELi2EEENS1_25SingleTileBwdLPTSchedulerILb1ELi128ELb1EEEEEEEEEvNT_6ParamsE$_ZN4cute3eso3ESOILb1ELb0EJNS_1CILi0EEEiS3_EEC2ERKS3_RKiS6_)
        /*34d0*/ 	.word	0x00000000


	//----- nvinfo : EIATTR_FRAME_SIZE
	.align		4
.L_2264:
        /*34d4*/ 	.byte	0x04, 0x11
        /*34d6*/ 	.short	(.L_2266 - .L_2265)
	.align		4
.L_2265:
        /*34d8*/ 	.word	index@($_ZN7cutlass13device_kernelIN5flash19enable_sm80_to_sm89INS1_16FlashAttnBwdSm80INS1_25CollectiveMainloopBwdSm80ILi2ELi2EN4cute5tupleIJNS5_1CILi128EEES8_NS7_ILi64EEEEEENS_10bfloat16_tEfNS_4arch4Sm80ELb1ELb0ELb1ELb1ELb1ELb0ELb0ELb0ELi2ELi4ELi4ELi4ELb0EEENS1_21CollectiveEpilogueBwdISA_SB_SD_Li256ELb1ELb0ELi2EEENS1_25SingleTileBwdLPTSchedulerILb1ELi128ELb1EEEEEEEEEvNT_6ParamsE$_ZN4cute3eso3ESOILb1ELb0EJNS_1CILi0EEEiEEC2ERKS3_RKi)
        /*34dc*/ 	.word	0x00000000


	//----- nvinfo : EIATTR_FRAME_SIZE
	.align		4
.L_2266:
        /*34e0*/ 	.byte	0x04, 0x11
        /*34e2*/ 	.short	(.L_2268 - .L_2267)
	.align		4
.L_2267:
        /*34e4*/ 	.word	index@($_ZN7cutlass13device_kernelIN5flash19enable_sm80_to_sm89INS1_16FlashAttnBwdSm80INS1_25CollectiveMainloopBwdSm80ILi2ELi2EN4cute5tupleIJNS5_1CILi128EEES8_NS7_ILi64EEEEEENS_10bfloat16_tEfNS_4arch4Sm80ELb1ELb0ELb1ELb1ELb1ELb0ELb0ELb0ELi2ELi4ELi4ELi4ELb0EEENS1_21CollectiveEpilogueBwdISA_SB_SD_Li256ELb1ELb0ELi2EEENS1_25SingleTileBwdLPTSchedulerILb1ELi128ELb1EEEEEEEEEvNT_6ParamsE$_ZN4cute3eso3ESOILb1ELb0EJNS_1CILi0EEENS_5tupleIJNS2_ILi1EEENS2_ILi256EEEiEEEEEC2ERKS3_RKS7_)
        /*34e8*/ 	.word	0x00000000


	//----- nvinfo : EIATTR_FRAME_SIZE
	.align		4
.L_2268:
        /*34ec*/ 	.byte	0x04, 0x11
        /*34ee*/ 	.short	(.L_2270 - .L_2269)
	.align		4
.L_2269:
        /*34f0*/ 	.word	index@($_ZN7cutlass13device_kernelIN5flash19enable_sm80_to_sm89INS1_16FlashAttnBwdSm80INS1_25CollectiveMainloopBwdSm80ILi2ELi2EN4cute5tupleIJNS5_1CILi128EEES8_NS7_ILi64EEEEEENS_10bfloat16_tEfNS_4arch4Sm80ELb1ELb0ELb1ELb1ELb1ELb0ELb0ELb0ELi2ELi4ELi4ELi4ELb0EEENS1_21CollectiveEpilogueBwdISA_SB_SD_Li256ELb1ELb0ELi2EEENS1_25SingleTileBwdLPTSchedulerILb1ELi128ELb1EEEEEEEEEvNT_6ParamsE$_ZN4cute3eso3ESOILb1ELb0EJNS_1CILi0EEENS2_ILi1EEENS2_ILi512EEEiNS2_ILi4096EEEiNS2_ILi8192EEEEEC2ERKS3_RKS4_RKS5_RKiRKS6_SG_RKS7_)
        /*34f4*/ 	.word	0x00000000


	//----- nvinfo : EIATTR_FRAME_SIZE
	.align		4
.L_2270:
        /*34f8*/ 	.byte	0x04, 0x11
        /*34fa*/ 	.short	(.L_2272 - .L_2271)
	.align		4
.L_2271:
        /*34fc*/ 	.word	index@($_ZN7cutlass13device_kernelIN5flash19enable_sm80_to_sm89INS1_16FlashAttnBwdSm80INS1_25CollectiveMainloopBwdSm80ILi2ELi2EN4cute5tupleIJNS5_1CILi128EEES8_NS7_ILi64EEEEEENS_10bfloat16_tEfNS_4arch4Sm80ELb1ELb0ELb1ELb1ELb1ELb0ELb0ELb0ELi2ELi4ELi4ELi4ELb0EEENS1_21CollectiveEpilogueBwdISA_SB_SD_Li256ELb1ELb0ELi2EEENS1_25SingleTileBwdLPTSchedulerILb1ELi128ELb1EEEEEEEEEvNT_6ParamsE$_ZN4cute3eso3ESOILb1ELb0EJNS_1CILi0EEENS2_ILi1EEENS2_ILi512EEEiEEC2ERKS3_RKS4_RKS5_RKi)
        /*3500*/ 	.word	0x00000000


	//----- nvinfo : EIATTR_FRAME_SIZE
	.align		4
.L_2272:
        /*3504*/ 	.byte	0x04, 0x11
        /*3506*/ 	.short	(.L_2274 - .L_2273)
	.align		4
.L_2273:
        /*3508*/ 	.word	index@($_ZN7cutlass13device_kernelIN5flash19enable_sm80_to_sm89INS1_16FlashAttnBwdSm80INS1_25CollectiveMainloopBwdSm80ILi2ELi2EN4cute5tupleIJNS5_1CILi128EEES8_NS7_ILi64EEEEEENS_10bfloat16_tEfNS_4arch4Sm80ELb1ELb0ELb1ELb1ELb1ELb0ELb0ELb0ELi2ELi4ELi4ELi4ELb0EEENS1_21CollectiveEpilogueBwdISA_SB_SD_Li256ELb1ELb0ELi2EEENS1_25SingleTileBwdLPTSchedulerILb1ELi128ELb1EEEEEEEEEvNT_6ParamsE$_ZN4cute3eso3ESOILb1ELb0EJNS_14ComposedLayoutINS_7SwizzleILi3ELi3ELi3EEENS_1CILj0EEENS_6LayoutINS_5tupleIJNS8_IJNS8_IJNS5_ILi4EEENS5_ILi8EEEEEENS8_IJS9_NS5_ILi1EEEEEEEEENS8_IJNS8_IJNS5_ILi2EEESF_SF_EEENS8_IJSF_S9_EEEEEEEEENS8_IJNS8_IJNS8_IJSF_NS5_ILi64EEEEEENS8_IJNS5_ILi1024EEENS5_ILi0EEEEEEEEENS8_IJNS8_IJSC_NS5_ILi512EEESA_EEENS8_IJNS5_ILi4096EEENS5_ILi16EEEEEEEEEEEEEEEENS_10ViewEngineINS_8smem_ptrIPN7cutlass10bfloat16_tEEEEEEEC2ERKSY_RKS15_)
        /*350c*/ 	.word	0x00000000


	//----- nvinfo : EIATTR_FRAME_SIZE
	.align		4
.L_2274:
        /*3510*/ 	.byte	0x04, 0x11
        /*3512*/ 	.short	(.L_2276 - .L_2275)
	.align		4
.L_2275:
        /*3514*/ 	.word	index@($_ZN7cutlass13device_kernelIN5flash19enable_sm80_to_sm89INS1_16FlashAttnBwdSm80INS1_25CollectiveMainloopBwdSm80ILi2ELi2EN4cute5tupleIJNS5_1CILi128EEES8_NS7_ILi64EEEEEENS_10bfloat16_tEfNS_4arch4Sm80ELb1ELb0ELb1ELb1ELb1ELb0ELb0ELb0ELi2ELi4ELi4ELi4ELb0EEENS1_21CollectiveEpilogueBwdISA_SB_SD_Li256ELb1ELb0ELi2EEENS1_25SingleTileBwdLPTSchedulerILb1ELi128ELb1EEEEEEEEEvNT_6ParamsE$_ZN4cute3eso3ESOILb1ELb0EJNS_14ComposedLayoutINS_7SwizzleILi3ELi3ELi3EEENS_1CILj0EEENS_6LayoutINS_5tupleIJNS8_IJNS8_IJNS5_ILi4EEENS5_ILi8EEEEEENS8_IJNS5_ILi2EEENS5_ILi1EEEEEEEEENS8_IJNS8_IJSC_SC_EEESB_EEEEEENS8_IJNS8_IJNS8_IJNS5_ILi128EEESD_EEENS8_IJSA_NS5_ILi0EEEEEEEEENS8_IJNS8_IJNS5_ILi64EEENS5_ILi512EEEEEENS8_IJNS5_ILi16EEENS5_ILi1024EEEEEEEEEEEEEEEENS_10ViewEngineINS_8smem_ptrIPN7cutlass10bfloat16_tEEEEEEEC2ERKSX_RKS14_)
        /*3518*/ 	.word	0x00000000


	//----- nvinfo : EIATTR_FRAME_SIZE
	.align		4
.L_2276:
        /*351c*/ 	.byte	0x04, 0x11
        /*351e*/ 	.short	(.L_2278 - .L_2277)
	.align		4
.L_2277:
        /*3520*/ 	.word	index@($_ZN7cutlass13device_kernelIN5flash19enable_sm80_to_sm89INS1_16FlashAttnBwdSm80INS1_25CollectiveMainloopBwdSm80ILi2ELi2EN4cute5tupleIJNS5_1CILi128EEES8_NS7_ILi64EEEEEENS_10bfloat16_tEfNS_4arch4Sm80ELb1ELb0ELb1ELb1ELb1ELb0ELb0ELb0ELi2ELi4ELi4ELi4ELb0EEENS1_21CollectiveEpilogueBwdISA_SB_SD_Li256ELb1ELb0ELi2EEENS1_25SingleTileBwdLPTSchedulerILb1ELi128ELb1EEEEEEEEEvNT_6ParamsE$_ZN4cute3eso3ESOILb1ELb0EJNS_14ComposedLayoutINS_7SwizzleILi3ELi3ELi3EEENS_1CILj0EEENS_6LayoutINS_5tupleIJNS8_IJNS5_ILi8EEENS5_ILi16EEEEEENS8_IJNS5_ILi64EEENS5_ILi1EEEEEEEEENS8_IJNS8_IJSC_NS5_ILi512EEEEEENS8_IJSD_NS5_ILi0EEEEEEEEEEEEENS_10ViewEngineINS_8smem_ptrIPN7cutlass10bfloat16_tEEEEEEEC2ERKSM_RKST_)
        /*3524*/ 	.word	0x00000000


	//----- nvinfo : EIATTR_FRAME_SIZE
	.align		4
.L_2278:
        /*3528*/ 	.byte	0x04, 0x11
        /*352a*/ 	.short	(.L_2280 - .L_2279)
	.align		4
.L_2279:
        /*352c*/ 	.word	index@($_ZN7cutlass13device_kernelIN5flash19enable_sm80_to_sm89INS1_16FlashAttnBwdSm80INS1_25CollectiveMainloopBwdSm80ILi2ELi2EN4cute5tupleIJNS5_1CILi128EEES8_NS7_ILi64EEEEEENS_10bfloat16_tEfNS_4arch4Sm80ELb1ELb0ELb1ELb1ELb1ELb0ELb0ELb0ELi2ELi4ELi4ELi4ELb0EEENS1_21CollectiveEpilogueBwdISA_SB_SD_Li256ELb1ELb0ELi2EEENS1_25SingleTileBwdLPTSchedulerILb1ELi128ELb1EEEEEEEEEvNT_6ParamsE$_ZN4cute3eso3ESOILb1ELb0EJNS_14ComposedLayoutINS_7SwizzleILi3ELi3ELi3EEENS_1CILj0EEENS_6LayoutINS_5tupleIJNS5_ILi64EEENS5_ILi128EEEEEENS8_IJNS5_ILi1EEES9_EEEEEEENS_10ViewEngineINS_8smem_ptrIPN7cutlass10bfloat16_tEEEEEEEC2ERKSF_RKSM_)
        /*3530*/ 	.word	0x00000000


	//----- nvinfo : EIATTR_FRAME_SIZE
	.align		4
.L_2280:
        /*3534*/ 	.byte	0x04, 0x11
        /*3536*/ 	.short	(.L_2282 - .L_2281)
	.align		4
.L_2281:
        /*3538*/ 	.word	index@($_ZN7cutlass13device_kernelIN5flash19enable_sm80_to_sm89INS1_16FlashAttnBwdSm80INS1_25CollectiveMainloopBwdSm80ILi2ELi2EN4cute5tupleIJNS5_1CILi128EEES8_NS7_ILi64EEEEEENS_10bfloat16_tEfNS_4arch4Sm80ELb1ELb0ELb1ELb1ELb1ELb0ELb0ELb0ELi2ELi4ELi4ELi4ELb0EEENS1_21CollectiveEpilogueBwdISA_SB_SD_Li256ELb1ELb0ELi2EEENS1_25SingleTileBwdLPTSchedulerILb1ELi128ELb1EEEEEEEEEvNT_6ParamsE$_ZN4cute3eso3ESOILb1ELb0EJNS_14ComposedLayoutINS_7SwizzleILi3ELi3ELi3EEENS_1CILi0EEENS_6LayoutINS_5tupleIJNS8_IJNS8_IJNS5_ILi4EEENS5_ILi8EEEEEENS8_IJS9_NS5_ILi1EEEEEEEEENS8_IJNS8_IJNS5_ILi2EEESF_SF_EEENS8_IJSF_SA_EEEEEEEEENS8_IJNS8_IJNS8_IJNS5_ILi128EEESC_EEENS8_IJNS5_ILi16EEES6_EEEEEENS8_IJNS8_IJNS5_ILi64EEESA_NS5_ILi512EEEEEENS8_IJNS5_ILi8192EEENS5_ILi1024EEEEEEEEEEEEEEEENS_10ViewEngineINS_8smem_ptrIPN7cutlass10bfloat16_tEEEEEEEC2ERKSY_RKS15_)
        /*353c*/ 	.word	0x00000000


	//----- nvinfo : EIATTR_FRAME_SIZE
	.align		4
.L_2282:
        /*3540*/ 	.byte	0x04, 0x11
        /*3542*/ 	.short	(.L_2284 - .L_2283)
	.align		4
.L_2283:
        /*3544*/ 	.word	index@($_ZN7cutlass13device_kernelIN5flash19enable_sm80_to_sm89INS1_16FlashAttnBwdSm80INS1_25CollectiveMainloopBwdSm80ILi2ELi2EN4cute5tupleIJNS5_1CILi128EEES8_NS7_ILi64EEEEEENS_10bfloat16_tEfNS_4arch4Sm80ELb1ELb0ELb1ELb1ELb1ELb0ELb0ELb0ELi2ELi4ELi4ELi4ELb0EEENS1_21CollectiveEpilogueBwdISA_SB_SD_Li256ELb1ELb0ELi2EEENS1_25SingleTileBwdLPTSchedulerILb1ELi128ELb1EEEEEEEEEvNT_6ParamsE$_ZN4cute3eso3ESOILb1ELb0EJNS_14ComposedLayoutINS_7SwizzleILi3ELi3ELi3EEENS_1CILi0EEENS_6LayoutINS_5tupleIJNS8_IJNS8_IJNS5_ILi4EEENS5_ILi8EEEEEENS8_IJS9_NS5_ILi1EEEEEEEEENS8_IJNS8_IJNS5_ILi2EEESF_SF_EEENS8_IJSF_NS8_IJS9_SF_EEEEEEEEEEEENS8_IJNS8_IJNS8_IJSF_NS5_ILi64EEEEEENS8_IJNS5_ILi1024EEES6_EEEEEENS8_IJNS8_IJSC_NS5_ILi512EEESA_EEENS8_IJNS5_ILi4096EEENS8_IJNS5_ILi16EEENS5_ILi8192EEEEEEEEEEEEEEEEEEENS_10ViewEngineINS_8smem_ptrIPN7cutlass10bfloat16_tEEEEEEEC2ERKS10_RKS17_)
        /*3548*/ 	.word	0x00000000


	//----- nvinfo : EIATTR_FRAME_SIZE
	.align		4
.L_2284:
        /*354c*/ 	.byte	0x04, 0x11
        /*354e*/ 	.short	(.L_2286 - .L_2285)
	.align		4
.L_2285:
        /*3550*/ 	.word	index@($_ZN7cutlass13device_kernelIN5flash19enable_sm80_to_sm89INS1_16FlashAttnBwdSm80INS1_25CollectiveMainloopBwdSm80ILi2ELi2EN4cute5tupleIJNS5_1CILi128EEES8_NS7_ILi64EEEEEENS_10bfloat16_tEfNS_4arch4Sm80ELb1ELb0ELb1ELb1ELb1ELb0ELb0ELb0ELi2ELi4ELi4ELi4ELb0EEENS1_21CollectiveEpilogueBwdISA_SB_SD_Li256ELb1ELb0ELi2EEENS1_25SingleTileBwdLPTSchedulerILb1ELi128ELb1EEEEEEEEEvNT_6ParamsE$_ZN4cute3eso3ESOILb1ELb0EJNS_14ComposedLayoutINS_7SwizzleILi3ELi3ELi3EEENS_1CILi0EEENS_6LayoutINS_5tupleIJNS8_IJNS8_IJNS5_ILi4EEENS5_ILi8EEEEEENS8_IJNS5_ILi2EEENS5_ILi1EEEEEEEEENS8_IJNS8_IJSC_SC_EEESB_EEEEEENS8_IJNS8_IJNS8_IJNS5_ILi128EEESD_EEENS8_IJSA_S6_EEEEEENS8_IJNS8_IJNS5_ILi64EEENS5_ILi512EEEEEENS8_IJNS5_ILi16EEENS5_ILi1024EEEEEEEEEEEEEEEENS_10ViewEngineINS_8smem_ptrIPN7cutlass10bfloat16_tEEEEEEEC2ERKSW_RKS13_)
        /*3554*/ 	.word	0x00000000


	//----- nvinfo : EIATTR_FRAME_SIZE
	.align		4
.L_2286:
        /*3558*/ 	.byte	0x04, 0x11
        /*355a*/ 	.short	(.L_2288 - .L_2287)
	.align		4
.L_2287:
        /*355c*/ 	.word	index@($_ZN7cutlass13device_kernelIN5flash19enable_sm80_to_sm89INS1_16FlashAttnBwdSm80INS1_25CollectiveMainloopBwdSm80ILi2ELi2EN4cute5tupleIJNS5_1CILi128EEES8_NS7_ILi64EEEEEENS_10bfloat16_tEfNS_4arch4Sm80ELb1ELb0ELb1ELb1ELb1ELb0ELb0ELb0ELi2ELi4ELi4ELi4ELb0EEENS1_21CollectiveEpilogueBwdISA_SB_SD_Li256ELb1ELb0ELi2EEENS1_25SingleTileBwdLPTSchedulerILb1ELi128ELb1EEEEEEEEEvNT_6ParamsE$_ZN4cute3eso3ESOILb1ELb0EJNS_14ComposedLayoutINS_7SwizzleILi3ELi3ELi3EEENS_1CILi0EEENS_6LayoutINS_5tupleIJNS8_IJNS8_IJNS5_ILi4EEENS5_ILi8EEEEEENS8_IJNS5_ILi2EEENS5_ILi1EEEEEEEEENS8_IJNS8_IJSC_SC_EEENS8_IJSA_S9_EEEEEEEEENS8_IJNS8_IJNS8_IJSC_NS5_ILi64EEEEEENS8_IJNS5_ILi512EEES6_EEEEEENS8_IJNS8_IJSD_SA_EEENS8_IJNS5_ILi1024EEENS5_ILi16EEEEEEEEEEEEEEEENS_10ViewEngineINS_8smem_ptrIPN7cutlass10bfloat16_tEEEEEEEC2ERKSW_RKS13_)
        /*3560*/ 	.word	0x00000000


	//----- nvinfo : EIATTR_FRAME_SIZE
	.align		4
.L_2288:
        /*3564*/ 	.byte	0x04, 0x11
        /*3566*/ 	.short	(.L_2290 - .L_2289)
	.align		4
.L_2289:
        /*3568*/ 	.word	index@($_ZN7cutlass13device_kernelIN5flash19enable_sm80_to_sm89INS1_16FlashAttnBwdSm80INS1_25CollectiveMainloopBwdSm80ILi2ELi2EN4cute5tupleIJNS5_1CILi128EEES8_NS7_ILi64EEEEEENS_10bfloat16_tEfNS_4arch4Sm80ELb1ELb0ELb1ELb1ELb1ELb0ELb0ELb0ELi2ELi4ELi4ELi4ELb0EEENS1_21CollectiveEpilogueBwdISA_SB_SD_Li256ELb1ELb0ELi2EEENS1_25SingleTileBwdLPTSchedulerILb1ELi128ELb1EEEEEEEEEvNT_6ParamsE$_ZN4cute3eso3ESOILb1ELb0EJNS_10UnderscoreEiiEEC2ERKS2_RKiS7_)
        /*356c*/ 	.word	0x00000000


	//----- nvinfo : EIATTR_FRAME_SIZE
	.align		4
.L_2290:
        /*3570*/ 	.byte	0x04, 0x11
        /*3572*/ 	.short	(.L_2292 - .L_2291)
	.align		4
.L_2291:
        /*3574*/ 	.word	index@($_ZN7cutlass13device_kernelIN5flash19enable_sm80_to_sm89INS1_16FlashAttnBwdSm80INS1_25CollectiveMainloopBwdSm80ILi2ELi2EN4cute5tupleIJNS5_1CILi128EEES8_NS7_ILi64EEEEEENS_10bfloat16_tEfNS_4arch4Sm80ELb1ELb0ELb1ELb1ELb1ELb0ELb0ELb0ELi2ELi4ELi4ELi4ELb0EEENS1_21CollectiveEpilogueBwdISA_SB_SD_Li256ELb1ELb0ELi2EEENS1_25SingleTileBwdLPTSchedulerILb1ELi128ELb1EEEEEEEEEvNT_6ParamsE$_ZN4cute3eso3ESOILb1ELb0EJNS_10UnderscoreEiEEC2ERKS2_RKi)
        /*3578*/ 	.word	0x00000000


	//----- nvinfo : EIATTR_FRAME_SIZE
	.align		4
.L_2292:
        /*357c*/ 	.byte	0x04, 0x11
        /*357e*/ 	.short	(.L_2294 - .L_2293)
	.align		4
.L_2293:
        /*3580*/ 	.word	index@($_ZN7cutlass13device_kernelIN5flash19enable_sm80_to_sm89INS1_16FlashAttnBwdSm80INS1_25CollectiveMainloopBwdSm80ILi2ELi2EN4cute5tupleIJNS5_1CILi128EEES8_NS7_ILi64EEEEEENS_10bfloat16_tEfNS_4arch4Sm80ELb1ELb0ELb1ELb1ELb1ELb0ELb0ELb0ELi2ELi4ELi4ELi4ELb0EEENS1_21CollectiveEpilogueBwdISA_SB_SD_Li256ELb1ELb0ELi2EEENS1_25SingleTileBwdLPTSchedulerILb1ELi128ELb1EEEEEEEEEvNT_6ParamsE$_ZN4cute3eso3ESOILb1ELb0EJNS_10UnderscoreES2_iEEC2ERKS2_S5_RKi)
        /*3584*/ 	.word	0x00000000


	//----- nvinfo : EIATTR_FRAME_SIZE
	.align		4
.L_2294:
        /*3588*/ 	.byte	0x04, 0x11
        /*358a*/ 	.short	(.L_2296 - .L_2295)
	.align		4
.L_2295:
        /*358c*/ 	.word	index@($_ZN7cutlass13device_kernelIN5flash19enable_sm80_to_sm89INS1_16FlashAttnBwdSm80INS1_25CollectiveMainloopBwdSm80ILi2ELi2EN4cute5tupleIJNS5_1CILi128EEES8_NS7_ILi64EEEEEENS_10bfloat16_tEfNS_4arch4Sm80ELb1ELb0ELb1ELb1ELb1ELb0ELb0ELb0ELi2ELi4ELi4ELi4ELb0EEENS1_21CollectiveEpilogueBwdISA_SB_SD_Li256ELb1ELb0ELi2EEENS1_25SingleTileBwdLPTSchedulerILb1ELi128ELb1EEEEEEEEEvNT_6ParamsE$_ZN4cute3eso3ESOILb1ELb0EJNS_10UnderscoreES2_S2_iEEC2ERKS2_S5_S5_RKi)
        /*3590*/ 	.word	0x00000000


	//----- nvinfo : EIATTR_FRAME_SIZE
	.align		4
.L_2296:
        /*3594*/ 	.byte	0x04, 0x11
        /*3596*/ 	.short	(.L_2298 - .L_2297)
	.align		4
.L_2297:
        /*3598*/ 	.word	index@($_ZN7cutlass13device_kernelIN5flash19enable_sm80_to_sm89INS1_16FlashAttnBwdSm80INS1_25CollectiveMainloopBwdSm80ILi2ELi2EN4cute5tupleIJNS5_1CILi128EEES8_NS7_ILi64EEEEEENS_10bfloat16_tEfNS_4arch4Sm80ELb1ELb0ELb1ELb1ELb1ELb0ELb0ELb0ELi2ELi4ELi4ELi4ELb0EEENS1_21CollectiveEpilogueBwdISA_SB_SD_Li256ELb1ELb0ELi2EEENS1_25SingleTileBwdLPTSchedulerILb1ELi128ELb1EEEEEEEEEvNT_6ParamsE$_ZN4cute3eso3ESOILb0ELb1EJlEEC2ERKl)
        /*359c*/ 	.word	0x00000000


	//----- nvinfo : EIATTR_FRAME_SIZE
	.align		4
.L_2298:
        /*35a0*/ 	.byte	0x04, 0x11
        /*35a2*/ 	.short	(.L_2300 - .L_2299)
	.align		4
.L_2299:
        /*35a4*/ 	.word	index@($_ZN7cutlass13device_kernelIN5flash19enable_sm80_to_sm89INS1_16FlashAttnBwdSm80INS1_25CollectiveMainloopBwdSm80ILi2ELi2EN4cute5tupleIJNS5_1CILi128EEES8_NS7_ILi64EEEEEENS_10bfloat16_tEfNS_4arch4Sm80ELb1ELb0ELb1ELb1ELb1ELb0ELb0ELb0ELi2ELi4ELi4ELi4ELb0EEENS1_21CollectiveEpilogueBwdISA_SB_SD_Li256ELb1ELb0ELi2EEENS1_25SingleTileBwdLPTSchedulerILb1ELi128ELb1EEEEEEEEEvNT_6ParamsE$_ZN4cute3eso3ESOILb0ELb1EJiNS_1CILi72EEENS2_ILi512EEEEEC2ERKiRKS3_RKS4_)
        /*35a8*/ 	.word	0x00000000


	//----- nvinfo : EIATTR_FRAME_SIZE
	.align		4
.L_2300:
        /*35ac*/ 	.byte	0x04, 0x11
        /*35ae*/ 	.short	(.L_2302 - .L_2301)
	.align		4
.L_2301:
        /*35b0*/ 	.word	index@($_ZN7cutlass13device_kernelIN5flash19enable_sm80_to_sm89INS1_16FlashAttnBwdSm80INS1_25CollectiveMainloopBwdSm80ILi2ELi2EN4cute5tupleIJNS5_1CILi128EEES8_NS7_ILi64EEEEEENS_10bfloat16_tEfNS_4arch4Sm80ELb1ELb0ELb1ELb1ELb1ELb0ELb0ELb0ELi2ELi4ELi4ELi4ELb0EEENS1_21CollectiveEpilogueBwdISA_SB_SD_Li256ELb1ELb0ELi2EEENS1_25SingleTileBwdLPTSchedulerILb1ELi128ELb1EEEEEEEEEvNT_6ParamsE$_ZN4cute3eso3ESOILb0ELb1EJiNS_1CILi512EEEEEC2ERKiRKS3_)
        /*35b4*/ 	.word	0x00000000


	//----- nvinfo : EIATTR_FRAME_SIZE
	.align		4
.L_2302:
        /*35b8*/ 	.byte	0x04, 0x11
        /*35ba*/ 	.short	(.L_2304 - .L_2303)
	.align		4
.L_2303:
        /*35bc*/ 	.word	index@($_ZN7cutlass13device_kernelIN5flash19enable_sm80_to_sm89INS1_16FlashAttnBwdSm80INS1_25CollectiveMainloopBwdSm80ILi2ELi2EN4cute5tupleIJNS5_1CILi128EEES8_NS7_ILi64EEEEEENS_10bfloat16_tEfNS_4arch4Sm80ELb1ELb0ELb1ELb1ELb1ELb0ELb0ELb0ELi2ELi4ELi4ELi4ELb0EEENS1_21CollectiveEpilogueBwdISA_SB_SD_Li256ELb1ELb0ELi2EEENS1_25SingleTileBwdLPTSchedulerILb1ELi128ELb1EEEEEEEEEvNT_6ParamsE$_ZN4cute3eso3ESOILb0ELb1EJiNS_1CILi4096EEEEEC2ERKiRKS3_)
        /*35c0*/ 	.word	0x00000000


	//----- nvinfo : EIATTR_FRAME_SIZE
	.align		4
.L_2304:
        /*35c4*/ 	.byte	0x04, 0x11
        /*35c6*/ 	.short	(.L_2306 - .L_2305)
	.align		4
.L_2305:
        /*35c8*/ 	.word	index@($_ZN7cutlass13device_kernelIN5flash19enable_sm80_to_sm89INS1_16FlashAttnBwdSm80INS1_25CollectiveMainloopBwdSm80ILi2ELi2EN4cute5tupleIJNS5_1CILi128EEES8_NS7_ILi64EEEEEENS_10bfloat16_tEfNS_4arch4Sm80ELb1ELb0ELb1ELb1ELb1ELb0ELb0ELb0ELi2ELi4ELi4ELi4ELb0EEENS1_21CollectiveEpilogueBwdISA_SB_SD_Li256ELb1ELb0ELi2EEENS1_25SingleTileBwdLPTSchedulerILb1ELi128ELb1EEEEEEEEEvNT_6ParamsE$_ZN4cute3eso3ESOILb0ELb1EJiNS_1CILi144EEENS2_ILi512EEEEEC2ERKiRKS3_RKS4_)
        /*35cc*/ 	.word	0x00000000


	//----- nvinfo : EIATTR_FRAME_SIZE
	.align		4
.L_2306:
        /*35d0*/ 	.byte	0x04, 0x11
        /*35d2*/ 	.short	(.L_2308 - .L_2307)
	.align		4
.L_2307:
        /*35d4*/ 	.word	index@($_ZN7cutlass13device_kernelIN5flash19enable_sm80_to_sm89INS1_16FlashAttnBwdSm80INS1_25CollectiveMainloopBwdSm80ILi2ELi2EN4cute5tupleIJNS5_1CILi128EEES8_NS7_ILi64EEEEEENS_10bfloat16_tEfNS_4arch4Sm80ELb1ELb0ELb1ELb1ELb1ELb0ELb0ELb0ELi2ELi4ELi4ELi4ELb0EEENS1_21CollectiveEpilogueBwdISA_SB_SD_Li256ELb1ELb0ELi2EEENS1_25SingleTileBwdLPTSchedulerILb1ELi128ELb1EEEEEEEEEvNT_6ParamsE$_ZN4cute3eso3ESOILb0ELb1EJiNS_1CILi144EEENS2_ILi288EEEEEC2ERKiRKS3_RKS4_)
        /*35d8*/ 	.word	0x00000000


	//----- nvinfo : EIATTR_FRAME_SIZE
	.align		4
.L_2308:
        /*35dc*/ 	.byte	0x04, 0x11
        /*35de*/ 	.short	(.L_2310 - .L_2309)
	.align		4
.L_2309:
        /*35e0*/ 	.word	index@($_ZN7cutlass13device_kernelIN5flash19enable_sm80_to_sm89INS1_16FlashAttnBwdSm80INS1_25CollectiveMainloopBwdSm80ILi2ELi2EN4cute5tupleIJNS5_1CILi128EEES8_NS7_ILi64EEEEEENS_10bfloat16_tEfNS_4arch4Sm80ELb1ELb0ELb1ELb1ELb1ELb0ELb0ELb0ELi2ELi4ELi4ELi4ELb0EEENS1_21CollectiveEpilogueBwdISA_SB_SD_Li256ELb1ELb0ELi2EEENS1_25SingleTileBwdLPTSchedulerILb1ELi128ELb1EEEEEEEEEvNT_6ParamsE$_ZN4cute3eso3ESOILb0ELb1EJiNS_1CILi0EEEEEC2ERKiRKS3_)
        /*35e4*/ 	.word	0x00000000


	//----- nvinfo : EIATTR_FRAME_SIZE
	.align		4
.L_2310:
        /*35e8*/ 	.byte	0x04, 0x11
        /*35ea*/ 	.short	(.L_2312 - .L_2311)
	.align		4
.L_2311:
        /*35ec*/ 	.word	index@($_ZN7cutlass13device_kernelIN5flash19enable_sm80_to_sm89INS1_16FlashAttnBwdSm80INS1_25CollectiveMainloopBwdSm80ILi2ELi2EN4cute5tupleIJNS5_1CILi128EEES8_NS7_ILi64EEEEEENS_10bfloat16_tEfNS_4arch4Sm80ELb1ELb0ELb1ELb1ELb1ELb0ELb0ELb0ELi2ELi4ELi4ELi4ELb0EEENS1_21CollectiveEpilogueBwdISA_SB_SD_Li256ELb1ELb0ELi2EEENS1_25SingleTileBwdLPTSchedulerILb1ELi128ELb1EEEEEEEEEvNT_6ParamsE$_ZN4cute3eso3ESOILb0ELb1EJiEEC2ERKi)
        /*35f0*/ 	.word	0x00000000


	//----- nvinfo : EIATTR_FRAME_SIZE
	.align		4
.L_2312:
        /*35f4*/ 	.byte	0x04, 0x11
        /*35f6*/ 	.short	(.L_2314 - .L_2313)
	.align		4
.L_2313:
        /*35f8*/ 	.word	index@($_ZN7cutlass13device_kernelIN5flash19enable_sm80_to_sm89INS1_16FlashAttnBwdSm80INS1_25CollectiveMainloopBwdSm80ILi2ELi2EN4cute5tupleIJNS5_1CILi128EEES8_NS7_ILi64EEEEEENS_10bfloat16_tEfNS_4arch4Sm80ELb1ELb0ELb1ELb1ELb1ELb0ELb0ELb0ELi2ELi4ELi4ELi4ELb0EEENS1_21CollectiveEpilogueBwdISA_SB_SD_Li256ELb1ELb0ELi2EEENS1_25SingleTileBwdLPTSchedulerILb1ELi128ELb1EEEEEEEEEvNT_6ParamsE$_ZN4cute3eso3ESOILb0ELb1EJNS_6LayoutINS_5tupleIJNS3_IJNS_1CILi8EEENS4_ILi1EEEEEENS4_ILi2EEEEEENS3_IJNS3_IJS6_NS4_ILi0EEEEEEiEEEEESA_EEC2ERKSD_RKSA_)
        /*35fc*/ 	.word	0x00000000


	//----- nvinfo : EIATTR_FRAME_SIZE
	.align		4
.L_2314:
        /*3600*/ 	.byte	0x04, 0x11
        /*3602*/ 	.short	(.L_2316 - .L_2315)
	.align		4
.L_2315:
        /*3604*/ 	.word	index@($_ZN7cutlass13device_kernelIN5flash19enable_sm80_to_sm89INS1_16FlashAttnBwdSm80INS1_25CollectiveMainloopBwdSm80ILi2ELi2EN4cute5tupleIJNS5_1CILi128EEES8_NS7_ILi64EEEEEENS_10bfloat16_tEfNS_4arch4Sm80ELb1ELb0ELb1ELb1ELb1ELb0ELb0ELb0ELi2ELi4ELi4ELi4ELb0EEENS1_21CollectiveEpilogueBwdISA_SB_SD_Li256ELb1ELb0ELi2EEENS1_25SingleTileBwdLPTSchedulerILb1ELi128ELb1EEEEEEEEEvNT_6ParamsE$_ZN4cute3eso3ESOILb0ELb1EJNS_5tupleIJiiEEENS_1CILi8192EEEEEC2ERKS3_RKS5_)
        /*3608*/ 	.word	0x00000000


	//----- nvinfo : EIATTR_FRAME_SIZE
	.align		4
.L_2316:
        /*360c*/ 	.byte	0x04, 0x11
        /*360e*/ 	.short	(.L_2318 - .L_2317)
	.align		4
.L_2317:
        /*3610*/ 	.word	index@($_ZN7cutlass13device_kernelIN5flash19enable_sm80_to_sm89INS1_16FlashAttnBwdSm80INS1_25CollectiveMainloopBwdSm80ILi2ELi2EN4cute5tupleIJNS5_1CILi128EEES8_NS7_ILi64EEEEEENS_10bfloat16_tEfNS_4arch4Sm80ELb1ELb0ELb1ELb1ELb1ELb0ELb0ELb0ELi2ELi4ELi4ELi4ELb0EEENS1_21CollectiveEpilogueBwdISA_SB_SD_Li256ELb1ELb0ELi2EEENS1_25SingleTileBwdLPTSchedulerILb1ELi128ELb1EEEEEEEEEvNT_6ParamsE$_ZN4cute3eso3ESOILb0ELb1EJNS_5tupleIJiiEEENS_1CILi1024EEEEEC2ERKS3_RKS5_)
        /*3614*/ 	.word	0x00000000


	//----- nvinfo : EIATTR_FRAME_SIZE
	.align		4
.L_2318:
        /*3618*/ 	.byte	0x04, 0x11
        /*361a*/ 	.short	(.L_2320 - .L_2319)
	.align		4
.L_2319:
        /*361c*/ 	.word	index@($_ZN7cutlass13device_kernelIN5flash19enable_sm80_to_sm89INS1_16FlashAttnBwdSm80INS1_25CollectiveMainloopBwdSm80ILi2ELi2EN4cute5tupleIJNS5_1CILi128EEES8_NS7_ILi64EEEEEENS_10bfloat16_tEfNS_4arch4Sm80ELb1ELb0ELb1ELb1ELb1ELb0ELb0ELb0ELi2ELi4ELi4ELi4ELb0EEENS1_21CollectiveEpilogueBwdISA_SB_SD_Li256ELb1ELb0ELi2EEENS1_25SingleTileBwdLPTSchedulerILb1ELi128ELb1EEEEEEEEEvNT_6ParamsE$_ZN4cute3eso3ESOILb0ELb1EJNS_5tupleIJiiEEEEEC2ERKS3_)
        /*3620*/ 	.word	0x00000000


	//----- nvinfo : EIATTR_FRAME_SIZE
	.align		4
.L_2320:
        /*3624*/ 	.byte	0x04, 0x11
        /*3626*/ 	.short	(.L_2322 - .L_2321)
	.align		4
.L_2321:
        /*3628*/ 	.word	index@($_ZN7cutlass13device_kernelIN5flash19enable_sm80_to_sm89INS1_16FlashAttnBwdSm80INS1_25CollectiveMainloopBwdSm80ILi2ELi2EN4cute5tupleIJNS5_1CILi128EEES8_NS7_ILi64EEEEEENS_10bfloat16_tEfNS_4arch4Sm80ELb1ELb0ELb1ELb1ELb1ELb0ELb0ELb0ELi2ELi4ELi4ELi4ELb0EEENS1_21CollectiveEpilogueBwdISA_SB_SD_Li256ELb1ELb0ELi2EEENS1_25SingleTileBwdLPTSchedulerILb1ELi128ELb1EEEEEEEEEvNT_6ParamsE$_ZN4cute3eso3ESOILb0ELb1EJNS_5tupleIJiNS2_IJiiEEEEEENS2_IJNS_10UnderscoreENS2_IJS5_S5_EEEEEEEEC2ERKS4_RKS7_)
        /*362c*/ 	.word	0x00000000


	//----- nvinfo : EIATTR_FRAME_SIZE
	.align		4
.L_2322:
        /*3630*/ 	.byte	0x04, 0x11
        /*3632*/ 	.short	(.L_2324 - .L_2323)
	.align		4
.L_2323:
        /*3634*/ 	.word	index@($_ZN7cutlass13device_kernelIN5flash19enable_sm80_to_sm89INS1_16FlashAttnBwdSm80INS1_25CollectiveMainloopBwdSm80ILi2ELi2EN4cute5tupleIJNS5_1CILi128EEES8_NS7_ILi64EEEEEENS_10bfloat16_tEfNS_4arch4Sm80ELb1ELb0ELb1ELb1ELb1ELb0ELb0ELb0ELi2ELi4ELi4ELi4ELb0EEENS1_21CollectiveEpilogueBwdISA_SB_SD_Li256ELb1ELb0ELi2EEENS1_25SingleTileBwdLPTSchedulerILb1ELi128ELb1EEEEEEEEEvNT_6ParamsE$_ZN4cute3eso3ESOILb0ELb1EJNS_5tupleIJiNS2_IJiNS_1CILi0EEEEEEEEENS2_IJNS_10UnderscoreENS2_IJS7_S7_EEEEEEEEC2ERKS6_RKS9_)
        /*3638*/ 	.word	0x00000000


	//----- nvinfo : EIATTR_FRAME_SIZE
	.align		4
.L_2324:
        /*363c*/ 	.byte	0x04, 0x11
        /*363e*/ 	.short	(.L_2326 - .L_2325)
	.align		4
.L_2325:
        /*3640*/ 	.word	index@($_ZN7cutlass13device_kernelIN5flash19enable_sm80_to_sm89INS1_16FlashAttnBwdSm80INS1_25CollectiveMainloopBwdSm80ILi2ELi2EN4cute5tupleIJNS5_1CILi128EEES8_NS7_ILi64EEEEEENS_10bfloat16_tEfNS_4arch4Sm80ELb1ELb0ELb1ELb1ELb1ELb0ELb0ELb0ELi2ELi4ELi4ELi4ELb0EEENS1_21CollectiveEpilogueBwdISA_SB_SD_Li256ELb1ELb0ELi2EEENS1_25SingleTileBwdLPTSchedulerILb1ELi128ELb1EEEEEEEEEvNT_6ParamsE$_ZN4cute3eso3ESOILb0ELb0EJiiiNS_1CILi72EEENS2_ILi512EEEEEC2ERKiS7_S7_RKS3_RKS4_)
        /*3644*/ 	.word	0x00000000


	//----- nvinfo : EIATTR_FRAME_SIZE
	.align		4
.L_2326:
        /*3648*/ 	.byte	0x04, 0x11
        /*364a*/ 	.short	(.L_2328 - .L_2327)
	.align		4
.L_2327:
        /*364c*/ 	.word	index@($_ZN7cutlass13device_kernelIN5flash19enable_sm80_to_sm89INS1_16FlashAttnBwdSm80INS1_25CollectiveMainloopBwdSm80ILi2ELi2EN4cute5tupleIJNS5_1CILi128EEES8_NS7_ILi64EEEEEENS_10bfloat16_tEfNS_4arch4Sm80ELb1ELb0ELb1ELb1ELb1ELb0ELb0ELb0ELi2ELi4ELi4ELi4ELb0EEENS1_21CollectiveEpilogueBwdISA_SB_SD_Li256ELb1ELb0ELi2EEENS1_25SingleTileBwdLPTSchedulerILb1ELi128ELb1EEEEEEEEEvNT_6ParamsE$_ZN4cute3eso3ESOILb0ELb0EJiiiNS_1CILi144EEENS2_ILi512EEEEEC2ERKiS7_S7_RKS3_RKS4_)
        /*3650*/ 	.word	0x00000000


	//----- nvinfo : EIATTR_FRAME_SIZE
	.align		4
.L_2328:
        /*3654*/ 	.byte	0x04, 0x11
        /*3656*/ 	.short	(.L_2330 - .L_2329)
	.align		4
.L_2329:
        /*3658*/ 	.word	index@($_ZN7cutlass13device_kernelIN5flash19enable_sm80_to_sm89INS1_16FlashAttnBwdSm80INS1_25CollectiveMainloopBwdSm80ILi2ELi2EN4cute5tupleIJNS5_1CILi128EEES8_NS7_ILi64EEEEEENS_10bfloat16_tEfNS_4arch4Sm80ELb1ELb0ELb1ELb1ELb1ELb0ELb0ELb0ELi2ELi4ELi4ELi4ELb0EEENS1_21CollectiveEpilogueBwdISA_SB_SD_Li256ELb1ELb0ELi2EEENS1_25SingleTileBwdLPTSchedulerILb1ELi128ELb1EEEEEEEEEvNT_6ParamsE$_ZN4cute3eso3ESOILb0ELb0EJiiiNS_1CILi0EEEEEC2ERKiS6_S6_RKS3_)
        /*365c*/ 	.word	0x00000000


	//----- nvinfo : EIATTR_FRAME_SIZE
	.align		4
.L_2330:
        /*3660*/ 	.byte	0x04, 0x11
        /*3662*/ 	.short	(.L_2332 - .L_2331)
	.align		4
.L_2331:
        /*3664*/ 	.word	index@($_ZN7cutlass13device_kernelIN5flash19enable_sm80_to_sm89INS1_16FlashAttnBwdSm80INS1_25CollectiveMainloopBwdSm80ILi2ELi2EN4cute5tupleIJNS5_1CILi128EEES8_NS7_ILi64EEEEEENS_10bfloat16_tEfNS_4arch4Sm80ELb1ELb0ELb1ELb1ELb1ELb0ELb0ELb0ELi2ELi4ELi4ELi4ELb0EEENS1_21CollectiveEpilogueBwdISA_SB_SD_Li256ELb1ELb0ELi2EEENS1_25SingleTileBwdLPTSchedulerILb1ELi128ELb1EEEEEEEEEvNT_6ParamsE$_ZN4cute3eso3ESOILb0ELb0EJiiiEEC2ERKiS4_S4_)
        /*3668*/ 	.word	0x00000000


	//----- nvinfo : EIATTR_FRAME_SIZE
	.align		4
.L_2332:
        /*366c*/ 	.byte	0x04, 0x11
        /*366e*/ 	.short	(.L_2334 - .L_2333)
	.align		4
.L_2333:
        /*3670*/ 	.word	index@($_ZN7cutlass13device_kernelIN5flash19enable_sm80_to_sm89INS1_16FlashAttnBwdSm80INS1_25CollectiveMainloopBwdSm80ILi2ELi2EN4cute5tupleIJNS5_1CILi128EEES8_NS7_ILi64EEEEEENS_10bfloat16_tEfNS_4arch4Sm80ELb1ELb0ELb1ELb1ELb1ELb0ELb0ELb0ELi2ELi4ELi4ELi4ELb0EEENS1_21CollectiveEpilogueBwdISA_SB_SD_Li256ELb1ELb0ELi2EEENS1_25SingleTileBwdLPTSchedulerILb1ELi128ELb1EEEEEEEEEvNT_6ParamsE$_ZN4cute3eso3ESOILb0ELb0EJiiNS_1CILi8192EEEEEC2ERKiS6_RKS3_)
        /*3674*/ 	.word	0x00000000


	//----- nvinfo : EIATTR_FRAME_SIZE
	.align		4
.L_2334:
        /*3678*/ 	.byte	0x04, 0x11
        /*367a*/ 	.short	(.L_2336 - .L_2335)
	.align		4
.L_2335:
        /*367c*/ 	.word	index@($_ZN7cutlass13device_kernelIN5flash19enable_sm80_to_sm89INS1_16FlashAttnBwdSm80INS1_25CollectiveMainloopBwdSm80ILi2ELi2EN4cute5tupleIJNS5_1CILi128EEES8_NS7_ILi64EEEEEENS_10bfloat16_tEfNS_4arch4Sm80ELb1ELb0ELb1ELb1ELb1ELb0ELb0ELb0ELi2ELi4ELi4ELi4ELb0EEENS1_21CollectiveEpilogueBwdISA_SB_SD_Li256ELb1ELb0ELi2EEENS1_25SingleTileBwdLPTSchedulerILb1ELi128ELb1EEEEEEEEEvNT_6ParamsE$_ZN4cute3eso3ESOILb0ELb0EJiiNS_1CILi72EEENS2_ILi512EEEEEC2ERKiS7_RKS3_RKS4_)
        /*3680*/ 	.word	0x00000000


	//----- nvinfo : EIATTR_FRAME_SIZE
	.align		4
.L_2336:
        /*3684*/ 	.byte	0x04, 0x11
        /*3686*/ 	.short	(.L_2338 - .L_2337)
	.align		4
.L_2337:
        /*3688*/ 	.word	index@($_ZN7cutlass13device_kernelIN5flash19enable_sm80_to_sm89INS1_16FlashAttnBwdSm80INS1_25CollectiveMainloopBwdSm80ILi2ELi2EN4cute5tupleIJNS5_1CILi128EEES8_NS7_ILi64EEEEEENS_10bfloat16_tEfNS_4arch4Sm80ELb1ELb0ELb1ELb1ELb1ELb0ELb0ELb0ELi2ELi4ELi4ELi4ELb0EEENS1_21CollectiveEpilogueBwdISA_SB_SD_Li256ELb1ELb0ELi2EEENS1_25SingleTileBwdLPTSchedulerILb1ELi128ELb1EEEEEEEEEvNT_6ParamsE$_ZN4cute3eso3ESOILb0ELb0EJiiNS_1CILi144EEENS2_ILi512EEEEEC2ERKiS7_RKS3_RKS4_)
        /*368c*/ 	.word	0x00000000


	//----- nvinfo : EIATTR_FRAME_SIZE
	.align		4
.L_2338:
        /*3690*/ 	.byte	0x04, 0x11
        /*3692*/ 	.short	(.L_2340 - .L_2339)
	.align		4
.L_2339:
        /*3694*/ 	.word	index@($_ZN7cutlass13device_kernelIN5flash19enable_sm80_to_sm89INS1_16FlashAttnBwdSm80INS1_25CollectiveMainloopBwdSm80ILi2ELi2EN4cute5tupleIJNS5_1CILi128EEES8_NS7_ILi64EEEEEENS_10bfloat16_tEfNS_4arch4Sm80ELb1ELb0ELb1ELb1ELb1ELb0ELb0ELb0ELi2ELi4ELi4ELi4ELb0EEENS1_21CollectiveEpilogueBwdISA_SB_SD_Li256ELb1ELb0ELi2EEENS1_25SingleTileBwdLPTSchedulerILb1ELi128ELb1EEEEEEEEEvNT_6ParamsE$_ZN4cute3eso3ESOILb0ELb0EJiiNS_1CILi1024EEEEEC2ERKiS6_RKS3_)
        /*3698*/ 	.word	0x00000000


	//----- nvinfo : EIATTR_FRAME_SIZE
	.align		4
.L_2340:
        /*369c*/ 	.byte	0x04, 0x11
        /*369e*/ 	.short	(.L_2342 - .L_2341)
	.align		4
.L_2341:
        /*36a0*/ 	.word	index@($_ZN7cutlass13device_kernelIN5flash19enable_sm80_to_sm89INS1_16FlashAttnBwdSm80INS1_25CollectiveMainloopBwdSm80ILi2ELi2EN4cute5tupleIJNS5_1CILi128EEES8_NS7_ILi64EEEEEENS_10bfloat16_tEfNS_4arch4Sm80ELb1ELb0ELb1ELb1ELb1ELb0ELb0ELb0ELi2ELi4ELi4ELi4ELb0EEENS1_21CollectiveEpilogueBwdISA_SB_SD_Li256ELb1ELb0ELi2EEENS1_25SingleTileBwdLPTSchedulerILb1ELi128ELb1EEEEEEEEEvNT_6ParamsE$_ZN4cute3eso3ESOILb0ELb0EJiiNS_1CILi0EEEEEC2ERKiS6_RKS3_)
        /*36a4*/ 	.word	0x00000000


	//----- nvinfo : EIATTR_FRAME_SIZE
	.align		4
.L_2342:
        /*36a8*/ 	.byte	0x04, 0x11
        /*36aa*/ 	.short	(.L_2344 - .L_2343)
	.align		4
.L_2343:
        /*36ac*/ 	.word	index@($_ZN7cutlass13device_kernelIN5flash19enable_sm80_to_sm89INS1_16FlashAttnBwdSm80INS1_25CollectiveMainloopBwdSm80ILi2ELi2EN4cute5tupleIJNS5_1CILi128EEES8_NS7_ILi64EEEEEENS_10bfloat16_tEfNS_4arch4Sm80ELb1ELb0ELb1ELb1ELb1ELb0ELb0ELb0ELi2ELi4ELi4ELi4ELb0EEENS1_21CollectiveEpilogueBwdISA_SB_SD_Li256ELb1ELb0ELi2EEENS1_25SingleTileBwdLPTSchedulerILb1ELi128ELb1EEEEEEEEEvNT_6ParamsE$_ZN4cute3eso3ESOILb0ELb0EJiiEEC2ERKiS4_)
        /*36b0*/ 	.word	0x00000000


	//----- nvinfo : EIATTR_FRAME_SIZE
	.align		4
.L_2344:
        /*36b4*/ 	.byte	0x04, 0x11
        /*36b6*/ 	.short	(.L_2346 - .L_2345)
	.align		4
.L_2345:
        /*36b8*/ 	.word	index@($_ZN7cutlass13device_kernelIN5flash19enable_sm80_to_sm89INS1_16FlashAttnBwdSm80INS1_25CollectiveMainloopBwdSm80ILi2ELi2EN4cute5tupleIJNS5_1CILi128EEES8_NS7_ILi64EEEEEENS_10bfloat16_tEfNS_4arch4Sm80ELb1ELb0ELb1ELb1ELb1ELb0ELb0ELb0ELi2ELi4ELi4ELi4ELb0EEENS1_21CollectiveEpilogueBwdISA_SB_SD_Li256ELb1ELb0ELi2EEENS1_25SingleTileBwdLPTSchedulerILb1ELi128ELb1EEEEEEEEEvNT_6ParamsE$_ZN4cute3eso3ESOILb0ELb0EJiNS_5tupleIJiiEEEEEC2ERKiRKS3_)
        /*36bc*/ 	.word	0x00000000


	//----- nvinfo : EIATTR_FRAME_SIZE
	.align		4
.L_2346:
        /*36c0*/ 	.byte	0x04, 0x11
        /*36c2*/ 	.short	(.L_2348 - .L_2347)
	.align		4
.L_2347:
        /*36c4*/ 	.word	index@($_ZN7cutlass13device_kernelIN5flash19enable_sm80_to_sm89INS1_16FlashAttnBwdSm80INS1_25CollectiveMainloopBwdSm80ILi2ELi2EN4cute5tupleIJNS5_1CILi128EEES8_NS7_ILi64EEEEEENS_10bfloat16_tEfNS_4arch4Sm80ELb1ELb0ELb1ELb1ELb1ELb0ELb0ELb0ELi2ELi4ELi4ELi4ELb0EEENS1_21CollectiveEpilogueBwdISA_SB_SD_Li256ELb1ELb0ELi2EEENS1_25SingleTileBwdLPTSchedulerILb1ELi128ELb1EEEEEEEEEvNT_6ParamsE$_ZN4cute3eso3ESOILb0ELb0EJiNS_5tupleIJiNS_1CILi0EEEEEEEEC2ERKiRKS5_)
        /*36c8*/ 	.word	0x00000000


	//----- nvinfo : EIATTR_FRAME_SIZE
	.align		4
.L_2348:
        /*36cc*/ 	.byte	0x04, 0x11
        /*36ce*/ 	.short	(.L_2350 - .L_2349)
	.align		4
.L_2349:
        /*36d0*/ 	.word	index@($_ZN7cutlass13device_kernelIN5flash19enable_sm80_to_sm89INS1_16FlashAttnBwdSm80INS1_25CollectiveMainloopBwdSm80ILi2ELi2EN4cute5tupleIJNS5_1CILi128EEES8_NS7_ILi64EEEEEENS_10bfloat16_tEfNS_4arch4Sm80ELb1ELb0ELb1ELb1ELb1ELb0ELb0ELb0ELi2ELi4ELi4ELi4ELb0EEENS1_21CollectiveEpilogueBwdISA_SB_SD_Li256ELb1ELb0ELi2EEENS1_25SingleTileBwdLPTSchedulerILb1ELi128ELb1EEEEEEEEEvNT_6ParamsE$_ZN4cute3eso3ESOILb0ELb0EJNS_6LayoutINS_5tupleIJNS3_IJNS_1CILi8EEENS4_ILi1EEEEEENS4_ILi4EEES6_EEENS3_IJNS3_IJS6_NS4_ILi0EEEEEElSA_EEEEElEEC2ERKSD_RKl)
        /*36d4*/ 	.word	0x00000000


	//----- nvinfo : EIATTR_FRAME_SIZE
	.align		4
.L_2350:
        /*36d8*/ 	.byte	0x04, 0x11
        /*36da*/ 	.short	(.L_2352 - .L_2351)
	.align		4
.L_2351:
        /*36dc*/ 	.word	index@($_ZN7cutlass13device_kernelIN5flash19enable_sm80_to_sm89INS1_16FlashAttnBwdSm80INS1_25CollectiveMainloopBwdSm80ILi2ELi2EN4cute5tupleIJNS5_1CILi128EEES8_NS7_ILi64EEEEEENS_10bfloat16_tEfNS_4arch4Sm80ELb1ELb0ELb1ELb1ELb1ELb0ELb0ELb0ELi2ELi4ELi4ELi4ELb0EEENS1_21CollectiveEpilogueBwdISA_SB_SD_Li256ELb1ELb0ELi2EEENS1_25SingleTileBwdLPTSchedulerILb1ELi128ELb1EEEEEEEEEvNT_6ParamsE$_ZN4cute3eso3ESOILb0ELb0EJNS_6LayoutINS_5tupleIJNS3_IJNS_1CILi8EEENS4_ILi1EEEEEENS4_ILi4EEES6_EEENS3_IJNS3_IJS6_NS4_ILi0EEEEEElSA_EEEEENS_10ViewEngineINS_8gmem_ptrIPKN7cutlass10bfloat16_tEEEEEEEC2ERKSD_RKSL_)
        /*36e0*/ 	.word	0x00000000


	//----- nvinfo : EIATTR_FRAME_SIZE
	.align		4
.L_2352:
        /*36e4*/ 	.byte	0x04, 0x11
        /*36e6*/ 	.short	(.L_2354 - .L_2353)
	.align		4
.L_2353:
        /*36e8*/ 	.word	index@($_ZN7cutlass13device_kernelIN5flash19enable_sm80_to_sm89INS1_16FlashAttnBwdSm80INS1_25CollectiveMainloopBwdSm80ILi2ELi2EN4cute5tupleIJNS5_1CILi128EEES8_NS7_ILi64EEEEEENS_10bfloat16_tEfNS_4arch4Sm80ELb1ELb0ELb1ELb1ELb1ELb0ELb0ELb0ELi2ELi4ELi4ELi4ELb0EEENS1_21CollectiveEpilogueBwdISA_SB_SD_Li256ELb1ELb0ELi2EEENS1_25SingleTileBwdLPTSchedulerILb1ELi128ELb1EEEEEEEEEvNT_6ParamsE$_ZN4cute3eso3ESOILb0ELb0EJNS_6LayoutINS_5tupleIJNS3_IJNS_1CILi8EEENS4_ILi1EEEEEENS4_ILi2EEES5_EEENS3_IJNS3_IJS6_NS4_ILi0EEEEEEiNS4_ILi1024EEEEEEEEiEEC2ERKSE_RKi)
        /*36ec*/ 	.word	0x00000000


	//----- nvinfo : EIATTR_FRAME_SIZE
	.align		4
.L_2354:
        /*36f0*/ 	.byte	0x04, 0x11
        /*36f2*/ 	.short	(.L_2356 - .L_2355)
	.align		4
.L_2355:
        /*36f4*/ 	.word	index@($_ZN7cutlass13device_kernelIN5flash19enable_sm80_to_sm89INS1_16FlashAttnBwdSm80INS1_25CollectiveMainloopBwdSm80ILi2ELi2EN4cute5tupleIJNS5_1CILi128EEES8_NS7_ILi64EEEEEENS_10bfloat16_tEfNS_4arch4Sm80ELb1ELb0ELb1ELb1ELb1ELb0ELb0ELb0ELi2ELi4ELi4ELi4ELb0EEENS1_21CollectiveEpilogueBwdISA_SB_SD_Li256ELb1ELb0ELi2EEENS1_25SingleTileBwdLPTSchedulerILb1ELi128ELb1EEEEEEEEEvNT_6ParamsE$_ZN4cute3eso3ESOILb0ELb0EJNS_6LayoutINS_5tupleIJNS3_IJNS_1CILi8EEENS4_ILi1EEEEEENS4_ILi2EEES5_EEENS3_IJNS3_IJS6_NS4_ILi0EEEEEEiNS4_ILi1024EEEEEEEENS_10ViewEngineINS_8smem_ptrIPN7cutlass10bfloat16_tEEEEEEEC2ERKSE_RKSL_)
        /*36f8*/ 	.word	0x00000000


	//----- nvinfo : EIATTR_FRAME_SIZE
	.align		4
.L_2356:
        /*36fc*/ 	.byte	0x04, 0x11
        /*36fe*/ 	.short	(.L_2358 - .L_2357)
	.align		4
.L_2357:
        /*3700*/ 	.word	index@($_ZN7cutlass13device_kernelIN5flash19enable_sm80_to_sm89INS1_16FlashAttnBwdSm80INS1_25CollectiveMainloopBwdSm80ILi2ELi2EN4cute5tupleIJNS5_1CILi128EEES8_NS7_ILi64EEEEEENS_10bfloat16_tEfNS_4arch4Sm80ELb1ELb0ELb1ELb1ELb1ELb0ELb0ELb0ELi2ELi4ELi4ELi4ELb0EEENS1_21CollectiveEpilogueBwdISA_SB_SD_Li256ELb1ELb0ELi2EEENS1_25SingleTileBwdLPTSchedulerILb1ELi128ELb1EEEEEEEEEvNT_6ParamsE$_ZN4cute3eso3ESOILb0ELb0EJNS_6LayoutINS_5tupleIJNS3_IJNS_1CILi8EEENS4_ILi1EEEEEENS4_ILi2EEENS3_IJS8_S8_EEEEEENS3_IJNS3_IJS6_NS4_ILi0EEEEEENS4_ILi4096EEENS3_IJiiEEEEEEEEiEEC2ERKSG_RKi)
        /*3704*/ 	.word	0x00000000


	//----- nvinfo : EIATTR_FRAME_SIZE
	.align		4
.L_2358:
        /*3708*/ 	.byte	0x04, 0x11
        /*370a*/ 	.short	(.L_2360 - .L_2359)
	.align		4
.L_2359:
        /*370c*/ 	.word	index@($_ZN7cutlass13device_kernelIN5flash19enable_sm80_to_sm89INS1_16FlashAttnBwdSm80INS1_25CollectiveMainloopBwdSm80ILi2ELi2EN4cute5tupleIJNS5_1CILi128EEES8_NS7_ILi64EEEEEENS_10bfloat16_tEfNS_4arch4Sm80ELb1ELb0ELb1ELb1ELb1ELb0ELb0ELb0ELi2ELi4ELi4ELi4ELb0EEENS1_21CollectiveEpilogueBwdISA_SB_SD_Li256ELb1ELb0ELi2EEENS1_25SingleTileBwdLPTSchedulerILb1ELi128ELb1EEEEEEEEEvNT_6ParamsE$_ZN4cute3eso3ESOILb0ELb0EJNS_6LayoutINS_5tupleIJNS3_IJNS_1CILi8EEENS4_ILi1EEEEEENS4_ILi2EEENS3_IJS8_S8_EEEEEENS3_IJNS3_IJS6_NS4_ILi0EEEEEENS4_ILi4096EEENS3_IJiiEEEEEEEENS_10ViewEngineINS_8smem_ptrIPN7cutlass10bfloat16_tEEEEEEEC2ERKSG_RKSN_)
        /*3710*/ 	.word	0x00000000


	//----- nvinfo : EIATTR_FRAME_SIZE
	.align		4
.L_2360:
        /*3714*/ 	.byte	0x04, 0x11
        /*3716*/ 	.short	(.L_2362 - .L_2361)
	.align		4
.L_2361:
        /*3718*/ 	.word	index@($_ZN7cutlass13device_kernelIN5flash19enable_sm80_to_sm89INS1_16FlashAttnBwdSm80INS1_25CollectiveMainloopBwdSm80ILi2ELi2EN4cute5tupleIJNS5_1CILi128EEES8_NS7_ILi64EEEEEENS_10bfloat16_tEfNS_4arch4Sm80ELb1ELb0ELb1ELb1ELb1ELb0ELb0ELb0ELi2ELi4ELi4ELi4ELb0EEENS1_21CollectiveEpilogueBwdISA_SB_SD_Li256ELb1ELb0ELi2EEENS1_25SingleTileBwdLPTSchedulerILb1ELi128ELb1EEEEEEEEEvNT_6ParamsE$_ZN4cute3eso3ESOILb0ELb0EJNS_6LayoutINS_5tupleIJNS3_IJNS_1CILi8EEENS4_ILi1EEEEEENS4_ILi2EEEEEENS3_IJNS3_IJS6_NS4_ILi0EEEEEEiEEEEEiEEC2ERKSD_RKi)
        /*371c*/ 	.word	0x00000000


	//----- nvinfo : EIATTR_FRAME_SIZE
	.align		4
.L_2362:
        /*3720*/ 	.byte	0x04, 0x11
        /*3722*/ 	.short	(.L_2364 - .L_2363)
	.align		4
.L_2363:
        /*3724*/ 	.word	index@($_ZN7cutlass13device_kernelIN5flash19enable_sm80_to_sm89INS1_16FlashAttnBwdSm80INS1_25CollectiveMainloopBwdSm80ILi2ELi2EN4cute5tupleIJNS5_1CILi128EEES8_NS7_ILi64EEEEEENS_10bfloat16_tEfNS_4arch4Sm80ELb1ELb0ELb1ELb1ELb1ELb0ELb0ELb0ELi2ELi4ELi4ELi4ELb0EEENS1_21CollectiveEpilogueBwdISA_SB_SD_Li256ELb1ELb0ELi2EEENS1_25SingleTileBwdLPTSchedulerILb1ELi128ELb1EEEEEEEEEvNT_6ParamsE$_ZN4cute3eso3ESOILb0ELb0EJNS_6LayoutINS_5tupleIJNS3_IJNS_1CILi8EEENS4_ILi1EEEEEENS4_ILi2EEEEEENS3_IJNS3_IJS6_NS4_ILi0EEEEEEiEEEEENS_10ViewEngineINS_8smem_ptrIPN7cutlass10bfloat16_tEEEEEEEC2ERKSD_RKSK_)
        /*3728*/ 	.word	0x00000000


	//----- nvinfo : EIATTR_FRAME_SIZE
	.align		4
.L_2364:
        /*372c*/ 	.byte	0x04, 0x11
        /*372e*/ 	.short	(.L_2366 - .L_2365)
	.align		4
.L_2365:
        /*3730*/ 	.word	index@($_ZN7cutlass13device_kernelIN5flash19enable_sm80_to_sm89INS1_16FlashAttnBwdSm80INS1_25CollectiveMainloopBwdSm80ILi2ELi2EN4cute5tupleIJNS5_1CILi128EEES8_NS7_ILi64EEEEEENS_10bfloat16_tEfNS_4arch4Sm80ELb1ELb0ELb1ELb1ELb1ELb0ELb0ELb0ELi2ELi4ELi4ELi4ELb0EEENS1_21CollectiveEpilogueBwdISA_SB_SD_Li256ELb1ELb0ELi2EEENS1_25SingleTileBwdLPTSchedulerILb1ELi128ELb1EEEEEEEEEvNT_6ParamsE$_ZN4cute3eso3ESOILb0ELb0EJNS_6LayoutINS_5tupleIJNS3_IJNS_1CILi8EEENS4_ILi1EEEEEENS3_IJNS4_ILi2EEEEEEEEENS3_IJNS3_IJS6_NS4_ILi0EEEEEENS3_IJiEEEEEEEENS_10ViewEngineINS_8smem_ptrIPN7cutlass10bfloat16_tEEEEEEEC2ERKSF_RKSM_)
        /*3734*/ 	.word	0x00000000


	//----- nvinfo : EIATTR_FRAME_SIZE
	.align		4
.L_2366:
        /*3738*/ 	.byte	0x04, 0x11
        /*373a*/ 	.short	(.L_2368 - .L_2367)
	.align		4
.L_2367:
        /*373c*/ 	.word	index@($_ZN7cutlass13device_kernelIN5flash19enable_sm80_to_sm89INS1_16FlashAttnBwdSm80INS1_25CollectiveMainloopBwdSm80ILi2ELi2EN4cute5tupleIJNS5_1CILi128EEES8_NS7_ILi64EEEEEENS_10bfloat16_tEfNS_4arch4Sm80ELb1ELb0ELb1ELb1ELb1ELb0ELb0ELb0ELi2ELi4ELi4ELi4ELb0EEENS1_21CollectiveEpilogueBwdISA_SB_SD_Li256ELb1ELb0ELi2EEENS1_25SingleTileBwdLPTSchedulerILb1ELi128ELb1EEEEEEEEEvNT_6ParamsE$_ZN4cute3eso3ESOILb0ELb0EJNS_6LayoutINS_5tupleIJNS3_IJNS_1CILi2EEES5_S5_EEES5_NS3_IJS5_S5_EEEEEENS3_IJNS3_IJNS4_ILi1EEENS4_ILi512EEEiEEENS4_ILi4096EEENS3_IJiiEEEEEEEEjEEC2ERKSF_RKj)
        /*3740*/ 	.word	0x00000000


	//----- nvinfo : EIATTR_FRAME_SIZE
	.align		4
.L_2368:
        /*3744*/ 	.byte	0x04, 0x11
        /*3746*/ 	.short	(.L_2370 - .L_2369)
	.align		4
.L_2369:
        /*3748*/ 	.word	index@($_ZN7cutlass13device_kernelIN5flash19enable_sm80_to_sm89INS1_16FlashAttnBwdSm80INS1_25CollectiveMainloopBwdSm80ILi2ELi2EN4cute5tupleIJNS5_1CILi128EEES8_NS7_ILi64EEEEEENS_10bfloat16_tEfNS_4arch4Sm80ELb1ELb0ELb1ELb1ELb1ELb0ELb0ELb0ELi2ELi4ELi4ELi4ELb0EEENS1_21CollectiveEpilogueBwdISA_SB_SD_Li256ELb1ELb0ELi2EEENS1_25SingleTileBwdLPTSchedulerILb1ELi128ELb1EEEEEEEEEvNT_6ParamsE$_ZN4cute3eso3ESOILb0ELb0EJNS_6LayoutINS_5tupleIJNS3_IJNS_1CILi2EEES5_S5_EEES5_NS3_IJS5_S5_EEEEEENS3_IJNS3_IJNS4_ILi1EEENS4_ILi512EEEiEEENS4_ILi4096EEENS3_IJiiEEEEEEEENS_10ViewEngineINS_8smem_ptrIPN7cutlass10bfloat16_tEEEEEEEC2ERKSF_RKSM_)
        /*374c*/ 	.word	0x00000000


	//----- nvinfo : EIATTR_FRAME_SIZE
	.align		4
.L_2370:
        /*3750*/ 	.byte	0x04, 0x11
        /*3752*/ 	.short	(.L_2372 - .L_2371)
	.align		4
.L_2371:
        /*3754*/ 	.word	index@($_ZN7cutlass13device_kernelIN5flash19enable_sm80_to_sm89INS1_16FlashAttnBwdSm80INS1_25CollectiveMainloopBwdSm80ILi2ELi2EN4cute5tupleIJNS5_1CILi128EEES8_NS7_ILi64EEEEEENS_10bfloat16_tEfNS_4arch4Sm80ELb1ELb0ELb1ELb1ELb1ELb0ELb0ELb0ELi2ELi4ELi4ELi4ELb0EEENS1_21CollectiveEpilogueBwdISA_SB_SD_Li256ELb1ELb0ELi2EEENS1_25SingleTileBwdLPTSchedulerILb1ELi128ELb1EEEEEEEEEvNT_6ParamsE$_ZN4cute3eso3ESOILb0ELb0EJNS_6LayoutINS_5tupleIJNS3_IJNS_1CILi2EEES5_S5_EEES5_NS3_IJNS3_IJS5_S5_EEES5_EEEEEENS3_IJNS3_IJNS4_ILi1EEENS4_ILi512EEEiEEENS4_ILi4096EEENS3_IJNS3_IJiiEEENS4_ILi8192EEEEEEEEEEEjEEC2ERKSI_RKj)
        /*3758*/ 	.word	0x00000000


	//----- nvinfo : EIATTR_FRAME_SIZE
	.align		4
.L_2372:
        /*375c*/ 	.byte	0x04, 0x11
        /*375e*/ 	.short	(.L_2374 - .L_2373)
	.align		4
.L_2373:
        /*3760*/ 	.word	index@($_ZN7cutlass13device_kernelIN5flash19enable_sm80_to_sm89INS1_16FlashAttnBwdSm80INS1_25CollectiveMainloopBwdSm80ILi2ELi2EN4cute5tupleIJNS5_1CILi128EEES8_NS7_ILi64EEEEEENS_10bfloat16_tEfNS_4arch4Sm80ELb1ELb0ELb1ELb1ELb1ELb0ELb0ELb0ELi2ELi4ELi4ELi4ELb0EEENS1_21CollectiveEpilogueBwdISA_SB_SD_Li256ELb1ELb0ELi2EEENS1_25SingleTileBwdLPTSchedulerILb1ELi128ELb1EEEEEEEEEvNT_6ParamsE$_ZN4cute3eso3ESOILb0ELb0EJNS_6LayoutINS_5tupleIJNS3_IJNS_1CILi2EEES5_S5_EEES5_NS3_IJNS3_IJS5_S5_EEES5_EEEEEENS3_IJNS3_IJNS4_ILi1EEENS4_ILi512EEEiEEENS4_ILi4096EEENS3_IJNS3_IJiiEEENS4_ILi8192EEEEEEEEEEENS_10ViewEngineINS_8smem_ptrIPN7cutlass10bfloat16_tEEEEEEEC2ERKSI_RKSP_)
        /*3764*/ 	.word	0x00000000


	//----- nvinfo : EIATTR_FRAME_SIZE
	.align		4
.L_2374:
        /*3768*/ 	.byte	0x04, 0x11
        /*376a*/ 	.short	(.L_2376 - .L_2375)
	.align		4
.L_2375:
        /*376c*/ 	.word	index@($_ZN7cutlass13device_kernelIN5flash19enable_sm80_to_sm89INS1_16FlashAttnBwdSm80INS1_25CollectiveMainloopBwdSm80ILi2ELi2EN4cute5tupleIJNS5_1CILi128EEES8_NS7_ILi64EEEEEENS_10bfloat16_tEfNS_4arch4Sm80ELb1ELb0ELb1ELb1ELb1ELb0ELb0ELb0ELi2ELi4ELi4ELi4ELb0EEENS1_21CollectiveEpilogueBwdISA_SB_SD_Li256ELb1ELb0ELi2EEENS1_25SingleTileBwdLPTSchedulerILb1ELi128ELb1EEEEEEEEEvNT_6ParamsE$_ZN4cute3eso3ESOILb0ELb0EJNS_6LayoutINS_5tupleIJNS3_IJNS_1CILi2EEES5_EEES6_NS4_ILi8EEEEEENS3_IJNS3_IJiNS4_ILi512EEEEEENS3_IJiiEEENS4_ILi1024EEEEEEEEjEEC2ERKSE_RKj)
        /*3770*/ 	.word	0x00000000


	//----- nvinfo : EIATTR_FRAME_SIZE
	.align		4
.L_2376:
        /*3774*/ 	.byte	0x04, 0x11
        /*3776*/ 	.short	(.L_2378 - .L_2377)
	.align		4
.L_2377:
        /*3778*/ 	.word	index@($_ZN7cutlass13device_kernelIN5flash19enable_sm80_to_sm89INS1_16FlashAttnBwdSm80INS1_25CollectiveMainloopBwdSm80ILi2ELi2EN4cute5tupleIJNS5_1CILi128EEES8_NS7_ILi64EEEEEENS_10bfloat16_tEfNS_4arch4Sm80ELb1ELb0ELb1ELb1ELb1ELb0ELb0ELb0ELi2ELi4ELi4ELi4ELb0EEENS1_21CollectiveEpilogueBwdISA_SB_SD_Li256ELb1ELb0ELi2EEENS1_25SingleTileBwdLPTSchedulerILb1ELi128ELb1EEEEEEEEEvNT_6ParamsE$_ZN4cute3eso3ESOILb0ELb0EJNS_6LayoutINS_5tupleIJNS3_IJNS_1CILi2EEES5_EEES6_NS4_ILi8EEEEEENS3_IJNS3_IJiNS4_ILi512EEEEEENS3_IJiiEEENS4_ILi1024EEEEEEEENS_10ViewEngineINS_8smem_ptrIPN7cutlass10bfloat16_tEEEEEEEC2ERKSE_RKSL_)
        /*377c*/ 	.word	0x00000000


	//----- nvinfo : EIATTR_FRAME_SIZE
	.align		4
.L_2378:
        /*3780*/ 	.byte	0x04, 0x11
        /*3782*/ 	.short	(.L_2380 - .L_2379)
	.align		4
.L_2379:
        /*3784*/ 	.word	index@($_ZN7cutlass13device_kernelIN5flash19enable_sm80_to_sm89INS1_16FlashAttnBwdSm80INS1_25CollectiveMainloopBwdSm80ILi2ELi2EN4cute5tupleIJNS5_1CILi128EEES8_NS7_ILi64EEEEEENS_10bfloat16_tEfNS_4arch4Sm80ELb1ELb0ELb1ELb1ELb1ELb0ELb0ELb0ELi2ELi4ELi4ELi4ELb0EEENS1_21CollectiveEpilogueBwdISA_SB_SD_Li256ELb1ELb0ELi2EEENS1_25SingleTileBwdLPTSchedulerILb1ELi128ELb1EEEEEEEEEvNT_6ParamsE$_ZN4cute3eso3ESOILb0ELb0EJNS_6LayoutINS_5tupleIJNS3_IJNS_1CILi2EEES5_EEENS4_ILi8EEES6_EEENS3_IJNS3_IJNS4_ILi1EEEiEEENS4_ILi1024EEENS3_IJiiEEEEEEEEjEEC2ERKSE_RKj)
        /*3788*/ 	.word	0x00000000


	//----- nvinfo : EIATTR_FRAME_SIZE
	.align		4
.L_2380:
        /*378c*/ 	.byte	0x04, 0x11
        /*378e*/ 	.short	(.L_2382 - .L_2381)
	.align		4
.L_2381:
        /*3790*/ 	.word	index@($_ZN7cutlass13device_kernelIN5flash19enable_sm80_to_sm89INS1_16FlashAttnBwdSm80INS1_25CollectiveMainloopBwdSm80ILi2ELi2EN4cute5tupleIJNS5_1CILi128EEES8_NS7_ILi64EEEEEENS_10bfloat16_tEfNS_4arch4Sm80ELb1ELb0ELb1ELb1ELb1ELb0ELb0ELb0ELi2ELi4ELi4ELi4ELb0EEENS1_21CollectiveEpilogueBwdISA_SB_SD_Li256ELb1ELb0ELi2EEENS1_25SingleTileBwdLPTSchedulerILb1ELi128ELb1EEEEEEEEEvNT_6ParamsE$_ZN4cute3eso3ESOILb0ELb0EJNS_6LayoutINS_5tupleIJNS3_IJNS_1CILi2EEES5_EEENS4_ILi8EEES6_EEENS3_IJNS3_IJNS4_ILi1EEEiEEENS4_ILi1024EEENS3_IJiiEEEEEEEENS_10ViewEngineINS_8smem_ptrIPN7cutlass10bfloat16_tEEEEEEEC2ERKSE_RKSL_)
        /*3794*/ 	.word	0x00000000


	//----- nvinfo : EIATTR_FRAME_SIZE
	.align		4
.L_2382:
        /*3798*/ 	.byte	0x04, 0x11
        /*379a*/ 	.short	(.L_2384 - .L_2383)
	.align		4
.L_2383:
        /*379c*/ 	.word	index@($_ZN7cutlass13device_kernelIN5flash19enable_sm80_to_sm89INS1_16FlashAttnBwdSm80INS1_25CollectiveMainloopBwdSm80ILi2ELi2EN4cute5tupleIJNS5_1CILi128EEES8_NS7_ILi64EEEEEENS_10bfloat16_tEfNS_4arch4Sm80ELb1ELb0ELb1ELb1ELb1ELb0ELb0ELb0ELi2ELi4ELi4ELi4ELb0EEENS1_21CollectiveEpilogueBwdISA_SB_SD_Li256ELb1ELb0ELi2EEENS1_25SingleTileBwdLPTSchedulerILb1ELi128ELb1EEEEEEEEEvNT_6ParamsE$_ZN4cute3eso3ESOILb0ELb0EJNS_6LayoutINS_5tupleIJNS3_IJNS_1CILi1EEENS3_IJS5_NS4_ILi2EEES6_EEEEEES6_NS3_IJS6_S6_EEEEEENS3_IJNS3_IJNS4_ILi0EEENS3_IJS5_NS4_ILi256EEEiEEEEEENS4_ILi2048EEENS3_IJiNS4_ILi4096EEEEEEEEEEENS_10ViewEngineINS_8smem_ptrIPjEEEEEEC2ERKSJ_RKSO_)
        /*37a0*/ 	.word	0x00000000


	//----- nvinfo : EIATTR_FRAME_SIZE
	.align		4
.L_2384:
        /*37a4*/ 	.byte	0x04, 0x11
        /*37a6*/ 	.short	(.L_2386 - .L_2385)
	.align		4
.L_2385:
        /*37a8*/ 	.word	index@($_ZN7cutlass13device_kernelIN5flash19enable_sm80_to_sm89INS1_16FlashAttnBwdSm80INS1_25CollectiveMainloopBwdSm80ILi2ELi2EN4cute5tupleIJNS5_1CILi128EEES8_NS7_ILi64EEEEEENS_10bfloat16_tEfNS_4arch4Sm80ELb1ELb0ELb1ELb1ELb1ELb0ELb0ELb0ELi2ELi4ELi4ELi4ELb0EEENS1_21CollectiveEpilogueBwdISA_SB_SD_Li256ELb1ELb0ELi2EEENS1_25SingleTileBwdLPTSchedulerILb1ELi128ELb1EEEEEEEEEvNT_6ParamsE$_ZN4cute3eso3ESOILb0ELb0EJNS_6LayoutINS_5tupleIJNS3_IJNS3_IJNS_1CILi8EEENS4_ILi1EEEEEES6_EEENS3_IJNS3_IJS6_S6_EEENS4_ILi2EEEEEEEEENS3_IJNS3_IJNS3_IJS6_NS4_ILi0EEEEEESD_EEENS3_IJNS3_IJSD_SD_EEEiEEEEEEEENS_10ViewEngineINS_8smem_ptrIPN7cutlass10bfloat16_tEEEEEEEC2ERKSJ_RKSQ_)
        /*37ac*/ 	.word	0x00000000


	//----- nvinfo : EIATTR_FRAME_SIZE
	.align		4
.L_2386:
        /*37b0*/ 	.byte	0x04, 0x11
        /*37b2*/ 	.short	(.L_2388 - .L_2387)
	.align		4
.L_2387:
        /*37b4*/ 	.word	index@($_ZN7cutlass13device_kernelIN5flash19enable_sm80_to_sm89INS1_16FlashAttnBwdSm80INS1_25CollectiveMainloopBwdSm80ILi2ELi2EN4cute5tupleIJNS5_1CILi128EEES8_NS7_ILi64EEEEEENS_10bfloat16_tEfNS_4arch4Sm80ELb1ELb0ELb1ELb1ELb1ELb0ELb0ELb0ELi2ELi4ELi4ELi4ELb0EEENS1_21CollectiveEpilogueBwdISA_SB_SD_Li256ELb1ELb0ELi2EEENS1_25SingleTileBwdLPTSchedulerILb1ELi128ELb1EEEEEEEEEvNT_6ParamsE$_ZN4cute3eso3ESOILb0ELb0EJNS_5tupleIJiiEEEiNS_1CILi0EEEEEC2ERKS3_RKiRKS5_)
        /*37b8*/ 	.word	0x00000000


	//----- nvinfo : EIATTR_FRAME_SIZE
	.align		4
.L_2388:
        /*37bc*/ 	.byte	0x04, 0x11
        /*37be*/ 	.short	(.L_2390 - .L_2389)
	.align		4
.L_2389:
        /*37c0*/ 	.word	index@($_ZN7cutlass13device_kernelIN5flash19enable_sm80_to_sm89INS1_16FlashAttnBwdSm80INS1_25CollectiveMainloopBwdSm80ILi2ELi2EN4cute5tupleIJNS5_1CILi128EEES8_NS7_ILi64EEEEEENS_10bfloat16_tEfNS_4arch4Sm80ELb1ELb0ELb1ELb1ELb1ELb0ELb0ELb0ELi2ELi4ELi4ELi4ELb0EEENS1_21CollectiveEpilogueBwdISA_SB_SD_Li256ELb1ELb0ELi2EEENS1_25SingleTileBwdLPTSchedulerILb1ELi128ELb1EEEEEEEEEvNT_6ParamsE$_ZN4cute3eso3ESOILb0ELb0EJNS_5tupleIJiNS_1CILi512EEEEEENS2_IJiiEEENS3_ILi1024EEEEEC2ERKS5_RKS6_RKS7_)
        /*37c4*/ 	.word	0x00000000


	//----- nvinfo : EIATTR_FRAME_SIZE
	.align		4
.L_2390:
        /*37c8*/ 	.byte	0x04, 0x11
        /*37ca*/ 	.short	(.L_2392 - .L_2391)
	.align		4
.L_2391:
        /*37cc*/ 	.word	index@($_ZN7cutlass13device_kernelIN5flash19enable_sm80_to_sm89INS1_16FlashAttnBwdSm80INS1_25CollectiveMainloopBwdSm80ILi2ELi2EN4cute5tupleIJNS5_1CILi128EEES8_NS7_ILi64EEEEEENS_10bfloat16_tEfNS_4arch4Sm80ELb1ELb0ELb1ELb1ELb1ELb0ELb0ELb0ELi2ELi4ELi4ELi4ELb0EEENS1_21CollectiveEpilogueBwdISA_SB_SD_Li256ELb1ELb0ELi2EEENS1_25SingleTileBwdLPTSchedulerILb1ELi128ELb1EEEEEEEEEvNT_6ParamsE$_ZN4cute3eso3ESOILb0ELb0EJNS_5tupleIJNS_1CILi1EEEiEEENS3_ILi1024EEENS2_IJiiEEEEEC2ERKS5_RKS6_RKS7_)
        /*37d0*/ 	.word	0x00000000


	//----- nvinfo : EIATTR_FRAME_SIZE
	.align		4
.L_2392:
        /*37d4*/ 	.byte	0x04, 0x11
        /*37d6*/ 	.short	(.L_2394 - .L_2393)
	.align		4
.L_2393:
        /*37d8*/ 	.word	index@($_ZN7cutlass13device_kernelIN5flash19enable_sm80_to_sm89INS1_16FlashAttnBwdSm80INS1_25CollectiveMainloopBwdSm80ILi2ELi2EN4cute5tupleIJNS5_1CILi128EEES8_NS7_ILi64EEEEEENS_10bfloat16_tEfNS_4arch4Sm80ELb1ELb0ELb1ELb1ELb1ELb0ELb0ELb0ELi2ELi4ELi4ELi4ELb0EEENS1_21CollectiveEpilogueBwdISA_SB_SD_Li256ELb1ELb0ELi2EEENS1_25SingleTileBwdLPTSchedulerILb1ELi128ELb1EEEEEEEEEvNT_6ParamsE$_ZN4cute3eso3ESOILb0ELb0EJNS_5tupleIJNS_1CILi1EEENS3_ILi512EEEiEEENS3_ILi4096EEENS2_IJiiEEEEEC2ERKS6_RKS7_RKS8_)
        /*37dc*/ 	.word	0x00000000


	//----- nvinfo : EIATTR_FRAME_SIZE
	.align		4
.L_2394:
        /*37e0*/ 	.byte	0x04, 0x11
        /*37e2*/ 	.short	(.L_2396 - .L_2395)
	.align		4
.L_2395:
        /*37e4*/ 	.word	index@($_ZN7cutlass13device_kernelIN5flash19enable_sm80_to_sm89INS1_16FlashAttnBwdSm80INS1_25CollectiveMainloopBwdSm80ILi2ELi2EN4cute5tupleIJNS5_1CILi128EEES8_NS7_ILi64EEEEEENS_10bfloat16_tEfNS_4arch4Sm80ELb1ELb0ELb1ELb1ELb1ELb0ELb0ELb0ELi2ELi4ELi4ELi4ELb0EEENS1_21CollectiveEpilogueBwdISA_SB_SD_Li256ELb1ELb0ELi2EEENS1_25SingleTileBwdLPTSchedulerILb1ELi128ELb1EEEEEEEEEvNT_6ParamsE$_ZN4cute3eso3ESOILb0ELb0EJNS_5tupleIJNS_1CILi1EEENS3_ILi512EEEiEEENS3_ILi4096EEENS2_IJNS2_IJiiEEENS3_ILi8192EEEEEEEEC2ERKS6_RKS7_RKSA_)
        /*37e8*/ 	.word	0x00000000


	//----- nvinfo : EIATTR_FRAME_SIZE
	.align		4
.L_2396:
        /*37ec*/ 	.byte	0x04, 0x11
        /*37ee*/ 	.short	(.L_2398 - .L_2397)
	.align		4
.L_2397:
        /*37f0*/ 	.word	index@($_ZN7cutlass13device_kernelIN5flash19enable_sm80_to_sm89INS1_16FlashAttnBwdSm80INS1_25CollectiveMainloopBwdSm80ILi2ELi2EN4cute5tupleIJNS5_1CILi128EEES8_NS7_ILi64EEEEEENS_10bfloat16_tEfNS_4arch4Sm80ELb1ELb0ELb1ELb1ELb1ELb0ELb0ELb0ELi2ELi4ELi4ELi4ELb0EEENS1_21CollectiveEpilogueBwdISA_SB_SD_Li256ELb1ELb0ELi2EEENS1_25SingleTileBwdLPTSchedulerILb1ELi128ELb1EEEEEEEEEvNT_6ParamsE$_ZN4cute3eso3ESOILb0ELb0EJNS_5tupleIJNS_1CILi0EEENS2_IJNS3_ILi1EEENS3_ILi256EEEiEEEEEENS3_ILi2048EEENS2_IJiNS3_ILi4096EEEEEEEEC2ERKS8_RKS9_RKSB_)
        /*37f4*/ 	.word	0x00000000


	//----- nvinfo : EIATTR_FRAME_SIZE
	.align		4
.L_2398:
        /*37f8*/ 	.byte	0x04, 0x11
        /*37fa*/ 	.short	(.L_2400 - .L_2399)
	.align		4
.L_2399:
        /*37fc*/ 	.word	index@($_ZN7cutlass13device_kernelIN5flash19enable_sm80_to_sm89INS1_16FlashAttnBwdSm80INS1_25CollectiveMainloopBwdSm80ILi2ELi2EN4cute5tupleIJNS5_1CILi128EEES8_NS7_ILi64EEEEEENS_10bfloat16_tEfNS_4arch4Sm80ELb1ELb0ELb1ELb1ELb1ELb0ELb0ELb0ELi2ELi4ELi4ELi4ELb0EEENS1_21CollectiveEpilogueBwdISA_SB_SD_Li256ELb1ELb0ELi2EEENS1_25SingleTileBwdLPTSchedulerILb1ELi128ELb1EEEEEEEEEvNT_6ParamsE$_ZN4cute3eso3ESOILb0ELb0EJNS_14ComposedLayoutINS_7SwizzleILi3ELi3ELi3EEENS_9MixedBitsILj0ELj432EEENS_6LayoutINS_5tupleIJNS8_IJNS_1CILi2EEESA_SA_EEESA_NS9_ILi8EEEEEENS8_IJNS8_IJNS9_ILi64EEESC_NS9_ILi512EEEEEENS9_ILi8192EEENS9_ILi1024EEEEEEEEEEiEEC2ERKSL_RKi)
        /*3800*/ 	.word	0x00000000


	//----- nvinfo : EIATTR_FRAME_SIZE
	.align		4
.L_2400:
        /*3804*/ 	.byte	0x04, 0x11
        /*3806*/ 	.short	(.L_2402 - .L_2401)
	.align		4
.L_2401:
        /*3808*/ 	.word	index@($_ZN7cutlass13device_kernelIN5flash19enable_sm80_to_sm89INS1_16FlashAttnBwdSm80INS1_25CollectiveMainloopBwdSm80ILi2ELi2EN4cute5tupleIJNS5_1CILi128EEES8_NS7_ILi64EEEEEENS_10bfloat16_tEfNS_4arch4Sm80ELb1ELb0ELb1ELb1ELb1ELb0ELb0ELb0ELi2ELi4ELi4ELi4ELb0EEENS1_21CollectiveEpilogueBwdISA_SB_SD_Li256ELb1ELb0ELi2EEENS1_25SingleTileBwdLPTSchedulerILb1ELi128ELb1EEEEEEEEEvNT_6ParamsE$_ZN4cute3eso3ESOILb0ELb0EJNS_14ComposedLayoutINS_7SwizzleILi3ELi3ELi3EEENS_9MixedBitsILj0ELj432EEENS_6LayoutINS_5tupleIJNS8_IJNS_1CILi2EEESA_SA_EEESA_NS9_ILi8EEEEEENS8_IJNS8_IJNS9_ILi64EEESC_NS9_ILi512EEEEEENS9_ILi8192EEENS9_ILi1024EEEEEEEEEENS_10ViewEngineINS_8smem_ptrIPN7cutlass10bfloat16_tEEEEEEEC2ERKSL_RKSS_)
        /*380c*/ 	.word	0x00000000


	//----- nvinfo : EIATTR_FRAME_SIZE
	.align		4
.L_2402:
        /*3810*/ 	.byte	0x04, 0x11
        /*3812*/ 	.short	(.L_2404 - .L_2403)
	.align		4
.L_2403:
        /*3814*/ 	.word	index@($_ZN7cutlass13device_kernelIN5flash19enable_sm80_to_sm89INS1_16FlashAttnBwdSm80INS1_25CollectiveMainloopBwdSm80ILi2ELi2EN4cute5tupleIJNS5_1CILi128EEES8_NS7_ILi64EEEEEENS_10bfloat16_tEfNS_4arch4Sm80ELb1ELb0ELb1ELb1ELb1ELb0ELb0ELb0ELi2ELi4ELi4ELi4ELb0EEENS1_21CollectiveEpilogueBwdISA_SB_SD_Li256ELb1ELb0ELi2EEENS1_25SingleTileBwdLPTSchedulerILb1ELi128ELb1EEEEEEEEEvNT_6ParamsE$_ZN4cute12iter_adaptorIPjNS_8smem_ptrIS1_EEEC2ES1_)
        /*3818*/ 	.word	0x00000000


	//----- nvinfo : EIATTR_FRAME_SIZE
	.align		4
.L_2404:
        /*381c*/ 	.byte	0x04, 0x11
        /*381e*/ 	.short	(.L_2406 - .L_2405)
	.align		4
.L_2405:
        /*3820*/ 	.word	index@($_ZN7cutlass13device_kernelIN5flash19enable_sm80_to_sm89INS1_16FlashAttnBwdSm80INS1_25CollectiveMainloopBwdSm80ILi2ELi2EN4cute5tupleIJNS5_1CILi128EEES8_NS7_ILi64EEEEEENS_10bfloat16_tEfNS_4arch4Sm80ELb1ELb0ELb1ELb1ELb1ELb0ELb0ELb0ELi2ELi4ELi4ELi4ELb0EEENS1_21CollectiveEpilogueBwdISA_SB_SD_Li256ELb1ELb0ELi2EEENS1_25SingleTileBwdLPTSchedulerILb1ELi128ELb1EEEEEEEEEvNT_6ParamsE$_ZN4cute12iter_adaptorIPfNS_8smem_ptrIS1_EEEC2ES1_)
        /*3824*/ 	.word	0x00000000


	//----- nvinfo : EIATTR_FRAME_SIZE
	.align		4
.L_2406:
        /*3828*/ 	.byte	0x04, 0x11
        /*382a*/ 	.short	(.L_2408 - .L_2407)
	.align		4
.L_2407:
        /*382c*/ 	.word	index@($_ZN7cutlass13device_kernelIN5flash19enable_sm80_to_sm89INS1_16FlashAttnBwdSm80INS1_25CollectiveMainloopBwdSm80ILi2ELi2EN4cute5tupleIJNS5_1CILi128EEES8_NS7_ILi64EEEEEENS_10bfloat16_tEfNS_4arch4Sm80ELb1ELb0ELb1ELb1ELb1ELb0ELb0ELb0ELi2ELi4ELi4ELi4ELb0EEENS1_21CollectiveEpilogueBwdISA_SB_SD_Li256ELb1ELb0ELi2EEENS1_25SingleTileBwdLPTSchedulerILb1ELi128ELb1EEEEEEEEEvNT_6ParamsE$_ZN4cute12iter_adaptorIPfNS_8gmem_ptrIS1_EEEC2ES1_)
        /*3830*/ 	.word	0x00000000


	//----- nvinfo : EIATTR_FRAME_SIZE
	.align		4
.L_2408:
        /*3834*/ 	.byte	0x04, 0x11
        /*3836*/ 	.short	(.L_2410 - .L_2409)
	.align		4
.L_2409:
        /*3838*/ 	.word	index@($_ZN7cutlass13device_kernelIN5flash19enable_sm80_to_sm89INS1_16FlashAttnBwdSm80INS1_25CollectiveMainloopBwdSm80ILi2ELi2EN4cute5tupleIJNS5_1CILi128EEES8_NS7_ILi64EEEEEENS_10bfloat16_tEfNS_4arch4Sm80ELb1ELb0ELb1ELb1ELb1ELb0ELb0ELb0ELi2ELi4ELi4ELi4ELb0EEENS1_21CollectiveEpilogueBwdISA_SB_SD_Li256ELb1ELb0ELi2EEENS1_25SingleTileBwdLPTSchedulerILb1ELi128ELb1EEEEEEEEEvNT_6ParamsE$_ZN4cute12iter_adaptorIPN7cutlass9uint128_tENS_8smem_ptrIS3_EEEC2ES3_)
        /*383c*/ 	.word	0x00000000


	//----- nvinfo : EIATTR_FRAME_SIZE
	.align		4
.L_2410:
        /*3840*/ 	.byte	0x04, 0x11
        /*3842*/ 	.short	(.L_2412 - .L_2411)
	.align		4
.L_2411:
        /*3844*/ 	.word	index@($_ZN7cutlass13device_kernelIN5flash19enable_sm80_to_sm89INS1_16FlashAttnBwdSm80INS1_25CollectiveMainloopBwdSm80ILi2ELi2EN4cute5tupleIJNS5_1CILi128EEES8_NS7_ILi64EEEEEENS_10bfloat16_tEfNS_4arch4Sm80ELb1ELb0ELb1ELb1ELb1ELb0ELb0ELb0ELi2ELi4ELi4ELi4ELb0EEENS1_21CollectiveEpilogueBwdISA_SB_SD_Li256ELb1ELb0ELi2EEENS1_25SingleTileBwdLPTSchedulerILb1ELi128ELb1EEEEEEEEEvNT_6ParamsE$_ZN4cute12iter_adaptorIPN7cutlass10bfloat16_tENS_8smem_ptrIS3_EEEC2ES3_)
        /*3848*/ 	.word	0x00000000


	//----- nvinfo : EIATTR_FRAME_SIZE
	.align		4
.L_2412:
        /*384c*/ 	.byte	0x04, 0x11
        /*384e*/ 	.short	(.L_2414 - .L_2413)
	.align		4
.L_2413:
        /*3850*/ 	.word	index@($_ZN7cutlass13device_kernelIN5flash19enable_sm80_to_sm89INS1_16FlashAttnBwdSm80INS1_25CollectiveMainloopBwdSm80ILi2ELi2EN4cute5tupleIJNS5_1CILi128EEES8_NS7_ILi64EEEEEENS_10bfloat16_tEfNS_4arch4Sm80ELb1ELb0ELb1ELb1ELb1ELb0ELb0ELb0ELi2ELi4ELi4ELi4ELb0EEENS1_21CollectiveEpilogueBwdISA_SB_SD_Li256ELb1ELb0ELi2EEENS1_25SingleTileBwdLPTSchedulerILb1ELi128ELb1EEEEEEEEEvNT_6ParamsE$_ZN4cute12iter_adaptorIPKfNS_8gmem_ptrIS2_EEEC2ES2_)
        /*3854*/ 	.word	0x00000000


	//----- nvinfo : EIATTR_FRAME_SIZE
	.align		4
.L_2414:
        /*3858*/ 	.byte	0x04, 0x11
        /*385a*/ 	.short	(.L_2416 - .L_2415)
	.align		4
.L_2415:
        /*385c*/ 	.word	index@($_ZN7cutlass13device_kernelIN5flash19enable_sm80_to_sm89INS1_16FlashAttnBwdSm80INS1_25CollectiveMainloopBwdSm80ILi2ELi2EN4cute5tupleIJNS5_1CILi128EEES8_NS7_ILi64EEEEEENS_10bfloat16_tEfNS_4arch4Sm80ELb1ELb0ELb1ELb1ELb1ELb0ELb0ELb0ELi2ELi4ELi4ELi4ELb0EEENS1_21CollectiveEpilogueBwdISA_SB_SD_Li256ELb1ELb0ELi2EEENS1_25SingleTileBwdLPTSchedulerILb1ELi128ELb1EEEEEEEEEvNT_6ParamsE$_ZN4cute12iter_adaptorIPKN7cutlass9uint128_tENS_8gmem_ptrIS4_EEEC2ES4_)
        /*3860*/ 	.word	0x00000000


	//----- nvinfo : EIATTR_FRAME_SIZE
	.align		4
.L_2416:
        /*3864*/ 	.byte	0x04, 0x11
        /*3866*/ 	.short	(.L_2418 - .L_2417)
	.align		4
.L_2417:
        /*3868*/ 	.word	index@($_ZN7cutlass13device_kernelIN5flash19enable_sm80_to_sm89INS1_16FlashAttnBwdSm80INS1_25CollectiveMainloopBwdSm80ILi2ELi2EN4cute5tupleIJNS5_1CILi128EEES8_NS7_ILi64EEEEEENS_10bfloat16_tEfNS_4arch4Sm80ELb1ELb0ELb1ELb1ELb1ELb0ELb0ELb0ELi2ELi4ELi4ELi4ELb0EEENS1_21CollectiveEpilogueBwdISA_SB_SD_Li256ELb1ELb0ELi2EEENS1_25SingleTileBwdLPTSchedulerILb1ELi128ELb1EEEEEEEEEvNT_6ParamsE$_ZN4cute12iter_adaptorIPKN7cutlass10bfloat16_tENS_8gmem_ptrIS4_EEEC2ES4_)
        /*386c*/ 	.word	0x00000000


	//----- nvinfo : EIATTR_FRAME_SIZE
	.align		4
.L_2418:
        /*3870*/ 	.byte	0x04, 0x11
        /*3872*/ 	.short	(.L_2420 - .L_2419)
	.align		4
.L_2419:
        /*3874*/ 	.word	index@(_ZN7cutlass13device_kernelIN5flash19enable_sm80_to_sm89INS1_16FlashAttnBwdSm80INS1_25CollectiveMainloopBwdSm80ILi2ELi2EN4cute5tupleIJNS5_1CILi128EEES8_NS7_ILi64EEEEEENS_10bfloat16_tEfNS_4arch4Sm80ELb1ELb0ELb1ELb1ELb1ELb0ELb0ELb0ELi2ELi4ELi4ELi4ELb0EEENS1_21CollectiveEpilogueBwdISA_SB_SD_Li256ELb1ELb0ELi2EEENS1_25SingleTileBwdLPTSchedulerILb1ELi128ELb1EEEEEEEEEvNT_6ParamsE)
        /*3878*/ 	.word	0x000016e0


	//----- nvinfo : EIATTR_REGCOUNT
	.align		4
.L_2420:
        /*387c*/ 	.byte	0x04, 0x2f
        /*387e*/ 	.short	(.L_2422 - .L_2421)
	.align		4
.L_2421:
        /*3880*/ 	.word	index@(_ZN7cutlass13device_kernelIN5flash19enable_sm80_to_sm89INS1_16FlashAttnBwdSm80INS1_25CollectiveMainloopBwdSm80ILi2ELi2EN4cute5tupleIJNS5_1CILi128EEES8_NS7_ILi64EEEEEENS_10bfloat16_tEfNS_4arch4Sm80ELb1ELb0ELb1ELb1ELb0ELb0ELb0ELb0ELi2ELi4ELi4ELi4ELb0EEENS1_21CollectiveEpilogueBwdISA_SB_SD_Li256ELb1ELb0ELi2EEENS1_25SingleTileBwdLPTSchedulerILb1ELi128ELb0EEEEEEEEEvNT_6ParamsE)
        /*3884*/ 	.word	0x00000080


	//----- nvinfo : EIATTR_FRAME_SIZE
	.align		4
.L_2422:
        /*3888*/ 	.byte	0x04, 0x11
        /*388a*/ 	.short	(.L_2424 - .L_2423)
	.align		4
.L_2423:
        /*388c*/ 	.word	index@($_ZN7cutlass13device_kernelIN5flash19enable_sm80_to_sm89INS1_16FlashAttnBwdSm80INS1_25CollectiveMainloopBwdSm80ILi2ELi2EN4cute5tupleIJNS5_1CILi128EEES8_NS7_ILi64EEEEEENS_10bfloat16_tEfNS_4arch4Sm80ELb1ELb0ELb1ELb1ELb0ELb0ELb0ELb0ELi2ELi4ELi4ELi4ELb0EEENS1_21CollectiveEpilogueBwdISA_SB_SD_Li256ELb1ELb0ELi2EEENS1_25SingleTileBwdLPTSchedulerILb1ELi128ELb0EEEEEEEEEvNT_6ParamsE$min)
        /*3890*/ 	.word	0x00000000


	//----- nvinfo : EIATTR_FRAME_SIZE
	.align		4
.L_2424:
        /*3894*/ 	.byte	0x04, 0x11
        /*3896*/ 	.short	(.L_2426 - .L_2425)
	.align		4
.L_2425:
        /*3898*/ 	.word	index@($_ZN7cutlass13device_kernelIN5flash19enable_sm80_to_sm89INS1_16FlashAttnBwdSm80INS1_25CollectiveMainloopBwdSm80ILi2ELi2EN4cute5tupleIJNS5_1CILi128EEES8_NS7_ILi64EEEEEENS_10bfloat16_tEfNS_4arch4Sm80ELb1ELb0ELb1ELb1ELb0ELb0ELb0ELb0ELi2ELi4ELi4ELi4ELb0EEENS1_21CollectiveEpilogueBwdISA_SB_SD_Li256ELb1ELb0ELi2EEENS1_25SingleTileBwdLPTSchedulerILb1ELi128ELb0EEEEEEEEEvNT_6ParamsE$exp2f)
        /*389c*/ 	.word	0x00000000


	//----- nvinfo : EIATTR_FRAME_SIZE
	.align		4
.L_2426:
        /*38a0*/ 	.byte	0x04, 0x11
        /*38a2*/ 	.short	(.L_2428 - .L_2427)
	.align		4
.L_2427:
        /*38a4*/ 	.word	index@($_ZN7cutlass13device_kernelIN5flash19enable_sm80_to_sm89INS1_16FlashAttnBwdSm80INS1_25CollectiveMainloopBwdSm80ILi2ELi2EN4cute5tupleIJNS5_1CILi128EEES8_NS7_ILi64EEEEEENS_10bfloat16_tEfNS_4arch4Sm80ELb1ELb0ELb1ELb1ELb0ELb0ELb0ELb0ELi2ELi4ELi4ELi4ELb0EEENS1_21CollectiveEpilogueBwdISA_SB_SD_Li256ELb1ELb0ELi2EEENS1_25SingleTileBwdLPTSchedulerILb1ELi128ELb0EEEEEEEEEvNT_6ParamsE$__fAtomicAdd)
        /*38a8*/ 	.word	0x00000000


	//----- nvinfo : EIATTR_FRAME_SIZE
	.align		4
.L_2428:
        /*38ac*/ 	.byte	0x04, 0x11
        /*38ae*/ 	.short	(.L_2430 - .L_2429)
	.align		4
.L_2429:
        /*38b0*/ 	.word	index@($_ZN7cutlass13device_kernelIN5flash19enable_sm80_to_sm89INS1_16FlashAttnBwdSm80INS1_25CollectiveMainloopBwdSm80ILi2ELi2EN4cute5tupleIJNS5_1CILi128EEES8_NS7_ILi64EEEEEENS_10bfloat16_tEfNS_4arch4Sm80ELb1ELb0ELb1ELb1ELb0ELb0ELb0ELb0ELi2ELi4ELi4ELi4ELb0EEENS1_21CollectiveEpilogueBwdISA_SB_SD_Li256ELb1ELb0ELi2EEENS1_25SingleTileBwdLPTSchedulerILb1ELi128ELb0EEEEEEEEEvNT_6ParamsE$_ZZZN5flash25CollectiveMainloopBwdSm80ILi2ELi2EN4cute5tupleIJNS1_1CILi128EEES4_NS3_ILi64EEEEEEN7cutlass10bfloat16_tEfNS7_4arch4Sm80ELb1ELb0ELb1ELb1ELb0ELb0ELb0ELb0ELi2ELi4ELi4ELi4ELb0EE3mmaINS_16FlashAttnBwdSm80ISB_NS_21CollectiveEpilogueBwdIS6_S8_SA_Li256ELb1ELb0ELi2EEENS_25SingleTileBwdLPTSchedulerILb1ELi128ELb0EEEE13SharedStorageENS1_6TensorINS1_11ArrayEngineIfLm32EEENS1_6LayoutINS2_IJNS2_IJNS3_ILi2EEESO_EEESO_NS3_ILi4EEEEEENS2_IJNS2_IJNS3_ILi1EEESO_EEESQ_NS3_ILi8EEEEEEEEEEEEbRKNSB_6ParamsERT0_S12_iNS2_IJiiiEEERT_ENKUliT_E_clIZSC_ISJ_SX_EbS10_S12_S12_iS13_S15_EUlRS16_iE_EEDaiS16_ENKUlvE1_clEv)
        /*38b4*/ 	.word	0x00000000


	//----- nvinfo : EIATTR_FRAME_SIZE
	.align		4
.L_2430:
        /*38b8*/ 	.byte	0x04, 0x11
        /*38ba*/ 	.short	(.L_2432 - .L_2431)
	.align		4
.L_2431:
        /*38bc*/ 	.word	index@($_ZN7cutlass13device_kernelIN5flash19enable_sm80_to_sm89INS1_16FlashAttnBwdSm80INS1_25CollectiveMainloopBwdSm80ILi2ELi2EN4cute5tupleIJNS5_1CILi128EEES8_NS7_ILi64EEEEEENS_10bfloat16_tEfNS_4arch4Sm80ELb1ELb0ELb1ELb1ELb0ELb0ELb0ELb0ELi2ELi4ELi4ELi4ELb0EEENS1_21CollectiveEpilogueBwdISA_SB_SD_Li256ELb1ELb0ELi2EEENS1_25SingleTileBwdLPTSchedulerILb1ELi128ELb0EEEEEEEEEvNT_6ParamsE$_ZZZN5flash25CollectiveMainloopBwdSm80ILi2ELi2EN4cute5tupleIJNS1_1CILi128EEES4_NS3_ILi64EEEEEEN7cutlass10bfloat16_tEfNS7_4arch4Sm80ELb1ELb0ELb1ELb1ELb0ELb0ELb0ELb0ELi2ELi4ELi4ELi4ELb0EE3mmaINS_16FlashAttnBwdSm80ISB_NS_21CollectiveEpilogueBwdIS6_S8_SA_Li256ELb1ELb0ELi2EEENS_25SingleTileBwdLPTSchedulerILb1ELi128ELb0EEEE13SharedStorageENS1_6TensorINS1_11ArrayEngineIfLm32EEENS1_6LayoutINS2_IJNS2_IJNS3_ILi2EEESO_EEESO_NS3_ILi4EEEEEENS2_IJNS2_IJNS3_ILi1EEESO_EEESQ_NS3_ILi8EEEEEEEEEEEEbRKNSB_6ParamsERT0_S12_iNS2_IJiiiEEERT_ENKUliT_E_clIZSC_ISJ_SX_EbS10_S12_S12_iS13_S15_EUlRS16_iE_EEDaiS16_ENKUlvE0_clEv)
        /*38c0*/ 	.word	0x00000000


	//----- nvinfo : EIATTR_FRAME_SIZE
	.align		4
.L_2432:
        /*38c4*/ 	.byte	0x04, 0x11
        /*38c6*/ 	.short	(.L_2434 - .L_2433)
	.align		4
.L_2433:
        /*38c8*/ 	.word	index@($_ZN7cutlass13device_kernelIN5flash19enable_sm80_to_sm89INS1_16FlashAttnBwdSm80INS1_25CollectiveMainloopBwdSm80ILi2ELi2EN4cute5tupleIJNS5_1CILi128EEES8_NS7_ILi64EEEEEENS_10bfloat16_tEfNS_4arch4Sm80ELb1ELb0ELb1ELb1ELb0ELb0ELb0ELb0ELi2ELi4ELi4ELi4ELb0EEENS1_21CollectiveEpilogueBwdISA_SB_SD_Li256ELb1ELb0ELi2EEENS1_25SingleTileBwdLPTSchedulerILb1ELi128ELb0EEEEEEEEEvNT_6ParamsE$_ZZZN5flash25CollectiveMainloopBwdSm80ILi2ELi2EN4cute5tupleIJNS1_1CILi128EEES4_NS3_ILi64EEEEEEN7cutlass10bfloat16_tEfNS7_4arch4Sm80ELb1ELb0ELb1ELb1ELb0ELb0ELb0ELb0ELi2ELi4ELi4ELi4ELb0EE3mmaINS_16FlashAttnBwdSm80ISB_NS_21CollectiveEpilogueBwdIS6_S8_SA_Li256ELb1ELb0ELi2EEENS_25SingleTileBwdLPTSchedulerILb1ELi128ELb0EEEE13SharedStorageENS1_6TensorINS1_11ArrayEngineIfLm32EEENS1_6LayoutINS2_IJNS2_IJNS3_ILi2EEESO_EEESO_NS3_ILi4EEEEEENS2_IJNS2_IJNS3_ILi1EEESO_EEESQ_NS3_ILi8EEEEEEEEEEEEbRKNSB_6ParamsERT0_S12_iNS2_IJiiiEEERT_ENKUliT_E_clIZSC_ISJ_SX_EbS10_S12_S12_iS13_S15_EUlRS16_iE_EEDaiS16_ENKUlT_E_clIZSC_ISJ_SX_EbS10_S12_S12_iS13_S15_EUlvE0_EEDaS1B_)
        /*38cc*/ 	.word	0x00000000


	//----- nvinfo : EIATTR_FRAME_SIZE
	.align		4
.L_2434:
        /*38d0*/ 	.byte	0x04, 0x11
        /*38d2*/ 	.short	(.L_2436 - .L_2435)
	.align		4
.L_2435:
        /*38d4*/ 	.word	index@($_ZN7cutlass13device_kernelIN5flash19enable_sm80_to_sm89INS1_16FlashAttnBwdSm80INS1_25CollectiveMainloopBwdSm80ILi2ELi2EN4cute5tupleIJNS5_1CILi128EEES8_NS7_ILi64EEEEEENS_10bfloat16_tEfNS_4arch4Sm80ELb1ELb0ELb1ELb1ELb0ELb0ELb0ELb0ELi2ELi4ELi4ELi4ELb0EEENS1_21CollectiveEpilogueBwdISA_SB_SD_Li256ELb1ELb0ELi2EEENS1_25SingleTileBwdLPTSchedulerILb1ELi128ELb0EEEEEEEEEvNT_6ParamsE$_ZZN5flash25CollectiveMainloopBwdSm80ILi2ELi2EN4cute5tupleIJNS1_1CILi128EEES4_NS3_ILi64EEEEEEN7cutlass10bfloat16_tEfNS7_4arch4Sm80ELb1ELb0ELb1ELb1ELb0ELb0ELb0ELb0ELi2ELi4ELi4ELi4ELb0EE3mmaINS_16FlashAttnBwdSm80ISB_NS_21CollectiveEpilogueBwdIS6_S8_SA_Li256ELb1ELb0ELi2EEENS_25SingleTileBwdLPTSchedulerILb1ELi128ELb0EEEE13SharedStorageENS1_6TensorINS1_11ArrayEngineIfLm32EEENS1_6LayoutINS2_IJNS2_IJNS3_ILi2EEESO_EEESO_NS3_ILi4EEEEEENS2_IJNS2_IJNS3_ILi1EEESO_EEESQ_NS3_ILi8EEEEEEEEEEEEbRKNSB_6ParamsERT0_S12_iNS2_IJiiiEEERT_ENKUlvE_clEv)
        /*38d8*/ 	.word	0x00000000


	//----- nvinfo : EIATTR_FRAME_SIZE
	.align		4
.L_2436:
        /*38dc*/ 	.byte	0x04, 0x11
        /*38de*/ 	.short	(.L_2438 - .L_2437)
	.align		4
.L_2437:
        /*38e0*/ 	.word	index@($_ZN7cutlass13device_kernelIN5flash19enable_sm80_to_sm89INS1_16FlashAttnBwdSm80INS1_25CollectiveMainloopBwdSm80ILi2ELi2EN4cute5tupleIJNS5_1CILi128EEES8_NS7_ILi64EEEEEENS_10bfloat16_tEfNS_4arch4Sm80ELb1ELb0ELb1ELb1ELb0ELb0ELb0ELb0ELi2ELi4ELi4ELi4ELb0EEENS1_21CollectiveEpilogueBwdISA_SB_SD_Li256ELb1ELb0ELi2EEENS1_25SingleTileBwdLPTSchedulerILb1ELi128ELb0EEEEEEEEEvNT_6ParamsE$_ZZN5flash25CollectiveMainloopBwdSm80ILi2ELi2EN4cute5tupleIJNS1_1CILi128EEES4_NS3_ILi64EEEEEEN7cutlass10bfloat16_tEfNS7_4arch4Sm80ELb1ELb0ELb1ELb1ELb0ELb0ELb0ELb0ELi2ELi4ELi4ELi4ELb0EE3mmaINS_16FlashAttnBwdSm80ISB_NS_21CollectiveEpilogueBwdIS6_S8_SA_Li256ELb1ELb0ELi2EEENS_25SingleTileBwdLPTSchedulerILb1ELi128ELb0EEEE13SharedStorageENS1_6TensorINS1_11ArrayEngineIfLm32EEENS1_6LayoutINS2_IJNS2_IJNS3_ILi2EEESO_EEESO_NS3_ILi4EEEEEENS2_IJNS2_IJNS3_ILi1EEESO_EEESQ_NS3_ILi8EEEEEEEEEEEEbRKNSB_6ParamsERT0_S12_iNS2_IJiiiEEERT_ENKUlvE0_clEv)
        /*38e4*/ 	.word	0x00000000


	//----- nvinfo : EIATTR_FRAME_SIZE
	.align		4
.L_2438:
        /*38e8*/ 	.byte	0x04, 0x11
        /*38ea*/ 	.short	(.L_2440 - .L_2439)
	.align		4
.L_2439:
        /*38ec*/ 	.word	index@($_ZN7cutlass13device_kernelIN5flash19enable_sm80_to_sm89INS1_16FlashAttnBwdSm80INS1_25CollectiveMainloopBwdSm80ILi2ELi2EN4cute5tupleIJNS5_1CILi128EEES8_NS7_ILi64EEEEEENS_10bfloat16_tEfNS_4arch4Sm80ELb1ELb0ELb1ELb1ELb0ELb0ELb0ELb0ELi2ELi4ELi4ELi4ELb0EEENS1_21CollectiveEpilogueBwdISA_SB_SD_Li256ELb1ELb0ELi2EEENS1_25SingleTileBwdLPTSchedulerILb1ELi128ELb0EEEEEEEEEvNT_6ParamsE$_ZZN5flash25CollectiveMainloopBwdSm80ILi2ELi2EN4cute5tupleIJNS1_1CILi128EEES4_NS3_ILi64EEEEEEN7cutlass10bfloat16_tEfNS7_4arch4Sm80ELb1ELb0ELb1ELb1ELb0ELb0ELb0ELb0ELi2ELi4ELi4ELi4ELb0EE3mmaINS_16FlashAttnBwdSm80ISB_NS_21CollectiveEpilogueBwdIS6_S8_SA_Li256ELb1ELb0ELi2EEENS_25SingleTileBwdLPTSchedulerILb1ELi128ELb0EEEE13SharedStorageENS1_6TensorINS1_11ArrayEngineIfLm32EEENS1_6LayoutINS2_IJNS2_IJNS3_ILi2EEESO_EEESO_NS3_ILi4EEEEEENS2_IJNS2_IJNS3_ILi1EEESO_EEESQ_NS3_ILi8EEEEEEEEEEEEbRKNSB_6ParamsERT0_S12_iNS2_IJiiiEEERT_ENKUliiE_clEii)
        /*38f0*/ 	.word	0x00000000


	//----- nvinfo : EIATTR_FRAME_SIZE
	.align		4
.L_2440:
        /*38f4*/ 	.byte	0x04, 0x11
        /*38f6*/ 	.short	(.L_2442 - .L_2441)
	.align		4
.L_2441:
        /*38f8*/ 	.word	index@($_ZN7cutlass13device_kernelIN5flash19enable_sm80_to_sm89INS1_16FlashAttnBwdSm80INS1_25CollectiveMainloopBwdSm80ILi2ELi2EN4cute5tupleIJNS5_1CILi128EEES8_NS7_ILi64EEEEEENS_10bfloat16_tEfNS_4arch4Sm80ELb1ELb0ELb1ELb1ELb0ELb0ELb0ELb0ELi2ELi4ELi4ELi4ELb0EEENS1_21CollectiveEpilogueBwdISA_SB_SD_Li256ELb1ELb0ELi2EEENS1_25SingleTileBwdLPTSchedulerILb1ELi128ELb0EEEEEEEEEvNT_6ParamsE$_ZZN5flash25CollectiveMainloopBwdSm80ILi2ELi2EN4cute5tupleIJNS1_1CILi128EEES4_NS3_ILi64EEEEEEN7cutlass10bfloat16_tEfNS7_4arch4Sm80ELb1ELb0ELb1ELb1ELb0ELb0ELb0ELb0ELi2ELi4ELi4ELi4ELb0EE3mmaINS_16FlashAttnBwdSm80ISB_NS_21CollectiveEpilogueBwdIS6_S8_SA_Li256ELb1ELb0ELi2EEENS_25SingleTileBwdLPTSchedulerILb1ELi128ELb0EEEE13SharedStorageENS1_6TensorINS1_11ArrayEngineIfLm32EEENS1_6LayoutINS2_IJNS2_IJNS3_ILi2EEESO_EEESO_NS3_ILi4EEEEEENS2_IJNS2_IJNS3_ILi1EEESO_EEESQ_NS3_ILi8EEEEEEEEEEEEbRKNSB_6ParamsERT0_S12_iNS2_IJiiiEEERT_ENKUliiE0_clEii)
        /*38fc*/ 	.word	0x00000000


	//----- nvinfo : EIATTR_FRAME_SIZE
	.align		4
.L_2442:
        /*3900*/ 	.byte	0x04, 0x11
        /*3902*/ 	.short	(.L_2444 - .L_2443)
	.align		4
.L_2443:
        /*3904*/ 	.word	index@($_ZN7cutlass13device_kernelIN5flash19enable_sm80_to_sm89INS1_16FlashAttnBwdSm80INS1_25CollectiveMainloopBwdSm80ILi2ELi2EN4cute5tupleIJNS5_1CILi128EEES8_NS7_ILi64EEEEEENS_10bfloat16_tEfNS_4arch4Sm80ELb1ELb0ELb1ELb1ELb0ELb0ELb0ELb0ELi2ELi4ELi4ELi4ELb0EEENS1_21CollectiveEpilogueBwdISA_SB_SD_Li256ELb1ELb0ELi2EEENS1_25SingleTileBwdLPTSchedulerILb1ELi128ELb0EEEEEEEEEvNT_6ParamsE$_ZZN5flash25CollectiveMainloopBwdSm80ILi2ELi2EN4cute5tupleIJNS1_1CILi128EEES4_NS3_ILi64EEEEEEN7cutlass10bfloat16_tEfNS7_4arch4Sm80ELb1ELb0ELb1ELb1ELb0ELb0ELb0ELb0ELi2ELi4ELi4ELi4ELb0EE3mmaINS_16FlashAttnBwdSm80ISB_NS_21CollectiveEpilogueBwdIS6_S8_SA_Li256ELb1ELb0ELi2EEENS_25SingleTileBwdLPTSchedulerILb1ELi128ELb0EEEE13SharedStorageENS1_6TensorINS1_11ArrayEngineIfLm32EEENS1_6LayoutINS2_IJNS2_IJNS3_ILi2EEESO_EEESO_NS3_ILi4EEEEEENS2_IJNS2_IJNS3_ILi1EEESO_EEESQ_NS3_ILi8EEEEEEEEEEEEbRKNSB_6ParamsERT0_S12_iNS2_IJiiiEEERT_ENKUliT_E_clIZSC_ISJ_SX_EbS10_S12_S12_iS13_S15_EUlRS16_iE_EEDaiS16_)
        /*3908*/ 	.word	0x00000000


	//----- nvinfo : EIATTR_FRAME_SIZE
	.align		4
.L_2444:
        /*390c*/ 	.byte	0x04, 0x11
        /*390e*/ 	.short	(.L_2446 - .L_2445)
	.align		4
.L_2445:
        /*3910*/ 	.word	index@($_ZN7cutlass13device_kernelIN5flash19enable_sm80_to_sm89INS1_16FlashAttnBwdSm80INS1_25CollectiveMainloopBwdSm80ILi2ELi2EN4cute5tupleIJNS5_1CILi128EEES8_NS7_ILi64EEEEEENS_10bfloat16_tEfNS_4arch4Sm80ELb1ELb0ELb1ELb1ELb0ELb0ELb0ELb0ELi2ELi4ELi4ELi4ELb0EEENS1_21CollectiveEpilogueBwdISA_SB_SD_Li256ELb1ELb0ELi2EEENS1_25SingleTileBwdLPTSchedulerILb1ELi128ELb0EEEEEEEEEvNT_6ParamsE$_ZZN5flash25CollectiveMainloopBwdSm80ILi2ELi2EN4cute5tupleIJNS1_1CILi128EEES4_NS3_ILi64EEEEEEN7cutlass10bfloat16_tEfNS7_4arch4Sm80ELb1ELb0ELb1ELb1ELb0ELb0ELb0ELb0ELi2ELi4ELi4ELi4ELb0EE3mmaINS_16FlashAttnBwdSm80ISB_NS_21CollectiveEpilogueBwdIS6_S8_SA_Li256ELb1ELb0ELi2EEENS_25SingleTileBwdLPTSchedulerILb1ELi128ELb0EEEE13SharedStorageENS1_6TensorINS1_11ArrayEngineIfLm32EEENS1_6LayoutINS2_IJNS2_IJNS3_ILi2EEESO_EEESO_NS3_ILi4EEEEEENS2_IJNS2_IJNS3_ILi1EEESO_EEESQ_NS3_ILi8EEEEEEEEEEEEbRKNSB_6ParamsERT0_S12_iNS2_IJiiiEEERT_ENKUlRT_iE_clINSK_INSL_IfLm64EEENSN_INS2_IJSP_SO_SU_EEESV_EEEEEEDaS17_i)
        /*3914*/ 	.word	0x00000000


	//----- nvinfo : EIATTR_FRAME_SIZE
	.align		4
.L_2446:
        /*3918*/ 	.byte	0x04, 0x11
        /*391a*/ 	.short	(.L_2448 - .L_2447)
	.align		4
.L_2447:
        /*391c*/ 	.word	index@($_ZN7cutlass13device_kernelIN5flash19enable_sm80_to_sm89INS1_16FlashAttnBwdSm80INS1_25CollectiveMainloopBwdSm80ILi2ELi2EN4cute5tupleIJNS5_1CILi128EEES8_NS7_ILi64EEEEEENS_10bfloat16_tEfNS_4arch4Sm80ELb1ELb0ELb1ELb1ELb0ELb0ELb0ELb0ELi2ELi4ELi4ELi4ELb0EEENS1_21CollectiveEpilogueBwdISA_SB_SD_Li256ELb1ELb0ELi2EEENS1_25SingleTileBwdLPTSchedulerILb1ELi128ELb0EEEEEEEEEvNT_6ParamsE$_ZZN4cuteplIJiiEJiiEEEDaRKNS_15ArithmeticTupleIJDpT_EEERKNS1_IJDpT0_EEEENKUlDpRKT_E_clIJiiEEEDaSF_)
        /*3920*/ 	.word	0x00000000


	//----- nvinfo : EIATTR_FRAME_SIZE
	.align		4
.L_2448:
        /*3924*/ 	.byte	0x04, 0x11
        /*3926*/ 	.short	(.L_2450 - .L_2449)
	.align		4
.L_2449:
        /*3928*/ 	.word	index@($_ZN7cutlass13device_kernelIN5flash19enable_sm80_to_sm89INS1_16FlashAttnBwdSm80INS1_25CollectiveMainloopBwdSm80ILi2ELi2EN4cute5tupleIJNS5_1CILi128EEES8_NS7_ILi64EEEEEENS_10bfloat16_tEfNS_4arch4Sm80ELb1ELb0ELb1ELb1ELb0ELb0ELb0ELb0ELi2ELi4ELi4ELi4ELb0EEENS1_21CollectiveEpilogueBwdISA_SB_SD_Li256ELb1ELb0ELi2EEENS1_25SingleTileBwdLPTSchedulerILb1ELi128ELb0EEEEEEEEEvNT_6ParamsE$_ZZN4cuteplIJiiEJiNS_1CILi0EEEEEEDaRKNS_15ArithmeticTupleIJDpT_EEERKNS3_IJDpT0_EEEENKUlDpRKT_E_clIJiiEEEDaSH_)
        /*392c*/ 	.word	0x00000000


	//----- nvinfo : EIATTR_FRAME_SIZE
	.align		4
.L_2450:
        /*3930*/ 	.byte	0x04, 0x11
        /*3932*/ 	.short	(.L_2452 - .L_2451)
	.align		4
.L_2451:
        /*3934*/ 	.word	index@($_ZN7cutlass13device_kernelIN5flash19enable_sm80_to_sm89INS1_16FlashAttnBwdSm80INS1_25CollectiveMainloopBwdSm80ILi2ELi2EN4cute5tupleIJNS5_1CILi128EEES8_NS7_ILi64EEEEEENS_10bfloat16_tEfNS_4arch4Sm80ELb1ELb0ELb1ELb1ELb0ELb0ELb0ELb0ELi2ELi4ELi4ELi4ELb0EEENS1_21CollectiveEpilogueBwdISA_SB_SD_Li256ELb1ELb0ELi2EEENS1_25SingleTileBwdLPTSchedulerILb1ELi128ELb0EEEEEEEEEvNT_6ParamsE$_ZZN4cuteplIJiiEJNS_1CILi0EEES2_EEEDaRKNS_15ArithmeticTupleIJDpT_EEERKNS3_IJDpT0_EEEENKUlDpRKT_E_clIJiiEEEDaSH_)
        /*3938*/ 	.word	0x00000000


	//----- nvinfo : EIATTR_FRAME_SIZE
	.align		4
.L_2452:
        /*393c*/ 	.byte	0x04, 0x11
        /*393e*/ 	.short	(.L_2454 - .L_2453)
	.align		4
.L_2453:
        /*3940*/ 	.word	index@($_ZN7cutlass13device_kernelIN5flash19enable_sm80_to_sm89INS1_16FlashAttnBwdSm80INS1_25CollectiveMainloopBwdSm80ILi2ELi2EN4cute5tupleIJNS5_1CILi128EEES8_NS7_ILi64EEEEEENS_10bfloat16_tEfNS_4arch4Sm80ELb1ELb0ELb1ELb1ELb0ELb0ELb0ELb0ELi2ELi4ELi4ELi4ELb0EEENS1_21CollectiveEpilogueBwdISA_SB_SD_Li256ELb1ELb0ELi2EEENS1_25SingleTileBwdLPTSchedulerILb1ELi128ELb0EEEEEEEEEvNT_6ParamsE$_ZZN4cuteplIJiEJiEEEDaRKNS_15ArithmeticTupleIJDpT_EEERKNS1_IJDpT0_EEEENKUlDpRKT_E_clIJiEEEDaSF_)
        /*3944*/ 	.word	0x00000000


	//----- nvinfo : EIATTR_FRAME_SIZE
	.align		4
.L_2454:
        /*3948*/ 	.byte	0x04, 0x11
        /*394a*/ 	.short	(.L_2456 - .L_2455)
	.align		4
.L_2455:
        /*394c*/ 	.word	index@($_ZN7cutlass13device_kernelIN5flash19enable_sm80_to_sm89INS1_16FlashAttnBwdSm80INS1_25CollectiveMainloopBwdSm80ILi2ELi2EN4cute5tupleIJNS5_1CILi128EEES8_NS7_ILi64EEEEEENS_10bfloat16_tEfNS_4arch4Sm80ELb1ELb0ELb1ELb1ELb0ELb0ELb0ELb0ELi2ELi4ELi4ELi4ELb0EEENS1_21CollectiveEpilogueBwdISA_SB_SD_Li256ELb1ELb0ELi2EEENS1_25SingleTileBwdLPTSchedulerILb1ELi128ELb0EEEEEEEEEvNT_6ParamsE$_ZZN4cuteplIJiEJNS_1CILi0EEEiEEEDaRKNS_15ArithmeticTupleIJDpT_EEERKNS3_IJDpT0_EEEENKUlDpRKT_E_clIJiiEEEDaSH_)
        /*3950*/ 	.word	0x00000000


	//----- nvinfo : EIATTR_FRAME_SIZE
	.align		4
.L_2456:
        /*3954*/ 	.byte	0x04, 0x11
        /*3956*/ 	.short	(.L_2458 - .L_2457)
	.align		4
.L_2457:
        /*3958*/ 	.word	index@($_ZN7cutlass13device_kernelIN5flash19enable_sm80_to_sm89INS1_16FlashAttnBwdSm80INS1_25CollectiveMainloopBwdSm80ILi2ELi2EN4cute5tupleIJNS5_1CILi128EEES8_NS7_ILi64EEEEEENS_10bfloat16_tEfNS_4arch4Sm80ELb1ELb0ELb1ELb1ELb0ELb0ELb0ELb0ELi2ELi4ELi4ELi4ELb0EEENS1_21CollectiveEpilogueBwdISA_SB_SD_Li256ELb1ELb0ELi2EEENS1_25SingleTileBwdLPTSchedulerILb1ELi128ELb0EEEEEEEEEvNT_6ParamsE$_ZZN4cuteplIJiEJNS_1CILi0EEES2_EEEDaRKNS_15ArithmeticTupleIJDpT_EEERKNS3_IJDpT0_EEEENKUlDpRKT_E_clIJiS2_EEEDaSH_)
        /*395c*/ 	.word	0x00000000


	//----- nvinfo : EIATTR_FRAME_SIZE
	.align		4
.L_2458:
        /*3960*/ 	.byte	0x04, 0x11
        /*3962*/ 	.short	(.L_2460 - .L_2459)
	.align		4
.L_2459:
        /*3964*/ 	.word	index@($_ZN7cutlass13device_kernelIN5flash19enable_sm80_to_sm89INS1_16FlashAttnBwdSm80INS1_25CollectiveMainloopBwdSm80ILi2ELi2EN4cute5tupleIJNS5_1CILi128EEES8_NS7_ILi64EEEEEENS_10bfloat16_tEfNS_4arch4Sm80ELb1ELb0ELb1ELb1ELb0ELb0ELb0ELb0ELi2ELi4ELi4ELi4ELb0EEENS1_21CollectiveEpilogueBwdISA_SB_SD_Li256ELb1ELb0ELi2EEENS1_25SingleTileBwdLPTSchedulerILb1ELi128ELb0EEEEEEEEEvNT_6ParamsE$_ZZN4cuteplIJiEJNS_1CILi0EEEEEEDaRKNS_15ArithmeticTupleIJDpT_EEERKNS3_IJDpT0_EEEENKUlDpRKT_E_clIJiEEEDaSH_)
        /*3968*/ 	.word	0x00000000


	//----- nvinfo : EIATTR_FRAME_SIZE
	.align		4
.L_2460:
        /*396c*/ 	.byte	0x04, 0x11
        /*396e*/ 	.short	(.L_2462 - .L_2461)
	.align		4
.L_2461:
        /*3970*/ 	.word	index@($_ZN7cutlass13device_kernelIN5flash19enable_sm80_to_sm89INS1_16FlashAttnBwdSm80INS1_25CollectiveMainloopBwdSm80ILi2ELi2EN4cute5tupleIJNS5_1CILi128EEES8_NS7_ILi64EEEEEENS_10bfloat16_tEfNS_4arch4Sm80ELb1ELb0ELb1ELb1ELb0ELb0ELb0ELb0ELi2ELi4ELi4ELi4ELb0EEENS1_21CollectiveEpilogueBwdISA_SB_SD_Li256ELb1ELb0ELi2EEENS1_25SingleTileBwdLPTSchedulerILb1ELi128ELb0EEEEEEEEEvNT_6ParamsE$_ZZN4cuteplIJNS_1CILi0EEEiEJiEEEDaRKNS_15ArithmeticTupleIJDpT_EEERKNS3_IJDpT0_EEEENKUlDpRKT_E_clIJiiEEEDaSH_)
        /*3974*/ 	.word	0x00000000


	//----- nvinfo : EIATTR_FRAME_SIZE
	.align		4
.L_2462:
        /*3978*/ 	.byte	0x04, 0x11
        /*397a*/ 	.short	(.L_2464 - .L_2463)
	.align		4
.L_2463:
        /*397c*/ 	.word	index@($_ZN7cutlass13device_kernelIN5flash19enable_sm80_to_sm89INS1_16FlashAttnBwdSm80INS1_25CollectiveMainloopBwdSm80ILi2ELi2EN4cute5tupleIJNS5_1CILi128EEES8_NS7_ILi64EEEEEENS_10bfloat16_tEfNS_4arch4Sm80ELb1ELb0ELb1ELb1ELb0ELb0ELb0ELb0ELi2ELi4ELi4ELi4ELb0EEENS1_21CollectiveEpilogueBwdISA_SB_SD_Li256ELb1ELb0ELi2EEENS1_25SingleTileBwdLPTSchedulerILb1ELi128ELb0EEEEEEEEEvNT_6ParamsE$_ZZN4cuteplIJNS_1CILi0EEEiEJS2_iEEEDaRKNS_15ArithmeticTupleIJDpT_EEERKNS3_IJDpT0_EEEENKUlDpRKT_E_clIJS2_iEEEDaSH_)
        /*3980*/ 	.word	0x00000000


	//----- nvinfo : EIATTR_FRAME_SIZE
	.align		4
.L_2464:
        /*3984*/ 	.byte	0x04, 0x11
        /*3986*/ 	.short	(.L_2466 - .L_2465)
	.align		4
.L_2465:
        /*3988*/ 	.word	index@($_ZN7cutlass13device_kernelIN5flash19enable_sm80_to_sm89INS1_16FlashAttnBwdSm80INS1_25CollectiveMainloopBwdSm80ILi2ELi2EN4cute5tupleIJNS5_1CILi128EEES8_NS7_ILi64EEEEEENS_10bfloat16_tEfNS_4arch4Sm80ELb1ELb0ELb1ELb1ELb0ELb0ELb0ELb0ELi2ELi4ELi4ELi4ELb0EEENS1_21CollectiveEpilogueBwdISA_SB_SD_Li256ELb1ELb0ELi2EEENS1_25SingleTileBwdLPTSchedulerILb1ELi128ELb0EEEEEEEEEvNT_6ParamsE$_ZZN4cuteplIJNS_1CILi0EEES2_EJiiEEEDaRKNS_15ArithmeticTupleIJDpT_EEERKNS3_IJDpT0_EEEENKUlDpRKT_E_clIJiiEEEDaSH_)
        /*398c*/ 	.word	0x00000000


	//----- nvinfo : EIATTR_FRAME_SIZE
	.align		4
.L_2466:
        /*3990*/ 	.byte	0x04, 0x11
        /*3992*/ 	.short	(.L_2468 - .L_2467)
	.align		4
.L_2467:
        /*3994*/ 	.word	index@($_ZN7cutlass13device_kernelIN5flash19enable_sm80_to_sm89INS1_16FlashAttnBwdSm80INS1_25CollectiveMainloopBwdSm80ILi2ELi2EN4cute5tupleIJNS5_1CILi128EEES8_NS7_ILi64EEEEEENS_10bfloat16_tEfNS_4arch4Sm80ELb1ELb0ELb1ELb1ELb0ELb0ELb0ELb0ELi2ELi4ELi4ELi4ELb0EEENS1_21CollectiveEpilogueBwdISA_SB_SD_Li256ELb1ELb0ELi2EEENS1_25SingleTileBwdLPTSchedulerILb1ELi128ELb0EEEEEEEEEvNT_6ParamsE$_ZZN4cuteplIJNS_1CILi0EEES2_EJiS2_EEEDaRKNS_15ArithmeticTupleIJDpT_EEERKNS3_IJDpT0_EEEENKUlDpRKT_E_clIJiS2_EEEDaSH_)
        /*3998*/ 	.word	0x00000000


	//----- nvinfo : EIATTR_FRAME_SIZE
	.align		4
.L_2468:
        /*399c*/ 	.byte	0x04, 0x11
        /*399e*/ 	.short	(.L_2470 - .L_2469)
	.align		4
.L_2469:
        /*39a0*/ 	.word	index@($_ZN7cutlass13device_kernelIN5flash19enable_sm80_to_sm89INS1_16FlashAttnBwdSm80INS1_25CollectiveMainloopBwdSm80ILi2ELi2EN4cute5tupleIJNS5_1CILi128EEES8_NS7_ILi64EEEEEENS_10bfloat16_tEfNS_4arch4Sm80ELb1ELb0ELb1ELb1ELb0ELb0ELb0ELb0ELi2ELi4ELi4ELi4ELb0EEENS1_21CollectiveEpilogueBwdISA_SB_SD_Li256ELb1ELb0ELi2EEENS1_25SingleTileBwdLPTSchedulerILb1ELi128ELb0EEEEEEEEEvNT_6ParamsE$_ZZN4cuteplIJNS_1CILi0EEES2_EJiEEEDaRKNS_15ArithmeticTupleIJDpT_EEERKNS3_IJDpT0_EEEENKUlDpRKT_E_clIJiS2_EEEDaSH_)
        /*39a4*/ 	.word	0x00000000


	//----- nvinfo : EIATTR_FRAME_SIZE
	.align		4
.L_2470:
        /*39a8*/ 	.byte	0x04, 0x11
        /*39aa*/ 	.short	(.L_2472 - .L_2471)
	.align		4
.L_2471:
        /*39ac*/ 	.word	index@($_ZN7cutlass13device_kernelIN5flash19enable_sm80_to_sm89INS1_16FlashAttnBwdSm80INS1_25CollectiveMainloopBwdSm80ILi2ELi2EN4cute5tupleIJNS5_1CILi128EEES8_NS7_ILi64EEEEEENS_10bfloat16_tEfNS_4arch4Sm80ELb1ELb0ELb1ELb1ELb0ELb0ELb0ELb0ELi2ELi4ELi4ELi4ELb0EEENS1_21CollectiveEpilogueBwdISA_SB_SD_Li256ELb1ELb0ELi2EEENS1_25SingleTileBwdLPTSchedulerILb1ELi128ELb0EEEEEEEEEvNT_6ParamsE$_ZZN4cuteplIJNS_1CILi0EEES2_EJS2_iEEEDaRKNS_15ArithmeticTupleIJDpT_EEERKNS3_IJDpT0_EEEENKUlDpRKT_E_clIJS2_iEEEDaSH_)
        /*39b0*/ 	.word	0x00000000


	//----- nvinfo : EIATTR_FRAME_SIZE
	.align		4
.L_2472:
        /*39b4*/ 	.byte	0x04, 0x11
        /*39b6*/ 	.short	(.L_2474 - .L_2473)
	.align		4
.L_2473:
        /*39b8*/ 	.word	index@($_ZN7cutlass13device_kernelIN5flash19enable_sm80_to_sm89INS1_16FlashAttnBwdSm80INS1_25CollectiveMainloopBwdSm80ILi2ELi2EN4cute5tupleIJNS5_1CILi128EEES8_NS7_ILi64EEEEEENS_10bfloat16_tEfNS_4arch4Sm80ELb1ELb0ELb1ELb1ELb0ELb0ELb0ELb0ELi2ELi4ELi4ELi4ELb0EEENS1_21CollectiveEpilogueBwdISA_SB_SD_Li256ELb1ELb0ELi2EEENS1_25SingleTileBwdLPTSchedulerILb1ELi128ELb0EEEEEEEEEvNT_6ParamsE$_ZZN4cuteplIJNS_1CILi0EEEEJS2_iEEEDaRKNS_15ArithmeticTupleIJDpT_EEERKNS3_IJDpT0_EEEENKUlDpRKT_E_clIJS2_iEEEDaSH_)
        /*39bc*/ 	.word	0x00000000


	//----- nvinfo : EIATTR_FRAME_SIZE
	.align		4
.L_2474:
        /*39c0*/ 	.byte	0x04, 0x11
        /*39c2*/ 	.short	(.L_2476 - .L_2475)
	.align		4
.L_2475:
        /*39c4*/ 	.word	index@($_ZN7cutlass13device_kernelIN5flash19enable_sm80_to_sm89INS1_16FlashAttnBwdSm80INS1_25CollectiveMainloopBwdSm80ILi2ELi2EN4cute5tupleIJNS5_1CILi128EEES8_NS7_ILi64EEEEEENS_10bfloat16_tEfNS_4arch4Sm80ELb1ELb0ELb1ELb1ELb0ELb0ELb0ELb0ELi2ELi4ELi4ELi4ELb0EEENS1_21CollectiveEpilogueBwdISA_SB_SD_Li256ELb1ELb0ELi2EEENS1_25SingleTileBwdLPTSchedulerILb1ELi128ELb0EEEEEEEEEvNT_6ParamsE$_ZZN4cute9transformINS_5tupleIJiiiNS_1CILi0EEEEEENS1_IJNS2_ILi32EEENS2_ILi4EEENS2_ILi2EEENS2_ILi1EEEEEENS1_IJS8_S8_S8_S8_EEEZNS_7crd2crdIS4_S9_SA_EEDaRKT_RKT0_RKT1_EUlRKT_RKT0_RKT1_E_EEDaSE_SH_SK_OT2_ENKUlDpSN_E_clIJiiiS3_EEEDaSX_)
        /*39c8*/ 	.word	0x00000000


	//----- nvinfo : EIATTR_FRAME_SIZE
	.align		4
.L_2476:
        /*39cc*/ 	.byte	0x04, 0x11
        /*39ce*/ 	.short	(.L_2478 - .L_2477)
	.align		4
.L_2477:
        /*39d0*/ 	.word	index@($_ZN7cutlass13device_kernelIN5flash19enable_sm80_to_sm89INS1_16FlashAttnBwdSm80INS1_25CollectiveMainloopBwdSm80ILi2ELi2EN4cute5tupleIJNS5_1CILi128EEES8_NS7_ILi64EEEEEENS_10bfloat16_tEfNS_4arch4Sm80ELb1ELb0ELb1ELb1ELb0ELb0ELb0ELb0ELi2ELi4ELi4ELi4ELb0EEENS1_21CollectiveEpilogueBwdISA_SB_SD_Li256ELb1ELb0ELi2EEENS1_25SingleTileBwdLPTSchedulerILb1ELi128ELb0EEEEEEEEEvNT_6ParamsE$_ZZN4cute9transformINS_5tupleIJiiNS_1CILi0EEEEEENS1_IJNS1_IJNS2_ILi4EEENS2_ILi8EEEEEES5_NS2_ILi1EEEEEEZNS_7idx2crdIS4_S9_EEDaRKT_RKT0_EUlRKT_RKT0_E_EEDaSD_SG_OT1_ENKUlDpSJ_E_clIJNS1_IJiiEEEiS3_EEEDaSQ_)
        /*39d4*/ 	.word	0x00000000


	//----- nvinfo : EIATTR_FRAME_SIZE
	.align		4
.L_2478:
        /*39d8*/ 	.byte	0x04, 0x11
        /*39da*/ 	.short	(.L_2480 - .L_2479)
	.align		4
.L_2479:
        /*39dc*/ 	.word	index@($_ZN7cutlass13device_kernelIN5flash19enable_sm80_to_sm89INS1_16FlashAttnBwdSm80INS1_25CollectiveMainloopBwdSm80ILi2ELi2EN4cute5tupleIJNS5_1CILi128EEES8_NS7_ILi64EEEEEENS_10bfloat16_tEfNS_4arch4Sm80ELb1ELb0ELb1ELb1ELb0ELb0ELb0ELb0ELi2ELi4ELi4ELi4ELb0EEENS1_21CollectiveEpilogueBwdISA_SB_SD_Li256ELb1ELb0ELi2EEENS1_25SingleTileBwdLPTSchedulerILb1ELi128ELb0EEEEEEEEEvNT_6ParamsE$_ZZN4cute9transformINS_5tupleIJiiNS_1CILi0EEEEEENS1_IJNS1_IJNS2_ILi4EEENS2_ILi8EEEEEENS2_ILi2EEENS2_ILi1EEEEEEZNS_7idx2crdIS4_SA_EEDaRKT_RKT0_EUlRKT_RKT0_E_EEDaSE_SH_OT1_ENKUlDpSK_E_clIJNS1_IJiiEEEiS3_EEEDaSR_)
        /*39e0*/ 	.word	0x00000000


	//----- nvinfo : EIATTR_FRAME_SIZE
	.align		4
.L_2480:
        /*39e4*/ 	.byte	0x04, 0x11
        /*39e6*/ 	.short	(.L_2482 - .L_2481)
	.align		4
.L_2481:
        /*39e8*/ 	.word	index@($_ZN7cutlass13device_kernelIN5flash19enable_sm80_to_sm89INS1_16FlashAttnBwdSm80INS1_25CollectiveMainloopBwdSm80ILi2ELi2EN4cute5tupleIJNS5_1CILi128EEES8_NS7_ILi64EEEEEENS_10bfloat16_tEfNS_4arch4Sm80ELb1ELb0ELb1ELb1ELb0ELb0ELb0ELb0ELi2ELi4ELi4ELi4ELb0EEENS1_21CollectiveEpilogueBwdISA_SB_SD_Li256ELb1ELb0ELi2EEENS1_25SingleTileBwdLPTSchedulerILb1ELi128ELb0EEEEEEEEEvNT_6ParamsE$_ZZN4cute9transformINS_5tupleIJNS_1CILi32EEENS2_ILi4EEENS2_ILi2EEENS2_ILi1EEEEEENS1_IJS6_S3_NS2_ILi128EEENS2_ILi0EEEEEEZNS_7idx2crdIiS7_SA_EEDaRKT_RKT0_RKT1_EUlRKT_RKT0_E_EEDaSE_SH_OSI_ENKUlDpSN_E_clIJiiiS9_EEEDaST_)
        /*39ec*/ 	.word	0x00000000


	//----- nvinfo : EIATTR_FRAME_SIZE
	.align		4
.L_2482:
        /*39f0*/ 	.byte	0x04, 0x11
        /*39f2*/ 	.short	(.L_2484 - .L_2483)
	.align		4
.L_2483:
        /*39f4*/ 	.word	index@($_ZN7cutlass13device_kernelIN5flash19enable_sm80_to_sm89INS1_16FlashAttnBwdSm80INS1_25CollectiveMainloopBwdSm80ILi2ELi2EN4cute5tupleIJNS5_1CILi128EEES8_NS7_ILi64EEEEEENS_10bfloat16_tEfNS_4arch4Sm80ELb1ELb0ELb1ELb1ELb0ELb0ELb0ELb0ELi2ELi4ELi4ELi4ELb0EEENS1_21CollectiveEpilogueBwdISA_SB_SD_Li256ELb1ELb0ELi2EEENS1_25SingleTileBwdLPTSchedulerILb1ELi128ELb0EEEEEEEEEvNT_6ParamsE$_ZZN4cute9transformINS_15ArithmeticTupleIJiiEEEZNS_14transform_leafIS2_NS_8identityEEEDaRKT_OT0_EUlRKT_E_EEDaS7_S9_ENKUlDpSC_E_clIJiiEEEDaSE_)
        /*39f8*/ 	.word	0x00000000


	//----- nvinfo : EIATTR_FRAME_SIZE
	.align		4
.L_2484:
        /*39fc*/ 	.byte	0x04, 0x11
        /*39fe*/ 	.short	(.L_2486 - .L_2485)
	.align		4
.L_2485:
        /*3a00*/ 	.word	index@($_ZN7cutlass13device_kernelIN5flash19enable_sm80_to_sm89INS1_16FlashAttnBwdSm80INS1_25CollectiveMainloopBwdSm80ILi2ELi2EN4cute5tupleIJNS5_1CILi128EEES8_NS7_ILi64EEEEEENS_10bfloat16_tEfNS_4arch4Sm80ELb1ELb0ELb1ELb1ELb0ELb0ELb0ELb0ELi2ELi4ELi4ELi4ELb0EEENS1_21CollectiveEpilogueBwdISA_SB_SD_Li256ELb1ELb0ELi2EEENS1_25SingleTileBwdLPTSchedulerILb1ELi128ELb0EEEEEEEEEvNT_6ParamsE$_ZZN4cute7idx2crdIiNS_5tupleIJNS_1CILi32EEENS2_ILi4EEENS2_ILi2EEENS2_ILi1EEEEEENS1_IJS6_S3_NS2_ILi128EEENS2_ILi0EEEEEEEEDaRKT_RKT0_RKT1_ENKUlRKT_RKT0_E_clIS5_S8_EEDaSM_SP_)
        /*3a04*/ 	.word	0x00000000


	//----- nvinfo : EIATTR_FRAME_SIZE
	.align		4
.L_2486:
        /*3a08*/ 	.byte	0x04, 0x11
        /*3a0a*/ 	.short	(.L_2488 - .L_2487)
	.align		4
.L_2487:
        /*3a0c*/ 	.word	index@($_ZN7cutlass13device_kernelIN5flash19enable_sm80_to_sm89INS1_16FlashAttnBwdSm80INS1_25CollectiveMainloopBwdSm80ILi2ELi2EN4cute5tupleIJNS5_1CILi128EEES8_NS7_ILi64EEEEEENS_10bfloat16_tEfNS_4arch4Sm80ELb1ELb0ELb1ELb1ELb0ELb0ELb0ELb0ELi2ELi4ELi4ELi4ELb0EEENS1_21CollectiveEpilogueBwdISA_SB_SD_Li256ELb1ELb0ELi2EEENS1_25SingleTileBwdLPTSchedulerILb1ELi128ELb0EEEEEEEEEvNT_6ParamsE$_ZZN4cute7idx2crdIiNS_5tupleIJNS_1CILi32EEENS2_ILi4EEENS2_ILi2EEENS2_ILi1EEEEEENS1_IJS6_S3_NS2_ILi128EEENS2_ILi0EEEEEEEEDaRKT_RKT0_RKT1_ENKUlRKT_RKT0_E_clIS4_S3_EEDaSM_SP_)
        /*3a10*/ 	.word	0x00000000


	//----- nvinfo : EIATTR_FRAME_SIZE
	.align		4
.L_2488:
        /*3a14*/ 	.byte	0x04, 0x11
        /*3a16*/ 	.short	(.L_2490 - .L_2489)
	.align		4
.L_2489:
        /*3a18*/ 	.word	index@($_ZN7cutlass13device_kernelIN5flash19enable_sm80_to_sm89INS1_16FlashAttnBwdSm80INS1_25CollectiveMainloopBwdSm80ILi2ELi2EN4cute5tupleIJNS5_1CILi128EEES8_NS7_ILi64EEEEEENS_10bfloat16_tEfNS_4arch4Sm80ELb1ELb0ELb1ELb1ELb0ELb0ELb0ELb0ELi2ELi4ELi4ELi4ELb0EEENS1_21CollectiveEpilogueBwdISA_SB_SD_Li256ELb1ELb0ELi2EEENS1_25SingleTileBwdLPTSchedulerILb1ELi128ELb0EEEEEEEEEvNT_6ParamsE$_ZZN4cute7idx2crdIiNS_5tupleIJNS_1CILi32EEENS2_ILi4EEENS2_ILi2EEENS2_ILi1EEEEEENS1_IJS6_S3_NS2_ILi128EEENS2_ILi0EEEEEEEEDaRKT_RKT0_RKT1_ENKUlRKT_RKT0_E_clIS3_S6_EEDaSM_SP_)
        /*3a1c*/ 	.word	0x00000000


	//----- nvinfo : EIATTR_FRAME_SIZE
	.align		4
.L_2490:
        /*3a20*/ 	.byte	0x04, 0x11
        /*3a22*/ 	.short	(.L_2492 - .L_2491)
	.align		4
.L_2491:
        /*3a24*/ 	.word	index@($_ZN7cutlass13device_kernelIN5flash19enable_sm80_to_sm89INS1_16FlashAttnBwdSm80INS1_25CollectiveMainloopBwdSm80ILi2ELi2EN4cute5tupleIJNS5_1CILi128EEES8_NS7_ILi64EEEEEENS_10bfloat16_tEfNS_4arch4Sm80ELb1ELb0ELb1ELb1ELb0ELb0ELb0ELb0ELi2ELi4ELi4ELi4ELb0EEENS1_21CollectiveEpilogueBwdISA_SB_SD_Li256ELb1ELb0ELi2EEENS1_25SingleTileBwdLPTSchedulerILb1ELi128ELb0EEEEEEEEEvNT_6ParamsE$_ZZN4cute7idx2crdINS_5tupleIJiiNS_1CILi0EEEEEENS1_IJNS1_IJNS2_ILi4EEENS2_ILi8EEEEEES5_NS2_ILi1EEEEEEEEDaRKT_RKT0_ENKUlRKT_RKT0_E_clIiS7_EEDaSI_SL_)
        /*3a28*/ 	.word	0x00000000


	//----- nvinfo : EIATTR_FRAME_SIZE
	.align		4
.L_2492:
        /*3a2c*/ 	.byte	0x04, 0x11
        /*3a2e*/ 	.short	(.L_2494 - .L_2493)
	.align		4
.L_2493:
        /*3a30*/ 	.word	index@($_ZN7cutlass13device_kernelIN5flash19enable_sm80_to_sm89INS1_16FlashAttnBwdSm80INS1_25CollectiveMainloopBwdSm80ILi2ELi2EN4cute5tupleIJNS5_1CILi128EEES8_NS7_ILi64EEEEEENS_10bfloat16_tEfNS_4arch4Sm80ELb1ELb0ELb1ELb1ELb0ELb0ELb0ELb0ELi2ELi4ELi4ELi4ELb0EEENS1_21CollectiveEpilogueBwdISA_SB_SD_Li256ELb1ELb0ELi2EEENS1_25SingleTileBwdLPTSchedulerILb1ELi128ELb0EEEEEEEEEvNT_6ParamsE$_ZZN4cute7idx2crdINS_5tupleIJiiNS_1CILi0EEEEEENS1_IJNS1_IJNS2_ILi4EEENS2_ILi8EEEEEES5_NS2_ILi1EEEEEEEEDaRKT_RKT0_ENKUlRKT_RKT0_E_clIiS5_EEDaSI_SL_)
        /*3a34*/ 	.word	0x00000000


	//----- nvinfo : EIATTR_FRAME_SIZE
	.align		4
.L_2494:
        /*3a38*/ 	.byte	0x04, 0x11
        /*3a3a*/ 	.short	(.L_2496 - .L_2495)
	.align		4
.L_2495:
        /*3a3c*/ 	.word	index@($_ZN7cutlass13device_kernelIN5flash19enable_sm80_to_sm89INS1_16FlashAttnBwdSm80INS1_25CollectiveMainloopBwdSm80ILi2ELi2EN4cute5tupleIJNS5_1CILi128EEES8_NS7_ILi64EEEEEENS_10bfloat16_tEfNS_4arch4Sm80ELb1ELb0ELb1ELb1ELb0ELb0ELb0ELb0ELi2ELi4ELi4ELi4ELb0EEENS1_21CollectiveEpilogueBwdISA_SB_SD_Li256ELb1ELb0ELi2EEENS1_25SingleTileBwdLPTSchedulerILb1ELi128ELb0EEEEEEEEEvNT_6ParamsE$_ZZN4cute7idx2crdINS_5tupleIJiiNS_1CILi0EEEEEENS1_IJNS1_IJNS2_ILi4EEENS2_ILi8EEEEEENS2_ILi2EEENS2_ILi1EEEEEEEEDaRKT_RKT0_ENKUlRKT_RKT0_E_clIiS8_EEDaSJ_SM_)
        /*3a40*/ 	.word	0x00000000


	//----- nvinfo : EIATTR_FRAME_SIZE
	.align		4
.L_2496:
        /*3a44*/ 	.byte	0x04, 0x11
        /*3a46*/ 	.short	(.L_2498 - .L_2497)
	.align		4
.L_2497:
        /*3a48*/ 	.word	index@($_ZN7cutlass13device_kernelIN5flash19enable_sm80_to_sm89INS1_16FlashAttnBwdSm80INS1_25CollectiveMainloopBwdSm80ILi2ELi2EN4cute5tupleIJNS5_1CILi128EEES8_NS7_ILi64EEEEEENS_10bfloat16_tEfNS_4arch4Sm80ELb1ELb0ELb1ELb1ELb0ELb0ELb0ELb0ELi2ELi4ELi4ELi4ELb0EEENS1_21CollectiveEpilogueBwdISA_SB_SD_Li256ELb1ELb0ELi2EEENS1_25SingleTileBwdLPTSchedulerILb1ELi128ELb0EEEEEEEEEvNT_6ParamsE$_ZZN4cute7idx2crdINS_5tupleIJiiNS_1CILi0EEEEEENS1_IJNS1_IJNS2_ILi4EEENS2_ILi8EEEEEENS2_ILi2EEENS2_ILi1EEEEEEEEDaRKT_RKT0_ENKUlRKT_RKT0_E_clIiS7_EEDaSJ_SM_)
        /*3a4c*/ 	.word	0x00000000


	//----- nvinfo : EIATTR_FRAME_SIZE
	.align		4
.L_2498:
        /*3a50*/ 	.byte	0x04, 0x11
        /*3a52*/ 	.short	(.L_2500 - .L_2499)
	.align		4
.L_2499:
        /*3a54*/ 	.word	index@($_ZN7cutlass13device_kernelIN5flash19enable_sm80_to_sm89INS1_16FlashAttnBwdSm80INS1_25CollectiveMainloopBwdSm80ILi2ELi2EN4cute5tupleIJNS5_1CILi128EEES8_NS7_ILi64EEEEEENS_10bfloat16_tEfNS_4arch4Sm80ELb1ELb0ELb1ELb1ELb0ELb0ELb0ELb0ELi2ELi4ELi4ELi4ELb0EEENS1_21CollectiveEpilogueBwdISA_SB_SD_Li256ELb1ELb0ELi2EEENS1_25SingleTileBwdLPTSchedulerILb1ELi128ELb0EEEEEEEEEvNT_6ParamsE$_ZZN4cute7flattenINS_5tupleIJNS_1CILi1EEENS1_IJiiiEEENS2_ILi64EEENS1_IJNS2_ILi72EEENS2_ILi144EEENS2_ILi288EEEEEENS2_ILi512EEEEEEEEDaRKT_ENKUlRKT_E_clIS4_EEDaSH_)
        /*3a58*/ 	.word	0x00000000


	//----- nvinfo : EIATTR_FRAME_SIZE
	.align		4
.L_2500:
        /*3a5c*/ 	.byte	0x04, 0x11
        /*3a5e*/ 	.short	(.L_2502 - .L_2501)
	.align		4
.L_2501:
        /*3a60*/ 	.word	index@($_ZN7cutlass13device_kernelIN5flash19enable_sm80_to_sm89INS1_16FlashAttnBwdSm80INS1_25CollectiveMainloopBwdSm80ILi2ELi2EN4cute5tupleIJNS5_1CILi128EEES8_NS7_ILi64EEEEEENS_10bfloat16_tEfNS_4arch4Sm80ELb1ELb0ELb1ELb1ELb0ELb0ELb0ELb0ELi2ELi4ELi4ELi4ELb0EEENS1_21CollectiveEpilogueBwdISA_SB_SD_Li256ELb1ELb0ELi2EEENS1_25SingleTileBwdLPTSchedulerILb1ELi128ELb0EEEEEEEEEvNT_6ParamsE$_ZZN4cute7flattenINS_5tupleIJNS_1CILi1EEENS1_IJNS2_ILi8EEEiiEEENS2_ILi64EEENS1_IJiNS2_ILi144EEENS2_ILi288EEEEEENS2_ILi512EEEEEEEEDaRKT_ENKUlRKT_E_clIS9_EEDaSH_)
        /*3a64*/ 	.word	0x00000000


	//----- nvinfo : EIATTR_FRAME_SIZE
	.align		4
.L_2502:
        /*3a68*/ 	.byte	0x04, 0x11
        /*3a6a*/ 	.short	(.L_2504 - .L_2503)
	.align		4
.L_2503:
        /*3a6c*/ 	.word	index@($_ZN7cutlass13device_kernelIN5flash19enable_sm80_to_sm89INS1_16FlashAttnBwdSm80INS1_25CollectiveMainloopBwdSm80ILi2ELi2EN4cute5tupleIJNS5_1CILi128EEES8_NS7_ILi64EEEEEENS_10bfloat16_tEfNS_4arch4Sm80ELb1ELb0ELb1ELb1ELb0ELb0ELb0ELb0ELi2ELi4ELi4ELi4ELb0EEENS1_21CollectiveEpilogueBwdISA_SB_SD_Li256ELb1ELb0ELi2EEENS1_25SingleTileBwdLPTSchedulerILb1ELi128ELb0EEEEEEEEEvNT_6ParamsE$_ZZN4cute7flattenINS_5tupleIJNS_1CILi1EEENS1_IJNS2_ILi8EEEiiEEENS2_ILi64EEENS1_IJiNS2_ILi144EEENS2_ILi288EEEEEENS2_ILi512EEEEEEEEDaRKT_ENKUlRKT_E_clIS5_EEDaSH_)
        /*3a70*/ 	.word	0x00000000


	//----- nvinfo : EIATTR_FRAME_SIZE
	.align		4
.L_2504:
        /*3a74*/ 	.byte	0x04, 0x11
        /*3a76*/ 	.short	(.L_2506 - .L_2505)
	.align		4
.L_2505:
        /*3a78*/ 	.word	index@($_ZN7cutlass13device_kernelIN5flash19enable_sm80_to_sm89INS1_16FlashAttnBwdSm80INS1_25CollectiveMainloopBwdSm80ILi2ELi2EN4cute5tupleIJNS5_1CILi128EEES8_NS7_ILi64EEEEEENS_10bfloat16_tEfNS_4arch4Sm80ELb1ELb0ELb1ELb1ELb0ELb0ELb0ELb0ELi2ELi4ELi4ELi4ELb0EEENS1_21CollectiveEpilogueBwdISA_SB_SD_Li256ELb1ELb0ELi2EEENS1_25SingleTileBwdLPTSchedulerILb1ELi128ELb0EEEEEEEEEvNT_6ParamsE$_ZZN4cute7flattenINS_5tupleIJNS1_IJNS_1CILi0EEENS1_IJNS2_ILi1EEENS2_ILi512EEEiEEEEEENS2_ILi4096EEENS1_IJiNS2_ILi8192EEEEEEEEEEEDaRKT_ENKUlRKT_E_clISA_EEDaSH_)
        /*3a7c*/ 	.word	0x00000000


	//----- nvinfo : EIATTR_FRAME_SIZE
	.align		4
.L_2506:
        /*3a80*/ 	.byte	0x04, 0x11
        /*3a82*/ 	.short	(.L_2508 - .L_2507)
	.align		4
.L_2507:
        /*3a84*/ 	.word	index@($_ZN7cutlass13device_kernelIN5flash19enable_sm80_to_sm89INS1_16FlashAttnBwdSm80INS1_25CollectiveMainloopBwdSm80ILi2ELi2EN4cute5tupleIJNS5_1CILi128EEES8_NS7_ILi64EEEEEENS_10bfloat16_tEfNS_4arch4Sm80ELb1ELb0ELb1ELb1ELb0ELb0ELb0ELb0ELi2ELi4ELi4ELi4ELb0EEENS1_21CollectiveEpilogueBwdISA_SB_SD_Li256ELb1ELb0ELi2EEENS1_25SingleTileBwdLPTSchedulerILb1ELi128ELb0EEEEEEEEEvNT_6ParamsE$_ZZN4cute7flattenINS_5tupleIJNS1_IJNS_1CILi0EEENS1_IJNS2_ILi1EEENS2_ILi512EEEiEEEEEENS2_ILi4096EEENS1_IJiNS2_ILi8192EEEEEEEEEEEDaRKT_ENKUlRKT_E_clIS7_EEDaSH_)
        /*3a88*/ 	.word	0x00000000


	//----- nvinfo : EIATTR_FRAME_SIZE
	.align		4
.L_2508:
        /*3a8c*/ 	.byte	0x04, 0x11
        /*3a8e*/ 	.short	(.L_2510 - .L_2509)
	.align		4
.L_2509:
        /*3a90*/ 	.word	index@($_ZN7cutlass13device_kernelIN5flash19enable_sm80_to_sm89INS1_16FlashAttnBwdSm80INS1_25CollectiveMainloopBwdSm80ILi2ELi2EN4cute5tupleIJNS5_1CILi128EEES8_NS7_ILi64EEEEEENS_10bfloat16_tEfNS_4arch4Sm80ELb1ELb0ELb1ELb1ELb0ELb0ELb0ELb0ELi2ELi4ELi4ELi4ELb0EEENS1_21CollectiveEpilogueBwdISA_SB_SD_Li256ELb1ELb0ELi2EEENS1_25SingleTileBwdLPTSchedulerILb1ELi128ELb0EEEEEEEEEvNT_6ParamsE$_ZZN4cute7crd2crdINS_5tupleIJiiiNS_1CILi0EEEEEENS1_IJNS2_ILi32EEENS2_ILi4EEENS2_ILi2EEENS2_ILi1EEEEEENS1_IJS8_S8_S8_S8_EEEEEDaRKT_RKT0_RKT1_ENKUlRKT_RKT0_RKT1_E_clIiS7_S8_EEDaSM_SP_SS_)
        /*3a94*/ 	.word	0x00000000


	//----- nvinfo : EIATTR_FRAME_SIZE
	.align		4
.L_2510:
        /*3a98*/ 	.byte	0x04, 0x11
        /*3a9a*/ 	.short	(.L_2512 - .L_2511)
	.align		4
.L_2511:
        /*3a9c*/ 	.word	index@($_ZN7cutlass13device_kernelIN5flash19enable_sm80_to_sm89INS1_16FlashAttnBwdSm80INS1_25CollectiveMainloopBwdSm80ILi2ELi2EN4cute5tupleIJNS5_1CILi128EEES8_NS7_ILi64EEEEEENS_10bfloat16_tEfNS_4arch4Sm80ELb1ELb0ELb1ELb1ELb0ELb0ELb0ELb0ELi2ELi4ELi4ELi4ELb0EEENS1_21CollectiveEpilogueBwdISA_SB_SD_Li256ELb1ELb0ELi2EEENS1_25SingleTileBwdLPTSchedulerILb1ELi128ELb0EEEEEEEEEvNT_6ParamsE$_ZZN4cute7crd2crdINS_5tupleIJiiiNS_1CILi0EEEEEENS1_IJNS2_ILi32EEENS2_ILi4EEENS2_ILi2EEENS2_ILi1EEEEEENS1_IJS8_S8_S8_S8_EEEEEDaRKT_RKT0_RKT1_ENKUlRKT_RKT0_RKT1_E_clIiS6_S8_EEDaSM_SP_SS_)
        /*3aa0*/ 	.word	0x00000000


	//----- nvinfo : EIATTR_FRAME_SIZE
	.align		4
.L_2512:
        /*3aa4*/ 	.byte	0x04, 0x11
        /*3aa6*/ 	.short	(.L_2514 - .L_2513)
	.align		4
.L_2513:
        /*3aa8*/ 	.word	index@($_ZN7cutlass13device_kernelIN5flash19enable_sm80_to_sm89INS1_16FlashAttnBwdSm80INS1_25CollectiveMainloopBwdSm80ILi2ELi2EN4cute5tupleIJNS5_1CILi128EEES8_NS7_ILi64EEEEEENS_10bfloat16_tEfNS_4arch4Sm80ELb1ELb0ELb1ELb1ELb0ELb0ELb0ELb0ELi2ELi4ELi4ELi4ELb0EEENS1_21CollectiveEpilogueBwdISA_SB_SD_Li256ELb1ELb0ELi2EEENS1_25SingleTileBwdLPTSchedulerILb1ELi128ELb0EEEEEEEEEvNT_6ParamsE$_ZZN4cute7crd2crdINS_5tupleIJiiiNS_1CILi0EEEEEENS1_IJNS2_ILi32EEENS2_ILi4EEENS2_ILi2EEENS2_ILi1EEEEEENS1_IJS8_S8_S8_S8_EEEEEDaRKT_RKT0_RKT1_ENKUlRKT_RKT0_RKT1_E_clIiS5_S8_EEDaSM_SP_SS_)
        /*3aac*/ 	.word	0x00000000


	//----- nvinfo : EIATTR_FRAME_SIZE
	.align		4
.L_2514:
        /*3ab0*/ 	.byte	0x04, 0x11
        /*3ab2*/ 	.short	(.L_2516 - .L_2515)
	.align		4
.L_2515:
        /*3ab4*/ 	.word	index@($_ZN7cutlass13device_kernelIN5flash19enable_sm80_to_sm89INS1_16FlashAttnBwdSm80INS1_25CollectiveMainloopBwdSm80ILi2ELi2EN4cute5tupleIJNS5_1CILi128EEES8_NS7_ILi64EEEEEENS_10bfloat16_tEfNS_4arch4Sm80ELb1ELb0ELb1ELb1ELb0ELb0ELb0ELb0ELi2ELi4ELi4ELi4ELb0EEENS1_21CollectiveEpilogueBwdISA_SB_SD_Li256ELb1ELb0ELi2EEENS1_25SingleTileBwdLPTSchedulerILb1ELi128ELb0EEEEEEEEEvNT_6ParamsE$_ZZN4cute6upcastILi2ENS_5tupleIJNS_1CILi2EEES3_S3_EEENS1_IJNS2_ILi1EEENS2_ILi512EEEiEEEEEDaRKT0_RKT1_ENKUlRKT_RKT0_E_clIS3_iEEDaSG_SJ_)
        /*3ab8*/ 	.word	0x00000000


	//----- nvinfo : EIATTR_FRAME_SIZE
	.align		4
.L_2516:
        /*3abc*/ 	.byte	0x04, 0x11
        /*3abe*/ 	.short	(.L_2518 - .L_2517)
	.align		4
.L_2517:
        /*3ac0*/ 	.word	index@($_ZN7cutlass13device_kernelIN5flash19enable_sm80_to_sm89INS1_16FlashAttnBwdSm80INS1_25CollectiveMainloopBwdSm80ILi2ELi2EN4cute5tupleIJNS5_1CILi128EEES8_NS7_ILi64EEEEEENS_10bfloat16_tEfNS_4arch4Sm80ELb1ELb0ELb1ELb1ELb0ELb0ELb0ELb0ELi2ELi4ELi4ELi4ELb0EEENS1_21CollectiveEpilogueBwdISA_SB_SD_Li256ELb1ELb0ELi2EEENS1_25SingleTileBwdLPTSchedulerILb1ELi128ELb0EEEEEEEEEvNT_6ParamsE$_ZZN4cute6upcastILi2ENS_5tupleIJNS_1CILi2EEES3_EEENS1_IJiNS2_ILi8192EEEEEEEEDaRKT0_RKT1_ENKUlRKT_RKT0_E_clIS3_iEEDaSF_SI_)
        /*3ac4*/ 	.word	0x00000000


	//----- nvinfo : EIATTR_FRAME_SIZE
	.align		4
.L_2518:
        /*3ac8*/ 	.byte	0x04, 0x11
        /*3aca*/ 	.short	(.L_2520 - .L_2519)
	.align		4
.L_2519:
        /*3acc*/ 	.word	index@($_ZN7cutlass13device_kernelIN5flash19enable_sm80_to_sm89INS1_16FlashAttnBwdSm80INS1_25CollectiveMainloopBwdSm80ILi2ELi2EN4cute5tupleIJNS5_1CILi128EEES8_NS7_ILi64EEEEEENS_10bfloat16_tEfNS_4arch4Sm80ELb1ELb0ELb1ELb1ELb0ELb0ELb0ELb0ELi2ELi4ELi4ELi4ELb0EEENS1_21CollectiveEpilogueBwdISA_SB_SD_Li256ELb1ELb0ELi2EEENS1_25SingleTileBwdLPTSchedulerILb1ELi128ELb0EEEEEEEEEvNT_6ParamsE$_ZZN4cute6upcastILi2ENS_5tupleIJNS_1CILi1EEENS1_IJNS2_ILi2EEES4_S4_EEEEEENS1_IJNS2_ILi0EEENS1_IJS3_NS2_ILi512EEEiEEEEEEEEDaRKT0_RKT1_ENKUlRKT_RKT0_E_clIS5_S9_EEDaSJ_SM_)
        /*3ad0*/ 	.word	0x00000000


	//----- nvinfo : EIATTR_FRAME_SIZE
	.align		4
.L_2520:
        /*3ad4*/ 	.byte	0x04, 0x11
        /*3ad6*/ 	.short	(.L_2522 - .L_2521)
	.align		4
.L_2521:
        /*3ad8*/ 	.word	index@($_ZN7cutlass13device_kernelIN5flash19enable_sm80_to_sm89INS1_16FlashAttnBwdSm80INS1_25CollectiveMainloopBwdSm80ILi2ELi2EN4cute5tupleIJNS5_1CILi128EEES8_NS7_ILi64EEEEEENS_10bfloat16_tEfNS_4arch4Sm80ELb1ELb0ELb1ELb1ELb0ELb0ELb0ELb0ELi2ELi4ELi4ELi4ELb0EEENS1_21CollectiveEpilogueBwdISA_SB_SD_Li256ELb1ELb0ELi2EEENS1_25SingleTileBwdLPTSchedulerILb1ELi128ELb0EEEEEEEEEvNT_6ParamsE$_ZZN4cute6upcastILi2ENS_5tupleIJNS1_IJNS_1CILi1EEENS1_IJNS2_ILi2EEES4_S4_EEEEEES4_NS1_IJS4_S4_EEEEEENS1_IJNS1_IJNS2_ILi0EEENS1_IJS3_NS2_ILi512EEEiEEEEEENS2_ILi4096EEENS1_IJiNS2_ILi8192EEEEEEEEEEEDaRKT0_RKT1_ENKUlRKT_RKT0_E_clIS7_SF_EEDaSP_SS_)
        /*3adc*/ 	.word	0x00000000


	//----- nvinfo : EIATTR_FRAME_SIZE
	.align		4
.L_2522:
        /*3ae0*/ 	.byte	0x04, 0x11
        /*3ae2*/ 	.short	(.L_2524 - .L_2523)
	.align		4
.L_2523:
        /*3ae4*/ 	.word	index@($_ZN7cutlass13device_kernelIN5flash19enable_sm80_to_sm89INS1_16FlashAttnBwdSm80INS1_25CollectiveMainloopBwdSm80ILi2ELi2EN4cute5tupleIJNS5_1CILi128EEES8_NS7_ILi64EEEEEENS_10bfloat16_tEfNS_4arch4Sm80ELb1ELb0ELb1ELb1ELb0ELb0ELb0ELb0ELi2ELi4ELi4ELi4ELb0EEENS1_21CollectiveEpilogueBwdISA_SB_SD_Li256ELb1ELb0ELi2EEENS1_25SingleTileBwdLPTSchedulerILb1ELi128ELb0EEEEEEEEEvNT_6ParamsE$_ZZN4cute6upcastILi2ENS_5tupleIJNS1_IJNS_1CILi1EEENS1_IJNS2_ILi2EEES4_S4_EEEEEES4_NS1_IJS4_S4_EEEEEENS1_IJNS1_IJNS2_ILi0EEENS1_IJS3_NS2_ILi512EEEiEEEEEENS2_ILi4096EEENS1_IJiNS2_ILi8192EEEEEEEEEEEDaRKT0_RKT1_ENKUlRKT_RKT0_E_clIS6_SC_EEDaSP_SS_)
        /*3ae8*/ 	.word	0x00000000


	//----- nvinfo : EIATTR_FRAME_SIZE
	.align		4
.L_2524:
        /*3aec*/ 	.byte	0x04, 0x11
        /*3aee*/ 	.short	(.L_2526 - .L_2525)
	.align		4
.L_2525:
        /*3af0*/ 	.word	index@($_ZN7cutlass13device_kernelIN5flash19enable_sm80_to_sm89INS1_16FlashAttnBwdSm80INS1_25CollectiveMainloopBwdSm80ILi2ELi2EN4cute5tupleIJNS5_1CILi128EEES8_NS7_ILi64EEEEEENS_10bfloat16_tEfNS_4arch4Sm80ELb1ELb0ELb1ELb1ELb0ELb0ELb0ELb0ELi2ELi4ELi4ELi4ELb0EEENS1_21CollectiveEpilogueBwdISA_SB_SD_Li256ELb1ELb0ELi2EEENS1_25SingleTileBwdLPTSchedulerILb1ELi128ELb0EEEEEEEEEvNT_6ParamsE$_ZZN4cute6detail9lift_diceINS_5tupleIJiNS_1CILi0EEEEEES5_EEDaRKT_RKT0_ENKUlRKT_RKT0_E_clIiiEEDaSE_SH_)
        /*3af4*/ 	.word	0x00000000


	//----- nvinfo : EIATTR_FRAME_SIZE
	.align		4
.L_2526:
        /*3af8*/ 	.byte	0x04, 0x11
        /*3afa*/ 	.short	(.L_2528 - .L_2527)
	.align		4
.L_2527:
        /*3afc*/ 	.word	index@($_ZN7cutlass13device_kernelIN5flash19enable_sm80_to_sm89INS1_16FlashAttnBwdSm80INS1_25CollectiveMainloopBwdSm80ILi2ELi2EN4cute5tupleIJNS5_1CILi128EEES8_NS7_ILi64EEEEEENS_10bfloat16_tEfNS_4arch4Sm80ELb1ELb0ELb1ELb1ELb0ELb0ELb0ELb0ELi2ELi4ELi4ELi4ELb0EEENS1_21CollectiveEpilogueBwdISA_SB_SD_Li256ELb1ELb0ELi2EEENS1_25SingleTileBwdLPTSchedulerILb1ELi128ELb0EEEEEEEEEvNT_6ParamsE$_ZZN4cute6detail9lift_diceINS_5tupleIJiNS2_IJiNS_1CILi0EEEEEEEEES6_EEDaRKT_RKT0_ENKUlRKT_RKT0_E_clIiiEEDaSF_SI_)
        /*3b00*/ 	.word	0x00000000


	//----- nvinfo : EIATTR_FRAME_SIZE
	.align		4
.L_2528:
        /*3b04*/ 	.byte	0x04, 0x11
        /*3b06*/ 	.short	(.L_2530 - .L_2529)
	.align		4
.L_2529:
        /*3b08*/ 	.word	index@($_ZN7cutlass13device_kernelIN5flash19enable_sm80_to_sm89INS1_16FlashAttnBwdSm80INS1_25CollectiveMainloopBwdSm80ILi2ELi2EN4cute5tupleIJNS5_1CILi128EEES8_NS7_ILi64EEEEEENS_10bfloat16_tEfNS_4arch4Sm80ELb1ELb0ELb1ELb1ELb0ELb0ELb0ELb0ELi2ELi4ELi4ELi4ELb0EEENS1_21CollectiveEpilogueBwdISA_SB_SD_Li256ELb1ELb0ELi2EEENS1_25SingleTileBwdLPTSchedulerILb1ELi128ELb0EEEEEEEEEvNT_6ParamsE$_ZZN4cute6detail9lift_diceINS_5tupleIJiNS2_IJiNS_1CILi0EEEEEEEEES6_EEDaRKT_RKT0_ENKUlRKT_RKT0_E_clIS5_S5_EEDaSF_SI_)
        /*3b0c*/ 	.word	0x00000000


	//----- nvinfo : EIATTR_FRAME_SIZE
	.align		4
.L_2530:
        /*3b10*/ 	.byte	0x04, 0x11
        /*3b12*/ 	.short	(.L_2532 - .L_2531)
	.align		4
.L_2531:
        /*3b14*/ 	.word	index@($_ZN7cutlass13device_kernelIN5flash19enable_sm80_to_sm89INS1_16FlashAttnBwdSm80INS1_25CollectiveMainloopBwdSm80ILi2ELi2EN4cute5tupleIJNS5_1CILi128EEES8_NS7_ILi64EEEEEENS_10bfloat16_tEfNS_4arch4Sm80ELb1ELb0ELb1ELb1ELb0ELb0ELb0ELb0ELi2ELi4ELi4ELi4ELb0EEENS1_21CollectiveEpilogueBwdISA_SB_SD_Li256ELb1ELb0ELi2EEENS1_25SingleTileBwdLPTSchedulerILb1ELi128ELb0EEEEEEEEEvNT_6ParamsE$_ZZN4cute6detail16composition_implINS_5tupleIJNS_1CILi8EEENS3_ILi2EEES5_S5_S4_S5_EEENS2_IJNS3_ILi1EEEiiiNS3_ILi72EEENS3_ILi512EEEEEES5_S4_EEDaRKT_RKT0_RKT1_RKT2_ENKUlRKT_T0_E_clINS2_IJNS2_IJS5_EEENS2_IJiEEES7_S7_EEENS_17integral_constantIiLi4EEEEEDaSP_SQ_)
        /*3b18*/ 	.word	0x00000000


	//----- nvinfo : EIATTR_FRAME_SIZE
	.align		4
.L_2532:
        /*3b1c*/ 	.byte	0x04, 0x11
        /*3b1e*/ 	.short	(.L_2534 - .L_2533)
	.align		4
.L_2533:
        /*3b20*/ 	.word	index@($_ZN7cutlass13device_kernelIN5flash19enable_sm80_to_sm89INS1_16FlashAttnBwdSm80INS1_25CollectiveMainloopBwdSm80ILi2ELi2EN4cute5tupleIJNS5_1CILi128EEES8_NS7_ILi64EEEEEENS_10bfloat16_tEfNS_4arch4Sm80ELb1ELb0ELb1ELb1ELb0ELb0ELb0ELb0ELi2ELi4ELi4ELi4ELb0EEENS1_21CollectiveEpilogueBwdISA_SB_SD_Li256ELb1ELb0ELi2EEENS1_25SingleTileBwdLPTSchedulerILb1ELi128ELb0EEEEEEEEEvNT_6ParamsE$_ZZN4cute6detail16composition_implINS_5tupleIJNS_1CILi8EEENS3_ILi2EEES5_S5_S4_S5_EEENS2_IJNS3_ILi1EEEiiiNS3_ILi72EEENS3_ILi512EEEEEES5_S4_EEDaRKT_RKT0_RKT1_RKT2_ENKUlRKT_T0_E_clINS2_IJNS2_IJS5_EEENS2_IJiEEES7_S7_EEENS_17integral_constantIiLi3EEEEEDaSP_SQ_)
        /*3b24*/ 	.word	0x00000000


	//----- nvinfo : EIATTR_FRAME_SIZE
	.align		4
.L_2534:
        /*3b28*/ 	.byte	0x04, 0x11
        /*3b2a*/ 	.short	(.L_2536 - .L_2535)
	.align		4
.L_2535:
        /*3b2c*/ 	.word	index@($_ZN7cutlass13device_kernelIN5flash19enable_sm80_to_sm89INS1_16FlashAttnBwdSm80INS1_25CollectiveMainloopBwdSm80ILi2ELi2EN4cute5tupleIJNS5_1CILi128EEES8_NS7_ILi64EEEEEENS_10bfloat16_tEfNS_4arch4Sm80ELb1ELb0ELb1ELb1ELb0ELb0ELb0ELb0ELi2ELi4ELi4ELi4ELb0EEENS1_21CollectiveEpilogueBwdISA_SB_SD_Li256ELb1ELb0ELi2EEENS1_25SingleTileBwdLPTSchedulerILb1ELi128ELb0EEEEEEEEEvNT_6ParamsE$_ZZN4cute6detail16composition_implINS_5tupleIJNS_1CILi8EEENS3_ILi2EEES5_S5_S4_S5_EEENS2_IJNS3_ILi1EEEiiiNS3_ILi72EEENS3_ILi512EEEEEES5_S4_EEDaRKT_RKT0_RKT1_RKT2_ENKUlRKT_T0_E_clINS2_IJNS2_IJS5_EEENS2_IJiEEES7_S7_EEENS_17integral_constantIiLi2EEEEEDaSP_SQ_)
        /*3b30*/ 	.word	0x00000000


	//----- nvinfo : EIATTR_FRAME_SIZE
	.align		4
.L_2536:
        /*3b34*/ 	.byte	0x04, 0x11
        /*3b36*/ 	.short	(.L_2538 - .L_2537)
	.align		4
.L_2537:
        /*3b38*/ 	.word	index@($_ZN7cutlass13device_kernelIN5flash19enable_sm80_to_sm89INS1_16FlashAttnBwdSm80INS1_25CollectiveMainloopBwdSm80ILi2ELi2EN4cute5tupleIJNS5_1CILi128EEES8_NS7_ILi64EEEEEENS_10bfloat16_tEfNS_4arch4Sm80ELb1ELb0ELb1ELb1ELb0ELb0ELb0ELb0ELi2ELi4ELi4ELi4ELb0EEENS1_21CollectiveEpilogueBwdISA_SB_SD_Li256ELb1ELb0ELi2EEENS1_25SingleTileBwdLPTSchedulerILb1ELi128ELb0EEEEEEEEEvNT_6ParamsE$_ZZN4cute6detail16composition_implINS_5tupleIJNS_1CILi8EEENS3_ILi2EEES5_S5_S4_S5_EEENS2_IJNS3_ILi1EEEiiiNS3_ILi72EEENS3_ILi512EEEEEES5_S4_EEDaRKT_RKT0_RKT1_RKT2_ENKUlRKT_T0_E_clINS2_IJNS2_IJEEEST_S5_S7_EEENS_17integral_constantIiLi1EEEEEDaSP_SQ_)
        /*3b3c*/ 	.word	0x00000000


	//----- nvinfo : EIATTR_FRAME_SIZE
	.align		4
.L_2538:
        /*3b40*/ 	.byte	0x04, 0x11
        /*3b42*/ 	.short	(.L_2540 - .L_2539)
	.align		4
.L_2539:
        /*3b44*/ 	.word	index@($_ZN7cutlass13device_kernelIN5flash19enable_sm80_to_sm89INS1_16FlashAttnBwdSm80INS1_25CollectiveMainloopBwdSm80ILi2ELi2EN4cute5tupleIJNS5_1CILi128EEES8_NS7_ILi64EEEEEENS_10bfloat16_tEfNS_4arch4Sm80ELb1ELb0ELb1ELb1ELb0ELb0ELb0ELb0ELi2ELi4ELi4ELi4ELb0EEENS1_21CollectiveEpilogueBwdISA_SB_SD_Li256ELb1ELb0ELi2EEENS1_25SingleTileBwdLPTSchedulerILb1ELi128ELb0EEEEEEEEEvNT_6ParamsE$_ZZN4cute6detail16composition_implINS_5tupleIJNS_1CILi8EEENS3_ILi2EEES5_S5_S4_S5_EEENS2_IJNS3_ILi1EEEiiiNS3_ILi72EEENS3_ILi512EEEEEENS3_ILi4EEENS3_ILi16EEEEEDaRKT_RKT0_RKT1_RKT2_ENKUlRKT_T0_E_clINS2_IJNS2_IJS5_S5_EEENS2_IJiiEEES7_S7_EEENS_17integral_constantIiLi4EEEEEDaSR_SS_)
        /*3b48*/ 	.word	0x00000000


	//----- nvinfo : EIATTR_FRAME_SIZE
	.align		4
.L_2540:
        /*3b4c*/ 	.byte	0x04, 0x11
        /*3b4e*/ 	.short	(.L_2542 - .L_2541)
	.align		4
.L_2541:
        /*3b50*/ 	.word	index@($_ZN7cutlass13device_kernelIN5flash19enable_sm80_to_sm89INS1_16FlashAttnBwdSm80INS1_25CollectiveMainloopBwdSm80ILi2ELi2EN4cute5tupleIJNS5_1CILi128EEES8_NS7_ILi64EEEEEENS_10bfloat16_tEfNS_4arch4Sm80ELb1ELb0ELb1ELb1ELb0ELb0ELb0ELb0ELi2ELi4ELi4ELi4ELb0EEENS1_21CollectiveEpilogueBwdISA_SB_SD_Li256ELb1ELb0ELi2EEENS1_25SingleTileBwdLPTSchedulerILb1ELi128ELb0EEEEEEEEEvNT_6ParamsE$_ZZN4cute6detail16composition_implINS_5tupleIJNS_1CILi8EEENS3_ILi2EEES5_S5_S4_S5_EEENS2_IJNS3_ILi1EEEiiiNS3_ILi72EEENS3_ILi512EEEEEENS3_ILi4EEENS3_ILi16EEEEEDaRKT_RKT0_RKT1_RKT2_ENKUlRKT_T0_E_clINS2_IJNS2_IJS5_EEENS2_IJiEEES5_S7_EEENS_17integral_constantIiLi3EEEEEDaSR_SS_)
        /*3b54*/ 	.word	0x00000000


	//----- nvinfo : EIATTR_FRAME_SIZE
	.align		4
.L_2542:
        /*3b58*/ 	.byte	0x04, 0x11
        /*3b5a*/ 	.short	(.L_2544 - .L_2543)
	.align		4
.L_2543:
        /*3b5c*/ 	.word	index@($_ZN7cutlass13device_kernelIN5flash19enable_sm80_to_sm89INS1_16FlashAttnBwdSm80INS1_25CollectiveMainloopBwdSm80ILi2ELi2EN4cute5tupleIJNS5_1CILi128EEES8_NS7_ILi64EEEEEENS_10bfloat16_tEfNS_4arch4Sm80ELb1ELb0ELb1ELb1ELb0ELb0ELb0ELb0ELi2ELi4ELi4ELi4ELb0EEENS1_21CollectiveEpilogueBwdISA_SB_SD_Li256ELb1ELb0ELi2EEENS1_25SingleTileBwdLPTSchedulerILb1ELi128ELb0EEEEEEEEEvNT_6ParamsE$_ZZN4cute6detail16composition_implINS_5tupleIJNS_1CILi8EEENS3_ILi2EEES5_S5_S4_S5_EEENS2_IJNS3_ILi1EEEiiiNS3_ILi72EEENS3_ILi512EEEEEENS3_ILi4EEENS3_ILi16EEEEEDaRKT_RKT0_RKT1_RKT2_ENKUlRKT_T0_E_clINS2_IJNS2_IJEEESV_SB_S7_EEENS_17integral_constantIiLi2EEEEEDaSR_SS_)
        /*3b60*/ 	.word	0x00000000


	//----- nvinfo : EIATTR_FRAME_SIZE
	.align		4
.L_2544:
        /*3b64*/ 	.byte	0x04, 0x11
        /*3b66*/ 	.short	(.L_2546 - .L_2545)
	.align		4
.L_2545:
        /*3b68*/ 	.word	index@($_ZN7cutlass13device_kernelIN5flash19enable_sm80_to_sm89INS1_16FlashAttnBwdSm80INS1_25CollectiveMainloopBwdSm80ILi2ELi2EN4cute5tupleIJNS5_1CILi128EEES8_NS7_ILi64EEEEEENS_10bfloat16_tEfNS_4arch4Sm80ELb1ELb0ELb1ELb1ELb0ELb0ELb0ELb0ELi2ELi4ELi4ELi4ELb0EEENS1_21CollectiveEpilogueBwdISA_SB_SD_Li256ELb1ELb0ELi2EEENS1_25SingleTileBwdLPTSchedulerILb1ELi128ELb0EEEEEEEEEvNT_6ParamsE$_ZZN4cute6detail16composition_implINS_5tupleIJNS_1CILi8EEENS3_ILi2EEES5_S5_S4_S5_EEENS2_IJNS3_ILi1EEEiiiNS3_ILi72EEENS3_ILi512EEEEEENS2_IJS5_S5_S5_EEENS2_IJS7_S9_S4_EEEEEDaRKT_RKT0_RKT1_RKT2_ENKUlRKT_RKT0_E_clIS5_S4_EEDaSR_SU_)
        /*3b6c*/ 	.word	0x00000000


	//----- nvinfo : EIATTR_FRAME_SIZE
	.align		4
.L_2546:
        /*3b70*/ 	.byte	0x04, 0x11
        /*3b72*/ 	.short	(.L_2548 - .L_2547)
	.align		4
.L_2547:
        /*3b74*/ 	.word	index@($_ZN7cutlass13device_kernelIN5flash19enable_sm80_to_sm89INS1_16FlashAttnBwdSm80INS1_25CollectiveMainloopBwdSm80ILi2ELi2EN4cute5tupleIJNS5_1CILi128EEES8_NS7_ILi64EEEEEENS_10bfloat16_tEfNS_4arch4Sm80ELb1ELb0ELb1ELb1ELb0ELb0ELb0ELb0ELi2ELi4ELi4ELi4ELb0EEENS1_21CollectiveEpilogueBwdISA_SB_SD_Li256ELb1ELb0ELi2EEENS1_25SingleTileBwdLPTSchedulerILb1ELi128ELb0EEEEEEEEEvNT_6ParamsE$_ZZN4cute6detail16composition_implINS_5tupleIJNS_1CILi8EEENS3_ILi2EEES5_S5_S4_S5_EEENS2_IJNS3_ILi1EEEiiiNS3_ILi72EEENS3_ILi512EEEEEENS2_IJS5_S5_EEENS2_IJS7_S4_EEEEEDaRKT_RKT0_RKT1_RKT2_ENKUlRKT_RKT0_E_clIS5_S4_EEDaSR_SU_)
        /*3b78*/ 	.word	0x00000000


	//----- nvinfo : EIATTR_FRAME_SIZE
	.align		4
.L_2548:
        /*3b7c*/ 	.byte	0x04, 0x11
        /*3b7e*/ 	.short	(.L_2550 - .L_2549)
	.align		4
.L_2549:
        /*3b80*/ 	.word	index@($_ZN7cutlass13device_kernelIN5flash19enable_sm80_to_sm89INS1_16FlashAttnBwdSm80INS1_25CollectiveMainloopBwdSm80ILi2ELi2EN4cute5tupleIJNS5_1CILi128EEES8_NS7_ILi64EEEEEENS_10bfloat16_tEfNS_4arch4Sm80ELb1ELb0ELb1ELb1ELb0ELb0ELb0ELb0ELi2ELi4ELi4ELi4ELb0EEENS1_21CollectiveEpilogueBwdISA_SB_SD_Li256ELb1ELb0ELi2EEENS1_25SingleTileBwdLPTSchedulerILb1ELi128ELb0EEEEEEEEEvNT_6ParamsE$_ZZN4cute6detail16composition_implINS_5tupleIJNS_1CILi8EEENS3_ILi2EEES5_S5_S4_S5_EEENS2_IJNS3_ILi1EEEiiiNS3_ILi72EEENS3_ILi512EEEEEENS2_IJNS3_ILi4EEES5_EEENS2_IJNS3_ILi16EEENS3_ILi8192EEEEEEEEDaRKT_RKT0_RKT1_RKT2_ENKUlRKT_RKT0_E_clISB_SD_EEDaSU_SX_)
        /*3b84*/ 	.word	0x00000000


	//----- nvinfo : EIATTR_FRAME_SIZE
	.align		4
.L_2550:
        /*3b88*/ 	.byte	0x04, 0x11
        /*3b8a*/ 	.short	(.L_2552 - .L_2551)
	.align		4
.L_2551:
        /*3b8c*/ 	.word	index@($_ZN7cutlass13device_kernelIN5flash19enable_sm80_to_sm89INS1_16FlashAttnBwdSm80INS1_25CollectiveMainloopBwdSm80ILi2ELi2EN4cute5tupleIJNS5_1CILi128EEES8_NS7_ILi64EEEEEENS_10bfloat16_tEfNS_4arch4Sm80ELb1ELb0ELb1ELb1ELb0ELb0ELb0ELb0ELi2ELi4ELi4ELi4ELb0EEENS1_21CollectiveEpilogueBwdISA_SB_SD_Li256ELb1ELb0ELi2EEENS1_25SingleTileBwdLPTSchedulerILb1ELi128ELb0EEEEEEEEEvNT_6ParamsE$_ZZN4cute6detail16composition_implINS_5tupleIJNS_1CILi8EEENS3_ILi2EEES5_S5_S4_S5_EEENS2_IJNS3_ILi1EEEiiiNS3_ILi72EEENS3_ILi512EEEEEENS2_IJNS2_IJS5_S5_S5_EEES5_NS3_ILi4EEEEEENS2_IJNS2_IJS7_S9_S4_EEENS3_ILi4096EEENS3_ILi16EEEEEEEEDaRKT_RKT0_RKT1_RKT2_ENKUlRKT_RKT0_E_clISC_SG_EEDaSW_SZ_)
        /*3b90*/ 	.word	0x00000000


	//----- nvinfo : EIATTR_FRAME_SIZE
	.align		4
.L_2552:
        /*3b94*/ 	.byte	0x04, 0x11
        /*3b96*/ 	.short	(.L_2554 - .L_2553)
	.align		4
.L_2553:
        /*3b98*/ 	.word	index@($_ZN7cutlass13device_kernelIN5flash19enable_sm80_to_sm89INS1_16FlashAttnBwdSm80INS1_25CollectiveMainloopBwdSm80ILi2ELi2EN4cute5tupleIJNS5_1CILi128EEES8_NS7_ILi64EEEEEENS_10bfloat16_tEfNS_4arch4Sm80ELb1ELb0ELb1ELb1ELb0ELb0ELb0ELb0ELi2ELi4ELi4ELi4ELb0EEENS1_21CollectiveEpilogueBwdISA_SB_SD_Li256ELb1ELb0ELi2EEENS1_25SingleTileBwdLPTSchedulerILb1ELi128ELb0EEEEEEEEEvNT_6ParamsE$_ZZN4cute6detail16composition_implINS_5tupleIJNS_1CILi8EEENS3_ILi2EEES5_S5_S4_S5_EEENS2_IJNS3_ILi1EEEiiiNS3_ILi72EEENS3_ILi512EEEEEENS2_IJNS2_IJS5_S5_S5_EEES5_NS3_ILi4EEEEEENS2_IJNS2_IJS7_S9_S4_EEENS3_ILi4096EEENS3_ILi16EEEEEEEEDaRKT_RKT0_RKT1_RKT2_ENKUlRKT_RKT0_E_clISB_SE_EEDaSW_SZ_)
        /*3b9c*/ 	.word	0x00000000


	//----- nvinfo : EIATTR_FRAME_SIZE
	.align		4
.L_2554:
        /*3ba0*/ 	.byte	0x04, 0x11
        /*3ba2*/ 	.short	(.L_2556 - .L_2555)
	.align		4
.L_2555:
        /*3ba4*/ 	.word	index@($_ZN7cutlass13device_kernelIN5flash19enable_sm80_to_sm89INS1_16FlashAttnBwdSm80INS1_25CollectiveMainloopBwdSm80ILi2ELi2EN4cute5tupleIJNS5_1CILi128EEES8_NS7_ILi64EEEEEENS_10bfloat16_tEfNS_4arch4Sm80ELb1ELb0ELb1ELb1ELb0ELb0ELb0ELb0ELi2ELi4ELi4ELi4ELb0EEENS1_21CollectiveEpilogueBwdISA_SB_SD_Li256ELb1ELb0ELi2EEENS1_25SingleTileBwdLPTSchedulerILb1ELi128ELb0EEEEEEEEEvNT_6ParamsE$_ZZN4cute6detail16composition_implINS_5tupleIJNS_1CILi8EEENS3_ILi2EEES5_S5_S4_S5_EEENS2_IJNS3_ILi1EEEiiiNS3_ILi72EEENS3_ILi512EEEEEENS2_IJNS2_IJS5_S5_S5_EEES5_NS2_IJNS3_ILi4EEES5_EEEEEENS2_IJNS2_IJS7_S9_S4_EEENS3_ILi4096EEENS2_IJNS3_ILi16EEENS3_ILi8192EEEEEEEEEEEDaRKT_RKT0_RKT1_RKT2_ENKUlRKT_RKT0_E_clISD_SJ_EEDaSZ_S12_)
        /*3ba8*/ 	.word	0x00000000


	//----- nvinfo : EIATTR_FRAME_SIZE
	.align		4
.L_2556:
        /*3bac*/ 	.byte	0x04, 0x11
        /*3bae*/ 	.short	(.L_2558 - .L_2557)
	.align		4
.L_2557:
        /*3bb0*/ 	.word	index@($_ZN7cutlass13device_kernelIN5flash19enable_sm80_to_sm89INS1_16FlashAttnBwdSm80INS1_25CollectiveMainloopBwdSm80ILi2ELi2EN4cute5tupleIJNS5_1CILi128EEES8_NS7_ILi64EEEEEENS_10bfloat16_tEfNS_4arch4Sm80ELb1ELb0ELb1ELb1ELb0ELb0ELb0ELb0ELi2ELi4ELi4ELi4ELb0EEENS1_21CollectiveEpilogueBwdISA_SB_SD_Li256ELb1ELb0ELi2EEENS1_25SingleTileBwdLPTSchedulerILb1ELi128ELb0EEEEEEEEEvNT_6ParamsE$_ZZN4cute6detail16composition_implINS_5tupleIJNS_1CILi8EEENS3_ILi2EEES5_S5_S4_S5_EEENS2_IJNS3_ILi1EEEiiiNS3_ILi72EEENS3_ILi512EEEEEENS2_IJNS2_IJS5_S5_S5_EEES5_NS2_IJNS3_ILi4EEES5_EEEEEENS2_IJNS2_IJS7_S9_S4_EEENS3_ILi4096EEENS2_IJNS3_ILi16EEENS3_ILi8192EEEEEEEEEEEDaRKT_RKT0_RKT1_RKT2_ENKUlRKT_RKT0_E_clISB_SF_EEDaSZ_S12_)
        /*3bb4*/ 	.word	0x00000000


	//----- nvinfo : EIATTR_FRAME_SIZE
	.align		4
.L_2558:
        /*3bb8*/ 	.byte	0x04, 0x11
        /*3bba*/ 	.short	(.L_2560 - .L_2559)
	.align		4
.L_2559:
        /*3bbc*/ 	.word	index@($_ZN7cutlass13device_kernelIN5flash19enable_sm80_to_sm89INS1_16FlashAttnBwdSm80INS1_25CollectiveMainloopBwdSm80ILi2ELi2EN4cute5tupleIJNS5_1CILi128EEES8_NS7_ILi64EEEEEENS_10bfloat16_tEfNS_4arch4Sm80ELb1ELb0ELb1ELb1ELb0ELb0ELb0ELb0ELi2ELi4ELi4ELi4ELb0EEENS1_21CollectiveEpilogueBwdISA_SB_SD_Li256ELb1ELb0ELi2EEENS1_25SingleTileBwdLPTSchedulerILb1ELi128ELb0EEEEEEEEEvNT_6ParamsE$_ZZN4cute6detail16composition_implINS_5tupleIJNS_1CILi8EEENS3_ILi2EEES5_S5_S4_S5_EEENS2_IJNS3_ILi1EEEiiiNS3_ILi72EEENS3_ILi512EEEEEENS2_IJNS2_IJS5_S5_EEES4_NS3_ILi4EEEEEENS2_IJNS2_IJS7_S4_EEENS3_ILi1024EEENS3_ILi16EEEEEEEEDaRKT_RKT0_RKT1_RKT2_ENKUlRKT_RKT0_E_clISC_SG_EEDaSW_SZ_)
        /*3bc0*/ 	.word	0x00000000


	//----- nvinfo : EIATTR_FRAME_SIZE
	.align		4
.L_2560:
        /*3bc4*/ 	.byte	0x04, 0x11
        /*3bc6*/ 	.short	(.L_2562 - .L_2561)
	.align		4
.L_2561:
        /*3bc8*/ 	.word	index@($_ZN7cutlass13device_kernelIN5flash19enable_sm80_to_sm89INS1_16FlashAttnBwdSm80INS1_25CollectiveMainloopBwdSm80ILi2ELi2EN4cute5tupleIJNS5_1CILi128EEES8_NS7_ILi64EEEEEENS_10bfloat16_tEfNS_4arch4Sm80ELb1ELb0ELb1ELb1ELb0ELb0ELb0ELb0ELi2ELi4ELi4ELi4ELb0EEENS1_21CollectiveEpilogueBwdISA_SB_SD_Li256ELb1ELb0ELi2EEENS1_25SingleTileBwdLPTSchedulerILb1ELi128ELb0EEEEEEEEEvNT_6ParamsE$_ZZN4cute6detail16composition_implINS_5tupleIJNS_1CILi8EEENS3_ILi2EEES5_S5_S4_S5_EEENS2_IJNS3_ILi1EEEiiiNS3_ILi72EEENS3_ILi512EEEEEENS2_IJNS2_IJS5_S5_EEES4_NS3_ILi4EEEEEENS2_IJNS2_IJS7_S4_EEENS3_ILi1024EEENS3_ILi16EEEEEEEEDaRKT_RKT0_RKT1_RKT2_ENKUlRKT_RKT0_E_clISB_SE_EEDaSW_SZ_)
        /*3bcc*/ 	.word	0x00000000


	//----- nvinfo : EIATTR_FRAME_SIZE
	.align		4
.L_2562:
        /*3bd0*/ 	.byte	0x04, 0x11
        /*3bd2*/ 	.short	(.L_2564 - .L_2563)
	.align		4
.L_2563:
        /*3bd4*/ 	.word	index@($_ZN7cutlass13device_kernelIN5flash19enable_sm80_to_sm89INS1_16FlashAttnBwdSm80INS1_25CollectiveMainloopBwdSm80ILi2ELi2EN4cute5tupleIJNS5_1CILi128EEES8_NS7_ILi64EEEEEENS_10bfloat16_tEfNS_4arch4Sm80ELb1ELb0ELb1ELb1ELb0ELb0ELb0ELb0ELi2ELi4ELi4ELi4ELb0EEENS1_21CollectiveEpilogueBwdISA_SB_SD_Li256ELb1ELb0ELi2EEENS1_25SingleTileBwdLPTSchedulerILb1ELi128ELb0EEEEEEEEEvNT_6ParamsE$_ZZN4cute6detail16composition_implINS_5tupleIJNS_1CILi16EEENS3_ILi2EEES5_S5_NS3_ILi4EEES5_EEENS2_IJNS3_ILi1EEEiiiNS3_ILi144EEENS3_ILi512EEEEEES6_S4_EEDaRKT_RKT0_RKT1_RKT2_ENKUlRKT_T0_E_clINS2_IJNS2_IJS5_S5_EEENS2_IJiiEEES8_S8_EEENS_17integral_constantIiLi4EEEEEDaSQ_SR_)
        /*3bd8*/ 	.word	0x00000000


	//----- nvinfo : EIATTR_FRAME_SIZE
	.align		4
.L_2564:
        /*3bdc*/ 	.byte	0x04, 0x11
        /*3bde*/ 	.short	(.L_2566 - .L_2565)
	.align		4
.L_2565:
        /*3be0*/ 	.word	index@($_ZN7cutlass13device_kernelIN5flash19enable_sm80_to_sm89INS1_16FlashAttnBwdSm80INS1_25CollectiveMainloopBwdSm80ILi2ELi2EN4cute5tupleIJNS5_1CILi128EEES8_NS7_ILi64EEEEEENS_10bfloat16_tEfNS_4arch4Sm80ELb1ELb0ELb1ELb1ELb0ELb0ELb0ELb0ELi2ELi4ELi4ELi4ELb0EEENS1_21CollectiveEpilogueBwdISA_SB_SD_Li256ELb1ELb0ELi2EEENS1_25SingleTileBwdLPTSchedulerILb1ELi128ELb0EEEEEEEEEvNT_6ParamsE$_ZZN4cute6detail16composition_implINS_5tupleIJNS_1CILi16EEENS3_ILi2EEES5_S5_NS3_ILi4EEES5_EEENS2_IJNS3_ILi1EEEiiiNS3_ILi144EEENS3_ILi512EEEEEES6_S4_EEDaRKT_RKT0_RKT1_RKT2_ENKUlRKT_T0_E_clINS2_IJNS2_IJS5_S5_EEENS2_IJiiEEES8_S8_EEENS_17integral_constantIiLi3EEEEEDaSQ_SR_)
        /*3be4*/ 	.word	0x00000000


	//----- nvinfo : EIATTR_FRAME_SIZE
	.align		4
.L_2566:
        /*3be8*/ 	.byte	0x04, 0x11
        /*3bea*/ 	.short	(.L_2568 - .L_2567)
	.align		4
.L_2567:
        /*3bec*/ 	.word	index@($_ZN7cutlass13device_kernelIN5flash19enable_sm80_to_sm89INS1_16FlashAttnBwdSm80INS1_25CollectiveMainloopBwdSm80ILi2ELi2EN4cute5tupleIJNS5_1CILi128EEES8_NS7_ILi64EEEEEENS_10bfloat16_tEfNS_4arch4Sm80ELb1ELb0ELb1ELb1ELb0ELb0ELb0ELb0ELi2ELi4ELi4ELi4ELb0EEENS1_21CollectiveEpilogueBwdISA_SB_SD_Li256ELb1ELb0ELi2EEENS1_25SingleTileBwdLPTSchedulerILb1ELi128ELb0EEEEEEEEEvNT_6ParamsE$_ZZN4cute6detail16composition_implINS_5tupleIJNS_1CILi16EEENS3_ILi2EEES5_S5_NS3_ILi4EEES5_EEENS2_IJNS3_ILi1EEEiiiNS3_ILi144EEENS3_ILi512EEEEEES6_S4_EEDaRKT_RKT0_RKT1_RKT2_ENKUlRKT_T0_E_clINS2_IJNS2_IJS5_EEENS2_IJiEEES5_S8_EEENS_17integral_constantIiLi2EEEEEDaSQ_SR_)
        /*3bf0*/ 	.word	0x00000000


	//----- nvinfo : EIATTR_FRAME_SIZE
	.align		4
.L_2568:
        /*3bf4*/ 	.byte	0x04, 0x11
        /*3bf6*/ 	.short	(.L_2570 - .L_2569)
	.align		4
.L_2569:
        /*3bf8*/ 	.word	index@($_ZN7cutlass13device_kernelIN5flash19enable_sm80_to_sm89INS1_16FlashAttnBwdSm80INS1_25CollectiveMainloopBwdSm80ILi2ELi2EN4cute5tupleIJNS5_1CILi128EEES8_NS7_ILi64EEEEEENS_10bfloat16_tEfNS_4arch4Sm80ELb1ELb0ELb1ELb1ELb0ELb0ELb0ELb0ELi2ELi4ELi4ELi4ELb0EEENS1_21CollectiveEpilogueBwdISA_SB_SD_Li256ELb1ELb0ELi2EEENS1_25SingleTileBwdLPTSchedulerILb1ELi128ELb0EEEEEEEEEvNT_6ParamsE$_ZZN4cute6detail16composition_implINS_5tupleIJNS_1CILi16EEENS3_ILi2EEES5_S5_NS3_ILi4EEES5_EEENS2_IJNS3_ILi1EEEiiiNS3_ILi144EEENS3_ILi512EEEEEES6_S4_EEDaRKT_RKT0_RKT1_RKT2_ENKUlRKT_T0_E_clINS2_IJNS2_IJEEESU_S6_S8_EEENS_17integral_constantIiLi1EEEEEDaSQ_SR_)
        /*3bfc*/ 	.word	0x00000000


	//----- nvinfo : EIATTR_FRAME_SIZE
	.align		4
.L_2570:
        /*3c00*/ 	.byte	0x04, 0x11
        /*3c02*/ 	.short	(.L_2572 - .L_2571)
	.align		4
.L_2571:
        /*3c04*/ 	.word	index@($_ZN7cutlass13device_kernelIN5flash19enable_sm80_to_sm89INS1_16FlashAttnBwdSm80INS1_25CollectiveMainloopBwdSm80ILi2ELi2EN4cute5tupleIJNS5_1CILi128EEES8_NS7_ILi64EEEEEENS_10bfloat16_tEfNS_4arch4Sm80ELb1ELb0ELb1ELb1ELb0ELb0ELb0ELb0ELi2ELi4ELi4ELi4ELb0EEENS1_21CollectiveEpilogueBwdISA_SB_SD_Li256ELb1ELb0ELi2EEENS1_25SingleTileBwdLPTSchedulerILb1ELi128ELb0EEEEEEEEEvNT_6ParamsE$_ZZN4cute6detail16composition_implINS_5tupleIJNS_1CILi16EEENS3_ILi2EEES5_S5_NS3_ILi4EEES5_EEENS2_IJNS3_ILi1EEEiiiNS3_ILi144EEENS3_ILi512EEEEEES5_NS3_ILi64EEEEEDaRKT_RKT0_RKT1_RKT2_ENKUlRKT_T0_E_clINS2_IJNS2_IJS5_EEENS2_IJiEEES8_S8_EEENS_17integral_constantIiLi4EEEEEDaSR_SS_)
        /*3c08*/ 	.word	0x00000000


	//----- nvinfo : EIATTR_FRAME_SIZE
	.align		4
.L_2572:
        /*3c0c*/ 	.byte	0x04, 0x11
        /*3c0e*/ 	.short	(.L_2574 - .L_2573)
	.align		4
.L_2573:
        /*3c10*/ 	.word	index@($_ZN7cutlass13device_kernelIN5flash19enable_sm80_to_sm89INS1_16FlashAttnBwdSm80INS1_25CollectiveMainloopBwdSm80ILi2ELi2EN4cute5tupleIJNS5_1CILi128EEES8_NS7_ILi64EEEEEENS_10bfloat16_tEfNS_4arch4Sm80ELb1ELb0ELb1ELb1ELb0ELb0ELb0ELb0ELi2ELi4ELi4ELi4ELb0EEENS1_21CollectiveEpilogueBwdISA_SB_SD_Li256ELb1ELb0ELi2EEENS1_25SingleTileBwdLPTSchedulerILb1ELi128ELb0EEEEEEEEEvNT_6ParamsE$_ZZN4cute6detail16composition_implINS_5tupleIJNS_1CILi16EEENS3_ILi2EEES5_S5_NS3_ILi4EEES5_EEENS2_IJNS3_ILi1EEEiiiNS3_ILi144EEENS3_ILi512EEEEEES5_NS3_ILi64EEEEEDaRKT_RKT0_RKT1_RKT2_ENKUlRKT_T0_E_clINS2_IJNS2_IJEEESV_S5_S8_EEENS_17integral_constantIiLi3EEEEEDaSR_SS_)
        /*3c14*/ 	.word	0x00000000


	//----- nvinfo : EIATTR_FRAME_SIZE
	.align		4
.L_2574:
        /*3c18*/ 	.byte	0x04, 0x11
        /*3c1a*/ 	.short	(.L_2576 - .L_2575)
	.align		4
.L_2575:
        /*3c1c*/ 	.word	index@($_ZN7cutlass13device_kernelIN5flash19enable_sm80_to_sm89INS1_16FlashAttnBwdSm80INS1_25CollectiveMainloopBwdSm80ILi2ELi2EN4cute5tupleIJNS5_1CILi128EEES8_NS7_ILi64EEEEEENS_10bfloat16_tEfNS_4arch4Sm80ELb1ELb0ELb1ELb1ELb0ELb0ELb0ELb0ELi2ELi4ELi4ELi4ELb0EEENS1_21CollectiveEpilogueBwdISA_SB_SD_Li256ELb1ELb0ELi2EEENS1_25SingleTileBwdLPTSchedulerILb1ELi128ELb0EEEEEEEEEvNT_6ParamsE$_ZZN4cute6detail16composition_implINS_5tupleIJNS_1CILi16EEENS3_ILi2EEES5_S5_NS3_ILi4EEES5_EEENS2_IJNS3_ILi1EEEiiiNS3_ILi144EEENS3_ILi512EEEEEENS2_IJS5_S5_EEENS2_IJNS3_ILi64EEESA_EEEEEDaRKT_RKT0_RKT1_RKT2_ENKUlRKT_RKT0_E_clIS5_SD_EEDaST_SW_)
        /*3c20*/ 	.word	0x00000000


	//----- nvinfo : EIATTR_FRAME_SIZE
	.align		4
.L_2576:
        /*3c24*/ 	.byte	0x04, 0x11
        /*3c26*/ 	.short	(.L_2578 - .L_2577)
	.align		4
.L_2577:
        /*3c28*/ 	.word	index@($_ZN7cutlass13device_kernelIN5flash19enable_sm80_to_sm89INS1_16FlashAttnBwdSm80INS1_25CollectiveMainloopBwdSm80ILi2ELi2EN4cute5tupleIJNS5_1CILi128EEES8_NS7_ILi64EEEEEENS_10bfloat16_tEfNS_4arch4Sm80ELb1ELb0ELb1ELb1ELb0ELb0ELb0ELb0ELi2ELi4ELi4ELi4ELb0EEENS1_21CollectiveEpilogueBwdISA_SB_SD_Li256ELb1ELb0ELi2EEENS1_25SingleTileBwdLPTSchedulerILb1ELi128ELb0EEEEEEEEEvNT_6ParamsE$_ZZN4cute6detail16composition_implINS_5tupleIJNS_1CILi16EEENS3_ILi2EEES5_S5_NS3_ILi4EEES5_EEENS2_IJNS3_ILi1EEEiiiNS3_ILi144EEENS3_ILi512EEEEEENS2_IJNS2_IJS5_S5_EEES6_NS3_ILi8EEEEEENS2_IJNS2_IJNS3_ILi64EEESA_EEES4_NS3_ILi1024EEEEEEEEDaRKT_RKT0_RKT1_RKT2_ENKUlRKT_RKT0_E_clISC_SG_EEDaSX_S10_)
        /*3c2c*/ 	.word	0x00000000


	//----- nvinfo : EIATTR_FRAME_SIZE
	.align		4
.L_2578:
        /*3c30*/ 	.byte	0x04, 0x11
        /*3c32*/ 	.short	(.L_2580 - .L_2579)
	.align		4
.L_2579:
        /*3c34*/ 	.word	index@($_ZN7cutlass13device_kernelIN5flash19enable_sm80_to_sm89INS1_16FlashAttnBwdSm80INS1_25CollectiveMainloopBwdSm80ILi2ELi2EN4cute5tupleIJNS5_1CILi128EEES8_NS7_ILi64EEEEEENS_10bfloat16_tEfNS_4arch4Sm80ELb1ELb0ELb1ELb1ELb0ELb0ELb0ELb0ELi2ELi4ELi4ELi4ELb0EEENS1_21CollectiveEpilogueBwdISA_SB_SD_Li256ELb1ELb0ELi2EEENS1_25SingleTileBwdLPTSchedulerILb1ELi128ELb0EEEEEEEEEvNT_6ParamsE$_ZZN4cute6detail16composition_implINS_5tupleIJNS_1CILi16EEENS3_ILi2EEES5_S5_NS3_ILi4EEES5_EEENS2_IJNS3_ILi1EEEiiiNS3_ILi144EEENS3_ILi512EEEEEENS2_IJNS2_IJS5_S5_EEES6_NS3_ILi8EEEEEENS2_IJNS2_IJNS3_ILi64EEESA_EEES4_NS3_ILi1024EEEEEEEEDaRKT_RKT0_RKT1_RKT2_ENKUlRKT_RKT0_E_clIS6_S4_EEDaSX_S10_)
        /*3c38*/ 	.word	0x00000000


	//----- nvinfo : EIATTR_FRAME_SIZE
	.align		4
.L_2580:
        /*3c3c*/ 	.byte	0x04, 0x11
        /*3c3e*/ 	.short	(.L_2582 - .L_2581)
	.align		4
.L_2581:
        /*3c40*/ 	.word	index@($_ZN7cutlass13device_kernelIN5flash19enable_sm80_to_sm89INS1_16FlashAttnBwdSm80INS1_25CollectiveMainloopBwdSm80ILi2ELi2EN4cute5tupleIJNS5_1CILi128EEES8_NS7_ILi64EEEEEENS_10bfloat16_tEfNS_4arch4Sm80ELb1ELb0ELb1ELb1ELb0ELb0ELb0ELb0ELi2ELi4ELi4ELi4ELb0EEENS1_21CollectiveEpilogueBwdISA_SB_SD_Li256ELb1ELb0ELi2EEENS1_25SingleTileBwdLPTSchedulerILb1ELi128ELb0EEEEEEEEEvNT_6ParamsE$_ZZN4cute6detail16composition_implINS_1CILi2EEEiNS_5tupleIJNS2_ILi1EEES3_EEENS4_IJNS2_ILi0EEES5_EEEEEDaRKT_RKT0_RKT1_RKT2_ENKUlRKT_RKT0_E_clIS3_S5_EEDaSN_SQ_)
        /*3c44*/ 	.word	0x00000000


	//----- nvinfo : EIATTR_FRAME_SIZE
	.align		4
.L_2582:
        /*3c48*/ 	.byte	0x04, 0x11
        /*3c4a*/ 	.short	(.L_2584 - .L_2583)
	.align		4
.L_2583:
        /*3c4c*/ 	.word	index@($_ZN7cutlass13device_kernelIN5flash19enable_sm80_to_sm89INS1_16FlashAttnBwdSm80INS1_25CollectiveMainloopBwdSm80ILi2ELi2EN4cute5tupleIJNS5_1CILi128EEES8_NS7_ILi64EEEEEENS_10bfloat16_tEfNS_4arch4Sm80ELb1ELb0ELb1ELb1ELb0ELb0ELb0ELb0ELi2ELi4ELi4ELi4ELb0EEENS1_21CollectiveEpilogueBwdISA_SB_SD_Li256ELb1ELb0ELi2EEENS1_25SingleTileBwdLPTSchedulerILb1ELi128ELb0EEEEEEEEEvNT_6ParamsE$_ZZN4cute6detail10lift_sliceINS_5tupleIJNS_1CILi0EEENS_10UnderscoreEEEENS2_IJNS2_IJS4_S4_EEEiEEEEEDaRKT_RKT0_ENKUlRKT_RKT0_E_clIS5_iEEDaSH_SK_)
        /*3c50*/ 	.word	0x00000000


	//----- nvinfo : EIATTR_FRAME_SIZE
	.align		4
.L_2584:
        /*3c54*/ 	.byte	0x04, 0x11
        /*3c56*/ 	.short	(.L_2586 - .L_2585)
	.align		4
.L_2585:
        /*3c58*/ 	.word	index@($_ZN7cutlass13device_kernelIN5flash19enable_sm80_to_sm89INS1_16FlashAttnBwdSm80INS1_25CollectiveMainloopBwdSm80ILi2ELi2EN4cute5tupleIJNS5_1CILi128EEES8_NS7_ILi64EEEEEENS_10bfloat16_tEfNS_4arch4Sm80ELb1ELb0ELb1ELb1ELb0ELb0ELb0ELb0ELi2ELi4ELi4ELi4ELb0EEENS1_21CollectiveEpilogueBwdISA_SB_SD_Li256ELb1ELb0ELi2EEENS1_25SingleTileBwdLPTSchedulerILb1ELi128ELb0EEEEEEEEEvNT_6ParamsE$_ZZN4cute5sliceINS_5tupleIJNS_10UnderscoreES2_iEEENS1_IJNS1_IJNS_1CILi1EEENS4_ILi0EEEEEEiNS4_ILi1024EEEEEEEEDaRKT_RKT0_ENKUlRKT_RKT0_E_clIS2_iEEDaSI_SL_)
        /*3c5c*/ 	.word	0x00000000


	//----- nvinfo : EIATTR_FRAME_SIZE
	.align		4
.L_2586:
        /*3c60*/ 	.byte	0x04, 0x11
        /*3c62*/ 	.short	(.L_2588 - .L_2587)
	.align		4
.L_2587:
        /*3c64*/ 	.word	index@($_ZN7cutlass13device_kernelIN5flash19enable_sm80_to_sm89INS1_16FlashAttnBwdSm80INS1_25CollectiveMainloopBwdSm80ILi2ELi2EN4cute5tupleIJNS5_1CILi128EEES8_NS7_ILi64EEEEEENS_10bfloat16_tEfNS_4arch4Sm80ELb1ELb0ELb1ELb1ELb0ELb0ELb0ELb0ELi2ELi4ELi4ELi4ELb0EEENS1_21CollectiveEpilogueBwdISA_SB_SD_Li256ELb1ELb0ELi2EEENS1_25SingleTileBwdLPTSchedulerILb1ELi128ELb0EEEEEEEEEvNT_6ParamsE$_ZZN4cute5sliceINS_5tupleIJNS_10UnderscoreES2_S2_iEEENS1_IJNS1_IJNS_1CILi1EEENS4_ILi0EEEEEElS6_lEEEEEDaRKT_RKT0_ENKUlRKT_RKT0_E_clIS2_lEEDaSH_SK_)
        /*3c68*/ 	.word	0x00000000


	//----- nvinfo : EIATTR_FRAME_SIZE
	.align		4
.L_2588:
        /*3c6c*/ 	.byte	0x04, 0x11
        /*3c6e*/ 	.short	(.L_2590 - .L_2589)
	.align		4
.L_2589:
        /*3c70*/ 	.word	index@($_ZN7cutlass13device_kernelIN5flash19enable_sm80_to_sm89INS1_16FlashAttnBwdSm80INS1_25CollectiveMainloopBwdSm80ILi2ELi2EN4cute5tupleIJNS5_1CILi128EEES8_NS7_ILi64EEEEEENS_10bfloat16_tEfNS_4arch4Sm80ELb1ELb0ELb1ELb1ELb0ELb0ELb0ELb0ELi2ELi4ELi4ELi4ELb0EEENS1_21CollectiveEpilogueBwdISA_SB_SD_Li256ELb1ELb0ELi2EEENS1_25SingleTileBwdLPTSchedulerILb1ELi128ELb0EEEEEEEEEvNT_6ParamsE$_ZZN4cute5sliceINS_5tupleIJNS_10UnderscoreES2_S2_iEEENS1_IJNS1_IJNS_1CILi1EEENS4_ILi0EEEEEEiNS4_ILi1024EEENS4_ILi8192EEEEEEEEDaRKT_RKT0_ENKUlRKT_RKT0_E_clIS2_iEEDaSJ_SM_)
        /*3c74*/ 	.word	0x00000000


	//----- nvinfo : EIATTR_FRAME_SIZE
	.align		4
.L_2590:
        /*3c78*/ 	.byte	0x04, 0x11
        /*3c7a*/ 	.short	(.L_2592 - .L_2591)
	.align		4
.L_2591:
        /*3c7c*/ 	.word	index@($_ZN7cutlass13device_kernelIN5flash19enable_sm80_to_sm89INS1_16FlashAttnBwdSm80INS1_25CollectiveMainloopBwdSm80ILi2ELi2EN4cute5tupleIJNS5_1CILi128EEES8_NS7_ILi64EEEEEENS_10bfloat16_tEfNS_4arch4Sm80ELb1ELb0ELb1ELb1ELb0ELb0ELb0ELb0ELi2ELi4ELi4ELi4ELb0EEENS1_21CollectiveEpilogueBwdISA_SB_SD_Li256ELb1ELb0ELi2EEENS1_25SingleTileBwdLPTSchedulerILb1ELi128ELb0EEEEEEEEEvNT_6ParamsE$_ZZN4cute5sliceINS_5tupleIJNS_10UnderscoreES2_S2_iEEENS1_IJNS1_IJNS_1CILi1EEENS4_ILi0EEEEEENS4_ILi4096EEENS1_IJiiEEENS1_IJS6_NS4_ILi8192EEEEEEEEEEEDaRKT_RKT0_ENKUlRKT_RKT0_E_clIS2_S9_EEDaSL_SO_)
        /*3c80*/ 	.word	0x00000000


	//----- nvinfo : EIATTR_FRAME_SIZE
	.align		4
.L_2592:
        /*3c84*/ 	.byte	0x04, 0x11
        /*3c86*/ 	.short	(.L_2594 - .L_2593)
	.align		4
.L_2593:
        /*3c88*/ 	.word	index@($_ZN7cutlass13device_kernelIN5flash19enable_sm80_to_sm89INS1_16FlashAttnBwdSm80INS1_25CollectiveMainloopBwdSm80ILi2ELi2EN4cute5tupleIJNS5_1CILi128EEES8_NS7_ILi64EEEEEENS_10bfloat16_tEfNS_4arch4Sm80ELb1ELb0ELb1ELb1ELb0ELb0ELb0ELb0ELi2ELi4ELi4ELi4ELb0EEENS1_21CollectiveEpilogueBwdISA_SB_SD_Li256ELb1ELb0ELi2EEENS1_25SingleTileBwdLPTSchedulerILb1ELi128ELb0EEEEEEEEEvNT_6ParamsE$_ZZN4cute5sliceINS_5tupleIJNS_10UnderscoreES2_NS_1CILi0EEEEEENS1_IJNS1_IJNS3_ILi1EEES4_EEEiNS3_ILi1024EEEEEEEEDaRKT_RKT0_ENKUlRKT_RKT0_E_clIS2_iEEDaSI_SL_)
        /*3c8c*/ 	.word	0x00000000


	//----- nvinfo : EIATTR_FRAME_SIZE
	.align		4
.L_2594:
        /*3c90*/ 	.byte	0x04, 0x11
        /*3c92*/ 	.short	(.L_2596 - .L_2595)
	.align		4
.L_2595:
        /*3c94*/ 	.word	index@($_ZN7cutlass13device_kernelIN5flash19enable_sm80_to_sm89INS1_16FlashAttnBwdSm80INS1_25CollectiveMainloopBwdSm80ILi2ELi2EN4cute5tupleIJNS5_1CILi128EEES8_NS7_ILi64EEEEEENS_10bfloat16_tEfNS_4arch4Sm80ELb1ELb0ELb1ELb1ELb0ELb0ELb0ELb0ELi2ELi4ELi4ELi4ELb0EEENS1_21CollectiveEpilogueBwdISA_SB_SD_Li256ELb1ELb0ELi2EEENS1_25SingleTileBwdLPTSchedulerILb1ELi128ELb0EEEEEEEEEvNT_6ParamsE$_ZZN4cute5sliceINS_5tupleIJNS1_IJNS_10UnderscoreENS_1CILi0EEEEEENS1_IJS4_S2_EEEEEENS1_IJNS1_IJNS1_IJNS3_ILi1EEES4_EEES4_EEENS1_IJNS1_IJS4_S4_EEEiEEEEEEEEDaRKT_RKT0_ENKUlRKT_RKT0_E_clIS6_SC_EEDaSM_SP_)
        /*3c98*/ 	.word	0x00000000


	//----- nvinfo : EIATTR_FRAME_SIZE
	.align		4
.L_2596:
        /*3c9c*/ 	.byte	0x04, 0x11
        /*3c9e*/ 	.short	(.L_2598 - .L_2597)
	.align		4
.L_2597:
        /*3ca0*/ 	.word	index@($_ZN7cutlass13device_kernelIN5flash19enable_sm80_to_sm89INS1_16FlashAttnBwdSm80INS1_25CollectiveMainloopBwdSm80ILi2ELi2EN4cute5tupleIJNS5_1CILi128EEES8_NS7_ILi64EEEEEENS_10bfloat16_tEfNS_4arch4Sm80ELb1ELb0ELb1ELb1ELb0ELb0ELb0ELb0ELi2ELi4ELi4ELi4ELb0EEENS1_21CollectiveEpilogueBwdISA_SB_SD_Li256ELb1ELb0ELi2EEENS1_25SingleTileBwdLPTSchedulerILb1ELi128ELb0EEEEEEEEEvNT_6ParamsE$_ZZN4cute4takeILi1ELi3ENS_5tupleIJNS1_IJiNS_1CILi512EEEEEENS1_IJiiEEENS2_ILi1024EEEEEEEEDaRKT1_ENKUlDpRKT_E_clIJS5_S6_EEEDaSE_)
        /*3ca4*/ 	.word	0x00000000


	//----- nvinfo : EIATTR_FRAME_SIZE
	.align		4
.L_2598:
        /*3ca8*/ 	.byte	0x04, 0x11
        /*3caa*/ 	.short	(.L_2600 - .L_2599)
	.align		4
.L_2599:
        /*3cac*/ 	.word	index@($_ZN7cutlass13device_kernelIN5flash19enable_sm80_to_sm89INS1_16FlashAttnBwdSm80INS1_25CollectiveMainloopBwdSm80ILi2ELi2EN4cute5tupleIJNS5_1CILi128EEES8_NS7_ILi64EEEEEENS_10bfloat16_tEfNS_4arch4Sm80ELb1ELb0ELb1ELb1ELb0ELb0ELb0ELb0ELi2ELi4ELi4ELi4ELb0EEENS1_21CollectiveEpilogueBwdISA_SB_SD_Li256ELb1ELb0ELi2EEENS1_25SingleTileBwdLPTSchedulerILb1ELi128ELb0EEEEEEEEEvNT_6ParamsE$_ZZN4cute4takeILi1ELi3ENS_5tupleIJNS1_IJNS_1CILi1EEEiEEENS2_ILi1024EEENS1_IJiiEEEEEEEEDaRKT1_ENKUlDpRKT_E_clIJS5_S6_EEEDaSE_)
        /*3cb0*/ 	.word	0x00000000


	//----- nvinfo : EIATTR_FRAME_SIZE
	.align		4
.L_2600:
        /*3cb4*/ 	.byte	0x04, 0x11
        /*3cb6*/ 	.short	(.L_2602 - .L_2601)
	.align		4
.L_2601:
        /*3cb8*/ 	.word	index@($_ZN7cutlass13device_kernelIN5flash19enable_sm80_to_sm89INS1_16FlashAttnBwdSm80INS1_25CollectiveMainloopBwdSm80ILi2ELi2EN4cute5tupleIJNS5_1CILi128EEES8_NS7_ILi64EEEEEENS_10bfloat16_tEfNS_4arch4Sm80ELb1ELb0ELb1ELb1ELb0ELb0ELb0ELb0ELi2ELi4ELi4ELi4ELb0EEENS1_21CollectiveEpilogueBwdISA_SB_SD_Li256ELb1ELb0ELi2EEENS1_25SingleTileBwdLPTSchedulerILb1ELi128ELb0EEEEEEEEEvNT_6ParamsE$_ZZN4cute4takeILi1ELi3ENS_5tupleIJNS1_IJNS_1CILi1EEENS2_ILi512EEEiEEENS2_ILi4096EEENS1_IJiiEEEEEEEEDaRKT1_ENKUlDpRKT_E_clIJS6_S7_EEEDaSF_)
        /*3cbc*/ 	.word	0x00000000


	//----- nvinfo : EIATTR_FRAME_SIZE
	.align		4
.L_2602:
        /*3cc0*/ 	.byte	0x04, 0x11
        /*3cc2*/ 	.short	(.L_2604 - .L_2603)
	.align		4
.L_2603:
        /*3cc4*/ 	.word	index@($_ZN7cutlass13device_kernelIN5flash19enable_sm80_to_sm89INS1_16FlashAttnBwdSm80INS1_25CollectiveMainloopBwdSm80ILi2ELi2EN4cute5tupleIJNS5_1CILi128EEES8_NS7_ILi64EEEEEENS_10bfloat16_tEfNS_4arch4Sm80ELb1ELb0ELb1ELb1ELb0ELb0ELb0ELb0ELi2ELi4ELi4ELi4ELb0EEENS1_21CollectiveEpilogueBwdISA_SB_SD_Li256ELb1ELb0ELi2EEENS1_25SingleTileBwdLPTSchedulerILb1ELi128ELb0EEEEEEEEEvNT_6ParamsE$_ZZN4cute4takeILi1ELi3ENS_5tupleIJNS1_IJNS_1CILi1EEENS2_ILi512EEEiEEENS2_ILi4096EEENS1_IJNS1_IJiiEEENS2_ILi8192EEEEEEEEEEEDaRKT1_ENKUlDpRKT_E_clIJS6_S9_EEEDaSH_)
        /*3cc8*/ 	.word	0x00000000


	//----- nvinfo : EIATTR_FRAME_SIZE
	.align		4
.L_2604:
        /*3ccc*/ 	.byte	0x04, 0x11
        /*3cce*/ 	.short	(.L_2606 - .L_2605)
	.align		4
.L_2605:
        /*3cd0*/ 	.word	index@($_ZN7cutlass13device_kernelIN5flash19enable_sm80_to_sm89INS1_16FlashAttnBwdSm80INS1_25CollectiveMainloopBwdSm80ILi2ELi2EN4cute5tupleIJNS5_1CILi128EEES8_NS7_ILi64EEEEEENS_10bfloat16_tEfNS_4arch4Sm80ELb1ELb0ELb1ELb1ELb0ELb0ELb0ELb0ELi2ELi4ELi4ELi4ELb0EEENS1_21CollectiveEpilogueBwdISA_SB_SD_Li256ELb1ELb0ELi2EEENS1_25SingleTileBwdLPTSchedulerILb1ELi128ELb0EEEEEEEEEvNT_6ParamsE$_ZZN4cute4takeILi1ELi2ENS_5tupleIJNS1_IJNS_1CILi1EEENS2_ILi0EEEEEEiEEEEEDaRKT1_ENKUlDpRKT_E_clIJiEEEDaSD_)
        /*3cd4*/ 	.word	0x00000000


	//----- nvinfo : EIATTR_FRAME_SIZE
	.align		4
.L_2606:
        /*3cd8*/ 	.byte	0x04, 0x11
        /*3cda*/ 	.short	(.L_2608 - .L_2607)
	.align		4
.L_2607:
        /*3cdc*/ 	.word	index@($_ZN7cutlass13device_kernelIN5flash19enable_sm80_to_sm89INS1_16FlashAttnBwdSm80INS1_25CollectiveMainloopBwdSm80ILi2ELi2EN4cute5tupleIJNS5_1CILi128EEES8_NS7_ILi64EEEEEENS_10bfloat16_tEfNS_4arch4Sm80ELb1ELb0ELb1ELb1ELb0ELb0ELb0ELb0ELi2ELi4ELi4ELi4ELb0EEENS1_21CollectiveEpilogueBwdISA_SB_SD_Li256ELb1ELb0ELi2EEENS1_25SingleTileBwdLPTSchedulerILb1ELi128ELb0EEEEEEEEEvNT_6ParamsE$_ZZN4cute4diceINS_5tupleIJNS1_IJiNS1_IJiNS_1CILi0EEEEEEEEENS1_IJNS_10UnderscoreENS1_IJS6_S6_EEEEEEEEES9_EEDaRKT_RKT0_ENKUlRKT_RKT0_E_clIS5_S5_EEDaSI_SL_)
        /*3ce0*/ 	.word	0x00000000


	//----- nvinfo : EIATTR_FRAME_SIZE
	.align		4
.L_2608:
        /*3ce4*/ 	.byte	0x04, 0x11
        /*3ce6*/ 	.short	(.L_2610 - .L_2609)
	.align		4
.L_2609:
        /*3ce8*/ 	.word	index@($_ZN7cutlass13device_kernelIN5flash19enable_sm80_to_sm89INS1_16FlashAttnBwdSm80INS1_25CollectiveMainloopBwdSm80ILi2ELi2EN4cute5tupleIJNS5_1CILi128EEES8_NS7_ILi64EEEEEENS_10bfloat16_tEfNS_4arch4Sm80ELb1ELb0ELb1ELb1ELb0ELb0ELb0ELb0ELi2ELi4ELi4ELi4ELb0EEENS1_21CollectiveEpilogueBwdISA_SB_SD_Li256ELb1ELb0ELi2EEENS1_25SingleTileBwdLPTSchedulerILb1ELi128ELb0EEEEEEEEEvNT_6ParamsE$_ZZN4cute19as_arithmetic_tupleINS_15ArithmeticTupleIJiiEEEEEDaRKT_ENKUlRKT_E_clIiEEDaS8_)
        /*3cec*/ 	.word	0x00000000


	//----- nvinfo : EIATTR_FRAME_SIZE
	.align		4
.L_2610:
        /*3cf0*/ 	.byte	0x04, 0x11
        /*3cf2*/ 	.short	(.L_2612 - .L_2611)
	.align		4
.L_2611:
        /*3cf4*/ 	.word	index@($_ZN7cutlass13device_kernelIN5flash19enable_sm80_to_sm89INS1_16FlashAttnBwdSm80INS1_25CollectiveMainloopBwdSm80ILi2ELi2EN4cute5tupleIJNS5_1CILi128EEES8_NS7_ILi64EEEEEENS_10bfloat16_tEfNS_4arch4Sm80ELb1ELb0ELb1ELb1ELb0ELb0ELb0ELb0ELi2ELi4ELi4ELi4ELb0EEENS1_21CollectiveEpilogueBwdISA_SB_SD_Li256ELb1ELb0ELi2EEENS1_25SingleTileBwdLPTSchedulerILb1ELi128ELb0EEEEEEEEEvNT_6ParamsE$_ZZN4cute19as_arithmetic_tupleINS_15ArithmeticTupleIJiiEEEEEDaRKT_ENKUlDpRKT_E_clIJiiEEEDaS9_)
        /*3cf8*/ 	.word	0x00000000


	//----- nvinfo : EIATTR_FRAME_SIZE
	.align		4
.L_2612:
        /*3cfc*/ 	.byte	0x04, 0x11
        /*3cfe*/ 	.short	(.L_2614 - .L_2613)
	.align		4
.L_2613:
        /*3d00*/ 	.word	index@($_ZN7cutlass13device_kernelIN5flash19enable_sm80_to_sm89INS1_16FlashAttnBwdSm80INS1_25CollectiveMainloopBwdSm80ILi2ELi2EN4cute5tupleIJNS5_1CILi128EEES8_NS7_ILi64EEEEEENS_10bfloat16_tEfNS_4arch4Sm80ELb1ELb0ELb1ELb1ELb0ELb0ELb0ELb0ELi2ELi4ELi4ELi4ELb0EEENS1_21CollectiveEpilogueBwdISA_SB_SD_Li256ELb1ELb0ELi2EEENS1_25SingleTileBwdLPTSchedulerILb1ELi128ELb0EEEEEEEEEvNT_6ParamsE$_ZZN4cute16flatten_to_tupleINS_5tupleIJNS_1CILi4096EEENS1_IJiiEEEEEEEEDaRKT_ENKUlRKT_E_clIS4_EEDaSB_)
        /*3d04*/ 	.word	0x00000000


	//----- nvinfo : EIATTR_FRAME_SIZE
	.align		4
.L_2614:
        /*3d08*/ 	.byte	0x04, 0x11
        /*3d0a*/ 	.short	(.L_2616 - .L_2615)
	.align		4
.L_2615:
        /*3d0c*/ 	.word	index@($_ZN7cutlass13device_kernelIN5flash19enable_sm80_to_sm89INS1_16FlashAttnBwdSm80INS1_25CollectiveMainloopBwdSm80ILi2ELi2EN4cute5tupleIJNS5_1CILi128EEES8_NS7_ILi64EEEEEENS_10bfloat16_tEfNS_4arch4Sm80ELb1ELb0ELb1ELb1ELb0ELb0ELb0ELb0ELi2ELi4ELi4ELi4ELb0EEENS1_21CollectiveEpilogueBwdISA_SB_SD_Li256ELb1ELb0ELi2EEENS1_25SingleTileBwdLPTSchedulerILb1ELi128ELb0EEEEEEEEEvNT_6ParamsE$_ZZN4cute16flatten_to_tupleINS_5tupleIJNS_1CILi4096EEENS1_IJNS1_IJiiEEENS2_ILi8192EEEEEEEEEEEDaRKT_ENKUlRKT_E_clIS6_EEDaSD_)
        /*3d10*/ 	.word	0x00000000


	//----- nvinfo : EIATTR_FRAME_SIZE
	.align		4
.L_2616:
        /*3d14*/ 	.byte	0x04, 0x11
        /*3d16*/ 	.short	(.L_2618 - .L_2617)
	.align		4
.L_2617:
        /*3d18*/ 	.word	index@($_ZN7cutlass13device_kernelIN5flash19enable_sm80_to_sm89INS1_16FlashAttnBwdSm80INS1_25CollectiveMainloopBwdSm80ILi2ELi2EN4cute5tupleIJNS5_1CILi128EEES8_NS7_ILi64EEEEEENS_10bfloat16_tEfNS_4arch4Sm80ELb1ELb0ELb1ELb1ELb0ELb0ELb0ELb0ELi2ELi4ELi4ELi4ELb0EEENS1_21CollectiveEpilogueBwdISA_SB_SD_Li256ELb1ELb0ELi2EEENS1_25SingleTileBwdLPTSchedulerILb1ELi128ELb0EEEEEEEEEvNT_6ParamsE$_ZZN4cute16flatten_to_tupleINS_5tupleIJNS_1CILi1024EEENS1_IJiiEEEEEEEEDaRKT_ENKUlRKT_E_clIS4_EEDaSB_)
        /*3d1c*/ 	.word	0x00000000


	//----- nvinfo : EIATTR_FRAME_SIZE
	.align		4
.L_2618:
        /*3d20*/ 	.byte	0x04, 0x11
        /*3d22*/ 	.short	(.L_2620 - .L_2619)
	.align		4
.L_2619:
        /*3d24*/ 	.word	index@($_ZN7cutlass13device_kernelIN5flash19enable_sm80_to_sm89INS1_16FlashAttnBwdSm80INS1_25CollectiveMainloopBwdSm80ILi2ELi2EN4cute5tupleIJNS5_1CILi128EEES8_NS7_ILi64EEEEEENS_10bfloat16_tEfNS_4arch4Sm80ELb1ELb0ELb1ELb1ELb0ELb0ELb0ELb0ELi2ELi4ELi4ELi4ELb0EEENS1_21CollectiveEpilogueBwdISA_SB_SD_Li256ELb1ELb0ELi2EEENS1_25SingleTileBwdLPTSchedulerILb1ELi128ELb0EEEEEEEEEvNT_6ParamsE$_ZZN4cute16flatten_to_tupleINS_5tupleIJNS_1CILi0EEENS1_IJNS2_ILi1EEENS2_ILi512EEEiEEEEEEEEDaRKT_ENKUlRKT_E_clIS6_EEDaSD_)
        /*3d28*/ 	.word	0x00000000


	//----- nvinfo : EIATTR_FRAME_SIZE
	.align		4
.L_2620:
        /*3d2c*/ 	.byte	0x04, 0x11
        /*3d2e*/ 	.short	(.L_2622 - .L_2621)
	.align		4
.L_2621:
        /*3d30*/ 	.word	index@($_ZN7cutlass13device_kernelIN5flash19enable_sm80_to_sm89INS1_16FlashAttnBwdSm80INS1_25CollectiveMainloopBwdSm80ILi2ELi2EN4cute5tupleIJNS5_1CILi128EEES8_NS7_ILi64EEEEEENS_10bfloat16_tEfNS_4arch4Sm80ELb1ELb0ELb1ELb1ELb0ELb0ELb0ELb0ELi2ELi4ELi4ELi4ELb0EEENS1_21CollectiveEpilogueBwdISA_SB_SD_Li256ELb1ELb0ELi2EEENS1_25SingleTileBwdLPTSchedulerILb1ELi128ELb0EEEEEEEEEvNT_6ParamsE$_ZZN4cute16flatten_to_tupleINS_5tupleIJNS1_IJiiEEENS_1CILi8192EEEEEEEEDaRKT_ENKUlRKT_E_clIS2_EEDaSB_)
        /*3d34*/ 	.word	0x00000000


	//----- nvinfo : EIATTR_FRAME_SIZE
	.align		4
.L_2622:
        /*3d38*/ 	.byte	0x04, 0x11
        /*3d3a*/ 	.short	(.L_2624 - .L_2623)
	.align		4
.L_2623:
        /*3d3c*/ 	.word	index@($_ZN7cutlass13device_kernelIN5flash19enable_sm80_to_sm89INS1_16FlashAttnBwdSm80INS1_25CollectiveMainloopBwdSm80ILi2ELi2EN4cute5tupleIJNS5_1CILi128EEES8_NS7_ILi64EEEEEENS_10bfloat16_tEfNS_4arch4Sm80ELb1ELb0ELb1ELb1ELb0ELb0ELb0ELb0ELi2ELi4ELi4ELi4ELb0EEENS1_21CollectiveEpilogueBwdISA_SB_SD_Li256ELb1ELb0ELi2EEENS1_25SingleTileBwdLPTSchedulerILb1ELi128ELb0EEEEEEEEEvNT_6ParamsE$_ZZN4cute16flatten_to_tupleINS_5tupleIJNS1_IJiiEEENS_1CILi1024EEEEEEEEDaRKT_ENKUlRKT_E_clIS2_EEDaSB_)
        /*3d40*/ 	.word	0x00000000


	//----- nvinfo : EIATTR_FRAME_SIZE
	.align		4
.L_2624:
        /*3d44*/ 	.byte	0x04, 0x11
        /*3d46*/ 	.short	(.L_2626 - .L_2625)
	.align		4
.L_2625:
        /*3d48*/ 	.word	index@($_ZN7cutlass13device_kernelIN5flash19enable_sm80_to_sm89INS1_16FlashAttnBwdSm80INS1_25CollectiveMainloopBwdSm80ILi2ELi2EN4cute5tupleIJNS5_1CILi128EEES8_NS7_ILi64EEEEEENS_10bfloat16_tEfNS_4arch4Sm80ELb1ELb0ELb1ELb1ELb0ELb0ELb0ELb0ELi2ELi4ELi4ELi4ELb0EEENS1_21CollectiveEpilogueBwdISA_SB_SD_Li256ELb1ELb0ELi2EEENS1_25SingleTileBwdLPTSchedulerILb1ELi128ELb0EEEEEEEEEvNT_6ParamsE$_ZZN4cute14transform_leafINS_15ArithmeticTupleIJiiEEENS_8identityEEEDaRKT_OT0_ENKUlRKT_E_clIiEEDaSB_)
        /*3d4c*/ 	.word	0x00000000


	//----- nvinfo : EIATTR_FRAME_SIZE
	.align		4
.L_2626:
        /*3d50*/ 	.byte	0x04, 0x11
        /*3d52*/ 	.short	(.L_2628 - .L_2627)
	.align		4
.L_2627:
        /*3d54*/ 	.word	index@($_ZN7cutlass13device_kernelIN5flash19enable_sm80_to_sm89INS1_16FlashAttnBwdSm80INS1_25CollectiveMainloopBwdSm80ILi2ELi2EN4cute5tupleIJNS5_1CILi128EEES8_NS7_ILi64EEEEEENS_10bfloat16_tEfNS_4arch4Sm80ELb1ELb0ELb1ELb1ELb0ELb0ELb0ELb0ELi2ELi4ELi4ELi4ELb0EEENS1_21CollectiveEpilogueBwdISA_SB_SD_Li256ELb1ELb0ELi2EEENS1_25SingleTileBwdLPTSchedulerILb1ELi128ELb0EEEEEEEEEvNT_6ParamsE$_ZZN4cute14logical_divideINS_5tupleIJNS1_IJNS_1CILi8EEENS2_ILi1EEEEEENS1_IJNS2_ILi2EEEEEEEEENS1_IJNS1_IJS4_NS2_ILi0EEEEEENS1_IJiEEEEEENS1_IJS5_NS_6LayoutIS4_S9_EEEEEEEDaRKNSD_IT_T0_EERKT1_ENKUlRKT_RKT0_E_clINSD_IS7_SB_EESE_EEDaSQ_ST_)
        /*3d58*/ 	.word	0x00000000


	//----- nvinfo : EIATTR_FRAME_SIZE
	.align		4
.L_2628:
        /*3d5c*/ 	.byte	0x04, 0x11
        /*3d5e*/ 	.short	(.L_2630 - .L_2629)
	.align		4
.L_2629:
        /*3d60*/ 	.word	index@($_ZN7cutlass13device_kernelIN5flash19enable_sm80_to_sm89INS1_16FlashAttnBwdSm80INS1_25CollectiveMainloopBwdSm80ILi2ELi2EN4cute5tupleIJNS5_1CILi128EEES8_NS7_ILi64EEEEEENS_10bfloat16_tEfNS_4arch4Sm80ELb1ELb0ELb1ELb1ELb0ELb0ELb0ELb0ELi2ELi4ELi4ELi4ELb0EEENS1_21CollectiveEpilogueBwdISA_SB_SD_Li256ELb1ELb0ELi2EEENS1_25SingleTileBwdLPTSchedulerILb1ELi128ELb0EEEEEEEEEvNT_6ParamsE$_ZZN4cute13to_mixed_bitsINS_5tupleIJNS_1CILi4EEENS2_ILi8EEEEEENS1_IJNS2_ILi128EEENS2_ILi0EEEEEENS1_IJiiEEEEEDaRKT_RKT0_RKT1_ENKUlRKT_RKT0_RKT1_E_clIS3_S6_iEEDaSL_SO_SR_)
        /*3d64*/ 	.word	0x00000000


	//----- nvinfo : EIATTR_FRAME_SIZE
	.align		4
.L_2630:
        /*3d68*/ 	.byte	0x04, 0x11
        /*3d6a*/ 	.short	(.L_2632 - .L_2631)
	.align		4
.L_2631:
        /*3d6c*/ 	.word	index@($_ZN7cutlass13device_kernelIN5flash19enable_sm80_to_sm89INS1_16FlashAttnBwdSm80INS1_25CollectiveMainloopBwdSm80ILi2ELi2EN4cute5tupleIJNS5_1CILi128EEES8_NS7_ILi64EEEEEENS_10bfloat16_tEfNS_4arch4Sm80ELb1ELb0ELb1ELb1ELb0ELb0ELb0ELb0ELi2ELi4ELi4ELi4ELb0EEENS1_21CollectiveEpilogueBwdISA_SB_SD_Li256ELb1ELb0ELi2EEENS1_25SingleTileBwdLPTSchedulerILb1ELi128ELb0EEEEEEEEEvNT_6ParamsE$_ZZN4cute13to_mixed_bitsINS_5tupleIJNS_1CILi4EEENS2_ILi8EEEEEENS1_IJNS2_ILi128EEENS2_ILi0EEEEEENS1_IJiiEEEEEDaRKT_RKT0_RKT1_ENKUlDpRKT_E_clIJNS_9MixedBitsILj0ELj384EEENS2_ILj0EEEEEEDaSM_)
        /*3d70*/ 	.word	0x00000000


	//----- nvinfo : EIATTR_FRAME_SIZE
	.align		4
.L_2632:
        /*3d74*/ 	.byte	0x04, 0x11
        /*3d76*/ 	.short	(.L_2634 - .L_2633)
	.align		4
.L_2633:
        /*3d78*/ 	.word	index@($_ZN7cutlass13device_kernelIN5flash19enable_sm80_to_sm89INS1_16FlashAttnBwdSm80INS1_25CollectiveMainloopBwdSm80ILi2ELi2EN4cute5tupleIJNS5_1CILi128EEES8_NS7_ILi64EEEEEENS_10bfloat16_tEfNS_4arch4Sm80ELb1ELb0ELb1ELb1ELb0ELb0ELb0ELb0ELi2ELi4ELi4ELi4ELb0EEENS1_21CollectiveEpilogueBwdISA_SB_SD_Li256ELb1ELb0ELi2EEENS1_25SingleTileBwdLPTSchedulerILb1ELi128ELb0EEEEEEEEEvNT_6ParamsE$_ZZN4cute13to_mixed_bitsINS_5tupleIJNS_1CILi4EEENS2_ILi8EEEEEENS1_IJNS2_ILi0EEENS2_ILi64EEEEEENS1_IJiiEEEEEDaRKT_RKT0_RKT1_ENKUlRKT_RKT0_RKT1_E_clIS4_S7_iEEDaSL_SO_SR_)
        /*3d7c*/ 	.word	0x00000000


	//----- nvinfo : EIATTR_FRAME_SIZE
	.align		4
.L_2634:
        /*3d80*/ 	.byte	0x04, 0x11
        /*3d82*/ 	.short	(.L_2636 - .L_2635)
	.align		4
.L_2635:
        /*3d84*/ 	.word	index@($_ZN7cutlass13device_kernelIN5flash19enable_sm80_to_sm89INS1_16FlashAttnBwdSm80INS1_25CollectiveMainloopBwdSm80ILi2ELi2EN4cute5tupleIJNS5_1CILi128EEES8_NS7_ILi64EEEEEENS_10bfloat16_tEfNS_4arch4Sm80ELb1ELb0ELb1ELb1ELb0ELb0ELb0ELb0ELi2ELi4ELi4ELi4ELb0EEENS1_21CollectiveEpilogueBwdISA_SB_SD_Li256ELb1ELb0ELi2EEENS1_25SingleTileBwdLPTSchedulerILb1ELi128ELb0EEEEEEEEEvNT_6ParamsE$_ZZN4cute13to_mixed_bitsINS_5tupleIJNS_1CILi4EEENS2_ILi8EEEEEENS1_IJNS2_ILi0EEENS2_ILi64EEEEEENS1_IJiiEEEEEDaRKT_RKT0_RKT1_ENKUlDpRKT_E_clIJNS2_ILj0EEENS_9MixedBitsILj0ELj448EEEEEEDaSM_)
        /*3d88*/ 	.word	0x00000000


	//----- nvinfo : EIATTR_FRAME_SIZE
	.align		4
.L_2636:
        /*3d8c*/ 	.byte	0x04, 0x11
        /*3d8e*/ 	.short	(.L_2638 - .L_2637)
	.align		4
.L_2637:
        /*3d90*/ 	.word	index@($_ZN7cutlass13device_kernelIN5flash19enable_sm80_to_sm89INS1_16FlashAttnBwdSm80INS1_25CollectiveMainloopBwdSm80ILi2ELi2EN4cute5tupleIJNS5_1CILi128EEES8_NS7_ILi64EEEEEENS_10bfloat16_tEfNS_4arch4Sm80ELb1ELb0ELb1ELb1ELb0ELb0ELb0ELb0ELi2ELi4ELi4ELi4ELb0EEENS1_21CollectiveEpilogueBwdISA_SB_SD_Li256ELb1ELb0ELi2EEENS1_25SingleTileBwdLPTSchedulerILb1ELi128ELb0EEEEEEEEEvNT_6ParamsE$_ZZN4cute13to_mixed_bitsINS_5tupleIJNS1_IJNS_1CILi4EEENS2_ILi8EEEEEES3_NS2_ILi1EEEEEENS1_IJNS1_IJNS2_ILi128EEENS2_ILi0EEEEEENS2_ILi16EEES9_EEENS1_IJNS1_IJiiEEEiS9_EEEEEDaRKT_RKT0_RKT1_ENKUlRKT_RKT0_RKT1_E_clIS5_SA_SD_EEDaSQ_ST_SW_)
        /*3d94*/ 	.word	0x00000000


	//----- nvinfo : EIATTR_FRAME_SIZE
	.align		4
.L_2638:
        /*3d98*/ 	.byte	0x04, 0x11
        /*3d9a*/ 	.short	(.L_2640 - .L_2639)
	.align		4
.L_2639:
        /*3d9c*/ 	.word	index@($_ZN7cutlass13device_kernelIN5flash19enable_sm80_to_sm89INS1_16FlashAttnBwdSm80INS1_25CollectiveMainloopBwdSm80ILi2ELi2EN4cute5tupleIJNS5_1CILi128EEES8_NS7_ILi64EEEEEENS_10bfloat16_tEfNS_4arch4Sm80ELb1ELb0ELb1ELb1ELb0ELb0ELb0ELb0ELi2ELi4ELi4ELi4ELb0EEENS1_21CollectiveEpilogueBwdISA_SB_SD_Li256ELb1ELb0ELi2EEENS1_25SingleTileBwdLPTSchedulerILb1ELi128ELb0EEEEEEEEEvNT_6ParamsE$_ZZN4cute13to_mixed_bitsINS_5tupleIJNS1_IJNS_1CILi4EEENS2_ILi8EEEEEES3_NS2_ILi1EEEEEENS1_IJNS1_IJNS2_ILi128EEENS2_ILi0EEEEEENS2_ILi16EEES9_EEENS1_IJNS1_IJiiEEEiS9_EEEEEDaRKT_RKT0_RKT1_ENKUlRKT_RKT0_RKT1_E_clIS3_SB_iEEDaSQ_ST_SW_)
        /*3da0*/ 	.word	0x00000000


	//----- nvinfo : EIATTR_FRAME_SIZE
	.align		4
.L_2640:
        /*3da4*/ 	.byte	0x04, 0x11
        /*3da6*/ 	.short	(.L_2642 - .L_2641)
	.align		4
.L_2641:
        /*3da8*/ 	.word	index@($_ZN7cutlass13device_kernelIN5flash19enable_sm80_to_sm89INS1_16FlashAttnBwdSm80INS1_25CollectiveMainloopBwdSm80ILi2ELi2EN4cute5tupleIJNS5_1CILi128EEES8_NS7_ILi64EEEEEENS_10bfloat16_tEfNS_4arch4Sm80ELb1ELb0ELb1ELb1ELb0ELb0ELb0ELb0ELi2ELi4ELi4ELi4ELb0EEENS1_21CollectiveEpilogueBwdISA_SB_SD_Li256ELb1ELb0ELi2EEENS1_25SingleTileBwdLPTSchedulerILb1ELi128ELb0EEEEEEEEEvNT_6ParamsE$_ZZN4cute13to_mixed_bitsINS_5tupleIJNS1_IJNS_1CILi4EEENS2_ILi8EEEEEES3_NS2_ILi1EEEEEENS1_IJNS1_IJNS2_ILi128EEENS2_ILi0EEEEEENS2_ILi16EEES9_EEENS1_IJNS1_IJiiEEEiS9_EEEEEDaRKT_RKT0_RKT1_ENKUlDpRKT_E_clIJNS_9MixedBitsILj0ELj384EEENSU_ILj0ELj48EEENS2_ILj0EEEEEEDaSR_)
        /*3dac*/ 	.word	0x00000000


	//----- nvinfo : EIATTR_FRAME_SIZE
	.align		4
.L_2642:
        /*3db0*/ 	.byte	0x04, 0x11
        /*3db2*/ 	.short	(.L_2644 - .L_2643)
	.align		4
.L_2643:
        /*3db4*/ 	.word	index@($_ZN7cutlass13device_kernelIN5flash19enable_sm80_to_sm89INS1_16FlashAttnBwdSm80INS1_25CollectiveMainloopBwdSm80ILi2ELi2EN4cute5tupleIJNS5_1CILi128EEES8_NS7_ILi64EEEEEENS_10bfloat16_tEfNS_4arch4Sm80ELb1ELb0ELb1ELb1ELb0ELb0ELb0ELb0ELi2ELi4ELi4ELi4ELb0EEENS1_21CollectiveEpilogueBwdISA_SB_SD_Li256ELb1ELb0ELi2EEENS1_25SingleTileBwdLPTSchedulerILb1ELi128ELb0EEEEEEEEEvNT_6ParamsE$_ZZN4cute13to_mixed_bitsINS_5tupleIJNS1_IJNS_1CILi4EEENS2_ILi8EEEEEES3_NS2_ILi1EEEEEENS1_IJNS1_IJNS2_ILi0EEENS2_ILi64EEEEEES8_S8_EEENS1_IJNS1_IJiiEEEiS8_EEEEEDaRKT_RKT0_RKT1_ENKUlRKT_RKT0_RKT1_E_clIS5_SA_SC_EEDaSP_SS_SV_)
        /*3db8*/ 	.word	0x00000000


	//----- nvinfo : EIATTR_FRAME_SIZE
	.align		4
.L_2644:
        /*3dbc*/ 	.byte	0x04, 0x11
        /*3dbe*/ 	.short	(.L_2646 - .L_2645)
	.align		4
.L_2645:
        /*3dc0*/ 	.word	index@($_ZN7cutlass13device_kernelIN5flash19enable_sm80_to_sm89INS1_16FlashAttnBwdSm80INS1_25CollectiveMainloopBwdSm80ILi2ELi2EN4cute5tupleIJNS5_1CILi128EEES8_NS7_ILi64EEEEEENS_10bfloat16_tEfNS_4arch4Sm80ELb1ELb0ELb1ELb1ELb0ELb0ELb0ELb0ELi2ELi4ELi4ELi4ELb0EEENS1_21CollectiveEpilogueBwdISA_SB_SD_Li256ELb1ELb0ELi2EEENS1_25SingleTileBwdLPTSchedulerILb1ELi128ELb0EEEEEEEEEvNT_6ParamsE$_ZZN4cute13to_mixed_bitsINS_5tupleIJNS1_IJNS_1CILi4EEENS2_ILi8EEEEEES3_NS2_ILi1EEEEEENS1_IJNS1_IJNS2_ILi0EEENS2_ILi64EEEEEES8_S8_EEENS1_IJNS1_IJiiEEEiS8_EEEEEDaRKT_RKT0_RKT1_ENKUlDpRKT_E_clIJNS_9MixedBitsILj0ELj448EEENS2_ILj0EEESV_EEEDaSQ_)
        /*3dc4*/ 	.word	0x00000000


	//----- nvinfo : EIATTR_FRAME_SIZE
	.align		4
.L_2646:
        /*3dc8*/ 	.byte	0x04, 0x11
        /*3dca*/ 	.short	(.L_2648 - .L_2647)
	.align		4
.L_2647:
        /*3dcc*/ 	.word	index@($_ZN7cutlass13device_kernelIN5flash19enable_sm80_to_sm89INS1_16FlashAttnBwdSm80INS1_25CollectiveMainloopBwdSm80ILi2ELi2EN4cute5tupleIJNS5_1CILi128EEES8_NS7_ILi64EEEEEENS_10bfloat16_tEfNS_4arch4Sm80ELb1ELb0ELb1ELb1ELb0ELb0ELb0ELb0ELi2ELi4ELi4ELi4ELb0EEENS1_21CollectiveEpilogueBwdISA_SB_SD_Li256ELb1ELb0ELi2EEENS1_25SingleTileBwdLPTSchedulerILb1ELi128ELb0EEEEEEEEEvNT_6ParamsE$_ZZN4cute13to_mixed_bitsINS_5tupleIJNS1_IJNS_1CILi4EEENS2_ILi8EEEEEENS2_ILi2EEENS2_ILi1EEEEEENS1_IJNS1_IJNS2_ILi128EEENS2_ILi0EEEEEES4_SA_EEENS1_IJNS1_IJiiEEEiSA_EEEEEDaRKT_RKT0_RKT1_ENKUlRKT_RKT0_RKT1_E_clIS6_S4_iEEDaSQ_ST_SW_)
        /*3dd0*/ 	.word	0x00000000


	//----- nvinfo : EIATTR_FRAME_SIZE
	.align		4
.L_2648:
        /*3dd4*/ 	.byte	0x04, 0x11
        /*3dd6*/ 	.short	(.L_2650 - .L_2649)
	.align		4
.L_2649:
        /*3dd8*/ 	.word	index@($_ZN7cutlass13device_kernelIN5flash19enable_sm80_to_sm89INS1_16FlashAttnBwdSm80INS1_25CollectiveMainloopBwdSm80ILi2ELi2EN4cute5tupleIJNS5_1CILi128EEES8_NS7_ILi64EEEEEENS_10bfloat16_tEfNS_4arch4Sm80ELb1ELb0ELb1ELb1ELb0ELb0ELb0ELb0ELi2ELi4ELi4ELi4ELb0EEENS1_21CollectiveEpilogueBwdISA_SB_SD_Li256ELb1ELb0ELi2EEENS1_25SingleTileBwdLPTSchedulerILb1ELi128ELb0EEEEEEEEEvNT_6ParamsE$_ZZN4cute13to_mixed_bitsINS_5tupleIJNS1_IJNS_1CILi4EEENS2_ILi8EEEEEENS2_ILi2EEENS2_ILi1EEEEEENS1_IJNS1_IJNS2_ILi128EEENS2_ILi0EEEEEES4_SA_EEENS1_IJNS1_IJiiEEEiSA_EEEEEDaRKT_RKT0_RKT1_ENKUlRKT_RKT0_RKT1_E_clIS5_SB_SD_EEDaSQ_ST_SW_)
        /*3ddc*/ 	.word	0x00000000


	//----- nvinfo : EIATTR_FRAME_SIZE
	.align		4
.L_2650:
        /*3de0*/ 	.byte	0x04, 0x11
        /*3de2*/ 	.short	(.L_2652 - .L_2651)
	.align		4
.L_2651:
        /*3de4*/ 	.word	index@($_ZN7cutlass13device_kernelIN5flash19enable_sm80_to_sm89INS1_16FlashAttnBwdSm80INS1_25CollectiveMainloopBwdSm80ILi2ELi2EN4cute5tupleIJNS5_1CILi128EEES8_NS7_ILi64EEEEEENS_10bfloat16_tEfNS_4arch4Sm80ELb1ELb0ELb1ELb1ELb0ELb0ELb0ELb0ELi2ELi4ELi4ELi4ELb0EEENS1_21CollectiveEpilogueBwdISA_SB_SD_Li256ELb1ELb0ELi2EEENS1_25SingleTileBwdLPTSchedulerILb1ELi128ELb0EEEEEEEEEvNT_6ParamsE$_ZZN4cute13to_mixed_bitsINS_5tupleIJNS1_IJNS_1CILi4EEENS2_ILi8EEEEEENS2_ILi2EEENS2_ILi1EEEEEENS1_IJNS1_IJNS2_ILi128EEENS2_ILi0EEEEEES4_SA_EEENS1_IJNS1_IJiiEEEiSA_EEEEEDaRKT_RKT0_RKT1_ENKUlDpRKT_E_clIJNS_9MixedBitsILj0ELj384EEENSU_ILj0ELj8EEENS2_ILj0EEEEEEDaSR_)
        /*3de8*/ 	.word	0x00000000


	//----- nvinfo : EIATTR_FRAME_SIZE
	.align		4
.L_2652:
        /*3dec*/ 	.byte	0x04, 0x11
        /*3dee*/ 	.short	(.L_2654 - .L_2653)
	.align		4
.L_2653:
        /*3df0*/ 	.word	index@($_ZN7cutlass13device_kernelIN5flash19enable_sm80_to_sm89INS1_16FlashAttnBwdSm80INS1_25CollectiveMainloopBwdSm80ILi2ELi2EN4cute5tupleIJNS5_1CILi128EEES8_NS7_ILi64EEEEEENS_10bfloat16_tEfNS_4arch4Sm80ELb1ELb0ELb1ELb1ELb0ELb0ELb0ELb0ELi2ELi4ELi4ELi4ELb0EEENS1_21CollectiveEpilogueBwdISA_SB_SD_Li256ELb1ELb0ELi2EEENS1_25SingleTileBwdLPTSchedulerILb1ELi128ELb0EEEEEEEEEvNT_6ParamsE$_ZZN4cute13to_mixed_bitsINS_5tupleIJNS1_IJNS_1CILi4EEENS2_ILi8EEEEEENS2_ILi2EEENS2_ILi1EEEEEENS1_IJNS1_IJNS2_ILi0EEENS2_ILi64EEEEEES9_S9_EEENS1_IJNS1_IJiiEEEiS9_EEEEEDaRKT_RKT0_RKT1_ENKUlRKT_RKT0_RKT1_E_clIS5_SB_SD_EEDaSQ_ST_SW_)
        /*3df4*/ 	.word	0x00000000


	//----- nvinfo : EIATTR_FRAME_SIZE
	.align		4
.L_2654:
        /*3df8*/ 	.byte	0x04, 0x11
        /*3dfa*/ 	.short	(.L_2656 - .L_2655)
	.align		4
.L_2655:
        /*3dfc*/ 	.word	index@($_ZN7cutlass13device_kernelIN5flash19enable_sm80_to_sm89INS1_16FlashAttnBwdSm80INS1_25CollectiveMainloopBwdSm80ILi2ELi2EN4cute5tupleIJNS5_1CILi128EEES8_NS7_ILi64EEEEEENS_10bfloat16_tEfNS_4arch4Sm80ELb1ELb0ELb1ELb1ELb0ELb0ELb0ELb0ELi2ELi4ELi4ELi4ELb0EEENS1_21CollectiveEpilogueBwdISA_SB_SD_Li256ELb1ELb0ELi2EEENS1_25SingleTileBwdLPTSchedulerILb1ELi128ELb0EEEEEEEEEvNT_6ParamsE$_ZZN4cute13to_mixed_bitsINS_5tupleIJNS1_IJNS_1CILi4EEENS2_ILi8EEEEEENS2_ILi2EEENS2_ILi1EEEEEENS1_IJNS1_IJNS2_ILi0EEENS2_ILi64EEEEEES9_S9_EEENS1_IJNS1_IJiiEEEiS9_EEEEEDaRKT_RKT0_RKT1_ENKUlDpRKT_E_clIJNS_9MixedBitsILj0ELj448EEENS2_ILj0EEESW_EEEDaSR_)
        /*3e00*/ 	.word	0x00000000


	//----- nvinfo : EIATTR_FRAME_SIZE
	.align		4
.L_2656:
        /*3e04*/ 	.byte	0x04, 0x11
        /*3e06*/ 	.short	(.L_2658 - .L_2657)
	.align		4
.L_2657:
        /*3e08*/ 	.word	index@($_ZN7cutlass13device_kernelIN5flash19enable_sm80_to_sm89INS1_16FlashAttnBwdSm80INS1_25CollectiveMainloopBwdSm80ILi2ELi2EN4cute5tupleIJNS5_1CILi128EEES8_NS7_ILi64EEEEEENS_10bfloat16_tEfNS_4arch4Sm80ELb1ELb0ELb1ELb1ELb0ELb0ELb0ELb0ELi2ELi4ELi4ELi4ELb0EEENS1_21CollectiveEpilogueBwdISA_SB_SD_Li256ELb1ELb0ELi2EEENS1_25SingleTileBwdLPTSchedulerILb1ELi128ELb0EEEEEEEEEvNT_6ParamsE$_ZZN4cute12filter_tupleINS_5tupleIJiNS_1CILi0EEEEEES4_ZNS_6detail9lift_diceIS4_S4_EEDaRKT_RKT0_EUlRKT_RKT0_E_EEDaS9_SC_OT1_ENKUlDpSF_E_clIJNS1_IJiEEENS1_IJS3_EEEEEEDaSM_)
        /*3e0c*/ 	.word	0x00000000


	//----- nvinfo : EIATTR_FRAME_SIZE
	.align		4
.L_2658:
        /*3e10*/ 	.byte	0x04, 0x11
        /*3e12*/ 	.short	(.L_2660 - .L_2659)
	.align		4
.L_2659:
        /*3e14*/ 	.word	index@($_ZN7cutlass13device_kernelIN5flash19enable_sm80_to_sm89INS1_16FlashAttnBwdSm80INS1_25CollectiveMainloopBwdSm80ILi2ELi2EN4cute5tupleIJNS5_1CILi128EEES8_NS7_ILi64EEEEEENS_10bfloat16_tEfNS_4arch4Sm80ELb1ELb0ELb1ELb1ELb0ELb0ELb0ELb0ELi2ELi4ELi4ELi4ELb0EEENS1_21CollectiveEpilogueBwdISA_SB_SD_Li256ELb1ELb0ELi2EEENS1_25SingleTileBwdLPTSchedulerILb1ELi128ELb0EEEEEEEEEvNT_6ParamsE$_ZZN4cute12filter_tupleINS_5tupleIJiNS1_IJiNS_1CILi0EEEEEEEEES5_ZNS_6detail9lift_diceIS5_S5_EEDaRKT_RKT0_EUlRKT_RKT0_E_EEDaSA_SD_OT1_ENKUlDpSG_E_clIJNS1_IJiEEES4_EEEDaSN_)
        /*3e18*/ 	.word	0x00000000


	//----- nvinfo : EIATTR_FRAME_SIZE
	.align		4
.L_2660:
        /*3e1c*/ 	.byte	0x04, 0x11
        /*3e1e*/ 	.short	(.L_2662 - .L_2661)
	.align		4
.L_2661:
        /*3e20*/ 	.word	index@($_ZN7cutlass13device_kernelIN5flash19enable_sm80_to_sm89INS1_16FlashAttnBwdSm80INS1_25CollectiveMainloopBwdSm80ILi2ELi2EN4cute5tupleIJNS5_1CILi128EEES8_NS7_ILi64EEEEEENS_10bfloat16_tEfNS_4arch4Sm80ELb1ELb0ELb1ELb1ELb0ELb0ELb0ELb0ELi2ELi4ELi4ELi4ELb0EEENS1_21CollectiveEpilogueBwdISA_SB_SD_Li256ELb1ELb0ELi2EEENS1_25SingleTileBwdLPTSchedulerILb1ELi128ELb0EEEEEEEEEvNT_6ParamsE$_ZZN4cute12filter_tupleINS_5tupleIJNS_1CILi4096EEENS1_IJiiEEEEEEZNS_16flatten_to_tupleIS5_EEDaRKT_EUlRKT_E_EEDaS9_OT0_ENKUlDpSC_E_clIJNS1_IJS3_EEES4_EEEDaSG_)
        /*3e24*/ 	.word	0x00000000


	//----- nvinfo : EIATTR_FRAME_SIZE
	.align		4
.L_2662:
        /*3e28*/ 	.byte	0x04, 0x11
        /*3e2a*/ 	.short	(.L_2664 - .L_2663)
	.align		4
.L_2663:
        /*3e2c*/ 	.word	index@($_ZN7cutlass13device_kernelIN5flash19enable_sm80_to_sm89INS1_16FlashAttnBwdSm80INS1_25CollectiveMainloopBwdSm80ILi2ELi2EN4cute5tupleIJNS5_1CILi128EEES8_NS7_ILi64EEEEEENS_10bfloat16_tEfNS_4arch4Sm80ELb1ELb0ELb1ELb1ELb0ELb0ELb0ELb0ELi2ELi4ELi4ELi4ELb0EEENS1_21CollectiveEpilogueBwdISA_SB_SD_Li256ELb1ELb0ELi2EEENS1_25SingleTileBwdLPTSchedulerILb1ELi128ELb0EEEEEEEEEvNT_6ParamsE$_ZZN4cute12filter_tupleINS_5tupleIJNS_1CILi4096EEENS1_IJNS1_IJiiEEENS2_ILi8192EEEEEEEEEZNS_16flatten_to_tupleIS7_EEDaRKT_EUlRKT_E_EEDaSB_OT0_ENKUlDpSE_E_clIJNS1_IJS3_EEENS1_IJiiS5_EEEEEEDaSI_)
        /*3e30*/ 	.word	0x00000000


	//----- nvinfo : EIATTR_FRAME_SIZE
	.align		4
.L_2664:
        /*3e34*/ 	.byte	0x04, 0x11
        /*3e36*/ 	.short	(.L_2666 - .L_2665)
	.align		4
.L_2665:
        /*3e38*/ 	.word	index@($_ZN7cutlass13device_kernelIN5flash19enable_sm80_to_sm89INS1_16FlashAttnBwdSm80INS1_25CollectiveMainloopBwdSm80ILi2ELi2EN4cute5tupleIJNS5_1CILi128EEES8_NS7_ILi64EEEEEENS_10bfloat16_tEfNS_4arch4Sm80ELb1ELb0ELb1ELb1ELb0ELb0ELb0ELb0ELi2ELi4ELi4ELi4ELb0EEENS1_21CollectiveEpilogueBwdISA_SB_SD_Li256ELb1ELb0ELi2EEENS1_25SingleTileBwdLPTSchedulerILb1ELi128ELb0EEEEEEEEEvNT_6ParamsE$_ZZN4cute12filter_tupleINS_5tupleIJNS_1CILi1EEENS1_IJiiiEEENS2_ILi64EEENS1_IJNS2_ILi72EEENS2_ILi144EEENS2_ILi288EEEEEENS2_ILi512EEEEEEZNS_7flattenISB_EEDaRKT_EUlRKT_E_EEDaSF_OT0_ENKUlDpSI_E_clIJNS1_IJS3_EEES4_NS1_IJS5_EEES9_NS1_IJSA_EEEEEEDaSM_)
        /*3e3c*/ 	.word	0x00000000


	//----- nvinfo : EIATTR_FRAME_SIZE
	.align		4
.L_2666:
        /*3e40*/ 	.byte	0x04, 0x11
        /*3e42*/ 	.short	(.L_2668 - .L_2667)
	.align		4
.L_2667:
        /*3e44*/ 	.word	index@($_ZN7cutlass13device_kernelIN5flash19enable_sm80_to_sm89INS1_16FlashAttnBwdSm80INS1_25CollectiveMainloopBwdSm80ILi2ELi2EN4cute5tupleIJNS5_1CILi128EEES8_NS7_ILi64EEEEEENS_10bfloat16_tEfNS_4arch4Sm80ELb1ELb0ELb1ELb1ELb0ELb0ELb0ELb0ELi2ELi4ELi4ELi4ELb0EEENS1_21CollectiveEpilogueBwdISA_SB_SD_Li256ELb1ELb0ELi2EEENS1_25SingleTileBwdLPTSchedulerILb1ELi128ELb0EEEEEEEEEvNT_6ParamsE$_ZZN4cute12filter_tupleINS_5tupleIJNS_1CILi1EEENS1_IJNS2_ILi8EEEiiEEENS2_ILi64EEENS1_IJiNS2_ILi144EEENS2_ILi288EEEEEENS2_ILi512EEEEEEZNS_7flattenISB_EEDaRKT_EUlRKT_E_EEDaSF_OT0_ENKUlDpSI_E_clIJNS1_IJS3_EEES5_NS1_IJS6_EEES9_NS1_IJSA_EEEEEEDaSM_)
        /*3e48*/ 	.word	0x00000000


	//----- nvinfo : EIATTR_FRAME_SIZE
	.align		4
.L_2668:
        /*3e4c*/ 	.byte	0x04, 0x11
        /*3e4e*/ 	.short	(.L_2670 - .L_2669)
	.align		4
.L_2669:
        /*3e50*/ 	.word	index@($_ZN7cutlass13device_kernelIN5flash19enable_sm80_to_sm89INS1_16FlashAttnBwdSm80INS1_25CollectiveMainloopBwdSm80ILi2ELi2EN4cute5tupleIJNS5_1CILi128EEES8_NS7_ILi64EEEEEENS_10bfloat16_tEfNS_4arch4Sm80ELb1ELb0ELb1ELb1ELb0ELb0ELb0ELb0ELi2ELi4ELi4ELi4ELb0EEENS1_21CollectiveEpilogueBwdISA_SB_SD_Li256ELb1ELb0ELi2EEENS1_25SingleTileBwdLPTSchedulerILb1ELi128ELb0EEEEEEEEEvNT_6ParamsE$_ZZN4cute12filter_tupleINS_5tupleIJNS_1CILi1024EEENS1_IJiiEEEEEEZNS_16flatten_to_tupleIS5_EEDaRKT_EUlRKT_E_EEDaS9_OT0_ENKUlDpSC_E_clIJNS1_IJS3_EEES4_EEEDaSG_)
        /*3e54*/ 	.word	0x00000000


	//----- nvinfo : EIATTR_FRAME_SIZE
	.align		4
.L_2670:
        /*3e58*/ 	.byte	0x04, 0x11
        /*3e5a*/ 	.short	(.L_2672 - .L_2671)
	.align		4
.L_2671:
        /*3e5c*/ 	.word	index@($_ZN7cutlass13device_kernelIN5flash19enable_sm80_to_sm89INS1_16FlashAttnBwdSm80INS1_25CollectiveMainloopBwdSm80ILi2ELi2EN4cute5tupleIJNS5_1CILi128EEES8_NS7_ILi64EEEEEENS_10bfloat16_tEfNS_4arch4Sm80ELb1ELb0ELb1ELb1ELb0ELb0ELb0ELb0ELi2ELi4ELi4ELi4ELb0EEENS1_21CollectiveEpilogueBwdISA_SB_SD_Li256ELb1ELb0ELi2EEENS1_25SingleTileBwdLPTSchedulerILb1ELi128ELb0EEEEEEEEEvNT_6ParamsE$_ZZN4cute12filter_tupleINS_5tupleIJNS_1CILi0EEENS_10UnderscoreEEEENS1_IJNS1_IJS3_S3_EEEiEEEZNS_6detail10lift_sliceIS5_S7_EEDaRKT_RKT0_EUlRKT_RKT0_E_EEDaSC_SF_OT1_ENKUlDpSI_E_clIJNS1_IJEEENS1_IJiEEEEEEDaSP_)
        /*3e60*/ 	.word	0x00000000


	//----- nvinfo : EIATTR_FRAME_SIZE
	.align		4
.L_2672:
        /*3e64*/ 	.byte	0x04, 0x11
        /*3e66*/ 	.short	(.L_2674 - .L_2673)
	.align		4
.L_2673:
        /*3e68*/ 	.word	index@($_ZN7cutlass13device_kernelIN5flash19enable_sm80_to_sm89INS1_16FlashAttnBwdSm80INS1_25CollectiveMainloopBwdSm80ILi2ELi2EN4cute5tupleIJNS5_1CILi128EEES8_NS7_ILi64EEEEEENS_10bfloat16_tEfNS_4arch4Sm80ELb1ELb0ELb1ELb1ELb0ELb0ELb0ELb0ELi2ELi4ELi4ELi4ELb0EEENS1_21CollectiveEpilogueBwdISA_SB_SD_Li256ELb1ELb0ELi2EEENS1_25SingleTileBwdLPTSchedulerILb1ELi128ELb0EEEEEEEEEvNT_6ParamsE$_ZZN4cute12filter_tupleINS_5tupleIJNS_1CILi0EEENS1_IJNS2_ILi1EEENS2_ILi512EEEiEEEEEEZNS_16flatten_to_tupleIS7_EEDaRKT_EUlRKT_E_EEDaSB_OT0_ENKUlDpSE_E_clIJNS1_IJS3_EEES6_EEEDaSI_)
        /*3e6c*/ 	.word	0x00000000


	//----- nvinfo : EIATTR_FRAME_SIZE
	.align		4
.L_2674:
        /*3e70*/ 	.byte	0x04, 0x11
        /*3e72*/ 	.short	(.L_2676 - .L_2675)
	.align		4
.L_2675:
        /*3e74*/ 	.word	index@($_ZN7cutlass13device_kernelIN5flash19enable_sm80_to_sm89INS1_16FlashAttnBwdSm80INS1_25CollectiveMainloopBwdSm80ILi2ELi2EN4cute5tupleIJNS5_1CILi128EEES8_NS7_ILi64EEEEEENS_10bfloat16_tEfNS_4arch4Sm80ELb1ELb0ELb1ELb1ELb0ELb0ELb0ELb0ELi2ELi4ELi4ELi4ELb0EEENS1_21CollectiveEpilogueBwdISA_SB_SD_Li256ELb1ELb0ELi2EEENS1_25SingleTileBwdLPTSchedulerILb1ELi128ELb0EEEEEEEEEvNT_6ParamsE$_ZZN4cute12filter_tupleINS_5tupleIJNS_10UnderscoreES2_iEEENS1_IJNS1_IJNS_1CILi1EEENS4_ILi0EEEEEEiNS4_ILi1024EEEEEEZNS_5sliceIS3_S9_EEDaRKT_RKT0_EUlRKT_RKT0_E_EEDaSD_SG_OT1_ENKUlDpSJ_E_clIJNS1_IJS7_EEENS1_IJiEEENS1_IJEEEEEEDaSQ_)
        /*3e78*/ 	.word	0x00000000


	//----- nvinfo : EIATTR_FRAME_SIZE
	.align		4
.L_2676:
        /*3e7c*/ 	.byte	0x04, 0x11
        /*3e7e*/ 	.short	(.L_2678 - .L_2677)
	.align		4
.L_2677:
        /*3e80*/ 	.word	index@($_ZN7cutlass13device_kernelIN5flash19enable_sm80_to_sm89INS1_16FlashAttnBwdSm80INS1_25CollectiveMainloopBwdSm80ILi2ELi2EN4cute5tupleIJNS5_1CILi128EEES8_NS7_ILi64EEEEEENS_10bfloat16_tEfNS_4arch4Sm80ELb1ELb0ELb1ELb1ELb0ELb0ELb0ELb0ELi2ELi4ELi4ELi4ELb0EEENS1_21CollectiveEpilogueBwdISA_SB_SD_Li256ELb1ELb0ELi2EEENS1_25SingleTileBwdLPTSchedulerILb1ELi128ELb0EEEEEEEEEvNT_6ParamsE$_ZZN4cute12filter_tupleINS_5tupleIJNS_10UnderscoreES2_S2_iEEENS1_IJNS1_IJNS_1CILi1EEENS4_ILi0EEEEEElS6_lEEEZNS_5sliceIS3_S8_EEDaRKT_RKT0_EUlRKT_RKT0_E_EEDaSC_SF_OT1_ENKUlDpSI_E_clIJNS1_IJS7_EEENS1_IJlEEENS1_IJS6_EEENS1_IJEEEEEEDaSP_)
        /*3e84*/ 	.word	0x00000000


	//----- nvinfo : EIATTR_FRAME_SIZE
	.align		4
.L_2678:
        /*3e88*/ 	.byte	0x04, 0x11
        /*3e8a*/ 	.short	(.L_2680 - .L_2679)
	.align		4
.L_2679:
        /*3e8c*/ 	.word	index@($_ZN7cutlass13device_kernelIN5flash19enable_sm80_to_sm89INS1_16FlashAttnBwdSm80INS1_25CollectiveMainloopBwdSm80ILi2ELi2EN4cute5tupleIJNS5_1CILi128EEES8_NS7_ILi64EEEEEENS_10bfloat16_tEfNS_4arch4Sm80ELb1ELb0ELb1ELb1ELb0ELb0ELb0ELb0ELi2ELi4ELi4ELi4ELb0EEENS1_21CollectiveEpilogueBwdISA_SB_SD_Li256ELb1ELb0ELi2EEENS1_25SingleTileBwdLPTSchedulerILb1ELi128ELb0EEEEEEEEEvNT_6ParamsE$_ZZN4cute12filter_tupleINS_5tupleIJNS_10UnderscoreES2_S2_iEEENS1_IJNS1_IJNS_1CILi1EEENS4_ILi0EEEEEEiNS4_ILi1024EEENS4_ILi8192EEEEEEZNS_5sliceIS3_SA_EEDaRKT_RKT0_EUlRKT_RKT0_E_EEDaSE_SH_OT1_ENKUlDpSK_E_clIJNS1_IJS7_EEENS1_IJiEEENS1_IJS8_EEENS1_IJEEEEEEDaSR_)
        /*3e90*/ 	.word	0x00000000


	//----- nvinfo : EIATTR_FRAME_SIZE
	.align		4
.L_2680:
        /*3e94*/ 	.byte	0x04, 0x11
        /*3e96*/ 	.short	(.L_2682 - .L_2681)
	.align		4
.L_2681:
        /*3e98*/ 	.word	index@($_ZN7cutlass13device_kernelIN5flash19enable_sm80_to_sm89INS1_16FlashAttnBwdSm80INS1_25CollectiveMainloopBwdSm80ILi2ELi2EN4cute5tupleIJNS5_1CILi128EEES8_NS7_ILi64EEEEEENS_10bfloat16_tEfNS_4arch4Sm80ELb1ELb0ELb1ELb1ELb0ELb0ELb0ELb0ELi2ELi4ELi4ELi4ELb0EEENS1_21CollectiveEpilogueBwdISA_SB_SD_Li256ELb1ELb0ELi2EEENS1_25SingleTileBwdLPTSchedulerILb1ELi128ELb0EEEEEEEEEvNT_6ParamsE$_ZZN4cute12filter_tupleINS_5tupleIJNS_10UnderscoreES2_S2_iEEENS1_IJNS1_IJNS_1CILi1EEENS4_ILi0EEEEEENS4_ILi4096EEENS1_IJiiEEENS1_IJS6_NS4_ILi8192EEEEEEEEEZNS_5sliceIS3_SC_EEDaRKT_RKT0_EUlRKT_RKT0_E_EEDaSG_SJ_OT1_ENKUlDpSM_E_clIJNS1_IJS7_EEENS1_IJS8_EEENS1_IJS9_EEENS1_IJEEEEEEDaST_)
        /*3e9c*/ 	.word	0x00000000


	//----- nvinfo : EIATTR_FRAME_SIZE
	.align		4
.L_2682:
        /*3ea0*/ 	.byte	0x04, 0x11
        /*3ea2*/ 	.short	(.L_2684 - .L_2683)
	.align		4
.L_2683:
        /*3ea4*/ 	.word	index@($_ZN7cutlass13device_kernelIN5flash19enable_sm80_to_sm89INS1_16FlashAttnBwdSm80INS1_25CollectiveMainloopBwdSm80ILi2ELi2EN4cute5tupleIJNS5_1CILi128EEES8_NS7_ILi64EEEEEENS_10bfloat16_tEfNS_4arch4Sm80ELb1ELb0ELb1ELb1ELb0ELb0ELb0ELb0ELi2ELi4ELi4ELi4ELb0EEENS1_21CollectiveEpilogueBwdISA_SB_SD_Li256ELb1ELb0ELi2EEENS1_25SingleTileBwdLPTSchedulerILb1ELi128ELb0EEEEEEEEEvNT_6ParamsE$_ZZN4cute12filter_tupleINS_5tupleIJNS_10UnderscoreES2_NS_1CILi0EEEEEENS1_IJNS1_IJNS3_ILi1EEES4_EEEiNS3_ILi1024EEEEEEZNS_5sliceIS5_S9_EEDaRKT_RKT0_EUlRKT_RKT0_E_EEDaSD_SG_OT1_ENKUlDpSJ_E_clIJNS1_IJS7_EEENS1_IJiEEENS1_IJEEEEEEDaSQ_)
        /*3ea8*/ 	.word	0x00000000


	//----- nvinfo : EIATTR_FRAME_SIZE
	.align		4
.L_2684:
        /*3eac*/ 	.byte	0x04, 0x11
        /*3eae*/ 	.short	(.L_2686 - .L_2685)
	.align		4
.L_2685:
        /*3eb0*/ 	.word	index@($_ZN7cutlass13device_kernelIN5flash19enable_sm80_to_sm89INS1_16FlashAttnBwdSm80INS1_25CollectiveMainloopBwdSm80ILi2ELi2EN4cute5tupleIJNS5_1CILi128EEES8_NS7_ILi64EEEEEENS_10bfloat16_tEfNS_4arch4Sm80ELb1ELb0ELb1ELb1ELb0ELb0ELb0ELb0ELi2ELi4ELi4ELi4ELb0EEENS1_21CollectiveEpilogueBwdISA_SB_SD_Li256ELb1ELb0ELi2EEENS1_25SingleTileBwdLPTSchedulerILb1ELi128ELb0EEEEEEEEEvNT_6ParamsE$_ZZN4cute12filter_tupleINS_5tupleIJNS1_IJiiEEENS_1CILi8192EEEEEEZNS_16flatten_to_tupleIS5_EEDaRKT_EUlRKT_E_EEDaS9_OT0_ENKUlDpSC_E_clIJS2_NS1_IJS4_EEEEEEDaSG_)
        /*3eb4*/ 	.word	0x00000000


	//----- nvinfo : EIATTR_FRAME_SIZE
	.align		4
.L_2686:
        /*3eb8*/ 	.byte	0x04, 0x11
        /*3eba*/ 	.short	(.L_2688 - .L_2687)
	.align		4
.L_2687:
        /*3ebc*/ 	.word	index@($_ZN7cutlass13device_kernelIN5flash19enable_sm80_to_sm89INS1_16FlashAttnBwdSm80INS1_25CollectiveMainloopBwdSm80ILi2ELi2EN4cute5tupleIJNS5_1CILi128EEES8_NS7_ILi64EEEEEENS_10bfloat16_tEfNS_4arch4Sm80ELb1ELb0ELb1ELb1ELb0ELb0ELb0ELb0ELi2ELi4ELi4ELi4ELb0EEENS1_21CollectiveEpilogueBwdISA_SB_SD_Li256ELb1ELb0ELi2EEENS1_25SingleTileBwdLPTSchedulerILb1ELi128ELb0EEEEEEEEEvNT_6ParamsE$_ZZN4cute12filter_tupleINS_5tupleIJNS1_IJiiEEENS_1CILi1024EEEEEEZNS_16flatten_to_tupleIS5_EEDaRKT_EUlRKT_E_EEDaS9_OT0_ENKUlDpSC_E_clIJS2_NS1_IJS4_EEEEEEDaSG_)
        /*3ec0*/ 	.word	0x00000000


	//----- nvinfo : EIATTR_FRAME_SIZE
	.align		4
.L_2688:
        /*3ec4*/ 	.byte	0x04, 0x11
        /*3ec6*/ 	.short	(.L_2690 - .L_2689)
	.align		4
.L_2689:
        /*3ec8*/ 	.word	index@($_ZN7cutlass13device_kernelIN5flash19enable_sm80_to_sm89INS1_16FlashAttnBwdSm80INS1_25CollectiveMainloopBwdSm80ILi2ELi2EN4cute5tupleIJNS5_1CILi128EEES8_NS7_ILi64EEEEEENS_10bfloat16_tEfNS_4arch4Sm80ELb1ELb0ELb1ELb1ELb0ELb0ELb0ELb0ELi2ELi4ELi4ELi4ELb0EEENS1_21CollectiveEpilogueBwdISA_SB_SD_Li256ELb1ELb0ELi2EEENS1_25SingleTileBwdLPTSchedulerILb1ELi128ELb0EEEEEEEEEvNT_6ParamsE$_ZZN4cute12filter_tupleINS_5tupleIJNS1_IJiNS1_IJiNS_1CILi0EEEEEEEEENS1_IJNS_10UnderscoreENS1_IJS6_S6_EEEEEEEEES9_ZNS_4diceIS9_S9_EEDaRKT_RKT0_EUlRKT_RKT0_E_EEDaSD_SG_OT1_ENKUlDpSJ_E_clIJNS1_IJiiS3_EEENS1_IJEEEEEEDaSQ_)
        /*3ecc*/ 	.word	0x00000000


	//----- nvinfo : EIATTR_FRAME_SIZE
	.align		4
.L_2690:
        /*3ed0*/ 	.byte	0x04, 0x11
        /*3ed2*/ 	.short	(.L_2692 - .L_2691)
	.align		4
.L_2691:
        /*3ed4*/ 	.word	index@($_ZN7cutlass13device_kernelIN5flash19enable_sm80_to_sm89INS1_16FlashAttnBwdSm80INS1_25CollectiveMainloopBwdSm80ILi2ELi2EN4cute5tupleIJNS5_1CILi128EEES8_NS7_ILi64EEEEEENS_10bfloat16_tEfNS_4arch4Sm80ELb1ELb0ELb1ELb1ELb0ELb0ELb0ELb0ELi2ELi4ELi4ELi4ELb0EEENS1_21CollectiveEpilogueBwdISA_SB_SD_Li256ELb1ELb0ELi2EEENS1_25SingleTileBwdLPTSchedulerILb1ELi128ELb0EEEEEEEEEvNT_6ParamsE$_ZZN4cute12filter_tupleINS_5tupleIJNS1_IJNS_1CILi0EEENS1_IJNS2_ILi1EEENS2_ILi512EEEiEEEEEENS2_ILi4096EEENS1_IJiNS2_ILi8192EEEEEEEEEZNS_7flattenISB_EEDaRKT_EUlRKT_E_EEDaSF_OT0_ENKUlDpSI_E_clIJNS1_IJS3_S4_S5_iEEENS1_IJS8_EEESA_EEEDaSM_)
        /*3ed8*/ 	.word	0x00000000


	//----- nvinfo : EIATTR_FRAME_SIZE
	.align		4
.L_2692:
        /*3edc*/ 	.byte	0x04, 0x11
        /*3ede*/ 	.short	(.L_2694 - .L_2693)
	.align		4
.L_2693:
        /*3ee0*/ 	.word	index@($_ZN7cutlass13device_kernelIN5flash19enable_sm80_to_sm89INS1_16FlashAttnBwdSm80INS1_25CollectiveMainloopBwdSm80ILi2ELi2EN4cute5tupleIJNS5_1CILi128EEES8_NS7_ILi64EEEEEENS_10bfloat16_tEfNS_4arch4Sm80ELb1ELb0ELb1ELb1ELb0ELb0ELb0ELb0ELi2ELi4ELi4ELi4ELb0EEENS1_21CollectiveEpilogueBwdISA_SB_SD_Li256ELb1ELb0ELi2EEENS1_25SingleTileBwdLPTSchedulerILb1ELi128ELb0EEEEEEEEEvNT_6ParamsE$_ZZN4cute12filter_tupleINS_5tupleIJNS1_IJNS_10UnderscoreENS_1CILi0EEEEEENS1_IJS4_S2_EEEEEENS1_IJNS1_IJNS1_IJNS3_ILi1EEES4_EEES4_EEENS1_IJNS1_IJS4_S4_EEEiEEEEEEZNS_5sliceIS7_SD_EEDaRKT_RKT0_EUlRKT_RKT0_E_EEDaSH_SK_OT1_ENKUlDpSN_E_clIJNS1_IJS9_EEENS1_IJiEEEEEEDaSU_)
        /*3ee4*/ 	.word	0x00000000


	//----- nvinfo : EIATTR_FRAME_SIZE
	.align		4
.L_2694:
        /*3ee8*/ 	.byte	0x04, 0x11
        /*3eea*/ 	.short	(.L_2696 - .L_2695)
	.align		4
.L_2695:
        /*3eec*/ 	.word	index@($_ZN7cutlass13device_kernelIN5flash19enable_sm80_to_sm89INS1_16FlashAttnBwdSm80INS1_25CollectiveMainloopBwdSm80ILi2ELi2EN4cute5tupleIJNS5_1CILi128EEES8_NS7_ILi64EEEEEENS_10bfloat16_tEfNS_4arch4Sm80ELb1ELb0ELb1ELb1ELb0ELb0ELb0ELb0ELi2ELi4ELi4ELi4ELb0EEENS1_21CollectiveEpilogueBwdISA_SB_SD_Li256ELb1ELb0ELi2EEENS1_25SingleTileBwdLPTSchedulerILb1ELi128ELb0EEEEEEEEEvNT_6ParamsE$_ZN73_INTERNAL_24fd9406_37_flash_bwd_hdim64_bf16_softcap_sm80_cu_8e232a79_33079atomicAddEPff)
        /*3ef0*/ 	.word	0x00000000


	//----- nvinfo : EIATTR_FRAME_SIZE
	.align		4
.L_2696:
        /*3ef4*/ 	.byte	0x04, 0x11
        /*3ef6*/ 	.short	(.L_2698 - .L_2697)
	.align		4
.L_2697:
        /*3ef8*/ 	.word	index@($_ZN7cutlass13device_kernelIN5flash19enable_sm80_to_sm89INS1_16FlashAttnBwdSm80INS1_25CollectiveMainloopBwdSm80ILi2ELi2EN4cute5tupleIJNS5_1CILi128EEES8_NS7_ILi64EEEEEENS_10bfloat16_tEfNS_4arch4Sm80ELb1ELb0ELb1ELb1ELb0ELb0ELb0ELb0ELi2ELi4ELi4ELi4ELb0EEENS1_21CollectiveEpilogueBwdISA_SB_SD_Li256ELb1ELb0ELi2EEENS1_25SingleTileBwdLPTSchedulerILb1ELi128ELb0EEEEEEEEEvNT_6ParamsE$_ZN73_INTERNAL_24fd9406_37_flash_bwd_hdim64_bf16_softcap_sm80_cu_8e232a79_330724__cvta_generic_to_sharedEPKv)
        /*3efc*/ 	.word	0x00000000


	//----- nvinfo : EIATTR_FRAME_SIZE
	.align		4
.L_2698:
        /*3f00*/ 	.byte	0x04, 0x11
        /*3f02*/ 	.short	(.L_2700 - .L_2699)
	.align		4
.L_2699:
        /*3f04*/ 	.word	index@($_ZN7cutlass13device_kernelIN5flash19enable_sm80_to_sm89INS1_16FlashAttnBwdSm80INS1_25CollectiveMainloopBwdSm80ILi2ELi2EN4cute5tupleIJNS5_1CILi128EEES8_NS7_ILi64EEEEEENS_10bfloat16_tEfNS_4arch4Sm80ELb1ELb0ELb1ELb1ELb0ELb0ELb0ELb0ELi2ELi4ELi4ELi4ELb0EEENS1_21CollectiveEpilogueBwdISA_SB_SD_Li256ELb1ELb0ELi2EEENS1_25SingleTileBwdLPTSchedulerILb1ELi128ELb0EEEEEEEEEvNT_6ParamsE$_ZN73_INTERNAL_24fd9406_37_flash_bwd_hdim64_bf16_softcap_sm80_cu_8e232a79_330714__viaddmin_s32Eiii)
        /*3f08*/ 	.word	0x00000000


	//----- nvinfo : EIATTR_FRAME_SIZE
	.align		4
.L_2700:
        /*3f0c*/ 	.byte	0x04, 0x11
        /*3f0e*/ 	.short	(.L_2702 - .L_2701)
	.align		4
.L_2701:
        /*3f10*/ 	.word	index@($_ZN7cutlass13device_kernelIN5flash19enable_sm80_to_sm89INS1_16FlashAttnBwdSm80INS1_25CollectiveMainloopBwdSm80ILi2ELi2EN4cute5tupleIJNS5_1CILi128EEES8_NS7_ILi64EEEEEENS_10bfloat16_tEfNS_4arch4Sm80ELb1ELb0ELb1ELb1ELb0ELb0ELb0ELb0ELi2ELi4ELi4ELi4ELb0EEENS1_21CollectiveEpilogueBwdISA_SB_SD_Li256ELb1ELb0ELi2EEENS1_25SingleTileBwdLPTSchedulerILb1ELi128ELb0EEEEEEEEEvNT_6ParamsE$_ZN4cute8smem_ptrIPjECI1NS_12iter_adaptorIS1_S2_EEES1_)
        /*3f14*/ 	.word	0x00000000


	//----- nvinfo : EIATTR_FRAME_SIZE
	.align		4
.L_2702:
        /*3f18*/ 	.byte	0x04, 0x11
        /*3f1a*/ 	.short	(.L_2704 - .L_2703)
	.align		4
.L_2703:
        /*3f1c*/ 	.word	index@($_ZN7cutlass13device_kernelIN5flash19enable_sm80_to_sm89INS1_16FlashAttnBwdSm80INS1_25CollectiveMainloopBwdSm80ILi2ELi2EN4cute5tupleIJNS5_1CILi128EEES8_NS7_ILi64EEEEEENS_10bfloat16_tEfNS_4arch4Sm80ELb1ELb0ELb1ELb1ELb0ELb0ELb0ELb0ELi2ELi4ELi4ELi4ELb0EEENS1_21CollectiveEpilogueBwdISA_SB_SD_Li256ELb1ELb0ELi2EEENS1_25SingleTileBwdLPTSchedulerILb1ELi128ELb0EEEEEEEEEvNT_6ParamsE$_ZN4cute8smem_ptrIPfECI1NS_12iter_adaptorIS1_S2_EEES1_)
        /*3f20*/ 	.word	0x00000000


	//----- nvinfo : EIATTR_FRAME_SIZE
	.align		4
.L_2704:
        /*3f24*/ 	.byte	0x04, 0x11
        /*3f26*/ 	.short	(.L_2706 - .L_2705)
	.align		4
.L_2705:
        /*3f28*/ 	.word	index@($_ZN7cutlass13device_kernelIN5flash19enable_sm80_to_sm89INS1_16FlashAttnBwdSm80INS1_25CollectiveMainloopBwdSm80ILi2ELi2EN4cute5tupleIJNS5_1CILi128EEES8_NS7_ILi64EEEEEENS_10bfloat16_tEfNS_4arch4Sm80ELb1ELb0ELb1ELb1ELb0ELb0ELb0ELb0ELi2ELi4ELi4ELi4ELb0EEENS1_21CollectiveEpilogueBwdISA_SB_SD_Li256ELb1ELb0ELi2EEENS1_25SingleTileBwdLPTSchedulerILb1ELi128ELb0EEEEEEEEEvNT_6ParamsE$_ZN4cute8smem_ptrIPN7cutlass9uint128_tEECI1NS_12iter_adaptorIS3_S4_EEES3_)
        /*3f2c*/ 	.word	0x00000000


	//----- nvinfo : EIATTR_FRAME_SIZE
	.align		4
.L_2706:
        /*3f30*/ 	.byte	0x04, 0x11
        /*3f32*/ 	.short	(.L_2708 - .L_2707)
	.align		4
.L_2707:
        /*3f34*/ 	.word	index@($_ZN7cutlass13device_kernelIN5flash19enable_sm80_to_sm89INS1_16FlashAttnBwdSm80INS1_25CollectiveMainloopBwdSm80ILi2ELi2EN4cute5tupleIJNS5_1CILi128EEES8_NS7_ILi64EEEEEENS_10bfloat16_tEfNS_4arch4Sm80ELb1ELb0ELb1ELb1ELb0ELb0ELb0ELb0ELi2ELi4ELi4ELi4ELb0EEENS1_21CollectiveEpilogueBwdISA_SB_SD_Li256ELb1ELb0ELi2EEENS1_25SingleTileBwdLPTSchedulerILb1ELi128ELb0EEEEEEEEEvNT_6ParamsE$_ZN4cute8smem_ptrIPN7cutlass10bfloat16_tEECI1NS_12iter_adaptorIS3_S4_EEES3_)
        /*3f38*/ 	.word	0x00000000


	//----- nvinfo : EIATTR_FRAME_SIZE
	.align		4
.L_2708:
        /*3f3c*/ 	.byte	0x04, 0x11
        /*3f3e*/ 	.short	(.L_2710 - .L_2709)
	.align		4
.L_2709:
        /*3f40*/ 	.word	index@($_ZN7cutlass13device_kernelIN5flash19enable_sm80_to_sm89INS1_16FlashAttnBwdSm80INS1_25CollectiveMainloopBwdSm80ILi2ELi2EN4cute5tupleIJNS5_1CILi128EEES8_NS7_ILi64EEEEEENS_10bfloat16_tEfNS_4arch4Sm80ELb1ELb0ELb1ELb1ELb0ELb0ELb0ELb0ELi2ELi4ELi4ELi4ELb0EEENS1_21CollectiveEpilogueBwdISA_SB_SD_Li256ELb1ELb0ELi2EEENS1_25SingleTileBwdLPTSchedulerILb1ELi128ELb0EEEEEEEEEvNT_6ParamsE$_ZN4cute8gmem_ptrIPfECI1NS_12iter_adaptorIS1_S2_EEES1_)
        /*3f44*/ 	.word	0x00000000


	//----- nvinfo : EIATTR_FRAME_SIZE
	.align		4
.L_2710:
        /*3f48*/ 	.byte	0x04, 0x11
        /*3f4a*/ 	.short	(.L_2712 - .L_2711)
	.align		4
.L_2711:
        /*3f4c*/ 	.word	index@($_ZN7cutlass13device_kernelIN5flash19enable_sm80_to_sm89INS1_16FlashAttnBwdSm80INS1_25CollectiveMainloopBwdSm80ILi2ELi2EN4cute5tupleIJNS5_1CILi128EEES8_NS7_ILi64EEEEEENS_10bfloat16_tEfNS_4arch4Sm80ELb1ELb0ELb1ELb1ELb0ELb0ELb0ELb0ELi2ELi4ELi4ELi4ELb0EEENS1_21CollectiveEpilogueBwdISA_SB_SD_Li256ELb1ELb0ELi2EEENS1_25SingleTileBwdLPTSchedulerILb1ELi128ELb0EEEEEEEEEvNT_6ParamsE$_ZN4cute8gmem_ptrIPKfECI1NS_12iter_adaptorIS2_S3_EEES2_)
        /*3f50*/ 	.word	0x00000000


	//----- nvinfo : EIATTR_FRAME_SIZE
	.align		4
.L_2712:
        /*3f54*/ 	.byte	0x04, 0x11
        /*3f56*/ 	.short	(.L_2714 - .L_2713)
	.align		4
.L_2713:
        /*3f58*/ 	.word	index@($_ZN7cutlass13device_kernelIN5flash19enable_sm80_to_sm89INS1_16FlashAttnBwdSm80INS1_25CollectiveMainloopBwdSm80ILi2ELi2EN4cute5tupleIJNS5_1CILi128EEES8_NS7_ILi64EEEEEENS_10bfloat16_tEfNS_4arch4Sm80ELb1ELb0ELb1ELb1ELb0ELb0ELb0ELb0ELi2ELi4ELi4ELi4ELb0EEENS1_21CollectiveEpilogueBwdISA_SB_SD_Li256ELb1ELb0ELi2EEENS1_25SingleTileBwdLPTSchedulerILb1ELi128ELb0EEEEEEEEEvNT_6ParamsE$_ZN4cute8gmem_ptrIPKN7cutlass9uint128_tEECI1NS_12iter_adaptorIS4_S5_EEES4_)
        /*3f5c*/ 	.word	0x00000000


	//----- nvinfo : EIATTR_FRAME_SIZE
	.align		4
.L_2714:
        /*3f60*/ 	.byte	0x04, 0x11
        /*3f62*/ 	.short	(.L_2716 - .L_2715)
	.align		4
.L_2715:
        /*3f64*/ 	.word	index@($_ZN7cutlass13device_kernelIN5flash19enable_sm80_to_sm89INS1_16FlashAttnBwdSm80INS1_25CollectiveMainloopBwdSm80ILi2ELi2EN4cute5tupleIJNS5_1CILi128EEES8_NS7_ILi64EEEEEENS_10bfloat16_tEfNS_4arch4Sm80ELb1ELb0ELb1ELb1ELb0ELb0ELb0ELb0ELi2ELi4ELi4ELi4ELb0EEENS1_21CollectiveEpilogueBwdISA_SB_SD_Li256ELb1ELb0ELi2EEENS1_25SingleTileBwdLPTSchedulerILb1ELi128ELb0EEEEEEEEEvNT_6ParamsE$_ZN4cute8gmem_ptrIPKN7cutlass10bfloat16_tEECI1NS_12iter_adaptorIS4_S5_EEES4_)
        /*3f68*/ 	.word	0x00000000


	//----- nvinfo : EIATTR_FRAME_SIZE
	.align		4
.L_2716:
        /*3f6c*/ 	.byte	0x04, 0x11
        /*3f6e*/ 	.short	(.L_2718 - .L_2717)
	.align		4
.L_2717:
        /*3f70*/ 	.word	index@($_ZN7cutlass13device_kernelIN5flash19enable_sm80_to_sm89INS1_16FlashAttnBwdSm80INS1_25CollectiveMainloopBwdSm80ILi2ELi2EN4cute5tupleIJNS5_1CILi128EEES8_NS7_ILi64EEEEEENS_10bfloat16_tEfNS_4arch4Sm80ELb1ELb0ELb1ELb1ELb0ELb0ELb0ELb0ELi2ELi4ELi4ELi4ELb0EEENS1_21CollectiveEpilogueBwdISA_SB_SD_Li256ELb1ELb0ELi2EEENS1_25SingleTileBwdLPTSchedulerILb1ELi128ELb0EEEEEEEEEvNT_6ParamsE$_ZN4cute5tupleIJiiEEC2ERKiS3_)
        /*3f74*/ 	.word	0x00000000


	//----- nvinfo : EIATTR_FRAME_SIZE
	.align		4
.L_2718:
        /*3f78*/ 	.byte	0x04, 0x11
        /*3f7a*/ 	.short	(.L_2720 - .L_2719)
	.align		4
.L_2719:
        /*3f7c*/ 	.word	index@($_ZN7cutlass13device_kernelIN5flash19enable_sm80_to_sm89INS1_16FlashAttnBwdSm80INS1_25CollectiveMainloopBwdSm80ILi2ELi2EN4cute5tupleIJNS5_1CILi128EEES8_NS7_ILi64EEEEEENS_10bfloat16_tEfNS_4arch4Sm80ELb1ELb0ELb1ELb1ELb0ELb0ELb0ELb0ELi2ELi4ELi4ELi4ELb0EEENS1_21CollectiveEpilogueBwdISA_SB_SD_Li256ELb1ELb0ELi2EEENS1_25SingleTileBwdLPTSchedulerILb1ELi128ELb0EEEEEEEEEvNT_6ParamsE$_ZN4cute5tupleIJiNS_1CILi0EEEEEC2ERKiRKS2_)
        /*3f80*/ 	.word	0x00000000


	//----- nvinfo : EIATTR_FRAME_SIZE
	.align		4
.L_2720:
        /*3f84*/ 	.byte	0x04, 0x11
        /*3f86*/ 	.short	(.L_2722 - .L_2721)
	.align		4
.L_2721:
        /*3f88*/ 	.word	index@($_ZN7cutlass13device_kernelIN5flash19enable_sm80_to_sm89INS1_16FlashAttnBwdSm80INS1_25CollectiveMainloopBwdSm80ILi2ELi2EN4cute5tupleIJNS5_1CILi128EEES8_NS7_ILi64EEEEEENS_10bfloat16_tEfNS_4arch4Sm80ELb1ELb0ELb1ELb1ELb0ELb0ELb0ELb0ELi2ELi4ELi4ELi4ELb0EEENS1_21CollectiveEpilogueBwdISA_SB_SD_Li256ELb1ELb0ELi2EEENS1_25SingleTileBwdLPTSchedulerILb1ELi128ELb0EEEEEEEEEvNT_6ParamsE$_ZN4cute5tupleIJiEEC2ERKi)
        /*3f8c*/ 	.word	0x00000000


	//----- nvinfo : EIATTR_FRAME_SIZE
	.align		4
.L_2722:
        /*3f90*/ 	.byte	0x04, 0x11
        /*3f92*/ 	.short	(.L_2724 - .L_2723)
	.align		4
.L_2723:
        /*3f94*/ 	.word	index@($_ZN7cutlass13device_kernelIN5flash19enable_sm80_to_sm89INS1_16FlashAttnBwdSm80INS1_25CollectiveMainloopBwdSm80ILi2ELi2EN4cute5tupleIJNS5_1CILi128EEES8_NS7_ILi64EEEEEENS_10bfloat16_tEfNS_4arch4Sm80ELb1ELb0ELb1ELb1ELb0ELb0ELb0ELb0ELi2ELi4ELi4ELi4ELb0EEENS1_21CollectiveEpilogueBwdISA_SB_SD_Li256ELb1ELb0ELi2EEENS1_25SingleTileBwdLPTSchedulerILb1ELi128ELb0EEEEEEEEEvNT_6ParamsE$_ZN4cute5tupleIJNS_7SwizzleILi3ELi3ELi3EEENS_9MixedBitsILj0ELj432EEENS_6LayoutINS0_IJNS0_IJNS_1CILi2EEES7_S7_EEES7_NS6_ILi8EEEEEENS0_IJNS0_IJNS6_ILi64EEES9_NS6_ILi512EEEEEENS6_ILi8192EEENS6_ILi1024EEEEEEEEEEC2ERKS2_RKS4_RKSH_)
        /*3f98*/ 	.word	0x00000000


	//----- nvinfo : EIATTR_FRAME_SIZE
	.align		4
.L_2724:
        /*3f9c*/ 	.byte	0x04, 0x11
        /*3f9e*/ 	.short	(.L_2726 - .L_2725)
	.align		4
.L_2725:
        /*3fa0*/ 	.word	index@($_ZN7cutlass13device_kernelIN5flash19enable_sm80_to_sm89INS1_16FlashAttnBwdSm80INS1_25CollectiveMainloopBwdSm80ILi2ELi2EN4cute5tupleIJNS5_1CILi128EEES8_NS7_ILi64EEEEEENS_10bfloat16_tEfNS_4arch4Sm80ELb1ELb0ELb1ELb1ELb0ELb0ELb0ELb0ELi2ELi4ELi4ELi4ELb0EEENS1_21CollectiveEpilogueBwdISA_SB_SD_Li256ELb1ELb0ELi2EEENS1_25SingleTileBwdLPTSchedulerILb1ELi128ELb0EEEEEEEEEvNT_6ParamsE$_ZN4cute5tupleIJNS_1CILi2EEEiEEC2ERKS2_RKi)
        /*3fa4*/ 	.word	0x00000000


	//----- nvinfo : EIATTR_FRAME_SIZE
	.align		4
.L_2726:
        /*3fa8*/ 	.byte	0x04, 0x11
        /*3faa*/ 	.short	(.L_2728 - .L_2727)
	.align		4
.L_2727:
        /*3fac*/ 	.word	index@($_ZN7cutlass13device_kernelIN5flash19enable_sm80_to_sm89INS1_16FlashAttnBwdSm80INS1_25CollectiveMainloopBwdSm80ILi2ELi2EN4cute5tupleIJNS5_1CILi128EEES8_NS7_ILi64EEEEEENS_10bfloat16_tEfNS_4arch4Sm80ELb1ELb0ELb1ELb1ELb0ELb0ELb0ELb0ELi2ELi4ELi4ELi4ELb0EEENS1_21CollectiveEpilogueBwdISA_SB_SD_Li256ELb1ELb0ELi2EEENS1_25SingleTileBwdLPTSchedulerILb1ELi128ELb0EEEEEEEEEvNT_6ParamsE$_ZN4cute5tupleIJNS_1CILi0EEEiEEC2ERKS2_RKi)
        /*3fb0*/ 	.word	0x00000000


	//----- nvinfo : EIATTR_FRAME_SIZE
	.align		4
.L_2728:
        /*3fb4*/ 	.byte	0x04, 0x11
        /*3fb6*/ 	.short	(.L_2730 - .L_2729)
	.align		4
.L_2729:
        /*3fb8*/ 	.word	index@($_ZN7cutlass13device_kernelIN5flash19enable_sm80_to_sm89INS1_16FlashAttnBwdSm80INS1_25CollectiveMainloopBwdSm80ILi2ELi2EN4cute5tupleIJNS5_1CILi128EEES8_NS7_ILi64EEEEEENS_10bfloat16_tEfNS_4arch4Sm80ELb1ELb0ELb1ELb1ELb0ELb0ELb0ELb0ELi2ELi4ELi4ELi4ELb0EEENS1_21CollectiveEpilogueBwdISA_SB_SD_Li256ELb1ELb0ELi2EEENS1_25SingleTileBwdLPTSchedulerILb1ELi128ELb0EEEEEEEEEvNT_6ParamsE$_ZN4cute5tupleIJNS0_IJNS_1CILi8EEENS1_ILi2EEES3_S3_S2_S3_EEENS0_IJNS1_ILi1EEEiiiNS1_ILi72EEENS1_ILi512EEEEEEEEC2ERKS4_RKS8_)
        /*3fbc*/ 	.word	0x00000000


	//----- nvinfo : EIATTR_FRAME_SIZE
	.align		4
.L_2730:
        /*3fc0*/ 	.byte	0x04, 0x11
        /*3fc2*/ 	.short	(.L_2732 - .L_2731)
	.align		4
.L_2731:
        /*3fc4*/ 	.word	index@($_ZN7cutlass13device_kernelIN5flash19enable_sm80_to_sm89INS1_16FlashAttnBwdSm80INS1_25CollectiveMainloopBwdSm80ILi2ELi2EN4cute5tupleIJNS5_1CILi128EEES8_NS7_ILi64EEEEEENS_10bfloat16_tEfNS_4arch4Sm80ELb1ELb0ELb1ELb1ELb0ELb0ELb0ELb0ELi2ELi4ELi4ELi4ELb0EEENS1_21CollectiveEpilogueBwdISA_SB_SD_Li256ELb1ELb0ELi2EEENS1_25SingleTileBwdLPTSchedulerILb1ELi128ELb0EEEEEEEEEvNT_6ParamsE$_ZN4cute5tupleIJNS0_IJNS_1CILi8EEENS0_IJNS1_ILi2EEES3_S3_EEENS1_ILi1EEES4_S5_EEENS0_IJS5_NS0_IJiiiEEENS1_ILi64EEENS0_IJNS1_ILi72EEENS1_ILi144EEENS1_ILi288EEEEEENS1_ILi512EEEEEEEEC2ERKS6_RKSE_)
        /*3fc8*/ 	.word	0x00000000


	//----- nvinfo : EIATTR_FRAME_SIZE
	.align		4
.L_2732:
        /*3fcc*/ 	.byte	0x04, 0x11
        /*3fce*/ 	.short	(.L_2734 - .L_2733)
	.align		4
.L_2733:
        /*3fd0*/ 	.word	index@($_ZN7cutlass13device_kernelIN5flash19enable_sm80_to_sm89INS1_16FlashAttnBwdSm80INS1_25CollectiveMainloopBwdSm80ILi2ELi2EN4cute5tupleIJNS5_1CILi128EEES8_NS7_ILi64EEEEEENS_10bfloat16_tEfNS_4arch4Sm80ELb1ELb0ELb1ELb1ELb0ELb0ELb0ELb0ELi2ELi4ELi4ELi4ELb0EEENS1_21CollectiveEpilogueBwdISA_SB_SD_Li256ELb1ELb0ELi2EEENS1_25SingleTileBwdLPTSchedulerILb1ELi128ELb0EEEEEEEEEvNT_6ParamsE$_ZN4cute5tupleIJNS0_IJNS_1CILi8EEENS0_IJNS1_ILi2EEES3_S3_EEENS1_ILi1EEES4_S5_EEENS0_IJS5_NS0_IJS2_iiEEENS1_ILi64EEENS0_IJiNS1_ILi144EEENS1_ILi288EEEEEENS1_ILi512EEEEEEEEC2ERKS6_RKSD_)
        /*3fd4*/ 	.word	0x00000000


	//----- nvinfo : EIATTR_FRAME_SIZE
	.align		4
.L_2734:
        /*3fd8*/ 	.byte	0x04, 0x11
        /*3fda*/ 	.short	(.L_2736 - .L_2735)
	.align		4
.L_2735:
        /*3fdc*/ 	.word	index@($_ZN7cutlass13device_kernelIN5flash19enable_sm80_to_sm89INS1_16FlashAttnBwdSm80INS1_25CollectiveMainloopBwdSm80ILi2ELi2EN4cute5tupleIJNS5_1CILi128EEES8_NS7_ILi64EEEEEENS_10bfloat16_tEfNS_4arch4Sm80ELb1ELb0ELb1ELb1ELb0ELb0ELb0ELb0ELi2ELi4ELi4ELi4ELb0EEENS1_21CollectiveEpilogueBwdISA_SB_SD_Li256ELb1ELb0ELi2EEENS1_25SingleTileBwdLPTSchedulerILb1ELi128ELb0EEEEEEEEEvNT_6ParamsE$_ZN4cute5tupleIJNS0_IJNS_1CILi2EEES2_S2_EEENS0_IJNS1_ILi1EEENS1_ILi512EEEiEEEEEC2ERKS3_RKS6_)
        /*3fe0*/ 	.word	0x00000000


	//----- nvinfo : EIATTR_FRAME_SIZE
	.align		4
.L_2736:
        /*3fe4*/ 	.byte	0x04, 0x11
        /*3fe6*/ 	.short	(.L_2738 - .L_2737)
	.align		4
.L_2737:
        /*3fe8*/ 	.word	index@($_ZN7cutlass13device_kernelIN5flash19enable_sm80_to_sm89INS1_16FlashAttnBwdSm80INS1_25CollectiveMainloopBwdSm80ILi2ELi2EN4cute5tupleIJNS5_1CILi128EEES8_NS7_ILi64EEEEEENS_10bfloat16_tEfNS_4arch4Sm80ELb1ELb0ELb1ELb1ELb0ELb0ELb0ELb0ELi2ELi4ELi4ELi4ELb0EEENS1_21CollectiveEpilogueBwdISA_SB_SD_Li256ELb1ELb0ELi2EEENS1_25SingleTileBwdLPTSchedulerILb1ELi128ELb0EEEEEEEEEvNT_6ParamsE$_ZN4cute5tupleIJNS0_IJNS_1CILi2EEES2_EEENS0_IJiiEEEEEC2ERKS3_RKS4_)
        /*3fec*/ 	.word	0x00000000


	//----- nvinfo : EIATTR_FRAME_SIZE
	.align		4
.L_2738:
        /*3ff0*/ 	.byte	0x04, 0x11
        /*3ff2*/ 	.short	(.L_2740 - .L_2739)
	.align		4
.L_2739:
        /*3ff4*/ 	.word	index@($_ZN7cutlass13device_kernelIN5flash19enable_sm80_to_sm89INS1_16FlashAttnBwdSm80INS1_25CollectiveMainloopBwdSm80ILi2ELi2EN4cute5tupleIJNS5_1CILi128EEES8_NS7_ILi64EEEEEENS_10bfloat16_tEfNS_4arch4Sm80ELb1ELb0ELb1ELb1ELb0ELb0ELb0ELb0ELi2ELi4ELi4ELi4ELb0EEENS1_21CollectiveEpilogueBwdISA_SB_SD_Li256ELb1ELb0ELi2EEENS1_25SingleTileBwdLPTSchedulerILb1ELi128ELb0EEEEEEEEEvNT_6ParamsE$_ZN4cute5tupleIJNS0_IJNS_1CILi2EEES2_EEENS0_IJiNS1_ILi512EEEEEEEEC2ERKS3_RKS5_)
        /*3ff8*/ 	.word	0x00000000


	//----- nvinfo : EIATTR_FRAME_SIZE
	.align		4
.L_2740:
        /*3ffc*/ 	.byte	0x04, 0x11
        /*3ffe*/ 	.short	(.L_2742 - .L_2741)
	.align		4
.L_2741:
        /*4000*/ 	.word	index@($_ZN7cutlass13device_kernelIN5flash19enable_sm80_to_sm89INS1_16FlashAttnBwdSm80INS1_25CollectiveMainloopBwdSm80ILi2ELi2EN4cute5tupleIJNS5_1CILi128EEES8_NS7_ILi64EEEEEENS_10bfloat16_tEfNS_4arch4Sm80ELb1ELb0ELb1ELb1ELb0ELb0ELb0ELb0ELi2ELi4ELi4ELi4ELb0EEENS1_21CollectiveEpilogueBwdISA_SB_SD_Li256ELb1ELb0ELi2EEENS1_25SingleTileBwdLPTSchedulerILb1ELi128ELb0EEEEEEEEEvNT_6ParamsE$_ZN4cute5tupleIJNS0_IJNS_1CILi2EEES2_EEENS0_IJiNS1_ILi4096EEEEEEEEC2ERKS3_RKS5_)
        /*4004*/ 	.word	0x00000000


	//----- nvinfo : EIATTR_FRAME_SIZE
	.align		4
.L_2742:
        /*4008*/ 	.byte	0x04, 0x11
        /*400a*/ 	.short	(.L_2744 - .L_2743)
	.align		4
.L_2743:
        /*400c*/ 	.word	index@($_ZN7cutlass13device_kernelIN5flash19enable_sm80_to_sm89INS1_16FlashAttnBwdSm80INS1_25CollectiveMainloopBwdSm80ILi2ELi2EN4cute5tupleIJNS5_1CILi128EEES8_NS7_ILi64EEEEEENS_10bfloat16_tEfNS_4arch4Sm80ELb1ELb0ELb1ELb1ELb0ELb0ELb0ELb0ELi2ELi4ELi4ELi4ELb0EEENS1_21CollectiveEpilogueBwdISA_SB_SD_Li256ELb1ELb0ELi2EEENS1_25SingleTileBwdLPTSchedulerILb1ELi128ELb0EEEEEEEEEvNT_6ParamsE$_ZN4cute5tupleIJNS0_IJNS_1CILi2EEES2_EEENS0_IJNS1_ILi1EEEiEEEEEC2ERKS3_RKS5_)
        /*4010*/ 	.word	0x00000000


	//----- nvinfo : EIATTR_FRAME_SIZE
	.align		4
.L_2744:
        /*4014*/ 	.byte	0x04, 0x11
        /*4016*/ 	.short	(.L_2746 - .L_2745)
	.align		4
.L_2745:
        /*4018*/ 	.word	index@($_ZN7cutlass13device_kernelIN5flash19enable_sm80_to_sm89INS1_16FlashAttnBwdSm80INS1_25CollectiveMainloopBwdSm80ILi2ELi2EN4cute5tupleIJNS5_1CILi128EEES8_NS7_ILi64EEEEEENS_10bfloat16_tEfNS_4arch4Sm80ELb1ELb0ELb1ELb1ELb0ELb0ELb0ELb0ELi2ELi4ELi4ELi4ELb0EEENS1_21CollectiveEpilogueBwdISA_SB_SD_Li256ELb1ELb0ELi2EEENS1_25SingleTileBwdLPTSchedulerILb1ELi128ELb0EEEEEEEEEvNT_6ParamsE$_ZN4cute5tupleIJNS0_IJNS_1CILi2EEEEEENS0_IJiEEEEEC2ERKS3_RKS4_)
        /*401c*/ 	.word	0x00000000


	//----- nvinfo : EIATTR_FRAME_SIZE
	.align		4
.L_2746:
        /*4020*/ 	.byte	0x04, 0x11
        /*4022*/ 	.short	(.L_2748 - .L_2747)
	.align		4
.L_2747:
        /*4024*/ 	.word	index@($_ZN7cutlass13device_kernelIN5flash19enable_sm80_to_sm89INS1_16FlashAttnBwdSm80INS1_25CollectiveMainloopBwdSm80ILi2ELi2EN4cute5tupleIJNS5_1CILi128EEES8_NS7_ILi64EEEEEENS_10bfloat16_tEfNS_4arch4Sm80ELb1ELb0ELb1ELb1ELb0ELb0ELb0ELb0ELi2ELi4ELi4ELi4ELb0EEENS1_21CollectiveEpilogueBwdISA_SB_SD_Li256ELb1ELb0ELi2EEENS1_25SingleTileBwdLPTSchedulerILb1ELi128ELb0EEEEEEEEEvNT_6ParamsE$_ZN4cute5tupleIJNS0_IJNS_1CILi1EEENS1_ILi2EEES3_EEENS0_IJS2_NS1_ILi256EEEiEEEEEC2ERKS4_RKS6_)
        /*4028*/ 	.word	0x00000000


	//----- nvinfo : EIATTR_FRAME_SIZE
	.align		4
.L_2748:
        /*402c*/ 	.byte	0x04, 0x11
        /*402e*/ 	.short	(.L_2750 - .L_2749)
	.align		4
.L_2749:
        /*4030*/ 	.word	index@($_ZN7cutlass13device_kernelIN5flash19enable_sm80_to_sm89INS1_16FlashAttnBwdSm80INS1_25CollectiveMainloopBwdSm80ILi2ELi2EN4cute5tupleIJNS5_1CILi128EEES8_NS7_ILi64EEEEEENS_10bfloat16_tEfNS_4arch4Sm80ELb1ELb0ELb1ELb1ELb0ELb0ELb0ELb0ELi2ELi4ELi4ELi4ELb0EEENS1_21CollectiveEpilogueBwdISA_SB_SD_Li256ELb1ELb0ELi2EEENS1_25SingleTileBwdLPTSchedulerILb1ELi128ELb0EEEEEEEEEvNT_6ParamsE$_ZN4cute5tupleIJNS0_IJNS_1CILi1EEENS1_ILi2EEEEEENS0_IJNS1_ILi0EEEiEEEEEC2ERKS4_RKS6_)
        /*4034*/ 	.word	0x00000000


	//----- nvinfo : EIATTR_FRAME_SIZE
	.align		4
.L_2750:
        /*4038*/ 	.byte	0x04, 0x11
        /*403a*/ 	.short	(.L_2752 - .L_2751)
	.align		4
.L_2751:
        /*403c*/ 	.word	index@($_ZN7cutlass13device_kernelIN5flash19enable_sm80_to_sm89INS1_16FlashAttnBwdSm80INS1_25CollectiveMainloopBwdSm80ILi2ELi2EN4cute5tupleIJNS5_1CILi128EEES8_NS7_ILi64EEEEEENS_10bfloat16_tEfNS_4arch4Sm80ELb1ELb0ELb1ELb1ELb0ELb0ELb0ELb0ELi2ELi4ELi4ELi4ELb0EEENS1_21CollectiveEpilogueBwdISA_SB_SD_Li256ELb1ELb0ELi2EEENS1_25SingleTileBwdLPTSchedulerILb1ELi128ELb0EEEEEEEEEvNT_6ParamsE$_ZN4cute5tupleIJNS0_IJNS_1CILi1EEENS0_IJS2_NS1_ILi2EEES3_EEEEEENS0_IJNS1_ILi0EEENS0_IJS2_NS1_ILi256EEEiEEEEEEEEC2ERKS5_RKS9_)
        /*4040*/ 	.word	0x00000000


	//----- nvinfo : EIATTR_FRAME_SIZE
	.align		4
.L_2752:
        /*4044*/ 	.byte	0x04, 0x11
        /*4046*/ 	.short	(.L_2754 - .L_2753)
	.align		4
.L_2753:
        /*4048*/ 	.word	index@($_ZN7cutlass13device_kernelIN5flash19enable_sm80_to_sm89INS1_16FlashAttnBwdSm80INS1_25CollectiveMainloopBwdSm80ILi2ELi2EN4cute5tupleIJNS5_1CILi128EEES8_NS7_ILi64EEEEEENS_10bfloat16_tEfNS_4arch4Sm80ELb1ELb0ELb1ELb1ELb0ELb0ELb0ELb0ELi2ELi4ELi4ELi4ELb0EEENS1_21CollectiveEpilogueBwdISA_SB_SD_Li256ELb1ELb0ELi2EEENS1_25SingleTileBwdLPTSchedulerILb1ELi128ELb0EEEEEEEEEvNT_6ParamsE$_ZN4cute5tupleIJNS0_IJNS_1CILi16EEENS1_ILi2EEES3_S3_NS1_ILi4EEES3_EEENS0_IJNS1_ILi1EEEiiiNS1_ILi144EEENS1_ILi512EEEEEEEEC2ERKS5_RKS9_)
        /*404c*/ 	.word	0x00000000


	//----- nvinfo : EIATTR_FRAME_SIZE
	.align		4
.L_2754:
        /*4050*/ 	.byte	0x04, 0x11
        /*4052*/ 	.short	(.L_2756 - .L_2755)
	.align		4
.L_2755:
        /*4054*/ 	.word	index@($_ZN7cutlass13device_kernelIN5flash19enable_sm80_to_sm89INS1_16FlashAttnBwdSm80INS1_25CollectiveMainloopBwdSm80ILi2ELi2EN4cute5tupleIJNS5_1CILi128EEES8_NS7_ILi64EEEEEENS_10bfloat16_tEfNS_4arch4Sm80ELb1ELb0ELb1ELb1ELb0ELb0ELb0ELb0ELi2ELi4ELi4ELi4ELb0EEENS1_21CollectiveEpilogueBwdISA_SB_SD_Li256ELb1ELb0ELi2EEENS1_25SingleTileBwdLPTSchedulerILb1ELi128ELb0EEEEEEEEEvNT_6ParamsE$_ZN4cute5tupleIJNS0_IJNS0_IJNS_1CILi8EEENS1_ILi1EEEEEENS1_ILi4EEES3_EEENS0_IJNS0_IJS3_NS1_ILi0EEEEEElS7_EEEEEC2ERKS6_RKS9_)
        /*4058*/ 	.word	0x00000000


	//----- nvinfo : EIATTR_FRAME_SIZE
	.align		4
.L_2756:
        /*405c*/ 	.byte	0x04, 0x11
        /*405e*/ 	.short	(.L_2758 - .L_2757)
	.align		4
.L_2757:
        /*4060*/ 	.word	index@($_ZN7cutlass13device_kernelIN5flash19enable_sm80_to_sm89INS1_16FlashAttnBwdSm80INS1_25CollectiveMainloopBwdSm80ILi2ELi2EN4cute5tupleIJNS5_1CILi128EEES8_NS7_ILi64EEEEEENS_10bfloat16_tEfNS_4arch4Sm80ELb1ELb0ELb1ELb1ELb0ELb0ELb0ELb0ELi2ELi4ELi4ELi4ELb0EEENS1_21CollectiveEpilogueBwdISA_SB_SD_Li256ELb1ELb0ELi2EEENS1_25SingleTileBwdLPTSchedulerILb1ELi128ELb0EEEEEEEEEvNT_6ParamsE$_ZN4cute5tupleIJNS0_IJNS0_IJNS_1CILi8EEENS1_ILi1EEEEEENS1_ILi2EEES2_EEENS0_IJNS0_IJS3_NS1_ILi0EEEEEEiNS1_ILi1024EEEEEEEEC2ERKS6_RKSA_)
        /*4064*/ 	.word	0x00000000


	//----- nvinfo : EIATTR_FRAME_SIZE
	.align		4
.L_2758:
        /*4068*/ 	.byte	0x04, 0x11
        /*406a*/ 	.short	(.L_2760 - .L_2759)
	.align		4
.L_2759:
        /*406c*/ 	.word	index@($_ZN7cutlass13device_kernelIN5flash19enable_sm80_to_sm89INS1_16FlashAttnBwdSm80INS1_25CollectiveMainloopBwdSm80ILi2ELi2EN4cute5tupleIJNS5_1CILi128EEES8_NS7_ILi64EEEEEENS_10bfloat16_tEfNS_4arch4Sm80ELb1ELb0ELb1ELb1ELb0ELb0ELb0ELb0ELi2ELi4ELi4ELi4ELb0EEENS1_21CollectiveEpilogueBwdISA_SB_SD_Li256ELb1ELb0ELi2EEENS1_25SingleTileBwdLPTSchedulerILb1ELi128ELb0EEEEEEEEEvNT_6ParamsE$_ZN4cute5tupleIJNS0_IJNS0_IJNS_1CILi8EEENS1_ILi1EEEEEENS1_ILi2EEENS0_IJS5_S5_EEEEEENS0_IJNS0_IJS3_NS1_ILi0EEEEEENS1_ILi4096EEENS0_IJiiEEEEEEEEC2ERKS7_RKSC_)
        /*4070*/ 	.word	0x00000000


	//----- nvinfo : EIATTR_FRAME_SIZE
	.align		4
.L_2760:
        /*4074*/ 	.byte	0x04, 0x11
        /*4076*/ 	.short	(.L_2762 - .L_2761)
	.align		4
.L_2761:
        /*4078*/ 	.word	index@($_ZN7cutlass13device_kernelIN5flash19enable_sm80_to_sm89INS1_16FlashAttnBwdSm80INS1_25CollectiveMainloopBwdSm80ILi2ELi2EN4cute5tupleIJNS5_1CILi128EEES8_NS7_ILi64EEEEEENS_10bfloat16_tEfNS_4arch4Sm80ELb1ELb0ELb1ELb1ELb0ELb0ELb0ELb0ELi2ELi4ELi4ELi4ELb0EEENS1_21CollectiveEpilogueBwdISA_SB_SD_Li256ELb1ELb0ELi2EEENS1_25SingleTileBwdLPTSchedulerILb1ELi128ELb0EEEEEEEEEvNT_6ParamsE$_ZN4cute5tupleIJNS0_IJNS0_IJNS_1CILi8EEENS1_ILi1EEEEEENS1_ILi2EEEEEENS0_IJNS0_IJS3_NS1_ILi0EEEEEEiEEEEEC2ERKS6_RKS9_)
        /*407c*/ 	.word	0x00000000


	//----- nvinfo : EIATTR_FRAME_SIZE
	.align		4
.L_2762:
        /*4080*/ 	.byte	0x04, 0x11
        /*4082*/ 	.short	(.L_2764 - .L_2763)
	.align		4
.L_2763:
        /*4084*/ 	.word	index@($_ZN7cutlass13device_kernelIN5flash19enable_sm80_to_sm89INS1_16FlashAttnBwdSm80INS1_25CollectiveMainloopBwdSm80ILi2ELi2EN4cute5tupleIJNS5_1CILi128EEES8_NS7_ILi64EEEEEENS_10bfloat16_tEfNS_4arch4Sm80ELb1ELb0ELb1ELb1ELb0ELb0ELb0ELb0ELi2ELi4ELi4ELi4ELb0EEENS1_21CollectiveEpilogueBwdISA_SB_SD_Li256ELb1ELb0ELi2EEENS1_25SingleTileBwdLPTSchedulerILb1ELi128ELb0EEEEEEEEEvNT_6ParamsE$_ZN4cute5tupleIJNS0_IJNS0_IJNS_1CILi8EEENS1_ILi1EEEEEENS0_IJNS1_ILi2EEEEEEEEENS0_IJNS0_IJS3_NS1_ILi0EEEEEENS0_IJiEEEEEEEEC2ERKS7_RKSB_)
        /*4088*/ 	.word	0x00000000


	//----- nvinfo : EIATTR_FRAME_SIZE
	.align		4
.L_2764:
        /*408c*/ 	.byte	0x04, 0x11
        /*408e*/ 	.short	(.L_2766 - .L_2765)
	.align		4
.L_2765:
        /*4090*/ 	.word	index@($_ZN7cutlass13device_kernelIN5flash19enable_sm80_to_sm89INS1_16FlashAttnBwdSm80INS1_25CollectiveMainloopBwdSm80ILi2ELi2EN4cute5tupleIJNS5_1CILi128EEES8_NS7_ILi64EEEEEENS_10bfloat16_tEfNS_4arch4Sm80ELb1ELb0ELb1ELb1ELb0ELb0ELb0ELb0ELi2ELi4ELi4ELi4ELb0EEENS1_21CollectiveEpilogueBwdISA_SB_SD_Li256ELb1ELb0ELi2EEENS1_25SingleTileBwdLPTSchedulerILb1ELi128ELb0EEEEEEEEEvNT_6ParamsE$_ZN4cute5tupleIJNS0_IJNS0_IJNS_1CILi2EEES2_S2_EEES2_NS0_IJS2_S2_EEEEEENS0_IJNS0_IJNS1_ILi1EEENS1_ILi512EEEiEEENS1_ILi4096EEENS0_IJiiEEEEEEEEC2ERKS5_RKSB_)
        /*4094*/ 	.word	0x00000000


	//----- nvinfo : EIATTR_FRAME_SIZE
	.align		4
.L_2766:
        /*4098*/ 	.byte	0x04, 0x11
        /*409a*/ 	.short	(.L_2768 - .L_2767)
	.align		4
.L_2767:
        /*409c*/ 	.word	index@($_ZN7cutlass13device_kernelIN5flash19enable_sm80_to_sm89INS1_16FlashAttnBwdSm80INS1_25CollectiveMainloopBwdSm80ILi2ELi2EN4cute5tupleIJNS5_1CILi128EEES8_NS7_ILi64EEEEEENS_10bfloat16_tEfNS_4arch4Sm80ELb1ELb0ELb1ELb1ELb0ELb0ELb0ELb0ELi2ELi4ELi4ELi4ELb0EEENS1_21CollectiveEpilogueBwdISA_SB_SD_Li256ELb1ELb0ELi2EEENS1_25SingleTileBwdLPTSchedulerILb1ELi128ELb0EEEEEEEEEvNT_6ParamsE$_ZN4cute5tupleIJNS0_IJNS0_IJNS_1CILi2EEES2_S2_EEES2_NS0_IJNS0_IJS2_S2_EEES2_EEEEEENS0_IJNS0_IJNS1_ILi1EEENS1_ILi512EEEiEEENS1_ILi4096EEENS0_IJNS0_IJiiEEENS1_ILi8192EEEEEEEEEEEC2ERKS6_RKSE_)
        /*40a0*/ 	.word	0x00000000


	//----- nvinfo : EIATTR_FRAME_SIZE
	.align		4
.L_2768:
        /*40a4*/ 	.byte	0x04, 0x11
        /*40a6*/ 	.short	(.L_2770 - .L_2769)
	.align		4
.L_2769:
        /*40a8*/ 	.word	index@($_ZN7cutlass13device_kernelIN5flash19enable_sm80_to_sm89INS1_16FlashAttnBwdSm80INS1_25CollectiveMainloopBwdSm80ILi2ELi2EN4cute5tupleIJNS5_1CILi128EEES8_NS7_ILi64EEEEEENS_10bfloat16_tEfNS_4arch4Sm80ELb1ELb0ELb1ELb1ELb0ELb0ELb0ELb0ELi2ELi4ELi4ELi4ELb0EEENS1_21CollectiveEpilogueBwdISA_SB_SD_Li256ELb1ELb0ELi2EEENS1_25SingleTileBwdLPTSchedulerILb1ELi128ELb0EEEEEEEEEvNT_6ParamsE$_ZN4cute5tupleIJNS0_IJNS0_IJNS_1CILi2EEES2_EEES3_NS1_ILi8EEEEEENS0_IJNS0_IJiNS1_ILi512EEEEEENS0_IJiiEEENS1_ILi1024EEEEEEEEC2ERKS5_RKSA_)
        /*40ac*/ 	.word	0x00000000


	//----- nvinfo : EIATTR_FRAME_SIZE
	.align		4
.L_2770:
        /*40b0*/ 	.byte	0x04, 0x11
        /*40b2*/ 	.short	(.L_2772 - .L_2771)
	.align		4
.L_2771:
        /*40b4*/ 	.word	index@($_ZN7cutlass13device_kernelIN5flash19enable_sm80_to_sm89INS1_16FlashAttnBwdSm80INS1_25CollectiveMainloopBwdSm80ILi2ELi2EN4cute5tupleIJNS5_1CILi128EEES8_NS7_ILi64EEEEEENS_10bfloat16_tEfNS_4arch4Sm80ELb1ELb0ELb1ELb1ELb0ELb0ELb0ELb0ELi2ELi4ELi4ELi4ELb0EEENS1_21CollectiveEpilogueBwdISA_SB_SD_Li256ELb1ELb0ELi2EEENS1_25SingleTileBwdLPTSchedulerILb1ELi128ELb0EEEEEEEEEvNT_6ParamsE$_ZN4cute5tupleIJNS0_IJNS0_IJNS_1CILi2EEES2_EEES2_EEENS0_IJNS0_IJiiEEENS1_ILi8192EEEEEEEEC2ERKS4_RKS7_)
        /*40b8*/ 	.word	0x00000000


	//----- nvinfo : EIATTR_FRAME_SIZE
	.align		4
.L_2772:
        /*40bc*/ 	.byte	0x04, 0x11
        /*40be*/ 	.short	(.L_2774 - .L_2773)
	.align		4
.L_2773:
        /*40c0*/ 	.word	index@($_ZN7cutlass13device_kernelIN5flash19enable_sm80_to_sm89INS1_16FlashAttnBwdSm80INS1_25CollectiveMainloopBwdSm80ILi2ELi2EN4cute5tupleIJNS5_1CILi128EEES8_NS7_ILi64EEEEEENS_10bfloat16_tEfNS_4arch4Sm80ELb1ELb0ELb1ELb1ELb0ELb0ELb0ELb0ELi2ELi4ELi4ELi4ELb0EEENS1_21CollectiveEpilogueBwdISA_SB_SD_Li256ELb1ELb0ELi2EEENS1_25SingleTileBwdLPTSchedulerILb1ELi128ELb0EEEEEEEEEvNT_6ParamsE$_ZN4cute5tupleIJNS0_IJNS0_IJNS_1CILi2EEES2_EEENS1_ILi8EEES3_EEENS0_IJNS0_IJNS1_ILi1EEEiEEENS1_ILi1024EEENS0_IJiiEEEEEEEEC2ERKS5_RKSA_)
        /*40c4*/ 	.word	0x00000000


	//----- nvinfo : EIATTR_FRAME_SIZE
	.align		4
.L_2774:
        /*40c8*/ 	.byte	0x04, 0x11
        /*40ca*/ 	.short	(.L_2776 - .L_2775)
	.align		4
.L_2775:
        /*40cc*/ 	.word	index@($_ZN7cutlass13device_kernelIN5flash19enable_sm80_to_sm89INS1_16FlashAttnBwdSm80INS1_25CollectiveMainloopBwdSm80ILi2ELi2EN4cute5tupleIJNS5_1CILi128EEES8_NS7_ILi64EEEEEENS_10bfloat16_tEfNS_4arch4Sm80ELb1ELb0ELb1ELb1ELb0ELb0ELb0ELb0ELi2ELi4ELi4ELi4ELb0EEENS1_21CollectiveEpilogueBwdISA_SB_SD_Li256ELb1ELb0ELi2EEENS1_25SingleTileBwdLPTSchedulerILb1ELi128ELb0EEEEEEEEEvNT_6ParamsE$_ZN4cute5tupleIJNS0_IJNS0_IJNS_1CILi1EEENS0_IJS2_NS1_ILi2EEES3_EEEEEES3_NS0_IJS3_S3_EEEEEENS0_IJNS0_IJNS1_ILi0EEENS0_IJS2_NS1_ILi256EEEiEEEEEENS1_ILi2048EEENS0_IJiNS1_ILi4096EEEEEEEEEEEC2ERKS7_RKSF_)
        /*40d0*/ 	.word	0x00000000


	//----- nvinfo : EIATTR_FRAME_SIZE
	.align		4
.L_2776:
        /*40d4*/ 	.byte	0x04, 0x11
        /*40d6*/ 	.short	(.L_2778 - .L_2777)
	.align		4
.L_2777:
        /*40d8*/ 	.word	index@($_ZN7cutlass13device_kernelIN5flash19enable_sm80_to_sm89INS1_16FlashAttnBwdSm80INS1_25CollectiveMainloopBwdSm80ILi2ELi2EN4cute5tupleIJNS5_1CILi128EEES8_NS7_ILi64EEEEEENS_10bfloat16_tEfNS_4arch4Sm80ELb1ELb0ELb1ELb1ELb0ELb0ELb0ELb0ELi2ELi4ELi4ELi4ELb0EEENS1_21CollectiveEpilogueBwdISA_SB_SD_Li256ELb1ELb0ELi2EEENS1_25SingleTileBwdLPTSchedulerILb1ELi128ELb0EEEEEEEEEvNT_6ParamsE$_ZN4cute5tupleIJNS0_IJNS0_IJNS0_IJNS_1CILi8EEENS1_ILi1EEEEEES3_EEENS0_IJNS0_IJS3_S3_EEENS1_ILi2EEEEEEEEENS0_IJNS0_IJNS0_IJS3_NS1_ILi0EEEEEESA_EEENS0_IJNS0_IJSA_SA_EEEiEEEEEEEEC2ERKS9_RKSF_)
        /*40dc*/ 	.word	0x00000000


	//----- nvinfo : EIATTR_FRAME_SIZE
	.align		4
.L_2778:
        /*40e0*/ 	.byte	0x04, 0x11
        /*40e2*/ 	.short	(.L_2780 - .L_2779)
	.align		4
.L_2779:
        /*40e4*/ 	.word	index@($_ZN7cutlass13device_kernelIN5flash19enable_sm80_to_sm89INS1_16FlashAttnBwdSm80INS1_25CollectiveMainloopBwdSm80ILi2ELi2EN4cute5tupleIJNS5_1CILi128EEES8_NS7_ILi64EEEEEENS_10bfloat16_tEfNS_4arch4Sm80ELb1ELb0ELb1ELb1ELb0ELb0ELb0ELb0ELi2ELi4ELi4ELi4ELb0EEENS1_21CollectiveEpilogueBwdISA_SB_SD_Li256ELb1ELb0ELi2EEENS1_25SingleTileBwdLPTSchedulerILb1ELi128ELb0EEEEEEEEEvNT_6ParamsE$_ZN4cute5tupleIJNS0_IJNS0_IJNS0_IJNS_1CILi8EEENS1_ILi1EEEEEENS0_IJS3_S3_EEEEEENS0_IJS3_NS1_ILi2EEEEEEEEENS0_IJNS0_IJNS0_IJS3_NS1_ILi0EEEEEENS0_IJSA_SA_EEEEEENS0_IJSA_iEEEEEEEEC2ERKS9_RKSF_)
        /*40e8*/ 	.word	0x00000000


	//----- nvinfo : EIATTR_FRAME_SIZE
	.align		4
.L_2780:
        /*40ec*/ 	.byte	0x04, 0x11
        /*40ee*/ 	.short	(.L_2782 - .L_2781)
	.align		4
.L_2781:
        /*40f0*/ 	.word	index@($_ZN7cutlass13device_kernelIN5flash19enable_sm80_to_sm89INS1_16FlashAttnBwdSm80INS1_25CollectiveMainloopBwdSm80ILi2ELi2EN4cute5tupleIJNS5_1CILi128EEES8_NS7_ILi64EEEEEENS_10bfloat16_tEfNS_4arch4Sm80ELb1ELb0ELb1ELb1ELb0ELb0ELb0ELb0ELi2ELi4ELi4ELi4ELb0EEENS1_21CollectiveEpilogueBwdISA_SB_SD_Li256ELb1ELb0ELi2EEENS1_25SingleTileBwdLPTSchedulerILb1ELi128ELb0EEEEEEEEEvNT_6ParamsE$_ZN4cute3eso3ESOILb1ELb0EJNS_7SwizzleILi3ELi3ELi3EEENS_9MixedBitsILj0ELj432EEENS_6LayoutINS_5tupleIJNS7_IJNS_1CILi2EEES9_S9_EEES9_NS8_ILi8EEEEEENS7_IJNS7_IJNS8_ILi64EEESB_NS8_ILi512EEEEEENS8_ILi8192EEENS8_ILi1024EEEEEEEEEEC2ERKS3_RKS5_RKSJ_)
        /*40f4*/ 	.word	0x00000000


	//----- nvinfo : EIATTR_FRAME_SIZE
	.align		4
.L_2782:
        /*40f8*/ 	.byte	0x04, 0x11
        /*40fa*/ 	.short	(.L_2784 - .L_2783)
	.align		4
.L_2783:
        /*40fc*/ 	.word	index@($_ZN7cutlass13device_kernelIN5flash19enable_sm80_to_sm89INS1_16FlashAttnBwdSm80INS1_25CollectiveMainloopBwdSm80ILi2ELi2EN4cute5tupleIJNS5_1CILi128EEES8_NS7_ILi64EEEEEENS_10bfloat16_tEfNS_4arch4Sm80ELb1ELb0ELb1ELb1ELb0ELb0ELb0ELb0ELi2ELi4ELi4ELi4ELb0EEENS1_21CollectiveEpilogueBwdISA_SB_SD_Li256ELb1ELb0ELi2EEENS1_25SingleTileBwdLPTSchedulerILb1ELi128ELb0EEEEEEEEEvNT_6ParamsE$_ZN4cute3eso3ESOILb1ELb0EJNS_6LayoutINS_5tupleIJNS_1CILi4EEEEEENS3_IJNS4_ILi1EEEEEEEENS_10ViewEngineIPfEEEEC2ERKS9_RKSC_)
        /*4100*/ 	.word	0x00000000


	//----- nvinfo : EIATTR_FRAME_SIZE
	.align		4
.L_2784:
        /*4104*/ 	.byte	0x04, 0x11
        /*4106*/ 	.short	(.L_2786 - .L_2785)
	.align		4
.L_2785:
        /*4108*/ 	.word	index@($_ZN7cutlass13device_kernelIN5flash19enable_sm80_to_sm89INS1_16FlashAttnBwdSm80INS1_25CollectiveMainloopBwdSm80ILi2ELi2EN4cute5tupleIJNS5_1CILi128EEES8_NS7_ILi64EEEEEENS_10bfloat16_tEfNS_4arch4Sm80ELb1ELb0ELb1ELb1ELb0ELb0ELb0ELb0ELi2ELi4ELi4ELi4ELb0EEENS1_21CollectiveEpilogueBwdISA_SB_SD_Li256ELb1ELb0ELi2EEENS1_25SingleTileBwdLPTSchedulerILb1ELi128ELb0EEEEEEEEEvNT_6ParamsE$_ZN4cute3eso3ESOILb1ELb0EJNS_6LayoutINS_5tupleIJNS_1CILi1EEENS4_ILi4EEEEEENS3_IJNS4_ILi0EEES5_EEEEENS_10ViewEngineIPfEEEEC2ERKSA_RKSD_)
        /*410c*/ 	.word	0x00000000


	//----- nvinfo : EIATTR_FRAME_SIZE
	.align		4
.L_2786:
        /*4110*/ 	.byte	0x04, 0x11
        /*4112*/ 	.short	(.L_2788 - .L_2787)
	.align		4
.L_2787:
        /*4114*/ 	.word	index@($_ZN7cutlass13device_kernelIN5flash19enable_sm80_to_sm89INS1_16FlashAttnBwdSm80INS1_25CollectiveMainloopBwdSm80ILi2ELi2EN4cute5tupleIJNS5_1CILi128EEES8_NS7_ILi64EEEEEENS_10bfloat16_tEfNS_4arch4Sm80ELb1ELb0ELb1ELb1ELb0ELb0ELb0ELb0ELi2ELi4ELi4ELi4ELb0EEENS1_21CollectiveEpilogueBwdISA_SB_SD_Li256ELb1ELb0ELi2EEENS1_25SingleTileBwdLPTSchedulerILb1ELi128ELb0EEEEEEEEEvNT_6ParamsE$_ZN4cute3eso3ESOILb1ELb0EJNS_6LayoutINS_5tupleIJNS_1CILi1EEENS3_IJNS4_ILi2EEES6_EEEEEENS3_IJNS4_ILi0EEENS3_IJNS4_ILi8EEENS4_ILi64EEEEEEEEEEENS_10ViewEngineINS_8smem_ptrIPfEEEEEEC2ERKSE_RKSJ_)
        /*4118*/ 	.word	0x00000000


	//----- nvinfo : EIATTR_FRAME_SIZE
	.align		4
.L_2788:
        /*411c*/ 	.byte	0x04, 0x11
        /*411e*/ 	.short	(.L_2790 - .L_2789)
	.align		4
.L_2789:
        /*4120*/ 	.word	index@($_ZN7cutlass13device_kernelIN5flash19enable_sm80_to_sm89INS1_16FlashAttnBwdSm80INS1_25CollectiveMainloopBwdSm80ILi2ELi2EN4cute5tupleIJNS5_1CILi128EEES8_NS7_ILi64EEEEEENS_10bfloat16_tEfNS_4arch4Sm80ELb1ELb0ELb1ELb1ELb0ELb0ELb0ELb0ELi2ELi4ELi4ELi4ELb0EEENS1_21CollectiveEpilogueBwdISA_SB_SD_Li256ELb1ELb0ELi2EEENS1_25SingleTileBwdLPTSchedulerILb1ELi128ELb0EEEEEEEEEvNT_6ParamsE$_ZN4cute3eso3ESOILb1ELb0EJNS_6LayoutINS_5tupleIJNS3_IJNS_1CILi8EEENS4_ILi1EEEEEENS4_ILi4EEES8_EEENS3_IJNS3_IJS6_NS4_ILi0EEEEEES5_NS4_ILi32EEEEEEEENS_10ViewEngineIPN7cutlass10bfloat16_tEEEEEC2ERKSE_RKSJ_)
        /*4124*/ 	.word	0x00000000


	//----- nvinfo : EIATTR_FRAME_SIZE
	.align		4
.L_2790:
        /*4128*/ 	.byte	0x04, 0x11
        /*412a*/ 	.short	(.L_2792 - .L_2791)
	.align		4
.L_2791:
        /*412c*/ 	.word	index@($_ZN7cutlass13device_kernelIN5flash19enable_sm80_to_sm89INS1_16FlashAttnBwdSm80INS1_25CollectiveMainloopBwdSm80ILi2ELi2EN4cute5tupleIJNS5_1CILi128EEES8_NS7_ILi64EEEEEENS_10bfloat16_tEfNS_4arch4Sm80ELb1ELb0ELb1ELb1ELb0ELb0ELb0ELb0ELi2ELi4ELi4ELi4ELb0EEENS1_21CollectiveEpilogueBwdISA_SB_SD_Li256ELb1ELb0ELi2EEENS1_25SingleTileBwdLPTSchedulerILb1ELi128ELb0EEEEEEEEEvNT_6ParamsE$_ZN4cute3eso3ESOILb1ELb0EJNS_6LayoutINS_5tupleIJNS3_IJNS_1CILi8EEENS4_ILi1EEEEEENS4_ILi4EEES6_EEENS3_IJNS3_IJS6_NS4_ILi0EEEEEENS4_ILi2048EEESA_EEEEEiEEC2ERKSE_RKi)
        /*4130*/ 	.word	0x00000000


	//----- nvinfo : EIATTR_FRAME_SIZE
	.align		4
.L_2792:
        /*4134*/ 	.byte	0x04, 0x11
        /*4136*/ 	.short	(.L_2794 - .L_2793)
	.align		4
.L_2793:
        /*4138*/ 	.word	index@($_ZN7cutlass13device_kernelIN5flash19enable_sm80_to_sm89INS1_16FlashAttnBwdSm80INS1_25CollectiveMainloopBwdSm80ILi2ELi2EN4cute5tupleIJNS5_1CILi128EEES8_NS7_ILi64EEEEEENS_10bfloat16_tEfNS_4arch4Sm80ELb1ELb0ELb1ELb1ELb0ELb0ELb0ELb0ELi2ELi4ELi4ELi4ELb0EEENS1_21CollectiveEpilogueBwdISA_SB_SD_Li256ELb1ELb0ELi2EEENS1_25SingleTileBwdLPTSchedulerILb1ELi128ELb0EEEEEEEEEvNT_6ParamsE$_ZN4cute3eso3ESOILb1ELb0EJNS_6LayoutINS_5tupleIJNS3_IJNS_1CILi8EEENS4_ILi1EEEEEENS4_ILi4EEES6_EEENS3_IJNS3_IJS6_NS4_ILi0EEEEEENS4_ILi2048EEESA_EEEEENS_10ViewEngineINS_8smem_ptrIPN7cutlass10bfloat16_tEEEEEEEC2ERKSE_RKSL_)
        /*413c*/ 	.word	0x00000000


	//----- nvinfo : EIATTR_FRAME_SIZE
	.align		4
.L_2794:
        /*4140*/ 	.byte	0x04, 0x11
        /*4142*/ 	.short	(.L_2796 - .L_2795)
	.align		4
.L_2795:
        /*4144*/ 	.word	index@($_ZN7cutlass13device_kernelIN5flash19enable_sm80_to_sm89INS1_16FlashAttnBwdSm80INS1_25CollectiveMainloopBwdSm80ILi2ELi2EN4cute5tupleIJNS5_1CILi128EEES8_NS7_ILi64EEEEEENS_10bfloat16_tEfNS_4arch4Sm80ELb1ELb0ELb1ELb1ELb0ELb0ELb0ELb0ELi2ELi4ELi4ELi4ELb0EEENS1_21CollectiveEpilogueBwdISA_SB_SD_Li256ELb1ELb0ELi2EEENS1_25SingleTileBwdLPTSchedulerILb1ELi128ELb0EEEEEEEEEvNT_6ParamsE$_ZN4cute3eso3ESOILb1ELb0EJNS_6LayoutINS_5tupleIJNS3_IJNS_1CILi8EEENS4_ILi1EEEEEENS4_ILi4EEEEEENS3_IJNS3_IJS6_NS4_ILi0EEEEEES5_EEEEEiEEC2ERKSD_RKi)
        /*4148*/ 	.word	0x00000000


	//----- nvinfo : EIATTR_FRAME_SIZE
	.align		4
.L_2796:
        /*414c*/ 	.byte	0x04, 0x11
        /*414e*/ 	.short	(.L_2798 - .L_2797)
	.align		4
.L_2797:
        /*4150*/ 	.word	index@($_ZN7cutlass13device_kernelIN5flash19enable_sm80_to_sm89INS1_16FlashAttnBwdSm80INS1_25CollectiveMainloopBwdSm80ILi2ELi2EN4cute5tupleIJNS5_1CILi128EEES8_NS7_ILi64EEEEEENS_10bfloat16_tEfNS_4arch4Sm80ELb1ELb0ELb1ELb1ELb0ELb0ELb0ELb0ELi2ELi4ELi4ELi4ELb0EEENS1_21CollectiveEpilogueBwdISA_SB_SD_Li256ELb1ELb0ELi2EEENS1_25SingleTileBwdLPTSchedulerILb1ELi128ELb0EEEEEEEEEvNT_6ParamsE$_ZN4cute3eso3ESOILb1ELb0EJNS_6LayoutINS_5tupleIJNS3_IJNS_1CILi8EEENS4_ILi1EEEEEENS4_ILi4EEEEEENS3_IJNS3_IJS6_NS4_ILi0EEEEEES5_EEEEENS_10ViewEngineIPN7cutlass10bfloat16_tEEEEEC2ERKSD_RKSI_)
        /*4154*/ 	.word	0x00000000


	//----- nvinfo : EIATTR_FRAME_SIZE
	.align		4
.L_2798:
        /*4158*/ 	.byte	0x04, 0x11
        /*415a*/ 	.short	(.L_2800 - .L_2799)
	.align		4
.L_2799:
        /*415c*/ 	.word	index@($_ZN7cutlass13device_kernelIN5flash19enable_sm80_to_sm89INS1_16FlashAttnBwdSm80INS1_25CollectiveMainloopBwdSm80ILi2ELi2EN4cute5tupleIJNS5_1CILi128EEES8_NS7_ILi64EEEEEENS_10bfloat16_tEfNS_4arch4Sm80ELb1ELb0ELb1ELb1ELb0ELb0ELb0ELb0ELi2ELi4ELi4ELi4ELb0EEENS1_21CollectiveEpilogueBwdISA_SB_SD_Li256ELb1ELb0ELi2EEENS1_25SingleTileBwdLPTSchedulerILb1ELi128ELb0EEEEEEEEEvNT_6ParamsE$_ZN4cute3eso3ESOILb1ELb0EJNS_6LayoutINS_5tupleIJNS3_IJNS_1CILi8EEENS4_ILi1EEEEEENS4_ILi4EEEEEENS3_IJNS3_IJS6_NS4_ILi0EEEEEENS4_ILi2048EEEEEEEEiEEC2ERKSE_RKi)
        /*4160*/ 	.word	0x00000000


	//----- nvinfo : EIATTR_FRAME_SIZE
	.align		4
.L_2800:
        /*4164*/ 	.byte	0x04, 0x11
        /*4166*/ 	.short	(.L_2802 - .L_2801)
	.align		4
.L_2801:
        /*4168*/ 	.word	index@($_ZN7cutlass13device_kernelIN5flash19enable_sm80_to_sm89INS1_16FlashAttnBwdSm80INS1_25CollectiveMainloopBwdSm80ILi2ELi2EN4cute5tupleIJNS5_1CILi128EEES8_NS7_ILi64EEEEEENS_10bfloat16_tEfNS_4arch4Sm80ELb1ELb0ELb1ELb1ELb0ELb0ELb0ELb0ELi2ELi4ELi4ELi4ELb0EEENS1_21CollectiveEpilogueBwdISA_SB_SD_Li256ELb1ELb0ELi2EEENS1_25SingleTileBwdLPTSchedulerILb1ELi128ELb0EEEEEEEEEvNT_6ParamsE$_ZN4cute3eso3ESOILb1ELb0EJNS_6LayoutINS_5tupleIJNS3_IJNS_1CILi8EEENS4_ILi1EEEEEENS4_ILi4EEEEEENS3_IJNS3_IJS6_NS4_ILi0EEEEEENS4_ILi2048EEEEEEEENS_10ViewEngineINS_8smem_ptrIPN7cutlass10bfloat16_tEEEEEEEC2ERKSE_RKSL_)
        /*416c*/ 	.word	0x00000000


	//----- nvinfo : EIATTR_FRAME_SIZE
	.align		4
.L_2802:
        /*4170*/ 	.byte	0x04, 0x11
        /*4172*/ 	.short	(.L_2804 - .L_2803)
	.align		4
.L_2803:
        /*4174*/ 	.word	index@($_ZN7cutlass13device_kernelIN5flash19enable_sm80_to_sm89INS1_16FlashAttnBwdSm80INS1_25CollectiveMainloopBwdSm80ILi2ELi2EN4cute5tupleIJNS5_1CILi128EEES8_NS7_ILi64EEEEEENS_10bfloat16_tEfNS_4arch4Sm80ELb1ELb0ELb1ELb1ELb0ELb0ELb0ELb0ELi2ELi4ELi4ELi4ELb0EEENS1_21CollectiveEpilogueBwdISA_SB_SD_Li256ELb1ELb0ELi2EEENS1_25SingleTileBwdLPTSchedulerILb1ELi128ELb0EEEEEEEEEvNT_6ParamsE$_ZN4cute3eso3ESOILb1ELb0EJNS_6LayoutINS_5tupleIJNS3_IJNS_1CILi8EEENS4_ILi1EEEEEENS4_ILi2EEES5_EEENS3_IJNS3_IJS6_NS4_ILi0EEEEEENS4_ILi64EEES5_EEEEENS_10ViewEngineIPN7cutlass10bfloat16_tEEEEEC2ERKSE_RKSJ_)
        /*4178*/ 	.word	0x00000000


	//----- nvinfo : EIATTR_FRAME_SIZE
	.align		4
.L_2804:
        /*417c*/ 	.byte	0x04, 0x11
        /*417e*/ 	.short	(.L_2806 - .L_2805)
	.align		4
.L_2805:
        /*4180*/ 	.word	index@($_ZN7cutlass13device_kernelIN5flash19enable_sm80_to_sm89INS1_16FlashAttnBwdSm80INS1_25CollectiveMainloopBwdSm80ILi2ELi2EN4cute5tupleIJNS5_1CILi128EEES8_NS7_ILi64EEEEEENS_10bfloat16_tEfNS_4arch4Sm80ELb1ELb0ELb1ELb1ELb0ELb0ELb0ELb0ELi2ELi4ELi4ELi4ELb0EEENS1_21CollectiveEpilogueBwdISA_SB_SD_Li256ELb1ELb0ELi2EEENS1_25SingleTileBwdLPTSchedulerILb1ELi128ELb0EEEEEEEEEvNT_6ParamsE$_ZN4cute3eso3ESOILb1ELb0EJNS_6LayoutINS_5tupleIJNS3_IJNS_1CILi8EEENS4_ILi1EEEEEENS4_ILi2EEENS4_ILi4EEEEEENS3_IJNS3_IJS6_NS4_ILi0EEEEEES5_NS4_ILi16EEEEEEEENS_10ViewEngineIPN7cutlass10bfloat16_tEEEEEC2ERKSF_RKSK_)
        /*4184*/ 	.word	0x00000000


	//----- nvinfo : EIATTR_FRAME_SIZE
	.align		4
.L_2806:
        /*4188*/ 	.byte	0x04, 0x11
        /*418a*/ 	.short	(.L_2808 - .L_2807)
	.align		4
.L_2807:
        /*418c*/ 	.word	index@($_ZN7cutlass13device_kernelIN5flash19enable_sm80_to_sm89INS1_16FlashAttnBwdSm80INS1_25CollectiveMainloopBwdSm80ILi2ELi2EN4cute5tupleIJNS5_1CILi128EEES8_NS7_ILi64EEEEEENS_10bfloat16_tEfNS_4arch4Sm80ELb1ELb0ELb1ELb1ELb0ELb0ELb0ELb0ELi2ELi4ELi4ELi4ELb0EEENS1_21CollectiveEpilogueBwdISA_SB_SD_Li256ELb1ELb0ELi2EEENS1_25SingleTileBwdLPTSchedulerILb1ELi128ELb0EEEEEEEEEvNT_6ParamsE$_ZN4cute3eso3ESOILb1ELb0EJNS_6LayoutINS_5tupleIJNS3_IJNS_1CILi8EEENS4_ILi1EEEEEENS4_ILi2EEENS3_IJNS4_ILi4EEES8_EEEEEENS3_IJNS3_IJS6_NS4_ILi0EEEEEES5_NS3_IJNS4_ILi32EEENS4_ILi16EEEEEEEEEEENS_10ViewEngineIPN7cutlass10bfloat16_tEEEEEC2ERKSI_RKSN_)
        /*4190*/ 	.word	0x00000000


	//----- nvinfo : EIATTR_FRAME_SIZE
	.align		4
.L_2808:
        /*4194*/ 	.byte	0x04, 0x11
        /*4196*/ 	.short	(.L_2810 - .L_2809)
	.align		4
.L_2809:
        /*4198*/ 	.word	index@($_ZN7cutlass13device_kernelIN5flash19enable_sm80_to_sm89INS1_16FlashAttnBwdSm80INS1_25CollectiveMainloopBwdSm80ILi2ELi2EN4cute5tupleIJNS5_1CILi128EEES8_NS7_ILi64EEEEEENS_10bfloat16_tEfNS_4arch4Sm80ELb1ELb0ELb1ELb1ELb0ELb0ELb0ELb0ELi2ELi4ELi4ELi4ELb0EEENS1_21CollectiveEpilogueBwdISA_SB_SD_Li256ELb1ELb0ELi2EEENS1_25SingleTileBwdLPTSchedulerILb1ELi128ELb0EEEEEEEEEvNT_6ParamsE$_ZN4cute3eso3ESOILb1ELb0EJNS_6LayoutINS_5tupleIJNS3_IJNS_1CILi8EEENS4_ILi1EEEEEENS4_ILi2EEEEEENS3_IJNS3_IJS6_NS4_ILi0EEEEEES5_EEEEEiEEC2ERKSD_RKi)
        /*419c*/ 	.word	0x00000000


	//----- nvinfo : EIATTR_FRAME_SIZE
	.align		4
.L_2810:
        /*41a0*/ 	.byte	0x04, 0x11
        /*41a2*/ 	.short	(.L_2812 - .L_2811)
	.align		4
.L_2811:
        /*41a4*/ 	.word	index@($_ZN7cutlass13device_kernelIN5flash19enable_sm80_to_sm89INS1_16FlashAttnBwdSm80INS1_25CollectiveMainloopBwdSm80ILi2ELi2EN4cute5tupleIJNS5_1CILi128EEES8_NS7_ILi64EEEEEENS_10bfloat16_tEfNS_4arch4Sm80ELb1ELb0ELb1ELb1ELb0ELb0ELb0ELb0ELi2ELi4ELi4ELi4ELb0EEENS1_21CollectiveEpilogueBwdISA_SB_SD_Li256ELb1ELb0ELi2EEENS1_25SingleTileBwdLPTSchedulerILb1ELi128ELb0EEEEEEEEEvNT_6ParamsE$_ZN4cute3eso3ESOILb1ELb0EJNS_6LayoutINS_5tupleIJNS3_IJNS_1CILi8EEENS4_ILi1EEEEEENS4_ILi2EEEEEENS3_IJNS3_IJS6_NS4_ILi0EEEEEES5_EEEEENS_10ViewEngineIPN7cutlass10bfloat16_tEEEEEC2ERKSD_RKSI_)
        /*41a8*/ 	.word	0x00000000


	//----- nvinfo : EIATTR_FRAME_SIZE
	.align		4
.L_2812:
        /*41ac*/ 	.byte	0x04, 0x11
        /*41ae*/ 	.short	(.L_2814 - .L_2813)
	.align		4
.L_2813:
        /*41b0*/ 	.word	index@($_ZN7cutlass13device_kernelIN5flash19enable_sm80_to_sm89INS1_16FlashAttnBwdSm80INS1_25CollectiveMainloopBwdSm80ILi2ELi2EN4cute5tupleIJNS5_1CILi128EEES8_NS7_ILi64EEEEEENS_10bfloat16_tEfNS_4arch4Sm80ELb1ELb0ELb1ELb1ELb0ELb0ELb0ELb0ELi2ELi4ELi4ELi4ELb0EEENS1_21CollectiveEpilogueBwdISA_SB_SD_Li256ELb1ELb0ELi2EEENS1_25SingleTileBwdLPTSchedulerILb1ELi128ELb0EEEEEEEEEvNT_6ParamsE$_ZN4cute3eso3ESOILb1ELb0EJNS_6LayoutINS_5tupleIJNS3_IJNS_1CILi8EEENS4_ILi1EEEEEENS4_ILi2EEEEEENS3_IJNS3_IJS6_NS4_ILi0EEEEEENS4_ILi8192EEEEEEEEiEEC2ERKSE_RKi)
        /*41b4*/ 	.word	0x00000000


	//----- nvinfo : EIATTR_FRAME_SIZE
	.align		4
.L_2814:
        /*41b8*/ 	.byte	0x04, 0x11
        /*41ba*/ 	.short	(.L_2816 - .L_2815)
	.align		4
.L_2815:
        /*41bc*/ 	.word	index@($_ZN7cutlass13device_kernelIN5flash19enable_sm80_to_sm89INS1_16FlashAttnBwdSm80INS1_25CollectiveMainloopBwdSm80ILi2ELi2EN4cute5tupleIJNS5_1CILi128EEES8_NS7_ILi64EEEEEENS_10bfloat16_tEfNS_4arch4Sm80ELb1ELb0ELb1ELb1ELb0ELb0ELb0ELb0ELi2ELi4ELi4ELi4ELb0EEENS1_21CollectiveEpilogueBwdISA_SB_SD_Li256ELb1ELb0ELi2EEENS1_25SingleTileBwdLPTSchedulerILb1ELi128ELb0EEEEEEEEEvNT_6ParamsE$_ZN4cute3eso3ESOILb1ELb0EJNS_6LayoutINS_5tupleIJNS3_IJNS_1CILi8EEENS4_ILi1EEEEEENS4_ILi2EEEEEENS3_IJNS3_IJS6_NS4_ILi0EEEEEENS4_ILi8192EEEEEEEENS_10ViewEngineINS_8smem_ptrIPN7cutlass10bfloat16_tEEEEEEEC2ERKSE_RKSL_)
        /*41c0*/ 	.word	0x00000000


	//----- nvinfo : EIATTR_FRAME_SIZE
	.align		4
.L_2816:
        /*41c4*/ 	.byte	0x04, 0x11
        /*41c6*/ 	.short	(.L_2818 - .L_2817)
	.align		4
.L_2817:
        /*41c8*/ 	.word	index@($_ZN7cutlass13device_kernelIN5flash19enable_sm80_to_sm89INS1_16FlashAttnBwdSm80INS1_25CollectiveMainloopBwdSm80ILi2ELi2EN4cute5tupleIJNS5_1CILi128EEES8_NS7_ILi64EEEEEENS_10bfloat16_tEfNS_4arch4Sm80ELb1ELb0ELb1ELb1ELb0ELb0ELb0ELb0ELi2ELi4ELi4ELi4ELb0EEENS1_21CollectiveEpilogueBwdISA_SB_SD_Li256ELb1ELb0ELi2EEENS1_25SingleTileBwdLPTSchedulerILb1ELi128ELb0EEEEEEEEEvNT_6ParamsE$_ZN4cute3eso3ESOILb1ELb0EJNS_6LayoutINS_5tupleIJNS3_IJNS_1CILi8EEENS4_ILi1EEEEEENS4_ILi2EEEEEENS3_IJNS3_IJS6_NS4_ILi0EEEEEENS4_ILi64EEEEEEEEiEEC2ERKSE_RKi)
        /*41cc*/ 	.word	0x00000000


	//----- nvinfo : EIATTR_FRAME_SIZE
	.align		4
.L_2818:
        /*41d0*/ 	.byte	0x04, 0x11
        /*41d2*/ 	.short	(.L_2820 - .L_2819)
	.align		4
.L_2819:
        /*41d4*/ 	.word	index@($_ZN7cutlass13device_kernelIN5flash19enable_sm80_to_sm89INS1_16FlashAttnBwdSm80INS1_25CollectiveMainloopBwdSm80ILi2ELi2EN4cute5tupleIJNS5_1CILi128EEES8_NS7_ILi64EEEEEENS_10bfloat16_tEfNS_4arch4Sm80ELb1ELb0ELb1ELb1ELb0ELb0ELb0ELb0ELi2ELi4ELi4ELi4ELb0EEENS1_21CollectiveEpilogueBwdISA_SB_SD_Li256ELb1ELb0ELi2EEENS1_25SingleTileBwdLPTSchedulerILb1ELi128ELb0EEEEEEEEEvNT_6ParamsE$_ZN4cute3eso3ESOILb1ELb0EJNS_6LayoutINS_5tupleIJNS3_IJNS_1CILi8EEENS4_ILi1EEEEEENS4_ILi2EEEEEENS3_IJNS3_IJS6_NS4_ILi0EEEEEENS4_ILi64EEEEEEEENS_10ViewEngineIPN7cutlass10bfloat16_tEEEEEC2ERKSE_RKSJ_)
        /*41d8*/ 	.word	0x00000000


	//----- nvinfo : EIATTR_FRAME_SIZE
	.align		4
.L_2820:
        /*41dc*/ 	.byte	0x04, 0x11
        /*41de*/ 	.short	(.L_2822 - .L_2821)
	.align		4
.L_2821:
        /*41e0*/ 	.word	index@($_ZN7cutlass13device_kernelIN5flash19enable_sm80_to_sm89INS1_16FlashAttnBwdSm80INS1_25CollectiveMainloopBwdSm80ILi2ELi2EN4cute5tupleIJNS5_1CILi128EEES8_NS7_ILi64EEEEEENS_10bfloat16_tEfNS_4arch4Sm80ELb1ELb0ELb1ELb1ELb0ELb0ELb0ELb0ELi2ELi4ELi4ELi4ELb0EEENS1_21CollectiveEpilogueBwdISA_SB_SD_Li256ELb1ELb0ELi2EEENS1_25SingleTileBwdLPTSchedulerILb1ELi128ELb0EEEEEEEEEvNT_6ParamsE$_ZN4cute3eso3ESOILb1ELb0EJNS_6LayoutINS_5tupleIJNS3_IJNS_1CILi8EEENS4_ILi1EEEEEENS4_ILi2EEEEEENS3_IJNS3_IJS6_NS4_ILi0EEEEEENS4_ILi4096EEEEEEEEiEEC2ERKSE_RKi)
        /*41e4*/ 	.word	0x00000000


	//----- nvinfo : EIATTR_FRAME_SIZE
	.align		4
.L_2822:
        /*41e8*/ 	.byte	0x04, 0x11
        /*41ea*/ 	.short	(.L_2824 - .L_2823)
	.align		4
.L_2823:
        /*41ec*/ 	.word	index@($_ZN7cutlass13device_kernelIN5flash19enable_sm80_to_sm89INS1_16FlashAttnBwdSm80INS1_25CollectiveMainloopBwdSm80ILi2ELi2EN4cute5tupleIJNS5_1CILi128EEES8_NS7_ILi64EEEEEENS_10bfloat16_tEfNS_4arch4Sm80ELb1ELb0ELb1ELb1ELb0ELb0ELb0ELb0ELi2ELi4ELi4ELi4ELb0EEENS1_21CollectiveEpilogueBwdISA_SB_SD_Li256ELb1ELb0ELi2EEENS1_25SingleTileBwdLPTSchedulerILb1ELi128ELb0EEEEEEEEEvNT_6ParamsE$_ZN4cute3eso3ESOILb1ELb0EJNS_6LayoutINS_5tupleIJNS3_IJNS_1CILi8EEENS4_ILi1EEEEEENS4_ILi2EEEEEENS3_IJNS3_IJS6_NS4_ILi0EEEEEENS4_ILi4096EEEEEEEENS_10ViewEngineINS_8smem_ptrIPN7cutlass10bfloat16_tEEEEEEEC2ERKSE_RKSL_)
        /*41f0*/ 	.word	0x00000000


	//----- nvinfo : EIATTR_FRAME_SIZE
	.align		4
.L_2824:
        /*41f4*/ 	.byte	0x04, 0x11
        /*41f6*/ 	.short	(.L_2826 - .L_2825)
	.align		4
.L_2825:
        /*41f8*/ 	.word	index@($_ZN7cutlass13device_kernelIN5flash19enable_sm80_to_sm89INS1_16FlashAttnBwdSm80INS1_25CollectiveMainloopBwdSm80ILi2ELi2EN4cute5tupleIJNS5_1CILi128EEES8_NS7_ILi64EEEEEENS_10bfloat16_tEfNS_4arch4Sm80ELb1ELb0ELb1ELb1ELb0ELb0ELb0ELb0ELi2ELi4ELi4ELi4ELb0EEENS1_21CollectiveEpilogueBwdISA_SB_SD_Li256ELb1ELb0ELi2EEENS1_25SingleTileBwdLPTSchedulerILb1ELi128ELb0EEEEEEEEEvNT_6ParamsE$_ZN4cute3eso3ESOILb1ELb0EJNS_6LayoutINS_5tupleIJNS3_IJNS_1CILi8EEENS4_ILi1EEEEEENS3_IJNS4_ILi4EEEEEEEEENS3_IJNS3_IJS6_NS4_ILi0EEEEEENS3_IJS5_EEEEEEEENS_10ViewEngineIPN7cutlass10bfloat16_tEEEEEC2ERKSF_RKSK_)
        /*41fc*/ 	.word	0x00000000


	//----- nvinfo : EIATTR_FRAME_SIZE
	.align		4
.L_2826:
        /*4200*/ 	.byte	0x04, 0x11
        /*4202*/ 	.short	(.L_2828 - .L_2827)
	.align		4
.L_2827:
        /*4204*/ 	.word	index@($_ZN7cutlass13device_kernelIN5flash19enable_sm80_to_sm89INS1_16FlashAttnBwdSm80INS1_25CollectiveMainloopBwdSm80ILi2ELi2EN4cute5tupleIJNS5_1CILi128EEES8_NS7_ILi64EEEEEENS_10bfloat16_tEfNS_4arch4Sm80ELb1ELb0ELb1ELb1ELb0ELb0ELb0ELb0ELi2ELi4ELi4ELi4ELb0EEENS1_21CollectiveEpilogueBwdISA_SB_SD_Li256ELb1ELb0ELi2EEENS1_25SingleTileBwdLPTSchedulerILb1ELi128ELb0EEEEEEEEEvNT_6ParamsE$_ZN4cute3eso3ESOILb1ELb0EJNS_6LayoutINS_5tupleIJNS3_IJNS_1CILi8EEENS4_ILi1EEEEEENS3_IJNS4_ILi4EEEEEEEEENS3_IJNS3_IJS6_NS4_ILi0EEEEEENS3_IJNS4_ILi2048EEEEEEEEEEENS_10ViewEngineINS_8smem_ptrIPN7cutlass10bfloat16_tEEEEEEEC2ERKSG_RKSN_)
        /*4208*/ 	.word	0x00000000


	//----- nvinfo : EIATTR_FRAME_SIZE
	.align		4
.L_2828:
        /*420c*/ 	.byte	0x04, 0x11
        /*420e*/ 	.short	(.L_2830 - .L_2829)
	.align		4
.L_2829:
        /*4210*/ 	.word	index@($_ZN7cutlass13device_kernelIN5flash19enable_sm80_to_sm89INS1_16FlashAttnBwdSm80INS1_25CollectiveMainloopBwdSm80ILi2ELi2EN4cute5tupleIJNS5_1CILi128EEES8_NS7_ILi64EEEEEENS_10bfloat16_tEfNS_4arch4Sm80ELb1ELb0ELb1ELb1ELb0ELb0ELb0ELb0ELi2ELi4ELi4ELi4ELb0EEENS1_21CollectiveEpilogueBwdISA_SB_SD_Li256ELb1ELb0ELi2EEENS1_25SingleTileBwdLPTSchedulerILb1ELi128ELb0EEEEEEEEEvNT_6ParamsE$_ZN4cute3eso3ESOILb1ELb0EJNS_6LayoutINS_5tupleIJNS3_IJNS_1CILi8EEENS4_ILi1EEEEEENS3_IJNS4_ILi2EEEEEEEEENS3_IJNS3_IJS6_NS4_ILi0EEEEEENS3_IJS5_EEEEEEEENS_10ViewEngineIPN7cutlass10bfloat16_tEEEEEC2ERKSF_RKSK_)
        /*4214*/ 	.word	0x00000000


	//----- nvinfo : EIATTR_FRAME_SIZE
	.align		4
.L_2830:
        /*4218*/ 	.byte	0x04, 0x11
        /*421a*/ 	.short	(.L_2832 - .L_2831)
	.align		4
.L_2831:
        /*421c*/ 	.word	index@($_ZN7cutlass13device_kernelIN5flash19enable_sm80_to_sm89INS1_16FlashAttnBwdSm80INS1_25CollectiveMainloopBwdSm80ILi2ELi2EN4cute5tupleIJNS5_1CILi128EEES8_NS7_ILi64EEEEEENS_10bfloat16_tEfNS_4arch4Sm80ELb1ELb0ELb1ELb1ELb0ELb0ELb0ELb0ELi2ELi4ELi4ELi4ELb0EEENS1_21CollectiveEpilogueBwdISA_SB_SD_Li256ELb1ELb0ELi2EEENS1_25SingleTileBwdLPTSchedulerILb1ELi128ELb0EEEEEEEEEvNT_6ParamsE$_ZN4cute3eso3ESOILb1ELb0EJNS_6LayoutINS_5tupleIJNS3_IJNS_1CILi8EEENS4_ILi1EEEEEENS3_IJNS4_ILi2EEEEEEEEENS3_IJNS3_IJS6_NS4_ILi0EEEEEENS3_IJNS4_ILi8192EEEEEEEEEEENS_10ViewEngineINS_8smem_ptrIPN7cutlass10bfloat16_tEEEEEEEC2ERKSG_RKSN_)
        /*4220*/ 	.word	0x00000000


	//----- nvinfo : EIATTR_FRAME_SIZE
	.align		4
.L_2832:
        /*4224*/ 	.byte	0x04, 0x11
        /*4226*/ 	.short	(.L_2834 - .L_2833)
	.align		4
.L_2833:
        /*4228*/ 	.word	index@($_ZN7cutlass13device_kernelIN5flash19enable_sm80_to_sm89INS1_16FlashAttnBwdSm80INS1_25CollectiveMainloopBwdSm80ILi2ELi2EN4cute5tupleIJNS5_1CILi128EEES8_NS7_ILi64EEEEEENS_10bfloat16_tEfNS_4arch4Sm80ELb1ELb0ELb1ELb1ELb0ELb0ELb0ELb0ELi2ELi4ELi4ELi4ELb0EEENS1_21CollectiveEpilogueBwdISA_SB_SD_Li256ELb1ELb0ELi2EEENS1_25SingleTileBwdLPTSchedulerILb1ELi128ELb0EEEEEEEEEvNT_6ParamsE$_ZN4cute3eso3ESOILb1ELb0EJNS_6LayoutINS_5tupleIJNS3_IJNS_1CILi8EEENS4_ILi1EEEEEENS3_IJNS4_ILi2EEEEEEEEENS3_IJNS3_IJS6_NS4_ILi0EEEEEENS3_IJNS4_ILi64EEEEEEEEEEENS_10ViewEngineIPN7cutlass10bfloat16_tEEEEEC2ERKSG_RKSL_)
        /*422c*/ 	.word	0x00000000


	//----- nvinfo : EIATTR_FRAME_SIZE
	.align		4
.L_2834:
        /*4230*/ 	.byte	0x04, 0x11
        /*4232*/ 	.short	(.L_2836 - .L_2835)
	.align		4
.L_2835:
        /*4234*/ 	.word	index@($_ZN7cutlass13device_kernelIN5flash19enable_sm80_to_sm89INS1_16FlashAttnBwdSm80INS1_25CollectiveMainloopBwdSm80ILi2ELi2EN4cute5tupleIJNS5_1CILi128EEES8_NS7_ILi64EEEEEENS_10bfloat16_tEfNS_4arch4Sm80ELb1ELb0ELb1ELb1ELb0ELb0ELb0ELb0ELi2ELi4ELi4ELi4ELb0EEENS1_21CollectiveEpilogueBwdISA_SB_SD_Li256ELb1ELb0ELi2EEENS1_25SingleTileBwdLPTSchedulerILb1ELi128ELb0EEEEEEEEEvNT_6ParamsE$_ZN4cute3eso3ESOILb1ELb0EJNS_6LayoutINS_5tupleIJNS3_IJNS_1CILi8EEENS4_ILi1EEEEEENS3_IJNS4_ILi2EEEEEEEEENS3_IJNS3_IJS6_NS4_ILi0EEEEEENS3_IJNS4_ILi4096EEEEEEEEEEENS_10ViewEngineINS_8smem_ptrIPN7cutlass10bfloat16_tEEEEEEEC2ERKSG_RKSN_)
        /*4238*/ 	.word	0x00000000


	//----- nvinfo : EIATTR_FRAME_SIZE
	.align		4
.L_2836:
        /*423c*/ 	.byte	0x04, 0x11
        /*423e*/ 	.short	(.L_2838 - .L_2837)
	.align		4
.L_2837:
        /*4240*/ 	.word	index@($_ZN7cutlass13device_kernelIN5flash19enable_sm80_to_sm89INS1_16FlashAttnBwdSm80INS1_25CollectiveMainloopBwdSm80ILi2ELi2EN4cute5tupleIJNS5_1CILi128EEES8_NS7_ILi64EEEEEENS_10bfloat16_tEfNS_4arch4Sm80ELb1ELb0ELb1ELb1ELb0ELb0ELb0ELb0ELi2ELi4ELi4ELi4ELb0EEENS1_21CollectiveEpilogueBwdISA_SB_SD_Li256ELb1ELb0ELi2EEENS1_25SingleTileBwdLPTSchedulerILb1ELi128ELb0EEEEEEEEEvNT_6ParamsE$_ZN4cute3eso3ESOILb1ELb0EJNS_6LayoutINS_5tupleIJNS3_IJNS_1CILi8EEENS4_ILi1EEEEEEEEENS3_IJNS3_IJS6_NS4_ILi0EEEEEEEEEEElEEC2ERKSC_RKl)
        /*4244*/ 	.word	0x00000000


	//----- nvinfo : EIATTR_FRAME_SIZE
	.align		4
.L_2838:
        /*4248*/ 	.byte	0x04, 0x11
        /*424a*/ 	.short	(.L_2840 - .L_2839)
	.align		4
.L_2839:
        /*424c*/ 	.word	index@($_ZN7cutlass13device_kernelIN5flash19enable_sm80_to_sm89INS1_16FlashAttnBwdSm80INS1_25CollectiveMainloopBwdSm80ILi2ELi2EN4cute5tupleIJNS5_1CILi128EEES8_NS7_ILi64EEEEEENS_10bfloat16_tEfNS_4arch4Sm80ELb1ELb0ELb1ELb1ELb0ELb0ELb0ELb0ELi2ELi4ELi4ELi4ELb0EEENS1_21CollectiveEpilogueBwdISA_SB_SD_Li256ELb1ELb0ELi2EEENS1_25SingleTileBwdLPTSchedulerILb1ELi128ELb0EEEEEEEEEvNT_6ParamsE$_ZN4cute3eso3ESOILb1ELb0EJNS_6LayoutINS_5tupleIJNS3_IJNS_1CILi8EEENS4_ILi1EEEEEEEEENS3_IJNS3_IJS6_NS4_ILi0EEEEEEEEEEEiEEC2ERKSC_RKi)
        /*4250*/ 	.word	0x00000000


	//----- nvinfo : EIATTR_FRAME_SIZE
	.align		4
.L_2840:
        /*4254*/ 	.byte	0x04, 0x11
        /*4256*/ 	.short	(.L_2842 - .L_2841)
	.align		4
.L_2841:
        /*4258*/ 	.word	index@($_ZN7cutlass13device_kernelIN5flash19enable_sm80_to_sm89INS1_16FlashAttnBwdSm80INS1_25CollectiveMainloopBwdSm80ILi2ELi2EN4cute5tupleIJNS5_1CILi128EEES8_NS7_ILi64EEEEEENS_10bfloat16_tEfNS_4arch4Sm80ELb1ELb0ELb1ELb1ELb0ELb0ELb0ELb0ELi2ELi4ELi4ELi4ELb0EEENS1_21CollectiveEpilogueBwdISA_SB_SD_Li256ELb1ELb0ELi2EEENS1_25SingleTileBwdLPTSchedulerILb1ELi128ELb0EEEEEEEEEvNT_6ParamsE$_ZN4cute3eso3ESOILb1ELb0EJNS_6LayoutINS_5tupleIJNS3_IJNS_1CILi8EEENS4_ILi1EEEEEEEEENS3_IJNS3_IJS6_NS4_ILi0EEEEEEEEEEENS_10ViewEngineIPN7cutlass10bfloat16_tEEEEEC2ERKSC_RKSH_)
        /*425c*/ 	.word	0x00000000


	//----- nvinfo : EIATTR_FRAME_SIZE
	.align		4
.L_2842:
        /*4260*/ 	.byte	0x04, 0x11
        /*4262*/ 	.short	(.L_2844 - .L_2843)
	.align		4
.L_2843:
        /*4264*/ 	.word	index@($_ZN7cutlass13device_kernelIN5flash19enable_sm80_to_sm89INS1_16FlashAttnBwdSm80INS1_25CollectiveMainloopBwdSm80ILi2ELi2EN4cute5tupleIJNS5_1CILi128EEES8_NS7_ILi64EEEEEENS_10bfloat16_tEfNS_4arch4Sm80ELb1ELb0ELb1ELb1ELb0ELb0ELb0ELb0ELi2ELi4ELi4ELi4ELb0EEENS1_21CollectiveEpilogueBwdISA_SB_SD_Li256ELb1ELb0ELi2EEENS1_25SingleTileBwdLPTSchedulerILb1ELi128ELb0EEEEEEEEEvNT_6ParamsE$_ZN4cute3eso3ESOILb1ELb0EJNS_6LayoutINS_5tupleIJNS3_IJNS_1CILi8EEENS4_ILi1EEEEEEEEENS3_IJNS3_IJS6_NS4_ILi0EEEEEEEEEEENS_10ViewEngineINS_8smem_ptrIPN7cutlass10bfloat16_tEEEEEEEC2ERKSC_RKSJ_)
        /*4268*/ 	.word	0x00000000


	//----- nvinfo : EIATTR_FRAME_SIZE
	.align		4
.L_2844:
        /*426c*/ 	.byte	0x04, 0x11
        /*426e*/ 	.short	(.L_2846 - .L_2845)
	.align		4
.L_2845:
        /*4270*/ 	.word	index@($_ZN7cutlass13device_kernelIN5flash19enable_sm80_to_sm89INS1_16FlashAttnBwdSm80INS1_25CollectiveMainloopBwdSm80ILi2ELi2EN4cute5tupleIJNS5_1CILi128EEES8_NS7_ILi64EEEEEENS_10bfloat16_tEfNS_4arch4Sm80ELb1ELb0ELb1ELb1ELb0ELb0ELb0ELb0ELi2ELi4ELi4ELi4ELb0EEENS1_21CollectiveEpilogueBwdISA_SB_SD_Li256ELb1ELb0ELi2EEENS1_25SingleTileBwdLPTSchedulerILb1ELi128ELb0EEEEEEEEEvNT_6ParamsE$_ZN4cute3eso3ESOILb1ELb0EJNS_6LayoutINS_5tupleIJNS3_IJNS_1CILi8EEENS4_ILi1EEEEEEEEENS3_IJNS3_IJS6_NS4_ILi0EEEEEEEEEEENS_10ViewEngineINS_8gmem_ptrIPKN7cutlass10bfloat16_tEEEEEEEC2ERKSC_RKSK_)
        /*4274*/ 	.word	0x00000000


	//----- nvinfo : EIATTR_FRAME_SIZE
	.align		4
.L_2846:
        /*4278*/ 	.byte	0x04, 0x11
        /*427a*/ 	.short	(.L_2848 - .L_2847)
	.align		4
.L_2847:
        /*427c*/ 	.word	index@($_ZN7cutlass13device_kernelIN5flash19enable_sm80_to_sm89INS1_16FlashAttnBwdSm80INS1_25CollectiveMainloopBwdSm80ILi2ELi2EN4cute5tupleIJNS5_1CILi128EEES8_NS7_ILi64EEEEEENS_10bfloat16_tEfNS_4arch4Sm80ELb1ELb0ELb1ELb1ELb0ELb0ELb0ELb0ELi2ELi4ELi4ELi4ELb0EEENS1_21CollectiveEpilogueBwdISA_SB_SD_Li256ELb1ELb0ELi2EEENS1_25SingleTileBwdLPTSchedulerILb1ELi128ELb0EEEEEEEEEvNT_6ParamsE$_ZN4cute3eso3ESOILb1ELb0EJNS_6LayoutINS_5tupleIJNS3_IJNS_1CILi4EEENS4_ILi1EEEEEES6_EEENS3_IJNS3_IJS6_NS4_ILi0EEEEEES9_EEEEEiEEC2ERKSC_RKi)
        /*4280*/ 	.word	0x00000000


	//----- nvinfo : EIATTR_FRAME_SIZE
	.align		4
.L_2848:
        /*4284*/ 	.byte	0x04, 0x11
        /*4286*/ 	.short	(.L_2850 - .L_2849)
	.align		4
.L_2849:
        /*4288*/ 	.word	index@($_ZN7cutlass13device_kernelIN5flash19enable_sm80_to_sm89INS1_16FlashAttnBwdSm80INS1_25CollectiveMainloopBwdSm80ILi2ELi2EN4cute5tupleIJNS5_1CILi128EEES8_NS7_ILi64EEEEEENS_10bfloat16_tEfNS_4arch4Sm80ELb1ELb0ELb1ELb1ELb0ELb0ELb0ELb0ELi2ELi4ELi4ELi4ELb0EEENS1_21CollectiveEpilogueBwdISA_SB_SD_Li256ELb1ELb0ELi2EEENS1_25SingleTileBwdLPTSchedulerILb1ELi128ELb0EEEEEEEEEvNT_6ParamsE$_ZN4cute3eso3ESOILb1ELb0EJNS_6LayoutINS_5tupleIJNS3_IJNS_1CILi4EEENS4_ILi1EEEEEES6_EEENS3_IJNS3_IJS6_NS4_ILi0EEEEEES9_EEEEENS_10ViewEngineINS_8smem_ptrIPfEEEEEEC2ERKSC_RKSH_)
        /*428c*/ 	.word	0x00000000


	//----- nvinfo : EIATTR_FRAME_SIZE
	.align		4
.L_2850:
        /*4290*/ 	.byte	0x04, 0x11
        /*4292*/ 	.short	(.L_2852 - .L_2851)
	.align		4
.L_2851:
        /*4294*/ 	.word	index@($_ZN7cutlass13device_kernelIN5flash19enable_sm80_to_sm89INS1_16FlashAttnBwdSm80INS1_25CollectiveMainloopBwdSm80ILi2ELi2EN4cute5tupleIJNS5_1CILi128EEES8_NS7_ILi64EEEEEENS_10bfloat16_tEfNS_4arch4Sm80ELb1ELb0ELb1ELb1ELb0ELb0ELb0ELb0ELi2ELi4ELi4ELi4ELb0EEENS1_21CollectiveEpilogueBwdISA_SB_SD_Li256ELb1ELb0ELi2EEENS1_25SingleTileBwdLPTSchedulerILb1ELi128ELb0EEEEEEEEEvNT_6ParamsE$_ZN4cute3eso3ESOILb1ELb0EJNS_6LayoutINS_5tupleIJNS3_IJNS_1CILi4EEENS4_ILi1EEEEEES6_EEENS3_IJNS3_IJS6_NS4_ILi0EEEEEES9_EEEEENS_10ViewEngineINS_8gmem_ptrIPKfEEEEEEC2ERKSC_RKSI_)
        /*4298*/ 	.word	0x00000000


	//----- nvinfo : EIATTR_FRAME_SIZE
	.align		4
.L_2852:
        /*429c*/ 	.byte	0x04, 0x11
        /*429e*/ 	.short	(.L_2854 - .L_2853)
	.align		4
.L_2853:
        /*42a0*/ 	.word	index@($_ZN7cutlass13device_kernelIN5flash19enable_sm80_to_sm89INS1_16FlashAttnBwdSm80INS1_25CollectiveMainloopBwdSm80ILi2ELi2EN4cute5tupleIJNS5_1CILi128EEES8_NS7_ILi64EEEEEENS_10bfloat16_tEfNS_4arch4Sm80ELb1ELb0ELb1ELb1ELb0ELb0ELb0ELb0ELi2ELi4ELi4ELi4ELb0EEENS1_21CollectiveEpilogueBwdISA_SB_SD_Li256ELb1ELb0ELi2EEENS1_25SingleTileBwdLPTSchedulerILb1ELi128ELb0EEEEEEEEEvNT_6ParamsE$_ZN4cute3eso3ESOILb1ELb0EJNS_6LayoutINS_5tupleIJNS3_IJNS_1CILi4EEENS4_ILi1EEEEEEEEENS3_IJNS3_IJS6_NS4_ILi0EEEEEEEEEEENS_10ViewEngineIPjEEEEC2ERKSC_RKSF_)
        /*42a4*/ 	.word	0x00000000


	//----- nvinfo : EIATTR_FRAME_SIZE
	.align		4
.L_2854:
        /*42a8*/ 	.byte	0x04, 0x11
        /*42aa*/ 	.short	(.L_2856 - .L_2855)
	.align		4
.L_2855:
        /*42ac*/ 	.word	index@($_ZN7cutlass13device_kernelIN5flash19enable_sm80_to_sm89INS1_16FlashAttnBwdSm80INS1_25CollectiveMainloopBwdSm80ILi2ELi2EN4cute5tupleIJNS5_1CILi128EEES8_NS7_ILi64EEEEEENS_10bfloat16_tEfNS_4arch4Sm80ELb1ELb0ELb1ELb1ELb0ELb0ELb0ELb0ELi2ELi4ELi4ELi4ELb0EEENS1_21CollectiveEpilogueBwdISA_SB_SD_Li256ELb1ELb0ELi2EEENS1_25SingleTileBwdLPTSchedulerILb1ELi128ELb0EEEEEEEEEvNT_6ParamsE$_ZN4cute3eso3ESOILb1ELb0EJNS_6LayoutINS_5tupleIJNS3_IJNS_1CILi4EEENS4_ILi1EEEEEEEEENS3_IJNS3_IJS6_NS4_ILi0EEEEEEEEEEENS_10ViewEngineINS_8smem_ptrIPfEEEEEEC2ERKSC_RKSH_)
        /*42b0*/ 	.word	0x00000000


	//----- nvinfo : EIATTR_FRAME_SIZE
	.align		4
.L_2856:
        /*42b4*/ 	.byte	0x04, 0x11
        /*42b6*/ 	.short	(.L_2858 - .L_2857)
	.align		4
.L_2857:
        /*42b8*/ 	.word	index@($_ZN7cutlass13device_kernelIN5flash19enable_sm80_to_sm89INS1_16FlashAttnBwdSm80INS1_25CollectiveMainloopBwdSm80ILi2ELi2EN4cute5tupleIJNS5_1CILi128EEES8_NS7_ILi64EEEEEENS_10bfloat16_tEfNS_4arch4Sm80ELb1ELb0ELb1ELb1ELb0ELb0ELb0ELb0ELi2ELi4ELi4ELi4ELb0EEENS1_21CollectiveEpilogueBwdISA_SB_SD_Li256ELb1ELb0ELi2EEENS1_25SingleTileBwdLPTSchedulerILb1ELi128ELb0EEEEEEEEEvNT_6ParamsE$_ZN4cute3eso3ESOILb1ELb0EJNS_6LayoutINS_5tupleIJNS3_IJNS_1CILi4EEENS4_ILi1EEEEEEEEENS3_IJNS3_IJS6_NS4_ILi0EEEEEEEEEEENS_10ViewEngineINS_8gmem_ptrIPKfEEEEEEC2ERKSC_RKSI_)
        /*42bc*/ 	.word	0x00000000


	//----- nvinfo : EIATTR_FRAME_SIZE
	.align		4
.L_2858:
        /*42c0*/ 	.byte	0x04, 0x11
        /*42c2*/ 	.short	(.L_2860 - .L_2859)
	.align		4
.L_2859:
        /*42c4*/ 	.word	index@($_ZN7cutlass13device_kernelIN5flash19enable_sm80_to_sm89INS1_16FlashAttnBwdSm80INS1_25CollectiveMainloopBwdSm80ILi2ELi2EN4cute5tupleIJNS5_1CILi128EEES8_NS7_ILi64EEEEEENS_10bfloat16_tEfNS_4arch4Sm80ELb1ELb0ELb1ELb1ELb0ELb0ELb0ELb0ELi2ELi4ELi4ELi4ELb0EEENS1_21CollectiveEpilogueBwdISA_SB_SD_Li256ELb1ELb0ELi2EEENS1_25SingleTileBwdLPTSchedulerILb1ELi128ELb0EEEEEEEEEvNT_6ParamsE$_ZN4cute3eso3ESOILb1ELb0EJNS_6LayoutINS_5tupleIJNS3_IJNS_1CILi2EEES5_S5_EEES5_EEENS3_IJNS3_IJNS4_ILi1EEES5_NS4_ILi4EEEEEENS4_ILi8EEEEEEEEiEEC2ERKSD_RKi)
        /*42c8*/ 	.word	0x00000000


	//----- nvinfo : EIATTR_FRAME_SIZE
	.align		4
.L_2860:
        /*42cc*/ 	.byte	0x04, 0x11
        /*42ce*/ 	.short	(.L_2862 - .L_2861)
	.align		4
.L_2861:
        /*42d0*/ 	.word	index@($_ZN7cutlass13device_kernelIN5flash19enable_sm80_to_sm89INS1_16FlashAttnBwdSm80INS1_25CollectiveMainloopBwdSm80ILi2ELi2EN4cute5tupleIJNS5_1CILi128EEES8_NS7_ILi64EEEEEENS_10bfloat16_tEfNS_4arch4Sm80ELb1ELb0ELb1ELb1ELb0ELb0ELb0ELb0ELi2ELi4ELi4ELi4ELb0EEENS1_21CollectiveEpilogueBwdISA_SB_SD_Li256ELb1ELb0ELi2EEENS1_25SingleTileBwdLPTSchedulerILb1ELi128ELb0EEEEEEEEEvNT_6ParamsE$_ZN4cute3eso3ESOILb1ELb0EJNS_6LayoutINS_5tupleIJNS3_IJNS_1CILi2EEES5_S5_EEES5_EEENS3_IJNS3_IJNS4_ILi1EEES5_NS4_ILi4EEEEEENS4_ILi8EEEEEEEENS_10ViewEngineIPN7cutlass10bfloat16_tEEEEEC2ERKSD_RKSI_)
        /*42d4*/ 	.word	0x00000000


	//----- nvinfo : EIATTR_FRAME_SIZE
	.align		4
.L_2862:
        /*42d8*/ 	.byte	0x04, 0x11
        /*42da*/ 	.short	(.L_2864 - .L_2863)
	.align		4
.L_2863:
        /*42dc*/ 	.word	index@($_ZN7cutlass13device_kernelIN5flash19enable_sm80_to_sm89INS1_16FlashAttnBwdSm80INS1_25CollectiveMainloopBwdSm80ILi2ELi2EN4cute5tupleIJNS5_1CILi128EEES8_NS7_ILi64EEEEEENS_10bfloat16_tEfNS_4arch4Sm80ELb1ELb0ELb1ELb1ELb0ELb0ELb0ELb0ELi2ELi4ELi4ELi4ELb0EEENS1_21CollectiveEpilogueBwdISA_SB_SD_Li256ELb1ELb0ELi2EEENS1_25SingleTileBwdLPTSchedulerILb1ELi128ELb0EEEEEEEEEvNT_6ParamsE$_ZN4cute3eso3ESOILb1ELb0EJNS_6LayoutINS_5tupleIJNS3_IJNS_1CILi2EEES5_S5_EEES5_EEENS3_IJNS3_IJNS4_ILi1EEES5_NS4_ILi4EEEEEENS4_ILi64EEEEEEEEiEEC2ERKSD_RKi)
        /*42e0*/ 	.word	0x00000000


	//----- nvinfo : EIATTR_FRAME_SIZE
	.align		4
.L_2864:
        /*42e4*/ 	.byte	0x04, 0x11
        /*42e6*/ 	.short	(.L_2866 - .L_2865)
	.align		4
.L_2865:
        /*42e8*/ 	.word	index@($_ZN7cutlass13device_kernelIN5flash19enable_sm80_to_sm89INS1_16FlashAttnBwdSm80INS1_25CollectiveMainloopBwdSm80ILi2ELi2EN4cute5tupleIJNS5_1CILi128EEES8_NS7_ILi64EEEEEENS_10bfloat16_tEfNS_4arch4Sm80ELb1ELb0ELb1ELb1ELb0ELb0ELb0ELb0ELi2ELi4ELi4ELi4ELb0EEENS1_21CollectiveEpilogueBwdISA_SB_SD_Li256ELb1ELb0ELi2EEENS1_25SingleTileBwdLPTSchedulerILb1ELi128ELb0EEEEEEEEEvNT_6ParamsE$_ZN4cute3eso3ESOILb1ELb0EJNS_6LayoutINS_5tupleIJNS3_IJNS_1CILi2EEES5_S5_EEES5_EEENS3_IJNS3_IJNS4_ILi1EEES5_NS4_ILi4EEEEEENS4_ILi64EEEEEEEENS_10ViewEngineIPN7cutlass10bfloat16_tEEEEEC2ERKSD_RKSI_)
        /*42ec*/ 	.word	0x00000000


	//----- nvinfo : EIATTR_FRAME_SIZE
	.align		4
.L_2866:
        /*42f0*/ 	.byte	0x04, 0x11
        /*42f2*/ 	.short	(.L_2868 - .L_2867)
	.align		4
.L_2867:
        /*42f4*/ 	.word	index@($_ZN7cutlass13device_kernelIN5flash19enable_sm80_to_sm89INS1_16FlashAttnBwdSm80INS1_25CollectiveMainloopBwdSm80ILi2ELi2EN4cute5tupleIJNS5_1CILi128EEES8_NS7_ILi64EEEEEENS_10bfloat16_tEfNS_4arch4Sm80ELb1ELb0ELb1ELb1ELb0ELb0ELb0ELb0ELi2ELi4ELi4ELi4ELb0EEENS1_21CollectiveEpilogueBwdISA_SB_SD_Li256ELb1ELb0ELi2EEENS1_25SingleTileBwdLPTSchedulerILb1ELi128ELb0EEEEEEEEEvNT_6ParamsE$_ZN4cute3eso3ESOILb1ELb0EJNS_6LayoutINS_5tupleIJNS3_IJNS_1CILi2EEES5_S5_EEEEEENS3_IJNS3_IJNS4_ILi1EEES5_NS4_ILi4EEEEEEEEEEEiEEC2ERKSC_RKi)
        /*42f8*/ 	.word	0x00000000


	//----- nvinfo : EIATTR_FRAME_SIZE
	.align		4
.L_2868:
        /*42fc*/ 	.byte	0x04, 0x11
        /*42fe*/ 	.short	(.L_2870 - .L_2869)
	.align		4
.L_2869:
        /*4300*/ 	.word	index@($_ZN7cutlass13device_kernelIN5flash19enable_sm80_to_sm89INS1_16FlashAttnBwdSm80INS1_25CollectiveMainloopBwdSm80ILi2ELi2EN4cute5tupleIJNS5_1CILi128EEES8_NS7_ILi64EEEEEENS_10bfloat16_tEfNS_4arch4Sm80ELb1ELb0ELb1ELb1ELb0ELb0ELb0ELb0ELi2ELi4ELi4ELi4ELb0EEENS1_21CollectiveEpilogueBwdISA_SB_SD_Li256ELb1ELb0ELi2EEENS1_25SingleTileBwdLPTSchedulerILb1ELi128ELb0EEEEEEEEEvNT_6ParamsE$_ZN4cute3eso3ESOILb1ELb0EJNS_6LayoutINS_5tupleIJNS3_IJNS_1CILi2EEES5_S5_EEEEEENS3_IJNS3_IJNS4_ILi1EEES5_NS4_ILi4EEEEEEEEEEENS_10ViewEngineIPN7cutlass10bfloat16_tEEEEEC2ERKSC_RKSH_)
        /*4304*/ 	.word	0x00000000


	//----- nvinfo : EIATTR_FRAME_SIZE
	.align		4
.L_2870:
        /*4308*/ 	.byte	0x04, 0x11
        /*430a*/ 	.short	(.L_2872 - .L_2871)
	.align		4
.L_2871:
        /*430c*/ 	.word	index@($_ZN7cutlass13device_kernelIN5flash19enable_sm80_to_sm89INS1_16FlashAttnBwdSm80INS1_25CollectiveMainloopBwdSm80ILi2ELi2EN4cute5tupleIJNS5_1CILi128EEES8_NS7_ILi64EEEEEENS_10bfloat16_tEfNS_4arch4Sm80ELb1ELb0ELb1ELb1ELb0ELb0ELb0ELb0ELi2ELi4ELi4ELi4ELb0EEENS1_21CollectiveEpilogueBwdISA_SB_SD_Li256ELb1ELb0ELi2EEENS1_25SingleTileBwdLPTSchedulerILb1ELi128ELb0EEEEEEEEEvNT_6ParamsE$_ZN4cute3eso3ESOILb1ELb0EJNS_6LayoutINS_5tupleIJNS3_IJNS_1CILi2EEES5_EEES6_EEENS3_IJNS3_IJNS4_ILi1EEES5_EEENS3_IJNS4_ILi32EEENS4_ILi64EEEEEEEEEEEiEEC2ERKSE_RKi)
        /*4310*/ 	.word	0x00000000


	//----- nvinfo : EIATTR_FRAME_SIZE
	.align		4
.L_2872:
        /*4314*/ 	.byte	0x04, 0x11
        /*4316*/ 	.short	(.L_2874 - .L_2873)
	.align		4
.L_2873:
        /*4318*/ 	.word	index@($_ZN7cutlass13device_kernelIN5flash19enable_sm80_to_sm89INS1_16FlashAttnBwdSm80INS1_25CollectiveMainloopBwdSm80ILi2ELi2EN4cute5tupleIJNS5_1CILi128EEES8_NS7_ILi64EEEEEENS_10bfloat16_tEfNS_4arch4Sm80ELb1ELb0ELb1ELb1ELb0ELb0ELb0ELb0ELi2ELi4ELi4ELi4ELb0EEENS1_21CollectiveEpilogueBwdISA_SB_SD_Li256ELb1ELb0ELi2EEENS1_25SingleTileBwdLPTSchedulerILb1ELi128ELb0EEEEEEEEEvNT_6ParamsE$_ZN4cute3eso3ESOILb1ELb0EJNS_6LayoutINS_5tupleIJNS3_IJNS_1CILi2EEES5_EEES6_EEENS3_IJNS3_IJNS4_ILi1EEES5_EEENS3_IJNS4_ILi32EEENS4_ILi64EEEEEEEEEEENS_10ViewEngineIPN7cutlass10bfloat16_tEEEEEC2ERKSE_RKSJ_)
        /*431c*/ 	.word	0x00000000


	//----- nvinfo : EIATTR_FRAME_SIZE
	.align		4
.L_2874:
        /*4320*/ 	.byte	0x04, 0x11
        /*4322*/ 	.short	(.L_2876 - .L_2875)
	.align		4
.L_2875:
        /*4324*/ 	.word	index@($_ZN7cutlass13device_kernelIN5flash19enable_sm80_to_sm89INS1_16FlashAttnBwdSm80INS1_25CollectiveMainloopBwdSm80ILi2ELi2EN4cute5tupleIJNS5_1CILi128EEES8_NS7_ILi64EEEEEENS_10bfloat16_tEfNS_4arch4Sm80ELb1ELb0ELb1ELb1ELb0ELb0ELb0ELb0ELi2ELi4ELi4ELi4ELb0EEENS1_21CollectiveEpilogueBwdISA_SB_SD_Li256ELb1ELb0ELi2EEENS1_25SingleTileBwdLPTSchedulerILb1ELi128ELb0EEEEEEEEEvNT_6ParamsE$_ZN4cute3eso3ESOILb1ELb0EJNS_6LayoutINS_5tupleIJNS3_IJNS_1CILi2EEES5_EEES5_NS4_ILi8EEEEEENS3_IJNS3_IJNS_11ScaledBasisINS4_ILi1EEEJLi1EEEENS9_IS7_JLi0EEEEEEENS9_INS4_ILi64EEEJLi0EEEENS9_INS4_ILi16EEEJLi1EEEEEEEEENS_15ArithmeticTupleIJiiEEEEEC2ERKSJ_RKSL_)
        /*4328*/ 	.word	0x00000000


	//----- nvinfo : EIATTR_FRAME_SIZE
	.align		4
.L_2876:
        /*432c*/ 	.byte	0x04, 0x11
        /*432e*/ 	.short	(.L_2878 - .L_2877)
	.align		4
.L_2877:
        /*4330*/ 	.word	index@($_ZN7cutlass13device_kernelIN5flash19enable_sm80_to_sm89INS1_16FlashAttnBwdSm80INS1_25CollectiveMainloopBwdSm80ILi2ELi2EN4cute5tupleIJNS5_1CILi128EEES8_NS7_ILi64EEEEEENS_10bfloat16_tEfNS_4arch4Sm80ELb1ELb0ELb1ELb1ELb0ELb0ELb0ELb0ELi2ELi4ELi4ELi4ELb0EEENS1_21CollectiveEpilogueBwdISA_SB_SD_Li256ELb1ELb0ELi2EEENS1_25SingleTileBwdLPTSchedulerILb1ELi128ELb0EEEEEEEEEvNT_6ParamsE$_ZN4cute3eso3ESOILb1ELb0EJNS_6LayoutINS_5tupleIJNS3_IJNS_1CILi2EEES5_EEES5_NS4_ILi8EEEEEENS3_IJNS3_IJNS_11ScaledBasisINS4_ILi1EEEJLi1EEEENS9_IS7_JLi0EEEEEEENS9_INS4_ILi64EEEJLi0EEEENS9_INS4_ILi16EEEJLi1EEEEEEEEENS_10ViewEngineINS_23ArithmeticTupleIteratorINS_15ArithmeticTupleIJiiEEEEEEEEEC2ERKSJ_RKSP_)
        /*4334*/ 	.word	0x00000000


	//----- nvinfo : EIATTR_FRAME_SIZE
	.align		4
.L_2878:
        /*4338*/ 	.byte	0x04, 0x11
        /*433a*/ 	.short	(.L_2880 - .L_2879)
	.align		4
.L_2879:
        /*433c*/ 	.word	index@($_ZN7cutlass13device_kernelIN5flash19enable_sm80_to_sm89INS1_16FlashAttnBwdSm80INS1_25CollectiveMainloopBwdSm80ILi2ELi2EN4cute5tupleIJNS5_1CILi128EEES8_NS7_ILi64EEEEEENS_10bfloat16_tEfNS_4arch4Sm80ELb1ELb0ELb1ELb1ELb0ELb0ELb0ELb0ELi2ELi4ELi4ELi4ELb0EEENS1_21CollectiveEpilogueBwdISA_SB_SD_Li256ELb1ELb0ELi2EEENS1_25SingleTileBwdLPTSchedulerILb1ELi128ELb0EEEEEEEEEvNT_6ParamsE$_ZN4cute3eso3ESOILb1ELb0EJNS_6LayoutINS_5tupleIJNS3_IJNS_1CILi2EEES5_EEENS4_ILi8EEEEEENS3_IJNS3_IJNS4_ILi1EEES5_EEENS4_ILi4EEEEEEEEiEEC2ERKSD_RKi)
        /*4340*/ 	.word	0x00000000


	//----- nvinfo : EIATTR_FRAME_SIZE
	.align		4
.L_2880:
        /*4344*/ 	.byte	0x04, 0x11
        /*4346*/ 	.short	(.L_2882 - .L_2881)
	.align		4
.L_2881:
        /*4348*/ 	.word	index@($_ZN7cutlass13device_kernelIN5flash19enable_sm80_to_sm89INS1_16FlashAttnBwdSm80INS1_25CollectiveMainloopBwdSm80ILi2ELi2EN4cute5tupleIJNS5_1CILi128EEES8_NS7_ILi64EEEEEENS_10bfloat16_tEfNS_4arch4Sm80ELb1ELb0ELb1ELb1ELb0ELb0ELb0ELb0ELi2ELi4ELi4ELi4ELb0EEENS1_21CollectiveEpilogueBwdISA_SB_SD_Li256ELb1ELb0ELi2EEENS1_25SingleTileBwdLPTSchedulerILb1ELi128ELb0EEEEEEEEEvNT_6ParamsE$_ZN4cute3eso3ESOILb1ELb0EJNS_6LayoutINS_5tupleIJNS3_IJNS_1CILi2EEES5_EEENS4_ILi8EEEEEENS3_IJNS3_IJNS4_ILi1EEES5_EEENS4_ILi4EEEEEEEENS_10ViewEngineIPN7cutlass10bfloat16_tEEEEEC2ERKSD_RKSI_)
        /*434c*/ 	.word	0x00000000


	//----- nvinfo : EIATTR_FRAME_SIZE
	.align		4
.L_2882:
        /*4350*/ 	.byte	0x04, 0x11
        /*4352*/ 	.short	(.L_2884 - .L_2883)
	.align		4
.L_2883:
        /*4354*/ 	.word	index@($_ZN7cutlass13device_kernelIN5flash19enable_sm80_to_sm89INS1_16FlashAttnBwdSm80INS1_25CollectiveMainloopBwdSm80ILi2ELi2EN4cute5tupleIJNS5_1CILi128EEES8_NS7_ILi64EEEEEENS_10bfloat16_tEfNS_4arch4Sm80ELb1ELb0ELb1ELb1ELb0ELb0ELb0ELb0ELi2ELi4ELi4ELi4ELb0EEENS1_21CollectiveEpilogueBwdISA_SB_SD_Li256ELb1ELb0ELi2EEENS1_25SingleTileBwdLPTSchedulerILb1ELi128ELb0EEEEEEEEEvNT_6ParamsE$_ZN4cute3eso3ESOILb1ELb0EJNS_6LayoutINS_5tupleIJNS3_IJNS_1CILi2EEES5_EEENS3_IJS5_NS4_ILi8EEEEEEEEENS3_IJNS3_IJS5_NS4_ILi4EEEEEENS3_IJNS4_ILi1EEES7_EEEEEEEENS_10ViewEngineIPfEEEEC2ERKSF_RKSI_)
        /*4358*/ 	.word	0x00000000


	//----- nvinfo : EIATTR_FRAME_SIZE
	.align		4
.L_2884:
        /*435c*/ 	.byte	0x04, 0x11
        /*435e*/ 	.short	(.L_2886 - .L_2885)
	.align		4
.L_2885:
        /*4360*/ 	.word	index@($_ZN7cutlass13device_kernelIN5flash19enable_sm80_to_sm89INS1_16FlashAttnBwdSm80INS1_25CollectiveMainloopBwdSm80ILi2ELi2EN4cute5tupleIJNS5_1CILi128EEES8_NS7_ILi64EEEEEENS_10bfloat16_tEfNS_4arch4Sm80ELb1ELb0ELb1ELb1ELb0ELb0ELb0ELb0ELi2ELi4ELi4ELi4ELb0EEENS1_21CollectiveEpilogueBwdISA_SB_SD_Li256ELb1ELb0ELi2EEENS1_25SingleTileBwdLPTSchedulerILb1ELi128ELb0EEEEEEEEEvNT_6ParamsE$_ZN4cute3eso3ESOILb1ELb0EJNS_6LayoutINS_5tupleIJNS3_IJNS_1CILi2EEES5_EEENS3_IJS5_NS4_ILi8EEEEEEEEENS3_IJNS3_IJNS_11ScaledBasisIS7_JLi0EEEENSA_INS4_ILi64EEEJLi0EEEEEEENS3_IJNSA_INS4_ILi1EEEJLi1EEEENSA_INS4_ILi16EEEJLi1EEEEEEEEEEEENS_10ViewEngineINS_23ArithmeticTupleIteratorINS_15ArithmeticTupleIJiiEEEEEEEEEC2ERKSL_RKSR_)
        /*4364*/ 	.word	0x00000000


	//----- nvinfo : EIATTR_FRAME_SIZE
	.align		4
.L_2886:
        /*4368*/ 	.byte	0x04, 0x11
        /*436a*/ 	.short	(.L_2888 - .L_2887)
	.align		4
.L_2887:
        /*436c*/ 	.word	index@($_ZN7cutlass13device_kernelIN5flash19enable_sm80_to_sm89INS1_16FlashAttnBwdSm80INS1_25CollectiveMainloopBwdSm80ILi2ELi2EN4cute5tupleIJNS5_1CILi128EEES8_NS7_ILi64EEEEEENS_10bfloat16_tEfNS_4arch4Sm80ELb1ELb0ELb1ELb1ELb0ELb0ELb0ELb0ELi2ELi4ELi4ELi4ELb0EEENS1_21CollectiveEpilogueBwdISA_SB_SD_Li256ELb1ELb0ELi2EEENS1_25SingleTileBwdLPTSchedulerILb1ELi128ELb0EEEEEEEEEvNT_6ParamsE$_ZN4cute3eso3ESOILb1ELb0EJNS_6LayoutINS_5tupleIJNS3_IJNS_1CILi2EEES5_EEENS3_IJS5_NS4_ILi8EEEEEEEEENS3_IJNS3_IJNS_11ScaledBasisIS7_JLi0EEEENSA_INS4_ILi64EEEJLi0EEEEEEENS3_IJNSA_INS4_ILi1EEEJLi1EEEENSA_INS4_ILi16EEEJLi1EEEEEEEEEEEENS_10ViewEngineINS_23ArithmeticTupleIteratorINS_15ArithmeticTupleIJNS4_ILi0EEESP_EEEEEEEEEC2ERKSL_RKSS_)
        /*4370*/ 	.word	0x00000000


	//----- nvinfo : EIATTR_FRAME_SIZE
	.align		4
.L_2888:
        /*4374*/ 	.byte	0x04, 0x11
        /*4376*/ 	.short	(.L_2890 - .L_2889)
	.align		4
.L_2889:
        /*4378*/ 	.word	index@($_ZN7cutlass13device_kernelIN5flash19enable_sm80_to_sm89INS1_16FlashAttnBwdSm80INS1_25CollectiveMainloopBwdSm80ILi2ELi2EN4cute5tupleIJNS5_1CILi128EEES8_NS7_ILi64EEEEEENS_10bfloat16_tEfNS_4arch4Sm80ELb1ELb0ELb1ELb1ELb0ELb0ELb0ELb0ELi2ELi4ELi4ELi4ELb0EEENS1_21CollectiveEpilogueBwdISA_SB_SD_Li256ELb1ELb0ELi2EEENS1_25SingleTileBwdLPTSchedulerILb1ELi128ELb0EEEEEEEEEvNT_6ParamsE$_ZN4cute3eso3ESOILb1ELb0EJNS_6LayoutINS_5tupleIJNS3_IJNS_1CILi2EEES5_EEEEEENS3_IJNS3_IJNS4_ILi8EEENS4_ILi64EEEEEEEEEEEiEEC2ERKSC_RKi)
        /*437c*/ 	.word	0x00000000


	//----- nvinfo : EIATTR_FRAME_SIZE
	.align		4
.L_2890:
        /*4380*/ 	.byte	0x04, 0x11
        /*4382*/ 	.short	(.L_2892 - .L_2891)
	.align		4
.L_2891:
        /*4384*/ 	.word	index@($_ZN7cutlass13device_kernelIN5flash19enable_sm80_to_sm89INS1_16FlashAttnBwdSm80INS1_25CollectiveMainloopBwdSm80ILi2ELi2EN4cute5tupleIJNS5_1CILi128EEES8_NS7_ILi64EEEEEENS_10bfloat16_tEfNS_4arch4Sm80ELb1ELb0ELb1ELb1ELb0ELb0ELb0ELb0ELi2ELi4ELi4ELi4ELb0EEENS1_21CollectiveEpilogueBwdISA_SB_SD_Li256ELb1ELb0ELi2EEENS1_25SingleTileBwdLPTSchedulerILb1ELi128ELb0EEEEEEEEEvNT_6ParamsE$_ZN4cute3eso3ESOILb1ELb0EJNS_6LayoutINS_5tupleIJNS3_IJNS_1CILi2EEES5_EEEEEENS3_IJNS3_IJNS4_ILi8EEENS4_ILi64EEEEEEEEEEENS_10ViewEngineINS_8smem_ptrIPfEEEEEEC2ERKSC_RKSH_)
        /*4388*/ 	.word	0x00000000


	//----- nvinfo : EIATTR_FRAME_SIZE
	.align		4
.L_2892:
        /*438c*/ 	.byte	0x04, 0x11
        /*438e*/ 	.short	(.L_2894 - .L_2893)
	.align		4
.L_2893:
        /*4390*/ 	.word	index@($_ZN7cutlass13device_kernelIN5flash19enable_sm80_to_sm89INS1_16FlashAttnBwdSm80INS1_25CollectiveMainloopBwdSm80ILi2ELi2EN4cute5tupleIJNS5_1CILi128EEES8_NS7_ILi64EEEEEENS_10bfloat16_tEfNS_4arch4Sm80ELb1ELb0ELb1ELb1ELb0ELb0ELb0ELb0ELi2ELi4ELi4ELi4ELb0EEENS1_21CollectiveEpilogueBwdISA_SB_SD_Li256ELb1ELb0ELi2EEENS1_25SingleTileBwdLPTSchedulerILb1ELi128ELb0EEEEEEEEEvNT_6ParamsE$_ZN4cute3eso3ESOILb1ELb0EJNS_6LayoutINS_5tupleIJNS3_IJNS_1CILi2EEES5_EEEEEENS3_IJNS3_IJNS4_ILi1EEES5_EEEEEEEEiEEC2ERKSB_RKi)
        /*4394*/ 	.word	0x00000000


	//----- nvinfo : EIATTR_FRAME_SIZE
	.align		4
.L_2894:
        /*4398*/ 	.byte	0x04, 0x11
        /*439a*/ 	.short	(.L_2896 - .L_2895)
	.align		4
.L_2895:
        /*439c*/ 	.word	index@($_ZN7cutlass13device_kernelIN5flash19enable_sm80_to_sm89INS1_16FlashAttnBwdSm80INS1_25CollectiveMainloopBwdSm80ILi2ELi2EN4cute5tupleIJNS5_1CILi128EEES8_NS7_ILi64EEEEEENS_10bfloat16_tEfNS_4arch4Sm80ELb1ELb0ELb1ELb1ELb0ELb0ELb0ELb0ELi2ELi4ELi4ELi4ELb0EEENS1_21CollectiveEpilogueBwdISA_SB_SD_Li256ELb1ELb0ELi2EEENS1_25SingleTileBwdLPTSchedulerILb1ELi128ELb0EEEEEEEEEvNT_6ParamsE$_ZN4cute3eso3ESOILb1ELb0EJNS_6LayoutINS_5tupleIJNS3_IJNS_1CILi2EEES5_EEEEEENS3_IJNS3_IJNS4_ILi1EEES5_EEEEEEEENS_10ViewEngineIPfEEEEC2ERKSB_RKSE_)
        /*43a0*/ 	.word	0x00000000


	//----- nvinfo : EIATTR_FRAME_SIZE
	.align		4
.L_2896:
        /*43a4*/ 	.byte	0x04, 0x11
        /*43a6*/ 	.short	(.L_2898 - .L_2897)
	.align		4
.L_2897:
        /*43a8*/ 	.word	index@($_ZN7cutlass13device_kernelIN5flash19enable_sm80_to_sm89INS1_16FlashAttnBwdSm80INS1_25CollectiveMainloopBwdSm80ILi2ELi2EN4cute5tupleIJNS5_1CILi128EEES8_NS7_ILi64EEEEEENS_10bfloat16_tEfNS_4arch4Sm80ELb1ELb0ELb1ELb1ELb0ELb0ELb0ELb0ELi2ELi4ELi4ELi4ELb0EEENS1_21CollectiveEpilogueBwdISA_SB_SD_Li256ELb1ELb0ELi2EEENS1_25SingleTileBwdLPTSchedulerILb1ELi128ELb0EEEEEEEEEvNT_6ParamsE$_ZN4cute3eso3ESOILb1ELb0EJNS_6LayoutINS_5tupleIJNS3_IJNS_1CILi2EEES5_EEEEEENS3_IJNS3_IJNS4_ILi1EEES5_EEEEEEEENS_10ViewEngineIPN7cutlass10bfloat16_tEEEEEC2ERKSB_RKSG_)
        /*43ac*/ 	.word	0x00000000


	//----- nvinfo : EIATTR_FRAME_SIZE
	.align		4
.L_2898:
        /*43b0*/ 	.byte	0x04, 0x11
        /*43b2*/ 	.short	(.L_2900 - .L_2899)
	.align		4
.L_2899:
        /*43b4*/ 	.word	index@($_ZN7cutlass13device_kernelIN5flash19enable_sm80_to_sm89INS1_16FlashAttnBwdSm80INS1_25CollectiveMainloopBwdSm80ILi2ELi2EN4cute5tupleIJNS5_1CILi128EEES8_NS7_ILi64EEEEEENS_10bfloat16_tEfNS_4arch4Sm80ELb1ELb0ELb1ELb1ELb0ELb0ELb0ELb0ELi2ELi4ELi4ELi4ELb0EEENS1_21CollectiveEpilogueBwdISA_SB_SD_Li256ELb1ELb0ELi2EEENS1_25SingleTileBwdLPTSchedulerILb1ELi128ELb0EEEEEEEEEvNT_6ParamsE$_ZN4cute3eso3ESOILb1ELb0EJNS_6LayoutINS_5tupleIJNS3_IJNS_1CILi2EEES5_EEEEEENS3_IJNS3_IJNS4_ILi1EEES5_EEEEEEEENS_10ViewEngineIPKfEEEEC2ERKSB_RKSF_)
        /*43b8*/ 	.word	0x00000000


	//----- nvinfo : EIATTR_FRAME_SIZE
	.align		4
.L_2900:
        /*43bc*/ 	.byte	0x04, 0x11
        /*43be*/ 	.short	(.L_2902 - .L_2901)
	.align		4
.L_2901:
        /*43c0*/ 	.word	index@($_ZN7cutlass13device_kernelIN5flash19enable_sm80_to_sm89INS1_16FlashAttnBwdSm80INS1_25CollectiveMainloopBwdSm80ILi2ELi2EN4cute5tupleIJNS5_1CILi128EEES8_NS7_ILi64EEEEEENS_10bfloat16_tEfNS_4arch4Sm80ELb1ELb0ELb1ELb1ELb0ELb0ELb0ELb0ELi2ELi4ELi4ELi4ELb0EEENS1_21CollectiveEpilogueBwdISA_SB_SD_Li256ELb1ELb0ELi2EEENS1_25SingleTileBwdLPTSchedulerILb1ELi128ELb0EEEEEEEEEvNT_6ParamsE$_ZN4cute3eso3ESOILb1ELb0EJNS_6LayoutINS_5tupleIJNS3_IJNS_1CILi1EEES5_EEENS4_ILi32EEEEEENS3_IJNS3_IJNS4_ILi0EEES9_EEENS4_ILi256EEEEEEEEiEEC2ERKSD_RKi)
        /*43c4*/ 	.word	0x00000000


	//----- nvinfo : EIATTR_FRAME_SIZE
	.align		4
.L_2902:
        /*43c8*/ 	.byte	0x04, 0x11
        /*43ca*/ 	.short	(.L_2904 - .L_2903)
	.align		4
.L_2903:
        /*43cc*/ 	.word	index@($_ZN7cutlass13device_kernelIN5flash19enable_sm80_to_sm89INS1_16FlashAttnBwdSm80INS1_25CollectiveMainloopBwdSm80ILi2ELi2EN4cute5tupleIJNS5_1CILi128EEES8_NS7_ILi64EEEEEENS_10bfloat16_tEfNS_4arch4Sm80ELb1ELb0ELb1ELb1ELb0ELb0ELb0ELb0ELi2ELi4ELi4ELi4ELb0EEENS1_21CollectiveEpilogueBwdISA_SB_SD_Li256ELb1ELb0ELi2EEENS1_25SingleTileBwdLPTSchedulerILb1ELi128ELb0EEEEEEEEEvNT_6ParamsE$_ZN4cute3eso3ESOILb1ELb0EJNS_6LayoutINS_5tupleIJNS3_IJNS_1CILi1EEES5_EEENS4_ILi32EEEEEENS3_IJNS3_IJNS4_ILi0EEES9_EEENS4_ILi256EEEEEEEENS_10ViewEngineINS_8gmem_ptrIPfEEEEEEC2ERKSD_RKSI_)
        /*43d0*/ 	.word	0x00000000


	//----- nvinfo : EIATTR_FRAME_SIZE
	.align		4
.L_2904:
        /*43d4*/ 	.byte	0x04, 0x11
        /*43d6*/ 	.short	(.L_2906 - .L_2905)
	.align		4
.L_2905:
        /*43d8*/ 	.word	index@($_ZN7cutlass13device_kernelIN5flash19enable_sm80_to_sm89INS1_16FlashAttnBwdSm80INS1_25CollectiveMainloopBwdSm80ILi2ELi2EN4cute5tupleIJNS5_1CILi128EEES8_NS7_ILi64EEEEEENS_10bfloat16_tEfNS_4arch4Sm80ELb1ELb0ELb1ELb1ELb0ELb0ELb0ELb0ELi2ELi4ELi4ELi4ELb0EEENS1_21CollectiveEpilogueBwdISA_SB_SD_Li256ELb1ELb0ELi2EEENS1_25SingleTileBwdLPTSchedulerILb1ELi128ELb0EEEEEEEEEvNT_6ParamsE$_ZN4cute3eso3ESOILb1ELb0EJNS_6LayoutINS_5tupleIJNS3_IJNS_1CILi1EEES5_EEEEEENS3_IJNS3_IJS5_NS4_ILi0EEEEEEEEEEENS_10ViewEngineINS_8smem_ptrIPN7cutlass9uint128_tEEEEEEEC2ERKSB_RKSI_)
        /*43dc*/ 	.word	0x00000000


	//----- nvinfo : EIATTR_FRAME_SIZE
	.align		4
.L_2906:
        /*43e0*/ 	.byte	0x04, 0x11
        /*43e2*/ 	.short	(.L_2908 - .L_2907)
	.align		4
.L_2907:
        /*43e4*/ 	.word	index@($_ZN7cutlass13device_kernelIN5flash19enable_sm80_to_sm89INS1_16FlashAttnBwdSm80INS1_25CollectiveMainloopBwdSm80ILi2ELi2EN4cute5tupleIJNS5_1CILi128EEES8_NS7_ILi64EEEEEENS_10bfloat16_tEfNS_4arch4Sm80ELb1ELb0ELb1ELb1ELb0ELb0ELb0ELb0ELi2ELi4ELi4ELi4ELb0EEENS1_21CollectiveEpilogueBwdISA_SB_SD_Li256ELb1ELb0ELi2EEENS1_25SingleTileBwdLPTSchedulerILb1ELi128ELb0EEEEEEEEEvNT_6ParamsE$_ZN4cute3eso3ESOILb1ELb0EJNS_6LayoutINS_5tupleIJNS3_IJNS_1CILi1EEES5_EEEEEENS3_IJNS3_IJS5_NS4_ILi0EEEEEEEEEEENS_10ViewEngineINS_8gmem_ptrIPKN7cutlass9uint128_tEEEEEEEC2ERKSB_RKSJ_)
        /*43e8*/ 	.word	0x00000000


	//----- nvinfo : EIATTR_FRAME_SIZE
	.align		4
.L_2908:
        /*43ec*/ 	.byte	0x04, 0x11
        /*43ee*/ 	.short	(.L_2910 - .L_2909)
	.align		4
.L_2909:
        /*43f0*/ 	.word	index@($_ZN7cutlass13device_kernelIN5flash19enable_sm80_to_sm89INS1_16FlashAttnBwdSm80INS1_25CollectiveMainloopBwdSm80ILi2ELi2EN4cute5tupleIJNS5_1CILi128EEES8_NS7_ILi64EEEEEENS_10bfloat16_tEfNS_4arch4Sm80ELb1ELb0ELb1ELb1ELb0ELb0ELb0ELb0ELi2ELi4ELi4ELi4ELb0EEENS1_21CollectiveEpilogueBwdISA_SB_SD_Li256ELb1ELb0ELi2EEENS1_25SingleTileBwdLPTSchedulerILb1ELi128ELb0EEEEEEEEEvNT_6ParamsE$_ZN4cute3eso3ESOILb1ELb0EJNS_6LayoutINS_5tupleIJNS3_IJNS_1CILi1EEENS4_ILi4EEEEEENS4_ILi2EEES6_EEENS3_IJNS3_IJNS4_ILi0EEES5_EEES6_NS4_ILi8EEEEEEEENS_10ViewEngineIPfEEEEC2ERKSE_RKSH_)
        /*43f4*/ 	.word	0x00000000


	//----- nvinfo : EIATTR_FRAME_SIZE
	.align		4
.L_2910:
        /*43f8*/ 	.byte	0x04, 0x11
        /*43fa*/ 	.short	(.L_2912 - .L_2911)
	.align		4
.L_2911:
        /*43fc*/ 	.word	index@($_ZN7cutlass13device_kernelIN5flash19enable_sm80_to_sm89INS1_16FlashAttnBwdSm80INS1_25CollectiveMainloopBwdSm80ILi2ELi2EN4cute5tupleIJNS5_1CILi128EEES8_NS7_ILi64EEEEEENS_10bfloat16_tEfNS_4arch4Sm80ELb1ELb0ELb1ELb1ELb0ELb0ELb0ELb0ELi2ELi4ELi4ELi4ELb0EEENS1_21CollectiveEpilogueBwdISA_SB_SD_Li256ELb1ELb0ELi2EEENS1_25SingleTileBwdLPTSchedulerILb1ELi128ELb0EEEEEEEEEvNT_6ParamsE$_ZN4cute3eso3ESOILb1ELb0EJNS_6LayoutINS_5tupleIJNS3_IJNS_1CILi1EEENS4_ILi2EEES6_EEEEEENS3_IJNS3_IJS5_S5_S6_EEEEEEEENS_10ViewEngineIPjEEEEC2ERKSB_RKSE_)
        /*4400*/ 	.word	0x00000000


	//----- nvinfo : EIATTR_FRAME_SIZE
	.align		4
.L_2912:
        /*4404*/ 	.byte	0x04, 0x11
        /*4406*/ 	.short	(.L_2914 - .L_2913)
	.align		4
.L_2913:
        /*4408*/ 	.word	index@($_ZN7cutlass13device_kernelIN5flash19enable_sm80_to_sm89INS1_16FlashAttnBwdSm80INS1_25CollectiveMainloopBwdSm80ILi2ELi2EN4cute5tupleIJNS5_1CILi128EEES8_NS7_ILi64EEEEEENS_10bfloat16_tEfNS_4arch4Sm80ELb1ELb0ELb1ELb1ELb0ELb0ELb0ELb0ELi2ELi4ELi4ELi4ELb0EEENS1_21CollectiveEpilogueBwdISA_SB_SD_Li256ELb1ELb0ELi2EEENS1_25SingleTileBwdLPTSchedulerILb1ELi128ELb0EEEEEEEEEvNT_6ParamsE$_ZN4cute3eso3ESOILb1ELb0EJNS_6LayoutINS_5tupleIJNS3_IJNS_1CILi1EEENS4_ILi2EEEEEES6_NS4_ILi8EEEEEENS3_IJNS3_IJS5_S5_EEES6_NS4_ILi4EEEEEEEENS_10ViewEngineIPN7cutlass5ArrayINSF_10bfloat16_tELi2ELb0EEEEEEEC2ERKSD_RKSK_)
        /*440c*/ 	.word	0x00000000


	//----- nvinfo : EIATTR_FRAME_SIZE
	.align		4
.L_2914:
        /*4410*/ 	.byte	0x04, 0x11
        /*4412*/ 	.short	(.L_2916 - .L_2915)
	.align		4
.L_2915:
        /*4414*/ 	.word	index@($_ZN7cutlass13device_kernelIN5flash19enable_sm80_to_sm89INS1_16FlashAttnBwdSm80INS1_25CollectiveMainloopBwdSm80ILi2ELi2EN4cute5tupleIJNS5_1CILi128EEES8_NS7_ILi64EEEEEENS_10bfloat16_tEfNS_4arch4Sm80ELb1ELb0ELb1ELb1ELb0ELb0ELb0ELb0ELi2ELi4ELi4ELi4ELb0EEENS1_21CollectiveEpilogueBwdISA_SB_SD_Li256ELb1ELb0ELi2EEENS1_25SingleTileBwdLPTSchedulerILb1ELi128ELb0EEEEEEEEEvNT_6ParamsE$_ZN4cute3eso3ESOILb1ELb0EJNS_6LayoutINS_5tupleIJNS3_IJNS_1CILi1EEENS4_ILi2EEEEEES6_NS4_ILi8EEEEEENS3_IJNS3_IJS5_S5_EEES6_NS4_ILi4EEEEEEEENS_10ViewEngineIPKN7cutlass5ArrayIfLi2ELb1EEEEEEEC2ERKSD_RKSK_)
        /*4418*/ 	.word	0x00000000


	//----- nvinfo : EIATTR_FRAME_SIZE
	.align		4
.L_2916:
        /*441c*/ 	.byte	0x04, 0x11
        /*441e*/ 	.short	(.L_2918 - .L_2917)
	.align		4
.L_2917:
        /*4420*/ 	.word	index@($_ZN7cutlass13device_kernelIN5flash19enable_sm80_to_sm89INS1_16FlashAttnBwdSm80INS1_25CollectiveMainloopBwdSm80ILi2ELi2EN4cute5tupleIJNS5_1CILi128EEES8_NS7_ILi64EEEEEENS_10bfloat16_tEfNS_4arch4Sm80ELb1ELb0ELb1ELb1ELb0ELb0ELb0ELb0ELi2ELi4ELi4ELi4ELb0EEENS1_21CollectiveEpilogueBwdISA_SB_SD_Li256ELb1ELb0ELi2EEENS1_25SingleTileBwdLPTSchedulerILb1ELi128ELb0EEEEEEEEEvNT_6ParamsE$_ZN4cute3eso3ESOILb1ELb0EJNS_6LayoutINS_5tupleIJNS3_IJNS_1CILi1EEENS4_ILi2EEEEEEEEENS3_IJNS3_IJS5_S5_EEEEEEEENS_10ViewEngineIPjEEEEC2ERKSB_RKSE_)
        /*4424*/ 	.word	0x00000000


	//----- nvinfo : EIATTR_FRAME_SIZE
	.align		4
.L_2918:
        /*4428*/ 	.byte	0x04, 0x11
        /*442a*/ 	.short	(.L_2920 - .L_2919)
	.align		4
.L_2919:
        /*442c*/ 	.word	index@($_ZN7cutlass13device_kernelIN5flash19enable_sm80_to_sm89INS1_16FlashAttnBwdSm80INS1_25CollectiveMainloopBwdSm80ILi2ELi2EN4cute5tupleIJNS5_1CILi128EEES8_NS7_ILi64EEEEEENS_10bfloat16_tEfNS_4arch4Sm80ELb1ELb0ELb1ELb1ELb0ELb0ELb0ELb0ELi2ELi4ELi4ELi4ELb0EEENS1_21CollectiveEpilogueBwdISA_SB_SD_Li256ELb1ELb0ELi2EEENS1_25SingleTileBwdLPTSchedulerILb1ELi128ELb0EEEEEEEEEvNT_6ParamsE$_ZN4cute3eso3ESOILb1ELb0EJNS_6LayoutINS_5tupleIJNS3_IJNS_1CILi1EEENS3_IJNS4_ILi4EEENS4_ILi2EEEEEEEEES7_S6_EEENS3_IJNS3_IJNS4_ILi0EEENS3_IJS5_NS4_ILi8EEEEEEEEES6_NS4_ILi16EEEEEEEENS_10ViewEngineIPN7cutlass10bfloat16_tEEEEEC2ERKSH_RKSM_)
        /*4430*/ 	.word	0x00000000


	//----- nvinfo : EIATTR_FRAME_SIZE
	.align		4
.L_2920:
        /*4434*/ 	.byte	0x04, 0x11
        /*4436*/ 	.short	(.L_2922 - .L_2921)
	.align		4
.L_2921:
        /*4438*/ 	.word	index@($_ZN7cutlass13device_kernelIN5flash19enable_sm80_to_sm89INS1_16FlashAttnBwdSm80INS1_25CollectiveMainloopBwdSm80ILi2ELi2EN4cute5tupleIJNS5_1CILi128EEES8_NS7_ILi64EEEEEENS_10bfloat16_tEfNS_4arch4Sm80ELb1ELb0ELb1ELb1ELb0ELb0ELb0ELb0ELi2ELi4ELi4ELi4ELb0EEENS1_21CollectiveEpilogueBwdISA_SB_SD_Li256ELb1ELb0ELi2EEENS1_25SingleTileBwdLPTSchedulerILb1ELi128ELb0EEEEEEEEEvNT_6ParamsE$_ZN4cute3eso3ESOILb1ELb0EJNS_6LayoutINS_5tupleIJNS3_IJNS_1CILi1EEENS3_IJNS4_ILi2EEES6_EEEEEES6_NS4_ILi4EEEEEENS3_IJNS3_IJNS4_ILi0EEENS3_IJS5_S9_EEEEEES6_NS4_ILi8EEEEEEEENS_10ViewEngineIPjEEEEC2ERKSG_RKSJ_)
        /*443c*/ 	.word	0x00000000


	//----- nvinfo : EIATTR_FRAME_SIZE
	.align		4
.L_2922:
        /*4440*/ 	.byte	0x04, 0x11
        /*4442*/ 	.short	(.L_2924 - .L_2923)
	.align		4
.L_2923:
        /*4444*/ 	.word	index@($_ZN7cutlass13device_kernelIN5flash19enable_sm80_to_sm89INS1_16FlashAttnBwdSm80INS1_25CollectiveMainloopBwdSm80ILi2ELi2EN4cute5tupleIJNS5_1CILi128EEES8_NS7_ILi64EEEEEENS_10bfloat16_tEfNS_4arch4Sm80ELb1ELb0ELb1ELb1ELb0ELb0ELb0ELb0ELi2ELi4ELi4ELi4ELb0EEENS1_21CollectiveEpilogueBwdISA_SB_SD_Li256ELb1ELb0ELi2EEENS1_25SingleTileBwdLPTSchedulerILb1ELi128ELb0EEEEEEEEEvNT_6ParamsE$_ZN4cute3eso3ESOILb1ELb0EJNS_6LayoutINS_5tupleIJNS3_IJNS3_IJNS_1CILi8EEENS4_ILi1EEEEEES6_EEENS3_IJNS3_IJS6_S6_EEENS4_ILi4EEEEEEEEENS3_IJNS3_IJNS3_IJS6_NS4_ILi0EEEEEESD_EEENS3_IJNS3_IJSD_SD_EEES5_EEEEEEEENS_10ViewEngineIPN7cutlass10bfloat16_tEEEEEC2ERKSJ_RKSO_)
        /*4448*/ 	.word	0x00000000


	//----- nvinfo : EIATTR_FRAME_SIZE
	.align		4
.L_2924:
        /*444c*/ 	.byte	0x04, 0x11
        /*444e*/ 	.short	(.L_2926 - .L_2925)
	.align		4
.L_2925:
        /*4450*/ 	.word	index@($_ZN7cutlass13device_kernelIN5flash19enable_sm80_to_sm89INS1_16FlashAttnBwdSm80INS1_25CollectiveMainloopBwdSm80ILi2ELi2EN4cute5tupleIJNS5_1CILi128EEES8_NS7_ILi64EEEEEENS_10bfloat16_tEfNS_4arch4Sm80ELb1ELb0ELb1ELb1ELb0ELb0ELb0ELb0ELi2ELi4ELi4ELi4ELb0EEENS1_21CollectiveEpilogueBwdISA_SB_SD_Li256ELb1ELb0ELi2EEENS1_25SingleTileBwdLPTSchedulerILb1ELi128ELb0EEEEEEEEEvNT_6ParamsE$_ZN4cute3eso3ESOILb1ELb0EJNS_6LayoutINS_5tupleIJNS3_IJNS3_IJNS_1CILi8EEENS4_ILi1EEEEEES6_EEENS3_IJNS3_IJS6_S6_EEENS4_ILi4EEEEEEEEENS3_IJNS3_IJNS3_IJS6_NS4_ILi0EEEEEESD_EEENS3_IJNS3_IJSD_SD_EEENS4_ILi2048EEEEEEEEEEENS_10ViewEngineINS_8smem_ptrIPN7cutlass10bfloat16_tEEEEEEEC2ERKSK_RKSR_)
        /*4454*/ 	.word	0x00000000


	//----- nvinfo : EIATTR_FRAME_SIZE
	.align		4
.L_2926:
        /*4458*/ 	.byte	0x04, 0x11
        /*445a*/ 	.short	(.L_2928 - .L_2927)
	.align		4
.L_2927:
        /*445c*/ 	.word	index@($_ZN7cutlass13device_kernelIN5flash19enable_sm80_to_sm89INS1_16FlashAttnBwdSm80INS1_25CollectiveMainloopBwdSm80ILi2ELi2EN4cute5tupleIJNS5_1CILi128EEES8_NS7_ILi64EEEEEENS_10bfloat16_tEfNS_4arch4Sm80ELb1ELb0ELb1ELb1ELb0ELb0ELb0ELb0ELi2ELi4ELi4ELi4ELb0EEENS1_21CollectiveEpilogueBwdISA_SB_SD_Li256ELb1ELb0ELi2EEENS1_25SingleTileBwdLPTSchedulerILb1ELi128ELb0EEEEEEEEEvNT_6ParamsE$_ZN4cute3eso3ESOILb1ELb0EJNS_6LayoutINS_5tupleIJNS3_IJNS3_IJNS_1CILi8EEENS4_ILi1EEEEEES6_EEENS3_IJNS3_IJS6_S6_EEENS4_ILi2EEEEEEEEENS3_IJNS3_IJNS3_IJS6_NS4_ILi0EEEEEESD_EEENS3_IJNS3_IJSD_SD_EEES5_EEEEEEEENS_10ViewEngineIPN7cutlass10bfloat16_tEEEEEC2ERKSJ_RKSO_)
        /*4460*/ 	.word	0x00000000


	//----- nvinfo : EIATTR_FRAME_SIZE
	.align		4
.L_2928:
        /*4464*/ 	.byte	0x04, 0x11
        /*4466*/ 	.short	(.L_2930 - .L_2929)
	.align		4
.L_2929:
        /*4468*/ 	.word	index@($_ZN7cutlass13device_kernelIN5flash19enable_sm80_to_sm89INS1_16FlashAttnBwdSm80INS1_25CollectiveMainloopBwdSm80ILi2ELi2EN4cute5tupleIJNS5_1CILi128EEES8_NS7_ILi64EEEEEENS_10bfloat16_tEfNS_4arch4Sm80ELb1ELb0ELb1ELb1ELb0ELb0ELb0ELb0ELi2ELi4ELi4ELi4ELb0EEENS1_21CollectiveEpilogueBwdISA_SB_SD_Li256ELb1ELb0ELi2EEENS1_25SingleTileBwdLPTSchedulerILb1ELi128ELb0EEEEEEEEEvNT_6ParamsE$_ZN4cute3eso3ESOILb1ELb0EJNS_6LayoutINS_5tupleIJNS3_IJNS3_IJNS_1CILi8EEENS4_ILi1EEEEEES6_EEENS3_IJNS3_IJS6_S6_EEENS4_ILi2EEEEEEEEENS3_IJNS3_IJNS3_IJS6_NS4_ILi0EEEEEESD_EEENS3_IJNS3_IJSD_SD_EEENS4_ILi8192EEEEEEEEEEENS_10ViewEngineINS_8smem_ptrIPN7cutlass10bfloat16_tEEEEEEEC2ERKSK_RKSR_)
        /*446c*/ 	.word	0x00000000


	//----- nvinfo : EIATTR_FRAME_SIZE
	.align		4
.L_2930:
        /*4470*/ 	.byte	0x04, 0x11
        /*4472*/ 	.short	(.L_2932 - .L_2931)
	.align		4
.L_2931:
        /*4474*/ 	.word	index@($_ZN7cutlass13device_kernelIN5flash19enable_sm80_to_sm89INS1_16FlashAttnBwdSm80INS1_25CollectiveMainloopBwdSm80ILi2ELi2EN4cute5tupleIJNS5_1CILi128EEES8_NS7_ILi64EEEEEENS_10bfloat16_tEfNS_4arch4Sm80ELb1ELb0ELb1ELb1ELb0ELb0ELb0ELb0ELi2ELi4ELi4ELi4ELb0EEENS1_21CollectiveEpilogueBwdISA_SB_SD_Li256ELb1ELb0ELi2EEENS1_25SingleTileBwdLPTSchedulerILb1ELi128ELb0EEEEEEEEEvNT_6ParamsE$_ZN4cute3eso3ESOILb1ELb0EJNS_6LayoutINS_5tupleIJNS3_IJNS3_IJNS_1CILi8EEENS4_ILi1EEEEEES6_EEENS3_IJNS3_IJS6_S6_EEENS4_ILi2EEEEEEEEENS3_IJNS3_IJNS3_IJS6_NS4_ILi0EEEEEESD_EEENS3_IJNS3_IJSD_SD_EEENS4_ILi64EEEEEEEEEEENS_10ViewEngineIPN7cutlass10bfloat16_tEEEEEC2ERKSK_RKSP_)
        /*4478*/ 	.word	0x00000000


	//----- nvinfo : EIATTR_FRAME_SIZE
	.align		4
.L_2932:
        /*447c*/ 	.byte	0x04, 0x11
        /*447e*/ 	.short	(.L_2934 - .L_2933)
	.align		4
.L_2933:
        /*4480*/ 	.word	index@($_ZN7cutlass13device_kernelIN5flash19enable_sm80_to_sm89INS1_16FlashAttnBwdSm80INS1_25CollectiveMainloopBwdSm80ILi2ELi2EN4cute5tupleIJNS5_1CILi128EEES8_NS7_ILi64EEEEEENS_10bfloat16_tEfNS_4arch4Sm80ELb1ELb0ELb1ELb1ELb0ELb0ELb0ELb0ELi2ELi4ELi4ELi4ELb0EEENS1_21CollectiveEpilogueBwdISA_SB_SD_Li256ELb1ELb0ELi2EEENS1_25SingleTileBwdLPTSchedulerILb1ELi128ELb0EEEEEEEEEvNT_6ParamsE$_ZN4cute3eso3ESOILb1ELb0EJNS_6LayoutINS_5tupleIJNS3_IJNS3_IJNS_1CILi8EEENS4_ILi1EEEEEES6_EEENS3_IJNS3_IJS6_S6_EEENS4_ILi2EEEEEEEEENS3_IJNS3_IJNS3_IJS6_NS4_ILi0EEEEEESD_EEENS3_IJNS3_IJSD_SD_EEENS4_ILi4096EEEEEEEEEEENS_10ViewEngineINS_8smem_ptrIPN7cutlass10bfloat16_tEEEEEEEC2ERKSK_RKSR_)
        /*4484*/ 	.word	0x00000000


	//----- nvinfo : EIATTR_FRAME_SIZE
	.align		4
.L_2934:
        /*4488*/ 	.byte	0x04, 0x11
        /*448a*/ 	.short	(.L_2936 - .L_2935)
	.align		4
.L_2935:
        /*448c*/ 	.word	index@($_ZN7cutlass13device_kernelIN5flash19enable_sm80_to_sm89INS1_16FlashAttnBwdSm80INS1_25CollectiveMainloopBwdSm80ILi2ELi2EN4cute5tupleIJNS5_1CILi128EEES8_NS7_ILi64EEEEEENS_10bfloat16_tEfNS_4arch4Sm80ELb1ELb0ELb1ELb1ELb0ELb0ELb0ELb0ELi2ELi4ELi4ELi4ELb0EEENS1_21CollectiveEpilogueBwdISA_SB_SD_Li256ELb1ELb0ELi2EEENS1_25SingleTileBwdLPTSchedulerILb1ELi128ELb0EEEEEEEEEvNT_6ParamsE$_ZN4cute3eso3ESOILb1ELb0EJNS_6LayoutINS_5tupleIJNS3_IJNS3_IJNS_1CILi4EEENS4_ILi8EEEEEENS3_IJS5_NS4_ILi2EEEEEEEEENS3_IJNS3_IJS8_S8_EEENS3_IJS8_S6_EEEEEEEEENS3_IJNS3_IJNS3_IJNS_11ScaledBasisIS8_JLi1EEEENSF_INS4_ILi1EEEJLi0EEEEEEENS3_IJNSF_INS4_ILi16EEEJLi0EEEENSF_IS6_JLi1EEEEEEEEEENS3_IJNS3_IJNSF_ISH_JLi1EEEENSF_IS6_JLi0EEEEEEENS3_IJNSF_INS4_ILi64EEEJLi0EEEENSF_ISK_JLi1EEEEEEEEEEEEEEENS_10ViewEngineINS_23ArithmeticTupleIteratorINS_15ArithmeticTupleIJNS4_ILi0EEES12_EEEEEEEEEC2ERKSY_RKS15_)
        /*4490*/ 	.word	0x00000000


	//----- nvinfo : EIATTR_FRAME_SIZE
	.align		4
.L_2936:
        /*4494*/ 	.byte	0x04, 0x11
        /*4496*/ 	.short	(.L_2938 - .L_2937)
	.align		4
.L_2937:
        /*4498*/ 	.word	index@($_ZN7cutlass13device_kernelIN5flash19enable_sm80_to_sm89INS1_16FlashAttnBwdSm80INS1_25CollectiveMainloopBwdSm80ILi2ELi2EN4cute5tupleIJNS5_1CILi128EEES8_NS7_ILi64EEEEEENS_10bfloat16_tEfNS_4arch4Sm80ELb1ELb0ELb1ELb1ELb0ELb0ELb0ELb0ELi2ELi4ELi4ELi4ELb0EEENS1_21CollectiveEpilogueBwdISA_SB_SD_Li256ELb1ELb0ELi2EEENS1_25SingleTileBwdLPTSchedulerILb1ELi128ELb0EEEEEEEEEvNT_6ParamsE$_ZN4cute3eso3ESOILb1ELb0EJNS_6LayoutINS_5tupleIJNS3_IJNS3_IJNS_1CILi4EEENS4_ILi2EEEEEENS4_ILi1EEEEEES6_NS4_ILi8EEEEEENS3_IJNS3_IJNS3_IJS8_NS4_ILi32EEEEEENS4_ILi0EEEEEENS4_ILi64EEES5_EEEEENS_10ViewEngineIPN7cutlass10bfloat16_tEEEEEC2ERKSI_RKSN_)
        /*449c*/ 	.word	0x00000000


	//----- nvinfo : EIATTR_FRAME_SIZE
	.align		4
.L_2938:
        /*44a0*/ 	.byte	0x04, 0x11
        /*44a2*/ 	.short	(.L_2940 - .L_2939)
	.align		4
.L_2939:
        /*44a4*/ 	.word	index@($_ZN7cutlass13device_kernelIN5flash19enable_sm80_to_sm89INS1_16FlashAttnBwdSm80INS1_25CollectiveMainloopBwdSm80ILi2ELi2EN4cute5tupleIJNS5_1CILi128EEES8_NS7_ILi64EEEEEENS_10bfloat16_tEfNS_4arch4Sm80ELb1ELb0ELb1ELb1ELb0ELb0ELb0ELb0ELi2ELi4ELi4ELi4ELb0EEENS1_21CollectiveEpilogueBwdISA_SB_SD_Li256ELb1ELb0ELi2EEENS1_25SingleTileBwdLPTSchedulerILb1ELi128ELb0EEEEEEEEEvNT_6ParamsE$_ZN4cute3eso3ESOILb1ELb0EJNS_6LayoutINS_5tupleIJNS3_IJNS3_IJNS_1CILi4EEENS4_ILi2EEEEEENS4_ILi1EEEEEES6_EEENS3_IJNS3_IJNS3_IJS8_NS4_ILi32EEEEEENS4_ILi0EEEEEENS4_ILi64EEEEEEEEiEEC2ERKSH_RKi)
        /*44a8*/ 	.word	0x00000000


	//----- nvinfo : EIATTR_FRAME_SIZE
	.align		4
.L_2940:
        /*44ac*/ 	.byte	0x04, 0x11
        /*44ae*/ 	.short	(.L_2942 - .L_2941)
	.align		4
.L_2941:
        /*44b0*/ 	.word	index@($_ZN7cutlass13device_kernelIN5flash19enable_sm80_to_sm89INS1_16FlashAttnBwdSm80INS1_25CollectiveMainloopBwdSm80ILi2ELi2EN4cute5tupleIJNS5_1CILi128EEES8_NS7_ILi64EEEEEENS_10bfloat16_tEfNS_4arch4Sm80ELb1ELb0ELb1ELb1ELb0ELb0ELb0ELb0ELi2ELi4ELi4ELi4ELb0EEENS1_21CollectiveEpilogueBwdISA_SB_SD_Li256ELb1ELb0ELi2EEENS1_25SingleTileBwdLPTSchedulerILb1ELi128ELb0EEEEEEEEEvNT_6ParamsE$_ZN4cute3eso3ESOILb1ELb0EJNS_6LayoutINS_5tupleIJNS3_IJNS3_IJNS_1CILi4EEENS4_ILi2EEEEEENS4_ILi1EEEEEES6_EEENS3_IJNS3_IJNS3_IJS8_NS4_ILi32EEEEEENS4_ILi0EEEEEENS4_ILi64EEEEEEEENS_10ViewEngineIPN7cutlass10bfloat16_tEEEEEC2ERKSH_RKSM_)
        /*44b4*/ 	.word	0x00000000


	//----- nvinfo : EIATTR_FRAME_SIZE
	.align		4
.L_2942:
        /*44b8*/ 	.byte	0x04, 0x11
        /*44ba*/ 	.short	(.L_2944 - .L_2943)
	.align		4
.L_2943:
        /*44bc*/ 	.word	index@($_ZN7cutlass13device_kernelIN5flash19enable_sm80_to_sm89INS1_16FlashAttnBwdSm80INS1_25CollectiveMainloopBwdSm80ILi2ELi2EN4cute5tupleIJNS5_1CILi128EEES8_NS7_ILi64EEEEEENS_10bfloat16_tEfNS_4arch4Sm80ELb1ELb0ELb1ELb1ELb0ELb0ELb0ELb0ELi2ELi4ELi4ELi4ELb0EEENS1_21CollectiveEpilogueBwdISA_SB_SD_Li256ELb1ELb0ELi2EEENS1_25SingleTileBwdLPTSchedulerILb1ELi128ELb0EEEEEEEEEvNT_6ParamsE$_ZN4cute3eso3ESOILb1ELb0EJNS_6LayoutINS_5tupleIJNS3_IJNS3_IJNS_1CILi4EEENS4_ILi2EEEEEENS4_ILi1EEEEEENS3_IJS6_EEEEEENS3_IJNS3_IJNS3_IJS8_NS4_ILi32EEEEEENS4_ILi0EEEEEENS3_IJNS4_ILi64EEEEEEEEEEENS_10ViewEngineIPN7cutlass10bfloat16_tEEEEEC2ERKSJ_RKSO_)
        /*44c0*/ 	.word	0x00000000


	//----- nvinfo : EIATTR_FRAME_SIZE
	.align		4
.L_2944:
        /*44c4*/ 	.byte	0x04, 0x11
        /*44c6*/ 	.short	(.L_2946 - .L_2945)
	.align		4
.L_2945:
        /*44c8*/ 	.word	index@($_ZN7cutlass13device_kernelIN5flash19enable_sm80_to_sm89INS1_16FlashAttnBwdSm80INS1_25CollectiveMainloopBwdSm80ILi2ELi2EN4cute5tupleIJNS5_1CILi128EEES8_NS7_ILi64EEEEEENS_10bfloat16_tEfNS_4arch4Sm80ELb1ELb0ELb1ELb1ELb0ELb0ELb0ELb0ELi2ELi4ELi4ELi4ELb0EEENS1_21CollectiveEpilogueBwdISA_SB_SD_Li256ELb1ELb0ELi2EEENS1_25SingleTileBwdLPTSchedulerILb1ELi128ELb0EEEEEEEEEvNT_6ParamsE$_ZN4cute3eso3ESOILb1ELb0EJNS_6LayoutINS_5tupleIJNS3_IJNS3_IJNS_1CILi4EEENS4_ILi2EEEEEENS4_ILi1EEEEEEEEENS3_IJNS3_IJNS3_IJS8_NS4_ILi32EEEEEENS4_ILi0EEEEEEEEEEEiEEC2ERKSG_RKi)
        /*44cc*/ 	.word	0x00000000


	//----- nvinfo : EIATTR_FRAME_SIZE
	.align		4
.L_2946:
        /*44d0*/ 	.byte	0x04, 0x11
        /*44d2*/ 	.short	(.L_2948 - .L_2947)
	.align		4
.L_2947:
        /*44d4*/ 	.word	index@($_ZN7cutlass13device_kernelIN5flash19enable_sm80_to_sm89INS1_16FlashAttnBwdSm80INS1_25CollectiveMainloopBwdSm80ILi2ELi2EN4cute5tupleIJNS5_1CILi128EEES8_NS7_ILi64EEEEEENS_10bfloat16_tEfNS_4arch4Sm80ELb1ELb0ELb1ELb1ELb0ELb0ELb0ELb0ELi2ELi4ELi4ELi4ELb0EEENS1_21CollectiveEpilogueBwdISA_SB_SD_Li256ELb1ELb0ELi2EEENS1_25SingleTileBwdLPTSchedulerILb1ELi128ELb0EEEEEEEEEvNT_6ParamsE$_ZN4cute3eso3ESOILb1ELb0EJNS_6LayoutINS_5tupleIJNS3_IJNS3_IJNS_1CILi4EEENS4_ILi2EEEEEENS4_ILi1EEEEEEEEENS3_IJNS3_IJNS3_IJS8_NS4_ILi32EEEEEENS4_ILi0EEEEEEEEEEENS_10ViewEngineIPN7cutlass10bfloat16_tEEEEEC2ERKSG_RKSL_)
        /*44d8*/ 	.word	0x00000000


	//----- nvinfo : EIATTR_FRAME_SIZE
	.align		4
.L_2948:
        /*44dc*/ 	.byte	0x04, 0x11
        /*44de*/ 	.short	(.L_2950 - .L_2949)
	.align		4
.L_2949:
        /*44e0*/ 	.word	index@($_ZN7cutlass13device_kernelIN5flash19enable_sm80_to_sm89INS1_16FlashAttnBwdSm80INS1_25CollectiveMainloopBwdSm80ILi2ELi2EN4cute5tupleIJNS5_1CILi128EEES8_NS7_ILi64EEEEEENS_10bfloat16_tEfNS_4arch4Sm80ELb1ELb0ELb1ELb1ELb0ELb0ELb0ELb0ELi2ELi4ELi4ELi4ELb0EEENS1_21CollectiveEpilogueBwdISA_SB_SD_Li256ELb1ELb0ELi2EEENS1_25SingleTileBwdLPTSchedulerILb1ELi128ELb0EEEEEEEEEvNT_6ParamsE$_ZN4cute3eso3ESOILb1ELb0EJNS_6LayoutINS_5tupleIJNS3_IJNS3_IJNS_1CILi2EEES5_EEENS4_ILi1EEEEEEEEENS3_IJNS3_IJNS3_IJS7_NS4_ILi16EEEEEENS4_ILi0EEEEEEEEEEENS_10ViewEngineIPjEEEEC2ERKSF_RKSI_)
        /*44e4*/ 	.word	0x00000000


	//----- nvinfo : EIATTR_FRAME_SIZE
	.align		4
.L_2950:
        /*44e8*/ 	.byte	0x04, 0x11
        /*44ea*/ 	.short	(.L_2952 - .L_2951)
	.align		4
.L_2951:
        /*44ec*/ 	.word	index@($_ZN7cutlass13device_kernelIN5flash19enable_sm80_to_sm89INS1_16FlashAttnBwdSm80INS1_25CollectiveMainloopBwdSm80ILi2ELi2EN4cute5tupleIJNS5_1CILi128EEES8_NS7_ILi64EEEEEENS_10bfloat16_tEfNS_4arch4Sm80ELb1ELb0ELb1ELb1ELb0ELb0ELb0ELb0ELi2ELi4ELi4ELi4ELb0EEENS1_21CollectiveEpilogueBwdISA_SB_SD_Li256ELb1ELb0ELi2EEENS1_25SingleTileBwdLPTSchedulerILb1ELi128ELb0EEEEEEEEEvNT_6ParamsE$_ZN4cute3eso3ESOILb1ELb0EJNS_6LayoutINS_5tupleIJNS3_IJNS3_IJNS3_IJNS_1CILi4EEENS4_ILi2EEEEEENS4_ILi1EEEEEES8_EEENS3_IJNS3_IJNS3_IJS8_S8_EEES8_EEES6_EEEEEENS3_IJNS3_IJNS3_IJNS3_IJS8_NS4_ILi32EEEEEENS4_ILi0EEEEEESH_EEENS3_IJNS3_IJNS3_IJSH_SH_EEESH_EEENS4_ILi64EEEEEEEEEEENS_10ViewEngineIPN7cutlass10bfloat16_tEEEEEC2ERKSP_RKSU_)
        /*44f0*/ 	.word	0x00000000


	//----- nvinfo : EIATTR_FRAME_SIZE
	.align		4
.L_2952:
        /*44f4*/ 	.byte	0x04, 0x11
        /*44f6*/ 	.short	(.L_2954 - .L_2953)
	.align		4
.L_2953:
        /*44f8*/ 	.word	index@($_ZN7cutlass13device_kernelIN5flash19enable_sm80_to_sm89INS1_16FlashAttnBwdSm80INS1_25CollectiveMainloopBwdSm80ILi2ELi2EN4cute5tupleIJNS5_1CILi128EEES8_NS7_ILi64EEEEEENS_10bfloat16_tEfNS_4arch4Sm80ELb1ELb0ELb1ELb1ELb0ELb0ELb0ELb0ELi2ELi4ELi4ELi4ELb0EEENS1_21CollectiveEpilogueBwdISA_SB_SD_Li256ELb1ELb0ELi2EEENS1_25SingleTileBwdLPTSchedulerILb1ELi128ELb0EEEEEEEEEvNT_6ParamsE$_ZN4cute3eso3ESOILb1ELb0EJNS_5tupleIJNS_1CILi8EEENS3_ILi2EEES5_S5_S4_S5_EEENS2_IJNS3_ILi1EEEiiiNS3_ILi72EEENS3_ILi512EEEEEEEEC2ERKS6_RKSA_)
        /*44fc*/ 	.word	0x00000000


	//----- nvinfo : EIATTR_FRAME_SIZE
	.align		4
.L_2954:
        /*4500*/ 	.byte	0x04, 0x11
        /*4502*/ 	.short	(.L_2956 - .L_2955)
	.align		4
.L_2955:
        /*4504*/ 	.word	index@($_ZN7cutlass13device_kernelIN5flash19enable_sm80_to_sm89INS1_16FlashAttnBwdSm80INS1_25CollectiveMainloopBwdSm80ILi2ELi2EN4cute5tupleIJNS5_1CILi128EEES8_NS7_ILi64EEEEEENS_10bfloat16_tEfNS_4arch4Sm80ELb1ELb0ELb1ELb1ELb0ELb0ELb0ELb0ELi2ELi4ELi4ELi4ELb0EEENS1_21CollectiveEpilogueBwdISA_SB_SD_Li256ELb1ELb0ELi2EEENS1_25SingleTileBwdLPTSchedulerILb1ELi128ELb0EEEEEEEEEvNT_6ParamsE$_ZN4cute3eso3ESOILb1ELb0EJNS_5tupleIJNS_1CILi8EEENS2_IJNS3_ILi2EEES5_S5_EEENS3_ILi1EEES6_S7_EEENS2_IJS7_NS2_IJiiiEEENS3_ILi64EEENS2_IJNS3_ILi72EEENS3_ILi144EEENS3_ILi288EEEEEENS3_ILi512EEEEEEEEC2ERKS8_RKSG_)
        /*4508*/ 	.word	0x00000000


	//----- nvinfo : EIATTR_FRAME_SIZE
	.align		4
.L_2956:
        /*450c*/ 	.byte	0x04, 0x11
        /*450e*/ 	.short	(.L_2958 - .L_2957)
	.align		4
.L_2957:
        /*4510*/ 	.word	index@($_ZN7cutlass13device_kernelIN5flash19enable_sm80_to_sm89INS1_16FlashAttnBwdSm80INS1_25CollectiveMainloopBwdSm80ILi2ELi2EN4cute5tupleIJNS5_1CILi128EEES8_NS7_ILi64EEEEEENS_10bfloat16_tEfNS_4arch4Sm80ELb1ELb0ELb1ELb1ELb0ELb0ELb0ELb0ELi2ELi4ELi4ELi4ELb0EEENS1_21CollectiveEpilogueBwdISA_SB_SD_Li256ELb1ELb0ELi2EEENS1_25SingleTileBwdLPTSchedulerILb1ELi128ELb0EEEEEEEEEvNT_6ParamsE$_ZN4cute3eso3ESOILb1ELb0EJNS_5tupleIJNS_1CILi8EEENS2_IJNS3_ILi2EEES5_S5_EEENS3_ILi1EEES6_S7_EEENS2_IJS7_NS2_IJS4_iiEEENS3_ILi64EEENS2_IJiNS3_ILi144EEENS3_ILi288EEEEEENS3_ILi512EEEEEEEEC2ERKS8_RKSF_)
        /*4514*/ 	.word	0x00000000


	//----- nvinfo : EIATTR_FRAME_SIZE
	.align		4
.L_2958:
        /*4518*/ 	.byte	0x04, 0x11
        /*451a*/ 	.short	(.L_2960 - .L_2959)
	.align		4
.L_2959:
        /*451c*/ 	.word	index@($_ZN7cutlass13device_kernelIN5flash19enable_sm80_to_sm89INS1_16FlashAttnBwdSm80INS1_25CollectiveMainloopBwdSm80ILi2ELi2EN4cute5tupleIJNS5_1CILi128EEES8_NS7_ILi64EEEEEENS_10bfloat16_tEfNS_4arch4Sm80ELb1ELb0ELb1ELb1ELb0ELb0ELb0ELb0ELi2ELi4ELi4ELi4ELb0EEENS1_21CollectiveEpilogueBwdISA_SB_SD_Li256ELb1ELb0ELi2EEENS1_25SingleTileBwdLPTSchedulerILb1ELi128ELb0EEEEEEEEEvNT_6ParamsE$_ZN4cute3eso3ESOILb1ELb0EJNS_5tupleIJNS_1CILi2EEES4_S4_EEENS2_IJNS3_ILi1EEENS3_ILi512EEEiEEEEEC2ERKS5_RKS8_)
        /*4520*/ 	.word	0x00000000


	//----- nvinfo : EIATTR_FRAME_SIZE
	.align		4
.L_2960:
        /*4524*/ 	.byte	0x04, 0x11
        /*4526*/ 	.short	(.L_2962 - .L_2961)
	.align		4
.L_2961:
        /*4528*/ 	.word	index@($_ZN7cutlass13device_kernelIN5flash19enable_sm80_to_sm89INS1_16FlashAttnBwdSm80INS1_25CollectiveMainloopBwdSm80ILi2ELi2EN4cute5tupleIJNS5_1CILi128EEES8_NS7_ILi64EEEEEENS_10bfloat16_tEfNS_4arch4Sm80ELb1ELb0ELb1ELb1ELb0ELb0ELb0ELb0ELi2ELi4ELi4ELi4ELb0EEENS1_21CollectiveEpilogueBwdISA_SB_SD_Li256ELb1ELb0ELi2EEENS1_25SingleTileBwdLPTSchedulerILb1ELi128ELb0EEEEEEEEEvNT_6ParamsE$_ZN4cute3eso3ESOILb1ELb0EJNS_5tupleIJNS_1CILi2EEES4_EEENS2_IJiiEEENS3_ILi1EEES7_EEC2ERKS5_RKS6_RKS7_SE_)
        /*452c*/ 	.word	0x00000000


	//----- nvinfo : EIATTR_FRAME_SIZE
	.align		4
.L_2962:
        /*4530*/ 	.byte	0x04, 0x11
        /*4532*/ 	.short	(.L_2964 - .L_2963)
	.align		4
.L_2963:
        /*4534*/ 	.word	index@($_ZN7cutlass13device_kernelIN5flash19enable_sm80_to_sm89INS1_16FlashAttnBwdSm80INS1_25CollectiveMainloopBwdSm80ILi2ELi2EN4cute5tupleIJNS5_1CILi128EEES8_NS7_ILi64EEEEEENS_10bfloat16_tEfNS_4arch4Sm80ELb1ELb0ELb1ELb1ELb0ELb0ELb0ELb0ELi2ELi4ELi4ELi4ELb0EEENS1_21CollectiveEpilogueBwdISA_SB_SD_Li256ELb1ELb0ELi2EEENS1_25SingleTileBwdLPTSchedulerILb1ELi128ELb0EEEEEEEEEvNT_6ParamsE$_ZN4cute3eso3ESOILb1ELb0EJNS_5tupleIJNS_1CILi2EEES4_EEENS2_IJiiEEEEEC2ERKS5_RKS6_)
        /*4538*/ 	.word	0x00000000


	//----- nvinfo : EIATTR_FRAME_SIZE
	.align		4
.L_2964:
        /*453c*/ 	.byte	0x04, 0x11
        /*453e*/ 	.short	(.L_2966 - .L_2965)
	.align		4
.L_2965:
        /*4540*/ 	.word	index@($_ZN7cutlass13device_kernelIN5flash19enable_sm80_to_sm89INS1_16FlashAttnBwdSm80INS1_25CollectiveMainloopBwdSm80ILi2ELi2EN4cute5tupleIJNS5_1CILi128EEES8_NS7_ILi64EEEEEENS_10bfloat16_tEfNS_4arch4Sm80ELb1ELb0ELb1ELb1ELb0ELb0ELb0ELb0ELi2ELi4ELi4ELi4ELb0EEENS1_21CollectiveEpilogueBwdISA_SB_SD_Li256ELb1ELb0ELi2EEENS1_25SingleTileBwdLPTSchedulerILb1ELi128ELb0EEEEEEEEEvNT_6ParamsE$_ZN4cute3eso3ESOILb1ELb0EJNS_5tupleIJNS_1CILi2EEES4_EEENS2_IJiNS3_ILi512EEEEEEEEC2ERKS5_RKS7_)
        /*4544*/ 	.word	0x00000000


	//----- nvinfo : EIATTR_FRAME_SIZE
	.align		4
.L_2966:
        /*4548*/ 	.byte	0x04, 0x11
        /*454a*/ 	.short	(.L_2968 - .L_2967)
	.align		4
.L_2967:
        /*454c*/ 	.word	index@($_ZN7cutlass13device_kernelIN5flash19enable_sm80_to_sm89INS1_16FlashAttnBwdSm80INS1_25CollectiveMainloopBwdSm80ILi2ELi2EN4cute5tupleIJNS5_1CILi128EEES8_NS7_ILi64EEEEEENS_10bfloat16_tEfNS_4arch4Sm80ELb1ELb0ELb1ELb1ELb0ELb0ELb0ELb0ELi2ELi4ELi4ELi4ELb0EEENS1_21CollectiveEpilogueBwdISA_SB_SD_Li256ELb1ELb0ELi2EEENS1_25SingleTileBwdLPTSchedulerILb1ELi128ELb0EEEEEEEEEvNT_6ParamsE$_ZN4cute3eso3ESOILb1ELb0EJNS_5tupleIJNS_1CILi2EEES4_EEENS2_IJiNS3_ILi4096EEEEEEEEC2ERKS5_RKS7_)
        /*4550*/ 	.word	0x00000000


	//----- nvinfo : EIATTR_FRAME_SIZE
	.align		4
.L_2968:
        /*4554*/ 	.byte	0x04, 0x11
        /*4556*/ 	.short	(.L_2970 - .L_2969)
	.align		4
.L_2969:
        /*4558*/ 	.word	index@($_ZN7cutlass13device_kernelIN5flash19enable_sm80_to_sm89INS1_16FlashAttnBwdSm80INS1_25CollectiveMainloopBwdSm80ILi2ELi2EN4cute5tupleIJNS5_1CILi128EEES8_NS7_ILi64EEEEEENS_10bfloat16_tEfNS_4arch4Sm80ELb1ELb0ELb1ELb1ELb0ELb0ELb0ELb0ELi2ELi4ELi4ELi4ELb0EEENS1_21CollectiveEpilogueBwdISA_SB_SD_Li256ELb1ELb0ELi2EEENS1_25SingleTileBwdLPTSchedulerILb1ELi128ELb0EEEEEEEEEvNT_6ParamsE$_ZN4cute3eso3ESOILb1ELb0EJNS_5tupleIJNS_1CILi2EEES4_EEENS2_IJNS3_ILi1EEEiEEEEEC2ERKS5_RKS7_)
        /*455c*/ 	.word	0x00000000


	//----- nvinfo : EIATTR_FRAME_SIZE
	.align		4
.L_2970:
        /*4560*/ 	.byte	0x04, 0x11
        /*4562*/ 	.short	(.L_2972 - .L_2971)
	.align		4
.L_2971:
        /*4564*/ 	.word	index@($_ZN7cutlass13device_kernelIN5flash19enable_sm80_to_sm89INS1_16FlashAttnBwdSm80INS1_25CollectiveMainloopBwdSm80ILi2ELi2EN4cute5tupleIJNS5_1CILi128EEES8_NS7_ILi64EEEEEENS_10bfloat16_tEfNS_4arch4Sm80ELb1ELb0ELb1ELb1ELb0ELb0ELb0ELb0ELi2ELi4ELi4ELi4ELb0EEENS1_21CollectiveEpilogueBwdISA_SB_SD_Li256ELb1ELb0ELi2EEENS1_25SingleTileBwdLPTSchedulerILb1ELi128ELb0EEEEEEEEEvNT_6ParamsE$_ZN4cute3eso3ESOILb1ELb0EJNS_5tupleIJNS_1CILi2EEEEEENS2_IJiEEES4_NS3_ILi1EEEEEC2ERKS5_RKS6_RKS4_RKS7_)
        /*4568*/ 	.word	0x00000000


	//----- nvinfo : EIATTR_FRAME_SIZE
	.align		4
.L_2972:
        /*456c*/ 	.byte	0x04, 0x11
        /*456e*/ 	.short	(.L_2974 - .L_2973)
	.align		4
.L_2973:
        /*4570*/ 	.word	index@($_ZN7cutlass13device_kernelIN5flash19enable_sm80_to_sm89INS1_16FlashAttnBwdSm80INS1_25CollectiveMainloopBwdSm80ILi2ELi2EN4cute5tupleIJNS5_1CILi128EEES8_NS7_ILi64EEEEEENS_10bfloat16_tEfNS_4arch4Sm80ELb1ELb0ELb1ELb1ELb0ELb0ELb0ELb0ELi2ELi4ELi4ELi4ELb0EEENS1_21CollectiveEpilogueBwdISA_SB_SD_Li256ELb1ELb0ELi2EEENS1_25SingleTileBwdLPTSchedulerILb1ELi128ELb0EEEEEEEEEvNT_6ParamsE$_ZN4cute3eso3ESOILb1ELb0EJNS_5tupleIJNS_1CILi2EEEEEENS2_IJiEEENS3_ILi1EEES7_EEC2ERKS5_RKS6_RKS7_SE_)
        /*4574*/ 	.word	0x00000000


	//----- nvinfo : EIATTR_FRAME_SIZE
	.align		4
.L_2974:
        /*4578*/ 	.byte	0x04, 0x11
        /*457a*/ 	.short	(.L_2976 - .L_2975)
	.align		4
.L_2975:
        /*457c*/ 	.word	index@($_ZN7cutlass13device_kernelIN5flash19enable_sm80_to_sm89INS1_16FlashAttnBwdSm80INS1_25CollectiveMainloopBwdSm80ILi2ELi2EN4cute5tupleIJNS5_1CILi128EEES8_NS7_ILi64EEEEEENS_10bfloat16_tEfNS_4arch4Sm80ELb1ELb0ELb1ELb1ELb0ELb0ELb0ELb0ELi2ELi4ELi4ELi4ELb0EEENS1_21CollectiveEpilogueBwdISA_SB_SD_Li256ELb1ELb0ELi2EEENS1_25SingleTileBwdLPTSchedulerILb1ELi128ELb0EEEEEEEEEvNT_6ParamsE$_ZN4cute3eso3ESOILb1ELb0EJNS_5tupleIJNS_1CILi2EEEEEENS2_IJiEEEEEC2ERKS5_RKS6_)
        /*4580*/ 	.word	0x00000000


	//----- nvinfo : EIATTR_FRAME_SIZE
	.align		4
.L_2976:
        /*4584*/ 	.byte	0x04, 0x11
        /*4586*/ 	.short	(.L_2978 - .L_2977)
	.align		4
.L_2977:
        /*4588*/ 	.word	index@($_ZN7cutlass13device_kernelIN5flash19enable_sm80_to_sm89INS1_16FlashAttnBwdSm80INS1_25CollectiveMainloopBwdSm80ILi2ELi2EN4cute5tupleIJNS5_1CILi128EEES8_NS7_ILi64EEEEEENS_10bfloat16_tEfNS_4arch4Sm80ELb1ELb0ELb1ELb1ELb0ELb0ELb0ELb0ELi2ELi4ELi4ELi4ELb0EEENS1_21CollectiveEpilogueBwdISA_SB_SD_Li256ELb1ELb0ELi2EEENS1_25SingleTileBwdLPTSchedulerILb1ELi128ELb0EEEEEEEEEvNT_6ParamsE$_ZN4cute3eso3ESOILb1ELb0EJNS_5tupleIJNS_1CILi1EEENS3_ILi2EEES5_EEENS2_IJS4_NS3_ILi256EEEiEEEEEC2ERKS6_RKS8_)
        /*458c*/ 	.word	0x00000000


	//----- nvinfo : EIATTR_FRAME_SIZE
	.align		4
.L_2978:
        /*4590*/ 	.byte	0x04, 0x11
        /*4592*/ 	.short	(.L_2980 - .L_2979)
	.align		4
.L_2979:
        /*4594*/ 	.word	index@($_ZN7cutlass13device_kernelIN5flash19enable_sm80_to_sm89INS1_16FlashAttnBwdSm80INS1_25CollectiveMainloopBwdSm80ILi2ELi2EN4cute5tupleIJNS5_1CILi128EEES8_NS7_ILi64EEEEEENS_10bfloat16_tEfNS_4arch4Sm80ELb1ELb0ELb1ELb1ELb0ELb0ELb0ELb0ELi2ELi4ELi4ELi4ELb0EEENS1_21CollectiveEpilogueBwdISA_SB_SD_Li256ELb1ELb0ELi2EEENS1_25SingleTileBwdLPTSchedulerILb1ELi128ELb0EEEEEEEEEvNT_6ParamsE$_ZN4cute3eso3ESOILb1ELb0EJNS_5tupleIJNS_1CILi1EEENS3_ILi2EEEEEENS2_IJNS3_ILi0EEEiEEEEEC2ERKS6_RKS8_)
        /*4598*/ 	.word	0x00000000


	//----- nvinfo : EIATTR_FRAME_SIZE
	.align		4
.L_2980:
        /*459c*/ 	.byte	0x04, 0x11
        /*459e*/ 	.short	(.L_2982 - .L_2981)
	.align		4
.L_2981:
        /*45a0*/ 	.word	index@($_ZN7cutlass13device_kernelIN5flash19enable_sm80_to_sm89INS1_16FlashAttnBwdSm80INS1_25CollectiveMainloopBwdSm80ILi2ELi2EN4cute5tupleIJNS5_1CILi128EEES8_NS7_ILi64EEEEEENS_10bfloat16_tEfNS_4arch4Sm80ELb1ELb0ELb1ELb1ELb0ELb0ELb0ELb0ELi2ELi4ELi4ELi4ELb0EEENS1_21CollectiveEpilogueBwdISA_SB_SD_Li256ELb1ELb0ELi2EEENS1_25SingleTileBwdLPTSchedulerILb1ELi128ELb0EEEEEEEEEvNT_6ParamsE$_ZN4cute3eso3ESOILb1ELb0EJNS_5tupleIJNS_1CILi1EEENS3_ILi0EEEEEElS5_EEC2ERKS6_RKlRKS5_)
        /*45a4*/ 	.word	0x00000000


	//----- nvinfo : EIATTR_FRAME_SIZE
	.align		4
.L_2982:
        /*45a8*/ 	.byte	0x04, 0x11
        /*45aa*/ 	.short	(.L_2984 - .L_2983)
	.align		4
.L_2983:
        /*45ac*/ 	.word	index@($_ZN7cutlass13device_kernelIN5flash19enable_sm80_to_sm89INS1_16FlashAttnBwdSm80INS1_25CollectiveMainloopBwdSm80ILi2ELi2EN4cute5tupleIJNS5_1CILi128EEES8_NS7_ILi64EEEEEENS_10bfloat16_tEfNS_4arch4Sm80ELb1ELb0ELb1ELb1ELb0ELb0ELb0ELb0ELi2ELi4ELi4ELi4ELb0EEENS1_21CollectiveEpilogueBwdISA_SB_SD_Li256ELb1ELb0ELi2EEENS1_25SingleTileBwdLPTSchedulerILb1ELi128ELb0EEEEEEEEEvNT_6ParamsE$_ZN4cute3eso3ESOILb1ELb0EJNS_5tupleIJNS_1CILi1EEENS3_ILi0EEEEEEiNS3_ILi1024EEEEEC2ERKS6_RKiRKS7_)
        /*45b0*/ 	.word	0x00000000


	//----- nvinfo : EIATTR_FRAME_SIZE
	.align		4
.L_2984:
        /*45b4*/ 	.byte	0x04, 0x11
        /*45b6*/ 	.short	(.L_2986 - .L_2985)
	.align		4
.L_2985:
        /*45b8*/ 	.word	index@($_ZN7cutlass13device_kernelIN5flash19enable_sm80_to_sm89INS1_16FlashAttnBwdSm80INS1_25CollectiveMainloopBwdSm80ILi2ELi2EN4cute5tupleIJNS5_1CILi128EEES8_NS7_ILi64EEEEEENS_10bfloat16_tEfNS_4arch4Sm80ELb1ELb0ELb1ELb1ELb0ELb0ELb0ELb0ELi2ELi4ELi4ELi4ELb0EEENS1_21CollectiveEpilogueBwdISA_SB_SD_Li256ELb1ELb0ELi2EEENS1_25SingleTileBwdLPTSchedulerILb1ELi128ELb0EEEEEEEEEvNT_6ParamsE$_ZN4cute3eso3ESOILb1ELb0EJNS_5tupleIJNS_1CILi1EEENS3_ILi0EEEEEEiEEC2ERKS6_RKi)
        /*45bc*/ 	.word	0x00000000


	//----- nvinfo : EIATTR_FRAME_SIZE
	.align		4
.L_2986:
        /*45c0*/ 	.byte	0x04, 0x11
        /*45c2*/ 	.short	(.L_2988 - .L_2987)
	.align		4
.L_2987:
        /*45c4*/ 	.word	index@($_ZN7cutlass13device_kernelIN5flash19enable_sm80_to_sm89INS1_16FlashAttnBwdSm80INS1_25CollectiveMainloopBwdSm80ILi2ELi2EN4cute5tupleIJNS5_1CILi128EEES8_NS7_ILi64EEEEEENS_10bfloat16_tEfNS_4arch4Sm80ELb1ELb0ELb1ELb1ELb0ELb0ELb0ELb0ELi2ELi4ELi4ELi4ELb0EEENS1_21CollectiveEpilogueBwdISA_SB_SD_Li256ELb1ELb0ELi2EEENS1_25SingleTileBwdLPTSchedulerILb1ELi128ELb0EEEEEEEEEvNT_6ParamsE$_ZN4cute3eso3ESOILb1ELb0EJNS_5tupleIJNS_1CILi1EEENS3_ILi0EEEEEENS3_ILi4096EEENS2_IJiiEEEEEC2ERKS6_RKS7_RKS8_)
        /*45c8*/ 	.word	0x00000000


	//----- nvinfo : EIATTR_FRAME_SIZE
	.align		4
.L_2988:
        /*45cc*/ 	.byte	0x04, 0x11
        /*45ce*/ 	.short	(.L_2990 - .L_2989)
	.align		4
.L_2989:
        /*45d0*/ 	.word	index@($_ZN7cutlass13device_kernelIN5flash19enable_sm80_to_sm89INS1_16FlashAttnBwdSm80INS1_25CollectiveMainloopBwdSm80ILi2ELi2EN4cute5tupleIJNS5_1CILi128EEES8_NS7_ILi64EEEEEENS_10bfloat16_tEfNS_4arch4Sm80ELb1ELb0ELb1ELb1ELb0ELb0ELb0ELb0ELi2ELi4ELi4ELi4ELb0EEENS1_21CollectiveEpilogueBwdISA_SB_SD_Li256ELb1ELb0ELi2EEENS1_25SingleTileBwdLPTSchedulerILb1ELi128ELb0EEEEEEEEEvNT_6ParamsE$_ZN4cute3eso3ESOILb1ELb0EJNS_5tupleIJNS_1CILi1EEENS3_ILi0EEEEEENS2_IJiEEEEEC2ERKS6_RKS7_)
        /*45d4*/ 	.word	0x00000000


	//----- nvinfo : EIATTR_FRAME_SIZE
	.align		4
.L_2990:
        /*45d8*/ 	.byte	0x04, 0x11
        /*45da*/ 	.short	(.L_2992 - .L_2991)
	.align		4
.L_2991:
        /*45dc*/ 	.word	index@($_ZN7cutlass13device_kernelIN5flash19enable_sm80_to_sm89INS1_16FlashAttnBwdSm80INS1_25CollectiveMainloopBwdSm80ILi2ELi2EN4cute5tupleIJNS5_1CILi128EEES8_NS7_ILi64EEEEEENS_10bfloat16_tEfNS_4arch4Sm80ELb1ELb0ELb1ELb1ELb0ELb0ELb0ELb0ELi2ELi4ELi4ELi4ELb0EEENS1_21CollectiveEpilogueBwdISA_SB_SD_Li256ELb1ELb0ELi2EEENS1_25SingleTileBwdLPTSchedulerILb1ELi128ELb0EEEEEEEEEvNT_6ParamsE$_ZN4cute3eso3ESOILb1ELb0EJNS_5tupleIJNS_1CILi1EEENS2_IJS4_NS3_ILi2EEES5_EEEEEENS2_IJNS3_ILi0EEENS2_IJS4_NS3_ILi256EEEiEEEEEEEEC2ERKS7_RKSB_)
        /*45e0*/ 	.word	0x00000000


	//----- nvinfo : EIATTR_FRAME_SIZE
	.align		4
.L_2992:
        /*45e4*/ 	.byte	0x04, 0x11
        /*45e6*/ 	.short	(.L_2994 - .L_2993)
	.align		4
.L_2993:
        /*45e8*/ 	.word	index@($_ZN7cutlass13device_kernelIN5flash19enable_sm80_to_sm89INS1_16FlashAttnBwdSm80INS1_25CollectiveMainloopBwdSm80ILi2ELi2EN4cute5tupleIJNS5_1CILi128EEES8_NS7_ILi64EEEEEENS_10bfloat16_tEfNS_4arch4Sm80ELb1ELb0ELb1ELb1ELb0ELb0ELb0ELb0ELi2ELi4ELi4ELi4ELb0EEENS1_21CollectiveEpilogueBwdISA_SB_SD_Li256ELb1ELb0ELi2EEENS1_25SingleTileBwdLPTSchedulerILb1ELi128ELb0EEEEEEEEEvNT_6ParamsE$_ZN4cute3eso3ESOILb1ELb0EJNS_5tupleIJNS_1CILi16EEENS3_ILi2EEES5_S5_NS3_ILi4EEES5_EEENS2_IJNS3_ILi1EEEiiiNS3_ILi144EEENS3_ILi512EEEEEEEEC2ERKS7_RKSB_)
        /*45ec*/ 	.word	0x00000000


	//----- nvinfo : EIATTR_FRAME_SIZE
	.align		4
.L_2994:
        /*45f0*/ 	.byte	0x04, 0x11
        /*45f2*/ 	.short	(.L_2996 - .L_2995)
	.align		4
.L_2995:
        /*45f4*/ 	.word	index@($_ZN7cutlass13device_kernelIN5flash19enable_sm80_to_sm89INS1_16FlashAttnBwdSm80INS1_25CollectiveMainloopBwdSm80ILi2ELi2EN4cute5tupleIJNS5_1CILi128EEES8_NS7_ILi64EEEEEENS_10bfloat16_tEfNS_4arch4Sm80ELb1ELb0ELb1ELb1ELb0ELb0ELb0ELb0ELi2ELi4ELi4ELi4ELb0EEENS1_21CollectiveEpilogueBwdISA_SB_SD_Li256ELb1ELb0ELi2EEENS1_25SingleTileBwdLPTSchedulerILb1ELi128ELb0EEEEEEEEEvNT_6ParamsE$_ZN4cute3eso3ESOILb1ELb0EJNS_5tupleIJNS_1CILi0EEES4_EEEiEEC2ERKS5_RKi)
        /*45f8*/ 	.word	0x00000000


	//----- nvinfo : EIATTR_FRAME_SIZE
	.align		4
.L_2996:
        /*45fc*/ 	.byte	0x04, 0x11
        /*45fe*/ 	.short	(.L_2998 - .L_2997)
	.align		4
.L_2997:
        /*4600*/ 	.word	index@($_ZN7cutlass13device_kernelIN5flash19enable_sm80_to_sm89INS1_16FlashAttnBwdSm80INS1_25CollectiveMainloopBwdSm80ILi2ELi2EN4cute5tupleIJNS5_1CILi128EEES8_NS7_ILi64EEEEEENS_10bfloat16_tEfNS_4arch4Sm80ELb1ELb0ELb1ELb1ELb0ELb0ELb0ELb0ELi2ELi4ELi4ELi4ELb0EEENS1_21CollectiveEpilogueBwdISA_SB_SD_Li256ELb1ELb0ELi2EEENS1_25SingleTileBwdLPTSchedulerILb1ELi128ELb0EEEEEEEEEvNT_6ParamsE$_ZN4cute3eso3ESOILb1ELb0EJNS_5tupleIJNS2_IJNS_1CILi8EEENS3_ILi1EEEEEENS3_ILi4EEES5_EEENS2_IJNS2_IJS5_NS3_ILi0EEEEEElS9_EEEEEC2ERKS8_RKSB_)
        /*4604*/ 	.word	0x00000000


	//----- nvinfo : EIATTR_FRAME_SIZE
	.align		4
.L_2998:
        /*4608*/ 	.byte	0x04, 0x11
        /*460a*/ 	.short	(.L_3000 - .L_2999)
	.align		4
.L_2999:
        /*460c*/ 	.word	index@($_ZN7cutlass13device_kernelIN5flash19enable_sm80_to_sm89INS1_16FlashAttnBwdSm80INS1_25CollectiveMainloopBwdSm80ILi2ELi2EN4cute5tupleIJNS5_1CILi128EEES8_NS7_ILi64EEEEEENS_10bfloat16_tEfNS_4arch4Sm80ELb1ELb0ELb1ELb1ELb0ELb0ELb0ELb0ELi2ELi4ELi4ELi4ELb0EEENS1_21CollectiveEpilogueBwdISA_SB_SD_Li256ELb1ELb0ELi2EEENS1_25SingleTileBwdLPTSchedulerILb1ELi128ELb0EEEEEEEEEvNT_6ParamsE$_ZN4cute3eso3ESOILb1ELb0EJNS_5tupleIJNS2_IJNS_1CILi8EEENS3_ILi1EEEEEENS3_ILi2EEES4_EEENS2_IJNS2_IJS5_NS3_ILi0EEEEEEiNS3_ILi1024EEEEEEEEC2ERKS8_RKSC_)
        /*4610*/ 	.word	0x00000000


	//----- nvinfo : EIATTR_FRAME_SIZE
	.align		4
.L_3000:
        /*4614*/ 	.byte	0x04, 0x11
        /*4616*/ 	.short	(.L_3002 - .L_3001)
	.align		4
.L_3001:
        /*4618*/ 	.word	index@($_ZN7cutlass13device_kernelIN5flash19enable_sm80_to_sm89INS1_16FlashAttnBwdSm80INS1_25CollectiveMainloopBwdSm80ILi2ELi2EN4cute5tupleIJNS5_1CILi128EEES8_NS7_ILi64EEEEEENS_10bfloat16_tEfNS_4arch4Sm80ELb1ELb0ELb1ELb1ELb0ELb0ELb0ELb0ELi2ELi4ELi4ELi4ELb0EEENS1_21CollectiveEpilogueBwdISA_SB_SD_Li256ELb1ELb0ELi2EEENS1_25SingleTileBwdLPTSchedulerILb1ELi128ELb0EEEEEEEEEvNT_6ParamsE$_ZN4cute3eso3ESOILb1ELb0EJNS_5tupleIJNS2_IJNS_1CILi8EEENS3_ILi1EEEEEENS3_ILi2EEENS2_IJS7_S7_EEEEEENS2_IJNS2_IJS5_NS3_ILi0EEEEEENS3_ILi4096EEENS2_IJiiEEEEEEEEC2ERKS9_RKSE_)
        /*461c*/ 	.word	0x00000000


	//----- nvinfo : EIATTR_FRAME_SIZE
	.align		4
.L_3002:
        /*4620*/ 	.byte	0x04, 0x11
        /*4622*/ 	.short	(.L_3004 - .L_3003)
	.align		4
.L_3003:
        /*4624*/ 	.word	index@($_ZN7cutlass13device_kernelIN5flash19enable_sm80_to_sm89INS1_16FlashAttnBwdSm80INS1_25CollectiveMainloopBwdSm80ILi2ELi2EN4cute5tupleIJNS5_1CILi128EEES8_NS7_ILi64EEEEEENS_10bfloat16_tEfNS_4arch4Sm80ELb1ELb0ELb1ELb1ELb0ELb0ELb0ELb0ELi2ELi4ELi4ELi4ELb0EEENS1_21CollectiveEpilogueBwdISA_SB_SD_Li256ELb1ELb0ELi2EEENS1_25SingleTileBwdLPTSchedulerILb1ELi128ELb0EEEEEEEEEvNT_6ParamsE$_ZN4cute3eso3ESOILb1ELb0EJNS_5tupleIJNS2_IJNS_1CILi8EEENS3_ILi1EEEEEENS3_ILi2EEEEEENS2_IJNS2_IJS5_NS3_ILi0EEEEEEiEEEEEC2ERKS8_RKSB_)
        /*4628*/ 	.word	0x00000000


	//----- nvinfo : EIATTR_FRAME_SIZE
	.align		4
.L_3004:
        /*462c*/ 	.byte	0x04, 0x11
        /*462e*/ 	.short	(.L_3006 - .L_3005)
	.align		4
.L_3005:
        /*4630*/ 	.word	index@($_ZN7cutlass13device_kernelIN5flash19enable_sm80_to_sm89INS1_16FlashAttnBwdSm80INS1_25CollectiveMainloopBwdSm80ILi2ELi2EN4cute5tupleIJNS5_1CILi128EEES8_NS7_ILi64EEEEEENS_10bfloat16_tEfNS_4arch4Sm80ELb1ELb0ELb1ELb1ELb0ELb0ELb0ELb0ELi2ELi4ELi4ELi4ELb0EEENS1_21CollectiveEpilogueBwdISA_SB_SD_Li256ELb1ELb0ELi2EEENS1_25SingleTileBwdLPTSchedulerILb1ELi128ELb0EEEEEEEEEvNT_6ParamsE$_ZN4cute3eso3ESOILb1ELb0EJNS_5tupleIJNS2_IJNS_1CILi8EEENS3_ILi1EEEEEENS2_IJNS3_ILi2EEEEEEEEENS2_IJNS2_IJS5_NS3_ILi0EEEEEENS2_IJiEEEEEEEEC2ERKS9_RKSD_)
        /*4634*/ 	.word	0x00000000


	//----- nvinfo : EIATTR_FRAME_SIZE
	.align		4
.L_3006:
        /*4638*/ 	.byte	0x04, 0x11
        /*463a*/ 	.short	(.L_3008 - .L_3007)
	.align		4
.L_3007:
        /*463c*/ 	.word	index@($_ZN7cutlass13device_kernelIN5flash19enable_sm80_to_sm89INS1_16FlashAttnBwdSm80INS1_25CollectiveMainloopBwdSm80ILi2ELi2EN4cute5tupleIJNS5_1CILi128EEES8_NS7_ILi64EEEEEENS_10bfloat16_tEfNS_4arch4Sm80ELb1ELb0ELb1ELb1ELb0ELb0ELb0ELb0ELi2ELi4ELi4ELi4ELb0EEENS1_21CollectiveEpilogueBwdISA_SB_SD_Li256ELb1ELb0ELi2EEENS1_25SingleTileBwdLPTSchedulerILb1ELi128ELb0EEEEEEEEEvNT_6ParamsE$_ZN4cute3eso3ESOILb1ELb0EJNS_5tupleIJNS2_IJNS_1CILi2EEES4_S4_EEES4_NS2_IJS4_S4_EEEEEENS2_IJNS2_IJNS3_ILi1EEENS3_ILi512EEEiEEENS3_ILi4096EEENS2_IJiiEEEEEEEEC2ERKS7_RKSD_)
        /*4640*/ 	.word	0x00000000


	//----- nvinfo : EIATTR_FRAME_SIZE
	.align		4
.L_3008:
        /*4644*/ 	.byte	0x04, 0x11
        /*4646*/ 	.short	(.L_3010 - .L_3009)
	.align		4
.L_3009:
        /*4648*/ 	.word	index@($_ZN7cutlass13device_kernelIN5flash19enable_sm80_to_sm89INS1_16FlashAttnBwdSm80INS1_25CollectiveMainloopBwdSm80ILi2ELi2EN4cute5tupleIJNS5_1CILi128EEES8_NS7_ILi64EEEEEENS_10bfloat16_tEfNS_4arch4Sm80ELb1ELb0ELb1ELb1ELb0ELb0ELb0ELb0ELi2ELi4ELi4ELi4ELb0EEENS1_21CollectiveEpilogueBwdISA_SB_SD_Li256ELb1ELb0ELi2EEENS1_25SingleTileBwdLPTSchedulerILb1ELi128ELb0EEEEEEEEEvNT_6ParamsE$_ZN4cute3eso3ESOILb1ELb0EJNS_5tupleIJNS2_IJNS_1CILi2EEES4_S4_EEES4_NS2_IJNS2_IJS4_S4_EEES4_EEEEEENS2_IJNS2_IJNS3_ILi1EEENS3_ILi512EEEiEEENS3_ILi4096EEENS2_IJNS2_IJiiEEENS3_ILi8192EEEEEEEEEEEC2ERKS8_RKSG_)
        /*464c*/ 	.word	0x00000000


	//----- nvinfo : EIATTR_FRAME_SIZE
	.align		4
.L_3010:
        /*4650*/ 	.byte	0x04, 0x11
        /*4652*/ 	.short	(.L_3012 - .L_3011)
	.align		4
.L_3011:
        /*4654*/ 	.word	index@($_ZN7cutlass13device_kernelIN5flash19enable_sm80_to_sm89INS1_16FlashAttnBwdSm80INS1_25CollectiveMainloopBwdSm80ILi2ELi2EN4cute5tupleIJNS5_1CILi128EEES8_NS7_ILi64EEEEEENS_10bfloat16_tEfNS_4arch4Sm80ELb1ELb0ELb1ELb1ELb0ELb0ELb0ELb0ELi2ELi4ELi4ELi4ELb0EEENS1_21CollectiveEpilogueBwdISA_SB_SD_Li256ELb1ELb0ELi2EEENS1_25SingleTileBwdLPTSchedulerILb1ELi128ELb0EEEEEEEEEvNT_6ParamsE$_ZN4cute3eso3ESOILb1ELb0EJNS_5tupleIJNS2_IJNS_1CILi2EEES4_EEES5_NS3_ILi8EEEEEENS2_IJNS2_IJiNS3_ILi512EEEEEENS2_IJiiEEENS3_ILi1024EEEEEEEEC2ERKS7_RKSC_)
        /*4658*/ 	.word	0x00000000


	//----- nvinfo : EIATTR_FRAME_SIZE
	.align		4
.L_3012:
        /*465c*/ 	.byte	0x04, 0x11
        /*465e*/ 	.short	(.L_3014 - .L_3013)
	.align		4
.L_3013:
        /*4660*/ 	.word	index@($_ZN7cutlass13device_kernelIN5flash19enable_sm80_to_sm89INS1_16FlashAttnBwdSm80INS1_25CollectiveMainloopBwdSm80ILi2ELi2EN4cute5tupleIJNS5_1CILi128EEES8_NS7_ILi64EEEEEENS_10bfloat16_tEfNS_4arch4Sm80ELb1ELb0ELb1ELb1ELb0ELb0ELb0ELb0ELi2ELi4ELi4ELi4ELb0EEENS1_21CollectiveEpilogueBwdISA_SB_SD_Li256ELb1ELb0ELi2EEENS1_25SingleTileBwdLPTSchedulerILb1ELi128ELb0EEEEEEEEEvNT_6ParamsE$_ZN4cute3eso3ESOILb1ELb0EJNS_5tupleIJNS2_IJNS_1CILi2EEES4_EEES4_EEENS2_IJNS2_IJiiEEENS3_ILi8192EEEEEEEEC2ERKS6_RKS9_)
        /*4664*/ 	.word	0x00000000


	//----- nvinfo : EIATTR_FRAME_SIZE
	.align		4
.L_3014:
        /*4668*/ 	.byte	0x04, 0x11
        /*466a*/ 	.short	(.L_3016 - .L_3015)
	.align		4
.L_3015:
        /*466c*/ 	.word	index@($_ZN7cutlass13device_kernelIN5flash19enable_sm80_to_sm89INS1_16FlashAttnBwdSm80INS1_25CollectiveMainloopBwdSm80ILi2ELi2EN4cute5tupleIJNS5_1CILi128EEES8_NS7_ILi64EEEEEENS_10bfloat16_tEfNS_4arch4Sm80ELb1ELb0ELb1ELb1ELb0ELb0ELb0ELb0ELi2ELi4ELi4ELi4ELb0EEENS1_21CollectiveEpilogueBwdISA_SB_SD_Li256ELb1ELb0ELi2EEENS1_25SingleTileBwdLPTSchedulerILb1ELi128ELb0EEEEEEEEEvNT_6ParamsE$_ZN4cute3eso3ESOILb1ELb0EJNS_5tupleIJNS2_IJNS_1CILi2EEES4_EEENS3_ILi8EEES5_EEENS2_IJNS2_IJNS3_ILi1EEEiEEENS3_ILi1024EEENS2_IJiiEEEEEEEEC2ERKS7_RKSC_)
        /*4670*/ 	.word	0x00000000


	//----- nvinfo : EIATTR_FRAME_SIZE
	.align		4
.L_3016:
        /*4674*/ 	.byte	0x04, 0x11
        /*4676*/ 	.short	(.L_3018 - .L_3017)
	.align		4
.L_3017:
        /*4678*/ 	.word	index@($_ZN7cutlass13device_kernelIN5flash19enable_sm80_to_sm89INS1_16FlashAttnBwdSm80INS1_25CollectiveMainloopBwdSm80ILi2ELi2EN4cute5tupleIJNS5_1CILi128EEES8_NS7_ILi64EEEEEENS_10bfloat16_tEfNS_4arch4Sm80ELb1ELb0ELb1ELb1ELb0ELb0ELb0ELb0ELi2ELi4ELi4ELi4ELb0EEENS1_21CollectiveEpilogueBwdISA_SB_SD_Li256ELb1ELb0ELi2EEENS1_25SingleTileBwdLPTSchedulerILb1ELi128ELb0EEEEEEEEEvNT_6ParamsE$_ZN4cute3eso3ESOILb1ELb0EJNS_5tupleIJNS2_IJNS_1CILi1EEENS3_ILi0EEEEEES5_EEENS2_IJNS2_IJS5_S5_EEEiEEEEEC2ERKS7_RKS9_)
        /*467c*/ 	.word	0x00000000


	//----- nvinfo : EIATTR_FRAME_SIZE
	.align		4
.L_3018:
        /*4680*/ 	.byte	0x04, 0x11
        /*4682*/ 	.short	(.L_3020 - .L_3019)
	.align		4
.L_3019:
        /*4684*/ 	.word	index@($_ZN7cutlass13device_kernelIN5flash19enable_sm80_to_sm89INS1_16FlashAttnBwdSm80INS1_25CollectiveMainloopBwdSm80ILi2ELi2EN4cute5tupleIJNS5_1CILi128EEES8_NS7_ILi64EEEEEENS_10bfloat16_tEfNS_4arch4Sm80ELb1ELb0ELb1ELb1ELb0ELb0ELb0ELb0ELi2ELi4ELi4ELi4ELb0EEENS1_21CollectiveEpilogueBwdISA_SB_SD_Li256ELb1ELb0ELi2EEENS1_25SingleTileBwdLPTSchedulerILb1ELi128ELb0EEEEEEEEEvNT_6ParamsE$_ZN4cute3eso3ESOILb1ELb0EJNS_5tupleIJNS2_IJNS_1CILi1EEENS3_ILi0EEEEEENS2_IJS5_S5_EEEEEENS2_IJS5_iEEEEEC2ERKS8_RKS9_)
        /*4688*/ 	.word	0x00000000


	//----- nvinfo : EIATTR_FRAME_SIZE
	.align		4
.L_3020:
        /*468c*/ 	.byte	0x04, 0x11
        /*468e*/ 	.short	(.L_3022 - .L_3021)
	.align		4
.L_3021:
        /*4690*/ 	.word	index@($_ZN7cutlass13device_kernelIN5flash19enable_sm80_to_sm89INS1_16FlashAttnBwdSm80INS1_25CollectiveMainloopBwdSm80ILi2ELi2EN4cute5tupleIJNS5_1CILi128EEES8_NS7_ILi64EEEEEENS_10bfloat16_tEfNS_4arch4Sm80ELb1ELb0ELb1ELb1ELb0ELb0ELb0ELb0ELi2ELi4ELi4ELi4ELb0EEENS1_21CollectiveEpilogueBwdISA_SB_SD_Li256ELb1ELb0ELi2EEENS1_25SingleTileBwdLPTSchedulerILb1ELi128ELb0EEEEEEEEEvNT_6ParamsE$_ZN4cute3eso3ESOILb1ELb0EJNS_5tupleIJNS2_IJNS_1CILi1EEENS2_IJS4_NS3_ILi2EEES5_EEEEEES5_NS2_IJS5_S5_EEEEEENS2_IJNS2_IJNS3_ILi0EEENS2_IJS4_NS3_ILi256EEEiEEEEEENS3_ILi2048EEENS2_IJiNS3_ILi4096EEEEEEEEEEEC2ERKS9_RKSH_)
        /*4694*/ 	.word	0x00000000


	//----- nvinfo : EIATTR_FRAME_SIZE
	.align		4
.L_3022:
        /*4698*/ 	.byte	0x04, 0x11
        /*469a*/ 	.short	(.L_3024 - .L_3023)
	.align		4
.L_3023:
        /*469c*/ 	.word	index@($_ZN7cutlass13device_kernelIN5flash19enable_sm80_to_sm89INS1_16FlashAttnBwdSm80INS1_25CollectiveMainloopBwdSm80ILi2ELi2EN4cute5tupleIJNS5_1CILi128EEES8_NS7_ILi64EEEEEENS_10bfloat16_tEfNS_4arch4Sm80ELb1ELb0ELb1ELb1ELb0ELb0ELb0ELb0ELi2ELi4ELi4ELi4ELb0EEENS1_21CollectiveEpilogueBwdISA_SB_SD_Li256ELb1ELb0ELi2EEENS1_25SingleTileBwdLPTSchedulerILb1ELi128ELb0EEEEEEEEEvNT_6ParamsE$_ZN4cute3eso3ESOILb1ELb0EJNS_5tupleIJNS2_IJNS2_IJNS_1CILi8EEENS3_ILi1EEEEEES5_EEENS2_IJNS2_IJS5_S5_EEENS3_ILi2EEEEEEEEENS2_IJNS2_IJNS2_IJS5_NS3_ILi0EEEEEESC_EEENS2_IJNS2_IJSC_SC_EEEiEEEEEEEEC2ERKSB_RKSH_)
        /*46a0*/ 	.word	0x00000000


	//----- nvinfo : EIATTR_FRAME_SIZE
	.align		4
.L_3024:
        /*46a4*/ 	.byte	0x04, 0x11
        /*46a6*/ 	.short	(.L_3026 - .L_3025)
	.align		4
.L_3025:
        /*46a8*/ 	.word	index@($_ZN7cutlass13device_kernelIN5flash19enable_sm80_to_sm89INS1_16FlashAttnBwdSm80INS1_25CollectiveMainloopBwdSm80ILi2ELi2EN4cute5tupleIJNS5_1CILi128EEES8_NS7_ILi64EEEEEENS_10bfloat16_tEfNS_4arch4Sm80ELb1ELb0ELb1ELb1ELb0ELb0ELb0ELb0ELi2ELi4ELi4ELi4ELb0EEENS1_21CollectiveEpilogueBwdISA_SB_SD_Li256ELb1ELb0ELi2EEENS1_25SingleTileBwdLPTSchedulerILb1ELi128ELb0EEEEEEEEEvNT_6ParamsE$_ZN4cute3eso3ESOILb1ELb0EJNS_5tupleIJNS2_IJNS2_IJNS_1CILi8EEENS3_ILi1EEEEEENS2_IJS5_S5_EEEEEENS2_IJS5_NS3_ILi2EEEEEEEEENS2_IJNS2_IJNS2_IJS5_NS3_ILi0EEEEEENS2_IJSC_SC_EEEEEENS2_IJSC_iEEEEEEEEC2ERKSB_RKSH_)
        /*46ac*/ 	.word	0x00000000


	//----- nvinfo : EIATTR_FRAME_SIZE
	.align		4
.L_3026:
        /*46b0*/ 	.byte	0x04, 0x11
        /*46b2*/ 	.short	(.L_3028 - .L_3027)
	.align		4
.L_3027:
        /*46b4*/ 	.word	index@($_ZN7cutlass13device_kernelIN5flash19enable_sm80_to_sm89INS1_16FlashAttnBwdSm80INS1_25CollectiveMainloopBwdSm80ILi2ELi2EN4cute5tupleIJNS5_1CILi128EEES8_NS7_ILi64EEEEEENS_10bfloat16_tEfNS_4arch4Sm80ELb1ELb0ELb1ELb1ELb0ELb0ELb0ELb0ELi2ELi4ELi4ELi4ELb0EEENS1_21CollectiveEpilogueBwdISA_SB_SD_Li256ELb1ELb0ELi2EEENS1_25SingleTileBwdLPTSchedulerILb1ELi128ELb0EEEEEEEEEvNT_6ParamsE$_ZN4cute3eso3ESOILb1ELb0EJNS_1CILi8EEEiiiNS2_ILi144EEENS2_ILi512EEEEEC2ERKS3_RKiSA_SA_RKS4_RKS5_)
        /*46b8*/ 	.word	0x00000000


	//----- nvinfo : EIATTR_FRAME_SIZE
	.align		4
.L_3028:
        /*46bc*/ 	.byte	0x04, 0x11
        /*46be*/ 	.short	(.L_3030 - .L_3029)
	.align		4
.L_3029:
        /*46c0*/ 	.word	index@($_ZN7cutlass13device_kernelIN5flash19enable_sm80_to_sm89INS1_16FlashAttnBwdSm80INS1_25CollectiveMainloopBwdSm80ILi2ELi2EN4cute5tupleIJNS5_1CILi128EEES8_NS7_ILi64EEEEEENS_10bfloat16_tEfNS_4arch4Sm80ELb1ELb0ELb1ELb1ELb0ELb0ELb0ELb0ELi2ELi4ELi4ELi4ELb0EEENS1_21CollectiveEpilogueBwdISA_SB_SD_Li256ELb1ELb0ELi2EEENS1_25SingleTileBwdLPTSchedulerILb1ELi128ELb0EEEEEEEEEvNT_6ParamsE$_ZN4cute3eso3ESOILb1ELb0EJNS_1CILi8EEEiiEEC2ERKS3_RKiS8_)
        /*46c4*/ 	.word	0x00000000


	//----- nvinfo : EIATTR_FRAME_SIZE
	.align		4
.L_3030:
        /*46c8*/ 	.byte	0x04, 0x11
        /*46ca*/ 	.short	(.L_3032 - .L_3031)
	.align		4
.L_3031:
        /*46cc*/ 	.word	index@($_ZN7cutlass13device_kernelIN5flash19enable_sm80_to_sm89INS1_16FlashAttnBwdSm80INS1_25CollectiveMainloopBwdSm80ILi2ELi2EN4cute5tupleIJNS5_1CILi128EEES8_NS7_ILi64EEEEEENS_10bfloat16_tEfNS_4arch4Sm80ELb1ELb0ELb1ELb1ELb0ELb0ELb0ELb0ELi2ELi4ELi4ELi4ELb0EEENS1_21CollectiveEpilogueBwdISA_SB_SD_Li256ELb1ELb0ELi2EEENS1_25SingleTileBwdLPTSchedulerILb1ELi128ELb0EEEEEEEEEvNT_6ParamsE$_ZN4cute3eso3ESOILb1ELb0EJNS_1CILi4096EEEiiNS2_ILi8192EEEEEC2ERKS3_RKiS9_RKS4_)
        /*46d0*/ 	.word	0x00000000


	//----- nvinfo : EIATTR_FRAME_SIZE
	.align		4
.L_3032:
        /*46d4*/ 	.byte	0x04, 0x11
        /*46d6*/ 	.short	(.L_3034 - .L_3033)
	.align		4
.L_3033:
        /*46d8*/ 	.word	index@($_ZN7cutlass13device_kernelIN5flash19enable_sm80_to_sm89INS1_16FlashAttnBwdSm80INS1_25CollectiveMainloopBwdSm80ILi2ELi2EN4cute5tupleIJNS5_1CILi128EEES8_NS7_ILi64EEEEEENS_10bfloat16_tEfNS_4arch4Sm80ELb1ELb0ELb1ELb1ELb0ELb0ELb0ELb0ELi2ELi4ELi4ELi4ELb0EEENS1_21CollectiveEpilogueBwdISA_SB_SD_Li256ELb1ELb0ELi2EEENS1_25SingleTileBwdLPTSchedulerILb1ELi128ELb0EEEEEEEEEvNT_6ParamsE$_ZN4cute3eso3ESOILb1ELb0EJNS_1CILi4096EEEiiEEC2ERKS3_RKiS8_)
        /*46dc*/ 	.word	0x00000000


	//----- nvinfo : EIATTR_FRAME_SIZE
	.align		4
.L_3034:
        /*46e0*/ 	.byte	0x04, 0x11
        /*46e2*/ 	.short	(.L_3036 - .L_3035)
	.align		4
.L_3035:
        /*46e4*/ 	.word	index@($_ZN7cutlass13device_kernelIN5flash19enable_sm80_to_sm89INS1_16FlashAttnBwdSm80INS1_25CollectiveMainloopBwdSm80ILi2ELi2EN4cute5tupleIJNS5_1CILi128EEES8_NS7_ILi64EEEEEENS_10bfloat16_tEfNS_4arch4Sm80ELb1ELb0ELb1ELb1ELb0ELb0ELb0ELb0ELi2ELi4ELi4ELi4ELb0EEENS1_21CollectiveEpilogueBwdISA_SB_SD_Li256ELb1ELb0ELi2EEENS1_25SingleTileBwdLPTSchedulerILb1ELi128ELb0EEEEEEEEEvNT_6ParamsE$_ZN4cute3eso3ESOILb1ELb0EJNS_1CILi4096EEENS_5tupleIJiiEEEEEC2ERKS3_RKS5_)
        /*46e8*/ 	.word	0x00000000


	//----- nvinfo : EIATTR_FRAME_SIZE
	.align		4
.L_3036:
        /*46ec*/ 	.byte	0x04, 0x11
        /*46ee*/ 	.short	(.L_3038 - .L_3037)
	.align		4
.L_3037:
        /*46f0*/ 	.word	index@($_ZN7cutlass13device_kernelIN5flash19enable_sm80_to_sm89INS1_16FlashAttnBwdSm80INS1_25CollectiveMainloopBwdSm80ILi2ELi2EN4cute5tupleIJNS5_1CILi128EEES8_NS7_ILi64EEEEEENS_10bfloat16_tEfNS_4arch4Sm80ELb1ELb0ELb1ELb1ELb0ELb0ELb0ELb0ELi2ELi4ELi4ELi4ELb0EEENS1_21CollectiveEpilogueBwdISA_SB_SD_Li256ELb1ELb0ELi2EEENS1_25SingleTileBwdLPTSchedulerILb1ELi128ELb0EEEEEEEEEvNT_6ParamsE$_ZN4cute3eso3ESOILb1ELb0EJNS_1CILi4096EEENS_5tupleIJNS4_IJiiEEENS2_ILi8192EEEEEEEEC2ERKS3_RKS7_)
        /*46f4*/ 	.word	0x00000000


	//----- nvinfo : EIATTR_FRAME_SIZE
	.align		4
.L_3038:
        /*46f8*/ 	.byte	0x04, 0x11
        /*46fa*/ 	.short	(.L_3040 - .L_3039)
	.align		4
.L_3039:
        /*46fc*/ 	.word	index@($_ZN7cutlass13device_kernelIN5flash19enable_sm80_to_sm89INS1_16FlashAttnBwdSm80INS1_25CollectiveMainloopBwdSm80ILi2ELi2EN4cute5tupleIJNS5_1CILi128EEES8_NS7_ILi64EEEEEENS_10bfloat16_tEfNS_4arch4Sm80ELb1ELb0ELb1ELb1ELb0ELb0ELb0ELb0ELi2ELi4ELi4ELi4ELb0EEENS1_21CollectiveEpilogueBwdISA_SB_SD_Li256ELb1ELb0ELi2EEENS1_25SingleTileBwdLPTSchedulerILb1ELi128ELb0EEEEEEEEEvNT_6ParamsE$_ZN4cute3eso3ESOILb1ELb0EJNS_1CILi2EEEiEEC2ERKS3_RKi)
        /*4700*/ 	.word	0x00000000


	//----- nvinfo : EIATTR_FRAME_SIZE
	.align		4
.L_3040:
        /*4704*/ 	.byte	0x04, 0x11
        /*4706*/ 	.short	(.L_3042 - .L_3041)
	.align		4
.L_3041:
        /*4708*/ 	.word	index@($_ZN7cutlass13device_kernelIN5flash19enable_sm80_to_sm89INS1_16FlashAttnBwdSm80INS1_25CollectiveMainloopBwdSm80ILi2ELi2EN4cute5tupleIJNS5_1CILi128EEES8_NS7_ILi64EEEEEENS_10bfloat16_tEfNS_4arch4Sm80ELb1ELb0ELb1ELb1ELb0ELb0ELb0ELb0ELi2ELi4ELi4ELi4ELb0EEENS1_21CollectiveEpilogueBwdISA_SB_SD_Li256ELb1ELb0ELi2EEENS1_25SingleTileBwdLPTSchedulerILb1ELi128ELb0EEEEEEEEEvNT_6ParamsE$_ZN4cute3eso3ESOILb1ELb0EJNS_1CILi1EEEiiiNS2_ILi72EEENS2_ILi512EEEEEC2ERKS3_RKiSA_SA_RKS4_RKS5_)
        /*470c*/ 	.word	0x00000000


	//----- nvinfo : EIATTR_FRAME_SIZE
	.align		4
.L_3042:
        /*4710*/ 	.byte	0x04, 0x11
        /*4712*/ 	.short	(.L_3044 - .L_3043)
	.align		4
.L_3043:
        /*4714*/ 	.word	index@($_ZN7cutlass13device_kernelIN5flash19enable_sm80_to_sm89INS1_16FlashAttnBwdSm80INS1_25CollectiveMainloopBwdSm80ILi2ELi2EN4cute5tupleIJNS5_1CILi128EEES8_NS7_ILi64EEEEEENS_10bfloat16_tEfNS_4arch4Sm80ELb1ELb0ELb1ELb1ELb0ELb0ELb0ELb0ELi2ELi4ELi4ELi4ELb0EEENS1_21CollectiveEpilogueBwdISA_SB_SD_Li256ELb1ELb0ELi2EEENS1_25SingleTileBwdLPTSchedulerILb1ELi128ELb0EEEEEEEEEvNT_6ParamsE$_ZN4cute3eso3ESOILb1ELb0EJNS_1CILi1EEEiiiNS2_ILi64EEENS2_ILi72EEENS2_ILi144EEENS2_ILi288EEENS2_ILi512EEEEEC2ERKS3_RKiSD_SD_RKS4_RKS5_RKS6_RKS7_RKS8_)
        /*4718*/ 	.word	0x00000000


	//----- nvinfo : EIATTR_FRAME_SIZE
	.align		4
.L_3044:
        /*471c*/ 	.byte	0x04, 0x11
        /*471e*/ 	.short	(.L_3046 - .L_3045)
	.align		4
.L_3045:
        /*4720*/ 	.word	index@($_ZN7cutlass13device_kernelIN5flash19enable_sm80_to_sm89INS1_16FlashAttnBwdSm80INS1_25CollectiveMainloopBwdSm80ILi2ELi2EN4cute5tupleIJNS5_1CILi128EEES8_NS7_ILi64EEEEEENS_10bfloat16_tEfNS_4arch4Sm80ELb1ELb0ELb1ELb1ELb0ELb0ELb0ELb0ELi2ELi4ELi4ELi4ELb0EEENS1_21CollectiveEpilogueBwdISA_SB_SD_Li256ELb1ELb0ELi2EEENS1_25SingleTileBwdLPTSchedulerILb1ELi128ELb0EEEEEEEEEvNT_6ParamsE$_ZN4cute3eso3ESOILb1ELb0EJNS_1CILi1EEEiiiNS2_ILi144EEENS2_ILi512EEEEEC2ERKS3_RKiSA_SA_RKS4_RKS5_)
        /*4724*/ 	.word	0x00000000


	//----- nvinfo : EIATTR_FRAME_SIZE
	.align		4
.L_3046:
        /*4728*/ 	.byte	0x04, 0x11
        /*472a*/ 	.short	(.L_3048 - .L_3047)
	.align		4
.L_3047:
        /*472c*/ 	.word	index@($_ZN7cutlass13device_kernelIN5flash19enable_sm80_to_sm89INS1_16FlashAttnBwdSm80INS1_25CollectiveMainloopBwdSm80ILi2ELi2EN4cute5tupleIJNS5_1CILi128EEES8_NS7_ILi64EEEEEENS_10bfloat16_tEfNS_4arch4Sm80ELb1ELb0ELb1ELb1ELb0ELb0ELb0ELb0ELi2ELi4ELi4ELi4ELb0EEENS1_21CollectiveEpilogueBwdISA_SB_SD_Li256ELb1ELb0ELi2EEENS1_25SingleTileBwdLPTSchedulerILb1ELi128ELb0EEEEEEEEEvNT_6ParamsE$_ZN4cute3eso3ESOILb1ELb0EJNS_1CILi1EEEiEEC2ERKS3_RKi)
        /*4730*/ 	.word	0x00000000


	//----- nvinfo : EIATTR_FRAME_SIZE
	.align		4
.L_3048:
        /*4734*/ 	.byte	0x04, 0x11
        /*4736*/ 	.short	(.L_3050 - .L_3049)
	.align		4
.L_3049:
        /*4738*/ 	.word	index@($_ZN7cutlass13device_kernelIN5flash19enable_sm80_to_sm89INS1_16FlashAttnBwdSm80INS1_25CollectiveMainloopBwdSm80ILi2ELi2EN4cute5tupleIJNS5_1CILi128EEES8_NS7_ILi64EEEEEENS_10bfloat16_tEfNS_4arch4Sm80ELb1ELb0ELb1ELb1ELb0ELb0ELb0ELb0ELi2ELi4ELi4ELi4ELb0EEENS1_21CollectiveEpilogueBwdISA_SB_SD_Li256ELb1ELb0ELi2EEENS1_25SingleTileBwdLPTSchedulerILb1ELi128ELb0EEEEEEEEEvNT_6ParamsE$_ZN4cute3eso3ESOILb1ELb0EJNS_1CILi1EEENS_5tupleIJiiiEEENS2_ILi64EEENS4_IJNS2_ILi72EEENS2_ILi144EEENS2_ILi288EEEEEENS2_ILi512EEEEEC2ERKS3_RKS5_RKS6_RKSA_RKSB_)
        /*473c*/ 	.word	0x00000000


	//----- nvinfo : EIATTR_FRAME_SIZE
	.align		4
.L_3050:
        /*4740*/ 	.byte	0x04, 0x11
        /*4742*/ 	.short	(.L_3052 - .L_3051)
	.align		4
.L_3051:
        /*4744*/ 	.word	index@($_ZN7cutlass13device_kernelIN5flash19enable_sm80_to_sm89INS1_16FlashAttnBwdSm80INS1_25CollectiveMainloopBwdSm80ILi2ELi2EN4cute5tupleIJNS5_1CILi128EEES8_NS7_ILi64EEEEEENS_10bfloat16_tEfNS_4arch4Sm80ELb1ELb0ELb1ELb1ELb0ELb0ELb0ELb0ELi2ELi4ELi4ELi4ELb0EEENS1_21CollectiveEpilogueBwdISA_SB_SD_Li256ELb1ELb0ELi2EEENS1_25SingleTileBwdLPTSchedulerILb1ELi128ELb0EEEEEEEEEvNT_6ParamsE$_ZN4cute3eso3ESOILb1ELb0EJNS_1CILi1EEENS_5tupleIJNS2_ILi8EEEiiEEENS2_ILi64EEENS4_IJiNS2_ILi144EEENS2_ILi288EEEEEENS2_ILi512EEEEEC2ERKS3_RKS6_RKS7_RKSA_RKSB_)
        /*4748*/ 	.word	0x00000000


	//----- nvinfo : EIATTR_FRAME_SIZE
	.align		4
.L_3052:
        /*474c*/ 	.byte	0x04, 0x11
        /*474e*/ 	.short	(.L_3054 - .L_3053)
	.align		4
.L_3053:
        /*4750*/ 	.word	index@($_ZN7cutlass13device_kernelIN5flash19enable_sm80_to_sm89INS1_16FlashAttnBwdSm80INS1_25CollectiveMainloopBwdSm80ILi2ELi2EN4cute5tupleIJNS5_1CILi128EEES8_NS7_ILi64EEEEEENS_10bfloat16_tEfNS_4arch4Sm80ELb1ELb0ELb1ELb1ELb0ELb0ELb0ELb0ELi2ELi4ELi4ELi4ELb0EEENS1_21CollectiveEpilogueBwdISA_SB_SD_Li256ELb1ELb0ELi2EEENS1_25SingleTileBwdLPTSchedulerILb1ELi128ELb0EEEEEEEEEvNT_6ParamsE$_ZN4cute3eso3ESOILb1ELb0EJNS_1CILi1EEENS2_ILi8EEEiiNS2_ILi64EEEiNS2_ILi144EEENS2_ILi288EEENS2_ILi512EEEEEC2ERKS3_RKS4_RKiSF_RKS5_SF_RKS6_RKS7_RKS8_)
        /*4754*/ 	.word	0x00000000


	//----- nvinfo : EIATTR_FRAME_SIZE
	.align		4
.L_3054:
        /*4758*/ 	.byte	0x04, 0x11
        /*475a*/ 	.short	(.L_3056 - .L_3055)
	.align		4
.L_3055:
        /*475c*/ 	.word	index@($_ZN7cutlass13device_kernelIN5flash19enable_sm80_to_sm89INS1_16FlashAttnBwdSm80INS1_25CollectiveMainloopBwdSm80ILi2ELi2EN4cute5tupleIJNS5_1CILi128EEES8_NS7_ILi64EEEEEENS_10bfloat16_tEfNS_4arch4Sm80ELb1ELb0ELb1ELb1ELb0ELb0ELb0ELb0ELi2ELi4ELi4ELi4ELb0EEENS1_21CollectiveEpilogueBwdISA_SB_SD_Li256ELb1ELb0ELi2EEENS1_25SingleTileBwdLPTSchedulerILb1ELi128ELb0EEEEEEEEEvNT_6ParamsE$_ZN4cute3eso3ESOILb1ELb0EJNS_1CILi1EEENS2_ILi512EEEiEEC2ERKS3_RKS4_RKi)
        /*4760*/ 	.word	0x00000000


	//----- nvinfo : EIATTR_FRAME_SIZE
	.align		4
.L_3056:
        /*4764*/ 	.byte	0x04, 0x11
        /*4766*/ 	.short	(.L_3058 - .L_3057)
	.align		4
.L_3057:
        /*4768*/ 	.word	index@($_ZN7cutlass13device_kernelIN5flash19enable_sm80_to_sm89INS1_16FlashAttnBwdSm80INS1_25CollectiveMainloopBwdSm80ILi2ELi2EN4cute5tupleIJNS5_1CILi128EEES8_NS7_ILi64EEEEEENS_10bfloat16_tEfNS_4arch4Sm80ELb1ELb0ELb1ELb1ELb0ELb0ELb0ELb0ELi2ELi4ELi4ELi4ELb0EEENS1_21CollectiveEpilogueBwdISA_SB_SD_Li256ELb1ELb0ELi2EEENS1_25SingleTileBwdLPTSchedulerILb1ELi128ELb0EEEEEEEEEvNT_6ParamsE$_ZN4cute3eso3ESOILb1ELb0EJNS_1CILi1EEENS2_ILi256EEEiEEC2ERKS3_RKS4_RKi)
        /*476c*/ 	.word	0x00000000


	//----- nvinfo : EIATTR_FRAME_SIZE
	.align		4
.L_3058:
        /*4770*/ 	.byte	0x04, 0x11
        /*4772*/ 	.short	(.L_3060 - .L_3059)
	.align		4
.L_3059:
        /*4774*/ 	.word	index@($_ZN7cutlass13device_kernelIN5flash19enable_sm80_to_sm89INS1_16FlashAttnBwdSm80INS1_25CollectiveMainloopBwdSm80ILi2ELi2EN4cute5tupleIJNS5_1CILi128EEES8_NS7_ILi64EEEEEENS_10bfloat16_tEfNS_4arch4Sm80ELb1ELb0ELb1ELb1ELb0ELb0ELb0ELb0ELi2ELi4ELi4ELi4ELb0EEENS1_21CollectiveEpilogueBwdISA_SB_SD_Li256ELb1ELb0ELi2EEENS1_25SingleTileBwdLPTSchedulerILb1ELi128ELb0EEEEEEEEEvNT_6ParamsE$_ZN4cute3eso3ESOILb1ELb0EJNS_1CILi1024EEEiiEEC2ERKS3_RKiS8_)
        /*4778*/ 	.word	0x00000000


	//----- nvinfo : EIATTR_FRAME_SIZE
	.align		4
.L_3060:
        /*477c*/ 	.byte	0x04, 0x11
        /*477e*/ 	.short	(.L_3062 - .L_3061)
	.align		4
.L_3061:
        /*4780*/ 	.word	index@($_ZN7cutlass13device_kernelIN5flash19enable_sm80_to_sm89INS1_16FlashAttnBwdSm80INS1_25CollectiveMainloopBwdSm80ILi2ELi2EN4cute5tupleIJNS5_1CILi128EEES8_NS7_ILi64EEEEEENS_10bfloat16_tEfNS_4arch4Sm80ELb1ELb0ELb1ELb1ELb0ELb0ELb0ELb0ELi2ELi4ELi4ELi4ELb0EEENS1_21CollectiveEpilogueBwdISA_SB_SD_Li256ELb1ELb0ELi2EEENS1_25SingleTileBwdLPTSchedulerILb1ELi128ELb0EEEEEEEEEvNT_6ParamsE$_ZN4cute3eso3ESOILb1ELb0EJNS_1CILi1024EEENS_5tupleIJiiEEEEEC2ERKS3_RKS5_)
        /*4784*/ 	.word	0x00000000


	//----- nvinfo : EIATTR_FRAME_SIZE
	.align		4
.L_3062:
        /*4788*/ 	.byte	0x04, 0x11
        /*478a*/ 	.short	(.L_3064 - .L_3063)
	.align		4
.L_3063:
        /*478c*/ 	.word	index@($_ZN7cutlass13device_kernelIN5flash19enable_sm80_to_sm89INS1_16FlashAttnBwdSm80INS1_25CollectiveMainloopBwdSm80ILi2ELi2EN4cute5tupleIJNS5_1CILi128EEES8_NS7_ILi64EEEEEENS_10bfloat16_tEfNS_4arch4Sm80ELb1ELb0ELb1ELb1ELb0ELb0ELb0ELb0ELi2ELi4ELi4ELi4ELb0EEENS1_21CollectiveEpilogueBwdISA_SB_SD_Li256ELb1ELb0ELi2EEENS1_25SingleTileBwdLPTSchedulerILb1ELi128ELb0EEEEEEEEEvNT_6ParamsE$_ZN4cute3eso3ESOILb1ELb0EJNS_1CILi0EEEiS3_EEC2ERKS3_RKiS6_)
        /*4790*/ 	.word	0x00000000


	//----- nvinfo : EIATTR_FRAME_SIZE
	.align		4
.L_3064:
        /*4794*/ 	.byte	0x04, 0x11
        /*4796*/ 	.short	(.L_3066 - .L_3065)
	.align		4
.L_3065:
        /*4798*/ 	.word	index@($_ZN7cutlass13device_kernelIN5flash19enable_sm80_to_sm89INS1_16FlashAttnBwdSm80INS1_25CollectiveMainloopBwdSm80ILi2ELi2EN4cute5tupleIJNS5_1CILi128EEES8_NS7_ILi64EEEEEENS_10bfloat16_tEfNS_4arch4Sm80ELb1ELb0ELb1ELb1ELb0ELb0ELb0ELb0ELi2ELi4ELi4ELi4ELb0EEENS1_21CollectiveEpilogueBwdISA_SB_SD_Li256ELb1ELb0ELi2EEENS1_25SingleTileBwdLPTSchedulerILb1ELi128ELb0EEEEEEEEEvNT_6ParamsE$_ZN4cute3eso3ESOILb1ELb0EJNS_1CILi0EEEiEEC2ERKS3_RKi)
        /*479c*/ 	.word	0x00000000


	//----- nvinfo : EIATTR_FRAME_SIZE
	.align		4
.L_3066:
        /*47a0*/ 	.byte	0x04, 0x11
        /*47a2*/ 	.short	(.L_3068 - .L_3067)
	.align		4
.L_3067:
        /*47a4*/ 	.word	index@($_ZN7cutlass13device_kernelIN5flash19enable_sm80_to_sm89INS1_16FlashAttnBwdSm80INS1_25CollectiveMainloopBwdSm80ILi2ELi2EN4cute5tupleIJNS5_1CILi128EEES8_NS7_ILi64EEEEEENS_10bfloat16_tEfNS_4arch4Sm80ELb1ELb0ELb1ELb1ELb0ELb0ELb0ELb0ELi2ELi4ELi4ELi4ELb0EEENS1_21CollectiveEpilogueBwdISA_SB_SD_Li256ELb1ELb0ELi2EEENS1_25SingleTileBwdLPTSchedulerILb1ELi128ELb0EEEEEEEEEvNT_6ParamsE$_ZN4cute3eso3ESOILb1ELb0EJNS_1CILi0EEENS_5tupleIJNS2_ILi1EEENS2_ILi256EEEiEEEEEC2ERKS3_RKS7_)
        /*47a8*/ 	.word	0x00000000


	//----- nvinfo : EIATTR_FRAME_SIZE
	.align		4
.L_3068:
        /*47ac*/ 	.byte	0x04, 0x11
        /*47ae*/ 	.short	(.L_3070 - .L_3069)
	.align		4
.L_3069:
        /*47b0*/ 	.word	index@($_ZN7cutlass13device_kernelIN5flash19enable_sm80_to_sm89INS1_16FlashAttnBwdSm80INS1_25CollectiveMainloopBwdSm80ILi2ELi2EN4cute5tupleIJNS5_1CILi128EEES8_NS7_ILi64EEEEEENS_10bfloat16_tEfNS_4arch4Sm80ELb1ELb0ELb1ELb1ELb0ELb0ELb0ELb0ELi2ELi4ELi4ELi4ELb0EEENS1_21CollectiveEpilogueBwdISA_SB_SD_Li256ELb1ELb0ELi2EEENS1_25SingleTileBwdLPTSchedulerILb1ELi128ELb0EEEEEEEEEvNT_6ParamsE$_ZN4cute3eso3ESOILb1ELb0EJNS_1CILi0EEENS2_ILi1EEENS2_ILi512EEEiNS2_ILi4096EEEiNS2_ILi8192EEEEEC2ERKS3_RKS4_RKS5_RKiRKS6_SG_RKS7_)
        /*47b4*/ 	.word	0x00000000


	//----- nvinfo : EIATTR_FRAME_SIZE
	.align		4
.L_3070:
        /*47b8*/ 	.byte	0x04, 0x11
        /*47ba*/ 	.short	(.L_3072 - .L_3071)
	.align		4
.L_3071:
        /*47bc*/ 	.word	index@($_ZN7cutlass13device_kernelIN5flash19enable_sm80_to_sm89INS1_16FlashAttnBwdSm80INS1_25CollectiveMainloopBwdSm80ILi2ELi2EN4cute5tupleIJNS5_1CILi128EEES8_NS7_ILi64EEEEEENS_10bfloat16_tEfNS_4arch4Sm80ELb1ELb0ELb1ELb1ELb0ELb0ELb0ELb0ELi2ELi4ELi4ELi4ELb0EEENS1_21CollectiveEpilogueBwdISA_SB_SD_Li256ELb1ELb0ELi2EEENS1_25SingleTileBwdLPTSchedulerILb1ELi128ELb0EEEEEEEEEvNT_6ParamsE$_ZN4cute3eso3ESOILb1ELb0EJNS_1CILi0EEENS2_ILi1EEENS2_ILi512EEEiEEC2ERKS3_RKS4_RKS5_RKi)
        /*47c0*/ 	.word	0x00000000


	//----- nvinfo : EIATTR_FRAME_SIZE
	.align		4
.L_3072:
        /*47c4*/ 	.byte	0x04, 0x11
        /*47c6*/ 	.short	(.L_3074 - .L_3073)
	.align		4
.L_3073:
        /*47c8*/ 	.word	index@($_ZN7cutlass13device_kernelIN5flash19enable_sm80_to_sm89INS1_16FlashAttnBwdSm80INS1_25CollectiveMainloopBwdSm80ILi2ELi2EN4cute5tupleIJNS5_1CILi128EEES8_NS7_ILi64EEEEEENS_10bfloat16_tEfNS_4arch4Sm80ELb1ELb0ELb1ELb1ELb0ELb0ELb0ELb0ELi2ELi4ELi4ELi4ELb0EEENS1_21CollectiveEpilogueBwdISA_SB_SD_Li256ELb1ELb0ELi2EEENS1_25SingleTileBwdLPTSchedulerILb1ELi128ELb0EEEEEEEEEvNT_6ParamsE$_ZN4cute3eso3ESOILb1ELb0EJNS_14ComposedLayoutINS_7SwizzleILi3ELi3ELi3EEENS_1CILj0EEENS_6LayoutINS_5tupleIJNS8_IJNS8_IJNS5_ILi4EEENS5_ILi8EEEEEENS8_IJS9_NS5_ILi1EEEEEEEEENS8_IJNS8_IJNS5_ILi2EEESF_SF_EEENS8_IJSF_S9_EEEEEEEEENS8_IJNS8_IJNS8_IJSF_NS5_ILi64EEEEEENS8_IJNS5_ILi1024EEENS5_ILi0EEEEEEEEENS8_IJNS8_IJSC_NS5_ILi512EEESA_EEENS8_IJNS5_ILi4096EEENS5_ILi16EEEEEEEEEEEEEEEENS_10ViewEngineINS_8smem_ptrIPN7cutlass10bfloat16_tEEEEEEEC2ERKSY_RKS15_)
        /*47cc*/ 	.word	0x00000000


	//----- nvinfo : EIATTR_FRAME_SIZE
	.align		4
.L_3074:
        /*47d0*/ 	.byte	0x04, 0x11
        /*47d2*/ 	.short	(.L_3076 - .L_3075)
	.align		4
.L_3075:
        /*47d4*/ 	.word	index@($_ZN7cutlass13device_kernelIN5flash19enable_sm80_to_sm89INS1_16FlashAttnBwdSm80INS1_25CollectiveMainloopBwdSm80ILi2ELi2EN4cute5tupleIJNS5_1CILi128EEES8_NS7_ILi64EEEEEENS_10bfloat16_tEfNS_4arch4Sm80ELb1ELb0ELb1ELb1ELb0ELb0ELb0ELb0ELi2ELi4ELi4ELi4ELb0EEENS1_21CollectiveEpilogueBwdISA_SB_SD_Li256ELb1ELb0ELi2EEENS1_25SingleTileBwdLPTSchedulerILb1ELi128ELb0EEEEEEEEEvNT_6ParamsE$_ZN4cute3eso3ESOILb1ELb0EJNS_14ComposedLayoutINS_7SwizzleILi3ELi3ELi3EEENS_1CILj0EEENS_6LayoutINS_5tupleIJNS8_IJNS8_IJNS5_ILi4EEENS5_ILi8EEEEEENS8_IJNS5_ILi2EEENS5_ILi1EEEEEEEEENS8_IJNS8_IJSC_SC_EEESB_EEEEEENS8_IJNS8_IJNS8_IJNS5_ILi128EEESD_EEENS8_IJSA_NS5_ILi0EEEEEEEEENS8_IJNS8_IJNS5_ILi64EEENS5_ILi512EEEEEENS8_IJNS5_ILi16EEENS5_ILi1024EEEEEEEEEEEEEEEENS_10ViewEngineINS_8smem_ptrIPN7cutlass10bfloat16_tEEEEEEEC2ERKSX_RKS14_)
        /*47d8*/ 	.word	0x00000000


	//----- nvinfo : EIATTR_FRAME_SIZE
	.align		4
.L_3076:
        /*47dc*/ 	.byte	0x04, 0x11
        /*47de*/ 	.short	(.L_3078 - .L_3077)
	.align		4
.L_3077:
        /*47e0*/ 	.word	index@($_ZN7cutlass13device_kernelIN5flash19enable_sm80_to_sm89INS1_16FlashAttnBwdSm80INS1_25CollectiveMainloopBwdSm80ILi2ELi2EN4cute5tupleIJNS5_1CILi128EEES8_NS7_ILi64EEEEEENS_10bfloat16_tEfNS_4arch4Sm80ELb1ELb0ELb1ELb1ELb0ELb0ELb0ELb0ELi2ELi4ELi4ELi4ELb0EEENS1_21CollectiveEpilogueBwdISA_SB_SD_Li256ELb1ELb0ELi2EEENS1_25SingleTileBwdLPTSchedulerILb1ELi128ELb0EEEEEEEEEvNT_6ParamsE$_ZN4cute3eso3ESOILb1ELb0EJNS_14ComposedLayoutINS_7SwizzleILi3ELi3ELi3EEENS_1CILj0EEENS_6LayoutINS_5tupleIJNS8_IJNS5_ILi8EEENS5_ILi16EEEEEENS8_IJNS5_ILi64EEENS5_ILi1EEEEEEEEENS8_IJNS8_IJSC_NS5_ILi512EEEEEENS8_IJSD_NS5_ILi0EEEEEEEEEEEEENS_10ViewEngineINS_8smem_ptrIPN7cutlass10bfloat16_tEEEEEEEC2ERKSM_RKST_)
        /*47e4*/ 	.word	0x00000000


	//----- nvinfo : EIATTR_FRAME_SIZE
	.align		4
.L_3078:
        /*47e8*/ 	.byte	0x04, 0x11
        /*47ea*/ 	.short	(.L_3080 - .L_3079)
	.align		4
.L_3079:
        /*47ec*/ 	.word	index@($_ZN7cutlass13device_kernelIN5flash19enable_sm80_to_sm89INS1_16FlashAttnBwdSm80INS1_25CollectiveMainloopBwdSm80ILi2ELi2EN4cute5tupleIJNS5_1CILi128EEES8_NS7_ILi64EEEEEENS_10bfloat16_tEfNS_4arch4Sm80ELb1ELb0ELb1ELb1ELb0ELb0ELb0ELb0ELi2ELi4ELi4ELi4ELb0EEENS1_21CollectiveEpilogueBwdISA_SB_SD_Li256ELb1ELb0ELi2EEENS1_25SingleTileBwdLPTSchedulerILb1ELi128ELb0EEEEEEEEEvNT_6ParamsE$_ZN4cute3eso3ESOILb1ELb0EJNS_14ComposedLayoutINS_7SwizzleILi3ELi3ELi3EEENS_1CILj0EEENS_6LayoutINS_5tupleIJNS5_ILi64EEENS5_ILi128EEEEEENS8_IJNS5_ILi1EEES9_EEEEEEENS_10ViewEngineINS_8smem_ptrIPN7cutlass10bfloat16_tEEEEEEEC2ERKSF_RKSM_)
        /*47f0*/ 	.word	0x00000000


	//----- nvinfo : EIATTR_FRAME_SIZE
	.align		4
.L_3080:
        /*47f4*/ 	.byte	0x04, 0x11
        /*47f6*/ 	.short	(.L_3082 - .L_3081)
	.align		4
.L_3081:
        /*47f8*/ 	.word	index@($_ZN7cutlass13device_kernelIN5flash19enable_sm80_to_sm89INS1_16FlashAttnBwdSm80INS1_25CollectiveMainloopBwdSm80ILi2ELi2EN4cute5tupleIJNS5_1CILi128EEES8_NS7_ILi64EEEEEENS_10bfloat16_tEfNS_4arch4Sm80ELb1ELb0ELb1ELb1ELb0ELb0ELb0ELb0ELi2ELi4ELi4ELi4ELb0EEENS1_21CollectiveEpilogueBwdISA_SB_SD_Li256ELb1ELb0ELi2EEENS1_25SingleTileBwdLPTSchedulerILb1ELi128ELb0EEEEEEEEEvNT_6ParamsE$_ZN4cute3eso3ESOILb1ELb0EJNS_14ComposedLayoutINS_7SwizzleILi3ELi3ELi3EEENS_1CILi0EEENS_6LayoutINS_5tupleIJNS8_IJNS8_IJNS5_ILi4EEENS5_ILi8EEEEEENS8_IJS9_NS5_ILi1EEEEEEEEENS8_IJNS8_IJNS5_ILi2EEESF_SF_EEENS8_IJSF_SA_EEEEEEEEENS8_IJNS8_IJNS8_IJNS5_ILi128EEESC_EEENS8_IJNS5_ILi16EEES6_EEEEEENS8_IJNS8_IJNS5_ILi64EEESA_NS5_ILi512EEEEEENS8_IJNS5_ILi8192EEENS5_ILi1024EEEEEEEEEEEEEEEENS_10ViewEngineINS_8smem_ptrIPN7cutlass10bfloat16_tEEEEEEEC2ERKSY_RKS15_)
        /*47fc*/ 	.word	0x00000000


	//----- nvinfo : EIATTR_FRAME_SIZE
	.align		4
.L_3082:
        /*4800*/ 	.byte	0x04, 0x11
        /*4802*/ 	.short	(.L_3084 - .L_3083)
	.align		4
.L_3083:
        /*4804*/ 	.word	index@($_ZN7cutlass13device_kernelIN5flash19enable_sm80_to_sm89INS1_16FlashAttnBwdSm80INS1_25CollectiveMainloopBwdSm80ILi2ELi2EN4cute5tupleIJNS5_1CILi128EEES8_NS7_ILi64EEEEEENS_10bfloat16_tEfNS_4arch4Sm80ELb1ELb0ELb1ELb1ELb0ELb0ELb0ELb0ELi2ELi4ELi4ELi4ELb0EEENS1_21CollectiveEpilogueBwdISA_SB_SD_Li256ELb1ELb0ELi2EEENS1_25SingleTileBwdLPTSchedulerILb1ELi128ELb0EEEEEEEEEvNT_6ParamsE$_ZN4cute3eso3ESOILb1ELb0EJNS_14ComposedLayoutINS_7SwizzleILi3ELi3ELi3EEENS_1CILi0EEENS_6LayoutINS_5tupleIJNS8_IJNS8_IJNS5_ILi4EEENS5_ILi8EEEEEENS8_IJS9_NS5_ILi1EEEEEEEEENS8_IJNS8_IJNS5_ILi2EEESF_SF_EEENS8_IJSF_NS8_IJS9_SF_EEEEEEEEEEEENS8_IJNS8_IJNS8_IJSF_NS5_ILi64EEEEEENS8_IJNS5_ILi1024EEES6_EEEEEENS8_IJNS8_IJSC_NS5_ILi512EEESA_EEENS8_IJNS5_ILi4096EEENS8_IJNS5_ILi16EEENS5_ILi8192EEEEEEEEEEEEEEEEEEENS_10ViewEngineINS_8smem_ptrIPN7cutlass10bfloat16_tEEEEEEEC2ERKS10_RKS17_)
        /*4808*/ 	.word	0x00000000


	//----- nvinfo : EIATTR_FRAME_SIZE
	.align		4
.L_3084:
        /*480c*/ 	.byte	0x04, 0x11
        /*480e*/ 	.short	(.L_3086 - .L_3085)
	.align		4
.L_3085:
        /*4810*/ 	.word	index@($_ZN7cutlass13device_kernelIN5flash19enable_sm80_to_sm89INS1_16FlashAttnBwdSm80INS1_25CollectiveMainloopBwdSm80ILi2ELi2EN4cute5tupleIJNS5_1CILi128EEES8_NS7_ILi64EEEEEENS_10bfloat16_tEfNS_4arch4Sm80ELb1ELb0ELb1ELb1ELb0ELb0ELb0ELb0ELi2ELi4ELi4ELi4ELb0EEENS1_21CollectiveEpilogueBwdISA_SB_SD_Li256ELb1ELb0ELi2EEENS1_25SingleTileBwdLPTSchedulerILb1ELi128ELb0EEEEEEEEEvNT_6ParamsE$_ZN4cute3eso3ESOILb1ELb0EJNS_14ComposedLayoutINS_7SwizzleILi3ELi3ELi3EEENS_1CILi0EEENS_6LayoutINS_5tupleIJNS8_IJNS8_IJNS5_ILi4EEENS5_ILi8EEEEEENS8_IJNS5_ILi2EEENS5_ILi1EEEEEEEEENS8_IJNS8_IJSC_SC_EEESB_EEEEEENS8_IJNS8_IJNS8_IJNS5_ILi128EEESD_EEENS8_IJSA_S6_EEEEEENS8_IJNS8_IJNS5_ILi64EEENS5_ILi512EEEEEENS8_IJNS5_ILi16EEENS5_ILi1024EEEEEEEEEEEEEEEENS_10ViewEngineINS_8smem_ptrIPN7cutlass10bfloat16_tEEEEEEEC2ERKSW_RKS13_)
        /*4814*/ 	.word	0x00000000


	//----- nvinfo : EIATTR_FRAME_SIZE
	.align		4
.L_3086:
        /*4818*/ 	.byte	0x04, 0x11
        /*481a*/ 	.short	(.L_3088 - .L_3087)
	.align		4
.L_3087:
        /*481c*/ 	.word	index@($_ZN7cutlass13device_kernelIN5flash19enable_sm80_to_sm89INS1_16FlashAttnBwdSm80INS1_25CollectiveMainloopBwdSm80ILi2ELi2EN4cute5tupleIJNS5_1CILi128EEES8_NS7_ILi64EEEEEENS_10bfloat16_tEfNS_4arch4Sm80ELb1ELb0ELb1ELb1ELb0ELb0ELb0ELb0ELi2ELi4ELi4ELi4ELb0EEENS1_21CollectiveEpilogueBwdISA_SB_SD_Li256ELb1ELb0ELi2EEENS1_25SingleTileBwdLPTSchedulerILb1ELi128ELb0EEEEEEEEEvNT_6ParamsE$_ZN4cute3eso3ESOILb1ELb0EJNS_14ComposedLayoutINS_7SwizzleILi3ELi3ELi3EEENS_1CILi0EEENS_6LayoutINS_5tupleIJNS8_IJNS8_IJNS5_ILi4EEENS5_ILi8EEEEEENS8_IJNS5_ILi2EEENS5_ILi1EEEEEEEEENS8_IJNS8_IJSC_SC_EEENS8_IJSA_S9_EEEEEEEEENS8_IJNS8_IJNS8_IJSC_NS5_ILi64EEEEEENS8_IJNS5_ILi512EEES6_EEEEEENS8_IJNS8_IJSD_SA_EEENS8_IJNS5_ILi1024EEENS5_ILi16EEEEEEEEEEEEEEEENS_10ViewEngineINS_8smem_ptrIPN7cutlass10bfloat16_tEEEEEEEC2ERKSW_RKS13_)
        /*4820*/ 	.word	0x00000000


	//----- nvinfo : EIATTR_FRAME_SIZE
	.align		4
.L_3088:
        /*4824*/ 	.byte	0x04, 0x11
        /*4826*/ 	.short	(.L_3090 - .L_3089)
	.align		4
.L_3089:
        /*4828*/ 	.word	index@($_ZN7cutlass13device_kernelIN5flash19enable_sm80_to_sm89INS1_16FlashAttnBwdSm80INS1_25CollectiveMainloopBwdSm80ILi2ELi2EN4cute5tupleIJNS5_1CILi128EEES8_NS7_ILi64EEEEEENS_10bfloat16_tEfNS_4arch4Sm80ELb1ELb0ELb1ELb1ELb0ELb0ELb0ELb0ELi2ELi4ELi4ELi4ELb0EEENS1_21CollectiveEpilogueBwdISA_SB_SD_Li256ELb1ELb0ELi2EEENS1_25SingleTileBwdLPTSchedulerILb1ELi128ELb0EEEEEEEEEvNT_6ParamsE$_ZN4cute3eso3ESOILb1ELb0EJNS_10UnderscoreEiiEEC2ERKS2_RKiS7_)
        /*482c*/ 	.word	0x00000000


	//----- nvinfo : EIATTR_FRAME_SIZE
	.align		4
.L_3090:
        /*4830*/ 	.byte	0x04, 0x11
        /*4832*/ 	.short	(.L_3092 - .L_3091)
	.align		4
.L_3091:
        /*4834*/ 	.word	index@($_ZN7cutlass13device_kernelIN5flash19enable_sm80_to_sm89INS1_16FlashAttnBwdSm80INS1_25CollectiveMainloopBwdSm80ILi2ELi2EN4cute5tupleIJNS5_1CILi128EEES8_NS7_ILi64EEEEEENS_10bfloat16_tEfNS_4arch4Sm80ELb1ELb0ELb1ELb1ELb0ELb0ELb0ELb0ELi2ELi4ELi4ELi4ELb0EEENS1_21CollectiveEpilogueBwdISA_SB_SD_Li256ELb1ELb0ELi2EEENS1_25SingleTileBwdLPTSchedulerILb1ELi128ELb0EEEEEEEEEvNT_6ParamsE$_ZN4cute3eso3ESOILb1ELb0EJNS_10UnderscoreEiEEC2ERKS2_RKi)
        /*4838*/ 	.word	0x00000000


	//----- nvinfo : EIATTR_FRAME_SIZE
	.align		4
.L_3092:
        /*483c*/ 	.byte	0x04, 0x11
        /*483e*/ 	.short	(.L_3094 - .L_3093)
	.align		4
.L_3093:
        /*4840*/ 	.word	index@($_ZN7cutlass13device_kernelIN5flash19enable_sm80_to_sm89INS1_16FlashAttnBwdSm80INS1_25CollectiveMainloopBwdSm80ILi2ELi2EN4cute5tupleIJNS5_1CILi128EEES8_NS7_ILi64EEEEEENS_10bfloat16_tEfNS_4arch4Sm80ELb1ELb0ELb1ELb1ELb0ELb0ELb0ELb0ELi2ELi4ELi4ELi4ELb0EEENS1_21CollectiveEpilogueBwdISA_SB_SD_Li256ELb1ELb0ELi2EEENS1_25SingleTileBwdLPTSchedulerILb1ELi128ELb0EEEEEEEEEvNT_6ParamsE$_ZN4cute3eso3ESOILb1ELb0EJNS_10UnderscoreES2_iEEC2ERKS2_S5_RKi)
        /*4844*/ 	.word	0x00000000


	//----- nvinfo : EIATTR_FRAME_SIZE
	.align		4
.L_3094:
        /*4848*/ 	.byte	0x04, 0x11
        /*484a*/ 	.short	(.L_3096 - .L_3095)
	.align		4
.L_3095:
        /*484c*/ 	.word	index@($_ZN7cutlass13device_kernelIN5flash19enable_sm80_to_sm89INS1_16FlashAttnBwdSm80INS1_25CollectiveMainloopBwdSm80ILi2ELi2EN4cute5tupleIJNS5_1CILi128EEES8_NS7_ILi64EEEEEENS_10bfloat16_tEfNS_4arch4Sm80ELb1ELb0ELb1ELb1ELb0ELb0ELb0ELb0ELi2ELi4ELi4ELi4ELb0EEENS1_21CollectiveEpilogueBwdISA_SB_SD_Li256ELb1ELb0ELi2EEENS1_25SingleTileBwdLPTSchedulerILb1ELi128ELb0EEEEEEEEEvNT_6ParamsE$_ZN4cute3eso3ESOILb1ELb0EJNS_10UnderscoreES2_S2_iEEC2ERKS2_S5_S5_RKi)
        /*4850*/ 	.word	0x00000000


	//----- nvinfo : EIATTR_FRAME_SIZE
	.align		4
.L_3096:
        /*4854*/ 	.byte	0x04, 0x11
        /*4856*/ 	.short	(.L_3098 - .L_3097)
	.align		4
.L_3097:
        /*4858*/ 	.word	index@($_ZN7cutlass13device_kernelIN5flash19enable_sm80_to_sm89INS1_16FlashAttnBwdSm80INS1_25CollectiveMainloopBwdSm80ILi2ELi2EN4cute5tupleIJNS5_1CILi128EEES8_NS7_ILi64EEEEEENS_10bfloat16_tEfNS_4arch4Sm80ELb1ELb0ELb1ELb1ELb0ELb0ELb0ELb0ELi2ELi4ELi4ELi4ELb0EEENS1_21CollectiveEpilogueBwdISA_SB_SD_Li256ELb1ELb0ELi2EEENS1_25SingleTileBwdLPTSchedulerILb1ELi128ELb0EEEEEEEEEvNT_6ParamsE$_ZN4cute3eso3ESOILb0ELb1EJlEEC2ERKl)
        /*485c*/ 	.word	0x00000000


	//----- nvinfo : EIATTR_FRAME_SIZE
	.align		4
.L_3098:
        /*4860*/ 	.byte	0x04, 0x11
        /*4862*/ 	.short	(.L_3100 - .L_3099)
	.align		4
.L_3099:
        /*4864*/ 	.word	index@($_ZN7cutlass13device_kernelIN5flash19enable_sm80_to_sm89INS1_16FlashAttnBwdSm80INS1_25CollectiveMainloopBwdSm80ILi2ELi2EN4cute5tupleIJNS5_1CILi128EEES8_NS7_ILi64EEEEEENS_10bfloat16_tEfNS_4arch4Sm80ELb1ELb0ELb1ELb1ELb0ELb0ELb0ELb0ELi2ELi4ELi4ELi4ELb0EEENS1_21CollectiveEpilogueBwdISA_SB_SD_Li256ELb1ELb0ELi2EEENS1_25SingleTileBwdLPTSchedulerILb1ELi128ELb0EEEEEEEEEvNT_6ParamsE$_ZN4cute3eso3ESOILb0ELb1EJiNS_1CILi72EEENS2_ILi512EEEEEC2ERKiRKS3_RKS4_)
        /*4868*/ 	.word	0x00000000


	//----- nvinfo : EIATTR_FRAME_SIZE
	.align		4
.L_3100:
        /*486c*/ 	.byte	0x04, 0x11
        /*486e*/ 	.short	(.L_3102 - .L_3101)
	.align		4
.L_3101:
        /*4870*/ 	.word	index@($_ZN7cutlass13device_kernelIN5flash19enable_sm80_to_sm89INS1_16FlashAttnBwdSm80INS1_25CollectiveMainloopBwdSm80ILi2ELi2EN4cute5tupleIJNS5_1CILi128EEES8_NS7_ILi64EEEEEENS_10bfloat16_tEfNS_4arch4Sm80ELb1ELb0ELb1ELb1ELb0ELb0ELb0ELb0ELi2ELi4ELi4ELi4ELb0EEENS1_21CollectiveEpilogueBwdISA_SB_SD_Li256ELb1ELb0ELi2EEENS1_25SingleTileBwdLPTSchedulerILb1ELi128ELb0EEEEEEEEEvNT_6ParamsE$_ZN4cute3eso3ESOILb0ELb1EJiNS_1CILi512EEEEEC2ERKiRKS3_)
        /*4874*/ 	.word	0x00000000


	//----- nvinfo : EIATTR_FRAME_SIZE
	.align		4
.L_3102:
        /*4878*/ 	.byte	0x04, 0x11
        /*487a*/ 	.short	(.L_3104 - .L_3103)
	.align		4
.L_3103:
        /*487c*/ 	.word	index@($_ZN7cutlass13device_kernelIN5flash19enable_sm80_to_sm89INS1_16FlashAttnBwdSm80INS1_25CollectiveMainloopBwdSm80ILi2ELi2EN4cute5tupleIJNS5_1CILi128EEES8_NS7_ILi64EEEEEENS_10bfloat16_tEfNS_4arch4Sm80ELb1ELb0ELb1ELb1ELb0ELb0ELb0ELb0ELi2ELi4ELi4ELi4ELb0EEENS1_21CollectiveEpilogueBwdISA_SB_SD_Li256ELb1ELb0ELi2EEENS1_25SingleTileBwdLPTSchedulerILb1ELi128ELb0EEEEEEEEEvNT_6ParamsE$_ZN4cute3eso3ESOILb0ELb1EJiNS_1CILi4096EEEEEC2ERKiRKS3_)
        /*4880*/ 	.word	0x00000000


	//----- nvinfo : EIATTR_FRAME_SIZE
	.align		4
.L_3104:
        /*4884*/ 	.byte	0x04, 0x11
        /*4886*/ 	.short	(.L_3106 - .L_3105)
	.align		4
.L_3105:
        /*4888*/ 	.word	index@($_ZN7cutlass13device_kernelIN5flash19enable_sm80_to_sm89INS1_16FlashAttnBwdSm80INS1_25CollectiveMainloopBwdSm80ILi2ELi2EN4cute5tupleIJNS5_1CILi128EEES8_NS7_ILi64EEEEEENS_10bfloat16_tEfNS_4arch4Sm80ELb1ELb0ELb1ELb1ELb0ELb0ELb0ELb0ELi2ELi4ELi4ELi4ELb0EEENS1_21CollectiveEpilogueBwdISA_SB_SD_Li256ELb1ELb0ELi2EEENS1_25SingleTileBwdLPTSchedulerILb1ELi128ELb0EEEEEEEEEvNT_6ParamsE$_ZN4cute3eso3ESOILb0ELb1EJiNS_1CILi144EEENS2_ILi512EEEEEC2ERKiRKS3_RKS4_)
        /*488c*/ 	.word	0x00000000


	//----- nvinfo : EIATTR_FRAME_SIZE
	.align		4
.L_3106:
        /*4890*/ 	.byte	0x04, 0x11
        /*4892*/ 	.short	(.L_3108 - .L_3107)
	.align		4
.L_3107:
        /*4894*/ 	.word	index@($_ZN7cutlass13device_kernelIN5flash19enable_sm80_to_sm89INS1_16FlashAttnBwdSm80INS1_25CollectiveMainloopBwdSm80ILi2ELi2EN4cute5tupleIJNS5_1CILi128EEES8_NS7_ILi64EEEEEENS_10bfloat16_tEfNS_4arch4Sm80ELb1ELb0ELb1ELb1ELb0ELb0ELb0ELb0ELi2ELi4ELi4ELi4ELb0EEENS1_21CollectiveEpilogueBwdISA_SB_SD_Li256ELb1ELb0ELi2EEENS1_25SingleTileBwdLPTSchedulerILb1ELi128ELb0EEEEEEEEEvNT_6ParamsE$_ZN4cute3eso3ESOILb0ELb1EJiNS_1CILi144EEENS2_ILi288EEEEEC2ERKiRKS3_RKS4_)
        /*4898*/ 	.word	0x00000000


	//----- nvinfo : EIATTR_FRAME_SIZE
	.align		4
.L_3108:
        /*489c*/ 	.byte	0x04, 0x11
        /*489e*/ 	.short	(.L_3110 - .L_3109)
	.align		4
.L_3109:
        /*48a0*/ 	.word	index@($_ZN7cutlass13device_kernelIN5flash19enable_sm80_to_sm89INS1_16FlashAttnBwdSm80INS1_25CollectiveMainloopBwdSm80ILi2ELi2EN4cute5tupleIJNS5_1CILi128EEES8_NS7_ILi64EEEEEENS_10bfloat16_tEfNS_4arch4Sm80ELb1ELb0ELb1ELb1ELb0ELb0ELb0ELb0ELi2ELi4ELi4ELi4ELb0EEENS1_21CollectiveEpilogueBwdISA_SB_SD_Li256ELb1ELb0ELi2EEENS1_25SingleTileBwdLPTSchedulerILb1ELi128ELb0EEEEEEEEEvNT_6ParamsE$_ZN4cute3eso3ESOILb0ELb1EJiNS_1CILi0EEEEEC2ERKiRKS3_)
        /*48a4*/ 	.word	0x00000000


	//----- nvinfo : EIATTR_FRAME_SIZE
	.align		4
.L_3110:
        /*48a8*/ 	.byte	0x04, 0x11
        /*48aa*/ 	.short	(.L_3112 - .L_3111)
	.align		4
.L_3111:
        /*48ac*/ 	.word	index@($_ZN7cutlass13device_kernelIN5flash19enable_sm80_to_sm89INS1_16FlashAttnBwdSm80INS1_25CollectiveMainloopBwdSm80ILi2ELi2EN4cute5tupleIJNS5_1CILi128EEES8_NS7_ILi64EEEEEENS_10bfloat16_tEfNS_4arch4Sm80ELb1ELb0ELb1ELb1ELb0ELb0ELb0ELb0ELi2ELi4ELi4ELi4ELb0EEENS1_21CollectiveEpilogueBwdISA_SB_SD_Li256ELb1ELb0ELi2EEENS1_25SingleTileBwdLPTSchedulerILb1ELi128ELb0EEEEEEEEEvNT_6ParamsE$_ZN4cute3eso3ESOILb0ELb1EJiEEC2ERKi)
        /*48b0*/ 	.word	0x00000000


	//----- nvinfo : EIATTR_FRAME_SIZE
	.align		4
.L_3112:
        /*48b4*/ 	.byte	0x04, 0x11
        /*48b6*/ 	.short	(.L_3114 - .L_3113)
	.align		4
.L_3113:
        /*48b8*/ 	.word	index@($_ZN7cutlass13device_kernelIN5flash19enable_sm80_to_sm89INS1_16FlashAttnBwdSm80INS1_25CollectiveMainloopBwdSm80ILi2ELi2EN4cute5tupleIJNS5_1CILi128EEES8_NS7_ILi64EEEEEENS_10bfloat16_tEfNS_4arch4Sm80ELb1ELb0ELb1ELb1ELb0ELb0ELb0ELb0ELi2ELi4ELi4ELi4ELb0EEENS1_21CollectiveEpilogueBwdISA_SB_SD_Li256ELb1ELb0ELi2EEENS1_25SingleTileBwdLPTSchedulerILb1ELi128ELb0EEEEEEEEEvNT_6ParamsE$_ZN4cute3eso3ESOILb0ELb1EJNS_6LayoutINS_5tupleIJNS3_IJNS_1CILi8EEENS4_ILi1EEEEEENS4_ILi2EEEEEENS3_IJNS3_IJS6_NS4_ILi0EEEEEEiEEEEESA_EEC2ERKSD_RKSA_)
        /*48bc*/ 	.word	0x00000000


	//----- nvinfo : EIATTR_FRAME_SIZE
	.align		4
.L_3114:
        /*48c0*/ 	.byte	0x04, 0x11
        /*48c2*/ 	.short	(.L_3116 - .L_3115)
	.align		4
.L_3115:
        /*48c4*/ 	.word	index@($_ZN7cutlass13device_kernelIN5flash19enable_sm80_to_sm89INS1_16FlashAttnBwdSm80INS1_25CollectiveMainloopBwdSm80ILi2ELi2EN4cute5tupleIJNS5_1CILi128EEES8_NS7_ILi64EEEEEENS_10bfloat16_tEfNS_4arch4Sm80ELb1ELb0ELb1ELb1ELb0ELb0ELb0ELb0ELi2ELi4ELi4ELi4ELb0EEENS1_21CollectiveEpilogueBwdISA_SB_SD_Li256ELb1ELb0ELi2EEENS1_25SingleTileBwdLPTSchedulerILb1ELi128ELb0EEEEEEEEEvNT_6ParamsE$_ZN4cute3eso3ESOILb0ELb1EJNS_5tupleIJiiEEENS_1CILi8192EEEEEC2ERKS3_RKS5_)
        /*48c8*/ 	.word	0x00000000


	//----- nvinfo : EIATTR_FRAME_SIZE
	.align		4
.L_3116:
        /*48cc*/ 	.byte	0x04, 0x11
        /*48ce*/ 	.short	(.L_3118 - .L_3117)
	.align		4
.L_3117:
        /*48d0*/ 	.word	index@($_ZN7cutlass13device_kernelIN5flash19enable_sm80_to_sm89INS1_16FlashAttnBwdSm80INS1_25CollectiveMainloopBwdSm80ILi2ELi2EN4cute5tupleIJNS5_1CILi128EEES8_NS7_ILi64EEEEEENS_10bfloat16_tEfNS_4arch4Sm80ELb1ELb0ELb1ELb1ELb0ELb0ELb0ELb0ELi2ELi4ELi4ELi4ELb0EEENS1_21CollectiveEpilogueBwdISA_SB_SD_Li256ELb1ELb0ELi2EEENS1_25SingleTileBwdLPTSchedulerILb1ELi128ELb0EEEEEEEEEvNT_6ParamsE$_ZN4cute3eso3ESOILb0ELb1EJNS_5tupleIJiiEEENS_1CILi1024EEEEEC2ERKS3_RKS5_)
        /*48d4*/ 	.word	0x00000000


	//----- nvinfo : EIATTR_FRAME_SIZE
	.align		4
.L_3118:
        /*48d8*/ 	.byte	0x04, 0x11
        /*48da*/ 	.short	(.L_3120 - .L_3119)
	.align		4
.L_3119:
        /*48dc*/ 	.word	index@($_ZN7cutlass13device_kernelIN5flash19enable_sm80_to_sm89INS1_16FlashAttnBwdSm80INS1_25CollectiveMainloopBwdSm80ILi2ELi2EN4cute5tupleIJNS5_1CILi128EEES8_NS7_ILi64EEEEEENS_10bfloat16_tEfNS_4arch4Sm80ELb1ELb0ELb1ELb1ELb0ELb0ELb0ELb0ELi2ELi4ELi4ELi4ELb0EEENS1_21CollectiveEpilogueBwdISA_SB_SD_Li256ELb1ELb0ELi2EEENS1_25SingleTileBwdLPTSchedulerILb1ELi128ELb0EEEEEEEEEvNT_6ParamsE$_ZN4cute3eso3ESOILb0ELb1EJNS_5tupleIJiiEEEEEC2ERKS3_)
        /*48e0*/ 	.word	0x00000000


	//----- nvinfo : EIATTR_FRAME_SIZE
	.align		4
.L_3120:
        /*48e4*/ 	.byte	0x04, 0x11
        /*48e6*/ 	.short	(.L_3122 - .L_3121)
	.align		4
.L_3121:
        /*48e8*/ 	.word	index@($_ZN7cutlass13device_kernelIN5flash19enable_sm80_to_sm89INS1_16FlashAttnBwdSm80INS1_25CollectiveMainloopBwdSm80ILi2ELi2EN4cute5tupleIJNS5_1CILi128EEES8_NS7_ILi64EEEEEENS_10bfloat16_tEfNS_4arch4Sm80ELb1ELb0ELb1ELb1ELb0ELb0ELb0ELb0ELi2ELi4ELi4ELi4ELb0EEENS1_21CollectiveEpilogueBwdISA_SB_SD_Li256ELb1ELb0ELi2EEENS1_25SingleTileBwdLPTSchedulerILb1ELi128ELb0EEEEEEEEEvNT_6ParamsE$_ZN4cute3eso3ESOILb0ELb1EJNS_5tupleIJiNS2_IJiiEEEEEENS2_IJNS_10UnderscoreENS2_IJS5_S5_EEEEEEEEC2ERKS4_RKS7_)
        /*48ec*/ 	.word	0x00000000


	//----- nvinfo : EIATTR_FRAME_SIZE
	.align		4
.L_3122:
        /*48f0*/ 	.byte	0x04, 0x11
        /*48f2*/ 	.short	(.L_3124 - .L_3123)
	.align		4
.L_3123:
        /*48f4*/ 	.word	index@($_ZN7cutlass13device_kernelIN5flash19enable_sm80_to_sm89INS1_16FlashAttnBwdSm80INS1_25CollectiveMainloopBwdSm80ILi2ELi2EN4cute5tupleIJNS5_1CILi128EEES8_NS7_ILi64EEEEEENS_10bfloat16_tEfNS_4arch4Sm80ELb1ELb0ELb1ELb1ELb0ELb0ELb0ELb0ELi2ELi4ELi4ELi4ELb0EEENS1_21CollectiveEpilogueBwdISA_SB_SD_Li256ELb1ELb0ELi2EEENS1_25SingleTileBwdLPTSchedulerILb1ELi128ELb0EEEEEEEEEvNT_6ParamsE$_ZN4cute3eso3ESOILb0ELb1EJNS_5tupleIJiNS2_IJiNS_1CILi0EEEEEEEEENS2_IJNS_10UnderscoreENS2_IJS7_S7_EEEEEEEEC2ERKS6_RKS9_)
        /*48f8*/ 	.word	0x00000000


	//----- nvinfo : EIATTR_FRAME_SIZE
	.align		4
.L_3124:
        /*48fc*/ 	.byte	0x04, 0x11
        /*48fe*/ 	.short	(.L_3126 - .L_3125)
	.align		4
.L_3125:
        /*4900*/ 	.word	index@($_ZN7cutlass13device_kernelIN5flash19enable_sm80_to_sm89INS1_16FlashAttnBwdSm80INS1_25CollectiveMainloopBwdSm80ILi2ELi2EN4cute5tupleIJNS5_1CILi128EEES8_NS7_ILi64EEEEEENS_10bfloat16_tEfNS_4arch4Sm80ELb1ELb0ELb1ELb1ELb0ELb0ELb0ELb0ELi2ELi4ELi4ELi4ELb0EEENS1_21CollectiveEpilogueBwdISA_SB_SD_Li256ELb1ELb0ELi2EEENS1_25SingleTileBwdLPTSchedulerILb1ELi128ELb0EEEEEEEEEvNT_6ParamsE$_ZN4cute3eso3ESOILb0ELb0EJiiiNS_1CILi72EEENS2_ILi512EEEEEC2ERKiS7_S7_RKS3_RKS4_)
        /*4904*/ 	.word	0x00000000


	//----- nvinfo : EIATTR_FRAME_SIZE
	.align		4
.L_3126:
        /*4908*/ 	.byte	0x04, 0x11
        /*490a*/ 	.short	(.L_3128 - .L_3127)
	.align		4
.L_3127:
        /*490c*/ 	.word	index@($_ZN7cutlass13device_kernelIN5flash19enable_sm80_to_sm89INS1_16FlashAttnBwdSm80INS1_25CollectiveMainloopBwdSm80ILi2ELi2EN4cute5tupleIJNS5_1CILi128EEES8_NS7_ILi64EEEEEENS_10bfloat16_tEfNS_4arch4Sm80ELb1ELb0ELb1ELb1ELb0ELb0ELb0ELb0ELi2ELi4ELi4ELi4ELb0EEENS1_21CollectiveEpilogueBwdISA_SB_SD_Li256ELb1ELb0ELi2EEENS1_25SingleTileBwdLPTSchedulerILb1ELi128ELb0EEEEEEEEEvNT_6ParamsE$_ZN4cute3eso3ESOILb0ELb0EJiiiNS_1CILi144EEENS2_ILi512EEEEEC2ERKiS7_S7_RKS3_RKS4_)
        /*4910*/ 	.word	0x00000000


	//----- nvinfo : EIATTR_FRAME_SIZE
	.align		4
.L_3128:
        /*4914*/ 	.byte	0x04, 0x11
        /*4916*/ 	.short	(.L_3130 - .L_3129)
	.align		4
.L_3129:
        /*4918*/ 	.word	index@($_ZN7cutlass13device_kernelIN5flash19enable_sm80_to_sm89INS1_16FlashAttnBwdSm80INS1_25CollectiveMainloopBwdSm80ILi2ELi2EN4cute5tupleIJNS5_1CILi128EEES8_NS7_ILi64EEEEEENS_10bfloat16_tEfNS_4arch4Sm80ELb1ELb0ELb1ELb1ELb0ELb0ELb0ELb0ELi2ELi4ELi4ELi4ELb0EEENS1_21CollectiveEpilogueBwdISA_SB_SD_Li256ELb1ELb0ELi2EEENS1_25SingleTileBwdLPTSchedulerILb1ELi128ELb0EEEEEEEEEvNT_6ParamsE$_ZN4cute3eso3ESOILb0ELb0EJiiiNS_1CILi0EEEEEC2ERKiS6_S6_RKS3_)
        /*491c*/ 	.word	0x00000000


	//----- nvinfo : EIATTR_FRAME_SIZE
	.align		4
.L_3130:
        /*4920*/ 	.byte	0x04, 0x11
        /*4922*/ 	.short	(.L_3132 - .L_3131)
	.align		4
.L_3131:
        /*4924*/ 	.word	index@($_ZN7cutlass13device_kernelIN5flash19enable_sm80_to_sm89INS1_16FlashAttnBwdSm80INS1_25CollectiveMainloopBwdSm80ILi2ELi2EN4cute5tupleIJNS5_1CILi128EEES8_NS7_ILi64EEEEEENS_10bfloat16_tEfNS_4arch4Sm80ELb1ELb0ELb1ELb1ELb0ELb0ELb0ELb0ELi2ELi4ELi4ELi4ELb0EEENS1_21CollectiveEpilogueBwdISA_SB_SD_Li256ELb1ELb0ELi2EEENS1_25SingleTileBwdLPTSchedulerILb1ELi128ELb0EEEEEEEEEvNT_6ParamsE$_ZN4cute3eso3ESOILb0ELb0EJiiiEEC2ERKiS4_S4_)
        /*4928*/ 	.word	0x00000000


	//----- nvinfo : EIATTR_FRAME_SIZE
	.align		4
.L_3132:
        /*492c*/ 	.byte	0x04, 0x11
        /*492e*/ 	.short	(.L_3134 - .L_3133)
	.align		4
.L_3133:
        /*4930*/ 	.word	index@($_ZN7cutlass13device_kernelIN5flash19enable_sm80_to_sm89INS1_16FlashAttnBwdSm80INS1_25CollectiveMainloopBwdSm80ILi2ELi2EN4cute5tupleIJNS5_1CILi128EEES8_NS7_ILi64EEEEEENS_10bfloat16_tEfNS_4arch4Sm80ELb1ELb0ELb1ELb1ELb0ELb0ELb0ELb0ELi2ELi4ELi4ELi4ELb0EEENS1_21CollectiveEpilogueBwdISA_SB_SD_Li256ELb1ELb0ELi2EEENS1_25SingleTileBwdLPTSchedulerILb1ELi128ELb0EEEEEEEEEvNT_6ParamsE$_ZN4cute3eso3ESOILb0ELb0EJiiNS_1CILi8192EEEEEC2ERKiS6_RKS3_)
        /*4934*/ 	.word	0x00000000


	//----- nvinfo : EIATTR_FRAME_SIZE
	.align		4
.L_3134:
        /*4938*/ 	.byte	0x04, 0x11
        /*493a*/ 	.short	(.L_3136 - .L_3135)
	.align		4
.L_3135:
        /*493c*/ 	.word	index@($_ZN7cutlass13device_kernelIN5flash19enable_sm80_to_sm89INS1_16FlashAttnBwdSm80INS1_25CollectiveMainloopBwdSm80ILi2ELi2EN4cute5tupleIJNS5_1CILi128EEES8_NS7_ILi64EEEEEENS_10bfloat16_tEfNS_4arch4Sm80ELb1ELb0ELb1ELb1ELb0ELb0ELb0ELb0ELi2ELi4ELi4ELi4ELb0EEENS1_21CollectiveEpilogueBwdISA_SB_SD_Li256ELb1ELb0ELi2EEENS1_25SingleTileBwdLPTSchedulerILb1ELi128ELb0EEEEEEEEEvNT_6ParamsE$_ZN4cute3eso3ESOILb0ELb0EJiiNS_1CILi72EEENS2_ILi512EEEEEC2ERKiS7_RKS3_RKS4_)
        /*4940*/ 	.word	0x00000000


	//----- nvinfo : EIATTR_FRAME_SIZE
	.align		4
.L_3136:
        /*4944*/ 	.byte	0x04, 0x11
        /*4946*/ 	.short	(.L_3138 - .L_3137)
	.align		4
.L_3137:
        /*4948*/ 	.word	index@($_ZN7cutlass13device_kernelIN5flash19enable_sm80_to_sm89INS1_16FlashAttnBwdSm80INS1_25CollectiveMainloopBwdSm80ILi2ELi2EN4cute5tupleIJNS5_1CILi128EEES8_NS7_ILi64EEEEEENS_10bfloat16_tEfNS_4arch4Sm80ELb1ELb0ELb1ELb1ELb0ELb0ELb0ELb0ELi2ELi4ELi4ELi4ELb0EEENS1_21CollectiveEpilogueBwdISA_SB_SD_Li256ELb1ELb0ELi2EEENS1_25SingleTileBwdLPTSchedulerILb1ELi128ELb0EEEEEEEEEvNT_6ParamsE$_ZN4cute3eso3ESOILb0ELb0EJiiNS_1CILi144EEENS2_ILi512EEEEEC2ERKiS7_RKS3_RKS4_)
        /*494c*/ 	.word	0x00000000


	//----- nvinfo : EIATTR_FRAME_SIZE
	.align		4
.L_3138:
        /*4950*/ 	.byte	0x04, 0x11
        /*4952*/ 	.short	(.L_3140 - .L_3139)
	.align		4
.L_3139:
        /*4954*/ 	.word	index@($_ZN7cutlass13device_kernelIN5flash19enable_sm80_to_sm89INS1_16FlashAttnBwdSm80INS1_25CollectiveMainloopBwdSm80ILi2ELi2EN4cute5tupleIJNS5_1CILi128EEES8_NS7_ILi64EEEEEENS_10bfloat16_tEfNS_4arch4Sm80ELb1ELb0ELb1ELb1ELb0ELb0ELb0ELb0ELi2ELi4ELi4ELi4ELb0EEENS1_21CollectiveEpilogueBwdISA_SB_SD_Li256ELb1ELb0ELi2EEENS1_25SingleTileBwdLPTSchedulerILb1ELi128ELb0EEEEEEEEEvNT_6ParamsE$_ZN4cute3eso3ESOILb0ELb0EJiiNS_1CILi1024EEEEEC2ERKiS6_RKS3_)
        /*4958*/ 	.word	0x00000000


	//----- nvinfo : EIATTR_FRAME_SIZE
	.align		4
.L_3140:
        /*495c*/ 	.byte	0x04, 0x11
        /*495e*/ 	.short	(.L_3142 - .L_3141)
	.align		4
.L_3141:
        /*4960*/ 	.word	index@($_ZN7cutlass13device_kernelIN5flash19enable_sm80_to_sm89INS1_16FlashAttnBwdSm80INS1_25CollectiveMainloopBwdSm80ILi2ELi2EN4cute5tupleIJNS5_1CILi128EEES8_NS7_ILi64EEEEEENS_10bfloat16_tEfNS_4arch4Sm80ELb1ELb0ELb1ELb1ELb0ELb0ELb0ELb0ELi2ELi4ELi4ELi4ELb0EEENS1_21CollectiveEpilogueBwdISA_SB_SD_Li256ELb1ELb0ELi2EEENS1_25SingleTileBwdLPTSchedulerILb1ELi128ELb0EEEEEEEEEvNT_6ParamsE$_ZN4cute3eso3ESOILb0ELb0EJiiNS_1CILi0EEEEEC2ERKiS6_RKS3_)
        /*4964*/ 	.word	0x00000000


	//----- nvinfo : EIATTR_FRAME_SIZE
	.align		4
.L_3142:
        /*4968*/ 	.byte	0x04, 0x11
        /*496a*/ 	.short	(.L_3144 - .L_3143)
	.align		4
.L_3143:
        /*496c*/ 	.word	index@($_ZN7cutlass13device_kernelIN5flash19enable_sm80_to_sm89INS1_16FlashAttnBwdSm80INS1_25CollectiveMainloopBwdSm80ILi2ELi2EN4cute5tupleIJNS5_1CILi128EEES8_NS7_ILi64EEEEEENS_10bfloat16_tEfNS_4arch4Sm80ELb1ELb0ELb1ELb1ELb0ELb0ELb0ELb0ELi2ELi4ELi4ELi4ELb0EEENS1_21CollectiveEpilogueBwdISA_SB_SD_Li256ELb1ELb0ELi2EEENS1_25SingleTileBwdLPTSchedulerILb1ELi128ELb0EEEEEEEEEvNT_6ParamsE$_ZN4cute3eso3ESOILb0ELb0EJiiEEC2ERKiS4_)
        /*4970*/ 	.word	0x00000000


	//----- nvinfo : EIATTR_FRAME_SIZE
	.align		4
.L_3144:
        /*4974*/ 	.byte	0x04, 0x11
        /*4976*/ 	.short	(.L_3146 - .L_3145)
	.align		4
.L_3145:
        /*4978*/ 	.word	index@($_ZN7cutlass13device_kernelIN5flash19enable_sm80_to_sm89INS1_16FlashAttnBwdSm80INS1_25CollectiveMainloopBwdSm80ILi2ELi2EN4cute5tupleIJNS5_1CILi128EEES8_NS7_ILi64EEEEEENS_10bfloat16_tEfNS_4arch4Sm80ELb1ELb0ELb1ELb1ELb0ELb0ELb0ELb0ELi2ELi4ELi4ELi4ELb0EEENS1_21CollectiveEpilogueBwdISA_SB_SD_Li256ELb1ELb0ELi2EEENS1_25SingleTileBwdLPTSchedulerILb1ELi128ELb0EEEEEEEEEvNT_6ParamsE$_ZN4cute3eso3ESOILb0ELb0EJiNS_5tupleIJiiEEEEEC2ERKiRKS3_)
        /*497c*/ 	.word	0x00000000


	//----- nvinfo : EIATTR_FRAME_SIZE
	.align		4
.L_3146:
        /*4980*/ 	.byte	0x04, 0x11
        /*4982*/ 	.short	(.L_3148 - .L_3147)
	.align		4
.L_3147:
        /*4984*/ 	.word	index@($_ZN7cutlass13device_kernelIN5flash19enable_sm80_to_sm89INS1_16FlashAttnBwdSm80INS1_25CollectiveMainloopBwdSm80ILi2ELi2EN4cute5tupleIJNS5_1CILi128EEES8_NS7_ILi64EEEEEENS_10bfloat16_tEfNS_4arch4Sm80ELb1ELb0ELb1ELb1ELb0ELb0ELb0ELb0ELi2ELi4ELi4ELi4ELb0EEENS1_21CollectiveEpilogueBwdISA_SB_SD_Li256ELb1ELb0ELi2EEENS1_25SingleTileBwdLPTSchedulerILb1ELi128ELb0EEEEEEEEEvNT_6ParamsE$_ZN4cute3eso3ESOILb0ELb0EJiNS_5tupleIJiNS_1CILi0EEEEEEEEC2ERKiRKS5_)
        /*4988*/ 	.word	0x00000000


	//----- nvinfo : EIATTR_FRAME_SIZE
	.align		4
.L_3148:
        /*498c*/ 	.byte	0x04, 0x11
        /*498e*/ 	.short	(.L_3150 - .L_3149)
	.align		4
.L_3149:
        /*4990*/ 	.word	index@($_ZN7cutlass13device_kernelIN5flash19enable_sm80_to_sm89INS1_16FlashAttnBwdSm80INS1_25CollectiveMainloopBwdSm80ILi2ELi2EN4cute5tupleIJNS5_1CILi128EEES8_NS7_ILi64EEEEEENS_10bfloat16_tEfNS_4arch4Sm80ELb1ELb0ELb1ELb1ELb0ELb0ELb0ELb0ELi2ELi4ELi4ELi4ELb0EEENS1_21CollectiveEpilogueBwdISA_SB_SD_Li256ELb1ELb0ELi2EEENS1_25SingleTileBwdLPTSchedulerILb1ELi128ELb0EEEEEEEEEvNT_6ParamsE$_ZN4cute3eso3ESOILb0ELb0EJNS_6LayoutINS_5tupleIJNS3_IJNS_1CILi8EEENS4_ILi1EEEEEENS4_ILi4EEES6_EEENS3_IJNS3_IJS6_NS4_ILi0EEEEEElSA_EEEEElEEC2ERKSD_RKl)
        /*4994*/ 	.word	0x00000000


	//----- nvinfo : EIATTR_FRAME_SIZE
	.align		4
.L_3150:
        /*4998*/ 	.byte	0x04, 0x11
        /*499a*/ 	.short	(.L_3152 - .L_3151)
	.align		4
.L_3151:
        /*499c*/ 	.word	index@($_ZN7cutlass13device_kernelIN5flash19enable_sm80_to_sm89INS1_16FlashAttnBwdSm80INS1_25CollectiveMainloopBwdSm80ILi2ELi2EN4cute5tupleIJNS5_1CILi128EEES8_NS7_ILi64EEEEEENS_10bfloat16_tEfNS_4arch4Sm80ELb1ELb0ELb1ELb1ELb0ELb0ELb0ELb0ELi2ELi4ELi4ELi4ELb0EEENS1_21CollectiveEpilogueBwdISA_SB_SD_Li256ELb1ELb0ELi2EEENS1_25SingleTileBwdLPTSchedulerILb1ELi128ELb0EEEEEEEEEvNT_6ParamsE$_ZN4cute3eso3ESOILb0ELb0EJNS_6LayoutINS_5tupleIJNS3_IJNS_1CILi8EEENS4_ILi1EEEEEENS4_ILi4EEES6_EEENS3_IJNS3_IJS6_NS4_ILi0EEEEEElSA_EEEEENS_10ViewEngineINS_8gmem_ptrIPKN7cutlass10bfloat16_tEEEEEEEC2ERKSD_RKSL_)
        /*49a0*/ 	.word	0x00000000


	//----- nvinfo : EIATTR_FRAME_SIZE
	.align		4
.L_3152:
        /*49a4*/ 	.byte	0x04, 0x11
        /*49a6*/ 	.short	(.L_3154 - .L_3153)
	.align		4
.L_3153:
        /*49a8*/ 	.word	index@($_ZN7cutlass13device_kernelIN5flash19enable_sm80_to_sm89INS1_16FlashAttnBwdSm80INS1_25CollectiveMainloopBwdSm80ILi2ELi2EN4cute5tupleIJNS5_1CILi128EEES8_NS7_ILi64EEEEEENS_10bfloat16_tEfNS_4arch4Sm80ELb1ELb0ELb1ELb1ELb0ELb0ELb0ELb0ELi2ELi4ELi4ELi4ELb0EEENS1_21CollectiveEpilogueBwdISA_SB_SD_Li256ELb1ELb0ELi2EEENS1_25SingleTileBwdLPTSchedulerILb1ELi128ELb0EEEEEEEEEvNT_6ParamsE$_ZN4cute3eso3ESOILb0ELb0EJNS_6LayoutINS_5tupleIJNS3_IJNS_1CILi8EEENS4_ILi1EEEEEENS4_ILi2EEES5_EEENS3_IJNS3_IJS6_NS4_ILi0EEEEEEiNS4_ILi1024EEEEEEEEiEEC2ERKSE_RKi)
        /*49ac*/ 	.word	0x00000000


	//----- nvinfo : EIATTR_FRAME_SIZE
	.align		4
.L_3154:
        /*49b0*/ 	.byte	0x04, 0x11
        /*49b2*/ 	.short	(.L_3156 - .L_3155)
	.align		4
.L_3155:
        /*49b4*/ 	.word	index@($_ZN7cutlass13device_kernelIN5flash19enable_sm80_to_sm89INS1_16FlashAttnBwdSm80INS1_25CollectiveMainloopBwdSm80ILi2ELi2EN4cute5tupleIJNS5_1CILi128EEES8_NS7_ILi64EEEEEENS_10bfloat16_tEfNS_4arch4Sm80ELb1ELb0ELb1ELb1ELb0ELb0ELb0ELb0ELi2ELi4ELi4ELi4ELb0EEENS1_21CollectiveEpilogueBwdISA_SB_SD_Li256ELb1ELb0ELi2EEENS1_25SingleTileBwdLPTSchedulerILb1ELi128ELb0EEEEEEEEEvNT_6ParamsE$_ZN4cute3eso3ESOILb0ELb0EJNS_6LayoutINS_5tupleIJNS3_IJNS_1CILi8EEENS4_ILi1EEEEEENS4_ILi2EEES5_EEENS3_IJNS3_IJS6_NS4_ILi0EEEEEEiNS4_ILi1024EEEEEEEENS_10ViewEngineINS_8smem_ptrIPN7cutlass10bfloat16_tEEEEEEEC2ERKSE_RKSL_)
        /*49b8*/ 	.word	0x00000000


	//----- nvinfo : EIATTR_FRAME_SIZE
	.align		4
.L_3156:
        /*49bc*/ 	.byte	0x04, 0x11
        /*49be*/ 	.short	(.L_3158 - .L_3157)
	.align		4
.L_3157:
        /*49c0*/ 	.word	index@($_ZN7cutlass13device_kernelIN5flash19enable_sm80_to_sm89INS1_16FlashAttnBwdSm80INS1_25CollectiveMainloopBwdSm80ILi2ELi2EN4cute5tupleIJNS5_1CILi128EEES8_NS7_ILi64EEEEEENS_10bfloat16_tEfNS_4arch4Sm80ELb1ELb0ELb1ELb1ELb0ELb0ELb0ELb0ELi2ELi4ELi4ELi4ELb0EEENS1_21CollectiveEpilogueBwdISA_SB_SD_Li256ELb1ELb0ELi2EEENS1_25SingleTileBwdLPTSchedulerILb1ELi128ELb0EEEEEEEEEvNT_6ParamsE$_ZN4cute3eso3ESOILb0ELb0EJNS_6LayoutINS_5tupleIJNS3_IJNS_1CILi8EEENS4_ILi1EEEEEENS4_ILi2EEENS3_IJS8_S8_EEEEEENS3_IJNS3_IJS6_NS4_ILi0EEEEEENS4_ILi4096EEENS3_IJiiEEEEEEEEiEEC2ERKSG_RKi)
        /*49c4*/ 	.word	0x00000000


	//----- nvinfo : EIATTR_FRAME_SIZE
	.align		4
.L_3158:
        /*49c8*/ 	.byte	0x04, 0x11
        /*49ca*/ 	.short	(.L_3160 - .L_3159)
	.align		4
.L_3159:
        /*49cc*/ 	.word	index@($_ZN7cutlass13device_kernelIN5flash19enable_sm80_to_sm89INS1_16FlashAttnBwdSm80INS1_25CollectiveMainloopBwdSm80ILi2ELi2EN4cute5tupleIJNS5_1CILi128EEES8_NS7_ILi64EEEEEENS_10bfloat16_tEfNS_4arch4Sm80ELb1ELb0ELb1ELb1ELb0ELb0ELb0ELb0ELi2ELi4ELi4ELi4ELb0EEENS1_21CollectiveEpilogueBwdISA_SB_SD_Li256ELb1ELb0ELi2EEENS1_25SingleTileBwdLPTSchedulerILb1ELi128ELb0EEEEEEEEEvNT_6ParamsE$_ZN4cute3eso3ESOILb0ELb0EJNS_6LayoutINS_5tupleIJNS3_IJNS_1CILi8EEENS4_ILi1EEEEEENS4_ILi2EEENS3_IJS8_S8_EEEEEENS3_IJNS3_IJS6_NS4_ILi0EEEEEENS4_ILi4096EEENS3_IJiiEEEEEEEENS_10ViewEngineINS_8smem_ptrIPN7cutlass10bfloat16_tEEEEEEEC2ERKSG_RKSN_)
        /*49d0*/ 	.word	0x00000000


	//----- nvinfo : EIATTR_FRAME_SIZE
	.align		4
.L_3160:
        /*49d4*/ 	.byte	0x04, 0x11
        /*49d6*/ 	.short	(.L_3162 - .L_3161)
	.align		4
.L_3161:
        /*49d8*/ 	.word	index@($_ZN7cutlass13device_kernelIN5flash19enable_sm80_to_sm89INS1_16FlashAttnBwdSm80INS1_25CollectiveMainloopBwdSm80ILi2ELi2EN4cute5tupleIJNS5_1CILi128EEES8_NS7_ILi64EEEEEENS_10bfloat16_tEfNS_4arch4Sm80ELb1ELb0ELb1ELb1ELb0ELb0ELb0ELb0ELi2ELi4ELi4ELi4ELb0EEENS1_21CollectiveEpilogueBwdISA_SB_SD_Li256ELb1ELb0ELi2EEENS1_25SingleTileBwdLPTSchedulerILb1ELi128ELb0EEEEEEEEEvNT_6ParamsE$_ZN4cute3eso3ESOILb0ELb0EJNS_6LayoutINS_5tupleIJNS3_IJNS_1CILi8EEENS4_ILi1EEEEEENS4_ILi2EEEEEENS3_IJNS3_IJS6_NS4_ILi0EEEEEEiEEEEEiEEC2ERKSD_RKi)
        /*49dc*/ 	.word	0x00000000


	//----- nvinfo : EIATTR_FRAME_SIZE
	.align		4
.L_3162:
        /*49e0*/ 	.byte	0x04, 0x11
        /*49e2*/ 	.short	(.L_3164 - .L_3163)
	.align		4
.L_3163:
        /*49e4*/ 	.word	index@($_ZN7cutlass13device_kernelIN5flash19enable_sm80_to_sm89INS1_16FlashAttnBwdSm80INS1_25CollectiveMainloopBwdSm80ILi2ELi2EN4cute5tupleIJNS5_1CILi128EEES8_NS7_ILi64EEEEEENS_10bfloat16_tEfNS_4arch4Sm80ELb1ELb0ELb1ELb1ELb0ELb0ELb0ELb0ELi2ELi4ELi4ELi4ELb0EEENS1_21CollectiveEpilogueBwdISA_SB_SD_Li256ELb1ELb0ELi2EEENS1_25SingleTileBwdLPTSchedulerILb1ELi128ELb0EEEEEEEEEvNT_6ParamsE$_ZN4cute3eso3ESOILb0ELb0EJNS_6LayoutINS_5tupleIJNS3_IJNS_1CILi8EEENS4_ILi1EEEEEENS4_ILi2EEEEEENS3_IJNS3_IJS6_NS4_ILi0EEEEEEiEEEEENS_10ViewEngineINS_8smem_ptrIPN7cutlass10bfloat16_tEEEEEEEC2ERKSD_RKSK_)
        /*49e8*/ 	.word	0x00000000


	//----- nvinfo : EIATTR_FRAME_SIZE
	.align		4
.L_3164:
        /*49ec*/ 	.byte	0x04, 0x11
        /*49ee*/ 	.short	(.L_3166 - .L_3165)
	.align		4
.L_3165:
        /*49f0*/ 	.word	index@($_ZN7cutlass13device_kernelIN5flash19enable_sm80_to_sm89INS1_16FlashAttnBwdSm80INS1_25CollectiveMainloopBwdSm80ILi2ELi2EN4cute5tupleIJNS5_1CILi128EEES8_NS7_ILi64EEEEEENS_10bfloat16_tEfNS_4arch4Sm80ELb1ELb0ELb1ELb1ELb0ELb0ELb0ELb0ELi2ELi4ELi4ELi4ELb0EEENS1_21CollectiveEpilogueBwdISA_SB_SD_Li256ELb1ELb0ELi2EEENS1_25SingleTileBwdLPTSchedulerILb1ELi128ELb0EEEEEEEEEvNT_6ParamsE$_ZN4cute3eso3ESOILb0ELb0EJNS_6LayoutINS_5tupleIJNS3_IJNS_1CILi8EEENS4_ILi1EEEEEENS3_IJNS4_ILi2EEEEEEEEENS3_IJNS3_IJS6_NS4_ILi0EEEEEENS3_IJiEEEEEEEENS_10ViewEngineINS_8smem_ptrIPN7cutlass10bfloat16_tEEEEEEEC2ERKSF_RKSM_)
        /*49f4*/ 	.word	0x00000000


	//----- nvinfo : EIATTR_FRAME_SIZE
	.align		4
.L_3166:
        /*49f8*/ 	.byte	0x04, 0x11
        /*49fa*/ 	.short	(.L_3168 - .L_3167)
	.align		4
.L_3167:
        /*49fc*/ 	.word	index@($_ZN7cutlass13device_kernelIN5flash19enable_sm80_to_sm89INS1_16FlashAttnBwdSm80INS1_25CollectiveMainloopBwdSm80ILi2ELi2EN4cute5tupleIJNS5_1CILi128EEES8_NS7_ILi64EEEEEENS_10bfloat16_tEfNS_4arch4Sm80ELb1ELb0ELb1ELb1ELb0ELb0ELb0ELb0ELi2ELi4ELi4ELi4ELb0EEENS1_21CollectiveEpilogueBwdISA_SB_SD_Li256ELb1ELb0ELi2EEENS1_25SingleTileBwdLPTSchedulerILb1ELi128ELb0EEEEEEEEEvNT_6ParamsE$_ZN4cute3eso3ESOILb0ELb0EJNS_6LayoutINS_5tupleIJNS3_IJNS_1CILi2EEES5_S5_EEES5_NS3_IJS5_S5_EEEEEENS3_IJNS3_IJNS4_ILi1EEENS4_ILi512EEEiEEENS4_ILi4096EEENS3_IJiiEEEEEEEEjEEC2ERKSF_RKj)
        /*4a00*/ 	.word	0x00000000


	//----- nvinfo : EIATTR_FRAME_SIZE
	.align		4
.L_3168:
        /*4a04*/ 	.byte	0x04, 0x11
        /*4a06*/ 	.short	(.L_3170 - .L_3169)
	.align		4
.L_3169:
        /*4a08*/ 	.word	index@($_ZN7cutlass13device_kernelIN5flash19enable_sm80_to_sm89INS1_16FlashAttnBwdSm80INS1_25CollectiveMainloopBwdSm80ILi2ELi2EN4cute5tupleIJNS5_1CILi128EEES8_NS7_ILi64EEEEEENS_10bfloat16_tEfNS_4arch4Sm80ELb1ELb0ELb1ELb1ELb0ELb0ELb0ELb0ELi2ELi4ELi4ELi4ELb0EEENS1_21CollectiveEpilogueBwdISA_SB_SD_Li256ELb1ELb0ELi2EEENS1_25SingleTileBwdLPTSchedulerILb1ELi128ELb0EEEEEEEEEvNT_6ParamsE$_ZN4cute3eso3ESOILb0ELb0EJNS_6LayoutINS_5tupleIJNS3_IJNS_1CILi2EEES5_S5_EEES5_NS3_IJS5_S5_EEEEEENS3_IJNS3_IJNS4_ILi1EEENS4_ILi512EEEiEEENS4_ILi4096EEENS3_IJiiEEEEEEEENS_10ViewEngineINS_8smem_ptrIPN7cutlass10bfloat16_tEEEEEEEC2ERKSF_RKSM_)
        /*4a0c*/ 	.word	0x00000000


	//----- nvinfo : EIATTR_FRAME_SIZE
	.align		4
.L_3170:
        /*4a10*/ 	.byte	0x04, 0x11
        /*4a12*/ 	.short	(.L_3172 - .L_3171)
	.align		4
.L_3171:
        /*4a14*/ 	.word	index@($_ZN7cutlass13device_kernelIN5flash19enable_sm80_to_sm89INS1_16FlashAttnBwdSm80INS1_25CollectiveMainloopBwdSm80ILi2ELi2EN4cute5tupleIJNS5_1CILi128EEES8_NS7_ILi64EEEEEENS_10bfloat16_tEfNS_4arch4Sm80ELb1ELb0ELb1ELb1ELb0ELb0ELb0ELb0ELi2ELi4ELi4ELi4ELb0EEENS1_21CollectiveEpilogueBwdISA_SB_SD_Li256ELb1ELb0ELi2EEENS1_25SingleTileBwdLPTSchedulerILb1ELi128ELb0EEEEEEEEEvNT_6ParamsE$_ZN4cute3eso3ESOILb0ELb0EJNS_6LayoutINS_5tupleIJNS3_IJNS_1CILi2EEES5_S5_EEES5_NS3_IJNS3_IJS5_S5_EEES5_EEEEEENS3_IJNS3_IJNS4_ILi1EEENS4_ILi512EEEiEEENS4_ILi4096EEENS3_IJNS3_IJiiEEENS4_ILi8192EEEEEEEEEEEjEEC2ERKSI_RKj)
        /*4a18*/ 	.word	0x00000000


	//----- nvinfo : EIATTR_FRAME_SIZE
	.align		4
.L_3172:
        /*4a1c*/ 	.byte	0x04, 0x11
        /*4a1e*/ 	.short	(.L_3174 - .L_3173)
	.align		4
.L_3173:
        /*4a20*/ 	.word	index@($_ZN7cutlass13device_kernelIN5flash19enable_sm80_to_sm89INS1_16FlashAttnBwdSm80INS1_25CollectiveMainloopBwdSm80ILi2ELi2EN4cute5tupleIJNS5_1CILi128EEES8_NS7_ILi64EEEEEENS_10bfloat16_tEfNS_4arch4Sm80ELb1ELb0ELb1ELb1ELb0ELb0ELb0ELb0ELi2ELi4ELi4ELi4ELb0EEENS1_21CollectiveEpilogueBwdISA_SB_SD_Li256ELb1ELb0ELi2EEENS1_25SingleTileBwdLPTSchedulerILb1ELi128ELb0EEEEEEEEEvNT_6ParamsE$_ZN4cute3eso3ESOILb0ELb0EJNS_6LayoutINS_5tupleIJNS3_IJNS_1CILi2EEES5_S5_EEES5_NS3_IJNS3_IJS5_S5_EEES5_EEEEEENS3_IJNS3_IJNS4_ILi1EEENS4_ILi512EEEiEEENS4_ILi4096EEENS3_IJNS3_IJiiEEENS4_ILi8192EEEEEEEEEEENS_10ViewEngineINS_8smem_ptrIPN7cutlass10bfloat16_tEEEEEEEC2ERKSI_RKSP_)
        /*4a24*/ 	.word	0x00000000


	//----- nvinfo : EIATTR_FRAME_SIZE
	.align		4
.L_3174:
        /*4a28*/ 	.byte	0x04, 0x11
        /*4a2a*/ 	.short	(.L_3176 - .L_3175)
	.align		4
.L_3175:
        /*4a2c*/ 	.word	index@($_ZN7cutlass13device_kernelIN5flash19enable_sm80_to_sm89INS1_16FlashAttnBwdSm80INS1_25CollectiveMainloopBwdSm80ILi2ELi2EN4cute5tupleIJNS5_1CILi128EEES8_NS7_ILi64EEEEEENS_10bfloat16_tEfNS_4arch4Sm80ELb1ELb0ELb1ELb1ELb0ELb0ELb0ELb0ELi2ELi4ELi4ELi4ELb0EEENS1_21CollectiveEpilogueBwdISA_SB_SD_Li256ELb1ELb0ELi2EEENS1_25SingleTileBwdLPTSchedulerILb1ELi128ELb0EEEEEEEEEvNT_6ParamsE$_ZN4cute3eso3ESOILb0ELb0EJNS_6LayoutINS_5tupleIJNS3_IJNS_1CILi2EEES5_EEES6_NS4_ILi8EEEEEENS3_IJNS3_IJiNS4_ILi512EEEEEENS3_IJiiEEENS4_ILi1024EEEEEEEEjEEC2ERKSE_RKj)
        /*4a30*/ 	.word	0x00000000


	//----- nvinfo : EIATTR_FRAME_SIZE
	.align		4
.L_3176:
        /*4a34*/ 	.byte	0x04, 0x11
        /*4a36*/ 	.short	(.L_3178 - .L_3177)
	.align		4
.L_3177:
        /*4a38*/ 	.word	index@($_ZN7cutlass13device_kernelIN5flash19enable_sm80_to_sm89INS1_16FlashAttnBwdSm80INS1_25CollectiveMainloopBwdSm80ILi2ELi2EN4cute5tupleIJNS5_1CILi128EEES8_NS7_ILi64EEEEEENS_10bfloat16_tEfNS_4arch4Sm80ELb1ELb0ELb1ELb1ELb0ELb0ELb0ELb0ELi2ELi4ELi4ELi4ELb0EEENS1_21CollectiveEpilogueBwdISA_SB_SD_Li256ELb1ELb0ELi2EEENS1_25SingleTileBwdLPTSchedulerILb1ELi128ELb0EEEEEEEEEvNT_6ParamsE$_ZN4cute3eso3ESOILb0ELb0EJNS_6LayoutINS_5tupleIJNS3_IJNS_1CILi2EEES5_EEES6_NS4_ILi8EEEEEENS3_IJNS3_IJiNS4_ILi512EEEEEENS3_IJiiEEENS4_ILi1024EEEEEEEENS_10ViewEngineINS_8smem_ptrIPN7cutlass10bfloat16_tEEEEEEEC2ERKSE_RKSL_)
        /*4a3c*/ 	.word	0x00000000


	//----- nvinfo : EIATTR_FRAME_SIZE
	.align		4
.L_3178:
        /*4a40*/ 	.byte	0x04, 0x11
        /*4a42*/ 	.short	(.L_3180 - .L_3179)
	.align		4
.L_3179:
        /*4a44*/ 	.word	index@($_ZN7cutlass13device_kernelIN5flash19enable_sm80_to_sm89INS1_16FlashAttnBwdSm80INS1_25CollectiveMainloopBwdSm80ILi2ELi2EN4cute5tupleIJNS5_1CILi128EEES8_NS7_ILi64EEEEEENS_10bfloat16_tEfNS_4arch4Sm80ELb1ELb0ELb1ELb1ELb0ELb0ELb0ELb0ELi2ELi4ELi4ELi4ELb0EEENS1_21CollectiveEpilogueBwdISA_SB_SD_Li256ELb1ELb0ELi2EEENS1_25SingleTileBwdLPTSchedulerILb1ELi128ELb0EEEEEEEEEvNT_6ParamsE$_ZN4cute3eso3ESOILb0ELb0EJNS_6LayoutINS_5tupleIJNS3_IJNS_1CILi2EEES5_EEENS4_ILi8EEES6_EEENS3_IJNS3_IJNS4_ILi1EEEiEEENS4_ILi1024EEENS3_IJiiEEEEEEEEjEEC2ERKSE_RKj)
        /*4a48*/ 	.word	0x00000000


	//----- nvinfo : EIATTR_FRAME_SIZE
	.align		4
.L_3180:
        /*4a4c*/ 	.byte	0x04, 0x11
        /*4a4e*/ 	.short	(.L_3182 - .L_3181)
	.align		4
.L_3181:
        /*4a50*/ 	.word	index@($_ZN7cutlass13device_kernelIN5flash19enable_sm80_to_sm89INS1_16FlashAttnBwdSm80INS1_25CollectiveMainloopBwdSm80ILi2ELi2EN4cute5tupleIJNS5_1CILi128EEES8_NS7_ILi64EEEEEENS_10bfloat16_tEfNS_4arch4Sm80ELb1ELb0ELb1ELb1ELb0ELb0ELb0ELb0ELi2ELi4ELi4ELi4ELb0EEENS1_21CollectiveEpilogueBwdISA_SB_SD_Li256ELb1ELb0ELi2EEENS1_25SingleTileBwdLPTSchedulerILb1ELi128ELb0EEEEEEEEEvNT_6ParamsE$_ZN4cute3eso3ESOILb0ELb0EJNS_6LayoutINS_5tupleIJNS3_IJNS_1CILi2EEES5_EEENS4_ILi8EEES6_EEENS3_IJNS3_IJNS4_ILi1EEEiEEENS4_ILi1024EEENS3_IJiiEEEEEEEENS_10ViewEngineINS_8smem_ptrIPN7cutlass10bfloat16_tEEEEEEEC2ERKSE_RKSL_)
        /*4a54*/ 	.word	0x00000000


	//----- nvinfo : EIATTR_FRAME_SIZE
	.align		4
.L_3182:
        /*4a58*/ 	.byte	0x04, 0x11
        /*4a5a*/ 	.short	(.L_3184 - .L_3183)
	.align		4
.L_3183:
        /*4a5c*/ 	.word	index@($_ZN7cutlass13device_kernelIN5flash19enable_sm80_to_sm89INS1_16FlashAttnBwdSm80INS1_25CollectiveMainloopBwdSm80ILi2ELi2EN4cute5tupleIJNS5_1CILi128EEES8_NS7_ILi64EEEEEENS_10bfloat16_tEfNS_4arch4Sm80ELb1ELb0ELb1ELb1ELb0ELb0ELb0ELb0ELi2ELi4ELi4ELi4ELb0EEENS1_21CollectiveEpilogueBwdISA_SB_SD_Li256ELb1ELb0ELi2EEENS1_25SingleTileBwdLPTSchedulerILb1ELi128ELb0EEEEEEEEEvNT_6ParamsE$_ZN4cute3eso3ESOILb0ELb0EJNS_6LayoutINS_5tupleIJNS3_IJNS_1CILi1EEENS3_IJS5_NS4_ILi2EEES6_EEEEEES6_NS3_IJS6_S6_EEEEEENS3_IJNS3_IJNS4_ILi0EEENS3_IJS5_NS4_ILi256EEEiEEEEEENS4_ILi2048EEENS3_IJiNS4_ILi4096EEEEEEEEEEENS_10ViewEngineINS_8smem_ptrIPjEEEEEEC2ERKSJ_RKSO_)
        /*4a60*/ 	.word	0x00000000


	//----- nvinfo : EIATTR_FRAME_SIZE
	.align		4
.L_3184:
        /*4a64*/ 	.byte	0x04, 0x11
        /*4a66*/ 	.short	(.L_3186 - .L_3185)
	.align		4
.L_3185:
        /*4a68*/ 	.word	index@($_ZN7cutlass13device_kernelIN5flash19enable_sm80_to_sm89INS1_16FlashAttnBwdSm80INS1_25CollectiveMainloopBwdSm80ILi2ELi2EN4cute5tupleIJNS5_1CILi128EEES8_NS7_ILi64EEEEEENS_10bfloat16_tEfNS_4arch4Sm80ELb1ELb0ELb1ELb1ELb0ELb0ELb0ELb0ELi2ELi4ELi4ELi4ELb0EEENS1_21CollectiveEpilogueBwdISA_SB_SD_Li256ELb1ELb0ELi2EEENS1_25SingleTileBwdLPTSchedulerILb1ELi128ELb0EEEEEEEEEvNT_6ParamsE$_ZN4cute3eso3ESOILb0ELb0EJNS_6LayoutINS_5tupleIJNS3_IJNS3_IJNS_1CILi8EEENS4_ILi1EEEEEES6_EEENS3_IJNS3_IJS6_S6_EEENS4_ILi2EEEEEEEEENS3_IJNS3_IJNS3_IJS6_NS4_ILi0EEEEEESD_EEENS3_IJNS3_IJSD_SD_EEEiEEEEEEEENS_10ViewEngineINS_8smem_ptrIPN7cutlass10bfloat16_tEEEEEEEC2ERKSJ_RKSQ_)
        /*4a6c*/ 	.word	0x00000000


	//----- nvinfo : EIATTR_FRAME_SIZE
	.align		4
.L_3186:
        /*4a70*/ 	.byte	0x04, 0x11
        /*4a72*/ 	.short	(.L_3188 - .L_3187)
	.align		4
.L_3187:
        /*4a74*/ 	.word	index@($_ZN7cutlass13device_kernelIN5flash19enable_sm80_to_sm89INS1_16FlashAttnBwdSm80INS1_25CollectiveMainloopBwdSm80ILi2ELi2EN4cute5tupleIJNS5_1CILi128EEES8_NS7_ILi64EEEEEENS_10bfloat16_tEfNS_4arch4Sm80ELb1ELb0ELb1ELb1ELb0ELb0ELb0ELb0ELi2ELi4ELi4ELi4ELb0EEENS1_21CollectiveEpilogueBwdISA_SB_SD_Li256ELb1ELb0ELi2EEENS1_25SingleTileBwdLPTSchedulerILb1ELi128ELb0EEEEEEEEEvNT_6ParamsE$_ZN4cute3eso3ESOILb0ELb0EJNS_5tupleIJiiEEEiNS_1CILi0EEEEEC2ERKS3_RKiRKS5_)
        /*4a78*/ 	.word	0x00000000


	//----- nvinfo : EIATTR_FRAME_SIZE
	.align		4
.L_3188:
        /*4a7c*/ 	.byte	0x04, 0x11
        /*4a7e*/ 	.short	(.L_3190 - .L_3189)
	.align		4
.L_3189:
        /*4a80*/ 	.word	index@($_ZN7cutlass13device_kernelIN5flash19enable_sm80_to_sm89INS1_16FlashAttnBwdSm80INS1_25CollectiveMainloopBwdSm80ILi2ELi2EN4cute5tupleIJNS5_1CILi128EEES8_NS7_ILi64EEEEEENS_10bfloat16_tEfNS_4arch4Sm80ELb1ELb0ELb1ELb1ELb0ELb0ELb0ELb0ELi2ELi4ELi4ELi4ELb0EEENS1_21CollectiveEpilogueBwdISA_SB_SD_Li256ELb1ELb0ELi2EEENS1_25SingleTileBwdLPTSchedulerILb1ELi128ELb0EEEEEEEEEvNT_6ParamsE$_ZN4cute3eso3ESOILb0ELb0EJNS_5tupleIJiNS_1CILi512EEEEEENS2_IJiiEEENS3_ILi1024EEEEEC2ERKS5_RKS6_RKS7_)
        /*4a84*/ 	.word	0x00000000


	//----- nvinfo : EIATTR_FRAME_SIZE
	.align		4
.L_3190:
        /*4a88*/ 	.byte	0x04, 0x11
        /*4a8a*/ 	.short	(.L_3192 - .L_3191)
	.align		4
.L_3191:
        /*4a8c*/ 	.word	index@($_ZN7cutlass13device_kernelIN5flash19enable_sm80_to_sm89INS1_16FlashAttnBwdSm80INS1_25CollectiveMainloopBwdSm80ILi2ELi2EN4cute5tupleIJNS5_1CILi128EEES8_NS7_ILi64EEEEEENS_10bfloat16_tEfNS_4arch4Sm80ELb1ELb0ELb1ELb1ELb0ELb0ELb0ELb0ELi2ELi4ELi4ELi4ELb0EEENS1_21CollectiveEpilogueBwdISA_SB_SD_Li256ELb1ELb0ELi2EEENS1_25SingleTileBwdLPTSchedulerILb1ELi128ELb0EEEEEEEEEvNT_6ParamsE$_ZN4cute3eso3ESOILb0ELb0EJNS_5tupleIJNS_1CILi1EEEiEEENS3_ILi1024EEENS2_IJiiEEEEEC2ERKS5_RKS6_RKS7_)
        /*4a90*/ 	.word	0x00000000


	//----- nvinfo : EIATTR_FRAME_SIZE
	.align		4
.L_3192:
        /*4a94*/ 	.byte	0x04, 0x11
        /*4a96*/ 	.short	(.L_3194 - .L_3193)
	.align		4
.L_3193:
        /*4a98*/ 	.word	index@($_ZN7cutlass13device_kernelIN5flash19enable_sm80_to_sm89INS1_16FlashAttnBwdSm80INS1_25CollectiveMainloopBwdSm80ILi2ELi2EN4cute5tupleIJNS5_1CILi128EEES8_NS7_ILi64EEEEEENS_10bfloat16_tEfNS_4arch4Sm80ELb1ELb0ELb1ELb1ELb0ELb0ELb0ELb0ELi2ELi4ELi4ELi4ELb0EEENS1_21CollectiveEpilogueBwdISA_SB_SD_Li256ELb1ELb0ELi2EEENS1_25SingleTileBwdLPTSchedulerILb1ELi128ELb0EEEEEEEEEvNT_6ParamsE$_ZN4cute3eso3ESOILb0ELb0EJNS_5tupleIJNS_1CILi1EEENS3_ILi512EEEiEEENS3_ILi4096EEENS2_IJiiEEEEEC2ERKS6_RKS7_RKS8_)
        /*4a9c*/ 	.word	0x00000000


	//----- nvinfo : EIATTR_FRAME_SIZE
	.align		4
.L_3194:
        /*4aa0*/ 	.byte	0x04, 0x11
        /*4aa2*/ 	.short	(.L_3196 - .L_3195)
	.align		4
.L_3195:
        /*4aa4*/ 	.word	index@($_ZN7cutlass13device_kernelIN5flash19enable_sm80_to_sm89INS1_16FlashAttnBwdSm80INS1_25CollectiveMainloopBwdSm80ILi2ELi2EN4cute5tupleIJNS5_1CILi128EEES8_NS7_ILi64EEEEEENS_10bfloat16_tEfNS_4arch4Sm80ELb1ELb0ELb1ELb1ELb0ELb0ELb0ELb0ELi2ELi4ELi4ELi4ELb0EEENS1_21CollectiveEpilogueBwdISA_SB_SD_Li256ELb1ELb0ELi2EEENS1_25SingleTileBwdLPTSchedulerILb1ELi128ELb0EEEEEEEEEvNT_6ParamsE$_ZN4cute3eso3ESOILb0ELb0EJNS_5tupleIJNS_1CILi1EEENS3_ILi512EEEiEEENS3_ILi4096EEENS2_IJNS2_IJiiEEENS3_ILi8192EEEEEEEEC2ERKS6_RKS7_RKSA_)
        /*4aa8*/ 	.word	0x00000000


	//----- nvinfo : EIATTR_FRAME_SIZE
	.align		4
.L_3196:
        /*4aac*/ 	.byte	0x04, 0x11
        /*4aae*/ 	.short	(.L_3198 - .L_3197)
	.align		4
.L_3197:
        /*4ab0*/ 	.word	index@($_ZN7cutlass13device_kernelIN5flash19enable_sm80_to_sm89INS1_16FlashAttnBwdSm80INS1_25CollectiveMainloopBwdSm80ILi2ELi2EN4cute5tupleIJNS5_1CILi128EEES8_NS7_ILi64EEEEEENS_10bfloat16_tEfNS_4arch4Sm80ELb1ELb0ELb1ELb1ELb0ELb0ELb0ELb0ELi2ELi4ELi4ELi4ELb0EEENS1_21CollectiveEpilogueBwdISA_SB_SD_Li256ELb1ELb0ELi2EEENS1_25SingleTileBwdLPTSchedulerILb1ELi128ELb0EEEEEEEEEvNT_6ParamsE$_ZN4cute3eso3ESOILb0ELb0EJNS_5tupleIJNS_1CILi0EEENS2_IJNS3_ILi1EEENS3_ILi256EEEiEEEEEENS3_ILi2048EEENS2_IJiNS3_ILi4096EEEEEEEEC2ERKS8_RKS9_RKSB_)
        /*4ab4*/ 	.word	0x00000000


	//----- nvinfo : EIATTR_FRAME_SIZE
	.align		4
.L_3198:
        /*4ab8*/ 	.byte	0x04, 0x11
        /*4aba*/ 	.short	(.L_3200 - .L_3199)
	.align		4
.L_3199:
        /*4abc*/ 	.word	index@($_ZN7cutlass13device_kernelIN5flash19enable_sm80_to_sm89INS1_16FlashAttnBwdSm80INS1_25CollectiveMainloopBwdSm80ILi2ELi2EN4cute5tupleIJNS5_1CILi128EEES8_NS7_ILi64EEEEEENS_10bfloat16_tEfNS_4arch4Sm80ELb1ELb0ELb1ELb1ELb0ELb0ELb0ELb0ELi2ELi4ELi4ELi4ELb0EEENS1_21CollectiveEpilogueBwdISA_SB_SD_Li256ELb1ELb0ELi2EEENS1_25SingleTileBwdLPTSchedulerILb1ELi128ELb0EEEEEEEEEvNT_6ParamsE$_ZN4cute3eso3ESOILb0ELb0EJNS_14ComposedLayoutINS_7SwizzleILi3ELi3ELi3EEENS_9MixedBitsILj0ELj432EEENS_6LayoutINS_5tupleIJNS8_IJNS_1CILi2EEESA_SA_EEESA_NS9_ILi8EEEEEENS8_IJNS8_IJNS9_ILi64EEESC_NS9_ILi512EEEEEENS9_ILi8192EEENS9_ILi1024EEEEEEEEEEiEEC2ERKSL_RKi)
        /*4ac0*/ 	.word	0x00000000


	//----- nvinfo : EIATTR_FRAME_SIZE
	.align		4
.L_3200:
        /*4ac4*/ 	.byte	0x04, 0x11
        /*4ac6*/ 	.short	(.L_3202 - .L_3201)
	.align		4
.L_3201:
        /*4ac8*/ 	.word	index@($_ZN7cutlass13device_kernelIN5flash19enable_sm80_to_sm89INS1_16FlashAttnBwdSm80INS1_25CollectiveMainloopBwdSm80ILi2ELi2EN4cute5tupleIJNS5_1CILi128EEES8_NS7_ILi64EEEEEENS_10bfloat16_tEfNS_4arch4Sm80ELb1ELb0ELb1ELb1ELb0ELb0ELb0ELb0ELi2ELi4ELi4ELi4ELb0EEENS1_21CollectiveEpilogueBwdISA_SB_SD_Li256ELb1ELb0ELi2EEENS1_25SingleTileBwdLPTSchedulerILb1ELi128ELb0EEEEEEEEEvNT_6ParamsE$_ZN4cute3eso3ESOILb0ELb0EJNS_14ComposedLayoutINS_7SwizzleILi3ELi3ELi3EEENS_9MixedBitsILj0ELj432EEENS_6LayoutINS_5tupleIJNS8_IJNS_1CILi2EEESA_SA_EEESA_NS9_ILi8EEEEEENS8_IJNS8_IJNS9_ILi64EEESC_NS9_ILi512EEEEEENS9_ILi8192EEENS9_ILi1024EEEEEEEEEENS_10ViewEngineINS_8smem_ptrIPN7cutlass10bfloat16_tEEEEEEEC2ERKSL_RKSS_)
        /*4acc*/ 	.word	0x00000000


	//----- nvinfo : EIATTR_FRAME_SIZE
	.align		4
.L_3202:
        /*4ad0*/ 	.byte	0x04, 0x11
        /*4ad2*/ 	.short	(.L_3204 - .L_3203)
	.align		4
.L_3203:
        /*4ad4*/ 	.word	index@($_ZN7cutlass13device_kernelIN5flash19enable_sm80_to_sm89INS1_16FlashAttnBwdSm80INS1_25CollectiveMainloopBwdSm80ILi2ELi2EN4cute5tupleIJNS5_1CILi128EEES8_NS7_ILi64EEEEEENS_10bfloat16_tEfNS_4arch4Sm80ELb1ELb0ELb1ELb1ELb0ELb0ELb0ELb0ELi2ELi4ELi4ELi4ELb0EEENS1_21CollectiveEpilogueBwdISA_SB_SD_Li256ELb1ELb0ELi2EEENS1_25SingleTileBwdLPTSchedulerILb1ELi128ELb0EEEEEEEEEvNT_6ParamsE$_ZN4cute12iter_adaptorIPjNS_8smem_ptrIS1_EEEC2ES1_)
        /*4ad8*/ 	.word	0x00000000


	//----- nvinfo : EIATTR_FRAME_SIZE
	.align		4
.L_3204:
        /*4adc*/ 	.byte	0x04, 0x11
        /*4ade*/ 	.short	(.L_3206 - .L_3205)
	.align		4
.L_3205:
        /*4ae0*/ 	.word	index@($_ZN7cutlass13device_kernelIN5flash19enable_sm80_to_sm89INS1_16FlashAttnBwdSm80INS1_25CollectiveMainloopBwdSm80ILi2ELi2EN4cute5tupleIJNS5_1CILi128EEES8_NS7_ILi64EEEEEENS_10bfloat16_tEfNS_4arch4Sm80ELb1ELb0ELb1ELb1ELb0ELb0ELb0ELb0ELi2ELi4ELi4ELi4ELb0EEENS1_21CollectiveEpilogueBwdISA_SB_SD_Li256ELb1ELb0ELi2EEENS1_25SingleTileBwdLPTSchedulerILb1ELi128ELb0EEEEEEEEEvNT_6ParamsE$_ZN4cute12iter_adaptorIPfNS_8smem_ptrIS1_EEEC2ES1_)
        /*4ae4*/ 	.word	0x00000000


	//----- nvinfo : EIATTR_FRAME_SIZE
	.align		4
.L_3206:
        /*4ae8*/ 	.byte	0x04, 0x11
        /*4aea*/ 	.short	(.L_3208 - .L_3207)
	.align		4
.L_3207:
        /*4aec*/ 	.word	index@($_ZN7cutlass13device_kernelIN5flash19enable_sm80_to_sm89INS1_16FlashAttnBwdSm80INS1_25CollectiveMainloopBwdSm80ILi2ELi2EN4cute5tupleIJNS5_1CILi128EEES8_NS7_ILi64EEEEEENS_10bfloat16_tEfNS_4arch4Sm80ELb1ELb0ELb1ELb1ELb0ELb0ELb0ELb0ELi2ELi4ELi4ELi4ELb0EEENS1_21CollectiveEpilogueBwdISA_SB_SD_Li256ELb1ELb0ELi2EEENS1_25SingleTileBwdLPTSchedulerILb1ELi128ELb0EEEEEEEEEvNT_6ParamsE$_ZN4cute12iter_adaptorIPfNS_8gmem_ptrIS1_EEEC2ES1_)
        /*4af0*/ 	.word	0x00000000


	//----- nvinfo : EIATTR_FRAME_SIZE
	.align		4
.L_3208:
        /*4af4*/ 	.byte	0x04, 0x11
        /*4af6*/ 	.short	(.L_3210 - .L_3209)
	.align		4
.L_3209:
        /*4af8*/ 	.word	index@($_ZN7cutlass13device_kernelIN5flash19enable_sm80_to_sm89INS1_16FlashAttnBwdSm80INS1_25CollectiveMainloopBwdSm80ILi2ELi2EN4cute5tupleIJNS5_1CILi128EEES8_NS7_ILi64EEEEEENS_10bfloat16_tEfNS_4arch4Sm80ELb1ELb0ELb1ELb1ELb0ELb0ELb0ELb0ELi2ELi4ELi4ELi4ELb0EEENS1_21CollectiveEpilogueBwdISA_SB_SD_Li256ELb1ELb0ELi2EEENS1_25SingleTileBwdLPTSchedulerILb1ELi128ELb0EEEEEEEEEvNT_6ParamsE$_ZN4cute12iter_adaptorIPN7cutlass9uint128_tENS_8smem_ptrIS3_EEEC2ES3_)
        /*4afc*/ 	.word	0x00000000


	//----- nvinfo : EIATTR_FRAME_SIZE
	.align		4
.L_3210:
        /*4b00*/ 	.byte	0x04, 0x11
        /*4b02*/ 	.short	(.L_3212 - .L_3211)
	.align		4
.L_3211:
        /*4b04*/ 	.word	index@($_ZN7cutlass13device_kernelIN5flash19enable_sm80_to_sm89INS1_16FlashAttnBwdSm80INS1_25CollectiveMainloopBwdSm80ILi2ELi2EN4cute5tupleIJNS5_1CILi128EEES8_NS7_ILi64EEEEEENS_10bfloat16_tEfNS_4arch4Sm80ELb1ELb0ELb1ELb1ELb0ELb0ELb0ELb0ELi2ELi4ELi4ELi4ELb0EEENS1_21CollectiveEpilogueBwdISA_SB_SD_Li256ELb1ELb0ELi2EEENS1_25SingleTileBwdLPTSchedulerILb1ELi128ELb0EEEEEEEEEvNT_6ParamsE$_ZN4cute12iter_adaptorIPN7cutlass10bfloat16_tENS_8smem_ptrIS3_EEEC2ES3_)
        /*4b08*/ 	.word	0x00000000


	//----- nvinfo : EIATTR_FRAME_SIZE
	.align		4
.L_3212:
        /*4b0c*/ 	.byte	0x04, 0x11
        /*4b0e*/ 	.short	(.L_3214 - .L_3213)
	.align		4
.L_3213:
        /*4b10*/ 	.word	index@($_ZN7cutlass13device_kernelIN5flash19enable_sm80_to_sm89INS1_16FlashAttnBwdSm80INS1_25CollectiveMainloopBwdSm80ILi2ELi2EN4cute5tupleIJNS5_1CILi128EEES8_NS7_ILi64EEEEEENS_10bfloat16_tEfNS_4arch4Sm80ELb1ELb0ELb1ELb1ELb0ELb0ELb0ELb0ELi2ELi4ELi4ELi4ELb0EEENS1_21CollectiveEpilogueBwdISA_SB_SD_Li256ELb1ELb0ELi2EEENS1_25SingleTileBwdLPTSchedulerILb1ELi128ELb0EEEEEEEEEvNT_6ParamsE$_ZN4cute12iter_adaptorIPKfNS_8gmem_ptrIS2_EEEC2ES2_)
        /*4b14*/ 	.word	0x00000000


	//----- nvinfo : EIATTR_FRAME_SIZE
	.align		4
.L_3214:
        /*4b18*/ 	.byte	0x04, 0x11
        /*4b1a*/ 	.short	(.L_3216 - .L_3215)
	.align		4
.L_3215:
        /*4b1c*/ 	.word	index@($_ZN7cutlass13device_kernelIN5flash19enable_sm80_to_sm89INS1_16FlashAttnBwdSm80INS1_25CollectiveMainloopBwdSm80ILi2ELi2EN4cute5tupleIJNS5_1CILi128EEES8_NS7_ILi64EEEEEENS_10bfloat16_tEfNS_4arch4Sm80ELb1ELb0ELb1ELb1ELb0ELb0ELb0ELb0ELi2ELi4ELi4ELi4ELb0EEENS1_21CollectiveEpilogueBwdISA_SB_SD_Li256ELb1ELb0ELi2EEENS1_25SingleTileBwdLPTSchedulerILb1ELi128ELb0EEEEEEEEEvNT_6ParamsE$_ZN4cute12iter_adaptorIPKN7cutlass9uint128_tENS_8gmem_ptrIS4_EEEC2ES4_)
        /*4b20*/ 	.word	0x00000000


	//----- nvinfo : EIATTR_FRAME_SIZE
	.align		4
.L_3216:
        /*4b24*/ 	.byte	0x04, 0x11
        /*4b26*/ 	.short	(.L_3218 - .L_3217)
	.align		4
.L_3217:
        /*4b28*/ 	.word	index@($_ZN7cutlass13device_kernelIN5flash19enable_sm80_to_sm89INS1_16FlashAttnBwdSm80INS1_25CollectiveMainloopBwdSm80ILi2ELi2EN4cute5tupleIJNS5_1CILi128EEES8_NS7_ILi64EEEEEENS_10bfloat16_tEfNS_4arch4Sm80ELb1ELb0ELb1ELb1ELb0ELb0ELb0ELb0ELi2ELi4ELi4ELi4ELb0EEENS1_21CollectiveEpilogueBwdISA_SB_SD_Li256ELb1ELb0ELi2EEENS1_25SingleTileBwdLPTSchedulerILb1ELi128ELb0EEEEEEEEEvNT_6ParamsE$_ZN4cute12iter_adaptorIPKN7cutlass10bfloat16_tENS_8gmem_ptrIS4_EEEC2ES4_)
        /*4b2c*/ 	.word	0x00000000


	//----- nvinfo : EIATTR_FRAME_SIZE
	.align		4
.L_3218:
        /*4b30*/ 	.byte	0x04, 0x11
        /*4b32*/ 	.short	(.L_3220 - .L_3219)
	.align		4
.L_3219:
        /*4b34*/ 	.word	index@(_ZN7cutlass13device_kernelIN5flash19enable_sm80_to_sm89INS1_16FlashAttnBwdSm80INS1_25CollectiveMainloopBwdSm80ILi2ELi2EN4cute5tupleIJNS5_1CILi128EEES8_NS7_ILi64EEEEEENS_10bfloat16_tEfNS_4arch4Sm80ELb1ELb0ELb1ELb1ELb0ELb0ELb0ELb0ELi2ELi4ELi4ELi4ELb0EEENS1_21CollectiveEpilogueBwdISA_SB_SD_Li256ELb1ELb0ELi2EEENS1_25SingleTileBwdLPTSchedulerILb1ELi128ELb0EEEEEEEEEvNT_6ParamsE)
        /*4b38*/ 	.word	0x000016e0


	//----- nvinfo : EIATTR_REGCOUNT
	.align		4
.L_3220:
        /*4b3c*/ 	.byte	0x04, 0x2f
        /*4b3e*/ 	.short	(.L_3222 - .L_3221)
	.align		4
.L_3221:
        /*4b40*/ 	.word	index@(_ZN7cutlass13device_kernelIN5flash22FlashAttnBwdPreprocessIN4cute5tupleIJNS3_1CILi128EEENS5_ILi64EEEEEENS_10bfloat16_tEfNS_4arch4Sm80ELb1ELb0EEEEEvNT_6ParamsE)
        /*4b44*/ 	.word	0x0000003e


	//----- nvinfo : EIATTR_FRAME_SIZE
	.align		4
.L_3222:
        /*4b48*/ 	.byte	0x04, 0x11
        /*4b4a*/ 	.short	(.L_3224 - .L_3223)
	.align		4
.L_3223:
        /*4b4c*/ 	.word	index@(_ZN7cutlass13device_kernelIN5flash22FlashAttnBwdPreprocessIN4cute5tupleIJNS3_1CILi128EEENS5_ILi64EEEEEENS_10bfloat16_tEfNS_4arch4Sm80ELb1ELb0EEEEEvNT_6ParamsE)
        /*4b50*/ 	.word	0x00000000


	//----- nvinfo : EIATTR_REGCOUNT
	.align		4
.L_3224:
        /*4b54*/ 	.byte	0x04, 0x2f
        /*4b56*/ 	.short	(.L_3226 - .L_3225)
	.align		4
.L_3225:
        /*4b58*/ 	.word	index@(_ZN7cutlass13device_kernelIN5flash19enable_sm80_to_sm89INS1_16FlashAttnBwdSm80INS1_25CollectiveMainloopBwdSm80ILi2ELi2EN4cute5tupleIJNS5_1CILi128EEES8_NS7_ILi64EEEEEENS_10bfloat16_tEfNS_4arch4Sm80ELb1ELb0ELb1ELb0ELb1ELb0ELb0ELb0ELi2ELi4ELi4ELi4ELb0EEENS1_24CollectiveEpilogueBwdGQAISA_fSD_Li256ELb0ELb1EEENS1_25SingleTileBwdLPTSchedulerILb0ELi128ELb1EEEEEEEEEvNT_6ParamsE)
        /*4b5c*/ 	.word	0x00000080


	//----- nvinfo : EIATTR_FRAME_SIZE
	.align		4
.L_3226:
        /*4b60*/ 	.byte	0x04, 0x11
        /*4b62*/ 	.short	(.L_3228 - .L_3227)
	.align		4
.L_3227:
        /*4b64*/ 	.word	index@($_ZN7cutlass13device_kernelIN5flash19enable_sm80_to_sm89INS1_16FlashAttnBwdSm80INS1_25CollectiveMainloopBwdSm80ILi2ELi2EN4cute5tupleIJNS5_1CILi128EEES8_NS7_ILi64EEEEEENS_10bfloat16_tEfNS_4arch4Sm80ELb1ELb0ELb1ELb0ELb1ELb0ELb0ELb0ELi2ELi4ELi4ELi4ELb0EEENS1_24CollectiveEpilogueBwdGQAISA_fSD_Li256ELb0ELb1EEENS1_25SingleTileBwdLPTSchedulerILb0ELi128ELb1EEEEEEEEEvNT_6ParamsE$min)
        /*4b68*/ 	.word	0x00000000


	//----- nvinfo : EIATTR_FRAME_SIZE
	.align		4
.L_3228:
        /*4b6c*/ 	.byte	0x04, 0x11
        /*4b6e*/ 	.short	(.L_3230 - .L_3229)
	.align		4
.L_3229:
        /*4b70*/ 	.word	index@($_ZN7cutlass13device_kernelIN5flash19enable_sm80_to_sm89INS1_16FlashAttnBwdSm80INS1_25CollectiveMainloopBwdSm80ILi2ELi2EN4cute5tupleIJNS5_1CILi128EEES8_NS7_ILi64EEEEEENS_10bfloat16_tEfNS_4arch4Sm80ELb1ELb0ELb1ELb0ELb1ELb0ELb0ELb0ELi2ELi4ELi4ELi4ELb0EEENS1_24CollectiveEpilogueBwdGQAISA_fSD_Li256ELb0ELb1EEENS1_25SingleTileBwdLPTSchedulerILb0ELi128ELb1EEEEEEEEEvNT_6ParamsE$exp2f)
        /*4b74*/ 	.word	0x00000000


	//----- nvinfo : EIATTR_FRAME_SIZE
	.align		4
.L_3230:
        /*4b78*/ 	.byte	0x04, 0x11
        /*4b7a*/ 	.short	(.L_3232 - .L_3231)
	.align		4
.L_3231:
        /*4b7c*/ 	.word	index@($_ZN7cutlass13device_kernelIN5flash19enable_sm80_to_sm89INS1_16FlashAttnBwdSm80INS1_25CollectiveMainloopBwdSm80ILi2ELi2EN4cute5tupleIJNS5_1CILi128EEES8_NS7_ILi64EEEEEENS_10bfloat16_tEfNS_4arch4Sm80ELb1ELb0ELb1ELb0ELb1ELb0ELb0ELb0ELi2ELi4ELi4ELi4ELb0EEENS1_24CollectiveEpilogueBwdGQAISA_fSD_Li256ELb0ELb1EEENS1_25SingleTileBwdLPTSchedulerILb0ELi128ELb1EEEEEEEEEvNT_6ParamsE$__fAtomicAdd)
        /*4b80*/ 	.word	0x00000000


	//----- nvinfo : EIATTR_FRAME_SIZE
	.align		4
.L_3232:
        /*4b84*/ 	.byte	0x04, 0x11
        /*4b86*/ 	.short	(.L_3234 - .L_3233)
	.align		4
.L_3233:
        /*4b88*/ 	.word	index@($__internal_10_$__cuda_sm70_warpsync)
        /*4b8c*/ 	.word	0x00000000


	//----- nvinfo : EIATTR_FRAME_SIZE
	.align		4
.L_3234:
        /*4b90*/ 	.byte	0x04, 0x11
        /*4b92*/ 	.short	(.L_3236 - .L_3235)
	.align		4
.L_3235:
        /*4b94*/ 	.word	index@($_ZN7cutlass13device_kernelIN5flash19enable_sm80_to_sm89INS1_16FlashAttnBwdSm80INS1_25CollectiveMainloopBwdSm80ILi2ELi2EN4cute5tupleIJNS5_1CILi128EEES8_NS7_ILi64EEEEEENS_10bfloat16_tEfNS_4arch4Sm80ELb1ELb0ELb1ELb0ELb1ELb0ELb0ELb0ELi2ELi4ELi4ELi4ELb0EEENS1_24CollectiveEpilogueBwdGQAISA_fSD_Li256ELb0ELb1EEENS1_25SingleTileBwdLPTSchedulerILb0ELi128ELb1EEEEEEEEEvNT_6ParamsE$_ZZZN5flash25CollectiveMainloopBwdSm80ILi2ELi2EN4cute5tupleIJNS1_1CILi128EEES4_NS3_ILi64EEEEEEN7cutlass10bfloat16_tEfNS7_4arch4Sm80ELb1ELb0ELb1ELb0ELb1ELb0ELb0ELb0ELi2ELi4ELi4ELi4ELb0EE3mmaINS_16FlashAttnBwdSm80ISB_NS_24CollectiveEpilogueBwdGQAIS6_fSA_Li256ELb0ELb1EEENS_25SingleTileBwdLPTSchedulerILb0ELi128ELb1EEEE13SharedStorageENS1_6TensorINS1_11ArrayEngineIfLm32EEENS1_6LayoutINS2_IJNS2_IJNS3_ILi2EEESO_EEESO_NS3_ILi4EEEEEENS2_IJNS2_IJNS3_ILi1EEESO_EEESQ_NS3_ILi8EEEEEEEEEEEEbRKNSB_6ParamsERT0_S12_iNS2_IJiiiEEERT_ENKUliT_E_clIZSC_ISJ_SX_EbS10_S12_S12_iS13_S15_EUlRS16_iE_EEDaiS16_ENKUlvE1_clEv)
        /*4b98*/ 	.word	0x00000000


	//----- nvinfo : EIATTR_FRAME_SIZE
	.align		4
.L_3236:
        /*4b9c*/ 	.byte	0x04, 0x11
        /*4b9e*/ 	.short	(.L_3238 - .L_3237)
	.align		4
.L_3237:
        /*4ba0*/ 	.word	index@($_ZN7cutlass13device_kernelIN5flash19enable_sm80_to_sm89INS1_16FlashAttnBwdSm80INS1_25CollectiveMainloopBwdSm80ILi2ELi2EN4cute5tupleIJNS5_1CILi128EEES8_NS7_ILi64EEEEEENS_10bfloat16_tEfNS_4arch4Sm80ELb1ELb0ELb1ELb0ELb1ELb0ELb0ELb0ELi2ELi4ELi4ELi4ELb0EEENS1_24CollectiveEpilogueBwdGQAISA_fSD_Li256ELb0ELb1EEENS1_25SingleTileBwdLPTSchedulerILb0ELi128ELb1EEEEEEEEEvNT_6ParamsE$_ZZZN5flash25CollectiveMainloopBwdSm80ILi2ELi2EN4cute5tupleIJNS1_1CILi128EEES4_NS3_ILi64EEEEEEN7cutlass10bfloat16_tEfNS7_4arch4Sm80ELb1ELb0ELb1ELb0ELb1ELb0ELb0ELb0ELi2ELi4ELi4ELi4ELb0EE3mmaINS_16FlashAttnBwdSm80ISB_NS_24CollectiveEpilogueBwdGQAIS6_fSA_Li256ELb0ELb1EEENS_25SingleTileBwdLPTSchedulerILb0ELi128ELb1EEEE13SharedStorageENS1_6TensorINS1_11ArrayEngineIfLm32EEENS1_6LayoutINS2_IJNS2_IJNS3_ILi2EEESO_EEESO_NS3_ILi4EEEEEENS2_IJNS2_IJNS3_ILi1EEESO_EEESQ_NS3_ILi8EEEEEEEEEEEEbRKNSB_6ParamsERT0_S12_iNS2_IJiiiEEERT_ENKUliT_E_clIZSC_ISJ_SX_EbS10_S12_S12_iS13_S15_EUlRS16_iE_EEDaiS16_ENKUlvE0_clEv)
        /*4ba4*/ 	.word	0x00000000


	//----- nvinfo : EIATTR_FRAME_SIZE
	.align		4
.L_3238:
        /*4ba8*/ 	.byte	0x04, 0x11
        /*4baa*/ 	.short	(.L_3240 - .L_3239)
	.align		4
.L_3239:
        /*4bac*/ 	.word	index@($_ZN7cutlass13device_kernelIN5flash19enable_sm80_to_sm89INS1_16FlashAttnBwdSm80INS1_25CollectiveMainloopBwdSm80ILi2ELi2EN4cute5tupleIJNS5_1CILi128EEES8_NS7_ILi64EEEEEENS_10bfloat16_tEfNS_4arch4Sm80ELb1ELb0ELb1ELb0ELb1ELb0ELb0ELb0ELi2ELi4ELi4ELi4ELb0EEENS1_24CollectiveEpilogueBwdGQAISA_fSD_Li256ELb0ELb1EEENS1_25SingleTileBwdLPTSchedulerILb0ELi128ELb1EEEEEEEEEvNT_6ParamsE$_ZZZN5flash25CollectiveMainloopBwdSm80ILi2ELi2EN4cute5tupleIJNS1_1CILi128EEES4_NS3_ILi64EEEEEEN7cutlass10bfloat16_tEfNS7_4arch4Sm80ELb1ELb0ELb1ELb0ELb1ELb0ELb0ELb0ELi2ELi4ELi4ELi4ELb0EE3mmaINS_16FlashAttnBwdSm80ISB_NS_24CollectiveEpilogueBwdGQAIS6_fSA_Li256ELb0ELb1EEENS_25SingleTileBwdLPTSchedulerILb0ELi128ELb1EEEE13SharedStorageENS1_6TensorINS1_11ArrayEngineIfLm32EEENS1_6LayoutINS2_IJNS2_IJNS3_ILi2EEESO_EEESO_NS3_ILi4EEEEEENS2_IJNS2_IJNS3_ILi1EEESO_EEESQ_NS3_ILi8EEEEEEEEEEEEbRKNSB_6ParamsERT0_S12_iNS2_IJiiiEEERT_ENKUliT_E_clIZSC_ISJ_SX_EbS10_S12_S12_iS13_S15_EUlRS16_iE_EEDaiS16_ENKUlT_E_clIZSC_ISJ_SX_EbS10_S12_S12_iS13_S15_EUlvE0_EEDaS1B_)
        /*4bb0*/ 	.word	0x00000000


	//----- nvinfo : EIATTR_FRAME_SIZE
	.align		4
.L_3240:
        /*4bb4*/ 	.byte	0x04, 0x11
        /*4bb6*/ 	.short	(.L_3242 - .L_3241)
	.align		4
.L_3241:
        /*4bb8*/ 	.word	index@($_ZN7cutlass13device_kernelIN5flash19enable_sm80_to_sm89INS1_16FlashAttnBwdSm80INS1_25CollectiveMainloopBwdSm80ILi2ELi2EN4cute5tupleIJNS5_1CILi128EEES8_NS7_ILi64EEEEEENS_10bfloat16_tEfNS_4arch4Sm80ELb1ELb0ELb1ELb0ELb1ELb0ELb0ELb0ELi2ELi4ELi4ELi4ELb0EEENS1_24CollectiveEpilogueBwdGQAISA_fSD_Li256ELb0ELb1EEENS1_25SingleTileBwdLPTSchedulerILb0ELi128ELb1EEEEEEEEEvNT_6ParamsE$_ZZN5flash25CollectiveMainloopBwdSm80ILi2ELi2EN4cute5tupleIJNS1_1CILi128EEES4_NS3_ILi64EEEEEEN7cutlass10bfloat16_tEfNS7_4arch4Sm80ELb1ELb0ELb1ELb0ELb1ELb0ELb0ELb0ELi2ELi4ELi4ELi4ELb0EE3mmaINS_16FlashAttnBwdSm80ISB_NS_24CollectiveEpilogueBwdGQAIS6_fSA_Li256ELb0ELb1EEENS_25SingleTileBwdLPTSchedulerILb0ELi128ELb1EEEE13SharedStorageENS1_6TensorINS1_11ArrayEngineIfLm32EEENS1_6LayoutINS2_IJNS2_IJNS3_ILi2EEESO_EEESO_NS3_ILi4EEEEEENS2_IJNS2_IJNS3_ILi1EEESO_EEESQ_NS3_ILi8EEEEEEEEEEEEbRKNSB_6ParamsERT0_S12_iNS2_IJiiiEEERT_ENKUlvE_clEv)
        /*4bbc*/ 	.word	0x00000000


	//----- nvinfo : EIATTR_FRAME_SIZE
	.align		4
.L_3242:
        /*4bc0*/ 	.byte	0x04, 0x11
        /*4bc2*/ 	.short	(.L_3244 - .L_3243)
	.align		4
.L_3243:
        /*4bc4*/ 	.word	index@($_ZN7cutlass13device_kernelIN5flash19enable_sm80_to_sm89INS1_16FlashAttnBwdSm80INS1_25CollectiveMainloopBwdSm80ILi2ELi2EN4cute5tupleIJNS5_1CILi128EEES8_NS7_ILi64EEEEEENS_10bfloat16_tEfNS_4arch4Sm80ELb1ELb0ELb1ELb0ELb1ELb0ELb0ELb0ELi2ELi4ELi4ELi4ELb0EEENS1_24CollectiveEpilogueBwdGQAISA_fSD_Li256ELb0ELb1EEENS1_25SingleTileBwdLPTSchedulerILb0ELi128ELb1EEEEEEEEEvNT_6ParamsE$_ZZN5flash25CollectiveMainloopBwdSm80ILi2ELi2EN4cute5tupleIJNS1_1CILi128EEES4_NS3_ILi64EEEEEEN7cutlass10bfloat16_tEfNS7_4arch4Sm80ELb1ELb0ELb1ELb0ELb1ELb0ELb0ELb0ELi2ELi4ELi4ELi4ELb0EE3mmaINS_16FlashAttnBwdSm80ISB_NS_24CollectiveEpilogueBwdGQAIS6_fSA_Li256ELb0ELb1EEENS_25SingleTileBwdLPTSchedulerILb0ELi128ELb1EEEE13SharedStorageENS1_6TensorINS1_11ArrayEngineIfLm32EEENS1_6LayoutINS2_IJNS2_IJNS3_ILi2EEESO_EEESO_NS3_ILi4EEEEEENS2_IJNS2_IJNS3_ILi1EEESO_EEESQ_NS3_ILi8EEEEEEEEEEEEbRKNSB_6ParamsERT0_S12_iNS2_IJiiiEEERT_ENKUlvE0_clEv)
        /*4bc8*/ 	.word	0x00000000


	//----- nvinfo : EIATTR_FRAME_SIZE
	.align		4
.L_3244:
        /*4bcc*/ 	.byte	0x04, 0x11
        /*4bce*/ 	.short	(.L_3246 - .L_3245)
	.align		4
.L_3245:
        /*4bd0*/ 	.word	index@($_ZN7cutlass13device_kernelIN5flash19enable_sm80_to_sm89INS1_16FlashAttnBwdSm80INS1_25CollectiveMainloopBwdSm80ILi2ELi2EN4cute5tupleIJNS5_1CILi128EEES8_NS7_ILi64EEEEEENS_10bfloat16_tEfNS_4arch4Sm80ELb1ELb0ELb1ELb0ELb1ELb0ELb0ELb0ELi2ELi4ELi4ELi4ELb0EEENS1_24CollectiveEpilogueBwdGQAISA_fSD_Li256ELb0ELb1EEENS1_25SingleTileBwdLPTSchedulerILb0ELi128ELb1EEEEEEEEEvNT_6ParamsE$_ZZN5flash25CollectiveMainloopBwdSm80ILi2ELi2EN4cute5tupleIJNS1_1CILi128EEES4_NS3_ILi64EEEEEEN7cutlass10bfloat16_tEfNS7_4arch4Sm80ELb1ELb0ELb1ELb0ELb1ELb0ELb0ELb0ELi2ELi4ELi4ELi4ELb0EE3mmaINS_16FlashAttnBwdSm80ISB_NS_24CollectiveEpilogueBwdGQAIS6_fSA_Li256ELb0ELb1EEENS_25SingleTileBwdLPTSchedulerILb0ELi128ELb1EEEE13SharedStorageENS1_6TensorINS1_11ArrayEngineIfLm32EEENS1_6LayoutINS2_IJNS2_IJNS3_ILi2EEESO_EEESO_NS3_ILi4EEEEEENS2_IJNS2_IJNS3_ILi1EEESO_EEESQ_NS3_ILi8EEEEEEEEEEEEbRKNSB_6ParamsERT0_S12_iNS2_IJiiiEEERT_ENKUliiE_clEii)
        /*4bd4*/ 	.word	0x00000000


	//----- nvinfo : EIATTR_FRAME_SIZE
	.align		4
.L_3246:
        /*4bd8*/ 	.byte	0x04, 0x11
        /*4bda*/ 	.short	(.L_3248 - .L_3247)
	.align		4
.L_3247:
        /*4bdc*/ 	.word	index@($_ZN7cutlass13device_kernelIN5flash19enable_sm80_to_sm89INS1_16FlashAttnBwdSm80INS1_25CollectiveMainloopBwdSm80ILi2ELi2EN4cute5tupleIJNS5_1CILi128EEES8_NS7_ILi64EEEEEENS_10bfloat16_tEfNS_4arch4Sm80ELb1ELb0ELb1ELb0ELb1ELb0ELb0ELb0ELi2ELi4ELi4ELi4ELb0EEENS1_24CollectiveEpilogueBwdGQAISA_fSD_Li256ELb0ELb1EEENS1_25SingleTileBwdLPTSchedulerILb0ELi128ELb1EEEEEEEEEvNT_6ParamsE$_ZZN5flash25CollectiveMainloopBwdSm80ILi2ELi2EN4cute5tupleIJNS1_1CILi128EEES4_NS3_ILi64EEEEEEN7cutlass10bfloat16_tEfNS7_4arch4Sm80ELb1ELb0ELb1ELb0ELb1ELb0ELb0ELb0ELi2ELi4ELi4ELi4ELb0EE3mmaINS_16FlashAttnBwdSm80ISB_NS_24CollectiveEpilogueBwdGQAIS6_fSA_Li256ELb0ELb1EEENS_25SingleTileBwdLPTSchedulerILb0ELi128ELb1EEEE13SharedStorageENS1_6TensorINS1_11ArrayEngineIfLm32EEENS1_6LayoutINS2_IJNS2_IJNS3_ILi2EEESO_EEESO_NS3_ILi4EEEEEENS2_IJNS2_IJNS3_ILi1EEESO_EEESQ_NS3_ILi8EEEEEEEEEEEEbRKNSB_6ParamsERT0_S12_iNS2_IJiiiEEERT_ENKUliiE0_clEii)
        /*4be0*/ 	.word	0x00000000


	//----- nvinfo : EIATTR_FRAME_SIZE
	.align		4
.L_3248:
        /*4be4*/ 	.byte	0x04, 0x11
        /*4be6*/ 	.short	(.L_3250 - .L_3249)
	.align		4
.L_3249:
        /*4be8*/ 	.word	index@($_ZN7cutlass13device_kernelIN5flash19enable_sm80_to_sm89INS1_16FlashAttnBwdSm80INS1_25CollectiveMainloopBwdSm80ILi2ELi2EN4cute5tupleIJNS5_1CILi128EEES8_NS7_ILi64EEEEEENS_10bfloat16_tEfNS_4arch4Sm80ELb1ELb0ELb1ELb0ELb1ELb0ELb0ELb0ELi2ELi4ELi4ELi4ELb0EEENS1_24CollectiveEpilogueBwdGQAISA_fSD_Li256ELb0ELb1EEENS1_25SingleTileBwdLPTSchedulerILb0ELi128ELb1EEEEEEEEEvNT_6ParamsE$_ZZN5flash25CollectiveMainloopBwdSm80ILi2ELi2EN4cute5tupleIJNS1_1CILi128EEES4_NS3_ILi64EEEEEEN7cutlass10bfloat16_tEfNS7_4arch4Sm80ELb1ELb0ELb1ELb0ELb1ELb0ELb0ELb0ELi2ELi4ELi4ELi4ELb0EE3mmaINS_16FlashAttnBwdSm80ISB_NS_24CollectiveEpilogueBwdGQAIS6_fSA_Li256ELb0ELb1EEENS_25SingleTileBwdLPTSchedulerILb0ELi128ELb1EEEE13SharedStorageENS1_6TensorINS1_11ArrayEngineIfLm32EEENS1_6LayoutINS2_IJNS2_IJNS3_ILi2EEESO_EEESO_NS3_ILi4EEEEEENS2_IJNS2_IJNS3_ILi1EEESO_EEESQ_NS3_ILi8EEEEEEEEEEEEbRKNSB_6ParamsERT0_S12_iNS2_IJiiiEEERT_ENKUliT_E_clIZSC_ISJ_SX_EbS10_S12_S12_iS13_S15_EUlRS16_iE_EEDaiS16_)
        /*4bec*/ 	.word	0x00000000


	//----- nvinfo : EIATTR_FRAME_SIZE
	.align		4
.L_3250:
        /*4bf0*/ 	.byte	0x04, 0x11
        /*4bf2*/ 	.short	(.L_3252 - .L_3251)
	.align		4
.L_3251:
        /*4bf4*/ 	.word	index@($_ZN7cutlass13device_kernelIN5flash19enable_sm80_to_sm89INS1_16FlashAttnBwdSm80INS1_25CollectiveMainloopBwdSm80ILi2ELi2EN4cute5tupleIJNS5_1CILi128EEES8_NS7_ILi64EEEEEENS_10bfloat16_tEfNS_4arch4Sm80ELb1ELb0ELb1ELb0ELb1ELb0ELb0ELb0ELi2ELi4ELi4ELi4ELb0EEENS1_24CollectiveEpilogueBwdGQAISA_fSD_Li256ELb0ELb1EEENS1_25SingleTileBwdLPTSchedulerILb0ELi128ELb1EEEEEEEEEvNT_6ParamsE$_ZZN5flash25CollectiveMainloopBwdSm80ILi2ELi2EN4cute5tupleIJNS1_1CILi128EEES4_NS3_ILi64EEEEEEN7cutlass10bfloat16_tEfNS7_4arch4Sm80ELb1ELb0ELb1ELb0ELb1ELb0ELb0ELb0ELi2ELi4ELi4ELi4ELb0EE3mmaINS_16FlashAttnBwdSm80ISB_NS_24CollectiveEpilogueBwdGQAIS6_fSA_Li256ELb0ELb1EEENS_25SingleTileBwdLPTSchedulerILb0ELi128ELb1EEEE13SharedStorageENS1_6TensorINS1_11ArrayEngineIfLm32EEENS1_6LayoutINS2_IJNS2_IJNS3_ILi2EEESO_EEESO_NS3_ILi4EEEEEENS2_IJNS2_IJNS3_ILi1EEESO_EEESQ_NS3_ILi8EEEEEEEEEEEEbRKNSB_6ParamsERT0_S12_iNS2_IJiiiEEERT_ENKUlRT_iE_clINSK_INSL_IfLm64EEENSN_INS2_IJSP_SO_SU_EEESV_EEEEEEDaS17_i)
        /*4bf8*/ 	.word	0x00000000


	//----- nvinfo : EIATTR_FRAME_SIZE
	.align		4
.L_3252:
        /*4bfc*/ 	.byte	0x04, 0x11
        /*4bfe*/ 	.short	(.L_3254 - .L_3253)
	.align		4
.L_3253:
        /*4c00*/ 	.word	index@($_ZN7cutlass13device_kernelIN5flash19enable_sm80_to_sm89INS1_16FlashAttnBwdSm80INS1_25CollectiveMainloopBwdSm80ILi2ELi2EN4cute5tupleIJNS5_1CILi128EEES8_NS7_ILi64EEEEEENS_10bfloat16_tEfNS_4arch4Sm80ELb1ELb0ELb1ELb0ELb1ELb0ELb0ELb0ELi2ELi4ELi4ELi4ELb0EEENS1_24CollectiveEpilogueBwdGQAISA_fSD_Li256ELb0ELb1EEENS1_25SingleTileBwdLPTSchedulerILb0ELi128ELb1EEEEEEEEEvNT_6ParamsE$_ZZN4cuteplIJiiEJiiEEEDaRKNS_15ArithmeticTupleIJDpT_EEERKNS1_IJDpT0_EEEENKUlDpRKT_E_clIJiiEEEDaSF_)
        /*4c04*/ 	.word	0x00000000


	//----- nvinfo : EIATTR_FRAME_SIZE
	.align		4
.L_3254:
        /*4c08*/ 	.byte	0x04, 0x11
        /*4c0a*/ 	.short	(.L_3256 - .L_3255)
	.align		4
.L_3255:
        /*4c0c*/ 	.word	index@($_ZN7cutlass13device_kernelIN5flash19enable_sm80_to_sm89INS1_16FlashAttnBwdSm80INS1_25CollectiveMainloopBwdSm80ILi2ELi2EN4cute5tupleIJNS5_1CILi128EEES8_NS7_ILi64EEEEEENS_10bfloat16_tEfNS_4arch4Sm80ELb1ELb0ELb1ELb0ELb1ELb0ELb0ELb0ELi2ELi4ELi4ELi4ELb0EEENS1_24CollectiveEpilogueBwdGQAISA_fSD_Li256ELb0ELb1EEENS1_25SingleTileBwdLPTSchedulerILb0ELi128ELb1EEEEEEEEEvNT_6ParamsE$_ZZN4cuteplIJiiEJiNS_1CILi0EEEEEEDaRKNS_15ArithmeticTupleIJDpT_EEERKNS3_IJDpT0_EEEENKUlDpRKT_E_clIJiiEEEDaSH_)
        /*4c10*/ 	.word	0x00000000


	//----- nvinfo : EIATTR_FRAME_SIZE
	.align		4
.L_3256:
        /*4c14*/ 	.byte	0x04, 0x11
        /*4c16*/ 	.short	(.L_3258 - .L_3257)
	.align		4
.L_3257:
        /*4c18*/ 	.word	index@($_ZN7cutlass13device_kernelIN5flash19enable_sm80_to_sm89INS1_16FlashAttnBwdSm80INS1_25CollectiveMainloopBwdSm80ILi2ELi2EN4cute5tupleIJNS5_1CILi128EEES8_NS7_ILi64EEEEEENS_10bfloat16_tEfNS_4arch4Sm80ELb1ELb0ELb1ELb0ELb1ELb0ELb0ELb0ELi2ELi4ELi4ELi4ELb0EEENS1_24CollectiveEpilogueBwdGQAISA_fSD_Li256ELb0ELb1EEENS1_25SingleTileBwdLPTSchedulerILb0ELi128ELb1EEEEEEEEEvNT_6ParamsE$_ZZN4cuteplIJiiEJNS_1CILi0EEES2_EEEDaRKNS_15ArithmeticTupleIJDpT_EEERKNS3_IJDpT0_EEEENKUlDpRKT_E_clIJiiEEEDaSH_)
        /*4c1c*/ 	.word	0x00000000


	//----- nvinfo : EIATTR_FRAME_SIZE
	.align		4
.L_3258:
        /*4c20*/ 	.byte	0x04, 0x11
        /*4c22*/ 	.short	(.L_3260 - .L_3259)
	.align		4
.L_3259:
        /*4c24*/ 	.word	index@($_ZN7cutlass13device_kernelIN5flash19enable_sm80_to_sm89INS1_16FlashAttnBwdSm80INS1_25CollectiveMainloopBwdSm80ILi2ELi2EN4cute5tupleIJNS5_1CILi128EEES8_NS7_ILi64EEEEEENS_10bfloat16_tEfNS_4arch4Sm80ELb1ELb0ELb1ELb0ELb1ELb0ELb0ELb0ELi2ELi4ELi4ELi4ELb0EEENS1_24CollectiveEpilogueBwdGQAISA_fSD_Li256ELb0ELb1EEENS1_25SingleTileBwdLPTSchedulerILb0ELi128ELb1EEEEEEEEEvNT_6ParamsE$_ZZN4cuteplIJiEJiEEEDaRKNS_15ArithmeticTupleIJDpT_EEERKNS1_IJDpT0_EEEENKUlDpRKT_E_clIJiEEEDaSF_)
        /*4c28*/ 	.word	0x00000000


	//----- nvinfo : EIATTR_FRAME_SIZE
	.align		4
.L_3260:
        /*4c2c*/ 	.byte	0x04, 0x11
        /*4c2e*/ 	.short	(.L_3262 - .L_3261)
	.align		4
.L_3261:
        /*4c30*/ 	.word	index@($_ZN7cutlass13device_kernelIN5flash19enable_sm80_to_sm89INS1_16FlashAttnBwdSm80INS1_25CollectiveMainloopBwdSm80ILi2ELi2EN4cute5tupleIJNS5_1CILi128EEES8_NS7_ILi64EEEEEENS_10bfloat16_tEfNS_4arch4Sm80ELb1ELb0ELb1ELb0ELb1ELb0ELb0ELb0ELi2ELi4ELi4ELi4ELb0EEENS1_24CollectiveEpilogueBwdGQAISA_fSD_Li256ELb0ELb1EEENS1_25SingleTileBwdLPTSchedulerILb0ELi128ELb1EEEEEEEEEvNT_6ParamsE$_ZZN4cuteplIJiEJNS_1CILi0EEEiEEEDaRKNS_15ArithmeticTupleIJDpT_EEERKNS3_IJDpT0_EEEENKUlDpRKT_E_clIJiiEEEDaSH_)
        /*4c34*/ 	.word	0x00000000


	//----- nvinfo : EIATTR_FRAME_SIZE
	.align		4
.L_3262:
        /*4c38*/ 	.byte	0x04, 0x11
        /*4c3a*/ 	.short	(.L_3264 - .L_3263)
	.align		4
.L_3263:
        /*4c3c*/ 	.word	index@($_ZN7cutlass13device_kernelIN5flash19enable_sm80_to_sm89INS1_16FlashAttnBwdSm80INS1_25CollectiveMainloopBwdSm80ILi2ELi2EN4cute5tupleIJNS5_1CILi128EEES8_NS7_ILi64EEEEEENS_10bfloat16_tEfNS_4arch4Sm80ELb1ELb0ELb1ELb0ELb1ELb0ELb0ELb0ELi2ELi4ELi4ELi4ELb0EEENS1_24CollectiveEpilogueBwdGQAISA_fSD_Li256ELb0ELb1EEENS1_25SingleTileBwdLPTSchedulerILb0ELi128ELb1EEEEEEEEEvNT_6ParamsE$_ZZN4cuteplIJiEJNS_1CILi0EEES2_EEEDaRKNS_15ArithmeticTupleIJDpT_EEERKNS3_IJDpT0_EEEENKUlDpRKT_E_clIJiS2_EEEDaSH_)
        /*4c40*/ 	.word	0x00000000


	//----- nvinfo : EIATTR_FRAME_SIZE
	.align		4
.L_3264:
        /*4c44*/ 	.byte	0x04, 0x11
        /*4c46*/ 	.short	(.L_3266 - .L_3265)
	.align		4
.L_3265:
        /*4c48*/ 	.word	index@($_ZN7cutlass13device_kernelIN5flash19enable_sm80_to_sm89INS1_16FlashAttnBwdSm80INS1_25CollectiveMainloopBwdSm80ILi2ELi2EN4cute5tupleIJNS5_1CILi128EEES8_NS7_ILi64EEEEEENS_10bfloat16_tEfNS_4arch4Sm80ELb1ELb0ELb1ELb0ELb1ELb0ELb0ELb0ELi2ELi4ELi4ELi4ELb0EEENS1_24CollectiveEpilogueBwdGQAISA_fSD_Li256ELb0ELb1EEENS1_25SingleTileBwdLPTSchedulerILb0ELi128ELb1EEEEEEEEEvNT_6ParamsE$_ZZN4cuteplIJiEJNS_1CILi0EEEEEEDaRKNS_15ArithmeticTupleIJDpT_EEERKNS3_IJDpT0_EEEENKUlDpRKT_E_clIJiEEEDaSH_)
        /*4c4c*/ 	.word	0x00000000


	//----- nvinfo : EIATTR_FRAME_SIZE
	.align		4
.L_3266:
        /*4c50*/ 	.byte	0x04, 0x11
        /*4c52*/ 	.short	(.L_3268 - .L_3267)
	.align		4
.L_3267:
        /*4c54*/ 	.word	index@($_ZN7cutlass13device_kernelIN5flash19enable_sm80_to_sm89INS1_16FlashAttnBwdSm80INS1_25CollectiveMainloopBwdSm80ILi2ELi2EN4cute5tupleIJNS5_1CILi128EEES8_NS7_ILi64EEEEEENS_10bfloat16_tEfNS_4arch4Sm80ELb1ELb0ELb1ELb0ELb1ELb0ELb0ELb0ELi2ELi4ELi4ELi4ELb0EEENS1_24CollectiveEpilogueBwdGQAISA_fSD_Li256ELb0ELb1EEENS1_25SingleTileBwdLPTSchedulerILb0ELi128ELb1EEEEEEEEEvNT_6ParamsE$_ZZN4cuteplIJNS_1CILi0EEEiEJiEEEDaRKNS_15ArithmeticTupleIJDpT_EEERKNS3_IJDpT0_EEEENKUlDpRKT_E_clIJiiEEEDaSH_)
        /*4c58*/ 	.word	0x00000000


	//----- nvinfo : EIATTR_FRAME_SIZE
	.align		4
.L_3268:
        /*4c5c*/ 	.byte	0x04, 0x11
        /*4c5e*/ 	.short	(.L_3270 - .L_3269)
	.align		4
.L_3269:
        /*4c60*/ 	.word	index@($_ZN7cutlass13device_kernelIN5flash19enable_sm80_to_sm89INS1_16FlashAttnBwdSm80INS1_25CollectiveMainloopBwdSm80ILi2ELi2EN4cute5tupleIJNS5_1CILi128EEES8_NS7_ILi64EEEEEENS_10bfloat16_tEfNS_4arch4Sm80ELb1ELb0ELb1ELb0ELb1ELb0ELb0ELb0ELi2ELi4ELi4ELi4ELb0EEENS1_24CollectiveEpilogueBwdGQAISA_fSD_Li256ELb0ELb1EEENS1_25SingleTileBwdLPTSchedulerILb0ELi128ELb1EEEEEEEEEvNT_6ParamsE$_ZZN4cuteplIJNS_1CILi0EEEiEJS2_iEEEDaRKNS_15ArithmeticTupleIJDpT_EEERKNS3_IJDpT0_EEEENKUlDpRKT_E_clIJS2_iEEEDaSH_)
        /*4c64*/ 	.word	0x00000000


	//----- nvinfo : EIATTR_FRAME_SIZE
	.align		4
.L_3270:
        /*4c68*/ 	.byte	0x04, 0x11
        /*4c6a*/ 	.short	(.L_3272 - .L_3271)
	.align		4
.L_3271:
        /*4c6c*/ 	.word	index@($_ZN7cutlass13device_kernelIN5flash19enable_sm80_to_sm89INS1_16FlashAttnBwdSm80INS1_25CollectiveMainloopBwdSm80ILi2ELi2EN4cute5tupleIJNS5_1CILi128EEES8_NS7_ILi64EEEEEENS_10bfloat16_tEfNS_4arch4Sm80ELb1ELb0ELb1ELb0ELb1ELb0ELb0ELb0ELi2ELi4ELi4ELi4ELb0EEENS1_24CollectiveEpilogueBwdGQAISA_fSD_Li256ELb0ELb1EEENS1_25SingleTileBwdLPTSchedulerILb0ELi128ELb1EEEEEEEEEvNT_6ParamsE$_ZZN4cuteplIJNS_1CILi0EEES2_EJiiEEEDaRKNS_15ArithmeticTupleIJDpT_EEERKNS3_IJDpT0_EEEENKUlDpRKT_E_clIJiiEEEDaSH_)
        /*4c70*/ 	.word	0x00000000


	//----- nvinfo : EIATTR_FRAME_SIZE
	.align		4
.L_3272:
        /*4c74*/ 	.byte	0x04, 0x11
        /*4c76*/ 	.short	(.L_3274 - .L_3273)
	.align		4
.L_3273:
        /*4c78*/ 	.word	index@($_ZN7cutlass13device_kernelIN5flash19enable_sm80_to_sm89INS1_16FlashAttnBwdSm80INS1_25CollectiveMainloopBwdSm80ILi2ELi2EN4cute5tupleIJNS5_1CILi128EEES8_NS7_ILi64EEEEEENS_10bfloat16_tEfNS_4arch4Sm80ELb1ELb0ELb1ELb0ELb1ELb0ELb0ELb0ELi2ELi4ELi4ELi4ELb0EEENS1_24CollectiveEpilogueBwdGQAISA_fSD_Li256ELb0ELb1EEENS1_25SingleTileBwdLPTSchedulerILb0ELi128ELb1EEEEEEEEEvNT_6ParamsE$_ZZN4cuteplIJNS_1CILi0EEES2_EJiS2_EEEDaRKNS_15ArithmeticTupleIJDpT_EEERKNS3_IJDpT0_EEEENKUlDpRKT_E_clIJiS2_EEEDaSH_)
        /*4c7c*/ 	.word	0x00000000


	//----- nvinfo : EIATTR_FRAME_SIZE
	.align		4
.L_3274:
        /*4c80*/ 	.byte	0x04, 0x11
        /*4c82*/ 	.short	(.L_3276 - .L_3275)
	.align		4
.L_3275:
        /*4c84*/ 	.word	index@($_ZN7cutlass13device_kernelIN5flash19enable_sm80_to_sm89INS1_16FlashAttnBwdSm80INS1_25CollectiveMainloopBwdSm80ILi2ELi2EN4cute5tupleIJNS5_1CILi128EEES8_NS7_ILi64EEEEEENS_10bfloat16_tEfNS_4arch4Sm80ELb1ELb0ELb1ELb0ELb1ELb0ELb0ELb0ELi2ELi4ELi4ELi4ELb0EEENS1_24CollectiveEpilogueBwdGQAISA_fSD_Li256ELb0ELb1EEENS1_25SingleTileBwdLPTSchedulerILb0ELi128ELb1EEEEEEEEEvNT_6ParamsE$_ZZN4cuteplIJNS_1CILi0EEES2_EJiEEEDaRKNS_15ArithmeticTupleIJDpT_EEERKNS3_IJDpT0_EEEENKUlDpRKT_E_clIJiS2_EEEDaSH_)
        /*4c88*/ 	.word	0x00000000


	//----- nvinfo : EIATTR_FRAME_SIZE
	.align		4
.L_3276:
        /*4c8c*/ 	.byte	0x04, 0x11
        /*4c8e*/ 	.short	(.L_3278 - .L_3277)
	.align		4
.L_3277:
        /*4c90*/ 	.word	index@($_ZN7cutlass13device_kernelIN5flash19enable_sm80_to_sm89INS1_16FlashAttnBwdSm80INS1_25CollectiveMainloopBwdSm80ILi2ELi2EN4cute5tupleIJNS5_1CILi128EEES8_NS7_ILi64EEEEEENS_10bfloat16_tEfNS_4arch4Sm80ELb1ELb0ELb1ELb0ELb1ELb0ELb0ELb0ELi2ELi4ELi4ELi4ELb0EEENS1_24CollectiveEpilogueBwdGQAISA_fSD_Li256ELb0ELb1EEENS1_25SingleTileBwdLPTSchedulerILb0ELi128ELb1EEEEEEEEEvNT_6ParamsE$_ZZN4cuteplIJNS_1CILi0EEES2_EJS2_iEEEDaRKNS_15ArithmeticTupleIJDpT_EEERKNS3_IJDpT0_EEEENKUlDpRKT_E_clIJS2_iEEEDaSH_)
        /*4c94*/ 	.word	0x00000000


	//----- nvinfo : EIATTR_FRAME_SIZE
	.align		4
.L_3278:
        /*4c98*/ 	.byte	0x04, 0x11
        /*4c9a*/ 	.short	(.L_3280 - .L_3279)
	.align		4
.L_3279:
        /*4c9c*/ 	.word	index@($_ZN7cutlass13device_kernelIN5flash19enable_sm80_to_sm89INS1_16FlashAttnBwdSm80INS1_25CollectiveMainloopBwdSm80ILi2ELi2EN4cute5tupleIJNS5_1CILi128EEES8_NS7_ILi64EEEEEENS_10bfloat16_tEfNS_4arch4Sm80ELb1ELb0ELb1ELb0ELb1ELb0ELb0ELb0ELi2ELi4ELi4ELi4ELb0EEENS1_24CollectiveEpilogueBwdGQAISA_fSD_Li256ELb0ELb1EEENS1_25SingleTileBwdLPTSchedulerILb0ELi128ELb1EEEEEEEEEvNT_6ParamsE$_ZZN4cuteplIJNS_1CILi0EEEEJS2_iEEEDaRKNS_15ArithmeticTupleIJDpT_EEERKNS3_IJDpT0_EEEENKUlDpRKT_E_clIJS2_iEEEDaSH_)
        /*4ca0*/ 	.word	0x00000000


	//----- nvinfo : EIATTR_FRAME_SIZE
	.align		4
.L_3280:
        /*4ca4*/ 	.byte	0x04, 0x11
        /*4ca6*/ 	.short	(.L_3282 - .L_3281)
	.align		4
.L_3281:
        /*4ca8*/ 	.word	index@($_ZN7cutlass13device_kernelIN5flash19enable_sm80_to_sm89INS1_16FlashAttnBwdSm80INS1_25CollectiveMainloopBwdSm80ILi2ELi2EN4cute5tupleIJNS5_1CILi128EEES8_NS7_ILi64EEEEEENS_10bfloat16_tEfNS_4arch4Sm80ELb1ELb0ELb1ELb0ELb1ELb0ELb0ELb0ELi2ELi4ELi4ELi4ELb0EEENS1_24CollectiveEpilogueBwdGQAISA_fSD_Li256ELb0ELb1EEENS1_25SingleTileBwdLPTSchedulerILb0ELi128ELb1EEEEEEEEEvNT_6ParamsE$_ZZN4cute9transformINS_5tupleIJiiiNS_1CILi0EEEEEENS1_IJNS2_ILi32EEENS2_ILi4EEENS2_ILi2EEENS2_ILi1EEEEEENS1_IJS8_S8_S8_S8_EEEZNS_7crd2crdIS4_S9_SA_EEDaRKT_RKT0_RKT1_EUlRKT_RKT0_RKT1_E_EEDaSE_SH_SK_OT2_ENKUlDpSN_E_clIJiiiS3_EEEDaSX_)
        /*4cac*/ 	.word	0x00000000


	//----- nvinfo : EIATTR_FRAME_SIZE
	.align		4
.L_3282:
        /*4cb0*/ 	.byte	0x04, 0x11
        /*4cb2*/ 	.short	(.L_3284 - .L_3283)
	.align		4
.L_3283:
        /*4cb4*/ 	.word	index@($_ZN7cutlass13device_kernelIN5flash19enable_sm80_to_sm89INS1_16FlashAttnBwdSm80INS1_25CollectiveMainloopBwdSm80ILi2ELi2EN4cute5tupleIJNS5_1CILi128EEES8_NS7_ILi64EEEEEENS_10bfloat16_tEfNS_4arch4Sm80ELb1ELb0ELb1ELb0ELb1ELb0ELb0ELb0ELi2ELi4ELi4ELi4ELb0EEENS1_24CollectiveEpilogueBwdGQAISA_fSD_Li256ELb0ELb1EEENS1_25SingleTileBwdLPTSchedulerILb0ELi128ELb1EEEEEEEEEvNT_6ParamsE$_ZZN4cute9transformINS_5tupleIJiiNS_1CILi0EEEEEENS1_IJNS1_IJNS2_ILi4EEENS2_ILi8EEEEEES5_NS2_ILi1EEEEEEZNS_7idx2crdIS4_S9_EEDaRKT_RKT0_EUlRKT_RKT0_E_EEDaSD_SG_OT1_ENKUlDpSJ_E_clIJNS1_IJiiEEEiS3_EEEDaSQ_)
        /*4cb8*/ 	.word	0x00000000


	//----- nvinfo : EIATTR_FRAME_SIZE
	.align		4
.L_3284:
        /*4cbc*/ 	.byte	0x04, 0x11
        /*4cbe*/ 	.short	(.L_3286 - .L_3285)
	.align		4
.L_3285:
        /*4cc0*/ 	.word	index@($_ZN7cutlass13device_kernelIN5flash19enable_sm80_to_sm89INS1_16FlashAttnBwdSm80INS1_25CollectiveMainloopBwdSm80ILi2ELi2EN4cute5tupleIJNS5_1CILi128EEES8_NS7_ILi64EEEEEENS_10bfloat16_tEfNS_4arch4Sm80ELb1ELb0ELb1ELb0ELb1ELb0ELb0ELb0ELi2ELi4ELi4ELi4ELb0EEENS1_24CollectiveEpilogueBwdGQAISA_fSD_Li256ELb0ELb1EEENS1_25SingleTileBwdLPTSchedulerILb0ELi128ELb1EEEEEEEEEvNT_6ParamsE$_ZZN4cute9transformINS_5tupleIJiiNS_1CILi0EEEEEENS1_IJNS1_IJNS2_ILi4EEENS2_ILi8EEEEEENS2_ILi2EEENS2_ILi1EEEEEEZNS_7idx2crdIS4_SA_EEDaRKT_RKT0_EUlRKT_RKT0_E_EEDaSE_SH_OT1_ENKUlDpSK_E_clIJNS1_IJiiEEEiS3_EEEDaSR_)
        /*4cc4*/ 	.word	0x00000000


	//----- nvinfo : EIATTR_FRAME_SIZE
	.align		4
.L_3286:
        /*4cc8*/ 	.byte	0x04, 0x11
        /*4cca*/ 	.short	(.L_3288 - .L_3287)
	.align		4
.L_3287:
        /*4ccc*/ 	.word	index@($_ZN7cutlass13device_kernelIN5flash19enable_sm80_to_sm89INS1_16FlashAttnBwdSm80INS1_25CollectiveMainloopBwdSm80ILi2ELi2EN4cute5tupleIJNS5_1CILi128EEES8_NS7_ILi64EEEEEENS_10bfloat16_tEfNS_4arch4Sm80ELb1ELb0ELb1ELb0ELb1ELb0ELb0ELb0ELi2ELi4ELi4ELi4ELb0EEENS1_24CollectiveEpilogueBwdGQAISA_fSD_Li256ELb0ELb1EEENS1_25SingleTileBwdLPTSchedulerILb0ELi128ELb1EEEEEEEEEvNT_6ParamsE$_ZZN4cute9transformINS_5tupleIJNS_1CILi32EEENS2_ILi4EEENS2_ILi2EEENS2_ILi1EEEEEENS1_IJS6_S3_NS2_ILi128EEENS2_ILi0EEEEEEZNS_7idx2crdIiS7_SA_EEDaRKT_RKT0_RKT1_EUlRKT_RKT0_E_EEDaSE_SH_OSI_ENKUlDpSN_E_clIJiiiS9_EEEDaST_)
        /*4cd0*/ 	.word	0x00000000


	//----- nvinfo : EIATTR_FRAME_SIZE
	.align		4
.L_3288:
        /*4cd4*/ 	.byte	0x04, 0x11
        /*4cd6*/ 	.short	(.L_3290 - .L_3289)
	.align		4
.L_3289:
        /*4cd8*/ 	.word	index@($_ZN7cutlass13device_kernelIN5flash19enable_sm80_to_sm89INS1_16FlashAttnBwdSm80INS1_25CollectiveMainloopBwdSm80ILi2ELi2EN4cute5tupleIJNS5_1CILi128EEES8_NS7_ILi64EEEEEENS_10bfloat16_tEfNS_4arch4Sm80ELb1ELb0ELb1ELb0ELb1ELb0ELb0ELb0ELi2ELi4ELi4ELi4ELb0EEENS1_24CollectiveEpilogueBwdGQAISA_fSD_Li256ELb0ELb1EEENS1_25SingleTileBwdLPTSchedulerILb0ELi128ELb1EEEEEEEEEvNT_6ParamsE$_ZZN4cute9transformINS_15ArithmeticTupleIJiiEEEZNS_14transform_leafIS2_NS_8identityEEEDaRKT_OT0_EUlRKT_E_EEDaS7_S9_ENKUlDpSC_E_clIJiiEEEDaSE_)
        /*4cdc*/ 	.word	0x00000000


	//----- nvinfo : EIATTR_FRAME_SIZE
	.align		4
.L_3290:
        /*4ce0*/ 	.byte	0x04, 0x11
        /*4ce2*/ 	.short	(.L_3292 - .L_3291)
	.align		4
.L_3291:
        /*4ce4*/ 	.word	index@($_ZN7cutlass13device_kernelIN5flash19enable_sm80_to_sm89INS1_16FlashAttnBwdSm80INS1_25CollectiveMainloopBwdSm80ILi2ELi2EN4cute5tupleIJNS5_1CILi128EEES8_NS7_ILi64EEEEEENS_10bfloat16_tEfNS_4arch4Sm80ELb1ELb0ELb1ELb0ELb1ELb0ELb0ELb0ELi2ELi4ELi4ELi4ELb0EEENS1_24CollectiveEpilogueBwdGQAISA_fSD_Li256ELb0ELb1EEENS1_25SingleTileBwdLPTSchedulerILb0ELi128ELb1EEEEEEEEEvNT_6ParamsE$_ZZN4cute7idx2crdIiNS_5tupleIJNS_1CILi32EEENS2_ILi4EEENS2_ILi2EEENS2_ILi1EEEEEENS1_IJS6_S3_NS2_ILi128EEENS2_ILi0EEEEEEEEDaRKT_RKT0_RKT1_ENKUlRKT_RKT0_E_clIS5_S8_EEDaSM_SP_)
        /*4ce8*/ 	.word	0x00000000


	//----- nvinfo : EIATTR_FRAME_SIZE
	.align		4
.L_3292:
        /*4cec*/ 	.byte	0x04, 0x11
        /*4cee*/ 	.short	(.L_3294 - .L_3293)
	.align		4
.L_3293:
        /*4cf0*/ 	.word	index@($_ZN7cutlass13device_kernelIN5flash19enable_sm80_to_sm89INS1_16FlashAttnBwdSm80INS1_25CollectiveMainloopBwdSm80ILi2ELi2EN4cute5tupleIJNS5_1CILi128EEES8_NS7_ILi64EEEEEENS_10bfloat16_tEfNS_4arch4Sm80ELb1ELb0ELb1ELb0ELb1ELb0ELb0ELb0ELi2ELi4ELi4ELi4ELb0EEENS1_24CollectiveEpilogueBwdGQAISA_fSD_Li256ELb0ELb1EEENS1_25SingleTileBwdLPTSchedulerILb0ELi128ELb1EEEEEEEEEvNT_6ParamsE$_ZZN4cute7idx2crdIiNS_5tupleIJNS_1CILi32EEENS2_ILi4EEENS2_ILi2EEENS2_ILi1EEEEEENS1_IJS6_S3_NS2_ILi128EEENS2_ILi0EEEEEEEEDaRKT_RKT0_RKT1_ENKUlRKT_RKT0_E_clIS4_S3_EEDaSM_SP_)
        /*4cf4*/ 	.word	0x00000000


	//----- nvinfo : EIATTR_FRAME_SIZE
	.align		4
.L_3294:
        /*4cf8*/ 	.byte	0x04, 0x11
        /*4cfa*/ 	.short	(.L_3296 - .L_3295)
	.align		4
.L_3295:
        /*4cfc*/ 	.word	index@($_ZN7cutlass13device_kernelIN5flash19enable_sm80_to_sm89INS1_16FlashAttnBwdSm80INS1_25CollectiveMainloopBwdSm80ILi2ELi2EN4cute5tupleIJNS5_1CILi128EEES8_NS7_ILi64EEEEEENS_10bfloat16_tEfNS_4arch4Sm80ELb1ELb0ELb1ELb0ELb1ELb0ELb0ELb0ELi2ELi4ELi4ELi4ELb0EEENS1_24CollectiveEpilogueBwdGQAISA_fSD_Li256ELb0ELb1EEENS1_25SingleTileBwdLPTSchedulerILb0ELi128ELb1EEEEEEEEEvNT_6ParamsE$_ZZN4cute7idx2crdIiNS_5tupleIJNS_1CILi32EEENS2_ILi4EEENS2_ILi2EEENS2_ILi1EEEEEENS1_IJS6_S3_NS2_ILi128EEENS2_ILi0EEEEEEEEDaRKT_RKT0_RKT1_ENKUlRKT_RKT0_E_clIS3_S6_EEDaSM_SP_)
        /*4d00*/ 	.word	0x00000000


	//----- nvinfo : EIATTR_FRAME_SIZE
	.align		4
.L_3296:
        /*4d04*/ 	.byte	0x04, 0x11
        /*4d06*/ 	.short	(.L_3298 - .L_3297)
	.align		4
.L_3297:
        /*4d08*/ 	.word	index@($_ZN7cutlass13device_kernelIN5flash19enable_sm80_to_sm89INS1_16FlashAttnBwdSm80INS1_25CollectiveMainloopBwdSm80ILi2ELi2EN4cute5tupleIJNS5_1CILi128EEES8_NS7_ILi64EEEEEENS_10bfloat16_tEfNS_4arch4Sm80ELb1ELb0ELb1ELb0ELb1ELb0ELb0ELb0ELi2ELi4ELi4ELi4ELb0EEENS1_24CollectiveEpilogueBwdGQAISA_fSD_Li256ELb0ELb1EEENS1_25SingleTileBwdLPTSchedulerILb0ELi128ELb1EEEEEEEEEvNT_6ParamsE$_ZZN4cute7idx2crdINS_5tupleIJiiNS_1CILi0EEEEEENS1_IJNS1_IJNS2_ILi4EEENS2_ILi8EEEEEES5_NS2_ILi1EEEEEEEEDaRKT_RKT0_ENKUlRKT_RKT0_E_clIiS7_EEDaSI_SL_)
        /*4d0c*/ 	.word	0x00000000


	//----- nvinfo : EIATTR_FRAME_SIZE
	.align		4
.L_3298:
        /*4d10*/ 	.byte	0x04, 0x11
        /*4d12*/ 	.short	(.L_3300 - .L_3299)
	.align		4
.L_3299:
        /*4d14*/ 	.word	index@($_ZN7cutlass13device_kernelIN5flash19enable_sm80_to_sm89INS1_16FlashAttnBwdSm80INS1_25CollectiveMainloopBwdSm80ILi2ELi2EN4cute5tupleIJNS5_1CILi128EEES8_NS7_ILi64EEEEEENS_10bfloat16_tEfNS_4arch4Sm80ELb1ELb0ELb1ELb0ELb1ELb0ELb0ELb0ELi2ELi4ELi4ELi4ELb0EEENS1_24CollectiveEpilogueBwdGQAISA_fSD_Li256ELb0ELb1EEENS1_25SingleTileBwdLPTSchedulerILb0ELi128ELb1EEEEEEEEEvNT_6ParamsE$_ZZN4cute7idx2crdINS_5tupleIJiiNS_1CILi0EEEEEENS1_IJNS1_IJNS2_ILi4EEENS2_ILi8EEEEEES5_NS2_ILi1EEEEEEEEDaRKT_RKT0_ENKUlRKT_RKT0_E_clIiS5_EEDaSI_SL_)
        /*4d18*/ 	.word	0x00000000


	//----- nvinfo : EIATTR_FRAME_SIZE
	.align		4
.L_3300:
        /*4d1c*/ 	.byte	0x04, 0x11
        /*4d1e*/ 	.short	(.L_3302 - .L_3301)
	.align		4
.L_3301:
        /*4d20*/ 	.word	index@($_ZN7cutlass13device_kernelIN5flash19enable_sm80_to_sm89INS1_16FlashAttnBwdSm80INS1_25CollectiveMainloopBwdSm80ILi2ELi2EN4cute5tupleIJNS5_1CILi128EEES8_NS7_ILi64EEEEEENS_10bfloat16_tEfNS_4arch4Sm80ELb1ELb0ELb1ELb0ELb1ELb0ELb0ELb0ELi2ELi4ELi4ELi4ELb0EEENS1_24CollectiveEpilogueBwdGQAISA_fSD_Li256ELb0ELb1EEENS1_25SingleTileBwdLPTSchedulerILb0ELi128ELb1EEEEEEEEEvNT_6ParamsE$_ZZN4cute7idx2crdINS_5tupleIJiiNS_1CILi0EEEEEENS1_IJNS1_IJNS2_ILi4EEENS2_ILi8EEEEEENS2_ILi2EEENS2_ILi1EEEEEEEEDaRKT_RKT0_ENKUlRKT_RKT0_E_clIiS8_EEDaSJ_SM_)
        /*4d24*/ 	.word	0x00000000


	//----- nvinfo : EIATTR_FRAME_SIZE
	.align		4
.L_3302:
        /*4d28*/ 	.byte	0x04, 0x11
        /*4d2a*/ 	.short	(.L_3304 - .L_3303)
	.align		4
.L_3303:
        /*4d2c*/ 	.word	index@($_ZN7cutlass13device_kernelIN5flash19enable_sm80_to_sm89INS1_16FlashAttnBwdSm80INS1_25CollectiveMainloopBwdSm80ILi2ELi2EN4cute5tupleIJNS5_1CILi128EEES8_NS7_ILi64EEEEEENS_10bfloat16_tEfNS_4arch4Sm80ELb1ELb0ELb1ELb0ELb1ELb0ELb0ELb0ELi2ELi4ELi4ELi4ELb0EEENS1_24CollectiveEpilogueBwdGQAISA_fSD_Li256ELb0ELb1EEENS1_25SingleTileBwdLPTSchedulerILb0ELi128ELb1EEEEEEEEEvNT_6ParamsE$_ZZN4cute7idx2crdINS_5tupleIJiiNS_1CILi0EEEEEENS1_IJNS1_IJNS2_ILi4EEENS2_ILi8EEEEEENS2_ILi2EEENS2_ILi1EEEEEEEEDaRKT_RKT0_ENKUlRKT_RKT0_E_clIiS7_EEDaSJ_SM_)
        /*4d30*/ 	.word	0x00000000


	//----- nvinfo : EIATTR_FRAME_SIZE
	.align		4
.L_3304:
        /*4d34*/ 	.byte	0x04, 0x11
        /*4d36*/ 	.short	(.L_3306 - .L_3305)
	.align		4
.L_3305:
        /*4d38*/ 	.word	index@($_ZN7cutlass13device_kernelIN5flash19enable_sm80_to_sm89INS1_16FlashAttnBwdSm80INS1_25CollectiveMainloopBwdSm80ILi2ELi2EN4cute5tupleIJNS5_1CILi128EEES8_NS7_ILi64EEEEEENS_10bfloat16_tEfNS_4arch4Sm80ELb1ELb0ELb1ELb0ELb1ELb0ELb0ELb0ELi2ELi4ELi4ELi4ELb0EEENS1_24CollectiveEpilogueBwdGQAISA_fSD_Li256ELb0ELb1EEENS1_25SingleTileBwdLPTSchedulerILb0ELi128ELb1EEEEEEEEEvNT_6ParamsE$_ZZN4cute7flattenINS_5tupleIJNS_1CILi1EEENS1_IJiiiEEENS2_ILi64EEENS1_IJNS2_ILi72EEENS2_ILi144EEENS2_ILi288EEEEEENS2_ILi512EEEEEEEEDaRKT_ENKUlRKT_E_clIS4_EEDaSH_)
        /*4d3c*/ 	.word	0x00000000


	//----- nvinfo : EIATTR_FRAME_SIZE
	.align		4
.L_3306:
        /*4d40*/ 	.byte	0x04, 0x11
        /*4d42*/ 	.short	(.L_3308 - .L_3307)
	.align		4
.L_3307:
        /*4d44*/ 	.word	index@($_ZN7cutlass13device_kernelIN5flash19enable_sm80_to_sm89INS1_16FlashAttnBwdSm80INS1_25CollectiveMainloopBwdSm80ILi2ELi2EN4cute5tupleIJNS5_1CILi128EEES8_NS7_ILi64EEEEEENS_10bfloat16_tEfNS_4arch4Sm80ELb1ELb0ELb1ELb0ELb1ELb0ELb0ELb0ELi2ELi4ELi4ELi4ELb0EEENS1_24CollectiveEpilogueBwdGQAISA_fSD_Li256ELb0ELb1EEENS1_25SingleTileBwdLPTSchedulerILb0ELi128ELb1EEEEEEEEEvNT_6ParamsE$_ZZN4cute7flattenINS_5tupleIJNS_1CILi1EEENS1_IJNS2_ILi8EEEiiEEENS2_ILi64EEENS1_IJiNS2_ILi144EEENS2_ILi288EEEEEENS2_ILi512EEEEEEEEDaRKT_ENKUlRKT_E_clIS9_EEDaSH_)
        /*4d48*/ 	.word	0x00000000


	//----- nvinfo : EIATTR_FRAME_SIZE
	.align		4
.L_3308:
        /*4d4c*/ 	.byte	0x04, 0x11
        /*4d4e*/ 	.short	(.L_3310 - .L_3309)
	.align		4
.L_3309:
        /*4d50*/ 	.word	index@($_ZN7cutlass13device_kernelIN5flash19enable_sm80_to_sm89INS1_16FlashAttnBwdSm80INS1_25CollectiveMainloopBwdSm80ILi2ELi2EN4cute5tupleIJNS5_1CILi128EEES8_NS7_ILi64EEEEEENS_10bfloat16_tEfNS_4arch4Sm80ELb1ELb0ELb1ELb0ELb1ELb0ELb0ELb0ELi2ELi4ELi4ELi4ELb0EEENS1_24CollectiveEpilogueBwdGQAISA_fSD_Li256ELb0ELb1EEENS1_25SingleTileBwdLPTSchedulerILb0ELi128ELb1EEEEEEEEEvNT_6ParamsE$_ZZN4cute7flattenINS_5tupleIJNS_1CILi1EEENS1_IJNS2_ILi8EEEiiEEENS2_ILi64EEENS1_IJiNS2_ILi144EEENS2_ILi288EEEEEENS2_ILi512EEEEEEEEDaRKT_ENKUlRKT_E_clIS5_EEDaSH_)
        /*4d54*/ 	.word	0x00000000


	//----- nvinfo : EIATTR_FRAME_SIZE
	.align		4
.L_3310:
        /*4d58*/ 	.byte	0x04, 0x11
        /*4d5a*/ 	.short	(.L_3312 - .L_3311)
	.align		4
.L_3311:
        /*4d5c*/ 	.word	index@($_ZN7cutlass13device_kernelIN5flash19enable_sm80_to_sm89INS1_16FlashAttnBwdSm80INS1_25CollectiveMainloopBwdSm80ILi2ELi2EN4cute5tupleIJNS5_1CILi128EEES8_NS7_ILi64EEEEEENS_10bfloat16_tEfNS_4arch4Sm80ELb1ELb0ELb1ELb0ELb1ELb0ELb0ELb0ELi2ELi4ELi4ELi4ELb0EEENS1_24CollectiveEpilogueBwdGQAISA_fSD_Li256ELb0ELb1EEENS1_25SingleTileBwdLPTSchedulerILb0ELi128ELb1EEEEEEEEEvNT_6ParamsE$_ZZN4cute7flattenINS_5tupleIJNS1_IJNS_1CILi0EEENS1_IJNS2_ILi1EEENS2_ILi512EEEiEEEEEENS2_ILi4096EEENS1_IJiNS2_ILi8192EEEEEEEEEEEDaRKT_ENKUlRKT_E_clISA_EEDaSH_)
        /*4d60*/ 	.word	0x00000000


	//----- nvinfo : EIATTR_FRAME_SIZE
	.align		4
.L_3312:
        /*4d64*/ 	.byte	0x04, 0x11
        /*4d66*/ 	.short	(.L_3314 - .L_3313)
	.align		4
.L_3313:
        /*4d68*/ 	.word	index@($_ZN7cutlass13device_kernelIN5flash19enable_sm80_to_sm89INS1_16FlashAttnBwdSm80INS1_25CollectiveMainloopBwdSm80ILi2ELi2EN4cute5tupleIJNS5_1CILi128EEES8_NS7_ILi64EEEEEENS_10bfloat16_tEfNS_4arch4Sm80ELb1ELb0ELb1ELb0ELb1ELb0ELb0ELb0ELi2ELi4ELi4ELi4ELb0EEENS1_24CollectiveEpilogueBwdGQAISA_fSD_Li256ELb0ELb1EEENS1_25SingleTileBwdLPTSchedulerILb0ELi128ELb1EEEEEEEEEvNT_6ParamsE$_ZZN4cute7flattenINS_5tupleIJNS1_IJNS_1CILi0EEENS1_IJNS2_ILi1EEENS2_ILi512EEEiEEEEEENS2_ILi4096EEENS1_IJiNS2_ILi8192EEEEEEEEEEEDaRKT_ENKUlRKT_E_clIS7_EEDaSH_)
        /*4d6c*/ 	.word	0x00000000


	//----- nvinfo : EIATTR_FRAME_SIZE
	.align		4
.L_3314:
        /*4d70*/ 	.byte	0x04, 0x11
        /*4d72*/ 	.short	(.L_3316 - .L_3315)
	.align		4
.L_3315:
        /*4d74*/ 	.word	index@($_ZN7cutlass13device_kernelIN5flash19enable_sm80_to_sm89INS1_16FlashAttnBwdSm80INS1_25CollectiveMainloopBwdSm80ILi2ELi2EN4cute5tupleIJNS5_1CILi128EEES8_NS7_ILi64EEEEEENS_10bfloat16_tEfNS_4arch4Sm80ELb1ELb0ELb1ELb0ELb1ELb0ELb0ELb0ELi2ELi4ELi4ELi4ELb0EEENS1_24CollectiveEpilogueBwdGQAISA_fSD_Li256ELb0ELb1EEENS1_25SingleTileBwdLPTSchedulerILb0ELi128ELb1EEEEEEEEEvNT_6ParamsE$_ZZN4cute7crd2crdINS_5tupleIJiiiNS_1CILi0EEEEEENS1_IJNS2_ILi32EEENS2_ILi4EEENS2_ILi2EEENS2_ILi1EEEEEENS1_IJS8_S8_S8_S8_EEEEEDaRKT_RKT0_RKT1_ENKUlRKT_RKT0_RKT1_E_clIiS7_S8_EEDaSM_SP_SS_)
        /*4d78*/ 	.word	0x00000000


	//----- nvinfo : EIATTR_FRAME_SIZE
	.align		4
.L_3316:
        /*4d7c*/ 	.byte	0x04, 0x11
        /*4d7e*/ 	.short	(.L_3318 - .L_3317)
	.align		4
.L_3317:
        /*4d80*/ 	.word	index@($_ZN7cutlass13device_kernelIN5flash19enable_sm80_to_sm89INS1_16FlashAttnBwdSm80INS1_25CollectiveMainloopBwdSm80ILi2ELi2EN4cute5tupleIJNS5_1CILi128EEES8_NS7_ILi64EEEEEENS_10bfloat16_tEfNS_4arch4Sm80ELb1ELb0ELb1ELb0ELb1ELb0ELb0ELb0ELi2ELi4ELi4ELi4ELb0EEENS1_24CollectiveEpilogueBwdGQAISA_fSD_Li256ELb0ELb1EEENS1_25SingleTileBwdLPTSchedulerILb0ELi128ELb1EEEEEEEEEvNT_6ParamsE$_ZZN4cute7crd2crdINS_5tupleIJiiiNS_1CILi0EEEEEENS1_IJNS2_ILi32EEENS2_ILi4EEENS2_ILi2EEENS2_ILi1EEEEEENS1_IJS8_S8_S8_S8_EEEEEDaRKT_RKT0_RKT1_ENKUlRKT_RKT0_RKT1_E_clIiS6_S8_EEDaSM_SP_SS_)
        /*4d84*/ 	.word	0x00000000


	//----- nvinfo : EIATTR_FRAME_SIZE
	.align		4
.L_3318:
        /*4d88*/ 	.byte	0x04, 0x11
        /*4d8a*/ 	.short	(.L_3320 - .L_3319)
	.align		4
.L_3319:
        /*4d8c*/ 	.word	index@($_ZN7cutlass13device_kernelIN5flash19enable_sm80_to_sm89INS1_16FlashAttnBwdSm80INS1_25CollectiveMainloopBwdSm80ILi2ELi2EN4cute5tupleIJNS5_1CILi128EEES8_NS7_ILi64EEEEEENS_10bfloat16_tEfNS_4arch4Sm80ELb1ELb0ELb1ELb0ELb1ELb0ELb0ELb0ELi2ELi4ELi4ELi4ELb0EEENS1_24CollectiveEpilogueBwdGQAISA_fSD_Li256ELb0ELb1EEENS1_25SingleTileBwdLPTSchedulerILb0ELi128ELb1EEEEEEEEEvNT_6ParamsE$_ZZN4cute7crd2crdINS_5tupleIJiiiNS_1CILi0EEEEEENS1_IJNS2_ILi32EEENS2_ILi4EEENS2_ILi2EEENS2_ILi1EEEEEENS1_IJS8_S8_S8_S8_EEEEEDaRKT_RKT0_RKT1_ENKUlRKT_RKT0_RKT1_E_clIiS5_S8_EEDaSM_SP_SS_)
        /*4d90*/ 	.word	0x00000000


	//----- nvinfo : EIATTR_FRAME_SIZE
	.align		4
.L_3320:
        /*4d94*/ 	.byte	0x04, 0x11
        /*4d96*/ 	.short	(.L_3322 - .L_3321)
	.align		4
.L_3321:
        /*4d98*/ 	.word	index@($_ZN7cutlass13device_kernelIN5flash19enable_sm80_to_sm89INS1_16FlashAttnBwdSm80INS1_25CollectiveMainloopBwdSm80ILi2ELi2EN4cute5tupleIJNS5_1CILi128EEES8_NS7_ILi64EEEEEENS_10bfloat16_tEfNS_4arch4Sm80ELb1ELb0ELb1ELb0ELb1ELb0ELb0ELb0ELi2ELi4ELi4ELi4ELb0EEENS1_24CollectiveEpilogueBwdGQAISA_fSD_Li256ELb0ELb1EEENS1_25SingleTileBwdLPTSchedulerILb0ELi128ELb1EEEEEEEEEvNT_6ParamsE$_ZZN4cute6upcastILi2ENS_5tupleIJNS_1CILi2EEES3_S3_EEENS1_IJNS2_ILi1EEENS2_ILi512EEEiEEEEEDaRKT0_RKT1_ENKUlRKT_RKT0_E_clIS3_iEEDaSG_SJ_)
        /*4d9c*/ 	.word	0x00000000


	//----- nvinfo : EIATTR_FRAME_SIZE
	.align		4
.L_3322:
        /*4da0*/ 	.byte	0x04, 0x11
        /*4da2*/ 	.short	(.L_3324 - .L_3323)
	.align		4
.L_3323:
        /*4da4*/ 	.word	index@($_ZN7cutlass13device_kernelIN5flash19enable_sm80_to_sm89INS1_16FlashAttnBwdSm80INS1_25CollectiveMainloopBwdSm80ILi2ELi2EN4cute5tupleIJNS5_1CILi128EEES8_NS7_ILi64EEEEEENS_10bfloat16_tEfNS_4arch4Sm80ELb1ELb0ELb1ELb0ELb1ELb0ELb0ELb0ELi2ELi4ELi4ELi4ELb0EEENS1_24CollectiveEpilogueBwdGQAISA_fSD_Li256ELb0ELb1EEENS1_25SingleTileBwdLPTSchedulerILb0ELi128ELb1EEEEEEEEEvNT_6ParamsE$_ZZN4cute6upcastILi2ENS_5tupleIJNS_1CILi2EEES3_EEENS1_IJiNS2_ILi8192EEEEEEEEDaRKT0_RKT1_ENKUlRKT_RKT0_E_clIS3_iEEDaSF_SI_)
        /*4da8*/ 	.word	0x00000000


	//----- nvinfo : EIATTR_FRAME_SIZE
	.align		4
.L_3324:
        /*4dac*/ 	.byte	0x04, 0x11
        /*4dae*/ 	.short	(.L_3326 - .L_3325)
	.align		4
.L_3325:
        /*4db0*/ 	.word	index@($_ZN7cutlass13device_kernelIN5flash19enable_sm80_to_sm89INS1_16FlashAttnBwdSm80INS1_25CollectiveMainloopBwdSm80ILi2ELi2EN4cute5tupleIJNS5_1CILi128EEES8_NS7_ILi64EEEEEENS_10bfloat16_tEfNS_4arch4Sm80ELb1ELb0ELb1ELb0ELb1ELb0ELb0ELb0ELi2ELi4ELi4ELi4ELb0EEENS1_24CollectiveEpilogueBwdGQAISA_fSD_Li256ELb0ELb1EEENS1_25SingleTileBwdLPTSchedulerILb0ELi128ELb1EEEEEEEEEvNT_6ParamsE$_ZZN4cute6upcastILi2ENS_5tupleIJNS_1CILi1EEENS1_IJNS2_ILi2EEES4_S4_EEEEEENS1_IJNS2_ILi0EEENS1_IJS3_NS2_ILi512EEEiEEEEEEEEDaRKT0_RKT1_ENKUlRKT_RKT0_E_clIS5_S9_EEDaSJ_SM_)
        /*4db4*/ 	.word	0x00000000


	//----- nvinfo : EIATTR_FRAME_SIZE
	.align		4
.L_3326:
        /*4db8*/ 	.byte	0x04, 0x11
        /*4dba*/ 	.short	(.L_3328 - .L_3327)
	.align		4
.L_3327:
        /*4dbc*/ 	.word	index@($_ZN7cutlass13device_kernelIN5flash19enable_sm80_to_sm89INS1_16FlashAttnBwdSm80INS1_25CollectiveMainloopBwdSm80ILi2ELi2EN4cute5tupleIJNS5_1CILi128EEES8_NS7_ILi64EEEEEENS_10bfloat16_tEfNS_4arch4Sm80ELb1ELb0ELb1ELb0ELb1ELb0ELb0ELb0ELi2ELi4ELi4ELi4ELb0EEENS1_24CollectiveEpilogueBwdGQAISA_fSD_Li256ELb0ELb1EEENS1_25SingleTileBwdLPTSchedulerILb0ELi128ELb1EEEEEEEEEvNT_6ParamsE$_ZZN4cute6upcastILi2ENS_5tupleIJNS1_IJNS_1CILi1EEENS1_IJNS2_ILi2EEES4_S4_EEEEEES4_NS1_IJS4_S4_EEEEEENS1_IJNS1_IJNS2_ILi0EEENS1_IJS3_NS2_ILi512EEEiEEEEEENS2_ILi4096EEENS1_IJiNS2_ILi8192EEEEEEEEEEEDaRKT0_RKT1_ENKUlRKT_RKT0_E_clIS7_SF_EEDaSP_SS_)
        /*4dc0*/ 	.word	0x00000000


	//----- nvinfo : EIATTR_FRAME_SIZE
	.align		4
.L_3328:
        /*4dc4*/ 	.byte	0x04, 0x11
        /*4dc6*/ 	.short	(.L_3330 - .L_3329)
	.align		4
.L_3329:
        /*4dc8*/ 	.word	index@($_ZN7cutlass13device_kernelIN5flash19enable_sm80_to_sm89INS1_16FlashAttnBwdSm80INS1_25CollectiveMainloopBwdSm80ILi2ELi2EN4cute5tupleIJNS5_1CILi128EEES8_NS7_ILi64EEEEEENS_10bfloat16_tEfNS_4arch4Sm80ELb1ELb0ELb1ELb0ELb1ELb0ELb0ELb0ELi2ELi4ELi4ELi4ELb0EEENS1_24CollectiveEpilogueBwdGQAISA_fSD_Li256ELb0ELb1EEENS1_25SingleTileBwdLPTSchedulerILb0ELi128ELb1EEEEEEEEEvNT_6ParamsE$_ZZN4cute6upcastILi2ENS_5tupleIJNS1_IJNS_1CILi1EEENS1_IJNS2_ILi2EEES4_S4_EEEEEES4_NS1_IJS4_S4_EEEEEENS1_IJNS1_IJNS2_ILi0EEENS1_IJS3_NS2_ILi512EEEiEEEEEENS2_ILi4096EEENS1_IJiNS2_ILi8192EEEEEEEEEEEDaRKT0_RKT1_ENKUlRKT_RKT0_E_clIS6_SC_EEDaSP_SS_)
        /*4dcc*/ 	.word	0x00000000


	//----- nvinfo : EIATTR_FRAME_SIZE
	.align		4
.L_3330:
        /*4dd0*/ 	.byte	0x04, 0x11
        /*4dd2*/ 	.short	(.L_3332 - .L_3331)
	.align		4
.L_3331:
        /*4dd4*/ 	.word	index@($_ZN7cutlass13device_kernelIN5flash19enable_sm80_to_sm89INS1_16FlashAttnBwdSm80INS1_25CollectiveMainloopBwdSm80ILi2ELi2EN4cute5tupleIJNS5_1CILi128EEES8_NS7_ILi64EEEEEENS_10bfloat16_tEfNS_4arch4Sm80ELb1ELb0ELb1ELb0ELb1ELb0ELb0ELb0ELi2ELi4ELi4ELi4ELb0EEENS1_24CollectiveEpilogueBwdGQAISA_fSD_Li256ELb0ELb1EEENS1_25SingleTileBwdLPTSchedulerILb0ELi128ELb1EEEEEEEEEvNT_6ParamsE$_ZZN4cute6detail9lift_diceINS_5tupleIJiNS_1CILi0EEEEEES5_EEDaRKT_RKT0_ENKUlRKT_RKT0_E_clIiiEEDaSE_SH_)
        /*4dd8*/ 	.word	0x00000000


	//----- nvinfo : EIATTR_FRAME_SIZE
	.align		4
.L_3332:
        /*4ddc*/ 	.byte	0x04, 0x11
        /*4dde*/ 	.short	(.L_3334 - .L_3333)
	.align		4
.L_3333:
        /*4de0*/ 	.word	index@($_ZN7cutlass13device_kernelIN5flash19enable_sm80_to_sm89INS1_16FlashAttnBwdSm80INS1_25CollectiveMainloopBwdSm80ILi2ELi2EN4cute5tupleIJNS5_1CILi128EEES8_NS7_ILi64EEEEEENS_10bfloat16_tEfNS_4arch4Sm80ELb1ELb0ELb1ELb0ELb1ELb0ELb0ELb0ELi2ELi4ELi4ELi4ELb0EEENS1_24CollectiveEpilogueBwdGQAISA_fSD_Li256ELb0ELb1EEENS1_25SingleTileBwdLPTSchedulerILb0ELi128ELb1EEEEEEEEEvNT_6ParamsE$_ZZN4cute6detail9lift_diceINS_5tupleIJiNS2_IJiNS_1CILi0EEEEEEEEES6_EEDaRKT_RKT0_ENKUlRKT_RKT0_E_clIiiEEDaSF_SI_)
        /*4de4*/ 	.word	0x00000000


	//----- nvinfo : EIATTR_FRAME_SIZE
	.align		4
.L_3334:
        /*4de8*/ 	.byte	0x04, 0x11
        /*4dea*/ 	.short	(.L_3336 - .L_3335)
	.align		4
.L_3335:
        /*4dec*/ 	.word	index@($_ZN7cutlass13device_kernelIN5flash19enable_sm80_to_sm89INS1_16FlashAttnBwdSm80INS1_25CollectiveMainloopBwdSm80ILi2ELi2EN4cute5tupleIJNS5_1CILi128EEES8_NS7_ILi64EEEEEENS_10bfloat16_tEfNS_4arch4Sm80ELb1ELb0ELb1ELb0ELb1ELb0ELb0ELb0ELi2ELi4ELi4ELi4ELb0EEENS1_24CollectiveEpilogueBwdGQAISA_fSD_Li256ELb0ELb1EEENS1_25SingleTileBwdLPTSchedulerILb0ELi128ELb1EEEEEEEEEvNT_6ParamsE$_ZZN4cute6detail9lift_diceINS_5tupleIJiNS2_IJiNS_1CILi0EEEEEEEEES6_EEDaRKT_RKT0_ENKUlRKT_RKT0_E_clIS5_S5_EEDaSF_SI_)
        /*4df0*/ 	.word	0x00000000


	//----- nvinfo : EIATTR_FRAME_SIZE
	.align		4
.L_3336:
        /*4df4*/ 	.byte	0x04, 0x11
        /*4df6*/ 	.short	(.L_3338 - .L_3337)
	.align		4
.L_3337:
        /*4df8*/ 	.word	index@($_ZN7cutlass13device_kernelIN5flash19enable_sm80_to_sm89INS1_16FlashAttnBwdSm80INS1_25CollectiveMainloopBwdSm80ILi2ELi2EN4cute5tupleIJNS5_1CILi128EEES8_NS7_ILi64EEEEEENS_10bfloat16_tEfNS_4arch4Sm80ELb1ELb0ELb1ELb0ELb1ELb0ELb0ELb0ELi2ELi4ELi4ELi4ELb0EEENS1_24CollectiveEpilogueBwdGQAISA_fSD_Li256ELb0ELb1EEENS1_25SingleTileBwdLPTSchedulerILb0ELi128ELb1EEEEEEEEEvNT_6ParamsE$_ZZN4cute6detail16composition_implINS_5tupleIJNS_1CILi8EEENS3_ILi2EEES5_S5_S4_S5_EEENS2_IJNS3_ILi1EEEiiiNS3_ILi72EEENS3_ILi512EEEEEES5_S4_EEDaRKT_RKT0_RKT1_RKT2_ENKUlRKT_T0_E_clINS2_IJNS2_IJS5_EEENS2_IJiEEES7_S7_EEENS_17integral_constantIiLi4EEEEEDaSP_SQ_)
        /*4dfc*/ 	.word	0x00000000


	//----- nvinfo : EIATTR_FRAME_SIZE
	.align		4
.L_3338:
        /*4e00*/ 	.byte	0x04, 0x11
        /*4e02*/ 	.short	(.L_3340 - .L_3339)
	.align		4
.L_3339:
        /*4e04*/ 	.word	index@($_ZN7cutlass13device_kernelIN5flash19enable_sm80_to_sm89INS1_16FlashAttnBwdSm80INS1_25CollectiveMainloopBwdSm80ILi2ELi2EN4cute5tupleIJNS5_1CILi128EEES8_NS7_ILi64EEEEEENS_10bfloat16_tEfNS_4arch4Sm80ELb1ELb0ELb1ELb0ELb1ELb0ELb0ELb0ELi2ELi4ELi4ELi4ELb0EEENS1_24CollectiveEpilogueBwdGQAISA_fSD_Li256ELb0ELb1EEENS1_25SingleTileBwdLPTSchedulerILb0ELi128ELb1EEEEEEEEEvNT_6ParamsE$_ZZN4cute6detail16composition_implINS_5tupleIJNS_1CILi8EEENS3_ILi2EEES5_S5_S4_S5_EEENS2_IJNS3_ILi1EEEiiiNS3_ILi72EEENS3_ILi512EEEEEES5_S4_EEDaRKT_RKT0_RKT1_RKT2_ENKUlRKT_T0_E_clINS2_IJNS2_IJS5_EEENS2_IJiEEES7_S7_EEENS_17integral_constantIiLi3EEEEEDaSP_SQ_)
        /*4e08*/ 	.word	0x00000000


	//----- nvinfo : EIATTR_FRAME_SIZE
	.align		4
.L_3340:
        /*4e0c*/ 	.byte	0x04, 0x11
        /*4e0e*/ 	.short	(.L_3342 - .L_3341)
	.align		4
.L_3341:
        /*4e10*/ 	.word	index@($_ZN7cutlass13device_kernelIN5flash19enable_sm80_to_sm89INS1_16FlashAttnBwdSm80INS1_25CollectiveMainloopBwdSm80ILi2ELi2EN4cute5tupleIJNS5_1CILi128EEES8_NS7_ILi64EEEEEENS_10bfloat16_tEfNS_4arch4Sm80ELb1ELb0ELb1ELb0ELb1ELb0ELb0ELb0ELi2ELi4ELi4ELi4ELb0EEENS1_24CollectiveEpilogueBwdGQAISA_fSD_Li256ELb0ELb1EEENS1_25SingleTileBwdLPTSchedulerILb0ELi128ELb1EEEEEEEEEvNT_6ParamsE$_ZZN4cute6detail16composition_implINS_5tupleIJNS_1CILi8EEENS3_ILi2EEES5_S5_S4_S5_EEENS2_IJNS3_ILi1EEEiiiNS3_ILi72EEENS3_ILi512EEEEEES5_S4_EEDaRKT_RKT0_RKT1_RKT2_ENKUlRKT_T0_E_clINS2_IJNS2_IJS5_EEENS2_IJiEEES7_S7_EEENS_17integral_constantIiLi2EEEEEDaSP_SQ_)
        /*4e14*/ 	.word	0x00000000


	//----- nvinfo : EIATTR_FRAME_SIZE
	.align		4
.L_3342:
        /*4e18*/ 	.byte	0x04, 0x11
        /*4e1a*/ 	.short	(.L_3344 - .L_3343)
	.align		4
.L_3343:
        /*4e1c*/ 	.word	index@($_ZN7cutlass13device_kernelIN5flash19enable_sm80_to_sm89INS1_16FlashAttnBwdSm80INS1_25CollectiveMainloopBwdSm80ILi2ELi2EN4cute5tupleIJNS5_1CILi128EEES8_NS7_ILi64EEEEEENS_10bfloat16_tEfNS_4arch4Sm80ELb1ELb0ELb1ELb0ELb1ELb0ELb0ELb0ELi2ELi4ELi4ELi4ELb0EEENS1_24CollectiveEpilogueBwdGQAISA_fSD_Li256ELb0ELb1EEENS1_25SingleTileBwdLPTSchedulerILb0ELi128ELb1EEEEEEEEEvNT_6ParamsE$_ZZN4cute6detail16composition_implINS_5tupleIJNS_1CILi8EEENS3_ILi2EEES5_S5_S4_S5_EEENS2_IJNS3_ILi1EEEiiiNS3_ILi72EEENS3_ILi512EEEEEES5_S4_EEDaRKT_RKT0_RKT1_RKT2_ENKUlRKT_T0_E_clINS2_IJNS2_IJEEEST_S5_S7_EEENS_17integral_constantIiLi1EEEEEDaSP_SQ_)
        /*4e20*/ 	.word	0x00000000


	//----- nvinfo : EIATTR_FRAME_SIZE
	.align		4
.L_3344:
        /*4e24*/ 	.byte	0x04, 0x11
        /*4e26*/ 	.short	(.L_3346 - .L_3345)
	.align		4
.L_3345:
        /*4e28*/ 	.word	index@($_ZN7cutlass13device_kernelIN5flash19enable_sm80_to_sm89INS1_16FlashAttnBwdSm80INS1_25CollectiveMainloopBwdSm80ILi2ELi2EN4cute5tupleIJNS5_1CILi128EEES8_NS7_ILi64EEEEEENS_10bfloat16_tEfNS_4arch4Sm80ELb1ELb0ELb1ELb0ELb1ELb0ELb0ELb0ELi2ELi4ELi4ELi4ELb0EEENS1_24CollectiveEpilogueBwdGQAISA_fSD_Li256ELb0ELb1EEENS1_25SingleTileBwdLPTSchedulerILb0ELi128ELb1EEEEEEEEEvNT_6ParamsE$_ZZN4cute6detail16composition_implINS_5tupleIJNS_1CILi8EEENS3_ILi2EEES5_S5_S4_S5_EEENS2_IJNS3_ILi1EEEiiiNS3_ILi72EEENS3_ILi512EEEEEENS3_ILi4EEENS3_ILi16EEEEEDaRKT_RKT0_RKT1_RKT2_ENKUlRKT_T0_E_clINS2_IJNS2_IJS5_S5_EEENS2_IJiiEEES7_S7_EEENS_17integral_constantIiLi4EEEEEDaSR_SS_)
        /*4e2c*/ 	.word	0x00000000


	//----- nvinfo : EIATTR_FRAME_SIZE
	.align		4
.L_3346:
        /*4e30*/ 	.byte	0x04, 0x11
        /*4e32*/ 	.short	(.L_3348 - .L_3347)
	.align		4
.L_3347:
        /*4e34*/ 	.word	index@($_ZN7cutlass13device_kernelIN5flash19enable_sm80_to_sm89INS1_16FlashAttnBwdSm80INS1_25CollectiveMainloopBwdSm80ILi2ELi2EN4cute5tupleIJNS5_1CILi128EEES8_NS7_ILi64EEEEEENS_10bfloat16_tEfNS_4arch4Sm80ELb1ELb0ELb1ELb0ELb1ELb0ELb0ELb0ELi2ELi4ELi4ELi4ELb0EEENS1_24CollectiveEpilogueBwdGQAISA_fSD_Li256ELb0ELb1EEENS1_25SingleTileBwdLPTSchedulerILb0ELi128ELb1EEEEEEEEEvNT_6ParamsE$_ZZN4cute6detail16composition_implINS_5tupleIJNS_1CILi8EEENS3_ILi2EEES5_S5_S4_S5_EEENS2_IJNS3_ILi1EEEiiiNS3_ILi72EEENS3_ILi512EEEEEENS3_ILi4EEENS3_ILi16EEEEEDaRKT_RKT0_RKT1_RKT2_ENKUlRKT_T0_E_clINS2_IJNS2_IJS5_EEENS2_IJiEEES5_S7_EEENS_17integral_constantIiLi3EEEEEDaSR_SS_)
        /*4e38*/ 	.word	0x00000000


	//----- nvinfo : EIATTR_FRAME_SIZE
	.align		4
.L_3348:
        /*4e3c*/ 	.byte	0x04, 0x11
        /*4e3e*/ 	.short	(.L_3350 - .L_3349)
	.align		4
.L_3349:
        /*4e40*/ 	.word	index@($_ZN7cutlass13device_kernelIN5flash19enable_sm80_to_sm89INS1_16FlashAttnBwdSm80INS1_25CollectiveMainloopBwdSm80ILi2ELi2EN4cute5tupleIJNS5_1CILi128EEES8_NS7_ILi64EEEEEENS_10bfloat16_tEfNS_4arch4Sm80ELb1ELb0ELb1ELb0ELb1ELb0ELb0ELb0ELi2ELi4ELi4ELi4ELb0EEENS1_24CollectiveEpilogueBwdGQAISA_fSD_Li256ELb0ELb1EEENS1_25SingleTileBwdLPTSchedulerILb0ELi128ELb1EEEEEEEEEvNT_6ParamsE$_ZZN4cute6detail16composition_implINS_5tupleIJNS_1CILi8EEENS3_ILi2EEES5_S5_S4_S5_EEENS2_IJNS3_ILi1EEEiiiNS3_ILi72EEENS3_ILi512EEEEEENS3_ILi4EEENS3_ILi16EEEEEDaRKT_RKT0_RKT1_RKT2_ENKUlRKT_T0_E_clINS2_IJNS2_IJEEESV_SB_S7_EEENS_17integral_constantIiLi2EEEEEDaSR_SS_)
        /*4e44*/ 	.word	0x00000000


	//----- nvinfo : EIATTR_FRAME_SIZE
	.align		4
.L_3350:
        /*4e48*/ 	.byte	0x04, 0x11
        /*4e4a*/ 	.short	(.L_3352 - .L_3351)
	.align		4
.L_3351:
        /*4e4c*/ 	.word	index@($_ZN7cutlass13device_kernelIN5flash19enable_sm80_to_sm89INS1_16FlashAttnBwdSm80INS1_25CollectiveMainloopBwdSm80ILi2ELi2EN4cute5tupleIJNS5_1CILi128EEES8_NS7_ILi64EEEEEENS_10bfloat16_tEfNS_4arch4Sm80ELb1ELb0ELb1ELb0ELb1ELb0ELb0ELb0ELi2ELi4ELi4ELi4ELb0EEENS1_24CollectiveEpilogueBwdGQAISA_fSD_Li256ELb0ELb1EEENS1_25SingleTileBwdLPTSchedulerILb0ELi128ELb1EEEEEEEEEvNT_6ParamsE$_ZZN4cute6detail16composition_implINS_5tupleIJNS_1CILi8EEENS3_ILi2EEES5_S5_S4_S5_EEENS2_IJNS3_ILi1EEEiiiNS3_ILi72EEENS3_ILi512EEEEEENS2_IJS5_S5_S5_EEENS2_IJS7_S9_S4_EEEEEDaRKT_RKT0_RKT1_RKT2_ENKUlRKT_RKT0_E_clIS5_S4_EEDaSR_SU_)
        /*4e50*/ 	.word	0x00000000


	//----- nvinfo : EIATTR_FRAME_SIZE
	.align		4
.L_3352:
        /*4e54*/ 	.byte	0x04, 0x11
        /*4e56*/ 	.short	(.L_3354 - .L_3353)
	.align		4
.L_3353:
        /*4e58*/ 	.word	index@($_ZN7cutlass13device_kernelIN5flash19enable_sm80_to_sm89INS1_16FlashAttnBwdSm80INS1_25CollectiveMainloopBwdSm80ILi2ELi2EN4cute5tupleIJNS5_1CILi128EEES8_NS7_ILi64EEEEEENS_10bfloat16_tEfNS_4arch4Sm80ELb1ELb0ELb1ELb0ELb1ELb0ELb0ELb0ELi2ELi4ELi4ELi4ELb0EEENS1_24CollectiveEpilogueBwdGQAISA_fSD_Li256ELb0ELb1EEENS1_25SingleTileBwdLPTSchedulerILb0ELi128ELb1EEEEEEEEEvNT_6ParamsE$_ZZN4cute6detail16composition_implINS_5tupleIJNS_1CILi8EEENS3_ILi2EEES5_S5_S4_S5_EEENS2_IJNS3_ILi1EEEiiiNS3_ILi72EEENS3_ILi512EEEEEENS2_IJS5_S5_EEENS2_IJS7_S4_EEEEEDaRKT_RKT0_RKT1_RKT2_ENKUlRKT_RKT0_E_clIS5_S4_EEDaSR_SU_)
        /*4e5c*/ 	.word	0x00000000


	//----- nvinfo : EIATTR_FRAME_SIZE
	.align		4
.L_3354:
        /*4e60*/ 	.byte	0x04, 0x11
        /*4e62*/ 	.short	(.L_3356 - .L_3355)
	.align		4
.L_3355:
        /*4e64*/ 	.word	index@($_ZN7cutlass13device_kernelIN5flash19enable_sm80_to_sm89INS1_16FlashAttnBwdSm80INS1_25CollectiveMainloopBwdSm80ILi2ELi2EN4cute5tupleIJNS5_1CILi128EEES8_NS7_ILi64EEEEEENS_10bfloat16_tEfNS_4arch4Sm80ELb1ELb0ELb1ELb0ELb1ELb0ELb0ELb0ELi2ELi4ELi4ELi4ELb0EEENS1_24CollectiveEpilogueBwdGQAISA_fSD_Li256ELb0ELb1EEENS1_25SingleTileBwdLPTSchedulerILb0ELi128ELb1EEEEEEEEEvNT_6ParamsE$_ZZN4cute6detail16composition_implINS_5tupleIJNS_1CILi8EEENS3_ILi2EEES5_S5_S4_S5_EEENS2_IJNS3_ILi1EEEiiiNS3_ILi72EEENS3_ILi512EEEEEENS2_IJNS3_ILi4EEES5_EEENS2_IJNS3_ILi16EEENS3_ILi8192EEEEEEEEDaRKT_RKT0_RKT1_RKT2_ENKUlRKT_RKT0_E_clISB_SD_EEDaSU_SX_)
        /*4e68*/ 	.word	0x00000000


	//----- nvinfo : EIATTR_FRAME_SIZE
	.align		4
.L_3356:
        /*4e6c*/ 	.byte	0x04, 0x11
        /*4e6e*/ 	.short	(.L_3358 - .L_3357)
	.align		4
.L_3357:
        /*4e70*/ 	.word	index@($_ZN7cutlass13device_kernelIN5flash19enable_sm80_to_sm89INS1_16FlashAttnBwdSm80INS1_25CollectiveMainloopBwdSm80ILi2ELi2EN4cute5tupleIJNS5_1CILi128EEES8_NS7_ILi64EEEEEENS_10bfloat16_tEfNS_4arch4Sm80ELb1ELb0ELb1ELb0ELb1ELb0ELb0ELb0ELi2ELi4ELi4ELi4ELb0EEENS1_24CollectiveEpilogueBwdGQAISA_fSD_Li256ELb0ELb1EEENS1_25SingleTileBwdLPTSchedulerILb0ELi128ELb1EEEEEEEEEvNT_6ParamsE$_ZZN4cute6detail16composition_implINS_5tupleIJNS_1CILi8EEENS3_ILi2EEES5_S5_S4_S5_EEENS2_IJNS3_ILi1EEEiiiNS3_ILi72EEENS3_ILi512EEEEEENS2_IJNS2_IJS5_S5_S5_EEES5_NS3_ILi4EEEEEENS2_IJNS2_IJS7_S9_S4_EEENS3_ILi4096EEENS3_ILi16EEEEEEEEDaRKT_RKT0_RKT1_RKT2_ENKUlRKT_RKT0_E_clISC_SG_EEDaSW_SZ_)
        /*4e74*/ 	.word	0x00000000


	//----- nvinfo : EIATTR_FRAME_SIZE
	.align		4
.L_3358:
        /*4e78*/ 	.byte	0x04, 0x11
        /*4e7a*/ 	.short	(.L_3360 - .L_3359)
	.align		4
.L_3359:
        /*4e7c*/ 	.word	index@($_ZN7cutlass13device_kernelIN5flash19enable_sm80_to_sm89INS1_16FlashAttnBwdSm80INS1_25CollectiveMainloopBwdSm80ILi2ELi2EN4cute5tupleIJNS5_1CILi128EEES8_NS7_ILi64EEEEEENS_10bfloat16_tEfNS_4arch4Sm80ELb1ELb0ELb1ELb0ELb1ELb0ELb0ELb0ELi2ELi4ELi4ELi4ELb0EEENS1_24CollectiveEpilogueBwdGQAISA_fSD_Li256ELb0ELb1EEENS1_25SingleTileBwdLPTSchedulerILb0ELi128ELb1EEEEEEEEEvNT_6ParamsE$_ZZN4cute6detail16composition_implINS_5tupleIJNS_1CILi8EEENS3_ILi2EEES5_S5_S4_S5_EEENS2_IJNS3_ILi1EEEiiiNS3_ILi72EEENS3_ILi512EEEEEENS2_IJNS2_IJS5_S5_S5_EEES5_NS3_ILi4EEEEEENS2_IJNS2_IJS7_S9_S4_EEENS3_ILi4096EEENS3_ILi16EEEEEEEEDaRKT_RKT0_RKT1_RKT2_ENKUlRKT_RKT0_E_clISB_SE_EEDaSW_SZ_)
        /*4e80*/ 	.word	0x00000000


	//----- nvinfo : EIATTR_FRAME_SIZE
	.align		4
.L_3360:
        /*4e84*/ 	.byte	0x04, 0x11
        /*4e86*/ 	.short	(.L_3362 - .L_3361)
	.align		4
.L_3361:
        /*4e88*/ 	.word	index@($_ZN7cutlass13device_kernelIN5flash19enable_sm80_to_sm89INS1_16FlashAttnBwdSm80INS1_25CollectiveMainloopBwdSm80ILi2ELi2EN4cute5tupleIJNS5_1CILi128EEES8_NS7_ILi64EEEEEENS_10bfloat16_tEfNS_4arch4Sm80ELb1ELb0ELb1ELb0ELb1ELb0ELb0ELb0ELi2ELi4ELi4ELi4ELb0EEENS1_24CollectiveEpilogueBwdGQAISA_fSD_Li256ELb0ELb1EEENS1_25SingleTileBwdLPTSchedulerILb0ELi128ELb1EEEEEEEEEvNT_6ParamsE$_ZZN4cute6detail16composition_implINS_5tupleIJNS_1CILi8EEENS3_ILi2EEES5_S5_S4_S5_EEENS2_IJNS3_ILi1EEEiiiNS3_ILi72EEENS3_ILi512EEEEEENS2_IJNS2_IJS5_S5_S5_EEES5_NS2_IJNS3_ILi4EEES5_EEEEEENS2_IJNS2_IJS7_S9_S4_EEENS3_ILi4096EEENS2_IJNS3_ILi16EEENS3_ILi8192EEEEEEEEEEEDaRKT_RKT0_RKT1_RKT2_ENKUlRKT_RKT0_E_clISD_SJ_EEDaSZ_S12_)
        /*4e8c*/ 	.word	0x00000000


	//----- nvinfo : EIATTR_FRAME_SIZE
	.align		4
.L_3362:
        /*4e90*/ 	.byte	0x04, 0x11
        /*4e92*/ 	.short	(.L_3364 - .L_3363)
	.align		4
.L_3363:
        /*4e94*/ 	.word	index@($_ZN7cutlass13device_kernelIN5flash19enable_sm80_to_sm89INS1_16FlashAttnBwdSm80INS1_25CollectiveMainloopBwdSm80ILi2ELi2EN4cute5tupleIJNS5_1CILi128EEES8_NS7_ILi64EEEEEENS_10bfloat16_tEfNS_4arch4Sm80ELb1ELb0ELb1ELb0ELb1ELb0ELb0ELb0ELi2ELi4ELi4ELi4ELb0EEENS1_24CollectiveEpilogueBwdGQAISA_fSD_Li256ELb0ELb1EEENS1_25SingleTileBwdLPTSchedulerILb0ELi128ELb1EEEEEEEEEvNT_6ParamsE$_ZZN4cute6detail16composition_implINS_5tupleIJNS_1CILi8EEENS3_ILi2EEES5_S5_S4_S5_EEENS2_IJNS3_ILi1EEEiiiNS3_ILi72EEENS3_ILi512EEEEEENS2_IJNS2_IJS5_S5_S5_EEES5_NS2_IJNS3_ILi4EEES5_EEEEEENS2_IJNS2_IJS7_S9_S4_EEENS3_ILi4096EEENS2_IJNS3_ILi16EEENS3_ILi8192EEEEEEEEEEEDaRKT_RKT0_RKT1_RKT2_ENKUlRKT_RKT0_E_clISB_SF_EEDaSZ_S12_)
        /*4e98*/ 	.word	0x00000000


	//----- nvinfo : EIATTR_FRAME_SIZE
	.align		4
.L_3364:
        /*4e9c*/ 	.byte	0x04, 0x11
        /*4e9e*/ 	.short	(.L_3366 - .L_3365)
	.align		4
.L_3365:
        /*4ea0*/ 	.word	index@($_ZN7cutlass13device_kernelIN5flash19enable_sm80_to_sm89INS1_16FlashAttnBwdSm80INS1_25CollectiveMainloopBwdSm80ILi2ELi2EN4cute5tupleIJNS5_1CILi128EEES8_NS7_ILi64EEEEEENS_10bfloat16_tEfNS_4arch4Sm80ELb1ELb0ELb1ELb0ELb1ELb0ELb0ELb0ELi2ELi4ELi4ELi4ELb0EEENS1_24CollectiveEpilogueBwdGQAISA_fSD_Li256ELb0ELb1EEENS1_25SingleTileBwdLPTSchedulerILb0ELi128ELb1EEEEEEEEEvNT_6ParamsE$_ZZN4cute6detail16composition_implINS_5tupleIJNS_1CILi8EEENS3_ILi2EEES5_S5_S4_S5_EEENS2_IJNS3_ILi1EEEiiiNS3_ILi72EEENS3_ILi512EEEEEENS2_IJNS2_IJS5_S5_EEES4_NS3_ILi4EEEEEENS2_IJNS2_IJS7_S4_EEENS3_ILi1024EEENS3_ILi16EEEEEEEEDaRKT_RKT0_RKT1_RKT2_ENKUlRKT_RKT0_E_clISC_SG_EEDaSW_SZ_)
        /*4ea4*/ 	.word	0x00000000


	//----- nvinfo : EIATTR_FRAME_SIZE
	.align		4
.L_3366:
        /*4ea8*/ 	.byte	0x04, 0x11
        /*4eaa*/ 	.short	(.L_3368 - .L_3367)
	.align		4
.L_3367:
        /*4eac*/ 	.word	index@($_ZN7cutlass13device_kernelIN5flash19enable_sm80_to_sm89INS1_16FlashAttnBwdSm80INS1_25CollectiveMainloopBwdSm80ILi2ELi2EN4cute5tupleIJNS5_1CILi128EEES8_NS7_ILi64EEEEEENS_10bfloat16_tEfNS_4arch4Sm80ELb1ELb0ELb1ELb0ELb1ELb0ELb0ELb0ELi2ELi4ELi4ELi4ELb0EEENS1_24CollectiveEpilogueBwdGQAISA_fSD_Li256ELb0ELb1EEENS1_25SingleTileBwdLPTSchedulerILb0ELi128ELb1EEEEEEEEEvNT_6ParamsE$_ZZN4cute6detail16composition_implINS_5tupleIJNS_1CILi8EEENS3_ILi2EEES5_S5_S4_S5_EEENS2_IJNS3_ILi1EEEiiiNS3_ILi72EEENS3_ILi512EEEEEENS2_IJNS2_IJS5_S5_EEES4_NS3_ILi4EEEEEENS2_IJNS2_IJS7_S4_EEENS3_ILi1024EEENS3_ILi16EEEEEEEEDaRKT_RKT0_RKT1_RKT2_ENKUlRKT_RKT0_E_clISB_SE_EEDaSW_SZ_)
        /*4eb0*/ 	.word	0x00000000


	//----- nvinfo : EIATTR_FRAME_SIZE
	.align		4
.L_3368:
        /*4eb4*/ 	.byte	0x04, 0x11
        /*4eb6*/ 	.short	(.L_3370 - .L_3369)
	.align		4
.L_3369:
        /*4eb8*/ 	.word	index@($_ZN7cutlass13device_kernelIN5flash19enable_sm80_to_sm89INS1_16FlashAttnBwdSm80INS1_25CollectiveMainloopBwdSm80ILi2ELi2EN4cute5tupleIJNS5_1CILi128EEES8_NS7_ILi64EEEEEENS_10bfloat16_tEfNS_4arch4Sm80ELb1ELb0ELb1ELb0ELb1ELb0ELb0ELb0ELi2ELi4ELi4ELi4ELb0EEENS1_24CollectiveEpilogueBwdGQAISA_fSD_Li256ELb0ELb1EEENS1_25SingleTileBwdLPTSchedulerILb0ELi128ELb1EEEEEEEEEvNT_6ParamsE$_ZZN4cute6detail16composition_implINS_5tupleIJNS_1CILi16EEENS3_ILi2EEES5_S5_NS3_ILi4EEES5_EEENS2_IJNS3_ILi1EEEiiiNS3_ILi144EEENS3_ILi512EEEEEES6_S4_EEDaRKT_RKT0_RKT1_RKT2_ENKUlRKT_T0_E_clINS2_IJNS2_IJS5_S5_EEENS2_IJiiEEES8_S8_EEENS_17integral_constantIiLi4EEEEEDaSQ_SR_)
        /*4ebc*/ 	.word	0x00000000


	//----- nvinfo : EIATTR_FRAME_SIZE
	.align		4
.L_3370:
        /*4ec0*/ 	.byte	0x04, 0x11
        /*4ec2*/ 	.short	(.L_3372 - .L_3371)
	.align		4
.L_3371:
        /*4ec4*/ 	.word	index@($_ZN7cutlass13device_kernelIN5flash19enable_sm80_to_sm89INS1_16FlashAttnBwdSm80INS1_25CollectiveMainloopBwdSm80ILi2ELi2EN4cute5tupleIJNS5_1CILi128EEES8_NS7_ILi64EEEEEENS_10bfloat16_tEfNS_4arch4Sm80ELb1ELb0ELb1ELb0ELb1ELb0ELb0ELb0ELi2ELi4ELi4ELi4ELb0EEENS1_24CollectiveEpilogueBwdGQAISA_fSD_Li256ELb0ELb1EEENS1_25SingleTileBwdLPTSchedulerILb0ELi128ELb1EEEEEEEEEvNT_6ParamsE$_ZZN4cute6detail16composition_implINS_5tupleIJNS_1CILi16EEENS3_ILi2EEES5_S5_NS3_ILi4EEES5_EEENS2_IJNS3_ILi1EEEiiiNS3_ILi144EEENS3_ILi512EEEEEES6_S4_EEDaRKT_RKT0_RKT1_RKT2_ENKUlRKT_T0_E_clINS2_IJNS2_IJS5_S5_EEENS2_IJiiEEES8_S8_EEENS_17integral_constantIiLi3EEEEEDaSQ_SR_)
        /*4ec8*/ 	.word	0x00000000


	//----- nvinfo : EIATTR_FRAME_SIZE
	.align		4
.L_3372:
        /*4ecc*/ 	.byte	0x04, 0x11
        /*4ece*/ 	.short	(.L_3374 - .L_3373)
	.align		4
.L_3373:
        /*4ed0*/ 	.word	index@($_ZN7cutlass13device_kernelIN5flash19enable_sm80_to_sm89INS1_16FlashAttnBwdSm80INS1_25CollectiveMainloopBwdSm80ILi2ELi2EN4cute5tupleIJNS5_1CILi128EEES8_NS7_ILi64EEEEEENS_10bfloat16_tEfNS_4arch4Sm80ELb1ELb0ELb1ELb0ELb1ELb0ELb0ELb0ELi2ELi4ELi4ELi4ELb0EEENS1_24CollectiveEpilogueBwdGQAISA_fSD_Li256ELb0ELb1EEENS1_25SingleTileBwdLPTSchedulerILb0ELi128ELb1EEEEEEEEEvNT_6ParamsE$_ZZN4cute6detail16composition_implINS_5tupleIJNS_1CILi16EEENS3_ILi2EEES5_S5_NS3_ILi4EEES5_EEENS2_IJNS3_ILi1EEEiiiNS3_ILi144EEENS3_ILi512EEEEEES6_S4_EEDaRKT_RKT0_RKT1_RKT2_ENKUlRKT_T0_E_clINS2_IJNS2_IJS5_EEENS2_IJiEEES5_S8_EEENS_17integral_constantIiLi2EEEEEDaSQ_SR_)
        /*4ed4*/ 	.word	0x00000000


	//----- nvinfo : EIATTR_FRAME_SIZE
	.align		4
.L_3374:
        /*4ed8*/ 	.byte	0x04, 0x11
        /*4eda*/ 	.short	(.L_3376 - .L_3375)
	.align		4
.L_3375:
        /*4edc*/ 	.word	index@($_ZN7cutlass13device_kernelIN5flash19enable_sm80_to_sm89INS1_16FlashAttnBwdSm80INS1_25CollectiveMainloopBwdSm80ILi2ELi2EN4cute5tupleIJNS5_1CILi128EEES8_NS7_ILi64EEEEEENS_10bfloat16_tEfNS_4arch4Sm80ELb1ELb0ELb1ELb0ELb1ELb0ELb0ELb0ELi2ELi4ELi4ELi4ELb0EEENS1_24CollectiveEpilogueBwdGQAISA_fSD_Li256ELb0ELb1EEENS1_25SingleTileBwdLPTSchedulerILb0ELi128ELb1EEEEEEEEEvNT_6ParamsE$_ZZN4cute6detail16composition_implINS_5tupleIJNS_1CILi16EEENS3_ILi2EEES5_S5_NS3_ILi4EEES5_EEENS2_IJNS3_ILi1EEEiiiNS3_ILi144EEENS3_ILi512EEEEEES6_S4_EEDaRKT_RKT0_RKT1_RKT2_ENKUlRKT_T0_E_clINS2_IJNS2_IJEEESU_S6_S8_EEENS_17integral_constantIiLi1EEEEEDaSQ_SR_)
        /*4ee0*/ 	.word	0x00000000


	//----- nvinfo : EIATTR_FRAME_SIZE
	.align		4
.L_3376:
        /*4ee4*/ 	.byte	0x04, 0x11
        /*4ee6*/ 	.short	(.L_3378 - .L_3377)
	.align		4
.L_3377:
        /*4ee8*/ 	.word	index@($_ZN7cutlass13device_kernelIN5flash19enable_sm80_to_sm89INS1_16FlashAttnBwdSm80INS1_25CollectiveMainloopBwdSm80ILi2ELi2EN4cute5tupleIJNS5_1CILi128EEES8_NS7_ILi64EEEEEENS_10bfloat16_tEfNS_4arch4Sm80ELb1ELb0ELb1ELb0ELb1ELb0ELb0ELb0ELi2ELi4ELi4ELi4ELb0EEENS1_24CollectiveEpilogueBwdGQAISA_fSD_Li256ELb0ELb1EEENS1_25SingleTileBwdLPTSchedulerILb0ELi128ELb1EEEEEEEEEvNT_6ParamsE$_ZZN4cute6detail16composition_implINS_5tupleIJNS_1CILi16EEENS3_ILi2EEES5_S5_NS3_ILi4EEES5_EEENS2_IJNS3_ILi1EEEiiiNS3_ILi144EEENS3_ILi512EEEEEES5_NS3_ILi64EEEEEDaRKT_RKT0_RKT1_RKT2_ENKUlRKT_T0_E_clINS2_IJNS2_IJS5_EEENS2_IJiEEES8_S8_EEENS_17integral_constantIiLi4EEEEEDaSR_SS_)
        /*4eec*/ 	.word	0x00000000


	//----- nvinfo : EIATTR_FRAME_SIZE
	.align		4
.L_3378:
        /*4ef0*/ 	.byte	0x04, 0x11
        /*4ef2*/ 	.short	(.L_3380 - .L_3379)
	.align		4
.L_3379:
        /*4ef4*/ 	.word	index@($_ZN7cutlass13device_kernelIN5flash19enable_sm80_to_sm89INS1_16FlashAttnBwdSm80INS1_25CollectiveMainloopBwdSm80ILi2ELi2EN4cute5tupleIJNS5_1CILi128EEES8_NS7_ILi64EEEEEENS_10bfloat16_tEfNS_4arch4Sm80ELb1ELb0ELb1ELb0ELb1ELb0ELb0ELb0ELi2ELi4ELi4ELi4ELb0EEENS1_24CollectiveEpilogueBwdGQAISA_fSD_Li256ELb0ELb1EEENS1_25SingleTileBwdLPTSchedulerILb0ELi128ELb1EEEEEEEEEvNT_6ParamsE$_ZZN4cute6detail16composition_implINS_5tupleIJNS_1CILi16EEENS3_ILi2EEES5_S5_NS3_ILi4EEES5_EEENS2_IJNS3_ILi1EEEiiiNS3_ILi144EEENS3_ILi512EEEEEES5_NS3_ILi64EEEEEDaRKT_RKT0_RKT1_RKT2_ENKUlRKT_T0_E_clINS2_IJNS2_IJEEESV_S5_S8_EEENS_17integral_constantIiLi3EEEEEDaSR_SS_)
        /*4ef8*/ 	.word	0x00000000


	//----- nvinfo : EIATTR_FRAME_SIZE
	.align		4
.L_3380:
        /*4efc*/ 	.byte	0x04, 0x11
        /*4efe*/ 	.short	(.L_3382 - .L_3381)
	.align		4
.L_3381:
        /*4f00*/ 	.word	index@($_ZN7cutlass13device_kernelIN5flash19enable_sm80_to_sm89INS1_16FlashAttnBwdSm80INS1_25CollectiveMainloopBwdSm80ILi2ELi2EN4cute5tupleIJNS5_1CILi128EEES8_NS7_ILi64EEEEEENS_10bfloat16_tEfNS_4arch4Sm80ELb1ELb0ELb1ELb0ELb1ELb0ELb0ELb0ELi2ELi4ELi4ELi4ELb0EEENS1_24CollectiveEpilogueBwdGQAISA_fSD_Li256ELb0ELb1EEENS1_25SingleTileBwdLPTSchedulerILb0ELi128ELb1EEEEEEEEEvNT_6ParamsE$_ZZN4cute6detail16composition_implINS_5tupleIJNS_1CILi16EEENS3_ILi2EEES5_S5_NS3_ILi4EEES5_EEENS2_IJNS3_ILi1EEEiiiNS3_ILi144EEENS3_ILi512EEEEEENS2_IJS5_S5_EEENS2_IJNS3_ILi64EEESA_EEEEEDaRKT_RKT0_RKT1_RKT2_ENKUlRKT_RKT0_E_clIS5_SD_EEDaST_SW_)
        /*4f04*/ 	.word	0x00000000


	//----- nvinfo : EIATTR_FRAME_SIZE
	.align		4
.L_3382:
        /*4f08*/ 	.byte	0x04, 0x11
        /*4f0a*/ 	.short	(.L_3384 - .L_3383)
	.align		4
.L_3383:
        /*4f0c*/ 	.word	index@($_ZN7cutlass13device_kernelIN5flash19enable_sm80_to_sm89INS1_16FlashAttnBwdSm80INS1_25CollectiveMainloopBwdSm80ILi2ELi2EN4cute5tupleIJNS5_1CILi128EEES8_NS7_ILi64EEEEEENS_10bfloat16_tEfNS_4arch4Sm80ELb1ELb0ELb1ELb0ELb1ELb0ELb0ELb0ELi2ELi4ELi4ELi4ELb0EEENS1_24CollectiveEpilogueBwdGQAISA_fSD_Li256ELb0ELb1EEENS1_25SingleTileBwdLPTSchedulerILb0ELi128ELb1EEEEEEEEEvNT_6ParamsE$_ZZN4cute6detail16composition_implINS_5tupleIJNS_1CILi16EEENS3_ILi2EEES5_S5_NS3_ILi4EEES5_EEENS2_IJNS3_ILi1EEEiiiNS3_ILi144EEENS3_ILi512EEEEEENS2_IJNS2_IJS5_S5_EEES6_NS3_ILi8EEEEEENS2_IJNS2_IJNS3_ILi64EEESA_EEES4_NS3_ILi1024EEEEEEEEDaRKT_RKT0_RKT1_RKT2_ENKUlRKT_RKT0_E_clISC_SG_EEDaSX_S10_)
        /*4f10*/ 	.word	0x00000000


	//----- nvinfo : EIATTR_FRAME_SIZE
	.align		4
.L_3384:
        /*4f14*/ 	.byte	0x04, 0x11
        /*4f16*/ 	.short	(.L_3386 - .L_3385)
	.align		4
.L_3385:
        /*4f18*/ 	.word	index@($_ZN7cutlass13device_kernelIN5flash19enable_sm80_to_sm89INS1_16FlashAttnBwdSm80INS1_25CollectiveMainloopBwdSm80ILi2ELi2EN4cute5tupleIJNS5_1CILi128EEES8_NS7_ILi64EEEEEENS_10bfloat16_tEfNS_4arch4Sm80ELb1ELb0ELb1ELb0ELb1ELb0ELb0ELb0ELi2ELi4ELi4ELi4ELb0EEENS1_24CollectiveEpilogueBwdGQAISA_fSD_Li256ELb0ELb1EEENS1_25SingleTileBwdLPTSchedulerILb0ELi128ELb1EEEEEEEEEvNT_6ParamsE$_ZZN4cute6detail16composition_implINS_5tupleIJNS_1CILi16EEENS3_ILi2EEES5_S5_NS3_ILi4EEES5_EEENS2_IJNS3_ILi1EEEiiiNS3_ILi144EEENS3_ILi512EEEEEENS2_IJNS2_IJS5_S5_EEES6_NS3_ILi8EEEEEENS2_IJNS2_IJNS3_ILi64EEESA_EEES4_NS3_ILi1024EEEEEEEEDaRKT_RKT0_RKT1_RKT2_ENKUlRKT_RKT0_E_clIS6_S4_EEDaSX_S10_)
        /*4f1c*/ 	.word	0x00000000


	//----- nvinfo : EIATTR_FRAME_SIZE
	.align		4
.L_3386:
        /*4f20*/ 	.byte	0x04, 0x11
        /*4f22*/ 	.short	(.L_3388 - .L_3387)
	.align		4
.L_3387:
        /*4f24*/ 	.word	index@($_ZN7cutlass13device_kernelIN5flash19enable_sm80_to_sm89INS1_16FlashAttnBwdSm80INS1_25CollectiveMainloopBwdSm80ILi2ELi2EN4cute5tupleIJNS5_1CILi128EEES8_NS7_ILi64EEEEEENS_10bfloat16_tEfNS_4arch4Sm80ELb1ELb0ELb1ELb0ELb1ELb0ELb0ELb0ELi2ELi4ELi4ELi4ELb0EEENS1_24CollectiveEpilogueBwdGQAISA_fSD_Li256ELb0ELb1EEENS1_25SingleTileBwdLPTSchedulerILb0ELi128ELb1EEEEEEEEEvNT_6ParamsE$_ZZN4cute6detail16composition_implINS_1CILi2EEEiNS_5tupleIJNS2_ILi1EEES3_EEENS4_IJNS2_ILi0EEES5_EEEEEDaRKT_RKT0_RKT1_RKT2_ENKUlRKT_RKT0_E_clIS3_S5_EEDaSN_SQ_)
        /*4f28*/ 	.word	0x00000000


	//----- nvinfo : EIATTR_FRAME_SIZE
	.align		4
.L_3388:
        /*4f2c*/ 	.byte	0x04, 0x11
        /*4f2e*/ 	.short	(.L_3390 - .L_3389)
	.align		4
.L_3389:
        /*4f30*/ 	.word	index@($_ZN7cutlass13device_kernelIN5flash19enable_sm80_to_sm89INS1_16FlashAttnBwdSm80INS1_25CollectiveMainloopBwdSm80ILi2ELi2EN4cute5tupleIJNS5_1CILi128EEES8_NS7_ILi64EEEEEENS_10bfloat16_tEfNS_4arch4Sm80ELb1ELb0ELb1ELb0ELb1ELb0ELb0ELb0ELi2ELi4ELi4ELi4ELb0EEENS1_24CollectiveEpilogueBwdGQAISA_fSD_Li256ELb0ELb1EEENS1_25SingleTileBwdLPTSchedulerILb0ELi128ELb1EEEEEEEEEvNT_6ParamsE$_ZZN4cute6detail10lift_sliceINS_5tupleIJNS_1CILi0EEENS_10UnderscoreEEEENS2_IJNS2_IJS4_S4_EEEiEEEEEDaRKT_RKT0_ENKUlRKT_RKT0_E_clIS5_iEEDaSH_SK_)
        /*4f34*/ 	.word	0x00000000


	//----- nvinfo : EIATTR_FRAME_SIZE
	.align		4
.L_3390:
        /*4f38*/ 	.byte	0x04, 0x11
        /*4f3a*/ 	.short	(.L_3392 - .L_3391)
	.align		4
.L_3391:
        /*4f3c*/ 	.word	index@($_ZN7cutlass13device_kernelIN5flash19enable_sm80_to_sm89INS1_16FlashAttnBwdSm80INS1_25CollectiveMainloopBwdSm80ILi2ELi2EN4cute5tupleIJNS5_1CILi128EEES8_NS7_ILi64EEEEEENS_10bfloat16_tEfNS_4arch4Sm80ELb1ELb0ELb1ELb0ELb1ELb0ELb0ELb0ELi2ELi4ELi4ELi4ELb0EEENS1_24CollectiveEpilogueBwdGQAISA_fSD_Li256ELb0ELb1EEENS1_25SingleTileBwdLPTSchedulerILb0ELi128ELb1EEEEEEEEEvNT_6ParamsE$_ZZN4cute5sliceINS_5tupleIJNS_10UnderscoreES2_iEEENS1_IJNS1_IJNS_1CILi1EEENS4_ILi0EEEEEEiNS4_ILi1024EEEEEEEEDaRKT_RKT0_ENKUlRKT_RKT0_E_clIS2_iEEDaSI_SL_)
        /*4f40*/ 	.word	0x00000000


	//----- nvinfo : EIATTR_FRAME_SIZE
	.align		4
.L_3392:
        /*4f44*/ 	.byte	0x04, 0x11
        /*4f46*/ 	.short	(.L_3394 - .L_3393)
	.align		4
.L_3393:
        /*4f48*/ 	.word	index@($_ZN7cutlass13device_kernelIN5flash19enable_sm80_to_sm89INS1_16FlashAttnBwdSm80INS1_25CollectiveMainloopBwdSm80ILi2ELi2EN4cute5tupleIJNS5_1CILi128EEES8_NS7_ILi64EEEEEENS_10bfloat16_tEfNS_4arch4Sm80ELb1ELb0ELb1ELb0ELb1ELb0ELb0ELb0ELi2ELi4ELi4ELi4ELb0EEENS1_24CollectiveEpilogueBwdGQAISA_fSD_Li256ELb0ELb1EEENS1_25SingleTileBwdLPTSchedulerILb0ELi128ELb1EEEEEEEEEvNT_6ParamsE$_ZZN4cute5sliceINS_5tupleIJNS_10UnderscoreES2_S2_iEEENS1_IJNS1_IJNS_1CILi1EEENS4_ILi0EEEEEElS6_lEEEEEDaRKT_RKT0_ENKUlRKT_RKT0_E_clIS2_lEEDaSH_SK_)
        /*4f4c*/ 	.word	0x00000000


	//----- nvinfo : EIATTR_FRAME_SIZE
	.align		4
.L_3394:
        /*4f50*/ 	.byte	0x04, 0x11
        /*4f52*/ 	.short	(.L_3396 - .L_3395)
	.align		4
.L_3395:
        /*4f54*/ 	.word	index@($_ZN7cutlass13device_kernelIN5flash19enable_sm80_to_sm89INS1_16FlashAttnBwdSm80INS1_25CollectiveMainloopBwdSm80ILi2ELi2EN4cute5tupleIJNS5_1CILi128EEES8_NS7_ILi64EEEEEENS_10bfloat16_tEfNS_4arch4Sm80ELb1ELb0ELb1ELb0ELb1ELb0ELb0ELb0ELi2ELi4ELi4ELi4ELb0EEENS1_24CollectiveEpilogueBwdGQAISA_fSD_Li256ELb0ELb1EEENS1_25SingleTileBwdLPTSchedulerILb0ELi128ELb1EEEEEEEEEvNT_6ParamsE$_ZZN4cute5sliceINS_5tupleIJNS_10UnderscoreES2_S2_iEEENS1_IJNS1_IJNS_1CILi1EEENS4_ILi0EEEEEEiNS4_ILi1024EEENS4_ILi8192EEEEEEEEDaRKT_RKT0_ENKUlRKT_RKT0_E_clIS2_iEEDaSJ_SM_)
        /*4f58*/ 	.word	0x00000000


	//----- nvinfo : EIATTR_FRAME_SIZE
	.align		4
.L_3396:
        /*4f5c*/ 	.byte	0x04, 0x11
        /*4f5e*/ 	.short	(.L_3398 - .L_3397)
	.align		4
.L_3397:
        /*4f60*/ 	.word	index@($_ZN7cutlass13device_kernelIN5flash19enable_sm80_to_sm89INS1_16FlashAttnBwdSm80INS1_25CollectiveMainloopBwdSm80ILi2ELi2EN4cute5tupleIJNS5_1CILi128EEES8_NS7_ILi64EEEEEENS_10bfloat16_tEfNS_4arch4Sm80ELb1ELb0ELb1ELb0ELb1ELb0ELb0ELb0ELi2ELi4ELi4ELi4ELb0EEENS1_24CollectiveEpilogueBwdGQAISA_fSD_Li256ELb0ELb1EEENS1_25SingleTileBwdLPTSchedulerILb0ELi128ELb1EEEEEEEEEvNT_6ParamsE$_ZZN4cute5sliceINS_5tupleIJNS_10UnderscoreES2_S2_iEEENS1_IJNS1_IJNS_1CILi1EEENS4_ILi0EEEEEENS4_ILi4096EEENS1_IJiiEEENS1_IJS6_NS4_ILi8192EEEEEEEEEEEDaRKT_RKT0_ENKUlRKT_RKT0_E_clIS2_S9_EEDaSL_SO_)
        /*4f64*/ 	.word	0x00000000


	//----- nvinfo : EIATTR_FRAME_SIZE
	.align		4
.L_3398:
        /*4f68*/ 	.byte	0x04, 0x11
        /*4f6a*/ 	.short	(.L_3400 - .L_3399)
	.align		4
.L_3399:
        /*4f6c*/ 	.word	index@($_ZN7cutlass13device_kernelIN5flash19enable_sm80_to_sm89INS1_16FlashAttnBwdSm80INS1_25CollectiveMainloopBwdSm80ILi2ELi2EN4cute5tupleIJNS5_1CILi128EEES8_NS7_ILi64EEEEEENS_10bfloat16_tEfNS_4arch4Sm80ELb1ELb0ELb1ELb0ELb1ELb0ELb0ELb0ELi2ELi4ELi4ELi4ELb0EEENS1_24CollectiveEpilogueBwdGQAISA_fSD_Li256ELb0ELb1EEENS1_25SingleTileBwdLPTSchedulerILb0ELi128ELb1EEEEEEEEEvNT_6ParamsE$_ZZN4cute5sliceINS_5tupleIJNS_10UnderscoreES2_NS_1CILi0EEEEEENS1_IJNS1_IJNS3_ILi1EEES4_EEEiNS3_ILi1024EEEEEEEEDaRKT_RKT0_ENKUlRKT_RKT0_E_clIS2_iEEDaSI_SL_)
        /*4f70*/ 	.word	0x00000000


	//----- nvinfo : EIATTR_FRAME_SIZE
	.align		4
.L_3400:
        /*4f74*/ 	.byte	0x04, 0x11
        /*4f76*/ 	.short	(.L_3402 - .L_3401)
	.align		4
.L_3401:
        /*4f78*/ 	.word	index@($_ZN7cutlass13device_kernelIN5flash19enable_sm80_to_sm89INS1_16FlashAttnBwdSm80INS1_25CollectiveMainloopBwdSm80ILi2ELi2EN4cute5tupleIJNS5_1CILi128EEES8_NS7_ILi64EEEEEENS_10bfloat16_tEfNS_4arch4Sm80ELb1ELb0ELb1ELb0ELb1ELb0ELb0ELb0ELi2ELi4ELi4ELi4ELb0EEENS1_24CollectiveEpilogueBwdGQAISA_fSD_Li256ELb0ELb1EEENS1_25SingleTileBwdLPTSchedulerILb0ELi128ELb1EEEEEEEEEvNT_6ParamsE$_ZZN4cute5sliceINS_5tupleIJNS1_IJNS_10UnderscoreENS_1CILi0EEEEEENS1_IJS4_S2_EEEEEENS1_IJNS1_IJNS1_IJNS3_ILi1EEES4_EEES4_EEENS1_IJNS1_IJS4_S4_EEEiEEEEEEEEDaRKT_RKT0_ENKUlRKT_RKT0_E_clIS6_SC_EEDaSM_SP_)
        /*4f7c*/ 	.word	0x00000000


	//----- nvinfo : EIATTR_FRAME_SIZE
	.align		4
.L_3402:
        /*4f80*/ 	.byte	0x04, 0x11
        /*4f82*/ 	.short	(.L_3404 - .L_3403)
	.align		4
.L_3403:
        /*4f84*/ 	.word	index@($_ZN7cutlass13device_kernelIN5flash19enable_sm80_to_sm89INS1_16FlashAttnBwdSm80INS1_25CollectiveMainloopBwdSm80ILi2ELi2EN4cute5tupleIJNS5_1CILi128EEES8_NS7_ILi64EEEEEENS_10bfloat16_tEfNS_4arch4Sm80ELb1ELb0ELb1ELb0ELb1ELb0ELb0ELb0ELi2ELi4ELi4ELi4ELb0EEENS1_24CollectiveEpilogueBwdGQAISA_fSD_Li256ELb0ELb1EEENS1_25SingleTileBwdLPTSchedulerILb0ELi128ELb1EEEEEEEEEvNT_6ParamsE$_ZZN4cute4takeILi1ELi3ENS_5tupleIJNS1_IJiNS_1CILi512EEEEEENS1_IJiiEEENS2_ILi1024EEEEEEEEDaRKT1_ENKUlDpRKT_E_clIJS5_S6_EEEDaSE_)
        /*4f88*/ 	.word	0x00000000


	//----- nvinfo : EIATTR_FRAME_SIZE
	.align		4
.L_3404:
        /*4f8c*/ 	.byte	0x04, 0x11
        /*4f8e*/ 	.short	(.L_3406 - .L_3405)
	.align		4
.L_3405:
        /*4f90*/ 	.word	index@($_ZN7cutlass13device_kernelIN5flash19enable_sm80_to_sm89INS1_16FlashAttnBwdSm80INS1_25CollectiveMainloopBwdSm80ILi2ELi2EN4cute5tupleIJNS5_1CILi128EEES8_NS7_ILi64EEEEEENS_10bfloat16_tEfNS_4arch4Sm80ELb1ELb0ELb1ELb0ELb1ELb0ELb0ELb0ELi2ELi4ELi4ELi4ELb0EEENS1_24CollectiveEpilogueBwdGQAISA_fSD_Li256ELb0ELb1EEENS1_25SingleTileBwdLPTSchedulerILb0ELi128ELb1EEEEEEEEEvNT_6ParamsE$_ZZN4cute4takeILi1ELi3ENS_5tupleIJNS1_IJNS_1CILi1EEEiEEENS2_ILi1024EEENS1_IJiiEEEEEEEEDaRKT1_ENKUlDpRKT_E_clIJS5_S6_EEEDaSE_)
        /*4f94*/ 	.word	0x00000000


	//----- nvinfo : EIATTR_FRAME_SIZE
	.align		4
.L_3406:
        /*4f98*/ 	.byte	0x04, 0x11
        /*4f9a*/ 	.short	(.L_3408 - .L_3407)
	.align		4
.L_3407:
        /*4f9c*/ 	.word	index@($_ZN7cutlass13device_kernelIN5flash19enable_sm80_to_sm89INS1_16FlashAttnBwdSm80INS1_25CollectiveMainloopBwdSm80ILi2ELi2EN4cute5tupleIJNS5_1CILi128EEES8_NS7_ILi64EEEEEENS_10bfloat16_tEfNS_4arch4Sm80ELb1ELb0ELb1ELb0ELb1ELb0ELb0ELb0ELi2ELi4ELi4ELi4ELb0EEENS1_24CollectiveEpilogueBwdGQAISA_fSD_Li256ELb0ELb1EEENS1_25SingleTileBwdLPTSchedulerILb0ELi128ELb1EEEEEEEEEvNT_6ParamsE$_ZZN4cute4takeILi1ELi3ENS_5tupleIJNS1_IJNS_1CILi1EEENS2_ILi512EEEiEEENS2_ILi4096EEENS1_IJiiEEEEEEEEDaRKT1_ENKUlDpRKT_E_clIJS6_S7_EEEDaSF_)
        /*4fa0*/ 	.word	0x00000000


	//----- nvinfo : EIATTR_FRAME_SIZE
	.align		4
.L_3408:
        /*4fa4*/ 	.byte	0x04, 0x11
        /*4fa6*/ 	.short	(.L_3410 - .L_3409)
	.align		4
.L_3409:
        /*4fa8*/ 	.word	index@($_ZN7cutlass13device_kernelIN5flash19enable_sm80_to_sm89INS1_16FlashAttnBwdSm80INS1_25CollectiveMainloopBwdSm80ILi2ELi2EN4cute5tupleIJNS5_1CILi128EEES8_NS7_ILi64EEEEEENS_10bfloat16_tEfNS_4arch4Sm80ELb1ELb0ELb1ELb0ELb1ELb0ELb0ELb0ELi2ELi4ELi4ELi4ELb0EEENS1_24CollectiveEpilogueBwdGQAISA_fSD_Li256ELb0ELb1EEENS1_25SingleTileBwdLPTSchedulerILb0ELi128ELb1EEEEEEEEEvNT_6ParamsE$_ZZN4cute4takeILi1ELi3ENS_5tupleIJNS1_IJNS_1CILi1EEENS2_ILi512EEEiEEENS2_ILi4096EEENS1_IJNS1_IJiiEEENS2_ILi8192EEEEEEEEEEEDaRKT1_ENKUlDpRKT_E_clIJS6_S9_EEEDaSH_)
        /*4fac*/ 	.word	0x00000000


	//----- nvinfo : EIATTR_FRAME_SIZE
	.align		4
.L_3410:
        /*4fb0*/ 	.byte	0x04, 0x11
        /*4fb2*/ 	.short	(.L_3412 - .L_3411)
	.align		4
.L_3411:
        /*4fb4*/ 	.word	index@($_ZN7cutlass13device_kernelIN5flash19enable_sm80_to_sm89INS1_16FlashAttnBwdSm80INS1_25CollectiveMainloopBwdSm80ILi2ELi2EN4cute5tupleIJNS5_1CILi128EEES8_NS7_ILi64EEEEEENS_10bfloat16_tEfNS_4arch4Sm80ELb1ELb0ELb1ELb0ELb1ELb0ELb0ELb0ELi2ELi4ELi4ELi4ELb0EEENS1_24CollectiveEpilogueBwdGQAISA_fSD_Li256ELb0ELb1EEENS1_25SingleTileBwdLPTSchedulerILb0ELi128ELb1EEEEEEEEEvNT_6ParamsE$_ZZN4cute4takeILi1ELi2ENS_5tupleIJNS1_IJNS_1CILi1EEENS2_ILi0EEEEEEiEEEEEDaRKT1_ENKUlDpRKT_E_clIJiEEEDaSD_)
        /*4fb8*/ 	.word	0x00000000


	//----- nvinfo : EIATTR_FRAME_SIZE
	.align		4
.L_3412:
        /*4fbc*/ 	.byte	0x04, 0x11
        /*4fbe*/ 	.short	(.L_3414 - .L_3413)
	.align		4
.L_3413:
        /*4fc0*/ 	.word	index@($_ZN7cutlass13device_kernelIN5flash19enable_sm80_to_sm89INS1_16FlashAttnBwdSm80INS1_25CollectiveMainloopBwdSm80ILi2ELi2EN4cute5tupleIJNS5_1CILi128EEES8_NS7_ILi64EEEEEENS_10bfloat16_tEfNS_4arch4Sm80ELb1ELb0ELb1ELb0ELb1ELb0ELb0ELb0ELi2ELi4ELi4ELi4ELb0EEENS1_24CollectiveEpilogueBwdGQAISA_fSD_Li256ELb0ELb1EEENS1_25SingleTileBwdLPTSchedulerILb0ELi128ELb1EEEEEEEEEvNT_6ParamsE$_ZZN4cute4diceINS_5tupleIJNS1_IJiNS1_IJiNS_1CILi0EEEEEEEEENS1_IJNS_10UnderscoreENS1_IJS6_S6_EEEEEEEEES9_EEDaRKT_RKT0_ENKUlRKT_RKT0_E_clIS5_S5_EEDaSI_SL_)
        /*4fc4*/ 	.word	0x00000000


	//----- nvinfo : EIATTR_FRAME_SIZE
	.align		4
.L_3414:
        /*4fc8*/ 	.byte	0x04, 0x11
        /*4fca*/ 	.short	(.L_3416 - .L_3415)
	.align		4
.L_3415:
        /*4fcc*/ 	.word	index@($_ZN7cutlass13device_kernelIN5flash19enable_sm80_to_sm89INS1_16FlashAttnBwdSm80INS1_25CollectiveMainloopBwdSm80ILi2ELi2EN4cute5tupleIJNS5_1CILi128EEES8_NS7_ILi64EEEEEENS_10bfloat16_tEfNS_4arch4Sm80ELb1ELb0ELb1ELb0ELb1ELb0ELb0ELb0ELi2ELi4ELi4ELi4ELb0EEENS1_24CollectiveEpilogueBwdGQAISA_fSD_Li256ELb0ELb1EEENS1_25SingleTileBwdLPTSchedulerILb0ELi128ELb1EEEEEEEEEvNT_6ParamsE$_ZZN4cute19as_arithmetic_tupleINS_15ArithmeticTupleIJiiEEEEEDaRKT_ENKUlRKT_E_clIiEEDaS8_)
        /*4fd0*/ 	.word	0x00000000


	//----- nvinfo : EIATTR_FRAME_SIZE
	.align		4
.L_3416:
        /*4fd4*/ 	.byte	0x04, 0x11
        /*4fd6*/ 	.short	(.L_3418 - .L_3417)
	.align		4
.L_3417:
        /*4fd8*/ 	.word	index@($_ZN7cutlass13device_kernelIN5flash19enable_sm80_to_sm89INS1_16FlashAttnBwdSm80INS1_25CollectiveMainloopBwdSm80ILi2ELi2EN4cute5tupleIJNS5_1CILi128EEES8_NS7_ILi64EEEEEENS_10bfloat16_tEfNS_4arch4Sm80ELb1ELb0ELb1ELb0ELb1ELb0ELb0ELb0ELi2ELi4ELi4ELi4ELb0EEENS1_24CollectiveEpilogueBwdGQAISA_fSD_Li256ELb0ELb1EEENS1_25SingleTileBwdLPTSchedulerILb0ELi128ELb1EEEEEEEEEvNT_6ParamsE$_ZZN4cute19as_arithmetic_tupleINS_15ArithmeticTupleIJiiEEEEEDaRKT_ENKUlDpRKT_E_clIJiiEEEDaS9_)
        /*4fdc*/ 	.word	0x00000000


	//----- nvinfo : EIATTR_FRAME_SIZE
	.align		4
.L_3418:
        /*4fe0*/ 	.byte	0x04, 0x11
        /*4fe2*/ 	.short	(.L_3420 - .L_3419)
	.align		4
.L_3419:
        /*4fe4*/ 	.word	index@($_ZN7cutlass13device_kernelIN5flash19enable_sm80_to_sm89INS1_16FlashAttnBwdSm80INS1_25CollectiveMainloopBwdSm80ILi2ELi2EN4cute5tupleIJNS5_1CILi128EEES8_NS7_ILi64EEEEEENS_10bfloat16_tEfNS_4arch4Sm80ELb1ELb0ELb1ELb0ELb1ELb0ELb0ELb0ELi2ELi4ELi4ELi4ELb0EEENS1_24CollectiveEpilogueBwdGQAISA_fSD_Li256ELb0ELb1EEENS1_25SingleTileBwdLPTSchedulerILb0ELi128ELb1EEEEEEEEEvNT_6ParamsE$_ZZN4cute16flatten_to_tupleINS_5tupleIJNS_1CILi4096EEENS1_IJiiEEEEEEEEDaRKT_ENKUlRKT_E_clIS4_EEDaSB_)
        /*4fe8*/ 	.word	0x00000000


	//----- nvinfo : EIATTR_FRAME_SIZE
	.align		4
.L_3420:
        /*4fec*/ 	.byte	0x04, 0x11
        /*4fee*/ 	.short	(.L_3422 - .L_3421)
	.align		4
.L_3421:
        /*4ff0*/ 	.word	index@($_ZN7cutlass13device_kernelIN5flash19enable_sm80_to_sm89INS1_16FlashAttnBwdSm80INS1_25CollectiveMainloopBwdSm80ILi2ELi2EN4cute5tupleIJNS5_1CILi128EEES8_NS7_ILi64EEEEEENS_10bfloat16_tEfNS_4arch4Sm80ELb1ELb0ELb1ELb0ELb1ELb0ELb0ELb0ELi2ELi4ELi4ELi4ELb0EEENS1_24CollectiveEpilogueBwdGQAISA_fSD_Li256ELb0ELb1EEENS1_25SingleTileBwdLPTSchedulerILb0ELi128ELb1EEEEEEEEEvNT_6ParamsE$_ZZN4cute16flatten_to_tupleINS_5tupleIJNS_1CILi4096EEENS1_IJNS1_IJiiEEENS2_ILi8192EEEEEEEEEEEDaRKT_ENKUlRKT_E_clIS6_EEDaSD_)
        /*4ff4*/ 	.word	0x00000000


	//----- nvinfo : EIATTR_FRAME_SIZE
	.align		4
.L_3422:
        /*4ff8*/ 	.byte	0x04, 0x11
        /*4ffa*/ 	.short	(.L_3424 - .L_3423)
	.align		4
.L_3423:
        /*4ffc*/ 	.word	index@($_ZN7cutlass13device_kernelIN5flash19enable_sm80_to_sm89INS1_16FlashAttnBwdSm80INS1_25CollectiveMainloopBwdSm80ILi2ELi2EN4cute5tupleIJNS5_1CILi128EEES8_NS7_ILi64EEEEEENS_10bfloat16_tEfNS_4arch4Sm80ELb1ELb0ELb1ELb0ELb1ELb0ELb0ELb0ELi2ELi4ELi4ELi4ELb0EEENS1_24CollectiveEpilogueBwdGQAISA_fSD_Li256ELb0ELb1EEENS1_25SingleTileBwdLPTSchedulerILb0ELi128ELb1EEEEEEEEEvNT_6ParamsE$_ZZN4cute16flatten_to_tupleINS_5tupleIJNS_1CILi1024EEENS1_IJiiEEEEEEEEDaRKT_ENKUlRKT_E_clIS4_EEDaSB_)
        /*5000*/ 	.word	0x00000000


	//----- nvinfo : EIATTR_FRAME_SIZE
	.align		4
.L_3424:
        /*5004*/ 	.byte	0x04, 0x11
        /*5006*/ 	.short	(.L_3426 - .L_3425)
	.align		4
.L_3425:
        /*5008*/ 	.word	index@($_ZN7cutlass13device_kernelIN5flash19enable_sm80_to_sm89INS1_16FlashAttnBwdSm80INS1_25CollectiveMainloopBwdSm80ILi2ELi2EN4cute5tupleIJNS5_1CILi128EEES8_NS7_ILi64EEEEEENS_10bfloat16_tEfNS_4arch4Sm80ELb1ELb0ELb1ELb0ELb1ELb0ELb0ELb0ELi2ELi4ELi4ELi4ELb0EEENS1_24CollectiveEpilogueBwdGQAISA_fSD_Li256ELb0ELb1EEENS1_25SingleTileBwdLPTSchedulerILb0ELi128ELb1EEEEEEEEEvNT_6ParamsE$_ZZN4cute16flatten_to_tupleINS_5tupleIJNS_1CILi0EEENS1_IJNS2_ILi1EEENS2_ILi512EEEiEEEEEEEEDaRKT_ENKUlRKT_E_clIS6_EEDaSD_)
        /*500c*/ 	.word	0x00000000


	//----- nvinfo : EIATTR_FRAME_SIZE
	.align		4
.L_3426:
        /*5010*/ 	.byte	0x04, 0x11
        /*5012*/ 	.short	(.L_3428 - .L_3427)
	.align		4
.L_3427:
        /*5014*/ 	.word	index@($_ZN7cutlass13device_kernelIN5flash19enable_sm80_to_sm89INS1_16FlashAttnBwdSm80INS1_25CollectiveMainloopBwdSm80ILi2ELi2EN4cute5tupleIJNS5_1CILi128EEES8_NS7_ILi64EEEEEENS_10bfloat16_tEfNS_4arch4Sm80ELb1ELb0ELb1ELb0ELb1ELb0ELb0ELb0ELi2ELi4ELi4ELi4ELb0EEENS1_24CollectiveEpilogueBwdGQAISA_fSD_Li256ELb0ELb1EEENS1_25SingleTileBwdLPTSchedulerILb0ELi128ELb1EEEEEEEEEvNT_6ParamsE$_ZZN4cute16flatten_to_tupleINS_5tupleIJNS1_IJiiEEENS_1CILi8192EEEEEEEEDaRKT_ENKUlRKT_E_clIS2_EEDaSB_)
        /*5018*/ 	.word	0x00000000


	//----- nvinfo : EIATTR_FRAME_SIZE
	.align		4
.L_3428:
        /*501c*/ 	.byte	0x04, 0x11
        /*501e*/ 	.short	(.L_3430 - .L_3429)
	.align		4
.L_3429:
        /*5020*/ 	.word	index@($_ZN7cutlass13device_kernelIN5flash19enable_sm80_to_sm89INS1_16FlashAttnBwdSm80INS1_25CollectiveMainloopBwdSm80ILi2ELi2EN4cute5tupleIJNS5_1CILi128EEES8_NS7_ILi64EEEEEENS_10bfloat16_tEfNS_4arch4Sm80ELb1ELb0ELb1ELb0ELb1ELb0ELb0ELb0ELi2ELi4ELi4ELi4ELb0EEENS1_24CollectiveEpilogueBwdGQAISA_fSD_Li256ELb0ELb1EEENS1_25SingleTileBwdLPTSchedulerILb0ELi128ELb1EEEEEEEEEvNT_6ParamsE$_ZZN4cute16flatten_to_tupleINS_5tupleIJNS1_IJiiEEENS_1CILi1024EEEEEEEEDaRKT_ENKUlRKT_E_clIS2_EEDaSB_)
        /*5024*/ 	.word	0x00000000


	//----- nvinfo : EIATTR_FRAME_SIZE
	.align		4
.L_3430:
        /*5028*/ 	.byte	0x04, 0x11
        /*502a*/ 	.short	(.L_3432 - .L_3431)
	.align		4
.L_3431:
        /*502c*/ 	.word	index@($_ZN7cutlass13device_kernelIN5flash19enable_sm80_to_sm89INS1_16FlashAttnBwdSm80INS1_25CollectiveMainloopBwdSm80ILi2ELi2EN4cute5tupleIJNS5_1CILi128EEES8_NS7_ILi64EEEEEENS_10bfloat16_tEfNS_4arch4Sm80ELb1ELb0ELb1ELb0ELb1ELb0ELb0ELb0ELi2ELi4ELi4ELi4ELb0EEENS1_24CollectiveEpilogueBwdGQAISA_fSD_Li256ELb0ELb1EEENS1_25SingleTileBwdLPTSchedulerILb0ELi128ELb1EEEEEEEEEvNT_6ParamsE$_ZZN4cute14transform_leafINS_15ArithmeticTupleIJiiEEENS_8identityEEEDaRKT_OT0_ENKUlRKT_E_clIiEEDaSB_)
        /*5030*/ 	.word	0x00000000


	//----- nvinfo : EIATTR_FRAME_SIZE
	.align		4
.L_3432:
        /*5034*/ 	.byte	0x04, 0x11
        /*5036*/ 	.short	(.L_3434 - .L_3433)
	.align		4
.L_3433:
        /*5038*/ 	.word	index@($_ZN7cutlass13device_kernelIN5flash19enable_sm80_to_sm89INS1_16FlashAttnBwdSm80INS1_25CollectiveMainloopBwdSm80ILi2ELi2EN4cute5tupleIJNS5_1CILi128EEES8_NS7_ILi64EEEEEENS_10bfloat16_tEfNS_4arch4Sm80ELb1ELb0ELb1ELb0ELb1ELb0ELb0ELb0ELi2ELi4ELi4ELi4ELb0EEENS1_24CollectiveEpilogueBwdGQAISA_fSD_Li256ELb0ELb1EEENS1_25SingleTileBwdLPTSchedulerILb0ELi128ELb1EEEEEEEEEvNT_6ParamsE$_ZZN4cute14logical_divideINS_5tupleIJNS1_IJNS_1CILi8EEENS2_ILi1EEEEEENS1_IJNS2_ILi2EEEEEEEEENS1_IJNS1_IJS4_NS2_ILi0EEEEEENS1_IJiEEEEEENS1_IJS5_NS_6LayoutIS4_S9_EEEEEEEDaRKNSD_IT_T0_EERKT1_ENKUlRKT_RKT0_E_clINSD_IS7_SB_EESE_EEDaSQ_ST_)
        /*503c*/ 	.word	0x00000000


	//----- nvinfo : EIATTR_FRAME_SIZE
	.align		4
.L_3434:
        /*5040*/ 	.byte	0x04, 0x11
        /*5042*/ 	.short	(.L_3436 - .L_3435)
	.align		4
.L_3435:
        /*5044*/ 	.word	index@($_ZN7cutlass13device_kernelIN5flash19enable_sm80_to_sm89INS1_16FlashAttnBwdSm80INS1_25CollectiveMainloopBwdSm80ILi2ELi2EN4cute5tupleIJNS5_1CILi128EEES8_NS7_ILi64EEEEEENS_10bfloat16_tEfNS_4arch4Sm80ELb1ELb0ELb1ELb0ELb1ELb0ELb0ELb0ELi2ELi4ELi4ELi4ELb0EEENS1_24CollectiveEpilogueBwdGQAISA_fSD_Li256ELb0ELb1EEENS1_25SingleTileBwdLPTSchedulerILb0ELi128ELb1EEEEEEEEEvNT_6ParamsE$_ZZN4cute13to_mixed_bitsINS_5tupleIJNS_1CILi4EEENS2_ILi8EEEEEENS1_IJNS2_ILi128EEENS2_ILi0EEEEEENS1_IJiiEEEEEDaRKT_RKT0_RKT1_ENKUlRKT_RKT0_RKT1_E_clIS3_S6_iEEDaSL_SO_SR_)
        /*5048*/ 	.word	0x00000000


	//----- nvinfo : EIATTR_FRAME_SIZE
	.align		4
.L_3436:
        /*504c*/ 	.byte	0x04, 0x11
        /*504e*/ 	.short	(.L_3438 - .L_3437)
	.align		4
.L_3437:
        /*5050*/ 	.word	index@($_ZN7cutlass13device_kernelIN5flash19enable_sm80_to_sm89INS1_16FlashAttnBwdSm80INS1_25CollectiveMainloopBwdSm80ILi2ELi2EN4cute5tupleIJNS5_1CILi128EEES8_NS7_ILi64EEEEEENS_10bfloat16_tEfNS_4arch4Sm80ELb1ELb0ELb1ELb0ELb1ELb0ELb0ELb0ELi2ELi4ELi4ELi4ELb0EEENS1_24CollectiveEpilogueBwdGQAISA_fSD_Li256ELb0ELb1EEENS1_25SingleTileBwdLPTSchedulerILb0ELi128ELb1EEEEEEEEEvNT_6ParamsE$_ZZN4cute13to_mixed_bitsINS_5tupleIJNS_1CILi4EEENS2_ILi8EEEEEENS1_IJNS2_ILi128EEENS2_ILi0EEEEEENS1_IJiiEEEEEDaRKT_RKT0_RKT1_ENKUlDpRKT_E_clIJNS_9MixedBitsILj0ELj384EEENS2_ILj0EEEEEEDaSM_)
        /*5054*/ 	.word	0x00000000


	//----- nvinfo : EIATTR_FRAME_SIZE
	.align		4
.L_3438:
        /*5058*/ 	.byte	0x04, 0x11
        /*505a*/ 	.short	(.L_3440 - .L_3439)
	.align		4
.L_3439:
        /*505c*/ 	.word	index@($_ZN7cutlass13device_kernelIN5flash19enable_sm80_to_sm89INS1_16FlashAttnBwdSm80INS1_25CollectiveMainloopBwdSm80ILi2ELi2EN4cute5tupleIJNS5_1CILi128EEES8_NS7_ILi64EEEEEENS_10bfloat16_tEfNS_4arch4Sm80ELb1ELb0ELb1ELb0ELb1ELb0ELb0ELb0ELi2ELi4ELi4ELi4ELb0EEENS1_24CollectiveEpilogueBwdGQAISA_fSD_Li256ELb0ELb1EEENS1_25SingleTileBwdLPTSchedulerILb0ELi128ELb1EEEEEEEEEvNT_6ParamsE$_ZZN4cute13to_mixed_bitsINS_5tupleIJNS_1CILi4EEENS2_ILi8EEEEEENS1_IJNS2_ILi0EEENS2_ILi64EEEEEENS1_IJiiEEEEEDaRKT_RKT0_RKT1_ENKUlRKT_RKT0_RKT1_E_clIS4_S7_iEEDaSL_SO_SR_)
        /*5060*/ 	.word	0x00000000


	//----- nvinfo : EIATTR_FRAME_SIZE
	.align		4
.L_3440:
        /*5064*/ 	.byte	0x04, 0x11
        /*5066*/ 	.short	(.L_3442 - .L_3441)
	.align		4
.L_3441:
        /*5068*/ 	.word	index@($_ZN7cutlass13device_kernelIN5flash19enable_sm80_to_sm89INS1_16FlashAttnBwdSm80INS1_25CollectiveMainloopBwdSm80ILi2ELi2EN4cute5tupleIJNS5_1CILi128EEES8_NS7_ILi64EEEEEENS_10bfloat16_tEfNS_4arch4Sm80ELb1ELb0ELb1ELb0ELb1ELb0ELb0ELb0ELi2ELi4ELi4ELi4ELb0EEENS1_24CollectiveEpilogueBwdGQAISA_fSD_Li256ELb0ELb1EEENS1_25SingleTileBwdLPTSchedulerILb0ELi128ELb1EEEEEEEEEvNT_6ParamsE$_ZZN4cute13to_mixed_bitsINS_5tupleIJNS_1CILi4EEENS2_ILi8EEEEEENS1_IJNS2_ILi0EEENS2_ILi64EEEEEENS1_IJiiEEEEEDaRKT_RKT0_RKT1_ENKUlDpRKT_E_clIJNS2_ILj0EEENS_9MixedBitsILj0ELj448EEEEEEDaSM_)
        /*506c*/ 	.word	0x00000000


	//----- nvinfo : EIATTR_FRAME_SIZE
	.align		4
.L_3442:
        /*5070*/ 	.byte	0x04, 0x11
        /*5072*/ 	.short	(.L_3444 - .L_3443)
	.align		4
.L_3443:
        /*5074*/ 	.word	index@($_ZN7cutlass13device_kernelIN5flash19enable_sm80_to_sm89INS1_16FlashAttnBwdSm80INS1_25CollectiveMainloopBwdSm80ILi2ELi2EN4cute5tupleIJNS5_1CILi128EEES8_NS7_ILi64EEEEEENS_10bfloat16_tEfNS_4arch4Sm80ELb1ELb0ELb1ELb0ELb1ELb0ELb0ELb0ELi2ELi4ELi4ELi4ELb0EEENS1_24CollectiveEpilogueBwdGQAISA_fSD_Li256ELb0ELb1EEENS1_25SingleTileBwdLPTSchedulerILb0ELi128ELb1EEEEEEEEEvNT_6ParamsE$_ZZN4cute13to_mixed_bitsINS_5tupleIJNS1_IJNS_1CILi4EEENS2_ILi8EEEEEES3_NS2_ILi1EEEEEENS1_IJNS1_IJNS2_ILi128EEENS2_ILi0EEEEEENS2_ILi16EEES9_EEENS1_IJNS1_IJiiEEEiS9_EEEEEDaRKT_RKT0_RKT1_ENKUlRKT_RKT0_RKT1_E_clIS5_SA_SD_EEDaSQ_ST_SW_)
        /*5078*/ 	.word	0x00000000


	//----- nvinfo : EIATTR_FRAME_SIZE
	.align		4
.L_3444:
        /*507c*/ 	.byte	0x04, 0x11
        /*507e*/ 	.short	(.L_3446 - .L_3445)
	.align		4
.L_3445:
        /*5080*/ 	.word	index@($_ZN7cutlass13device_kernelIN5flash19enable_sm80_to_sm89INS1_16FlashAttnBwdSm80INS1_25CollectiveMainloopBwdSm80ILi2ELi2EN4cute5tupleIJNS5_1CILi128EEES8_NS7_ILi64EEEEEENS_10bfloat16_tEfNS_4arch4Sm80ELb1ELb0ELb1ELb0ELb1ELb0ELb0ELb0ELi2ELi4ELi4ELi4ELb0EEENS1_24CollectiveEpilogueBwdGQAISA_fSD_Li256ELb0ELb1EEENS1_25SingleTileBwdLPTSchedulerILb0ELi128ELb1EEEEEEEEEvNT_6ParamsE$_ZZN4cute13to_mixed_bitsINS_5tupleIJNS1_IJNS_1CILi4EEENS2_ILi8EEEEEES3_NS2_ILi1EEEEEENS1_IJNS1_IJNS2_ILi128EEENS2_ILi0EEEEEENS2_ILi16EEES9_EEENS1_IJNS1_IJiiEEEiS9_EEEEEDaRKT_RKT0_RKT1_ENKUlRKT_RKT0_RKT1_E_clIS3_SB_iEEDaSQ_ST_SW_)
        /*5084*/ 	.word	0x00000000


	//----- nvinfo : EIATTR_FRAME_SIZE
	.align		4
.L_3446:
        /*5088*/ 	.byte	0x04, 0x11
        /*508a*/ 	.short	(.L_3448 - .L_3447)
	.align		4
.L_3447:
        /*508c*/ 	.word	index@($_ZN7cutlass13device_kernelIN5flash19enable_sm80_to_sm89INS1_16FlashAttnBwdSm80INS1_25CollectiveMainloopBwdSm80ILi2ELi2EN4cute5tupleIJNS5_1CILi128EEES8_NS7_ILi64EEEEEENS_10bfloat16_tEfNS_4arch4Sm80ELb1ELb0ELb1ELb0ELb1ELb0ELb0ELb0ELi2ELi4ELi4ELi4ELb0EEENS1_24CollectiveEpilogueBwdGQAISA_fSD_Li256ELb0ELb1EEENS1_25SingleTileBwdLPTSchedulerILb0ELi128ELb1EEEEEEEEEvNT_6ParamsE$_ZZN4cute13to_mixed_bitsINS_5tupleIJNS1_IJNS_1CILi4EEENS2_ILi8EEEEEES3_NS2_ILi1EEEEEENS1_IJNS1_IJNS2_ILi128EEENS2_ILi0EEEEEENS2_ILi16EEES9_EEENS1_IJNS1_IJiiEEEiS9_EEEEEDaRKT_RKT0_RKT1_ENKUlDpRKT_E_clIJNS_9MixedBitsILj0ELj384EEENSU_ILj0ELj48EEENS2_ILj0EEEEEEDaSR_)
        /*5090*/ 	.word	0x00000000


	//----- nvinfo : EIATTR_FRAME_SIZE
	.align		4
.L_3448:
        /*5094*/ 	.byte	0x04, 0x11
        /*5096*/ 	.short	(.L_3450 - .L_3449)
	.align		4
.L_3449:
        /*5098*/ 	.word	index@($_ZN7cutlass13device_kernelIN5flash19enable_sm80_to_sm89INS1_16FlashAttnBwdSm80INS1_25CollectiveMainloopBwdSm80ILi2ELi2EN4cute5tupleIJNS5_1CILi128EEES8_NS7_ILi64EEEEEENS_10bfloat16_tEfNS_4arch4Sm80ELb1ELb0ELb1ELb0ELb1ELb0ELb0ELb0ELi2ELi4ELi4ELi4ELb0EEENS1_24CollectiveEpilogueBwdGQAISA_fSD_Li256ELb0ELb1EEENS1_25SingleTileBwdLPTSchedulerILb0ELi128ELb1EEEEEEEEEvNT_6ParamsE$_ZZN4cute13to_mixed_bitsINS_5tupleIJNS1_IJNS_1CILi4EEENS2_ILi8EEEEEES3_NS2_ILi1EEEEEENS1_IJNS1_IJNS2_ILi0EEENS2_ILi64EEEEEES8_S8_EEENS1_IJNS1_IJiiEEEiS8_EEEEEDaRKT_RKT0_RKT1_ENKUlRKT_RKT0_RKT1_E_clIS5_SA_SC_EEDaSP_SS_SV_)
        /*509c*/ 	.word	0x00000000


	//----- nvinfo : EIATTR_FRAME_SIZE
	.align		4
.L_3450:
        /*50a0*/ 	.byte	0x04, 0x11
        /*50a2*/ 	.short	(.L_3452 - .L_3451)
	.align		4
.L_3451:
        /*50a4*/ 	.word	index@($_ZN7cutlass13device_kernelIN5flash19enable_sm80_to_sm89INS1_16FlashAttnBwdSm80INS1_25CollectiveMainloopBwdSm80ILi2ELi2EN4cute5tupleIJNS5_1CILi128EEES8_NS7_ILi64EEEEEENS_10bfloat16_tEfNS_4arch4Sm80ELb1ELb0ELb1ELb0ELb1ELb0ELb0ELb0ELi2ELi4ELi4ELi4ELb0EEENS1_24CollectiveEpilogueBwdGQAISA_fSD_Li256ELb0ELb1EEENS1_25SingleTileBwdLPTSchedulerILb0ELi128ELb1EEEEEEEEEvNT_6ParamsE$_ZZN4cute13to_mixed_bitsINS_5tupleIJNS1_IJNS_1CILi4EEENS2_ILi8EEEEEES3_NS2_ILi1EEEEEENS1_IJNS1_IJNS2_ILi0EEENS2_ILi64EEEEEES8_S8_EEENS1_IJNS1_IJiiEEEiS8_EEEEEDaRKT_RKT0_RKT1_ENKUlDpRKT_E_clIJNS_9MixedBitsILj0ELj448EEENS2_ILj0EEESV_EEEDaSQ_)
        /*50a8*/ 	.word	0x00000000


	//----- nvinfo : EIATTR_FRAME_SIZE
	.align		4
.L_3452:
        /*50ac*/ 	.byte	0x04, 0x11
        /*50ae*/ 	.short	(.L_3454 - .L_3453)
	.align		4
.L_3453:
        /*50b0*/ 	.word	index@($_ZN7cutlass13device_kernelIN5flash19enable_sm80_to_sm89INS1_16FlashAttnBwdSm80INS1_25CollectiveMainloopBwdSm80ILi2ELi2EN4cute5tupleIJNS5_1CILi128EEES8_NS7_ILi64EEEEEENS_10bfloat16_tEfNS_4arch4Sm80ELb1ELb0ELb1ELb0ELb1ELb0ELb0ELb0ELi2ELi4ELi4ELi4ELb0EEENS1_24CollectiveEpilogueBwdGQAISA_fSD_Li256ELb0ELb1EEENS1_25SingleTileBwdLPTSchedulerILb0ELi128ELb1EEEEEEEEEvNT_6ParamsE$_ZZN4cute13to_mixed_bitsINS_5tupleIJNS1_IJNS_1CILi4EEENS2_ILi8EEEEEENS2_ILi2EEENS2_ILi1EEEEEENS1_IJNS1_IJNS2_ILi128EEENS2_ILi0EEEEEES4_SA_EEENS1_IJNS1_IJiiEEEiSA_EEEEEDaRKT_RKT0_RKT1_ENKUlRKT_RKT0_RKT1_E_clIS6_S4_iEEDaSQ_ST_SW_)
        /*50b4*/ 	.word	0x00000000


	//----- nvinfo : EIATTR_FRAME_SIZE
	.align		4
.L_3454:
        /*50b8*/ 	.byte	0x04, 0x11
        /*50ba*/ 	.short	(.L_3456 - .L_3455)
	.align		4
.L_3455:
        /*50bc*/ 	.word	index@($_ZN7cutlass13device_kernelIN5flash19enable_sm80_to_sm89INS1_16FlashAttnBwdSm80INS1_25CollectiveMainloopBwdSm80ILi2ELi2EN4cute5tupleIJNS5_1CILi128EEES8_NS7_ILi64EEEEEENS_10bfloat16_tEfNS_4arch4Sm80ELb1ELb0ELb1ELb0ELb1ELb0ELb0ELb0ELi2ELi4ELi4ELi4ELb0EEENS1_24CollectiveEpilogueBwdGQAISA_fSD_Li256ELb0ELb1EEENS1_25SingleTileBwdLPTSchedulerILb0ELi128ELb1EEEEEEEEEvNT_6ParamsE$_ZZN4cute13to_mixed_bitsINS_5tupleIJNS1_IJNS_1CILi4EEENS2_ILi8EEEEEENS2_ILi2EEENS2_ILi1EEEEEENS1_IJNS1_IJNS2_ILi128EEENS2_ILi0EEEEEES4_SA_EEENS1_IJNS1_IJiiEEEiSA_EEEEEDaRKT_RKT0_RKT1_ENKUlRKT_RKT0_RKT1_E_clIS5_SB_SD_EEDaSQ_ST_SW_)
        /*50c0*/ 	.word	0x00000000


	//----- nvinfo : EIATTR_FRAME_SIZE
	.align		4
.L_3456:
        /*50c4*/ 	.byte	0x04, 0x11
        /*50c6*/ 	.short	(.L_3458 - .L_3457)
	.align		4
.L_3457:
        /*50c8*/ 	.word	index@($_ZN7cutlass13device_kernelIN5flash19enable_sm80_to_sm89INS1_16FlashAttnBwdSm80INS1_25CollectiveMainloopBwdSm80ILi2ELi2EN4cute5tupleIJNS5_1CILi128EEES8_NS7_ILi64EEEEEENS_10bfloat16_tEfNS_4arch4Sm80ELb1ELb0ELb1ELb0ELb1ELb0ELb0ELb0ELi2ELi4ELi4ELi4ELb0EEENS1_24CollectiveEpilogueBwdGQAISA_fSD_Li256ELb0ELb1EEENS1_25SingleTileBwdLPTSchedulerILb0ELi128ELb1EEEEEEEEEvNT_6ParamsE$_ZZN4cute13to_mixed_bitsINS_5tupleIJNS1_IJNS_1CILi4EEENS2_ILi8EEEEEENS2_ILi2EEENS2_ILi1EEEEEENS1_IJNS1_IJNS2_ILi128EEENS2_ILi0EEEEEES4_SA_EEENS1_IJNS1_IJiiEEEiSA_EEEEEDaRKT_RKT0_RKT1_ENKUlDpRKT_E_clIJNS_9MixedBitsILj0ELj384EEENSU_ILj0ELj8EEENS2_ILj0EEEEEEDaSR_)
        /*50cc*/ 	.word	0x00000000


	//----- nvinfo : EIATTR_FRAME_SIZE
	.align		4
.L_3458:
        /*50d0*/ 	.byte	0x04, 0x11
        /*50d2*/ 	.short	(.L_3460 - .L_3459)
	.align		4
.L_3459:
        /*50d4*/ 	.word	index@($_ZN7cutlass13device_kernelIN5flash19enable_sm80_to_sm89INS1_16FlashAttnBwdSm80INS1_25CollectiveMainloopBwdSm80ILi2ELi2EN4cute5tupleIJNS5_1CILi128EEES8_NS7_ILi64EEEEEENS_10bfloat16_tEfNS_4arch4Sm80ELb1ELb0ELb1ELb0ELb1ELb0ELb0ELb0ELi2ELi4ELi4ELi4ELb0EEENS1_24CollectiveEpilogueBwdGQAISA_fSD_Li256ELb0ELb1EEENS1_25SingleTileBwdLPTSchedulerILb0ELi128ELb1EEEEEEEEEvNT_6ParamsE$_ZZN4cute13to_mixed_bitsINS_5tupleIJNS1_IJNS_1CILi4EEENS2_ILi8EEEEEENS2_ILi2EEENS2_ILi1EEEEEENS1_IJNS1_IJNS2_ILi0EEENS2_ILi64EEEEEES9_S9_EEENS1_IJNS1_IJiiEEEiS9_EEEEEDaRKT_RKT0_RKT1_ENKUlRKT_RKT0_RKT1_E_clIS5_SB_SD_EEDaSQ_ST_SW_)
        /*50d8*/ 	.word	0x00000000


	//----- nvinfo : EIATTR_FRAME_SIZE
	.align		4
.L_3460:
        /*50dc*/ 	.byte	0x04, 0x11
        /*50de*/ 	.short	(.L_3462 - .L_3461)
	.align		4
.L_3461:
        /*50e0*/ 	.word	index@($_ZN7cutlass13device_kernelIN5flash19enable_sm80_to_sm89INS1_16FlashAttnBwdSm80INS1_25CollectiveMainloopBwdSm80ILi2ELi2EN4cute5tupleIJNS5_1CILi128EEES8_NS7_ILi64EEEEEENS_10bfloat16_tEfNS_4arch4Sm80ELb1ELb0ELb1ELb0ELb1ELb0ELb0ELb0ELi2ELi4ELi4ELi4ELb0EEENS1_24CollectiveEpilogueBwdGQAISA_fSD_Li256ELb0ELb1EEENS1_25SingleTileBwdLPTSchedulerILb0ELi128ELb1EEEEEEEEEvNT_6ParamsE$_ZZN4cute13to_mixed_bitsINS_5tupleIJNS1_IJNS_1CILi4EEENS2_ILi8EEEEEENS2_ILi2EEENS2_ILi1EEEEEENS1_IJNS1_IJNS2_ILi0EEENS2_ILi64EEEEEES9_S9_EEENS1_IJNS1_IJiiEEEiS9_EEEEEDaRKT_RKT0_RKT1_ENKUlDpRKT_E_clIJNS_9MixedBitsILj0ELj448EEENS2_ILj0EEESW_EEEDaSR_)
        /*50e4*/ 	.word	0x00000000


	//----- nvinfo : EIATTR_FRAME_SIZE
	.align		4
.L_3462:
        /*50e8*/ 	.byte	0x04, 0x11
        /*50ea*/ 	.short	(.L_3464 - .L_3463)
	.align		4
.L_3463:
        /*50ec*/ 	.word	index@($_ZN7cutlass13device_kernelIN5flash19enable_sm80_to_sm89INS1_16FlashAttnBwdSm80INS1_25CollectiveMainloopBwdSm80ILi2ELi2EN4cute5tupleIJNS5_1CILi128EEES8_NS7_ILi64EEEEEENS_10bfloat16_tEfNS_4arch4Sm80ELb1ELb0ELb1ELb0ELb1ELb0ELb0ELb0ELi2ELi4ELi4ELi4ELb0EEENS1_24CollectiveEpilogueBwdGQAISA_fSD_Li256ELb0ELb1EEENS1_25SingleTileBwdLPTSchedulerILb0ELi128ELb1EEEEEEEEEvNT_6ParamsE$_ZZN4cute12filter_tupleINS_5tupleIJiNS_1CILi0EEEEEES4_ZNS_6detail9lift_diceIS4_S4_EEDaRKT_RKT0_EUlRKT_RKT0_E_EEDaS9_SC_OT1_ENKUlDpSF_E_clIJNS1_IJiEEENS1_IJS3_EEEEEEDaSM_)
        /*50f0*/ 	.word	0x00000000


	//----- nvinfo : EIATTR_FRAME_SIZE
	.align		4
.L_3464:
        /*50f4*/ 	.byte	0x04, 0x11
        /*50f6*/ 	.short	(.L_3466 - .L_3465)
	.align		4
.L_3465:
        /*50f8*/ 	.word	index@($_ZN7cutlass13device_kernelIN5flash19enable_sm80_to_sm89INS1_16FlashAttnBwdSm80INS1_25CollectiveMainloopBwdSm80ILi2ELi2EN4cute5tupleIJNS5_1CILi128EEES8_NS7_ILi64EEEEEENS_10bfloat16_tEfNS_4arch4Sm80ELb1ELb0ELb1ELb0ELb1ELb0ELb0ELb0ELi2ELi4ELi4ELi4ELb0EEENS1_24CollectiveEpilogueBwdGQAISA_fSD_Li256ELb0ELb1EEENS1_25SingleTileBwdLPTSchedulerILb0ELi128ELb1EEEEEEEEEvNT_6ParamsE$_ZZN4cute12filter_tupleINS_5tupleIJiNS1_IJiNS_1CILi0EEEEEEEEES5_ZNS_6detail9lift_diceIS5_S5_EEDaRKT_RKT0_EUlRKT_RKT0_E_EEDaSA_SD_OT1_ENKUlDpSG_E_clIJNS1_IJiEEES4_EEEDaSN_)
        /*50fc*/ 	.word	0x00000000


	//----- nvinfo : EIATTR_FRAME_SIZE
	.align		4
.L_3466:
        /*5100*/ 	.byte	0x04, 0x11
        /*5102*/ 	.short	(.L_3468 - .L_3467)
	.align		4
.L_3467:
        /*5104*/ 	.word	index@($_ZN7cutlass13device_kernelIN5flash19enable_sm80_to_sm89INS1_16FlashAttnBwdSm80INS1_25CollectiveMainloopBwdSm80ILi2ELi2EN4cute5tupleIJNS5_1CILi128EEES8_NS7_ILi64EEEEEENS_10bfloat16_tEfNS_4arch4Sm80ELb1ELb0ELb1ELb0ELb1ELb0ELb0ELb0ELi2ELi4ELi4ELi4ELb0EEENS1_24CollectiveEpilogueBwdGQAISA_fSD_Li256ELb0ELb1EEENS1_25SingleTileBwdLPTSchedulerILb0ELi128ELb1EEEEEEEEEvNT_6ParamsE$_ZZN4cute12filter_tupleINS_5tupleIJNS_1CILi4096EEENS1_IJiiEEEEEEZNS_16flatten_to_tupleIS5_EEDaRKT_EUlRKT_E_EEDaS9_OT0_ENKUlDpSC_E_clIJNS1_IJS3_EEES4_EEEDaSG_)
        /*5108*/ 	.word	0x00000000


	//----- nvinfo : EIATTR_FRAME_SIZE
	.align		4
.L_3468:
        /*510c*/ 	.byte	0x04, 0x11
        /*510e*/ 	.short	(.L_3470 - .L_3469)
	.align		4
.L_3469:
        /*5110*/ 	.word	index@($_ZN7cutlass13device_kernelIN5flash19enable_sm80_to_sm89INS1_16FlashAttnBwdSm80INS1_25CollectiveMainloopBwdSm80ILi2ELi2EN4cute5tupleIJNS5_1CILi128EEES8_NS7_ILi64EEEEEENS_10bfloat16_tEfNS_4arch4Sm80ELb1ELb0ELb1ELb0ELb1ELb0ELb0ELb0ELi2ELi4ELi4ELi4ELb0EEENS1_24CollectiveEpilogueBwdGQAISA_fSD_Li256ELb0ELb1EEENS1_25SingleTileBwdLPTSchedulerILb0ELi128ELb1EEEEEEEEEvNT_6ParamsE$_ZZN4cute12filter_tupleINS_5tupleIJNS_1CILi4096EEENS1_IJNS1_IJiiEEENS2_ILi8192EEEEEEEEEZNS_16flatten_to_tupleIS7_EEDaRKT_EUlRKT_E_EEDaSB_OT0_ENKUlDpSE_E_clIJNS1_IJS3_EEENS1_IJiiS5_EEEEEEDaSI_)
        /*5114*/ 	.word	0x00000000


	//----- nvinfo : EIATTR_FRAME_SIZE
	.align		4
.L_3470:
        /*5118*/ 	.byte	0x04, 0x11
        /*511a*/ 	.short	(.L_3472 - .L_3471)
	.align		4
.L_3471:
        /*511c*/ 	.word	index@($_ZN7cutlass13device_kernelIN5flash19enable_sm80_to_sm89INS1_16FlashAttnBwdSm80INS1_25CollectiveMainloopBwdSm80ILi2ELi2EN4cute5tupleIJNS5_1CILi128EEES8_NS7_ILi64EEEEEENS_10bfloat16_tEfNS_4arch4Sm80ELb1ELb0ELb1ELb0ELb1ELb0ELb0ELb0ELi2ELi4ELi4ELi4ELb0EEENS1_24CollectiveEpilogueBwdGQAISA_fSD_Li256ELb0ELb1EEENS1_25SingleTileBwdLPTSchedulerILb0ELi128ELb1EEEEEEEEEvNT_6ParamsE$_ZZN4cute12filter_tupleINS_5tupleIJNS_1CILi1EEENS1_IJiiiEEENS2_ILi64EEENS1_IJNS2_ILi72EEENS2_ILi144EEENS2_ILi288EEEEEENS2_ILi512EEEEEEZNS_7flattenISB_EEDaRKT_EUlRKT_E_EEDaSF_OT0_ENKUlDpSI_E_clIJNS1_IJS3_EEES4_NS1_IJS5_EEES9_NS1_IJSA_EEEEEEDaSM_)
        /*5120*/ 	.word	0x00000000


	//----- nvinfo : EIATTR_FRAME_SIZE
	.align		4
.L_3472:
        /*5124*/ 	.byte	0x04, 0x11
        /*5126*/ 	.short	(.L_3474 - .L_3473)
	.align		4
.L_3473:
        /*5128*/ 	.word	index@($_ZN7cutlass13device_kernelIN5flash19enable_sm80_to_sm89INS1_16FlashAttnBwdSm80INS1_25CollectiveMainloopBwdSm80ILi2ELi2EN4cute5tupleIJNS5_1CILi128EEES8_NS7_ILi64EEEEEENS_10bfloat16_tEfNS_4arch4Sm80ELb1ELb0ELb1ELb0ELb1ELb0ELb0ELb0ELi2ELi4ELi4ELi4ELb0EEENS1_24CollectiveEpilogueBwdGQAISA_fSD_Li256ELb0ELb1EEENS1_25SingleTileBwdLPTSchedulerILb0ELi128ELb1EEEEEEEEEvNT_6ParamsE$_ZZN4cute12filter_tupleINS_5tupleIJNS_1CILi1EEENS1_IJNS2_ILi8EEEiiEEENS2_ILi64EEENS1_IJiNS2_ILi144EEENS2_ILi288EEEEEENS2_ILi512EEEEEEZNS_7flattenISB_EEDaRKT_EUlRKT_E_EEDaSF_OT0_ENKUlDpSI_E_clIJNS1_IJS3_EEES5_NS1_IJS6_EEES9_NS1_IJSA_EEEEEEDaSM_)
        /*512c*/ 	.word	0x00000000


	//----- nvinfo : EIATTR_FRAME_SIZE
	.align		4
.L_3474:
        /*5130*/ 	.byte	0x04, 0x11
        /*5132*/ 	.short	(.L_3476 - .L_3475)
	.align		4
.L_3475:
        /*5134*/ 	.word	index@($_ZN7cutlass13device_kernelIN5flash19enable_sm80_to_sm89INS1_16FlashAttnBwdSm80INS1_25CollectiveMainloopBwdSm80ILi2ELi2EN4cute5tupleIJNS5_1CILi128EEES8_NS7_ILi64EEEEEENS_10bfloat16_tEfNS_4arch4Sm80ELb1ELb0ELb1ELb0ELb1ELb0ELb0ELb0ELi2ELi4ELi4ELi4ELb0EEENS1_24CollectiveEpilogueBwdGQAISA_fSD_Li256ELb0ELb1EEENS1_25SingleTileBwdLPTSchedulerILb0ELi128ELb1EEEEEEEEEvNT_6ParamsE$_ZZN4cute12filter_tupleINS_5tupleIJNS_1CILi1024EEENS1_IJiiEEEEEEZNS_16flatten_to_tupleIS5_EEDaRKT_EUlRKT_E_EEDaS9_OT0_ENKUlDpSC_E_clIJNS1_IJS3_EEES4_EEEDaSG_)
        /*5138*/ 	.word	0x00000000


	//----- nvinfo : EIATTR_FRAME_SIZE
	.align		4
.L_3476:
        /*513c*/ 	.byte	0x04, 0x11
        /*513e*/ 	.short	(.L_3478 - .L_3477)
	.align		4
.L_3477:
        /*5140*/ 	.word	index@($_ZN7cutlass13device_kernelIN5flash19enable_sm80_to_sm89INS1_16FlashAttnBwdSm80INS1_25CollectiveMainloopBwdSm80ILi2ELi2EN4cute5tupleIJNS5_1CILi128EEES8_NS7_ILi64EEEEEENS_10bfloat16_tEfNS_4arch4Sm80ELb1ELb0ELb1ELb0ELb1ELb0ELb0ELb0ELi2ELi4ELi4ELi4ELb0EEENS1_24CollectiveEpilogueBwdGQAISA_fSD_Li256ELb0ELb1EEENS1_25SingleTileBwdLPTSchedulerILb0ELi128ELb1EEEEEEEEEvNT_6ParamsE$_ZZN4cute12filter_tupleINS_5tupleIJNS_1CILi0EEENS_10UnderscoreEEEENS1_IJNS1_IJS3_S3_EEEiEEEZNS_6detail10lift_sliceIS5_S7_EEDaRKT_RKT0_EUlRKT_RKT0_E_EEDaSC_SF_OT1_ENKUlDpSI_E_clIJNS1_IJEEENS1_IJiEEEEEEDaSP_)
        /*5144*/ 	.word	0x00000000


	//----- nvinfo : EIATTR_FRAME_SIZE
	.align		4
.L_3478:
        /*5148*/ 	.byte	0x04, 0x11
        /*514a*/ 	.short	(.L_3480 - .L_3479)
	.align		4
.L_3479:
        /*514c*/ 	.word	index@($_ZN7cutlass13device_kernelIN5flash19enable_sm80_to_sm89INS1_16FlashAttnBwdSm80INS1_25CollectiveMainloopBwdSm80ILi2ELi2EN4cute5tupleIJNS5_1CILi128EEES8_NS7_ILi64EEEEEENS_10bfloat16_tEfNS_4arch4Sm80ELb1ELb0ELb1ELb0ELb1ELb0ELb0ELb0ELi2ELi4ELi4ELi4ELb0EEENS1_24CollectiveEpilogueBwdGQAISA_fSD_Li256ELb0ELb1EEENS1_25SingleTileBwdLPTSchedulerILb0ELi128ELb1EEEEEEEEEvNT_6ParamsE$_ZZN4cute12filter_tupleINS_5tupleIJNS_1CILi0EEENS1_IJNS2_ILi1EEENS2_ILi512EEEiEEEEEEZNS_16flatten_to_tupleIS7_EEDaRKT_EUlRKT_E_EEDaSB_OT0_ENKUlDpSE_E_clIJNS1_IJS3_EEES6_EEEDaSI_)
        /*5150*/ 	.word	0x00000000


	//----- nvinfo : EIATTR_FRAME_SIZE
	.align		4
.L_3480:
        /*5154*/ 	.byte	0x04, 0x11
        /*5156*/ 	.short	(.L_3482 - .L_3481)
	.align		4
.L_3481:
        /*5158*/ 	.word	index@($_ZN7cutlass13device_kernelIN5flash19enable_sm80_to_sm89INS1_16FlashAttnBwdSm80INS1_25CollectiveMainloopBwdSm80ILi2ELi2EN4cute5tupleIJNS5_1CILi128EEES8_NS7_ILi64EEEEEENS_10bfloat16_tEfNS_4arch4Sm80ELb1ELb0ELb1ELb0ELb1ELb0ELb0ELb0ELi2ELi4ELi4ELi4ELb0EEENS1_24CollectiveEpilogueBwdGQAISA_fSD_Li256ELb0ELb1EEENS1_25SingleTileBwdLPTSchedulerILb0ELi128ELb1EEEEEEEEEvNT_6ParamsE$_ZZN4cute12filter_tupleINS_5tupleIJNS_10UnderscoreES2_iEEENS1_IJNS1_IJNS_1CILi1EEENS4_ILi0EEEEEEiNS4_ILi1024EEEEEEZNS_5sliceIS3_S9_EEDaRKT_RKT0_EUlRKT_RKT0_E_EEDaSD_SG_OT1_ENKUlDpSJ_E_clIJNS1_IJS7_EEENS1_IJiEEENS1_IJEEEEEEDaSQ_)
        /*515c*/ 	.word	0x00000000


	//----- nvinfo : EIATTR_FRAME_SIZE
	.align		4
.L_3482:
        /*5160*/ 	.byte	0x04, 0x11
        /*5162*/ 	.short	(.L_3484 - .L_3483)
	.align		4
.L_3483:
        /*5164*/ 	.word	index@($_ZN7cutlass13device_kernelIN5flash19enable_sm80_to_sm89INS1_16FlashAttnBwdSm80INS1_25CollectiveMainloopBwdSm80ILi2ELi2EN4cute5tupleIJNS5_1CILi128EEES8_NS7_ILi64EEEEEENS_10bfloat16_tEfNS_4arch4Sm80ELb1ELb0ELb1ELb0ELb1ELb0ELb0ELb0ELi2ELi4ELi4ELi4ELb0EEENS1_24CollectiveEpilogueBwdGQAISA_fSD_Li256ELb0ELb1EEENS1_25SingleTileBwdLPTSchedulerILb0ELi128ELb1EEEEEEEEEvNT_6ParamsE$_ZZN4cute12filter_tupleINS_5tupleIJNS_10UnderscoreES2_S2_iEEENS1_IJNS1_IJNS_1CILi1EEENS4_ILi0EEEEEElS6_lEEEZNS_5sliceIS3_S8_EEDaRKT_RKT0_EUlRKT_RKT0_E_EEDaSC_SF_OT1_ENKUlDpSI_E_clIJNS1_IJS7_EEENS1_IJlEEENS1_IJS6_EEENS1_IJEEEEEEDaSP_)
        /*5168*/ 	.word	0x00000000


	//----- nvinfo : EIATTR_FRAME_SIZE
	.align		4
.L_3484:
        /*516c*/ 	.byte	0x04, 0x11
        /*516e*/ 	.short	(.L_3486 - .L_3485)
	.align		4
.L_3485:
        /*5170*/ 	.word	index@($_ZN7cutlass13device_kernelIN5flash19enable_sm80_to_sm89INS1_16FlashAttnBwdSm80INS1_25CollectiveMainloopBwdSm80ILi2ELi2EN4cute5tupleIJNS5_1CILi128EEES8_NS7_ILi64EEEEEENS_10bfloat16_tEfNS_4arch4Sm80ELb1ELb0ELb1ELb0ELb1ELb0ELb0ELb0ELi2ELi4ELi4ELi4ELb0EEENS1_24CollectiveEpilogueBwdGQAISA_fSD_Li256ELb0ELb1EEENS1_25SingleTileBwdLPTSchedulerILb0ELi128ELb1EEEEEEEEEvNT_6ParamsE$_ZZN4cute12filter_tupleINS_5tupleIJNS_10UnderscoreES2_S2_iEEENS1_IJNS1_IJNS_1CILi1EEENS4_ILi0EEEEEEiNS4_ILi1024EEENS4_ILi8192EEEEEEZNS_5sliceIS3_SA_EEDaRKT_RKT0_EUlRKT_RKT0_E_EEDaSE_SH_OT1_ENKUlDpSK_E_clIJNS1_IJS7_EEENS1_IJiEEENS1_IJS8_EEENS1_IJEEEEEEDaSR_)
        /*5174*/ 	.word	0x00000000


	//----- nvinfo : EIATTR_FRAME_SIZE
	.align		4
.L_3486:
        /*5178*/ 	.byte	0x04, 0x11
        /*517a*/ 	.short	(.L_3488 - .L_3487)
	.align		4
.L_3487:
        /*517c*/ 	.word	index@($_ZN7cutlass13device_kernelIN5flash19enable_sm80_to_sm89INS1_16FlashAttnBwdSm80INS1_25CollectiveMainloopBwdSm80ILi2ELi2EN4cute5tupleIJNS5_1CILi128EEES8_NS7_ILi64EEEEEENS_10bfloat16_tEfNS_4arch4Sm80ELb1ELb0ELb1ELb0ELb1ELb0ELb0ELb0ELi2ELi4ELi4ELi4ELb0EEENS1_24CollectiveEpilogueBwdGQAISA_fSD_Li256ELb0ELb1EEENS1_25SingleTileBwdLPTSchedulerILb0ELi128ELb1EEEEEEEEEvNT_6ParamsE$_ZZN4cute12filter_tupleINS_5tupleIJNS_10UnderscoreES2_S2_iEEENS1_IJNS1_IJNS_1CILi1EEENS4_ILi0EEEEEENS4_ILi4096EEENS1_IJiiEEENS1_IJS6_NS4_ILi8192EEEEEEEEEZNS_5sliceIS3_SC_EEDaRKT_RKT0_EUlRKT_RKT0_E_EEDaSG_SJ_OT1_ENKUlDpSM_E_clIJNS1_IJS7_EEENS1_IJS8_EEENS1_IJS9_EEENS1_IJEEEEEEDaST_)
        /*5180*/ 	.word	0x00000000


	//----- nvinfo : EIATTR_FRAME_SIZE
	.align		4
.L_3488:
        /*5184*/ 	.byte	0x04, 0x11
        /*5186*/ 	.short	(.L_3490 - .L_3489)
	.align		4
.L_3489:
        /*5188*/ 	.word	index@($_ZN7cutlass13device_kernelIN5flash19enable_sm80_to_sm89INS1_16FlashAttnBwdSm80INS1_25CollectiveMainloopBwdSm80ILi2ELi2EN4cute5tupleIJNS5_1CILi128EEES8_NS7_ILi64EEEEEENS_10bfloat16_tEfNS_4arch4Sm80ELb1ELb0ELb1ELb0ELb1ELb0ELb0ELb0ELi2ELi4ELi4ELi4ELb0EEENS1_24CollectiveEpilogueBwdGQAISA_fSD_Li256ELb0ELb1EEENS1_25SingleTileBwdLPTSchedulerILb0ELi128ELb1EEEEEEEEEvNT_6ParamsE$_ZZN4cute12filter_tupleINS_5tupleIJNS_10UnderscoreES2_NS_1CILi0EEEEEENS1_IJNS1_IJNS3_ILi1EEES4_EEEiNS3_ILi1024EEEEEEZNS_5sliceIS5_S9_EEDaRKT_RKT0_EUlRKT_RKT0_E_EEDaSD_SG_OT1_ENKUlDpSJ_E_clIJNS1_IJS7_EEENS1_IJiEEENS1_IJEEEEEEDaSQ_)
        /*518c*/ 	.word	0x00000000


	//----- nvinfo : EIATTR_FRAME_SIZE
	.align		4
.L_3490:
        /*5190*/ 	.byte	0x04, 0x11
        /*5192*/ 	.short	(.L_3492 - .L_3491)
	.align		4
.L_3491:
        /*5194*/ 	.word	index@($_ZN7cutlass13device_kernelIN5flash19enable_sm80_to_sm89INS1_16FlashAttnBwdSm80INS1_25CollectiveMainloopBwdSm80ILi2ELi2EN4cute5tupleIJNS5_1CILi128EEES8_NS7_ILi64EEEEEENS_10bfloat16_tEfNS_4arch4Sm80ELb1ELb0ELb1ELb0ELb1ELb0ELb0ELb0ELi2ELi4ELi4ELi4ELb0EEENS1_24CollectiveEpilogueBwdGQAISA_fSD_Li256ELb0ELb1EEENS1_25SingleTileBwdLPTSchedulerILb0ELi128ELb1EEEEEEEEEvNT_6ParamsE$_ZZN4cute12filter_tupleINS_5tupleIJNS1_IJiiEEENS_1CILi8192EEEEEEZNS_16flatten_to_tupleIS5_EEDaRKT_EUlRKT_E_EEDaS9_OT0_ENKUlDpSC_E_clIJS2_NS1_IJS4_EEEEEEDaSG_)
        /*5198*/ 	.word	0x00000000


	//----- nvinfo : EIATTR_FRAME_SIZE
	.align		4
.L_3492:
        /*519c*/ 	.byte	0x04, 0x11
        /*519e*/ 	.short	(.L_3494 - .L_3493)
	.align		4
.L_3493:
        /*51a0*/ 	.word	index@($_ZN7cutlass13device_kernelIN5flash19enable_sm80_to_sm89INS1_16FlashAttnBwdSm80INS1_25CollectiveMainloopBwdSm80ILi2ELi2EN4cute5tupleIJNS5_1CILi128EEES8_NS7_ILi64EEEEEENS_10bfloat16_tEfNS_4arch4Sm80ELb1ELb0ELb1ELb0ELb1ELb0ELb0ELb0ELi2ELi4ELi4ELi4ELb0EEENS1_24CollectiveEpilogueBwdGQAISA_fSD_Li256ELb0ELb1EEENS1_25SingleTileBwdLPTSchedulerILb0ELi128ELb1EEEEEEEEEvNT_6ParamsE$_ZZN4cute12filter_tupleINS_5tupleIJNS1_IJiiEEENS_1CILi1024EEEEEEZNS_16flatten_to_tupleIS5_EEDaRKT_EUlRKT_E_EEDaS9_OT0_ENKUlDpSC_E_clIJS2_NS1_IJS4_EEEEEEDaSG_)
        /*51a4*/ 	.word	0x00000000


	//----- nvinfo : EIATTR_FRAME_SIZE
	.align		4
.L_3494:
        /*51a8*/ 	.byte	0x04, 0x11
        /*51aa*/ 	.short	(.L_3496 - .L_3495)
	.align		4
.L_3495:
        /*51ac*/ 	.word	index@($_ZN7cutlass13device_kernelIN5flash19enable_sm80_to_sm89INS1_16FlashAttnBwdSm80INS1_25CollectiveMainloopBwdSm80ILi2ELi2EN4cute5tupleIJNS5_1CILi128EEES8_NS7_ILi64EEEEEENS_10bfloat16_tEfNS_4arch4Sm80ELb1ELb0ELb1ELb0ELb1ELb0ELb0ELb0ELi2ELi4ELi4ELi4ELb0EEENS1_24CollectiveEpilogueBwdGQAISA_fSD_Li256ELb0ELb1EEENS1_25SingleTileBwdLPTSchedulerILb0ELi128ELb1EEEEEEEEEvNT_6ParamsE$_ZZN4cute12filter_tupleINS_5tupleIJNS1_IJiNS1_IJiNS_1CILi0EEEEEEEEENS1_IJNS_10UnderscoreENS1_IJS6_S6_EEEEEEEEES9_ZNS_4diceIS9_S9_EEDaRKT_RKT0_EUlRKT_RKT0_E_EEDaSD_SG_OT1_ENKUlDpSJ_E_clIJNS1_IJiiS3_EEENS1_IJEEEEEEDaSQ_)
        /*51b0*/ 	.word	0x00000000


	//----- nvinfo : EIATTR_FRAME_SIZE
	.align		4
.L_3496:
        /*51b4*/ 	.byte	0x04, 0x11
        /*51b6*/ 	.short	(.L_3498 - .L_3497)
	.align		4
.L_3497:
        /*51b8*/ 	.word	index@($_ZN7cutlass13device_kernelIN5flash19enable_sm80_to_sm89INS1_16FlashAttnBwdSm80INS1_25CollectiveMainloopBwdSm80ILi2ELi2EN4cute5tupleIJNS5_1CILi128EEES8_NS7_ILi64EEEEEENS_10bfloat16_tEfNS_4arch4Sm80ELb1ELb0ELb1ELb0ELb1ELb0ELb0ELb0ELi2ELi4ELi4ELi4ELb0EEENS1_24CollectiveEpilogueBwdGQAISA_fSD_Li256ELb0ELb1EEENS1_25SingleTileBwdLPTSchedulerILb0ELi128ELb1EEEEEEEEEvNT_6ParamsE$_ZZN4cute12filter_tupleINS_5tupleIJNS1_IJNS_1CILi0EEENS1_IJNS2_ILi1EEENS2_ILi512EEEiEEEEEENS2_ILi4096EEENS1_IJiNS2_ILi8192EEEEEEEEEZNS_7flattenISB_EEDaRKT_EUlRKT_E_EEDaSF_OT0_ENKUlDpSI_E_clIJNS1_IJS3_S4_S5_iEEENS1_IJS8_EEESA_EEEDaSM_)
        /*51bc*/ 	.word	0x00000000


	//----- nvinfo : EIATTR_FRAME_SIZE
	.align		4
.L_3498:
        /*51c0*/ 	.byte	0x04, 0x11
        /*51c2*/ 	.short	(.L_3500 - .L_3499)
	.align		4
.L_3499:
        /*51c4*/ 	.word	index@($_ZN7cutlass13device_kernelIN5flash19enable_sm80_to_sm89INS1_16FlashAttnBwdSm80INS1_25CollectiveMainloopBwdSm80ILi2ELi2EN4cute5tupleIJNS5_1CILi128EEES8_NS7_ILi64EEEEEENS_10bfloat16_tEfNS_4arch4Sm80ELb1ELb0ELb1ELb0ELb1ELb0ELb0ELb0ELi2ELi4ELi4ELi4ELb0EEENS1_24CollectiveEpilogueBwdGQAISA_fSD_Li256ELb0ELb1EEENS1_25SingleTileBwdLPTSchedulerILb0ELi128ELb1EEEEEEEEEvNT_6ParamsE$_ZZN4cute12filter_tupleINS_5tupleIJNS1_IJNS_10UnderscoreENS_1CILi0EEEEEENS1_IJS4_S2_EEEEEENS1_IJNS1_IJNS1_IJNS3_ILi1EEES4_EEES4_EEENS1_IJNS1_IJS4_S4_EEEiEEEEEEZNS_5sliceIS7_SD_EEDaRKT_RKT0_EUlRKT_RKT0_E_EEDaSH_SK_OT1_ENKUlDpSN_E_clIJNS1_IJS9_EEENS1_IJiEEEEEEDaSU_)
        /*51c8*/ 	.word	0x00000000


	//----- nvinfo : EIATTR_FRAME_SIZE
	.align		4
.L_3500:
        /*51cc*/ 	.byte	0x04, 0x11
        /*51ce*/ 	.short	(.L_3502 - .L_3501)
	.align		4
.L_3501:
        /*51d0*/ 	.word	index@($_ZN7cutlass13device_kernelIN5flash19enable_sm80_to_sm89INS1_16FlashAttnBwdSm80INS1_25CollectiveMainloopBwdSm80ILi2ELi2EN4cute5tupleIJNS5_1CILi128EEES8_NS7_ILi64EEEEEENS_10bfloat16_tEfNS_4arch4Sm80ELb1ELb0ELb1ELb0ELb1ELb0ELb0ELb0ELi2ELi4ELi4ELi4ELb0EEENS1_24CollectiveEpilogueBwdGQAISA_fSD_Li256ELb0ELb1EEENS1_25SingleTileBwdLPTSchedulerILb0ELi128ELb1EEEEEEEEEvNT_6ParamsE$_ZN73_INTERNAL_24fd9406_37_flash_bwd_hdim64_bf16_softcap_sm80_cu_8e232a79_33079atomicAddEPff)
        /*51d4*/ 	.word	0x00000000


	//----- nvinfo : EIATTR_FRAME_SIZE
	.align		4
.L_3502:
        /*51d8*/ 	.byte	0x04, 0x11
        /*51da*/ 	.short	(.L_3504 - .L_3503)
	.align		4
.L_3503:
        /*51dc*/ 	.word	index@($_ZN7cutlass13device_kernelIN5flash19enable_sm80_to_sm89INS1_16FlashAttnBwdSm80INS1_25CollectiveMainloopBwdSm80ILi2ELi2EN4cute5tupleIJNS5_1CILi128EEES8_NS7_ILi64EEEEEENS_10bfloat16_tEfNS_4arch4Sm80ELb1ELb0ELb1ELb0ELb1ELb0ELb0ELb0ELi2ELi4ELi4ELi4ELb0EEENS1_24CollectiveEpilogueBwdGQAISA_fSD_Li256ELb0ELb1EEENS1_25SingleTileBwdLPTSchedulerILb0ELi128ELb1EEEEEEEEEvNT_6ParamsE$_ZN73_INTERNAL_24fd9406_37_flash_bwd_hdim64_bf16_softcap_sm80_cu_8e232a79_330724__cvta_generic_to_sharedEPKv)
        /*51e0*/ 	.word	0x00000000


	//----- nvinfo : EIATTR_FRAME_SIZE
	.align		4
.L_3504:
        /*51e4*/ 	.byte	0x04, 0x11
        /*51e6*/ 	.short	(.L_3506 - .L_3505)
	.align		4
.L_3505:
        /*51e8*/ 	.word	index@($_ZN7cutlass13device_kernelIN5flash19enable_sm80_to_sm89INS1_16FlashAttnBwdSm80INS1_25CollectiveMainloopBwdSm80ILi2ELi2EN4cute5tupleIJNS5_1CILi128EEES8_NS7_ILi64EEEEEENS_10bfloat16_tEfNS_4arch4Sm80ELb1ELb0ELb1ELb0ELb1ELb0ELb0ELb0ELi2ELi4ELi4ELi4ELb0EEENS1_24CollectiveEpilogueBwdGQAISA_fSD_Li256ELb0ELb1EEENS1_25SingleTileBwdLPTSchedulerILb0ELi128ELb1EEEEEEEEEvNT_6ParamsE$_ZN73_INTERNAL_24fd9406_37_flash_bwd_hdim64_bf16_softcap_sm80_cu_8e232a79_330714__viaddmin_s32Eiii)
        /*51ec*/ 	.word	0x00000000


	//----- nvinfo : EIATTR_FRAME_SIZE
	.align		4
.L_3506:
        /*51f0*/ 	.byte	0x04, 0x11
        /*51f2*/ 	.short	(.L_3508 - .L_3507)
	.align		4
.L_3507:
        /*51f4*/ 	.word	index@($_ZN7cutlass13device_kernelIN5flash19enable_sm80_to_sm89INS1_16FlashAttnBwdSm80INS1_25CollectiveMainloopBwdSm80ILi2ELi2EN4cute5tupleIJNS5_1CILi128EEES8_NS7_ILi64EEEEEENS_10bfloat16_tEfNS_4arch4Sm80ELb1ELb0ELb1ELb0ELb1ELb0ELb0ELb0ELi2ELi4ELi4ELi4ELb0EEENS1_24CollectiveEpilogueBwdGQAISA_fSD_Li256ELb0ELb1EEENS1_25SingleTileBwdLPTSchedulerILb0ELi128ELb1EEEEEEEEEvNT_6ParamsE$_ZN4cute8smem_ptrIPjECI1NS_12iter_adaptorIS1_S2_EEES1_)
        /*51f8*/ 	.word	0x00000000


	//----- nvinfo : EIATTR_FRAME_SIZE
	.align		4
.L_3508:
        /*51fc*/ 	.byte	0x04, 0x11
        /*51fe*/ 	.short	(.L_3510 - .L_3509)
	.align		4
.L_3509:
        /*5200*/ 	.word	index@($_ZN7cutlass13device_kernelIN5flash19enable_sm80_to_sm89INS1_16FlashAttnBwdSm80INS1_25CollectiveMainloopBwdSm80ILi2ELi2EN4cute5tupleIJNS5_1CILi128EEES8_NS7_ILi64EEEEEENS_10bfloat16_tEfNS_4arch4Sm80ELb1ELb0ELb1ELb0ELb1ELb0ELb0ELb0ELi2ELi4ELi4ELi4ELb0EEENS1_24CollectiveEpilogueBwdGQAISA_fSD_Li256ELb0ELb1EEENS1_25SingleTileBwdLPTSchedulerILb0ELi128ELb1EEEEEEEEEvNT_6ParamsE$_ZN4cute8smem_ptrIPfECI1NS_12iter_adaptorIS1_S2_EEES1_)
        /*5204*/ 	.word	0x00000000


	//----- nvinfo : EIATTR_FRAME_SIZE
	.align		4
.L_3510:
        /*5208*/ 	.byte	0x04, 0x11
        /*520a*/ 	.short	(.L_3512 - .L_3511)
	.align		4
.L_3511:
        /*520c*/ 	.word	index@($_ZN7cutlass13device_kernelIN5flash19enable_sm80_to_sm89INS1_16FlashAttnBwdSm80INS1_25CollectiveMainloopBwdSm80ILi2ELi2EN4cute5tupleIJNS5_1CILi128EEES8_NS7_ILi64EEEEEENS_10bfloat16_tEfNS_4arch4Sm80ELb1ELb0ELb1ELb0ELb1ELb0ELb0ELb0ELi2ELi4ELi4ELi4ELb0EEENS1_24CollectiveEpilogueBwdGQAISA_fSD_Li256ELb0ELb1EEENS1_25SingleTileBwdLPTSchedulerILb0ELi128ELb1EEEEEEEEEvNT_6ParamsE$_ZN4cute8smem_ptrIPN7cutlass9uint128_tEECI1NS_12iter_adaptorIS3_S4_EEES3_)
        /*5210*/ 	.word	0x00000000


	//----- nvinfo : EIATTR_FRAME_SIZE
	.align		4
.L_3512:
        /*5214*/ 	.byte	0x04, 0x11
        /*5216*/ 	.short	(.L_3514 - .L_3513)
	.align		4
.L_3513:
        /*5218*/ 	.word	index@($_ZN7cutlass13device_kernelIN5flash19enable_sm80_to_sm89INS1_16FlashAttnBwdSm80INS1_25CollectiveMainloopBwdSm80ILi2ELi2EN4cute5tupleIJNS5_1CILi128EEES8_NS7_ILi64EEEEEENS_10bfloat16_tEfNS_4arch4Sm80ELb1ELb0ELb1ELb0ELb1ELb0ELb0ELb0ELi2ELi4ELi4ELi4ELb0EEENS1_24CollectiveEpilogueBwdGQAISA_fSD_Li256ELb0ELb1EEENS1_25SingleTileBwdLPTSchedulerILb0ELi128ELb1EEEEEEEEEvNT_6ParamsE$_ZN4cute8smem_ptrIPN7cutlass10bfloat16_tEECI1NS_12iter_adaptorIS3_S4_EEES3_)
        /*521c*/ 	.word	0x00000000


	//----- nvinfo : EIATTR_FRAME_SIZE
	.align		4
.L_3514:
        /*5220*/ 	.byte	0x04, 0x11
        /*5222*/ 	.short	(.L_3516 - .L_3515)
	.align		4
.L_3515:
        /*5224*/ 	.word	index@($_ZN7cutlass13device_kernelIN5flash19enable_sm80_to_sm89INS1_16FlashAttnBwdSm80INS1_25CollectiveMainloopBwdSm80ILi2ELi2EN4cute5tupleIJNS5_1CILi128EEES8_NS7_ILi64EEEEEENS_10bfloat16_tEfNS_4arch4Sm80ELb1ELb0ELb1ELb0ELb1ELb0ELb0ELb0ELi2ELi4ELi4ELi4ELb0EEENS1_24CollectiveEpilogueBwdGQAISA_fSD_Li256ELb0ELb1EEENS1_25SingleTileBwdLPTSchedulerILb0ELi128ELb1EEEEEEEEEvNT_6ParamsE$_ZN4cute8gmem_ptrIPfECI1NS_12iter_adaptorIS1_S2_EEES1_)
        /*5228*/ 	.word	0x00000000


	//----- nvinfo : EIATTR_FRAME_SIZE
	.align		4
.L_3516:
        /*522c*/ 	.byte	0x04, 0x11
        /*522e*/ 	.short	(.L_3518 - .L_3517)
	.align		4
.L_3517:
        /*5230*/ 	.word	index@($_ZN7cutlass13device_kernelIN5flash19enable_sm80_to_sm89INS1_16FlashAttnBwdSm80INS1_25CollectiveMainloopBwdSm80ILi2ELi2EN4cute5tupleIJNS5_1CILi128EEES8_NS7_ILi64EEEEEENS_10bfloat16_tEfNS_4arch4Sm80ELb1ELb0ELb1ELb0ELb1ELb0ELb0ELb0ELi2ELi4ELi4ELi4ELb0EEENS1_24CollectiveEpilogueBwdGQAISA_fSD_Li256ELb0ELb1EEENS1_25SingleTileBwdLPTSchedulerILb0ELi128ELb1EEEEEEEEEvNT_6ParamsE$_ZN4cute8gmem_ptrIPKfECI1NS_12iter_adaptorIS2_S3_EEES2_)
        /*5234*/ 	.word	0x00000000


	//----- nvinfo : EIATTR_FRAME_SIZE
	.align		4
.L_3518:
        /*5238*/ 	.byte	0x04, 0x11
        /*523a*/ 	.short	(.L_3520 - .L_3519)
	.align		4
.L_3519:
        /*523c*/ 	.word	index@($_ZN7cutlass13device_kernelIN5flash19enable_sm80_to_sm89INS1_16FlashAttnBwdSm80INS1_25CollectiveMainloopBwdSm80ILi2ELi2EN4cute5tupleIJNS5_1CILi128EEES8_NS7_ILi64EEEEEENS_10bfloat16_tEfNS_4arch4Sm80ELb1ELb0ELb1ELb0ELb1ELb0ELb0ELb0ELi2ELi4ELi4ELi4ELb0EEENS1_24CollectiveEpilogueBwdGQAISA_fSD_Li256ELb0ELb1EEENS1_25SingleTileBwdLPTSchedulerILb0ELi128ELb1EEEEEEEEEvNT_6ParamsE$_ZN4cute8gmem_ptrIPKN7cutlass9uint128_tEECI1NS_12iter_adaptorIS4_S5_EEES4_)
        /*5240*/ 	.word	0x00000000


	//----- nvinfo : EIATTR_FRAME_SIZE
	.align		4
.L_3520:
        /*5244*/ 	.byte	0x04, 0x11
        /*5246*/ 	.short	(.L_3522 - .L_3521)
	.align		4
.L_3521:
        /*5248*/ 	.word	index@($_ZN7cutlass13device_kernelIN5flash19enable_sm80_to_sm89INS1_16FlashAttnBwdSm80INS1_25CollectiveMainloopBwdSm80ILi2ELi2EN4cute5tupleIJNS5_1CILi128EEES8_NS7_ILi64EEEEEENS_10bfloat16_tEfNS_4arch4Sm80ELb1ELb0ELb1ELb0ELb1ELb0ELb0ELb0ELi2ELi4ELi4ELi4ELb0EEENS1_24CollectiveEpilogueBwdGQAISA_fSD_Li256ELb0ELb1EEENS1_25SingleTileBwdLPTSchedulerILb0ELi128ELb1EEEEEEEEEvNT_6ParamsE$_ZN4cute8gmem_ptrIPKN7cutlass10bfloat16_tEECI1NS_12iter_adaptorIS4_S5_EEES4_)
        /*524c*/ 	.word	0x00000000


	//----- nvinfo : EIATTR_FRAME_SIZE
	.align		4
.L_3522:
        /*5250*/ 	.byte	0x04, 0x11
        /*5252*/ 	.short	(.L_3524 - .L_3523)
	.align		4
.L_3523:
        /*5254*/ 	.word	index@($_ZN7cutlass13device_kernelIN5flash19enable_sm80_to_sm89INS1_16FlashAttnBwdSm80INS1_25CollectiveMainloopBwdSm80ILi2ELi2EN4cute5tupleIJNS5_1CILi128EEES8_NS7_ILi64EEEEEENS_10bfloat16_tEfNS_4arch4Sm80ELb1ELb0ELb1ELb0ELb1ELb0ELb0ELb0ELi2ELi4ELi4ELi4ELb0EEENS1_24CollectiveEpilogueBwdGQAISA_fSD_Li256ELb0ELb1EEENS1_25SingleTileBwdLPTSchedulerILb0ELi128ELb1EEEEEEEEEvNT_6ParamsE$_ZN4cute5tupleIJiiEEC2ERKiS3_)
        /*5258*/ 	.word	0x00000000


	//----- nvinfo : EIATTR_FRAME_SIZE
	.align		4
.L_3524:
        /*525c*/ 	.byte	0x04, 0x11
        /*525e*/ 	.short	(.L_3526 - .L_3525)
	.align		4
.L_3525:
        /*5260*/ 	.word	index@($_ZN7cutlass13device_kernelIN5flash19enable_sm80_to_sm89INS1_16FlashAttnBwdSm80INS1_25CollectiveMainloopBwdSm80ILi2ELi2EN4cute5tupleIJNS5_1CILi128EEES8_NS7_ILi64EEEEEENS_10bfloat16_tEfNS_4arch4Sm80ELb1ELb0ELb1ELb0ELb1ELb0ELb0ELb0ELi2ELi4ELi4ELi4ELb0EEENS1_24CollectiveEpilogueBwdGQAISA_fSD_Li256ELb0ELb1EEENS1_25SingleTileBwdLPTSchedulerILb0ELi128ELb1EEEEEEEEEvNT_6ParamsE$_ZN4cute5tupleIJiNS_1CILi0EEEEEC2ERKiRKS2_)
        /*5264*/ 	.word	0x00000000


	//----- nvinfo : EIATTR_FRAME_SIZE
	.align		4
.L_3526:
        /*5268*/ 	.byte	0x04, 0x11
        /*526a*/ 	.short	(.L_3528 - .L_3527)
	.align		4
.L_3527:
        /*526c*/ 	.word	index@($_ZN7cutlass13device_kernelIN5flash19enable_sm80_to_sm89INS1_16FlashAttnBwdSm80INS1_25CollectiveMainloopBwdSm80ILi2ELi2EN4cute5tupleIJNS5_1CILi128EEES8_NS7_ILi64EEEEEENS_10bfloat16_tEfNS_4arch4Sm80ELb1ELb0ELb1ELb0ELb1ELb0ELb0ELb0ELi2ELi4ELi4ELi4ELb0EEENS1_24CollectiveEpilogueBwdGQAISA_fSD_Li256ELb0ELb1EEENS1_25SingleTileBwdLPTSchedulerILb0ELi128ELb1EEEEEEEEEvNT_6ParamsE$_ZN4cute5tupleIJiEEC2ERKi)
        /*5270*/ 	.word	0x00000000


	//----- nvinfo : EIATTR_FRAME_SIZE
	.align		4
.L_3528:
        /*5274*/ 	.byte	0x04, 0x11
        /*5276*/ 	.short	(.L_3530 - .L_3529)
	.align		4
.L_3529:
        /*5278*/ 	.word	index@($_ZN7cutlass13device_kernelIN5flash19enable_sm80_to_sm89INS1_16FlashAttnBwdSm80INS1_25CollectiveMainloopBwdSm80ILi2ELi2EN4cute5tupleIJNS5_1CILi128EEES8_NS7_ILi64EEEEEENS_10bfloat16_tEfNS_4arch4Sm80ELb1ELb0ELb1ELb0ELb1ELb0ELb0ELb0ELi2ELi4ELi4ELi4ELb0EEENS1_24CollectiveEpilogueBwdGQAISA_fSD_Li256ELb0ELb1EEENS1_25SingleTileBwdLPTSchedulerILb0ELi128ELb1EEEEEEEEEvNT_6ParamsE$_ZN4cute5tupleIJNS_7SwizzleILi3ELi3ELi3EEENS_9MixedBitsILj0ELj432EEENS_6LayoutINS0_IJNS0_IJNS_1CILi2EEES7_S7_EEES7_NS6_ILi8EEEEEENS0_IJNS0_IJNS6_ILi64EEES9_NS6_ILi512EEEEEENS6_ILi8192EEENS6_ILi1024EEEEEEEEEEC2ERKS2_RKS4_RKSH_)
        /*527c*/ 	.word	0x00000000


	//----- nvinfo : EIATTR_FRAME_SIZE
	.align		4
.L_3530:
        /*5280*/ 	.byte	0x04, 0x11
        /*5282*/ 	.short	(.L_3532 - .L_3531)
	.align		4
.L_3531:
        /*5284*/ 	.word	index@($_ZN7cutlass13device_kernelIN5flash19enable_sm80_to_sm89INS1_16FlashAttnBwdSm80INS1_25CollectiveMainloopBwdSm80ILi2ELi2EN4cute5tupleIJNS5_1CILi128EEES8_NS7_ILi64EEEEEENS_10bfloat16_tEfNS_4arch4Sm80ELb1ELb0ELb1ELb0ELb1ELb0ELb0ELb0ELi2ELi4ELi4ELi4ELb0EEENS1_24CollectiveEpilogueBwdGQAISA_fSD_Li256ELb0ELb1EEENS1_25SingleTileBwdLPTSchedulerILb0ELi128ELb1EEEEEEEEEvNT_6ParamsE$_ZN4cute5tupleIJNS_1CILi2EEEiEEC2ERKS2_RKi)
        /*5288*/ 	.word	0x00000000


	//----- nvinfo : EIATTR_FRAME_SIZE
	.align		4
.L_3532:
        /*528c*/ 	.byte	0x04, 0x11
        /*528e*/ 	.short	(.L_3534 - .L_3533)
	.align		4
.L_3533:
        /*5290*/ 	.word	index@($_ZN7cutlass13device_kernelIN5flash19enable_sm80_to_sm89INS1_16FlashAttnBwdSm80INS1_25CollectiveMainloopBwdSm80ILi2ELi2EN4cute5tupleIJNS5_1CILi128EEES8_NS7_ILi64EEEEEENS_10bfloat16_tEfNS_4arch4Sm80ELb1ELb0ELb1ELb0ELb1ELb0ELb0ELb0ELi2ELi4ELi4ELi4ELb0EEENS1_24CollectiveEpilogueBwdGQAISA_fSD_Li256ELb0ELb1EEENS1_25SingleTileBwdLPTSchedulerILb0ELi128ELb1EEEEEEEEEvNT_6ParamsE$_ZN4cute5tupleIJNS_1CILi0EEEiEEC2ERKS2_RKi)
        /*5294*/ 	.word	0x00000000


	//----- nvinfo : EIATTR_FRAME_SIZE
	.align		4
.L_3534:
        /*5298*/ 	.byte	0x04, 0x11
        /*529a*/ 	.short	(.L_3536 - .L_3535)
	.align		4
.L_3535:
        /*529c*/ 	.word	index@($_ZN7cutlass13device_kernelIN5flash19enable_sm80_to_sm89INS1_16FlashAttnBwdSm80INS1_25CollectiveMainloopBwdSm80ILi2ELi2EN4cute5tupleIJNS5_1CILi128EEES8_NS7_ILi64EEEEEENS_10bfloat16_tEfNS_4arch4Sm80ELb1ELb0ELb1ELb0ELb1ELb0ELb0ELb0ELi2ELi4ELi4ELi4ELb0EEENS1_24CollectiveEpilogueBwdGQAISA_fSD_Li256ELb0ELb1EEENS1_25SingleTileBwdLPTSchedulerILb0ELi128ELb1EEEEEEEEEvNT_6ParamsE$_ZN4cute5tupleIJNS0_IJNS_1CILi8EEENS1_ILi2EEES3_S3_S2_S3_EEENS0_IJNS1_ILi1EEEiiiNS1_ILi72EEENS1_ILi512EEEEEEEEC2ERKS4_RKS8_)
        /*52a0*/ 	.word	0x00000000


	//----- nvinfo : EIATTR_FRAME_SIZE
	.align		4
.L_3536:
        /*52a4*/ 	.byte	0x04, 0x11
        /*52a6*/ 	.short	(.L_3538 - .L_3537)
	.align		4
.L_3537:
        /*52a8*/ 	.word	index@($_ZN7cutlass13device_kernelIN5flash19enable_sm80_to_sm89INS1_16FlashAttnBwdSm80INS1_25CollectiveMainloopBwdSm80ILi2ELi2EN4cute5tupleIJNS5_1CILi128EEES8_NS7_ILi64EEEEEENS_10bfloat16_tEfNS_4arch4Sm80ELb1ELb0ELb1ELb0ELb1ELb0ELb0ELb0ELi2ELi4ELi4ELi4ELb0EEENS1_24CollectiveEpilogueBwdGQAISA_fSD_Li256ELb0ELb1EEENS1_25SingleTileBwdLPTSchedulerILb0ELi128ELb1EEEEEEEEEvNT_6ParamsE$_ZN4cute5tupleIJNS0_IJNS_1CILi8EEENS0_IJNS1_ILi2EEES3_S3_EEENS1_ILi1EEES4_S5_EEENS0_IJS5_NS0_IJiiiEEENS1_ILi64EEENS0_IJNS1_ILi72EEENS1_ILi144EEENS1_ILi288EEEEEENS1_ILi512EEEEEEEEC2ERKS6_RKSE_)
        /*52ac*/ 	.word	0x00000000


	//----- nvinfo : EIATTR_FRAME_SIZE
	.align		4
.L_3538:
        /*52b0*/ 	.byte	0x04, 0x11
        /*52b2*/ 	.short	(.L_3540 - .L_3539)
	.align		4
.L_3539:
        /*52b4*/ 	.word	index@($_ZN7cutlass13device_kernelIN5flash19enable_sm80_to_sm89INS1_16FlashAttnBwdSm80INS1_25CollectiveMainloopBwdSm80ILi2ELi2EN4cute5tupleIJNS5_1CILi128EEES8_NS7_ILi64EEEEEENS_10bfloat16_tEfNS_4arch4Sm80ELb1ELb0ELb1ELb0ELb1ELb0ELb0ELb0ELi2ELi4ELi4ELi4ELb0EEENS1_24CollectiveEpilogueBwdGQAISA_fSD_Li256ELb0ELb1EEENS1_25SingleTileBwdLPTSchedulerILb0ELi128ELb1EEEEEEEEEvNT_6ParamsE$_ZN4cute5tupleIJNS0_IJNS_1CILi8EEENS0_IJNS1_ILi2EEES3_S3_EEENS1_ILi1EEES4_S5_EEENS0_IJS5_NS0_IJS2_iiEEENS1_ILi64EEENS0_IJiNS1_ILi144EEENS1_ILi288EEEEEENS1_ILi512EEEEEEEEC2ERKS6_RKSD_)
        /*52b8*/ 	.word	0x00000000


	//----- nvinfo : EIATTR_FRAME_SIZE
	.align		4
.L_3540:
        /*52bc*/ 	.byte	0x04, 0x11
        /*52be*/ 	.short	(.L_3542 - .L_3541)
	.align		4
.L_3541:
        /*52c0*/ 	.word	index@($_ZN7cutlass13device_kernelIN5flash19enable_sm80_to_sm89INS1_16FlashAttnBwdSm80INS1_25CollectiveMainloopBwdSm80ILi2ELi2EN4cute5tupleIJNS5_1CILi128EEES8_NS7_ILi64EEEEEENS_10bfloat16_tEfNS_4arch4Sm80ELb1ELb0ELb1ELb0ELb1ELb0ELb0ELb0ELi2ELi4ELi4ELi4ELb0EEENS1_24CollectiveEpilogueBwdGQAISA_fSD_Li256ELb0ELb1EEENS1_25SingleTileBwdLPTSchedulerILb0ELi128ELb1EEEEEEEEEvNT_6ParamsE$_ZN4cute5tupleIJNS0_IJNS_1CILi2EEES2_S2_EEENS0_IJNS1_ILi1EEENS1_ILi512EEEiEEEEEC2ERKS3_RKS6_)
        /*52c4*/ 	.word	0x00000000


	//----- nvinfo : EIATTR_FRAME_SIZE
	.align		4
.L_3542:
        /*52c8*/ 	.byte	0x04, 0x11
        /*52ca*/ 	.short	(.L_3544 - .L_3543)
	.align		4
.L_3543:
        /*52cc*/ 	.word	index@($_ZN7cutlass13device_kernelIN5flash19enable_sm80_to_sm89INS1_16FlashAttnBwdSm80INS1_25CollectiveMainloopBwdSm80ILi2ELi2EN4cute5tupleIJNS5_1CILi128EEES8_NS7_ILi64EEEEEENS_10bfloat16_tEfNS_4arch4Sm80ELb1ELb0ELb1ELb0ELb1ELb0ELb0ELb0ELi2ELi4ELi4ELi4ELb0EEENS1_24CollectiveEpilogueBwdGQAISA_fSD_Li256ELb0ELb1EEENS1_25SingleTileBwdLPTSchedulerILb0ELi128ELb1EEEEEEEEEvNT_6ParamsE$_ZN4cute5tupleIJNS0_IJNS_1CILi2EEES2_EEENS0_IJiiEEEEEC2ERKS3_RKS4_)
        /*52d0*/ 	.word	0x00000000


	//----- nvinfo : EIATTR_FRAME_SIZE
	.align		4
.L_3544:
        /*52d4*/ 	.byte	0x04, 0x11
        /*52d6*/ 	.short	(.L_3546 - .L_3545)
	.align		4
.L_3545:
        /*52d8*/ 	.word	index@($_ZN7cutlass13device_kernelIN5flash19enable_sm80_to_sm89INS1_16FlashAttnBwdSm80INS1_25CollectiveMainloopBwdSm80ILi2ELi2EN4cute5tupleIJNS5_1CILi128EEES8_NS7_ILi64EEEEEENS_10bfloat16_tEfNS_4arch4Sm80ELb1ELb0ELb1ELb0ELb1ELb0ELb0ELb0ELi2ELi4ELi4ELi4ELb0EEENS1_24CollectiveEpilogueBwdGQAISA_fSD_Li256ELb0ELb1EEENS1_25SingleTileBwdLPTSchedulerILb0ELi128ELb1EEEEEEEEEvNT_6ParamsE$_ZN4cute5tupleIJNS0_IJNS_1CILi2EEES2_EEENS0_IJiNS1_ILi512EEEEEEEEC2ERKS3_RKS5_)
        /*52dc*/ 	.word	0x00000000


	//----- nvinfo : EIATTR_FRAME_SIZE
	.align		4
.L_3546:
        /*52e0*/ 	.byte	0x04, 0x11
        /*52e2*/ 	.short	(.L_3548 - .L_3547)
	.align		4
.L_3547:
        /*52e4*/ 	.word	index@($_ZN7cutlass13device_kernelIN5flash19enable_sm80_to_sm89INS1_16FlashAttnBwdSm80INS1_25CollectiveMainloopBwdSm80ILi2ELi2EN4cute5tupleIJNS5_1CILi128EEES8_NS7_ILi64EEEEEENS_10bfloat16_tEfNS_4arch4Sm80ELb1ELb0ELb1ELb0ELb1ELb0ELb0ELb0ELi2ELi4ELi4ELi4ELb0EEENS1_24CollectiveEpilogueBwdGQAISA_fSD_Li256ELb0ELb1EEENS1_25SingleTileBwdLPTSchedulerILb0ELi128ELb1EEEEEEEEEvNT_6ParamsE$_ZN4cute5tupleIJNS0_IJNS_1CILi2EEES2_EEENS0_IJiNS1_ILi4096EEEEEEEEC2ERKS3_RKS5_)
        /*52e8*/ 	.word	0x00000000


	//----- nvinfo : EIATTR_FRAME_SIZE
	.align		4
.L_3548:
        /*52ec*/ 	.byte	0x04, 0x11
        /*52ee*/ 	.short	(.L_3550 - .L_3549)
	.align		4
.L_3549:
        /*52f0*/ 	.word	index@($_ZN7cutlass13device_kernelIN5flash19enable_sm80_to_sm89INS1_16FlashAttnBwdSm80INS1_25CollectiveMainloopBwdSm80ILi2ELi2EN4cute5tupleIJNS5_1CILi128EEES8_NS7_ILi64EEEEEENS_10bfloat16_tEfNS_4arch4Sm80ELb1ELb0ELb1ELb0ELb1ELb0ELb0ELb0ELi2ELi4ELi4ELi4ELb0EEENS1_24CollectiveEpilogueBwdGQAISA_fSD_Li256ELb0ELb1EEENS1_25SingleTileBwdLPTSchedulerILb0ELi128ELb1EEEEEEEEEvNT_6ParamsE$_ZN4cute5tupleIJNS0_IJNS_1CILi2EEES2_EEENS0_IJNS1_ILi1EEEiEEEEEC2ERKS3_RKS5_)
        /*52f4*/ 	.word	0x00000000


	//----- nvinfo : EIATTR_FRAME_SIZE
	.align		4
.L_3550:
        /*52f8*/ 	.byte	0x04, 0x11
        /*52fa*/ 	.short	(.L_3552 - .L_3551)
	.align		4
.L_3551:
        /*52fc*/ 	.word	index@($_ZN7cutlass13device_kernelIN5flash19enable_sm80_to_sm89INS1_16FlashAttnBwdSm80INS1_25CollectiveMainloopBwdSm80ILi2ELi2EN4cute5tupleIJNS5_1CILi128EEES8_NS7_ILi64EEEEEENS_10bfloat16_tEfNS_4arch4Sm80ELb1ELb0ELb1ELb0ELb1ELb0ELb0ELb0ELi2ELi4ELi4ELi4ELb0EEENS1_24CollectiveEpilogueBwdGQAISA_fSD_Li256ELb0ELb1EEENS1_25SingleTileBwdLPTSchedulerILb0ELi128ELb1EEEEEEEEEvNT_6ParamsE$_ZN4cute5tupleIJNS0_IJNS_1CILi2EEEEEENS0_IJiEEEEEC2ERKS3_RKS4_)
        /*5300*/ 	.word	0x00000000


	//----- nvinfo : EIATTR_FRAME_SIZE
	.align		4
.L_3552:
        /*5304*/ 	.byte	0x04, 0x11
        /*5306*/ 	.short	(.L_3554 - .L_3553)
	.align		4
.L_3553:
        /*5308*/ 	.word	index@($_ZN7cutlass13device_kernelIN5flash19enable_sm80_to_sm89INS1_16FlashAttnBwdSm80INS1_25CollectiveMainloopBwdSm80ILi2ELi2EN4cute5tupleIJNS5_1CILi128EEES8_NS7_ILi64EEEEEENS_10bfloat16_tEfNS_4arch4Sm80ELb1ELb0ELb1ELb0ELb1ELb0ELb0ELb0ELi2ELi4ELi4ELi4ELb0EEENS1_24CollectiveEpilogueBwdGQAISA_fSD_Li256ELb0ELb1EEENS1_25SingleTileBwdLPTSchedulerILb0ELi128ELb1EEEEEEEEEvNT_6ParamsE$_ZN4cute5tupleIJNS0_IJNS_1CILi1EEENS1_ILi2EEES3_EEENS0_IJS2_NS1_ILi256EEEiEEEEEC2ERKS4_RKS6_)
        /*530c*/ 	.word	0x00000000


	//----- nvinfo : EIATTR_FRAME_SIZE
	.align		4
.L_3554:
        /*5310*/ 	.byte	0x04, 0x11
        /*5312*/ 	.short	(.L_3556 - .L_3555)
	.align		4
.L_3555:
        /*5314*/ 	.word	index@($_ZN7cutlass13device_kernelIN5flash19enable_sm80_to_sm89INS1_16FlashAttnBwdSm80INS1_25CollectiveMainloopBwdSm80ILi2ELi2EN4cute5tupleIJNS5_1CILi128EEES8_NS7_ILi64EEEEEENS_10bfloat16_tEfNS_4arch4Sm80ELb1ELb0ELb1ELb0ELb1ELb0ELb0ELb0ELi2ELi4ELi4ELi4ELb0EEENS1_24CollectiveEpilogueBwdGQAISA_fSD_Li256ELb0ELb1EEENS1_25SingleTileBwdLPTSchedulerILb0ELi128ELb1EEEEEEEEEvNT_6ParamsE$_ZN4cute5tupleIJNS0_IJNS_1CILi1EEENS1_ILi2EEEEEENS0_IJNS1_ILi0EEEiEEEEEC2ERKS4_RKS6_)
        /*5318*/ 	.word	0x00000000


	//----- nvinfo : EIATTR_FRAME_SIZE
	.align		4
.L_3556:
        /*531c*/ 	.byte	0x04, 0x11
        /*531e*/ 	.short	(.L_3558 - .L_3557)
	.align		4
.L_3557:
        /*5320*/ 	.word	index@($_ZN7cutlass13device_kernelIN5flash19enable_sm80_to_sm89INS1_16FlashAttnBwdSm80INS1_25CollectiveMainloopBwdSm80ILi2ELi2EN4cute5tupleIJNS5_1CILi128EEES8_NS7_ILi64EEEEEENS_10bfloat16_tEfNS_4arch4Sm80ELb1ELb0ELb1ELb0ELb1ELb0ELb0ELb0ELi2ELi4ELi4ELi4ELb0EEENS1_24CollectiveEpilogueBwdGQAISA_fSD_Li256ELb0ELb1EEENS1_25SingleTileBwdLPTSchedulerILb0ELi128ELb1EEEEEEEEEvNT_6ParamsE$_ZN4cute5tupleIJNS0_IJNS_1CILi1EEENS0_IJS2_NS1_ILi2EEES3_EEEEEENS0_IJNS1_ILi0EEENS0_IJS2_NS1_ILi256EEEiEEEEEEEEC2ERKS5_RKS9_)
        /*5324*/ 	.word	0x00000000


	//----- nvinfo : EIATTR_FRAME_SIZE
	.align		4
.L_3558:
        /*5328*/ 	.byte	0x04, 0x11
        /*532a*/ 	.short	(.L_3560 - .L_3559)
	.align		4
.L_3559:
        /*532c*/ 	.word	index@($_ZN7cutlass13device_kernelIN5flash19enable_sm80_to_sm89INS1_16FlashAttnBwdSm80INS1_25CollectiveMainloopBwdSm80ILi2ELi2EN4cute5tupleIJNS5_1CILi128EEES8_NS7_ILi64EEEEEENS_10bfloat16_tEfNS_4arch4Sm80ELb1ELb0ELb1ELb0ELb1ELb0ELb0ELb0ELi2ELi4ELi4ELi4ELb0EEENS1_24CollectiveEpilogueBwdGQAISA_fSD_Li256ELb0ELb1EEENS1_25SingleTileBwdLPTSchedulerILb0ELi128ELb1EEEEEEEEEvNT_6ParamsE$_ZN4cute5tupleIJNS0_IJNS_1CILi16EEENS1_ILi2EEES3_S3_NS1_ILi4EEES3_EEENS0_IJNS1_ILi1EEEiiiNS1_ILi144EEENS1_ILi512EEEEEEEEC2ERKS5_RKS9_)
        /*5330*/ 	.word	0x00000000


	//----- nvinfo : EIATTR_FRAME_SIZE
	.align		4
.L_3560:
        /*5334*/ 	.byte	0x04, 0x11
        /*5336*/ 	.short	(.L_3562 - .L_3561)
	.align		4
.L_3561:
        /*5338*/ 	.word	index@($_ZN7cutlass13device_kernelIN5flash19enable_sm80_to_sm89INS1_16FlashAttnBwdSm80INS1_25CollectiveMainloopBwdSm80ILi2ELi2EN4cute5tupleIJNS5_1CILi128EEES8_NS7_ILi64EEEEEENS_10bfloat16_tEfNS_4arch4Sm80ELb1ELb0ELb1ELb0ELb1ELb0ELb0ELb0ELi2ELi4ELi4ELi4ELb0EEENS1_24CollectiveEpilogueBwdGQAISA_fSD_Li256ELb0ELb1EEENS1_25SingleTileBwdLPTSchedulerILb0ELi128ELb1EEEEEEEEEvNT_6ParamsE$_ZN4cute5tupleIJNS0_IJNS0_IJNS_1CILi8EEENS1_ILi1EEEEEENS1_ILi4EEES3_EEENS0_IJNS0_IJS3_NS1_ILi0EEEEEElS7_EEEEEC2ERKS6_RKS9_)
        /*533c*/ 	.word	0x00000000


	//----- nvinfo : EIATTR_FRAME_SIZE
	.align		4
.L_3562:
        /*5340*/ 	.byte	0x04, 0x11
        /*5342*/ 	.short	(.L_3564 - .L_3563)
	.align		4
.L_3563:
        /*5344*/ 	.word	index@($_ZN7cutlass13device_kernelIN5flash19enable_sm80_to_sm89INS1_16FlashAttnBwdSm80INS1_25CollectiveMainloopBwdSm80ILi2ELi2EN4cute5tupleIJNS5_1CILi128EEES8_NS7_ILi64EEEEEENS_10bfloat16_tEfNS_4arch4Sm80ELb1ELb0ELb1ELb0ELb1ELb0ELb0ELb0ELi2ELi4ELi4ELi4ELb0EEENS1_24CollectiveEpilogueBwdGQAISA_fSD_Li256ELb0ELb1EEENS1_25SingleTileBwdLPTSchedulerILb0ELi128ELb1EEEEEEEEEvNT_6ParamsE$_ZN4cute5tupleIJNS0_IJNS0_IJNS_1CILi8EEENS1_ILi1EEEEEENS1_ILi2EEES2_EEENS0_IJNS0_IJS3_NS1_ILi0EEEEEEiNS1_ILi1024EEEEEEEEC2ERKS6_RKSA_)
        /*5348*/ 	.word	0x00000000


	//----- nvinfo : EIATTR_FRAME_SIZE
	.align		4
.L_3564:
        /*534c*/ 	.byte	0x04, 0x11
        /*534e*/ 	.short	(.L_3566 - .L_3565)
	.align		4
.L_3565:
        /*5350*/ 	.word	index@($_ZN7cutlass13device_kernelIN5flash19enable_sm80_to_sm89INS1_16FlashAttnBwdSm80INS1_25CollectiveMainloopBwdSm80ILi2ELi2EN4cute5tupleIJNS5_1CILi128EEES8_NS7_ILi64EEEEEENS_10bfloat16_tEfNS_4arch4Sm80ELb1ELb0ELb1ELb0ELb1ELb0ELb0ELb0ELi2ELi4ELi4ELi4ELb0EEENS1_24CollectiveEpilogueBwdGQAISA_fSD_Li256ELb0ELb1EEENS1_25SingleTileBwdLPTSchedulerILb0ELi128ELb1EEEEEEEEEvNT_6ParamsE$_ZN4cute5tupleIJNS0_IJNS0_IJNS_1CILi8EEENS1_ILi1EEEEEENS1_ILi2EEENS0_IJS5_S5_EEEEEENS0_IJNS0_IJS3_NS1_ILi0EEEEEENS1_ILi4096EEENS0_IJiiEEEEEEEEC2ERKS7_RKSC_)
        /*5354*/ 	.word	0x00000000


	//----- nvinfo : EIATTR_FRAME_SIZE
	.align		4
.L_3566:
        /*5358*/ 	.byte	0x04, 0x11
        /*535a*/ 	.short	(.L_3568 - .L_3567)
	.align		4
.L_3567:
        /*535c*/ 	.word	index@($_ZN7cutlass13device_kernelIN5flash19enable_sm80_to_sm89INS1_16FlashAttnBwdSm80INS1_25CollectiveMainloopBwdSm80ILi2ELi2EN4cute5tupleIJNS5_1CILi128EEES8_NS7_ILi64EEEEEENS_10bfloat16_tEfNS_4arch4Sm80ELb1ELb0ELb1ELb0ELb1ELb0ELb0ELb0ELi2ELi4ELi4ELi4ELb0EEENS1_24CollectiveEpilogueBwdGQAISA_fSD_Li256ELb0ELb1EEENS1_25SingleTileBwdLPTSchedulerILb0ELi128ELb1EEEEEEEEEvNT_6ParamsE$_ZN4cute5tupleIJNS0_IJNS0_IJNS_1CILi8EEENS1_ILi1EEEEEENS1_ILi2EEEEEENS0_IJNS0_IJS3_NS1_ILi0EEEEEEiEEEEEC2ERKS6_RKS9_)
        /*5360*/ 	.word	0x00000000


	//----- nvinfo : EIATTR_FRAME_SIZE
	.align		4
.L_3568:
        /*5364*/ 	.byte	0x04, 0x11
        /*5366*/ 	.short	(.L_3570 - .L_3569)
	.align		4
.L_3569:
        /*5368*/ 	.word	index@($_ZN7cutlass13device_kernelIN5flash19enable_sm80_to_sm89INS1_16FlashAttnBwdSm80INS1_25CollectiveMainloopBwdSm80ILi2ELi2EN4cute5tupleIJNS5_1CILi128EEES8_NS7_ILi64EEEEEENS_10bfloat16_tEfNS_4arch4Sm80ELb1ELb0ELb1ELb0ELb1ELb0ELb0ELb0ELi2ELi4ELi4ELi4ELb0EEENS1_24CollectiveEpilogueBwdGQAISA_fSD_Li256ELb0ELb1EEENS1_25SingleTileBwdLPTSchedulerILb0ELi128ELb1EEEEEEEEEvNT_6ParamsE$_ZN4cute5tupleIJNS0_IJNS0_IJNS_1CILi8EEENS1_ILi1EEEEEENS0_IJNS1_ILi2EEEEEEEEENS0_IJNS0_IJS3_NS1_ILi0EEEEEENS0_IJiEEEEEEEEC2ERKS7_RKSB_)
        /*536c*/ 	.word	0x00000000


	//----- nvinfo : EIATTR_FRAME_SIZE
	.align		4
.L_3570:
        /*5370*/ 	.byte	0x04, 0x11
        /*5372*/ 	.short	(.L_3572 - .L_3571)
	.align		4
.L_3571:
        /*5374*/ 	.word	index@($_ZN7cutlass13device_kernelIN5flash19enable_sm80_to_sm89INS1_16FlashAttnBwdSm80INS1_25CollectiveMainloopBwdSm80ILi2ELi2EN4cute5tupleIJNS5_1CILi128EEES8_NS7_ILi64EEEEEENS_10bfloat16_tEfNS_4arch4Sm80ELb1ELb0ELb1ELb0ELb1ELb0ELb0ELb0ELi2ELi4ELi4ELi4ELb0EEENS1_24CollectiveEpilogueBwdGQAISA_fSD_Li256ELb0ELb1EEENS1_25SingleTileBwdLPTSchedulerILb0ELi128ELb1EEEEEEEEEvNT_6ParamsE$_ZN4cute5tupleIJNS0_IJNS0_IJNS_1CILi2EEES2_S2_EEES2_NS0_IJS2_S2_EEEEEENS0_IJNS0_IJNS1_ILi1EEENS1_ILi512EEEiEEENS1_ILi4096EEENS0_IJiiEEEEEEEEC2ERKS5_RKSB_)
        /*5378*/ 	.word	0x00000000


	//----- nvinfo : EIATTR_FRAME_SIZE
	.align		4
.L_3572:
        /*537c*/ 	.byte	0x04, 0x11
        /*537e*/ 	.short	(.L_3574 - .L_3573)
	.align		4
.L_3573:
        /*5380*/ 	.word	index@($_ZN7cutlass13device_kernelIN5flash19enable_sm80_to_sm89INS1_16FlashAttnBwdSm80INS1_25CollectiveMainloopBwdSm80ILi2ELi2EN4cute5tupleIJNS5_1CILi128EEES8_NS7_ILi64EEEEEENS_10bfloat16_tEfNS_4arch4Sm80ELb1ELb0ELb1ELb0ELb1ELb0ELb0ELb0ELi2ELi4ELi4ELi4ELb0EEENS1_24CollectiveEpilogueBwdGQAISA_fSD_Li256ELb0ELb1EEENS1_25SingleTileBwdLPTSchedulerILb0ELi128ELb1EEEEEEEEEvNT_6ParamsE$_ZN4cute5tupleIJNS0_IJNS0_IJNS_1CILi2EEES2_S2_EEES2_NS0_IJNS0_IJS2_S2_EEES2_EEEEEENS0_IJNS0_IJNS1_ILi1EEENS1_ILi512EEEiEEENS1_ILi4096EEENS0_IJNS0_IJiiEEENS1_ILi8192EEEEEEEEEEEC2ERKS6_RKSE_)
        /*5384*/ 	.word	0x00000000


	//----- nvinfo : EIATTR_FRAME_SIZE
	.align		4
.L_3574:
        /*5388*/ 	.byte	0x04, 0x11
        /*538a*/ 	.short	(.L_3576 - .L_3575)
	.align		4
.L_3575:
        /*538c*/ 	.word	index@($_ZN7cutlass13device_kernelIN5flash19enable_sm80_to_sm89INS1_16FlashAttnBwdSm80INS1_25CollectiveMainloopBwdSm80ILi2ELi2EN4cute5tupleIJNS5_1CILi128EEES8_NS7_ILi64EEEEEENS_10bfloat16_tEfNS_4arch4Sm80ELb1ELb0ELb1ELb0ELb1ELb0ELb0ELb0ELi2ELi4ELi4ELi4ELb0EEENS1_24CollectiveEpilogueBwdGQAISA_fSD_Li256ELb0ELb1EEENS1_25SingleTileBwdLPTSchedulerILb0ELi128ELb1EEEEEEEEEvNT_6ParamsE$_ZN4cute5tupleIJNS0_IJNS0_IJNS_1CILi2EEES2_EEES3_NS1_ILi8EEEEEENS0_IJNS0_IJiNS1_ILi512EEEEEENS0_IJiiEEENS1_ILi1024EEEEEEEEC2ERKS5_RKSA_)
        /*5390*/ 	.word	0x00000000


	//----- nvinfo : EIATTR_FRAME_SIZE
	.align		4
.L_3576:
        /*5394*/ 	.byte	0x04, 0x11
        /*5396*/ 	.short	(.L_3578 - .L_3577)
	.align		4
.L_3577:
        /*5398*/ 	.word	index@($_ZN7cutlass13device_kernelIN5flash19enable_sm80_to_sm89INS1_16FlashAttnBwdSm80INS1_25CollectiveMainloopBwdSm80ILi2ELi2EN4cute5tupleIJNS5_1CILi128EEES8_NS7_ILi64EEEEEENS_10bfloat16_tEfNS_4arch4Sm80ELb1ELb0ELb1ELb0ELb1ELb0ELb0ELb0ELi2ELi4ELi4ELi4ELb0EEENS1_24CollectiveEpilogueBwdGQAISA_fSD_Li256ELb0ELb1EEENS1_25SingleTileBwdLPTSchedulerILb0ELi128ELb1EEEEEEEEEvNT_6ParamsE$_ZN4cute5tupleIJNS0_IJNS0_IJNS_1CILi2EEES2_EEES2_EEENS0_IJNS0_IJiiEEENS1_ILi8192EEEEEEEEC2ERKS4_RKS7_)
        /*539c*/ 	.word	0x00000000


	//----- nvinfo : EIATTR_FRAME_SIZE
	.align		4
.L_3578:
        /*53a0*/ 	.byte	0x04, 0x11
        /*53a2*/ 	.short	(.L_3580 - .L_3579)
	.align		4
.L_3579:
        /*53a4*/ 	.word	index@($_ZN7cutlass13device_kernelIN5flash19enable_sm80_to_sm89INS1_16FlashAttnBwdSm80INS1_25CollectiveMainloopBwdSm80ILi2ELi2EN4cute5tupleIJNS5_1CILi128EEES8_NS7_ILi64EEEEEENS_10bfloat16_tEfNS_4arch4Sm80ELb1ELb0ELb1ELb0ELb1ELb0ELb0ELb0ELi2ELi4ELi4ELi4ELb0EEENS1_24CollectiveEpilogueBwdGQAISA_fSD_Li256ELb0ELb1EEENS1_25SingleTileBwdLPTSchedulerILb0ELi128ELb1EEEEEEEEEvNT_6ParamsE$_ZN4cute5tupleIJNS0_IJNS0_IJNS_1CILi2EEES2_EEENS1_ILi8EEES3_EEENS0_IJNS0_IJNS1_ILi1EEEiEEENS1_ILi1024EEENS0_IJiiEEEEEEEEC2ERKS5_RKSA_)
        /*53a8*/ 	.word	0x00000000


	//----- nvinfo : EIATTR_FRAME_SIZE
	.align		4
.L_3580:
        /*53ac*/ 	.byte	0x04, 0x11
        /*53ae*/ 	.short	(.L_3582 - .L_3581)
	.align		4
.L_3581:
        /*53b0*/ 	.word	index@($_ZN7cutlass13device_kernelIN5flash19enable_sm80_to_sm89INS1_16FlashAttnBwdSm80INS1_25CollectiveMainloopBwdSm80ILi2ELi2EN4cute5tupleIJNS5_1CILi128EEES8_NS7_ILi64EEEEEENS_10bfloat16_tEfNS_4arch4Sm80ELb1ELb0ELb1ELb0ELb1ELb0ELb0ELb0ELi2ELi4ELi4ELi4ELb0EEENS1_24CollectiveEpilogueBwdGQAISA_fSD_Li256ELb0ELb1EEENS1_25SingleTileBwdLPTSchedulerILb0ELi128ELb1EEEEEEEEEvNT_6ParamsE$_ZN4cute5tupleIJNS0_IJNS0_IJNS_1CILi1EEENS0_IJS2_NS1_ILi2EEES3_EEEEEES3_NS0_IJS3_S3_EEEEEENS0_IJNS0_IJNS1_ILi0EEENS0_IJS2_NS1_ILi256EEEiEEEEEENS1_ILi2048EEENS0_IJiNS1_ILi4096EEEEEEEEEEEC2ERKS7_RKSF_)
        /*53b4*/ 	.word	0x00000000


	//----- nvinfo : EIATTR_FRAME_SIZE
	.align		4
.L_3582:
        /*53b8*/ 	.byte	0x04, 0x11
        /*53ba*/ 	.short	(.L_3584 - .L_3583)
	.align		4
.L_3583:
        /*53bc*/ 	.word	index@($_ZN7cutlass13device_kernelIN5flash19enable_sm80_to_sm89INS1_16FlashAttnBwdSm80INS1_25CollectiveMainloopBwdSm80ILi2ELi2EN4cute5tupleIJNS5_1CILi128EEES8_NS7_ILi64EEEEEENS_10bfloat16_tEfNS_4arch4Sm80ELb1ELb0ELb1ELb0ELb1ELb0ELb0ELb0ELi2ELi4ELi4ELi4ELb0EEENS1_24CollectiveEpilogueBwdGQAISA_fSD_Li256ELb0ELb1EEENS1_25SingleTileBwdLPTSchedulerILb0ELi128ELb1EEEEEEEEEvNT_6ParamsE$_ZN4cute5tupleIJNS0_IJNS0_IJNS0_IJNS_1CILi8EEENS1_ILi1EEEEEES3_EEENS0_IJNS0_IJS3_S3_EEENS1_ILi2EEEEEEEEENS0_IJNS0_IJNS0_IJS3_NS1_ILi0EEEEEESA_EEENS0_IJNS0_IJSA_SA_EEEiEEEEEEEEC2ERKS9_RKSF_)
        /*53c0*/ 	.word	0x00000000


	//----- nvinfo : EIATTR_FRAME_SIZE
	.align		4
.L_3584:
        /*53c4*/ 	.byte	0x04, 0x11
        /*53c6*/ 	.short	(.L_3586 - .L_3585)
	.align		4
.L_3585:
        /*53c8*/ 	.word	index@($_ZN7cutlass13device_kernelIN5flash19enable_sm80_to_sm89INS1_16FlashAttnBwdSm80INS1_25CollectiveMainloopBwdSm80ILi2ELi2EN4cute5tupleIJNS5_1CILi128EEES8_NS7_ILi64EEEEEENS_10bfloat16_tEfNS_4arch4Sm80ELb1ELb0ELb1ELb0ELb1ELb0ELb0ELb0ELi2ELi4ELi4ELi4ELb0EEENS1_24CollectiveEpilogueBwdGQAISA_fSD_Li256ELb0ELb1EEENS1_25SingleTileBwdLPTSchedulerILb0ELi128ELb1EEEEEEEEEvNT_6ParamsE$_ZN4cute5tupleIJNS0_IJNS0_IJNS0_IJNS_1CILi8EEENS1_ILi1EEEEEENS0_IJS3_S3_EEEEEENS0_IJS3_NS1_ILi2EEEEEEEEENS0_IJNS0_IJNS0_IJS3_NS1_ILi0EEEEEENS0_IJSA_SA_EEEEEENS0_IJSA_iEEEEEEEEC2ERKS9_RKSF_)
        /*53cc*/ 	.word	0x00000000


	//----- nvinfo : EIATTR_FRAME_SIZE
	.align		4
.L_3586:
        /*53d0*/ 	.byte	0x04, 0x11
        /*53d2*/ 	.short	(.L_3588 - .L_3587)
	.align		4
.L_3587:
        /*53d4*/ 	.word	index@($_ZN7cutlass13device_kernelIN5flash19enable_sm80_to_sm89INS1_16FlashAttnBwdSm80INS1_25CollectiveMainloopBwdSm80ILi2ELi2EN4cute5tupleIJNS5_1CILi128EEES8_NS7_ILi64EEEEEENS_10bfloat16_tEfNS_4arch4Sm80ELb1ELb0ELb1ELb0ELb1ELb0ELb0ELb0ELi2ELi4ELi4ELi4ELb0EEENS1_24CollectiveEpilogueBwdGQAISA_fSD_Li256ELb0ELb1EEENS1_25SingleTileBwdLPTSchedulerILb0ELi128ELb1EEEEEEEEEvNT_6ParamsE$_ZN4cute3eso3ESOILb1ELb0EJNS_7SwizzleILi3ELi3ELi3EEENS_9MixedBitsILj0ELj432EEENS_6LayoutINS_5tupleIJNS7_IJNS_1CILi2EEES9_S9_EEES9_NS8_ILi8EEEEEENS7_IJNS7_IJNS8_ILi64EEESB_NS8_ILi512EEEEEENS8_ILi8192EEENS8_ILi1024EEEEEEEEEEC2ERKS3_RKS5_RKSJ_)
        /*53d8*/ 	.word	0x00000000


	//----- nvinfo : EIATTR_FRAME_SIZE
	.align		4
.L_3588:
        /*53dc*/ 	.byte	0x04, 0x11
        /*53de*/ 	.short	(.L_3590 - .L_3589)
	.align		4
.L_3589:
        /*53e0*/ 	.word	index@($_ZN7cutlass13device_kernelIN5flash19enable_sm80_to_sm89INS1_16FlashAttnBwdSm80INS1_25CollectiveMainloopBwdSm80ILi2ELi2EN4cute5tupleIJNS5_1CILi128EEES8_NS7_ILi64EEEEEENS_10bfloat16_tEfNS_4arch4Sm80ELb1ELb0ELb1ELb0ELb1ELb0ELb0ELb0ELi2ELi4ELi4ELi4ELb0EEENS1_24CollectiveEpilogueBwdGQAISA_fSD_Li256ELb0ELb1EEENS1_25SingleTileBwdLPTSchedulerILb0ELi128ELb1EEEEEEEEEvNT_6ParamsE$_ZN4cute3eso3ESOILb1ELb0EJNS_6LayoutINS_5tupleIJNS_1CILi4EEEEEENS3_IJNS4_ILi1EEEEEEEENS_10ViewEngineIPfEEEEC2ERKS9_RKSC_)
        /*53e4*/ 	.word	0x00000000


	//----- nvinfo : EIATTR_FRAME_SIZE
	.align		4
.L_3590:
        /*53e8*/ 	.byte	0x04, 0x11
        /*53ea*/ 	.short	(.L_3592 - .L_3591)
	.align		4
.L_3591:
        /*53ec*/ 	.word	index@($_ZN7cutlass13device_kernelIN5flash19enable_sm80_to_sm89INS1_16FlashAttnBwdSm80INS1_25CollectiveMainloopBwdSm80ILi2ELi2EN4cute5tupleIJNS5_1CILi128EEES8_NS7_ILi64EEEEEENS_10bfloat16_tEfNS_4arch4Sm80ELb1ELb0ELb1ELb0ELb1ELb0ELb0ELb0ELi2ELi4ELi4ELi4ELb0EEENS1_24CollectiveEpilogueBwdGQAISA_fSD_Li256ELb0ELb1EEENS1_25SingleTileBwdLPTSchedulerILb0ELi128ELb1EEEEEEEEEvNT_6ParamsE$_ZN4cute3eso3ESOILb1ELb0EJNS_6LayoutINS_5tupleIJNS_1CILi1EEENS4_ILi4EEEEEENS3_IJNS4_ILi0EEES5_EEEEENS_10ViewEngineIPfEEEEC2ERKSA_RKSD_)
        /*53f0*/ 	.word	0x00000000


	//----- nvinfo : EIATTR_FRAME_SIZE
	.align		4
.L_3592:
        /*53f4*/ 	.byte	0x04, 0x11
        /*53f6*/ 	.short	(.L_3594 - .L_3593)
	.align		4
.L_3593:
        /*53f8*/ 	.word	index@($_ZN7cutlass13device_kernelIN5flash19enable_sm80_to_sm89INS1_16FlashAttnBwdSm80INS1_25CollectiveMainloopBwdSm80ILi2ELi2EN4cute5tupleIJNS5_1CILi128EEES8_NS7_ILi64EEEEEENS_10bfloat16_tEfNS_4arch4Sm80ELb1ELb0ELb1ELb0ELb1ELb0ELb0ELb0ELi2ELi4ELi4ELi4ELb0EEENS1_24CollectiveEpilogueBwdGQAISA_fSD_Li256ELb0ELb1EEENS1_25SingleTileBwdLPTSchedulerILb0ELi128ELb1EEEEEEEEEvNT_6ParamsE$_ZN4cute3eso3ESOILb1ELb0EJNS_6LayoutINS_5tupleIJNS_1CILi1EEENS3_IJNS4_ILi2EEES6_EEEEEENS3_IJNS4_ILi0EEENS3_IJNS4_ILi8EEENS4_ILi64EEEEEEEEEEENS_10ViewEngineINS_8smem_ptrIPfEEEEEEC2ERKSE_RKSJ_)
        /*53fc*/ 	.word	0x00000000


	//----- nvinfo : EIATTR_FRAME_SIZE
	.align		4
.L_3594:
        /*5400*/ 	.byte	0x04, 0x11
        /*5402*/ 	.short	(.L_3596 - .L_3595)
	.align		4
.L_3595:
        /*5404*/ 	.word	index@($_ZN7cutlass13device_kernelIN5flash19enable_sm80_to_sm89INS1_16FlashAttnBwdSm80INS1_25CollectiveMainloopBwdSm80ILi2ELi2EN4cute5tupleIJNS5_1CILi128EEES8_NS7_ILi64EEEEEENS_10bfloat16_tEfNS_4arch4Sm80ELb1ELb0ELb1ELb0ELb1ELb0ELb0ELb0ELi2ELi4ELi4ELi4ELb0EEENS1_24CollectiveEpilogueBwdGQAISA_fSD_Li256ELb0ELb1EEENS1_25SingleTileBwdLPTSchedulerILb0ELi128ELb1EEEEEEEEEvNT_6ParamsE$_ZN4cute3eso3ESOILb1ELb0EJNS_6LayoutINS_5tupleIJNS3_IJNS_1CILi8EEENS4_ILi1EEEEEENS4_ILi4EEES8_EEENS3_IJNS3_IJS6_NS4_ILi0EEEEEES5_NS4_ILi32EEEEEEEENS_10ViewEngineIPN7cutlass10bfloat16_tEEEEEC2ERKSE_RKSJ_)
        /*5408*/ 	.word	0x00000000


	//----- nvinfo : EIATTR_FRAME_SIZE
	.align		4
.L_3596:
        /*540c*/ 	.byte	0x04, 0x11
        /*540e*/ 	.short	(.L_3598 - .L_3597)
	.align		4
.L_3597:
        /*5410*/ 	.word	index@($_ZN7cutlass13device_kernelIN5flash19enable_sm80_to_sm89INS1_16FlashAttnBwdSm80INS1_25CollectiveMainloopBwdSm80ILi2ELi2EN4cute5tupleIJNS5_1CILi128EEES8_NS7_ILi64EEEEEENS_10bfloat16_tEfNS_4arch4Sm80ELb1ELb0ELb1ELb0ELb1ELb0ELb0ELb0ELi2ELi4ELi4ELi4ELb0EEENS1_24CollectiveEpilogueBwdGQAISA_fSD_Li256ELb0ELb1EEENS1_25SingleTileBwdLPTSchedulerILb0ELi128ELb1EEEEEEEEEvNT_6ParamsE$_ZN4cute3eso3ESOILb1ELb0EJNS_6LayoutINS_5tupleIJNS3_IJNS_1CILi8EEENS4_ILi1EEEEEENS4_ILi4EEES6_EEENS3_IJNS3_IJS6_NS4_ILi0EEEEEENS4_ILi2048EEESA_EEEEEiEEC2ERKSE_RKi)
        /*5414*/ 	.word	0x00000000


	//----- nvinfo : EIATTR_FRAME_SIZE
	.align		4
.L_3598:
        /*5418*/ 	.byte	0x04, 0x11
        /*541a*/ 	.short	(.L_3600 - .L_3599)
	.align		4
.L_3599:
        /*541c*/ 	.word	index@($_ZN7cutlass13device_kernelIN5flash19enable_sm80_to_sm89INS1_16FlashAttnBwdSm80INS1_25CollectiveMainloopBwdSm80ILi2ELi2EN4cute5tupleIJNS5_1CILi128EEES8_NS7_ILi64EEEEEENS_10bfloat16_tEfNS_4arch4Sm80ELb1ELb0ELb1ELb0ELb1ELb0ELb0ELb0ELi2ELi4ELi4ELi4ELb0EEENS1_24CollectiveEpilogueBwdGQAISA_fSD_Li256ELb0ELb1EEENS1_25SingleTileBwdLPTSchedulerILb0ELi128ELb1EEEEEEEEEvNT_6ParamsE$_ZN4cute3eso3ESOILb1ELb0EJNS_6LayoutINS_5tupleIJNS3_IJNS_1CILi8EEENS4_ILi1EEEEEENS4_ILi4EEES6_EEENS3_IJNS3_IJS6_NS4_ILi0EEEEEENS4_ILi2048EEESA_EEEEENS_10ViewEngineINS_8smem_ptrIPN7cutlass10bfloat16_tEEEEEEEC2ERKSE_RKSL_)
        /*5420*/ 	.word	0x00000000


	//----- nvinfo : EIATTR_FRAME_SIZE
	.align		4
.L_3600:
        /*5424*/ 	.byte	0x04, 0x11
        /*5426*/ 	.short	(.L_3602 - .L_3601)
	.align		4
.L_3601:
        /*5428*/ 	.word	index@($_ZN7cutlass13device_kernelIN5flash19enable_sm80_to_sm89INS1_16FlashAttnBwdSm80INS1_25CollectiveMainloopBwdSm80ILi2ELi2EN4cute5tupleIJNS5_1CILi128EEES8_NS7_ILi64EEEEEENS_10bfloat16_tEfNS_4arch4Sm80ELb1ELb0ELb1ELb0ELb1ELb0ELb0ELb0ELi2ELi4ELi4ELi4ELb0EEENS1_24CollectiveEpilogueBwdGQAISA_fSD_Li256ELb0ELb1EEENS1_25SingleTileBwdLPTSchedulerILb0ELi128ELb1EEEEEEEEEvNT_6ParamsE$_ZN4cute3eso3ESOILb1ELb0EJNS_6LayoutINS_5tupleIJNS3_IJNS_1CILi8EEENS4_ILi1EEEEEENS4_ILi4EEEEEENS3_IJNS3_IJS6_NS4_ILi0EEEEEES5_EEEEEiEEC2ERKSD_RKi)
        /*542c*/ 	.word	0x00000000


	//----- nvinfo : EIATTR_FRAME_SIZE
	.align		4
.L_3602:
        /*5430*/ 	.byte	0x04, 0x11
        /*5432*/ 	.short	(.L_3604 - .L_3603)
	.align		4
.L_3603:
        /*5434*/ 	.word	index@($_ZN7cutlass13device_kernelIN5flash19enable_sm80_to_sm89INS1_16FlashAttnBwdSm80INS1_25CollectiveMainloopBwdSm80ILi2ELi2EN4cute5tupleIJNS5_1CILi128EEES8_NS7_ILi64EEEEEENS_10bfloat16_tEfNS_4arch4Sm80ELb1ELb0ELb1ELb0ELb1ELb0ELb0ELb0ELi2ELi4ELi4ELi4ELb0EEENS1_24CollectiveEpilogueBwdGQAISA_fSD_Li256ELb0ELb1EEENS1_25SingleTileBwdLPTSchedulerILb0ELi128ELb1EEEEEEEEEvNT_6ParamsE$_ZN4cute3eso3ESOILb1ELb0EJNS_6LayoutINS_5tupleIJNS3_IJNS_1CILi8EEENS4_ILi1EEEEEENS4_ILi4EEEEEENS3_IJNS3_IJS6_NS4_ILi0EEEEEES5_EEEEENS_10ViewEngineIPN7cutlass10bfloat16_tEEEEEC2ERKSD_RKSI_)
        /*5438*/ 	.word	0x00000000


	//----- nvinfo : EIATTR_FRAME_SIZE
	.align		4
.L_3604:
        /*543c*/ 	.byte	0x04, 0x11
        /*543e*/ 	.short	(.L_3606 - .L_3605)
	.align		4
.L_3605:
        /*5440*/ 	.word	index@($_ZN7cutlass13device_kernelIN5flash19enable_sm80_to_sm89INS1_16FlashAttnBwdSm80INS1_25CollectiveMainloopBwdSm80ILi2ELi2EN4cute5tupleIJNS5_1CILi128EEES8_NS7_ILi64EEEEEENS_10bfloat16_tEfNS_4arch4Sm80ELb1ELb0ELb1ELb0ELb1ELb0ELb0ELb0ELi2ELi4ELi4ELi4ELb0EEENS1_24CollectiveEpilogueBwdGQAISA_fSD_Li256ELb0ELb1EEENS1_25SingleTileBwdLPTSchedulerILb0ELi128ELb1EEEEEEEEEvNT_6ParamsE$_ZN4cute3eso3ESOILb1ELb0EJNS_6LayoutINS_5tupleIJNS3_IJNS_1CILi8EEENS4_ILi1EEEEEENS4_ILi4EEEEEENS3_IJNS3_IJS6_NS4_ILi0EEEEEENS4_ILi2048EEEEEEEEiEEC2ERKSE_RKi)
        /*5444*/ 	.word	0x00000000


	//----- nvinfo : EIATTR_FRAME_SIZE
	.align		4
.L_3606:
        /*5448*/ 	.byte	0x04, 0x11
        /*544a*/ 	.short	(.L_3608 - .L_3607)
	.align		4
.L_3607:
        /*544c*/ 	.word	index@($_ZN7cutlass13device_kernelIN5flash19enable_sm80_to_sm89INS1_16FlashAttnBwdSm80INS1_25CollectiveMainloopBwdSm80ILi2ELi2EN4cute5tupleIJNS5_1CILi128EEES8_NS7_ILi64EEEEEENS_10bfloat16_tEfNS_4arch4Sm80ELb1ELb0ELb1ELb0ELb1ELb0ELb0ELb0ELi2ELi4ELi4ELi4ELb0EEENS1_24CollectiveEpilogueBwdGQAISA_fSD_Li256ELb0ELb1EEENS1_25SingleTileBwdLPTSchedulerILb0ELi128ELb1EEEEEEEEEvNT_6ParamsE$_ZN4cute3eso3ESOILb1ELb0EJNS_6LayoutINS_5tupleIJNS3_IJNS_1CILi8EEENS4_ILi1EEEEEENS4_ILi4EEEEEENS3_IJNS3_IJS6_NS4_ILi0EEEEEENS4_ILi2048EEEEEEEENS_10ViewEngineINS_8smem_ptrIPN7cutlass10bfloat16_tEEEEEEEC2ERKSE_RKSL_)
        /*5450*/ 	.word	0x00000000


	//----- nvinfo : EIATTR_FRAME_SIZE
	.align		4
.L_3608:
        /*5454*/ 	.byte	0x04, 0x11
        /*5456*/ 	.short	(.L_3610 - .L_3609)
	.align		4
.L_3609:
        /*5458*/ 	.word	index@($_ZN7cutlass13device_kernelIN5flash19enable_sm80_to_sm89INS1_16FlashAttnBwdSm80INS1_25CollectiveMainloopBwdSm80ILi2ELi2EN4cute5tupleIJNS5_1CILi128EEES8_NS7_ILi64EEEEEENS_10bfloat16_tEfNS_4arch4Sm80ELb1ELb0ELb1ELb0ELb1ELb0ELb0ELb0ELi2ELi4ELi4ELi4ELb0EEENS1_24CollectiveEpilogueBwdGQAISA_fSD_Li256ELb0ELb1EEENS1_25SingleTileBwdLPTSchedulerILb0ELi128ELb1EEEEEEEEEvNT_6ParamsE$_ZN4cute3eso3ESOILb1ELb0EJNS_6LayoutINS_5tupleIJNS3_IJNS_1CILi8EEENS4_ILi1EEEEEENS4_ILi2EEES5_EEENS3_IJNS3_IJS6_NS4_ILi0EEEEEENS4_ILi64EEES5_EEEEENS_10ViewEngineIPN7cutlass10bfloat16_tEEEEEC2ERKSE_RKSJ_)
        /*545c*/ 	.word	0x00000000


	//----- nvinfo : EIATTR_FRAME_SIZE
	.align		4
.L_3610:
        /*5460*/ 	.byte	0x04, 0x11
        /*5462*/ 	.short	(.L_3612 - .L_3611)
	.align		4
.L_3611:
        /*5464*/ 	.word	index@($_ZN7cutlass13device_kernelIN5flash19enable_sm80_to_sm89INS1_16FlashAttnBwdSm80INS1_25CollectiveMainloopBwdSm80ILi2ELi2EN4cute5tupleIJNS5_1CILi128EEES8_NS7_ILi64EEEEEENS_10bfloat16_tEfNS_4arch4Sm80ELb1ELb0ELb1ELb0ELb1ELb0ELb0ELb0ELi2ELi4ELi4ELi4ELb0EEENS1_24CollectiveEpilogueBwdGQAISA_fSD_Li256ELb0ELb1EEENS1_25SingleTileBwdLPTSchedulerILb0ELi128ELb1EEEEEEEEEvNT_6ParamsE$_ZN4cute3eso3ESOILb1ELb0EJNS_6LayoutINS_5tupleIJNS3_IJNS_1CILi8EEENS4_ILi1EEEEEENS4_ILi2EEENS4_ILi4EEEEEENS3_IJNS3_IJS6_NS4_ILi0EEEEEES5_NS4_ILi16EEEEEEEENS_10ViewEngineIPN7cutlass10bfloat16_tEEEEEC2ERKSF_RKSK_)
        /*5468*/ 	.word	0x00000000


	//----- nvinfo : EIATTR_FRAME_SIZE
	.align		4
.L_3612:
        /*546c*/ 	.byte	0x04, 0x11
        /*546e*/ 	.short	(.L_3614 - .L_3613)
	.align		4
.L_3613:
        /*5470*/ 	.word	index@($_ZN7cutlass13device_kernelIN5flash19enable_sm80_to_sm89INS1_16FlashAttnBwdSm80INS1_25CollectiveMainloopBwdSm80ILi2ELi2EN4cute5tupleIJNS5_1CILi128EEES8_NS7_ILi64EEEEEENS_10bfloat16_tEfNS_4arch4Sm80ELb1ELb0ELb1ELb0ELb1ELb0ELb0ELb0ELi2ELi4ELi4ELi4ELb0EEENS1_24CollectiveEpilogueBwdGQAISA_fSD_Li256ELb0ELb1EEENS1_25SingleTileBwdLPTSchedulerILb0ELi128ELb1EEEEEEEEEvNT_6ParamsE$_ZN4cute3eso3ESOILb1ELb0EJNS_6LayoutINS_5tupleIJNS3_IJNS_1CILi8EEENS4_ILi1EEEEEENS4_ILi2EEENS3_IJNS4_ILi4EEES8_EEEEEENS3_IJNS3_IJS6_NS4_ILi0EEEEEES5_NS3_IJNS4_ILi32EEENS4_ILi16EEEEEEEEEEENS_10ViewEngineIPN7cutlass10bfloat16_tEEEEEC2ERKSI_RKSN_)
        /*5474*/ 	.word	0x00000000


	//----- nvinfo : EIATTR_FRAME_SIZE
	.align		4
.L_3614:
        /*5478*/ 	.byte	0x04, 0x11
        /*547a*/ 	.short	(.L_3616 - .L_3615)
	.align		4
.L_3615:
        /*547c*/ 	.word	index@($_ZN7cutlass13device_kernelIN5flash19enable_sm80_to_sm89INS1_16FlashAttnBwdSm80INS1_25CollectiveMainloopBwdSm80ILi2ELi2EN4cute5tupleIJNS5_1CILi128EEES8_NS7_ILi64EEEEEENS_10bfloat16_tEfNS_4arch4Sm80ELb1ELb0ELb1ELb0ELb1ELb0ELb0ELb0ELi2ELi4ELi4ELi4ELb0EEENS1_24CollectiveEpilogueBwdGQAISA_fSD_Li256ELb0ELb1EEENS1_25SingleTileBwdLPTSchedulerILb0ELi128ELb1EEEEEEEEEvNT_6ParamsE$_ZN4cute3eso3ESOILb1ELb0EJNS_6LayoutINS_5tupleIJNS3_IJNS_1CILi8EEENS4_ILi1EEEEEENS4_ILi2EEEEEENS3_IJNS3_IJS6_NS4_ILi0EEEEEES5_EEEEEiEEC2ERKSD_RKi)
        /*5480*/ 	.word	0x00000000


	//----- nvinfo : EIATTR_FRAME_SIZE
	.align		4
.L_3616:
        /*5484*/ 	.byte	0x04, 0x11
        /*5486*/ 	.short	(.L_3618 - .L_3617)
	.align		4
.L_3617:
        /*5488*/ 	.word	index@($_ZN7cutlass13device_kernelIN5flash19enable_sm80_to_sm89INS1_16FlashAttnBwdSm80INS1_25CollectiveMainloopBwdSm80ILi2ELi2EN4cute5tupleIJNS5_1CILi128EEES8_NS7_ILi64EEEEEENS_10bfloat16_tEfNS_4arch4Sm80ELb1ELb0ELb1ELb0ELb1ELb0ELb0ELb0ELi2ELi4ELi4ELi4ELb0EEENS1_24CollectiveEpilogueBwdGQAISA_fSD_Li256ELb0ELb1EEENS1_25SingleTileBwdLPTSchedulerILb0ELi128ELb1EEEEEEEEEvNT_6ParamsE$_ZN4cute3eso3ESOILb1ELb0EJNS_6LayoutINS_5tupleIJNS3_IJNS_1CILi8EEENS4_ILi1EEEEEENS4_ILi2EEEEEENS3_IJNS3_IJS6_NS4_ILi0EEEEEES5_EEEEENS_10ViewEngineIPN7cutlass10bfloat16_tEEEEEC2ERKSD_RKSI_)
        /*548c*/ 	.word	0x00000000


	//----- nvinfo : EIATTR_FRAME_SIZE
	.align		4
.L_3618:
        /*5490*/ 	.byte	0x04, 0x11
        /*5492*/ 	.short	(.L_3620 - .L_3619)
	.align		4
.L_3619:
        /*5494*/ 	.word	index@($_ZN7cutlass13device_kernelIN5flash19enable_sm80_to_sm89INS1_16FlashAttnBwdSm80INS1_25CollectiveMainloopBwdSm80ILi2ELi2EN4cute5tupleIJNS5_1CILi128EEES8_NS7_ILi64EEEEEENS_10bfloat16_tEfNS_4arch4Sm80ELb1ELb0ELb1ELb0ELb1ELb0ELb0ELb0ELi2ELi4ELi4ELi4ELb0EEENS1_24CollectiveEpilogueBwdGQAISA_fSD_Li256ELb0ELb1EEENS1_25SingleTileBwdLPTSchedulerILb0ELi128ELb1EEEEEEEEEvNT_6ParamsE$_ZN4cute3eso3ESOILb1ELb0EJNS_6LayoutINS_5tupleIJNS3_IJNS_1CILi8EEENS4_ILi1EEEEEENS4_ILi2EEEEEENS3_IJNS3_IJS6_NS4_ILi0EEEEEENS4_ILi8192EEEEEEEEiEEC2ERKSE_RKi)
        /*5498*/ 	.word	0x00000000


	//----- nvinfo : EIATTR_FRAME_SIZE
	.align		4
.L_3620:
        /*549c*/ 	.byte	0x04, 0x11
        /*549e*/ 	.short	(.L_3622 - .L_3621)
	.align		4
.L_3621:
        /*54a0*/ 	.word	index@($_ZN7cutlass13device_kernelIN5flash19enable_sm80_to_sm89INS1_16FlashAttnBwdSm80INS1_25CollectiveMainloopBwdSm80ILi2ELi2EN4cute5tupleIJNS5_1CILi128EEES8_NS7_ILi64EEEEEENS_10bfloat16_tEfNS_4arch4Sm80ELb1ELb0ELb1ELb0ELb1ELb0ELb0ELb0ELi2ELi4ELi4ELi4ELb0EEENS1_24CollectiveEpilogueBwdGQAISA_fSD_Li256ELb0ELb1EEENS1_25SingleTileBwdLPTSchedulerILb0ELi128ELb1EEEEEEEEEvNT_6ParamsE$_ZN4cute3eso3ESOILb1ELb0EJNS_6LayoutINS_5tupleIJNS3_IJNS_1CILi8EEENS4_ILi1EEEEEENS4_ILi2EEEEEENS3_IJNS3_IJS6_NS4_ILi0EEEEEENS4_ILi8192EEEEEEEENS_10ViewEngineINS_8smem_ptrIPN7cutlass10bfloat16_tEEEEEEEC2ERKSE_RKSL_)
        /*54a4*/ 	.word	0x00000000


	//----- nvinfo : EIATTR_FRAME_SIZE
	.align		4
.L_3622:
        /*54a8*/ 	.byte	0x04, 0x11
        /*54aa*/ 	.short	(.L_3624 - .L_3623)
	.align		4
.L_3623:
        /*54ac*/ 	.word	index@($_ZN7cutlass13device_kernelIN5flash19enable_sm80_to_sm89INS1_16FlashAttnBwdSm80INS1_25CollectiveMainloopBwdSm80ILi2ELi2EN4cute5tupleIJNS5_1CILi128EEES8_NS7_ILi64EEEEEENS_10bfloat16_tEfNS_4arch4Sm80ELb1ELb0ELb1ELb0ELb1ELb0ELb0ELb0ELi2ELi4ELi4ELi4ELb0EEENS1_24CollectiveEpilogueBwdGQAISA_fSD_Li256ELb0ELb1EEENS1_25SingleTileBwdLPTSchedulerILb0ELi128ELb1EEEEEEEEEvNT_6ParamsE$_ZN4cute3eso3ESOILb1ELb0EJNS_6LayoutINS_5tupleIJNS3_IJNS_1CILi8EEENS4_ILi1EEEEEENS4_ILi2EEEEEENS3_IJNS3_IJS6_NS4_ILi0EEEEEENS4_ILi64EEEEEEEEiEEC2ERKSE_RKi)
        /*54b0*/ 	.word	0x00000000


	//----- nvinfo : EIATTR_FRAME_SIZE
	.align		4
.L_3624:
        /*54b4*/ 	.byte	0x04, 0x11
        /*54b6*/ 	.short	(.L_3626 - .L_3625)
	.align		4
.L_3625:
        /*54b8*/ 	.word	index@($_ZN7cutlass13device_kernelIN5flash19enable_sm80_to_sm89INS1_16FlashAttnBwdSm80INS1_25CollectiveMainloopBwdSm80ILi2ELi2EN4cute5tupleIJNS5_1CILi128EEES8_NS7_ILi64EEEEEENS_10bfloat16_tEfNS_4arch4Sm80ELb1ELb0ELb1ELb0ELb1ELb0ELb0ELb0ELi2ELi4ELi4ELi4ELb0EEENS1_24CollectiveEpilogueBwdGQAISA_fSD_Li256ELb0ELb1EEENS1_25SingleTileBwdLPTSchedulerILb0ELi128ELb1EEEEEEEEEvNT_6ParamsE$_ZN4cute3eso3ESOILb1ELb0EJNS_6LayoutINS_5tupleIJNS3_IJNS_1CILi8EEENS4_ILi1EEEEEENS4_ILi2EEEEEENS3_IJNS3_IJS6_NS4_ILi0EEEEEENS4_ILi64EEEEEEEENS_10ViewEngineIPN7cutlass10bfloat16_tEEEEEC2ERKSE_RKSJ_)
        /*54bc*/ 	.word	0x00000000


	//----- nvinfo : EIATTR_FRAME_SIZE
	.align		4
.L_3626:
        /*54c0*/ 	.byte	0x04, 0x11
        /*54c2*/ 	.short	(.L_3628 - .L_3627)
	.align		4
.L_3627:
        /*54c4*/ 	.word	index@($_ZN7cutlass13device_kernelIN5flash19enable_sm80_to_sm89INS1_16FlashAttnBwdSm80INS1_25CollectiveMainloopBwdSm80ILi2ELi2EN4cute5tupleIJNS5_1CILi128EEES8_NS7_ILi64EEEEEENS_10bfloat16_tEfNS_4arch4Sm80ELb1ELb0ELb1ELb0ELb1ELb0ELb0ELb0ELi2ELi4ELi4ELi4ELb0EEENS1_24CollectiveEpilogueBwdGQAISA_fSD_Li256ELb0ELb1EEENS1_25SingleTileBwdLPTSchedulerILb0ELi128ELb1EEEEEEEEEvNT_6ParamsE$_ZN4cute3eso3ESOILb1ELb0EJNS_6LayoutINS_5tupleIJNS3_IJNS_1CILi8EEENS4_ILi1EEEEEENS4_ILi2EEEEEENS3_IJNS3_IJS6_NS4_ILi0EEEEEENS4_ILi4096EEEEEEEEiEEC2ERKSE_RKi)
        /*54c8*/ 	.word	0x00000000


	//----- nvinfo : EIATTR_FRAME_SIZE
	.align		4
.L_3628:
        /*54cc*/ 	.byte	0x04, 0x11
        /*54ce*/ 	.short	(.L_3630 - .L_3629)
	.align		4
.L_3629:
        /*54d0*/ 	.word	index@($_ZN7cutlass13device_kernelIN5flash19enable_sm80_to_sm89INS1_16FlashAttnBwdSm80INS1_25CollectiveMainloopBwdSm80ILi2ELi2EN4cute5tupleIJNS5_1CILi128EEES8_NS7_ILi64EEEEEENS_10bfloat16_tEfNS_4arch4Sm80ELb1ELb0ELb1ELb0ELb1ELb0ELb0ELb0ELi2ELi4ELi4ELi4ELb0EEENS1_24CollectiveEpilogueBwdGQAISA_fSD_Li256ELb0ELb1EEENS1_25SingleTileBwdLPTSchedulerILb0ELi128ELb1EEEEEEEEEvNT_6ParamsE$_ZN4cute3eso3ESOILb1ELb0EJNS_6LayoutINS_5tupleIJNS3_IJNS_1CILi8EEENS4_ILi1EEEEEENS4_ILi2EEEEEENS3_IJNS3_IJS6_NS4_ILi0EEEEEENS4_ILi4096EEEEEEEENS_10ViewEngineINS_8smem_ptrIPN7cutlass10bfloat16_tEEEEEEEC2ERKSE_RKSL_)
        /*54d4*/ 	.word	0x00000000


	//----- nvinfo : EIATTR_FRAME_SIZE
	.align		4
.L_3630:
        /*54d8*/ 	.byte	0x04, 0x11
        /*54da*/ 	.short	(.L_3632 - .L_3631)
	.align		4
.L_3631:
        /*54dc*/ 	.word	index@($_ZN7cutlass13device_kernelIN5flash19enable_sm80_to_sm89INS1_16FlashAttnBwdSm80INS1_25CollectiveMainloopBwdSm80ILi2ELi2EN4cute5tupleIJNS5_1CILi128EEES8_NS7_ILi64EEEEEENS_10bfloat16_tEfNS_4arch4Sm80ELb1ELb0ELb1ELb0ELb1ELb0ELb0ELb0ELi2ELi4ELi4ELi4ELb0EEENS1_24CollectiveEpilogueBwdGQAISA_fSD_Li256ELb0ELb1EEENS1_25SingleTileBwdLPTSchedulerILb0ELi128ELb1EEEEEEEEEvNT_6ParamsE$_ZN4cute3eso3ESOILb1ELb0EJNS_6LayoutINS_5tupleIJNS3_IJNS_1CILi8EEENS4_ILi1EEEEEENS3_IJNS4_ILi4EEEEEEEEENS3_IJNS3_IJS6_NS4_ILi0EEEEEENS3_IJS5_EEEEEEEENS_10ViewEngineIPN7cutlass10bfloat16_tEEEEEC2ERKSF_RKSK_)
        /*54e0*/ 	.word	0x00000000


	//----- nvinfo : EIATTR_FRAME_SIZE
	.align		4
.L_3632:
        /*54e4*/ 	.byte	0x04, 0x11
        /*54e6*/ 	.short	(.L_3634 - .L_3633)
	.align		4
.L_3633:
        /*54e8*/ 	.word	index@($_ZN7cutlass13device_kernelIN5flash19enable_sm80_to_sm89INS1_16FlashAttnBwdSm80INS1_25CollectiveMainloopBwdSm80ILi2ELi2EN4cute5tupleIJNS5_1CILi128EEES8_NS7_ILi64EEEEEENS_10bfloat16_tEfNS_4arch4Sm80ELb1ELb0ELb1ELb0ELb1ELb0ELb0ELb0ELi2ELi4ELi4ELi4ELb0EEENS1_24CollectiveEpilogueBwdGQAISA_fSD_Li256ELb0ELb1EEENS1_25SingleTileBwdLPTSchedulerILb0ELi128ELb1EEEEEEEEEvNT_6ParamsE$_ZN4cute3eso3ESOILb1ELb0EJNS_6LayoutINS_5tupleIJNS3_IJNS_1CILi8EEENS4_ILi1EEEEEENS3_IJNS4_ILi4EEEEEEEEENS3_IJNS3_IJS6_NS4_ILi0EEEEEENS3_IJNS4_ILi2048EEEEEEEEEEENS_10ViewEngineINS_8smem_ptrIPN7cutlass10bfloat16_tEEEEEEEC2ERKSG_RKSN_)
        /*54ec*/ 	.word	0x00000000


	//----- nvinfo : EIATTR_FRAME_SIZE
	.align		4
.L_3634:
        /*54f0*/ 	.byte	0x04, 0x11
        /*54f2*/ 	.short	(.L_3636 - .L_3635)
	.align		4
.L_3635:
        /*54f4*/ 	.word	index@($_ZN7cutlass13device_kernelIN5flash19enable_sm80_to_sm89INS1_16FlashAttnBwdSm80INS1_25CollectiveMainloopBwdSm80ILi2ELi2EN4cute5tupleIJNS5_1CILi128EEES8_NS7_ILi64EEEEEENS_10bfloat16_tEfNS_4arch4Sm80ELb1ELb0ELb1ELb0ELb1ELb0ELb0ELb0ELi2ELi4ELi4ELi4ELb0EEENS1_24CollectiveEpilogueBwdGQAISA_fSD_Li256ELb0ELb1EEENS1_25SingleTileBwdLPTSchedulerILb0ELi128ELb1EEEEEEEEEvNT_6ParamsE$_ZN4cute3eso3ESOILb1ELb0EJNS_6LayoutINS_5tupleIJNS3_IJNS_1CILi8EEENS4_ILi1EEEEEENS3_IJNS4_ILi2EEEEEEEEENS3_IJNS3_IJS6_NS4_ILi0EEEEEENS3_IJS5_EEEEEEEENS_10ViewEngineIPN7cutlass10bfloat16_tEEEEEC2ERKSF_RKSK_)
        /*54f8*/ 	.word	0x00000000


	//----- nvinfo : EIATTR_FRAME_SIZE
	.align		4
.L_3636:
        /*54fc*/ 	.byte	0x04, 0x11
        /*54fe*/ 	.short	(.L_3638 - .L_3637)
	.align		4
.L_3637:
        /*5500*/ 	.word	index@($_ZN7cutlass13device_kernelIN5flash19enable_sm80_to_sm89INS1_16FlashAttnBwdSm80INS1_25CollectiveMainloopBwdSm80ILi2ELi2EN4cute5tupleIJNS5_1CILi128EEES8_NS7_ILi64EEEEEENS_10bfloat16_tEfNS_4arch4Sm80ELb1ELb0ELb1ELb0ELb1ELb0ELb0ELb0ELi2ELi4ELi4ELi4ELb0EEENS1_24CollectiveEpilogueBwdGQAISA_fSD_Li256ELb0ELb1EEENS1_25SingleTileBwdLPTSchedulerILb0ELi128ELb1EEEEEEEEEvNT_6ParamsE$_ZN4cute3eso3ESOILb1ELb0EJNS_6LayoutINS_5tupleIJNS3_IJNS_1CILi8EEENS4_ILi1EEEEEENS3_IJNS4_ILi2EEEEEEEEENS3_IJNS3_IJS6_NS4_ILi0EEEEEENS3_IJNS4_ILi8192EEEEEEEEEEENS_10ViewEngineINS_8smem_ptrIPN7cutlass10bfloat16_tEEEEEEEC2ERKSG_RKSN_)
        /*5504*/ 	.word	0x00000000


	//----- nvinfo : EIATTR_FRAME_SIZE
	.align		4
.L_3638:
        /*5508*/ 	.byte	0x04, 0x11
        /*550a*/ 	.short	(.L_3640 - .L_3639)
	.align		4
.L_3639:
        /*550c*/ 	.word	index@($_ZN7cutlass13device_kernelIN5flash19enable_sm80_to_sm89INS1_16FlashAttnBwdSm80INS1_25CollectiveMainloopBwdSm80ILi2ELi2EN4cute5tupleIJNS5_1CILi128EEES8_NS7_ILi64EEEEEENS_10bfloat16_tEfNS_4arch4Sm80ELb1ELb0ELb1ELb0ELb1ELb0ELb0ELb0ELi2ELi4ELi4ELi4ELb0EEENS1_24CollectiveEpilogueBwdGQAISA_fSD_Li256ELb0ELb1EEENS1_25SingleTileBwdLPTSchedulerILb0ELi128ELb1EEEEEEEEEvNT_6ParamsE$_ZN4cute3eso3ESOILb1ELb0EJNS_6LayoutINS_5tupleIJNS3_IJNS_1CILi8EEENS4_ILi1EEEEEENS3_IJNS4_ILi2EEEEEEEEENS3_IJNS3_IJS6_NS4_ILi0EEEEEENS3_IJNS4_ILi64EEEEEEEEEEENS_10ViewEngineIPN7cutlass10bfloat16_tEEEEEC2ERKSG_RKSL_)
        /*5510*/ 	.word	0x00000000


	//----- nvinfo : EIATTR_FRAME_SIZE
	.align		4
.L_3640:
        /*5514*/ 	.byte	0x04, 0x11
        /*5516*/ 	.short	(.L_3642 - .L_3641)
	.align		4
.L_3641:
        /*5518*/ 	.word	index@($_ZN7cutlass13device_kernelIN5flash19enable_sm80_to_sm89INS1_16FlashAttnBwdSm80INS1_25CollectiveMainloopBwdSm80ILi2ELi2EN4cute5tupleIJNS5_1CILi128EEES8_NS7_ILi64EEEEEENS_10bfloat16_tEfNS_4arch4Sm80ELb1ELb0ELb1ELb0ELb1ELb0ELb0ELb0ELi2ELi4ELi4ELi4ELb0EEENS1_24CollectiveEpilogueBwdGQAISA_fSD_Li256ELb0ELb1EEENS1_25SingleTileBwdLPTSchedulerILb0ELi128ELb1EEEEEEEEEvNT_6ParamsE$_ZN4cute3eso3ESOILb1ELb0EJNS_6LayoutINS_5tupleIJNS3_IJNS_1CILi8EEENS4_ILi1EEEEEENS3_IJNS4_ILi2EEEEEEEEENS3_IJNS3_IJS6_NS4_ILi0EEEEEENS3_IJNS4_ILi4096EEEEEEEEEEENS_10ViewEngineINS_8smem_ptrIPN7cutlass10bfloat16_tEEEEEEEC2ERKSG_RKSN_)
        /*551c*/ 	.word	0x00000000


	//----- nvinfo : EIATTR_FRAME_SIZE
	.align		4
.L_3642:
        /*5520*/ 	.byte	0x04, 0x11
        /*5522*/ 	.short	(.L_3644 - .L_3643)
	.align		4
.L_3643:
        /*5524*/ 	.word	index@($_ZN7cutlass13device_kernelIN5flash19enable_sm80_to_sm89INS1_16FlashAttnBwdSm80INS1_25CollectiveMainloopBwdSm80ILi2ELi2EN4cute5tupleIJNS5_1CILi128EEES8_NS7_ILi64EEEEEENS_10bfloat16_tEfNS_4arch4Sm80ELb1ELb0ELb1ELb0ELb1ELb0ELb0ELb0ELi2ELi4ELi4ELi4ELb0EEENS1_24CollectiveEpilogueBwdGQAISA_fSD_Li256ELb0ELb1EEENS1_25SingleTileBwdLPTSchedulerILb0ELi128ELb1EEEEEEEEEvNT_6ParamsE$_ZN4cute3eso3ESOILb1ELb0EJNS_6LayoutINS_5tupleIJNS3_IJNS_1CILi8EEENS4_ILi1EEEEEEEEENS3_IJNS3_IJS6_NS4_ILi0EEEEEEEEEEElEEC2ERKSC_RKl)
        /*5528*/ 	.word	0x00000000


	//----- nvinfo : EIATTR_FRAME_SIZE
	.align		4
.L_3644:
        /*552c*/ 	.byte	0x04, 0x11
        /*552e*/ 	.short	(.L_3646 - .L_3645)
	.align		4
.L_3645:
        /*5530*/ 	.word	index@($_ZN7cutlass13device_kernelIN5flash19enable_sm80_to_sm89INS1_16FlashAttnBwdSm80INS1_25CollectiveMainloopBwdSm80ILi2ELi2EN4cute5tupleIJNS5_1CILi128EEES8_NS7_ILi64EEEEEENS_10bfloat16_tEfNS_4arch4Sm80ELb1ELb0ELb1ELb0ELb1ELb0ELb0ELb0ELi2ELi4ELi4ELi4ELb0EEENS1_24CollectiveEpilogueBwdGQAISA_fSD_Li256ELb0ELb1EEENS1_25SingleTileBwdLPTSchedulerILb0ELi128ELb1EEEEEEEEEvNT_6ParamsE$_ZN4cute3eso3ESOILb1ELb0EJNS_6LayoutINS_5tupleIJNS3_IJNS_1CILi8EEENS4_ILi1EEEEEEEEENS3_IJNS3_IJS6_NS4_ILi0EEEEEEEEEEEiEEC2ERKSC_RKi)
        /*5534*/ 	.word	0x00000000


	//----- nvinfo : EIATTR_FRAME_SIZE
	.align		4
.L_3646:
        /*5538*/ 	.byte	0x04, 0x11
        /*553a*/ 	.short	(.L_3648 - .L_3647)
	.align		4
.L_3647:
        /*553c*/ 	.word	index@($_ZN7cutlass13device_kernelIN5flash19enable_sm80_to_sm89INS1_16FlashAttnBwdSm80INS1_25CollectiveMainloopBwdSm80ILi2ELi2EN4cute5tupleIJNS5_1CILi128EEES8_NS7_ILi64EEEEEENS_10bfloat16_tEfNS_4arch4Sm80ELb1ELb0ELb1ELb0ELb1ELb0ELb0ELb0ELi2ELi4ELi4ELi4ELb0EEENS1_24CollectiveEpilogueBwdGQAISA_fSD_Li256ELb0ELb1EEENS1_25SingleTileBwdLPTSchedulerILb0ELi128ELb1EEEEEEEEEvNT_6ParamsE$_ZN4cute3eso3ESOILb1ELb0EJNS_6LayoutINS_5tupleIJNS3_IJNS_1CILi8EEENS4_ILi1EEEEEEEEENS3_IJNS3_IJS6_NS4_ILi0EEEEEEEEEEENS_10ViewEngineIPN7cutlass10bfloat16_tEEEEEC2ERKSC_RKSH_)
        /*5540*/ 	.word	0x00000000


	//----- nvinfo : EIATTR_FRAME_SIZE
	.align		4
.L_3648:
        /*5544*/ 	.byte	0x04, 0x11
        /*5546*/ 	.short	(.L_3650 - .L_3649)
	.align		4
.L_3649:
        /*5548*/ 	.word	index@($_ZN7cutlass13device_kernelIN5flash19enable_sm80_to_sm89INS1_16FlashAttnBwdSm80INS1_25CollectiveMainloopBwdSm80ILi2ELi2EN4cute5tupleIJNS5_1CILi128EEES8_NS7_ILi64EEEEEENS_10bfloat16_tEfNS_4arch4Sm80ELb1ELb0ELb1ELb0ELb1ELb0ELb0ELb0ELi2ELi4ELi4ELi4ELb0EEENS1_24CollectiveEpilogueBwdGQAISA_fSD_Li256ELb0ELb1EEENS1_25SingleTileBwdLPTSchedulerILb0ELi128ELb1EEEEEEEEEvNT_6ParamsE$_ZN4cute3eso3ESOILb1ELb0EJNS_6LayoutINS_5tupleIJNS3_IJNS_1CILi8EEENS4_ILi1EEEEEEEEENS3_IJNS3_IJS6_NS4_ILi0EEEEEEEEEEENS_10ViewEngineINS_8smem_ptrIPN7cutlass10bfloat16_tEEEEEEEC2ERKSC_RKSJ_)
        /*554c*/ 	.word	0x00000000


	//----- nvinfo : EIATTR_FRAME_SIZE
	.align		4
.L_3650:
        /*5550*/ 	.byte	0x04, 0x11
        /*5552*/ 	.short	(.L_3652 - .L_3651)
	.align		4
.L_3651:
        /*5554*/ 	.word	index@($_ZN7cutlass13device_kernelIN5flash19enable_sm80_to_sm89INS1_16FlashAttnBwdSm80INS1_25CollectiveMainloopBwdSm80ILi2ELi2EN4cute5tupleIJNS5_1CILi128EEES8_NS7_ILi64EEEEEENS_10bfloat16_tEfNS_4arch4Sm80ELb1ELb0ELb1ELb0ELb1ELb0ELb0ELb0ELi2ELi4ELi4ELi4ELb0EEENS1_24CollectiveEpilogueBwdGQAISA_fSD_Li256ELb0ELb1EEENS1_25SingleTileBwdLPTSchedulerILb0ELi128ELb1EEEEEEEEEvNT_6ParamsE$_ZN4cute3eso3ESOILb1ELb0EJNS_6LayoutINS_5tupleIJNS3_IJNS_1CILi8EEENS4_ILi1EEEEEEEEENS3_IJNS3_IJS6_NS4_ILi0EEEEEEEEEEENS_10ViewEngineINS_8gmem_ptrIPKN7cutlass10bfloat16_tEEEEEEEC2ERKSC_RKSK_)
        /*5558*/ 	.word	0x00000000


	//----- nvinfo : EIATTR_FRAME_SIZE
	.align		4
.L_3652:
        /*555c*/ 	.byte	0x04, 0x11
        /*555e*/ 	.short	(.L_3654 - .L_3653)
	.align		4
.L_3653:
        /*5560*/ 	.word	index@($_ZN7cutlass13device_kernelIN5flash19enable_sm80_to_sm89INS1_16FlashAttnBwdSm80INS1_25CollectiveMainloopBwdSm80ILi2ELi2EN4cute5tupleIJNS5_1CILi128EEES8_NS7_ILi64EEEEEENS_10bfloat16_tEfNS_4arch4Sm80ELb1ELb0ELb1ELb0ELb1ELb0ELb0ELb0ELi2ELi4ELi4ELi4ELb0EEENS1_24CollectiveEpilogueBwdGQAISA_fSD_Li256ELb0ELb1EEENS1_25SingleTileBwdLPTSchedulerILb0ELi128ELb1EEEEEEEEEvNT_6ParamsE$_ZN4cute3eso3ESOILb1ELb0EJNS_6LayoutINS_5tupleIJNS3_IJNS_1CILi4EEENS4_ILi1EEEEEES6_EEENS3_IJNS3_IJS6_NS4_ILi0EEEEEES9_EEEEEiEEC2ERKSC_RKi)
        /*5564*/ 	.word	0x00000000


	//----- nvinfo : EIATTR_FRAME_SIZE
	.align		4
.L_3654:
        /*5568*/ 	.byte	0x04, 0x11
        /*556a*/ 	.short	(.L_3656 - .L_3655)
	.align		4
.L_3655:
        /*556c*/ 	.word	index@($_ZN7cutlass13device_kernelIN5flash19enable_sm80_to_sm89INS1_16FlashAttnBwdSm80INS1_25CollectiveMainloopBwdSm80ILi2ELi2EN4cute5tupleIJNS5_1CILi128EEES8_NS7_ILi64EEEEEENS_10bfloat16_tEfNS_4arch4Sm80ELb1ELb0ELb1ELb0ELb1ELb0ELb0ELb0ELi2ELi4ELi4ELi4ELb0EEENS1_24CollectiveEpilogueBwdGQAISA_fSD_Li256ELb0ELb1EEENS1_25SingleTileBwdLPTSchedulerILb0ELi128ELb1EEEEEEEEEvNT_6ParamsE$_ZN4cute3eso3ESOILb1ELb0EJNS_6LayoutINS_5tupleIJNS3_IJNS_1CILi4EEENS4_ILi1EEEEEES6_EEENS3_IJNS3_IJS6_NS4_ILi0EEEEEES9_EEEEENS_10ViewEngineINS_8smem_ptrIPfEEEEEEC2ERKSC_RKSH_)
        /*5570*/ 	.word	0x00000000


	//----- nvinfo : EIATTR_FRAME_SIZE
	.align		4
.L_3656:
        /*5574*/ 	.byte	0x04, 0x11
        /*5576*/ 	.short	(.L_3658 - .L_3657)
	.align		4
.L_3657:
        /*5578*/ 	.word	index@($_ZN7cutlass13device_kernelIN5flash19enable_sm80_to_sm89INS1_16FlashAttnBwdSm80INS1_25CollectiveMainloopBwdSm80ILi2ELi2EN4cute5tupleIJNS5_1CILi128EEES8_NS7_ILi64EEEEEENS_10bfloat16_tEfNS_4arch4Sm80ELb1ELb0ELb1ELb0ELb1ELb0ELb0ELb0ELi2ELi4ELi4ELi4ELb0EEENS1_24CollectiveEpilogueBwdGQAISA_fSD_Li256ELb0ELb1EEENS1_25SingleTileBwdLPTSchedulerILb0ELi128ELb1EEEEEEEEEvNT_6ParamsE$_ZN4cute3eso3ESOILb1ELb0EJNS_6LayoutINS_5tupleIJNS3_IJNS_1CILi4EEENS4_ILi1EEEEEES6_EEENS3_IJNS3_IJS6_NS4_ILi0EEEEEES9_EEEEENS_10ViewEngineINS_8gmem_ptrIPKfEEEEEEC2ERKSC_RKSI_)
        /*557c*/ 	.word	0x00000000


	//----- nvinfo : EIATTR_FRAME_SIZE
	.align		4
.L_3658:
        /*5580*/ 	.byte	0x04, 0x11
        /*5582*/ 	.short	(.L_3660 - .L_3659)
	.align		4
.L_3659:
        /*5584*/ 	.word	index@($_ZN7cutlass13device_kernelIN5flash19enable_sm80_to_sm89INS1_16FlashAttnBwdSm80INS1_25CollectiveMainloopBwdSm80ILi2ELi2EN4cute5tupleIJNS5_1CILi128EEES8_NS7_ILi64EEEEEENS_10bfloat16_tEfNS_4arch4Sm80ELb1ELb0ELb1ELb0ELb1ELb0ELb0ELb0ELi2ELi4ELi4ELi4ELb0EEENS1_24CollectiveEpilogueBwdGQAISA_fSD_Li256ELb0ELb1EEENS1_25SingleTileBwdLPTSchedulerILb0ELi128ELb1EEEEEEEEEvNT_6ParamsE$_ZN4cute3eso3ESOILb1ELb0EJNS_6LayoutINS_5tupleIJNS3_IJNS_1CILi4EEENS4_ILi1EEEEEEEEENS3_IJNS3_IJS6_NS4_ILi0EEEEEEEEEEENS_10ViewEngineIPjEEEEC2ERKSC_RKSF_)
        /*5588*/ 	.word	0x00000000


	//----- nvinfo : EIATTR_FRAME_SIZE
	.align		4
.L_3660:
        /*558c*/ 	.byte	0x04, 0x11
        /*558e*/ 	.short	(.L_3662 - .L_3661)
	.align		4
.L_3661:
        /*5590*/ 	.word	index@($_ZN7cutlass13device_kernelIN5flash19enable_sm80_to_sm89INS1_16FlashAttnBwdSm80INS1_25CollectiveMainloopBwdSm80ILi2ELi2EN4cute5tupleIJNS5_1CILi128EEES8_NS7_ILi64EEEEEENS_10bfloat16_tEfNS_4arch4Sm80ELb1ELb0ELb1ELb0ELb1ELb0ELb0ELb0ELi2ELi4ELi4ELi4ELb0EEENS1_24CollectiveEpilogueBwdGQAISA_fSD_Li256ELb0ELb1EEENS1_25SingleTileBwdLPTSchedulerILb0ELi128ELb1EEEEEEEEEvNT_6ParamsE$_ZN4cute3eso3ESOILb1ELb0EJNS_6LayoutINS_5tupleIJNS3_IJNS_1CILi4EEENS4_ILi1EEEEEEEEENS3_IJNS3_IJS6_NS4_ILi0EEEEEEEEEEENS_10ViewEngineINS_8smem_ptrIPfEEEEEEC2ERKSC_RKSH_)
        /*5594*/ 	.word	0x00000000


	//----- nvinfo : EIATTR_FRAME_SIZE
	.align		4
.L_3662:
        /*5598*/ 	.byte	0x04, 0x11
        /*559a*/ 	.short	(.L_3664 - .L_3663)
	.align		4
.L_3663:
        /*559c*/ 	.word	index@($_ZN7cutlass13device_kernelIN5flash19enable_sm80_to_sm89INS1_16FlashAttnBwdSm80INS1_25CollectiveMainloopBwdSm80ILi2ELi2EN4cute5tupleIJNS5_1CILi128EEES8_NS7_ILi64EEEEEENS_10bfloat16_tEfNS_4arch4Sm80ELb1ELb0ELb1ELb0ELb1ELb0ELb0ELb0ELi2ELi4ELi4ELi4ELb0EEENS1_24CollectiveEpilogueBwdGQAISA_fSD_Li256ELb0ELb1EEENS1_25SingleTileBwdLPTSchedulerILb0ELi128ELb1EEEEEEEEEvNT_6ParamsE$_ZN4cute3eso3ESOILb1ELb0EJNS_6LayoutINS_5tupleIJNS3_IJNS_1CILi4EEENS4_ILi1EEEEEEEEENS3_IJNS3_IJS6_NS4_ILi0EEEEEEEEEEENS_10ViewEngineINS_8gmem_ptrIPKfEEEEEEC2ERKSC_RKSI_)
        /*55a0*/ 	.word	0x00000000


	//----- nvinfo : EIATTR_FRAME_SIZE
	.align		4
.L_3664:
        /*55a4*/ 	.byte	0x04, 0x11
        /*55a6*/ 	.short	(.L_3666 - .L_3665)
	.align		4
.L_3665:
        /*55a8*/ 	.word	index@($_ZN7cutlass13device_kernelIN5flash19enable_sm80_to_sm89INS1_16FlashAttnBwdSm80INS1_25CollectiveMainloopBwdSm80ILi2ELi2EN4cute5tupleIJNS5_1CILi128EEES8_NS7_ILi64EEEEEENS_10bfloat16_tEfNS_4arch4Sm80ELb1ELb0ELb1ELb0ELb1ELb0ELb0ELb0ELi2ELi4ELi4ELi4ELb0EEENS1_24CollectiveEpilogueBwdGQAISA_fSD_Li256ELb0ELb1EEENS1_25SingleTileBwdLPTSchedulerILb0ELi128ELb1EEEEEEEEEvNT_6ParamsE$_ZN4cute3eso3ESOILb1ELb0EJNS_6LayoutINS_5tupleIJNS3_IJNS_1CILi2EEES5_S5_EEES5_EEENS3_IJNS3_IJNS4_ILi1EEES5_NS4_ILi4EEEEEENS4_ILi8EEEEEEEEiEEC2ERKSD_RKi)
        /*55ac*/ 	.word	0x00000000


	//----- nvinfo : EIATTR_FRAME_SIZE
	.align		4
.L_3666:
        /*55b0*/ 	.byte	0x04, 0x11
        /*55b2*/ 	.short	(.L_3668 - .L_3667)
	.align		4
.L_3667:
        /*55b4*/ 	.word	index@($_ZN7cutlass13device_kernelIN5flash19enable_sm80_to_sm89INS1_16FlashAttnBwdSm80INS1_25CollectiveMainloopBwdSm80ILi2ELi2EN4cute5tupleIJNS5_1CILi128EEES8_NS7_ILi64EEEEEENS_10bfloat16_tEfNS_4arch4Sm80ELb1ELb0ELb1ELb0ELb1ELb0ELb0ELb0ELi2ELi4ELi4ELi4ELb0EEENS1_24CollectiveEpilogueBwdGQAISA_fSD_Li256ELb0ELb1EEENS1_25SingleTileBwdLPTSchedulerILb0ELi128ELb1EEEEEEEEEvNT_6ParamsE$_ZN4cute3eso3ESOILb1ELb0EJNS_6LayoutINS_5tupleIJNS3_IJNS_1CILi2EEES5_S5_EEES5_EEENS3_IJNS3_IJNS4_ILi1EEES5_NS4_ILi4EEEEEENS4_ILi8EEEEEEEENS_10ViewEngineIPN7cutlass10bfloat16_tEEEEEC2ERKSD_RKSI_)
        /*55b8*/ 	.word	0x00000000


	//----- nvinfo : EIATTR_FRAME_SIZE
	.align		4
.L_3668:
        /*55bc*/ 	.byte	0x04, 0x11
        /*55be*/ 	.short	(.L_3670 - .L_3669)
	.align		4
.L_3669:
        /*55c0*/ 	.word	index@($_ZN7cutlass13device_kernelIN5flash19enable_sm80_to_sm89INS1_16FlashAttnBwdSm80INS1_25CollectiveMainloopBwdSm80ILi2ELi2EN4cute5tupleIJNS5_1CILi128EEES8_NS7_ILi64EEEEEENS_10bfloat16_tEfNS_4arch4Sm80ELb1ELb0ELb1ELb0ELb1ELb0ELb0ELb0ELi2ELi4ELi4ELi4ELb0EEENS1_24CollectiveEpilogueBwdGQAISA_fSD_Li256ELb0ELb1EEENS1_25SingleTileBwdLPTSchedulerILb0ELi128ELb1EEEEEEEEEvNT_6ParamsE$_ZN4cute3eso3ESOILb1ELb0EJNS_6LayoutINS_5tupleIJNS3_IJNS_1CILi2EEES5_S5_EEES5_EEENS3_IJNS3_IJNS4_ILi1EEES5_NS4_ILi4EEEEEENS4_ILi64EEEEEEEEiEEC2ERKSD_RKi)
        /*55c4*/ 	.word	0x00000000


	//----- nvinfo : EIATTR_FRAME_SIZE
	.align		4
.L_3670:
        /*55c8*/ 	.byte	0x04, 0x11
        /*55ca*/ 	.short	(.L_3672 - .L_3671)
	.align		4
.L_3671:
        /*55cc*/ 	.word	index@($_ZN7cutlass13device_kernelIN5flash19enable_sm80_to_sm89INS1_16FlashAttnBwdSm80INS1_25CollectiveMainloopBwdSm80ILi2ELi2EN4cute5tupleIJNS5_1CILi128EEES8_NS7_ILi64EEEEEENS_10bfloat16_tEfNS_4arch4Sm80ELb1ELb0ELb1ELb0ELb1ELb0ELb0ELb0ELi2ELi4ELi4ELi4ELb0EEENS1_24CollectiveEpilogueBwdGQAISA_fSD_Li256ELb0ELb1EEENS1_25SingleTileBwdLPTSchedulerILb0ELi128ELb1EEEEEEEEEvNT_6ParamsE$_ZN4cute3eso3ESOILb1ELb0EJNS_6LayoutINS_5tupleIJNS3_IJNS_1CILi2EEES5_S5_EEES5_EEENS3_IJNS3_IJNS4_ILi1EEES5_NS4_ILi4EEEEEENS4_ILi64EEEEEEEENS_10ViewEngineIPN7cutlass10bfloat16_tEEEEEC2ERKSD_RKSI_)
        /*55d0*/ 	.word	0x00000000


	//----- nvinfo : EIATTR_FRAME_SIZE
	.align		4
.L_3672:
        /*55d4*/ 	.byte	0x04, 0x11
        /*55d6*/ 	.short	(.L_3674 - .L_3673)
	.align		4
.L_3673:
        /*55d8*/ 	.word	index@($_ZN7cutlass13device_kernelIN5flash19enable_sm80_to_sm89INS1_16FlashAttnBwdSm80INS1_25CollectiveMainloopBwdSm80ILi2ELi2EN4cute5tupleIJNS5_1CILi128EEES8_NS7_ILi64EEEEEENS_10bfloat16_tEfNS_4arch4Sm80ELb1ELb0ELb1ELb0ELb1ELb0ELb0ELb0ELi2ELi4ELi4ELi4ELb0EEENS1_24CollectiveEpilogueBwdGQAISA_fSD_Li256ELb0ELb1EEENS1_25SingleTileBwdLPTSchedulerILb0ELi128ELb1EEEEEEEEEvNT_6ParamsE$_ZN4cute3eso3ESOILb1ELb0EJNS_6LayoutINS_5tupleIJNS3_IJNS_1CILi2EEES5_S5_EEEEEENS3_IJNS3_IJNS4_ILi1EEES5_NS4_ILi4EEEEEEEEEEEiEEC2ERKSC_RKi)
        /*55dc*/ 	.word	0x00000000


	//----- nvinfo : EIATTR_FRAME_SIZE
	.align		4
.L_3674:
        /*55e0*/ 	.byte	0x04, 0x11
        /*55e2*/ 	.short	(.L_3676 - .L_3675)
	.align		4
.L_3675:
        /*55e4*/ 	.word	index@($_ZN7cutlass13device_kernelIN5flash19enable_sm80_to_sm89INS1_16FlashAttnBwdSm80INS1_25CollectiveMainloopBwdSm80ILi2ELi2EN4cute5tupleIJNS5_1CILi128EEES8_NS7_ILi64EEEEEENS_10bfloat16_tEfNS_4arch4Sm80ELb1ELb0ELb1ELb0ELb1ELb0ELb0ELb0ELi2ELi4ELi4ELi4ELb0EEENS1_24CollectiveEpilogueBwdGQAISA_fSD_Li256ELb0ELb1EEENS1_25SingleTileBwdLPTSchedulerILb0ELi128ELb1EEEEEEEEEvNT_6ParamsE$_ZN4cute3eso3ESOILb1ELb0EJNS_6LayoutINS_5tupleIJNS3_IJNS_1CILi2EEES5_S5_EEEEEENS3_IJNS3_IJNS4_ILi1EEES5_NS4_ILi4EEEEEEEEEEENS_10ViewEngineIPN7cutlass10bfloat16_tEEEEEC2ERKSC_RKSH_)
        /*55e8*/ 	.word	0x00000000


	//----- nvinfo : EIATTR_FRAME_SIZE
	.align		4
.L_3676:
        /*55ec*/ 	.byte	0x04, 0x11
        /*55ee*/ 	.short	(.L_3678 - .L_3677)
	.align		4
.L_3677:
        /*55f0*/ 	.word	index@($_ZN7cutlass13device_kernelIN5flash19enable_sm80_to_sm89INS1_16FlashAttnBwdSm80INS1_25CollectiveMainloopBwdSm80ILi2ELi2EN4cute5tupleIJNS5_1CILi128EEES8_NS7_ILi64EEEEEENS_10bfloat16_tEfNS_4arch4Sm80ELb1ELb0ELb1ELb0ELb1ELb0ELb0ELb0ELi2ELi4ELi4ELi4ELb0EEENS1_24CollectiveEpilogueBwdGQAISA_fSD_Li256ELb0ELb1EEENS1_25SingleTileBwdLPTSchedulerILb0ELi128ELb1EEEEEEEEEvNT_6ParamsE$_ZN4cute3eso3ESOILb1ELb0EJNS_6LayoutINS_5tupleIJNS3_IJNS_1CILi2EEES5_EEES6_EEENS3_IJNS3_IJNS4_ILi1EEES5_EEENS3_IJNS4_ILi32EEENS4_ILi64EEEEEEEEEEEiEEC2ERKSE_RKi)
        /*55f4*/ 	.word	0x00000000


	//----- nvinfo : EIATTR_FRAME_SIZE
	.align		4
.L_3678:
        /*55f8*/ 	.byte	0x04, 0x11
        /*55fa*/ 	.short	(.L_3680 - .L_3679)
	.align		4
.L_3679:
        /*55fc*/ 	.word	index@($_ZN7cutlass13device_kernelIN5flash19enable_sm80_to_sm89INS1_16FlashAttnBwdSm80INS1_25CollectiveMainloopBwdSm80ILi2ELi2EN4cute5tupleIJNS5_1CILi128EEES8_NS7_ILi64EEEEEENS_10bfloat16_tEfNS_4arch4Sm80ELb1ELb0ELb1ELb0ELb1ELb0ELb0ELb0ELi2ELi4ELi4ELi4ELb0EEENS1_24CollectiveEpilogueBwdGQAISA_fSD_Li256ELb0ELb1EEENS1_25SingleTileBwdLPTSchedulerILb0ELi128ELb1EEEEEEEEEvNT_6ParamsE$_ZN4cute3eso3ESOILb1ELb0EJNS_6LayoutINS_5tupleIJNS3_IJNS_1CILi2EEES5_EEES6_EEENS3_IJNS3_IJNS4_ILi1EEES5_EEENS3_IJNS4_ILi32EEENS4_ILi64EEEEEEEEEEENS_10ViewEngineIPN7cutlass10bfloat16_tEEEEEC2ERKSE_RKSJ_)
        /*5600*/ 	.word	0x00000000


	//----- nvinfo : EIATTR_FRAME_SIZE
	.align		4
.L_3680:
        /*5604*/ 	.byte	0x04, 0x11
        /*5606*/ 	.short	(.L_3682 - .L_3681)
	.align		4
.L_3681:
        /*5608*/ 	.word	index@($_ZN7cutlass13device_kernelIN5flash19enable_sm80_to_sm89INS1_16FlashAttnBwdSm80INS1_25CollectiveMainloopBwdSm80ILi2ELi2EN4cute5tupleIJNS5_1CILi128EEES8_NS7_ILi64EEEEEENS_10bfloat16_tEfNS_4arch4Sm80ELb1ELb0ELb1ELb0ELb1ELb0ELb0ELb0ELi2ELi4ELi4ELi4ELb0EEENS1_24CollectiveEpilogueBwdGQAISA_fSD_Li256ELb0ELb1EEENS1_25SingleTileBwdLPTSchedulerILb0ELi128ELb1EEEEEEEEEvNT_6ParamsE$_ZN4cute3eso3ESOILb1ELb0EJNS_6LayoutINS_5tupleIJNS3_IJNS_1CILi2EEES5_EEES5_NS4_ILi8EEEEEENS3_IJNS3_IJNS_11ScaledBasisINS4_ILi1EEEJLi1EEEENS9_IS7_JLi0EEEEEEENS9_INS4_ILi64EEEJLi0EEEENS9_INS4_ILi16EEEJLi1EEEEEEEEENS_15ArithmeticTupleIJiiEEEEEC2ERKSJ_RKSL_)
        /*560c*/ 	.word	0x00000000


	//----- nvinfo : EIATTR_FRAME_SIZE
	.align		4
.L_3682:
        /*5610*/ 	.byte	0x04, 0x11
        /*5612*/ 	.short	(.L_3684 - .L_3683)
	.align		4
.L_3683:
        /*5614*/ 	.word	index@($_ZN7cutlass13device_kernelIN5flash19enable_sm80_to_sm89INS1_16FlashAttnBwdSm80INS1_25CollectiveMainloopBwdSm80ILi2ELi2EN4cute5tupleIJNS5_1CILi128EEES8_NS7_ILi64EEEEEENS_10bfloat16_tEfNS_4arch4Sm80ELb1ELb0ELb1ELb0ELb1ELb0ELb0ELb0ELi2ELi4ELi4ELi4ELb0EEENS1_24CollectiveEpilogueBwdGQAISA_fSD_Li256ELb0ELb1EEENS1_25SingleTileBwdLPTSchedulerILb0ELi128ELb1EEEEEEEEEvNT_6ParamsE$_ZN4cute3eso3ESOILb1ELb0EJNS_6LayoutINS_5tupleIJNS3_IJNS_1CILi2EEES5_EEES5_NS4_ILi8EEEEEENS3_IJNS3_IJNS_11ScaledBasisINS4_ILi1EEEJLi1EEEENS9_IS7_JLi0EEEEEEENS9_INS4_ILi64EEEJLi0EEEENS9_INS4_ILi16EEEJLi1EEEEEEEEENS_10ViewEngineINS_23ArithmeticTupleIteratorINS_15ArithmeticTupleIJiiEEEEEEEEEC2ERKSJ_RKSP_)
        /*5618*/ 	.word	0x00000000


	//----- nvinfo : EIATTR_FRAME_SIZE
	.align		4
.L_3684:
        /*561c*/ 	.byte	0x04, 0x11
        /*561e*/ 	.short	(.L_3686 - .L_3685)
	.align		4
.L_3685:
        /*5620*/ 	.word	index@($_ZN7cutlass13device_kernelIN5flash19enable_sm80_to_sm89INS1_16FlashAttnBwdSm80INS1_25CollectiveMainloopBwdSm80ILi2ELi2EN4cute5tupleIJNS5_1CILi128EEES8_NS7_ILi64EEEEEENS_10bfloat16_tEfNS_4arch4Sm80ELb1ELb0ELb1ELb0ELb1ELb0ELb0ELb0ELi2ELi4ELi4ELi4ELb0EEENS1_24CollectiveEpilogueBwdGQAISA_fSD_Li256ELb0ELb1EEENS1_25SingleTileBwdLPTSchedulerILb0ELi128ELb1EEEEEEEEEvNT_6ParamsE$_ZN4cute3eso3ESOILb1ELb0EJNS_6LayoutINS_5tupleIJNS3_IJNS_1CILi2EEES5_EEENS4_ILi8EEEEEENS3_IJNS3_IJNS4_ILi1EEES5_EEENS4_ILi4EEEEEEEEiEEC2ERKSD_RKi)
        /*5624*/ 	.word	0x00000000


	//----- nvinfo : EIATTR_FRAME_SIZE
	.align		4
.L_3686:
        /*5628*/ 	.byte	0x04, 0x11
        /*562a*/ 	.short	(.L_3688 - .L_3687)
	.align		4
.L_3687:
        /*562c*/ 	.word	index@($_ZN7cutlass13device_kernelIN5flash19enable_sm80_to_sm89INS1_16FlashAttnBwdSm80INS1_25CollectiveMainloopBwdSm80ILi2ELi2EN4cute5tupleIJNS5_1CILi128EEES8_NS7_ILi64EEEEEENS_10bfloat16_tEfNS_4arch4Sm80ELb1ELb0ELb1ELb0ELb1ELb0ELb0ELb0ELi2ELi4ELi4ELi4ELb0EEENS1_24CollectiveEpilogueBwdGQAISA_fSD_Li256ELb0ELb1EEENS1_25SingleTileBwdLPTSchedulerILb0ELi128ELb1EEEEEEEEEvNT_6ParamsE$_ZN4cute3eso3ESOILb1ELb0EJNS_6LayoutINS_5tupleIJNS3_IJNS_1CILi2EEES5_EEENS4_ILi8EEEEEENS3_IJNS3_IJNS4_ILi1EEES5_EEENS4_ILi4EEEEEEEENS_10ViewEngineIPN7cutlass10bfloat16_tEEEEEC2ERKSD_RKSI_)
        /*5630*/ 	.word	0x00000000


	//----- nvinfo : EIATTR_FRAME_SIZE
	.align		4
.L_3688:
        /*5634*/ 	.byte	0x04, 0x11
        /*5636*/ 	.short	(.L_3690 - .L_3689)
	.align		4
.L_3689:
        /*5638*/ 	.word	index@($_ZN7cutlass13device_kernelIN5flash19enable_sm80_to_sm89INS1_16FlashAttnBwdSm80INS1_25CollectiveMainloopBwdSm80ILi2ELi2EN4cute5tupleIJNS5_1CILi128EEES8_NS7_ILi64EEEEEENS_10bfloat16_tEfNS_4arch4Sm80ELb1ELb0ELb1ELb0ELb1ELb0ELb0ELb0ELi2ELi4ELi4ELi4ELb0EEENS1_24CollectiveEpilogueBwdGQAISA_fSD_Li256ELb0ELb1EEENS1_25SingleTileBwdLPTSchedulerILb0ELi128ELb1EEEEEEEEEvNT_6ParamsE$_ZN4cute3eso3ESOILb1ELb0EJNS_6LayoutINS_5tupleIJNS3_IJNS_1CILi2EEES5_EEENS3_IJS5_NS4_ILi8EEEEEEEEENS3_IJNS3_IJS5_NS4_ILi4EEEEEENS3_IJNS4_ILi1EEES7_EEEEEEEENS_10ViewEngineIPfEEEEC2ERKSF_RKSI_)
        /*563c*/ 	.word	0x00000000


	//----- nvinfo : EIATTR_FRAME_SIZE
	.align		4
.L_3690:
        /*5640*/ 	.byte	0x04, 0x11
        /*5642*/ 	.short	(.L_3692 - .L_3691)
	.align		4
.L_3691:
        /*5644*/ 	.word	index@($_ZN7cutlass13device_kernelIN5flash19enable_sm80_to_sm89INS1_16FlashAttnBwdSm80INS1_25CollectiveMainloopBwdSm80ILi2ELi2EN4cute5tupleIJNS5_1CILi128EEES8_NS7_ILi64EEEEEENS_10bfloat16_tEfNS_4arch4Sm80ELb1ELb0ELb1ELb0ELb1ELb0ELb0ELb0ELi2ELi4ELi4ELi4ELb0EEENS1_24CollectiveEpilogueBwdGQAISA_fSD_Li256ELb0ELb1EEENS1_25SingleTileBwdLPTSchedulerILb0ELi128ELb1EEEEEEEEEvNT_6ParamsE$_ZN4cute3eso3ESOILb1ELb0EJNS_6LayoutINS_5tupleIJNS3_IJNS_1CILi2EEES5_EEENS3_IJS5_NS4_ILi8EEEEEEEEENS3_IJNS3_IJNS_11ScaledBasisIS7_JLi0EEEENSA_INS4_ILi64EEEJLi0EEEEEEENS3_IJNSA_INS4_ILi1EEEJLi1EEEENSA_INS4_ILi16EEEJLi1EEEEEEEEEEEENS_10ViewEngineINS_23ArithmeticTupleIteratorINS_15ArithmeticTupleIJiiEEEEEEEEEC2ERKSL_RKSR_)
        /*5648*/ 	.word	0x00000000


	//----- nvinfo : EIATTR_FRAME_SIZE
	.align		4
.L_3692:
        /*564c*/ 	.byte	0x04, 0x11
        /*564e*/ 	.short	(.L_3694 - .L_3693)
	.align		4
.L_3693:
        /*5650*/ 	.word	index@($_ZN7cutlass13device_kernelIN5flash19enable_sm80_to_sm89INS1_16FlashAttnBwdSm80INS1_25CollectiveMainloopBwdSm80ILi2ELi2EN4cute5tupleIJNS5_1CILi128EEES8_NS7_ILi64EEEEEENS_10bfloat16_tEfNS_4arch4Sm80ELb1ELb0ELb1ELb0ELb1ELb0ELb0ELb0ELi2ELi4ELi4ELi4ELb0EEENS1_24CollectiveEpilogueBwdGQAISA_fSD_Li256ELb0ELb1EEENS1_25SingleTileBwdLPTSchedulerILb0ELi128ELb1EEEEEEEEEvNT_6ParamsE$_ZN4cute3eso3ESOILb1ELb0EJNS_6LayoutINS_5tupleIJNS3_IJNS_1CILi2EEES5_EEENS3_IJS5_NS4_ILi8EEEEEEEEENS3_IJNS3_IJNS_11ScaledBasisIS7_JLi0EEEENSA_INS4_ILi64EEEJLi0EEEEEEENS3_IJNSA_INS4_ILi1EEEJLi1EEEENSA_INS4_ILi16EEEJLi1EEEEEEEEEEEENS_10ViewEngineINS_23ArithmeticTupleIteratorINS_15ArithmeticTupleIJNS4_ILi0EEESP_EEEEEEEEEC2ERKSL_RKSS_)
        /*5654*/ 	.word	0x00000000


	//----- nvinfo : EIATTR_FRAME_SIZE
	.align		4
.L_3694:
        /*5658*/ 	.byte	0x04, 0x11
        /*565a*/ 	.short	(.L_3696 - .L_3695)
	.align		4
.L_3695:
        /*565c*/ 	.word	index@($_ZN7cutlass13device_kernelIN5flash19enable_sm80_to_sm89INS1_16FlashAttnBwdSm80INS1_25CollectiveMainloopBwdSm80ILi2ELi2EN4cute5tupleIJNS5_1CILi128EEES8_NS7_ILi64EEEEEENS_10bfloat16_tEfNS_4arch4Sm80ELb1ELb0ELb1ELb0ELb1ELb0ELb0ELb0ELi2ELi4ELi4ELi4ELb0EEENS1_24CollectiveEpilogueBwdGQAISA_fSD_Li256ELb0ELb1EEENS1_25SingleTileBwdLPTSchedulerILb0ELi128ELb1EEEEEEEEEvNT_6ParamsE$_ZN4cute3eso3ESOILb1ELb0EJNS_6LayoutINS_5tupleIJNS3_IJNS_1CILi2EEES5_EEEEEENS3_IJNS3_IJNS4_ILi8EEENS4_ILi64EEEEEEEEEEEiEEC2ERKSC_RKi)
        /*5660*/ 	.word	0x00000000


	//----- nvinfo : EIATTR_FRAME_SIZE
	.align		4
.L_3696:
        /*5664*/ 	.byte	0x04, 0x11
        /*5666*/ 	.short	(.L_3698 - .L_3697)
	.align		4
.L_3697:
        /*5668*/ 	.word	index@($_ZN7cutlass13device_kernelIN5flash19enable_sm80_to_sm89INS1_16FlashAttnBwdSm80INS1_25CollectiveMainloopBwdSm80ILi2ELi2EN4cute5tupleIJNS5_1CILi128EEES8_NS7_ILi64EEEEEENS_10bfloat16_tEfNS_4arch4Sm80ELb1ELb0ELb1ELb0ELb1ELb0ELb0ELb0ELi2ELi4ELi4ELi4ELb0EEENS1_24CollectiveEpilogueBwdGQAISA_fSD_Li256ELb0ELb1EEENS1_25SingleTileBwdLPTSchedulerILb0ELi128ELb1EEEEEEEEEvNT_6ParamsE$_ZN4cute3eso3ESOILb1ELb0EJNS_6LayoutINS_5tupleIJNS3_IJNS_1CILi2EEES5_EEEEEENS3_IJNS3_IJNS4_ILi8EEENS4_ILi64EEEEEEEEEEENS_10ViewEngineINS_8smem_ptrIPfEEEEEEC2ERKSC_RKSH_)
        /*566c*/ 	.word	0x00000000


	//----- nvinfo : EIATTR_FRAME_SIZE
	.align		4
.L_3698:
        /*5670*/ 	.byte	0x04, 0x11
        /*5672*/ 	.short	(.L_3700 - .L_3699)
	.align		4
.L_3699:
        /*5674*/ 	.word	index@($_ZN7cutlass13device_kernelIN5flash19enable_sm80_to_sm89INS1_16FlashAttnBwdSm80INS1_25CollectiveMainloopBwdSm80ILi2ELi2EN4cute5tupleIJNS5_1CILi128EEES8_NS7_ILi64EEEEEENS_10bfloat16_tEfNS_4arch4Sm80ELb1ELb0ELb1ELb0ELb1ELb0ELb0ELb0ELi2ELi4ELi4ELi4ELb0EEENS1_24CollectiveEpilogueBwdGQAISA_fSD_Li256ELb0ELb1EEENS1_25SingleTileBwdLPTSchedulerILb0ELi128ELb1EEEEEEEEEvNT_6ParamsE$_ZN4cute3eso3ESOILb1ELb0EJNS_6LayoutINS_5tupleIJNS3_IJNS_1CILi2EEES5_EEEEEENS3_IJNS3_IJNS4_ILi1EEES5_EEEEEEEEiEEC2ERKSB_RKi)
        /*5678*/ 	.word	0x00000000


	//----- nvinfo : EIATTR_FRAME_SIZE
	.align		4
.L_3700:
        /*567c*/ 	.byte	0x04, 0x11
        /*567e*/ 	.short	(.L_3702 - .L_3701)
	.align		4
.L_3701:
        /*5680*/ 	.word	index@($_ZN7cutlass13device_kernelIN5flash19enable_sm80_to_sm89INS1_16FlashAttnBwdSm80INS1_25CollectiveMainloopBwdSm80ILi2ELi2EN4cute5tupleIJNS5_1CILi128EEES8_NS7_ILi64EEEEEENS_10bfloat16_tEfNS_4arch4Sm80ELb1ELb0ELb1ELb0ELb1ELb0ELb0ELb0ELi2ELi4ELi4ELi4ELb0EEENS1_24CollectiveEpilogueBwdGQAISA_fSD_Li256ELb0ELb1EEENS1_25SingleTileBwdLPTSchedulerILb0ELi128ELb1EEEEEEEEEvNT_6ParamsE$_ZN4cute3eso3ESOILb1ELb0EJNS_6LayoutINS_5tupleIJNS3_IJNS_1CILi2EEES5_EEEEEENS3_IJNS3_IJNS4_ILi1EEES5_EEEEEEEENS_10ViewEngineIPfEEEEC2ERKSB_RKSE_)
        /*5684*/ 	.word	0x00000000


	//----- nvinfo : EIATTR_FRAME_SIZE
	.align		4
.L_3702:
        /*5688*/ 	.byte	0x04, 0x11
        /*568a*/ 	.short	(.L_3704 - .L_3703)
	.align		4
.L_3703:
        /*568c*/ 	.word	index@($_ZN7cutlass13device_kernelIN5flash19enable_sm80_to_sm89INS1_16FlashAttnBwdSm80INS1_25CollectiveMainloopBwdSm80ILi2ELi2EN4cute5tupleIJNS5_1CILi128EEES8_NS7_ILi64EEEEEENS_10bfloat16_tEfNS_4arch4Sm80ELb1ELb0ELb1ELb0ELb1ELb0ELb0ELb0ELi2ELi4ELi4ELi4ELb0EEENS1_24CollectiveEpilogueBwdGQAISA_fSD_Li256ELb0ELb1EEENS1_25SingleTileBwdLPTSchedulerILb0ELi128ELb1EEEEEEEEEvNT_6ParamsE$_ZN4cute3eso3ESOILb1ELb0EJNS_6LayoutINS_5tupleIJNS3_IJNS_1CILi2EEES5_EEEEEENS3_IJNS3_IJNS4_ILi1EEES5_EEEEEEEENS_10ViewEngineIPN7cutlass10bfloat16_tEEEEEC2ERKSB_RKSG_)
        /*5690*/ 	.word	0x00000000


	//----- nvinfo : EIATTR_FRAME_SIZE
	.align		4
.L_3704:
        /*5694*/ 	.byte	0x04, 0x11
        /*5696*/ 	.short	(.L_3706 - .L_3705)
	.align		4
.L_3705:
        /*5698*/ 	.word	index@($_ZN7cutlass13device_kernelIN5flash19enable_sm80_to_sm89INS1_16FlashAttnBwdSm80INS1_25CollectiveMainloopBwdSm80ILi2ELi2EN4cute5tupleIJNS5_1CILi128EEES8_NS7_ILi64EEEEEENS_10bfloat16_tEfNS_4arch4Sm80ELb1ELb0ELb1ELb0ELb1ELb0ELb0ELb0ELi2ELi4ELi4ELi4ELb0EEENS1_24CollectiveEpilogueBwdGQAISA_fSD_Li256ELb0ELb1EEENS1_25SingleTileBwdLPTSchedulerILb0ELi128ELb1EEEEEEEEEvNT_6ParamsE$_ZN4cute3eso3ESOILb1ELb0EJNS_6LayoutINS_5tupleIJNS3_IJNS_1CILi2EEES5_EEEEEENS3_IJNS3_IJNS4_ILi1EEES5_EEEEEEEENS_10ViewEngineIPKfEEEEC2ERKSB_RKSF_)
        /*569c*/ 	.word	0x00000000


	//----- nvinfo : EIATTR_FRAME_SIZE
	.align		4
.L_3706:
        /*56a0*/ 	.byte	0x04, 0x11
        /*56a2*/ 	.short	(.L_3708 - .L_3707)
	.align		4
.L_3707:
        /*56a4*/ 	.word	index@($_ZN7cutlass13device_kernelIN5flash19enable_sm80_to_sm89INS1_16FlashAttnBwdSm80INS1_25CollectiveMainloopBwdSm80ILi2ELi2EN4cute5tupleIJNS5_1CILi128EEES8_NS7_ILi64EEEEEENS_10bfloat16_tEfNS_4arch4Sm80ELb1ELb0ELb1ELb0ELb1ELb0ELb0ELb0ELi2ELi4ELi4ELi4ELb0EEENS1_24CollectiveEpilogueBwdGQAISA_fSD_Li256ELb0ELb1EEENS1_25SingleTileBwdLPTSchedulerILb0ELi128ELb1EEEEEEEEEvNT_6ParamsE$_ZN4cute3eso3ESOILb1ELb0EJNS_6LayoutINS_5tupleIJNS3_IJNS_1CILi1EEES5_EEENS4_ILi32EEEEEENS3_IJNS3_IJNS4_ILi0EEES9_EEENS4_ILi256EEEEEEEEiEEC2ERKSD_RKi)
        /*56a8*/ 	.word	0x00000000


	//----- nvinfo : EIATTR_FRAME_SIZE
	.align		4
.L_3708:
        /*56ac*/ 	.byte	0x04, 0x11
        /*56ae*/ 	.short	(.L_3710 - .L_3709)
	.align		4
.L_3709:
        /*56b0*/ 	.word	index@($_ZN7cutlass13device_kernelIN5flash19enable_sm80_to_sm89INS1_16FlashAttnBwdSm80INS1_25CollectiveMainloopBwdSm80ILi2ELi2EN4cute5tupleIJNS5_1CILi128EEES8_NS7_ILi64EEEEEENS_10bfloat16_tEfNS_4arch4Sm80ELb1ELb0ELb1ELb0ELb1ELb0ELb0ELb0ELi2ELi4ELi4ELi4ELb0EEENS1_24CollectiveEpilogueBwdGQAISA_fSD_Li256ELb0ELb1EEENS1_25SingleTileBwdLPTSchedulerILb0ELi128ELb1EEEEEEEEEvNT_6ParamsE$_ZN4cute3eso3ESOILb1ELb0EJNS_6LayoutINS_5tupleIJNS3_IJNS_1CILi1EEES5_EEENS4_ILi32EEEEEENS3_IJNS3_IJNS4_ILi0EEES9_EEENS4_ILi256EEEEEEEENS_10ViewEngineINS_8gmem_ptrIPfEEEEEEC2ERKSD_RKSI_)
        /*56b4*/ 	.word	0x00000000


	//----- nvinfo : EIATTR_FRAME_SIZE
	.align		4
.L_3710:
        /*56b8*/ 	.byte	0x04, 0x11
        /*56ba*/ 	.short	(.L_3712 - .L_3711)
	.align		4
.L_3711:
        /*56bc*/ 	.word	index@($_ZN7cutlass13device_kernelIN5flash19enable_sm80_to_sm89INS1_16FlashAttnBwdSm80INS1_25CollectiveMainloopBwdSm80ILi2ELi2EN4cute5tupleIJNS5_1CILi128EEES8_NS7_ILi64EEEEEENS_10bfloat16_tEfNS_4arch4Sm80ELb1ELb0ELb1ELb0ELb1ELb0ELb0ELb0ELi2ELi4ELi4ELi4ELb0EEENS1_24CollectiveEpilogueBwdGQAISA_fSD_Li256ELb0ELb1EEENS1_25SingleTileBwdLPTSchedulerILb0ELi128ELb1EEEEEEEEEvNT_6ParamsE$_ZN4cute3eso3ESOILb1ELb0EJNS_6LayoutINS_5tupleIJNS3_IJNS_1CILi1EEES5_EEEEEENS3_IJNS3_IJS5_NS4_ILi0EEEEEEEEEEENS_10ViewEngineINS_8smem_ptrIPN7cutlass9uint128_tEEEEEEEC2ERKSB_RKSI_)
        /*56c0*/ 	.word	0x00000000


	//----- nvinfo : EIATTR_FRAME_SIZE
	.align		4
.L_3712:
        /*56c4*/ 	.byte	0x04, 0x11
        /*56c6*/ 	.short	(.L_3714 - .L_3713)
	.align		4
.L_3713:
        /*56c8*/ 	.word	index@($_ZN7cutlass13device_kernelIN5flash19enable_sm80_to_sm89INS1_16FlashAttnBwdSm80INS1_25CollectiveMainloopBwdSm80ILi2ELi2EN4cute5tupleIJNS5_1CILi128EEES8_NS7_ILi64EEEEEENS_10bfloat16_tEfNS_4arch4Sm80ELb1ELb0ELb1ELb0ELb1ELb0ELb0ELb0ELi2ELi4ELi4ELi4ELb0EEENS1_24CollectiveEpilogueBwdGQAISA_fSD_Li256ELb0ELb1EEENS1_25SingleTileBwdLPTSchedulerILb0ELi128ELb1EEEEEEEEEvNT_6ParamsE$_ZN4cute3eso3ESOILb1ELb0EJNS_6LayoutINS_5tupleIJNS3_IJNS_1CILi1EEES5_EEEEEENS3_IJNS3_IJS5_NS4_ILi0EEEEEEEEEEENS_10ViewEngineINS_8gmem_ptrIPKN7cutlass9uint128_tEEEEEEEC2ERKSB_RKSJ_)
        /*56cc*/ 	.word	0x00000000


	//----- nvinfo : EIATTR_FRAME_SIZE
	.align		4
.L_3714:
        /*56d0*/ 	.byte	0x04, 0x11
        /*56d2*/ 	.short	(.L_3716 - .L_3715)
	.align		4
.L_3715:
        /*56d4*/ 	.word	index@($_ZN7cutlass13device_kernelIN5flash19enable_sm80_to_sm89INS1_16FlashAttnBwdSm80INS1_25CollectiveMainloopBwdSm80ILi2ELi2EN4cute5tupleIJNS5_1CILi128EEES8_NS7_ILi64EEEEEENS_10bfloat16_tEfNS_4arch4Sm80ELb1ELb0ELb1ELb0ELb1ELb0ELb0ELb0ELi2ELi4ELi4ELi4ELb0EEENS1_24CollectiveEpilogueBwdGQAISA_fSD_Li256ELb0ELb1EEENS1_25SingleTileBwdLPTSchedulerILb0ELi128ELb1EEEEEEEEEvNT_6ParamsE$_ZN4cute3eso3ESOILb1ELb0EJNS_6LayoutINS_5tupleIJNS3_IJNS_1CILi1EEENS4_ILi4EEEEEENS4_ILi2EEES6_EEENS3_IJNS3_IJNS4_ILi0EEES5_EEES6_NS4_ILi8EEEEEEEENS_10ViewEngineIPfEEEEC2ERKSE_RKSH_)
        /*56d8*/ 	.word	0x00000000


	//----- nvinfo : EIATTR_FRAME_SIZE
	.align		4
.L_3716:
        /*56dc*/ 	.byte	0x04, 0x11
        /*56de*/ 	.short	(.L_3718 - .L_3717)
	.align		4
.L_3717:
        /*56e0*/ 	.word	index@($_ZN7cutlass13device_kernelIN5flash19enable_sm80_to_sm89INS1_16FlashAttnBwdSm80INS1_25CollectiveMainloopBwdSm80ILi2ELi2EN4cute5tupleIJNS5_1CILi128EEES8_NS7_ILi64EEEEEENS_10bfloat16_tEfNS_4arch4Sm80ELb1ELb0ELb1ELb0ELb1ELb0ELb0ELb0ELi2ELi4ELi4ELi4ELb0EEENS1_24CollectiveEpilogueBwdGQAISA_fSD_Li256ELb0ELb1EEENS1_25SingleTileBwdLPTSchedulerILb0ELi128ELb1EEEEEEEEEvNT_6ParamsE$_ZN4cute3eso3ESOILb1ELb0EJNS_6LayoutINS_5tupleIJNS3_IJNS_1CILi1EEENS4_ILi2EEES6_EEEEEENS3_IJNS3_IJS5_S5_S6_EEEEEEEENS_10ViewEngineIPjEEEEC2ERKSB_RKSE_)
        /*56e4*/ 	.word	0x00000000


	//----- nvinfo : EIATTR_FRAME_SIZE
	.align		4
.L_3718:
        /*56e8*/ 	.byte	0x04, 0x11
        /*56ea*/ 	.short	(.L_3720 - .L_3719)
	.align		4
.L_3719:
        /*56ec*/ 	.word	index@($_ZN7cutlass13device_kernelIN5flash19enable_sm80_to_sm89INS1_16FlashAttnBwdSm80INS1_25CollectiveMainloopBwdSm80ILi2ELi2EN4cute5tupleIJNS5_1CILi128EEES8_NS7_ILi64EEEEEENS_10bfloat16_tEfNS_4arch4Sm80ELb1ELb0ELb1ELb0ELb1ELb0ELb0ELb0ELi2ELi4ELi4ELi4ELb0EEENS1_24CollectiveEpilogueBwdGQAISA_fSD_Li256ELb0ELb1EEENS1_25SingleTileBwdLPTSchedulerILb0ELi128ELb1EEEEEEEEEvNT_6ParamsE$_ZN4cute3eso3ESOILb1ELb0EJNS_6LayoutINS_5tupleIJNS3_IJNS_1CILi1EEENS4_ILi2EEEEEES6_NS4_ILi8EEEEEENS3_IJNS3_IJS5_S5_EEES6_NS4_ILi4EEEEEEEENS_10ViewEngineIPN7cutlass5ArrayINSF_10bfloat16_tELi2ELb0EEEEEEEC2ERKSD_RKSK_)
        /*56f0*/ 	.word	0x00000000


	//----- nvinfo : EIATTR_FRAME_SIZE
	.align		4
.L_3720:
        /*56f4*/ 	.byte	0x04, 0x11
        /*56f6*/ 	.short	(.L_3722 - .L_3721)
	.align		4
.L_3721:
        /*56f8*/ 	.word	index@($_ZN7cutlass13device_kernelIN5flash19enable_sm80_to_sm89INS1_16FlashAttnBwdSm80INS1_25CollectiveMainloopBwdSm80ILi2ELi2EN4cute5tupleIJNS5_1CILi128EEES8_NS7_ILi64EEEEEENS_10bfloat16_tEfNS_4arch4Sm80ELb1ELb0ELb1ELb0ELb1ELb0ELb0ELb0ELi2ELi4ELi4ELi4ELb0EEENS1_24CollectiveEpilogueBwdGQAISA_fSD_Li256ELb0ELb1EEENS1_25SingleTileBwdLPTSchedulerILb0ELi128ELb1EEEEEEEEEvNT_6ParamsE$_ZN4cute3eso3ESOILb1ELb0EJNS_6LayoutINS_5tupleIJNS3_IJNS_1CILi1EEENS4_ILi2EEEEEES6_NS4_ILi8EEEEEENS3_IJNS3_IJS5_S5_EEES6_NS4_ILi4EEEEEEEENS_10ViewEngineIPKN7cutlass5ArrayIfLi2ELb1EEEEEEEC2ERKSD_RKSK_)
        /*56fc*/ 	.word	0x00000000


	//----- nvinfo : EIATTR_FRAME_SIZE
	.align		4
.L_3722:
        /*5700*/ 	.byte	0x04, 0x11
        /*5702*/ 	.short	(.L_3724 - .L_3723)
	.align		4
.L_3723:
        /*5704*/ 	.word	index@($_ZN7cutlass13device_kernelIN5flash19enable_sm80_to_sm89INS1_16FlashAttnBwdSm80INS1_25CollectiveMainloopBwdSm80ILi2ELi2EN4cute5tupleIJNS5_1CILi128EEES8_NS7_ILi64EEEEEENS_10bfloat16_tEfNS_4arch4Sm80ELb1ELb0ELb1ELb0ELb1ELb0ELb0ELb0ELi2ELi4ELi4ELi4ELb0EEENS1_24CollectiveEpilogueBwdGQAISA_fSD_Li256ELb0ELb1EEENS1_25SingleTileBwdLPTSchedulerILb0ELi128ELb1EEEEEEEEEvNT_6ParamsE$_ZN4cute3eso3ESOILb1ELb0EJNS_6LayoutINS_5tupleIJNS3_IJNS_1CILi1EEENS4_ILi2EEEEEEEEENS3_IJNS3_IJS5_S5_EEEEEEEENS_10ViewEngineIPjEEEEC2ERKSB_RKSE_)
        /*5708*/ 	.word	0x00000000


	//----- nvinfo : EIATTR_FRAME_SIZE
	.align		4
.L_3724:
        /*570c*/ 	.byte	0x04, 0x11
        /*570e*/ 	.short	(.L_3726 - .L_3725)
	.align		4
.L_3725:
        /*5710*/ 	.word	index@($_ZN7cutlass13device_kernelIN5flash19enable_sm80_to_sm89INS1_16FlashAttnBwdSm80INS1_25CollectiveMainloopBwdSm80ILi2ELi2EN4cute5tupleIJNS5_1CILi128EEES8_NS7_ILi64EEEEEENS_10bfloat16_tEfNS_4arch4Sm80ELb1ELb0ELb1ELb0ELb1ELb0ELb0ELb0ELi2ELi4ELi4ELi4ELb0EEENS1_24CollectiveEpilogueBwdGQAISA_fSD_Li256ELb0ELb1EEENS1_25SingleTileBwdLPTSchedulerILb0ELi128ELb1EEEEEEEEEvNT_6ParamsE$_ZN4cute3eso3ESOILb1ELb0EJNS_6LayoutINS_5tupleIJNS3_IJNS_1CILi1EEENS3_IJNS4_ILi4EEENS4_ILi2EEEEEEEEES7_S6_EEENS3_IJNS3_IJNS4_ILi0EEENS3_IJS5_NS4_ILi8EEEEEEEEES6_NS4_ILi16EEEEEEEENS_10ViewEngineIPN7cutlass10bfloat16_tEEEEEC2ERKSH_RKSM_)
        /*5714*/ 	.word	0x00000000


	//----- nvinfo : EIATTR_FRAME_SIZE
	.align		4
.L_3726:
        /*5718*/ 	.byte	0x04, 0x11
        /*571a*/ 	.short	(.L_3728 - .L_3727)
	.align		4
.L_3727:
        /*571c*/ 	.word	index@($_ZN7cutlass13device_kernelIN5flash19enable_sm80_to_sm89INS1_16FlashAttnBwdSm80INS1_25CollectiveMainloopBwdSm80ILi2ELi2EN4cute5tupleIJNS5_1CILi128EEES8_NS7_ILi64EEEEEENS_10bfloat16_tEfNS_4arch4Sm80ELb1ELb0ELb1ELb0ELb1ELb0ELb0ELb0ELi2ELi4ELi4ELi4ELb0EEENS1_24CollectiveEpilogueBwdGQAISA_fSD_Li256ELb0ELb1EEENS1_25SingleTileBwdLPTSchedulerILb0ELi128ELb1EEEEEEEEEvNT_6ParamsE$_ZN4cute3eso3ESOILb1ELb0EJNS_6LayoutINS_5tupleIJNS3_IJNS_1CILi1EEENS3_IJNS4_ILi2EEES6_EEEEEES6_NS4_ILi4EEEEEENS3_IJNS3_IJNS4_ILi0EEENS3_IJS5_S9_EEEEEES6_NS4_ILi8EEEEEEEENS_10ViewEngineIPjEEEEC2ERKSG_RKSJ_)
        /*5720*/ 	.word	0x00000000


	//----- nvinfo : EIATTR_FRAME_SIZE
	.align		4
.L_3728:
        /*5724*/ 	.byte	0x04, 0x11
        /*5726*/ 	.short	(.L_3730 - .L_3729)
	.align		4
.L_3729:
        /*5728*/ 	.word	index@($_ZN7cutlass13device_kernelIN5flash19enable_sm80_to_sm89INS1_16FlashAttnBwdSm80INS1_25CollectiveMainloopBwdSm80ILi2ELi2EN4cute5tupleIJNS5_1CILi128EEES8_NS7_ILi64EEEEEENS_10bfloat16_tEfNS_4arch4Sm80ELb1ELb0ELb1ELb0ELb1ELb0ELb0ELb0ELi2ELi4ELi4ELi4ELb0EEENS1_24CollectiveEpilogueBwdGQAISA_fSD_Li256ELb0ELb1EEENS1_25SingleTileBwdLPTSchedulerILb0ELi128ELb1EEEEEEEEEvNT_6ParamsE$_ZN4cute3eso3ESOILb1ELb0EJNS_6LayoutINS_5tupleIJNS3_IJNS3_IJNS_1CILi8EEENS4_ILi1EEEEEES6_EEENS3_IJNS3_IJS6_S6_EEENS4_ILi4EEEEEEEEENS3_IJNS3_IJNS3_IJS6_NS4_ILi0EEEEEESD_EEENS3_IJNS3_IJSD_SD_EEES5_EEEEEEEENS_10ViewEngineIPN7cutlass10bfloat16_tEEEEEC2ERKSJ_RKSO_)
        /*572c*/ 	.word	0x00000000


	//----- nvinfo : EIATTR_FRAME_SIZE
	.align		4
.L_3730:
        /*5730*/ 	.byte	0x04, 0x11
        /*5732*/ 	.short	(.L_3732 - .L_3731)
	.align		4
.L_3731:
        /*5734*/ 	.word	index@($_ZN7cutlass13device_kernelIN5flash19enable_sm80_to_sm89INS1_16FlashAttnBwdSm80INS1_25CollectiveMainloopBwdSm80ILi2ELi2EN4cute5tupleIJNS5_1CILi128EEES8_NS7_ILi64EEEEEENS_10bfloat16_tEfNS_4arch4Sm80ELb1ELb0ELb1ELb0ELb1ELb0ELb0ELb0ELi2ELi4ELi4ELi4ELb0EEENS1_24CollectiveEpilogueBwdGQAISA_fSD_Li256ELb0ELb1EEENS1_25SingleTileBwdLPTSchedulerILb0ELi128ELb1EEEEEEEEEvNT_6ParamsE$_ZN4cute3eso3ESOILb1ELb0EJNS_6LayoutINS_5tupleIJNS3_IJNS3_IJNS_1CILi8EEENS4_ILi1EEEEEES6_EEENS3_IJNS3_IJS6_S6_EEENS4_ILi4EEEEEEEEENS3_IJNS3_IJNS3_IJS6_NS4_ILi0EEEEEESD_EEENS3_IJNS3_IJSD_SD_EEENS4_ILi2048EEEEEEEEEEENS_10ViewEngineINS_8smem_ptrIPN7cutlass10bfloat16_tEEEEEEEC2ERKSK_RKSR_)
        /*5738*/ 	.word	0x00000000


	//----- nvinfo : EIATTR_FRAME_SIZE
	.align		4
.L_3732:
        /*573c*/ 	.byte	0x04, 0x11
        /*573e*/ 	.short	(.L_3734 - .L_3733)
	.align		4
.L_3733:
        /*5740*/ 	.word	index@($_ZN7cutlass13device_kernelIN5flash19enable_sm80_to_sm89INS1_16FlashAttnBwdSm80INS1_25CollectiveMainloopBwdSm80ILi2ELi2EN4cute5tupleIJNS5_1CILi128EEES8_NS7_ILi64EEEEEENS_10bfloat16_tEfNS_4arch4Sm80ELb1ELb0ELb1ELb0ELb1ELb0ELb0ELb0ELi2ELi4ELi4ELi4ELb0EEENS1_24CollectiveEpilogueBwdGQAISA_fSD_Li256ELb0ELb1EEENS1_25SingleTileBwdLPTSchedulerILb0ELi128ELb1EEEEEEEEEvNT_6ParamsE$_ZN4cute3eso3ESOILb1ELb0EJNS_6LayoutINS_5tupleIJNS3_IJNS3_IJNS_1CILi8EEENS4_ILi1EEEEEES6_EEENS3_IJNS3_IJS6_S6_EEENS4_ILi2EEEEEEEEENS3_IJNS3_IJNS3_IJS6_NS4_ILi0EEEEEESD_EEENS3_IJNS3_IJSD_SD_EEES5_EEEEEEEENS_10ViewEngineIPN7cutlass10bfloat16_tEEEEEC2ERKSJ_RKSO_)
        /*5744*/ 	.word	0x00000000


	//----- nvinfo : EIATTR_FRAME_SIZE
	.align		4
.L_3734:
        /*5748*/ 	.byte	0x04, 0x11
        /*574a*/ 	.short	(.L_3736 - .L_3735)
	.align		4
.L_3735:
        /*574c*/ 	.word	index@($_ZN7cutlass13device_kernelIN5flash19enable_sm80_to_sm89INS1_16FlashAttnBwdSm80INS1_25CollectiveMainloopBwdSm80ILi2ELi2EN4cute5tupleIJNS5_1CILi128EEES8_NS7_ILi64EEEEEENS_10bfloat16_tEfNS_4arch4Sm80ELb1ELb0ELb1ELb0ELb1ELb0ELb0ELb0ELi2ELi4ELi4ELi4ELb0EEENS1_24CollectiveEpilogueBwdGQAISA_fSD_Li256ELb0ELb1EEENS1_25SingleTileBwdLPTSchedulerILb0ELi128ELb1EEEEEEEEEvNT_6ParamsE$_ZN4cute3eso3ESOILb1ELb0EJNS_6LayoutINS_5tupleIJNS3_IJNS3_IJNS_1CILi8EEENS4_ILi1EEEEEES6_EEENS3_IJNS3_IJS6_S6_EEENS4_ILi2EEEEEEEEENS3_IJNS3_IJNS3_IJS6_NS4_ILi0EEEEEESD_EEENS3_IJNS3_IJSD_SD_EEENS4_ILi8192EEEEEEEEEEENS_10ViewEngineINS_8smem_ptrIPN7cutlass10bfloat16_tEEEEEEEC2ERKSK_RKSR_)
        /*5750*/ 	.word	0x00000000


	//----- nvinfo : EIATTR_FRAME_SIZE
	.align		4
.L_3736:
        /*5754*/ 	.byte	0x04, 0x11
        /*5756*/ 	.short	(.L_3738 - .L_3737)
	.align		4
.L_3737:
        /*5758*/ 	.word	index@($_ZN7cutlass13device_kernelIN5flash19enable_sm80_to_sm89INS1_16FlashAttnBwdSm80INS1_25CollectiveMainloopBwdSm80ILi2ELi2EN4cute5tupleIJNS5_1CILi128EEES8_NS7_ILi64EEEEEENS_10bfloat16_tEfNS_4arch4Sm80ELb1ELb0ELb1ELb0ELb1ELb0ELb0ELb0ELi2ELi4ELi4ELi4ELb0EEENS1_24CollectiveEpilogueBwdGQAISA_fSD_Li256ELb0ELb1EEENS1_25SingleTileBwdLPTSchedulerILb0ELi128ELb1EEEEEEEEEvNT_6ParamsE$_ZN4cute3eso3ESOILb1ELb0EJNS_6LayoutINS_5tupleIJNS3_IJNS3_IJNS_1CILi8EEENS4_ILi1EEEEEES6_EEENS3_IJNS3_IJS6_S6_EEENS4_ILi2EEEEEEEEENS3_IJNS3_IJNS3_IJS6_NS4_ILi0EEEEEESD_EEENS3_IJNS3_IJSD_SD_EEENS4_ILi64EEEEEEEEEEENS_10ViewEngineIPN7cutlass10bfloat16_tEEEEEC2ERKSK_RKSP_)
        /*575c*/ 	.word	0x00000000


	//----- nvinfo : EIATTR_FRAME_SIZE
	.align		4
.L_3738:
        /*5760*/ 	.byte	0x04, 0x11
        /*5762*/ 	.short	(.L_3740 - .L_3739)
	.align		4
.L_3739:
        /*5764*/ 	.word	index@($_ZN7cutlass13device_kernelIN5flash19enable_sm80_to_sm89INS1_16FlashAttnBwdSm80INS1_25CollectiveMainloopBwdSm80ILi2ELi2EN4cute5tupleIJNS5_1CILi128EEES8_NS7_ILi64EEEEEENS_10bfloat16_tEfNS_4arch4Sm80ELb1ELb0ELb1ELb0ELb1ELb0ELb0ELb0ELi2ELi4ELi4ELi4ELb0EEENS1_24CollectiveEpilogueBwdGQAISA_fSD_Li256ELb0ELb1EEENS1_25SingleTileBwdLPTSchedulerILb0ELi128ELb1EEEEEEEEEvNT_6ParamsE$_ZN4cute3eso3ESOILb1ELb0EJNS_6LayoutINS_5tupleIJNS3_IJNS3_IJNS_1CILi8EEENS4_ILi1EEEEEES6_EEENS3_IJNS3_IJS6_S6_EEENS4_ILi2EEEEEEEEENS3_IJNS3_IJNS3_IJS6_NS4_ILi0EEEEEESD_EEENS3_IJNS3_IJSD_SD_EEENS4_ILi4096EEEEEEEEEEENS_10ViewEngineINS_8smem_ptrIPN7cutlass10bfloat16_tEEEEEEEC2ERKSK_RKSR_)
        /*5768*/ 	.word	0x00000000


	//----- nvinfo : EIATTR_FRAME_SIZE
	.align		4
.L_3740:
        /*576c*/ 	.byte	0x04, 0x11
        /*576e*/ 	.short	(.L_3742 - .L_3741)
	.align		4
.L_3741:
        /*5770*/ 	.word	index@($_ZN7cutlass13device_kernelIN5flash19enable_sm80_to_sm89INS1_16FlashAttnBwdSm80INS1_25CollectiveMainloopBwdSm80ILi2ELi2EN4cute5tupleIJNS5_1CILi128EEES8_NS7_ILi64EEEEEENS_10bfloat16_tEfNS_4arch4Sm80ELb1ELb0ELb1ELb0ELb1ELb0ELb0ELb0ELi2ELi4ELi4ELi4ELb0EEENS1_24CollectiveEpilogueBwdGQAISA_fSD_Li256ELb0ELb1EEENS1_25SingleTileBwdLPTSchedulerILb0ELi128ELb1EEEEEEEEEvNT_6ParamsE$_ZN4cute3eso3ESOILb1ELb0EJNS_6LayoutINS_5tupleIJNS3_IJNS3_IJNS_1CILi4EEENS4_ILi8EEEEEENS3_IJS5_NS4_ILi2EEEEEEEEENS3_IJNS3_IJS8_S8_EEENS3_IJS8_S6_EEEEEEEEENS3_IJNS3_IJNS3_IJNS_11ScaledBasisIS8_JLi1EEEENSF_INS4_ILi1EEEJLi0EEEEEEENS3_IJNSF_INS4_ILi16EEEJLi0EEEENSF_IS6_JLi1EEEEEEEEEENS3_IJNS3_IJNSF_ISH_JLi1EEEENSF_IS6_JLi0EEEEEEENS3_IJNSF_INS4_ILi64EEEJLi0EEEENSF_ISK_JLi1EEEEEEEEEEEEEEENS_10ViewEngineINS_23ArithmeticTupleIteratorINS_15ArithmeticTupleIJNS4_ILi0EEES12_EEEEEEEEEC2ERKSY_RKS15_)
        /*5774*/ 	.word	0x00000000


	//----- nvinfo : EIATTR_FRAME_SIZE
	.align		4
.L_3742:
        /*5778*/ 	.byte	0x04, 0x11
        /*577a*/ 	.short	(.L_3744 - .L_3743)
	.align		4
.L_3743:
        /*577c*/ 	.word	index@($_ZN7cutlass13device_kernelIN5flash19enable_sm80_to_sm89INS1_16FlashAttnBwdSm80INS1_25CollectiveMainloopBwdSm80ILi2ELi2EN4cute5tupleIJNS5_1CILi128EEES8_NS7_ILi64EEEEEENS_10bfloat16_tEfNS_4arch4Sm80ELb1ELb0ELb1ELb0ELb1ELb0ELb0ELb0ELi2ELi4ELi4ELi4ELb0EEENS1_24CollectiveEpilogueBwdGQAISA_fSD_Li256ELb0ELb1EEENS1_25SingleTileBwdLPTSchedulerILb0ELi128ELb1EEEEEEEEEvNT_6ParamsE$_ZN4cute3eso3ESOILb1ELb0EJNS_6LayoutINS_5tupleIJNS3_IJNS3_IJNS_1CILi4EEENS4_ILi2EEEEEENS4_ILi1EEEEEES6_NS4_ILi8EEEEEENS3_IJNS3_IJNS3_IJS8_NS4_ILi32EEEEEENS4_ILi0EEEEEENS4_ILi64EEES5_EEEEENS_10ViewEngineIPN7cutlass10bfloat16_tEEEEEC2ERKSI_RKSN_)
        /*5780*/ 	.word	0x00000000


	//----- nvinfo : EIATTR_FRAME_SIZE
	.align		4
.L_3744:
        /*5784*/ 	.byte	0x04, 0x11
        /*5786*/ 	.short	(.L_3746 - .L_3745)
	.align		4
.L_3745:
        /*5788*/ 	.word	index@($_ZN7cutlass13device_kernelIN5flash19enable_sm80_to_sm89INS1_16FlashAttnBwdSm80INS1_25CollectiveMainloopBwdSm80ILi2ELi2EN4cute5tupleIJNS5_1CILi128EEES8_NS7_ILi64EEEEEENS_10bfloat16_tEfNS_4arch4Sm80ELb1ELb0ELb1ELb0ELb1ELb0ELb0ELb0ELi2ELi4ELi4ELi4ELb0EEENS1_24CollectiveEpilogueBwdGQAISA_fSD_Li256ELb0ELb1EEENS1_25SingleTileBwdLPTSchedulerILb0ELi128ELb1EEEEEEEEEvNT_6ParamsE$_ZN4cute3eso3ESOILb1ELb0EJNS_6LayoutINS_5tupleIJNS3_IJNS3_IJNS_1CILi4EEENS4_ILi2EEEEEENS4_ILi1EEEEEES6_EEENS3_IJNS3_IJNS3_IJS8_NS4_ILi32EEEEEENS4_ILi0EEEEEENS4_ILi64EEEEEEEEiEEC2ERKSH_RKi)
        /*578c*/ 	.word	0x00000000


	//----- nvinfo : EIATTR_FRAME_SIZE
	.align		4
.L_3746:
        /*5790*/ 	.byte	0x04, 0x11
        /*5792*/ 	.short	(.L_3748 - .L_3747)
	.align		4
.L_3747:
        /*5794*/ 	.word	index@($_ZN7cutlass13device_kernelIN5flash19enable_sm80_to_sm89INS1_16FlashAttnBwdSm80INS1_25CollectiveMainloopBwdSm80ILi2ELi2EN4cute5tupleIJNS5_1CILi128EEES8_NS7_ILi64EEEEEENS_10bfloat16_tEfNS_4arch4Sm80ELb1ELb0ELb1ELb0ELb1ELb0ELb0ELb0ELi2ELi4ELi4ELi4ELb0EEENS1_24CollectiveEpilogueBwdGQAISA_fSD_Li256ELb0ELb1EEENS1_25SingleTileBwdLPTSchedulerILb0ELi128ELb1EEEEEEEEEvNT_6ParamsE$_ZN4cute3eso3ESOILb1ELb0EJNS_6LayoutINS_5tupleIJNS3_IJNS3_IJNS_1CILi4EEENS4_ILi2EEEEEENS4_ILi1EEEEEES6_EEENS3_IJNS3_IJNS3_IJS8_NS4_ILi32EEEEEENS4_ILi0EEEEEENS4_ILi64EEEEEEEENS_10ViewEngineIPN7cutlass10bfloat16_tEEEEEC2ERKSH_RKSM_)
        /*5798*/ 	.word	0x00000000


	//----- nvinfo : EIATTR_FRAME_SIZE
	.align		4
.L_3748:
        /*579c*/ 	.byte	0x04, 0x11
        /*579e*/ 	.short	(.L_3750 - .L_3749)
	.align		4
.L_3749:
        /*57a0*/ 	.word	index@($_ZN7cutlass13device_kernelIN5flash19enable_sm80_to_sm89INS1_16FlashAttnBwdSm80INS1_25CollectiveMainloopBwdSm80ILi2ELi2EN4cute5tupleIJNS5_1CILi128EEES8_NS7_ILi64EEEEEENS_10bfloat16_tEfNS_4arch4Sm80ELb1ELb0ELb1ELb0ELb1ELb0ELb0ELb0ELi2ELi4ELi4ELi4ELb0EEENS1_24CollectiveEpilogueBwdGQAISA_fSD_Li256ELb0ELb1EEENS1_25SingleTileBwdLPTSchedulerILb0ELi128ELb1EEEEEEEEEvNT_6ParamsE$_ZN4cute3eso3ESOILb1ELb0EJNS_6LayoutINS_5tupleIJNS3_IJNS3_IJNS_1CILi4EEENS4_ILi2EEEEEENS4_ILi1EEEEEENS3_IJS6_EEEEEENS3_IJNS3_IJNS3_IJS8_NS4_ILi32EEEEEENS4_ILi0EEEEEENS3_IJNS4_ILi64EEEEEEEEEEENS_10ViewEngineIPN7cutlass10bfloat16_tEEEEEC2ERKSJ_RKSO_)
        /*57a4*/ 	.word	0x00000000


	//----- nvinfo : EIATTR_FRAME_SIZE
	.align		4
.L_3750:
        /*57a8*/ 	.byte	0x04, 0x11
        /*57aa*/ 	.short	(.L_3752 - .L_3751)
	.align		4
.L_3751:
        /*57ac*/ 	.word	index@($_ZN7cutlass13device_kernelIN5flash19enable_sm80_to_sm89INS1_16FlashAttnBwdSm80INS1_25CollectiveMainloopBwdSm80ILi2ELi2EN4cute5tupleIJNS5_1CILi128EEES8_NS7_ILi64EEEEEENS_10bfloat16_tEfNS_4arch4Sm80ELb1ELb0ELb1ELb0ELb1ELb0ELb0ELb0ELi2ELi4ELi4ELi4ELb0EEENS1_24CollectiveEpilogueBwdGQAISA_fSD_Li256ELb0ELb1EEENS1_25SingleTileBwdLPTSchedulerILb0ELi128ELb1EEEEEEEEEvNT_6ParamsE$_ZN4cute3eso3ESOILb1ELb0EJNS_6LayoutINS_5tupleIJNS3_IJNS3_IJNS_1CILi4EEENS4_ILi2EEEEEENS4_ILi1EEEEEEEEENS3_IJNS3_IJNS3_IJS8_NS4_ILi32EEEEEENS4_ILi0EEEEEEEEEEEiEEC2ERKSG_RKi)
        /*57b0*/ 	.word	0x00000000


	//----- nvinfo : EIATTR_FRAME_SIZE
	.align		4
.L_3752:
        /*57b4*/ 	.byte	0x04, 0x11
        /*57b6*/ 	.short	(.L_3754 - .L_3753)
	.align		4
.L_3753:
        /*57b8*/ 	.word	index@($_ZN7cutlass13device_kernelIN5flash19enable_sm80_to_sm89INS1_16FlashAttnBwdSm80INS1_25CollectiveMainloopBwdSm80ILi2ELi2EN4cute5tupleIJNS5_1CILi128EEES8_NS7_ILi64EEEEEENS_10bfloat16_tEfNS_4arch4Sm80ELb1ELb0ELb1ELb0ELb1ELb0ELb0ELb0ELi2ELi4ELi4ELi4ELb0EEENS1_24CollectiveEpilogueBwdGQAISA_fSD_Li256ELb0ELb1EEENS1_25SingleTileBwdLPTSchedulerILb0ELi128ELb1EEEEEEEEEvNT_6ParamsE$_ZN4cute3eso3ESOILb1ELb0EJNS_6LayoutINS_5tupleIJNS3_IJNS3_IJNS_1CILi4EEENS4_ILi2EEEEEENS4_ILi1EEEEEEEEENS3_IJNS3_IJNS3_IJS8_NS4_ILi32EEEEEENS4_ILi0EEEEEEEEEEENS_10ViewEngineIPN7cutlass10bfloat16_tEEEEEC2ERKSG_RKSL_)
        /*57bc*/ 	.word	0x00000000


	//----- nvinfo : EIATTR_FRAME_SIZE
	.align		4
.L_3754:
        /*57c0*/ 	.byte	0x04, 0x11
        /*57c2*/ 	.short	(.L_3756 - .L_3755)
	.align		4
.L_3755:
        /*57c4*/ 	.word	index@($_ZN7cutlass13device_kernelIN5flash19enable_sm80_to_sm89INS1_16FlashAttnBwdSm80INS1_25CollectiveMainloopBwdSm80ILi2ELi2EN4cute5tupleIJNS5_1CILi128EEES8_NS7_ILi64EEEEEENS_10bfloat16_tEfNS_4arch4Sm80ELb1ELb0ELb1ELb0ELb1ELb0ELb0ELb0ELi2ELi4ELi4ELi4ELb0EEENS1_24CollectiveEpilogueBwdGQAISA_fSD_Li256ELb0ELb1EEENS1_25SingleTileBwdLPTSchedulerILb0ELi128ELb1EEEEEEEEEvNT_6ParamsE$_ZN4cute3eso3ESOILb1ELb0EJNS_6LayoutINS_5tupleIJNS3_IJNS3_IJNS_1CILi2EEES5_EEENS4_ILi1EEEEEEEEENS3_IJNS3_IJNS3_IJS7_NS4_ILi16EEEEEENS4_ILi0EEEEEEEEEEENS_10ViewEngineIPjEEEEC2ERKSF_RKSI_)
        /*57c8*/ 	.word	0x00000000


	//----- nvinfo : EIATTR_FRAME_SIZE
	.align		4
.L_3756:
        /*57cc*/ 	.byte	0x04, 0x11
        /*57ce*/ 	.short	(.L_3758 - .L_3757)
	.align		4
.L_3757:
        /*57d0*/ 	.word	index@($_ZN7cutlass13device_kernelIN5flash19enable_sm80_to_sm89INS1_16FlashAttnBwdSm80INS1_25CollectiveMainloopBwdSm80ILi2ELi2EN4cute5tupleIJNS5_1CILi128EEES8_NS7_ILi64EEEEEENS_10bfloat16_tEfNS_4arch4Sm80ELb1ELb0ELb1ELb0ELb1ELb0ELb0ELb0ELi2ELi4ELi4ELi4ELb0EEENS1_24CollectiveEpilogueBwdGQAISA_fSD_Li256ELb0ELb1EEENS1_25SingleTileBwdLPTSchedulerILb0ELi128ELb1EEEEEEEEEvNT_6ParamsE$_ZN4cute3eso3ESOILb1ELb0EJNS_6LayoutINS_5tupleIJNS3_IJNS3_IJNS3_IJNS_1CILi4EEENS4_ILi2EEEEEENS4_ILi1EEEEEES8_EEENS3_IJNS3_IJNS3_IJS8_S8_EEES8_EEES6_EEEEEENS3_IJNS3_IJNS3_IJNS3_IJS8_NS4_ILi32EEEEEENS4_ILi0EEEEEESH_EEENS3_IJNS3_IJNS3_IJSH_SH_EEESH_EEENS4_ILi64EEEEEEEEEEENS_10ViewEngineIPN7cutlass10bfloat16_tEEEEEC2ERKSP_RKSU_)
        /*57d4*/ 	.word	0x00000000


	//----- nvinfo : EIATTR_FRAME_SIZE
	.align		4
.L_3758:
        /*57d8*/ 	.byte	0x04, 0x11
        /*57da*/ 	.short	(.L_3760 - .L_3759)
	.align		4
.L_3759:
        /*57dc*/ 	.word	index@($_ZN7cutlass13device_kernelIN5flash19enable_sm80_to_sm89INS1_16FlashAttnBwdSm80INS1_25CollectiveMainloopBwdSm80ILi2ELi2EN4cute5tupleIJNS5_1CILi128EEES8_NS7_ILi64EEEEEENS_10bfloat16_tEfNS_4arch4Sm80ELb1ELb0ELb1ELb0ELb1ELb0ELb0ELb0ELi2ELi4ELi4ELi4ELb0EEENS1_24CollectiveEpilogueBwdGQAISA_fSD_Li256ELb0ELb1EEENS1_25SingleTileBwdLPTSchedulerILb0ELi128ELb1EEEEEEEEEvNT_6ParamsE$_ZN4cute3eso3ESOILb1ELb0EJNS_5tupleIJNS_1CILi8EEENS3_ILi2EEES5_S5_S4_S5_EEENS2_IJNS3_ILi1EEEiiiNS3_ILi72EEENS3_ILi512EEEEEEEEC2ERKS6_RKSA_)
        /*57e0*/ 	.word	0x00000000


	//----- nvinfo : EIATTR_FRAME_SIZE
	.align		4
.L_3760:
        /*57e4*/ 	.byte	0x04, 0x11
        /*57e6*/ 	.short	(.L_3762 - .L_3761)
	.align		4
.L_3761:
        /*57e8*/ 	.word	index@($_ZN7cutlass13device_kernelIN5flash19enable_sm80_to_sm89INS1_16FlashAttnBwdSm80INS1_25CollectiveMainloopBwdSm80ILi2ELi2EN4cute5tupleIJNS5_1CILi128EEES8_NS7_ILi64EEEEEENS_10bfloat16_tEfNS_4arch4Sm80ELb1ELb0ELb1ELb0ELb1ELb0ELb0ELb0ELi2ELi4ELi4ELi4ELb0EEENS1_24CollectiveEpilogueBwdGQAISA_fSD_Li256ELb0ELb1EEENS1_25SingleTileBwdLPTSchedulerILb0ELi128ELb1EEEEEEEEEvNT_6ParamsE$_ZN4cute3eso3ESOILb1ELb0EJNS_5tupleIJNS_1CILi8EEENS2_IJNS3_ILi2EEES5_S5_EEENS3_ILi1EEES6_S7_EEENS2_IJS7_NS2_IJiiiEEENS3_ILi64EEENS2_IJNS3_ILi72EEENS3_ILi144EEENS3_ILi288EEEEEENS3_ILi512EEEEEEEEC2ERKS8_RKSG_)
        /*57ec*/ 	.word	0x00000000


	//----- nvinfo : EIATTR_FRAME_SIZE
	.align		4
.L_3762:
        /*57f0*/ 	.byte	0x04, 0x11
        /*57f2*/ 	.short	(.L_3764 - .L_3763)
	.align		4
.L_3763:
        /*57f4*/ 	.word	index@($_ZN7cutlass13device_kernelIN5flash19enable_sm80_to_sm89INS1_16FlashAttnBwdSm80INS1_25CollectiveMainloopBwdSm80ILi2ELi2EN4cute5tupleIJNS5_1CILi128EEES8_NS7_ILi64EEEEEENS_10bfloat16_tEfNS_4arch4Sm80ELb1ELb0ELb1ELb0ELb1ELb0ELb0ELb0ELi2ELi4ELi4ELi4ELb0EEENS1_24CollectiveEpilogueBwdGQAISA_fSD_Li256ELb0ELb1EEENS1_25SingleTileBwdLPTSchedulerILb0ELi128ELb1EEEEEEEEEvNT_6ParamsE$_ZN4cute3eso3ESOILb1ELb0EJNS_5tupleIJNS_1CILi8EEENS2_IJNS3_ILi2EEES5_S5_EEENS3_ILi1EEES6_S7_EEENS2_IJS7_NS2_IJS4_iiEEENS3_ILi64EEENS2_IJiNS3_ILi144EEENS3_ILi288EEEEEENS3_ILi512EEEEEEEEC2ERKS8_RKSF_)
        /*57f8*/ 	.word	0x00000000


	//----- nvinfo : EIATTR_FRAME_SIZE
	.align		4
.L_3764:
        /*57fc*/ 	.byte	0x04, 0x11
        /*57fe*/ 	.short	(.L_3766 - .L_3765)
	.align		4
.L_3765:
        /*5800*/ 	.word	index@($_ZN7cutlass13device_kernelIN5flash19enable_sm80_to_sm89INS1_16FlashAttnBwdSm80INS1_25CollectiveMainloopBwdSm80ILi2ELi2EN4cute5tupleIJNS5_1CILi128EEES8_NS7_ILi64EEEEEENS_10bfloat16_tEfNS_4arch4Sm80ELb1ELb0ELb1ELb0ELb1ELb0ELb0ELb0ELi2ELi4ELi4ELi4ELb0EEENS1_24CollectiveEpilogueBwdGQAISA_fSD_Li256ELb0ELb1EEENS1_25SingleTileBwdLPTSchedulerILb0ELi128ELb1EEEEEEEEEvNT_6ParamsE$_ZN4cute3eso3ESOILb1ELb0EJNS_5tupleIJNS_1CILi2EEES4_S4_EEENS2_IJNS3_ILi1EEENS3_ILi512EEEiEEEEEC2ERKS5_RKS8_)
        /*5804*/ 	.word	0x00000000


	//----- nvinfo : EIATTR_FRAME_SIZE
	.align		4
.L_3766:
        /*5808*/ 	.byte	0x04, 0x11
        /*580a*/ 	.short	(.L_3768 - .L_3767)
	.align		4
.L_3767:
        /*580c*/ 	.word	index@($_ZN7cutlass13device_kernelIN5flash19enable_sm80_to_sm89INS1_16FlashAttnBwdSm80INS1_25CollectiveMainloopBwdSm80ILi2ELi2EN4cute5tupleIJNS5_1CILi128EEES8_NS7_ILi64EEEEEENS_10bfloat16_tEfNS_4arch4Sm80ELb1ELb0ELb1ELb0ELb1ELb0ELb0ELb0ELi2ELi4ELi4ELi4ELb0EEENS1_24CollectiveEpilogueBwdGQAISA_fSD_Li256ELb0ELb1EEENS1_25SingleTileBwdLPTSchedulerILb0ELi128ELb1EEEEEEEEEvNT_6ParamsE$_ZN4cute3eso3ESOILb1ELb0EJNS_5tupleIJNS_1CILi2EEES4_EEENS2_IJiiEEENS3_ILi1EEES7_EEC2ERKS5_RKS6_RKS7_SE_)
        /*5810*/ 	.word	0x00000000


	//----- nvinfo : EIATTR_FRAME_SIZE
	.align		4
.L_3768:
        /*5814*/ 	.byte	0x04, 0x11
        /*5816*/ 	.short	(.L_3770 - .L_3769)
	.align		4
.L_3769:
        /*5818*/ 	.word	index@($_ZN7cutlass13device_kernelIN5flash19enable_sm80_to_sm89INS1_16FlashAttnBwdSm80INS1_25CollectiveMainloopBwdSm80ILi2ELi2EN4cute5tupleIJNS5_1CILi128EEES8_NS7_ILi64EEEEEENS_10bfloat16_tEfNS_4arch4Sm80ELb1ELb0ELb1ELb0ELb1ELb0ELb0ELb0ELi2ELi4ELi4ELi4ELb0EEENS1_24CollectiveEpilogueBwdGQAISA_fSD_Li256ELb0ELb1EEENS1_25SingleTileBwdLPTSchedulerILb0ELi128ELb1EEEEEEEEEvNT_6ParamsE$_ZN4cute3eso3ESOILb1ELb0EJNS_5tupleIJNS_1CILi2EEES4_EEENS2_IJiiEEEEEC2ERKS5_RKS6_)
        /*581c*/ 	.word	0x00000000


	//----- nvinfo : EIATTR_FRAME_SIZE
	.align		4
.L_3770:
        /*5820*/ 	.byte	0x04, 0x11
        /*5822*/ 	.short	(.L_3772 - .L_3771)
	.align		4
.L_3771:
        /*5824*/ 	.word	index@($_ZN7cutlass13device_kernelIN5flash19enable_sm80_to_sm89INS1_16FlashAttnBwdSm80INS1_25CollectiveMainloopBwdSm80ILi2ELi2EN4cute5tupleIJNS5_1CILi128EEES8_NS7_ILi64EEEEEENS_10bfloat16_tEfNS_4arch4Sm80ELb1ELb0ELb1ELb0ELb1ELb0ELb0ELb0ELi2ELi4ELi4ELi4ELb0EEENS1_24CollectiveEpilogueBwdGQAISA_fSD_Li256ELb0ELb1EEENS1_25SingleTileBwdLPTSchedulerILb0ELi128ELb1EEEEEEEEEvNT_6ParamsE$_ZN4cute3eso3ESOILb1ELb0EJNS_5tupleIJNS_1CILi2EEES4_EEENS2_IJiNS3_ILi512EEEEEEEEC2ERKS5_RKS7_)
        /*5828*/ 	.word	0x00000000


	//----- nvinfo : EIATTR_FRAME_SIZE
	.align		4
.L_3772:
        /*582c*/ 	.byte	0x04, 0x11
        /*582e*/ 	.short	(.L_3774 - .L_3773)
	.align		4
.L_3773:
        /*5830*/ 	.word	index@($_ZN7cutlass13device_kernelIN5flash19enable_sm80_to_sm89INS1_16FlashAttnBwdSm80INS1_25CollectiveMainloopBwdSm80ILi2ELi2EN4cute5tupleIJNS5_1CILi128EEES8_NS7_ILi64EEEEEENS_10bfloat16_tEfNS_4arch4Sm80ELb1ELb0ELb1ELb0ELb1ELb0ELb0ELb0ELi2ELi4ELi4ELi4ELb0EEENS1_24CollectiveEpilogueBwdGQAISA_fSD_Li256ELb0ELb1EEENS1_25SingleTileBwdLPTSchedulerILb0ELi128ELb1EEEEEEEEEvNT_6ParamsE$_ZN4cute3eso3ESOILb1ELb0EJNS_5tupleIJNS_1CILi2EEES4_EEENS2_IJiNS3_ILi4096EEEEEEEEC2ERKS5_RKS7_)
        /*5834*/ 	.word	0x00000000


	//----- nvinfo : EIATTR_FRAME_SIZE
	.align		4
.L_3774:
        /*5838*/ 	.byte	0x04, 0x11
        /*583a*/ 	.short	(.L_3776 - .L_3775)
	.align		4
.L_3775:
        /*583c*/ 	.word	index@($_ZN7cutlass13device_kernelIN5flash19enable_sm80_to_sm89INS1_16FlashAttnBwdSm80INS1_25CollectiveMainloopBwdSm80ILi2ELi2EN4cute5tupleIJNS5_1CILi128EEES8_NS7_ILi64EEEEEENS_10bfloat16_tEfNS_4arch4Sm80ELb1ELb0ELb1ELb0ELb1ELb0ELb0ELb0ELi2ELi4ELi4ELi4ELb0EEENS1_24CollectiveEpilogueBwdGQAISA_fSD_Li256ELb0ELb1EEENS1_25SingleTileBwdLPTSchedulerILb0ELi128ELb1EEEEEEEEEvNT_6ParamsE$_ZN4cute3eso3ESOILb1ELb0EJNS_5tupleIJNS_1CILi2EEES4_EEENS2_IJNS3_ILi1EEEiEEEEEC2ERKS5_RKS7_)
        /*5840*/ 	.word	0x00000000


	//----- nvinfo : EIATTR_FRAME_SIZE
	.align		4
.L_3776:
        /*5844*/ 	.byte	0x04, 0x11
        /*5846*/ 	.short	(.L_3778 - .L_3777)
	.align		4
.L_3777:
        /*5848*/ 	.word	index@($_ZN7cutlass13device_kernelIN5flash19enable_sm80_to_sm89INS1_16FlashAttnBwdSm80INS1_25CollectiveMainloopBwdSm80ILi2ELi2EN4cute5tupleIJNS5_1CILi128EEES8_NS7_ILi64EEEEEENS_10bfloat16_tEfNS_4arch4Sm80ELb1ELb0ELb1ELb0ELb1ELb0ELb0ELb0ELi2ELi4ELi4ELi4ELb0EEENS1_24CollectiveEpilogueBwdGQAISA_fSD_Li256ELb0ELb1EEENS1_25SingleTileBwdLPTSchedulerILb0ELi128ELb1EEEEEEEEEvNT_6ParamsE$_ZN4cute3eso3ESOILb1ELb0EJNS_5tupleIJNS_1CILi2EEEEEENS2_IJiEEES4_NS3_ILi1EEEEEC2ERKS5_RKS6_RKS4_RKS7_)
        /*584c*/ 	.word	0x00000000


	//----- nvinfo : EIATTR_FRAME_SIZE
	.align		4
.L_3778:
        /*5850*/ 	.byte	0x04, 0x11
        /*5852*/ 	.short	(.L_3780 - .L_3779)
	.align		4
.L_3779:
        /*5854*/ 	.word	index@($_ZN7cutlass13device_kernelIN5flash19enable_sm80_to_sm89INS1_16FlashAttnBwdSm80INS1_25CollectiveMainloopBwdSm80ILi2ELi2EN4cute5tupleIJNS5_1CILi128EEES8_NS7_ILi64EEEEEENS_10bfloat16_tEfNS_4arch4Sm80ELb1ELb0ELb1ELb0ELb1ELb0ELb0ELb0ELi2ELi4ELi4ELi4ELb0EEENS1_24CollectiveEpilogueBwdGQAISA_fSD_Li256ELb0ELb1EEENS1_25SingleTileBwdLPTSchedulerILb0ELi128ELb1EEEEEEEEEvNT_6ParamsE$_ZN4cute3eso3ESOILb1ELb0EJNS_5tupleIJNS_1CILi2EEEEEENS2_IJiEEENS3_ILi1EEES7_EEC2ERKS5_RKS6_RKS7_SE_)
        /*5858*/ 	.word	0x00000000


	//----- nvinfo : EIATTR_FRAME_SIZE
	.align		4
.L_3780:
        /*585c*/ 	.byte	0x04, 0x11
        /*585e*/ 	.short	(.L_3782 - .L_3781)
	.align		4
.L_3781:
        /*5860*/ 	.word	index@($_ZN7cutlass13device_kernelIN5flash19enable_sm80_to_sm89INS1_16FlashAttnBwdSm80INS1_25CollectiveMainloopBwdSm80ILi2ELi2EN4cute5tupleIJNS5_1CILi128EEES8_NS7_ILi64EEEEEENS_10bfloat16_tEfNS_4arch4Sm80ELb1ELb0ELb1ELb0ELb1ELb0ELb0ELb0ELi2ELi4ELi4ELi4ELb0EEENS1_24CollectiveEpilogueBwdGQAISA_fSD_Li256ELb0ELb1EEENS1_25SingleTileBwdLPTSchedulerILb0ELi128ELb1EEEEEEEEEvNT_6ParamsE$_ZN4cute3eso3ESOILb1ELb0EJNS_5tupleIJNS_1CILi2EEEEEENS2_IJiEEEEEC2ERKS5_RKS6_)
        /*5864*/ 	.word	0x00000000


	//----- nvinfo : EIATTR_FRAME_SIZE
	.align		4
.L_3782:
        /*5868*/ 	.byte	0x04, 0x11
        /*586a*/ 	.short	(.L_3784 - .L_3783)
	.align		4
.L_3783:
        /*586c*/ 	.word	index@($_ZN7cutlass13device_kernelIN5flash19enable_sm80_to_sm89INS1_16FlashAttnBwdSm80INS1_25CollectiveMainloopBwdSm80ILi2ELi2EN4cute5tupleIJNS5_1CILi128EEES8_NS7_ILi64EEEEEENS_10bfloat16_tEfNS_4arch4Sm80ELb1ELb0ELb1ELb0ELb1ELb0ELb0ELb0ELi2ELi4ELi4ELi4ELb0EEENS1_24CollectiveEpilogueBwdGQAISA_fSD_Li256ELb0ELb1EEENS1_25SingleTileBwdLPTSchedulerILb0ELi128ELb1EEEEEEEEEvNT_6ParamsE$_ZN4cute3eso3ESOILb1ELb0EJNS_5tupleIJNS_1CILi1EEENS3_ILi2EEES5_EEENS2_IJS4_NS3_ILi256EEEiEEEEEC2ERKS6_RKS8_)
        /*5870*/ 	.word	0x00000000


	//----- nvinfo : EIATTR_FRAME_SIZE
	.align		4
.L_3784:
        /*5874*/ 	.byte	0x04, 0x11
        /*5876*/ 	.short	(.L_3786 - .L_3785)
	.align		4
.L_3785:
        /*5878*/ 	.word	index@($_ZN7cutlass13device_kernelIN5flash19enable_sm80_to_sm89INS1_16FlashAttnBwdSm80INS1_25CollectiveMainloopBwdSm80ILi2ELi2EN4cute5tupleIJNS5_1CILi128EEES8_NS7_ILi64EEEEEENS_10bfloat16_tEfNS_4arch4Sm80ELb1ELb0ELb1ELb0ELb1ELb0ELb0ELb0ELi2ELi4ELi4ELi4ELb0EEENS1_24CollectiveEpilogueBwdGQAISA_fSD_Li256ELb0ELb1EEENS1_25SingleTileBwdLPTSchedulerILb0ELi128ELb1EEEEEEEEEvNT_6ParamsE$_ZN4cute3eso3ESOILb1ELb0EJNS_5tupleIJNS_1CILi1EEENS3_ILi2EEEEEENS2_IJNS3_ILi0EEEiEEEEEC2ERKS6_RKS8_)
        /*587c*/ 	.word	0x00000000


	//----- nvinfo : EIATTR_FRAME_SIZE
	.align		4
.L_3786:
        /*5880*/ 	.byte	0x04, 0x11
        /*5882*/ 	.short	(.L_3788 - .L_3787)
	.align		4
.L_3787:
        /*5884*/ 	.word	index@($_ZN7cutlass13device_kernelIN5flash19enable_sm80_to_sm89INS1_16FlashAttnBwdSm80INS1_25CollectiveMainloopBwdSm80ILi2ELi2EN4cute5tupleIJNS5_1CILi128EEES8_NS7_ILi64EEEEEENS_10bfloat16_tEfNS_4arch4Sm80ELb1ELb0ELb1ELb0ELb1ELb0ELb0ELb0ELi2ELi4ELi4ELi4ELb0EEENS1_24CollectiveEpilogueBwdGQAISA_fSD_Li256ELb0ELb1EEENS1_25SingleTileBwdLPTSchedulerILb0ELi128ELb1EEEEEEEEEvNT_6ParamsE$_ZN4cute3eso3ESOILb1ELb0EJNS_5tupleIJNS_1CILi1EEENS3_ILi0EEEEEElS5_EEC2ERKS6_RKlRKS5_)
        /*5888*/ 	.word	0x00000000


	//----- nvinfo : EIATTR_FRAME_SIZE
	.align		4
.L_3788:
        /*588c*/ 	.byte	0x04, 0x11
        /*588e*/ 	.short	(.L_3790 - .L_3789)
	.align		4
.L_3789:
        /*5890*/ 	.word	index@($_ZN7cutlass13device_kernelIN5flash19enable_sm80_to_sm89INS1_16FlashAttnBwdSm80INS1_25CollectiveMainloopBwdSm80ILi2ELi2EN4cute5tupleIJNS5_1CILi128EEES8_NS7_ILi64EEEEEENS_10bfloat16_tEfNS_4arch4Sm80ELb1ELb0ELb1ELb0ELb1ELb0ELb0ELb0ELi2ELi4ELi4ELi4ELb0EEENS1_24CollectiveEpilogueBwdGQAISA_fSD_Li256ELb0ELb1EEENS1_25SingleTileBwdLPTSchedulerILb0ELi128ELb1EEEEEEEEEvNT_6ParamsE$_ZN4cute3eso3ESOILb1ELb0EJNS_5tupleIJNS_1CILi1EEENS3_ILi0EEEEEEiNS3_ILi1024EEEEEC2ERKS6_RKiRKS7_)
        /*5894*/ 	.word	0x00000000


	//----- nvinfo : EIATTR_FRAME_SIZE
	.align		4
.L_3790:
        /*5898*/ 	.byte	0x04, 0x11
        /*589a*/ 	.short	(.L_3792 - .L_3791)
	.align		4
.L_3791:
        /*589c*/ 	.word	index@($_ZN7cutlass13device_kernelIN5flash19enable_sm80_to_sm89INS1_16FlashAttnBwdSm80INS1_25CollectiveMainloopBwdSm80ILi2ELi2EN4cute5tupleIJNS5_1CILi128EEES8_NS7_ILi64EEEEEENS_10bfloat16_tEfNS_4arch4Sm80ELb1ELb0ELb1ELb0ELb1ELb0ELb0ELb0ELi2ELi4ELi4ELi4ELb0EEENS1_24CollectiveEpilogueBwdGQAISA_fSD_Li256ELb0ELb1EEENS1_25SingleTileBwdLPTSchedulerILb0ELi128ELb1EEEEEEEEEvNT_6ParamsE$_ZN4cute3eso3ESOILb1ELb0EJNS_5tupleIJNS_1CILi1EEENS3_ILi0EEEEEEiEEC2ERKS6_RKi)
        /*58a0*/ 	.word	0x00000000


	//----- nvinfo : EIATTR_FRAME_SIZE
	.align		4
.L_3792:
        /*58a4*/ 	.byte	0x04, 0x11
        /*58a6*/ 	.short	(.L_3794 - .L_3793)
	.align		4
.L_3793:
        /*58a8*/ 	.word	index@($_ZN7cutlass13device_kernelIN5flash19enable_sm80_to_sm89INS1_16FlashAttnBwdSm80INS1_25CollectiveMainloopBwdSm80ILi2ELi2EN4cute5tupleIJNS5_1CILi128EEES8_NS7_ILi64EEEEEENS_10bfloat16_tEfNS_4arch4Sm80ELb1ELb0ELb1ELb0ELb1ELb0ELb0ELb0ELi2ELi4ELi4ELi4ELb0EEENS1_24CollectiveEpilogueBwdGQAISA_fSD_Li256ELb0ELb1EEENS1_25SingleTileBwdLPTSchedulerILb0ELi128ELb1EEEEEEEEEvNT_6ParamsE$_ZN4cute3eso3ESOILb1ELb0EJNS_5tupleIJNS_1CILi1EEENS3_ILi0EEEEEENS3_ILi4096EEENS2_IJiiEEEEEC2ERKS6_RKS7_RKS8_)
        /*58ac*/ 	.word	0x00000000


	//----- nvinfo : EIATTR_FRAME_SIZE
	.align		4
.L_3794:
        /*58b0*/ 	.byte	0x04, 0x11
        /*58b2*/ 	.short	(.L_3796 - .L_3795)
	.align		4
.L_3795:
        /*58b4*/ 	.word	index@($_ZN7cutlass13device_kernelIN5flash19enable_sm80_to_sm89INS1_16FlashAttnBwdSm80INS1_25CollectiveMainloopBwdSm80ILi2ELi2EN4cute5tupleIJNS5_1CILi128EEES8_NS7_ILi64EEEEEENS_10bfloat16_tEfNS_4arch4Sm80ELb1ELb0ELb1ELb0ELb1ELb0ELb0ELb0ELi2ELi4ELi4ELi4ELb0EEENS1_24CollectiveEpilogueBwdGQAISA_fSD_Li256ELb0ELb1EEENS1_25SingleTileBwdLPTSchedulerILb0ELi128ELb1EEEEEEEEEvNT_6ParamsE$_ZN4cute3eso3ESOILb1ELb0EJNS_5tupleIJNS_1CILi1EEENS3_ILi0EEEEEENS2_IJiEEEEEC2ERKS6_RKS7_)
        /*58b8*/ 	.word	0x00000000


	//----- nvinfo : EIATTR_FRAME_SIZE
	.align		4
.L_3796:
        /*58bc*/ 	.byte	0x04, 0x11
        /*58be*/ 	.short	(.L_3798 - .L_3797)
	.align		4
.L_3797:
        /*58c0*/ 	.word	index@($_ZN7cutlass13device_kernelIN5flash19enable_sm80_to_sm89INS1_16FlashAttnBwdSm80INS1_25CollectiveMainloopBwdSm80ILi2ELi2EN4cute5tupleIJNS5_1CILi128EEES8_NS7_ILi64EEEEEENS_10bfloat16_tEfNS_4arch4Sm80ELb1ELb0ELb1ELb0ELb1ELb0ELb0ELb0ELi2ELi4ELi4ELi4ELb0EEENS1_24CollectiveEpilogueBwdGQAISA_fSD_Li256ELb0ELb1EEENS1_25SingleTileBwdLPTSchedulerILb0ELi128ELb1EEEEEEEEEvNT_6ParamsE$_ZN4cute3eso3ESOILb1ELb0EJNS_5tupleIJNS_1CILi1EEENS2_IJS4_NS3_ILi2EEES5_EEEEEENS2_IJNS3_ILi0EEENS2_IJS4_NS3_ILi256EEEiEEEEEEEEC2ERKS7_RKSB_)
        /*58c4*/ 	.word	0x00000000


	//----- nvinfo : EIATTR_FRAME_SIZE
	.align		4
.L_3798:
        /*58c8*/ 	.byte	0x04, 0x11
        /*58ca*/ 	.short	(.L_3800 - .L_3799)
	.align		4
.L_3799:
        /*58cc*/ 	.word	index@($_ZN7cutlass13device_kernelIN5flash19enable_sm80_to_sm89INS1_16FlashAttnBwdSm80INS1_25CollectiveMainloopBwdSm80ILi2ELi2EN4cute5tupleIJNS5_1CILi128EEES8_NS7_ILi64EEEEEENS_10bfloat16_tEfNS_4arch4Sm80ELb1ELb0ELb1ELb0ELb1ELb0ELb0ELb0ELi2ELi4ELi4ELi4ELb0EEENS1_24CollectiveEpilogueBwdGQAISA_fSD_Li256ELb0ELb1EEENS1_25SingleTileBwdLPTSchedulerILb0ELi128ELb1EEEEEEEEEvNT_6ParamsE$_ZN4cute3eso3ESOILb1ELb0EJNS_5tupleIJNS_1CILi16EEENS3_ILi2EEES5_S5_NS3_ILi4EEES5_EEENS2_IJNS3_ILi1EEEiiiNS3_ILi144EEENS3_ILi512EEEEEEEEC2ERKS7_RKSB_)
        /*58d0*/ 	.word	0x00000000


	//----- nvinfo : EIATTR_FRAME_SIZE
	.align		4
.L_3800:
        /*58d4*/ 	.byte	0x04, 0x11
        /*58d6*/ 	.short	(.L_3802 - .L_3801)
	.align		4
.L_3801:
        /*58d8*/ 	.word	index@($_ZN7cutlass13device_kernelIN5flash19enable_sm80_to_sm89INS1_16FlashAttnBwdSm80INS1_25CollectiveMainloopBwdSm80ILi2ELi2EN4cute5tupleIJNS5_1CILi128EEES8_NS7_ILi64EEEEEENS_10bfloat16_tEfNS_4arch4Sm80ELb1ELb0ELb1ELb0ELb1ELb0ELb0ELb0ELi2ELi4ELi4ELi4ELb0EEENS1_24CollectiveEpilogueBwdGQAISA_fSD_Li256ELb0ELb1EEENS1_25SingleTileBwdLPTSchedulerILb0ELi128ELb1EEEEEEEEEvNT_6ParamsE$_ZN4cute3eso3ESOILb1ELb0EJNS_5tupleIJNS_1CILi0EEES4_EEEiEEC2ERKS5_RKi)
        /*58dc*/ 	.word	0x00000000


	//----- nvinfo : EIATTR_FRAME_SIZE
	.align		4
.L_3802:
        /*58e0*/ 	.byte	0x04, 0x11
        /*58e2*/ 	.short	(.L_3804 - .L_3803)
	.align		4
.L_3803:
        /*58e4*/ 	.word	index@($_ZN7cutlass13device_kernelIN5flash19enable_sm80_to_sm89INS1_16FlashAttnBwdSm80INS1_25CollectiveMainloopBwdSm80ILi2ELi2EN4cute5tupleIJNS5_1CILi128EEES8_NS7_ILi64EEEEEENS_10bfloat16_tEfNS_4arch4Sm80ELb1ELb0ELb1ELb0ELb1ELb0ELb0ELb0ELi2ELi4ELi4ELi4ELb0EEENS1_24CollectiveEpilogueBwdGQAISA_fSD_Li256ELb0ELb1EEENS1_25SingleTileBwdLPTSchedulerILb0ELi128ELb1EEEEEEEEEvNT_6ParamsE$_ZN4cute3eso3ESOILb1ELb0EJNS_5tupleIJNS2_IJNS_1CILi8EEENS3_ILi1EEEEEENS3_ILi4EEES5_EEENS2_IJNS2_IJS5_NS3_ILi0EEEEEElS9_EEEEEC2ERKS8_RKSB_)
        /*58e8*/ 	.word	0x00000000


	//----- nvinfo : EIATTR_FRAME_SIZE
	.align		4
.L_3804:
        /*58ec*/ 	.byte	0x04, 0x11
        /*58ee*/ 	.short	(.L_3806 - .L_3805)
	.align		4
.L_3805:
        /*58f0*/ 	.word	index@($_ZN7cutlass13device_kernelIN5flash19enable_sm80_to_sm89INS1_16FlashAttnBwdSm80INS1_25CollectiveMainloopBwdSm80ILi2ELi2EN4cute5tupleIJNS5_1CILi128EEES8_NS7_ILi64EEEEEENS_10bfloat16_tEfNS_4arch4Sm80ELb1ELb0ELb1ELb0ELb1ELb0ELb0ELb0ELi2ELi4ELi4ELi4ELb0EEENS1_24CollectiveEpilogueBwdGQAISA_fSD_Li256ELb0ELb1EEENS1_25SingleTileBwdLPTSchedulerILb0ELi128ELb1EEEEEEEEEvNT_6ParamsE$_ZN4cute3eso3ESOILb1ELb0EJNS_5tupleIJNS2_IJNS_1CILi8EEENS3_ILi1EEEEEENS3_ILi2EEES4_EEENS2_IJNS2_IJS5_NS3_ILi0EEEEEEiNS3_ILi1024EEEEEEEEC2ERKS8_RKSC_)
        /*58f4*/ 	.word	0x00000000


	//----- nvinfo : EIATTR_FRAME_SIZE
	.align		4
.L_3806:
        /*58f8*/ 	.byte	0x04, 0x11
        /*58fa*/ 	.short	(.L_3808 - .L_3807)
	.align		4
.L_3807:
        /*58fc*/ 	.word	index@($_ZN7cutlass13device_kernelIN5flash19enable_sm80_to_sm89INS1_16FlashAttnBwdSm80INS1_25CollectiveMainloopBwdSm80ILi2ELi2EN4cute5tupleIJNS5_1CILi128EEES8_NS7_ILi64EEEEEENS_10bfloat16_tEfNS_4arch4Sm80ELb1ELb0ELb1ELb0ELb1ELb0ELb0ELb0ELi2ELi4ELi4ELi4ELb0EEENS1_24CollectiveEpilogueBwdGQAISA_fSD_Li256ELb0ELb1EEENS1_25SingleTileBwdLPTSchedulerILb0ELi128ELb1EEEEEEEEEvNT_6ParamsE$_ZN4cute3eso3ESOILb1ELb0EJNS_5tupleIJNS2_IJNS_1CILi8EEENS3_ILi1EEEEEENS3_ILi2EEENS2_IJS7_S7_EEEEEENS2_IJNS2_IJS5_NS3_ILi0EEEEEENS3_ILi4096EEENS2_IJiiEEEEEEEEC2ERKS9_RKSE_)
        /*5900*/ 	.word	0x00000000


	//----- nvinfo : EIATTR_FRAME_SIZE
	.align		4
.L_3808:
        /*5904*/ 	.byte	0x04, 0x11
        /*5906*/ 	.short	(.L_3810 - .L_3809)
	.align		4
.L_3809:
        /*5908*/ 	.word	index@($_ZN7cutlass13device_kernelIN5flash19enable_sm80_to_sm89INS1_16FlashAttnBwdSm80INS1_25CollectiveMainloopBwdSm80ILi2ELi2EN4cute5tupleIJNS5_1CILi128EEES8_NS7_ILi64EEEEEENS_10bfloat16_tEfNS_4arch4Sm80ELb1ELb0ELb1ELb0ELb1ELb0ELb0ELb0ELi2ELi4ELi4ELi4ELb0EEENS1_24CollectiveEpilogueBwdGQAISA_fSD_Li256ELb0ELb1EEENS1_25SingleTileBwdLPTSchedulerILb0ELi128ELb1EEEEEEEEEvNT_6ParamsE$_ZN4cute3eso3ESOILb1ELb0EJNS_5tupleIJNS2_IJNS_1CILi8EEENS3_ILi1EEEEEENS3_ILi2EEEEEENS2_IJNS2_IJS5_NS3_ILi0EEEEEEiEEEEEC2ERKS8_RKSB_)
        /*590c*/ 	.word	0x00000000


	//----- nvinfo : EIATTR_FRAME_SIZE
	.align		4
.L_3810:
        /*5910*/ 	.byte	0x04, 0x11
        /*5912*/ 	.short	(.L_3812 - .L_3811)
	.align		4
.L_3811:
        /*5914*/ 	.word	index@($_ZN7cutlass13device_kernelIN5flash19enable_sm80_to_sm89INS1_16FlashAttnBwdSm80INS1_25CollectiveMainloopBwdSm80ILi2ELi2EN4cute5tupleIJNS5_1CILi128EEES8_NS7_ILi64EEEEEENS_10bfloat16_tEfNS_4arch4Sm80ELb1ELb0ELb1ELb0ELb1ELb0ELb0ELb0ELi2ELi4ELi4ELi4ELb0EEENS1_24CollectiveEpilogueBwdGQAISA_fSD_Li256ELb0ELb1EEENS1_25SingleTileBwdLPTSchedulerILb0ELi128ELb1EEEEEEEEEvNT_6ParamsE$_ZN4cute3eso3ESOILb1ELb0EJNS_5tupleIJNS2_IJNS_1CILi8EEENS3_ILi1EEEEEENS2_IJNS3_ILi2EEEEEEEEENS2_IJNS2_IJS5_NS3_ILi0EEEEEENS2_IJiEEEEEEEEC2ERKS9_RKSD_)
        /*5918*/ 	.word	0x00000000


	//----- nvinfo : EIATTR_FRAME_SIZE
	.align		4
.L_3812:
        /*591c*/ 	.byte	0x04, 0x11
        /*591e*/ 	.short	(.L_3814 - .L_3813)
	.align		4
.L_3813:
        /*5920*/ 	.word	index@($_ZN7cutlass13device_kernelIN5flash19enable_sm80_to_sm89INS1_16FlashAttnBwdSm80INS1_25CollectiveMainloopBwdSm80ILi2ELi2EN4cute5tupleIJNS5_1CILi128EEES8_NS7_ILi64EEEEEENS_10bfloat16_tEfNS_4arch4Sm80ELb1ELb0ELb1ELb0ELb1ELb0ELb0ELb0ELi2ELi4ELi4ELi4ELb0EEENS1_24CollectiveEpilogueBwdGQAISA_fSD_Li256ELb0ELb1EEENS1_25SingleTileBwdLPTSchedulerILb0ELi128ELb1EEEEEEEEEvNT_6ParamsE$_ZN4cute3eso3ESOILb1ELb0EJNS_5tupleIJNS2_IJNS_1CILi2EEES4_S4_EEES4_NS2_IJS4_S4_EEEEEENS2_IJNS2_IJNS3_ILi1EEENS3_ILi512EEEiEEENS3_ILi4096EEENS2_IJiiEEEEEEEEC2ERKS7_RKSD_)
        /*5924*/ 	.word	0x00000000


	//----- nvinfo : EIATTR_FRAME_SIZE
	.align		4
.L_3814:
        /*5928*/ 	.byte	0x04, 0x11
        /*592a*/ 	.short	(.L_3816 - .L_3815)
	.align		4
.L_3815:
        /*592c*/ 	.word	index@($_ZN7cutlass13device_kernelIN5flash19enable_sm80_to_sm89INS1_16FlashAttnBwdSm80INS1_25CollectiveMainloopBwdSm80ILi2ELi2EN4cute5tupleIJNS5_1CILi128EEES8_NS7_ILi64EEEEEENS_10bfloat16_tEfNS_4arch4Sm80ELb1ELb0ELb1ELb0ELb1ELb0ELb0ELb0ELi2ELi4ELi4ELi4ELb0EEENS1_24CollectiveEpilogueBwdGQAISA_fSD_Li256ELb0ELb1EEENS1_25SingleTileBwdLPTSchedulerILb0ELi128ELb1EEEEEEEEEvNT_6ParamsE$_ZN4cute3eso3ESOILb1ELb0EJNS_5tupleIJNS2_IJNS_1CILi2EEES4_S4_EEES4_NS2_IJNS2_IJS4_S4_EEES4_EEEEEENS2_IJNS2_IJNS3_ILi1EEENS3_ILi512EEEiEEENS3_ILi4096EEENS2_IJNS2_IJiiEEENS3_ILi8192EEEEEEEEEEEC2ERKS8_RKSG_)
        /*5930*/ 	.word	0x00000000


	//----- nvinfo : EIATTR_FRAME_SIZE
	.align		4
.L_3816:
        /*5934*/ 	.byte	0x04, 0x11
        /*5936*/ 	.short	(.L_3818 - .L_3817)
	.align		4
.L_3817:
        /*5938*/ 	.word	index@($_ZN7cutlass13device_kernelIN5flash19enable_sm80_to_sm89INS1_16FlashAttnBwdSm80INS1_25CollectiveMainloopBwdSm80ILi2ELi2EN4cute5tupleIJNS5_1CILi128EEES8_NS7_ILi64EEEEEENS_10bfloat16_tEfNS_4arch4Sm80ELb1ELb0ELb1ELb0ELb1ELb0ELb0ELb0ELi2ELi4ELi4ELi4ELb0EEENS1_24CollectiveEpilogueBwdGQAISA_fSD_Li256ELb0ELb1EEENS1_25SingleTileBwdLPTSchedulerILb0ELi128ELb1EEEEEEEEEvNT_6ParamsE$_ZN4cute3eso3ESOILb1ELb0EJNS_5tupleIJNS2_IJNS_1CILi2EEES4_EEES5_NS3_ILi8EEEEEENS2_IJNS2_IJiNS3_ILi512EEEEEENS2_IJiiEEENS3_ILi1024EEEEEEEEC2ERKS7_RKSC_)
        /*593c*/ 	.word	0x00000000


	//----- nvinfo : EIATTR_FRAME_SIZE
	.align		4
.L_3818:
        /*5940*/ 	.byte	0x04, 0x11
        /*5942*/ 	.short	(.L_3820 - .L_3819)
	.align		4
.L_3819:
        /*5944*/ 	.word	index@($_ZN7cutlass13device_kernelIN5flash19enable_sm80_to_sm89INS1_16FlashAttnBwdSm80INS1_25CollectiveMainloopBwdSm80ILi2ELi2EN4cute5tupleIJNS5_1CILi128EEES8_NS7_ILi64EEEEEENS_10bfloat16_tEfNS_4arch4Sm80ELb1ELb0ELb1ELb0ELb1ELb0ELb0ELb0ELi2ELi4ELi4ELi4ELb0EEENS1_24CollectiveEpilogueBwdGQAISA_fSD_Li256ELb0ELb1EEENS1_25SingleTileBwdLPTSchedulerILb0ELi128ELb1EEEEEEEEEvNT_6ParamsE$_ZN4cute3eso3ESOILb1ELb0EJNS_5tupleIJNS2_IJNS_1CILi2EEES4_EEES4_EEENS2_IJNS2_IJiiEEENS3_ILi8192EEEEEEEEC2ERKS6_RKS9_)
        /*5948*/ 	.word	0x00000000


	//----- nvinfo : EIATTR_FRAME_SIZE
	.align		4
.L_3820:
        /*594c*/ 	.byte	0x04, 0x11
        /*594e*/ 	.short	(.L_3822 - .L_3821)
	.align		4
.L_3821:
        /*5950*/ 	.word	index@($_ZN7cutlass13device_kernelIN5flash19enable_sm80_to_sm89INS1_16FlashAttnBwdSm80INS1_25CollectiveMainloopBwdSm80ILi2ELi2EN4cute5tupleIJNS5_1CILi128EEES8_NS7_ILi64EEEEEENS_10bfloat16_tEfNS_4arch4Sm80ELb1ELb0ELb1ELb0ELb1ELb0ELb0ELb0ELi2ELi4ELi4ELi4ELb0EEENS1_24CollectiveEpilogueBwdGQAISA_fSD_Li256ELb0ELb1EEENS1_25SingleTileBwdLPTSchedulerILb0ELi128ELb1EEEEEEEEEvNT_6ParamsE$_ZN4cute3eso3ESOILb1ELb0EJNS_5tupleIJNS2_IJNS_1CILi2EEES4_EEENS3_ILi8EEES5_EEENS2_IJNS2_IJNS3_ILi1EEEiEEENS3_ILi1024EEENS2_IJiiEEEEEEEEC2ERKS7_RKSC_)
        /*5954*/ 	.word	0x00000000


	//----- nvinfo : EIATTR_FRAME_SIZE
	.align		4
.L_3822:
        /*5958*/ 	.byte	0x04, 0x11
        /*595a*/ 	.short	(.L_3824 - .L_3823)
	.align		4
.L_3823:
        /*595c*/ 	.word	index@($_ZN7cutlass13device_kernelIN5flash19enable_sm80_to_sm89INS1_16FlashAttnBwdSm80INS1_25CollectiveMainloopBwdSm80ILi2ELi2EN4cute5tupleIJNS5_1CILi128EEES8_NS7_ILi64EEEEEENS_10bfloat16_tEfNS_4arch4Sm80ELb1ELb0ELb1ELb0ELb1ELb0ELb0ELb0ELi2ELi4ELi4ELi4ELb0EEENS1_24CollectiveEpilogueBwdGQAISA_fSD_Li256ELb0ELb1EEENS1_25SingleTileBwdLPTSchedulerILb0ELi128ELb1EEEEEEEEEvNT_6ParamsE$_ZN4cute3eso3ESOILb1ELb0EJNS_5tupleIJNS2_IJNS_1CILi1EEENS3_ILi0EEEEEES5_EEENS2_IJNS2_IJS5_S5_EEEiEEEEEC2ERKS7_RKS9_)
        /*5960*/ 	.word	0x00000000


	//----- nvinfo : EIATTR_FRAME_SIZE
	.align		4
.L_3824:
        /*5964*/ 	.byte	0x04, 0x11
        /*5966*/ 	.short	(.L_3826 - .L_3825)
	.align		4
.L_3825:
        /*5968*/ 	.word	index@($_ZN7cutlass13device_kernelIN5flash19enable_sm80_to_sm89INS1_16FlashAttnBwdSm80INS1_25CollectiveMainloopBwdSm80ILi2ELi2EN4cute5tupleIJNS5_1CILi128EEES8_NS7_ILi64EEEEEENS_10bfloat16_tEfNS_4arch4Sm80ELb1ELb0ELb1ELb0ELb1ELb0ELb0ELb0ELi2ELi4ELi4ELi4ELb0EEENS1_24CollectiveEpilogueBwdGQAISA_fSD_Li256ELb0ELb1EEENS1_25SingleTileBwdLPTSchedulerILb0ELi128ELb1EEEEEEEEEvNT_6ParamsE$_ZN4cute3eso3ESOILb1ELb0EJNS_5tupleIJNS2_IJNS_1CILi1EEENS3_ILi0EEEEEENS2_IJS5_S5_EEEEEENS2_IJS5_iEEEEEC2ERKS8_RKS9_)
        /*596c*/ 	.word	0x00000000


	//----- nvinfo : EIATTR_FRAME_SIZE
	.align		4
.L_3826:
        /*5970*/ 	.byte	0x04, 0x11
        /*5972*/ 	.short	(.L_3828 - .L_3827)
	.align		4
.L_3827:
        /*5974*/ 	.word	index@($_ZN7cutlass13device_kernelIN5flash19enable_sm80_to_sm89INS1_16FlashAttnBwdSm80INS1_25CollectiveMainloopBwdSm80ILi2ELi2EN4cute5tupleIJNS5_1CILi128EEES8_NS7_ILi64EEEEEENS_10bfloat16_tEfNS_4arch4Sm80ELb1ELb0ELb1ELb0ELb1ELb0ELb0ELb0ELi2ELi4ELi4ELi4ELb0EEENS1_24CollectiveEpilogueBwdGQAISA_fSD_Li256ELb0ELb1EEENS1_25SingleTileBwdLPTSchedulerILb0ELi128ELb1EEEEEEEEEvNT_6ParamsE$_ZN4cute3eso3ESOILb1ELb0EJNS_5tupleIJNS2_IJNS_1CILi1EEENS2_IJS4_NS3_ILi2EEES5_EEEEEES5_NS2_IJS5_S5_EEEEEENS2_IJNS2_IJNS3_ILi0EEENS2_IJS4_NS3_ILi256EEEiEEEEEENS3_ILi2048EEENS2_IJiNS3_ILi4096EEEEEEEEEEEC2ERKS9_RKSH_)
        /*5978*/ 	.word	0x00000000


	//----- nvinfo : EIATTR_FRAME_SIZE
	.align		4
.L_3828:
        /*597c*/ 	.byte	0x04, 0x11
        /*597e*/ 	.short	(.L_3830 - .L_3829)
	.align		4
.L_3829:
        /*5980*/ 	.word	index@($_ZN7cutlass13device_kernelIN5flash19enable_sm80_to_sm89INS1_16FlashAttnBwdSm80INS1_25CollectiveMainloopBwdSm80ILi2ELi2EN4cute5tupleIJNS5_1CILi128EEES8_NS7_ILi64EEEEEENS_10bfloat16_tEfNS_4arch4Sm80ELb1ELb0ELb1ELb0ELb1ELb0ELb0ELb0ELi2ELi4ELi4ELi4ELb0EEENS1_24CollectiveEpilogueBwdGQAISA_fSD_Li256ELb0ELb1EEENS1_25SingleTileBwdLPTSchedulerILb0ELi128ELb1EEEEEEEEEvNT_6ParamsE$_ZN4cute3eso3ESOILb1ELb0EJNS_5tupleIJNS2_IJNS2_IJNS_1CILi8EEENS3_ILi1EEEEEES5_EEENS2_IJNS2_IJS5_S5_EEENS3_ILi2EEEEEEEEENS2_IJNS2_IJNS2_IJS5_NS3_ILi0EEEEEESC_EEENS2_IJNS2_IJSC_SC_EEEiEEEEEEEEC2ERKSB_RKSH_)
        /*5984*/ 	.word	0x00000000


	//----- nvinfo : EIATTR_FRAME_SIZE
	.align		4
.L_3830:
        /*5988*/ 	.byte	0x04, 0x11
        /*598a*/ 	.short	(.L_3832 - .L_3831)
	.align		4
.L_3831:
        /*598c*/ 	.word	index@($_ZN7cutlass13device_kernelIN5flash19enable_sm80_to_sm89INS1_16FlashAttnBwdSm80INS1_25CollectiveMainloopBwdSm80ILi2ELi2EN4cute5tupleIJNS5_1CILi128EEES8_NS7_ILi64EEEEEENS_10bfloat16_tEfNS_4arch4Sm80ELb1ELb0ELb1ELb0ELb1ELb0ELb0ELb0ELi2ELi4ELi4ELi4ELb0EEENS1_24CollectiveEpilogueBwdGQAISA_fSD_Li256ELb0ELb1EEENS1_25SingleTileBwdLPTSchedulerILb0ELi128ELb1EEEEEEEEEvNT_6ParamsE$_ZN4cute3eso3ESOILb1ELb0EJNS_5tupleIJNS2_IJNS2_IJNS_1CILi8EEENS3_ILi1EEEEEENS2_IJS5_S5_EEEEEENS2_IJS5_NS3_ILi2EEEEEEEEENS2_IJNS2_IJNS2_IJS5_NS3_ILi0EEEEEENS2_IJSC_SC_EEEEEENS2_IJSC_iEEEEEEEEC2ERKSB_RKSH_)
        /*5990*/ 	.word	0x00000000


	//----- nvinfo : EIATTR_FRAME_SIZE
	.align		4
.L_3832:
        /*5994*/ 	.byte	0x04, 0x11
        /*5996*/ 	.short	(.L_3834 - .L_3833)
	.align		4
.L_3833:
        /*5998*/ 	.word	index@($_ZN7cutlass13device_kernelIN5flash19enable_sm80_to_sm89INS1_16FlashAttnBwdSm80INS1_25CollectiveMainloopBwdSm80ILi2ELi2EN4cute5tupleIJNS5_1CILi128EEES8_NS7_ILi64EEEEEENS_10bfloat16_tEfNS_4arch4Sm80ELb1ELb0ELb1ELb0ELb1ELb0ELb0ELb0ELi2ELi4ELi4ELi4ELb0EEENS1_24CollectiveEpilogueBwdGQAISA_fSD_Li256ELb0ELb1EEENS1_25SingleTileBwdLPTSchedulerILb0ELi128ELb1EEEEEEEEEvNT_6ParamsE$_ZN4cute3eso3ESOILb1ELb0EJNS_1CILi8EEEiiiNS2_ILi144EEENS2_ILi512EEEEEC2ERKS3_RKiSA_SA_RKS4_RKS5_)
        /*599c*/ 	.word	0x00000000


	//----- nvinfo : EIATTR_FRAME_SIZE
	.align		4
.L_3834:
        /*59a0*/ 	.byte	0x04, 0x11
        /*59a2*/ 	.short	(.L_3836 - .L_3835)
	.align		4
.L_3835:
        /*59a4*/ 	.word	index@($_ZN7cutlass13device_kernelIN5flash19enable_sm80_to_sm89INS1_16FlashAttnBwdSm80INS1_25CollectiveMainloopBwdSm80ILi2ELi2EN4cute5tupleIJNS5_1CILi128EEES8_NS7_ILi64EEEEEENS_10bfloat16_tEfNS_4arch4Sm80ELb1ELb0ELb1ELb0ELb1ELb0ELb0ELb0ELi2ELi4ELi4ELi4ELb0EEENS1_24CollectiveEpilogueBwdGQAISA_fSD_Li256ELb0ELb1EEENS1_25SingleTileBwdLPTSchedulerILb0ELi128ELb1EEEEEEEEEvNT_6ParamsE$_ZN4cute3eso3ESOILb1ELb0EJNS_1CILi8EEEiiEEC2ERKS3_RKiS8_)
        /*59a8*/ 	.word	0x00000000


	//----- nvinfo : EIATTR_FRAME_SIZE
	.align		4
.L_3836:
        /*59ac*/ 	.byte	0x04, 0x11
        /*59ae*/ 	.short	(.L_3838 - .L_3837)
	.align		4
.L_3837:
        /*59b0*/ 	.word	index@($_ZN7cutlass13device_kernelIN5flash19enable_sm80_to_sm89INS1_16FlashAttnBwdSm80INS1_25CollectiveMainloopBwdSm80ILi2ELi2EN4cute5tupleIJNS5_1CILi128EEES8_NS7_ILi64EEEEEENS_10bfloat16_tEfNS_4arch4Sm80ELb1ELb0ELb1ELb0ELb1ELb0ELb0ELb0ELi2ELi4ELi4ELi4ELb0EEENS1_24CollectiveEpilogueBwdGQAISA_fSD_Li256ELb0ELb1EEENS1_25SingleTileBwdLPTSchedulerILb0ELi128ELb1EEEEEEEEEvNT_6ParamsE$_ZN4cute3eso3ESOILb1ELb0EJNS_1CILi4096EEEiiNS2_ILi8192EEEEEC2ERKS3_RKiS9_RKS4_)
        /*59b4*/ 	.word	0x00000000


	//----- nvinfo : EIATTR_FRAME_SIZE
	.align		4
.L_3838:
        /*59b8*/ 	.byte	0x04, 0x11
        /*59ba*/ 	.short	(.L_3840 - .L_3839)
	.align		4
.L_3839:
        /*59bc*/ 	.word	index@($_ZN7cutlass13device_kernelIN5flash19enable_sm80_to_sm89INS1_16FlashAttnBwdSm80INS1_25CollectiveMainloopBwdSm80ILi2ELi2EN4cute5tupleIJNS5_1CILi128EEES8_NS7_ILi64EEEEEENS_10bfloat16_tEfNS_4arch4Sm80ELb1ELb0ELb1ELb0ELb1ELb0ELb0ELb0ELi2ELi4ELi4ELi4ELb0EEENS1_24CollectiveEpilogueBwdGQAISA_fSD_Li256ELb0ELb1EEENS1_25SingleTileBwdLPTSchedulerILb0ELi128ELb1EEEEEEEEEvNT_6ParamsE$_ZN4cute3eso3ESOILb1ELb0EJNS_1CILi4096EEEiiEEC2ERKS3_RKiS8_)
        /*59c0*/ 	.word	0x00000000


	//----- nvinfo : EIATTR_FRAME_SIZE
	.align		4
.L_3840:
        /*59c4*/ 	.byte	0x04, 0x11
        /*59c6*/ 	.short	(.L_3842 - .L_3841)
	.align		4
.L_3841:
        /*59c8*/ 	.word	index@($_ZN7cutlass13device_kernelIN5flash19enable_sm80_to_sm89INS1_16FlashAttnBwdSm80INS1_25CollectiveMainloopBwdSm80ILi2ELi2EN4cute5tupleIJNS5_1CILi128EEES8_NS7_ILi64EEEEEENS_10bfloat16_tEfNS_4arch4Sm80ELb1ELb0ELb1ELb0ELb1ELb0ELb0ELb0ELi2ELi4ELi4ELi4ELb0EEENS1_24CollectiveEpilogueBwdGQAISA_fSD_Li256ELb0ELb1EEENS1_25SingleTileBwdLPTSchedulerILb0ELi128ELb1EEEEEEEEEvNT_6ParamsE$_ZN4cute3eso3ESOILb1ELb0EJNS_1CILi4096EEENS_5tupleIJiiEEEEEC2ERKS3_RKS5_)
        /*59cc*/ 	.word	0x00000000


	//----- nvinfo : EIATTR_FRAME_SIZE
	.align		4
.L_3842:
        /*59d0*/ 	.byte	0x04, 0x11
        /*59d2*/ 	.short	(.L_3844 - .L_3843)
	.align		4
.L_3843:
        /*59d4*/ 	.word	index@($_ZN7cutlass13device_kernelIN5flash19enable_sm80_to_sm89INS1_16FlashAttnBwdSm80INS1_25CollectiveMainloopBwdSm80ILi2ELi2EN4cute5tupleIJNS5_1CILi128EEES8_NS7_ILi64EEEEEENS_10bfloat16_tEfNS_4arch4Sm80ELb1ELb0ELb1ELb0ELb1ELb0ELb0ELb0ELi2ELi4ELi4ELi4ELb0EEENS1_24CollectiveEpilogueBwdGQAISA_fSD_Li256ELb0ELb1EEENS1_25SingleTileBwdLPTSchedulerILb0ELi128ELb1EEEEEEEEEvNT_6ParamsE$_ZN4cute3eso3ESOILb1ELb0EJNS_1CILi4096EEENS_5tupleIJNS4_IJiiEEENS2_ILi8192EEEEEEEEC2ERKS3_RKS7_)
        /*59d8*/ 	.word	0x00000000


	//----- nvinfo : EIATTR_FRAME_SIZE
	.align		4
.L_3844:
        /*59dc*/ 	.byte	0x04, 0x11
        /*59de*/ 	.short	(.L_3846 - .L_3845)
	.align		4
.L_3845:
        /*59e0*/ 	.word	index@($_ZN7cutlass13device_kernelIN5flash19enable_sm80_to_sm89INS1_16FlashAttnBwdSm80INS1_25CollectiveMainloopBwdSm80ILi2ELi2EN4cute5tupleIJNS5_1CILi128EEES8_NS7_ILi64EEEEEENS_10bfloat16_tEfNS_4arch4Sm80ELb1ELb0ELb1ELb0ELb1ELb0ELb0ELb0ELi2ELi4ELi4ELi4ELb0EEENS1_24CollectiveEpilogueBwdGQAISA_fSD_Li256ELb0ELb1EEENS1_25SingleTileBwdLPTSchedulerILb0ELi128ELb1EEEEEEEEEvNT_6ParamsE$_ZN4cute3eso3ESOILb1ELb0EJNS_1CILi2EEEiEEC2ERKS3_RKi)
        /*59e4*/ 	.word	0x00000000


	//----- nvinfo : EIATTR_FRAME_SIZE
	.align		4
.L_3846:
        /*59e8*/ 	.byte	0x04, 0x11
        /*59ea*/ 	.short	(.L_3848 - .L_3847)
	.align		4
.L_3847:
        /*59ec*/ 	.word	index@($_ZN7cutlass13device_kernelIN5flash19enable_sm80_to_sm89INS1_16FlashAttnBwdSm80INS1_25CollectiveMainloopBwdSm80ILi2ELi2EN4cute5tupleIJNS5_1CILi128EEES8_NS7_ILi64EEEEEENS_10bfloat16_tEfNS_4arch4Sm80ELb1ELb0ELb1ELb0ELb1ELb0ELb0ELb0ELi2ELi4ELi4ELi4ELb0EEENS1_24CollectiveEpilogueBwdGQAISA_fSD_Li256ELb0ELb1EEENS1_25SingleTileBwdLPTSchedulerILb0ELi128ELb1EEEEEEEEEvNT_6ParamsE$_ZN4cute3eso3ESOILb1ELb0EJNS_1CILi1EEEiiiNS2_ILi72EEENS2_ILi512EEEEEC2ERKS3_RKiSA_SA_RKS4_RKS5_)
        /*59f0*/ 	.word	0x00000000


	//----- nvinfo : EIATTR_FRAME_SIZE
	.align		4
.L_3848:
        /*59f4*/ 	.byte	0x04, 0x11
        /*59f6*/ 	.short	(.L_3850 - .L_3849)
	.align		4
.L_3849:
        /*59f8*/ 	.word	index@($_ZN7cutlass13device_kernelIN5flash19enable_sm80_to_sm89INS1_16FlashAttnBwdSm80INS1_25CollectiveMainloopBwdSm80ILi2ELi2EN4cute5tupleIJNS5_1CILi128EEES8_NS7_ILi64EEEEEENS_10bfloat16_tEfNS_4arch4Sm80ELb1ELb0ELb1ELb0ELb1ELb0ELb0ELb0ELi2ELi4ELi4ELi4ELb0EEENS1_24CollectiveEpilogueBwdGQAISA_fSD_Li256ELb0ELb1EEENS1_25SingleTileBwdLPTSchedulerILb0ELi128ELb1EEEEEEEEEvNT_6ParamsE$_ZN4cute3eso3ESOILb1ELb0EJNS_1CILi1EEEiiiNS2_ILi64EEENS2_ILi72EEENS2_ILi144EEENS2_ILi288EEENS2_ILi512EEEEEC2ERKS3_RKiSD_SD_RKS4_RKS5_RKS6_RKS7_RKS8_)
        /*59fc*/ 	.word	0x00000000


	//----- nvinfo : EIATTR_FRAME_SIZE
	.align		4
.L_3850:
        /*5a00*/ 	.byte	0x04, 0x11
        /*5a02*/ 	.short	(.L_3852 - .L_3851)
	.align		4
.L_3851:
        /*5a04*/ 	.word	index@($_ZN7cutlass13device_kernelIN5flash19enable_sm80_to_sm89INS1_16FlashAttnBwdSm80INS1_25CollectiveMainloopBwdSm80ILi2ELi2EN4cute5tupleIJNS5_1CILi128EEES8_NS7_ILi64EEEEEENS_10bfloat16_tEfNS_4arch4Sm80ELb1ELb0ELb1ELb0ELb1ELb0ELb0ELb0ELi2ELi4ELi4ELi4ELb0EEENS1_24CollectiveEpilogueBwdGQAISA_fSD_Li256ELb0ELb1EEENS1_25SingleTileBwdLPTSchedulerILb0ELi128ELb1EEEEEEEEEvNT_6ParamsE$_ZN4cute3eso3ESOILb1ELb0EJNS_1CILi1EEEiiiNS2_ILi144EEENS2_ILi512EEEEEC2ERKS3_RKiSA_SA_RKS4_RKS5_)
        /*5a08*/ 	.word	0x00000000


	//----- nvinfo : EIATTR_FRAME_SIZE
	.align		4
.L_3852:
        /*5a0c*/ 	.byte	0x04, 0x11
        /*5a0e*/ 	.short	(.L_3854 - .L_3853)
	.align		4
.L_3853:
        /*5a10*/ 	.word	index@($_ZN7cutlass13device_kernelIN5flash19enable_sm80_to_sm89INS1_16FlashAttnBwdSm80INS1_25CollectiveMainloopBwdSm80ILi2ELi2EN4cute5tupleIJNS5_1CILi128EEES8_NS7_ILi64EEEEEENS_10bfloat16_tEfNS_4arch4Sm80ELb1ELb0ELb1ELb0ELb1ELb0ELb0ELb0ELi2ELi4ELi4ELi4ELb0EEENS1_24CollectiveEpilogueBwdGQAISA_fSD_Li256ELb0ELb1EEENS1_25SingleTileBwdLPTSchedulerILb0ELi128ELb1EEEEEEEEEvNT_6ParamsE$_ZN4cute3eso3ESOILb1ELb0EJNS_1CILi1EEEiEEC2ERKS3_RKi)
        /*5a14*/ 	.word	0x00000000


	//----- nvinfo : EIATTR_FRAME_SIZE
	.align		4
.L_3854:
        /*5a18*/ 	.byte	0x04, 0x11
        /*5a1a*/ 	.short	(.L_3856 - .L_3855)
	.align		4
.L_3855:
        /*5a1c*/ 	.word	index@($_ZN7cutlass13device_kernelIN5flash19enable_sm80_to_sm89INS1_16FlashAttnBwdSm80INS1_25CollectiveMainloopBwdSm80ILi2ELi2EN4cute5tupleIJNS5_1CILi128EEES8_NS7_ILi64EEEEEENS_10bfloat16_tEfNS_4arch4Sm80ELb1ELb0ELb1ELb0ELb1ELb0ELb0ELb0ELi2ELi4ELi4ELi4ELb0EEENS1_24CollectiveEpilogueBwdGQAISA_fSD_Li256ELb0ELb1EEENS1_25SingleTileBwdLPTSchedulerILb0ELi128ELb1EEEEEEEEEvNT_6ParamsE$_ZN4cute3eso3ESOILb1ELb0EJNS_1CILi1EEENS_5tupleIJiiiEEENS2_ILi64EEENS4_IJNS2_ILi72EEENS2_ILi144EEENS2_ILi288EEEEEENS2_ILi512EEEEEC2ERKS3_RKS5_RKS6_RKSA_RKSB_)
        /*5a20*/ 	.word	0x00000000


	//----- nvinfo : EIATTR_FRAME_SIZE
	.align		4
.L_3856:
        /*5a24*/ 	.byte	0x04, 0x11
        /*5a26*/ 	.short	(.L_3858 - .L_3857)
	.align		4
.L_3857:
        /*5a28*/ 	.word	index@($_ZN7cutlass13device_kernelIN5flash19enable_sm80_to_sm89INS1_16FlashAttnBwdSm80INS1_25CollectiveMainloopBwdSm80ILi2ELi2EN4cute5tupleIJNS5_1CILi128EEES8_NS7_ILi64EEEEEENS_10bfloat16_tEfNS_4arch4Sm80ELb1ELb0ELb1ELb0ELb1ELb0ELb0ELb0ELi2ELi4ELi4ELi4ELb0EEENS1_24CollectiveEpilogueBwdGQAISA_fSD_Li256ELb0ELb1EEENS1_25SingleTileBwdLPTSchedulerILb0ELi128ELb1EEEEEEEEEvNT_6ParamsE$_ZN4cute3eso3ESOILb1ELb0EJNS_1CILi1EEENS_5tupleIJNS2_ILi8EEEiiEEENS2_ILi64EEENS4_IJiNS2_ILi144EEENS2_ILi288EEEEEENS2_ILi512EEEEEC2ERKS3_RKS6_RKS7_RKSA_RKSB_)
        /*5a2c*/ 	.word	0x00000000


	//----- nvinfo : EIATTR_FRAME_SIZE
	.align		4
.L_3858:
        /*5a30*/ 	.byte	0x04, 0x11
        /*5a32*/ 	.short	(.L_3860 - .L_3859)
	.align		4
.L_3859:
        /*5a34*/ 	.word	index@($_ZN7cutlass13device_kernelIN5flash19enable_sm80_to_sm89INS1_16FlashAttnBwdSm80INS1_25CollectiveMainloopBwdSm80ILi2ELi2EN4cute5tupleIJNS5_1CILi128EEES8_NS7_ILi64EEEEEENS_10bfloat16_tEfNS_4arch4Sm80ELb1ELb0ELb1ELb0ELb1ELb0ELb0ELb0ELi2ELi4ELi4ELi4ELb0EEENS1_24CollectiveEpilogueBwdGQAISA_fSD_Li256ELb0ELb1EEENS1_25SingleTileBwdLPTSchedulerILb0ELi128ELb1EEEEEEEEEvNT_6ParamsE$_ZN4cute3eso3ESOILb1ELb0EJNS_1CILi1EEENS2_ILi8EEEiiNS2_ILi64EEEiNS2_ILi144EEENS2_ILi288EEENS2_ILi512EEEEEC2ERKS3_RKS4_RKiSF_RKS5_SF_RKS6_RKS7_RKS8_)
        /*5a38*/ 	.word	0x00000000


	//----- nvinfo : EIATTR_FRAME_SIZE
	.align		4
.L_3860:
        /*5a3c*/ 	.byte	0x04, 0x11
        /*5a3e*/ 	.short	(.L_3862 - .L_3861)
	.align		4
.L_3861:
        /*5a40*/ 	.word	index@($_ZN7cutlass13device_kernelIN5flash19enable_sm80_to_sm89INS1_16FlashAttnBwdSm80INS1_25CollectiveMainloopBwdSm80ILi2ELi2EN4cute5tupleIJNS5_1CILi128EEES8_NS7_ILi64EEEEEENS_10bfloat16_tEfNS_4arch4Sm80ELb1ELb0ELb1ELb0ELb1ELb0ELb0ELb0ELi2ELi4ELi4ELi4ELb0EEENS1_24CollectiveEpilogueBwdGQAISA_fSD_Li256ELb0ELb1EEENS1_25SingleTileBwdLPTSchedulerILb0ELi128ELb1EEEEEEEEEvNT_6ParamsE$_ZN4cute3eso3ESOILb1ELb0EJNS_1CILi1EEENS2_ILi512EEEiEEC2ERKS3_RKS4_RKi)
        /*5a44*/ 	.word	0x00000000


	//----- nvinfo : EIATTR_FRAME_SIZE
	.align		4
.L_3862:
        /*5a48*/ 	.byte	0x04, 0x11
        /*5a4a*/ 	.short	(.L_3864 - .L_3863)
	.align		4
.L_3863:
        /*5a4c*/ 	.word	index@($_ZN7cutlass13device_kernelIN5flash19enable_sm80_to_sm89INS1_16FlashAttnBwdSm80INS1_25CollectiveMainloopBwdSm80ILi2ELi2EN4cute5tupleIJNS5_1CILi128EEES8_NS7_ILi64EEEEEENS_10bfloat16_tEfNS_4arch4Sm80ELb1ELb0ELb1ELb0ELb1ELb0ELb0ELb0ELi2ELi4ELi4ELi4ELb0EEENS1_24CollectiveEpilogueBwdGQAISA_fSD_Li256ELb0ELb1EEENS1_25SingleTileBwdLPTSchedulerILb0ELi128ELb1EEEEEEEEEvNT_6ParamsE$_ZN4cute3eso3ESOILb1ELb0EJNS_1CILi1EEENS2_ILi256EEEiEEC2ERKS3_RKS4_RKi)
        /*5a50*/ 	.word	0x00000000


	//----- nvinfo : EIATTR_FRAME_SIZE
	.align		4
.L_3864:
        /*5a54*/ 	.byte	0x04, 0x11
        /*5a56*/ 	.short	(.L_3866 - .L_3865)
	.align		4
.L_3865:
        /*5a58*/ 	.word	index@($_ZN7cutlass13device_kernelIN5flash19enable_sm80_to_sm89INS1_16FlashAttnBwdSm80INS1_25CollectiveMainloopBwdSm80ILi2ELi2EN4cute5tupleIJNS5_1CILi128EEES8_NS7_ILi64EEEEEENS_10bfloat16_tEfNS_4arch4Sm80ELb1ELb0ELb1ELb0ELb1ELb0ELb0ELb0ELi2ELi4ELi4ELi4ELb0EEENS1_24CollectiveEpilogueBwdGQAISA_fSD_Li256ELb0ELb1EEENS1_25SingleTileBwdLPTSchedulerILb0ELi128ELb1EEEEEEEEEvNT_6ParamsE$_ZN4cute3eso3ESOILb1ELb0EJNS_1CILi1024EEEiiEEC2ERKS3_RKiS8_)
        /*5a5c*/ 	.word	0x00000000


	//----- nvinfo : EIATTR_FRAME_SIZE
	.align		4
.L_3866:
        /*5a60*/ 	.byte	0x04, 0x11
        /*5a62*/ 	.short	(.L_3868 - .L_3867)
	.align		4
.L_3867:
        /*5a64*/ 	.word	index@($_ZN7cutlass13device_kernelIN5flash19enable_sm80_to_sm89INS1_16FlashAttnBwdSm80INS1_25CollectiveMainloopBwdSm80ILi2ELi2EN4cute5tupleIJNS5_1CILi128EEES8_NS7_ILi64EEEEEENS_10bfloat16_tEfNS_4arch4Sm80ELb1ELb0ELb1ELb0ELb1ELb0ELb0ELb0ELi2ELi4ELi4ELi4ELb0EEENS1_24CollectiveEpilogueBwdGQAISA_fSD_Li256ELb0ELb1EEENS1_25SingleTileBwdLPTSchedulerILb0ELi128ELb1EEEEEEEEEvNT_6ParamsE$_ZN4cute3eso3ESOILb1ELb0EJNS_1CILi1024EEENS_5tupleIJiiEEEEEC2ERKS3_RKS5_)
        /*5a68*/ 	.word	0x00000000


	//----- nvinfo : EIATTR_FRAME_SIZE
	.align		4
.L_3868:
        /*5a6c*/ 	.byte	0x04, 0x11
        /*5a6e*/ 	.short	(.L_3870 - .L_3869)
	.align		4
.L_3869:
        /*5a70*/ 	.word	index@($_ZN7cutlass13device_kernelIN5flash19enable_sm80_to_sm89INS1_16FlashAttnBwdSm80INS1_25CollectiveMainloopBwdSm80ILi2ELi2EN4cute5tupleIJNS5_1CILi128EEES8_NS7_ILi64EEEEEENS_10bfloat16_tEfNS_4arch4Sm80ELb1ELb0ELb1ELb0ELb1ELb0ELb0ELb0ELi2ELi4ELi4ELi4ELb0EEENS1_24CollectiveEpilogueBwdGQAISA_fSD_Li256ELb0ELb1EEENS1_25SingleTileBwdLPTSchedulerILb0ELi128ELb1EEEEEEEEEvNT_6ParamsE$_ZN4cute3eso3ESOILb1ELb0EJNS_1CILi0EEEiS3_EEC2ERKS3_RKiS6_)
        /*5a74*/ 	.word	0x00000000


	//----- nvinfo : EIATTR_FRAME_SIZE
	.align		4
.L_3870:
        /*5a78*/ 	.byte	0x04, 0x11
        /*5a7a*/ 	.short	(.L_3872 - .L_3871)
	.align		4
.L_3871:
        /*5a7c*/ 	.word	index@($_ZN7cutlass13device_kernelIN5flash19enable_sm80_to_sm89INS1_16FlashAttnBwdSm80INS1_25CollectiveMainloopBwdSm80ILi2ELi2EN4cute5tupleIJNS5_1CILi128EEES8_NS7_ILi64EEEEEENS_10bfloat16_tEfNS_4arch4Sm80ELb1ELb0ELb1ELb0ELb1ELb0ELb0ELb0ELi2ELi4ELi4ELi4ELb0EEENS1_24CollectiveEpilogueBwdGQAISA_fSD_Li256ELb0ELb1EEENS1_25SingleTileBwdLPTSchedulerILb0ELi128ELb1EEEEEEEEEvNT_6ParamsE$_ZN4cute3eso3ESOILb1ELb0EJNS_1CILi0EEEiEEC2ERKS3_RKi)
        /*5a80*/ 	.word	0x00000000


	//----- nvinfo : EIATTR_FRAME_SIZE
	.align		4
.L_3872:
        /*5a84*/ 	.byte	0x04, 0x11
        /*5a86*/ 	.short	(.L_3874 - .L_3873)
	.align		4
.L_3873:
        /*5a88*/ 	.word	index@($_ZN7cutlass13device_kernelIN5flash19enable_sm80_to_sm89INS1_16FlashAttnBwdSm80INS1_25CollectiveMainloopBwdSm80ILi2ELi2EN4cute5tupleIJNS5_1CILi128EEES8_NS7_ILi64EEEEEENS_10bfloat16_tEfNS_4arch4Sm80ELb1ELb0ELb1ELb0ELb1ELb0ELb0ELb0ELi2ELi4ELi4ELi4ELb0EEENS1_24CollectiveEpilogueBwdGQAISA_fSD_Li256ELb0ELb1EEENS1_25SingleTileBwdLPTSchedulerILb0ELi128ELb1EEEEEEEEEvNT_6ParamsE$_ZN4cute3eso3ESOILb1ELb0EJNS_1CILi0EEENS_5tupleIJNS2_ILi1EEENS2_ILi256EEEiEEEEEC2ERKS3_RKS7_)
        /*5a8c*/ 	.word	0x00000000


	//----- nvinfo : EIATTR_FRAME_SIZE
	.align		4
.L_3874:
        /*5a90*/ 	.byte	0x04, 0x11
        /*5a92*/ 	.short	(.L_3876 - .L_3875)
	.align		4
.L_3875:
        /*5a94*/ 	.word	index@($_ZN7cutlass13device_kernelIN5flash19enable_sm80_to_sm89INS1_16FlashAttnBwdSm80INS1_25CollectiveMainloopBwdSm80ILi2ELi2EN4cute5tupleIJNS5_1CILi128EEES8_NS7_ILi64EEEEEENS_10bfloat16_tEfNS_4arch4Sm80ELb1ELb0ELb1ELb0ELb1ELb0ELb0ELb0ELi2ELi4ELi4ELi4ELb0EEENS1_24CollectiveEpilogueBwdGQAISA_fSD_Li256ELb0ELb1EEENS1_25SingleTileBwdLPTSchedulerILb0ELi128ELb1EEEEEEEEEvNT_6ParamsE$_ZN4cute3eso3ESOILb1ELb0EJNS_1CILi0EEENS2_ILi1EEENS2_ILi512EEEiNS2_ILi4096EEEiNS2_ILi8192EEEEEC2ERKS3_RKS4_RKS5_RKiRKS6_SG_RKS7_)
        /*5a98*/ 	.word	0x00000000


	//----- nvinfo : EIATTR_FRAME_SIZE
	.align		4
.L_3876:
        /*5a9c*/ 	.byte	0x04, 0x11
        /*5a9e*/ 	.short	(.L_3878 - .L_3877)
	.align		4
.L_3877:
        /*5aa0*/ 	.word	index@($_ZN7cutlass13device_kernelIN5flash19enable_sm80_to_sm89INS1_16FlashAttnBwdSm80INS1_25CollectiveMainloopBwdSm80ILi2ELi2EN4cute5tupleIJNS5_1CILi128EEES8_NS7_ILi64EEEEEENS_10bfloat16_tEfNS_4arch4Sm80ELb1ELb0ELb1ELb0ELb1ELb0ELb0ELb0ELi2ELi4ELi4ELi4ELb0EEENS1_24CollectiveEpilogueBwdGQAISA_fSD_Li256ELb0ELb1EEENS1_25SingleTileBwdLPTSchedulerILb0ELi128ELb1EEEEEEEEEvNT_6ParamsE$_ZN4cute3eso3ESOILb1ELb0EJNS_1CILi0EEENS2_ILi1EEENS2_ILi512EEEiEEC2ERKS3_RKS4_RKS5_RKi)
        /*5aa4*/ 	.word	0x00000000


	//----- nvinfo : EIATTR_FRAME_SIZE
	.align		4
.L_3878:
        /*5aa8*/ 	.byte	0x04, 0x11
        /*5aaa*/ 	.short	(.L_3880 - .L_3879)
	.align		4
.L_3879:
        /*5aac*/ 	.word	index@($_ZN7cutlass13device_kernelIN5flash19enable_sm80_to_sm89INS1_16FlashAttnBwdSm80INS1_25CollectiveMainloopBwdSm80ILi2ELi2EN4cute5tupleIJNS5_1CILi128EEES8_NS7_ILi64EEEEEENS_10bfloat16_tEfNS_4arch4Sm80ELb1ELb0ELb1ELb0ELb1ELb0ELb0ELb0ELi2ELi4ELi4ELi4ELb0EEENS1_24CollectiveEpilogueBwdGQAISA_fSD_Li256ELb0ELb1EEENS1_25SingleTileBwdLPTSchedulerILb0ELi128ELb1EEEEEEEEEvNT_6ParamsE$_ZN4cute3eso3ESOILb1ELb0EJNS_14ComposedLayoutINS_7SwizzleILi3ELi3ELi3EEENS_1CILj0EEENS_6LayoutINS_5tupleIJNS8_IJNS8_IJNS5_ILi4EEENS5_ILi8EEEEEENS8_IJS9_NS5_ILi1EEEEEEEEENS8_IJNS8_IJNS5_ILi2EEESF_SF_EEENS8_IJSF_S9_EEEEEEEEENS8_IJNS8_IJNS8_IJSF_NS5_ILi64EEEEEENS8_IJNS5_ILi1024EEENS5_ILi0EEEEEEEEENS8_IJNS8_IJSC_NS5_ILi512EEESA_EEENS8_IJNS5_ILi4096EEENS5_ILi16EEEEEEEEEEEEEEEENS_10ViewEngineINS_8smem_ptrIPN7cutlass10bfloat16_tEEEEEEEC2ERKSY_RKS15_)
        /*5ab0*/ 	.word	0x00000000


	//----- nvinfo : EIATTR_FRAME_SIZE
	.align		4
.L_3880:
        /*5ab4*/ 	.byte	0x04, 0x11
        /*5ab6*/ 	.short	(.L_3882 - .L_3881)
	.align		4
.L_3881:
        /*5ab8*/ 	.word	index@($_ZN7cutlass13device_kernelIN5flash19enable_sm80_to_sm89INS1_16FlashAttnBwdSm80INS1_25CollectiveMainloopBwdSm80ILi2ELi2EN4cute5tupleIJNS5_1CILi128EEES8_NS7_ILi64EEEEEENS_10bfloat16_tEfNS_4arch4Sm80ELb1ELb0ELb1ELb0ELb1ELb0ELb0ELb0ELi2ELi4ELi4ELi4ELb0EEENS1_24CollectiveEpilogueBwdGQAISA_fSD_Li256ELb0ELb1EEENS1_25SingleTileBwdLPTSchedulerILb0ELi128ELb1EEEEEEEEEvNT_6ParamsE$_ZN4cute3eso3ESOILb1ELb0EJNS_14ComposedLayoutINS_7SwizzleILi3ELi3ELi3EEENS_1CILj0EEENS_6LayoutINS_5tupleIJNS8_IJNS8_IJNS5_ILi4EEENS5_ILi8EEEEEENS8_IJNS5_ILi2EEENS5_ILi1EEEEEEEEENS8_IJNS8_IJSC_SC_EEESB_EEEEEENS8_IJNS8_IJNS8_IJNS5_ILi128EEESD_EEENS8_IJSA_NS5_ILi0EEEEEEEEENS8_IJNS8_IJNS5_ILi64EEENS5_ILi512EEEEEENS8_IJNS5_ILi16EEENS5_ILi1024EEEEEEEEEEEEEEEENS_10ViewEngineINS_8smem_ptrIPN7cutlass10bfloat16_tEEEEEEEC2ERKSX_RKS14_)
        /*5abc*/ 	.word	0x00000000


	//----- nvinfo : EIATTR_FRAME_SIZE
	.align		4
.L_3882:
        /*5ac0*/ 	.byte	0x04, 0x11
        /*5ac2*/ 	.short	(.L_3884 - .L_3883)
	.align		4
.L_3883:
        /*5ac4*/ 	.word	index@($_ZN7cutlass13device_kernelIN5flash19enable_sm80_to_sm89INS1_16FlashAttnBwdSm80INS1_25CollectiveMainloopBwdSm80ILi2ELi2EN4cute5tupleIJNS5_1CILi128EEES8_NS7_ILi64EEEEEENS_10bfloat16_tEfNS_4arch4Sm80ELb1ELb0ELb1ELb0ELb1ELb0ELb0ELb0ELi2ELi4ELi4ELi4ELb0EEENS1_24CollectiveEpilogueBwdGQAISA_fSD_Li256ELb0ELb1EEENS1_25SingleTileBwdLPTSchedulerILb0ELi128ELb1EEEEEEEEEvNT_6ParamsE$_ZN4cute3eso3ESOILb1ELb0EJNS_14ComposedLayoutINS_7SwizzleILi3ELi3ELi3EEENS_1CILj0EEENS_6LayoutINS_5tupleIJNS8_IJNS5_ILi8EEENS5_ILi16EEEEEENS8_IJNS5_ILi64EEENS5_ILi1EEEEEEEEENS8_IJNS8_IJSC_NS5_ILi512EEEEEENS8_IJSD_NS5_ILi0EEEEEEEEEEEEENS_10ViewEngineINS_8smem_ptrIPN7cutlass10bfloat16_tEEEEEEEC2ERKSM_RKST_)
        /*5ac8*/ 	.word	0x00000000


	//----- nvinfo : EIATTR_FRAME_SIZE
	.align		4
.L_3884:
        /*5acc*/ 	.byte	0x04, 0x11
        /*5ace*/ 	.short	(.L_3886 - .L_3885)
	.align		4
.L_3885:
        /*5ad0*/ 	.word	index@($_ZN7cutlass13device_kernelIN5flash19enable_sm80_to_sm89INS1_16FlashAttnBwdSm80INS1_25CollectiveMainloopBwdSm80ILi2ELi2EN4cute5tupleIJNS5_1CILi128EEES8_NS7_ILi64EEEEEENS_10bfloat16_tEfNS_4arch4Sm80ELb1ELb0ELb1ELb0ELb1ELb0ELb0ELb0ELi2ELi4ELi4ELi4ELb0EEENS1_24CollectiveEpilogueBwdGQAISA_fSD_Li256ELb0ELb1EEENS1_25SingleTileBwdLPTSchedulerILb0ELi128ELb1EEEEEEEEEvNT_6ParamsE$_ZN4cute3eso3ESOILb1ELb0EJNS_14ComposedLayoutINS_7SwizzleILi3ELi3ELi3EEENS_1CILj0EEENS_6LayoutINS_5tupleIJNS5_ILi64EEENS5_ILi128EEEEEENS8_IJNS5_ILi1EEES9_EEEEEEENS_10ViewEngineINS_8smem_ptrIPN7cutlass10bfloat16_tEEEEEEEC2ERKSF_RKSM_)
        /*5ad4*/ 	.word	0x00000000


	//----- nvinfo : EIATTR_FRAME_SIZE
	.align		4
.L_3886:
        /*5ad8*/ 	.byte	0x04, 0x11
        /*5ada*/ 	.short	(.L_3888 - .L_3887)
	.align		4
.L_3887:
        /*5adc*/ 	.word	index@($_ZN7cutlass13device_kernelIN5flash19enable_sm80_to_sm89INS1_16FlashAttnBwdSm80INS1_25CollectiveMainloopBwdSm80ILi2ELi2EN4cute5tupleIJNS5_1CILi128EEES8_NS7_ILi64EEEEEENS_10bfloat16_tEfNS_4arch4Sm80ELb1ELb0ELb1ELb0ELb1ELb0ELb0ELb0ELi2ELi4ELi4ELi4ELb0EEENS1_24CollectiveEpilogueBwdGQAISA_fSD_Li256ELb0ELb1EEENS1_25SingleTileBwdLPTSchedulerILb0ELi128ELb1EEEEEEEEEvNT_6ParamsE$_ZN4cute3eso3ESOILb1ELb0EJNS_14ComposedLayoutINS_7SwizzleILi3ELi3ELi3EEENS_1CILi0EEENS_6LayoutINS_5tupleIJNS8_IJNS8_IJNS5_ILi4EEENS5_ILi8EEEEEENS8_IJS9_NS5_ILi1EEEEEEEEENS8_IJNS8_IJNS5_ILi2EEESF_SF_EEENS8_IJSF_SA_EEEEEEEEENS8_IJNS8_IJNS8_IJNS5_ILi128EEESC_EEENS8_IJNS5_ILi16EEES6_EEEEEENS8_IJNS8_IJNS5_ILi64EEESA_NS5_ILi512EEEEEENS8_IJNS5_ILi8192EEENS5_ILi1024EEEEEEEEEEEEEEEENS_10ViewEngineINS_8smem_ptrIPN7cutlass10bfloat16_tEEEEEEEC2ERKSY_RKS15_)
        /*5ae0*/ 	.word	0x00000000


	//----- nvinfo : EIATTR_FRAME_SIZE
	.align		4
.L_3888:
        /*5ae4*/ 	.byte	0x04, 0x11
        /*5ae6*/ 	.short	(.L_3890 - .L_3889)
	.align		4
.L_3889:
        /*5ae8*/ 	.word	index@($_ZN7cutlass13device_kernelIN5flash19enable_sm80_to_sm89INS1_16FlashAttnBwdSm80INS1_25CollectiveMainloopBwdSm80ILi2ELi2EN4cute5tupleIJNS5_1CILi128EEES8_NS7_ILi64EEEEEENS_10bfloat16_tEfNS_4arch4Sm80ELb1ELb0ELb1ELb0ELb1ELb0ELb0ELb0ELi2ELi4ELi4ELi4ELb0EEENS1_24CollectiveEpilogueBwdGQAISA_fSD_Li256ELb0ELb1EEENS1_25SingleTileBwdLPTSchedulerILb0ELi128ELb1EEEEEEEEEvNT_6ParamsE$_ZN4cute3eso3ESOILb1ELb0EJNS_14ComposedLayoutINS_7SwizzleILi3ELi3ELi3EEENS_1CILi0EEENS_6LayoutINS_5tupleIJNS8_IJNS8_IJNS5_ILi4EEENS5_ILi8EEEEEENS8_IJS9_NS5_ILi1EEEEEEEEENS8_IJNS8_IJNS5_ILi2EEESF_SF_EEENS8_IJSF_NS8_IJS9_SF_EEEEEEEEEEEENS8_IJNS8_IJNS8_IJSF_NS5_ILi64EEEEEENS8_IJNS5_ILi1024EEES6_EEEEEENS8_IJNS8_IJSC_NS5_ILi512EEESA_EEENS8_IJNS5_ILi4096EEENS8_IJNS5_ILi16EEENS5_ILi8192EEEEEEEEEEEEEEEEEEENS_10ViewEngineINS_8smem_ptrIPN7cutlass10bfloat16_tEEEEEEEC2ERKS10_RKS17_)
        /*5aec*/ 	.word	0x00000000


	//----- nvinfo : EIATTR_FRAME_SIZE
	.align		4
.L_3890:
        /*5af0*/ 	.byte	0x04, 0x11
        /*5af2*/ 	.short	(.L_3892 - .L_3891)
	.align		4
.L_3891:
        /*5af4*/ 	.word	index@($_ZN7cutlass13device_kernelIN5flash19enable_sm80_to_sm89INS1_16FlashAttnBwdSm80INS1_25CollectiveMainloopBwdSm80ILi2ELi2EN4cute5tupleIJNS5_1CILi128EEES8_NS7_ILi64EEEEEENS_10bfloat16_tEfNS_4arch4Sm80ELb1ELb0ELb1ELb0ELb1ELb0ELb0ELb0ELi2ELi4ELi4ELi4ELb0EEENS1_24CollectiveEpilogueBwdGQAISA_fSD_Li256ELb0ELb1EEENS1_25SingleTileBwdLPTSchedulerILb0ELi128ELb1EEEEEEEEEvNT_6ParamsE$_ZN4cute3eso3ESOILb1ELb0EJNS_14ComposedLayoutINS_7SwizzleILi3ELi3ELi3EEENS_1CILi0EEENS_6LayoutINS_5tupleIJNS8_IJNS8_IJNS5_ILi4EEENS5_ILi8EEEEEENS8_IJNS5_ILi2EEENS5_ILi1EEEEEEEEENS8_IJNS8_IJSC_SC_EEESB_EEEEEENS8_IJNS8_IJNS8_IJNS5_ILi128EEESD_EEENS8_IJSA_S6_EEEEEENS8_IJNS8_IJNS5_ILi64EEENS5_ILi512EEEEEENS8_IJNS5_ILi16EEENS5_ILi1024EEEEEEEEEEEEEEEENS_10ViewEngineINS_8smem_ptrIPN7cutlass10bfloat16_tEEEEEEEC2ERKSW_RKS13_)
        /*5af8*/ 	.word	0x00000000


	//----- nvinfo : EIATTR_FRAME_SIZE
	.align		4
.L_3892:
        /*5afc*/ 	.byte	0x04, 0x11
        /*5afe*/ 	.short	(.L_3894 - .L_3893)
	.align		4
.L_3893:
        /*5b00*/ 	.word	index@($_ZN7cutlass13device_kernelIN5flash19enable_sm80_to_sm89INS1_16FlashAttnBwdSm80INS1_25CollectiveMainloopBwdSm80ILi2ELi2EN4cute5tupleIJNS5_1CILi128EEES8_NS7_ILi64EEEEEENS_10bfloat16_tEfNS_4arch4Sm80ELb1ELb0ELb1ELb0ELb1ELb0ELb0ELb0ELi2ELi4ELi4ELi4ELb0EEENS1_24CollectiveEpilogueBwdGQAISA_fSD_Li256ELb0ELb1EEENS1_25SingleTileBwdLPTSchedulerILb0ELi128ELb1EEEEEEEEEvNT_6ParamsE$_ZN4cute3eso3ESOILb1ELb0EJNS_14ComposedLayoutINS_7SwizzleILi3ELi3ELi3EEENS_1CILi0EEENS_6LayoutINS_5tupleIJNS8_IJNS8_IJNS5_ILi4EEENS5_ILi8EEEEEENS8_IJNS5_ILi2EEENS5_ILi1EEEEEEEEENS8_IJNS8_IJSC_SC_EEENS8_IJSA_S9_EEEEEEEEENS8_IJNS8_IJNS8_IJSC_NS5_ILi64EEEEEENS8_IJNS5_ILi512EEES6_EEEEEENS8_IJNS8_IJSD_SA_EEENS8_IJNS5_ILi1024EEENS5_ILi16EEEEEEEEEEEEEEEENS_10ViewEngineINS_8smem_ptrIPN7cutlass10bfloat16_tEEEEEEEC2ERKSW_RKS13_)
        /*5b04*/ 	.word	0x00000000


	//----- nvinfo : EIATTR_FRAME_SIZE
	.align		4
.L_3894:
        /*5b08*/ 	.byte	0x04, 0x11
        /*5b0a*/ 	.short	(.L_3896 - .L_3895)
	.align		4
.L_3895:
        /*5b0c*/ 	.word	index@($_ZN7cutlass13device_kernelIN5flash19enable_sm80_to_sm89INS1_16FlashAttnBwdSm80INS1_25CollectiveMainloopBwdSm80ILi2ELi2EN4cute5tupleIJNS5_1CILi128EEES8_NS7_ILi64EEEEEENS_10bfloat16_tEfNS_4arch4Sm80ELb1ELb0ELb1ELb0ELb1ELb0ELb0ELb0ELi2ELi4ELi4ELi4ELb0EEENS1_24CollectiveEpilogueBwdGQAISA_fSD_Li256ELb0ELb1EEENS1_25SingleTileBwdLPTSchedulerILb0ELi128ELb1EEEEEEEEEvNT_6ParamsE$_ZN4cute3eso3ESOILb1ELb0EJNS_10UnderscoreEiiEEC2ERKS2_RKiS7_)
        /*5b10*/ 	.word	0x00000000


	//----- nvinfo : EIATTR_FRAME_SIZE
	.align		4
.L_3896:
        /*5b14*/ 	.byte	0x04, 0x11
        /*5b16*/ 	.short	(.L_3898 - .L_3897)
	.align		4
.L_3897:
        /*5b18*/ 	.word	index@($_ZN7cutlass13device_kernelIN5flash19enable_sm80_to_sm89INS1_16FlashAttnBwdSm80INS1_25CollectiveMainloopBwdSm80ILi2ELi2EN4cute5tupleIJNS5_1CILi128EEES8_NS7_ILi64EEEEEENS_10bfloat16_tEfNS_4arch4Sm80ELb1ELb0ELb1ELb0ELb1ELb0ELb0ELb0ELi2ELi4ELi4ELi4ELb0EEENS1_24CollectiveEpilogueBwdGQAISA_fSD_Li256ELb0ELb1EEENS1_25SingleTileBwdLPTSchedulerILb0ELi128ELb1EEEEEEEEEvNT_6ParamsE$_ZN4cute3eso3ESOILb1ELb0EJNS_10UnderscoreEiEEC2ERKS2_RKi)
        /*5b1c*/ 	.word	0x00000000


	//----- nvinfo : EIATTR_FRAME_SIZE
	.align		4
.L_3898:
        /*5b20*/ 	.byte	0x04, 0x11
        /*5b22*/ 	.short	(.L_3900 - .L_3899)
	.align		4
.L_3899:
        /*5b24*/ 	.word	index@($_ZN7cutlass13device_kernelIN5flash19enable_sm80_to_sm89INS1_16FlashAttnBwdSm80INS1_25CollectiveMainloopBwdSm80ILi2ELi2EN4cute5tupleIJNS5_1CILi128EEES8_NS7_ILi64EEEEEENS_10bfloat16_tEfNS_4arch4Sm80ELb1ELb0ELb1ELb0ELb1ELb0ELb0ELb0ELi2ELi4ELi4ELi4ELb0EEENS1_24CollectiveEpilogueBwdGQAISA_fSD_Li256ELb0ELb1EEENS1_25SingleTileBwdLPTSchedulerILb0ELi128ELb1EEEEEEEEEvNT_6ParamsE$_ZN4cute3eso3ESOILb1ELb0EJNS_10UnderscoreES2_iEEC2ERKS2_S5_RKi)
        /*5b28*/ 	.word	0x00000000


	//----- nvinfo : EIATTR_FRAME_SIZE
	.align		4
.L_3900:
        /*5b2c*/ 	.byte	0x04, 0x11
        /*5b2e*/ 	.short	(.L_3902 - .L_3901)
	.align		4
.L_3901:
        /*5b30*/ 	.word	index@($_ZN7cutlass13device_kernelIN5flash19enable_sm80_to_sm89INS1_16FlashAttnBwdSm80INS1_25CollectiveMainloopBwdSm80ILi2ELi2EN4cute5tupleIJNS5_1CILi128EEES8_NS7_ILi64EEEEEENS_10bfloat16_tEfNS_4arch4Sm80ELb1ELb0ELb1ELb0ELb1ELb0ELb0ELb0ELi2ELi4ELi4ELi4ELb0EEENS1_24CollectiveEpilogueBwdGQAISA_fSD_Li256ELb0ELb1EEENS1_25SingleTileBwdLPTSchedulerILb0ELi128ELb1EEEEEEEEEvNT_6ParamsE$_ZN4cute3eso3ESOILb1ELb0EJNS_10UnderscoreES2_S2_iEEC2ERKS2_S5_S5_RKi)
        /*5b34*/ 	.word	0x00000000


	//----- nvinfo : EIATTR_FRAME_SIZE
	.align		4
.L_3902:
        /*5b38*/ 	.byte	0x04, 0x11
        /*5b3a*/ 	.short	(.L_3904 - .L_3903)
	.align		4
.L_3903:
        /*5b3c*/ 	.word	index@($_ZN7cutlass13device_kernelIN5flash19enable_sm80_to_sm89INS1_16FlashAttnBwdSm80INS1_25CollectiveMainloopBwdSm80ILi2ELi2EN4cute5tupleIJNS5_1CILi128EEES8_NS7_ILi64EEEEEENS_10bfloat16_tEfNS_4arch4Sm80ELb1ELb0ELb1ELb0ELb1ELb0ELb0ELb0ELi2ELi4ELi4ELi4ELb0EEENS1_24CollectiveEpilogueBwdGQAISA_fSD_Li256ELb0ELb1EEENS1_25SingleTileBwdLPTSchedulerILb0ELi128ELb1EEEEEEEEEvNT_6ParamsE$_ZN4cute3eso3ESOILb0ELb1EJlEEC2ERKl)
        /*5b40*/ 	.word	0x00000000


	//----- nvinfo : EIATTR_FRAME_SIZE
	.align		4
.L_3904:
        /*5b44*/ 	.byte	0x04, 0x11
        /*5b46*/ 	.short	(.L_3906 - .L_3905)
	.align		4
.L_3905:
        /*5b48*/ 	.word	index@($_ZN7cutlass13device_kernelIN5flash19enable_sm80_to_sm89INS1_16FlashAttnBwdSm80INS1_25CollectiveMainloopBwdSm80ILi2ELi2EN4cute5tupleIJNS5_1CILi128EEES8_NS7_ILi64EEEEEENS_10bfloat16_tEfNS_4arch4Sm80ELb1ELb0ELb1ELb0ELb1ELb0ELb0ELb0ELi2ELi4ELi4ELi4ELb0EEENS1_24CollectiveEpilogueBwdGQAISA_fSD_Li256ELb0ELb1EEENS1_25SingleTileBwdLPTSchedulerILb0ELi128ELb1EEEEEEEEEvNT_6ParamsE$_ZN4cute3eso3ESOILb0ELb1EJiNS_1CILi72EEENS2_ILi512EEEEEC2ERKiRKS3_RKS4_)
        /*5b4c*/ 	.word	0x00000000


	//----- nvinfo : EIATTR_FRAME_SIZE
	.align		4
.L_3906:
        /*5b50*/ 	.byte	0x04, 0x11
        /*5b52*/ 	.short	(.L_3908 - .L_3907)
	.align		4
.L_3907:
        /*5b54*/ 	.word	index@($_ZN7cutlass13device_kernelIN5flash19enable_sm80_to_sm89INS1_16FlashAttnBwdSm80INS1_25CollectiveMainloopBwdSm80ILi2ELi2EN4cute5tupleIJNS5_1CILi128EEES8_NS7_ILi64EEEEEENS_10bfloat16_tEfNS_4arch4Sm80ELb1ELb0ELb1ELb0ELb1ELb0ELb0ELb0ELi2ELi4ELi4ELi4ELb0EEENS1_24CollectiveEpilogueBwdGQAISA_fSD_Li256ELb0ELb1EEENS1_25SingleTileBwdLPTSchedulerILb0ELi128ELb1EEEEEEEEEvNT_6ParamsE$_ZN4cute3eso3ESOILb0ELb1EJiNS_1CILi512EEEEEC2ERKiRKS3_)
        /*5b58*/ 	.word	0x00000000


	//----- nvinfo : EIATTR_FRAME_SIZE
	.align		4
.L_3908:
        /*5b5c*/ 	.byte	0x04, 0x11
        /*5b5e*/ 	.short	(.L_3910 - .L_3909)
	.align		4
.L_3909:
        /*5b60*/ 	.word	index@($_ZN7cutlass13device_kernelIN5flash19enable_sm80_to_sm89INS1_16FlashAttnBwdSm80INS1_25CollectiveMainloopBwdSm80ILi2ELi2EN4cute5tupleIJNS5_1CILi128EEES8_NS7_ILi64EEEEEENS_10bfloat16_tEfNS_4arch4Sm80ELb1ELb0ELb1ELb0ELb1ELb0ELb0ELb0ELi2ELi4ELi4ELi4ELb0EEENS1_24CollectiveEpilogueBwdGQAISA_fSD_Li256ELb0ELb1EEENS1_25SingleTileBwdLPTSchedulerILb0ELi128ELb1EEEEEEEEEvNT_6ParamsE$_ZN4cute3eso3ESOILb0ELb1EJiNS_1CILi4096EEEEEC2ERKiRKS3_)
        /*5b64*/ 	.word	0x00000000


	//----- nvinfo : EIATTR_FRAME_SIZE
	.align		4
.L_3910:
        /*5b68*/ 	.byte	0x04, 0x11
        /*5b6a*/ 	.short	(.L_3912 - .L_3911)
	.align		4
.L_3911:
        /*5b6c*/ 	.word	index@($_ZN7cutlass13device_kernelIN5flash19enable_sm80_to_sm89INS1_16FlashAttnBwdSm80INS1_25CollectiveMainloopBwdSm80ILi2ELi2EN4cute5tupleIJNS5_1CILi128EEES8_NS7_ILi64EEEEEENS_10bfloat16_tEfNS_4arch4Sm80ELb1ELb0ELb1ELb0ELb1ELb0ELb0ELb0ELi2ELi4ELi4ELi4ELb0EEENS1_24CollectiveEpilogueBwdGQAISA_fSD_Li256ELb0ELb1EEENS1_25SingleTileBwdLPTSchedulerILb0ELi128ELb1EEEEEEEEEvNT_6ParamsE$_ZN4cute3eso3ESOILb0ELb1EJiNS_1CILi144EEENS2_ILi512EEEEEC2ERKiRKS3_RKS4_)
        /*5b70*/ 	.word	0x00000000


	//----- nvinfo : EIATTR_FRAME_SIZE
	.align		4
.L_3912:
        /*5b74*/ 	.byte	0x04, 0x11
        /*5b76*/ 	.short	(.L_3914 - .L_3913)
	.align		4
.L_3913:
        /*5b78*/ 	.word	index@($_ZN7cutlass13device_kernelIN5flash19enable_sm80_to_sm89INS1_16FlashAttnBwdSm80INS1_25CollectiveMainloopBwdSm80ILi2ELi2EN4cute5tupleIJNS5_1CILi128EEES8_NS7_ILi64EEEEEENS_10bfloat16_tEfNS_4arch4Sm80ELb1ELb0ELb1ELb0ELb1ELb0ELb0ELb0ELi2ELi4ELi4ELi4ELb0EEENS1_24CollectiveEpilogueBwdGQAISA_fSD_Li256ELb0ELb1EEENS1_25SingleTileBwdLPTSchedulerILb0ELi128ELb1EEEEEEEEEvNT_6ParamsE$_ZN4cute3eso3ESOILb0ELb1EJiNS_1CILi144EEENS2_ILi288EEEEEC2ERKiRKS3_RKS4_)
        /*5b7c*/ 	.word	0x00000000


	//----- nvinfo : EIATTR_FRAME_SIZE
	.align		4
.L_3914:
        /*5b80*/ 	.byte	0x04, 0x11
        /*5b82*/ 	.short	(.L_3916 - .L_3915)
	.align		4
.L_3915:
        /*5b84*/ 	.word	index@($_ZN7cutlass13device_kernelIN5flash19enable_sm80_to_sm89INS1_16FlashAttnBwdSm80INS1_25CollectiveMainloopBwdSm80ILi2ELi2EN4cute5tupleIJNS5_1CILi128EEES8_NS7_ILi64EEEEEENS_10bfloat16_tEfNS_4arch4Sm80ELb1ELb0ELb1ELb0ELb1ELb0ELb0ELb0ELi2ELi4ELi4ELi4ELb0EEENS1_24CollectiveEpilogueBwdGQAISA_fSD_Li256ELb0ELb1EEENS1_25SingleTileBwdLPTSchedulerILb0ELi128ELb1EEEEEEEEEvNT_6ParamsE$_ZN4cute3eso3ESOILb0ELb1EJiNS_1CILi0EEEEEC2ERKiRKS3_)
        /*5b88*/ 	.word	0x00000000


	//----- nvinfo : EIATTR_FRAME_SIZE
	.align		4
.L_3916:
        /*5b8c*/ 	.byte	0x04, 0x11
        /*5b8e*/ 	.short	(.L_3918 - .L_3917)
	.align		4
.L_3917:
        /*5b90*/ 	.word	index@($_ZN7cutlass13device_kernelIN5flash19enable_sm80_to_sm89INS1_16FlashAttnBwdSm80INS1_25CollectiveMainloopBwdSm80ILi2ELi2EN4cute5tupleIJNS5_1CILi128EEES8_NS7_ILi64EEEEEENS_10bfloat16_tEfNS_4arch4Sm80ELb1ELb0ELb1ELb0ELb1ELb0ELb0ELb0ELi2ELi4ELi4ELi4ELb0EEENS1_24CollectiveEpilogueBwdGQAISA_fSD_Li256ELb0ELb1EEENS1_25SingleTileBwdLPTSchedulerILb0ELi128ELb1EEEEEEEEEvNT_6ParamsE$_ZN4cute3eso3ESOILb0ELb1EJiEEC2ERKi)
        /*5b94*/ 	.word	0x00000000


	//----- nvinfo : EIATTR_FRAME_SIZE
	.align		4
.L_3918:
        /*5b98*/ 	.byte	0x04, 0x11
        /*5b9a*/ 	.short	(.L_3920 - .L_3919)
	.align		4
.L_3919:
        /*5b9c*/ 	.word	index@($_ZN7cutlass13device_kernelIN5flash19enable_sm80_to_sm89INS1_16FlashAttnBwdSm80INS1_25CollectiveMainloopBwdSm80ILi2ELi2EN4cute5tupleIJNS5_1CILi128EEES8_NS7_ILi64EEEEEENS_10bfloat16_tEfNS_4arch4Sm80ELb1ELb0ELb1ELb0ELb1ELb0ELb0ELb0ELi2ELi4ELi4ELi4ELb0EEENS1_24CollectiveEpilogueBwdGQAISA_fSD_Li256ELb0ELb1EEENS1_25SingleTileBwdLPTSchedulerILb0ELi128ELb1EEEEEEEEEvNT_6ParamsE$_ZN4cute3eso3ESOILb0ELb1EJNS_6LayoutINS_5tupleIJNS3_IJNS_1CILi8EEENS4_ILi1EEEEEENS4_ILi2EEEEEENS3_IJNS3_IJS6_NS4_ILi0EEEEEEiEEEEESA_EEC2ERKSD_RKSA_)
        /*5ba0*/ 	.word	0x00000000


	//----- nvinfo : EIATTR_FRAME_SIZE
	.align		4
.L_3920:
        /*5ba4*/ 	.byte	0x04, 0x11
        /*5ba6*/ 	.short	(.L_3922 - .L_3921)
	.align		4
.L_3921:
        /*5ba8*/ 	.word	index@($_ZN7cutlass13device_kernelIN5flash19enable_sm80_to_sm89INS1_16FlashAttnBwdSm80INS1_25CollectiveMainloopBwdSm80ILi2ELi2EN4cute5tupleIJNS5_1CILi128EEES8_NS7_ILi64EEEEEENS_10bfloat16_tEfNS_4arch4Sm80ELb1ELb0ELb1ELb0ELb1ELb0ELb0ELb0ELi2ELi4ELi4ELi4ELb0EEENS1_24CollectiveEpilogueBwdGQAISA_fSD_Li256ELb0ELb1EEENS1_25SingleTileBwdLPTSchedulerILb0ELi128ELb1EEEEEEEEEvNT_6ParamsE$_ZN4cute3eso3ESOILb0ELb1EJNS_5tupleIJiiEEENS_1CILi8192EEEEEC2ERKS3_RKS5_)
        /*5bac*/ 	.word	0x00000000


	//----- nvinfo : EIATTR_FRAME_SIZE
	.align		4
.L_3922:
        /*5bb0*/ 	.byte	0x04, 0x11
        /*5bb2*/ 	.short	(.L_3924 - .L_3923)
	.align		4
.L_3923:
        /*5bb4*/ 	.word	index@($_ZN7cutlass13device_kernelIN5flash19enable_sm80_to_sm89INS1_16FlashAttnBwdSm80INS1_25CollectiveMainloopBwdSm80ILi2ELi2EN4cute5tupleIJNS5_1CILi128EEES8_NS7_ILi64EEEEEENS_10bfloat16_tEfNS_4arch4Sm80ELb1ELb0ELb1ELb0ELb1ELb0ELb0ELb0ELi2ELi4ELi4ELi4ELb0EEENS1_24CollectiveEpilogueBwdGQAISA_fSD_Li256ELb0ELb1EEENS1_25SingleTileBwdLPTSchedulerILb0ELi128ELb1EEEEEEEEEvNT_6ParamsE$_ZN4cute3eso3ESOILb0ELb1EJNS_5tupleIJiiEEENS_1CILi1024EEEEEC2ERKS3_RKS5_)
        /*5bb8*/ 	.word	0x00000000


	//----- nvinfo : EIATTR_FRAME_SIZE
	.align		4
.L_3924:
        /*5bbc*/ 	.byte	0x04, 0x11
        /*5bbe*/ 	.short	(.L_3926 - .L_3925)
	.align		4
.L_3925:
        /*5bc0*/ 	.word	index@($_ZN7cutlass13device_kernelIN5flash19enable_sm80_to_sm89INS1_16FlashAttnBwdSm80INS1_25CollectiveMainloopBwdSm80ILi2ELi2EN4cute5tupleIJNS5_1CILi128EEES8_NS7_ILi64EEEEEENS_10bfloat16_tEfNS_4arch4Sm80ELb1ELb0ELb1ELb0ELb1ELb0ELb0ELb0ELi2ELi4ELi4ELi4ELb0EEENS1_24CollectiveEpilogueBwdGQAISA_fSD_Li256ELb0ELb1EEENS1_25SingleTileBwdLPTSchedulerILb0ELi128ELb1EEEEEEEEEvNT_6ParamsE$_ZN4cute3eso3ESOILb0ELb1EJNS_5tupleIJiiEEEEEC2ERKS3_)
        /*5bc4*/ 	.word	0x00000000


	//----- nvinfo : EIATTR_FRAME_SIZE
	.align		4
.L_3926:
        /*5bc8*/ 	.byte	0x04, 0x11
        /*5bca*/ 	.short	(.L_3928 - .L_3927)
	.align		4
.L_3927:
        /*5bcc*/ 	.word	index@($_ZN7cutlass13device_kernelIN5flash19enable_sm80_to_sm89INS1_16FlashAttnBwdSm80INS1_25CollectiveMainloopBwdSm80ILi2ELi2EN4cute5tupleIJNS5_1CILi128EEES8_NS7_ILi64EEEEEENS_10bfloat16_tEfNS_4arch4Sm80ELb1ELb0ELb1ELb0ELb1ELb0ELb0ELb0ELi2ELi4ELi4ELi4ELb0EEENS1_24CollectiveEpilogueBwdGQAISA_fSD_Li256ELb0ELb1EEENS1_25SingleTileBwdLPTSchedulerILb0ELi128ELb1EEEEEEEEEvNT_6ParamsE$_ZN4cute3eso3ESOILb0ELb1EJNS_5tupleIJiNS2_IJiiEEEEEENS2_IJNS_10UnderscoreENS2_IJS5_S5_EEEEEEEEC2ERKS4_RKS7_)
        /*5bd0*/ 	.word	0x00000000


	//----- nvinfo : EIATTR_FRAME_SIZE
	.align		4
.L_3928:
        /*5bd4*/ 	.byte	0x04, 0x11
        /*5bd6*/ 	.short	(.L_3930 - .L_3929)
	.align		4
.L_3929:
        /*5bd8*/ 	.word	index@($_ZN7cutlass13device_kernelIN5flash19enable_sm80_to_sm89INS1_16FlashAttnBwdSm80INS1_25CollectiveMainloopBwdSm80ILi2ELi2EN4cute5tupleIJNS5_1CILi128EEES8_NS7_ILi64EEEEEENS_10bfloat16_tEfNS_4arch4Sm80ELb1ELb0ELb1ELb0ELb1ELb0ELb0ELb0ELi2ELi4ELi4ELi4ELb0EEENS1_24CollectiveEpilogueBwdGQAISA_fSD_Li256ELb0ELb1EEENS1_25SingleTileBwdLPTSchedulerILb0ELi128ELb1EEEEEEEEEvNT_6ParamsE$_ZN4cute3eso3ESOILb0ELb1EJNS_5tupleIJiNS2_IJiNS_1CILi0EEEEEEEEENS2_IJNS_10UnderscoreENS2_IJS7_S7_EEEEEEEEC2ERKS6_RKS9_)
        /*5bdc*/ 	.word	0x00000000


	//----- nvinfo : EIATTR_FRAME_SIZE
	.align		4
.L_3930:
        /*5be0*/ 	.byte	0x04, 0x11
        /*5be2*/ 	.short	(.L_3932 - .L_3931)
	.align		4
.L_3931:
        /*5be4*/ 	.word	index@($_ZN7cutlass13device_kernelIN5flash19enable_sm80_to_sm89INS1_16FlashAttnBwdSm80INS1_25CollectiveMainloopBwdSm80ILi2ELi2EN4cute5tupleIJNS5_1CILi128EEES8_NS7_ILi64EEEEEENS_10bfloat16_tEfNS_4arch4Sm80ELb1ELb0ELb1ELb0ELb1ELb0ELb0ELb0ELi2ELi4ELi4ELi4ELb0EEENS1_24CollectiveEpilogueBwdGQAISA_fSD_Li256ELb0ELb1EEENS1_25SingleTileBwdLPTSchedulerILb0ELi128ELb1EEEEEEEEEvNT_6ParamsE$_ZN4cute3eso3ESOILb0ELb0EJiiiNS_1CILi72EEENS2_ILi512EEEEEC2ERKiS7_S7_RKS3_RKS4_)
        /*5be8*/ 	.word	0x00000000


	//----- nvinfo : EIATTR_FRAME_SIZE
	.align		4
.L_3932:
        /*5bec*/ 	.byte	0x04, 0x11
        /*5bee*/ 	.short	(.L_3934 - .L_3933)
	.align		4
.L_3933:
        /*5bf0*/ 	.word	index@($_ZN7cutlass13device_kernelIN5flash19enable_sm80_to_sm89INS1_16FlashAttnBwdSm80INS1_25CollectiveMainloopBwdSm80ILi2ELi2EN4cute5tupleIJNS5_1CILi128EEES8_NS7_ILi64EEEEEENS_10bfloat16_tEfNS_4arch4Sm80ELb1ELb0ELb1ELb0ELb1ELb0ELb0ELb0ELi2ELi4ELi4ELi4ELb0EEENS1_24CollectiveEpilogueBwdGQAISA_fSD_Li256ELb0ELb1EEENS1_25SingleTileBwdLPTSchedulerILb0ELi128ELb1EEEEEEEEEvNT_6ParamsE$_ZN4cute3eso3ESOILb0ELb0EJiiiNS_1CILi144EEENS2_ILi512EEEEEC2ERKiS7_S7_RKS3_RKS4_)
        /*5bf4*/ 	.word	0x00000000


	//----- nvinfo : EIATTR_FRAME_SIZE
	.align		4
.L_3934:
        /*5bf8*/ 	.byte	0x04, 0x11
        /*5bfa*/ 	.short	(.L_3936 - .L_3935)
	.align		4
.L_3935:
        /*5bfc*/ 	.word	index@($_ZN7cutlass13device_kernelIN5flash19enable_sm80_to_sm89INS1_16FlashAttnBwdSm80INS1_25CollectiveMainloopBwdSm80ILi2ELi2EN4cute5tupleIJNS5_1CILi128EEES8_NS7_ILi64EEEEEENS_10bfloat16_tEfNS_4arch4Sm80ELb1ELb0ELb1ELb0ELb1ELb0ELb0ELb0ELi2ELi4ELi4ELi4ELb0EEENS1_24CollectiveEpilogueBwdGQAISA_fSD_Li256ELb0ELb1EEENS1_25SingleTileBwdLPTSchedulerILb0ELi128ELb1EEEEEEEEEvNT_6ParamsE$_ZN4cute3eso3ESOILb0ELb0EJiiiNS_1CILi0EEEEEC2ERKiS6_S6_RKS3_)
        /*5c00*/ 	.word	0x00000000


	//----- nvinfo : EIATTR_FRAME_SIZE
	.align		4
.L_3936:
        /*5c04*/ 	.byte	0x04, 0x11
        /*5c06*/ 	.short	(.L_3938 - .L_3937)
	.align		4
.L_3937:
        /*5c08*/ 	.word	index@($_ZN7cutlass13device_kernelIN5flash19enable_sm80_to_sm89INS1_16FlashAttnBwdSm80INS1_25CollectiveMainloopBwdSm80ILi2ELi2EN4cute5tupleIJNS5_1CILi128EEES8_NS7_ILi64EEEEEENS_10bfloat16_tEfNS_4arch4Sm80ELb1ELb0ELb1ELb0ELb1ELb0ELb0ELb0ELi2ELi4ELi4ELi4ELb0EEENS1_24CollectiveEpilogueBwdGQAISA_fSD_Li256ELb0ELb1EEENS1_25SingleTileBwdLPTSchedulerILb0ELi128ELb1EEEEEEEEEvNT_6ParamsE$_ZN4cute3eso3ESOILb0ELb0EJiiiEEC2ERKiS4_S4_)
        /*5c0c*/ 	.word	0x00000000


	//----- nvinfo : EIATTR_FRAME_SIZE
	.align		4
.L_3938:
        /*5c10*/ 	.byte	0x04, 0x11
        /*5c12*/ 	.short	(.L_3940 - .L_3939)
	.align		4
.L_3939:
        /*5c14*/ 	.word	index@($_ZN7cutlass13device_kernelIN5flash19enable_sm80_to_sm89INS1_16FlashAttnBwdSm80INS1_25CollectiveMainloopBwdSm80ILi2ELi2EN4cute5tupleIJNS5_1CILi128EEES8_NS7_ILi64EEEEEENS_10bfloat16_tEfNS_4arch4Sm80ELb1ELb0ELb1ELb0ELb1ELb0ELb0ELb0ELi2ELi4ELi4ELi4ELb0EEENS1_24CollectiveEpilogueBwdGQAISA_fSD_Li256ELb0ELb1EEENS1_25SingleTileBwdLPTSchedulerILb0ELi128ELb1EEEEEEEEEvNT_6ParamsE$_ZN4cute3eso3ESOILb0ELb0EJiiNS_1CILi8192EEEEEC2ERKiS6_RKS3_)
        /*5c18*/ 	.word	0x00000000


	//----- nvinfo : EIATTR_FRAME_SIZE
	.align		4
.L_3940:
        /*5c1c*/ 	.byte	0x04, 0x11
        /*5c1e*/ 	.short	(.L_3942 - .L_3941)
	.align		4
.L_3941:
        /*5c20*/ 	.word	index@($_ZN7cutlass13device_kernelIN5flash19enable_sm80_to_sm89INS1_16FlashAttnBwdSm80INS1_25CollectiveMainloopBwdSm80ILi2ELi2EN4cute5tupleIJNS5_1CILi128EEES8_NS7_ILi64EEEEEENS_10bfloat16_tEfNS_4arch4Sm80ELb1ELb0ELb1ELb0ELb1ELb0ELb0ELb0ELi2ELi4ELi4ELi4ELb0EEENS1_24CollectiveEpilogueBwdGQAISA_fSD_Li256ELb0ELb1EEENS1_25SingleTileBwdLPTSchedulerILb0ELi128ELb1EEEEEEEEEvNT_6ParamsE$_ZN4cute3eso3ESOILb0ELb0EJiiNS_1CILi72EEENS2_ILi512EEEEEC2ERKiS7_RKS3_RKS4_)
        /*5c24*/ 	.word	0x00000000


	//----- nvinfo : EIATTR_FRAME_SIZE
	.align		4
.L_3942:
        /*5c28*/ 	.byte	0x04, 0x11
        /*5c2a*/ 	.short	(.L_3944 - .L_3943)
	.align		4
.L_3943:
        /*5c2c*/ 	.word	index@($_ZN7cutlass13device_kernelIN5flash19enable_sm80_to_sm89INS1_16FlashAttnBwdSm80INS1_25CollectiveMainloopBwdSm80ILi2ELi2EN4cute5tupleIJNS5_1CILi128EEES8_NS7_ILi64EEEEEENS_10bfloat16_tEfNS_4arch4Sm80ELb1ELb0ELb1ELb0ELb1ELb0ELb0ELb0ELi2ELi4ELi4ELi4ELb0EEENS1_24CollectiveEpilogueBwdGQAISA_fSD_Li256ELb0ELb1EEENS1_25SingleTileBwdLPTSchedulerILb0ELi128ELb1EEEEEEEEEvNT_6ParamsE$_ZN4cute3eso3ESOILb0ELb0EJiiNS_1CILi144EEENS2_ILi512EEEEEC2ERKiS7_RKS3_RKS4_)
        /*5c30*/ 	.word	0x00000000


	//----- nvinfo : EIATTR_FRAME_SIZE
	.align		4
.L_3944:
        /*5c34*/ 	.byte	0x04, 0x11
        /*5c36*/ 	.short	(.L_3946 - .L_3945)
	.align		4
.L_3945:
        /*5c38*/ 	.word	index@($_ZN7cutlass13device_kernelIN5flash19enable_sm80_to_sm89INS1_16FlashAttnBwdSm80INS1_25CollectiveMainloopBwdSm80ILi2ELi2EN4cute5tupleIJNS5_1CILi128EEES8_NS7_ILi64EEEEEENS_10bfloat16_tEfNS_4arch4Sm80ELb1ELb0ELb1ELb0ELb1ELb0ELb0ELb0ELi2ELi4ELi4ELi4ELb0EEENS1_24CollectiveEpilogueBwdGQAISA_fSD_Li256ELb0ELb1EEENS1_25SingleTileBwdLPTSchedulerILb0ELi128ELb1EEEEEEEEEvNT_6ParamsE$_ZN4cute3eso3ESOILb0ELb0EJiiNS_1CILi1024EEEEEC2ERKiS6_RKS3_)
        /*5c3c*/ 	.word	0x00000000


	//----- nvinfo : EIATTR_FRAME_SIZE
	.align		4
.L_3946:
        /*5c40*/ 	.byte	0x04, 0x11
        /*5c42*/ 	.short	(.L_3948 - .L_3947)
	.align		4
.L_3947:
        /*5c44*/ 	.word	index@($_ZN7cutlass13device_kernelIN5flash19enable_sm80_to_sm89INS1_16FlashAttnBwdSm80INS1_25CollectiveMainloopBwdSm80ILi2ELi2EN4cute5tupleIJNS5_1CILi128EEES8_NS7_ILi64EEEEEENS_10bfloat16_tEfNS_4arch4Sm80ELb1ELb0ELb1ELb0ELb1ELb0ELb0ELb0ELi2ELi4ELi4ELi4ELb0EEENS1_24CollectiveEpilogueBwdGQAISA_fSD_Li256ELb0ELb1EEENS1_25SingleTileBwdLPTSchedulerILb0ELi128ELb1EEEEEEEEEvNT_6ParamsE$_ZN4cute3eso3ESOILb0ELb0EJiiNS_1CILi0EEEEEC2ERKiS6_RKS3_)
        /*5c48*/ 	.word	0x00000000


	//----- nvinfo : EIATTR_FRAME_SIZE
	.align		4
.L_3948:
        /*5c4c*/ 	.byte	0x04, 0x11
        /*5c4e*/ 	.short	(.L_3950 - .L_3949)
	.align		4
.L_3949:
        /*5c50*/ 	.word	index@($_ZN7cutlass13device_kernelIN5flash19enable_sm80_to_sm89INS1_16FlashAttnBwdSm80INS1_25CollectiveMainloopBwdSm80ILi2ELi2EN4cute5tupleIJNS5_1CILi128EEES8_NS7_ILi64EEEEEENS_10bfloat16_tEfNS_4arch4Sm80ELb1ELb0ELb1ELb0ELb1ELb0ELb0ELb0ELi2ELi4ELi4ELi4ELb0EEENS1_24CollectiveEpilogueBwdGQAISA_fSD_Li256ELb0ELb1EEENS1_25SingleTileBwdLPTSchedulerILb0ELi128ELb1EEEEEEEEEvNT_6ParamsE$_ZN4cute3eso3ESOILb0ELb0EJiiEEC2ERKiS4_)
        /*5c54*/ 	.word	0x00000000


	//----- nvinfo : EIATTR_FRAME_SIZE
	.align		4
.L_3950:
        /*5c58*/ 	.byte	0x04, 0x11
        /*5c5a*/ 	.short	(.L_3952 - .L_3951)
	.align		4
.L_3951:
        /*5c5c*/ 	.word	index@($_ZN7cutlass13device_kernelIN5flash19enable_sm80_to_sm89INS1_16FlashAttnBwdSm80INS1_25CollectiveMainloopBwdSm80ILi2ELi2EN4cute5tupleIJNS5_1CILi128EEES8_NS7_ILi64EEEEEENS_10bfloat16_tEfNS_4arch4Sm80ELb1ELb0ELb1ELb0ELb1ELb0ELb0ELb0ELi2ELi4ELi4ELi4ELb0EEENS1_24CollectiveEpilogueBwdGQAISA_fSD_Li256ELb0ELb1EEENS1_25SingleTileBwdLPTSchedulerILb0ELi128ELb1EEEEEEEEEvNT_6ParamsE$_ZN4cute3eso3ESOILb0ELb0EJiNS_5tupleIJiiEEEEEC2ERKiRKS3_)
        /*5c60*/ 	.word	0x00000000


	//----- nvinfo : EIATTR_FRAME_SIZE
	.align		4
.L_3952:
        /*5c64*/ 	.byte	0x04, 0x11
        /*5c66*/ 	.short	(.L_3954 - .L_3953)
	.align		4
.L_3953:
        /*5c68*/ 	.word	index@($_ZN7cutlass13device_kernelIN5flash19enable_sm80_to_sm89INS1_16FlashAttnBwdSm80INS1_25CollectiveMainloopBwdSm80ILi2ELi2EN4cute5tupleIJNS5_1CILi128EEES8_NS7_ILi64EEEEEENS_10bfloat16_tEfNS_4arch4Sm80ELb1ELb0ELb1ELb0ELb1ELb0ELb0ELb0ELi2ELi4ELi4ELi4ELb0EEENS1_24CollectiveEpilogueBwdGQAISA_fSD_Li256ELb0ELb1EEENS1_25SingleTileBwdLPTSchedulerILb0ELi128ELb1EEEEEEEEEvNT_6ParamsE$_ZN4cute3eso3ESOILb0ELb0EJiNS_5tupleIJiNS_1CILi0EEEEEEEEC2ERKiRKS5_)
        /*5c6c*/ 	.word	0x00000000


	//----- nvinfo : EIATTR_FRAME_SIZE
	.align		4
.L_3954:
        /*5c70*/ 	.byte	0x04, 0x11
        /*5c72*/ 	.short	(.L_3956 - .L_3955)
	.align		4
.L_3955:
        /*5c74*/ 	.word	index@($_ZN7cutlass13device_kernelIN5flash19enable_sm80_to_sm89INS1_16FlashAttnBwdSm80INS1_25CollectiveMainloopBwdSm80ILi2ELi2EN4cute5tupleIJNS5_1CILi128EEES8_NS7_ILi64EEEEEENS_10bfloat16_tEfNS_4arch4Sm80ELb1ELb0ELb1ELb0ELb1ELb0ELb0ELb0ELi2ELi4ELi4ELi4ELb0EEENS1_24CollectiveEpilogueBwdGQAISA_fSD_Li256ELb0ELb1EEENS1_25SingleTileBwdLPTSchedulerILb0ELi128ELb1EEEEEEEEEvNT_6ParamsE$_ZN4cute3eso3ESOILb0ELb0EJNS_6LayoutINS_5tupleIJNS3_IJNS_1CILi8EEENS4_ILi1EEEEEENS4_ILi4EEES6_EEENS3_IJNS3_IJS6_NS4_ILi0EEEEEElSA_EEEEElEEC2ERKSD_RKl)
        /*5c78*/ 	.word	0x00000000


	//----- nvinfo : EIATTR_FRAME_SIZE
	.align		4
.L_3956:
        /*5c7c*/ 	.byte	0x04, 0x11
        /*5c7e*/ 	.short	(.L_3958 - .L_3957)
	.align		4
.L_3957:
        /*5c80*/ 	.word	index@($_ZN7cutlass13device_kernelIN5flash19enable_sm80_to_sm89INS1_16FlashAttnBwdSm80INS1_25CollectiveMainloopBwdSm80ILi2ELi2EN4cute5tupleIJNS5_1CILi128EEES8_NS7_ILi64EEEEEENS_10bfloat16_tEfNS_4arch4Sm80ELb1ELb0ELb1ELb0ELb1ELb0ELb0ELb0ELi2ELi4ELi4ELi4ELb0EEENS1_24CollectiveEpilogueBwdGQAISA_fSD_Li256ELb0ELb1EEENS1_25SingleTileBwdLPTSchedulerILb0ELi128ELb1EEEEEEEEEvNT_6ParamsE$_ZN4cute3eso3ESOILb0ELb0EJNS_6LayoutINS_5tupleIJNS3_IJNS_1CILi8EEENS4_ILi1EEEEEENS4_ILi4EEES6_EEENS3_IJNS3_IJS6_NS4_ILi0EEEEEElSA_EEEEENS_10ViewEngineINS_8gmem_ptrIPKN7cutlass10bfloat16_tEEEEEEEC2ERKSD_RKSL_)
        /*5c84*/ 	.word	0x00000000


	//----- nvinfo : EIATTR_FRAME_SIZE
	.align		4
.L_3958:
        /*5c88*/ 	.byte	0x04, 0x11
        /*5c8a*/ 	.short	(.L_3960 - .L_3959)
	.align		4
.L_3959:
        /*5c8c*/ 	.word	index@($_ZN7cutlass13device_kernelIN5flash19enable_sm80_to_sm89INS1_16FlashAttnBwdSm80INS1_25CollectiveMainloopBwdSm80ILi2ELi2EN4cute5tupleIJNS5_1CILi128EEES8_NS7_ILi64EEEEEENS_10bfloat16_tEfNS_4arch4Sm80ELb1ELb0ELb1ELb0ELb1ELb0ELb0ELb0ELi2ELi4ELi4ELi4ELb0EEENS1_24CollectiveEpilogueBwdGQAISA_fSD_Li256ELb0ELb1EEENS1_25SingleTileBwdLPTSchedulerILb0ELi128ELb1EEEEEEEEEvNT_6ParamsE$_ZN4cute3eso3ESOILb0ELb0EJNS_6LayoutINS_5tupleIJNS3_IJNS_1CILi8EEENS4_ILi1EEEEEENS4_ILi2EEES5_EEENS3_IJNS3_IJS6_NS4_ILi0EEEEEEiNS4_ILi1024EEEEEEEEiEEC2ERKSE_RKi)
        /*5c90*/ 	.word	0x00000000


	//----- nvinfo : EIATTR_FRAME_SIZE
	.align		4
.L_3960:
        /*5c94*/ 	.byte	0x04, 0x11
        /*5c96*/ 	.short	(.L_3962 - .L_3961)
	.align		4
.L_3961:
        /*5c98*/ 	.word	index@($_ZN7cutlass13device_kernelIN5flash19enable_sm80_to_sm89INS1_16FlashAttnBwdSm80INS1_25CollectiveMainloopBwdSm80ILi2ELi2EN4cute5tupleIJNS5_1CILi128EEES8_NS7_ILi64EEEEEENS_10bfloat16_tEfNS_4arch4Sm80ELb1ELb0ELb1ELb0ELb1ELb0ELb0ELb0ELi2ELi4ELi4ELi4ELb0EEENS1_24CollectiveEpilogueBwdGQAISA_fSD_Li256ELb0ELb1EEENS1_25SingleTileBwdLPTSchedulerILb0ELi128ELb1EEEEEEEEEvNT_6ParamsE$_ZN4cute3eso3ESOILb0ELb0EJNS_6LayoutINS_5tupleIJNS3_IJNS_1CILi8EEENS4_ILi1EEEEEENS4_ILi2EEES5_EEENS3_IJNS3_IJS6_NS4_ILi0EEEEEEiNS4_ILi1024EEEEEEEENS_10ViewEngineINS_8smem_ptrIPN7cutlass10bfloat16_tEEEEEEEC2ERKSE_RKSL_)
        /*5c9c*/ 	.word	0x00000000


	//----- nvinfo : EIATTR_FRAME_SIZE
	.align		4
.L_3962:
        /*5ca0*/ 	.byte	0x04, 0x11
        /*5ca2*/ 	.short	(.L_3964 - .L_3963)
	.align		4
.L_3963:
        /*5ca4*/ 	.word	index@($_ZN7cutlass13device_kernelIN5flash19enable_sm80_to_sm89INS1_16FlashAttnBwdSm80INS1_25CollectiveMainloopBwdSm80ILi2ELi2EN4cute5tupleIJNS5_1CILi128EEES8_NS7_ILi64EEEEEENS_10bfloat16_tEfNS_4arch4Sm80ELb1ELb0ELb1ELb0ELb1ELb0ELb0ELb0ELi2ELi4ELi4ELi4ELb0EEENS1_24CollectiveEpilogueBwdGQAISA_fSD_Li256ELb0ELb1EEENS1_25SingleTileBwdLPTSchedulerILb0ELi128ELb1EEEEEEEEEvNT_6ParamsE$_ZN4cute3eso3ESOILb0ELb0EJNS_6LayoutINS_5tupleIJNS3_IJNS_1CILi8EEENS4_ILi1EEEEEENS4_ILi2EEENS3_IJS8_S8_EEEEEENS3_IJNS3_IJS6_NS4_ILi0EEEEEENS4_ILi4096EEENS3_IJiiEEEEEEEEiEEC2ERKSG_RKi)
        /*5ca8*/ 	.word	0x00000000


	//----- nvinfo : EIATTR_FRAME_SIZE
	.align		4
.L_3964:
        /*5cac*/ 	.byte	0x04, 0x11
        /*5cae*/ 	.short	(.L_3966 - .L_3965)
	.align		4
.L_3965:
        /*5cb0*/ 	.word	index@($_ZN7cutlass13device_kernelIN5flash19enable_sm80_to_sm89INS1_16FlashAttnBwdSm80INS1_25CollectiveMainloopBwdSm80ILi2ELi2EN4cute5tupleIJNS5_1CILi128EEES8_NS7_ILi64EEEEEENS_10bfloat16_tEfNS_4arch4Sm80ELb1ELb0ELb1ELb0ELb1ELb0ELb0ELb0ELi2ELi4ELi4ELi4ELb0EEENS1_24CollectiveEpilogueBwdGQAISA_fSD_Li256ELb0ELb1EEENS1_25SingleTileBwdLPTSchedulerILb0ELi128ELb1EEEEEEEEEvNT_6ParamsE$_ZN4cute3eso3ESOILb0ELb0EJNS_6LayoutINS_5tupleIJNS3_IJNS_1CILi8EEENS4_ILi1EEEEEENS4_ILi2EEENS3_IJS8_S8_EEEEEENS3_IJNS3_IJS6_NS4_ILi0EEEEEENS4_ILi4096EEENS3_IJiiEEEEEEEENS_10ViewEngineINS_8smem_ptrIPN7cutlass10bfloat16_tEEEEEEEC2ERKSG_RKSN_)
        /*5cb4*/ 	.word	0x00000000


	//----- nvinfo : EIATTR_FRAME_SIZE
	.align		4
.L_3966:
        /*5cb8*/ 	.byte	0x04, 0x11
        /*5cba*/ 	.short	(.L_3968 - .L_3967)
	.align		4
.L_3967:
        /*5cbc*/ 	.word	index@($_ZN7cutlass13device_kernelIN5flash19enable_sm80_to_sm89INS1_16FlashAttnBwdSm80INS1_25CollectiveMainloopBwdSm80ILi2ELi2EN4cute5tupleIJNS5_1CILi128EEES8_NS7_ILi64EEEEEENS_10bfloat16_tEfNS_4arch4Sm80ELb1ELb0ELb1ELb0ELb1ELb0ELb0ELb0ELi2ELi4ELi4ELi4ELb0EEENS1_24CollectiveEpilogueBwdGQAISA_fSD_Li256ELb0ELb1EEENS1_25SingleTileBwdLPTSchedulerILb0ELi128ELb1EEEEEEEEEvNT_6ParamsE$_ZN4cute3eso3ESOILb0ELb0EJNS_6LayoutINS_5tupleIJNS3_IJNS_1CILi8EEENS4_ILi1EEEEEENS4_ILi2EEEEEENS3_IJNS3_IJS6_NS4_ILi0EEEEEEiEEEEEiEEC2ERKSD_RKi)
        /*5cc0*/ 	.word	0x00000000


	//----- nvinfo : EIATTR_FRAME_SIZE
	.align		4
.L_3968:
        /*5cc4*/ 	.byte	0x04, 0x11
        /*5cc6*/ 	.short	(.L_3970 - .L_3969)
	.align		4
.L_3969:
        /*5cc8*/ 	.word	index@($_ZN7cutlass13device_kernelIN5flash19enable_sm80_to_sm89INS1_16FlashAttnBwdSm80INS1_25CollectiveMainloopBwdSm80ILi2ELi2EN4cute5tupleIJNS5_1CILi128EEES8_NS7_ILi64EEEEEENS_10bfloat16_tEfNS_4arch4Sm80ELb1ELb0ELb1ELb0ELb1ELb0ELb0ELb0ELi2ELi4ELi4ELi4ELb0EEENS1_24CollectiveEpilogueBwdGQAISA_fSD_Li256ELb0ELb1EEENS1_25SingleTileBwdLPTSchedulerILb0ELi128ELb1EEEEEEEEEvNT_6ParamsE$_ZN4cute3eso3ESOILb0ELb0EJNS_6LayoutINS_5tupleIJNS3_IJNS_1CILi8EEENS4_ILi1EEEEEENS4_ILi2EEEEEENS3_IJNS3_IJS6_NS4_ILi0EEEEEEiEEEEENS_10ViewEngineINS_8smem_ptrIPN7cutlass10bfloat16_tEEEEEEEC2ERKSD_RKSK_)
        /*5ccc*/ 	.word	0x00000000


	//----- nvinfo : EIATTR_FRAME_SIZE
	.align		4
.L_3970:
        /*5cd0*/ 	.byte	0x04, 0x11
        /*5cd2*/ 	.short	(.L_3972 - .L_3971)
	.align		4
.L_3971:
        /*5cd4*/ 	.word	index@($_ZN7cutlass13device_kernelIN5flash19enable_sm80_to_sm89INS1_16FlashAttnBwdSm80INS1_25CollectiveMainloopBwdSm80ILi2ELi2EN4cute5tupleIJNS5_1CILi128EEES8_NS7_ILi64EEEEEENS_10bfloat16_tEfNS_4arch4Sm80ELb1ELb0ELb1ELb0ELb1ELb0ELb0ELb0ELi2ELi4ELi4ELi4ELb0EEENS1_24CollectiveEpilogueBwdGQAISA_fSD_Li256ELb0ELb1EEENS1_25SingleTileBwdLPTSchedulerILb0ELi128ELb1EEEEEEEEEvNT_6ParamsE$_ZN4cute3eso3ESOILb0ELb0EJNS_6LayoutINS_5tupleIJNS3_IJNS_1CILi8EEENS4_ILi1EEEEEENS3_IJNS4_ILi2EEEEEEEEENS3_IJNS3_IJS6_NS4_ILi0EEEEEENS3_IJiEEEEEEEENS_10ViewEngineINS_8smem_ptrIPN7cutlass10bfloat16_tEEEEEEEC2ERKSF_RKSM_)
        /*5cd8*/ 	.word	0x00000000


	//----- nvinfo : EIATTR_FRAME_SIZE
	.align		4
.L_3972:
        /*5cdc*/ 	.byte	0x04, 0x11
        /*5cde*/ 	.short	(.L_3974 - .L_3973)
	.align		4
.L_3973:
        /*5ce0*/ 	.word	index@($_ZN7cutlass13device_kernelIN5flash19enable_sm80_to_sm89INS1_16FlashAttnBwdSm80INS1_25CollectiveMainloopBwdSm80ILi2ELi2EN4cute5tupleIJNS5_1CILi128EEES8_NS7_ILi64EEEEEENS_10bfloat16_tEfNS_4arch4Sm80ELb1ELb0ELb1ELb0ELb1ELb0ELb0ELb0ELi2ELi4ELi4ELi4ELb0EEENS1_24CollectiveEpilogueBwdGQAISA_fSD_Li256ELb0ELb1EEENS1_25SingleTileBwdLPTSchedulerILb0ELi128ELb1EEEEEEEEEvNT_6ParamsE$_ZN4cute3eso3ESOILb0ELb0EJNS_6LayoutINS_5tupleIJNS3_IJNS_1CILi2EEES5_S5_EEES5_NS3_IJS5_S5_EEEEEENS3_IJNS3_IJNS4_ILi1EEENS4_ILi512EEEiEEENS4_ILi4096EEENS3_IJiiEEEEEEEEjEEC2ERKSF_RKj)
        /*5ce4*/ 	.word	0x00000000


	//----- nvinfo : EIATTR_FRAME_SIZE
	.align		4
.L_3974:
        /*5ce8*/ 	.byte	0x04, 0x11
        /*5cea*/ 	.short	(.L_3976 - .L_3975)
	.align		4
.L_3975:
        /*5cec*/ 	.word	index@($_ZN7cutlass13device_kernelIN5flash19enable_sm80_to_sm89INS1_16FlashAttnBwdSm80INS1_25CollectiveMainloopBwdSm80ILi2ELi2EN4cute5tupleIJNS5_1CILi128EEES8_NS7_ILi64EEEEEENS_10bfloat16_tEfNS_4arch4Sm80ELb1ELb0ELb1ELb0ELb1ELb0ELb0ELb0ELi2ELi4ELi4ELi4ELb0EEENS1_24CollectiveEpilogueBwdGQAISA_fSD_Li256ELb0ELb1EEENS1_25SingleTileBwdLPTSchedulerILb0ELi128ELb1EEEEEEEEEvNT_6ParamsE$_ZN4cute3eso3ESOILb0ELb0EJNS_6LayoutINS_5tupleIJNS3_IJNS_1CILi2EEES5_S5_EEES5_NS3_IJS5_S5_EEEEEENS3_IJNS3_IJNS4_ILi1EEENS4_ILi512EEEiEEENS4_ILi4096EEENS3_IJiiEEEEEEEENS_10ViewEngineINS_8smem_ptrIPN7cutlass10bfloat16_tEEEEEEEC2ERKSF_RKSM_)
        /*5cf0*/ 	.word	0x00000000


	//----- nvinfo : EIATTR_FRAME_SIZE
	.align		4
.L_3976:
        /*5cf4*/ 	.byte	0x04, 0x11
        /*5cf6*/ 	.short	(.L_3978 - .L_3977)
	.align		4
.L_3977:
        /*5cf8*/ 	.word	index@($_ZN7cutlass13device_kernelIN5flash19enable_sm80_to_sm89INS1_16FlashAttnBwdSm80INS1_25CollectiveMainloopBwdSm80ILi2ELi2EN4cute5tupleIJNS5_1CILi128EEES8_NS7_ILi64EEEEEENS_10bfloat16_tEfNS_4arch4Sm80ELb1ELb0ELb1ELb0ELb1ELb0ELb0ELb0ELi2ELi4ELi4ELi4ELb0EEENS1_24CollectiveEpilogueBwdGQAISA_fSD_Li256ELb0ELb1EEENS1_25SingleTileBwdLPTSchedulerILb0ELi128ELb1EEEEEEEEEvNT_6ParamsE$_ZN4cute3eso3ESOILb0ELb0EJNS_6LayoutINS_5tupleIJNS3_IJNS_1CILi2EEES5_S5_EEES5_NS3_IJNS3_IJS5_S5_EEES5_EEEEEENS3_IJNS3_IJNS4_ILi1EEENS4_ILi512EEEiEEENS4_ILi4096EEENS3_IJNS3_IJiiEEENS4_ILi8192EEEEEEEEEEEjEEC2ERKSI_RKj)
        /*5cfc*/ 	.word	0x00000000


	//----- nvinfo : EIATTR_FRAME_SIZE
	.align		4
.L_3978:
        /*5d00*/ 	.byte	0x04, 0x11
        /*5d02*/ 	.short	(.L_3980 - .L_3979)
	.align		4
.L_3979:
        /*5d04*/ 	.word	index@($_ZN7cutlass13device_kernelIN5flash19enable_sm80_to_sm89INS1_16FlashAttnBwdSm80INS1_25CollectiveMainloopBwdSm80ILi2ELi2EN4cute5tupleIJNS5_1CILi128EEES8_NS7_ILi64EEEEEENS_10bfloat16_tEfNS_4arch4Sm80ELb1ELb0ELb1ELb0ELb1ELb0ELb0ELb0ELi2ELi4ELi4ELi4ELb0EEENS1_24CollectiveEpilogueBwdGQAISA_fSD_Li256ELb0ELb1EEENS1_25SingleTileBwdLPTSchedulerILb0ELi128ELb1EEEEEEEEEvNT_6ParamsE$_ZN4cute3eso3ESOILb0ELb0EJNS_6LayoutINS_5tupleIJNS3_IJNS_1CILi2EEES5_S5_EEES5_NS3_IJNS3_IJS5_S5_EEES5_EEEEEENS3_IJNS3_IJNS4_ILi1EEENS4_ILi512EEEiEEENS4_ILi4096EEENS3_IJNS3_IJiiEEENS4_ILi8192EEEEEEEEEEENS_10ViewEngineINS_8smem_ptrIPN7cutlass10bfloat16_tEEEEEEEC2ERKSI_RKSP_)
        /*5d08*/ 	.word	0x00000000


	//----- nvinfo : EIATTR_FRAME_SIZE
	.align		4
.L_3980:
        /*5d0c*/ 	.byte	0x04, 0x11
        /*5d0e*/ 	.short	(.L_3982 - .L_3981)
	.align		4
.L_3981:
        /*5d10*/ 	.word	index@($_ZN7cutlass13device_kernelIN5flash19enable_sm80_to_sm89INS1_16FlashAttnBwdSm80INS1_25CollectiveMainloopBwdSm80ILi2ELi2EN4cute5tupleIJNS5_1CILi128EEES8_NS7_ILi64EEEEEENS_10bfloat16_tEfNS_4arch4Sm80ELb1ELb0ELb1ELb0ELb1ELb0ELb0ELb0ELi2ELi4ELi4ELi4ELb0EEENS1_24CollectiveEpilogueBwdGQAISA_fSD_Li256ELb0ELb1EEENS1_25SingleTileBwdLPTSchedulerILb0ELi128ELb1EEEEEEEEEvNT_6ParamsE$_ZN4cute3eso3ESOILb0ELb0EJNS_6LayoutINS_5tupleIJNS3_IJNS_1CILi2EEES5_EEES6_NS4_ILi8EEEEEENS3_IJNS3_IJiNS4_ILi512EEEEEENS3_IJiiEEENS4_ILi1024EEEEEEEEjEEC2ERKSE_RKj)
        /*5d14*/ 	.word	0x00000000


	//----- nvinfo : EIATTR_FRAME_SIZE
	.align		4
.L_3982:
        /*5d18*/ 	.byte	0x04, 0x11
        /*5d1a*/ 	.short	(.L_3984 - .L_3983)
	.align		4
.L_3983:
        /*5d1c*/ 	.word	index@($_ZN7cutlass13device_kernelIN5flash19enable_sm80_to_sm89INS1_16FlashAttnBwdSm80INS1_25CollectiveMainloopBwdSm80ILi2ELi2EN4cute5tupleIJNS5_1CILi128EEES8_NS7_ILi64EEEEEENS_10bfloat16_tEfNS_4arch4Sm80ELb1ELb0ELb1ELb0ELb1ELb0ELb0ELb0ELi2ELi4ELi4ELi4ELb0EEENS1_24CollectiveEpilogueBwdGQAISA_fSD_Li256ELb0ELb1EEENS1_25SingleTileBwdLPTSchedulerILb0ELi128ELb1EEEEEEEEEvNT_6ParamsE$_ZN4cute3eso3ESOILb0ELb0EJNS_6LayoutINS_5tupleIJNS3_IJNS_1CILi2EEES5_EEES6_NS4_ILi8EEEEEENS3_IJNS3_IJiNS4_ILi512EEEEEENS3_IJiiEEENS4_ILi1024EEEEEEEENS_10ViewEngineINS_8smem_ptrIPN7cutlass10bfloat16_tEEEEEEEC2ERKSE_RKSL_)
        /*5d20*/ 	.word	0x00000000


	//----- nvinfo : EIATTR_FRAME_SIZE
	.align		4
.L_3984:
        /*5d24*/ 	.byte	0x04, 0x11
        /*5d26*/ 	.short	(.L_3986 - .L_3985)
	.align		4
.L_3985:
        /*5d28*/ 	.word	index@($_ZN7cutlass13device_kernelIN5flash19enable_sm80_to_sm89INS1_16FlashAttnBwdSm80INS1_25CollectiveMainloopBwdSm80ILi2ELi2EN4cute5tupleIJNS5_1CILi128EEES8_NS7_ILi64EEEEEENS_10bfloat16_tEfNS_4arch4Sm80ELb1ELb0ELb1ELb0ELb1ELb0ELb0ELb0ELi2ELi4ELi4ELi4ELb0EEENS1_24CollectiveEpilogueBwdGQAISA_fSD_Li256ELb0ELb1EEENS1_25SingleTileBwdLPTSchedulerILb0ELi128ELb1EEEEEEEEEvNT_6ParamsE$_ZN4cute3eso3ESOILb0ELb0EJNS_6LayoutINS_5tupleIJNS3_IJNS_1CILi2EEES5_EEENS4_ILi8EEES6_EEENS3_IJNS3_IJNS4_ILi1EEEiEEENS4_ILi1024EEENS3_IJiiEEEEEEEEjEEC2ERKSE_RKj)
        /*5d2c*/ 	.word	0x00000000


	//----- nvinfo : EIATTR_FRAME_SIZE
	.align		4
.L_3986:
        /*5d30*/ 	.byte	0x04, 0x11
        /*5d32*/ 	.short	(.L_3988 - .L_3987)
	.align		4
.L_3987:
        /*5d34*/ 	.word	index@($_ZN7cutlass13device_kernelIN5flash19enable_sm80_to_sm89INS1_16FlashAttnBwdSm80INS1_25CollectiveMainloopBwdSm80ILi2ELi2EN4cute5tupleIJNS5_1CILi128EEES8_NS7_ILi64EEEEEENS_10bfloat16_tEfNS_4arch4Sm80ELb1ELb0ELb1ELb0ELb1ELb0ELb0ELb0ELi2ELi4ELi4ELi4ELb0EEENS1_24CollectiveEpilogueBwdGQAISA_fSD_Li256ELb0ELb1EEENS1_25SingleTileBwdLPTSchedulerILb0ELi128ELb1EEEEEEEEEvNT_6ParamsE$_ZN4cute3eso3ESOILb0ELb0EJNS_6LayoutINS_5tupleIJNS3_IJNS_1CILi2EEES5_EEENS4_ILi8EEES6_EEENS3_IJNS3_IJNS4_ILi1EEEiEEENS4_ILi1024EEENS3_IJiiEEEEEEEENS_10ViewEngineINS_8smem_ptrIPN7cutlass10bfloat16_tEEEEEEEC2ERKSE_RKSL_)
        /*5d38*/ 	.word	0x00000000


	//----- nvinfo : EIATTR_FRAME_SIZE
	.align		4
.L_3988:
        /*5d3c*/ 	.byte	0x04, 0x11
        /*5d3e*/ 	.short	(.L_3990 - .L_3989)
	.align		4
.L_3989:
        /*5d40*/ 	.word	index@($_ZN7cutlass13device_kernelIN5flash19enable_sm80_to_sm89INS1_16FlashAttnBwdSm80INS1_25CollectiveMainloopBwdSm80ILi2ELi2EN4cute5tupleIJNS5_1CILi128EEES8_NS7_ILi64EEEEEENS_10bfloat16_tEfNS_4arch4Sm80ELb1ELb0ELb1ELb0ELb1ELb0ELb0ELb0ELi2ELi4ELi4ELi4ELb0EEENS1_24CollectiveEpilogueBwdGQAISA_fSD_Li256ELb0ELb1EEENS1_25SingleTileBwdLPTSchedulerILb0ELi128ELb1EEEEEEEEEvNT_6ParamsE$_ZN4cute3eso3ESOILb0ELb0EJNS_6LayoutINS_5tupleIJNS3_IJNS_1CILi1EEENS3_IJS5_NS4_ILi2EEES6_EEEEEES6_NS3_IJS6_S6_EEEEEENS3_IJNS3_IJNS4_ILi0EEENS3_IJS5_NS4_ILi256EEEiEEEEEENS4_ILi2048EEENS3_IJiNS4_ILi4096EEEEEEEEEEENS_10ViewEngineINS_8smem_ptrIPjEEEEEEC2ERKSJ_RKSO_)
        /*5d44*/ 	.word	0x00000000


	//----- nvinfo : EIATTR_FRAME_SIZE
	.align		4
.L_3990:
        /*5d48*/ 	.byte	0x04, 0x11
        /*5d4a*/ 	.short	(.L_3992 - .L_3991)
	.align		4
.L_3991:
        /*5d4c*/ 	.word	index@($_ZN7cutlass13device_kernelIN5flash19enable_sm80_to_sm89INS1_16FlashAttnBwdSm80INS1_25CollectiveMainloopBwdSm80ILi2ELi2EN4cute5tupleIJNS5_1CILi128EEES8_NS7_ILi64EEEEEENS_10bfloat16_tEfNS_4arch4Sm80ELb1ELb0ELb1ELb0ELb1ELb0ELb0ELb0ELi2ELi4ELi4ELi4ELb0EEENS1_24CollectiveEpilogueBwdGQAISA_fSD_Li256ELb0ELb1EEENS1_25SingleTileBwdLPTSchedulerILb0ELi128ELb1EEEEEEEEEvNT_6ParamsE$_ZN4cute3eso3ESOILb0ELb0EJNS_6LayoutINS_5tupleIJNS3_IJNS3_IJNS_1CILi8EEENS4_ILi1EEEEEES6_EEENS3_IJNS3_IJS6_S6_EEENS4_ILi2EEEEEEEEENS3_IJNS3_IJNS3_IJS6_NS4_ILi0EEEEEESD_EEENS3_IJNS3_IJSD_SD_EEEiEEEEEEEENS_10ViewEngineINS_8smem_ptrIPN7cutlass10bfloat16_tEEEEEEEC2ERKSJ_RKSQ_)
        /*5d50*/ 	.word	0x00000000


	//----- nvinfo : EIATTR_FRAME_SIZE
	.align		4
.L_3992:
        /*5d54*/ 	.byte	0x04, 0x11
        /*5d56*/ 	.short	(.L_3994 - .L_3993)
	.align		4
.L_3993:
        /*5d58*/ 	.word	index@($_ZN7cutlass13device_kernelIN5flash19enable_sm80_to_sm89INS1_16FlashAttnBwdSm80INS1_25CollectiveMainloopBwdSm80ILi2ELi2EN4cute5tupleIJNS5_1CILi128EEES8_NS7_ILi64EEEEEENS_10bfloat16_tEfNS_4arch4Sm80ELb1ELb0ELb1ELb0ELb1ELb0ELb0ELb0ELi2ELi4ELi4ELi4ELb0EEENS1_24CollectiveEpilogueBwdGQAISA_fSD_Li256ELb0ELb1EEENS1_25SingleTileBwdLPTSchedulerILb0ELi128ELb1EEEEEEEEEvNT_6ParamsE$_ZN4cute3eso3ESOILb0ELb0EJNS_5tupleIJiiEEEiNS_1CILi0EEEEEC2ERKS3_RKiRKS5_)
        /*5d5c*/ 	.word	0x00000000


	//----- nvinfo : EIATTR_FRAME_SIZE
	.align		4
.L_3994:
        /*5d60*/ 	.byte	0x04, 0x11
        /*5d62*/ 	.short	(.L_3996 - .L_3995)
	.align		4
.L_3995:
        /*5d64*/ 	.word	index@($_ZN7cutlass13device_kernelIN5flash19enable_sm80_to_sm89INS1_16FlashAttnBwdSm80INS1_25CollectiveMainloopBwdSm80ILi2ELi2EN4cute5tupleIJNS5_1CILi128EEES8_NS7_ILi64EEEEEENS_10bfloat16_tEfNS_4arch4Sm80ELb1ELb0ELb1ELb0ELb1ELb0ELb0ELb0ELi2ELi4ELi4ELi4ELb0EEENS1_24CollectiveEpilogueBwdGQAISA_fSD_Li256ELb0ELb1EEENS1_25SingleTileBwdLPTSchedulerILb0ELi128ELb1EEEEEEEEEvNT_6ParamsE$_ZN4cute3eso3ESOILb0ELb0EJNS_5tupleIJiNS_1CILi512EEEEEENS2_IJiiEEENS3_ILi1024EEEEEC2ERKS5_RKS6_RKS7_)
        /*5d68*/ 	.word	0x00000000


	//----- nvinfo : EIATTR_FRAME_SIZE
	.align		4
.L_3996:
        /*5d6c*/ 	.byte	0x04, 0x11
        /*5d6e*/ 	.short	(.L_3998 - .L_3997)
	.align		4
.L_3997:
        /*5d70*/ 	.word	index@($_ZN7cutlass13device_kernelIN5flash19enable_sm80_to_sm89INS1_16FlashAttnBwdSm80INS1_25CollectiveMainloopBwdSm80ILi2ELi2EN4cute5tupleIJNS5_1CILi128EEES8_NS7_ILi64EEEEEENS_10bfloat16_tEfNS_4arch4Sm80ELb1ELb0ELb1ELb0ELb1ELb0ELb0ELb0ELi2ELi4ELi4ELi4ELb0EEENS1_24CollectiveEpilogueBwdGQAISA_fSD_Li256ELb0ELb1EEENS1_25SingleTileBwdLPTSchedulerILb0ELi128ELb1EEEEEEEEEvNT_6ParamsE$_ZN4cute3eso3ESOILb0ELb0EJNS_5tupleIJNS_1CILi1EEEiEEENS3_ILi1024EEENS2_IJiiEEEEEC2ERKS5_RKS6_RKS7_)
        /*5d74*/ 	.word	0x00000000


	//----- nvinfo : EIATTR_FRAME_SIZE
	.align		4
.L_3998:
        /*5d78*/ 	.byte	0x04, 0x11
        /*5d7a*/ 	.short	(.L_4000 - .L_3999)
	.align		4
.L_3999:
        /*5d7c*/ 	.word	index@($_ZN7cutlass13device_kernelIN5flash19enable_sm80_to_sm89INS1_16FlashAttnBwdSm80INS1_25CollectiveMainloopBwdSm80ILi2ELi2EN4cute5tupleIJNS5_1CILi128EEES8_NS7_ILi64EEEEEENS_10bfloat16_tEfNS_4arch4Sm80ELb1ELb0ELb1ELb0ELb1ELb0ELb0ELb0ELi2ELi4ELi4ELi4ELb0EEENS1_24CollectiveEpilogueBwdGQAISA_fSD_Li256ELb0ELb1EEENS1_25SingleTileBwdLPTSchedulerILb0ELi128ELb1EEEEEEEEEvNT_6ParamsE$_ZN4cute3eso3ESOILb0ELb0EJNS_5tupleIJNS_1CILi1EEENS3_ILi512EEEiEEENS3_ILi4096EEENS2_IJiiEEEEEC2ERKS6_RKS7_RKS8_)
        /*5d80*/ 	.word	0x00000000


	//----- nvinfo : EIATTR_FRAME_SIZE
	.align		4
.L_4000:
        /*5d84*/ 	.byte	0x04, 0x11
        /*5d86*/ 	.short	(.L_4002 - .L_4001)
	.align		4
.L_4001:
        /*5d88*/ 	.word	index@($_ZN7cutlass13device_kernelIN5flash19enable_sm80_to_sm89INS1_16FlashAttnBwdSm80INS1_25CollectiveMainloopBwdSm80ILi2ELi2EN4cute5tupleIJNS5_1CILi128EEES8_NS7_ILi64EEEEEENS_10bfloat16_tEfNS_4arch4Sm80ELb1ELb0ELb1ELb0ELb1ELb0ELb0ELb0ELi2ELi4ELi4ELi4ELb0EEENS1_24CollectiveEpilogueBwdGQAISA_fSD_Li256ELb0ELb1EEENS1_25SingleTileBwdLPTSchedulerILb0ELi128ELb1EEEEEEEEEvNT_6ParamsE$_ZN4cute3eso3ESOILb0ELb0EJNS_5tupleIJNS_1CILi1EEENS3_ILi512EEEiEEENS3_ILi4096EEENS2_IJNS2_IJiiEEENS3_ILi8192EEEEEEEEC2ERKS6_RKS7_RKSA_)
        /*5d8c*/ 	.word	0x00000000


	//----- nvinfo : EIATTR_FRAME_SIZE
	.align		4
.L_4002:
        /*5d90*/ 	.byte	0x04, 0x11
        /*5d92*/ 	.short	(.L_4004 - .L_4003)
	.align		4
.L_4003:
        /*5d94*/ 	.word	index@($_ZN7cutlass13device_kernelIN5flash19enable_sm80_to_sm89INS1_16FlashAttnBwdSm80INS1_25CollectiveMainloopBwdSm80ILi2ELi2EN4cute5tupleIJNS5_1CILi128EEES8_NS7_ILi64EEEEEENS_10bfloat16_tEfNS_4arch4Sm80ELb1ELb0ELb1ELb0ELb1ELb0ELb0ELb0ELi2ELi4ELi4ELi4ELb0EEENS1_24CollectiveEpilogueBwdGQAISA_fSD_Li256ELb0ELb1EEENS1_25SingleTileBwdLPTSchedulerILb0ELi128ELb1EEEEEEEEEvNT_6ParamsE$_ZN4cute3eso3ESOILb0ELb0EJNS_5tupleIJNS_1CILi0EEENS2_IJNS3_ILi1EEENS3_ILi256EEEiEEEEEENS3_ILi2048EEENS2_IJiNS3_ILi4096EEEEEEEEC2ERKS8_RKS9_RKSB_)
        /*5d98*/ 	.word	0x00000000


	//----- nvinfo : EIATTR_FRAME_SIZE
	.align		4
.L_4004:
        /*5d9c*/ 	.byte	0x04, 0x11
        /*5d9e*/ 	.short	(.L_4006 - .L_4005)
	.align		4
.L_4005:
        /*5da0*/ 	.word	index@($_ZN7cutlass13device_kernelIN5flash19enable_sm80_to_sm89INS1_16FlashAttnBwdSm80INS1_25CollectiveMainloopBwdSm80ILi2ELi2EN4cute5tupleIJNS5_1CILi128EEES8_NS7_ILi64EEEEEENS_10bfloat16_tEfNS_4arch4Sm80ELb1ELb0ELb1ELb0ELb1ELb0ELb0ELb0ELi2ELi4ELi4ELi4ELb0EEENS1_24CollectiveEpilogueBwdGQAISA_fSD_Li256ELb0ELb1EEENS1_25SingleTileBwdLPTSchedulerILb0ELi128ELb1EEEEEEEEEvNT_6ParamsE$_ZN4cute3eso3ESOILb0ELb0EJNS_14ComposedLayoutINS_7SwizzleILi3ELi3ELi3EEENS_9MixedBitsILj0ELj432EEENS_6LayoutINS_5tupleIJNS8_IJNS_1CILi2EEESA_SA_EEESA_NS9_ILi8EEEEEENS8_IJNS8_IJNS9_ILi64EEESC_NS9_ILi512EEEEEENS9_ILi8192EEENS9_ILi1024EEEEEEEEEEiEEC2ERKSL_RKi)
        /*5da4*/ 	.word	0x00000000


	//----- nvinfo : EIATTR_FRAME_SIZE
	.align		4
.L_4006:
        /*5da8*/ 	.byte	0x04, 0x11
        /*5daa*/ 	.short	(.L_4008 - .L_4007)
	.align		4
.L_4007:
        /*5dac*/ 	.word	index@($_ZN7cutlass13device_kernelIN5flash19enable_sm80_to_sm89INS1_16FlashAttnBwdSm80INS1_25CollectiveMainloopBwdSm80ILi2ELi2EN4cute5tupleIJNS5_1CILi128EEES8_NS7_ILi64EEEEEENS_10bfloat16_tEfNS_4arch4Sm80ELb1ELb0ELb1ELb0ELb1ELb0ELb0ELb0ELi2ELi4ELi4ELi4ELb0EEENS1_24CollectiveEpilogueBwdGQAISA_fSD_Li256ELb0ELb1EEENS1_25SingleTileBwdLPTSchedulerILb0ELi128ELb1EEEEEEEEEvNT_6ParamsE$_ZN4cute3eso3ESOILb0ELb0EJNS_14ComposedLayoutINS_7SwizzleILi3ELi3ELi3EEENS_9MixedBitsILj0ELj432EEENS_6LayoutINS_5tupleIJNS8_IJNS_1CILi2EEESA_SA_EEESA_NS9_ILi8EEEEEENS8_IJNS8_IJNS9_ILi64EEESC_NS9_ILi512EEEEEENS9_ILi8192EEENS9_ILi1024EEEEEEEEEENS_10ViewEngineINS_8smem_ptrIPN7cutlass10bfloat16_tEEEEEEEC2ERKSL_RKSS_)
        /*5db0*/ 	.word	0x00000000


	//----- nvinfo : EIATTR_FRAME_SIZE
	.align		4
.L_4008:
        /*5db4*/ 	.byte	0x04, 0x11
        /*5db6*/ 	.short	(.L_4010 - .L_4009)
	.align		4
.L_4009:
        /*5db8*/ 	.word	index@($_ZN7cutlass13device_kernelIN5flash19enable_sm80_to_sm89INS1_16FlashAttnBwdSm80INS1_25CollectiveMainloopBwdSm80ILi2ELi2EN4cute5tupleIJNS5_1CILi128EEES8_NS7_ILi64EEEEEENS_10bfloat16_tEfNS_4arch4Sm80ELb1ELb0ELb1ELb0ELb1ELb0ELb0ELb0ELi2ELi4ELi4ELi4ELb0EEENS1_24CollectiveEpilogueBwdGQAISA_fSD_Li256ELb0ELb1EEENS1_25SingleTileBwdLPTSchedulerILb0ELi128ELb1EEEEEEEEEvNT_6ParamsE$_ZN4cute12iter_adaptorIPjNS_8smem_ptrIS1_EEEC2ES1_)
        /*5dbc*/ 	.word	0x00000000


	//----- nvinfo : EIATTR_FRAME_SIZE
	.align		4
.L_4010:
        /*5dc0*/ 	.byte	0x04, 0x11
        /*5dc2*/ 	.short	(.L_4012 - .L_4011)
	.align		4
.L_4011:
        /*5dc4*/ 	.word	index@($_ZN7cutlass13device_kernelIN5flash19enable_sm80_to_sm89INS1_16FlashAttnBwdSm80INS1_25CollectiveMainloopBwdSm80ILi2ELi2EN4cute5tupleIJNS5_1CILi128EEES8_NS7_ILi64EEEEEENS_10bfloat16_tEfNS_4arch4Sm80ELb1ELb0ELb1ELb0ELb1ELb0ELb0ELb0ELi2ELi4ELi4ELi4ELb0EEENS1_24CollectiveEpilogueBwdGQAISA_fSD_Li256ELb0ELb1EEENS1_25SingleTileBwdLPTSchedulerILb0ELi128ELb1EEEEEEEEEvNT_6ParamsE$_ZN4cute12iter_adaptorIPfNS_8smem_ptrIS1_EEEC2ES1_)
        /*5dc8*/ 	.word	0x00000000


	//----- nvinfo : EIATTR_FRAME_SIZE
	.align		4
.L_4012:
        /*5dcc*/ 	.byte	0x04, 0x11
        /*5dce*/ 	.short	(.L_4014 - .L_4013)
	.align		4
.L_4013:
        /*5dd0*/ 	.word	index@($_ZN7cutlass13device_kernelIN5flash19enable_sm80_to_sm89INS1_16FlashAttnBwdSm80INS1_25CollectiveMainloopBwdSm80ILi2ELi2EN4cute5tupleIJNS5_1CILi128EEES8_NS7_ILi64EEEEEENS_10bfloat16_tEfNS_4arch4Sm80ELb1ELb0ELb1ELb0ELb1ELb0ELb0ELb0ELi2ELi4ELi4ELi4ELb0EEENS1_24CollectiveEpilogueBwdGQAISA_fSD_Li256ELb0ELb1EEENS1_25SingleTileBwdLPTSchedulerILb0ELi128ELb1EEEEEEEEEvNT_6ParamsE$_ZN4cute12iter_adaptorIPfNS_8gmem_ptrIS1_EEEC2ES1_)
        /*5dd4*/ 	.word	0x00000000


	//----- nvinfo : EIATTR_FRAME_SIZE
	.align		4
.L_4014:
        /*5dd8*/ 	.byte	0x04, 0x11
        /*5dda*/ 	.short	(.L_4016 - .L_4015)
	.align		4
.L_4015:
        /*5ddc*/ 	.word	index@($_ZN7cutlass13device_kernelIN5flash19enable_sm80_to_sm89INS1_16FlashAttnBwdSm80INS1_25CollectiveMainloopBwdSm80ILi2ELi2EN4cute5tupleIJNS5_1CILi128EEES8_NS7_ILi64EEEEEENS_10bfloat16_tEfNS_4arch4Sm80ELb1ELb0ELb1ELb0ELb1ELb0ELb0ELb0ELi2ELi4ELi4ELi4ELb0EEENS1_24CollectiveEpilogueBwdGQAISA_fSD_Li256ELb0ELb1EEENS1_25SingleTileBwdLPTSchedulerILb0ELi128ELb1EEEEEEEEEvNT_6ParamsE$_ZN4cute12iter_adaptorIPN7cutlass9uint128_tENS_8smem_ptrIS3_EEEC2ES3_)
        /*5de0*/ 	.word	0x00000000


	//----- nvinfo : EIATTR_FRAME_SIZE
	.align		4
.L_4016:
        /*5de4*/ 	.byte	0x04, 0x11
        /*5de6*/ 	.short	(.L_4018 - .L_4017)
	.align		4
.L_4017:
        /*5de8*/ 	.word	index@($_ZN7cutlass13device_kernelIN5flash19enable_sm80_to_sm89INS1_16FlashAttnBwdSm80INS1_25CollectiveMainloopBwdSm80ILi2ELi2EN4cute5tupleIJNS5_1CILi128EEES8_NS7_ILi64EEEEEENS_10bfloat16_tEfNS_4arch4Sm80ELb1ELb0ELb1ELb0ELb1ELb0ELb0ELb0ELi2ELi4ELi4ELi4ELb0EEENS1_24CollectiveEpilogueBwdGQAISA_fSD_Li256ELb0ELb1EEENS1_25SingleTileBwdLPTSchedulerILb0ELi128ELb1EEEEEEEEEvNT_6ParamsE$_ZN4cute12iter_adaptorIPN7cutlass10bfloat16_tENS_8smem_ptrIS3_EEEC2ES3_)
        /*5dec*/ 	.word	0x00000000


	//----- nvinfo : EIATTR_FRAME_SIZE
	.align		4
.L_4018:
        /*5df0*/ 	.byte	0x04, 0x11
        /*5df2*/ 	.short	(.L_4020 - .L_4019)
	.align		4
.L_4019:
        /*5df4*/ 	.word	index@($_ZN7cutlass13device_kernelIN5flash19enable_sm80_to_sm89INS1_16FlashAttnBwdSm80INS1_25CollectiveMainloopBwdSm80ILi2ELi2EN4cute5tupleIJNS5_1CILi128EEES8_NS7_ILi64EEEEEENS_10bfloat16_tEfNS_4arch4Sm80ELb1ELb0ELb1ELb0ELb1ELb0ELb0ELb0ELi2ELi4ELi4ELi4ELb0EEENS1_24CollectiveEpilogueBwdGQAISA_fSD_Li256ELb0ELb1EEENS1_25SingleTileBwdLPTSchedulerILb0ELi128ELb1EEEEEEEEEvNT_6ParamsE$_ZN4cute12iter_adaptorIPKfNS_8gmem_ptrIS2_EEEC2ES2_)
        /*5df8*/ 	.word	0x00000000


	//----- nvinfo : EIATTR_FRAME_SIZE
	.align		4
.L_4020:
        /*5dfc*/ 	.byte	0x04, 0x11
        /*5dfe*/ 	.short	(.L_4022 - .L_4021)
	.align		4
.L_4021:
        /*5e00*/ 	.word	index@($_ZN7cutlass13device_kernelIN5flash19enable_sm80_to_sm89INS1_16FlashAttnBwdSm80INS1_25CollectiveMainloopBwdSm80ILi2ELi2EN4cute5tupleIJNS5_1CILi128EEES8_NS7_ILi64EEEEEENS_10bfloat16_tEfNS_4arch4Sm80ELb1ELb0ELb1ELb0ELb1ELb0ELb0ELb0ELi2ELi4ELi4ELi4ELb0EEENS1_24CollectiveEpilogueBwdGQAISA_fSD_Li256ELb0ELb1EEENS1_25SingleTileBwdLPTSchedulerILb0ELi128ELb1EEEEEEEEEvNT_6ParamsE$_ZN4cute12iter_adaptorIPKN7cutlass9uint128_tENS_8gmem_ptrIS4_EEEC2ES4_)
        /*5e04*/ 	.word	0x00000000


	//----- nvinfo : EIATTR_FRAME_SIZE
	.align		4
.L_4022:
        /*5e08*/ 	.byte	0x04, 0x11
        /*5e0a*/ 	.short	(.L_4024 - .L_4023)
	.align		4
.L_4023:
        /*5e0c*/ 	.word	index@($_ZN7cutlass13device_kernelIN5flash19enable_sm80_to_sm89INS1_16FlashAttnBwdSm80INS1_25CollectiveMainloopBwdSm80ILi2ELi2EN4cute5tupleIJNS5_1CILi128EEES8_NS7_ILi64EEEEEENS_10bfloat16_tEfNS_4arch4Sm80ELb1ELb0ELb1ELb0ELb1ELb0ELb0ELb0ELi2ELi4ELi4ELi4ELb0EEENS1_24CollectiveEpilogueBwdGQAISA_fSD_Li256ELb0ELb1EEENS1_25SingleTileBwdLPTSchedulerILb0ELi128ELb1EEEEEEEEEvNT_6ParamsE$_ZN4cute12iter_adaptorIPKN7cutlass10bfloat16_tENS_8gmem_ptrIS4_EEEC2ES4_)
        /*5e10*/ 	.word	0x00000000


	//----- nvinfo : EIATTR_FRAME_SIZE
	.align		4
.L_4024:
        /*5e14*/ 	.byte	0x04, 0x11
        /*5e16*/ 	.short	(.L_4026 - .L_4025)
	.align		4
.L_4025:
        /*5e18*/ 	.word	index@(_ZN7cutlass13device_kernelIN5flash19enable_sm80_to_sm89INS1_16FlashAttnBwdSm80INS1_25CollectiveMainloopBwdSm80ILi2ELi2EN4cute5tupleIJNS5_1CILi128EEES8_NS7_ILi64EEEEEENS_10bfloat16_tEfNS_4arch4Sm80ELb1ELb0ELb1ELb0ELb1ELb0ELb0ELb0ELi2ELi4ELi4ELi4ELb0EEENS1_24CollectiveEpilogueBwdGQAISA_fSD_Li256ELb0ELb1EEENS1_25SingleTileBwdLPTSchedulerILb0ELi128ELb1EEEEEEEEEvNT_6ParamsE)
        /*5e1c*/ 	.word	0x000016e0


	//----- nvinfo : EIATTR_REGCOUNT
	.align		4
.L_4026:
        /*5e20*/ 	.byte	0x04, 0x2f
        /*5e22*/ 	.short	(.L_4028 - .L_4027)
	.align		4
.L_4027:
        /*5e24*/ 	.word	index@(_ZN7cutlass13device_kernelIN5flash19enable_sm80_to_sm89INS1_16FlashAttnBwdSm80INS1_25CollectiveMainloopBwdSm80ILi2ELi2EN4cute5tupleIJNS5_1CILi128EEES8_NS7_ILi64EEEEEENS_10bfloat16_tEfNS_4arch4Sm80ELb1ELb0ELb1ELb0ELb0ELb0ELb0ELb0ELi2ELi4ELi4ELi4ELb0EEENS1_24CollectiveEpilogueBwdGQAISA_fSD_Li256ELb0ELb0EEENS1_25SingleTileBwdLPTSchedulerILb0ELi128ELb0EEEEEEEEEvNT_6ParamsE)
        /*5e28*/ 	.word	0x00000080


	//----- nvinfo : EIATTR_FRAME_SIZE
	.align		4
.L_4028:
        /*5e2c*/ 	.byte	0x04, 0x11
        /*5e2e*/ 	.short	(.L_4030 - .L_4029)
	.align		4
.L_4029:
        /*5e30*/ 	.word	index@($_ZN7cutlass13device_kernelIN5flash19enable_sm80_to_sm89INS1_16FlashAttnBwdSm80INS1_25CollectiveMainloopBwdSm80ILi2ELi2EN4cute5tupleIJNS5_1CILi128EEES8_NS7_ILi64EEEEEENS_10bfloat16_tEfNS_4arch4Sm80ELb1ELb0ELb1ELb0ELb0ELb0ELb0ELb0ELi2ELi4ELi4ELi4ELb0EEENS1_24CollectiveEpilogueBwdGQAISA_fSD_Li256ELb0ELb0EEENS1_25SingleTileBwdLPTSchedulerILb0ELi128ELb0EEEEEEEEEvNT_6ParamsE$min)
        /*5e34*/ 	.word	0x00000000


	//----- nvinfo : EIATTR_FRAME_SIZE
	.align		4
.L_4030:
        /*5e38*/ 	.byte	0x04, 0x11
        /*5e3a*/ 	.short	(.L_4032 - .L_4031)
	.align		4
.L_4031:
        /*5e3c*/ 	.word	index@($_ZN7cutlass13device_kernelIN5flash19enable_sm80_to_sm89INS1_16FlashAttnBwdSm80INS1_25CollectiveMainloopBwdSm80ILi2ELi2EN4cute5tupleIJNS5_1CILi128EEES8_NS7_ILi64EEEEEENS_10bfloat16_tEfNS_4arch4Sm80ELb1ELb0ELb1ELb0ELb0ELb0ELb0ELb0ELi2ELi4ELi4ELi4ELb0EEENS1_24CollectiveEpilogueBwdGQAISA_fSD_Li256ELb0ELb0EEENS1_25SingleTileBwdLPTSchedulerILb0ELi128ELb0EEEEEEEEEvNT_6ParamsE$exp2f)
        /*5e40*/ 	.word	0x00000000


	//----- nvinfo : EIATTR_FRAME_SIZE
	.align		4
.L_4032:
        /*5e44*/ 	.byte	0x04, 0x11
        /*5e46*/ 	.short	(.L_4034 - .L_4033)
	.align		4
.L_4033:
        /*5e48*/ 	.word	index@($_ZN7cutlass13device_kernelIN5flash19enable_sm80_to_sm89INS1_16FlashAttnBwdSm80INS1_25CollectiveMainloopBwdSm80ILi2ELi2EN4cute5tupleIJNS5_1CILi128EEES8_NS7_ILi64EEEEEENS_10bfloat16_tEfNS_4arch4Sm80ELb1ELb0ELb1ELb0ELb0ELb0ELb0ELb0ELi2ELi4ELi4ELi4ELb0EEENS1_24CollectiveEpilogueBwdGQAISA_fSD_Li256ELb0ELb0EEENS1_25SingleTileBwdLPTSchedulerILb0ELi128ELb0EEEEEEEEEvNT_6ParamsE$__fAtomicAdd)
        /*5e4c*/ 	.word	0x00000000


	//----- nvinfo : EIATTR_FRAME_SIZE
	.align		4
.L_4034:
        /*5e50*/ 	.byte	0x04, 0x11
        /*5e52*/ 	.short	(.L_4036 - .L_4035)
	.align		4
.L_4035:
        /*5e54*/ 	.word	index@($_ZN7cutlass13device_kernelIN5flash19enable_sm80_to_sm89INS1_16FlashAttnBwdSm80INS1_25CollectiveMainloopBwdSm80ILi2ELi2EN4cute5tupleIJNS5_1CILi128EEES8_NS7_ILi64EEEEEENS_10bfloat16_tEfNS_4arch4Sm80ELb1ELb0ELb1ELb0ELb0ELb0ELb0ELb0ELi2ELi4ELi4ELi4ELb0EEENS1_24CollectiveEpilogueBwdGQAISA_fSD_Li256ELb0ELb0EEENS1_25SingleTileBwdLPTSchedulerILb0ELi128ELb0EEEEEEEEEvNT_6ParamsE$_ZZZN5flash25CollectiveMainloopBwdSm80ILi2ELi2EN4cute5tupleIJNS1_1CILi128EEES4_NS3_ILi64EEEEEEN7cutlass10bfloat16_tEfNS7_4arch4Sm80ELb1ELb0ELb1ELb0ELb0ELb0ELb0ELb0ELi2ELi4ELi4ELi4ELb0EE3mmaINS_16FlashAttnBwdSm80ISB_NS_24CollectiveEpilogueBwdGQAIS6_fSA_Li256ELb0ELb0EEENS_25SingleTileBwdLPTSchedulerILb0ELi128ELb0EEEE13SharedStorageENS1_6TensorINS1_11ArrayEngineIfLm32EEENS1_6LayoutINS2_IJNS2_IJNS3_ILi2EEESO_EEESO_NS3_ILi4EEEEEENS2_IJNS2_IJNS3_ILi1EEESO_EEESQ_NS3_ILi8EEEEEEEEEEEEbRKNSB_6ParamsERT0_S12_iNS2_IJiiiEEERT_ENKUliT_E_clIZSC_ISJ_SX_EbS10_S12_S12_iS13_S15_EUlRS16_iE_EEDaiS16_ENKUlvE1_clEv)
        /*5e58*/ 	.word	0x00000000


	//----- nvinfo : EIATTR_FRAME_SIZE
	.align		4
.L_4036:
        /*5e5c*/ 	.byte	0x04, 0x11
        /*5e5e*/ 	.short	(.L_4038 - .L_4037)
	.align		4
.L_4037:
        /*5e60*/ 	.word	index@($_ZN7cutlass13device_kernelIN5flash19enable_sm80_to_sm89INS1_16FlashAttnBwdSm80INS1_25CollectiveMainloopBwdSm80ILi2ELi2EN4cute5tupleIJNS5_1CILi128EEES8_NS7_ILi64EEEEEENS_10bfloat16_tEfNS_4arch4Sm80ELb1ELb0ELb1ELb0ELb0ELb0ELb0ELb0ELi2ELi4ELi4ELi4ELb0EEENS1_24CollectiveEpilogueBwdGQAISA_fSD_Li256ELb0ELb0EEENS1_25SingleTileBwdLPTSchedulerILb0ELi128ELb0EEEEEEEEEvNT_6ParamsE$_ZZZN5flash25CollectiveMainloopBwdSm80ILi2ELi2EN4cute5tupleIJNS1_1CILi128EEES4_NS3_ILi64EEEEEEN7cutlass10bfloat16_tEfNS7_4arch4Sm80ELb1ELb0ELb1ELb0ELb0ELb0ELb0ELb0ELi2ELi4ELi4ELi4ELb0EE3mmaINS_16FlashAttnBwdSm80ISB_NS_24CollectiveEpilogueBwdGQAIS6_fSA_Li256ELb0ELb0EEENS_25SingleTileBwdLPTSchedulerILb0ELi128ELb0EEEE13SharedStorageENS1_6TensorINS1_11ArrayEngineIfLm32EEENS1_6LayoutINS2_IJNS2_IJNS3_ILi2EEESO_EEESO_NS3_ILi4EEEEEENS2_IJNS2_IJNS3_ILi1EEESO_EEESQ_NS3_ILi8EEEEEEEEEEEEbRKNSB_6ParamsERT0_S12_iNS2_IJiiiEEERT_ENKUliT_E_clIZSC_ISJ_SX_EbS10_S12_S12_iS13_S15_EUlRS16_iE_EEDaiS16_ENKUlvE0_clEv)
        /*5e64*/ 	.word	0x00000000


	//----- nvinfo : EIATTR_FRAME_SIZE
	.align		4
.L_4038:
        /*5e68*/ 	.byte	0x04, 0x11
        /*5e6a*/ 	.short	(.L_4040 - .L_4039)
	.align		4
.L_4039:
        /*5e6c*/ 	.word	index@($_ZN7cutlass13device_kernelIN5flash19enable_sm80_to_sm89INS1_16FlashAttnBwdSm80INS1_25CollectiveMainloopBwdSm80ILi2ELi2EN4cute5tupleIJNS5_1CILi128EEES8_NS7_ILi64EEEEEENS_10bfloat16_tEfNS_4arch4Sm80ELb1ELb0ELb1ELb0ELb0ELb0ELb0ELb0ELi2ELi4ELi4ELi4ELb0EEENS1_24CollectiveEpilogueBwdGQAISA_fSD_Li256ELb0ELb0EEENS1_25SingleTileBwdLPTSchedulerILb0ELi128ELb0EEEEEEEEEvNT_6ParamsE$_ZZZN5flash25CollectiveMainloopBwdSm80ILi2ELi2EN4cute5tupleIJNS1_1CILi128EEES4_NS3_ILi64EEEEEEN7cutlass10bfloat16_tEfNS7_4arch4Sm80ELb1ELb0ELb1ELb0ELb0ELb0ELb0ELb0ELi2ELi4ELi4ELi4ELb0EE3mmaINS_16FlashAttnBwdSm80ISB_NS_24CollectiveEpilogueBwdGQAIS6_fSA_Li256ELb0ELb0EEENS_25SingleTileBwdLPTSchedulerILb0ELi128ELb0EEEE13SharedStorageENS1_6TensorINS1_11ArrayEngineIfLm32EEENS1_6LayoutINS2_IJNS2_IJNS3_ILi2EEESO_EEESO_NS3_ILi4EEEEEENS2_IJNS2_IJNS3_ILi1EEESO_EEESQ_NS3_ILi8EEEEEEEEEEEEbRKNSB_6ParamsERT0_S12_iNS2_IJiiiEEERT_ENKUliT_E_clIZSC_ISJ_SX_EbS10_S12_S12_iS13_S15_EUlRS16_iE_EEDaiS16_ENKUlT_E_clIZSC_ISJ_SX_EbS10_S12_S12_iS13_S15_EUlvE0_EEDaS1B_)
        /*5e70*/ 	.word	0x00000000


	//----- nvinfo : EIATTR_FRAME_SIZE
	.align		4
.L_4040:
        /*5e74*/ 	.byte	0x04, 0x11
        /*5e76*/ 	.short	(.L_4042 - .L_4041)
	.align		4
.L_4041:
        /*5e78*/ 	.word	index@($_ZN7cutlass13device_kernelIN5flash19enable_sm80_to_sm89INS1_16FlashAttnBwdSm80INS1_25CollectiveMainloopBwdSm80ILi2ELi2EN4cute5tupleIJNS5_1CILi128EEES8_NS7_ILi64EEEEEENS_10bfloat16_tEfNS_4arch4Sm80ELb1ELb0ELb1ELb0ELb0ELb0ELb0ELb0ELi2ELi4ELi4ELi4ELb0EEENS1_24CollectiveEpilogueBwdGQAISA_fSD_Li256ELb0ELb0EEENS1_25SingleTileBwdLPTSchedulerILb0ELi128ELb0EEEEEEEEEvNT_6ParamsE$_ZZN5flash25CollectiveMainloopBwdSm80ILi2ELi2EN4cute5tupleIJNS1_1CILi128EEES4_NS3_ILi64EEEEEEN7cutlass10bfloat16_tEfNS7_4arch4Sm80ELb1ELb0ELb1ELb0ELb0ELb0ELb0ELb0ELi2ELi4ELi4ELi4ELb0EE3mmaINS_16FlashAttnBwdSm80ISB_NS_24CollectiveEpilogueBwdGQAIS6_fSA_Li256ELb0ELb0EEENS_25SingleTileBwdLPTSchedulerILb0ELi128ELb0EEEE13SharedStorageENS1_6TensorINS1_11ArrayEngineIfLm32EEENS1_6LayoutINS2_IJNS2_IJNS3_ILi2EEESO_EEESO_NS3_ILi4EEEEEENS2_IJNS2_IJNS3_ILi1EEESO_EEESQ_NS3_ILi8EEEEEEEEEEEEbRKNSB_6ParamsERT0_S12_iNS2_IJiiiEEERT_ENKUlvE_clEv)
        /*5e7c*/ 	.word	0x00000000


	//----- nvinfo : EIATTR_FRAME_SIZE
	.align		4
.L_4042:
        /*5e80*/ 	.byte	0x04, 0x11
        /*5e82*/ 	.short	(.L_4044 - .L_4043)
	.align		4
.L_4043:
        /*5e84*/ 	.word	index@($_ZN7cutlass13device_kernelIN5flash19enable_sm80_to_sm89INS1_16FlashAttnBwdSm80INS1_25CollectiveMainloopBwdSm80ILi2ELi2EN4cute5tupleIJNS5_1CILi128EEES8_NS7_ILi64EEEEEENS_10bfloat16_tEfNS_4arch4Sm80ELb1ELb0ELb1ELb0ELb0ELb0ELb0ELb0ELi2ELi4ELi4ELi4ELb0EEENS1_24CollectiveEpilogueBwdGQAISA_fSD_Li256ELb0ELb0EEENS1_25SingleTileBwdLPTSchedulerILb0ELi128ELb0EEEEEEEEEvNT_6ParamsE$_ZZN5flash25CollectiveMainloopBwdSm80ILi2ELi2EN4cute5tupleIJNS1_1CILi128EEES4_NS3_ILi64EEEEEEN7cutlass10bfloat16_tEfNS7_4arch4Sm80ELb1ELb0ELb1ELb0ELb0ELb0ELb0ELb0ELi2ELi4ELi4ELi4ELb0EE3mmaINS_16FlashAttnBwdSm80ISB_NS_24CollectiveEpilogueBwdGQAIS6_fSA_Li256ELb0ELb0EEENS_25SingleTileBwdLPTSchedulerILb0ELi128ELb0EEEE13SharedStorageENS1_6TensorINS1_11ArrayEngineIfLm32EEENS1_6LayoutINS2_IJNS2_IJNS3_ILi2EEESO_EEESO_NS3_ILi4EEEEEENS2_IJNS2_IJNS3_ILi1EEESO_EEESQ_NS3_ILi8EEEEEEEEEEEEbRKNSB_6ParamsERT0_S12_iNS2_IJiiiEEERT_ENKUlvE0_clEv)
        /*5e88*/ 	.word	0x00000000


	//----- nvinfo : EIATTR_FRAME_SIZE
	.align		4
.L_4044:
        /*5e8c*/ 	.byte	0x04, 0x11
        /*5e8e*/ 	.short	(.L_4046 - .L_4045)
	.align		4
.L_4045:
        /*5e90*/ 	.word	index@($_ZN7cutlass13device_kernelIN5flash19enable_sm80_to_sm89INS1_16FlashAttnBwdSm80INS1_25CollectiveMainloopBwdSm80ILi2ELi2EN4cute5tupleIJNS5_1CILi128EEES8_NS7_ILi64EEEEEENS_10bfloat16_tEfNS_4arch4Sm80ELb1ELb0ELb1ELb0ELb0ELb0ELb0ELb0ELi2ELi4ELi4ELi4ELb0EEENS1_24CollectiveEpilogueBwdGQAISA_fSD_Li256ELb0ELb0EEENS1_25SingleTileBwdLPTSchedulerILb0ELi128ELb0EEEEEEEEEvNT_6ParamsE$_ZZN5flash25CollectiveMainloopBwdSm80ILi2ELi2EN4cute5tupleIJNS1_1CILi128EEES4_NS3_ILi64EEEEEEN7cutlass10bfloat16_tEfNS7_4arch4Sm80ELb1ELb0ELb1ELb0ELb0ELb0ELb0ELb0ELi2ELi4ELi4ELi4ELb0EE3mmaINS_16FlashAttnBwdSm80ISB_NS_24CollectiveEpilogueBwdGQAIS6_fSA_Li256ELb0ELb0EEENS_25SingleTileBwdLPTSchedulerILb0ELi128ELb0EEEE13SharedStorageENS1_6TensorINS1_11ArrayEngineIfLm32EEENS1_6LayoutINS2_IJNS2_IJNS3_ILi2EEESO_EEESO_NS3_ILi4EEEEEENS2_IJNS2_IJNS3_ILi1EEESO_EEESQ_NS3_ILi8EEEEEEEEEEEEbRKNSB_6ParamsERT0_S12_iNS2_IJiiiEEERT_ENKUliiE_clEii)
        /*5e94*/ 	.word	0x00000000


	//----- nvinfo : EIATTR_FRAME_SIZE
	.align		4
.L_4046:
        /*5e98*/ 	.byte	0x04, 0x11
        /*5e9a*/ 	.short	(.L_4048 - .L_4047)
	.align		4
.L_4047:
        /*5e9c*/ 	.word	index@($_ZN7cutlass13device_kernelIN5flash19enable_sm80_to_sm89INS1_16FlashAttnBwdSm80INS1_25CollectiveMainloopBwdSm80ILi2ELi2EN4cute5tupleIJNS5_1CILi128EEES8_NS7_ILi64EEEEEENS_10bfloat16_tEfNS_4arch4Sm80ELb1ELb0ELb1ELb0ELb0ELb0ELb0ELb0ELi2ELi4ELi4ELi4ELb0EEENS1_24CollectiveEpilogueBwdGQAISA_fSD_Li256ELb0ELb0EEENS1_25SingleTileBwdLPTSchedulerILb0ELi128ELb0EEEEEEEEEvNT_6ParamsE$_ZZN5flash25CollectiveMainloopBwdSm80ILi2ELi2EN4cute5tupleIJNS1_1CILi128EEES4_NS3_ILi64EEEEEEN7cutlass10bfloat16_tEfNS7_4arch4Sm80ELb1ELb0ELb1ELb0ELb0ELb0ELb0ELb0ELi2ELi4ELi4ELi4ELb0EE3mmaINS_16FlashAttnBwdSm80ISB_NS_24CollectiveEpilogueBwdGQAIS6_fSA_Li256ELb0ELb0EEENS_25SingleTileBwdLPTSchedulerILb0ELi128ELb0EEEE13SharedStorageENS1_6TensorINS1_11ArrayEngineIfLm32EEENS1_6LayoutINS2_IJNS2_IJNS3_ILi2EEESO_EEESO_NS3_ILi4EEEEEENS2_IJNS2_IJNS3_ILi1EEESO_EEESQ_NS3_ILi8EEEEEEEEEEEEbRKNSB_6ParamsERT0_S12_iNS2_IJiiiEEERT_ENKUliiE0_clEii)
        /*5ea0*/ 	.word	0x00000000


	//----- nvinfo : EIATTR_FRAME_SIZE
	.align		4
.L_4048:
        /*5ea4*/ 	.byte	0x04, 0x11
        /*5ea6*/ 	.short	(.L_4050 - .L_4049)
	.align		4
.L_4049:
        /*5ea8*/ 	.word	index@($_ZN7cutlass13device_kernelIN5flash19enable_sm80_to_sm89INS1_16FlashAttnBwdSm80INS1_25CollectiveMainloopBwdSm80ILi2ELi2EN4cute5tupleIJNS5_1CILi128EEES8_NS7_ILi64EEEEEENS_10bfloat16_tEfNS_4arch4Sm80ELb1ELb0ELb1ELb0ELb0ELb0ELb0ELb0ELi2ELi4ELi4ELi4ELb0EEENS1_24CollectiveEpilogueBwdGQAISA_fSD_Li256ELb0ELb0EEENS1_25SingleTileBwdLPTSchedulerILb0ELi128ELb0EEEEEEEEEvNT_6ParamsE$_ZZN5flash25CollectiveMainloopBwdSm80ILi2ELi2EN4cute5tupleIJNS1_1CILi128EEES4_NS3_ILi64EEEEEEN7cutlass10bfloat16_tEfNS7_4arch4Sm80ELb1ELb0ELb1ELb0ELb0ELb0ELb0ELb0ELi2ELi4ELi4ELi4ELb0EE3mmaINS_16FlashAttnBwdSm80ISB_NS_24CollectiveEpilogueBwdGQAIS6_fSA_Li256ELb0ELb0EEENS_25SingleTileBwdLPTSchedulerILb0ELi128ELb0EEEE13SharedStorageENS1_6TensorINS1_11ArrayEngineIfLm32EEENS1_6LayoutINS2_IJNS2_IJNS3_ILi2EEESO_EEESO_NS3_ILi4EEEEEENS2_IJNS2_IJNS3_ILi1EEESO_EEESQ_NS3_ILi8EEEEEEEEEEEEbRKNSB_6ParamsERT0_S12_iNS2_IJiiiEEERT_ENKUliT_E_clIZSC_ISJ_SX_EbS10_S12_S12_iS13_S15_EUlRS16_iE_EEDaiS16_)
        /*5eac*/ 	.word	0x00000000


	//----- nvinfo : EIATTR_FRAME_SIZE
	.align		4
.L_4050:
        /*5eb0*/ 	.byte	0x04, 0x11
        /*5eb2*/ 	.short	(.L_4052 - .L_4051)
	.align		4
.L_4051:
        /*5eb4*/ 	.word	index@($_ZN7cutlass13device_kernelIN5flash19enable_sm80_to_sm89INS1_16FlashAttnBwdSm80INS1_25CollectiveMainloopBwdSm80ILi2ELi2EN4cute5tupleIJNS5_1CILi128EEES8_NS7_ILi64EEEEEENS_10bfloat16_tEfNS_4arch4Sm80ELb1ELb0ELb1ELb0ELb0ELb0ELb0ELb0ELi2ELi4ELi4ELi4ELb0EEENS1_24CollectiveEpilogueBwdGQAISA_fSD_Li256ELb0ELb0EEENS1_25SingleTileBwdLPTSchedulerILb0ELi128ELb0EEEEEEEEEvNT_6ParamsE$_ZZN5flash25CollectiveMainloopBwdSm80ILi2ELi2EN4cute5tupleIJNS1_1CILi128EEES4_NS3_ILi64EEEEEEN7cutlass10bfloat16_tEfNS7_4arch4Sm80ELb1ELb0ELb1ELb0ELb0ELb0ELb0ELb0ELi2ELi4ELi4ELi4ELb0EE3mmaINS_16FlashAttnBwdSm80ISB_NS_24CollectiveEpilogueBwdGQAIS6_fSA_Li256ELb0ELb0EEENS_25SingleTileBwdLPTSchedulerILb0ELi128ELb0EEEE13SharedStorageENS1_6TensorINS1_11ArrayEngineIfLm32EEENS1_6LayoutINS2_IJNS2_IJNS3_ILi2EEESO_EEESO_NS3_ILi4EEEEEENS2_IJNS2_IJNS3_ILi1EEESO_EEESQ_NS3_ILi8EEEEEEEEEEEEbRKNSB_6ParamsERT0_S12_iNS2_IJiiiEEERT_ENKUlRT_iE_clINSK_INSL_IfLm64EEENSN_INS2_IJSP_SO_SU_EEESV_EEEEEEDaS17_i)
        /*5eb8*/ 	.word	0x00000000


	//----- nvinfo : EIATTR_FRAME_SIZE
	.align		4
.L_4052:
        /*5ebc*/ 	.byte	0x04, 0x11
        /*5ebe*/ 	.short	(.L_4054 - .L_4053)
	.align		4
.L_4053:
        /*5ec0*/ 	.word	index@($_ZN7cutlass13device_kernelIN5flash19enable_sm80_to_sm89INS1_16FlashAttnBwdSm80INS1_25CollectiveMainloopBwdSm80ILi2ELi2EN4cute5tupleIJNS5_1CILi128EEES8_NS7_ILi64EEEEEENS_10bfloat16_tEfNS_4arch4Sm80ELb1ELb0ELb1ELb0ELb0ELb0ELb0ELb0ELi2ELi4ELi4ELi4ELb0EEENS1_24CollectiveEpilogueBwdGQAISA_fSD_Li256ELb0ELb0EEENS1_25SingleTileBwdLPTSchedulerILb0ELi128ELb0EEEEEEEEEvNT_6ParamsE$_ZZN4cuteplIJiiEJiiEEEDaRKNS_15ArithmeticTupleIJDpT_EEERKNS1_IJDpT0_EEEENKUlDpRKT_E_clIJiiEEEDaSF_)
        /*5ec4*/ 	.word	0x00000000


	//----- nvinfo : EIATTR_FRAME_SIZE
	.align		4
.L_4054:
        /*5ec8*/ 	.byte	0x04, 0x11
        /*5eca*/ 	.short	(.L_4056 - .L_4055)
	.align		4
.L_4055:
        /*5ecc*/ 	.word	index@($_ZN7cutlass13device_kernelIN5flash19enable_sm80_to_sm89INS1_16FlashAttnBwdSm80INS1_25CollectiveMainloopBwdSm80ILi2ELi2EN4cute5tupleIJNS5_1CILi128EEES8_NS7_ILi64EEEEEENS_10bfloat16_tEfNS_4arch4Sm80ELb1ELb0ELb1ELb0ELb0ELb0ELb0ELb0ELi2ELi4ELi4ELi4ELb0EEENS1_24CollectiveEpilogueBwdGQAISA_fSD_Li256ELb0ELb0EEENS1_25SingleTileBwdLPTSchedulerILb0ELi128ELb0EEEEEEEEEvNT_6ParamsE$_ZZN4cuteplIJiiEJiNS_1CILi0EEEEEEDaRKNS_15ArithmeticTupleIJDpT_EEERKNS3_IJDpT0_EEEENKUlDpRKT_E_clIJiiEEEDaSH_)
        /*5ed0*/ 	.word	0x00000000


	//----- nvinfo : EIATTR_FRAME_SIZE
	.align		4
.L_4056:
        /*5ed4*/ 	.byte	0x04, 0x11
        /*5ed6*/ 	.short	(.L_4058 - .L_4057)
	.align		4
.L_4057:
        /*5ed8*/ 	.word	index@($_ZN7cutlass13device_kernelIN5flash19enable_sm80_to_sm89INS1_16FlashAttnBwdSm80INS1_25CollectiveMainloopBwdSm80ILi2ELi2EN4cute5tupleIJNS5_1CILi128EEES8_NS7_ILi64EEEEEENS_10bfloat16_tEfNS_4arch4Sm80ELb1ELb0ELb1ELb0ELb0ELb0ELb0ELb0ELi2ELi4ELi4ELi4ELb0EEENS1_24CollectiveEpilogueBwdGQAISA_fSD_Li256ELb0ELb0EEENS1_25SingleTileBwdLPTSchedulerILb0ELi128ELb0EEEEEEEEEvNT_6ParamsE$_ZZN4cuteplIJiiEJNS_1CILi0EEES2_EEEDaRKNS_15ArithmeticTupleIJDpT_EEERKNS3_IJDpT0_EEEENKUlDpRKT_E_clIJiiEEEDaSH_)
        /*5edc*/ 	.word	0x00000000


	//----- nvinfo : EIATTR_FRAME_SIZE
	.align		4
.L_4058:
        /*5ee0*/ 	.byte	0x04, 0x11
        /*5ee2*/ 	.short	(.L_4060 - .L_4059)
	.align		4
.L_4059:
        /*5ee4*/ 	.word	index@($_ZN7cutlass13device_kernelIN5flash19enable_sm80_to_sm89INS1_16FlashAttnBwdSm80INS1_25CollectiveMainloopBwdSm80ILi2ELi2EN4cute5tupleIJNS5_1CILi128EEES8_NS7_ILi64EEEEEENS_10bfloat16_tEfNS_4arch4Sm80ELb1ELb0ELb1ELb0ELb0ELb0ELb0ELb0ELi2ELi4ELi4ELi4ELb0EEENS1_24CollectiveEpilogueBwdGQAISA_fSD_Li256ELb0ELb0EEENS1_25SingleTileBwdLPTSchedulerILb0ELi128ELb0EEEEEEEEEvNT_6ParamsE$_ZZN4cuteplIJiEJiEEEDaRKNS_15ArithmeticTupleIJDpT_EEERKNS1_IJDpT0_EEEENKUlDpRKT_E_clIJiEEEDaSF_)
        /*5ee8*/ 	.word	0x00000000


	//----- nvinfo : EIATTR_FRAME_SIZE
	.align		4
.L_4060:
        /*5eec*/ 	.byte	0x04, 0x11
        /*5eee*/ 	.short	(.L_4062 - .L_4061)
	.align		4
.L_4061:
        /*5ef0*/ 	.word	index@($_ZN7cutlass13device_kernelIN5flash19enable_sm80_to_sm89INS1_16FlashAttnBwdSm80INS1_25CollectiveMainloopBwdSm80ILi2ELi2EN4cute5tupleIJNS5_1CILi128EEES8_NS7_ILi64EEEEEENS_10bfloat16_tEfNS_4arch4Sm80ELb1ELb0ELb1ELb0ELb0ELb0ELb0ELb0ELi2ELi4ELi4ELi4ELb0EEENS1_24CollectiveEpilogueBwdGQAISA_fSD_Li256ELb0ELb0EEENS1_25SingleTileBwdLPTSchedulerILb0ELi128ELb0EEEEEEEEEvNT_6ParamsE$_ZZN4cuteplIJiEJNS_1CILi0EEEiEEEDaRKNS_15ArithmeticTupleIJDpT_EEERKNS3_IJDpT0_EEEENKUlDpRKT_E_clIJiiEEEDaSH_)
        /*5ef4*/ 	.word	0x00000000


	//----- nvinfo : EIATTR_FRAME_SIZE
	.align		4
.L_4062:
        /*5ef8*/ 	.byte	0x04, 0x11
        /*5efa*/ 	.short	(.L_4064 - .L_4063)
	.align		4
.L_4063:
        /*5efc*/ 	.word	index@($_ZN7cutlass13device_kernelIN5flash19enable_sm80_to_sm89INS1_16FlashAttnBwdSm80INS1_25CollectiveMainloopBwdSm80ILi2ELi2EN4cute5tupleIJNS5_1CILi128EEES8_NS7_ILi64EEEEEENS_10bfloat16_tEfNS_4arch4Sm80ELb1ELb0ELb1ELb0ELb0ELb0ELb0ELb0ELi2ELi4ELi4ELi4ELb0EEENS1_24CollectiveEpilogueBwdGQAISA_fSD_Li256ELb0ELb0EEENS1_25SingleTileBwdLPTSchedulerILb0ELi128ELb0EEEEEEEEEvNT_6ParamsE$_ZZN4cuteplIJiEJNS_1CILi0EEES2_EEEDaRKNS_15ArithmeticTupleIJDpT_EEERKNS3_IJDpT0_EEEENKUlDpRKT_E_clIJiS2_EEEDaSH_)
        /*5f00*/ 	.word	0x00000000


	//----- nvinfo : EIATTR_FRAME_SIZE
	.align		4
.L_4064:
        /*5f04*/ 	.byte	0x04, 0x11
        /*5f06*/ 	.short	(.L_4066 - .L_4065)
	.align		4
.L_4065:
        /*5f08*/ 	.word	index@($_ZN7cutlass13device_kernelIN5flash19enable_sm80_to_sm89INS1_16FlashAttnBwdSm80INS1_25CollectiveMainloopBwdSm80ILi2ELi2EN4cute5tupleIJNS5_1CILi128EEES8_NS7_ILi64EEEEEENS_10bfloat16_tEfNS_4arch4Sm80ELb1ELb0ELb1ELb0ELb0ELb0ELb0ELb0ELi2ELi4ELi4ELi4ELb0EEENS1_24CollectiveEpilogueBwdGQAISA_fSD_Li256ELb0ELb0EEENS1_25SingleTileBwdLPTSchedulerILb0ELi128ELb0EEEEEEEEEvNT_6ParamsE$_ZZN4cuteplIJiEJNS_1CILi0EEEEEEDaRKNS_15ArithmeticTupleIJDpT_EEERKNS3_IJDpT0_EEEENKUlDpRKT_E_clIJiEEEDaSH_)
        /*5f0c*/ 	.word	0x00000000


	//----- nvinfo : EIATTR_FRAME_SIZE
	.align		4
.L_4066:
        /*5f10*/ 	.byte	0x04, 0x11
        /*5f12*/ 	.short	(.L_4068 - .L_4067)
	.align		4
.L_4067:
        /*5f14*/ 	.word	index@($_ZN7cutlass13device_kernelIN5flash19enable_sm80_to_sm89INS1_16FlashAttnBwdSm80INS1_25CollectiveMainloopBwdSm80ILi2ELi2EN4cute5tupleIJNS5_1CILi128EEES8_NS7_ILi64EEEEEENS_10bfloat16_tEfNS_4arch4Sm80ELb1ELb0ELb1ELb0ELb0ELb0ELb0ELb0ELi2ELi4ELi4ELi4ELb0EEENS1_24CollectiveEpilogueBwdGQAISA_fSD_Li256ELb0ELb0EEENS1_25SingleTileBwdLPTSchedulerILb0ELi128ELb0EEEEEEEEEvNT_6ParamsE$_ZZN4cuteplIJNS_1CILi0EEEiEJiEEEDaRKNS_15ArithmeticTupleIJDpT_EEERKNS3_IJDpT0_EEEENKUlDpRKT_E_clIJiiEEEDaSH_)
        /*5f18*/ 	.word	0x00000000


	//----- nvinfo : EIATTR_FRAME_SIZE
	.align		4
.L_4068:
        /*5f1c*/ 	.byte	0x04, 0x11
        /*5f1e*/ 	.short	(.L_4070 - .L_4069)
	.align		4
.L_4069:
        /*5f20*/ 	.word	index@($_ZN7cutlass13device_kernelIN5flash19enable_sm80_to_sm89INS1_16FlashAttnBwdSm80INS1_25CollectiveMainloopBwdSm80ILi2ELi2EN4cute5tupleIJNS5_1CILi128EEES8_NS7_ILi64EEEEEENS_10bfloat16_tEfNS_4arch4Sm80ELb1ELb0ELb1ELb0ELb0ELb0ELb0ELb0ELi2ELi4ELi4ELi4ELb0EEENS1_24CollectiveEpilogueBwdGQAISA_fSD_Li256ELb0ELb0EEENS1_25SingleTileBwdLPTSchedulerILb0ELi128ELb0EEEEEEEEEvNT_6ParamsE$_ZZN4cuteplIJNS_1CILi0EEEiEJS2_iEEEDaRKNS_15ArithmeticTupleIJDpT_EEERKNS3_IJDpT0_EEEENKUlDpRKT_E_clIJS2_iEEEDaSH_)
        /*5f24*/ 	.word	0x00000000


	//----- nvinfo : EIATTR_FRAME_SIZE
	.align		4
.L_4070:
        /*5f28*/ 	.byte	0x04, 0x11
        /*5f2a*/ 	.short	(.L_4072 - .L_4071)
	.align		4
.L_4071:
        /*5f2c*/ 	.word	index@($_ZN7cutlass13device_kernelIN5flash19enable_sm80_to_sm89INS1_16FlashAttnBwdSm80INS1_25CollectiveMainloopBwdSm80ILi2ELi2EN4cute5tupleIJNS5_1CILi128EEES8_NS7_ILi64EEEEEENS_10bfloat16_tEfNS_4arch4Sm80ELb1ELb0ELb1ELb0ELb0ELb0ELb0ELb0ELi2ELi4ELi4ELi4ELb0EEENS1_24CollectiveEpilogueBwdGQAISA_fSD_Li256ELb0ELb0EEENS1_25SingleTileBwdLPTSchedulerILb0ELi128ELb0EEEEEEEEEvNT_6ParamsE$_ZZN4cuteplIJNS_1CILi0EEES2_EJiiEEEDaRKNS_15ArithmeticTupleIJDpT_EEERKNS3_IJDpT0_EEEENKUlDpRKT_E_clIJiiEEEDaSH_)
        /*5f30*/ 	.word	0x00000000


	//----- nvinfo : EIATTR_FRAME_SIZE
	.align		4
.L_4072:
        /*5f34*/ 	.byte	0x04, 0x11
        /*5f36*/ 	.short	(.L_4074 - .L_4073)
	.align		4
.L_4073:
        /*5f38*/ 	.word	index@($_ZN7cutlass13device_kernelIN5flash19enable_sm80_to_sm89INS1_16FlashAttnBwdSm80INS1_25CollectiveMainloopBwdSm80ILi2ELi2EN4cute5tupleIJNS5_1CILi128EEES8_NS7_ILi64EEEEEENS_10bfloat16_tEfNS_4arch4Sm80ELb1ELb0ELb1ELb0ELb0ELb0ELb0ELb0ELi2ELi4ELi4ELi4ELb0EEENS1_24CollectiveEpilogueBwdGQAISA_fSD_Li256ELb0ELb0EEENS1_25SingleTileBwdLPTSchedulerILb0ELi128ELb0EEEEEEEEEvNT_6ParamsE$_ZZN4cuteplIJNS_1CILi0EEES2_EJiS2_EEEDaRKNS_15ArithmeticTupleIJDpT_EEERKNS3_IJDpT0_EEEENKUlDpRKT_E_clIJiS2_EEEDaSH_)
        /*5f3c*/ 	.word	0x00000000


	//----- nvinfo : EIATTR_FRAME_SIZE
	.align		4
.L_4074:
        /*5f40*/ 	.byte	0x04, 0x11
        /*5f42*/ 	.short	(.L_4076 - .L_4075)
	.align		4
.L_4075:
        /*5f44*/ 	.word	index@($_ZN7cutlass13device_kernelIN5flash19enable_sm80_to_sm89INS1_16FlashAttnBwdSm80INS1_25CollectiveMainloopBwdSm80ILi2ELi2EN4cute5tupleIJNS5_1CILi128EEES8_NS7_ILi64EEEEEENS_10bfloat16_tEfNS_4arch4Sm80ELb1ELb0ELb1ELb0ELb0ELb0ELb0ELb0ELi2ELi4ELi4ELi4ELb0EEENS1_24CollectiveEpilogueBwdGQAISA_fSD_Li256ELb0ELb0EEENS1_25SingleTileBwdLPTSchedulerILb0ELi128ELb0EEEEEEEEEvNT_6ParamsE$_ZZN4cuteplIJNS_1CILi0EEES2_EJiEEEDaRKNS_15ArithmeticTupleIJDpT_EEERKNS3_IJDpT0_EEEENKUlDpRKT_E_clIJiS2_EEEDaSH_)
        /*5f48*/ 	.word	0x00000000


	//----- nvinfo : EIATTR_FRAME_SIZE
	.align		4
.L_4076:
        /*5f4c*/ 	.byte	0x04, 0x11
        /*5f4e*/ 	.short	(.L_4078 - .L_4077)
	.align		4
.L_4077:
        /*5f50*/ 	.word	index@($_ZN7cutlass13device_kernelIN5flash19enable_sm80_to_sm89INS1_16FlashAttnBwdSm80INS1_25CollectiveMainloopBwdSm80ILi2ELi2EN4cute5tupleIJNS5_1CILi128EEES8_NS7_ILi64EEEEEENS_10bfloat16_tEfNS_4arch4Sm80ELb1ELb0ELb1ELb0ELb0ELb0ELb0ELb0ELi2ELi4ELi4ELi4ELb0EEENS1_24CollectiveEpilogueBwdGQAISA_fSD_Li256ELb0ELb0EEENS1_25SingleTileBwdLPTSchedulerILb0ELi128ELb0EEEEEEEEEvNT_6ParamsE$_ZZN4cuteplIJNS_1CILi0EEES2_EJS2_iEEEDaRKNS_15ArithmeticTupleIJDpT_EEERKNS3_IJDpT0_EEEENKUlDpRKT_E_clIJS2_iEEEDaSH_)
        /*5f54*/ 	.word	0x00000000


	//----- nvinfo : EIATTR_FRAME_SIZE
	.align		4
.L_4078:
        /*5f58*/ 	.byte	0x04, 0x11
        /*5f5a*/ 	.short	(.L_4080 - .L_4079)
	.align		4
.L_4079:
        /*5f5c*/ 	.word	index@($_ZN7cutlass13device_kernelIN5flash19enable_sm80_to_sm89INS1_16FlashAttnBwdSm80INS1_25CollectiveMainloopBwdSm80ILi2ELi2EN4cute5tupleIJNS5_1CILi128EEES8_NS7_ILi64EEEEEENS_10bfloat16_tEfNS_4arch4Sm80ELb1ELb0ELb1ELb0ELb0ELb0ELb0ELb0ELi2ELi4ELi4ELi4ELb0EEENS1_24CollectiveEpilogueBwdGQAISA_fSD_Li256ELb0ELb0EEENS1_25SingleTileBwdLPTSchedulerILb0ELi128ELb0EEEEEEEEEvNT_6ParamsE$_ZZN4cuteplIJNS_1CILi0EEEEJS2_iEEEDaRKNS_15ArithmeticTupleIJDpT_EEERKNS3_IJDpT0_EEEENKUlDpRKT_E_clIJS2_iEEEDaSH_)
        /*5f60*/ 	.word	0x00000000


	//----- nvinfo : EIATTR_FRAME_SIZE
	.align		4
.L_4080:
        /*5f64*/ 	.byte	0x04, 0x11
        /*5f66*/ 	.short	(.L_4082 - .L_4081)
	.align		4
.L_4081:
        /*5f68*/ 	.word	index@($_ZN7cutlass13device_kernelIN5flash19enable_sm80_to_sm89INS1_16FlashAttnBwdSm80INS1_25CollectiveMainloopBwdSm80ILi2ELi2EN4cute5tupleIJNS5_1CILi128EEES8_NS7_ILi64EEEEEENS_10bfloat16_tEfNS_4arch4Sm80ELb1ELb0ELb1ELb0ELb0ELb0ELb0ELb0ELi2ELi4ELi4ELi4ELb0EEENS1_24CollectiveEpilogueBwdGQAISA_fSD_Li256ELb0ELb0EEENS1_25SingleTileBwdLPTSchedulerILb0ELi128ELb0EEEEEEEEEvNT_6ParamsE$_ZZN4cute9transformINS_5tupleIJiiiNS_1CILi0EEEEEENS1_IJNS2_ILi32EEENS2_ILi4EEENS2_ILi2EEENS2_ILi1EEEEEENS1_IJS8_S8_S8_S8_EEEZNS_7crd2crdIS4_S9_SA_EEDaRKT_RKT0_RKT1_EUlRKT_RKT0_RKT1_E_EEDaSE_SH_SK_OT2_ENKUlDpSN_E_clIJiiiS3_EEEDaSX_)
        /*5f6c*/ 	.word	0x00000000


	//----- nvinfo : EIATTR_FRAME_SIZE
	.align		4
.L_4082:
        /*5f70*/ 	.byte	0x04, 0x11
        /*5f72*/ 	.short	(.L_4084 - .L_4083)
	.align		4
.L_4083:
        /*5f74*/ 	.word	index@($_ZN7cutlass13device_kernelIN5flash19enable_sm80_to_sm89INS1_16FlashAttnBwdSm80INS1_25CollectiveMainloopBwdSm80ILi2ELi2EN4cute5tupleIJNS5_1CILi128EEES8_NS7_ILi64EEEEEENS_10bfloat16_tEfNS_4arch4Sm80ELb1ELb0ELb1ELb0ELb0ELb0ELb0ELb0ELi2ELi4ELi4ELi4ELb0EEENS1_24CollectiveEpilogueBwdGQAISA_fSD_Li256ELb0ELb0EEENS1_25SingleTileBwdLPTSchedulerILb0ELi128ELb0EEEEEEEEEvNT_6ParamsE$_ZZN4cute9transformINS_5tupleIJiiNS_1CILi0EEEEEENS1_IJNS1_IJNS2_ILi4EEENS2_ILi8EEEEEES5_NS2_ILi1EEEEEEZNS_7idx2crdIS4_S9_EEDaRKT_RKT0_EUlRKT_RKT0_E_EEDaSD_SG_OT1_ENKUlDpSJ_E_clIJNS1_IJiiEEEiS3_EEEDaSQ_)
        /*5f78*/ 	.word	0x00000000


	//----- nvinfo : EIATTR_FRAME_SIZE
	.align		4
.L_4084:
        /*5f7c*/ 	.byte	0x04, 0x11
        /*5f7e*/ 	.short	(.L_4086 - .L_4085)
	.align		4
.L_4085:
        /*5f80*/ 	.word	index@($_ZN7cutlass13device_kernelIN5flash19enable_sm80_to_sm89INS1_16FlashAttnBwdSm80INS1_25CollectiveMainloopBwdSm80ILi2ELi2EN4cute5tupleIJNS5_1CILi128EEES8_NS7_ILi64EEEEEENS_10bfloat16_tEfNS_4arch4Sm80ELb1ELb0ELb1ELb0ELb0ELb0ELb0ELb0ELi2ELi4ELi4ELi4ELb0EEENS1_24CollectiveEpilogueBwdGQAISA_fSD_Li256ELb0ELb0EEENS1_25SingleTileBwdLPTSchedulerILb0ELi128ELb0EEEEEEEEEvNT_6ParamsE$_ZZN4cute9transformINS_5tupleIJiiNS_1CILi0EEEEEENS1_IJNS1_IJNS2_ILi4EEENS2_ILi8EEEEEENS2_ILi2EEENS2_ILi1EEEEEEZNS_7idx2crdIS4_SA_EEDaRKT_RKT0_EUlRKT_RKT0_E_EEDaSE_SH_OT1_ENKUlDpSK_E_clIJNS1_IJiiEEEiS3_EEEDaSR_)
        /*5f84*/ 	.word	0x00000000


	//----- nvinfo : EIATTR_FRAME_SIZE
	.align		4
.L_4086:
        /*5f88*/ 	.byte	0x04, 0x11
        /*5f8a*/ 	.short	(.L_4088 - .L_4087)
	.align		4
.L_4087:
        /*5f8c*/ 	.word	index@($_ZN7cutlass13device_kernelIN5flash19enable_sm80_to_sm89INS1_16FlashAttnBwdSm80INS1_25CollectiveMainloopBwdSm80ILi2ELi2EN4cute5tupleIJNS5_1CILi128EEES8_NS7_ILi64EEEEEENS_10bfloat16_tEfNS_4arch4Sm80ELb1ELb0ELb1ELb0ELb0ELb0ELb0ELb0ELi2ELi4ELi4ELi4ELb0EEENS1_24CollectiveEpilogueBwdGQAISA_fSD_Li256ELb0ELb0EEENS1_25SingleTileBwdLPTSchedulerILb0ELi128ELb0EEEEEEEEEvNT_6ParamsE$_ZZN4cute9transformINS_5tupleIJNS_1CILi32EEENS2_ILi4EEENS2_ILi2EEENS2_ILi1EEEEEENS1_IJS6_S3_NS2_ILi128EEENS2_ILi0EEEEEEZNS_7idx2crdIiS7_SA_EEDaRKT_RKT0_RKT1_EUlRKT_RKT0_E_EEDaSE_SH_OSI_ENKUlDpSN_E_clIJiiiS9_EEEDaST_)
        /*5f90*/ 	.word	0x00000000


	//----- nvinfo : EIATTR_FRAME_SIZE
	.align		4
.L_4088:
        /*5f94*/ 	.byte	0x04, 0x11
        /*5f96*/ 	.short	(.L_4090 - .L_4089)
	.align		4
.L_4089:
        /*5f98*/ 	.word	index@($_ZN7cutlass13device_kernelIN5flash19enable_sm80_to_sm89INS1_16FlashAttnBwdSm80INS1_25CollectiveMainloopBwdSm80ILi2ELi2EN4cute5tupleIJNS5_1CILi128EEES8_NS7_ILi64EEEEEENS_10bfloat16_tEfNS_4arch4Sm80ELb1ELb0ELb1ELb0ELb0ELb0ELb0ELb0ELi2ELi4ELi4ELi4ELb0EEENS1_24CollectiveEpilogueBwdGQAISA_fSD_Li256ELb0ELb0EEENS1_25SingleTileBwdLPTSchedulerILb0ELi128ELb0EEEEEEEEEvNT_6ParamsE$_ZZN4cute9transformINS_15ArithmeticTupleIJiiEEEZNS_14transform_leafIS2_NS_8identityEEEDaRKT_OT0_EUlRKT_E_EEDaS7_S9_ENKUlDpSC_E_clIJiiEEEDaSE_)
        /*5f9c*/ 	.word	0x00000000


	//----- nvinfo : EIATTR_FRAME_SIZE
	.align		4
.L_4090:
        /*5fa0*/ 	.byte	0x04, 0x11
        /*5fa2*/ 	.short	(.L_4092 - .L_4091)
	.align		4
.L_4091:
        /*5fa4*/ 	.word	index@($_ZN7cutlass13device_kernelIN5flash19enable_sm80_to_sm89INS1_16FlashAttnBwdSm80INS1_25CollectiveMainloopBwdSm80ILi2ELi2EN4cute5tupleIJNS5_1CILi128EEES8_NS7_ILi64EEEEEENS_10bfloat16_tEfNS_4arch4Sm80ELb1ELb0ELb1ELb0ELb0ELb0ELb0ELb0ELi2ELi4ELi4ELi4ELb0EEENS1_24CollectiveEpilogueBwdGQAISA_fSD_Li256ELb0ELb0EEENS1_25SingleTileBwdLPTSchedulerILb0ELi128ELb0EEEEEEEEEvNT_6ParamsE$_ZZN4cute7idx2crdIiNS_5tupleIJNS_1CILi32EEENS2_ILi4EEENS2_ILi2EEENS2_ILi1EEEEEENS1_IJS6_S3_NS2_ILi128EEENS2_ILi0EEEEEEEEDaRKT_RKT0_RKT1_ENKUlRKT_RKT0_E_clIS5_S8_EEDaSM_SP_)
        /*5fa8*/ 	.word	0x00000000


	//----- nvinfo : EIATTR_FRAME_SIZE
	.align		4
.L_4092:
        /*5fac*/ 	.byte	0x04, 0x11
        /*5fae*/ 	.short	(.L_4094 - .L_4093)
	.align		4
.L_4093:
        /*5fb0*/ 	.word	index@($_ZN7cutlass13device_kernelIN5flash19enable_sm80_to_sm89INS1_16FlashAttnBwdSm80INS1_25CollectiveMainloopBwdSm80ILi2ELi2EN4cute5tupleIJNS5_1CILi128EEES8_NS7_ILi64EEEEEENS_10bfloat16_tEfNS_4arch4Sm80ELb1ELb0ELb1ELb0ELb0ELb0ELb0ELb0ELi2ELi4ELi4ELi4ELb0EEENS1_24CollectiveEpilogueBwdGQAISA_fSD_Li256ELb0ELb0EEENS1_25SingleTileBwdLPTSchedulerILb0ELi128ELb0EEEEEEEEEvNT_6ParamsE$_ZZN4cute7idx2crdIiNS_5tupleIJNS_1CILi32EEENS2_ILi4EEENS2_ILi2EEENS2_ILi1EEEEEENS1_IJS6_S3_NS2_ILi128EEENS2_ILi0EEEEEEEEDaRKT_RKT0_RKT1_ENKUlRKT_RKT0_E_clIS4_S3_EEDaSM_SP_)
        /*5fb4*/ 	.word	0x00000000


	//----- nvinfo : EIATTR_FRAME_SIZE
	.align		4
.L_4094:
        /*5fb8*/ 	.byte	0x04, 0x11
        /*5fba*/ 	.short	(.L_4096 - .L_4095)
	.align		4
.L_4095:
        /*5fbc*/ 	.word	index@($_ZN7cutlass13device_kernelIN5flash19enable_sm80_to_sm89INS1_16FlashAttnBwdSm80INS1_25CollectiveMainloopBwdSm80ILi2ELi2EN4cute5tupleIJNS5_1CILi128EEES8_NS7_ILi64EEEEEENS_10bfloat16_tEfNS_4arch4Sm80ELb1ELb0ELb1ELb0ELb0ELb0ELb0ELb0ELi2ELi4ELi4ELi4ELb0EEENS1_24CollectiveEpilogueBwdGQAISA_fSD_Li256ELb0ELb0EEENS1_25SingleTileBwdLPTSchedulerILb0ELi128ELb0EEEEEEEEEvNT_6ParamsE$_ZZN4cute7idx2crdIiNS_5tupleIJNS_1CILi32EEENS2_ILi4EEENS2_ILi2EEENS2_ILi1EEEEEENS1_IJS6_S3_NS2_ILi128EEENS2_ILi0EEEEEEEEDaRKT_RKT0_RKT1_ENKUlRKT_RKT0_E_clIS3_S6_EEDaSM_SP_)
        /*5fc0*/ 	.word	0x00000000


	//----- nvinfo : EIATTR_FRAME_SIZE
	.align		4
.L_4096:
        /*5fc4*/ 	.byte	0x04, 0x11
        /*5fc6*/ 	.short	(.L_4098 - .L_4097)
	.align		4
.L_4097:
        /*5fc8*/ 	.word	index@($_ZN7cutlass13device_kernelIN5flash19enable_sm80_to_sm89INS1_16FlashAttnBwdSm80INS1_25CollectiveMainloopBwdSm80ILi2ELi2EN4cute5tupleIJNS5_1CILi128EEES8_NS7_ILi64EEEEEENS_10bfloat16_tEfNS_4arch4Sm80ELb1ELb0ELb1ELb0ELb0ELb0ELb0ELb0ELi2ELi4ELi4ELi4ELb0EEENS1_24CollectiveEpilogueBwdGQAISA_fSD_Li256ELb0ELb0EEENS1_25SingleTileBwdLPTSchedulerILb0ELi128ELb0EEEEEEEEEvNT_6ParamsE$_ZZN4cute7idx2crdINS_5tupleIJiiNS_1CILi0EEEEEENS1_IJNS1_IJNS2_ILi4EEENS2_ILi8EEEEEES5_NS2_ILi1EEEEEEEEDaRKT_RKT0_ENKUlRKT_RKT0_E_clIiS7_EEDaSI_SL_)
        /*5fcc*/ 	.word	0x00000000


	//----- nvinfo : EIATTR_FRAME_SIZE
	.align		4
.L_4098:
        /*5fd0*/ 	.byte	0x04, 0x11
        /*5fd2*/ 	.short	(.L_4100 - .L_4099)
	.align		4
.L_4099:
        /*5fd4*/ 	.word	index@($_ZN7cutlass13device_kernelIN5flash19enable_sm80_to_sm89INS1_16FlashAttnBwdSm80INS1_25CollectiveMainloopBwdSm80ILi2ELi2EN4cute5tupleIJNS5_1CILi128EEES8_NS7_ILi64EEEEEENS_10bfloat16_tEfNS_4arch4Sm80ELb1ELb0ELb1ELb0ELb0ELb0ELb0ELb0ELi2ELi4ELi4ELi4ELb0EEENS1_24CollectiveEpilogueBwdGQAISA_fSD_Li256ELb0ELb0EEENS1_25SingleTileBwdLPTSchedulerILb0ELi128ELb0EEEEEEEEEvNT_6ParamsE$_ZZN4cute7idx2crdINS_5tupleIJiiNS_1CILi0EEEEEENS1_IJNS1_IJNS2_ILi4EEENS2_ILi8EEEEEES5_NS2_ILi1EEEEEEEEDaRKT_RKT0_ENKUlRKT_RKT0_E_clIiS5_EEDaSI_SL_)
        /*5fd8*/ 	.word	0x00000000


	//----- nvinfo : EIATTR_FRAME_SIZE
	.align		4
.L_4100:
        /*5fdc*/ 	.byte	0x04, 0x11
        /*5fde*/ 	.short	(.L_4102 - .L_4101)
	.align		4
.L_4101:
        /*5fe0*/ 	.word	index@($_ZN7cutlass13device_kernelIN5flash19enable_sm80_to_sm89INS1_16FlashAttnBwdSm80INS1_25CollectiveMainloopBwdSm80ILi2ELi2EN4cute5tupleIJNS5_1CILi128EEES8_NS7_ILi64EEEEEENS_10bfloat16_tEfNS_4arch4Sm80ELb1ELb0ELb1ELb0ELb0ELb0ELb0ELb0ELi2ELi4ELi4ELi4ELb0EEENS1_24CollectiveEpilogueBwdGQAISA_fSD_Li256ELb0ELb0EEENS1_25SingleTileBwdLPTSchedulerILb0ELi128ELb0EEEEEEEEEvNT_6ParamsE$_ZZN4cute7idx2crdINS_5tupleIJiiNS_1CILi0EEEEEENS1_IJNS1_IJNS2_ILi4EEENS2_ILi8EEEEEENS2_ILi2EEENS2_ILi1EEEEEEEEDaRKT_RKT0_ENKUlRKT_RKT0_E_clIiS8_EEDaSJ_SM_)
        /*5fe4*/ 	.word	0x00000000


	//----- nvinfo : EIATTR_FRAME_SIZE
	.align		4
.L_4102:
        /*5fe8*/ 	.byte	0x04, 0x11
        /*5fea*/ 	.short	(.L_4104 - .L_4103)
	.align		4
.L_4103:
        /*5fec*/ 	.word	index@($_ZN7cutlass13device_kernelIN5flash19enable_sm80_to_sm89INS1_16FlashAttnBwdSm80INS1_25CollectiveMainloopBwdSm80ILi2ELi2EN4cute5tupleIJNS5_1CILi128EEES8_NS7_ILi64EEEEEENS_10bfloat16_tEfNS_4arch4Sm80ELb1ELb0ELb1ELb0ELb0ELb0ELb0ELb0ELi2ELi4ELi4ELi4ELb0EEENS1_24CollectiveEpilogueBwdGQAISA_fSD_Li256ELb0ELb0EEENS1_25SingleTileBwdLPTSchedulerILb0ELi128ELb0EEEEEEEEEvNT_6ParamsE$_ZZN4cute7idx2crdINS_5tupleIJiiNS_1CILi0EEEEEENS1_IJNS1_IJNS2_ILi4EEENS2_ILi8EEEEEENS2_ILi2EEENS2_ILi1EEEEEEEEDaRKT_RKT0_ENKUlRKT_RKT0_E_clIiS7_EEDaSJ_SM_)
        /*5ff0*/ 	.word	0x00000000


	//----- nvinfo : EIATTR_FRAME_SIZE
	.align		4
.L_4104:
        /*5ff4*/ 	.byte	0x04, 0x11
        /*5ff6*/ 	.short	(.L_4106 - .L_4105)
	.align		4
.L_4105:
        /*5ff8*/ 	.word	index@($_ZN7cutlass13device_kernelIN5flash19enable_sm80_to_sm89INS1_16FlashAttnBwdSm80INS1_25CollectiveMainloopBwdSm80ILi2ELi2EN4cute5tupleIJNS5_1CILi128EEES8_NS7_ILi64EEEEEENS_10bfloat16_tEfNS_4arch4Sm80ELb1ELb0ELb1ELb0ELb0ELb0ELb0ELb0ELi2ELi4ELi4ELi4ELb0EEENS1_24CollectiveEpilogueBwdGQAISA_fSD_Li256ELb0ELb0EEENS1_25SingleTileBwdLPTSchedulerILb0ELi128ELb0EEEEEEEEEvNT_6ParamsE$_ZZN4cute7flattenINS_5tupleIJNS_1CILi1EEENS1_IJiiiEEENS2_ILi64EEENS1_IJNS2_ILi72EEENS2_ILi144EEENS2_ILi288EEEEEENS2_ILi512EEEEEEEEDaRKT_ENKUlRKT_E_clIS4_EEDaSH_)
        /*5ffc*/ 	.word	0x00000000


	//----- nvinfo : EIATTR_FRAME_SIZE
	.align		4
.L_4106:
        /*6000*/ 	.byte	0x04, 0x11
        /*6002*/ 	.short	(.L_4108 - .L_4107)
	.align		4
.L_4107:
        /*6004*/ 	.word	index@($_ZN7cutlass13device_kernelIN5flash19enable_sm80_to_sm89INS1_16FlashAttnBwdSm80INS1_25CollectiveMainloopBwdSm80ILi2ELi2EN4cute5tupleIJNS5_1CILi128EEES8_NS7_ILi64EEEEEENS_10bfloat16_tEfNS_4arch4Sm80ELb1ELb0ELb1ELb0ELb0ELb0ELb0ELb0ELi2ELi4ELi4ELi4ELb0EEENS1_24CollectiveEpilogueBwdGQAISA_fSD_Li256ELb0ELb0EEENS1_25SingleTileBwdLPTSchedulerILb0ELi128ELb0EEEEEEEEEvNT_6ParamsE$_ZZN4cute7flattenINS_5tupleIJNS_1CILi1EEENS1_IJNS2_ILi8EEEiiEEENS2_ILi64EEENS1_IJiNS2_ILi144EEENS2_ILi288EEEEEENS2_ILi512EEEEEEEEDaRKT_ENKUlRKT_E_clIS9_EEDaSH_)
        /*6008*/ 	.word	0x00000000


	//----- nvinfo : EIATTR_FRAME_SIZE
	.align		4
.L_4108:
        /*600c*/ 	.byte	0x04, 0x11
        /*600e*/ 	.short	(.L_4110 - .L_4109)
	.align		4
.L_4109:
        /*6010*/ 	.word	index@($_ZN7cutlass13device_kernelIN5flash19enable_sm80_to_sm89INS1_16FlashAttnBwdSm80INS1_25CollectiveMainloopBwdSm80ILi2ELi2EN4cute5tupleIJNS5_1CILi128EEES8_NS7_ILi64EEEEEENS_10bfloat16_tEfNS_4arch4Sm80ELb1ELb0ELb1ELb0ELb0ELb0ELb0ELb0ELi2ELi4ELi4ELi4ELb0EEENS1_24CollectiveEpilogueBwdGQAISA_fSD_Li256ELb0ELb0EEENS1_25SingleTileBwdLPTSchedulerILb0ELi128ELb0EEEEEEEEEvNT_6ParamsE$_ZZN4cute7flattenINS_5tupleIJNS_1CILi1EEENS1_IJNS2_ILi8EEEiiEEENS2_ILi64EEENS1_IJiNS2_ILi144EEENS2_ILi288EEEEEENS2_ILi512EEEEEEEEDaRKT_ENKUlRKT_E_clIS5_EEDaSH_)
        /*6014*/ 	.word	0x00000000


	//----- nvinfo : EIATTR_FRAME_SIZE
	.align		4
.L_4110:
        /*6018*/ 	.byte	0x04, 0x11
        /*601a*/ 	.short	(.L_4112 - .L_4111)
	.align		4
.L_4111:
        /*601c*/ 	.word	index@($_ZN7cutlass13device_kernelIN5flash19enable_sm80_to_sm89INS1_16FlashAttnBwdSm80INS1_25CollectiveMainloopBwdSm80ILi2ELi2EN4cute5tupleIJNS5_1CILi128EEES8_NS7_ILi64EEEEEENS_10bfloat16_tEfNS_4arch4Sm80ELb1ELb0ELb1ELb0ELb0ELb0ELb0ELb0ELi2ELi4ELi4ELi4ELb0EEENS1_24CollectiveEpilogueBwdGQAISA_fSD_Li256ELb0ELb0EEENS1_25SingleTileBwdLPTSchedulerILb0ELi128ELb0EEEEEEEEEvNT_6ParamsE$_ZZN4cute7flattenINS_5tupleIJNS1_IJNS_1CILi0EEENS1_IJNS2_ILi1EEENS2_ILi512EEEiEEEEEENS2_ILi4096EEENS1_IJiNS2_ILi8192EEEEEEEEEEEDaRKT_ENKUlRKT_E_clISA_EEDaSH_)
        /*6020*/ 	.word	0x00000000


	//----- nvinfo : EIATTR_FRAME_SIZE
	.align		4
.L_4112:
        /*6024*/ 	.byte	0x04, 0x11
        /*6026*/ 	.short	(.L_4114 - .L_4113)
	.align		4
.L_4113:
        /*6028*/ 	.word	index@($_ZN7cutlass13device_kernelIN5flash19enable_sm80_to_sm89INS1_16FlashAttnBwdSm80INS1_25CollectiveMainloopBwdSm80ILi2ELi2EN4cute5tupleIJNS5_1CILi128EEES8_NS7_ILi64EEEEEENS_10bfloat16_tEfNS_4arch4Sm80ELb1ELb0ELb1ELb0ELb0ELb0ELb0ELb0ELi2ELi4ELi4ELi4ELb0EEENS1_24CollectiveEpilogueBwdGQAISA_fSD_Li256ELb0ELb0EEENS1_25SingleTileBwdLPTSchedulerILb0ELi128ELb0EEEEEEEEEvNT_6ParamsE$_ZZN4cute7flattenINS_5tupleIJNS1_IJNS_1CILi0EEENS1_IJNS2_ILi1EEENS2_ILi512EEEiEEEEEENS2_ILi4096EEENS1_IJiNS2_ILi8192EEEEEEEEEEEDaRKT_ENKUlRKT_E_clIS7_EEDaSH_)
        /*602c*/ 	.word	0x00000000


	//----- nvinfo : EIATTR_FRAME_SIZE
	.align		4
.L_4114:
        /*6030*/ 	.byte	0x04, 0x11
        /*6032*/ 	.short	(.L_4116 - .L_4115)
	.align		4
.L_4115:
        /*6034*/ 	.word	index@($_ZN7cutlass13device_kernelIN5flash19enable_sm80_to_sm89INS1_16FlashAttnBwdSm80INS1_25CollectiveMainloopBwdSm80ILi2ELi2EN4cute5tupleIJNS5_1CILi128EEES8_NS7_ILi64EEEEEENS_10bfloat16_tEfNS_4arch4Sm80ELb1ELb0ELb1ELb0ELb0ELb0ELb0ELb0ELi2ELi4ELi4ELi4ELb0EEENS1_24CollectiveEpilogueBwdGQAISA_fSD_Li256ELb0ELb0EEENS1_25SingleTileBwdLPTSchedulerILb0ELi128ELb0EEEEEEEEEvNT_6ParamsE$_ZZN4cute7crd2crdINS_5tupleIJiiiNS_1CILi0EEEEEENS1_IJNS2_ILi32EEENS2_ILi4EEENS2_ILi2EEENS2_ILi1EEEEEENS1_IJS8_S8_S8_S8_EEEEEDaRKT_RKT0_RKT1_ENKUlRKT_RKT0_RKT1_E_clIiS7_S8_EEDaSM_SP_SS_)
        /*6038*/ 	.word	0x00000000


	//----- nvinfo : EIATTR_FRAME_SIZE
	.align		4
.L_4116:
        /*603c*/ 	.byte	0x04, 0x11
        /*603e*/ 	.short	(.L_4118 - .L_4117)
	.align		4
.L_4117:
        /*6040*/ 	.word	index@($_ZN7cutlass13device_kernelIN5flash19enable_sm80_to_sm89INS1_16FlashAttnBwdSm80INS1_25CollectiveMainloopBwdSm80ILi2ELi2EN4cute5tupleIJNS5_1CILi128EEES8_NS7_ILi64EEEEEENS_10bfloat16_tEfNS_4arch4Sm80ELb1ELb0ELb1ELb0ELb0ELb0ELb0ELb0ELi2ELi4ELi4ELi4ELb0EEENS1_24CollectiveEpilogueBwdGQAISA_fSD_Li256ELb0ELb0EEENS1_25SingleTileBwdLPTSchedulerILb0ELi128ELb0EEEEEEEEEvNT_6ParamsE$_ZZN4cute7crd2crdINS_5tupleIJiiiNS_1CILi0EEEEEENS1_IJNS2_ILi32EEENS2_ILi4EEENS2_ILi2EEENS2_ILi1EEEEEENS1_IJS8_S8_S8_S8_EEEEEDaRKT_RKT0_RKT1_ENKUlRKT_RKT0_RKT1_E_clIiS6_S8_EEDaSM_SP_SS_)
        /*6044*/ 	.word	0x00000000


	//----- nvinfo : EIATTR_FRAME_SIZE
	.align		4
.L_4118:
        /*6048*/ 	.byte	0x04, 0x11
        /*604a*/ 	.short	(.L_4120 - .L_4119)
	.align		4
.L_4119:
        /*604c*/ 	.word	index@($_ZN7cutlass13device_kernelIN5flash19enable_sm80_to_sm89INS1_16FlashAttnBwdSm80INS1_25CollectiveMainloopBwdSm80ILi2ELi2EN4cute5tupleIJNS5_1CILi128EEES8_NS7_ILi64EEEEEENS_10bfloat16_tEfNS_4arch4Sm80ELb1ELb0ELb1ELb0ELb0ELb0ELb0ELb0ELi2ELi4ELi4ELi4ELb0EEENS1_24CollectiveEpilogueBwdGQAISA_fSD_Li256ELb0ELb0EEENS1_25SingleTileBwdLPTSchedulerILb0ELi128ELb0EEEEEEEEEvNT_6ParamsE$_ZZN4cute7crd2crdINS_5tupleIJiiiNS_1CILi0EEEEEENS1_IJNS2_ILi32EEENS2_ILi4EEENS2_ILi2EEENS2_ILi1EEEEEENS1_IJS8_S8_S8_S8_EEEEEDaRKT_RKT0_RKT1_ENKUlRKT_RKT0_RKT1_E_clIiS5_S8_EEDaSM_SP_SS_)
        /*6050*/ 	.word	0x00000000


	//----- nvinfo : EIATTR_FRAME_SIZE
	.align		4
.L_4120:
        /*6054*/ 	.byte	0x04, 0x11
        /*6056*/ 	.short	(.L_4122 - .L_4121)
	.align		4
.L_4121:
        /*6058*/ 	.word	index@($_ZN7cutlass13device_kernelIN5flash19enable_sm80_to_sm89INS1_16FlashAttnBwdSm80INS1_25CollectiveMainloopBwdSm80ILi2ELi2EN4cute5tupleIJNS5_1CILi128EEES8_NS7_ILi64EEEEEENS_10bfloat16_tEfNS_4arch4Sm80ELb1ELb0ELb1ELb0ELb0ELb0ELb0ELb0ELi2ELi4ELi4ELi4ELb0EEENS1_24CollectiveEpilogueBwdGQAISA_fSD_Li256ELb0ELb0EEENS1_25SingleTileBwdLPTSchedulerILb0ELi128ELb0EEEEEEEEEvNT_6ParamsE$_ZZN4cute6upcastILi2ENS_5tupleIJNS_1CILi2EEES3_S3_EEENS1_IJNS2_ILi1EEENS2_ILi512EEEiEEEEEDaRKT0_RKT1_ENKUlRKT_RKT0_E_clIS3_iEEDaSG_SJ_)
        /*605c*/ 	.word	0x00000000


	//----- nvinfo : EIATTR_FRAME_SIZE
	.align		4
.L_4122:
        /*6060*/ 	.byte	0x04, 0x11
        /*6062*/ 	.short	(.L_4124 - .L_4123)
	.align		4
.L_4123:
        /*6064*/ 	.word	index@($_ZN7cutlass13device_kernelIN5flash19enable_sm80_to_sm89INS1_16FlashAttnBwdSm80INS1_25CollectiveMainloopBwdSm80ILi2ELi2EN4cute5tupleIJNS5_1CILi128EEES8_NS7_ILi64EEEEEENS_10bfloat16_tEfNS_4arch4Sm80ELb1ELb0ELb1ELb0ELb0ELb0ELb0ELb0ELi2ELi4ELi4ELi4ELb0EEENS1_24CollectiveEpilogueBwdGQAISA_fSD_Li256ELb0ELb0EEENS1_25SingleTileBwdLPTSchedulerILb0ELi128ELb0EEEEEEEEEvNT_6ParamsE$_ZZN4cute6upcastILi2ENS_5tupleIJNS_1CILi2EEES3_EEENS1_IJiNS2_ILi8192EEEEEEEEDaRKT0_RKT1_ENKUlRKT_RKT0_E_clIS3_iEEDaSF_SI_)
        /*6068*/ 	.word	0x00000000


	//----- nvinfo : EIATTR_FRAME_SIZE
	.align		4
.L_4124:
        /*606c*/ 	.byte	0x04, 0x11
        /*606e*/ 	.short	(.L_4126 - .L_4125)
	.align		4
.L_4125:
        /*6070*/ 	.word	index@($_ZN7cutlass13device_kernelIN5flash19enable_sm80_to_sm89INS1_16FlashAttnBwdSm80INS1_25CollectiveMainloopBwdSm80ILi2ELi2EN4cute5tupleIJNS5_1CILi128EEES8_NS7_ILi64EEEEEENS_10bfloat16_tEfNS_4arch4Sm80ELb1ELb0ELb1ELb0ELb0ELb0ELb0ELb0ELi2ELi4ELi4ELi4ELb0EEENS1_24CollectiveEpilogueBwdGQAISA_fSD_Li256ELb0ELb0EEENS1_25SingleTileBwdLPTSchedulerILb0ELi128ELb0EEEEEEEEEvNT_6ParamsE$_ZZN4cute6upcastILi2ENS_5tupleIJNS_1CILi1EEENS1_IJNS2_ILi2EEES4_S4_EEEEEENS1_IJNS2_ILi0EEENS1_IJS3_NS2_ILi512EEEiEEEEEEEEDaRKT0_RKT1_ENKUlRKT_RKT0_E_clIS5_S9_EEDaSJ_SM_)
        /*6074*/ 	.word	0x00000000


	//----- nvinfo : EIATTR_FRAME_SIZE
	.align		4
.L_4126:
        /*6078*/ 	.byte	0x04, 0x11
        /*607a*/ 	.short	(.L_4128 - .L_4127)
	.align		4
.L_4127:
        /*607c*/ 	.word	index@($_ZN7cutlass13device_kernelIN5flash19enable_sm80_to_sm89INS1_16FlashAttnBwdSm80INS1_25CollectiveMainloopBwdSm80ILi2ELi2EN4cute5tupleIJNS5_1CILi128EEES8_NS7_ILi64EEEEEENS_10bfloat16_tEfNS_4arch4Sm80ELb1ELb0ELb1ELb0ELb0ELb0ELb0ELb0ELi2ELi4ELi4ELi4ELb0EEENS1_24CollectiveEpilogueBwdGQAISA_fSD_Li256ELb0ELb0EEENS1_25SingleTileBwdLPTSchedulerILb0ELi128ELb0EEEEEEEEEvNT_6ParamsE$_ZZN4cute6upcastILi2ENS_5tupleIJNS1_IJNS_1CILi1EEENS1_IJNS2_ILi2EEES4_S4_EEEEEES4_NS1_IJS4_S4_EEEEEENS1_IJNS1_IJNS2_ILi0EEENS1_IJS3_NS2_ILi512EEEiEEEEEENS2_ILi4096EEENS1_IJiNS2_ILi8192EEEEEEEEEEEDaRKT0_RKT1_ENKUlRKT_RKT0_E_clIS7_SF_EEDaSP_SS_)
        /*6080*/ 	.word	0x00000000


	//----- nvinfo : EIATTR_FRAME_SIZE
	.align		4
.L_4128:
        /*6084*/ 	.byte	0x04, 0x11
        /*6086*/ 	.short	(.L_4130 - .L_4129)
	.align		4
.L_4129:
        /*6088*/ 	.word	index@($_ZN7cutlass13device_kernelIN5flash19enable_sm80_to_sm89INS1_16FlashAttnBwdSm80INS1_25CollectiveMainloopBwdSm80ILi2ELi2EN4cute5tupleIJNS5_1CILi128EEES8_NS7_ILi64EEEEEENS_10bfloat16_tEfNS_4arch4Sm80ELb1ELb0ELb1ELb0ELb0ELb0ELb0ELb0ELi2ELi4ELi4ELi4ELb0EEENS1_24CollectiveEpilogueBwdGQAISA_fSD_Li256ELb0ELb0EEENS1_25SingleTileBwdLPTSchedulerILb0ELi128ELb0EEEEEEEEEvNT_6ParamsE$_ZZN4cute6upcastILi2ENS_5tupleIJNS1_IJNS_1CILi1EEENS1_IJNS2_ILi2EEES4_S4_EEEEEES4_NS1_IJS4_S4_EEEEEENS1_IJNS1_IJNS2_ILi0EEENS1_IJS3_NS2_ILi512EEEiEEEEEENS2_ILi4096EEENS1_IJiNS2_ILi8192EEEEEEEEEEEDaRKT0_RKT1_ENKUlRKT_RKT0_E_clIS6_SC_EEDaSP_SS_)
        /*608c*/ 	.word	0x00000000


	//----- nvinfo : EIATTR_FRAME_SIZE
	.align		4
.L_4130:
        /*6090*/ 	.byte	0x04, 0x11
        /*6092*/ 	.short	(.L_4132 - .L_4131)
	.align		4
.L_4131:
        /*6094*/ 	.word	index@($_ZN7cutlass13device_kernelIN5flash19enable_sm80_to_sm89INS1_16FlashAttnBwdSm80INS1_25CollectiveMainloopBwdSm80ILi2ELi2EN4cute5tupleIJNS5_1CILi128EEES8_NS7_ILi64EEEEEENS_10bfloat16_tEfNS_4arch4Sm80ELb1ELb0ELb1ELb0ELb0ELb0ELb0ELb0ELi2ELi4ELi4ELi4ELb0EEENS1_24CollectiveEpilogueBwdGQAISA_fSD_Li256ELb0ELb0EEENS1_25SingleTileBwdLPTSchedulerILb0ELi128ELb0EEEEEEEEEvNT_6ParamsE$_ZZN4cute6detail9lift_diceINS_5tupleIJiNS_1CILi0EEEEEES5_EEDaRKT_RKT0_ENKUlRKT_RKT0_E_clIiiEEDaSE_SH_)
        /*6098*/ 	.word	0x00000000


	//----- nvinfo : EIATTR_FRAME_SIZE
	.align		4
.L_4132:
        /*609c*/ 	.byte	0x04, 0x11
        /*609e*/ 	.short	(.L_4134 - .L_4133)
	.align		4
.L_4133:
        /*60a0*/ 	.word	index@($_ZN7cutlass13device_kernelIN5flash19enable_sm80_to_sm89INS1_16FlashAttnBwdSm80INS1_25CollectiveMainloopBwdSm80ILi2ELi2EN4cute5tupleIJNS5_1CILi128EEES8_NS7_ILi64EEEEEENS_10bfloat16_tEfNS_4arch4Sm80ELb1ELb0ELb1ELb0ELb0ELb0ELb0ELb0ELi2ELi4ELi4ELi4ELb0EEENS1_24CollectiveEpilogueBwdGQAISA_fSD_Li256ELb0ELb0EEENS1_25SingleTileBwdLPTSchedulerILb0ELi128ELb0EEEEEEEEEvNT_6ParamsE$_ZZN4cute6detail9lift_diceINS_5tupleIJiNS2_IJiNS_1CILi0EEEEEEEEES6_EEDaRKT_RKT0_ENKUlRKT_RKT0_E_clIiiEEDaSF_SI_)
        /*60a4*/ 	.word	0x00000000


	//----- nvinfo : EIATTR_FRAME_SIZE
	.align		4
.L_4134:
        /*60a8*/ 	.byte	0x04, 0x11
        /*60aa*/ 	.short	(.L_4136 - .L_4135)
	.align		4
.L_4135:
        /*60ac*/ 	.word	index@($_ZN7cutlass13device_kernelIN5flash19enable_sm80_to_sm89INS1_16FlashAttnBwdSm80INS1_25CollectiveMainloopBwdSm80ILi2ELi2EN4cute5tupleIJNS5_1CILi128EEES8_NS7_ILi64EEEEEENS_10bfloat16_tEfNS_4arch4Sm80ELb1ELb0ELb1ELb0ELb0ELb0ELb0ELb0ELi2ELi4ELi4ELi4ELb0EEENS1_24CollectiveEpilogueBwdGQAISA_fSD_Li256ELb0ELb0EEENS1_25SingleTileBwdLPTSchedulerILb0ELi128ELb0EEEEEEEEEvNT_6ParamsE$_ZZN4cute6detail9lift_diceINS_5tupleIJiNS2_IJiNS_1CILi0EEEEEEEEES6_EEDaRKT_RKT0_ENKUlRKT_RKT0_E_clIS5_S5_EEDaSF_SI_)
        /*60b0*/ 	.word	0x00000000


	//----- nvinfo : EIATTR_FRAME_SIZE
	.align		4
.L_4136:
        /*60b4*/ 	.byte	0x04, 0x11
        /*60b6*/ 	.short	(.L_4138 - .L_4137)
	.align		4
.L_4137:
        /*60b8*/ 	.word	index@($_ZN7cutlass13device_kernelIN5flash19enable_sm80_to_sm89INS1_16FlashAttnBwdSm80INS1_25CollectiveMainloopBwdSm80ILi2ELi2EN4cute5tupleIJNS5_1CILi128EEES8_NS7_ILi64EEEEEENS_10bfloat16_tEfNS_4arch4Sm80ELb1ELb0ELb1ELb0ELb0ELb0ELb0ELb0ELi2ELi4ELi4ELi4ELb0EEENS1_24CollectiveEpilogueBwdGQAISA_fSD_Li256ELb0ELb0EEENS1_25SingleTileBwdLPTSchedulerILb0ELi128ELb0EEEEEEEEEvNT_6ParamsE$_ZZN4cute6detail16composition_implINS_5tupleIJNS_1CILi8EEENS3_ILi2EEES5_S5_S4_S5_EEENS2_IJNS3_ILi1EEEiiiNS3_ILi72EEENS3_ILi512EEEEEES5_S4_EEDaRKT_RKT0_RKT1_RKT2_ENKUlRKT_T0_E_clINS2_IJNS2_IJS5_EEENS2_IJiEEES7_S7_EEENS_17integral_constantIiLi4EEEEEDaSP_SQ_)
        /*60bc*/ 	.word	0x00000000


	//----- nvinfo : EIATTR_FRAME_SIZE
	.align		4
.L_4138:
        /*60c0*/ 	.byte	0x04, 0x11
        /*60c2*/ 	.short	(.L_4140 - .L_4139)
	.align		4
.L_4139:
        /*60c4*/ 	.word	index@($_ZN7cutlass13device_kernelIN5flash19enable_sm80_to_sm89INS1_16FlashAttnBwdSm80INS1_25CollectiveMainloopBwdSm80ILi2ELi2EN4cute5tupleIJNS5_1CILi128EEES8_NS7_ILi64EEEEEENS_10bfloat16_tEfNS_4arch4Sm80ELb1ELb0ELb1ELb0ELb0ELb0ELb0ELb0ELi2ELi4ELi4ELi4ELb0EEENS1_24CollectiveEpilogueBwdGQAISA_fSD_Li256ELb0ELb0EEENS1_25SingleTileBwdLPTSchedulerILb0ELi128ELb0EEEEEEEEEvNT_6ParamsE$_ZZN4cute6detail16composition_implINS_5tupleIJNS_1CILi8EEENS3_ILi2EEES5_S5_S4_S5_EEENS2_IJNS3_ILi1EEEiiiNS3_ILi72EEENS3_ILi512EEEEEES5_S4_EEDaRKT_RKT0_RKT1_RKT2_ENKUlRKT_T0_E_clINS2_IJNS2_IJS5_EEENS2_IJiEEES7_S7_EEENS_17integral_constantIiLi3EEEEEDaSP_SQ_)
        /*60c8*/ 	.word	0x00000000


	//----- nvinfo : EIATTR_FRAME_SIZE
	.align		4
.L_4140:
        /*60cc*/ 	.byte	0x04, 0x11
        /*60ce*/ 	.short	(.L_4142 - .L_4141)
	.align		4
.L_4141:
        /*60d0*/ 	.word	index@($_ZN7cutlass13device_kernelIN5flash19enable_sm80_to_sm89INS1_16FlashAttnBwdSm80INS1_25CollectiveMainloopBwdSm80ILi2ELi2EN4cute5tupleIJNS5_1CILi128EEES8_NS7_ILi64EEEEEENS_10bfloat16_tEfNS_4arch4Sm80ELb1ELb0ELb1ELb0ELb0ELb0ELb0ELb0ELi2ELi4ELi4ELi4ELb0EEENS1_24CollectiveEpilogueBwdGQAISA_fSD_Li256ELb0ELb0EEENS1_25SingleTileBwdLPTSchedulerILb0ELi128ELb0EEEEEEEEEvNT_6ParamsE$_ZZN4cute6detail16composition_implINS_5tupleIJNS_1CILi8EEENS3_ILi2EEES5_S5_S4_S5_EEENS2_IJNS3_ILi1EEEiiiNS3_ILi72EEENS3_ILi512EEEEEES5_S4_EEDaRKT_RKT0_RKT1_RKT2_ENKUlRKT_T0_E_clINS2_IJNS2_IJS5_EEENS2_IJiEEES7_S7_EEENS_17integral_constantIiLi2EEEEEDaSP_SQ_)
        /*60d4*/ 	.word	0x00000000


	//----- nvinfo : EIATTR_FRAME_SIZE
	.align		4
.L_4142:
        /*60d8*/ 	.byte	0x04, 0x11
        /*60da*/ 	.short	(.L_4144 - .L_4143)
	.align		4
.L_4143:
        /*60dc*/ 	.word	index@($_ZN7cutlass13device_kernelIN5flash19enable_sm80_to_sm89INS1_16FlashAttnBwdSm80INS1_25CollectiveMainloopBwdSm80ILi2ELi2EN4cute5tupleIJNS5_1CILi128EEES8_NS7_ILi64EEEEEENS_10bfloat16_tEfNS_4arch4Sm80ELb1ELb0ELb1ELb0ELb0ELb0ELb0ELb0ELi2ELi4ELi4ELi4ELb0EEENS1_24CollectiveEpilogueBwdGQAISA_fSD_Li256ELb0ELb0EEENS1_25SingleTileBwdLPTSchedulerILb0ELi128ELb0EEEEEEEEEvNT_6ParamsE$_ZZN4cute6detail16composition_implINS_5tupleIJNS_1CILi8EEENS3_ILi2EEES5_S5_S4_S5_EEENS2_IJNS3_ILi1EEEiiiNS3_ILi72EEENS3_ILi512EEEEEES5_S4_EEDaRKT_RKT0_RKT1_RKT2_ENKUlRKT_T0_E_clINS2_IJNS2_IJEEEST_S5_S7_EEENS_17integral_constantIiLi1EEEEEDaSP_SQ_)
        /*60e0*/ 	.word	0x00000000


	//----- nvinfo : EIATTR_FRAME_SIZE
	.align		4
.L_4144:
        /*60e4*/ 	.byte	0x04, 0x11
        /*60e6*/ 	.short	(.L_4146 - .L_4145)
	.align		4
.L_4145:
        /*60e8*/ 	.word	index@($_ZN7cutlass13device_kernelIN5flash19enable_sm80_to_sm89INS1_16FlashAttnBwdSm80INS1_25CollectiveMainloopBwdSm80ILi2ELi2EN4cute5tupleIJNS5_1CILi128EEES8_NS7_ILi64EEEEEENS_10bfloat16_tEfNS_4arch4Sm80ELb1ELb0ELb1ELb0ELb0ELb0ELb0ELb0ELi2ELi4ELi4ELi4ELb0EEENS1_24CollectiveEpilogueBwdGQAISA_fSD_Li256ELb0ELb0EEENS1_25SingleTileBwdLPTSchedulerILb0ELi128ELb0EEEEEEEEEvNT_6ParamsE$_ZZN4cute6detail16composition_implINS_5tupleIJNS_1CILi8EEENS3_ILi2EEES5_S5_S4_S5_EEENS2_IJNS3_ILi1EEEiiiNS3_ILi72EEENS3_ILi512EEEEEENS3_ILi4EEENS3_ILi16EEEEEDaRKT_RKT0_RKT1_RKT2_ENKUlRKT_T0_E_clINS2_IJNS2_IJS5_S5_EEENS2_IJiiEEES7_S7_EEENS_17integral_constantIiLi4EEEEEDaSR_SS_)
        /*60ec*/ 	.word	0x00000000


	//----- nvinfo : EIATTR_FRAME_SIZE
	.align		4
.L_4146:
        /*60f0*/ 	.byte	0x04, 0x11
        /*60f2*/ 	.short	(.L_4148 - .L_4147)
	.align		4
.L_4147:
        /*60f4*/ 	.word	index@($_ZN7cutlass13device_kernelIN5flash19enable_sm80_to_sm89INS1_16FlashAttnBwdSm80INS1_25CollectiveMainloopBwdSm80ILi2ELi2EN4cute5tupleIJNS5_1CILi128EEES8_NS7_ILi64EEEEEENS_10bfloat16_tEfNS_4arch4Sm80ELb1ELb0ELb1ELb0ELb0ELb0ELb0ELb0ELi2ELi4ELi4ELi4ELb0EEENS1_24CollectiveEpilogueBwdGQAISA_fSD_Li256ELb0ELb0EEENS1_25SingleTileBwdLPTSchedulerILb0ELi128ELb0EEEEEEEEEvNT_6ParamsE$_ZZN4cute6detail16composition_implINS_5tupleIJNS_1CILi8EEENS3_ILi2EEES5_S5_S4_S5_EEENS2_IJNS3_ILi1EEEiiiNS3_ILi72EEENS3_ILi512EEEEEENS3_ILi4EEENS3_ILi16EEEEEDaRKT_RKT0_RKT1_RKT2_ENKUlRKT_T0_E_clINS2_IJNS2_IJS5_EEENS2_IJiEEES5_S7_EEENS_17integral_constantIiLi3EEEEEDaSR_SS_)
        /*60f8*/ 	.word	0x00000000


	//----- nvinfo : EIATTR_FRAME_SIZE
	.align		4
.L_4148:
        /*60fc*/ 	.byte	0x04, 0x11
        /*60fe*/ 	.short	(.L_4150 - .L_4149)
	.align		4
.L_4149:
        /*6100*/ 	.word	index@($_ZN7cutlass13device_kernelIN5flash19enable_sm80_to_sm89INS1_16FlashAttnBwdSm80INS1_25CollectiveMainloopBwdSm80ILi2ELi2EN4cute5tupleIJNS5_1CILi128EEES8_NS7_ILi64EEEEEENS_10bfloat16_tEfNS_4arch4Sm80ELb1ELb0ELb1ELb0ELb0ELb0ELb0ELb0ELi2ELi4ELi4ELi4ELb0EEENS1_24CollectiveEpilogueBwdGQAISA_fSD_Li256ELb0ELb0EEENS1_25SingleTileBwdLPTSchedulerILb0ELi128ELb0EEEEEEEEEvNT_6ParamsE$_ZZN4cute6detail16composition_implINS_5tupleIJNS_1CILi8EEENS3_ILi2EEES5_S5_S4_S5_EEENS2_IJNS3_ILi1EEEiiiNS3_ILi72EEENS3_ILi512EEEEEENS3_ILi4EEENS3_ILi16EEEEEDaRKT_RKT0_RKT1_RKT2_ENKUlRKT_T0_E_clINS2_IJNS2_IJEEESV_SB_S7_EEENS_17integral_constantIiLi2EEEEEDaSR_SS_)
        /*6104*/ 	.word	0x00000000


	//----- nvinfo : EIATTR_FRAME_SIZE
	.align		4
.L_4150:
        /*6108*/ 	.byte	0x04, 0x11
        /*610a*/ 	.short	(.L_4152 - .L_4151)
	.align		4
.L_4151:
        /*610c*/ 	.word	index@($_ZN7cutlass13device_kernelIN5flash19enable_sm80_to_sm89INS1_16FlashAttnBwdSm80INS1_25CollectiveMainloopBwdSm80ILi2ELi2EN4cute5tupleIJNS5_1CILi128EEES8_NS7_ILi64EEEEEENS_10bfloat16_tEfNS_4arch4Sm80ELb1ELb0ELb1ELb0ELb0ELb0ELb0ELb0ELi2ELi4ELi4ELi4ELb0EEENS1_24CollectiveEpilogueBwdGQAISA_fSD_Li256ELb0ELb0EEENS1_25SingleTileBwdLPTSchedulerILb0ELi128ELb0EEEEEEEEEvNT_6ParamsE$_ZZN4cute6detail16composition_implINS_5tupleIJNS_1CILi8EEENS3_ILi2EEES5_S5_S4_S5_EEENS2_IJNS3_ILi1EEEiiiNS3_ILi72EEENS3_ILi512EEEEEENS2_IJS5_S5_S5_EEENS2_IJS7_S9_S4_EEEEEDaRKT_RKT0_RKT1_RKT2_ENKUlRKT_RKT0_E_clIS5_S4_EEDaSR_SU_)
        /*6110*/ 	.word	0x00000000


	//----- nvinfo : EIATTR_FRAME_SIZE
	.align		4
.L_4152:
        /*6114*/ 	.byte	0x04, 0x11
        /*6116*/ 	.short	(.L_4154 - .L_4153)
	.align		4
.L_4153:
        /*6118*/ 	.word	index@($_ZN7cutlass13device_kernelIN5flash19enable_sm80_to_sm89INS1_16FlashAttnBwdSm80INS1_25CollectiveMainloopBwdSm80ILi2ELi2EN4cute5tupleIJNS5_1CILi128EEES8_NS7_ILi64EEEEEENS_10bfloat16_tEfNS_4arch4Sm80ELb1ELb0ELb1ELb0ELb0ELb0ELb0ELb0ELi2ELi4ELi4ELi4ELb0EEENS1_24CollectiveEpilogueBwdGQAISA_fSD_Li256ELb0ELb0EEENS1_25SingleTileBwdLPTSchedulerILb0ELi128ELb0EEEEEEEEEvNT_6ParamsE$_ZZN4cute6detail16composition_implINS_5tupleIJNS_1CILi8EEENS3_ILi2EEES5_S5_S4_S5_EEENS2_IJNS3_ILi1EEEiiiNS3_ILi72EEENS3_ILi512EEEEEENS2_IJS5_S5_EEENS2_IJS7_S4_EEEEEDaRKT_RKT0_RKT1_RKT2_ENKUlRKT_RKT0_E_clIS5_S4_EEDaSR_SU_)
        /*611c*/ 	.word	0x00000000


	//----- nvinfo : EIATTR_FRAME_SIZE
	.align		4
.L_4154:
        /*6120*/ 	.byte	0x04, 0x11
        /*6122*/ 	.short	(.L_4156 - .L_4155)
	.align		4
.L_4155:
        /*6124*/ 	.word	index@($_ZN7cutlass13device_kernelIN5flash19enable_sm80_to_sm89INS1_16FlashAttnBwdSm80INS1_25CollectiveMainloopBwdSm80ILi2ELi2EN4cute5tupleIJNS5_1CILi128EEES8_NS7_ILi64EEEEEENS_10bfloat16_tEfNS_4arch4Sm80ELb1ELb0ELb1ELb0ELb0ELb0ELb0ELb0ELi2ELi4ELi4ELi4ELb0EEENS1_24CollectiveEpilogueBwdGQAISA_fSD_Li256ELb0ELb0EEENS1_25SingleTileBwdLPTSchedulerILb0ELi128ELb0EEEEEEEEEvNT_6ParamsE$_ZZN4cute6detail16composition_implINS_5tupleIJNS_1CILi8EEENS3_ILi2EEES5_S5_S4_S5_EEENS2_IJNS3_ILi1EEEiiiNS3_ILi72EEENS3_ILi512EEEEEENS2_IJNS3_ILi4EEES5_EEENS2_IJNS3_ILi16EEENS3_ILi8192EEEEEEEEDaRKT_RKT0_RKT1_RKT2_ENKUlRKT_RKT0_E_clISB_SD_EEDaSU_SX_)
        /*6128*/ 	.word	0x00000000


	//----- nvinfo : EIATTR_FRAME_SIZE
	.align		4
.L_4156:
        /*612c*/ 	.byte	0x04, 0x11
        /*612e*/ 	.short	(.L_4158 - .L_4157)
	.align		4
.L_4157:
        /*6130*/ 	.word	index@($_ZN7cutlass13device_kernelIN5flash19enable_sm80_to_sm89INS1_16FlashAttnBwdSm80INS1_25CollectiveMainloopBwdSm80ILi2ELi2EN4cute5tupleIJNS5_1CILi128EEES8_NS7_ILi64EEEEEENS_10bfloat16_tEfNS_4arch4Sm80ELb1ELb0ELb1ELb0ELb0ELb0ELb0ELb0ELi2ELi4ELi4ELi4ELb0EEENS1_24CollectiveEpilogueBwdGQAISA_fSD_Li256ELb0ELb0EEENS1_25SingleTileBwdLPTSchedulerILb0ELi128ELb0EEEEEEEEEvNT_6ParamsE$_ZZN4cute6detail16composition_implINS_5tupleIJNS_1CILi8EEENS3_ILi2EEES5_S5_S4_S5_EEENS2_IJNS3_ILi1EEEiiiNS3_ILi72EEENS3_ILi512EEEEEENS2_IJNS2_IJS5_S5_S5_EEES5_NS3_ILi4EEEEEENS2_IJNS2_IJS7_S9_S4_EEENS3_ILi4096EEENS3_ILi16EEEEEEEEDaRKT_RKT0_RKT1_RKT2_ENKUlRKT_RKT0_E_clISC_SG_EEDaSW_SZ_)
        /*6134*/ 	.word	0x00000000


	//----- nvinfo : EIATTR_FRAME_SIZE
	.align		4
.L_4158:
        /*6138*/ 	.byte	0x04, 0x11
        /*613a*/ 	.short	(.L_4160 - .L_4159)
	.align		4
.L_4159:
        /*613c*/ 	.word	index@($_ZN7cutlass13device_kernelIN5flash19enable_sm80_to_sm89INS1_16FlashAttnBwdSm80INS1_25CollectiveMainloopBwdSm80ILi2ELi2EN4cute5tupleIJNS5_1CILi128EEES8_NS7_ILi64EEEEEENS_10bfloat16_tEfNS_4arch4Sm80ELb1ELb0ELb1ELb0ELb0ELb0ELb0ELb0ELi2ELi4ELi4ELi4ELb0EEENS1_24CollectiveEpilogueBwdGQAISA_fSD_Li256ELb0ELb0EEENS1_25SingleTileBwdLPTSchedulerILb0ELi128ELb0EEEEEEEEEvNT_6ParamsE$_ZZN4cute6detail16composition_implINS_5tupleIJNS_1CILi8EEENS3_ILi2EEES5_S5_S4_S5_EEENS2_IJNS3_ILi1EEEiiiNS3_ILi72EEENS3_ILi512EEEEEENS2_IJNS2_IJS5_S5_S5_EEES5_NS3_ILi4EEEEEENS2_IJNS2_IJS7_S9_S4_EEENS3_ILi4096EEENS3_ILi16EEEEEEEEDaRKT_RKT0_RKT1_RKT2_ENKUlRKT_RKT0_E_clISB_SE_EEDaSW_SZ_)
        /*6140*/ 	.word	0x00000000


	//----- nvinfo : EIATTR_FRAME_SIZE
	.align		4
.L_4160:
        /*6144*/ 	.byte	0x04, 0x11
        /*6146*/ 	.short	(.L_4162 - .L_4161)
	.align		4
.L_4161:
        /*6148*/ 	.word	index@($_ZN7cutlass13device_kernelIN5flash19enable_sm80_to_sm89INS1_16FlashAttnBwdSm80INS1_25CollectiveMainloopBwdSm80ILi2ELi2EN4cute5tupleIJNS5_1CILi128EEES8_NS7_ILi64EEEEEENS_10bfloat16_tEfNS_4arch4Sm80ELb1ELb0ELb1ELb0ELb0ELb0ELb0ELb0ELi2ELi4ELi4ELi4ELb0EEENS1_24CollectiveEpilogueBwdGQAISA_fSD_Li256ELb0ELb0EEENS1_25SingleTileBwdLPTSchedulerILb0ELi128ELb0EEEEEEEEEvNT_6ParamsE$_ZZN4cute6detail16composition_implINS_5tupleIJNS_1CILi8EEENS3_ILi2EEES5_S5_S4_S5_EEENS2_IJNS3_ILi1EEEiiiNS3_ILi72EEENS3_ILi512EEEEEENS2_IJNS2_IJS5_S5_S5_EEES5_NS2_IJNS3_ILi4EEES5_EEEEEENS2_IJNS2_IJS7_S9_S4_EEENS3_ILi4096EEENS2_IJNS3_ILi16EEENS3_ILi8192EEEEEEEEEEEDaRKT_RKT0_RKT1_RKT2_ENKUlRKT_RKT0_E_clISD_SJ_EEDaSZ_S12_)
        /*614c*/ 	.word	0x00000000


	//----- nvinfo : EIATTR_FRAME_SIZE
	.align		4
.L_4162:
        /*6150*/ 	.byte	0x04, 0x11
        /*6152*/ 	.short	(.L_4164 - .L_4163)
	.align		4
.L_4163:
        /*6154*/ 	.word	index@($_ZN7cutlass13device_kernelIN5flash19enable_sm80_to_sm89INS1_16FlashAttnBwdSm80INS1_25CollectiveMainloopBwdSm80ILi2ELi2EN4cute5tupleIJNS5_1CILi128EEES8_NS7_ILi64EEEEEENS_10bfloat16_tEfNS_4arch4Sm80ELb1ELb0ELb1ELb0ELb0ELb0ELb0ELb0ELi2ELi4ELi4ELi4ELb0EEENS1_24CollectiveEpilogueBwdGQAISA_fSD_Li256ELb0ELb0EEENS1_25SingleTileBwdLPTSchedulerILb0ELi128ELb0EEEEEEEEEvNT_6ParamsE$_ZZN4cute6detail16composition_implINS_5tupleIJNS_1CILi8EEENS3_ILi2EEES5_S5_S4_S5_EEENS2_IJNS3_ILi1EEEiiiNS3_ILi72EEENS3_ILi512EEEEEENS2_IJNS2_IJS5_S5_S5_EEES5_NS2_IJNS3_ILi4EEES5_EEEEEENS2_IJNS2_IJS7_S9_S4_EEENS3_ILi4096EEENS2_IJNS3_ILi16EEENS3_ILi8192EEEEEEEEEEEDaRKT_RKT0_RKT1_RKT2_ENKUlRKT_RKT0_E_clISB_SF_EEDaSZ_S12_)
        /*6158*/ 	.word	0x00000000


	//----- nvinfo : EIATTR_FRAME_SIZE
	.align		4
.L_4164:
        /*615c*/ 	.byte	0x04, 0x11
        /*615e*/ 	.short	(.L_4166 - .L_4165)
	.align		4
.L_4165:
        /*6160*/ 	.word	index@($_ZN7cutlass13device_kernelIN5flash19enable_sm80_to_sm89INS1_16FlashAttnBwdSm80INS1_25CollectiveMainloopBwdSm80ILi2ELi2EN4cute5tupleIJNS5_1CILi128EEES8_NS7_ILi64EEEEEENS_10bfloat16_tEfNS_4arch4Sm80ELb1ELb0ELb1ELb0ELb0ELb0ELb0ELb0ELi2ELi4ELi4ELi4ELb0EEENS1_24CollectiveEpilogueBwdGQAISA_fSD_Li256ELb0ELb0EEENS1_25SingleTileBwdLPTSchedulerILb0ELi128ELb0EEEEEEEEEvNT_6ParamsE$_ZZN4cute6detail16composition_implINS_5tupleIJNS_1CILi8EEENS3_ILi2EEES5_S5_S4_S5_EEENS2_IJNS3_ILi1EEEiiiNS3_ILi72EEENS3_ILi512EEEEEENS2_IJNS2_IJS5_S5_EEES4_NS3_ILi4EEEEEENS2_IJNS2_IJS7_S4_EEENS3_ILi1024EEENS3_ILi16EEEEEEEEDaRKT_RKT0_RKT1_RKT2_ENKUlRKT_RKT0_E_clISC_SG_EEDaSW_SZ_)
        /*6164*/ 	.word	0x00000000


	//----- nvinfo : EIATTR_FRAME_SIZE
	.align		4
.L_4166:
        /*6168*/ 	.byte	0x04, 0x11
        /*616a*/ 	.short	(.L_4168 - .L_4167)
	.align		4
.L_4167:
        /*616c*/ 	.word	index@($_ZN7cutlass13device_kernelIN5flash19enable_sm80_to_sm89INS1_16FlashAttnBwdSm80INS1_25CollectiveMainloopBwdSm80ILi2ELi2EN4cute5tupleIJNS5_1CILi128EEES8_NS7_ILi64EEEEEENS_10bfloat16_tEfNS_4arch4Sm80ELb1ELb0ELb1ELb0ELb0ELb0ELb0ELb0ELi2ELi4ELi4ELi4ELb0EEENS1_24CollectiveEpilogueBwdGQAISA_fSD_Li256ELb0ELb0EEENS1_25SingleTileBwdLPTSchedulerILb0ELi128ELb0EEEEEEEEEvNT_6ParamsE$_ZZN4cute6detail16composition_implINS_5tupleIJNS_1CILi8EEENS3_ILi2EEES5_S5_S4_S5_EEENS2_IJNS3_ILi1EEEiiiNS3_ILi72EEENS3_ILi512EEEEEENS2_IJNS2_IJS5_S5_EEES4_NS3_ILi4EEEEEENS2_IJNS2_IJS7_S4_EEENS3_ILi1024EEENS3_ILi16EEEEEEEEDaRKT_RKT0_RKT1_RKT2_ENKUlRKT_RKT0_E_clISB_SE_EEDaSW_SZ_)
        /*6170*/ 	.word	0x00000000


	//----- nvinfo : EIATTR_FRAME_SIZE
	.align		4
.L_4168:
        /*6174*/ 	.byte	0x04, 0x11
        /*6176*/ 	.short	(.L_4170 - .L_4169)
	.align		4
.L_4169:
        /*6178*/ 	.word	index@($_ZN7cutlass13device_kernelIN5flash19enable_sm80_to_sm89INS1_16FlashAttnBwdSm80INS1_25CollectiveMainloopBwdSm80ILi2ELi2EN4cute5tupleIJNS5_1CILi128EEES8_NS7_ILi64EEEEEENS_10bfloat16_tEfNS_4arch4Sm80ELb1ELb0ELb1ELb0ELb0ELb0ELb0ELb0ELi2ELi4ELi4ELi4ELb0EEENS1_24CollectiveEpilogueBwdGQAISA_fSD_Li256ELb0ELb0EEENS1_25SingleTileBwdLPTSchedulerILb0ELi128ELb0EEEEEEEEEvNT_6ParamsE$_ZZN4cute6detail16composition_implINS_5tupleIJNS_1CILi16EEENS3_ILi2EEES5_S5_NS3_ILi4EEES5_EEENS2_IJNS3_ILi1EEEiiiNS3_ILi144EEENS3_ILi512EEEEEES6_S4_EEDaRKT_RKT0_RKT1_RKT2_ENKUlRKT_T0_E_clINS2_IJNS2_IJS5_S5_EEENS2_IJiiEEES8_S8_EEENS_17integral_constantIiLi4EEEEEDaSQ_SR_)
        /*617c*/ 	.word	0x00000000


	//----- nvinfo : EIATTR_FRAME_SIZE
	.align		4
.L_4170:
        /*6180*/ 	.byte	0x04, 0x11
        /*6182*/ 	.short	(.L_4172 - .L_4171)
	.align		4
.L_4171:
        /*6184*/ 	.word	index@($_ZN7cutlass13device_kernelIN5flash19enable_sm80_to_sm89INS1_16FlashAttnBwdSm80INS1_25CollectiveMainloopBwdSm80ILi2ELi2EN4cute5tupleIJNS5_1CILi128EEES8_NS7_ILi64EEEEEENS_10bfloat16_tEfNS_4arch4Sm80ELb1ELb0ELb1ELb0ELb0ELb0ELb0ELb0ELi2ELi4ELi4ELi4ELb0EEENS1_24CollectiveEpilogueBwdGQAISA_fSD_Li256ELb0ELb0EEENS1_25SingleTileBwdLPTSchedulerILb0ELi128ELb0EEEEEEEEEvNT_6ParamsE$_ZZN4cute6detail16composition_implINS_5tupleIJNS_1CILi16EEENS3_ILi2EEES5_S5_NS3_ILi4EEES5_EEENS2_IJNS3_ILi1EEEiiiNS3_ILi144EEENS3_ILi512EEEEEES6_S4_EEDaRKT_RKT0_RKT1_RKT2_ENKUlRKT_T0_E_clINS2_IJNS2_IJS5_S5_EEENS2_IJiiEEES8_S8_EEENS_17integral_constantIiLi3EEEEEDaSQ_SR_)
        /*6188*/ 	.word	0x00000000


	//----- nvinfo : EIATTR_FRAME_SIZE
	.align		4
.L_4172:
        /*618c*/ 	.byte	0x04, 0x11
        /*618e*/ 	.short	(.L_4174 - .L_4173)
	.align		4
.L_4173:
        /*6190*/ 	.word	index@($_ZN7cutlass13device_kernelIN5flash19enable_sm80_to_sm89INS1_16FlashAttnBwdSm80INS1_25CollectiveMainloopBwdSm80ILi2ELi2EN4cute5tupleIJNS5_1CILi128EEES8_NS7_ILi64EEEEEENS_10bfloat16_tEfNS_4arch4Sm80ELb1ELb0ELb1ELb0ELb0ELb0ELb0ELb0ELi2ELi4ELi4ELi4ELb0EEENS1_24CollectiveEpilogueBwdGQAISA_fSD_Li256ELb0ELb0EEENS1_25SingleTileBwdLPTSchedulerILb0ELi128ELb0EEEEEEEEEvNT_6ParamsE$_ZZN4cute6detail16composition_implINS_5tupleIJNS_1CILi16EEENS3_ILi2EEES5_S5_NS3_ILi4EEES5_EEENS2_IJNS3_ILi1EEEiiiNS3_ILi144EEENS3_ILi512EEEEEES6_S4_EEDaRKT_RKT0_RKT1_RKT2_ENKUlRKT_T0_E_clINS2_IJNS2_IJS5_EEENS2_IJiEEES5_S8_EEENS_17integral_constantIiLi2EEEEEDaSQ_SR_)
        /*6194*/ 	.word	0x00000000


	//----- nvinfo : EIATTR_FRAME_SIZE
	.align		4
.L_4174:
        /*6198*/ 	.byte	0x04, 0x11
        /*619a*/ 	.short	(.L_4176 - .L_4175)
	.align		4
.L_4175:
        /*619c*/ 	.word	index@($_ZN7cutlass13device_kernelIN5flash19enable_sm80_to_sm89INS1_16FlashAttnBwdSm80INS1_25CollectiveMainloopBwdSm80ILi2ELi2EN4cute5tupleIJNS5_1CILi128EEES8_NS7_ILi64EEEEEENS_10bfloat16_tEfNS_4arch4Sm80ELb1ELb0ELb1ELb0ELb0ELb0ELb0ELb0ELi2ELi4ELi4ELi4ELb0EEENS1_24CollectiveEpilogueBwdGQAISA_fSD_Li256ELb0ELb0EEENS1_25SingleTileBwdLPTSchedulerILb0ELi128ELb0EEEEEEEEEvNT_6ParamsE$_ZZN4cute6detail16composition_implINS_5tupleIJNS_1CILi16EEENS3_ILi2EEES5_S5_NS3_ILi4EEES5_EEENS2_IJNS3_ILi1EEEiiiNS3_ILi144EEENS3_ILi512EEEEEES6_S4_EEDaRKT_RKT0_RKT1_RKT2_ENKUlRKT_T0_E_clINS2_IJNS2_IJEEESU_S6_S8_EEENS_17integral_constantIiLi1EEEEEDaSQ_SR_)
        /*61a0*/ 	.word	0x00000000


	//----- nvinfo : EIATTR_FRAME_SIZE
	.align		4
.L_4176:
        /*61a4*/ 	.byte	0x04, 0x11
        /*61a6*/ 	.short	(.L_4178 - .L_4177)
	.align		4
.L_4177:
        /*61a8*/ 	.word	index@($_ZN7cutlass13device_kernelIN5flash19enable_sm80_to_sm89INS1_16FlashAttnBwdSm80INS1_25CollectiveMainloopBwdSm80ILi2ELi2EN4cute5tupleIJNS5_1CILi128EEES8_NS7_ILi64EEEEEENS_10bfloat16_tEfNS_4arch4Sm80ELb1ELb0ELb1ELb0ELb0ELb0ELb0ELb0ELi2ELi4ELi4ELi4ELb0EEENS1_24CollectiveEpilogueBwdGQAISA_fSD_Li256ELb0ELb0EEENS1_25SingleTileBwdLPTSchedulerILb0ELi128ELb0EEEEEEEEEvNT_6ParamsE$_ZZN4cute6detail16composition_implINS_5tupleIJNS_1CILi16EEENS3_ILi2EEES5_S5_NS3_ILi4EEES5_EEENS2_IJNS3_ILi1EEEiiiNS3_ILi144EEENS3_ILi512EEEEEES5_NS3_ILi64EEEEEDaRKT_RKT0_RKT1_RKT2_ENKUlRKT_T0_E_clINS2_IJNS2_IJS5_EEENS2_IJiEEES8_S8_EEENS_17integral_constantIiLi4EEEEEDaSR_SS_)
        /*61ac*/ 	.word	0x00000000


	//----- nvinfo : EIATTR_FRAME_SIZE
	.align		4
.L_4178:
        /*61b0*/ 	.byte	0x04, 0x11
        /*61b2*/ 	.short	(.L_4180 - .L_4179)
	.align		4
.L_4179:
        /*61b4*/ 	.word	index@($_ZN7cutlass13device_kernelIN5flash19enable_sm80_to_sm89INS1_16FlashAttnBwdSm80INS1_25CollectiveMainloopBwdSm80ILi2ELi2EN4cute5tupleIJNS5_1CILi128EEES8_NS7_ILi64EEEEEENS_10bfloat16_tEfNS_4arch4Sm80ELb1ELb0ELb1ELb0ELb0ELb0ELb0ELb0ELi2ELi4ELi4ELi4ELb0EEENS1_24CollectiveEpilogueBwdGQAISA_fSD_Li256ELb0ELb0EEENS1_25SingleTileBwdLPTSchedulerILb0ELi128ELb0EEEEEEEEEvNT_6ParamsE$_ZZN4cute6detail16composition_implINS_5tupleIJNS_1CILi16EEENS3_ILi2EEES5_S5_NS3_ILi4EEES5_EEENS2_IJNS3_ILi1EEEiiiNS3_ILi144EEENS3_ILi512EEEEEES5_NS3_ILi64EEEEEDaRKT_RKT0_RKT1_RKT2_ENKUlRKT_T0_E_clINS2_IJNS2_IJEEESV_S5_S8_EEENS_17integral_constantIiLi3EEEEEDaSR_SS_)
        /*61b8*/ 	.word	0x00000000


	//----- nvinfo : EIATTR_FRAME_SIZE
	.align		4
.L_4180:
        /*61bc*/ 	.byte	0x04, 0x11
        /*61be*/ 	.short	(.L_4182 - .L_4181)
	.align		4
.L_4181:
        /*61c0*/ 	.word	index@($_ZN7cutlass13device_kernelIN5flash19enable_sm80_to_sm89INS1_16FlashAttnBwdSm80INS1_25CollectiveMainloopBwdSm80ILi2ELi2EN4cute5tupleIJNS5_1CILi128EEES8_NS7_ILi64EEEEEENS_10bfloat16_tEfNS_4arch4Sm80ELb1ELb0ELb1ELb0ELb0ELb0ELb0ELb0ELi2ELi4ELi4ELi4ELb0EEENS1_24CollectiveEpilogueBwdGQAISA_fSD_Li256ELb0ELb0EEENS1_25SingleTileBwdLPTSchedulerILb0ELi128ELb0EEEEEEEEEvNT_6ParamsE$_ZZN4cute6detail16composition_implINS_5tupleIJNS_1CILi16EEENS3_ILi2EEES5_S5_NS3_ILi4EEES5_EEENS2_IJNS3_ILi1EEEiiiNS3_ILi144EEENS3_ILi512EEEEEENS2_IJS5_S5_EEENS2_IJNS3_ILi64EEESA_EEEEEDaRKT_RKT0_RKT1_RKT2_ENKUlRKT_RKT0_E_clIS5_SD_EEDaST_SW_)
        /*61c4*/ 	.word	0x00000000


	//----- nvinfo : EIATTR_FRAME_SIZE
	.align		4
.L_4182:
        /*61c8*/ 	.byte	0x04, 0x11
        /*61ca*/ 	.short	(.L_4184 - .L_4183)
	.align		4
.L_4183:
        /*61cc*/ 	.word	index@($_ZN7cutlass13device_kernelIN5flash19enable_sm80_to_sm89INS1_16FlashAttnBwdSm80INS1_25CollectiveMainloopBwdSm80ILi2ELi2EN4cute5tupleIJNS5_1CILi128EEES8_NS7_ILi64EEEEEENS_10bfloat16_tEfNS_4arch4Sm80ELb1ELb0ELb1ELb0ELb0ELb0ELb0ELb0ELi2ELi4ELi4ELi4ELb0EEENS1_24CollectiveEpilogueBwdGQAISA_fSD_Li256ELb0ELb0EEENS1_25SingleTileBwdLPTSchedulerILb0ELi128ELb0EEEEEEEEEvNT_6ParamsE$_ZZN4cute6detail16composition_implINS_5tupleIJNS_1CILi16EEENS3_ILi2EEES5_S5_NS3_ILi4EEES5_EEENS2_IJNS3_ILi1EEEiiiNS3_ILi144EEENS3_ILi512EEEEEENS2_IJNS2_IJS5_S5_EEES6_NS3_ILi8EEEEEENS2_IJNS2_IJNS3_ILi64EEESA_EEES4_NS3_ILi1024EEEEEEEEDaRKT_RKT0_RKT1_RKT2_ENKUlRKT_RKT0_E_clISC_SG_EEDaSX_S10_)
        /*61d0*/ 	.word	0x00000000


	//----- nvinfo : EIATTR_FRAME_SIZE
	.align		4
.L_4184:
        /*61d4*/ 	.byte	0x04, 0x11
        /*61d6*/ 	.short	(.L_4186 - .L_4185)
	.align		4
.L_4185:
        /*61d8*/ 	.word	index@($_ZN7cutlass13device_kernelIN5flash19enable_sm80_to_sm89INS1_16FlashAttnBwdSm80INS1_25CollectiveMainloopBwdSm80ILi2ELi2EN4cute5tupleIJNS5_1CILi128EEES8_NS7_ILi64EEEEEENS_10bfloat16_tEfNS_4arch4Sm80ELb1ELb0ELb1ELb0ELb0ELb0ELb0ELb0ELi2ELi4ELi4ELi4ELb0EEENS1_24CollectiveEpilogueBwdGQAISA_fSD_Li256ELb0ELb0EEENS1_25SingleTileBwdLPTSchedulerILb0ELi128ELb0EEEEEEEEEvNT_6ParamsE$_ZZN4cute6detail16composition_implINS_5tupleIJNS_1CILi16EEENS3_ILi2EEES5_S5_NS3_ILi4EEES5_EEENS2_IJNS3_ILi1EEEiiiNS3_ILi144EEENS3_ILi512EEEEEENS2_IJNS2_IJS5_S5_EEES6_NS3_ILi8EEEEEENS2_IJNS2_IJNS3_ILi64EEESA_EEES4_NS3_ILi1024EEEEEEEEDaRKT_RKT0_RKT1_RKT2_ENKUlRKT_RKT0_E_clIS6_S4_EEDaSX_S10_)
        /*61dc*/ 	.word	0x00000000


	//----- nvinfo : EIATTR_FRAME_SIZE
	.align		4
.L_4186:
        /*61e0*/ 	.byte	0x04, 0x11
        /*61e2*/ 	.short	(.L_4188 - .L_4187)
	.align		4
.L_4187:
        /*61e4*/ 	.word	index@($_ZN7cutlass13device_kernelIN5flash19enable_sm80_to_sm89INS1_16FlashAttnBwdSm80INS1_25CollectiveMainloopBwdSm80ILi2ELi2EN4cute5tupleIJNS5_1CILi128EEES8_NS7_ILi64EEEEEENS_10bfloat16_tEfNS_4arch4Sm80ELb1ELb0ELb1ELb0ELb0ELb0ELb0ELb0ELi2ELi4ELi4ELi4ELb0EEENS1_24CollectiveEpilogueBwdGQAISA_fSD_Li256ELb0ELb0EEENS1_25SingleTileBwdLPTSchedulerILb0ELi128ELb0EEEEEEEEEvNT_6ParamsE$_ZZN4cute6detail16composition_implINS_1CILi2EEEiNS_5tupleIJNS2_ILi1EEES3_EEENS4_IJNS2_ILi0EEES5_EEEEEDaRKT_RKT0_RKT1_RKT2_ENKUlRKT_RKT0_E_clIS3_S5_EEDaSN_SQ_)
        /*61e8*/ 	.word	0x00000000


	//----- nvinfo : EIATTR_FRAME_SIZE
	.align		4
.L_4188:
        /*61ec*/ 	.byte	0x04, 0x11
        /*61ee*/ 	.short	(.L_4190 - .L_4189)
	.align		4
.L_4189:
        /*61f0*/ 	.word	index@($_ZN7cutlass13device_kernelIN5flash19enable_sm80_to_sm89INS1_16FlashAttnBwdSm80INS1_25CollectiveMainloopBwdSm80ILi2ELi2EN4cute5tupleIJNS5_1CILi128EEES8_NS7_ILi64EEEEEENS_10bfloat16_tEfNS_4arch4Sm80ELb1ELb0ELb1ELb0ELb0ELb0ELb0ELb0ELi2ELi4ELi4ELi4ELb0EEENS1_24CollectiveEpilogueBwdGQAISA_fSD_Li256ELb0ELb0EEENS1_25SingleTileBwdLPTSchedulerILb0ELi128ELb0EEEEEEEEEvNT_6ParamsE$_ZZN4cute6detail10lift_sliceINS_5tupleIJNS_1CILi0EEENS_10UnderscoreEEEENS2_IJNS2_IJS4_S4_EEEiEEEEEDaRKT_RKT0_ENKUlRKT_RKT0_E_clIS5_iEEDaSH_SK_)
        /*61f4*/ 	.word	0x00000000


	//----- nvinfo : EIATTR_FRAME_SIZE
	.align		4
.L_4190:
        /*61f8*/ 	.byte	0x04, 0x11
        /*61fa*/ 	.short	(.L_4192 - .L_4191)
	.align		4
.L_4191:
        /*61fc*/ 	.word	index@($_ZN7cutlass13device_kernelIN5flash19enable_sm80_to_sm89INS1_16FlashAttnBwdSm80INS1_25CollectiveMainloopBwdSm80ILi2ELi2EN4cute5tupleIJNS5_1CILi128EEES8_NS7_ILi64EEEEEENS_10bfloat16_tEfNS_4arch4Sm80ELb1ELb0ELb1ELb0ELb0ELb0ELb0ELb0ELi2ELi4ELi4ELi4ELb0EEENS1_24CollectiveEpilogueBwdGQAISA_fSD_Li256ELb0ELb0EEENS1_25SingleTileBwdLPTSchedulerILb0ELi128ELb0EEEEEEEEEvNT_6ParamsE$_ZZN4cute5sliceINS_5tupleIJNS_10UnderscoreES2_iEEENS1_IJNS1_IJNS_1CILi1EEENS4_ILi0EEEEEEiNS4_ILi1024EEEEEEEEDaRKT_RKT0_ENKUlRKT_RKT0_E_clIS2_iEEDaSI_SL_)
        /*6200*/ 	.word	0x00000000


	//----- nvinfo : EIATTR_FRAME_SIZE
	.align		4
.L_4192:
        /*6204*/ 	.byte	0x04, 0x11
        /*6206*/ 	.short	(.L_4194 - .L_4193)
	.align		4
.L_4193:
        /*6208*/ 	.word	index@($_ZN7cutlass13device_kernelIN5flash19enable_sm80_to_sm89INS1_16FlashAttnBwdSm80INS1_25CollectiveMainloopBwdSm80ILi2ELi2EN4cute5tupleIJNS5_1CILi128EEES8_NS7_ILi64EEEEEENS_10bfloat16_tEfNS_4arch4Sm80ELb1ELb0ELb1ELb0ELb0ELb0ELb0ELb0ELi2ELi4ELi4ELi4ELb0EEENS1_24CollectiveEpilogueBwdGQAISA_fSD_Li256ELb0ELb0EEENS1_25SingleTileBwdLPTSchedulerILb0ELi128ELb0EEEEEEEEEvNT_6ParamsE$_ZZN4cute5sliceINS_5tupleIJNS_10UnderscoreES2_S2_iEEENS1_IJNS1_IJNS_1CILi1EEENS4_ILi0EEEEEElS6_lEEEEEDaRKT_RKT0_ENKUlRKT_RKT0_E_clIS2_lEEDaSH_SK_)
        /*620c*/ 	.word	0x00000000


	//----- nvinfo : EIATTR_FRAME_SIZE
	.align		4
.L_4194:
        /*6210*/ 	.byte	0x04, 0x11
        /*6212*/ 	.short	(.L_4196 - .L_4195)
	.align		4
.L_4195:
        /*6214*/ 	.word	index@($_ZN7cutlass13device_kernelIN5flash19enable_sm80_to_sm89INS1_16FlashAttnBwdSm80INS1_25CollectiveMainloopBwdSm80ILi2ELi2EN4cute5tupleIJNS5_1CILi128EEES8_NS7_ILi64EEEEEENS_10bfloat16_tEfNS_4arch4Sm80ELb1ELb0ELb1ELb0ELb0ELb0ELb0ELb0ELi2ELi4ELi4ELi4ELb0EEENS1_24CollectiveEpilogueBwdGQAISA_fSD_Li256ELb0ELb0EEENS1_25SingleTileBwdLPTSchedulerILb0ELi128ELb0EEEEEEEEEvNT_6ParamsE$_ZZN4cute5sliceINS_5tupleIJNS_10UnderscoreES2_S2_iEEENS1_IJNS1_IJNS_1CILi1EEENS4_ILi0EEEEEEiNS4_ILi1024EEENS4_ILi8192EEEEEEEEDaRKT_RKT0_ENKUlRKT_RKT0_E_clIS2_iEEDaSJ_SM_)
        /*6218*/ 	.word	0x00000000


	//----- nvinfo : EIATTR_FRAME_SIZE
	.align		4
.L_4196:
        /*621c*/ 	.byte	0x04, 0x11
        /*621e*/ 	.short	(.L_4198 - .L_4197)
	.align		4
.L_4197:
        /*6220*/ 	.word	index@($_ZN7cutlass13device_kernelIN5flash19enable_sm80_to_sm89INS1_16FlashAttnBwdSm80INS1_25CollectiveMainloopBwdSm80ILi2ELi2EN4cute5tupleIJNS5_1CILi128EEES8_NS7_ILi64EEEEEENS_10bfloat16_tEfNS_4arch4Sm80ELb1ELb0ELb1ELb0ELb0ELb0ELb0ELb0ELi2ELi4ELi4ELi4ELb0EEENS1_24CollectiveEpilogueBwdGQAISA_fSD_Li256ELb0ELb0EEENS1_25SingleTileBwdLPTSchedulerILb0ELi128ELb0EEEEEEEEEvNT_6ParamsE$_ZZN4cute5sliceINS_5tupleIJNS_10UnderscoreES2_S2_iEEENS1_IJNS1_IJNS_1CILi1EEENS4_ILi0EEEEEENS4_ILi4096EEENS1_IJiiEEENS1_IJS6_NS4_ILi8192EEEEEEEEEEEDaRKT_RKT0_ENKUlRKT_RKT0_E_clIS2_S9_EEDaSL_SO_)
        /*6224*/ 	.word	0x00000000


	//----- nvinfo : EIATTR_FRAME_SIZE
	.align		4
.L_4198:
        /*6228*/ 	.byte	0x04, 0x11
        /*622a*/ 	.short	(.L_4200 - .L_4199)
	.align		4
.L_4199:
        /*622c*/ 	.word	index@($_ZN7cutlass13device_kernelIN5flash19enable_sm80_to_sm89INS1_16FlashAttnBwdSm80INS1_25CollectiveMainloopBwdSm80ILi2ELi2EN4cute5tupleIJNS5_1CILi128EEES8_NS7_ILi64EEEEEENS_10bfloat16_tEfNS_4arch4Sm80ELb1ELb0ELb1ELb0ELb0ELb0ELb0ELb0ELi2ELi4ELi4ELi4ELb0EEENS1_24CollectiveEpilogueBwdGQAISA_fSD_Li256ELb0ELb0EEENS1_25SingleTileBwdLPTSchedulerILb0ELi128ELb0EEEEEEEEEvNT_6ParamsE$_ZZN4cute5sliceINS_5tupleIJNS_10UnderscoreES2_NS_1CILi0EEEEEENS1_IJNS1_IJNS3_ILi1EEES4_EEEiNS3_ILi1024EEEEEEEEDaRKT_RKT0_ENKUlRKT_RKT0_E_clIS2_iEEDaSI_SL_)
        /*6230*/ 	.word	0x00000000


	//----- nvinfo : EIATTR_FRAME_SIZE
	.align		4
.L_4200:
        /*6234*/ 	.byte	0x04, 0x11
        /*6236*/ 	.short	(.L_4202 - .L_4201)
	.align		4
.L_4201:
        /*6238*/ 	.word	index@($_ZN7cutlass13device_kernelIN5flash19enable_sm80_to_sm89INS1_16FlashAttnBwdSm80INS1_25CollectiveMainloopBwdSm80ILi2ELi2EN4cute5tupleIJNS5_1CILi128EEES8_NS7_ILi64EEEEEENS_10bfloat16_tEfNS_4arch4Sm80ELb1ELb0ELb1ELb0ELb0ELb0ELb0ELb0ELi2ELi4ELi4ELi4ELb0EEENS1_24CollectiveEpilogueBwdGQAISA_fSD_Li256ELb0ELb0EEENS1_25SingleTileBwdLPTSchedulerILb0ELi128ELb0EEEEEEEEEvNT_6ParamsE$_ZZN4cute5sliceINS_5tupleIJNS1_IJNS_10UnderscoreENS_1CILi0EEEEEENS1_IJS4_S2_EEEEEENS1_IJNS1_IJNS1_IJNS3_ILi1EEES4_EEES4_EEENS1_IJNS1_IJS4_S4_EEEiEEEEEEEEDaRKT_RKT0_ENKUlRKT_RKT0_E_clIS6_SC_EEDaSM_SP_)
        /*623c*/ 	.word	0x00000000


	//----- nvinfo : EIATTR_FRAME_SIZE
	.align		4
.L_4202:
        /*6240*/ 	.byte	0x04, 0x11
        /*6242*/ 	.short	(.L_4204 - .L_4203)
	.align		4
.L_4203:
        /*6244*/ 	.word	index@($_ZN7cutlass13device_kernelIN5flash19enable_sm80_to_sm89INS1_16FlashAttnBwdSm80INS1_25CollectiveMainloopBwdSm80ILi2ELi2EN4cute5tupleIJNS5_1CILi128EEES8_NS7_ILi64EEEEEENS_10bfloat16_tEfNS_4arch4Sm80ELb1ELb0ELb1ELb0ELb0ELb0ELb0ELb0ELi2ELi4ELi4ELi4ELb0EEENS1_24CollectiveEpilogueBwdGQAISA_fSD_Li256ELb0ELb0EEENS1_25SingleTileBwdLPTSchedulerILb0ELi128ELb0EEEEEEEEEvNT_6ParamsE$_ZZN4cute4takeILi1ELi3ENS_5tupleIJNS1_IJiNS_1CILi512EEEEEENS1_IJiiEEENS2_ILi1024EEEEEEEEDaRKT1_ENKUlDpRKT_E_clIJS5_S6_EEEDaSE_)
        /*6248*/ 	.word	0x00000000


	//----- nvinfo : EIATTR_FRAME_SIZE
	.align		4
.L_4204:
        /*624c*/ 	.byte	0x04, 0x11
        /*624e*/ 	.short	(.L_4206 - .L_4205)
	.align		4
.L_4205:
        /*6250*/ 	.word	index@($_ZN7cutlass13device_kernelIN5flash19enable_sm80_to_sm89INS1_16FlashAttnBwdSm80INS1_25CollectiveMainloopBwdSm80ILi2ELi2EN4cute5tupleIJNS5_1CILi128EEES8_NS7_ILi64EEEEEENS_10bfloat16_tEfNS_4arch4Sm80ELb1ELb0ELb1ELb0ELb0ELb0ELb0ELb0ELi2ELi4ELi4ELi4ELb0EEENS1_24CollectiveEpilogueBwdGQAISA_fSD_Li256ELb0ELb0EEENS1_25SingleTileBwdLPTSchedulerILb0ELi128ELb0EEEEEEEEEvNT_6ParamsE$_ZZN4cute4takeILi1ELi3ENS_5tupleIJNS1_IJNS_1CILi1EEEiEEENS2_ILi1024EEENS1_IJiiEEEEEEEEDaRKT1_ENKUlDpRKT_E_clIJS5_S6_EEEDaSE_)
        /*6254*/ 	.word	0x00000000


	//----- nvinfo : EIATTR_FRAME_SIZE
	.align		4
.L_4206:
        /*6258*/ 	.byte	0x04, 0x11
        /*625a*/ 	.short	(.L_4208 - .L_4207)
	.align		4
.L_4207:
        /*625c*/ 	.word	index@($_ZN7cutlass13device_kernelIN5flash19enable_sm80_to_sm89INS1_16FlashAttnBwdSm80INS1_25CollectiveMainloopBwdSm80ILi2ELi2EN4cute5tupleIJNS5_1CILi128EEES8_NS7_ILi64EEEEEENS_10bfloat16_tEfNS_4arch4Sm80ELb1ELb0ELb1ELb0ELb0ELb0ELb0ELb0ELi2ELi4ELi4ELi4ELb0EEENS1_24CollectiveEpilogueBwdGQAISA_fSD_Li256ELb0ELb0EEENS1_25SingleTileBwdLPTSchedulerILb0ELi128ELb0EEEEEEEEEvNT_6ParamsE$_ZZN4cute4takeILi1ELi3ENS_5tupleIJNS1_IJNS_1CILi1EEENS2_ILi512EEEiEEENS2_ILi4096EEENS1_IJiiEEEEEEEEDaRKT1_ENKUlDpRKT_E_clIJS6_S7_EEEDaSF_)
        /*6260*/ 	.word	0x00000000


	//----- nvinfo : EIATTR_FRAME_SIZE
	.align		4
.L_4208:
        /*6264*/ 	.byte	0x04, 0x11
        /*6266*/ 	.short	(.L_4210 - .L_4209)
	.align		4
.L_4209:
        /*6268*/ 	.word	index@($_ZN7cutlass13device_kernelIN5flash19enable_sm80_to_sm89INS1_16FlashAttnBwdSm80INS1_25CollectiveMainloopBwdSm80ILi2ELi2EN4cute5tupleIJNS5_1CILi128EEES8_NS7_ILi64EEEEEENS_10bfloat16_tEfNS_4arch4Sm80ELb1ELb0ELb1ELb0ELb0ELb0ELb0ELb0ELi2ELi4ELi4ELi4ELb0EEENS1_24CollectiveEpilogueBwdGQAISA_fSD_Li256ELb0ELb0EEENS1_25SingleTileBwdLPTSchedulerILb0ELi128ELb0EEEEEEEEEvNT_6ParamsE$_ZZN4cute4takeILi1ELi3ENS_5tupleIJNS1_IJNS_1CILi1EEENS2_ILi512EEEiEEENS2_ILi4096EEENS1_IJNS1_IJiiEEENS2_ILi8192EEEEEEEEEEEDaRKT1_ENKUlDpRKT_E_clIJS6_S9_EEEDaSH_)
        /*626c*/ 	.word	0x00000000


	//----- nvinfo : EIATTR_FRAME_SIZE
	.align		4
.L_4210:
        /*6270*/ 	.byte	0x04, 0x11
        /*6272*/ 	.short	(.L_4212 - .L_4211)
	.align		4
.L_4211:
        /*6274*/ 	.word	index@($_ZN7cutlass13device_kernelIN5flash19enable_sm80_to_sm89INS1_16FlashAttnBwdSm80INS1_25CollectiveMainloopBwdSm80ILi2ELi2EN4cute5tupleIJNS5_1CILi128EEES8_NS7_ILi64EEEEEENS_10bfloat16_tEfNS_4arch4Sm80ELb1ELb0ELb1ELb0ELb0ELb0ELb0ELb0ELi2ELi4ELi4ELi4ELb0EEENS1_24CollectiveEpilogueBwdGQAISA_fSD_Li256ELb0ELb0EEENS1_25SingleTileBwdLPTSchedulerILb0ELi128ELb0EEEEEEEEEvNT_6ParamsE$_ZZN4cute4takeILi1ELi2ENS_5tupleIJNS1_IJNS_1CILi1EEENS2_ILi0EEEEEEiEEEEEDaRKT1_ENKUlDpRKT_E_clIJiEEEDaSD_)
        /*6278*/ 	.word	0x00000000


	//----- nvinfo : EIATTR_FRAME_SIZE
	.align		4
.L_4212:
        /*627c*/ 	.byte	0x04, 0x11
        /*627e*/ 	.short	(.L_4214 - .L_4213)
	.align		4
.L_4213:
        /*6280*/ 	.word	index@($_ZN7cutlass13device_kernelIN5flash19enable_sm80_to_sm89INS1_16FlashAttnBwdSm80INS1_25CollectiveMainloopBwdSm80ILi2ELi2EN4cute5tupleIJNS5_1CILi128EEES8_NS7_ILi64EEEEEENS_10bfloat16_tEfNS_4arch4Sm80ELb1ELb0ELb1ELb0ELb0ELb0ELb0ELb0ELi2ELi4ELi4ELi4ELb0EEENS1_24CollectiveEpilogueBwdGQAISA_fSD_Li256ELb0ELb0EEENS1_25SingleTileBwdLPTSchedulerILb0ELi128ELb0EEEEEEEEEvNT_6ParamsE$_ZZN4cute4diceINS_5tupleIJNS1_IJiNS1_IJiNS_1CILi0EEEEEEEEENS1_IJNS_10UnderscoreENS1_IJS6_S6_EEEEEEEEES9_EEDaRKT_RKT0_ENKUlRKT_RKT0_E_clIS5_S5_EEDaSI_SL_)
        /*6284*/ 	.word	0x00000000


	//----- nvinfo : EIATTR_FRAME_SIZE
	.align		4
.L_4214:
        /*6288*/ 	.byte	0x04, 0x11
        /*628a*/ 	.short	(.L_4216 - .L_4215)
	.align		4
.L_4215:
        /*628c*/ 	.word	index@($_ZN7cutlass13device_kernelIN5flash19enable_sm80_to_sm89INS1_16FlashAttnBwdSm80INS1_25CollectiveMainloopBwdSm80ILi2ELi2EN4cute5tupleIJNS5_1CILi128EEES8_NS7_ILi64EEEEEENS_10bfloat16_tEfNS_4arch4Sm80ELb1ELb0ELb1ELb0ELb0ELb0ELb0ELb0ELi2ELi4ELi4ELi4ELb0EEENS1_24CollectiveEpilogueBwdGQAISA_fSD_Li256ELb0ELb0EEENS1_25SingleTileBwdLPTSchedulerILb0ELi128ELb0EEEEEEEEEvNT_6ParamsE$_ZZN4cute19as_arithmetic_tupleINS_15ArithmeticTupleIJiiEEEEEDaRKT_ENKUlRKT_E_clIiEEDaS8_)
        /*6290*/ 	.word	0x00000000


	//----- nvinfo : EIATTR_FRAME_SIZE
	.align		4
.L_4216:
        /*6294*/ 	.byte	0x04, 0x11
        /*6296*/ 	.short	(.L_4218 - .L_4217)
	.align		4
.L_4217:
        /*6298*/ 	.word	index@($_ZN7cutlass13device_kernelIN5flash19enable_sm80_to_sm89INS1_16FlashAttnBwdSm80INS1_25CollectiveMainloopBwdSm80ILi2ELi2EN4cute5tupleIJNS5_1CILi128EEES8_NS7_ILi64EEEEEENS_10bfloat16_tEfNS_4arch4Sm80ELb1ELb0ELb1ELb0ELb0ELb0ELb0ELb0ELi2ELi4ELi4ELi4ELb0EEENS1_24CollectiveEpilogueBwdGQAISA_fSD_Li256ELb0ELb0EEENS1_25SingleTileBwdLPTSchedulerILb0ELi128ELb0EEEEEEEEEvNT_6ParamsE$_ZZN4cute19as_arithmetic_tupleINS_15ArithmeticTupleIJiiEEEEEDaRKT_ENKUlDpRKT_E_clIJiiEEEDaS9_)
        /*629c*/ 	.word	0x00000000


	//----- nvinfo : EIATTR_FRAME_SIZE
	.align		4
.L_4218:
        /*62a0*/ 	.byte	0x04, 0x11
        /*62a2*/ 	.short	(.L_4220 - .L_4219)
	.align		4
.L_4219:
        /*62a4*/ 	.word	index@($_ZN7cutlass13device_kernelIN5flash19enable_sm80_to_sm89INS1_16FlashAttnBwdSm80INS1_25CollectiveMainloopBwdSm80ILi2ELi2EN4cute5tupleIJNS5_1CILi128EEES8_NS7_ILi64EEEEEENS_10bfloat16_tEfNS_4arch4Sm80ELb1ELb0ELb1ELb0ELb0ELb0ELb0ELb0ELi2ELi4ELi4ELi4ELb0EEENS1_24CollectiveEpilogueBwdGQAISA_fSD_Li256ELb0ELb0EEENS1_25SingleTileBwdLPTSchedulerILb0ELi128ELb0EEEEEEEEEvNT_6ParamsE$_ZZN4cute16flatten_to_tupleINS_5tupleIJNS_1CILi4096EEENS1_IJiiEEEEEEEEDaRKT_ENKUlRKT_E_clIS4_EEDaSB_)
        /*62a8*/ 	.word	0x00000000


	//----- nvinfo : EIATTR_FRAME_SIZE
	.align		4
.L_4220:
        /*62ac*/ 	.byte	0x04, 0x11
        /*62ae*/ 	.short	(.L_4222 - .L_4221)
	.align		4
.L_4221:
        /*62b0*/ 	.word	index@($_ZN7cutlass13device_kernelIN5flash19enable_sm80_to_sm89INS1_16FlashAttnBwdSm80INS1_25CollectiveMainloopBwdSm80ILi2ELi2EN4cute5tupleIJNS5_1CILi128EEES8_NS7_ILi64EEEEEENS_10bfloat16_tEfNS_4arch4Sm80ELb1ELb0ELb1ELb0ELb0ELb0ELb0ELb0ELi2ELi4ELi4ELi4ELb0EEENS1_24CollectiveEpilogueBwdGQAISA_fSD_Li256ELb0ELb0EEENS1_25SingleTileBwdLPTSchedulerILb0ELi128ELb0EEEEEEEEEvNT_6ParamsE$_ZZN4cute16flatten_to_tupleINS_5tupleIJNS_1CILi4096EEENS1_IJNS1_IJiiEEENS2_ILi8192EEEEEEEEEEEDaRKT_ENKUlRKT_E_clIS6_EEDaSD_)
        /*62b4*/ 	.word	0x00000000


	//----- nvinfo : EIATTR_FRAME_SIZE
	.align		4
.L_4222:
        /*62b8*/ 	.byte	0x04, 0x11
        /*62ba*/ 	.short	(.L_4224 - .L_4223)
	.align		4
.L_4223:
        /*62bc*/ 	.word	index@($_ZN7cutlass13device_kernelIN5flash19enable_sm80_to_sm89INS1_16FlashAttnBwdSm80INS1_25CollectiveMainloopBwdSm80ILi2ELi2EN4cute5tupleIJNS5_1CILi128EEES8_NS7_ILi64EEEEEENS_10bfloat16_tEfNS_4arch4Sm80ELb1ELb0ELb1ELb0ELb0ELb0ELb0ELb0ELi2ELi4ELi4ELi4ELb0EEENS1_24CollectiveEpilogueBwdGQAISA_fSD_Li256ELb0ELb0EEENS1_25SingleTileBwdLPTSchedulerILb0ELi128ELb0EEEEEEEEEvNT_6ParamsE$_ZZN4cute16flatten_to_tupleINS_5tupleIJNS_1CILi1024EEENS1_IJiiEEEEEEEEDaRKT_ENKUlRKT_E_clIS4_EEDaSB_)
        /*62c0*/ 	.word	0x00000000


	//----- nvinfo : EIATTR_FRAME_SIZE
	.align		4
.L_4224:
        /*62c4*/ 	.byte	0x04, 0x11
        /*62c6*/ 	.short	(.L_4226 - .L_4225)
	.align		4
.L_4225:
        /*62c8*/ 	.word	index@($_ZN7cutlass13device_kernelIN5flash19enable_sm80_to_sm89INS1_16FlashAttnBwdSm80INS1_25CollectiveMainloopBwdSm80ILi2ELi2EN4cute5tupleIJNS5_1CILi128EEES8_NS7_ILi64EEEEEENS_10bfloat16_tEfNS_4arch4Sm80ELb1ELb0ELb1ELb0ELb0ELb0ELb0ELb0ELi2ELi4ELi4ELi4ELb0EEENS1_24CollectiveEpilogueBwdGQAISA_fSD_Li256ELb0ELb0EEENS1_25SingleTileBwdLPTSchedulerILb0ELi128ELb0EEEEEEEEEvNT_6ParamsE$_ZZN4cute16flatten_to_tupleINS_5tupleIJNS_1CILi0EEENS1_IJNS2_ILi1EEENS2_ILi512EEEiEEEEEEEEDaRKT_ENKUlRKT_E_clIS6_EEDaSD_)
        /*62cc*/ 	.word	0x00000000


	//----- nvinfo : EIATTR_FRAME_SIZE
	.align		4
.L_4226:
        /*62d0*/ 	.byte	0x04, 0x11
        /*62d2*/ 	.short	(.L_4228 - .L_4227)
	.align		4
.L_4227:
        /*62d4*/ 	.word	index@($_ZN7cutlass13device_kernelIN5flash19enable_sm80_to_sm89INS1_16FlashAttnBwdSm80INS1_25CollectiveMainloopBwdSm80ILi2ELi2EN4cute5tupleIJNS5_1CILi128EEES8_NS7_ILi64EEEEEENS_10bfloat16_tEfNS_4arch4Sm80ELb1ELb0ELb1ELb0ELb0ELb0ELb0ELb0ELi2ELi4ELi4ELi4ELb0EEENS1_24CollectiveEpilogueBwdGQAISA_fSD_Li256ELb0ELb0EEENS1_25SingleTileBwdLPTSchedulerILb0ELi128ELb0EEEEEEEEEvNT_6ParamsE$_ZZN4cute16flatten_to_tupleINS_5tupleIJNS1_IJiiEEENS_1CILi8192EEEEEEEEDaRKT_ENKUlRKT_E_clIS2_EEDaSB_)
        /*62d8*/ 	.word	0x00000000


	//----- nvinfo : EIATTR_FRAME_SIZE
	.align		4
.L_4228:
        /*62dc*/ 	.byte	0x04, 0x11
        /*62de*/ 	.short	(.L_4230 - .L_4229)
	.align		4
.L_4229:
        /*62e0*/ 	.word	index@($_ZN7cutlass13device_kernelIN5flash19enable_sm80_to_sm89INS1_16FlashAttnBwdSm80INS1_25CollectiveMainloopBwdSm80ILi2ELi2EN4cute5tupleIJNS5_1CILi128EEES8_NS7_ILi64EEEEEENS_10bfloat16_tEfNS_4arch4Sm80ELb1ELb0ELb1ELb0ELb0ELb0ELb0ELb0ELi2ELi4ELi4ELi4ELb0EEENS1_24CollectiveEpilogueBwdGQAISA_fSD_Li256ELb0ELb0EEENS1_25SingleTileBwdLPTSchedulerILb0ELi128ELb0EEEEEEEEEvNT_6ParamsE$_ZZN4cute16flatten_to_tupleINS_5tupleIJNS1_IJiiEEENS_1CILi1024EEEEEEEEDaRKT_ENKUlRKT_E_clIS2_EEDaSB_)
        /*62e4*/ 	.word	0x00000000


	//----- nvinfo : EIATTR_FRAME_SIZE
	.align		4
.L_4230:
        /*62e8*/ 	.byte	0x04, 0x11
        /*62ea*/ 	.short	(.L_4232 - .L_4231)
	.align		4
.L_4231:
        /*62ec*/ 	.word	index@($_ZN7cutlass13device_kernelIN5flash19enable_sm80_to_sm89INS1_16FlashAttnBwdSm80INS1_25CollectiveMainloopBwdSm80ILi2ELi2EN4cute5tupleIJNS5_1CILi128EEES8_NS7_ILi64EEEEEENS_10bfloat16_tEfNS_4arch4Sm80ELb1ELb0ELb1ELb0ELb0ELb0ELb0ELb0ELi2ELi4ELi4ELi4ELb0EEENS1_24CollectiveEpilogueBwdGQAISA_fSD_Li256ELb0ELb0EEENS1_25SingleTileBwdLPTSchedulerILb0ELi128ELb0EEEEEEEEEvNT_6ParamsE$_ZZN4cute14transform_leafINS_15ArithmeticTupleIJiiEEENS_8identityEEEDaRKT_OT0_ENKUlRKT_E_clIiEEDaSB_)
        /*62f0*/ 	.word	0x00000000


	//----- nvinfo : EIATTR_FRAME_SIZE
	.align		4
.L_4232:
        /*62f4*/ 	.byte	0x04, 0x11
        /*62f6*/ 	.short	(.L_4234 - .L_4233)
	.align		4
.L_4233:
        /*62f8*/ 	.word	index@($_ZN7cutlass13device_kernelIN5flash19enable_sm80_to_sm89INS1_16FlashAttnBwdSm80INS1_25CollectiveMainloopBwdSm80ILi2ELi2EN4cute5tupleIJNS5_1CILi128EEES8_NS7_ILi64EEEEEENS_10bfloat16_tEfNS_4arch4Sm80ELb1ELb0ELb1ELb0ELb0ELb0ELb0ELb0ELi2ELi4ELi4ELi4ELb0EEENS1_24CollectiveEpilogueBwdGQAISA_fSD_Li256ELb0ELb0EEENS1_25SingleTileBwdLPTSchedulerILb0ELi128ELb0EEEEEEEEEvNT_6ParamsE$_ZZN4cute14logical_divideINS_5tupleIJNS1_IJNS_1CILi8EEENS2_ILi1EEEEEENS1_IJNS2_ILi2EEEEEEEEENS1_IJNS1_IJS4_NS2_ILi0EEEEEENS1_IJiEEEEEENS1_IJS5_NS_6LayoutIS4_S9_EEEEEEEDaRKNSD_IT_T0_EERKT1_ENKUlRKT_RKT0_E_clINSD_IS7_SB_EESE_EEDaSQ_ST_)
        /*62fc*/ 	.word	0x00000000


	//----- nvinfo : EIATTR_FRAME_SIZE
	.align		4
.L_4234:
        /*6300*/ 	.byte	0x04, 0x11
        /*6302*/ 	.short	(.L_4236 - .L_4235)
	.align		4
.L_4235:
        /*6304*/ 	.word	index@($_ZN7cutlass13device_kernelIN5flash19enable_sm80_to_sm89INS1_16FlashAttnBwdSm80INS1_25CollectiveMainloopBwdSm80ILi2ELi2EN4cute5tupleIJNS5_1CILi128EEES8_NS7_ILi64EEEEEENS_10bfloat16_tEfNS_4arch4Sm80ELb1ELb0ELb1ELb0ELb0ELb0ELb0ELb0ELi2ELi4ELi4ELi4ELb0EEENS1_24CollectiveEpilogueBwdGQAISA_fSD_Li256ELb0ELb0EEENS1_25SingleTileBwdLPTSchedulerILb0ELi128ELb0EEEEEEEEEvNT_6ParamsE$_ZZN4cute13to_mixed_bitsINS_5tupleIJNS_1CILi4EEENS2_ILi8EEEEEENS1_IJNS2_ILi128EEENS2_ILi0EEEEEENS1_IJiiEEEEEDaRKT_RKT0_RKT1_ENKUlRKT_RKT0_RKT1_E_clIS3_S6_iEEDaSL_SO_SR_)
        /*6308*/ 	.word	0x00000000


	//----- nvinfo : EIATTR_FRAME_SIZE
	.align		4
.L_4236:
        /*630c*/ 	.byte	0x04, 0x11
        /*630e*/ 	.short	(.L_4238 - .L_4237)
	.align		4
.L_4237:
        /*6310*/ 	.word	index@($_ZN7cutlass13device_kernelIN5flash19enable_sm80_to_sm89INS1_16FlashAttnBwdSm80INS1_25CollectiveMainloopBwdSm80ILi2ELi2EN4cute5tupleIJNS5_1CILi128EEES8_NS7_ILi64EEEEEENS_10bfloat16_tEfNS_4arch4Sm80ELb1ELb0ELb1ELb0ELb0ELb0ELb0ELb0ELi2ELi4ELi4ELi4ELb0EEENS1_24CollectiveEpilogueBwdGQAISA_fSD_Li256ELb0ELb0EEENS1_25SingleTileBwdLPTSchedulerILb0ELi128ELb0EEEEEEEEEvNT_6ParamsE$_ZZN4cute13to_mixed_bitsINS_5tupleIJNS_1CILi4EEENS2_ILi8EEEEEENS1_IJNS2_ILi128EEENS2_ILi0EEEEEENS1_IJiiEEEEEDaRKT_RKT0_RKT1_ENKUlDpRKT_E_clIJNS_9MixedBitsILj0ELj384EEENS2_ILj0EEEEEEDaSM_)
        /*6314*/ 	.word	0x00000000


	//----- nvinfo : EIATTR_FRAME_SIZE
	.align		4
.L_4238:
        /*6318*/ 	.byte	0x04, 0x11
        /*631a*/ 	.short	(.L_4240 - .L_4239)
	.align		4
.L_4239:
        /*631c*/ 	.word	index@($_ZN7cutlass13device_kernelIN5flash19enable_sm80_to_sm89INS1_16FlashAttnBwdSm80INS1_25CollectiveMainloopBwdSm80ILi2ELi2EN4cute5tupleIJNS5_1CILi128EEES8_NS7_ILi64EEEEEENS_10bfloat16_tEfNS_4arch4Sm80ELb1ELb0ELb1ELb0ELb0ELb0ELb0ELb0ELi2ELi4ELi4ELi4ELb0EEENS1_24CollectiveEpilogueBwdGQAISA_fSD_Li256ELb0ELb0EEENS1_25SingleTileBwdLPTSchedulerILb0ELi128ELb0EEEEEEEEEvNT_6ParamsE$_ZZN4cute13to_mixed_bitsINS_5tupleIJNS_1CILi4EEENS2_ILi8EEEEEENS1_IJNS2_ILi0EEENS2_ILi64EEEEEENS1_IJiiEEEEEDaRKT_RKT0_RKT1_ENKUlRKT_RKT0_RKT1_E_clIS4_S7_iEEDaSL_SO_SR_)
        /*6320*/ 	.word	0x00000000


	//----- nvinfo : EIATTR_FRAME_SIZE
	.align		4
.L_4240:
        /*6324*/ 	.byte	0x04, 0x11
        /*6326*/ 	.short	(.L_4242 - .L_4241)
	.align		4
.L_4241:
        /*6328*/ 	.word	index@($_ZN7cutlass13device_kernelIN5flash19enable_sm80_to_sm89INS1_16FlashAttnBwdSm80INS1_25CollectiveMainloopBwdSm80ILi2ELi2EN4cute5tupleIJNS5_1CILi128EEES8_NS7_ILi64EEEEEENS_10bfloat16_tEfNS_4arch4Sm80ELb1ELb0ELb1ELb0ELb0ELb0ELb0ELb0ELi2ELi4ELi4ELi4ELb0EEENS1_24CollectiveEpilogueBwdGQAISA_fSD_Li256ELb0ELb0EEENS1_25SingleTileBwdLPTSchedulerILb0ELi128ELb0EEEEEEEEEvNT_6ParamsE$_ZZN4cute13to_mixed_bitsINS_5tupleIJNS_1CILi4EEENS2_ILi8EEEEEENS1_IJNS2_ILi0EEENS2_ILi64EEEEEENS1_IJiiEEEEEDaRKT_RKT0_RKT1_ENKUlDpRKT_E_clIJNS2_ILj0EEENS_9MixedBitsILj0ELj448EEEEEEDaSM_)
        /*632c*/ 	.word	0x00000000


	//----- nvinfo : EIATTR_FRAME_SIZE
	.align		4
.L_4242:
        /*6330*/ 	.byte	0x04, 0x11
        /*6332*/ 	.short	(.L_4244 - .L_4243)
	.align		4
.L_4243:
        /*6334*/ 	.word	index@($_ZN7cutlass13device_kernelIN5flash19enable_sm80_to_sm89INS1_16FlashAttnBwdSm80INS1_25CollectiveMainloopBwdSm80ILi2ELi2EN4cute5tupleIJNS5_1CILi128EEES8_NS7_ILi64EEEEEENS_10bfloat16_tEfNS_4arch4Sm80ELb1ELb0ELb1ELb0ELb0ELb0ELb0ELb0ELi2ELi4ELi4ELi4ELb0EEENS1_24CollectiveEpilogueBwdGQAISA_fSD_Li256ELb0ELb0EEENS1_25SingleTileBwdLPTSchedulerILb0ELi128ELb0EEEEEEEEEvNT_6ParamsE$_ZZN4cute13to_mixed_bitsINS_5tupleIJNS1_IJNS_1CILi4EEENS2_ILi8EEEEEES3_NS2_ILi1EEEEEENS1_IJNS1_IJNS2_ILi128EEENS2_ILi0EEEEEENS2_ILi16EEES9_EEENS1_IJNS1_IJiiEEEiS9_EEEEEDaRKT_RKT0_RKT1_ENKUlRKT_RKT0_RKT1_E_clIS5_SA_SD_EEDaSQ_ST_SW_)
        /*6338*/ 	.word	0x00000000


	//----- nvinfo : EIATTR_FRAME_SIZE
	.align		4
.L_4244:
        /*633c*/ 	.byte	0x04, 0x11
        /*633e*/ 	.short	(.L_4246 - .L_4245)
	.align		4
.L_4245:
        /*6340*/ 	.word	index@($_ZN7cutlass13device_kernelIN5flash19enable_sm80_to_sm89INS1_16FlashAttnBwdSm80INS1_25CollectiveMainloopBwdSm80ILi2ELi2EN4cute5tupleIJNS5_1CILi128EEES8_NS7_ILi64EEEEEENS_10bfloat16_tEfNS_4arch4Sm80ELb1ELb0ELb1ELb0ELb0ELb0ELb0ELb0ELi2ELi4ELi4ELi4ELb0EEENS1_24CollectiveEpilogueBwdGQAISA_fSD_Li256ELb0ELb0EEENS1_25SingleTileBwdLPTSchedulerILb0ELi128ELb0EEEEEEEEEvNT_6ParamsE$_ZZN4cute13to_mixed_bitsINS_5tupleIJNS1_IJNS_1CILi4EEENS2_ILi8EEEEEES3_NS2_ILi1EEEEEENS1_IJNS1_IJNS2_ILi128EEENS2_ILi0EEEEEENS2_ILi16EEES9_EEENS1_IJNS1_IJiiEEEiS9_EEEEEDaRKT_RKT0_RKT1_ENKUlRKT_RKT0_RKT1_E_clIS3_SB_iEEDaSQ_ST_SW_)
        /*6344*/ 	.word	0x00000000


	//----- nvinfo : EIATTR_FRAME_SIZE
	.align		4
.L_4246:
        /*6348*/ 	.byte	0x04, 0x11
        /*634a*/ 	.short	(.L_4248 - .L_4247)
	.align		4
.L_4247:
        /*634c*/ 	.word	index@($_ZN7cutlass13device_kernelIN5flash19enable_sm80_to_sm89INS1_16FlashAttnBwdSm80INS1_25CollectiveMainloopBwdSm80ILi2ELi2EN4cute5tupleIJNS5_1CILi128EEES8_NS7_ILi64EEEEEENS_10bfloat16_tEfNS_4arch4Sm80ELb1ELb0ELb1ELb0ELb0ELb0ELb0ELb0ELi2ELi4ELi4ELi4ELb0EEENS1_24CollectiveEpilogueBwdGQAISA_fSD_Li256ELb0ELb0EEENS1_25SingleTileBwdLPTSchedulerILb0ELi128ELb0EEEEEEEEEvNT_6ParamsE$_ZZN4cute13to_mixed_bitsINS_5tupleIJNS1_IJNS_1CILi4EEENS2_ILi8EEEEEES3_NS2_ILi1EEEEEENS1_IJNS1_IJNS2_ILi128EEENS2_ILi0EEEEEENS2_ILi16EEES9_EEENS1_IJNS1_IJiiEEEiS9_EEEEEDaRKT_RKT0_RKT1_ENKUlDpRKT_E_clIJNS_9MixedBitsILj0ELj384EEENSU_ILj0ELj48EEENS2_ILj0EEEEEEDaSR_)
        /*6350*/ 	.word	0x00000000


	//----- nvinfo : EIATTR_FRAME_SIZE
	.align		4
.L_4248:
        /*6354*/ 	.byte	0x04, 0x11
        /*6356*/ 	.short	(.L_4250 - .L_4249)
	.align		4
.L_4249:
        /*6358*/ 	.word	index@($_ZN7cutlass13device_kernelIN5flash19enable_sm80_to_sm89INS1_16FlashAttnBwdSm80INS1_25CollectiveMainloopBwdSm80ILi2ELi2EN4cute5tupleIJNS5_1CILi128EEES8_NS7_ILi64EEEEEENS_10bfloat16_tEfNS_4arch4Sm80ELb1ELb0ELb1ELb0ELb0ELb0ELb0ELb0ELi2ELi4ELi4ELi4ELb0EEENS1_24CollectiveEpilogueBwdGQAISA_fSD_Li256ELb0ELb0EEENS1_25SingleTileBwdLPTSchedulerILb0ELi128ELb0EEEEEEEEEvNT_6ParamsE$_ZZN4cute13to_mixed_bitsINS_5tupleIJNS1_IJNS_1CILi4EEENS2_ILi8EEEEEES3_NS2_ILi1EEEEEENS1_IJNS1_IJNS2_ILi0EEENS2_ILi64EEEEEES8_S8_EEENS1_IJNS1_IJiiEEEiS8_EEEEEDaRKT_RKT0_RKT1_ENKUlRKT_RKT0_RKT1_E_clIS5_SA_SC_EEDaSP_SS_SV_)
        /*635c*/ 	.word	0x00000000


	//----- nvinfo : EIATTR_FRAME_SIZE
	.align		4
.L_4250:
        /*6360*/ 	.byte	0x04, 0x11
        /*6362*/ 	.short	(.L_4252 - .L_4251)
	.align		4
.L_4251:
        /*6364*/ 	.word	index@($_ZN7cutlass13device_kernelIN5flash19enable_sm80_to_sm89INS1_16FlashAttnBwdSm80INS1_25CollectiveMainloopBwdSm80ILi2ELi2EN4cute5tupleIJNS5_1CILi128EEES8_NS7_ILi64EEEEEENS_10bfloat16_tEfNS_4arch4Sm80ELb1ELb0ELb1ELb0ELb0ELb0ELb0ELb0ELi2ELi4ELi4ELi4ELb0EEENS1_24CollectiveEpilogueBwdGQAISA_fSD_Li256ELb0ELb0EEENS1_25SingleTileBwdLPTSchedulerILb0ELi128ELb0EEEEEEEEEvNT_6ParamsE$_ZZN4cute13to_mixed_bitsINS_5tupleIJNS1_IJNS_1CILi4EEENS2_ILi8EEEEEES3_NS2_ILi1EEEEEENS1_IJNS1_IJNS2_ILi0EEENS2_ILi64EEEEEES8_S8_EEENS1_IJNS1_IJiiEEEiS8_EEEEEDaRKT_RKT0_RKT1_ENKUlDpRKT_E_clIJNS_9MixedBitsILj0ELj448EEENS2_ILj0EEESV_EEEDaSQ_)
        /*6368*/ 	.word	0x00000000


	//----- nvinfo : EIATTR_FRAME_SIZE
	.align		4
.L_4252:
        /*636c*/ 	.byte	0x04, 0x11
        /*636e*/ 	.short	(.L_4254 - .L_4253)
	.align		4
.L_4253:
        /*6370*/ 	.word	index@($_ZN7cutlass13device_kernelIN5flash19enable_sm80_to_sm89INS1_16FlashAttnBwdSm80INS1_25CollectiveMainloopBwdSm80ILi2ELi2EN4cute5tupleIJNS5_1CILi128EEES8_NS7_ILi64EEEEEENS_10bfloat16_tEfNS_4arch4Sm80ELb1ELb0ELb1ELb0ELb0ELb0ELb0ELb0ELi2ELi4ELi4ELi4ELb0EEENS1_24CollectiveEpilogueBwdGQAISA_fSD_Li256ELb0ELb0EEENS1_25SingleTileBwdLPTSchedulerILb0ELi128ELb0EEEEEEEEEvNT_6ParamsE$_ZZN4cute13to_mixed_bitsINS_5tupleIJNS1_IJNS_1CILi4EEENS2_ILi8EEEEEENS2_ILi2EEENS2_ILi1EEEEEENS1_IJNS1_IJNS2_ILi128EEENS2_ILi0EEEEEES4_SA_EEENS1_IJNS1_IJiiEEEiSA_EEEEEDaRKT_RKT0_RKT1_ENKUlRKT_RKT0_RKT1_E_clIS6_S4_iEEDaSQ_ST_SW_)
        /*6374*/ 	.word	0x00000000


	//----- nvinfo : EIATTR_FRAME_SIZE
	.align		4
.L_4254:
        /*6378*/ 	.byte	0x04, 0x11
        /*637a*/ 	.short	(.L_4256 - .L_4255)
	.align		4
.L_4255:
        /*637c*/ 	.word	index@($_ZN7cutlass13device_kernelIN5flash19enable_sm80_to_sm89INS1_16FlashAttnBwdSm80INS1_25CollectiveMainloopBwdSm80ILi2ELi2EN4cute5tupleIJNS5_1CILi128EEES8_NS7_ILi64EEEEEENS_10bfloat16_tEfNS_4arch4Sm80ELb1ELb0ELb1ELb0ELb0ELb0ELb0ELb0ELi2ELi4ELi4ELi4ELb0EEENS1_24CollectiveEpilogueBwdGQAISA_fSD_Li256ELb0ELb0EEENS1_25SingleTileBwdLPTSchedulerILb0ELi128ELb0EEEEEEEEEvNT_6ParamsE$_ZZN4cute13to_mixed_bitsINS_5tupleIJNS1_IJNS_1CILi4EEENS2_ILi8EEEEEENS2_ILi2EEENS2_ILi1EEEEEENS1_IJNS1_IJNS2_ILi128EEENS2_ILi0EEEEEES4_SA_EEENS1_IJNS1_IJiiEEEiSA_EEEEEDaRKT_RKT0_RKT1_ENKUlRKT_RKT0_RKT1_E_clIS5_SB_SD_EEDaSQ_ST_SW_)
        /*6380*/ 	.word	0x00000000


	//----- nvinfo : EIATTR_FRAME_SIZE
	.align		4
.L_4256:
        /*6384*/ 	.byte	0x04, 0x11
        /*6386*/ 	.short	(.L_4258 - .L_4257)
	.align		4
.L_4257:
        /*6388*/ 	.word	index@($_ZN7cutlass13device_kernelIN5flash19enable_sm80_to_sm89INS1_16FlashAttnBwdSm80INS1_25CollectiveMainloopBwdSm80ILi2ELi2EN4cute5tupleIJNS5_1CILi128EEES8_NS7_ILi64EEEEEENS_10bfloat16_tEfNS_4arch4Sm80ELb1ELb0ELb1ELb0ELb0ELb0ELb0ELb0ELi2ELi4ELi4ELi4ELb0EEENS1_24CollectiveEpilogueBwdGQAISA_fSD_Li256ELb0ELb0EEENS1_25SingleTileBwdLPTSchedulerILb0ELi128ELb0EEEEEEEEEvNT_6ParamsE$_ZZN4cute13to_mixed_bitsINS_5tupleIJNS1_IJNS_1CILi4EEENS2_ILi8EEEEEENS2_ILi2EEENS2_ILi1EEEEEENS1_IJNS1_IJNS2_ILi128EEENS2_ILi0EEEEEES4_SA_EEENS1_IJNS1_IJiiEEEiSA_EEEEEDaRKT_RKT0_RKT1_ENKUlDpRKT_E_clIJNS_9MixedBitsILj0ELj384EEENSU_ILj0ELj8EEENS2_ILj0EEEEEEDaSR_)
        /*638c*/ 	.word	0x00000000


	//----- nvinfo : EIATTR_FRAME_SIZE
	.align		4
.L_4258:
        /*6390*/ 	.byte	0x04, 0x11
        /*6392*/ 	.short	(.L_4260 - .L_4259)
	.align		4
.L_4259:
        /*6394*/ 	.word	index@($_ZN7cutlass13device_kernelIN5flash19enable_sm80_to_sm89INS1_16FlashAttnBwdSm80INS1_25CollectiveMainloopBwdSm80ILi2ELi2EN4cute5tupleIJNS5_1CILi128EEES8_NS7_ILi64EEEEEENS_10bfloat16_tEfNS_4arch4Sm80ELb1ELb0ELb1ELb0ELb0ELb0ELb0ELb0ELi2ELi4ELi4ELi4ELb0EEENS1_24CollectiveEpilogueBwdGQAISA_fSD_Li256ELb0ELb0EEENS1_25SingleTileBwdLPTSchedulerILb0ELi128ELb0EEEEEEEEEvNT_6ParamsE$_ZZN4cute13to_mixed_bitsINS_5tupleIJNS1_IJNS_1CILi4EEENS2_ILi8EEEEEENS2_ILi2EEENS2_ILi1EEEEEENS1_IJNS1_IJNS2_ILi0EEENS2_ILi64EEEEEES9_S9_EEENS1_IJNS1_IJiiEEEiS9_EEEEEDaRKT_RKT0_RKT1_ENKUlRKT_RKT0_RKT1_E_clIS5_SB_SD_EEDaSQ_ST_SW_)
        /*6398*/ 	.word	0x00000000


	//----- nvinfo : EIATTR_FRAME_SIZE
	.align		4
.L_4260:
        /*639c*/ 	.byte	0x04, 0x11
        /*639e*/ 	.short	(.L_4262 - .L_4261)
	.align		4
.L_4261:
        /*63a0*/ 	.word	index@($_ZN7cutlass13device_kernelIN5flash19enable_sm80_to_sm89INS1_16FlashAttnBwdSm80INS1_25CollectiveMainloopBwdSm80ILi2ELi2EN4cute5tupleIJNS5_1CILi128EEES8_NS7_ILi64EEEEEENS_10bfloat16_tEfNS_4arch4Sm80ELb1ELb0ELb1ELb0ELb0ELb0ELb0ELb0ELi2ELi4ELi4ELi4ELb0EEENS1_24CollectiveEpilogueBwdGQAISA_fSD_Li256ELb0ELb0EEENS1_25SingleTileBwdLPTSchedulerILb0ELi128ELb0EEEEEEEEEvNT_6ParamsE$_ZZN4cute13to_mixed_bitsINS_5tupleIJNS1_IJNS_1CILi4EEENS2_ILi8EEEEEENS2_ILi2EEENS2_ILi1EEEEEENS1_IJNS1_IJNS2_ILi0EEENS2_ILi64EEEEEES9_S9_EEENS1_IJNS1_IJiiEEEiS9_EEEEEDaRKT_RKT0_RKT1_ENKUlDpRKT_E_clIJNS_9MixedBitsILj0ELj448EEENS2_ILj0EEESW_EEEDaSR_)
        /*63a4*/ 	.word	0x00000000


	//----- nvinfo : EIATTR_FRAME_SIZE
	.align		4
.L_4262:
        /*63a8*/ 	.byte	0x04, 0x11
        /*63aa*/ 	.short	(.L_4264 - .L_4263)
	.align		4
.L_4263:
        /*63ac*/ 	.word	index@($_ZN7cutlass13device_kernelIN5flash19enable_sm80_to_sm89INS1_16FlashAttnBwdSm80INS1_25CollectiveMainloopBwdSm80ILi2ELi2EN4cute5tupleIJNS5_1CILi128EEES8_NS7_ILi64EEEEEENS_10bfloat16_tEfNS_4arch4Sm80ELb1ELb0ELb1ELb0ELb0ELb0ELb0ELb0ELi2ELi4ELi4ELi4ELb0EEENS1_24CollectiveEpilogueBwdGQAISA_fSD_Li256ELb0ELb0EEENS1_25SingleTileBwdLPTSchedulerILb0ELi128ELb0EEEEEEEEEvNT_6ParamsE$_ZZN4cute12filter_tupleINS_5tupleIJiNS_1CILi0EEEEEES4_ZNS_6detail9lift_diceIS4_S4_EEDaRKT_RKT0_EUlRKT_RKT0_E_EEDaS9_SC_OT1_ENKUlDpSF_E_clIJNS1_IJiEEENS1_IJS3_EEEEEEDaSM_)
        /*63b0*/ 	.word	0x00000000


	//----- nvinfo : EIATTR_FRAME_SIZE
	.align		4
.L_4264:
        /*63b4*/ 	.byte	0x04, 0x11
        /*63b6*/ 	.short	(.L_4266 - .L_4265)
	.align		4
.L_4265:
        /*63b8*/ 	.word	index@($_ZN7cutlass13device_kernelIN5flash19enable_sm80_to_sm89INS1_16FlashAttnBwdSm80INS1_25CollectiveMainloopBwdSm80ILi2ELi2EN4cute5tupleIJNS5_1CILi128EEES8_NS7_ILi64EEEEEENS_10bfloat16_tEfNS_4arch4Sm80ELb1ELb0ELb1ELb0ELb0ELb0ELb0ELb0ELi2ELi4ELi4ELi4ELb0EEENS1_24CollectiveEpilogueBwdGQAISA_fSD_Li256ELb0ELb0EEENS1_25SingleTileBwdLPTSchedulerILb0ELi128ELb0EEEEEEEEEvNT_6ParamsE$_ZZN4cute12filter_tupleINS_5tupleIJiNS1_IJiNS_1CILi0EEEEEEEEES5_ZNS_6detail9lift_diceIS5_S5_EEDaRKT_RKT0_EUlRKT_RKT0_E_EEDaSA_SD_OT1_ENKUlDpSG_E_clIJNS1_IJiEEES4_EEEDaSN_)
        /*63bc*/ 	.word	0x00000000


	//----- nvinfo : EIATTR_FRAME_SIZE
	.align		4
.L_4266:
        /*63c0*/ 	.byte	0x04, 0x11
        /*63c2*/ 	.short	(.L_4268 - .L_4267)
	.align		4
.L_4267:
        /*63c4*/ 	.word	index@($_ZN7cutlass13device_kernelIN5flash19enable_sm80_to_sm89INS1_16FlashAttnBwdSm80INS1_25CollectiveMainloopBwdSm80ILi2ELi2EN4cute5tupleIJNS5_1CILi128EEES8_NS7_ILi64EEEEEENS_10bfloat16_tEfNS_4arch4Sm80ELb1ELb0ELb1ELb0ELb0ELb0ELb0ELb0ELi2ELi4ELi4ELi4ELb0EEENS1_24CollectiveEpilogueBwdGQAISA_fSD_Li256ELb0ELb0EEENS1_25SingleTileBwdLPTSchedulerILb0ELi128ELb0EEEEEEEEEvNT_6ParamsE$_ZZN4cute12filter_tupleINS_5tupleIJNS_1CILi4096EEENS1_IJiiEEEEEEZNS_16flatten_to_tupleIS5_EEDaRKT_EUlRKT_E_EEDaS9_OT0_ENKUlDpSC_E_clIJNS1_IJS3_EEES4_EEEDaSG_)
        /*63c8*/ 	.word	0x00000000


	//----- nvinfo : EIATTR_FRAME_SIZE
	.align		4
.L_4268:
        /*63cc*/ 	.byte	0x04, 0x11
        /*63ce*/ 	.short	(.L_4270 - .L_4269)
	.align		4
.L_4269:
        /*63d0*/ 	.word	index@($_ZN7cutlass13device_kernelIN5flash19enable_sm80_to_sm89INS1_16FlashAttnBwdSm80INS1_25CollectiveMainloopBwdSm80ILi2ELi2EN4cute5tupleIJNS5_1CILi128EEES8_NS7_ILi64EEEEEENS_10bfloat16_tEfNS_4arch4Sm80ELb1ELb0ELb1ELb0ELb0ELb0ELb0ELb0ELi2ELi4ELi4ELi4ELb0EEENS1_24CollectiveEpilogueBwdGQAISA_fSD_Li256ELb0ELb0EEENS1_25SingleTileBwdLPTSchedulerILb0ELi128ELb0EEEEEEEEEvNT_6ParamsE$_ZZN4cute12filter_tupleINS_5tupleIJNS_1CILi4096EEENS1_IJNS1_IJiiEEENS2_ILi8192EEEEEEEEEZNS_16flatten_to_tupleIS7_EEDaRKT_EUlRKT_E_EEDaSB_OT0_ENKUlDpSE_E_clIJNS1_IJS3_EEENS1_IJiiS5_EEEEEEDaSI_)
        /*63d4*/ 	.word	0x00000000


	//----- nvinfo : EIATTR_FRAME_SIZE
	.align		4
.L_4270:
        /*63d8*/ 	.byte	0x04, 0x11
        /*63da*/ 	.short	(.L_4272 - .L_4271)
	.align		4
.L_4271:
        /*63dc*/ 	.word	index@($_ZN7cutlass13device_kernelIN5flash19enable_sm80_to_sm89INS1_16FlashAttnBwdSm80INS1_25CollectiveMainloopBwdSm80ILi2ELi2EN4cute5tupleIJNS5_1CILi128EEES8_NS7_ILi64EEEEEENS_10bfloat16_tEfNS_4arch4Sm80ELb1ELb0ELb1ELb0ELb0ELb0ELb0ELb0ELi2ELi4ELi4ELi4ELb0EEENS1_24CollectiveEpilogueBwdGQAISA_fSD_Li256ELb0ELb0EEENS1_25SingleTileBwdLPTSchedulerILb0ELi128ELb0EEEEEEEEEvNT_6ParamsE$_ZZN4cute12filter_tupleINS_5tupleIJNS_1CILi1EEENS1_IJiiiEEENS2_ILi64EEENS1_IJNS2_ILi72EEENS2_ILi144EEENS2_ILi288EEEEEENS2_ILi512EEEEEEZNS_7flattenISB_EEDaRKT_EUlRKT_E_EEDaSF_OT0_ENKUlDpSI_E_clIJNS1_IJS3_EEES4_NS1_IJS5_EEES9_NS1_IJSA_EEEEEEDaSM_)
        /*63e0*/ 	.word	0x00000000


	//----- nvinfo : EIATTR_FRAME_SIZE
	.align		4
.L_4272:
        /*63e4*/ 	.byte	0x04, 0x11
        /*63e6*/ 	.short	(.L_4274 - .L_4273)
	.align		4
.L_4273:
        /*63e8*/ 	.word	index@($_ZN7cutlass13device_kernelIN5flash19enable_sm80_to_sm89INS1_16FlashAttnBwdSm80INS1_25CollectiveMainloopBwdSm80ILi2ELi2EN4cute5tupleIJNS5_1CILi128EEES8_NS7_ILi64EEEEEENS_10bfloat16_tEfNS_4arch4Sm80ELb1ELb0ELb1ELb0ELb0ELb0ELb0ELb0ELi2ELi4ELi4ELi4ELb0EEENS1_24CollectiveEpilogueBwdGQAISA_fSD_Li256ELb0ELb0EEENS1_25SingleTileBwdLPTSchedulerILb0ELi128ELb0EEEEEEEEEvNT_6ParamsE$_ZZN4cute12filter_tupleINS_5tupleIJNS_1CILi1EEENS1_IJNS2_ILi8EEEiiEEENS2_ILi64EEENS1_IJiNS2_ILi144EEENS2_ILi288EEEEEENS2_ILi512EEEEEEZNS_7flattenISB_EEDaRKT_EUlRKT_E_EEDaSF_OT0_ENKUlDpSI_E_clIJNS1_IJS3_EEES5_NS1_IJS6_EEES9_NS1_IJSA_EEEEEEDaSM_)
        /*63ec*/ 	.word	0x00000000


	//----- nvinfo : EIATTR_FRAME_SIZE
	.align		4
.L_4274:
        /*63f0*/ 	.byte	0x04, 0x11
        /*63f2*/ 	.short	(.L_4276 - .L_4275)
	.align		4
.L_4275:
        /*63f4*/ 	.word	index@($_ZN7cutlass13device_kernelIN5flash19enable_sm80_to_sm89INS1_16FlashAttnBwdSm80INS1_25CollectiveMainloopBwdSm80ILi2ELi2EN4cute5tupleIJNS5_1CILi128EEES8_NS7_ILi64EEEEEENS_10bfloat16_tEfNS_4arch4Sm80ELb1ELb0ELb1ELb0ELb0ELb0ELb0ELb0ELi2ELi4ELi4ELi4ELb0EEENS1_24CollectiveEpilogueBwdGQAISA_fSD_Li256ELb0ELb0EEENS1_25SingleTileBwdLPTSchedulerILb0ELi128ELb0EEEEEEEEEvNT_6ParamsE$_ZZN4cute12filter_tupleINS_5tupleIJNS_1CILi1024EEENS1_IJiiEEEEEEZNS_16flatten_to_tupleIS5_EEDaRKT_EUlRKT_E_EEDaS9_OT0_ENKUlDpSC_E_clIJNS1_IJS3_EEES4_EEEDaSG_)
        /*63f8*/ 	.word	0x00000000


	//----- nvinfo : EIATTR_FRAME_SIZE
	.align		4
.L_4276:
        /*63fc*/ 	.byte	0x04, 0x11
        /*63fe*/ 	.short	(.L_4278 - .L_4277)
	.align		4
.L_4277:
        /*6400*/ 	.word	index@($_ZN7cutlass13device_kernelIN5flash19enable_sm80_to_sm89INS1_16FlashAttnBwdSm80INS1_25CollectiveMainloopBwdSm80ILi2ELi2EN4cute5tupleIJNS5_1CILi128EEES8_NS7_ILi64EEEEEENS_10bfloat16_tEfNS_4arch4Sm80ELb1ELb0ELb1ELb0ELb0ELb0ELb0ELb0ELi2ELi4ELi4ELi4ELb0EEENS1_24CollectiveEpilogueBwdGQAISA_fSD_Li256ELb0ELb0EEENS1_25SingleTileBwdLPTSchedulerILb0ELi128ELb0EEEEEEEEEvNT_6ParamsE$_ZZN4cute12filter_tupleINS_5tupleIJNS_1CILi0EEENS_10UnderscoreEEEENS1_IJNS1_IJS3_S3_EEEiEEEZNS_6detail10lift_sliceIS5_S7_EEDaRKT_RKT0_EUlRKT_RKT0_E_EEDaSC_SF_OT1_ENKUlDpSI_E_clIJNS1_IJEEENS1_IJiEEEEEEDaSP_)
        /*6404*/ 	.word	0x00000000


	//----- nvinfo : EIATTR_FRAME_SIZE
	.align		4
.L_4278:
        /*6408*/ 	.byte	0x04, 0x11
        /*640a*/ 	.short	(.L_4280 - .L_4279)
	.align		4
.L_4279:
        /*640c*/ 	.word	index@($_ZN7cutlass13device_kernelIN5flash19enable_sm80_to_sm89INS1_16FlashAttnBwdSm80INS1_25CollectiveMainloopBwdSm80ILi2ELi2EN4cute5tupleIJNS5_1CILi128EEES8_NS7_ILi64EEEEEENS_10bfloat16_tEfNS_4arch4Sm80ELb1ELb0ELb1ELb0ELb0ELb0ELb0ELb0ELi2ELi4ELi4ELi4ELb0EEENS1_24CollectiveEpilogueBwdGQAISA_fSD_Li256ELb0ELb0EEENS1_25SingleTileBwdLPTSchedulerILb0ELi128ELb0EEEEEEEEEvNT_6ParamsE$_ZZN4cute12filter_tupleINS_5tupleIJNS_1CILi0EEENS1_IJNS2_ILi1EEENS2_ILi512EEEiEEEEEEZNS_16flatten_to_tupleIS7_EEDaRKT_EUlRKT_E_EEDaSB_OT0_ENKUlDpSE_E_clIJNS1_IJS3_EEES6_EEEDaSI_)
        /*6410*/ 	.word	0x00000000


	//----- nvinfo : EIATTR_FRAME_SIZE
	.align		4
.L_4280:
        /*6414*/ 	.byte	0x04, 0x11
        /*6416*/ 	.short	(.L_4282 - .L_4281)
	.align		4
.L_4281:
        /*6418*/ 	.word	index@($_ZN7cutlass13device_kernelIN5flash19enable_sm80_to_sm89INS1_16FlashAttnBwdSm80INS1_25CollectiveMainloopBwdSm80ILi2ELi2EN4cute5tupleIJNS5_1CILi128EEES8_NS7_ILi64EEEEEENS_10bfloat16_tEfNS_4arch4Sm80ELb1ELb0ELb1ELb0ELb0ELb0ELb0ELb0ELi2ELi4ELi4ELi4ELb0EEENS1_24CollectiveEpilogueBwdGQAISA_fSD_Li256ELb0ELb0EEENS1_25SingleTileBwdLPTSchedulerILb0ELi128ELb0EEEEEEEEEvNT_6ParamsE$_ZZN4cute12filter_tupleINS_5tupleIJNS_10UnderscoreES2_iEEENS1_IJNS1_IJNS_1CILi1EEENS4_ILi0EEEEEEiNS4_ILi1024EEEEEEZNS_5sliceIS3_S9_EEDaRKT_RKT0_EUlRKT_RKT0_E_EEDaSD_SG_OT1_ENKUlDpSJ_E_clIJNS1_IJS7_EEENS1_IJiEEENS1_IJEEEEEEDaSQ_)
        /*641c*/ 	.word	0x00000000


	//----- nvinfo : EIATTR_FRAME_SIZE
	.align		4
.L_4282:
        /*6420*/ 	.byte	0x04, 0x11
        /*6422*/ 	.short	(.L_4284 - .L_4283)
	.align		4
.L_4283:
        /*6424*/ 	.word	index@($_ZN7cutlass13device_kernelIN5flash19enable_sm80_to_sm89INS1_16FlashAttnBwdSm80INS1_25CollectiveMainloopBwdSm80ILi2ELi2EN4cute5tupleIJNS5_1CILi128EEES8_NS7_ILi64EEEEEENS_10bfloat16_tEfNS_4arch4Sm80ELb1ELb0ELb1ELb0ELb0ELb0ELb0ELb0ELi2ELi4ELi4ELi4ELb0EEENS1_24CollectiveEpilogueBwdGQAISA_fSD_Li256ELb0ELb0EEENS1_25SingleTileBwdLPTSchedulerILb0ELi128ELb0EEEEEEEEEvNT_6ParamsE$_ZZN4cute12filter_tupleINS_5tupleIJNS_10UnderscoreES2_S2_iEEENS1_IJNS1_IJNS_1CILi1EEENS4_ILi0EEEEEElS6_lEEEZNS_5sliceIS3_S8_EEDaRKT_RKT0_EUlRKT_RKT0_E_EEDaSC_SF_OT1_ENKUlDpSI_E_clIJNS1_IJS7_EEENS1_IJlEEENS1_IJS6_EEENS1_IJEEEEEEDaSP_)
        /*6428*/ 	.word	0x00000000


	//----- nvinfo : EIATTR_FRAME_SIZE
	.align		4
.L_4284:
        /*642c*/ 	.byte	0x04, 0x11
        /*642e*/ 	.short	(.L_4286 - .L_4285)
	.align		4
.L_4285:
        /*6430*/ 	.word	index@($_ZN7cutlass13device_kernelIN5flash19enable_sm80_to_sm89INS1_16FlashAttnBwdSm80INS1_25CollectiveMainloopBwdSm80ILi2ELi2EN4cute5tupleIJNS5_1CILi128EEES8_NS7_ILi64EEEEEENS_10bfloat16_tEfNS_4arch4Sm80ELb1ELb0ELb1ELb0ELb0ELb0ELb0ELb0ELi2ELi4ELi4ELi4ELb0EEENS1_24CollectiveEpilogueBwdGQAISA_fSD_Li256ELb0ELb0EEENS1_25SingleTileBwdLPTSchedulerILb0ELi128ELb0EEEEEEEEEvNT_6ParamsE$_ZZN4cute12filter_tupleINS_5tupleIJNS_10UnderscoreES2_S2_iEEENS1_IJNS1_IJNS_1CILi1EEENS4_ILi0EEEEEEiNS4_ILi1024EEENS4_ILi8192EEEEEEZNS_5sliceIS3_SA_EEDaRKT_RKT0_EUlRKT_RKT0_E_EEDaSE_SH_OT1_ENKUlDpSK_E_clIJNS1_IJS7_EEENS1_IJiEEENS1_IJS8_EEENS1_IJEEEEEEDaSR_)
        /*6434*/ 	.word	0x00000000


	//----- nvinfo : EIATTR_FRAME_SIZE
	.align		4
.L_4286:
        /*6438*/ 	.byte	0x04, 0x11
        /*643a*/ 	.short	(.L_4288 - .L_4287)
	.align		4
.L_4287:
        /*643c*/ 	.word	index@($_ZN7cutlass13device_kernelIN5flash19enable_sm80_to_sm89INS1_16FlashAttnBwdSm80INS1_25CollectiveMainloopBwdSm80ILi2ELi2EN4cute5tupleIJNS5_1CILi128EEES8_NS7_ILi64EEEEEENS_10bfloat16_tEfNS_4arch4Sm80ELb1ELb0ELb1ELb0ELb0ELb0ELb0ELb0ELi2ELi4ELi4ELi4ELb0EEENS1_24CollectiveEpilogueBwdGQAISA_fSD_Li256ELb0ELb0EEENS1_25SingleTileBwdLPTSchedulerILb0ELi128ELb0EEEEEEEEEvNT_6ParamsE$_ZZN4cute12filter_tupleINS_5tupleIJNS_10UnderscoreES2_S2_iEEENS1_IJNS1_IJNS_1CILi1EEENS4_ILi0EEEEEENS4_ILi4096EEENS1_IJiiEEENS1_IJS6_NS4_ILi8192EEEEEEEEEZNS_5sliceIS3_SC_EEDaRKT_RKT0_EUlRKT_RKT0_E_EEDaSG_SJ_OT1_ENKUlDpSM_E_clIJNS1_IJS7_EEENS1_IJS8_EEENS1_IJS9_EEENS1_IJEEEEEEDaST_)
        /*6440*/ 	.word	0x00000000


	//----- nvinfo : EIATTR_FRAME_SIZE
	.align		4
.L_4288:
        /*6444*/ 	.byte	0x04, 0x11
        /*6446*/ 	.short	(.L_4290 - .L_4289)
	.align		4
.L_4289:
        /*6448*/ 	.word	index@($_ZN7cutlass13device_kernelIN5flash19enable_sm80_to_sm89INS1_16FlashAttnBwdSm80INS1_25CollectiveMainloopBwdSm80ILi2ELi2EN4cute5tupleIJNS5_1CILi128EEES8_NS7_ILi64EEEEEENS_10bfloat16_tEfNS_4arch4Sm80ELb1ELb0ELb1ELb0ELb0ELb0ELb0ELb0ELi2ELi4ELi4ELi4ELb0EEENS1_24CollectiveEpilogueBwdGQAISA_fSD_Li256ELb0ELb0EEENS1_25SingleTileBwdLPTSchedulerILb0ELi128ELb0EEEEEEEEEvNT_6ParamsE$_ZZN4cute12filter_tupleINS_5tupleIJNS_10UnderscoreES2_NS_1CILi0EEEEEENS1_IJNS1_IJNS3_ILi1EEES4_EEEiNS3_ILi1024EEEEEEZNS_5sliceIS5_S9_EEDaRKT_RKT0_EUlRKT_RKT0_E_EEDaSD_SG_OT1_ENKUlDpSJ_E_clIJNS1_IJS7_EEENS1_IJiEEENS1_IJEEEEEEDaSQ_)
        /*644c*/ 	.word	0x00000000


	//----- nvinfo : EIATTR_FRAME_SIZE
	.align		4
.L_4290:
        /*6450*/ 	.byte	0x04, 0x11
        /*6452*/ 	.short	(.L_4292 - .L_4291)
	.align		4
.L_4291:
        /*6454*/ 	.word	index@($_ZN7cutlass13device_kernelIN5flash19enable_sm80_to_sm89INS1_16FlashAttnBwdSm80INS1_25CollectiveMainloopBwdSm80ILi2ELi2EN4cute5tupleIJNS5_1CILi128EEES8_NS7_ILi64EEEEEENS_10bfloat16_tEfNS_4arch4Sm80ELb1ELb0ELb1ELb0ELb0ELb0ELb0ELb0ELi2ELi4ELi4ELi4ELb0EEENS1_24CollectiveEpilogueBwdGQAISA_fSD_Li256ELb0ELb0EEENS1_25SingleTileBwdLPTSchedulerILb0ELi128ELb0EEEEEEEEEvNT_6ParamsE$_ZZN4cute12filter_tupleINS_5tupleIJNS1_IJiiEEENS_1CILi8192EEEEEEZNS_16flatten_to_tupleIS5_EEDaRKT_EUlRKT_E_EEDaS9_OT0_ENKUlDpSC_E_clIJS2_NS1_IJS4_EEEEEEDaSG_)
        /*6458*/ 	.word	0x00000000


	//----- nvinfo : EIATTR_FRAME_SIZE
	.align		4
.L_4292:
        /*645c*/ 	.byte	0x04, 0x11
        /*645e*/ 	.short	(.L_4294 - .L_4293)
	.align		4
.L_4293:
        /*6460*/ 	.word	index@($_ZN7cutlass13device_kernelIN5flash19enable_sm80_to_sm89INS1_16FlashAttnBwdSm80INS1_25CollectiveMainloopBwdSm80ILi2ELi2EN4cute5tupleIJNS5_1CILi128EEES8_NS7_ILi64EEEEEENS_10bfloat16_tEfNS_4arch4Sm80ELb1ELb0ELb1ELb0ELb0ELb0ELb0ELb0ELi2ELi4ELi4ELi4ELb0EEENS1_24CollectiveEpilogueBwdGQAISA_fSD_Li256ELb0ELb0EEENS1_25SingleTileBwdLPTSchedulerILb0ELi128ELb0EEEEEEEEEvNT_6ParamsE$_ZZN4cute12filter_tupleINS_5tupleIJNS1_IJiiEEENS_1CILi1024EEEEEEZNS_16flatten_to_tupleIS5_EEDaRKT_EUlRKT_E_EEDaS9_OT0_ENKUlDpSC_E_clIJS2_NS1_IJS4_EEEEEEDaSG_)
        /*6464*/ 	.word	0x00000000


	//----- nvinfo : EIATTR_FRAME_SIZE
	.align		4
.L_4294:
        /*6468*/ 	.byte	0x04, 0x11
        /*646a*/ 	.short	(.L_4296 - .L_4295)
	.align		4
.L_4295:
        /*646c*/ 	.word	index@($_ZN7cutlass13device_kernelIN5flash19enable_sm80_to_sm89INS1_16FlashAttnBwdSm80INS1_25CollectiveMainloopBwdSm80ILi2ELi2EN4cute5tupleIJNS5_1CILi128EEES8_NS7_ILi64EEEEEENS_10bfloat16_tEfNS_4arch4Sm80ELb1ELb0ELb1ELb0ELb0ELb0ELb0ELb0ELi2ELi4ELi4ELi4ELb0EEENS1_24CollectiveEpilogueBwdGQAISA_fSD_Li256ELb0ELb0EEENS1_25SingleTileBwdLPTSchedulerILb0ELi128ELb0EEEEEEEEEvNT_6ParamsE$_ZZN4cute12filter_tupleINS_5tupleIJNS1_IJiNS1_IJiNS_1CILi0EEEEEEEEENS1_IJNS_10UnderscoreENS1_IJS6_S6_EEEEEEEEES9_ZNS_4diceIS9_S9_EEDaRKT_RKT0_EUlRKT_RKT0_E_EEDaSD_SG_OT1_ENKUlDpSJ_E_clIJNS1_IJiiS3_EEENS1_IJEEEEEEDaSQ_)
        /*6470*/ 	.word	0x00000000


	//----- nvinfo : EIATTR_FRAME_SIZE
	.align		4
.L_4296:
        /*6474*/ 	.byte	0x04, 0x11
        /*6476*/ 	.short	(.L_4298 - .L_4297)
	.align		4
.L_4297:
        /*6478*/ 	.word	index@($_ZN7cutlass13device_kernelIN5flash19enable_sm80_to_sm89INS1_16FlashAttnBwdSm80INS1_25CollectiveMainloopBwdSm80ILi2ELi2EN4cute5tupleIJNS5_1CILi128EEES8_NS7_ILi64EEEEEENS_10bfloat16_tEfNS_4arch4Sm80ELb1ELb0ELb1ELb0ELb0ELb0ELb0ELb0ELi2ELi4ELi4ELi4ELb0EEENS1_24CollectiveEpilogueBwdGQAISA_fSD_Li256ELb0ELb0EEENS1_25SingleTileBwdLPTSchedulerILb0ELi128ELb0EEEEEEEEEvNT_6ParamsE$_ZZN4cute12filter_tupleINS_5tupleIJNS1_IJNS_1CILi0EEENS1_IJNS2_ILi1EEENS2_ILi512EEEiEEEEEENS2_ILi4096EEENS1_IJiNS2_ILi8192EEEEEEEEEZNS_7flattenISB_EEDaRKT_EUlRKT_E_EEDaSF_OT0_ENKUlDpSI_E_clIJNS1_IJS3_S4_S5_iEEENS1_IJS8_EEESA_EEEDaSM_)
        /*647c*/ 	.word	0x00000000


	//----- nvinfo : EIATTR_FRAME_SIZE
	.align		4
.L_4298:
        /*6480*/ 	.byte	0x04, 0x11
        /*6482*/ 	.short	(.L_4300 - .L_4299)
	.align		4
.L_4299:
        /*6484*/ 	.word	index@($_ZN7cutlass13device_kernelIN5flash19enable_sm80_to_sm89INS1_16FlashAttnBwdSm80INS1_25CollectiveMainloopBwdSm80ILi2ELi2EN4cute5tupleIJNS5_1CILi128EEES8_NS7_ILi64EEEEEENS_10bfloat16_tEfNS_4arch4Sm80ELb1ELb0ELb1ELb0ELb0ELb0ELb0ELb0ELi2ELi4ELi4ELi4ELb0EEENS1_24CollectiveEpilogueBwdGQAISA_fSD_Li256ELb0ELb0EEENS1_25SingleTileBwdLPTSchedulerILb0ELi128ELb0EEEEEEEEEvNT_6ParamsE$_ZZN4cute12filter_tupleINS_5tupleIJNS1_IJNS_10UnderscoreENS_1CILi0EEEEEENS1_IJS4_S2_EEEEEENS1_IJNS1_IJNS1_IJNS3_ILi1EEES4_EEES4_EEENS1_IJNS1_IJS4_S4_EEEiEEEEEEZNS_5sliceIS7_SD_EEDaRKT_RKT0_EUlRKT_RKT0_E_EEDaSH_SK_OT1_ENKUlDpSN_E_clIJNS1_IJS9_EEENS1_IJiEEEEEEDaSU_)
        /*6488*/ 	.word	0x00000000


	//----- nvinfo : EIATTR_FRAME_SIZE
	.align		4
.L_4300:
        /*648c*/ 	.byte	0x04, 0x11
        /*648e*/ 	.short	(.L_4302 - .L_4301)
	.align		4
.L_4301:
        /*6490*/ 	.word	index@($_ZN7cutlass13device_kernelIN5flash19enable_sm80_to_sm89INS1_16FlashAttnBwdSm80INS1_25CollectiveMainloopBwdSm80ILi2ELi2EN4cute5tupleIJNS5_1CILi128EEES8_NS7_ILi64EEEEEENS_10bfloat16_tEfNS_4arch4Sm80ELb1ELb0ELb1ELb0ELb0ELb0ELb0ELb0ELi2ELi4ELi4ELi4ELb0EEENS1_24CollectiveEpilogueBwdGQAISA_fSD_Li256ELb0ELb0EEENS1_25SingleTileBwdLPTSchedulerILb0ELi128ELb0EEEEEEEEEvNT_6ParamsE$_ZN73_INTERNAL_24fd9406_37_flash_bwd_hdim64_bf16_softcap_sm80_cu_8e232a79_33079atomicAddEPff)
        /*6494*/ 	.word	0x00000000


	//----- nvinfo : EIATTR_FRAME_SIZE
	.align		4
.L_4302:
        /*6498*/ 	.byte	0x04, 0x11
        /*649a*/ 	.short	(.L_4304 - .L_4303)
	.align		4
.L_4303:
        /*649c*/ 	.word	index@($_ZN7cutlass13device_kernelIN5flash19enable_sm80_to_sm89INS1_16FlashAttnBwdSm80INS1_25CollectiveMainloopBwdSm80ILi2ELi2EN4cute5tupleIJNS5_1CILi128EEES8_NS7_ILi64EEEEEENS_10bfloat16_tEfNS_4arch4Sm80ELb1ELb0ELb1ELb0ELb0ELb0ELb0ELb0ELi2ELi4ELi4ELi4ELb0EEENS1_24CollectiveEpilogueBwdGQAISA_fSD_Li256ELb0ELb0EEENS1_25SingleTileBwdLPTSchedulerILb0ELi128ELb0EEEEEEEEEvNT_6ParamsE$_ZN73_INTERNAL_24fd9406_37_flash_bwd_hdim64_bf16_softcap_sm80_cu_8e232a79_330724__cvta_generic_to_sharedEPKv)
        /*64a0*/ 	.word	0x00000000


	//----- nvinfo : EIATTR_FRAME_SIZE
	.align		4
.L_4304:
        /*64a4*/ 	.byte	0x04, 0x11
        /*64a6*/ 	.short	(.L_4306 - .L_4305)
	.align		4
.L_4305:
        /*64a8*/ 	.word	index@($_ZN7cutlass13device_kernelIN5flash19enable_sm80_to_sm89INS1_16FlashAttnBwdSm80INS1_25CollectiveMainloopBwdSm80ILi2ELi2EN4cute5tupleIJNS5_1CILi128EEES8_NS7_ILi64EEEEEENS_10bfloat16_tEfNS_4arch4Sm80ELb1ELb0ELb1ELb0ELb0ELb0ELb0ELb0ELi2ELi4ELi4ELi4ELb0EEENS1_24CollectiveEpilogueBwdGQAISA_fSD_Li256ELb0ELb0EEENS1_25SingleTileBwdLPTSchedulerILb0ELi128ELb0EEEEEEEEEvNT_6ParamsE$_ZN73_INTERNAL_24fd9406_37_flash_bwd_hdim64_bf16_softcap_sm80_cu_8e232a79_330714__viaddmin_s32Eiii)
        /*64ac*/ 	.word	0x00000000


	//----- nvinfo : EIATTR_FRAME_SIZE
	.align		4
.L_4306:
        /*64b0*/ 	.byte	0x04, 0x11
        /*64b2*/ 	.short	(.L_4308 - .L_4307)
	.align		4
.L_4307:
        /*64b4*/ 	.word	index@($_ZN7cutlass13device_kernelIN5flash19enable_sm80_to_sm89INS1_16FlashAttnBwdSm80INS1_25CollectiveMainloopBwdSm80ILi2ELi2EN4cute5tupleIJNS5_1CILi128EEES8_NS7_ILi64EEEEEENS_10bfloat16_tEfNS_4arch4Sm80ELb1ELb0ELb1ELb0ELb0ELb0ELb0ELb0ELi2ELi4ELi4ELi4ELb0EEENS1_24CollectiveEpilogueBwdGQAISA_fSD_Li256ELb0ELb0EEENS1_25SingleTileBwdLPTSchedulerILb0ELi128ELb0EEEEEEEEEvNT_6ParamsE$_ZN4cute8smem_ptrIPjECI1NS_12iter_adaptorIS1_S2_EEES1_)
        /*64b8*/ 	.word	0x00000000


	//----- nvinfo : EIATTR_FRAME_SIZE
	.align		4
.L_4308:
        /*64bc*/ 	.byte	0x04, 0x11
        /*64be*/ 	.short	(.L_4310 - .L_4309)
	.align		4
.L_4309:
        /*64c0*/ 	.word	index@($_ZN7cutlass13device_kernelIN5flash19enable_sm80_to_sm89INS1_16FlashAttnBwdSm80INS1_25CollectiveMainloopBwdSm80ILi2ELi2EN4cute5tupleIJNS5_1CILi128EEES8_NS7_ILi64EEEEEENS_10bfloat16_tEfNS_4arch4Sm80ELb1ELb0ELb1ELb0ELb0ELb0ELb0ELb0ELi2ELi4ELi4ELi4ELb0EEENS1_24CollectiveEpilogueBwdGQAISA_fSD_Li256ELb0ELb0EEENS1_25SingleTileBwdLPTSchedulerILb0ELi128ELb0EEEEEEEEEvNT_6ParamsE$_ZN4cute8smem_ptrIPfECI1NS_12iter_adaptorIS1_S2_EEES1_)
        /*64c4*/ 	.word	0x00000000


	//----- nvinfo : EIATTR_FRAME_SIZE
	.align		4
.L_4310:
        /*64c8*/ 	.byte	0x04, 0x11
        /*64ca*/ 	.short	(.L_4312 - .L_4311)
	.align		4
.L_4311:
        /*64cc*/ 	.word	index@($_ZN7cutlass13device_kernelIN5flash19enable_sm80_to_sm89INS1_16FlashAttnBwdSm80INS1_25CollectiveMainloopBwdSm80ILi2ELi2EN4cute5tupleIJNS5_1CILi128EEES8_NS7_ILi64EEEEEENS_10bfloat16_tEfNS_4arch4Sm80ELb1ELb0ELb1ELb0ELb0ELb0ELb0ELb0ELi2ELi4ELi4ELi4ELb0EEENS1_24CollectiveEpilogueBwdGQAISA_fSD_Li256ELb0ELb0EEENS1_25SingleTileBwdLPTSchedulerILb0ELi128ELb0EEEEEEEEEvNT_6ParamsE$_ZN4cute8smem_ptrIPN7cutlass9uint128_tEECI1NS_12iter_adaptorIS3_S4_EEES3_)
        /*64d0*/ 	.word	0x00000000


	//----- nvinfo : EIATTR_FRAME_SIZE
	.align		4
.L_4312:
        /*64d4*/ 	.byte	0x04, 0x11
        /*64d6*/ 	.short	(.L_4314 - .L_4313)
	.align		4
.L_4313:
        /*64d8*/ 	.word	index@($_ZN7cutlass13device_kernelIN5flash19enable_sm80_to_sm89INS1_16FlashAttnBwdSm80INS1_25CollectiveMainloopBwdSm80ILi2ELi2EN4cute5tupleIJNS5_1CILi128EEES8_NS7_ILi64EEEEEENS_10bfloat16_tEfNS_4arch4Sm80ELb1ELb0ELb1ELb0ELb0ELb0ELb0ELb0ELi2ELi4ELi4ELi4ELb0EEENS1_24CollectiveEpilogueBwdGQAISA_fSD_Li256ELb0ELb0EEENS1_25SingleTileBwdLPTSchedulerILb0ELi128ELb0EEEEEEEEEvNT_6ParamsE$_ZN4cute8smem_ptrIPN7cutlass10bfloat16_tEECI1NS_12iter_adaptorIS3_S4_EEES3_)
        /*64dc*/ 	.word	0x00000000


	//----- nvinfo : EIATTR_FRAME_SIZE
	.align		4
.L_4314:
        /*64e0*/ 	.byte	0x04, 0x11
        /*64e2*/ 	.short	(.L_4316 - .L_4315)
	.align		4
.L_4315:
        /*64e4*/ 	.word	index@($_ZN7cutlass13device_kernelIN5flash19enable_sm80_to_sm89INS1_16FlashAttnBwdSm80INS1_25CollectiveMainloopBwdSm80ILi2ELi2EN4cute5tupleIJNS5_1CILi128EEES8_NS7_ILi64EEEEEENS_10bfloat16_tEfNS_4arch4Sm80ELb1ELb0ELb1ELb0ELb0ELb0ELb0ELb0ELi2ELi4ELi4ELi4ELb0EEENS1_24CollectiveEpilogueBwdGQAISA_fSD_Li256ELb0ELb0EEENS1_25SingleTileBwdLPTSchedulerILb0ELi128ELb0EEEEEEEEEvNT_6ParamsE$_ZN4cute8gmem_ptrIPfECI1NS_12iter_adaptorIS1_S2_EEES1_)
        /*64e8*/ 	.word	0x00000000


	//----- nvinfo : EIATTR_FRAME_SIZE
	.align		4
.L_4316:
        /*64ec*/ 	.byte	0x04, 0x11
        /*64ee*/ 	.short	(.L_4318 - .L_4317)
	.align		4
.L_4317:
        /*64f0*/ 	.word	index@($_ZN7cutlass13device_kernelIN5flash19enable_sm80_to_sm89INS1_16FlashAttnBwdSm80INS1_25CollectiveMainloopBwdSm80ILi2ELi2EN4cute5tupleIJNS5_1CILi128EEES8_NS7_ILi64EEEEEENS_10bfloat16_tEfNS_4arch4Sm80ELb1ELb0ELb1ELb0ELb0ELb0ELb0ELb0ELi2ELi4ELi4ELi4ELb0EEENS1_24CollectiveEpilogueBwdGQAISA_fSD_Li256ELb0ELb0EEENS1_25SingleTileBwdLPTSchedulerILb0ELi128ELb0EEEEEEEEEvNT_6ParamsE$_ZN4cute8gmem_ptrIPKfECI1NS_12iter_adaptorIS2_S3_EEES2_)
        /*64f4*/ 	.word	0x00000000


	//----- nvinfo : EIATTR_FRAME_SIZE
	.align		4
.L_4318:
        /*64f8*/ 	.byte	0x04, 0x11
        /*64fa*/ 	.short	(.L_4320 - .L_4319)
	.align		4
.L_4319:
        /*64fc*/ 	.word	index@($_ZN7cutlass13device_kernelIN5flash19enable_sm80_to_sm89INS1_16FlashAttnBwdSm80INS1_25CollectiveMainloopBwdSm80ILi2ELi2EN4cute5tupleIJNS5_1CILi128EEES8_NS7_ILi64EEEEEENS_10bfloat16_tEfNS_4arch4Sm80ELb1ELb0ELb1ELb0ELb0ELb0ELb0ELb0ELi2ELi4ELi4ELi4ELb0EEENS1_24CollectiveEpilogueBwdGQAISA_fSD_Li256ELb0ELb0EEENS1_25SingleTileBwdLPTSchedulerILb0ELi128ELb0EEEEEEEEEvNT_6ParamsE$_ZN4cute8gmem_ptrIPKN7cutlass9uint128_tEECI1NS_12iter_adaptorIS4_S5_EEES4_)
        /*6500*/ 	.word	0x00000000


	//----- nvinfo : EIATTR_FRAME_SIZE
	.align		4
.L_4320:
        /*6504*/ 	.byte	0x04, 0x11
        /*6506*/ 	.short	(.L_4322 - .L_4321)
	.align		4
.L_4321:
        /*6508*/ 	.word	index@($_ZN7cutlass13device_kernelIN5flash19enable_sm80_to_sm89INS1_16FlashAttnBwdSm80INS1_25CollectiveMainloopBwdSm80ILi2ELi2EN4cute5tupleIJNS5_1CILi128EEES8_NS7_ILi64EEEEEENS_10bfloat16_tEfNS_4arch4Sm80ELb1ELb0ELb1ELb0ELb0ELb0ELb0ELb0ELi2ELi4ELi4ELi4ELb0EEENS1_24CollectiveEpilogueBwdGQAISA_fSD_Li256ELb0ELb0EEENS1_25SingleTileBwdLPTSchedulerILb0ELi128ELb0EEEEEEEEEvNT_6ParamsE$_ZN4cute8gmem_ptrIPKN7cutlass10bfloat16_tEECI1NS_12iter_adaptorIS4_S5_EEES4_)
        /*650c*/ 	.word	0x00000000


	//----- nvinfo : EIATTR_FRAME_SIZE
	.align		4
.L_4322:
        /*6510*/ 	.byte	0x04, 0x11
        /*6512*/ 	.short	(.L_4324 - .L_4323)
	.align		4
.L_4323:
        /*6514*/ 	.word	index@($_ZN7cutlass13device_kernelIN5flash19enable_sm80_to_sm89INS1_16FlashAttnBwdSm80INS1_25CollectiveMainloopBwdSm80ILi2ELi2EN4cute5tupleIJNS5_1CILi128EEES8_NS7_ILi64EEEEEENS_10bfloat16_tEfNS_4arch4Sm80ELb1ELb0ELb1ELb0ELb0ELb0ELb0ELb0ELi2ELi4ELi4ELi4ELb0EEENS1_24CollectiveEpilogueBwdGQAISA_fSD_Li256ELb0ELb0EEENS1_25SingleTileBwdLPTSchedulerILb0ELi128ELb0EEEEEEEEEvNT_6ParamsE$_ZN4cute5tupleIJiiEEC2ERKiS3_)
        /*6518*/ 	.word	0x00000000


	//----- nvinfo : EIATTR_FRAME_SIZE
	.align		4
.L_4324:
        /*651c*/ 	.byte	0x04, 0x11
        /*651e*/ 	.short	(.L_4326 - .L_4325)
	.align		4
.L_4325:
        /*6520*/ 	.word	index@($_ZN7cutlass13device_kernelIN5flash19enable_sm80_to_sm89INS1_16FlashAttnBwdSm80INS1_25CollectiveMainloopBwdSm80ILi2ELi2EN4cute5tupleIJNS5_1CILi128EEES8_NS7_ILi64EEEEEENS_10bfloat16_tEfNS_4arch4Sm80ELb1ELb0ELb1ELb0ELb0ELb0ELb0ELb0ELi2ELi4ELi4ELi4ELb0EEENS1_24CollectiveEpilogueBwdGQAISA_fSD_Li256ELb0ELb0EEENS1_25SingleTileBwdLPTSchedulerILb0ELi128ELb0EEEEEEEEEvNT_6ParamsE$_ZN4cute5tupleIJiNS_1CILi0EEEEEC2ERKiRKS2_)
        /*6524*/ 	.word	0x00000000


	//----- nvinfo : EIATTR_FRAME_SIZE
	.align		4
.L_4326:
        /*6528*/ 	.byte	0x04, 0x11
        /*652a*/ 	.short	(.L_4328 - .L_4327)
	.align		4
.L_4327:
        /*652c*/ 	.word	index@($_ZN7cutlass13device_kernelIN5flash19enable_sm80_to_sm89INS1_16FlashAttnBwdSm80INS1_25CollectiveMainloopBwdSm80ILi2ELi2EN4cute5tupleIJNS5_1CILi128EEES8_NS7_ILi64EEEEEENS_10bfloat16_tEfNS_4arch4Sm80ELb1ELb0ELb1ELb0ELb0ELb0ELb0ELb0ELi2ELi4ELi4ELi4ELb0EEENS1_24CollectiveEpilogueBwdGQAISA_fSD_Li256ELb0ELb0EEENS1_25SingleTileBwdLPTSchedulerILb0ELi128ELb0EEEEEEEEEvNT_6ParamsE$_ZN4cute5tupleIJiEEC2ERKi)
        /*6530*/ 	.word	0x00000000


	//----- nvinfo : EIATTR_FRAME_SIZE
	.align		4
.L_4328:
        /*6534*/ 	.byte	0x04, 0x11
        /*6536*/ 	.short	(.L_4330 - .L_4329)
	.align		4
.L_4329:
        /*6538*/ 	.word	index@($_ZN7cutlass13device_kernelIN5flash19enable_sm80_to_sm89INS1_16FlashAttnBwdSm80INS1_25CollectiveMainloopBwdSm80ILi2ELi2EN4cute5tupleIJNS5_1CILi128EEES8_NS7_ILi64EEEEEENS_10bfloat16_tEfNS_4arch4Sm80ELb1ELb0ELb1ELb0ELb0ELb0ELb0ELb0ELi2ELi4ELi4ELi4ELb0EEENS1_24CollectiveEpilogueBwdGQAISA_fSD_Li256ELb0ELb0EEENS1_25SingleTileBwdLPTSchedulerILb0ELi128ELb0EEEEEEEEEvNT_6ParamsE$_ZN4cute5tupleIJNS_7SwizzleILi3ELi3ELi3EEENS_9MixedBitsILj0ELj432EEENS_6LayoutINS0_IJNS0_IJNS_1CILi2EEES7_S7_EEES7_NS6_ILi8EEEEEENS0_IJNS0_IJNS6_ILi64EEES9_NS6_ILi512EEEEEENS6_ILi8192EEENS6_ILi1024EEEEEEEEEEC2ERKS2_RKS4_RKSH_)
        /*653c*/ 	.word	0x00000000


	//----- nvinfo : EIATTR_FRAME_SIZE
	.align		4
.L_4330:
        /*6540*/ 	.byte	0x04, 0x11
        /*6542*/ 	.short	(.L_4332 - .L_4331)
	.align		4
.L_4331:
        /*6544*/ 	.word	index@($_ZN7cutlass13device_kernelIN5flash19enable_sm80_to_sm89INS1_16FlashAttnBwdSm80INS1_25CollectiveMainloopBwdSm80ILi2ELi2EN4cute5tupleIJNS5_1CILi128EEES8_NS7_ILi64EEEEEENS_10bfloat16_tEfNS_4arch4Sm80ELb1ELb0ELb1ELb0ELb0ELb0ELb0ELb0ELi2ELi4ELi4ELi4ELb0EEENS1_24CollectiveEpilogueBwdGQAISA_fSD_Li256ELb0ELb0EEENS1_25SingleTileBwdLPTSchedulerILb0ELi128ELb0EEEEEEEEEvNT_6ParamsE$_ZN4cute5tupleIJNS_1CILi2EEEiEEC2ERKS2_RKi)
        /*6548*/ 	.word	0x00000000


	//----- nvinfo : EIATTR_FRAME_SIZE
	.align		4
.L_4332:
        /*654c*/ 	.byte	0x04, 0x11
        /*654e*/ 	.short	(.L_4334 - .L_4333)
	.align		4
.L_4333:
        /*6550*/ 	.word	index@($_ZN7cutlass13device_kernelIN5flash19enable_sm80_to_sm89INS1_16FlashAttnBwdSm80INS1_25CollectiveMainloopBwdSm80ILi2ELi2EN4cute5tupleIJNS5_1CILi128EEES8_NS7_ILi64EEEEEENS_10bfloat16_tEfNS_4arch4Sm80ELb1ELb0ELb1ELb0ELb0ELb0ELb0ELb0ELi2ELi4ELi4ELi4ELb0EEENS1_24CollectiveEpilogueBwdGQAISA_fSD_Li256ELb0ELb0EEENS1_25SingleTileBwdLPTSchedulerILb0ELi128ELb0EEEEEEEEEvNT_6ParamsE$_ZN4cute5tupleIJNS_1CILi0EEEiEEC2ERKS2_RKi)
        /*6554*/ 	.word	0x00000000


	//----- nvinfo : EIATTR_FRAME_SIZE
	.align		4
.L_4334:
        /*6558*/ 	.byte	0x04, 0x11
        /*655a*/ 	.short	(.L_4336 - .L_4335)
	.align		4
.L_4335:
        /*655c*/ 	.word	index@($_ZN7cutlass13device_kernelIN5flash19enable_sm80_to_sm89INS1_16FlashAttnBwdSm80INS1_25CollectiveMainloopBwdSm80ILi2ELi2EN4cute5tupleIJNS5_1CILi128EEES8_NS7_ILi64EEEEEENS_10bfloat16_tEfNS_4arch4Sm80ELb1ELb0ELb1ELb0ELb0ELb0ELb0ELb0ELi2ELi4ELi4ELi4ELb0EEENS1_24CollectiveEpilogueBwdGQAISA_fSD_Li256ELb0ELb0EEENS1_25SingleTileBwdLPTSchedulerILb0ELi128ELb0EEEEEEEEEvNT_6ParamsE$_ZN4cute5tupleIJNS0_IJNS_1CILi8EEENS1_ILi2EEES3_S3_S2_S3_EEENS0_IJNS1_ILi1EEEiiiNS1_ILi72EEENS1_ILi512EEEEEEEEC2ERKS4_RKS8_)
        /*6560*/ 	.word	0x00000000


	//----- nvinfo : EIATTR_FRAME_SIZE
	.align		4
.L_4336:
        /*6564*/ 	.byte	0x04, 0x11
        /*6566*/ 	.short	(.L_4338 - .L_4337)
	.align		4
.L_4337:
        /*6568*/ 	.word	index@($_ZN7cutlass13device_kernelIN5flash19enable_sm80_to_sm89INS1_16FlashAttnBwdSm80INS1_25CollectiveMainloopBwdSm80ILi2ELi2EN4cute5tupleIJNS5_1CILi128EEES8_NS7_ILi64EEEEEENS_10bfloat16_tEfNS_4arch4Sm80ELb1ELb0ELb1ELb0ELb0ELb0ELb0ELb0ELi2ELi4ELi4ELi4ELb0EEENS1_24CollectiveEpilogueBwdGQAISA_fSD_Li256ELb0ELb0EEENS1_25SingleTileBwdLPTSchedulerILb0ELi128ELb0EEEEEEEEEvNT_6ParamsE$_ZN4cute5tupleIJNS0_IJNS_1CILi8EEENS0_IJNS1_ILi2EEES3_S3_EEENS1_ILi1EEES4_S5_EEENS0_IJS5_NS0_IJiiiEEENS1_ILi64EEENS0_IJNS1_ILi72EEENS1_ILi144EEENS1_ILi288EEEEEENS1_ILi512EEEEEEEEC2ERKS6_RKSE_)
        /*656c*/ 	.word	0x00000000


	//----- nvinfo : EIATTR_FRAME_SIZE
	.align		4
.L_4338:
        /*6570*/ 	.byte	0x04, 0x11
        /*6572*/ 	.short	(.L_4340 - .L_4339)
	.align		4
.L_4339:
        /*6574*/ 	.word	index@($_ZN7cutlass13device_kernelIN5flash19enable_sm80_to_sm89INS1_16FlashAttnBwdSm80INS1_25CollectiveMainloopBwdSm80ILi2ELi2EN4cute5tupleIJNS5_1CILi128EEES8_NS7_ILi64EEEEEENS_10bfloat16_tEfNS_4arch4Sm80ELb1ELb0ELb1ELb0ELb0ELb0ELb0ELb0ELi2ELi4ELi4ELi4ELb0EEENS1_24CollectiveEpilogueBwdGQAISA_fSD_Li256ELb0ELb0EEENS1_25SingleTileBwdLPTSchedulerILb0ELi128ELb0EEEEEEEEEvNT_6ParamsE$_ZN4cute5tupleIJNS0_IJNS_1CILi8EEENS0_IJNS1_ILi2EEES3_S3_EEENS1_ILi1EEES4_S5_EEENS0_IJS5_NS0_IJS2_iiEEENS1_ILi64EEENS0_IJiNS1_ILi144EEENS1_ILi288EEEEEENS1_ILi512EEEEEEEEC2ERKS6_RKSD_)
        /*6578*/ 	.word	0x00000000


	//----- nvinfo : EIATTR_FRAME_SIZE
	.align		4
.L_4340:
        /*657c*/ 	.byte	0x04, 0x11
        /*657e*/ 	.short	(.L_4342 - .L_4341)
	.align		4
.L_4341:
        /*6580*/ 	.word	index@($_ZN7cutlass13device_kernelIN5flash19enable_sm80_to_sm89INS1_16FlashAttnBwdSm80INS1_25CollectiveMainloopBwdSm80ILi2ELi2EN4cute5tupleIJNS5_1CILi128EEES8_NS7_ILi64EEEEEENS_10bfloat16_tEfNS_4arch4Sm80ELb1ELb0ELb1ELb0ELb0ELb0ELb0ELb0ELi2ELi4ELi4ELi4ELb0EEENS1_24CollectiveEpilogueBwdGQAISA_fSD_Li256ELb0ELb0EEENS1_25SingleTileBwdLPTSchedulerILb0ELi128ELb0EEEEEEEEEvNT_6ParamsE$_ZN4cute5tupleIJNS0_IJNS_1CILi2EEES2_S2_EEENS0_IJNS1_ILi1EEENS1_ILi512EEEiEEEEEC2ERKS3_RKS6_)
        /*6584*/ 	.word	0x00000000


	//----- nvinfo : EIATTR_FRAME_SIZE
	.align		4
.L_4342:
        /*6588*/ 	.byte	0x04, 0x11
        /*658a*/ 	.short	(.L_4344 - .L_4343)
	.align		4
.L_4343:
        /*658c*/ 	.word	index@($_ZN7cutlass13device_kernelIN5flash19enable_sm80_to_sm89INS1_16FlashAttnBwdSm80INS1_25CollectiveMainloopBwdSm80ILi2ELi2EN4cute5tupleIJNS5_1CILi128EEES8_NS7_ILi64EEEEEENS_10bfloat16_tEfNS_4arch4Sm80ELb1ELb0ELb1ELb0ELb0ELb0ELb0ELb0ELi2ELi4ELi4ELi4ELb0EEENS1_24CollectiveEpilogueBwdGQAISA_fSD_Li256ELb0ELb0EEENS1_25SingleTileBwdLPTSchedulerILb0ELi128ELb0EEEEEEEEEvNT_6ParamsE$_ZN4cute5tupleIJNS0_IJNS_1CILi2EEES2_EEENS0_IJiiEEEEEC2ERKS3_RKS4_)
        /*6590*/ 	.word	0x00000000


	//----- nvinfo : EIATTR_FRAME_SIZE
	.align		4
.L_4344:
        /*6594*/ 	.byte	0x04, 0x11
        /*6596*/ 	.short	(.L_4346 - .L_4345)
	.align		4
.L_4345:
        /*6598*/ 	.word	index@($_ZN7cutlass13device_kernelIN5flash19enable_sm80_to_sm89INS1_16FlashAttnBwdSm80INS1_25CollectiveMainloopBwdSm80ILi2ELi2EN4cute5tupleIJNS5_1CILi128EEES8_NS7_ILi64EEEEEENS_10bfloat16_tEfNS_4arch4Sm80ELb1ELb0ELb1ELb0ELb0ELb0ELb0ELb0ELi2ELi4ELi4ELi4ELb0EEENS1_24CollectiveEpilogueBwdGQAISA_fSD_Li256ELb0ELb0EEENS1_25SingleTileBwdLPTSchedulerILb0ELi128ELb0EEEEEEEEEvNT_6ParamsE$_ZN4cute5tupleIJNS0_IJNS_1CILi2EEES2_EEENS0_IJiNS1_ILi512EEEEEEEEC2ERKS3_RKS5_)
        /*659c*/ 	.word	0x00000000


	//----- nvinfo : EIATTR_FRAME_SIZE
	.align		4
.L_4346:
        /*65a0*/ 	.byte	0x04, 0x11
        /*65a2*/ 	.short	(.L_4348 - .L_4347)
	.align		4
.L_4347:
        /*65a4*/ 	.word	index@($_ZN7cutlass13device_kernelIN5flash19enable_sm80_to_sm89INS1_16FlashAttnBwdSm80INS1_25CollectiveMainloopBwdSm80ILi2ELi2EN4cute5tupleIJNS5_1CILi128EEES8_NS7_ILi64EEEEEENS_10bfloat16_tEfNS_4arch4Sm80ELb1ELb0ELb1ELb0ELb0ELb0ELb0ELb0ELi2ELi4ELi4ELi4ELb0EEENS1_24CollectiveEpilogueBwdGQAISA_fSD_Li256ELb0ELb0EEENS1_25SingleTileBwdLPTSchedulerILb0ELi128ELb0EEEEEEEEEvNT_6ParamsE$_ZN4cute5tupleIJNS0_IJNS_1CILi2EEES2_EEENS0_IJiNS1_ILi4096EEEEEEEEC2ERKS3_RKS5_)
        /*65a8*/ 	.word	0x00000000


	//----- nvinfo : EIATTR_FRAME_SIZE
	.align		4
.L_4348:
        /*65ac*/ 	.byte	0x04, 0x11
        /*65ae*/ 	.short	(.L_4350 - .L_4349)
	.align		4
.L_4349:
        /*65b0*/ 	.word	index@($_ZN7cutlass13device_kernelIN5flash19enable_sm80_to_sm89INS1_16FlashAttnBwdSm80INS1_25CollectiveMainloopBwdSm80ILi2ELi2EN4cute5tupleIJNS5_1CILi128EEES8_NS7_ILi64EEEEEENS_10bfloat16_tEfNS_4arch4Sm80ELb1ELb0ELb1ELb0ELb0ELb0ELb0ELb0ELi2ELi4ELi4ELi4ELb0EEENS1_24CollectiveEpilogueBwdGQAISA_fSD_Li256ELb0ELb0EEENS1_25SingleTileBwdLPTSchedulerILb0ELi128ELb0EEEEEEEEEvNT_6ParamsE$_ZN4cute5tupleIJNS0_IJNS_1CILi2EEES2_EEENS0_IJNS1_ILi1EEEiEEEEEC2ERKS3_RKS5_)
        /*65b4*/ 	.word	0x00000000


	//----- nvinfo : EIATTR_FRAME_SIZE
	.align		4
.L_4350:
        /*65b8*/ 	.byte	0x04, 0x11
        /*65ba*/ 	.short	(.L_4352 - .L_4351)
	.align		4
.L_4351:
        /*65bc*/ 	.word	index@($_ZN7cutlass13device_kernelIN5flash19enable_sm80_to_sm89INS1_16FlashAttnBwdSm80INS1_25CollectiveMainloopBwdSm80ILi2ELi2EN4cute5tupleIJNS5_1CILi128EEES8_NS7_ILi64EEEEEENS_10bfloat16_tEfNS_4arch4Sm80ELb1ELb0ELb1ELb0ELb0ELb0ELb0ELb0ELi2ELi4ELi4ELi4ELb0EEENS1_24CollectiveEpilogueBwdGQAISA_fSD_Li256ELb0ELb0EEENS1_25SingleTileBwdLPTSchedulerILb0ELi128ELb0EEEEEEEEEvNT_6ParamsE$_ZN4cute5tupleIJNS0_IJNS_1CILi2EEEEEENS0_IJiEEEEEC2ERKS3_RKS4_)
        /*65c0*/ 	.word	0x00000000


	//----- nvinfo : EIATTR_FRAME_SIZE
	.align		4
.L_4352:
        /*65c4*/ 	.byte	0x04, 0x11
        /*65c6*/ 	.short	(.L_4354 - .L_4353)
	.align		4
.L_4353:
        /*65c8*/ 	.word	index@($_ZN7cutlass13device_kernelIN5flash19enable_sm80_to_sm89INS1_16FlashAttnBwdSm80INS1_25CollectiveMainloopBwdSm80ILi2ELi2EN4cute5tupleIJNS5_1CILi128EEES8_NS7_ILi64EEEEEENS_10bfloat16_tEfNS_4arch4Sm80ELb1ELb0ELb1ELb0ELb0ELb0ELb0ELb0ELi2ELi4ELi4ELi4ELb0EEENS1_24CollectiveEpilogueBwdGQAISA_fSD_Li256ELb0ELb0EEENS1_25SingleTileBwdLPTSchedulerILb0ELi128ELb0EEEEEEEEEvNT_6ParamsE$_ZN4cute5tupleIJNS0_IJNS_1CILi1EEENS1_ILi2EEES3_EEENS0_IJS2_NS1_ILi256EEEiEEEEEC2ERKS4_RKS6_)
        /*65cc*/ 	.word	0x00000000


	//----- nvinfo : EIATTR_FRAME_SIZE
	.align		4
.L_4354:
        /*65d0*/ 	.byte	0x04, 0x11
        /*65d2*/ 	.short	(.L_4356 - .L_4355)
	.align		4
.L_4355:
        /*65d4*/ 	.word	index@($_ZN7cutlass13device_kernelIN5flash19enable_sm80_to_sm89INS1_16FlashAttnBwdSm80INS1_25CollectiveMainloopBwdSm80ILi2ELi2EN4cute5tupleIJNS5_1CILi128EEES8_NS7_ILi64EEEEEENS_10bfloat16_tEfNS_4arch4Sm80ELb1ELb0ELb1ELb0ELb0ELb0ELb0ELb0ELi2ELi4ELi4ELi4ELb0EEENS1_24CollectiveEpilogueBwdGQAISA_fSD_Li256ELb0ELb0EEENS1_25SingleTileBwdLPTSchedulerILb0ELi128ELb0EEEEEEEEEvNT_6ParamsE$_ZN4cute5tupleIJNS0_IJNS_1CILi1EEENS1_ILi2EEEEEENS0_IJNS1_ILi0EEEiEEEEEC2ERKS4_RKS6_)
        /*65d8*/ 	.word	0x00000000


	//----- nvinfo : EIATTR_FRAME_SIZE
	.align		4
.L_4356:
        /*65dc*/ 	.byte	0x04, 0x11
        /*65de*/ 	.short	(.L_4358 - .L_4357)
	.align		4
.L_4357:
        /*65e0*/ 	.word	index@($_ZN7cutlass13device_kernelIN5flash19enable_sm80_to_sm89INS1_16FlashAttnBwdSm80INS1_25CollectiveMainloopBwdSm80ILi2ELi2EN4cute5tupleIJNS5_1CILi128EEES8_NS7_ILi64EEEEEENS_10bfloat16_tEfNS_4arch4Sm80ELb1ELb0ELb1ELb0ELb0ELb0ELb0ELb0ELi2ELi4ELi4ELi4ELb0EEENS1_24CollectiveEpilogueBwdGQAISA_fSD_Li256ELb0ELb0EEENS1_25SingleTileBwdLPTSchedulerILb0ELi128ELb0EEEEEEEEEvNT_6ParamsE$_ZN4cute5tupleIJNS0_IJNS_1CILi1EEENS0_IJS2_NS1_ILi2EEES3_EEEEEENS0_IJNS1_ILi0EEENS0_IJS2_NS1_ILi256EEEiEEEEEEEEC2ERKS5_RKS9_)
        /*65e4*/ 	.word	0x00000000


	//----- nvinfo : EIATTR_FRAME_SIZE
	.align		4
.L_4358:
        /*65e8*/ 	.byte	0x04, 0x11
        /*65ea*/ 	.short	(.L_4360 - .L_4359)
	.align		4
.L_4359:
        /*65ec*/ 	.word	index@($_ZN7cutlass13device_kernelIN5flash19enable_sm80_to_sm89INS1_16FlashAttnBwdSm80INS1_25CollectiveMainloopBwdSm80ILi2ELi2EN4cute5tupleIJNS5_1CILi128EEES8_NS7_ILi64EEEEEENS_10bfloat16_tEfNS_4arch4Sm80ELb1ELb0ELb1ELb0ELb0ELb0ELb0ELb0ELi2ELi4ELi4ELi4ELb0EEENS1_24CollectiveEpilogueBwdGQAISA_fSD_Li256ELb0ELb0EEENS1_25SingleTileBwdLPTSchedulerILb0ELi128ELb0EEEEEEEEEvNT_6ParamsE$_ZN4cute5tupleIJNS0_IJNS_1CILi16EEENS1_ILi2EEES3_S3_NS1_ILi4EEES3_EEENS0_IJNS1_ILi1EEEiiiNS1_ILi144EEENS1_ILi512EEEEEEEEC2ERKS5_RKS9_)
        /*65f0*/ 	.word	0x00000000


	//----- nvinfo : EIATTR_FRAME_SIZE
	.align		4
.L_4360:
        /*65f4*/ 	.byte	0x04, 0x11
        /*65f6*/ 	.short	(.L_4362 - .L_4361)
	.align		4
.L_4361:
        /*65f8*/ 	.word	index@($_ZN7cutlass13device_kernelIN5flash19enable_sm80_to_sm89INS1_16FlashAttnBwdSm80INS1_25CollectiveMainloopBwdSm80ILi2ELi2EN4cute5tupleIJNS5_1CILi128EEES8_NS7_ILi64EEEEEENS_10bfloat16_tEfNS_4arch4Sm80ELb1ELb0ELb1ELb0ELb0ELb0ELb0ELb0ELi2ELi4ELi4ELi4ELb0EEENS1_24CollectiveEpilogueBwdGQAISA_fSD_Li256ELb0ELb0EEENS1_25SingleTileBwdLPTSchedulerILb0ELi128ELb0EEEEEEEEEvNT_6ParamsE$_ZN4cute5tupleIJNS0_IJNS0_IJNS_1CILi8EEENS1_ILi1EEEEEENS1_ILi4EEES3_EEENS0_IJNS0_IJS3_NS1_ILi0EEEEEElS7_EEEEEC2ERKS6_RKS9_)
        /*65fc*/ 	.word	0x00000000


	//----- nvinfo : EIATTR_FRAME_SIZE
	.align		4
.L_4362:
        /*6600*/ 	.byte	0x04, 0x11
        /*6602*/ 	.short	(.L_4364 - .L_4363)
	.align		4
.L_4363:
        /*6604*/ 	.word	index@($_ZN7cutlass13device_kernelIN5flash19enable_sm80_to_sm89INS1_16FlashAttnBwdSm80INS1_25CollectiveMainloopBwdSm80ILi2ELi2EN4cute5tupleIJNS5_1CILi128EEES8_NS7_ILi64EEEEEENS_10bfloat16_tEfNS_4arch4Sm80ELb1ELb0ELb1ELb0ELb0ELb0ELb0ELb0ELi2ELi4ELi4ELi4ELb0EEENS1_24CollectiveEpilogueBwdGQAISA_fSD_Li256ELb0ELb0EEENS1_25SingleTileBwdLPTSchedulerILb0ELi128ELb0EEEEEEEEEvNT_6ParamsE$_ZN4cute5tupleIJNS0_IJNS0_IJNS_1CILi8EEENS1_ILi1EEEEEENS1_ILi2EEES2_EEENS0_IJNS0_IJS3_NS1_ILi0EEEEEEiNS1_ILi1024EEEEEEEEC2ERKS6_RKSA_)
        /*6608*/ 	.word	0x00000000


	//----- nvinfo : EIATTR_FRAME_SIZE
	.align		4
.L_4364:
        /*660c*/ 	.byte	0x04, 0x11
        /*660e*/ 	.short	(.L_4366 - .L_4365)
	.align		4
.L_4365:
        /*6610*/ 	.word	index@($_ZN7cutlass13device_kernelIN5flash19enable_sm80_to_sm89INS1_16FlashAttnBwdSm80INS1_25CollectiveMainloopBwdSm80ILi2ELi2EN4cute5tupleIJNS5_1CILi128EEES8_NS7_ILi64EEEEEENS_10bfloat16_tEfNS_4arch4Sm80ELb1ELb0ELb1ELb0ELb0ELb0ELb0ELb0ELi2ELi4ELi4ELi4ELb0EEENS1_24CollectiveEpilogueBwdGQAISA_fSD_Li256ELb0ELb0EEENS1_25SingleTileBwdLPTSchedulerILb0ELi128ELb0EEEEEEEEEvNT_6ParamsE$_ZN4cute5tupleIJNS0_IJNS0_IJNS_1CILi8EEENS1_ILi1EEEEEENS1_ILi2EEENS0_IJS5_S5_EEEEEENS0_IJNS0_IJS3_NS1_ILi0EEEEEENS1_ILi4096EEENS0_IJiiEEEEEEEEC2ERKS7_RKSC_)
        /*6614*/ 	.word	0x00000000


	//----- nvinfo : EIATTR_FRAME_SIZE
	.align		4
.L_4366:
        /*6618*/ 	.byte	0x04, 0x11
        /*661a*/ 	.short	(.L_4368 - .L_4367)
	.align		4
.L_4367:
        /*661c*/ 	.word	index@($_ZN7cutlass13device_kernelIN5flash19enable_sm80_to_sm89INS1_16FlashAttnBwdSm80INS1_25CollectiveMainloopBwdSm80ILi2ELi2EN4cute5tupleIJNS5_1CILi128EEES8_NS7_ILi64EEEEEENS_10bfloat16_tEfNS_4arch4Sm80ELb1ELb0ELb1ELb0ELb0ELb0ELb0ELb0ELi2ELi4ELi4ELi4ELb0EEENS1_24CollectiveEpilogueBwdGQAISA_fSD_Li256ELb0ELb0EEENS1_25SingleTileBwdLPTSchedulerILb0ELi128ELb0EEEEEEEEEvNT_6ParamsE$_ZN4cute5tupleIJNS0_IJNS0_IJNS_1CILi8EEENS1_ILi1EEEEEENS1_ILi2EEEEEENS0_IJNS0_IJS3_NS1_ILi0EEEEEEiEEEEEC2ERKS6_RKS9_)
        /*6620*/ 	.word	0x00000000


	//----- nvinfo : EIATTR_FRAME_SIZE
	.align		4
.L_4368:
        /*6624*/ 	.byte	0x04, 0x11
        /*6626*/ 	.short	(.L_4370 - .L_4369)
	.align		4
.L_4369:
        /*6628*/ 	.word	index@($_ZN7cutlass13device_kernelIN5flash19enable_sm80_to_sm89INS1_16FlashAttnBwdSm80INS1_25CollectiveMainloopBwdSm80ILi2ELi2EN4cute5tupleIJNS5_1CILi128EEES8_NS7_ILi64EEEEEENS_10bfloat16_tEfNS_4arch4Sm80ELb1ELb0ELb1ELb0ELb0ELb0ELb0ELb0ELi2ELi4ELi4ELi4ELb0EEENS1_24CollectiveEpilogueBwdGQAISA_fSD_Li256ELb0ELb0EEENS1_25SingleTileBwdLPTSchedulerILb0ELi128ELb0EEEEEEEEEvNT_6ParamsE$_ZN4cute5tupleIJNS0_IJNS0_IJNS_1CILi8EEENS1_ILi1EEEEEENS0_IJNS1_ILi2EEEEEEEEENS0_IJNS0_IJS3_NS1_ILi0EEEEEENS0_IJiEEEEEEEEC2ERKS7_RKSB_)
        /*662c*/ 	.word	0x00000000


	//----- nvinfo : EIATTR_FRAME_SIZE
	.align		4
.L_4370:
        /*6630*/ 	.byte	0x04, 0x11
        /*6632*/ 	.short	(.L_4372 - .L_4371)
	.align		4
.L_4371:
        /*6634*/ 	.word	index@($_ZN7cutlass13device_kernelIN5flash19enable_sm80_to_sm89INS1_16FlashAttnBwdSm80INS1_25CollectiveMainloopBwdSm80ILi2ELi2EN4cute5tupleIJNS5_1CILi128EEES8_NS7_ILi64EEEEEENS_10bfloat16_tEfNS_4arch4Sm80ELb1ELb0ELb1ELb0ELb0ELb0ELb0ELb0ELi2ELi4ELi4ELi4ELb0EEENS1_24CollectiveEpilogueBwdGQAISA_fSD_Li256ELb0ELb0EEENS1_25SingleTileBwdLPTSchedulerILb0ELi128ELb0EEEEEEEEEvNT_6ParamsE$_ZN4cute5tupleIJNS0_IJNS0_IJNS_1CILi2EEES2_S2_EEES2_NS0_IJS2_S2_EEEEEENS0_IJNS0_IJNS1_ILi1EEENS1_ILi512EEEiEEENS1_ILi4096EEENS0_IJiiEEEEEEEEC2ERKS5_RKSB_)
        /*6638*/ 	.word	0x00000000


	//----- nvinfo : EIATTR_FRAME_SIZE
	.align		4
.L_4372:
        /*663c*/ 	.byte	0x04, 0x11
        /*663e*/ 	.short	(.L_4374 - .L_4373)
	.align		4
.L_4373:
        /*6640*/ 	.word	index@($_ZN7cutlass13device_kernelIN5flash19enable_sm80_to_sm89INS1_16FlashAttnBwdSm80INS1_25CollectiveMainloopBwdSm80ILi2ELi2EN4cute5tupleIJNS5_1CILi128EEES8_NS7_ILi64EEEEEENS_10bfloat16_tEfNS_4arch4Sm80ELb1ELb0ELb1ELb0ELb0ELb0ELb0ELb0ELi2ELi4ELi4ELi4ELb0EEENS1_24CollectiveEpilogueBwdGQAISA_fSD_Li256ELb0ELb0EEENS1_25SingleTileBwdLPTSchedulerILb0ELi128ELb0EEEEEEEEEvNT_6ParamsE$_ZN4cute5tupleIJNS0_IJNS0_IJNS_1CILi2EEES2_S2_EEES2_NS0_IJNS0_IJS2_S2_EEES2_EEEEEENS0_IJNS0_IJNS1_ILi1EEENS1_ILi512EEEiEEENS1_ILi4096EEENS0_IJNS0_IJiiEEENS1_ILi8192EEEEEEEEEEEC2ERKS6_RKSE_)
        /*6644*/ 	.word	0x00000000


	//----- nvinfo : EIATTR_FRAME_SIZE
	.align		4
.L_4374:
        /*6648*/ 	.byte	0x04, 0x11
        /*664a*/ 	.short	(.L_4376 - .L_4375)
	.align		4
.L_4375:
        /*664c*/ 	.word	index@($_ZN7cutlass13device_kernelIN5flash19enable_sm80_to_sm89INS1_16FlashAttnBwdSm80INS1_25CollectiveMainloopBwdSm80ILi2ELi2EN4cute5tupleIJNS5_1CILi128EEES8_NS7_ILi64EEEEEENS_10bfloat16_tEfNS_4arch4Sm80ELb1ELb0ELb1ELb0ELb0ELb0ELb0ELb0ELi2ELi4ELi4ELi4ELb0EEENS1_24CollectiveEpilogueBwdGQAISA_fSD_Li256ELb0ELb0EEENS1_25SingleTileBwdLPTSchedulerILb0ELi128ELb0EEEEEEEEEvNT_6ParamsE$_ZN4cute5tupleIJNS0_IJNS0_IJNS_1CILi2EEES2_EEES3_NS1_ILi8EEEEEENS0_IJNS0_IJiNS1_ILi512EEEEEENS0_IJiiEEENS1_ILi1024EEEEEEEEC2ERKS5_RKSA_)
        /*6650*/ 	.word	0x00000000


	//----- nvinfo : EIATTR_FRAME_SIZE
	.align		4
.L_4376:
        /*6654*/ 	.byte	0x04, 0x11
        /*6656*/ 	.short	(.L_4378 - .L_4377)
	.align		4
.L_4377:
        /*6658*/ 	.word	index@($_ZN7cutlass13device_kernelIN5flash19enable_sm80_to_sm89INS1_16FlashAttnBwdSm80INS1_25CollectiveMainloopBwdSm80ILi2ELi2EN4cute5tupleIJNS5_1CILi128EEES8_NS7_ILi64EEEEEENS_10bfloat16_tEfNS_4arch4Sm80ELb1ELb0ELb1ELb0ELb0ELb0ELb0ELb0ELi2ELi4ELi4ELi4ELb0EEENS1_24CollectiveEpilogueBwdGQAISA_fSD_Li256ELb0ELb0EEENS1_25SingleTileBwdLPTSchedulerILb0ELi128ELb0EEEEEEEEEvNT_6ParamsE$_ZN4cute5tupleIJNS0_IJNS0_IJNS_1CILi2EEES2_EEES2_EEENS0_IJNS0_IJiiEEENS1_ILi8192EEEEEEEEC2ERKS4_RKS7_)
        /*665c*/ 	.word	0x00000000


	//----- nvinfo : EIATTR_FRAME_SIZE
	.align		4
.L_4378:
        /*6660*/ 	.byte	0x04, 0x11
        /*6662*/ 	.short	(.L_4380 - .L_4379)
	.align		4
.L_4379:
        /*6664*/ 	.word	index@($_ZN7cutlass13device_kernelIN5flash19enable_sm80_to_sm89INS1_16FlashAttnBwdSm80INS1_25CollectiveMainloopBwdSm80ILi2ELi2EN4cute5tupleIJNS5_1CILi128EEES8_NS7_ILi64EEEEEENS_10bfloat16_tEfNS_4arch4Sm80ELb1ELb0ELb1ELb0ELb0ELb0ELb0ELb0ELi2ELi4ELi4ELi4ELb0EEENS1_24CollectiveEpilogueBwdGQAISA_fSD_Li256ELb0ELb0EEENS1_25SingleTileBwdLPTSchedulerILb0ELi128ELb0EEEEEEEEEvNT_6ParamsE$_ZN4cute5tupleIJNS0_IJNS0_IJNS_1CILi2EEES2_EEENS1_ILi8EEES3_EEENS0_IJNS0_IJNS1_ILi1EEEiEEENS1_ILi1024EEENS0_IJiiEEEEEEEEC2ERKS5_RKSA_)
        /*6668*/ 	.word	0x00000000


	//----- nvinfo : EIATTR_FRAME_SIZE
	.align		4
.L_4380:
        /*666c*/ 	.byte	0x04, 0x11
        /*666e*/ 	.short	(.L_4382 - .L_4381)
	.align		4
.L_4381:
        /*6670*/ 	.word	index@($_ZN7cutlass13device_kernelIN5flash19enable_sm80_to_sm89INS1_16FlashAttnBwdSm80INS1_25CollectiveMainloopBwdSm80ILi2ELi2EN4cute5tupleIJNS5_1CILi128EEES8_NS7_ILi64EEEEEENS_10bfloat16_tEfNS_4arch4Sm80ELb1ELb0ELb1ELb0ELb0ELb0ELb0ELb0ELi2ELi4ELi4ELi4ELb0EEENS1_24CollectiveEpilogueBwdGQAISA_fSD_Li256ELb0ELb0EEENS1_25SingleTileBwdLPTSchedulerILb0ELi128ELb0EEEEEEEEEvNT_6ParamsE$_ZN4cute5tupleIJNS0_IJNS0_IJNS_1CILi1EEENS0_IJS2_NS1_ILi2EEES3_EEEEEES3_NS0_IJS3_S3_EEEEEENS0_IJNS0_IJNS1_ILi0EEENS0_IJS2_NS1_ILi256EEEiEEEEEENS1_ILi2048EEENS0_IJiNS1_ILi4096EEEEEEEEEEEC2ERKS7_RKSF_)
        /*6674*/ 	.word	0x00000000


	//----- nvinfo : EIATTR_FRAME_SIZE
	.align		4
.L_4382:
        /*6678*/ 	.byte	0x04, 0x11
        /*667a*/ 	.short	(.L_4384 - .L_4383)
	.align		4
.L_4383:
        /*667c*/ 	.word	index@($_ZN7cutlass13device_kernelIN5flash19enable_sm80_to_sm89INS1_16FlashAttnBwdSm80INS1_25CollectiveMainloopBwdSm80ILi2ELi2EN4cute5tupleIJNS5_1CILi128EEES8_NS7_ILi64EEEEEENS_10bfloat16_tEfNS_4arch4Sm80ELb1ELb0ELb1ELb0ELb0ELb0ELb0ELb0ELi2ELi4ELi4ELi4ELb0EEENS1_24CollectiveEpilogueBwdGQAISA_fSD_Li256ELb0ELb0EEENS1_25SingleTileBwdLPTSchedulerILb0ELi128ELb0EEEEEEEEEvNT_6ParamsE$_ZN4cute5tupleIJNS0_IJNS0_IJNS0_IJNS_1CILi8EEENS1_ILi1EEEEEES3_EEENS0_IJNS0_IJS3_S3_EEENS1_ILi2EEEEEEEEENS0_IJNS0_IJNS0_IJS3_NS1_ILi0EEEEEESA_EEENS0_IJNS0_IJSA_SA_EEEiEEEEEEEEC2ERKS9_RKSF_)
        /*6680*/ 	.word	0x00000000


	//----- nvinfo : EIATTR_FRAME_SIZE
	.align		4
.L_4384:
        /*6684*/ 	.byte	0x04, 0x11
        /*6686*/ 	.short	(.L_4386 - .L_4385)
	.align		4
.L_4385:
        /*6688*/ 	.word	index@($_ZN7cutlass13device_kernelIN5flash19enable_sm80_to_sm89INS1_16FlashAttnBwdSm80INS1_25CollectiveMainloopBwdSm80ILi2ELi2EN4cute5tupleIJNS5_1CILi128EEES8_NS7_ILi64EEEEEENS_10bfloat16_tEfNS_4arch4Sm80ELb1ELb0ELb1ELb0ELb0ELb0ELb0ELb0ELi2ELi4ELi4ELi4ELb0EEENS1_24CollectiveEpilogueBwdGQAISA_fSD_Li256ELb0ELb0EEENS1_25SingleTileBwdLPTSchedulerILb0ELi128ELb0EEEEEEEEEvNT_6ParamsE$_ZN4cute5tupleIJNS0_IJNS0_IJNS0_IJNS_1CILi8EEENS1_ILi1EEEEEENS0_IJS3_S3_EEEEEENS0_IJS3_NS1_ILi2EEEEEEEEENS0_IJNS0_IJNS0_IJS3_NS1_ILi0EEEEEENS0_IJSA_SA_EEEEEENS0_IJSA_iEEEEEEEEC2ERKS9_RKSF_)
        /*668c*/ 	.word	0x00000000


	//----- nvinfo : EIATTR_FRAME_SIZE
	.align		4
.L_4386:
        /*6690*/ 	.byte	0x04, 0x11
        /*6692*/ 	.short	(.L_4388 - .L_4387)
	.align		4
.L_4387:
        /*6694*/ 	.word	index@($_ZN7cutlass13device_kernelIN5flash19enable_sm80_to_sm89INS1_16FlashAttnBwdSm80INS1_25CollectiveMainloopBwdSm80ILi2ELi2EN4cute5tupleIJNS5_1CILi128EEES8_NS7_ILi64EEEEEENS_10bfloat16_tEfNS_4arch4Sm80ELb1ELb0ELb1ELb0ELb0ELb0ELb0ELb0ELi2ELi4ELi4ELi4ELb0EEENS1_24CollectiveEpilogueBwdGQAISA_fSD_Li256ELb0ELb0EEENS1_25SingleTileBwdLPTSchedulerILb0ELi128ELb0EEEEEEEEEvNT_6ParamsE$_ZN4cute3eso3ESOILb1ELb0EJNS_7SwizzleILi3ELi3ELi3EEENS_9MixedBitsILj0ELj432EEENS_6LayoutINS_5tupleIJNS7_IJNS_1CILi2EEES9_S9_EEES9_NS8_ILi8EEEEEENS7_IJNS7_IJNS8_ILi64EEESB_NS8_ILi512EEEEEENS8_ILi8192EEENS8_ILi1024EEEEEEEEEEC2ERKS3_RKS5_RKSJ_)
        /*6698*/ 	.word	0x00000000


	//----- nvinfo : EIATTR_FRAME_SIZE
	.align		4
.L_4388:
        /*669c*/ 	.byte	0x04, 0x11
        /*669e*/ 	.short	(.L_4390 - .L_4389)
	.align		4
.L_4389:
        /*66a0*/ 	.word	index@($_ZN7cutlass13device_kernelIN5flash19enable_sm80_to_sm89INS1_16FlashAttnBwdSm80INS1_25CollectiveMainloopBwdSm80ILi2ELi2EN4cute5tupleIJNS5_1CILi128EEES8_NS7_ILi64EEEEEENS_10bfloat16_tEfNS_4arch4Sm80ELb1ELb0ELb1ELb0ELb0ELb0ELb0ELb0ELi2ELi4ELi4ELi4ELb0EEENS1_24CollectiveEpilogueBwdGQAISA_fSD_Li256ELb0ELb0EEENS1_25SingleTileBwdLPTSchedulerILb0ELi128ELb0EEEEEEEEEvNT_6ParamsE$_ZN4cute3eso3ESOILb1ELb0EJNS_6LayoutINS_5tupleIJNS_1CILi4EEEEEENS3_IJNS4_ILi1EEEEEEEENS_10ViewEngineIPfEEEEC2ERKS9_RKSC_)
        /*66a4*/ 	.word	0x00000000


	//----- nvinfo : EIATTR_FRAME_SIZE
	.align		4
.L_4390:
        /*66a8*/ 	.byte	0x04, 0x11
        /*66aa*/ 	.short	(.L_4392 - .L_4391)
	.align		4
.L_4391:
        /*66ac*/ 	.word	index@($_ZN7cutlass13device_kernelIN5flash19enable_sm80_to_sm89INS1_16FlashAttnBwdSm80INS1_25CollectiveMainloopBwdSm80ILi2ELi2EN4cute5tupleIJNS5_1CILi128EEES8_NS7_ILi64EEEEEENS_10bfloat16_tEfNS_4arch4Sm80ELb1ELb0ELb1ELb0ELb0ELb0ELb0ELb0ELi2ELi4ELi4ELi4ELb0EEENS1_24CollectiveEpilogueBwdGQAISA_fSD_Li256ELb0ELb0EEENS1_25SingleTileBwdLPTSchedulerILb0ELi128ELb0EEEEEEEEEvNT_6ParamsE$_ZN4cute3eso3ESOILb1ELb0EJNS_6LayoutINS_5tupleIJNS_1CILi1EEENS4_ILi4EEEEEENS3_IJNS4_ILi0EEES5_EEEEENS_10ViewEngineIPfEEEEC2ERKSA_RKSD_)
        /*66b0*/ 	.word	0x00000000


	//----- nvinfo : EIATTR_FRAME_SIZE
	.align		4
.L_4392:
        /*66b4*/ 	.byte	0x04, 0x11
        /*66b6*/ 	.short	(.L_4394 - .L_4393)
	.align		4
.L_4393:
        /*66b8*/ 	.word	index@($_ZN7cutlass13device_kernelIN5flash19enable_sm80_to_sm89INS1_16FlashAttnBwdSm80INS1_25CollectiveMainloopBwdSm80ILi2ELi2EN4cute5tupleIJNS5_1CILi128EEES8_NS7_ILi64EEEEEENS_10bfloat16_tEfNS_4arch4Sm80ELb1ELb0ELb1ELb0ELb0ELb0ELb0ELb0ELi2ELi4ELi4ELi4ELb0EEENS1_24CollectiveEpilogueBwdGQAISA_fSD_Li256ELb0ELb0EEENS1_25SingleTileBwdLPTSchedulerILb0ELi128ELb0EEEEEEEEEvNT_6ParamsE$_ZN4cute3eso3ESOILb1ELb0EJNS_6LayoutINS_5tupleIJNS_1CILi1EEENS3_IJNS4_ILi2EEES6_EEEEEENS3_IJNS4_ILi0EEENS3_IJNS4_ILi8EEENS4_ILi64EEEEEEEEEEENS_10ViewEngineINS_8smem_ptrIPfEEEEEEC2ERKSE_RKSJ_)
        /*66bc*/ 	.word	0x00000000


	//----- nvinfo : EIATTR_FRAME_SIZE
	.align		4
.L_4394:
        /*66c0*/ 	.byte	0x04, 0x11
        /*66c2*/ 	.short	(.L_4396 - .L_4395)
	.align		4
.L_4395:
        /*66c4*/ 	.word	index@($_ZN7cutlass13device_kernelIN5flash19enable_sm80_to_sm89INS1_16FlashAttnBwdSm80INS1_25CollectiveMainloopBwdSm80ILi2ELi2EN4cute5tupleIJNS5_1CILi128EEES8_NS7_ILi64EEEEEENS_10bfloat16_tEfNS_4arch4Sm80ELb1ELb0ELb1ELb0ELb0ELb0ELb0ELb0ELi2ELi4ELi4ELi4ELb0EEENS1_24CollectiveEpilogueBwdGQAISA_fSD_Li256ELb0ELb0EEENS1_25SingleTileBwdLPTSchedulerILb0ELi128ELb0EEEEEEEEEvNT_6ParamsE$_ZN4cute3eso3ESOILb1ELb0EJNS_6LayoutINS_5tupleIJNS3_IJNS_1CILi8EEENS4_ILi1EEEEEENS4_ILi4EEES8_EEENS3_IJNS3_IJS6_NS4_ILi0EEEEEES5_NS4_ILi32EEEEEEEENS_10ViewEngineIPN7cutlass10bfloat16_tEEEEEC2ERKSE_RKSJ_)
        /*66c8*/ 	.word	0x00000000


	//----- nvinfo : EIATTR_FRAME_SIZE
	.align		4
.L_4396:
        /*66cc*/ 	.byte	0x04, 0x11
        /*66ce*/ 	.short	(.L_4398 - .L_4397)
	.align		4
.L_4397:
        /*66d0*/ 	.word	index@($_ZN7cutlass13device_kernelIN5flash19enable_sm80_to_sm89INS1_16FlashAttnBwdSm80INS1_25CollectiveMainloopBwdSm80ILi2ELi2EN4cute5tupleIJNS5_1CILi128EEES8_NS7_ILi64EEEEEENS_10bfloat16_tEfNS_4arch4Sm80ELb1ELb0ELb1ELb0ELb0ELb0ELb0ELb0ELi2ELi4ELi4ELi4ELb0EEENS1_24CollectiveEpilogueBwdGQAISA_fSD_Li256ELb0ELb0EEENS1_25SingleTileBwdLPTSchedulerILb0ELi128ELb0EEEEEEEEEvNT_6ParamsE$_ZN4cute3eso3ESOILb1ELb0EJNS_6LayoutINS_5tupleIJNS3_IJNS_1CILi8EEENS4_ILi1EEEEEENS4_ILi4EEES6_EEENS3_IJNS3_IJS6_NS4_ILi0EEEEEENS4_ILi2048EEESA_EEEEEiEEC2ERKSE_RKi)
        /*66d4*/ 	.word	0x00000000


	//----- nvinfo : EIATTR_FRAME_SIZE
	.align		4
.L_4398:
        /*66d8*/ 	.byte	0x04, 0x11
        /*66da*/ 	.short	(.L_4400 - .L_4399)
	.align		4
.L_4399:
        /*66dc*/ 	.word	index@($_ZN7cutlass13device_kernelIN5flash19enable_sm80_to_sm89INS1_16FlashAttnBwdSm80INS1_25CollectiveMainloopBwdSm80ILi2ELi2EN4cute5tupleIJNS5_1CILi128EEES8_NS7_ILi64EEEEEENS_10bfloat16_tEfNS_4arch4Sm80ELb1ELb0ELb1ELb0ELb0ELb0ELb0ELb0ELi2ELi4ELi4ELi4ELb0EEENS1_24CollectiveEpilogueBwdGQAISA_fSD_Li256ELb0ELb0EEENS1_25SingleTileBwdLPTSchedulerILb0ELi128ELb0EEEEEEEEEvNT_6ParamsE$_ZN4cute3eso3ESOILb1ELb0EJNS_6LayoutINS_5tupleIJNS3_IJNS_1CILi8EEENS4_ILi1EEEEEENS4_ILi4EEES6_EEENS3_IJNS3_IJS6_NS4_ILi0EEEEEENS4_ILi2048EEESA_EEEEENS_10ViewEngineINS_8smem_ptrIPN7cutlass10bfloat16_tEEEEEEEC2ERKSE_RKSL_)
        /*66e0*/ 	.word	0x00000000


	//----- nvinfo : EIATTR_FRAME_SIZE
	.align		4
.L_4400:
        /*66e4*/ 	.byte	0x04, 0x11
        /*66e6*/ 	.short	(.L_4402 - .L_4401)
	.align		4
.L_4401:
        /*66e8*/ 	.word	index@($_ZN7cutlass13device_kernelIN5flash19enable_sm80_to_sm89INS1_16FlashAttnBwdSm80INS1_25CollectiveMainloopBwdSm80ILi2ELi2EN4cute5tupleIJNS5_1CILi128EEES8_NS7_ILi64EEEEEENS_10bfloat16_tEfNS_4arch4Sm80ELb1ELb0ELb1ELb0ELb0ELb0ELb0ELb0ELi2ELi4ELi4ELi4ELb0EEENS1_24CollectiveEpilogueBwdGQAISA_fSD_Li256ELb0ELb0EEENS1_25SingleTileBwdLPTSchedulerILb0ELi128ELb0EEEEEEEEEvNT_6ParamsE$_ZN4cute3eso3ESOILb1ELb0EJNS_6LayoutINS_5tupleIJNS3_IJNS_1CILi8EEENS4_ILi1EEEEEENS4_ILi4EEEEEENS3_IJNS3_IJS6_NS4_ILi0EEEEEES5_EEEEEiEEC2ERKSD_RKi)
        /*66ec*/ 	.word	0x00000000


	//----- nvinfo : EIATTR_FRAME_SIZE
	.align		4
.L_4402:
        /*66f0*/ 	.byte	0x04, 0x11
        /*66f2*/ 	.short	(.L_4404 - .L_4403)
	.align		4
.L_4403:
        /*66f4*/ 	.word	index@($_ZN7cutlass13device_kernelIN5flash19enable_sm80_to_sm89INS1_16FlashAttnBwdSm80INS1_25CollectiveMainloopBwdSm80ILi2ELi2EN4cute5tupleIJNS5_1CILi128EEES8_NS7_ILi64EEEEEENS_10bfloat16_tEfNS_4arch4Sm80ELb1ELb0ELb1ELb0ELb0ELb0ELb0ELb0ELi2ELi4ELi4ELi4ELb0EEENS1_24CollectiveEpilogueBwdGQAISA_fSD_Li256ELb0ELb0EEENS1_25SingleTileBwdLPTSchedulerILb0ELi128ELb0EEEEEEEEEvNT_6ParamsE$_ZN4cute3eso3ESOILb1ELb0EJNS_6LayoutINS_5tupleIJNS3_IJNS_1CILi8EEENS4_ILi1EEEEEENS4_ILi4EEEEEENS3_IJNS3_IJS6_NS4_ILi0EEEEEES5_EEEEENS_10ViewEngineIPN7cutlass10bfloat16_tEEEEEC2ERKSD_RKSI_)
        /*66f8*/ 	.word	0x00000000


	//----- nvinfo : EIATTR_FRAME_SIZE
	.align		4
.L_4404:
        /*66fc*/ 	.byte	0x04, 0x11
        /*66fe*/ 	.short	(.L_4406 - .L_4405)
	.align		4
.L_4405:
        /*6700*/ 	.word	index@($_ZN7cutlass13device_kernelIN5flash19enable_sm80_to_sm89INS1_16FlashAttnBwdSm80INS1_25CollectiveMainloopBwdSm80ILi2ELi2EN4cute5tupleIJNS5_1CILi128EEES8_NS7_ILi64EEEEEENS_10bfloat16_tEfNS_4arch4Sm80ELb1ELb0ELb1ELb0ELb0ELb0ELb0ELb0ELi2ELi4ELi4ELi4ELb0EEENS1_24CollectiveEpilogueBwdGQAISA_fSD_Li256ELb0ELb0EEENS1_25SingleTileBwdLPTSchedulerILb0ELi128ELb0EEEEEEEEEvNT_6ParamsE$_ZN4cute3eso3ESOILb1ELb0EJNS_6LayoutINS_5tupleIJNS3_IJNS_1CILi8EEENS4_ILi1EEEEEENS4_ILi4EEEEEENS3_IJNS3_IJS6_NS4_ILi0EEEEEENS4_ILi2048EEEEEEEEiEEC2ERKSE_RKi)
        /*6704*/ 	.word	0x00000000


	//----- nvinfo : EIATTR_FRAME_SIZE
	.align		4
.L_4406:
        /*6708*/ 	.byte	0x04, 0x11
        /*670a*/ 	.short	(.L_4408 - .L_4407)
	.align		4
.L_4407:
        /*670c*/ 	.word	index@($_ZN7cutlass13device_kernelIN5flash19enable_sm80_to_sm89INS1_16FlashAttnBwdSm80INS1_25CollectiveMainloopBwdSm80ILi2ELi2EN4cute5tupleIJNS5_1CILi128EEES8_NS7_ILi64EEEEEENS_10bfloat16_tEfNS_4arch4Sm80ELb1ELb0ELb1ELb0ELb0ELb0ELb0ELb0ELi2ELi4ELi4ELi4ELb0EEENS1_24CollectiveEpilogueBwdGQAISA_fSD_Li256ELb0ELb0EEENS1_25SingleTileBwdLPTSchedulerILb0ELi128ELb0EEEEEEEEEvNT_6ParamsE$_ZN4cute3eso3ESOILb1ELb0EJNS_6LayoutINS_5tupleIJNS3_IJNS_1CILi8EEENS4_ILi1EEEEEENS4_ILi4EEEEEENS3_IJNS3_IJS6_NS4_ILi0EEEEEENS4_ILi2048EEEEEEEENS_10ViewEngineINS_8smem_ptrIPN7cutlass10bfloat16_tEEEEEEEC2ERKSE_RKSL_)
        /*6710*/ 	.word	0x00000000


	//----- nvinfo : EIATTR_FRAME_SIZE
	.align		4
.L_4408:
        /*6714*/ 	.byte	0x04, 0x11
        /*6716*/ 	.short	(.L_4410 - .L_4409)
	.align		4
.L_4409:
        /*6718*/ 	.word	index@($_ZN7cutlass13device_kernelIN5flash19enable_sm80_to_sm89INS1_16FlashAttnBwdSm80INS1_25CollectiveMainloopBwdSm80ILi2ELi2EN4cute5tupleIJNS5_1CILi128EEES8_NS7_ILi64EEEEEENS_10bfloat16_tEfNS_4arch4Sm80ELb1ELb0ELb1ELb0ELb0ELb0ELb0ELb0ELi2ELi4ELi4ELi4ELb0EEENS1_24CollectiveEpilogueBwdGQAISA_fSD_Li256ELb0ELb0EEENS1_25SingleTileBwdLPTSchedulerILb0ELi128ELb0EEEEEEEEEvNT_6ParamsE$_ZN4cute3eso3ESOILb1ELb0EJNS_6LayoutINS_5tupleIJNS3_IJNS_1CILi8EEENS4_ILi1EEEEEENS4_ILi2EEES5_EEENS3_IJNS3_IJS6_NS4_ILi0EEEEEENS4_ILi64EEES5_EEEEENS_10ViewEngineIPN7cutlass10bfloat16_tEEEEEC2ERKSE_RKSJ_)
        /*671c*/ 	.word	0x00000000


	//----- nvinfo : EIATTR_FRAME_SIZE
	.align		4
.L_4410:
        /*6720*/ 	.byte	0x04, 0x11
        /*6722*/ 	.short	(.L_4412 - .L_4411)
	.align		4
.L_4411:
        /*6724*/ 	.word	index@($_ZN7cutlass13device_kernelIN5flash19enable_sm80_to_sm89INS1_16FlashAttnBwdSm80INS1_25CollectiveMainloopBwdSm80ILi2ELi2EN4cute5tupleIJNS5_1CILi128EEES8_NS7_ILi64EEEEEENS_10bfloat16_tEfNS_4arch4Sm80ELb1ELb0ELb1ELb0ELb0ELb0ELb0ELb0ELi2ELi4ELi4ELi4ELb0EEENS1_24CollectiveEpilogueBwdGQAISA_fSD_Li256ELb0ELb0EEENS1_25SingleTileBwdLPTSchedulerILb0ELi128ELb0EEEEEEEEEvNT_6ParamsE$_ZN4cute3eso3ESOILb1ELb0EJNS_6LayoutINS_5tupleIJNS3_IJNS_1CILi8EEENS4_ILi1EEEEEENS4_ILi2EEENS4_ILi4EEEEEENS3_IJNS3_IJS6_NS4_ILi0EEEEEES5_NS4_ILi16EEEEEEEENS_10ViewEngineIPN7cutlass10bfloat16_tEEEEEC2ERKSF_RKSK_)
        /*6728*/ 	.word	0x00000000


	//----- nvinfo : EIATTR_FRAME_SIZE
	.align		4
.L_4412:
        /*672c*/ 	.byte	0x04, 0x11
        /*672e*/ 	.short	(.L_4414 - .L_4413)
	.align		4
.L_4413:
        /*6730*/ 	.word	index@($_ZN7cutlass13device_kernelIN5flash19enable_sm80_to_sm89INS1_16FlashAttnBwdSm80INS1_25CollectiveMainloopBwdSm80ILi2ELi2EN4cute5tupleIJNS5_1CILi128EEES8_NS7_ILi64EEEEEENS_10bfloat16_tEfNS_4arch4Sm80ELb1ELb0ELb1ELb0ELb0ELb0ELb0ELb0ELi2ELi4ELi4ELi4ELb0EEENS1_24CollectiveEpilogueBwdGQAISA_fSD_Li256ELb0ELb0EEENS1_25SingleTileBwdLPTSchedulerILb0ELi128ELb0EEEEEEEEEvNT_6ParamsE$_ZN4cute3eso3ESOILb1ELb0EJNS_6LayoutINS_5tupleIJNS3_IJNS_1CILi8EEENS4_ILi1EEEEEENS4_ILi2EEENS3_IJNS4_ILi4EEES8_EEEEEENS3_IJNS3_IJS6_NS4_ILi0EEEEEES5_NS3_IJNS4_ILi32EEENS4_ILi16EEEEEEEEEEENS_10ViewEngineIPN7cutlass10bfloat16_tEEEEEC2ERKSI_RKSN_)
        /*6734*/ 	.word	0x00000000


	//----- nvinfo : EIATTR_FRAME_SIZE
	.align		4
.L_4414:
        /*6738*/ 	.byte	0x04, 0x11
        /*673a*/ 	.short	(.L_4416 - .L_4415)
	.align		4
.L_4415:
        /*673c*/ 	.word	index@($_ZN7cutlass13device_kernelIN5flash19enable_sm80_to_sm89INS1_16FlashAttnBwdSm80INS1_25CollectiveMainloopBwdSm80ILi2ELi2EN4cute5tupleIJNS5_1CILi128EEES8_NS7_ILi64EEEEEENS_10bfloat16_tEfNS_4arch4Sm80ELb1ELb0ELb1ELb0ELb0ELb0ELb0ELb0ELi2ELi4ELi4ELi4ELb0EEENS1_24CollectiveEpilogueBwdGQAISA_fSD_Li256ELb0ELb0EEENS1_25SingleTileBwdLPTSchedulerILb0ELi128ELb0EEEEEEEEEvNT_6ParamsE$_ZN4cute3eso3ESOILb1ELb0EJNS_6LayoutINS_5tupleIJNS3_IJNS_1CILi8EEENS4_ILi1EEEEEENS4_ILi2EEEEEENS3_IJNS3_IJS6_NS4_ILi0EEEEEES5_EEEEEiEEC2ERKSD_RKi)
        /*6740*/ 	.word	0x00000000


	//----- nvinfo : EIATTR_FRAME_SIZE
	.align		4
.L_4416:
        /*6744*/ 	.byte	0x04, 0x11
        /*6746*/ 	.short	(.L_4418 - .L_4417)
	.align		4
.L_4417:
        /*6748*/ 	.word	index@($_ZN7cutlass13device_kernelIN5flash19enable_sm80_to_sm89INS1_16FlashAttnBwdSm80INS1_25CollectiveMainloopBwdSm80ILi2ELi2EN4cute5tupleIJNS5_1CILi128EEES8_NS7_ILi64EEEEEENS_10bfloat16_tEfNS_4arch4Sm80ELb1ELb0ELb1ELb0ELb0ELb0ELb0ELb0ELi2ELi4ELi4ELi4ELb0EEENS1_24CollectiveEpilogueBwdGQAISA_fSD_Li256ELb0ELb0EEENS1_25SingleTileBwdLPTSchedulerILb0ELi128ELb0EEEEEEEEEvNT_6ParamsE$_ZN4cute3eso3ESOILb1ELb0EJNS_6LayoutINS_5tupleIJNS3_IJNS_1CILi8EEENS4_ILi1EEEEEENS4_ILi2EEEEEENS3_IJNS3_IJS6_NS4_ILi0EEEEEES5_EEEEENS_10ViewEngineIPN7cutlass10bfloat16_tEEEEEC2ERKSD_RKSI_)
        /*674c*/ 	.word	0x00000000


	//----- nvinfo : EIATTR_FRAME_SIZE
	.align		4
.L_4418:
        /*6750*/ 	.byte	0x04, 0x11
        /*6752*/ 	.short	(.L_4420 - .L_4419)
	.align		4
.L_4419:
        /*6754*/ 	.word	index@($_ZN7cutlass13device_kernelIN5flash19enable_sm80_to_sm89INS1_16FlashAttnBwdSm80INS1_25CollectiveMainloopBwdSm80ILi2ELi2EN4cute5tupleIJNS5_1CILi128EEES8_NS7_ILi64EEEEEENS_10bfloat16_tEfNS_4arch4Sm80ELb1ELb0ELb1ELb0ELb0ELb0ELb0ELb0ELi2ELi4ELi4ELi4ELb0EEENS1_24CollectiveEpilogueBwdGQAISA_fSD_Li256ELb0ELb0EEENS1_25SingleTileBwdLPTSchedulerILb0ELi128ELb0EEEEEEEEEvNT_6ParamsE$_ZN4cute3eso3ESOILb1ELb0EJNS_6LayoutINS_5tupleIJNS3_IJNS_1CILi8EEENS4_ILi1EEEEEENS4_ILi2EEEEEENS3_IJNS3_IJS6_NS4_ILi0EEEEEENS4_ILi8192EEEEEEEEiEEC2ERKSE_RKi)
        /*6758*/ 	.word	0x00000000


	//----- nvinfo : EIATTR_FRAME_SIZE
	.align		4
.L_4420:
        /*675c*/ 	.byte	0x04, 0x11
        /*675e*/ 	.short	(.L_4422 - .L_4421)
	.align		4
.L_4421:
        /*6760*/ 	.word	index@($_ZN7cutlass13device_kernelIN5flash19enable_sm80_to_sm89INS1_16FlashAttnBwdSm80INS1_25CollectiveMainloopBwdSm80ILi2ELi2EN4cute5tupleIJNS5_1CILi128EEES8_NS7_ILi64EEEEEENS_10bfloat16_tEfNS_4arch4Sm80ELb1ELb0ELb1ELb0ELb0ELb0ELb0ELb0ELi2ELi4ELi4ELi4ELb0EEENS1_24CollectiveEpilogueBwdGQAISA_fSD_Li256ELb0ELb0EEENS1_25SingleTileBwdLPTSchedulerILb0ELi128ELb0EEEEEEEEEvNT_6ParamsE$_ZN4cute3eso3ESOILb1ELb0EJNS_6LayoutINS_5tupleIJNS3_IJNS_1CILi8EEENS4_ILi1EEEEEENS4_ILi2EEEEEENS3_IJNS3_IJS6_NS4_ILi0EEEEEENS4_ILi8192EEEEEEEENS_10ViewEngineINS_8smem_ptrIPN7cutlass10bfloat16_tEEEEEEEC2ERKSE_RKSL_)
        /*6764*/ 	.word	0x00000000


	//----- nvinfo : EIATTR_FRAME_SIZE
	.align		4
.L_4422:
        /*6768*/ 	.byte	0x04, 0x11
        /*676a*/ 	.short	(.L_4424 - .L_4423)
	.align		4
.L_4423:
        /*676c*/ 	.word	index@($_ZN7cutlass13device_kernelIN5flash19enable_sm80_to_sm89INS1_16FlashAttnBwdSm80INS1_25CollectiveMainloopBwdSm80ILi2ELi2EN4cute5tupleIJNS5_1CILi128EEES8_NS7_ILi64EEEEEENS_10bfloat16_tEfNS_4arch4Sm80ELb1ELb0ELb1ELb0ELb0ELb0ELb0ELb0ELi2ELi4ELi4ELi4ELb0EEENS1_24CollectiveEpilogueBwdGQAISA_fSD_Li256ELb0ELb0EEENS1_25SingleTileBwdLPTSchedulerILb0ELi128ELb0EEEEEEEEEvNT_6ParamsE$_ZN4cute3eso3ESOILb1ELb0EJNS_6LayoutINS_5tupleIJNS3_IJNS_1CILi8EEENS4_ILi1EEEEEENS4_ILi2EEEEEENS3_IJNS3_IJS6_NS4_ILi0EEEEEENS4_ILi64EEEEEEEEiEEC2ERKSE_RKi)
        /*6770*/ 	.word	0x00000000


	//----- nvinfo : EIATTR_FRAME_SIZE
	.align		4
.L_4424:
        /*6774*/ 	.byte	0x04, 0x11
        /*6776*/ 	.short	(.L_4426 - .L_4425)
	.align		4
.L_4425:
        /*6778*/ 	.word	index@($_ZN7cutlass13device_kernelIN5flash19enable_sm80_to_sm89INS1_16FlashAttnBwdSm80INS1_25CollectiveMainloopBwdSm80ILi2ELi2EN4cute5tupleIJNS5_1CILi128EEES8_NS7_ILi64EEEEEENS_10bfloat16_tEfNS_4arch4Sm80ELb1ELb0ELb1ELb0ELb0ELb0ELb0ELb0ELi2ELi4ELi4ELi4ELb0EEENS1_24CollectiveEpilogueBwdGQAISA_fSD_Li256ELb0ELb0EEENS1_25SingleTileBwdLPTSchedulerILb0ELi128ELb0EEEEEEEEEvNT_6ParamsE$_ZN4cute3eso3ESOILb1ELb0EJNS_6LayoutINS_5tupleIJNS3_IJNS_1CILi8EEENS4_ILi1EEEEEENS4_ILi2EEEEEENS3_IJNS3_IJS6_NS4_ILi0EEEEEENS4_ILi64EEEEEEEENS_10ViewEngineIPN7cutlass10bfloat16_tEEEEEC2ERKSE_RKSJ_)
        /*677c*/ 	.word	0x00000000


	//----- nvinfo : EIATTR_FRAME_SIZE
	.align		4
.L_4426:
        /*6780*/ 	.byte	0x04, 0x11
        /*6782*/ 	.short	(.L_4428 - .L_4427)
	.align		4
.L_4427:
        /*6784*/ 	.word	index@($_ZN7cutlass13device_kernelIN5flash19enable_sm80_to_sm89INS1_16FlashAttnBwdSm80INS1_25CollectiveMainloopBwdSm80ILi2ELi2EN4cute5tupleIJNS5_1CILi128EEES8_NS7_ILi64EEEEEENS_10bfloat16_tEfNS_4arch4Sm80ELb1ELb0ELb1ELb0ELb0ELb0ELb0ELb0ELi2ELi4ELi4ELi4ELb0EEENS1_24CollectiveEpilogueBwdGQAISA_fSD_Li256ELb0ELb0EEENS1_25SingleTileBwdLPTSchedulerILb0ELi128ELb0EEEEEEEEEvNT_6ParamsE$_ZN4cute3eso3ESOILb1ELb0EJNS_6LayoutINS_5tupleIJNS3_IJNS_1CILi8EEENS4_ILi1EEEEEENS4_ILi2EEEEEENS3_IJNS3_IJS6_NS4_ILi0EEEEEENS4_ILi4096EEEEEEEEiEEC2ERKSE_RKi)
        /*6788*/ 	.word	0x00000000


	//----- nvinfo : EIATTR_FRAME_SIZE
	.align		4
.L_4428:
        /*678c*/ 	.byte	0x04, 0x11
        /*678e*/ 	.short	(.L_4430 - .L_4429)
	.align		4
.L_4429:
        /*6790*/ 	.word	index@($_ZN7cutlass13device_kernelIN5flash19enable_sm80_to_sm89INS1_16FlashAttnBwdSm80INS1_25CollectiveMainloopBwdSm80ILi2ELi2EN4cute5tupleIJNS5_1CILi128EEES8_NS7_ILi64EEEEEENS_10bfloat16_tEfNS_4arch4Sm80ELb1ELb0ELb1ELb0ELb0ELb0ELb0ELb0ELi2ELi4ELi4ELi4ELb0EEENS1_24CollectiveEpilogueBwdGQAISA_fSD_Li256ELb0ELb0EEENS1_25SingleTileBwdLPTSchedulerILb0ELi128ELb0EEEEEEEEEvNT_6ParamsE$_ZN4cute3eso3ESOILb1ELb0EJNS_6LayoutINS_5tupleIJNS3_IJNS_1CILi8EEENS4_ILi1EEEEEENS4_ILi2EEEEEENS3_IJNS3_IJS6_NS4_ILi0EEEEEENS4_ILi4096EEEEEEEENS_10ViewEngineINS_8smem_ptrIPN7cutlass10bfloat16_tEEEEEEEC2ERKSE_RKSL_)
        /*6794*/ 	.word	0x00000000


	//----- nvinfo : EIATTR_FRAME_SIZE
	.align		4
.L_4430:
        /*6798*/ 	.byte	0x04, 0x11
        /*679a*/ 	.short	(.L_4432 - .L_4431)
	.align		4
.L_4431:
        /*679c*/ 	.word	index@($_ZN7cutlass13device_kernelIN5flash19enable_sm80_to_sm89INS1_16FlashAttnBwdSm80INS1_25CollectiveMainloopBwdSm80ILi2ELi2EN4cute5tupleIJNS5_1CILi128EEES8_NS7_ILi64EEEEEENS_10bfloat16_tEfNS_4arch4Sm80ELb1ELb0ELb1ELb0ELb0ELb0ELb0ELb0ELi2ELi4ELi4ELi4ELb0EEENS1_24CollectiveEpilogueBwdGQAISA_fSD_Li256ELb0ELb0EEENS1_25SingleTileBwdLPTSchedulerILb0ELi128ELb0EEEEEEEEEvNT_6ParamsE$_ZN4cute3eso3ESOILb1ELb0EJNS_6LayoutINS_5tupleIJNS3_IJNS_1CILi8EEENS4_ILi1EEEEEENS3_IJNS4_ILi4EEEEEEEEENS3_IJNS3_IJS6_NS4_ILi0EEEEEENS3_IJS5_EEEEEEEENS_10ViewEngineIPN7cutlass10bfloat16_tEEEEEC2ERKSF_RKSK_)
        /*67a0*/ 	.word	0x00000000


	//----- nvinfo : EIATTR_FRAME_SIZE
	.align		4
.L_4432:
        /*67a4*/ 	.byte	0x04, 0x11
        /*67a6*/ 	.short	(.L_4434 - .L_4433)
	.align		4
.L_4433:
        /*67a8*/ 	.word	index@($_ZN7cutlass13device_kernelIN5flash19enable_sm80_to_sm89INS1_16FlashAttnBwdSm80INS1_25CollectiveMainloopBwdSm80ILi2ELi2EN4cute5tupleIJNS5_1CILi128EEES8_NS7_ILi64EEEEEENS_10bfloat16_tEfNS_4arch4Sm80ELb1ELb0ELb1ELb0ELb0ELb0ELb0ELb0ELi2ELi4ELi4ELi4ELb0EEENS1_24CollectiveEpilogueBwdGQAISA_fSD_Li256ELb0ELb0EEENS1_25SingleTileBwdLPTSchedulerILb0ELi128ELb0EEEEEEEEEvNT_6ParamsE$_ZN4cute3eso3ESOILb1ELb0EJNS_6LayoutINS_5tupleIJNS3_IJNS_1CILi8EEENS4_ILi1EEEEEENS3_IJNS4_ILi4EEEEEEEEENS3_IJNS3_IJS6_NS4_ILi0EEEEEENS3_IJNS4_ILi2048EEEEEEEEEEENS_10ViewEngineINS_8smem_ptrIPN7cutlass10bfloat16_tEEEEEEEC2ERKSG_RKSN_)
        /*67ac*/ 	.word	0x00000000


	//----- nvinfo : EIATTR_FRAME_SIZE
	.align		4
.L_4434:
        /*67b0*/ 	.byte	0x04, 0x11
        /*67b2*/ 	.short	(.L_4436 - .L_4435)
	.align		4
.L_4435:
        /*67b4*/ 	.word	index@($_ZN7cutlass13device_kernelIN5flash19enable_sm80_to_sm89INS1_16FlashAttnBwdSm80INS1_25CollectiveMainloopBwdSm80ILi2ELi2EN4cute5tupleIJNS5_1CILi128EEES8_NS7_ILi64EEEEEENS_10bfloat16_tEfNS_4arch4Sm80ELb1ELb0ELb1ELb0ELb0ELb0ELb0ELb0ELi2ELi4ELi4ELi4ELb0EEENS1_24CollectiveEpilogueBwdGQAISA_fSD_Li256ELb0ELb0EEENS1_25SingleTileBwdLPTSchedulerILb0ELi128ELb0EEEEEEEEEvNT_6ParamsE$_ZN4cute3eso3ESOILb1ELb0EJNS_6LayoutINS_5tupleIJNS3_IJNS_1CILi8EEENS4_ILi1EEEEEENS3_IJNS4_ILi2EEEEEEEEENS3_IJNS3_IJS6_NS4_ILi0EEEEEENS3_IJS5_EEEEEEEENS_10ViewEngineIPN7cutlass10bfloat16_tEEEEEC2ERKSF_RKSK_)
        /*67b8*/ 	.word	0x00000000


	//----- nvinfo : EIATTR_FRAME_SIZE
	.align		4
.L_4436:
        /*67bc*/ 	.byte	0x04, 0x11
        /*67be*/ 	.short	(.L_4438 - .L_4437)
	.align		4
.L_4437:
        /*67c0*/ 	.word	index@($_ZN7cutlass13device_kernelIN5flash19enable_sm80_to_sm89INS1_16FlashAttnBwdSm80INS1_25CollectiveMainloopBwdSm80ILi2ELi2EN4cute5tupleIJNS5_1CILi128EEES8_NS7_ILi64EEEEEENS_10bfloat16_tEfNS_4arch4Sm80ELb1ELb0ELb1ELb0ELb0ELb0ELb0ELb0ELi2ELi4ELi4ELi4ELb0EEENS1_24CollectiveEpilogueBwdGQAISA_fSD_Li256ELb0ELb0EEENS1_25SingleTileBwdLPTSchedulerILb0ELi128ELb0EEEEEEEEEvNT_6ParamsE$_ZN4cute3eso3ESOILb1ELb0EJNS_6LayoutINS_5tupleIJNS3_IJNS_1CILi8EEENS4_ILi1EEEEEENS3_IJNS4_ILi2EEEEEEEEENS3_IJNS3_IJS6_NS4_ILi0EEEEEENS3_IJNS4_ILi8192EEEEEEEEEEENS_10ViewEngineINS_8smem_ptrIPN7cutlass10bfloat16_tEEEEEEEC2ERKSG_RKSN_)
        /*67c4*/ 	.word	0x00000000


	//----- nvinfo : EIATTR_FRAME_SIZE
	.align		4
.L_4438:
        /*67c8*/ 	.byte	0x04, 0x11
        /*67ca*/ 	.short	(.L_4440 - .L_4439)
	.align		4
.L_4439:
        /*67cc*/ 	.word	index@($_ZN7cutlass13device_kernelIN5flash19enable_sm80_to_sm89INS1_16FlashAttnBwdSm80INS1_25CollectiveMainloopBwdSm80ILi2ELi2EN4cute5tupleIJNS5_1CILi128EEES8_NS7_ILi64EEEEEENS_10bfloat16_tEfNS_4arch4Sm80ELb1ELb0ELb1ELb0ELb0ELb0ELb0ELb0ELi2ELi4ELi4ELi4ELb0EEENS1_24CollectiveEpilogueBwdGQAISA_fSD_Li256ELb0ELb0EEENS1_25SingleTileBwdLPTSchedulerILb0ELi128ELb0EEEEEEEEEvNT_6ParamsE$_ZN4cute3eso3ESOILb1ELb0EJNS_6LayoutINS_5tupleIJNS3_IJNS_1CILi8EEENS4_ILi1EEEEEENS3_IJNS4_ILi2EEEEEEEEENS3_IJNS3_IJS6_NS4_ILi0EEEEEENS3_IJNS4_ILi64EEEEEEEEEEENS_10ViewEngineIPN7cutlass10bfloat16_tEEEEEC2ERKSG_RKSL_)
        /*67d0*/ 	.word	0x00000000


	//----- nvinfo : EIATTR_FRAME_SIZE
	.align		4
.L_4440:
        /*67d4*/ 	.byte	0x04, 0x11
        /*67d6*/ 	.short	(.L_4442 - .L_4441)
	.align		4
.L_4441:
        /*67d8*/ 	.word	index@($_ZN7cutlass13device_kernelIN5flash19enable_sm80_to_sm89INS1_16FlashAttnBwdSm80INS1_25CollectiveMainloopBwdSm80ILi2ELi2EN4cute5tupleIJNS5_1CILi128EEES8_NS7_ILi64EEEEEENS_10bfloat16_tEfNS_4arch4Sm80ELb1ELb0ELb1ELb0ELb0ELb0ELb0ELb0ELi2ELi4ELi4ELi4ELb0EEENS1_24CollectiveEpilogueBwdGQAISA_fSD_Li256ELb0ELb0EEENS1_25SingleTileBwdLPTSchedulerILb0ELi128ELb0EEEEEEEEEvNT_6ParamsE$_ZN4cute3eso3ESOILb1ELb0EJNS_6LayoutINS_5tupleIJNS3_IJNS_1CILi8EEENS4_ILi1EEEEEENS3_IJNS4_ILi2EEEEEEEEENS3_IJNS3_IJS6_NS4_ILi0EEEEEENS3_IJNS4_ILi4096EEEEEEEEEEENS_10ViewEngineINS_8smem_ptrIPN7cutlass10bfloat16_tEEEEEEEC2ERKSG_RKSN_)
        /*67dc*/ 	.word	0x00000000


	//----- nvinfo : EIATTR_FRAME_SIZE
	.align		4
.L_4442:
        /*67e0*/ 	.byte	0x04, 0x11
        /*67e2*/ 	.short	(.L_4444 - .L_4443)
	.align		4
.L_4443:
        /*67e4*/ 	.word	index@($_ZN7cutlass13device_kernelIN5flash19enable_sm80_to_sm89INS1_16FlashAttnBwdSm80INS1_25CollectiveMainloopBwdSm80ILi2ELi2EN4cute5tupleIJNS5_1CILi128EEES8_NS7_ILi64EEEEEENS_10bfloat16_tEfNS_4arch4Sm80ELb1ELb0ELb1ELb0ELb0ELb0ELb0ELb0ELi2ELi4ELi4ELi4ELb0EEENS1_24CollectiveEpilogueBwdGQAISA_fSD_Li256ELb0ELb0EEENS1_25SingleTileBwdLPTSchedulerILb0ELi128ELb0EEEEEEEEEvNT_6ParamsE$_ZN4cute3eso3ESOILb1ELb0EJNS_6LayoutINS_5tupleIJNS3_IJNS_1CILi8EEENS4_ILi1EEEEEEEEENS3_IJNS3_IJS6_NS4_ILi0EEEEEEEEEEElEEC2ERKSC_RKl)
        /*67e8*/ 	.word	0x00000000


	//----- nvinfo : EIATTR_FRAME_SIZE
	.align		4
.L_4444:
        /*67ec*/ 	.byte	0x04, 0x11
        /*67ee*/ 	.short	(.L_4446 - .L_4445)
	.align		4
.L_4445:
        /*67f0*/ 	.word	index@($_ZN7cutlass13device_kernelIN5flash19enable_sm80_to_sm89INS1_16FlashAttnBwdSm80INS1_25CollectiveMainloopBwdSm80ILi2ELi2EN4cute5tupleIJNS5_1CILi128EEES8_NS7_ILi64EEEEEENS_10bfloat16_tEfNS_4arch4Sm80ELb1ELb0ELb1ELb0ELb0ELb0ELb0ELb0ELi2ELi4ELi4ELi4ELb0EEENS1_24CollectiveEpilogueBwdGQAISA_fSD_Li256ELb0ELb0EEENS1_25SingleTileBwdLPTSchedulerILb0ELi128ELb0EEEEEEEEEvNT_6ParamsE$_ZN4cute3eso3ESOILb1ELb0EJNS_6LayoutINS_5tupleIJNS3_IJNS_1CILi8EEENS4_ILi1EEEEEEEEENS3_IJNS3_IJS6_NS4_ILi0EEEEEEEEEEEiEEC2ERKSC_RKi)
        /*67f4*/ 	.word	0x00000000


	//----- nvinfo : EIATTR_FRAME_SIZE
	.align		4
.L_4446:
        /*67f8*/ 	.byte	0x04, 0x11
        /*67fa*/ 	.short	(.L_4448 - .L_4447)
	.align		4
.L_4447:
        /*67fc*/ 	.word	index@($_ZN7cutlass13device_kernelIN5flash19enable_sm80_to_sm89INS1_16FlashAttnBwdSm80INS1_25CollectiveMainloopBwdSm80ILi2ELi2EN4cute5tupleIJNS5_1CILi128EEES8_NS7_ILi64EEEEEENS_10bfloat16_tEfNS_4arch4Sm80ELb1ELb0ELb1ELb0ELb0ELb0ELb0ELb0ELi2ELi4ELi4ELi4ELb0EEENS1_24CollectiveEpilogueBwdGQAISA_fSD_Li256ELb0ELb0EEENS1_25SingleTileBwdLPTSchedulerILb0ELi128ELb0EEEEEEEEEvNT_6ParamsE$_ZN4cute3eso3ESOILb1ELb0EJNS_6LayoutINS_5tupleIJNS3_IJNS_1CILi8EEENS4_ILi1EEEEEEEEENS3_IJNS3_IJS6_NS4_ILi0EEEEEEEEEEENS_10ViewEngineIPN7cutlass10bfloat16_tEEEEEC2ERKSC_RKSH_)
        /*6800*/ 	.word	0x00000000


	//----- nvinfo : EIATTR_FRAME_SIZE
	.align		4
.L_4448:
        /*6804*/ 	.byte	0x04, 0x11
        /*6806*/ 	.short	(.L_4450 - .L_4449)
	.align		4
.L_4449:
        /*6808*/ 	.word	index@($_ZN7cutlass13device_kernelIN5flash19enable_sm80_to_sm89INS1_16FlashAttnBwdSm80INS1_25CollectiveMainloopBwdSm80ILi2ELi2EN4cute5tupleIJNS5_1CILi128EEES8_NS7_ILi64EEEEEENS_10bfloat16_tEfNS_4arch4Sm80ELb1ELb0ELb1ELb0ELb0ELb0ELb0ELb0ELi2ELi4ELi4ELi4ELb0EEENS1_24CollectiveEpilogueBwdGQAISA_fSD_Li256ELb0ELb0EEENS1_25SingleTileBwdLPTSchedulerILb0ELi128ELb0EEEEEEEEEvNT_6ParamsE$_ZN4cute3eso3ESOILb1ELb0EJNS_6LayoutINS_5tupleIJNS3_IJNS_1CILi8EEENS4_ILi1EEEEEEEEENS3_IJNS3_IJS6_NS4_ILi0EEEEEEEEEEENS_10ViewEngineINS_8smem_ptrIPN7cutlass10bfloat16_tEEEEEEEC2ERKSC_RKSJ_)
        /*680c*/ 	.word	0x00000000


	//----- nvinfo : EIATTR_FRAME_SIZE
	.align		4
.L_4450:
        /*6810*/ 	.byte	0x04, 0x11
        /*6812*/ 	.short	(.L_4452 - .L_4451)
	.align		4
.L_4451:
        /*6814*/ 	.word	index@($_ZN7cutlass13device_kernelIN5flash19enable_sm80_to_sm89INS1_16FlashAttnBwdSm80INS1_25CollectiveMainloopBwdSm80ILi2ELi2EN4cute5tupleIJNS5_1CILi128EEES8_NS7_ILi64EEEEEENS_10bfloat16_tEfNS_4arch4Sm80ELb1ELb0ELb1ELb0ELb0ELb0ELb0ELb0ELi2ELi4ELi4ELi4ELb0EEENS1_24CollectiveEpilogueBwdGQAISA_fSD_Li256ELb0ELb0EEENS1_25SingleTileBwdLPTSchedulerILb0ELi128ELb0EEEEEEEEEvNT_6ParamsE$_ZN4cute3eso3ESOILb1ELb0EJNS_6LayoutINS_5tupleIJNS3_IJNS_1CILi8EEENS4_ILi1EEEEEEEEENS3_IJNS3_IJS6_NS4_ILi0EEEEEEEEEEENS_10ViewEngineINS_8gmem_ptrIPKN7cutlass10bfloat16_tEEEEEEEC2ERKSC_RKSK_)
        /*6818*/ 	.word	0x00000000


	//----- nvinfo : EIATTR_FRAME_SIZE
	.align		4
.L_4452:
        /*681c*/ 	.byte	0x04, 0x11
        /*681e*/ 	.short	(.L_4454 - .L_4453)
	.align		4
.L_4453:
        /*6820*/ 	.word	index@($_ZN7cutlass13device_kernelIN5flash19enable_sm80_to_sm89INS1_16FlashAttnBwdSm80INS1_25CollectiveMainloopBwdSm80ILi2ELi2EN4cute5tupleIJNS5_1CILi128EEES8_NS7_ILi64EEEEEENS_10bfloat16_tEfNS_4arch4Sm80ELb1ELb0ELb1ELb0ELb0ELb0ELb0ELb0ELi2ELi4ELi4ELi4ELb0EEENS1_24CollectiveEpilogueBwdGQAISA_fSD_Li256ELb0ELb0EEENS1_25SingleTileBwdLPTSchedulerILb0ELi128ELb0EEEEEEEEEvNT_6ParamsE$_ZN4cute3eso3ESOILb1ELb0EJNS_6LayoutINS_5tupleIJNS3_IJNS_1CILi4EEENS4_ILi1EEEEEES6_EEENS3_IJNS3_IJS6_NS4_ILi0EEEEEES9_EEEEEiEEC2ERKSC_RKi)
        /*6824*/ 	.word	0x00000000


	//----- nvinfo : EIATTR_FRAME_SIZE
	.align		4
.L_4454:
        /*6828*/ 	.byte	0x04, 0x11
        /*682a*/ 	.short	(.L_4456 - .L_4455)
	.align		4
.L_4455:
        /*682c*/ 	.word	index@($_ZN7cutlass13device_kernelIN5flash19enable_sm80_to_sm89INS1_16FlashAttnBwdSm80INS1_25CollectiveMainloopBwdSm80ILi2ELi2EN4cute5tupleIJNS5_1CILi128EEES8_NS7_ILi64EEEEEENS_10bfloat16_tEfNS_4arch4Sm80ELb1ELb0ELb1ELb0ELb0ELb0ELb0ELb0ELi2ELi4ELi4ELi4ELb0EEENS1_24CollectiveEpilogueBwdGQAISA_fSD_Li256ELb0ELb0EEENS1_25SingleTileBwdLPTSchedulerILb0ELi128ELb0EEEEEEEEEvNT_6ParamsE$_ZN4cute3eso3ESOILb1ELb0EJNS_6LayoutINS_5tupleIJNS3_IJNS_1CILi4EEENS4_ILi1EEEEEES6_EEENS3_IJNS3_IJS6_NS4_ILi0EEEEEES9_EEEEENS_10ViewEngineINS_8smem_ptrIPfEEEEEEC2ERKSC_RKSH_)
        /*6830*/ 	.word	0x00000000


	//----- nvinfo : EIATTR_FRAME_SIZE
	.align		4
.L_4456:
        /*6834*/ 	.byte	0x04, 0x11
        /*6836*/ 	.short	(.L_4458 - .L_4457)
	.align		4
.L_4457:
        /*6838*/ 	.word	index@($_ZN7cutlass13device_kernelIN5flash19enable_sm80_to_sm89INS1_16FlashAttnBwdSm80INS1_25CollectiveMainloopBwdSm80ILi2ELi2EN4cute5tupleIJNS5_1CILi128EEES8_NS7_ILi64EEEEEENS_10bfloat16_tEfNS_4arch4Sm80ELb1ELb0ELb1ELb0ELb0ELb0ELb0ELb0ELi2ELi4ELi4ELi4ELb0EEENS1_24CollectiveEpilogueBwdGQAISA_fSD_Li256ELb0ELb0EEENS1_25SingleTileBwdLPTSchedulerILb0ELi128ELb0EEEEEEEEEvNT_6ParamsE$_ZN4cute3eso3ESOILb1ELb0EJNS_6LayoutINS_5tupleIJNS3_IJNS_1CILi4EEENS4_ILi1EEEEEES6_EEENS3_IJNS3_IJS6_NS4_ILi0EEEEEES9_EEEEENS_10ViewEngineINS_8gmem_ptrIPKfEEEEEEC2ERKSC_RKSI_)
        /*683c*/ 	.word	0x00000000


	//----- nvinfo : EIATTR_FRAME_SIZE
	.align		4
.L_4458:
        /*6840*/ 	.byte	0x04, 0x11
        /*6842*/ 	.short	(.L_4460 - .L_4459)
	.align		4
.L_4459:
        /*6844*/ 	.word	index@($_ZN7cutlass13device_kernelIN5flash19enable_sm80_to_sm89INS1_16FlashAttnBwdSm80INS1_25CollectiveMainloopBwdSm80ILi2ELi2EN4cute5tupleIJNS5_1CILi128EEES8_NS7_ILi64EEEEEENS_10bfloat16_tEfNS_4arch4Sm80ELb1ELb0ELb1ELb0ELb0ELb0ELb0ELb0ELi2ELi4ELi4ELi4ELb0EEENS1_24CollectiveEpilogueBwdGQAISA_fSD_Li256ELb0ELb0EEENS1_25SingleTileBwdLPTSchedulerILb0ELi128ELb0EEEEEEEEEvNT_6ParamsE$_ZN4cute3eso3ESOILb1ELb0EJNS_6LayoutINS_5tupleIJNS3_IJNS_1CILi4EEENS4_ILi1EEEEEEEEENS3_IJNS3_IJS6_NS4_ILi0EEEEEEEEEEENS_10ViewEngineIPjEEEEC2ERKSC_RKSF_)
        /*6848*/ 	.word	0x00000000


	//----- nvinfo : EIATTR_FRAME_SIZE
	.align		4
.L_4460:
        /*684c*/ 	.byte	0x04, 0x11
        /*684e*/ 	.short	(.L_4462 - .L_4461)
	.align		4
.L_4461:
        /*6850*/ 	.word	index@($_ZN7cutlass13device_kernelIN5flash19enable_sm80_to_sm89INS1_16FlashAttnBwdSm80INS1_25CollectiveMainloopBwdSm80ILi2ELi2EN4cute5tupleIJNS5_1CILi128EEES8_NS7_ILi64EEEEEENS_10bfloat16_tEfNS_4arch4Sm80ELb1ELb0ELb1ELb0ELb0ELb0ELb0ELb0ELi2ELi4ELi4ELi4ELb0EEENS1_24CollectiveEpilogueBwdGQAISA_fSD_Li256ELb0ELb0EEENS1_25SingleTileBwdLPTSchedulerILb0ELi128ELb0EEEEEEEEEvNT_6ParamsE$_ZN4cute3eso3ESOILb1ELb0EJNS_6LayoutINS_5tupleIJNS3_IJNS_1CILi4EEENS4_ILi1EEEEEEEEENS3_IJNS3_IJS6_NS4_ILi0EEEEEEEEEEENS_10ViewEngineINS_8smem_ptrIPfEEEEEEC2ERKSC_RKSH_)
        /*6854*/ 	.word	0x00000000


	//----- nvinfo : EIATTR_FRAME_SIZE
	.align		4
.L_4462:
        /*6858*/ 	.byte	0x04, 0x11
        /*685a*/ 	.short	(.L_4464 - .L_4463)
	.align		4
.L_4463:
        /*685c*/ 	.word	index@($_ZN7cutlass13device_kernelIN5flash19enable_sm80_to_sm89INS1_16FlashAttnBwdSm80INS1_25CollectiveMainloopBwdSm80ILi2ELi2EN4cute5tupleIJNS5_1CILi128EEES8_NS7_ILi64EEEEEENS_10bfloat16_tEfNS_4arch4Sm80ELb1ELb0ELb1ELb0ELb0ELb0ELb0ELb0ELi2ELi4ELi4ELi4ELb0EEENS1_24CollectiveEpilogueBwdGQAISA_fSD_Li256ELb0ELb0EEENS1_25SingleTileBwdLPTSchedulerILb0ELi128ELb0EEEEEEEEEvNT_6ParamsE$_ZN4cute3eso3ESOILb1ELb0EJNS_6LayoutINS_5tupleIJNS3_IJNS_1CILi4EEENS4_ILi1EEEEEEEEENS3_IJNS3_IJS6_NS4_ILi0EEEEEEEEEEENS_10ViewEngineINS_8gmem_ptrIPKfEEEEEEC2ERKSC_RKSI_)
        /*6860*/ 	.word	0x00000000


	//----- nvinfo : EIATTR_FRAME_SIZE
	.align		4
.L_4464:
        /*6864*/ 	.byte	0x04, 0x11
        /*6866*/ 	.short	(.L_4466 - .L_4465)
	.align		4
.L_4465:
        /*6868*/ 	.word	index@($_ZN7cutlass13device_kernelIN5flash19enable_sm80_to_sm89INS1_16FlashAttnBwdSm80INS1_25CollectiveMainloopBwdSm80ILi2ELi2EN4cute5tupleIJNS5_1CILi128EEES8_NS7_ILi64EEEEEENS_10bfloat16_tEfNS_4arch4Sm80ELb1ELb0ELb1ELb0ELb0ELb0ELb0ELb0ELi2ELi4ELi4ELi4ELb0EEENS1_24CollectiveEpilogueBwdGQAISA_fSD_Li256ELb0ELb0EEENS1_25SingleTileBwdLPTSchedulerILb0ELi128ELb0EEEEEEEEEvNT_6ParamsE$_ZN4cute3eso3ESOILb1ELb0EJNS_6LayoutINS_5tupleIJNS3_IJNS_1CILi2EEES5_S5_EEES5_EEENS3_IJNS3_IJNS4_ILi1EEES5_NS4_ILi4EEEEEENS4_ILi8EEEEEEEEiEEC2ERKSD_RKi)
        /*686c*/ 	.word	0x00000000


	//----- nvinfo : EIATTR_FRAME_SIZE
	.align		4
.L_4466:
        /*6870*/ 	.byte	0x04, 0x11
        /*6872*/ 	.short	(.L_4468 - .L_4467)
	.align		4
.L_4467:
        /*6874*/ 	.word	index@($_ZN7cutlass13device_kernelIN5flash19enable_sm80_to_sm89INS1_16FlashAttnBwdSm80INS1_25CollectiveMainloopBwdSm80ILi2ELi2EN4cute5tupleIJNS5_1CILi128EEES8_NS7_ILi64EEEEEENS_10bfloat16_tEfNS_4arch4Sm80ELb1ELb0ELb1ELb0ELb0ELb0ELb0ELb0ELi2ELi4ELi4ELi4ELb0EEENS1_24CollectiveEpilogueBwdGQAISA_fSD_Li256ELb0ELb0EEENS1_25SingleTileBwdLPTSchedulerILb0ELi128ELb0EEEEEEEEEvNT_6ParamsE$_ZN4cute3eso3ESOILb1ELb0EJNS_6LayoutINS_5tupleIJNS3_IJNS_1CILi2EEES5_S5_EEES5_EEENS3_IJNS3_IJNS4_ILi1EEES5_NS4_ILi4EEEEEENS4_ILi8EEEEEEEENS_10ViewEngineIPN7cutlass10bfloat16_tEEEEEC2ERKSD_RKSI_)
        /*6878*/ 	.word	0x00000000


	//----- nvinfo : EIATTR_FRAME_SIZE
	.align		4
.L_4468:
        /*687c*/ 	.byte	0x04, 0x11
        /*687e*/ 	.short	(.L_4470 - .L_4469)
	.align		4
.L_4469:
        /*6880*/ 	.word	index@($_ZN7cutlass13device_kernelIN5flash19enable_sm80_to_sm89INS1_16FlashAttnBwdSm80INS1_25CollectiveMainloopBwdSm80ILi2ELi2EN4cute5tupleIJNS5_1CILi128EEES8_NS7_ILi64EEEEEENS_10bfloat16_tEfNS_4arch4Sm80ELb1ELb0ELb1ELb0ELb0ELb0ELb0ELb0ELi2ELi4ELi4ELi4ELb0EEENS1_24CollectiveEpilogueBwdGQAISA_fSD_Li256ELb0ELb0EEENS1_25SingleTileBwdLPTSchedulerILb0ELi128ELb0EEEEEEEEEvNT_6ParamsE$_ZN4cute3eso3ESOILb1ELb0EJNS_6LayoutINS_5tupleIJNS3_IJNS_1CILi2EEES5_S5_EEES5_EEENS3_IJNS3_IJNS4_ILi1EEES5_NS4_ILi4EEEEEENS4_ILi64EEEEEEEEiEEC2ERKSD_RKi)
        /*6884*/ 	.word	0x00000000


	//----- nvinfo : EIATTR_FRAME_SIZE
	.align		4
.L_4470:
        /*6888*/ 	.byte	0x04, 0x11
        /*688a*/ 	.short	(.L_4472 - .L_4471)
	.align		4
.L_4471:
        /*688c*/ 	.word	index@($_ZN7cutlass13device_kernelIN5flash19enable_sm80_to_sm89INS1_16FlashAttnBwdSm80INS1_25CollectiveMainloopBwdSm80ILi2ELi2EN4cute5tupleIJNS5_1CILi128EEES8_NS7_ILi64EEEEEENS_10bfloat16_tEfNS_4arch4Sm80ELb1ELb0ELb1ELb0ELb0ELb0ELb0ELb0ELi2ELi4ELi4ELi4ELb0EEENS1_24CollectiveEpilogueBwdGQAISA_fSD_Li256ELb0ELb0EEENS1_25SingleTileBwdLPTSchedulerILb0ELi128ELb0EEEEEEEEEvNT_6ParamsE$_ZN4cute3eso3ESOILb1ELb0EJNS_6LayoutINS_5tupleIJNS3_IJNS_1CILi2EEES5_S5_EEES5_EEENS3_IJNS3_IJNS4_ILi1EEES5_NS4_ILi4EEEEEENS4_ILi64EEEEEEEENS_10ViewEngineIPN7cutlass10bfloat16_tEEEEEC2ERKSD_RKSI_)
        /*6890*/ 	.word	0x00000000


	//----- nvinfo : EIATTR_FRAME_SIZE
	.align		4
.L_4472:
        /*6894*/ 	.byte	0x04, 0x11
        /*6896*/ 	.short	(.L_4474 - .L_4473)
	.align		4
.L_4473:
        /*6898*/ 	.word	index@($_ZN7cutlass13device_kernelIN5flash19enable_sm80_to_sm89INS1_16FlashAttnBwdSm80INS1_25CollectiveMainloopBwdSm80ILi2ELi2EN4cute5tupleIJNS5_1CILi128EEES8_NS7_ILi64EEEEEENS_10bfloat16_tEfNS_4arch4Sm80ELb1ELb0ELb1ELb0ELb0ELb0ELb0ELb0ELi2ELi4ELi4ELi4ELb0EEENS1_24CollectiveEpilogueBwdGQAISA_fSD_Li256ELb0ELb0EEENS1_25SingleTileBwdLPTSchedulerILb0ELi128ELb0EEEEEEEEEvNT_6ParamsE$_ZN4cute3eso3ESOILb1ELb0EJNS_6LayoutINS_5tupleIJNS3_IJNS_1CILi2EEES5_S5_EEEEEENS3_IJNS3_IJNS4_ILi1EEES5_NS4_ILi4EEEEEEEEEEEiEEC2ERKSC_RKi)
        /*689c*/ 	.word	0x00000000


	//----- nvinfo : EIATTR_FRAME_SIZE
	.align		4
.L_4474:
        /*68a0*/ 	.byte	0x04, 0x11
        /*68a2*/ 	.short	(.L_4476 - .L_4475)
	.align		4
.L_4475:
        /*68a4*/ 	.word	index@($_ZN7cutlass13device_kernelIN5flash19enable_sm80_to_sm89INS1_16FlashAttnBwdSm80INS1_25CollectiveMainloopBwdSm80ILi2ELi2EN4cute5tupleIJNS5_1CILi128EEES8_NS7_ILi64EEEEEENS_10bfloat16_tEfNS_4arch4Sm80ELb1ELb0ELb1ELb0ELb0ELb0ELb0ELb0ELi2ELi4ELi4ELi4ELb0EEENS1_24CollectiveEpilogueBwdGQAISA_fSD_Li256ELb0ELb0EEENS1_25SingleTileBwdLPTSchedulerILb0ELi128ELb0EEEEEEEEEvNT_6ParamsE$_ZN4cute3eso3ESOILb1ELb0EJNS_6LayoutINS_5tupleIJNS3_IJNS_1CILi2EEES5_S5_EEEEEENS3_IJNS3_IJNS4_ILi1EEES5_NS4_ILi4EEEEEEEEEEENS_10ViewEngineIPN7cutlass10bfloat16_tEEEEEC2ERKSC_RKSH_)
        /*68a8*/ 	.word	0x00000000


	//----- nvinfo : EIATTR_FRAME_SIZE
	.align		4
.L_4476:
        /*68ac*/ 	.byte	0x04, 0x11
        /*68ae*/ 	.short	(.L_4478 - .L_4477)
	.align		4
.L_4477:
        /*68b0*/ 	.word	index@($_ZN7cutlass13device_kernelIN5flash19enable_sm80_to_sm89INS1_16FlashAttnBwdSm80INS1_25CollectiveMainloopBwdSm80ILi2ELi2EN4cute5tupleIJNS5_1CILi128EEES8_NS7_ILi64EEEEEENS_10bfloat16_tEfNS_4arch4Sm80ELb1ELb0ELb1ELb0ELb0ELb0ELb0ELb0ELi2ELi4ELi4ELi4ELb0EEENS1_24CollectiveEpilogueBwdGQAISA_fSD_Li256ELb0ELb0EEENS1_25SingleTileBwdLPTSchedulerILb0ELi128ELb0EEEEEEEEEvNT_6ParamsE$_ZN4cute3eso3ESOILb1ELb0EJNS_6LayoutINS_5tupleIJNS3_IJNS_1CILi2EEES5_EEES6_EEENS3_IJNS3_IJNS4_ILi1EEES5_EEENS3_IJNS4_ILi32EEENS4_ILi64EEEEEEEEEEEiEEC2ERKSE_RKi)
        /*68b4*/ 	.word	0x00000000


	//----- nvinfo : EIATTR_FRAME_SIZE
	.align		4
.L_4478:
        /*68b8*/ 	.byte	0x04, 0x11
        /*68ba*/ 	.short	(.L_4480 - .L_4479)
	.align		4
.L_4479:
        /*68bc*/ 	.word	index@($_ZN7cutlass13device_kernelIN5flash19enable_sm80_to_sm89INS1_16FlashAttnBwdSm80INS1_25CollectiveMainloopBwdSm80ILi2ELi2EN4cute5tupleIJNS5_1CILi128EEES8_NS7_ILi64EEEEEENS_10bfloat16_tEfNS_4arch4Sm80ELb1ELb0ELb1ELb0ELb0ELb0ELb0ELb0ELi2ELi4ELi4ELi4ELb0EEENS1_24CollectiveEpilogueBwdGQAISA_fSD_Li256ELb0ELb0EEENS1_25SingleTileBwdLPTSchedulerILb0ELi128ELb0EEEEEEEEEvNT_6ParamsE$_ZN4cute3eso3ESOILb1ELb0EJNS_6LayoutINS_5tupleIJNS3_IJNS_1CILi2EEES5_EEES6_EEENS3_IJNS3_IJNS4_ILi1EEES5_EEENS3_IJNS4_ILi32EEENS4_ILi64EEEEEEEEEEENS_10ViewEngineIPN7cutlass10bfloat16_tEEEEEC2ERKSE_RKSJ_)
        /*68c0*/ 	.word	0x00000000


	//----- nvinfo : EIATTR_FRAME_SIZE
	.align		4
.L_4480:
        /*68c4*/ 	.byte	0x04, 0x11
        /*68c6*/ 	.short	(.L_4482 - .L_4481)
	.align		4
.L_4481:
        /*68c8*/ 	.word	index@($_ZN7cutlass13device_kernelIN5flash19enable_sm80_to_sm89INS1_16FlashAttnBwdSm80INS1_25CollectiveMainloopBwdSm80ILi2ELi2EN4cute5tupleIJNS5_1CILi128EEES8_NS7_ILi64EEEEEENS_10bfloat16_tEfNS_4arch4Sm80ELb1ELb0ELb1ELb0ELb0ELb0ELb0ELb0ELi2ELi4ELi4ELi4ELb0EEENS1_24CollectiveEpilogueBwdGQAISA_fSD_Li256ELb0ELb0EEENS1_25SingleTileBwdLPTSchedulerILb0ELi128ELb0EEEEEEEEEvNT_6ParamsE$_ZN4cute3eso3ESOILb1ELb0EJNS_6LayoutINS_5tupleIJNS3_IJNS_1CILi2EEES5_EEES5_NS4_ILi8EEEEEENS3_IJNS3_IJNS_11ScaledBasisINS4_ILi1EEEJLi1EEEENS9_IS7_JLi0EEEEEEENS9_INS4_ILi64EEEJLi0EEEENS9_INS4_ILi16EEEJLi1EEEEEEEEENS_15ArithmeticTupleIJiiEEEEEC2ERKSJ_RKSL_)
        /*68cc*/ 	.word	0x00000000


	//----- nvinfo : EIATTR_FRAME_SIZE
	.align		4
.L_4482:
        /*68d0*/ 	.byte	0x04, 0x11
        /*68d2*/ 	.short	(.L_4484 - .L_4483)
	.align		4
.L_4483:
        /*68d4*/ 	.word	index@($_ZN7cutlass13device_kernelIN5flash19enable_sm80_to_sm89INS1_16FlashAttnBwdSm80INS1_25CollectiveMainloopBwdSm80ILi2ELi2EN4cute5tupleIJNS5_1CILi128EEES8_NS7_ILi64EEEEEENS_10bfloat16_tEfNS_4arch4Sm80ELb1ELb0ELb1ELb0ELb0ELb0ELb0ELb0ELi2ELi4ELi4ELi4ELb0EEENS1_24CollectiveEpilogueBwdGQAISA_fSD_Li256ELb0ELb0EEENS1_25SingleTileBwdLPTSchedulerILb0ELi128ELb0EEEEEEEEEvNT_6ParamsE$_ZN4cute3eso3ESOILb1ELb0EJNS_6LayoutINS_5tupleIJNS3_IJNS_1CILi2EEES5_EEES5_NS4_ILi8EEEEEENS3_IJNS3_IJNS_11ScaledBasisINS4_ILi1EEEJLi1EEEENS9_IS7_JLi0EEEEEEENS9_INS4_ILi64EEEJLi0EEEENS9_INS4_ILi16EEEJLi1EEEEEEEEENS_10ViewEngineINS_23ArithmeticTupleIteratorINS_15ArithmeticTupleIJiiEEEEEEEEEC2ERKSJ_RKSP_)
        /*68d8*/ 	.word	0x00000000


	//----- nvinfo : EIATTR_FRAME_SIZE
	.align		4
.L_4484:
        /*68dc*/ 	.byte	0x04, 0x11
        /*68de*/ 	.short	(.L_4486 - .L_4485)
	.align		4
.L_4485:
        /*68e0*/ 	.word	index@($_ZN7cutlass13device_kernelIN5flash19enable_sm80_to_sm89INS1_16FlashAttnBwdSm80INS1_25CollectiveMainloopBwdSm80ILi2ELi2EN4cute5tupleIJNS5_1CILi128EEES8_NS7_ILi64EEEEEENS_10bfloat16_tEfNS_4arch4Sm80ELb1ELb0ELb1ELb0ELb0ELb0ELb0ELb0ELi2ELi4ELi4ELi4ELb0EEENS1_24CollectiveEpilogueBwdGQAISA_fSD_Li256ELb0ELb0EEENS1_25SingleTileBwdLPTSchedulerILb0ELi128ELb0EEEEEEEEEvNT_6ParamsE$_ZN4cute3eso3ESOILb1ELb0EJNS_6LayoutINS_5tupleIJNS3_IJNS_1CILi2EEES5_EEENS4_ILi8EEEEEENS3_IJNS3_IJNS4_ILi1EEES5_EEENS4_ILi4EEEEEEEEiEEC2ERKSD_RKi)
        /*68e4*/ 	.word	0x00000000


	//----- nvinfo : EIATTR_FRAME_SIZE
	.align		4
.L_4486:
        /*68e8*/ 	.byte	0x04, 0x11
        /*68ea*/ 	.short	(.L_4488 - .L_4487)
	.align		4
.L_4487:
        /*68ec*/ 	.word	index@($_ZN7cutlass13device_kernelIN5flash19enable_sm80_to_sm89INS1_16FlashAttnBwdSm80INS1_25CollectiveMainloopBwdSm80ILi2ELi2EN4cute5tupleIJNS5_1CILi128EEES8_NS7_ILi64EEEEEENS_10bfloat16_tEfNS_4arch4Sm80ELb1ELb0ELb1ELb0ELb0ELb0ELb0ELb0ELi2ELi4ELi4ELi4ELb0EEENS1_24CollectiveEpilogueBwdGQAISA_fSD_Li256ELb0ELb0EEENS1_25SingleTileBwdLPTSchedulerILb0ELi128ELb0EEEEEEEEEvNT_6ParamsE$_ZN4cute3eso3ESOILb1ELb0EJNS_6LayoutINS_5tupleIJNS3_IJNS_1CILi2EEES5_EEENS4_ILi8EEEEEENS3_IJNS3_IJNS4_ILi1EEES5_EEENS4_ILi4EEEEEEEENS_10ViewEngineIPN7cutlass10bfloat16_tEEEEEC2ERKSD_RKSI_)
        /*68f0*/ 	.word	0x00000000


	//----- nvinfo : EIATTR_FRAME_SIZE
	.align		4
.L_4488:
        /*68f4*/ 	.byte	0x04, 0x11
        /*68f6*/ 	.short	(.L_4490 - .L_4489)
	.align		4
.L_4489:
        /*68f8*/ 	.word	index@($_ZN7cutlass13device_kernelIN5flash19enable_sm80_to_sm89INS1_16FlashAttnBwdSm80INS1_25CollectiveMainloopBwdSm80ILi2ELi2EN4cute5tupleIJNS5_1CILi128EEES8_NS7_ILi64EEEEEENS_10bfloat16_tEfNS_4arch4Sm80ELb1ELb0ELb1ELb0ELb0ELb0ELb0ELb0ELi2ELi4ELi4ELi4ELb0EEENS1_24CollectiveEpilogueBwdGQAISA_fSD_Li256ELb0ELb0EEENS1_25SingleTileBwdLPTSchedulerILb0ELi128ELb0EEEEEEEEEvNT_6ParamsE$_ZN4cute3eso3ESOILb1ELb0EJNS_6LayoutINS_5tupleIJNS3_IJNS_1CILi2EEES5_EEENS3_IJS5_NS4_ILi8EEEEEEEEENS3_IJNS3_IJS5_NS4_ILi4EEEEEENS3_IJNS4_ILi1EEES7_EEEEEEEENS_10ViewEngineIPfEEEEC2ERKSF_RKSI_)
        /*68fc*/ 	.word	0x00000000


	//----- nvinfo : EIATTR_FRAME_SIZE
	.align		4
.L_4490:
        /*6900*/ 	.byte	0x04, 0x11
        /*6902*/ 	.short	(.L_4492 - .L_4491)
	.align		4
.L_4491:
        /*6904*/ 	.word	index@($_ZN7cutlass13device_kernelIN5flash19enable_sm80_to_sm89INS1_16FlashAttnBwdSm80INS1_25CollectiveMainloopBwdSm80ILi2ELi2EN4cute5tupleIJNS5_1CILi128EEES8_NS7_ILi64EEEEEENS_10bfloat16_tEfNS_4arch4Sm80ELb1ELb0ELb1ELb0ELb0ELb0ELb0ELb0ELi2ELi4ELi4ELi4ELb0EEENS1_24CollectiveEpilogueBwdGQAISA_fSD_Li256ELb0ELb0EEENS1_25SingleTileBwdLPTSchedulerILb0ELi128ELb0EEEEEEEEEvNT_6ParamsE$_ZN4cute3eso3ESOILb1ELb0EJNS_6LayoutINS_5tupleIJNS3_IJNS_1CILi2EEES5_EEENS3_IJS5_NS4_ILi8EEEEEEEEENS3_IJNS3_IJNS_11ScaledBasisIS7_JLi0EEEENSA_INS4_ILi64EEEJLi0EEEEEEENS3_IJNSA_INS4_ILi1EEEJLi1EEEENSA_INS4_ILi16EEEJLi1EEEEEEEEEEEENS_10ViewEngineINS_23ArithmeticTupleIteratorINS_15ArithmeticTupleIJiiEEEEEEEEEC2ERKSL_RKSR_)
        /*6908*/ 	.word	0x00000000


	//----- nvinfo : EIATTR_FRAME_SIZE
	.align		4
.L_4492:
        /*690c*/ 	.byte	0x04, 0x11
        /*690e*/ 	.short	(.L_4494 - .L_4493)
	.align		4
.L_4493:
        /*6910*/ 	.word	index@($_ZN7cutlass13device_kernelIN5flash19enable_sm80_to_sm89INS1_16FlashAttnBwdSm80INS1_25CollectiveMainloopBwdSm80ILi2ELi2EN4cute5tupleIJNS5_1CILi128EEES8_NS7_ILi64EEEEEENS_10bfloat16_tEfNS_4arch4Sm80ELb1ELb0ELb1ELb0ELb0ELb0ELb0ELb0ELi2ELi4ELi4ELi4ELb0EEENS1_24CollectiveEpilogueBwdGQAISA_fSD_Li256ELb0ELb0EEENS1_25SingleTileBwdLPTSchedulerILb0ELi128ELb0EEEEEEEEEvNT_6ParamsE$_ZN4cute3eso3ESOILb1ELb0EJNS_6LayoutINS_5tupleIJNS3_IJNS_1CILi2EEES5_EEENS3_IJS5_NS4_ILi8EEEEEEEEENS3_IJNS3_IJNS_11ScaledBasisIS7_JLi0EEEENSA_INS4_ILi64EEEJLi0EEEEEEENS3_IJNSA_INS4_ILi1EEEJLi1EEEENSA_INS4_ILi16EEEJLi1EEEEEEEEEEEENS_10ViewEngineINS_23ArithmeticTupleIteratorINS_15ArithmeticTupleIJNS4_ILi0EEESP_EEEEEEEEEC2ERKSL_RKSS_)
        /*6914*/ 	.word	0x00000000


	//----- nvinfo : EIATTR_FRAME_SIZE
	.align		4
.L_4494:
        /*6918*/ 	.byte	0x04, 0x11
        /*691a*/ 	.short	(.L_4496 - .L_4495)
	.align		4
.L_4495:
        /*691c*/ 	.word	index@($_ZN7cutlass13device_kernelIN5flash19enable_sm80_to_sm89INS1_16FlashAttnBwdSm80INS1_25CollectiveMainloopBwdSm80ILi2ELi2EN4cute5tupleIJNS5_1CILi128EEES8_NS7_ILi64EEEEEENS_10bfloat16_tEfNS_4arch4Sm80ELb1ELb0ELb1ELb0ELb0ELb0ELb0ELb0ELi2ELi4ELi4ELi4ELb0EEENS1_24CollectiveEpilogueBwdGQAISA_fSD_Li256ELb0ELb0EEENS1_25SingleTileBwdLPTSchedulerILb0ELi128ELb0EEEEEEEEEvNT_6ParamsE$_ZN4cute3eso3ESOILb1ELb0EJNS_6LayoutINS_5tupleIJNS3_IJNS_1CILi2EEES5_EEEEEENS3_IJNS3_IJNS4_ILi8EEENS4_ILi64EEEEEEEEEEEiEEC2ERKSC_RKi)
        /*6920*/ 	.word	0x00000000


	//----- nvinfo : EIATTR_FRAME_SIZE
	.align		4
.L_4496:
        /*6924*/ 	.byte	0x04, 0x11
        /*6926*/ 	.short	(.L_4498 - .L_4497)
	.align		4
.L_4497:
        /*6928*/ 	.word	index@($_ZN7cutlass13device_kernelIN5flash19enable_sm80_to_sm89INS1_16FlashAttnBwdSm80INS1_25CollectiveMainloopBwdSm80ILi2ELi2EN4cute5tupleIJNS5_1CILi128EEES8_NS7_ILi64EEEEEENS_10bfloat16_tEfNS_4arch4Sm80ELb1ELb0ELb1ELb0ELb0ELb0ELb0ELb0ELi2ELi4ELi4ELi4ELb0EEENS1_24CollectiveEpilogueBwdGQAISA_fSD_Li256ELb0ELb0EEENS1_25SingleTileBwdLPTSchedulerILb0ELi128ELb0EEEEEEEEEvNT_6ParamsE$_ZN4cute3eso3ESOILb1ELb0EJNS_6LayoutINS_5tupleIJNS3_IJNS_1CILi2EEES5_EEEEEENS3_IJNS3_IJNS4_ILi8EEENS4_ILi64EEEEEEEEEEENS_10ViewEngineINS_8smem_ptrIPfEEEEEEC2ERKSC_RKSH_)
        /*692c*/ 	.word	0x00000000


	//----- nvinfo : EIATTR_FRAME_SIZE
	.align		4
.L_4498:
        /*6930*/ 	.byte	0x04, 0x11
        /*6932*/ 	.short	(.L_4500 - .L_4499)
	.align		4
.L_4499:
        /*6934*/ 	.word	index@($_ZN7cutlass13device_kernelIN5flash19enable_sm80_to_sm89INS1_16FlashAttnBwdSm80INS1_25CollectiveMainloopBwdSm80ILi2ELi2EN4cute5tupleIJNS5_1CILi128EEES8_NS7_ILi64EEEEEENS_10bfloat16_tEfNS_4arch4Sm80ELb1ELb0ELb1ELb0ELb0ELb0ELb0ELb0ELi2ELi4ELi4ELi4ELb0EEENS1_24CollectiveEpilogueBwdGQAISA_fSD_Li256ELb0ELb0EEENS1_25SingleTileBwdLPTSchedulerILb0ELi128ELb0EEEEEEEEEvNT_6ParamsE$_ZN4cute3eso3ESOILb1ELb0EJNS_6LayoutINS_5tupleIJNS3_IJNS_1CILi2EEES5_EEEEEENS3_IJNS3_IJNS4_ILi1EEES5_EEEEEEEEiEEC2ERKSB_RKi)
        /*6938*/ 	.word	0x00000000


	//----- nvinfo : EIATTR_FRAME_SIZE
	.align		4
.L_4500:
        /*693c*/ 	.byte	0x04, 0x11
        /*693e*/ 	.short	(.L_4502 - .L_4501)
	.align		4
.L_4501:
        /*6940*/ 	.word	index@($_ZN7cutlass13device_kernelIN5flash19enable_sm80_to_sm89INS1_16FlashAttnBwdSm80INS1_25CollectiveMainloopBwdSm80ILi2ELi2EN4cute5tupleIJNS5_1CILi128EEES8_NS7_ILi64EEEEEENS_10bfloat16_tEfNS_4arch4Sm80ELb1ELb0ELb1ELb0ELb0ELb0ELb0ELb0ELi2ELi4ELi4ELi4ELb0EEENS1_24CollectiveEpilogueBwdGQAISA_fSD_Li256ELb0ELb0EEENS1_25SingleTileBwdLPTSchedulerILb0ELi128ELb0EEEEEEEEEvNT_6ParamsE$_ZN4cute3eso3ESOILb1ELb0EJNS_6LayoutINS_5tupleIJNS3_IJNS_1CILi2EEES5_EEEEEENS3_IJNS3_IJNS4_ILi1EEES5_EEEEEEEENS_10ViewEngineIPfEEEEC2ERKSB_RKSE_)
        /*6944*/ 	.word	0x00000000


	//----- nvinfo : EIATTR_FRAME_SIZE
	.align		4
.L_4502:
        /*6948*/ 	.byte	0x04, 0x11
        /*694a*/ 	.short	(.L_4504 - .L_4503)
	.align		4
.L_4503:
        /*694c*/ 	.word	index@($_ZN7cutlass13device_kernelIN5flash19enable_sm80_to_sm89INS1_16FlashAttnBwdSm80INS1_25CollectiveMainloopBwdSm80ILi2ELi2EN4cute5tupleIJNS5_1CILi128EEES8_NS7_ILi64EEEEEENS_10bfloat16_tEfNS_4arch4Sm80ELb1ELb0ELb1ELb0ELb0ELb0ELb0ELb0ELi2ELi4ELi4ELi4ELb0EEENS1_24CollectiveEpilogueBwdGQAISA_fSD_Li256ELb0ELb0EEENS1_25SingleTileBwdLPTSchedulerILb0ELi128ELb0EEEEEEEEEvNT_6ParamsE$_ZN4cute3eso3ESOILb1ELb0EJNS_6LayoutINS_5tupleIJNS3_IJNS_1CILi2EEES5_EEEEEENS3_IJNS3_IJNS4_ILi1EEES5_EEEEEEEENS_10ViewEngineIPN7cutlass10bfloat16_tEEEEEC2ERKSB_RKSG_)
        /*6950*/ 	.word	0x00000000


	//----- nvinfo : EIATTR_FRAME_SIZE
	.align		4
.L_4504:
        /*6954*/ 	.byte	0x04, 0x11
        /*6956*/ 	.short	(.L_4506 - .L_4505)
	.align		4
.L_4505:
        /*6958*/ 	.word	index@($_ZN7cutlass13device_kernelIN5flash19enable_sm80_to_sm89INS1_16FlashAttnBwdSm80INS1_25CollectiveMainloopBwdSm80ILi2ELi2EN4cute5tupleIJNS5_1CILi128EEES8_NS7_ILi64EEEEEENS_10bfloat16_tEfNS_4arch4Sm80ELb1ELb0ELb1ELb0ELb0ELb0ELb0ELb0ELi2ELi4ELi4ELi4ELb0EEENS1_24CollectiveEpilogueBwdGQAISA_fSD_Li256ELb0ELb0EEENS1_25SingleTileBwdLPTSchedulerILb0ELi128ELb0EEEEEEEEEvNT_6ParamsE$_ZN4cute3eso3ESOILb1ELb0EJNS_6LayoutINS_5tupleIJNS3_IJNS_1CILi2EEES5_EEEEEENS3_IJNS3_IJNS4_ILi1EEES5_EEEEEEEENS_10ViewEngineIPKfEEEEC2ERKSB_RKSF_)
        /*695c*/ 	.word	0x00000000


	//----- nvinfo : EIATTR_FRAME_SIZE
	.align		4
.L_4506:
        /*6960*/ 	.byte	0x04, 0x11
        /*6962*/ 	.short	(.L_4508 - .L_4507)
	.align		4
.L_4507:
        /*6964*/ 	.word	index@($_ZN7cutlass13device_kernelIN5flash19enable_sm80_to_sm89INS1_16FlashAttnBwdSm80INS1_25CollectiveMainloopBwdSm80ILi2ELi2EN4cute5tupleIJNS5_1CILi128EEES8_NS7_ILi64EEEEEENS_10bfloat16_tEfNS_4arch4Sm80ELb1ELb0ELb1ELb0ELb0ELb0ELb0ELb0ELi2ELi4ELi4ELi4ELb0EEENS1_24CollectiveEpilogueBwdGQAISA_fSD_Li256ELb0ELb0EEENS1_25SingleTileBwdLPTSchedulerILb0ELi128ELb0EEEEEEEEEvNT_6ParamsE$_ZN4cute3eso3ESOILb1ELb0EJNS_6LayoutINS_5tupleIJNS3_IJNS_1CILi1EEES5_EEENS4_ILi32EEEEEENS3_IJNS3_IJNS4_ILi0EEES9_EEENS4_ILi256EEEEEEEEiEEC2ERKSD_RKi)
        /*6968*/ 	.word	0x00000000


	//----- nvinfo : EIATTR_FRAME_SIZE
	.align		4
.L_4508:
        /*696c*/ 	.byte	0x04, 0x11
        /*696e*/ 	.short	(.L_4510 - .L_4509)
	.align		4
.L_4509:
        /*6970*/ 	.word	index@($_ZN7cutlass13device_kernelIN5flash19enable_sm80_to_sm89INS1_16FlashAttnBwdSm80INS1_25CollectiveMainloopBwdSm80ILi2ELi2EN4cute5tupleIJNS5_1CILi128EEES8_NS7_ILi64EEEEEENS_10bfloat16_tEfNS_4arch4Sm80ELb1ELb0ELb1ELb0ELb0ELb0ELb0ELb0ELi2ELi4ELi4ELi4ELb0EEENS1_24CollectiveEpilogueBwdGQAISA_fSD_Li256ELb0ELb0EEENS1_25SingleTileBwdLPTSchedulerILb0ELi128ELb0EEEEEEEEEvNT_6ParamsE$_ZN4cute3eso3ESOILb1ELb0EJNS_6LayoutINS_5tupleIJNS3_IJNS_1CILi1EEES5_EEENS4_ILi32EEEEEENS3_IJNS3_IJNS4_ILi0EEES9_EEENS4_ILi256EEEEEEEENS_10ViewEngineINS_8gmem_ptrIPfEEEEEEC2ERKSD_RKSI_)
        /*6974*/ 	.word	0x00000000


	//----- nvinfo : EIATTR_FRAME_SIZE
	.align		4
.L_4510:
        /*6978*/ 	.byte	0x04, 0x11
        /*697a*/ 	.short	(.L_4512 - .L_4511)
	.align		4
.L_4511:
        /*697c*/ 	.word	index@($_ZN7cutlass13device_kernelIN5flash19enable_sm80_to_sm89INS1_16FlashAttnBwdSm80INS1_25CollectiveMainloopBwdSm80ILi2ELi2EN4cute5tupleIJNS5_1CILi128EEES8_NS7_ILi64EEEEEENS_10bfloat16_tEfNS_4arch4Sm80ELb1ELb0ELb1ELb0ELb0ELb0ELb0ELb0ELi2ELi4ELi4ELi4ELb0EEENS1_24CollectiveEpilogueBwdGQAISA_fSD_Li256ELb0ELb0EEENS1_25SingleTileBwdLPTSchedulerILb0ELi128ELb0EEEEEEEEEvNT_6ParamsE$_ZN4cute3eso3ESOILb1ELb0EJNS_6LayoutINS_5tupleIJNS3_IJNS_1CILi1EEES5_EEEEEENS3_IJNS3_IJS5_NS4_ILi0EEEEEEEEEEENS_10ViewEngineINS_8smem_ptrIPN7cutlass9uint128_tEEEEEEEC2ERKSB_RKSI_)
        /*6980*/ 	.word	0x00000000


	//----- nvinfo : EIATTR_FRAME_SIZE
	.align		4
.L_4512:
        /*6984*/ 	.byte	0x04, 0x11
        /*6986*/ 	.short	(.L_4514 - .L_4513)
	.align		4
.L_4513:
        /*6988*/ 	.word	index@($_ZN7cutlass13device_kernelIN5flash19enable_sm80_to_sm89INS1_16FlashAttnBwdSm80INS1_25CollectiveMainloopBwdSm80ILi2ELi2EN4cute5tupleIJNS5_1CILi128EEES8_NS7_ILi64EEEEEENS_10bfloat16_tEfNS_4arch4Sm80ELb1ELb0ELb1ELb0ELb0ELb0ELb0ELb0ELi2ELi4ELi4ELi4ELb0EEENS1_24CollectiveEpilogueBwdGQAISA_fSD_Li256ELb0ELb0EEENS1_25SingleTileBwdLPTSchedulerILb0ELi128ELb0EEEEEEEEEvNT_6ParamsE$_ZN4cute3eso3ESOILb1ELb0EJNS_6LayoutINS_5tupleIJNS3_IJNS_1CILi1EEES5_EEEEEENS3_IJNS3_IJS5_NS4_ILi0EEEEEEEEEEENS_10ViewEngineINS_8gmem_ptrIPKN7cutlass9uint128_tEEEEEEEC2ERKSB_RKSJ_)
        /*698c*/ 	.word	0x00000000


	//----- nvinfo : EIATTR_FRAME_SIZE
	.align		4
.L_4514:
        /*6990*/ 	.byte	0x04, 0x11
        /*6992*/ 	.short	(.L_4516 - .L_4515)
	.align		4
.L_4515:
        /*6994*/ 	.word	index@($_ZN7cutlass13device_kernelIN5flash19enable_sm80_to_sm89INS1_16FlashAttnBwdSm80INS1_25CollectiveMainloopBwdSm80ILi2ELi2EN4cute5tupleIJNS5_1CILi128EEES8_NS7_ILi64EEEEEENS_10bfloat16_tEfNS_4arch4Sm80ELb1ELb0ELb1ELb0ELb0ELb0ELb0ELb0ELi2ELi4ELi4ELi4ELb0EEENS1_24CollectiveEpilogueBwdGQAISA_fSD_Li256ELb0ELb0EEENS1_25SingleTileBwdLPTSchedulerILb0ELi128ELb0EEEEEEEEEvNT_6ParamsE$_ZN4cute3eso3ESOILb1ELb0EJNS_6LayoutINS_5tupleIJNS3_IJNS_1CILi1EEENS4_ILi4EEEEEENS4_ILi2EEES6_EEENS3_IJNS3_IJNS4_ILi0EEES5_EEES6_NS4_ILi8EEEEEEEENS_10ViewEngineIPfEEEEC2ERKSE_RKSH_)
        /*6998*/ 	.word	0x00000000


	//----- nvinfo : EIATTR_FRAME_SIZE
	.align		4
.L_4516:
        /*699c*/ 	.byte	0x04, 0x11
        /*699e*/ 	.short	(.L_4518 - .L_4517)
	.align		4
.L_4517:
        /*69a0*/ 	.word	index@($_ZN7cutlass13device_kernelIN5flash19enable_sm80_to_sm89INS1_16FlashAttnBwdSm80INS1_25CollectiveMainloopBwdSm80ILi2ELi2EN4cute5tupleIJNS5_1CILi128EEES8_NS7_ILi64EEEEEENS_10bfloat16_tEfNS_4arch4Sm80ELb1ELb0ELb1ELb0ELb0ELb0ELb0ELb0ELi2ELi4ELi4ELi4ELb0EEENS1_24CollectiveEpilogueBwdGQAISA_fSD_Li256ELb0ELb0EEENS1_25SingleTileBwdLPTSchedulerILb0ELi128ELb0EEEEEEEEEvNT_6ParamsE$_ZN4cute3eso3ESOILb1ELb0EJNS_6LayoutINS_5tupleIJNS3_IJNS_1CILi1EEENS4_ILi2EEES6_EEEEEENS3_IJNS3_IJS5_S5_S6_EEEEEEEENS_10ViewEngineIPjEEEEC2ERKSB_RKSE_)
        /*69a4*/ 	.word	0x00000000


	//----- nvinfo : EIATTR_FRAME_SIZE
	.align		4
.L_4518:
        /*69a8*/ 	.byte	0x04, 0x11
        /*69aa*/ 	.short	(.L_4520 - .L_4519)
	.align		4
.L_4519:
        /*69ac*/ 	.word	index@($_ZN7cutlass13device_kernelIN5flash19enable_sm80_to_sm89INS1_16FlashAttnBwdSm80INS1_25CollectiveMainloopBwdSm80ILi2ELi2EN4cute5tupleIJNS5_1CILi128EEES8_NS7_ILi64EEEEEENS_10bfloat16_tEfNS_4arch4Sm80ELb1ELb0ELb1ELb0ELb0ELb0ELb0ELb0ELi2ELi4ELi4ELi4ELb0EEENS1_24CollectiveEpilogueBwdGQAISA_fSD_Li256ELb0ELb0EEENS1_25SingleTileBwdLPTSchedulerILb0ELi128ELb0EEEEEEEEEvNT_6ParamsE$_ZN4cute3eso3ESOILb1ELb0EJNS_6LayoutINS_5tupleIJNS3_IJNS_1CILi1EEENS4_ILi2EEEEEES6_NS4_ILi8EEEEEENS3_IJNS3_IJS5_S5_EEES6_NS4_ILi4EEEEEEEENS_10ViewEngineIPN7cutlass5ArrayINSF_10bfloat16_tELi2ELb0EEEEEEEC2ERKSD_RKSK_)
        /*69b0*/ 	.word	0x00000000


	//----- nvinfo : EIATTR_FRAME_SIZE
	.align		4
.L_4520:
        /*69b4*/ 	.byte	0x04, 0x11
        /*69b6*/ 	.short	(.L_4522 - .L_4521)
	.align		4
.L_4521:
        /*69b8*/ 	.word	index@($_ZN7cutlass13device_kernelIN5flash19enable_sm80_to_sm89INS1_16FlashAttnBwdSm80INS1_25CollectiveMainloopBwdSm80ILi2ELi2EN4cute5tupleIJNS5_1CILi128EEES8_NS7_ILi64EEEEEENS_10bfloat16_tEfNS_4arch4Sm80ELb1ELb0ELb1ELb0ELb0ELb0ELb0ELb0ELi2ELi4ELi4ELi4ELb0EEENS1_24CollectiveEpilogueBwdGQAISA_fSD_Li256ELb0ELb0EEENS1_25SingleTileBwdLPTSchedulerILb0ELi128ELb0EEEEEEEEEvNT_6ParamsE$_ZN4cute3eso3ESOILb1ELb0EJNS_6LayoutINS_5tupleIJNS3_IJNS_1CILi1EEENS4_ILi2EEEEEES6_NS4_ILi8EEEEEENS3_IJNS3_IJS5_S5_EEES6_NS4_ILi4EEEEEEEENS_10ViewEngineIPKN7cutlass5ArrayIfLi2ELb1EEEEEEEC2ERKSD_RKSK_)
        /*69bc*/ 	.word	0x00000000


	//----- nvinfo : EIATTR_FRAME_SIZE
	.align		4
.L_4522:
        /*69c0*/ 	.byte	0x04, 0x11
        /*69c2*/ 	.short	(.L_4524 - .L_4523)
	.align		4
.L_4523:
        /*69c4*/ 	.word	index@($_ZN7cutlass13device_kernelIN5flash19enable_sm80_to_sm89INS1_16FlashAttnBwdSm80INS1_25CollectiveMainloopBwdSm80ILi2ELi2EN4cute5tupleIJNS5_1CILi128EEES8_NS7_ILi64EEEEEENS_10bfloat16_tEfNS_4arch4Sm80ELb1ELb0ELb1ELb0ELb0ELb0ELb0ELb0ELi2ELi4ELi4ELi4ELb0EEENS1_24CollectiveEpilogueBwdGQAISA_fSD_Li256ELb0ELb0EEENS1_25SingleTileBwdLPTSchedulerILb0ELi128ELb0EEEEEEEEEvNT_6ParamsE$_ZN4cute3eso3ESOILb1ELb0EJNS_6LayoutINS_5tupleIJNS3_IJNS_1CILi1EEENS4_ILi2EEEEEEEEENS3_IJNS3_IJS5_S5_EEEEEEEENS_10ViewEngineIPjEEEEC2ERKSB_RKSE_)
        /*69c8*/ 	.word	0x00000000


	//----- nvinfo : EIATTR_FRAME_SIZE
	.align		4
.L_4524:
        /*69cc*/ 	.byte	0x04, 0x11
        /*69ce*/ 	.short	(.L_4526 - .L_4525)
	.align		4
.L_4525:
        /*69d0*/ 	.word	index@($_ZN7cutlass13device_kernelIN5flash19enable_sm80_to_sm89INS1_16FlashAttnBwdSm80INS1_25CollectiveMainloopBwdSm80ILi2ELi2EN4cute5tupleIJNS5_1CILi128EEES8_NS7_ILi64EEEEEENS_10bfloat16_tEfNS_4arch4Sm80ELb1ELb0ELb1ELb0ELb0ELb0ELb0ELb0ELi2ELi4ELi4ELi4ELb0EEENS1_24CollectiveEpilogueBwdGQAISA_fSD_Li256ELb0ELb0EEENS1_25SingleTileBwdLPTSchedulerILb0ELi128ELb0EEEEEEEEEvNT_6ParamsE$_ZN4cute3eso3ESOILb1ELb0EJNS_6LayoutINS_5tupleIJNS3_IJNS_1CILi1EEENS3_IJNS4_ILi4EEENS4_ILi2EEEEEEEEES7_S6_EEENS3_IJNS3_IJNS4_ILi0EEENS3_IJS5_NS4_ILi8EEEEEEEEES6_NS4_ILi16EEEEEEEENS_10ViewEngineIPN7cutlass10bfloat16_tEEEEEC2ERKSH_RKSM_)
        /*69d4*/ 	.word	0x00000000


	//----- nvinfo : EIATTR_FRAME_SIZE
	.align		4
.L_4526:
        /*69d8*/ 	.byte	0x04, 0x11
        /*69da*/ 	.short	(.L_4528 - .L_4527)
	.align		4
.L_4527:
        /*69dc*/ 	.word	index@($_ZN7cutlass13device_kernelIN5flash19enable_sm80_to_sm89INS1_16FlashAttnBwdSm80INS1_25CollectiveMainloopBwdSm80ILi2ELi2EN4cute5tupleIJNS5_1CILi128EEES8_NS7_ILi64EEEEEENS_10bfloat16_tEfNS_4arch4Sm80ELb1ELb0ELb1ELb0ELb0ELb0ELb0ELb0ELi2ELi4ELi4ELi4ELb0EEENS1_24CollectiveEpilogueBwdGQAISA_fSD_Li256ELb0ELb0EEENS1_25SingleTileBwdLPTSchedulerILb0ELi128ELb0EEEEEEEEEvNT_6ParamsE$_ZN4cute3eso3ESOILb1ELb0EJNS_6LayoutINS_5tupleIJNS3_IJNS_1CILi1EEENS3_IJNS4_ILi2EEES6_EEEEEES6_NS4_ILi4EEEEEENS3_IJNS3_IJNS4_ILi0EEENS3_IJS5_S9_EEEEEES6_NS4_ILi8EEEEEEEENS_10ViewEngineIPjEEEEC2ERKSG_RKSJ_)
        /*69e0*/ 	.word	0x00000000


	//----- nvinfo : EIATTR_FRAME_SIZE
	.align		4
.L_4528:
        /*69e4*/ 	.byte	0x04, 0x11
        /*69e6*/ 	.short	(.L_4530 - .L_4529)
	.align		4
.L_4529:
        /*69e8*/ 	.word	index@($_ZN7cutlass13device_kernelIN5flash19enable_sm80_to_sm89INS1_16FlashAttnBwdSm80INS1_25CollectiveMainloopBwdSm80ILi2ELi2EN4cute5tupleIJNS5_1CILi128EEES8_NS7_ILi64EEEEEENS_10bfloat16_tEfNS_4arch4Sm80ELb1ELb0ELb1ELb0ELb0ELb0ELb0ELb0ELi2ELi4ELi4ELi4ELb0EEENS1_24CollectiveEpilogueBwdGQAISA_fSD_Li256ELb0ELb0EEENS1_25SingleTileBwdLPTSchedulerILb0ELi128ELb0EEEEEEEEEvNT_6ParamsE$_ZN4cute3eso3ESOILb1ELb0EJNS_6LayoutINS_5tupleIJNS3_IJNS3_IJNS_1CILi8EEENS4_ILi1EEEEEES6_EEENS3_IJNS3_IJS6_S6_EEENS4_ILi4EEEEEEEEENS3_IJNS3_IJNS3_IJS6_NS4_ILi0EEEEEESD_EEENS3_IJNS3_IJSD_SD_EEES5_EEEEEEEENS_10ViewEngineIPN7cutlass10bfloat16_tEEEEEC2ERKSJ_RKSO_)
        /*69ec*/ 	.word	0x00000000


	//----- nvinfo : EIATTR_FRAME_SIZE
	.align		4
.L_4530:
        /*69f0*/ 	.byte	0x04, 0x11
        /*69f2*/ 	.short	(.L_4532 - .L_4531)
	.align		4
.L_4531:
        /*69f4*/ 	.word	index@($_ZN7cutlass13device_kernelIN5flash19enable_sm80_to_sm89INS1_16FlashAttnBwdSm80INS1_25CollectiveMainloopBwdSm80ILi2ELi2EN4cute5tupleIJNS5_1CILi128EEES8_NS7_ILi64EEEEEENS_10bfloat16_tEfNS_4arch4Sm80ELb1ELb0ELb1ELb0ELb0ELb0ELb0ELb0ELi2ELi4ELi4ELi4ELb0EEENS1_24CollectiveEpilogueBwdGQAISA_fSD_Li256ELb0ELb0EEENS1_25SingleTileBwdLPTSchedulerILb0ELi128ELb0EEEEEEEEEvNT_6ParamsE$_ZN4cute3eso3ESOILb1ELb0EJNS_6LayoutINS_5tupleIJNS3_IJNS3_IJNS_1CILi8EEENS4_ILi1EEEEEES6_EEENS3_IJNS3_IJS6_S6_EEENS4_ILi4EEEEEEEEENS3_IJNS3_IJNS3_IJS6_NS4_ILi0EEEEEESD_EEENS3_IJNS3_IJSD_SD_EEENS4_ILi2048EEEEEEEEEEENS_10ViewEngineINS_8smem_ptrIPN7cutlass10bfloat16_tEEEEEEEC2ERKSK_RKSR_)
        /*69f8*/ 	.word	0x00000000


	//----- nvinfo : EIATTR_FRAME_SIZE
	.align		4
.L_4532:
        /*69fc*/ 	.byte	0x04, 0x11
        /*69fe*/ 	.short	(.L_4534 - .L_4533)
	.align		4
.L_4533:
        /*6a00*/ 	.word	index@($_ZN7cutlass13device_kernelIN5flash19enable_sm80_to_sm89INS1_16FlashAttnBwdSm80INS1_25CollectiveMainloopBwdSm80ILi2ELi2EN4cute5tupleIJNS5_1CILi128EEES8_NS7_ILi64EEEEEENS_10bfloat16_tEfNS_4arch4Sm80ELb1ELb0ELb1ELb0ELb0ELb0ELb0ELb0ELi2ELi4ELi4ELi4ELb0EEENS1_24CollectiveEpilogueBwdGQAISA_fSD_Li256ELb0ELb0EEENS1_25SingleTileBwdLPTSchedulerILb0ELi128ELb0EEEEEEEEEvNT_6ParamsE$_ZN4cute3eso3ESOILb1ELb0EJNS_6LayoutINS_5tupleIJNS3_IJNS3_IJNS_1CILi8EEENS4_ILi1EEEEEES6_EEENS3_IJNS3_IJS6_S6_EEENS4_ILi2EEEEEEEEENS3_IJNS3_IJNS3_IJS6_NS4_ILi0EEEEEESD_EEENS3_IJNS3_IJSD_SD_EEES5_EEEEEEEENS_10ViewEngineIPN7cutlass10bfloat16_tEEEEEC2ERKSJ_RKSO_)
        /*6a04*/ 	.word	0x00000000


	//----- nvinfo : EIATTR_FRAME_SIZE
	.align		4
.L_4534:
        /*6a08*/ 	.byte	0x04, 0x11
        /*6a0a*/ 	.short	(.L_4536 - .L_4535)
	.align		4
.L_4535:
        /*6a0c*/ 	.word	index@($_ZN7cutlass13device_kernelIN5flash19enable_sm80_to_sm89INS1_16FlashAttnBwdSm80INS1_25CollectiveMainloopBwdSm80ILi2ELi2EN4cute5tupleIJNS5_1CILi128EEES8_NS7_ILi64EEEEEENS_10bfloat16_tEfNS_4arch4Sm80ELb1ELb0ELb1ELb0ELb0ELb0ELb0ELb0ELi2ELi4ELi4ELi4ELb0EEENS1_24CollectiveEpilogueBwdGQAISA_fSD_Li256ELb0ELb0EEENS1_25SingleTileBwdLPTSchedulerILb0ELi128ELb0EEEEEEEEEvNT_6ParamsE$_ZN4cute3eso3ESOILb1ELb0EJNS_6LayoutINS_5tupleIJNS3_IJNS3_IJNS_1CILi8EEENS4_ILi1EEEEEES6_EEENS3_IJNS3_IJS6_S6_EEENS4_ILi2EEEEEEEEENS3_IJNS3_IJNS3_IJS6_NS4_ILi0EEEEEESD_EEENS3_IJNS3_IJSD_SD_EEENS4_ILi8192EEEEEEEEEEENS_10ViewEngineINS_8smem_ptrIPN7cutlass10bfloat16_tEEEEEEEC2ERKSK_RKSR_)
        /*6a10*/ 	.word	0x00000000


	//----- nvinfo : EIATTR_FRAME_SIZE
	.align		4
.L_4536:
        /*6a14*/ 	.byte	0x04, 0x11
        /*6a16*/ 	.short	(.L_4538 - .L_4537)
	.align		4
.L_4537:
        /*6a18*/ 	.word	index@($_ZN7cutlass13device_kernelIN5flash19enable_sm80_to_sm89INS1_16FlashAttnBwdSm80INS1_25CollectiveMainloopBwdSm80ILi2ELi2EN4cute5tupleIJNS5_1CILi128EEES8_NS7_ILi64EEEEEENS_10bfloat16_tEfNS_4arch4Sm80ELb1ELb0ELb1ELb0ELb0ELb0ELb0ELb0ELi2ELi4ELi4ELi4ELb0EEENS1_24CollectiveEpilogueBwdGQAISA_fSD_Li256ELb0ELb0EEENS1_25SingleTileBwdLPTSchedulerILb0ELi128ELb0EEEEEEEEEvNT_6ParamsE$_ZN4cute3eso3ESOILb1ELb0EJNS_6LayoutINS_5tupleIJNS3_IJNS3_IJNS_1CILi8EEENS4_ILi1EEEEEES6_EEENS3_IJNS3_IJS6_S6_EEENS4_ILi2EEEEEEEEENS3_IJNS3_IJNS3_IJS6_NS4_ILi0EEEEEESD_EEENS3_IJNS3_IJSD_SD_EEENS4_ILi64EEEEEEEEEEENS_10ViewEngineIPN7cutlass10bfloat16_tEEEEEC2ERKSK_RKSP_)
        /*6a1c*/ 	.word	0x00000000


	//----- nvinfo : EIATTR_FRAME_SIZE
	.align		4
.L_4538:
        /*6a20*/ 	.byte	0x04, 0x11
        /*6a22*/ 	.short	(.L_4540 - .L_4539)
	.align		4
.L_4539:
        /*6a24*/ 	.word	index@($_ZN7cutlass13device_kernelIN5flash19enable_sm80_to_sm89INS1_16FlashAttnBwdSm80INS1_25CollectiveMainloopBwdSm80ILi2ELi2EN4cute5tupleIJNS5_1CILi128EEES8_NS7_ILi64EEEEEENS_10bfloat16_tEfNS_4arch4Sm80ELb1ELb0ELb1ELb0ELb0ELb0ELb0ELb0ELi2ELi4ELi4ELi4ELb0EEENS1_24CollectiveEpilogueBwdGQAISA_fSD_Li256ELb0ELb0EEENS1_25SingleTileBwdLPTSchedulerILb0ELi128ELb0EEEEEEEEEvNT_6ParamsE$_ZN4cute3eso3ESOILb1ELb0EJNS_6LayoutINS_5tupleIJNS3_IJNS3_IJNS_1CILi8EEENS4_ILi1EEEEEES6_EEENS3_IJNS3_IJS6_S6_EEENS4_ILi2EEEEEEEEENS3_IJNS3_IJNS3_IJS6_NS4_ILi0EEEEEESD_EEENS3_IJNS3_IJSD_SD_EEENS4_ILi4096EEEEEEEEEEENS_10ViewEngineINS_8smem_ptrIPN7cutlass10bfloat16_tEEEEEEEC2ERKSK_RKSR_)
        /*6a28*/ 	.word	0x00000000


	//----- nvinfo : EIATTR_FRAME_SIZE
	.align		4
.L_4540:
        /*6a2c*/ 	.byte	0x04, 0x11
        /*6a2e*/ 	.short	(.L_4542 - .L_4541)
	.align		4
.L_4541:
        /*6a30*/ 	.word	index@($_ZN7cutlass13device_kernelIN5flash19enable_sm80_to_sm89INS1_16FlashAttnBwdSm80INS1_25CollectiveMainloopBwdSm80ILi2ELi2EN4cute5tupleIJNS5_1CILi128EEES8_NS7_ILi64EEEEEENS_10bfloat16_tEfNS_4arch4Sm80ELb1ELb0ELb1ELb0ELb0ELb0ELb0ELb0ELi2ELi4ELi4ELi4ELb0EEENS1_24CollectiveEpilogueBwdGQAISA_fSD_Li256ELb0ELb0EEENS1_25SingleTileBwdLPTSchedulerILb0ELi128ELb0EEEEEEEEEvNT_6ParamsE$_ZN4cute3eso3ESOILb1ELb0EJNS_6LayoutINS_5tupleIJNS3_IJNS3_IJNS_1CILi4EEENS4_ILi8EEEEEENS3_IJS5_NS4_ILi2EEEEEEEEENS3_IJNS3_IJS8_S8_EEENS3_IJS8_S6_EEEEEEEEENS3_IJNS3_IJNS3_IJNS_11ScaledBasisIS8_JLi1EEEENSF_INS4_ILi1EEEJLi0EEEEEEENS3_IJNSF_INS4_ILi16EEEJLi0EEEENSF_IS6_JLi1EEEEEEEEEENS3_IJNS3_IJNSF_ISH_JLi1EEEENSF_IS6_JLi0EEEEEEENS3_IJNSF_INS4_ILi64EEEJLi0EEEENSF_ISK_JLi1EEEEEEEEEEEEEEENS_10ViewEngineINS_23ArithmeticTupleIteratorINS_15ArithmeticTupleIJNS4_ILi0EEES12_EEEEEEEEEC2ERKSY_RKS15_)
        /*6a34*/ 	.word	0x00000000


	//----- nvinfo : EIATTR_FRAME_SIZE
	.align		4
.L_4542:
        /*6a38*/ 	.byte	0x04, 0x11
        /*6a3a*/ 	.short	(.L_4544 - .L_4543)
	.align		4
.L_4543:
        /*6a3c*/ 	.word	index@($_ZN7cutlass13device_kernelIN5flash19enable_sm80_to_sm89INS1_16FlashAttnBwdSm80INS1_25CollectiveMainloopBwdSm80ILi2ELi2EN4cute5tupleIJNS5_1CILi128EEES8_NS7_ILi64EEEEEENS_10bfloat16_tEfNS_4arch4Sm80ELb1ELb0ELb1ELb0ELb0ELb0ELb0ELb0ELi2ELi4ELi4ELi4ELb0EEENS1_24CollectiveEpilogueBwdGQAISA_fSD_Li256ELb0ELb0EEENS1_25SingleTileBwdLPTSchedulerILb0ELi128ELb0EEEEEEEEEvNT_6ParamsE$_ZN4cute3eso3ESOILb1ELb0EJNS_6LayoutINS_5tupleIJNS3_IJNS3_IJNS_1CILi4EEENS4_ILi2EEEEEENS4_ILi1EEEEEES6_NS4_ILi8EEEEEENS3_IJNS3_IJNS3_IJS8_NS4_ILi32EEEEEENS4_ILi0EEEEEENS4_ILi64EEES5_EEEEENS_10ViewEngineIPN7cutlass10bfloat16_tEEEEEC2ERKSI_RKSN_)
        /*6a40*/ 	.word	0x00000000


	//----- nvinfo : EIATTR_FRAME_SIZE
	.align		4
.L_4544:
        /*6a44*/ 	.byte	0x04, 0x11
        /*6a46*/ 	.short	(.L_4546 - .L_4545)
	.align		4
.L_4545:
        /*6a48*/ 	.word	index@($_ZN7cutlass13device_kernelIN5flash19enable_sm80_to_sm89INS1_16FlashAttnBwdSm80INS1_25CollectiveMainloopBwdSm80ILi2ELi2EN4cute5tupleIJNS5_1CILi128EEES8_NS7_ILi64EEEEEENS_10bfloat16_tEfNS_4arch4Sm80ELb1ELb0ELb1ELb0ELb0ELb0ELb0ELb0ELi2ELi4ELi4ELi4ELb0EEENS1_24CollectiveEpilogueBwdGQAISA_fSD_Li256ELb0ELb0EEENS1_25SingleTileBwdLPTSchedulerILb0ELi128ELb0EEEEEEEEEvNT_6ParamsE$_ZN4cute3eso3ESOILb1ELb0EJNS_6LayoutINS_5tupleIJNS3_IJNS3_IJNS_1CILi4EEENS4_ILi2EEEEEENS4_ILi1EEEEEES6_EEENS3_IJNS3_IJNS3_IJS8_NS4_ILi32EEEEEENS4_ILi0EEEEEENS4_ILi64EEEEEEEEiEEC2ERKSH_RKi)
        /*6a4c*/ 	.word	0x00000000


	//----- nvinfo : EIATTR_FRAME_SIZE
	.align		4
.L_4546:
        /*6a50*/ 	.byte	0x04, 0x11
        /*6a52*/ 	.short	(.L_4548 - .L_4547)
	.align		4
.L_4547:
        /*6a54*/ 	.word	index@($_ZN7cutlass13device_kernelIN5flash19enable_sm80_to_sm89INS1_16FlashAttnBwdSm80INS1_25CollectiveMainloopBwdSm80ILi2ELi2EN4cute5tupleIJNS5_1CILi128EEES8_NS7_ILi64EEEEEENS_10bfloat16_tEfNS_4arch4Sm80ELb1ELb0ELb1ELb0ELb0ELb0ELb0ELb0ELi2ELi4ELi4ELi4ELb0EEENS1_24CollectiveEpilogueBwdGQAISA_fSD_Li256ELb0ELb0EEENS1_25SingleTileBwdLPTSchedulerILb0ELi128ELb0EEEEEEEEEvNT_6ParamsE$_ZN4cute3eso3ESOILb1ELb0EJNS_6LayoutINS_5tupleIJNS3_IJNS3_IJNS_1CILi4EEENS4_ILi2EEEEEENS4_ILi1EEEEEES6_EEENS3_IJNS3_IJNS3_IJS8_NS4_ILi32EEEEEENS4_ILi0EEEEEENS4_ILi64EEEEEEEENS_10ViewEngineIPN7cutlass10bfloat16_tEEEEEC2ERKSH_RKSM_)
        /*6a58*/ 	.word	0x00000000


	//----- nvinfo : EIATTR_FRAME_SIZE
	.align		4
.L_4548:
        /*6a5c*/ 	.byte	0x04, 0x11
        /*6a5e*/ 	.short	(.L_4550 - .L_4549)
	.align		4
.L_4549:
        /*6a60*/ 	.word	index@($_ZN7cutlass13device_kernelIN5flash19enable_sm80_to_sm89INS1_16FlashAttnBwdSm80INS1_25CollectiveMainloopBwdSm80ILi2ELi2EN4cute5tupleIJNS5_1CILi128EEES8_NS7_ILi64EEEEEENS_10bfloat16_tEfNS_4arch4Sm80ELb1ELb0ELb1ELb0ELb0ELb0ELb0ELb0ELi2ELi4ELi4ELi4ELb0EEENS1_24CollectiveEpilogueBwdGQAISA_fSD_Li256ELb0ELb0EEENS1_25SingleTileBwdLPTSchedulerILb0ELi128ELb0EEEEEEEEEvNT_6ParamsE$_ZN4cute3eso3ESOILb1ELb0EJNS_6LayoutINS_5tupleIJNS3_IJNS3_IJNS_1CILi4EEENS4_ILi2EEEEEENS4_ILi1EEEEEENS3_IJS6_EEEEEENS3_IJNS3_IJNS3_IJS8_NS4_ILi32EEEEEENS4_ILi0EEEEEENS3_IJNS4_ILi64EEEEEEEEEEENS_10ViewEngineIPN7cutlass10bfloat16_tEEEEEC2ERKSJ_RKSO_)
        /*6a64*/ 	.word	0x00000000


	//----- nvinfo : EIATTR_FRAME_SIZE
	.align		4
.L_4550:
        /*6a68*/ 	.byte	0x04, 0x11
        /*6a6a*/ 	.short	(.L_4552 - .L_4551)
	.align		4
.L_4551:
        /*6a6c*/ 	.word	index@($_ZN7cutlass13device_kernelIN5flash19enable_sm80_to_sm89INS1_16FlashAttnBwdSm80INS1_25CollectiveMainloopBwdSm80ILi2ELi2EN4cute5tupleIJNS5_1CILi128EEES8_NS7_ILi64EEEEEENS_10bfloat16_tEfNS_4arch4Sm80ELb1ELb0ELb1ELb0ELb0ELb0ELb0ELb0ELi2ELi4ELi4ELi4ELb0EEENS1_24CollectiveEpilogueBwdGQAISA_fSD_Li256ELb0ELb0EEENS1_25SingleTileBwdLPTSchedulerILb0ELi128ELb0EEEEEEEEEvNT_6ParamsE$_ZN4cute3eso3ESOILb1ELb0EJNS_6LayoutINS_5tupleIJNS3_IJNS3_IJNS_1CILi4EEENS4_ILi2EEEEEENS4_ILi1EEEEEEEEENS3_IJNS3_IJNS3_IJS8_NS4_ILi32EEEEEENS4_ILi0EEEEEEEEEEEiEEC2ERKSG_RKi)
        /*6a70*/ 	.word	0x00000000


	//----- nvinfo : EIATTR_FRAME_SIZE
	.align		4
.L_4552:
        /*6a74*/ 	.byte	0x04, 0x11
        /*6a76*/ 	.short	(.L_4554 - .L_4553)
	.align		4
.L_4553:
        /*6a78*/ 	.word	index@($_ZN7cutlass13device_kernelIN5flash19enable_sm80_to_sm89INS1_16FlashAttnBwdSm80INS1_25CollectiveMainloopBwdSm80ILi2ELi2EN4cute5tupleIJNS5_1CILi128EEES8_NS7_ILi64EEEEEENS_10bfloat16_tEfNS_4arch4Sm80ELb1ELb0ELb1ELb0ELb0ELb0ELb0ELb0ELi2ELi4ELi4ELi4ELb0EEENS1_24CollectiveEpilogueBwdGQAISA_fSD_Li256ELb0ELb0EEENS1_25SingleTileBwdLPTSchedulerILb0ELi128ELb0EEEEEEEEEvNT_6ParamsE$_ZN4cute3eso3ESOILb1ELb0EJNS_6LayoutINS_5tupleIJNS3_IJNS3_IJNS_1CILi4EEENS4_ILi2EEEEEENS4_ILi1EEEEEEEEENS3_IJNS3_IJNS3_IJS8_NS4_ILi32EEEEEENS4_ILi0EEEEEEEEEEENS_10ViewEngineIPN7cutlass10bfloat16_tEEEEEC2ERKSG_RKSL_)
        /*6a7c*/ 	.word	0x00000000


	//----- nvinfo : EIATTR_FRAME_SIZE
	.align		4
.L_4554:
        /*6a80*/ 	.byte	0x04, 0x11
        /*6a82*/ 	.short	(.L_4556 - .L_4555)
	.align		4
.L_4555:
        /*6a84*/ 	.word	index@($_ZN7cutlass13device_kernelIN5flash19enable_sm80_to_sm89INS1_16FlashAttnBwdSm80INS1_25CollectiveMainloopBwdSm80ILi2ELi2EN4cute5tupleIJNS5_1CILi128EEES8_NS7_ILi64EEEEEENS_10bfloat16_tEfNS_4arch4Sm80ELb1ELb0ELb1ELb0ELb0ELb0ELb0ELb0ELi2ELi4ELi4ELi4ELb0EEENS1_24CollectiveEpilogueBwdGQAISA_fSD_Li256ELb0ELb0EEENS1_25SingleTileBwdLPTSchedulerILb0ELi128ELb0EEEEEEEEEvNT_6ParamsE$_ZN4cute3eso3ESOILb1ELb0EJNS_6LayoutINS_5tupleIJNS3_IJNS3_IJNS_1CILi2EEES5_EEENS4_ILi1EEEEEEEEENS3_IJNS3_IJNS3_IJS7_NS4_ILi16EEEEEENS4_ILi0EEEEEEEEEEENS_10ViewEngineIPjEEEEC2ERKSF_RKSI_)
        /*6a88*/ 	.word	0x00000000


	//----- nvinfo : EIATTR_FRAME_SIZE
	.align		4
.L_4556:
        /*6a8c*/ 	.byte	0x04, 0x11
        /*6a8e*/ 	.short	(.L_4558 - .L_4557)
	.align		4
.L_4557:
        /*6a90*/ 	.word	index@($_ZN7cutlass13device_kernelIN5flash19enable_sm80_to_sm89INS1_16FlashAttnBwdSm80INS1_25CollectiveMainloopBwdSm80ILi2ELi2EN4cute5tupleIJNS5_1CILi128EEES8_NS7_ILi64EEEEEENS_10bfloat16_tEfNS_4arch4Sm80ELb1ELb0ELb1ELb0ELb0ELb0ELb0ELb0ELi2ELi4ELi4ELi4ELb0EEENS1_24CollectiveEpilogueBwdGQAISA_fSD_Li256ELb0ELb0EEENS1_25SingleTileBwdLPTSchedulerILb0ELi128ELb0EEEEEEEEEvNT_6ParamsE$_ZN4cute3eso3ESOILb1ELb0EJNS_6LayoutINS_5tupleIJNS3_IJNS3_IJNS3_IJNS_1CILi4EEENS4_ILi2EEEEEENS4_ILi1EEEEEES8_EEENS3_IJNS3_IJNS3_IJS8_S8_EEES8_EEES6_EEEEEENS3_IJNS3_IJNS3_IJNS3_IJS8_NS4_ILi32EEEEEENS4_ILi0EEEEEESH_EEENS3_IJNS3_IJNS3_IJSH_SH_EEESH_EEENS4_ILi64EEEEEEEEEEENS_10ViewEngineIPN7cutlass10bfloat16_tEEEEEC2ERKSP_RKSU_)
        /*6a94*/ 	.word	0x00000000


	//----- nvinfo : EIATTR_FRAME_SIZE
	.align		4
.L_4558:
        /*6a98*/ 	.byte	0x04, 0x11
        /*6a9a*/ 	.short	(.L_4560 - .L_4559)
	.align		4
.L_4559:
        /*6a9c*/ 	.word	index@($_ZN7cutlass13device_kernelIN5flash19enable_sm80_to_sm89INS1_16FlashAttnBwdSm80INS1_25CollectiveMainloopBwdSm80ILi2ELi2EN4cute5tupleIJNS5_1CILi128EEES8_NS7_ILi64EEEEEENS_10bfloat16_tEfNS_4arch4Sm80ELb1ELb0ELb1ELb0ELb0ELb0ELb0ELb0ELi2ELi4ELi4ELi4ELb0EEENS1_24CollectiveEpilogueBwdGQAISA_fSD_Li256ELb0ELb0EEENS1_25SingleTileBwdLPTSchedulerILb0ELi128ELb0EEEEEEEEEvNT_6ParamsE$_ZN4cute3eso3ESOILb1ELb0EJNS_5tupleIJNS_1CILi8EEENS3_ILi2EEES5_S5_S4_S5_EEENS2_IJNS3_ILi1EEEiiiNS3_ILi72EEENS3_ILi512EEEEEEEEC2ERKS6_RKSA_)
        /*6aa0*/ 	.word	0x00000000


	//----- nvinfo : EIATTR_FRAME_SIZE
	.align		4
.L_4560:
        /*6aa4*/ 	.byte	0x04, 0x11
        /*6aa6*/ 	.short	(.L_4562 - .L_4561)
	.align		4
.L_4561:
        /*6aa8*/ 	.word	index@($_ZN7cutlass13device_kernelIN5flash19enable_sm80_to_sm89INS1_16FlashAttnBwdSm80INS1_25CollectiveMainloopBwdSm80ILi2ELi2EN4cute5tupleIJNS5_1CILi128EEES8_NS7_ILi64EEEEEENS_10bfloat16_tEfNS_4arch4Sm80ELb1ELb0ELb1ELb0ELb0ELb0ELb0ELb0ELi2ELi4ELi4ELi4ELb0EEENS1_24CollectiveEpilogueBwdGQAISA_fSD_Li256ELb0ELb0EEENS1_25SingleTileBwdLPTSchedulerILb0ELi128ELb0EEEEEEEEEvNT_6ParamsE$_ZN4cute3eso3ESOILb1ELb0EJNS_5tupleIJNS_1CILi8EEENS2_IJNS3_ILi2EEES5_S5_EEENS3_ILi1EEES6_S7_EEENS2_IJS7_NS2_IJiiiEEENS3_ILi64EEENS2_IJNS3_ILi72EEENS3_ILi144EEENS3_ILi288EEEEEENS3_ILi512EEEEEEEEC2ERKS8_RKSG_)
        /*6aac*/ 	.word	0x00000000


	//----- nvinfo : EIATTR_FRAME_SIZE
	.align		4
.L_4562:
        /*6ab0*/ 	.byte	0x04, 0x11
        /*6ab2*/ 	.short	(.L_4564 - .L_4563)
	.align		4
.L_4563:
        /*6ab4*/ 	.word	index@($_ZN7cutlass13device_kernelIN5flash19enable_sm80_to_sm89INS1_16FlashAttnBwdSm80INS1_25CollectiveMainloopBwdSm80ILi2ELi2EN4cute5tupleIJNS5_1CILi128EEES8_NS7_ILi64EEEEEENS_10bfloat16_tEfNS_4arch4Sm80ELb1ELb0ELb1ELb0ELb0ELb0ELb0ELb0ELi2ELi4ELi4ELi4ELb0EEENS1_24CollectiveEpilogueBwdGQAISA_fSD_Li256ELb0ELb0EEENS1_25SingleTileBwdLPTSchedulerILb0ELi128ELb0EEEEEEEEEvNT_6ParamsE$_ZN4cute3eso3ESOILb1ELb0EJNS_5tupleIJNS_1CILi8EEENS2_IJNS3_ILi2EEES5_S5_EEENS3_ILi1EEES6_S7_EEENS2_IJS7_NS2_IJS4_iiEEENS3_ILi64EEENS2_IJiNS3_ILi144EEENS3_ILi288EEEEEENS3_ILi512EEEEEEEEC2ERKS8_RKSF_)
        /*6ab8*/ 	.word	0x00000000


	//----- nvinfo : EIATTR_FRAME_SIZE
	.align		4
.L_4564:
        /*6abc*/ 	.byte	0x04, 0x11
        /*6abe*/ 	.short	(.L_4566 - .L_4565)
	.align		4
.L_4565:
        /*6ac0*/ 	.word	index@($_ZN7cutlass13device_kernelIN5flash19enable_sm80_to_sm89INS1_16FlashAttnBwdSm80INS1_25CollectiveMainloopBwdSm80ILi2ELi2EN4cute5tupleIJNS5_1CILi128EEES8_NS7_ILi64EEEEEENS_10bfloat16_tEfNS_4arch4Sm80ELb1ELb0ELb1ELb0ELb0ELb0ELb0ELb0ELi2ELi4ELi4ELi4ELb0EEENS1_24CollectiveEpilogueBwdGQAISA_fSD_Li256ELb0ELb0EEENS1_25SingleTileBwdLPTSchedulerILb0ELi128ELb0EEEEEEEEEvNT_6ParamsE$_ZN4cute3eso3ESOILb1ELb0EJNS_5tupleIJNS_1CILi2EEES4_S4_EEENS2_IJNS3_ILi1EEENS3_ILi512EEEiEEEEEC2ERKS5_RKS8_)
        /*6ac4*/ 	.word	0x00000000


	//----- nvinfo : EIATTR_FRAME_SIZE
	.align		4
.L_4566:
        /*6ac8*/ 	.byte	0x04, 0x11
        /*6aca*/ 	.short	(.L_4568 - .L_4567)
	.align		4
.L_4567:
        /*6acc*/ 	.word	index@($_ZN7cutlass13device_kernelIN5flash19enable_sm80_to_sm89INS1_16FlashAttnBwdSm80INS1_25CollectiveMainloopBwdSm80ILi2ELi2EN4cute5tupleIJNS5_1CILi128EEES8_NS7_ILi64EEEEEENS_10bfloat16_tEfNS_4arch4Sm80ELb1ELb0ELb1ELb0ELb0ELb0ELb0ELb0ELi2ELi4ELi4ELi4ELb0EEENS1_24CollectiveEpilogueBwdGQAISA_fSD_Li256ELb0ELb0EEENS1_25SingleTileBwdLPTSchedulerILb0ELi128ELb0EEEEEEEEEvNT_6ParamsE$_ZN4cute3eso3ESOILb1ELb0EJNS_5tupleIJNS_1CILi2EEES4_EEENS2_IJiiEEENS3_ILi1EEES7_EEC2ERKS5_RKS6_RKS7_SE_)
        /*6ad0*/ 	.word	0x00000000


	//----- nvinfo : EIATTR_FRAME_SIZE
	.align		4
.L_4568:
        /*6ad4*/ 	.byte	0x04, 0x11
        /*6ad6*/ 	.short	(.L_4570 - .L_4569)
	.align		4
.L_4569:
        /*6ad8*/ 	.word	index@($_ZN7cutlass13device_kernelIN5flash19enable_sm80_to_sm89INS1_16FlashAttnBwdSm80INS1_25CollectiveMainloopBwdSm80ILi2ELi2EN4cute5tupleIJNS5_1CILi128EEES8_NS7_ILi64EEEEEENS_10bfloat16_tEfNS_4arch4Sm80ELb1ELb0ELb1ELb0ELb0ELb0ELb0ELb0ELi2ELi4ELi4ELi4ELb0EEENS1_24CollectiveEpilogueBwdGQAISA_fSD_Li256ELb0ELb0EEENS1_25SingleTileBwdLPTSchedulerILb0ELi128ELb0EEEEEEEEEvNT_6ParamsE$_ZN4cute3eso3ESOILb1ELb0EJNS_5tupleIJNS_1CILi2EEES4_EEENS2_IJiiEEEEEC2ERKS5_RKS6_)
        /*6adc*/ 	.word	0x00000000


	//----- nvinfo : EIATTR_FRAME_SIZE
	.align		4
.L_4570:
        /*6ae0*/ 	.byte	0x04, 0x11
        /*6ae2*/ 	.short	(.L_4572 - .L_4571)
	.align		4
.L_4571:
        /*6ae4*/ 	.word	index@($_ZN7cutlass13device_kernelIN5flash19enable_sm80_to_sm89INS1_16FlashAttnBwdSm80INS1_25CollectiveMainloopBwdSm80ILi2ELi2EN4cute5tupleIJNS5_1CILi128EEES8_NS7_ILi64EEEEEENS_10bfloat16_tEfNS_4arch4Sm80ELb1ELb0ELb1ELb0ELb0ELb0ELb0ELb0ELi2ELi4ELi4ELi4ELb0EEENS1_24CollectiveEpilogueBwdGQAISA_fSD_Li256ELb0ELb0EEENS1_25SingleTileBwdLPTSchedulerILb0ELi128ELb0EEEEEEEEEvNT_6ParamsE$_ZN4cute3eso3ESOILb1ELb0EJNS_5tupleIJNS_1CILi2EEES4_EEENS2_IJiNS3_ILi512EEEEEEEEC2ERKS5_RKS7_)
        /*6ae8*/ 	.word	0x00000000


	//----- nvinfo : EIATTR_FRAME_SIZE
	.align		4
.L_4572:
        /*6aec*/ 	.byte	0x04, 0x11
        /*6aee*/ 	.short	(.L_4574 - .L_4573)
	.align		4
.L_4573:
        /*6af0*/ 	.word	index@($_ZN7cutlass13device_kernelIN5flash19enable_sm80_to_sm89INS1_16FlashAttnBwdSm80INS1_25CollectiveMainloopBwdSm80ILi2ELi2EN4cute5tupleIJNS5_1CILi128EEES8_NS7_ILi64EEEEEENS_10bfloat16_tEfNS_4arch4Sm80ELb1ELb0ELb1ELb0ELb0ELb0ELb0ELb0ELi2ELi4ELi4ELi4ELb0EEENS1_24CollectiveEpilogueBwdGQAISA_fSD_Li256ELb0ELb0EEENS1_25SingleTileBwdLPTSchedulerILb0ELi128ELb0EEEEEEEEEvNT_6ParamsE$_ZN4cute3eso3ESOILb1ELb0EJNS_5tupleIJNS_1CILi2EEES4_EEENS2_IJiNS3_ILi4096EEEEEEEEC2ERKS5_RKS7_)
        /*6af4*/ 	.word	0x00000000


	//----- nvinfo : EIATTR_FRAME_SIZE
	.align		4
.L_4574:
        /*6af8*/ 	.byte	0x04, 0x11
        /*6afa*/ 	.short	(.L_4576 - .L_4575)
	.align		4
.L_4575:
        /*6afc*/ 	.word	index@($_ZN7cutlass13device_kernelIN5flash19enable_sm80_to_sm89INS1_16FlashAttnBwdSm80INS1_25CollectiveMainloopBwdSm80ILi2ELi2EN4cute5tupleIJNS5_1CILi128EEES8_NS7_ILi64EEEEEENS_10bfloat16_tEfNS_4arch4Sm80ELb1ELb0ELb1ELb0ELb0ELb0ELb0ELb0ELi2ELi4ELi4ELi4ELb0EEENS1_24CollectiveEpilogueBwdGQAISA_fSD_Li256ELb0ELb0EEENS1_25SingleTileBwdLPTSchedulerILb0ELi128ELb0EEEEEEEEEvNT_6ParamsE$_ZN4cute3eso3ESOILb1ELb0EJNS_5tupleIJNS_1CILi2EEES4_EEENS2_IJNS3_ILi1EEEiEEEEEC2ERKS5_RKS7_)
        /*6b00*/ 	.word	0x00000000


	//----- nvinfo : EIATTR_FRAME_SIZE
	.align		4
.L_4576:
        /*6b04*/ 	.byte	0x04, 0x11
        /*6b06*/ 	.short	(.L_4578 - .L_4577)
	.align		4
.L_4577:
        /*6b08*/ 	.word	index@($_ZN7cutlass13device_kernelIN5flash19enable_sm80_to_sm89INS1_16FlashAttnBwdSm80INS1_25CollectiveMainloopBwdSm80ILi2ELi2EN4cute5tupleIJNS5_1CILi128EEES8_NS7_ILi64EEEEEENS_10bfloat16_tEfNS_4arch4Sm80ELb1ELb0ELb1ELb0ELb0ELb0ELb0ELb0ELi2ELi4ELi4ELi4ELb0EEENS1_24CollectiveEpilogueBwdGQAISA_fSD_Li256ELb0ELb0EEENS1_25SingleTileBwdLPTSchedulerILb0ELi128ELb0EEEEEEEEEvNT_6ParamsE$_ZN4cute3eso3ESOILb1ELb0EJNS_5tupleIJNS_1CILi2EEEEEENS2_IJiEEES4_NS3_ILi1EEEEEC2ERKS5_RKS6_RKS4_RKS7_)
        /*6b0c*/ 	.word	0x00000000


	//----- nvinfo : EIATTR_FRAME_SIZE
	.align		4
.L_4578:
        /*6b10*/ 	.byte	0x04, 0x11
        /*6b12*/ 	.short	(.L_4580 - .L_4579)
	.align		4
.L_4579:
        /*6b14*/ 	.word	index@($_ZN7cutlass13device_kernelIN5flash19enable_sm80_to_sm89INS1_16FlashAttnBwdSm80INS1_25CollectiveMainloopBwdSm80ILi2ELi2EN4cute5tupleIJNS5_1CILi128EEES8_NS7_ILi64EEEEEENS_10bfloat16_tEfNS_4arch4Sm80ELb1ELb0ELb1ELb0ELb0ELb0ELb0ELb0ELi2ELi4ELi4ELi4ELb0EEENS1_24CollectiveEpilogueBwdGQAISA_fSD_Li256ELb0ELb0EEENS1_25SingleTileBwdLPTSchedulerILb0ELi128ELb0EEEEEEEEEvNT_6ParamsE$_ZN4cute3eso3ESOILb1ELb0EJNS_5tupleIJNS_1CILi2EEEEEENS2_IJiEEENS3_ILi1EEES7_EEC2ERKS5_RKS6_RKS7_SE_)
        /*6b18*/ 	.word	0x00000000


	//----- nvinfo : EIATTR_FRAME_SIZE
	.align		4
.L_4580:
        /*6b1c*/ 	.byte	0x04, 0x11
        /*6b1e*/ 	.short	(.L_4582 - .L_4581)
	.align		4
.L_4581:
        /*6b20*/ 	.word	index@($_ZN7cutlass13device_kernelIN5flash19enable_sm80_to_sm89INS1_16FlashAttnBwdSm80INS1_25CollectiveMainloopBwdSm80ILi2ELi2EN4cute5tupleIJNS5_1CILi128EEES8_NS7_ILi64EEEEEENS_10bfloat16_tEfNS_4arch4Sm80ELb1ELb0ELb1ELb0ELb0ELb0ELb0ELb0ELi2ELi4ELi4ELi4ELb0EEENS1_24CollectiveEpilogueBwdGQAISA_fSD_Li256ELb0ELb0EEENS1_25SingleTileBwdLPTSchedulerILb0ELi128ELb0EEEEEEEEEvNT_6ParamsE$_ZN4cute3eso3ESOILb1ELb0EJNS_5tupleIJNS_1CILi2EEEEEENS2_IJiEEEEEC2ERKS5_RKS6_)
        /*6b24*/ 	.word	0x00000000


	//----- nvinfo : EIATTR_FRAME_SIZE
	.align		4
.L_4582:
        /*6b28*/ 	.byte	0x04, 0x11
        /*6b2a*/ 	.short	(.L_4584 - .L_4583)
	.align		4
.L_4583:
        /*6b2c*/ 	.word	index@($_ZN7cutlass13device_kernelIN5flash19enable_sm80_to_sm89INS1_16FlashAttnBwdSm80INS1_25CollectiveMainloopBwdSm80ILi2ELi2EN4cute5tupleIJNS5_1CILi128EEES8_NS7_ILi64EEEEEENS_10bfloat16_tEfNS_4arch4Sm80ELb1ELb0ELb1ELb0ELb0ELb0ELb0ELb0ELi2ELi4ELi4ELi4ELb0EEENS1_24CollectiveEpilogueBwdGQAISA_fSD_Li256ELb0ELb0EEENS1_25SingleTileBwdLPTSchedulerILb0ELi128ELb0EEEEEEEEEvNT_6ParamsE$_ZN4cute3eso3ESOILb1ELb0EJNS_5tupleIJNS_1CILi1EEENS3_ILi2EEES5_EEENS2_IJS4_NS3_ILi256EEEiEEEEEC2ERKS6_RKS8_)
        /*6b30*/ 	.word	0x00000000


	//----- nvinfo : EIATTR_FRAME_SIZE
	.align		4
.L_4584:
        /*6b34*/ 	.byte	0x04, 0x11
        /*6b36*/ 	.short	(.L_4586 - .L_4585)
	.align		4
.L_4585:
        /*6b38*/ 	.word	index@($_ZN7cutlass13device_kernelIN5flash19enable_sm80_to_sm89INS1_16FlashAttnBwdSm80INS1_25CollectiveMainloopBwdSm80ILi2ELi2EN4cute5tupleIJNS5_1CILi128EEES8_NS7_ILi64EEEEEENS_10bfloat16_tEfNS_4arch4Sm80ELb1ELb0ELb1ELb0ELb0ELb0ELb0ELb0ELi2ELi4ELi4ELi4ELb0EEENS1_24CollectiveEpilogueBwdGQAISA_fSD_Li256ELb0ELb0EEENS1_25SingleTileBwdLPTSchedulerILb0ELi128ELb0EEEEEEEEEvNT_6ParamsE$_ZN4cute3eso3ESOILb1ELb0EJNS_5tupleIJNS_1CILi1EEENS3_ILi2EEEEEENS2_IJNS3_ILi0EEEiEEEEEC2ERKS6_RKS8_)
        /*6b3c*/ 	.word	0x00000000


	//----- nvinfo : EIATTR_FRAME_SIZE
	.align		4
.L_4586:
        /*6b40*/ 	.byte	0x04, 0x11
        /*6b42*/ 	.short	(.L_4588 - .L_4587)
	.align		4
.L_4587:
        /*6b44*/ 	.word	index@($_ZN7cutlass13device_kernelIN5flash19enable_sm80_to_sm89INS1_16FlashAttnBwdSm80INS1_25CollectiveMainloopBwdSm80ILi2ELi2EN4cute5tupleIJNS5_1CILi128EEES8_NS7_ILi64EEEEEENS_10bfloat16_tEfNS_4arch4Sm80ELb1ELb0ELb1ELb0ELb0ELb0ELb0ELb0ELi2ELi4ELi4ELi4ELb0EEENS1_24CollectiveEpilogueBwdGQAISA_fSD_Li256ELb0ELb0EEENS1_25SingleTileBwdLPTSchedulerILb0ELi128ELb0EEEEEEEEEvNT_6ParamsE$_ZN4cute3eso3ESOILb1ELb0EJNS_5tupleIJNS_1CILi1EEENS3_ILi0EEEEEElS5_EEC2ERKS6_RKlRKS5_)
        /*6b48*/ 	.word	0x00000000


	//----- nvinfo : EIATTR_FRAME_SIZE
	.align		4
.L_4588:
        /*6b4c*/ 	.byte	0x04, 0x11
        /*6b4e*/ 	.short	(.L_4590 - .L_4589)
	.align		4
.L_4589:
        /*6b50*/ 	.word	index@($_ZN7cutlass13device_kernelIN5flash19enable_sm80_to_sm89INS1_16FlashAttnBwdSm80INS1_25CollectiveMainloopBwdSm80ILi2ELi2EN4cute5tupleIJNS5_1CILi128EEES8_NS7_ILi64EEEEEENS_10bfloat16_tEfNS_4arch4Sm80ELb1ELb0ELb1ELb0ELb0ELb0ELb0ELb0ELi2ELi4ELi4ELi4ELb0EEENS1_24CollectiveEpilogueBwdGQAISA_fSD_Li256ELb0ELb0EEENS1_25SingleTileBwdLPTSchedulerILb0ELi128ELb0EEEEEEEEEvNT_6ParamsE$_ZN4cute3eso3ESOILb1ELb0EJNS_5tupleIJNS_1CILi1EEENS3_ILi0EEEEEEiNS3_ILi1024EEEEEC2ERKS6_RKiRKS7_)
        /*6b54*/ 	.word	0x00000000


	//----- nvinfo : EIATTR_FRAME_SIZE
	.align		4
.L_4590:
        /*6b58*/ 	.byte	0x04, 0x11
        /*6b5a*/ 	.short	(.L_4592 - .L_4591)
	.align		4
.L_4591:
        /*6b5c*/ 	.word	index@($_ZN7cutlass13device_kernelIN5flash19enable_sm80_to_sm89INS1_16FlashAttnBwdSm80INS1_25CollectiveMainloopBwdSm80ILi2ELi2EN4cute5tupleIJNS5_1CILi128EEES8_NS7_ILi64EEEEEENS_10bfloat16_tEfNS_4arch4Sm80ELb1ELb0ELb1ELb0ELb0ELb0ELb0ELb0ELi2ELi4ELi4ELi4ELb0EEENS1_24CollectiveEpilogueBwdGQAISA_fSD_Li256ELb0ELb0EEENS1_25SingleTileBwdLPTSchedulerILb0ELi128ELb0EEEEEEEEEvNT_6ParamsE$_ZN4cute3eso3ESOILb1ELb0EJNS_5tupleIJNS_1CILi1EEENS3_ILi0EEEEEEiEEC2ERKS6_RKi)
        /*6b60*/ 	.word	0x00000000


	//----- nvinfo : EIATTR_FRAME_SIZE
	.align		4
.L_4592:
        /*6b64*/ 	.byte	0x04, 0x11
        /*6b66*/ 	.short	(.L_4594 - .L_4593)
	.align		4
.L_4593:
        /*6b68*/ 	.word	index@($_ZN7cutlass13device_kernelIN5flash19enable_sm80_to_sm89INS1_16FlashAttnBwdSm80INS1_25CollectiveMainloopBwdSm80ILi2ELi2EN4cute5tupleIJNS5_1CILi128EEES8_NS7_ILi64EEEEEENS_10bfloat16_tEfNS_4arch4Sm80ELb1ELb0ELb1ELb0ELb0ELb0ELb0ELb0ELi2ELi4ELi4ELi4ELb0EEENS1_24CollectiveEpilogueBwdGQAISA_fSD_Li256ELb0ELb0EEENS1_25SingleTileBwdLPTSchedulerILb0ELi128ELb0EEEEEEEEEvNT_6ParamsE$_ZN4cute3eso3ESOILb1ELb0EJNS_5tupleIJNS_1CILi1EEENS3_ILi0EEEEEENS3_ILi4096EEENS2_IJiiEEEEEC2ERKS6_RKS7_RKS8_)
        /*6b6c*/ 	.word	0x00000000


	//----- nvinfo : EIATTR_FRAME_SIZE
	.align		4
.L_4594:
        /*6b70*/ 	.byte	0x04, 0x11
        /*6b72*/ 	.short	(.L_4596 - .L_4595)
	.align		4
.L_4595:
        /*6b74*/ 	.word	index@($_ZN7cutlass13device_kernelIN5flash19enable_sm80_to_sm89INS1_16FlashAttnBwdSm80INS1_25CollectiveMainloopBwdSm80ILi2ELi2EN4cute5tupleIJNS5_1CILi128EEES8_NS7_ILi64EEEEEENS_10bfloat16_tEfNS_4arch4Sm80ELb1ELb0ELb1ELb0ELb0ELb0ELb0ELb0ELi2ELi4ELi4ELi4ELb0EEENS1_24CollectiveEpilogueBwdGQAISA_fSD_Li256ELb0ELb0EEENS1_25SingleTileBwdLPTSchedulerILb0ELi128ELb0EEEEEEEEEvNT_6ParamsE$_ZN4cute3eso3ESOILb1ELb0EJNS_5tupleIJNS_1CILi1EEENS3_ILi0EEEEEENS2_IJiEEEEEC2ERKS6_RKS7_)
        /*6b78*/ 	.word	0x00000000


	//----- nvinfo : EIATTR_FRAME_SIZE
	.align		4
.L_4596:
        /*6b7c*/ 	.byte	0x04, 0x11
        /*6b7e*/ 	.short	(.L_4598 - .L_4597)
	.align		4
.L_4597:
        /*6b80*/ 	.word	index@($_ZN7cutlass13device_kernelIN5flash19enable_sm80_to_sm89INS1_16FlashAttnBwdSm80INS1_25CollectiveMainloopBwdSm80ILi2ELi2EN4cute5tupleIJNS5_1CILi128EEES8_NS7_ILi64EEEEEENS_10bfloat16_tEfNS_4arch4Sm80ELb1ELb0ELb1ELb0ELb0ELb0ELb0ELb0ELi2ELi4ELi4ELi4ELb0EEENS1_24CollectiveEpilogueBwdGQAISA_fSD_Li256ELb0ELb0EEENS1_25SingleTileBwdLPTSchedulerILb0ELi128ELb0EEEEEEEEEvNT_6ParamsE$_ZN4cute3eso3ESOILb1ELb0EJNS_5tupleIJNS_1CILi1EEENS2_IJS4_NS3_ILi2EEES5_EEEEEENS2_IJNS3_ILi0EEENS2_IJS4_NS3_ILi256EEEiEEEEEEEEC2ERKS7_RKSB_)
        /*6b84*/ 	.word	0x00000000


	//----- nvinfo : EIATTR_FRAME_SIZE
	.align		4
.L_4598:
        /*6b88*/ 	.byte	0x04, 0x11
        /*6b8a*/ 	.short	(.L_4600 - .L_4599)
	.align		4
.L_4599:
        /*6b8c*/ 	.word	index@($_ZN7cutlass13device_kernelIN5flash19enable_sm80_to_sm89INS1_16FlashAttnBwdSm80INS1_25CollectiveMainloopBwdSm80ILi2ELi2EN4cute5tupleIJNS5_1CILi128EEES8_NS7_ILi64EEEEEENS_10bfloat16_tEfNS_4arch4Sm80ELb1ELb0ELb1ELb0ELb0ELb0ELb0ELb0ELi2ELi4ELi4ELi4ELb0EEENS1_24CollectiveEpilogueBwdGQAISA_fSD_Li256ELb0ELb0EEENS1_25SingleTileBwdLPTSchedulerILb0ELi128ELb0EEEEEEEEEvNT_6ParamsE$_ZN4cute3eso3ESOILb1ELb0EJNS_5tupleIJNS_1CILi16EEENS3_ILi2EEES5_S5_NS3_ILi4EEES5_EEENS2_IJNS3_ILi1EEEiiiNS3_ILi144EEENS3_ILi512EEEEEEEEC2ERKS7_RKSB_)
        /*6b90*/ 	.word	0x00000000


	//----- nvinfo : EIATTR_FRAME_SIZE
	.align		4
.L_4600:
        /*6b94*/ 	.byte	0x04, 0x11
        /*6b96*/ 	.short	(.L_4602 - .L_4601)
	.align		4
.L_4601:
        /*6b98*/ 	.word	index@($_ZN7cutlass13device_kernelIN5flash19enable_sm80_to_sm89INS1_16FlashAttnBwdSm80INS1_25CollectiveMainloopBwdSm80ILi2ELi2EN4cute5tupleIJNS5_1CILi128EEES8_NS7_ILi64EEEEEENS_10bfloat16_tEfNS_4arch4Sm80ELb1ELb0ELb1ELb0ELb0ELb0ELb0ELb0ELi2ELi4ELi4ELi4ELb0EEENS1_24CollectiveEpilogueBwdGQAISA_fSD_Li256ELb0ELb0EEENS1_25SingleTileBwdLPTSchedulerILb0ELi128ELb0EEEEEEEEEvNT_6ParamsE$_ZN4cute3eso3ESOILb1ELb0EJNS_5tupleIJNS_1CILi0EEES4_EEEiEEC2ERKS5_RKi)
        /*6b9c*/ 	.word	0x00000000


	//----- nvinfo : EIATTR_FRAME_SIZE
	.align		4
.L_4602:
        /*6ba0*/ 	.byte	0x04, 0x11
        /*6ba2*/ 	.short	(.L_4604 - .L_4603)
	.align		4
.L_4603:
        /*6ba4*/ 	.word	index@($_ZN7cutlass13device_kernelIN5flash19enable_sm80_to_sm89INS1_16FlashAttnBwdSm80INS1_25CollectiveMainloopBwdSm80ILi2ELi2EN4cute5tupleIJNS5_1CILi128EEES8_NS7_ILi64EEEEEENS_10bfloat16_tEfNS_4arch4Sm80ELb1ELb0ELb1ELb0ELb0ELb0ELb0ELb0ELi2ELi4ELi4ELi4ELb0EEENS1_24CollectiveEpilogueBwdGQAISA_fSD_Li256ELb0ELb0EEENS1_25SingleTileBwdLPTSchedulerILb0ELi128ELb0EEEEEEEEEvNT_6ParamsE$_ZN4cute3eso3ESOILb1ELb0EJNS_5tupleIJNS2_IJNS_1CILi8EEENS3_ILi1EEEEEENS3_ILi4EEES5_EEENS2_IJNS2_IJS5_NS3_ILi0EEEEEElS9_EEEEEC2ERKS8_RKSB_)
        /*6ba8*/ 	.word	0x00000000


	//----- nvinfo : EIATTR_FRAME_SIZE
	.align		4
.L_4604:
        /*6bac*/ 	.byte	0x04, 0x11
        /*6bae*/ 	.short	(.L_4606 - .L_4605)
	.align		4
.L_4605:
        /*6bb0*/ 	.word	index@($_ZN7cutlass13device_kernelIN5flash19enable_sm80_to_sm89INS1_16FlashAttnBwdSm80INS1_25CollectiveMainloopBwdSm80ILi2ELi2EN4cute5tupleIJNS5_1CILi128EEES8_NS7_ILi64EEEEEENS_10bfloat16_tEfNS_4arch4Sm80ELb1ELb0ELb1ELb0ELb0ELb0ELb0ELb0ELi2ELi4ELi4ELi4ELb0EEENS1_24CollectiveEpilogueBwdGQAISA_fSD_Li256ELb0ELb0EEENS1_25SingleTileBwdLPTSchedulerILb0ELi128ELb0EEEEEEEEEvNT_6ParamsE$_ZN4cute3eso3ESOILb1ELb0EJNS_5tupleIJNS2_IJNS_1CILi8EEENS3_ILi1EEEEEENS3_ILi2EEES4_EEENS2_IJNS2_IJS5_NS3_ILi0EEEEEEiNS3_ILi1024EEEEEEEEC2ERKS8_RKSC_)
        /*6bb4*/ 	.word	0x00000000


	//----- nvinfo : EIATTR_FRAME_SIZE
	.align		4
.L_4606:
        /*6bb8*/ 	.byte	0x04, 0x11
        /*6bba*/ 	.short	(.L_4608 - .L_4607)
	.align		4
.L_4607:
        /*6bbc*/ 	.word	index@($_ZN7cutlass13device_kernelIN5flash19enable_sm80_to_sm89INS1_16FlashAttnBwdSm80INS1_25CollectiveMainloopBwdSm80ILi2ELi2EN4cute5tupleIJNS5_1CILi128EEES8_NS7_ILi64EEEEEENS_10bfloat16_tEfNS_4arch4Sm80ELb1ELb0ELb1ELb0ELb0ELb0ELb0ELb0ELi2ELi4ELi4ELi4ELb0EEENS1_24CollectiveEpilogueBwdGQAISA_fSD_Li256ELb0ELb0EEENS1_25SingleTileBwdLPTSchedulerILb0ELi128ELb0EEEEEEEEEvNT_6ParamsE$_ZN4cute3eso3ESOILb1ELb0EJNS_5tupleIJNS2_IJNS_1CILi8EEENS3_ILi1EEEEEENS3_ILi2EEENS2_IJS7_S7_EEEEEENS2_IJNS2_IJS5_NS3_ILi0EEEEEENS3_ILi4096EEENS2_IJiiEEEEEEEEC2ERKS9_RKSE_)
        /*6bc0*/ 	.word	0x00000000


	//----- nvinfo : EIATTR_FRAME_SIZE
	.align		4
.L_4608:
        /*6bc4*/ 	.byte	0x04, 0x11
        /*6bc6*/ 	.short	(.L_4610 - .L_4609)
	.align		4
.L_4609:
        /*6bc8*/ 	.word	index@($_ZN7cutlass13device_kernelIN5flash19enable_sm80_to_sm89INS1_16FlashAttnBwdSm80INS1_25CollectiveMainloopBwdSm80ILi2ELi2EN4cute5tupleIJNS5_1CILi128EEES8_NS7_ILi64EEEEEENS_10bfloat16_tEfNS_4arch4Sm80ELb1ELb0ELb1ELb0ELb0ELb0ELb0ELb0ELi2ELi4ELi4ELi4ELb0EEENS1_24CollectiveEpilogueBwdGQAISA_fSD_Li256ELb0ELb0EEENS1_25SingleTileBwdLPTSchedulerILb0ELi128ELb0EEEEEEEEEvNT_6ParamsE$_ZN4cute3eso3ESOILb1ELb0EJNS_5tupleIJNS2_IJNS_1CILi8EEENS3_ILi1EEEEEENS3_ILi2EEEEEENS2_IJNS2_IJS5_NS3_ILi0EEEEEEiEEEEEC2ERKS8_RKSB_)
        /*6bcc*/ 	.word	0x00000000


	//----- nvinfo : EIATTR_FRAME_SIZE
	.align		4
.L_4610:
        /*6bd0*/ 	.byte	0x04, 0x11
        /*6bd2*/ 	.short	(.L_4612 - .L_4611)
	.align		4
.L_4611:
        /*6bd4*/ 	.word	index@($_ZN7cutlass13device_kernelIN5flash19enable_sm80_to_sm89INS1_16FlashAttnBwdSm80INS1_25CollectiveMainloopBwdSm80ILi2ELi2EN4cute5tupleIJNS5_1CILi128EEES8_NS7_ILi64EEEEEENS_10bfloat16_tEfNS_4arch4Sm80ELb1ELb0ELb1ELb0ELb0ELb0ELb0ELb0ELi2ELi4ELi4ELi4ELb0EEENS1_24CollectiveEpilogueBwdGQAISA_fSD_Li256ELb0ELb0EEENS1_25SingleTileBwdLPTSchedulerILb0ELi128ELb0EEEEEEEEEvNT_6ParamsE$_ZN4cute3eso3ESOILb1ELb0EJNS_5tupleIJNS2_IJNS_1CILi8EEENS3_ILi1EEEEEENS2_IJNS3_ILi2EEEEEEEEENS2_IJNS2_IJS5_NS3_ILi0EEEEEENS2_IJiEEEEEEEEC2ERKS9_RKSD_)
        /*6bd8*/ 	.word	0x00000000


	//----- nvinfo : EIATTR_FRAME_SIZE
	.align		4
.L_4612:
        /*6bdc*/ 	.byte	0x04, 0x11
        /*6bde*/ 	.short	(.L_4614 - .L_4613)
	.align		4
.L_4613:
        /*6be0*/ 	.word	index@($_ZN7cutlass13device_kernelIN5flash19enable_sm80_to_sm89INS1_16FlashAttnBwdSm80INS1_25CollectiveMainloopBwdSm80ILi2ELi2EN4cute5tupleIJNS5_1CILi128EEES8_NS7_ILi64EEEEEENS_10bfloat16_tEfNS_4arch4Sm80ELb1ELb0ELb1ELb0ELb0ELb0ELb0ELb0ELi2ELi4ELi4ELi4ELb0EEENS1_24CollectiveEpilogueBwdGQAISA_fSD_Li256ELb0ELb0EEENS1_25SingleTileBwdLPTSchedulerILb0ELi128ELb0EEEEEEEEEvNT_6ParamsE$_ZN4cute3eso3ESOILb1ELb0EJNS_5tupleIJNS2_IJNS_1CILi2EEES4_S4_EEES4_NS2_IJS4_S4_EEEEEENS2_IJNS2_IJNS3_ILi1EEENS3_ILi512EEEiEEENS3_ILi4096EEENS2_IJiiEEEEEEEEC2ERKS7_RKSD_)
        /*6be4*/ 	.word	0x00000000


	//----- nvinfo : EIATTR_FRAME_SIZE
	.align		4
.L_4614:
        /*6be8*/ 	.byte	0x04, 0x11
        /*6bea*/ 	.short	(.L_4616 - .L_4615)
	.align		4
.L_4615:
        /*6bec*/ 	.word	index@($_ZN7cutlass13device_kernelIN5flash19enable_sm80_to_sm89INS1_16FlashAttnBwdSm80INS1_25CollectiveMainloopBwdSm80ILi2ELi2EN4cute5tupleIJNS5_1CILi128EEES8_NS7_ILi64EEEEEENS_10bfloat16_tEfNS_4arch4Sm80ELb1ELb0ELb1ELb0ELb0ELb0ELb0ELb0ELi2ELi4ELi4ELi4ELb0EEENS1_24CollectiveEpilogueBwdGQAISA_fSD_Li256ELb0ELb0EEENS1_25SingleTileBwdLPTSchedulerILb0ELi128ELb0EEEEEEEEEvNT_6ParamsE$_ZN4cute3eso3ESOILb1ELb0EJNS_5tupleIJNS2_IJNS_1CILi2EEES4_S4_EEES4_NS2_IJNS2_IJS4_S4_EEES4_EEEEEENS2_IJNS2_IJNS3_ILi1EEENS3_ILi512EEEiEEENS3_ILi4096EEENS2_IJNS2_IJiiEEENS3_ILi8192EEEEEEEEEEEC2ERKS8_RKSG_)
        /*6bf0*/ 	.word	0x00000000


	//----- nvinfo : EIATTR_FRAME_SIZE
	.align		4
.L_4616:
        /*6bf4*/ 	.byte	0x04, 0x11
        /*6bf6*/ 	.short	(.L_4618 - .L_4617)
	.align		4
.L_4617:
        /*6bf8*/ 	.word	index@($_ZN7cutlass13device_kernelIN5flash19enable_sm80_to_sm89INS1_16FlashAttnBwdSm80INS1_25CollectiveMainloopBwdSm80ILi2ELi2EN4cute5tupleIJNS5_1CILi128EEES8_NS7_ILi64EEEEEENS_10bfloat16_tEfNS_4arch4Sm80ELb1ELb0ELb1ELb0ELb0ELb0ELb0ELb0ELi2ELi4ELi4ELi4ELb0EEENS1_24CollectiveEpilogueBwdGQAISA_fSD_Li256ELb0ELb0EEENS1_25SingleTileBwdLPTSchedulerILb0ELi128ELb0EEEEEEEEEvNT_6ParamsE$_ZN4cute3eso3ESOILb1ELb0EJNS_5tupleIJNS2_IJNS_1CILi2EEES4_EEES5_NS3_ILi8EEEEEENS2_IJNS2_IJiNS3_ILi512EEEEEENS2_IJiiEEENS3_ILi1024EEEEEEEEC2ERKS7_RKSC_)
        /*6bfc*/ 	.word	0x00000000


	//----- nvinfo : EIATTR_FRAME_SIZE
	.align		4
.L_4618:
        /*6c00*/ 	.byte	0x04, 0x11
        /*6c02*/ 	.short	(.L_4620 - .L_4619)
	.align		4
.L_4619:
        /*6c04*/ 	.word	index@($_ZN7cutlass13device_kernelIN5flash19enable_sm80_to_sm89INS1_16FlashAttnBwdSm80INS1_25CollectiveMainloopBwdSm80ILi2ELi2EN4cute5tupleIJNS5_1CILi128EEES8_NS7_ILi64EEEEEENS_10bfloat16_tEfNS_4arch4Sm80ELb1ELb0ELb1ELb0ELb0ELb0ELb0ELb0ELi2ELi4ELi4ELi4ELb0EEENS1_24CollectiveEpilogueBwdGQAISA_fSD_Li256ELb0ELb0EEENS1_25SingleTileBwdLPTSchedulerILb0ELi128ELb0EEEEEEEEEvNT_6ParamsE$_ZN4cute3eso3ESOILb1ELb0EJNS_5tupleIJNS2_IJNS_1CILi2EEES4_EEES4_EEENS2_IJNS2_IJiiEEENS3_ILi8192EEEEEEEEC2ERKS6_RKS9_)
        /*6c08*/ 	.word	0x00000000


	//----- nvinfo : EIATTR_FRAME_SIZE
	.align		4
.L_4620:
        /*6c0c*/ 	.byte	0x04, 0x11
        /*6c0e*/ 	.short	(.L_4622 - .L_4621)
	.align		4
.L_4621:
        /*6c10*/ 	.word	index@($_ZN7cutlass13device_kernelIN5flash19enable_sm80_to_sm89INS1_16FlashAttnBwdSm80INS1_25CollectiveMainloopBwdSm80ILi2ELi2EN4cute5tupleIJNS5_1CILi128EEES8_NS7_ILi64EEEEEENS_10bfloat16_tEfNS_4arch4Sm80ELb1ELb0ELb1ELb0ELb0ELb0ELb0ELb0ELi2ELi4ELi4ELi4ELb0EEENS1_24CollectiveEpilogueBwdGQAISA_fSD_Li256ELb0ELb0EEENS1_25SingleTileBwdLPTSchedulerILb0ELi128ELb0EEEEEEEEEvNT_6ParamsE$_ZN4cute3eso3ESOILb1ELb0EJNS_5tupleIJNS2_IJNS_1CILi2EEES4_EEENS3_ILi8EEES5_EEENS2_IJNS2_IJNS3_ILi1EEEiEEENS3_ILi1024EEENS2_IJiiEEEEEEEEC2ERKS7_RKSC_)
        /*6c14*/ 	.word	0x00000000


	//----- nvinfo : EIATTR_FRAME_SIZE
	.align		4
.L_4622:
        /*6c18*/ 	.byte	0x04, 0x11
        /*6c1a*/ 	.short	(.L_4624 - .L_4623)
	.align		4
.L_4623:
        /*6c1c*/ 	.word	index@($_ZN7cutlass13device_kernelIN5flash19enable_sm80_to_sm89INS1_16FlashAttnBwdSm80INS1_25CollectiveMainloopBwdSm80ILi2ELi2EN4cute5tupleIJNS5_1CILi128EEES8_NS7_ILi64EEEEEENS_10bfloat16_tEfNS_4arch4Sm80ELb1ELb0ELb1ELb0ELb0ELb0ELb0ELb0ELi2ELi4ELi4ELi4ELb0EEENS1_24CollectiveEpilogueBwdGQAISA_fSD_Li256ELb0ELb0EEENS1_25SingleTileBwdLPTSchedulerILb0ELi128ELb0EEEEEEEEEvNT_6ParamsE$_ZN4cute3eso3ESOILb1ELb0EJNS_5tupleIJNS2_IJNS_1CILi1EEENS3_ILi0EEEEEES5_EEENS2_IJNS2_IJS5_S5_EEEiEEEEEC2ERKS7_RKS9_)
        /*6c20*/ 	.word	0x00000000


	//----- nvinfo : EIATTR_FRAME_SIZE
	.align		4
.L_4624:
        /*6c24*/ 	.byte	0x04, 0x11
        /*6c26*/ 	.short	(.L_4626 - .L_4625)
	.align		4
.L_4625:
        /*6c28*/ 	.word	index@($_ZN7cutlass13device_kernelIN5flash19enable_sm80_to_sm89INS1_16FlashAttnBwdSm80INS1_25CollectiveMainloopBwdSm80ILi2ELi2EN4cute5tupleIJNS5_1CILi128EEES8_NS7_ILi64EEEEEENS_10bfloat16_tEfNS_4arch4Sm80ELb1ELb0ELb1ELb0ELb0ELb0ELb0ELb0ELi2ELi4ELi4ELi4ELb0EEENS1_24CollectiveEpilogueBwdGQAISA_fSD_Li256ELb0ELb0EEENS1_25SingleTileBwdLPTSchedulerILb0ELi128ELb0EEEEEEEEEvNT_6ParamsE$_ZN4cute3eso3ESOILb1ELb0EJNS_5tupleIJNS2_IJNS_1CILi1EEENS3_ILi0EEEEEENS2_IJS5_S5_EEEEEENS2_IJS5_iEEEEEC2ERKS8_RKS9_)
        /*6c2c*/ 	.word	0x00000000


	//----- nvinfo : EIATTR_FRAME_SIZE
	.align		4
.L_4626:
        /*6c30*/ 	.byte	0x04, 0x11
        /*6c32*/ 	.short	(.L_4628 - .L_4627)
	.align		4
.L_4627:
        /*6c34*/ 	.word	index@($_ZN7cutlass13device_kernelIN5flash19enable_sm80_to_sm89INS1_16FlashAttnBwdSm80INS1_25CollectiveMainloopBwdSm80ILi2ELi2EN4cute5tupleIJNS5_1CILi128EEES8_NS7_ILi64EEEEEENS_10bfloat16_tEfNS_4arch4Sm80ELb1ELb0ELb1ELb0ELb0ELb0ELb0ELb0ELi2ELi4ELi4ELi4ELb0EEENS1_24CollectiveEpilogueBwdGQAISA_fSD_Li256ELb0ELb0EEENS1_25SingleTileBwdLPTSchedulerILb0ELi128ELb0EEEEEEEEEvNT_6ParamsE$_ZN4cute3eso3ESOILb1ELb0EJNS_5tupleIJNS2_IJNS_1CILi1EEENS2_IJS4_NS3_ILi2EEES5_EEEEEES5_NS2_IJS5_S5_EEEEEENS2_IJNS2_IJNS3_ILi0EEENS2_IJS4_NS3_ILi256EEEiEEEEEENS3_ILi2048EEENS2_IJiNS3_ILi4096EEEEEEEEEEEC2ERKS9_RKSH_)
        /*6c38*/ 	.word	0x00000000


	//----- nvinfo : EIATTR_FRAME_SIZE
	.align		4
.L_4628:
        /*6c3c*/ 	.byte	0x04, 0x11
        /*6c3e*/ 	.short	(.L_4630 - .L_4629)
	.align		4
.L_4629:
        /*6c40*/ 	.word	index@($_ZN7cutlass13device_kernelIN5flash19enable_sm80_to_sm89INS1_16FlashAttnBwdSm80INS1_25CollectiveMainloopBwdSm80ILi2ELi2EN4cute5tupleIJNS5_1CILi128EEES8_NS7_ILi64EEEEEENS_10bfloat16_tEfNS_4arch4Sm80ELb1ELb0ELb1ELb0ELb0ELb0ELb0ELb0ELi2ELi4ELi4ELi4ELb0EEENS1_24CollectiveEpilogueBwdGQAISA_fSD_Li256ELb0ELb0EEENS1_25SingleTileBwdLPTSchedulerILb0ELi128ELb0EEEEEEEEEvNT_6ParamsE$_ZN4cute3eso3ESOILb1ELb0EJNS_5tupleIJNS2_IJNS2_IJNS_1CILi8EEENS3_ILi1EEEEEES5_EEENS2_IJNS2_IJS5_S5_EEENS3_ILi2EEEEEEEEENS2_IJNS2_IJNS2_IJS5_NS3_ILi0EEEEEESC_EEENS2_IJNS2_IJSC_SC_EEEiEEEEEEEEC2ERKSB_RKSH_)
        /*6c44*/ 	.word	0x00000000


	//----- nvinfo : EIATTR_FRAME_SIZE
	.align		4
.L_4630:
        /*6c48*/ 	.byte	0x04, 0x11
        /*6c4a*/ 	.short	(.L_4632 - .L_4631)
	.align		4
.L_4631:
        /*6c4c*/ 	.word	index@($_ZN7cutlass13device_kernelIN5flash19enable_sm80_to_sm89INS1_16FlashAttnBwdSm80INS1_25CollectiveMainloopBwdSm80ILi2ELi2EN4cute5tupleIJNS5_1CILi128EEES8_NS7_ILi64EEEEEENS_10bfloat16_tEfNS_4arch4Sm80ELb1ELb0ELb1ELb0ELb0ELb0ELb0ELb0ELi2ELi4ELi4ELi4ELb0EEENS1_24CollectiveEpilogueBwdGQAISA_fSD_Li256ELb0ELb0EEENS1_25SingleTileBwdLPTSchedulerILb0ELi128ELb0EEEEEEEEEvNT_6ParamsE$_ZN4cute3eso3ESOILb1ELb0EJNS_5tupleIJNS2_IJNS2_IJNS_1CILi8EEENS3_ILi1EEEEEENS2_IJS5_S5_EEEEEENS2_IJS5_NS3_ILi2EEEEEEEEENS2_IJNS2_IJNS2_IJS5_NS3_ILi0EEEEEENS2_IJSC_SC_EEEEEENS2_IJSC_iEEEEEEEEC2ERKSB_RKSH_)
        /*6c50*/ 	.word	0x00000000


	//----- nvinfo : EIATTR_FRAME_SIZE
	.align		4
.L_4632:
        /*6c54*/ 	.byte	0x04, 0x11
        /*6c56*/ 	.short	(.L_4634 - .L_4633)
	.align		4
.L_4633:
        /*6c58*/ 	.word	index@($_ZN7cutlass13device_kernelIN5flash19enable_sm80_to_sm89INS1_16FlashAttnBwdSm80INS1_25CollectiveMainloopBwdSm80ILi2ELi2EN4cute5tupleIJNS5_1CILi128EEES8_NS7_ILi64EEEEEENS_10bfloat16_tEfNS_4arch4Sm80ELb1ELb0ELb1ELb0ELb0ELb0ELb0ELb0ELi2ELi4ELi4ELi4ELb0EEENS1_24CollectiveEpilogueBwdGQAISA_fSD_Li256ELb0ELb0EEENS1_25SingleTileBwdLPTSchedulerILb0ELi128ELb0EEEEEEEEEvNT_6ParamsE$_ZN4cute3eso3ESOILb1ELb0EJNS_1CILi8EEEiiiNS2_ILi144EEENS2_ILi512EEEEEC2ERKS3_RKiSA_SA_RKS4_RKS5_)
        /*6c5c*/ 	.word	0x00000000


	//----- nvinfo : EIATTR_FRAME_SIZE
	.align		4
.L_4634:
        /*6c60*/ 	.byte	0x04, 0x11
        /*6c62*/ 	.short	(.L_4636 - .L_4635)
	.align		4
.L_4635:
        /*6c64*/ 	.word	index@($_ZN7cutlass13device_kernelIN5flash19enable_sm80_to_sm89INS1_16FlashAttnBwdSm80INS1_25CollectiveMainloopBwdSm80ILi2ELi2EN4cute5tupleIJNS5_1CILi128EEES8_NS7_ILi64EEEEEENS_10bfloat16_tEfNS_4arch4Sm80ELb1ELb0ELb1ELb0ELb0ELb0ELb0ELb0ELi2ELi4ELi4ELi4ELb0EEENS1_24CollectiveEpilogueBwdGQAISA_fSD_Li256ELb0ELb0EEENS1_25SingleTileBwdLPTSchedulerILb0ELi128ELb0EEEEEEEEEvNT_6ParamsE$_ZN4cute3eso3ESOILb1ELb0EJNS_1CILi8EEEiiEEC2ERKS3_RKiS8_)
        /*6c68*/ 	.word	0x00000000


	//----- nvinfo : EIATTR_FRAME_SIZE
	.align		4
.L_4636:
        /*6c6c*/ 	.byte	0x04, 0x11
        /*6c6e*/ 	.short	(.L_4638 - .L_4637)
	.align		4
.L_4637:
        /*6c70*/ 	.word	index@($_ZN7cutlass13device_kernelIN5flash19enable_sm80_to_sm89INS1_16FlashAttnBwdSm80INS1_25CollectiveMainloopBwdSm80ILi2ELi2EN4cute5tupleIJNS5_1CILi128EEES8_NS7_ILi64EEEEEENS_10bfloat16_tEfNS_4arch4Sm80ELb1ELb0ELb1ELb0ELb0ELb0ELb0ELb0ELi2ELi4ELi4ELi4ELb0EEENS1_24CollectiveEpilogueBwdGQAISA_fSD_Li256ELb0ELb0EEENS1_25SingleTileBwdLPTSchedulerILb0ELi128ELb0EEEEEEEEEvNT_6ParamsE$_ZN4cute3eso3ESOILb1ELb0EJNS_1CILi4096EEEiiNS2_ILi8192EEEEEC2ERKS3_RKiS9_RKS4_)
        /*6c74*/ 	.word	0x00000000


	//----- nvinfo : EIATTR_FRAME_SIZE
	.align		4
.L_4638:
        /*6c78*/ 	.byte	0x04, 0x11
        /*6c7a*/ 	.short	(.L_4640 - .L_4639)
	.align		4
.L_4639:
        /*6c7c*/ 	.word	index@($_ZN7cutlass13device_kernelIN5flash19enable_sm80_to_sm89INS1_16FlashAttnBwdSm80INS1_25CollectiveMainloopBwdSm80ILi2ELi2EN4cute5tupleIJNS5_1CILi128EEES8_NS7_ILi64EEEEEENS_10bfloat16_tEfNS_4arch4Sm80ELb1ELb0ELb1ELb0ELb0ELb0ELb0ELb0ELi2ELi4ELi4ELi4ELb0EEENS1_24CollectiveEpilogueBwdGQAISA_fSD_Li256ELb0ELb0EEENS1_25SingleTileBwdLPTSchedulerILb0ELi128ELb0EEEEEEEEEvNT_6ParamsE$_ZN4cute3eso3ESOILb1ELb0EJNS_1CILi4096EEEiiEEC2ERKS3_RKiS8_)
        /*6c80*/ 	.word	0x00000000


	//----- nvinfo : EIATTR_FRAME_SIZE
	.align		4
.L_4640:
        /*6c84*/ 	.byte	0x04, 0x11
        /*6c86*/ 	.short	(.L_4642 - .L_4641)
	.align		4
.L_4641:
        /*6c88*/ 	.word	index@($_ZN7cutlass13device_kernelIN5flash19enable_sm80_to_sm89INS1_16FlashAttnBwdSm80INS1_25CollectiveMainloopBwdSm80ILi2ELi2EN4cute5tupleIJNS5_1CILi128EEES8_NS7_ILi64EEEEEENS_10bfloat16_tEfNS_4arch4Sm80ELb1ELb0ELb1ELb0ELb0ELb0ELb0ELb0ELi2ELi4ELi4ELi4ELb0EEENS1_24CollectiveEpilogueBwdGQAISA_fSD_Li256ELb0ELb0EEENS1_25SingleTileBwdLPTSchedulerILb0ELi128ELb0EEEEEEEEEvNT_6ParamsE$_ZN4cute3eso3ESOILb1ELb0EJNS_1CILi4096EEENS_5tupleIJiiEEEEEC2ERKS3_RKS5_)
        /*6c8c*/ 	.word	0x00000000


	//----- nvinfo : EIATTR_FRAME_SIZE
	.align		4
.L_4642:
        /*6c90*/ 	.byte	0x04, 0x11
        /*6c92*/ 	.short	(.L_4644 - .L_4643)
	.align		4
.L_4643:
        /*6c94*/ 	.word	index@($_ZN7cutlass13device_kernelIN5flash19enable_sm80_to_sm89INS1_16FlashAttnBwdSm80INS1_25CollectiveMainloopBwdSm80ILi2ELi2EN4cute5tupleIJNS5_1CILi128EEES8_NS7_ILi64EEEEEENS_10bfloat16_tEfNS_4arch4Sm80ELb1ELb0ELb1ELb0ELb0ELb0ELb0ELb0ELi2ELi4ELi4ELi4ELb0EEENS1_24CollectiveEpilogueBwdGQAISA_fSD_Li256ELb0ELb0EEENS1_25SingleTileBwdLPTSchedulerILb0ELi128ELb0EEEEEEEEEvNT_6ParamsE$_ZN4cute3eso3ESOILb1ELb0EJNS_1CILi4096EEENS_5tupleIJNS4_IJiiEEENS2_ILi8192EEEEEEEEC2ERKS3_RKS7_)
        /*6c98*/ 	.word	0x00000000


	//----- nvinfo : EIATTR_FRAME_SIZE
	.align		4
.L_4644:
        /*6c9c*/ 	.byte	0x04, 0x11
        /*6c9e*/ 	.short	(.L_4646 - .L_4645)
	.align		4
.L_4645:
        /*6ca0*/ 	.word	index@($_ZN7cutlass13device_kernelIN5flash19enable_sm80_to_sm89INS1_16FlashAttnBwdSm80INS1_25CollectiveMainloopBwdSm80ILi2ELi2EN4cute5tupleIJNS5_1CILi128EEES8_NS7_ILi64EEEEEENS_10bfloat16_tEfNS_4arch4Sm80ELb1ELb0ELb1ELb0ELb0ELb0ELb0ELb0ELi2ELi4ELi4ELi4ELb0EEENS1_24CollectiveEpilogueBwdGQAISA_fSD_Li256ELb0ELb0EEENS1_25SingleTileBwdLPTSchedulerILb0ELi128ELb0EEEEEEEEEvNT_6ParamsE$_ZN4cute3eso3ESOILb1ELb0EJNS_1CILi2EEEiEEC2ERKS3_RKi)
        /*6ca4*/ 	.word	0x00000000


	//----- nvinfo : EIATTR_FRAME_SIZE
	.align		4
.L_4646:
        /*6ca8*/ 	.byte	0x04, 0x11
        /*6caa*/ 	.short	(.L_4648 - .L_4647)
	.align		4
.L_4647:
        /*6cac*/ 	.word	index@($_ZN7cutlass13device_kernelIN5flash19enable_sm80_to_sm89INS1_16FlashAttnBwdSm80INS1_25CollectiveMainloopBwdSm80ILi2ELi2EN4cute5tupleIJNS5_1CILi128EEES8_NS7_ILi64EEEEEENS_10bfloat16_tEfNS_4arch4Sm80ELb1ELb0ELb1ELb0ELb0ELb0ELb0ELb0ELi2ELi4ELi4ELi4ELb0EEENS1_24CollectiveEpilogueBwdGQAISA_fSD_Li256ELb0ELb0EEENS1_25SingleTileBwdLPTSchedulerILb0ELi128ELb0EEEEEEEEEvNT_6ParamsE$_ZN4cute3eso3ESOILb1ELb0EJNS_1CILi1EEEiiiNS2_ILi72EEENS2_ILi512EEEEEC2ERKS3_RKiSA_SA_RKS4_RKS5_)
        /*6cb0*/ 	.word	0x00000000


	//----- nvinfo : EIATTR_FRAME_SIZE
	.align		4
.L_4648:
        /*6cb4*/ 	.byte	0x04, 0x11
        /*6cb6*/ 	.short	(.L_4650 - .L_4649)
	.align		4
.L_4649:
        /*6cb8*/ 	.word	index@($_ZN7cutlass13device_kernelIN5flash19enable_sm80_to_sm89INS1_16FlashAttnBwdSm80INS1_25CollectiveMainloopBwdSm80ILi2ELi2EN4cute5tupleIJNS5_1CILi128EEES8_NS7_ILi64EEEEEENS_10bfloat16_tEfNS_4arch4Sm80ELb1ELb0ELb1ELb0ELb0ELb0ELb0ELb0ELi2ELi4ELi4ELi4ELb0EEENS1_24CollectiveEpilogueBwdGQAISA_fSD_Li256ELb0ELb0EEENS1_25SingleTileBwdLPTSchedulerILb0ELi128ELb0EEEEEEEEEvNT_6ParamsE$_ZN4cute3eso3ESOILb1ELb0EJNS_1CILi1EEEiiiNS2_ILi64EEENS2_ILi72EEENS2_ILi144EEENS2_ILi288EEENS2_ILi512EEEEEC2ERKS3_RKiSD_SD_RKS4_RKS5_RKS6_RKS7_RKS8_)
        /*6cbc*/ 	.word	0x00000000


	//----- nvinfo : EIATTR_FRAME_SIZE
	.align		4
.L_4650:
        /*6cc0*/ 	.byte	0x04, 0x11
        /*6cc2*/ 	.short	(.L_4652 - .L_4651)
	.align		4
.L_4651:
        /*6cc4*/ 	.word	index@($_ZN7cutlass13device_kernelIN5flash19enable_sm80_to_sm89INS1_16FlashAttnBwdSm80INS1_25CollectiveMainloopBwdSm80ILi2ELi2EN4cute5tupleIJNS5_1CILi128EEES8_NS7_ILi64EEEEEENS_10bfloat16_tEfNS_4arch4Sm80ELb1ELb0ELb1ELb0ELb0ELb0ELb0ELb0ELi2ELi4ELi4ELi4ELb0EEENS1_24CollectiveEpilogueBwdGQAISA_fSD_Li256ELb0ELb0EEENS1_25SingleTileBwdLPTSchedulerILb0ELi128ELb0EEEEEEEEEvNT_6ParamsE$_ZN4cute3eso3ESOILb1ELb0EJNS_1CILi1EEEiiiNS2_ILi144EEENS2_ILi512EEEEEC2ERKS3_RKiSA_SA_RKS4_RKS5_)
        /*6cc8*/ 	.word	0x00000000


	//----- nvinfo : EIATTR_FRAME_SIZE
	.align		4
.L_4652:
        /*6ccc*/ 	.byte	0x04, 0x11
        /*6cce*/ 	.short	(.L_4654 - .L_4653)
	.align		4
.L_4653:
        /*6cd0*/ 	.word	index@($_ZN7cutlass13device_kernelIN5flash19enable_sm80_to_sm89INS1_16FlashAttnBwdSm80INS1_25CollectiveMainloopBwdSm80ILi2ELi2EN4cute5tupleIJNS5_1CILi128EEES8_NS7_ILi64EEEEEENS_10bfloat16_tEfNS_4arch4Sm80ELb1ELb0ELb1ELb0ELb0ELb0ELb0ELb0ELi2ELi4ELi4ELi4ELb0EEENS1_24CollectiveEpilogueBwdGQAISA_fSD_Li256ELb0ELb0EEENS1_25SingleTileBwdLPTSchedulerILb0ELi128ELb0EEEEEEEEEvNT_6ParamsE$_ZN4cute3eso3ESOILb1ELb0EJNS_1CILi1EEEiEEC2ERKS3_RKi)
        /*6cd4*/ 	.word	0x00000000


	//----- nvinfo : EIATTR_FRAME_SIZE
	.align		4
.L_4654:
        /*6cd8*/ 	.byte	0x04, 0x11
        /*6cda*/ 	.short	(.L_4656 - .L_4655)
	.align		4
.L_4655:
        /*6cdc*/ 	.word	index@($_ZN7cutlass13device_kernelIN5flash19enable_sm80_to_sm89INS1_16FlashAttnBwdSm80INS1_25CollectiveMainloopBwdSm80ILi2ELi2EN4cute5tupleIJNS5_1CILi128EEES8_NS7_ILi64EEEEEENS_10bfloat16_tEfNS_4arch4Sm80ELb1ELb0ELb1ELb0ELb0ELb0ELb0ELb0ELi2ELi4ELi4ELi4ELb0EEENS1_24CollectiveEpilogueBwdGQAISA_fSD_Li256ELb0ELb0EEENS1_25SingleTileBwdLPTSchedulerILb0ELi128ELb0EEEEEEEEEvNT_6ParamsE$_ZN4cute3eso3ESOILb1ELb0EJNS_1CILi1EEENS_5tupleIJiiiEEENS2_ILi64EEENS4_IJNS2_ILi72EEENS2_ILi144EEENS2_ILi288EEEEEENS2_ILi512EEEEEC2ERKS3_RKS5_RKS6_RKSA_RKSB_)
        /*6ce0*/ 	.word	0x00000000


	//----- nvinfo : EIATTR_FRAME_SIZE
	.align		4
.L_4656:
        /*6ce4*/ 	.byte	0x04, 0x11
        /*6ce6*/ 	.short	(.L_4658 - .L_4657)
	.align		4
.L_4657:
        /*6ce8*/ 	.word	index@($_ZN7cutlass13device_kernelIN5flash19enable_sm80_to_sm89INS1_16FlashAttnBwdSm80INS1_25CollectiveMainloopBwdSm80ILi2ELi2EN4cute5tupleIJNS5_1CILi128EEES8_NS7_ILi64EEEEEENS_10bfloat16_tEfNS_4arch4Sm80ELb1ELb0ELb1ELb0ELb0ELb0ELb0ELb0ELi2ELi4ELi4ELi4ELb0EEENS1_24CollectiveEpilogueBwdGQAISA_fSD_Li256ELb0ELb0EEENS1_25SingleTileBwdLPTSchedulerILb0ELi128ELb0EEEEEEEEEvNT_6ParamsE$_ZN4cute3eso3ESOILb1ELb0EJNS_1CILi1EEENS_5tupleIJNS2_ILi8EEEiiEEENS2_ILi64EEENS4_IJiNS2_ILi144EEENS2_ILi288EEEEEENS2_ILi512EEEEEC2ERKS3_RKS6_RKS7_RKSA_RKSB_)
        /*6cec*/ 	.word	0x00000000


	//----- nvinfo : EIATTR_FRAME_SIZE
	.align		4
.L_4658:
        /*6cf0*/ 	.byte	0x04, 0x11
        /*6cf2*/ 	.short	(.L_4660 - .L_4659)
	.align		4
.L_4659:
        /*6cf4*/ 	.word	index@($_ZN7cutlass13device_kernelIN5flash19enable_sm80_to_sm89INS1_16FlashAttnBwdSm80INS1_25CollectiveMainloopBwdSm80ILi2ELi2EN4cute5tupleIJNS5_1CILi128EEES8_NS7_ILi64EEEEEENS_10bfloat16_tEfNS_4arch4Sm80ELb1ELb0ELb1ELb0ELb0ELb0ELb0ELb0ELi2ELi4ELi4ELi4ELb0EEENS1_24CollectiveEpilogueBwdGQAISA_fSD_Li256ELb0ELb0EEENS1_25SingleTileBwdLPTSchedulerILb0ELi128ELb0EEEEEEEEEvNT_6ParamsE$_ZN4cute3eso3ESOILb1ELb0EJNS_1CILi1EEENS2_ILi8EEEiiNS2_ILi64EEEiNS2_ILi144EEENS2_ILi288EEENS2_ILi512EEEEEC2ERKS3_RKS4_RKiSF_RKS5_SF_RKS6_RKS7_RKS8_)
        /*6cf8*/ 	.word	0x00000000


	//----- nvinfo : EIATTR_FRAME_SIZE
	.align		4
.L_4660:
        /*6cfc*/ 	.byte	0x04, 0x11
        /*6cfe*/ 	.short	(.L_4662 - .L_4661)
	.align		4
.L_4661:
        /*6d00*/ 	.word	index@($_ZN7cutlass13device_kernelIN5flash19enable_sm80_to_sm89INS1_16FlashAttnBwdSm80INS1_25CollectiveMainloopBwdSm80ILi2ELi2EN4cute5tupleIJNS5_1CILi128EEES8_NS7_ILi64EEEEEENS_10bfloat16_tEfNS_4arch4Sm80ELb1ELb0ELb1ELb0ELb0ELb0ELb0ELb0ELi2ELi4ELi4ELi4ELb0EEENS1_24CollectiveEpilogueBwdGQAISA_fSD_Li256ELb0ELb0EEENS1_25SingleTileBwdLPTSchedulerILb0ELi128ELb0EEEEEEEEEvNT_6ParamsE$_ZN4cute3eso3ESOILb1ELb0EJNS_1CILi1EEENS2_ILi512EEEiEEC2ERKS3_RKS4_RKi)
        /*6d04*/ 	.word	0x00000000


	//----- nvinfo : EIATTR_FRAME_SIZE
	.align		4
.L_4662:
        /*6d08*/ 	.byte	0x04, 0x11
        /*6d0a*/ 	.short	(.L_4664 - .L_4663)
	.align		4
.L_4663:
        /*6d0c*/ 	.word	index@($_ZN7cutlass13device_kernelIN5flash19enable_sm80_to_sm89INS1_16FlashAttnBwdSm80INS1_25CollectiveMainloopBwdSm80ILi2ELi2EN4cute5tupleIJNS5_1CILi128EEES8_NS7_ILi64EEEEEENS_10bfloat16_tEfNS_4arch4Sm80ELb1ELb0ELb1ELb0ELb0ELb0ELb0ELb0ELi2ELi4ELi4ELi4ELb0EEENS1_24CollectiveEpilogueBwdGQAISA_fSD_Li256ELb0ELb0EEENS1_25SingleTileBwdLPTSchedulerILb0ELi128ELb0EEEEEEEEEvNT_6ParamsE$_ZN4cute3eso3ESOILb1ELb0EJNS_1CILi1EEENS2_ILi256EEEiEEC2ERKS3_RKS4_RKi)
        /*6d10*/ 	.word	0x00000000


	//----- nvinfo : EIATTR_FRAME_SIZE
	.align		4
.L_4664:
        /*6d14*/ 	.byte	0x04, 0x11
        /*6d16*/ 	.short	(.L_4666 - .L_4665)
	.align		4
.L_4665:
        /*6d18*/ 	.word	index@($_ZN7cutlass13device_kernelIN5flash19enable_sm80_to_sm89INS1_16FlashAttnBwdSm80INS1_25CollectiveMainloopBwdSm80ILi2ELi2EN4cute5tupleIJNS5_1CILi128EEES8_NS7_ILi64EEEEEENS_10bfloat16_tEfNS_4arch4Sm80ELb1ELb0ELb1ELb0ELb0ELb0ELb0ELb0ELi2ELi4ELi4ELi4ELb0EEENS1_24CollectiveEpilogueBwdGQAISA_fSD_Li256ELb0ELb0EEENS1_25SingleTileBwdLPTSchedulerILb0ELi128ELb0EEEEEEEEEvNT_6ParamsE$_ZN4cute3eso3ESOILb1ELb0EJNS_1CILi1024EEEiiEEC2ERKS3_RKiS8_)
        /*6d1c*/ 	.word	0x00000000


	//----- nvinfo : EIATTR_FRAME_SIZE
	.align		4
.L_4666:
        /*6d20*/ 	.byte	0x04, 0x11
        /*6d22*/ 	.short	(.L_4668 - .L_4667)
	.align		4
.L_4667:
        /*6d24*/ 	.word	index@($_ZN7cutlass13device_kernelIN5flash19enable_sm80_to_sm89INS1_16FlashAttnBwdSm80INS1_25CollectiveMainloopBwdSm80ILi2ELi2EN4cute5tupleIJNS5_1CILi128EEES8_NS7_ILi64EEEEEENS_10bfloat16_tEfNS_4arch4Sm80ELb1ELb0ELb1ELb0ELb0ELb0ELb0ELb0ELi2ELi4ELi4ELi4ELb0EEENS1_24CollectiveEpilogueBwdGQAISA_fSD_Li256ELb0ELb0EEENS1_25SingleTileBwdLPTSchedulerILb0ELi128ELb0EEEEEEEEEvNT_6ParamsE$_ZN4cute3eso3ESOILb1ELb0EJNS_1CILi1024EEENS_5tupleIJiiEEEEEC2ERKS3_RKS5_)
        /*6d28*/ 	.word	0x00000000


	//----- nvinfo : EIATTR_FRAME_SIZE
	.align		4
.L_4668:
        /*6d2c*/ 	.byte	0x04, 0x11
        /*6d2e*/ 	.short	(.L_4670 - .L_4669)
	.align		4
.L_4669:
        /*6d30*/ 	.word	index@($_ZN7cutlass13device_kernelIN5flash19enable_sm80_to_sm89INS1_16FlashAttnBwdSm80INS1_25CollectiveMainloopBwdSm80ILi2ELi2EN4cute5tupleIJNS5_1CILi128EEES8_NS7_ILi64EEEEEENS_10bfloat16_tEfNS_4arch4Sm80ELb1ELb0ELb1ELb0ELb0ELb0ELb0ELb0ELi2ELi4ELi4ELi4ELb0EEENS1_24CollectiveEpilogueBwdGQAISA_fSD_Li256ELb0ELb0EEENS1_25SingleTileBwdLPTSchedulerILb0ELi128ELb0EEEEEEEEEvNT_6ParamsE$_ZN4cute3eso3ESOILb1ELb0EJNS_1CILi0EEEiS3_EEC2ERKS3_RKiS6_)
        /*6d34*/ 	.word	0x00000000


	//----- nvinfo : EIATTR_FRAME_SIZE
	.align		4
.L_4670:
        /*6d38*/ 	.byte	0x04, 0x11
        /*6d3a*/ 	.short	(.L_4672 - .L_4671)
	.align		4
.L_4671:
        /*6d3c*/ 	.word	index@($_ZN7cutlass13device_kernelIN5flash19enable_sm80_to_sm89INS1_16FlashAttnBwdSm80INS1_25CollectiveMainloopBwdSm80ILi2ELi2EN4cute5tupleIJNS5_1CILi128EEES8_NS7_ILi64EEEEEENS_10bfloat16_tEfNS_4arch4Sm80ELb1ELb0ELb1ELb0ELb0ELb0ELb0ELb0ELi2ELi4ELi4ELi4ELb0EEENS1_24CollectiveEpilogueBwdGQAISA_fSD_Li256ELb0ELb0EEENS1_25SingleTileBwdLPTSchedulerILb0ELi128ELb0EEEEEEEEEvNT_6ParamsE$_ZN4cute3eso3ESOILb1ELb0EJNS_1CILi0EEEiEEC2ERKS3_RKi)
        /*6d40*/ 	.word	0x00000000


	//----- nvinfo : EIATTR_FRAME_SIZE
	.align		4
.L_4672:
        /*6d44*/ 	.byte	0x04, 0x11
        /*6d46*/ 	.short	(.L_4674 - .L_4673)
	.align		4
.L_4673:
        /*6d48*/ 	.word	index@($_ZN7cutlass13device_kernelIN5flash19enable_sm80_to_sm89INS1_16FlashAttnBwdSm80INS1_25CollectiveMainloopBwdSm80ILi2ELi2EN4cute5tupleIJNS5_1CILi128EEES8_NS7_ILi64EEEEEENS_10bfloat16_tEfNS_4arch4Sm80ELb1ELb0ELb1ELb0ELb0ELb0ELb0ELb0ELi2ELi4ELi4ELi4ELb0EEENS1_24CollectiveEpilogueBwdGQAISA_fSD_Li256ELb0ELb0EEENS1_25SingleTileBwdLPTSchedulerILb0ELi128ELb0EEEEEEEEEvNT_6ParamsE$_ZN4cute3eso3ESOILb1ELb0EJNS_1CILi0EEENS_5tupleIJNS2_ILi1EEENS2_ILi256EEEiEEEEEC2ERKS3_RKS7_)
        /*6d4c*/ 	.word	0x00000000


	//----- nvinfo : EIATTR_FRAME_SIZE
	.align		4
.L_4674:
        /*6d50*/ 	.byte	0x04, 0x11
        /*6d52*/ 	.short	(.L_4676 - .L_4675)
	.align		4
.L_4675:
        /*6d54*/ 	.word	index@($_ZN7cutlass13device_kernelIN5flash19enable_sm80_to_sm89INS1_16FlashAttnBwdSm80INS1_25CollectiveMainloopBwdSm80ILi2ELi2EN4cute5tupleIJNS5_1CILi128EEES8_NS7_ILi64EEEEEENS_10bfloat16_tEfNS_4arch4Sm80ELb1ELb0ELb1ELb0ELb0ELb0ELb0ELb0ELi2ELi4ELi4ELi4ELb0EEENS1_24CollectiveEpilogueBwdGQAISA_fSD_Li256ELb0ELb0EEENS1_25SingleTileBwdLPTSchedulerILb0ELi128ELb0EEEEEEEEEvNT_6ParamsE$_ZN4cute3eso3ESOILb1ELb0EJNS_1CILi0EEENS2_ILi1EEENS2_ILi512EEEiNS2_ILi4096EEEiNS2_ILi8192EEEEEC2ERKS3_RKS4_RKS5_RKiRKS6_SG_RKS7_)
        /*6d58*/ 	.word	0x00000000


	//----- nvinfo : EIATTR_FRAME_SIZE
	.align		4
.L_4676:
        /*6d5c*/ 	.byte	0x04, 0x11
        /*6d5e*/ 	.short	(.L_4678 - .L_4677)
	.align		4
.L_4677:
        /*6d60*/ 	.word	index@($_ZN7cutlass13device_kernelIN5flash19enable_sm80_to_sm89INS1_16FlashAttnBwdSm80INS1_25CollectiveMainloopBwdSm80ILi2ELi2EN4cute5tupleIJNS5_1CILi128EEES8_NS7_ILi64EEEEEENS_10bfloat16_tEfNS_4arch4Sm80ELb1ELb0ELb1ELb0ELb0ELb0ELb0ELb0ELi2ELi4ELi4ELi4ELb0EEENS1_24CollectiveEpilogueBwdGQAISA_fSD_Li256ELb0ELb0EEENS1_25SingleTileBwdLPTSchedulerILb0ELi128ELb0EEEEEEEEEvNT_6ParamsE$_ZN4cute3eso3ESOILb1ELb0EJNS_1CILi0EEENS2_ILi1EEENS2_ILi512EEEiEEC2ERKS3_RKS4_RKS5_RKi)
        /*6d64*/ 	.word	0x00000000


	//----- nvinfo : EIATTR_FRAME_SIZE
	.align		4
.L_4678:
        /*6d68*/ 	.byte	0x04, 0x11
        /*6d6a*/ 	.short	(.L_4680 - .L_4679)
	.align		4
.L_4679:
        /*6d6c*/ 	.word	index@($_ZN7cutlass13device_kernelIN5flash19enable_sm80_to_sm89INS1_16FlashAttnBwdSm80INS1_25CollectiveMainloopBwdSm80ILi2ELi2EN4cute5tupleIJNS5_1CILi128EEES8_NS7_ILi64EEEEEENS_10bfloat16_tEfNS_4arch4Sm80ELb1ELb0ELb1ELb0ELb0ELb0ELb0ELb0ELi2ELi4ELi4ELi4ELb0EEENS1_24CollectiveEpilogueBwdGQAISA_fSD_Li256ELb0ELb0EEENS1_25SingleTileBwdLPTSchedulerILb0ELi128ELb0EEEEEEEEEvNT_6ParamsE$_ZN4cute3eso3ESOILb1ELb0EJNS_14ComposedLayoutINS_7SwizzleILi3ELi3ELi3EEENS_1CILj0EEENS_6LayoutINS_5tupleIJNS8_IJNS8_IJNS5_ILi4EEENS5_ILi8EEEEEENS8_IJS9_NS5_ILi1EEEEEEEEENS8_IJNS8_IJNS5_ILi2EEESF_SF_EEENS8_IJSF_S9_EEEEEEEEENS8_IJNS8_IJNS8_IJSF_NS5_ILi64EEEEEENS8_IJNS5_ILi1024EEENS5_ILi0EEEEEEEEENS8_IJNS8_IJSC_NS5_ILi512EEESA_EEENS8_IJNS5_ILi4096EEENS5_ILi16EEEEEEEEEEEEEEEENS_10ViewEngineINS_8smem_ptrIPN7cutlass10bfloat16_tEEEEEEEC2ERKSY_RKS15_)
        /*6d70*/ 	.word	0x00000000


	//----- nvinfo : EIATTR_FRAME_SIZE
	.align		4
.L_4680:
        /*6d74*/ 	.byte	0x04, 0x11
        /*6d76*/ 	.short	(.L_4682 - .L_4681)
	.align		4
.L_4681:
        /*6d78*/ 	.word	index@($_ZN7cutlass13device_kernelIN5flash19enable_sm80_to_sm89INS1_16FlashAttnBwdSm80INS1_25CollectiveMainloopBwdSm80ILi2ELi2EN4cute5tupleIJNS5_1CILi128EEES8_NS7_ILi64EEEEEENS_10bfloat16_tEfNS_4arch4Sm80ELb1ELb0ELb1ELb0ELb0ELb0ELb0ELb0ELi2ELi4ELi4ELi4ELb0EEENS1_24CollectiveEpilogueBwdGQAISA_fSD_Li256ELb0ELb0EEENS1_25SingleTileBwdLPTSchedulerILb0ELi128ELb0EEEEEEEEEvNT_6ParamsE$_ZN4cute3eso3ESOILb1ELb0EJNS_14ComposedLayoutINS_7SwizzleILi3ELi3ELi3EEENS_1CILj0EEENS_6LayoutINS_5tupleIJNS8_IJNS8_IJNS5_ILi4EEENS5_ILi8EEEEEENS8_IJNS5_ILi2EEENS5_ILi1EEEEEEEEENS8_IJNS8_IJSC_SC_EEESB_EEEEEENS8_IJNS8_IJNS8_IJNS5_ILi128EEESD_EEENS8_IJSA_NS5_ILi0EEEEEEEEENS8_IJNS8_IJNS5_ILi64EEENS5_ILi512EEEEEENS8_IJNS5_ILi16EEENS5_ILi1024EEEEEEEEEEEEEEEENS_10ViewEngineINS_8smem_ptrIPN7cutlass10bfloat16_tEEEEEEEC2ERKSX_RKS14_)
        /*6d7c*/ 	.word	0x00000000


	//----- nvinfo : EIATTR_FRAME_SIZE
	.align		4
.L_4682:
        /*6d80*/ 	.byte	0x04, 0x11
        /*6d82*/ 	.short	(.L_4684 - .L_4683)
	.align		4
.L_4683:
        /*6d84*/ 	.word	index@($_ZN7cutlass13device_kernelIN5flash19enable_sm80_to_sm89INS1_16FlashAttnBwdSm80INS1_25CollectiveMainloopBwdSm80ILi2ELi2EN4cute5tupleIJNS5_1CILi128EEES8_NS7_ILi64EEEEEENS_10bfloat16_tEfNS_4arch4Sm80ELb1ELb0ELb1ELb0ELb0ELb0ELb0ELb0ELi2ELi4ELi4ELi4ELb0EEENS1_24CollectiveEpilogueBwdGQAISA_fSD_Li256ELb0ELb0EEENS1_25SingleTileBwdLPTSchedulerILb0ELi128ELb0EEEEEEEEEvNT_6ParamsE$_ZN4cute3eso3ESOILb1ELb0EJNS_14ComposedLayoutINS_7SwizzleILi3ELi3ELi3EEENS_1CILj0EEENS_6LayoutINS_5tupleIJNS8_IJNS5_ILi8EEENS5_ILi16EEEEEENS8_IJNS5_ILi64EEENS5_ILi1EEEEEEEEENS8_IJNS8_IJSC_NS5_ILi512EEEEEENS8_IJSD_NS5_ILi0EEEEEEEEEEEEENS_10ViewEngineINS_8smem_ptrIPN7cutlass10bfloat16_tEEEEEEEC2ERKSM_RKST_)
        /*6d88*/ 	.word	0x00000000


	//----- nvinfo : EIATTR_FRAME_SIZE
	.align		4
.L_4684:
        /*6d8c*/ 	.byte	0x04, 0x11
        /*6d8e*/ 	.short	(.L_4686 - .L_4685)
	.align		4
.L_4685:
        /*6d90*/ 	.word	index@($_ZN7cutlass13device_kernelIN5flash19enable_sm80_to_sm89INS1_16FlashAttnBwdSm80INS1_25CollectiveMainloopBwdSm80ILi2ELi2EN4cute5tupleIJNS5_1CILi128EEES8_NS7_ILi64EEEEEENS_10bfloat16_tEfNS_4arch4Sm80ELb1ELb0ELb1ELb0ELb0ELb0ELb0ELb0ELi2ELi4ELi4ELi4ELb0EEENS1_24CollectiveEpilogueBwdGQAISA_fSD_Li256ELb0ELb0EEENS1_25SingleTileBwdLPTSchedulerILb0ELi128ELb0EEEEEEEEEvNT_6ParamsE$_ZN4cute3eso3ESOILb1ELb0EJNS_14ComposedLayoutINS_7SwizzleILi3ELi3ELi3EEENS_1CILj0EEENS_6LayoutINS_5tupleIJNS5_ILi64EEENS5_ILi128EEEEEENS8_IJNS5_ILi1EEES9_EEEEEEENS_10ViewEngineINS_8smem_ptrIPN7cutlass10bfloat16_tEEEEEEEC2ERKSF_RKSM_)
        /*6d94*/ 	.word	0x00000000


	//----- nvinfo : EIATTR_FRAME_SIZE
	.align		4
.L_4686:
        /*6d98*/ 	.byte	0x04, 0x11
        /*6d9a*/ 	.short	(.L_4688 - .L_4687)
	.align		4
.L_4687:
        /*6d9c*/ 	.word	index@($_ZN7cutlass13device_kernelIN5flash19enable_sm80_to_sm89INS1_16FlashAttnBwdSm80INS1_25CollectiveMainloopBwdSm80ILi2ELi2EN4cute5tupleIJNS5_1CILi128EEES8_NS7_ILi64EEEEEENS_10bfloat16_tEfNS_4arch4Sm80ELb1ELb0ELb1ELb0ELb0ELb0ELb0ELb0ELi2ELi4ELi4ELi4ELb0EEENS1_24CollectiveEpilogueBwdGQAISA_fSD_Li256ELb0ELb0EEENS1_25SingleTileBwdLPTSchedulerILb0ELi128ELb0EEEEEEEEEvNT_6ParamsE$_ZN4cute3eso3ESOILb1ELb0EJNS_14ComposedLayoutINS_7SwizzleILi3ELi3ELi3EEENS_1CILi0EEENS_6LayoutINS_5tupleIJNS8_IJNS8_IJNS5_ILi4EEENS5_ILi8EEEEEENS8_IJS9_NS5_ILi1EEEEEEEEENS8_IJNS8_IJNS5_ILi2EEESF_SF_EEENS8_IJSF_SA_EEEEEEEEENS8_IJNS8_IJNS8_IJNS5_ILi128EEESC_EEENS8_IJNS5_ILi16EEES6_EEEEEENS8_IJNS8_IJNS5_ILi64EEESA_NS5_ILi512EEEEEENS8_IJNS5_ILi8192EEENS5_ILi1024EEEEEEEEEEEEEEEENS_10ViewEngineINS_8smem_ptrIPN7cutlass10bfloat16_tEEEEEEEC2ERKSY_RKS15_)
        /*6da0*/ 	.word	0x00000000


	//----- nvinfo : EIATTR_FRAME_SIZE
	.align		4
.L_4688:
        /*6da4*/ 	.byte	0x04, 0x11
        /*6da6*/ 	.short	(.L_4690 - .L_4689)
	.align		4
.L_4689:
        /*6da8*/ 	.word	index@($_ZN7cutlass13device_kernelIN5flash19enable_sm80_to_sm89INS1_16FlashAttnBwdSm80INS1_25CollectiveMainloopBwdSm80ILi2ELi2EN4cute5tupleIJNS5_1CILi128EEES8_NS7_ILi64EEEEEENS_10bfloat16_tEfNS_4arch4Sm80ELb1ELb0ELb1ELb0ELb0ELb0ELb0ELb0ELi2ELi4ELi4ELi4ELb0EEENS1_24CollectiveEpilogueBwdGQAISA_fSD_Li256ELb0ELb0EEENS1_25SingleTileBwdLPTSchedulerILb0ELi128ELb0EEEEEEEEEvNT_6ParamsE$_ZN4cute3eso3ESOILb1ELb0EJNS_14ComposedLayoutINS_7SwizzleILi3ELi3ELi3EEENS_1CILi0EEENS_6LayoutINS_5tupleIJNS8_IJNS8_IJNS5_ILi4EEENS5_ILi8EEEEEENS8_IJS9_NS5_ILi1EEEEEEEEENS8_IJNS8_IJNS5_ILi2EEESF_SF_EEENS8_IJSF_NS8_IJS9_SF_EEEEEEEEEEEENS8_IJNS8_IJNS8_IJSF_NS5_ILi64EEEEEENS8_IJNS5_ILi1024EEES6_EEEEEENS8_IJNS8_IJSC_NS5_ILi512EEESA_EEENS8_IJNS5_ILi4096EEENS8_IJNS5_ILi16EEENS5_ILi8192EEEEEEEEEEEEEEEEEEENS_10ViewEngineINS_8smem_ptrIPN7cutlass10bfloat16_tEEEEEEEC2ERKS10_RKS17_)
        /*6dac*/ 	.word	0x00000000


	//----- nvinfo : EIATTR_FRAME_SIZE
	.align		4
.L_4690:
        /*6db0*/ 	.byte	0x04, 0x11
        /*6db2*/ 	.short	(.L_4692 - .L_4691)
	.align		4
.L_4691:
        /*6db4*/ 	.word	index@($_ZN7cutlass13device_kernelIN5flash19enable_sm80_to_sm89INS1_16FlashAttnBwdSm80INS1_25CollectiveMainloopBwdSm80ILi2ELi2EN4cute5tupleIJNS5_1CILi128EEES8_NS7_ILi64EEEEEENS_10bfloat16_tEfNS_4arch4Sm80ELb1ELb0ELb1ELb0ELb0ELb0ELb0ELb0ELi2ELi4ELi4ELi4ELb0EEENS1_24CollectiveEpilogueBwdGQAISA_fSD_Li256ELb0ELb0EEENS1_25SingleTileBwdLPTSchedulerILb0ELi128ELb0EEEEEEEEEvNT_6ParamsE$_ZN4cute3eso3ESOILb1ELb0EJNS_14ComposedLayoutINS_7SwizzleILi3ELi3ELi3EEENS_1CILi0EEENS_6LayoutINS_5tupleIJNS8_IJNS8_IJNS5_ILi4EEENS5_ILi8EEEEEENS8_IJNS5_ILi2EEENS5_ILi1EEEEEEEEENS8_IJNS8_IJSC_SC_EEESB_EEEEEENS8_IJNS8_IJNS8_IJNS5_ILi128EEESD_EEENS8_IJSA_S6_EEEEEENS8_IJNS8_IJNS5_ILi64EEENS5_ILi512EEEEEENS8_IJNS5_ILi16EEENS5_ILi1024EEEEEEEEEEEEEEEENS_10ViewEngineINS_8smem_ptrIPN7cutlass10bfloat16_tEEEEEEEC2ERKSW_RKS13_)
        /*6db8*/ 	.word	0x00000000


	//----- nvinfo : EIATTR_FRAME_SIZE
	.align		4
.L_4692:
        /*6dbc*/ 	.byte	0x04, 0x11
        /*6dbe*/ 	.short	(.L_4694 - .L_4693)
	.align		4
.L_4693:
        /*6dc0*/ 	.word	index@($_ZN7cutlass13device_kernelIN5flash19enable_sm80_to_sm89INS1_16FlashAttnBwdSm80INS1_25CollectiveMainloopBwdSm80ILi2ELi2EN4cute5tupleIJNS5_1CILi128EEES8_NS7_ILi64EEEEEENS_10bfloat16_tEfNS_4arch4Sm80ELb1ELb0ELb1ELb0ELb0ELb0ELb0ELb0ELi2ELi4ELi4ELi4ELb0EEENS1_24CollectiveEpilogueBwdGQAISA_fSD_Li256ELb0ELb0EEENS1_25SingleTileBwdLPTSchedulerILb0ELi128ELb0EEEEEEEEEvNT_6ParamsE$_ZN4cute3eso3ESOILb1ELb0EJNS_14ComposedLayoutINS_7SwizzleILi3ELi3ELi3EEENS_1CILi0EEENS_6LayoutINS_5tupleIJNS8_IJNS8_IJNS5_ILi4EEENS5_ILi8EEEEEENS8_IJNS5_ILi2EEENS5_ILi1EEEEEEEEENS8_IJNS8_IJSC_SC_EEENS8_IJSA_S9_EEEEEEEEENS8_IJNS8_IJNS8_IJSC_NS5_ILi64EEEEEENS8_IJNS5_ILi512EEES6_EEEEEENS8_IJNS8_IJSD_SA_EEENS8_IJNS5_ILi1024EEENS5_ILi16EEEEEEEEEEEEEEEENS_10ViewEngineINS_8smem_ptrIPN7cutlass10bfloat16_tEEEEEEEC2ERKSW_RKS13_)
        /*6dc4*/ 	.word	0x00000000


	//----- nvinfo : EIATTR_FRAME_SIZE
	.align		4
.L_4694:
        /*6dc8*/ 	.byte	0x04, 0x11
        /*6dca*/ 	.short	(.L_4696 - .L_4695)
	.align		4
.L_4695:
        /*6dcc*/ 	.word	index@($_ZN7cutlass13device_kernelIN5flash19enable_sm80_to_sm89INS1_16FlashAttnBwdSm80INS1_25CollectiveMainloopBwdSm80ILi2ELi2EN4cute5tupleIJNS5_1CILi128EEES8_NS7_ILi64EEEEEENS_10bfloat16_tEfNS_4arch4Sm80ELb1ELb0ELb1ELb0ELb0ELb0ELb0ELb0ELi2ELi4ELi4ELi4ELb0EEENS1_24CollectiveEpilogueBwdGQAISA_fSD_Li256ELb0ELb0EEENS1_25SingleTileBwdLPTSchedulerILb0ELi128ELb0EEEEEEEEEvNT_6ParamsE$_ZN4cute3eso3ESOILb1ELb0EJNS_10UnderscoreEiiEEC2ERKS2_RKiS7_)
        /*6dd0*/ 	.word	0x00000000


	//----- nvinfo : EIATTR_FRAME_SIZE
	.align		4
.L_4696:
        /*6dd4*/ 	.byte	0x04, 0x11
        /*6dd6*/ 	.short	(.L_4698 - .L_4697)
	.align		4
.L_4697:
        /*6dd8*/ 	.word	index@($_ZN7cutlass13device_kernelIN5flash19enable_sm80_to_sm89INS1_16FlashAttnBwdSm80INS1_25CollectiveMainloopBwdSm80ILi2ELi2EN4cute5tupleIJNS5_1CILi128EEES8_NS7_ILi64EEEEEENS_10bfloat16_tEfNS_4arch4Sm80ELb1ELb0ELb1ELb0ELb0ELb0ELb0ELb0ELi2ELi4ELi4ELi4ELb0EEENS1_24CollectiveEpilogueBwdGQAISA_fSD_Li256ELb0ELb0EEENS1_25SingleTileBwdLPTSchedulerILb0ELi128ELb0EEEEEEEEEvNT_6ParamsE$_ZN4cute3eso3ESOILb1ELb0EJNS_10UnderscoreEiEEC2ERKS2_RKi)
        /*6ddc*/ 	.word	0x00000000


	//----- nvinfo : EIATTR_FRAME_SIZE
	.align		4
.L_4698:
        /*6de0*/ 	.byte	0x04, 0x11
        /*6de2*/ 	.short	(.L_4700 - .L_4699)
	.align		4
.L_4699:
        /*6de4*/ 	.word	index@($_ZN7cutlass13device_kernelIN5flash19enable_sm80_to_sm89INS1_16FlashAttnBwdSm80INS1_25CollectiveMainloopBwdSm80ILi2ELi2EN4cute5tupleIJNS5_1CILi128EEES8_NS7_ILi64EEEEEENS_10bfloat16_tEfNS_4arch4Sm80ELb1ELb0ELb1ELb0ELb0ELb0ELb0ELb0ELi2ELi4ELi4ELi4ELb0EEENS1_24CollectiveEpilogueBwdGQAISA_fSD_Li256ELb0ELb0EEENS1_25SingleTileBwdLPTSchedulerILb0ELi128ELb0EEEEEEEEEvNT_6ParamsE$_ZN4cute3eso3ESOILb1ELb0EJNS_10UnderscoreES2_iEEC2ERKS2_S5_RKi)
        /*6de8*/ 	.word	0x00000000


	//----- nvinfo : EIATTR_FRAME_SIZE
	.align		4
.L_4700:
        /*6dec*/ 	.byte	0x04, 0x11
        /*6dee*/ 	.short	(.L_4702 - .L_4701)
	.align		4
.L_4701:
        /*6df0*/ 	.word	index@($_ZN7cutlass13device_kernelIN5flash19enable_sm80_to_sm89INS1_16FlashAttnBwdSm80INS1_25CollectiveMainloopBwdSm80ILi2ELi2EN4cute5tupleIJNS5_1CILi128EEES8_NS7_ILi64EEEEEENS_10bfloat16_tEfNS_4arch4Sm80ELb1ELb0ELb1ELb0ELb0ELb0ELb0ELb0ELi2ELi4ELi4ELi4ELb0EEENS1_24CollectiveEpilogueBwdGQAISA_fSD_Li256ELb0ELb0EEENS1_25SingleTileBwdLPTSchedulerILb0ELi128ELb0EEEEEEEEEvNT_6ParamsE$_ZN4cute3eso3ESOILb1ELb0EJNS_10UnderscoreES2_S2_iEEC2ERKS2_S5_S5_RKi)
        /*6df4*/ 	.word	0x00000000


	//----- nvinfo : EIATTR_FRAME_SIZE
	.align		4
.L_4702:
        /*6df8*/ 	.byte	0x04, 0x11
        /*6dfa*/ 	.short	(.L_4704 - .L_4703)
	.align		4
.L_4703:
        /*6dfc*/ 	.word	index@($_ZN7cutlass13device_kernelIN5flash19enable_sm80_to_sm89INS1_16FlashAttnBwdSm80INS1_25CollectiveMainloopBwdSm80ILi2ELi2EN4cute5tupleIJNS5_1CILi128EEES8_NS7_ILi64EEEEEENS_10bfloat16_tEfNS_4arch4Sm80ELb1ELb0ELb1ELb0ELb0ELb0ELb0ELb0ELi2ELi4ELi4ELi4ELb0EEENS1_24CollectiveEpilogueBwdGQAISA_fSD_Li256ELb0ELb0EEENS1_25SingleTileBwdLPTSchedulerILb0ELi128ELb0EEEEEEEEEvNT_6ParamsE$_ZN4cute3eso3ESOILb0ELb1EJlEEC2ERKl)
        /*6e00*/ 	.word	0x00000000


	//----- nvinfo : EIATTR_FRAME_SIZE
	.align		4
.L_4704:
        /*6e04*/ 	.byte	0x04, 0x11
        /*6e06*/ 	.short	(.L_4706 - .L_4705)
	.align		4
.L_4705:
        /*6e08*/ 	.word	index@($_ZN7cutlass13device_kernelIN5flash19enable_sm80_to_sm89INS1_16FlashAttnBwdSm80INS1_25CollectiveMainloopBwdSm80ILi2ELi2EN4cute5tupleIJNS5_1CILi128EEES8_NS7_ILi64EEEEEENS_10bfloat16_tEfNS_4arch4Sm80ELb1ELb0ELb1ELb0ELb0ELb0ELb0ELb0ELi2ELi4ELi4ELi4ELb0EEENS1_24CollectiveEpilogueBwdGQAISA_fSD_Li256ELb0ELb0EEENS1_25SingleTileBwdLPTSchedulerILb0ELi128ELb0EEEEEEEEEvNT_6ParamsE$_ZN4cute3eso3ESOILb0ELb1EJiNS_1CILi72EEENS2_ILi512EEEEEC2ERKiRKS3_RKS4_)
        /*6e0c*/ 	.word	0x00000000


	//----- nvinfo : EIATTR_FRAME_SIZE
	.align		4
.L_4706:
        /*6e10*/ 	.byte	0x04, 0x11
        /*6e12*/ 	.short	(.L_4708 - .L_4707)
	.align		4
.L_4707:
        /*6e14*/ 	.word	index@($_ZN7cutlass13device_kernelIN5flash19enable_sm80_to_sm89INS1_16FlashAttnBwdSm80INS1_25CollectiveMainloopBwdSm80ILi2ELi2EN4cute5tupleIJNS5_1CILi128EEES8_NS7_ILi64EEEEEENS_10bfloat16_tEfNS_4arch4Sm80ELb1ELb0ELb1ELb0ELb0ELb0ELb0ELb0ELi2ELi4ELi4ELi4ELb0EEENS1_24CollectiveEpilogueBwdGQAISA_fSD_Li256ELb0ELb0EEENS1_25SingleTileBwdLPTSchedulerILb0ELi128ELb0EEEEEEEEEvNT_6ParamsE$_ZN4cute3eso3ESOILb0ELb1EJiNS_1CILi512EEEEEC2ERKiRKS3_)
        /*6e18*/ 	.word	0x00000000


	//----- nvinfo : EIATTR_FRAME_SIZE
	.align		4
.L_4708:
        /*6e1c*/ 	.byte	0x04, 0x11
        /*6e1e*/ 	.short	(.L_4710 - .L_4709)
	.align		4
.L_4709:
        /*6e20*/ 	.word	index@($_ZN7cutlass13device_kernelIN5flash19enable_sm80_to_sm89INS1_16FlashAttnBwdSm80INS1_25CollectiveMainloopBwdSm80ILi2ELi2EN4cute5tupleIJNS5_1CILi128EEES8_NS7_ILi64EEEEEENS_10bfloat16_tEfNS_4arch4Sm80ELb1ELb0ELb1ELb0ELb0ELb0ELb0ELb0ELi2ELi4ELi4ELi4ELb0EEENS1_24CollectiveEpilogueBwdGQAISA_fSD_Li256ELb0ELb0EEENS1_25SingleTileBwdLPTSchedulerILb0ELi128ELb0EEEEEEEEEvNT_6ParamsE$_ZN4cute3eso3ESOILb0ELb1EJiNS_1CILi4096EEEEEC2ERKiRKS3_)
        /*6e24*/ 	.word	0x00000000


	//----- nvinfo : EIATTR_FRAME_SIZE
	.align		4
.L_4710:
        /*6e28*/ 	.byte	0x04, 0x11
        /*6e2a*/ 	.short	(.L_4712 - .L_4711)
	.align		4
.L_4711:
        /*6e2c*/ 	.word	index@($_ZN7cutlass13device_kernelIN5flash19enable_sm80_to_sm89INS1_16FlashAttnBwdSm80INS1_25CollectiveMainloopBwdSm80ILi2ELi2EN4cute5tupleIJNS5_1CILi128EEES8_NS7_ILi64EEEEEENS_10bfloat16_tEfNS_4arch4Sm80ELb1ELb0ELb1ELb0ELb0ELb0ELb0ELb0ELi2ELi4ELi4ELi4ELb0EEENS1_24CollectiveEpilogueBwdGQAISA_fSD_Li256ELb0ELb0EEENS1_25SingleTileBwdLPTSchedulerILb0ELi128ELb0EEEEEEEEEvNT_6ParamsE$_ZN4cute3eso3ESOILb0ELb1EJiNS_1CILi144EEENS2_ILi512EEEEEC2ERKiRKS3_RKS4_)
        /*6e30*/ 	.word	0x00000000


	//----- nvinfo : EIATTR_FRAME_SIZE
	.align		4
.L_4712:
        /*6e34*/ 	.byte	0x04, 0x11
        /*6e36*/ 	.short	(.L_4714 - .L_4713)
	.align		4
.L_4713:
        /*6e38*/ 	.word	index@($_ZN7cutlass13device_kernelIN5flash19enable_sm80_to_sm89INS1_16FlashAttnBwdSm80INS1_25CollectiveMainloopBwdSm80ILi2ELi2EN4cute5tupleIJNS5_1CILi128EEES8_NS7_ILi64EEEEEENS_10bfloat16_tEfNS_4arch4Sm80ELb1ELb0ELb1ELb0ELb0ELb0ELb0ELb0ELi2ELi4ELi4ELi4ELb0EEENS1_24CollectiveEpilogueBwdGQAISA_fSD_Li256ELb0ELb0EEENS1_25SingleTileBwdLPTSchedulerILb0ELi128ELb0EEEEEEEEEvNT_6ParamsE$_ZN4cute3eso3ESOILb0ELb1EJiNS_1CILi144EEENS2_ILi288EEEEEC2ERKiRKS3_RKS4_)
        /*6e3c*/ 	.word	0x00000000


	//----- nvinfo : EIATTR_FRAME_SIZE
	.align		4
.L_4714:
        /*6e40*/ 	.byte	0x04, 0x11
        /*6e42*/ 	.short	(.L_4716 - .L_4715)
	.align		4
.L_4715:
        /*6e44*/ 	.word	index@($_ZN7cutlass13device_kernelIN5flash19enable_sm80_to_sm89INS1_16FlashAttnBwdSm80INS1_25CollectiveMainloopBwdSm80ILi2ELi2EN4cute5tupleIJNS5_1CILi128EEES8_NS7_ILi64EEEEEENS_10bfloat16_tEfNS_4arch4Sm80ELb1ELb0ELb1ELb0ELb0ELb0ELb0ELb0ELi2ELi4ELi4ELi4ELb0EEENS1_24CollectiveEpilogueBwdGQAISA_fSD_Li256ELb0ELb0EEENS1_25SingleTileBwdLPTSchedulerILb0ELi128ELb0EEEEEEEEEvNT_6ParamsE$_ZN4cute3eso3ESOILb0ELb1EJiNS_1CILi0EEEEEC2ERKiRKS3_)
        /*6e48*/ 	.word	0x00000000


	//----- nvinfo : EIATTR_FRAME_SIZE
	.align		4
.L_4716:
        /*6e4c*/ 	.byte	0x04, 0x11
        /*6e4e*/ 	.short	(.L_4718 - .L_4717)
	.align		4
.L_4717:
        /*6e50*/ 	.word	index@($_ZN7cutlass13device_kernelIN5flash19enable_sm80_to_sm89INS1_16FlashAttnBwdSm80INS1_25CollectiveMainloopBwdSm80ILi2ELi2EN4cute5tupleIJNS5_1CILi128EEES8_NS7_ILi64EEEEEENS_10bfloat16_tEfNS_4arch4Sm80ELb1ELb0ELb1ELb0ELb0ELb0ELb0ELb0ELi2ELi4ELi4ELi4ELb0EEENS1_24CollectiveEpilogueBwdGQAISA_fSD_Li256ELb0ELb0EEENS1_25SingleTileBwdLPTSchedulerILb0ELi128ELb0EEEEEEEEEvNT_6ParamsE$_ZN4cute3eso3ESOILb0ELb1EJiEEC2ERKi)
        /*6e54*/ 	.word	0x00000000


	//----- nvinfo : EIATTR_FRAME_SIZE
	.align		4
.L_4718:
        /*6e58*/ 	.byte	0x04, 0x11
        /*6e5a*/ 	.short	(.L_4720 - .L_4719)
	.align		4
.L_4719:
        /*6e5c*/ 	.word	index@($_ZN7cutlass13device_kernelIN5flash19enable_sm80_to_sm89INS1_16FlashAttnBwdSm80INS1_25CollectiveMainloopBwdSm80ILi2ELi2EN4cute5tupleIJNS5_1CILi128EEES8_NS7_ILi64EEEEEENS_10bfloat16_tEfNS_4arch4Sm80ELb1ELb0ELb1ELb0ELb0ELb0ELb0ELb0ELi2ELi4ELi4ELi4ELb0EEENS1_24CollectiveEpilogueBwdGQAISA_fSD_Li256ELb0ELb0EEENS1_25SingleTileBwdLPTSchedulerILb0ELi128ELb0EEEEEEEEEvNT_6ParamsE$_ZN4cute3eso3ESOILb0ELb1EJNS_6LayoutINS_5tupleIJNS3_IJNS_1CILi8EEENS4_ILi1EEEEEENS4_ILi2EEEEEENS3_IJNS3_IJS6_NS4_ILi0EEEEEEiEEEEESA_EEC2ERKSD_RKSA_)
        /*6e60*/ 	.word	0x00000000


	//----- nvinfo : EIATTR_FRAME_SIZE
	.align		4
.L_4720:
        /*6e64*/ 	.byte	0x04, 0x11
        /*6e66*/ 	.short	(.L_4722 - .L_4721)
	.align		4
.L_4721:
        /*6e68*/ 	.word	index@($_ZN7cutlass13device_kernelIN5flash19enable_sm80_to_sm89INS1_16FlashAttnBwdSm80INS1_25CollectiveMainloopBwdSm80ILi2ELi2EN4cute5tupleIJNS5_1CILi128EEES8_NS7_ILi64EEEEEENS_10bfloat16_tEfNS_4arch4Sm80ELb1ELb0ELb1ELb0ELb0ELb0ELb0ELb0ELi2ELi4ELi4ELi4ELb0EEENS1_24CollectiveEpilogueBwdGQAISA_fSD_Li256ELb0ELb0EEENS1_25SingleTileBwdLPTSchedulerILb0ELi128ELb0EEEEEEEEEvNT_6ParamsE$_ZN4cute3eso3ESOILb0ELb1EJNS_5tupleIJiiEEENS_1CILi8192EEEEEC2ERKS3_RKS5_)
        /*6e6c*/ 	.word	0x00000000


	//----- nvinfo : EIATTR_FRAME_SIZE
	.align		4
.L_4722:
        /*6e70*/ 	.byte	0x04, 0x11
        /*6e72*/ 	.short	(.L_4724 - .L_4723)
	.align		4
.L_4723:
        /*6e74*/ 	.word	index@($_ZN7cutlass13device_kernelIN5flash19enable_sm80_to_sm89INS1_16FlashAttnBwdSm80INS1_25CollectiveMainloopBwdSm80ILi2ELi2EN4cute5tupleIJNS5_1CILi128EEES8_NS7_ILi64EEEEEENS_10bfloat16_tEfNS_4arch4Sm80ELb1ELb0ELb1ELb0ELb0ELb0ELb0ELb0ELi2ELi4ELi4ELi4ELb0EEENS1_24CollectiveEpilogueBwdGQAISA_fSD_Li256ELb0ELb0EEENS1_25SingleTileBwdLPTSchedulerILb0ELi128ELb0EEEEEEEEEvNT_6ParamsE$_ZN4cute3eso3ESOILb0ELb1EJNS_5tupleIJiiEEENS_1CILi1024EEEEEC2ERKS3_RKS5_)
        /*6e78*/ 	.word	0x00000000


	//----- nvinfo : EIATTR_FRAME_SIZE
	.align		4
.L_4724:
        /*6e7c*/ 	.byte	0x04, 0x11
        /*6e7e*/ 	.short	(.L_4726 - .L_4725)
	.align		4
.L_4725:
        /*6e80*/ 	.word	index@($_ZN7cutlass13device_kernelIN5flash19enable_sm80_to_sm89INS1_16FlashAttnBwdSm80INS1_25CollectiveMainloopBwdSm80ILi2ELi2EN4cute5tupleIJNS5_1CILi128EEES8_NS7_ILi64EEEEEENS_10bfloat16_tEfNS_4arch4Sm80ELb1ELb0ELb1ELb0ELb0ELb0ELb0ELb0ELi2ELi4ELi4ELi4ELb0EEENS1_24CollectiveEpilogueBwdGQAISA_fSD_Li256ELb0ELb0EEENS1_25SingleTileBwdLPTSchedulerILb0ELi128ELb0EEEEEEEEEvNT_6ParamsE$_ZN4cute3eso3ESOILb0ELb1EJNS_5tupleIJiiEEEEEC2ERKS3_)
        /*6e84*/ 	.word	0x00000000


	//----- nvinfo : EIATTR_FRAME_SIZE
	.align		4
.L_4726:
        /*6e88*/ 	.byte	0x04, 0x11
        /*6e8a*/ 	.short	(.L_4728 - .L_4727)
	.align		4
.L_4727:
        /*6e8c*/ 	.word	index@($_ZN7cutlass13device_kernelIN5flash19enable_sm80_to_sm89INS1_16FlashAttnBwdSm80INS1_25CollectiveMainloopBwdSm80ILi2ELi2EN4cute5tupleIJNS5_1CILi128EEES8_NS7_ILi64EEEEEENS_10bfloat16_tEfNS_4arch4Sm80ELb1ELb0ELb1ELb0ELb0ELb0ELb0ELb0ELi2ELi4ELi4ELi4ELb0EEENS1_24CollectiveEpilogueBwdGQAISA_fSD_Li256ELb0ELb0EEENS1_25SingleTileBwdLPTSchedulerILb0ELi128ELb0EEEEEEEEEvNT_6ParamsE$_ZN4cute3eso3ESOILb0ELb1EJNS_5tupleIJiNS2_IJiiEEEEEENS2_IJNS_10UnderscoreENS2_IJS5_S5_EEEEEEEEC2ERKS4_RKS7_)
        /*6e90*/ 	.word	0x00000000


	//----- nvinfo : EIATTR_FRAME_SIZE
	.align		4
.L_4728:
        /*6e94*/ 	.byte	0x04, 0x11
        /*6e96*/ 	.short	(.L_4730 - .L_4729)
	.align		4
.L_4729:
        /*6e98*/ 	.word	index@($_ZN7cutlass13device_kernelIN5flash19enable_sm80_to_sm89INS1_16FlashAttnBwdSm80INS1_25CollectiveMainloopBwdSm80ILi2ELi2EN4cute5tupleIJNS5_1CILi128EEES8_NS7_ILi64EEEEEENS_10bfloat16_tEfNS_4arch4Sm80ELb1ELb0ELb1ELb0ELb0ELb0ELb0ELb0ELi2ELi4ELi4ELi4ELb0EEENS1_24CollectiveEpilogueBwdGQAISA_fSD_Li256ELb0ELb0EEENS1_25SingleTileBwdLPTSchedulerILb0ELi128ELb0EEEEEEEEEvNT_6ParamsE$_ZN4cute3eso3ESOILb0ELb1EJNS_5tupleIJiNS2_IJiNS_1CILi0EEEEEEEEENS2_IJNS_10UnderscoreENS2_IJS7_S7_EEEEEEEEC2ERKS6_RKS9_)
        /*6e9c*/ 	.word	0x00000000


	//----- nvinfo : EIATTR_FRAME_SIZE
	.align		4
.L_4730:
        /*6ea0*/ 	.byte	0x04, 0x11
        /*6ea2*/ 	.short	(.L_4732 - .L_4731)
	.align		4
.L_4731:
        /*6ea4*/ 	.word	index@($_ZN7cutlass13device_kernelIN5flash19enable_sm80_to_sm89INS1_16FlashAttnBwdSm80INS1_25CollectiveMainloopBwdSm80ILi2ELi2EN4cute5tupleIJNS5_1CILi128EEES8_NS7_ILi64EEEEEENS_10bfloat16_tEfNS_4arch4Sm80ELb1ELb0ELb1ELb0ELb0ELb0ELb0ELb0ELi2ELi4ELi4ELi4ELb0EEENS1_24CollectiveEpilogueBwdGQAISA_fSD_Li256ELb0ELb0EEENS1_25SingleTileBwdLPTSchedulerILb0ELi128ELb0EEEEEEEEEvNT_6ParamsE$_ZN4cute3eso3ESOILb0ELb0EJiiiNS_1CILi72EEENS2_ILi512EEEEEC2ERKiS7_S7_RKS3_RKS4_)
        /*6ea8*/ 	.word	0x00000000


	//----- nvinfo : EIATTR_FRAME_SIZE
	.align		4
.L_4732:
        /*6eac*/ 	.byte	0x04, 0x11
        /*6eae*/ 	.short	(.L_4734 - .L_4733)
	.align		4
.L_4733:
        /*6eb0*/ 	.word	index@($_ZN7cutlass13device_kernelIN5flash19enable_sm80_to_sm89INS1_16FlashAttnBwdSm80INS1_25CollectiveMainloopBwdSm80ILi2ELi2EN4cute5tupleIJNS5_1CILi128EEES8_NS7_ILi64EEEEEENS_10bfloat16_tEfNS_4arch4Sm80ELb1ELb0ELb1ELb0ELb0ELb0ELb0ELb0ELi2ELi4ELi4ELi4ELb0EEENS1_24CollectiveEpilogueBwdGQAISA_fSD_Li256ELb0ELb0EEENS1_25SingleTileBwdLPTSchedulerILb0ELi128ELb0EEEEEEEEEvNT_6ParamsE$_ZN4cute3eso3ESOILb0ELb0EJiiiNS_1CILi144EEENS2_ILi512EEEEEC2ERKiS7_S7_RKS3_RKS4_)
        /*6eb4*/ 	.word	0x00000000


	//----- nvinfo : EIATTR_FRAME_SIZE
	.align		4
.L_4734:
        /*6eb8*/ 	.byte	0x04, 0x11
        /*6eba*/ 	.short	(.L_4736 - .L_4735)
	.align		4
.L_4735:
        /*6ebc*/ 	.word	index@($_ZN7cutlass13device_kernelIN5flash19enable_sm80_to_sm89INS1_16FlashAttnBwdSm80INS1_25CollectiveMainloopBwdSm80ILi2ELi2EN4cute5tupleIJNS5_1CILi128EEES8_NS7_ILi64EEEEEENS_10bfloat16_tEfNS_4arch4Sm80ELb1ELb0ELb1ELb0ELb0ELb0ELb0ELb0ELi2ELi4ELi4ELi4ELb0EEENS1_24CollectiveEpilogueBwdGQAISA_fSD_Li256ELb0ELb0EEENS1_25SingleTileBwdLPTSchedulerILb0ELi128ELb0EEEEEEEEEvNT_6ParamsE$_ZN4cute3eso3ESOILb0ELb0EJiiiNS_1CILi0EEEEEC2ERKiS6_S6_RKS3_)
        /*6ec0*/ 	.word	0x00000000


	//----- nvinfo : EIATTR_FRAME_SIZE
	.align		4
.L_4736:
        /*6ec4*/ 	.byte	0x04, 0x11
        /*6ec6*/ 	.short	(.L_4738 - .L_4737)
	.align		4
.L_4737:
        /*6ec8*/ 	.word	index@($_ZN7cutlass13device_kernelIN5flash19enable_sm80_to_sm89INS1_16FlashAttnBwdSm80INS1_25CollectiveMainloopBwdSm80ILi2ELi2EN4cute5tupleIJNS5_1CILi128EEES8_NS7_ILi64EEEEEENS_10bfloat16_tEfNS_4arch4Sm80ELb1ELb0ELb1ELb0ELb0ELb0ELb0ELb0ELi2ELi4ELi4ELi4ELb0EEENS1_24CollectiveEpilogueBwdGQAISA_fSD_Li256ELb0ELb0EEENS1_25SingleTileBwdLPTSchedulerILb0ELi128ELb0EEEEEEEEEvNT_6ParamsE$_ZN4cute3eso3ESOILb0ELb0EJiiiEEC2ERKiS4_S4_)
        /*6ecc*/ 	.word	0x00000000


	//----- nvinfo : EIATTR_FRAME_SIZE
	.align		4
.L_4738:
        /*6ed0*/ 	.byte	0x04, 0x11
        /*6ed2*/ 	.short	(.L_4740 - .L_4739)
	.align		4
.L_4739:
        /*6ed4*/ 	.word	index@($_ZN7cutlass13device_kernelIN5flash19enable_sm80_to_sm89INS1_16FlashAttnBwdSm80INS1_25CollectiveMainloopBwdSm80ILi2ELi2EN4cute5tupleIJNS5_1CILi128EEES8_NS7_ILi64EEEEEENS_10bfloat16_tEfNS_4arch4Sm80ELb1ELb0ELb1ELb0ELb0ELb0ELb0ELb0ELi2ELi4ELi4ELi4ELb0EEENS1_24CollectiveEpilogueBwdGQAISA_fSD_Li256ELb0ELb0EEENS1_25SingleTileBwdLPTSchedulerILb0ELi128ELb0EEEEEEEEEvNT_6ParamsE$_ZN4cute3eso3ESOILb0ELb0EJiiNS_1CILi8192EEEEEC2ERKiS6_RKS3_)
        /*6ed8*/ 	.word	0x00000000


	//----- nvinfo : EIATTR_FRAME_SIZE
	.align		4
.L_4740:
        /*6edc*/ 	.byte	0x04, 0x11
        /*6ede*/ 	.short	(.L_4742 - .L_4741)
	.align		4
.L_4741:
        /*6ee0*/ 	.word	index@($_ZN7cutlass13device_kernelIN5flash19enable_sm80_to_sm89INS1_16FlashAttnBwdSm80INS1_25CollectiveMainloopBwdSm80ILi2ELi2EN4cute5tupleIJNS5_1CILi128EEES8_NS7_ILi64EEEEEENS_10bfloat16_tEfNS_4arch4Sm80ELb1ELb0ELb1ELb0ELb0ELb0ELb0ELb0ELi2ELi4ELi4ELi4ELb0EEENS1_24CollectiveEpilogueBwdGQAISA_fSD_Li256ELb0ELb0EEENS1_25SingleTileBwdLPTSchedulerILb0ELi128ELb0EEEEEEEEEvNT_6ParamsE$_ZN4cute3eso3ESOILb0ELb0EJiiNS_1CILi72EEENS2_ILi512EEEEEC2ERKiS7_RKS3_RKS4_)
        /*6ee4*/ 	.word	0x00000000


	//----- nvinfo : EIATTR_FRAME_SIZE
	.align		4
.L_4742:
        /*6ee8*/ 	.byte	0x04, 0x11
        /*6eea*/ 	.short	(.L_4744 - .L_4743)
	.align		4
.L_4743:
        /*6eec*/ 	.word	index@($_ZN7cutlass13device_kernelIN5flash19enable_sm80_to_sm89INS1_16FlashAttnBwdSm80INS1_25CollectiveMainloopBwdSm80ILi2ELi2EN4cute5tupleIJNS5_1CILi128EEES8_NS7_ILi64EEEEEENS_10bfloat16_tEfNS_4arch4Sm80ELb1ELb0ELb1ELb0ELb0ELb0ELb0ELb0ELi2ELi4ELi4ELi4ELb0EEENS1_24CollectiveEpilogueBwdGQAISA_fSD_Li256ELb0ELb0EEENS1_25SingleTileBwdLPTSchedulerILb0ELi128ELb0EEEEEEEEEvNT_6ParamsE$_ZN4cute3eso3ESOILb0ELb0EJiiNS_1CILi144EEENS2_ILi512EEEEEC2ERKiS7_RKS3_RKS4_)
        /*6ef0*/ 	.word	0x00000000


	//----- nvinfo : EIATTR_FRAME_SIZE
	.align		4
.L_4744:
        /*6ef4*/ 	.byte	0x04, 0x11
        /*6ef6*/ 	.short	(.L_4746 - .L_4745)
	.align		4
.L_4745:
        /*6ef8*/ 	.word	index@($_ZN7cutlass13device_kernelIN5flash19enable_sm80_to_sm89INS1_16FlashAttnBwdSm80INS1_25CollectiveMainloopBwdSm80ILi2ELi2EN4cute5tupleIJNS5_1CILi128EEES8_NS7_ILi64EEEEEENS_10bfloat16_tEfNS_4arch4Sm80ELb1ELb0ELb1ELb0ELb0ELb0ELb0ELb0ELi2ELi4ELi4ELi4ELb0EEENS1_24CollectiveEpilogueBwdGQAISA_fSD_Li256ELb0ELb0EEENS1_25SingleTileBwdLPTSchedulerILb0ELi128ELb0EEEEEEEEEvNT_6ParamsE$_ZN4cute3eso3ESOILb0ELb0EJiiNS_1CILi1024EEEEEC2ERKiS6_RKS3_)
        /*6efc*/ 	.word	0x00000000


	//----- nvinfo : EIATTR_FRAME_SIZE
	.align		4
.L_4746:
        /*6f00*/ 	.byte	0x04, 0x11
        /*6f02*/ 	.short	(.L_4748 - .L_4747)
	.align		4
.L_4747:
        /*6f04*/ 	.word	index@($_ZN7cutlass13device_kernelIN5flash19enable_sm80_to_sm89INS1_16FlashAttnBwdSm80INS1_25CollectiveMainloopBwdSm80ILi2ELi2EN4cute5tupleIJNS5_1CILi128EEES8_NS7_ILi64EEEEEENS_10bfloat16_tEfNS_4arch4Sm80ELb1ELb0ELb1ELb0ELb0ELb0ELb0ELb0ELi2ELi4ELi4ELi4ELb0EEENS1_24CollectiveEpilogueBwdGQAISA_fSD_Li256ELb0ELb0EEENS1_25SingleTileBwdLPTSchedulerILb0ELi128ELb0EEEEEEEEEvNT_6ParamsE$_ZN4cute3eso3ESOILb0ELb0EJiiNS_1CILi0EEEEEC2ERKiS6_RKS3_)
        /*6f08*/ 	.word	0x00000000


	//----- nvinfo : EIATTR_FRAME_SIZE
	.align		4
.L_4748:
        /*6f0c*/ 	.byte	0x04, 0x11
        /*6f0e*/ 	.short	(.L_4750 - .L_4749)
	.align		4
.L_4749:
        /*6f10*/ 	.word	index@($_ZN7cutlass13device_kernelIN5flash19enable_sm80_to_sm89INS1_16FlashAttnBwdSm80INS1_25CollectiveMainloopBwdSm80ILi2ELi2EN4cute5tupleIJNS5_1CILi128EEES8_NS7_ILi64EEEEEENS_10bfloat16_tEfNS_4arch4Sm80ELb1ELb0ELb1ELb0ELb0ELb0ELb0ELb0ELi2ELi4ELi4ELi4ELb0EEENS1_24CollectiveEpilogueBwdGQAISA_fSD_Li256ELb0ELb0EEENS1_25SingleTileBwdLPTSchedulerILb0ELi128ELb0EEEEEEEEEvNT_6ParamsE$_ZN4cute3eso3ESOILb0ELb0EJiiEEC2ERKiS4_)
        /*6f14*/ 	.word	0x00000000


	//----- nvinfo : EIATTR_FRAME_SIZE
	.align		4
.L_4750:
        /*6f18*/ 	.byte	0x04, 0x11
        /*6f1a*/ 	.short	(.L_4752 - .L_4751)
	.align		4
.L_4751:
        /*6f1c*/ 	.word	index@($_ZN7cutlass13device_kernelIN5flash19enable_sm80_to_sm89INS1_16FlashAttnBwdSm80INS1_25CollectiveMainloopBwdSm80ILi2ELi2EN4cute5tupleIJNS5_1CILi128EEES8_NS7_ILi64EEEEEENS_10bfloat16_tEfNS_4arch4Sm80ELb1ELb0ELb1ELb0ELb0ELb0ELb0ELb0ELi2ELi4ELi4ELi4ELb0EEENS1_24CollectiveEpilogueBwdGQAISA_fSD_Li256ELb0ELb0EEENS1_25SingleTileBwdLPTSchedulerILb0ELi128ELb0EEEEEEEEEvNT_6ParamsE$_ZN4cute3eso3ESOILb0ELb0EJiNS_5tupleIJiiEEEEEC2ERKiRKS3_)
        /*6f20*/ 	.word	0x00000000


	//----- nvinfo : EIATTR_FRAME_SIZE
	.align		4
.L_4752:
        /*6f24*/ 	.byte	0x04, 0x11
        /*6f26*/ 	.short	(.L_4754 - .L_4753)
	.align		4
.L_4753:
        /*6f28*/ 	.word	index@($_ZN7cutlass13device_kernelIN5flash19enable_sm80_to_sm89INS1_16FlashAttnBwdSm80INS1_25CollectiveMainloopBwdSm80ILi2ELi2EN4cute5tupleIJNS5_1CILi128EEES8_NS7_ILi64EEEEEENS_10bfloat16_tEfNS_4arch4Sm80ELb1ELb0ELb1ELb0ELb0ELb0ELb0ELb0ELi2ELi4ELi4ELi4ELb0EEENS1_24CollectiveEpilogueBwdGQAISA_fSD_Li256ELb0ELb0EEENS1_25SingleTileBwdLPTSchedulerILb0ELi128ELb0EEEEEEEEEvNT_6ParamsE$_ZN4cute3eso3ESOILb0ELb0EJiNS_5tupleIJiNS_1CILi0EEEEEEEEC2ERKiRKS5_)
        /*6f2c*/ 	.word	0x00000000


	//----- nvinfo : EIATTR_FRAME_SIZE
	.align		4
.L_4754:
        /*6f30*/ 	.byte	0x04, 0x11
        /*6f32*/ 	.short	(.L_4756 - .L_4755)
	.align		4
.L_4755:
        /*6f34*/ 	.word	index@($_ZN7cutlass13device_kernelIN5flash19enable_sm80_to_sm89INS1_16FlashAttnBwdSm80INS1_25CollectiveMainloopBwdSm80ILi2ELi2EN4cute5tupleIJNS5_1CILi128EEES8_NS7_ILi64EEEEEENS_10bfloat16_tEfNS_4arch4Sm80ELb1ELb0ELb1ELb0ELb0ELb0ELb0ELb0ELi2ELi4ELi4ELi4ELb0EEENS1_24CollectiveEpilogueBwdGQAISA_fSD_Li256ELb0ELb0EEENS1_25SingleTileBwdLPTSchedulerILb0ELi128ELb0EEEEEEEEEvNT_6ParamsE$_ZN4cute3eso3ESOILb0ELb0EJNS_6LayoutINS_5tupleIJNS3_IJNS_1CILi8EEENS4_ILi1EEEEEENS4_ILi4EEES6_EEENS3_IJNS3_IJS6_NS4_ILi0EEEEEElSA_EEEEElEEC2ERKSD_RKl)
        /*6f38*/ 	.word	0x00000000


	//----- nvinfo : EIATTR_FRAME_SIZE
	.align		4
.L_4756:
        /*6f3c*/ 	.byte	0x04, 0x11
        /*6f3e*/ 	.short	(.L_4758 - .L_4757)
	.align		4
.L_4757:
        /*6f40*/ 	.word	index@($_ZN7cutlass13device_kernelIN5flash19enable_sm80_to_sm89INS1_16FlashAttnBwdSm80INS1_25CollectiveMainloopBwdSm80ILi2ELi2EN4cute5tupleIJNS5_1CILi128EEES8_NS7_ILi64EEEEEENS_10bfloat16_tEfNS_4arch4Sm80ELb1ELb0ELb1ELb0ELb0ELb0ELb0ELb0ELi2ELi4ELi4ELi4ELb0EEENS1_24CollectiveEpilogueBwdGQAISA_fSD_Li256ELb0ELb0EEENS1_25SingleTileBwdLPTSchedulerILb0ELi128ELb0EEEEEEEEEvNT_6ParamsE$_ZN4cute3eso3ESOILb0ELb0EJNS_6LayoutINS_5tupleIJNS3_IJNS_1CILi8EEENS4_ILi1EEEEEENS4_ILi4EEES6_EEENS3_IJNS3_IJS6_NS4_ILi0EEEEEElSA_EEEEENS_10ViewEngineINS_8gmem_ptrIPKN7cutlass10bfloat16_tEEEEEEEC2ERKSD_RKSL_)
        /*6f44*/ 	.word	0x00000000


	//----- nvinfo : EIATTR_FRAME_SIZE
	.align		4
.L_4758:
        /*6f48*/ 	.byte	0x04, 0x11
        /*6f4a*/ 	.short	(.L_4760 - .L_4759)
	.align		4
.L_4759:
        /*6f4c*/ 	.word	index@($_ZN7cutlass13device_kernelIN5flash19enable_sm80_to_sm89INS1_16FlashAttnBwdSm80INS1_25CollectiveMainloopBwdSm80ILi2ELi2EN4cute5tupleIJNS5_1CILi128EEES8_NS7_ILi64EEEEEENS_10bfloat16_tEfNS_4arch4Sm80ELb1ELb0ELb1ELb0ELb0ELb0ELb0ELb0ELi2ELi4ELi4ELi4ELb0EEENS1_24CollectiveEpilogueBwdGQAISA_fSD_Li256ELb0ELb0EEENS1_25SingleTileBwdLPTSchedulerILb0ELi128ELb0EEEEEEEEEvNT_6ParamsE$_ZN4cute3eso3ESOILb0ELb0EJNS_6LayoutINS_5tupleIJNS3_IJNS_1CILi8EEENS4_ILi1EEEEEENS4_ILi2EEES5_EEENS3_IJNS3_IJS6_NS4_ILi0EEEEEEiNS4_ILi1024EEEEEEEEiEEC2ERKSE_RKi)
        /*6f50*/ 	.word	0x00000000


	//----- nvinfo : EIATTR_FRAME_SIZE
	.align		4
.L_4760:
        /*6f54*/ 	.byte	0x04, 0x11
        /*6f56*/ 	.short	(.L_4762 - .L_4761)
	.align		4
.L_4761:
        /*6f58*/ 	.word	index@($_ZN7cutlass13device_kernelIN5flash19enable_sm80_to_sm89INS1_16FlashAttnBwdSm80INS1_25CollectiveMainloopBwdSm80ILi2ELi2EN4cute5tupleIJNS5_1CILi128EEES8_NS7_ILi64EEEEEENS_10bfloat16_tEfNS_4arch4Sm80ELb1ELb0ELb1ELb0ELb0ELb0ELb0ELb0ELi2ELi4ELi4ELi4ELb0EEENS1_24CollectiveEpilogueBwdGQAISA_fSD_Li256ELb0ELb0EEENS1_25SingleTileBwdLPTSchedulerILb0ELi128ELb0EEEEEEEEEvNT_6ParamsE$_ZN4cute3eso3ESOILb0ELb0EJNS_6LayoutINS_5tupleIJNS3_IJNS_1CILi8EEENS4_ILi1EEEEEENS4_ILi2EEES5_EEENS3_IJNS3_IJS6_NS4_ILi0EEEEEEiNS4_ILi1024EEEEEEEENS_10ViewEngineINS_8smem_ptrIPN7cutlass10bfloat16_tEEEEEEEC2ERKSE_RKSL_)
        /*6f5c*/ 	.word	0x00000000


	//----- nvinfo : EIATTR_FRAME_SIZE
	.align		4
.L_4762:
        /*6f60*/ 	.byte	0x04, 0x11
        /*6f62*/ 	.short	(.L_4764 - .L_4763)
	.align		4
.L_4763:
        /*6f64*/ 	.word	index@($_ZN7cutlass13device_kernelIN5flash19enable_sm80_to_sm89INS1_16FlashAttnBwdSm80INS1_25CollectiveMainloopBwdSm80ILi2ELi2EN4cute5tupleIJNS5_1CILi128EEES8_NS7_ILi64EEEEEENS_10bfloat16_tEfNS_4arch4Sm80ELb1ELb0ELb1ELb0ELb0ELb0ELb0ELb0ELi2ELi4ELi4ELi4ELb0EEENS1_24CollectiveEpilogueBwdGQAISA_fSD_Li256ELb0ELb0EEENS1_25SingleTileBwdLPTSchedulerILb0ELi128ELb0EEEEEEEEEvNT_6ParamsE$_ZN4cute3eso3ESOILb0ELb0EJNS_6LayoutINS_5tupleIJNS3_IJNS_1CILi8EEENS4_ILi1EEEEEENS4_ILi2EEENS3_IJS8_S8_EEEEEENS3_IJNS3_IJS6_NS4_ILi0EEEEEENS4_ILi4096EEENS3_IJiiEEEEEEEEiEEC2ERKSG_RKi)
        /*6f68*/ 	.word	0x00000000


	//----- nvinfo : EIATTR_FRAME_SIZE
	.align		4
.L_4764:
        /*6f6c*/ 	.byte	0x04, 0x11
        /*6f6e*/ 	.short	(.L_4766 - .L_4765)
	.align		4
.L_4765:
        /*6f70*/ 	.word	index@($_ZN7cutlass13device_kernelIN5flash19enable_sm80_to_sm89INS1_16FlashAttnBwdSm80INS1_25CollectiveMainloopBwdSm80ILi2ELi2EN4cute5tupleIJNS5_1CILi128EEES8_NS7_ILi64EEEEEENS_10bfloat16_tEfNS_4arch4Sm80ELb1ELb0ELb1ELb0ELb0ELb0ELb0ELb0ELi2ELi4ELi4ELi4ELb0EEENS1_24CollectiveEpilogueBwdGQAISA_fSD_Li256ELb0ELb0EEENS1_25SingleTileBwdLPTSchedulerILb0ELi128ELb0EEEEEEEEEvNT_6ParamsE$_ZN4cute3eso3ESOILb0ELb0EJNS_6LayoutINS_5tupleIJNS3_IJNS_1CILi8EEENS4_ILi1EEEEEENS4_ILi2EEENS3_IJS8_S8_EEEEEENS3_IJNS3_IJS6_NS4_ILi0EEEEEENS4_ILi4096EEENS3_IJiiEEEEEEEENS_10ViewEngineINS_8smem_ptrIPN7cutlass10bfloat16_tEEEEEEEC2ERKSG_RKSN_)
        /*6f74*/ 	.word	0x00000000


	//----- nvinfo : EIATTR_FRAME_SIZE
	.align		4
.L_4766:
        /*6f78*/ 	.byte	0x04, 0x11
        /*6f7a*/ 	.short	(.L_4768 - .L_4767)
	.align		4
.L_4767:
        /*6f7c*/ 	.word	index@($_ZN7cutlass13device_kernelIN5flash19enable_sm80_to_sm89INS1_16FlashAttnBwdSm80INS1_25CollectiveMainloopBwdSm80ILi2ELi2EN4cute5tupleIJNS5_1CILi128EEES8_NS7_ILi64EEEEEENS_10bfloat16_tEfNS_4arch4Sm80ELb1ELb0ELb1ELb0ELb0ELb0ELb0ELb0ELi2ELi4ELi4ELi4ELb0EEENS1_24CollectiveEpilogueBwdGQAISA_fSD_Li256ELb0ELb0EEENS1_25SingleTileBwdLPTSchedulerILb0ELi128ELb0EEEEEEEEEvNT_6ParamsE$_ZN4cute3eso3ESOILb0ELb0EJNS_6LayoutINS_5tupleIJNS3_IJNS_1CILi8EEENS4_ILi1EEEEEENS4_ILi2EEEEEENS3_IJNS3_IJS6_NS4_ILi0EEEEEEiEEEEEiEEC2ERKSD_RKi)
        /*6f80*/ 	.word	0x00000000


	//----- nvinfo : EIATTR_FRAME_SIZE
	.align		4
.L_4768:
        /*6f84*/ 	.byte	0x04, 0x11
        /*6f86*/ 	.short	(.L_4770 - .L_4769)
	.align		4
.L_4769:
        /*6f88*/ 	.word	index@($_ZN7cutlass13device_kernelIN5flash19enable_sm80_to_sm89INS1_16FlashAttnBwdSm80INS1_25CollectiveMainloopBwdSm80ILi2ELi2EN4cute5tupleIJNS5_1CILi128EEES8_NS7_ILi64EEEEEENS_10bfloat16_tEfNS_4arch4Sm80ELb1ELb0ELb1ELb0ELb0ELb0ELb0ELb0ELi2ELi4ELi4ELi4ELb0EEENS1_24CollectiveEpilogueBwdGQAISA_fSD_Li256ELb0ELb0EEENS1_25SingleTileBwdLPTSchedulerILb0ELi128ELb0EEEEEEEEEvNT_6ParamsE$_ZN4cute3eso3ESOILb0ELb0EJNS_6LayoutINS_5tupleIJNS3_IJNS_1CILi8EEENS4_ILi1EEEEEENS4_ILi2EEEEEENS3_IJNS3_IJS6_NS4_ILi0EEEEEEiEEEEENS_10ViewEngineINS_8smem_ptrIPN7cutlass10bfloat16_tEEEEEEEC2ERKSD_RKSK_)
        /*6f8c*/ 	.word	0x00000000


	//----- nvinfo : EIATTR_FRAME_SIZE
	.align		4
.L_4770:
        /*6f90*/ 	.byte	0x04, 0x11
        /*6f92*/ 	.short	(.L_4772 - .L_4771)
	.align		4
.L_4771:
        /*6f94*/ 	.word	index@($_ZN7cutlass13device_kernelIN5flash19enable_sm80_to_sm89INS1_16FlashAttnBwdSm80INS1_25CollectiveMainloopBwdSm80ILi2ELi2EN4cute5tupleIJNS5_1CILi128EEES8_NS7_ILi64EEEEEENS_10bfloat16_tEfNS_4arch4Sm80ELb1ELb0ELb1ELb0ELb0ELb0ELb0ELb0ELi2ELi4ELi4ELi4ELb0EEENS1_24CollectiveEpilogueBwdGQAISA_fSD_Li256ELb0ELb0EEENS1_25SingleTileBwdLPTSchedulerILb0ELi128ELb0EEEEEEEEEvNT_6ParamsE$_ZN4cute3eso3ESOILb0ELb0EJNS_6LayoutINS_5tupleIJNS3_IJNS_1CILi8EEENS4_ILi1EEEEEENS3_IJNS4_ILi2EEEEEEEEENS3_IJNS3_IJS6_NS4_ILi0EEEEEENS3_IJiEEEEEEEENS_10ViewEngineINS_8smem_ptrIPN7cutlass10bfloat16_tEEEEEEEC2ERKSF_RKSM_)
        /*6f98*/ 	.word	0x00000000


	//----- nvinfo : EIATTR_FRAME_SIZE
	.align		4
.L_4772:
        /*6f9c*/ 	.byte	0x04, 0x11
        /*6f9e*/ 	.short	(.L_4774 - .L_4773)
	.align		4
.L_4773:
        /*6fa0*/ 	.word	index@($_ZN7cutlass13device_kernelIN5flash19enable_sm80_to_sm89INS1_16FlashAttnBwdSm80INS1_25CollectiveMainloopBwdSm80ILi2ELi2EN4cute5tupleIJNS5_1CILi128EEES8_NS7_ILi64EEEEEENS_10bfloat16_tEfNS_4arch4Sm80ELb1ELb0ELb1ELb0ELb0ELb0ELb0ELb0ELi2ELi4ELi4ELi4ELb0EEENS1_24CollectiveEpilogueBwdGQAISA_fSD_Li256ELb0ELb0EEENS1_25SingleTileBwdLPTSchedulerILb0ELi128ELb0EEEEEEEEEvNT_6ParamsE$_ZN4cute3eso3ESOILb0ELb0EJNS_6LayoutINS_5tupleIJNS3_IJNS_1CILi2EEES5_S5_EEES5_NS3_IJS5_S5_EEEEEENS3_IJNS3_IJNS4_ILi1EEENS4_ILi512EEEiEEENS4_ILi4096EEENS3_IJiiEEEEEEEEjEEC2ERKSF_RKj)
        /*6fa4*/ 	.word	0x00000000


	//----- nvinfo : EIATTR_FRAME_SIZE
	.align		4
.L_4774:
        /*6fa8*/ 	.byte	0x04, 0x11
        /*6faa*/ 	.short	(.L_4776 - .L_4775)
	.align		4
.L_4775:
        /*6fac*/ 	.word	index@($_ZN7cutlass13device_kernelIN5flash19enable_sm80_to_sm89INS1_16FlashAttnBwdSm80INS1_25CollectiveMainloopBwdSm80ILi2ELi2EN4cute5tupleIJNS5_1CILi128EEES8_NS7_ILi64EEEEEENS_10bfloat16_tEfNS_4arch4Sm80ELb1ELb0ELb1ELb0ELb0ELb0ELb0ELb0ELi2ELi4ELi4ELi4ELb0EEENS1_24CollectiveEpilogueBwdGQAISA_fSD_Li256ELb0ELb0EEENS1_25SingleTileBwdLPTSchedulerILb0ELi128ELb0EEEEEEEEEvNT_6ParamsE$_ZN4cute3eso3ESOILb0ELb0EJNS_6LayoutINS_5tupleIJNS3_IJNS_1CILi2EEES5_S5_EEES5_NS3_IJS5_S5_EEEEEENS3_IJNS3_IJNS4_ILi1EEENS4_ILi512EEEiEEENS4_ILi4096EEENS3_IJiiEEEEEEEENS_10ViewEngineINS_8smem_ptrIPN7cutlass10bfloat16_tEEEEEEEC2ERKSF_RKSM_)
        /*6fb0*/ 	.word	0x00000000


	//----- nvinfo : EIATTR_FRAME_SIZE
	.align		4
.L_4776:
        /*6fb4*/ 	.byte	0x04, 0x11
        /*6fb6*/ 	.short	(.L_4778 - .L_4777)
	.align		4
.L_4777:
        /*6fb8*/ 	.word	index@($_ZN7cutlass13device_kernelIN5flash19enable_sm80_to_sm89INS1_16FlashAttnBwdSm80INS1_25CollectiveMainloopBwdSm80ILi2ELi2EN4cute5tupleIJNS5_1CILi128EEES8_NS7_ILi64EEEEEENS_10bfloat16_tEfNS_4arch4Sm80ELb1ELb0ELb1ELb0ELb0ELb0ELb0ELb0ELi2ELi4ELi4ELi4ELb0EEENS1_24CollectiveEpilogueBwdGQAISA_fSD_Li256ELb0ELb0EEENS1_25SingleTileBwdLPTSchedulerILb0ELi128ELb0EEEEEEEEEvNT_6ParamsE$_ZN4cute3eso3ESOILb0ELb0EJNS_6LayoutINS_5tupleIJNS3_IJNS_1CILi2EEES5_S5_EEES5_NS3_IJNS3_IJS5_S5_EEES5_EEEEEENS3_IJNS3_IJNS4_ILi1EEENS4_ILi512EEEiEEENS4_ILi4096EEENS3_IJNS3_IJiiEEENS4_ILi8192EEEEEEEEEEEjEEC2ERKSI_RKj)
        /*6fbc*/ 	.word	0x00000000


	//----- nvinfo : EIATTR_FRAME_SIZE
	.align		4
.L_4778:
        /*6fc0*/ 	.byte	0x04, 0x11
        /*6fc2*/ 	.short	(.L_4780 - .L_4779)
	.align		4
.L_4779:
        /*6fc4*/ 	.word	index@($_ZN7cutlass13device_kernelIN5flash19enable_sm80_to_sm89INS1_16FlashAttnBwdSm80INS1_25CollectiveMainloopBwdSm80ILi2ELi2EN4cute5tupleIJNS5_1CILi128EEES8_NS7_ILi64EEEEEENS_10bfloat16_tEfNS_4arch4Sm80ELb1ELb0ELb1ELb0ELb0ELb0ELb0ELb0ELi2ELi4ELi4ELi4ELb0EEENS1_24CollectiveEpilogueBwdGQAISA_fSD_Li256ELb0ELb0EEENS1_25SingleTileBwdLPTSchedulerILb0ELi128ELb0EEEEEEEEEvNT_6ParamsE$_ZN4cute3eso3ESOILb0ELb0EJNS_6LayoutINS_5tupleIJNS3_IJNS_1CILi2EEES5_S5_EEES5_NS3_IJNS3_IJS5_S5_EEES5_EEEEEENS3_IJNS3_IJNS4_ILi1EEENS4_ILi512EEEiEEENS4_ILi4096EEENS3_IJNS3_IJiiEEENS4_ILi8192EEEEEEEEEEENS_10ViewEngineINS_8smem_ptrIPN7cutlass10bfloat16_tEEEEEEEC2ERKSI_RKSP_)
        /*6fc8*/ 	.word	0x00000000


	//----- nvinfo : EIATTR_FRAME_SIZE
	.align		4
.L_4780:
        /*6fcc*/ 	.byte	0x04, 0x11
        /*6fce*/ 	.short	(.L_4782 - .L_4781)
	.align		4
.L_4781:
        /*6fd0*/ 	.word	index@($_ZN7cutlass13device_kernelIN5flash19enable_sm80_to_sm89INS1_16FlashAttnBwdSm80INS1_25CollectiveMainloopBwdSm80ILi2ELi2EN4cute5tupleIJNS5_1CILi128EEES8_NS7_ILi64EEEEEENS_10bfloat16_tEfNS_4arch4Sm80ELb1ELb0ELb1ELb0ELb0ELb0ELb0ELb0ELi2ELi4ELi4ELi4ELb0EEENS1_24CollectiveEpilogueBwdGQAISA_fSD_Li256ELb0ELb0EEENS1_25SingleTileBwdLPTSchedulerILb0ELi128ELb0EEEEEEEEEvNT_6ParamsE$_ZN4cute3eso3ESOILb0ELb0EJNS_6LayoutINS_5tupleIJNS3_IJNS_1CILi2EEES5_EEES6_NS4_ILi8EEEEEENS3_IJNS3_IJiNS4_ILi512EEEEEENS3_IJiiEEENS4_ILi1024EEEEEEEEjEEC2ERKSE_RKj)
        /*6fd4*/ 	.word	0x00000000


	//----- nvinfo : EIATTR_FRAME_SIZE
	.align		4
.L_4782:
        /*6fd8*/ 	.byte	0x04, 0x11
        /*6fda*/ 	.short	(.L_4784 - .L_4783)
	.align		4
.L_4783:
        /*6fdc*/ 	.word	index@($_ZN7cutlass13device_kernelIN5flash19enable_sm80_to_sm89INS1_16FlashAttnBwdSm80INS1_25CollectiveMainloopBwdSm80ILi2ELi2EN4cute5tupleIJNS5_1CILi128EEES8_NS7_ILi64EEEEEENS_10bfloat16_tEfNS_4arch4Sm80ELb1ELb0ELb1ELb0ELb0ELb0ELb0ELb0ELi2ELi4ELi4ELi4ELb0EEENS1_24CollectiveEpilogueBwdGQAISA_fSD_Li256ELb0ELb0EEENS1_25SingleTileBwdLPTSchedulerILb0ELi128ELb0EEEEEEEEEvNT_6ParamsE$_ZN4cute3eso3ESOILb0ELb0EJNS_6LayoutINS_5tupleIJNS3_IJNS_1CILi2EEES5_EEES6_NS4_ILi8EEEEEENS3_IJNS3_IJiNS4_ILi512EEEEEENS3_IJiiEEENS4_ILi1024EEEEEEEENS_10ViewEngineINS_8smem_ptrIPN7cutlass10bfloat16_tEEEEEEEC2ERKSE_RKSL_)
        /*6fe0*/ 	.word	0x00000000


	//----- nvinfo : EIATTR_FRAME_SIZE
	.align		4
.L_4784:
        /*6fe4*/ 	.byte	0x04, 0x11
        /*6fe6*/ 	.short	(.L_4786 - .L_4785)
	.align		4
.L_4785:
        /*6fe8*/ 	.word	index@($_ZN7cutlass13device_kernelIN5flash19enable_sm80_to_sm89INS1_16FlashAttnBwdSm80INS1_25CollectiveMainloopBwdSm80ILi2ELi2EN4cute5tupleIJNS5_1CILi128EEES8_NS7_ILi64EEEEEENS_10bfloat16_tEfNS_4arch4Sm80ELb1ELb0ELb1ELb0ELb0ELb0ELb0ELb0ELi2ELi4ELi4ELi4ELb0EEENS1_24CollectiveEpilogueBwdGQAISA_fSD_Li256ELb0ELb0EEENS1_25SingleTileBwdLPTSchedulerILb0ELi128ELb0EEEEEEEEEvNT_6ParamsE$_ZN4cute3eso3ESOILb0ELb0EJNS_6LayoutINS_5tupleIJNS3_IJNS_1CILi2EEES5_EEENS4_ILi8EEES6_EEENS3_IJNS3_IJNS4_ILi1EEEiEEENS4_ILi1024EEENS3_IJiiEEEEEEEEjEEC2ERKSE_RKj)
        /*6fec*/ 	.word	0x00000000


	//----- nvinfo : EIATTR_FRAME_SIZE
	.align		4
.L_4786:
        /*6ff0*/ 	.byte	0x04, 0x11
        /*6ff2*/ 	.short	(.L_4788 - .L_4787)
	.align		4
.L_4787:
        /*6ff4*/ 	.word	index@($_ZN7cutlass13device_kernelIN5flash19enable_sm80_to_sm89INS1_16FlashAttnBwdSm80INS1_25CollectiveMainloopBwdSm80ILi2ELi2EN4cute5tupleIJNS5_1CILi128EEES8_NS7_ILi64EEEEEENS_10bfloat16_tEfNS_4arch4Sm80ELb1ELb0ELb1ELb0ELb0ELb0ELb0ELb0ELi2ELi4ELi4ELi4ELb0EEENS1_24CollectiveEpilogueBwdGQAISA_fSD_Li256ELb0ELb0EEENS1_25SingleTileBwdLPTSchedulerILb0ELi128ELb0EEEEEEEEEvNT_6ParamsE$_ZN4cute3eso3ESOILb0ELb0EJNS_6LayoutINS_5tupleIJNS3_IJNS_1CILi2EEES5_EEENS4_ILi8EEES6_EEENS3_IJNS3_IJNS4_ILi1EEEiEEENS4_ILi1024EEENS3_IJiiEEEEEEEENS_10ViewEngineINS_8smem_ptrIPN7cutlass10bfloat16_tEEEEEEEC2ERKSE_RKSL_)
        /*6ff8*/ 	.word	0x00000000


	//----- nvinfo : EIATTR_FRAME_SIZE
	.align		4
.L_4788:
        /*6ffc*/ 	.byte	0x04, 0x11
        /*6ffe*/ 	.short	(.L_4790 - .L_4789)
	.align		4
.L_4789:
        /*7000*/ 	.word	index@($_ZN7cutlass13device_kernelIN5flash19enable_sm80_to_sm89INS1_16FlashAttnBwdSm80INS1_25CollectiveMainloopBwdSm80ILi2ELi2EN4cute5tupleIJNS5_1CILi128EEES8_NS7_ILi64EEEEEENS_10bfloat16_tEfNS_4arch4Sm80ELb1ELb0ELb1ELb0ELb0ELb0ELb0ELb0ELi2ELi4ELi4ELi4ELb0EEENS1_24CollectiveEpilogueBwdGQAISA_fSD_Li256ELb0ELb0EEENS1_25SingleTileBwdLPTSchedulerILb0ELi128ELb0EEEEEEEEEvNT_6ParamsE$_ZN4cute3eso3ESOILb0ELb0EJNS_6LayoutINS_5tupleIJNS3_IJNS_1CILi1EEENS3_IJS5_NS4_ILi2EEES6_EEEEEES6_NS3_IJS6_S6_EEEEEENS3_IJNS3_IJNS4_ILi0EEENS3_IJS5_NS4_ILi256EEEiEEEEEENS4_ILi2048EEENS3_IJiNS4_ILi4096EEEEEEEEEEENS_10ViewEngineINS_8smem_ptrIPjEEEEEEC2ERKSJ_RKSO_)
        /*7004*/ 	.word	0x00000000


	//----- nvinfo : EIATTR_FRAME_SIZE
	.align		4
.L_4790:
        /*7008*/ 	.byte	0x04, 0x11
        /*700a*/ 	.short	(.L_4792 - .L_4791)
	.align		4
.L_4791:
        /*700c*/ 	.word	index@($_ZN7cutlass13device_kernelIN5flash19enable_sm80_to_sm89INS1_16FlashAttnBwdSm80INS1_25CollectiveMainloopBwdSm80ILi2ELi2EN4cute5tupleIJNS5_1CILi128EEES8_NS7_ILi64EEEEEENS_10bfloat16_tEfNS_4arch4Sm80ELb1ELb0ELb1ELb0ELb0ELb0ELb0ELb0ELi2ELi4ELi4ELi4ELb0EEENS1_24CollectiveEpilogueBwdGQAISA_fSD_Li256ELb0ELb0EEENS1_25SingleTileBwdLPTSchedulerILb0ELi128ELb0EEEEEEEEEvNT_6ParamsE$_ZN4cute3eso3ESOILb0ELb0EJNS_6LayoutINS_5tupleIJNS3_IJNS3_IJNS_1CILi8EEENS4_ILi1EEEEEES6_EEENS3_IJNS3_IJS6_S6_EEENS4_ILi2EEEEEEEEENS3_IJNS3_IJNS3_IJS6_NS4_ILi0EEEEEESD_EEENS3_IJNS3_IJSD_SD_EEEiEEEEEEEENS_10ViewEngineINS_8smem_ptrIPN7cutlass10bfloat16_tEEEEEEEC2ERKSJ_RKSQ_)
        /*7010*/ 	.word	0x00000000


	//----- nvinfo : EIATTR_FRAME_SIZE
	.align		4
.L_4792:
        /*7014*/ 	.byte	0x04, 0x11
        /*7016*/ 	.short	(.L_4794 - .L_4793)
	.align		4
.L_4793:
        /*7018*/ 	.word	index@($_ZN7cutlass13device_kernelIN5flash19enable_sm80_to_sm89INS1_16FlashAttnBwdSm80INS1_25CollectiveMainloopBwdSm80ILi2ELi2EN4cute5tupleIJNS5_1CILi128EEES8_NS7_ILi64EEEEEENS_10bfloat16_tEfNS_4arch4Sm80ELb1ELb0ELb1ELb0ELb0ELb0ELb0ELb0ELi2ELi4ELi4ELi4ELb0EEENS1_24CollectiveEpilogueBwdGQAISA_fSD_Li256ELb0ELb0EEENS1_25SingleTileBwdLPTSchedulerILb0ELi128ELb0EEEEEEEEEvNT_6ParamsE$_ZN4cute3eso3ESOILb0ELb0EJNS_5tupleIJiiEEEiNS_1CILi0EEEEEC2ERKS3_RKiRKS5_)
        /*701c*/ 	.word	0x00000000


	//----- nvinfo : EIATTR_FRAME_SIZE
	.align		4
.L_4794:
        /*7020*/ 	.byte	0x04, 0x11
        /*7022*/ 	.short	(.L_4796 - .L_4795)
	.align		4
.L_4795:
        /*7024*/ 	.word	index@($_ZN7cutlass13device_kernelIN5flash19enable_sm80_to_sm89INS1_16FlashAttnBwdSm80INS1_25CollectiveMainloopBwdSm80ILi2ELi2EN4cute5tupleIJNS5_1CILi128EEES8_NS7_ILi64EEEEEENS_10bfloat16_tEfNS_4arch4Sm80ELb1ELb0ELb1ELb0ELb0ELb0ELb0ELb0ELi2ELi4ELi4ELi4ELb0EEENS1_24CollectiveEpilogueBwdGQAISA_fSD_Li256ELb0ELb0EEENS1_25SingleTileBwdLPTSchedulerILb0ELi128ELb0EEEEEEEEEvNT_6ParamsE$_ZN4cute3eso3ESOILb0ELb0EJNS_5tupleIJiNS_1CILi512EEEEEENS2_IJiiEEENS3_ILi1024EEEEEC2ERKS5_RKS6_RKS7_)
        /*7028*/ 	.word	0x00000000


	//----- nvinfo : EIATTR_FRAME_SIZE
	.align		4
.L_4796:
        /*702c*/ 	.byte	0x04, 0x11
        /*702e*/ 	.short	(.L_4798 - .L_4797)
	.align		4
.L_4797:
        /*7030*/ 	.word	index@($_ZN7cutlass13device_kernelIN5flash19enable_sm80_to_sm89INS1_16FlashAttnBwdSm80INS1_25CollectiveMainloopBwdSm80ILi2ELi2EN4cute5tupleIJNS5_1CILi128EEES8_NS7_ILi64EEEEEENS_10bfloat16_tEfNS_4arch4Sm80ELb1ELb0ELb1ELb0ELb0ELb0ELb0ELb0ELi2ELi4ELi4ELi4ELb0EEENS1_24CollectiveEpilogueBwdGQAISA_fSD_Li256ELb0ELb0EEENS1_25SingleTileBwdLPTSchedulerILb0ELi128ELb0EEEEEEEEEvNT_6ParamsE$_ZN4cute3eso3ESOILb0ELb0EJNS_5tupleIJNS_1CILi1EEEiEEENS3_ILi1024EEENS2_IJiiEEEEEC2ERKS5_RKS6_RKS7_)
        /*7034*/ 	.word	0x00000000


	//----- nvinfo : EIATTR_FRAME_SIZE
	.align		4
.L_4798:
        /*7038*/ 	.byte	0x04, 0x11
        /*703a*/ 	.short	(.L_4800 - .L_4799)
	.align		4
.L_4799:
        /*703c*/ 	.word	index@($_ZN7cutlass13device_kernelIN5flash19enable_sm80_to_sm89INS1_16FlashAttnBwdSm80INS1_25CollectiveMainloopBwdSm80ILi2ELi2EN4cute5tupleIJNS5_1CILi128EEES8_NS7_ILi64EEEEEENS_10bfloat16_tEfNS_4arch4Sm80ELb1ELb0ELb1ELb0ELb0ELb0ELb0ELb0ELi2ELi4ELi4ELi4ELb0EEENS1_24CollectiveEpilogueBwdGQAISA_fSD_Li256ELb0ELb0EEENS1_25SingleTileBwdLPTSchedulerILb0ELi128ELb0EEEEEEEEEvNT_6ParamsE$_ZN4cute3eso3ESOILb0ELb0EJNS_5tupleIJNS_1CILi1EEENS3_ILi512EEEiEEENS3_ILi4096EEENS2_IJiiEEEEEC2ERKS6_RKS7_RKS8_)
        /*7040*/ 	.word	0x00000000


	//----- nvinfo : EIATTR_FRAME_SIZE
	.align		4
.L_4800:
        /*7044*/ 	.byte	0x04, 0x11
        /*7046*/ 	.short	(.L_4802 - .L_4801)
	.align		4
.L_4801:
        /*7048*/ 	.word	index@($_ZN7cutlass13device_kernelIN5flash19enable_sm80_to_sm89INS1_16FlashAttnBwdSm80INS1_25CollectiveMainloopBwdSm80ILi2ELi2EN4cute5tupleIJNS5_1CILi128EEES8_NS7_ILi64EEEEEENS_10bfloat16_tEfNS_4arch4Sm80ELb1ELb0ELb1ELb0ELb0ELb0ELb0ELb0ELi2ELi4ELi4ELi4ELb0EEENS1_24CollectiveEpilogueBwdGQAISA_fSD_Li256ELb0ELb0EEENS1_25SingleTileBwdLPTSchedulerILb0ELi128ELb0EEEEEEEEEvNT_6ParamsE$_ZN4cute3eso3ESOILb0ELb0EJNS_5tupleIJNS_1CILi1EEENS3_ILi512EEEiEEENS3_ILi4096EEENS2_IJNS2_IJiiEEENS3_ILi8192EEEEEEEEC2ERKS6_RKS7_RKSA_)
        /*704c*/ 	.word	0x00000000


	//----- nvinfo : EIATTR_FRAME_SIZE
	.align		4
.L_4802:
        /*7050*/ 	.byte	0x04, 0x11
        /*7052*/ 	.short	(.L_4804 - .L_4803)
	.align		4
.L_4803:
        /*7054*/ 	.word	index@($_ZN7cutlass13device_kernelIN5flash19enable_sm80_to_sm89INS1_16FlashAttnBwdSm80INS1_25CollectiveMainloopBwdSm80ILi2ELi2EN4cute5tupleIJNS5_1CILi128EEES8_NS7_ILi64EEEEEENS_10bfloat16_tEfNS_4arch4Sm80ELb1ELb0ELb1ELb0ELb0ELb0ELb0ELb0ELi2ELi4ELi4ELi4ELb0EEENS1_24CollectiveEpilogueBwdGQAISA_fSD_Li256ELb0ELb0EEENS1_25SingleTileBwdLPTSchedulerILb0ELi128ELb0EEEEEEEEEvNT_6ParamsE$_ZN4cute3eso3ESOILb0ELb0EJNS_5tupleIJNS_1CILi0EEENS2_IJNS3_ILi1EEENS3_ILi256EEEiEEEEEENS3_ILi2048EEENS2_IJiNS3_ILi4096EEEEEEEEC2ERKS8_RKS9_RKSB_)
        /*7058*/ 	.word	0x00000000


	//----- nvinfo : EIATTR_FRAME_SIZE
	.align		4
.L_4804:
        /*705c*/ 	.byte	0x04, 0x11
        /*705e*/ 	.short	(.L_4806 - .L_4805)
	.align		4
.L_4805:
        /*7060*/ 	.word	index@($_ZN7cutlass13device_kernelIN5flash19enable_sm80_to_sm89INS1_16FlashAttnBwdSm80INS1_25CollectiveMainloopBwdSm80ILi2ELi2EN4cute5tupleIJNS5_1CILi128EEES8_NS7_ILi64EEEEEENS_10bfloat16_tEfNS_4arch4Sm80ELb1ELb0ELb1ELb0ELb0ELb0ELb0ELb0ELi2ELi4ELi4ELi4ELb0EEENS1_24CollectiveEpilogueBwdGQAISA_fSD_Li256ELb0ELb0EEENS1_25SingleTileBwdLPTSchedulerILb0ELi128ELb0EEEEEEEEEvNT_6ParamsE$_ZN4cute3eso3ESOILb0ELb0EJNS_14ComposedLayoutINS_7SwizzleILi3ELi3ELi3EEENS_9MixedBitsILj0ELj432EEENS_6LayoutINS_5tupleIJNS8_IJNS_1CILi2EEESA_SA_EEESA_NS9_ILi8EEEEEENS8_IJNS8_IJNS9_ILi64EEESC_NS9_ILi512EEEEEENS9_ILi8192EEENS9_ILi1024EEEEEEEEEEiEEC2ERKSL_RKi)
        /*7064*/ 	.word	0x00000000


	//----- nvinfo : EIATTR_FRAME_SIZE
	.align		4
.L_4806:
        /*7068*/ 	.byte	0x04, 0x11
        /*706a*/ 	.short	(.L_4808 - .L_4807)
	.align		4
.L_4807:
        /*706c*/ 	.word	index@($_ZN7cutlass13device_kernelIN5flash19enable_sm80_to_sm89INS1_16FlashAttnBwdSm80INS1_25CollectiveMainloopBwdSm80ILi2ELi2EN4cute5tupleIJNS5_1CILi128EEES8_NS7_ILi64EEEEEENS_10bfloat16_tEfNS_4arch4Sm80ELb1ELb0ELb1ELb0ELb0ELb0ELb0ELb0ELi2ELi4ELi4ELi4ELb0EEENS1_24CollectiveEpilogueBwdGQAISA_fSD_Li256ELb0ELb0EEENS1_25SingleTileBwdLPTSchedulerILb0ELi128ELb0EEEEEEEEEvNT_6ParamsE$_ZN4cute3eso3ESOILb0ELb0EJNS_14ComposedLayoutINS_7SwizzleILi3ELi3ELi3EEENS_9MixedBitsILj0ELj432EEENS_6LayoutINS_5tupleIJNS8_IJNS_1CILi2EEESA_SA_EEESA_NS9_ILi8EEEEEENS8_IJNS8_IJNS9_ILi64EEESC_NS9_ILi512EEEEEENS9_ILi8192EEENS9_ILi1024EEEEEEEEEENS_10ViewEngineINS_8smem_ptrIPN7cutlass10bfloat16_tEEEEEEEC2ERKSL_RKSS_)
        /*7070*/ 	.word	0x00000000


	//----- nvinfo : EIATTR_FRAME_SIZE
	.align		4
.L_4808:
        /*7074*/ 	.byte	0x04, 0x11
        /*7076*/ 	.short	(.L_4810 - .L_4809)
	.align		4
.L_4809:
        /*7078*/ 	.word	index@($_ZN7cutlass13device_kernelIN5flash19enable_sm80_to_sm89INS1_16FlashAttnBwdSm80INS1_25CollectiveMainloopBwdSm80ILi2ELi2EN4cute5tupleIJNS5_1CILi128EEES8_NS7_ILi64EEEEEENS_10bfloat16_tEfNS_4arch4Sm80ELb1ELb0ELb1ELb0ELb0ELb0ELb0ELb0ELi2ELi4ELi4ELi4ELb0EEENS1_24CollectiveEpilogueBwdGQAISA_fSD_Li256ELb0ELb0EEENS1_25SingleTileBwdLPTSchedulerILb0ELi128ELb0EEEEEEEEEvNT_6ParamsE$_ZN4cute12iter_adaptorIPjNS_8smem_ptrIS1_EEEC2ES1_)
        /*707c*/ 	.word	0x00000000


	//----- nvinfo : EIATTR_FRAME_SIZE
	.align		4
.L_4810:
        /*7080*/ 	.byte	0x04, 0x11
        /*7082*/ 	.short	(.L_4812 - .L_4811)
	.align		4
.L_4811:
        /*7084*/ 	.word	index@($_ZN7cutlass13device_kernelIN5flash19enable_sm80_to_sm89INS1_16FlashAttnBwdSm80INS1_25CollectiveMainloopBwdSm80ILi2ELi2EN4cute5tupleIJNS5_1CILi128EEES8_NS7_ILi64EEEEEENS_10bfloat16_tEfNS_4arch4Sm80ELb1ELb0ELb1ELb0ELb0ELb0ELb0ELb0ELi2ELi4ELi4ELi4ELb0EEENS1_24CollectiveEpilogueBwdGQAISA_fSD_Li256ELb0ELb0EEENS1_25SingleTileBwdLPTSchedulerILb0ELi128ELb0EEEEEEEEEvNT_6ParamsE$_ZN4cute12iter_adaptorIPfNS_8smem_ptrIS1_EEEC2ES1_)
        /*7088*/ 	.word	0x00000000


	//----- nvinfo : EIATTR_FRAME_SIZE
	.align		4
.L_4812:
        /*708c*/ 	.byte	0x04, 0x11
        /*708e*/ 	.short	(.L_4814 - .L_4813)
	.align		4
.L_4813:
        /*7090*/ 	.word	index@($_ZN7cutlass13device_kernelIN5flash19enable_sm80_to_sm89INS1_16FlashAttnBwdSm80INS1_25CollectiveMainloopBwdSm80ILi2ELi2EN4cute5tupleIJNS5_1CILi128EEES8_NS7_ILi64EEEEEENS_10bfloat16_tEfNS_4arch4Sm80ELb1ELb0ELb1ELb0ELb0ELb0ELb0ELb0ELi2ELi4ELi4ELi4ELb0EEENS1_24CollectiveEpilogueBwdGQAISA_fSD_Li256ELb0ELb0EEENS1_25SingleTileBwdLPTSchedulerILb0ELi128ELb0EEEEEEEEEvNT_6ParamsE$_ZN4cute12iter_adaptorIPfNS_8gmem_ptrIS1_EEEC2ES1_)
        /*7094*/ 	.word	0x00000000


	//----- nvinfo : EIATTR_FRAME_SIZE
	.align		4
.L_4814:
        /*7098*/ 	.byte	0x04, 0x11
        /*709a*/ 	.short	(.L_4816 - .L_4815)
	.align		4
.L_4815:
        /*709c*/ 	.word	index@($_ZN7cutlass13device_kernelIN5flash19enable_sm80_to_sm89INS1_16FlashAttnBwdSm80INS1_25CollectiveMainloopBwdSm80ILi2ELi2EN4cute5tupleIJNS5_1CILi128EEES8_NS7_ILi64EEEEEENS_10bfloat16_tEfNS_4arch4Sm80ELb1ELb0ELb1ELb0ELb0ELb0ELb0ELb0ELi2ELi4ELi4ELi4ELb0EEENS1_24CollectiveEpilogueBwdGQAISA_fSD_Li256ELb0ELb0EEENS1_25SingleTileBwdLPTSchedulerILb0ELi128ELb0EEEEEEEEEvNT_6ParamsE$_ZN4cute12iter_adaptorIPN7cutlass9uint128_tENS_8smem_ptrIS3_EEEC2ES3_)
        /*70a0*/ 	.word	0x00000000


	//----- nvinfo : EIATTR_FRAME_SIZE
	.align		4
.L_4816:
        /*70a4*/ 	.byte	0x04, 0x11
        /*70a6*/ 	.short	(.L_4818 - .L_4817)
	.align		4
.L_4817:
        /*70a8*/ 	.word	index@($_ZN7cutlass13device_kernelIN5flash19enable_sm80_to_sm89INS1_16FlashAttnBwdSm80INS1_25CollectiveMainloopBwdSm80ILi2ELi2EN4cute5tupleIJNS5_1CILi128EEES8_NS7_ILi64EEEEEENS_10bfloat16_tEfNS_4arch4Sm80ELb1ELb0ELb1ELb0ELb0ELb0ELb0ELb0ELi2ELi4ELi4ELi4ELb0EEENS1_24CollectiveEpilogueBwdGQAISA_fSD_Li256ELb0ELb0EEENS1_25SingleTileBwdLPTSchedulerILb0ELi128ELb0EEEEEEEEEvNT_6ParamsE$_ZN4cute12iter_adaptorIPN7cutlass10bfloat16_tENS_8smem_ptrIS3_EEEC2ES3_)
        /*70ac*/ 	.word	0x00000000


	//----- nvinfo : EIATTR_FRAME_SIZE
	.align		4
.L_4818:
        /*70b0*/ 	.byte	0x04, 0x11
        /*70b2*/ 	.short	(.L_4820 - .L_4819)
	.align		4
.L_4819:
        /*70b4*/ 	.word	index@($_ZN7cutlass13device_kernelIN5flash19enable_sm80_to_sm89INS1_16FlashAttnBwdSm80INS1_25CollectiveMainloopBwdSm80ILi2ELi2EN4cute5tupleIJNS5_1CILi128EEES8_NS7_ILi64EEEEEENS_10bfloat16_tEfNS_4arch4Sm80ELb1ELb0ELb1ELb0ELb0ELb0ELb0ELb0ELi2ELi4ELi4ELi4ELb0EEENS1_24CollectiveEpilogueBwdGQAISA_fSD_Li256ELb0ELb0EEENS1_25SingleTileBwdLPTSchedulerILb0ELi128ELb0EEEEEEEEEvNT_6ParamsE$_ZN4cute12iter_adaptorIPKfNS_8gmem_ptrIS2_EEEC2ES2_)
        /*70b8*/ 	.word	0x00000000


	//----- nvinfo : EIATTR_FRAME_SIZE
	.align		4
.L_4820:
        /*70bc*/ 	.byte	0x04, 0x11
        /*70be*/ 	.short	(.L_4822 - .L_4821)
	.align		4
.L_4821:
        /*70c0*/ 	.word	index@($_ZN7cutlass13device_kernelIN5flash19enable_sm80_to_sm89INS1_16FlashAttnBwdSm80INS1_25CollectiveMainloopBwdSm80ILi2ELi2EN4cute5tupleIJNS5_1CILi128EEES8_NS7_ILi64EEEEEENS_10bfloat16_tEfNS_4arch4Sm80ELb1ELb0ELb1ELb0ELb0ELb0ELb0ELb0ELi2ELi4ELi4ELi4ELb0EEENS1_24CollectiveEpilogueBwdGQAISA_fSD_Li256ELb0ELb0EEENS1_25SingleTileBwdLPTSchedulerILb0ELi128ELb0EEEEEEEEEvNT_6ParamsE$_ZN4cute12iter_adaptorIPKN7cutlass9uint128_tENS_8gmem_ptrIS4_EEEC2ES4_)
        /*70c4*/ 	.word	0x00000000


	//----- nvinfo : EIATTR_FRAME_SIZE
	.align		4
.L_4822:
        /*70c8*/ 	.byte	0x04, 0x11
        /*70ca*/ 	.short	(.L_4824 - .L_4823)
	.align		4
.L_4823:
        /*70cc*/ 	.word	index@($_ZN7cutlass13device_kernelIN5flash19enable_sm80_to_sm89INS1_16FlashAttnBwdSm80INS1_25CollectiveMainloopBwdSm80ILi2ELi2EN4cute5tupleIJNS5_1CILi128EEES8_NS7_ILi64EEEEEENS_10bfloat16_tEfNS_4arch4Sm80ELb1ELb0ELb1ELb0ELb0ELb0ELb0ELb0ELi2ELi4ELi4ELi4ELb0EEENS1_24CollectiveEpilogueBwdGQAISA_fSD_Li256ELb0ELb0EEENS1_25SingleTileBwdLPTSchedulerILb0ELi128ELb0EEEEEEEEEvNT_6ParamsE$_ZN4cute12iter_adaptorIPKN7cutlass10bfloat16_tENS_8gmem_ptrIS4_EEEC2ES4_)
        /*70d0*/ 	.word	0x00000000


	//----- nvinfo : EIATTR_FRAME_SIZE
	.align		4
.L_4824:
        /*70d4*/ 	.byte	0x04, 0x11
        /*70d6*/ 	.short	(.L_4826 - .L_4825)
	.align		4
.L_4825:
        /*70d8*/ 	.word	index@(_ZN7cutlass13device_kernelIN5flash19enable_sm80_to_sm89INS1_16FlashAttnBwdSm80INS1_25CollectiveMainloopBwdSm80ILi2ELi2EN4cute5tupleIJNS5_1CILi128EEES8_NS7_ILi64EEEEEENS_10bfloat16_tEfNS_4arch4Sm80ELb1ELb0ELb1ELb0ELb0ELb0ELb0ELb0ELi2ELi4ELi4ELi4ELb0EEENS1_24CollectiveEpilogueBwdGQAISA_fSD_Li256ELb0ELb0EEENS1_25SingleTileBwdLPTSchedulerILb0ELi128ELb0EEEEEEEEEvNT_6ParamsE)
        /*70dc*/ 	.word	0x000016e0


	//----- nvinfo : EIATTR_REGCOUNT
	.align		4
.L_4826:
        /*70e0*/ 	.byte	0x04, 0x2f
        /*70e2*/ 	.short	(.L_4828 - .L_4827)
	.align		4
.L_4827:
        /*70e4*/ 	.word	index@(_ZN7cutlass13device_kernelIN5flash19enable_sm80_to_sm89INS1_16FlashAttnBwdSm80INS1_25CollectiveMainloopBwdSm80ILi2ELi2EN4cute5tupleIJNS5_1CILi128EEES8_NS7_ILi64EEEEEENS_10bfloat16_tEfNS_4arch4Sm80ELb1ELb0ELb1ELb0ELb1ELb0ELb0ELb0ELi2ELi4ELi4ELi4ELb0EEENS1_21CollectiveEpilogueBwdISA_SB_SD_Li256ELb0ELb0ELi2EEENS1_25SingleTileBwdLPTSchedulerILb0ELi128ELb1EEEEEEEEEvNT_6ParamsE)
        /*70e8*/ 	.word	0x00000080


	//----- nvinfo : EIATTR_FRAME_SIZE
	.align		4
.L_4828:
        /*70ec*/ 	.byte	0x04, 0x11
        /*70ee*/ 	.short	(.L_4830 - .L_4829)
	.align		4
.L_4829:
        /*70f0*/ 	.word	index@($_ZN7cutlass13device_kernelIN5flash19enable_sm80_to_sm89INS1_16FlashAttnBwdSm80INS1_25CollectiveMainloopBwdSm80ILi2ELi2EN4cute5tupleIJNS5_1CILi128EEES8_NS7_ILi64EEEEEENS_10bfloat16_tEfNS_4arch4Sm80ELb1ELb0ELb1ELb0ELb1ELb0ELb0ELb0ELi2ELi4ELi4ELi4ELb0EEENS1_21CollectiveEpilogueBwdISA_SB_SD_Li256ELb0ELb0ELi2EEENS1_25SingleTileBwdLPTSchedulerILb0ELi128ELb1EEEEEEEEEvNT_6ParamsE$min)
        /*70f4*/ 	.word	0x00000000


	//----- nvinfo : EIATTR_FRAME_SIZE
	.align		4
.L_4830:
        /*70f8*/ 	.byte	0x04, 0x11
        /*70fa*/ 	.short	(.L_4832 - .L_4831)
	.align		4
.L_4831:
        /*70fc*/ 	.word	index@($_ZN7cutlass13device_kernelIN5flash19enable_sm80_to_sm89INS1_16FlashAttnBwdSm80INS1_25CollectiveMainloopBwdSm80ILi2ELi2EN4cute5tupleIJNS5_1CILi128EEES8_NS7_ILi64EEEEEENS_10bfloat16_tEfNS_4arch4Sm80ELb1ELb0ELb1ELb0ELb1ELb0ELb0ELb0ELi2ELi4ELi4ELi4ELb0EEENS1_21CollectiveEpilogueBwdISA_SB_SD_Li256ELb0ELb0ELi2EEENS1_25SingleTileBwdLPTSchedulerILb0ELi128ELb1EEEEEEEEEvNT_6ParamsE$exp2f)
        /*7100*/ 	.word	0x00000000


	//----- nvinfo : EIATTR_FRAME_SIZE
	.align		4
.L_4832:
        /*7104*/ 	.byte	0x04, 0x11
        /*7106*/ 	.short	(.L_4834 - .L_4833)
	.align		4
.L_4833:
        /*7108*/ 	.word	index@($_ZN7cutlass13device_kernelIN5flash19enable_sm80_to_sm89INS1_16FlashAttnBwdSm80INS1_25CollectiveMainloopBwdSm80ILi2ELi2EN4cute5tupleIJNS5_1CILi128EEES8_NS7_ILi64EEEEEENS_10bfloat16_tEfNS_4arch4Sm80ELb1ELb0ELb1ELb0ELb1ELb0ELb0ELb0ELi2ELi4ELi4ELi4ELb0EEENS1_21CollectiveEpilogueBwdISA_SB_SD_Li256ELb0ELb0ELi2EEENS1_25SingleTileBwdLPTSchedulerILb0ELi128ELb1EEEEEEEEEvNT_6ParamsE$__fAtomicAdd)
        /*710c*/ 	.word	0x00000000


	//----- nvinfo : EIATTR_FRAME_SIZE
	.align		4
.L_4834:
        /*7110*/ 	.byte	0x04, 0x11
        /*7112*/ 	.short	(.L_4836 - .L_4835)
	.align		4
.L_4835:
        /*7114*/ 	.word	index@($_ZN7cutlass13device_kernelIN5flash19enable_sm80_to_sm89INS1_16FlashAttnBwdSm80INS1_25CollectiveMainloopBwdSm80ILi2ELi2EN4cute5tupleIJNS5_1CILi128EEES8_NS7_ILi64EEEEEENS_10bfloat16_tEfNS_4arch4Sm80ELb1ELb0ELb1ELb0ELb1ELb0ELb0ELb0ELi2ELi4ELi4ELi4ELb0EEENS1_21CollectiveEpilogueBwdISA_SB_SD_Li256ELb0ELb0ELi2EEENS1_25SingleTileBwdLPTSchedulerILb0ELi128ELb1EEEEEEEEEvNT_6ParamsE$_ZZZN5flash25CollectiveMainloopBwdSm80ILi2ELi2EN4cute5tupleIJNS1_1CILi128EEES4_NS3_ILi64EEEEEEN7cutlass10bfloat16_tEfNS7_4arch4Sm80ELb1ELb0ELb1ELb0ELb1ELb0ELb0ELb0ELi2ELi4ELi4ELi4ELb0EE3mmaINS_16FlashAttnBwdSm80ISB_NS_21CollectiveEpilogueBwdIS6_S8_SA_Li256ELb0ELb0ELi2EEENS_25SingleTileBwdLPTSchedulerILb0ELi128ELb1EEEE13SharedStorageENS1_6TensorINS1_11ArrayEngineIfLm32EEENS1_6LayoutINS2_IJNS2_IJNS3_ILi2EEESO_EEESO_NS3_ILi4EEEEEENS2_IJNS2_IJNS3_ILi1EEESO_EEESQ_NS3_ILi8EEEEEEEEEEEEbRKNSB_6ParamsERT0_S12_iNS2_IJiiiEEERT_ENKUliT_E_clIZSC_ISJ_SX_EbS10_S12_S12_iS13_S15_EUlRS16_iE_EEDaiS16_ENKUlvE1_clEv)
        /*7118*/ 	.word	0x00000000


	//----- nvinfo : EIATTR_FRAME_SIZE
	.align		4
.L_4836:
        /*711c*/ 	.byte	0x04, 0x11
        /*711e*/ 	.short	(.L_4838 - .L_4837)
	.align		4
.L_4837:
        /*7120*/ 	.word	index@($_ZN7cutlass13device_kernelIN5flash19enable_sm80_to_sm89INS1_16FlashAttnBwdSm80INS1_25CollectiveMainloopBwdSm80ILi2ELi2EN4cute5tupleIJNS5_1CILi128EEES8_NS7_ILi64EEEEEENS_10bfloat16_tEfNS_4arch4Sm80ELb1ELb0ELb1ELb0ELb1ELb0ELb0ELb0ELi2ELi4ELi4ELi4ELb0EEENS1_21CollectiveEpilogueBwdISA_SB_SD_Li256ELb0ELb0ELi2EEENS1_25SingleTileBwdLPTSchedulerILb0ELi128ELb1EEEEEEEEEvNT_6ParamsE$_ZZZN5flash25CollectiveMainloopBwdSm80ILi2ELi2EN4cute5tupleIJNS1_1CILi128EEES4_NS3_ILi64EEEEEEN7cutlass10bfloat16_tEfNS7_4arch4Sm80ELb1ELb0ELb1ELb0ELb1ELb0ELb0ELb0ELi2ELi4ELi4ELi4ELb0EE3mmaINS_16FlashAttnBwdSm80ISB_NS_21CollectiveEpilogueBwdIS6_S8_SA_Li256ELb0ELb0ELi2EEENS_25SingleTileBwdLPTSchedulerILb0ELi128ELb1EEEE13SharedStorageENS1_6TensorINS1_11ArrayEngineIfLm32EEENS1_6LayoutINS2_IJNS2_IJNS3_ILi2EEESO_EEESO_NS3_ILi4EEEEEENS2_IJNS2_IJNS3_ILi1EEESO_EEESQ_NS3_ILi8EEEEEEEEEEEEbRKNSB_6ParamsERT0_S12_iNS2_IJiiiEEERT_ENKUliT_E_clIZSC_ISJ_SX_EbS10_S12_S12_iS13_S15_EUlRS16_iE_EEDaiS16_ENKUlvE0_clEv)
        /*7124*/ 	.word	0x00000000


	//----- nvinfo : EIATTR_FRAME_SIZE
	.align		4
.L_4838:
        /*7128*/ 	.byte	0x04, 0x11
        /*712a*/ 	.short	(.L_4840 - .L_4839)
	.align		4
.L_4839:
        /*712c*/ 	.word	index@($_ZN7cutlass13device_kernelIN5flash19enable_sm80_to_sm89INS1_16FlashAttnBwdSm80INS1_25CollectiveMainloopBwdSm80ILi2ELi2EN4cute5tupleIJNS5_1CILi128EEES8_NS7_ILi64EEEEEENS_10bfloat16_tEfNS_4arch4Sm80ELb1ELb0ELb1ELb0ELb1ELb0ELb0ELb0ELi2ELi4ELi4ELi4ELb0EEENS1_21CollectiveEpilogueBwdISA_SB_SD_Li256ELb0ELb0ELi2EEENS1_25SingleTileBwdLPTSchedulerILb0ELi128ELb1EEEEEEEEEvNT_6ParamsE$_ZZZN5flash25CollectiveMainloopBwdSm80ILi2ELi2EN4cute5tupleIJNS1_1CILi128EEES4_NS3_ILi64EEEEEEN7cutlass10bfloat16_tEfNS7_4arch4Sm80ELb1ELb0ELb1ELb0ELb1ELb0ELb0ELb0ELi2ELi4ELi4ELi4ELb0EE3mmaINS_16FlashAttnBwdSm80ISB_NS_21CollectiveEpilogueBwdIS6_S8_SA_Li256ELb0ELb0ELi2EEENS_25SingleTileBwdLPTSchedulerILb0ELi128ELb1EEEE13SharedStorageENS1_6TensorINS1_11ArrayEngineIfLm32EEENS1_6LayoutINS2_IJNS2_IJNS3_ILi2EEESO_EEESO_NS3_ILi4EEEEEENS2_IJNS2_IJNS3_ILi1EEESO_EEESQ_NS3_ILi8EEEEEEEEEEEEbRKNSB_6ParamsERT0_S12_iNS2_IJiiiEEERT_ENKUliT_E_clIZSC_ISJ_SX_EbS10_S12_S12_iS13_S15_EUlRS16_iE_EEDaiS16_ENKUlT_E_clIZSC_ISJ_SX_EbS10_S12_S12_iS13_S15_EUlvE0_EEDaS1B_)
        /*7130*/ 	.word	0x00000000


	//----- nvinfo : EIATTR_FRAME_SIZE
	.align		4
.L_4840:
        /*7134*/ 	.byte	0x04, 0x11
        /*7136*/ 	.short	(.L_4842 - .L_4841)
	.align		4
.L_4841:
        /*7138*/ 	.word	index@($_ZN7cutlass13device_kernelIN5flash19enable_sm80_to_sm89INS1_16FlashAttnBwdSm80INS1_25CollectiveMainloopBwdSm80ILi2ELi2EN4cute5tupleIJNS5_1CILi128EEES8_NS7_ILi64EEEEEENS_10bfloat16_tEfNS_4arch4Sm80ELb1ELb0ELb1ELb0ELb1ELb0ELb0ELb0ELi2ELi4ELi4ELi4ELb0EEENS1_21CollectiveEpilogueBwdISA_SB_SD_Li256ELb0ELb0ELi2EEENS1_25SingleTileBwdLPTSchedulerILb0ELi128ELb1EEEEEEEEEvNT_6ParamsE$_ZZN5flash25CollectiveMainloopBwdSm80ILi2ELi2EN4cute5tupleIJNS1_1CILi128EEES4_NS3_ILi64EEEEEEN7cutlass10bfloat16_tEfNS7_4arch4Sm80ELb1ELb0ELb1ELb0ELb1ELb0ELb0ELb0ELi2ELi4ELi4ELi4ELb0EE3mmaINS_16FlashAttnBwdSm80ISB_NS_21CollectiveEpilogueBwdIS6_S8_SA_Li256ELb0ELb0ELi2EEENS_25SingleTileBwdLPTSchedulerILb0ELi128ELb1EEEE13SharedStorageENS1_6TensorINS1_11ArrayEngineIfLm32EEENS1_6LayoutINS2_IJNS2_IJNS3_ILi2EEESO_EEESO_NS3_ILi4EEEEEENS2_IJNS2_IJNS3_ILi1EEESO_EEESQ_NS3_ILi8EEEEEEEEEEEEbRKNSB_6ParamsERT0_S12_iNS2_IJiiiEEERT_ENKUlvE_clEv)
        /*713c*/ 	.word	0x00000000


	//----- nvinfo : EIATTR_FRAME_SIZE
	.align		4
.L_4842:
        /*7140*/ 	.byte	0x04, 0x11
        /*7142*/ 	.short	(.L_4844 - .L_4843)
	.align		4
.L_4843:
        /*7144*/ 	.word	index@($_ZN7cutlass13device_kernelIN5flash19enable_sm80_to_sm89INS1_16FlashAttnBwdSm80INS1_25CollectiveMainloopBwdSm80ILi2ELi2EN4cute5tupleIJNS5_1CILi128EEES8_NS7_ILi64EEEEEENS_10bfloat16_tEfNS_4arch4Sm80ELb1ELb0ELb1ELb0ELb1ELb0ELb0ELb0ELi2ELi4ELi4ELi4ELb0EEENS1_21CollectiveEpilogueBwdISA_SB_SD_Li256ELb0ELb0ELi2EEENS1_25SingleTileBwdLPTSchedulerILb0ELi128ELb1EEEEEEEEEvNT_6ParamsE$_ZZN5flash25CollectiveMainloopBwdSm80ILi2ELi2EN4cute5tupleIJNS1_1CILi128EEES4_NS3_ILi64EEEEEEN7cutlass10bfloat16_tEfNS7_4arch4Sm80ELb1ELb0ELb1ELb0ELb1ELb0ELb0ELb0ELi2ELi4ELi4ELi4ELb0EE3mmaINS_16FlashAttnBwdSm80ISB_NS_21CollectiveEpilogueBwdIS6_S8_SA_Li256ELb0ELb0ELi2EEENS_25SingleTileBwdLPTSchedulerILb0ELi128ELb1EEEE13SharedStorageENS1_6TensorINS1_11ArrayEngineIfLm32EEENS1_6LayoutINS2_IJNS2_IJNS3_ILi2EEESO_EEESO_NS3_ILi4EEEEEENS2_IJNS2_IJNS3_ILi1EEESO_EEESQ_NS3_ILi8EEEEEEEEEEEEbRKNSB_6ParamsERT0_S12_iNS2_IJiiiEEERT_ENKUlvE0_clEv)
        /*7148*/ 	.word	0x00000000


	//----- nvinfo : EIATTR_FRAME_SIZE
	.align		4
.L_4844:
        /*714c*/ 	.byte	0x04, 0x11
        /*714e*/ 	.short	(.L_4846 - .L_4845)
	.align		4
.L_4845:
        /*7150*/ 	.word	index@($_ZN7cutlass13device_kernelIN5flash19enable_sm80_to_sm89INS1_16FlashAttnBwdSm80INS1_25CollectiveMainloopBwdSm80ILi2ELi2EN4cute5tupleIJNS5_1CILi128EEES8_NS7_ILi64EEEEEENS_10bfloat16_tEfNS_4arch4Sm80ELb1ELb0ELb1ELb0ELb1ELb0ELb0ELb0ELi2ELi4ELi4ELi4ELb0EEENS1_21CollectiveEpilogueBwdISA_SB_SD_Li256ELb0ELb0ELi2EEENS1_25SingleTileBwdLPTSchedulerILb0ELi128ELb1EEEEEEEEEvNT_6ParamsE$_ZZN5flash25CollectiveMainloopBwdSm80ILi2ELi2EN4cute5tupleIJNS1_1CILi128EEES4_NS3_ILi64EEEEEEN7cutlass10bfloat16_tEfNS7_4arch4Sm80ELb1ELb0ELb1ELb0ELb1ELb0ELb0ELb0ELi2ELi4ELi4ELi4ELb0EE3mmaINS_16FlashAttnBwdSm80ISB_NS_21CollectiveEpilogueBwdIS6_S8_SA_Li256ELb0ELb0ELi2EEENS_25SingleTileBwdLPTSchedulerILb0ELi128ELb1EEEE13SharedStorageENS1_6TensorINS1_11ArrayEngineIfLm32EEENS1_6LayoutINS2_IJNS2_IJNS3_ILi2EEESO_EEESO_NS3_ILi4EEEEEENS2_IJNS2_IJNS3_ILi1EEESO_EEESQ_NS3_ILi8EEEEEEEEEEEEbRKNSB_6ParamsERT0_S12_iNS2_IJiiiEEERT_ENKUliiE_clEii)
        /*7154*/ 	.word	0x00000000


	//----- nvinfo : EIATTR_FRAME_SIZE
	.align		4
.L_4846:
        /*7158*/ 	.byte	0x04, 0x11
        /*715a*/ 	.short	(.L_4848 - .L_4847)
	.align		4
.L_4847:
        /*715c*/ 	.word	index@($_ZN7cutlass13device_kernelIN5flash19enable_sm80_to_sm89INS1_16FlashAttnBwdSm80INS1_25CollectiveMainloopBwdSm80ILi2ELi2EN4cute5tupleIJNS5_1CILi128EEES8_NS7_ILi64EEEEEENS_10bfloat16_tEfNS_4arch4Sm80ELb1ELb0ELb1ELb0ELb1ELb0ELb0ELb0ELi2ELi4ELi4ELi4ELb0EEENS1_21CollectiveEpilogueBwdISA_SB_SD_Li256ELb0ELb0ELi2EEENS1_25SingleTileBwdLPTSchedulerILb0ELi128ELb1EEEEEEEEEvNT_6ParamsE$_ZZN5flash25CollectiveMainloopBwdSm80ILi2ELi2EN4cute5tupleIJNS1_1CILi128EEES4_NS3_ILi64EEEEEEN7cutlass10bfloat16_tEfNS7_4arch4Sm80ELb1ELb0ELb1ELb0ELb1ELb0ELb0ELb0ELi2ELi4ELi4ELi4ELb0EE3mmaINS_16FlashAttnBwdSm80ISB_NS_21CollectiveEpilogueBwdIS6_S8_SA_Li256ELb0ELb0ELi2EEENS_25SingleTileBwdLPTSchedulerILb0ELi128ELb1EEEE13SharedStorageENS1_6TensorINS1_11ArrayEngineIfLm32EEENS1_6LayoutINS2_IJNS2_IJNS3_ILi2EEESO_EEESO_NS3_ILi4EEEEEENS2_IJNS2_IJNS3_ILi1EEESO_EEESQ_NS3_ILi8EEEEEEEEEEEEbRKNSB_6ParamsERT0_S12_iNS2_IJiiiEEERT_ENKUliiE0_clEii)
        /*7160*/ 	.word	0x00000000


	//----- nvinfo : EIATTR_FRAME_SIZE
	.align		4
.L_4848:
        /*7164*/ 	.byte	0x04, 0x11
        /*7166*/ 	.short	(.L_4850 - .L_4849)
	.align		4
.L_4849:
        /*7168*/ 	.word	index@($_ZN7cutlass13device_kernelIN5flash19enable_sm80_to_sm89INS1_16FlashAttnBwdSm80INS1_25CollectiveMainloopBwdSm80ILi2ELi2EN4cute5tupleIJNS5_1CILi128EEES8_NS7_ILi64EEEEEENS_10bfloat16_tEfNS_4arch4Sm80ELb1ELb0ELb1ELb0ELb1ELb0ELb0ELb0ELi2ELi4ELi4ELi4ELb0EEENS1_21CollectiveEpilogueBwdISA_SB_SD_Li256ELb0ELb0ELi2EEENS1_25SingleTileBwdLPTSchedulerILb0ELi128ELb1EEEEEEEEEvNT_6ParamsE$_ZZN5flash25CollectiveMainloopBwdSm80ILi2ELi2EN4cute5tupleIJNS1_1CILi128EEES4_NS3_ILi64EEEEEEN7cutlass10bfloat16_tEfNS7_4arch4Sm80ELb1ELb0ELb1ELb0ELb1ELb0ELb0ELb0ELi2ELi4ELi4ELi4ELb0EE3mmaINS_16FlashAttnBwdSm80ISB_NS_21CollectiveEpilogueBwdIS6_S8_SA_Li256ELb0ELb0ELi2EEENS_25SingleTileBwdLPTSchedulerILb0ELi128ELb1EEEE13SharedStorageENS1_6TensorINS1_11ArrayEngineIfLm32EEENS1_6LayoutINS2_IJNS2_IJNS3_ILi2EEESO_EEESO_NS3_ILi4EEEEEENS2_IJNS2_IJNS3_ILi1EEESO_EEESQ_NS3_ILi8EEEEEEEEEEEEbRKNSB_6ParamsERT0_S12_iNS2_IJiiiEEERT_ENKUliT_E_clIZSC_ISJ_SX_EbS10_S12_S12_iS13_S15_EUlRS16_iE_EEDaiS16_)
        /*716c*/ 	.word	0x00000000


	//----- nvinfo : EIATTR_FRAME_SIZE
	.align		4
.L_4850:
        /*7170*/ 	.byte	0x04, 0x11
        /*7172*/ 	.short	(.L_4852 - .L_4851)
	.align		4
.L_4851:
        /*7174*/ 	.word	index@($_ZN7cutlass13device_kernelIN5flash19enable_sm80_to_sm89INS1_16FlashAttnBwdSm80INS1_25CollectiveMainloopBwdSm80ILi2ELi2EN4cute5tupleIJNS5_1CILi128EEES8_NS7_ILi64EEEEEENS_10bfloat16_tEfNS_4arch4Sm80ELb1ELb0ELb1ELb0ELb1ELb0ELb0ELb0ELi2ELi4ELi4ELi4ELb0EEENS1_21CollectiveEpilogueBwdISA_SB_SD_Li256ELb0ELb0ELi2EEENS1_25SingleTileBwdLPTSchedulerILb0ELi128ELb1EEEEEEEEEvNT_6ParamsE$_ZZN5flash25CollectiveMainloopBwdSm80ILi2ELi2EN4cute5tupleIJNS1_1CILi128EEES4_NS3_ILi64EEEEEEN7cutlass10bfloat16_tEfNS7_4arch4Sm80ELb1ELb0ELb1ELb0ELb1ELb0ELb0ELb0ELi2ELi4ELi4ELi4ELb0EE3mmaINS_16FlashAttnBwdSm80ISB_NS_21CollectiveEpilogueBwdIS6_S8_SA_Li256ELb0ELb0ELi2EEENS_25SingleTileBwdLPTSchedulerILb0ELi128ELb1EEEE13SharedStorageENS1_6TensorINS1_11ArrayEngineIfLm32EEENS1_6LayoutINS2_IJNS2_IJNS3_ILi2EEESO_EEESO_NS3_ILi4EEEEEENS2_IJNS2_IJNS3_ILi1EEESO_EEESQ_NS3_ILi8EEEEEEEEEEEEbRKNSB_6ParamsERT0_S12_iNS2_IJiiiEEERT_ENKUlRT_iE_clINSK_INSL_IfLm64EEENSN_INS2_IJSP_SO_SU_EEESV_EEEEEEDaS17_i)
        /*7178*/ 	.word	0x00000000


	//----- nvinfo : EIATTR_FRAME_SIZE
	.align		4
.L_4852:
        /*717c*/ 	.byte	0x04, 0x11
        /*717e*/ 	.short	(.L_4854 - .L_4853)
	.align		4
.L_4853:
        /*7180*/ 	.word	index@($_ZN7cutlass13device_kernelIN5flash19enable_sm80_to_sm89INS1_16FlashAttnBwdSm80INS1_25CollectiveMainloopBwdSm80ILi2ELi2EN4cute5tupleIJNS5_1CILi128EEES8_NS7_ILi64EEEEEENS_10bfloat16_tEfNS_4arch4Sm80ELb1ELb0ELb1ELb0ELb1ELb0ELb0ELb0ELi2ELi4ELi4ELi4ELb0EEENS1_21CollectiveEpilogueBwdISA_SB_SD_Li256ELb0ELb0ELi2EEENS1_25SingleTileBwdLPTSchedulerILb0ELi128ELb1EEEEEEEEEvNT_6ParamsE$_ZZN4cuteplIJiiEJiiEEEDaRKNS_15ArithmeticTupleIJDpT_EEERKNS1_IJDpT0_EEEENKUlDpRKT_E_clIJiiEEEDaSF_)
        /*7184*/ 	.word	0x00000000


	//----- nvinfo : EIATTR_FRAME_SIZE
	.align		4
.L_4854:
        /*7188*/ 	.byte	0x04, 0x11
        /*718a*/ 	.short	(.L_4856 - .L_4855)
	.align		4
.L_4855:
        /*718c*/ 	.word	index@($_ZN7cutlass13device_kernelIN5flash19enable_sm80_to_sm89INS1_16FlashAttnBwdSm80INS1_25CollectiveMainloopBwdSm80ILi2ELi2EN4cute5tupleIJNS5_1CILi128EEES8_NS7_ILi64EEEEEENS_10bfloat16_tEfNS_4arch4Sm80ELb1ELb0ELb1ELb0ELb1ELb0ELb0ELb0ELi2ELi4ELi4ELi4ELb0EEENS1_21CollectiveEpilogueBwdISA_SB_SD_Li256ELb0ELb0ELi2EEENS1_25SingleTileBwdLPTSchedulerILb0ELi128ELb1EEEEEEEEEvNT_6ParamsE$_ZZN4cuteplIJiiEJiNS_1CILi0EEEEEEDaRKNS_15ArithmeticTupleIJDpT_EEERKNS3_IJDpT0_EEEENKUlDpRKT_E_clIJiiEEEDaSH_)
        /*7190*/ 	.word	0x00000000


	//----- nvinfo : EIATTR_FRAME_SIZE
	.align		4
.L_4856:
        /*7194*/ 	.byte	0x04, 0x11
        /*7196*/ 	.short	(.L_4858 - .L_4857)
	.align		4
.L_4857:
        /*7198*/ 	.word	index@($_ZN7cutlass13device_kernelIN5flash19enable_sm80_to_sm89INS1_16FlashAttnBwdSm80INS1_25CollectiveMainloopBwdSm80ILi2ELi2EN4cute5tupleIJNS5_1CILi128EEES8_NS7_ILi64EEEEEENS_10bfloat16_tEfNS_4arch4Sm80ELb1ELb0ELb1ELb0ELb1ELb0ELb0ELb0ELi2ELi4ELi4ELi4ELb0EEENS1_21CollectiveEpilogueBwdISA_SB_SD_Li256ELb0ELb0ELi2EEENS1_25SingleTileBwdLPTSchedulerILb0ELi128ELb1EEEEEEEEEvNT_6ParamsE$_ZZN4cuteplIJiiEJNS_1CILi0EEES2_EEEDaRKNS_15ArithmeticTupleIJDpT_EEERKNS3_IJDpT0_EEEENKUlDpRKT_E_clIJiiEEEDaSH_)
        /*719c*/ 	.word	0x00000000


	//----- nvinfo : EIATTR_FRAME_SIZE
	.align		4
.L_4858:
        /*71a0*/ 	.byte	0x04, 0x11
        /*71a2*/ 	.short	(.L_4860 - .L_4859)
	.align		4
.L_4859:
        /*71a4*/ 	.word	index@($_ZN7cutlass13device_kernelIN5flash19enable_sm80_to_sm89INS1_16FlashAttnBwdSm80INS1_25CollectiveMainloopBwdSm80ILi2ELi2EN4cute5tupleIJNS5_1CILi128EEES8_NS7_ILi64EEEEEENS_10bfloat16_tEfNS_4arch4Sm80ELb1ELb0ELb1ELb0ELb1ELb0ELb0ELb0ELi2ELi4ELi4ELi4ELb0EEENS1_21CollectiveEpilogueBwdISA_SB_SD_Li256ELb0ELb0ELi2EEENS1_25SingleTileBwdLPTSchedulerILb0ELi128ELb1EEEEEEEEEvNT_6ParamsE$_ZZN4cuteplIJiEJiEEEDaRKNS_15ArithmeticTupleIJDpT_EEERKNS1_IJDpT0_EEEENKUlDpRKT_E_clIJiEEEDaSF_)
        /*71a8*/ 	.word	0x00000000


	//----- nvinfo : EIATTR_FRAME_SIZE
	.align		4
.L_4860:
        /*71ac*/ 	.byte	0x04, 0x11
        /*71ae*/ 	.short	(.L_4862 - .L_4861)
	.align		4
.L_4861:
        /*71b0*/ 	.word	index@($_ZN7cutlass13device_kernelIN5flash19enable_sm80_to_sm89INS1_16FlashAttnBwdSm80INS1_25CollectiveMainloopBwdSm80ILi2ELi2EN4cute5tupleIJNS5_1CILi128EEES8_NS7_ILi64EEEEEENS_10bfloat16_tEfNS_4arch4Sm80ELb1ELb0ELb1ELb0ELb1ELb0ELb0ELb0ELi2ELi4ELi4ELi4ELb0EEENS1_21CollectiveEpilogueBwdISA_SB_SD_Li256ELb0ELb0ELi2EEENS1_25SingleTileBwdLPTSchedulerILb0ELi128ELb1EEEEEEEEEvNT_6ParamsE$_ZZN4cuteplIJiEJNS_1CILi0EEEiEEEDaRKNS_15ArithmeticTupleIJDpT_EEERKNS3_IJDpT0_EEEENKUlDpRKT_E_clIJiiEEEDaSH_)
        /*71b4*/ 	.word	0x00000000


	//----- nvinfo : EIATTR_FRAME_SIZE
	.align		4
.L_4862:
        /*71b8*/ 	.byte	0x04, 0x11
        /*71ba*/ 	.short	(.L_4864 - .L_4863)
	.align		4
.L_4863:
        /*71bc*/ 	.word	index@($_ZN7cutlass13device_kernelIN5flash19enable_sm80_to_sm89INS1_16FlashAttnBwdSm80INS1_25CollectiveMainloopBwdSm80ILi2ELi2EN4cute5tupleIJNS5_1CILi128EEES8_NS7_ILi64EEEEEENS_10bfloat16_tEfNS_4arch4Sm80ELb1ELb0ELb1ELb0ELb1ELb0ELb0ELb0ELi2ELi4ELi4ELi4ELb0EEENS1_21CollectiveEpilogueBwdISA_SB_SD_Li256ELb0ELb0ELi2EEENS1_25SingleTileBwdLPTSchedulerILb0ELi128ELb1EEEEEEEEEvNT_6ParamsE$_ZZN4cuteplIJiEJNS_1CILi0EEES2_EEEDaRKNS_15ArithmeticTupleIJDpT_EEERKNS3_IJDpT0_EEEENKUlDpRKT_E_clIJiS2_EEEDaSH_)
        /*71c0*/ 	.word	0x00000000


	//----- nvinfo : EIATTR_FRAME_SIZE
	.align		4
.L_4864:
        /*71c4*/ 	.byte	0x04, 0x11
        /*71c6*/ 	.short	(.L_4866 - .L_4865)
	.align		4
.L_4865:
        /*71c8*/ 	.word	index@($_ZN7cutlass13device_kernelIN5flash19enable_sm80_to_sm89INS1_16FlashAttnBwdSm80INS1_25CollectiveMainloopBwdSm80ILi2ELi2EN4cute5tupleIJNS5_1CILi128EEES8_NS7_ILi64EEEEEENS_10bfloat16_tEfNS_4arch4Sm80ELb1ELb0ELb1ELb0ELb1ELb0ELb0ELb0ELi2ELi4ELi4ELi4ELb0EEENS1_21CollectiveEpilogueBwdISA_SB_SD_Li256ELb0ELb0ELi2EEENS1_25SingleTileBwdLPTSchedulerILb0ELi128ELb1EEEEEEEEEvNT_6ParamsE$_ZZN4cuteplIJiEJNS_1CILi0EEEEEEDaRKNS_15ArithmeticTupleIJDpT_EEERKNS3_IJDpT0_EEEENKUlDpRKT_E_clIJiEEEDaSH_)
        /*71cc*/ 	.word	0x00000000


	//----- nvinfo : EIATTR_FRAME_SIZE
	.align		4
.L_4866:
        /*71d0*/ 	.byte	0x04, 0x11
        /*71d2*/ 	.short	(.L_4868 - .L_4867)
	.align		4
.L_4867:
        /*71d4*/ 	.word	index@($_ZN7cutlass13device_kernelIN5flash19enable_sm80_to_sm89INS1_16FlashAttnBwdSm80INS1_25CollectiveMainloopBwdSm80ILi2ELi2EN4cute5tupleIJNS5_1CILi128EEES8_NS7_ILi64EEEEEENS_10bfloat16_tEfNS_4arch4Sm80ELb1ELb0ELb1ELb0ELb1ELb0ELb0ELb0ELi2ELi4ELi4ELi4ELb0EEENS1_21CollectiveEpilogueBwdISA_SB_SD_Li256ELb0ELb0ELi2EEENS1_25SingleTileBwdLPTSchedulerILb0ELi128ELb1EEEEEEEEEvNT_6ParamsE$_ZZN4cuteplIJNS_1CILi0EEEiEJiEEEDaRKNS_15ArithmeticTupleIJDpT_EEERKNS3_IJDpT0_EEEENKUlDpRKT_E_clIJiiEEEDaSH_)
        /*71d8*/ 	.word	0x00000000


	//----- nvinfo : EIATTR_FRAME_SIZE
	.align		4
.L_4868:
        /*71dc*/ 	.byte	0x04, 0x11
        /*71de*/ 	.short	(.L_4870 - .L_4869)
	.align		4
.L_4869:
        /*71e0*/ 	.word	index@($_ZN7cutlass13device_kernelIN5flash19enable_sm80_to_sm89INS1_16FlashAttnBwdSm80INS1_25CollectiveMainloopBwdSm80ILi2ELi2EN4cute5tupleIJNS5_1CILi128EEES8_NS7_ILi64EEEEEENS_10bfloat16_tEfNS_4arch4Sm80ELb1ELb0ELb1ELb0ELb1ELb0ELb0ELb0ELi2ELi4ELi4ELi4ELb0EEENS1_21CollectiveEpilogueBwdISA_SB_SD_Li256ELb0ELb0ELi2EEENS1_25SingleTileBwdLPTSchedulerILb0ELi128ELb1EEEEEEEEEvNT_6ParamsE$_ZZN4cuteplIJNS_1CILi0EEEiEJS2_iEEEDaRKNS_15ArithmeticTupleIJDpT_EEERKNS3_IJDpT0_EEEENKUlDpRKT_E_clIJS2_iEEEDaSH_)
        /*71e4*/ 	.word	0x00000000


	//----- nvinfo : EIATTR_FRAME_SIZE
	.align		4
.L_4870:
        /*71e8*/ 	.byte	0x04, 0x11
        /*71ea*/ 	.short	(.L_4872 - .L_4871)
	.align		4
.L_4871:
        /*71ec*/ 	.word	index@($_ZN7cutlass13device_kernelIN5flash19enable_sm80_to_sm89INS1_16FlashAttnBwdSm80INS1_25CollectiveMainloopBwdSm80ILi2ELi2EN4cute5tupleIJNS5_1CILi128EEES8_NS7_ILi64EEEEEENS_10bfloat16_tEfNS_4arch4Sm80ELb1ELb0ELb1ELb0ELb1ELb0ELb0ELb0ELi2ELi4ELi4ELi4ELb0EEENS1_21CollectiveEpilogueBwdISA_SB_SD_Li256ELb0ELb0ELi2EEENS1_25SingleTileBwdLPTSchedulerILb0ELi128ELb1EEEEEEEEEvNT_6ParamsE$_ZZN4cuteplIJNS_1CILi0EEES2_EJiiEEEDaRKNS_15ArithmeticTupleIJDpT_EEERKNS3_IJDpT0_EEEENKUlDpRKT_E_clIJiiEEEDaSH_)
        /*71f0*/ 	.word	0x00000000


	//----- nvinfo : EIATTR_FRAME_SIZE
	.align		4
.L_4872:
        /*71f4*/ 	.byte	0x04, 0x11
        /*71f6*/ 	.short	(.L_4874 - .L_4873)
	.align		4
.L_4873:
        /*71f8*/ 	.word	index@($_ZN7cutlass13device_kernelIN5flash19enable_sm80_to_sm89INS1_16FlashAttnBwdSm80INS1_25CollectiveMainloopBwdSm80ILi2ELi2EN4cute5tupleIJNS5_1CILi128EEES8_NS7_ILi64EEEEEENS_10bfloat16_tEfNS_4arch4Sm80ELb1ELb0ELb1ELb0ELb1ELb0ELb0ELb0ELi2ELi4ELi4ELi4ELb0EEENS1_21CollectiveEpilogueBwdISA_SB_SD_Li256ELb0ELb0ELi2EEENS1_25SingleTileBwdLPTSchedulerILb0ELi128ELb1EEEEEEEEEvNT_6ParamsE$_ZZN4cuteplIJNS_1CILi0EEES2_EJiS2_EEEDaRKNS_15ArithmeticTupleIJDpT_EEERKNS3_IJDpT0_EEEENKUlDpRKT_E_clIJiS2_EEEDaSH_)
        /*71fc*/ 	.word	0x00000000


	//----- nvinfo : EIATTR_FRAME_SIZE
	.align		4
.L_4874:
        /*7200*/ 	.byte	0x04, 0x11
        /*7202*/ 	.short	(.L_4876 - .L_4875)
	.align		4
.L_4875:
        /*7204*/ 	.word	index@($_ZN7cutlass13device_kernelIN5flash19enable_sm80_to_sm89INS1_16FlashAttnBwdSm80INS1_25CollectiveMainloopBwdSm80ILi2ELi2EN4cute5tupleIJNS5_1CILi128EEES8_NS7_ILi64EEEEEENS_10bfloat16_tEfNS_4arch4Sm80ELb1ELb0ELb1ELb0ELb1ELb0ELb0ELb0ELi2ELi4ELi4ELi4ELb0EEENS1_21CollectiveEpilogueBwdISA_SB_SD_Li256ELb0ELb0ELi2EEENS1_25SingleTileBwdLPTSchedulerILb0ELi128ELb1EEEEEEEEEvNT_6ParamsE$_ZZN4cuteplIJNS_1CILi0EEES2_EJiEEEDaRKNS_15ArithmeticTupleIJDpT_EEERKNS3_IJDpT0_EEEENKUlDpRKT_E_clIJiS2_EEEDaSH_)
        /*7208*/ 	.word	0x00000000


	//----- nvinfo : EIATTR_FRAME_SIZE
	.align		4
.L_4876:
        /*720c*/ 	.byte	0x04, 0x11
        /*720e*/ 	.short	(.L_4878 - .L_4877)
	.align		4
.L_4877:
        /*7210*/ 	.word	index@($_ZN7cutlass13device_kernelIN5flash19enable_sm80_to_sm89INS1_16FlashAttnBwdSm80INS1_25CollectiveMainloopBwdSm80ILi2ELi2EN4cute5tupleIJNS5_1CILi128EEES8_NS7_ILi64EEEEEENS_10bfloat16_tEfNS_4arch4Sm80ELb1ELb0ELb1ELb0ELb1ELb0ELb0ELb0ELi2ELi4ELi4ELi4ELb0EEENS1_21CollectiveEpilogueBwdISA_SB_SD_Li256ELb0ELb0ELi2EEENS1_25SingleTileBwdLPTSchedulerILb0ELi128ELb1EEEEEEEEEvNT_6ParamsE$_ZZN4cuteplIJNS_1CILi0EEES2_EJS2_iEEEDaRKNS_15ArithmeticTupleIJDpT_EEERKNS3_IJDpT0_EEEENKUlDpRKT_E_clIJS2_iEEEDaSH_)
        /*7214*/ 	.word	0x00000000


	//----- nvinfo : EIATTR_FRAME_SIZE
	.align		4
.L_4878:
        /*7218*/ 	.byte	0x04, 0x11
        /*721a*/ 	.short	(.L_4880 - .L_4879)
	.align		4
.L_4879:
        /*721c*/ 	.word	index@($_ZN7cutlass13device_kernelIN5flash19enable_sm80_to_sm89INS1_16FlashAttnBwdSm80INS1_25CollectiveMainloopBwdSm80ILi2ELi2EN4cute5tupleIJNS5_1CILi128EEES8_NS7_ILi64EEEEEENS_10bfloat16_tEfNS_4arch4Sm80ELb1ELb0ELb1ELb0ELb1ELb0ELb0ELb0ELi2ELi4ELi4ELi4ELb0EEENS1_21CollectiveEpilogueBwdISA_SB_SD_Li256ELb0ELb0ELi2EEENS1_25SingleTileBwdLPTSchedulerILb0ELi128ELb1EEEEEEEEEvNT_6ParamsE$_ZZN4cuteplIJNS_1CILi0EEEEJS2_iEEEDaRKNS_15ArithmeticTupleIJDpT_EEERKNS3_IJDpT0_EEEENKUlDpRKT_E_clIJS2_iEEEDaSH_)
        /*7220*/ 	.word	0x00000000


	//----- nvinfo : EIATTR_FRAME_SIZE
	.align		4
.L_4880:
        /*7224*/ 	.byte	0x04, 0x11
        /*7226*/ 	.short	(.L_4882 - .L_4881)
	.align		4
.L_4881:
        /*7228*/ 	.word	index@($_ZN7cutlass13device_kernelIN5flash19enable_sm80_to_sm89INS1_16FlashAttnBwdSm80INS1_25CollectiveMainloopBwdSm80ILi2ELi2EN4cute5tupleIJNS5_1CILi128EEES8_NS7_ILi64EEEEEENS_10bfloat16_tEfNS_4arch4Sm80ELb1ELb0ELb1ELb0ELb1ELb0ELb0ELb0ELi2ELi4ELi4ELi4ELb0EEENS1_21CollectiveEpilogueBwdISA_SB_SD_Li256ELb0ELb0ELi2EEENS1_25SingleTileBwdLPTSchedulerILb0ELi128ELb1EEEEEEEEEvNT_6ParamsE$_ZZN4cute9transformINS_5tupleIJiiiNS_1CILi0EEEEEENS1_IJNS2_ILi32EEENS2_ILi4EEENS2_ILi2EEENS2_ILi1EEEEEENS1_IJS8_S8_S8_S8_EEEZNS_7crd2crdIS4_S9_SA_EEDaRKT_RKT0_RKT1_EUlRKT_RKT0_RKT1_E_EEDaSE_SH_SK_OT2_ENKUlDpSN_E_clIJiiiS3_EEEDaSX_)
        /*722c*/ 	.word	0x00000000


	//----- nvinfo : EIATTR_FRAME_SIZE
	.align		4
.L_4882:
        /*7230*/ 	.byte	0x04, 0x11
        /*7232*/ 	.short	(.L_4884 - .L_4883)
	.align		4
.L_4883:
        /*7234*/ 	.word	index@($_ZN7cutlass13device_kernelIN5flash19enable_sm80_to_sm89INS1_16FlashAttnBwdSm80INS1_25CollectiveMainloopBwdSm80ILi2ELi2EN4cute5tupleIJNS5_1CILi128EEES8_NS7_ILi64EEEEEENS_10bfloat16_tEfNS_4arch4Sm80ELb1ELb0ELb1ELb0ELb1ELb0ELb0ELb0ELi2ELi4ELi4ELi4ELb0EEENS1_21CollectiveEpilogueBwdISA_SB_SD_Li256ELb0ELb0ELi2EEENS1_25SingleTileBwdLPTSchedulerILb0ELi128ELb1EEEEEEEEEvNT_6ParamsE$_ZZN4cute9transformINS_5tupleIJiiNS_1CILi0EEEEEENS1_IJNS1_IJNS2_ILi4EEENS2_ILi8EEEEEES5_NS2_ILi1EEEEEEZNS_7idx2crdIS4_S9_EEDaRKT_RKT0_EUlRKT_RKT0_E_EEDaSD_SG_OT1_ENKUlDpSJ_E_clIJNS1_IJiiEEEiS3_EEEDaSQ_)
        /*7238*/ 	.word	0x00000000


	//----- nvinfo : EIATTR_FRAME_SIZE
	.align		4
.L_4884:
        /*723c*/ 	.byte	0x04, 0x11
        /*723e*/ 	.short	(.L_4886 - .L_4885)
	.align		4
.L_4885:
        /*7240*/ 	.word	index@($_ZN7cutlass13device_kernelIN5flash19enable_sm80_to_sm89INS1_16FlashAttnBwdSm80INS1_25CollectiveMainloopBwdSm80ILi2ELi2EN4cute5tupleIJNS5_1CILi128EEES8_NS7_ILi64EEEEEENS_10bfloat16_tEfNS_4arch4Sm80ELb1ELb0ELb1ELb0ELb1ELb0ELb0ELb0ELi2ELi4ELi4ELi4ELb0EEENS1_21CollectiveEpilogueBwdISA_SB_SD_Li256ELb0ELb0ELi2EEENS1_25SingleTileBwdLPTSchedulerILb0ELi128ELb1EEEEEEEEEvNT_6ParamsE$_ZZN4cute9transformINS_5tupleIJiiNS_1CILi0EEEEEENS1_IJNS1_IJNS2_ILi4EEENS2_ILi8EEEEEENS2_ILi2EEENS2_ILi1EEEEEEZNS_7idx2crdIS4_SA_EEDaRKT_RKT0_EUlRKT_RKT0_E_EEDaSE_SH_OT1_ENKUlDpSK_E_clIJNS1_IJiiEEEiS3_EEEDaSR_)
        /*7244*/ 	.word	0x00000000


	//----- nvinfo : EIATTR_FRAME_SIZE
	.align		4
.L_4886:
        /*7248*/ 	.byte	0x04, 0x11
        /*724a*/ 	.short	(.L_4888 - .L_4887)
	.align		4
.L_4887:
        /*724c*/ 	.word	index@($_ZN7cutlass13device_kernelIN5flash19enable_sm80_to_sm89INS1_16FlashAttnBwdSm80INS1_25CollectiveMainloopBwdSm80ILi2ELi2EN4cute5tupleIJNS5_1CILi128EEES8_NS7_ILi64EEEEEENS_10bfloat16_tEfNS_4arch4Sm80ELb1ELb0ELb1ELb0ELb1ELb0ELb0ELb0ELi2ELi4ELi4ELi4ELb0EEENS1_21CollectiveEpilogueBwdISA_SB_SD_Li256ELb0ELb0ELi2EEENS1_25SingleTileBwdLPTSchedulerILb0ELi128ELb1EEEEEEEEEvNT_6ParamsE$_ZZN4cute9transformINS_5tupleIJNS_1CILi32EEENS2_ILi4EEENS2_ILi2EEENS2_ILi1EEEEEENS1_IJS6_S3_NS2_ILi128EEENS2_ILi0EEEEEEZNS_7idx2crdIiS7_SA_EEDaRKT_RKT0_RKT1_EUlRKT_RKT0_E_EEDaSE_SH_OSI_ENKUlDpSN_E_clIJiiiS9_EEEDaST_)
        /*7250*/ 	.word	0x00000000


	//----- nvinfo : EIATTR_FRAME_SIZE
	.align		4
.L_4888:
        /*7254*/ 	.byte	0x04, 0x11
        /*7256*/ 	.short	(.L_4890 - .L_4889)
	.align		4
.L_4889:
        /*7258*/ 	.word	index@($_ZN7cutlass13device_kernelIN5flash19enable_sm80_to_sm89INS1_16FlashAttnBwdSm80INS1_25CollectiveMainloopBwdSm80ILi2ELi2EN4cute5tupleIJNS5_1CILi128EEES8_NS7_ILi64EEEEEENS_10bfloat16_tEfNS_4arch4Sm80ELb1ELb0ELb1ELb0ELb1ELb0ELb0ELb0ELi2ELi4ELi4ELi4ELb0EEENS1_21CollectiveEpilogueBwdISA_SB_SD_Li256ELb0ELb0ELi2EEENS1_25SingleTileBwdLPTSchedulerILb0ELi128ELb1EEEEEEEEEvNT_6ParamsE$_ZZN4cute9transformINS_15ArithmeticTupleIJiiEEEZNS_14transform_leafIS2_NS_8identityEEEDaRKT_OT0_EUlRKT_E_EEDaS7_S9_ENKUlDpSC_E_clIJiiEEEDaSE_)
        /*725c*/ 	.word	0x00000000


	//----- nvinfo : EIATTR_FRAME_SIZE
	.align		4
.L_4890:
        /*7260*/ 	.byte	0x04, 0x11
        /*7262*/ 	.short	(.L_4892 - .L_4891)
	.align		4
.L_4891:
        /*7264*/ 	.word	index@($_ZN7cutlass13device_kernelIN5flash19enable_sm80_to_sm89INS1_16FlashAttnBwdSm80INS1_25CollectiveMainloopBwdSm80ILi2ELi2EN4cute5tupleIJNS5_1CILi128EEES8_NS7_ILi64EEEEEENS_10bfloat16_tEfNS_4arch4Sm80ELb1ELb0ELb1ELb0ELb1ELb0ELb0ELb0ELi2ELi4ELi4ELi4ELb0EEENS1_21CollectiveEpilogueBwdISA_SB_SD_Li256ELb0ELb0ELi2EEENS1_25SingleTileBwdLPTSchedulerILb0ELi128ELb1EEEEEEEEEvNT_6ParamsE$_ZZN4cute7idx2crdIiNS_5tupleIJNS_1CILi32EEENS2_ILi4EEENS2_ILi2EEENS2_ILi1EEEEEENS1_IJS6_S3_NS2_ILi128EEENS2_ILi0EEEEEEEEDaRKT_RKT0_RKT1_ENKUlRKT_RKT0_E_clIS5_S8_EEDaSM_SP_)
        /*7268*/ 	.word	0x00000000


	//----- nvinfo : EIATTR_FRAME_SIZE
	.align		4
.L_4892:
        /*726c*/ 	.byte	0x04, 0x11
        /*726e*/ 	.short	(.L_4894 - .L_4893)
	.align		4
.L_4893:
        /*7270*/ 	.word	index@($_ZN7cutlass13device_kernelIN5flash19enable_sm80_to_sm89INS1_16FlashAttnBwdSm80INS1_25CollectiveMainloopBwdSm80ILi2ELi2EN4cute5tupleIJNS5_1CILi128EEES8_NS7_ILi64EEEEEENS_10bfloat16_tEfNS_4arch4Sm80ELb1ELb0ELb1ELb0ELb1ELb0ELb0ELb0ELi2ELi4ELi4ELi4ELb0EEENS1_21CollectiveEpilogueBwdISA_SB_SD_Li256ELb0ELb0ELi2EEENS1_25SingleTileBwdLPTSchedulerILb0ELi128ELb1EEEEEEEEEvNT_6ParamsE$_ZZN4cute7idx2crdIiNS_5tupleIJNS_1CILi32EEENS2_ILi4EEENS2_ILi2EEENS2_ILi1EEEEEENS1_IJS6_S3_NS2_ILi128EEENS2_ILi0EEEEEEEEDaRKT_RKT0_RKT1_ENKUlRKT_RKT0_E_clIS4_S3_EEDaSM_SP_)
        /*7274*/ 	.word	0x00000000


	//----- nvinfo : EIATTR_FRAME_SIZE
	.align		4
.L_4894:
        /*7278*/ 	.byte	0x04, 0x11
        /*727a*/ 	.short	(.L_4896 - .L_4895)
	.align		4
.L_4895:
        /*727c*/ 	.word	index@($_ZN7cutlass13device_kernelIN5flash19enable_sm80_to_sm89INS1_16FlashAttnBwdSm80INS1_25CollectiveMainloopBwdSm80ILi2ELi2EN4cute5tupleIJNS5_1CILi128EEES8_NS7_ILi64EEEEEENS_10bfloat16_tEfNS_4arch4Sm80ELb1ELb0ELb1ELb0ELb1ELb0ELb0ELb0ELi2ELi4ELi4ELi4ELb0EEENS1_21CollectiveEpilogueBwdISA_SB_SD_Li256ELb0ELb0ELi2EEENS1_25SingleTileBwdLPTSchedulerILb0ELi128ELb1EEEEEEEEEvNT_6ParamsE$_ZZN4cute7idx2crdIiNS_5tupleIJNS_1CILi32EEENS2_ILi4EEENS2_ILi2EEENS2_ILi1EEEEEENS1_IJS6_S3_NS2_ILi128EEENS2_ILi0EEEEEEEEDaRKT_RKT0_RKT1_ENKUlRKT_RKT0_E_clIS3_S6_EEDaSM_SP_)
        /*7280*/ 	.word	0x00000000


	//----- nvinfo : EIATTR_FRAME_SIZE
	.align		4
.L_4896:
        /*7284*/ 	.byte	0x04, 0x11
        /*7286*/ 	.short	(.L_4898 - .L_4897)
	.align		4
.L_4897:
        /*7288*/ 	.word	index@($_ZN7cutlass13device_kernelIN5flash19enable_sm80_to_sm89INS1_16FlashAttnBwdSm80INS1_25CollectiveMainloopBwdSm80ILi2ELi2EN4cute5tupleIJNS5_1CILi128EEES8_NS7_ILi64EEEEEENS_10bfloat16_tEfNS_4arch4Sm80ELb1ELb0ELb1ELb0ELb1ELb0ELb0ELb0ELi2ELi4ELi4ELi4ELb0EEENS1_21CollectiveEpilogueBwdISA_SB_SD_Li256ELb0ELb0ELi2EEENS1_25SingleTileBwdLPTSchedulerILb0ELi128ELb1EEEEEEEEEvNT_6ParamsE$_ZZN4cute7idx2crdINS_5tupleIJiiNS_1CILi0EEEEEENS1_IJNS1_IJNS2_ILi4EEENS2_ILi8EEEEEES5_NS2_ILi1EEEEEEEEDaRKT_RKT0_ENKUlRKT_RKT0_E_clIiS7_EEDaSI_SL_)
        /*728c*/ 	.word	0x00000000


	//----- nvinfo : EIATTR_FRAME_SIZE
	.align		4
.L_4898:
        /*7290*/ 	.byte	0x04, 0x11
        /*7292*/ 	.short	(.L_4900 - .L_4899)
	.align		4
.L_4899:
        /*7294*/ 	.word	index@($_ZN7cutlass13device_kernelIN5flash19enable_sm80_to_sm89INS1_16FlashAttnBwdSm80INS1_25CollectiveMainloopBwdSm80ILi2ELi2EN4cute5tupleIJNS5_1CILi128EEES8_NS7_ILi64EEEEEENS_10bfloat16_tEfNS_4arch4Sm80ELb1ELb0ELb1ELb0ELb1ELb0ELb0ELb0ELi2ELi4ELi4ELi4ELb0EEENS1_21CollectiveEpilogueBwdISA_SB_SD_Li256ELb0ELb0ELi2EEENS1_25SingleTileBwdLPTSchedulerILb0ELi128ELb1EEEEEEEEEvNT_6ParamsE$_ZZN4cute7idx2crdINS_5tupleIJiiNS_1CILi0EEEEEENS1_IJNS1_IJNS2_ILi4EEENS2_ILi8EEEEEES5_NS2_ILi1EEEEEEEEDaRKT_RKT0_ENKUlRKT_RKT0_E_clIiS5_EEDaSI_SL_)
        /*7298*/ 	.word	0x00000000


	//----- nvinfo : EIATTR_FRAME_SIZE
	.align		4
.L_4900:
        /*729c*/ 	.byte	0x04, 0x11
        /*729e*/ 	.short	(.L_4902 - .L_4901)
	.align		4
.L_4901:
        /*72a0*/ 	.word	index@($_ZN7cutlass13device_kernelIN5flash19enable_sm80_to_sm89INS1_16FlashAttnBwdSm80INS1_25CollectiveMainloopBwdSm80ILi2ELi2EN4cute5tupleIJNS5_1CILi128EEES8_NS7_ILi64EEEEEENS_10bfloat16_tEfNS_4arch4Sm80ELb1ELb0ELb1ELb0ELb1ELb0ELb0ELb0ELi2ELi4ELi4ELi4ELb0EEENS1_21CollectiveEpilogueBwdISA_SB_SD_Li256ELb0ELb0ELi2EEENS1_25SingleTileBwdLPTSchedulerILb0ELi128ELb1EEEEEEEEEvNT_6ParamsE$_ZZN4cute7idx2crdINS_5tupleIJiiNS_1CILi0EEEEEENS1_IJNS1_IJNS2_ILi4EEENS2_ILi8EEEEEENS2_ILi2EEENS2_ILi1EEEEEEEEDaRKT_RKT0_ENKUlRKT_RKT0_E_clIiS8_EEDaSJ_SM_)
        /*72a4*/ 	.word	0x00000000


	//----- nvinfo : EIATTR_FRAME_SIZE
	.align		4
.L_4902:
        /*72a8*/ 	.byte	0x04, 0x11
        /*72aa*/ 	.short	(.L_4904 - .L_4903)
	.align		4
.L_4903:
        /*72ac*/ 	.word	index@($_ZN7cutlass13device_kernelIN5flash19enable_sm80_to_sm89INS1_16FlashAttnBwdSm80INS1_25CollectiveMainloopBwdSm80ILi2ELi2EN4cute5tupleIJNS5_1CILi128EEES8_NS7_ILi64EEEEEENS_10bfloat16_tEfNS_4arch4Sm80ELb1ELb0ELb1ELb0ELb1ELb0ELb0ELb0ELi2ELi4ELi4ELi4ELb0EEENS1_21CollectiveEpilogueBwdISA_SB_SD_Li256ELb0ELb0ELi2EEENS1_25SingleTileBwdLPTSchedulerILb0ELi128ELb1EEEEEEEEEvNT_6ParamsE$_ZZN4cute7idx2crdINS_5tupleIJiiNS_1CILi0EEEEEENS1_IJNS1_IJNS2_ILi4EEENS2_ILi8EEEEEENS2_ILi2EEENS2_ILi1EEEEEEEEDaRKT_RKT0_ENKUlRKT_RKT0_E_clIiS7_EEDaSJ_SM_)
        /*72b0*/ 	.word	0x00000000


	//----- nvinfo : EIATTR_FRAME_SIZE
	.align		4
.L_4904:
        /*72b4*/ 	.byte	0x04, 0x11
        /*72b6*/ 	.short	(.L_4906 - .L_4905)
	.align		4
.L_4905:
        /*72b8*/ 	.word	index@($_ZN7cutlass13device_kernelIN5flash19enable_sm80_to_sm89INS1_16FlashAttnBwdSm80INS1_25CollectiveMainloopBwdSm80ILi2ELi2EN4cute5tupleIJNS5_1CILi128EEES8_NS7_ILi64EEEEEENS_10bfloat16_tEfNS_4arch4Sm80ELb1ELb0ELb1ELb0ELb1ELb0ELb0ELb0ELi2ELi4ELi4ELi4ELb0EEENS1_21CollectiveEpilogueBwdISA_SB_SD_Li256ELb0ELb0ELi2EEENS1_25SingleTileBwdLPTSchedulerILb0ELi128ELb1EEEEEEEEEvNT_6ParamsE$_ZZN4cute7flattenINS_5tupleIJNS_1CILi1EEENS1_IJiiiEEENS2_ILi64EEENS1_IJNS2_ILi72EEENS2_ILi144EEENS2_ILi288EEEEEENS2_ILi512EEEEEEEEDaRKT_ENKUlRKT_E_clIS4_EEDaSH_)
        /*72bc*/ 	.word	0x00000000


	//----- nvinfo : EIATTR_FRAME_SIZE
	.align		4
.L_4906:
        /*72c0*/ 	.byte	0x04, 0x11
        /*72c2*/ 	.short	(.L_4908 - .L_4907)
	.align		4
.L_4907:
        /*72c4*/ 	.word	index@($_ZN7cutlass13device_kernelIN5flash19enable_sm80_to_sm89INS1_16FlashAttnBwdSm80INS1_25CollectiveMainloopBwdSm80ILi2ELi2EN4cute5tupleIJNS5_1CILi128EEES8_NS7_ILi64EEEEEENS_10bfloat16_tEfNS_4arch4Sm80ELb1ELb0ELb1ELb0ELb1ELb0ELb0ELb0ELi2ELi4ELi4ELi4ELb0EEENS1_21CollectiveEpilogueBwdISA_SB_SD_Li256ELb0ELb0ELi2EEENS1_25SingleTileBwdLPTSchedulerILb0ELi128ELb1EEEEEEEEEvNT_6ParamsE$_ZZN4cute7flattenINS_5tupleIJNS_1CILi1EEENS1_IJNS2_ILi8EEEiiEEENS2_ILi64EEENS1_IJiNS2_ILi144EEENS2_ILi288EEEEEENS2_ILi512EEEEEEEEDaRKT_ENKUlRKT_E_clIS9_EEDaSH_)
        /*72c8*/ 	.word	0x00000000


	//----- nvinfo : EIATTR_FRAME_SIZE
	.align		4
.L_4908:
        /*72cc*/ 	.byte	0x04, 0x11
        /*72ce*/ 	.short	(.L_4910 - .L_4909)
	.align		4
.L_4909:
        /*72d0*/ 	.word	index@($_ZN7cutlass13device_kernelIN5flash19enable_sm80_to_sm89INS1_16FlashAttnBwdSm80INS1_25CollectiveMainloopBwdSm80ILi2ELi2EN4cute5tupleIJNS5_1CILi128EEES8_NS7_ILi64EEEEEENS_10bfloat16_tEfNS_4arch4Sm80ELb1ELb0ELb1ELb0ELb1ELb0ELb0ELb0ELi2ELi4ELi4ELi4ELb0EEENS1_21CollectiveEpilogueBwdISA_SB_SD_Li256ELb0ELb0ELi2EEENS1_25SingleTileBwdLPTSchedulerILb0ELi128ELb1EEEEEEEEEvNT_6ParamsE$_ZZN4cute7flattenINS_5tupleIJNS_1CILi1EEENS1_IJNS2_ILi8EEEiiEEENS2_ILi64EEENS1_IJiNS2_ILi144EEENS2_ILi288EEEEEENS2_ILi512EEEEEEEEDaRKT_ENKUlRKT_E_clIS5_EEDaSH_)
        /*72d4*/ 	.word	0x00000000


	//----- nvinfo : EIATTR_FRAME_SIZE
	.align		4
.L_4910:
        /*72d8*/ 	.byte	0x04, 0x11
        /*72da*/ 	.short	(.L_4912 - .L_4911)
	.align		4
.L_4911:
        /*72dc*/ 	.word	index@($_ZN7cutlass13device_kernelIN5flash19enable_sm80_to_sm89INS1_16FlashAttnBwdSm80INS1_25CollectiveMainloopBwdSm80ILi2ELi2EN4cute5tupleIJNS5_1CILi128EEES8_NS7_ILi64EEEEEENS_10bfloat16_tEfNS_4arch4Sm80ELb1ELb0ELb1ELb0ELb1ELb0ELb0ELb0ELi2ELi4ELi4ELi4ELb0EEENS1_21CollectiveEpilogueBwdISA_SB_SD_Li256ELb0ELb0ELi2EEENS1_25SingleTileBwdLPTSchedulerILb0ELi128ELb1EEEEEEEEEvNT_6ParamsE$_ZZN4cute7flattenINS_5tupleIJNS1_IJNS_1CILi0EEENS1_IJNS2_ILi1EEENS2_ILi512EEEiEEEEEENS2_ILi4096EEENS1_IJiNS2_ILi8192EEEEEEEEEEEDaRKT_ENKUlRKT_E_clISA_EEDaSH_)
        /*72e0*/ 	.word	0x00000000


	//----- nvinfo : EIATTR_FRAME_SIZE
	.align		4
.L_4912:
        /*72e4*/ 	.byte	0x04, 0x11
        /*72e6*/ 	.short	(.L_4914 - .L_4913)
	.align		4
.L_4913:
        /*72e8*/ 	.word	index@($_ZN7cutlass13device_kernelIN5flash19enable_sm80_to_sm89INS1_16FlashAttnBwdSm80INS1_25CollectiveMainloopBwdSm80ILi2ELi2EN4cute5tupleIJNS5_1CILi128EEES8_NS7_ILi64EEEEEENS_10bfloat16_tEfNS_4arch4Sm80ELb1ELb0ELb1ELb0ELb1ELb0ELb0ELb0ELi2ELi4ELi4ELi4ELb0EEENS1_21CollectiveEpilogueBwdISA_SB_SD_Li256ELb0ELb0ELi2EEENS1_25SingleTileBwdLPTSchedulerILb0ELi128ELb1EEEEEEEEEvNT_6ParamsE$_ZZN4cute7flattenINS_5tupleIJNS1_IJNS_1CILi0EEENS1_IJNS2_ILi1EEENS2_ILi512EEEiEEEEEENS2_ILi4096EEENS1_IJiNS2_ILi8192EEEEEEEEEEEDaRKT_ENKUlRKT_E_clIS7_EEDaSH_)
        /*72ec*/ 	.word	0x00000000


	//----- nvinfo : EIATTR_FRAME_SIZE
	.align		4
.L_4914:
        /*72f0*/ 	.byte	0x04, 0x11
        /*72f2*/ 	.short	(.L_4916 - .L_4915)
	.align		4
.L_4915:
        /*72f4*/ 	.word	index@($_ZN7cutlass13device_kernelIN5flash19enable_sm80_to_sm89INS1_16FlashAttnBwdSm80INS1_25CollectiveMainloopBwdSm80ILi2ELi2EN4cute5tupleIJNS5_1CILi128EEES8_NS7_ILi64EEEEEENS_10bfloat16_tEfNS_4arch4Sm80ELb1ELb0ELb1ELb0ELb1ELb0ELb0ELb0ELi2ELi4ELi4ELi4ELb0EEENS1_21CollectiveEpilogueBwdISA_SB_SD_Li256ELb0ELb0ELi2EEENS1_25SingleTileBwdLPTSchedulerILb0ELi128ELb1EEEEEEEEEvNT_6ParamsE$_ZZN4cute7crd2crdINS_5tupleIJiiiNS_1CILi0EEEEEENS1_IJNS2_ILi32EEENS2_ILi4EEENS2_ILi2EEENS2_ILi1EEEEEENS1_IJS8_S8_S8_S8_EEEEEDaRKT_RKT0_RKT1_ENKUlRKT_RKT0_RKT1_E_clIiS7_S8_EEDaSM_SP_SS_)
        /*72f8*/ 	.word	0x00000000


	//----- nvinfo : EIATTR_FRAME_SIZE
	.align		4
.L_4916:
        /*72fc*/ 	.byte	0x04, 0x11
        /*72fe*/ 	.short	(.L_4918 - .L_4917)
	.align		4
.L_4917:
        /*7300*/ 	.word	index@($_ZN7cutlass13device_kernelIN5flash19enable_sm80_to_sm89INS1_16FlashAttnBwdSm80INS1_25CollectiveMainloopBwdSm80ILi2ELi2EN4cute5tupleIJNS5_1CILi128EEES8_NS7_ILi64EEEEEENS_10bfloat16_tEfNS_4arch4Sm80ELb1ELb0ELb1ELb0ELb1ELb0ELb0ELb0ELi2ELi4ELi4ELi4ELb0EEENS1_21CollectiveEpilogueBwdISA_SB_SD_Li256ELb0ELb0ELi2EEENS1_25SingleTileBwdLPTSchedulerILb0ELi128ELb1EEEEEEEEEvNT_6ParamsE$_ZZN4cute7crd2crdINS_5tupleIJiiiNS_1CILi0EEEEEENS1_IJNS2_ILi32EEENS2_ILi4EEENS2_ILi2EEENS2_ILi1EEEEEENS1_IJS8_S8_S8_S8_EEEEEDaRKT_RKT0_RKT1_ENKUlRKT_RKT0_RKT1_E_clIiS6_S8_EEDaSM_SP_SS_)
        /*7304*/ 	.word	0x00000000


	//----- nvinfo : EIATTR_FRAME_SIZE
	.align		4
.L_4918:
        /*7308*/ 	.byte	0x04, 0x11
        /*730a*/ 	.short	(.L_4920 - .L_4919)
	.align		4
.L_4919:
        /*730c*/ 	.word	index@($_ZN7cutlass13device_kernelIN5flash19enable_sm80_to_sm89INS1_16FlashAttnBwdSm80INS1_25CollectiveMainloopBwdSm80ILi2ELi2EN4cute5tupleIJNS5_1CILi128EEES8_NS7_ILi64EEEEEENS_10bfloat16_tEfNS_4arch4Sm80ELb1ELb0ELb1ELb0ELb1ELb0ELb0ELb0ELi2ELi4ELi4ELi4ELb0EEENS1_21CollectiveEpilogueBwdISA_SB_SD_Li256ELb0ELb0ELi2EEENS1_25SingleTileBwdLPTSchedulerILb0ELi128ELb1EEEEEEEEEvNT_6ParamsE$_ZZN4cute7crd2crdINS_5tupleIJiiiNS_1CILi0EEEEEENS1_IJNS2_ILi32EEENS2_ILi4EEENS2_ILi2EEENS2_ILi1EEEEEENS1_IJS8_S8_S8_S8_EEEEEDaRKT_RKT0_RKT1_ENKUlRKT_RKT0_RKT1_E_clIiS5_S8_EEDaSM_SP_SS_)
        /*7310*/ 	.word	0x00000000


	//----- nvinfo : EIATTR_FRAME_SIZE
	.align		4
.L_4920:
        /*7314*/ 	.byte	0x04, 0x11
        /*7316*/ 	.short	(.L_4922 - .L_4921)
	.align		4
.L_4921:
        /*7318*/ 	.word	index@($_ZN7cutlass13device_kernelIN5flash19enable_sm80_to_sm89INS1_16FlashAttnBwdSm80INS1_25CollectiveMainloopBwdSm80ILi2ELi2EN4cute5tupleIJNS5_1CILi128EEES8_NS7_ILi64EEEEEENS_10bfloat16_tEfNS_4arch4Sm80ELb1ELb0ELb1ELb0ELb1ELb0ELb0ELb0ELi2ELi4ELi4ELi4ELb0EEENS1_21CollectiveEpilogueBwdISA_SB_SD_Li256ELb0ELb0ELi2EEENS1_25SingleTileBwdLPTSchedulerILb0ELi128ELb1EEEEEEEEEvNT_6ParamsE$_ZZN4cute6upcastILi2ENS_5tupleIJNS_1CILi2EEES3_S3_EEENS1_IJNS2_ILi1EEENS2_ILi512EEEiEEEEEDaRKT0_RKT1_ENKUlRKT_RKT0_E_clIS3_iEEDaSG_SJ_)
        /*731c*/ 	.word	0x00000000


	//----- nvinfo : EIATTR_FRAME_SIZE
	.align		4
.L_4922:
        /*7320*/ 	.byte	0x04, 0x11
        /*7322*/ 	.short	(.L_4924 - .L_4923)
	.align		4
.L_4923:
        /*7324*/ 	.word	index@($_ZN7cutlass13device_kernelIN5flash19enable_sm80_to_sm89INS1_16FlashAttnBwdSm80INS1_25CollectiveMainloopBwdSm80ILi2ELi2EN4cute5tupleIJNS5_1CILi128EEES8_NS7_ILi64EEEEEENS_10bfloat16_tEfNS_4arch4Sm80ELb1ELb0ELb1ELb0ELb1ELb0ELb0ELb0ELi2ELi4ELi4ELi4ELb0EEENS1_21CollectiveEpilogueBwdISA_SB_SD_Li256ELb0ELb0ELi2EEENS1_25SingleTileBwdLPTSchedulerILb0ELi128ELb1EEEEEEEEEvNT_6ParamsE$_ZZN4cute6upcastILi2ENS_5tupleIJNS_1CILi2EEES3_EEENS1_IJiNS2_ILi8192EEEEEEEEDaRKT0_RKT1_ENKUlRKT_RKT0_E_clIS3_iEEDaSF_SI_)
        /*7328*/ 	.word	0x00000000


	//----- nvinfo : EIATTR_FRAME_SIZE
	.align		4
.L_4924:
        /*732c*/ 	.byte	0x04, 0x11
        /*732e*/ 	.short	(.L_4926 - .L_4925)
	.align		4
.L_4925:
        /*7330*/ 	.word	index@($_ZN7cutlass13device_kernelIN5flash19enable_sm80_to_sm89INS1_16FlashAttnBwdSm80INS1_25CollectiveMainloopBwdSm80ILi2ELi2EN4cute5tupleIJNS5_1CILi128EEES8_NS7_ILi64EEEEEENS_10bfloat16_tEfNS_4arch4Sm80ELb1ELb0ELb1ELb0ELb1ELb0ELb0ELb0ELi2ELi4ELi4ELi4ELb0EEENS1_21CollectiveEpilogueBwdISA_SB_SD_Li256ELb0ELb0ELi2EEENS1_25SingleTileBwdLPTSchedulerILb0ELi128ELb1EEEEEEEEEvNT_6ParamsE$_ZZN4cute6upcastILi2ENS_5tupleIJNS_1CILi1EEENS1_IJNS2_ILi2EEES4_S4_EEEEEENS1_IJNS2_ILi0EEENS1_IJS3_NS2_ILi512EEEiEEEEEEEEDaRKT0_RKT1_ENKUlRKT_RKT0_E_clIS5_S9_EEDaSJ_SM_)
        /*7334*/ 	.word	0x00000000


	//----- nvinfo : EIATTR_FRAME_SIZE
	.align		4
.L_4926:
        /*7338*/ 	.byte	0x04, 0x11
        /*733a*/ 	.short	(.L_4928 - .L_4927)
	.align		4
.L_4927:
        /*733c*/ 	.word	index@($_ZN7cutlass13device_kernelIN5flash19enable_sm80_to_sm89INS1_16FlashAttnBwdSm80INS1_25CollectiveMainloopBwdSm80ILi2ELi2EN4cute5tupleIJNS5_1CILi128EEES8_NS7_ILi64EEEEEENS_10bfloat16_tEfNS_4arch4Sm80ELb1ELb0ELb1ELb0ELb1ELb0ELb0ELb0ELi2ELi4ELi4ELi4ELb0EEENS1_21CollectiveEpilogueBwdISA_SB_SD_Li256ELb0ELb0ELi2EEENS1_25SingleTileBwdLPTSchedulerILb0ELi128ELb1EEEEEEEEEvNT_6ParamsE$_ZZN4cute6upcastILi2ENS_5tupleIJNS1_IJNS_1CILi1EEENS1_IJNS2_ILi2EEES4_S4_EEEEEES4_NS1_IJS4_S4_EEEEEENS1_IJNS1_IJNS2_ILi0EEENS1_IJS3_NS2_ILi512EEEiEEEEEENS2_ILi4096EEENS1_IJiNS2_ILi8192EEEEEEEEEEEDaRKT0_RKT1_ENKUlRKT_RKT0_E_clIS7_SF_EEDaSP_SS_)
        /*7340*/ 	.word	0x00000000


	//----- nvinfo : EIATTR_FRAME_SIZE
	.align		4
.L_4928:
        /*7344*/ 	.byte	0x04, 0x11
        /*7346*/ 	.short	(.L_4930 - .L_4929)
	.align		4
.L_4929:
        /*7348*/ 	.word	index@($_ZN7cutlass13device_kernelIN5flash19enable_sm80_to_sm89INS1_16FlashAttnBwdSm80INS1_25CollectiveMainloopBwdSm80ILi2ELi2EN4cute5tupleIJNS5_1CILi128EEES8_NS7_ILi64EEEEEENS_10bfloat16_tEfNS_4arch4Sm80ELb1ELb0ELb1ELb0ELb1ELb0ELb0ELb0ELi2ELi4ELi4ELi4ELb0EEENS1_21CollectiveEpilogueBwdISA_SB_SD_Li256ELb0ELb0ELi2EEENS1_25SingleTileBwdLPTSchedulerILb0ELi128ELb1EEEEEEEEEvNT_6ParamsE$_ZZN4cute6upcastILi2ENS_5tupleIJNS1_IJNS_1CILi1EEENS1_IJNS2_ILi2EEES4_S4_EEEEEES4_NS1_IJS4_S4_EEEEEENS1_IJNS1_IJNS2_ILi0EEENS1_IJS3_NS2_ILi512EEEiEEEEEENS2_ILi4096EEENS1_IJiNS2_ILi8192EEEEEEEEEEEDaRKT0_RKT1_ENKUlRKT_RKT0_E_clIS6_SC_EEDaSP_SS_)
        /*734c*/ 	.word	0x00000000


	//----- nvinfo : EIATTR_FRAME_SIZE
	.align		4
.L_4930:
        /*7350*/ 	.byte	0x04, 0x11
        /*7352*/ 	.short	(.L_4932 - .L_4931)
	.align		4
.L_4931:
        /*7354*/ 	.word	index@($_ZN7cutlass13device_kernelIN5flash19enable_sm80_to_sm89INS1_16FlashAttnBwdSm80INS1_25CollectiveMainloopBwdSm80ILi2ELi2EN4cute5tupleIJNS5_1CILi128EEES8_NS7_ILi64EEEEEENS_10bfloat16_tEfNS_4arch4Sm80ELb1ELb0ELb1ELb0ELb1ELb0ELb0ELb0ELi2ELi4ELi4ELi4ELb0EEENS1_21CollectiveEpilogueBwdISA_SB_SD_Li256ELb0ELb0ELi2EEENS1_25SingleTileBwdLPTSchedulerILb0ELi128ELb1EEEEEEEEEvNT_6ParamsE$_ZZN4cute6detail9lift_diceINS_5tupleIJiNS_1CILi0EEEEEES5_EEDaRKT_RKT0_ENKUlRKT_RKT0_E_clIiiEEDaSE_SH_)
        /*7358*/ 	.word	0x00000000


	//----- nvinfo : EIATTR_FRAME_SIZE
	.align		4
.L_4932:
        /*735c*/ 	.byte	0x04, 0x11
        /*735e*/ 	.short	(.L_4934 - .L_4933)
	.align		4
.L_4933:
        /*7360*/ 	.word	index@($_ZN7cutlass13device_kernelIN5flash19enable_sm80_to_sm89INS1_16FlashAttnBwdSm80INS1_25CollectiveMainloopBwdSm80ILi2ELi2EN4cute5tupleIJNS5_1CILi128EEES8_NS7_ILi64EEEEEENS_10bfloat16_tEfNS_4arch4Sm80ELb1ELb0ELb1ELb0ELb1ELb0ELb0ELb0ELi2ELi4ELi4ELi4ELb0EEENS1_21CollectiveEpilogueBwdISA_SB_SD_Li256ELb0ELb0ELi2EEENS1_25SingleTileBwdLPTSchedulerILb0ELi128ELb1EEEEEEEEEvNT_6ParamsE$_ZZN4cute6detail9lift_diceINS_5tupleIJiNS2_IJiNS_1CILi0EEEEEEEEES6_EEDaRKT_RKT0_ENKUlRKT_RKT0_E_clIiiEEDaSF_SI_)
        /*7364*/ 	.word	0x00000000


	//----- nvinfo : EIATTR_FRAME_SIZE
	.align		4
.L_4934:
        /*7368*/ 	.byte	0x04, 0x11
        /*736a*/ 	.short	(.L_4936 - .L_4935)
	.align		4
.L_4935:
        /*736c*/ 	.word	index@($_ZN7cutlass13device_kernelIN5flash19enable_sm80_to_sm89INS1_16FlashAttnBwdSm80INS1_25CollectiveMainloopBwdSm80ILi2ELi2EN4cute5tupleIJNS5_1CILi128EEES8_NS7_ILi64EEEEEENS_10bfloat16_tEfNS_4arch4Sm80ELb1ELb0ELb1ELb0ELb1ELb0ELb0ELb0ELi2ELi4ELi4ELi4ELb0EEENS1_21CollectiveEpilogueBwdISA_SB_SD_Li256ELb0ELb0ELi2EEENS1_25SingleTileBwdLPTSchedulerILb0ELi128ELb1EEEEEEEEEvNT_6ParamsE$_ZZN4cute6detail9lift_diceINS_5tupleIJiNS2_IJiNS_1CILi0EEEEEEEEES6_EEDaRKT_RKT0_ENKUlRKT_RKT0_E_clIS5_S5_EEDaSF_SI_)
        /*7370*/ 	.word	0x00000000


	//----- nvinfo : EIATTR_FRAME_SIZE
	.align		4
.L_4936:
        /*7374*/ 	.byte	0x04, 0x11
        /*7376*/ 	.short	(.L_4938 - .L_4937)
	.align		4
.L_4937:
        /*7378*/ 	.word	index@($_ZN7cutlass13device_kernelIN5flash19enable_sm80_to_sm89INS1_16FlashAttnBwdSm80INS1_25CollectiveMainloopBwdSm80ILi2ELi2EN4cute5tupleIJNS5_1CILi128EEES8_NS7_ILi64EEEEEENS_10bfloat16_tEfNS_4arch4Sm80ELb1ELb0ELb1ELb0ELb1ELb0ELb0ELb0ELi2ELi4ELi4ELi4ELb0EEENS1_21CollectiveEpilogueBwdISA_SB_SD_Li256ELb0ELb0ELi2EEENS1_25SingleTileBwdLPTSchedulerILb0ELi128ELb1EEEEEEEEEvNT_6ParamsE$_ZZN4cute6detail16composition_implINS_5tupleIJNS_1CILi8EEENS3_ILi2EEES5_S5_S4_S5_EEENS2_IJNS3_ILi1EEEiiiNS3_ILi72EEENS3_ILi512EEEEEES5_S4_EEDaRKT_RKT0_RKT1_RKT2_ENKUlRKT_T0_E_clINS2_IJNS2_IJS5_EEENS2_IJiEEES7_S7_EEENS_17integral_constantIiLi4EEEEEDaSP_SQ_)
        /*737c*/ 	.word	0x00000000


	//----- nvinfo : EIATTR_FRAME_SIZE
	.align		4
.L_4938:
        /*7380*/ 	.byte	0x04, 0x11
        /*7382*/ 	.short	(.L_4940 - .L_4939)
	.align		4
.L_4939:
        /*7384*/ 	.word	index@($_ZN7cutlass13device_kernelIN5flash19enable_sm80_to_sm89INS1_16FlashAttnBwdSm80INS1_25CollectiveMainloopBwdSm80ILi2ELi2EN4cute5tupleIJNS5_1CILi128EEES8_NS7_ILi64EEEEEENS_10bfloat16_tEfNS_4arch4Sm80ELb1ELb0ELb1ELb0ELb1ELb0ELb0ELb0ELi2ELi4ELi4ELi4ELb0EEENS1_21CollectiveEpilogueBwdISA_SB_SD_Li256ELb0ELb0ELi2EEENS1_25SingleTileBwdLPTSchedulerILb0ELi128ELb1EEEEEEEEEvNT_6ParamsE$_ZZN4cute6detail16composition_implINS_5tupleIJNS_1CILi8EEENS3_ILi2EEES5_S5_S4_S5_EEENS2_IJNS3_ILi1EEEiiiNS3_ILi72EEENS3_ILi512EEEEEES5_S4_EEDaRKT_RKT0_RKT1_RKT2_ENKUlRKT_T0_E_clINS2_IJNS2_IJS5_EEENS2_IJiEEES7_S7_EEENS_17integral_constantIiLi3EEEEEDaSP_SQ_)
        /*7388*/ 	.word	0x00000000


	//----- nvinfo : EIATTR_FRAME_SIZE
	.align		4
.L_4940:
        /*738c*/ 	.byte	0x04, 0x11
        /*738e*/ 	.short	(.L_4942 - .L_4941)
	.align		4
.L_4941:
        /*7390*/ 	.word	index@($_ZN7cutlass13device_kernelIN5flash19enable_sm80_to_sm89INS1_16FlashAttnBwdSm80INS1_25CollectiveMainloopBwdSm80ILi2ELi2EN4cute5tupleIJNS5_1CILi128EEES8_NS7_ILi64EEEEEENS_10bfloat16_tEfNS_4arch4Sm80ELb1ELb0ELb1ELb0ELb1ELb0ELb0ELb0ELi2ELi4ELi4ELi4ELb0EEENS1_21CollectiveEpilogueBwdISA_SB_SD_Li256ELb0ELb0ELi2EEENS1_25SingleTileBwdLPTSchedulerILb0ELi128ELb1EEEEEEEEEvNT_6ParamsE$_ZZN4cute6detail16composition_implINS_5tupleIJNS_1CILi8EEENS3_ILi2EEES5_S5_S4_S5_EEENS2_IJNS3_ILi1EEEiiiNS3_ILi72EEENS3_ILi512EEEEEES5_S4_EEDaRKT_RKT0_RKT1_RKT2_ENKUlRKT_T0_E_clINS2_IJNS2_IJS5_EEENS2_IJiEEES7_S7_EEENS_17integral_constantIiLi2EEEEEDaSP_SQ_)
        /*7394*/ 	.word	0x00000000


	//----- nvinfo : EIATTR_FRAME_SIZE
	.align		4
.L_4942:
        /*7398*/ 	.byte	0x04, 0x11
        /*739a*/ 	.short	(.L_4944 - .L_4943)
	.align		4
.L_4943:
        /*739c*/ 	.word	index@($_ZN7cutlass13device_kernelIN5flash19enable_sm80_to_sm89INS1_16FlashAttnBwdSm80INS1_25CollectiveMainloopBwdSm80ILi2ELi2EN4cute5tupleIJNS5_1CILi128EEES8_NS7_ILi64EEEEEENS_10bfloat16_tEfNS_4arch4Sm80ELb1ELb0ELb1ELb0ELb1ELb0ELb0ELb0ELi2ELi4ELi4ELi4ELb0EEENS1_21CollectiveEpilogueBwdISA_SB_SD_Li256ELb0ELb0ELi2EEENS1_25SingleTileBwdLPTSchedulerILb0ELi128ELb1EEEEEEEEEvNT_6ParamsE$_ZZN4cute6detail16composition_implINS_5tupleIJNS_1CILi8EEENS3_ILi2EEES5_S5_S4_S5_EEENS2_IJNS3_ILi1EEEiiiNS3_ILi72EEENS3_ILi512EEEEEES5_S4_EEDaRKT_RKT0_RKT1_RKT2_ENKUlRKT_T0_E_clINS2_IJNS2_IJEEEST_S5_S7_EEENS_17integral_constantIiLi1EEEEEDaSP_SQ_)
        /*73a0*/ 	.word	0x00000000


	//----- nvinfo : EIATTR_FRAME_SIZE
	.align		4
.L_4944:
        /*73a4*/ 	.byte	0x04, 0x11
        /*73a6*/ 	.short	(.L_4946 - .L_4945)
	.align		4
.L_4945:
        /*73a8*/ 	.word	index@($_ZN7cutlass13device_kernelIN5flash19enable_sm80_to_sm89INS1_16FlashAttnBwdSm80INS1_25CollectiveMainloopBwdSm80ILi2ELi2EN4cute5tupleIJNS5_1CILi128EEES8_NS7_ILi64EEEEEENS_10bfloat16_tEfNS_4arch4Sm80ELb1ELb0ELb1ELb0ELb1ELb0ELb0ELb0ELi2ELi4ELi4ELi4ELb0EEENS1_21CollectiveEpilogueBwdISA_SB_SD_Li256ELb0ELb0ELi2EEENS1_25SingleTileBwdLPTSchedulerILb0ELi128ELb1EEEEEEEEEvNT_6ParamsE$_ZZN4cute6detail16composition_implINS_5tupleIJNS_1CILi8EEENS3_ILi2EEES5_S5_S4_S5_EEENS2_IJNS3_ILi1EEEiiiNS3_ILi72EEENS3_ILi512EEEEEENS3_ILi4EEENS3_ILi16EEEEEDaRKT_RKT0_RKT1_RKT2_ENKUlRKT_T0_E_clINS2_IJNS2_IJS5_S5_EEENS2_IJiiEEES7_S7_EEENS_17integral_constantIiLi4EEEEEDaSR_SS_)
        /*73ac*/ 	.word	0x00000000


	//----- nvinfo : EIATTR_FRAME_SIZE
	.align		4
.L_4946:
        /*73b0*/ 	.byte	0x04, 0x11
        /*73b2*/ 	.short	(.L_4948 - .L_4947)
	.align		4
.L_4947:
        /*73b4*/ 	.word	index@($_ZN7cutlass13device_kernelIN5flash19enable_sm80_to_sm89INS1_16FlashAttnBwdSm80INS1_25CollectiveMainloopBwdSm80ILi2ELi2EN4cute5tupleIJNS5_1CILi128EEES8_NS7_ILi64EEEEEENS_10bfloat16_tEfNS_4arch4Sm80ELb1ELb0ELb1ELb0ELb1ELb0ELb0ELb0ELi2ELi4ELi4ELi4ELb0EEENS1_21CollectiveEpilogueBwdISA_SB_SD_Li256ELb0ELb0ELi2EEENS1_25SingleTileBwdLPTSchedulerILb0ELi128ELb1EEEEEEEEEvNT_6ParamsE$_ZZN4cute6detail16composition_implINS_5tupleIJNS_1CILi8EEENS3_ILi2EEES5_S5_S4_S5_EEENS2_IJNS3_ILi1EEEiiiNS3_ILi72EEENS3_ILi512EEEEEENS3_ILi4EEENS3_ILi16EEEEEDaRKT_RKT0_RKT1_RKT2_ENKUlRKT_T0_E_clINS2_IJNS2_IJS5_EEENS2_IJiEEES5_S7_EEENS_17integral_constantIiLi3EEEEEDaSR_SS_)
        /*73b8*/ 	.word	0x00000000


	//----- nvinfo : EIATTR_FRAME_SIZE
	.align		4
.L_4948:
        /*73bc*/ 	.byte	0x04, 0x11
        /*73be*/ 	.short	(.L_4950 - .L_4949)
	.align		4
.L_4949:
        /*73c0*/ 	.word	index@($_ZN7cutlass13device_kernelIN5flash19enable_sm80_to_sm89INS1_16FlashAttnBwdSm80INS1_25CollectiveMainloopBwdSm80ILi2ELi2EN4cute5tupleIJNS5_1CILi128EEES8_NS7_ILi64EEEEEENS_10bfloat16_tEfNS_4arch4Sm80ELb1ELb0ELb1ELb0ELb1ELb0ELb0ELb0ELi2ELi4ELi4ELi4ELb0EEENS1_21CollectiveEpilogueBwdISA_SB_SD_Li256ELb0ELb0ELi2EEENS1_25SingleTileBwdLPTSchedulerILb0ELi128ELb1EEEEEEEEEvNT_6ParamsE$_ZZN4cute6detail16composition_implINS_5tupleIJNS_1CILi8EEENS3_ILi2EEES5_S5_S4_S5_EEENS2_IJNS3_ILi1EEEiiiNS3_ILi72EEENS3_ILi512EEEEEENS3_ILi4EEENS3_ILi16EEEEEDaRKT_RKT0_RKT1_RKT2_ENKUlRKT_T0_E_clINS2_IJNS2_IJEEESV_SB_S7_EEENS_17integral_constantIiLi2EEEEEDaSR_SS_)
        /*73c4*/ 	.word	0x00000000


	//----- nvinfo : EIATTR_FRAME_SIZE
	.align		4
.L_4950:
        /*73c8*/ 	.byte	0x04, 0x11
        /*73ca*/ 	.short	(.L_4952 - .L_4951)
	.align		4
.L_4951:
        /*73cc*/ 	.word	index@($_ZN7cutlass13device_kernelIN5flash19enable_sm80_to_sm89INS1_16FlashAttnBwdSm80INS1_25CollectiveMainloopBwdSm80ILi2ELi2EN4cute5tupleIJNS5_1CILi128EEES8_NS7_ILi64EEEEEENS_10bfloat16_tEfNS_4arch4Sm80ELb1ELb0ELb1ELb0ELb1ELb0ELb0ELb0ELi2ELi4ELi4ELi4ELb0EEENS1_21CollectiveEpilogueBwdISA_SB_SD_Li256ELb0ELb0ELi2EEENS1_25SingleTileBwdLPTSchedulerILb0ELi128ELb1EEEEEEEEEvNT_6ParamsE$_ZZN4cute6detail16composition_implINS_5tupleIJNS_1CILi8EEENS3_ILi2EEES5_S5_S4_S5_EEENS2_IJNS3_ILi1EEEiiiNS3_ILi72EEENS3_ILi512EEEEEENS2_IJS5_S5_S5_EEENS2_IJS7_S9_S4_EEEEEDaRKT_RKT0_RKT1_RKT2_ENKUlRKT_RKT0_E_clIS5_S4_EEDaSR_SU_)
        /*73d0*/ 	.word	0x00000000


	//----- nvinfo : EIATTR_FRAME_SIZE
	.align		4
.L_4952:
        /*73d4*/ 	.byte	0x04, 0x11
        /*73d6*/ 	.short	(.L_4954 - .L_4953)
	.align		4
.L_4953:
        /*73d8*/ 	.word	index@($_ZN7cutlass13device_kernelIN5flash19enable_sm80_to_sm89INS1_16FlashAttnBwdSm80INS1_25CollectiveMainloopBwdSm80ILi2ELi2EN4cute5tupleIJNS5_1CILi128EEES8_NS7_ILi64EEEEEENS_10bfloat16_tEfNS_4arch4Sm80ELb1ELb0ELb1ELb0ELb1ELb0ELb0ELb0ELi2ELi4ELi4ELi4ELb0EEENS1_21CollectiveEpilogueBwdISA_SB_SD_Li256ELb0ELb0ELi2EEENS1_25SingleTileBwdLPTSchedulerILb0ELi128ELb1EEEEEEEEEvNT_6ParamsE$_ZZN4cute6detail16composition_implINS_5tupleIJNS_1CILi8EEENS3_ILi2EEES5_S5_S4_S5_EEENS2_IJNS3_ILi1EEEiiiNS3_ILi72EEENS3_ILi512EEEEEENS2_IJS5_S5_EEENS2_IJS7_S4_EEEEEDaRKT_RKT0_RKT1_RKT2_ENKUlRKT_RKT0_E_clIS5_S4_EEDaSR_SU_)
        /*73dc*/ 	.word	0x00000000


	//----- nvinfo : EIATTR_FRAME_SIZE
	.align		4
.L_4954:
        /*73e0*/ 	.byte	0x04, 0x11
        /*73e2*/ 	.short	(.L_4956 - .L_4955)
	.align		4
.L_4955:
        /*73e4*/ 	.word	index@($_ZN7cutlass13device_kernelIN5flash19enable_sm80_to_sm89INS1_16FlashAttnBwdSm80INS1_25CollectiveMainloopBwdSm80ILi2ELi2EN4cute5tupleIJNS5_1CILi128EEES8_NS7_ILi64EEEEEENS_10bfloat16_tEfNS_4arch4Sm80ELb1ELb0ELb1ELb0ELb1ELb0ELb0ELb0ELi2ELi4ELi4ELi4ELb0EEENS1_21CollectiveEpilogueBwdISA_SB_SD_Li256ELb0ELb0ELi2EEENS1_25SingleTileBwdLPTSchedulerILb0ELi128ELb1EEEEEEEEEvNT_6ParamsE$_ZZN4cute6detail16composition_implINS_5tupleIJNS_1CILi8EEENS3_ILi2EEES5_S5_S4_S5_EEENS2_IJNS3_ILi1EEEiiiNS3_ILi72EEENS3_ILi512EEEEEENS2_IJNS3_ILi4EEES5_EEENS2_IJNS3_ILi16EEENS3_ILi8192EEEEEEEEDaRKT_RKT0_RKT1_RKT2_ENKUlRKT_RKT0_E_clISB_SD_EEDaSU_SX_)
        /*73e8*/ 	.word	0x00000000


	//----- nvinfo : EIATTR_FRAME_SIZE
	.align		4
.L_4956:
        /*73ec*/ 	.byte	0x04, 0x11
        /*73ee*/ 	.short	(.L_4958 - .L_4957)
	.align		4
.L_4957:
        /*73f0*/ 	.word	index@($_ZN7cutlass13device_kernelIN5flash19enable_sm80_to_sm89INS1_16FlashAttnBwdSm80INS1_25CollectiveMainloopBwdSm80ILi2ELi2EN4cute5tupleIJNS5_1CILi128EEES8_NS7_ILi64EEEEEENS_10bfloat16_tEfNS_4arch4Sm80ELb1ELb0ELb1ELb0ELb1ELb0ELb0ELb0ELi2ELi4ELi4ELi4ELb0EEENS1_21CollectiveEpilogueBwdISA_SB_SD_Li256ELb0ELb0ELi2EEENS1_25SingleTileBwdLPTSchedulerILb0ELi128ELb1EEEEEEEEEvNT_6ParamsE$_ZZN4cute6detail16composition_implINS_5tupleIJNS_1CILi8EEENS3_ILi2EEES5_S5_S4_S5_EEENS2_IJNS3_ILi1EEEiiiNS3_ILi72EEENS3_ILi512EEEEEENS2_IJNS2_IJS5_S5_S5_EEES5_NS3_ILi4EEEEEENS2_IJNS2_IJS7_S9_S4_EEENS3_ILi4096EEENS3_ILi16EEEEEEEEDaRKT_RKT0_RKT1_RKT2_ENKUlRKT_RKT0_E_clISC_SG_EEDaSW_SZ_)
        /*73f4*/ 	.word	0x00000000


	//----- nvinfo : EIATTR_FRAME_SIZE
	.align		4
.L_4958:
        /*73f8*/ 	.byte	0x04, 0x11
        /*73fa*/ 	.short	(.L_4960 - .L_4959)
	.align		4
.L_4959:
        /*73fc*/ 	.word	index@($_ZN7cutlass13device_kernelIN5flash19enable_sm80_to_sm89INS1_16FlashAttnBwdSm80INS1_25CollectiveMainloopBwdSm80ILi2ELi2EN4cute5tupleIJNS5_1CILi128EEES8_NS7_ILi64EEEEEENS_10bfloat16_tEfNS_4arch4Sm80ELb1ELb0ELb1ELb0ELb1ELb0ELb0ELb0ELi2ELi4ELi4ELi4ELb0EEENS1_21CollectiveEpilogueBwdISA_SB_SD_Li256ELb0ELb0ELi2EEENS1_25SingleTileBwdLPTSchedulerILb0ELi128ELb1EEEEEEEEEvNT_6ParamsE$_ZZN4cute6detail16composition_implINS_5tupleIJNS_1CILi8EEENS3_ILi2EEES5_S5_S4_S5_EEENS2_IJNS3_ILi1EEEiiiNS3_ILi72EEENS3_ILi512EEEEEENS2_IJNS2_IJS5_S5_S5_EEES5_NS3_ILi4EEEEEENS2_IJNS2_IJS7_S9_S4_EEENS3_ILi4096EEENS3_ILi16EEEEEEEEDaRKT_RKT0_RKT1_RKT2_ENKUlRKT_RKT0_E_clISB_SE_EEDaSW_SZ_)
        /*7400*/ 	.word	0x00000000


	//----- nvinfo : EIATTR_FRAME_SIZE
	.align		4
.L_4960:
        /*7404*/ 	.byte	0x04, 0x11
        /*7406*/ 	.short	(.L_4962 - .L_4961)
	.align		4
.L_4961:
        /*7408*/ 	.word	index@($_ZN7cutlass13device_kernelIN5flash19enable_sm80_to_sm89INS1_16FlashAttnBwdSm80INS1_25CollectiveMainloopBwdSm80ILi2ELi2EN4cute5tupleIJNS5_1CILi128EEES8_NS7_ILi64EEEEEENS_10bfloat16_tEfNS_4arch4Sm80ELb1ELb0ELb1ELb0ELb1ELb0ELb0ELb0ELi2ELi4ELi4ELi4ELb0EEENS1_21CollectiveEpilogueBwdISA_SB_SD_Li256ELb0ELb0ELi2EEENS1_25SingleTileBwdLPTSchedulerILb0ELi128ELb1EEEEEEEEEvNT_6ParamsE$_ZZN4cute6detail16composition_implINS_5tupleIJNS_1CILi8EEENS3_ILi2EEES5_S5_S4_S5_EEENS2_IJNS3_ILi1EEEiiiNS3_ILi72EEENS3_ILi512EEEEEENS2_IJNS2_IJS5_S5_S5_EEES5_NS2_IJNS3_ILi4EEES5_EEEEEENS2_IJNS2_IJS7_S9_S4_EEENS3_ILi4096EEENS2_IJNS3_ILi16EEENS3_ILi8192EEEEEEEEEEEDaRKT_RKT0_RKT1_RKT2_ENKUlRKT_RKT0_E_clISD_SJ_EEDaSZ_S12_)
        /*740c*/ 	.word	0x00000000


	//----- nvinfo : EIATTR_FRAME_SIZE
	.align		4
.L_4962:
        /*7410*/ 	.byte	0x04, 0x11
        /*7412*/ 	.short	(.L_4964 - .L_4963)
	.align		4
.L_4963:
        /*7414*/ 	.word	index@($_ZN7cutlass13device_kernelIN5flash19enable_sm80_to_sm89INS1_16FlashAttnBwdSm80INS1_25CollectiveMainloopBwdSm80ILi2ELi2EN4cute5tupleIJNS5_1CILi128EEES8_NS7_ILi64EEEEEENS_10bfloat16_tEfNS_4arch4Sm80ELb1ELb0ELb1ELb0ELb1ELb0ELb0ELb0ELi2ELi4ELi4ELi4ELb0EEENS1_21CollectiveEpilogueBwdISA_SB_SD_Li256ELb0ELb0ELi2EEENS1_25SingleTileBwdLPTSchedulerILb0ELi128ELb1EEEEEEEEEvNT_6ParamsE$_ZZN4cute6detail16composition_implINS_5tupleIJNS_1CILi8EEENS3_ILi2EEES5_S5_S4_S5_EEENS2_IJNS3_ILi1EEEiiiNS3_ILi72EEENS3_ILi512EEEEEENS2_IJNS2_IJS5_S5_S5_EEES5_NS2_IJNS3_ILi4EEES5_EEEEEENS2_IJNS2_IJS7_S9_S4_EEENS3_ILi4096EEENS2_IJNS3_ILi16EEENS3_ILi8192EEEEEEEEEEEDaRKT_RKT0_RKT1_RKT2_ENKUlRKT_RKT0_E_clISB_SF_EEDaSZ_S12_)
        /*7418*/ 	.word	0x00000000


	//----- nvinfo : EIATTR_FRAME_SIZE
	.align		4
.L_4964:
        /*741c*/ 	.byte	0x04, 0x11
        /*741e*/ 	.short	(.L_4966 - .L_4965)
	.align		4
.L_4965:
        /*7420*/ 	.word	index@($_ZN7cutlass13device_kernelIN5flash19enable_sm80_to_sm89INS1_16FlashAttnBwdSm80INS1_25CollectiveMainloopBwdSm80ILi2ELi2EN4cute5tupleIJNS5_1CILi128EEES8_NS7_ILi64EEEEEENS_10bfloat16_tEfNS_4arch4Sm80ELb1ELb0ELb1ELb0ELb1ELb0ELb0ELb0ELi2ELi4ELi4ELi4ELb0EEENS1_21CollectiveEpilogueBwdISA_SB_SD_Li256ELb0ELb0ELi2EEENS1_25SingleTileBwdLPTSchedulerILb0ELi128ELb1EEEEEEEEEvNT_6ParamsE$_ZZN4cute6detail16composition_implINS_5tupleIJNS_1CILi8EEENS3_ILi2EEES5_S5_S4_S5_EEENS2_IJNS3_ILi1EEEiiiNS3_ILi72EEENS3_ILi512EEEEEENS2_IJNS2_IJS5_S5_EEES4_NS3_ILi4EEEEEENS2_IJNS2_IJS7_S4_EEENS3_ILi1024EEENS3_ILi16EEEEEEEEDaRKT_RKT0_RKT1_RKT2_ENKUlRKT_RKT0_E_clISC_SG_EEDaSW_SZ_)
        /*7424*/ 	.word	0x00000000


	//----- nvinfo : EIATTR_FRAME_SIZE
	.align		4
.L_4966:
        /*7428*/ 	.byte	0x04, 0x11
        /*742a*/ 	.short	(.L_4968 - .L_4967)
	.align		4
.L_4967:
        /*742c*/ 	.word	index@($_ZN7cutlass13device_kernelIN5flash19enable_sm80_to_sm89INS1_16FlashAttnBwdSm80INS1_25CollectiveMainloopBwdSm80ILi2ELi2EN4cute5tupleIJNS5_1CILi128EEES8_NS7_ILi64EEEEEENS_10bfloat16_tEfNS_4arch4Sm80ELb1ELb0ELb1ELb0ELb1ELb0ELb0ELb0ELi2ELi4ELi4ELi4ELb0EEENS1_21CollectiveEpilogueBwdISA_SB_SD_Li256ELb0ELb0ELi2EEENS1_25SingleTileBwdLPTSchedulerILb0ELi128ELb1EEEEEEEEEvNT_6ParamsE$_ZZN4cute6detail16composition_implINS_5tupleIJNS_1CILi8EEENS3_ILi2EEES5_S5_S4_S5_EEENS2_IJNS3_ILi1EEEiiiNS3_ILi72EEENS3_ILi512EEEEEENS2_IJNS2_IJS5_S5_EEES4_NS3_ILi4EEEEEENS2_IJNS2_IJS7_S4_EEENS3_ILi1024EEENS3_ILi16EEEEEEEEDaRKT_RKT0_RKT1_RKT2_ENKUlRKT_RKT0_E_clISB_SE_EEDaSW_SZ_)
        /*7430*/ 	.word	0x00000000


	//----- nvinfo : EIATTR_FRAME_SIZE
	.align		4
.L_4968:
        /*7434*/ 	.byte	0x04, 0x11
        /*7436*/ 	.short	(.L_4970 - .L_4969)
	.align		4
.L_4969:
        /*7438*/ 	.word	index@($_ZN7cutlass13device_kernelIN5flash19enable_sm80_to_sm89INS1_16FlashAttnBwdSm80INS1_25CollectiveMainloopBwdSm80ILi2ELi2EN4cute5tupleIJNS5_1CILi128EEES8_NS7_ILi64EEEEEENS_10bfloat16_tEfNS_4arch4Sm80ELb1ELb0ELb1ELb0ELb1ELb0ELb0ELb0ELi2ELi4ELi4ELi4ELb0EEENS1_21CollectiveEpilogueBwdISA_SB_SD_Li256ELb0ELb0ELi2EEENS1_25SingleTileBwdLPTSchedulerILb0ELi128ELb1EEEEEEEEEvNT_6ParamsE$_ZZN4cute6detail16composition_implINS_5tupleIJNS_1CILi16EEENS3_ILi2EEES5_S5_NS3_ILi4EEES5_EEENS2_IJNS3_ILi1EEEiiiNS3_ILi144EEENS3_ILi512EEEEEES6_S4_EEDaRKT_RKT0_RKT1_RKT2_ENKUlRKT_T0_E_clINS2_IJNS2_IJS5_S5_EEENS2_IJiiEEES8_S8_EEENS_17integral_constantIiLi4EEEEEDaSQ_SR_)
        /*743c*/ 	.word	0x00000000


	//----- nvinfo : EIATTR_FRAME_SIZE
	.align		4
.L_4970:
        /*7440*/ 	.byte	0x04, 0x11
        /*7442*/ 	.short	(.L_4972 - .L_4971)
	.align		4
.L_4971:
        /*7444*/ 	.word	index@($_ZN7cutlass13device_kernelIN5flash19enable_sm80_to_sm89INS1_16FlashAttnBwdSm80INS1_25CollectiveMainloopBwdSm80ILi2ELi2EN4cute5tupleIJNS5_1CILi128EEES8_NS7_ILi64EEEEEENS_10bfloat16_tEfNS_4arch4Sm80ELb1ELb0ELb1ELb0ELb1ELb0ELb0ELb0ELi2ELi4ELi4ELi4ELb0EEENS1_21CollectiveEpilogueBwdISA_SB_SD_Li256ELb0ELb0ELi2EEENS1_25SingleTileBwdLPTSchedulerILb0ELi128ELb1EEEEEEEEEvNT_6ParamsE$_ZZN4cute6detail16composition_implINS_5tupleIJNS_1CILi16EEENS3_ILi2EEES5_S5_NS3_ILi4EEES5_EEENS2_IJNS3_ILi1EEEiiiNS3_ILi144EEENS3_ILi512EEEEEES6_S4_EEDaRKT_RKT0_RKT1_RKT2_ENKUlRKT_T0_E_clINS2_IJNS2_IJS5_S5_EEENS2_IJiiEEES8_S8_EEENS_17integral_constantIiLi3EEEEEDaSQ_SR_)
        /*7448*/ 	.word	0x00000000


	//----- nvinfo : EIATTR_FRAME_SIZE
	.align		4
.L_4972:
        /*744c*/ 	.byte	0x04, 0x11
        /*744e*/ 	.short	(.L_4974 - .L_4973)
	.align		4
.L_4973:
        /*7450*/ 	.word	index@($_ZN7cutlass13device_kernelIN5flash19enable_sm80_to_sm89INS1_16FlashAttnBwdSm80INS1_25CollectiveMainloopBwdSm80ILi2ELi2EN4cute5tupleIJNS5_1CILi128EEES8_NS7_ILi64EEEEEENS_10bfloat16_tEfNS_4arch4Sm80ELb1ELb0ELb1ELb0ELb1ELb0ELb0ELb0ELi2ELi4ELi4ELi4ELb0EEENS1_21CollectiveEpilogueBwdISA_SB_SD_Li256ELb0ELb0ELi2EEENS1_25SingleTileBwdLPTSchedulerILb0ELi128ELb1EEEEEEEEEvNT_6ParamsE$_ZZN4cute6detail16composition_implINS_5tupleIJNS_1CILi16EEENS3_ILi2EEES5_S5_NS3_ILi4EEES5_EEENS2_IJNS3_ILi1EEEiiiNS3_ILi144EEENS3_ILi512EEEEEES6_S4_EEDaRKT_RKT0_RKT1_RKT2_ENKUlRKT_T0_E_clINS2_IJNS2_IJS5_EEENS2_IJiEEES5_S8_EEENS_17integral_constantIiLi2EEEEEDaSQ_SR_)
        /*7454*/ 	.word	0x00000000


	//----- nvinfo : EIATTR_FRAME_SIZE
	.align		4
.L_4974:
        /*7458*/ 	.byte	0x04, 0x11
        /*745a*/ 	.short	(.L_4976 - .L_4975)
	.align		4
.L_4975:
        /*745c*/ 	.word	index@($_ZN7cutlass13device_kernelIN5flash19enable_sm80_to_sm89INS1_16FlashAttnBwdSm80INS1_25CollectiveMainloopBwdSm80ILi2ELi2EN4cute5tupleIJNS5_1CILi128EEES8_NS7_ILi64EEEEEENS_10bfloat16_tEfNS_4arch4Sm80ELb1ELb0ELb1ELb0ELb1ELb0ELb0ELb0ELi2ELi4ELi4ELi4ELb0EEENS1_21CollectiveEpilogueBwdISA_SB_SD_Li256ELb0ELb0ELi2EEENS1_25SingleTileBwdLPTSchedulerILb0ELi128ELb1EEEEEEEEEvNT_6ParamsE$_ZZN4cute6detail16composition_implINS_5tupleIJNS_1CILi16EEENS3_ILi2EEES5_S5_NS3_ILi4EEES5_EEENS2_IJNS3_ILi1EEEiiiNS3_ILi144EEENS3_ILi512EEEEEES6_S4_EEDaRKT_RKT0_RKT1_RKT2_ENKUlRKT_T0_E_clINS2_IJNS2_IJEEESU_S6_S8_EEENS_17integral_constantIiLi1EEEEEDaSQ_SR_)
        /*7460*/ 	.word	0x00000000


	//----- nvinfo : EIATTR_FRAME_SIZE
	.align		4
.L_4976:
        /*7464*/ 	.byte	0x04, 0x11
        /*7466*/ 	.short	(.L_4978 - .L_4977)
	.align		4
.L_4977:
        /*7468*/ 	.word	index@($_ZN7cutlass13device_kernelIN5flash19enable_sm80_to_sm89INS1_16FlashAttnBwdSm80INS1_25CollectiveMainloopBwdSm80ILi2ELi2EN4cute5tupleIJNS5_1CILi128EEES8_NS7_ILi64EEEEEENS_10bfloat16_tEfNS_4arch4Sm80ELb1ELb0ELb1ELb0ELb1ELb0ELb0ELb0ELi2ELi4ELi4ELi4ELb0EEENS1_21CollectiveEpilogueBwdISA_SB_SD_Li256ELb0ELb0ELi2EEENS1_25SingleTileBwdLPTSchedulerILb0ELi128ELb1EEEEEEEEEvNT_6ParamsE$_ZZN4cute6detail16composition_implINS_5tupleIJNS_1CILi16EEENS3_ILi2EEES5_S5_NS3_ILi4EEES5_EEENS2_IJNS3_ILi1EEEiiiNS3_ILi144EEENS3_ILi512EEEEEES5_NS3_ILi64EEEEEDaRKT_RKT0_RKT1_RKT2_ENKUlRKT_T0_E_clINS2_IJNS2_IJS5_EEENS2_IJiEEES8_S8_EEENS_17integral_constantIiLi4EEEEEDaSR_SS_)
        /*746c*/ 	.word	0x00000000


	//----- nvinfo : EIATTR_FRAME_SIZE
	.align		4
.L_4978:
        /*7470*/ 	.byte	0x04, 0x11
        /*7472*/ 	.short	(.L_4980 - .L_4979)
	.align		4
.L_4979:
        /*7474*/ 	.word	index@($_ZN7cutlass13device_kernelIN5flash19enable_sm80_to_sm89INS1_16FlashAttnBwdSm80INS1_25CollectiveMainloopBwdSm80ILi2ELi2EN4cute5tupleIJNS5_1CILi128EEES8_NS7_ILi64EEEEEENS_10bfloat16_tEfNS_4arch4Sm80ELb1ELb0ELb1ELb0ELb1ELb0ELb0ELb0ELi2ELi4ELi4ELi4ELb0EEENS1_21CollectiveEpilogueBwdISA_SB_SD_Li256ELb0ELb0ELi2EEENS1_25SingleTileBwdLPTSchedulerILb0ELi128ELb1EEEEEEEEEvNT_6ParamsE$_ZZN4cute6detail16composition_implINS_5tupleIJNS_1CILi16EEENS3_ILi2EEES5_S5_NS3_ILi4EEES5_EEENS2_IJNS3_ILi1EEEiiiNS3_ILi144EEENS3_ILi512EEEEEES5_NS3_ILi64EEEEEDaRKT_RKT0_RKT1_RKT2_ENKUlRKT_T0_E_clINS2_IJNS2_IJEEESV_S5_S8_EEENS_17integral_constantIiLi3EEEEEDaSR_SS_)
        /*7478*/ 	.word	0x00000000


	//----- nvinfo : EIATTR_FRAME_SIZE
	.align		4
.L_4980:
        /*747c*/ 	.byte	0x04, 0x11
        /*747e*/ 	.short	(.L_4982 - .L_4981)
	.align		4
.L_4981:
        /*7480*/ 	.word	index@($_ZN7cutlass13device_kernelIN5flash19enable_sm80_to_sm89INS1_16FlashAttnBwdSm80INS1_25CollectiveMainloopBwdSm80ILi2ELi2EN4cute5tupleIJNS5_1CILi128EEES8_NS7_ILi64EEEEEENS_10bfloat16_tEfNS_4arch4Sm80ELb1ELb0ELb1ELb0ELb1ELb0ELb0ELb0ELi2ELi4ELi4ELi4ELb0EEENS1_21CollectiveEpilogueBwdISA_SB_SD_Li256ELb0ELb0ELi2EEENS1_25SingleTileBwdLPTSchedulerILb0ELi128ELb1EEEEEEEEEvNT_6ParamsE$_ZZN4cute6detail16composition_implINS_5tupleIJNS_1CILi16EEENS3_ILi2EEES5_S5_NS3_ILi4EEES5_EEENS2_IJNS3_ILi1EEEiiiNS3_ILi144EEENS3_ILi512EEEEEENS2_IJS5_S5_EEENS2_IJNS3_ILi64EEESA_EEEEEDaRKT_RKT0_RKT1_RKT2_ENKUlRKT_RKT0_E_clIS5_SD_EEDaST_SW_)
        /*7484*/ 	.word	0x00000000


	//----- nvinfo : EIATTR_FRAME_SIZE
	.align		4
.L_4982:
        /*7488*/ 	.byte	0x04, 0x11
        /*748a*/ 	.short	(.L_4984 - .L_4983)
	.align		4
.L_4983:
        /*748c*/ 	.word	index@($_ZN7cutlass13device_kernelIN5flash19enable_sm80_to_sm89INS1_16FlashAttnBwdSm80INS1_25CollectiveMainloopBwdSm80ILi2ELi2EN4cute5tupleIJNS5_1CILi128EEES8_NS7_ILi64EEEEEENS_10bfloat16_tEfNS_4arch4Sm80ELb1ELb0ELb1ELb0ELb1ELb0ELb0ELb0ELi2ELi4ELi4ELi4ELb0EEENS1_21CollectiveEpilogueBwdISA_SB_SD_Li256ELb0ELb0ELi2EEENS1_25SingleTileBwdLPTSchedulerILb0ELi128ELb1EEEEEEEEEvNT_6ParamsE$_ZZN4cute6detail16composition_implINS_5tupleIJNS_1CILi16EEENS3_ILi2EEES5_S5_NS3_ILi4EEES5_EEENS2_IJNS3_ILi1EEEiiiNS3_ILi144EEENS3_ILi512EEEEEENS2_IJNS2_IJS5_S5_EEES6_NS3_ILi8EEEEEENS2_IJNS2_IJNS3_ILi64EEESA_EEES4_NS3_ILi1024EEEEEEEEDaRKT_RKT0_RKT1_RKT2_ENKUlRKT_RKT0_E_clISC_SG_EEDaSX_S10_)
        /*7490*/ 	.word	0x00000000


	//----- nvinfo : EIATTR_FRAME_SIZE
	.align		4
.L_4984:
        /*7494*/ 	.byte	0x04, 0x11
        /*7496*/ 	.short	(.L_4986 - .L_4985)
	.align		4
.L_4985:
        /*7498*/ 	.word	index@($_ZN7cutlass13device_kernelIN5flash19enable_sm80_to_sm89INS1_16FlashAttnBwdSm80INS1_25CollectiveMainloopBwdSm80ILi2ELi2EN4cute5tupleIJNS5_1CILi128EEES8_NS7_ILi64EEEEEENS_10bfloat16_tEfNS_4arch4Sm80ELb1ELb0ELb1ELb0ELb1ELb0ELb0ELb0ELi2ELi4ELi4ELi4ELb0EEENS1_21CollectiveEpilogueBwdISA_SB_SD_Li256ELb0ELb0ELi2EEENS1_25SingleTileBwdLPTSchedulerILb0ELi128ELb1EEEEEEEEEvNT_6ParamsE$_ZZN4cute6detail16composition_implINS_5tupleIJNS_1CILi16EEENS3_ILi2EEES5_S5_NS3_ILi4EEES5_EEENS2_IJNS3_ILi1EEEiiiNS3_ILi144EEENS3_ILi512EEEEEENS2_IJNS2_IJS5_S5_EEES6_NS3_ILi8EEEEEENS2_IJNS2_IJNS3_ILi64EEESA_EEES4_NS3_ILi1024EEEEEEEEDaRKT_RKT0_RKT1_RKT2_ENKUlRKT_RKT0_E_clIS6_S4_EEDaSX_S10_)
        /*749c*/ 	.word	0x00000000


	//----- nvinfo : EIATTR_FRAME_SIZE
	.align		4
.L_4986:
        /*74a0*/ 	.byte	0x04, 0x11
        /*74a2*/ 	.short	(.L_4988 - .L_4987)
	.align		4
.L_4987:
        /*74a4*/ 	.word	index@($_ZN7cutlass13device_kernelIN5flash19enable_sm80_to_sm89INS1_16FlashAttnBwdSm80INS1_25CollectiveMainloopBwdSm80ILi2ELi2EN4cute5tupleIJNS5_1CILi128EEES8_NS7_ILi64EEEEEENS_10bfloat16_tEfNS_4arch4Sm80ELb1ELb0ELb1ELb0ELb1ELb0ELb0ELb0ELi2ELi4ELi4ELi4ELb0EEENS1_21CollectiveEpilogueBwdISA_SB_SD_Li256ELb0ELb0ELi2EEENS1_25SingleTileBwdLPTSchedulerILb0ELi128ELb1EEEEEEEEEvNT_6ParamsE$_ZZN4cute6detail16composition_implINS_1CILi2EEEiNS_5tupleIJNS2_ILi1EEES3_EEENS4_IJNS2_ILi0EEES5_EEEEEDaRKT_RKT0_RKT1_RKT2_ENKUlRKT_RKT0_E_clIS3_S5_EEDaSN_SQ_)
        /*74a8*/ 	.word	0x00000000


	//----- nvinfo : EIATTR_FRAME_SIZE
	.align		4
.L_4988:
        /*74ac*/ 	.byte	0x04, 0x11
        /*74ae*/ 	.short	(.L_4990 - .L_4989)
	.align		4
.L_4989:
        /*74b0*/ 	.word	index@($_ZN7cutlass13device_kernelIN5flash19enable_sm80_to_sm89INS1_16FlashAttnBwdSm80INS1_25CollectiveMainloopBwdSm80ILi2ELi2EN4cute5tupleIJNS5_1CILi128EEES8_NS7_ILi64EEEEEENS_10bfloat16_tEfNS_4arch4Sm80ELb1ELb0ELb1ELb0ELb1ELb0ELb0ELb0ELi2ELi4ELi4ELi4ELb0EEENS1_21CollectiveEpilogueBwdISA_SB_SD_Li256ELb0ELb0ELi2EEENS1_25SingleTileBwdLPTSchedulerILb0ELi128ELb1EEEEEEEEEvNT_6ParamsE$_ZZN4cute6detail10lift_sliceINS_5tupleIJNS_1CILi0EEENS_10UnderscoreEEEENS2_IJNS2_IJS4_S4_EEEiEEEEEDaRKT_RKT0_ENKUlRKT_RKT0_E_clIS5_iEEDaSH_SK_)
        /*74b4*/ 	.word	0x00000000


	//----- nvinfo : EIATTR_FRAME_SIZE
	.align		4
.L_4990:
        /*74b8*/ 	.byte	0x04, 0x11
        /*74ba*/ 	.short	(.L_4992 - .L_4991)
	.align		4
.L_4991:
        /*74bc*/ 	.word	index@($_ZN7cutlass13device_kernelIN5flash19enable_sm80_to_sm89INS1_16FlashAttnBwdSm80INS1_25CollectiveMainloopBwdSm80ILi2ELi2EN4cute5tupleIJNS5_1CILi128EEES8_NS7_ILi64EEEEEENS_10bfloat16_tEfNS_4arch4Sm80ELb1ELb0ELb1ELb0ELb1ELb0ELb0ELb0ELi2ELi4ELi4ELi4ELb0EEENS1_21CollectiveEpilogueBwdISA_SB_SD_Li256ELb0ELb0ELi2EEENS1_25SingleTileBwdLPTSchedulerILb0ELi128ELb1EEEEEEEEEvNT_6ParamsE$_ZZN4cute5sliceINS_5tupleIJNS_10UnderscoreES2_iEEENS1_IJNS1_IJNS_1CILi1EEENS4_ILi0EEEEEEiNS4_ILi1024EEEEEEEEDaRKT_RKT0_ENKUlRKT_RKT0_E_clIS2_iEEDaSI_SL_)
        /*74c0*/ 	.word	0x00000000


	//----- nvinfo : EIATTR_FRAME_SIZE
	.align		4
.L_4992:
        /*74c4*/ 	.byte	0x04, 0x11
        /*74c6*/ 	.short	(.L_4994 - .L_4993)
	.align		4
.L_4993:
        /*74c8*/ 	.word	index@($_ZN7cutlass13device_kernelIN5flash19enable_sm80_to_sm89INS1_16FlashAttnBwdSm80INS1_25CollectiveMainloopBwdSm80ILi2ELi2EN4cute5tupleIJNS5_1CILi128EEES8_NS7_ILi64EEEEEENS_10bfloat16_tEfNS_4arch4Sm80ELb1ELb0ELb1ELb0ELb1ELb0ELb0ELb0ELi2ELi4ELi4ELi4ELb0EEENS1_21CollectiveEpilogueBwdISA_SB_SD_Li256ELb0ELb0ELi2EEENS1_25SingleTileBwdLPTSchedulerILb0ELi128ELb1EEEEEEEEEvNT_6ParamsE$_ZZN4cute5sliceINS_5tupleIJNS_10UnderscoreES2_S2_iEEENS1_IJNS1_IJNS_1CILi1EEENS4_ILi0EEEEEElS6_lEEEEEDaRKT_RKT0_ENKUlRKT_RKT0_E_clIS2_lEEDaSH_SK_)
        /*74cc*/ 	.word	0x00000000


	//----- nvinfo : EIATTR_FRAME_SIZE
	.align		4
.L_4994:
        /*74d0*/ 	.byte	0x04, 0x11
        /*74d2*/ 	.short	(.L_4996 - .L_4995)
	.align		4
.L_4995:
        /*74d4*/ 	.word	index@($_ZN7cutlass13device_kernelIN5flash19enable_sm80_to_sm89INS1_16FlashAttnBwdSm80INS1_25CollectiveMainloopBwdSm80ILi2ELi2EN4cute5tupleIJNS5_1CILi128EEES8_NS7_ILi64EEEEEENS_10bfloat16_tEfNS_4arch4Sm80ELb1ELb0ELb1ELb0ELb1ELb0ELb0ELb0ELi2ELi4ELi4ELi4ELb0EEENS1_21CollectiveEpilogueBwdISA_SB_SD_Li256ELb0ELb0ELi2EEENS1_25SingleTileBwdLPTSchedulerILb0ELi128ELb1EEEEEEEEEvNT_6ParamsE$_ZZN4cute5sliceINS_5tupleIJNS_10UnderscoreES2_S2_iEEENS1_IJNS1_IJNS_1CILi1EEENS4_ILi0EEEEEEiNS4_ILi1024EEENS4_ILi8192EEEEEEEEDaRKT_RKT0_ENKUlRKT_RKT0_E_clIS2_iEEDaSJ_SM_)
        /*74d8*/ 	.word	0x00000000


	//----- nvinfo : EIATTR_FRAME_SIZE
	.align		4
.L_4996:
        /*74dc*/ 	.byte	0x04, 0x11
        /*74de*/ 	.short	(.L_4998 - .L_4997)
	.align		4
.L_4997:
        /*74e0*/ 	.word	index@($_ZN7cutlass13device_kernelIN5flash19enable_sm80_to_sm89INS1_16FlashAttnBwdSm80INS1_25CollectiveMainloopBwdSm80ILi2ELi2EN4cute5tupleIJNS5_1CILi128EEES8_NS7_ILi64EEEEEENS_10bfloat16_tEfNS_4arch4Sm80ELb1ELb0ELb1ELb0ELb1ELb0ELb0ELb0ELi2ELi4ELi4ELi4ELb0EEENS1_21CollectiveEpilogueBwdISA_SB_SD_Li256ELb0ELb0ELi2EEENS1_25SingleTileBwdLPTSchedulerILb0ELi128ELb1EEEEEEEEEvNT_6ParamsE$_ZZN4cute5sliceINS_5tupleIJNS_10UnderscoreES2_S2_iEEENS1_IJNS1_IJNS_1CILi1EEENS4_ILi0EEEEEENS4_ILi4096EEENS1_IJiiEEENS1_IJS6_NS4_ILi8192EEEEEEEEEEEDaRKT_RKT0_ENKUlRKT_RKT0_E_clIS2_S9_EEDaSL_SO_)
        /*74e4*/ 	.word	0x00000000


	//----- nvinfo : EIATTR_FRAME_SIZE
	.align		4
.L_4998:
        /*74e8*/ 	.byte	0x04, 0x11
        /*74ea*/ 	.short	(.L_5000 - .L_4999)
	.align		4
.L_4999:
        /*74ec*/ 	.word	index@($_ZN7cutlass13device_kernelIN5flash19enable_sm80_to_sm89INS1_16FlashAttnBwdSm80INS1_25CollectiveMainloopBwdSm80ILi2ELi2EN4cute5tupleIJNS5_1CILi128EEES8_NS7_ILi64EEEEEENS_10bfloat16_tEfNS_4arch4Sm80ELb1ELb0ELb1ELb0ELb1ELb0ELb0ELb0ELi2ELi4ELi4ELi4ELb0EEENS1_21CollectiveEpilogueBwdISA_SB_SD_Li256ELb0ELb0ELi2EEENS1_25SingleTileBwdLPTSchedulerILb0ELi128ELb1EEEEEEEEEvNT_6ParamsE$_ZZN4cute5sliceINS_5tupleIJNS_10UnderscoreES2_NS_1CILi0EEEEEENS1_IJNS1_IJNS3_ILi1EEES4_EEEiNS3_ILi1024EEEEEEEEDaRKT_RKT0_ENKUlRKT_RKT0_E_clIS2_iEEDaSI_SL_)
        /*74f0*/ 	.word	0x00000000


	//----- nvinfo : EIATTR_FRAME_SIZE
	.align		4
.L_5000:
        /*74f4*/ 	.byte	0x04, 0x11
        /*74f6*/ 	.short	(.L_5002 - .L_5001)
	.align		4
.L_5001:
        /*74f8*/ 	.word	index@($_ZN7cutlass13device_kernelIN5flash19enable_sm80_to_sm89INS1_16FlashAttnBwdSm80INS1_25CollectiveMainloopBwdSm80ILi2ELi2EN4cute5tupleIJNS5_1CILi128EEES8_NS7_ILi64EEEEEENS_10bfloat16_tEfNS_4arch4Sm80ELb1ELb0ELb1ELb0ELb1ELb0ELb0ELb0ELi2ELi4ELi4ELi4ELb0EEENS1_21CollectiveEpilogueBwdISA_SB_SD_Li256ELb0ELb0ELi2EEENS1_25SingleTileBwdLPTSchedulerILb0ELi128ELb1EEEEEEEEEvNT_6ParamsE$_ZZN4cute5sliceINS_5tupleIJNS1_IJNS_10UnderscoreENS_1CILi0EEEEEENS1_IJS4_S2_EEEEEENS1_IJNS1_IJNS1_IJNS3_ILi1EEES4_EEES4_EEENS1_IJNS1_IJS4_S4_EEEiEEEEEEEEDaRKT_RKT0_ENKUlRKT_RKT0_E_clIS6_SC_EEDaSM_SP_)
        /*74fc*/ 	.word	0x00000000


	//----- nvinfo : EIATTR_FRAME_SIZE
	.align		4
.L_5002:
        /*7500*/ 	.byte	0x04, 0x11
        /*7502*/ 	.short	(.L_5004 - .L_5003)
	.align		4
.L_5003:
        /*7504*/ 	.word	index@($_ZN7cutlass13device_kernelIN5flash19enable_sm80_to_sm89INS1_16FlashAttnBwdSm80INS1_25CollectiveMainloopBwdSm80ILi2ELi2EN4cute5tupleIJNS5_1CILi128EEES8_NS7_ILi64EEEEEENS_10bfloat16_tEfNS_4arch4Sm80ELb1ELb0ELb1ELb0ELb1ELb0ELb0ELb0ELi2ELi4ELi4ELi4ELb0EEENS1_21CollectiveEpilogueBwdISA_SB_SD_Li256ELb0ELb0ELi2EEENS1_25SingleTileBwdLPTSchedulerILb0ELi128ELb1EEEEEEEEEvNT_6ParamsE$_ZZN4cute4takeILi1ELi3ENS_5tupleIJNS1_IJiNS_1CILi512EEEEEENS1_IJiiEEENS2_ILi1024EEEEEEEEDaRKT1_ENKUlDpRKT_E_clIJS5_S6_EEEDaSE_)
        /*7508*/ 	.word	0x00000000


	//----- nvinfo : EIATTR_FRAME_SIZE
	.align		4
.L_5004:
        /*750c*/ 	.byte	0x04, 0x11
        /*750e*/ 	.short	(.L_5006 - .L_5005)
	.align		4
.L_5005:
        /*7510*/ 	.word	index@($_ZN7cutlass13device_kernelIN5flash19enable_sm80_to_sm89INS1_16FlashAttnBwdSm80INS1_25CollectiveMainloopBwdSm80ILi2ELi2EN4cute5tupleIJNS5_1CILi128EEES8_NS7_ILi64EEEEEENS_10bfloat16_tEfNS_4arch4Sm80ELb1ELb0ELb1ELb0ELb1ELb0ELb0ELb0ELi2ELi4ELi4ELi4ELb0EEENS1_21CollectiveEpilogueBwdISA_SB_SD_Li256ELb0ELb0ELi2EEENS1_25SingleTileBwdLPTSchedulerILb0ELi128ELb1EEEEEEEEEvNT_6ParamsE$_ZZN4cute4takeILi1ELi3ENS_5tupleIJNS1_IJNS_1CILi1EEEiEEENS2_ILi1024EEENS1_IJiiEEEEEEEEDaRKT1_ENKUlDpRKT_E_clIJS5_S6_EEEDaSE_)
        /*7514*/ 	.word	0x00000000


	//----- nvinfo : EIATTR_FRAME_SIZE
	.align		4
.L_5006:
        /*7518*/ 	.byte	0x04, 0x11
        /*751a*/ 	.short	(.L_5008 - .L_5007)
	.align		4
.L_5007:
        /*751c*/ 	.word	index@($_ZN7cutlass13device_kernelIN5flash19enable_sm80_to_sm89INS1_16FlashAttnBwdSm80INS1_25CollectiveMainloopBwdSm80ILi2ELi2EN4cute5tupleIJNS5_1CILi128EEES8_NS7_ILi64EEEEEENS_10bfloat16_tEfNS_4arch4Sm80ELb1ELb0ELb1ELb0ELb1ELb0ELb0ELb0ELi2ELi4ELi4ELi4ELb0EEENS1_21CollectiveEpilogueBwdISA_SB_SD_Li256ELb0ELb0ELi2EEENS1_25SingleTileBwdLPTSchedulerILb0ELi128ELb1EEEEEEEEEvNT_6ParamsE$_ZZN4cute4takeILi1ELi3ENS_5tupleIJNS1_IJNS_1CILi1EEENS2_ILi512EEEiEEENS2_ILi4096EEENS1_IJiiEEEEEEEEDaRKT1_ENKUlDpRKT_E_clIJS6_S7_EEEDaSF_)
        /*7520*/ 	.word	0x00000000


	//----- nvinfo : EIATTR_FRAME_SIZE
	.align		4
.L_5008:
        /*7524*/ 	.byte	0x04, 0x11
        /*7526*/ 	.short	(.L_5010 - .L_5009)
	.align		4
.L_5009:
        /*7528*/ 	.word	index@($_ZN7cutlass13device_kernelIN5flash19enable_sm80_to_sm89INS1_16FlashAttnBwdSm80INS1_25CollectiveMainloopBwdSm80ILi2ELi2EN4cute5tupleIJNS5_1CILi128EEES8_NS7_ILi64EEEEEENS_10bfloat16_tEfNS_4arch4Sm80ELb1ELb0ELb1ELb0ELb1ELb0ELb0ELb0ELi2ELi4ELi4ELi4ELb0EEENS1_21CollectiveEpilogueBwdISA_SB_SD_Li256ELb0ELb0ELi2EEENS1_25SingleTileBwdLPTSchedulerILb0ELi128ELb1EEEEEEEEEvNT_6ParamsE$_ZZN4cute4takeILi1ELi3ENS_5tupleIJNS1_IJNS_1CILi1EEENS2_ILi512EEEiEEENS2_ILi4096EEENS1_IJNS1_IJiiEEENS2_ILi8192EEEEEEEEEEEDaRKT1_ENKUlDpRKT_E_clIJS6_S9_EEEDaSH_)
        /*752c*/ 	.word	0x00000000


	//----- nvinfo : EIATTR_FRAME_SIZE
	.align		4
.L_5010:
        /*7530*/ 	.byte	0x04, 0x11
        /*7532*/ 	.short	(.L_5012 - .L_5011)
	.align		4
.L_5011:
        /*7534*/ 	.word	index@($_ZN7cutlass13device_kernelIN5flash19enable_sm80_to_sm89INS1_16FlashAttnBwdSm80INS1_25CollectiveMainloopBwdSm80ILi2ELi2EN4cute5tupleIJNS5_1CILi128EEES8_NS7_ILi64EEEEEENS_10bfloat16_tEfNS_4arch4Sm80ELb1ELb0ELb1ELb0ELb1ELb0ELb0ELb0ELi2ELi4ELi4ELi4ELb0EEENS1_21CollectiveEpilogueBwdISA_SB_SD_Li256ELb0ELb0ELi2EEENS1_25SingleTileBwdLPTSchedulerILb0ELi128ELb1EEEEEEEEEvNT_6ParamsE$_ZZN4cute4takeILi1ELi2ENS_5tupleIJNS1_IJNS_1CILi1EEENS2_ILi0EEEEEEiEEEEEDaRKT1_ENKUlDpRKT_E_clIJiEEEDaSD_)
        /*7538*/ 	.word	0x00000000


	//----- nvinfo : EIATTR_FRAME_SIZE
	.align		4
.L_5012:
        /*753c*/ 	.byte	0x04, 0x11
        /*753e*/ 	.short	(.L_5014 - .L_5013)
	.align		4
.L_5013:
        /*7540*/ 	.word	index@($_ZN7cutlass13device_kernelIN5flash19enable_sm80_to_sm89INS1_16FlashAttnBwdSm80INS1_25CollectiveMainloopBwdSm80ILi2ELi2EN4cute5tupleIJNS5_1CILi128EEES8_NS7_ILi64EEEEEENS_10bfloat16_tEfNS_4arch4Sm80ELb1ELb0ELb1ELb0ELb1ELb0ELb0ELb0ELi2ELi4ELi4ELi4ELb0EEENS1_21CollectiveEpilogueBwdISA_SB_SD_Li256ELb0ELb0ELi2EEENS1_25SingleTileBwdLPTSchedulerILb0ELi128ELb1EEEEEEEEEvNT_6ParamsE$_ZZN4cute4diceINS_5tupleIJNS1_IJiNS1_IJiNS_1CILi0EEEEEEEEENS1_IJNS_10UnderscoreENS1_IJS6_S6_EEEEEEEEES9_EEDaRKT_RKT0_ENKUlRKT_RKT0_E_clIS5_S5_EEDaSI_SL_)
        /*7544*/ 	.word	0x00000000


	//----- nvinfo : EIATTR_FRAME_SIZE
	.align		4
.L_5014:
        /*7548*/ 	.byte	0x04, 0x11
        /*754a*/ 	.short	(.L_5016 - .L_5015)
	.align		4
.L_5015:
        /*754c*/ 	.word	index@($_ZN7cutlass13device_kernelIN5flash19enable_sm80_to_sm89INS1_16FlashAttnBwdSm80INS1_25CollectiveMainloopBwdSm80ILi2ELi2EN4cute5tupleIJNS5_1CILi128EEES8_NS7_ILi64EEEEEENS_10bfloat16_tEfNS_4arch4Sm80ELb1ELb0ELb1ELb0ELb1ELb0ELb0ELb0ELi2ELi4ELi4ELi4ELb0EEENS1_21CollectiveEpilogueBwdISA_SB_SD_Li256ELb0ELb0ELi2EEENS1_25SingleTileBwdLPTSchedulerILb0ELi128ELb1EEEEEEEEEvNT_6ParamsE$_ZZN4cute19as_arithmetic_tupleINS_15ArithmeticTupleIJiiEEEEEDaRKT_ENKUlRKT_E_clIiEEDaS8_)
        /*7550*/ 	.word	0x00000000


	//----- nvinfo : EIATTR_FRAME_SIZE
	.align		4
.L_5016:
        /*7554*/ 	.byte	0x04, 0x11
        /*7556*/ 	.short	(.L_5018 - .L_5017)
	.align		4
.L_5017:
        /*7558*/ 	.word	index@($_ZN7cutlass13device_kernelIN5flash19enable_sm80_to_sm89INS1_16FlashAttnBwdSm80INS1_25CollectiveMainloopBwdSm80ILi2ELi2EN4cute5tupleIJNS5_1CILi128EEES8_NS7_ILi64EEEEEENS_10bfloat16_tEfNS_4arch4Sm80ELb1ELb0ELb1ELb0ELb1ELb0ELb0ELb0ELi2ELi4ELi4ELi4ELb0EEENS1_21CollectiveEpilogueBwdISA_SB_SD_Li256ELb0ELb0ELi2EEENS1_25SingleTileBwdLPTSchedulerILb0ELi128ELb1EEEEEEEEEvNT_6ParamsE$_ZZN4cute19as_arithmetic_tupleINS_15ArithmeticTupleIJiiEEEEEDaRKT_ENKUlDpRKT_E_clIJiiEEEDaS9_)
        /*755c*/ 	.word	0x00000000


	//----- nvinfo : EIATTR_FRAME_SIZE
	.align		4
.L_5018:
        /*7560*/ 	.byte	0x04, 0x11
        /*7562*/ 	.short	(.L_5020 - .L_5019)
	.align		4
.L_5019:
        /*7564*/ 	.word	index@($_ZN7cutlass13device_kernelIN5flash19enable_sm80_to_sm89INS1_16FlashAttnBwdSm80INS1_25CollectiveMainloopBwdSm80ILi2ELi2EN4cute5tupleIJNS5_1CILi128EEES8_NS7_ILi64EEEEEENS_10bfloat16_tEfNS_4arch4Sm80ELb1ELb0ELb1ELb0ELb1ELb0ELb0ELb0ELi2ELi4ELi4ELi4ELb0EEENS1_21CollectiveEpilogueBwdISA_SB_SD_Li256ELb0ELb0ELi2EEENS1_25SingleTileBwdLPTSchedulerILb0ELi128ELb1EEEEEEEEEvNT_6ParamsE$_ZZN4cute16flatten_to_tupleINS_5tupleIJNS_1CILi4096EEENS1_IJiiEEEEEEEEDaRKT_ENKUlRKT_E_clIS4_EEDaSB_)
        /*7568*/ 	.word	0x00000000


	//----- nvinfo : EIATTR_FRAME_SIZE
	.align		4
.L_5020:
        /*756c*/ 	.byte	0x04, 0x11
        /*756e*/ 	.short	(.L_5022 - .L_5021)
	.align		4
.L_5021:
        /*7570*/ 	.word	index@($_ZN7cutlass13device_kernelIN5flash19enable_sm80_to_sm89INS1_16FlashAttnBwdSm80INS1_25CollectiveMainloopBwdSm80ILi2ELi2EN4cute5tupleIJNS5_1CILi128EEES8_NS7_ILi64EEEEEENS_10bfloat16_tEfNS_4arch4Sm80ELb1ELb0ELb1ELb0ELb1ELb0ELb0ELb0ELi2ELi4ELi4ELi4ELb0EEENS1_21CollectiveEpilogueBwdISA_SB_SD_Li256ELb0ELb0ELi2EEENS1_25SingleTileBwdLPTSchedulerILb0ELi128ELb1EEEEEEEEEvNT_6ParamsE$_ZZN4cute16flatten_to_tupleINS_5tupleIJNS_1CILi4096EEENS1_IJNS1_IJiiEEENS2_ILi8192EEEEEEEEEEEDaRKT_ENKUlRKT_E_clIS6_EEDaSD_)
        /*7574*/ 	.word	0x00000000


	//----- nvinfo : EIATTR_FRAME_SIZE
	.align		4
.L_5022:
        /*7578*/ 	.byte	0x04, 0x11
        /*757a*/ 	.short	(.L_5024 - .L_5023)
	.align		4
.L_5023:
        /*757c*/ 	.word	index@($_ZN7cutlass13device_kernelIN5flash19enable_sm80_to_sm89INS1_16FlashAttnBwdSm80INS1_25CollectiveMainloopBwdSm80ILi2ELi2EN4cute5tupleIJNS5_1CILi128EEES8_NS7_ILi64EEEEEENS_10bfloat16_tEfNS_4arch4Sm80ELb1ELb0ELb1ELb0ELb1ELb0ELb0ELb0ELi2ELi4ELi4ELi4ELb0EEENS1_21CollectiveEpilogueBwdISA_SB_SD_Li256ELb0ELb0ELi2EEENS1_25SingleTileBwdLPTSchedulerILb0ELi128ELb1EEEEEEEEEvNT_6ParamsE$_ZZN4cute16flatten_to_tupleINS_5tupleIJNS_1CILi1024EEENS1_IJiiEEEEEEEEDaRKT_ENKUlRKT_E_clIS4_EEDaSB_)
        /*7580*/ 	.word	0x00000000


	//----- nvinfo : EIATTR_FRAME_SIZE
	.align		4
.L_5024:
        /*7584*/ 	.byte	0x04, 0x11
        /*7586*/ 	.short	(.L_5026 - .L_5025)
	.align		4
.L_5025:
        /*7588*/ 	.word	index@($_ZN7cutlass13device_kernelIN5flash19enable_sm80_to_sm89INS1_16FlashAttnBwdSm80INS1_25CollectiveMainloopBwdSm80ILi2ELi2EN4cute5tupleIJNS5_1CILi128EEES8_NS7_ILi64EEEEEENS_10bfloat16_tEfNS_4arch4Sm80ELb1ELb0ELb1ELb0ELb1ELb0ELb0ELb0ELi2ELi4ELi4ELi4ELb0EEENS1_21CollectiveEpilogueBwdISA_SB_SD_Li256ELb0ELb0ELi2EEENS1_25SingleTileBwdLPTSchedulerILb0ELi128ELb1EEEEEEEEEvNT_6ParamsE$_ZZN4cute16flatten_to_tupleINS_5tupleIJNS_1CILi0EEENS1_IJNS2_ILi1EEENS2_ILi512EEEiEEEEEEEEDaRKT_ENKUlRKT_E_clIS6_EEDaSD_)
        /*758c*/ 	.word	0x00000000


	//----- nvinfo : EIATTR_FRAME_SIZE
	.align		4
.L_5026:
        /*7590*/ 	.byte	0x04, 0x11
        /*7592*/ 	.short	(.L_5028 - .L_5027)
	.align		4
.L_5027:
        /*7594*/ 	.word	index@($_ZN7cutlass13device_kernelIN5flash19enable_sm80_to_sm89INS1_16FlashAttnBwdSm80INS1_25CollectiveMainloopBwdSm80ILi2ELi2EN4cute5tupleIJNS5_1CILi128EEES8_NS7_ILi64EEEEEENS_10bfloat16_tEfNS_4arch4Sm80ELb1ELb0ELb1ELb0ELb1ELb0ELb0ELb0ELi2ELi4ELi4ELi4ELb0EEENS1_21CollectiveEpilogueBwdISA_SB_SD_Li256ELb0ELb0ELi2EEENS1_25SingleTileBwdLPTSchedulerILb0ELi128ELb1EEEEEEEEEvNT_6ParamsE$_ZZN4cute16flatten_to_tupleINS_5tupleIJNS1_IJiiEEENS_1CILi8192EEEEEEEEDaRKT_ENKUlRKT_E_clIS2_EEDaSB_)
        /*7598*/ 	.word	0x00000000


	//----- nvinfo : EIATTR_FRAME_SIZE
	.align		4
.L_5028:
        /*759c*/ 	.byte	0x04, 0x11
        /*759e*/ 	.short	(.L_5030 - .L_5029)
	.align		4
.L_5029:
        /*75a0*/ 	.word	index@($_ZN7cutlass13device_kernelIN5flash19enable_sm80_to_sm89INS1_16FlashAttnBwdSm80INS1_25CollectiveMainloopBwdSm80ILi2ELi2EN4cute5tupleIJNS5_1CILi128EEES8_NS7_ILi64EEEEEENS_10bfloat16_tEfNS_4arch4Sm80ELb1ELb0ELb1ELb0ELb1ELb0ELb0ELb0ELi2ELi4ELi4ELi4ELb0EEENS1_21CollectiveEpilogueBwdISA_SB_SD_Li256ELb0ELb0ELi2EEENS1_25SingleTileBwdLPTSchedulerILb0ELi128ELb1EEEEEEEEEvNT_6ParamsE$_ZZN4cute16flatten_to_tupleINS_5tupleIJNS1_IJiiEEENS_1CILi1024EEEEEEEEDaRKT_ENKUlRKT_E_clIS2_EEDaSB_)
        /*75a4*/ 	.word	0x00000000


	//----- nvinfo : EIATTR_FRAME_SIZE
	.align		4
.L_5030:
        /*75a8*/ 	.byte	0x04, 0x11
        /*75aa*/ 	.short	(.L_5032 - .L_5031)
	.align		4
.L_5031:
        /*75ac*/ 	.word	index@($_ZN7cutlass13device_kernelIN5flash19enable_sm80_to_sm89INS1_16FlashAttnBwdSm80INS1_25CollectiveMainloopBwdSm80ILi2ELi2EN4cute5tupleIJNS5_1CILi128EEES8_NS7_ILi64EEEEEENS_10bfloat16_tEfNS_4arch4Sm80ELb1ELb0ELb1ELb0ELb1ELb0ELb0ELb0ELi2ELi4ELi4ELi4ELb0EEENS1_21CollectiveEpilogueBwdISA_SB_SD_Li256ELb0ELb0ELi2EEENS1_25SingleTileBwdLPTSchedulerILb0ELi128ELb1EEEEEEEEEvNT_6ParamsE$_ZZN4cute14transform_leafINS_15ArithmeticTupleIJiiEEENS_8identityEEEDaRKT_OT0_ENKUlRKT_E_clIiEEDaSB_)
        /*75b0*/ 	.word	0x00000000


	//----- nvinfo : EIATTR_FRAME_SIZE
	.align		4
.L_5032:
        /*75b4*/ 	.byte	0x04, 0x11
        /*75b6*/ 	.short	(.L_5034 - .L_5033)
	.align		4
.L_5033:
        /*75b8*/ 	.word	index@($_ZN7cutlass13device_kernelIN5flash19enable_sm80_to_sm89INS1_16FlashAttnBwdSm80INS1_25CollectiveMainloopBwdSm80ILi2ELi2EN4cute5tupleIJNS5_1CILi128EEES8_NS7_ILi64EEEEEENS_10bfloat16_tEfNS_4arch4Sm80ELb1ELb0ELb1ELb0ELb1ELb0ELb0ELb0ELi2ELi4ELi4ELi4ELb0EEENS1_21CollectiveEpilogueBwdISA_SB_SD_Li256ELb0ELb0ELi2EEENS1_25SingleTileBwdLPTSchedulerILb0ELi128ELb1EEEEEEEEEvNT_6ParamsE$_ZZN4cute14logical_divideINS_5tupleIJNS1_IJNS_1CILi8EEENS2_ILi1EEEEEENS1_IJNS2_ILi2EEEEEEEEENS1_IJNS1_IJS4_NS2_ILi0EEEEEENS1_IJiEEEEEENS1_IJS5_NS_6LayoutIS4_S9_EEEEEEEDaRKNSD_IT_T0_EERKT1_ENKUlRKT_RKT0_E_clINSD_IS7_SB_EESE_EEDaSQ_ST_)
        /*75bc*/ 	.word	0x00000000


	//----- nvinfo : EIATTR_FRAME_SIZE
	.align		4
.L_5034:
        /*75c0*/ 	.byte	0x04, 0x11
        /*75c2*/ 	.short	(.L_5036 - .L_5035)
	.align		4
.L_5035:
        /*75c4*/ 	.word	index@($_ZN7cutlass13device_kernelIN5flash19enable_sm80_to_sm89INS1_16FlashAttnBwdSm80INS1_25CollectiveMainloopBwdSm80ILi2ELi2EN4cute5tupleIJNS5_1CILi128EEES8_NS7_ILi64EEEEEENS_10bfloat16_tEfNS_4arch4Sm80ELb1ELb0ELb1ELb0ELb1ELb0ELb0ELb0ELi2ELi4ELi4ELi4ELb0EEENS1_21CollectiveEpilogueBwdISA_SB_SD_Li256ELb0ELb0ELi2EEENS1_25SingleTileBwdLPTSchedulerILb0ELi128ELb1EEEEEEEEEvNT_6ParamsE$_ZZN4cute13to_mixed_bitsINS_5tupleIJNS_1CILi4EEENS2_ILi8EEEEEENS1_IJNS2_ILi128EEENS2_ILi0EEEEEENS1_IJiiEEEEEDaRKT_RKT0_RKT1_ENKUlRKT_RKT0_RKT1_E_clIS3_S6_iEEDaSL_SO_SR_)
        /*75c8*/ 	.word	0x00000000


	//----- nvinfo : EIATTR_FRAME_SIZE
	.align		4
.L_5036:
        /*75cc*/ 	.byte	0x04, 0x11
        /*75ce*/ 	.short	(.L_5038 - .L_5037)
	.align		4
.L_5037:
        /*75d0*/ 	.word	index@($_ZN7cutlass13device_kernelIN5flash19enable_sm80_to_sm89INS1_16FlashAttnBwdSm80INS1_25CollectiveMainloopBwdSm80ILi2ELi2EN4cute5tupleIJNS5_1CILi128EEES8_NS7_ILi64EEEEEENS_10bfloat16_tEfNS_4arch4Sm80ELb1ELb0ELb1ELb0ELb1ELb0ELb0ELb0ELi2ELi4ELi4ELi4ELb0EEENS1_21CollectiveEpilogueBwdISA_SB_SD_Li256ELb0ELb0ELi2EEENS1_25SingleTileBwdLPTSchedulerILb0ELi128ELb1EEEEEEEEEvNT_6ParamsE$_ZZN4cute13to_mixed_bitsINS_5tupleIJNS_1CILi4EEENS2_ILi8EEEEEENS1_IJNS2_ILi128EEENS2_ILi0EEEEEENS1_IJiiEEEEEDaRKT_RKT0_RKT1_ENKUlDpRKT_E_clIJNS_9MixedBitsILj0ELj384EEENS2_ILj0EEEEEEDaSM_)
        /*75d4*/ 	.word	0x00000000


	//----- nvinfo : EIATTR_FRAME_SIZE
	.align		4
.L_5038:
        /*75d8*/ 	.byte	0x04, 0x11
        /*75da*/ 	.short	(.L_5040 - .L_5039)
	.align		4
.L_5039:
        /*75dc*/ 	.word	index@($_ZN7cutlass13device_kernelIN5flash19enable_sm80_to_sm89INS1_16FlashAttnBwdSm80INS1_25CollectiveMainloopBwdSm80ILi2ELi2EN4cute5tupleIJNS5_1CILi128EEES8_NS7_ILi64EEEEEENS_10bfloat16_tEfNS_4arch4Sm80ELb1ELb0ELb1ELb0ELb1ELb0ELb0ELb0ELi2ELi4ELi4ELi4ELb0EEENS1_21CollectiveEpilogueBwdISA_SB_SD_Li256ELb0ELb0ELi2EEENS1_25SingleTileBwdLPTSchedulerILb0ELi128ELb1EEEEEEEEEvNT_6ParamsE$_ZZN4cute13to_mixed_bitsINS_5tupleIJNS_1CILi4EEENS2_ILi8EEEEEENS1_IJNS2_ILi0EEENS2_ILi64EEEEEENS1_IJiiEEEEEDaRKT_RKT0_RKT1_ENKUlRKT_RKT0_RKT1_E_clIS4_S7_iEEDaSL_SO_SR_)
        /*75e0*/ 	.word	0x00000000


	//----- nvinfo : EIATTR_FRAME_SIZE
	.align		4
.L_5040:
        /*75e4*/ 	.byte	0x04, 0x11
        /*75e6*/ 	.short	(.L_5042 - .L_5041)
	.align		4
.L_5041:
        /*75e8*/ 	.word	index@($_ZN7cutlass13device_kernelIN5flash19enable_sm80_to_sm89INS1_16FlashAttnBwdSm80INS1_25CollectiveMainloopBwdSm80ILi2ELi2EN4cute5tupleIJNS5_1CILi128EEES8_NS7_ILi64EEEEEENS_10bfloat16_tEfNS_4arch4Sm80ELb1ELb0ELb1ELb0ELb1ELb0ELb0ELb0ELi2ELi4ELi4ELi4ELb0EEENS1_21CollectiveEpilogueBwdISA_SB_SD_Li256ELb0ELb0ELi2EEENS1_25SingleTileBwdLPTSchedulerILb0ELi128ELb1EEEEEEEEEvNT_6ParamsE$_ZZN4cute13to_mixed_bitsINS_5tupleIJNS_1CILi4EEENS2_ILi8EEEEEENS1_IJNS2_ILi0EEENS2_ILi64EEEEEENS1_IJiiEEEEEDaRKT_RKT0_RKT1_ENKUlDpRKT_E_clIJNS2_ILj0EEENS_9MixedBitsILj0ELj448EEEEEEDaSM_)
        /*75ec*/ 	.word	0x00000000


	//----- nvinfo : EIATTR_FRAME_SIZE
	.align		4
.L_5042:
        /*75f0*/ 	.byte	0x04, 0x11
        /*75f2*/ 	.short	(.L_5044 - .L_5043)
	.align		4
.L_5043:
        /*75f4*/ 	.word	index@($_ZN7cutlass13device_kernelIN5flash19enable_sm80_to_sm89INS1_16FlashAttnBwdSm80INS1_25CollectiveMainloopBwdSm80ILi2ELi2EN4cute5tupleIJNS5_1CILi128EEES8_NS7_ILi64EEEEEENS_10bfloat16_tEfNS_4arch4Sm80ELb1ELb0ELb1ELb0ELb1ELb0ELb0ELb0ELi2ELi4ELi4ELi4ELb0EEENS1_21CollectiveEpilogueBwdISA_SB_SD_Li256ELb0ELb0ELi2EEENS1_25SingleTileBwdLPTSchedulerILb0ELi128ELb1EEEEEEEEEvNT_6ParamsE$_ZZN4cute13to_mixed_bitsINS_5tupleIJNS1_IJNS_1CILi4EEENS2_ILi8EEEEEES3_NS2_ILi1EEEEEENS1_IJNS1_IJNS2_ILi128EEENS2_ILi0EEEEEENS2_ILi16EEES9_EEENS1_IJNS1_IJiiEEEiS9_EEEEEDaRKT_RKT0_RKT1_ENKUlRKT_RKT0_RKT1_E_clIS5_SA_SD_EEDaSQ_ST_SW_)
        /*75f8*/ 	.word	0x00000000


	//----- nvinfo : EIATTR_FRAME_SIZE
	.align		4
.L_5044:
        /*75fc*/ 	.byte	0x04, 0x11
        /*75fe*/ 	.short	(.L_5046 - .L_5045)
	.align		4
.L_5045:
        /*7600*/ 	.word	index@($_ZN7cutlass13device_kernelIN5flash19enable_sm80_to_sm89INS1_16FlashAttnBwdSm80INS1_25CollectiveMainloopBwdSm80ILi2ELi2EN4cute5tupleIJNS5_1CILi128EEES8_NS7_ILi64EEEEEENS_10bfloat16_tEfNS_4arch4Sm80ELb1ELb0ELb1ELb0ELb1ELb0ELb0ELb0ELi2ELi4ELi4ELi4ELb0EEENS1_21CollectiveEpilogueBwdISA_SB_SD_Li256ELb0ELb0ELi2EEENS1_25SingleTileBwdLPTSchedulerILb0ELi128ELb1EEEEEEEEEvNT_6ParamsE$_ZZN4cute13to_mixed_bitsINS_5tupleIJNS1_IJNS_1CILi4EEENS2_ILi8EEEEEES3_NS2_ILi1EEEEEENS1_IJNS1_IJNS2_ILi128EEENS2_ILi0EEEEEENS2_ILi16EEES9_EEENS1_IJNS1_IJiiEEEiS9_EEEEEDaRKT_RKT0_RKT1_ENKUlRKT_RKT0_RKT1_E_clIS3_SB_iEEDaSQ_ST_SW_)
        /*7604*/ 	.word	0x00000000


	//----- nvinfo : EIATTR_FRAME_SIZE
	.align		4
.L_5046:
        /*7608*/ 	.byte	0x04, 0x11
        /*760a*/ 	.short	(.L_5048 - .L_5047)
	.align		4
.L_5047:
        /*760c*/ 	.word	index@($_ZN7cutlass13device_kernelIN5flash19enable_sm80_to_sm89INS1_16FlashAttnBwdSm80INS1_25CollectiveMainloopBwdSm80ILi2ELi2EN4cute5tupleIJNS5_1CILi128EEES8_NS7_ILi64EEEEEENS_10bfloat16_tEfNS_4arch4Sm80ELb1ELb0ELb1ELb0ELb1ELb0ELb0ELb0ELi2ELi4ELi4ELi4ELb0EEENS1_21CollectiveEpilogueBwdISA_SB_SD_Li256ELb0ELb0ELi2EEENS1_25SingleTileBwdLPTSchedulerILb0ELi128ELb1EEEEEEEEEvNT_6ParamsE$_ZZN4cute13to_mixed_bitsINS_5tupleIJNS1_IJNS_1CILi4EEENS2_ILi8EEEEEES3_NS2_ILi1EEEEEENS1_IJNS1_IJNS2_ILi128EEENS2_ILi0EEEEEENS2_ILi16EEES9_EEENS1_IJNS1_IJiiEEEiS9_EEEEEDaRKT_RKT0_RKT1_ENKUlDpRKT_E_clIJNS_9MixedBitsILj0ELj384EEENSU_ILj0ELj48EEENS2_ILj0EEEEEEDaSR_)
        /*7610*/ 	.word	0x00000000


	//----- nvinfo : EIATTR_FRAME_SIZE
	.align		4
.L_5048:
        /*7614*/ 	.byte	0x04, 0x11
        /*7616*/ 	.short	(.L_5050 - .L_5049)
	.align		4
.L_5049:
        /*7618*/ 	.word	index@($_ZN7cutlass13device_kernelIN5flash19enable_sm80_to_sm89INS1_16FlashAttnBwdSm80INS1_25CollectiveMainloopBwdSm80ILi2ELi2EN4cute5tupleIJNS5_1CILi128EEES8_NS7_ILi64EEEEEENS_10bfloat16_tEfNS_4arch4Sm80ELb1ELb0ELb1ELb0ELb1ELb0ELb0ELb0ELi2ELi4ELi4ELi4ELb0EEENS1_21CollectiveEpilogueBwdISA_SB_SD_Li256ELb0ELb0ELi2EEENS1_25SingleTileBwdLPTSchedulerILb0ELi128ELb1EEEEEEEEEvNT_6ParamsE$_ZZN4cute13to_mixed_bitsINS_5tupleIJNS1_IJNS_1CILi4EEENS2_ILi8EEEEEES3_NS2_ILi1EEEEEENS1_IJNS1_IJNS2_ILi0EEENS2_ILi64EEEEEES8_S8_EEENS1_IJNS1_IJiiEEEiS8_EEEEEDaRKT_RKT0_RKT1_ENKUlRKT_RKT0_RKT1_E_clIS5_SA_SC_EEDaSP_SS_SV_)
        /*761c*/ 	.word	0x00000000


	//----- nvinfo : EIATTR_FRAME_SIZE
	.align		4
.L_5050:
        /*7620*/ 	.byte	0x04, 0x11
        /*7622*/ 	.short	(.L_5052 - .L_5051)
	.align		4
.L_5051:
        /*7624*/ 	.word	index@($_ZN7cutlass13device_kernelIN5flash19enable_sm80_to_sm89INS1_16FlashAttnBwdSm80INS1_25CollectiveMainloopBwdSm80ILi2ELi2EN4cute5tupleIJNS5_1CILi128EEES8_NS7_ILi64EEEEEENS_10bfloat16_tEfNS_4arch4Sm80ELb1ELb0ELb1ELb0ELb1ELb0ELb0ELb0ELi2ELi4ELi4ELi4ELb0EEENS1_21CollectiveEpilogueBwdISA_SB_SD_Li256ELb0ELb0ELi2EEENS1_25SingleTileBwdLPTSchedulerILb0ELi128ELb1EEEEEEEEEvNT_6ParamsE$_ZZN4cute13to_mixed_bitsINS_5tupleIJNS1_IJNS_1CILi4EEENS2_ILi8EEEEEES3_NS2_ILi1EEEEEENS1_IJNS1_IJNS2_ILi0EEENS2_ILi64EEEEEES8_S8_EEENS1_IJNS1_IJiiEEEiS8_EEEEEDaRKT_RKT0_RKT1_ENKUlDpRKT_E_clIJNS_9MixedBitsILj0ELj448EEENS2_ILj0EEESV_EEEDaSQ_)
        /*7628*/ 	.word	0x00000000


	//----- nvinfo : EIATTR_FRAME_SIZE
	.align		4
.L_5052:
        /*762c*/ 	.byte	0x04, 0x11
        /*762e*/ 	.short	(.L_5054 - .L_5053)
	.align		4
.L_5053:
        /*7630*/ 	.word	index@($_ZN7cutlass13device_kernelIN5flash19enable_sm80_to_sm89INS1_16FlashAttnBwdSm80INS1_25CollectiveMainloopBwdSm80ILi2ELi2EN4cute5tupleIJNS5_1CILi128EEES8_NS7_ILi64EEEEEENS_10bfloat16_tEfNS_4arch4Sm80ELb1ELb0ELb1ELb0ELb1ELb0ELb0ELb0ELi2ELi4ELi4ELi4ELb0EEENS1_21CollectiveEpilogueBwdISA_SB_SD_Li256ELb0ELb0ELi2EEENS1_25SingleTileBwdLPTSchedulerILb0ELi128ELb1EEEEEEEEEvNT_6ParamsE$_ZZN4cute13to_mixed_bitsINS_5tupleIJNS1_IJNS_1CILi4EEENS2_ILi8EEEEEENS2_ILi2EEENS2_ILi1EEEEEENS1_IJNS1_IJNS2_ILi128EEENS2_ILi0EEEEEES4_SA_EEENS1_IJNS1_IJiiEEEiSA_EEEEEDaRKT_RKT0_RKT1_ENKUlRKT_RKT0_RKT1_E_clIS6_S4_iEEDaSQ_ST_SW_)
        /*7634*/ 	.word	0x00000000


	//----- nvinfo : EIATTR_FRAME_SIZE
	.align		4
.L_5054:
        /*7638*/ 	.byte	0x04, 0x11
        /*763a*/ 	.short	(.L_5056 - .L_5055)
	.align		4
.L_5055:
        /*763c*/ 	.word	index@($_ZN7cutlass13device_kernelIN5flash19enable_sm80_to_sm89INS1_16FlashAttnBwdSm80INS1_25CollectiveMainloopBwdSm80ILi2ELi2EN4cute5tupleIJNS5_1CILi128EEES8_NS7_ILi64EEEEEENS_10bfloat16_tEfNS_4arch4Sm80ELb1ELb0ELb1ELb0ELb1ELb0ELb0ELb0ELi2ELi4ELi4ELi4ELb0EEENS1_21CollectiveEpilogueBwdISA_SB_SD_Li256ELb0ELb0ELi2EEENS1_25SingleTileBwdLPTSchedulerILb0ELi128ELb1EEEEEEEEEvNT_6ParamsE$_ZZN4cute13to_mixed_bitsINS_5tupleIJNS1_IJNS_1CILi4EEENS2_ILi8EEEEEENS2_ILi2EEENS2_ILi1EEEEEENS1_IJNS1_IJNS2_ILi128EEENS2_ILi0EEEEEES4_SA_EEENS1_IJNS1_IJiiEEEiSA_EEEEEDaRKT_RKT0_RKT1_ENKUlRKT_RKT0_RKT1_E_clIS5_SB_SD_EEDaSQ_ST_SW_)
        /*7640*/ 	.word	0x00000000


	//----- nvinfo : EIATTR_FRAME_SIZE
	.align		4
.L_5056:
        /*7644*/ 	.byte	0x04, 0x11
        /*7646*/ 	.short	(.L_5058 - .L_5057)
	.align		4
.L_5057:
        /*7648*/ 	.word	index@($_ZN7cutlass13device_kernelIN5flash19enable_sm80_to_sm89INS1_16FlashAttnBwdSm80INS1_25CollectiveMainloopBwdSm80ILi2ELi2EN4cute5tupleIJNS5_1CILi128EEES8_NS7_ILi64EEEEEENS_10bfloat16_tEfNS_4arch4Sm80ELb1ELb0ELb1ELb0ELb1ELb0ELb0ELb0ELi2ELi4ELi4ELi4ELb0EEENS1_21CollectiveEpilogueBwdISA_SB_SD_Li256ELb0ELb0ELi2EEENS1_25SingleTileBwdLPTSchedulerILb0ELi128ELb1EEEEEEEEEvNT_6ParamsE$_ZZN4cute13to_mixed_bitsINS_5tupleIJNS1_IJNS_1CILi4EEENS2_ILi8EEEEEENS2_ILi2EEENS2_ILi1EEEEEENS1_IJNS1_IJNS2_ILi128EEENS2_ILi0EEEEEES4_SA_EEENS1_IJNS1_IJiiEEEiSA_EEEEEDaRKT_RKT0_RKT1_ENKUlDpRKT_E_clIJNS_9MixedBitsILj0ELj384EEENSU_ILj0ELj8EEENS2_ILj0EEEEEEDaSR_)
        /*764c*/ 	.word	0x00000000


	//----- nvinfo : EIATTR_FRAME_SIZE
	.align		4
.L_5058:
        /*7650*/ 	.byte	0x04, 0x11
        /*7652*/ 	.short	(.L_5060 - .L_5059)
	.align		4
.L_5059:
        /*7654*/ 	.word	index@($_ZN7cutlass13device_kernelIN5flash19enable_sm80_to_sm89INS1_16FlashAttnBwdSm80INS1_25CollectiveMainloopBwdSm80ILi2ELi2EN4cute5tupleIJNS5_1CILi128EEES8_NS7_ILi64EEEEEENS_10bfloat16_tEfNS_4arch4Sm80ELb1ELb0ELb1ELb0ELb1ELb0ELb0ELb0ELi2ELi4ELi4ELi4ELb0EEENS1_21CollectiveEpilogueBwdISA_SB_SD_Li256ELb0ELb0ELi2EEENS1_25SingleTileBwdLPTSchedulerILb0ELi128ELb1EEEEEEEEEvNT_6ParamsE$_ZZN4cute13to_mixed_bitsINS_5tupleIJNS1_IJNS_1CILi4EEENS2_ILi8EEEEEENS2_ILi2EEENS2_ILi1EEEEEENS1_IJNS1_IJNS2_ILi0EEENS2_ILi64EEEEEES9_S9_EEENS1_IJNS1_IJiiEEEiS9_EEEEEDaRKT_RKT0_RKT1_ENKUlRKT_RKT0_RKT1_E_clIS5_SB_SD_EEDaSQ_ST_SW_)
        /*7658*/ 	.word	0x00000000


	//----- nvinfo : EIATTR_FRAME_SIZE
	.align		4
.L_5060:
        /*765c*/ 	.byte	0x04, 0x11
        /*765e*/ 	.short	(.L_5062 - .L_5061)
	.align		4
.L_5061:
        /*7660*/ 	.word	index@($_ZN7cutlass13device_kernelIN5flash19enable_sm80_to_sm89INS1_16FlashAttnBwdSm80INS1_25CollectiveMainloopBwdSm80ILi2ELi2EN4cute5tupleIJNS5_1CILi128EEES8_NS7_ILi64EEEEEENS_10bfloat16_tEfNS_4arch4Sm80ELb1ELb0ELb1ELb0ELb1ELb0ELb0ELb0ELi2ELi4ELi4ELi4ELb0EEENS1_21CollectiveEpilogueBwdISA_SB_SD_Li256ELb0ELb0ELi2EEENS1_25SingleTileBwdLPTSchedulerILb0ELi128ELb1EEEEEEEEEvNT_6ParamsE$_ZZN4cute13to_mixed_bitsINS_5tupleIJNS1_IJNS_1CILi4EEENS2_ILi8EEEEEENS2_ILi2EEENS2_ILi1EEEEEENS1_IJNS1_IJNS2_ILi0EEENS2_ILi64EEEEEES9_S9_EEENS1_IJNS1_IJiiEEEiS9_EEEEEDaRKT_RKT0_RKT1_ENKUlDpRKT_E_clIJNS_9MixedBitsILj0ELj448EEENS2_ILj0EEESW_EEEDaSR_)
        /*7664*/ 	.word	0x00000000


	//----- nvinfo : EIATTR_FRAME_SIZE
	.align		4
.L_5062:
        /*7668*/ 	.byte	0x04, 0x11
        /*766a*/ 	.short	(.L_5064 - .L_5063)
	.align		4
.L_5063:
        /*766c*/ 	.word	index@($_ZN7cutlass13device_kernelIN5flash19enable_sm80_to_sm89INS1_16FlashAttnBwdSm80INS1_25CollectiveMainloopBwdSm80ILi2ELi2EN4cute5tupleIJNS5_1CILi128EEES8_NS7_ILi64EEEEEENS_10bfloat16_tEfNS_4arch4Sm80ELb1ELb0ELb1ELb0ELb1ELb0ELb0ELb0ELi2ELi4ELi4ELi4ELb0EEENS1_21CollectiveEpilogueBwdISA_SB_SD_Li256ELb0ELb0ELi2EEENS1_25SingleTileBwdLPTSchedulerILb0ELi128ELb1EEEEEEEEEvNT_6ParamsE$_ZZN4cute12filter_tupleINS_5tupleIJiNS_1CILi0EEEEEES4_ZNS_6detail9lift_diceIS4_S4_EEDaRKT_RKT0_EUlRKT_RKT0_E_EEDaS9_SC_OT1_ENKUlDpSF_E_clIJNS1_IJiEEENS1_IJS3_EEEEEEDaSM_)
        /*7670*/ 	.word	0x00000000


	//----- nvinfo : EIATTR_FRAME_SIZE
	.align		4
.L_5064:
        /*7674*/ 	.byte	0x04, 0x11
        /*7676*/ 	.short	(.L_5066 - .L_5065)
	.align		4
.L_5065:
        /*7678*/ 	.word	index@($_ZN7cutlass13device_kernelIN5flash19enable_sm80_to_sm89INS1_16FlashAttnBwdSm80INS1_25CollectiveMainloopBwdSm80ILi2ELi2EN4cute5tupleIJNS5_1CILi128EEES8_NS7_ILi64EEEEEENS_10bfloat16_tEfNS_4arch4Sm80ELb1ELb0ELb1ELb0ELb1ELb0ELb0ELb0ELi2ELi4ELi4ELi4ELb0EEENS1_21CollectiveEpilogueBwdISA_SB_SD_Li256ELb0ELb0ELi2EEENS1_25SingleTileBwdLPTSchedulerILb0ELi128ELb1EEEEEEEEEvNT_6ParamsE$_ZZN4cute12filter_tupleINS_5tupleIJiNS1_IJiNS_1CILi0EEEEEEEEES5_ZNS_6detail9lift_diceIS5_S5_EEDaRKT_RKT0_EUlRKT_RKT0_E_EEDaSA_SD_OT1_ENKUlDpSG_E_clIJNS1_IJiEEES4_EEEDaSN_)
        /*767c*/ 	.word	0x00000000


	//----- nvinfo : EIATTR_FRAME_SIZE
	.align		4
.L_5066:
        /*7680*/ 	.byte	0x04, 0x11
        /*7682*/ 	.short	(.L_5068 - .L_5067)
	.align		4
.L_5067:
        /*7684*/ 	.word	index@($_ZN7cutlass13device_kernelIN5flash19enable_sm80_to_sm89INS1_16FlashAttnBwdSm80INS1_25CollectiveMainloopBwdSm80ILi2ELi2EN4cute5tupleIJNS5_1CILi128EEES8_NS7_ILi64EEEEEENS_10bfloat16_tEfNS_4arch4Sm80ELb1ELb0ELb1ELb0ELb1ELb0ELb0ELb0ELi2ELi4ELi4ELi4ELb0EEENS1_21CollectiveEpilogueBwdISA_SB_SD_Li256ELb0ELb0ELi2EEENS1_25SingleTileBwdLPTSchedulerILb0ELi128ELb1EEEEEEEEEvNT_6ParamsE$_ZZN4cute12filter_tupleINS_5tupleIJNS_1CILi4096EEENS1_IJiiEEEEEEZNS_16flatten_to_tupleIS5_EEDaRKT_EUlRKT_E_EEDaS9_OT0_ENKUlDpSC_E_clIJNS1_IJS3_EEES4_EEEDaSG_)
        /*7688*/ 	.word	0x00000000


	//----- nvinfo : EIATTR_FRAME_SIZE
	.align		4
.L_5068:
        /*768c*/ 	.byte	0x04, 0x11
        /*768e*/ 	.short	(.L_5070 - .L_5069)
	.align		4
.L_5069:
        /*7690*/ 	.word	index@($_ZN7cutlass13device_kernelIN5flash19enable_sm80_to_sm89INS1_16FlashAttnBwdSm80INS1_25CollectiveMainloopBwdSm80ILi2ELi2EN4cute5tupleIJNS5_1CILi128EEES8_NS7_ILi64EEEEEENS_10bfloat16_tEfNS_4arch4Sm80ELb1ELb0ELb1ELb0ELb1ELb0ELb0ELb0ELi2ELi4ELi4ELi4ELb0EEENS1_21CollectiveEpilogueBwdISA_SB_SD_Li256ELb0ELb0ELi2EEENS1_25SingleTileBwdLPTSchedulerILb0ELi128ELb1EEEEEEEEEvNT_6ParamsE$_ZZN4cute12filter_tupleINS_5tupleIJNS_1CILi4096EEENS1_IJNS1_IJiiEEENS2_ILi8192EEEEEEEEEZNS_16flatten_to_tupleIS7_EEDaRKT_EUlRKT_E_EEDaSB_OT0_ENKUlDpSE_E_clIJNS1_IJS3_EEENS1_IJiiS5_EEEEEEDaSI_)
        /*7694*/ 	.word	0x00000000


	//----- nvinfo : EIATTR_FRAME_SIZE
	.align		4
.L_5070:
        /*7698*/ 	.byte	0x04, 0x11
        /*769a*/ 	.short	(.L_5072 - .L_5071)
	.align		4
.L_5071:
        /*769c*/ 	.word	index@($_ZN7cutlass13device_kernelIN5flash19enable_sm80_to_sm89INS1_16FlashAttnBwdSm80INS1_25CollectiveMainloopBwdSm80ILi2ELi2EN4cute5tupleIJNS5_1CILi128EEES8_NS7_ILi64EEEEEENS_10bfloat16_tEfNS_4arch4Sm80ELb1ELb0ELb1ELb0ELb1ELb0ELb0ELb0ELi2ELi4ELi4ELi4ELb0EEENS1_21CollectiveEpilogueBwdISA_SB_SD_Li256ELb0ELb0ELi2EEENS1_25SingleTileBwdLPTSchedulerILb0ELi128ELb1EEEEEEEEEvNT_6ParamsE$_ZZN4cute12filter_tupleINS_5tupleIJNS_1CILi1EEENS1_IJiiiEEENS2_ILi64EEENS1_IJNS2_ILi72EEENS2_ILi144EEENS2_ILi288EEEEEENS2_ILi512EEEEEEZNS_7flattenISB_EEDaRKT_EUlRKT_E_EEDaSF_OT0_ENKUlDpSI_E_clIJNS1_IJS3_EEES4_NS1_IJS5_EEES9_NS1_IJSA_EEEEEEDaSM_)
        /*76a0*/ 	.word	0x00000000


	//----- nvinfo : EIATTR_FRAME_SIZE
	.align		4
.L_5072:
        /*76a4*/ 	.byte	0x04, 0x11
        /*76a6*/ 	.short	(.L_5074 - .L_5073)
	.align		4
.L_5073:
        /*76a8*/ 	.word	index@($_ZN7cutlass13device_kernelIN5flash19enable_sm80_to_sm89INS1_16FlashAttnBwdSm80INS1_25CollectiveMainloopBwdSm80ILi2ELi2EN4cute5tupleIJNS5_1CILi128EEES8_NS7_ILi64EEEEEENS_10bfloat16_tEfNS_4arch4Sm80ELb1ELb0ELb1ELb0ELb1ELb0ELb0ELb0ELi2ELi4ELi4ELi4ELb0EEENS1_21CollectiveEpilogueBwdISA_SB_SD_Li256ELb0ELb0ELi2EEENS1_25SingleTileBwdLPTSchedulerILb0ELi128ELb1EEEEEEEEEvNT_6ParamsE$_ZZN4cute12filter_tupleINS_5tupleIJNS_1CILi1EEENS1_IJNS2_ILi8EEEiiEEENS2_ILi64EEENS1_IJiNS2_ILi144EEENS2_ILi288EEEEEENS2_ILi512EEEEEEZNS_7flattenISB_EEDaRKT_EUlRKT_E_EEDaSF_OT0_ENKUlDpSI_E_clIJNS1_IJS3_EEES5_NS1_IJS6_EEES9_NS1_IJSA_EEEEEEDaSM_)
        /*76ac*/ 	.word	0x00000000


	//----- nvinfo : EIATTR_FRAME_SIZE
	.align		4
.L_5074:
        /*76b0*/ 	.byte	0x04, 0x11
        /*76b2*/ 	.short	(.L_5076 - .L_5075)
	.align		4
.L_5075:
        /*76b4*/ 	.word	index@($_ZN7cutlass13device_kernelIN5flash19enable_sm80_to_sm89INS1_16FlashAttnBwdSm80INS1_25CollectiveMainloopBwdSm80ILi2ELi2EN4cute5tupleIJNS5_1CILi128EEES8_NS7_ILi64EEEEEENS_10bfloat16_tEfNS_4arch4Sm80ELb1ELb0ELb1ELb0ELb1ELb0ELb0ELb0ELi2ELi4ELi4ELi4ELb0EEENS1_21CollectiveEpilogueBwdISA_SB_SD_Li256ELb0ELb0ELi2EEENS1_25SingleTileBwdLPTSchedulerILb0ELi128ELb1EEEEEEEEEvNT_6ParamsE$_ZZN4cute12filter_tupleINS_5tupleIJNS_1CILi1024EEENS1_IJiiEEEEEEZNS_16flatten_to_tupleIS5_EEDaRKT_EUlRKT_E_EEDaS9_OT0_ENKUlDpSC_E_clIJNS1_IJS3_EEES4_EEEDaSG_)
        /*76b8*/ 	.word	0x00000000


	//----- nvinfo : EIATTR_FRAME_SIZE
	.align		4
.L_5076:
        /*76bc*/ 	.byte	0x04, 0x11
        /*76be*/ 	.short	(.L_5078 - .L_5077)
	.align		4
.L_5077:
        /*76c0*/ 	.word	index@($_ZN7cutlass13device_kernelIN5flash19enable_sm80_to_sm89INS1_16FlashAttnBwdSm80INS1_25CollectiveMainloopBwdSm80ILi2ELi2EN4cute5tupleIJNS5_1CILi128EEES8_NS7_ILi64EEEEEENS_10bfloat16_tEfNS_4arch4Sm80ELb1ELb0ELb1ELb0ELb1ELb0ELb0ELb0ELi2ELi4ELi4ELi4ELb0EEENS1_21CollectiveEpilogueBwdISA_SB_SD_Li256ELb0ELb0ELi2EEENS1_25SingleTileBwdLPTSchedulerILb0ELi128ELb1EEEEEEEEEvNT_6ParamsE$_ZZN4cute12filter_tupleINS_5tupleIJNS_1CILi0EEENS_10UnderscoreEEEENS1_IJNS1_IJS3_S3_EEEiEEEZNS_6detail10lift_sliceIS5_S7_EEDaRKT_RKT0_EUlRKT_RKT0_E_EEDaSC_SF_OT1_ENKUlDpSI_E_clIJNS1_IJEEENS1_IJiEEEEEEDaSP_)
        /*76c4*/ 	.word	0x00000000


	//----- nvinfo : EIATTR_FRAME_SIZE
	.align		4
.L_5078:
        /*76c8*/ 	.byte	0x04, 0x11
        /*76ca*/ 	.short	(.L_5080 - .L_5079)
	.align		4
.L_5079:
        /*76cc*/ 	.word	index@($_ZN7cutlass13device_kernelIN5flash19enable_sm80_to_sm89INS1_16FlashAttnBwdSm80INS1_25CollectiveMainloopBwdSm80ILi2ELi2EN4cute5tupleIJNS5_1CILi128EEES8_NS7_ILi64EEEEEENS_10bfloat16_tEfNS_4arch4Sm80ELb1ELb0ELb1ELb0ELb1ELb0ELb0ELb0ELi2ELi4ELi4ELi4ELb0EEENS1_21CollectiveEpilogueBwdISA_SB_SD_Li256ELb0ELb0ELi2EEENS1_25SingleTileBwdLPTSchedulerILb0ELi128ELb1EEEEEEEEEvNT_6ParamsE$_ZZN4cute12filter_tupleINS_5tupleIJNS_1CILi0EEENS1_IJNS2_ILi1EEENS2_ILi512EEEiEEEEEEZNS_16flatten_to_tupleIS7_EEDaRKT_EUlRKT_E_EEDaSB_OT0_ENKUlDpSE_E_clIJNS1_IJS3_EEES6_EEEDaSI_)
        /*76d0*/ 	.word	0x00000000


	//----- nvinfo : EIATTR_FRAME_SIZE
	.align		4
.L_5080:
        /*76d4*/ 	.byte	0x04, 0x11
        /*76d6*/ 	.short	(.L_5082 - .L_5081)
	.align		4
.L_5081:
        /*76d8*/ 	.word	index@($_ZN7cutlass13device_kernelIN5flash19enable_sm80_to_sm89INS1_16FlashAttnBwdSm80INS1_25CollectiveMainloopBwdSm80ILi2ELi2EN4cute5tupleIJNS5_1CILi128EEES8_NS7_ILi64EEEEEENS_10bfloat16_tEfNS_4arch4Sm80ELb1ELb0ELb1ELb0ELb1ELb0ELb0ELb0ELi2ELi4ELi4ELi4ELb0EEENS1_21CollectiveEpilogueBwdISA_SB_SD_Li256ELb0ELb0ELi2EEENS1_25SingleTileBwdLPTSchedulerILb0ELi128ELb1EEEEEEEEEvNT_6ParamsE$_ZZN4cute12filter_tupleINS_5tupleIJNS_10UnderscoreES2_iEEENS1_IJNS1_IJNS_1CILi1EEENS4_ILi0EEEEEEiNS4_ILi1024EEEEEEZNS_5sliceIS3_S9_EEDaRKT_RKT0_EUlRKT_RKT0_E_EEDaSD_SG_OT1_ENKUlDpSJ_E_clIJNS1_IJS7_EEENS1_IJiEEENS1_IJEEEEEEDaSQ_)
        /*76dc*/ 	.word	0x00000000


	//----- nvinfo : EIATTR_FRAME_SIZE
	.align		4
.L_5082:
        /*76e0*/ 	.byte	0x04, 0x11
        /*76e2*/ 	.short	(.L_5084 - .L_5083)
	.align		4
.L_5083:
        /*76e4*/ 	.word	index@($_ZN7cutlass13device_kernelIN5flash19enable_sm80_to_sm89INS1_16FlashAttnBwdSm80INS1_25CollectiveMainloopBwdSm80ILi2ELi2EN4cute5tupleIJNS5_1CILi128EEES8_NS7_ILi64EEEEEENS_10bfloat16_tEfNS_4arch4Sm80ELb1ELb0ELb1ELb0ELb1ELb0ELb0ELb0ELi2ELi4ELi4ELi4ELb0EEENS1_21CollectiveEpilogueBwdISA_SB_SD_Li256ELb0ELb0ELi2EEENS1_25SingleTileBwdLPTSchedulerILb0ELi128ELb1EEEEEEEEEvNT_6ParamsE$_ZZN4cute12filter_tupleINS_5tupleIJNS_10UnderscoreES2_S2_iEEENS1_IJNS1_IJNS_1CILi1EEENS4_ILi0EEEEEElS6_lEEEZNS_5sliceIS3_S8_EEDaRKT_RKT0_EUlRKT_RKT0_E_EEDaSC_SF_OT1_ENKUlDpSI_E_clIJNS1_IJS7_EEENS1_IJlEEENS1_IJS6_EEENS1_IJEEEEEEDaSP_)
        /*76e8*/ 	.word	0x00000000


	//----- nvinfo : EIATTR_FRAME_SIZE
	.align		4
.L_5084:
        /*76ec*/ 	.byte	0x04, 0x11
        /*76ee*/ 	.short	(.L_5086 - .L_5085)
	.align		4
.L_5085:
        /*76f0*/ 	.word	index@($_ZN7cutlass13device_kernelIN5flash19enable_sm80_to_sm89INS1_16FlashAttnBwdSm80INS1_25CollectiveMainloopBwdSm80ILi2ELi2EN4cute5tupleIJNS5_1CILi128EEES8_NS7_ILi64EEEEEENS_10bfloat16_tEfNS_4arch4Sm80ELb1ELb0ELb1ELb0ELb1ELb0ELb0ELb0ELi2ELi4ELi4ELi4ELb0EEENS1_21CollectiveEpilogueBwdISA_SB_SD_Li256ELb0ELb0ELi2EEENS1_25SingleTileBwdLPTSchedulerILb0ELi128ELb1EEEEEEEEEvNT_6ParamsE$_ZZN4cute12filter_tupleINS_5tupleIJNS_10UnderscoreES2_S2_iEEENS1_IJNS1_IJNS_1CILi1EEENS4_ILi0EEEEEEiNS4_ILi1024EEENS4_ILi8192EEEEEEZNS_5sliceIS3_SA_EEDaRKT_RKT0_EUlRKT_RKT0_E_EEDaSE_SH_OT1_ENKUlDpSK_E_clIJNS1_IJS7_EEENS1_IJiEEENS1_IJS8_EEENS1_IJEEEEEEDaSR_)
        /*76f4*/ 	.word	0x00000000


	//----- nvinfo : EIATTR_FRAME_SIZE
	.align		4
.L_5086:
        /*76f8*/ 	.byte	0x04, 0x11
        /*76fa*/ 	.short	(.L_5088 - .L_5087)
	.align		4
.L_5087:
        /*76fc*/ 	.word	index@($_ZN7cutlass13device_kernelIN5flash19enable_sm80_to_sm89INS1_16FlashAttnBwdSm80INS1_25CollectiveMainloopBwdSm80ILi2ELi2EN4cute5tupleIJNS5_1CILi128EEES8_NS7_ILi64EEEEEENS_10bfloat16_tEfNS_4arch4Sm80ELb1ELb0ELb1ELb0ELb1ELb0ELb0ELb0ELi2ELi4ELi4ELi4ELb0EEENS1_21CollectiveEpilogueBwdISA_SB_SD_Li256ELb0ELb0ELi2EEENS1_25SingleTileBwdLPTSchedulerILb0ELi128ELb1EEEEEEEEEvNT_6ParamsE$_ZZN4cute12filter_tupleINS_5tupleIJNS_10UnderscoreES2_S2_iEEENS1_IJNS1_IJNS_1CILi1EEENS4_ILi0EEEEEENS4_ILi4096EEENS1_IJiiEEENS1_IJS6_NS4_ILi8192EEEEEEEEEZNS_5sliceIS3_SC_EEDaRKT_RKT0_EUlRKT_RKT0_E_EEDaSG_SJ_OT1_ENKUlDpSM_E_clIJNS1_IJS7_EEENS1_IJS8_EEENS1_IJS9_EEENS1_IJEEEEEEDaST_)
        /*7700*/ 	.word	0x00000000


	//----- nvinfo : EIATTR_FRAME_SIZE
	.align		4
.L_5088:
        /*7704*/ 	.byte	0x04, 0x11
        /*7706*/ 	.short	(.L_5090 - .L_5089)
	.align		4
.L_5089:
        /*7708*/ 	.word	index@($_ZN7cutlass13device_kernelIN5flash19enable_sm80_to_sm89INS1_16FlashAttnBwdSm80INS1_25CollectiveMainloopBwdSm80ILi2ELi2EN4cute5tupleIJNS5_1CILi128EEES8_NS7_ILi64EEEEEENS_10bfloat16_tEfNS_4arch4Sm80ELb1ELb0ELb1ELb0ELb1ELb0ELb0ELb0ELi2ELi4ELi4ELi4ELb0EEENS1_21CollectiveEpilogueBwdISA_SB_SD_Li256ELb0ELb0ELi2EEENS1_25SingleTileBwdLPTSchedulerILb0ELi128ELb1EEEEEEEEEvNT_6ParamsE$_ZZN4cute12filter_tupleINS_5tupleIJNS_10UnderscoreES2_NS_1CILi0EEEEEENS1_IJNS1_IJNS3_ILi1EEES4_EEEiNS3_ILi1024EEEEEEZNS_5sliceIS5_S9_EEDaRKT_RKT0_EUlRKT_RKT0_E_EEDaSD_SG_OT1_ENKUlDpSJ_E_clIJNS1_IJS7_EEENS1_IJiEEENS1_IJEEEEEEDaSQ_)
        /*770c*/ 	.word	0x00000000


	//----- nvinfo : EIATTR_FRAME_SIZE
	.align		4
.L_5090:
        /*7710*/ 	.byte	0x04, 0x11
        /*7712*/ 	.short	(.L_5092 - .L_5091)
	.align		4
.L_5091:
        /*7714*/ 	.word	index@($_ZN7cutlass13device_kernelIN5flash19enable_sm80_to_sm89INS1_16FlashAttnBwdSm80INS1_25CollectiveMainloopBwdSm80ILi2ELi2EN4cute5tupleIJNS5_1CILi128EEES8_NS7_ILi64EEEEEENS_10bfloat16_tEfNS_4arch4Sm80ELb1ELb0ELb1ELb0ELb1ELb0ELb0ELb0ELi2ELi4ELi4ELi4ELb0EEENS1_21CollectiveEpilogueBwdISA_SB_SD_Li256ELb0ELb0ELi2EEENS1_25SingleTileBwdLPTSchedulerILb0ELi128ELb1EEEEEEEEEvNT_6ParamsE$_ZZN4cute12filter_tupleINS_5tupleIJNS1_IJiiEEENS_1CILi8192EEEEEEZNS_16flatten_to_tupleIS5_EEDaRKT_EUlRKT_E_EEDaS9_OT0_ENKUlDpSC_E_clIJS2_NS1_IJS4_EEEEEEDaSG_)
        /*7718*/ 	.word	0x00000000


	//----- nvinfo : EIATTR_FRAME_SIZE
	.align		4
.L_5092:
        /*771c*/ 	.byte	0x04, 0x11
        /*771e*/ 	.short	(.L_5094 - .L_5093)
	.align		4
.L_5093:
        /*7720*/ 	.word	index@($_ZN7cutlass13device_kernelIN5flash19enable_sm80_to_sm89INS1_16FlashAttnBwdSm80INS1_25CollectiveMainloopBwdSm80ILi2ELi2EN4cute5tupleIJNS5_1CILi128EEES8_NS7_ILi64EEEEEENS_10bfloat16_tEfNS_4arch4Sm80ELb1ELb0ELb1ELb0ELb1ELb0ELb0ELb0ELi2ELi4ELi4ELi4ELb0EEENS1_21CollectiveEpilogueBwdISA_SB_SD_Li256ELb0ELb0ELi2EEENS1_25SingleTileBwdLPTSchedulerILb0ELi128ELb1EEEEEEEEEvNT_6ParamsE$_ZZN4cute12filter_tupleINS_5tupleIJNS1_IJiiEEENS_1CILi1024EEEEEEZNS_16flatten_to_tupleIS5_EEDaRKT_EUlRKT_E_EEDaS9_OT0_ENKUlDpSC_E_clIJS2_NS1_IJS4_EEEEEEDaSG_)
        /*7724*/ 	.word	0x00000000


	//----- nvinfo : EIATTR_FRAME_SIZE
	.align		4
.L_5094:
        /*7728*/ 	.byte	0x04, 0x11
        /*772a*/ 	.short	(.L_5096 - .L_5095)
	.align		4
.L_5095:
        /*772c*/ 	.word	index@($_ZN7cutlass13device_kernelIN5flash19enable_sm80_to_sm89INS1_16FlashAttnBwdSm80INS1_25CollectiveMainloopBwdSm80ILi2ELi2EN4cute5tupleIJNS5_1CILi128EEES8_NS7_ILi64EEEEEENS_10bfloat16_tEfNS_4arch4Sm80ELb1ELb0ELb1ELb0ELb1ELb0ELb0ELb0ELi2ELi4ELi4ELi4ELb0EEENS1_21CollectiveEpilogueBwdISA_SB_SD_Li256ELb0ELb0ELi2EEENS1_25SingleTileBwdLPTSchedulerILb0ELi128ELb1EEEEEEEEEvNT_6ParamsE$_ZZN4cute12filter_tupleINS_5tupleIJNS1_IJiNS1_IJiNS_1CILi0EEEEEEEEENS1_IJNS_10UnderscoreENS1_IJS6_S6_EEEEEEEEES9_ZNS_4diceIS9_S9_EEDaRKT_RKT0_EUlRKT_RKT0_E_EEDaSD_SG_OT1_ENKUlDpSJ_E_clIJNS1_IJiiS3_EEENS1_IJEEEEEEDaSQ_)
        /*7730*/ 	.word	0x00000000


	//----- nvinfo : EIATTR_FRAME_SIZE
	.align		4
.L_5096:
        /*7734*/ 	.byte	0x04, 0x11
        /*7736*/ 	.short	(.L_5098 - .L_5097)
	.align		4
.L_5097:
        /*7738*/ 	.word	index@($_ZN7cutlass13device_kernelIN5flash19enable_sm80_to_sm89INS1_16FlashAttnBwdSm80INS1_25CollectiveMainloopBwdSm80ILi2ELi2EN4cute5tupleIJNS5_1CILi128EEES8_NS7_ILi64EEEEEENS_10bfloat16_tEfNS_4arch4Sm80ELb1ELb0ELb1ELb0ELb1ELb0ELb0ELb0ELi2ELi4ELi4ELi4ELb0EEENS1_21CollectiveEpilogueBwdISA_SB_SD_Li256ELb0ELb0ELi2EEENS1_25SingleTileBwdLPTSchedulerILb0ELi128ELb1EEEEEEEEEvNT_6ParamsE$_ZZN4cute12filter_tupleINS_5tupleIJNS1_IJNS_1CILi0EEENS1_IJNS2_ILi1EEENS2_ILi512EEEiEEEEEENS2_ILi4096EEENS1_IJiNS2_ILi8192EEEEEEEEEZNS_7flattenISB_EEDaRKT_EUlRKT_E_EEDaSF_OT0_ENKUlDpSI_E_clIJNS1_IJS3_S4_S5_iEEENS1_IJS8_EEESA_EEEDaSM_)
        /*773c*/ 	.word	0x00000000


	//----- nvinfo : EIATTR_FRAME_SIZE
	.align		4
.L_5098:
        /*7740*/ 	.byte	0x04, 0x11
        /*7742*/ 	.short	(.L_5100 - .L_5099)
	.align		4
.L_5099:
        /*7744*/ 	.word	index@($_ZN7cutlass13device_kernelIN5flash19enable_sm80_to_sm89INS1_16FlashAttnBwdSm80INS1_25CollectiveMainloopBwdSm80ILi2ELi2EN4cute5tupleIJNS5_1CILi128EEES8_NS7_ILi64EEEEEENS_10bfloat16_tEfNS_4arch4Sm80ELb1ELb0ELb1ELb0ELb1ELb0ELb0ELb0ELi2ELi4ELi4ELi4ELb0EEENS1_21CollectiveEpilogueBwdISA_SB_SD_Li256ELb0ELb0ELi2EEENS1_25SingleTileBwdLPTSchedulerILb0ELi128ELb1EEEEEEEEEvNT_6ParamsE$_ZZN4cute12filter_tupleINS_5tupleIJNS1_IJNS_10UnderscoreENS_1CILi0EEEEEENS1_IJS4_S2_EEEEEENS1_IJNS1_IJNS1_IJNS3_ILi1EEES4_EEES4_EEENS1_IJNS1_IJS4_S4_EEEiEEEEEEZNS_5sliceIS7_SD_EEDaRKT_RKT0_EUlRKT_RKT0_E_EEDaSH_SK_OT1_ENKUlDpSN_E_clIJNS1_IJS9_EEENS1_IJiEEEEEEDaSU_)
        /*7748*/ 	.word	0x00000000


	//----- nvinfo : EIATTR_FRAME_SIZE
	.align		4
.L_5100:
        /*774c*/ 	.byte	0x04, 0x11
        /*774e*/ 	.short	(.L_5102 - .L_5101)
	.align		4
.L_5101:
        /*7750*/ 	.word	index@($_ZN7cutlass13device_kernelIN5flash19enable_sm80_to_sm89INS1_16FlashAttnBwdSm80INS1_25CollectiveMainloopBwdSm80ILi2ELi2EN4cute5tupleIJNS5_1CILi128EEES8_NS7_ILi64EEEEEENS_10bfloat16_tEfNS_4arch4Sm80ELb1ELb0ELb1ELb0ELb1ELb0ELb0ELb0ELi2ELi4ELi4ELi4ELb0EEENS1_21CollectiveEpilogueBwdISA_SB_SD_Li256ELb0ELb0ELi2EEENS1_25SingleTileBwdLPTSchedulerILb0ELi128ELb1EEEEEEEEEvNT_6ParamsE$_ZN73_INTERNAL_24fd9406_37_flash_bwd_hdim64_bf16_softcap_sm80_cu_8e232a79_33079atomicAddEPff)
        /*7754*/ 	.word	0x00000000


	//----- nvinfo : EIATTR_FRAME_SIZE
	.align		4
.L_5102:
        /*7758*/ 	.byte	0x04, 0x11
        /*775a*/ 	.short	(.L_5104 - .L_5103)
	.align		4
.L_5103:
        /*775c*/ 	.word	index@($_ZN7cutlass13device_kernelIN5flash19enable_sm80_to_sm89INS1_16FlashAttnBwdSm80INS1_25CollectiveMainloopBwdSm80ILi2ELi2EN4cute5tupleIJNS5_1CILi128EEES8_NS7_ILi64EEEEEENS_10bfloat16_tEfNS_4arch4Sm80ELb1ELb0ELb1ELb0ELb1ELb0ELb0ELb0ELi2ELi4ELi4ELi4ELb0EEENS1_21CollectiveEpilogueBwdISA_SB_SD_Li256ELb0ELb0ELi2EEENS1_25SingleTileBwdLPTSchedulerILb0ELi128ELb1EEEEEEEEEvNT_6ParamsE$_ZN73_INTERNAL_24fd9406_37_flash_bwd_hdim64_bf16_softcap_sm80_cu_8e232a79_330724__cvta_generic_to_sharedEPKv)
        /*7760*/ 	.word	0x00000000


	//----- nvinfo : EIATTR_FRAME_SIZE
	.align		4
.L_5104:
        /*7764*/ 	.byte	0x04, 0x11
        /*7766*/ 	.short	(.L_5106 - .L_5105)
	.align		4
.L_5105:
        /*7768*/ 	.word	index@($_ZN7cutlass13device_kernelIN5flash19enable_sm80_to_sm89INS1_16FlashAttnBwdSm80INS1_25CollectiveMainloopBwdSm80ILi2ELi2EN4cute5tupleIJNS5_1CILi128EEES8_NS7_ILi64EEEEEENS_10bfloat16_tEfNS_4arch4Sm80ELb1ELb0ELb1ELb0ELb1ELb0ELb0ELb0ELi2ELi4ELi4ELi4ELb0EEENS1_21CollectiveEpilogueBwdISA_SB_SD_Li256ELb0ELb0ELi2EEENS1_25SingleTileBwdLPTSchedulerILb0ELi128ELb1EEEEEEEEEvNT_6ParamsE$_ZN73_INTERNAL_24fd9406_37_flash_bwd_hdim64_bf16_softcap_sm80_cu_8e232a79_330714__viaddmin_s32Eiii)
        /*776c*/ 	.word	0x00000000


	//----- nvinfo : EIATTR_FRAME_SIZE
	.align		4
.L_5106:
        /*7770*/ 	.byte	0x04, 0x11
        /*7772*/ 	.short	(.L_5108 - .L_5107)
	.align		4
.L_5107:
        /*7774*/ 	.word	index@($_ZN7cutlass13device_kernelIN5flash19enable_sm80_to_sm89INS1_16FlashAttnBwdSm80INS1_25CollectiveMainloopBwdSm80ILi2ELi2EN4cute5tupleIJNS5_1CILi128EEES8_NS7_ILi64EEEEEENS_10bfloat16_tEfNS_4arch4Sm80ELb1ELb0ELb1ELb0ELb1ELb0ELb0ELb0ELi2ELi4ELi4ELi4ELb0EEENS1_21CollectiveEpilogueBwdISA_SB_SD_Li256ELb0ELb0ELi2EEENS1_25SingleTileBwdLPTSchedulerILb0ELi128ELb1EEEEEEEEEvNT_6ParamsE$_ZN4cute8smem_ptrIPjECI1NS_12iter_adaptorIS1_S2_EEES1_)
        /*7778*/ 	.word	0x00000000


	//----- nvinfo : EIATTR_FRAME_SIZE
	.align		4
.L_5108:
        /*777c*/ 	.byte	0x04, 0x11
        /*777e*/ 	.short	(.L_5110 - .L_5109)
	.align		4
.L_5109:
        /*7780*/ 	.word	index@($_ZN7cutlass13device_kernelIN5flash19enable_sm80_to_sm89INS1_16FlashAttnBwdSm80INS1_25CollectiveMainloopBwdSm80ILi2ELi2EN4cute5tupleIJNS5_1CILi128EEES8_NS7_ILi64EEEEEENS_10bfloat16_tEfNS_4arch4Sm80ELb1ELb0ELb1ELb0ELb1ELb0ELb0ELb0ELi2ELi4ELi4ELi4ELb0EEENS1_21CollectiveEpilogueBwdISA_SB_SD_Li256ELb0ELb0ELi2EEENS1_25SingleTileBwdLPTSchedulerILb0ELi128ELb1EEEEEEEEEvNT_6ParamsE$_ZN4cute8smem_ptrIPfECI1NS_12iter_adaptorIS1_S2_EEES1_)
        /*7784*/ 	.word	0x00000000


	//----- nvinfo : EIATTR_FRAME_SIZE
	.align		4
.L_5110:
        /*7788*/ 	.byte	0x04, 0x11
        /*778a*/ 	.short	(.L_5112 - .L_5111)
	.align		4
.L_5111:
        /*778c*/ 	.word	index@($_ZN7cutlass13device_kernelIN5flash19enable_sm80_to_sm89INS1_16FlashAttnBwdSm80INS1_25CollectiveMainloopBwdSm80ILi2ELi2EN4cute5tupleIJNS5_1CILi128EEES8_NS7_ILi64EEEEEENS_10bfloat16_tEfNS_4arch4Sm80ELb1ELb0ELb1ELb0ELb1ELb0ELb0ELb0ELi2ELi4ELi4ELi4ELb0EEENS1_21CollectiveEpilogueBwdISA_SB_SD_Li256ELb0ELb0ELi2EEENS1_25SingleTileBwdLPTSchedulerILb0ELi128ELb1EEEEEEEEEvNT_6ParamsE$_ZN4cute8smem_ptrIPN7cutlass9uint128_tEECI1NS_12iter_adaptorIS3_S4_EEES3_)
        /*7790*/ 	.word	0x00000000


	//----- nvinfo : EIATTR_FRAME_SIZE
	.align		4
.L_5112:
        /*7794*/ 	.byte	0x04, 0x11
        /*7796*/ 	.short	(.L_5114 - .L_5113)
	.align		4
.L_5113:
        /*7798*/ 	.word	index@($_ZN7cutlass13device_kernelIN5flash19enable_sm80_to_sm89INS1_16FlashAttnBwdSm80INS1_25CollectiveMainloopBwdSm80ILi2ELi2EN4cute5tupleIJNS5_1CILi128EEES8_NS7_ILi64EEEEEENS_10bfloat16_tEfNS_4arch4Sm80ELb1ELb0ELb1ELb0ELb1ELb0ELb0ELb0ELi2ELi4ELi4ELi4ELb0EEENS1_21CollectiveEpilogueBwdISA_SB_SD_Li256ELb0ELb0ELi2EEENS1_25SingleTileBwdLPTSchedulerILb0ELi128ELb1EEEEEEEEEvNT_6ParamsE$_ZN4cute8smem_ptrIPN7cutlass10bfloat16_tEECI1NS_12iter_adaptorIS3_S4_EEES3_)
        /*779c*/ 	.word	0x00000000


	//----- nvinfo : EIATTR_FRAME_SIZE
	.align		4
.L_5114:
        /*77a0*/ 	.byte	0x04, 0x11
        /*77a2*/ 	.short	(.L_5116 - .L_5115)
	.align		4
.L_5115:
        /*77a4*/ 	.word	index@($_ZN7cutlass13device_kernelIN5flash19enable_sm80_to_sm89INS1_16FlashAttnBwdSm80INS1_25CollectiveMainloopBwdSm80ILi2ELi2EN4cute5tupleIJNS5_1CILi128EEES8_NS7_ILi64EEEEEENS_10bfloat16_tEfNS_4arch4Sm80ELb1ELb0ELb1ELb0ELb1ELb0ELb0ELb0ELi2ELi4ELi4ELi4ELb0EEENS1_21CollectiveEpilogueBwdISA_SB_SD_Li256ELb0ELb0ELi2EEENS1_25SingleTileBwdLPTSchedulerILb0ELi128ELb1EEEEEEEEEvNT_6ParamsE$_ZN4cute8gmem_ptrIPfECI1NS_12iter_adaptorIS1_S2_EEES1_)
        /*77a8*/ 	.word	0x00000000


	//----- nvinfo : EIATTR_FRAME_SIZE
	.align		4
.L_5116:
        /*77ac*/ 	.byte	0x04, 0x11
        /*77ae*/ 	.short	(.L_5118 - .L_5117)
	.align		4
.L_5117:
        /*77b0*/ 	.word	index@($_ZN7cutlass13device_kernelIN5flash19enable_sm80_to_sm89INS1_16FlashAttnBwdSm80INS1_25CollectiveMainloopBwdSm80ILi2ELi2EN4cute5tupleIJNS5_1CILi128EEES8_NS7_ILi64EEEEEENS_10bfloat16_tEfNS_4arch4Sm80ELb1ELb0ELb1ELb0ELb1ELb0ELb0ELb0ELi2ELi4ELi4ELi4ELb0EEENS1_21CollectiveEpilogueBwdISA_SB_SD_Li256ELb0ELb0ELi2EEENS1_25SingleTileBwdLPTSchedulerILb0ELi128ELb1EEEEEEEEEvNT_6ParamsE$_ZN4cute8gmem_ptrIPKfECI1NS_12iter_adaptorIS2_S3_EEES2_)
        /*77b4*/ 	.word	0x00000000


	//----- nvinfo : EIATTR_FRAME_SIZE
	.align		4
.L_5118:
        /*77b8*/ 	.byte	0x04, 0x11
        /*77ba*/ 	.short	(.L_5120 - .L_5119)
	.align		4
.L_5119:
        /*77bc*/ 	.word	index@($_ZN7cutlass13device_kernelIN5flash19enable_sm80_to_sm89INS1_16FlashAttnBwdSm80INS1_25CollectiveMainloopBwdSm80ILi2ELi2EN4cute5tupleIJNS5_1CILi128EEES8_NS7_ILi64EEEEEENS_10bfloat16_tEfNS_4arch4Sm80ELb1ELb0ELb1ELb0ELb1ELb0ELb0ELb0ELi2ELi4ELi4ELi4ELb0EEENS1_21CollectiveEpilogueBwdISA_SB_SD_Li256ELb0ELb0ELi2EEENS1_25SingleTileBwdLPTSchedulerILb0ELi128ELb1EEEEEEEEEvNT_6ParamsE$_ZN4cute8gmem_ptrIPKN7cutlass9uint128_tEECI1NS_12iter_adaptorIS4_S5_EEES4_)
        /*77c0*/ 	.word	0x00000000


	//----- nvinfo : EIATTR_FRAME_SIZE
	.align		4
.L_5120:
        /*77c4*/ 	.byte	0x04, 0x11
        /*77c6*/ 	.short	(.L_5122 - .L_5121)
	.align		4
.L_5121:
        /*77c8*/ 	.word	index@($_ZN7cutlass13device_kernelIN5flash19enable_sm80_to_sm89INS1_16FlashAttnBwdSm80INS1_25CollectiveMainloopBwdSm80ILi2ELi2EN4cute5tupleIJNS5_1CILi128EEES8_NS7_ILi64EEEEEENS_10bfloat16_tEfNS_4arch4Sm80ELb1ELb0ELb1ELb0ELb1ELb0ELb0ELb0ELi2ELi4ELi4ELi4ELb0EEENS1_21CollectiveEpilogueBwdISA_SB_SD_Li256ELb0ELb0ELi2EEENS1_25SingleTileBwdLPTSchedulerILb0ELi128ELb1EEEEEEEEEvNT_6ParamsE$_ZN4cute8gmem_ptrIPKN7cutlass10bfloat16_tEECI1NS_12iter_adaptorIS4_S5_EEES4_)
        /*77cc*/ 	.word	0x00000000


	//----- nvinfo : EIATTR_FRAME_SIZE
	.align		4
.L_5122:
        /*77d0*/ 	.byte	0x04, 0x11
        /*77d2*/ 	.short	(.L_5124 - .L_5123)
	.align		4
.L_5123:
        /*77d4*/ 	.word	index@($_ZN7cutlass13device_kernelIN5flash19enable_sm80_to_sm89INS1_16FlashAttnBwdSm80INS1_25CollectiveMainloopBwdSm80ILi2ELi2EN4cute5tupleIJNS5_1CILi128EEES8_NS7_ILi64EEEEEENS_10bfloat16_tEfNS_4arch4Sm80ELb1ELb0ELb1ELb0ELb1ELb0ELb0ELb0ELi2ELi4ELi4ELi4ELb0EEENS1_21CollectiveEpilogueBwdISA_SB_SD_Li256ELb0ELb0ELi2EEENS1_25SingleTileBwdLPTSchedulerILb0ELi128ELb1EEEEEEEEEvNT_6ParamsE$_ZN4cute5tupleIJiiEEC2ERKiS3_)
        /*77d8*/ 	.word	0x00000000


	//----- nvinfo : EIATTR_FRAME_SIZE
	.align		4
.L_5124:
        /*77dc*/ 	.byte	0x04, 0x11
        /*77de*/ 	.short	(.L_5126 - .L_5125)
	.align		4
.L_5125:
        /*77e0*/ 	.word	index@($_ZN7cutlass13device_kernelIN5flash19enable_sm80_to_sm89INS1_16FlashAttnBwdSm80INS1_25CollectiveMainloopBwdSm80ILi2ELi2EN4cute5tupleIJNS5_1CILi128EEES8_NS7_ILi64EEEEEENS_10bfloat16_tEfNS_4arch4Sm80ELb1ELb0ELb1ELb0ELb1ELb0ELb0ELb0ELi2ELi4ELi4ELi4ELb0EEENS1_21CollectiveEpilogueBwdISA_SB_SD_Li256ELb0ELb0ELi2EEENS1_25SingleTileBwdLPTSchedulerILb0ELi128ELb1EEEEEEEEEvNT_6ParamsE$_ZN4cute5tupleIJiNS_1CILi0EEEEEC2ERKiRKS2_)
        /*77e4*/ 	.word	0x00000000


	//----- nvinfo : EIATTR_FRAME_SIZE
	.align		4
.L_5126:
        /*77e8*/ 	.byte	0x04, 0x11
        /*77ea*/ 	.short	(.L_5128 - .L_5127)
	.align		4
.L_5127:
        /*77ec*/ 	.word	index@($_ZN7cutlass13device_kernelIN5flash19enable_sm80_to_sm89INS1_16FlashAttnBwdSm80INS1_25CollectiveMainloopBwdSm80ILi2ELi2EN4cute5tupleIJNS5_1CILi128EEES8_NS7_ILi64EEEEEENS_10bfloat16_tEfNS_4arch4Sm80ELb1ELb0ELb1ELb0ELb1ELb0ELb0ELb0ELi2ELi4ELi4ELi4ELb0EEENS1_21CollectiveEpilogueBwdISA_SB_SD_Li256ELb0ELb0ELi2EEENS1_25SingleTileBwdLPTSchedulerILb0ELi128ELb1EEEEEEEEEvNT_6ParamsE$_ZN4cute5tupleIJiEEC2ERKi)
        /*77f0*/ 	.word	0x00000000


	//----- nvinfo : EIATTR_FRAME_SIZE
	.align		4
.L_5128:
        /*77f4*/ 	.byte	0x04, 0x11
        /*77f6*/ 	.short	(.L_5130 - .L_5129)
	.align		4
.L_5129:
        /*77f8*/ 	.word	index@($_ZN7cutlass13device_kernelIN5flash19enable_sm80_to_sm89INS1_16FlashAttnBwdSm80INS1_25CollectiveMainloopBwdSm80ILi2ELi2EN4cute5tupleIJNS5_1CILi128EEES8_NS7_ILi64EEEEEENS_10bfloat16_tEfNS_4arch4Sm80ELb1ELb0ELb1ELb0ELb1ELb0ELb0ELb0ELi2ELi4ELi4ELi4ELb0EEENS1_21CollectiveEpilogueBwdISA_SB_SD_Li256ELb0ELb0ELi2EEENS1_25SingleTileBwdLPTSchedulerILb0ELi128ELb1EEEEEEEEEvNT_6ParamsE$_ZN4cute5tupleIJNS_7SwizzleILi3ELi3ELi3EEENS_9MixedBitsILj0ELj432EEENS_6LayoutINS0_IJNS0_IJNS_1CILi2EEES7_S7_EEES7_NS6_ILi8EEEEEENS0_IJNS0_IJNS6_ILi64EEES9_NS6_ILi512EEEEEENS6_ILi8192EEENS6_ILi1024EEEEEEEEEEC2ERKS2_RKS4_RKSH_)
        /*77fc*/ 	.word	0x00000000


	//----- nvinfo : EIATTR_FRAME_SIZE
	.align		4
.L_5130:
        /*7800*/ 	.byte	0x04, 0x11
        /*7802*/ 	.short	(.L_5132 - .L_5131)
	.align		4
.L_5131:
        /*7804*/ 	.word	index@($_ZN7cutlass13device_kernelIN5flash19enable_sm80_to_sm89INS1_16FlashAttnBwdSm80INS1_25CollectiveMainloopBwdSm80ILi2ELi2EN4cute5tupleIJNS5_1CILi128EEES8_NS7_ILi64EEEEEENS_10bfloat16_tEfNS_4arch4Sm80ELb1ELb0ELb1ELb0ELb1ELb0ELb0ELb0ELi2ELi4ELi4ELi4ELb0EEENS1_21CollectiveEpilogueBwdISA_SB_SD_Li256ELb0ELb0ELi2EEENS1_25SingleTileBwdLPTSchedulerILb0ELi128ELb1EEEEEEEEEvNT_6ParamsE$_ZN4cute5tupleIJNS_1CILi2EEEiEEC2ERKS2_RKi)
        /*7808*/ 	.word	0x00000000


	//----- nvinfo : EIATTR_FRAME_SIZE
	.align		4
.L_5132:
        /*780c*/ 	.byte	0x04, 0x11
        /*780e*/ 	.short	(.L_5134 - .L_5133)
	.align		4
.L_5133:
        /*7810*/ 	.word	index@($_ZN7cutlass13device_kernelIN5flash19enable_sm80_to_sm89INS1_16FlashAttnBwdSm80INS1_25CollectiveMainloopBwdSm80ILi2ELi2EN4cute5tupleIJNS5_1CILi128EEES8_NS7_ILi64EEEEEENS_10bfloat16_tEfNS_4arch4Sm80ELb1ELb0ELb1ELb0ELb1ELb0ELb0ELb0ELi2ELi4ELi4ELi4ELb0EEENS1_21CollectiveEpilogueBwdISA_SB_SD_Li256ELb0ELb0ELi2EEENS1_25SingleTileBwdLPTSchedulerILb0ELi128ELb1EEEEEEEEEvNT_6ParamsE$_ZN4cute5tupleIJNS_1CILi0EEEiEEC2ERKS2_RKi)
        /*7814*/ 	.word	0x00000000


	//----- nvinfo : EIATTR_FRAME_SIZE
	.align		4
.L_5134:
        /*7818*/ 	.byte	0x04, 0x11
        /*781a*/ 	.short	(.L_5136 - .L_5135)
	.align		4
.L_5135:
        /*781c*/ 	.word	index@($_ZN7cutlass13device_kernelIN5flash19enable_sm80_to_sm89INS1_16FlashAttnBwdSm80INS1_25CollectiveMainloopBwdSm80ILi2ELi2EN4cute5tupleIJNS5_1CILi128EEES8_NS7_ILi64EEEEEENS_10bfloat16_tEfNS_4arch4Sm80ELb1ELb0ELb1ELb0ELb1ELb0ELb0ELb0ELi2ELi4ELi4ELi4ELb0EEENS1_21CollectiveEpilogueBwdISA_SB_SD_Li256ELb0ELb0ELi2EEENS1_25SingleTileBwdLPTSchedulerILb0ELi128ELb1EEEEEEEEEvNT_6ParamsE$_ZN4cute5tupleIJNS0_IJNS_1CILi8EEENS1_ILi2EEES3_S3_S2_S3_EEENS0_IJNS1_ILi1EEEiiiNS1_ILi72EEENS1_ILi512EEEEEEEEC2ERKS4_RKS8_)
        /*7820*/ 	.word	0x00000000


	//----- nvinfo : EIATTR_FRAME_SIZE
	.align		4
.L_5136:
        /*7824*/ 	.byte	0x04, 0x11
        /*7826*/ 	.short	(.L_5138 - .L_5137)
	.align		4
.L_5137:
        /*7828*/ 	.word	index@($_ZN7cutlass13device_kernelIN5flash19enable_sm80_to_sm89INS1_16FlashAttnBwdSm80INS1_25CollectiveMainloopBwdSm80ILi2ELi2EN4cute5tupleIJNS5_1CILi128EEES8_NS7_ILi64EEEEEENS_10bfloat16_tEfNS_4arch4Sm80ELb1ELb0ELb1ELb0ELb1ELb0ELb0ELb0ELi2ELi4ELi4ELi4ELb0EEENS1_21CollectiveEpilogueBwdISA_SB_SD_Li256ELb0ELb0ELi2EEENS1_25SingleTileBwdLPTSchedulerILb0ELi128ELb1EEEEEEEEEvNT_6ParamsE$_ZN4cute5tupleIJNS0_IJNS_1CILi8EEENS0_IJNS1_ILi2EEES3_S3_EEENS1_ILi1EEES4_S5_EEENS0_IJS5_NS0_IJiiiEEENS1_ILi64EEENS0_IJNS1_ILi72EEENS1_ILi144EEENS1_ILi288EEEEEENS1_ILi512EEEEEEEEC2ERKS6_RKSE_)
        /*782c*/ 	.word	0x00000000


	//----- nvinfo : EIATTR_FRAME_SIZE
	.align		4
.L_5138:
        /*7830*/ 	.byte	0x04, 0x11
        /*7832*/ 	.short	(.L_5140 - .L_5139)
	.align		4
.L_5139:
        /*7834*/ 	.word	index@($_ZN7cutlass13device_kernelIN5flash19enable_sm80_to_sm89INS1_16FlashAttnBwdSm80INS1_25CollectiveMainloopBwdSm80ILi2ELi2EN4cute5tupleIJNS5_1CILi128EEES8_NS7_ILi64EEEEEENS_10bfloat16_tEfNS_4arch4Sm80ELb1ELb0ELb1ELb0ELb1ELb0ELb0ELb0ELi2ELi4ELi4ELi4ELb0EEENS1_21CollectiveEpilogueBwdISA_SB_SD_Li256ELb0ELb0ELi2EEENS1_25SingleTileBwdLPTSchedulerILb0ELi128ELb1EEEEEEEEEvNT_6ParamsE$_ZN4cute5tupleIJNS0_IJNS_1CILi8EEENS0_IJNS1_ILi2EEES3_S3_EEENS1_ILi1EEES4_S5_EEENS0_IJS5_NS0_IJS2_iiEEENS1_ILi64EEENS0_IJiNS1_ILi144EEENS1_ILi288EEEEEENS1_ILi512EEEEEEEEC2ERKS6_RKSD_)
        /*7838*/ 	.word	0x00000000


	//----- nvinfo : EIATTR_FRAME_SIZE
	.align		4
.L_5140:
        /*783c*/ 	.byte	0x04, 0x11
        /*783e*/ 	.short	(.L_5142 - .L_5141)
	.align		4
.L_5141:
        /*7840*/ 	.word	index@($_ZN7cutlass13device_kernelIN5flash19enable_sm80_to_sm89INS1_16FlashAttnBwdSm80INS1_25CollectiveMainloopBwdSm80ILi2ELi2EN4cute5tupleIJNS5_1CILi128EEES8_NS7_ILi64EEEEEENS_10bfloat16_tEfNS_4arch4Sm80ELb1ELb0ELb1ELb0ELb1ELb0ELb0ELb0ELi2ELi4ELi4ELi4ELb0EEENS1_21CollectiveEpilogueBwdISA_SB_SD_Li256ELb0ELb0ELi2EEENS1_25SingleTileBwdLPTSchedulerILb0ELi128ELb1EEEEEEEEEvNT_6ParamsE$_ZN4cute5tupleIJNS0_IJNS_1CILi2EEES2_S2_EEENS0_IJNS1_ILi1EEENS1_ILi512EEEiEEEEEC2ERKS3_RKS6_)
        /*7844*/ 	.word	0x00000000


	//----- nvinfo : EIATTR_FRAME_SIZE
	.align		4
.L_5142:
        /*7848*/ 	.byte	0x04, 0x11
        /*784a*/ 	.short	(.L_5144 - .L_5143)
	.align		4
.L_5143:
        /*784c*/ 	.word	index@($_ZN7cutlass13device_kernelIN5flash19enable_sm80_to_sm89INS1_16FlashAttnBwdSm80INS1_25CollectiveMainloopBwdSm80ILi2ELi2EN4cute5tupleIJNS5_1CILi128EEES8_NS7_ILi64EEEEEENS_10bfloat16_tEfNS_4arch4Sm80ELb1ELb0ELb1ELb0ELb1ELb0ELb0ELb0ELi2ELi4ELi4ELi4ELb0EEENS1_21CollectiveEpilogueBwdISA_SB_SD_Li256ELb0ELb0ELi2EEENS1_25SingleTileBwdLPTSchedulerILb0ELi128ELb1EEEEEEEEEvNT_6ParamsE$_ZN4cute5tupleIJNS0_IJNS_1CILi2EEES2_EEENS0_IJiiEEEEEC2ERKS3_RKS4_)
        /*7850*/ 	.word	0x00000000


	//----- nvinfo : EIATTR_FRAME_SIZE
	.align		4
.L_5144:
        /*7854*/ 	.byte	0x04, 0x11
        /*7856*/ 	.short	(.L_5146 - .L_5145)
	.align		4
.L_5145:
        /*7858*/ 	.word	index@($_ZN7cutlass13device_kernelIN5flash19enable_sm80_to_sm89INS1_16FlashAttnBwdSm80INS1_25CollectiveMainloopBwdSm80ILi2ELi2EN4cute5tupleIJNS5_1CILi128EEES8_NS7_ILi64EEEEEENS_10bfloat16_tEfNS_4arch4Sm80ELb1ELb0ELb1ELb0ELb1ELb0ELb0ELb0ELi2ELi4ELi4ELi4ELb0EEENS1_21CollectiveEpilogueBwdISA_SB_SD_Li256ELb0ELb0ELi2EEENS1_25SingleTileBwdLPTSchedulerILb0ELi128ELb1EEEEEEEEEvNT_6ParamsE$_ZN4cute5tupleIJNS0_IJNS_1CILi2EEES2_EEENS0_IJiNS1_ILi512EEEEEEEEC2ERKS3_RKS5_)
        /*785c*/ 	.word	0x00000000


	//----- nvinfo : EIATTR_FRAME_SIZE
	.align		4
.L_5146:
        /*7860*/ 	.byte	0x04, 0x11
        /*7862*/ 	.short	(.L_5148 - .L_5147)
	.align		4
.L_5147:
        /*7864*/ 	.word	index@($_ZN7cutlass13device_kernelIN5flash19enable_sm80_to_sm89INS1_16FlashAttnBwdSm80INS1_25CollectiveMainloopBwdSm80ILi2ELi2EN4cute5tupleIJNS5_1CILi128EEES8_NS7_ILi64EEEEEENS_10bfloat16_tEfNS_4arch4Sm80ELb1ELb0ELb1ELb0ELb1ELb0ELb0ELb0ELi2ELi4ELi4ELi4ELb0EEENS1_21CollectiveEpilogueBwdISA_SB_SD_Li256ELb0ELb0ELi2EEENS1_25SingleTileBwdLPTSchedulerILb0ELi128ELb1EEEEEEEEEvNT_6ParamsE$_ZN4cute5tupleIJNS0_IJNS_1CILi2EEES2_EEENS0_IJiNS1_ILi4096EEEEEEEEC2ERKS3_RKS5_)
        /*7868*/ 	.word	0x00000000


	//----- nvinfo : EIATTR_FRAME_SIZE
	.align		4
.L_5148:
        /*786c*/ 	.byte	0x04, 0x11
        /*786e*/ 	.short	(.L_5150 - .L_5149)
	.align		4
.L_5149:
        /*7870*/ 	.word	index@($_ZN7cutlass13device_kernelIN5flash19enable_sm80_to_sm89INS1_16FlashAttnBwdSm80INS1_25CollectiveMainloopBwdSm80ILi2ELi2EN4cute5tupleIJNS5_1CILi128EEES8_NS7_ILi64EEEEEENS_10bfloat16_tEfNS_4arch4Sm80ELb1ELb0ELb1ELb0ELb1ELb0ELb0ELb0ELi2ELi4ELi4ELi4ELb0EEENS1_21CollectiveEpilogueBwdISA_SB_SD_Li256ELb0ELb0ELi2EEENS1_25SingleTileBwdLPTSchedulerILb0ELi128ELb1EEEEEEEEEvNT_6ParamsE$_ZN4cute5tupleIJNS0_IJNS_1CILi2EEES2_EEENS0_IJNS1_ILi1EEEiEEEEEC2ERKS3_RKS5_)
        /*7874*/ 	.word	0x00000000


	//----- nvinfo : EIATTR_FRAME_SIZE
	.align		4
.L_5150:
        /*7878*/ 	.byte	0x04, 0x11
        /*787a*/ 	.short	(.L_5152 - .L_5151)
	.align		4
.L_5151:
        /*787c*/ 	.word	index@($_ZN7cutlass13device_kernelIN5flash19enable_sm80_to_sm89INS1_16FlashAttnBwdSm80INS1_25CollectiveMainloopBwdSm80ILi2ELi2EN4cute5tupleIJNS5_1CILi128EEES8_NS7_ILi64EEEEEENS_10bfloat16_tEfNS_4arch4Sm80ELb1ELb0ELb1ELb0ELb1ELb0ELb0ELb0ELi2ELi4ELi4ELi4ELb0EEENS1_21CollectiveEpilogueBwdISA_SB_SD_Li256ELb0ELb0ELi2EEENS1_25SingleTileBwdLPTSchedulerILb0ELi128ELb1EEEEEEEEEvNT_6ParamsE$_ZN4cute5tupleIJNS0_IJNS_1CILi2EEEEEENS0_IJiEEEEEC2ERKS3_RKS4_)
        /*7880*/ 	.word	0x00000000


	//----- nvinfo : EIATTR_FRAME_SIZE
	.align		4
.L_5152:
        /*7884*/ 	.byte	0x04, 0x11
        /*7886*/ 	.short	(.L_5154 - .L_5153)
	.align		4
.L_5153:
        /*7888*/ 	.word	index@($_ZN7cutlass13device_kernelIN5flash19enable_sm80_to_sm89INS1_16FlashAttnBwdSm80INS1_25CollectiveMainloopBwdSm80ILi2ELi2EN4cute5tupleIJNS5_1CILi128EEES8_NS7_ILi64EEEEEENS_10bfloat16_tEfNS_4arch4Sm80ELb1ELb0ELb1ELb0ELb1ELb0ELb0ELb0ELi2ELi4ELi4ELi4ELb0EEENS1_21CollectiveEpilogueBwdISA_SB_SD_Li256ELb0ELb0ELi2EEENS1_25SingleTileBwdLPTSchedulerILb0ELi128ELb1EEEEEEEEEvNT_6ParamsE$_ZN4cute5tupleIJNS0_IJNS_1CILi1EEENS1_ILi2EEES3_EEENS0_IJS2_NS1_ILi256EEEiEEEEEC2ERKS4_RKS6_)
        /*788c*/ 	.word	0x00000000


	//----- nvinfo : EIATTR_FRAME_SIZE
	.align		4
.L_5154:
        /*7890*/ 	.byte	0x04, 0x11
        /*7892*/ 	.short	(.L_5156 - .L_5155)
	.align		4
.L_5155:
        /*7894*/ 	.word	index@($_ZN7cutlass13device_kernelIN5flash19enable_sm80_to_sm89INS1_16FlashAttnBwdSm80INS1_25CollectiveMainloopBwdSm80ILi2ELi2EN4cute5tupleIJNS5_1CILi128EEES8_NS7_ILi64EEEEEENS_10bfloat16_tEfNS_4arch4Sm80ELb1ELb0ELb1ELb0ELb1ELb0ELb0ELb0ELi2ELi4ELi4ELi4ELb0EEENS1_21CollectiveEpilogueBwdISA_SB_SD_Li256ELb0ELb0ELi2EEENS1_25SingleTileBwdLPTSchedulerILb0ELi128ELb1EEEEEEEEEvNT_6ParamsE$_ZN4cute5tupleIJNS0_IJNS_1CILi1EEENS1_ILi2EEEEEENS0_IJNS1_ILi0EEEiEEEEEC2ERKS4_RKS6_)
        /*7898*/ 	.word	0x00000000


	//----- nvinfo : EIATTR_FRAME_SIZE
	.align		4
.L_5156:
        /*789c*/ 	.byte	0x04, 0x11
        /*789e*/ 	.short	(.L_5158 - .L_5157)
	.align		4
.L_5157:
        /*78a0*/ 	.word	index@($_ZN7cutlass13device_kernelIN5flash19enable_sm80_to_sm89INS1_16FlashAttnBwdSm80INS1_25CollectiveMainloopBwdSm80ILi2ELi2EN4cute5tupleIJNS5_1CILi128EEES8_NS7_ILi64EEEEEENS_10bfloat16_tEfNS_4arch4Sm80ELb1ELb0ELb1ELb0ELb1ELb0ELb0ELb0ELi2ELi4ELi4ELi4ELb0EEENS1_21CollectiveEpilogueBwdISA_SB_SD_Li256ELb0ELb0ELi2EEENS1_25SingleTileBwdLPTSchedulerILb0ELi128ELb1EEEEEEEEEvNT_6ParamsE$_ZN4cute5tupleIJNS0_IJNS_1CILi1EEENS0_IJS2_NS1_ILi2EEES3_EEEEEENS0_IJNS1_ILi0EEENS0_IJS2_NS1_ILi256EEEiEEEEEEEEC2ERKS5_RKS9_)
        /*78a4*/ 	.word	0x00000000


	//----- nvinfo : EIATTR_FRAME_SIZE
	.align		4
.L_5158:
        /*78a8*/ 	.byte	0x04, 0x11
        /*78aa*/ 	.short	(.L_5160 - .L_5159)
	.align		4
.L_5159:
        /*78ac*/ 	.word	index@($_ZN7cutlass13device_kernelIN5flash19enable_sm80_to_sm89INS1_16FlashAttnBwdSm80INS1_25CollectiveMainloopBwdSm80ILi2ELi2EN4cute5tupleIJNS5_1CILi128EEES8_NS7_ILi64EEEEEENS_10bfloat16_tEfNS_4arch4Sm80ELb1ELb0ELb1ELb0ELb1ELb0ELb0ELb0ELi2ELi4ELi4ELi4ELb0EEENS1_21CollectiveEpilogueBwdISA_SB_SD_Li256ELb0ELb0ELi2EEENS1_25SingleTileBwdLPTSchedulerILb0ELi128ELb1EEEEEEEEEvNT_6ParamsE$_ZN4cute5tupleIJNS0_IJNS_1CILi16EEENS1_ILi2EEES3_S3_NS1_ILi4EEES3_EEENS0_IJNS1_ILi1EEEiiiNS1_ILi144EEENS1_ILi512EEEEEEEEC2ERKS5_RKS9_)
        /*78b0*/ 	.word	0x00000000


	//----- nvinfo : EIATTR_FRAME_SIZE
	.align		4
.L_5160:
        /*78b4*/ 	.byte	0x04, 0x11
        /*78b6*/ 	.short	(.L_5162 - .L_5161)
	.align		4
.L_5161:
        /*78b8*/ 	.word	index@($_ZN7cutlass13device_kernelIN5flash19enable_sm80_to_sm89INS1_16FlashAttnBwdSm80INS1_25CollectiveMainloopBwdSm80ILi2ELi2EN4cute5tupleIJNS5_1CILi128EEES8_NS7_ILi64EEEEEENS_10bfloat16_tEfNS_4arch4Sm80ELb1ELb0ELb1ELb0ELb1ELb0ELb0ELb0ELi2ELi4ELi4ELi4ELb0EEENS1_21CollectiveEpilogueBwdISA_SB_SD_Li256ELb0ELb0ELi2EEENS1_25SingleTileBwdLPTSchedulerILb0ELi128ELb1EEEEEEEEEvNT_6ParamsE$_ZN4cute5tupleIJNS0_IJNS0_IJNS_1CILi8EEENS1_ILi1EEEEEENS1_ILi4EEES3_EEENS0_IJNS0_IJS3_NS1_ILi0EEEEEElS7_EEEEEC2ERKS6_RKS9_)
        /*78bc*/ 	.word	0x00000000


	//----- nvinfo : EIATTR_FRAME_SIZE
	.align		4
.L_5162:
        /*78c0*/ 	.byte	0x04, 0x11
        /*78c2*/ 	.short	(.L_5164 - .L_5163)
	.align		4
.L_5163:
        /*78c4*/ 	.word	index@($_ZN7cutlass13device_kernelIN5flash19enable_sm80_to_sm89INS1_16FlashAttnBwdSm80INS1_25CollectiveMainloopBwdSm80ILi2ELi2EN4cute5tupleIJNS5_1CILi128EEES8_NS7_ILi64EEEEEENS_10bfloat16_tEfNS_4arch4Sm80ELb1ELb0ELb1ELb0ELb1ELb0ELb0ELb0ELi2ELi4ELi4ELi4ELb0EEENS1_21CollectiveEpilogueBwdISA_SB_SD_Li256ELb0ELb0ELi2EEENS1_25SingleTileBwdLPTSchedulerILb0ELi128ELb1EEEEEEEEEvNT_6ParamsE$_ZN4cute5tupleIJNS0_IJNS0_IJNS_1CILi8EEENS1_ILi1EEEEEENS1_ILi2EEES2_EEENS0_IJNS0_IJS3_NS1_ILi0EEEEEEiNS1_ILi1024EEEEEEEEC2ERKS6_RKSA_)
        /*78c8*/ 	.word	0x00000000


	//----- nvinfo : EIATTR_FRAME_SIZE
	.align		4
.L_5164:
        /*78cc*/ 	.byte	0x04, 0x11
        /*78ce*/ 	.short	(.L_5166 - .L_5165)
	.align		4
.L_5165:
        /*78d0*/ 	.word	index@($_ZN7cutlass13device_kernelIN5flash19enable_sm80_to_sm89INS1_16FlashAttnBwdSm80INS1_25CollectiveMainloopBwdSm80ILi2ELi2EN4cute5tupleIJNS5_1CILi128EEES8_NS7_ILi64EEEEEENS_10bfloat16_tEfNS_4arch4Sm80ELb1ELb0ELb1ELb0ELb1ELb0ELb0ELb0ELi2ELi4ELi4ELi4ELb0EEENS1_21CollectiveEpilogueBwdISA_SB_SD_Li256ELb0ELb0ELi2EEENS1_25SingleTileBwdLPTSchedulerILb0ELi128ELb1EEEEEEEEEvNT_6ParamsE$_ZN4cute5tupleIJNS0_IJNS0_IJNS_1CILi8EEENS1_ILi1EEEEEENS1_ILi2EEENS0_IJS5_S5_EEEEEENS0_IJNS0_IJS3_NS1_ILi0EEEEEENS1_ILi4096EEENS0_IJiiEEEEEEEEC2ERKS7_RKSC_)
        /*78d4*/ 	.word	0x00000000


	//----- nvinfo : EIATTR_FRAME_SIZE
	.align		4
.L_5166:
        /*78d8*/ 	.byte	0x04, 0x11
        /*78da*/ 	.short	(.L_5168 - .L_5167)
	.align		4
.L_5167:
        /*78dc*/ 	.word	index@($_ZN7cutlass13device_kernelIN5flash19enable_sm80_to_sm89INS1_16FlashAttnBwdSm80INS1_25CollectiveMainloopBwdSm80ILi2ELi2EN4cute5tupleIJNS5_1CILi128EEES8_NS7_ILi64EEEEEENS_10bfloat16_tEfNS_4arch4Sm80ELb1ELb0ELb1ELb0ELb1ELb0ELb0ELb0ELi2ELi4ELi4ELi4ELb0EEENS1_21CollectiveEpilogueBwdISA_SB_SD_Li256ELb0ELb0ELi2EEENS1_25SingleTileBwdLPTSchedulerILb0ELi128ELb1EEEEEEEEEvNT_6ParamsE$_ZN4cute5tupleIJNS0_IJNS0_IJNS_1CILi8EEENS1_ILi1EEEEEENS1_ILi2EEEEEENS0_IJNS0_IJS3_NS1_ILi0EEEEEEiEEEEEC2ERKS6_RKS9_)
        /*78e0*/ 	.word	0x00000000


	//----- nvinfo : EIATTR_FRAME_SIZE
	.align		4
.L_5168:
        /*78e4*/ 	.byte	0x04, 0x11
        /*78e6*/ 	.short	(.L_5170 - .L_5169)
	.align		4
.L_5169:
        /*78e8*/ 	.word	index@($_ZN7cutlass13device_kernelIN5flash19enable_sm80_to_sm89INS1_16FlashAttnBwdSm80INS1_25CollectiveMainloopBwdSm80ILi2ELi2EN4cute5tupleIJNS5_1CILi128EEES8_NS7_ILi64EEEEEENS_10bfloat16_tEfNS_4arch4Sm80ELb1ELb0ELb1ELb0ELb1ELb0ELb0ELb0ELi2ELi4ELi4ELi4ELb0EEENS1_21CollectiveEpilogueBwdISA_SB_SD_Li256ELb0ELb0ELi2EEENS1_25SingleTileBwdLPTSchedulerILb0ELi128ELb1EEEEEEEEEvNT_6ParamsE$_ZN4cute5tupleIJNS0_IJNS0_IJNS_1CILi8EEENS1_ILi1EEEEEENS0_IJNS1_ILi2EEEEEEEEENS0_IJNS0_IJS3_NS1_ILi0EEEEEENS0_IJiEEEEEEEEC2ERKS7_RKSB_)
        /*78ec*/ 	.word	0x00000000


	//----- nvinfo : EIATTR_FRAME_SIZE
	.align		4
.L_5170:
        /*78f0*/ 	.byte	0x04, 0x11
        /*78f2*/ 	.short	(.L_5172 - .L_5171)
	.align		4
.L_5171:
        /*78f4*/ 	.word	index@($_ZN7cutlass13device_kernelIN5flash19enable_sm80_to_sm89INS1_16FlashAttnBwdSm80INS1_25CollectiveMainloopBwdSm80ILi2ELi2EN4cute5tupleIJNS5_1CILi128EEES8_NS7_ILi64EEEEEENS_10bfloat16_tEfNS_4arch4Sm80ELb1ELb0ELb1ELb0ELb1ELb0ELb0ELb0ELi2ELi4ELi4ELi4ELb0EEENS1_21CollectiveEpilogueBwdISA_SB_SD_Li256ELb0ELb0ELi2EEENS1_25SingleTileBwdLPTSchedulerILb0ELi128ELb1EEEEEEEEEvNT_6ParamsE$_ZN4cute5tupleIJNS0_IJNS0_IJNS_1CILi2EEES2_S2_EEES2_NS0_IJS2_S2_EEEEEENS0_IJNS0_IJNS1_ILi1EEENS1_ILi512EEEiEEENS1_ILi4096EEENS0_IJiiEEEEEEEEC2ERKS5_RKSB_)
        /*78f8*/ 	.word	0x00000000


	//----- nvinfo : EIATTR_FRAME_SIZE
	.align		4
.L_5172:
        /*78fc*/ 	.byte	0x04, 0x11
        /*78fe*/ 	.short	(.L_5174 - .L_5173)
	.align		4
.L_5173:
        /*7900*/ 	.word	index@($_ZN7cutlass13device_kernelIN5flash19enable_sm80_to_sm89INS1_16FlashAttnBwdSm80INS1_25CollectiveMainloopBwdSm80ILi2ELi2EN4cute5tupleIJNS5_1CILi128EEES8_NS7_ILi64EEEEEENS_10bfloat16_tEfNS_4arch4Sm80ELb1ELb0ELb1ELb0ELb1ELb0ELb0ELb0ELi2ELi4ELi4ELi4ELb0EEENS1_21CollectiveEpilogueBwdISA_SB_SD_Li256ELb0ELb0ELi2EEENS1_25SingleTileBwdLPTSchedulerILb0ELi128ELb1EEEEEEEEEvNT_6ParamsE$_ZN4cute5tupleIJNS0_IJNS0_IJNS_1CILi2EEES2_S2_EEES2_NS0_IJNS0_IJS2_S2_EEES2_EEEEEENS0_IJNS0_IJNS1_ILi1EEENS1_ILi512EEEiEEENS1_ILi4096EEENS0_IJNS0_IJiiEEENS1_ILi8192EEEEEEEEEEEC2ERKS6_RKSE_)
        /*7904*/ 	.word	0x00000000


	//----- nvinfo : EIATTR_FRAME_SIZE
	.align		4
.L_5174:
        /*7908*/ 	.byte	0x04, 0x11
        /*790a*/ 	.short	(.L_5176 - .L_5175)
	.align		4
.L_5175:
        /*790c*/ 	.word	index@($_ZN7cutlass13device_kernelIN5flash19enable_sm80_to_sm89INS1_16FlashAttnBwdSm80INS1_25CollectiveMainloopBwdSm80ILi2ELi2EN4cute5tupleIJNS5_1CILi128EEES8_NS7_ILi64EEEEEENS_10bfloat16_tEfNS_4arch4Sm80ELb1ELb0ELb1ELb0ELb1ELb0ELb0ELb0ELi2ELi4ELi4ELi4ELb0EEENS1_21CollectiveEpilogueBwdISA_SB_SD_Li256ELb0ELb0ELi2EEENS1_25SingleTileBwdLPTSchedulerILb0ELi128ELb1EEEEEEEEEvNT_6ParamsE$_ZN4cute5tupleIJNS0_IJNS0_IJNS_1CILi2EEES2_EEES3_NS1_ILi8EEEEEENS0_IJNS0_IJiNS1_ILi512EEEEEENS0_IJiiEEENS1_ILi1024EEEEEEEEC2ERKS5_RKSA_)
        /*7910*/ 	.word	0x00000000


	//----- nvinfo : EIATTR_FRAME_SIZE
	.align		4
.L_5176:
        /*7914*/ 	.byte	0x04, 0x11
        /*7916*/ 	.short	(.L_5178 - .L_5177)
	.align		4
.L_5177:
        /*7918*/ 	.word	index@($_ZN7cutlass13device_kernelIN5flash19enable_sm80_to_sm89INS1_16FlashAttnBwdSm80INS1_25CollectiveMainloopBwdSm80ILi2ELi2EN4cute5tupleIJNS5_1CILi128EEES8_NS7_ILi64EEEEEENS_10bfloat16_tEfNS_4arch4Sm80ELb1ELb0ELb1ELb0ELb1ELb0ELb0ELb0ELi2ELi4ELi4ELi4ELb0EEENS1_21CollectiveEpilogueBwdISA_SB_SD_Li256ELb0ELb0ELi2EEENS1_25SingleTileBwdLPTSchedulerILb0ELi128ELb1EEEEEEEEEvNT_6ParamsE$_ZN4cute5tupleIJNS0_IJNS0_IJNS_1CILi2EEES2_EEES2_EEENS0_IJNS0_IJiiEEENS1_ILi8192EEEEEEEEC2ERKS4_RKS7_)
        /*791c*/ 	.word	0x00000000


	//----- nvinfo : EIATTR_FRAME_SIZE
	.align		4
.L_5178:
        /*7920*/ 	.byte	0x04, 0x11
        /*7922*/ 	.short	(.L_5180 - .L_5179)
	.align		4
.L_5179:
        /*7924*/ 	.word	index@($_ZN7cutlass13device_kernelIN5flash19enable_sm80_to_sm89INS1_16FlashAttnBwdSm80INS1_25CollectiveMainloopBwdSm80ILi2ELi2EN4cute5tupleIJNS5_1CILi128EEES8_NS7_ILi64EEEEEENS_10bfloat16_tEfNS_4arch4Sm80ELb1ELb0ELb1ELb0ELb1ELb0ELb0ELb0ELi2ELi4ELi4ELi4ELb0EEENS1_21CollectiveEpilogueBwdISA_SB_SD_Li256ELb0ELb0ELi2EEENS1_25SingleTileBwdLPTSchedulerILb0ELi128ELb1EEEEEEEEEvNT_6ParamsE$_ZN4cute5tupleIJNS0_IJNS0_IJNS_1CILi2EEES2_EEENS1_ILi8EEES3_EEENS0_IJNS0_IJNS1_ILi1EEEiEEENS1_ILi1024EEENS0_IJiiEEEEEEEEC2ERKS5_RKSA_)
        /*7928*/ 	.word	0x00000000


	//----- nvinfo : EIATTR_FRAME_SIZE
	.align		4
.L_5180:
        /*792c*/ 	.byte	0x04, 0x11
        /*792e*/ 	.short	(.L_5182 - .L_5181)
	.align		4
.L_5181:
        /*7930*/ 	.word	index@($_ZN7cutlass13device_kernelIN5flash19enable_sm80_to_sm89INS1_16FlashAttnBwdSm80INS1_25CollectiveMainloopBwdSm80ILi2ELi2EN4cute5tupleIJNS5_1CILi128EEES8_NS7_ILi64EEEEEENS_10bfloat16_tEfNS_4arch4Sm80ELb1ELb0ELb1ELb0ELb1ELb0ELb0ELb0ELi2ELi4ELi4ELi4ELb0EEENS1_21CollectiveEpilogueBwdISA_SB_SD_Li256ELb0ELb0ELi2EEENS1_25SingleTileBwdLPTSchedulerILb0ELi128ELb1EEEEEEEEEvNT_6ParamsE$_ZN4cute5tupleIJNS0_IJNS0_IJNS_1CILi1EEENS0_IJS2_NS1_ILi2EEES3_EEEEEES3_NS0_IJS3_S3_EEEEEENS0_IJNS0_IJNS1_ILi0EEENS0_IJS2_NS1_ILi256EEEiEEEEEENS1_ILi2048EEENS0_IJiNS1_ILi4096EEEEEEEEEEEC2ERKS7_RKSF_)
        /*7934*/ 	.word	0x00000000


	//----- nvinfo : EIATTR_FRAME_SIZE
	.align		4
.L_5182:
        /*7938*/ 	.byte	0x04, 0x11
        /*793a*/ 	.short	(.L_5184 - .L_5183)
	.align		4
.L_5183:
        /*793c*/ 	.word	index@($_ZN7cutlass13device_kernelIN5flash19enable_sm80_to_sm89INS1_16FlashAttnBwdSm80INS1_25CollectiveMainloopBwdSm80ILi2ELi2EN4cute5tupleIJNS5_1CILi128EEES8_NS7_ILi64EEEEEENS_10bfloat16_tEfNS_4arch4Sm80ELb1ELb0ELb1ELb0ELb1ELb0ELb0ELb0ELi2ELi4ELi4ELi4ELb0EEENS1_21CollectiveEpilogueBwdISA_SB_SD_Li256ELb0ELb0ELi2EEENS1_25SingleTileBwdLPTSchedulerILb0ELi128ELb1EEEEEEEEEvNT_6ParamsE$_ZN4cute5tupleIJNS0_IJNS0_IJNS0_IJNS_1CILi8EEENS1_ILi1EEEEEES3_EEENS0_IJNS0_IJS3_S3_EEENS1_ILi2EEEEEEEEENS0_IJNS0_IJNS0_IJS3_NS1_ILi0EEEEEESA_EEENS0_IJNS0_IJSA_SA_EEEiEEEEEEEEC2ERKS9_RKSF_)
        /*7940*/ 	.word	0x00000000


	//----- nvinfo : EIATTR_FRAME_SIZE
	.align		4
.L_5184:
        /*7944*/ 	.byte	0x04, 0x11
        /*7946*/ 	.short	(.L_5186 - .L_5185)
	.align		4
.L_5185:
        /*7948*/ 	.word	index@($_ZN7cutlass13device_kernelIN5flash19enable_sm80_to_sm89INS1_16FlashAttnBwdSm80INS1_25CollectiveMainloopBwdSm80ILi2ELi2EN4cute5tupleIJNS5_1CILi128EEES8_NS7_ILi64EEEEEENS_10bfloat16_tEfNS_4arch4Sm80ELb1ELb0ELb1ELb0ELb1ELb0ELb0ELb0ELi2ELi4ELi4ELi4ELb0EEENS1_21CollectiveEpilogueBwdISA_SB_SD_Li256ELb0ELb0ELi2EEENS1_25SingleTileBwdLPTSchedulerILb0ELi128ELb1EEEEEEEEEvNT_6ParamsE$_ZN4cute5tupleIJNS0_IJNS0_IJNS0_IJNS_1CILi8EEENS1_ILi1EEEEEENS0_IJS3_S3_EEEEEENS0_IJS3_NS1_ILi2EEEEEEEEENS0_IJNS0_IJNS0_IJS3_NS1_ILi0EEEEEENS0_IJSA_SA_EEEEEENS0_IJSA_iEEEEEEEEC2ERKS9_RKSF_)
        /*794c*/ 	.word	0x00000000


	//----- nvinfo : EIATTR_FRAME_SIZE
	.align		4
.L_5186:
        /*7950*/ 	.byte	0x04, 0x11
        /*7952*/ 	.short	(.L_5188 - .L_5187)
	.align		4
.L_5187:
        /*7954*/ 	.word	index@($_ZN7cutlass13device_kernelIN5flash19enable_sm80_to_sm89INS1_16FlashAttnBwdSm80INS1_25CollectiveMainloopBwdSm80ILi2ELi2EN4cute5tupleIJNS5_1CILi128EEES8_NS7_ILi64EEEEEENS_10bfloat16_tEfNS_4arch4Sm80ELb1ELb0ELb1ELb0ELb1ELb0ELb0ELb0ELi2ELi4ELi4ELi4ELb0EEENS1_21CollectiveEpilogueBwdISA_SB_SD_Li256ELb0ELb0ELi2EEENS1_25SingleTileBwdLPTSchedulerILb0ELi128ELb1EEEEEEEEEvNT_6ParamsE$_ZN4cute3eso3ESOILb1ELb0EJNS_7SwizzleILi3ELi3ELi3EEENS_9MixedBitsILj0ELj432EEENS_6LayoutINS_5tupleIJNS7_IJNS_1CILi2EEES9_S9_EEES9_NS8_ILi8EEEEEENS7_IJNS7_IJNS8_ILi64EEESB_NS8_ILi512EEEEEENS8_ILi8192EEENS8_ILi1024EEEEEEEEEEC2ERKS3_RKS5_RKSJ_)
        /*7958*/ 	.word	0x00000000


	//----- nvinfo : EIATTR_FRAME_SIZE
	.align		4
.L_5188:
        /*795c*/ 	.byte	0x04, 0x11
        /*795e*/ 	.short	(.L_5190 - .L_5189)
	.align		4
.L_5189:
        /*7960*/ 	.word	index@($_ZN7cutlass13device_kernelIN5flash19enable_sm80_to_sm89INS1_16FlashAttnBwdSm80INS1_25CollectiveMainloopBwdSm80ILi2ELi2EN4cute5tupleIJNS5_1CILi128EEES8_NS7_ILi64EEEEEENS_10bfloat16_tEfNS_4arch4Sm80ELb1ELb0ELb1ELb0ELb1ELb0ELb0ELb0ELi2ELi4ELi4ELi4ELb0EEENS1_21CollectiveEpilogueBwdISA_SB_SD_Li256ELb0ELb0ELi2EEENS1_25SingleTileBwdLPTSchedulerILb0ELi128ELb1EEEEEEEEEvNT_6ParamsE$_ZN4cute3eso3ESOILb1ELb0EJNS_6LayoutINS_5tupleIJNS_1CILi4EEEEEENS3_IJNS4_ILi1EEEEEEEENS_10ViewEngineIPfEEEEC2ERKS9_RKSC_)
        /*7964*/ 	.word	0x00000000


	//----- nvinfo : EIATTR_FRAME_SIZE
	.align		4
.L_5190:
        /*7968*/ 	.byte	0x04, 0x11
        /*796a*/ 	.short	(.L_5192 - .L_5191)
	.align		4
.L_5191:
        /*796c*/ 	.word	index@($_ZN7cutlass13device_kernelIN5flash19enable_sm80_to_sm89INS1_16FlashAttnBwdSm80INS1_25CollectiveMainloopBwdSm80ILi2ELi2EN4cute5tupleIJNS5_1CILi128EEES8_NS7_ILi64EEEEEENS_10bfloat16_tEfNS_4arch4Sm80ELb1ELb0ELb1ELb0ELb1ELb0ELb0ELb0ELi2ELi4ELi4ELi4ELb0EEENS1_21CollectiveEpilogueBwdISA_SB_SD_Li256ELb0ELb0ELi2EEENS1_25SingleTileBwdLPTSchedulerILb0ELi128ELb1EEEEEEEEEvNT_6ParamsE$_ZN4cute3eso3ESOILb1ELb0EJNS_6LayoutINS_5tupleIJNS_1CILi1EEENS4_ILi4EEEEEENS3_IJNS4_ILi0EEES5_EEEEENS_10ViewEngineIPfEEEEC2ERKSA_RKSD_)
        /*7970*/ 	.word	0x00000000


	//----- nvinfo : EIATTR_FRAME_SIZE
	.align		4
.L_5192:
        /*7974*/ 	.byte	0x04, 0x11
        /*7976*/ 	.short	(.L_5194 - .L_5193)
	.align		4
.L_5193:
        /*7978*/ 	.word	index@($_ZN7cutlass13device_kernelIN5flash19enable_sm80_to_sm89INS1_16FlashAttnBwdSm80INS1_25CollectiveMainloopBwdSm80ILi2ELi2EN4cute5tupleIJNS5_1CILi128EEES8_NS7_ILi64EEEEEENS_10bfloat16_tEfNS_4arch4Sm80ELb1ELb0ELb1ELb0ELb1ELb0ELb0ELb0ELi2ELi4ELi4ELi4ELb0EEENS1_21CollectiveEpilogueBwdISA_SB_SD_Li256ELb0ELb0ELi2EEENS1_25SingleTileBwdLPTSchedulerILb0ELi128ELb1EEEEEEEEEvNT_6ParamsE$_ZN4cute3eso3ESOILb1ELb0EJNS_6LayoutINS_5tupleIJNS_1CILi1EEENS3_IJNS4_ILi2EEES6_EEEEEENS3_IJNS4_ILi0EEENS3_IJNS4_ILi8EEENS4_ILi64EEEEEEEEEEENS_10ViewEngineINS_8smem_ptrIPfEEEEEEC2ERKSE_RKSJ_)
        /*797c*/ 	.word	0x00000000


	//----- nvinfo : EIATTR_FRAME_SIZE
	.align		4
.L_5194:
        /*7980*/ 	.byte	0x04, 0x11
        /*7982*/ 	.short	(.L_5196 - .L_5195)
	.align		4
.L_5195:
        /*7984*/ 	.word	index@($_ZN7cutlass13device_kernelIN5flash19enable_sm80_to_sm89INS1_16FlashAttnBwdSm80INS1_25CollectiveMainloopBwdSm80ILi2ELi2EN4cute5tupleIJNS5_1CILi128EEES8_NS7_ILi64EEEEEENS_10bfloat16_tEfNS_4arch4Sm80ELb1ELb0ELb1ELb0ELb1ELb0ELb0ELb0ELi2ELi4ELi4ELi4ELb0EEENS1_21CollectiveEpilogueBwdISA_SB_SD_Li256ELb0ELb0ELi2EEENS1_25SingleTileBwdLPTSchedulerILb0ELi128ELb1EEEEEEEEEvNT_6ParamsE$_ZN4cute3eso3ESOILb1ELb0EJNS_6LayoutINS_5tupleIJNS3_IJNS_1CILi8EEENS4_ILi1EEEEEENS4_ILi4EEES8_EEENS3_IJNS3_IJS6_NS4_ILi0EEEEEES5_NS4_ILi32EEEEEEEENS_10ViewEngineIPN7cutlass10bfloat16_tEEEEEC2ERKSE_RKSJ_)
        /*7988*/ 	.word	0x00000000


	//----- nvinfo : EIATTR_FRAME_SIZE
	.align		4
.L_5196:
        /*798c*/ 	.byte	0x04, 0x11
        /*798e*/ 	.short	(.L_5198 - .L_5197)
	.align		4
.L_5197:
        /*7990*/ 	.word	index@($_ZN7cutlass13device_kernelIN5flash19enable_sm80_to_sm89INS1_16FlashAttnBwdSm80INS1_25CollectiveMainloopBwdSm80ILi2ELi2EN4cute5tupleIJNS5_1CILi128EEES8_NS7_ILi64EEEEEENS_10bfloat16_tEfNS_4arch4Sm80ELb1ELb0ELb1ELb0ELb1ELb0ELb0ELb0ELi2ELi4ELi4ELi4ELb0EEENS1_21CollectiveEpilogueBwdISA_SB_SD_Li256ELb0ELb0ELi2EEENS1_25SingleTileBwdLPTSchedulerILb0ELi128ELb1EEEEEEEEEvNT_6ParamsE$_ZN4cute3eso3ESOILb1ELb0EJNS_6LayoutINS_5tupleIJNS3_IJNS_1CILi8EEENS4_ILi1EEEEEENS4_ILi4EEES6_EEENS3_IJNS3_IJS6_NS4_ILi0EEEEEENS4_ILi2048EEESA_EEEEEiEEC2ERKSE_RKi)
        /*7994*/ 	.word	0x00000000


	//----- nvinfo : EIATTR_FRAME_SIZE
	.align		4
.L_5198:
        /*7998*/ 	.byte	0x04, 0x11
        /*799a*/ 	.short	(.L_5200 - .L_5199)
	.align		4
.L_5199:
        /*799c*/ 	.word	index@($_ZN7cutlass13device_kernelIN5flash19enable_sm80_to_sm89INS1_16FlashAttnBwdSm80INS1_25CollectiveMainloopBwdSm80ILi2ELi2EN4cute5tupleIJNS5_1CILi128EEES8_NS7_ILi64EEEEEENS_10bfloat16_tEfNS_4arch4Sm80ELb1ELb0ELb1ELb0ELb1ELb0ELb0ELb0ELi2ELi4ELi4ELi4ELb0EEENS1_21CollectiveEpilogueBwdISA_SB_SD_Li256ELb0ELb0ELi2EEENS1_25SingleTileBwdLPTSchedulerILb0ELi128ELb1EEEEEEEEEvNT_6ParamsE$_ZN4cute3eso3ESOILb1ELb0EJNS_6LayoutINS_5tupleIJNS3_IJNS_1CILi8EEENS4_ILi1EEEEEENS4_ILi4EEES6_EEENS3_IJNS3_IJS6_NS4_ILi0EEEEEENS4_ILi2048EEESA_EEEEENS_10ViewEngineINS_8smem_ptrIPN7cutlass10bfloat16_tEEEEEEEC2ERKSE_RKSL_)
        /*79a0*/ 	.word	0x00000000


	//----- nvinfo : EIATTR_FRAME_SIZE
	.align		4
.L_5200:
        /*79a4*/ 	.byte	0x04, 0x11
        /*79a6*/ 	.short	(.L_5202 - .L_5201)
	.align		4
.L_5201:
        /*79a8*/ 	.word	index@($_ZN7cutlass13device_kernelIN5flash19enable_sm80_to_sm89INS1_16FlashAttnBwdSm80INS1_25CollectiveMainloopBwdSm80ILi2ELi2EN4cute5tupleIJNS5_1CILi128EEES8_NS7_ILi64EEEEEENS_10bfloat16_tEfNS_4arch4Sm80ELb1ELb0ELb1ELb0ELb1ELb0ELb0ELb0ELi2ELi4ELi4ELi4ELb0EEENS1_21CollectiveEpilogueBwdISA_SB_SD_Li256ELb0ELb0ELi2EEENS1_25SingleTileBwdLPTSchedulerILb0ELi128ELb1EEEEEEEEEvNT_6ParamsE$_ZN4cute3eso3ESOILb1ELb0EJNS_6LayoutINS_5tupleIJNS3_IJNS_1CILi8EEENS4_ILi1EEEEEENS4_ILi4EEEEEENS3_IJNS3_IJS6_NS4_ILi0EEEEEES5_EEEEEiEEC2ERKSD_RKi)
        /*79ac*/ 	.word	0x00000000


	//----- nvinfo : EIATTR_FRAME_SIZE
	.align		4
.L_5202:
        /*79b0*/ 	.byte	0x04, 0x11
        /*79b2*/ 	.short	(.L_5204 - .L_5203)
	.align		4
.L_5203:
        /*79b4*/ 	.word	index@($_ZN7cutlass13device_kernelIN5flash19enable_sm80_to_sm89INS1_16FlashAttnBwdSm80INS1_25CollectiveMainloopBwdSm80ILi2ELi2EN4cute5tupleIJNS5_1CILi128EEES8_NS7_ILi64EEEEEENS_10bfloat16_tEfNS_4arch4Sm80ELb1ELb0ELb1ELb0ELb1ELb0ELb0ELb0ELi2ELi4ELi4ELi4ELb0EEENS1_21CollectiveEpilogueBwdISA_SB_SD_Li256ELb0ELb0ELi2EEENS1_25SingleTileBwdLPTSchedulerILb0ELi128ELb1EEEEEEEEEvNT_6ParamsE$_ZN4cute3eso3ESOILb1ELb0EJNS_6LayoutINS_5tupleIJNS3_IJNS_1CILi8EEENS4_ILi1EEEEEENS4_ILi4EEEEEENS3_IJNS3_IJS6_NS4_ILi0EEEEEES5_EEEEENS_10ViewEngineIPN7cutlass10bfloat16_tEEEEEC2ERKSD_RKSI_)
        /*79b8*/ 	.word	0x00000000


	//----- nvinfo : EIATTR_FRAME_SIZE
	.align		4
.L_5204:
        /*79bc*/ 	.byte	0x04, 0x11
        /*79be*/ 	.short	(.L_5206 - .L_5205)
	.align		4
.L_5205:
        /*79c0*/ 	.word	index@($_ZN7cutlass13device_kernelIN5flash19enable_sm80_to_sm89INS1_16FlashAttnBwdSm80INS1_25CollectiveMainloopBwdSm80ILi2ELi2EN4cute5tupleIJNS5_1CILi128EEES8_NS7_ILi64EEEEEENS_10bfloat16_tEfNS_4arch4Sm80ELb1ELb0ELb1ELb0ELb1ELb0ELb0ELb0ELi2ELi4ELi4ELi4ELb0EEENS1_21CollectiveEpilogueBwdISA_SB_SD_Li256ELb0ELb0ELi2EEENS1_25SingleTileBwdLPTSchedulerILb0ELi128ELb1EEEEEEEEEvNT_6ParamsE$_ZN4cute3eso3ESOILb1ELb0EJNS_6LayoutINS_5tupleIJNS3_IJNS_1CILi8EEENS4_ILi1EEEEEENS4_ILi4EEEEEENS3_IJNS3_IJS6_NS4_ILi0EEEEEENS4_ILi2048EEEEEEEEiEEC2ERKSE_RKi)
        /*79c4*/ 	.word	0x00000000


	//----- nvinfo : EIATTR_FRAME_SIZE
	.align		4
.L_5206:
        /*79c8*/ 	.byte	0x04, 0x11
        /*79ca*/ 	.short	(.L_5208 - .L_5207)
	.align		4
.L_5207:
        /*79cc*/ 	.word	index@($_ZN7cutlass13device_kernelIN5flash19enable_sm80_to_sm89INS1_16FlashAttnBwdSm80INS1_25CollectiveMainloopBwdSm80ILi2ELi2EN4cute5tupleIJNS5_1CILi128EEES8_NS7_ILi64EEEEEENS_10bfloat16_tEfNS_4arch4Sm80ELb1ELb0ELb1ELb0ELb1ELb0ELb0ELb0ELi2ELi4ELi4ELi4ELb0EEENS1_21CollectiveEpilogueBwdISA_SB_SD_Li256ELb0ELb0ELi2EEENS1_25SingleTileBwdLPTSchedulerILb0ELi128ELb1EEEEEEEEEvNT_6ParamsE$_ZN4cute3eso3ESOILb1ELb0EJNS_6LayoutINS_5tupleIJNS3_IJNS_1CILi8EEENS4_ILi1EEEEEENS4_ILi4EEEEEENS3_IJNS3_IJS6_NS4_ILi0EEEEEENS4_ILi2048EEEEEEEENS_10ViewEngineINS_8smem_ptrIPN7cutlass10bfloat16_tEEEEEEEC2ERKSE_RKSL_)
        /*79d0*/ 	.word	0x00000000


	//----- nvinfo : EIATTR_FRAME_SIZE
	.align		4
.L_5208:
        /*79d4*/ 	.byte	0x04, 0x11
        /*79d6*/ 	.short	(.L_5210 - .L_5209)
	.align		4
.L_5209:
        /*79d8*/ 	.word	index@($_ZN7cutlass13device_kernelIN5flash19enable_sm80_to_sm89INS1_16FlashAttnBwdSm80INS1_25CollectiveMainloopBwdSm80ILi2ELi2EN4cute5tupleIJNS5_1CILi128EEES8_NS7_ILi64EEEEEENS_10bfloat16_tEfNS_4arch4Sm80ELb1ELb0ELb1ELb0ELb1ELb0ELb0ELb0ELi2ELi4ELi4ELi4ELb0EEENS1_21CollectiveEpilogueBwdISA_SB_SD_Li256ELb0ELb0ELi2EEENS1_25SingleTileBwdLPTSchedulerILb0ELi128ELb1EEEEEEEEEvNT_6ParamsE$_ZN4cute3eso3ESOILb1ELb0EJNS_6LayoutINS_5tupleIJNS3_IJNS_1CILi8EEENS4_ILi1EEEEEENS4_ILi2EEES5_EEENS3_IJNS3_IJS6_NS4_ILi0EEEEEENS4_ILi64EEES5_EEEEENS_10ViewEngineIPN7cutlass10bfloat16_tEEEEEC2ERKSE_RKSJ_)
        /*79dc*/ 	.word	0x00000000


	//----- nvinfo : EIATTR_FRAME_SIZE
	.align		4
.L_5210:
        /*79e0*/ 	.byte	0x04, 0x11
        /*79e2*/ 	.short	(.L_5212 - .L_5211)
	.align		4
.L_5211:
        /*79e4*/ 	.word	index@($_ZN7cutlass13device_kernelIN5flash19enable_sm80_to_sm89INS1_16FlashAttnBwdSm80INS1_25CollectiveMainloopBwdSm80ILi2ELi2EN4cute5tupleIJNS5_1CILi128EEES8_NS7_ILi64EEEEEENS_10bfloat16_tEfNS_4arch4Sm80ELb1ELb0ELb1ELb0ELb1ELb0ELb0ELb0ELi2ELi4ELi4ELi4ELb0EEENS1_21CollectiveEpilogueBwdISA_SB_SD_Li256ELb0ELb0ELi2EEENS1_25SingleTileBwdLPTSchedulerILb0ELi128ELb1EEEEEEEEEvNT_6ParamsE$_ZN4cute3eso3ESOILb1ELb0EJNS_6LayoutINS_5tupleIJNS3_IJNS_1CILi8EEENS4_ILi1EEEEEENS4_ILi2EEENS4_ILi4EEEEEENS3_IJNS3_IJS6_NS4_ILi0EEEEEES5_NS4_ILi16EEEEEEEENS_10ViewEngineIPN7cutlass10bfloat16_tEEEEEC2ERKSF_RKSK_)
        /*79e8*/ 	.word	0x00000000


	//----- nvinfo : EIATTR_FRAME_SIZE
	.align		4
.L_5212:
        /*79ec*/ 	.byte	0x04, 0x11
        /*79ee*/ 	.short	(.L_5214 - .L_5213)
	.align		4
.L_5213:
        /*79f0*/ 	.word	index@($_ZN7cutlass13device_kernelIN5flash19enable_sm80_to_sm89INS1_16FlashAttnBwdSm80INS1_25CollectiveMainloopBwdSm80ILi2ELi2EN4cute5tupleIJNS5_1CILi128EEES8_NS7_ILi64EEEEEENS_10bfloat16_tEfNS_4arch4Sm80ELb1ELb0ELb1ELb0ELb1ELb0ELb0ELb0ELi2ELi4ELi4ELi4ELb0EEENS1_21CollectiveEpilogueBwdISA_SB_SD_Li256ELb0ELb0ELi2EEENS1_25SingleTileBwdLPTSchedulerILb0ELi128ELb1EEEEEEEEEvNT_6ParamsE$_ZN4cute3eso3ESOILb1ELb0EJNS_6LayoutINS_5tupleIJNS3_IJNS_1CILi8EEENS4_ILi1EEEEEENS4_ILi2EEENS3_IJNS4_ILi4EEES8_EEEEEENS3_IJNS3_IJS6_NS4_ILi0EEEEEES5_NS3_IJNS4_ILi32EEENS4_ILi16EEEEEEEEEEENS_10ViewEngineIPN7cutlass10bfloat16_tEEEEEC2ERKSI_RKSN_)
        /*79f4*/ 	.word	0x00000000


	//----- nvinfo : EIATTR_FRAME_SIZE
	.align		4
.L_5214:
        /*79f8*/ 	.byte	0x04, 0x11
        /*79fa*/ 	.short	(.L_5216 - .L_5215)
	.align		4
.L_5215:
        /*79fc*/ 	.word	index@($_ZN7cutlass13device_kernelIN5flash19enable_sm80_to_sm89INS1_16FlashAttnBwdSm80INS1_25CollectiveMainloopBwdSm80ILi2ELi2EN4cute5tupleIJNS5_1CILi128EEES8_NS7_ILi64EEEEEENS_10bfloat16_tEfNS_4arch4Sm80ELb1ELb0ELb1ELb0ELb1ELb0ELb0ELb0ELi2ELi4ELi4ELi4ELb0EEENS1_21CollectiveEpilogueBwdISA_SB_SD_Li256ELb0ELb0ELi2EEENS1_25SingleTileBwdLPTSchedulerILb0ELi128ELb1EEEEEEEEEvNT_6ParamsE$_ZN4cute3eso3ESOILb1ELb0EJNS_6LayoutINS_5tupleIJNS3_IJNS_1CILi8EEENS4_ILi1EEEEEENS4_ILi2EEEEEENS3_IJNS3_IJS6_NS4_ILi0EEEEEES5_EEEEEiEEC2ERKSD_RKi)
        /*7a00*/ 	.word	0x00000000


	//----- nvinfo : EIATTR_FRAME_SIZE
	.align		4
.L_5216:
        /*7a04*/ 	.byte	0x04, 0x11
        /*7a06*/ 	.short	(.L_5218 - .L_5217)
	.align		4
.L_5217:
        /*7a08*/ 	.word	index@($_ZN7cutlass13device_kernelIN5flash19enable_sm80_to_sm89INS1_16FlashAttnBwdSm80INS1_25CollectiveMainloopBwdSm80ILi2ELi2EN4cute5tupleIJNS5_1CILi128EEES8_NS7_ILi64EEEEEENS_10bfloat16_tEfNS_4arch4Sm80ELb1ELb0ELb1ELb0ELb1ELb0ELb0ELb0ELi2ELi4ELi4ELi4ELb0EEENS1_21CollectiveEpilogueBwdISA_SB_SD_Li256ELb0ELb0ELi2EEENS1_25SingleTileBwdLPTSchedulerILb0ELi128ELb1EEEEEEEEEvNT_6ParamsE$_ZN4cute3eso3ESOILb1ELb0EJNS_6LayoutINS_5tupleIJNS3_IJNS_1CILi8EEENS4_ILi1EEEEEENS4_ILi2EEEEEENS3_IJNS3_IJS6_NS4_ILi0EEEEEES5_EEEEENS_10ViewEngineIPN7cutlass10bfloat16_tEEEEEC2ERKSD_RKSI_)
        /*7a0c*/ 	.word	0x00000000


	//----- nvinfo : EIATTR_FRAME_SIZE
	.align		4
.L_5218:
        /*7a10*/ 	.byte	0x04, 0x11
        /*7a12*/ 	.short	(.L_5220 - .L_5219)
	.align		4
.L_5219:
        /*7a14*/ 	.word	index@($_ZN7cutlass13device_kernelIN5flash19enable_sm80_to_sm89INS1_16FlashAttnBwdSm80INS1_25CollectiveMainloopBwdSm80ILi2ELi2EN4cute5tupleIJNS5_1CILi128EEES8_NS7_ILi64EEEEEENS_10bfloat16_tEfNS_4arch4Sm80ELb1ELb0ELb1ELb0ELb1ELb0ELb0ELb0ELi2ELi4ELi4ELi4ELb0EEENS1_21CollectiveEpilogueBwdISA_SB_SD_Li256ELb0ELb0ELi2EEENS1_25SingleTileBwdLPTSchedulerILb0ELi128ELb1EEEEEEEEEvNT_6ParamsE$_ZN4cute3eso3ESOILb1ELb0EJNS_6LayoutINS_5tupleIJNS3_IJNS_1CILi8EEENS4_ILi1EEEEEENS4_ILi2EEEEEENS3_IJNS3_IJS6_NS4_ILi0EEEEEENS4_ILi8192EEEEEEEEiEEC2ERKSE_RKi)
        /*7a18*/ 	.word	0x00000000


	//----- nvinfo : EIATTR_FRAME_SIZE
	.align		4
.L_5220:
        /*7a1c*/ 	.byte	0x04, 0x11
        /*7a1e*/ 	.short	(.L_5222 - .L_5221)
	.align		4
.L_5221:
        /*7a20*/ 	.word	index@($_ZN7cutlass13device_kernelIN5flash19enable_sm80_to_sm89INS1_16FlashAttnBwdSm80INS1_25CollectiveMainloopBwdSm80ILi2ELi2EN4cute5tupleIJNS5_1CILi128EEES8_NS7_ILi64EEEEEENS_10bfloat16_tEfNS_4arch4Sm80ELb1ELb0ELb1ELb0ELb1ELb0ELb0ELb0ELi2ELi4ELi4ELi4ELb0EEENS1_21CollectiveEpilogueBwdISA_SB_SD_Li256ELb0ELb0ELi2EEENS1_25SingleTileBwdLPTSchedulerILb0ELi128ELb1EEEEEEEEEvNT_6ParamsE$_ZN4cute3eso3ESOILb1ELb0EJNS_6LayoutINS_5tupleIJNS3_IJNS_1CILi8EEENS4_ILi1EEEEEENS4_ILi2EEEEEENS3_IJNS3_IJS6_NS4_ILi0EEEEEENS4_ILi8192EEEEEEEENS_10ViewEngineINS_8smem_ptrIPN7cutlass10bfloat16_tEEEEEEEC2ERKSE_RKSL_)
        /*7a24*/ 	.word	0x00000000


	//----- nvinfo : EIATTR_FRAME_SIZE
	.align		4
.L_5222:
        /*7a28*/ 	.byte	0x04, 0x11
        /*7a2a*/ 	.short	(.L_5224 - .L_5223)
	.align		4
.L_5223:
        /*7a2c*/ 	.word	index@($_ZN7cutlass13device_kernelIN5flash19enable_sm80_to_sm89INS1_16FlashAttnBwdSm80INS1_25CollectiveMainloopBwdSm80ILi2ELi2EN4cute5tupleIJNS5_1CILi128EEES8_NS7_ILi64EEEEEENS_10bfloat16_tEfNS_4arch4Sm80ELb1ELb0ELb1ELb0ELb1ELb0ELb0ELb0ELi2ELi4ELi4ELi4ELb0EEENS1_21CollectiveEpilogueBwdISA_SB_SD_Li256ELb0ELb0ELi2EEENS1_25SingleTileBwdLPTSchedulerILb0ELi128ELb1EEEEEEEEEvNT_6ParamsE$_ZN4cute3eso3ESOILb1ELb0EJNS_6LayoutINS_5tupleIJNS3_IJNS_1CILi8EEENS4_ILi1EEEEEENS4_ILi2EEEEEENS3_IJNS3_IJS6_NS4_ILi0EEEEEENS4_ILi64EEEEEEEEiEEC2ERKSE_RKi)
        /*7a30*/ 	.word	0x00000000


	//----- nvinfo : EIATTR_FRAME_SIZE
	.align		4
.L_5224:
        /*7a34*/ 	.byte	0x04, 0x11
        /*7a36*/ 	.short	(.L_5226 - .L_5225)
	.align		4
.L_5225:
        /*7a38*/ 	.word	index@($_ZN7cutlass13device_kernelIN5flash19enable_sm80_to_sm89INS1_16FlashAttnBwdSm80INS1_25CollectiveMainloopBwdSm80ILi2ELi2EN4cute5tupleIJNS5_1CILi128EEES8_NS7_ILi64EEEEEENS_10bfloat16_tEfNS_4arch4Sm80ELb1ELb0ELb1ELb0ELb1ELb0ELb0ELb0ELi2ELi4ELi4ELi4ELb0EEENS1_21CollectiveEpilogueBwdISA_SB_SD_Li256ELb0ELb0ELi2EEENS1_25SingleTileBwdLPTSchedulerILb0ELi128ELb1EEEEEEEEEvNT_6ParamsE$_ZN4cute3eso3ESOILb1ELb0EJNS_6LayoutINS_5tupleIJNS3_IJNS_1CILi8EEENS4_ILi1EEEEEENS4_ILi2EEEEEENS3_IJNS3_IJS6_NS4_ILi0EEEEEENS4_ILi64EEEEEEEENS_10ViewEngineIPN7cutlass10bfloat16_tEEEEEC2ERKSE_RKSJ_)
        /*7a3c*/ 	.word	0x00000000


	//----- nvinfo : EIATTR_FRAME_SIZE
	.align		4
.L_5226:
        /*7a40*/ 	.byte	0x04, 0x11
        /*7a42*/ 	.short	(.L_5228 - .L_5227)
	.align		4
.L_5227:
        /*7a44*/ 	.word	index@($_ZN7cutlass13device_kernelIN5flash19enable_sm80_to_sm89INS1_16FlashAttnBwdSm80INS1_25CollectiveMainloopBwdSm80ILi2ELi2EN4cute5tupleIJNS5_1CILi128EEES8_NS7_ILi64EEEEEENS_10bfloat16_tEfNS_4arch4Sm80ELb1ELb0ELb1ELb0ELb1ELb0ELb0ELb0ELi2ELi4ELi4ELi4ELb0EEENS1_21CollectiveEpilogueBwdISA_SB_SD_Li256ELb0ELb0ELi2EEENS1_25SingleTileBwdLPTSchedulerILb0ELi128ELb1EEEEEEEEEvNT_6ParamsE$_ZN4cute3eso3ESOILb1ELb0EJNS_6LayoutINS_5tupleIJNS3_IJNS_1CILi8EEENS4_ILi1EEEEEENS4_ILi2EEEEEENS3_IJNS3_IJS6_NS4_ILi0EEEEEENS4_ILi4096EEEEEEEEiEEC2ERKSE_RKi)
        /*7a48*/ 	.word	0x00000000


	//----- nvinfo : EIATTR_FRAME_SIZE
	.align		4
.L_5228:
        /*7a4c*/ 	.byte	0x04, 0x11
        /*7a4e*/ 	.short	(.L_5230 - .L_5229)
	.align		4
.L_5229:
        /*7a50*/ 	.word	index@($_ZN7cutlass13device_kernelIN5flash19enable_sm80_to_sm89INS1_16FlashAttnBwdSm80INS1_25CollectiveMainloopBwdSm80ILi2ELi2EN4cute5tupleIJNS5_1CILi128EEES8_NS7_ILi64EEEEEENS_10bfloat16_tEfNS_4arch4Sm80ELb1ELb0ELb1ELb0ELb1ELb0ELb0ELb0ELi2ELi4ELi4ELi4ELb0EEENS1_21CollectiveEpilogueBwdISA_SB_SD_Li256ELb0ELb0ELi2EEENS1_25SingleTileBwdLPTSchedulerILb0ELi128ELb1EEEEEEEEEvNT_6ParamsE$_ZN4cute3eso3ESOILb1ELb0EJNS_6LayoutINS_5tupleIJNS3_IJNS_1CILi8EEENS4_ILi1EEEEEENS4_ILi2EEEEEENS3_IJNS3_IJS6_NS4_ILi0EEEEEENS4_ILi4096EEEEEEEENS_10ViewEngineINS_8smem_ptrIPN7cutlass10bfloat16_tEEEEEEEC2ERKSE_RKSL_)
        /*7a54*/ 	.word	0x00000000


	//----- nvinfo : EIATTR_FRAME_SIZE
	.align		4
.L_5230:
        /*7a58*/ 	.byte	0x04, 0x11
        /*7a5a*/ 	.short	(.L_5232 - .L_5231)
	.align		4
.L_5231:
        /*7a5c*/ 	.word	index@($_ZN7cutlass13device_kernelIN5flash19enable_sm80_to_sm89INS1_16FlashAttnBwdSm80INS1_25CollectiveMainloopBwdSm80ILi2ELi2EN4cute5tupleIJNS5_1CILi128EEES8_NS7_ILi64EEEEEENS_10bfloat16_tEfNS_4arch4Sm80ELb1ELb0ELb1ELb0ELb1ELb0ELb0ELb0ELi2ELi4ELi4ELi4ELb0EEENS1_21CollectiveEpilogueBwdISA_SB_SD_Li256ELb0ELb0ELi2EEENS1_25SingleTileBwdLPTSchedulerILb0ELi128ELb1EEEEEEEEEvNT_6ParamsE$_ZN4cute3eso3ESOILb1ELb0EJNS_6LayoutINS_5tupleIJNS3_IJNS_1CILi8EEENS4_ILi1EEEEEENS3_IJNS4_ILi4EEEEEEEEENS3_IJNS3_IJS6_NS4_ILi0EEEEEENS3_IJS5_EEEEEEEENS_10ViewEngineIPN7cutlass10bfloat16_tEEEEEC2ERKSF_RKSK_)
        /*7a60*/ 	.word	0x00000000


	//----- nvinfo : EIATTR_FRAME_SIZE
	.align		4
.L_5232:
        /*7a64*/ 	.byte	0x04, 0x11
        /*7a66*/ 	.short	(.L_5234 - .L_5233)
	.align		4
.L_5233:
        /*7a68*/ 	.word	index@($_ZN7cutlass13device_kernelIN5flash19enable_sm80_to_sm89INS1_16FlashAttnBwdSm80INS1_25CollectiveMainloopBwdSm80ILi2ELi2EN4cute5tupleIJNS5_1CILi128EEES8_NS7_ILi64EEEEEENS_10bfloat16_tEfNS_4arch4Sm80ELb1ELb0ELb1ELb0ELb1ELb0ELb0ELb0ELi2ELi4ELi4ELi4ELb0EEENS1_21CollectiveEpilogueBwdISA_SB_SD_Li256ELb0ELb0ELi2EEENS1_25SingleTileBwdLPTSchedulerILb0ELi128ELb1EEEEEEEEEvNT_6ParamsE$_ZN4cute3eso3ESOILb1ELb0EJNS_6LayoutINS_5tupleIJNS3_IJNS_1CILi8EEENS4_ILi1EEEEEENS3_IJNS4_ILi4EEEEEEEEENS3_IJNS3_IJS6_NS4_ILi0EEEEEENS3_IJNS4_ILi2048EEEEEEEEEEENS_10ViewEngineINS_8smem_ptrIPN7cutlass10bfloat16_tEEEEEEEC2ERKSG_RKSN_)
        /*7a6c*/ 	.word	0x00000000


	//----- nvinfo : EIATTR_FRAME_SIZE
	.align		4
.L_5234:
        /*7a70*/ 	.byte	0x04, 0x11
        /*7a72*/ 	.short	(.L_5236 - .L_5235)
	.align		4
.L_5235:
        /*7a74*/ 	.word	index@($_ZN7cutlass13device_kernelIN5flash19enable_sm80_to_sm89INS1_16FlashAttnBwdSm80INS1_25CollectiveMainloopBwdSm80ILi2ELi2EN4cute5tupleIJNS5_1CILi128EEES8_NS7_ILi64EEEEEENS_10bfloat16_tEfNS_4arch4Sm80ELb1ELb0ELb1ELb0ELb1ELb0ELb0ELb0ELi2ELi4ELi4ELi4ELb0EEENS1_21CollectiveEpilogueBwdISA_SB_SD_Li256ELb0ELb0ELi2EEENS1_25SingleTileBwdLPTSchedulerILb0ELi128ELb1EEEEEEEEEvNT_6ParamsE$_ZN4cute3eso3ESOILb1ELb0EJNS_6LayoutINS_5tupleIJNS3_IJNS_1CILi8EEENS4_ILi1EEEEEENS3_IJNS4_ILi2EEEEEEEEENS3_IJNS3_IJS6_NS4_ILi0EEEEEENS3_IJS5_EEEEEEEENS_10ViewEngineIPN7cutlass10bfloat16_tEEEEEC2ERKSF_RKSK_)
        /*7a78*/ 	.word	0x00000000


	//----- nvinfo : EIATTR_FRAME_SIZE
	.align		4
.L_5236:
        /*7a7c*/ 	.byte	0x04, 0x11
        /*7a7e*/ 	.short	(.L_5238 - .L_5237)
	.align		4
.L_5237:
        /*7a80*/ 	.word	index@($_ZN7cutlass13device_kernelIN5flash19enable_sm80_to_sm89INS1_16FlashAttnBwdSm80INS1_25CollectiveMainloopBwdSm80ILi2ELi2EN4cute5tupleIJNS5_1CILi128EEES8_NS7_ILi64EEEEEENS_10bfloat16_tEfNS_4arch4Sm80ELb1ELb0ELb1ELb0ELb1ELb0ELb0ELb0ELi2ELi4ELi4ELi4ELb0EEENS1_21CollectiveEpilogueBwdISA_SB_SD_Li256ELb0ELb0ELi2EEENS1_25SingleTileBwdLPTSchedulerILb0ELi128ELb1EEEEEEEEEvNT_6ParamsE$_ZN4cute3eso3ESOILb1ELb0EJNS_6LayoutINS_5tupleIJNS3_IJNS_1CILi8EEENS4_ILi1EEEEEENS3_IJNS4_ILi2EEEEEEEEENS3_IJNS3_IJS6_NS4_ILi0EEEEEENS3_IJNS4_ILi8192EEEEEEEEEEENS_10ViewEngineINS_8smem_ptrIPN7cutlass10bfloat16_tEEEEEEEC2ERKSG_RKSN_)
        /*7a84*/ 	.word	0x00000000


	//----- nvinfo : EIATTR_FRAME_SIZE
	.align		4
.L_5238:
        /*7a88*/ 	.byte	0x04, 0x11
        /*7a8a*/ 	.short	(.L_5240 - .L_5239)
	.align		4
.L_5239:
        /*7a8c*/ 	.word	index@($_ZN7cutlass13device_kernelIN5flash19enable_sm80_to_sm89INS1_16FlashAttnBwdSm80INS1_25CollectiveMainloopBwdSm80ILi2ELi2EN4cute5tupleIJNS5_1CILi128EEES8_NS7_ILi64EEEEEENS_10bfloat16_tEfNS_4arch4Sm80ELb1ELb0ELb1ELb0ELb1ELb0ELb0ELb0ELi2ELi4ELi4ELi4ELb0EEENS1_21CollectiveEpilogueBwdISA_SB_SD_Li256ELb0ELb0ELi2EEENS1_25SingleTileBwdLPTSchedulerILb0ELi128ELb1EEEEEEEEEvNT_6ParamsE$_ZN4cute3eso3ESOILb1ELb0EJNS_6LayoutINS_5tupleIJNS3_IJNS_1CILi8EEENS4_ILi1EEEEEENS3_IJNS4_ILi2EEEEEEEEENS3_IJNS3_IJS6_NS4_ILi0EEEEEENS3_IJNS4_ILi64EEEEEEEEEEENS_10ViewEngineIPN7cutlass10bfloat16_tEEEEEC2ERKSG_RKSL_)
        /*7a90*/ 	.word	0x00000000


	//----- nvinfo : EIATTR_FRAME_SIZE
	.align		4
.L_5240:
        /*7a94*/ 	.byte	0x04, 0x11
        /*7a96*/ 	.short	(.L_5242 - .L_5241)
	.align		4
.L_5241:
        /*7a98*/ 	.word	index@($_ZN7cutlass13device_kernelIN5flash19enable_sm80_to_sm89INS1_16FlashAttnBwdSm80INS1_25CollectiveMainloopBwdSm80ILi2ELi2EN4cute5tupleIJNS5_1CILi128EEES8_NS7_ILi64EEEEEENS_10bfloat16_tEfNS_4arch4Sm80ELb1ELb0ELb1ELb0ELb1ELb0ELb0ELb0ELi2ELi4ELi4ELi4ELb0EEENS1_21CollectiveEpilogueBwdISA_SB_SD_Li256ELb0ELb0ELi2EEENS1_25SingleTileBwdLPTSchedulerILb0ELi128ELb1EEEEEEEEEvNT_6ParamsE$_ZN4cute3eso3ESOILb1ELb0EJNS_6LayoutINS_5tupleIJNS3_IJNS_1CILi8EEENS4_ILi1EEEEEENS3_IJNS4_ILi2EEEEEEEEENS3_IJNS3_IJS6_NS4_ILi0EEEEEENS3_IJNS4_ILi4096EEEEEEEEEEENS_10ViewEngineINS_8smem_ptrIPN7cutlass10bfloat16_tEEEEEEEC2ERKSG_RKSN_)
        /*7a9c*/ 	.word	0x00000000


	//----- nvinfo : EIATTR_FRAME_SIZE
	.align		4
.L_5242:
        /*7aa0*/ 	.byte	0x04, 0x11
        /*7aa2*/ 	.short	(.L_5244 - .L_5243)
	.align		4
.L_5243:
        /*7aa4*/ 	.word	index@($_ZN7cutlass13device_kernelIN5flash19enable_sm80_to_sm89INS1_16FlashAttnBwdSm80INS1_25CollectiveMainloopBwdSm80ILi2ELi2EN4cute5tupleIJNS5_1CILi128EEES8_NS7_ILi64EEEEEENS_10bfloat16_tEfNS_4arch4Sm80ELb1ELb0ELb1ELb0ELb1ELb0ELb0ELb0ELi2ELi4ELi4ELi4ELb0EEENS1_21CollectiveEpilogueBwdISA_SB_SD_Li256ELb0ELb0ELi2EEENS1_25SingleTileBwdLPTSchedulerILb0ELi128ELb1EEEEEEEEEvNT_6ParamsE$_ZN4cute3eso3ESOILb1ELb0EJNS_6LayoutINS_5tupleIJNS3_IJNS_1CILi8EEENS4_ILi1EEEEEEEEENS3_IJNS3_IJS6_NS4_ILi0EEEEEEEEEEElEEC2ERKSC_RKl)
        /*7aa8*/ 	.word	0x00000000


	//----- nvinfo : EIATTR_FRAME_SIZE
	.align		4
.L_5244:
        /*7aac*/ 	.byte	0x04, 0x11
        /*7aae*/ 	.short	(.L_5246 - .L_5245)
	.align		4
.L_5245:
        /*7ab0*/ 	.word	index@($_ZN7cutlass13device_kernelIN5flash19enable_sm80_to_sm89INS1_16FlashAttnBwdSm80INS1_25CollectiveMainloopBwdSm80ILi2ELi2EN4cute5tupleIJNS5_1CILi128EEES8_NS7_ILi64EEEEEENS_10bfloat16_tEfNS_4arch4Sm80ELb1ELb0ELb1ELb0ELb1ELb0ELb0ELb0ELi2ELi4ELi4ELi4ELb0EEENS1_21CollectiveEpilogueBwdISA_SB_SD_Li256ELb0ELb0ELi2EEENS1_25SingleTileBwdLPTSchedulerILb0ELi128ELb1EEEEEEEEEvNT_6ParamsE$_ZN4cute3eso3ESOILb1ELb0EJNS_6LayoutINS_5tupleIJNS3_IJNS_1CILi8EEENS4_ILi1EEEEEEEEENS3_IJNS3_IJS6_NS4_ILi0EEEEEEEEEEEiEEC2ERKSC_RKi)
        /*7ab4*/ 	.word	0x00000000


	//----- nvinfo : EIATTR_FRAME_SIZE
	.align		4
.L_5246:
        /*7ab8*/ 	.byte	0x04, 0x11
        /*7aba*/ 	.short	(.L_5248 - .L_5247)
	.align		4
.L_5247:
        /*7abc*/ 	.word	index@($_ZN7cutlass13device_kernelIN5flash19enable_sm80_to_sm89INS1_16FlashAttnBwdSm80INS1_25CollectiveMainloopBwdSm80ILi2ELi2EN4cute5tupleIJNS5_1CILi128EEES8_NS7_ILi64EEEEEENS_10bfloat16_tEfNS_4arch4Sm80ELb1ELb0ELb1ELb0ELb1ELb0ELb0ELb0ELi2ELi4ELi4ELi4ELb0EEENS1_21CollectiveEpilogueBwdISA_SB_SD_Li256ELb0ELb0ELi2EEENS1_25SingleTileBwdLPTSchedulerILb0ELi128ELb1EEEEEEEEEvNT_6ParamsE$_ZN4cute3eso3ESOILb1ELb0EJNS_6LayoutINS_5tupleIJNS3_IJNS_1CILi8EEENS4_ILi1EEEEEEEEENS3_IJNS3_IJS6_NS4_ILi0EEEEEEEEEEENS_10ViewEngineIPN7cutlass10bfloat16_tEEEEEC2ERKSC_RKSH_)
        /*7ac0*/ 	.word	0x00000000


	//----- nvinfo : EIATTR_FRAME_SIZE
	.align		4
.L_5248:
        /*7ac4*/ 	.byte	0x04, 0x11
        /*7ac6*/ 	.short	(.L_5250 - .L_5249)
	.align		4
.L_5249:
        /*7ac8*/ 	.word	index@($_ZN7cutlass13device_kernelIN5flash19enable_sm80_to_sm89INS1_16FlashAttnBwdSm80INS1_25CollectiveMainloopBwdSm80ILi2ELi2EN4cute5tupleIJNS5_1CILi128EEES8_NS7_ILi64EEEEEENS_10bfloat16_tEfNS_4arch4Sm80ELb1ELb0ELb1ELb0ELb1ELb0ELb0ELb0ELi2ELi4ELi4ELi4ELb0EEENS1_21CollectiveEpilogueBwdISA_SB_SD_Li256ELb0ELb0ELi2EEENS1_25SingleTileBwdLPTSchedulerILb0ELi128ELb1EEEEEEEEEvNT_6ParamsE$_ZN4cute3eso3ESOILb1ELb0EJNS_6LayoutINS_5tupleIJNS3_IJNS_1CILi8EEENS4_ILi1EEEEEEEEENS3_IJNS3_IJS6_NS4_ILi0EEEEEEEEEEENS_10ViewEngineINS_8smem_ptrIPN7cutlass10bfloat16_tEEEEEEEC2ERKSC_RKSJ_)
        /*7acc*/ 	.word	0x00000000


	//----- nvinfo : EIATTR_FRAME_SIZE
	.align		4
.L_5250:
        /*7ad0*/ 	.byte	0x04, 0x11
        /*7ad2*/ 	.short	(.L_5252 - .L_5251)
	.align		4
.L_5251:
        /*7ad4*/ 	.word	index@($_ZN7cutlass13device_kernelIN5flash19enable_sm80_to_sm89INS1_16FlashAttnBwdSm80INS1_25CollectiveMainloopBwdSm80ILi2ELi2EN4cute5tupleIJNS5_1CILi128EEES8_NS7_ILi64EEEEEENS_10bfloat16_tEfNS_4arch4Sm80ELb1ELb0ELb1ELb0ELb1ELb0ELb0ELb0ELi2ELi4ELi4ELi4ELb0EEENS1_21CollectiveEpilogueBwdISA_SB_SD_Li256ELb0ELb0ELi2EEENS1_25SingleTileBwdLPTSchedulerILb0ELi128ELb1EEEEEEEEEvNT_6ParamsE$_ZN4cute3eso3ESOILb1ELb0EJNS_6LayoutINS_5tupleIJNS3_IJNS_1CILi8EEENS4_ILi1EEEEEEEEENS3_IJNS3_IJS6_NS4_ILi0EEEEEEEEEEENS_10ViewEngineINS_8gmem_ptrIPKN7cutlass10bfloat16_tEEEEEEEC2ERKSC_RKSK_)
        /*7ad8*/ 	.word	0x00000000


	//----- nvinfo : EIATTR_FRAME_SIZE
	.align		4
.L_5252:
        /*7adc*/ 	.byte	0x04, 0x11
        /*7ade*/ 	.short	(.L_5254 - .L_5253)
	.align		4
.L_5253:
        /*7ae0*/ 	.word	index@($_ZN7cutlass13device_kernelIN5flash19enable_sm80_to_sm89INS1_16FlashAttnBwdSm80INS1_25CollectiveMainloopBwdSm80ILi2ELi2EN4cute5tupleIJNS5_1CILi128EEES8_NS7_ILi64EEEEEENS_10bfloat16_tEfNS_4arch4Sm80ELb1ELb0ELb1ELb0ELb1ELb0ELb0ELb0ELi2ELi4ELi4ELi4ELb0EEENS1_21CollectiveEpilogueBwdISA_SB_SD_Li256ELb0ELb0ELi2EEENS1_25SingleTileBwdLPTSchedulerILb0ELi128ELb1EEEEEEEEEvNT_6ParamsE$_ZN4cute3eso3ESOILb1ELb0EJNS_6LayoutINS_5tupleIJNS3_IJNS_1CILi4EEENS4_ILi1EEEEEES6_EEENS3_IJNS3_IJS6_NS4_ILi0EEEEEES9_EEEEEiEEC2ERKSC_RKi)
        /*7ae4*/ 	.word	0x00000000


	//----- nvinfo : EIATTR_FRAME_SIZE
	.align		4
.L_5254:
        /*7ae8*/ 	.byte	0x04, 0x11
        /*7aea*/ 	.short	(.L_5256 - .L_5255)
	.align		4
.L_5255:
        /*7aec*/ 	.word	index@($_ZN7cutlass13device_kernelIN5flash19enable_sm80_to_sm89INS1_16FlashAttnBwdSm80INS1_25CollectiveMainloopBwdSm80ILi2ELi2EN4cute5tupleIJNS5_1CILi128EEES8_NS7_ILi64EEEEEENS_10bfloat16_tEfNS_4arch4Sm80ELb1ELb0ELb1ELb0ELb1ELb0ELb0ELb0ELi2ELi4ELi4ELi4ELb0EEENS1_21CollectiveEpilogueBwdISA_SB_SD_Li256ELb0ELb0ELi2EEENS1_25SingleTileBwdLPTSchedulerILb0ELi128ELb1EEEEEEEEEvNT_6ParamsE$_ZN4cute3eso3ESOILb1ELb0EJNS_6LayoutINS_5tupleIJNS3_IJNS_1CILi4EEENS4_ILi1EEEEEES6_EEENS3_IJNS3_IJS6_NS4_ILi0EEEEEES9_EEEEENS_10ViewEngineINS_8smem_ptrIPfEEEEEEC2ERKSC_RKSH_)
        /*7af0*/ 	.word	0x00000000


	//----- nvinfo : EIATTR_FRAME_SIZE
	.align		4
.L_5256:
        /*7af4*/ 	.byte	0x04, 0x11
        /*7af6*/ 	.short	(.L_5258 - .L_5257)
	.align		4
.L_5257:
        /*7af8*/ 	.word	index@($_ZN7cutlass13device_kernelIN5flash19enable_sm80_to_sm89INS1_16FlashAttnBwdSm80INS1_25CollectiveMainloopBwdSm80ILi2ELi2EN4cute5tupleIJNS5_1CILi128EEES8_NS7_ILi64EEEEEENS_10bfloat16_tEfNS_4arch4Sm80ELb1ELb0ELb1ELb0ELb1ELb0ELb0ELb0ELi2ELi4ELi4ELi4ELb0EEENS1_21CollectiveEpilogueBwdISA_SB_SD_Li256ELb0ELb0ELi2EEENS1_25SingleTileBwdLPTSchedulerILb0ELi128ELb1EEEEEEEEEvNT_6ParamsE$_ZN4cute3eso3ESOILb1ELb0EJNS_6LayoutINS_5tupleIJNS3_IJNS_1CILi4EEENS4_ILi1EEEEEES6_EEENS3_IJNS3_IJS6_NS4_ILi0EEEEEES9_EEEEENS_10ViewEngineINS_8gmem_ptrIPKfEEEEEEC2ERKSC_RKSI_)
        /*7afc*/ 	.word	0x00000000


	//----- nvinfo : EIATTR_FRAME_SIZE
	.align		4
.L_5258:
        /*7b00*/ 	.byte	0x04, 0x11
        /*7b02*/ 	.short	(.L_5260 - .L_5259)
	.align		4
.L_5259:
        /*7b04*/ 	.word	index@($_ZN7cutlass13device_kernelIN5flash19enable_sm80_to_sm89INS1_16FlashAttnBwdSm80INS1_25CollectiveMainloopBwdSm80ILi2ELi2EN4cute5tupleIJNS5_1CILi128EEES8_NS7_ILi64EEEEEENS_10bfloat16_tEfNS_4arch4Sm80ELb1ELb0ELb1ELb0ELb1ELb0ELb0ELb0ELi2ELi4ELi4ELi4ELb0EEENS1_21CollectiveEpilogueBwdISA_SB_SD_Li256ELb0ELb0ELi2EEENS1_25SingleTileBwdLPTSchedulerILb0ELi128ELb1EEEEEEEEEvNT_6ParamsE$_ZN4cute3eso3ESOILb1ELb0EJNS_6LayoutINS_5tupleIJNS3_IJNS_1CILi4EEENS4_ILi1EEEEEEEEENS3_IJNS3_IJS6_NS4_ILi0EEEEEEEEEEENS_10ViewEngineIPjEEEEC2ERKSC_RKSF_)
        /*7b08*/ 	.word	0x00000000


	//----- nvinfo : EIATTR_FRAME_SIZE
	.align		4
.L_5260:
        /*7b0c*/ 	.byte	0x04, 0x11
        /*7b0e*/ 	.short	(.L_5262 - .L_5261)
	.align		4
.L_5261:
        /*7b10*/ 	.word	index@($_ZN7cutlass13device_kernelIN5flash19enable_sm80_to_sm89INS1_16FlashAttnBwdSm80INS1_25CollectiveMainloopBwdSm80ILi2ELi2EN4cute5tupleIJNS5_1CILi128EEES8_NS7_ILi64EEEEEENS_10bfloat16_tEfNS_4arch4Sm80ELb1ELb0ELb1ELb0ELb1ELb0ELb0ELb0ELi2ELi4ELi4ELi4ELb0EEENS1_21CollectiveEpilogueBwdISA_SB_SD_Li256ELb0ELb0ELi2EEENS1_25SingleTileBwdLPTSchedulerILb0ELi128ELb1EEEEEEEEEvNT_6ParamsE$_ZN4cute3eso3ESOILb1ELb0EJNS_6LayoutINS_5tupleIJNS3_IJNS_1CILi4EEENS4_ILi1EEEEEEEEENS3_IJNS3_IJS6_NS4_ILi0EEEEEEEEEEENS_10ViewEngineINS_8smem_ptrIPfEEEEEEC2ERKSC_RKSH_)
        /*7b14*/ 	.word	0x00000000


	//----- nvinfo : EIATTR_FRAME_SIZE
	.align		4
.L_5262:
        /*7b18*/ 	.byte	0x04, 0x11
        /*7b1a*/ 	.short	(.L_5264 - .L_5263)
	.align		4
.L_5263:
        /*7b1c*/ 	.word	index@($_ZN7cutlass13device_kernelIN5flash19enable_sm80_to_sm89INS1_16FlashAttnBwdSm80INS1_25CollectiveMainloopBwdSm80ILi2ELi2EN4cute5tupleIJNS5_1CILi128EEES8_NS7_ILi64EEEEEENS_10bfloat16_tEfNS_4arch4Sm80ELb1ELb0ELb1ELb0ELb1ELb0ELb0ELb0ELi2ELi4ELi4ELi4ELb0EEENS1_21CollectiveEpilogueBwdISA_SB_SD_Li256ELb0ELb0ELi2EEENS1_25SingleTileBwdLPTSchedulerILb0ELi128ELb1EEEEEEEEEvNT_6ParamsE$_ZN4cute3eso3ESOILb1ELb0EJNS_6LayoutINS_5tupleIJNS3_IJNS_1CILi4EEENS4_ILi1EEEEEEEEENS3_IJNS3_IJS6_NS4_ILi0EEEEEEEEEEENS_10ViewEngineINS_8gmem_ptrIPKfEEEEEEC2ERKSC_RKSI_)
        /*7b20*/ 	.word	0x00000000


	//----- nvinfo : EIATTR_FRAME_SIZE
	.align		4
.L_5264:
        /*7b24*/ 	.byte	0x04, 0x11
        /*7b26*/ 	.short	(.L_5266 - .L_5265)
	.align		4
.L_5265:
        /*7b28*/ 	.word	index@($_ZN7cutlass13device_kernelIN5flash19enable_sm80_to_sm89INS1_16FlashAttnBwdSm80INS1_25CollectiveMainloopBwdSm80ILi2ELi2EN4cute5tupleIJNS5_1CILi128EEES8_NS7_ILi64EEEEEENS_10bfloat16_tEfNS_4arch4Sm80ELb1ELb0ELb1ELb0ELb1ELb0ELb0ELb0ELi2ELi4ELi4ELi4ELb0EEENS1_21CollectiveEpilogueBwdISA_SB_SD_Li256ELb0ELb0ELi2EEENS1_25SingleTileBwdLPTSchedulerILb0ELi128ELb1EEEEEEEEEvNT_6ParamsE$_ZN4cute3eso3ESOILb1ELb0EJNS_6LayoutINS_5tupleIJNS3_IJNS_1CILi2EEES5_S5_EEES5_EEENS3_IJNS3_IJNS4_ILi1EEES5_NS4_ILi4EEEEEENS4_ILi8EEEEEEEEiEEC2ERKSD_RKi)
        /*7b2c*/ 	.word	0x00000000


	//----- nvinfo : EIATTR_FRAME_SIZE
	.align		4
.L_5266:
        /*7b30*/ 	.byte	0x04, 0x11
        /*7b32*/ 	.short	(.L_5268 - .L_5267)
	.align		4
.L_5267:
        /*7b34*/ 	.word	index@($_ZN7cutlass13device_kernelIN5flash19enable_sm80_to_sm89INS1_16FlashAttnBwdSm80INS1_25CollectiveMainloopBwdSm80ILi2ELi2EN4cute5tupleIJNS5_1CILi128EEES8_NS7_ILi64EEEEEENS_10bfloat16_tEfNS_4arch4Sm80ELb1ELb0ELb1ELb0ELb1ELb0ELb0ELb0ELi2ELi4ELi4ELi4ELb0EEENS1_21CollectiveEpilogueBwdISA_SB_SD_Li256ELb0ELb0ELi2EEENS1_25SingleTileBwdLPTSchedulerILb0ELi128ELb1EEEEEEEEEvNT_6ParamsE$_ZN4cute3eso3ESOILb1ELb0EJNS_6LayoutINS_5tupleIJNS3_IJNS_1CILi2EEES5_S5_EEES5_EEENS3_IJNS3_IJNS4_ILi1EEES5_NS4_ILi4EEEEEENS4_ILi8EEEEEEEENS_10ViewEngineIPN7cutlass10bfloat16_tEEEEEC2ERKSD_RKSI_)
        /*7b38*/ 	.word	0x00000000


	//----- nvinfo : EIATTR_FRAME_SIZE
	.align		4
.L_5268:
        /*7b3c*/ 	.byte	0x04, 0x11
        /*7b3e*/ 	.short	(.L_5270 - .L_5269)
	.align		4
.L_5269:
        /*7b40*/ 	.word	index@($_ZN7cutlass13device_kernelIN5flash19enable_sm80_to_sm89INS1_16FlashAttnBwdSm80INS1_25CollectiveMainloopBwdSm80ILi2ELi2EN4cute5tupleIJNS5_1CILi128EEES8_NS7_ILi64EEEEEENS_10bfloat16_tEfNS_4arch4Sm80ELb1ELb0ELb1ELb0ELb1ELb0ELb0ELb0ELi2ELi4ELi4ELi4ELb0EEENS1_21CollectiveEpilogueBwdISA_SB_SD_Li256ELb0ELb0ELi2EEENS1_25SingleTileBwdLPTSchedulerILb0ELi128ELb1EEEEEEEEEvNT_6ParamsE$_ZN4cute3eso3ESOILb1ELb0EJNS_6LayoutINS_5tupleIJNS3_IJNS_1CILi2EEES5_S5_EEES5_EEENS3_IJNS3_IJNS4_ILi1EEES5_NS4_ILi4EEEEEENS4_ILi64EEEEEEEEiEEC2ERKSD_RKi)
        /*7b44*/ 	.word	0x00000000


	//----- nvinfo : EIATTR_FRAME_SIZE
	.align		4
.L_5270:
        /*7b48*/ 	.byte	0x04, 0x11
        /*7b4a*/ 	.short	(.L_5272 - .L_5271)
	.align		4
.L_5271:
        /*7b4c*/ 	.word	index@($_ZN7cutlass13device_kernelIN5flash19enable_sm80_to_sm89INS1_16FlashAttnBwdSm80INS1_25CollectiveMainloopBwdSm80ILi2ELi2EN4cute5tupleIJNS5_1CILi128EEES8_NS7_ILi64EEEEEENS_10bfloat16_tEfNS_4arch4Sm80ELb1ELb0ELb1ELb0ELb1ELb0ELb0ELb0ELi2ELi4ELi4ELi4ELb0EEENS1_21CollectiveEpilogueBwdISA_SB_SD_Li256ELb0ELb0ELi2EEENS1_25SingleTileBwdLPTSchedulerILb0ELi128ELb1EEEEEEEEEvNT_6ParamsE$_ZN4cute3eso3ESOILb1ELb0EJNS_6LayoutINS_5tupleIJNS3_IJNS_1CILi2EEES5_S5_EEES5_EEENS3_IJNS3_IJNS4_ILi1EEES5_NS4_ILi4EEEEEENS4_ILi64EEEEEEEENS_10ViewEngineIPN7cutlass10bfloat16_tEEEEEC2ERKSD_RKSI_)
        /*7b50*/ 	.word	0x00000000


	//----- nvinfo : EIATTR_FRAME_SIZE
	.align		4
.L_5272:
        /*7b54*/ 	.byte	0x04, 0x11
        /*7b56*/ 	.short	(.L_5274 - .L_5273)
	.align		4
.L_5273:
        /*7b58*/ 	.word	index@($_ZN7cutlass13device_kernelIN5flash19enable_sm80_to_sm89INS1_16FlashAttnBwdSm80INS1_25CollectiveMainloopBwdSm80ILi2ELi2EN4cute5tupleIJNS5_1CILi128EEES8_NS7_ILi64EEEEEENS_10bfloat16_tEfNS_4arch4Sm80ELb1ELb0ELb1ELb0ELb1ELb0ELb0ELb0ELi2ELi4ELi4ELi4ELb0EEENS1_21CollectiveEpilogueBwdISA_SB_SD_Li256ELb0ELb0ELi2EEENS1_25SingleTileBwdLPTSchedulerILb0ELi128ELb1EEEEEEEEEvNT_6ParamsE$_ZN4cute3eso3ESOILb1ELb0EJNS_6LayoutINS_5tupleIJNS3_IJNS_1CILi2EEES5_S5_EEEEEENS3_IJNS3_IJNS4_ILi1EEES5_NS4_ILi4EEEEEEEEEEEiEEC2ERKSC_RKi)
        /*7b5c*/ 	.word	0x00000000


	//----- nvinfo : EIATTR_FRAME_SIZE
	.align		4
.L_5274:
        /*7b60*/ 	.byte	0x04, 0x11
        /*7b62*/ 	.short	(.L_5276 - .L_5275)
	.align		4
.L_5275:
        /*7b64*/ 	.word	index@($_ZN7cutlass13device_kernelIN5flash19enable_sm80_to_sm89INS1_16FlashAttnBwdSm80INS1_25CollectiveMainloopBwdSm80ILi2ELi2EN4cute5tupleIJNS5_1CILi128EEES8_NS7_ILi64EEEEEENS_10bfloat16_tEfNS_4arch4Sm80ELb1ELb0ELb1ELb0ELb1ELb0ELb0ELb0ELi2ELi4ELi4ELi4ELb0EEENS1_21CollectiveEpilogueBwdISA_SB_SD_Li256ELb0ELb0ELi2EEENS1_25SingleTileBwdLPTSchedulerILb0ELi128ELb1EEEEEEEEEvNT_6ParamsE$_ZN4cute3eso3ESOILb1ELb0EJNS_6LayoutINS_5tupleIJNS3_IJNS_1CILi2EEES5_S5_EEEEEENS3_IJNS3_IJNS4_ILi1EEES5_NS4_ILi4EEEEEEEEEEENS_10ViewEngineIPN7cutlass10bfloat16_tEEEEEC2ERKSC_RKSH_)
        /*7b68*/ 	.word	0x00000000


	//----- nvinfo : EIATTR_FRAME_SIZE
	.align		4
.L_5276:
        /*7b6c*/ 	.byte	0x04, 0x11
        /*7b6e*/ 	.short	(.L_5278 - .L_5277)
	.align		4
.L_5277:
        /*7b70*/ 	.word	index@($_ZN7cutlass13device_kernelIN5flash19enable_sm80_to_sm89INS1_16FlashAttnBwdSm80INS1_25CollectiveMainloopBwdSm80ILi2ELi2EN4cute5tupleIJNS5_1CILi128EEES8_NS7_ILi64EEEEEENS_10bfloat16_tEfNS_4arch4Sm80ELb1ELb0ELb1ELb0ELb1ELb0ELb0ELb0ELi2ELi4ELi4ELi4ELb0EEENS1_21CollectiveEpilogueBwdISA_SB_SD_Li256ELb0ELb0ELi2EEENS1_25SingleTileBwdLPTSchedulerILb0ELi128ELb1EEEEEEEEEvNT_6ParamsE$_ZN4cute3eso3ESOILb1ELb0EJNS_6LayoutINS_5tupleIJNS3_IJNS_1CILi2EEES5_EEES6_EEENS3_IJNS3_IJNS4_ILi1EEES5_EEENS3_IJNS4_ILi32EEENS4_ILi64EEEEEEEEEEEiEEC2ERKSE_RKi)
        /*7b74*/ 	.word	0x00000000


	//----- nvinfo : EIATTR_FRAME_SIZE
	.align		4
.L_5278:
        /*7b78*/ 	.byte	0x04, 0x11
        /*7b7a*/ 	.short	(.L_5280 - .L_5279)
	.align		4
.L_5279:
        /*7b7c*/ 	.word	index@($_ZN7cutlass13device_kernelIN5flash19enable_sm80_to_sm89INS1_16FlashAttnBwdSm80INS1_25CollectiveMainloopBwdSm80ILi2ELi2EN4cute5tupleIJNS5_1CILi128EEES8_NS7_ILi64EEEEEENS_10bfloat16_tEfNS_4arch4Sm80ELb1ELb0ELb1ELb0ELb1ELb0ELb0ELb0ELi2ELi4ELi4ELi4ELb0EEENS1_21CollectiveEpilogueBwdISA_SB_SD_Li256ELb0ELb0ELi2EEENS1_25SingleTileBwdLPTSchedulerILb0ELi128ELb1EEEEEEEEEvNT_6ParamsE$_ZN4cute3eso3ESOILb1ELb0EJNS_6LayoutINS_5tupleIJNS3_IJNS_1CILi2EEES5_EEES6_EEENS3_IJNS3_IJNS4_ILi1EEES5_EEENS3_IJNS4_ILi32EEENS4_ILi64EEEEEEEEEEENS_10ViewEngineIPN7cutlass10bfloat16_tEEEEEC2ERKSE_RKSJ_)
        /*7b80*/ 	.word	0x00000000


	//----- nvinfo : EIATTR_FRAME_SIZE
	.align		4
.L_5280:
        /*7b84*/ 	.byte	0x04, 0x11
        /*7b86*/ 	.short	(.L_5282 - .L_5281)
	.align		4
.L_5281:
        /*7b88*/ 	.word	index@($_ZN7cutlass13device_kernelIN5flash19enable_sm80_to_sm89INS1_16FlashAttnBwdSm80INS1_25CollectiveMainloopBwdSm80ILi2ELi2EN4cute5tupleIJNS5_1CILi128EEES8_NS7_ILi64EEEEEENS_10bfloat16_tEfNS_4arch4Sm80ELb1ELb0ELb1ELb0ELb1ELb0ELb0ELb0ELi2ELi4ELi4ELi4ELb0EEENS1_21CollectiveEpilogueBwdISA_SB_SD_Li256ELb0ELb0ELi2EEENS1_25SingleTileBwdLPTSchedulerILb0ELi128ELb1EEEEEEEEEvNT_6ParamsE$_ZN4cute3eso3ESOILb1ELb0EJNS_6LayoutINS_5tupleIJNS3_IJNS_1CILi2EEES5_EEES5_NS4_ILi8EEEEEENS3_IJNS3_IJNS_11ScaledBasisINS4_ILi1EEEJLi1EEEENS9_IS7_JLi0EEEEEEENS9_INS4_ILi64EEEJLi0EEEENS9_INS4_ILi16EEEJLi1EEEEEEEEENS_15ArithmeticTupleIJiiEEEEEC2ERKSJ_RKSL_)
        /*7b8c*/ 	.word	0x00000000


	//----- nvinfo : EIATTR_FRAME_SIZE
	.align		4
.L_5282:
        /*7b90*/ 	.byte	0x04, 0x11
        /*7b92*/ 	.short	(.L_5284 - .L_5283)
	.align		4
.L_5283:
        /*7b94*/ 	.word	index@($_ZN7cutlass13device_kernelIN5flash19enable_sm80_to_sm89INS1_16FlashAttnBwdSm80INS1_25CollectiveMainloopBwdSm80ILi2ELi2EN4cute5tupleIJNS5_1CILi128EEES8_NS7_ILi64EEEEEENS_10bfloat16_tEfNS_4arch4Sm80ELb1ELb0ELb1ELb0ELb1ELb0ELb0ELb0ELi2ELi4ELi4ELi4ELb0EEENS1_21CollectiveEpilogueBwdISA_SB_SD_Li256ELb0ELb0ELi2EEENS1_25SingleTileBwdLPTSchedulerILb0ELi128ELb1EEEEEEEEEvNT_6ParamsE$_ZN4cute3eso3ESOILb1ELb0EJNS_6LayoutINS_5tupleIJNS3_IJNS_1CILi2EEES5_EEES5_NS4_ILi8EEEEEENS3_IJNS3_IJNS_11ScaledBasisINS4_ILi1EEEJLi1EEEENS9_IS7_JLi0EEEEEEENS9_INS4_ILi64EEEJLi0EEEENS9_INS4_ILi16EEEJLi1EEEEEEEEENS_10ViewEngineINS_23ArithmeticTupleIteratorINS_15ArithmeticTupleIJiiEEEEEEEEEC2ERKSJ_RKSP_)
        /*7b98*/ 	.word	0x00000000


	//----- nvinfo : EIATTR_FRAME_SIZE
	.align		4
.L_5284:
        /*7b9c*/ 	.byte	0x04, 0x11
        /*7b9e*/ 	.short	(.L_5286 - .L_5285)
	.align		4
.L_5285:
        /*7ba0*/ 	.word	index@($_ZN7cutlass13device_kernelIN5flash19enable_sm80_to_sm89INS1_16FlashAttnBwdSm80INS1_25CollectiveMainloopBwdSm80ILi2ELi2EN4cute5tupleIJNS5_1CILi128EEES8_NS7_ILi64EEEEEENS_10bfloat16_tEfNS_4arch4Sm80ELb1ELb0ELb1ELb0ELb1ELb0ELb0ELb0ELi2ELi4ELi4ELi4ELb0EEENS1_21CollectiveEpilogueBwdISA_SB_SD_Li256ELb0ELb0ELi2EEENS1_25SingleTileBwdLPTSchedulerILb0ELi128ELb1EEEEEEEEEvNT_6ParamsE$_ZN4cute3eso3ESOILb1ELb0EJNS_6LayoutINS_5tupleIJNS3_IJNS_1CILi2EEES5_EEENS4_ILi8EEEEEENS3_IJNS3_IJNS4_ILi1EEES5_EEENS4_ILi4EEEEEEEEiEEC2ERKSD_RKi)
        /*7ba4*/ 	.word	0x00000000


	//----- nvinfo : EIATTR_FRAME_SIZE
	.align		4
.L_5286:
        /*7ba8*/ 	.byte	0x04, 0x11
        /*7baa*/ 	.short	(.L_5288 - .L_5287)
	.align		4
.L_5287:
        /*7bac*/ 	.word	index@($_ZN7cutlass13device_kernelIN5flash19enable_sm80_to_sm89INS1_16FlashAttnBwdSm80INS1_25CollectiveMainloopBwdSm80ILi2ELi2EN4cute5tupleIJNS5_1CILi128EEES8_NS7_ILi64EEEEEENS_10bfloat16_tEfNS_4arch4Sm80ELb1ELb0ELb1ELb0ELb1ELb0ELb0ELb0ELi2ELi4ELi4ELi4ELb0EEENS1_21CollectiveEpilogueBwdISA_SB_SD_Li256ELb0ELb0ELi2EEENS1_25SingleTileBwdLPTSchedulerILb0ELi128ELb1EEEEEEEEEvNT_6ParamsE$_ZN4cute3eso3ESOILb1ELb0EJNS_6LayoutINS_5tupleIJNS3_IJNS_1CILi2EEES5_EEENS4_ILi8EEEEEENS3_IJNS3_IJNS4_ILi1EEES5_EEENS4_ILi4EEEEEEEENS_10ViewEngineIPN7cutlass10bfloat16_tEEEEEC2ERKSD_RKSI_)
        /*7bb0*/ 	.word	0x00000000


	//----- nvinfo : EIATTR_FRAME_SIZE
	.align		4
.L_5288:
        /*7bb4*/ 	.byte	0x04, 0x11
        /*7bb6*/ 	.short	(.L_5290 - .L_5289)
	.align		4
.L_5289:
        /*7bb8*/ 	.word	index@($_ZN7cutlass13device_kernelIN5flash19enable_sm80_to_sm89INS1_16FlashAttnBwdSm80INS1_25CollectiveMainloopBwdSm80ILi2ELi2EN4cute5tupleIJNS5_1CILi128EEES8_NS7_ILi64EEEEEENS_10bfloat16_tEfNS_4arch4Sm80ELb1ELb0ELb1ELb0ELb1ELb0ELb0ELb0ELi2ELi4ELi4ELi4ELb0EEENS1_21CollectiveEpilogueBwdISA_SB_SD_Li256ELb0ELb0ELi2EEENS1_25SingleTileBwdLPTSchedulerILb0ELi128ELb1EEEEEEEEEvNT_6ParamsE$_ZN4cute3eso3ESOILb1ELb0EJNS_6LayoutINS_5tupleIJNS3_IJNS_1CILi2EEES5_EEENS3_IJS5_NS4_ILi8EEEEEEEEENS3_IJNS3_IJS5_NS4_ILi4EEEEEENS3_IJNS4_ILi1EEES7_EEEEEEEENS_10ViewEngineIPfEEEEC2ERKSF_RKSI_)
        /*7bbc*/ 	.word	0x00000000


	//----- nvinfo : EIATTR_FRAME_SIZE
	.align		4
.L_5290:
        /*7bc0*/ 	.byte	0x04, 0x11
        /*7bc2*/ 	.short	(.L_5292 - .L_5291)
	.align		4
.L_5291:
        /*7bc4*/ 	.word	index@($_ZN7cutlass13device_kernelIN5flash19enable_sm80_to_sm89INS1_16FlashAttnBwdSm80INS1_25CollectiveMainloopBwdSm80ILi2ELi2EN4cute5tupleIJNS5_1CILi128EEES8_NS7_ILi64EEEEEENS_10bfloat16_tEfNS_4arch4Sm80ELb1ELb0ELb1ELb0ELb1ELb0ELb0ELb0ELi2ELi4ELi4ELi4ELb0EEENS1_21CollectiveEpilogueBwdISA_SB_SD_Li256ELb0ELb0ELi2EEENS1_25SingleTileBwdLPTSchedulerILb0ELi128ELb1EEEEEEEEEvNT_6ParamsE$_ZN4cute3eso3ESOILb1ELb0EJNS_6LayoutINS_5tupleIJNS3_IJNS_1CILi2EEES5_EEENS3_IJS5_NS4_ILi8EEEEEEEEENS3_IJNS3_IJNS_11ScaledBasisIS7_JLi0EEEENSA_INS4_ILi64EEEJLi0EEEEEEENS3_IJNSA_INS4_ILi1EEEJLi1EEEENSA_INS4_ILi16EEEJLi1EEEEEEEEEEEENS_10ViewEngineINS_23ArithmeticTupleIteratorINS_15ArithmeticTupleIJiiEEEEEEEEEC2ERKSL_RKSR_)
        /*7bc8*/ 	.word	0x00000000


	//----- nvinfo : EIATTR_FRAME_SIZE
	.align		4
.L_5292:
        /*7bcc*/ 	.byte	0x04, 0x11
        /*7bce*/ 	.short	(.L_5294 - .L_5293)
	.align		4
.L_5293:
        /*7bd0*/ 	.word	index@($_ZN7cutlass13device_kernelIN5flash19enable_sm80_to_sm89INS1_16FlashAttnBwdSm80INS1_25CollectiveMainloopBwdSm80ILi2ELi2EN4cute5tupleIJNS5_1CILi128EEES8_NS7_ILi64EEEEEENS_10bfloat16_tEfNS_4arch4Sm80ELb1ELb0ELb1ELb0ELb1ELb0ELb0ELb0ELi2ELi4ELi4ELi4ELb0EEENS1_21CollectiveEpilogueBwdISA_SB_SD_Li256ELb0ELb0ELi2EEENS1_25SingleTileBwdLPTSchedulerILb0ELi128ELb1EEEEEEEEEvNT_6ParamsE$_ZN4cute3eso3ESOILb1ELb0EJNS_6LayoutINS_5tupleIJNS3_IJNS_1CILi2EEES5_EEENS3_IJS5_NS4_ILi8EEEEEEEEENS3_IJNS3_IJNS_11ScaledBasisIS7_JLi0EEEENSA_INS4_ILi64EEEJLi0EEEEEEENS3_IJNSA_INS4_ILi1EEEJLi1EEEENSA_INS4_ILi16EEEJLi1EEEEEEEEEEEENS_10ViewEngineINS_23ArithmeticTupleIteratorINS_15ArithmeticTupleIJNS4_ILi0EEESP_EEEEEEEEEC2ERKSL_RKSS_)
        /*7bd4*/ 	.word	0x00000000


	//----- nvinfo : EIATTR_FRAME_SIZE
	.align		4
.L_5294:
        /*7bd8*/ 	.byte	0x04, 0x11
        /*7bda*/ 	.short	(.L_5296 - .L_5295)
	.align		4
.L_5295:
        /*7bdc*/ 	.word	index@($_ZN7cutlass13device_kernelIN5flash19enable_sm80_to_sm89INS1_16FlashAttnBwdSm80INS1_25CollectiveMainloopBwdSm80ILi2ELi2EN4cute5tupleIJNS5_1CILi128EEES8_NS7_ILi64EEEEEENS_10bfloat16_tEfNS_4arch4Sm80ELb1ELb0ELb1ELb0ELb1ELb0ELb0ELb0ELi2ELi4ELi4ELi4ELb0EEENS1_21CollectiveEpilogueBwdISA_SB_SD_Li256ELb0ELb0ELi2EEENS1_25SingleTileBwdLPTSchedulerILb0ELi128ELb1EEEEEEEEEvNT_6ParamsE$_ZN4cute3eso3ESOILb1ELb0EJNS_6LayoutINS_5tupleIJNS3_IJNS_1CILi2EEES5_EEEEEENS3_IJNS3_IJNS4_ILi8EEENS4_ILi64EEEEEEEEEEEiEEC2ERKSC_RKi)
        /*7be0*/ 	.word	0x00000000


	//----- nvinfo : EIATTR_FRAME_SIZE
	.align		4
.L_5296:
        /*7be4*/ 	.byte	0x04, 0x11
        /*7be6*/ 	.short	(.L_5298 - .L_5297)
	.align		4
.L_5297:
        /*7be8*/ 	.word	index@($_ZN7cutlass13device_kernelIN5flash19enable_sm80_to_sm89INS1_16FlashAttnBwdSm80INS1_25CollectiveMainloopBwdSm80ILi2ELi2EN4cute5tupleIJNS5_1CILi128EEES8_NS7_ILi64EEEEEENS_10bfloat16_tEfNS_4arch4Sm80ELb1ELb0ELb1ELb0ELb1ELb0ELb0ELb0ELi2ELi4ELi4ELi4ELb0EEENS1_21CollectiveEpilogueBwdISA_SB_SD_Li256ELb0ELb0ELi2EEENS1_25SingleTileBwdLPTSchedulerILb0ELi128ELb1EEEEEEEEEvNT_6ParamsE$_ZN4cute3eso3ESOILb1ELb0EJNS_6LayoutINS_5tupleIJNS3_IJNS_1CILi2EEES5_EEEEEENS3_IJNS3_IJNS4_ILi8EEENS4_ILi64EEEEEEEEEEENS_10ViewEngineINS_8smem_ptrIPfEEEEEEC2ERKSC_RKSH_)
        /*7bec*/ 	.word	0x00000000


	//----- nvinfo : EIATTR_FRAME_SIZE
	.align		4
.L_5298:
        /*7bf0*/ 	.byte	0x04, 0x11
        /*7bf2*/ 	.short	(.L_5300 - .L_5299)
	.align		4
.L_5299:
        /*7bf4*/ 	.word	index@($_ZN7cutlass13device_kernelIN5flash19enable_sm80_to_sm89INS1_16FlashAttnBwdSm80INS1_25CollectiveMainloopBwdSm80ILi2ELi2EN4cute5tupleIJNS5_1CILi128EEES8_NS7_ILi64EEEEEENS_10bfloat16_tEfNS_4arch4Sm80ELb1ELb0ELb1ELb0ELb1ELb0ELb0ELb0ELi2ELi4ELi4ELi4ELb0EEENS1_21CollectiveEpilogueBwdISA_SB_SD_Li256ELb0ELb0ELi2EEENS1_25SingleTileBwdLPTSchedulerILb0ELi128ELb1EEEEEEEEEvNT_6ParamsE$_ZN4cute3eso3ESOILb1ELb0EJNS_6LayoutINS_5tupleIJNS3_IJNS_1CILi2EEES5_EEEEEENS3_IJNS3_IJNS4_ILi1EEES5_EEEEEEEEiEEC2ERKSB_RKi)
        /*7bf8*/ 	.word	0x00000000


	//----- nvinfo : EIATTR_FRAME_SIZE
	.align		4
.L_5300:
        /*7bfc*/ 	.byte	0x04, 0x11
        /*7bfe*/ 	.short	(.L_5302 - .L_5301)
	.align		4
.L_5301:
        /*7c00*/ 	.word	index@($_ZN7cutlass13device_kernelIN5flash19enable_sm80_to_sm89INS1_16FlashAttnBwdSm80INS1_25CollectiveMainloopBwdSm80ILi2ELi2EN4cute5tupleIJNS5_1CILi128EEES8_NS7_ILi64EEEEEENS_10bfloat16_tEfNS_4arch4Sm80ELb1ELb0ELb1ELb0ELb1ELb0ELb0ELb0ELi2ELi4ELi4ELi4ELb0EEENS1_21CollectiveEpilogueBwdISA_SB_SD_Li256ELb0ELb0ELi2EEENS1_25SingleTileBwdLPTSchedulerILb0ELi128ELb1EEEEEEEEEvNT_6ParamsE$_ZN4cute3eso3ESOILb1ELb0EJNS_6LayoutINS_5tupleIJNS3_IJNS_1CILi2EEES5_EEEEEENS3_IJNS3_IJNS4_ILi1EEES5_EEEEEEEENS_10ViewEngineIPfEEEEC2ERKSB_RKSE_)
        /*7c04*/ 	.word	0x00000000


	//----- nvinfo : EIATTR_FRAME_SIZE
	.align		4
.L_5302:
        /*7c08*/ 	.byte	0x04, 0x11
        /*7c0a*/ 	.short	(.L_5304 - .L_5303)
	.align		4
.L_5303:
        /*7c0c*/ 	.word	index@($_ZN7cutlass13device_kernelIN5flash19enable_sm80_to_sm89INS1_16FlashAttnBwdSm80INS1_25CollectiveMainloopBwdSm80ILi2ELi2EN4cute5tupleIJNS5_1CILi128EEES8_NS7_ILi64EEEEEENS_10bfloat16_tEfNS_4arch4Sm80ELb1ELb0ELb1ELb0ELb1ELb0ELb0ELb0ELi2ELi4ELi4ELi4ELb0EEENS1_21CollectiveEpilogueBwdISA_SB_SD_Li256ELb0ELb0ELi2EEENS1_25SingleTileBwdLPTSchedulerILb0ELi128ELb1EEEEEEEEEvNT_6ParamsE$_ZN4cute3eso3ESOILb1ELb0EJNS_6LayoutINS_5tupleIJNS3_IJNS_1CILi2EEES5_EEEEEENS3_IJNS3_IJNS4_ILi1EEES5_EEEEEEEENS_10ViewEngineIPN7cutlass10bfloat16_tEEEEEC2ERKSB_RKSG_)
        /*7c10*/ 	.word	0x00000000


	//----- nvinfo : EIATTR_FRAME_SIZE
	.align		4
.L_5304:
        /*7c14*/ 	.byte	0x04, 0x11
        /*7c16*/ 	.short	(.L_5306 - .L_5305)
	.align		4
.L_5305:
        /*7c18*/ 	.word	index@($_ZN7cutlass13device_kernelIN5flash19enable_sm80_to_sm89INS1_16FlashAttnBwdSm80INS1_25CollectiveMainloopBwdSm80ILi2ELi2EN4cute5tupleIJNS5_1CILi128EEES8_NS7_ILi64EEEEEENS_10bfloat16_tEfNS_4arch4Sm80ELb1ELb0ELb1ELb0ELb1ELb0ELb0ELb0ELi2ELi4ELi4ELi4ELb0EEENS1_21CollectiveEpilogueBwdISA_SB_SD_Li256ELb0ELb0ELi2EEENS1_25SingleTileBwdLPTSchedulerILb0ELi128ELb1EEEEEEEEEvNT_6ParamsE$_ZN4cute3eso3ESOILb1ELb0EJNS_6LayoutINS_5tupleIJNS3_IJNS_1CILi2EEES5_EEEEEENS3_IJNS3_IJNS4_ILi1EEES5_EEEEEEEENS_10ViewEngineIPKfEEEEC2ERKSB_RKSF_)
        /*7c1c*/ 	.word	0x00000000


	//----- nvinfo : EIATTR_FRAME_SIZE
	.align		4
.L_5306:
        /*7c20*/ 	.byte	0x04, 0x11
        /*7c22*/ 	.short	(.L_5308 - .L_5307)
	.align		4
.L_5307:
        /*7c24*/ 	.word	index@($_ZN7cutlass13device_kernelIN5flash19enable_sm80_to_sm89INS1_16FlashAttnBwdSm80INS1_25CollectiveMainloopBwdSm80ILi2ELi2EN4cute5tupleIJNS5_1CILi128EEES8_NS7_ILi64EEEEEENS_10bfloat16_tEfNS_4arch4Sm80ELb1ELb0ELb1ELb0ELb1ELb0ELb0ELb0ELi2ELi4ELi4ELi4ELb0EEENS1_21CollectiveEpilogueBwdISA_SB_SD_Li256ELb0ELb0ELi2EEENS1_25SingleTileBwdLPTSchedulerILb0ELi128ELb1EEEEEEEEEvNT_6ParamsE$_ZN4cute3eso3ESOILb1ELb0EJNS_6LayoutINS_5tupleIJNS3_IJNS_1CILi1EEES5_EEENS4_ILi32EEEEEENS3_IJNS3_IJNS4_ILi0EEES9_EEENS4_ILi256EEEEEEEEiEEC2ERKSD_RKi)
        /*7c28*/ 	.word	0x00000000


	//----- nvinfo : EIATTR_FRAME_SIZE
	.align		4
.L_5308:
        /*7c2c*/ 	.byte	0x04, 0x11
        /*7c2e*/ 	.short	(.L_5310 - .L_5309)
	.align		4
.L_5309:
        /*7c30*/ 	.word	index@($_ZN7cutlass13device_kernelIN5flash19enable_sm80_to_sm89INS1_16FlashAttnBwdSm80INS1_25CollectiveMainloopBwdSm80ILi2ELi2EN4cute5tupleIJNS5_1CILi128EEES8_NS7_ILi64EEEEEENS_10bfloat16_tEfNS_4arch4Sm80ELb1ELb0ELb1ELb0ELb1ELb0ELb0ELb0ELi2ELi4ELi4ELi4ELb0EEENS1_21CollectiveEpilogueBwdISA_SB_SD_Li256ELb0ELb0ELi2EEENS1_25SingleTileBwdLPTSchedulerILb0ELi128ELb1EEEEEEEEEvNT_6ParamsE$_ZN4cute3eso3ESOILb1ELb0EJNS_6LayoutINS_5tupleIJNS3_IJNS_1CILi1EEES5_EEENS4_ILi32EEEEEENS3_IJNS3_IJNS4_ILi0EEES9_EEENS4_ILi256EEEEEEEENS_10ViewEngineINS_8gmem_ptrIPfEEEEEEC2ERKSD_RKSI_)
        /*7c34*/ 	.word	0x00000000


	//----- nvinfo : EIATTR_FRAME_SIZE
	.align		4
.L_5310:
        /*7c38*/ 	.byte	0x04, 0x11
        /*7c3a*/ 	.short	(.L_5312 - .L_5311)
	.align		4
.L_5311:
        /*7c3c*/ 	.word	index@($_ZN7cutlass13device_kernelIN5flash19enable_sm80_to_sm89INS1_16FlashAttnBwdSm80INS1_25CollectiveMainloopBwdSm80ILi2ELi2EN4cute5tupleIJNS5_1CILi128EEES8_NS7_ILi64EEEEEENS_10bfloat16_tEfNS_4arch4Sm80ELb1ELb0ELb1ELb0ELb1ELb0ELb0ELb0ELi2ELi4ELi4ELi4ELb0EEENS1_21CollectiveEpilogueBwdISA_SB_SD_Li256ELb0ELb0ELi2EEENS1_25SingleTileBwdLPTSchedulerILb0ELi128ELb1EEEEEEEEEvNT_6ParamsE$_ZN4cute3eso3ESOILb1ELb0EJNS_6LayoutINS_5tupleIJNS3_IJNS_1CILi1EEES5_EEEEEENS3_IJNS3_IJS5_NS4_ILi0EEEEEEEEEEENS_10ViewEngineINS_8smem_ptrIPN7cutlass9uint128_tEEEEEEEC2ERKSB_RKSI_)
        /*7c40*/ 	.word	0x00000000


	//----- nvinfo : EIATTR_FRAME_SIZE
	.align		4
.L_5312:
        /*7c44*/ 	.byte	0x04, 0x11
        /*7c46*/ 	.short	(.L_5314 - .L_5313)
	.align		4
.L_5313:
        /*7c48*/ 	.word	index@($_ZN7cutlass13device_kernelIN5flash19enable_sm80_to_sm89INS1_16FlashAttnBwdSm80INS1_25CollectiveMainloopBwdSm80ILi2ELi2EN4cute5tupleIJNS5_1CILi128EEES8_NS7_ILi64EEEEEENS_10bfloat16_tEfNS_4arch4Sm80ELb1ELb0ELb1ELb0ELb1ELb0ELb0ELb0ELi2ELi4ELi4ELi4ELb0EEENS1_21CollectiveEpilogueBwdISA_SB_SD_Li256ELb0ELb0ELi2EEENS1_25SingleTileBwdLPTSchedulerILb0ELi128ELb1EEEEEEEEEvNT_6ParamsE$_ZN4cute3eso3ESOILb1ELb0EJNS_6LayoutINS_5tupleIJNS3_IJNS_1CILi1EEES5_EEEEEENS3_IJNS3_IJS5_NS4_ILi0EEEEEEEEEEENS_10ViewEngineINS_8gmem_ptrIPKN7cutlass9uint128_tEEEEEEEC2ERKSB_RKSJ_)
        /*7c4c*/ 	.word	0x00000000


	//----- nvinfo : EIATTR_FRAME_SIZE
	.align		4
.L_5314:
        /*7c50*/ 	.byte	0x04, 0x11
        /*7c52*/ 	.short	(.L_5316 - .L_5315)
	.align		4
.L_5315:
        /*7c54*/ 	.word	index@($_ZN7cutlass13device_kernelIN5flash19enable_sm80_to_sm89INS1_16FlashAttnBwdSm80INS1_25CollectiveMainloopBwdSm80ILi2ELi2EN4cute5tupleIJNS5_1CILi128EEES8_NS7_ILi64EEEEEENS_10bfloat16_tEfNS_4arch4Sm80ELb1ELb0ELb1ELb0ELb1ELb0ELb0ELb0ELi2ELi4ELi4ELi4ELb0EEENS1_21CollectiveEpilogueBwdISA_SB_SD_Li256ELb0ELb0ELi2EEENS1_25SingleTileBwdLPTSchedulerILb0ELi128ELb1EEEEEEEEEvNT_6ParamsE$_ZN4cute3eso3ESOILb1ELb0EJNS_6LayoutINS_5tupleIJNS3_IJNS_1CILi1EEENS4_ILi4EEEEEENS4_ILi2EEES6_EEENS3_IJNS3_IJNS4_ILi0EEES5_EEES6_NS4_ILi8EEEEEEEENS_10ViewEngineIPfEEEEC2ERKSE_RKSH_)
        /*7c58*/ 	.word	0x00000000


	//----- nvinfo : EIATTR_FRAME_SIZE
	.align		4
.L_5316:
        /*7c5c*/ 	.byte	0x04, 0x11
        /*7c5e*/ 	.short	(.L_5318 - .L_5317)
	.align		4
.L_5317:
        /*7c60*/ 	.word	index@($_ZN7cutlass13device_kernelIN5flash19enable_sm80_to_sm89INS1_16FlashAttnBwdSm80INS1_25CollectiveMainloopBwdSm80ILi2ELi2EN4cute5tupleIJNS5_1CILi128EEES8_NS7_ILi64EEEEEENS_10bfloat16_tEfNS_4arch4Sm80ELb1ELb0ELb1ELb0ELb1ELb0ELb0ELb0ELi2ELi4ELi4ELi4ELb0EEENS1_21CollectiveEpilogueBwdISA_SB_SD_Li256ELb0ELb0ELi2EEENS1_25SingleTileBwdLPTSchedulerILb0ELi128ELb1EEEEEEEEEvNT_6ParamsE$_ZN4cute3eso3ESOILb1ELb0EJNS_6LayoutINS_5tupleIJNS3_IJNS_1CILi1EEENS4_ILi2EEES6_EEEEEENS3_IJNS3_IJS5_S5_S6_EEEEEEEENS_10ViewEngineIPjEEEEC2ERKSB_RKSE_)
        /*7c64*/ 	.word	0x00000000


	//----- nvinfo : EIATTR_FRAME_SIZE
	.align		4
.L_5318:
        /*7c68*/ 	.byte	0x04, 0x11
        /*7c6a*/ 	.short	(.L_5320 - .L_5319)
	.align		4
.L_5319:
        /*7c6c*/ 	.word	index@($_ZN7cutlass13device_kernelIN5flash19enable_sm80_to_sm89INS1_16FlashAttnBwdSm80INS1_25CollectiveMainloopBwdSm80ILi2ELi2EN4cute5tupleIJNS5_1CILi128EEES8_NS7_ILi64EEEEEENS_10bfloat16_tEfNS_4arch4Sm80ELb1ELb0ELb1ELb0ELb1ELb0ELb0ELb0ELi2ELi4ELi4ELi4ELb0EEENS1_21CollectiveEpilogueBwdISA_SB_SD_Li256ELb0ELb0ELi2EEENS1_25SingleTileBwdLPTSchedulerILb0ELi128ELb1EEEEEEEEEvNT_6ParamsE$_ZN4cute3eso3ESOILb1ELb0EJNS_6LayoutINS_5tupleIJNS3_IJNS_1CILi1EEENS4_ILi2EEEEEES6_NS4_ILi8EEEEEENS3_IJNS3_IJS5_S5_EEES6_NS4_ILi4EEEEEEEENS_10ViewEngineIPN7cutlass5ArrayINSF_10bfloat16_tELi2ELb0EEEEEEEC2ERKSD_RKSK_)
        /*7c70*/ 	.word	0x00000000


	//----- nvinfo : EIATTR_FRAME_SIZE
	.align		4
.L_5320:
        /*7c74*/ 	.byte	0x04, 0x11
        /*7c76*/ 	.short	(.L_5322 - .L_5321)
	.align		4
.L_5321:
        /*7c78*/ 	.word	index@($_ZN7cutlass13device_kernelIN5flash19enable_sm80_to_sm89INS1_16FlashAttnBwdSm80INS1_25CollectiveMainloopBwdSm80ILi2ELi2EN4cute5tupleIJNS5_1CILi128EEES8_NS7_ILi64EEEEEENS_10bfloat16_tEfNS_4arch4Sm80ELb1ELb0ELb1ELb0ELb1ELb0ELb0ELb0ELi2ELi4ELi4ELi4ELb0EEENS1_21CollectiveEpilogueBwdISA_SB_SD_Li256ELb0ELb0ELi2EEENS1_25SingleTileBwdLPTSchedulerILb0ELi128ELb1EEEEEEEEEvNT_6ParamsE$_ZN4cute3eso3ESOILb1ELb0EJNS_6LayoutINS_5tupleIJNS3_IJNS_1CILi1EEENS4_ILi2EEEEEES6_NS4_ILi8EEEEEENS3_IJNS3_IJS5_S5_EEES6_NS4_ILi4EEEEEEEENS_10ViewEngineIPKN7cutlass5ArrayIfLi2ELb1EEEEEEEC2ERKSD_RKSK_)
        /*7c7c*/ 	.word	0x00000000


	//----- nvinfo : EIATTR_FRAME_SIZE
	.align		4
.L_5322:
        /*7c80*/ 	.byte	0x04, 0x11
        /*7c82*/ 	.short	(.L_5324 - .L_5323)
	.align		4
.L_5323:
        /*7c84*/ 	.word	index@($_ZN7cutlass13device_kernelIN5flash19enable_sm80_to_sm89INS1_16FlashAttnBwdSm80INS1_25CollectiveMainloopBwdSm80ILi2ELi2EN4cute5tupleIJNS5_1CILi128EEES8_NS7_ILi64EEEEEENS_10bfloat16_tEfNS_4arch4Sm80ELb1ELb0ELb1ELb0ELb1ELb0ELb0ELb0ELi2ELi4ELi4ELi4ELb0EEENS1_21CollectiveEpilogueBwdISA_SB_SD_Li256ELb0ELb0ELi2EEENS1_25SingleTileBwdLPTSchedulerILb0ELi128ELb1EEEEEEEEEvNT_6ParamsE$_ZN4cute3eso3ESOILb1ELb0EJNS_6LayoutINS_5tupleIJNS3_IJNS_1CILi1EEENS4_ILi2EEEEEEEEENS3_IJNS3_IJS5_S5_EEEEEEEENS_10ViewEngineIPjEEEEC2ERKSB_RKSE_)
        /*7c88*/ 	.word	0x00000000


	//----- nvinfo : EIATTR_FRAME_SIZE
	.align		4
.L_5324:
        /*7c8c*/ 	.byte	0x04, 0x11
        /*7c8e*/ 	.short	(.L_5326 - .L_5325)
	.align		4
.L_5325:
        /*7c90*/ 	.word	index@($_ZN7cutlass13device_kernelIN5flash19enable_sm80_to_sm89INS1_16FlashAttnBwdSm80INS1_25CollectiveMainloopBwdSm80ILi2ELi2EN4cute5tupleIJNS5_1CILi128EEES8_NS7_ILi64EEEEEENS_10bfloat16_tEfNS_4arch4Sm80ELb1ELb0ELb1ELb0ELb1ELb0ELb0ELb0ELi2ELi4ELi4ELi4ELb0EEENS1_21CollectiveEpilogueBwdISA_SB_SD_Li256ELb0ELb0ELi2EEENS1_25SingleTileBwdLPTSchedulerILb0ELi128ELb1EEEEEEEEEvNT_6ParamsE$_ZN4cute3eso3ESOILb1ELb0EJNS_6LayoutINS_5tupleIJNS3_IJNS_1CILi1EEENS3_IJNS4_ILi4EEENS4_ILi2EEEEEEEEES7_S6_EEENS3_IJNS3_IJNS4_ILi0EEENS3_IJS5_NS4_ILi8EEEEEEEEES6_NS4_ILi16EEEEEEEENS_10ViewEngineIPN7cutlass10bfloat16_tEEEEEC2ERKSH_RKSM_)
        /*7c94*/ 	.word	0x00000000


	//----- nvinfo : EIATTR_FRAME_SIZE
	.align		4
.L_5326:
        /*7c98*/ 	.byte	0x04, 0x11
        /*7c9a*/ 	.short	(.L_5328 - .L_5327)
	.align		4
.L_5327:
        /*7c9c*/ 	.word	index@($_ZN7cutlass13device_kernelIN5flash19enable_sm80_to_sm89INS1_16FlashAttnBwdSm80INS1_25CollectiveMainloopBwdSm80ILi2ELi2EN4cute5tupleIJNS5_1CILi128EEES8_NS7_ILi64EEEEEENS_10bfloat16_tEfNS_4arch4Sm80ELb1ELb0ELb1ELb0ELb1ELb0ELb0ELb0ELi2ELi4ELi4ELi4ELb0EEENS1_21CollectiveEpilogueBwdISA_SB_SD_Li256ELb0ELb0ELi2EEENS1_25SingleTileBwdLPTSchedulerILb0ELi128ELb1EEEEEEEEEvNT_6ParamsE$_ZN4cute3eso3ESOILb1ELb0EJNS_6LayoutINS_5tupleIJNS3_IJNS_1CILi1EEENS3_IJNS4_ILi2EEES6_EEEEEES6_NS4_ILi4EEEEEENS3_IJNS3_IJNS4_ILi0EEENS3_IJS5_S9_EEEEEES6_NS4_ILi8EEEEEEEENS_10ViewEngineIPjEEEEC2ERKSG_RKSJ_)
        /*7ca0*/ 	.word	0x00000000


	//----- nvinfo : EIATTR_FRAME_SIZE
	.align		4
.L_5328:
        /*7ca4*/ 	.byte	0x04, 0x11
        /*7ca6*/ 	.short	(.L_5330 - .L_5329)
	.align		4
.L_5329:
        /*7ca8*/ 	.word	index@($_ZN7cutlass13device_kernelIN5flash19enable_sm80_to_sm89INS1_16FlashAttnBwdSm80INS1_25CollectiveMainloopBwdSm80ILi2ELi2EN4cute5tupleIJNS5_1CILi128EEES8_NS7_ILi64EEEEEENS_10bfloat16_tEfNS_4arch4Sm80ELb1ELb0ELb1ELb0ELb1ELb0ELb0ELb0ELi2ELi4ELi4ELi4ELb0EEENS1_21CollectiveEpilogueBwdISA_SB_SD_Li256ELb0ELb0ELi2EEENS1_25SingleTileBwdLPTSchedulerILb0ELi128ELb1EEEEEEEEEvNT_6ParamsE$_ZN4cute3eso3ESOILb1ELb0EJNS_6LayoutINS_5tupleIJNS3_IJNS3_IJNS_1CILi8EEENS4_ILi1EEEEEES6_EEENS3_IJNS3_IJS6_S6_EEENS4_ILi4EEEEEEEEENS3_IJNS3_IJNS3_IJS6_NS4_ILi0EEEEEESD_EEENS3_IJNS3_IJSD_SD_EEES5_EEEEEEEENS_10ViewEngineIPN7cutlass10bfloat16_tEEEEEC2ERKSJ_RKSO_)
        /*7cac*/ 	.word	0x00000000


	//----- nvinfo : EIATTR_FRAME_SIZE
	.align		4
.L_5330:
        /*7cb0*/ 	.byte	0x04, 0x11
        /*7cb2*/ 	.short	(.L_5332 - .L_5331)
	.align		4
.L_5331:
        /*7cb4*/ 	.word	index@($_ZN7cutlass13device_kernelIN5flash19enable_sm80_to_sm89INS1_16FlashAttnBwdSm80INS1_25CollectiveMainloopBwdSm80ILi2ELi2EN4cute5tupleIJNS5_1CILi128EEES8_NS7_ILi64EEEEEENS_10bfloat16_tEfNS_4arch4Sm80ELb1ELb0ELb1ELb0ELb1ELb0ELb0ELb0ELi2ELi4ELi4ELi4ELb0EEENS1_21CollectiveEpilogueBwdISA_SB_SD_Li256ELb0ELb0ELi2EEENS1_25SingleTileBwdLPTSchedulerILb0ELi128ELb1EEEEEEEEEvNT_6ParamsE$_ZN4cute3eso3ESOILb1ELb0EJNS_6LayoutINS_5tupleIJNS3_IJNS3_IJNS_1CILi8EEENS4_ILi1EEEEEES6_EEENS3_IJNS3_IJS6_S6_EEENS4_ILi4EEEEEEEEENS3_IJNS3_IJNS3_IJS6_NS4_ILi0EEEEEESD_EEENS3_IJNS3_IJSD_SD_EEENS4_ILi2048EEEEEEEEEEENS_10ViewEngineINS_8smem_ptrIPN7cutlass10bfloat16_tEEEEEEEC2ERKSK_RKSR_)
        /*7cb8*/ 	.word	0x00000000


	//----- nvinfo : EIATTR_FRAME_SIZE
	.align		4
.L_5332:
        /*7cbc*/ 	.byte	0x04, 0x11
        /*7cbe*/ 	.short	(.L_5334 - .L_5333)
	.align		4
.L_5333:
        /*7cc0*/ 	.word	index@($_ZN7cutlass13device_kernelIN5flash19enable_sm80_to_sm89INS1_16FlashAttnBwdSm80INS1_25CollectiveMainloopBwdSm80ILi2ELi2EN4cute5tupleIJNS5_1CILi128EEES8_NS7_ILi64EEEEEENS_10bfloat16_tEfNS_4arch4Sm80ELb1ELb0ELb1ELb0ELb1ELb0ELb0ELb0ELi2ELi4ELi4ELi4ELb0EEENS1_21CollectiveEpilogueBwdISA_SB_SD_Li256ELb0ELb0ELi2EEENS1_25SingleTileBwdLPTSchedulerILb0ELi128ELb1EEEEEEEEEvNT_6ParamsE$_ZN4cute3eso3ESOILb1ELb0EJNS_6LayoutINS_5tupleIJNS3_IJNS3_IJNS_1CILi8EEENS4_ILi1EEEEEES6_EEENS3_IJNS3_IJS6_S6_EEENS4_ILi2EEEEEEEEENS3_IJNS3_IJNS3_IJS6_NS4_ILi0EEEEEESD_EEENS3_IJNS3_IJSD_SD_EEES5_EEEEEEEENS_10ViewEngineIPN7cutlass10bfloat16_tEEEEEC2ERKSJ_RKSO_)
        /*7cc4*/ 	.word	0x00000000


	//----- nvinfo : EIATTR_FRAME_SIZE
	.align		4
.L_5334:
        /*7cc8*/ 	.byte	0x04, 0x11
        /*7cca*/ 	.short	(.L_5336 - .L_5335)
	.align		4
.L_5335:
        /*7ccc*/ 	.word	index@($_ZN7cutlass13device_kernelIN5flash19enable_sm80_to_sm89INS1_16FlashAttnBwdSm80INS1_25CollectiveMainloopBwdSm80ILi2ELi2EN4cute5tupleIJNS5_1CILi128EEES8_NS7_ILi64EEEEEENS_10bfloat16_tEfNS_4arch4Sm80ELb1ELb0ELb1ELb0ELb1ELb0ELb0ELb0ELi2ELi4ELi4ELi4ELb0EEENS1_21CollectiveEpilogueBwdISA_SB_SD_Li256ELb0ELb0ELi2EEENS1_25SingleTileBwdLPTSchedulerILb0ELi128ELb1EEEEEEEEEvNT_6ParamsE$_ZN4cute3eso3ESOILb1ELb0EJNS_6LayoutINS_5tupleIJNS3_IJNS3_IJNS_1CILi8EEENS4_ILi1EEEEEES6_EEENS3_IJNS3_IJS6_S6_EEENS4_ILi2EEEEEEEEENS3_IJNS3_IJNS3_IJS6_NS4_ILi0EEEEEESD_EEENS3_IJNS3_IJSD_SD_EEENS4_ILi8192EEEEEEEEEEENS_10ViewEngineINS_8smem_ptrIPN7cutlass10bfloat16_tEEEEEEEC2ERKSK_RKSR_)
        /*7cd0*/ 	.word	0x00000000


	//----- nvinfo : EIATTR_FRAME_SIZE
	.align		4
.L_5336:
        /*7cd4*/ 	.byte	0x04, 0x11
        /*7cd6*/ 	.short	(.L_5338 - .L_5337)
	.align		4
.L_5337:
        /*7cd8*/ 	.word	index@($_ZN7cutlass13device_kernelIN5flash19enable_sm80_to_sm89INS1_16FlashAttnBwdSm80INS1_25CollectiveMainloopBwdSm80ILi2ELi2EN4cute5tupleIJNS5_1CILi128EEES8_NS7_ILi64EEEEEENS_10bfloat16_tEfNS_4arch4Sm80ELb1ELb0ELb1ELb0ELb1ELb0ELb0ELb0ELi2ELi4ELi4ELi4ELb0EEENS1_21CollectiveEpilogueBwdISA_SB_SD_Li256ELb0ELb0ELi2EEENS1_25SingleTileBwdLPTSchedulerILb0ELi128ELb1EEEEEEEEEvNT_6ParamsE$_ZN4cute3eso3ESOILb1ELb0EJNS_6LayoutINS_5tupleIJNS3_IJNS3_IJNS_1CILi8EEENS4_ILi1EEEEEES6_EEENS3_IJNS3_IJS6_S6_EEENS4_ILi2EEEEEEEEENS3_IJNS3_IJNS3_IJS6_NS4_ILi0EEEEEESD_EEENS3_IJNS3_IJSD_SD_EEENS4_ILi64EEEEEEEEEEENS_10ViewEngineIPN7cutlass10bfloat16_tEEEEEC2ERKSK_RKSP_)
        /*7cdc*/ 	.word	0x00000000


	//----- nvinfo : EIATTR_FRAME_SIZE
	.align		4
.L_5338:
        /*7ce0*/ 	.byte	0x04, 0x11
        /*7ce2*/ 	.short	(.L_5340 - .L_5339)
	.align		4
.L_5339:
        /*7ce4*/ 	.word	index@($_ZN7cutlass13device_kernelIN5flash19enable_sm80_to_sm89INS1_16FlashAttnBwdSm80INS1_25CollectiveMainloopBwdSm80ILi2ELi2EN4cute5tupleIJNS5_1CILi128EEES8_NS7_ILi64EEEEEENS_10bfloat16_tEfNS_4arch4Sm80ELb1ELb0ELb1ELb0ELb1ELb0ELb0ELb0ELi2ELi4ELi4ELi4ELb0EEENS1_21CollectiveEpilogueBwdISA_SB_SD_Li256ELb0ELb0ELi2EEENS1_25SingleTileBwdLPTSchedulerILb0ELi128ELb1EEEEEEEEEvNT_6ParamsE$_ZN4cute3eso3ESOILb1ELb0EJNS_6LayoutINS_5tupleIJNS3_IJNS3_IJNS_1CILi8EEENS4_ILi1EEEEEES6_EEENS3_IJNS3_IJS6_S6_EEENS4_ILi2EEEEEEEEENS3_IJNS3_IJNS3_IJS6_NS4_ILi0EEEEEESD_EEENS3_IJNS3_IJSD_SD_EEENS4_ILi4096EEEEEEEEEEENS_10ViewEngineINS_8smem_ptrIPN7cutlass10bfloat16_tEEEEEEEC2ERKSK_RKSR_)
        /*7ce8*/ 	.word	0x00000000


	//----- nvinfo : EIATTR_FRAME_SIZE
	.align		4
.L_5340:
        /*7cec*/ 	.byte	0x04, 0x11
        /*7cee*/ 	.short	(.L_5342 - .L_5341)
	.align		4
.L_5341:
        /*7cf0*/ 	.word	index@($_ZN7cutlass13device_kernelIN5flash19enable_sm80_to_sm89INS1_16FlashAttnBwdSm80INS1_25CollectiveMainloopBwdSm80ILi2ELi2EN4cute5tupleIJNS5_1CILi128EEES8_NS7_ILi64EEEEEENS_10bfloat16_tEfNS_4arch4Sm80ELb1ELb0ELb1ELb0ELb1ELb0ELb0ELb0ELi2ELi4ELi4ELi4ELb0EEENS1_21CollectiveEpilogueBwdISA_SB_SD_Li256ELb0ELb0ELi2EEENS1_25SingleTileBwdLPTSchedulerILb0ELi128ELb1EEEEEEEEEvNT_6ParamsE$_ZN4cute3eso3ESOILb1ELb0EJNS_6LayoutINS_5tupleIJNS3_IJNS3_IJNS_1CILi4EEENS4_ILi8EEEEEENS3_IJS5_NS4_ILi2EEEEEEEEENS3_IJNS3_IJS8_S8_EEENS3_IJS8_S6_EEEEEEEEENS3_IJNS3_IJNS3_IJNS_11ScaledBasisIS8_JLi1EEEENSF_INS4_ILi1EEEJLi0EEEEEEENS3_IJNSF_INS4_ILi16EEEJLi0EEEENSF_IS6_JLi1EEEEEEEEEENS3_IJNS3_IJNSF_ISH_JLi1EEEENSF_IS6_JLi0EEEEEEENS3_IJNSF_INS4_ILi64EEEJLi0EEEENSF_ISK_JLi1EEEEEEEEEEEEEEENS_10ViewEngineINS_23ArithmeticTupleIteratorINS_15ArithmeticTupleIJNS4_ILi0EEES12_EEEEEEEEEC2ERKSY_RKS15_)
        /*7cf4*/ 	.word	0x00000000


	//----- nvinfo : EIATTR_FRAME_SIZE
	.align		4
.L_5342:
        /*7cf8*/ 	.byte	0x04, 0x11
        /*7cfa*/ 	.short	(.L_5344 - .L_5343)
	.align		4
.L_5343:
        /*7cfc*/ 	.word	index@($_ZN7cutlass13device_kernelIN5flash19enable_sm80_to_sm89INS1_16FlashAttnBwdSm80INS1_25CollectiveMainloopBwdSm80ILi2ELi2EN4cute5tupleIJNS5_1CILi128EEES8_NS7_ILi64EEEEEENS_10bfloat16_tEfNS_4arch4Sm80ELb1ELb0ELb1ELb0ELb1ELb0ELb0ELb0ELi2ELi4ELi4ELi4ELb0EEENS1_21CollectiveEpilogueBwdISA_SB_SD_Li256ELb0ELb0ELi2EEENS1_25SingleTileBwdLPTSchedulerILb0ELi128ELb1EEEEEEEEEvNT_6ParamsE$_ZN4cute3eso3ESOILb1ELb0EJNS_6LayoutINS_5tupleIJNS3_IJNS3_IJNS_1CILi4EEENS4_ILi2EEEEEENS4_ILi1EEEEEES6_NS4_ILi8EEEEEENS3_IJNS3_IJNS3_IJS8_NS4_ILi32EEEEEENS4_ILi0EEEEEENS4_ILi64EEES5_EEEEENS_10ViewEngineIPN7cutlass10bfloat16_tEEEEEC2ERKSI_RKSN_)
        /*7d00*/ 	.word	0x00000000


	//----- nvinfo : EIATTR_FRAME_SIZE
	.align		4
.L_5344:
        /*7d04*/ 	.byte	0x04, 0x11
        /*7d06*/ 	.short	(.L_5346 - .L_5345)
	.align		4
.L_5345:
        /*7d08*/ 	.word	index@($_ZN7cutlass13device_kernelIN5flash19enable_sm80_to_sm89INS1_16FlashAttnBwdSm80INS1_25CollectiveMainloopBwdSm80ILi2ELi2EN4cute5tupleIJNS5_1CILi128EEES8_NS7_ILi64EEEEEENS_10bfloat16_tEfNS_4arch4Sm80ELb1ELb0ELb1ELb0ELb1ELb0ELb0ELb0ELi2ELi4ELi4ELi4ELb0EEENS1_21CollectiveEpilogueBwdISA_SB_SD_Li256ELb0ELb0ELi2EEENS1_25SingleTileBwdLPTSchedulerILb0ELi128ELb1EEEEEEEEEvNT_6ParamsE$_ZN4cute3eso3ESOILb1ELb0EJNS_6LayoutINS_5tupleIJNS3_IJNS3_IJNS_1CILi4EEENS4_ILi2EEEEEENS4_ILi1EEEEEES6_EEENS3_IJNS3_IJNS3_IJS8_NS4_ILi32EEEEEENS4_ILi0EEEEEENS4_ILi64EEEEEEEEiEEC2ERKSH_RKi)
        /*7d0c*/ 	.word	0x00000000


	//----- nvinfo : EIATTR_FRAME_SIZE
	.align		4
.L_5346:
        /*7d10*/ 	.byte	0x04, 0x11
        /*7d12*/ 	.short	(.L_5348 - .L_5347)
	.align		4
.L_5347:
        /*7d14*/ 	.word	index@($_ZN7cutlass13device_kernelIN5flash19enable_sm80_to_sm89INS1_16FlashAttnBwdSm80INS1_25CollectiveMainloopBwdSm80ILi2ELi2EN4cute5tupleIJNS5_1CILi128EEES8_NS7_ILi64EEEEEENS_10bfloat16_tEfNS_4arch4Sm80ELb1ELb0ELb1ELb0ELb1ELb0ELb0ELb0ELi2ELi4ELi4ELi4ELb0EEENS1_21CollectiveEpilogueBwdISA_SB_SD_Li256ELb0ELb0ELi2EEENS1_25SingleTileBwdLPTSchedulerILb0ELi128ELb1EEEEEEEEEvNT_6ParamsE$_ZN4cute3eso3ESOILb1ELb0EJNS_6LayoutINS_5tupleIJNS3_IJNS3_IJNS_1CILi4EEENS4_ILi2EEEEEENS4_ILi1EEEEEES6_EEENS3_IJNS3_IJNS3_IJS8_NS4_ILi32EEEEEENS4_ILi0EEEEEENS4_ILi64EEEEEEEENS_10ViewEngineIPN7cutlass10bfloat16_tEEEEEC2ERKSH_RKSM_)
        /*7d18*/ 	.word	0x00000000


	//----- nvinfo : EIATTR_FRAME_SIZE
	.align		4
.L_5348:
        /*7d1c*/ 	.byte	0x04, 0x11
        /*7d1e*/ 	.short	(.L_5350 - .L_5349)
	.align		4
.L_5349:
        /*7d20*/ 	.word	index@($_ZN7cutlass13device_kernelIN5flash19enable_sm80_to_sm89INS1_16FlashAttnBwdSm80INS1_25CollectiveMainloopBwdSm80ILi2ELi2EN4cute5tupleIJNS5_1CILi128EEES8_NS7_ILi64EEEEEENS_10bfloat16_tEfNS_4arch4Sm80ELb1ELb0ELb1ELb0ELb1ELb0ELb0ELb0ELi2ELi4ELi4ELi4ELb0EEENS1_21CollectiveEpilogueBwdISA_SB_SD_Li256ELb0ELb0ELi2EEENS1_25SingleTileBwdLPTSchedulerILb0ELi128ELb1EEEEEEEEEvNT_6ParamsE$_ZN4cute3eso3ESOILb1ELb0EJNS_6LayoutINS_5tupleIJNS3_IJNS3_IJNS_1CILi4EEENS4_ILi2EEEEEENS4_ILi1EEEEEENS3_IJS6_EEEEEENS3_IJNS3_IJNS3_IJS8_NS4_ILi32EEEEEENS4_ILi0EEEEEENS3_IJNS4_ILi64EEEEEEEEEEENS_10ViewEngineIPN7cutlass10bfloat16_tEEEEEC2ERKSJ_RKSO_)
        /*7d24*/ 	.word	0x00000000


	//----- nvinfo : EIATTR_FRAME_SIZE
	.align		4
.L_5350:
        /*7d28*/ 	.byte	0x04, 0x11
        /*7d2a*/ 	.short	(.L_5352 - .L_5351)
	.align		4
.L_5351:
        /*7d2c*/ 	.word	index@($_ZN7cutlass13device_kernelIN5flash19enable_sm80_to_sm89INS1_16FlashAttnBwdSm80INS1_25CollectiveMainloopBwdSm80ILi2ELi2EN4cute5tupleIJNS5_1CILi128EEES8_NS7_ILi64EEEEEENS_10bfloat16_tEfNS_4arch4Sm80ELb1ELb0ELb1ELb0ELb1ELb0ELb0ELb0ELi2ELi4ELi4ELi4ELb0EEENS1_21CollectiveEpilogueBwdISA_SB_SD_Li256ELb0ELb0ELi2EEENS1_25SingleTileBwdLPTSchedulerILb0ELi128ELb1EEEEEEEEEvNT_6ParamsE$_ZN4cute3eso3ESOILb1ELb0EJNS_6LayoutINS_5tupleIJNS3_IJNS3_IJNS_1CILi4EEENS4_ILi2EEEEEENS4_ILi1EEEEEEEEENS3_IJNS3_IJNS3_IJS8_NS4_ILi32EEEEEENS4_ILi0EEEEEEEEEEEiEEC2ERKSG_RKi)
        /*7d30*/ 	.word	0x00000000


	//----- nvinfo : EIATTR_FRAME_SIZE
	.align		4
.L_5352:
        /*7d34*/ 	.byte	0x04, 0x11
        /*7d36*/ 	.short	(.L_5354 - .L_5353)
	.align		4
.L_5353:
        /*7d38*/ 	.word	index@($_ZN7cutlass13device_kernelIN5flash19enable_sm80_to_sm89INS1_16FlashAttnBwdSm80INS1_25CollectiveMainloopBwdSm80ILi2ELi2EN4cute5tupleIJNS5_1CILi128EEES8_NS7_ILi64EEEEEENS_10bfloat16_tEfNS_4arch4Sm80ELb1ELb0ELb1ELb0ELb1ELb0ELb0ELb0ELi2ELi4ELi4ELi4ELb0EEENS1_21CollectiveEpilogueBwdISA_SB_SD_Li256ELb0ELb0ELi2EEENS1_25SingleTileBwdLPTSchedulerILb0ELi128ELb1EEEEEEEEEvNT_6ParamsE$_ZN4cute3eso3ESOILb1ELb0EJNS_6LayoutINS_5tupleIJNS3_IJNS3_IJNS_1CILi4EEENS4_ILi2EEEEEENS4_ILi1EEEEEEEEENS3_IJNS3_IJNS3_IJS8_NS4_ILi32EEEEEENS4_ILi0EEEEEEEEEEENS_10ViewEngineIPN7cutlass10bfloat16_tEEEEEC2ERKSG_RKSL_)
        /*7d3c*/ 	.word	0x00000000


	//----- nvinfo : EIATTR_FRAME_SIZE
	.align		4
.L_5354:
        /*7d40*/ 	.byte	0x04, 0x11
        /*7d42*/ 	.short	(.L_5356 - .L_5355)
	.align		4
.L_5355:
        /*7d44*/ 	.word	index@($_ZN7cutlass13device_kernelIN5flash19enable_sm80_to_sm89INS1_16FlashAttnBwdSm80INS1_25CollectiveMainloopBwdSm80ILi2ELi2EN4cute5tupleIJNS5_1CILi128EEES8_NS7_ILi64EEEEEENS_10bfloat16_tEfNS_4arch4Sm80ELb1ELb0ELb1ELb0ELb1ELb0ELb0ELb0ELi2ELi4ELi4ELi4ELb0EEENS1_21CollectiveEpilogueBwdISA_SB_SD_Li256ELb0ELb0ELi2EEENS1_25SingleTileBwdLPTSchedulerILb0ELi128ELb1EEEEEEEEEvNT_6ParamsE$_ZN4cute3eso3ESOILb1ELb0EJNS_6LayoutINS_5tupleIJNS3_IJNS3_IJNS_1CILi2EEES5_EEENS4_ILi1EEEEEEEEENS3_IJNS3_IJNS3_IJS7_NS4_ILi16EEEEEENS4_ILi0EEEEEEEEEEENS_10ViewEngineIPjEEEEC2ERKSF_RKSI_)
        /*7d48*/ 	.word	0x00000000


	//----- nvinfo : EIATTR_FRAME_SIZE
	.align		4
.L_5356:
        /*7d4c*/ 	.byte	0x04, 0x11
        /*7d4e*/ 	.short	(.L_5358 - .L_5357)
	.align		4
.L_5357:
        /*7d50*/ 	.word	index@($_ZN7cutlass13device_kernelIN5flash19enable_sm80_to_sm89INS1_16FlashAttnBwdSm80INS1_25CollectiveMainloopBwdSm80ILi2ELi2EN4cute5tupleIJNS5_1CILi128EEES8_NS7_ILi64EEEEEENS_10bfloat16_tEfNS_4arch4Sm80ELb1ELb0ELb1ELb0ELb1ELb0ELb0ELb0ELi2ELi4ELi4ELi4ELb0EEENS1_21CollectiveEpilogueBwdISA_SB_SD_Li256ELb0ELb0ELi2EEENS1_25SingleTileBwdLPTSchedulerILb0ELi128ELb1EEEEEEEEEvNT_6ParamsE$_ZN4cute3eso3ESOILb1ELb0EJNS_6LayoutINS_5tupleIJNS3_IJNS3_IJNS3_IJNS_1CILi4EEENS4_ILi2EEEEEENS4_ILi1EEEEEES8_EEENS3_IJNS3_IJNS3_IJS8_S8_EEES8_EEES6_EEEEEENS3_IJNS3_IJNS3_IJNS3_IJS8_NS4_ILi32EEEEEENS4_ILi0EEEEEESH_EEENS3_IJNS3_IJNS3_IJSH_SH_EEESH_EEENS4_ILi64EEEEEEEEEEENS_10ViewEngineIPN7cutlass10bfloat16_tEEEEEC2ERKSP_RKSU_)
        /*7d54*/ 	.word	0x00000000


	//----- nvinfo : EIATTR_FRAME_SIZE
	.align		4
.L_5358:
        /*7d58*/ 	.byte	0x04, 0x11
        /*7d5a*/ 	.short	(.L_5360 - .L_5359)
	.align		4
.L_5359:
        /*7d5c*/ 	.word	index@($_ZN7cutlass13device_kernelIN5flash19enable_sm80_to_sm89INS1_16FlashAttnBwdSm80INS1_25CollectiveMainloopBwdSm80ILi2ELi2EN4cute5tupleIJNS5_1CILi128EEES8_NS7_ILi64EEEEEENS_10bfloat16_tEfNS_4arch4Sm80ELb1ELb0ELb1ELb0ELb1ELb0ELb0ELb0ELi2ELi4ELi4ELi4ELb0EEENS1_21CollectiveEpilogueBwdISA_SB_SD_Li256ELb0ELb0ELi2EEENS1_25SingleTileBwdLPTSchedulerILb0ELi128ELb1EEEEEEEEEvNT_6ParamsE$_ZN4cute3eso3ESOILb1ELb0EJNS_5tupleIJNS_1CILi8EEENS3_ILi2EEES5_S5_S4_S5_EEENS2_IJNS3_ILi1EEEiiiNS3_ILi72EEENS3_ILi512EEEEEEEEC2ERKS6_RKSA_)
        /*7d60*/ 	.word	0x00000000


	//----- nvinfo : EIATTR_FRAME_SIZE
	.align		4
.L_5360:
        /*7d64*/ 	.byte	0x04, 0x11
        /*7d66*/ 	.short	(.L_5362 - .L_5361)
	.align		4
.L_5361:
        /*7d68*/ 	.word	index@($_ZN7cutlass13device_kernelIN5flash19enable_sm80_to_sm89INS1_16FlashAttnBwdSm80INS1_25CollectiveMainloopBwdSm80ILi2ELi2EN4cute5tupleIJNS5_1CILi128EEES8_NS7_ILi64EEEEEENS_10bfloat16_tEfNS_4arch4Sm80ELb1ELb0ELb1ELb0ELb1ELb0ELb0ELb0ELi2ELi4ELi4ELi4ELb0EEENS1_21CollectiveEpilogueBwdISA_SB_SD_Li256ELb0ELb0ELi2EEENS1_25SingleTileBwdLPTSchedulerILb0ELi128ELb1EEEEEEEEEvNT_6ParamsE$_ZN4cute3eso3ESOILb1ELb0EJNS_5tupleIJNS_1CILi8EEENS2_IJNS3_ILi2EEES5_S5_EEENS3_ILi1EEES6_S7_EEENS2_IJS7_NS2_IJiiiEEENS3_ILi64EEENS2_IJNS3_ILi72EEENS3_ILi144EEENS3_ILi288EEEEEENS3_ILi512EEEEEEEEC2ERKS8_RKSG_)
        /*7d6c*/ 	.word	0x00000000


	//----- nvinfo : EIATTR_FRAME_SIZE
	.align		4
.L_5362:
        /*7d70*/ 	.byte	0x04, 0x11
        /*7d72*/ 	.short	(.L_5364 - .L_5363)
	.align		4
.L_5363:
        /*7d74*/ 	.word	index@($_ZN7cutlass13device_kernelIN5flash19enable_sm80_to_sm89INS1_16FlashAttnBwdSm80INS1_25CollectiveMainloopBwdSm80ILi2ELi2EN4cute5tupleIJNS5_1CILi128EEES8_NS7_ILi64EEEEEENS_10bfloat16_tEfNS_4arch4Sm80ELb1ELb0ELb1ELb0ELb1ELb0ELb0ELb0ELi2ELi4ELi4ELi4ELb0EEENS1_21CollectiveEpilogueBwdISA_SB_SD_Li256ELb0ELb0ELi2EEENS1_25SingleTileBwdLPTSchedulerILb0ELi128ELb1EEEEEEEEEvNT_6ParamsE$_ZN4cute3eso3ESOILb1ELb0EJNS_5tupleIJNS_1CILi8EEENS2_IJNS3_ILi2EEES5_S5_EEENS3_ILi1EEES6_S7_EEENS2_IJS7_NS2_IJS4_iiEEENS3_ILi64EEENS2_IJiNS3_ILi144EEENS3_ILi288EEEEEENS3_ILi512EEEEEEEEC2ERKS8_RKSF_)
        /*7d78*/ 	.word	0x00000000


	//----- nvinfo : EIATTR_FRAME_SIZE
	.align		4
.L_5364:
        /*7d7c*/ 	.byte	0x04, 0x11
        /*7d7e*/ 	.short	(.L_5366 - .L_5365)
	.align		4
.L_5365:
        /*7d80*/ 	.word	index@($_ZN7cutlass13device_kernelIN5flash19enable_sm80_to_sm89INS1_16FlashAttnBwdSm80INS1_25CollectiveMainloopBwdSm80ILi2ELi2EN4cute5tupleIJNS5_1CILi128EEES8_NS7_ILi64EEEEEENS_10bfloat16_tEfNS_4arch4Sm80ELb1ELb0ELb1ELb0ELb1ELb0ELb0ELb0ELi2ELi4ELi4ELi4ELb0EEENS1_21CollectiveEpilogueBwdISA_SB_SD_Li256ELb0ELb0ELi2EEENS1_25SingleTileBwdLPTSchedulerILb0ELi128ELb1EEEEEEEEEvNT_6ParamsE$_ZN4cute3eso3ESOILb1ELb0EJNS_5tupleIJNS_1CILi2EEES4_S4_EEENS2_IJNS3_ILi1EEENS3_ILi512EEEiEEEEEC2ERKS5_RKS8_)
        /*7d84*/ 	.word	0x00000000


	//----- nvinfo : EIATTR_FRAME_SIZE
	.align		4
.L_5366:
        /*7d88*/ 	.byte	0x04, 0x11
        /*7d8a*/ 	.short	(.L_5368 - .L_5367)
	.align		4
.L_5367:
        /*7d8c*/ 	.word	index@($_ZN7cutlass13device_kernelIN5flash19enable_sm80_to_sm89INS1_16FlashAttnBwdSm80INS1_25CollectiveMainloopBwdSm80ILi2ELi2EN4cute5tupleIJNS5_1CILi128EEES8_NS7_ILi64EEEEEENS_10bfloat16_tEfNS_4arch4Sm80ELb1ELb0ELb1ELb0ELb1ELb0ELb0ELb0ELi2ELi4ELi4ELi4ELb0EEENS1_21CollectiveEpilogueBwdISA_SB_SD_Li256ELb0ELb0ELi2EEENS1_25SingleTileBwdLPTSchedulerILb0ELi128ELb1EEEEEEEEEvNT_6ParamsE$_ZN4cute3eso3ESOILb1ELb0EJNS_5tupleIJNS_1CILi2EEES4_EEENS2_IJiiEEENS3_ILi1EEES7_EEC2ERKS5_RKS6_RKS7_SE_)
        /*7d90*/ 	.word	0x00000000


	//----- nvinfo : EIATTR_FRAME_SIZE
	.align		4
.L_5368:
        /*7d94*/ 	.byte	0x04, 0x11
        /*7d96*/ 	.short	(.L_5370 - .L_5369)
	.align		4
.L_5369:
        /*7d98*/ 	.word	index@($_ZN7cutlass13device_kernelIN5flash19enable_sm80_to_sm89INS1_16FlashAttnBwdSm80INS1_25CollectiveMainloopBwdSm80ILi2ELi2EN4cute5tupleIJNS5_1CILi128EEES8_NS7_ILi64EEEEEENS_10bfloat16_tEfNS_4arch4Sm80ELb1ELb0ELb1ELb0ELb1ELb0ELb0ELb0ELi2ELi4ELi4ELi4ELb0EEENS1_21CollectiveEpilogueBwdISA_SB_SD_Li256ELb0ELb0ELi2EEENS1_25SingleTileBwdLPTSchedulerILb0ELi128ELb1EEEEEEEEEvNT_6ParamsE$_ZN4cute3eso3ESOILb1ELb0EJNS_5tupleIJNS_1CILi2EEES4_EEENS2_IJiiEEEEEC2ERKS5_RKS6_)
        /*7d9c*/ 	.word	0x00000000


	//----- nvinfo : EIATTR_FRAME_SIZE
	.align		4
.L_5370:
        /*7da0*/ 	.byte	0x04, 0x11
        /*7da2*/ 	.short	(.L_5372 - .L_5371)
	.align		4
.L_5371:
        /*7da4*/ 	.word	index@($_ZN7cutlass13device_kernelIN5flash19enable_sm80_to_sm89INS1_16FlashAttnBwdSm80INS1_25CollectiveMainloopBwdSm80ILi2ELi2EN4cute5tupleIJNS5_1CILi128EEES8_NS7_ILi64EEEEEENS_10bfloat16_tEfNS_4arch4Sm80ELb1ELb0ELb1ELb0ELb1ELb0ELb0ELb0ELi2ELi4ELi4ELi4ELb0EEENS1_21CollectiveEpilogueBwdISA_SB_SD_Li256ELb0ELb0ELi2EEENS1_25SingleTileBwdLPTSchedulerILb0ELi128ELb1EEEEEEEEEvNT_6ParamsE$_ZN4cute3eso3ESOILb1ELb0EJNS_5tupleIJNS_1CILi2EEES4_EEENS2_IJiNS3_ILi512EEEEEEEEC2ERKS5_RKS7_)
        /*7da8*/ 	.word	0x00000000


	//----- nvinfo : EIATTR_FRAME_SIZE
	.align		4
.L_5372:
        /*7dac*/ 	.byte	0x04, 0x11
        /*7dae*/ 	.short	(.L_5374 - .L_5373)
	.align		4
.L_5373:
        /*7db0*/ 	.word	index@($_ZN7cutlass13device_kernelIN5flash19enable_sm80_to_sm89INS1_16FlashAttnBwdSm80INS1_25CollectiveMainloopBwdSm80ILi2ELi2EN4cute5tupleIJNS5_1CILi128EEES8_NS7_ILi64EEEEEENS_10bfloat16_tEfNS_4arch4Sm80ELb1ELb0ELb1ELb0ELb1ELb0ELb0ELb0ELi2ELi4ELi4ELi4ELb0EEENS1_21CollectiveEpilogueBwdISA_SB_SD_Li256ELb0ELb0ELi2EEENS1_25SingleTileBwdLPTSchedulerILb0ELi128ELb1EEEEEEEEEvNT_6ParamsE$_ZN4cute3eso3ESOILb1ELb0EJNS_5tupleIJNS_1CILi2EEES4_EEENS2_IJiNS3_ILi4096EEEEEEEEC2ERKS5_RKS7_)
        /*7db4*/ 	.word	0x00000000


	//----- nvinfo : EIATTR_FRAME_SIZE
	.align		4
.L_5374:
        /*7db8*/ 	.byte	0x04, 0x11
        /*7dba*/ 	.short	(.L_5376 - .L_5375)
	.align		4
.L_5375:
        /*7dbc*/ 	.word	index@($_ZN7cutlass13device_kernelIN5flash19enable_sm80_to_sm89INS1_16FlashAttnBwdSm80INS1_25CollectiveMainloopBwdSm80ILi2ELi2EN4cute5tupleIJNS5_1CILi128EEES8_NS7_ILi64EEEEEENS_10bfloat16_tEfNS_4arch4Sm80ELb1ELb0ELb1ELb0ELb1ELb0ELb0ELb0ELi2ELi4ELi4ELi4ELb0EEENS1_21CollectiveEpilogueBwdISA_SB_SD_Li256ELb0ELb0ELi2EEENS1_25SingleTileBwdLPTSchedulerILb0ELi128ELb1EEEEEEEEEvNT_6ParamsE$_ZN4cute3eso3ESOILb1ELb0EJNS_5tupleIJNS_1CILi2EEES4_EEENS2_IJNS3_ILi1EEEiEEEEEC2ERKS5_RKS7_)
        /*7dc0*/ 	.word	0x00000000


	//----- nvinfo : EIATTR_FRAME_SIZE
	.align		4
.L_5376:
        /*7dc4*/ 	.byte	0x04, 0x11
        /*7dc6*/ 	.short	(.L_5378 - .L_5377)
	.align		4
.L_5377:
        /*7dc8*/ 	.word	index@($_ZN7cutlass13device_kernelIN5flash19enable_sm80_to_sm89INS1_16FlashAttnBwdSm80INS1_25CollectiveMainloopBwdSm80ILi2ELi2EN4cute5tupleIJNS5_1CILi128EEES8_NS7_ILi64EEEEEENS_10bfloat16_tEfNS_4arch4Sm80ELb1ELb0ELb1ELb0ELb1ELb0ELb0ELb0ELi2ELi4ELi4ELi4ELb0EEENS1_21CollectiveEpilogueBwdISA_SB_SD_Li256ELb0ELb0ELi2EEENS1_25SingleTileBwdLPTSchedulerILb0ELi128ELb1EEEEEEEEEvNT_6ParamsE$_ZN4cute3eso3ESOILb1ELb0EJNS_5tupleIJNS_1CILi2EEEEEENS2_IJiEEES4_NS3_ILi1EEEEEC2ERKS5_RKS6_RKS4_RKS7_)
        /*7dcc*/ 	.word	0x00000000


	//----- nvinfo : EIATTR_FRAME_SIZE
	.align		4
.L_5378:
        /*7dd0*/ 	.byte	0x04, 0x11
        /*7dd2*/ 	.short	(.L_5380 - .L_5379)
	.align		4
.L_5379:
        /*7dd4*/ 	.word	index@($_ZN7cutlass13device_kernelIN5flash19enable_sm80_to_sm89INS1_16FlashAttnBwdSm80INS1_25CollectiveMainloopBwdSm80ILi2ELi2EN4cute5tupleIJNS5_1CILi128EEES8_NS7_ILi64EEEEEENS_10bfloat16_tEfNS_4arch4Sm80ELb1ELb0ELb1ELb0ELb1ELb0ELb0ELb0ELi2ELi4ELi4ELi4ELb0EEENS1_21CollectiveEpilogueBwdISA_SB_SD_Li256ELb0ELb0ELi2EEENS1_25SingleTileBwdLPTSchedulerILb0ELi128ELb1EEEEEEEEEvNT_6ParamsE$_ZN4cute3eso3ESOILb1ELb0EJNS_5tupleIJNS_1CILi2EEEEEENS2_IJiEEENS3_ILi1EEES7_EEC2ERKS5_RKS6_RKS7_SE_)
        /*7dd8*/ 	.word	0x00000000


	//----- nvinfo : EIATTR_FRAME_SIZE
	.align		4
.L_5380:
        /*7ddc*/ 	.byte	0x04, 0x11
        /*7dde*/ 	.short	(.L_5382 - .L_5381)
	.align		4
.L_5381:
        /*7de0*/ 	.word	index@($_ZN7cutlass13device_kernelIN5flash19enable_sm80_to_sm89INS1_16FlashAttnBwdSm80INS1_25CollectiveMainloopBwdSm80ILi2ELi2EN4cute5tupleIJNS5_1CILi128EEES8_NS7_ILi64EEEEEENS_10bfloat16_tEfNS_4arch4Sm80ELb1ELb0ELb1ELb0ELb1ELb0ELb0ELb0ELi2ELi4ELi4ELi4ELb0EEENS1_21CollectiveEpilogueBwdISA_SB_SD_Li256ELb0ELb0ELi2EEENS1_25SingleTileBwdLPTSchedulerILb0ELi128ELb1EEEEEEEEEvNT_6ParamsE$_ZN4cute3eso3ESOILb1ELb0EJNS_5tupleIJNS_1CILi2EEEEEENS2_IJiEEEEEC2ERKS5_RKS6_)
        /*7de4*/ 	.word	0x00000000


	//----- nvinfo : EIATTR_FRAME_SIZE
	.align		4
.L_5382:
        /*7de8*/ 	.byte	0x04, 0x11
        /*7dea*/ 	.short	(.L_5384 - .L_5383)
	.align		4
.L_5383:
        /*7dec*/ 	.word	index@($_ZN7cutlass13device_kernelIN5flash19enable_sm80_to_sm89INS1_16FlashAttnBwdSm80INS1_25CollectiveMainloopBwdSm80ILi2ELi2EN4cute5tupleIJNS5_1CILi128EEES8_NS7_ILi64EEEEEENS_10bfloat16_tEfNS_4arch4Sm80ELb1ELb0ELb1ELb0ELb1ELb0ELb0ELb0ELi2ELi4ELi4ELi4ELb0EEENS1_21CollectiveEpilogueBwdISA_SB_SD_Li256ELb0ELb0ELi2EEENS1_25SingleTileBwdLPTSchedulerILb0ELi128ELb1EEEEEEEEEvNT_6ParamsE$_ZN4cute3eso3ESOILb1ELb0EJNS_5tupleIJNS_1CILi1EEENS3_ILi2EEES5_EEENS2_IJS4_NS3_ILi256EEEiEEEEEC2ERKS6_RKS8_)
        /*7df0*/ 	.word	0x00000000


	//----- nvinfo : EIATTR_FRAME_SIZE
	.align		4
.L_5384:
        /*7df4*/ 	.byte	0x04, 0x11
        /*7df6*/ 	.short	(.L_5386 - .L_5385)
	.align		4
.L_5385:
        /*7df8*/ 	.word	index@($_ZN7cutlass13device_kernelIN5flash19enable_sm80_to_sm89INS1_16FlashAttnBwdSm80INS1_25CollectiveMainloopBwdSm80ILi2ELi2EN4cute5tupleIJNS5_1CILi128EEES8_NS7_ILi64EEEEEENS_10bfloat16_tEfNS_4arch4Sm80ELb1ELb0ELb1ELb0ELb1ELb0ELb0ELb0ELi2ELi4ELi4ELi4ELb0EEENS1_21CollectiveEpilogueBwdISA_SB_SD_Li256ELb0ELb0ELi2EEENS1_25SingleTileBwdLPTSchedulerILb0ELi128ELb1EEEEEEEEEvNT_6ParamsE$_ZN4cute3eso3ESOILb1ELb0EJNS_5tupleIJNS_1CILi1EEENS3_ILi2EEEEEENS2_IJNS3_ILi0EEEiEEEEEC2ERKS6_RKS8_)
        /*7dfc*/ 	.word	0x00000000


	//----- nvinfo : EIATTR_FRAME_SIZE
	.align		4
.L_5386:
        /*7e00*/ 	.byte	0x04, 0x11
        /*7e02*/ 	.short	(.L_5388 - .L_5387)
	.align		4
.L_5387:
        /*7e04*/ 	.word	index@($_ZN7cutlass13device_kernelIN5flash19enable_sm80_to_sm89INS1_16FlashAttnBwdSm80INS1_25CollectiveMainloopBwdSm80ILi2ELi2EN4cute5tupleIJNS5_1CILi128EEES8_NS7_ILi64EEEEEENS_10bfloat16_tEfNS_4arch4Sm80ELb1ELb0ELb1ELb0ELb1ELb0ELb0ELb0ELi2ELi4ELi4ELi4ELb0EEENS1_21CollectiveEpilogueBwdISA_SB_SD_Li256ELb0ELb0ELi2EEENS1_25SingleTileBwdLPTSchedulerILb0ELi128ELb1EEEEEEEEEvNT_6ParamsE$_ZN4cute3eso3ESOILb1ELb0EJNS_5tupleIJNS_1CILi1EEENS3_ILi0EEEEEElS5_EEC2ERKS6_RKlRKS5_)
        /*7e08*/ 	.word	0x00000000


	//----- nvinfo : EIATTR_FRAME_SIZE
	.align		4
.L_5388:
        /*7e0c*/ 	.byte	0x04, 0x11
        /*7e0e*/ 	.short	(.L_5390 - .L_5389)
	.align		4
.L_5389:
        /*7e10*/ 	.word	index@($_ZN7cutlass13device_kernelIN5flash19enable_sm80_to_sm89INS1_16FlashAttnBwdSm80INS1_25CollectiveMainloopBwdSm80ILi2ELi2EN4cute5tupleIJNS5_1CILi128EEES8_NS7_ILi64EEEEEENS_10bfloat16_tEfNS_4arch4Sm80ELb1ELb0ELb1ELb0ELb1ELb0ELb0ELb0ELi2ELi4ELi4ELi4ELb0EEENS1_21CollectiveEpilogueBwdISA_SB_SD_Li256ELb0ELb0ELi2EEENS1_25SingleTileBwdLPTSchedulerILb0ELi128ELb1EEEEEEEEEvNT_6ParamsE$_ZN4cute3eso3ESOILb1ELb0EJNS_5tupleIJNS_1CILi1EEENS3_ILi0EEEEEEiNS3_ILi1024EEEEEC2ERKS6_RKiRKS7_)
        /*7e14*/ 	.word	0x00000000


	//----- nvinfo : EIATTR_FRAME_SIZE
	.align		4
.L_5390:
        /*7e18*/ 	.byte	0x04, 0x11
        /*7e1a*/ 	.short	(.L_5392 - .L_5391)
	.align		4
.L_5391:
        /*7e1c*/ 	.word	index@($_ZN7cutlass13device_kernelIN5flash19enable_sm80_to_sm89INS1_16FlashAttnBwdSm80INS1_25CollectiveMainloopBwdSm80ILi2ELi2EN4cute5tupleIJNS5_1CILi128EEES8_NS7_ILi64EEEEEENS_10bfloat16_tEfNS_4arch4Sm80ELb1ELb0ELb1ELb0ELb1ELb0ELb0ELb0ELi2ELi4ELi4ELi4ELb0EEENS1_21CollectiveEpilogueBwdISA_SB_SD_Li256ELb0ELb0ELi2EEENS1_25SingleTileBwdLPTSchedulerILb0ELi128ELb1EEEEEEEEEvNT_6ParamsE$_ZN4cute3eso3ESOILb1ELb0EJNS_5tupleIJNS_1CILi1EEENS3_ILi0EEEEEEiEEC2ERKS6_RKi)
        /*7e20*/ 	.word	0x00000000


	//----- nvinfo : EIATTR_FRAME_SIZE
	.align		4
.L_5392:
        /*7e24*/ 	.byte	0x04, 0x11
        /*7e26*/ 	.short	(.L_5394 - .L_5393)
	.align		4
.L_5393:
        /*7e28*/ 	.word	index@($_ZN7cutlass13device_kernelIN5flash19enable_sm80_to_sm89INS1_16FlashAttnBwdSm80INS1_25CollectiveMainloopBwdSm80ILi2ELi2EN4cute5tupleIJNS5_1CILi128EEES8_NS7_ILi64EEEEEENS_10bfloat16_tEfNS_4arch4Sm80ELb1ELb0ELb1ELb0ELb1ELb0ELb0ELb0ELi2ELi4ELi4ELi4ELb0EEENS1_21CollectiveEpilogueBwdISA_SB_SD_Li256ELb0ELb0ELi2EEENS1_25SingleTileBwdLPTSchedulerILb0ELi128ELb1EEEEEEEEEvNT_6ParamsE$_ZN4cute3eso3ESOILb1ELb0EJNS_5tupleIJNS_1CILi1EEENS3_ILi0EEEEEENS3_ILi4096EEENS2_IJiiEEEEEC2ERKS6_RKS7_RKS8_)
        /*7e2c*/ 	.word	0x00000000


	//----- nvinfo : EIATTR_FRAME_SIZE
	.align		4
.L_5394:
        /*7e30*/ 	.byte	0x04, 0x11
        /*7e32*/ 	.short	(.L_5396 - .L_5395)
	.align		4
.L_5395:
        /*7e34*/ 	.word	index@($_ZN7cutlass13device_kernelIN5flash19enable_sm80_to_sm89INS1_16FlashAttnBwdSm80INS1_25CollectiveMainloopBwdSm80ILi2ELi2EN4cute5tupleIJNS5_1CILi128EEES8_NS7_ILi64EEEEEENS_10bfloat16_tEfNS_4arch4Sm80ELb1ELb0ELb1ELb0ELb1ELb0ELb0ELb0ELi2ELi4ELi4ELi4ELb0EEENS1_21CollectiveEpilogueBwdISA_SB_SD_Li256ELb0ELb0ELi2EEENS1_25SingleTileBwdLPTSchedulerILb0ELi128ELb1EEEEEEEEEvNT_6ParamsE$_ZN4cute3eso3ESOILb1ELb0EJNS_5tupleIJNS_1CILi1EEENS3_ILi0EEEEEENS2_IJiEEEEEC2ERKS6_RKS7_)
        /*7e38*/ 	.word	0x00000000


	//----- nvinfo : EIATTR_FRAME_SIZE
	.align		4
.L_5396:
        /*7e3c*/ 	.byte	0x04, 0x11
        /*7e3e*/ 	.short	(.L_5398 - .L_5397)
	.align		4
.L_5397:
        /*7e40*/ 	.word	index@($_ZN7cutlass13device_kernelIN5flash19enable_sm80_to_sm89INS1_16FlashAttnBwdSm80INS1_25CollectiveMainloopBwdSm80ILi2ELi2EN4cute5tupleIJNS5_1CILi128EEES8_NS7_ILi64EEEEEENS_10bfloat16_tEfNS_4arch4Sm80ELb1ELb0ELb1ELb0ELb1ELb0ELb0ELb0ELi2ELi4ELi4ELi4ELb0EEENS1_21CollectiveEpilogueBwdISA_SB_SD_Li256ELb0ELb0ELi2EEENS1_25SingleTileBwdLPTSchedulerILb0ELi128ELb1EEEEEEEEEvNT_6ParamsE$_ZN4cute3eso3ESOILb1ELb0EJNS_5tupleIJNS_1CILi1EEENS2_IJS4_NS3_ILi2EEES5_EEEEEENS2_IJNS3_ILi0EEENS2_IJS4_NS3_ILi256EEEiEEEEEEEEC2ERKS7_RKSB_)
        /*7e44*/ 	.word	0x00000000


	//----- nvinfo : EIATTR_FRAME_SIZE
	.align		4
.L_5398:
        /*7e48*/ 	.byte	0x04, 0x11
        /*7e4a*/ 	.short	(.L_5400 - .L_5399)
	.align		4
.L_5399:
        /*7e4c*/ 	.word	index@($_ZN7cutlass13device_kernelIN5flash19enable_sm80_to_sm89INS1_16FlashAttnBwdSm80INS1_25CollectiveMainloopBwdSm80ILi2ELi2EN4cute5tupleIJNS5_1CILi128EEES8_NS7_ILi64EEEEEENS_10bfloat16_tEfNS_4arch4Sm80ELb1ELb0ELb1ELb0ELb1ELb0ELb0ELb0ELi2ELi4ELi4ELi4ELb0EEENS1_21CollectiveEpilogueBwdISA_SB_SD_Li256ELb0ELb0ELi2EEENS1_25SingleTileBwdLPTSchedulerILb0ELi128ELb1EEEEEEEEEvNT_6ParamsE$_ZN4cute3eso3ESOILb1ELb0EJNS_5tupleIJNS_1CILi16EEENS3_ILi2EEES5_S5_NS3_ILi4EEES5_EEENS2_IJNS3_ILi1EEEiiiNS3_ILi144EEENS3_ILi512EEEEEEEEC2ERKS7_RKSB_)
        /*7e50*/ 	.word	0x00000000


	//----- nvinfo : EIATTR_FRAME_SIZE
	.align		4
.L_5400:
        /*7e54*/ 	.byte	0x04, 0x11
        /*7e56*/ 	.short	(.L_5402 - .L_5401)
	.align		4
.L_5401:
        /*7e58*/ 	.word	index@($_ZN7cutlass13device_kernelIN5flash19enable_sm80_to_sm89INS1_16FlashAttnBwdSm80INS1_25CollectiveMainloopBwdSm80ILi2ELi2EN4cute5tupleIJNS5_1CILi128EEES8_NS7_ILi64EEEEEENS_10bfloat16_tEfNS_4arch4Sm80ELb1ELb0ELb1ELb0ELb1ELb0ELb0ELb0ELi2ELi4ELi4ELi4ELb0EEENS1_21CollectiveEpilogueBwdISA_SB_SD_Li256ELb0ELb0ELi2EEENS1_25SingleTileBwdLPTSchedulerILb0ELi128ELb1EEEEEEEEEvNT_6ParamsE$_ZN4cute3eso3ESOILb1ELb0EJNS_5tupleIJNS_1CILi0EEES4_EEEiEEC2ERKS5_RKi)
        /*7e5c*/ 	.word	0x00000000


	//----- nvinfo : EIATTR_FRAME_SIZE
	.align		4
.L_5402:
        /*7e60*/ 	.byte	0x04, 0x11
        /*7e62*/ 	.short	(.L_5404 - .L_5403)
	.align		4
.L_5403:
        /*7e64*/ 	.word	index@($_ZN7cutlass13device_kernelIN5flash19enable_sm80_to_sm89INS1_16FlashAttnBwdSm80INS1_25CollectiveMainloopBwdSm80ILi2ELi2EN4cute5tupleIJNS5_1CILi128EEES8_NS7_ILi64EEEEEENS_10bfloat16_tEfNS_4arch4Sm80ELb1ELb0ELb1ELb0ELb1ELb0ELb0ELb0ELi2ELi4ELi4ELi4ELb0EEENS1_21CollectiveEpilogueBwdISA_SB_SD_Li256ELb0ELb0ELi2EEENS1_25SingleTileBwdLPTSchedulerILb0ELi128ELb1EEEEEEEEEvNT_6ParamsE$_ZN4cute3eso3ESOILb1ELb0EJNS_5tupleIJNS2_IJNS_1CILi8EEENS3_ILi1EEEEEENS3_ILi4EEES5_EEENS2_IJNS2_IJS5_NS3_ILi0EEEEEElS9_EEEEEC2ERKS8_RKSB_)
        /*7e68*/ 	.word	0x00000000


	//----- nvinfo : EIATTR_FRAME_SIZE
	.align		4
.L_5404:
        /*7e6c*/ 	.byte	0x04, 0x11
        /*7e6e*/ 	.short	(.L_5406 - .L_5405)
	.align		4
.L_5405:
        /*7e70*/ 	.word	index@($_ZN7cutlass13device_kernelIN5flash19enable_sm80_to_sm89INS1_16FlashAttnBwdSm80INS1_25CollectiveMainloopBwdSm80ILi2ELi2EN4cute5tupleIJNS5_1CILi128EEES8_NS7_ILi64EEEEEENS_10bfloat16_tEfNS_4arch4Sm80ELb1ELb0ELb1ELb0ELb1ELb0ELb0ELb0ELi2ELi4ELi4ELi4ELb0EEENS1_21CollectiveEpilogueBwdISA_SB_SD_Li256ELb0ELb0ELi2EEENS1_25SingleTileBwdLPTSchedulerILb0ELi128ELb1EEEEEEEEEvNT_6ParamsE$_ZN4cute3eso3ESOILb1ELb0EJNS_5tupleIJNS2_IJNS_1CILi8EEENS3_ILi1EEEEEENS3_ILi2EEES4_EEENS2_IJNS2_IJS5_NS3_ILi0EEEEEEiNS3_ILi1024EEEEEEEEC2ERKS8_RKSC_)
        /*7e74*/ 	.word	0x00000000


	//----- nvinfo : EIATTR_FRAME_SIZE
	.align		4
.L_5406:
        /*7e78*/ 	.byte	0x04, 0x11
        /*7e7a*/ 	.short	(.L_5408 - .L_5407)
	.align		4
.L_5407:
        /*7e7c*/ 	.word	index@($_ZN7cutlass13device_kernelIN5flash19enable_sm80_to_sm89INS1_16FlashAttnBwdSm80INS1_25CollectiveMainloopBwdSm80ILi2ELi2EN4cute5tupleIJNS5_1CILi128EEES8_NS7_ILi64EEEEEENS_10bfloat16_tEfNS_4arch4Sm80ELb1ELb0ELb1ELb0ELb1ELb0ELb0ELb0ELi2ELi4ELi4ELi4ELb0EEENS1_21CollectiveEpilogueBwdISA_SB_SD_Li256ELb0ELb0ELi2EEENS1_25SingleTileBwdLPTSchedulerILb0ELi128ELb1EEEEEEEEEvNT_6ParamsE$_ZN4cute3eso3ESOILb1ELb0EJNS_5tupleIJNS2_IJNS_1CILi8EEENS3_ILi1EEEEEENS3_ILi2EEENS2_IJS7_S7_EEEEEENS2_IJNS2_IJS5_NS3_ILi0EEEEEENS3_ILi4096EEENS2_IJiiEEEEEEEEC2ERKS9_RKSE_)
        /*7e80*/ 	.word	0x00000000


	//----- nvinfo : EIATTR_FRAME_SIZE
	.align		4
.L_5408:
        /*7e84*/ 	.byte	0x04, 0x11
        /*7e86*/ 	.short	(.L_5410 - .L_5409)
	.align		4
.L_5409:
        /*7e88*/ 	.word	index@($_ZN7cutlass13device_kernelIN5flash19enable_sm80_to_sm89INS1_16FlashAttnBwdSm80INS1_25CollectiveMainloopBwdSm80ILi2ELi2EN4cute5tupleIJNS5_1CILi128EEES8_NS7_ILi64EEEEEENS_10bfloat16_tEfNS_4arch4Sm80ELb1ELb0ELb1ELb0ELb1ELb0ELb0ELb0ELi2ELi4ELi4ELi4ELb0EEENS1_21CollectiveEpilogueBwdISA_SB_SD_Li256ELb0ELb0ELi2EEENS1_25SingleTileBwdLPTSchedulerILb0ELi128ELb1EEEEEEEEEvNT_6ParamsE$_ZN4cute3eso3ESOILb1ELb0EJNS_5tupleIJNS2_IJNS_1CILi8EEENS3_ILi1EEEEEENS3_ILi2EEEEEENS2_IJNS2_IJS5_NS3_ILi0EEEEEEiEEEEEC2ERKS8_RKSB_)
        /*7e8c*/ 	.word	0x00000000


	//----- nvinfo : EIATTR_FRAME_SIZE
	.align		4
.L_5410:
        /*7e90*/ 	.byte	0x04, 0x11
        /*7e92*/ 	.short	(.L_5412 - .L_5411)
	.align		4
.L_5411:
        /*7e94*/ 	.word	index@($_ZN7cutlass13device_kernelIN5flash19enable_sm80_to_sm89INS1_16FlashAttnBwdSm80INS1_25CollectiveMainloopBwdSm80ILi2ELi2EN4cute5tupleIJNS5_1CILi128EEES8_NS7_ILi64EEEEEENS_10bfloat16_tEfNS_4arch4Sm80ELb1ELb0ELb1ELb0ELb1ELb0ELb0ELb0ELi2ELi4ELi4ELi4ELb0EEENS1_21CollectiveEpilogueBwdISA_SB_SD_Li256ELb0ELb0ELi2EEENS1_25SingleTileBwdLPTSchedulerILb0ELi128ELb1EEEEEEEEEvNT_6ParamsE$_ZN4cute3eso3ESOILb1ELb0EJNS_5tupleIJNS2_IJNS_1CILi8EEENS3_ILi1EEEEEENS2_IJNS3_ILi2EEEEEEEEENS2_IJNS2_IJS5_NS3_ILi0EEEEEENS2_IJiEEEEEEEEC2ERKS9_RKSD_)
        /*7e98*/ 	.word	0x00000000


	//----- nvinfo : EIATTR_FRAME_SIZE
	.align		4
.L_5412:
        /*7e9c*/ 	.byte	0x04, 0x11
        /*7e9e*/ 	.short	(.L_5414 - .L_5413)
	.align		4
.L_5413:
        /*7ea0*/ 	.word	index@($_ZN7cutlass13device_kernelIN5flash19enable_sm80_to_sm89INS1_16FlashAttnBwdSm80INS1_25CollectiveMainloopBwdSm80ILi2ELi2EN4cute5tupleIJNS5_1CILi128EEES8_NS7_ILi64EEEEEENS_10bfloat16_tEfNS_4arch4Sm80ELb1ELb0ELb1ELb0ELb1ELb0ELb0ELb0ELi2ELi4ELi4ELi4ELb0EEENS1_21CollectiveEpilogueBwdISA_SB_SD_Li256ELb0ELb0ELi2EEENS1_25SingleTileBwdLPTSchedulerILb0ELi128ELb1EEEEEEEEEvNT_6ParamsE$_ZN4cute3eso3ESOILb1ELb0EJNS_5tupleIJNS2_IJNS_1CILi2EEES4_S4_EEES4_NS2_IJS4_S4_EEEEEENS2_IJNS2_IJNS3_ILi1EEENS3_ILi512EEEiEEENS3_ILi4096EEENS2_IJiiEEEEEEEEC2ERKS7_RKSD_)
        /*7ea4*/ 	.word	0x00000000


	//----- nvinfo : EIATTR_FRAME_SIZE
	.align		4
.L_5414:
        /*7ea8*/ 	.byte	0x04, 0x11
        /*7eaa*/ 	.short	(.L_5416 - .L_5415)
	.align		4
.L_5415:
        /*7eac*/ 	.word	index@($_ZN7cutlass13device_kernelIN5flash19enable_sm80_to_sm89INS1_16FlashAttnBwdSm80INS1_25CollectiveMainloopBwdSm80ILi2ELi2EN4cute5tupleIJNS5_1CILi128EEES8_NS7_ILi64EEEEEENS_10bfloat16_tEfNS_4arch4Sm80ELb1ELb0ELb1ELb0ELb1ELb0ELb0ELb0ELi2ELi4ELi4ELi4ELb0EEENS1_21CollectiveEpilogueBwdISA_SB_SD_Li256ELb0ELb0ELi2EEENS1_25SingleTileBwdLPTSchedulerILb0ELi128ELb1EEEEEEEEEvNT_6ParamsE$_ZN4cute3eso3ESOILb1ELb0EJNS_5tupleIJNS2_IJNS_1CILi2EEES4_S4_EEES4_NS2_IJNS2_IJS4_S4_EEES4_EEEEEENS2_IJNS2_IJNS3_ILi1EEENS3_ILi512EEEiEEENS3_ILi4096EEENS2_IJNS2_IJiiEEENS3_ILi8192EEEEEEEEEEEC2ERKS8_RKSG_)
        /*7eb0*/ 	.word	0x00000000


	//----- nvinfo : EIATTR_FRAME_SIZE
	.align		4
.L_5416:
        /*7eb4*/ 	.byte	0x04, 0x11
        /*7eb6*/ 	.short	(.L_5418 - .L_5417)
	.align		4
.L_5417:
        /*7eb8*/ 	.word	index@($_ZN7cutlass13device_kernelIN5flash19enable_sm80_to_sm89INS1_16FlashAttnBwdSm80INS1_25CollectiveMainloopBwdSm80ILi2ELi2EN4cute5tupleIJNS5_1CILi128EEES8_NS7_ILi64EEEEEENS_10bfloat16_tEfNS_4arch4Sm80ELb1ELb0ELb1ELb0ELb1ELb0ELb0ELb0ELi2ELi4ELi4ELi4ELb0EEENS1_21CollectiveEpilogueBwdISA_SB_SD_Li256ELb0ELb0ELi2EEENS1_25SingleTileBwdLPTSchedulerILb0ELi128ELb1EEEEEEEEEvNT_6ParamsE$_ZN4cute3eso3ESOILb1ELb0EJNS_5tupleIJNS2_IJNS_1CILi2EEES4_EEES5_NS3_ILi8EEEEEENS2_IJNS2_IJiNS3_ILi512EEEEEENS2_IJiiEEENS3_ILi1024EEEEEEEEC2ERKS7_RKSC_)
        /*7ebc*/ 	.word	0x00000000


	//----- nvinfo : EIATTR_FRAME_SIZE
	.align		4
.L_5418:
        /*7ec0*/ 	.byte	0x04, 0x11
        /*7ec2*/ 	.short	(.L_5420 - .L_5419)
	.align		4
.L_5419:
        /*7ec4*/ 	.word	index@($_ZN7cutlass13device_kernelIN5flash19enable_sm80_to_sm89INS1_16FlashAttnBwdSm80INS1_25CollectiveMainloopBwdSm80ILi2ELi2EN4cute5tupleIJNS5_1CILi128EEES8_NS7_ILi64EEEEEENS_10bfloat16_tEfNS_4arch4Sm80ELb1ELb0ELb1ELb0ELb1ELb0ELb0ELb0ELi2ELi4ELi4ELi4ELb0EEENS1_21CollectiveEpilogueBwdISA_SB_SD_Li256ELb0ELb0ELi2EEENS1_25SingleTileBwdLPTSchedulerILb0ELi128ELb1EEEEEEEEEvNT_6ParamsE$_ZN4cute3eso3ESOILb1ELb0EJNS_5tupleIJNS2_IJNS_1CILi2EEES4_EEES4_EEENS2_IJNS2_IJiiEEENS3_ILi8192EEEEEEEEC2ERKS6_RKS9_)
        /*7ec8*/ 	.word	0x00000000


	//----- nvinfo : EIATTR_FRAME_SIZE
	.align		4
.L_5420:
        /*7ecc*/ 	.byte	0x04, 0x11
        /*7ece*/ 	.short	(.L_5422 - .L_5421)
	.align		4
.L_5421:
        /*7ed0*/ 	.word	index@($_ZN7cutlass13device_kernelIN5flash19enable_sm80_to_sm89INS1_16FlashAttnBwdSm80INS1_25CollectiveMainloopBwdSm80ILi2ELi2EN4cute5tupleIJNS5_1CILi128EEES8_NS7_ILi64EEEEEENS_10bfloat16_tEfNS_4arch4Sm80ELb1ELb0ELb1ELb0ELb1ELb0ELb0ELb0ELi2ELi4ELi4ELi4ELb0EEENS1_21CollectiveEpilogueBwdISA_SB_SD_Li256ELb0ELb0ELi2EEENS1_25SingleTileBwdLPTSchedulerILb0ELi128ELb1EEEEEEEEEvNT_6ParamsE$_ZN4cute3eso3ESOILb1ELb0EJNS_5tupleIJNS2_IJNS_1CILi2EEES4_EEENS3_ILi8EEES5_EEENS2_IJNS2_IJNS3_ILi1EEEiEEENS3_ILi1024EEENS2_IJiiEEEEEEEEC2ERKS7_RKSC_)
        /*7ed4*/ 	.word	0x00000000


	//----- nvinfo : EIATTR_FRAME_SIZE
	.align		4
.L_5422:
        /*7ed8*/ 	.byte	0x04, 0x11
        /*7eda*/ 	.short	(.L_5424 - .L_5423)
	.align		4
.L_5423:
        /*7edc*/ 	.word	index@($_ZN7cutlass13device_kernelIN5flash19enable_sm80_to_sm89INS1_16FlashAttnBwdSm80INS1_25CollectiveMainloopBwdSm80ILi2ELi2EN4cute5tupleIJNS5_1CILi128EEES8_NS7_ILi64EEEEEENS_10bfloat16_tEfNS_4arch4Sm80ELb1ELb0ELb1ELb0ELb1ELb0ELb0ELb0ELi2ELi4ELi4ELi4ELb0EEENS1_21CollectiveEpilogueBwdISA_SB_SD_Li256ELb0ELb0ELi2EEENS1_25SingleTileBwdLPTSchedulerILb0ELi128ELb1EEEEEEEEEvNT_6ParamsE$_ZN4cute3eso3ESOILb1ELb0EJNS_5tupleIJNS2_IJNS_1CILi1EEENS3_ILi0EEEEEES5_EEENS2_IJNS2_IJS5_S5_EEEiEEEEEC2ERKS7_RKS9_)
        /*7ee0*/ 	.word	0x00000000


	//----- nvinfo : EIATTR_FRAME_SIZE
	.align		4
.L_5424:
        /*7ee4*/ 	.byte	0x04, 0x11
        /*7ee6*/ 	.short	(.L_5426 - .L_5425)
	.align		4
.L_5425:
        /*7ee8*/ 	.word	index@($_ZN7cutlass13device_kernelIN5flash19enable_sm80_to_sm89INS1_16FlashAttnBwdSm80INS1_25CollectiveMainloopBwdSm80ILi2ELi2EN4cute5tupleIJNS5_1CILi128EEES8_NS7_ILi64EEEEEENS_10bfloat16_tEfNS_4arch4Sm80ELb1ELb0ELb1ELb0ELb1ELb0ELb0ELb0ELi2ELi4ELi4ELi4ELb0EEENS1_21CollectiveEpilogueBwdISA_SB_SD_Li256ELb0ELb0ELi2EEENS1_25SingleTileBwdLPTSchedulerILb0ELi128ELb1EEEEEEEEEvNT_6ParamsE$_ZN4cute3eso3ESOILb1ELb0EJNS_5tupleIJNS2_IJNS_1CILi1EEENS3_ILi0EEEEEENS2_IJS5_S5_EEEEEENS2_IJS5_iEEEEEC2ERKS8_RKS9_)
        /*7eec*/ 	.word	0x00000000


	//----- nvinfo : EIATTR_FRAME_SIZE
	.align		4
.L_5426:
        /*7ef0*/ 	.byte	0x04, 0x11
        /*7ef2*/ 	.short	(.L_5428 - .L_5427)
	.align		4
.L_5427:
        /*7ef4*/ 	.word	index@($_ZN7cutlass13device_kernelIN5flash19enable_sm80_to_sm89INS1_16FlashAttnBwdSm80INS1_25CollectiveMainloopBwdSm80ILi2ELi2EN4cute5tupleIJNS5_1CILi128EEES8_NS7_ILi64EEEEEENS_10bfloat16_tEfNS_4arch4Sm80ELb1ELb0ELb1ELb0ELb1ELb0ELb0ELb0ELi2ELi4ELi4ELi4ELb0EEENS1_21CollectiveEpilogueBwdISA_SB_SD_Li256ELb0ELb0ELi2EEENS1_25SingleTileBwdLPTSchedulerILb0ELi128ELb1EEEEEEEEEvNT_6ParamsE$_ZN4cute3eso3ESOILb1ELb0EJNS_5tupleIJNS2_IJNS_1CILi1EEENS2_IJS4_NS3_ILi2EEES5_EEEEEES5_NS2_IJS5_S5_EEEEEENS2_IJNS2_IJNS3_ILi0EEENS2_IJS4_NS3_ILi256EEEiEEEEEENS3_ILi2048EEENS2_IJiNS3_ILi4096EEEEEEEEEEEC2ERKS9_RKSH_)
        /*7ef8*/ 	.word	0x00000000


	//----- nvinfo : EIATTR_FRAME_SIZE
	.align		4
.L_5428:
        /*7efc*/ 	.byte	0x04, 0x11
        /*7efe*/ 	.short	(.L_5430 - .L_5429)
	.align		4
.L_5429:
        /*7f00*/ 	.word	index@($_ZN7cutlass13device_kernelIN5flash19enable_sm80_to_sm89INS1_16FlashAttnBwdSm80INS1_25CollectiveMainloopBwdSm80ILi2ELi2EN4cute5tupleIJNS5_1CILi128EEES8_NS7_ILi64EEEEEENS_10bfloat16_tEfNS_4arch4Sm80ELb1ELb0ELb1ELb0ELb1ELb0ELb0ELb0ELi2ELi4ELi4ELi4ELb0EEENS1_21CollectiveEpilogueBwdISA_SB_SD_Li256ELb0ELb0ELi2EEENS1_25SingleTileBwdLPTSchedulerILb0ELi128ELb1EEEEEEEEEvNT_6ParamsE$_ZN4cute3eso3ESOILb1ELb0EJNS_5tupleIJNS2_IJNS2_IJNS_1CILi8EEENS3_ILi1EEEEEES5_EEENS2_IJNS2_IJS5_S5_EEENS3_ILi2EEEEEEEEENS2_IJNS2_IJNS2_IJS5_NS3_ILi0EEEEEESC_EEENS2_IJNS2_IJSC_SC_EEEiEEEEEEEEC2ERKSB_RKSH_)
        /*7f04*/ 	.word	0x00000000


	//----- nvinfo : EIATTR_FRAME_SIZE
	.align		4
.L_5430:
        /*7f08*/ 	.byte	0x04, 0x11
        /*7f0a*/ 	.short	(.L_5432 - .L_5431)
	.align		4
.L_5431:
        /*7f0c*/ 	.word	index@($_ZN7cutlass13device_kernelIN5flash19enable_sm80_to_sm89INS1_16FlashAttnBwdSm80INS1_25CollectiveMainloopBwdSm80ILi2ELi2EN4cute5tupleIJNS5_1CILi128EEES8_NS7_ILi64EEEEEENS_10bfloat16_tEfNS_4arch4Sm80ELb1ELb0ELb1ELb0ELb1ELb0ELb0ELb0ELi2ELi4ELi4ELi4ELb0EEENS1_21CollectiveEpilogueBwdISA_SB_SD_Li256ELb0ELb0ELi2EEENS1_25SingleTileBwdLPTSchedulerILb0ELi128ELb1EEEEEEEEEvNT_6ParamsE$_ZN4cute3eso3ESOILb1ELb0EJNS_5tupleIJNS2_IJNS2_IJNS_1CILi8EEENS3_ILi1EEEEEENS2_IJS5_S5_EEEEEENS2_IJS5_NS3_ILi2EEEEEEEEENS2_IJNS2_IJNS2_IJS5_NS3_ILi0EEEEEENS2_IJSC_SC_EEEEEENS2_IJSC_iEEEEEEEEC2ERKSB_RKSH_)
        /*7f10*/ 	.word	0x00000000


	//----- nvinfo : EIATTR_FRAME_SIZE
	.align		4
.L_5432:
        /*7f14*/ 	.byte	0x04, 0x11
        /*7f16*/ 	.short	(.L_5434 - .L_5433)
	.align		4
.L_5433:
        /*7f18*/ 	.word	index@($_ZN7cutlass13device_kernelIN5flash19enable_sm80_to_sm89INS1_16FlashAttnBwdSm80INS1_25CollectiveMainloopBwdSm80ILi2ELi2EN4cute5tupleIJNS5_1CILi128EEES8_NS7_ILi64EEEEEENS_10bfloat16_tEfNS_4arch4Sm80ELb1ELb0ELb1ELb0ELb1ELb0ELb0ELb0ELi2ELi4ELi4ELi4ELb0EEENS1_21CollectiveEpilogueBwdISA_SB_SD_Li256ELb0ELb0ELi2EEENS1_25SingleTileBwdLPTSchedulerILb0ELi128ELb1EEEEEEEEEvNT_6ParamsE$_ZN4cute3eso3ESOILb1ELb0EJNS_1CILi8EEEiiiNS2_ILi144EEENS2_ILi512EEEEEC2ERKS3_RKiSA_SA_RKS4_RKS5_)
        /*7f1c*/ 	.word	0x00000000


	//----- nvinfo : EIATTR_FRAME_SIZE
	.align		4
.L_5434:
        /*7f20*/ 	.byte	0x04, 0x11
        /*7f22*/ 	.short	(.L_5436 - .L_5435)
	.align		4
.L_5435:
        /*7f24*/ 	.word	index@($_ZN7cutlass13device_kernelIN5flash19enable_sm80_to_sm89INS1_16FlashAttnBwdSm80INS1_25CollectiveMainloopBwdSm80ILi2ELi2EN4cute5tupleIJNS5_1CILi128EEES8_NS7_ILi64EEEEEENS_10bfloat16_tEfNS_4arch4Sm80ELb1ELb0ELb1ELb0ELb1ELb0ELb0ELb0ELi2ELi4ELi4ELi4ELb0EEENS1_21CollectiveEpilogueBwdISA_SB_SD_Li256ELb0ELb0ELi2EEENS1_25SingleTileBwdLPTSchedulerILb0ELi128ELb1EEEEEEEEEvNT_6ParamsE$_ZN4cute3eso3ESOILb1ELb0EJNS_1CILi8EEEiiEEC2ERKS3_RKiS8_)
        /*7f28*/ 	.word	0x00000000


	//----- nvinfo : EIATTR_FRAME_SIZE
	.align		4
.L_5436:
        /*7f2c*/ 	.byte	0x04, 0x11
        /*7f2e*/ 	.short	(.L_5438 - .L_5437)
	.align		4
.L_5437:
        /*7f30*/ 	.word	index@($_ZN7cutlass13device_kernelIN5flash19enable_sm80_to_sm89INS1_16FlashAttnBwdSm80INS1_25CollectiveMainloopBwdSm80ILi2ELi2EN4cute5tupleIJNS5_1CILi128EEES8_NS7_ILi64EEEEEENS_10bfloat16_tEfNS_4arch4Sm80ELb1ELb0ELb1ELb0ELb1ELb0ELb0ELb0ELi2ELi4ELi4ELi4ELb0EEENS1_21CollectiveEpilogueBwdISA_SB_SD_Li256ELb0ELb0ELi2EEENS1_25SingleTileBwdLPTSchedulerILb0ELi128ELb1EEEEEEEEEvNT_6ParamsE$_ZN4cute3eso3ESOILb1ELb0EJNS_1CILi4096EEEiiNS2_ILi8192EEEEEC2ERKS3_RKiS9_RKS4_)
        /*7f34*/ 	.word	0x00000000


	//----- nvinfo : EIATTR_FRAME_SIZE
	.align		4
.L_5438:
        /*7f38*/ 	.byte	0x04, 0x11
        /*7f3a*/ 	.short	(.L_5440 - .L_5439)
	.align		4
.L_5439:
        /*7f3c*/ 	.word	index@($_ZN7cutlass13device_kernelIN5flash19enable_sm80_to_sm89INS1_16FlashAttnBwdSm80INS1_25CollectiveMainloopBwdSm80ILi2ELi2EN4cute5tupleIJNS5_1CILi128EEES8_NS7_ILi64EEEEEENS_10bfloat16_tEfNS_4arch4Sm80ELb1ELb0ELb1ELb0ELb1ELb0ELb0ELb0ELi2ELi4ELi4ELi4ELb0EEENS1_21CollectiveEpilogueBwdISA_SB_SD_Li256ELb0ELb0ELi2EEENS1_25SingleTileBwdLPTSchedulerILb0ELi128ELb1EEEEEEEEEvNT_6ParamsE$_ZN4cute3eso3ESOILb1ELb0EJNS_1CILi4096EEEiiEEC2ERKS3_RKiS8_)
        /*7f40*/ 	.word	0x00000000


	//----- nvinfo : EIATTR_FRAME_SIZE
	.align		4
.L_5440:
        /*7f44*/ 	.byte	0x04, 0x11
        /*7f46*/ 	.short	(.L_5442 - .L_5441)
	.align		4
.L_5441:
        /*7f48*/ 	.word	index@($_ZN7cutlass13device_kernelIN5flash19enable_sm80_to_sm89INS1_16FlashAttnBwdSm80INS1_25CollectiveMainloopBwdSm80ILi2ELi2EN4cute5tupleIJNS5_1CILi128EEES8_NS7_ILi64EEEEEENS_10bfloat16_tEfNS_4arch4Sm80ELb1ELb0ELb1ELb0ELb1ELb0ELb0ELb0ELi2ELi4ELi4ELi4ELb0EEENS1_21CollectiveEpilogueBwdISA_SB_SD_Li256ELb0ELb0ELi2EEENS1_25SingleTileBwdLPTSchedulerILb0ELi128ELb1EEEEEEEEEvNT_6ParamsE$_ZN4cute3eso3ESOILb1ELb0EJNS_1CILi4096EEENS_5tupleIJiiEEEEEC2ERKS3_RKS5_)
        /*7f4c*/ 	.word	0x00000000


	//----- nvinfo : EIATTR_FRAME_SIZE
	.align		4
.L_5442:
        /*7f50*/ 	.byte	0x04, 0x11
        /*7f52*/ 	.short	(.L_5444 - .L_5443)
	.align		4
.L_5443:
        /*7f54*/ 	.word	index@($_ZN7cutlass13device_kernelIN5flash19enable_sm80_to_sm89INS1_16FlashAttnBwdSm80INS1_25CollectiveMainloopBwdSm80ILi2ELi2EN4cute5tupleIJNS5_1CILi128EEES8_NS7_ILi64EEEEEENS_10bfloat16_tEfNS_4arch4Sm80ELb1ELb0ELb1ELb0ELb1ELb0ELb0ELb0ELi2ELi4ELi4ELi4ELb0EEENS1_21CollectiveEpilogueBwdISA_SB_SD_Li256ELb0ELb0ELi2EEENS1_25SingleTileBwdLPTSchedulerILb0ELi128ELb1EEEEEEEEEvNT_6ParamsE$_ZN4cute3eso3ESOILb1ELb0EJNS_1CILi4096EEENS_5tupleIJNS4_IJiiEEENS2_ILi8192EEEEEEEEC2ERKS3_RKS7_)
        /*7f58*/ 	.word	0x00000000


	//----- nvinfo : EIATTR_FRAME_SIZE
	.align		4
.L_5444:
        /*7f5c*/ 	.byte	0x04, 0x11
        /*7f5e*/ 	.short	(.L_5446 - .L_5445)
	.align		4
.L_5445:
        /*7f60*/ 	.word	index@($_ZN7cutlass13device_kernelIN5flash19enable_sm80_to_sm89INS1_16FlashAttnBwdSm80INS1_25CollectiveMainloopBwdSm80ILi2ELi2EN4cute5tupleIJNS5_1CILi128EEES8_NS7_ILi64EEEEEENS_10bfloat16_tEfNS_4arch4Sm80ELb1ELb0ELb1ELb0ELb1ELb0ELb0ELb0ELi2ELi4ELi4ELi4ELb0EEENS1_21CollectiveEpilogueBwdISA_SB_SD_Li256ELb0ELb0ELi2EEENS1_25SingleTileBwdLPTSchedulerILb0ELi128ELb1EEEEEEEEEvNT_6ParamsE$_ZN4cute3eso3ESOILb1ELb0EJNS_1CILi2EEEiEEC2ERKS3_RKi)
        /*7f64*/ 	.word	0x00000000


	//----- nvinfo : EIATTR_FRAME_SIZE
	.align		4
.L_5446:
        /*7f68*/ 	.byte	0x04, 0x11
        /*7f6a*/ 	.short	(.L_5448 - .L_5447)
	.align		4
.L_5447:
        /*7f6c*/ 	.word	index@($_ZN7cutlass13device_kernelIN5flash19enable_sm80_to_sm89INS1_16FlashAttnBwdSm80INS1_25CollectiveMainloopBwdSm80ILi2ELi2EN4cute5tupleIJNS5_1CILi128EEES8_NS7_ILi64EEEEEENS_10bfloat16_tEfNS_4arch4Sm80ELb1ELb0ELb1ELb0ELb1ELb0ELb0ELb0ELi2ELi4ELi4ELi4ELb0EEENS1_21CollectiveEpilogueBwdISA_SB_SD_Li256ELb0ELb0ELi2EEENS1_25SingleTileBwdLPTSchedulerILb0ELi128ELb1EEEEEEEEEvNT_6ParamsE$_ZN4cute3eso3ESOILb1ELb0EJNS_1CILi1EEEiiiNS2_ILi72EEENS2_ILi512EEEEEC2ERKS3_RKiSA_SA_RKS4_RKS5_)
        /*7f70*/ 	.word	0x00000000


	//----- nvinfo : EIATTR_FRAME_SIZE
	.align		4
.L_5448:
        /*7f74*/ 	.byte	0x04, 0x11
        /*7f76*/ 	.short	(.L_5450 - .L_5449)
	.align		4
.L_5449:
        /*7f78*/ 	.word	index@($_ZN7cutlass13device_kernelIN5flash19enable_sm80_to_sm89INS1_16FlashAttnBwdSm80INS1_25CollectiveMainloopBwdSm80ILi2ELi2EN4cute5tupleIJNS5_1CILi128EEES8_NS7_ILi64EEEEEENS_10bfloat16_tEfNS_4arch4Sm80ELb1ELb0ELb1ELb0ELb1ELb0ELb0ELb0ELi2ELi4ELi4ELi4ELb0EEENS1_21CollectiveEpilogueBwdISA_SB_SD_Li256ELb0ELb0ELi2EEENS1_25SingleTileBwdLPTSchedulerILb0ELi128ELb1EEEEEEEEEvNT_6ParamsE$_ZN4cute3eso3ESOILb1ELb0EJNS_1CILi1EEEiiiNS2_ILi64EEENS2_ILi72EEENS2_ILi144EEENS2_ILi288EEENS2_ILi512EEEEEC2ERKS3_RKiSD_SD_RKS4_RKS5_RKS6_RKS7_RKS8_)
        /*7f7c*/ 	.word	0x00000000


	//----- nvinfo : EIATTR_FRAME_SIZE
	.align		4
.L_5450:
        /*7f80*/ 	.byte	0x04, 0x11
        /*7f82*/ 	.short	(.L_5452 - .L_5451)
	.align		4
.L_5451:
        /*7f84*/ 	.word	index@($_ZN7cutlass13device_kernelIN5flash19enable_sm80_to_sm89INS1_16FlashAttnBwdSm80INS1_25CollectiveMainloopBwdSm80ILi2ELi2EN4cute5tupleIJNS5_1CILi128EEES8_NS7_ILi64EEEEEENS_10bfloat16_tEfNS_4arch4Sm80ELb1ELb0ELb1ELb0ELb1ELb0ELb0ELb0ELi2ELi4ELi4ELi4ELb0EEENS1_21CollectiveEpilogueBwdISA_SB_SD_Li256ELb0ELb0ELi2EEENS1_25SingleTileBwdLPTSchedulerILb0ELi128ELb1EEEEEEEEEvNT_6ParamsE$_ZN4cute3eso3ESOILb1ELb0EJNS_1CILi1EEEiiiNS2_ILi144EEENS2_ILi512EEEEEC2ERKS3_RKiSA_SA_RKS4_RKS5_)
        /*7f88*/ 	.word	0x00000000


	//----- nvinfo : EIATTR_FRAME_SIZE
	.align		4
.L_5452:
        /*7f8c*/ 	.byte	0x04, 0x11
        /*7f8e*/ 	.short	(.L_5454 - .L_5453)
	.align		4
.L_5453:
        /*7f90*/ 	.word	index@($_ZN7cutlass13device_kernelIN5flash19enable_sm80_to_sm89INS1_16FlashAttnBwdSm80INS1_25CollectiveMainloopBwdSm80ILi2ELi2EN4cute5tupleIJNS5_1CILi128EEES8_NS7_ILi64EEEEEENS_10bfloat16_tEfNS_4arch4Sm80ELb1ELb0ELb1ELb0ELb1ELb0ELb0ELb0ELi2ELi4ELi4ELi4ELb0EEENS1_21CollectiveEpilogueBwdISA_SB_SD_Li256ELb0ELb0ELi2EEENS1_25SingleTileBwdLPTSchedulerILb0ELi128ELb1EEEEEEEEEvNT_6ParamsE$_ZN4cute3eso3ESOILb1ELb0EJNS_1CILi1EEEiEEC2ERKS3_RKi)
        /*7f94*/ 	.word	0x00000000


	//----- nvinfo : EIATTR_FRAME_SIZE
	.align		4
.L_5454:
        /*7f98*/ 	.byte	0x04, 0x11
        /*7f9a*/ 	.short	(.L_5456 - .L_5455)
	.align		4
.L_5455:
        /*7f9c*/ 	.word	index@($_ZN7cutlass13device_kernelIN5flash19enable_sm80_to_sm89INS1_16FlashAttnBwdSm80INS1_25CollectiveMainloopBwdSm80ILi2ELi2EN4cute5tupleIJNS5_1CILi128EEES8_NS7_ILi64EEEEEENS_10bfloat16_tEfNS_4arch4Sm80ELb1ELb0ELb1ELb0ELb1ELb0ELb0ELb0ELi2ELi4ELi4ELi4ELb0EEENS1_21CollectiveEpilogueBwdISA_SB_SD_Li256ELb0ELb0ELi2EEENS1_25SingleTileBwdLPTSchedulerILb0ELi128ELb1EEEEEEEEEvNT_6ParamsE$_ZN4cute3eso3ESOILb1ELb0EJNS_1CILi1EEENS_5tupleIJiiiEEENS2_ILi64EEENS4_IJNS2_ILi72EEENS2_ILi144EEENS2_ILi288EEEEEENS2_ILi512EEEEEC2ERKS3_RKS5_RKS6_RKSA_RKSB_)
        /*7fa0*/ 	.word	0x00000000


	//----- nvinfo : EIATTR_FRAME_SIZE
	.align		4
.L_5456:
        /*7fa4*/ 	.byte	0x04, 0x11
        /*7fa6*/ 	.short	(.L_5458 - .L_5457)
	.align		4
.L_5457:
        /*7fa8*/ 	.word	index@($_ZN7cutlass13device_kernelIN5flash19enable_sm80_to_sm89INS1_16FlashAttnBwdSm80INS1_25CollectiveMainloopBwdSm80ILi2ELi2EN4cute5tupleIJNS5_1CILi128EEES8_NS7_ILi64EEEEEENS_10bfloat16_tEfNS_4arch4Sm80ELb1ELb0ELb1ELb0ELb1ELb0ELb0ELb0ELi2ELi4ELi4ELi4ELb0EEENS1_21CollectiveEpilogueBwdISA_SB_SD_Li256ELb0ELb0ELi2EEENS1_25SingleTileBwdLPTSchedulerILb0ELi128ELb1EEEEEEEEEvNT_6ParamsE$_ZN4cute3eso3ESOILb1ELb0EJNS_1CILi1EEENS_5tupleIJNS2_ILi8EEEiiEEENS2_ILi64EEENS4_IJiNS2_ILi144EEENS2_ILi288EEEEEENS2_ILi512EEEEEC2ERKS3_RKS6_RKS7_RKSA_RKSB_)
        /*7fac*/ 	.word	0x00000000


	//----- nvinfo : EIATTR_FRAME_SIZE
	.align		4
.L_5458:
        /*7fb0*/ 	.byte	0x04, 0x11
        /*7fb2*/ 	.short	(.L_5460 - .L_5459)
	.align		4
.L_5459:
        /*7fb4*/ 	.word	index@($_ZN7cutlass13device_kernelIN5flash19enable_sm80_to_sm89INS1_16FlashAttnBwdSm80INS1_25CollectiveMainloopBwdSm80ILi2ELi2EN4cute5tupleIJNS5_1CILi128EEES8_NS7_ILi64EEEEEENS_10bfloat16_tEfNS_4arch4Sm80ELb1ELb0ELb1ELb0ELb1ELb0ELb0ELb0ELi2ELi4ELi4ELi4ELb0EEENS1_21CollectiveEpilogueBwdISA_SB_SD_Li256ELb0ELb0ELi2EEENS1_25SingleTileBwdLPTSchedulerILb0ELi128ELb1EEEEEEEEEvNT_6ParamsE$_ZN4cute3eso3ESOILb1ELb0EJNS_1CILi1EEENS2_ILi8EEEiiNS2_ILi64EEEiNS2_ILi144EEENS2_ILi288EEENS2_ILi512EEEEEC2ERKS3_RKS4_RKiSF_RKS5_SF_RKS6_RKS7_RKS8_)
        /*7fb8*/ 	.word	0x00000000


	//----- nvinfo : EIATTR_FRAME_SIZE
	.align		4
.L_5460:
        /*7fbc*/ 	.byte	0x04, 0x11
        /*7fbe*/ 	.short	(.L_5462 - .L_5461)
	.align		4
.L_5461:
        /*7fc0*/ 	.word	index@($_ZN7cutlass13device_kernelIN5flash19enable_sm80_to_sm89INS1_16FlashAttnBwdSm80INS1_25CollectiveMainloopBwdSm80ILi2ELi2EN4cute5tupleIJNS5_1CILi128EEES8_NS7_ILi64EEEEEENS_10bfloat16_tEfNS_4arch4Sm80ELb1ELb0ELb1ELb0ELb1ELb0ELb0ELb0ELi2ELi4ELi4ELi4ELb0EEENS1_21CollectiveEpilogueBwdISA_SB_SD_Li256ELb0ELb0ELi2EEENS1_25SingleTileBwdLPTSchedulerILb0ELi128ELb1EEEEEEEEEvNT_6ParamsE$_ZN4cute3eso3ESOILb1ELb0EJNS_1CILi1EEENS2_ILi512EEEiEEC2ERKS3_RKS4_RKi)
        /*7fc4*/ 	.word	0x00000000


	//----- nvinfo : EIATTR_FRAME_SIZE
	.align		4
.L_5462:
        /*7fc8*/ 	.byte	0x04, 0x11
        /*7fca*/ 	.short	(.L_5464 - .L_5463)
	.align		4
.L_5463:
        /*7fcc*/ 	.word	index@($_ZN7cutlass13device_kernelIN5flash19enable_sm80_to_sm89INS1_16FlashAttnBwdSm80INS1_25CollectiveMainloopBwdSm80ILi2ELi2EN4cute5tupleIJNS5_1CILi128EEES8_NS7_ILi64EEEEEENS_10bfloat16_tEfNS_4arch4Sm80ELb1ELb0ELb1ELb0ELb1ELb0ELb0ELb0ELi2ELi4ELi4ELi4ELb0EEENS1_21CollectiveEpilogueBwdISA_SB_SD_Li256ELb0ELb0ELi2EEENS1_25SingleTileBwdLPTSchedulerILb0ELi128ELb1EEEEEEEEEvNT_6ParamsE$_ZN4cute3eso3ESOILb1ELb0EJNS_1CILi1EEENS2_ILi256EEEiEEC2ERKS3_RKS4_RKi)
        /*7fd0*/ 	.word	0x00000000


	//----- nvinfo : EIATTR_FRAME_SIZE
	.align		4
.L_5464:
        /*7fd4*/ 	.byte	0x04, 0x11
        /*7fd6*/ 	.short	(.L_5466 - .L_5465)
	.align		4
.L_5465:
        /*7fd8*/ 	.word	index@($_ZN7cutlass13device_kernelIN5flash19enable_sm80_to_sm89INS1_16FlashAttnBwdSm80INS1_25CollectiveMainloopBwdSm80ILi2ELi2EN4cute5tupleIJNS5_1CILi128EEES8_NS7_ILi64EEEEEENS_10bfloat16_tEfNS_4arch4Sm80ELb1ELb0ELb1ELb0ELb1ELb0ELb0ELb0ELi2ELi4ELi4ELi4ELb0EEENS1_21CollectiveEpilogueBwdISA_SB_SD_Li256ELb0ELb0ELi2EEENS1_25SingleTileBwdLPTSchedulerILb0ELi128ELb1EEEEEEEEEvNT_6ParamsE$_ZN4cute3eso3ESOILb1ELb0EJNS_1CILi1024EEEiiEEC2ERKS3_RKiS8_)
        /*7fdc*/ 	.word	0x00000000


	//----- nvinfo : EIATTR_FRAME_SIZE
	.align		4
.L_5466:
        /*7fe0*/ 	.byte	0x04, 0x11
        /*7fe2*/ 	.short	(.L_5468 - .L_5467)
	.align		4
.L_5467:
        /*7fe4*/ 	.word	index@($_ZN7cutlass13device_kernelIN5flash19enable_sm80_to_sm89INS1_16FlashAttnBwdSm80INS1_25CollectiveMainloopBwdSm80ILi2ELi2EN4cute5tupleIJNS5_1CILi128EEES8_NS7_ILi64EEEEEENS_10bfloat16_tEfNS_4arch4Sm80ELb1ELb0ELb1ELb0ELb1ELb0ELb0ELb0ELi2ELi4ELi4ELi4ELb0EEENS1_21CollectiveEpilogueBwdISA_SB_SD_Li256ELb0ELb0ELi2EEENS1_25SingleTileBwdLPTSchedulerILb0ELi128ELb1EEEEEEEEEvNT_6ParamsE$_ZN4cute3eso3ESOILb1ELb0EJNS_1CILi1024EEENS_5tupleIJiiEEEEEC2ERKS3_RKS5_)
        /*7fe8*/ 	.word	0x00000000


	//----- nvinfo : EIATTR_FRAME_SIZE
	.align		4
.L_5468:
        /*7fec*/ 	.byte	0x04, 0x11
        /*7fee*/ 	.short	(.L_5470 - .L_5469)
	.align		4
.L_5469:
        /*7ff0*/ 	.word	index@($_ZN7cutlass13device_kernelIN5flash19enable_sm80_to_sm89INS1_16FlashAttnBwdSm80INS1_25CollectiveMainloopBwdSm80ILi2ELi2EN4cute5tupleIJNS5_1CILi128EEES8_NS7_ILi64EEEEEENS_10bfloat16_tEfNS_4arch4Sm80ELb1ELb0ELb1ELb0ELb1ELb0ELb0ELb0ELi2ELi4ELi4ELi4ELb0EEENS1_21CollectiveEpilogueBwdISA_SB_SD_Li256ELb0ELb0ELi2EEENS1_25SingleTileBwdLPTSchedulerILb0ELi128ELb1EEEEEEEEEvNT_6ParamsE$_ZN4cute3eso3ESOILb1ELb0EJNS_1CILi0EEEiS3_EEC2ERKS3_RKiS6_)
        /*7ff4*/ 	.word	0x00000000


	//----- nvinfo : EIATTR_FRAME_SIZE
	.align		4
.L_5470:
        /*7ff8*/ 	.byte	0x04, 0x11
        /*7ffa*/ 	.short	(.L_5472 - .L_5471)
	.align		4
.L_5471:
        /*7ffc*/ 	.word	index@($_ZN7cutlass13device_kernelIN5flash19enable_sm80_to_sm89INS1_16FlashAttnBwdSm80INS1_25CollectiveMainloopBwdSm80ILi2ELi2EN4cute5tupleIJNS5_1CILi128EEES8_NS7_ILi64EEEEEENS_10bfloat16_tEfNS_4arch4Sm80ELb1ELb0ELb1ELb0ELb1ELb0ELb0ELb0ELi2ELi4ELi4ELi4ELb0EEENS1_21CollectiveEpilogueBwdISA_SB_SD_Li256ELb0ELb0ELi2EEENS1_25SingleTileBwdLPTSchedulerILb0ELi128ELb1EEEEEEEEEvNT_6ParamsE$_ZN4cute3eso3ESOILb1ELb0EJNS_1CILi0EEEiEEC2ERKS3_RKi)
        /*8000*/ 	.word	0x00000000


	//----- nvinfo : EIATTR_FRAME_SIZE
	.align		4
.L_5472:
        /*8004*/ 	.byte	0x04, 0x11
        /*8006*/ 	.short	(.L_5474 - .L_5473)
	.align		4
.L_5473:
        /*8008*/ 	.word	index@($_ZN7cutlass13device_kernelIN5flash19enable_sm80_to_sm89INS1_16FlashAttnBwdSm80INS1_25CollectiveMainloopBwdSm80ILi2ELi2EN4cute5tupleIJNS5_1CILi128EEES8_NS7_ILi64EEEEEENS_10bfloat16_tEfNS_4arch4Sm80ELb1ELb0ELb1ELb0ELb1ELb0ELb0ELb0ELi2ELi4ELi4ELi4ELb0EEENS1_21CollectiveEpilogueBwdISA_SB_SD_Li256ELb0ELb0ELi2EEENS1_25SingleTileBwdLPTSchedulerILb0ELi128ELb1EEEEEEEEEvNT_6ParamsE$_ZN4cute3eso3ESOILb1ELb0EJNS_1CILi0EEENS_5tupleIJNS2_ILi1EEENS2_ILi256EEEiEEEEEC2ERKS3_RKS7_)
        /*800c*/ 	.word	0x00000000


	//----- nvinfo : EIATTR_FRAME_SIZE
	.align		4
.L_5474:
        /*8010*/ 	.byte	0x04, 0x11
        /*8012*/ 	.short	(.L_5476 - .L_5475)
	.align		4
.L_5475:
        /*8014*/ 	.word	index@($_ZN7cutlass13device_kernelIN5flash19enable_sm80_to_sm89INS1_16FlashAttnBwdSm80INS1_25CollectiveMainloopBwdSm80ILi2ELi2EN4cute5tupleIJNS5_1CILi128EEES8_NS7_ILi64EEEEEENS_10bfloat16_tEfNS_4arch4Sm80ELb1ELb0ELb1ELb0ELb1ELb0ELb0ELb0ELi2ELi4ELi4ELi4ELb0EEENS1_21CollectiveEpilogueBwdISA_SB_SD_Li256ELb0ELb0ELi2EEENS1_25SingleTileBwdLPTSchedulerILb0ELi128ELb1EEEEEEEEEvNT_6ParamsE$_ZN4cute3eso3ESOILb1ELb0EJNS_1CILi0EEENS2_ILi1EEENS2_ILi512EEEiNS2_ILi4096EEEiNS2_ILi8192EEEEEC2ERKS3_RKS4_RKS5_RKiRKS6_SG_RKS7_)
        /*8018*/ 	.word	0x00000000


	//----- nvinfo : EIATTR_FRAME_SIZE
	.align		4
.L_5476:
        /*801c*/ 	.byte	0x04, 0x11
        /*801e*/ 	.short	(.L_5478 - .L_5477)
	.align		4
.L_5477:
        /*8020*/ 	.word	index@($_ZN7cutlass13device_kernelIN5flash19enable_sm80_to_sm89INS1_16FlashAttnBwdSm80INS1_25CollectiveMainloopBwdSm80ILi2ELi2EN4cute5tupleIJNS5_1CILi128EEES8_NS7_ILi64EEEEEENS_10bfloat16_tEfNS_4arch4Sm80ELb1ELb0ELb1ELb0ELb1ELb0ELb0ELb0ELi2ELi4ELi4ELi4ELb0EEENS1_21CollectiveEpilogueBwdISA_SB_SD_Li256ELb0ELb0ELi2EEENS1_25SingleTileBwdLPTSchedulerILb0ELi128ELb1EEEEEEEEEvNT_6ParamsE$_ZN4cute3eso3ESOILb1ELb0EJNS_1CILi0EEENS2_ILi1EEENS2_ILi512EEEiEEC2ERKS3_RKS4_RKS5_RKi)
        /*8024*/ 	.word	0x00000000


	//----- nvinfo : EIATTR_FRAME_SIZE
	.align		4
.L_5478:
        /*8028*/ 	.byte	0x04, 0x11
        /*802a*/ 	.short	(.L_5480 - .L_5479)
	.align		4
.L_5479:
        /*802c*/ 	.word	index@($_ZN7cutlass13device_kernelIN5flash19enable_sm80_to_sm89INS1_16FlashAttnBwdSm80INS1_25CollectiveMainloopBwdSm80ILi2ELi2EN4cute5tupleIJNS5_1CILi128EEES8_NS7_ILi64EEEEEENS_10bfloat16_tEfNS_4arch4Sm80ELb1ELb0ELb1ELb0ELb1ELb0ELb0ELb0ELi2ELi4ELi4ELi4ELb0EEENS1_21CollectiveEpilogueBwdISA_SB_SD_Li256ELb0ELb0ELi2EEENS1_25SingleTileBwdLPTSchedulerILb0ELi128ELb1EEEEEEEEEvNT_6ParamsE$_ZN4cute3eso3ESOILb1ELb0EJNS_14ComposedLayoutINS_7SwizzleILi3ELi3ELi3EEENS_1CILj0EEENS_6LayoutINS_5tupleIJNS8_IJNS8_IJNS5_ILi4EEENS5_ILi8EEEEEENS8_IJS9_NS5_ILi1EEEEEEEEENS8_IJNS8_IJNS5_ILi2EEESF_SF_EEENS8_IJSF_S9_EEEEEEEEENS8_IJNS8_IJNS8_IJSF_NS5_ILi64EEEEEENS8_IJNS5_ILi1024EEENS5_ILi0EEEEEEEEENS8_IJNS8_IJSC_NS5_ILi512EEESA_EEENS8_IJNS5_ILi4096EEENS5_ILi16EEEEEEEEEEEEEEEENS_10ViewEngineINS_8smem_ptrIPN7cutlass10bfloat16_tEEEEEEEC2ERKSY_RKS15_)
        /*8030*/ 	.word	0x00000000


	//----- nvinfo : EIATTR_FRAME_SIZE
	.align		4
.L_5480:
        /*8034*/ 	.byte	0x04, 0x11
        /*8036*/ 	.short	(.L_5482 - .L_5481)
	.align		4
.L_5481:
        /*8038*/ 	.word	index@($_ZN7cutlass13device_kernelIN5flash19enable_sm80_to_sm89INS1_16FlashAttnBwdSm80INS1_25CollectiveMainloopBwdSm80ILi2ELi2EN4cute5tupleIJNS5_1CILi128EEES8_NS7_ILi64EEEEEENS_10bfloat16_tEfNS_4arch4Sm80ELb1ELb0ELb1ELb0ELb1ELb0ELb0ELb0ELi2ELi4ELi4ELi4ELb0EEENS1_21CollectiveEpilogueBwdISA_SB_SD_Li256ELb0ELb0ELi2EEENS1_25SingleTileBwdLPTSchedulerILb0ELi128ELb1EEEEEEEEEvNT_6ParamsE$_ZN4cute3eso3ESOILb1ELb0EJNS_14ComposedLayoutINS_7SwizzleILi3ELi3ELi3EEENS_1CILj0EEENS_6LayoutINS_5tupleIJNS8_IJNS8_IJNS5_ILi4EEENS5_ILi8EEEEEENS8_IJNS5_ILi2EEENS5_ILi1EEEEEEEEENS8_IJNS8_IJSC_SC_EEESB_EEEEEENS8_IJNS8_IJNS8_IJNS5_ILi128EEESD_EEENS8_IJSA_NS5_ILi0EEEEEEEEENS8_IJNS8_IJNS5_ILi64EEENS5_ILi512EEEEEENS8_IJNS5_ILi16EEENS5_ILi1024EEEEEEEEEEEEEEEENS_10ViewEngineINS_8smem_ptrIPN7cutlass10bfloat16_tEEEEEEEC2ERKSX_RKS14_)
        /*803c*/ 	.word	0x00000000


	//----- nvinfo : EIATTR_FRAME_SIZE
	.align		4
.L_5482:
        /*8040*/ 	.byte	0x04, 0x11
        /*8042*/ 	.short	(.L_5484 - .L_5483)
	.align		4
.L_5483:
        /*8044*/ 	.word	index@($_ZN7cutlass13device_kernelIN5flash19enable_sm80_to_sm89INS1_16FlashAttnBwdSm80INS1_25CollectiveMainloopBwdSm80ILi2ELi2EN4cute5tupleIJNS5_1CILi128EEES8_NS7_ILi64EEEEEENS_10bfloat16_tEfNS_4arch4Sm80ELb1ELb0ELb1ELb0ELb1ELb0ELb0ELb0ELi2ELi4ELi4ELi4ELb0EEENS1_21CollectiveEpilogueBwdISA_SB_SD_Li256ELb0ELb0ELi2EEENS1_25SingleTileBwdLPTSchedulerILb0ELi128ELb1EEEEEEEEEvNT_6ParamsE$_ZN4cute3eso3ESOILb1ELb0EJNS_14ComposedLayoutINS_7SwizzleILi3ELi3ELi3EEENS_1CILj0EEENS_6LayoutINS_5tupleIJNS8_IJNS5_ILi8EEENS5_ILi16EEEEEENS8_IJNS5_ILi64EEENS5_ILi1EEEEEEEEENS8_IJNS8_IJSC_NS5_ILi512EEEEEENS8_IJSD_NS5_ILi0EEEEEEEEEEEEENS_10ViewEngineINS_8smem_ptrIPN7cutlass10bfloat16_tEEEEEEEC2ERKSM_RKST_)
        /*8048*/ 	.word	0x00000000


	//----- nvinfo : EIATTR_FRAME_SIZE
	.align		4
.L_5484:
        /*804c*/ 	.byte	0x04, 0x11
        /*804e*/ 	.short	(.L_5486 - .L_5485)
	.align		4
.L_5485:
        /*8050*/ 	.word	index@($_ZN7cutlass13device_kernelIN5flash19enable_sm80_to_sm89INS1_16FlashAttnBwdSm80INS1_25CollectiveMainloopBwdSm80ILi2ELi2EN4cute5tupleIJNS5_1CILi128EEES8_NS7_ILi64EEEEEENS_10bfloat16_tEfNS_4arch4Sm80ELb1ELb0ELb1ELb0ELb1ELb0ELb0ELb0ELi2ELi4ELi4ELi4ELb0EEENS1_21CollectiveEpilogueBwdISA_SB_SD_Li256ELb0ELb0ELi2EEENS1_25SingleTileBwdLPTSchedulerILb0ELi128ELb1EEEEEEEEEvNT_6ParamsE$_ZN4cute3eso3ESOILb1ELb0EJNS_14ComposedLayoutINS_7SwizzleILi3ELi3ELi3EEENS_1CILj0EEENS_6LayoutINS_5tupleIJNS5_ILi64EEENS5_ILi128EEEEEENS8_IJNS5_ILi1EEES9_EEEEEEENS_10ViewEngineINS_8smem_ptrIPN7cutlass10bfloat16_tEEEEEEEC2ERKSF_RKSM_)
        /*8054*/ 	.word	0x00000000


	//----- nvinfo : EIATTR_FRAME_SIZE
	.align		4
.L_5486:
        /*8058*/ 	.byte	0x04, 0x11
        /*805a*/ 	.short	(.L_5488 - .L_5487)
	.align		4
.L_5487:
        /*805c*/ 	.word	index@($_ZN7cutlass13device_kernelIN5flash19enable_sm80_to_sm89INS1_16FlashAttnBwdSm80INS1_25CollectiveMainloopBwdSm80ILi2ELi2EN4cute5tupleIJNS5_1CILi128EEES8_NS7_ILi64EEEEEENS_10bfloat16_tEfNS_4arch4Sm80ELb1ELb0ELb1ELb0ELb1ELb0ELb0ELb0ELi2ELi4ELi4ELi4ELb0EEENS1_21CollectiveEpilogueBwdISA_SB_SD_Li256ELb0ELb0ELi2EEENS1_25SingleTileBwdLPTSchedulerILb0ELi128ELb1EEEEEEEEEvNT_6ParamsE$_ZN4cute3eso3ESOILb1ELb0EJNS_14ComposedLayoutINS_7SwizzleILi3ELi3ELi3EEENS_1CILi0EEENS_6LayoutINS_5tupleIJNS8_IJNS8_IJNS5_ILi4EEENS5_ILi8EEEEEENS8_IJS9_NS5_ILi1EEEEEEEEENS8_IJNS8_IJNS5_ILi2EEESF_SF_EEENS8_IJSF_SA_EEEEEEEEENS8_IJNS8_IJNS8_IJNS5_ILi128EEESC_EEENS8_IJNS5_ILi16EEES6_EEEEEENS8_IJNS8_IJNS5_ILi64EEESA_NS5_ILi512EEEEEENS8_IJNS5_ILi8192EEENS5_ILi1024EEEEEEEEEEEEEEEENS_10ViewEngineINS_8smem_ptrIPN7cutlass10bfloat16_tEEEEEEEC2ERKSY_RKS15_)
        /*8060*/ 	.word	0x00000000


	//----- nvinfo : EIATTR_FRAME_SIZE
	.align		4
.L_5488:
        /*8064*/ 	.byte	0x04, 0x11
        /*8066*/ 	.short	(.L_5490 - .L_5489)
	.align		4
.L_5489:
        /*8068*/ 	.word	index@($_ZN7cutlass13device_kernelIN5flash19enable_sm80_to_sm89INS1_16FlashAttnBwdSm80INS1_25CollectiveMainloopBwdSm80ILi2ELi2EN4cute5tupleIJNS5_1CILi128EEES8_NS7_ILi64EEEEEENS_10bfloat16_tEfNS_4arch4Sm80ELb1ELb0ELb1ELb0ELb1ELb0ELb0ELb0ELi2ELi4ELi4ELi4ELb0EEENS1_21CollectiveEpilogueBwdISA_SB_SD_Li256ELb0ELb0ELi2EEENS1_25SingleTileBwdLPTSchedulerILb0ELi128ELb1EEEEEEEEEvNT_6ParamsE$_ZN4cute3eso3ESOILb1ELb0EJNS_14ComposedLayoutINS_7SwizzleILi3ELi3ELi3EEENS_1CILi0EEENS_6LayoutINS_5tupleIJNS8_IJNS8_IJNS5_ILi4EEENS5_ILi8EEEEEENS8_IJS9_NS5_ILi1EEEEEEEEENS8_IJNS8_IJNS5_ILi2EEESF_SF_EEENS8_IJSF_NS8_IJS9_SF_EEEEEEEEEEEENS8_IJNS8_IJNS8_IJSF_NS5_ILi64EEEEEENS8_IJNS5_ILi1024EEES6_EEEEEENS8_IJNS8_IJSC_NS5_ILi512EEESA_EEENS8_IJNS5_ILi4096EEENS8_IJNS5_ILi16EEENS5_ILi8192EEEEEEEEEEEEEEEEEEENS_10ViewEngineINS_8smem_ptrIPN7cutlass10bfloat16_tEEEEEEEC2ERKS10_RKS17_)
        /*806c*/ 	.word	0x00000000


	//----- nvinfo : EIATTR_FRAME_SIZE
	.align		4
.L_5490:
        /*8070*/ 	.byte	0x04, 0x11
        /*8072*/ 	.short	(.L_5492 - .L_5491)
	.align		4
.L_5491:
        /*8074*/ 	.word	index@($_ZN7cutlass13device_kernelIN5flash19enable_sm80_to_sm89INS1_16FlashAttnBwdSm80INS1_25CollectiveMainloopBwdSm80ILi2ELi2EN4cute5tupleIJNS5_1CILi128EEES8_NS7_ILi64EEEEEENS_10bfloat16_tEfNS_4arch4Sm80ELb1ELb0ELb1ELb0ELb1ELb0ELb0ELb0ELi2ELi4ELi4ELi4ELb0EEENS1_21CollectiveEpilogueBwdISA_SB_SD_Li256ELb0ELb0ELi2EEENS1_25SingleTileBwdLPTSchedulerILb0ELi128ELb1EEEEEEEEEvNT_6ParamsE$_ZN4cute3eso3ESOILb1ELb0EJNS_14ComposedLayoutINS_7SwizzleILi3ELi3ELi3EEENS_1CILi0EEENS_6LayoutINS_5tupleIJNS8_IJNS8_IJNS5_ILi4EEENS5_ILi8EEEEEENS8_IJNS5_ILi2EEENS5_ILi1EEEEEEEEENS8_IJNS8_IJSC_SC_EEESB_EEEEEENS8_IJNS8_IJNS8_IJNS5_ILi128EEESD_EEENS8_IJSA_S6_EEEEEENS8_IJNS8_IJNS5_ILi64EEENS5_ILi512EEEEEENS8_IJNS5_ILi16EEENS5_ILi1024EEEEEEEEEEEEEEEENS_10ViewEngineINS_8smem_ptrIPN7cutlass10bfloat16_tEEEEEEEC2ERKSW_RKS13_)
        /*8078*/ 	.word	0x00000000


	//----- nvinfo : EIATTR_FRAME_SIZE
	.align		4
.L_5492:
        /*807c*/ 	.byte	0x04, 0x11
        /*807e*/ 	.short	(.L_5494 - .L_5493)
	.align		4
.L_5493:
        /*8080*/ 	.word	index@($_ZN7cutlass13device_kernelIN5flash19enable_sm80_to_sm89INS1_16FlashAttnBwdSm80INS1_25CollectiveMainloopBwdSm80ILi2ELi2EN4cute5tupleIJNS5_1CILi128EEES8_NS7_ILi64EEEEEENS_10bfloat16_tEfNS_4arch4Sm80ELb1ELb0ELb1ELb0ELb1ELb0ELb0ELb0ELi2ELi4ELi4ELi4ELb0EEENS1_21CollectiveEpilogueBwdISA_SB_SD_Li256ELb0ELb0ELi2EEENS1_25SingleTileBwdLPTSchedulerILb0ELi128ELb1EEEEEEEEEvNT_6ParamsE$_ZN4cute3eso3ESOILb1ELb0EJNS_14ComposedLayoutINS_7SwizzleILi3ELi3ELi3EEENS_1CILi0EEENS_6LayoutINS_5tupleIJNS8_IJNS8_IJNS5_ILi4EEENS5_ILi8EEEEEENS8_IJNS5_ILi2EEENS5_ILi1EEEEEEEEENS8_IJNS8_IJSC_SC_EEENS8_IJSA_S9_EEEEEEEEENS8_IJNS8_IJNS8_IJSC_NS5_ILi64EEEEEENS8_IJNS5_ILi512EEES6_EEEEEENS8_IJNS8_IJSD_SA_EEENS8_IJNS5_ILi1024EEENS5_ILi16EEEEEEEEEEEEEEEENS_10ViewEngineINS_8smem_ptrIPN7cutlass10bfloat16_tEEEEEEEC2ERKSW_RKS13_)
        /*8084*/ 	.word	0x00000000


	//----- nvinfo : EIATTR_FRAME_SIZE
	.align		4
.L_5494:
        /*8088*/ 	.byte	0x04, 0x11
        /*808a*/ 	.short	(.L_5496 - .L_5495)
	.align		4
.L_5495:
        /*808c*/ 	.word	index@($_ZN7cutlass13device_kernelIN5flash19enable_sm80_to_sm89INS1_16FlashAttnBwdSm80INS1_25CollectiveMainloopBwdSm80ILi2ELi2EN4cute5tupleIJNS5_1CILi128EEES8_NS7_ILi64EEEEEENS_10bfloat16_tEfNS_4arch4Sm80ELb1ELb0ELb1ELb0ELb1ELb0ELb0ELb0ELi2ELi4ELi4ELi4ELb0EEENS1_21CollectiveEpilogueBwdISA_SB_SD_Li256ELb0ELb0ELi2EEENS1_25SingleTileBwdLPTSchedulerILb0ELi128ELb1EEEEEEEEEvNT_6ParamsE$_ZN4cute3eso3ESOILb1ELb0EJNS_10UnderscoreEiiEEC2ERKS2_RKiS7_)
        /*8090*/ 	.word	0x00000000


	//----- nvinfo : EIATTR_FRAME_SIZE
	.align		4
.L_5496:
        /*8094*/ 	.byte	0x04, 0x11
        /*8096*/ 	.short	(.L_5498 - .L_5497)
	.align		4
.L_5497:
        /*8098*/ 	.word	index@($_ZN7cutlass13device_kernelIN5flash19enable_sm80_to_sm89INS1_16FlashAttnBwdSm80INS1_25CollectiveMainloopBwdSm80ILi2ELi2EN4cute5tupleIJNS5_1CILi128EEES8_NS7_ILi64EEEEEENS_10bfloat16_tEfNS_4arch4Sm80ELb1ELb0ELb1ELb0ELb1ELb0ELb0ELb0ELi2ELi4ELi4ELi4ELb0EEENS1_21CollectiveEpilogueBwdISA_SB_SD_Li256ELb0ELb0ELi2EEENS1_25SingleTileBwdLPTSchedulerILb0ELi128ELb1EEEEEEEEEvNT_6ParamsE$_ZN4cute3eso3ESOILb1ELb0EJNS_10UnderscoreEiEEC2ERKS2_RKi)
        /*809c*/ 	.word	0x00000000


	//----- nvinfo : EIATTR_FRAME_SIZE
	.align		4
.L_5498:
        /*80a0*/ 	.byte	0x04, 0x11
        /*80a2*/ 	.short	(.L_5500 - .L_5499)
	.align		4
.L_5499:
        /*80a4*/ 	.word	index@($_ZN7cutlass13device_kernelIN5flash19enable_sm80_to_sm89INS1_16FlashAttnBwdSm80INS1_25CollectiveMainloopBwdSm80ILi2ELi2EN4cute5tupleIJNS5_1CILi128EEES8_NS7_ILi64EEEEEENS_10bfloat16_tEfNS_4arch4Sm80ELb1ELb0ELb1ELb0ELb1ELb0ELb0ELb0ELi2ELi4ELi4ELi4ELb0EEENS1_21CollectiveEpilogueBwdISA_SB_SD_Li256ELb0ELb0ELi2EEENS1_25SingleTileBwdLPTSchedulerILb0ELi128ELb1EEEEEEEEEvNT_6ParamsE$_ZN4cute3eso3ESOILb1ELb0EJNS_10UnderscoreES2_iEEC2ERKS2_S5_RKi)
        /*80a8*/ 	.word	0x00000000


	//----- nvinfo : EIATTR_FRAME_SIZE
	.align		4
.L_5500:
        /*80ac*/ 	.byte	0x04, 0x11
        /*80ae*/ 	.short	(.L_5502 - .L_5501)
	.align		4
.L_5501:
        /*80b0*/ 	.word	index@($_ZN7cutlass13device_kernelIN5flash19enable_sm80_to_sm89INS1_16FlashAttnBwdSm80INS1_25CollectiveMainloopBwdSm80ILi2ELi2EN4cute5tupleIJNS5_1CILi128EEES8_NS7_ILi64EEEEEENS_10bfloat16_tEfNS_4arch4Sm80ELb1ELb0ELb1ELb0ELb1ELb0ELb0ELb0ELi2ELi4ELi4ELi4ELb0EEENS1_21CollectiveEpilogueBwdISA_SB_SD_Li256ELb0ELb0ELi2EEENS1_25SingleTileBwdLPTSchedulerILb0ELi128ELb1EEEEEEEEEvNT_6ParamsE$_ZN4cute3eso3ESOILb1ELb0EJNS_10UnderscoreES2_S2_iEEC2ERKS2_S5_S5_RKi)
        /*80b4*/ 	.word	0x00000000


	//----- nvinfo : EIATTR_FRAME_SIZE
	.align		4
.L_5502:
        /*80b8*/ 	.byte	0x04, 0x11
        /*80ba*/ 	.short	(.L_5504 - .L_5503)
	.align		4
.L_5503:
        /*80bc*/ 	.word	index@($_ZN7cutlass13device_kernelIN5flash19enable_sm80_to_sm89INS1_16FlashAttnBwdSm80INS1_25CollectiveMainloopBwdSm80ILi2ELi2EN4cute5tupleIJNS5_1CILi128EEES8_NS7_ILi64EEEEEENS_10bfloat16_tEfNS_4arch4Sm80ELb1ELb0ELb1ELb0ELb1ELb0ELb0ELb0ELi2ELi4ELi4ELi4ELb0EEENS1_21CollectiveEpilogueBwdISA_SB_SD_Li256ELb0ELb0ELi2EEENS1_25SingleTileBwdLPTSchedulerILb0ELi128ELb1EEEEEEEEEvNT_6ParamsE$_ZN4cute3eso3ESOILb0ELb1EJlEEC2ERKl)
        /*80c0*/ 	.word	0x00000000


	//----- nvinfo : EIATTR_FRAME_SIZE
	.align		4
.L_5504:
        /*80c4*/ 	.byte	0x04, 0x11
        /*80c6*/ 	.short	(.L_5506 - .L_5505)
	.align		4
.L_5505:
        /*80c8*/ 	.word	index@($_ZN7cutlass13device_kernelIN5flash19enable_sm80_to_sm89INS1_16FlashAttnBwdSm80INS1_25CollectiveMainloopBwdSm80ILi2ELi2EN4cute5tupleIJNS5_1CILi128EEES8_NS7_ILi64EEEEEENS_10bfloat16_tEfNS_4arch4Sm80ELb1ELb0ELb1ELb0ELb1ELb0ELb0ELb0ELi2ELi4ELi4ELi4ELb0EEENS1_21CollectiveEpilogueBwdISA_SB_SD_Li256ELb0ELb0ELi2EEENS1_25SingleTileBwdLPTSchedulerILb0ELi128ELb1EEEEEEEEEvNT_6ParamsE$_ZN4cute3eso3ESOILb0ELb1EJiNS_1CILi72EEENS2_ILi512EEEEEC2ERKiRKS3_RKS4_)
        /*80cc*/ 	.word	0x00000000


	//----- nvinfo : EIATTR_FRAME_SIZE
	.align		4
.L_5506:
        /*80d0*/ 	.byte	0x04, 0x11
        /*80d2*/ 	.short	(.L_5508 - .L_5507)
	.align		4
.L_5507:
        /*80d4*/ 	.word	index@($_ZN7cutlass13device_kernelIN5flash19enable_sm80_to_sm89INS1_16FlashAttnBwdSm80INS1_25CollectiveMainloopBwdSm80ILi2ELi2EN4cute5tupleIJNS5_1CILi128EEES8_NS7_ILi64EEEEEENS_10bfloat16_tEfNS_4arch4Sm80ELb1ELb0ELb1ELb0ELb1ELb0ELb0ELb0ELi2ELi4ELi4ELi4ELb0EEENS1_21CollectiveEpilogueBwdISA_SB_SD_Li256ELb0ELb0ELi2EEENS1_25SingleTileBwdLPTSchedulerILb0ELi128ELb1EEEEEEEEEvNT_6ParamsE$_ZN4cute3eso3ESOILb0ELb1EJiNS_1CILi512EEEEEC2ERKiRKS3_)
        /*80d8*/ 	.word	0x00000000


	//----- nvinfo : EIATTR_FRAME_SIZE
	.align		4
.L_5508:
        /*80dc*/ 	.byte	0x04, 0x11
        /*80de*/ 	.short	(.L_5510 - .L_5509)
	.align		4
.L_5509:
        /*80e0*/ 	.word	index@($_ZN7cutlass13device_kernelIN5flash19enable_sm80_to_sm89INS1_16FlashAttnBwdSm80INS1_25CollectiveMainloopBwdSm80ILi2ELi2EN4cute5tupleIJNS5_1CILi128EEES8_NS7_ILi64EEEEEENS_10bfloat16_tEfNS_4arch4Sm80ELb1ELb0ELb1ELb0ELb1ELb0ELb0ELb0ELi2ELi4ELi4ELi4ELb0EEENS1_21CollectiveEpilogueBwdISA_SB_SD_Li256ELb0ELb0ELi2EEENS1_25SingleTileBwdLPTSchedulerILb0ELi128ELb1EEEEEEEEEvNT_6ParamsE$_ZN4cute3eso3ESOILb0ELb1EJiNS_1CILi4096EEEEEC2ERKiRKS3_)
        /*80e4*/ 	.word	0x00000000


	//----- nvinfo : EIATTR_FRAME_SIZE
	.align		4
.L_5510:
        /*80e8*/ 	.byte	0x04, 0x11
        /*80ea*/ 	.short	(.L_5512 - .L_5511)
	.align		4
.L_5511:
        /*80ec*/ 	.word	index@($_ZN7cutlass13device_kernelIN5flash19enable_sm80_to_sm89INS1_16FlashAttnBwdSm80INS1_25CollectiveMainloopBwdSm80ILi2ELi2EN4cute5tupleIJNS5_1CILi128EEES8_NS7_ILi64EEEEEENS_10bfloat16_tEfNS_4arch4Sm80ELb1ELb0ELb1ELb0ELb1ELb0ELb0ELb0ELi2ELi4ELi4ELi4ELb0EEENS1_21CollectiveEpilogueBwdISA_SB_SD_Li256ELb0ELb0ELi2EEENS1_25SingleTileBwdLPTSchedulerILb0ELi128ELb1EEEEEEEEEvNT_6ParamsE$_ZN4cute3eso3ESOILb0ELb1EJiNS_1CILi144EEENS2_ILi512EEEEEC2ERKiRKS3_RKS4_)
        /*80f0*/ 	.word	0x00000000


	//----- nvinfo : EIATTR_FRAME_SIZE
	.align		4
.L_5512:
        /*80f4*/ 	.byte	0x04, 0x11
        /*80f6*/ 	.short	(.L_5514 - .L_5513)
	.align		4
.L_5513:
        /*80f8*/ 	.word	index@($_ZN7cutlass13device_kernelIN5flash19enable_sm80_to_sm89INS1_16FlashAttnBwdSm80INS1_25CollectiveMainloopBwdSm80ILi2ELi2EN4cute5tupleIJNS5_1CILi128EEES8_NS7_ILi64EEEEEENS_10bfloat16_tEfNS_4arch4Sm80ELb1ELb0ELb1ELb0ELb1ELb0ELb0ELb0ELi2ELi4ELi4ELi4ELb0EEENS1_21CollectiveEpilogueBwdISA_SB_SD_Li256ELb0ELb0ELi2EEENS1_25SingleTileBwdLPTSchedulerILb0ELi128ELb1EEEEEEEEEvNT_6ParamsE$_ZN4cute3eso3ESOILb0ELb1EJiNS_1CILi144EEENS2_ILi288EEEEEC2ERKiRKS3_RKS4_)
        /*80fc*/ 	.word	0x00000000


	//----- nvinfo : EIATTR_FRAME_SIZE
	.align		4
.L_5514:
        /*8100*/ 	.byte	0x04, 0x11
        /*8102*/ 	.short	(.L_5516 - .L_5515)
	.align		4
.L_5515:
        /*8104*/ 	.word	index@($_ZN7cutlass13device_kernelIN5flash19enable_sm80_to_sm89INS1_16FlashAttnBwdSm80INS1_25CollectiveMainloopBwdSm80ILi2ELi2EN4cute5tupleIJNS5_1CILi128EEES8_NS7_ILi64EEEEEENS_10bfloat16_tEfNS_4arch4Sm80ELb1ELb0ELb1ELb0ELb1ELb0ELb0ELb0ELi2ELi4ELi4ELi4ELb0EEENS1_21CollectiveEpilogueBwdISA_SB_SD_Li256ELb0ELb0ELi2EEENS1_25SingleTileBwdLPTSchedulerILb0ELi128ELb1EEEEEEEEEvNT_6ParamsE$_ZN4cute3eso3ESOILb0ELb1EJiNS_1CILi0EEEEEC2ERKiRKS3_)
        /*8108*/ 	.word	0x00000000


	//----- nvinfo : EIATTR_FRAME_SIZE
	.align		4
.L_5516:
        /*810c*/ 	.byte	0x04, 0x11
        /*810e*/ 	.short	(.L_5518 - .L_5517)
	.align		4
.L_5517:
        /*8110*/ 	.word	index@($_ZN7cutlass13device_kernelIN5flash19enable_sm80_to_sm89INS1_16FlashAttnBwdSm80INS1_25CollectiveMainloopBwdSm80ILi2ELi2EN4cute5tupleIJNS5_1CILi128EEES8_NS7_ILi64EEEEEENS_10bfloat16_tEfNS_4arch4Sm80ELb1ELb0ELb1ELb0ELb1ELb0ELb0ELb0ELi2ELi4ELi4ELi4ELb0EEENS1_21CollectiveEpilogueBwdISA_SB_SD_Li256ELb0ELb0ELi2EEENS1_25SingleTileBwdLPTSchedulerILb0ELi128ELb1EEEEEEEEEvNT_6ParamsE$_ZN4cute3eso3ESOILb0ELb1EJiEEC2ERKi)
        /*8114*/ 	.word	0x00000000


	//----- nvinfo : EIATTR_FRAME_SIZE
	.align		4
.L_5518:
        /*8118*/ 	.byte	0x04, 0x11
        /*811a*/ 	.short	(.L_5520 - .L_5519)
	.align		4
.L_5519:
        /*811c*/ 	.word	index@($_ZN7cutlass13device_kernelIN5flash19enable_sm80_to_sm89INS1_16FlashAttnBwdSm80INS1_25CollectiveMainloopBwdSm80ILi2ELi2EN4cute5tupleIJNS5_1CILi128EEES8_NS7_ILi64EEEEEENS_10bfloat16_tEfNS_4arch4Sm80ELb1ELb0ELb1ELb0ELb1ELb0ELb0ELb0ELi2ELi4ELi4ELi4ELb0EEENS1_21CollectiveEpilogueBwdISA_SB_SD_Li256ELb0ELb0ELi2EEENS1_25SingleTileBwdLPTSchedulerILb0ELi128ELb1EEEEEEEEEvNT_6ParamsE$_ZN4cute3eso3ESOILb0ELb1EJNS_6LayoutINS_5tupleIJNS3_IJNS_1CILi8EEENS4_ILi1EEEEEENS4_ILi2EEEEEENS3_IJNS3_IJS6_NS4_ILi0EEEEEEiEEEEESA_EEC2ERKSD_RKSA_)
        /*8120*/ 	.word	0x00000000


	//----- nvinfo : EIATTR_FRAME_SIZE
	.align		4
.L_5520:
        /*8124*/ 	.byte	0x04, 0x11
        /*8126*/ 	.short	(.L_5522 - .L_5521)
	.align		4
.L_5521:
        /*8128*/ 	.word	index@($_ZN7cutlass13device_kernelIN5flash19enable_sm80_to_sm89INS1_16FlashAttnBwdSm80INS1_25CollectiveMainloopBwdSm80ILi2ELi2EN4cute5tupleIJNS5_1CILi128EEES8_NS7_ILi64EEEEEENS_10bfloat16_tEfNS_4arch4Sm80ELb1ELb0ELb1ELb0ELb1ELb0ELb0ELb0ELi2ELi4ELi4ELi4ELb0EEENS1_21CollectiveEpilogueBwdISA_SB_SD_Li256ELb0ELb0ELi2EEENS1_25SingleTileBwdLPTSchedulerILb0ELi128ELb1EEEEEEEEEvNT_6ParamsE$_ZN4cute3eso3ESOILb0ELb1EJNS_5tupleIJiiEEENS_1CILi8192EEEEEC2ERKS3_RKS5_)
        /*812c*/ 	.word	0x00000000


	//----- nvinfo : EIATTR_FRAME_SIZE
	.align		4
.L_5522:
        /*8130*/ 	.byte	0x04, 0x11
        /*8132*/ 	.short	(.L_5524 - .L_5523)
	.align		4
.L_5523:
        /*8134*/ 	.word	index@($_ZN7cutlass13device_kernelIN5flash19enable_sm80_to_sm89INS1_16FlashAttnBwdSm80INS1_25CollectiveMainloopBwdSm80ILi2ELi2EN4cute5tupleIJNS5_1CILi128EEES8_NS7_ILi64EEEEEENS_10bfloat16_tEfNS_4arch4Sm80ELb1ELb0ELb1ELb0ELb1ELb0ELb0ELb0ELi2ELi4ELi4ELi4ELb0EEENS1_21CollectiveEpilogueBwdISA_SB_SD_Li256ELb0ELb0ELi2EEENS1_25SingleTileBwdLPTSchedulerILb0ELi128ELb1EEEEEEEEEvNT_6ParamsE$_ZN4cute3eso3ESOILb0ELb1EJNS_5tupleIJiiEEENS_1CILi1024EEEEEC2ERKS3_RKS5_)
        /*8138*/ 	.word	0x00000000


	//----- nvinfo : EIATTR_FRAME_SIZE
	.align		4
.L_5524:
        /*813c*/ 	.byte	0x04, 0x11
        /*813e*/ 	.short	(.L_5526 - .L_5525)
	.align		4
.L_5525:
        /*8140*/ 	.word	index@($_ZN7cutlass13device_kernelIN5flash19enable_sm80_to_sm89INS1_16FlashAttnBwdSm80INS1_25CollectiveMainloopBwdSm80ILi2ELi2EN4cute5tupleIJNS5_1CILi128EEES8_NS7_ILi64EEEEEENS_10bfloat16_tEfNS_4arch4Sm80ELb1ELb0ELb1ELb0ELb1ELb0ELb0ELb0ELi2ELi4ELi4ELi4ELb0EEENS1_21CollectiveEpilogueBwdISA_SB_SD_Li256ELb0ELb0ELi2EEENS1_25SingleTileBwdLPTSchedulerILb0ELi128ELb1EEEEEEEEEvNT_6ParamsE$_ZN4cute3eso3ESOILb0ELb1EJNS_5tupleIJiiEEEEEC2ERKS3_)
        /*8144*/ 	.word	0x00000000


	//----- nvinfo : EIATTR_FRAME_SIZE
	.align		4
.L_5526:
        /*8148*/ 	.byte	0x04, 0x11
        /*814a*/ 	.short	(.L_5528 - .L_5527)
	.align		4
.L_5527:
        /*814c*/ 	.word	index@($_ZN7cutlass13device_kernelIN5flash19enable_sm80_to_sm89INS1_16FlashAttnBwdSm80INS1_25CollectiveMainloopBwdSm80ILi2ELi2EN4cute5tupleIJNS5_1CILi128EEES8_NS7_ILi64EEEEEENS_10bfloat16_tEfNS_4arch4Sm80ELb1ELb0ELb1ELb0ELb1ELb0ELb0ELb0ELi2ELi4ELi4ELi4ELb0EEENS1_21CollectiveEpilogueBwdISA_SB_SD_Li256ELb0ELb0ELi2EEENS1_25SingleTileBwdLPTSchedulerILb0ELi128ELb1EEEEEEEEEvNT_6ParamsE$_ZN4cute3eso3ESOILb0ELb1EJNS_5tupleIJiNS2_IJiiEEEEEENS2_IJNS_10UnderscoreENS2_IJS5_S5_EEEEEEEEC2ERKS4_RKS7_)
        /*8150*/ 	.word	0x00000000


	//----- nvinfo : EIATTR_FRAME_SIZE
	.align		4
.L_5528:
        /*8154*/ 	.byte	0x04, 0x11
        /*8156*/ 	.short	(.L_5530 - .L_5529)
	.align		4
.L_5529:
        /*8158*/ 	.word	index@($_ZN7cutlass13device_kernelIN5flash19enable_sm80_to_sm89INS1_16FlashAttnBwdSm80INS1_25CollectiveMainloopBwdSm80ILi2ELi2EN4cute5tupleIJNS5_1CILi128EEES8_NS7_ILi64EEEEEENS_10bfloat16_tEfNS_4arch4Sm80ELb1ELb0ELb1ELb0ELb1ELb0ELb0ELb0ELi2ELi4ELi4ELi4ELb0EEENS1_21CollectiveEpilogueBwdISA_SB_SD_Li256ELb0ELb0ELi2EEENS1_25SingleTileBwdLPTSchedulerILb0ELi128ELb1EEEEEEEEEvNT_6ParamsE$_ZN4cute3eso3ESOILb0ELb1EJNS_5tupleIJiNS2_IJiNS_1CILi0EEEEEEEEENS2_IJNS_10UnderscoreENS2_IJS7_S7_EEEEEEEEC2ERKS6_RKS9_)
        /*815c*/ 	.word	0x00000000


	//----- nvinfo : EIATTR_FRAME_SIZE
	.align		4
.L_5530:
        /*8160*/ 	.byte	0x04, 0x11
        /*8162*/ 	.short	(.L_5532 - .L_5531)
	.align		4
.L_5531:
        /*8164*/ 	.word	index@($_ZN7cutlass13device_kernelIN5flash19enable_sm80_to_sm89INS1_16FlashAttnBwdSm80INS1_25CollectiveMainloopBwdSm80ILi2ELi2EN4cute5tupleIJNS5_1CILi128EEES8_NS7_ILi64EEEEEENS_10bfloat16_tEfNS_4arch4Sm80ELb1ELb0ELb1ELb0ELb1ELb0ELb0ELb0ELi2ELi4ELi4ELi4ELb0EEENS1_21CollectiveEpilogueBwdISA_SB_SD_Li256ELb0ELb0ELi2EEENS1_25SingleTileBwdLPTSchedulerILb0ELi128ELb1EEEEEEEEEvNT_6ParamsE$_ZN4cute3eso3ESOILb0ELb0EJiiiNS_1CILi72EEENS2_ILi512EEEEEC2ERKiS7_S7_RKS3_RKS4_)
        /*8168*/ 	.word	0x00000000


	//----- nvinfo : EIATTR_FRAME_SIZE
	.align		4
.L_5532:
        /*816c*/ 	.byte	0x04, 0x11
        /*816e*/ 	.short	(.L_5534 - .L_5533)
	.align		4
.L_5533:
        /*8170*/ 	.word	index@($_ZN7cutlass13device_kernelIN5flash19enable_sm80_to_sm89INS1_16FlashAttnBwdSm80INS1_25CollectiveMainloopBwdSm80ILi2ELi2EN4cute5tupleIJNS5_1CILi128EEES8_NS7_ILi64EEEEEENS_10bfloat16_tEfNS_4arch4Sm80ELb1ELb0ELb1ELb0ELb1ELb0ELb0ELb0ELi2ELi4ELi4ELi4ELb0EEENS1_21CollectiveEpilogueBwdISA_SB_SD_Li256ELb0ELb0ELi2EEENS1_25SingleTileBwdLPTSchedulerILb0ELi128ELb1EEEEEEEEEvNT_6ParamsE$_ZN4cute3eso3ESOILb0ELb0EJiiiNS_1CILi144EEENS2_ILi512EEEEEC2ERKiS7_S7_RKS3_RKS4_)
        /*8174*/ 	.word	0x00000000


	//----- nvinfo : EIATTR_FRAME_SIZE
	.align		4
.L_5534:
        /*8178*/ 	.byte	0x04, 0x11
        /*817a*/ 	.short	(.L_5536 - .L_5535)
	.align		4
.L_5535:
        /*817c*/ 	.word	index@($_ZN7cutlass13device_kernelIN5flash19enable_sm80_to_sm89INS1_16FlashAttnBwdSm80INS1_25CollectiveMainloopBwdSm80ILi2ELi2EN4cute5tupleIJNS5_1CILi128EEES8_NS7_ILi64EEEEEENS_10bfloat16_tEfNS_4arch4Sm80ELb1ELb0ELb1ELb0ELb1ELb0ELb0ELb0ELi2ELi4ELi4ELi4ELb0EEENS1_21CollectiveEpilogueBwdISA_SB_SD_Li256ELb0ELb0ELi2EEENS1_25SingleTileBwdLPTSchedulerILb0ELi128ELb1EEEEEEEEEvNT_6ParamsE$_ZN4cute3eso3ESOILb0ELb0EJiiiNS_1CILi0EEEEEC2ERKiS6_S6_RKS3_)
        /*8180*/ 	.word	0x00000000


	//----- nvinfo : EIATTR_FRAME_SIZE
	.align		4
.L_5536:
        /*8184*/ 	.byte	0x04, 0x11
        /*8186*/ 	.short	(.L_5538 - .L_5537)
	.align		4
.L_5537:
        /*8188*/ 	.word	index@($_ZN7cutlass13device_kernelIN5flash19enable_sm80_to_sm89INS1_16FlashAttnBwdSm80INS1_25CollectiveMainloopBwdSm80ILi2ELi2EN4cute5tupleIJNS5_1CILi128EEES8_NS7_ILi64EEEEEENS_10bfloat16_tEfNS_4arch4Sm80ELb1ELb0ELb1ELb0ELb1ELb0ELb0ELb0ELi2ELi4ELi4ELi4ELb0EEENS1_21CollectiveEpilogueBwdISA_SB_SD_Li256ELb0ELb0ELi2EEENS1_25SingleTileBwdLPTSchedulerILb0ELi128ELb1EEEEEEEEEvNT_6ParamsE$_ZN4cute3eso3ESOILb0ELb0EJiiiEEC2ERKiS4_S4_)
        /*818c*/ 	.word	0x00000000


	//----- nvinfo : EIATTR_FRAME_SIZE
	.align		4
.L_5538:
        /*8190*/ 	.byte	0x04, 0x11
        /*8192*/ 	.short	(.L_5540 - .L_5539)
	.align		4
.L_5539:
        /*8194*/ 	.word	index@($_ZN7cutlass13device_kernelIN5flash19enable_sm80_to_sm89INS1_16FlashAttnBwdSm80INS1_25CollectiveMainloopBwdSm80ILi2ELi2EN4cute5tupleIJNS5_1CILi128EEES8_NS7_ILi64EEEEEENS_10bfloat16_tEfNS_4arch4Sm80ELb1ELb0ELb1ELb0ELb1ELb0ELb0ELb0ELi2ELi4ELi4ELi4ELb0EEENS1_21CollectiveEpilogueBwdISA_SB_SD_Li256ELb0ELb0ELi2EEENS1_25SingleTileBwdLPTSchedulerILb0ELi128ELb1EEEEEEEEEvNT_6ParamsE$_ZN4cute3eso3ESOILb0ELb0EJiiNS_1CILi8192EEEEEC2ERKiS6_RKS3_)
        /*8198*/ 	.word	0x00000000


	//----- nvinfo : EIATTR_FRAME_SIZE
	.align		4
.L_5540:
        /*819c*/ 	.byte	0x04, 0x11
        /*819e*/ 	.short	(.L_5542 - .L_5541)
	.align		4
.L_5541:
        /*81a0*/ 	.word	index@($_ZN7cutlass13device_kernelIN5flash19enable_sm80_to_sm89INS1_16FlashAttnBwdSm80INS1_25CollectiveMainloopBwdSm80ILi2ELi2EN4cute5tupleIJNS5_1CILi128EEES8_NS7_ILi64EEEEEENS_10bfloat16_tEfNS_4arch4Sm80ELb1ELb0ELb1ELb0ELb1ELb0ELb0ELb0ELi2ELi4ELi4ELi4ELb0EEENS1_21CollectiveEpilogueBwdISA_SB_SD_Li256ELb0ELb0ELi2EEENS1_25SingleTileBwdLPTSchedulerILb0ELi128ELb1EEEEEEEEEvNT_6ParamsE$_ZN4cute3eso3ESOILb0ELb0EJiiNS_1CILi72EEENS2_ILi512EEEEEC2ERKiS7_RKS3_RKS4_)
        /*81a4*/ 	.word	0x00000000


	//----- nvinfo : EIATTR_FRAME_SIZE
	.align		4
.L_5542:
        /*81a8*/ 	.byte	0x04, 0x11
        /*81aa*/ 	.short	(.L_5544 - .L_5543)
	.align		4
.L_5543:
        /*81ac*/ 	.word	index@($_ZN7cutlass13device_kernelIN5flash19enable_sm80_to_sm89INS1_16FlashAttnBwdSm80INS1_25CollectiveMainloopBwdSm80ILi2ELi2EN4cute5tupleIJNS5_1CILi128EEES8_NS7_ILi64EEEEEENS_10bfloat16_tEfNS_4arch4Sm80ELb1ELb0ELb1ELb0ELb1ELb0ELb0ELb0ELi2ELi4ELi4ELi4ELb0EEENS1_21CollectiveEpilogueBwdISA_SB_SD_Li256ELb0ELb0ELi2EEENS1_25SingleTileBwdLPTSchedulerILb0ELi128ELb1EEEEEEEEEvNT_6ParamsE$_ZN4cute3eso3ESOILb0ELb0EJiiNS_1CILi144EEENS2_ILi512EEEEEC2ERKiS7_RKS3_RKS4_)
        /*81b0*/ 	.word	0x00000000


	//----- nvinfo : EIATTR_FRAME_SIZE
	.align		4
.L_5544:
        /*81b4*/ 	.byte	0x04, 0x11
        /*81b6*/ 	.short	(.L_5546 - .L_5545)
	.align		4
.L_5545:
        /*81b8*/ 	.word	index@($_ZN7cutlass13device_kernelIN5flash19enable_sm80_to_sm89INS1_16FlashAttnBwdSm80INS1_25CollectiveMainloopBwdSm80ILi2ELi2EN4cute5tupleIJNS5_1CILi128EEES8_NS7_ILi64EEEEEENS_10bfloat16_tEfNS_4arch4Sm80ELb1ELb0ELb1ELb0ELb1ELb0ELb0ELb0ELi2ELi4ELi4ELi4ELb0EEENS1_21CollectiveEpilogueBwdISA_SB_SD_Li256ELb0ELb0ELi2EEENS1_25SingleTileBwdLPTSchedulerILb0ELi128ELb1EEEEEEEEEvNT_6ParamsE$_ZN4cute3eso3ESOILb0ELb0EJiiNS_1CILi1024EEEEEC2ERKiS6_RKS3_)
        /*81bc*/ 	.word	0x00000000


	//----- nvinfo : EIATTR_FRAME_SIZE
	.align		4
.L_5546:
        /*81c0*/ 	.byte	0x04, 0x11
        /*81c2*/ 	.short	(.L_5548 - .L_5547)
	.align		4
.L_5547:
        /*81c4*/ 	.word	index@($_ZN7cutlass13device_kernelIN5flash19enable_sm80_to_sm89INS1_16FlashAttnBwdSm80INS1_25CollectiveMainloopBwdSm80ILi2ELi2EN4cute5tupleIJNS5_1CILi128EEES8_NS7_ILi64EEEEEENS_10bfloat16_tEfNS_4arch4Sm80ELb1ELb0ELb1ELb0ELb1ELb0ELb0ELb0ELi2ELi4ELi4ELi4ELb0EEENS1_21CollectiveEpilogueBwdISA_SB_SD_Li256ELb0ELb0ELi2EEENS1_25SingleTileBwdLPTSchedulerILb0ELi128ELb1EEEEEEEEEvNT_6ParamsE$_ZN4cute3eso3ESOILb0ELb0EJiiNS_1CILi0EEEEEC2ERKiS6_RKS3_)
        /*81c8*/ 	.word	0x00000000


	//----- nvinfo : EIATTR_FRAME_SIZE
	.align		4
.L_5548:
        /*81cc*/ 	.byte	0x04, 0x11
        /*81ce*/ 	.short	(.L_5550 - .L_5549)
	.align		4
.L_5549:
        /*81d0*/ 	.word	index@($_ZN7cutlass13device_kernelIN5flash19enable_sm80_to_sm89INS1_16FlashAttnBwdSm80INS1_25CollectiveMainloopBwdSm80ILi2ELi2EN4cute5tupleIJNS5_1CILi128EEES8_NS7_ILi64EEEEEENS_10bfloat16_tEfNS_4arch4Sm80ELb1ELb0ELb1ELb0ELb1ELb0ELb0ELb0ELi2ELi4ELi4ELi4ELb0EEENS1_21CollectiveEpilogueBwdISA_SB_SD_Li256ELb0ELb0ELi2EEENS1_25SingleTileBwdLPTSchedulerILb0ELi128ELb1EEEEEEEEEvNT_6ParamsE$_ZN4cute3eso3ESOILb0ELb0EJiiEEC2ERKiS4_)
        /*81d4*/ 	.word	0x00000000


	//----- nvinfo : EIATTR_FRAME_SIZE
	.align		4
.L_5550:
        /*81d8*/ 	.byte	0x04, 0x11
        /*81da*/ 	.short	(.L_5552 - .L_5551)
	.align		4
.L_5551:
        /*81dc*/ 	.word	index@($_ZN7cutlass13device_kernelIN5flash19enable_sm80_to_sm89INS1_16FlashAttnBwdSm80INS1_25CollectiveMainloopBwdSm80ILi2ELi2EN4cute5tupleIJNS5_1CILi128EEES8_NS7_ILi64EEEEEENS_10bfloat16_tEfNS_4arch4Sm80ELb1ELb0ELb1ELb0ELb1ELb0ELb0ELb0ELi2ELi4ELi4ELi4ELb0EEENS1_21CollectiveEpilogueBwdISA_SB_SD_Li256ELb0ELb0ELi2EEENS1_25SingleTileBwdLPTSchedulerILb0ELi128ELb1EEEEEEEEEvNT_6ParamsE$_ZN4cute3eso3ESOILb0ELb0EJiNS_5tupleIJiiEEEEEC2ERKiRKS3_)
        /*81e0*/ 	.word	0x00000000


	//----- nvinfo : EIATTR_FRAME_SIZE
	.align		4
.L_5552:
        /*81e4*/ 	.byte	0x04, 0x11
        /*81e6*/ 	.short	(.L_5554 - .L_5553)
	.align		4
.L_5553:
        /*81e8*/ 	.word	index@($_ZN7cutlass13device_kernelIN5flash19enable_sm80_to_sm89INS1_16FlashAttnBwdSm80INS1_25CollectiveMainloopBwdSm80ILi2ELi2EN4cute5tupleIJNS5_1CILi128EEES8_NS7_ILi64EEEEEENS_10bfloat16_tEfNS_4arch4Sm80ELb1ELb0ELb1ELb0ELb1ELb0ELb0ELb0ELi2ELi4ELi4ELi4ELb0EEENS1_21CollectiveEpilogueBwdISA_SB_SD_Li256ELb0ELb0ELi2EEENS1_25SingleTileBwdLPTSchedulerILb0ELi128ELb1EEEEEEEEEvNT_6ParamsE$_ZN4cute3eso3ESOILb0ELb0EJiNS_5tupleIJiNS_1CILi0EEEEEEEEC2ERKiRKS5_)
        /*81ec*/ 	.word	0x00000000


	//----- nvinfo : EIATTR_FRAME_SIZE
	.align		4
.L_5554:
        /*81f0*/ 	.byte	0x04, 0x11
        /*81f2*/ 	.short	(.L_5556 - .L_5555)
	.align		4
.L_5555:
        /*81f4*/ 	.word	index@($_ZN7cutlass13device_kernelIN5flash19enable_sm80_to_sm89INS1_16FlashAttnBwdSm80INS1_25CollectiveMainloopBwdSm80ILi2ELi2EN4cute5tupleIJNS5_1CILi128EEES8_NS7_ILi64EEEEEENS_10bfloat16_tEfNS_4arch4Sm80ELb1ELb0ELb1ELb0ELb1ELb0ELb0ELb0ELi2ELi4ELi4ELi4ELb0EEENS1_21CollectiveEpilogueBwdISA_SB_SD_Li256ELb0ELb0ELi2EEENS1_25SingleTileBwdLPTSchedulerILb0ELi128ELb1EEEEEEEEEvNT_6ParamsE$_ZN4cute3eso3ESOILb0ELb0EJNS_6LayoutINS_5tupleIJNS3_IJNS_1CILi8EEENS4_ILi1EEEEEENS4_ILi4EEES6_EEENS3_IJNS3_IJS6_NS4_ILi0EEEEEElSA_EEEEElEEC2ERKSD_RKl)
        /*81f8*/ 	.word	0x00000000


	//----- nvinfo : EIATTR_FRAME_SIZE
	.align		4
.L_5556:
        /*81fc*/ 	.byte	0x04, 0x11
        /*81fe*/ 	.short	(.L_5558 - .L_5557)
	.align		4
.L_5557:
        /*8200*/ 	.word	index@($_ZN7cutlass13device_kernelIN5flash19enable_sm80_to_sm89INS1_16FlashAttnBwdSm80INS1_25CollectiveMainloopBwdSm80ILi2ELi2EN4cute5tupleIJNS5_1CILi128EEES8_NS7_ILi64EEEEEENS_10bfloat16_tEfNS_4arch4Sm80ELb1ELb0ELb1ELb0ELb1ELb0ELb0ELb0ELi2ELi4ELi4ELi4ELb0EEENS1_21CollectiveEpilogueBwdISA_SB_SD_Li256ELb0ELb0ELi2EEENS1_25SingleTileBwdLPTSchedulerILb0ELi128ELb1EEEEEEEEEvNT_6ParamsE$_ZN4cute3eso3ESOILb0ELb0EJNS_6LayoutINS_5tupleIJNS3_IJNS_1CILi8EEENS4_ILi1EEEEEENS4_ILi4EEES6_EEENS3_IJNS3_IJS6_NS4_ILi0EEEEEElSA_EEEEENS_10ViewEngineINS_8gmem_ptrIPKN7cutlass10bfloat16_tEEEEEEEC2ERKSD_RKSL_)
        /*8204*/ 	.word	0x00000000


	//----- nvinfo : EIATTR_FRAME_SIZE
	.align		4
.L_5558:
        /*8208*/ 	.byte	0x04, 0x11
        /*820a*/ 	.short	(.L_5560 - .L_5559)
	.align		4
.L_5559:
        /*820c*/ 	.word	index@($_ZN7cutlass13device_kernelIN5flash19enable_sm80_to_sm89INS1_16FlashAttnBwdSm80INS1_25CollectiveMainloopBwdSm80ILi2ELi2EN4cute5tupleIJNS5_1CILi128EEES8_NS7_ILi64EEEEEENS_10bfloat16_tEfNS_4arch4Sm80ELb1ELb0ELb1ELb0ELb1ELb0ELb0ELb0ELi2ELi4ELi4ELi4ELb0EEENS1_21CollectiveEpilogueBwdISA_SB_SD_Li256ELb0ELb0ELi2EEENS1_25SingleTileBwdLPTSchedulerILb0ELi128ELb1EEEEEEEEEvNT_6ParamsE$_ZN4cute3eso3ESOILb0ELb0EJNS_6LayoutINS_5tupleIJNS3_IJNS_1CILi8EEENS4_ILi1EEEEEENS4_ILi2EEES5_EEENS3_IJNS3_IJS6_NS4_ILi0EEEEEEiNS4_ILi1024EEEEEEEEiEEC2ERKSE_RKi)
        /*8210*/ 	.word	0x00000000


	//----- nvinfo : EIATTR_FRAME_SIZE
	.align		4
.L_5560:
        /*8214*/ 	.byte	0x04, 0x11
        /*8216*/ 	.short	(.L_5562 - .L_5561)
	.align		4
.L_5561:
        /*8218*/ 	.word	index@($_ZN7cutlass13device_kernelIN5flash19enable_sm80_to_sm89INS1_16FlashAttnBwdSm80INS1_25CollectiveMainloopBwdSm80ILi2ELi2EN4cute5tupleIJNS5_1CILi128EEES8_NS7_ILi64EEEEEENS_10bfloat16_tEfNS_4arch4Sm80ELb1ELb0ELb1ELb0ELb1ELb0ELb0ELb0ELi2ELi4ELi4ELi4ELb0EEENS1_21CollectiveEpilogueBwdISA_SB_SD_Li256ELb0ELb0ELi2EEENS1_25SingleTileBwdLPTSchedulerILb0ELi128ELb1EEEEEEEEEvNT_6ParamsE$_ZN4cute3eso3ESOILb0ELb0EJNS_6LayoutINS_5tupleIJNS3_IJNS_1CILi8EEENS4_ILi1EEEEEENS4_ILi2EEES5_EEENS3_IJNS3_IJS6_NS4_ILi0EEEEEEiNS4_ILi1024EEEEEEEENS_10ViewEngineINS_8smem_ptrIPN7cutlass10bfloat16_tEEEEEEEC2ERKSE_RKSL_)
        /*821c*/ 	.word	0x00000000


	//----- nvinfo : EIATTR_FRAME_SIZE
	.align		4
.L_5562:
        /*8220*/ 	.byte	0x04, 0x11
        /*8222*/ 	.short	(.L_5564 - .L_5563)
	.align		4
.L_5563:
        /*8224*/ 	.word	index@($_ZN7cutlass13device_kernelIN5flash19enable_sm80_to_sm89INS1_16FlashAttnBwdSm80INS1_25CollectiveMainloopBwdSm80ILi2ELi2EN4cute5tupleIJNS5_1CILi128EEES8_NS7_ILi64EEEEEENS_10bfloat16_tEfNS_4arch4Sm80ELb1ELb0ELb1ELb0ELb1ELb0ELb0ELb0ELi2ELi4ELi4ELi4ELb0EEENS1_21CollectiveEpilogueBwdISA_SB_SD_Li256ELb0ELb0ELi2EEENS1_25SingleTileBwdLPTSchedulerILb0ELi128ELb1EEEEEEEEEvNT_6ParamsE$_ZN4cute3eso3ESOILb0ELb0EJNS_6LayoutINS_5tupleIJNS3_IJNS_1CILi8EEENS4_ILi1EEEEEENS4_ILi2EEENS3_IJS8_S8_EEEEEENS3_IJNS3_IJS6_NS4_ILi0EEEEEENS4_ILi4096EEENS3_IJiiEEEEEEEEiEEC2ERKSG_RKi)
        /*8228*/ 	.word	0x00000000


	//----- nvinfo : EIATTR_FRAME_SIZE
	.align		4
.L_5564:
        /*822c*/ 	.byte	0x04, 0x11
        /*822e*/ 	.short	(.L_5566 - .L_5565)
	.align		4
.L_5565:
        /*8230*/ 	.word	index@($_ZN7cutlass13device_kernelIN5flash19enable_sm80_to_sm89INS1_16FlashAttnBwdSm80INS1_25CollectiveMainloopBwdSm80ILi2ELi2EN4cute5tupleIJNS5_1CILi128EEES8_NS7_ILi64EEEEEENS_10bfloat16_tEfNS_4arch4Sm80ELb1ELb0ELb1ELb0ELb1ELb0ELb0ELb0ELi2ELi4ELi4ELi4ELb0EEENS1_21CollectiveEpilogueBwdISA_SB_SD_Li256ELb0ELb0ELi2EEENS1_25SingleTileBwdLPTSchedulerILb0ELi128ELb1EEEEEEEEEvNT_6ParamsE$_ZN4cute3eso3ESOILb0ELb0EJNS_6LayoutINS_5tupleIJNS3_IJNS_1CILi8EEENS4_ILi1EEEEEENS4_ILi2EEENS3_IJS8_S8_EEEEEENS3_IJNS3_IJS6_NS4_ILi0EEEEEENS4_ILi4096EEENS3_IJiiEEEEEEEENS_10ViewEngineINS_8smem_ptrIPN7cutlass10bfloat16_tEEEEEEEC2ERKSG_RKSN_)
        /*8234*/ 	.word	0x00000000


	//----- nvinfo : EIATTR_FRAME_SIZE
	.align		4
.L_5566:
        /*8238*/ 	.byte	0x04, 0x11
        /*823a*/ 	.short	(.L_5568 - .L_5567)
	.align		4
.L_5567:
        /*823c*/ 	.word	index@($_ZN7cutlass13device_kernelIN5flash19enable_sm80_to_sm89INS1_16FlashAttnBwdSm80INS1_25CollectiveMainloopBwdSm80ILi2ELi2EN4cute5tupleIJNS5_1CILi128EEES8_NS7_ILi64EEEEEENS_10bfloat16_tEfNS_4arch4Sm80ELb1ELb0ELb1ELb0ELb1ELb0ELb0ELb0ELi2ELi4ELi4ELi4ELb0EEENS1_21CollectiveEpilogueBwdISA_SB_SD_Li256ELb0ELb0ELi2EEENS1_25SingleTileBwdLPTSchedulerILb0ELi128ELb1EEEEEEEEEvNT_6ParamsE$_ZN4cute3eso3ESOILb0ELb0EJNS_6LayoutINS_5tupleIJNS3_IJNS_1CILi8EEENS4_ILi1EEEEEENS4_ILi2EEEEEENS3_IJNS3_IJS6_NS4_ILi0EEEEEEiEEEEEiEEC2ERKSD_RKi)
        /*8240*/ 	.word	0x00000000


	//----- nvinfo : EIATTR_FRAME_SIZE
	.align		4
.L_5568:
        /*8244*/ 	.byte	0x04, 0x11
        /*8246*/ 	.short	(.L_5570 - .L_5569)
	.align		4
.L_5569:
        /*8248*/ 	.word	index@($_ZN7cutlass13device_kernelIN5flash19enable_sm80_to_sm89INS1_16FlashAttnBwdSm80INS1_25CollectiveMainloopBwdSm80ILi2ELi2EN4cute5tupleIJNS5_1CILi128EEES8_NS7_ILi64EEEEEENS_10bfloat16_tEfNS_4arch4Sm80ELb1ELb0ELb1ELb0ELb1ELb0ELb0ELb0ELi2ELi4ELi4ELi4ELb0EEENS1_21CollectiveEpilogueBwdISA_SB_SD_Li256ELb0ELb0ELi2EEENS1_25SingleTileBwdLPTSchedulerILb0ELi128ELb1EEEEEEEEEvNT_6ParamsE$_ZN4cute3eso3ESOILb0ELb0EJNS_6LayoutINS_5tupleIJNS3_IJNS_1CILi8EEENS4_ILi1EEEEEENS4_ILi2EEEEEENS3_IJNS3_IJS6_NS4_ILi0EEEEEEiEEEEENS_10ViewEngineINS_8smem_ptrIPN7cutlass10bfloat16_tEEEEEEEC2ERKSD_RKSK_)
        /*824c*/ 	.word	0x00000000


	//----- nvinfo : EIATTR_FRAME_SIZE
	.align		4
.L_5570:
        /*8250*/ 	.byte	0x04, 0x11
        /*8252*/ 	.short	(.L_5572 - .L_5571)
	.align		4
.L_5571:
        /*8254*/ 	.word	index@($_ZN7cutlass13device_kernelIN5flash19enable_sm80_to_sm89INS1_16FlashAttnBwdSm80INS1_25CollectiveMainloopBwdSm80ILi2ELi2EN4cute5tupleIJNS5_1CILi128EEES8_NS7_ILi64EEEEEENS_10bfloat16_tEfNS_4arch4Sm80ELb1ELb0ELb1ELb0ELb1ELb0ELb0ELb0ELi2ELi4ELi4ELi4ELb0EEENS1_21CollectiveEpilogueBwdISA_SB_SD_Li256ELb0ELb0ELi2EEENS1_25SingleTileBwdLPTSchedulerILb0ELi128ELb1EEEEEEEEEvNT_6ParamsE$_ZN4cute3eso3ESOILb0ELb0EJNS_6LayoutINS_5tupleIJNS3_IJNS_1CILi8EEENS4_ILi1EEEEEENS3_IJNS4_ILi2EEEEEEEEENS3_IJNS3_IJS6_NS4_ILi0EEEEEENS3_IJiEEEEEEEENS_10ViewEngineINS_8smem_ptrIPN7cutlass10bfloat16_tEEEEEEEC2ERKSF_RKSM_)
        /*8258*/ 	.word	0x00000000


	//----- nvinfo : EIATTR_FRAME_SIZE
	.align		4
.L_5572:
        /*825c*/ 	.byte	0x04, 0x11
        /*825e*/ 	.short	(.L_5574 - .L_5573)
	.align		4
.L_5573:
        /*8260*/ 	.word	index@($_ZN7cutlass13device_kernelIN5flash19enable_sm80_to_sm89INS1_16FlashAttnBwdSm80INS1_25CollectiveMainloopBwdSm80ILi2ELi2EN4cute5tupleIJNS5_1CILi128EEES8_NS7_ILi64EEEEEENS_10bfloat16_tEfNS_4arch4Sm80ELb1ELb0ELb1ELb0ELb1ELb0ELb0ELb0ELi2ELi4ELi4ELi4ELb0EEENS1_21CollectiveEpilogueBwdISA_SB_SD_Li256ELb0ELb0ELi2EEENS1_25SingleTileBwdLPTSchedulerILb0ELi128ELb1EEEEEEEEEvNT_6ParamsE$_ZN4cute3eso3ESOILb0ELb0EJNS_6LayoutINS_5tupleIJNS3_IJNS_1CILi2EEES5_S5_EEES5_NS3_IJS5_S5_EEEEEENS3_IJNS3_IJNS4_ILi1EEENS4_ILi512EEEiEEENS4_ILi4096EEENS3_IJiiEEEEEEEEjEEC2ERKSF_RKj)
        /*8264*/ 	.word	0x00000000


	//----- nvinfo : EIATTR_FRAME_SIZE
	.align		4
.L_5574:
        /*8268*/ 	.byte	0x04, 0x11
        /*826a*/ 	.short	(.L_5576 - .L_5575)
	.align		4
.L_5575:
        /*826c*/ 	.word	index@($_ZN7cutlass13device_kernelIN5flash19enable_sm80_to_sm89INS1_16FlashAttnBwdSm80INS1_25CollectiveMainloopBwdSm80ILi2ELi2EN4cute5tupleIJNS5_1CILi128EEES8_NS7_ILi64EEEEEENS_10bfloat16_tEfNS_4arch4Sm80ELb1ELb0ELb1ELb0ELb1ELb0ELb0ELb0ELi2ELi4ELi4ELi4ELb0EEENS1_21CollectiveEpilogueBwdISA_SB_SD_Li256ELb0ELb0ELi2EEENS1_25SingleTileBwdLPTSchedulerILb0ELi128ELb1EEEEEEEEEvNT_6ParamsE$_ZN4cute3eso3ESOILb0ELb0EJNS_6LayoutINS_5tupleIJNS3_IJNS_1CILi2EEES5_S5_EEES5_NS3_IJS5_S5_EEEEEENS3_IJNS3_IJNS4_ILi1EEENS4_ILi512EEEiEEENS4_ILi4096EEENS3_IJiiEEEEEEEENS_10ViewEngineINS_8smem_ptrIPN7cutlass10bfloat16_tEEEEEEEC2ERKSF_RKSM_)
        /*8270*/ 	.word	0x00000000


	//----- nvinfo : EIATTR_FRAME_SIZE
	.align		4
.L_5576:
        /*8274*/ 	.byte	0x04, 0x11
        /*8276*/ 	.short	(.L_5578 - .L_5577)
	.align		4
.L_5577:
        /*8278*/ 	.word	index@($_ZN7cutlass13device_kernelIN5flash19enable_sm80_to_sm89INS1_16FlashAttnBwdSm80INS1_25CollectiveMainloopBwdSm80ILi2ELi2EN4cute5tupleIJNS5_1CILi128EEES8_NS7_ILi64EEEEEENS_10bfloat16_tEfNS_4arch4Sm80ELb1ELb0ELb1ELb0ELb1ELb0ELb0ELb0ELi2ELi4ELi4ELi4ELb0EEENS1_21CollectiveEpilogueBwdISA_SB_SD_Li256ELb0ELb0ELi2EEENS1_25SingleTileBwdLPTSchedulerILb0ELi128ELb1EEEEEEEEEvNT_6ParamsE$_ZN4cute3eso3ESOILb0ELb0EJNS_6LayoutINS_5tupleIJNS3_IJNS_1CILi2EEES5_S5_EEES5_NS3_IJNS3_IJS5_S5_EEES5_EEEEEENS3_IJNS3_IJNS4_ILi1EEENS4_ILi512EEEiEEENS4_ILi4096EEENS3_IJNS3_IJiiEEENS4_ILi8192EEEEEEEEEEEjEEC2ERKSI_RKj)
        /*827c*/ 	.word	0x00000000


	//----- nvinfo : EIATTR_FRAME_SIZE
	.align		4
.L_5578:
        /*8280*/ 	.byte	0x04, 0x11
        /*8282*/ 	.short	(.L_5580 - .L_5579)
	.align		4
.L_5579:
        /*8284*/ 	.word	index@($_ZN7cutlass13device_kernelIN5flash19enable_sm80_to_sm89INS1_16FlashAttnBwdSm80INS1_25CollectiveMainloopBwdSm80ILi2ELi2EN4cute5tupleIJNS5_1CILi128EEES8_NS7_ILi64EEEEEENS_10bfloat16_tEfNS_4arch4Sm80ELb1ELb0ELb1ELb0ELb1ELb0ELb0ELb0ELi2ELi4ELi4ELi4ELb0EEENS1_21CollectiveEpilogueBwdISA_SB_SD_Li256ELb0ELb0ELi2EEENS1_25SingleTileBwdLPTSchedulerILb0ELi128ELb1EEEEEEEEEvNT_6ParamsE$_ZN4cute3eso3ESOILb0ELb0EJNS_6LayoutINS_5tupleIJNS3_IJNS_1CILi2EEES5_S5_EEES5_NS3_IJNS3_IJS5_S5_EEES5_EEEEEENS3_IJNS3_IJNS4_ILi1EEENS4_ILi512EEEiEEENS4_ILi4096EEENS3_IJNS3_IJiiEEENS4_ILi8192EEEEEEEEEEENS_10ViewEngineINS_8smem_ptrIPN7cutlass10bfloat16_tEEEEEEEC2ERKSI_RKSP_)
        /*8288*/ 	.word	0x00000000


	//----- nvinfo : EIATTR_FRAME_SIZE
	.align		4
.L_5580:
        /*828c*/ 	.byte	0x04, 0x11
        /*828e*/ 	.short	(.L_5582 - .L_5581)
	.align		4
.L_5581:
        /*8290*/ 	.word	index@($_ZN7cutlass13device_kernelIN5flash19enable_sm80_to_sm89INS1_16FlashAttnBwdSm80INS1_25CollectiveMainloopBwdSm80ILi2ELi2EN4cute5tupleIJNS5_1CILi128EEES8_NS7_ILi64EEEEEENS_10bfloat16_tEfNS_4arch4Sm80ELb1ELb0ELb1ELb0ELb1ELb0ELb0ELb0ELi2ELi4ELi4ELi4ELb0EEENS1_21CollectiveEpilogueBwdISA_SB_SD_Li256ELb0ELb0ELi2EEENS1_25SingleTileBwdLPTSchedulerILb0ELi128ELb1EEEEEEEEEvNT_6ParamsE$_ZN4cute3eso3ESOILb0ELb0EJNS_6LayoutINS_5tupleIJNS3_IJNS_1CILi2EEES5_EEES6_NS4_ILi8EEEEEENS3_IJNS3_IJiNS4_ILi512EEEEEENS3_IJiiEEENS4_ILi1024EEEEEEEEjEEC2ERKSE_RKj)
        /*8294*/ 	.word	0x00000000


	//----- nvinfo : EIATTR_FRAME_SIZE
	.align		4
.L_5582:
        /*8298*/ 	.byte	0x04, 0x11
        /*829a*/ 	.short	(.L_5584 - .L_5583)
	.align		4
.L_5583:
        /*829c*/ 	.word	index@($_ZN7cutlass13device_kernelIN5flash19enable_sm80_to_sm89INS1_16FlashAttnBwdSm80INS1_25CollectiveMainloopBwdSm80ILi2ELi2EN4cute5tupleIJNS5_1CILi128EEES8_NS7_ILi64EEEEEENS_10bfloat16_tEfNS_4arch4Sm80ELb1ELb0ELb1ELb0ELb1ELb0ELb0ELb0ELi2ELi4ELi4ELi4ELb0EEENS1_21CollectiveEpilogueBwdISA_SB_SD_Li256ELb0ELb0ELi2EEENS1_25SingleTileBwdLPTSchedulerILb0ELi128ELb1EEEEEEEEEvNT_6ParamsE$_ZN4cute3eso3ESOILb0ELb0EJNS_6LayoutINS_5tupleIJNS3_IJNS_1CILi2EEES5_EEES6_NS4_ILi8EEEEEENS3_IJNS3_IJiNS4_ILi512EEEEEENS3_IJiiEEENS4_ILi1024EEEEEEEENS_10ViewEngineINS_8smem_ptrIPN7cutlass10bfloat16_tEEEEEEEC2ERKSE_RKSL_)
        /*82a0*/ 	.word	0x00000000


	//----- nvinfo : EIATTR_FRAME_SIZE
	.align		4
.L_5584:
        /*82a4*/ 	.byte	0x04, 0x11
        /*82a6*/ 	.short	(.L_5586 - .L_5585)
	.align		4
.L_5585:
        /*82a8*/ 	.word	index@($_ZN7cutlass13device_kernelIN5flash19enable_sm80_to_sm89INS1_16FlashAttnBwdSm80INS1_25CollectiveMainloopBwdSm80ILi2ELi2EN4cute5tupleIJNS5_1CILi128EEES8_NS7_ILi64EEEEEENS_10bfloat16_tEfNS_4arch4Sm80ELb1ELb0ELb1ELb0ELb1ELb0ELb0ELb0ELi2ELi4ELi4ELi4ELb0EEENS1_21CollectiveEpilogueBwdISA_SB_SD_Li256ELb0ELb0ELi2EEENS1_25SingleTileBwdLPTSchedulerILb0ELi128ELb1EEEEEEEEEvNT_6ParamsE$_ZN4cute3eso3ESOILb0ELb0EJNS_6LayoutINS_5tupleIJNS3_IJNS_1CILi2EEES5_EEENS4_ILi8EEES6_EEENS3_IJNS3_IJNS4_ILi1EEEiEEENS4_ILi1024EEENS3_IJiiEEEEEEEEjEEC2ERKSE_RKj)
        /*82ac*/ 	.word	0x00000000


	//----- nvinfo : EIATTR_FRAME_SIZE
	.align		4
.L_5586:
        /*82b0*/ 	.byte	0x04, 0x11
        /*82b2*/ 	.short	(.L_5588 - .L_5587)
	.align		4
.L_5587:
        /*82b4*/ 	.word	index@($_ZN7cutlass13device_kernelIN5flash19enable_sm80_to_sm89INS1_16FlashAttnBwdSm80INS1_25CollectiveMainloopBwdSm80ILi2ELi2EN4cute5tupleIJNS5_1CILi128EEES8_NS7_ILi64EEEEEENS_10bfloat16_tEfNS_4arch4Sm80ELb1ELb0ELb1ELb0ELb1ELb0ELb0ELb0ELi2ELi4ELi4ELi4ELb0EEENS1_21CollectiveEpilogueBwdISA_SB_SD_Li256ELb0ELb0ELi2EEENS1_25SingleTileBwdLPTSchedulerILb0ELi128ELb1EEEEEEEEEvNT_6ParamsE$_ZN4cute3eso3ESOILb0ELb0EJNS_6LayoutINS_5tupleIJNS3_IJNS_1CILi2EEES5_EEENS4_ILi8EEES6_EEENS3_IJNS3_IJNS4_ILi1EEEiEEENS4_ILi1024EEENS3_IJiiEEEEEEEENS_10ViewEngineINS_8smem_ptrIPN7cutlass10bfloat16_tEEEEEEEC2ERKSE_RKSL_)
        /*82b8*/ 	.word	0x00000000


	//----- nvinfo : EIATTR_FRAME_SIZE
	.align		4
.L_5588:
        /*82bc*/ 	.byte	0x04, 0x11
        /*82be*/ 	.short	(.L_5590 - .L_5589)
	.align		4
.L_5589:
        /*82c0*/ 	.word	index@($_ZN7cutlass13device_kernelIN5flash19enable_sm80_to_sm89INS1_16FlashAttnBwdSm80INS1_25CollectiveMainloopBwdSm80ILi2ELi2EN4cute5tupleIJNS5_1CILi128EEES8_NS7_ILi64EEEEEENS_10bfloat16_tEfNS_4arch4Sm80ELb1ELb0ELb1ELb0ELb1ELb0ELb0ELb0ELi2ELi4ELi4ELi4ELb0EEENS1_21CollectiveEpilogueBwdISA_SB_SD_Li256ELb0ELb0ELi2EEENS1_25SingleTileBwdLPTSchedulerILb0ELi128ELb1EEEEEEEEEvNT_6ParamsE$_ZN4cute3eso3ESOILb0ELb0EJNS_6LayoutINS_5tupleIJNS3_IJNS_1CILi1EEENS3_IJS5_NS4_ILi2EEES6_EEEEEES6_NS3_IJS6_S6_EEEEEENS3_IJNS3_IJNS4_ILi0EEENS3_IJS5_NS4_ILi256EEEiEEEEEENS4_ILi2048EEENS3_IJiNS4_ILi4096EEEEEEEEEEENS_10ViewEngineINS_8smem_ptrIPjEEEEEEC2ERKSJ_RKSO_)
        /*82c4*/ 	.word	0x00000000


	//----- nvinfo : EIATTR_FRAME_SIZE
	.align		4
.L_5590:
        /*82c8*/ 	.byte	0x04, 0x11
        /*82ca*/ 	.short	(.L_5592 - .L_5591)
	.align		4
.L_5591:
        /*82cc*/ 	.word	index@($_ZN7cutlass13device_kernelIN5flash19enable_sm80_to_sm89INS1_16FlashAttnBwdSm80INS1_25CollectiveMainloopBwdSm80ILi2ELi2EN4cute5tupleIJNS5_1CILi128EEES8_NS7_ILi64EEEEEENS_10bfloat16_tEfNS_4arch4Sm80ELb1ELb0ELb1ELb0ELb1ELb0ELb0ELb0ELi2ELi4ELi4ELi4ELb0EEENS1_21CollectiveEpilogueBwdISA_SB_SD_Li256ELb0ELb0ELi2EEENS1_25SingleTileBwdLPTSchedulerILb0ELi128ELb1EEEEEEEEEvNT_6ParamsE$_ZN4cute3eso3ESOILb0ELb0EJNS_6LayoutINS_5tupleIJNS3_IJNS3_IJNS_1CILi8EEENS4_ILi1EEEEEES6_EEENS3_IJNS3_IJS6_S6_EEENS4_ILi2EEEEEEEEENS3_IJNS3_IJNS3_IJS6_NS4_ILi0EEEEEESD_EEENS3_IJNS3_IJSD_SD_EEEiEEEEEEEENS_10ViewEngineINS_8smem_ptrIPN7cutlass10bfloat16_tEEEEEEEC2ERKSJ_RKSQ_)
        /*82d0*/ 	.word	0x00000000


	//----- nvinfo : EIATTR_FRAME_SIZE
	.align		4
.L_5592:
        /*82d4*/ 	.byte	0x04, 0x11
        /*82d6*/ 	.short	(.L_5594 - .L_5593)
	.align		4
.L_5593:
        /*82d8*/ 	.word	index@($_ZN7cutlass13device_kernelIN5flash19enable_sm80_to_sm89INS1_16FlashAttnBwdSm80INS1_25CollectiveMainloopBwdSm80ILi2ELi2EN4cute5tupleIJNS5_1CILi128EEES8_NS7_ILi64EEEEEENS_10bfloat16_tEfNS_4arch4Sm80ELb1ELb0ELb1ELb0ELb1ELb0ELb0ELb0ELi2ELi4ELi4ELi4ELb0EEENS1_21CollectiveEpilogueBwdISA_SB_SD_Li256ELb0ELb0ELi2EEENS1_25SingleTileBwdLPTSchedulerILb0ELi128ELb1EEEEEEEEEvNT_6ParamsE$_ZN4cute3eso3ESOILb0ELb0EJNS_5tupleIJiiEEEiNS_1CILi0EEEEEC2ERKS3_RKiRKS5_)
        /*82dc*/ 	.word	0x00000000


	//----- nvinfo : EIATTR_FRAME_SIZE
	.align		4
.L_5594:
        /*82e0*/ 	.byte	0x04, 0x11
        /*82e2*/ 	.short	(.L_5596 - .L_5595)
	.align		4
.L_5595:
        /*82e4*/ 	.word	index@($_ZN7cutlass13device_kernelIN5flash19enable_sm80_to_sm89INS1_16FlashAttnBwdSm80INS1_25CollectiveMainloopBwdSm80ILi2ELi2EN4cute5tupleIJNS5_1CILi128EEES8_NS7_ILi64EEEEEENS_10bfloat16_tEfNS_4arch4Sm80ELb1ELb0ELb1ELb0ELb1ELb0ELb0ELb0ELi2ELi4ELi4ELi4ELb0EEENS1_21CollectiveEpilogueBwdISA_SB_SD_Li256ELb0ELb0ELi2EEENS1_25SingleTileBwdLPTSchedulerILb0ELi128ELb1EEEEEEEEEvNT_6ParamsE$_ZN4cute3eso3ESOILb0ELb0EJNS_5tupleIJiNS_1CILi512EEEEEENS2_IJiiEEENS3_ILi1024EEEEEC2ERKS5_RKS6_RKS7_)
        /*82e8*/ 	.word	0x00000000


	//----- nvinfo : EIATTR_FRAME_SIZE
	.align		4
.L_5596:
        /*82ec*/ 	.byte	0x04, 0x11
        /*82ee*/ 	.short	(.L_5598 - .L_5597)
	.align		4
.L_5597:
        /*82f0*/ 	.word	index@($_ZN7cutlass13device_kernelIN5flash19enable_sm80_to_sm89INS1_16FlashAttnBwdSm80INS1_25CollectiveMainloopBwdSm80ILi2ELi2EN4cute5tupleIJNS5_1CILi128EEES8_NS7_ILi64EEEEEENS_10bfloat16_tEfNS_4arch4Sm80ELb1ELb0ELb1ELb0ELb1ELb0ELb0ELb0ELi2ELi4ELi4ELi4ELb0EEENS1_21CollectiveEpilogueBwdISA_SB_SD_Li256ELb0ELb0ELi2EEENS1_25SingleTileBwdLPTSchedulerILb0ELi128ELb1EEEEEEEEEvNT_6ParamsE$_ZN4cute3eso3ESOILb0ELb0EJNS_5tupleIJNS_1CILi1EEEiEEENS3_ILi1024EEENS2_IJiiEEEEEC2ERKS5_RKS6_RKS7_)
        /*82f4*/ 	.word	0x00000000


	//----- nvinfo : EIATTR_FRAME_SIZE
	.align		4
.L_5598:
        /*82f8*/ 	.byte	0x04, 0x11
        /*82fa*/ 	.short	(.L_5600 - .L_5599)
	.align		4
.L_5599:
        /*82fc*/ 	.word	index@($_ZN7cutlass13device_kernelIN5flash19enable_sm80_to_sm89INS1_16FlashAttnBwdSm80INS1_25CollectiveMainloopBwdSm80ILi2ELi2EN4cute5tupleIJNS5_1CILi128EEES8_NS7_ILi64EEEEEENS_10bfloat16_tEfNS_4arch4Sm80ELb1ELb0ELb1ELb0ELb1ELb0ELb0ELb0ELi2ELi4ELi4ELi4ELb0EEENS1_21CollectiveEpilogueBwdISA_SB_SD_Li256ELb0ELb0ELi2EEENS1_25SingleTileBwdLPTSchedulerILb0ELi128ELb1EEEEEEEEEvNT_6ParamsE$_ZN4cute3eso3ESOILb0ELb0EJNS_5tupleIJNS_1CILi1EEENS3_ILi512EEEiEEENS3_ILi4096EEENS2_IJiiEEEEEC2ERKS6_RKS7_RKS8_)
        /*8300*/ 	.word	0x00000000


	//----- nvinfo : EIATTR_FRAME_SIZE
	.align		4
.L_5600:
        /*8304*/ 	.byte	0x04, 0x11
        /*8306*/ 	.short	(.L_5602 - .L_5601)
	.align		4
.L_5601:
        /*8308*/ 	.word	index@($_ZN7cutlass13device_kernelIN5flash19enable_sm80_to_sm89INS1_16FlashAttnBwdSm80INS1_25CollectiveMainloopBwdSm80ILi2ELi2EN4cute5tupleIJNS5_1CILi128EEES8_NS7_ILi64EEEEEENS_10bfloat16_tEfNS_4arch4Sm80ELb1ELb0ELb1ELb0ELb1ELb0ELb0ELb0ELi2ELi4ELi4ELi4ELb0EEENS1_21CollectiveEpilogueBwdISA_SB_SD_Li256ELb0ELb0ELi2EEENS1_25SingleTileBwdLPTSchedulerILb0ELi128ELb1EEEEEEEEEvNT_6ParamsE$_ZN4cute3eso3ESOILb0ELb0EJNS_5tupleIJNS_1CILi1EEENS3_ILi512EEEiEEENS3_ILi4096EEENS2_IJNS2_IJiiEEENS3_ILi8192EEEEEEEEC2ERKS6_RKS7_RKSA_)
        /*830c*/ 	.word	0x00000000


	//----- nvinfo : EIATTR_FRAME_SIZE
	.align		4
.L_5602:
        /*8310*/ 	.byte	0x04, 0x11
        /*8312*/ 	.short	(.L_5604 - .L_5603)
	.align		4
.L_5603:
        /*8314*/ 	.word	index@($_ZN7cutlass13device_kernelIN5flash19enable_sm80_to_sm89INS1_16FlashAttnBwdSm80INS1_25CollectiveMainloopBwdSm80ILi2ELi2EN4cute5tupleIJNS5_1CILi128EEES8_NS7_ILi64EEEEEENS_10bfloat16_tEfNS_4arch4Sm80ELb1ELb0ELb1ELb0ELb1ELb0ELb0ELb0ELi2ELi4ELi4ELi4ELb0EEENS1_21CollectiveEpilogueBwdISA_SB_SD_Li256ELb0ELb0ELi2EEENS1_25SingleTileBwdLPTSchedulerILb0ELi128ELb1EEEEEEEEEvNT_6ParamsE$_ZN4cute3eso3ESOILb0ELb0EJNS_5tupleIJNS_1CILi0EEENS2_IJNS3_ILi1EEENS3_ILi256EEEiEEEEEENS3_ILi2048EEENS2_IJiNS3_ILi4096EEEEEEEEC2ERKS8_RKS9_RKSB_)
        /*8318*/ 	.word	0x00000000


	//----- nvinfo : EIATTR_FRAME_SIZE
	.align		4
.L_5604:
        /*831c*/ 	.byte	0x04, 0x11
        /*831e*/ 	.short	(.L_5606 - .L_5605)
	.align		4
.L_5605:
        /*8320*/ 	.word	index@($_ZN7cutlass13device_kernelIN5flash19enable_sm80_to_sm89INS1_16FlashAttnBwdSm80INS1_25CollectiveMainloopBwdSm80ILi2ELi2EN4cute5tupleIJNS5_1CILi128EEES8_NS7_ILi64EEEEEENS_10bfloat16_tEfNS_4arch4Sm80ELb1ELb0ELb1ELb0ELb1ELb0ELb0ELb0ELi2ELi4ELi4ELi4ELb0EEENS1_21CollectiveEpilogueBwdISA_SB_SD_Li256ELb0ELb0ELi2EEENS1_25SingleTileBwdLPTSchedulerILb0ELi128ELb1EEEEEEEEEvNT_6ParamsE$_ZN4cute3eso3ESOILb0ELb0EJNS_14ComposedLayoutINS_7SwizzleILi3ELi3ELi3EEENS_9MixedBitsILj0ELj432EEENS_6LayoutINS_5tupleIJNS8_IJNS_1CILi2EEESA_SA_EEESA_NS9_ILi8EEEEEENS8_IJNS8_IJNS9_ILi64EEESC_NS9_ILi512EEEEEENS9_ILi8192EEENS9_ILi1024EEEEEEEEEEiEEC2ERKSL_RKi)
        /*8324*/ 	.word	0x00000000


	//----- nvinfo : EIATTR_FRAME_SIZE
	.align		4
.L_5606:
        /*8328*/ 	.byte	0x04, 0x11
        /*832a*/ 	.short	(.L_5608 - .L_5607)
	.align		4
.L_5607:
        /*832c*/ 	.word	index@($_ZN7cutlass13device_kernelIN5flash19enable_sm80_to_sm89INS1_16FlashAttnBwdSm80INS1_25CollectiveMainloopBwdSm80ILi2ELi2EN4cute5tupleIJNS5_1CILi128EEES8_NS7_ILi64EEEEEENS_10bfloat16_tEfNS_4arch4Sm80ELb1ELb0ELb1ELb0ELb1ELb0ELb0ELb0ELi2ELi4ELi4ELi4ELb0EEENS1_21CollectiveEpilogueBwdISA_SB_SD_Li256ELb0ELb0ELi2EEENS1_25SingleTileBwdLPTSchedulerILb0ELi128ELb1EEEEEEEEEvNT_6ParamsE$_ZN4cute3eso3ESOILb0ELb0EJNS_14ComposedLayoutINS_7SwizzleILi3ELi3ELi3EEENS_9MixedBitsILj0ELj432EEENS_6LayoutINS_5tupleIJNS8_IJNS_1CILi2EEESA_SA_EEESA_NS9_ILi8EEEEEENS8_IJNS8_IJNS9_ILi64EEESC_NS9_ILi512EEEEEENS9_ILi8192EEENS9_ILi1024EEEEEEEEEENS_10ViewEngineINS_8smem_ptrIPN7cutlass10bfloat16_tEEEEEEEC2ERKSL_RKSS_)
        /*8330*/ 	.word	0x00000000


	//----- nvinfo : EIATTR_FRAME_SIZE
	.align		4
.L_5608:
        /*8334*/ 	.byte	0x04, 0x11
        /*8336*/ 	.short	(.L_5610 - .L_5609)
	.align		4
.L_5609:
        /*8338*/ 	.word	index@($_ZN7cutlass13device_kernelIN5flash19enable_sm80_to_sm89INS1_16FlashAttnBwdSm80INS1_25CollectiveMainloopBwdSm80ILi2ELi2EN4cute5tupleIJNS5_1CILi128EEES8_NS7_ILi64EEEEEENS_10bfloat16_tEfNS_4arch4Sm80ELb1ELb0ELb1ELb0ELb1ELb0ELb0ELb0ELi2ELi4ELi4ELi4ELb0EEENS1_21CollectiveEpilogueBwdISA_SB_SD_Li256ELb0ELb0ELi2EEENS1_25SingleTileBwdLPTSchedulerILb0ELi128ELb1EEEEEEEEEvNT_6ParamsE$_ZN4cute12iter_adaptorIPjNS_8smem_ptrIS1_EEEC2ES1_)
        /*833c*/ 	.word	0x00000000


	//----- nvinfo : EIATTR_FRAME_SIZE
	.align		4
.L_5610:
        /*8340*/ 	.byte	0x04, 0x11
        /*8342*/ 	.short	(.L_5612 - .L_5611)
	.align		4
.L_5611:
        /*8344*/ 	.word	index@($_ZN7cutlass13device_kernelIN5flash19enable_sm80_to_sm89INS1_16FlashAttnBwdSm80INS1_25CollectiveMainloopBwdSm80ILi2ELi2EN4cute5tupleIJNS5_1CILi128EEES8_NS7_ILi64EEEEEENS_10bfloat16_tEfNS_4arch4Sm80ELb1ELb0ELb1ELb0ELb1ELb0ELb0ELb0ELi2ELi4ELi4ELi4ELb0EEENS1_21CollectiveEpilogueBwdISA_SB_SD_Li256ELb0ELb0ELi2EEENS1_25SingleTileBwdLPTSchedulerILb0ELi128ELb1EEEEEEEEEvNT_6ParamsE$_ZN4cute12iter_adaptorIPfNS_8smem_ptrIS1_EEEC2ES1_)
        /*8348*/ 	.word	0x00000000


	//----- nvinfo : EIATTR_FRAME_SIZE
	.align		4
.L_5612:
        /*834c*/ 	.byte	0x04, 0x11
        /*834e*/ 	.short	(.L_5614 - .L_5613)
	.align		4
.L_5613:
        /*8350*/ 	.word	index@($_ZN7cutlass13device_kernelIN5flash19enable_sm80_to_sm89INS1_16FlashAttnBwdSm80INS1_25CollectiveMainloopBwdSm80ILi2ELi2EN4cute5tupleIJNS5_1CILi128EEES8_NS7_ILi64EEEEEENS_10bfloat16_tEfNS_4arch4Sm80ELb1ELb0ELb1ELb0ELb1ELb0ELb0ELb0ELi2ELi4ELi4ELi4ELb0EEENS1_21CollectiveEpilogueBwdISA_SB_SD_Li256ELb0ELb0ELi2EEENS1_25SingleTileBwdLPTSchedulerILb0ELi128ELb1EEEEEEEEEvNT_6ParamsE$_ZN4cute12iter_adaptorIPfNS_8gmem_ptrIS1_EEEC2ES1_)
        /*8354*/ 	.word	0x00000000


	//----- nvinfo : EIATTR_FRAME_SIZE
	.align		4
.L_5614:
        /*8358*/ 	.byte	0x04, 0x11
        /*835a*/ 	.short	(.L_5616 - .L_5615)
	.align		4
.L_5615:
        /*835c*/ 	.word	index@($_ZN7cutlass13device_kernelIN5flash19enable_sm80_to_sm89INS1_16FlashAttnBwdSm80INS1_25CollectiveMainloopBwdSm80ILi2ELi2EN4cute5tupleIJNS5_1CILi128EEES8_NS7_ILi64EEEEEENS_10bfloat16_tEfNS_4arch4Sm80ELb1ELb0ELb1ELb0ELb1ELb0ELb0ELb0ELi2ELi4ELi4ELi4ELb0EEENS1_21CollectiveEpilogueBwdISA_SB_SD_Li256ELb0ELb0ELi2EEENS1_25SingleTileBwdLPTSchedulerILb0ELi128ELb1EEEEEEEEEvNT_6ParamsE$_ZN4cute12iter_adaptorIPN7cutlass9uint128_tENS_8smem_ptrIS3_EEEC2ES3_)
        /*8360*/ 	.word	0x00000000


	//----- nvinfo : EIATTR_FRAME_SIZE
	.align		4
.L_5616:
        /*8364*/ 	.byte	0x04, 0x11
        /*8366*/ 	.short	(.L_5618 - .L_5617)
	.align		4
.L_5617:
        /*8368*/ 	.word	index@($_ZN7cutlass13device_kernelIN5flash19enable_sm80_to_sm89INS1_16FlashAttnBwdSm80INS1_25CollectiveMainloopBwdSm80ILi2ELi2EN4cute5tupleIJNS5_1CILi128EEES8_NS7_ILi64EEEEEENS_10bfloat16_tEfNS_4arch4Sm80ELb1ELb0ELb1ELb0ELb1ELb0ELb0ELb0ELi2ELi4ELi4ELi4ELb0EEENS1_21CollectiveEpilogueBwdISA_SB_SD_Li256ELb0ELb0ELi2EEENS1_25SingleTileBwdLPTSchedulerILb0ELi128ELb1EEEEEEEEEvNT_6ParamsE$_ZN4cute12iter_adaptorIPN7cutlass10bfloat16_tENS_8smem_ptrIS3_EEEC2ES3_)
        /*836c*/ 	.word	0x00000000


	//----- nvinfo : EIATTR_FRAME_SIZE
	.align		4
.L_5618:
        /*8370*/ 	.byte	0x04, 0x11
        /*8372*/ 	.short	(.L_5620 - .L_5619)
	.align		4
.L_5619:
        /*8374*/ 	.word	index@($_ZN7cutlass13device_kernelIN5flash19enable_sm80_to_sm89INS1_16FlashAttnBwdSm80INS1_25CollectiveMainloopBwdSm80ILi2ELi2EN4cute5tupleIJNS5_1CILi128EEES8_NS7_ILi64EEEEEENS_10bfloat16_tEfNS_4arch4Sm80ELb1ELb0ELb1ELb0ELb1ELb0ELb0ELb0ELi2ELi4ELi4ELi4ELb0EEENS1_21CollectiveEpilogueBwdISA_SB_SD_Li256ELb0ELb0ELi2EEENS1_25SingleTileBwdLPTSchedulerILb0ELi128ELb1EEEEEEEEEvNT_6ParamsE$_ZN4cute12iter_adaptorIPKfNS_8gmem_ptrIS2_EEEC2ES2_)
        /*8378*/ 	.word	0x00000000


	//----- nvinfo : EIATTR_FRAME_SIZE
	.align		4
.L_5620:
        /*837c*/ 	.byte	0x04, 0x11
        /*837e*/ 	.short	(.L_5622 - .L_5621)
	.align		4
.L_5621:
        /*8380*/ 	.word	index@($_ZN7cutlass13device_kernelIN5flash19enable_sm80_to_sm89INS1_16FlashAttnBwdSm80INS1_25CollectiveMainloopBwdSm80ILi2ELi2EN4cute5tupleIJNS5_1CILi128EEES8_NS7_ILi64EEEEEENS_10bfloat16_tEfNS_4arch4Sm80ELb1ELb0ELb1ELb0ELb1ELb0ELb0ELb0ELi2ELi4ELi4ELi4ELb0EEENS1_21CollectiveEpilogueBwdISA_SB_SD_Li256ELb0ELb0ELi2EEENS1_25SingleTileBwdLPTSchedulerILb0ELi128ELb1EEEEEEEEEvNT_6ParamsE$_ZN4cute12iter_adaptorIPKN7cutlass9uint128_tENS_8gmem_ptrIS4_EEEC2ES4_)
        /*8384*/ 	.word	0x00000000


	//----- nvinfo : EIATTR_FRAME_SIZE
	.align		4
.L_5622:
        /*8388*/ 	.byte	0x04, 0x11
        /*838a*/ 	.short	(.L_5624 - .L_5623)
	.align		4
.L_5623:
        /*838c*/ 	.word	index@($_ZN7cutlass13device_kernelIN5flash19enable_sm80_to_sm89INS1_16FlashAttnBwdSm80INS1_25CollectiveMainloopBwdSm80ILi2ELi2EN4cute5tupleIJNS5_1CILi128EEES8_NS7_ILi64EEEEEENS_10bfloat16_tEfNS_4arch4Sm80ELb1ELb0ELb1ELb0ELb1ELb0ELb0ELb0ELi2ELi4ELi4ELi4ELb0EEENS1_21CollectiveEpilogueBwdISA_SB_SD_Li256ELb0ELb0ELi2EEENS1_25SingleTileBwdLPTSchedulerILb0ELi128ELb1EEEEEEEEEvNT_6ParamsE$_ZN4cute12iter_adaptorIPKN7cutlass10bfloat16_tENS_8gmem_ptrIS4_EEEC2ES4_)
        /*8390*/ 	.word	0x00000000


	//----- nvinfo : EIATTR_FRAME_SIZE
	.align		4
.L_5624:
        /*8394*/ 	.byte	0x04, 0x11
        /*8396*/ 	.short	(.L_5626 - .L_5625)
	.align		4
.L_5625:
        /*8398*/ 	.word	index@(_ZN7cutlass13device_kernelIN5flash19enable_sm80_to_sm89INS1_16FlashAttnBwdSm80INS1_25CollectiveMainloopBwdSm80ILi2ELi2EN4cute5tupleIJNS5_1CILi128EEES8_NS7_ILi64EEEEEENS_10bfloat16_tEfNS_4arch4Sm80ELb1ELb0ELb1ELb0ELb1ELb0ELb0ELb0ELi2ELi4ELi4ELi4ELb0EEENS1_21CollectiveEpilogueBwdISA_SB_SD_Li256ELb0ELb0ELi2EEENS1_25SingleTileBwdLPTSchedulerILb0ELi128ELb1EEEEEEEEEvNT_6ParamsE)
        /*839c*/ 	.word	0x000016e0


	//----- nvinfo : EIATTR_REGCOUNT
	.align		4
.L_5626:
        /*83a0*/ 	.byte	0x04, 0x2f
        /*83a2*/ 	.short	(.L_5628 - .L_5627)
	.align		4
.L_5627:
        /*83a4*/ 	.word	index@(_ZN7cutlass13device_kernelIN5flash19enable_sm80_to_sm89INS1_16FlashAttnBwdSm80INS1_25CollectiveMainloopBwdSm80ILi2ELi2EN4cute5tupleIJNS5_1CILi128EEES8_NS7_ILi64EEEEEENS_10bfloat16_tEfNS_4arch4Sm80ELb1ELb0ELb1ELb0ELb0ELb0ELb0ELb0ELi2ELi4ELi4ELi4ELb0EEENS1_21CollectiveEpilogueBwdISA_SB_SD_Li256ELb0ELb0ELi2EEENS1_25SingleTileBwdLPTSchedulerILb0ELi128ELb0EEEEEEEEEvNT_6ParamsE)
        /*83a8*/ 	.word	0x00000080


	//----- nvinfo : EIATTR_FRAME_SIZE
	.align		4
.L_5628:
        /*83ac*/ 	.byte	0x04, 0x11
        /*83ae*/ 	.short	(.L_5630 - .L_5629)
	.align		4
.L_5629:
        /*83b0*/ 	.word	index@($_ZN7cutlass13device_kernelIN5flash19enable_sm80_to_sm89INS1_16FlashAttnBwdSm80INS1_25CollectiveMainloopBwdSm80ILi2ELi2EN4cute5tupleIJNS5_1CILi128EEES8_NS7_ILi64EEEEEENS_10bfloat16_tEfNS_4arch4Sm80ELb1ELb0ELb1ELb0ELb0ELb0ELb0ELb0ELi2ELi4ELi4ELi4ELb0EEENS1_21CollectiveEpilogueBwdISA_SB_SD_Li256ELb0ELb0ELi2EEENS1_25SingleTileBwdLPTSchedulerILb0ELi128ELb0EEEEEEEEEvNT_6ParamsE$min)
        /*83b4*/ 	.word	0x00000000


	//----- nvinfo : EIATTR_FRAME_SIZE
	.align		4
.L_5630:
        /*83b8*/ 	.byte	0x04, 0x11
        /*83ba*/ 	.short	(.L_5632 - .L_5631)
	.align		4
.L_5631:
        /*83bc*/ 	.word	index@($_ZN7cutlass13device_kernelIN5flash19enable_sm80_to_sm89INS1_16FlashAttnBwdSm80INS1_25CollectiveMainloopBwdSm80ILi2ELi2EN4cute5tupleIJNS5_1CILi128EEES8_NS7_ILi64EEEEEENS_10bfloat16_tEfNS_4arch4Sm80ELb1ELb0ELb1ELb0ELb0ELb0ELb0ELb0ELi2ELi4ELi4ELi4ELb0EEENS1_21CollectiveEpilogueBwdISA_SB_SD_Li256ELb0ELb0ELi2EEENS1_25SingleTileBwdLPTSchedulerILb0ELi128ELb0EEEEEEEEEvNT_6ParamsE$exp2f)
        /*83c0*/ 	.word	0x00000000


	//----- nvinfo : EIATTR_FRAME_SIZE
	.align		4
.L_5632:
        /*83c4*/ 	.byte	0x04, 0x11
        /*83c6*/ 	.short	(.L_5634 - .L_5633)
	.align		4
.L_5633:
        /*83c8*/ 	.word	index@($_ZN7cutlass13device_kernelIN5flash19enable_sm80_to_sm89INS1_16FlashAttnBwdSm80INS1_25CollectiveMainloopBwdSm80ILi2ELi2EN4cute5tupleIJNS5_1CILi128EEES8_NS7_ILi64EEEEEENS_10bfloat16_tEfNS_4arch4Sm80ELb1ELb0ELb1ELb0ELb0ELb0ELb0ELb0ELi2ELi4ELi4ELi4ELb0EEENS1_21CollectiveEpilogueBwdISA_SB_SD_Li256ELb0ELb0ELi2EEENS1_25SingleTileBwdLPTSchedulerILb0ELi128ELb0EEEEEEEEEvNT_6ParamsE$__fAtomicAdd)
        /*83cc*/ 	.word	0x00000000


	//----- nvinfo : EIATTR_FRAME_SIZE
	.align		4
.L_5634:
        /*83d0*/ 	.byte	0x04, 0x11
        /*83d2*/ 	.short	(.L_5636 - .L_5635)
	.align		4
.L_5635:
        /*83d4*/ 	.word	index@($_ZN7cutlass13device_kernelIN5flash19enable_sm80_to_sm89INS1_16FlashAttnBwdSm80INS1_25CollectiveMainloopBwdSm80ILi2ELi2EN4cute5tupleIJNS5_1CILi128EEES8_NS7_ILi64EEEEEENS_10bfloat16_tEfNS_4arch4Sm80ELb1ELb0ELb1ELb0ELb0ELb0ELb0ELb0ELi2ELi4ELi4ELi4ELb0EEENS1_21CollectiveEpilogueBwdISA_SB_SD_Li256ELb0ELb0ELi2EEENS1_25SingleTileBwdLPTSchedulerILb0ELi128ELb0EEEEEEEEEvNT_6ParamsE$_ZZZN5flash25CollectiveMainloopBwdSm80ILi2ELi2EN4cute5tupleIJNS1_1CILi128EEES4_NS3_ILi64EEEEEEN7cutlass10bfloat16_tEfNS7_4arch4Sm80ELb1ELb0ELb1ELb0ELb0ELb0ELb0ELb0ELi2ELi4ELi4ELi4ELb0EE3mmaINS_16FlashAttnBwdSm80ISB_NS_21CollectiveEpilogueBwdIS6_S8_SA_Li256ELb0ELb0ELi2EEENS_25SingleTileBwdLPTSchedulerILb0ELi128ELb0EEEE13SharedStorageENS1_6TensorINS1_11ArrayEngineIfLm32EEENS1_6LayoutINS2_IJNS2_IJNS3_ILi2EEESO_EEESO_NS3_ILi4EEEEEENS2_IJNS2_IJNS3_ILi1EEESO_EEESQ_NS3_ILi8EEEEEEEEEEEEbRKNSB_6ParamsERT0_S12_iNS2_IJiiiEEERT_ENKUliT_E_clIZSC_ISJ_SX_EbS10_S12_S12_iS13_S15_EUlRS16_iE_EEDaiS16_ENKUlvE1_clEv)
        /*83d8*/ 	.word	0x00000000


	//----- nvinfo : EIATTR_FRAME_SIZE
	.align		4
.L_5636:
        /*83dc*/ 	.byte	0x04, 0x11
        /*83de*/ 	.short	(.L_5638 - .L_5637)
	.align		4
.L_5637:
        /*83e0*/ 	.word	index@($_ZN7cutlass13device_kernelIN5flash19enable_sm80_to_sm89INS1_16FlashAttnBwdSm80INS1_25CollectiveMainloopBwdSm80ILi2ELi2EN4cute5tupleIJNS5_1CILi128EEES8_NS7_ILi64EEEEEENS_10bfloat16_tEfNS_4arch4Sm80ELb1ELb0ELb1ELb0ELb0ELb0ELb0ELb0ELi2ELi4ELi4ELi4ELb0EEENS1_21CollectiveEpilogueBwdISA_SB_SD_Li256ELb0ELb0ELi2EEENS1_25SingleTileBwdLPTSchedulerILb0ELi128ELb0EEEEEEEEEvNT_6ParamsE$_ZZZN5flash25CollectiveMainloopBwdSm80ILi2ELi2EN4cute5tupleIJNS1_1CILi128EEES4_NS3_ILi64EEEEEEN7cutlass10bfloat16_tEfNS7_4arch4Sm80ELb1ELb0ELb1ELb0ELb0ELb0ELb0ELb0ELi2ELi4ELi4ELi4ELb0EE3mmaINS_16FlashAttnBwdSm80ISB_NS_21CollectiveEpilogueBwdIS6_S8_SA_Li256ELb0ELb0ELi2EEENS_25SingleTileBwdLPTSchedulerILb0ELi128ELb0EEEE13SharedStorageENS1_6TensorINS1_11ArrayEngineIfLm32EEENS1_6LayoutINS2_IJNS2_IJNS3_ILi2EEESO_EEESO_NS3_ILi4EEEEEENS2_IJNS2_IJNS3_ILi1EEESO_EEESQ_NS3_ILi8EEEEEEEEEEEEbRKNSB_6ParamsERT0_S12_iNS2_IJiiiEEERT_ENKUliT_E_clIZSC_ISJ_SX_EbS10_S12_S12_iS13_S15_EUlRS16_iE_EEDaiS16_ENKUlvE0_clEv)
        /*83e4*/ 	.word	0x00000000


	//----- nvinfo : EIATTR_FRAME_SIZE
	.align		4
.L_5638:
        /*83e8*/ 	.byte	0x04, 0x11
        /*83ea*/ 	.short	(.L_5640 - .L_5639)
	.align		4
.L_5639:
        /*83ec*/ 	.word	index@($_ZN7cutlass13device_kernelIN5flash19enable_sm80_to_sm89INS1_16FlashAttnBwdSm80INS1_25CollectiveMainloopBwdSm80ILi2ELi2EN4cute5tupleIJNS5_1CILi128EEES8_NS7_ILi64EEEEEENS_10bfloat16_tEfNS_4arch4Sm80ELb1ELb0ELb1ELb0ELb0ELb0ELb0ELb0ELi2ELi4ELi4ELi4ELb0EEENS1_21CollectiveEpilogueBwdISA_SB_SD_Li256ELb0ELb0ELi2EEENS1_25SingleTileBwdLPTSchedulerILb0ELi128ELb0EEEEEEEEEvNT_6ParamsE$_ZZZN5flash25CollectiveMainloopBwdSm80ILi2ELi2EN4cute5tupleIJNS1_1CILi128EEES4_NS3_ILi64EEEEEEN7cutlass10bfloat16_tEfNS7_4arch4Sm80ELb1ELb0ELb1ELb0ELb0ELb0ELb0ELb0ELi2ELi4ELi4ELi4ELb0EE3mmaINS_16FlashAttnBwdSm80ISB_NS_21CollectiveEpilogueBwdIS6_S8_SA_Li256ELb0ELb0ELi2EEENS_25SingleTileBwdLPTSchedulerILb0ELi128ELb0EEEE13SharedStorageENS1_6TensorINS1_11ArrayEngineIfLm32EEENS1_6LayoutINS2_IJNS2_IJNS3_ILi2EEESO_EEESO_NS3_ILi4EEEEEENS2_IJNS2_IJNS3_ILi1EEESO_EEESQ_NS3_ILi8EEEEEEEEEEEEbRKNSB_6ParamsERT0_S12_iNS2_IJiiiEEERT_ENKUliT_E_clIZSC_ISJ_SX_EbS10_S12_S12_iS13_S15_EUlRS16_iE_EEDaiS16_ENKUlT_E_clIZSC_ISJ_SX_EbS10_S12_S12_iS13_S15_EUlvE0_EEDaS1B_)
        /*83f0*/ 	.word	0x00000000


	//----- nvinfo : EIATTR_FRAME_SIZE
	.align		4
.L_5640:
        /*83f4*/ 	.byte	0x04, 0x11
        /*83f6*/ 	.short	(.L_5642 - .L_5641)
	.align		4
.L_5641:
        /*83f8*/ 	.word	index@($_ZN7cutlass13device_kernelIN5flash19enable_sm80_to_sm89INS1_16FlashAttnBwdSm80INS1_25CollectiveMainloopBwdSm80ILi2ELi2EN4cute5tupleIJNS5_1CILi128EEES8_NS7_ILi64EEEEEENS_10bfloat16_tEfNS_4arch4Sm80ELb1ELb0ELb1ELb0ELb0ELb0ELb0ELb0ELi2ELi4ELi4ELi4ELb0EEENS1_21CollectiveEpilogueBwdISA_SB_SD_Li256ELb0ELb0ELi2EEENS1_25SingleTileBwdLPTSchedulerILb0ELi128ELb0EEEEEEEEEvNT_6ParamsE$_ZZN5flash25CollectiveMainloopBwdSm80ILi2ELi2EN4cute5tupleIJNS1_1CILi128EEES4_NS3_ILi64EEEEEEN7cutlass10bfloat16_tEfNS7_4arch4Sm80ELb1ELb0ELb1ELb0ELb0ELb0ELb0ELb0ELi2ELi4ELi4ELi4ELb0EE3mmaINS_16FlashAttnBwdSm80ISB_NS_21CollectiveEpilogueBwdIS6_S8_SA_Li256ELb0ELb0ELi2EEENS_25SingleTileBwdLPTSchedulerILb0ELi128ELb0EEEE13SharedStorageENS1_6TensorINS1_11ArrayEngineIfLm32EEENS1_6LayoutINS2_IJNS2_IJNS3_ILi2EEESO_EEESO_NS3_ILi4EEEEEENS2_IJNS2_IJNS3_ILi1EEESO_EEESQ_NS3_ILi8EEEEEEEEEEEEbRKNSB_6ParamsERT0_S12_iNS2_IJiiiEEERT_ENKUlvE_clEv)
        /*83fc*/ 	.word	0x00000000


	//----- nvinfo : EIATTR_FRAME_SIZE
	.align		4
.L_5642:
        /*8400*/ 	.byte	0x04, 0x11
        /*8402*/ 	.short	(.L_5644 - .L_5643)
	.align		4
.L_5643:
        /*8404*/ 	.word	index@($_ZN7cutlass13device_kernelIN5flash19enable_sm80_to_sm89INS1_16FlashAttnBwdSm80INS1_25CollectiveMainloopBwdSm80ILi2ELi2EN4cute5tupleIJNS5_1CILi128EEES8_NS7_ILi64EEEEEENS_10bfloat16_tEfNS_4arch4Sm80ELb1ELb0ELb1ELb0ELb0ELb0ELb0ELb0ELi2ELi4ELi4ELi4ELb0EEENS1_21CollectiveEpilogueBwdISA_SB_SD_Li256ELb0ELb0ELi2EEENS1_25SingleTileBwdLPTSchedulerILb0ELi128ELb0EEEEEEEEEvNT_6ParamsE$_ZZN5flash25CollectiveMainloopBwdSm80ILi2ELi2EN4cute5tupleIJNS1_1CILi128EEES4_NS3_ILi64EEEEEEN7cutlass10bfloat16_tEfNS7_4arch4Sm80ELb1ELb0ELb1ELb0ELb0ELb0ELb0ELb0ELi2ELi4ELi4ELi4ELb0EE3mmaINS_16FlashAttnBwdSm80ISB_NS_21CollectiveEpilogueBwdIS6_S8_SA_Li256ELb0ELb0ELi2EEENS_25SingleTileBwdLPTSchedulerILb0ELi128ELb0EEEE13SharedStorageENS1_6TensorINS1_11ArrayEngineIfLm32EEENS1_6LayoutINS2_IJNS2_IJNS3_ILi2EEESO_EEESO_NS3_ILi4EEEEEENS2_IJNS2_IJNS3_ILi1EEESO_EEESQ_NS3_ILi8EEEEEEEEEEEEbRKNSB_6ParamsERT0_S12_iNS2_IJiiiEEERT_ENKUlvE0_clEv)
        /*8408*/ 	.word	0x00000000


	//----- nvinfo : EIATTR_FRAME_SIZE
	.align		4
.L_5644:
        /*840c*/ 	.byte	0x04, 0x11
        /*840e*/ 	.short	(.L_5646 - .L_5645)
	.align		4
.L_5645:
        /*8410*/ 	.word	index@($_ZN7cutlass13device_kernelIN5flash19enable_sm80_to_sm89INS1_16FlashAttnBwdSm80INS1_25CollectiveMainloopBwdSm80ILi2ELi2EN4cute5tupleIJNS5_1CILi128EEES8_NS7_ILi64EEEEEENS_10bfloat16_tEfNS_4arch4Sm80ELb1ELb0ELb1ELb0ELb0ELb0ELb0ELb0ELi2ELi4ELi4ELi4ELb0EEENS1_21CollectiveEpilogueBwdISA_SB_SD_Li256ELb0ELb0ELi2EEENS1_25SingleTileBwdLPTSchedulerILb0ELi128ELb0EEEEEEEEEvNT_6ParamsE$_ZZN5flash25CollectiveMainloopBwdSm80ILi2ELi2EN4cute5tupleIJNS1_1CILi128EEES4_NS3_ILi64EEEEEEN7cutlass10bfloat16_tEfNS7_4arch4Sm80ELb1ELb0ELb1ELb0ELb0ELb0ELb0ELb0ELi2ELi4ELi4ELi4ELb0EE3mmaINS_16FlashAttnBwdSm80ISB_NS_21CollectiveEpilogueBwdIS6_S8_SA_Li256ELb0ELb0ELi2EEENS_25SingleTileBwdLPTSchedulerILb0ELi128ELb0EEEE13SharedStorageENS1_6TensorINS1_11ArrayEngineIfLm32EEENS1_6LayoutINS2_IJNS2_IJNS3_ILi2EEESO_EEESO_NS3_ILi4EEEEEENS2_IJNS2_IJNS3_ILi1EEESO_EEESQ_NS3_ILi8EEEEEEEEEEEEbRKNSB_6ParamsERT0_S12_iNS2_IJiiiEEERT_ENKUliiE_clEii)
        /*8414*/ 	.word	0x00000000


	//----- nvinfo : EIATTR_FRAME_SIZE
	.align		4
.L_5646:
        /*8418*/ 	.byte	0x04, 0x11
        /*841a*/ 	.short	(.L_5648 - .L_5647)
	.align		4
.L_5647:
        /*841c*/ 	.word	index@($_ZN7cutlass13device_kernelIN5flash19enable_sm80_to_sm89INS1_16FlashAttnBwdSm80INS1_25CollectiveMainloopBwdSm80ILi2ELi2EN4cute5tupleIJNS5_1CILi128EEES8_NS7_ILi64EEEEEENS_10bfloat16_tEfNS_4arch4Sm80ELb1ELb0ELb1ELb0ELb0ELb0ELb0ELb0ELi2ELi4ELi4ELi4ELb0EEENS1_21CollectiveEpilogueBwdISA_SB_SD_Li256ELb0ELb0ELi2EEENS1_25SingleTileBwdLPTSchedulerILb0ELi128ELb0EEEEEEEEEvNT_6ParamsE$_ZZN5flash25CollectiveMainloopBwdSm80ILi2ELi2EN4cute5tupleIJNS1_1CILi128EEES4_NS3_ILi64EEEEEEN7cutlass10bfloat16_tEfNS7_4arch4Sm80ELb1ELb0ELb1ELb0ELb0ELb0ELb0ELb0ELi2ELi4ELi4ELi4ELb0EE3mmaINS_16FlashAttnBwdSm80ISB_NS_21CollectiveEpilogueBwdIS6_S8_SA_Li256ELb0ELb0ELi2EEENS_25SingleTileBwdLPTSchedulerILb0ELi128ELb0EEEE13SharedStorageENS1_6TensorINS1_11ArrayEngineIfLm32EEENS1_6LayoutINS2_IJNS2_IJNS3_ILi2EEESO_EEESO_NS3_ILi4EEEEEENS2_IJNS2_IJNS3_ILi1EEESO_EEESQ_NS3_ILi8EEEEEEEEEEEEbRKNSB_6ParamsERT0_S12_iNS2_IJiiiEEERT_ENKUliiE0_clEii)
        /*8420*/ 	.word	0x00000000


	//----- nvinfo : EIATTR_FRAME_SIZE
	.align		4
.L_5648:
        /*8424*/ 	.byte	0x04, 0x11
        /*8426*/ 	.short	(.L_5650 - .L_5649)
	.align		4
.L_5649:
        /*8428*/ 	.word	index@($_ZN7cutlass13device_kernelIN5flash19enable_sm80_to_sm89INS1_16FlashAttnBwdSm80INS1_25CollectiveMainloopBwdSm80ILi2ELi2EN4cute5tupleIJNS5_1CILi128EEES8_NS7_ILi64EEEEEENS_10bfloat16_tEfNS_4arch4Sm80ELb1ELb0ELb1ELb0ELb0ELb0ELb0ELb0ELi2ELi4ELi4ELi4ELb0EEENS1_21CollectiveEpilogueBwdISA_SB_SD_Li256ELb0ELb0ELi2EEENS1_25SingleTileBwdLPTSchedulerILb0ELi128ELb0EEEEEEEEEvNT_6ParamsE$_ZZN5flash25CollectiveMainloopBwdSm80ILi2ELi2EN4cute5tupleIJNS1_1CILi128EEES4_NS3_ILi64EEEEEEN7cutlass10bfloat16_tEfNS7_4arch4Sm80ELb1ELb0ELb1ELb0ELb0ELb0ELb0ELb0ELi2ELi4ELi4ELi4ELb0EE3mmaINS_16FlashAttnBwdSm80ISB_NS_21CollectiveEpilogueBwdIS6_S8_SA_Li256ELb0ELb0ELi2EEENS_25SingleTileBwdLPTSchedulerILb0ELi128ELb0EEEE13SharedStorageENS1_6TensorINS1_11ArrayEngineIfLm32EEENS1_6LayoutINS2_IJNS2_IJNS3_ILi2EEESO_EEESO_NS3_ILi4EEEEEENS2_IJNS2_IJNS3_ILi1EEESO_EEESQ_NS3_ILi8EEEEEEEEEEEEbRKNSB_6ParamsERT0_S12_iNS2_IJiiiEEERT_ENKUliT_E_clIZSC_ISJ_SX_EbS10_S12_S12_iS13_S15_EUlRS16_iE_EEDaiS16_)
        /*842c*/ 	.word	0x00000000


	//----- nvinfo : EIATTR_FRAME_SIZE
	.align		4
.L_5650:
        /*8430*/ 	.byte	0x04, 0x11
        /*8432*/ 	.short	(.L_5652 - .L_5651)
	.align		4
.L_5651:
        /*8434*/ 	.word	index@($_ZN7cutlass13device_kernelIN5flash19enable_sm80_to_sm89INS1_16FlashAttnBwdSm80INS1_25CollectiveMainloopBwdSm80ILi2ELi2EN4cute5tupleIJNS5_1CILi128EEES8_NS7_ILi64EEEEEENS_10bfloat16_tEfNS_4arch4Sm80ELb1ELb0ELb1ELb0ELb0ELb0ELb0ELb0ELi2ELi4ELi4ELi4ELb0EEENS1_21CollectiveEpilogueBwdISA_SB_SD_Li256ELb0ELb0ELi2EEENS1_25SingleTileBwdLPTSchedulerILb0ELi128ELb0EEEEEEEEEvNT_6ParamsE$_ZZN5flash25CollectiveMainloopBwdSm80ILi2ELi2EN4cute5tupleIJNS1_1CILi128EEES4_NS3_ILi64EEEEEEN7cutlass10bfloat16_tEfNS7_4arch4Sm80ELb1ELb0ELb1ELb0ELb0ELb0ELb0ELb0ELi2ELi4ELi4ELi4ELb0EE3mmaINS_16FlashAttnBwdSm80ISB_NS_21CollectiveEpilogueBwdIS6_S8_SA_Li256ELb0ELb0ELi2EEENS_25SingleTileBwdLPTSchedulerILb0ELi128ELb0EEEE13SharedStorageENS1_6TensorINS1_11ArrayEngineIfLm32EEENS1_6LayoutINS2_IJNS2_IJNS3_ILi2EEESO_EEESO_NS3_ILi4EEEEEENS2_IJNS2_IJNS3_ILi1EEESO_EEESQ_NS3_ILi8EEEEEEEEEEEEbRKNSB_6ParamsERT0_S12_iNS2_IJiiiEEERT_ENKUlRT_iE_clINSK_INSL_IfLm64EEENSN_INS2_IJSP_SO_SU_EEESV_EEEEEEDaS17_i)
        /*8438*/ 	.word	0x00000000


	//----- nvinfo : EIATTR_FRAME_SIZE
	.align		4
.L_5652:
        /*843c*/ 	.byte	0x04, 0x11
        /*843e*/ 	.short	(.L_5654 - .L_5653)
	.align		4
.L_5653:
        /*8440*/ 	.word	index@($_ZN7cutlass13device_kernelIN5flash19enable_sm80_to_sm89INS1_16FlashAttnBwdSm80INS1_25CollectiveMainloopBwdSm80ILi2ELi2EN4cute5tupleIJNS5_1CILi128EEES8_NS7_ILi64EEEEEENS_10bfloat16_tEfNS_4arch4Sm80ELb1ELb0ELb1ELb0ELb0ELb0ELb0ELb0ELi2ELi4ELi4ELi4ELb0EEENS1_21CollectiveEpilogueBwdISA_SB_SD_Li256ELb0ELb0ELi2EEENS1_25SingleTileBwdLPTSchedulerILb0ELi128ELb0EEEEEEEEEvNT_6ParamsE$_ZZN4cuteplIJiiEJiiEEEDaRKNS_15ArithmeticTupleIJDpT_EEERKNS1_IJDpT0_EEEENKUlDpRKT_E_clIJiiEEEDaSF_)
        /*8444*/ 	.word	0x00000000


	//----- nvinfo : EIATTR_FRAME_SIZE
	.align		4
.L_5654:
        /*8448*/ 	.byte	0x04, 0x11
        /*844a*/ 	.short	(.L_5656 - .L_5655)
	.align		4
.L_5655:
        /*844c*/ 	.word	index@($_ZN7cutlass13device_kernelIN5flash19enable_sm80_to_sm89INS1_16FlashAttnBwdSm80INS1_25CollectiveMainloopBwdSm80ILi2ELi2EN4cute5tupleIJNS5_1CILi128EEES8_NS7_ILi64EEEEEENS_10bfloat16_tEfNS_4arch4Sm80ELb1ELb0ELb1ELb0ELb0ELb0ELb0ELb0ELi2ELi4ELi4ELi4ELb0EEENS1_21CollectiveEpilogueBwdISA_SB_SD_Li256ELb0ELb0ELi2EEENS1_25SingleTileBwdLPTSchedulerILb0ELi128ELb0EEEEEEEEEvNT_6ParamsE$_ZZN4cuteplIJiiEJiNS_1CILi0EEEEEEDaRKNS_15ArithmeticTupleIJDpT_EEERKNS3_IJDpT0_EEEENKUlDpRKT_E_clIJiiEEEDaSH_)
        /*8450*/ 	.word	0x00000000


	//----- nvinfo : EIATTR_FRAME_SIZE
	.align		4
.L_5656:
        /*8454*/ 	.byte	0x04, 0x11
        /*8456*/ 	.short	(.L_5658 - .L_5657)
	.align		4
.L_5657:
        /*8458*/ 	.word	index@($_ZN7cutlass13device_kernelIN5flash19enable_sm80_to_sm89INS1_16FlashAttnBwdSm80INS1_25CollectiveMainloopBwdSm80ILi2ELi2EN4cute5tupleIJNS5_1CILi128EEES8_NS7_ILi64EEEEEENS_10bfloat16_tEfNS_4arch4Sm80ELb1ELb0ELb1ELb0ELb0ELb0ELb0ELb0ELi2ELi4ELi4ELi4ELb0EEENS1_21CollectiveEpilogueBwdISA_SB_SD_Li256ELb0ELb0ELi2EEENS1_25SingleTileBwdLPTSchedulerILb0ELi128ELb0EEEEEEEEEvNT_6ParamsE$_ZZN4cuteplIJiiEJNS_1CILi0EEES2_EEEDaRKNS_15ArithmeticTupleIJDpT_EEERKNS3_IJDpT0_EEEENKUlDpRKT_E_clIJiiEEEDaSH_)
        /*845c*/ 	.word	0x00000000


	//----- nvinfo : EIATTR_FRAME_SIZE
	.align		4
.L_5658:
        /*8460*/ 	.byte	0x04, 0x11
        /*8462*/ 	.short	(.L_5660 - .L_5659)
	.align		4
.L_5659:
        /*8464*/ 	.word	index@($_ZN7cutlass13device_kernelIN5flash19enable_sm80_to_sm89INS1_16FlashAttnBwdSm80INS1_25CollectiveMainloopBwdSm80ILi2ELi2EN4cute5tupleIJNS5_1CILi128EEES8_NS7_ILi64EEEEEENS_10bfloat16_tEfNS_4arch4Sm80ELb1ELb0ELb1ELb0ELb0ELb0ELb0ELb0ELi2ELi4ELi4ELi4ELb0EEENS1_21CollectiveEpilogueBwdISA_SB_SD_Li256ELb0ELb0ELi2EEENS1_25SingleTileBwdLPTSchedulerILb0ELi128ELb0EEEEEEEEEvNT_6ParamsE$_ZZN4cuteplIJiEJiEEEDaRKNS_15ArithmeticTupleIJDpT_EEERKNS1_IJDpT0_EEEENKUlDpRKT_E_clIJiEEEDaSF_)
        /*8468*/ 	.word	0x00000000


	//----- nvinfo : EIATTR_FRAME_SIZE
	.align		4
.L_5660:
        /*846c*/ 	.byte	0x04, 0x11
        /*846e*/ 	.short	(.L_5662 - .L_5661)
	.align		4
.L_5661:
        /*8470*/ 	.word	index@($_ZN7cutlass13device_kernelIN5flash19enable_sm80_to_sm89INS1_16FlashAttnBwdSm80INS1_25CollectiveMainloopBwdSm80ILi2ELi2EN4cute5tupleIJNS5_1CILi128EEES8_NS7_ILi64EEEEEENS_10bfloat16_tEfNS_4arch4Sm80ELb1ELb0ELb1ELb0ELb0ELb0ELb0ELb0ELi2ELi4ELi4ELi4ELb0EEENS1_21CollectiveEpilogueBwdISA_SB_SD_Li256ELb0ELb0ELi2EEENS1_25SingleTileBwdLPTSchedulerILb0ELi128ELb0EEEEEEEEEvNT_6ParamsE$_ZZN4cuteplIJiEJNS_1CILi0EEEiEEEDaRKNS_15ArithmeticTupleIJDpT_EEERKNS3_IJDpT0_EEEENKUlDpRKT_E_clIJiiEEEDaSH_)
        /*8474*/ 	.word	0x00000000


	//----- nvinfo : EIATTR_FRAME_SIZE
	.align		4
.L_5662:
        /*8478*/ 	.byte	0x04, 0x11
        /*847a*/ 	.short	(.L_5664 - .L_5663)
	.align		4
.L_5663:
        /*847c*/ 	.word	index@($_ZN7cutlass13device_kernelIN5flash19enable_sm80_to_sm89INS1_16FlashAttnBwdSm80INS1_25CollectiveMainloopBwdSm80ILi2ELi2EN4cute5tupleIJNS5_1CILi128EEES8_NS7_ILi64EEEEEENS_10bfloat16_tEfNS_4arch4Sm80ELb1ELb0ELb1ELb0ELb0ELb0ELb0ELb0ELi2ELi4ELi4ELi4ELb0EEENS1_21CollectiveEpilogueBwdISA_SB_SD_Li256ELb0ELb0ELi2EEENS1_25SingleTileBwdLPTSchedulerILb0ELi128ELb0EEEEEEEEEvNT_6ParamsE$_ZZN4cuteplIJiEJNS_1CILi0EEES2_EEEDaRKNS_15ArithmeticTupleIJDpT_EEERKNS3_IJDpT0_EEEENKUlDpRKT_E_clIJiS2_EEEDaSH_)
        /*8480*/ 	.word	0x00000000


	//----- nvinfo : EIATTR_FRAME_SIZE
	.align		4
.L_5664:
        /*8484*/ 	.byte	0x04, 0x11
        /*8486*/ 	.short	(.L_5666 - .L_5665)
	.align		4
.L_5665:
        /*8488*/ 	.word	index@($_ZN7cutlass13device_kernelIN5flash19enable_sm80_to_sm89INS1_16FlashAttnBwdSm80INS1_25CollectiveMainloopBwdSm80ILi2ELi2EN4cute5tupleIJNS5_1CILi128EEES8_NS7_ILi64EEEEEENS_10bfloat16_tEfNS_4arch4Sm80ELb1ELb0ELb1ELb0ELb0ELb0ELb0ELb0ELi2ELi4ELi4ELi4ELb0EEENS1_21CollectiveEpilogueBwdISA_SB_SD_Li256ELb0ELb0ELi2EEENS1_25SingleTileBwdLPTSchedulerILb0ELi128ELb0EEEEEEEEEvNT_6ParamsE$_ZZN4cuteplIJiEJNS_1CILi0EEEEEEDaRKNS_15ArithmeticTupleIJDpT_EEERKNS3_IJDpT0_EEEENKUlDpRKT_E_clIJiEEEDaSH_)
        /*848c*/ 	.word	0x00000000


	//----- nvinfo : EIATTR_FRAME_SIZE
	.align		4
.L_5666:
        /*8490*/ 	.byte	0x04, 0x11
        /*8492*/ 	.short	(.L_5668 - .L_5667)
	.align		4
.L_5667:
        /*8494*/ 	.word	index@($_ZN7cutlass13device_kernelIN5flash19enable_sm80_to_sm89INS1_16FlashAttnBwdSm80INS1_25CollectiveMainloopBwdSm80ILi2ELi2EN4cute5tupleIJNS5_1CILi128EEES8_NS7_ILi64EEEEEENS_10bfloat16_tEfNS_4arch4Sm80ELb1ELb0ELb1ELb0ELb0ELb0ELb0ELb0ELi2ELi4ELi4ELi4ELb0EEENS1_21CollectiveEpilogueBwdISA_SB_SD_Li256ELb0ELb0ELi2EEENS1_25SingleTileBwdLPTSchedulerILb0ELi128ELb0EEEEEEEEEvNT_6ParamsE$_ZZN4cuteplIJNS_1CILi0EEEiEJiEEEDaRKNS_15ArithmeticTupleIJDpT_EEERKNS3_IJDpT0_EEEENKUlDpRKT_E_clIJiiEEEDaSH_)
        /*8498*/ 	.word	0x00000000


	//----- nvinfo : EIATTR_FRAME_SIZE
	.align		4
.L_5668:
        /*849c*/ 	.byte	0x04, 0x11
        /*849e*/ 	.short	(.L_5670 - .L_5669)
	.align		4
.L_5669:
        /*84a0*/ 	.word	index@($_ZN7cutlass13device_kernelIN5flash19enable_sm80_to_sm89INS1_16FlashAttnBwdSm80INS1_25CollectiveMainloopBwdSm80ILi2ELi2EN4cute5tupleIJNS5_1CILi128EEES8_NS7_ILi64EEEEEENS_10bfloat16_tEfNS_4arch4Sm80ELb1ELb0ELb1ELb0ELb0ELb0ELb0ELb0ELi2ELi4ELi4ELi4ELb0EEENS1_21CollectiveEpilogueBwdISA_SB_SD_Li256ELb0ELb0ELi2EEENS1_25SingleTileBwdLPTSchedulerILb0ELi128ELb0EEEEEEEEEvNT_6ParamsE$_ZZN4cuteplIJNS_1CILi0EEEiEJS2_iEEEDaRKNS_15ArithmeticTupleIJDpT_EEERKNS3_IJDpT0_EEEENKUlDpRKT_E_clIJS2_iEEEDaSH_)
        /*84a4*/ 	.word	0x00000000


	//----- nvinfo : EIATTR_FRAME_SIZE
	.align		4
.L_5670:
        /*84a8*/ 	.byte	0x04, 0x11
        /*84aa*/ 	.short	(.L_5672 - .L_5671)
	.align		4
.L_5671:
        /*84ac*/ 	.word	index@($_ZN7cutlass13device_kernelIN5flash19enable_sm80_to_sm89INS1_16FlashAttnBwdSm80INS1_25CollectiveMainloopBwdSm80ILi2ELi2EN4cute5tupleIJNS5_1CILi128EEES8_NS7_ILi64EEEEEENS_10bfloat16_tEfNS_4arch4Sm80ELb1ELb0ELb1ELb0ELb0ELb0ELb0ELb0ELi2ELi4ELi4ELi4ELb0EEENS1_21CollectiveEpilogueBwdISA_SB_SD_Li256ELb0ELb0ELi2EEENS1_25SingleTileBwdLPTSchedulerILb0ELi128ELb0EEEEEEEEEvNT_6ParamsE$_ZZN4cuteplIJNS_1CILi0EEES2_EJiiEEEDaRKNS_15ArithmeticTupleIJDpT_EEERKNS3_IJDpT0_EEEENKUlDpRKT_E_clIJiiEEEDaSH_)
        /*84b0*/ 	.word	0x00000000


	//----- nvinfo : EIATTR_FRAME_SIZE
	.align		4
.L_5672:
        /*84b4*/ 	.byte	0x04, 0x11
        /*84b6*/ 	.short	(.L_5674 - .L_5673)
	.align		4
.L_5673:
        /*84b8*/ 	.word	index@($_ZN7cutlass13device_kernelIN5flash19enable_sm80_to_sm89INS1_16FlashAttnBwdSm80INS1_25CollectiveMainloopBwdSm80ILi2ELi2EN4cute5tupleIJNS5_1CILi128EEES8_NS7_ILi64EEEEEENS_10bfloat16_tEfNS_4arch4Sm80ELb1ELb0ELb1ELb0ELb0ELb0ELb0ELb0ELi2ELi4ELi4ELi4ELb0EEENS1_21CollectiveEpilogueBwdISA_SB_SD_Li256ELb0ELb0ELi2EEENS1_25SingleTileBwdLPTSchedulerILb0ELi128ELb0EEEEEEEEEvNT_6ParamsE$_ZZN4cuteplIJNS_1CILi0EEES2_EJiS2_EEEDaRKNS_15ArithmeticTupleIJDpT_EEERKNS3_IJDpT0_EEEENKUlDpRKT_E_clIJiS2_EEEDaSH_)
        /*84bc*/ 	.word	0x00000000


	//----- nvinfo : EIATTR_FRAME_SIZE
	.align		4
.L_5674:
        /*84c0*/ 	.byte	0x04, 0x11
        /*84c2*/ 	.short	(.L_5676 - .L_5675)
	.align		4
.L_5675:
        /*84c4*/ 	.word	index@($_ZN7cutlass13device_kernelIN5flash19enable_sm80_to_sm89INS1_16FlashAttnBwdSm80INS1_25CollectiveMainloopBwdSm80ILi2ELi2EN4cute5tupleIJNS5_1CILi128EEES8_NS7_ILi64EEEEEENS_10bfloat16_tEfNS_4arch4Sm80ELb1ELb0ELb1ELb0ELb0ELb0ELb0ELb0ELi2ELi4ELi4ELi4ELb0EEENS1_21CollectiveEpilogueBwdISA_SB_SD_Li256ELb0ELb0ELi2EEENS1_25SingleTileBwdLPTSchedulerILb0ELi128ELb0EEEEEEEEEvNT_6ParamsE$_ZZN4cuteplIJNS_1CILi0EEES2_EJiEEEDaRKNS_15ArithmeticTupleIJDpT_EEERKNS3_IJDpT0_EEEENKUlDpRKT_E_clIJiS2_EEEDaSH_)
        /*84c8*/ 	.word	0x00000000


	//----- nvinfo : EIATTR_FRAME_SIZE
	.align		4
.L_5676:
        /*84cc*/ 	.byte	0x04, 0x11
        /*84ce*/ 	.short	(.L_5678 - .L_5677)
	.align		4
.L_5677:
        /*84d0*/ 	.word	index@($_ZN7cutlass13device_kernelIN5flash19enable_sm80_to_sm89INS1_16FlashAttnBwdSm80INS1_25CollectiveMainloopBwdSm80ILi2ELi2EN4cute5tupleIJNS5_1CILi128EEES8_NS7_ILi64EEEEEENS_10bfloat16_tEfNS_4arch4Sm80ELb1ELb0ELb1ELb0ELb0ELb0ELb0ELb0ELi2ELi4ELi4ELi4ELb0EEENS1_21CollectiveEpilogueBwdISA_SB_SD_Li256ELb0ELb0ELi2EEENS1_25SingleTileBwdLPTSchedulerILb0ELi128ELb0EEEEEEEEEvNT_6ParamsE$_ZZN4cuteplIJNS_1CILi0EEES2_EJS2_iEEEDaRKNS_15ArithmeticTupleIJDpT_EEERKNS3_IJDpT0_EEEENKUlDpRKT_E_clIJS2_iEEEDaSH_)
        /*84d4*/ 	.word	0x00000000


	//----- nvinfo : EIATTR_FRAME_SIZE
	.align		4
.L_5678:
        /*84d8*/ 	.byte	0x04, 0x11
        /*84da*/ 	.short	(.L_5680 - .L_5679)
	.align		4
.L_5679:
        /*84dc*/ 	.word	index@($_ZN7cutlass13device_kernelIN5flash19enable_sm80_to_sm89INS1_16FlashAttnBwdSm80INS1_25CollectiveMainloopBwdSm80ILi2ELi2EN4cute5tupleIJNS5_1CILi128EEES8_NS7_ILi64EEEEEENS_10bfloat16_tEfNS_4arch4Sm80ELb1ELb0ELb1ELb0ELb0ELb0ELb0ELb0ELi2ELi4ELi4ELi4ELb0EEENS1_21CollectiveEpilogueBwdISA_SB_SD_Li256ELb0ELb0ELi2EEENS1_25SingleTileBwdLPTSchedulerILb0ELi128ELb0EEEEEEEEEvNT_6ParamsE$_ZZN4cuteplIJNS_1CILi0EEEEJS2_iEEEDaRKNS_15ArithmeticTupleIJDpT_EEERKNS3_IJDpT0_EEEENKUlDpRKT_E_clIJS2_iEEEDaSH_)
        /*84e0*/ 	.word	0x00000000


	//----- nvinfo : EIATTR_FRAME_SIZE
	.align		4
.L_5680:
        /*84e4*/ 	.byte	0x04, 0x11
        /*84e6*/ 	.short	(.L_5682 - .L_5681)
	.align		4
.L_5681:
        /*84e8*/ 	.word	index@($_ZN7cutlass13device_kernelIN5flash19enable_sm80_to_sm89INS1_16FlashAttnBwdSm80INS1_25CollectiveMainloopBwdSm80ILi2ELi2EN4cute5tupleIJNS5_1CILi128EEES8_NS7_ILi64EEEEEENS_10bfloat16_tEfNS_4arch4Sm80ELb1ELb0ELb1ELb0ELb0ELb0ELb0ELb0ELi2ELi4ELi4ELi4ELb0EEENS1_21CollectiveEpilogueBwdISA_SB_SD_Li256ELb0ELb0ELi2EEENS1_25SingleTileBwdLPTSchedulerILb0ELi128ELb0EEEEEEEEEvNT_6ParamsE$_ZZN4cute9transformINS_5tupleIJiiiNS_1CILi0EEEEEENS1_IJNS2_ILi32EEENS2_ILi4EEENS2_ILi2EEENS2_ILi1EEEEEENS1_IJS8_S8_S8_S8_EEEZNS_7crd2crdIS4_S9_SA_EEDaRKT_RKT0_RKT1_EUlRKT_RKT0_RKT1_E_EEDaSE_SH_SK_OT2_ENKUlDpSN_E_clIJiiiS3_EEEDaSX_)
        /*84ec*/ 	.word	0x00000000


	//----- nvinfo : EIATTR_FRAME_SIZE
	.align		4
.L_5682:
        /*84f0*/ 	.byte	0x04, 0x11
        /*84f2*/ 	.short	(.L_5684 - .L_5683)
	.align		4
.L_5683:
        /*84f4*/ 	.word	index@($_ZN7cutlass13device_kernelIN5flash19enable_sm80_to_sm89INS1_16FlashAttnBwdSm80INS1_25CollectiveMainloopBwdSm80ILi2ELi2EN4cute5tupleIJNS5_1CILi128EEES8_NS7_ILi64EEEEEENS_10bfloat16_tEfNS_4arch4Sm80ELb1ELb0ELb1ELb0ELb0ELb0ELb0ELb0ELi2ELi4ELi4ELi4ELb0EEENS1_21CollectiveEpilogueBwdISA_SB_SD_Li256ELb0ELb0ELi2EEENS1_25SingleTileBwdLPTSchedulerILb0ELi128ELb0EEEEEEEEEvNT_6ParamsE$_ZZN4cute9transformINS_5tupleIJiiNS_1CILi0EEEEEENS1_IJNS1_IJNS2_ILi4EEENS2_ILi8EEEEEES5_NS2_ILi1EEEEEEZNS_7idx2crdIS4_S9_EEDaRKT_RKT0_EUlRKT_RKT0_E_EEDaSD_SG_OT1_ENKUlDpSJ_E_clIJNS1_IJiiEEEiS3_EEEDaSQ_)
        /*84f8*/ 	.word	0x00000000


	//----- nvinfo : EIATTR_FRAME_SIZE
	.align		4
.L_5684:
        /*84fc*/ 	.byte	0x04, 0x11
        /*84fe*/ 	.short	(.L_5686 - .L_5685)
	.align		4
.L_5685:
        /*8500*/ 	.word	index@($_ZN7cutlass13device_kernelIN5flash19enable_sm80_to_sm89INS1_16FlashAttnBwdSm80INS1_25CollectiveMainloopBwdSm80ILi2ELi2EN4cute5tupleIJNS5_1CILi128EEES8_NS7_ILi64EEEEEENS_10bfloat16_tEfNS_4arch4Sm80ELb1ELb0ELb1ELb0ELb0ELb0ELb0ELb0ELi2ELi4ELi4ELi4ELb0EEENS1_21CollectiveEpilogueBwdISA_SB_SD_Li256ELb0ELb0ELi2EEENS1_25SingleTileBwdLPTSchedulerILb0ELi128ELb0EEEEEEEEEvNT_6ParamsE$_ZZN4cute9transformINS_5tupleIJiiNS_1CILi0EEEEEENS1_IJNS1_IJNS2_ILi4EEENS2_ILi8EEEEEENS2_ILi2EEENS2_ILi1EEEEEEZNS_7idx2crdIS4_SA_EEDaRKT_RKT0_EUlRKT_RKT0_E_EEDaSE_SH_OT1_ENKUlDpSK_E_clIJNS1_IJiiEEEiS3_EEEDaSR_)
        /*8504*/ 	.word	0x00000000


	//----- nvinfo : EIATTR_FRAME_SIZE
	.align		4
.L_5686:
        /*8508*/ 	.byte	0x04, 0x11
        /*850a*/ 	.short	(.L_5688 - .L_5687)
	.align		4
.L_5687:
        /*850c*/ 	.word	index@($_ZN7cutlass13device_kernelIN5flash19enable_sm80_to_sm89INS1_16FlashAttnBwdSm80INS1_25CollectiveMainloopBwdSm80ILi2ELi2EN4cute5tupleIJNS5_1CILi128EEES8_NS7_ILi64EEEEEENS_10bfloat16_tEfNS_4arch4Sm80ELb1ELb0ELb1ELb0ELb0ELb0ELb0ELb0ELi2ELi4ELi4ELi4ELb0EEENS1_21CollectiveEpilogueBwdISA_SB_SD_Li256ELb0ELb0ELi2EEENS1_25SingleTileBwdLPTSchedulerILb0ELi128ELb0EEEEEEEEEvNT_6ParamsE$_ZZN4cute9transformINS_5tupleIJNS_1CILi32EEENS2_ILi4EEENS2_ILi2EEENS2_ILi1EEEEEENS1_IJS6_S3_NS2_ILi128EEENS2_ILi0EEEEEEZNS_7idx2crdIiS7_SA_EEDaRKT_RKT0_RKT1_EUlRKT_RKT0_E_EEDaSE_SH_OSI_ENKUlDpSN_E_clIJiiiS9_EEEDaST_)
        /*8510*/ 	.word	0x00000000


	//----- nvinfo : EIATTR_FRAME_SIZE
	.align		4
.L_5688:
        /*8514*/ 	.byte	0x04, 0x11
        /*8516*/ 	.short	(.L_5690 - .L_5689)
	.align		4
.L_5689:
        /*8518*/ 	.word	index@($_ZN7cutlass13device_kernelIN5flash19enable_sm80_to_sm89INS1_16FlashAttnBwdSm80INS1_25CollectiveMainloopBwdSm80ILi2ELi2EN4cute5tupleIJNS5_1CILi128EEES8_NS7_ILi64EEEEEENS_10bfloat16_tEfNS_4arch4Sm80ELb1ELb0ELb1ELb0ELb0ELb0ELb0ELb0ELi2ELi4ELi4ELi4ELb0EEENS1_21CollectiveEpilogueBwdISA_SB_SD_Li256ELb0ELb0ELi2EEENS1_25SingleTileBwdLPTSchedulerILb0ELi128ELb0EEEEEEEEEvNT_6ParamsE$_ZZN4cute9transformINS_15ArithmeticTupleIJiiEEEZNS_14transform_leafIS2_NS_8identityEEEDaRKT_OT0_EUlRKT_E_EEDaS7_S9_ENKUlDpSC_E_clIJiiEEEDaSE_)
        /*851c*/ 	.word	0x00000000


	//----- nvinfo : EIATTR_FRAME_SIZE
	.align		4
.L_5690:
        /*8520*/ 	.byte	0x04, 0x11
        /*8522*/ 	.short	(.L_5692 - .L_5691)
	.align		4
.L_5691:
        /*8524*/ 	.word	index@($_ZN7cutlass13device_kernelIN5flash19enable_sm80_to_sm89INS1_16FlashAttnBwdSm80INS1_25CollectiveMainloopBwdSm80ILi2ELi2EN4cute5tupleIJNS5_1CILi128EEES8_NS7_ILi64EEEEEENS_10bfloat16_tEfNS_4arch4Sm80ELb1ELb0ELb1ELb0ELb0ELb0ELb0ELb0ELi2ELi4ELi4ELi4ELb0EEENS1_21CollectiveEpilogueBwdISA_SB_SD_Li256ELb0ELb0ELi2EEENS1_25SingleTileBwdLPTSchedulerILb0ELi128ELb0EEEEEEEEEvNT_6ParamsE$_ZZN4cute7idx2crdIiNS_5tupleIJNS_1CILi32EEENS2_ILi4EEENS2_ILi2EEENS2_ILi1EEEEEENS1_IJS6_S3_NS2_ILi128EEENS2_ILi0EEEEEEEEDaRKT_RKT0_RKT1_ENKUlRKT_RKT0_E_clIS5_S8_EEDaSM_SP_)
        /*8528*/ 	.word	0x00000000


	//----- nvinfo : EIATTR_FRAME_SIZE
	.align		4
.L_5692:
        /*852c*/ 	.byte	0x04, 0x11
        /*852e*/ 	.short	(.L_5694 - .L_5693)
	.align		4
.L_5693:
        /*8530*/ 	.word	index@($_ZN7cutlass13device_kernelIN5flash19enable_sm80_to_sm89INS1_16FlashAttnBwdSm80INS1_25CollectiveMainloopBwdSm80ILi2ELi2EN4cute5tupleIJNS5_1CILi128EEES8_NS7_ILi64EEEEEENS_10bfloat16_tEfNS_4arch4Sm80ELb1ELb0ELb1ELb0ELb0ELb0ELb0ELb0ELi2ELi4ELi4ELi4ELb0EEENS1_21CollectiveEpilogueBwdISA_SB_SD_Li256ELb0ELb0ELi2EEENS1_25SingleTileBwdLPTSchedulerILb0ELi128ELb0EEEEEEEEEvNT_6ParamsE$_ZZN4cute7idx2crdIiNS_5tupleIJNS_1CILi32EEENS2_ILi4EEENS2_ILi2EEENS2_ILi1EEEEEENS1_IJS6_S3_NS2_ILi128EEENS2_ILi0EEEEEEEEDaRKT_RKT0_RKT1_ENKUlRKT_RKT0_E_clIS4_S3_EEDaSM_SP_)
        /*8534*/ 	.word	0x00000000


	//----- nvinfo : EIATTR_FRAME_SIZE
	.align		4
.L_5694:
        /*8538*/ 	.byte	0x04, 0x11
        /*853a*/ 	.short	(.L_5696 - .L_5695)
	.align		4
.L_5695:
        /*853c*/ 	.word	index@($_ZN7cutlass13device_kernelIN5flash19enable_sm80_to_sm89INS1_16FlashAttnBwdSm80INS1_25CollectiveMainloopBwdSm80ILi2ELi2EN4cute5tupleIJNS5_1CILi128EEES8_NS7_ILi64EEEEEENS_10bfloat16_tEfNS_4arch4Sm80ELb1ELb0ELb1ELb0ELb0ELb0ELb0ELb0ELi2ELi4ELi4ELi4ELb0EEENS1_21CollectiveEpilogueBwdISA_SB_SD_Li256ELb0ELb0ELi2EEENS1_25SingleTileBwdLPTSchedulerILb0ELi128ELb0EEEEEEEEEvNT_6ParamsE$_ZZN4cute7idx2crdIiNS_5tupleIJNS_1CILi32EEENS2_ILi4EEENS2_ILi2EEENS2_ILi1EEEEEENS1_IJS6_S3_NS2_ILi128EEENS2_ILi0EEEEEEEEDaRKT_RKT0_RKT1_ENKUlRKT_RKT0_E_clIS3_S6_EEDaSM_SP_)
        /*8540*/ 	.word	0x00000000


	//----- nvinfo : EIATTR_FRAME_SIZE
	.align		4
.L_5696:
        /*8544*/ 	.byte	0x04, 0x11
        /*8546*/ 	.short	(.L_5698 - .L_5697)
	.align		4
.L_5697:
        /*8548*/ 	.word	index@($_ZN7cutlass13device_kernelIN5flash19enable_sm80_to_sm89INS1_16FlashAttnBwdSm80INS1_25CollectiveMainloopBwdSm80ILi2ELi2EN4cute5tupleIJNS5_1CILi128EEES8_NS7_ILi64EEEEEENS_10bfloat16_tEfNS_4arch4Sm80ELb1ELb0ELb1ELb0ELb0ELb0ELb0ELb0ELi2ELi4ELi4ELi4ELb0EEENS1_21CollectiveEpilogueBwdISA_SB_SD_Li256ELb0ELb0ELi2EEENS1_25SingleTileBwdLPTSchedulerILb0ELi128ELb0EEEEEEEEEvNT_6ParamsE$_ZZN4cute7idx2crdINS_5tupleIJiiNS_1CILi0EEEEEENS1_IJNS1_IJNS2_ILi4EEENS2_ILi8EEEEEES5_NS2_ILi1EEEEEEEEDaRKT_RKT0_ENKUlRKT_RKT0_E_clIiS7_EEDaSI_SL_)
        /*854c*/ 	.word	0x00000000


	//----- nvinfo : EIATTR_FRAME_SIZE
	.align		4
.L_5698:
        /*8550*/ 	.byte	0x04, 0x11
        /*8552*/ 	.short	(.L_5700 - .L_5699)
	.align		4
.L_5699:
        /*8554*/ 	.word	index@($_ZN7cutlass13device_kernelIN5flash19enable_sm80_to_sm89INS1_16FlashAttnBwdSm80INS1_25CollectiveMainloopBwdSm80ILi2ELi2EN4cute5tupleIJNS5_1CILi128EEES8_NS7_ILi64EEEEEENS_10bfloat16_tEfNS_4arch4Sm80ELb1ELb0ELb1ELb0ELb0ELb0ELb0ELb0ELi2ELi4ELi4ELi4ELb0EEENS1_21CollectiveEpilogueBwdISA_SB_SD_Li256ELb0ELb0ELi2EEENS1_25SingleTileBwdLPTSchedulerILb0ELi128ELb0EEEEEEEEEvNT_6ParamsE$_ZZN4cute7idx2crdINS_5tupleIJiiNS_1CILi0EEEEEENS1_IJNS1_IJNS2_ILi4EEENS2_ILi8EEEEEES5_NS2_ILi1EEEEEEEEDaRKT_RKT0_ENKUlRKT_RKT0_E_clIiS5_EEDaSI_SL_)
        /*8558*/ 	.word	0x00000000


	//----- nvinfo : EIATTR_FRAME_SIZE
	.align		4
.L_5700:
        /*855c*/ 	.byte	0x04, 0x11
        /*855e*/ 	.short	(.L_5702 - .L_5701)
	.align		4
.L_5701:
        /*8560*/ 	.word	index@($_ZN7cutlass13device_kernelIN5flash19enable_sm80_to_sm89INS1_16FlashAttnBwdSm80INS1_25CollectiveMainloopBwdSm80ILi2ELi2EN4cute5tupleIJNS5_1CILi128EEES8_NS7_ILi64EEEEEENS_10bfloat16_tEfNS_4arch4Sm80ELb1ELb0ELb1ELb0ELb0ELb0ELb0ELb0ELi2ELi4ELi4ELi4ELb0EEENS1_21CollectiveEpilogueBwdISA_SB_SD_Li256ELb0ELb0ELi2EEENS1_25SingleTileBwdLPTSchedulerILb0ELi128ELb0EEEEEEEEEvNT_6ParamsE$_ZZN4cute7idx2crdINS_5tupleIJiiNS_1CILi0EEEEEENS1_IJNS1_IJNS2_ILi4EEENS2_ILi8EEEEEENS2_ILi2EEENS2_ILi1EEEEEEEEDaRKT_RKT0_ENKUlRKT_RKT0_E_clIiS8_EEDaSJ_SM_)
        /*8564*/ 	.word	0x00000000


	//----- nvinfo : EIATTR_FRAME_SIZE
	.align		4
.L_5702:
        /*8568*/ 	.byte	0x04, 0x11
        /*856a*/ 	.short	(.L_5704 - .L_5703)
	.align		4
.L_5703:
        /*856c*/ 	.word	index@($_ZN7cutlass13device_kernelIN5flash19enable_sm80_to_sm89INS1_16FlashAttnBwdSm80INS1_25CollectiveMainloopBwdSm80ILi2ELi2EN4cute5tupleIJNS5_1CILi128EEES8_NS7_ILi64EEEEEENS_10bfloat16_tEfNS_4arch4Sm80ELb1ELb0ELb1ELb0ELb0ELb0ELb0ELb0ELi2ELi4ELi4ELi4ELb0EEENS1_21CollectiveEpilogueBwdISA_SB_SD_Li256ELb0ELb0ELi2EEENS1_25SingleTileBwdLPTSchedulerILb0ELi128ELb0EEEEEEEEEvNT_6ParamsE$_ZZN4cute7idx2crdINS_5tupleIJiiNS_1CILi0EEEEEENS1_IJNS1_IJNS2_ILi4EEENS2_ILi8EEEEEENS2_ILi2EEENS2_ILi1EEEEEEEEDaRKT_RKT0_ENKUlRKT_RKT0_E_clIiS7_EEDaSJ_SM_)
        /*8570*/ 	.word	0x00000000


	//----- nvinfo : EIATTR_FRAME_SIZE
	.align		4
.L_5704:
        /*8574*/ 	.byte	0x04, 0x11
        /*8576*/ 	.short	(.L_5706 - .L_5705)
	.align		4
.L_5705:
        /*8578*/ 	.word	index@($_ZN7cutlass13device_kernelIN5flash19enable_sm80_to_sm89INS1_16FlashAttnBwdSm80INS1_25CollectiveMainloopBwdSm80ILi2ELi2EN4cute5tupleIJNS5_1CILi128EEES8_NS7_ILi64EEEEEENS_10bfloat16_tEfNS_4arch4Sm80ELb1ELb0ELb1ELb0ELb0ELb0ELb0ELb0ELi2ELi4ELi4ELi4ELb0EEENS1_21CollectiveEpilogueBwdISA_SB_SD_Li256ELb0ELb0ELi2EEENS1_25SingleTileBwdLPTSchedulerILb0ELi128ELb0EEEEEEEEEvNT_6ParamsE$_ZZN4cute7flattenINS_5tupleIJNS_1CILi1EEENS1_IJiiiEEENS2_ILi64EEENS1_IJNS2_ILi72EEENS2_ILi144EEENS2_ILi288EEEEEENS2_ILi512EEEEEEEEDaRKT_ENKUlRKT_E_clIS4_EEDaSH_)
        /*857c*/ 	.word	0x00000000


	//----- nvinfo : EIATTR_FRAME_SIZE
	.align		4
.L_5706:
        /*8580*/ 	.byte	0x04, 0x11
        /*8582*/ 	.short	(.L_5708 - .L_5707)
	.align		4
.L_5707:
        /*8584*/ 	.word	index@($_ZN7cutlass13device_kernelIN5flash19enable_sm80_to_sm89INS1_16FlashAttnBwdSm80INS1_25CollectiveMainloopBwdSm80ILi2ELi2EN4cute5tupleIJNS5_1CILi128EEES8_NS7_ILi64EEEEEENS_10bfloat16_tEfNS_4arch4Sm80ELb1ELb0ELb1ELb0ELb0ELb0ELb0ELb0ELi2ELi4ELi4ELi4ELb0EEENS1_21CollectiveEpilogueBwdISA_SB_SD_Li256ELb0ELb0ELi2EEENS1_25SingleTileBwdLPTSchedulerILb0ELi128ELb0EEEEEEEEEvNT_6ParamsE$_ZZN4cute7flattenINS_5tupleIJNS_1CILi1EEENS1_IJNS2_ILi8EEEiiEEENS2_ILi64EEENS1_IJiNS2_ILi144EEENS2_ILi288EEEEEENS2_ILi512EEEEEEEEDaRKT_ENKUlRKT_E_clIS9_EEDaSH_)
        /*8588*/ 	.word	0x00000000


	//----- nvinfo : EIATTR_FRAME_SIZE
	.align		4
.L_5708:
        /*858c*/ 	.byte	0x04, 0x11
        /*858e*/ 	.short	(.L_5710 - .L_5709)
	.align		4
.L_5709:
        /*8590*/ 	.word	index@($_ZN7cutlass13device_kernelIN5flash19enable_sm80_to_sm89INS1_16FlashAttnBwdSm80INS1_25CollectiveMainloopBwdSm80ILi2ELi2EN4cute5tupleIJNS5_1CILi128EEES8_NS7_ILi64EEEEEENS_10bfloat16_tEfNS_4arch4Sm80ELb1ELb0ELb1ELb0ELb0ELb0ELb0ELb0ELi2ELi4ELi4ELi4ELb0EEENS1_21CollectiveEpilogueBwdISA_SB_SD_Li256ELb0ELb0ELi2EEENS1_25SingleTileBwdLPTSchedulerILb0ELi128ELb0EEEEEEEEEvNT_6ParamsE$_ZZN4cute7flattenINS_5tupleIJNS_1CILi1EEENS1_IJNS2_ILi8EEEiiEEENS2_ILi64EEENS1_IJiNS2_ILi144EEENS2_ILi288EEEEEENS2_ILi512EEEEEEEEDaRKT_ENKUlRKT_E_clIS5_EEDaSH_)
        /*8594*/ 	.word	0x00000000


	//----- nvinfo : EIATTR_FRAME_SIZE
	.align		4
.L_5710:
        /*8598*/ 	.byte	0x04, 0x11
        /*859a*/ 	.short	(.L_5712 - .L_5711)
	.align		4
.L_5711:
        /*859c*/ 	.word	index@($_ZN7cutlass13device_kernelIN5flash19enable_sm80_to_sm89INS1_16FlashAttnBwdSm80INS1_25CollectiveMainloopBwdSm80ILi2ELi2EN4cute5tupleIJNS5_1CILi128EEES8_NS7_ILi64EEEEEENS_10bfloat16_tEfNS_4arch4Sm80ELb1ELb0ELb1ELb0ELb0ELb0ELb0ELb0ELi2ELi4ELi4ELi4ELb0EEENS1_21CollectiveEpilogueBwdISA_SB_SD_Li256ELb0ELb0ELi2EEENS1_25SingleTileBwdLPTSchedulerILb0ELi128ELb0EEEEEEEEEvNT_6ParamsE$_ZZN4cute7flattenINS_5tupleIJNS1_IJNS_1CILi0EEENS1_IJNS2_ILi1EEENS2_ILi512EEEiEEEEEENS2_ILi4096EEENS1_IJiNS2_ILi8192EEEEEEEEEEEDaRKT_ENKUlRKT_E_clISA_EEDaSH_)
        /*85a0*/ 	.word	0x00000000


	//----- nvinfo : EIATTR_FRAME_SIZE
	.align		4
.L_5712:
        /*85a4*/ 	.byte	0x04, 0x11
        /*85a6*/ 	.short	(.L_5714 - .L_5713)
	.align		4
.L_5713:
        /*85a8*/ 	.word	index@($_ZN7cutlass13device_kernelIN5flash19enable_sm80_to_sm89INS1_16FlashAttnBwdSm80INS1_25CollectiveMainloopBwdSm80ILi2ELi2EN4cute5tupleIJNS5_1CILi128EEES8_NS7_ILi64EEEEEENS_10bfloat16_tEfNS_4arch4Sm80ELb1ELb0ELb1ELb0ELb0ELb0ELb0ELb0ELi2ELi4ELi4ELi4ELb0EEENS1_21CollectiveEpilogueBwdISA_SB_SD_Li256ELb0ELb0ELi2EEENS1_25SingleTileBwdLPTSchedulerILb0ELi128ELb0EEEEEEEEEvNT_6ParamsE$_ZZN4cute7flattenINS_5tupleIJNS1_IJNS_1CILi0EEENS1_IJNS2_ILi1EEENS2_ILi512EEEiEEEEEENS2_ILi4096EEENS1_IJiNS2_ILi8192EEEEEEEEEEEDaRKT_ENKUlRKT_E_clIS7_EEDaSH_)
        /*85ac*/ 	.word	0x00000000


	//----- nvinfo : EIATTR_FRAME_SIZE
	.align		4
.L_5714:
        /*85b0*/ 	.byte	0x04, 0x11
        /*85b2*/ 	.short	(.L_5716 - .L_5715)
	.align		4
.L_5715:
        /*85b4*/ 	.word	index@($_ZN7cutlass13device_kernelIN5flash19enable_sm80_to_sm89INS1_16FlashAttnBwdSm80INS1_25CollectiveMainloopBwdSm80ILi2ELi2EN4cute5tupleIJNS5_1CILi128EEES8_NS7_ILi64EEEEEENS_10bfloat16_tEfNS_4arch4Sm80ELb1ELb0ELb1ELb0ELb0ELb0ELb0ELb0ELi2ELi4ELi4ELi4ELb0EEENS1_21CollectiveEpilogueBwdISA_SB_SD_Li256ELb0ELb0ELi2EEENS1_25SingleTileBwdLPTSchedulerILb0ELi128ELb0EEEEEEEEEvNT_6ParamsE$_ZZN4cute7crd2crdINS_5tupleIJiiiNS_1CILi0EEEEEENS1_IJNS2_ILi32EEENS2_ILi4EEENS2_ILi2EEENS2_ILi1EEEEEENS1_IJS8_S8_S8_S8_EEEEEDaRKT_RKT0_RKT1_ENKUlRKT_RKT0_RKT1_E_clIiS7_S8_EEDaSM_SP_SS_)
        /*85b8*/ 	.word	0x00000000


	//----- nvinfo : EIATTR_FRAME_SIZE
	.align		4
.L_5716:
        /*85bc*/ 	.byte	0x04, 0x11
        /*85be*/ 	.short	(.L_5718 - .L_5717)
	.align		4
.L_5717:
        /*85c0*/ 	.word	index@($_ZN7cutlass13device_kernelIN5flash19enable_sm80_to_sm89INS1_16FlashAttnBwdSm80INS1_25CollectiveMainloopBwdSm80ILi2ELi2EN4cute5tupleIJNS5_1CILi128EEES8_NS7_ILi64EEEEEENS_10bfloat16_tEfNS_4arch4Sm80ELb1ELb0ELb1ELb0ELb0ELb0ELb0ELb0ELi2ELi4ELi4ELi4ELb0EEENS1_21CollectiveEpilogueBwdISA_SB_SD_Li256ELb0ELb0ELi2EEENS1_25SingleTileBwdLPTSchedulerILb0ELi128ELb0EEEEEEEEEvNT_6ParamsE$_ZZN4cute7crd2crdINS_5tupleIJiiiNS_1CILi0EEEEEENS1_IJNS2_ILi32EEENS2_ILi4EEENS2_ILi2EEENS2_ILi1EEEEEENS1_IJS8_S8_S8_S8_EEEEEDaRKT_RKT0_RKT1_ENKUlRKT_RKT0_RKT1_E_clIiS6_S8_EEDaSM_SP_SS_)
        /*85c4*/ 	.word	0x00000000


	//----- nvinfo : EIATTR_FRAME_SIZE
	.align		4
.L_5718:
        /*85c8*/ 	.byte	0x04, 0x11
        /*85ca*/ 	.short	(.L_5720 - .L_5719)
	.align		4
.L_5719:
        /*85cc*/ 	.word	index@($_ZN7cutlass13device_kernelIN5flash19enable_sm80_to_sm89INS1_16FlashAttnBwdSm80INS1_25CollectiveMainloopBwdSm80ILi2ELi2EN4cute5tupleIJNS5_1CILi128EEES8_NS7_ILi64EEEEEENS_10bfloat16_tEfNS_4arch4Sm80ELb1ELb0ELb1ELb0ELb0ELb0ELb0ELb0ELi2ELi4ELi4ELi4ELb0EEENS1_21CollectiveEpilogueBwdISA_SB_SD_Li256ELb0ELb0ELi2EEENS1_25SingleTileBwdLPTSchedulerILb0ELi128ELb0EEEEEEEEEvNT_6ParamsE$_ZZN4cute7crd2crdINS_5tupleIJiiiNS_1CILi0EEEEEENS1_IJNS2_ILi32EEENS2_ILi4EEENS2_ILi2EEENS2_ILi1EEEEEENS1_IJS8_S8_S8_S8_EEEEEDaRKT_RKT0_RKT1_ENKUlRKT_RKT0_RKT1_E_clIiS5_S8_EEDaSM_SP_SS_)
        /*85d0*/ 	.word	0x00000000


	//----- nvinfo : EIATTR_FRAME_SIZE
	.align		4
.L_5720:
        /*85d4*/ 	.byte	0x04, 0x11
        /*85d6*/ 	.short	(.L_5722 - .L_5721)
	.align		4
.L_5721:
        /*85d8*/ 	.word	index@($_ZN7cutlass13device_kernelIN5flash19enable_sm80_to_sm89INS1_16FlashAttnBwdSm80INS1_25CollectiveMainloopBwdSm80ILi2ELi2EN4cute5tupleIJNS5_1CILi128EEES8_NS7_ILi64EEEEEENS_10bfloat16_tEfNS_4arch4Sm80ELb1ELb0ELb1ELb0ELb0ELb0ELb0ELb0ELi2ELi4ELi4ELi4ELb0EEENS1_21CollectiveEpilogueBwdISA_SB_SD_Li256ELb0ELb0ELi2EEENS1_25SingleTileBwdLPTSchedulerILb0ELi128ELb0EEEEEEEEEvNT_6ParamsE$_ZZN4cute6upcastILi2ENS_5tupleIJNS_1CILi2EEES3_S3_EEENS1_IJNS2_ILi1EEENS2_ILi512EEEiEEEEEDaRKT0_RKT1_ENKUlRKT_RKT0_E_clIS3_iEEDaSG_SJ_)
        /*85dc*/ 	.word	0x00000000


	//----- nvinfo : EIATTR_FRAME_SIZE
	.align		4
.L_5722:
        /*85e0*/ 	.byte	0x04, 0x11
        /*85e2*/ 	.short	(.L_5724 - .L_5723)
	.align		4
.L_5723:
        /*85e4*/ 	.word	index@($_ZN7cutlass13device_kernelIN5flash19enable_sm80_to_sm89INS1_16FlashAttnBwdSm80INS1_25CollectiveMainloopBwdSm80ILi2ELi2EN4cute5tupleIJNS5_1CILi128EEES8_NS7_ILi64EEEEEENS_10bfloat16_tEfNS_4arch4Sm80ELb1ELb0ELb1ELb0ELb0ELb0ELb0ELb0ELi2ELi4ELi4ELi4ELb0EEENS1_21CollectiveEpilogueBwdISA_SB_SD_Li256ELb0ELb0ELi2EEENS1_25SingleTileBwdLPTSchedulerILb0ELi128ELb0EEEEEEEEEvNT_6ParamsE$_ZZN4cute6upcastILi2ENS_5tupleIJNS_1CILi2EEES3_EEENS1_IJiNS2_ILi8192EEEEEEEEDaRKT0_RKT1_ENKUlRKT_RKT0_E_clIS3_iEEDaSF_SI_)
        /*85e8*/ 	.word	0x00000000


	//----- nvinfo : EIATTR_FRAME_SIZE
	.align		4
.L_5724:
        /*85ec*/ 	.byte	0x04, 0x11
        /*85ee*/ 	.short	(.L_5726 - .L_5725)
	.align		4
.L_5725:
        /*85f0*/ 	.word	index@($_ZN7cutlass13device_kernelIN5flash19enable_sm80_to_sm89INS1_16FlashAttnBwdSm80INS1_25CollectiveMainloopBwdSm80ILi2ELi2EN4cute5tupleIJNS5_1CILi128EEES8_NS7_ILi64EEEEEENS_10bfloat16_tEfNS_4arch4Sm80ELb1ELb0ELb1ELb0ELb0ELb0ELb0ELb0ELi2ELi4ELi4ELi4ELb0EEENS1_21CollectiveEpilogueBwdISA_SB_SD_Li256ELb0ELb0ELi2EEENS1_25SingleTileBwdLPTSchedulerILb0ELi128ELb0EEEEEEEEEvNT_6ParamsE$_ZZN4cute6upcastILi2ENS_5tupleIJNS_1CILi1EEENS1_IJNS2_ILi2EEES4_S4_EEEEEENS1_IJNS2_ILi0EEENS1_IJS3_NS2_ILi512EEEiEEEEEEEEDaRKT0_RKT1_ENKUlRKT_RKT0_E_clIS5_S9_EEDaSJ_SM_)
        /*85f4*/ 	.word	0x00000000


	//----- nvinfo : EIATTR_FRAME_SIZE
	.align		4
.L_5726:
        /*85f8*/ 	.byte	0x04, 0x11
        /*85fa*/ 	.short	(.L_5728 - .L_5727)
	.align		4
.L_5727:
        /*85fc*/ 	.word	index@($_ZN7cutlass13device_kernelIN5flash19enable_sm80_to_sm89INS1_16FlashAttnBwdSm80INS1_25CollectiveMainloopBwdSm80ILi2ELi2EN4cute5tupleIJNS5_1CILi128EEES8_NS7_ILi64EEEEEENS_10bfloat16_tEfNS_4arch4Sm80ELb1ELb0ELb1ELb0ELb0ELb0ELb0ELb0ELi2ELi4ELi4ELi4ELb0EEENS1_21CollectiveEpilogueBwdISA_SB_SD_Li256ELb0ELb0ELi2EEENS1_25SingleTileBwdLPTSchedulerILb0ELi128ELb0EEEEEEEEEvNT_6ParamsE$_ZZN4cute6upcastILi2ENS_5tupleIJNS1_IJNS_1CILi1EEENS1_IJNS2_ILi2EEES4_S4_EEEEEES4_NS1_IJS4_S4_EEEEEENS1_IJNS1_IJNS2_ILi0EEENS1_IJS3_NS2_ILi512EEEiEEEEEENS2_ILi4096EEENS1_IJiNS2_ILi8192EEEEEEEEEEEDaRKT0_RKT1_ENKUlRKT_RKT0_E_clIS7_SF_EEDaSP_SS_)
        /*8600*/ 	.word	0x00000000


	//----- nvinfo : EIATTR_FRAME_SIZE
	.align		4
.L_5728:
        /*8604*/ 	.byte	0x04, 0x11
        /*8606*/ 	.short	(.L_5730 - .L_5729)
	.align		4
.L_5729:
        /*8608*/ 	.word	index@($_ZN7cutlass13device_kernelIN5flash19enable_sm80_to_sm89INS1_16FlashAttnBwdSm80INS1_25CollectiveMainloopBwdSm80ILi2ELi2EN4cute5tupleIJNS5_1CILi128EEES8_NS7_ILi64EEEEEENS_10bfloat16_tEfNS_4arch4Sm80ELb1ELb0ELb1ELb0ELb0ELb0ELb0ELb0ELi2ELi4ELi4ELi4ELb0EEENS1_21CollectiveEpilogueBwdISA_SB_SD_Li256ELb0ELb0ELi2EEENS1_25SingleTileBwdLPTSchedulerILb0ELi128ELb0EEEEEEEEEvNT_6ParamsE$_ZZN4cute6upcastILi2ENS_5tupleIJNS1_IJNS_1CILi1EEENS1_IJNS2_ILi2EEES4_S4_EEEEEES4_NS1_IJS4_S4_EEEEEENS1_IJNS1_IJNS2_ILi0EEENS1_IJS3_NS2_ILi512EEEiEEEEEENS2_ILi4096EEENS1_IJiNS2_ILi8192EEEEEEEEEEEDaRKT0_RKT1_ENKUlRKT_RKT0_E_clIS6_SC_EEDaSP_SS_)
        /*860c*/ 	.word	0x00000000


	//----- nvinfo : EIATTR_FRAME_SIZE
	.align		4
.L_5730:
        /*8610*/ 	.byte	0x04, 0x11
        /*8612*/ 	.short	(.L_5732 - .L_5731)
	.align		4
.L_5731:
        /*8614*/ 	.word	index@($_ZN7cutlass13device_kernelIN5flash19enable_sm80_to_sm89INS1_16FlashAttnBwdSm80INS1_25CollectiveMainloopBwdSm80ILi2ELi2EN4cute5tupleIJNS5_1CILi128EEES8_NS7_ILi64EEEEEENS_10bfloat16_tEfNS_4arch4Sm80ELb1ELb0ELb1ELb0ELb0ELb0ELb0ELb0ELi2ELi4ELi4ELi4ELb0EEENS1_21CollectiveEpilogueBwdISA_SB_SD_Li256ELb0ELb0ELi2EEENS1_25SingleTileBwdLPTSchedulerILb0ELi128ELb0EEEEEEEEEvNT_6ParamsE$_ZZN4cute6detail9lift_diceINS_5tupleIJiNS_1CILi0EEEEEES5_EEDaRKT_RKT0_ENKUlRKT_RKT0_E_clIiiEEDaSE_SH_)
        /*8618*/ 	.word	0x00000000


	//----- nvinfo : EIATTR_FRAME_SIZE
	.align		4
.L_5732:
        /*861c*/ 	.byte	0x04, 0x11
        /*861e*/ 	.short	(.L_5734 - .L_5733)
	.align		4
.L_5733:
        /*8620*/ 	.word	index@($_ZN7cutlass13device_kernelIN5flash19enable_sm80_to_sm89INS1_16FlashAttnBwdSm80INS1_25CollectiveMainloopBwdSm80ILi2ELi2EN4cute5tupleIJNS5_1CILi128EEES8_NS7_ILi64EEEEEENS_10bfloat16_tEfNS_4arch4Sm80ELb1ELb0ELb1ELb0ELb0ELb0ELb0ELb0ELi2ELi4ELi4ELi4ELb0EEENS1_21CollectiveEpilogueBwdISA_SB_SD_Li256ELb0ELb0ELi2EEENS1_25SingleTileBwdLPTSchedulerILb0ELi128ELb0EEEEEEEEEvNT_6ParamsE$_ZZN4cute6detail9lift_diceINS_5tupleIJiNS2_IJiNS_1CILi0EEEEEEEEES6_EEDaRKT_RKT0_ENKUlRKT_RKT0_E_clIiiEEDaSF_SI_)
        /*8624*/ 	.word	0x00000000


	//----- nvinfo : EIATTR_FRAME_SIZE
	.align		4
.L_5734:
        /*8628*/ 	.byte	0x04, 0x11
        /*862a*/ 	.short	(.L_5736 - .L_5735)
	.align		4
.L_5735:
        /*862c*/ 	.word	index@($_ZN7cutlass13device_kernelIN5flash19enable_sm80_to_sm89INS1_16FlashAttnBwdSm80INS1_25CollectiveMainloopBwdSm80ILi2ELi2EN4cute5tupleIJNS5_1CILi128EEES8_NS7_ILi64EEEEEENS_10bfloat16_tEfNS_4arch4Sm80ELb1ELb0ELb1ELb0ELb0ELb0ELb0ELb0ELi2ELi4ELi4ELi4ELb0EEENS1_21CollectiveEpilogueBwdISA_SB_SD_Li256ELb0ELb0ELi2EEENS1_25SingleTileBwdLPTSchedulerILb0ELi128ELb0EEEEEEEEEvNT_6ParamsE$_ZZN4cute6detail9lift_diceINS_5tupleIJiNS2_IJiNS_1CILi0EEEEEEEEES6_EEDaRKT_RKT0_ENKUlRKT_RKT0_E_clIS5_S5_EEDaSF_SI_)
        /*8630*/ 	.word	0x00000000


	//----- nvinfo : EIATTR_FRAME_SIZE
	.align		4
.L_5736:
        /*8634*/ 	.byte	0x04, 0x11
        /*8636*/ 	.short	(.L_5738 - .L_5737)
	.align		4
.L_5737:
        /*8638*/ 	.word	index@($_ZN7cutlass13device_kernelIN5flash19enable_sm80_to_sm89INS1_16FlashAttnBwdSm80INS1_25CollectiveMainloopBwdSm80ILi2ELi2EN4cute5tupleIJNS5_1CILi128EEES8_NS7_ILi64EEEEEENS_10bfloat16_tEfNS_4arch4Sm80ELb1ELb0ELb1ELb0ELb0ELb0ELb0ELb0ELi2ELi4ELi4ELi4ELb0EEENS1_21CollectiveEpilogueBwdISA_SB_SD_Li256ELb0ELb0ELi2EEENS1_25SingleTileBwdLPTSchedulerILb0ELi128ELb0EEEEEEEEEvNT_6ParamsE$_ZZN4cute6detail16composition_implINS_5tupleIJNS_1CILi8EEENS3_ILi2EEES5_S5_S4_S5_EEENS2_IJNS3_ILi1EEEiiiNS3_ILi72EEENS3_ILi512EEEEEES5_S4_EEDaRKT_RKT0_RKT1_RKT2_ENKUlRKT_T0_E_clINS2_IJNS2_IJS5_EEENS2_IJiEEES7_S7_EEENS_17integral_constantIiLi4EEEEEDaSP_SQ_)
        /*863c*/ 	.word	0x00000000


	//----- nvinfo : EIATTR_FRAME_SIZE
	.align		4
.L_5738:
        /*8640*/ 	.byte	0x04, 0x11
        /*8642*/ 	.short	(.L_5740 - .L_5739)
	.align		4
.L_5739:
        /*8644*/ 	.word	index@($_ZN7cutlass13device_kernelIN5flash19enable_sm80_to_sm89INS1_16FlashAttnBwdSm80INS1_25CollectiveMainloopBwdSm80ILi2ELi2EN4cute5tupleIJNS5_1CILi128EEES8_NS7_ILi64EEEEEENS_10bfloat16_tEfNS_4arch4Sm80ELb1ELb0ELb1ELb0ELb0ELb0ELb0ELb0ELi2ELi4ELi4ELi4ELb0EEENS1_21CollectiveEpilogueBwdISA_SB_SD_Li256ELb0ELb0ELi2EEENS1_25SingleTileBwdLPTSchedulerILb0ELi128ELb0EEEEEEEEEvNT_6ParamsE$_ZZN4cute6detail16composition_implINS_5tupleIJNS_1CILi8EEENS3_ILi2EEES5_S5_S4_S5_EEENS2_IJNS3_ILi1EEEiiiNS3_ILi72EEENS3_ILi512EEEEEES5_S4_EEDaRKT_RKT0_RKT1_RKT2_ENKUlRKT_T0_E_clINS2_IJNS2_IJS5_EEENS2_IJiEEES7_S7_EEENS_17integral_constantIiLi3EEEEEDaSP_SQ_)
        /*8648*/ 	.word	0x00000000


	//----- nvinfo : EIATTR_FRAME_SIZE
	.align		4
.L_5740:
        /*864c*/ 	.byte	0x04, 0x11
        /*864e*/ 	.short	(.L_5742 - .L_5741)
	.align		4
.L_5741:
        /*8650*/ 	.word	index@($_ZN7cutlass13device_kernelIN5flash19enable_sm80_to_sm89INS1_16FlashAttnBwdSm80INS1_25CollectiveMainloopBwdSm80ILi2ELi2EN4cute5tupleIJNS5_1CILi128EEES8_NS7_ILi64EEEEEENS_10bfloat16_tEfNS_4arch4Sm80ELb1ELb0ELb1ELb0ELb0ELb0ELb0ELb0ELi2ELi4ELi4ELi4ELb0EEENS1_21CollectiveEpilogueBwdISA_SB_SD_Li256ELb0ELb0ELi2EEENS1_25SingleTileBwdLPTSchedulerILb0ELi128ELb0EEEEEEEEEvNT_6ParamsE$_ZZN4cute6detail16composition_implINS_5tupleIJNS_1CILi8EEENS3_ILi2EEES5_S5_S4_S5_EEENS2_IJNS3_ILi1EEEiiiNS3_ILi72EEENS3_ILi512EEEEEES5_S4_EEDaRKT_RKT0_RKT1_RKT2_ENKUlRKT_T0_E_clINS2_IJNS2_IJS5_EEENS2_IJiEEES7_S7_EEENS_17integral_constantIiLi2EEEEEDaSP_SQ_)
        /*8654*/ 	.word	0x00000000


	//----- nvinfo : EIATTR_FRAME_SIZE
	.align		4
.L_5742:
        /*8658*/ 	.byte	0x04, 0x11
        /*865a*/ 	.short	(.L_5744 - .L_5743)
	.align		4
.L_5743:
        /*865c*/ 	.word	index@($_ZN7cutlass13device_kernelIN5flash19enable_sm80_to_sm89INS1_16FlashAttnBwdSm80INS1_25CollectiveMainloopBwdSm80ILi2ELi2EN4cute5tupleIJNS5_1CILi128EEES8_NS7_ILi64EEEEEENS_10bfloat16_tEfNS_4arch4Sm80ELb1ELb0ELb1ELb0ELb0ELb0ELb0ELb0ELi2ELi4ELi4ELi4ELb0EEENS1_21CollectiveEpilogueBwdISA_SB_SD_Li256ELb0ELb0ELi2EEENS1_25SingleTileBwdLPTSchedulerILb0ELi128ELb0EEEEEEEEEvNT_6ParamsE$_ZZN4cute6detail16composition_implINS_5tupleIJNS_1CILi8EEENS3_ILi2EEES5_S5_S4_S5_EEENS2_IJNS3_ILi1EEEiiiNS3_ILi72EEENS3_ILi512EEEEEES5_S4_EEDaRKT_RKT0_RKT1_RKT2_ENKUlRKT_T0_E_clINS2_IJNS2_IJEEEST_S5_S7_EEENS_17integral_constantIiLi1EEEEEDaSP_SQ_)
        /*8660*/ 	.word	0x00000000


	//----- nvinfo : EIATTR_FRAME_SIZE
	.align		4
.L_5744:
        /*8664*/ 	.byte	0x04, 0x11
        /*8666*/ 	.short	(.L_5746 - .L_5745)
	.align		4
.L_5745:
        /*8668*/ 	.word	index@($_ZN7cutlass13device_kernelIN5flash19enable_sm80_to_sm89INS1_16FlashAttnBwdSm80INS1_25CollectiveMainloopBwdSm80ILi2ELi2EN4cute5tupleIJNS5_1CILi128EEES8_NS7_ILi64EEEEEENS_10bfloat16_tEfNS_4arch4Sm80ELb1ELb0ELb1ELb0ELb0ELb0ELb0ELb0ELi2ELi4ELi4ELi4ELb0EEENS1_21CollectiveEpilogueBwdISA_SB_SD_Li256ELb0ELb0ELi2EEENS1_25SingleTileBwdLPTSchedulerILb0ELi128ELb0EEEEEEEEEvNT_6ParamsE$_ZZN4cute6detail16composition_implINS_5tupleIJNS_1CILi8EEENS3_ILi2EEES5_S5_S4_S5_EEENS2_IJNS3_ILi1EEEiiiNS3_ILi72EEENS3_ILi512EEEEEENS3_ILi4EEENS3_ILi16EEEEEDaRKT_RKT0_RKT1_RKT2_ENKUlRKT_T0_E_clINS2_IJNS2_IJS5_S5_EEENS2_IJiiEEES7_S7_EEENS_17integral_constantIiLi4EEEEEDaSR_SS_)
        /*866c*/ 	.word	0x00000000


	//----- nvinfo : EIATTR_FRAME_SIZE
	.align		4
.L_5746:
        /*8670*/ 	.byte	0x04, 0x11
        /*8672*/ 	.short	(.L_5748 - .L_5747)
	.align		4
.L_5747:
        /*8674*/ 	.word	index@($_ZN7cutlass13device_kernelIN5flash19enable_sm80_to_sm89INS1_16FlashAttnBwdSm80INS1_25CollectiveMainloopBwdSm80ILi2ELi2EN4cute5tupleIJNS5_1CILi128EEES8_NS7_ILi64EEEEEENS_10bfloat16_tEfNS_4arch4Sm80ELb1ELb0ELb1ELb0ELb0ELb0ELb0ELb0ELi2ELi4ELi4ELi4ELb0EEENS1_21CollectiveEpilogueBwdISA_SB_SD_Li256ELb0ELb0ELi2EEENS1_25SingleTileBwdLPTSchedulerILb0ELi128ELb0EEEEEEEEEvNT_6ParamsE$_ZZN4cute6detail16composition_implINS_5tupleIJNS_1CILi8EEENS3_ILi2EEES5_S5_S4_S5_EEENS2_IJNS3_ILi1EEEiiiNS3_ILi72EEENS3_ILi512EEEEEENS3_ILi4EEENS3_ILi16EEEEEDaRKT_RKT0_RKT1_RKT2_ENKUlRKT_T0_E_clINS2_IJNS2_IJS5_EEENS2_IJiEEES5_S7_EEENS_17integral_constantIiLi3EEEEEDaSR_SS_)
        /*8678*/ 	.word	0x00000000


	//----- nvinfo : EIATTR_FRAME_SIZE
	.align		4
.L_5748:
        /*867c*/ 	.byte	0x04, 0x11
        /*867e*/ 	.short	(.L_5750 - .L_5749)
	.align		4
.L_5749:
        /*8680*/ 	.word	index@($_ZN7cutlass13device_kernelIN5flash19enable_sm80_to_sm89INS1_16FlashAttnBwdSm80INS1_25CollectiveMainloopBwdSm80ILi2ELi2EN4cute5tupleIJNS5_1CILi128EEES8_NS7_ILi64EEEEEENS_10bfloat16_tEfNS_4arch4Sm80ELb1ELb0ELb1ELb0ELb0ELb0ELb0ELb0ELi2ELi4ELi4ELi4ELb0EEENS1_21CollectiveEpilogueBwdISA_SB_SD_Li256ELb0ELb0ELi2EEENS1_25SingleTileBwdLPTSchedulerILb0ELi128ELb0EEEEEEEEEvNT_6ParamsE$_ZZN4cute6detail16composition_implINS_5tupleIJNS_1CILi8EEENS3_ILi2EEES5_S5_S4_S5_EEENS2_IJNS3_ILi1EEEiiiNS3_ILi72EEENS3_ILi512EEEEEENS3_ILi4EEENS3_ILi16EEEEEDaRKT_RKT0_RKT1_RKT2_ENKUlRKT_T0_E_clINS2_IJNS2_IJEEESV_SB_S7_EEENS_17integral_constantIiLi2EEEEEDaSR_SS_)
        /*8684*/ 	.word	0x00000000


	//----- nvinfo : EIATTR_FRAME_SIZE
	.align		4
.L_5750:
        /*8688*/ 	.byte	0x04, 0x11
        /*868a*/ 	.short	(.L_5752 - .L_5751)
	.align		4
.L_5751:
        /*868c*/ 	.word	index@($_ZN7cutlass13device_kernelIN5flash19enable_sm80_to_sm89INS1_16FlashAttnBwdSm80INS1_25CollectiveMainloopBwdSm80ILi2ELi2EN4cute5tupleIJNS5_1CILi128EEES8_NS7_ILi64EEEEEENS_10bfloat16_tEfNS_4arch4Sm80ELb1ELb0ELb1ELb0ELb0ELb0ELb0ELb0ELi2ELi4ELi4ELi4ELb0EEENS1_21CollectiveEpilogueBwdISA_SB_SD_Li256ELb0ELb0ELi2EEENS1_25SingleTileBwdLPTSchedulerILb0ELi128ELb0EEEEEEEEEvNT_6ParamsE$_ZZN4cute6detail16composition_implINS_5tupleIJNS_1CILi8EEENS3_ILi2EEES5_S5_S4_S5_EEENS2_IJNS3_ILi1EEEiiiNS3_ILi72EEENS3_ILi512EEEEEENS2_IJS5_S5_S5_EEENS2_IJS7_S9_S4_EEEEEDaRKT_RKT0_RKT1_RKT2_ENKUlRKT_RKT0_E_clIS5_S4_EEDaSR_SU_)
        /*8690*/ 	.word	0x00000000


	//----- nvinfo : EIATTR_FRAME_SIZE
	.align		4
.L_5752:
        /*8694*/ 	.byte	0x04, 0x11
        /*8696*/ 	.short	(.L_5754 - .L_5753)
	.align		4
.L_5753:
        /*8698*/ 	.word	index@($_ZN7cutlass13device_kernelIN5flash19enable_sm80_to_sm89INS1_16FlashAttnBwdSm80INS1_25CollectiveMainloopBwdSm80ILi2ELi2EN4cute5tupleIJNS5_1CILi128EEES8_NS7_ILi64EEEEEENS_10bfloat16_tEfNS_4arch4Sm80ELb1ELb0ELb1ELb0ELb0ELb0ELb0ELb0ELi2ELi4ELi4ELi4ELb0EEENS1_21CollectiveEpilogueBwdISA_SB_SD_Li256ELb0ELb0ELi2EEENS1_25SingleTileBwdLPTSchedulerILb0ELi128ELb0EEEEEEEEEvNT_6ParamsE$_ZZN4cute6detail16composition_implINS_5tupleIJNS_1CILi8EEENS3_ILi2EEES5_S5_S4_S5_EEENS2_IJNS3_ILi1EEEiiiNS3_ILi72EEENS3_ILi512EEEEEENS2_IJS5_S5_EEENS2_IJS7_S4_EEEEEDaRKT_RKT0_RKT1_RKT2_ENKUlRKT_RKT0_E_clIS5_S4_EEDaSR_SU_)
        /*869c*/ 	.word	0x00000000


	//----- nvinfo : EIATTR_FRAME_SIZE
	.align		4
.L_5754:
        /*86a0*/ 	.byte	0x04, 0x11
        /*86a2*/ 	.short	(.L_5756 - .L_5755)
	.align		4
.L_5755:
        /*86a4*/ 	.word	index@($_ZN7cutlass13device_kernelIN5flash19enable_sm80_to_sm89INS1_16FlashAttnBwdSm80INS1_25CollectiveMainloopBwdSm80ILi2ELi2EN4cute5tupleIJNS5_1CILi128EEES8_NS7_ILi64EEEEEENS_10bfloat16_tEfNS_4arch4Sm80ELb1ELb0ELb1ELb0ELb0ELb0ELb0ELb0ELi2ELi4ELi4ELi4ELb0EEENS1_21CollectiveEpilogueBwdISA_SB_SD_Li256ELb0ELb0ELi2EEENS1_25SingleTileBwdLPTSchedulerILb0ELi128ELb0EEEEEEEEEvNT_6ParamsE$_ZZN4cute6detail16composition_implINS_5tupleIJNS_1CILi8EEENS3_ILi2EEES5_S5_S4_S5_EEENS2_IJNS3_ILi1EEEiiiNS3_ILi72EEENS3_ILi512EEEEEENS2_IJNS3_ILi4EEES5_EEENS2_IJNS3_ILi16EEENS3_ILi8192EEEEEEEEDaRKT_RKT0_RKT1_RKT2_ENKUlRKT_RKT0_E_clISB_SD_EEDaSU_SX_)
        /*86a8*/ 	.word	0x00000000


	//----- nvinfo : EIATTR_FRAME_SIZE
	.align		4
.L_5756:
        /*86ac*/ 	.byte	0x04, 0x11
        /*86ae*/ 	.short	(.L_5758 - .L_5757)
	.align		4
.L_5757:
        /*86b0*/ 	.word	index@($_ZN7cutlass13device_kernelIN5flash19enable_sm80_to_sm89INS1_16FlashAttnBwdSm80INS1_25CollectiveMainloopBwdSm80ILi2ELi2EN4cute5tupleIJNS5_1CILi128EEES8_NS7_ILi64EEEEEENS_10bfloat16_tEfNS_4arch4Sm80ELb1ELb0ELb1ELb0ELb0ELb0ELb0ELb0ELi2ELi4ELi4ELi4ELb0EEENS1_21CollectiveEpilogueBwdISA_SB_SD_Li256ELb0ELb0ELi2EEENS1_25SingleTileBwdLPTSchedulerILb0ELi128ELb0EEEEEEEEEvNT_6ParamsE$_ZZN4cute6detail16composition_implINS_5tupleIJNS_1CILi8EEENS3_ILi2EEES5_S5_S4_S5_EEENS2_IJNS3_ILi1EEEiiiNS3_ILi72EEENS3_ILi512EEEEEENS2_IJNS2_IJS5_S5_S5_EEES5_NS3_ILi4EEEEEENS2_IJNS2_IJS7_S9_S4_EEENS3_ILi4096EEENS3_ILi16EEEEEEEEDaRKT_RKT0_RKT1_RKT2_ENKUlRKT_RKT0_E_clISC_SG_EEDaSW_SZ_)
        /*86b4*/ 	.word	0x00000000


	//----- nvinfo : EIATTR_FRAME_SIZE
	.align		4
.L_5758:
        /*86b8*/ 	.byte	0x04, 0x11
        /*86ba*/ 	.short	(.L_5760 - .L_5759)
	.align		4
.L_5759:
        /*86bc*/ 	.word	index@($_ZN7cutlass13device_kernelIN5flash19enable_sm80_to_sm89INS1_16FlashAttnBwdSm80INS1_25CollectiveMainloopBwdSm80ILi2ELi2EN4cute5tupleIJNS5_1CILi128EEES8_NS7_ILi64EEEEEENS_10bfloat16_tEfNS_4arch4Sm80ELb1ELb0ELb1ELb0ELb0ELb0ELb0ELb0ELi2ELi4ELi4ELi4ELb0EEENS1_21CollectiveEpilogueBwdISA_SB_SD_Li256ELb0ELb0ELi2EEENS1_25SingleTileBwdLPTSchedulerILb0ELi128ELb0EEEEEEEEEvNT_6ParamsE$_ZZN4cute6detail16composition_implINS_5tupleIJNS_1CILi8EEENS3_ILi2EEES5_S5_S4_S5_EEENS2_IJNS3_ILi1EEEiiiNS3_ILi72EEENS3_ILi512EEEEEENS2_IJNS2_IJS5_S5_S5_EEES5_NS3_ILi4EEEEEENS2_IJNS2_IJS7_S9_S4_EEENS3_ILi4096EEENS3_ILi16EEEEEEEEDaRKT_RKT0_RKT1_RKT2_ENKUlRKT_RKT0_E_clISB_SE_EEDaSW_SZ_)
        /*86c0*/ 	.word	0x00000000


	//----- nvinfo : EIATTR_FRAME_SIZE
	.align		4
.L_5760:
        /*86c4*/ 	.byte	0x04, 0x11
        /*86c6*/ 	.short	(.L_5762 - .L_5761)
	.align		4
.L_5761:
        /*86c8*/ 	.word	index@($_ZN7cutlass13device_kernelIN5flash19enable_sm80_to_sm89INS1_16FlashAttnBwdSm80INS1_25CollectiveMainloopBwdSm80ILi2ELi2EN4cute5tupleIJNS5_1CILi128EEES8_NS7_ILi64EEEEEENS_10bfloat16_tEfNS_4arch4Sm80ELb1ELb0ELb1ELb0ELb0ELb0ELb0ELb0ELi2ELi4ELi4ELi4ELb0EEENS1_21CollectiveEpilogueBwdISA_SB_SD_Li256ELb0ELb0ELi2EEENS1_25SingleTileBwdLPTSchedulerILb0ELi128ELb0EEEEEEEEEvNT_6ParamsE$_ZZN4cute6detail16composition_implINS_5tupleIJNS_1CILi8EEENS3_ILi2EEES5_S5_S4_S5_EEENS2_IJNS3_ILi1EEEiiiNS3_ILi72EEENS3_ILi512EEEEEENS2_IJNS2_IJS5_S5_S5_EEES5_NS2_IJNS3_ILi4EEES5_EEEEEENS2_IJNS2_IJS7_S9_S4_EEENS3_ILi4096EEENS2_IJNS3_ILi16EEENS3_ILi8192EEEEEEEEEEEDaRKT_RKT0_RKT1_RKT2_ENKUlRKT_RKT0_E_clISD_SJ_EEDaSZ_S12_)
        /*86cc*/ 	.word	0x00000000


	//----- nvinfo : EIATTR_FRAME_SIZE
	.align		4
.L_5762:
        /*86d0*/ 	.byte	0x04, 0x11
        /*86d2*/ 	.short	(.L_5764 - .L_5763)
	.align		4
.L_5763:
        /*86d4*/ 	.word	index@($_ZN7cutlass13device_kernelIN5flash19enable_sm80_to_sm89INS1_16FlashAttnBwdSm80INS1_25CollectiveMainloopBwdSm80ILi2ELi2EN4cute5tupleIJNS5_1CILi128EEES8_NS7_ILi64EEEEEENS_10bfloat16_tEfNS_4arch4Sm80ELb1ELb0ELb1ELb0ELb0ELb0ELb0ELb0ELi2ELi4ELi4ELi4ELb0EEENS1_21CollectiveEpilogueBwdISA_SB_SD_Li256ELb0ELb0ELi2EEENS1_25SingleTileBwdLPTSchedulerILb0ELi128ELb0EEEEEEEEEvNT_6ParamsE$_ZZN4cute6detail16composition_implINS_5tupleIJNS_1CILi8EEENS3_ILi2EEES5_S5_S4_S5_EEENS2_IJNS3_ILi1EEEiiiNS3_ILi72EEENS3_ILi512EEEEEENS2_IJNS2_IJS5_S5_S5_EEES5_NS2_IJNS3_ILi4EEES5_EEEEEENS2_IJNS2_IJS7_S9_S4_EEENS3_ILi4096EEENS2_IJNS3_ILi16EEENS3_ILi8192EEEEEEEEEEEDaRKT_RKT0_RKT1_RKT2_ENKUlRKT_RKT0_E_clISB_SF_EEDaSZ_S12_)
        /*86d8*/ 	.word	0x00000000


	//----- nvinfo : EIATTR_FRAME_SIZE
	.align		4
.L_5764:
        /*86dc*/ 	.byte	0x04, 0x11
        /*86de*/ 	.short	(.L_5766 - .L_5765)
	.align		4
.L_5765:
        /*86e0*/ 	.word	index@($_ZN7cutlass13device_kernelIN5flash19enable_sm80_to_sm89INS1_16FlashAttnBwdSm80INS1_25CollectiveMainloopBwdSm80ILi2ELi2EN4cute5tupleIJNS5_1CILi128EEES8_NS7_ILi64EEEEEENS_10bfloat16_tEfNS_4arch4Sm80ELb1ELb0ELb1ELb0ELb0ELb0ELb0ELb0ELi2ELi4ELi4ELi4ELb0EEENS1_21CollectiveEpilogueBwdISA_SB_SD_Li256ELb0ELb0ELi2EEENS1_25SingleTileBwdLPTSchedulerILb0ELi128ELb0EEEEEEEEEvNT_6ParamsE$_ZZN4cute6detail16composition_implINS_5tupleIJNS_1CILi8EEENS3_ILi2EEES5_S5_S4_S5_EEENS2_IJNS3_ILi1EEEiiiNS3_ILi72EEENS3_ILi512EEEEEENS2_IJNS2_IJS5_S5_EEES4_NS3_ILi4EEEEEENS2_IJNS2_IJS7_S4_EEENS3_ILi1024EEENS3_ILi16EEEEEEEEDaRKT_RKT0_RKT1_RKT2_ENKUlRKT_RKT0_E_clISC_SG_EEDaSW_SZ_)
        /*86e4*/ 	.word	0x00000000


	//----- nvinfo : EIATTR_FRAME_SIZE
	.align		4
.L_5766:
        /*86e8*/ 	.byte	0x04, 0x11
        /*86ea*/ 	.short	(.L_5768 - .L_5767)
	.align		4
.L_5767:
        /*86ec*/ 	.word	index@($_ZN7cutlass13device_kernelIN5flash19enable_sm80_to_sm89INS1_16FlashAttnBwdSm80INS1_25CollectiveMainloopBwdSm80ILi2ELi2EN4cute5tupleIJNS5_1CILi128EEES8_NS7_ILi64EEEEEENS_10bfloat16_tEfNS_4arch4Sm80ELb1ELb0ELb1ELb0ELb0ELb0ELb0ELb0ELi2ELi4ELi4ELi4ELb0EEENS1_21CollectiveEpilogueBwdISA_SB_SD_Li256ELb0ELb0ELi2EEENS1_25SingleTileBwdLPTSchedulerILb0ELi128ELb0EEEEEEEEEvNT_6ParamsE$_ZZN4cute6detail16composition_implINS_5tupleIJNS_1CILi8EEENS3_ILi2EEES5_S5_S4_S5_EEENS2_IJNS3_ILi1EEEiiiNS3_ILi72EEENS3_ILi512EEEEEENS2_IJNS2_IJS5_S5_EEES4_NS3_ILi4EEEEEENS2_IJNS2_IJS7_S4_EEENS3_ILi1024EEENS3_ILi16EEEEEEEEDaRKT_RKT0_RKT1_RKT2_ENKUlRKT_RKT0_E_clISB_SE_EEDaSW_SZ_)
        /*86f0*/ 	.word	0x00000000


	//----- nvinfo : EIATTR_FRAME_SIZE
	.align		4
.L_5768:
        /*86f4*/ 	.byte	0x04, 0x11
        /*86f6*/ 	.short	(.L_5770 - .L_5769)
	.align		4
.L_5769:
        /*86f8*/ 	.word	index@($_ZN7cutlass13device_kernelIN5flash19enable_sm80_to_sm89INS1_16FlashAttnBwdSm80INS1_25CollectiveMainloopBwdSm80ILi2ELi2EN4cute5tupleIJNS5_1CILi128EEES8_NS7_ILi64EEEEEENS_10bfloat16_tEfNS_4arch4Sm80ELb1ELb0ELb1ELb0ELb0ELb0ELb0ELb0ELi2ELi4ELi4ELi4ELb0EEENS1_21CollectiveEpilogueBwdISA_SB_SD_Li256ELb0ELb0ELi2EEENS1_25SingleTileBwdLPTSchedulerILb0ELi128ELb0EEEEEEEEEvNT_6ParamsE$_ZZN4cute6detail16composition_implINS_5tupleIJNS_1CILi16EEENS3_ILi2EEES5_S5_NS3_ILi4EEES5_EEENS2_IJNS3_ILi1EEEiiiNS3_ILi144EEENS3_ILi512EEEEEES6_S4_EEDaRKT_RKT0_RKT1_RKT2_ENKUlRKT_T0_E_clINS2_IJNS2_IJS5_S5_EEENS2_IJiiEEES8_S8_EEENS_17integral_constantIiLi4EEEEEDaSQ_SR_)
        /*86fc*/ 	.word	0x00000000


	//----- nvinfo : EIATTR_FRAME_SIZE
	.align		4
.L_5770:
        /*8700*/ 	.byte	0x04, 0x11
        /*8702*/ 	.short	(.L_5772 - .L_5771)
	.align		4
.L_5771:
        /*8704*/ 	.word	index@($_ZN7cutlass13device_kernelIN5flash19enable_sm80_to_sm89INS1_16FlashAttnBwdSm80INS1_25CollectiveMainloopBwdSm80ILi2ELi2EN4cute5tupleIJNS5_1CILi128EEES8_NS7_ILi64EEEEEENS_10bfloat16_tEfNS_4arch4Sm80ELb1ELb0ELb1ELb0ELb0ELb0ELb0ELb0ELi2ELi4ELi4ELi4ELb0EEENS1_21CollectiveEpilogueBwdISA_SB_SD_Li256ELb0ELb0ELi2EEENS1_25SingleTileBwdLPTSchedulerILb0ELi128ELb0EEEEEEEEEvNT_6ParamsE$_ZZN4cute6detail16composition_implINS_5tupleIJNS_1CILi16EEENS3_ILi2EEES5_S5_NS3_ILi4EEES5_EEENS2_IJNS3_ILi1EEEiiiNS3_ILi144EEENS3_ILi512EEEEEES6_S4_EEDaRKT_RKT0_RKT1_RKT2_ENKUlRKT_T0_E_clINS2_IJNS2_IJS5_S5_EEENS2_IJiiEEES8_S8_EEENS_17integral_constantIiLi3EEEEEDaSQ_SR_)
        /*8708*/ 	.word	0x00000000


	//----- nvinfo : EIATTR_FRAME_SIZE
	.align		4
.L_5772:
        /*870c*/ 	.byte	0x04, 0x11
        /*870e*/ 	.short	(.L_5774 - .L_5773)
	.align		4
.L_5773:
        /*8710*/ 	.word	index@($_ZN7cutlass13device_kernelIN5flash19enable_sm80_to_sm89INS1_16FlashAttnBwdSm80INS1_25CollectiveMainloopBwdSm80ILi2ELi2EN4cute5tupleIJNS5_1CILi128EEES8_NS7_ILi64EEEEEENS_10bfloat16_tEfNS_4arch4Sm80ELb1ELb0ELb1ELb0ELb0ELb0ELb0ELb0ELi2ELi4ELi4ELi4ELb0EEENS1_21CollectiveEpilogueBwdISA_SB_SD_Li256ELb0ELb0ELi2EEENS1_25SingleTileBwdLPTSchedulerILb0ELi128ELb0EEEEEEEEEvNT_6ParamsE$_ZZN4cute6detail16composition_implINS_5tupleIJNS_1CILi16EEENS3_ILi2EEES5_S5_NS3_ILi4EEES5_EEENS2_IJNS3_ILi1EEEiiiNS3_ILi144EEENS3_ILi512EEEEEES6_S4_EEDaRKT_RKT0_RKT1_RKT2_ENKUlRKT_T0_E_clINS2_IJNS2_IJS5_EEENS2_IJiEEES5_S8_EEENS_17integral_constantIiLi2EEEEEDaSQ_SR_)
        /*8714*/ 	.word	0x00000000


	//----- nvinfo : EIATTR_FRAME_SIZE
	.align		4
.L_5774:
        /*8718*/ 	.byte	0x04, 0x11
        /*871a*/ 	.short	(.L_5776 - .L_5775)
	.align		4
.L_5775:
        /*871c*/ 	.word	index@($_ZN7cutlass13device_kernelIN5flash19enable_sm80_to_sm89INS1_16FlashAttnBwdSm80INS1_25CollectiveMainloopBwdSm80ILi2ELi2EN4cute5tupleIJNS5_1CILi128EEES8_NS7_ILi64EEEEEENS_10bfloat16_tEfNS_4arch4Sm80ELb1ELb0ELb1ELb0ELb0ELb0ELb0ELb0ELi2ELi4ELi4ELi4ELb0EEENS1_21CollectiveEpilogueBwdISA_SB_SD_Li256ELb0ELb0ELi2EEENS1_25SingleTileBwdLPTSchedulerILb0ELi128ELb0EEEEEEEEEvNT_6ParamsE$_ZZN4cute6detail16composition_implINS_5tupleIJNS_1CILi16EEENS3_ILi2EEES5_S5_NS3_ILi4EEES5_EEENS2_IJNS3_ILi1EEEiiiNS3_ILi144EEENS3_ILi512EEEEEES6_S4_EEDaRKT_RKT0_RKT1_RKT2_ENKUlRKT_T0_E_clINS2_IJNS2_IJEEESU_S6_S8_EEENS_17integral_constantIiLi1EEEEEDaSQ_SR_)
        /*8720*/ 	.word	0x00000000


	//----- nvinfo : EIATTR_FRAME_SIZE
	.align		4
.L_5776:
        /*8724*/ 	.byte	0x04, 0x11
        /*8726*/ 	.short	(.L_5778 - .L_5777)
	.align		4
.L_5777:
        /*8728*/ 	.word	index@($_ZN7cutlass13device_kernelIN5flash19enable_sm80_to_sm89INS1_16FlashAttnBwdSm80INS1_25CollectiveMainloopBwdSm80ILi2ELi2EN4cute5tupleIJNS5_1CILi128EEES8_NS7_ILi64EEEEEENS_10bfloat16_tEfNS_4arch4Sm80ELb1ELb0ELb1ELb0ELb0ELb0ELb0ELb0ELi2ELi4ELi4ELi4ELb0EEENS1_21CollectiveEpilogueBwdISA_SB_SD_Li256ELb0ELb0ELi2EEENS1_25SingleTileBwdLPTSchedulerILb0ELi128ELb0EEEEEEEEEvNT_6ParamsE$_ZZN4cute6detail16composition_implINS_5tupleIJNS_1CILi16EEENS3_ILi2EEES5_S5_NS3_ILi4EEES5_EEENS2_IJNS3_ILi1EEEiiiNS3_ILi144EEENS3_ILi512EEEEEES5_NS3_ILi64EEEEEDaRKT_RKT0_RKT1_RKT2_ENKUlRKT_T0_E_clINS2_IJNS2_IJS5_EEENS2_IJiEEES8_S8_EEENS_17integral_constantIiLi4EEEEEDaSR_SS_)
        /*872c*/ 	.word	0x00000000


	//----- nvinfo : EIATTR_FRAME_SIZE
	.align		4
.L_5778:
        /*8730*/ 	.byte	0x04, 0x11
        /*8732*/ 	.short	(.L_5780 - .L_5779)
	.align		4
.L_5779:
        /*8734*/ 	.word	index@($_ZN7cutlass13device_kernelIN5flash19enable_sm80_to_sm89INS1_16FlashAttnBwdSm80INS1_25CollectiveMainloopBwdSm80ILi2ELi2EN4cute5tupleIJNS5_1CILi128EEES8_NS7_ILi64EEEEEENS_10bfloat16_tEfNS_4arch4Sm80ELb1ELb0ELb1ELb0ELb0ELb0ELb0ELb0ELi2ELi4ELi4ELi4ELb0EEENS1_21CollectiveEpilogueBwdISA_SB_SD_Li256ELb0ELb0ELi2EEENS1_25SingleTileBwdLPTSchedulerILb0ELi128ELb0EEEEEEEEEvNT_6ParamsE$_ZZN4cute6detail16composition_implINS_5tupleIJNS_1CILi16EEENS3_ILi2EEES5_S5_NS3_ILi4EEES5_EEENS2_IJNS3_ILi1EEEiiiNS3_ILi144EEENS3_ILi512EEEEEES5_NS3_ILi64EEEEEDaRKT_RKT0_RKT1_RKT2_ENKUlRKT_T0_E_clINS2_IJNS2_IJEEESV_S5_S8_EEENS_17integral_constantIiLi3EEEEEDaSR_SS_)
        /*8738*/ 	.word	0x00000000


	//----- nvinfo : EIATTR_FRAME_SIZE
	.align		4
.L_5780:
        /*873c*/ 	.byte	0x04, 0x11
        /*873e*/ 	.short	(.L_5782 - .L_5781)
	.align		4
.L_5781:
        /*8740*/ 	.word	index@($_ZN7cutlass13device_kernelIN5flash19enable_sm80_to_sm89INS1_16FlashAttnBwdSm80INS1_25CollectiveMainloopBwdSm80ILi2ELi2EN4cute5tupleIJNS5_1CILi128EEES8_NS7_ILi64EEEEEENS_10bfloat16_tEfNS_4arch4Sm80ELb1ELb0ELb1ELb0ELb0ELb0ELb0ELb0ELi2ELi4ELi4ELi4ELb0EEENS1_21CollectiveEpilogueBwdISA_SB_SD_Li256ELb0ELb0ELi2EEENS1_25SingleTileBwdLPTSchedulerILb0ELi128ELb0EEEEEEEEEvNT_6ParamsE$_ZZN4cute6detail16composition_implINS_5tupleIJNS_1CILi16EEENS3_ILi2EEES5_S5_NS3_ILi4EEES5_EEENS2_IJNS3_ILi1EEEiiiNS3_ILi144EEENS3_ILi512EEEEEENS2_IJS5_S5_EEENS2_IJNS3_ILi64EEESA_EEEEEDaRKT_RKT0_RKT1_RKT2_ENKUlRKT_RKT0_E_clIS5_SD_EEDaST_SW_)
        /*8744*/ 	.word	0x00000000


	//----- nvinfo : EIATTR_FRAME_SIZE
	.align		4
.L_5782:
        /*8748*/ 	.byte	0x04, 0x11
        /*874a*/ 	.short	(.L_5784 - .L_5783)
	.align		4
.L_5783:
        /*874c*/ 	.word	index@($_ZN7cutlass13device_kernelIN5flash19enable_sm80_to_sm89INS1_16FlashAttnBwdSm80INS1_25CollectiveMainloopBwdSm80ILi2ELi2EN4cute5tupleIJNS5_1CILi128EEES8_NS7_ILi64EEEEEENS_10bfloat16_tEfNS_4arch4Sm80ELb1ELb0ELb1ELb0ELb0ELb0ELb0ELb0ELi2ELi4ELi4ELi4ELb0EEENS1_21CollectiveEpilogueBwdISA_SB_SD_Li256ELb0ELb0ELi2EEENS1_25SingleTileBwdLPTSchedulerILb0ELi128ELb0EEEEEEEEEvNT_6ParamsE$_ZZN4cute6detail16composition_implINS_5tupleIJNS_1CILi16EEENS3_ILi2EEES5_S5_NS3_ILi4EEES5_EEENS2_IJNS3_ILi1EEEiiiNS3_ILi144EEENS3_ILi512EEEEEENS2_IJNS2_IJS5_S5_EEES6_NS3_ILi8EEEEEENS2_IJNS2_IJNS3_ILi64EEESA_EEES4_NS3_ILi1024EEEEEEEEDaRKT_RKT0_RKT1_RKT2_ENKUlRKT_RKT0_E_clISC_SG_EEDaSX_S10_)
        /*8750*/ 	.word	0x00000000


	//----- nvinfo : EIATTR_FRAME_SIZE
	.align		4
.L_5784:
        /*8754*/ 	.byte	0x04, 0x11
        /*8756*/ 	.short	(.L_5786 - .L_5785)
	.align		4
.L_5785:
        /*8758*/ 	.word	index@($_ZN7cutlass13device_kernelIN5flash19enable_sm80_to_sm89INS1_16FlashAttnBwdSm80INS1_25CollectiveMainloopBwdSm80ILi2ELi2EN4cute5tupleIJNS5_1CILi128EEES8_NS7_ILi64EEEEEENS_10bfloat16_tEfNS_4arch4Sm80ELb1ELb0ELb1ELb0ELb0ELb0ELb0ELb0ELi2ELi4ELi4ELi4ELb0EEENS1_21CollectiveEpilogueBwdISA_SB_SD_Li256ELb0ELb0ELi2EEENS1_25SingleTileBwdLPTSchedulerILb0ELi128ELb0EEEEEEEEEvNT_6ParamsE$_ZZN4cute6detail16composition_implINS_5tupleIJNS_1CILi16EEENS3_ILi2EEES5_S5_NS3_ILi4EEES5_EEENS2_IJNS3_ILi1EEEiiiNS3_ILi144EEENS3_ILi512EEEEEENS2_IJNS2_IJS5_S5_EEES6_NS3_ILi8EEEEEENS2_IJNS2_IJNS3_ILi64EEESA_EEES4_NS3_ILi1024EEEEEEEEDaRKT_RKT0_RKT1_RKT2_ENKUlRKT_RKT0_E_clIS6_S4_EEDaSX_S10_)
        /*875c*/ 	.word	0x00000000


	//----- nvinfo : EIATTR_FRAME_SIZE
	.align		4
.L_5786:
        /*8760*/ 	.byte	0x04, 0x11
        /*8762*/ 	.short	(.L_5788 - .L_5787)
	.align		4
.L_5787:
        /*8764*/ 	.word	index@($_ZN7cutlass13device_kernelIN5flash19enable_sm80_to_sm89INS1_16FlashAttnBwdSm80INS1_25CollectiveMainloopBwdSm80ILi2ELi2EN4cute5tupleIJNS5_1CILi128EEES8_NS7_ILi64EEEEEENS_10bfloat16_tEfNS_4arch4Sm80ELb1ELb0ELb1ELb0ELb0ELb0ELb0ELb0ELi2ELi4ELi4ELi4ELb0EEENS1_21CollectiveEpilogueBwdISA_SB_SD_Li256ELb0ELb0ELi2EEENS1_25SingleTileBwdLPTSchedulerILb0ELi128ELb0EEEEEEEEEvNT_6ParamsE$_ZZN4cute6detail16composition_implINS_1CILi2EEEiNS_5tupleIJNS2_ILi1EEES3_EEENS4_IJNS2_ILi0EEES5_EEEEEDaRKT_RKT0_RKT1_RKT2_ENKUlRKT_RKT0_E_clIS3_S5_EEDaSN_SQ_)
        /*8768*/ 	.word	0x00000000


	//----- nvinfo : EIATTR_FRAME_SIZE
	.align		4
.L_5788:
        /*876c*/ 	.byte	0x04, 0x11
        /*876e*/ 	.short	(.L_5790 - .L_5789)
	.align		4
.L_5789:
        /*8770*/ 	.word	index@($_ZN7cutlass13device_kernelIN5flash19enable_sm80_to_sm89INS1_16FlashAttnBwdSm80INS1_25CollectiveMainloopBwdSm80ILi2ELi2EN4cute5tupleIJNS5_1CILi128EEES8_NS7_ILi64EEEEEENS_10bfloat16_tEfNS_4arch4Sm80ELb1ELb0ELb1ELb0ELb0ELb0ELb0ELb0ELi2ELi4ELi4ELi4ELb0EEENS1_21CollectiveEpilogueBwdISA_SB_SD_Li256ELb0ELb0ELi2EEENS1_25SingleTileBwdLPTSchedulerILb0ELi128ELb0EEEEEEEEEvNT_6ParamsE$_ZZN4cute6detail10lift_sliceINS_5tupleIJNS_1CILi0EEENS_10UnderscoreEEEENS2_IJNS2_IJS4_S4_EEEiEEEEEDaRKT_RKT0_ENKUlRKT_RKT0_E_clIS5_iEEDaSH_SK_)
        /*8774*/ 	.word	0x00000000


	//----- nvinfo : EIATTR_FRAME_SIZE
	.align		4
.L_5790:
        /*8778*/ 	.byte	0x04, 0x11
        /*877a*/ 	.short	(.L_5792 - .L_5791)
	.align		4
.L_5791:
        /*877c*/ 	.word	index@($_ZN7cutlass13device_kernelIN5flash19enable_sm80_to_sm89INS1_16FlashAttnBwdSm80INS1_25CollectiveMainloopBwdSm80ILi2ELi2EN4cute5tupleIJNS5_1CILi128EEES8_NS7_ILi64EEEEEENS_10bfloat16_tEfNS_4arch4Sm80ELb1ELb0ELb1ELb0ELb0ELb0ELb0ELb0ELi2ELi4ELi4ELi4ELb0EEENS1_21CollectiveEpilogueBwdISA_SB_SD_Li256ELb0ELb0ELi2EEENS1_25SingleTileBwdLPTSchedulerILb0ELi128ELb0EEEEEEEEEvNT_6ParamsE$_ZZN4cute5sliceINS_5tupleIJNS_10UnderscoreES2_iEEENS1_IJNS1_IJNS_1CILi1EEENS4_ILi0EEEEEEiNS4_ILi1024EEEEEEEEDaRKT_RKT0_ENKUlRKT_RKT0_E_clIS2_iEEDaSI_SL_)
        /*8780*/ 	.word	0x00000000


	//----- nvinfo : EIATTR_FRAME_SIZE
	.align		4
.L_5792:
        /*8784*/ 	.byte	0x04, 0x11
        /*8786*/ 	.short	(.L_5794 - .L_5793)
	.align		4
.L_5793:
        /*8788*/ 	.word	index@($_ZN7cutlass13device_kernelIN5flash19enable_sm80_to_sm89INS1_16FlashAttnBwdSm80INS1_25CollectiveMainloopBwdSm80ILi2ELi2EN4cute5tupleIJNS5_1CILi128EEES8_NS7_ILi64EEEEEENS_10bfloat16_tEfNS_4arch4Sm80ELb1ELb0ELb1ELb0ELb0ELb0ELb0ELb0ELi2ELi4ELi4ELi4ELb0EEENS1_21CollectiveEpilogueBwdISA_SB_SD_Li256ELb0ELb0ELi2EEENS1_25SingleTileBwdLPTSchedulerILb0ELi128ELb0EEEEEEEEEvNT_6ParamsE$_ZZN4cute5sliceINS_5tupleIJNS_10UnderscoreES2_S2_iEEENS1_IJNS1_IJNS_1CILi1EEENS4_ILi0EEEEEElS6_lEEEEEDaRKT_RKT0_ENKUlRKT_RKT0_E_clIS2_lEEDaSH_SK_)
        /*878c*/ 	.word	0x00000000


	//----- nvinfo : EIATTR_FRAME_SIZE
	.align		4
.L_5794:
        /*8790*/ 	.byte	0x04, 0x11
        /*8792*/ 	.short	(.L_5796 - .L_5795)
	.align		4
.L_5795:
        /*8794*/ 	.word	index@($_ZN7cutlass13device_kernelIN5flash19enable_sm80_to_sm89INS1_16FlashAttnBwdSm80INS1_25CollectiveMainloopBwdSm80ILi2ELi2EN4cute5tupleIJNS5_1CILi128EEES8_NS7_ILi64EEEEEENS_10bfloat16_tEfNS_4arch4Sm80ELb1ELb0ELb1ELb0ELb0ELb0ELb0ELb0ELi2ELi4ELi4ELi4ELb0EEENS1_21CollectiveEpilogueBwdISA_SB_SD_Li256ELb0ELb0ELi2EEENS1_25SingleTileBwdLPTSchedulerILb0ELi128ELb0EEEEEEEEEvNT_6ParamsE$_ZZN4cute5sliceINS_5tupleIJNS_10UnderscoreES2_S2_iEEENS1_IJNS1_IJNS_1CILi1EEENS4_ILi0EEEEEEiNS4_ILi1024EEENS4_ILi8192EEEEEEEEDaRKT_RKT0_ENKUlRKT_RKT0_E_clIS2_iEEDaSJ_SM_)
        /*8798*/ 	.word	0x00000000


	//----- nvinfo : EIATTR_FRAME_SIZE
	.align		4
.L_5796:
        /*879c*/ 	.byte	0x04, 0x11
        /*879e*/ 	.short	(.L_5798 - .L_5797)
	.align		4
.L_5797:
        /*87a0*/ 	.word	index@($_ZN7cutlass13device_kernelIN5flash19enable_sm80_to_sm89INS1_16FlashAttnBwdSm80INS1_25CollectiveMainloopBwdSm80ILi2ELi2EN4cute5tupleIJNS5_1CILi128EEES8_NS7_ILi64EEEEEENS_10bfloat16_tEfNS_4arch4Sm80ELb1ELb0ELb1ELb0ELb0ELb0ELb0ELb0ELi2ELi4ELi4ELi4ELb0EEENS1_21CollectiveEpilogueBwdISA_SB_SD_Li256ELb0ELb0ELi2EEENS1_25SingleTileBwdLPTSchedulerILb0ELi128ELb0EEEEEEEEEvNT_6ParamsE$_ZZN4cute5sliceINS_5tupleIJNS_10UnderscoreES2_S2_iEEENS1_IJNS1_IJNS_1CILi1EEENS4_ILi0EEEEEENS4_ILi4096EEENS1_IJiiEEENS1_IJS6_NS4_ILi8192EEEEEEEEEEEDaRKT_RKT0_ENKUlRKT_RKT0_E_clIS2_S9_EEDaSL_SO_)
        /*87a4*/ 	.word	0x00000000


	//----- nvinfo : EIATTR_FRAME_SIZE
	.align		4
.L_5798:
        /*87a8*/ 	.byte	0x04, 0x11
        /*87aa*/ 	.short	(.L_5800 - .L_5799)
	.align		4
.L_5799:
        /*87ac*/ 	.word	index@($_ZN7cutlass13device_kernelIN5flash19enable_sm80_to_sm89INS1_16FlashAttnBwdSm80INS1_25CollectiveMainloopBwdSm80ILi2ELi2EN4cute5tupleIJNS5_1CILi128EEES8_NS7_ILi64EEEEEENS_10bfloat16_tEfNS_4arch4Sm80ELb1ELb0ELb1ELb0ELb0ELb0ELb0ELb0ELi2ELi4ELi4ELi4ELb0EEENS1_21CollectiveEpilogueBwdISA_SB_SD_Li256ELb0ELb0ELi2EEENS1_25SingleTileBwdLPTSchedulerILb0ELi128ELb0EEEEEEEEEvNT_6ParamsE$_ZZN4cute5sliceINS_5tupleIJNS_10UnderscoreES2_NS_1CILi0EEEEEENS1_IJNS1_IJNS3_ILi1EEES4_EEEiNS3_ILi1024EEEEEEEEDaRKT_RKT0_ENKUlRKT_RKT0_E_clIS2_iEEDaSI_SL_)
        /*87b0*/ 	.word	0x00000000


	//----- nvinfo : EIATTR_FRAME_SIZE
	.align		4
.L_5800:
        /*87b4*/ 	.byte	0x04, 0x11
        /*87b6*/ 	.short	(.L_5802 - .L_5801)
	.align		4
.L_5801:
        /*87b8*/ 	.word	index@($_ZN7cutlass13device_kernelIN5flash19enable_sm80_to_sm89INS1_16FlashAttnBwdSm80INS1_25CollectiveMainloopBwdSm80ILi2ELi2EN4cute5tupleIJNS5_1CILi128EEES8_NS7_ILi64EEEEEENS_10bfloat16_tEfNS_4arch4Sm80ELb1ELb0ELb1ELb0ELb0ELb0ELb0ELb0ELi2ELi4ELi4ELi4ELb0EEENS1_21CollectiveEpilogueBwdISA_SB_SD_Li256ELb0ELb0ELi2EEENS1_25SingleTileBwdLPTSchedulerILb0ELi128ELb0EEEEEEEEEvNT_6ParamsE$_ZZN4cute5sliceINS_5tupleIJNS1_IJNS_10UnderscoreENS_1CILi0EEEEEENS1_IJS4_S2_EEEEEENS1_IJNS1_IJNS1_IJNS3_ILi1EEES4_EEES4_EEENS1_IJNS1_IJS4_S4_EEEiEEEEEEEEDaRKT_RKT0_ENKUlRKT_RKT0_E_clIS6_SC_EEDaSM_SP_)
        /*87bc*/ 	.word	0x00000000


	//----- nvinfo : EIATTR_FRAME_SIZE
	.align		4
.L_5802:
        /*87c0*/ 	.byte	0x04, 0x11
        /*87c2*/ 	.short	(.L_5804 - .L_5803)
	.align		4
.L_5803:
        /*87c4*/ 	.word	index@($_ZN7cutlass13device_kernelIN5flash19enable_sm80_to_sm89INS1_16FlashAttnBwdSm80INS1_25CollectiveMainloopBwdSm80ILi2ELi2EN4cute5tupleIJNS5_1CILi128EEES8_NS7_ILi64EEEEEENS_10bfloat16_tEfNS_4arch4Sm80ELb1ELb0ELb1ELb0ELb0ELb0ELb0ELb0ELi2ELi4ELi4ELi4ELb0EEENS1_21CollectiveEpilogueBwdISA_SB_SD_Li256ELb0ELb0ELi2EEENS1_25SingleTileBwdLPTSchedulerILb0ELi128ELb0EEEEEEEEEvNT_6ParamsE$_ZZN4cute4takeILi1ELi3ENS_5tupleIJNS1_IJiNS_1CILi512EEEEEENS1_IJiiEEENS2_ILi1024EEEEEEEEDaRKT1_ENKUlDpRKT_E_clIJS5_S6_EEEDaSE_)
        /*87c8*/ 	.word	0x00000000


	//----- nvinfo : EIATTR_FRAME_SIZE
	.align		4
.L_5804:
        /*87cc*/ 	.byte	0x04, 0x11
        /*87ce*/ 	.short	(.L_5806 - .L_5805)
	.align		4
.L_5805:
        /*87d0*/ 	.word	index@($_ZN7cutlass13device_kernelIN5flash19enable_sm80_to_sm89INS1_16FlashAttnBwdSm80INS1_25CollectiveMainloopBwdSm80ILi2ELi2EN4cute5tupleIJNS5_1CILi128EEES8_NS7_ILi64EEEEEENS_10bfloat16_tEfNS_4arch4Sm80ELb1ELb0ELb1ELb0ELb0ELb0ELb0ELb0ELi2ELi4ELi4ELi4ELb0EEENS1_21CollectiveEpilogueBwdISA_SB_SD_Li256ELb0ELb0ELi2EEENS1_25SingleTileBwdLPTSchedulerILb0ELi128ELb0EEEEEEEEEvNT_6ParamsE$_ZZN4cute4takeILi1ELi3ENS_5tupleIJNS1_IJNS_1CILi1EEEiEEENS2_ILi1024EEENS1_IJiiEEEEEEEEDaRKT1_ENKUlDpRKT_E_clIJS5_S6_EEEDaSE_)
        /*87d4*/ 	.word	0x00000000


	//----- nvinfo : EIATTR_FRAME_SIZE
	.align		4
.L_5806:
        /*87d8*/ 	.byte	0x04, 0x11
        /*87da*/ 	.short	(.L_5808 - .L_5807)
	.align		4
.L_5807:
        /*87dc*/ 	.word	index@($_ZN7cutlass13device_kernelIN5flash19enable_sm80_to_sm89INS1_16FlashAttnBwdSm80INS1_25CollectiveMainloopBwdSm80ILi2ELi2EN4cute5tupleIJNS5_1CILi128EEES8_NS7_ILi64EEEEEENS_10bfloat16_tEfNS_4arch4Sm80ELb1ELb0ELb1ELb0ELb0ELb0ELb0ELb0ELi2ELi4ELi4ELi4ELb0EEENS1_21CollectiveEpilogueBwdISA_SB_SD_Li256ELb0ELb0ELi2EEENS1_25SingleTileBwdLPTSchedulerILb0ELi128ELb0EEEEEEEEEvNT_6ParamsE$_ZZN4cute4takeILi1ELi3ENS_5tupleIJNS1_IJNS_1CILi1EEENS2_ILi512EEEiEEENS2_ILi4096EEENS1_IJiiEEEEEEEEDaRKT1_ENKUlDpRKT_E_clIJS6_S7_EEEDaSF_)
        /*87e0*/ 	.word	0x00000000


	//----- nvinfo : EIATTR_FRAME_SIZE
	.align		4
.L_5808:
        /*87e4*/ 	.byte	0x04, 0x11
        /*87e6*/ 	.short	(.L_5810 - .L_5809)
	.align		4
.L_5809:
        /*87e8*/ 	.word	index@($_ZN7cutlass13device_kernelIN5flash19enable_sm80_to_sm89INS1_16FlashAttnBwdSm80INS1_25CollectiveMainloopBwdSm80ILi2ELi2EN4cute5tupleIJNS5_1CILi128EEES8_NS7_ILi64EEEEEENS_10bfloat16_tEfNS_4arch4Sm80ELb1ELb0ELb1ELb0ELb0ELb0ELb0ELb0ELi2ELi4ELi4ELi4ELb0EEENS1_21CollectiveEpilogueBwdISA_SB_SD_Li256ELb0ELb0ELi2EEENS1_25SingleTileBwdLPTSchedulerILb0ELi128ELb0EEEEEEEEEvNT_6ParamsE$_ZZN4cute4takeILi1ELi3ENS_5tupleIJNS1_IJNS_1CILi1EEENS2_ILi512EEEiEEENS2_ILi4096EEENS1_IJNS1_IJiiEEENS2_ILi8192EEEEEEEEEEEDaRKT1_ENKUlDpRKT_E_clIJS6_S9_EEEDaSH_)
        /*87ec*/ 	.word	0x00000000


	//----- nvinfo : EIATTR_FRAME_SIZE
	.align		4
.L_5810:
        /*87f0*/ 	.byte	0x04, 0x11
        /*87f2*/ 	.short	(.L_5812 - .L_5811)
	.align		4
.L_5811:
        /*87f4*/ 	.word	index@($_ZN7cutlass13device_kernelIN5flash19enable_sm80_to_sm89INS1_16FlashAttnBwdSm80INS1_25CollectiveMainloopBwdSm80ILi2ELi2EN4cute5tupleIJNS5_1CILi128EEES8_NS7_ILi64EEEEEENS_10bfloat16_tEfNS_4arch4Sm80ELb1ELb0ELb1ELb0ELb0ELb0ELb0ELb0ELi2ELi4ELi4ELi4ELb0EEENS1_21CollectiveEpilogueBwdISA_SB_SD_Li256ELb0ELb0ELi2EEENS1_25SingleTileBwdLPTSchedulerILb0ELi128ELb0EEEEEEEEEvNT_6ParamsE$_ZZN4cute4takeILi1ELi2ENS_5tupleIJNS1_IJNS_1CILi1EEENS2_ILi0EEEEEEiEEEEEDaRKT1_ENKUlDpRKT_E_clIJiEEEDaSD_)
        /*87f8*/ 	.word	0x00000000


	//----- nvinfo : EIATTR_FRAME_SIZE
	.align		4
.L_5812:
        /*87fc*/ 	.byte	0x04, 0x11
        /*87fe*/ 	.short	(.L_5814 - .L_5813)
	.align		4
.L_5813:
        /*8800*/ 	.word	index@($_ZN7cutlass13device_kernelIN5flash19enable_sm80_to_sm89INS1_16FlashAttnBwdSm80INS1_25CollectiveMainloopBwdSm80ILi2ELi2EN4cute5tupleIJNS5_1CILi128EEES8_NS7_ILi64EEEEEENS_10bfloat16_tEfNS_4arch4Sm80ELb1ELb0ELb1ELb0ELb0ELb0ELb0ELb0ELi2ELi4ELi4ELi4ELb0EEENS1_21CollectiveEpilogueBwdISA_SB_SD_Li256ELb0ELb0ELi2EEENS1_25SingleTileBwdLPTSchedulerILb0ELi128ELb0EEEEEEEEEvNT_6ParamsE$_ZZN4cute4diceINS_5tupleIJNS1_IJiNS1_IJiNS_1CILi0EEEEEEEEENS1_IJNS_10UnderscoreENS1_IJS6_S6_EEEEEEEEES9_EEDaRKT_RKT0_ENKUlRKT_RKT0_E_clIS5_S5_EEDaSI_SL_)
        /*8804*/ 	.word	0x00000000


	//----- nvinfo : EIATTR_FRAME_SIZE
	.align		4
.L_5814:
        /*8808*/ 	.byte	0x04, 0x11
        /*880a*/ 	.short	(.L_5816 - .L_5815)
	.align		4
.L_5815:
        /*880c*/ 	.word	index@($_ZN7cutlass13device_kernelIN5flash19enable_sm80_to_sm89INS1_16FlashAttnBwdSm80INS1_25CollectiveMainloopBwdSm80ILi2ELi2EN4cute5tupleIJNS5_1CILi128EEES8_NS7_ILi64EEEEEENS_10bfloat16_tEfNS_4arch4Sm80ELb1ELb0ELb1ELb0ELb0ELb0ELb0ELb0ELi2ELi4ELi4ELi4ELb0EEENS1_21CollectiveEpilogueBwdISA_SB_SD_Li256ELb0ELb0ELi2EEENS1_25SingleTileBwdLPTSchedulerILb0ELi128ELb0EEEEEEEEEvNT_6ParamsE$_ZZN4cute19as_arithmetic_tupleINS_15ArithmeticTupleIJiiEEEEEDaRKT_ENKUlRKT_E_clIiEEDaS8_)
        /*8810*/ 	.word	0x00000000


	//----- nvinfo : EIATTR_FRAME_SIZE
	.align		4
.L_5816:
        /*8814*/ 	.byte	0x04, 0x11
        /*8816*/ 	.short	(.L_5818 - .L_5817)
	.align		4
.L_5817:
        /*8818*/ 	.word	index@($_ZN7cutlass13device_kernelIN5flash19enable_sm80_to_sm89INS1_16FlashAttnBwdSm80INS1_25CollectiveMainloopBwdSm80ILi2ELi2EN4cute5tupleIJNS5_1CILi128EEES8_NS7_ILi64EEEEEENS_10bfloat16_tEfNS_4arch4Sm80ELb1ELb0ELb1ELb0ELb0ELb0ELb0ELb0ELi2ELi4ELi4ELi4ELb0EEENS1_21CollectiveEpilogueBwdISA_SB_SD_Li256ELb0ELb0ELi2EEENS1_25SingleTileBwdLPTSchedulerILb0ELi128ELb0EEEEEEEEEvNT_6ParamsE$_ZZN4cute19as_arithmetic_tupleINS_15ArithmeticTupleIJiiEEEEEDaRKT_ENKUlDpRKT_E_clIJiiEEEDaS9_)
        /*881c*/ 	.word	0x00000000


	//----- nvinfo : EIATTR_FRAME_SIZE
	.align		4
.L_5818:
        /*8820*/ 	.byte	0x04, 0x11
        /*8822*/ 	.short	(.L_5820 - .L_5819)
	.align		4
.L_5819:
        /*8824*/ 	.word	index@($_ZN7cutlass13device_kernelIN5flash19enable_sm80_to_sm89INS1_16FlashAttnBwdSm80INS1_25CollectiveMainloopBwdSm80ILi2ELi2EN4cute5tupleIJNS5_1CILi128EEES8_NS7_ILi64EEEEEENS_10bfloat16_tEfNS_4arch4Sm80ELb1ELb0ELb1ELb0ELb0ELb0ELb0ELb0ELi2ELi4ELi4ELi4ELb0EEENS1_21CollectiveEpilogueBwdISA_SB_SD_Li256ELb0ELb0ELi2EEENS1_25SingleTileBwdLPTSchedulerILb0ELi128ELb0EEEEEEEEEvNT_6ParamsE$_ZZN4cute16flatten_to_tupleINS_5tupleIJNS_1CILi4096EEENS1_IJiiEEEEEEEEDaRKT_ENKUlRKT_E_clIS4_EEDaSB_)
        /*8828*/ 	.word	0x00000000


	//----- nvinfo : EIATTR_FRAME_SIZE
	.align		4
.L_5820:
        /*882c*/ 	.byte	0x04, 0x11
        /*882e*/ 	.short	(.L_5822 - .L_5821)
	.align		4
.L_5821:
        /*8830*/ 	.word	index@($_ZN7cutlass13device_kernelIN5flash19enable_sm80_to_sm89INS1_16FlashAttnBwdSm80INS1_25CollectiveMainloopBwdSm80ILi2ELi2EN4cute5tupleIJNS5_1CILi128EEES8_NS7_ILi64EEEEEENS_10bfloat16_tEfNS_4arch4Sm80ELb1ELb0ELb1ELb0ELb0ELb0ELb0ELb0ELi2ELi4ELi4ELi4ELb0EEENS1_21CollectiveEpilogueBwdISA_SB_SD_Li256ELb0ELb0ELi2EEENS1_25SingleTileBwdLPTSchedulerILb0ELi128ELb0EEEEEEEEEvNT_6ParamsE$_ZZN4cute16flatten_to_tupleINS_5tupleIJNS_1CILi4096EEENS1_IJNS1_IJiiEEENS2_ILi8192EEEEEEEEEEEDaRKT_ENKUlRKT_E_clIS6_EEDaSD_)
        /*8834*/ 	.word	0x00000000


	//----- nvinfo : EIATTR_FRAME_SIZE
	.align		4
.L_5822:
        /*8838*/ 	.byte	0x04, 0x11
        /*883a*/ 	.short	(.L_5824 - .L_5823)
	.align		4
.L_5823:
        /*883c*/ 	.word	index@($_ZN7cutlass13device_kernelIN5flash19enable_sm80_to_sm89INS1_16FlashAttnBwdSm80INS1_25CollectiveMainloopBwdSm80ILi2ELi2EN4cute5tupleIJNS5_1CILi128EEES8_NS7_ILi64EEEEEENS_10bfloat16_tEfNS_4arch4Sm80ELb1ELb0ELb1ELb0ELb0ELb0ELb0ELb0ELi2ELi4ELi4ELi4ELb0EEENS1_21CollectiveEpilogueBwdISA_SB_SD_Li256ELb0ELb0ELi2EEENS1_25SingleTileBwdLPTSchedulerILb0ELi128ELb0EEEEEEEEEvNT_6ParamsE$_ZZN4cute16flatten_to_tupleINS_5tupleIJNS_1CILi1024EEENS1_IJiiEEEEEEEEDaRKT_ENKUlRKT_E_clIS4_EEDaSB_)
        /*8840*/ 	.word	0x00000000


	//----- nvinfo : EIATTR_FRAME_SIZE
	.align		4
.L_5824:
        /*8844*/ 	.byte	0x04, 0x11
        /*8846*/ 	.short	(.L_5826 - .L_5825)
	.align		4
.L_5825:
        /*8848*/ 	.word	index@($_ZN7cutlass13device_kernelIN5flash19enable_sm80_to_sm89INS1_16FlashAttnBwdSm80INS1_25CollectiveMainloopBwdSm80ILi2ELi2EN4cute5tupleIJNS5_1CILi128EEES8_NS7_ILi64EEEEEENS_10bfloat16_tEfNS_4arch4Sm80ELb1ELb0ELb1ELb0ELb0ELb0ELb0ELb0ELi2ELi4ELi4ELi4ELb0EEENS1_21CollectiveEpilogueBwdISA_SB_SD_Li256ELb0ELb0ELi2EEENS1_25SingleTileBwdLPTSchedulerILb0ELi128ELb0EEEEEEEEEvNT_6ParamsE$_ZZN4cute16flatten_to_tupleINS_5tupleIJNS_1CILi0EEENS1_IJNS2_ILi1EEENS2_ILi512EEEiEEEEEEEEDaRKT_ENKUlRKT_E_clIS6_EEDaSD_)
        /*884c*/ 	.word	0x00000000


	//----- nvinfo : EIATTR_FRAME_SIZE
	.align		4
.L_5826:
        /*8850*/ 	.byte	0x04, 0x11
        /*8852*/ 	.short	(.L_5828 - .L_5827)
	.align		4
.L_5827:
        /*8854*/ 	.word	index@($_ZN7cutlass13device_kernelIN5flash19enable_sm80_to_sm89INS1_16FlashAttnBwdSm80INS1_25CollectiveMainloopBwdSm80ILi2ELi2EN4cute5tupleIJNS5_1CILi128EEES8_NS7_ILi64EEEEEENS_10bfloat16_tEfNS_4arch4Sm80ELb1ELb0ELb1ELb0ELb0ELb0ELb0ELb0ELi2ELi4ELi4ELi4ELb0EEENS1_21CollectiveEpilogueBwdISA_SB_SD_Li256ELb0ELb0ELi2EEENS1_25SingleTileBwdLPTSchedulerILb0ELi128ELb0EEEEEEEEEvNT_6ParamsE$_ZZN4cute16flatten_to_tupleINS_5tupleIJNS1_IJiiEEENS_1CILi8192EEEEEEEEDaRKT_ENKUlRKT_E_clIS2_EEDaSB_)
        /*8858*/ 	.word	0x00000000


	//----- nvinfo : EIATTR_FRAME_SIZE
	.align		4
.L_5828:
        /*885c*/ 	.byte	0x04, 0x11
        /*885e*/ 	.short	(.L_5830 - .L_5829)
	.align		4
.L_5829:
        /*8860*/ 	.word	index@($_ZN7cutlass13device_kernelIN5flash19enable_sm80_to_sm89INS1_16FlashAttnBwdSm80INS1_25CollectiveMainloopBwdSm80ILi2ELi2EN4cute5tupleIJNS5_1CILi128EEES8_NS7_ILi64EEEEEENS_10bfloat16_tEfNS_4arch4Sm80ELb1ELb0ELb1ELb0ELb0ELb0ELb0ELb0ELi2ELi4ELi4ELi4ELb0EEENS1_21CollectiveEpilogueBwdISA_SB_SD_Li256ELb0ELb0ELi2EEENS1_25SingleTileBwdLPTSchedulerILb0ELi128ELb0EEEEEEEEEvNT_6ParamsE$_ZZN4cute16flatten_to_tupleINS_5tupleIJNS1_IJiiEEENS_1CILi1024EEEEEEEEDaRKT_ENKUlRKT_E_clIS2_EEDaSB_)
        /*8864*/ 	.word	0x00000000


	//----- nvinfo : EIATTR_FRAME_SIZE
	.align		4
.L_5830:
        /*8868*/ 	.byte	0x04, 0x11
        /*886a*/ 	.short	(.L_5832 - .L_5831)
	.align		4
.L_5831:
        /*886c*/ 	.word	index@($_ZN7cutlass13device_kernelIN5flash19enable_sm80_to_sm89INS1_16FlashAttnBwdSm80INS1_25CollectiveMainloopBwdSm80ILi2ELi2EN4cute5tupleIJNS5_1CILi128EEES8_NS7_ILi64EEEEEENS_10bfloat16_tEfNS_4arch4Sm80ELb1ELb0ELb1ELb0ELb0ELb0ELb0ELb0ELi2ELi4ELi4ELi4ELb0EEENS1_21CollectiveEpilogueBwdISA_SB_SD_Li256ELb0ELb0ELi2EEENS1_25SingleTileBwdLPTSchedulerILb0ELi128ELb0EEEEEEEEEvNT_6ParamsE$_ZZN4cute14transform_leafINS_15ArithmeticTupleIJiiEEENS_8identityEEEDaRKT_OT0_ENKUlRKT_E_clIiEEDaSB_)
        /*8870*/ 	.word	0x00000000


	//----- nvinfo : EIATTR_FRAME_SIZE
	.align		4
.L_5832:
        /*8874*/ 	.byte	0x04, 0x11
        /*8876*/ 	.short	(.L_5834 - .L_5833)
	.align		4
.L_5833:
        /*8878*/ 	.word	index@($_ZN7cutlass13device_kernelIN5flash19enable_sm80_to_sm89INS1_16FlashAttnBwdSm80INS1_25CollectiveMainloopBwdSm80ILi2ELi2EN4cute5tupleIJNS5_1CILi128EEES8_NS7_ILi64EEEEEENS_10bfloat16_tEfNS_4arch4Sm80ELb1ELb0ELb1ELb0ELb0ELb0ELb0ELb0ELi2ELi4ELi4ELi4ELb0EEENS1_21CollectiveEpilogueBwdISA_SB_SD_Li256ELb0ELb0ELi2EEENS1_25SingleTileBwdLPTSchedulerILb0ELi128ELb0EEEEEEEEEvNT_6ParamsE$_ZZN4cute14logical_divideINS_5tupleIJNS1_IJNS_1CILi8EEENS2_ILi1EEEEEENS1_IJNS2_ILi2EEEEEEEEENS1_IJNS1_IJS4_NS2_ILi0EEEEEENS1_IJiEEEEEENS1_IJS5_NS_6LayoutIS4_S9_EEEEEEEDaRKNSD_IT_T0_EERKT1_ENKUlRKT_RKT0_E_clINSD_IS7_SB_EESE_EEDaSQ_ST_)
        /*887c*/ 	.word	0x00000000


	//----- nvinfo : EIATTR_FRAME_SIZE
	.align		4
.L_5834:
        /*8880*/ 	.byte	0x04, 0x11
        /*8882*/ 	.short	(.L_5836 - .L_5835)
	.align		4
.L_5835:
        /*8884*/ 	.word	index@($_ZN7cutlass13device_kernelIN5flash19enable_sm80_to_sm89INS1_16FlashAttnBwdSm80INS1_25CollectiveMainloopBwdSm80ILi2ELi2EN4cute5tupleIJNS5_1CILi128EEES8_NS7_ILi64EEEEEENS_10bfloat16_tEfNS_4arch4Sm80ELb1ELb0ELb1ELb0ELb0ELb0ELb0ELb0ELi2ELi4ELi4ELi4ELb0EEENS1_21CollectiveEpilogueBwdISA_SB_SD_Li256ELb0ELb0ELi2EEENS1_25SingleTileBwdLPTSchedulerILb0ELi128ELb0EEEEEEEEEvNT_6ParamsE$_ZZN4cute13to_mixed_bitsINS_5tupleIJNS_1CILi4EEENS2_ILi8EEEEEENS1_IJNS2_ILi128EEENS2_ILi0EEEEEENS1_IJiiEEEEEDaRKT_RKT0_RKT1_ENKUlRKT_RKT0_RKT1_E_clIS3_S6_iEEDaSL_SO_SR_)
        /*8888*/ 	.word	0x00000000


	//----- nvinfo : EIATTR_FRAME_SIZE
	.align		4
.L_5836:
        /*888c*/ 	.byte	0x04, 0x11
        /*888e*/ 	.short	(.L_5838 - .L_5837)
	.align		4
.L_5837:
        /*8890*/ 	.word	index@($_ZN7cutlass13device_kernelIN5flash19enable_sm80_to_sm89INS1_16FlashAttnBwdSm80INS1_25CollectiveMainloopBwdSm80ILi2ELi2EN4cute5tupleIJNS5_1CILi128EEES8_NS7_ILi64EEEEEENS_10bfloat16_tEfNS_4arch4Sm80ELb1ELb0ELb1ELb0ELb0ELb0ELb0ELb0ELi2ELi4ELi4ELi4ELb0EEENS1_21CollectiveEpilogueBwdISA_SB_SD_Li256ELb0ELb0ELi2EEENS1_25SingleTileBwdLPTSchedulerILb0ELi128ELb0EEEEEEEEEvNT_6ParamsE$_ZZN4cute13to_mixed_bitsINS_5tupleIJNS_1CILi4EEENS2_ILi8EEEEEENS1_IJNS2_ILi128EEENS2_ILi0EEEEEENS1_IJiiEEEEEDaRKT_RKT0_RKT1_ENKUlDpRKT_E_clIJNS_9MixedBitsILj0ELj384EEENS2_ILj0EEEEEEDaSM_)
        /*8894*/ 	.word	0x00000000


	//----- nvinfo : EIATTR_FRAME_SIZE
	.align		4
.L_5838:
        /*8898*/ 	.byte	0x04, 0x11
        /*889a*/ 	.short	(.L_5840 - .L_5839)
	.align		4
.L_5839:
        /*889c*/ 	.word	index@($_ZN7cutlass13device_kernelIN5flash19enable_sm80_to_sm89INS1_16FlashAttnBwdSm80INS1_25CollectiveMainloopBwdSm80ILi2ELi2EN4cute5tupleIJNS5_1CILi128EEES8_NS7_ILi64EEEEEENS_10bfloat16_tEfNS_4arch4Sm80ELb1ELb0ELb1ELb0ELb0ELb0ELb0ELb0ELi2ELi4ELi4ELi4ELb0EEENS1_21CollectiveEpilogueBwdISA_SB_SD_Li256ELb0ELb0ELi2EEENS1_25SingleTileBwdLPTSchedulerILb0ELi128ELb0EEEEEEEEEvNT_6ParamsE$_ZZN4cute13to_mixed_bitsINS_5tupleIJNS_1CILi4EEENS2_ILi8EEEEEENS1_IJNS2_ILi0EEENS2_ILi64EEEEEENS1_IJiiEEEEEDaRKT_RKT0_RKT1_ENKUlRKT_RKT0_RKT1_E_clIS4_S7_iEEDaSL_SO_SR_)
        /*88a0*/ 	.word	0x00000000


	//----- nvinfo : EIATTR_FRAME_SIZE
	.align		4
.L_5840:
        /*88a4*/ 	.byte	0x04, 0x11
        /*88a6*/ 	.short	(.L_5842 - .L_5841)
	.align		4
.L_5841:
        /*88a8*/ 	.word	index@($_ZN7cutlass13device_kernelIN5flash19enable_sm80_to_sm89INS1_16FlashAttnBwdSm80INS1_25CollectiveMainloopBwdSm80ILi2ELi2EN4cute5tupleIJNS5_1CILi128EEES8_NS7_ILi64EEEEEENS_10bfloat16_tEfNS_4arch4Sm80ELb1ELb0ELb1ELb0ELb0ELb0ELb0ELb0ELi2ELi4ELi4ELi4ELb0EEENS1_21CollectiveEpilogueBwdISA_SB_SD_Li256ELb0ELb0ELi2EEENS1_25SingleTileBwdLPTSchedulerILb0ELi128ELb0EEEEEEEEEvNT_6ParamsE$_ZZN4cute13to_mixed_bitsINS_5tupleIJNS_1CILi4EEENS2_ILi8EEEEEENS1_IJNS2_ILi0EEENS2_ILi64EEEEEENS1_IJiiEEEEEDaRKT_RKT0_RKT1_ENKUlDpRKT_E_clIJNS2_ILj0EEENS_9MixedBitsILj0ELj448EEEEEEDaSM_)
        /*88ac*/ 	.word	0x00000000


	//----- nvinfo : EIATTR_FRAME_SIZE
	.align		4
.L_5842:
        /*88b0*/ 	.byte	0x04, 0x11
        /*88b2*/ 	.short	(.L_5844 - .L_5843)
	.align		4
.L_5843:
        /*88b4*/ 	.word	index@($_ZN7cutlass13device_kernelIN5flash19enable_sm80_to_sm89INS1_16FlashAttnBwdSm80INS1_25CollectiveMainloopBwdSm80ILi2ELi2EN4cute5tupleIJNS5_1CILi128EEES8_NS7_ILi64EEEEEENS_10bfloat16_tEfNS_4arch4Sm80ELb1ELb0ELb1ELb0ELb0ELb0ELb0ELb0ELi2ELi4ELi4ELi4ELb0EEENS1_21CollectiveEpilogueBwdISA_SB_SD_Li256ELb0ELb0ELi2EEENS1_25SingleTileBwdLPTSchedulerILb0ELi128ELb0EEEEEEEEEvNT_6ParamsE$_ZZN4cute13to_mixed_bitsINS_5tupleIJNS1_IJNS_1CILi4EEENS2_ILi8EEEEEES3_NS2_ILi1EEEEEENS1_IJNS1_IJNS2_ILi128EEENS2_ILi0EEEEEENS2_ILi16EEES9_EEENS1_IJNS1_IJiiEEEiS9_EEEEEDaRKT_RKT0_RKT1_ENKUlRKT_RKT0_RKT1_E_clIS5_SA_SD_EEDaSQ_ST_SW_)
        /*88b8*/ 	.word	0x00000000


	//----- nvinfo : EIATTR_FRAME_SIZE
	.align		4
.L_5844:
        /*88bc*/ 	.byte	0x04, 0x11
        /*88be*/ 	.short	(.L_5846 - .L_5845)
	.align		4
.L_5845:
        /*88c0*/ 	.word	index@($_ZN7cutlass13device_kernelIN5flash19enable_sm80_to_sm89INS1_16FlashAttnBwdSm80INS1_25CollectiveMainloopBwdSm80ILi2ELi2EN4cute5tupleIJNS5_1CILi128EEES8_NS7_ILi64EEEEEENS_10bfloat16_tEfNS_4arch4Sm80ELb1ELb0ELb1ELb0ELb0ELb0ELb0ELb0ELi2ELi4ELi4ELi4ELb0EEENS1_21CollectiveEpilogueBwdISA_SB_SD_Li256ELb0ELb0ELi2EEENS1_25SingleTileBwdLPTSchedulerILb0ELi128ELb0EEEEEEEEEvNT_6ParamsE$_ZZN4cute13to_mixed_bitsINS_5tupleIJNS1_IJNS_1CILi4EEENS2_ILi8EEEEEES3_NS2_ILi1EEEEEENS1_IJNS1_IJNS2_ILi128EEENS2_ILi0EEEEEENS2_ILi16EEES9_EEENS1_IJNS1_IJiiEEEiS9_EEEEEDaRKT_RKT0_RKT1_ENKUlRKT_RKT0_RKT1_E_clIS3_SB_iEEDaSQ_ST_SW_)
        /*88c4*/ 	.word	0x00000000


	//----- nvinfo : EIATTR_FRAME_SIZE
	.align		4
.L_5846:
        /*88c8*/ 	.byte	0x04, 0x11
        /*88ca*/ 	.short	(.L_5848 - .L_5847)
	.align		4
.L_5847:
        /*88cc*/ 	.word	index@($_ZN7cutlass13device_kernelIN5flash19enable_sm80_to_sm89INS1_16FlashAttnBwdSm80INS1_25CollectiveMainloopBwdSm80ILi2ELi2EN4cute5tupleIJNS5_1CILi128EEES8_NS7_ILi64EEEEEENS_10bfloat16_tEfNS_4arch4Sm80ELb1ELb0ELb1ELb0ELb0ELb0ELb0ELb0ELi2ELi4ELi4ELi4ELb0EEENS1_21CollectiveEpilogueBwdISA_SB_SD_Li256ELb0ELb0ELi2EEENS1_25SingleTileBwdLPTSchedulerILb0ELi128ELb0EEEEEEEEEvNT_6ParamsE$_ZZN4cute13to_mixed_bitsINS_5tupleIJNS1_IJNS_1CILi4EEENS2_ILi8EEEEEES3_NS2_ILi1EEEEEENS1_IJNS1_IJNS2_ILi128EEENS2_ILi0EEEEEENS2_ILi16EEES9_EEENS1_IJNS1_IJiiEEEiS9_EEEEEDaRKT_RKT0_RKT1_ENKUlDpRKT_E_clIJNS_9MixedBitsILj0ELj384EEENSU_ILj0ELj48EEENS2_ILj0EEEEEEDaSR_)
        /*88d0*/ 	.word	0x00000000


	//----- nvinfo : EIATTR_FRAME_SIZE
	.align		4
.L_5848:
        /*88d4*/ 	.byte	0x04, 0x11
        /*88d6*/ 	.short	(.L_5850 - .L_5849)
	.align		4
.L_5849:
        /*88d8*/ 	.word	index@($_ZN7cutlass13device_kernelIN5flash19enable_sm80_to_sm89INS1_16FlashAttnBwdSm80INS1_25CollectiveMainloopBwdSm80ILi2ELi2EN4cute5tupleIJNS5_1CILi128EEES8_NS7_ILi64EEEEEENS_10bfloat16_tEfNS_4arch4Sm80ELb1ELb0ELb1ELb0ELb0ELb0ELb0ELb0ELi2ELi4ELi4ELi4ELb0EEENS1_21CollectiveEpilogueBwdISA_SB_SD_Li256ELb0ELb0ELi2EEENS1_25SingleTileBwdLPTSchedulerILb0ELi128ELb0EEEEEEEEEvNT_6ParamsE$_ZZN4cute13to_mixed_bitsINS_5tupleIJNS1_IJNS_1CILi4EEENS2_ILi8EEEEEES3_NS2_ILi1EEEEEENS1_IJNS1_IJNS2_ILi0EEENS2_ILi64EEEEEES8_S8_EEENS1_IJNS1_IJiiEEEiS8_EEEEEDaRKT_RKT0_RKT1_ENKUlRKT_RKT0_RKT1_E_clIS5_SA_SC_EEDaSP_SS_SV_)
        /*88dc*/ 	.word	0x00000000


	//----- nvinfo : EIATTR_FRAME_SIZE
	.align		4
.L_5850:
        /*88e0*/ 	.byte	0x04, 0x11
        /*88e2*/ 	.short	(.L_5852 - .L_5851)
	.align		4
.L_5851:
        /*88e4*/ 	.word	index@($_ZN7cutlass13device_kernelIN5flash19enable_sm80_to_sm89INS1_16FlashAttnBwdSm80INS1_25CollectiveMainloopBwdSm80ILi2ELi2EN4cute5tupleIJNS5_1CILi128EEES8_NS7_ILi64EEEEEENS_10bfloat16_tEfNS_4arch4Sm80ELb1ELb0ELb1ELb0ELb0ELb0ELb0ELb0ELi2ELi4ELi4ELi4ELb0EEENS1_21CollectiveEpilogueBwdISA_SB_SD_Li256ELb0ELb0ELi2EEENS1_25SingleTileBwdLPTSchedulerILb0ELi128ELb0EEEEEEEEEvNT_6ParamsE$_ZZN4cute13to_mixed_bitsINS_5tupleIJNS1_IJNS_1CILi4EEENS2_ILi8EEEEEES3_NS2_ILi1EEEEEENS1_IJNS1_IJNS2_ILi0EEENS2_ILi64EEEEEES8_S8_EEENS1_IJNS1_IJiiEEEiS8_EEEEEDaRKT_RKT0_RKT1_ENKUlDpRKT_E_clIJNS_9MixedBitsILj0ELj448EEENS2_ILj0EEESV_EEEDaSQ_)
        /*88e8*/ 	.word	0x00000000


	//----- nvinfo : EIATTR_FRAME_SIZE
	.align		4
.L_5852:
        /*88ec*/ 	.byte	0x04, 0x11
        /*88ee*/ 	.short	(.L_5854 - .L_5853)
	.align		4
.L_5853:
        /*88f0*/ 	.word	index@($_ZN7cutlass13device_kernelIN5flash19enable_sm80_to_sm89INS1_16FlashAttnBwdSm80INS1_25CollectiveMainloopBwdSm80ILi2ELi2EN4cute5tupleIJNS5_1CILi128EEES8_NS7_ILi64EEEEEENS_10bfloat16_tEfNS_4arch4Sm80ELb1ELb0ELb1ELb0ELb0ELb0ELb0ELb0ELi2ELi4ELi4ELi4ELb0EEENS1_21CollectiveEpilogueBwdISA_SB_SD_Li256ELb0ELb0ELi2EEENS1_25SingleTileBwdLPTSchedulerILb0ELi128ELb0EEEEEEEEEvNT_6ParamsE$_ZZN4cute13to_mixed_bitsINS_5tupleIJNS1_IJNS_1CILi4EEENS2_ILi8EEEEEENS2_ILi2EEENS2_ILi1EEEEEENS1_IJNS1_IJNS2_ILi128EEENS2_ILi0EEEEEES4_SA_EEENS1_IJNS1_IJiiEEEiSA_EEEEEDaRKT_RKT0_RKT1_ENKUlRKT_RKT0_RKT1_E_clIS6_S4_iEEDaSQ_ST_SW_)
        /*88f4*/ 	.word	0x00000000


	//----- nvinfo : EIATTR_FRAME_SIZE
	.align		4
.L_5854:
        /*88f8*/ 	.byte	0x04, 0x11
        /*88fa*/ 	.short	(.L_5856 - .L_5855)
	.align		4
.L_5855:
        /*88fc*/ 	.word	index@($_ZN7cutlass13device_kernelIN5flash19enable_sm80_to_sm89INS1_16FlashAttnBwdSm80INS1_25CollectiveMainloopBwdSm80ILi2ELi2EN4cute5tupleIJNS5_1CILi128EEES8_NS7_ILi64EEEEEENS_10bfloat16_tEfNS_4arch4Sm80ELb1ELb0ELb1ELb0ELb0ELb0ELb0ELb0ELi2ELi4ELi4ELi4ELb0EEENS1_21CollectiveEpilogueBwdISA_SB_SD_Li256ELb0ELb0ELi2EEENS1_25SingleTileBwdLPTSchedulerILb0ELi128ELb0EEEEEEEEEvNT_6ParamsE$_ZZN4cute13to_mixed_bitsINS_5tupleIJNS1_IJNS_1CILi4EEENS2_ILi8EEEEEENS2_ILi2EEENS2_ILi1EEEEEENS1_IJNS1_IJNS2_ILi128EEENS2_ILi0EEEEEES4_SA_EEENS1_IJNS1_IJiiEEEiSA_EEEEEDaRKT_RKT0_RKT1_ENKUlRKT_RKT0_RKT1_E_clIS5_SB_SD_EEDaSQ_ST_SW_)
        /*8900*/ 	.word	0x00000000


	//----- nvinfo : EIATTR_FRAME_SIZE
	.align		4
.L_5856:
        /*8904*/ 	.byte	0x04, 0x11
        /*8906*/ 	.short	(.L_5858 - .L_5857)
	.align		4
.L_5857:
        /*8908*/ 	.word	index@($_ZN7cutlass13device_kernelIN5flash19enable_sm80_to_sm89INS1_16FlashAttnBwdSm80INS1_25CollectiveMainloopBwdSm80ILi2ELi2EN4cute5tupleIJNS5_1CILi128EEES8_NS7_ILi64EEEEEENS_10bfloat16_tEfNS_4arch4Sm80ELb1ELb0ELb1ELb0ELb0ELb0ELb0ELb0ELi2ELi4ELi4ELi4ELb0EEENS1_21CollectiveEpilogueBwdISA_SB_SD_Li256ELb0ELb0ELi2EEENS1_25SingleTileBwdLPTSchedulerILb0ELi128ELb0EEEEEEEEEvNT_6ParamsE$_ZZN4cute13to_mixed_bitsINS_5tupleIJNS1_IJNS_1CILi4EEENS2_ILi8EEEEEENS2_ILi2EEENS2_ILi1EEEEEENS1_IJNS1_IJNS2_ILi128EEENS2_ILi0EEEEEES4_SA_EEENS1_IJNS1_IJiiEEEiSA_EEEEEDaRKT_RKT0_RKT1_ENKUlDpRKT_E_clIJNS_9MixedBitsILj0ELj384EEENSU_ILj0ELj8EEENS2_ILj0EEEEEEDaSR_)
        /*890c*/ 	.word	0x00000000


	//----- nvinfo : EIATTR_FRAME_SIZE
	.align		4
.L_5858:
        /*8910*/ 	.byte	0x04, 0x11
        /*8912*/ 	.short	(.L_5860 - .L_5859)
	.align		4
.L_5859:
        /*8914*/ 	.word	index@($_ZN7cutlass13device_kernelIN5flash19enable_sm80_to_sm89INS1_16FlashAttnBwdSm80INS1_25CollectiveMainloopBwdSm80ILi2ELi2EN4cute5tupleIJNS5_1CILi128EEES8_NS7_ILi64EEEEEENS_10bfloat16_tEfNS_4arch4Sm80ELb1ELb0ELb1ELb0ELb0ELb0ELb0ELb0ELi2ELi4ELi4ELi4ELb0EEENS1_21CollectiveEpilogueBwdISA_SB_SD_Li256ELb0ELb0ELi2EEENS1_25SingleTileBwdLPTSchedulerILb0ELi128ELb0EEEEEEEEEvNT_6ParamsE$_ZZN4cute13to_mixed_bitsINS_5tupleIJNS1_IJNS_1CILi4EEENS2_ILi8EEEEEENS2_ILi2EEENS2_ILi1EEEEEENS1_IJNS1_IJNS2_ILi0EEENS2_ILi64EEEEEES9_S9_EEENS1_IJNS1_IJiiEEEiS9_EEEEEDaRKT_RKT0_RKT1_ENKUlRKT_RKT0_RKT1_E_clIS5_SB_SD_EEDaSQ_ST_SW_)
        /*8918*/ 	.word	0x00000000


	//----- nvinfo : EIATTR_FRAME_SIZE
	.align		4
.L_5860:
        /*891c*/ 	.byte	0x04, 0x11
        /*891e*/ 	.short	(.L_5862 - .L_5861)
	.align		4
.L_5861:
        /*8920*/ 	.word	index@($_ZN7cutlass13device_kernelIN5flash19enable_sm80_to_sm89INS1_16FlashAttnBwdSm80INS1_25CollectiveMainloopBwdSm80ILi2ELi2EN4cute5tupleIJNS5_1CILi128EEES8_NS7_ILi64EEEEEENS_10bfloat16_tEfNS_4arch4Sm80ELb1ELb0ELb1ELb0ELb0ELb0ELb0ELb0ELi2ELi4ELi4ELi4ELb0EEENS1_21CollectiveEpilogueBwdISA_SB_SD_Li256ELb0ELb0ELi2EEENS1_25SingleTileBwdLPTSchedulerILb0ELi128ELb0EEEEEEEEEvNT_6ParamsE$_ZZN4cute13to_mixed_bitsINS_5tupleIJNS1_IJNS_1CILi4EEENS2_ILi8EEEEEENS2_ILi2EEENS2_ILi1EEEEEENS1_IJNS1_IJNS2_ILi0EEENS2_ILi64EEEEEES9_S9_EEENS1_IJNS1_IJiiEEEiS9_EEEEEDaRKT_RKT0_RKT1_ENKUlDpRKT_E_clIJNS_9MixedBitsILj0ELj448EEENS2_ILj0EEESW_EEEDaSR_)
        /*8924*/ 	.word	0x00000000


	//----- nvinfo : EIATTR_FRAME_SIZE
	.align		4
.L_5862:
        /*8928*/ 	.byte	0x04, 0x11
        /*892a*/ 	.short	(.L_5864 - .L_5863)
	.align		4
.L_5863:
        /*892c*/ 	.word	index@($_ZN7cutlass13device_kernelIN5flash19enable_sm80_to_sm89INS1_16FlashAttnBwdSm80INS1_25CollectiveMainloopBwdSm80ILi2ELi2EN4cute5tupleIJNS5_1CILi128EEES8_NS7_ILi64EEEEEENS_10bfloat16_tEfNS_4arch4Sm80ELb1ELb0ELb1ELb0ELb0ELb0ELb0ELb0ELi2ELi4ELi4ELi4ELb0EEENS1_21CollectiveEpilogueBwdISA_SB_SD_Li256ELb0ELb0ELi2EEENS1_25SingleTileBwdLPTSchedulerILb0ELi128ELb0EEEEEEEEEvNT_6ParamsE$_ZZN4cute12filter_tupleINS_5tupleIJiNS_1CILi0EEEEEES4_ZNS_6detail9lift_diceIS4_S4_EEDaRKT_RKT0_EUlRKT_RKT0_E_EEDaS9_SC_OT1_ENKUlDpSF_E_clIJNS1_IJiEEENS1_IJS3_EEEEEEDaSM_)
        /*8930*/ 	.word	0x00000000


	//----- nvinfo : EIATTR_FRAME_SIZE
	.align		4
.L_5864:
        /*8934*/ 	.byte	0x04, 0x11
        /*8936*/ 	.short	(.L_5866 - .L_5865)
	.align		4
.L_5865:
        /*8938*/ 	.word	index@($_ZN7cutlass13device_kernelIN5flash19enable_sm80_to_sm89INS1_16FlashAttnBwdSm80INS1_25CollectiveMainloopBwdSm80ILi2ELi2EN4cute5tupleIJNS5_1CILi128EEES8_NS7_ILi64EEEEEENS_10bfloat16_tEfNS_4arch4Sm80ELb1ELb0ELb1ELb0ELb0ELb0ELb0ELb0ELi2ELi4ELi4ELi4ELb0EEENS1_21CollectiveEpilogueBwdISA_SB_SD_Li256ELb0ELb0ELi2EEENS1_25SingleTileBwdLPTSchedulerILb0ELi128ELb0EEEEEEEEEvNT_6ParamsE$_ZZN4cute12filter_tupleINS_5tupleIJiNS1_IJiNS_1CILi0EEEEEEEEES5_ZNS_6detail9lift_diceIS5_S5_EEDaRKT_RKT0_EUlRKT_RKT0_E_EEDaSA_SD_OT1_ENKUlDpSG_E_clIJNS1_IJiEEES4_EEEDaSN_)
        /*893c*/ 	.word	0x00000000


	//----- nvinfo : EIATTR_FRAME_SIZE
	.align		4
.L_5866:
        /*8940*/ 	.byte	0x04, 0x11
        /*8942*/ 	.short	(.L_5868 - .L_5867)
	.align		4
.L_5867:
        /*8944*/ 	.word	index@($_ZN7cutlass13device_kernelIN5flash19enable_sm80_to_sm89INS1_16FlashAttnBwdSm80INS1_25CollectiveMainloopBwdSm80ILi2ELi2EN4cute5tupleIJNS5_1CILi128EEES8_NS7_ILi64EEEEEENS_10bfloat16_tEfNS_4arch4Sm80ELb1ELb0ELb1ELb0ELb0ELb0ELb0ELb0ELi2ELi4ELi4ELi4ELb0EEENS1_21CollectiveEpilogueBwdISA_SB_SD_Li256ELb0ELb0ELi2EEENS1_25SingleTileBwdLPTSchedulerILb0ELi128ELb0EEEEEEEEEvNT_6ParamsE$_ZZN4cute12filter_tupleINS_5tupleIJNS_1CILi4096EEENS1_IJiiEEEEEEZNS_16flatten_to_tupleIS5_EEDaRKT_EUlRKT_E_EEDaS9_OT0_ENKUlDpSC_E_clIJNS1_IJS3_EEES4_EEEDaSG_)
        /*8948*/ 	.word	0x00000000


	//----- nvinfo : EIATTR_FRAME_SIZE
	.align		4
.L_5868:
        /*894c*/ 	.byte	0x04, 0x11
        /*894e*/ 	.short	(.L_5870 - .L_5869)
	.align		4
.L_5869:
        /*8950*/ 	.word	index@($_ZN7cutlass13device_kernelIN5flash19enable_sm80_to_sm89INS1_16FlashAttnBwdSm80INS1_25CollectiveMainloopBwdSm80ILi2ELi2EN4cute5tupleIJNS5_1CILi128EEES8_NS7_ILi64EEEEEENS_10bfloat16_tEfNS_4arch4Sm80ELb1ELb0ELb1ELb0ELb0ELb0ELb0ELb0ELi2ELi4ELi4ELi4ELb0EEENS1_21CollectiveEpilogueBwdISA_SB_SD_Li256ELb0ELb0ELi2EEENS1_25SingleTileBwdLPTSchedulerILb0ELi128ELb0EEEEEEEEEvNT_6ParamsE$_ZZN4cute12filter_tupleINS_5tupleIJNS_1CILi4096EEENS1_IJNS1_IJiiEEENS2_ILi8192EEEEEEEEEZNS_16flatten_to_tupleIS7_EEDaRKT_EUlRKT_E_EEDaSB_OT0_ENKUlDpSE_E_clIJNS1_IJS3_EEENS1_IJiiS5_EEEEEEDaSI_)
        /*8954*/ 	.word	0x00000000


	//----- nvinfo : EIATTR_FRAME_SIZE
	.align		4
.L_5870:
        /*8958*/ 	.byte	0x04, 0x11
        /*895a*/ 	.short	(.L_5872 - .L_5871)
	.align		4
.L_5871:
        /*895c*/ 	.word	index@($_ZN7cutlass13device_kernelIN5flash19enable_sm80_to_sm89INS1_16FlashAttnBwdSm80INS1_25CollectiveMainloopBwdSm80ILi2ELi2EN4cute5tupleIJNS5_1CILi128EEES8_NS7_ILi64EEEEEENS_10bfloat16_tEfNS_4arch4Sm80ELb1ELb0ELb1ELb0ELb0ELb0ELb0ELb0ELi2ELi4ELi4ELi4ELb0EEENS1_21CollectiveEpilogueBwdISA_SB_SD_Li256ELb0ELb0ELi2EEENS1_25SingleTileBwdLPTSchedulerILb0ELi128ELb0EEEEEEEEEvNT_6ParamsE$_ZZN4cute12filter_tupleINS_5tupleIJNS_1CILi1EEENS1_IJiiiEEENS2_ILi64EEENS1_IJNS2_ILi72EEENS2_ILi144EEENS2_ILi288EEEEEENS2_ILi512EEEEEEZNS_7flattenISB_EEDaRKT_EUlRKT_E_EEDaSF_OT0_ENKUlDpSI_E_clIJNS1_IJS3_EEES4_NS1_IJS5_EEES9_NS1_IJSA_EEEEEEDaSM_)
        /*8960*/ 	.word	0x00000000


	//----- nvinfo : EIATTR_FRAME_SIZE
	.align		4
.L_5872:
        /*8964*/ 	.byte	0x04, 0x11
        /*8966*/ 	.short	(.L_5874 - .L_5873)
	.align		4
.L_5873:
        /*8968*/ 	.word	index@($_ZN7cutlass13device_kernelIN5flash19enable_sm80_to_sm89INS1_16FlashAttnBwdSm80INS1_25CollectiveMainloopBwdSm80ILi2ELi2EN4cute5tupleIJNS5_1CILi128EEES8_NS7_ILi64EEEEEENS_10bfloat16_tEfNS_4arch4Sm80ELb1ELb0ELb1ELb0ELb0ELb0ELb0ELb0ELi2ELi4ELi4ELi4ELb0EEENS1_21CollectiveEpilogueBwdISA_SB_SD_Li256ELb0ELb0ELi2EEENS1_25SingleTileBwdLPTSchedulerILb0ELi128ELb0EEEEEEEEEvNT_6ParamsE$_ZZN4cute12filter_tupleINS_5tupleIJNS_1CILi1EEENS1_IJNS2_ILi8EEEiiEEENS2_ILi64EEENS1_IJiNS2_ILi144EEENS2_ILi288EEEEEENS2_ILi512EEEEEEZNS_7flattenISB_EEDaRKT_EUlRKT_E_EEDaSF_OT0_ENKUlDpSI_E_clIJNS1_IJS3_EEES5_NS1_IJS6_EEES9_NS1_IJSA_EEEEEEDaSM_)
        /*896c*/ 	.word	0x00000000


	//----- nvinfo : EIATTR_FRAME_SIZE
	.align		4
.L_5874:
        /*8970*/ 	.byte	0x04, 0x11
        /*8972*/ 	.short	(.L_5876 - .L_5875)
	.align		4
.L_5875:
        /*8974*/ 	.word	index@($_ZN7cutlass13device_kernelIN5flash19enable_sm80_to_sm89INS1_16FlashAttnBwdSm80INS1_25CollectiveMainloopBwdSm80ILi2ELi2EN4cute5tupleIJNS5_1CILi128EEES8_NS7_ILi64EEEEEENS_10bfloat16_tEfNS_4arch4Sm80ELb1ELb0ELb1ELb0ELb0ELb0ELb0ELb0ELi2ELi4ELi4ELi4ELb0EEENS1_21CollectiveEpilogueBwdISA_SB_SD_Li256ELb0ELb0ELi2EEENS1_25SingleTileBwdLPTSchedulerILb0ELi128ELb0EEEEEEEEEvNT_6ParamsE$_ZZN4cute12filter_tupleINS_5tupleIJNS_1CILi1024EEENS1_IJiiEEEEEEZNS_16flatten_to_tupleIS5_EEDaRKT_EUlRKT_E_EEDaS9_OT0_ENKUlDpSC_E_clIJNS1_IJS3_EEES4_EEEDaSG_)
        /*8978*/ 	.word	0x00000000


	//----- nvinfo : EIATTR_FRAME_SIZE
	.align		4
.L_5876:
        /*897c*/ 	.byte	0x04, 0x11
        /*897e*/ 	.short	(.L_5878 - .L_5877)
	.align		4
.L_5877:
        /*8980*/ 	.word	index@($_ZN7cutlass13device_kernelIN5flash19enable_sm80_to_sm89INS1_16FlashAttnBwdSm80INS1_25CollectiveMainloopBwdSm80ILi2ELi2EN4cute5tupleIJNS5_1CILi128EEES8_NS7_ILi64EEEEEENS_10bfloat16_tEfNS_4arch4Sm80ELb1ELb0ELb1ELb0ELb0ELb0ELb0ELb0ELi2ELi4ELi4ELi4ELb0EEENS1_21CollectiveEpilogueBwdISA_SB_SD_Li256ELb0ELb0ELi2EEENS1_25SingleTileBwdLPTSchedulerILb0ELi128ELb0EEEEEEEEEvNT_6ParamsE$_ZZN4cute12filter_tupleINS_5tupleIJNS_1CILi0EEENS_10UnderscoreEEEENS1_IJNS1_IJS3_S3_EEEiEEEZNS_6detail10lift_sliceIS5_S7_EEDaRKT_RKT0_EUlRKT_RKT0_E_EEDaSC_SF_OT1_ENKUlDpSI_E_clIJNS1_IJEEENS1_IJiEEEEEEDaSP_)
        /*8984*/ 	.word	0x00000000


	//----- nvinfo : EIATTR_FRAME_SIZE
	.align		4
.L_5878:
        /*8988*/ 	.byte	0x04, 0x11
        /*898a*/ 	.short	(.L_5880 - .L_5879)
	.align		4
.L_5879:
        /*898c*/ 	.word	index@($_ZN7cutlass13device_kernelIN5flash19enable_sm80_to_sm89INS1_16FlashAttnBwdSm80INS1_25CollectiveMainloopBwdSm80ILi2ELi2EN4cute5tupleIJNS5_1CILi128EEES8_NS7_ILi64EEEEEENS_10bfloat16_tEfNS_4arch4Sm80ELb1ELb0ELb1ELb0ELb0ELb0ELb0ELb0ELi2ELi4ELi4ELi4ELb0EEENS1_21CollectiveEpilogueBwdISA_SB_SD_Li256ELb0ELb0ELi2EEENS1_25SingleTileBwdLPTSchedulerILb0ELi128ELb0EEEEEEEEEvNT_6ParamsE$_ZZN4cute12filter_tupleINS_5tupleIJNS_1CILi0EEENS1_IJNS2_ILi1EEENS2_ILi512EEEiEEEEEEZNS_16flatten_to_tupleIS7_EEDaRKT_EUlRKT_E_EEDaSB_OT0_ENKUlDpSE_E_clIJNS1_IJS3_EEES6_EEEDaSI_)
        /*8990*/ 	.word	0x00000000


	//----- nvinfo : EIATTR_FRAME_SIZE
	.align		4
.L_5880:
        /*8994*/ 	.byte	0x04, 0x11
        /*8996*/ 	.short	(.L_5882 - .L_5881)
	.align		4
.L_5881:
        /*8998*/ 	.word	index@($_ZN7cutlass13device_kernelIN5flash19enable_sm80_to_sm89INS1_16FlashAttnBwdSm80INS1_25CollectiveMainloopBwdSm80ILi2ELi2EN4cute5tupleIJNS5_1CILi128EEES8_NS7_ILi64EEEEEENS_10bfloat16_tEfNS_4arch4Sm80ELb1ELb0ELb1ELb0ELb0ELb0ELb0ELb0ELi2ELi4ELi4ELi4ELb0EEENS1_21CollectiveEpilogueBwdISA_SB_SD_Li256ELb0ELb0ELi2EEENS1_25SingleTileBwdLPTSchedulerILb0ELi128ELb0EEEEEEEEEvNT_6ParamsE$_ZZN4cute12filter_tupleINS_5tupleIJNS_10UnderscoreES2_iEEENS1_IJNS1_IJNS_1CILi1EEENS4_ILi0EEEEEEiNS4_ILi1024EEEEEEZNS_5sliceIS3_S9_EEDaRKT_RKT0_EUlRKT_RKT0_E_EEDaSD_SG_OT1_ENKUlDpSJ_E_clIJNS1_IJS7_EEENS1_IJiEEENS1_IJEEEEEEDaSQ_)
        /*899c*/ 	.word	0x00000000


	//----- nvinfo : EIATTR_FRAME_SIZE
	.align		4
.L_5882:
        /*89a0*/ 	.byte	0x04, 0x11
        /*89a2*/ 	.short	(.L_5884 - .L_5883)
	.align		4
.L_5883:
        /*89a4*/ 	.word	index@($_ZN7cutlass13device_kernelIN5flash19enable_sm80_to_sm89INS1_16FlashAttnBwdSm80INS1_25CollectiveMainloopBwdSm80ILi2ELi2EN4cute5tupleIJNS5_1CILi128EEES8_NS7_ILi64EEEEEENS_10bfloat16_tEfNS_4arch4Sm80ELb1ELb0ELb1ELb0ELb0ELb0ELb0ELb0ELi2ELi4ELi4ELi4ELb0EEENS1_21CollectiveEpilogueBwdISA_SB_SD_Li256ELb0ELb0ELi2EEENS1_25SingleTileBwdLPTSchedulerILb0ELi128ELb0EEEEEEEEEvNT_6ParamsE$_ZZN4cute12filter_tupleINS_5tupleIJNS_10UnderscoreES2_S2_iEEENS1_IJNS1_IJNS_1CILi1EEENS4_ILi0EEEEEElS6_lEEEZNS_5sliceIS3_S8_EEDaRKT_RKT0_EUlRKT_RKT0_E_EEDaSC_SF_OT1_ENKUlDpSI_E_clIJNS1_IJS7_EEENS1_IJlEEENS1_IJS6_EEENS1_IJEEEEEEDaSP_)
        /*89a8*/ 	.word	0x00000000


	//----- nvinfo : EIATTR_FRAME_SIZE
	.align		4
.L_5884:
        /*89ac*/ 	.byte	0x04, 0x11
        /*89ae*/ 	.short	(.L_5886 - .L_5885)
	.align		4
.L_5885:
        /*89b0*/ 	.word	index@($_ZN7cutlass13device_kernelIN5flash19enable_sm80_to_sm89INS1_16FlashAttnBwdSm80INS1_25CollectiveMainloopBwdSm80ILi2ELi2EN4cute5tupleIJNS5_1CILi128EEES8_NS7_ILi64EEEEEENS_10bfloat16_tEfNS_4arch4Sm80ELb1ELb0ELb1ELb0ELb0ELb0ELb0ELb0ELi2ELi4ELi4ELi4ELb0EEENS1_21CollectiveEpilogueBwdISA_SB_SD_Li256ELb0ELb0ELi2EEENS1_25SingleTileBwdLPTSchedulerILb0ELi128ELb0EEEEEEEEEvNT_6ParamsE$_ZZN4cute12filter_tupleINS_5tupleIJNS_10UnderscoreES2_S2_iEEENS1_IJNS1_IJNS_1CILi1EEENS4_ILi0EEEEEEiNS4_ILi1024EEENS4_ILi8192EEEEEEZNS_5sliceIS3_SA_EEDaRKT_RKT0_EUlRKT_RKT0_E_EEDaSE_SH_OT1_ENKUlDpSK_E_clIJNS1_IJS7_EEENS1_IJiEEENS1_IJS8_EEENS1_IJEEEEEEDaSR_)
        /*89b4*/ 	.word	0x00000000


	//----- nvinfo : EIATTR_FRAME_SIZE
	.align		4
.L_5886:
        /*89b8*/ 	.byte	0x04, 0x11
        /*89ba*/ 	.short	(.L_5888 - .L_5887)
	.align		4
.L_5887:
        /*89bc*/ 	.word	index@($_ZN7cutlass13device_kernelIN5flash19enable_sm80_to_sm89INS1_16FlashAttnBwdSm80INS1_25CollectiveMainloopBwdSm80ILi2ELi2EN4cute5tupleIJNS5_1CILi128EEES8_NS7_ILi64EEEEEENS_10bfloat16_tEfNS_4arch4Sm80ELb1ELb0ELb1ELb0ELb0ELb0ELb0ELb0ELi2ELi4ELi4ELi4ELb0EEENS1_21CollectiveEpilogueBwdISA_SB_SD_Li256ELb0ELb0ELi2EEENS1_25SingleTileBwdLPTSchedulerILb0ELi128ELb0EEEEEEEEEvNT_6ParamsE$_ZZN4cute12filter_tupleINS_5tupleIJNS_10UnderscoreES2_S2_iEEENS1_IJNS1_IJNS_1CILi1EEENS4_ILi0EEEEEENS4_ILi4096EEENS1_IJiiEEENS1_IJS6_NS4_ILi8192EEEEEEEEEZNS_5sliceIS3_SC_EEDaRKT_RKT0_EUlRKT_RKT0_E_EEDaSG_SJ_OT1_ENKUlDpSM_E_clIJNS1_IJS7_EEENS1_IJS8_EEENS1_IJS9_EEENS1_IJEEEEEEDaST_)
        /*89c0*/ 	.word	0x00000000


	//----- nvinfo : EIATTR_FRAME_SIZE
	.align		4
.L_5888:
        /*89c4*/ 	.byte	0x04, 0x11
        /*89c6*/ 	.short	(.L_5890 - .L_5889)
	.align		4
.L_5889:
        /*89c8*/ 	.word	index@($_ZN7cutlass13device_kernelIN5flash19enable_sm80_to_sm89INS1_16FlashAttnBwdSm80INS1_25CollectiveMainloopBwdSm80ILi2ELi2EN4cute5tupleIJNS5_1CILi128EEES8_NS7_ILi64EEEEEENS_10bfloat16_tEfNS_4arch4Sm80ELb1ELb0ELb1ELb0ELb0ELb0ELb0ELb0ELi2ELi4ELi4ELi4ELb0EEENS1_21CollectiveEpilogueBwdISA_SB_SD_Li256ELb0ELb0ELi2EEENS1_25SingleTileBwdLPTSchedulerILb0ELi128ELb0EEEEEEEEEvNT_6ParamsE$_ZZN4cute12filter_tupleINS_5tupleIJNS_10UnderscoreES2_NS_1CILi0EEEEEENS1_IJNS1_IJNS3_ILi1EEES4_EEEiNS3_ILi1024EEEEEEZNS_5sliceIS5_S9_EEDaRKT_RKT0_EUlRKT_RKT0_E_EEDaSD_SG_OT1_ENKUlDpSJ_E_clIJNS1_IJS7_EEENS1_IJiEEENS1_IJEEEEEEDaSQ_)
        /*89cc*/ 	.word	0x00000000


	//----- nvinfo : EIATTR_FRAME_SIZE
	.align		4
.L_5890:
        /*89d0*/ 	.byte	0x04, 0x11
        /*89d2*/ 	.short	(.L_5892 - .L_5891)
	.align		4
.L_5891:
        /*89d4*/ 	.word	index@($_ZN7cutlass13device_kernelIN5flash19enable_sm80_to_sm89INS1_16FlashAttnBwdSm80INS1_25CollectiveMainloopBwdSm80ILi2ELi2EN4cute5tupleIJNS5_1CILi128EEES8_NS7_ILi64EEEEEENS_10bfloat16_tEfNS_4arch4Sm80ELb1ELb0ELb1ELb0ELb0ELb0ELb0ELb0ELi2ELi4ELi4ELi4ELb0EEENS1_21CollectiveEpilogueBwdISA_SB_SD_Li256ELb0ELb0ELi2EEENS1_25SingleTileBwdLPTSchedulerILb0ELi128ELb0EEEEEEEEEvNT_6ParamsE$_ZZN4cute12filter_tupleINS_5tupleIJNS1_IJiiEEENS_1CILi8192EEEEEEZNS_16flatten_to_tupleIS5_EEDaRKT_EUlRKT_E_EEDaS9_OT0_ENKUlDpSC_E_clIJS2_NS1_IJS4_EEEEEEDaSG_)
        /*89d8*/ 	.word	0x00000000


	//----- nvinfo : EIATTR_FRAME_SIZE
	.align		4
.L_5892:
        /*89dc*/ 	.byte	0x04, 0x11
        /*89de*/ 	.short	(.L_5894 - .L_5893)
	.align		4
.L_5893:
        /*89e0*/ 	.word	index@($_ZN7cutlass13device_kernelIN5flash19enable_sm80_to_sm89INS1_16FlashAttnBwdSm80INS1_25CollectiveMainloopBwdSm80ILi2ELi2EN4cute5tupleIJNS5_1CILi128EEES8_NS7_ILi64EEEEEENS_10bfloat16_tEfNS_4arch4Sm80ELb1ELb0ELb1ELb0ELb0ELb0ELb0ELb0ELi2ELi4ELi4ELi4ELb0EEENS1_21CollectiveEpilogueBwdISA_SB_SD_Li256ELb0ELb0ELi2EEENS1_25SingleTileBwdLPTSchedulerILb0ELi128ELb0EEEEEEEEEvNT_6ParamsE$_ZZN4cute12filter_tupleINS_5tupleIJNS1_IJiiEEENS_1CILi1024EEEEEEZNS_16flatten_to_tupleIS5_EEDaRKT_EUlRKT_E_EEDaS9_OT0_ENKUlDpSC_E_clIJS2_NS1_IJS4_EEEEEEDaSG_)
        /*89e4*/ 	.word	0x00000000


	//----- nvinfo : EIATTR_FRAME_SIZE
	.align		4
.L_5894:
        /*89e8*/ 	.byte	0x04, 0x11
        /*89ea*/ 	.short	(.L_5896 - .L_5895)
	.align		4
.L_5895:
        /*89ec*/ 	.word	index@($_ZN7cutlass13device_kernelIN5flash19enable_sm80_to_sm89INS1_16FlashAttnBwdSm80INS1_25CollectiveMainloopBwdSm80ILi2ELi2EN4cute5tupleIJNS5_1CILi128EEES8_NS7_ILi64EEEEEENS_10bfloat16_tEfNS_4arch4Sm80ELb1ELb0ELb1ELb0ELb0ELb0ELb0ELb0ELi2ELi4ELi4ELi4ELb0EEENS1_21CollectiveEpilogueBwdISA_SB_SD_Li256ELb0ELb0ELi2EEENS1_25SingleTileBwdLPTSchedulerILb0ELi128ELb0EEEEEEEEEvNT_6ParamsE$_ZZN4cute12filter_tupleINS_5tupleIJNS1_IJiNS1_IJiNS_1CILi0EEEEEEEEENS1_IJNS_10UnderscoreENS1_IJS6_S6_EEEEEEEEES9_ZNS_4diceIS9_S9_EEDaRKT_RKT0_EUlRKT_RKT0_E_EEDaSD_SG_OT1_ENKUlDpSJ_E_clIJNS1_IJiiS3_EEENS1_IJEEEEEEDaSQ_)
        /*89f0*/ 	.word	0x00000000


	//----- nvinfo : EIATTR_FRAME_SIZE
	.align		4
.L_5896:
        /*89f4*/ 	.byte	0x04, 0x11
        /*89f6*/ 	.short	(.L_5898 - .L_5897)
	.align		4
.L_5897:
        /*89f8*/ 	.word	index@($_ZN7cutlass13device_kernelIN5flash19enable_sm80_to_sm89INS1_16FlashAttnBwdSm80INS1_25CollectiveMainloopBwdSm80ILi2ELi2EN4cute5tupleIJNS5_1CILi128EEES8_NS7_ILi64EEEEEENS_10bfloat16_tEfNS_4arch4Sm80ELb1ELb0ELb1ELb0ELb0ELb0ELb0ELb0ELi2ELi4ELi4ELi4ELb0EEENS1_21CollectiveEpilogueBwdISA_SB_SD_Li256ELb0ELb0ELi2EEENS1_25SingleTileBwdLPTSchedulerILb0ELi128ELb0EEEEEEEEEvNT_6ParamsE$_ZZN4cute12filter_tupleINS_5tupleIJNS1_IJNS_1CILi0EEENS1_IJNS2_ILi1EEENS2_ILi512EEEiEEEEEENS2_ILi4096EEENS1_IJiNS2_ILi8192EEEEEEEEEZNS_7flattenISB_EEDaRKT_EUlRKT_E_EEDaSF_OT0_ENKUlDpSI_E_clIJNS1_IJS3_S4_S5_iEEENS1_IJS8_EEESA_EEEDaSM_)
        /*89fc*/ 	.word	0x00000000


	//----- nvinfo : EIATTR_FRAME_SIZE
	.align		4
.L_5898:
        /*8a00*/ 	.byte	0x04, 0x11
        /*8a02*/ 	.short	(.L_5900 - .L_5899)
	.align		4
.L_5899:
        /*8a04*/ 	.word	index@($_ZN7cutlass13device_kernelIN5flash19enable_sm80_to_sm89INS1_16FlashAttnBwdSm80INS1_25CollectiveMainloopBwdSm80ILi2ELi2EN4cute5tupleIJNS5_1CILi128EEES8_NS7_ILi64EEEEEENS_10bfloat16_tEfNS_4arch4Sm80ELb1ELb0ELb1ELb0ELb0ELb0ELb0ELb0ELi2ELi4ELi4ELi4ELb0EEENS1_21CollectiveEpilogueBwdISA_SB_SD_Li256ELb0ELb0ELi2EEENS1_25SingleTileBwdLPTSchedulerILb0ELi128ELb0EEEEEEEEEvNT_6ParamsE$_ZZN4cute12filter_tupleINS_5tupleIJNS1_IJNS_10UnderscoreENS_1CILi0EEEEEENS1_IJS4_S2_EEEEEENS1_IJNS1_IJNS1_IJNS3_ILi1EEES4_EEES4_EEENS1_IJNS1_IJS4_S4_EEEiEEEEEEZNS_5sliceIS7_SD_EEDaRKT_RKT0_EUlRKT_RKT0_E_EEDaSH_SK_OT1_ENKUlDpSN_E_clIJNS1_IJS9_EEENS1_IJiEEEEEEDaSU_)
        /*8a08*/ 	.word	0x00000000


	//----- nvinfo : EIATTR_FRAME_SIZE
	.align		4
.L_5900:
        /*8a0c*/ 	.byte	0x04, 0x11
        /*8a0e*/ 	.short	(.L_5902 - .L_5901)
	.align		4
.L_5901:
        /*8a10*/ 	.word	index@($_ZN7cutlass13device_kernelIN5flash19enable_sm80_to_sm89INS1_16FlashAttnBwdSm80INS1_25CollectiveMainloopBwdSm80ILi2ELi2EN4cute5tupleIJNS5_1CILi128EEES8_NS7_ILi64EEEEEENS_10bfloat16_tEfNS_4arch4Sm80ELb1ELb0ELb1ELb0ELb0ELb0ELb0ELb0ELi2ELi4ELi4ELi4ELb0EEENS1_21CollectiveEpilogueBwdISA_SB_SD_Li256ELb0ELb0ELi2EEENS1_25SingleTileBwdLPTSchedulerILb0ELi128ELb0EEEEEEEEEvNT_6ParamsE$_ZN73_INTERNAL_24fd9406_37_flash_bwd_hdim64_bf16_softcap_sm80_cu_8e232a79_33079atomicAddEPff)
        /*8a14*/ 	.word	0x00000000


	//----- nvinfo : EIATTR_FRAME_SIZE
	.align		4
.L_5902:
        /*8a18*/ 	.byte	0x04, 0x11
        /*8a1a*/ 	.short	(.L_5904 - .L_5903)
	.align		4
.L_5903:
        /*8a1c*/ 	.word	index@($_ZN7cutlass13device_kernelIN5flash19enable_sm80_to_sm89INS1_16FlashAttnBwdSm80INS1_25CollectiveMainloopBwdSm80ILi2ELi2EN4cute5tupleIJNS5_1CILi128EEES8_NS7_ILi64EEEEEENS_10bfloat16_tEfNS_4arch4Sm80ELb1ELb0ELb1ELb0ELb0ELb0ELb0ELb0ELi2ELi4ELi4ELi4ELb0EEENS1_21CollectiveEpilogueBwdISA_SB_SD_Li256ELb0ELb0ELi2EEENS1_25SingleTileBwdLPTSchedulerILb0ELi128ELb0EEEEEEEEEvNT_6ParamsE$_ZN73_INTERNAL_24fd9406_37_flash_bwd_hdim64_bf16_softcap_sm80_cu_8e232a79_330724__cvta_generic_to_sharedEPKv)
        /*8a20*/ 	.word	0x00000000


	//----- nvinfo : EIATTR_FRAME_SIZE
	.align		4
.L_5904:
        /*8a24*/ 	.byte	0x04, 0x11
        /*8a26*/ 	.short	(.L_5906 - .L_5905)
	.align		4
.L_5905:
        /*8a28*/ 	.word	index@($_ZN7cutlass13device_kernelIN5flash19enable_sm80_to_sm89INS1_16FlashAttnBwdSm80INS1_25CollectiveMainloopBwdSm80ILi2ELi2EN4cute5tupleIJNS5_1CILi128EEES8_NS7_ILi64EEEEEENS_10bfloat16_tEfNS_4arch4Sm80ELb1ELb0ELb1ELb0ELb0ELb0ELb0ELb0ELi2ELi4ELi4ELi4ELb0EEENS1_21CollectiveEpilogueBwdISA_SB_SD_Li256ELb0ELb0ELi2EEENS1_25SingleTileBwdLPTSchedulerILb0ELi128ELb0EEEEEEEEEvNT_6ParamsE$_ZN73_INTERNAL_24fd9406_37_flash_bwd_hdim64_bf16_softcap_sm80_cu_8e232a79_330714__viaddmin_s32Eiii)
        /*8a2c*/ 	.word	0x00000000


	//----- nvinfo : EIATTR_FRAME_SIZE
	.align		4
.L_5906:
        /*8a30*/ 	.byte	0x04, 0x11
        /*8a32*/ 	.short	(.L_5908 - .L_5907)
	.align		4
.L_5907:
        /*8a34*/ 	.word	index@($_ZN7cutlass13device_kernelIN5flash19enable_sm80_to_sm89INS1_16FlashAttnBwdSm80INS1_25CollectiveMainloopBwdSm80ILi2ELi2EN4cute5tupleIJNS5_1CILi128EEES8_NS7_ILi64EEEEEENS_10bfloat16_tEfNS_4arch4Sm80ELb1ELb0ELb1ELb0ELb0ELb0ELb0ELb0ELi2ELi4ELi4ELi4ELb0EEENS1_21CollectiveEpilogueBwdISA_SB_SD_Li256ELb0ELb0ELi2EEENS1_25SingleTileBwdLPTSchedulerILb0ELi128ELb0EEEEEEEEEvNT_6ParamsE$_ZN4cute8smem_ptrIPjECI1NS_12iter_adaptorIS1_S2_EEES1_)
        /*8a38*/ 	.word	0x00000000


	//----- nvinfo : EIATTR_FRAME_SIZE
	.align		4
.L_5908:
        /*8a3c*/ 	.byte	0x04, 0x11
        /*8a3e*/ 	.short	(.L_5910 - .L_5909)
	.align		4
.L_5909:
        /*8a40*/ 	.word	index@($_ZN7cutlass13device_kernelIN5flash19enable_sm80_to_sm89INS1_16FlashAttnBwdSm80INS1_25CollectiveMainloopBwdSm80ILi2ELi2EN4cute5tupleIJNS5_1CILi128EEES8_NS7_ILi64EEEEEENS_10bfloat16_tEfNS_4arch4Sm80ELb1ELb0ELb1ELb0ELb0ELb0ELb0ELb0ELi2ELi4ELi4ELi4ELb0EEENS1_21CollectiveEpilogueBwdISA_SB_SD_Li256ELb0ELb0ELi2EEENS1_25SingleTileBwdLPTSchedulerILb0ELi128ELb0EEEEEEEEEvNT_6ParamsE$_ZN4cute8smem_ptrIPfECI1NS_12iter_adaptorIS1_S2_EEES1_)
        /*8a44*/ 	.word	0x00000000


	//----- nvinfo : EIATTR_FRAME_SIZE
	.align		4
.L_5910:
        /*8a48*/ 	.byte	0x04, 0x11
        /*8a4a*/ 	.short	(.L_5912 - .L_5911)
	.align		4
.L_5911:
        /*8a4c*/ 	.word	index@($_ZN7cutlass13device_kernelIN5flash19enable_sm80_to_sm89INS1_16FlashAttnBwdSm80INS1_25CollectiveMainloopBwdSm80ILi2ELi2EN4cute5tupleIJNS5_1CILi128EEES8_NS7_ILi64EEEEEENS_10bfloat16_tEfNS_4arch4Sm80ELb1ELb0ELb1ELb0ELb0ELb0ELb0ELb0ELi2ELi4ELi4ELi4ELb0EEENS1_21CollectiveEpilogueBwdISA_SB_SD_Li256ELb0ELb0ELi2EEENS1_25SingleTileBwdLPTSchedulerILb0ELi128ELb0EEEEEEEEEvNT_6ParamsE$_ZN4cute8smem_ptrIPN7cutlass9uint128_tEECI1NS_12iter_adaptorIS3_S4_EEES3_)
        /*8a50*/ 	.word	0x00000000


	//----- nvinfo : EIATTR_FRAME_SIZE
	.align		4
.L_5912:
        /*8a54*/ 	.byte	0x04, 0x11
        /*8a56*/ 	.short	(.L_5914 - .L_5913)
	.align		4
.L_5913:
        /*8a58*/ 	.word	index@($_ZN7cutlass13device_kernelIN5flash19enable_sm80_to_sm89INS1_16FlashAttnBwdSm80INS1_25CollectiveMainloopBwdSm80ILi2ELi2EN4cute5tupleIJNS5_1CILi128EEES8_NS7_ILi64EEEEEENS_10bfloat16_tEfNS_4arch4Sm80ELb1ELb0ELb1ELb0ELb0ELb0ELb0ELb0ELi2ELi4ELi4ELi4ELb0EEENS1_21CollectiveEpilogueBwdISA_SB_SD_Li256ELb0ELb0ELi2EEENS1_25SingleTileBwdLPTSchedulerILb0ELi128ELb0EEEEEEEEEvNT_6ParamsE$_ZN4cute8smem_ptrIPN7cutlass10bfloat16_tEECI1NS_12iter_adaptorIS3_S4_EEES3_)
        /*8a5c*/ 	.word	0x00000000


	//----- nvinfo : EIATTR_FRAME_SIZE
	.align		4
.L_5914:
        /*8a60*/ 	.byte	0x04, 0x11
        /*8a62*/ 	.short	(.L_5916 - .L_5915)
	.align		4
.L_5915:
        /*8a64*/ 	.word	index@($_ZN7cutlass13device_kernelIN5flash19enable_sm80_to_sm89INS1_16FlashAttnBwdSm80INS1_25CollectiveMainloopBwdSm80ILi2ELi2EN4cute5tupleIJNS5_1CILi128EEES8_NS7_ILi64EEEEEENS_10bfloat16_tEfNS_4arch4Sm80ELb1ELb0ELb1ELb0ELb0ELb0ELb0ELb0ELi2ELi4ELi4ELi4ELb0EEENS1_21CollectiveEpilogueBwdISA_SB_SD_Li256ELb0ELb0ELi2EEENS1_25SingleTileBwdLPTSchedulerILb0ELi128ELb0EEEEEEEEEvNT_6ParamsE$_ZN4cute8gmem_ptrIPfECI1NS_12iter_adaptorIS1_S2_EEES1_)
        /*8a68*/ 	.word	0x00000000


	//----- nvinfo : EIATTR_FRAME_SIZE
	.align		4
.L_5916:
        /*8a6c*/ 	.byte	0x04, 0x11
        /*8a6e*/ 	.short	(.L_5918 - .L_5917)
	.align		4
.L_5917:
        /*8a70*/ 	.word	index@($_ZN7cutlass13device_kernelIN5flash19enable_sm80_to_sm89INS1_16FlashAttnBwdSm80INS1_25CollectiveMainloopBwdSm80ILi2ELi2EN4cute5tupleIJNS5_1CILi128EEES8_NS7_ILi64EEEEEENS_10bfloat16_tEfNS_4arch4Sm80ELb1ELb0ELb1ELb0ELb0ELb0ELb0ELb0ELi2ELi4ELi4ELi4ELb0EEENS1_21CollectiveEpilogueBwdISA_SB_SD_Li256ELb0ELb0ELi2EEENS1_25SingleTileBwdLPTSchedulerILb0ELi128ELb0EEEEEEEEEvNT_6ParamsE$_ZN4cute8gmem_ptrIPKfECI1NS_12iter_adaptorIS2_S3_EEES2_)
        /*8a74*/ 	.word	0x00000000


	//----- nvinfo : EIATTR_FRAME_SIZE
	.align		4
.L_5918:
        /*8a78*/ 	.byte	0x04, 0x11
        /*8a7a*/ 	.short	(.L_5920 - .L_5919)
	.align		4
.L_5919:
        /*8a7c*/ 	.word	index@($_ZN7cutlass13device_kernelIN5flash19enable_sm80_to_sm89INS1_16FlashAttnBwdSm80INS1_25CollectiveMainloopBwdSm80ILi2ELi2EN4cute5tupleIJNS5_1CILi128EEES8_NS7_ILi64EEEEEENS_10bfloat16_tEfNS_4arch4Sm80ELb1ELb0ELb1ELb0ELb0ELb0ELb0ELb0ELi2ELi4ELi4ELi4ELb0EEENS1_21CollectiveEpilogueBwdISA_SB_SD_Li256ELb0ELb0ELi2EEENS1_25SingleTileBwdLPTSchedulerILb0ELi128ELb0EEEEEEEEEvNT_6ParamsE$_ZN4cute8gmem_ptrIPKN7cutlass9uint128_tEECI1NS_12iter_adaptorIS4_S5_EEES4_)
        /*8a80*/ 	.word	0x00000000


	//----- nvinfo : EIATTR_FRAME_SIZE
	.align		4
.L_5920:
        /*8a84*/ 	.byte	0x04, 0x11
        /*8a86*/ 	.short	(.L_5922 - .L_5921)
	.align		4
.L_5921:
        /*8a88*/ 	.word	index@($_ZN7cutlass13device_kernelIN5flash19enable_sm80_to_sm89INS1_16FlashAttnBwdSm80INS1_25CollectiveMainloopBwdSm80ILi2ELi2EN4cute5tupleIJNS5_1CILi128EEES8_NS7_ILi64EEEEEENS_10bfloat16_tEfNS_4arch4Sm80ELb1ELb0ELb1ELb0ELb0ELb0ELb0ELb0ELi2ELi4ELi4ELi4ELb0EEENS1_21CollectiveEpilogueBwdISA_SB_SD_Li256ELb0ELb0ELi2EEENS1_25SingleTileBwdLPTSchedulerILb0ELi128ELb0EEEEEEEEEvNT_6ParamsE$_ZN4cute8gmem_ptrIPKN7cutlass10bfloat16_tEECI1NS_12iter_adaptorIS4_S5_EEES4_)
        /*8a8c*/ 	.word	0x00000000


	//----- nvinfo : EIATTR_FRAME_SIZE
	.align		4
.L_5922:
        /*8a90*/ 	.byte	0x04, 0x11
        /*8a92*/ 	.short	(.L_5924 - .L_5923)
	.align		4
.L_5923:
        /*8a94*/ 	.word	index@($_ZN7cutlass13device_kernelIN5flash19enable_sm80_to_sm89INS1_16FlashAttnBwdSm80INS1_25CollectiveMainloopBwdSm80ILi2ELi2EN4cute5tupleIJNS5_1CILi128EEES8_NS7_ILi64EEEEEENS_10bfloat16_tEfNS_4arch4Sm80ELb1ELb0ELb1ELb0ELb0ELb0ELb0ELb0ELi2ELi4ELi4ELi4ELb0EEENS1_21CollectiveEpilogueBwdISA_SB_SD_Li256ELb0ELb0ELi2EEENS1_25SingleTileBwdLPTSchedulerILb0ELi128ELb0EEEEEEEEEvNT_6ParamsE$_ZN4cute5tupleIJiiEEC2ERKiS3_)
        /*8a98*/ 	.word	0x00000000


	//----- nvinfo : EIATTR_FRAME_SIZE
	.align		4
.L_5924:
        /*8a9c*/ 	.byte	0x04, 0x11
        /*8a9e*/ 	.short	(.L_5926 - .L_5925)
	.align		4
.L_5925:
        /*8aa0*/ 	.word	index@($_ZN7cutlass13device_kernelIN5flash19enable_sm80_to_sm89INS1_16FlashAttnBwdSm80INS1_25CollectiveMainloopBwdSm80ILi2ELi2EN4cute5tupleIJNS5_1CILi128EEES8_NS7_ILi64EEEEEENS_10bfloat16_tEfNS_4arch4Sm80ELb1ELb0ELb1ELb0ELb0ELb0ELb0ELb0ELi2ELi4ELi4ELi4ELb0EEENS1_21CollectiveEpilogueBwdISA_SB_SD_Li256ELb0ELb0ELi2EEENS1_25SingleTileBwdLPTSchedulerILb0ELi128ELb0EEEEEEEEEvNT_6ParamsE$_ZN4cute5tupleIJiNS_1CILi0EEEEEC2ERKiRKS2_)
        /*8aa4*/ 	.word	0x00000000


	//----- nvinfo : EIATTR_FRAME_SIZE
	.align		4
.L_5926:
        /*8aa8*/ 	.byte	0x04, 0x11
        /*8aaa*/ 	.short	(.L_5928 - .L_5927)
	.align		4
.L_5927:
        /*8aac*/ 	.word	index@($_ZN7cutlass13device_kernelIN5flash19enable_sm80_to_sm89INS1_16FlashAttnBwdSm80INS1_25CollectiveMainloopBwdSm80ILi2ELi2EN4cute5tupleIJNS5_1CILi128EEES8_NS7_ILi64EEEEEENS_10bfloat16_tEfNS_4arch4Sm80ELb1ELb0ELb1ELb0ELb0ELb0ELb0ELb0ELi2ELi4ELi4ELi4ELb0EEENS1_21CollectiveEpilogueBwdISA_SB_SD_Li256ELb0ELb0ELi2EEENS1_25SingleTileBwdLPTSchedulerILb0ELi128ELb0EEEEEEEEEvNT_6ParamsE$_ZN4cute5tupleIJiEEC2ERKi)
        /*8ab0*/ 	.word	0x00000000


	//----- nvinfo : EIATTR_FRAME_SIZE
	.align		4
.L_5928:
        /*8ab4*/ 	.byte	0x04, 0x11
        /*8ab6*/ 	.short	(.L_5930 - .L_5929)
	.align		4
.L_5929:
        /*8ab8*/ 	.word	index@($_ZN7cutlass13device_kernelIN5flash19enable_sm80_to_sm89INS1_16FlashAttnBwdSm80INS1_25CollectiveMainloopBwdSm80ILi2ELi2EN4cute5tupleIJNS5_1CILi128EEES8_NS7_ILi64EEEEEENS_10bfloat16_tEfNS_4arch4Sm80ELb1ELb0ELb1ELb0ELb0ELb0ELb0ELb0ELi2ELi4ELi4ELi4ELb0EEENS1_21CollectiveEpilogueBwdISA_SB_SD_Li256ELb0ELb0ELi2EEENS1_25SingleTileBwdLPTSchedulerILb0ELi128ELb0EEEEEEEEEvNT_6ParamsE$_ZN4cute5tupleIJNS_7SwizzleILi3ELi3ELi3EEENS_9MixedBitsILj0ELj432EEENS_6LayoutINS0_IJNS0_IJNS_1CILi2EEES7_S7_EEES7_NS6_ILi8EEEEEENS0_IJNS0_IJNS6_ILi64EEES9_NS6_ILi512EEEEEENS6_ILi8192EEENS6_ILi1024EEEEEEEEEEC2ERKS2_RKS4_RKSH_)
        /*8abc*/ 	.word	0x00000000


	//----- nvinfo : EIATTR_FRAME_SIZE
	.align		4
.L_5930:
        /*8ac0*/ 	.byte	0x04, 0x11
        /*8ac2*/ 	.short	(.L_5932 - .L_5931)
	.align		4
.L_5931:
        /*8ac4*/ 	.word	index@($_ZN7cutlass13device_kernelIN5flash19enable_sm80_to_sm89INS1_16FlashAttnBwdSm80INS1_25CollectiveMainloopBwdSm80ILi2ELi2EN4cute5tupleIJNS5_1CILi128EEES8_NS7_ILi64EEEEEENS_10bfloat16_tEfNS_4arch4Sm80ELb1ELb0ELb1ELb0ELb0ELb0ELb0ELb0ELi2ELi4ELi4ELi4ELb0EEENS1_21CollectiveEpilogueBwdISA_SB_SD_Li256ELb0ELb0ELi2EEENS1_25SingleTileBwdLPTSchedulerILb0ELi128ELb0EEEEEEEEEvNT_6ParamsE$_ZN4cute5tupleIJNS_1CILi2EEEiEEC2ERKS2_RKi)
        /*8ac8*/ 	.word	0x00000000


	//----- nvinfo : EIATTR_FRAME_SIZE
	.align		4
.L_5932:
        /*8acc*/ 	.byte	0x04, 0x11
        /*8ace*/ 	.short	(.L_5934 - .L_5933)
	.align		4
.L_5933:
        /*8ad0*/ 	.word	index@($_ZN7cutlass13device_kernelIN5flash19enable_sm80_to_sm89INS1_16FlashAttnBwdSm80INS1_25CollectiveMainloopBwdSm80ILi2ELi2EN4cute5tupleIJNS5_1CILi128EEES8_NS7_ILi64EEEEEENS_10bfloat16_tEfNS_4arch4Sm80ELb1ELb0ELb1ELb0ELb0ELb0ELb0ELb0ELi2ELi4ELi4ELi4ELb0EEENS1_21CollectiveEpilogueBwdISA_SB_SD_Li256ELb0ELb0ELi2EEENS1_25SingleTileBwdLPTSchedulerILb0ELi128ELb0EEEEEEEEEvNT_6ParamsE$_ZN4cute5tupleIJNS_1CILi0EEEiEEC2ERKS2_RKi)
        /*8ad4*/ 	.word	0x00000000


	//----- nvinfo : EIATTR_FRAME_SIZE
	.align		4
.L_5934:
        /*8ad8*/ 	.byte	0x04, 0x11
        /*8ada*/ 	.short	(.L_5936 - .L_5935)
	.align		4
.L_5935:
        /*8adc*/ 	.word	index@($_ZN7cutlass13device_kernelIN5flash19enable_sm80_to_sm89INS1_16FlashAttnBwdSm80INS1_25CollectiveMainloopBwdSm80ILi2ELi2EN4cute5tupleIJNS5_1CILi128EEES8_NS7_ILi64EEEEEENS_10bfloat16_tEfNS_4arch4Sm80ELb1ELb0ELb1ELb0ELb0ELb0ELb0ELb0ELi2ELi4ELi4ELi4ELb0EEENS1_21CollectiveEpilogueBwdISA_SB_SD_Li256ELb0ELb0ELi2EEENS1_25SingleTileBwdLPTSchedulerILb0ELi128ELb0EEEEEEEEEvNT_6ParamsE$_ZN4cute5tupleIJNS0_IJNS_1CILi8EEENS1_ILi2EEES3_S3_S2_S3_EEENS0_IJNS1_ILi1EEEiiiNS1_ILi72EEENS1_ILi512EEEEEEEEC2ERKS4_RKS8_)
        /*8ae0*/ 	.word	0x00000000


	//----- nvinfo : EIATTR_FRAME_SIZE
	.align		4
.L_5936:
        /*8ae4*/ 	.byte	0x04, 0x11
        /*8ae6*/ 	.short	(.L_5938 - .L_5937)
	.align		4
.L_5937:
        /*8ae8*/ 	.word	index@($_ZN7cutlass13device_kernelIN5flash19enable_sm80_to_sm89INS1_16FlashAttnBwdSm80INS1_25CollectiveMainloopBwdSm80ILi2ELi2EN4cute5tupleIJNS5_1CILi128EEES8_NS7_ILi64EEEEEENS_10bfloat16_tEfNS_4arch4Sm80ELb1ELb0ELb1ELb0ELb0ELb0ELb0ELb0ELi2ELi4ELi4ELi4ELb0EEENS1_21CollectiveEpilogueBwdISA_SB_SD_Li256ELb0ELb0ELi2EEENS1_25SingleTileBwdLPTSchedulerILb0ELi128ELb0EEEEEEEEEvNT_6ParamsE$_ZN4cute5tupleIJNS0_IJNS_1CILi8EEENS0_IJNS1_ILi2EEES3_S3_EEENS1_ILi1EEES4_S5_EEENS0_IJS5_NS0_IJiiiEEENS1_ILi64EEENS0_IJNS1_ILi72EEENS1_ILi144EEENS1_ILi288EEEEEENS1_ILi512EEEEEEEEC2ERKS6_RKSE_)
        /*8aec*/ 	.word	0x00000000


	//----- nvinfo : EIATTR_FRAME_SIZE
	.align		4
.L_5938:
        /*8af0*/ 	.byte	0x04, 0x11
        /*8af2*/ 	.short	(.L_5940 - .L_5939)
	.align		4
.L_5939:
        /*8af4*/ 	.word	index@($_ZN7cutlass13device_kernelIN5flash19enable_sm80_to_sm89INS1_16FlashAttnBwdSm80INS1_25CollectiveMainloopBwdSm80ILi2ELi2EN4cute5tupleIJNS5_1CILi128EEES8_NS7_ILi64EEEEEENS_10bfloat16_tEfNS_4arch4Sm80ELb1ELb0ELb1ELb0ELb0ELb0ELb0ELb0ELi2ELi4ELi4ELi4ELb0EEENS1_21CollectiveEpilogueBwdISA_SB_SD_Li256ELb0ELb0ELi2EEENS1_25SingleTileBwdLPTSchedulerILb0ELi128ELb0EEEEEEEEEvNT_6ParamsE$_ZN4cute5tupleIJNS0_IJNS_1CILi8EEENS0_IJNS1_ILi2EEES3_S3_EEENS1_ILi1EEES4_S5_EEENS0_IJS5_NS0_IJS2_iiEEENS1_ILi64EEENS0_IJiNS1_ILi144EEENS1_ILi288EEEEEENS1_ILi512EEEEEEEEC2ERKS6_RKSD_)
        /*8af8*/ 	.word	0x00000000


	//----- nvinfo : EIATTR_FRAME_SIZE
	.align		4
.L_5940:
        /*8afc*/ 	.byte	0x04, 0x11
        /*8afe*/ 	.short	(.L_5942 - .L_5941)
	.align		4
.L_5941:
        /*8b00*/ 	.word	index@($_ZN7cutlass13device_kernelIN5flash19enable_sm80_to_sm89INS1_16FlashAttnBwdSm80INS1_25CollectiveMainloopBwdSm80ILi2ELi2EN4cute5tupleIJNS5_1CILi128EEES8_NS7_ILi64EEEEEENS_10bfloat16_tEfNS_4arch4Sm80ELb1ELb0ELb1ELb0ELb0ELb0ELb0ELb0ELi2ELi4ELi4ELi4ELb0EEENS1_21CollectiveEpilogueBwdISA_SB_SD_Li256ELb0ELb0ELi2EEENS1_25SingleTileBwdLPTSchedulerILb0ELi128ELb0EEEEEEEEEvNT_6ParamsE$_ZN4cute5tupleIJNS0_IJNS_1CILi2EEES2_S2_EEENS0_IJNS1_ILi1EEENS1_ILi512EEEiEEEEEC2ERKS3_RKS6_)
        /*8b04*/ 	.word	0x00000000


	//----- nvinfo : EIATTR_FRAME_SIZE
	.align		4
.L_5942:
        /*8b08*/ 	.byte	0x04, 0x11
        /*8b0a*/ 	.short	(.L_5944 - .L_5943)
	.align		4
.L_5943:
        /*8b0c*/ 	.word	index@($_ZN7cutlass13device_kernelIN5flash19enable_sm80_to_sm89INS1_16FlashAttnBwdSm80INS1_25CollectiveMainloopBwdSm80ILi2ELi2EN4cute5tupleIJNS5_1CILi128EEES8_NS7_ILi64EEEEEENS_10bfloat16_tEfNS_4arch4Sm80ELb1ELb0ELb1ELb0ELb0ELb0ELb0ELb0ELi2ELi4ELi4ELi4ELb0EEENS1_21CollectiveEpilogueBwdISA_SB_SD_Li256ELb0ELb0ELi2EEENS1_25SingleTileBwdLPTSchedulerILb0ELi128ELb0EEEEEEEEEvNT_6ParamsE$_ZN4cute5tupleIJNS0_IJNS_1CILi2EEES2_EEENS0_IJiiEEEEEC2ERKS3_RKS4_)
        /*8b10*/ 	.word	0x00000000


	//----- nvinfo : EIATTR_FRAME_SIZE
	.align		4
.L_5944:
        /*8b14*/ 	.byte	0x04, 0x11
        /*8b16*/ 	.short	(.L_5946 - .L_5945)
	.align		4
.L_5945:
        /*8b18*/ 	.word	index@($_ZN7cutlass13device_kernelIN5flash19enable_sm80_to_sm89INS1_16FlashAttnBwdSm80INS1_25CollectiveMainloopBwdSm80ILi2ELi2EN4cute5tupleIJNS5_1CILi128EEES8_NS7_ILi64EEEEEENS_10bfloat16_tEfNS_4arch4Sm80ELb1ELb0ELb1ELb0ELb0ELb0ELb0ELb0ELi2ELi4ELi4ELi4ELb0EEENS1_21CollectiveEpilogueBwdISA_SB_SD_Li256ELb0ELb0ELi2EEENS1_25SingleTileBwdLPTSchedulerILb0ELi128ELb0EEEEEEEEEvNT_6ParamsE$_ZN4cute5tupleIJNS0_IJNS_1CILi2EEES2_EEENS0_IJiNS1_ILi512EEEEEEEEC2ERKS3_RKS5_)
        /*8b1c*/ 	.word	0x00000000


	//----- nvinfo : EIATTR_FRAME_SIZE
	.align		4
.L_5946:
        /*8b20*/ 	.byte	0x04, 0x11
        /*8b22*/ 	.short	(.L_5948 - .L_5947)
	.align		4
.L_5947:
        /*8b24*/ 	.word	index@($_ZN7cutlass13device_kernelIN5flash19enable_sm80_to_sm89INS1_16FlashAttnBwdSm80INS1_25CollectiveMainloopBwdSm80ILi2ELi2EN4cute5tupleIJNS5_1CILi128EEES8_NS7_ILi64EEEEEENS_10bfloat16_tEfNS_4arch4Sm80ELb1ELb0ELb1ELb0ELb0ELb0ELb0ELb0ELi2ELi4ELi4ELi4ELb0EEENS1_21CollectiveEpilogueBwdISA_SB_SD_Li256ELb0ELb0ELi2EEENS1_25SingleTileBwdLPTSchedulerILb0ELi128ELb0EEEEEEEEEvNT_6ParamsE$_ZN4cute5tupleIJNS0_IJNS_1CILi2EEES2_EEENS0_IJiNS1_ILi4096EEEEEEEEC2ERKS3_RKS5_)
        /*8b28*/ 	.word	0x00000000


	//----- nvinfo : EIATTR_FRAME_SIZE
	.align		4
.L_5948:
        /*8b2c*/ 	.byte	0x04, 0x11
        /*8b2e*/ 	.short	(.L_5950 - .L_5949)
	.align		4
.L_5949:
        /*8b30*/ 	.word	index@($_ZN7cutlass13device_kernelIN5flash19enable_sm80_to_sm89INS1_16FlashAttnBwdSm80INS1_25CollectiveMainloopBwdSm80ILi2ELi2EN4cute5tupleIJNS5_1CILi128EEES8_NS7_ILi64EEEEEENS_10bfloat16_tEfNS_4arch4Sm80ELb1ELb0ELb1ELb0ELb0ELb0ELb0ELb0ELi2ELi4ELi4ELi4ELb0EEENS1_21CollectiveEpilogueBwdISA_SB_SD_Li256ELb0ELb0ELi2EEENS1_25SingleTileBwdLPTSchedulerILb0ELi128ELb0EEEEEEEEEvNT_6ParamsE$_ZN4cute5tupleIJNS0_IJNS_1CILi2EEES2_EEENS0_IJNS1_ILi1EEEiEEEEEC2ERKS3_RKS5_)
        /*8b34*/ 	.word	0x00000000


	//----- nvinfo : EIATTR_FRAME_SIZE
	.align		4
.L_5950:
        /*8b38*/ 	.byte	0x04, 0x11
        /*8b3a*/ 	.short	(.L_5952 - .L_5951)
	.align		4
.L_5951:
        /*8b3c*/ 	.word	index@($_ZN7cutlass13device_kernelIN5flash19enable_sm80_to_sm89INS1_16FlashAttnBwdSm80INS1_25CollectiveMainloopBwdSm80ILi2ELi2EN4cute5tupleIJNS5_1CILi128EEES8_NS7_ILi64EEEEEENS_10bfloat16_tEfNS_4arch4Sm80ELb1ELb0ELb1ELb0ELb0ELb0ELb0ELb0ELi2ELi4ELi4ELi4ELb0EEENS1_21CollectiveEpilogueBwdISA_SB_SD_Li256ELb0ELb0ELi2EEENS1_25SingleTileBwdLPTSchedulerILb0ELi128ELb0EEEEEEEEEvNT_6ParamsE$_ZN4cute5tupleIJNS0_IJNS_1CILi2EEEEEENS0_IJiEEEEEC2ERKS3_RKS4_)
        /*8b40*/ 	.word	0x00000000


	//----- nvinfo : EIATTR_FRAME_SIZE
	.align		4
.L_5952:
        /*8b44*/ 	.byte	0x04, 0x11
        /*8b46*/ 	.short	(.L_5954 - .L_5953)
	.align		4
.L_5953:
        /*8b48*/ 	.word	index@($_ZN7cutlass13device_kernelIN5flash19enable_sm80_to_sm89INS1_16FlashAttnBwdSm80INS1_25CollectiveMainloopBwdSm80ILi2ELi2EN4cute5tupleIJNS5_1CILi128EEES8_NS7_ILi64EEEEEENS_10bfloat16_tEfNS_4arch4Sm80ELb1ELb0ELb1ELb0ELb0ELb0ELb0ELb0ELi2ELi4ELi4ELi4ELb0EEENS1_21CollectiveEpilogueBwdISA_SB_SD_Li256ELb0ELb0ELi2EEENS1_25SingleTileBwdLPTSchedulerILb0ELi128ELb0EEEEEEEEEvNT_6ParamsE$_ZN4cute5tupleIJNS0_IJNS_1CILi1EEENS1_ILi2EEES3_EEENS0_IJS2_NS1_ILi256EEEiEEEEEC2ERKS4_RKS6_)
        /*8b4c*/ 	.word	0x00000000


	//----- nvinfo : EIATTR_FRAME_SIZE
	.align		4
.L_5954:
        /*8b50*/ 	.byte	0x04, 0x11
        /*8b52*/ 	.short	(.L_5956 - .L_5955)
	.align		4
.L_5955:
        /*8b54*/ 	.word	index@($_ZN7cutlass13device_kernelIN5flash19enable_sm80_to_sm89INS1_16FlashAttnBwdSm80INS1_25CollectiveMainloopBwdSm80ILi2ELi2EN4cute5tupleIJNS5_1CILi128EEES8_NS7_ILi64EEEEEENS_10bfloat16_tEfNS_4arch4Sm80ELb1ELb0ELb1ELb0ELb0ELb0ELb0ELb0ELi2ELi4ELi4ELi4ELb0EEENS1_21CollectiveEpilogueBwdISA_SB_SD_Li256ELb0ELb0ELi2EEENS1_25SingleTileBwdLPTSchedulerILb0ELi128ELb0EEEEEEEEEvNT_6ParamsE$_ZN4cute5tupleIJNS0_IJNS_1CILi1EEENS1_ILi2EEEEEENS0_IJNS1_ILi0EEEiEEEEEC2ERKS4_RKS6_)
        /*8b58*/ 	.word	0x00000000


	//----- nvinfo : EIATTR_FRAME_SIZE
	.align		4
.L_5956:
        /*8b5c*/ 	.byte	0x04, 0x11
        /*8b5e*/ 	.short	(.L_5958 - .L_5957)
	.align		4
.L_5957:
        /*8b60*/ 	.word	index@($_ZN7cutlass13device_kernelIN5flash19enable_sm80_to_sm89INS1_16FlashAttnBwdSm80INS1_25CollectiveMainloopBwdSm80ILi2ELi2EN4cute5tupleIJNS5_1CILi128EEES8_NS7_ILi64EEEEEENS_10bfloat16_tEfNS_4arch4Sm80ELb1ELb0ELb1ELb0ELb0ELb0ELb0ELb0ELi2ELi4ELi4ELi4ELb0EEENS1_21CollectiveEpilogueBwdISA_SB_SD_Li256ELb0ELb0ELi2EEENS1_25SingleTileBwdLPTSchedulerILb0ELi128ELb0EEEEEEEEEvNT_6ParamsE$_ZN4cute5tupleIJNS0_IJNS_1CILi1EEENS0_IJS2_NS1_ILi2EEES3_EEEEEENS0_IJNS1_ILi0EEENS0_IJS2_NS1_ILi256EEEiEEEEEEEEC2ERKS5_RKS9_)
        /*8b64*/ 	.word	0x00000000


	//----- nvinfo : EIATTR_FRAME_SIZE
	.align		4
.L_5958:
        /*8b68*/ 	.byte	0x04, 0x11
        /*8b6a*/ 	.short	(.L_5960 - .L_5959)
	.align		4
.L_5959:
        /*8b6c*/ 	.word	index@($_ZN7cutlass13device_kernelIN5flash19enable_sm80_to_sm89INS1_16FlashAttnBwdSm80INS1_25CollectiveMainloopBwdSm80ILi2ELi2EN4cute5tupleIJNS5_1CILi128EEES8_NS7_ILi64EEEEEENS_10bfloat16_tEfNS_4arch4Sm80ELb1ELb0ELb1ELb0ELb0ELb0ELb0ELb0ELi2ELi4ELi4ELi4ELb0EEENS1_21CollectiveEpilogueBwdISA_SB_SD_Li256ELb0ELb0ELi2EEENS1_25SingleTileBwdLPTSchedulerILb0ELi128ELb0EEEEEEEEEvNT_6ParamsE$_ZN4cute5tupleIJNS0_IJNS_1CILi16EEENS1_ILi2EEES3_S3_NS1_ILi4EEES3_EEENS0_IJNS1_ILi1EEEiiiNS1_ILi144EEENS1_ILi512EEEEEEEEC2ERKS5_RKS9_)
        /*8b70*/ 	.word	0x00000000


	//----- nvinfo : EIATTR_FRAME_SIZE
	.align		4
.L_5960:
        /*8b74*/ 	.byte	0x04, 0x11
        /*8b76*/ 	.short	(.L_5962 - .L_5961)
	.align		4
.L_5961:
        /*8b78*/ 	.word	index@($_ZN7cutlass13device_kernelIN5flash19enable_sm80_to_sm89INS1_16FlashAttnBwdSm80INS1_25CollectiveMainloopBwdSm80ILi2ELi2EN4cute5tupleIJNS5_1CILi128EEES8_NS7_ILi64EEEEEENS_10bfloat16_tEfNS_4arch4Sm80ELb1ELb0ELb1ELb0ELb0ELb0ELb0ELb0ELi2ELi4ELi4ELi4ELb0EEENS1_21CollectiveEpilogueBwdISA_SB_SD_Li256ELb0ELb0ELi2EEENS1_25SingleTileBwdLPTSchedulerILb0ELi128ELb0EEEEEEEEEvNT_6ParamsE$_ZN4cute5tupleIJNS0_IJNS0_IJNS_1CILi8EEENS1_ILi1EEEEEENS1_ILi4EEES3_EEENS0_IJNS0_IJS3_NS1_ILi0EEEEEElS7_EEEEEC2ERKS6_RKS9_)
        /*8b7c*/ 	.word	0x00000000


	//----- nvinfo : EIATTR_FRAME_SIZE
	.align		4
.L_5962:
        /*8b80*/ 	.byte	0x04, 0x11
        /*8b82*/ 	.short	(.L_5964 - .L_5963)
	.align		4
.L_5963:
        /*8b84*/ 	.word	index@($_ZN7cutlass13device_kernelIN5flash19enable_sm80_to_sm89INS1_16FlashAttnBwdSm80INS1_25CollectiveMainloopBwdSm80ILi2ELi2EN4cute5tupleIJNS5_1CILi128EEES8_NS7_ILi64EEEEEENS_10bfloat16_tEfNS_4arch4Sm80ELb1ELb0ELb1ELb0ELb0ELb0ELb0ELb0ELi2ELi4ELi4ELi4ELb0EEENS1_21CollectiveEpilogueBwdISA_SB_SD_Li256ELb0ELb0ELi2EEENS1_25SingleTileBwdLPTSchedulerILb0ELi128ELb0EEEEEEEEEvNT_6ParamsE$_ZN4cute5tupleIJNS0_IJNS0_IJNS_1CILi8EEENS1_ILi1EEEEEENS1_ILi2EEES2_EEENS0_IJNS0_IJS3_NS1_ILi0EEEEEEiNS1_ILi1024EEEEEEEEC2ERKS6_RKSA_)
        /*8b88*/ 	.word	0x00000000


	//----- nvinfo : EIATTR_FRAME_SIZE
	.align		4
.L_5964:
        /*8b8c*/ 	.byte	0x04, 0x11
        /*8b8e*/ 	.short	(.L_5966 - .L_5965)
	.align		4
.L_5965:
        /*8b90*/ 	.word	index@($_ZN7cutlass13device_kernelIN5flash19enable_sm80_to_sm89INS1_16FlashAttnBwdSm80INS1_25CollectiveMainloopBwdSm80ILi2ELi2EN4cute5tupleIJNS5_1CILi128EEES8_NS7_ILi64EEEEEENS_10bfloat16_tEfNS_4arch4Sm80ELb1ELb0ELb1ELb0ELb0ELb0ELb0ELb0ELi2ELi4ELi4ELi4ELb0EEENS1_21CollectiveEpilogueBwdISA_SB_SD_Li256ELb0ELb0ELi2EEENS1_25SingleTileBwdLPTSchedulerILb0ELi128ELb0EEEEEEEEEvNT_6ParamsE$_ZN4cute5tupleIJNS0_IJNS0_IJNS_1CILi8EEENS1_ILi1EEEEEENS1_ILi2EEENS0_IJS5_S5_EEEEEENS0_IJNS0_IJS3_NS1_ILi0EEEEEENS1_ILi4096EEENS0_IJiiEEEEEEEEC2ERKS7_RKSC_)
        /*8b94*/ 	.word	0x00000000


	//----- nvinfo : EIATTR_FRAME_SIZE
	.align		4
.L_5966:
        /*8b98*/ 	.byte	0x04, 0x11
        /*8b9a*/ 	.short	(.L_5968 - .L_5967)
	.align		4
.L_5967:
        /*8b9c*/ 	.word	index@($_ZN7cutlass13device_kernelIN5flash19enable_sm80_to_sm89INS1_16FlashAttnBwdSm80INS1_25CollectiveMainloopBwdSm80ILi2ELi2EN4cute5tupleIJNS5_1CILi128EEES8_NS7_ILi64EEEEEENS_10bfloat16_tEfNS_4arch4Sm80ELb1ELb0ELb1ELb0ELb0ELb0ELb0ELb0ELi2ELi4ELi4ELi4ELb0EEENS1_21CollectiveEpilogueBwdISA_SB_SD_Li256ELb0ELb0ELi2EEENS1_25SingleTileBwdLPTSchedulerILb0ELi128ELb0EEEEEEEEEvNT_6ParamsE$_ZN4cute5tupleIJNS0_IJNS0_IJNS_1CILi8EEENS1_ILi1EEEEEENS1_ILi2EEEEEENS0_IJNS0_IJS3_NS1_ILi0EEEEEEiEEEEEC2ERKS6_RKS9_)
        /*8ba0*/ 	.word	0x00000000


	//----- nvinfo : EIATTR_FRAME_SIZE
	.align		4
.L_5968:
        /*8ba4*/ 	.byte	0x04, 0x11
        /*8ba6*/ 	.short	(.L_5970 - .L_5969)
	.align		4
.L_5969:
        /*8ba8*/ 	.word	index@($_ZN7cutlass13device_kernelIN5flash19enable_sm80_to_sm89INS1_16FlashAttnBwdSm80INS1_25CollectiveMainloopBwdSm80ILi2ELi2EN4cute5tupleIJNS5_1CILi128EEES8_NS7_ILi64EEEEEENS_10bfloat16_tEfNS_4arch4Sm80ELb1ELb0ELb1ELb0ELb0ELb0ELb0ELb0ELi2ELi4ELi4ELi4ELb0EEENS1_21CollectiveEpilogueBwdISA_SB_SD_Li256ELb0ELb0ELi2EEENS1_25SingleTileBwdLPTSchedulerILb0ELi128ELb0EEEEEEEEEvNT_6ParamsE$_ZN4cute5tupleIJNS0_IJNS0_IJNS_1CILi8EEENS1_ILi1EEEEEENS0_IJNS1_ILi2EEEEEEEEENS0_IJNS0_IJS3_NS1_ILi0EEEEEENS0_IJiEEEEEEEEC2ERKS7_RKSB_)
        /*8bac*/ 	.word	0x00000000


	//----- nvinfo : EIATTR_FRAME_SIZE
	.align		4
.L_5970:
        /*8bb0*/ 	.byte	0x04, 0x11
        /*8bb2*/ 	.short	(.L_5972 - .L_5971)
	.align		4
.L_5971:
        /*8bb4*/ 	.word	index@($_ZN7cutlass13device_kernelIN5flash19enable_sm80_to_sm89INS1_16FlashAttnBwdSm80INS1_25CollectiveMainloopBwdSm80ILi2ELi2EN4cute5tupleIJNS5_1CILi128EEES8_NS7_ILi64EEEEEENS_10bfloat16_tEfNS_4arch4Sm80ELb1ELb0ELb1ELb0ELb0ELb0ELb0ELb0ELi2ELi4ELi4ELi4ELb0EEENS1_21CollectiveEpilogueBwdISA_SB_SD_Li256ELb0ELb0ELi2EEENS1_25SingleTileBwdLPTSchedulerILb0ELi128ELb0EEEEEEEEEvNT_6ParamsE$_ZN4cute5tupleIJNS0_IJNS0_IJNS_1CILi2EEES2_S2_EEES2_NS0_IJS2_S2_EEEEEENS0_IJNS0_IJNS1_ILi1EEENS1_ILi512EEEiEEENS1_ILi4096EEENS0_IJiiEEEEEEEEC2ERKS5_RKSB_)
        /*8bb8*/ 	.word	0x00000000


	//----- nvinfo : EIATTR_FRAME_SIZE
	.align		4
.L_5972:
        /*8bbc*/ 	.byte	0x04, 0x11
        /*8bbe*/ 	.short	(.L_5974 - .L_5973)
	.align		4
.L_5973:
        /*8bc0*/ 	.word	index@($_ZN7cutlass13device_kernelIN5flash19enable_sm80_to_sm89INS1_16FlashAttnBwdSm80INS1_25CollectiveMainloopBwdSm80ILi2ELi2EN4cute5tupleIJNS5_1CILi128EEES8_NS7_ILi64EEEEEENS_10bfloat16_tEfNS_4arch4Sm80ELb1ELb0ELb1ELb0ELb0ELb0ELb0ELb0ELi2ELi4ELi4ELi4ELb0EEENS1_21CollectiveEpilogueBwdISA_SB_SD_Li256ELb0ELb0ELi2EEENS1_25SingleTileBwdLPTSchedulerILb0ELi128ELb0EEEEEEEEEvNT_6ParamsE$_ZN4cute5tupleIJNS0_IJNS0_IJNS_1CILi2EEES2_S2_EEES2_NS0_IJNS0_IJS2_S2_EEES2_EEEEEENS0_IJNS0_IJNS1_ILi1EEENS1_ILi512EEEiEEENS1_ILi4096EEENS0_IJNS0_IJiiEEENS1_ILi8192EEEEEEEEEEEC2ERKS6_RKSE_)
        /*8bc4*/ 	.word	0x00000000


	//----- nvinfo : EIATTR_FRAME_SIZE
	.align		4
.L_5974:
        /*8bc8*/ 	.byte	0x04, 0x11
        /*8bca*/ 	.short	(.L_5976 - .L_5975)
	.align		4
.L_5975:
        /*8bcc*/ 	.word	index@($_ZN7cutlass13device_kernelIN5flash19enable_sm80_to_sm89INS1_16FlashAttnBwdSm80INS1_25CollectiveMainloopBwdSm80ILi2ELi2EN4cute5tupleIJNS5_1CILi128EEES8_NS7_ILi64EEEEEENS_10bfloat16_tEfNS_4arch4Sm80ELb1ELb0ELb1ELb0ELb0ELb0ELb0ELb0ELi2ELi4ELi4ELi4ELb0EEENS1_21CollectiveEpilogueBwdISA_SB_SD_Li256ELb0ELb0ELi2EEENS1_25SingleTileBwdLPTSchedulerILb0ELi128ELb0EEEEEEEEEvNT_6ParamsE$_ZN4cute5tupleIJNS0_IJNS0_IJNS_1CILi2EEES2_EEES3_NS1_ILi8EEEEEENS0_IJNS0_IJiNS1_ILi512EEEEEENS0_IJiiEEENS1_ILi1024EEEEEEEEC2ERKS5_RKSA_)
        /*8bd0*/ 	.word	0x00000000


	//----- nvinfo : EIATTR_FRAME_SIZE
	.align		4
.L_5976:
        /*8bd4*/ 	.byte	0x04, 0x11
        /*8bd6*/ 	.short	(.L_5978 - .L_5977)
	.align		4
.L_5977:
        /*8bd8*/ 	.word	index@($_ZN7cutlass13device_kernelIN5flash19enable_sm80_to_sm89INS1_16FlashAttnBwdSm80INS1_25CollectiveMainloopBwdSm80ILi2ELi2EN4cute5tupleIJNS5_1CILi128EEES8_NS7_ILi64EEEEEENS_10bfloat16_tEfNS_4arch4Sm80ELb1ELb0ELb1ELb0ELb0ELb0ELb0ELb0ELi2ELi4ELi4ELi4ELb0EEENS1_21CollectiveEpilogueBwdISA_SB_SD_Li256ELb0ELb0ELi2EEENS1_25SingleTileBwdLPTSchedulerILb0ELi128ELb0EEEEEEEEEvNT_6ParamsE$_ZN4cute5tupleIJNS0_IJNS0_IJNS_1CILi2EEES2_EEES2_EEENS0_IJNS0_IJiiEEENS1_ILi8192EEEEEEEEC2ERKS4_RKS7_)
        /*8bdc*/ 	.word	0x00000000


	//----- nvinfo : EIATTR_FRAME_SIZE
	.align		4
.L_5978:
        /*8be0*/ 	.byte	0x04, 0x11
        /*8be2*/ 	.short	(.L_5980 - .L_5979)
	.align		4
.L_5979:
        /*8be4*/ 	.word	index@($_ZN7cutlass13device_kernelIN5flash19enable_sm80_to_sm89INS1_16FlashAttnBwdSm80INS1_25CollectiveMainloopBwdSm80ILi2ELi2EN4cute5tupleIJNS5_1CILi128EEES8_NS7_ILi64EEEEEENS_10bfloat16_tEfNS_4arch4Sm80ELb1ELb0ELb1ELb0ELb0ELb0ELb0ELb0ELi2ELi4ELi4ELi4ELb0EEENS1_21CollectiveEpilogueBwdISA_SB_SD_Li256ELb0ELb0ELi2EEENS1_25SingleTileBwdLPTSchedulerILb0ELi128ELb0EEEEEEEEEvNT_6ParamsE$_ZN4cute5tupleIJNS0_IJNS0_IJNS_1CILi2EEES2_EEENS1_ILi8EEES3_EEENS0_IJNS0_IJNS1_ILi1EEEiEEENS1_ILi1024EEENS0_IJiiEEEEEEEEC2ERKS5_RKSA_)
        /*8be8*/ 	.word	0x00000000


	//----- nvinfo : EIATTR_FRAME_SIZE
	.align		4
.L_5980:
        /*8bec*/ 	.byte	0x04, 0x11
        /*8bee*/ 	.short	(.L_5982 - .L_5981)
	.align		4
.L_5981:
        /*8bf0*/ 	.word	index@($_ZN7cutlass13device_kernelIN5flash19enable_sm80_to_sm89INS1_16FlashAttnBwdSm80INS1_25CollectiveMainloopBwdSm80ILi2ELi2EN4cute5tupleIJNS5_1CILi128EEES8_NS7_ILi64EEEEEENS_10bfloat16_tEfNS_4arch4Sm80ELb1ELb0ELb1ELb0ELb0ELb0ELb0ELb0ELi2ELi4ELi4ELi4ELb0EEENS1_21CollectiveEpilogueBwdISA_SB_SD_Li256ELb0ELb0ELi2EEENS1_25SingleTileBwdLPTSchedulerILb0ELi128ELb0EEEEEEEEEvNT_6ParamsE$_ZN4cute5tupleIJNS0_IJNS0_IJNS_1CILi1EEENS0_IJS2_NS1_ILi2EEES3_EEEEEES3_NS0_IJS3_S3_EEEEEENS0_IJNS0_IJNS1_ILi0EEENS0_IJS2_NS1_ILi256EEEiEEEEEENS1_ILi2048EEENS0_IJiNS1_ILi4096EEEEEEEEEEEC2ERKS7_RKSF_)
        /*8bf4*/ 	.word	0x00000000


	//----- nvinfo : EIATTR_FRAME_SIZE
	.align		4
.L_5982:
        /*8bf8*/ 	.byte	0x04, 0x11
        /*8bfa*/ 	.short	(.L_5984 - .L_5983)
	.align		4
.L_5983:
        /*8bfc*/ 	.word	index@($_ZN7cutlass13device_kernelIN5flash19enable_sm80_to_sm89INS1_16FlashAttnBwdSm80INS1_25CollectiveMainloopBwdSm80ILi2ELi2EN4cute5tupleIJNS5_1CILi128EEES8_NS7_ILi64EEEEEENS_10bfloat16_tEfNS_4arch4Sm80ELb1ELb0ELb1ELb0ELb0ELb0ELb0ELb0ELi2ELi4ELi4ELi4ELb0EEENS1_21CollectiveEpilogueBwdISA_SB_SD_Li256ELb0ELb0ELi2EEENS1_25SingleTileBwdLPTSchedulerILb0ELi128ELb0EEEEEEEEEvNT_6ParamsE$_ZN4cute5tupleIJNS0_IJNS0_IJNS0_IJNS_1CILi8EEENS1_ILi1EEEEEES3_EEENS0_IJNS0_IJS3_S3_EEENS1_ILi2EEEEEEEEENS0_IJNS0_IJNS0_IJS3_NS1_ILi0EEEEEESA_EEENS0_IJNS0_IJSA_SA_EEEiEEEEEEEEC2ERKS9_RKSF_)
        /*8c00*/ 	.word	0x00000000


	//----- nvinfo : EIATTR_FRAME_SIZE
	.align		4
.L_5984:
        /*8c04*/ 	.byte	0x04, 0x11
        /*8c06*/ 	.short	(.L_5986 - .L_5985)
	.align		4
.L_5985:
        /*8c08*/ 	.word	index@($_ZN7cutlass13device_kernelIN5flash19enable_sm80_to_sm89INS1_16FlashAttnBwdSm80INS1_25CollectiveMainloopBwdSm80ILi2ELi2EN4cute5tupleIJNS5_1CILi128EEES8_NS7_ILi64EEEEEENS_10bfloat16_tEfNS_4arch4Sm80ELb1ELb0ELb1ELb0ELb0ELb0ELb0ELb0ELi2ELi4ELi4ELi4ELb0EEENS1_21CollectiveEpilogueBwdISA_SB_SD_Li256ELb0ELb0ELi2EEENS1_25SingleTileBwdLPTSchedulerILb0ELi128ELb0EEEEEEEEEvNT_6ParamsE$_ZN4cute5tupleIJNS0_IJNS0_IJNS0_IJNS_1CILi8EEENS1_ILi1EEEEEENS0_IJS3_S3_EEEEEENS0_IJS3_NS1_ILi2EEEEEEEEENS0_IJNS0_IJNS0_IJS3_NS1_ILi0EEEEEENS0_IJSA_SA_EEEEEENS0_IJSA_iEEEEEEEEC2ERKS9_RKSF_)
        /*8c0c*/ 	.word	0x00000000


	//----- nvinfo : EIATTR_FRAME_SIZE
	.align		4
.L_5986:
        /*8c10*/ 	.byte	0x04, 0x11
        /*8c12*/ 	.short	(.L_5988 - .L_5987)
	.align		4
.L_5987:
        /*8c14*/ 	.word	index@($_ZN7cutlass13device_kernelIN5flash19enable_sm80_to_sm89INS1_16FlashAttnBwdSm80INS1_25CollectiveMainloopBwdSm80ILi2ELi2EN4cute5tupleIJNS5_1CILi128EEES8_NS7_ILi64EEEEEENS_10bfloat16_tEfNS_4arch4Sm80ELb1ELb0ELb1ELb0ELb0ELb0ELb0ELb0ELi2ELi4ELi4ELi4ELb0EEENS1_21CollectiveEpilogueBwdISA_SB_SD_Li256ELb0ELb0ELi2EEENS1_25SingleTileBwdLPTSchedulerILb0ELi128ELb0EEEEEEEEEvNT_6ParamsE$_ZN4cute3eso3ESOILb1ELb0EJNS_7SwizzleILi3ELi3ELi3EEENS_9MixedBitsILj0ELj432EEENS_6LayoutINS_5tupleIJNS7_IJNS_1CILi2EEES9_S9_EEES9_NS8_ILi8EEEEEENS7_IJNS7_IJNS8_ILi64EEESB_NS8_ILi512EEEEEENS8_ILi8192EEENS8_ILi1024EEEEEEEEEEC2ERKS3_RKS5_RKSJ_)
        /*8c18*/ 	.word	0x00000000


	//----- nvinfo : EIATTR_FRAME_SIZE
	.align		4
.L_5988:
        /*8c1c*/ 	.byte	0x04, 0x11
        /*8c1e*/ 	.short	(.L_5990 - .L_5989)
	.align		4
.L_5989:
        /*8c20*/ 	.word	index@($_ZN7cutlass13device_kernelIN5flash19enable_sm80_to_sm89INS1_16FlashAttnBwdSm80INS1_25CollectiveMainloopBwdSm80ILi2ELi2EN4cute5tupleIJNS5_1CILi128EEES8_NS7_ILi64EEEEEENS_10bfloat16_tEfNS_4arch4Sm80ELb1ELb0ELb1ELb0ELb0ELb0ELb0ELb0ELi2ELi4ELi4ELi4ELb0EEENS1_21CollectiveEpilogueBwdISA_SB_SD_Li256ELb0ELb0ELi2EEENS1_25SingleTileBwdLPTSchedulerILb0ELi128ELb0EEEEEEEEEvNT_6ParamsE$_ZN4cute3eso3ESOILb1ELb0EJNS_6LayoutINS_5tupleIJNS_1CILi4EEEEEENS3_IJNS4_ILi1EEEEEEEENS_10ViewEngineIPfEEEEC2ERKS9_RKSC_)
        /*8c24*/ 	.word	0x00000000


	//----- nvinfo : EIATTR_FRAME_SIZE
	.align		4
.L_5990:
        /*8c28*/ 	.byte	0x04, 0x11
        /*8c2a*/ 	.short	(.L_5992 - .L_5991)
	.align		4
.L_5991:
        /*8c2c*/ 	.word	index@($_ZN7cutlass13device_kernelIN5flash19enable_sm80_to_sm89INS1_16FlashAttnBwdSm80INS1_25CollectiveMainloopBwdSm80ILi2ELi2EN4cute5tupleIJNS5_1CILi128EEES8_NS7_ILi64EEEEEENS_10bfloat16_tEfNS_4arch4Sm80ELb1ELb0ELb1ELb0ELb0ELb0ELb0ELb0ELi2ELi4ELi4ELi4ELb0EEENS1_21CollectiveEpilogueBwdISA_SB_SD_Li256ELb0ELb0ELi2EEENS1_25SingleTileBwdLPTSchedulerILb0ELi128ELb0EEEEEEEEEvNT_6ParamsE$_ZN4cute3eso3ESOILb1ELb0EJNS_6LayoutINS_5tupleIJNS_1CILi1EEENS4_ILi4EEEEEENS3_IJNS4_ILi0EEES5_EEEEENS_10ViewEngineIPfEEEEC2ERKSA_RKSD_)
        /*8c30*/ 	.word	0x00000000


	//----- nvinfo : EIATTR_FRAME_SIZE
	.align		4
.L_5992:
        /*8c34*/ 	.byte	0x04, 0x11
        /*8c36*/ 	.short	(.L_5994 - .L_5993)
	.align		4
.L_5993:
        /*8c38*/ 	.word	index@($_ZN7cutlass13device_kernelIN5flash19enable_sm80_to_sm89INS1_16FlashAttnBwdSm80INS1_25CollectiveMainloopBwdSm80ILi2ELi2EN4cute5tupleIJNS5_1CILi128EEES8_NS7_ILi64EEEEEENS_10bfloat16_tEfNS_4arch4Sm80ELb1ELb0ELb1ELb0ELb0ELb0ELb0ELb0ELi2ELi4ELi4ELi4ELb0EEENS1_21CollectiveEpilogueBwdISA_SB_SD_Li256ELb0ELb0ELi2EEENS1_25SingleTileBwdLPTSchedulerILb0ELi128ELb0EEEEEEEEEvNT_6ParamsE$_ZN4cute3eso3ESOILb1ELb0EJNS_6LayoutINS_5tupleIJNS_1CILi1EEENS3_IJNS4_ILi2EEES6_EEEEEENS3_IJNS4_ILi0EEENS3_IJNS4_ILi8EEENS4_ILi64EEEEEEEEEEENS_10ViewEngineINS_8smem_ptrIPfEEEEEEC2ERKSE_RKSJ_)
        /*8c3c*/ 	.word	0x00000000


	//----- nvinfo : EIATTR_FRAME_SIZE
	.align		4
.L_5994:
        /*8c40*/ 	.byte	0x04, 0x11
        /*8c42*/ 	.short	(.L_5996 - .L_5995)
	.align		4
.L_5995:
        /*8c44*/ 	.word	index@($_ZN7cutlass13device_kernelIN5flash19enable_sm80_to_sm89INS1_16FlashAttnBwdSm80INS1_25CollectiveMainloopBwdSm80ILi2ELi2EN4cute5tupleIJNS5_1CILi128EEES8_NS7_ILi64EEEEEENS_10bfloat16_tEfNS_4arch4Sm80ELb1ELb0ELb1ELb0ELb0ELb0ELb0ELb0ELi2ELi4ELi4ELi4ELb0EEENS1_21CollectiveEpilogueBwdISA_SB_SD_Li256ELb0ELb0ELi2EEENS1_25SingleTileBwdLPTSchedulerILb0ELi128ELb0EEEEEEEEEvNT_6ParamsE$_ZN4cute3eso3ESOILb1ELb0EJNS_6LayoutINS_5tupleIJNS3_IJNS_1CILi8EEENS4_ILi1EEEEEENS4_ILi4EEES8_EEENS3_IJNS3_IJS6_NS4_ILi0EEEEEES5_NS4_ILi32EEEEEEEENS_10ViewEngineIPN7cutlass10bfloat16_tEEEEEC2ERKSE_RKSJ_)
        /*8c48*/ 	.word	0x00000000


	//----- nvinfo : EIATTR_FRAME_SIZE
	.align		4
.L_5996:
        /*8c4c*/ 	.byte	0x04, 0x11
        /*8c4e*/ 	.short	(.L_5998 - .L_5997)
	.align		4
.L_5997:
        /*8c50*/ 	.word	index@($_ZN7cutlass13device_kernelIN5flash19enable_sm80_to_sm89INS1_16FlashAttnBwdSm80INS1_25CollectiveMainloopBwdSm80ILi2ELi2EN4cute5tupleIJNS5_1CILi128EEES8_NS7_ILi64EEEEEENS_10bfloat16_tEfNS_4arch4Sm80ELb1ELb0ELb1ELb0ELb0ELb0ELb0ELb0ELi2ELi4ELi4ELi4ELb0EEENS1_21CollectiveEpilogueBwdISA_SB_SD_Li256ELb0ELb0ELi2EEENS1_25SingleTileBwdLPTSchedulerILb0ELi128ELb0EEEEEEEEEvNT_6ParamsE$_ZN4cute3eso3ESOILb1ELb0EJNS_6LayoutINS_5tupleIJNS3_IJNS_1CILi8EEENS4_ILi1EEEEEENS4_ILi4EEES6_EEENS3_IJNS3_IJS6_NS4_ILi0EEEEEENS4_ILi2048EEESA_EEEEEiEEC2ERKSE_RKi)
        /*8c54*/ 	.word	0x00000000


	//----- nvinfo : EIATTR_FRAME_SIZE
	.align		4
.L_5998:
        /*8c58*/ 	.byte	0x04, 0x11
        /*8c5a*/ 	.short	(.L_6000 - .L_5999)
	.align		4
.L_5999:
        /*8c5c*/ 	.word	index@($_ZN7cutlass13device_kernelIN5flash19enable_sm80_to_sm89INS1_16FlashAttnBwdSm80INS1_25CollectiveMainloopBwdSm80ILi2ELi2EN4cute5tupleIJNS5_1CILi128EEES8_NS7_ILi64EEEEEENS_10bfloat16_tEfNS_4arch4Sm80ELb1ELb0ELb1ELb0ELb0ELb0ELb0ELb0ELi2ELi4ELi4ELi4ELb0EEENS1_21CollectiveEpilogueBwdISA_SB_SD_Li256ELb0ELb0ELi2EEENS1_25SingleTileBwdLPTSchedulerILb0ELi128ELb0EEEEEEEEEvNT_6ParamsE$_ZN4cute3eso3ESOILb1ELb0EJNS_6LayoutINS_5tupleIJNS3_IJNS_1CILi8EEENS4_ILi1EEEEEENS4_ILi4EEES6_EEENS3_IJNS3_IJS6_NS4_ILi0EEEEEENS4_ILi2048EEESA_EEEEENS_10ViewEngineINS_8smem_ptrIPN7cutlass10bfloat16_tEEEEEEEC2ERKSE_RKSL_)
        /*8c60*/ 	.word	0x00000000


	//----- nvinfo : EIATTR_FRAME_SIZE
	.align		4
.L_6000:
        /*8c64*/ 	.byte	0x04, 0x11
        /*8c66*/ 	.short	(.L_6002 - .L_6001)
	.align		4
.L_6001:
        /*8c68*/ 	.word	index@($_ZN7cutlass13device_kernelIN5flash19enable_sm80_to_sm89INS1_16FlashAttnBwdSm80INS1_25CollectiveMainloopBwdSm80ILi2ELi2EN4cute5tupleIJNS5_1CILi128EEES8_NS7_ILi64EEEEEENS_10bfloat16_tEfNS_4arch4Sm80ELb1ELb0ELb1ELb0ELb0ELb0ELb0ELb0ELi2ELi4ELi4ELi4ELb0EEENS1_21CollectiveEpilogueBwdISA_SB_SD_Li256ELb0ELb0ELi2EEENS1_25SingleTileBwdLPTSchedulerILb0ELi128ELb0EEEEEEEEEvNT_6ParamsE$_ZN4cute3eso3ESOILb1ELb0EJNS_6LayoutINS_5tupleIJNS3_IJNS_1CILi8EEENS4_ILi1EEEEEENS4_ILi4EEEEEENS3_IJNS3_IJS6_NS4_ILi0EEEEEES5_EEEEEiEEC2ERKSD_RKi)
        /*8c6c*/ 	.word	0x00000000


	//----- nvinfo : EIATTR_FRAME_SIZE
	.align		4
.L_6002:
        /*8c70*/ 	.byte	0x04, 0x11
        /*8c72*/ 	.short	(.L_6004 - .L_6003)
	.align		4
.L_6003:
        /*8c74*/ 	.word	index@($_ZN7cutlass13device_kernelIN5flash19enable_sm80_to_sm89INS1_16FlashAttnBwdSm80INS1_25CollectiveMainloopBwdSm80ILi2ELi2EN4cute5tupleIJNS5_1CILi128EEES8_NS7_ILi64EEEEEENS_10bfloat16_tEfNS_4arch4Sm80ELb1ELb0ELb1ELb0ELb0ELb0ELb0ELb0ELi2ELi4ELi4ELi4ELb0EEENS1_21CollectiveEpilogueBwdISA_SB_SD_Li256ELb0ELb0ELi2EEENS1_25SingleTileBwdLPTSchedulerILb0ELi128ELb0EEEEEEEEEvNT_6ParamsE$_ZN4cute3eso3ESOILb1ELb0EJNS_6LayoutINS_5tupleIJNS3_IJNS_1CILi8EEENS4_ILi1EEEEEENS4_ILi4EEEEEENS3_IJNS3_IJS6_NS4_ILi0EEEEEES5_EEEEENS_10ViewEngineIPN7cutlass10bfloat16_tEEEEEC2ERKSD_RKSI_)
        /*8c78*/ 	.word	0x00000000


	//----- nvinfo : EIATTR_FRAME_SIZE
	.align		4
.L_6004:
        /*8c7c*/ 	.byte	0x04, 0x11
        /*8c7e*/ 	.short	(.L_6006 - .L_6005)
	.align		4
.L_6005:
        /*8c80*/ 	.word	index@($_ZN7cutlass13device_kernelIN5flash19enable_sm80_to_sm89INS1_16FlashAttnBwdSm80INS1_25CollectiveMainloopBwdSm80ILi2ELi2EN4cute5tupleIJNS5_1CILi128EEES8_NS7_ILi64EEEEEENS_10bfloat16_tEfNS_4arch4Sm80ELb1ELb0ELb1ELb0ELb0ELb0ELb0ELb0ELi2ELi4ELi4ELi4ELb0EEENS1_21CollectiveEpilogueBwdISA_SB_SD_Li256ELb0ELb0ELi2EEENS1_25SingleTileBwdLPTSchedulerILb0ELi128ELb0EEEEEEEEEvNT_6ParamsE$_ZN4cute3eso3ESOILb1ELb0EJNS_6LayoutINS_5tupleIJNS3_IJNS_1CILi8EEENS4_ILi1EEEEEENS4_ILi4EEEEEENS3_IJNS3_IJS6_NS4_ILi0EEEEEENS4_ILi2048EEEEEEEEiEEC2ERKSE_RKi)
        /*8c84*/ 	.word	0x00000000


	//----- nvinfo : EIATTR_FRAME_SIZE
	.align		4
.L_6006:
        /*8c88*/ 	.byte	0x04, 0x11
        /*8c8a*/ 	.short	(.L_6008 - .L_6007)
	.align		4
.L_6007:
        /*8c8c*/ 	.word	index@($_ZN7cutlass13device_kernelIN5flash19enable_sm80_to_sm89INS1_16FlashAttnBwdSm80INS1_25CollectiveMainloopBwdSm80ILi2ELi2EN4cute5tupleIJNS5_1CILi128EEES8_NS7_ILi64EEEEEENS_10bfloat16_tEfNS_4arch4Sm80ELb1ELb0ELb1ELb0ELb0ELb0ELb0ELb0ELi2ELi4ELi4ELi4ELb0EEENS1_21CollectiveEpilogueBwdISA_SB_SD_Li256ELb0ELb0ELi2EEENS1_25SingleTileBwdLPTSchedulerILb0ELi128ELb0EEEEEEEEEvNT_6ParamsE$_ZN4cute3eso3ESOILb1ELb0EJNS_6LayoutINS_5tupleIJNS3_IJNS_1CILi8EEENS4_ILi1EEEEEENS4_ILi4EEEEEENS3_IJNS3_IJS6_NS4_ILi0EEEEEENS4_ILi2048EEEEEEEENS_10ViewEngineINS_8smem_ptrIPN7cutlass10bfloat16_tEEEEEEEC2ERKSE_RKSL_)
        /*8c90*/ 	.word	0x00000000


	//----- nvinfo : EIATTR_FRAME_SIZE
	.align		4
.L_6008:
        /*8c94*/ 	.byte	0x04, 0x11
        /*8c96*/ 	.short	(.L_6010 - .L_6009)
	.align		4
.L_6009:
        /*8c98*/ 	.word	index@($_ZN7cutlass13device_kernelIN5flash19enable_sm80_to_sm89INS1_16FlashAttnBwdSm80INS1_25CollectiveMainloopBwdSm80ILi2ELi2EN4cute5tupleIJNS5_1CILi128EEES8_NS7_ILi64EEEEEENS_10bfloat16_tEfNS_4arch4Sm80ELb1ELb0ELb1ELb0ELb0ELb0ELb0ELb0ELi2ELi4ELi4ELi4ELb0EEENS1_21CollectiveEpilogueBwdISA_SB_SD_Li256ELb0ELb0ELi2EEENS1_25SingleTileBwdLPTSchedulerILb0ELi128ELb0EEEEEEEEEvNT_6ParamsE$_ZN4cute3eso3ESOILb1ELb0EJNS_6LayoutINS_5tupleIJNS3_IJNS_1CILi8EEENS4_ILi1EEEEEENS4_ILi2EEES5_EEENS3_IJNS3_IJS6_NS4_ILi0EEEEEENS4_ILi64EEES5_EEEEENS_10ViewEngineIPN7cutlass10bfloat16_tEEEEEC2ERKSE_RKSJ_)
        /*8c9c*/ 	.word	0x00000000


	//----- nvinfo : EIATTR_FRAME_SIZE
	.align		4
.L_6010:
        /*8ca0*/ 	.byte	0x04, 0x11
        /*8ca2*/ 	.short	(.L_6012 - .L_6011)
	.align		4
.L_6011:
        /*8ca4*/ 	.word	index@($_ZN7cutlass13device_kernelIN5flash19enable_sm80_to_sm89INS1_16FlashAttnBwdSm80INS1_25CollectiveMainloopBwdSm80ILi2ELi2EN4cute5tupleIJNS5_1CILi128EEES8_NS7_ILi64EEEEEENS_10bfloat16_tEfNS_4arch4Sm80ELb1ELb0ELb1ELb0ELb0ELb0ELb0ELb0ELi2ELi4ELi4ELi4ELb0EEENS1_21CollectiveEpilogueBwdISA_SB_SD_Li256ELb0ELb0ELi2EEENS1_25SingleTileBwdLPTSchedulerILb0ELi128ELb0EEEEEEEEEvNT_6ParamsE$_ZN4cute3eso3ESOILb1ELb0EJNS_6LayoutINS_5tupleIJNS3_IJNS_1CILi8EEENS4_ILi1EEEEEENS4_ILi2EEENS4_ILi4EEEEEENS3_IJNS3_IJS6_NS4_ILi0EEEEEES5_NS4_ILi16EEEEEEEENS_10ViewEngineIPN7cutlass10bfloat16_tEEEEEC2ERKSF_RKSK_)
        /*8ca8*/ 	.word	0x00000000


	//----- nvinfo : EIATTR_FRAME_SIZE
	.align		4
.L_6012:
        /*8cac*/ 	.byte	0x04, 0x11
        /*8cae*/ 	.short	(.L_6014 - .L_6013)
	.align		4
.L_6013:
        /*8cb0*/ 	.word	index@($_ZN7cutlass13device_kernelIN5flash19enable_sm80_to_sm89INS1_16FlashAttnBwdSm80INS1_25CollectiveMainloopBwdSm80ILi2ELi2EN4cute5tupleIJNS5_1CILi128EEES8_NS7_ILi64EEEEEENS_10bfloat16_tEfNS_4arch4Sm80ELb1ELb0ELb1ELb0ELb0ELb0ELb0ELb0ELi2ELi4ELi4ELi4ELb0EEENS1_21CollectiveEpilogueBwdISA_SB_SD_Li256ELb0ELb0ELi2EEENS1_25SingleTileBwdLPTSchedulerILb0ELi128ELb0EEEEEEEEEvNT_6ParamsE$_ZN4cute3eso3ESOILb1ELb0EJNS_6LayoutINS_5tupleIJNS3_IJNS_1CILi8EEENS4_ILi1EEEEEENS4_ILi2EEENS3_IJNS4_ILi4EEES8_EEEEEENS3_IJNS3_IJS6_NS4_ILi0EEEEEES5_NS3_IJNS4_ILi32EEENS4_ILi16EEEEEEEEEEENS_10ViewEngineIPN7cutlass10bfloat16_tEEEEEC2ERKSI_RKSN_)
        /*8cb4*/ 	.word	0x00000000


	//----- nvinfo : EIATTR_FRAME_SIZE
	.align		4
.L_6014:
        /*8cb8*/ 	.byte	0x04, 0x11
        /*8cba*/ 	.short	(.L_6016 - .L_6015)
	.align		4
.L_6015:
        /*8cbc*/ 	.word	index@($_ZN7cutlass13device_kernelIN5flash19enable_sm80_to_sm89INS1_16FlashAttnBwdSm80INS1_25CollectiveMainloopBwdSm80ILi2ELi2EN4cute5tupleIJNS5_1CILi128EEES8_NS7_ILi64EEEEEENS_10bfloat16_tEfNS_4arch4Sm80ELb1ELb0ELb1ELb0ELb0ELb0ELb0ELb0ELi2ELi4ELi4ELi4ELb0EEENS1_21CollectiveEpilogueBwdISA_SB_SD_Li256ELb0ELb0ELi2EEENS1_25SingleTileBwdLPTSchedulerILb0ELi128ELb0EEEEEEEEEvNT_6ParamsE$_ZN4cute3eso3ESOILb1ELb0EJNS_6LayoutINS_5tupleIJNS3_IJNS_1CILi8EEENS4_ILi1EEEEEENS4_ILi2EEEEEENS3_IJNS3_IJS6_NS4_ILi0EEEEEES5_EEEEEiEEC2ERKSD_RKi)
        /*8cc0*/ 	.word	0x00000000


	//----- nvinfo : EIATTR_FRAME_SIZE
	.align		4
.L_6016:
        /*8cc4*/ 	.byte	0x04, 0x11
        /*8cc6*/ 	.short	(.L_6018 - .L_6017)
	.align		4
.L_6017:
        /*8cc8*/ 	.word	index@($_ZN7cutlass13device_kernelIN5flash19enable_sm80_to_sm89INS1_16FlashAttnBwdSm80INS1_25CollectiveMainloopBwdSm80ILi2ELi2EN4cute5tupleIJNS5_1CILi128EEES8_NS7_ILi64EEEEEENS_10bfloat16_tEfNS_4arch4Sm80ELb1ELb0ELb1ELb0ELb0ELb0ELb0ELb0ELi2ELi4ELi4ELi4ELb0EEENS1_21CollectiveEpilogueBwdISA_SB_SD_Li256ELb0ELb0ELi2EEENS1_25SingleTileBwdLPTSchedulerILb0ELi128ELb0EEEEEEEEEvNT_6ParamsE$_ZN4cute3eso3ESOILb1ELb0EJNS_6LayoutINS_5tupleIJNS3_IJNS_1CILi8EEENS4_ILi1EEEEEENS4_ILi2EEEEEENS3_IJNS3_IJS6_NS4_ILi0EEEEEES5_EEEEENS_10ViewEngineIPN7cutlass10bfloat16_tEEEEEC2ERKSD_RKSI_)
        /*8ccc*/ 	.word	0x00000000


	//----- nvinfo : EIATTR_FRAME_SIZE
	.align		4
.L_6018:
        /*8cd0*/ 	.byte	0x04, 0x11
        /*8cd2*/ 	.short	(.L_6020 - .L_6019)
	.align		4
.L_6019:
        /*8cd4*/ 	.word	index@($_ZN7cutlass13device_kernelIN5flash19enable_sm80_to_sm89INS1_16FlashAttnBwdSm80INS1_25CollectiveMainloopBwdSm80ILi2ELi2EN4cute5tupleIJNS5_1CILi128EEES8_NS7_ILi64EEEEEENS_10bfloat16_tEfNS_4arch4Sm80ELb1ELb0ELb1ELb0ELb0ELb0ELb0ELb0ELi2ELi4ELi4ELi4ELb0EEENS1_21CollectiveEpilogueBwdISA_SB_SD_Li256ELb0ELb0ELi2EEENS1_25SingleTileBwdLPTSchedulerILb0ELi128ELb0EEEEEEEEEvNT_6ParamsE$_ZN4cute3eso3ESOILb1ELb0EJNS_6LayoutINS_5tupleIJNS3_IJNS_1CILi8EEENS4_ILi1EEEEEENS4_ILi2EEEEEENS3_IJNS3_IJS6_NS4_ILi0EEEEEENS4_ILi8192EEEEEEEEiEEC2ERKSE_RKi)
        /*8cd8*/ 	.word	0x00000000


	//----- nvinfo : EIATTR_FRAME_SIZE
	.align		4
.L_6020:
        /*8cdc*/ 	.byte	0x04, 0x11
        /*8cde*/ 	.short	(.L_6022 - .L_6021)
	.align		4
.L_6021:
        /*8ce0*/ 	.word	index@($_ZN7cutlass13device_kernelIN5flash19enable_sm80_to_sm89INS1_16FlashAttnBwdSm80INS1_25CollectiveMainloopBwdSm80ILi2ELi2EN4cute5tupleIJNS5_1CILi128EEES8_NS7_ILi64EEEEEENS_10bfloat16_tEfNS_4arch4Sm80ELb1ELb0ELb1ELb0ELb0ELb0ELb0ELb0ELi2ELi4ELi4ELi4ELb0EEENS1_21CollectiveEpilogueBwdISA_SB_SD_Li256ELb0ELb0ELi2EEENS1_25SingleTileBwdLPTSchedulerILb0ELi128ELb0EEEEEEEEEvNT_6ParamsE$_ZN4cute3eso3ESOILb1ELb0EJNS_6LayoutINS_5tupleIJNS3_IJNS_1CILi8EEENS4_ILi1EEEEEENS4_ILi2EEEEEENS3_IJNS3_IJS6_NS4_ILi0EEEEEENS4_ILi8192EEEEEEEENS_10ViewEngineINS_8smem_ptrIPN7cutlass10bfloat16_tEEEEEEEC2ERKSE_RKSL_)
        /*8ce4*/ 	.word	0x00000000


	//----- nvinfo : EIATTR_FRAME_SIZE
	.align		4
.L_6022:
        /*8ce8*/ 	.byte	0x04, 0x11
        /*8cea*/ 	.short	(.L_6024 - .L_6023)
	.align		4
.L_6023:
        /*8cec*/ 	.word	index@($_ZN7cutlass13device_kernelIN5flash19enable_sm80_to_sm89INS1_16FlashAttnBwdSm80INS1_25CollectiveMainloopBwdSm80ILi2ELi2EN4cute5tupleIJNS5_1CILi128EEES8_NS7_ILi64EEEEEENS_10bfloat16_tEfNS_4arch4Sm80ELb1ELb0ELb1ELb0ELb0ELb0ELb0ELb0ELi2ELi4ELi4ELi4ELb0EEENS1_21CollectiveEpilogueBwdISA_SB_SD_Li256ELb0ELb0ELi2EEENS1_25SingleTileBwdLPTSchedulerILb0ELi128ELb0EEEEEEEEEvNT_6ParamsE$_ZN4cute3eso3ESOILb1ELb0EJNS_6LayoutINS_5tupleIJNS3_IJNS_1CILi8EEENS4_ILi1EEEEEENS4_ILi2EEEEEENS3_IJNS3_IJS6_NS4_ILi0EEEEEENS4_ILi64EEEEEEEEiEEC2ERKSE_RKi)
        /*8cf0*/ 	.word	0x00000000


	//----- nvinfo : EIATTR_FRAME_SIZE
	.align		4
.L_6024:
        /*8cf4*/ 	.byte	0x04, 0x11
        /*8cf6*/ 	.short	(.L_6026 - .L_6025)
	.align		4
.L_6025:
        /*8cf8*/ 	.word	index@($_ZN7cutlass13device_kernelIN5flash19enable_sm80_to_sm89INS1_16FlashAttnBwdSm80INS1_25CollectiveMainloopBwdSm80ILi2ELi2EN4cute5tupleIJNS5_1CILi128EEES8_NS7_ILi64EEEEEENS_10bfloat16_tEfNS_4arch4Sm80ELb1ELb0ELb1ELb0ELb0ELb0ELb0ELb0ELi2ELi4ELi4ELi4ELb0EEENS1_21CollectiveEpilogueBwdISA_SB_SD_Li256ELb0ELb0ELi2EEENS1_25SingleTileBwdLPTSchedulerILb0ELi128ELb0EEEEEEEEEvNT_6ParamsE$_ZN4cute3eso3ESOILb1ELb0EJNS_6LayoutINS_5tupleIJNS3_IJNS_1CILi8EEENS4_ILi1EEEEEENS4_ILi2EEEEEENS3_IJNS3_IJS6_NS4_ILi0EEEEEENS4_ILi64EEEEEEEENS_10ViewEngineIPN7cutlass10bfloat16_tEEEEEC2ERKSE_RKSJ_)
        /*8cfc*/ 	.word	0x00000000


	//----- nvinfo : EIATTR_FRAME_SIZE
	.align		4
.L_6026:
        /*8d00*/ 	.byte	0x04, 0x11
        /*8d02*/ 	.short	(.L_6028 - .L_6027)
	.align		4
.L_6027:
        /*8d04*/ 	.word	index@($_ZN7cutlass13device_kernelIN5flash19enable_sm80_to_sm89INS1_16FlashAttnBwdSm80INS1_25CollectiveMainloopBwdSm80ILi2ELi2EN4cute5tupleIJNS5_1CILi128EEES8_NS7_ILi64EEEEEENS_10bfloat16_tEfNS_4arch4Sm80ELb1ELb0ELb1ELb0ELb0ELb0ELb0ELb0ELi2ELi4ELi4ELi4ELb0EEENS1_21CollectiveEpilogueBwdISA_SB_SD_Li256ELb0ELb0ELi2EEENS1_25SingleTileBwdLPTSchedulerILb0ELi128ELb0EEEEEEEEEvNT_6ParamsE$_ZN4cute3eso3ESOILb1ELb0EJNS_6LayoutINS_5tupleIJNS3_IJNS_1CILi8EEENS4_ILi1EEEEEENS4_ILi2EEEEEENS3_IJNS3_IJS6_NS4_ILi0EEEEEENS4_ILi4096EEEEEEEEiEEC2ERKSE_RKi)
        /*8d08*/ 	.word	0x00000000


	//----- nvinfo : EIATTR_FRAME_SIZE
	.align		4
.L_6028:
        /*8d0c*/ 	.byte	0x04, 0x11
        /*8d0e*/ 	.short	(.L_6030 - .L_6029)
	.align		4
.L_6029:
        /*8d10*/ 	.word	index@($_ZN7cutlass13device_kernelIN5flash19enable_sm80_to_sm89INS1_16FlashAttnBwdSm80INS1_25CollectiveMainloopBwdSm80ILi2ELi2EN4cute5tupleIJNS5_1CILi128EEES8_NS7_ILi64EEEEEENS_10bfloat16_tEfNS_4arch4Sm80ELb1ELb0ELb1ELb0ELb0ELb0ELb0ELb0ELi2ELi4ELi4ELi4ELb0EEENS1_21CollectiveEpilogueBwdISA_SB_SD_Li256ELb0ELb0ELi2EEENS1_25SingleTileBwdLPTSchedulerILb0ELi128ELb0EEEEEEEEEvNT_6ParamsE$_ZN4cute3eso3ESOILb1ELb0EJNS_6LayoutINS_5tupleIJNS3_IJNS_1CILi8EEENS4_ILi1EEEEEENS4_ILi2EEEEEENS3_IJNS3_IJS6_NS4_ILi0EEEEEENS4_ILi4096EEEEEEEENS_10ViewEngineINS_8smem_ptrIPN7cutlass10bfloat16_tEEEEEEEC2ERKSE_RKSL_)
        /*8d14*/ 	.word	0x00000000


	//----- nvinfo : EIATTR_FRAME_SIZE
	.align		4
.L_6030:
        /*8d18*/ 	.byte	0x04, 0x11
        /*8d1a*/ 	.short	(.L_6032 - .L_6031)
	.align		4
.L_6031:
        /*8d1c*/ 	.word	index@($_ZN7cutlass13device_kernelIN5flash19enable_sm80_to_sm89INS1_16FlashAttnBwdSm80INS1_25CollectiveMainloopBwdSm80ILi2ELi2EN4cute5tupleIJNS5_1CILi128EEES8_NS7_ILi64EEEEEENS_10bfloat16_tEfNS_4arch4Sm80ELb1ELb0ELb1ELb0ELb0ELb0ELb0ELb0ELi2ELi4ELi4ELi4ELb0EEENS1_21CollectiveEpilogueBwdISA_SB_SD_Li256ELb0ELb0ELi2EEENS1_25SingleTileBwdLPTSchedulerILb0ELi128ELb0EEEEEEEEEvNT_6ParamsE$_ZN4cute3eso3ESOILb1ELb0EJNS_6LayoutINS_5tupleIJNS3_IJNS_1CILi8EEENS4_ILi1EEEEEENS3_IJNS4_ILi4EEEEEEEEENS3_IJNS3_IJS6_NS4_ILi0EEEEEENS3_IJS5_EEEEEEEENS_10ViewEngineIPN7cutlass10bfloat16_tEEEEEC2ERKSF_RKSK_)
        /*8d20*/ 	.word	0x00000000


	//----- nvinfo : EIATTR_FRAME_SIZE
	.align		4
.L_6032:
        /*8d24*/ 	.byte	0x04, 0x11
        /*8d26*/ 	.short	(.L_6034 - .L_6033)
	.align		4
.L_6033:
        /*8d28*/ 	.word	index@($_ZN7cutlass13device_kernelIN5flash19enable_sm80_to_sm89INS1_16FlashAttnBwdSm80INS1_25CollectiveMainloopBwdSm80ILi2ELi2EN4cute5tupleIJNS5_1CILi128EEES8_NS7_ILi64EEEEEENS_10bfloat16_tEfNS_4arch4Sm80ELb1ELb0ELb1ELb0ELb0ELb0ELb0ELb0ELi2ELi4ELi4ELi4ELb0EEENS1_21CollectiveEpilogueBwdISA_SB_SD_Li256ELb0ELb0ELi2EEENS1_25SingleTileBwdLPTSchedulerILb0ELi128ELb0EEEEEEEEEvNT_6ParamsE$_ZN4cute3eso3ESOILb1ELb0EJNS_6LayoutINS_5tupleIJNS3_IJNS_1CILi8EEENS4_ILi1EEEEEENS3_IJNS4_ILi4EEEEEEEEENS3_IJNS3_IJS6_NS4_ILi0EEEEEENS3_IJNS4_ILi2048EEEEEEEEEEENS_10ViewEngineINS_8smem_ptrIPN7cutlass10bfloat16_tEEEEEEEC2ERKSG_RKSN_)
        /*8d2c*/ 	.word	0x00000000


	//----- nvinfo : EIATTR_FRAME_SIZE
	.align		4
.L_6034:
        /*8d30*/ 	.byte	0x04, 0x11
        /*8d32*/ 	.short	(.L_6036 - .L_6035)
	.align		4
.L_6035:
        /*8d34*/ 	.word	index@($_ZN7cutlass13device_kernelIN5flash19enable_sm80_to_sm89INS1_16FlashAttnBwdSm80INS1_25CollectiveMainloopBwdSm80ILi2ELi2EN4cute5tupleIJNS5_1CILi128EEES8_NS7_ILi64EEEEEENS_10bfloat16_tEfNS_4arch4Sm80ELb1ELb0ELb1ELb0ELb0ELb0ELb0ELb0ELi2ELi4ELi4ELi4ELb0EEENS1_21CollectiveEpilogueBwdISA_SB_SD_Li256ELb0ELb0ELi2EEENS1_25SingleTileBwdLPTSchedulerILb0ELi128ELb0EEEEEEEEEvNT_6ParamsE$_ZN4cute3eso3ESOILb1ELb0EJNS_6LayoutINS_5tupleIJNS3_IJNS_1CILi8EEENS4_ILi1EEEEEENS3_IJNS4_ILi2EEEEEEEEENS3_IJNS3_IJS6_NS4_ILi0EEEEEENS3_IJS5_EEEEEEEENS_10ViewEngineIPN7cutlass10bfloat16_tEEEEEC2ERKSF_RKSK_)
        /*8d38*/ 	.word	0x00000000


	//----- nvinfo : EIATTR_FRAME_SIZE
	.align		4
.L_6036:
        /*8d3c*/ 	.byte	0x04, 0x11
        /*8d3e*/ 	.short	(.L_6038 - .L_6037)
	.align		4
.L_6037:
        /*8d40*/ 	.word	index@($_ZN7cutlass13device_kernelIN5flash19enable_sm80_to_sm89INS1_16FlashAttnBwdSm80INS1_25CollectiveMainloopBwdSm80ILi2ELi2EN4cute5tupleIJNS5_1CILi128EEES8_NS7_ILi64EEEEEENS_10bfloat16_tEfNS_4arch4Sm80ELb1ELb0ELb1ELb0ELb0ELb0ELb0ELb0ELi2ELi4ELi4ELi4ELb0EEENS1_21CollectiveEpilogueBwdISA_SB_SD_Li256ELb0ELb0ELi2EEENS1_25SingleTileBwdLPTSchedulerILb0ELi128ELb0EEEEEEEEEvNT_6ParamsE$_ZN4cute3eso3ESOILb1ELb0EJNS_6LayoutINS_5tupleIJNS3_IJNS_1CILi8EEENS4_ILi1EEEEEENS3_IJNS4_ILi2EEEEEEEEENS3_IJNS3_IJS6_NS4_ILi0EEEEEENS3_IJNS4_ILi8192EEEEEEEEEEENS_10ViewEngineINS_8smem_ptrIPN7cutlass10bfloat16_tEEEEEEEC2ERKSG_RKSN_)
        /*8d44*/ 	.word	0x00000000


	//----- nvinfo : EIATTR_FRAME_SIZE
	.align		4
.L_6038:
        /*8d48*/ 	.byte	0x04, 0x11
        /*8d4a*/ 	.short	(.L_6040 - .L_6039)
	.align		4
.L_6039:
        /*8d4c*/ 	.word	index@($_ZN7cutlass13device_kernelIN5flash19enable_sm80_to_sm89INS1_16FlashAttnBwdSm80INS1_25CollectiveMainloopBwdSm80ILi2ELi2EN4cute5tupleIJNS5_1CILi128EEES8_NS7_ILi64EEEEEENS_10bfloat16_tEfNS_4arch4Sm80ELb1ELb0ELb1ELb0ELb0ELb0ELb0ELb0ELi2ELi4ELi4ELi4ELb0EEENS1_21CollectiveEpilogueBwdISA_SB_SD_Li256ELb0ELb0ELi2EEENS1_25SingleTileBwdLPTSchedulerILb0ELi128ELb0EEEEEEEEEvNT_6ParamsE$_ZN4cute3eso3ESOILb1ELb0EJNS_6LayoutINS_5tupleIJNS3_IJNS_1CILi8EEENS4_ILi1EEEEEENS3_IJNS4_ILi2EEEEEEEEENS3_IJNS3_IJS6_NS4_ILi0EEEEEENS3_IJNS4_ILi64EEEEEEEEEEENS_10ViewEngineIPN7cutlass10bfloat16_tEEEEEC2ERKSG_RKSL_)
        /*8d50*/ 	.word	0x00000000


	//----- nvinfo : EIATTR_FRAME_SIZE
	.align		4
.L_6040:
        /*8d54*/ 	.byte	0x04, 0x11
        /*8d56*/ 	.short	(.L_6042 - .L_6041)
	.align		4
.L_6041:
        /*8d58*/ 	.word	index@($_ZN7cutlass13device_kernelIN5flash19enable_sm80_to_sm89INS1_16FlashAttnBwdSm80INS1_25CollectiveMainloopBwdSm80ILi2ELi2EN4cute5tupleIJNS5_1CILi128EEES8_NS7_ILi64EEEEEENS_10bfloat16_tEfNS_4arch4Sm80ELb1ELb0ELb1ELb0ELb0ELb0ELb0ELb0ELi2ELi4ELi4ELi4ELb0EEENS1_21CollectiveEpilogueBwdISA_SB_SD_Li256ELb0ELb0ELi2EEENS1_25SingleTileBwdLPTSchedulerILb0ELi128ELb0EEEEEEEEEvNT_6ParamsE$_ZN4cute3eso3ESOILb1ELb0EJNS_6LayoutINS_5tupleIJNS3_IJNS_1CILi8EEENS4_ILi1EEEEEENS3_IJNS4_ILi2EEEEEEEEENS3_IJNS3_IJS6_NS4_ILi0EEEEEENS3_IJNS4_ILi4096EEEEEEEEEEENS_10ViewEngineINS_8smem_ptrIPN7cutlass10bfloat16_tEEEEEEEC2ERKSG_RKSN_)
        /*8d5c*/ 	.word	0x00000000


	//----- nvinfo : EIATTR_FRAME_SIZE
	.align		4
.L_6042:
        /*8d60*/ 	.byte	0x04, 0x11
        /*8d62*/ 	.short	(.L_6044 - .L_6043)
	.align		4
.L_6043:
        /*8d64*/ 	.word	index@($_ZN7cutlass13device_kernelIN5flash19enable_sm80_to_sm89INS1_16FlashAttnBwdSm80INS1_25CollectiveMainloopBwdSm80ILi2ELi2EN4cute5tupleIJNS5_1CILi128EEES8_NS7_ILi64EEEEEENS_10bfloat16_tEfNS_4arch4Sm80ELb1ELb0ELb1ELb0ELb0ELb0ELb0ELb0ELi2ELi4ELi4ELi4ELb0EEENS1_21CollectiveEpilogueBwdISA_SB_SD_Li256ELb0ELb0ELi2EEENS1_25SingleTileBwdLPTSchedulerILb0ELi128ELb0EEEEEEEEEvNT_6ParamsE$_ZN4cute3eso3ESOILb1ELb0EJNS_6LayoutINS_5tupleIJNS3_IJNS_1CILi8EEENS4_ILi1EEEEEEEEENS3_IJNS3_IJS6_NS4_ILi0EEEEEEEEEEElEEC2ERKSC_RKl)
        /*8d68*/ 	.word	0x00000000


	//----- nvinfo : EIATTR_FRAME_SIZE
	.align		4
.L_6044:
        /*8d6c*/ 	.byte	0x04, 0x11
        /*8d6e*/ 	.short	(.L_6046 - .L_6045)
	.align		4
.L_6045:
        /*8d70*/ 	.word	index@($_ZN7cutlass13device_kernelIN5flash19enable_sm80_to_sm89INS1_16FlashAttnBwdSm80INS1_25CollectiveMainloopBwdSm80ILi2ELi2EN4cute5tupleIJNS5_1CILi128EEES8_NS7_ILi64EEEEEENS_10bfloat16_tEfNS_4arch4Sm80ELb1ELb0ELb1ELb0ELb0ELb0ELb0ELb0ELi2ELi4ELi4ELi4ELb0EEENS1_21CollectiveEpilogueBwdISA_SB_SD_Li256ELb0ELb0ELi2EEENS1_25SingleTileBwdLPTSchedulerILb0ELi128ELb0EEEEEEEEEvNT_6ParamsE$_ZN4cute3eso3ESOILb1ELb0EJNS_6LayoutINS_5tupleIJNS3_IJNS_1CILi8EEENS4_ILi1EEEEEEEEENS3_IJNS3_IJS6_NS4_ILi0EEEEEEEEEEEiEEC2ERKSC_RKi)
        /*8d74*/ 	.word	0x00000000


	//----- nvinfo : EIATTR_FRAME_SIZE
	.align		4
.L_6046:
        /*8d78*/ 	.byte	0x04, 0x11
        /*8d7a*/ 	.short	(.L_6048 - .L_6047)
	.align		4
.L_6047:
        /*8d7c*/ 	.word	index@($_ZN7cutlass13device_kernelIN5flash19enable_sm80_to_sm89INS1_16FlashAttnBwdSm80INS1_25CollectiveMainloopBwdSm80ILi2ELi2EN4cute5tupleIJNS5_1CILi128EEES8_NS7_ILi64EEEEEENS_10bfloat16_tEfNS_4arch4Sm80ELb1ELb0ELb1ELb0ELb0ELb0ELb0ELb0ELi2ELi4ELi4ELi4ELb0EEENS1_21CollectiveEpilogueBwdISA_SB_SD_Li256ELb0ELb0ELi2EEENS1_25SingleTileBwdLPTSchedulerILb0ELi128ELb0EEEEEEEEEvNT_6ParamsE$_ZN4cute3eso3ESOILb1ELb0EJNS_6LayoutINS_5tupleIJNS3_IJNS_1CILi8EEENS4_ILi1EEEEEEEEENS3_IJNS3_IJS6_NS4_ILi0EEEEEEEEEEENS_10ViewEngineIPN7cutlass10bfloat16_tEEEEEC2ERKSC_RKSH_)
        /*8d80*/ 	.word	0x00000000


	//----- nvinfo : EIATTR_FRAME_SIZE
	.align		4
.L_6048:
        /*8d84*/ 	.byte	0x04, 0x11
        /*8d86*/ 	.short	(.L_6050 - .L_6049)
	.align		4
.L_6049:
        /*8d88*/ 	.word	index@($_ZN7cutlass13device_kernelIN5flash19enable_sm80_to_sm89INS1_16FlashAttnBwdSm80INS1_25CollectiveMainloopBwdSm80ILi2ELi2EN4cute5tupleIJNS5_1CILi128EEES8_NS7_ILi64EEEEEENS_10bfloat16_tEfNS_4arch4Sm80ELb1ELb0ELb1ELb0ELb0ELb0ELb0ELb0ELi2ELi4ELi4ELi4ELb0EEENS1_21CollectiveEpilogueBwdISA_SB_SD_Li256ELb0ELb0ELi2EEENS1_25SingleTileBwdLPTSchedulerILb0ELi128ELb0EEEEEEEEEvNT_6ParamsE$_ZN4cute3eso3ESOILb1ELb0EJNS_6LayoutINS_5tupleIJNS3_IJNS_1CILi8EEENS4_ILi1EEEEEEEEENS3_IJNS3_IJS6_NS4_ILi0EEEEEEEEEEENS_10ViewEngineINS_8smem_ptrIPN7cutlass10bfloat16_tEEEEEEEC2ERKSC_RKSJ_)
        /*8d8c*/ 	.word	0x00000000


	//----- nvinfo : EIATTR_FRAME_SIZE
	.align		4
.L_6050:
        /*8d90*/ 	.byte	0x04, 0x11
        /*8d92*/ 	.short	(.L_6052 - .L_6051)
	.align		4
.L_6051:
        /*8d94*/ 	.word	index@($_ZN7cutlass13device_kernelIN5flash19enable_sm80_to_sm89INS1_16FlashAttnBwdSm80INS1_25CollectiveMainloopBwdSm80ILi2ELi2EN4cute5tupleIJNS5_1CILi128EEES8_NS7_ILi64EEEEEENS_10bfloat16_tEfNS_4arch4Sm80ELb1ELb0ELb1ELb0ELb0ELb0ELb0ELb0ELi2ELi4ELi4ELi4ELb0EEENS1_21CollectiveEpilogueBwdISA_SB_SD_Li256ELb0ELb0ELi2EEENS1_25SingleTileBwdLPTSchedulerILb0ELi128ELb0EEEEEEEEEvNT_6ParamsE$_ZN4cute3eso3ESOILb1ELb0EJNS_6LayoutINS_5tupleIJNS3_IJNS_1CILi8EEENS4_ILi1EEEEEEEEENS3_IJNS3_IJS6_NS4_ILi0EEEEEEEEEEENS_10ViewEngineINS_8gmem_ptrIPKN7cutlass10bfloat16_tEEEEEEEC2ERKSC_RKSK_)
        /*8d98*/ 	.word	0x00000000


	//----- nvinfo : EIATTR_FRAME_SIZE
	.align		4
.L_6052:
        /*8d9c*/ 	.byte	0x04, 0x11
        /*8d9e*/ 	.short	(.L_6054 - .L_6053)
	.align		4
.L_6053:
        /*8da0*/ 	.word	index@($_ZN7cutlass13device_kernelIN5flash19enable_sm80_to_sm89INS1_16FlashAttnBwdSm80INS1_25CollectiveMainloopBwdSm80ILi2ELi2EN4cute5tupleIJNS5_1CILi128EEES8_NS7_ILi64EEEEEENS_10bfloat16_tEfNS_4arch4Sm80ELb1ELb0ELb1ELb0ELb0ELb0ELb0ELb0ELi2ELi4ELi4ELi4ELb0EEENS1_21CollectiveEpilogueBwdISA_SB_SD_Li256ELb0ELb0ELi2EEENS1_25SingleTileBwdLPTSchedulerILb0ELi128ELb0EEEEEEEEEvNT_6ParamsE$_ZN4cute3eso3ESOILb1ELb0EJNS_6LayoutINS_5tupleIJNS3_IJNS_1CILi4EEENS4_ILi1EEEEEES6_EEENS3_IJNS3_IJS6_NS4_ILi0EEEEEES9_EEEEEiEEC2ERKSC_RKi)
        /*8da4*/ 	.word	0x00000000


	//----- nvinfo : EIATTR_FRAME_SIZE
	.align		4
.L_6054:
        /*8da8*/ 	.byte	0x04, 0x11
        /*8daa*/ 	.short	(.L_6056 - .L_6055)
	.align		4
.L_6055:
        /*8dac*/ 	.word	index@($_ZN7cutlass13device_kernelIN5flash19enable_sm80_to_sm89INS1_16FlashAttnBwdSm80INS1_25CollectiveMainloopBwdSm80ILi2ELi2EN4cute5tupleIJNS5_1CILi128EEES8_NS7_ILi64EEEEEENS_10bfloat16_tEfNS_4arch4Sm80ELb1ELb0ELb1ELb0ELb0ELb0ELb0ELb0ELi2ELi4ELi4ELi4ELb0EEENS1_21CollectiveEpilogueBwdISA_SB_SD_Li256ELb0ELb0ELi2EEENS1_25SingleTileBwdLPTSchedulerILb0ELi128ELb0EEEEEEEEEvNT_6ParamsE$_ZN4cute3eso3ESOILb1ELb0EJNS_6LayoutINS_5tupleIJNS3_IJNS_1CILi4EEENS4_ILi1EEEEEES6_EEENS3_IJNS3_IJS6_NS4_ILi0EEEEEES9_EEEEENS_10ViewEngineINS_8smem_ptrIPfEEEEEEC2ERKSC_RKSH_)
        /*8db0*/ 	.word	0x00000000


	//----- nvinfo : EIATTR_FRAME_SIZE
	.align		4
.L_6056:
        /*8db4*/ 	.byte	0x04, 0x11
        /*8db6*/ 	.short	(.L_6058 - .L_6057)
	.align		4
.L_6057:
        /*8db8*/ 	.word	index@($_ZN7cutlass13device_kernelIN5flash19enable_sm80_to_sm89INS1_16FlashAttnBwdSm80INS1_25CollectiveMainloopBwdSm80ILi2ELi2EN4cute5tupleIJNS5_1CILi128EEES8_NS7_ILi64EEEEEENS_10bfloat16_tEfNS_4arch4Sm80ELb1ELb0ELb1ELb0ELb0ELb0ELb0ELb0ELi2ELi4ELi4ELi4ELb0EEENS1_21CollectiveEpilogueBwdISA_SB_SD_Li256ELb0ELb0ELi2EEENS1_25SingleTileBwdLPTSchedulerILb0ELi128ELb0EEEEEEEEEvNT_6ParamsE$_ZN4cute3eso3ESOILb1ELb0EJNS_6LayoutINS_5tupleIJNS3_IJNS_1CILi4EEENS4_ILi1EEEEEES6_EEENS3_IJNS3_IJS6_NS4_ILi0EEEEEES9_EEEEENS_10ViewEngineINS_8gmem_ptrIPKfEEEEEEC2ERKSC_RKSI_)
        /*8dbc*/ 	.word	0x00000000


	//----- nvinfo : EIATTR_FRAME_SIZE
	.align		4
.L_6058:
        /*8dc0*/ 	.byte	0x04, 0x11
        /*8dc2*/ 	.short	(.L_6060 - .L_6059)
	.align		4
.L_6059:
        /*8dc4*/ 	.word	index@($_ZN7cutlass13device_kernelIN5flash19enable_sm80_to_sm89INS1_16FlashAttnBwdSm80INS1_25CollectiveMainloopBwdSm80ILi2ELi2EN4cute5tupleIJNS5_1CILi128EEES8_NS7_ILi64EEEEEENS_10bfloat16_tEfNS_4arch4Sm80ELb1ELb0ELb1ELb0ELb0ELb0ELb0ELb0ELi2ELi4ELi4ELi4ELb0EEENS1_21CollectiveEpilogueBwdISA_SB_SD_Li256ELb0ELb0ELi2EEENS1_25SingleTileBwdLPTSchedulerILb0ELi128ELb0EEEEEEEEEvNT_6ParamsE$_ZN4cute3eso3ESOILb1ELb0EJNS_6LayoutINS_5tupleIJNS3_IJNS_1CILi4EEENS4_ILi1EEEEEEEEENS3_IJNS3_IJS6_NS4_ILi0EEEEEEEEEEENS_10ViewEngineIPjEEEEC2ERKSC_RKSF_)
        /*8dc8*/ 	.word	0x00000000


	//----- nvinfo : EIATTR_FRAME_SIZE
	.align		4
.L_6060:
        /*8dcc*/ 	.byte	0x04, 0x11
        /*8dce*/ 	.short	(.L_6062 - .L_6061)
	.align		4
.L_6061:
        /*8dd0*/ 	.word	index@($_ZN7cutlass13device_kernelIN5flash19enable_sm80_to_sm89INS1_16FlashAttnBwdSm80INS1_25CollectiveMainloopBwdSm80ILi2ELi2EN4cute5tupleIJNS5_1CILi128EEES8_NS7_ILi64EEEEEENS_10bfloat16_tEfNS_4arch4Sm80ELb1ELb0ELb1ELb0ELb0ELb0ELb0ELb0ELi2ELi4ELi4ELi4ELb0EEENS1_21CollectiveEpilogueBwdISA_SB_SD_Li256ELb0ELb0ELi2EEENS1_25SingleTileBwdLPTSchedulerILb0ELi128ELb0EEEEEEEEEvNT_6ParamsE$_ZN4cute3eso3ESOILb1ELb0EJNS_6LayoutINS_5tupleIJNS3_IJNS_1CILi4EEENS4_ILi1EEEEEEEEENS3_IJNS3_IJS6_NS4_ILi0EEEEEEEEEEENS_10ViewEngineINS_8smem_ptrIPfEEEEEEC2ERKSC_RKSH_)
        /*8dd4*/ 	.word	0x00000000


	//----- nvinfo : EIATTR_FRAME_SIZE
	.align		4
.L_6062:
        /*8dd8*/ 	.byte	0x04, 0x11
        /*8dda*/ 	.short	(.L_6064 - .L_6063)
	.align		4
.L_6063:
        /*8ddc*/ 	.word	index@($_ZN7cutlass13device_kernelIN5flash19enable_sm80_to_sm89INS1_16FlashAttnBwdSm80INS1_25CollectiveMainloopBwdSm80ILi2ELi2EN4cute5tupleIJNS5_1CILi128EEES8_NS7_ILi64EEEEEENS_10bfloat16_tEfNS_4arch4Sm80ELb1ELb0ELb1ELb0ELb0ELb0ELb0ELb0ELi2ELi4ELi4ELi4ELb0EEENS1_21CollectiveEpilogueBwdISA_SB_SD_Li256ELb0ELb0ELi2EEENS1_25SingleTileBwdLPTSchedulerILb0ELi128ELb0EEEEEEEEEvNT_6ParamsE$_ZN4cute3eso3ESOILb1ELb0EJNS_6LayoutINS_5tupleIJNS3_IJNS_1CILi4EEENS4_ILi1EEEEEEEEENS3_IJNS3_IJS6_NS4_ILi0EEEEEEEEEEENS_10ViewEngineINS_8gmem_ptrIPKfEEEEEEC2ERKSC_RKSI_)
        /*8de0*/ 	.word	0x00000000


	//----- nvinfo : EIATTR_FRAME_SIZE
	.align		4
.L_6064:
        /*8de4*/ 	.byte	0x04, 0x11
        /*8de6*/ 	.short	(.L_6066 - .L_6065)
	.align		4
.L_6065:
        /*8de8*/ 	.word	index@($_ZN7cutlass13device_kernelIN5flash19enable_sm80_to_sm89INS1_16FlashAttnBwdSm80INS1_25CollectiveMainloopBwdSm80ILi2ELi2EN4cute5tupleIJNS5_1CILi128EEES8_NS7_ILi64EEEEEENS_10bfloat16_tEfNS_4arch4Sm80ELb1ELb0ELb1ELb0ELb0ELb0ELb0ELb0ELi2ELi4ELi4ELi4ELb0EEENS1_21CollectiveEpilogueBwdISA_SB_SD_Li256ELb0ELb0ELi2EEENS1_25SingleTileBwdLPTSchedulerILb0ELi128ELb0EEEEEEEEEvNT_6ParamsE$_ZN4cute3eso3ESOILb1ELb0EJNS_6LayoutINS_5tupleIJNS3_IJNS_1CILi2EEES5_S5_EEES5_EEENS3_IJNS3_IJNS4_ILi1EEES5_NS4_ILi4EEEEEENS4_ILi8EEEEEEEEiEEC2ERKSD_RKi)
        /*8dec*/ 	.word	0x00000000


	//----- nvinfo : EIATTR_FRAME_SIZE
	.align		4
.L_6066:
        /*8df0*/ 	.byte	0x04, 0x11
        /*8df2*/ 	.short	(.L_6068 - .L_6067)
	.align		4
.L_6067:
        /*8df4*/ 	.word	index@($_ZN7cutlass13device_kernelIN5flash19enable_sm80_to_sm89INS1_16FlashAttnBwdSm80INS1_25CollectiveMainloopBwdSm80ILi2ELi2EN4cute5tupleIJNS5_1CILi128EEES8_NS7_ILi64EEEEEENS_10bfloat16_tEfNS_4arch4Sm80ELb1ELb0ELb1ELb0ELb0ELb0ELb0ELb0ELi2ELi4ELi4ELi4ELb0EEENS1_21CollectiveEpilogueBwdISA_SB_SD_Li256ELb0ELb0ELi2EEENS1_25SingleTileBwdLPTSchedulerILb0ELi128ELb0EEEEEEEEEvNT_6ParamsE$_ZN4cute3eso3ESOILb1ELb0EJNS_6LayoutINS_5tupleIJNS3_IJNS_1CILi2EEES5_S5_EEES5_EEENS3_IJNS3_IJNS4_ILi1EEES5_NS4_ILi4EEEEEENS4_ILi8EEEEEEEENS_10ViewEngineIPN7cutlass10bfloat16_tEEEEEC2ERKSD_RKSI_)
        /*8df8*/ 	.word	0x00000000


	//----- nvinfo : EIATTR_FRAME_SIZE
	.align		4
.L_6068:
        /*8dfc*/ 	.byte	0x04, 0x11
        /*8dfe*/ 	.short	(.L_6070 - .L_6069)
	.align		4
.L_6069:
        /*8e00*/ 	.word	index@($_ZN7cutlass13device_kernelIN5flash19enable_sm80_to_sm89INS1_16FlashAttnBwdSm80INS1_25CollectiveMainloopBwdSm80ILi2ELi2EN4cute5tupleIJNS5_1CILi128EEES8_NS7_ILi64EEEEEENS_10bfloat16_tEfNS_4arch4Sm80ELb1ELb0ELb1ELb0ELb0ELb0ELb0ELb0ELi2ELi4ELi4ELi4ELb0EEENS1_21CollectiveEpilogueBwdISA_SB_SD_Li256ELb0ELb0ELi2EEENS1_25SingleTileBwdLPTSchedulerILb0ELi128ELb0EEEEEEEEEvNT_6ParamsE$_ZN4cute3eso3ESOILb1ELb0EJNS_6LayoutINS_5tupleIJNS3_IJNS_1CILi2EEES5_S5_EEES5_EEENS3_IJNS3_IJNS4_ILi1EEES5_NS4_ILi4EEEEEENS4_ILi64EEEEEEEEiEEC2ERKSD_RKi)
        /*8e04*/ 	.word	0x00000000


	//----- nvinfo : EIATTR_FRAME_SIZE
	.align		4
.L_6070:
        /*8e08*/ 	.byte	0x04, 0x11
        /*8e0a*/ 	.short	(.L_6072 - .L_6071)
	.align		4
.L_6071:
        /*8e0c*/ 	.word	index@($_ZN7cutlass13device_kernelIN5flash19enable_sm80_to_sm89INS1_16FlashAttnBwdSm80INS1_25CollectiveMainloopBwdSm80ILi2ELi2EN4cute5tupleIJNS5_1CILi128EEES8_NS7_ILi64EEEEEENS_10bfloat16_tEfNS_4arch4Sm80ELb1ELb0ELb1ELb0ELb0ELb0ELb0ELb0ELi2ELi4ELi4ELi4ELb0EEENS1_21CollectiveEpilogueBwdISA_SB_SD_Li256ELb0ELb0ELi2EEENS1_25SingleTileBwdLPTSchedulerILb0ELi128ELb0EEEEEEEEEvNT_6ParamsE$_ZN4cute3eso3ESOILb1ELb0EJNS_6LayoutINS_5tupleIJNS3_IJNS_1CILi2EEES5_S5_EEES5_EEENS3_IJNS3_IJNS4_ILi1EEES5_NS4_ILi4EEEEEENS4_ILi64EEEEEEEENS_10ViewEngineIPN7cutlass10bfloat16_tEEEEEC2ERKSD_RKSI_)
        /*8e10*/ 	.word	0x00000000


	//----- nvinfo : EIATTR_FRAME_SIZE
	.align		4
.L_6072:
        /*8e14*/ 	.byte	0x04, 0x11
        /*8e16*/ 	.short	(.L_6074 - .L_6073)
	.align		4
.L_6073:
        /*8e18*/ 	.word	index@($_ZN7cutlass13device_kernelIN5flash19enable_sm80_to_sm89INS1_16FlashAttnBwdSm80INS1_25CollectiveMainloopBwdSm80ILi2ELi2EN4cute5tupleIJNS5_1CILi128EEES8_NS7_ILi64EEEEEENS_10bfloat16_tEfNS_4arch4Sm80ELb1ELb0ELb1ELb0ELb0ELb0ELb0ELb0ELi2ELi4ELi4ELi4ELb0EEENS1_21CollectiveEpilogueBwdISA_SB_SD_Li256ELb0ELb0ELi2EEENS1_25SingleTileBwdLPTSchedulerILb0ELi128ELb0EEEEEEEEEvNT_6ParamsE$_ZN4cute3eso3ESOILb1ELb0EJNS_6LayoutINS_5tupleIJNS3_IJNS_1CILi2EEES5_S5_EEEEEENS3_IJNS3_IJNS4_ILi1EEES5_NS4_ILi4EEEEEEEEEEEiEEC2ERKSC_RKi)
        /*8e1c*/ 	.word	0x00000000


	//----- nvinfo : EIATTR_FRAME_SIZE
	.align		4
.L_6074:
        /*8e20*/ 	.byte	0x04, 0x11
        /*8e22*/ 	.short	(.L_6076 - .L_6075)
	.align		4
.L_6075:
        /*8e24*/ 	.word	index@($_ZN7cutlass13device_kernelIN5flash19enable_sm80_to_sm89INS1_16FlashAttnBwdSm80INS1_25CollectiveMainloopBwdSm80ILi2ELi2EN4cute5tupleIJNS5_1CILi128EEES8_NS7_ILi64EEEEEENS_10bfloat16_tEfNS_4arch4Sm80ELb1ELb0ELb1ELb0ELb0ELb0ELb0ELb0ELi2ELi4ELi4ELi4ELb0EEENS1_21CollectiveEpilogueBwdISA_SB_SD_Li256ELb0ELb0ELi2EEENS1_25SingleTileBwdLPTSchedulerILb0ELi128ELb0EEEEEEEEEvNT_6ParamsE$_ZN4cute3eso3ESOILb1ELb0EJNS_6LayoutINS_5tupleIJNS3_IJNS_1CILi2EEES5_S5_EEEEEENS3_IJNS3_IJNS4_ILi1EEES5_NS4_ILi4EEEEEEEEEEENS_10ViewEngineIPN7cutlass10bfloat16_tEEEEEC2ERKSC_RKSH_)
        /*8e28*/ 	.word	0x00000000


	//----- nvinfo : EIATTR_FRAME_SIZE
	.align		4
.L_6076:
        /*8e2c*/ 	.byte	0x04, 0x11
        /*8e2e*/ 	.short	(.L_6078 - .L_6077)
	.align		4
.L_6077:
        /*8e30*/ 	.word	index@($_ZN7cutlass13device_kernelIN5flash19enable_sm80_to_sm89INS1_16FlashAttnBwdSm80INS1_25CollectiveMainloopBwdSm80ILi2ELi2EN4cute5tupleIJNS5_1CILi128EEES8_NS7_ILi64EEEEEENS_10bfloat16_tEfNS_4arch4Sm80ELb1ELb0ELb1ELb0ELb0ELb0ELb0ELb0ELi2ELi4ELi4ELi4ELb0EEENS1_21CollectiveEpilogueBwdISA_SB_SD_Li256ELb0ELb0ELi2EEENS1_25SingleTileBwdLPTSchedulerILb0ELi128ELb0EEEEEEEEEvNT_6ParamsE$_ZN4cute3eso3ESOILb1ELb0EJNS_6LayoutINS_5tupleIJNS3_IJNS_1CILi2EEES5_EEES6_EEENS3_IJNS3_IJNS4_ILi1EEES5_EEENS3_IJNS4_ILi32EEENS4_ILi64EEEEEEEEEEEiEEC2ERKSE_RKi)
        /*8e34*/ 	.word	0x00000000


	//----- nvinfo : EIATTR_FRAME_SIZE
	.align		4
.L_6078:
        /*8e38*/ 	.byte	0x04, 0x11
        /*8e3a*/ 	.short	(.L_6080 - .L_6079)
	.align		4
.L_6079:
        /*8e3c*/ 	.word	index@($_ZN7cutlass13device_kernelIN5flash19enable_sm80_to_sm89INS1_16FlashAttnBwdSm80INS1_25CollectiveMainloopBwdSm80ILi2ELi2EN4cute5tupleIJNS5_1CILi128EEES8_NS7_ILi64EEEEEENS_10bfloat16_tEfNS_4arch4Sm80ELb1ELb0ELb1ELb0ELb0ELb0ELb0ELb0ELi2ELi4ELi4ELi4ELb0EEENS1_21CollectiveEpilogueBwdISA_SB_SD_Li256ELb0ELb0ELi2EEENS1_25SingleTileBwdLPTSchedulerILb0ELi128ELb0EEEEEEEEEvNT_6ParamsE$_ZN4cute3eso3ESOILb1ELb0EJNS_6LayoutINS_5tupleIJNS3_IJNS_1CILi2EEES5_EEES6_EEENS3_IJNS3_IJNS4_ILi1EEES5_EEENS3_IJNS4_ILi32EEENS4_ILi64EEEEEEEEEEENS_10ViewEngineIPN7cutlass10bfloat16_tEEEEEC2ERKSE_RKSJ_)
        /*8e40*/ 	.word	0x00000000


	//----- nvinfo : EIATTR_FRAME_SIZE
	.align		4
.L_6080:
        /*8e44*/ 	.byte	0x04, 0x11
        /*8e46*/ 	.short	(.L_6082 - .L_6081)
	.align		4
.L_6081:
        /*8e48*/ 	.word	index@($_ZN7cutlass13device_kernelIN5flash19enable_sm80_to_sm89INS1_16FlashAttnBwdSm80INS1_25CollectiveMainloopBwdSm80ILi2ELi2EN4cute5tupleIJNS5_1CILi128EEES8_NS7_ILi64EEEEEENS_10bfloat16_tEfNS_4arch4Sm80ELb1ELb0ELb1ELb0ELb0ELb0ELb0ELb0ELi2ELi4ELi4ELi4ELb0EEENS1_21CollectiveEpilogueBwdISA_SB_SD_Li256ELb0ELb0ELi2EEENS1_25SingleTileBwdLPTSchedulerILb0ELi128ELb0EEEEEEEEEvNT_6ParamsE$_ZN4cute3eso3ESOILb1ELb0EJNS_6LayoutINS_5tupleIJNS3_IJNS_1CILi2EEES5_EEES5_NS4_ILi8EEEEEENS3_IJNS3_IJNS_11ScaledBasisINS4_ILi1EEEJLi1EEEENS9_IS7_JLi0EEEEEEENS9_INS4_ILi64EEEJLi0EEEENS9_INS4_ILi16EEEJLi1EEEEEEEEENS_15ArithmeticTupleIJiiEEEEEC2ERKSJ_RKSL_)
        /*8e4c*/ 	.word	0x00000000


	//----- nvinfo : EIATTR_FRAME_SIZE
	.align		4
.L_6082:
        /*8e50*/ 	.byte	0x04, 0x11
        /*8e52*/ 	.short	(.L_6084 - .L_6083)
	.align		4
.L_6083:
        /*8e54*/ 	.word	index@($_ZN7cutlass13device_kernelIN5flash19enable_sm80_to_sm89INS1_16FlashAttnBwdSm80INS1_25CollectiveMainloopBwdSm80ILi2ELi2EN4cute5tupleIJNS5_1CILi128EEES8_NS7_ILi64EEEEEENS_10bfloat16_tEfNS_4arch4Sm80ELb1ELb0ELb1ELb0ELb0ELb0ELb0ELb0ELi2ELi4ELi4ELi4ELb0EEENS1_21CollectiveEpilogueBwdISA_SB_SD_Li256ELb0ELb0ELi2EEENS1_25SingleTileBwdLPTSchedulerILb0ELi128ELb0EEEEEEEEEvNT_6ParamsE$_ZN4cute3eso3ESOILb1ELb0EJNS_6LayoutINS_5tupleIJNS3_IJNS_1CILi2EEES5_EEES5_NS4_ILi8EEEEEENS3_IJNS3_IJNS_11ScaledBasisINS4_ILi1EEEJLi1EEEENS9_IS7_JLi0EEEEEEENS9_INS4_ILi64EEEJLi0EEEENS9_INS4_ILi16EEEJLi1EEEEEEEEENS_10ViewEngineINS_23ArithmeticTupleIteratorINS_15ArithmeticTupleIJiiEEEEEEEEEC2ERKSJ_RKSP_)
        /*8e58*/ 	.word	0x00000000


	//----- nvinfo : EIATTR_FRAME_SIZE
	.align		4
.L_6084:
        /*8e5c*/ 	.byte	0x04, 0x11
        /*8e5e*/ 	.short	(.L_6086 - .L_6085)
	.align		4
.L_6085:
        /*8e60*/ 	.word	index@($_ZN7cutlass13device_kernelIN5flash19enable_sm80_to_sm89INS1_16FlashAttnBwdSm80INS1_25CollectiveMainloopBwdSm80ILi2ELi2EN4cute5tupleIJNS5_1CILi128EEES8_NS7_ILi64EEEEEENS_10bfloat16_tEfNS_4arch4Sm80ELb1ELb0ELb1ELb0ELb0ELb0ELb0ELb0ELi2ELi4ELi4ELi4ELb0EEENS1_21CollectiveEpilogueBwdISA_SB_SD_Li256ELb0ELb0ELi2EEENS1_25SingleTileBwdLPTSchedulerILb0ELi128ELb0EEEEEEEEEvNT_6ParamsE$_ZN4cute3eso3ESOILb1ELb0EJNS_6LayoutINS_5tupleIJNS3_IJNS_1CILi2EEES5_EEENS4_ILi8EEEEEENS3_IJNS3_IJNS4_ILi1EEES5_EEENS4_ILi4EEEEEEEEiEEC2ERKSD_RKi)
        /*8e64*/ 	.word	0x00000000


	//----- nvinfo : EIATTR_FRAME_SIZE
	.align		4
.L_6086:
        /*8e68*/ 	.byte	0x04, 0x11
        /*8e6a*/ 	.short	(.L_6088 - .L_6087)
	.align		4
.L_6087:
        /*8e6c*/ 	.word	index@($_ZN7cutlass13device_kernelIN5flash19enable_sm80_to_sm89INS1_16FlashAttnBwdSm80INS1_25CollectiveMainloopBwdSm80ILi2ELi2EN4cute5tupleIJNS5_1CILi128EEES8_NS7_ILi64EEEEEENS_10bfloat16_tEfNS_4arch4Sm80ELb1ELb0ELb1ELb0ELb0ELb0ELb0ELb0ELi2ELi4ELi4ELi4ELb0EEENS1_21CollectiveEpilogueBwdISA_SB_SD_Li256ELb0ELb0ELi2EEENS1_25SingleTileBwdLPTSchedulerILb0ELi128ELb0EEEEEEEEEvNT_6ParamsE$_ZN4cute3eso3ESOILb1ELb0EJNS_6LayoutINS_5tupleIJNS3_IJNS_1CILi2EEES5_EEENS4_ILi8EEEEEENS3_IJNS3_IJNS4_ILi1EEES5_EEENS4_ILi4EEEEEEEENS_10ViewEngineIPN7cutlass10bfloat16_tEEEEEC2ERKSD_RKSI_)
        /*8e70*/ 	.word	0x00000000


	//----- nvinfo : EIATTR_FRAME_SIZE
	.align		4
.L_6088:
        /*8e74*/ 	.byte	0x04, 0x11
        /*8e76*/ 	.short	(.L_6090 - .L_6089)
	.align		4
.L_6089:
        /*8e78*/ 	.word	index@($_ZN7cutlass13device_kernelIN5flash19enable_sm80_to_sm89INS1_16FlashAttnBwdSm80INS1_25CollectiveMainloopBwdSm80ILi2ELi2EN4cute5tupleIJNS5_1CILi128EEES8_NS7_ILi64EEEEEENS_10bfloat16_tEfNS_4arch4Sm80ELb1ELb0ELb1ELb0ELb0ELb0ELb0ELb0ELi2ELi4ELi4ELi4ELb0EEENS1_21CollectiveEpilogueBwdISA_SB_SD_Li256ELb0ELb0ELi2EEENS1_25SingleTileBwdLPTSchedulerILb0ELi128ELb0EEEEEEEEEvNT_6ParamsE$_ZN4cute3eso3ESOILb1ELb0EJNS_6LayoutINS_5tupleIJNS3_IJNS_1CILi2EEES5_EEENS3_IJS5_NS4_ILi8EEEEEEEEENS3_IJNS3_IJS5_NS4_ILi4EEEEEENS3_IJNS4_ILi1EEES7_EEEEEEEENS_10ViewEngineIPfEEEEC2ERKSF_RKSI_)
        /*8e7c*/ 	.word	0x00000000


	//----- nvinfo : EIATTR_FRAME_SIZE
	.align		4
.L_6090:
        /*8e80*/ 	.byte	0x04, 0x11
        /*8e82*/ 	.short	(.L_6092 - .L_6091)
	.align		4
.L_6091:
        /*8e84*/ 	.word	index@($_ZN7cutlass13device_kernelIN5flash19enable_sm80_to_sm89INS1_16FlashAttnBwdSm80INS1_25CollectiveMainloopBwdSm80ILi2ELi2EN4cute5tupleIJNS5_1CILi128EEES8_NS7_ILi64EEEEEENS_10bfloat16_tEfNS_4arch4Sm80ELb1ELb0ELb1ELb0ELb0ELb0ELb0ELb0ELi2ELi4ELi4ELi4ELb0EEENS1_21CollectiveEpilogueBwdISA_SB_SD_Li256ELb0ELb0ELi2EEENS1_25SingleTileBwdLPTSchedulerILb0ELi128ELb0EEEEEEEEEvNT_6ParamsE$_ZN4cute3eso3ESOILb1ELb0EJNS_6LayoutINS_5tupleIJNS3_IJNS_1CILi2EEES5_EEENS3_IJS5_NS4_ILi8EEEEEEEEENS3_IJNS3_IJNS_11ScaledBasisIS7_JLi0EEEENSA_INS4_ILi64EEEJLi0EEEEEEENS3_IJNSA_INS4_ILi1EEEJLi1EEEENSA_INS4_ILi16EEEJLi1EEEEEEEEEEEENS_10ViewEngineINS_23ArithmeticTupleIteratorINS_15ArithmeticTupleIJiiEEEEEEEEEC2ERKSL_RKSR_)
        /*8e88*/ 	.word	0x00000000


	//----- nvinfo : EIATTR_FRAME_SIZE
	.align		4
.L_6092:
        /*8e8c*/ 	.byte	0x04, 0x11
        /*8e8e*/ 	.short	(.L_6094 - .L_6093)
	.align		4
.L_6093:
        /*8e90*/ 	.word	index@($_ZN7cutlass13device_kernelIN5flash19enable_sm80_to_sm89INS1_16FlashAttnBwdSm80INS1_25CollectiveMainloopBwdSm80ILi2ELi2EN4cute5tupleIJNS5_1CILi128EEES8_NS7_ILi64EEEEEENS_10bfloat16_tEfNS_4arch4Sm80ELb1ELb0ELb1ELb0ELb0ELb0ELb0ELb0ELi2ELi4ELi4ELi4ELb0EEENS1_21CollectiveEpilogueBwdISA_SB_SD_Li256ELb0ELb0ELi2EEENS1_25SingleTileBwdLPTSchedulerILb0ELi128ELb0EEEEEEEEEvNT_6ParamsE$_ZN4cute3eso3ESOILb1ELb0EJNS_6LayoutINS_5tupleIJNS3_IJNS_1CILi2EEES5_EEENS3_IJS5_NS4_ILi8EEEEEEEEENS3_IJNS3_IJNS_11ScaledBasisIS7_JLi0EEEENSA_INS4_ILi64EEEJLi0EEEEEEENS3_IJNSA_INS4_ILi1EEEJLi1EEEENSA_INS4_ILi16EEEJLi1EEEEEEEEEEEENS_10ViewEngineINS_23ArithmeticTupleIteratorINS_15ArithmeticTupleIJNS4_ILi0EEESP_EEEEEEEEEC2ERKSL_RKSS_)
        /*8e94*/ 	.word	0x00000000


	//----- nvinfo : EIATTR_FRAME_SIZE
	.align		4
.L_6094:
        /*8e98*/ 	.byte	0x04, 0x11
        /*8e9a*/ 	.short	(.L_6096 - .L_6095)
	.align		4
.L_6095:
        /*8e9c*/ 	.word	index@($_ZN7cutlass13device_kernelIN5flash19enable_sm80_to_sm89INS1_16FlashAttnBwdSm80INS1_25CollectiveMainloopBwdSm80ILi2ELi2EN4cute5tupleIJNS5_1CILi128EEES8_NS7_ILi64EEEEEENS_10bfloat16_tEfNS_4arch4Sm80ELb1ELb0ELb1ELb0ELb0ELb0ELb0ELb0ELi2ELi4ELi4ELi4ELb0EEENS1_21CollectiveEpilogueBwdISA_SB_SD_Li256ELb0ELb0ELi2EEENS1_25SingleTileBwdLPTSchedulerILb0ELi128ELb0EEEEEEEEEvNT_6ParamsE$_ZN4cute3eso3ESOILb1ELb0EJNS_6LayoutINS_5tupleIJNS3_IJNS_1CILi2EEES5_EEEEEENS3_IJNS3_IJNS4_ILi8EEENS4_ILi64EEEEEEEEEEEiEEC2ERKSC_RKi)
        /*8ea0*/ 	.word	0x00000000


	//----- nvinfo : EIATTR_FRAME_SIZE
	.align		4
.L_6096:
        /*8ea4*/ 	.byte	0x04, 0x11
        /*8ea6*/ 	.short	(.L_6098 - .L_6097)
	.align		4
.L_6097:
        /*8ea8*/ 	.word	index@($_ZN7cutlass13device_kernelIN5flash19enable_sm80_to_sm89INS1_16FlashAttnBwdSm80INS1_25CollectiveMainloopBwdSm80ILi2ELi2EN4cute5tupleIJNS5_1CILi128EEES8_NS7_ILi64EEEEEENS_10bfloat16_tEfNS_4arch4Sm80ELb1ELb0ELb1ELb0ELb0ELb0ELb0ELb0ELi2ELi4ELi4ELi4ELb0EEENS1_21CollectiveEpilogueBwdISA_SB_SD_Li256ELb0ELb0ELi2EEENS1_25SingleTileBwdLPTSchedulerILb0ELi128ELb0EEEEEEEEEvNT_6ParamsE$_ZN4cute3eso3ESOILb1ELb0EJNS_6LayoutINS_5tupleIJNS3_IJNS_1CILi2EEES5_EEEEEENS3_IJNS3_IJNS4_ILi8EEENS4_ILi64EEEEEEEEEEENS_10ViewEngineINS_8smem_ptrIPfEEEEEEC2ERKSC_RKSH_)
        /*8eac*/ 	.word	0x00000000


	//----- nvinfo : EIATTR_FRAME_SIZE
	.align		4
.L_6098:
        /*8eb0*/ 	.byte	0x04, 0x11
        /*8eb2*/ 	.short	(.L_6100 - .L_6099)
	.align		4
.L_6099:
        /*8eb4*/ 	.word	index@($_ZN7cutlass13device_kernelIN5flash19enable_sm80_to_sm89INS1_16FlashAttnBwdSm80INS1_25CollectiveMainloopBwdSm80ILi2ELi2EN4cute5tupleIJNS5_1CILi128EEES8_NS7_ILi64EEEEEENS_10bfloat16_tEfNS_4arch4Sm80ELb1ELb0ELb1ELb0ELb0ELb0ELb0ELb0ELi2ELi4ELi4ELi4ELb0EEENS1_21CollectiveEpilogueBwdISA_SB_SD_Li256ELb0ELb0ELi2EEENS1_25SingleTileBwdLPTSchedulerILb0ELi128ELb0EEEEEEEEEvNT_6ParamsE$_ZN4cute3eso3ESOILb1ELb0EJNS_6LayoutINS_5tupleIJNS3_IJNS_1CILi2EEES5_EEEEEENS3_IJNS3_IJNS4_ILi1EEES5_EEEEEEEEiEEC2ERKSB_RKi)
        /*8eb8*/ 	.word	0x00000000


	//----- nvinfo : EIATTR_FRAME_SIZE
	.align		4
.L_6100:
        /*8ebc*/ 	.byte	0x04, 0x11
        /*8ebe*/ 	.short	(.L_6102 - .L_6101)
	.align		4
.L_6101:
        /*8ec0*/ 	.word	index@($_ZN7cutlass13device_kernelIN5flash19enable_sm80_to_sm89INS1_16FlashAttnBwdSm80INS1_25CollectiveMainloopBwdSm80ILi2ELi2EN4cute5tupleIJNS5_1CILi128EEES8_NS7_ILi64EEEEEENS_10bfloat16_tEfNS_4arch4Sm80ELb1ELb0ELb1ELb0ELb0ELb0ELb0ELb0ELi2ELi4ELi4ELi4ELb0EEENS1_21CollectiveEpilogueBwdISA_SB_SD_Li256ELb0ELb0ELi2EEENS1_25SingleTileBwdLPTSchedulerILb0ELi128ELb0EEEEEEEEEvNT_6ParamsE$_ZN4cute3eso3ESOILb1ELb0EJNS_6LayoutINS_5tupleIJNS3_IJNS_1CILi2EEES5_EEEEEENS3_IJNS3_IJNS4_ILi1EEES5_EEEEEEEENS_10ViewEngineIPfEEEEC2ERKSB_RKSE_)
        /*8ec4*/ 	.word	0x00000000


	//----- nvinfo : EIATTR_FRAME_SIZE
	.align		4
.L_6102:
        /*8ec8*/ 	.byte	0x04, 0x11
        /*8eca*/ 	.short	(.L_6104 - .L_6103)
	.align		4
.L_6103:
        /*8ecc*/ 	.word	index@($_ZN7cutlass13device_kernelIN5flash19enable_sm80_to_sm89INS1_16FlashAttnBwdSm80INS1_25CollectiveMainloopBwdSm80ILi2ELi2EN4cute5tupleIJNS5_1CILi128EEES8_NS7_ILi64EEEEEENS_10bfloat16_tEfNS_4arch4Sm80ELb1ELb0ELb1ELb0ELb0ELb0ELb0ELb0ELi2ELi4ELi4ELi4ELb0EEENS1_21CollectiveEpilogueBwdISA_SB_SD_Li256ELb0ELb0ELi2EEENS1_25SingleTileBwdLPTSchedulerILb0ELi128ELb0EEEEEEEEEvNT_6ParamsE$_ZN4cute3eso3ESOILb1ELb0EJNS_6LayoutINS_5tupleIJNS3_IJNS_1CILi2EEES5_EEEEEENS3_IJNS3_IJNS4_ILi1EEES5_EEEEEEEENS_10ViewEngineIPN7cutlass10bfloat16_tEEEEEC2ERKSB_RKSG_)
        /*8ed0*/ 	.word	0x00000000


	//----- nvinfo : EIATTR_FRAME_SIZE
	.align		4
.L_6104:
        /*8ed4*/ 	.byte	0x04, 0x11
        /*8ed6*/ 	.short	(.L_6106 - .L_6105)
	.align		4
.L_6105:
        /*8ed8*/ 	.word	index@($_ZN7cutlass13device_kernelIN5flash19enable_sm80_to_sm89INS1_16FlashAttnBwdSm80INS1_25CollectiveMainloopBwdSm80ILi2ELi2EN4cute5tupleIJNS5_1CILi128EEES8_NS7_ILi64EEEEEENS_10bfloat16_tEfNS_4arch4Sm80ELb1ELb0ELb1ELb0ELb0ELb0ELb0ELb0ELi2ELi4ELi4ELi4ELb0EEENS1_21CollectiveEpilogueBwdISA_SB_SD_Li256ELb0ELb0ELi2EEENS1_25SingleTileBwdLPTSchedulerILb0ELi128ELb0EEEEEEEEEvNT_6ParamsE$_ZN4cute3eso3ESOILb1ELb0EJNS_6LayoutINS_5tupleIJNS3_IJNS_1CILi2EEES5_EEEEEENS3_IJNS3_IJNS4_ILi1EEES5_EEEEEEEENS_10ViewEngineIPKfEEEEC2ERKSB_RKSF_)
        /*8edc*/ 	.word	0x00000000


	//----- nvinfo : EIATTR_FRAME_SIZE
	.align		4
.L_6106:
        /*8ee0*/ 	.byte	0x04, 0x11
        /*8ee2*/ 	.short	(.L_6108 - .L_6107)
	.align		4
.L_6107:
        /*8ee4*/ 	.word	index@($_ZN7cutlass13device_kernelIN5flash19enable_sm80_to_sm89INS1_16FlashAttnBwdSm80INS1_25CollectiveMainloopBwdSm80ILi2ELi2EN4cute5tupleIJNS5_1CILi128EEES8_NS7_ILi64EEEEEENS_10bfloat16_tEfNS_4arch4Sm80ELb1ELb0ELb1ELb0ELb0ELb0ELb0ELb0ELi2ELi4ELi4ELi4ELb0EEENS1_21CollectiveEpilogueBwdISA_SB_SD_Li256ELb0ELb0ELi2EEENS1_25SingleTileBwdLPTSchedulerILb0ELi128ELb0EEEEEEEEEvNT_6ParamsE$_ZN4cute3eso3ESOILb1ELb0EJNS_6LayoutINS_5tupleIJNS3_IJNS_1CILi1EEES5_EEENS4_ILi32EEEEEENS3_IJNS3_IJNS4_ILi0EEES9_EEENS4_ILi256EEEEEEEEiEEC2ERKSD_RKi)
        /*8ee8*/ 	.word	0x00000000


	//----- nvinfo : EIATTR_FRAME_SIZE
	.align		4
.L_6108:
        /*8eec*/ 	.byte	0x04, 0x11
        /*8eee*/ 	.short	(.L_6110 - .L_6109)
	.align		4
.L_6109:
        /*8ef0*/ 	.word	index@($_ZN7cutlass13device_kernelIN5flash19enable_sm80_to_sm89INS1_16FlashAttnBwdSm80INS1_25CollectiveMainloopBwdSm80ILi2ELi2EN4cute5tupleIJNS5_1CILi128EEES8_NS7_ILi64EEEEEENS_10bfloat16_tEfNS_4arch4Sm80ELb1ELb0ELb1ELb0ELb0ELb0ELb0ELb0ELi2ELi4ELi4ELi4ELb0EEENS1_21CollectiveEpilogueBwdISA_SB_SD_Li256ELb0ELb0ELi2EEENS1_25SingleTileBwdLPTSchedulerILb0ELi128ELb0EEEEEEEEEvNT_6ParamsE$_ZN4cute3eso3ESOILb1ELb0EJNS_6LayoutINS_5tupleIJNS3_IJNS_1CILi1EEES5_EEENS4_ILi32EEEEEENS3_IJNS3_IJNS4_ILi0EEES9_EEENS4_ILi256EEEEEEEENS_10ViewEngineINS_8gmem_ptrIPfEEEEEEC2ERKSD_RKSI_)
        /*8ef4*/ 	.word	0x00000000


	//----- nvinfo : EIATTR_FRAME_SIZE
	.align		4
.L_6110:
        /*8ef8*/ 	.byte	0x04, 0x11
        /*8efa*/ 	.short	(.L_6112 - .L_6111)
	.align		4
.L_6111:
        /*8efc*/ 	.word	index@($_ZN7cutlass13device_kernelIN5flash19enable_sm80_to_sm89INS1_16FlashAttnBwdSm80INS1_25CollectiveMainloopBwdSm80ILi2ELi2EN4cute5tupleIJNS5_1CILi128EEES8_NS7_ILi64EEEEEENS_10bfloat16_tEfNS_4arch4Sm80ELb1ELb0ELb1ELb0ELb0ELb0ELb0ELb0ELi2ELi4ELi4ELi4ELb0EEENS1_21CollectiveEpilogueBwdISA_SB_SD_Li256ELb0ELb0ELi2EEENS1_25SingleTileBwdLPTSchedulerILb0ELi128ELb0EEEEEEEEEvNT_6ParamsE$_ZN4cute3eso3ESOILb1ELb0EJNS_6LayoutINS_5tupleIJNS3_IJNS_1CILi1EEES5_EEEEEENS3_IJNS3_IJS5_NS4_ILi0EEEEEEEEEEENS_10ViewEngineINS_8smem_ptrIPN7cutlass9uint128_tEEEEEEEC2ERKSB_RKSI_)
        /*8f00*/ 	.word	0x00000000


	//----- nvinfo : EIATTR_FRAME_SIZE
	.align		4
.L_6112:
        /*8f04*/ 	.byte	0x04, 0x11
        /*8f06*/ 	.short	(.L_6114 - .L_6113)
	.align		4
.L_6113:
        /*8f08*/ 	.word	index@($_ZN7cutlass13device_kernelIN5flash19enable_sm80_to_sm89INS1_16FlashAttnBwdSm80INS1_25CollectiveMainloopBwdSm80ILi2ELi2EN4cute5tupleIJNS5_1CILi128EEES8_NS7_ILi64EEEEEENS_10bfloat16_tEfNS_4arch4Sm80ELb1ELb0ELb1ELb0ELb0ELb0ELb0ELb0ELi2ELi4ELi4ELi4ELb0EEENS1_21CollectiveEpilogueBwdISA_SB_SD_Li256ELb0ELb0ELi2EEENS1_25SingleTileBwdLPTSchedulerILb0ELi128ELb0EEEEEEEEEvNT_6ParamsE$_ZN4cute3eso3ESOILb1ELb0EJNS_6LayoutINS_5tupleIJNS3_IJNS_1CILi1EEES5_EEEEEENS3_IJNS3_IJS5_NS4_ILi0EEEEEEEEEEENS_10ViewEngineINS_8gmem_ptrIPKN7cutlass9uint128_tEEEEEEEC2ERKSB_RKSJ_)
        /*8f0c*/ 	.word	0x00000000


	//----- nvinfo : EIATTR_FRAME_SIZE
	.align		4
.L_6114:
        /*8f10*/ 	.byte	0x04, 0x11
        /*8f12*/ 	.short	(.L_6116 - .L_6115)
	.align		4
.L_6115:
        /*8f14*/ 	.word	index@($_ZN7cutlass13device_kernelIN5flash19enable_sm80_to_sm89INS1_16FlashAttnBwdSm80INS1_25CollectiveMainloopBwdSm80ILi2ELi2EN4cute5tupleIJNS5_1CILi128EEES8_NS7_ILi64EEEEEENS_10bfloat16_tEfNS_4arch4Sm80ELb1ELb0ELb1ELb0ELb0ELb0ELb0ELb0ELi2ELi4ELi4ELi4ELb0EEENS1_21CollectiveEpilogueBwdISA_SB_SD_Li256ELb0ELb0ELi2EEENS1_25SingleTileBwdLPTSchedulerILb0ELi128ELb0EEEEEEEEEvNT_6ParamsE$_ZN4cute3eso3ESOILb1ELb0EJNS_6LayoutINS_5tupleIJNS3_IJNS_1CILi1EEENS4_ILi4EEEEEENS4_ILi2EEES6_EEENS3_IJNS3_IJNS4_ILi0EEES5_EEES6_NS4_ILi8EEEEEEEENS_10ViewEngineIPfEEEEC2ERKSE_RKSH_)
        /*8f18*/ 	.word	0x00000000


	//----- nvinfo : EIATTR_FRAME_SIZE
	.align		4
.L_6116:
        /*8f1c*/ 	.byte	0x04, 0x11
        /*8f1e*/ 	.short	(.L_6118 - .L_6117)
	.align		4
.L_6117:
        /*8f20*/ 	.word	index@($_ZN7cutlass13device_kernelIN5flash19enable_sm80_to_sm89INS1_16FlashAttnBwdSm80INS1_25CollectiveMainloopBwdSm80ILi2ELi2EN4cute5tupleIJNS5_1CILi128EEES8_NS7_ILi64EEEEEENS_10bfloat16_tEfNS_4arch4Sm80ELb1ELb0ELb1ELb0ELb0ELb0ELb0ELb0ELi2ELi4ELi4ELi4ELb0EEENS1_21CollectiveEpilogueBwdISA_SB_SD_Li256ELb0ELb0ELi2EEENS1_25SingleTileBwdLPTSchedulerILb0ELi128ELb0EEEEEEEEEvNT_6ParamsE$_ZN4cute3eso3ESOILb1ELb0EJNS_6LayoutINS_5tupleIJNS3_IJNS_1CILi1EEENS4_ILi2EEES6_EEEEEENS3_IJNS3_IJS5_S5_S6_EEEEEEEENS_10ViewEngineIPjEEEEC2ERKSB_RKSE_)
        /*8f24*/ 	.word	0x00000000


	//----- nvinfo : EIATTR_FRAME_SIZE
	.align		4
.L_6118:
        /*8f28*/ 	.byte	0x04, 0x11
        /*8f2a*/ 	.short	(.L_6120 - .L_6119)
	.align		4
.L_6119:
        /*8f2c*/ 	.word	index@($_ZN7cutlass13device_kernelIN5flash19enable_sm80_to_sm89INS1_16FlashAttnBwdSm80INS1_25CollectiveMainloopBwdSm80ILi2ELi2EN4cute5tupleIJNS5_1CILi128EEES8_NS7_ILi64EEEEEENS_10bfloat16_tEfNS_4arch4Sm80ELb1ELb0ELb1ELb0ELb0ELb0ELb0ELb0ELi2ELi4ELi4ELi4ELb0EEENS1_21CollectiveEpilogueBwdISA_SB_SD_Li256ELb0ELb0ELi2EEENS1_25SingleTileBwdLPTSchedulerILb0ELi128ELb0EEEEEEEEEvNT_6ParamsE$_ZN4cute3eso3ESOILb1ELb0EJNS_6LayoutINS_5tupleIJNS3_IJNS_1CILi1EEENS4_ILi2EEEEEES6_NS4_ILi8EEEEEENS3_IJNS3_IJS5_S5_EEES6_NS4_ILi4EEEEEEEENS_10ViewEngineIPN7cutlass5ArrayINSF_10bfloat16_tELi2ELb0EEEEEEEC2ERKSD_RKSK_)
        /*8f30*/ 	.word	0x00000000


	//----- nvinfo : EIATTR_FRAME_SIZE
	.align		4
.L_6120:
        /*8f34*/ 	.byte	0x04, 0x11
        /*8f36*/ 	.short	(.L_6122 - .L_6121)
	.align		4
.L_6121:
        /*8f38*/ 	.word	index@($_ZN7cutlass13device_kernelIN5flash19enable_sm80_to_sm89INS1_16FlashAttnBwdSm80INS1_25CollectiveMainloopBwdSm80ILi2ELi2EN4cute5tupleIJNS5_1CILi128EEES8_NS7_ILi64EEEEEENS_10bfloat16_tEfNS_4arch4Sm80ELb1ELb0ELb1ELb0ELb0ELb0ELb0ELb0ELi2ELi4ELi4ELi4ELb0EEENS1_21CollectiveEpilogueBwdISA_SB_SD_Li256ELb0ELb0ELi2EEENS1_25SingleTileBwdLPTSchedulerILb0ELi128ELb0EEEEEEEEEvNT_6ParamsE$_ZN4cute3eso3ESOILb1ELb0EJNS_6LayoutINS_5tupleIJNS3_IJNS_1CILi1EEENS4_ILi2EEEEEES6_NS4_ILi8EEEEEENS3_IJNS3_IJS5_S5_EEES6_NS4_ILi4EEEEEEEENS_10ViewEngineIPKN7cutlass5ArrayIfLi2ELb1EEEEEEEC2ERKSD_RKSK_)
        /*8f3c*/ 	.word	0x00000000


	//----- nvinfo : EIATTR_FRAME_SIZE
	.align		4
.L_6122:
        /*8f40*/ 	.byte	0x04, 0x11
        /*8f42*/ 	.short	(.L_6124 - .L_6123)
	.align		4
.L_6123:
        /*8f44*/ 	.word	index@($_ZN7cutlass13device_kernelIN5flash19enable_sm80_to_sm89INS1_16FlashAttnBwdSm80INS1_25CollectiveMainloopBwdSm80ILi2ELi2EN4cute5tupleIJNS5_1CILi128EEES8_NS7_ILi64EEEEEENS_10bfloat16_tEfNS_4arch4Sm80ELb1ELb0ELb1ELb0ELb0ELb0ELb0ELb0ELi2ELi4ELi4ELi4ELb0EEENS1_21CollectiveEpilogueBwdISA_SB_SD_Li256ELb0ELb0ELi2EEENS1_25SingleTileBwdLPTSchedulerILb0ELi128ELb0EEEEEEEEEvNT_6ParamsE$_ZN4cute3eso3ESOILb1ELb0EJNS_6LayoutINS_5tupleIJNS3_IJNS_1CILi1EEENS4_ILi2EEEEEEEEENS3_IJNS3_IJS5_S5_EEEEEEEENS_10ViewEngineIPjEEEEC2ERKSB_RKSE_)
        /*8f48*/ 	.word	0x00000000


	//----- nvinfo : EIATTR_FRAME_SIZE
	.align		4
.L_6124:
        /*8f4c*/ 	.byte	0x04, 0x11
        /*8f4e*/ 	.short	(.L_6126 - .L_6125)
	.align		4
.L_6125:
        /*8f50*/ 	.word	index@($_ZN7cutlass13device_kernelIN5flash19enable_sm80_to_sm89INS1_16FlashAttnBwdSm80INS1_25CollectiveMainloopBwdSm80ILi2ELi2EN4cute5tupleIJNS5_1CILi128EEES8_NS7_ILi64EEEEEENS_10bfloat16_tEfNS_4arch4Sm80ELb1ELb0ELb1ELb0ELb0ELb0ELb0ELb0ELi2ELi4ELi4ELi4ELb0EEENS1_21CollectiveEpilogueBwdISA_SB_SD_Li256ELb0ELb0ELi2EEENS1_25SingleTileBwdLPTSchedulerILb0ELi128ELb0EEEEEEEEEvNT_6ParamsE$_ZN4cute3eso3ESOILb1ELb0EJNS_6LayoutINS_5tupleIJNS3_IJNS_1CILi1EEENS3_IJNS4_ILi4EEENS4_ILi2EEEEEEEEES7_S6_EEENS3_IJNS3_IJNS4_ILi0EEENS3_IJS5_NS4_ILi8EEEEEEEEES6_NS4_ILi16EEEEEEEENS_10ViewEngineIPN7cutlass10bfloat16_tEEEEEC2ERKSH_RKSM_)
        /*8f54*/ 	.word	0x00000000


	//----- nvinfo : EIATTR_FRAME_SIZE
	.align		4
.L_6126:
        /*8f58*/ 	.byte	0x04, 0x11
        /*8f5a*/ 	.short	(.L_6128 - .L_6127)
	.align		4
.L_6127:
        /*8f5c*/ 	.word	index@($_ZN7cutlass13device_kernelIN5flash19enable_sm80_to_sm89INS1_16FlashAttnBwdSm80INS1_25CollectiveMainloopBwdSm80ILi2ELi2EN4cute5tupleIJNS5_1CILi128EEES8_NS7_ILi64EEEEEENS_10bfloat16_tEfNS_4arch4Sm80ELb1ELb0ELb1ELb0ELb0ELb0ELb0ELb0ELi2ELi4ELi4ELi4ELb0EEENS1_21CollectiveEpilogueBwdISA_SB_SD_Li256ELb0ELb0ELi2EEENS1_25SingleTileBwdLPTSchedulerILb0ELi128ELb0EEEEEEEEEvNT_6ParamsE$_ZN4cute3eso3ESOILb1ELb0EJNS_6LayoutINS_5tupleIJNS3_IJNS_1CILi1EEENS3_IJNS4_ILi2EEES6_EEEEEES6_NS4_ILi4EEEEEENS3_IJNS3_IJNS4_ILi0EEENS3_IJS5_S9_EEEEEES6_NS4_ILi8EEEEEEEENS_10ViewEngineIPjEEEEC2ERKSG_RKSJ_)
        /*8f60*/ 	.word	0x00000000


	//----- nvinfo : EIATTR_FRAME_SIZE
	.align		4
.L_6128:
        /*8f64*/ 	.byte	0x04, 0x11
        /*8f66*/ 	.short	(.L_6130 - .L_6129)
	.align		4
.L_6129:
        /*8f68*/ 	.word	index@($_ZN7cutlass13device_kernelIN5flash19enable_sm80_to_sm89INS1_16FlashAttnBwdSm80INS1_25CollectiveMainloopBwdSm80ILi2ELi2EN4cute5tupleIJNS5_1CILi128EEES8_NS7_ILi64EEEEEENS_10bfloat16_tEfNS_4arch4Sm80ELb1ELb0ELb1ELb0ELb0ELb0ELb0ELb0ELi2ELi4ELi4ELi4ELb0EEENS1_21CollectiveEpilogueBwdISA_SB_SD_Li256ELb0ELb0ELi2EEENS1_25SingleTileBwdLPTSchedulerILb0ELi128ELb0EEEEEEEEEvNT_6ParamsE$_ZN4cute3eso3ESOILb1ELb0EJNS_6LayoutINS_5tupleIJNS3_IJNS3_IJNS_1CILi8EEENS4_ILi1EEEEEES6_EEENS3_IJNS3_IJS6_S6_EEENS4_ILi4EEEEEEEEENS3_IJNS3_IJNS3_IJS6_NS4_ILi0EEEEEESD_EEENS3_IJNS3_IJSD_SD_EEES5_EEEEEEEENS_10ViewEngineIPN7cutlass10bfloat16_tEEEEEC2ERKSJ_RKSO_)
        /*8f6c*/ 	.word	0x00000000


	//----- nvinfo : EIATTR_FRAME_SIZE
	.align		4
.L_6130:
        /*8f70*/ 	.byte	0x04, 0x11
        /*8f72*/ 	.short	(.L_6132 - .L_6131)
	.align		4
.L_6131:
        /*8f74*/ 	.word	index@($_ZN7cutlass13device_kernelIN5flash19enable_sm80_to_sm89INS1_16FlashAttnBwdSm80INS1_25CollectiveMainloopBwdSm80ILi2ELi2EN4cute5tupleIJNS5_1CILi128EEES8_NS7_ILi64EEEEEENS_10bfloat16_tEfNS_4arch4Sm80ELb1ELb0ELb1ELb0ELb0ELb0ELb0ELb0ELi2ELi4ELi4ELi4ELb0EEENS1_21CollectiveEpilogueBwdISA_SB_SD_Li256ELb0ELb0ELi2EEENS1_25SingleTileBwdLPTSchedulerILb0ELi128ELb0EEEEEEEEEvNT_6ParamsE$_ZN4cute3eso3ESOILb1ELb0EJNS_6LayoutINS_5tupleIJNS3_IJNS3_IJNS_1CILi8EEENS4_ILi1EEEEEES6_EEENS3_IJNS3_IJS6_S6_EEENS4_ILi4EEEEEEEEENS3_IJNS3_IJNS3_IJS6_NS4_ILi0EEEEEESD_EEENS3_IJNS3_IJSD_SD_EEENS4_ILi2048EEEEEEEEEEENS_10ViewEngineINS_8smem_ptrIPN7cutlass10bfloat16_tEEEEEEEC2ERKSK_RKSR_)
        /*8f78*/ 	.word	0x00000000


	//----- nvinfo : EIATTR_FRAME_SIZE
	.align		4
.L_6132:
        /*8f7c*/ 	.byte	0x04, 0x11
        /*8f7e*/ 	.short	(.L_6134 - .L_6133)
	.align		4
.L_6133:
        /*8f80*/ 	.word	index@($_ZN7cutlass13device_kernelIN5flash19enable_sm80_to_sm89INS1_16FlashAttnBwdSm80INS1_25CollectiveMainloopBwdSm80ILi2ELi2EN4cute5tupleIJNS5_1CILi128EEES8_NS7_ILi64EEEEEENS_10bfloat16_tEfNS_4arch4Sm80ELb1ELb0ELb1ELb0ELb0ELb0ELb0ELb0ELi2ELi4ELi4ELi4ELb0EEENS1_21CollectiveEpilogueBwdISA_SB_SD_Li256ELb0ELb0ELi2EEENS1_25SingleTileBwdLPTSchedulerILb0ELi128ELb0EEEEEEEEEvNT_6ParamsE$_ZN4cute3eso3ESOILb1ELb0EJNS_6LayoutINS_5tupleIJNS3_IJNS3_IJNS_1CILi8EEENS4_ILi1EEEEEES6_EEENS3_IJNS3_IJS6_S6_EEENS4_ILi2EEEEEEEEENS3_IJNS3_IJNS3_IJS6_NS4_ILi0EEEEEESD_EEENS3_IJNS3_IJSD_SD_EEES5_EEEEEEEENS_10ViewEngineIPN7cutlass10bfloat16_tEEEEEC2ERKSJ_RKSO_)
        /*8f84*/ 	.word	0x00000000


	//----- nvinfo : EIATTR_FRAME_SIZE
	.align		4
.L_6134:
        /*8f88*/ 	.byte	0x04, 0x11
        /*8f8a*/ 	.short	(.L_6136 - .L_6135)
	.align		4
.L_6135:
        /*8f8c*/ 	.word	index@($_ZN7cutlass13device_kernelIN5flash19enable_sm80_to_sm89INS1_16FlashAttnBwdSm80INS1_25CollectiveMainloopBwdSm80ILi2ELi2EN4cute5tupleIJNS5_1CILi128EEES8_NS7_ILi64EEEEEENS_10bfloat16_tEfNS_4arch4Sm80ELb1ELb0ELb1ELb0ELb0ELb0ELb0ELb0ELi2ELi4ELi4ELi4ELb0EEENS1_21CollectiveEpilogueBwdISA_SB_SD_Li256ELb0ELb0ELi2EEENS1_25SingleTileBwdLPTSchedulerILb0ELi128ELb0EEEEEEEEEvNT_6ParamsE$_ZN4cute3eso3ESOILb1ELb0EJNS_6LayoutINS_5tupleIJNS3_IJNS3_IJNS_1CILi8EEENS4_ILi1EEEEEES6_EEENS3_IJNS3_IJS6_S6_EEENS4_ILi2EEEEEEEEENS3_IJNS3_IJNS3_IJS6_NS4_ILi0EEEEEESD_EEENS3_IJNS3_IJSD_SD_EEENS4_ILi8192EEEEEEEEEEENS_10ViewEngineINS_8smem_ptrIPN7cutlass10bfloat16_tEEEEEEEC2ERKSK_RKSR_)
        /*8f90*/ 	.word	0x00000000


	//----- nvinfo : EIATTR_FRAME_SIZE
	.align		4
.L_6136:
        /*8f94*/ 	.byte	0x04, 0x11
        /*8f96*/ 	.short	(.L_6138 - .L_6137)
	.align		4
.L_6137:
        /*8f98*/ 	.word	index@($_ZN7cutlass13device_kernelIN5flash19enable_sm80_to_sm89INS1_16FlashAttnBwdSm80INS1_25CollectiveMainloopBwdSm80ILi2ELi2EN4cute5tupleIJNS5_1CILi128EEES8_NS7_ILi64EEEEEENS_10bfloat16_tEfNS_4arch4Sm80ELb1ELb0ELb1ELb0ELb0ELb0ELb0ELb0ELi2ELi4ELi4ELi4ELb0EEENS1_21CollectiveEpilogueBwdISA_SB_SD_Li256ELb0ELb0ELi2EEENS1_25SingleTileBwdLPTSchedulerILb0ELi128ELb0EEEEEEEEEvNT_6ParamsE$_ZN4cute3eso3ESOILb1ELb0EJNS_6LayoutINS_5tupleIJNS3_IJNS3_IJNS_1CILi8EEENS4_ILi1EEEEEES6_EEENS3_IJNS3_IJS6_S6_EEENS4_ILi2EEEEEEEEENS3_IJNS3_IJNS3_IJS6_NS4_ILi0EEEEEESD_EEENS3_IJNS3_IJSD_SD_EEENS4_ILi64EEEEEEEEEEENS_10ViewEngineIPN7cutlass10bfloat16_tEEEEEC2ERKSK_RKSP_)
        /*8f9c*/ 	.word	0x00000000


	//----- nvinfo : EIATTR_FRAME_SIZE
	.align		4
.L_6138:
        /*8fa0*/ 	.byte	0x04, 0x11
        /*8fa2*/ 	.short	(.L_6140 - .L_6139)
	.align		4
.L_6139:
        /*8fa4*/ 	.word	index@($_ZN7cutlass13device_kernelIN5flash19enable_sm80_to_sm89INS1_16FlashAttnBwdSm80INS1_25CollectiveMainloopBwdSm80ILi2ELi2EN4cute5tupleIJNS5_1CILi128EEES8_NS7_ILi64EEEEEENS_10bfloat16_tEfNS_4arch4Sm80ELb1ELb0ELb1ELb0ELb0ELb0ELb0ELb0ELi2ELi4ELi4ELi4ELb0EEENS1_21CollectiveEpilogueBwdISA_SB_SD_Li256ELb0ELb0ELi2EEENS1_25SingleTileBwdLPTSchedulerILb0ELi128ELb0EEEEEEEEEvNT_6ParamsE$_ZN4cute3eso3ESOILb1ELb0EJNS_6LayoutINS_5tupleIJNS3_IJNS3_IJNS_1CILi8EEENS4_ILi1EEEEEES6_EEENS3_IJNS3_IJS6_S6_EEENS4_ILi2EEEEEEEEENS3_IJNS3_IJNS3_IJS6_NS4_ILi0EEEEEESD_EEENS3_IJNS3_IJSD_SD_EEENS4_ILi4096EEEEEEEEEEENS_10ViewEngineINS_8smem_ptrIPN7cutlass10bfloat16_tEEEEEEEC2ERKSK_RKSR_)
        /*8fa8*/ 	.word	0x00000000


	//----- nvinfo : EIATTR_FRAME_SIZE
	.align		4
.L_6140:
        /*8fac*/ 	.byte	0x04, 0x11
        /*8fae*/ 	.short	(.L_6142 - .L_6141)
	.align		4
.L_6141:
        /*8fb0*/ 	.word	index@($_ZN7cutlass13device_kernelIN5flash19enable_sm80_to_sm89INS1_16FlashAttnBwdSm80INS1_25CollectiveMainloopBwdSm80ILi2ELi2EN4cute5tupleIJNS5_1CILi128EEES8_NS7_ILi64EEEEEENS_10bfloat16_tEfNS_4arch4Sm80ELb1ELb0ELb1ELb0ELb0ELb0ELb0ELb0ELi2ELi4ELi4ELi4ELb0EEENS1_21CollectiveEpilogueBwdISA_SB_SD_Li256ELb0ELb0ELi2EEENS1_25SingleTileBwdLPTSchedulerILb0ELi128ELb0EEEEEEEEEvNT_6ParamsE$_ZN4cute3eso3ESOILb1ELb0EJNS_6LayoutINS_5tupleIJNS3_IJNS3_IJNS_1CILi4EEENS4_ILi8EEEEEENS3_IJS5_NS4_ILi2EEEEEEEEENS3_IJNS3_IJS8_S8_EEENS3_IJS8_S6_EEEEEEEEENS3_IJNS3_IJNS3_IJNS_11ScaledBasisIS8_JLi1EEEENSF_INS4_ILi1EEEJLi0EEEEEEENS3_IJNSF_INS4_ILi16EEEJLi0EEEENSF_IS6_JLi1EEEEEEEEEENS3_IJNS3_IJNSF_ISH_JLi1EEEENSF_IS6_JLi0EEEEEEENS3_IJNSF_INS4_ILi64EEEJLi0EEEENSF_ISK_JLi1EEEEEEEEEEEEEEENS_10ViewEngineINS_23ArithmeticTupleIteratorINS_15ArithmeticTupleIJNS4_ILi0EEES12_EEEEEEEEEC2ERKSY_RKS15_)
        /*8fb4*/ 	.word	0x00000000


	//----- nvinfo : EIATTR_FRAME_SIZE
	.align		4
.L_6142:
        /*8fb8*/ 	.byte	0x04, 0x11
        /*8fba*/ 	.short	(.L_6144 - .L_6143)
	.align		4
.L_6143:
        /*8fbc*/ 	.word	index@($_ZN7cutlass13device_kernelIN5flash19enable_sm80_to_sm89INS1_16FlashAttnBwdSm80INS1_25CollectiveMainloopBwdSm80ILi2ELi2EN4cute5tupleIJNS5_1CILi128EEES8_NS7_ILi64EEEEEENS_10bfloat16_tEfNS_4arch4Sm80ELb1ELb0ELb1ELb0ELb0ELb0ELb0ELb0ELi2ELi4ELi4ELi4ELb0EEENS1_21CollectiveEpilogueBwdISA_SB_SD_Li256ELb0ELb0ELi2EEENS1_25SingleTileBwdLPTSchedulerILb0ELi128ELb0EEEEEEEEEvNT_6ParamsE$_ZN4cute3eso3ESOILb1ELb0EJNS_6LayoutINS_5tupleIJNS3_IJNS3_IJNS_1CILi4EEENS4_ILi2EEEEEENS4_ILi1EEEEEES6_NS4_ILi8EEEEEENS3_IJNS3_IJNS3_IJS8_NS4_ILi32EEEEEENS4_ILi0EEEEEENS4_ILi64EEES5_EEEEENS_10ViewEngineIPN7cutlass10bfloat16_tEEEEEC2ERKSI_RKSN_)
        /*8fc0*/ 	.word	0x00000000


	//----- nvinfo : EIATTR_FRAME_SIZE
	.align		4
.L_6144:
        /*8fc4*/ 	.byte	0x04, 0x11
        /*8fc6*/ 	.short	(.L_6146 - .L_6145)
	.align		4
.L_6145:
        /*8fc8*/ 	.word	index@($_ZN7cutlass13device_kernelIN5flash19enable_sm80_to_sm89INS1_16FlashAttnBwdSm80INS1_25CollectiveMainloopBwdSm80ILi2ELi2EN4cute5tupleIJNS5_1CILi128EEES8_NS7_ILi64EEEEEENS_10bfloat16_tEfNS_4arch4Sm80ELb1ELb0ELb1ELb0ELb0ELb0ELb0ELb0ELi2ELi4ELi4ELi4ELb0EEENS1_21CollectiveEpilogueBwdISA_SB_SD_Li256ELb0ELb0ELi2EEENS1_25SingleTileBwdLPTSchedulerILb0ELi128ELb0EEEEEEEEEvNT_6ParamsE$_ZN4cute3eso3ESOILb1ELb0EJNS_6LayoutINS_5tupleIJNS3_IJNS3_IJNS_1CILi4EEENS4_ILi2EEEEEENS4_ILi1EEEEEES6_EEENS3_IJNS3_IJNS3_IJS8_NS4_ILi32EEEEEENS4_ILi0EEEEEENS4_ILi64EEEEEEEEiEEC2ERKSH_RKi)
        /*8fcc*/ 	.word	0x00000000


	//----- nvinfo : EIATTR_FRAME_SIZE
	.align		4
.L_6146:
        /*8fd0*/ 	.byte	0x04, 0x11
        /*8fd2*/ 	.short	(.L_6148 - .L_6147)
	.align		4
.L_6147:
        /*8fd4*/ 	.word	index@($_ZN7cutlass13device_kernelIN5flash19enable_sm80_to_sm89INS1_16FlashAttnBwdSm80INS1_25CollectiveMainloopBwdSm80ILi2ELi2EN4cute5tupleIJNS5_1CILi128EEES8_NS7_ILi64EEEEEENS_10bfloat16_tEfNS_4arch4Sm80ELb1ELb0ELb1ELb0ELb0ELb0ELb0ELb0ELi2ELi4ELi4ELi4ELb0EEENS1_21CollectiveEpilogueBwdISA_SB_SD_Li256ELb0ELb0ELi2EEENS1_25SingleTileBwdLPTSchedulerILb0ELi128ELb0EEEEEEEEEvNT_6ParamsE$_ZN4cute3eso3ESOILb1ELb0EJNS_6LayoutINS_5tupleIJNS3_IJNS3_IJNS_1CILi4EEENS4_ILi2EEEEEENS4_ILi1EEEEEES6_EEENS3_IJNS3_IJNS3_IJS8_NS4_ILi32EEEEEENS4_ILi0EEEEEENS4_ILi64EEEEEEEENS_10ViewEngineIPN7cutlass10bfloat16_tEEEEEC2ERKSH_RKSM_)
        /*8fd8*/ 	.word	0x00000000


	//----- nvinfo : EIATTR_FRAME_SIZE
	.align		4
.L_6148:
        /*8fdc*/ 	.byte	0x04, 0x11
        /*8fde*/ 	.short	(.L_6150 - .L_6149)
	.align		4
.L_6149:
        /*8fe0*/ 	.word	index@($_ZN7cutlass13device_kernelIN5flash19enable_sm80_to_sm89INS1_16FlashAttnBwdSm80INS1_25CollectiveMainloopBwdSm80ILi2ELi2EN4cute5tupleIJNS5_1CILi128EEES8_NS7_ILi64EEEEEENS_10bfloat16_tEfNS_4arch4Sm80ELb1ELb0ELb1ELb0ELb0ELb0ELb0ELb0ELi2ELi4ELi4ELi4ELb0EEENS1_21CollectiveEpilogueBwdISA_SB_SD_Li256ELb0ELb0ELi2EEENS1_25SingleTileBwdLPTSchedulerILb0ELi128ELb0EEEEEEEEEvNT_6ParamsE$_ZN4cute3eso3ESOILb1ELb0EJNS_6LayoutINS_5tupleIJNS3_IJNS3_IJNS_1CILi4EEENS4_ILi2EEEEEENS4_ILi1EEEEEENS3_IJS6_EEEEEENS3_IJNS3_IJNS3_IJS8_NS4_ILi32EEEEEENS4_ILi0EEEEEENS3_IJNS4_ILi64EEEEEEEEEEENS_10ViewEngineIPN7cutlass10bfloat16_tEEEEEC2ERKSJ_RKSO_)
        /*8fe4*/ 	.word	0x00000000


	//----- nvinfo : EIATTR_FRAME_SIZE
	.align		4
.L_6150:
        /*8fe8*/ 	.byte	0x04, 0x11
        /*8fea*/ 	.short	(.L_6152 - .L_6151)
	.align		4
.L_6151:
        /*8fec*/ 	.word	index@($_ZN7cutlass13device_kernelIN5flash19enable_sm80_to_sm89INS1_16FlashAttnBwdSm80INS1_25CollectiveMainloopBwdSm80ILi2ELi2EN4cute5tupleIJNS5_1CILi128EEES8_NS7_ILi64EEEEEENS_10bfloat16_tEfNS_4arch4Sm80ELb1ELb0ELb1ELb0ELb0ELb0ELb0ELb0ELi2ELi4ELi4ELi4ELb0EEENS1_21CollectiveEpilogueBwdISA_SB_SD_Li256ELb0ELb0ELi2EEENS1_25SingleTileBwdLPTSchedulerILb0ELi128ELb0EEEEEEEEEvNT_6ParamsE$_ZN4cute3eso3ESOILb1ELb0EJNS_6LayoutINS_5tupleIJNS3_IJNS3_IJNS_1CILi4EEENS4_ILi2EEEEEENS4_ILi1EEEEEEEEENS3_IJNS3_IJNS3_IJS8_NS4_ILi32EEEEEENS4_ILi0EEEEEEEEEEEiEEC2ERKSG_RKi)
        /*8ff0*/ 	.word	0x00000000


	//----- nvinfo : EIATTR_FRAME_SIZE
	.align		4
.L_6152:
        /*8ff4*/ 	.byte	0x04, 0x11
        /*8ff6*/ 	.short	(.L_6154 - .L_6153)
	.align		4
.L_6153:
        /*8ff8*/ 	.word	index@($_ZN7cutlass13device_kernelIN5flash19enable_sm80_to_sm89INS1_16FlashAttnBwdSm80INS1_25CollectiveMainloopBwdSm80ILi2ELi2EN4cute5tupleIJNS5_1CILi128EEES8_NS7_ILi64EEEEEENS_10bfloat16_tEfNS_4arch4Sm80ELb1ELb0ELb1ELb0ELb0ELb0ELb0ELb0ELi2ELi4ELi4ELi4ELb0EEENS1_21CollectiveEpilogueBwdISA_SB_SD_Li256ELb0ELb0ELi2EEENS1_25SingleTileBwdLPTSchedulerILb0ELi128ELb0EEEEEEEEEvNT_6ParamsE$_ZN4cute3eso3ESOILb1ELb0EJNS_6LayoutINS_5tupleIJNS3_IJNS3_IJNS_1CILi4EEENS4_ILi2EEEEEENS4_ILi1EEEEEEEEENS3_IJNS3_IJNS3_IJS8_NS4_ILi32EEEEEENS4_ILi0EEEEEEEEEEENS_10ViewEngineIPN7cutlass10bfloat16_tEEEEEC2ERKSG_RKSL_)
        /*8ffc*/ 	.word	0x00000000


	//----- nvinfo : EIATTR_FRAME_SIZE
	.align		4
.L_6154:
        /*9000*/ 	.byte	0x04, 0x11
        /*9002*/ 	.short	(.L_6156 - .L_6155)
	.align		4
.L_6155:
        /*9004*/ 	.word	index@($_ZN7cutlass13device_kernelIN5flash19enable_sm80_to_sm89INS1_16FlashAttnBwdSm80INS1_25CollectiveMainloopBwdSm80ILi2ELi2EN4cute5tupleIJNS5_1CILi128EEES8_NS7_ILi64EEEEEENS_10bfloat16_tEfNS_4arch4Sm80ELb1ELb0ELb1ELb0ELb0ELb0ELb0ELb0ELi2ELi4ELi4ELi4ELb0EEENS1_21CollectiveEpilogueBwdISA_SB_SD_Li256ELb0ELb0ELi2EEENS1_25SingleTileBwdLPTSchedulerILb0ELi128ELb0EEEEEEEEEvNT_6ParamsE$_ZN4cute3eso3ESOILb1ELb0EJNS_6LayoutINS_5tupleIJNS3_IJNS3_IJNS_1CILi2EEES5_EEENS4_ILi1EEEEEEEEENS3_IJNS3_IJNS3_IJS7_NS4_ILi16EEEEEENS4_ILi0EEEEEEEEEEENS_10ViewEngineIPjEEEEC2ERKSF_RKSI_)
        /*9008*/ 	.word	0x00000000


	//----- nvinfo : EIATTR_FRAME_SIZE
	.align		4
.L_6156:
        /*900c*/ 	.byte	0x04, 0x11
        /*900e*/ 	.short	(.L_6158 - .L_6157)
	.align		4
.L_6157:
        /*9010*/ 	.word	index@($_ZN7cutlass13device_kernelIN5flash19enable_sm80_to_sm89INS1_16FlashAttnBwdSm80INS1_25CollectiveMainloopBwdSm80ILi2ELi2EN4cute5tupleIJNS5_1CILi128EEES8_NS7_ILi64EEEEEENS_10bfloat16_tEfNS_4arch4Sm80ELb1ELb0ELb1ELb0ELb0ELb0ELb0ELb0ELi2ELi4ELi4ELi4ELb0EEENS1_21CollectiveEpilogueBwdISA_SB_SD_Li256ELb0ELb0ELi2EEENS1_25SingleTileBwdLPTSchedulerILb0ELi128ELb0EEEEEEEEEvNT_6ParamsE$_ZN4cute3eso3ESOILb1ELb0EJNS_6LayoutINS_5tupleIJNS3_IJNS3_IJNS3_IJNS_1CILi4EEENS4_ILi2EEEEEENS4_ILi1EEEEEES8_EEENS3_IJNS3_IJNS3_IJS8_S8_EEES8_EEES6_EEEEEENS3_IJNS3_IJNS3_IJNS3_IJS8_NS4_ILi32EEEEEENS4_ILi0EEEEEESH_EEENS3_IJNS3_IJNS3_IJSH_SH_EEESH_EEENS4_ILi64EEEEEEEEEEENS_10ViewEngineIPN7cutlass10bfloat16_tEEEEEC2ERKSP_RKSU_)
        /*9014*/ 	.word	0x00000000


	//----- nvinfo : EIATTR_FRAME_SIZE
	.align		4
.L_6158:
        /*9018*/ 	.byte	0x04, 0x11
        /*901a*/ 	.short	(.L_6160 - .L_6159)
	.align		4
.L_6159:
        /*901c*/ 	.word	index@($_ZN7cutlass13device_kernelIN5flash19enable_sm80_to_sm89INS1_16FlashAttnBwdSm80INS1_25CollectiveMainloopBwdSm80ILi2ELi2EN4cute5tupleIJNS5_1CILi128EEES8_NS7_ILi64EEEEEENS_10bfloat16_tEfNS_4arch4Sm80ELb1ELb0ELb1ELb0ELb0ELb0ELb0ELb0ELi2ELi4ELi4ELi4ELb0EEENS1_21CollectiveEpilogueBwdISA_SB_SD_Li256ELb0ELb0ELi2EEENS1_25SingleTileBwdLPTSchedulerILb0ELi128ELb0EEEEEEEEEvNT_6ParamsE$_ZN4cute3eso3ESOILb1ELb0EJNS_5tupleIJNS_1CILi8EEENS3_ILi2EEES5_S5_S4_S5_EEENS2_IJNS3_ILi1EEEiiiNS3_ILi72EEENS3_ILi512EEEEEEEEC2ERKS6_RKSA_)
        /*9020*/ 	.word	0x00000000


	//----- nvinfo : EIATTR_FRAME_SIZE
	.align		4
.L_6160:
        /*9024*/ 	.byte	0x04, 0x11
        /*9026*/ 	.short	(.L_6162 - .L_6161)
	.align		4
.L_6161:
        /*9028*/ 	.word	index@($_ZN7cutlass13device_kernelIN5flash19enable_sm80_to_sm89INS1_16FlashAttnBwdSm80INS1_25CollectiveMainloopBwdSm80ILi2ELi2EN4cute5tupleIJNS5_1CILi128EEES8_NS7_ILi64EEEEEENS_10bfloat16_tEfNS_4arch4Sm80ELb1ELb0ELb1ELb0ELb0ELb0ELb0ELb0ELi2ELi4ELi4ELi4ELb0EEENS1_21CollectiveEpilogueBwdISA_SB_SD_Li256ELb0ELb0ELi2EEENS1_25SingleTileBwdLPTSchedulerILb0ELi128ELb0EEEEEEEEEvNT_6ParamsE$_ZN4cute3eso3ESOILb1ELb0EJNS_5tupleIJNS_1CILi8EEENS2_IJNS3_ILi2EEES5_S5_EEENS3_ILi1EEES6_S7_EEENS2_IJS7_NS2_IJiiiEEENS3_ILi64EEENS2_IJNS3_ILi72EEENS3_ILi144EEENS3_ILi288EEEEEENS3_ILi512EEEEEEEEC2ERKS8_RKSG_)
        /*902c*/ 	.word	0x00000000


	//----- nvinfo : EIATTR_FRAME_SIZE
	.align		4
.L_6162:
        /*9030*/ 	.byte	0x04, 0x11
        /*9032*/ 	.short	(.L_6164 - .L_6163)
	.align		4
.L_6163:
        /*9034*/ 	.word	index@($_ZN7cutlass13device_kernelIN5flash19enable_sm80_to_sm89INS1_16FlashAttnBwdSm80INS1_25CollectiveMainloopBwdSm80ILi2ELi2EN4cute5tupleIJNS5_1CILi128EEES8_NS7_ILi64EEEEEENS_10bfloat16_tEfNS_4arch4Sm80ELb1ELb0ELb1ELb0ELb0ELb0ELb0ELb0ELi2ELi4ELi4ELi4ELb0EEENS1_21CollectiveEpilogueBwdISA_SB_SD_Li256ELb0ELb0ELi2EEENS1_25SingleTileBwdLPTSchedulerILb0ELi128ELb0EEEEEEEEEvNT_6ParamsE$_ZN4cute3eso3ESOILb1ELb0EJNS_5tupleIJNS_1CILi8EEENS2_IJNS3_ILi2EEES5_S5_EEENS3_ILi1EEES6_S7_EEENS2_IJS7_NS2_IJS4_iiEEENS3_ILi64EEENS2_IJiNS3_ILi144EEENS3_ILi288EEEEEENS3_ILi512EEEEEEEEC2ERKS8_RKSF_)
        /*9038*/ 	.word	0x00000000


	//----- nvinfo : EIATTR_FRAME_SIZE
	.align		4
.L_6164:
        /*903c*/ 	.byte	0x04, 0x11
        /*903e*/ 	.short	(.L_6166 - .L_6165)
	.align		4
.L_6165:
        /*9040*/ 	.word	index@($_ZN7cutlass13device_kernelIN5flash19enable_sm80_to_sm89INS1_16FlashAttnBwdSm80INS1_25CollectiveMainloopBwdSm80ILi2ELi2EN4cute5tupleIJNS5_1CILi128EEES8_NS7_ILi64EEEEEENS_10bfloat16_tEfNS_4arch4Sm80ELb1ELb0ELb1ELb0ELb0ELb0ELb0ELb0ELi2ELi4ELi4ELi4ELb0EEENS1_21CollectiveEpilogueBwdISA_SB_SD_Li256ELb0ELb0ELi2EEENS1_25SingleTileBwdLPTSchedulerILb0ELi128ELb0EEEEEEEEEvNT_6ParamsE$_ZN4cute3eso3ESOILb1ELb0EJNS_5tupleIJNS_1CILi2EEES4_S4_EEENS2_IJNS3_ILi1EEENS3_ILi512EEEiEEEEEC2ERKS5_RKS8_)
        /*9044*/ 	.word	0x00000000


	//----- nvinfo : EIATTR_FRAME_SIZE
	.align		4
.L_6166:
        /*9048*/ 	.byte	0x04, 0x11
        /*904a*/ 	.short	(.L_6168 - .L_6167)
	.align		4
.L_6167:
        /*904c*/ 	.word	index@($_ZN7cutlass13device_kernelIN5flash19enable_sm80_to_sm89INS1_16FlashAttnBwdSm80INS1_25CollectiveMainloopBwdSm80ILi2ELi2EN4cute5tupleIJNS5_1CILi128EEES8_NS7_ILi64EEEEEENS_10bfloat16_tEfNS_4arch4Sm80ELb1ELb0ELb1ELb0ELb0ELb0ELb0ELb0ELi2ELi4ELi4ELi4ELb0EEENS1_21CollectiveEpilogueBwdISA_SB_SD_Li256ELb0ELb0ELi2EEENS1_25SingleTileBwdLPTSchedulerILb0ELi128ELb0EEEEEEEEEvNT_6ParamsE$_ZN4cute3eso3ESOILb1ELb0EJNS_5tupleIJNS_1CILi2EEES4_EEENS2_IJiiEEENS3_ILi1EEES7_EEC2ERKS5_RKS6_RKS7_SE_)
        /*9050*/ 	.word	0x00000000


	//----- nvinfo : EIATTR_FRAME_SIZE
	.align		4
.L_6168:
        /*9054*/ 	.byte	0x04, 0x11
        /*9056*/ 	.short	(.L_6170 - .L_6169)
	.align		4
.L_6169:
        /*9058*/ 	.word	index@($_ZN7cutlass13device_kernelIN5flash19enable_sm80_to_sm89INS1_16FlashAttnBwdSm80INS1_25CollectiveMainloopBwdSm80ILi2ELi2EN4cute5tupleIJNS5_1CILi128EEES8_NS7_ILi64EEEEEENS_10bfloat16_tEfNS_4arch4Sm80ELb1ELb0ELb1ELb0ELb0ELb0ELb0ELb0ELi2ELi4ELi4ELi4ELb0EEENS1_21CollectiveEpilogueBwdISA_SB_SD_Li256ELb0ELb0ELi2EEENS1_25SingleTileBwdLPTSchedulerILb0ELi128ELb0EEEEEEEEEvNT_6ParamsE$_ZN4cute3eso3ESOILb1ELb0EJNS_5tupleIJNS_1CILi2EEES4_EEENS2_IJiiEEEEEC2ERKS5_RKS6_)
        /*905c*/ 	.word	0x00000000


	//----- nvinfo : EIATTR_FRAME_SIZE
	.align		4
.L_6170:
        /*9060*/ 	.byte	0x04, 0x11
        /*9062*/ 	.short	(.L_6172 - .L_6171)
	.align		4
.L_6171:
        /*9064*/ 	.word	index@($_ZN7cutlass13device_kernelIN5flash19enable_sm80_to_sm89INS1_16FlashAttnBwdSm80INS1_25CollectiveMainloopBwdSm80ILi2ELi2EN4cute5tupleIJNS5_1CILi128EEES8_NS7_ILi64EEEEEENS_10bfloat16_tEfNS_4arch4Sm80ELb1ELb0ELb1ELb0ELb0ELb0ELb0ELb0ELi2ELi4ELi4ELi4ELb0EEENS1_21CollectiveEpilogueBwdISA_SB_SD_Li256ELb0ELb0ELi2EEENS1_25SingleTileBwdLPTSchedulerILb0ELi128ELb0EEEEEEEEEvNT_6ParamsE$_ZN4cute3eso3ESOILb1ELb0EJNS_5tupleIJNS_1CILi2EEES4_EEENS2_IJiNS3_ILi512EEEEEEEEC2ERKS5_RKS7_)
        /*9068*/ 	.word	0x00000000


	//----- nvinfo : EIATTR_FRAME_SIZE
	.align		4
.L_6172:
        /*906c*/ 	.byte	0x04, 0x11
        /*906e*/ 	.short	(.L_6174 - .L_6173)
	.align		4
.L_6173:
        /*9070*/ 	.word	index@($_ZN7cutlass13device_kernelIN5flash19enable_sm80_to_sm89INS1_16FlashAttnBwdSm80INS1_25CollectiveMainloopBwdSm80ILi2ELi2EN4cute5tupleIJNS5_1CILi128EEES8_NS7_ILi64EEEEEENS_10bfloat16_tEfNS_4arch4Sm80ELb1ELb0ELb1ELb0ELb0ELb0ELb0ELb0ELi2ELi4ELi4ELi4ELb0EEENS1_21CollectiveEpilogueBwdISA_SB_SD_Li256ELb0ELb0ELi2EEENS1_25SingleTileBwdLPTSchedulerILb0ELi128ELb0EEEEEEEEEvNT_6ParamsE$_ZN4cute3eso3ESOILb1ELb0EJNS_5tupleIJNS_1CILi2EEES4_EEENS2_IJiNS3_ILi4096EEEEEEEEC2ERKS5_RKS7_)
        /*9074*/ 	.word	0x00000000


	//----- nvinfo : EIATTR_FRAME_SIZE
	.align		4
.L_6174:
        /*9078*/ 	.byte	0x04, 0x11
        /*907a*/ 	.short	(.L_6176 - .L_6175)
	.align		4
.L_6175:
        /*907c*/ 	.word	index@($_ZN7cutlass13device_kernelIN5flash19enable_sm80_to_sm89INS1_16FlashAttnBwdSm80INS1_25CollectiveMainloopBwdSm80ILi2ELi2EN4cute5tupleIJNS5_1CILi128EEES8_NS7_ILi64EEEEEENS_10bfloat16_tEfNS_4arch4Sm80ELb1ELb0ELb1ELb0ELb0ELb0ELb0ELb0ELi2ELi4ELi4ELi4ELb0EEENS1_21CollectiveEpilogueBwdISA_SB_SD_Li256ELb0ELb0ELi2EEENS1_25SingleTileBwdLPTSchedulerILb0ELi128ELb0EEEEEEEEEvNT_6ParamsE$_ZN4cute3eso3ESOILb1ELb0EJNS_5tupleIJNS_1CILi2EEES4_EEENS2_IJNS3_ILi1EEEiEEEEEC2ERKS5_RKS7_)
        /*9080*/ 	.word	0x00000000


	//----- nvinfo : EIATTR_FRAME_SIZE
	.align		4
.L_6176:
        /*9084*/ 	.byte	0x04, 0x11
        /*9086*/ 	.short	(.L_6178 - .L_6177)
	.align		4
.L_6177:
        /*9088*/ 	.word	index@($_ZN7cutlass13device_kernelIN5flash19enable_sm80_to_sm89INS1_16FlashAttnBwdSm80INS1_25CollectiveMainloopBwdSm80ILi2ELi2EN4cute5tupleIJNS5_1CILi128EEES8_NS7_ILi64EEEEEENS_10bfloat16_tEfNS_4arch4Sm80ELb1ELb0ELb1ELb0ELb0ELb0ELb0ELb0ELi2ELi4ELi4ELi4ELb0EEENS1_21CollectiveEpilogueBwdISA_SB_SD_Li256ELb0ELb0ELi2EEENS1_25SingleTileBwdLPTSchedulerILb0ELi128ELb0EEEEEEEEEvNT_6ParamsE$_ZN4cute3eso3ESOILb1ELb0EJNS_5tupleIJNS_1CILi2EEEEEENS2_IJiEEES4_NS3_ILi1EEEEEC2ERKS5_RKS6_RKS4_RKS7_)
        /*908c*/ 	.word	0x00000000


	//----- nvinfo : EIATTR_FRAME_SIZE
	.align		4
.L_6178:
        /*9090*/ 	.byte	0x04, 0x11
        /*9092*/ 	.short	(.L_6180 - .L_6179)
	.align		4
.L_6179:
        /*9094*/ 	.word	index@($_ZN7cutlass13device_kernelIN5flash19enable_sm80_to_sm89INS1_16FlashAttnBwdSm80INS1_25CollectiveMainloopBwdSm80ILi2ELi2EN4cute5tupleIJNS5_1CILi128EEES8_NS7_ILi64EEEEEENS_10bfloat16_tEfNS_4arch4Sm80ELb1ELb0ELb1ELb0ELb0ELb0ELb0ELb0ELi2ELi4ELi4ELi4ELb0EEENS1_21CollectiveEpilogueBwdISA_SB_SD_Li256ELb0ELb0ELi2EEENS1_25SingleTileBwdLPTSchedulerILb0ELi128ELb0EEEEEEEEEvNT_6ParamsE$_ZN4cute3eso3ESOILb1ELb0EJNS_5tupleIJNS_1CILi2EEEEEENS2_IJiEEENS3_ILi1EEES7_EEC2ERKS5_RKS6_RKS7_SE_)
        /*9098*/ 	.word	0x00000000


	//----- nvinfo : EIATTR_FRAME_SIZE
	.align		4
.L_6180:
        /*909c*/ 	.byte	0x04, 0x11
        /*909e*/ 	.short	(.L_6182 - .L_6181)
	.align		4
.L_6181:
        /*90a0*/ 	.word	index@($_ZN7cutlass13device_kernelIN5flash19enable_sm80_to_sm89INS1_16FlashAttnBwdSm80INS1_25CollectiveMainloopBwdSm80ILi2ELi2EN4cute5tupleIJNS5_1CILi128EEES8_NS7_ILi64EEEEEENS_10bfloat16_tEfNS_4arch4Sm80ELb1ELb0ELb1ELb0ELb0ELb0ELb0ELb0ELi2ELi4ELi4ELi4ELb0EEENS1_21CollectiveEpilogueBwdISA_SB_SD_Li256ELb0ELb0ELi2EEENS1_25SingleTileBwdLPTSchedulerILb0ELi128ELb0EEEEEEEEEvNT_6ParamsE$_ZN4cute3eso3ESOILb1ELb0EJNS_5tupleIJNS_1CILi2EEEEEENS2_IJiEEEEEC2ERKS5_RKS6_)
        /*90a4*/ 	.word	0x00000000


	//----- nvinfo : EIATTR_FRAME_SIZE
	.align		4
.L_6182:
        /*90a8*/ 	.byte	0x04, 0x11
        /*90aa*/ 	.short	(.L_6184 - .L_6183)
	.align		4
.L_6183:
        /*90ac*/ 	.word	index@($_ZN7cutlass13device_kernelIN5flash19enable_sm80_to_sm89INS1_16FlashAttnBwdSm80INS1_25CollectiveMainloopBwdSm80ILi2ELi2EN4cute5tupleIJNS5_1CILi128EEES8_NS7_ILi64EEEEEENS_10bfloat16_tEfNS_4arch4Sm80ELb1ELb0ELb1ELb0ELb0ELb0ELb0ELb0ELi2ELi4ELi4ELi4ELb0EEENS1_21CollectiveEpilogueBwdISA_SB_SD_Li256ELb0ELb0ELi2EEENS1_25SingleTileBwdLPTSchedulerILb0ELi128ELb0EEEEEEEEEvNT_6ParamsE$_ZN4cute3eso3ESOILb1ELb0EJNS_5tupleIJNS_1CILi1EEENS3_ILi2EEES5_EEENS2_IJS4_NS3_ILi256EEEiEEEEEC2ERKS6_RKS8_)
        /*90b0*/ 	.word	0x00000000


	//----- nvinfo : EIATTR_FRAME_SIZE
	.align		4
.L_6184:
        /*90b4*/ 	.byte	0x04, 0x11
        /*90b6*/ 	.short	(.L_6186 - .L_6185)
	.align		4
.L_6185:
        /*90b8*/ 	.word	index@($_ZN7cutlass13device_kernelIN5flash19enable_sm80_to_sm89INS1_16FlashAttnBwdSm80INS1_25CollectiveMainloopBwdSm80ILi2ELi2EN4cute5tupleIJNS5_1CILi128EEES8_NS7_ILi64EEEEEENS_10bfloat16_tEfNS_4arch4Sm80ELb1ELb0ELb1ELb0ELb0ELb0ELb0ELb0ELi2ELi4ELi4ELi4ELb0EEENS1_21CollectiveEpilogueBwdISA_SB_SD_Li256ELb0ELb0ELi2EEENS1_25SingleTileBwdLPTSchedulerILb0ELi128ELb0EEEEEEEEEvNT_6ParamsE$_ZN4cute3eso3ESOILb1ELb0EJNS_5tupleIJNS_1CILi1EEENS3_ILi2EEEEEENS2_IJNS3_ILi0EEEiEEEEEC2ERKS6_RKS8_)
        /*90bc*/ 	.word	0x00000000


	//----- nvinfo : EIATTR_FRAME_SIZE
	.align		4
.L_6186:
        /*90c0*/ 	.byte	0x04, 0x11
        /*90c2*/ 	.short	(.L_6188 - .L_6187)
	.align		4
.L_6187:
        /*90c4*/ 	.word	index@($_ZN7cutlass13device_kernelIN5flash19enable_sm80_to_sm89INS1_16FlashAttnBwdSm80INS1_25CollectiveMainloopBwdSm80ILi2ELi2EN4cute5tupleIJNS5_1CILi128EEES8_NS7_ILi64EEEEEENS_10bfloat16_tEfNS_4arch4Sm80ELb1ELb0ELb1ELb0ELb0ELb0ELb0ELb0ELi2ELi4ELi4ELi4ELb0EEENS1_21CollectiveEpilogueBwdISA_SB_SD_Li256ELb0ELb0ELi2EEENS1_25SingleTileBwdLPTSchedulerILb0ELi128ELb0EEEEEEEEEvNT_6ParamsE$_ZN4cute3eso3ESOILb1ELb0EJNS_5tupleIJNS_1CILi1EEENS3_ILi0EEEEEElS5_EEC2ERKS6_RKlRKS5_)
        /*90c8*/ 	.word	0x00000000


	//----- nvinfo : EIATTR_FRAME_SIZE
	.align		4
.L_6188:
        /*90cc*/ 	.byte	0x04, 0x11
        /*90ce*/ 	.short	(.L_6190 - .L_6189)
	.align		4
.L_6189:
        /*90d0*/ 	.word	index@($_ZN7cutlass13device_kernelIN5flash19enable_sm80_to_sm89INS1_16FlashAttnBwdSm80INS1_25CollectiveMainloopBwdSm80ILi2ELi2EN4cute5tupleIJNS5_1CILi128EEES8_NS7_ILi64EEEEEENS_10bfloat16_tEfNS_4arch4Sm80ELb1ELb0ELb1ELb0ELb0ELb0ELb0ELb0ELi2ELi4ELi4ELi4ELb0EEENS1_21CollectiveEpilogueBwdISA_SB_SD_Li256ELb0ELb0ELi2EEENS1_25SingleTileBwdLPTSchedulerILb0ELi128ELb0EEEEEEEEEvNT_6ParamsE$_ZN4cute3eso3ESOILb1ELb0EJNS_5tupleIJNS_1CILi1EEENS3_ILi0EEEEEEiNS3_ILi1024EEEEEC2ERKS6_RKiRKS7_)
        /*90d4*/ 	.word	0x00000000


	//----- nvinfo : EIATTR_FRAME_SIZE
	.align		4
.L_6190:
        /*90d8*/ 	.byte	0x04, 0x11
        /*90da*/ 	.short	(.L_6192 - .L_6191)
	.align		4
.L_6191:
        /*90dc*/ 	.word	index@($_ZN7cutlass13device_kernelIN5flash19enable_sm80_to_sm89INS1_16FlashAttnBwdSm80INS1_25CollectiveMainloopBwdSm80ILi2ELi2EN4cute5tupleIJNS5_1CILi128EEES8_NS7_ILi64EEEEEENS_10bfloat16_tEfNS_4arch4Sm80ELb1ELb0ELb1ELb0ELb0ELb0ELb0ELb0ELi2ELi4ELi4ELi4ELb0EEENS1_21CollectiveEpilogueBwdISA_SB_SD_Li256ELb0ELb0ELi2EEENS1_25SingleTileBwdLPTSchedulerILb0ELi128ELb0EEEEEEEEEvNT_6ParamsE$_ZN4cute3eso3ESOILb1ELb0EJNS_5tupleIJNS_1CILi1EEENS3_ILi0EEEEEEiEEC2ERKS6_RKi)
        /*90e0*/ 	.word	0x00000000


	//----- nvinfo : EIATTR_FRAME_SIZE
	.align		4
.L_6192:
        /*90e4*/ 	.byte	0x04, 0x11
        /*90e6*/ 	.short	(.L_6194 - .L_6193)
	.align		4
.L_6193:
        /*90e8*/ 	.word	index@($_ZN7cutlass13device_kernelIN5flash19enable_sm80_to_sm89INS1_16FlashAttnBwdSm80INS1_25CollectiveMainloopBwdSm80ILi2ELi2EN4cute5tupleIJNS5_1CILi128EEES8_NS7_ILi64EEEEEENS_10bfloat16_tEfNS_4arch4Sm80ELb1ELb0ELb1ELb0ELb0ELb0ELb0ELb0ELi2ELi4ELi4ELi4ELb0EEENS1_21CollectiveEpilogueBwdISA_SB_SD_Li256ELb0ELb0ELi2EEENS1_25SingleTileBwdLPTSchedulerILb0ELi128ELb0EEEEEEEEEvNT_6ParamsE$_ZN4cute3eso3ESOILb1ELb0EJNS_5tupleIJNS_1CILi1EEENS3_ILi0EEEEEENS3_ILi4096EEENS2_IJiiEEEEEC2ERKS6_RKS7_RKS8_)
        /*90ec*/ 	.word	0x00000000


	//----- nvinfo : EIATTR_FRAME_SIZE
	.align		4
.L_6194:
        /*90f0*/ 	.byte	0x04, 0x11
        /*90f2*/ 	.short	(.L_6196 - .L_6195)
	.align		4
.L_6195:
        /*90f4*/ 	.word	index@($_ZN7cutlass13device_kernelIN5flash19enable_sm80_to_sm89INS1_16FlashAttnBwdSm80INS1_25CollectiveMainloopBwdSm80ILi2ELi2EN4cute5tupleIJNS5_1CILi128EEES8_NS7_ILi64EEEEEENS_10bfloat16_tEfNS_4arch4Sm80ELb1ELb0ELb1ELb0ELb0ELb0ELb0ELb0ELi2ELi4ELi4ELi4ELb0EEENS1_21CollectiveEpilogueBwdISA_SB_SD_Li256ELb0ELb0ELi2EEENS1_25SingleTileBwdLPTSchedulerILb0ELi128ELb0EEEEEEEEEvNT_6ParamsE$_ZN4cute3eso3ESOILb1ELb0EJNS_5tupleIJNS_1CILi1EEENS3_ILi0EEEEEENS2_IJiEEEEEC2ERKS6_RKS7_)
        /*90f8*/ 	.word	0x00000000


	//----- nvinfo : EIATTR_FRAME_SIZE
	.align		4
.L_6196:
        /*90fc*/ 	.byte	0x04, 0x11
        /*90fe*/ 	.short	(.L_6198 - .L_6197)
	.align		4
.L_6197:
        /*9100*/ 	.word	index@($_ZN7cutlass13device_kernelIN5flash19enable_sm80_to_sm89INS1_16FlashAttnBwdSm80INS1_25CollectiveMainloopBwdSm80ILi2ELi2EN4cute5tupleIJNS5_1CILi128EEES8_NS7_ILi64EEEEEENS_10bfloat16_tEfNS_4arch4Sm80ELb1ELb0ELb1ELb0ELb0ELb0ELb0ELb0ELi2ELi4ELi4ELi4ELb0EEENS1_21CollectiveEpilogueBwdISA_SB_SD_Li256ELb0ELb0ELi2EEENS1_25SingleTileBwdLPTSchedulerILb0ELi128ELb0EEEEEEEEEvNT_6ParamsE$_ZN4cute3eso3ESOILb1ELb0EJNS_5tupleIJNS_1CILi1EEENS2_IJS4_NS3_ILi2EEES5_EEEEEENS2_IJNS3_ILi0EEENS2_IJS4_NS3_ILi256EEEiEEEEEEEEC2ERKS7_RKSB_)
        /*9104*/ 	.word	0x00000000


	//----- nvinfo : EIATTR_FRAME_SIZE
	.align		4
.L_6198:
        /*9108*/ 	.byte	0x04, 0x11
        /*910a*/ 	.short	(.L_6200 - .L_6199)
	.align		4
.L_6199:
        /*910c*/ 	.word	index@($_ZN7cutlass13device_kernelIN5flash19enable_sm80_to_sm89INS1_16FlashAttnBwdSm80INS1_25CollectiveMainloopBwdSm80ILi2ELi2EN4cute5tupleIJNS5_1CILi128EEES8_NS7_ILi64EEEEEENS_10bfloat16_tEfNS_4arch4Sm80ELb1ELb0ELb1ELb0ELb0ELb0ELb0ELb0ELi2ELi4ELi4ELi4ELb0EEENS1_21CollectiveEpilogueBwdISA_SB_SD_Li256ELb0ELb0ELi2EEENS1_25SingleTileBwdLPTSchedulerILb0ELi128ELb0EEEEEEEEEvNT_6ParamsE$_ZN4cute3eso3ESOILb1ELb0EJNS_5tupleIJNS_1CILi16EEENS3_ILi2EEES5_S5_NS3_ILi4EEES5_EEENS2_IJNS3_ILi1EEEiiiNS3_ILi144EEENS3_ILi512EEEEEEEEC2ERKS7_RKSB_)
        /*9110*/ 	.word	0x00000000


	//----- nvinfo : EIATTR_FRAME_SIZE
	.align		4
.L_6200:
        /*9114*/ 	.byte	0x04, 0x11
        /*9116*/ 	.short	(.L_6202 - .L_6201)
	.align		4
.L_6201:
        /*9118*/ 	.word	index@($_ZN7cutlass13device_kernelIN5flash19enable_sm80_to_sm89INS1_16FlashAttnBwdSm80INS1_25CollectiveMainloopBwdSm80ILi2ELi2EN4cute5tupleIJNS5_1CILi128EEES8_NS7_ILi64EEEEEENS_10bfloat16_tEfNS_4arch4Sm80ELb1ELb0ELb1ELb0ELb0ELb0ELb0ELb0ELi2ELi4ELi4ELi4ELb0EEENS1_21CollectiveEpilogueBwdISA_SB_SD_Li256ELb0ELb0ELi2EEENS1_25SingleTileBwdLPTSchedulerILb0ELi128ELb0EEEEEEEEEvNT_6ParamsE$_ZN4cute3eso3ESOILb1ELb0EJNS_5tupleIJNS_1CILi0EEES4_EEEiEEC2ERKS5_RKi)
        /*911c*/ 	.word	0x00000000


	//----- nvinfo : EIATTR_FRAME_SIZE
	.align		4
.L_6202:
        /*9120*/ 	.byte	0x04, 0x11
        /*9122*/ 	.short	(.L_6204 - .L_6203)
	.align		4
.L_6203:
        /*9124*/ 	.word	index@($_ZN7cutlass13device_kernelIN5flash19enable_sm80_to_sm89INS1_16FlashAttnBwdSm80INS1_25CollectiveMainloopBwdSm80ILi2ELi2EN4cute5tupleIJNS5_1CILi128EEES8_NS7_ILi64EEEEEENS_10bfloat16_tEfNS_4arch4Sm80ELb1ELb0ELb1ELb0ELb0ELb0ELb0ELb0ELi2ELi4ELi4ELi4ELb0EEENS1_21CollectiveEpilogueBwdISA_SB_SD_Li256ELb0ELb0ELi2EEENS1_25SingleTileBwdLPTSchedulerILb0ELi128ELb0EEEEEEEEEvNT_6ParamsE$_ZN4cute3eso3ESOILb1ELb0EJNS_5tupleIJNS2_IJNS_1CILi8EEENS3_ILi1EEEEEENS3_ILi4EEES5_EEENS2_IJNS2_IJS5_NS3_ILi0EEEEEElS9_EEEEEC2ERKS8_RKSB_)
        /*9128*/ 	.word	0x00000000


	//----- nvinfo : EIATTR_FRAME_SIZE
	.align		4
.L_6204:
        /*912c*/ 	.byte	0x04, 0x11
        /*912e*/ 	.short	(.L_6206 - .L_6205)
	.align		4
.L_6205:
        /*9130*/ 	.word	index@($_ZN7cutlass13device_kernelIN5flash19enable_sm80_to_sm89INS1_16FlashAttnBwdSm80INS1_25CollectiveMainloopBwdSm80ILi2ELi2EN4cute5tupleIJNS5_1CILi128EEES8_NS7_ILi64EEEEEENS_10bfloat16_tEfNS_4arch4Sm80ELb1ELb0ELb1ELb0ELb0ELb0ELb0ELb0ELi2ELi4ELi4ELi4ELb0EEENS1_21CollectiveEpilogueBwdISA_SB_SD_Li256ELb0ELb0ELi2EEENS1_25SingleTileBwdLPTSchedulerILb0ELi128ELb0EEEEEEEEEvNT_6ParamsE$_ZN4cute3eso3ESOILb1ELb0EJNS_5tupleIJNS2_IJNS_1CILi8EEENS3_ILi1EEEEEENS3_ILi2EEES4_EEENS2_IJNS2_IJS5_NS3_ILi0EEEEEEiNS3_ILi1024EEEEEEEEC2ERKS8_RKSC_)
        /*9134*/ 	.word	0x00000000


	//----- nvinfo : EIATTR_FRAME_SIZE
	.align		4
.L_6206:
        /*9138*/ 	.byte	0x04, 0x11
        /*913a*/ 	.short	(.L_6208 - .L_6207)
	.align		4
.L_6207:
        /*913c*/ 	.word	index@($_ZN7cutlass13device_kernelIN5flash19enable_sm80_to_sm89INS1_16FlashAttnBwdSm80INS1_25CollectiveMainloopBwdSm80ILi2ELi2EN4cute5tupleIJNS5_1CILi128EEES8_NS7_ILi64EEEEEENS_10bfloat16_tEfNS_4arch4Sm80ELb1ELb0ELb1ELb0ELb0ELb0ELb0ELb0ELi2ELi4ELi4ELi4ELb0EEENS1_21CollectiveEpilogueBwdISA_SB_SD_Li256ELb0ELb0ELi2EEENS1_25SingleTileBwdLPTSchedulerILb0ELi128ELb0EEEEEEEEEvNT_6ParamsE$_ZN4cute3eso3ESOILb1ELb0EJNS_5tupleIJNS2_IJNS_1CILi8EEENS3_ILi1EEEEEENS3_ILi2EEENS2_IJS7_S7_EEEEEENS2_IJNS2_IJS5_NS3_ILi0EEEEEENS3_ILi4096EEENS2_IJiiEEEEEEEEC2ERKS9_RKSE_)
        /*9140*/ 	.word	0x00000000


	//----- nvinfo : EIATTR_FRAME_SIZE
	.align		4
.L_6208:
        /*9144*/ 	.byte	0x04, 0x11
        /*9146*/ 	.short	(.L_6210 - .L_6209)
	.align		4
.L_6209:
        /*9148*/ 	.word	index@($_ZN7cutlass13device_kernelIN5flash19enable_sm80_to_sm89INS1_16FlashAttnBwdSm80INS1_25CollectiveMainloopBwdSm80ILi2ELi2EN4cute5tupleIJNS5_1CILi128EEES8_NS7_ILi64EEEEEENS_10bfloat16_tEfNS_4arch4Sm80ELb1ELb0ELb1ELb0ELb0ELb0ELb0ELb0ELi2ELi4ELi4ELi4ELb0EEENS1_21CollectiveEpilogueBwdISA_SB_SD_Li256ELb0ELb0ELi2EEENS1_25SingleTileBwdLPTSchedulerILb0ELi128ELb0EEEEEEEEEvNT_6ParamsE$_ZN4cute3eso3ESOILb1ELb0EJNS_5tupleIJNS2_IJNS_1CILi8EEENS3_ILi1EEEEEENS3_ILi2EEEEEENS2_IJNS2_IJS5_NS3_ILi0EEEEEEiEEEEEC2ERKS8_RKSB_)
        /*914c*/ 	.word	0x00000000


	//----- nvinfo : EIATTR_FRAME_SIZE
	.align		4
.L_6210:
        /*9150*/ 	.byte	0x04, 0x11
        /*9152*/ 	.short	(.L_6212 - .L_6211)
	.align		4
.L_6211:
        /*9154*/ 	.word	index@($_ZN7cutlass13device_kernelIN5flash19enable_sm80_to_sm89INS1_16FlashAttnBwdSm80INS1_25CollectiveMainloopBwdSm80ILi2ELi2EN4cute5tupleIJNS5_1CILi128EEES8_NS7_ILi64EEEEEENS_10bfloat16_tEfNS_4arch4Sm80ELb1ELb0ELb1ELb0ELb0ELb0ELb0ELb0ELi2ELi4ELi4ELi4ELb0EEENS1_21CollectiveEpilogueBwdISA_SB_SD_Li256ELb0ELb0ELi2EEENS1_25SingleTileBwdLPTSchedulerILb0ELi128ELb0EEEEEEEEEvNT_6ParamsE$_ZN4cute3eso3ESOILb1ELb0EJNS_5tupleIJNS2_IJNS_1CILi8EEENS3_ILi1EEEEEENS2_IJNS3_ILi2EEEEEEEEENS2_IJNS2_IJS5_NS3_ILi0EEEEEENS2_IJiEEEEEEEEC2ERKS9_RKSD_)
        /*9158*/ 	.word	0x00000000


	//----- nvinfo : EIATTR_FRAME_SIZE
	.align		4
.L_6212:
        /*915c*/ 	.byte	0x04, 0x11
        /*915e*/ 	.short	(.L_6214 - .L_6213)
	.align		4
.L_6213:
        /*9160*/ 	.word	index@($_ZN7cutlass13device_kernelIN5flash19enable_sm80_to_sm89INS1_16FlashAttnBwdSm80INS1_25CollectiveMainloopBwdSm80ILi2ELi2EN4cute5tupleIJNS5_1CILi128EEES8_NS7_ILi64EEEEEENS_10bfloat16_tEfNS_4arch4Sm80ELb1ELb0ELb1ELb0ELb0ELb0ELb0ELb0ELi2ELi4ELi4ELi4ELb0EEENS1_21CollectiveEpilogueBwdISA_SB_SD_Li256ELb0ELb0ELi2EEENS1_25SingleTileBwdLPTSchedulerILb0ELi128ELb0EEEEEEEEEvNT_6ParamsE$_ZN4cute3eso3ESOILb1ELb0EJNS_5tupleIJNS2_IJNS_1CILi2EEES4_S4_EEES4_NS2_IJS4_S4_EEEEEENS2_IJNS2_IJNS3_ILi1EEENS3_ILi512EEEiEEENS3_ILi4096EEENS2_IJiiEEEEEEEEC2ERKS7_RKSD_)
        /*9164*/ 	.word	0x00000000


	//----- nvinfo : EIATTR_FRAME_SIZE
	.align		4
.L_6214:
        /*9168*/ 	.byte	0x04, 0x11
        /*916a*/ 	.short	(.L_6216 - .L_6215)
	.align		4
.L_6215:
        /*916c*/ 	.word	index@($_ZN7cutlass13device_kernelIN5flash19enable_sm80_to_sm89INS1_16FlashAttnBwdSm80INS1_25CollectiveMainloopBwdSm80ILi2ELi2EN4cute5tupleIJNS5_1CILi128EEES8_NS7_ILi64EEEEEENS_10bfloat16_tEfNS_4arch4Sm80ELb1ELb0ELb1ELb0ELb0ELb0ELb0ELb0ELi2ELi4ELi4ELi4ELb0EEENS1_21CollectiveEpilogueBwdISA_SB_SD_Li256ELb0ELb0ELi2EEENS1_25SingleTileBwdLPTSchedulerILb0ELi128ELb0EEEEEEEEEvNT_6ParamsE$_ZN4cute3eso3ESOILb1ELb0EJNS_5tupleIJNS2_IJNS_1CILi2EEES4_S4_EEES4_NS2_IJNS2_IJS4_S4_EEES4_EEEEEENS2_IJNS2_IJNS3_ILi1EEENS3_ILi512EEEiEEENS3_ILi4096EEENS2_IJNS2_IJiiEEENS3_ILi8192EEEEEEEEEEEC2ERKS8_RKSG_)
        /*9170*/ 	.word	0x00000000


	//----- nvinfo : EIATTR_FRAME_SIZE
	.align		4
.L_6216:
        /*9174*/ 	.byte	0x04, 0x11
        /*9176*/ 	.short	(.L_6218 - .L_6217)
	.align		4
.L_6217:
        /*9178*/ 	.word	index@($_ZN7cutlass13device_kernelIN5flash19enable_sm80_to_sm89INS1_16FlashAttnBwdSm80INS1_25CollectiveMainloopBwdSm80ILi2ELi2EN4cute5tupleIJNS5_1CILi128EEES8_NS7_ILi64EEEEEENS_10bfloat16_tEfNS_4arch4Sm80ELb1ELb0ELb1ELb0ELb0ELb0ELb0ELb0ELi2ELi4ELi4ELi4ELb0EEENS1_21CollectiveEpilogueBwdISA_SB_SD_Li256ELb0ELb0ELi2EEENS1_25SingleTileBwdLPTSchedulerILb0ELi128ELb0EEEEEEEEEvNT_6ParamsE$_ZN4cute3eso3ESOILb1ELb0EJNS_5tupleIJNS2_IJNS_1CILi2EEES4_EEES5_NS3_ILi8EEEEEENS2_IJNS2_IJiNS3_ILi512EEEEEENS2_IJiiEEENS3_ILi1024EEEEEEEEC2ERKS7_RKSC_)
        /*917c*/ 	.word	0x00000000


	//----- nvinfo : EIATTR_FRAME_SIZE
	.align		4
.L_6218:
        /*9180*/ 	.byte	0x04, 0x11
        /*9182*/ 	.short	(.L_6220 - .L_6219)
	.align		4
.L_6219:
        /*9184*/ 	.word	index@($_ZN7cutlass13device_kernelIN5flash19enable_sm80_to_sm89INS1_16FlashAttnBwdSm80INS1_25CollectiveMainloopBwdSm80ILi2ELi2EN4cute5tupleIJNS5_1CILi128EEES8_NS7_ILi64EEEEEENS_10bfloat16_tEfNS_4arch4Sm80ELb1ELb0ELb1ELb0ELb0ELb0ELb0ELb0ELi2ELi4ELi4ELi4ELb0EEENS1_21CollectiveEpilogueBwdISA_SB_SD_Li256ELb0ELb0ELi2EEENS1_25SingleTileBwdLPTSchedulerILb0ELi128ELb0EEEEEEEEEvNT_6ParamsE$_ZN4cute3eso3ESOILb1ELb0EJNS_5tupleIJNS2_IJNS_1CILi2EEES4_EEES4_EEENS2_IJNS2_IJiiEEENS3_ILi8192EEEEEEEEC2ERKS6_RKS9_)
        /*9188*/ 	.word	0x00000000


	//----- nvinfo : EIATTR_FRAME_SIZE
	.align		4
.L_6220:
        /*918c*/ 	.byte	0x04, 0x11
        /*918e*/ 	.short	(.L_6222 - .L_6221)
	.align		4
.L_6221:
        /*9190*/ 	.word	index@($_ZN7cutlass13device_kernelIN5flash19enable_sm80_to_sm89INS1_16FlashAttnBwdSm80INS1_25CollectiveMainloopBwdSm80ILi2ELi2EN4cute5tupleIJNS5_1CILi128EEES8_NS7_ILi64EEEEEENS_10bfloat16_tEfNS_4arch4Sm80ELb1ELb0ELb1ELb0ELb0ELb0ELb0ELb0ELi2ELi4ELi4ELi4ELb0EEENS1_21CollectiveEpilogueBwdISA_SB_SD_Li256ELb0ELb0ELi2EEENS1_25SingleTileBwdLPTSchedulerILb0ELi128ELb0EEEEEEEEEvNT_6ParamsE$_ZN4cute3eso3ESOILb1ELb0EJNS_5tupleIJNS2_IJNS_1CILi2EEES4_EEENS3_ILi8EEES5_EEENS2_IJNS2_IJNS3_ILi1EEEiEEENS3_ILi1024EEENS2_IJiiEEEEEEEEC2ERKS7_RKSC_)
        /*9194*/ 	.word	0x00000000


	//----- nvinfo : EIATTR_FRAME_SIZE
	.align		4
.L_6222:
        /*9198*/ 	.byte	0x04, 0x11
        /*919a*/ 	.short	(.L_6224 - .L_6223)
	.align		4
.L_6223:
        /*919c*/ 	.word	index@($_ZN7cutlass13device_kernelIN5flash19enable_sm80_to_sm89INS1_16FlashAttnBwdSm80INS1_25CollectiveMainloopBwdSm80ILi2ELi2EN4cute5tupleIJNS5_1CILi128EEES8_NS7_ILi64EEEEEENS_10bfloat16_tEfNS_4arch4Sm80ELb1ELb0ELb1ELb0ELb0ELb0ELb0ELb0ELi2ELi4ELi4ELi4ELb0EEENS1_21CollectiveEpilogueBwdISA_SB_SD_Li256ELb0ELb0ELi2EEENS1_25SingleTileBwdLPTSchedulerILb0ELi128ELb0EEEEEEEEEvNT_6ParamsE$_ZN4cute3eso3ESOILb1ELb0EJNS_5tupleIJNS2_IJNS_1CILi1EEENS3_ILi0EEEEEES5_EEENS2_IJNS2_IJS5_S5_EEEiEEEEEC2ERKS7_RKS9_)
        /*91a0*/ 	.word	0x00000000


	//----- nvinfo : EIATTR_FRAME_SIZE
	.align		4
.L_6224:
        /*91a4*/ 	.byte	0x04, 0x11
        /*91a6*/ 	.short	(.L_6226 - .L_6225)
	.align		4
.L_6225:
        /*91a8*/ 	.word	index@($_ZN7cutlass13device_kernelIN5flash19enable_sm80_to_sm89INS1_16FlashAttnBwdSm80INS1_25CollectiveMainloopBwdSm80ILi2ELi2EN4cute5tupleIJNS5_1CILi128EEES8_NS7_ILi64EEEEEENS_10bfloat16_tEfNS_4arch4Sm80ELb1ELb0ELb1ELb0ELb0ELb0ELb0ELb0ELi2ELi4ELi4ELi4ELb0EEENS1_21CollectiveEpilogueBwdISA_SB_SD_Li256ELb0ELb0ELi2EEENS1_25SingleTileBwdLPTSchedulerILb0ELi128ELb0EEEEEEEEEvNT_6ParamsE$_ZN4cute3eso3ESOILb1ELb0EJNS_5tupleIJNS2_IJNS_1CILi1EEENS3_ILi0EEEEEENS2_IJS5_S5_EEEEEENS2_IJS5_iEEEEEC2ERKS8_RKS9_)
        /*91ac*/ 	.word	0x00000000


	//----- nvinfo : EIATTR_FRAME_SIZE
	.align		4
.L_6226:
        /*91b0*/ 	.byte	0x04, 0x11
        /*91b2*/ 	.short	(.L_6228 - .L_6227)
	.align		4
.L_6227:
        /*91b4*/ 	.word	index@($_ZN7cutlass13device_kernelIN5flash19enable_sm80_to_sm89INS1_16FlashAttnBwdSm80INS1_25CollectiveMainloopBwdSm80ILi2ELi2EN4cute5tupleIJNS5_1CILi128EEES8_NS7_ILi64EEEEEENS_10bfloat16_tEfNS_4arch4Sm80ELb1ELb0ELb1ELb0ELb0ELb0ELb0ELb0ELi2ELi4ELi4ELi4ELb0EEENS1_21CollectiveEpilogueBwdISA_SB_SD_Li256ELb0ELb0ELi2EEENS1_25SingleTileBwdLPTSchedulerILb0ELi128ELb0EEEEEEEEEvNT_6ParamsE$_ZN4cute3eso3ESOILb1ELb0EJNS_5tupleIJNS2_IJNS_1CILi1EEENS2_IJS4_NS3_ILi2EEES5_EEEEEES5_NS2_IJS5_S5_EEEEEENS2_IJNS2_IJNS3_ILi0EEENS2_IJS4_NS3_ILi256EEEiEEEEEENS3_ILi2048EEENS2_IJiNS3_ILi4096EEEEEEEEEEEC2ERKS9_RKSH_)
        /*91b8*/ 	.word	0x00000000


	//----- nvinfo : EIATTR_FRAME_SIZE
	.align		4
.L_6228:
        /*91bc*/ 	.byte	0x04, 0x11
        /*91be*/ 	.short	(.L_6230 - .L_6229)
	.align		4
.L_6229:
        /*91c0*/ 	.word	index@($_ZN7cutlass13device_kernelIN5flash19enable_sm80_to_sm89INS1_16FlashAttnBwdSm80INS1_25CollectiveMainloopBwdSm80ILi2ELi2EN4cute5tupleIJNS5_1CILi128EEES8_NS7_ILi64EEEEEENS_10bfloat16_tEfNS_4arch4Sm80ELb1ELb0ELb1ELb0ELb0ELb0ELb0ELb0ELi2ELi4ELi4ELi4ELb0EEENS1_21CollectiveEpilogueBwdISA_SB_SD_Li256ELb0ELb0ELi2EEENS1_25SingleTileBwdLPTSchedulerILb0ELi128ELb0EEEEEEEEEvNT_6ParamsE$_ZN4cute3eso3ESOILb1ELb0EJNS_5tupleIJNS2_IJNS2_IJNS_1CILi8EEENS3_ILi1EEEEEES5_EEENS2_IJNS2_IJS5_S5_EEENS3_ILi2EEEEEEEEENS2_IJNS2_IJNS2_IJS5_NS3_ILi0EEEEEESC_EEENS2_IJNS2_IJSC_SC_EEEiEEEEEEEEC2ERKSB_RKSH_)
        /*91c4*/ 	.word	0x00000000


	//----- nvinfo : EIATTR_FRAME_SIZE
	.align		4
.L_6230:
        /*91c8*/ 	.byte	0x04, 0x11
        /*91ca*/ 	.short	(.L_6232 - .L_6231)
	.align		4
.L_6231:
        /*91cc*/ 	.word	index@($_ZN7cutlass13device_kernelIN5flash19enable_sm80_to_sm89INS1_16FlashAttnBwdSm80INS1_25CollectiveMainloopBwdSm80ILi2ELi2EN4cute5tupleIJNS5_1CILi128EEES8_NS7_ILi64EEEEEENS_10bfloat16_tEfNS_4arch4Sm80ELb1ELb0ELb1ELb0ELb0ELb0ELb0ELb0ELi2ELi4ELi4ELi4ELb0EEENS1_21CollectiveEpilogueBwdISA_SB_SD_Li256ELb0ELb0ELi2EEENS1_25SingleTileBwdLPTSchedulerILb0ELi128ELb0EEEEEEEEEvNT_6ParamsE$_ZN4cute3eso3ESOILb1ELb0EJNS_5tupleIJNS2_IJNS2_IJNS_1CILi8EEENS3_ILi1EEEEEENS2_IJS5_S5_EEEEEENS2_IJS5_NS3_ILi2EEEEEEEEENS2_IJNS2_IJNS2_IJS5_NS3_ILi0EEEEEENS2_IJSC_SC_EEEEEENS2_IJSC_iEEEEEEEEC2ERKSB_RKSH_)
        /*91d0*/ 	.word	0x00000000


	//----- nvinfo : EIATTR_FRAME_SIZE
	.align		4
.L_6232:
        /*91d4*/ 	.byte	0x04, 0x11
        /*91d6*/ 	.short	(.L_6234 - .L_6233)
	.align		4
.L_6233:
        /*91d8*/ 	.word	index@($_ZN7cutlass13device_kernelIN5flash19enable_sm80_to_sm89INS1_16FlashAttnBwdSm80INS1_25CollectiveMainloopBwdSm80ILi2ELi2EN4cute5tupleIJNS5_1CILi128EEES8_NS7_ILi64EEEEEENS_10bfloat16_tEfNS_4arch4Sm80ELb1ELb0ELb1ELb0ELb0ELb0ELb0ELb0ELi2ELi4ELi4ELi4ELb0EEENS1_21CollectiveEpilogueBwdISA_SB_SD_Li256ELb0ELb0ELi2EEENS1_25SingleTileBwdLPTSchedulerILb0ELi128ELb0EEEEEEEEEvNT_6ParamsE$_ZN4cute3eso3ESOILb1ELb0EJNS_1CILi8EEEiiiNS2_ILi144EEENS2_ILi512EEEEEC2ERKS3_RKiSA_SA_RKS4_RKS5_)
        /*91dc*/ 	.word	0x00000000


	//----- nvinfo : EIATTR_FRAME_SIZE
	.align		4
.L_6234:
        /*91e0*/ 	.byte	0x04, 0x11
        /*91e2*/ 	.short	(.L_6236 - .L_6235)
	.align		4
.L_6235:
        /*91e4*/ 	.word	index@($_ZN7cutlass13device_kernelIN5flash19enable_sm80_to_sm89INS1_16FlashAttnBwdSm80INS1_25CollectiveMainloopBwdSm80ILi2ELi2EN4cute5tupleIJNS5_1CILi128EEES8_NS7_ILi64EEEEEENS_10bfloat16_tEfNS_4arch4Sm80ELb1ELb0ELb1ELb0ELb0ELb0ELb0ELb0ELi2ELi4ELi4ELi4ELb0EEENS1_21CollectiveEpilogueBwdISA_SB_SD_Li256ELb0ELb0ELi2EEENS1_25SingleTileBwdLPTSchedulerILb0ELi128ELb0EEEEEEEEEvNT_6ParamsE$_ZN4cute3eso3ESOILb1ELb0EJNS_1CILi8EEEiiEEC2ERKS3_RKiS8_)
        /*91e8*/ 	.word	0x00000000


	//----- nvinfo : EIATTR_FRAME_SIZE
	.align		4
.L_6236:
        /*91ec*/ 	.byte	0x04, 0x11
        /*91ee*/ 	.short	(.L_6238 - .L_6237)
	.align		4
.L_6237:
        /*91f0*/ 	.word	index@($_ZN7cutlass13device_kernelIN5flash19enable_sm80_to_sm89INS1_16FlashAttnBwdSm80INS1_25CollectiveMainloopBwdSm80ILi2ELi2EN4cute5tupleIJNS5_1CILi128EEES8_NS7_ILi64EEEEEENS_10bfloat16_tEfNS_4arch4Sm80ELb1ELb0ELb1ELb0ELb0ELb0ELb0ELb0ELi2ELi4ELi4ELi4ELb0EEENS1_21CollectiveEpilogueBwdISA_SB_SD_Li256ELb0ELb0ELi2EEENS1_25SingleTileBwdLPTSchedulerILb0ELi128ELb0EEEEEEEEEvNT_6ParamsE$_ZN4cute3eso3ESOILb1ELb0EJNS_1CILi4096EEEiiNS2_ILi8192EEEEEC2ERKS3_RKiS9_RKS4_)
        /*91f4*/ 	.word	0x00000000


	//----- nvinfo : EIATTR_FRAME_SIZE
	.align		4
.L_6238:
        /*91f8*/ 	.byte	0x04, 0x11
        /*91fa*/ 	.short	(.L_6240 - .L_6239)
	.align		4
.L_6239:
        /*91fc*/ 	.word	index@($_ZN7cutlass13device_kernelIN5flash19enable_sm80_to_sm89INS1_16FlashAttnBwdSm80INS1_25CollectiveMainloopBwdSm80ILi2ELi2EN4cute5tupleIJNS5_1CILi128EEES8_NS7_ILi64EEEEEENS_10bfloat16_tEfNS_4arch4Sm80ELb1ELb0ELb1ELb0ELb0ELb0ELb0ELb0ELi2ELi4ELi4ELi4ELb0EEENS1_21CollectiveEpilogueBwdISA_SB_SD_Li256ELb0ELb0ELi2EEENS1_25SingleTileBwdLPTSchedulerILb0ELi128ELb0EEEEEEEEEvNT_6ParamsE$_ZN4cute3eso3ESOILb1ELb0EJNS_1CILi4096EEEiiEEC2ERKS3_RKiS8_)
        /*9200*/ 	.word	0x00000000


	//----- nvinfo : EIATTR_FRAME_SIZE
	.align		4
.L_6240:
        /*9204*/ 	.byte	0x04, 0x11
        /*9206*/ 	.short	(.L_6242 - .L_6241)
	.align		4
.L_6241:
        /*9208*/ 	.word	index@($_ZN7cutlass13device_kernelIN5flash19enable_sm80_to_sm89INS1_16FlashAttnBwdSm80INS1_25CollectiveMainloopBwdSm80ILi2ELi2EN4cute5tupleIJNS5_1CILi128EEES8_NS7_ILi64EEEEEENS_10bfloat16_tEfNS_4arch4Sm80ELb1ELb0ELb1ELb0ELb0ELb0ELb0ELb0ELi2ELi4ELi4ELi4ELb0EEENS1_21CollectiveEpilogueBwdISA_SB_SD_Li256ELb0ELb0ELi2EEENS1_25SingleTileBwdLPTSchedulerILb0ELi128ELb0EEEEEEEEEvNT_6ParamsE$_ZN4cute3eso3ESOILb1ELb0EJNS_1CILi4096EEENS_5tupleIJiiEEEEEC2ERKS3_RKS5_)
        /*920c*/ 	.word	0x00000000


	//----- nvinfo : EIATTR_FRAME_SIZE
	.align		4
.L_6242:
        /*9210*/ 	.byte	0x04, 0x11
        /*9212*/ 	.short	(.L_6244 - .L_6243)
	.align		4
.L_6243:
        /*9214*/ 	.word	index@($_ZN7cutlass13device_kernelIN5flash19enable_sm80_to_sm89INS1_16FlashAttnBwdSm80INS1_25CollectiveMainloopBwdSm80ILi2ELi2EN4cute5tupleIJNS5_1CILi128EEES8_NS7_ILi64EEEEEENS_10bfloat16_tEfNS_4arch4Sm80ELb1ELb0ELb1ELb0ELb0ELb0ELb0ELb0ELi2ELi4ELi4ELi4ELb0EEENS1_21CollectiveEpilogueBwdISA_SB_SD_Li256ELb0ELb0ELi2EEENS1_25SingleTileBwdLPTSchedulerILb0ELi128ELb0EEEEEEEEEvNT_6ParamsE$_ZN4cute3eso3ESOILb1ELb0EJNS_1CILi4096EEENS_5tupleIJNS4_IJiiEEENS2_ILi8192EEEEEEEEC2ERKS3_RKS7_)
        /*9218*/ 	.word	0x00000000


	//----- nvinfo : EIATTR_FRAME_SIZE
	.align		4
.L_6244:
        /*921c*/ 	.byte	0x04, 0x11
        /*921e*/ 	.short	(.L_6246 - .L_6245)
	.align		4
.L_6245:
        /*9220*/ 	.word	index@($_ZN7cutlass13device_kernelIN5flash19enable_sm80_to_sm89INS1_16FlashAttnBwdSm80INS1_25CollectiveMainloopBwdSm80ILi2ELi2EN4cute5tupleIJNS5_1CILi128EEES8_NS7_ILi64EEEEEENS_10bfloat16_tEfNS_4arch4Sm80ELb1ELb0ELb1ELb0ELb0ELb0ELb0ELb0ELi2ELi4ELi4ELi4ELb0EEENS1_21CollectiveEpilogueBwdISA_SB_SD_Li256ELb0ELb0ELi2EEENS1_25SingleTileBwdLPTSchedulerILb0ELi128ELb0EEEEEEEEEvNT_6ParamsE$_ZN4cute3eso3ESOILb1ELb0EJNS_1CILi2EEEiEEC2ERKS3_RKi)
        /*9224*/ 	.word	0x00000000


	//----- nvinfo : EIATTR_FRAME_SIZE
	.align		4
.L_6246:
        /*9228*/ 	.byte	0x04, 0x11
        /*922a*/ 	.short	(.L_6248 - .L_6247)
	.align		4
.L_6247:
        /*922c*/ 	.word	index@($_ZN7cutlass13device_kernelIN5flash19enable_sm80_to_sm89INS1_16FlashAttnBwdSm80INS1_25CollectiveMainloopBwdSm80ILi2ELi2EN4cute5tupleIJNS5_1CILi128EEES8_NS7_ILi64EEEEEENS_10bfloat16_tEfNS_4arch4Sm80ELb1ELb0ELb1ELb0ELb0ELb0ELb0ELb0ELi2ELi4ELi4ELi4ELb0EEENS1_21CollectiveEpilogueBwdISA_SB_SD_Li256ELb0ELb0ELi2EEENS1_25SingleTileBwdLPTSchedulerILb0ELi128ELb0EEEEEEEEEvNT_6ParamsE$_ZN4cute3eso3ESOILb1ELb0EJNS_1CILi1EEEiiiNS2_ILi72EEENS2_ILi512EEEEEC2ERKS3_RKiSA_SA_RKS4_RKS5_)
        /*9230*/ 	.word	0x00000000


	//----- nvinfo : EIATTR_FRAME_SIZE
	.align		4
.L_6248:
        /*9234*/ 	.byte	0x04, 0x11
        /*9236*/ 	.short	(.L_6250 - .L_6249)
	.align		4
.L_6249:
        /*9238*/ 	.word	index@($_ZN7cutlass13device_kernelIN5flash19enable_sm80_to_sm89INS1_16FlashAttnBwdSm80INS1_25CollectiveMainloopBwdSm80ILi2ELi2EN4cute5tupleIJNS5_1CILi128EEES8_NS7_ILi64EEEEEENS_10bfloat16_tEfNS_4arch4Sm80ELb1ELb0ELb1ELb0ELb0ELb0ELb0ELb0ELi2ELi4ELi4ELi4ELb0EEENS1_21CollectiveEpilogueBwdISA_SB_SD_Li256ELb0ELb0ELi2EEENS1_25SingleTileBwdLPTSchedulerILb0ELi128ELb0EEEEEEEEEvNT_6ParamsE$_ZN4cute3eso3ESOILb1ELb0EJNS_1CILi1EEEiiiNS2_ILi64EEENS2_ILi72EEENS2_ILi144EEENS2_ILi288EEENS2_ILi512EEEEEC2ERKS3_RKiSD_SD_RKS4_RKS5_RKS6_RKS7_RKS8_)
        /*923c*/ 	.word	0x00000000


	//----- nvinfo : EIATTR_FRAME_SIZE
	.align		4
.L_6250:
        /*9240*/ 	.byte	0x04, 0x11
        /*9242*/ 	.short	(.L_6252 - .L_6251)
	.align		4
.L_6251:
        /*9244*/ 	.word	index@($_ZN7cutlass13device_kernelIN5flash19enable_sm80_to_sm89INS1_16FlashAttnBwdSm80INS1_25CollectiveMainloopBwdSm80ILi2ELi2EN4cute5tupleIJNS5_1CILi128EEES8_NS7_ILi64EEEEEENS_10bfloat16_tEfNS_4arch4Sm80ELb1ELb0ELb1ELb0ELb0ELb0ELb0ELb0ELi2ELi4ELi4ELi4ELb0EEENS1_21CollectiveEpilogueBwdISA_SB_SD_Li256ELb0ELb0ELi2EEENS1_25SingleTileBwdLPTSchedulerILb0ELi128ELb0EEEEEEEEEvNT_6ParamsE$_ZN4cute3eso3ESOILb1ELb0EJNS_1CILi1EEEiiiNS2_ILi144EEENS2_ILi512EEEEEC2ERKS3_RKiSA_SA_RKS4_RKS5_)
        /*9248*/ 	.word	0x00000000


	//----- nvinfo : EIATTR_FRAME_SIZE
	.align		4
.L_6252:
        /*924c*/ 	.byte	0x04, 0x11
        /*924e*/ 	.short	(.L_6254 - .L_6253)
	.align		4
.L_6253:
        /*9250*/ 	.word	index@($_ZN7cutlass13device_kernelIN5flash19enable_sm80_to_sm89INS1_16FlashAttnBwdSm80INS1_25CollectiveMainloopBwdSm80ILi2ELi2EN4cute5tupleIJNS5_1CILi128EEES8_NS7_ILi64EEEEEENS_10bfloat16_tEfNS_4arch4Sm80ELb1ELb0ELb1ELb0ELb0ELb0ELb0ELb0ELi2ELi4ELi4ELi4ELb0EEENS1_21CollectiveEpilogueBwdISA_SB_SD_Li256ELb0ELb0ELi2EEENS1_25SingleTileBwdLPTSchedulerILb0ELi128ELb0EEEEEEEEEvNT_6ParamsE$_ZN4cute3eso3ESOILb1ELb0EJNS_1CILi1EEEiEEC2ERKS3_RKi)
        /*9254*/ 	.word	0x00000000


	//----- nvinfo : EIATTR_FRAME_SIZE
	.align		4
.L_6254:
        /*9258*/ 	.byte	0x04, 0x11
        /*925a*/ 	.short	(.L_6256 - .L_6255)
	.align		4
.L_6255:
        /*925c*/ 	.word	index@($_ZN7cutlass13device_kernelIN5flash19enable_sm80_to_sm89INS1_16FlashAttnBwdSm80INS1_25CollectiveMainloopBwdSm80ILi2ELi2EN4cute5tupleIJNS5_1CILi128EEES8_NS7_ILi64EEEEEENS_10bfloat16_tEfNS_4arch4Sm80ELb1ELb0ELb1ELb0ELb0ELb0ELb0ELb0ELi2ELi4ELi4ELi4ELb0EEENS1_21CollectiveEpilogueBwdISA_SB_SD_Li256ELb0ELb0ELi2EEENS1_25SingleTileBwdLPTSchedulerILb0ELi128ELb0EEEEEEEEEvNT_6ParamsE$_ZN4cute3eso3ESOILb1ELb0EJNS_1CILi1EEENS_5tupleIJiiiEEENS2_ILi64EEENS4_IJNS2_ILi72EEENS2_ILi144EEENS2_ILi288EEEEEENS2_ILi512EEEEEC2ERKS3_RKS5_RKS6_RKSA_RKSB_)
        /*9260*/ 	.word	0x00000000


	//----- nvinfo : EIATTR_FRAME_SIZE
	.align		4
.L_6256:
        /*9264*/ 	.byte	0x04, 0x11
        /*9266*/ 	.short	(.L_6258 - .L_6257)
	.align		4
.L_6257:
        /*9268*/ 	.word	index@($_ZN7cutlass13device_kernelIN5flash19enable_sm80_to_sm89INS1_16FlashAttnBwdSm80INS1_25CollectiveMainloopBwdSm80ILi2ELi2EN4cute5tupleIJNS5_1CILi128EEES8_NS7_ILi64EEEEEENS_10bfloat16_tEfNS_4arch4Sm80ELb1ELb0ELb1ELb0ELb0ELb0ELb0ELb0ELi2ELi4ELi4ELi4ELb0EEENS1_21CollectiveEpilogueBwdISA_SB_SD_Li256ELb0ELb0ELi2EEENS1_25SingleTileBwdLPTSchedulerILb0ELi128ELb0EEEEEEEEEvNT_6ParamsE$_ZN4cute3eso3ESOILb1ELb0EJNS_1CILi1EEENS_5tupleIJNS2_ILi8EEEiiEEENS2_ILi64EEENS4_IJiNS2_ILi144EEENS2_ILi288EEEEEENS2_ILi512EEEEEC2ERKS3_RKS6_RKS7_RKSA_RKSB_)
        /*926c*/ 	.word	0x00000000


	//----- nvinfo : EIATTR_FRAME_SIZE
	.align		4
.L_6258:
        /*9270*/ 	.byte	0x04, 0x11
        /*9272*/ 	.short	(.L_6260 - .L_6259)
	.align		4
.L_6259:
        /*9274*/ 	.word	index@($_ZN7cutlass13device_kernelIN5flash19enable_sm80_to_sm89INS1_16FlashAttnBwdSm80INS1_25CollectiveMainloopBwdSm80ILi2ELi2EN4cute5tupleIJNS5_1CILi128EEES8_NS7_ILi64EEEEEENS_10bfloat16_tEfNS_4arch4Sm80ELb1ELb0ELb1ELb0ELb0ELb0ELb0ELb0ELi2ELi4ELi4ELi4ELb0EEENS1_21CollectiveEpilogueBwdISA_SB_SD_Li256ELb0ELb0ELi2EEENS1_25SingleTileBwdLPTSchedulerILb0ELi128ELb0EEEEEEEEEvNT_6ParamsE$_ZN4cute3eso3ESOILb1ELb0EJNS_1CILi1EEENS2_ILi8EEEiiNS2_ILi64EEEiNS2_ILi144EEENS2_ILi288EEENS2_ILi512EEEEEC2ERKS3_RKS4_RKiSF_RKS5_SF_RKS6_RKS7_RKS8_)
        /*9278*/ 	.word	0x00000000


	//----- nvinfo : EIATTR_FRAME_SIZE
	.align		4
.L_6260:
        /*927c*/ 	.byte	0x04, 0x11
        /*927e*/ 	.short	(.L_6262 - .L_6261)
	.align		4
.L_6261:
        /*9280*/ 	.word	index@($_ZN7cutlass13device_kernelIN5flash19enable_sm80_to_sm89INS1_16FlashAttnBwdSm80INS1_25CollectiveMainloopBwdSm80ILi2ELi2EN4cute5tupleIJNS5_1CILi128EEES8_NS7_ILi64EEEEEENS_10bfloat16_tEfNS_4arch4Sm80ELb1ELb0ELb1ELb0ELb0ELb0ELb0ELb0ELi2ELi4ELi4ELi4ELb0EEENS1_21CollectiveEpilogueBwdISA_SB_SD_Li256ELb0ELb0ELi2EEENS1_25SingleTileBwdLPTSchedulerILb0ELi128ELb0EEEEEEEEEvNT_6ParamsE$_ZN4cute3eso3ESOILb1ELb0EJNS_1CILi1EEENS2_ILi512EEEiEEC2ERKS3_RKS4_RKi)
        /*9284*/ 	.word	0x00000000


	//----- nvinfo : EIATTR_FRAME_SIZE
	.align		4
.L_6262:
        /*9288*/ 	.byte	0x04, 0x11
        /*928a*/ 	.short	(.L_6264 - .L_6263)
	.align		4
.L_6263:
        /*928c*/ 	.word	index@($_ZN7cutlass13device_kernelIN5flash19enable_sm80_to_sm89INS1_16FlashAttnBwdSm80INS1_25CollectiveMainloopBwdSm80ILi2ELi2EN4cute5tupleIJNS5_1CILi128EEES8_NS7_ILi64EEEEEENS_10bfloat16_tEfNS_4arch4Sm80ELb1ELb0ELb1ELb0ELb0ELb0ELb0ELb0ELi2ELi4ELi4ELi4ELb0EEENS1_21CollectiveEpilogueBwdISA_SB_SD_Li256ELb0ELb0ELi2EEENS1_25SingleTileBwdLPTSchedulerILb0ELi128ELb0EEEEEEEEEvNT_6ParamsE$_ZN4cute3eso3ESOILb1ELb0EJNS_1CILi1EEENS2_ILi256EEEiEEC2ERKS3_RKS4_RKi)
        /*9290*/ 	.word	0x00000000


	//----- nvinfo : EIATTR_FRAME_SIZE
	.align		4
.L_6264:
        /*9294*/ 	.byte	0x04, 0x11
        /*9296*/ 	.short	(.L_6266 - .L_6265)
	.align		4
.L_6265:
        /*9298*/ 	.word	index@($_ZN7cutlass13device_kernelIN5flash19enable_sm80_to_sm89INS1_16FlashAttnBwdSm80INS1_25CollectiveMainloopBwdSm80ILi2ELi2EN4cute5tupleIJNS5_1CILi128EEES8_NS7_ILi64EEEEEENS_10bfloat16_tEfNS_4arch4Sm80ELb1ELb0ELb1ELb0ELb0ELb0ELb0ELb0ELi2ELi4ELi4ELi4ELb0EEENS1_21CollectiveEpilogueBwdISA_SB_SD_Li256ELb0ELb0ELi2EEENS1_25SingleTileBwdLPTSchedulerILb0ELi128ELb0EEEEEEEEEvNT_6ParamsE$_ZN4cute3eso3ESOILb1ELb0EJNS_1CILi1024EEEiiEEC2ERKS3_RKiS8_)
        /*929c*/ 	.word	0x00000000


	//----- nvinfo : EIATTR_FRAME_SIZE
	.align		4
.L_6266:
        /*92a0*/ 	.byte	0x04, 0x11
        /*92a2*/ 	.short	(.L_6268 - .L_6267)
	.align		4
.L_6267:
        /*92a4*/ 	.word	index@($_ZN7cutlass13device_kernelIN5flash19enable_sm80_to_sm89INS1_16FlashAttnBwdSm80INS1_25CollectiveMainloopBwdSm80ILi2ELi2EN4cute5tupleIJNS5_1CILi128EEES8_NS7_ILi64EEEEEENS_10bfloat16_tEfNS_4arch4Sm80ELb1ELb0ELb1ELb0ELb0ELb0ELb0ELb0ELi2ELi4ELi4ELi4ELb0EEENS1_21CollectiveEpilogueBwdISA_SB_SD_Li256ELb0ELb0ELi2EEENS1_25SingleTileBwdLPTSchedulerILb0ELi128ELb0EEEEEEEEEvNT_6ParamsE$_ZN4cute3eso3ESOILb1ELb0EJNS_1CILi1024EEENS_5tupleIJiiEEEEEC2ERKS3_RKS5_)
        /*92a8*/ 	.word	0x00000000


	//----- nvinfo : EIATTR_FRAME_SIZE
	.align		4
.L_6268:
        /*92ac*/ 	.byte	0x04, 0x11
        /*92ae*/ 	.short	(.L_6270 - .L_6269)
	.align		4
.L_6269:
        /*92b0*/ 	.word	index@($_ZN7cutlass13device_kernelIN5flash19enable_sm80_to_sm89INS1_16FlashAttnBwdSm80INS1_25CollectiveMainloopBwdSm80ILi2ELi2EN4cute5tupleIJNS5_1CILi128EEES8_NS7_ILi64EEEEEENS_10bfloat16_tEfNS_4arch4Sm80ELb1ELb0ELb1ELb0ELb0ELb0ELb0ELb0ELi2ELi4ELi4ELi4ELb0EEENS1_21CollectiveEpilogueBwdISA_SB_SD_Li256ELb0ELb0ELi2EEENS1_25SingleTileBwdLPTSchedulerILb0ELi128ELb0EEEEEEEEEvNT_6ParamsE$_ZN4cute3eso3ESOILb1ELb0EJNS_1CILi0EEEiS3_EEC2ERKS3_RKiS6_)
        /*92b4*/ 	.word	0x00000000


	//----- nvinfo : EIATTR_FRAME_SIZE
	.align		4
.L_6270:
        /*92b8*/ 	.byte	0x04, 0x11
        /*92ba*/ 	.short	(.L_6272 - .L_6271)
	.align		4
.L_6271:
        /*92bc*/ 	.word	index@($_ZN7cutlass13device_kernelIN5flash19enable_sm80_to_sm89INS1_16FlashAttnBwdSm80INS1_25CollectiveMainloopBwdSm80ILi2ELi2EN4cute5tupleIJNS5_1CILi128EEES8_NS7_ILi64EEEEEENS_10bfloat16_tEfNS_4arch4Sm80ELb1ELb0ELb1ELb0ELb0ELb0ELb0ELb0ELi2ELi4ELi4ELi4ELb0EEENS1_21CollectiveEpilogueBwdISA_SB_SD_Li256ELb0ELb0ELi2EEENS1_25SingleTileBwdLPTSchedulerILb0ELi128ELb0EEEEEEEEEvNT_6ParamsE$_ZN4cute3eso3ESOILb1ELb0EJNS_1CILi0EEEiEEC2ERKS3_RKi)
        /*92c0*/ 	.word	0x00000000


	//----- nvinfo : EIATTR_FRAME_SIZE
	.align		4
.L_6272:
        /*92c4*/ 	.byte	0x04, 0x11
        /*92c6*/ 	.short	(.L_6274 - .L_6273)
	.align		4
.L_6273:
        /*92c8*/ 	.word	index@($_ZN7cutlass13device_kernelIN5flash19enable_sm80_to_sm89INS1_16FlashAttnBwdSm80INS1_25CollectiveMainloopBwdSm80ILi2ELi2EN4cute5tupleIJNS5_1CILi128EEES8_NS7_ILi64EEEEEENS_10bfloat16_tEfNS_4arch4Sm80ELb1ELb0ELb1ELb0ELb0ELb0ELb0ELb0ELi2ELi4ELi4ELi4ELb0EEENS1_21CollectiveEpilogueBwdISA_SB_SD_Li256ELb0ELb0ELi2EEENS1_25SingleTileBwdLPTSchedulerILb0ELi128ELb0EEEEEEEEEvNT_6ParamsE$_ZN4cute3eso3ESOILb1ELb0EJNS_1CILi0EEENS_5tupleIJNS2_ILi1EEENS2_ILi256EEEiEEEEEC2ERKS3_RKS7_)
        /*92cc*/ 	.word	0x00000000


	//----- nvinfo : EIATTR_FRAME_SIZE
	.align		4
.L_6274:
        /*92d0*/ 	.byte	0x04, 0x11
        /*92d2*/ 	.short	(.L_6276 - .L_6275)
	.align		4
.L_6275:
        /*92d4*/ 	.word	index@($_ZN7cutlass13device_kernelIN5flash19enable_sm80_to_sm89INS1_16FlashAttnBwdSm80INS1_25CollectiveMainloopBwdSm80ILi2ELi2EN4cute5tupleIJNS5_1CILi128EEES8_NS7_ILi64EEEEEENS_10bfloat16_tEfNS_4arch4Sm80ELb1ELb0ELb1ELb0ELb0ELb0ELb0ELb0ELi2ELi4ELi4ELi4ELb0EEENS1_21CollectiveEpilogueBwdISA_SB_SD_Li256ELb0ELb0ELi2EEENS1_25SingleTileBwdLPTSchedulerILb0ELi128ELb0EEEEEEEEEvNT_6ParamsE$_ZN4cute3eso3ESOILb1ELb0EJNS_1CILi0EEENS2_ILi1EEENS2_ILi512EEEiNS2_ILi4096EEEiNS2_ILi8192EEEEEC2ERKS3_RKS4_RKS5_RKiRKS6_SG_RKS7_)
        /*92d8*/ 	.word	0x00000000


	//----- nvinfo : EIATTR_FRAME_SIZE
	.align		4
.L_6276:
        /*92dc*/ 	.byte	0x04, 0x11
        /*92de*/ 	.short	(.L_6278 - .L_6277)
	.align		4
.L_6277:
        /*92e0*/ 	.word	index@($_ZN7cutlass13device_kernelIN5flash19enable_sm80_to_sm89INS1_16FlashAttnBwdSm80INS1_25CollectiveMainloopBwdSm80ILi2ELi2EN4cute5tupleIJNS5_1CILi128EEES8_NS7_ILi64EEEEEENS_10bfloat16_tEfNS_4arch4Sm80ELb1ELb0ELb1ELb0ELb0ELb0ELb0ELb0ELi2ELi4ELi4ELi4ELb0EEENS1_21CollectiveEpilogueBwdISA_SB_SD_Li256ELb0ELb0ELi2EEENS1_25SingleTileBwdLPTSchedulerILb0ELi128ELb0EEEEEEEEEvNT_6ParamsE$_ZN4cute3eso3ESOILb1ELb0EJNS_1CILi0EEENS2_ILi1EEENS2_ILi512EEEiEEC2ERKS3_RKS4_RKS5_RKi)
        /*92e4*/ 	.word	0x00000000


	//----- nvinfo : EIATTR_FRAME_SIZE
	.align		4
.L_6278:
        /*92e8*/ 	.byte	0x04, 0x11
        /*92ea*/ 	.short	(.L_6280 - .L_6279)
	.align		4
.L_6279:
        /*92ec*/ 	.word	index@($_ZN7cutlass13device_kernelIN5flash19enable_sm80_to_sm89INS1_16FlashAttnBwdSm80INS1_25CollectiveMainloopBwdSm80ILi2ELi2EN4cute5tupleIJNS5_1CILi128EEES8_NS7_ILi64EEEEEENS_10bfloat16_tEfNS_4arch4Sm80ELb1ELb0ELb1ELb0ELb0ELb0ELb0ELb0ELi2ELi4ELi4ELi4ELb0EEENS1_21CollectiveEpilogueBwdISA_SB_SD_Li256ELb0ELb0ELi2EEENS1_25SingleTileBwdLPTSchedulerILb0ELi128ELb0EEEEEEEEEvNT_6ParamsE$_ZN4cute3eso3ESOILb1ELb0EJNS_14ComposedLayoutINS_7SwizzleILi3ELi3ELi3EEENS_1CILj0EEENS_6LayoutINS_5tupleIJNS8_IJNS8_IJNS5_ILi4EEENS5_ILi8EEEEEENS8_IJS9_NS5_ILi1EEEEEEEEENS8_IJNS8_IJNS5_ILi2EEESF_SF_EEENS8_IJSF_S9_EEEEEEEEENS8_IJNS8_IJNS8_IJSF_NS5_ILi64EEEEEENS8_IJNS5_ILi1024EEENS5_ILi0EEEEEEEEENS8_IJNS8_IJSC_NS5_ILi512EEESA_EEENS8_IJNS5_ILi4096EEENS5_ILi16EEEEEEEEEEEEEEEENS_10ViewEngineINS_8smem_ptrIPN7cutlass10bfloat16_tEEEEEEEC2ERKSY_RKS15_)
        /*92f0*/ 	.word	0x00000000


	//----- nvinfo : EIATTR_FRAME_SIZE
	.align		4
.L_6280:
        /*92f4*/ 	.byte	0x04, 0x11
        /*92f6*/ 	.short	(.L_6282 - .L_6281)
	.align		4
.L_6281:
        /*92f8*/ 	.word	index@($_ZN7cutlass13device_kernelIN5flash19enable_sm80_to_sm89INS1_16FlashAttnBwdSm80INS1_25CollectiveMainloopBwdSm80ILi2ELi2EN4cute5tupleIJNS5_1CILi128EEES8_NS7_ILi64EEEEEENS_10bfloat16_tEfNS_4arch4Sm80ELb1ELb0ELb1ELb0ELb0ELb0ELb0ELb0ELi2ELi4ELi4ELi4ELb0EEENS1_21CollectiveEpilogueBwdISA_SB_SD_Li256ELb0ELb0ELi2EEENS1_25SingleTileBwdLPTSchedulerILb0ELi128ELb0EEEEEEEEEvNT_6ParamsE$_ZN4cute3eso3ESOILb1ELb0EJNS_14ComposedLayoutINS_7SwizzleILi3ELi3ELi3EEENS_1CILj0EEENS_6LayoutINS_5tupleIJNS8_IJNS8_IJNS5_ILi4EEENS5_ILi8EEEEEENS8_IJNS5_ILi2EEENS5_ILi1EEEEEEEEENS8_IJNS8_IJSC_SC_EEESB_EEEEEENS8_IJNS8_IJNS8_IJNS5_ILi128EEESD_EEENS8_IJSA_NS5_ILi0EEEEEEEEENS8_IJNS8_IJNS5_ILi64EEENS5_ILi512EEEEEENS8_IJNS5_ILi16EEENS5_ILi1024EEEEEEEEEEEEEEEENS_10ViewEngineINS_8smem_ptrIPN7cutlass10bfloat16_tEEEEEEEC2ERKSX_RKS14_)
        /*92fc*/ 	.word	0x00000000


	//----- nvinfo : EIATTR_FRAME_SIZE
	.align		4
.L_6282:
        /*9300*/ 	.byte	0x04, 0x11
        /*9302*/ 	.short	(.L_6284 - .L_6283)
	.align		4
.L_6283:
        /*9304*/ 	.word	index@($_ZN7cutlass13device_kernelIN5flash19enable_sm80_to_sm89INS1_16FlashAttnBwdSm80INS1_25CollectiveMainloopBwdSm80ILi2ELi2EN4cute5tupleIJNS5_1CILi128EEES8_NS7_ILi64EEEEEENS_10bfloat16_tEfNS_4arch4Sm80ELb1ELb0ELb1ELb0ELb0ELb0ELb0ELb0ELi2ELi4ELi4ELi4ELb0EEENS1_21CollectiveEpilogueBwdISA_SB_SD_Li256ELb0ELb0ELi2EEENS1_25SingleTileBwdLPTSchedulerILb0ELi128ELb0EEEEEEEEEvNT_6ParamsE$_ZN4cute3eso3ESOILb1ELb0EJNS_14ComposedLayoutINS_7SwizzleILi3ELi3ELi3EEENS_1CILj0EEENS_6LayoutINS_5tupleIJNS8_IJNS5_ILi8EEENS5_ILi16EEEEEENS8_IJNS5_ILi64EEENS5_ILi1EEEEEEEEENS8_IJNS8_IJSC_NS5_ILi512EEEEEENS8_IJSD_NS5_ILi0EEEEEEEEEEEEENS_10ViewEngineINS_8smem_ptrIPN7cutlass10bfloat16_tEEEEEEEC2ERKSM_RKST_)
        /*9308*/ 	.word	0x00000000


	//----- nvinfo : EIATTR_FRAME_SIZE
	.align		4
.L_6284:
        /*930c*/ 	.byte	0x04, 0x11
        /*930e*/ 	.short	(.L_6286 - .L_6285)
	.align		4
.L_6285:
        /*9310*/ 	.word	index@($_ZN7cutlass13device_kernelIN5flash19enable_sm80_to_sm89INS1_16FlashAttnBwdSm80INS1_25CollectiveMainloopBwdSm80ILi2ELi2EN4cute5tupleIJNS5_1CILi128EEES8_NS7_ILi64EEEEEENS_10bfloat16_tEfNS_4arch4Sm80ELb1ELb0ELb1ELb0ELb0ELb0ELb0ELb0ELi2ELi4ELi4ELi4ELb0EEENS1_21CollectiveEpilogueBwdISA_SB_SD_Li256ELb0ELb0ELi2EEENS1_25SingleTileBwdLPTSchedulerILb0ELi128ELb0EEEEEEEEEvNT_6ParamsE$_ZN4cute3eso3ESOILb1ELb0EJNS_14ComposedLayoutINS_7SwizzleILi3ELi3ELi3EEENS_1CILj0EEENS_6LayoutINS_5tupleIJNS5_ILi64EEENS5_ILi128EEEEEENS8_IJNS5_ILi1EEES9_EEEEEEENS_10ViewEngineINS_8smem_ptrIPN7cutlass10bfloat16_tEEEEEEEC2ERKSF_RKSM_)
        /*9314*/ 	.word	0x00000000


	//----- nvinfo : EIATTR_FRAME_SIZE
	.align		4
.L_6286:
        /*9318*/ 	.byte	0x04, 0x11
        /*931a*/ 	.short	(.L_6288 - .L_6287)
	.align		4
.L_6287:
        /*931c*/ 	.word	index@($_ZN7cutlass13device_kernelIN5flash19enable_sm80_to_sm89INS1_16FlashAttnBwdSm80INS1_25CollectiveMainloopBwdSm80ILi2ELi2EN4cute5tupleIJNS5_1CILi128EEES8_NS7_ILi64EEEEEENS_10bfloat16_tEfNS_4arch4Sm80ELb1ELb0ELb1ELb0ELb0ELb0ELb0ELb0ELi2ELi4ELi4ELi4ELb0EEENS1_21CollectiveEpilogueBwdISA_SB_SD_Li256ELb0ELb0ELi2EEENS1_25SingleTileBwdLPTSchedulerILb0ELi128ELb0EEEEEEEEEvNT_6ParamsE$_ZN4cute3eso3ESOILb1ELb0EJNS_14ComposedLayoutINS_7SwizzleILi3ELi3ELi3EEENS_1CILi0EEENS_6LayoutINS_5tupleIJNS8_IJNS8_IJNS5_ILi4EEENS5_ILi8EEEEEENS8_IJS9_NS5_ILi1EEEEEEEEENS8_IJNS8_IJNS5_ILi2EEESF_SF_EEENS8_IJSF_SA_EEEEEEEEENS8_IJNS8_IJNS8_IJNS5_ILi128EEESC_EEENS8_IJNS5_ILi16EEES6_EEEEEENS8_IJNS8_IJNS5_ILi64EEESA_NS5_ILi512EEEEEENS8_IJNS5_ILi8192EEENS5_ILi1024EEEEEEEEEEEEEEEENS_10ViewEngineINS_8smem_ptrIPN7cutlass10bfloat16_tEEEEEEEC2ERKSY_RKS15_)
        /*9320*/ 	.word	0x00000000


	//----- nvinfo : EIATTR_FRAME_SIZE
	.align		4
.L_6288:
        /*9324*/ 	.byte	0x04, 0x11
        /*9326*/ 	.short	(.L_6290 - .L_6289)
	.align		4
.L_6289:
        /*9328*/ 	.word	index@($_ZN7cutlass13device_kernelIN5flash19enable_sm80_to_sm89INS1_16FlashAttnBwdSm80INS1_25CollectiveMainloopBwdSm80ILi2ELi2EN4cute5tupleIJNS5_1CILi128EEES8_NS7_ILi64EEEEEENS_10bfloat16_tEfNS_4arch4Sm80ELb1ELb0ELb1ELb0ELb0ELb0ELb0ELb0ELi2ELi4ELi4ELi4ELb0EEENS1_21CollectiveEpilogueBwdISA_SB_SD_Li256ELb0ELb0ELi2EEENS1_25SingleTileBwdLPTSchedulerILb0ELi128ELb0EEEEEEEEEvNT_6ParamsE$_ZN4cute3eso3ESOILb1ELb0EJNS_14ComposedLayoutINS_7SwizzleILi3ELi3ELi3EEENS_1CILi0EEENS_6LayoutINS_5tupleIJNS8_IJNS8_IJNS5_ILi4EEENS5_ILi8EEEEEENS8_IJS9_NS5_ILi1EEEEEEEEENS8_IJNS8_IJNS5_ILi2EEESF_SF_EEENS8_IJSF_NS8_IJS9_SF_EEEEEEEEEEEENS8_IJNS8_IJNS8_IJSF_NS5_ILi64EEEEEENS8_IJNS5_ILi1024EEES6_EEEEEENS8_IJNS8_IJSC_NS5_ILi512EEESA_EEENS8_IJNS5_ILi4096EEENS8_IJNS5_ILi16EEENS5_ILi8192EEEEEEEEEEEEEEEEEEENS_10ViewEngineINS_8smem_ptrIPN7cutlass10bfloat16_tEEEEEEEC2ERKS10_RKS17_)
        /*932c*/ 	.word	0x00000000


	//----- nvinfo : EIATTR_FRAME_SIZE
	.align		4
.L_6290:
        /*9330*/ 	.byte	0x04, 0x11
        /*9332*/ 	.short	(.L_6292 - .L_6291)
	.align		4
.L_6291:
        /*9334*/ 	.word	index@($_ZN7cutlass13device_kernelIN5flash19enable_sm80_to_sm89INS1_16FlashAttnBwdSm80INS1_25CollectiveMainloopBwdSm80ILi2ELi2EN4cute5tupleIJNS5_1CILi128EEES8_NS7_ILi64EEEEEENS_10bfloat16_tEfNS_4arch4Sm80ELb1ELb0ELb1ELb0ELb0ELb0ELb0ELb0ELi2ELi4ELi4ELi4ELb0EEENS1_21CollectiveEpilogueBwdISA_SB_SD_Li256ELb0ELb0ELi2EEENS1_25SingleTileBwdLPTSchedulerILb0ELi128ELb0EEEEEEEEEvNT_6ParamsE$_ZN4cute3eso3ESOILb1ELb0EJNS_14ComposedLayoutINS_7SwizzleILi3ELi3ELi3EEENS_1CILi0EEENS_6LayoutINS_5tupleIJNS8_IJNS8_IJNS5_ILi4EEENS5_ILi8EEEEEENS8_IJNS5_ILi2EEENS5_ILi1EEEEEEEEENS8_IJNS8_IJSC_SC_EEESB_EEEEEENS8_IJNS8_IJNS8_IJNS5_ILi128EEESD_EEENS8_IJSA_S6_EEEEEENS8_IJNS8_IJNS5_ILi64EEENS5_ILi512EEEEEENS8_IJNS5_ILi16EEENS5_ILi1024EEEEEEEEEEEEEEEENS_10ViewEngineINS_8smem_ptrIPN7cutlass10bfloat16_tEEEEEEEC2ERKSW_RKS13_)
        /*9338*/ 	.word	0x00000000


	//----- nvinfo : EIATTR_FRAME_SIZE
	.align		4
.L_6292:
        /*933c*/ 	.byte	0x04, 0x11
        /*933e*/ 	.short	(.L_6294 - .L_6293)
	.align		4
.L_6293:
        /*9340*/ 	.word	index@($_ZN7cutlass13device_kernelIN5flash19enable_sm80_to_sm89INS1_16FlashAttnBwdSm80INS1_25CollectiveMainloopBwdSm80ILi2ELi2EN4cute5tupleIJNS5_1CILi128EEES8_NS7_ILi64EEEEEENS_10bfloat16_tEfNS_4arch4Sm80ELb1ELb0ELb1ELb0ELb0ELb0ELb0ELb0ELi2ELi4ELi4ELi4ELb0EEENS1_21CollectiveEpilogueBwdISA_SB_SD_Li256ELb0ELb0ELi2EEENS1_25SingleTileBwdLPTSchedulerILb0ELi128ELb0EEEEEEEEEvNT_6ParamsE$_ZN4cute3eso3ESOILb1ELb0EJNS_14ComposedLayoutINS_7SwizzleILi3ELi3ELi3EEENS_1CILi0EEENS_6LayoutINS_5tupleIJNS8_IJNS8_IJNS5_ILi4EEENS5_ILi8EEEEEENS8_IJNS5_ILi2EEENS5_ILi1EEEEEEEEENS8_IJNS8_IJSC_SC_EEENS8_IJSA_S9_EEEEEEEEENS8_IJNS8_IJNS8_IJSC_NS5_ILi64EEEEEENS8_IJNS5_ILi512EEES6_EEEEEENS8_IJNS8_IJSD_SA_EEENS8_IJNS5_ILi1024EEENS5_ILi16EEEEEEEEEEEEEEEENS_10ViewEngineINS_8smem_ptrIPN7cutlass10bfloat16_tEEEEEEEC2ERKSW_RKS13_)
        /*9344*/ 	.word	0x00000000


	//----- nvinfo : EIATTR_FRAME_SIZE
	.align		4
.L_6294:
        /*9348*/ 	.byte	0x04, 0x11
        /*934a*/ 	.short	(.L_6296 - .L_6295)
	.align		4
.L_6295:
        /*934c*/ 	.word	index@($_ZN7cutlass13device_kernelIN5flash19enable_sm80_to_sm89INS1_16FlashAttnBwdSm80INS1_25CollectiveMainloopBwdSm80ILi2ELi2EN4cute5tupleIJNS5_1CILi128EEES8_NS7_ILi64EEEEEENS_10bfloat16_tEfNS_4arch4Sm80ELb1ELb0ELb1ELb0ELb0ELb0ELb0ELb0ELi2ELi4ELi4ELi4ELb0EEENS1_21CollectiveEpilogueBwdISA_SB_SD_Li256ELb0ELb0ELi2EEENS1_25SingleTileBwdLPTSchedulerILb0ELi128ELb0EEEEEEEEEvNT_6ParamsE$_ZN4cute3eso3ESOILb1ELb0EJNS_10UnderscoreEiiEEC2ERKS2_RKiS7_)
        /*9350*/ 	.word	0x00000000


	//----- nvinfo : EIATTR_FRAME_SIZE
	.align		4
.L_6296:
        /*9354*/ 	.byte	0x04, 0x11
        /*9356*/ 	.short	(.L_6298 - .L_6297)
	.align		4
.L_6297:
        /*9358*/ 	.word	index@($_ZN7cutlass13device_kernelIN5flash19enable_sm80_to_sm89INS1_16FlashAttnBwdSm80INS1_25CollectiveMainloopBwdSm80ILi2ELi2EN4cute5tupleIJNS5_1CILi128EEES8_NS7_ILi64EEEEEENS_10bfloat16_tEfNS_4arch4Sm80ELb1ELb0ELb1ELb0ELb0ELb0ELb0ELb0ELi2ELi4ELi4ELi4ELb0EEENS1_21CollectiveEpilogueBwdISA_SB_SD_Li256ELb0ELb0ELi2EEENS1_25SingleTileBwdLPTSchedulerILb0ELi128ELb0EEEEEEEEEvNT_6ParamsE$_ZN4cute3eso3ESOILb1ELb0EJNS_10UnderscoreEiEEC2ERKS2_RKi)
        /*935c*/ 	.word	0x00000000


	//----- nvinfo : EIATTR_FRAME_SIZE
	.align		4
.L_6298:
        /*9360*/ 	.byte	0x04, 0x11
        /*9362*/ 	.short	(.L_6300 - .L_6299)
	.align		4
.L_6299:
        /*9364*/ 	.word	index@($_ZN7cutlass13device_kernelIN5flash19enable_sm80_to_sm89INS1_16FlashAttnBwdSm80INS1_25CollectiveMainloopBwdSm80ILi2ELi2EN4cute5tupleIJNS5_1CILi128EEES8_NS7_ILi64EEEEEENS_10bfloat16_tEfNS_4arch4Sm80ELb1ELb0ELb1ELb0ELb0ELb0ELb0ELb0ELi2ELi4ELi4ELi4ELb0EEENS1_21CollectiveEpilogueBwdISA_SB_SD_Li256ELb0ELb0ELi2EEENS1_25SingleTileBwdLPTSchedulerILb0ELi128ELb0EEEEEEEEEvNT_6ParamsE$_ZN4cute3eso3ESOILb1ELb0EJNS_10UnderscoreES2_iEEC2ERKS2_S5_RKi)
        /*9368*/ 	.word	0x00000000


	//----- nvinfo : EIATTR_FRAME_SIZE
	.align		4
.L_6300:
        /*936c*/ 	.byte	0x04, 0x11
        /*936e*/ 	.short	(.L_6302 - .L_6301)
	.align		4
.L_6301:
        /*9370*/ 	.word	index@($_ZN7cutlass13device_kernelIN5flash19enable_sm80_to_sm89INS1_16FlashAttnBwdSm80INS1_25CollectiveMainloopBwdSm80ILi2ELi2EN4cute5tupleIJNS5_1CILi128EEES8_NS7_ILi64EEEEEENS_10bfloat16_tEfNS_4arch4Sm80ELb1ELb0ELb1ELb0ELb0ELb0ELb0ELb0ELi2ELi4ELi4ELi4ELb0EEENS1_21CollectiveEpilogueBwdISA_SB_SD_Li256ELb0ELb0ELi2EEENS1_25SingleTileBwdLPTSchedulerILb0ELi128ELb0EEEEEEEEEvNT_6ParamsE$_ZN4cute3eso3ESOILb1ELb0EJNS_10UnderscoreES2_S2_iEEC2ERKS2_S5_S5_RKi)
        /*9374*/ 	.word	0x00000000


	//----- nvinfo : EIATTR_FRAME_SIZE
	.align		4
.L_6302:
        /*9378*/ 	.byte	0x04, 0x11
        /*937a*/ 	.short	(.L_6304 - .L_6303)
	.align		4
.L_6303:
        /*937c*/ 	.word	index@($_ZN7cutlass13device_kernelIN5flash19enable_sm80_to_sm89INS1_16FlashAttnBwdSm80INS1_25CollectiveMainloopBwdSm80ILi2ELi2EN4cute5tupleIJNS5_1CILi128EEES8_NS7_ILi64EEEEEENS_10bfloat16_tEfNS_4arch4Sm80ELb1ELb0ELb1ELb0ELb0ELb0ELb0ELb0ELi2ELi4ELi4ELi4ELb0EEENS1_21CollectiveEpilogueBwdISA_SB_SD_Li256ELb0ELb0ELi2EEENS1_25SingleTileBwdLPTSchedulerILb0ELi128ELb0EEEEEEEEEvNT_6ParamsE$_ZN4cute3eso3ESOILb0ELb1EJlEEC2ERKl)
        /*9380*/ 	.word	0x00000000


	//----- nvinfo : EIATTR_FRAME_SIZE
	.align		4
.L_6304:
        /*9384*/ 	.byte	0x04, 0x11
        /*9386*/ 	.short	(.L_6306 - .L_6305)
	.align		4
.L_6305:
        /*9388*/ 	.word	index@($_ZN7cutlass13device_kernelIN5flash19enable_sm80_to_sm89INS1_16FlashAttnBwdSm80INS1_25CollectiveMainloopBwdSm80ILi2ELi2EN4cute5tupleIJNS5_1CILi128EEES8_NS7_ILi64EEEEEENS_10bfloat16_tEfNS_4arch4Sm80ELb1ELb0ELb1ELb0ELb0ELb0ELb0ELb0ELi2ELi4ELi4ELi4ELb0EEENS1_21CollectiveEpilogueBwdISA_SB_SD_Li256ELb0ELb0ELi2EEENS1_25SingleTileBwdLPTSchedulerILb0ELi128ELb0EEEEEEEEEvNT_6ParamsE$_ZN4cute3eso3ESOILb0ELb1EJiNS_1CILi72EEENS2_ILi512EEEEEC2ERKiRKS3_RKS4_)
        /*938c*/ 	.word	0x00000000


	//----- nvinfo : EIATTR_FRAME_SIZE
	.align		4
.L_6306:
        /*9390*/ 	.byte	0x04, 0x11
        /*9392*/ 	.short	(.L_6308 - .L_6307)
	.align		4
.L_6307:
        /*9394*/ 	.word	index@($_ZN7cutlass13device_kernelIN5flash19enable_sm80_to_sm89INS1_16FlashAttnBwdSm80INS1_25CollectiveMainloopBwdSm80ILi2ELi2EN4cute5tupleIJNS5_1CILi128EEES8_NS7_ILi64EEEEEENS_10bfloat16_tEfNS_4arch4Sm80ELb1ELb0ELb1ELb0ELb0ELb0ELb0ELb0ELi2ELi4ELi4ELi4ELb0EEENS1_21CollectiveEpilogueBwdISA_SB_SD_Li256ELb0ELb0ELi2EEENS1_25SingleTileBwdLPTSchedulerILb0ELi128ELb0EEEEEEEEEvNT_6ParamsE$_ZN4cute3eso3ESOILb0ELb1EJiNS_1CILi512EEEEEC2ERKiRKS3_)
        /*9398*/ 	.word	0x00000000


	//----- nvinfo : EIATTR_FRAME_SIZE
	.align		4
.L_6308:
        /*939c*/ 	.byte	0x04, 0x11
        /*939e*/ 	.short	(.L_6310 - .L_6309)
	.align		4
.L_6309:
        /*93a0*/ 	.word	index@($_ZN7cutlass13device_kernelIN5flash19enable_sm80_to_sm89INS1_16FlashAttnBwdSm80INS1_25CollectiveMainloopBwdSm80ILi2ELi2EN4cute5tupleIJNS5_1CILi128EEES8_NS7_ILi64EEEEEENS_10bfloat16_tEfNS_4arch4Sm80ELb1ELb0ELb1ELb0ELb0ELb0ELb0ELb0ELi2ELi4ELi4ELi4ELb0EEENS1_21CollectiveEpilogueBwdISA_SB_SD_Li256ELb0ELb0ELi2EEENS1_25SingleTileBwdLPTSchedulerILb0ELi128ELb0EEEEEEEEEvNT_6ParamsE$_ZN4cute3eso3ESOILb0ELb1EJiNS_1CILi4096EEEEEC2ERKiRKS3_)
        /*93a4*/ 	.word	0x00000000


	//----- nvinfo : EIATTR_FRAME_SIZE
	.align		4
.L_6310:
        /*93a8*/ 	.byte	0x04, 0x11
        /*93aa*/ 	.short	(.L_6312 - .L_6311)
	.align		4
.L_6311:
        /*93ac*/ 	.word	index@($_ZN7cutlass13device_kernelIN5flash19enable_sm80_to_sm89INS1_16FlashAttnBwdSm80INS1_25CollectiveMainloopBwdSm80ILi2ELi2EN4cute5tupleIJNS5_1CILi128EEES8_NS7_ILi64EEEEEENS_10bfloat16_tEfNS_4arch4Sm80ELb1ELb0ELb1ELb0ELb0ELb0ELb0ELb0ELi2ELi4ELi4ELi4ELb0EEENS1_21CollectiveEpilogueBwdISA_SB_SD_Li256ELb0ELb0ELi2EEENS1_25SingleTileBwdLPTSchedulerILb0ELi128ELb0EEEEEEEEEvNT_6ParamsE$_ZN4cute3eso3ESOILb0ELb1EJiNS_1CILi144EEENS2_ILi512EEEEEC2ERKiRKS3_RKS4_)
        /*93b0*/ 	.word	0x00000000


	//----- nvinfo : EIATTR_FRAME_SIZE
	.align		4
.L_6312:
        /*93b4*/ 	.byte	0x04, 0x11
        /*93b6*/ 	.short	(.L_6314 - .L_6313)
	.align		4
.L_6313:
        /*93b8*/ 	.word	index@($_ZN7cutlass13device_kernelIN5flash19enable_sm80_to_sm89INS1_16FlashAttnBwdSm80INS1_25CollectiveMainloopBwdSm80ILi2ELi2EN4cute5tupleIJNS5_1CILi128EEES8_NS7_ILi64EEEEEENS_10bfloat16_tEfNS_4arch4Sm80ELb1ELb0ELb1ELb0ELb0ELb0ELb0ELb0ELi2ELi4ELi4ELi4ELb0EEENS1_21CollectiveEpilogueBwdISA_SB_SD_Li256ELb0ELb0ELi2EEENS1_25SingleTileBwdLPTSchedulerILb0ELi128ELb0EEEEEEEEEvNT_6ParamsE$_ZN4cute3eso3ESOILb0ELb1EJiNS_1CILi144EEENS2_ILi288EEEEEC2ERKiRKS3_RKS4_)
        /*93bc*/ 	.word	0x00000000


	//----- nvinfo : EIATTR_FRAME_SIZE
	.align		4
.L_6314:
        /*93c0*/ 	.byte	0x04, 0x11
        /*93c2*/ 	.short	(.L_6316 - .L_6315)
	.align		4
.L_6315:
        /*93c4*/ 	.word	index@($_ZN7cutlass13device_kernelIN5flash19enable_sm80_to_sm89INS1_16FlashAttnBwdSm80INS1_25CollectiveMainloopBwdSm80ILi2ELi2EN4cute5tupleIJNS5_1CILi128EEES8_NS7_ILi64EEEEEENS_10bfloat16_tEfNS_4arch4Sm80ELb1ELb0ELb1ELb0ELb0ELb0ELb0ELb0ELi2ELi4ELi4ELi4ELb0EEENS1_21CollectiveEpilogueBwdISA_SB_SD_Li256ELb0ELb0ELi2EEENS1_25SingleTileBwdLPTSchedulerILb0ELi128ELb0EEEEEEEEEvNT_6ParamsE$_ZN4cute3eso3ESOILb0ELb1EJiNS_1CILi0EEEEEC2ERKiRKS3_)
        /*93c8*/ 	.word	0x00000000


	//----- nvinfo : EIATTR_FRAME_SIZE
	.align		4
.L_6316:
        /*93cc*/ 	.byte	0x04, 0x11
        /*93ce*/ 	.short	(.L_6318 - .L_6317)
	.align		4
.L_6317:
        /*93d0*/ 	.word	index@($_ZN7cutlass13device_kernelIN5flash19enable_sm80_to_sm89INS1_16FlashAttnBwdSm80INS1_25CollectiveMainloopBwdSm80ILi2ELi2EN4cute5tupleIJNS5_1CILi128EEES8_NS7_ILi64EEEEEENS_10bfloat16_tEfNS_4arch4Sm80ELb1ELb0ELb1ELb0ELb0ELb0ELb0ELb0ELi2ELi4ELi4ELi4ELb0EEENS1_21CollectiveEpilogueBwdISA_SB_SD_Li256ELb0ELb0ELi2EEENS1_25SingleTileBwdLPTSchedulerILb0ELi128ELb0EEEEEEEEEvNT_6ParamsE$_ZN4cute3eso3ESOILb0ELb1EJiEEC2ERKi)
        /*93d4*/ 	.word	0x00000000


	//----- nvinfo : EIATTR_FRAME_SIZE
	.align		4
.L_6318:
        /*93d8*/ 	.byte	0x04, 0x11
        /*93da*/ 	.short	(.L_6320 - .L_6319)
	.align		4
.L_6319:
        /*93dc*/ 	.word	index@($_ZN7cutlass13device_kernelIN5flash19enable_sm80_to_sm89INS1_16FlashAttnBwdSm80INS1_25CollectiveMainloopBwdSm80ILi2ELi2EN4cute5tupleIJNS5_1CILi128EEES8_NS7_ILi64EEEEEENS_10bfloat16_tEfNS_4arch4Sm80ELb1ELb0ELb1ELb0ELb0ELb0ELb0ELb0ELi2ELi4ELi4ELi4ELb0EEENS1_21CollectiveEpilogueBwdISA_SB_SD_Li256ELb0ELb0ELi2EEENS1_25SingleTileBwdLPTSchedulerILb0ELi128ELb0EEEEEEEEEvNT_6ParamsE$_ZN4cute3eso3ESOILb0ELb1EJNS_6LayoutINS_5tupleIJNS3_IJNS_1CILi8EEENS4_ILi1EEEEEENS4_ILi2EEEEEENS3_IJNS3_IJS6_NS4_ILi0EEEEEEiEEEEESA_EEC2ERKSD_RKSA_)
        /*93e0*/ 	.word	0x00000000


	//----- nvinfo : EIATTR_FRAME_SIZE
	.align		4
.L_6320:
        /*93e4*/ 	.byte	0x04, 0x11
        /*93e6*/ 	.short	(.L_6322 - .L_6321)
	.align		4
.L_6321:
        /*93e8*/ 	.word	index@($_ZN7cutlass13device_kernelIN5flash19enable_sm80_to_sm89INS1_16FlashAttnBwdSm80INS1_25CollectiveMainloopBwdSm80ILi2ELi2EN4cute5tupleIJNS5_1CILi128EEES8_NS7_ILi64EEEEEENS_10bfloat16_tEfNS_4arch4Sm80ELb1ELb0ELb1ELb0ELb0ELb0ELb0ELb0ELi2ELi4ELi4ELi4ELb0EEENS1_21CollectiveEpilogueBwdISA_SB_SD_Li256ELb0ELb0ELi2EEENS1_25SingleTileBwdLPTSchedulerILb0ELi128ELb0EEEEEEEEEvNT_6ParamsE$_ZN4cute3eso3ESOILb0ELb1EJNS_5tupleIJiiEEENS_1CILi8192EEEEEC2ERKS3_RKS5_)
        /*93ec*/ 	.word	0x00000000


	//----- nvinfo : EIATTR_FRAME_SIZE
	.align		4
.L_6322:
        /*93f0*/ 	.byte	0x04, 0x11
        /*93f2*/ 	.short	(.L_6324 - .L_6323)
	.align		4
.L_6323:
        /*93f4*/ 	.word	index@($_ZN7cutlass13device_kernelIN5flash19enable_sm80_to_sm89INS1_16FlashAttnBwdSm80INS1_25CollectiveMainloopBwdSm80ILi2ELi2EN4cute5tupleIJNS5_1CILi128EEES8_NS7_ILi64EEEEEENS_10bfloat16_tEfNS_4arch4Sm80ELb1ELb0ELb1ELb0ELb0ELb0ELb0ELb0ELi2ELi4ELi4ELi4ELb0EEENS1_21CollectiveEpilogueBwdISA_SB_SD_Li256ELb0ELb0ELi2EEENS1_25SingleTileBwdLPTSchedulerILb0ELi128ELb0EEEEEEEEEvNT_6ParamsE$_ZN4cute3eso3ESOILb0ELb1EJNS_5tupleIJiiEEENS_1CILi1024EEEEEC2ERKS3_RKS5_)
        /*93f8*/ 	.word	0x00000000


	//----- nvinfo : EIATTR_FRAME_SIZE
	.align		4
.L_6324:
        /*93fc*/ 	.byte	0x04, 0x11
        /*93fe*/ 	.short	(.L_6326 - .L_6325)
	.align		4
.L_6325:
        /*9400*/ 	.word	index@($_ZN7cutlass13device_kernelIN5flash19enable_sm80_to_sm89INS1_16FlashAttnBwdSm80INS1_25CollectiveMainloopBwdSm80ILi2ELi2EN4cute5tupleIJNS5_1CILi128EEES8_NS7_ILi64EEEEEENS_10bfloat16_tEfNS_4arch4Sm80ELb1ELb0ELb1ELb0ELb0ELb0ELb0ELb0ELi2ELi4ELi4ELi4ELb0EEENS1_21CollectiveEpilogueBwdISA_SB_SD_Li256ELb0ELb0ELi2EEENS1_25SingleTileBwdLPTSchedulerILb0ELi128ELb0EEEEEEEEEvNT_6ParamsE$_ZN4cute3eso3ESOILb0ELb1EJNS_5tupleIJiiEEEEEC2ERKS3_)
        /*9404*/ 	.word	0x00000000


	//----- nvinfo : EIATTR_FRAME_SIZE
	.align		4
.L_6326:
        /*9408*/ 	.byte	0x04, 0x11
        /*940a*/ 	.short	(.L_6328 - .L_6327)
	.align		4
.L_6327:
        /*940c*/ 	.word	index@($_ZN7cutlass13device_kernelIN5flash19enable_sm80_to_sm89INS1_16FlashAttnBwdSm80INS1_25CollectiveMainloopBwdSm80ILi2ELi2EN4cute5tupleIJNS5_1CILi128EEES8_NS7_ILi64EEEEEENS_10bfloat16_tEfNS_4arch4Sm80ELb1ELb0ELb1ELb0ELb0ELb0ELb0ELb0ELi2ELi4ELi4ELi4ELb0EEENS1_21CollectiveEpilogueBwdISA_SB_SD_Li256ELb0ELb0ELi2EEENS1_25SingleTileBwdLPTSchedulerILb0ELi128ELb0EEEEEEEEEvNT_6ParamsE$_ZN4cute3eso3ESOILb0ELb1EJNS_5tupleIJiNS2_IJiiEEEEEENS2_IJNS_10UnderscoreENS2_IJS5_S5_EEEEEEEEC2ERKS4_RKS7_)
        /*9410*/ 	.word	0x00000000


	//----- nvinfo : EIATTR_FRAME_SIZE
	.align		4
.L_6328:
        /*9414*/ 	.byte	0x04, 0x11
        /*9416*/ 	.short	(.L_6330 - .L_6329)
	.align		4
.L_6329:
        /*9418*/ 	.word	index@($_ZN7cutlass13device_kernelIN5flash19enable_sm80_to_sm89INS1_16FlashAttnBwdSm80INS1_25CollectiveMainloopBwdSm80ILi2ELi2EN4cute5tupleIJNS5_1CILi128EEES8_NS7_ILi64EEEEEENS_10bfloat16_tEfNS_4arch4Sm80ELb1ELb0ELb1ELb0ELb0ELb0ELb0ELb0ELi2ELi4ELi4ELi4ELb0EEENS1_21CollectiveEpilogueBwdISA_SB_SD_Li256ELb0ELb0ELi2EEENS1_25SingleTileBwdLPTSchedulerILb0ELi128ELb0EEEEEEEEEvNT_6ParamsE$_ZN4cute3eso3ESOILb0ELb1EJNS_5tupleIJiNS2_IJiNS_1CILi0EEEEEEEEENS2_IJNS_10UnderscoreENS2_IJS7_S7_EEEEEEEEC2ERKS6_RKS9_)
        /*941c*/ 	.word	0x00000000


	//----- nvinfo : EIATTR_FRAME_SIZE
	.align		4
.L_6330:
        /*9420*/ 	.byte	0x04, 0x11
        /*9422*/ 	.short	(.L_6332 - .L_6331)
	.align		4
.L_6331:
        /*9424*/ 	.word	index@($_ZN7cutlass13device_kernelIN5flash19enable_sm80_to_sm89INS1_16FlashAttnBwdSm80INS1_25CollectiveMainloopBwdSm80ILi2ELi2EN4cute5tupleIJNS5_1CILi128EEES8_NS7_ILi64EEEEEENS_10bfloat16_tEfNS_4arch4Sm80ELb1ELb0ELb1ELb0ELb0ELb0ELb0ELb0ELi2ELi4ELi4ELi4ELb0EEENS1_21CollectiveEpilogueBwdISA_SB_SD_Li256ELb0ELb0ELi2EEENS1_25SingleTileBwdLPTSchedulerILb0ELi128ELb0EEEEEEEEEvNT_6ParamsE$_ZN4cute3eso3ESOILb0ELb0EJiiiNS_1CILi72EEENS2_ILi512EEEEEC2ERKiS7_S7_RKS3_RKS4_)
        /*9428*/ 	.word	0x00000000


	//----- nvinfo : EIATTR_FRAME_SIZE
	.align		4
.L_6332:
        /*942c*/ 	.byte	0x04, 0x11
        /*942e*/ 	.short	(.L_6334 - .L_6333)
	.align		4
.L_6333:
        /*9430*/ 	.word	index@($_ZN7cutlass13device_kernelIN5flash19enable_sm80_to_sm89INS1_16FlashAttnBwdSm80INS1_25CollectiveMainloopBwdSm80ILi2ELi2EN4cute5tupleIJNS5_1CILi128EEES8_NS7_ILi64EEEEEENS_10bfloat16_tEfNS_4arch4Sm80ELb1ELb0ELb1ELb0ELb0ELb0ELb0ELb0ELi2ELi4ELi4ELi4ELb0EEENS1_21CollectiveEpilogueBwdISA_SB_SD_Li256ELb0ELb0ELi2EEENS1_25SingleTileBwdLPTSchedulerILb0ELi128ELb0EEEEEEEEEvNT_6ParamsE$_ZN4cute3eso3ESOILb0ELb0EJiiiNS_1CILi144EEENS2_ILi512EEEEEC2ERKiS7_S7_RKS3_RKS4_)
        /*9434*/ 	.word	0x00000000


	//----- nvinfo : EIATTR_FRAME_SIZE
	.align		4
.L_6334:
        /*9438*/ 	.byte	0x04, 0x11
        /*943a*/ 	.short	(.L_6336 - .L_6335)
	.align		4
.L_6335:
        /*943c*/ 	.word	index@($_ZN7cutlass13device_kernelIN5flash19enable_sm80_to_sm89INS1_16FlashAttnBwdSm80INS1_25CollectiveMainloopBwdSm80ILi2ELi2EN4cute5tupleIJNS5_1CILi128EEES8_NS7_ILi64EEEEEENS_10bfloat16_tEfNS_4arch4Sm80ELb1ELb0ELb1ELb0ELb0ELb0ELb0ELb0ELi2ELi4ELi4ELi4ELb0EEENS1_21CollectiveEpilogueBwdISA_SB_SD_Li256ELb0ELb0ELi2EEENS1_25SingleTileBwdLPTSchedulerILb0ELi128ELb0EEEEEEEEEvNT_6ParamsE$_ZN4cute3eso3ESOILb0ELb0EJiiiNS_1CILi0EEEEEC2ERKiS6_S6_RKS3_)
        /*9440*/ 	.word	0x00000000


	//----- nvinfo : EIATTR_FRAME_SIZE
	.align		4
.L_6336:
        /*9444*/ 	.byte	0x04, 0x11
        /*9446*/ 	.short	(.L_6338 - .L_6337)
	.align		4
.L_6337:
        /*9448*/ 	.word	index@($_ZN7cutlass13device_kernelIN5flash19enable_sm80_to_sm89INS1_16FlashAttnBwdSm80INS1_25CollectiveMainloopBwdSm80ILi2ELi2EN4cute5tupleIJNS5_1CILi128EEES8_NS7_ILi64EEEEEENS_10bfloat16_tEfNS_4arch4Sm80ELb1ELb0ELb1ELb0ELb0ELb0ELb0ELb0ELi2ELi4ELi4ELi4ELb0EEENS1_21CollectiveEpilogueBwdISA_SB_SD_Li256ELb0ELb0ELi2EEENS1_25SingleTileBwdLPTSchedulerILb0ELi128ELb0EEEEEEEEEvNT_6ParamsE$_ZN4cute3eso3ESOILb0ELb0EJiiiEEC2ERKiS4_S4_)
        /*944c*/ 	.word	0x00000000


	//----- nvinfo : EIATTR_FRAME_SIZE
	.align		4
.L_6338:
        /*9450*/ 	.byte	0x04, 0x11
        /*9452*/ 	.short	(.L_6340 - .L_6339)
	.align		4
.L_6339:
        /*9454*/ 	.word	index@($_ZN7cutlass13device_kernelIN5flash19enable_sm80_to_sm89INS1_16FlashAttnBwdSm80INS1_25CollectiveMainloopBwdSm80ILi2ELi2EN4cute5tupleIJNS5_1CILi128EEES8_NS7_ILi64EEEEEENS_10bfloat16_tEfNS_4arch4Sm80ELb1ELb0ELb1ELb0ELb0ELb0ELb0ELb0ELi2ELi4ELi4ELi4ELb0EEENS1_21CollectiveEpilogueBwdISA_SB_SD_Li256ELb0ELb0ELi2EEENS1_25SingleTileBwdLPTSchedulerILb0ELi128ELb0EEEEEEEEEvNT_6ParamsE$_ZN4cute3eso3ESOILb0ELb0EJiiNS_1CILi8192EEEEEC2ERKiS6_RKS3_)
        /*9458*/ 	.word	0x00000000


	//----- nvinfo : EIATTR_FRAME_SIZE
	.align		4
.L_6340:
        /*945c*/ 	.byte	0x04, 0x11
        /*945e*/ 	.short	(.L_6342 - .L_6341)
	.align		4
.L_6341:
        /*9460*/ 	.word	index@($_ZN7cutlass13device_kernelIN5flash19enable_sm80_to_sm89INS1_16FlashAttnBwdSm80INS1_25CollectiveMainloopBwdSm80ILi2ELi2EN4cute5tupleIJNS5_1CILi128EEES8_NS7_ILi64EEEEEENS_10bfloat16_tEfNS_4arch4Sm80ELb1ELb0ELb1ELb0ELb0ELb0ELb0ELb0ELi2ELi4ELi4ELi4ELb0EEENS1_21CollectiveEpilogueBwdISA_SB_SD_Li256ELb0ELb0ELi2EEENS1_25SingleTileBwdLPTSchedulerILb0ELi128ELb0EEEEEEEEEvNT_6ParamsE$_ZN4cute3eso3ESOILb0ELb0EJiiNS_1CILi72EEENS2_ILi512EEEEEC2ERKiS7_RKS3_RKS4_)
        /*9464*/ 	.word	0x00000000


	//----- nvinfo : EIATTR_FRAME_SIZE
	.align		4
.L_6342:
        /*9468*/ 	.byte	0x04, 0x11
        /*946a*/ 	.short	(.L_6344 - .L_6343)
	.align		4
.L_6343:
        /*946c*/ 	.word	index@($_ZN7cutlass13device_kernelIN5flash19enable_sm80_to_sm89INS1_16FlashAttnBwdSm80INS1_25CollectiveMainloopBwdSm80ILi2ELi2EN4cute5tupleIJNS5_1CILi128EEES8_NS7_ILi64EEEEEENS_10bfloat16_tEfNS_4arch4Sm80ELb1ELb0ELb1ELb0ELb0ELb0ELb0ELb0ELi2ELi4ELi4ELi4ELb0EEENS1_21CollectiveEpilogueBwdISA_SB_SD_Li256ELb0ELb0ELi2EEENS1_25SingleTileBwdLPTSchedulerILb0ELi128ELb0EEEEEEEEEvNT_6ParamsE$_ZN4cute3eso3ESOILb0ELb0EJiiNS_1CILi144EEENS2_ILi512EEEEEC2ERKiS7_RKS3_RKS4_)
        /*9470*/ 	.word	0x00000000


	//----- nvinfo : EIATTR_FRAME_SIZE
	.align		4
.L_6344:
        /*9474*/ 	.byte	0x04, 0x11
        /*9476*/ 	.short	(.L_6346 - .L_6345)
	.align		4
.L_6345:
        /*9478*/ 	.word	index@($_ZN7cutlass13device_kernelIN5flash19enable_sm80_to_sm89INS1_16FlashAttnBwdSm80INS1_25CollectiveMainloopBwdSm80ILi2ELi2EN4cute5tupleIJNS5_1CILi128EEES8_NS7_ILi64EEEEEENS_10bfloat16_tEfNS_4arch4Sm80ELb1ELb0ELb1ELb0ELb0ELb0ELb0ELb0ELi2ELi4ELi4ELi4ELb0EEENS1_21CollectiveEpilogueBwdISA_SB_SD_Li256ELb0ELb0ELi2EEENS1_25SingleTileBwdLPTSchedulerILb0ELi128ELb0EEEEEEEEEvNT_6ParamsE$_ZN4cute3eso3ESOILb0ELb0EJiiNS_1CILi1024EEEEEC2ERKiS6_RKS3_)
        /*947c*/ 	.word	0x00000000


	//----- nvinfo : EIATTR_FRAME_SIZE
	.align		4
.L_6346:
        /*9480*/ 	.byte	0x04, 0x11
        /*9482*/ 	.short	(.L_6348 - .L_6347)
	.align		4
.L_6347:
        /*9484*/ 	.word	index@($_ZN7cutlass13device_kernelIN5flash19enable_sm80_to_sm89INS1_16FlashAttnBwdSm80INS1_25CollectiveMainloopBwdSm80ILi2ELi2EN4cute5tupleIJNS5_1CILi128EEES8_NS7_ILi64EEEEEENS_10bfloat16_tEfNS_4arch4Sm80ELb1ELb0ELb1ELb0ELb0ELb0ELb0ELb0ELi2ELi4ELi4ELi4ELb0EEENS1_21CollectiveEpilogueBwdISA_SB_SD_Li256ELb0ELb0ELi2EEENS1_25SingleTileBwdLPTSchedulerILb0ELi128ELb0EEEEEEEEEvNT_6ParamsE$_ZN4cute3eso3ESOILb0ELb0EJiiNS_1CILi0EEEEEC2ERKiS6_RKS3_)
        /*9488*/ 	.word	0x00000000


	//----- nvinfo : EIATTR_FRAME_SIZE
	.align		4
.L_6348:
        /*948c*/ 	.byte	0x04, 0x11
        /*948e*/ 	.short	(.L_6350 - .L_6349)
	.align		4
.L_6349:
        /*9490*/ 	.word	index@($_ZN7cutlass13device_kernelIN5flash19enable_sm80_to_sm89INS1_16FlashAttnBwdSm80INS1_25CollectiveMainloopBwdSm80ILi2ELi2EN4cute5tupleIJNS5_1CILi128EEES8_NS7_ILi64EEEEEENS_10bfloat16_tEfNS_4arch4Sm80ELb1ELb0ELb1ELb0ELb0ELb0ELb0ELb0ELi2ELi4ELi4ELi4ELb0EEENS1_21CollectiveEpilogueBwdISA_SB_SD_Li256ELb0ELb0ELi2EEENS1_25SingleTileBwdLPTSchedulerILb0ELi128ELb0EEEEEEEEEvNT_6ParamsE$_ZN4cute3eso3ESOILb0ELb0EJiiEEC2ERKiS4_)
        /*9494*/ 	.word	0x00000000


	//----- nvinfo : EIATTR_FRAME_SIZE
	.align		4
.L_6350:
        /*9498*/ 	.byte	0x04, 0x11
        /*949a*/ 	.short	(.L_6352 - .L_6351)
	.align		4
.L_6351:
        /*949c*/ 	.word	index@($_ZN7cutlass13device_kernelIN5flash19enable_sm80_to_sm89INS1_16FlashAttnBwdSm80INS1_25CollectiveMainloopBwdSm80ILi2ELi2EN4cute5tupleIJNS5_1CILi128EEES8_NS7_ILi64EEEEEENS_10bfloat16_tEfNS_4arch4Sm80ELb1ELb0ELb1ELb0ELb0ELb0ELb0ELb0ELi2ELi4ELi4ELi4ELb0EEENS1_21CollectiveEpilogueBwdISA_SB_SD_Li256ELb0ELb0ELi2EEENS1_25SingleTileBwdLPTSchedulerILb0ELi128ELb0EEEEEEEEEvNT_6ParamsE$_ZN4cute3eso3ESOILb0ELb0EJiNS_5tupleIJiiEEEEEC2ERKiRKS3_)
        /*94a0*/ 	.word	0x00000000


	//----- nvinfo : EIATTR_FRAME_SIZE
	.align		4
.L_6352:
        /*94a4*/ 	.byte	0x04, 0x11
        /*94a6*/ 	.short	(.L_6354 - .L_6353)
	.align		4
.L_6353:
        /*94a8*/ 	.word	index@($_ZN7cutlass13device_kernelIN5flash19enable_sm80_to_sm89INS1_16FlashAttnBwdSm80INS1_25CollectiveMainloopBwdSm80ILi2ELi2EN4cute5tupleIJNS5_1CILi128EEES8_NS7_ILi64EEEEEENS_10bfloat16_tEfNS_4arch4Sm80ELb1ELb0ELb1ELb0ELb0ELb0ELb0ELb0ELi2ELi4ELi4ELi4ELb0EEENS1_21CollectiveEpilogueBwdISA_SB_SD_Li256ELb0ELb0ELi2EEENS1_25SingleTileBwdLPTSchedulerILb0ELi128ELb0EEEEEEEEEvNT_6ParamsE$_ZN4cute3eso3ESOILb0ELb0EJiNS_5tupleIJiNS_1CILi0EEEEEEEEC2ERKiRKS5_)
        /*94ac*/ 	.word	0x00000000


	//----- nvinfo : EIATTR_FRAME_SIZE
	.align		4
.L_6354:
        /*94b0*/ 	.byte	0x04, 0x11
        /*94b2*/ 	.short	(.L_6356 - .L_6355)
	.align		4
.L_6355:
        /*94b4*/ 	.word	index@($_ZN7cutlass13device_kernelIN5flash19enable_sm80_to_sm89INS1_16FlashAttnBwdSm80INS1_25CollectiveMainloopBwdSm80ILi2ELi2EN4cute5tupleIJNS5_1CILi128EEES8_NS7_ILi64EEEEEENS_10bfloat16_tEfNS_4arch4Sm80ELb1ELb0ELb1ELb0ELb0ELb0ELb0ELb0ELi2ELi4ELi4ELi4ELb0EEENS1_21CollectiveEpilogueBwdISA_SB_SD_Li256ELb0ELb0ELi2EEENS1_25SingleTileBwdLPTSchedulerILb0ELi128ELb0EEEEEEEEEvNT_6ParamsE$_ZN4cute3eso3ESOILb0ELb0EJNS_6LayoutINS_5tupleIJNS3_IJNS_1CILi8EEENS4_ILi1EEEEEENS4_ILi4EEES6_EEENS3_IJNS3_IJS6_NS4_ILi0EEEEEElSA_EEEEElEEC2ERKSD_RKl)
        /*94b8*/ 	.word	0x00000000


	//----- nvinfo : EIATTR_FRAME_SIZE
	.align		4
.L_6356:
        /*94bc*/ 	.byte	0x04, 0x11
        /*94be*/ 	.short	(.L_6358 - .L_6357)
	.align		4
.L_6357:
        /*94c0*/ 	.word	index@($_ZN7cutlass13device_kernelIN5flash19enable_sm80_to_sm89INS1_16FlashAttnBwdSm80INS1_25CollectiveMainloopBwdSm80ILi2ELi2EN4cute5tupleIJNS5_1CILi128EEES8_NS7_ILi64EEEEEENS_10bfloat16_tEfNS_4arch4Sm80ELb1ELb0ELb1ELb0ELb0ELb0ELb0ELb0ELi2ELi4ELi4ELi4ELb0EEENS1_21CollectiveEpilogueBwdISA_SB_SD_Li256ELb0ELb0ELi2EEENS1_25SingleTileBwdLPTSchedulerILb0ELi128ELb0EEEEEEEEEvNT_6ParamsE$_ZN4cute3eso3ESOILb0ELb0EJNS_6LayoutINS_5tupleIJNS3_IJNS_1CILi8EEENS4_ILi1EEEEEENS4_ILi4EEES6_EEENS3_IJNS3_IJS6_NS4_ILi0EEEEEElSA_EEEEENS_10ViewEngineINS_8gmem_ptrIPKN7cutlass10bfloat16_tEEEEEEEC2ERKSD_RKSL_)
        /*94c4*/ 	.word	0x00000000


	//----- nvinfo : EIATTR_FRAME_SIZE
	.align		4
.L_6358:
        /*94c8*/ 	.byte	0x04, 0x11
        /*94ca*/ 	.short	(.L_6360 - .L_6359)
	.align		4
.L_6359:
        /*94cc*/ 	.word	index@($_ZN7cutlass13device_kernelIN5flash19enable_sm80_to_sm89INS1_16FlashAttnBwdSm80INS1_25CollectiveMainloopBwdSm80ILi2ELi2EN4cute5tupleIJNS5_1CILi128EEES8_NS7_ILi64EEEEEENS_10bfloat16_tEfNS_4arch4Sm80ELb1ELb0ELb1ELb0ELb0ELb0ELb0ELb0ELi2ELi4ELi4ELi4ELb0EEENS1_21CollectiveEpilogueBwdISA_SB_SD_Li256ELb0ELb0ELi2EEENS1_25SingleTileBwdLPTSchedulerILb0ELi128ELb0EEEEEEEEEvNT_6ParamsE$_ZN4cute3eso3ESOILb0ELb0EJNS_6LayoutINS_5tupleIJNS3_IJNS_1CILi8EEENS4_ILi1EEEEEENS4_ILi2EEES5_EEENS3_IJNS3_IJS6_NS4_ILi0EEEEEEiNS4_ILi1024EEEEEEEEiEEC2ERKSE_RKi)
        /*94d0*/ 	.word	0x00000000


	//----- nvinfo : EIATTR_FRAME_SIZE
	.align		4
.L_6360:
        /*94d4*/ 	.byte	0x04, 0x11
        /*94d6*/ 	.short	(.L_6362 - .L_6361)
	.align		4
.L_6361:
        /*94d8*/ 	.word	index@($_ZN7cutlass13device_kernelIN5flash19enable_sm80_to_sm89INS1_16FlashAttnBwdSm80INS1_25CollectiveMainloopBwdSm80ILi2ELi2EN4cute5tupleIJNS5_1CILi128EEES8_NS7_ILi64EEEEEENS_10bfloat16_tEfNS_4arch4Sm80ELb1ELb0ELb1ELb0ELb0ELb0ELb0ELb0ELi2ELi4ELi4ELi4ELb0EEENS1_21CollectiveEpilogueBwdISA_SB_SD_Li256ELb0ELb0ELi2EEENS1_25SingleTileBwdLPTSchedulerILb0ELi128ELb0EEEEEEEEEvNT_6ParamsE$_ZN4cute3eso3ESOILb0ELb0EJNS_6LayoutINS_5tupleIJNS3_IJNS_1CILi8EEENS4_ILi1EEEEEENS4_ILi2EEES5_EEENS3_IJNS3_IJS6_NS4_ILi0EEEEEEiNS4_ILi1024EEEEEEEENS_10ViewEngineINS_8smem_ptrIPN7cutlass10bfloat16_tEEEEEEEC2ERKSE_RKSL_)
        /*94dc*/ 	.word	0x00000000


	//----- nvinfo : EIATTR_FRAME_SIZE
	.align		4
.L_6362:
        /*94e0*/ 	.byte	0x04, 0x11
        /*94e2*/ 	.short	(.L_6364 - .L_6363)
	.align		4
.L_6363:
        /*94e4*/ 	.word	index@($_ZN7cutlass13device_kernelIN5flash19enable_sm80_to_sm89INS1_16FlashAttnBwdSm80INS1_25CollectiveMainloopBwdSm80ILi2ELi2EN4cute5tupleIJNS5_1CILi128EEES8_NS7_ILi64EEEEEENS_10bfloat16_tEfNS_4arch4Sm80ELb1ELb0ELb1ELb0ELb0ELb0ELb0ELb0ELi2ELi4ELi4ELi4ELb0EEENS1_21CollectiveEpilogueBwdISA_SB_SD_Li256ELb0ELb0ELi2EEENS1_25SingleTileBwdLPTSchedulerILb0ELi128ELb0EEEEEEEEEvNT_6ParamsE$_ZN4cute3eso3ESOILb0ELb0EJNS_6LayoutINS_5tupleIJNS3_IJNS_1CILi8EEENS4_ILi1EEEEEENS4_ILi2EEENS3_IJS8_S8_EEEEEENS3_IJNS3_IJS6_NS4_ILi0EEEEEENS4_ILi4096EEENS3_IJiiEEEEEEEEiEEC2ERKSG_RKi)
        /*94e8*/ 	.word	0x00000000


	//----- nvinfo : EIATTR_FRAME_SIZE
	.align		4
.L_6364:
        /*94ec*/ 	.byte	0x04, 0x11
        /*94ee*/ 	.short	(.L_6366 - .L_6365)
	.align		4
.L_6365:
        /*94f0*/ 	.word	index@($_ZN7cutlass13device_kernelIN5flash19enable_sm80_to_sm89INS1_16FlashAttnBwdSm80INS1_25CollectiveMainloopBwdSm80ILi2ELi2EN4cute5tupleIJNS5_1CILi128EEES8_NS7_ILi64EEEEEENS_10bfloat16_tEfNS_4arch4Sm80ELb1ELb0ELb1ELb0ELb0ELb0ELb0ELb0ELi2ELi4ELi4ELi4ELb0EEENS1_21CollectiveEpilogueBwdISA_SB_SD_Li256ELb0ELb0ELi2EEENS1_25SingleTileBwdLPTSchedulerILb0ELi128ELb0EEEEEEEEEvNT_6ParamsE$_ZN4cute3eso3ESOILb0ELb0EJNS_6LayoutINS_5tupleIJNS3_IJNS_1CILi8EEENS4_ILi1EEEEEENS4_ILi2EEENS3_IJS8_S8_EEEEEENS3_IJNS3_IJS6_NS4_ILi0EEEEEENS4_ILi4096EEENS3_IJiiEEEEEEEENS_10ViewEngineINS_8smem_ptrIPN7cutlass10bfloat16_tEEEEEEEC2ERKSG_RKSN_)
        /*94f4*/ 	.word	0x00000000


	//----- nvinfo : EIATTR_FRAME_SIZE
	.align		4
.L_6366:
        /*94f8*/ 	.byte	0x04, 0x11
        /*94fa*/ 	.short	(.L_6368 - .L_6367)
	.align		4
.L_6367:
        /*94fc*/ 	.word	index@($_ZN7cutlass13device_kernelIN5flash19enable_sm80_to_sm89INS1_16FlashAttnBwdSm80INS1_25CollectiveMainloopBwdSm80ILi2ELi2EN4cute5tupleIJNS5_1CILi128EEES8_NS7_ILi64EEEEEENS_10bfloat16_tEfNS_4arch4Sm80ELb1ELb0ELb1ELb0ELb0ELb0ELb0ELb0ELi2ELi4ELi4ELi4ELb0EEENS1_21CollectiveEpilogueBwdISA_SB_SD_Li256ELb0ELb0ELi2EEENS1_25SingleTileBwdLPTSchedulerILb0ELi128ELb0EEEEEEEEEvNT_6ParamsE$_ZN4cute3eso3ESOILb0ELb0EJNS_6LayoutINS_5tupleIJNS3_IJNS_1CILi8EEENS4_ILi1EEEEEENS4_ILi2EEEEEENS3_IJNS3_IJS6_NS4_ILi0EEEEEEiEEEEEiEEC2ERKSD_RKi)
        /*9500*/ 	.word	0x00000000


	//----- nvinfo : EIATTR_FRAME_SIZE
	.align		4
.L_6368:
        /*9504*/ 	.byte	0x04, 0x11
        /*9506*/ 	.short	(.L_6370 - .L_6369)
	.align		4
.L_6369:
        /*9508*/ 	.word	index@($_ZN7cutlass13device_kernelIN5flash19enable_sm80_to_sm89INS1_16FlashAttnBwdSm80INS1_25CollectiveMainloopBwdSm80ILi2ELi2EN4cute5tupleIJNS5_1CILi128EEES8_NS7_ILi64EEEEEENS_10bfloat16_tEfNS_4arch4Sm80ELb1ELb0ELb1ELb0ELb0ELb0ELb0ELb0ELi2ELi4ELi4ELi4ELb0EEENS1_21CollectiveEpilogueBwdISA_SB_SD_Li256ELb0ELb0ELi2EEENS1_25SingleTileBwdLPTSchedulerILb0ELi128ELb0EEEEEEEEEvNT_6ParamsE$_ZN4cute3eso3ESOILb0ELb0EJNS_6LayoutINS_5tupleIJNS3_IJNS_1CILi8EEENS4_ILi1EEEEEENS4_ILi2EEEEEENS3_IJNS3_IJS6_NS4_ILi0EEEEEEiEEEEENS_10ViewEngineINS_8smem_ptrIPN7cutlass10bfloat16_tEEEEEEEC2ERKSD_RKSK_)
        /*950c*/ 	.word	0x00000000


	//----- nvinfo : EIATTR_FRAME_SIZE
	.align		4
.L_6370:
        /*9510*/ 	.byte	0x04, 0x11
        /*9512*/ 	.short	(.L_6372 - .L_6371)
	.align		4
.L_6371:
        /*9514*/ 	.word	index@($_ZN7cutlass13device_kernelIN5flash19enable_sm80_to_sm89INS1_16FlashAttnBwdSm80INS1_25CollectiveMainloopBwdSm80ILi2ELi2EN4cute5tupleIJNS5_1CILi128EEES8_NS7_ILi64EEEEEENS_10bfloat16_tEfNS_4arch4Sm80ELb1ELb0ELb1ELb0ELb0ELb0ELb0ELb0ELi2ELi4ELi4ELi4ELb0EEENS1_21CollectiveEpilogueBwdISA_SB_SD_Li256ELb0ELb0ELi2EEENS1_25SingleTileBwdLPTSchedulerILb0ELi128ELb0EEEEEEEEEvNT_6ParamsE$_ZN4cute3eso3ESOILb0ELb0EJNS_6LayoutINS_5tupleIJNS3_IJNS_1CILi8EEENS4_ILi1EEEEEENS3_IJNS4_ILi2EEEEEEEEENS3_IJNS3_IJS6_NS4_ILi0EEEEEENS3_IJiEEEEEEEENS_10ViewEngineINS_8smem_ptrIPN7cutlass10bfloat16_tEEEEEEEC2ERKSF_RKSM_)
        /*9518*/ 	.word	0x00000000


	//----- nvinfo : EIATTR_FRAME_SIZE
	.align		4
.L_6372:
        /*951c*/ 	.byte	0x04, 0x11
        /*951e*/ 	.short	(.L_6374 - .L_6373)
	.align		4
.L_6373:
        /*9520*/ 	.word	index@($_ZN7cutlass13device_kernelIN5flash19enable_sm80_to_sm89INS1_16FlashAttnBwdSm80INS1_25CollectiveMainloopBwdSm80ILi2ELi2EN4cute5tupleIJNS5_1CILi128EEES8_NS7_ILi64EEEEEENS_10bfloat16_tEfNS_4arch4Sm80ELb1ELb0ELb1ELb0ELb0ELb0ELb0ELb0ELi2ELi4ELi4ELi4ELb0EEENS1_21CollectiveEpilogueBwdISA_SB_SD_Li256ELb0ELb0ELi2EEENS1_25SingleTileBwdLPTSchedulerILb0ELi128ELb0EEEEEEEEEvNT_6ParamsE$_ZN4cute3eso3ESOILb0ELb0EJNS_6LayoutINS_5tupleIJNS3_IJNS_1CILi2EEES5_S5_EEES5_NS3_IJS5_S5_EEEEEENS3_IJNS3_IJNS4_ILi1EEENS4_ILi512EEEiEEENS4_ILi4096EEENS3_IJiiEEEEEEEEjEEC2ERKSF_RKj)
        /*9524*/ 	.word	0x00000000


	//----- nvinfo : EIATTR_FRAME_SIZE
	.align		4
.L_6374:
        /*9528*/ 	.byte	0x04, 0x11
        /*952a*/ 	.short	(.L_6376 - .L_6375)
	.align		4
.L_6375:
        /*952c*/ 	.word	index@($_ZN7cutlass13device_kernelIN5flash19enable_sm80_to_sm89INS1_16FlashAttnBwdSm80INS1_25CollectiveMainloopBwdSm80ILi2ELi2EN4cute5tupleIJNS5_1CILi128EEES8_NS7_ILi64EEEEEENS_10bfloat16_tEfNS_4arch4Sm80ELb1ELb0ELb1ELb0ELb0ELb0ELb0ELb0ELi2ELi4ELi4ELi4ELb0EEENS1_21CollectiveEpilogueBwdISA_SB_SD_Li256ELb0ELb0ELi2EEENS1_25SingleTileBwdLPTSchedulerILb0ELi128ELb0EEEEEEEEEvNT_6ParamsE$_ZN4cute3eso3ESOILb0ELb0EJNS_6LayoutINS_5tupleIJNS3_IJNS_1CILi2EEES5_S5_EEES5_NS3_IJS5_S5_EEEEEENS3_IJNS3_IJNS4_ILi1EEENS4_ILi512EEEiEEENS4_ILi4096EEENS3_IJiiEEEEEEEENS_10ViewEngineINS_8smem_ptrIPN7cutlass10bfloat16_tEEEEEEEC2ERKSF_RKSM_)
        /*9530*/ 	.word	0x00000000


	//----- nvinfo : EIATTR_FRAME_SIZE
	.align		4
.L_6376:
        /*9534*/ 	.byte	0x04, 0x11
        /*9536*/ 	.short	(.L_6378 - .L_6377)
	.align		4
.L_6377:
        /*9538*/ 	.word	index@($_ZN7cutlass13device_kernelIN5flash19enable_sm80_to_sm89INS1_16FlashAttnBwdSm80INS1_25CollectiveMainloopBwdSm80ILi2ELi2EN4cute5tupleIJNS5_1CILi128EEES8_NS7_ILi64EEEEEENS_10bfloat16_tEfNS_4arch4Sm80ELb1ELb0ELb1ELb0ELb0ELb0ELb0ELb0ELi2ELi4ELi4ELi4ELb0EEENS1_21CollectiveEpilogueBwdISA_SB_SD_Li256ELb0ELb0ELi2EEENS1_25SingleTileBwdLPTSchedulerILb0ELi128ELb0EEEEEEEEEvNT_6ParamsE$_ZN4cute3eso3ESOILb0ELb0EJNS_6LayoutINS_5tupleIJNS3_IJNS_1CILi2EEES5_S5_EEES5_NS3_IJNS3_IJS5_S5_EEES5_EEEEEENS3_IJNS3_IJNS4_ILi1EEENS4_ILi512EEEiEEENS4_ILi4096EEENS3_IJNS3_IJiiEEENS4_ILi8192EEEEEEEEEEEjEEC2ERKSI_RKj)
        /*953c*/ 	.word	0x00000000


	//----- nvinfo : EIATTR_FRAME_SIZE
	.align		4
.L_6378:
        /*9540*/ 	.byte	0x04, 0x11
        /*9542*/ 	.short	(.L_6380 - .L_6379)
	.align		4
.L_6379:
        /*9544*/ 	.word	index@($_ZN7cutlass13device_kernelIN5flash19enable_sm80_to_sm89INS1_16FlashAttnBwdSm80INS1_25CollectiveMainloopBwdSm80ILi2ELi2EN4cute5tupleIJNS5_1CILi128EEES8_NS7_ILi64EEEEEENS_10bfloat16_tEfNS_4arch4Sm80ELb1ELb0ELb1ELb0ELb0ELb0ELb0ELb0ELi2ELi4ELi4ELi4ELb0EEENS1_21CollectiveEpilogueBwdISA_SB_SD_Li256ELb0ELb0ELi2EEENS1_25SingleTileBwdLPTSchedulerILb0ELi128ELb0EEEEEEEEEvNT_6ParamsE$_ZN4cute3eso3ESOILb0ELb0EJNS_6LayoutINS_5tupleIJNS3_IJNS_1CILi2EEES5_S5_EEES5_NS3_IJNS3_IJS5_S5_EEES5_EEEEEENS3_IJNS3_IJNS4_ILi1EEENS4_ILi512EEEiEEENS4_ILi4096EEENS3_IJNS3_IJiiEEENS4_ILi8192EEEEEEEEEEENS_10ViewEngineINS_8smem_ptrIPN7cutlass10bfloat16_tEEEEEEEC2ERKSI_RKSP_)
        /*9548*/ 	.word	0x00000000


	//----- nvinfo : EIATTR_FRAME_SIZE
	.align		4
.L_6380:
        /*954c*/ 	.byte	0x04, 0x11
        /*954e*/ 	.short	(.L_6382 - .L_6381)
	.align		4
.L_6381:
        /*9550*/ 	.word	index@($_ZN7cutlass13device_kernelIN5flash19enable_sm80_to_sm89INS1_16FlashAttnBwdSm80INS1_25CollectiveMainloopBwdSm80ILi2ELi2EN4cute5tupleIJNS5_1CILi128EEES8_NS7_ILi64EEEEEENS_10bfloat16_tEfNS_4arch4Sm80ELb1ELb0ELb1ELb0ELb0ELb0ELb0ELb0ELi2ELi4ELi4ELi4ELb0EEENS1_21CollectiveEpilogueBwdISA_SB_SD_Li256ELb0ELb0ELi2EEENS1_25SingleTileBwdLPTSchedulerILb0ELi128ELb0EEEEEEEEEvNT_6ParamsE$_ZN4cute3eso3ESOILb0ELb0EJNS_6LayoutINS_5tupleIJNS3_IJNS_1CILi2EEES5_EEES6_NS4_ILi8EEEEEENS3_IJNS3_IJiNS4_ILi512EEEEEENS3_IJiiEEENS4_ILi1024EEEEEEEEjEEC2ERKSE_RKj)
        /*9554*/ 	.word	0x00000000


	//----- nvinfo : EIATTR_FRAME_SIZE
	.align		4
.L_6382:
        /*9558*/ 	.byte	0x04, 0x11
        /*955a*/ 	.short	(.L_6384 - .L_6383)
	.align		4
.L_6383:
        /*955c*/ 	.word	index@($_ZN7cutlass13device_kernelIN5flash19enable_sm80_to_sm89INS1_16FlashAttnBwdSm80INS1_25CollectiveMainloopBwdSm80ILi2ELi2EN4cute5tupleIJNS5_1CILi128EEES8_NS7_ILi64EEEEEENS_10bfloat16_tEfNS_4arch4Sm80ELb1ELb0ELb1ELb0ELb0ELb0ELb0ELb0ELi2ELi4ELi4ELi4ELb0EEENS1_21CollectiveEpilogueBwdISA_SB_SD_Li256ELb0ELb0ELi2EEENS1_25SingleTileBwdLPTSchedulerILb0ELi128ELb0EEEEEEEEEvNT_6ParamsE$_ZN4cute3eso3ESOILb0ELb0EJNS_6LayoutINS_5tupleIJNS3_IJNS_1CILi2EEES5_EEES6_NS4_ILi8EEEEEENS3_IJNS3_IJiNS4_ILi512EEEEEENS3_IJiiEEENS4_ILi1024EEEEEEEENS_10ViewEngineINS_8smem_ptrIPN7cutlass10bfloat16_tEEEEEEEC2ERKSE_RKSL_)
        /*9560*/ 	.word	0x00000000


	//----- nvinfo : EIATTR_FRAME_SIZE
	.align		4
.L_6384:
        /*9564*/ 	.byte	0x04, 0x11
        /*9566*/ 	.short	(.L_6386 - .L_6385)
	.align		4
.L_6385:
        /*9568*/ 	.word	index@($_ZN7cutlass13device_kernelIN5flash19enable_sm80_to_sm89INS1_16FlashAttnBwdSm80INS1_25CollectiveMainloopBwdSm80ILi2ELi2EN4cute5tupleIJNS5_1CILi128EEES8_NS7_ILi64EEEEEENS_10bfloat16_tEfNS_4arch4Sm80ELb1ELb0ELb1ELb0ELb0ELb0ELb0ELb0ELi2ELi4ELi4ELi4ELb0EEENS1_21CollectiveEpilogueBwdISA_SB_SD_Li256ELb0ELb0ELi2EEENS1_25SingleTileBwdLPTSchedulerILb0ELi128ELb0EEEEEEEEEvNT_6ParamsE$_ZN4cute3eso3ESOILb0ELb0EJNS_6LayoutINS_5tupleIJNS3_IJNS_1CILi2EEES5_EEENS4_ILi8EEES6_EEENS3_IJNS3_IJNS4_ILi1EEEiEEENS4_ILi1024EEENS3_IJiiEEEEEEEEjEEC2ERKSE_RKj)
        /*956c*/ 	.word	0x00000000


	//----- nvinfo : EIATTR_FRAME_SIZE
	.align		4
.L_6386:
        /*9570*/ 	.byte	0x04, 0x11
        /*9572*/ 	.short	(.L_6388 - .L_6387)
	.align		4
.L_6387:
        /*9574*/ 	.word	index@($_ZN7cutlass13device_kernelIN5flash19enable_sm80_to_sm89INS1_16FlashAttnBwdSm80INS1_25CollectiveMainloopBwdSm80ILi2ELi2EN4cute5tupleIJNS5_1CILi128EEES8_NS7_ILi64EEEEEENS_10bfloat16_tEfNS_4arch4Sm80ELb1ELb0ELb1ELb0ELb0ELb0ELb0ELb0ELi2ELi4ELi4ELi4ELb0EEENS1_21CollectiveEpilogueBwdISA_SB_SD_Li256ELb0ELb0ELi2EEENS1_25SingleTileBwdLPTSchedulerILb0ELi128ELb0EEEEEEEEEvNT_6ParamsE$_ZN4cute3eso3ESOILb0ELb0EJNS_6LayoutINS_5tupleIJNS3_IJNS_1CILi2EEES5_EEENS4_ILi8EEES6_EEENS3_IJNS3_IJNS4_ILi1EEEiEEENS4_ILi1024EEENS3_IJiiEEEEEEEENS_10ViewEngineINS_8smem_ptrIPN7cutlass10bfloat16_tEEEEEEEC2ERKSE_RKSL_)
        /*9578*/ 	.word	0x00000000


	//----- nvinfo : EIATTR_FRAME_SIZE
	.align		4
.L_6388:
        /*957c*/ 	.byte	0x04, 0x11
        /*957e*/ 	.short	(.L_6390 - .L_6389)
	.align		4
.L_6389:
        /*9580*/ 	.word	index@($_ZN7cutlass13device_kernelIN5flash19enable_sm80_to_sm89INS1_16FlashAttnBwdSm80INS1_25CollectiveMainloopBwdSm80ILi2ELi2EN4cute5tupleIJNS5_1CILi128EEES8_NS7_ILi64EEEEEENS_10bfloat16_tEfNS_4arch4Sm80ELb1ELb0ELb1ELb0ELb0ELb0ELb0ELb0ELi2ELi4ELi4ELi4ELb0EEENS1_21CollectiveEpilogueBwdISA_SB_SD_Li256ELb0ELb0ELi2EEENS1_25SingleTileBwdLPTSchedulerILb0ELi128ELb0EEEEEEEEEvNT_6ParamsE$_ZN4cute3eso3ESOILb0ELb0EJNS_6LayoutINS_5tupleIJNS3_IJNS_1CILi1EEENS3_IJS5_NS4_ILi2EEES6_EEEEEES6_NS3_IJS6_S6_EEEEEENS3_IJNS3_IJNS4_ILi0EEENS3_IJS5_NS4_ILi256EEEiEEEEEENS4_ILi2048EEENS3_IJiNS4_ILi4096EEEEEEEEEEENS_10ViewEngineINS_8smem_ptrIPjEEEEEEC2ERKSJ_RKSO_)
        /*9584*/ 	.word	0x00000000


	//----- nvinfo : EIATTR_FRAME_SIZE
	.align		4
.L_6390:
        /*9588*/ 	.byte	0x04, 0x11
        /*958a*/ 	.short	(.L_6392 - .L_6391)
	.align		4
.L_6391:
        /*958c*/ 	.word	index@($_ZN7cutlass13device_kernelIN5flash19enable_sm80_to_sm89INS1_16FlashAttnBwdSm80INS1_25CollectiveMainloopBwdSm80ILi2ELi2EN4cute5tupleIJNS5_1CILi128EEES8_NS7_ILi64EEEEEENS_10bfloat16_tEfNS_4arch4Sm80ELb1ELb0ELb1ELb0ELb0ELb0ELb0ELb0ELi2ELi4ELi4ELi4ELb0EEENS1_21CollectiveEpilogueBwdISA_SB_SD_Li256ELb0ELb0ELi2EEENS1_25SingleTileBwdLPTSchedulerILb0ELi128ELb0EEEEEEEEEvNT_6ParamsE$_ZN4cute3eso3ESOILb0ELb0EJNS_6LayoutINS_5tupleIJNS3_IJNS3_IJNS_1CILi8EEENS4_ILi1EEEEEES6_EEENS3_IJNS3_IJS6_S6_EEENS4_ILi2EEEEEEEEENS3_IJNS3_IJNS3_IJS6_NS4_ILi0EEEEEESD_EEENS3_IJNS3_IJSD_SD_EEEiEEEEEEEENS_10ViewEngineINS_8smem_ptrIPN7cutlass10bfloat16_tEEEEEEEC2ERKSJ_RKSQ_)
        /*9590*/ 	.word	0x00000000


	//----- nvinfo : EIATTR_FRAME_SIZE
	.align		4
.L_6392:
        /*9594*/ 	.byte	0x04, 0x11
        /*9596*/ 	.short	(.L_6394 - .L_6393)
	.align		4
.L_6393:
        /*9598*/ 	.word	index@($_ZN7cutlass13device_kernelIN5flash19enable_sm80_to_sm89INS1_16FlashAttnBwdSm80INS1_25CollectiveMainloopBwdSm80ILi2ELi2EN4cute5tupleIJNS5_1CILi128EEES8_NS7_ILi64EEEEEENS_10bfloat16_tEfNS_4arch4Sm80ELb1ELb0ELb1ELb0ELb0ELb0ELb0ELb0ELi2ELi4ELi4ELi4ELb0EEENS1_21CollectiveEpilogueBwdISA_SB_SD_Li256ELb0ELb0ELi2EEENS1_25SingleTileBwdLPTSchedulerILb0ELi128ELb0EEEEEEEEEvNT_6ParamsE$_ZN4cute3eso3ESOILb0ELb0EJNS_5tupleIJiiEEEiNS_1CILi0EEEEEC2ERKS3_RKiRKS5_)
        /*959c*/ 	.word	0x00000000


	//----- nvinfo : EIATTR_FRAME_SIZE
	.align		4
.L_6394:
        /*95a0*/ 	.byte	0x04, 0x11
        /*95a2*/ 	.short	(.L_6396 - .L_6395)
	.align		4
.L_6395:
        /*95a4*/ 	.word	index@($_ZN7cutlass13device_kernelIN5flash19enable_sm80_to_sm89INS1_16FlashAttnBwdSm80INS1_25CollectiveMainloopBwdSm80ILi2ELi2EN4cute5tupleIJNS5_1CILi128EEES8_NS7_ILi64EEEEEENS_10bfloat16_tEfNS_4arch4Sm80ELb1ELb0ELb1ELb0ELb0ELb0ELb0ELb0ELi2ELi4ELi4ELi4ELb0EEENS1_21CollectiveEpilogueBwdISA_SB_SD_Li256ELb0ELb0ELi2EEENS1_25SingleTileBwdLPTSchedulerILb0ELi128ELb0EEEEEEEEEvNT_6ParamsE$_ZN4cute3eso3ESOILb0ELb0EJNS_5tupleIJiNS_1CILi512EEEEEENS2_IJiiEEENS3_ILi1024EEEEEC2ERKS5_RKS6_RKS7_)
        /*95a8*/ 	.word	0x00000000


	//----- nvinfo : EIATTR_FRAME_SIZE
	.align		4
.L_6396:
        /*95ac*/ 	.byte	0x04, 0x11
        /*95ae*/ 	.short	(.L_6398 - .L_6397)
	.align		4
.L_6397:
        /*95b0*/ 	.word	index@($_ZN7cutlass13device_kernelIN5flash19enable_sm80_to_sm89INS1_16FlashAttnBwdSm80INS1_25CollectiveMainloopBwdSm80ILi2ELi2EN4cute5tupleIJNS5_1CILi128EEES8_NS7_ILi64EEEEEENS_10bfloat16_tEfNS_4arch4Sm80ELb1ELb0ELb1ELb0ELb0ELb0ELb0ELb0ELi2ELi4ELi4ELi4ELb0EEENS1_21CollectiveEpilogueBwdISA_SB_SD_Li256ELb0ELb0ELi2EEENS1_25SingleTileBwdLPTSchedulerILb0ELi128ELb0EEEEEEEEEvNT_6ParamsE$_ZN4cute3eso3ESOILb0ELb0EJNS_5tupleIJNS_1CILi1EEEiEEENS3_ILi1024EEENS2_IJiiEEEEEC2ERKS5_RKS6_RKS7_)
        /*95b4*/ 	.word	0x00000000


	//----- nvinfo : EIATTR_FRAME_SIZE
	.align		4
.L_6398:
        /*95b8*/ 	.byte	0x04, 0x11
        /*95ba*/ 	.short	(.L_6400 - .L_6399)
	.align		4
.L_6399:
        /*95bc*/ 	.word	index@($_ZN7cutlass13device_kernelIN5flash19enable_sm80_to_sm89INS1_16FlashAttnBwdSm80INS1_25CollectiveMainloopBwdSm80ILi2ELi2EN4cute5tupleIJNS5_1CILi128EEES8_NS7_ILi64EEEEEENS_10bfloat16_tEfNS_4arch4Sm80ELb1ELb0ELb1ELb0ELb0ELb0ELb0ELb0ELi2ELi4ELi4ELi4ELb0EEENS1_21CollectiveEpilogueBwdISA_SB_SD_Li256ELb0ELb0ELi2EEENS1_25SingleTileBwdLPTSchedulerILb0ELi128ELb0EEEEEEEEEvNT_6ParamsE$_ZN4cute3eso3ESOILb0ELb0EJNS_5tupleIJNS_1CILi1EEENS3_ILi512EEEiEEENS3_ILi4096EEENS2_IJiiEEEEEC2ERKS6_RKS7_RKS8_)
        /*95c0*/ 	.word	0x00000000


	//----- nvinfo : EIATTR_FRAME_SIZE
	.align		4
.L_6400:
        /*95c4*/ 	.byte	0x04, 0x11
        /*95c6*/ 	.short	(.L_6402 - .L_6401)
	.align		4
.L_6401:
        /*95c8*/ 	.word	index@($_ZN7cutlass13device_kernelIN5flash19enable_sm80_to_sm89INS1_16FlashAttnBwdSm80INS1_25CollectiveMainloopBwdSm80ILi2ELi2EN4cute5tupleIJNS5_1CILi128EEES8_NS7_ILi64EEEEEENS_10bfloat16_tEfNS_4arch4Sm80ELb1ELb0ELb1ELb0ELb0ELb0ELb0ELb0ELi2ELi4ELi4ELi4ELb0EEENS1_21CollectiveEpilogueBwdISA_SB_SD_Li256ELb0ELb0ELi2EEENS1_25SingleTileBwdLPTSchedulerILb0ELi128ELb0EEEEEEEEEvNT_6ParamsE$_ZN4cute3eso3ESOILb0ELb0EJNS_5tupleIJNS_1CILi1EEENS3_ILi512EEEiEEENS3_ILi4096EEENS2_IJNS2_IJiiEEENS3_ILi8192EEEEEEEEC2ERKS6_RKS7_RKSA_)
        /*95cc*/ 	.word	0x00000000


	//----- nvinfo : EIATTR_FRAME_SIZE
	.align		4
.L_6402:
        /*95d0*/ 	.byte	0x04, 0x11
        /*95d2*/ 	.short	(.L_6404 - .L_6403)
	.align		4
.L_6403:
        /*95d4*/ 	.word	index@($_ZN7cutlass13device_kernelIN5flash19enable_sm80_to_sm89INS1_16FlashAttnBwdSm80INS1_25CollectiveMainloopBwdSm80ILi2ELi2EN4cute5tupleIJNS5_1CILi128EEES8_NS7_ILi64EEEEEENS_10bfloat16_tEfNS_4arch4Sm80ELb1ELb0ELb1ELb0ELb0ELb0ELb0ELb0ELi2ELi4ELi4ELi4ELb0EEENS1_21CollectiveEpilogueBwdISA_SB_SD_Li256ELb0ELb0ELi2EEENS1_25SingleTileBwdLPTSchedulerILb0ELi128ELb0EEEEEEEEEvNT_6ParamsE$_ZN4cute3eso3ESOILb0ELb0EJNS_5tupleIJNS_1CILi0EEENS2_IJNS3_ILi1EEENS3_ILi256EEEiEEEEEENS3_ILi2048EEENS2_IJiNS3_ILi4096EEEEEEEEC2ERKS8_RKS9_RKSB_)
        /*95d8*/ 	.word	0x00000000


	//----- nvinfo : EIATTR_FRAME_SIZE
	.align		4
.L_6404:
        /*95dc*/ 	.byte	0x04, 0x11
        /*95de*/ 	.short	(.L_6406 - .L_6405)
	.align		4
.L_6405:
        /*95e0*/ 	.word	index@($_ZN7cutlass13device_kernelIN5flash19enable_sm80_to_sm89INS1_16FlashAttnBwdSm80INS1_25CollectiveMainloopBwdSm80ILi2ELi2EN4cute5tupleIJNS5_1CILi128EEES8_NS7_ILi64EEEEEENS_10bfloat16_tEfNS_4arch4Sm80ELb1ELb0ELb1ELb0ELb0ELb0ELb0ELb0ELi2ELi4ELi4ELi4ELb0EEENS1_21CollectiveEpilogueBwdISA_SB_SD_Li256ELb0ELb0ELi2EEENS1_25SingleTileBwdLPTSchedulerILb0ELi128ELb0EEEEEEEEEvNT_6ParamsE$_ZN4cute3eso3ESOILb0ELb0EJNS_14ComposedLayoutINS_7SwizzleILi3ELi3ELi3EEENS_9MixedBitsILj0ELj432EEENS_6LayoutINS_5tupleIJNS8_IJNS_1CILi2EEESA_SA_EEESA_NS9_ILi8EEEEEENS8_IJNS8_IJNS9_ILi64EEESC_NS9_ILi512EEEEEENS9_ILi8192EEENS9_ILi1024EEEEEEEEEEiEEC2ERKSL_RKi)
        /*95e4*/ 	.word	0x00000000


	//----- nvinfo : EIATTR_FRAME_SIZE
	.align		4
.L_6406:
        /*95e8*/ 	.byte	0x04, 0x11
        /*95ea*/ 	.short	(.L_6408 - .L_6407)
	.align		4
.L_6407:
        /*95ec*/ 	.word	index@($_ZN7cutlass13device_kernelIN5flash19enable_sm80_to_sm89INS1_16FlashAttnBwdSm80INS1_25CollectiveMainloopBwdSm80ILi2ELi2EN4cute5tupleIJNS5_1CILi128EEES8_NS7_ILi64EEEEEENS_10bfloat16_tEfNS_4arch4Sm80ELb1ELb0ELb1ELb0ELb0ELb0ELb0ELb0ELi2ELi4ELi4ELi4ELb0EEENS1_21CollectiveEpilogueBwdISA_SB_SD_Li256ELb0ELb0ELi2EEENS1_25SingleTileBwdLPTSchedulerILb0ELi128ELb0EEEEEEEEEvNT_6ParamsE$_ZN4cute3eso3ESOILb0ELb0EJNS_14ComposedLayoutINS_7SwizzleILi3ELi3ELi3EEENS_9MixedBitsILj0ELj432EEENS_6LayoutINS_5tupleIJNS8_IJNS_1CILi2EEESA_SA_EEESA_NS9_ILi8EEEEEENS8_IJNS8_IJNS9_ILi64EEESC_NS9_ILi512EEEEEENS9_ILi8192EEENS9_ILi1024EEEEEEEEEENS_10ViewEngineINS_8smem_ptrIPN7cutlass10bfloat16_tEEEEEEEC2ERKSL_RKSS_)
        /*95f0*/ 	.word	0x00000000


	//----- nvinfo : EIATTR_FRAME_SIZE
	.align		4
.L_6408:
        /*95f4*/ 	.byte	0x04, 0x11
        /*95f6*/ 	.short	(.L_6410 - .L_6409)
	.align		4
.L_6409:
        /*95f8*/ 	.word	index@($_ZN7cutlass13device_kernelIN5flash19enable_sm80_to_sm89INS1_16FlashAttnBwdSm80INS1_25CollectiveMainloopBwdSm80ILi2ELi2EN4cute5tupleIJNS5_1CILi128EEES8_NS7_ILi64EEEEEENS_10bfloat16_tEfNS_4arch4Sm80ELb1ELb0ELb1ELb0ELb0ELb0ELb0ELb0ELi2ELi4ELi4ELi4ELb0EEENS1_21CollectiveEpilogueBwdISA_SB_SD_Li256ELb0ELb0ELi2EEENS1_25SingleTileBwdLPTSchedulerILb0ELi128ELb0EEEEEEEEEvNT_6ParamsE$_ZN4cute12iter_adaptorIPjNS_8smem_ptrIS1_EEEC2ES1_)
        /*95fc*/ 	.word	0x00000000


	//----- nvinfo : EIATTR_FRAME_SIZE
	.align		4
.L_6410:
        /*9600*/ 	.byte	0x04, 0x11
        /*9602*/ 	.short	(.L_6412 - .L_6411)
	.align		4
.L_6411:
        /*9604*/ 	.word	index@($_ZN7cutlass13device_kernelIN5flash19enable_sm80_to_sm89INS1_16FlashAttnBwdSm80INS1_25CollectiveMainloopBwdSm80ILi2ELi2EN4cute5tupleIJNS5_1CILi128EEES8_NS7_ILi64EEEEEENS_10bfloat16_tEfNS_4arch4Sm80ELb1ELb0ELb1ELb0ELb0ELb0ELb0ELb0ELi2ELi4ELi4ELi4ELb0EEENS1_21CollectiveEpilogueBwdISA_SB_SD_Li256ELb0ELb0ELi2EEENS1_25SingleTileBwdLPTSchedulerILb0ELi128ELb0EEEEEEEEEvNT_6ParamsE$_ZN4cute12iter_adaptorIPfNS_8smem_ptrIS1_EEEC2ES1_)
        /*9608*/ 	.word	0x00000000


	//----- nvinfo : EIATTR_FRAME_SIZE
	.align		4
.L_6412:
        /*960c*/ 	.byte	0x04, 0x11
        /*960e*/ 	.short	(.L_6414 - .L_6413)
	.align		4
.L_6413:
        /*9610*/ 	.word	index@($_ZN7cutlass13device_kernelIN5flash19enable_sm80_to_sm89INS1_16FlashAttnBwdSm80INS1_25CollectiveMainloopBwdSm80ILi2ELi2EN4cute5tupleIJNS5_1CILi128EEES8_NS7_ILi64EEEEEENS_10bfloat16_tEfNS_4arch4Sm80ELb1ELb0ELb1ELb0ELb0ELb0ELb0ELb0ELi2ELi4ELi4ELi4ELb0EEENS1_21CollectiveEpilogueBwdISA_SB_SD_Li256ELb0ELb0ELi2EEENS1_25SingleTileBwdLPTSchedulerILb0ELi128ELb0EEEEEEEEEvNT_6ParamsE$_ZN4cute12iter_adaptorIPfNS_8gmem_ptrIS1_EEEC2ES1_)
        /*9614*/ 	.word	0x00000000


	//----- nvinfo : EIATTR_FRAME_SIZE
	.align		4
.L_6414:
        /*9618*/ 	.byte	0x04, 0x11
        /*961a*/ 	.short	(.L_6416 - .L_6415)
	.align		4
.L_6415:
        /*961c*/ 	.word	index@($_ZN7cutlass13device_kernelIN5flash19enable_sm80_to_sm89INS1_16FlashAttnBwdSm80INS1_25CollectiveMainloopBwdSm80ILi2ELi2EN4cute5tupleIJNS5_1CILi128EEES8_NS7_ILi64EEEEEENS_10bfloat16_tEfNS_4arch4Sm80ELb1ELb0ELb1ELb0ELb0ELb0ELb0ELb0ELi2ELi4ELi4ELi4ELb0EEENS1_21CollectiveEpilogueBwdISA_SB_SD_Li256ELb0ELb0ELi2EEENS1_25SingleTileBwdLPTSchedulerILb0ELi128ELb0EEEEEEEEEvNT_6ParamsE$_ZN4cute12iter_adaptorIPN7cutlass9uint128_tENS_8smem_ptrIS3_EEEC2ES3_)
        /*9620*/ 	.word	0x00000000


	//----- nvinfo : EIATTR_FRAME_SIZE
	.align		4
.L_6416:
        /*9624*/ 	.byte	0x04, 0x11
        /*9626*/ 	.short	(.L_6418 - .L_6417)
	.align		4
.L_6417:
        /*9628*/ 	.word	index@($_ZN7cutlass13device_kernelIN5flash19enable_sm80_to_sm89INS1_16FlashAttnBwdSm80INS1_25CollectiveMainloopBwdSm80ILi2ELi2EN4cute5tupleIJNS5_1CILi128EEES8_NS7_ILi64EEEEEENS_10bfloat16_tEfNS_4arch4Sm80ELb1ELb0ELb1ELb0ELb0ELb0ELb0ELb0ELi2ELi4ELi4ELi4ELb0EEENS1_21CollectiveEpilogueBwdISA_SB_SD_Li256ELb0ELb0ELi2EEENS1_25SingleTileBwdLPTSchedulerILb0ELi128ELb0EEEEEEEEEvNT_6ParamsE$_ZN4cute12iter_adaptorIPN7cutlass10bfloat16_tENS_8smem_ptrIS3_EEEC2ES3_)
        /*962c*/ 	.word	0x00000000


	//----- nvinfo : EIATTR_FRAME_SIZE
	.align		4
.L_6418:
        /*9630*/ 	.byte	0x04, 0x11
        /*9632*/ 	.short	(.L_6420 - .L_6419)
	.align		4
.L_6419:
        /*9634*/ 	.word	index@($_ZN7cutlass13device_kernelIN5flash19enable_sm80_to_sm89INS1_16FlashAttnBwdSm80INS1_25CollectiveMainloopBwdSm80ILi2ELi2EN4cute5tupleIJNS5_1CILi128EEES8_NS7_ILi64EEEEEENS_10bfloat16_tEfNS_4arch4Sm80ELb1ELb0ELb1ELb0ELb0ELb0ELb0ELb0ELi2ELi4ELi4ELi4ELb0EEENS1_21CollectiveEpilogueBwdISA_SB_SD_Li256ELb0ELb0ELi2EEENS1_25SingleTileBwdLPTSchedulerILb0ELi128ELb0EEEEEEEEEvNT_6ParamsE$_ZN4cute12iter_adaptorIPKfNS_8gmem_ptrIS2_EEEC2ES2_)
        /*9638*/ 	.word	0x00000000


	//----- nvinfo : EIATTR_FRAME_SIZE
	.align		4
.L_6420:
        /*963c*/ 	.byte	0x04, 0x11
        /*963e*/ 	.short	(.L_6422 - .L_6421)
	.align		4
.L_6421:
        /*9640*/ 	.word	index@($_ZN7cutlass13device_kernelIN5flash19enable_sm80_to_sm89INS1_16FlashAttnBwdSm80INS1_25CollectiveMainloopBwdSm80ILi2ELi2EN4cute5tupleIJNS5_1CILi128EEES8_NS7_ILi64EEEEEENS_10bfloat16_tEfNS_4arch4Sm80ELb1ELb0ELb1ELb0ELb0ELb0ELb0ELb0ELi2ELi4ELi4ELi4ELb0EEENS1_21CollectiveEpilogueBwdISA_SB_SD_Li256ELb0ELb0ELi2EEENS1_25SingleTileBwdLPTSchedulerILb0ELi128ELb0EEEEEEEEEvNT_6ParamsE$_ZN4cute12iter_adaptorIPKN7cutlass9uint128_tENS_8gmem_ptrIS4_EEEC2ES4_)
        /*9644*/ 	.word	0x00000000


	//----- nvinfo : EIATTR_FRAME_SIZE
	.align		4
.L_6422:
        /*9648*/ 	.byte	0x04, 0x11
        /*964a*/ 	.short	(.L_6424 - .L_6423)
	.align		4
.L_6423:
        /*964c*/ 	.word	index@($_ZN7cutlass13device_kernelIN5flash19enable_sm80_to_sm89INS1_16FlashAttnBwdSm80INS1_25CollectiveMainloopBwdSm80ILi2ELi2EN4cute5tupleIJNS5_1CILi128EEES8_NS7_ILi64EEEEEENS_10bfloat16_tEfNS_4arch4Sm80ELb1ELb0ELb1ELb0ELb0ELb0ELb0ELb0ELi2ELi4ELi4ELi4ELb0EEENS1_21CollectiveEpilogueBwdISA_SB_SD_Li256ELb0ELb0ELi2EEENS1_25SingleTileBwdLPTSchedulerILb0ELi128ELb0EEEEEEEEEvNT_6ParamsE$_ZN4cute12iter_adaptorIPKN7cutlass10bfloat16_tENS_8gmem_ptrIS4_EEEC2ES4_)
        /*9650*/ 	.word	0x00000000


	//----- nvinfo : EIATTR_FRAME_SIZE
	.align		4
.L_6424:
        /*9654*/ 	.byte	0x04, 0x11
        /*9656*/ 	.short	(.L_6426 - .L_6425)
	.align		4
.L_6425:
        /*9658*/ 	.word	index@(_ZN7cutlass13device_kernelIN5flash19enable_sm80_to_sm89INS1_16FlashAttnBwdSm80INS1_25CollectiveMainloopBwdSm80ILi2ELi2EN4cute5tupleIJNS5_1CILi128EEES8_NS7_ILi64EEEEEENS_10bfloat16_tEfNS_4arch4Sm80ELb1ELb0ELb1ELb0ELb0ELb0ELb0ELb0ELi2ELi4ELi4ELi4ELb0EEENS1_21CollectiveEpilogueBwdISA_SB_SD_Li256ELb0ELb0ELi2EEENS1_25SingleTileBwdLPTSchedulerILb0ELi128ELb0EEEEEEEEEvNT_6ParamsE)
        /*965c*/ 	.word	0x000016e0


	//----- nvinfo : EIATTR_REGCOUNT
	.align		4
.L_6426:
        /*9660*/ 	.byte	0x04, 0x2f
        /*9662*/ 	.short	(.L_6428 - .L_6427)
	.align		4
.L_6427:
        /*9664*/ 	.word	index@(_ZN7cutlass13device_kernelIN5flash19enable_sm80_to_sm89INS1_16FlashAttnBwdSm80INS1_25CollectiveMainloopBwdSm80ILi2ELi2EN4cute5tupleIJNS5_1CILi128EEES8_NS7_ILi64EEEEEENS_10bfloat16_tEfNS_4arch4Sm80ELb0ELb1ELb1ELb1ELb1ELb0ELb0ELb0ELi2ELi4ELi4ELi4ELb0EEENS1_24CollectiveEpilogueBwdGQAISA_fSD_Li256ELb1ELb1EEENS1_19SingleTileSchedulerILb1ELb0ELb0ELi128EEEEEEEEEvNT_6ParamsE)
        /*9668*/ 	.word	0x0000007f


	//----- nvinfo : EIATTR_FRAME_SIZE
	.align		4
.L_6428:
        /*966c*/ 	.byte	0x04, 0x11
        /*966e*/ 	.short	(.L_6430 - .L_6429)
	.align		4
.L_6429:
        /*9670*/ 	.word	index@($_ZN7cutlass13device_kernelIN5flash19enable_sm80_to_sm89INS1_16FlashAttnBwdSm80INS1_25CollectiveMainloopBwdSm80ILi2ELi2EN4cute5tupleIJNS5_1CILi128EEES8_NS7_ILi64EEEEEENS_10bfloat16_tEfNS_4arch4Sm80ELb0ELb1ELb1ELb1ELb1ELb0ELb0ELb0ELi2ELi4ELi4ELi4ELb0EEENS1_24CollectiveEpilogueBwdGQAISA_fSD_Li256ELb1ELb1EEENS1_19SingleTileSchedulerILb1ELb0ELb0ELi128EEEEEEEEEvNT_6ParamsE$min)
        /*9674*/ 	.word	0x00000000


	//----- nvinfo : EIATTR_FRAME_SIZE
	.align		4
.L_6430:
        /*9678*/ 	.byte	0x04, 0x11
        /*967a*/ 	.short	(.L_6432 - .L_6431)
	.align		4
.L_6431:
        /*967c*/ 	.word	index@($_ZN7cutlass13device_kernelIN5flash19enable_sm80_to_sm89INS1_16FlashAttnBwdSm80INS1_25CollectiveMainloopBwdSm80ILi2ELi2EN4cute5tupleIJNS5_1CILi128EEES8_NS7_ILi64EEEEEENS_10bfloat16_tEfNS_4arch4Sm80ELb0ELb1ELb1ELb1ELb1ELb0ELb0ELb0ELi2ELi4ELi4ELi4ELb0EEENS1_24CollectiveEpilogueBwdGQAISA_fSD_Li256ELb1ELb1EEENS1_19SingleTileSchedulerILb1ELb0ELb0ELi128EEEEEEEEEvNT_6ParamsE$exp2f)
        /*9680*/ 	.word	0x00000000


	//----- nvinfo : EIATTR_FRAME_SIZE
	.align		4
.L_6432:
        /*9684*/ 	.byte	0x04, 0x11
        /*9686*/ 	.short	(.L_6434 - .L_6433)
	.align		4
.L_6433:
        /*9688*/ 	.word	index@($_ZN7cutlass13device_kernelIN5flash19enable_sm80_to_sm89INS1_16FlashAttnBwdSm80INS1_25CollectiveMainloopBwdSm80ILi2ELi2EN4cute5tupleIJNS5_1CILi128EEES8_NS7_ILi64EEEEEENS_10bfloat16_tEfNS_4arch4Sm80ELb0ELb1ELb1ELb1ELb1ELb0ELb0ELb0ELi2ELi4ELi4ELi4ELb0EEENS1_24CollectiveEpilogueBwdGQAISA_fSD_Li256ELb1ELb1EEENS1_19SingleTileSchedulerILb1ELb0ELb0ELi128EEEEEEEEEvNT_6ParamsE$__umulhi)
        /*968c*/ 	.word	0x00000000


	//----- nvinfo : EIATTR_FRAME_SIZE
	.align		4
.L_6434:
        /*9690*/ 	.byte	0x04, 0x11
        /*9692*/ 	.short	(.L_6436 - .L_6435)
	.align		4
.L_6435:
        /*9694*/ 	.word	index@($_ZN7cutlass13device_kernelIN5flash19enable_sm80_to_sm89INS1_16FlashAttnBwdSm80INS1_25CollectiveMainloopBwdSm80ILi2ELi2EN4cute5tupleIJNS5_1CILi128EEES8_NS7_ILi64EEEEEENS_10bfloat16_tEfNS_4arch4Sm80ELb0ELb1ELb1ELb1ELb1ELb0ELb0ELb0ELi2ELi4ELi4ELi4ELb0EEENS1_24CollectiveEpilogueBwdGQAISA_fSD_Li256ELb1ELb1EEENS1_19SingleTileSchedulerILb1ELb0ELb0ELi128EEEEEEEEEvNT_6ParamsE$__fAtomicAdd)
        /*9698*/ 	.word	0x00000000


	//----- nvinfo : EIATTR_FRAME_SIZE
	.align		4
.L_6436:
        /*969c*/ 	.byte	0x04, 0x11
        /*969e*/ 	.short	(.L_6438 - .L_6437)
	.align		4
.L_6437:
        /*96a0*/ 	.word	index@($__internal_9_$__cuda_sm70_warpsync)
        /*96a4*/ 	.word	0x00000000


	//----- nvinfo : EIATTR_FRAME_SIZE
	.align		4
.L_6438:
        /*96a8*/ 	.byte	0x04, 0x11
        /*96aa*/ 	.short	(.L_6440 - .L_6439)
	.align		4
.L_6439:
        /*96ac*/ 	.word	index@($_ZN7cutlass13device_kernelIN5flash19enable_sm80_to_sm89INS1_16FlashAttnBwdSm80INS1_25CollectiveMainloopBwdSm80ILi2ELi2EN4cute5tupleIJNS5_1CILi128EEES8_NS7_ILi64EEEEEENS_10bfloat16_tEfNS_4arch4Sm80ELb0ELb1ELb1ELb1ELb1ELb0ELb0ELb0ELi2ELi4ELi4ELi4ELb0EEENS1_24CollectiveEpilogueBwdGQAISA_fSD_Li256ELb1ELb1EEENS1_19SingleTileSchedulerILb1ELb0ELb0ELi128EEEEEEEEEvNT_6ParamsE$_ZZZN5flash25CollectiveMainloopBwdSm80ILi2ELi2EN4cute5tupleIJNS1_1CILi128EEES4_NS3_ILi64EEEEEEN7cutlass10bfloat16_tEfNS7_4arch4Sm80ELb0ELb1ELb1ELb1ELb1ELb0ELb0ELb0ELi2ELi4ELi4ELi4ELb0EE3mmaINS_16FlashAttnBwdSm80ISB_NS_24CollectiveEpilogueBwdGQAIS6_fSA_Li256ELb1ELb1EEENS_19SingleTileSchedulerILb1ELb0ELb0ELi128EEEE13SharedStorageENS1_6TensorINS1_11ArrayEngineIfLm32EEENS1_6LayoutINS2_IJNS2_IJNS3_ILi2EEESO_EEESO_NS3_ILi4EEEEEENS2_IJNS2_IJNS3_ILi1EEESO_EEESQ_NS3_ILi8EEEEEEEEEEEEbRKNSB_6ParamsERT0_S12_iNS2_IJiiiEEERT_ENKUliT_E_clIZSC_ISJ_SX_EbS10_S12_S12_iS13_S15_EUlRS16_iE_EEDaiS16_ENKUlvE1_clEv)
        /*96b0*/ 	.word	0x00000000


	//----- nvinfo : EIATTR_FRAME_SIZE
	.align		4
.L_6440:
        /*96b4*/ 	.byte	0x04, 0x11
        /*96b6*/ 	.short	(.L_6442 - .L_6441)
	.align		4
.L_6441:
        /*96b8*/ 	.word	index@($_ZN7cutlass13device_kernelIN5flash19enable_sm80_to_sm89INS1_16FlashAttnBwdSm80INS1_25CollectiveMainloopBwdSm80ILi2ELi2EN4cute5tupleIJNS5_1CILi128EEES8_NS7_ILi64EEEEEENS_10bfloat16_tEfNS_4arch4Sm80ELb0ELb1ELb1ELb1ELb1ELb0ELb0ELb0ELi2ELi4ELi4ELi4ELb0EEENS1_24CollectiveEpilogueBwdGQAISA_fSD_Li256ELb1ELb1EEENS1_19SingleTileSchedulerILb1ELb0ELb0ELi128EEEEEEEEEvNT_6ParamsE$_ZZZN5flash25CollectiveMainloopBwdSm80ILi2ELi2EN4cute5tupleIJNS1_1CILi128EEES4_NS3_ILi64EEEEEEN7cutlass10bfloat16_tEfNS7_4arch4Sm80ELb0ELb1ELb1ELb1ELb1ELb0ELb0ELb0ELi2ELi4ELi4ELi4ELb0EE3mmaINS_16FlashAttnBwdSm80ISB_NS_24CollectiveEpilogueBwdGQAIS6_fSA_Li256ELb1ELb1EEENS_19SingleTileSchedulerILb1ELb0ELb0ELi128EEEE13SharedStorageENS1_6TensorINS1_11ArrayEngineIfLm32EEENS1_6LayoutINS2_IJNS2_IJNS3_ILi2EEESO_EEESO_NS3_ILi4EEEEEENS2_IJNS2_IJNS3_ILi1EEESO_EEESQ_NS3_ILi8EEEEEEEEEEEEbRKNSB_6ParamsERT0_S12_iNS2_IJiiiEEERT_ENKUliT_E_clIZSC_ISJ_SX_EbS10_S12_S12_iS13_S15_EUlRS16_iE_EEDaiS16_ENKUlvE0_clEv)
        /*96bc*/ 	.word	0x00000000


	//----- nvinfo : EIATTR_FRAME_SIZE
	.align		4
.L_6442:
        /*96c0*/ 	.byte	0x04, 0x11
        /*96c2*/ 	.short	(.L_6444 - .L_6443)
	.align		4
.L_6443:
        /*96c4*/ 	.word	index@($_ZN7cutlass13device_kernelIN5flash19enable_sm80_to_sm89INS1_16FlashAttnBwdSm80INS1_25CollectiveMainloopBwdSm80ILi2ELi2EN4cute5tupleIJNS5_1CILi128EEES8_NS7_ILi64EEEEEENS_10bfloat16_tEfNS_4arch4Sm80ELb0ELb1ELb1ELb1ELb1ELb0ELb0ELb0ELi2ELi4ELi4ELi4ELb0EEENS1_24CollectiveEpilogueBwdGQAISA_fSD_Li256ELb1ELb1EEENS1_19SingleTileSchedulerILb1ELb0ELb0ELi128EEEEEEEEEvNT_6ParamsE$_ZZZN5flash25CollectiveMainloopBwdSm80ILi2ELi2EN4cute5tupleIJNS1_1CILi128EEES4_NS3_ILi64EEEEEEN7cutlass10bfloat16_tEfNS7_4arch4Sm80ELb0ELb1ELb1ELb1ELb1ELb0ELb0ELb0ELi2ELi4ELi4ELi4ELb0EE3mmaINS_16FlashAttnBwdSm80ISB_NS_24CollectiveEpilogueBwdGQAIS6_fSA_Li256ELb1ELb1EEENS_19SingleTileSchedulerILb1ELb0ELb0ELi128EEEE13SharedStorageENS1_6TensorINS1_11ArrayEngineIfLm32EEENS1_6LayoutINS2_IJNS2_IJNS3_ILi2EEESO_EEESO_NS3_ILi4EEEEEENS2_IJNS2_IJNS3_ILi1EEESO_EEESQ_NS3_ILi8EEEEEEEEEEEEbRKNSB_6ParamsERT0_S12_iNS2_IJiiiEEERT_ENKUliT_E_clIZSC_ISJ_SX_EbS10_S12_S12_iS13_S15_EUlRS16_iE_EEDaiS16_ENKUlT_E_clIZSC_ISJ_SX_EbS10_S12_S12_iS13_S15_EUlvE0_EEDaS1B_)
        /*96c8*/ 	.word	0x00000000


	//----- nvinfo : EIATTR_FRAME_SIZE
	.align		4
.L_6444:
        /*96cc*/ 	.byte	0x04, 0x11
        /*96ce*/ 	.short	(.L_6446 - .L_6445)
	.align		4
.L_6445:
        /*96d0*/ 	.word	index@($_ZN7cutlass13device_kernelIN5flash19enable_sm80_to_sm89INS1_16FlashAttnBwdSm80INS1_25CollectiveMainloopBwdSm80ILi2ELi2EN4cute5tupleIJNS5_1CILi128EEES8_NS7_ILi64EEEEEENS_10bfloat16_tEfNS_4arch4Sm80ELb0ELb1ELb1ELb1ELb1ELb0ELb0ELb0ELi2ELi4ELi4ELi4ELb0EEENS1_24CollectiveEpilogueBwdGQAISA_fSD_Li256ELb1ELb1EEENS1_19SingleTileSchedulerILb1ELb0ELb0ELi128EEEEEEEEEvNT_6ParamsE$_ZZN5flash25CollectiveMainloopBwdSm80ILi2ELi2EN4cute5tupleIJNS1_1CILi128EEES4_NS3_ILi64EEEEEEN7cutlass10bfloat16_tEfNS7_4arch4Sm80ELb0ELb1ELb1ELb1ELb1ELb0ELb0ELb0ELi2ELi4ELi4ELi4ELb0EE3mmaINS_16FlashAttnBwdSm80ISB_NS_24CollectiveEpilogueBwdGQAIS6_fSA_Li256ELb1ELb1EEENS_19SingleTileSchedulerILb1ELb0ELb0ELi128EEEE13SharedStorageENS1_6TensorINS1_11ArrayEngineIfLm32EEENS1_6LayoutINS2_IJNS2_IJNS3_ILi2EEESO_EEESO_NS3_ILi4EEEEEENS2_IJNS2_IJNS3_ILi1EEESO_EEESQ_NS3_ILi8EEEEEEEEEEEEbRKNSB_6ParamsERT0_S12_iNS2_IJiiiEEERT_ENKUlvE_clEv)
        /*96d4*/ 	.word	0x00000000


	//----- nvinfo : EIATTR_FRAME_SIZE
	.align		4
.L_6446:
        /*96d8*/ 	.byte	0x04, 0x11
        /*96da*/ 	.short	(.L_6448 - .L_6447)
	.align		4
.L_6447:
        /*96dc*/ 	.word	index@($_ZN7cutlass13device_kernelIN5flash19enable_sm80_to_sm89INS1_16FlashAttnBwdSm80INS1_25CollectiveMainloopBwdSm80ILi2ELi2EN4cute5tupleIJNS5_1CILi128EEES8_NS7_ILi64EEEEEENS_10bfloat16_tEfNS_4arch4Sm80ELb0ELb1ELb1ELb1ELb1ELb0ELb0ELb0ELi2ELi4ELi4ELi4ELb0EEENS1_24CollectiveEpilogueBwdGQAISA_fSD_Li256ELb1ELb1EEENS1_19SingleTileSchedulerILb1ELb0ELb0ELi128EEEEEEEEEvNT_6ParamsE$_ZZN5flash25CollectiveMainloopBwdSm80ILi2ELi2EN4cute5tupleIJNS1_1CILi128EEES4_NS3_ILi64EEEEEEN7cutlass10bfloat16_tEfNS7_4arch4Sm80ELb0ELb1ELb1ELb1ELb1ELb0ELb0ELb0ELi2ELi4ELi4ELi4ELb0EE3mmaINS_16FlashAttnBwdSm80ISB_NS_24CollectiveEpilogueBwdGQAIS6_fSA_Li256ELb1ELb1EEENS_19SingleTileSchedulerILb1ELb0ELb0ELi128EEEE13SharedStorageENS1_6TensorINS1_11ArrayEngineIfLm32EEENS1_6LayoutINS2_IJNS2_IJNS3_ILi2EEESO_EEESO_NS3_ILi4EEEEEENS2_IJNS2_IJNS3_ILi1EEESO_EEESQ_NS3_ILi8EEEEEEEEEEEEbRKNSB_6ParamsERT0_S12_iNS2_IJiiiEEERT_ENKUlvE0_clEv)
        /*96e0*/ 	.word	0x00000000


	//----- nvinfo : EIATTR_FRAME_SIZE
	.align		4
.L_6448:
        /*96e4*/ 	.byte	0x04, 0x11
        /*96e6*/ 	.short	(.L_6450 - .L_6449)
	.align		4
.L_6449:
        /*96e8*/ 	.word	index@($_ZN7cutlass13device_kernelIN5flash19enable_sm80_to_sm89INS1_16FlashAttnBwdSm80INS1_25CollectiveMainloopBwdSm80ILi2ELi2EN4cute5tupleIJNS5_1CILi128EEES8_NS7_ILi64EEEEEENS_10bfloat16_tEfNS_4arch4Sm80ELb0ELb1ELb1ELb1ELb1ELb0ELb0ELb0ELi2ELi4ELi4ELi4ELb0EEENS1_24CollectiveEpilogueBwdGQAISA_fSD_Li256ELb1ELb1EEENS1_19SingleTileSchedulerILb1ELb0ELb0ELi128EEEEEEEEEvNT_6ParamsE$_ZZN5flash25CollectiveMainloopBwdSm80ILi2ELi2EN4cute5tupleIJNS1_1CILi128EEES4_NS3_ILi64EEEEEEN7cutlass10bfloat16_tEfNS7_4arch4Sm80ELb0ELb1ELb1ELb1ELb1ELb0ELb0ELb0ELi2ELi4ELi4ELi4ELb0EE3mmaINS_16FlashAttnBwdSm80ISB_NS_24CollectiveEpilogueBwdGQAIS6_fSA_Li256ELb1ELb1EEENS_19SingleTileSchedulerILb1ELb0ELb0ELi128EEEE13SharedStorageENS1_6TensorINS1_11ArrayEngineIfLm32EEENS1_6LayoutINS2_IJNS2_IJNS3_ILi2EEESO_EEESO_NS3_ILi4EEEEEENS2_IJNS2_IJNS3_ILi1EEESO_EEESQ_NS3_ILi8EEEEEEEEEEEEbRKNSB_6ParamsERT0_S12_iNS2_IJiiiEEERT_ENKUliiE_clEii)
        /*96ec*/ 	.word	0x00000000


	//----- nvinfo : EIATTR_FRAME_SIZE
	.align		4
.L_6450:
        /*96f0*/ 	.byte	0x04, 0x11
        /*96f2*/ 	.short	(.L_6452 - .L_6451)
	.align		4
.L_6451:
        /*96f4*/ 	.word	index@($_ZN7cutlass13device_kernelIN5flash19enable_sm80_to_sm89INS1_16FlashAttnBwdSm80INS1_25CollectiveMainloopBwdSm80ILi2ELi2EN4cute5tupleIJNS5_1CILi128EEES8_NS7_ILi64EEEEEENS_10bfloat16_tEfNS_4arch4Sm80ELb0ELb1ELb1ELb1ELb1ELb0ELb0ELb0ELi2ELi4ELi4ELi4ELb0EEENS1_24CollectiveEpilogueBwdGQAISA_fSD_Li256ELb1ELb1EEENS1_19SingleTileSchedulerILb1ELb0ELb0ELi128EEEEEEEEEvNT_6ParamsE$_ZZN5flash25CollectiveMainloopBwdSm80ILi2ELi2EN4cute5tupleIJNS1_1CILi128EEES4_NS3_ILi64EEEEEEN7cutlass10bfloat16_tEfNS7_4arch4Sm80ELb0ELb1ELb1ELb1ELb1ELb0ELb0ELb0ELi2ELi4ELi4ELi4ELb0EE3mmaINS_16FlashAttnBwdSm80ISB_NS_24CollectiveEpilogueBwdGQAIS6_fSA_Li256ELb1ELb1EEENS_19SingleTileSchedulerILb1ELb0ELb0ELi128EEEE13SharedStorageENS1_6TensorINS1_11ArrayEngineIfLm32EEENS1_6LayoutINS2_IJNS2_IJNS3_ILi2EEESO_EEESO_NS3_ILi4EEEEEENS2_IJNS2_IJNS3_ILi1EEESO_EEESQ_NS3_ILi8EEEEEEEEEEEEbRKNSB_6ParamsERT0_S12_iNS2_IJiiiEEERT_ENKUliiE0_clEii)
        /*96f8*/ 	.word	0x00000000


	//----- nvinfo : EIATTR_FRAME_SIZE
	.align		4
.L_6452:
        /*96fc*/ 	.byte	0x04, 0x11
        /*96fe*/ 	.short	(.L_6454 - .L_6453)
	.align		4
.L_6453:
        /*9700*/ 	.word	index@($_ZN7cutlass13device_kernelIN5flash19enable_sm80_to_sm89INS1_16FlashAttnBwdSm80INS1_25CollectiveMainloopBwdSm80ILi2ELi2EN4cute5tupleIJNS5_1CILi128EEES8_NS7_ILi64EEEEEENS_10bfloat16_tEfNS_4arch4Sm80ELb0ELb1ELb1ELb1ELb1ELb0ELb0ELb0ELi2ELi4ELi4ELi4ELb0EEENS1_24CollectiveEpilogueBwdGQAISA_fSD_Li256ELb1ELb1EEENS1_19SingleTileSchedulerILb1ELb0ELb0ELi128EEEEEEEEEvNT_6ParamsE$_ZZN5flash25CollectiveMainloopBwdSm80ILi2ELi2EN4cute5tupleIJNS1_1CILi128EEES4_NS3_ILi64EEEEEEN7cutlass10bfloat16_tEfNS7_4arch4Sm80ELb0ELb1ELb1ELb1ELb1ELb0ELb0ELb0ELi2ELi4ELi4ELi4ELb0EE3mmaINS_16FlashAttnBwdSm80ISB_NS_24CollectiveEpilogueBwdGQAIS6_fSA_Li256ELb1ELb1EEENS_19SingleTileSchedulerILb1ELb0ELb0ELi128EEEE13SharedStorageENS1_6TensorINS1_11ArrayEngineIfLm32EEENS1_6LayoutINS2_IJNS2_IJNS3_ILi2EEESO_EEESO_NS3_ILi4EEEEEENS2_IJNS2_IJNS3_ILi1EEESO_EEESQ_NS3_ILi8EEEEEEEEEEEEbRKNSB_6ParamsERT0_S12_iNS2_IJiiiEEERT_ENKUliT_E_clIZSC_ISJ_SX_EbS10_S12_S12_iS13_S15_EUlRS16_iE_EEDaiS16_)
        /*9704*/ 	.word	0x00000000


	//----- nvinfo : EIATTR_FRAME_SIZE
	.align		4
.L_6454:
        /*9708*/ 	.byte	0x04, 0x11
        /*970a*/ 	.short	(.L_6456 - .L_6455)
	.align		4
.L_6455:
        /*970c*/ 	.word	index@($_ZN7cutlass13device_kernelIN5flash19enable_sm80_to_sm89INS1_16FlashAttnBwdSm80INS1_25CollectiveMainloopBwdSm80ILi2ELi2EN4cute5tupleIJNS5_1CILi128EEES8_NS7_ILi64EEEEEENS_10bfloat16_tEfNS_4arch4Sm80ELb0ELb1ELb1ELb1ELb1ELb0ELb0ELb0ELi2ELi4ELi4ELi4ELb0EEENS1_24CollectiveEpilogueBwdGQAISA_fSD_Li256ELb1ELb1EEENS1_19SingleTileSchedulerILb1ELb0ELb0ELi128EEEEEEEEEvNT_6ParamsE$_ZZN5flash25CollectiveMainloopBwdSm80ILi2ELi2EN4cute5tupleIJNS1_1CILi128EEES4_NS3_ILi64EEEEEEN7cutlass10bfloat16_tEfNS7_4arch4Sm80ELb0ELb1ELb1ELb1ELb1ELb0ELb0ELb0ELi2ELi4ELi4ELi4ELb0EE3mmaINS_16FlashAttnBwdSm80ISB_NS_24CollectiveEpilogueBwdGQAIS6_fSA_Li256ELb1ELb1EEENS_19SingleTileSchedulerILb1ELb0ELb0ELi128EEEE13SharedStorageENS1_6TensorINS1_11ArrayEngineIfLm32EEENS1_6LayoutINS2_IJNS2_IJNS3_ILi2EEESO_EEESO_NS3_ILi4EEEEEENS2_IJNS2_IJNS3_ILi1EEESO_EEESQ_NS3_ILi8EEEEEEEEEEEEbRKNSB_6ParamsERT0_S12_iNS2_IJiiiEEERT_ENKUlRT_iE_clINSK_INSL_IfLm64EEENSN_INS2_IJSP_SO_SU_EEESV_EEEEEEDaS17_i)
        /*9710*/ 	.word	0x00000000


	//----- nvinfo : EIATTR_FRAME_SIZE
	.align		4
.L_6456:
        /*9714*/ 	.byte	0x04, 0x11
        /*9716*/ 	.short	(.L_6458 - .L_6457)
	.align		4
.L_6457:
        /*9718*/ 	.word	index@($_ZN7cutlass13device_kernelIN5flash19enable_sm80_to_sm89INS1_16FlashAttnBwdSm80INS1_25CollectiveMainloopBwdSm80ILi2ELi2EN4cute5tupleIJNS5_1CILi128EEES8_NS7_ILi64EEEEEENS_10bfloat16_tEfNS_4arch4Sm80ELb0ELb1ELb1ELb1ELb1ELb0ELb0ELb0ELi2ELi4ELi4ELi4ELb0EEENS1_24CollectiveEpilogueBwdGQAISA_fSD_Li256ELb1ELb1EEENS1_19SingleTileSchedulerILb1ELb0ELb0ELi128EEEEEEEEEvNT_6ParamsE$_ZZN4cuteplIJiiEJiiEEEDaRKNS_15ArithmeticTupleIJDpT_EEERKNS1_IJDpT0_EEEENKUlDpRKT_E_clIJiiEEEDaSF_)
        /*971c*/ 	.word	0x00000000


	//----- nvinfo : EIATTR_FRAME_SIZE
	.align		4
.L_6458:
        /*9720*/ 	.byte	0x04, 0x11
        /*9722*/ 	.short	(.L_6460 - .L_6459)
	.align		4
.L_6459:
        /*9724*/ 	.word	index@($_ZN7cutlass13device_kernelIN5flash19enable_sm80_to_sm89INS1_16FlashAttnBwdSm80INS1_25CollectiveMainloopBwdSm80ILi2ELi2EN4cute5tupleIJNS5_1CILi128EEES8_NS7_ILi64EEEEEENS_10bfloat16_tEfNS_4arch4Sm80ELb0ELb1ELb1ELb1ELb1ELb0ELb0ELb0ELi2ELi4ELi4ELi4ELb0EEENS1_24CollectiveEpilogueBwdGQAISA_fSD_Li256ELb1ELb1EEENS1_19SingleTileSchedulerILb1ELb0ELb0ELi128EEEEEEEEEvNT_6ParamsE$_ZZN4cuteplIJiiEJiNS_1CILi0EEEEEEDaRKNS_15ArithmeticTupleIJDpT_EEERKNS3_IJDpT0_EEEENKUlDpRKT_E_clIJiiEEEDaSH_)
        /*9728*/ 	.word	0x00000000


	//----- nvinfo : EIATTR_FRAME_SIZE
	.align		4
.L_6460:
        /*972c*/ 	.byte	0x04, 0x11
        /*972e*/ 	.short	(.L_6462 - .L_6461)
	.align		4
.L_6461:
        /*9730*/ 	.word	index@($_ZN7cutlass13device_kernelIN5flash19enable_sm80_to_sm89INS1_16FlashAttnBwdSm80INS1_25CollectiveMainloopBwdSm80ILi2ELi2EN4cute5tupleIJNS5_1CILi128EEES8_NS7_ILi64EEEEEENS_10bfloat16_tEfNS_4arch4Sm80ELb0ELb1ELb1ELb1ELb1ELb0ELb0ELb0ELi2ELi4ELi4ELi4ELb0EEENS1_24CollectiveEpilogueBwdGQAISA_fSD_Li256ELb1ELb1EEENS1_19SingleTileSchedulerILb1ELb0ELb0ELi128EEEEEEEEEvNT_6ParamsE$_ZZN4cuteplIJiiEJNS_1CILi0EEES2_EEEDaRKNS_15ArithmeticTupleIJDpT_EEERKNS3_IJDpT0_EEEENKUlDpRKT_E_clIJiiEEEDaSH_)
        /*9734*/ 	.word	0x00000000


	//----- nvinfo : EIATTR_FRAME_SIZE
	.align		4
.L_6462:
        /*9738*/ 	.byte	0x04, 0x11
        /*973a*/ 	.short	(.L_6464 - .L_6463)
	.align		4
.L_6463:
        /*973c*/ 	.word	index@($_ZN7cutlass13device_kernelIN5flash19enable_sm80_to_sm89INS1_16FlashAttnBwdSm80INS1_25CollectiveMainloopBwdSm80ILi2ELi2EN4cute5tupleIJNS5_1CILi128EEES8_NS7_ILi64EEEEEENS_10bfloat16_tEfNS_4arch4Sm80ELb0ELb1ELb1ELb1ELb1ELb0ELb0ELb0ELi2ELi4ELi4ELi4ELb0EEENS1_24CollectiveEpilogueBwdGQAISA_fSD_Li256ELb1ELb1EEENS1_19SingleTileSchedulerILb1ELb0ELb0ELi128EEEEEEEEEvNT_6ParamsE$_ZZN4cuteplIJiEJiEEEDaRKNS_15ArithmeticTupleIJDpT_EEERKNS1_IJDpT0_EEEENKUlDpRKT_E_clIJiEEEDaSF_)
        /*9740*/ 	.word	0x00000000


	//----- nvinfo : EIATTR_FRAME_SIZE
	.align		4
.L_6464:
        /*9744*/ 	.byte	0x04, 0x11
        /*9746*/ 	.short	(.L_6466 - .L_6465)
	.align		4
.L_6465:
        /*9748*/ 	.word	index@($_ZN7cutlass13device_kernelIN5flash19enable_sm80_to_sm89INS1_16FlashAttnBwdSm80INS1_25CollectiveMainloopBwdSm80ILi2ELi2EN4cute5tupleIJNS5_1CILi128EEES8_NS7_ILi64EEEEEENS_10bfloat16_tEfNS_4arch4Sm80ELb0ELb1ELb1ELb1ELb1ELb0ELb0ELb0ELi2ELi4ELi4ELi4ELb0EEENS1_24CollectiveEpilogueBwdGQAISA_fSD_Li256ELb1ELb1EEENS1_19SingleTileSchedulerILb1ELb0ELb0ELi128EEEEEEEEEvNT_6ParamsE$_ZZN4cuteplIJiEJNS_1CILi0EEEiEEEDaRKNS_15ArithmeticTupleIJDpT_EEERKNS3_IJDpT0_EEEENKUlDpRKT_E_clIJiiEEEDaSH_)
        /*974c*/ 	.word	0x00000000


	//----- nvinfo : EIATTR_FRAME_SIZE
	.align		4
.L_6466:
        /*9750*/ 	.byte	0x04, 0x11
        /*9752*/ 	.short	(.L_6468 - .L_6467)
	.align		4
.L_6467:
        /*9754*/ 	.word	index@($_ZN7cutlass13device_kernelIN5flash19enable_sm80_to_sm89INS1_16FlashAttnBwdSm80INS1_25CollectiveMainloopBwdSm80ILi2ELi2EN4cute5tupleIJNS5_1CILi128EEES8_NS7_ILi64EEEEEENS_10bfloat16_tEfNS_4arch4Sm80ELb0ELb1ELb1ELb1ELb1ELb0ELb0ELb0ELi2ELi4ELi4ELi4ELb0EEENS1_24CollectiveEpilogueBwdGQAISA_fSD_Li256ELb1ELb1EEENS1_19SingleTileSchedulerILb1ELb0ELb0ELi128EEEEEEEEEvNT_6ParamsE$_ZZN4cuteplIJiEJNS_1CILi0EEES2_EEEDaRKNS_15ArithmeticTupleIJDpT_EEERKNS3_IJDpT0_EEEENKUlDpRKT_E_clIJiS2_EEEDaSH_)
        /*9758*/ 	.word	0x00000000


	//----- nvinfo : EIATTR_FRAME_SIZE
	.align		4
.L_6468:
        /*975c*/ 	.byte	0x04, 0x11
        /*975e*/ 	.short	(.L_6470 - .L_6469)
	.align		4
.L_6469:
        /*9760*/ 	.word	index@($_ZN7cutlass13device_kernelIN5flash19enable_sm80_to_sm89INS1_16FlashAttnBwdSm80INS1_25CollectiveMainloopBwdSm80ILi2ELi2EN4cute5tupleIJNS5_1CILi128EEES8_NS7_ILi64EEEEEENS_10bfloat16_tEfNS_4arch4Sm80ELb0ELb1ELb1ELb1ELb1ELb0ELb0ELb0ELi2ELi4ELi4ELi4ELb0EEENS1_24CollectiveEpilogueBwdGQAISA_fSD_Li256ELb1ELb1EEENS1_19SingleTileSchedulerILb1ELb0ELb0ELi128EEEEEEEEEvNT_6ParamsE$_ZZN4cuteplIJiEJNS_1CILi0EEEEEEDaRKNS_15ArithmeticTupleIJDpT_EEERKNS3_IJDpT0_EEEENKUlDpRKT_E_clIJiEEEDaSH_)
        /*9764*/ 	.word	0x00000000


	//----- nvinfo : EIATTR_FRAME_SIZE
	.align		4
.L_6470:
        /*9768*/ 	.byte	0x04, 0x11
        /*976a*/ 	.short	(.L_6472 - .L_6471)
	.align		4
.L_6471:
        /*976c*/ 	.word	index@($_ZN7cutlass13device_kernelIN5flash19enable_sm80_to_sm89INS1_16FlashAttnBwdSm80INS1_25CollectiveMainloopBwdSm80ILi2ELi2EN4cute5tupleIJNS5_1CILi128EEES8_NS7_ILi64EEEEEENS_10bfloat16_tEfNS_4arch4Sm80ELb0ELb1ELb1ELb1ELb1ELb0ELb0ELb0ELi2ELi4ELi4ELi4ELb0EEENS1_24CollectiveEpilogueBwdGQAISA_fSD_Li256ELb1ELb1EEENS1_19SingleTileSchedulerILb1ELb0ELb0ELi128EEEEEEEEEvNT_6ParamsE$_ZZN4cuteplIJNS_1CILi0EEEiEJiEEEDaRKNS_15ArithmeticTupleIJDpT_EEERKNS3_IJDpT0_EEEENKUlDpRKT_E_clIJiiEEEDaSH_)
        /*9770*/ 	.word	0x00000000


	//----- nvinfo : EIATTR_FRAME_SIZE
	.align		4
.L_6472:
        /*9774*/ 	.byte	0x04, 0x11
        /*9776*/ 	.short	(.L_6474 - .L_6473)
	.align		4
.L_6473:
        /*9778*/ 	.word	index@($_ZN7cutlass13device_kernelIN5flash19enable_sm80_to_sm89INS1_16FlashAttnBwdSm80INS1_25CollectiveMainloopBwdSm80ILi2ELi2EN4cute5tupleIJNS5_1CILi128EEES8_NS7_ILi64EEEEEENS_10bfloat16_tEfNS_4arch4Sm80ELb0ELb1ELb1ELb1ELb1ELb0ELb0ELb0ELi2ELi4ELi4ELi4ELb0EEENS1_24CollectiveEpilogueBwdGQAISA_fSD_Li256ELb1ELb1EEENS1_19SingleTileSchedulerILb1ELb0ELb0ELi128EEEEEEEEEvNT_6ParamsE$_ZZN4cuteplIJNS_1CILi0EEEiEJS2_iEEEDaRKNS_15ArithmeticTupleIJDpT_EEERKNS3_IJDpT0_EEEENKUlDpRKT_E_clIJS2_iEEEDaSH_)
        /*977c*/ 	.word	0x00000000


	//----- nvinfo : EIATTR_FRAME_SIZE
	.align		4
.L_6474:
        /*9780*/ 	.byte	0x04, 0x11
        /*9782*/ 	.short	(.L_6476 - .L_6475)
	.align		4
.L_6475:
        /*9784*/ 	.word	index@($_ZN7cutlass13device_kernelIN5flash19enable_sm80_to_sm89INS1_16FlashAttnBwdSm80INS1_25CollectiveMainloopBwdSm80ILi2ELi2EN4cute5tupleIJNS5_1CILi128EEES8_NS7_ILi64EEEEEENS_10bfloat16_tEfNS_4arch4Sm80ELb0ELb1ELb1ELb1ELb1ELb0ELb0ELb0ELi2ELi4ELi4ELi4ELb0EEENS1_24CollectiveEpilogueBwdGQAISA_fSD_Li256ELb1ELb1EEENS1_19SingleTileSchedulerILb1ELb0ELb0ELi128EEEEEEEEEvNT_6ParamsE$_ZZN4cuteplIJNS_1CILi0EEES2_EJiiEEEDaRKNS_15ArithmeticTupleIJDpT_EEERKNS3_IJDpT0_EEEENKUlDpRKT_E_clIJiiEEEDaSH_)
        /*9788*/ 	.word	0x00000000


	//----- nvinfo : EIATTR_FRAME_SIZE
	.align		4
.L_6476:
        /*978c*/ 	.byte	0x04, 0x11
        /*978e*/ 	.short	(.L_6478 - .L_6477)
	.align		4
.L_6477:
        /*9790*/ 	.word	index@($_ZN7cutlass13device_kernelIN5flash19enable_sm80_to_sm89INS1_16FlashAttnBwdSm80INS1_25CollectiveMainloopBwdSm80ILi2ELi2EN4cute5tupleIJNS5_1CILi128EEES8_NS7_ILi64EEEEEENS_10bfloat16_tEfNS_4arch4Sm80ELb0ELb1ELb1ELb1ELb1ELb0ELb0ELb0ELi2ELi4ELi4ELi4ELb0EEENS1_24CollectiveEpilogueBwdGQAISA_fSD_Li256ELb1ELb1EEENS1_19SingleTileSchedulerILb1ELb0ELb0ELi128EEEEEEEEEvNT_6ParamsE$_ZZN4cuteplIJNS_1CILi0EEES2_EJiS2_EEEDaRKNS_15ArithmeticTupleIJDpT_EEERKNS3_IJDpT0_EEEENKUlDpRKT_E_clIJiS2_EEEDaSH_)
        /*9794*/ 	.word	0x00000000


	//----- nvinfo : EIATTR_FRAME_SIZE
	.align		4
.L_6478:
        /*9798*/ 	.byte	0x04, 0x11
        /*979a*/ 	.short	(.L_6480 - .L_6479)
	.align		4
.L_6479:
        /*979c*/ 	.word	index@($_ZN7cutlass13device_kernelIN5flash19enable_sm80_to_sm89INS1_16FlashAttnBwdSm80INS1_25CollectiveMainloopBwdSm80ILi2ELi2EN4cute5tupleIJNS5_1CILi128EEES8_NS7_ILi64EEEEEENS_10bfloat16_tEfNS_4arch4Sm80ELb0ELb1ELb1ELb1ELb1ELb0ELb0ELb0ELi2ELi4ELi4ELi4ELb0EEENS1_24CollectiveEpilogueBwdGQAISA_fSD_Li256ELb1ELb1EEENS1_19SingleTileSchedulerILb1ELb0ELb0ELi128EEEEEEEEEvNT_6ParamsE$_ZZN4cuteplIJNS_1CILi0EEES2_EJiEEEDaRKNS_15ArithmeticTupleIJDpT_EEERKNS3_IJDpT0_EEEENKUlDpRKT_E_clIJiS2_EEEDaSH_)
        /*97a0*/ 	.word	0x00000000


	//----- nvinfo : EIATTR_FRAME_SIZE
	.align		4
.L_6480:
        /*97a4*/ 	.byte	0x04, 0x11
        /*97a6*/ 	.short	(.L_6482 - .L_6481)
	.align		4
.L_6481:
        /*97a8*/ 	.word	index@($_ZN7cutlass13device_kernelIN5flash19enable_sm80_to_sm89INS1_16FlashAttnBwdSm80INS1_25CollectiveMainloopBwdSm80ILi2ELi2EN4cute5tupleIJNS5_1CILi128EEES8_NS7_ILi64EEEEEENS_10bfloat16_tEfNS_4arch4Sm80ELb0ELb1ELb1ELb1ELb1ELb0ELb0ELb0ELi2ELi4ELi4ELi4ELb0EEENS1_24CollectiveEpilogueBwdGQAISA_fSD_Li256ELb1ELb1EEENS1_19SingleTileSchedulerILb1ELb0ELb0ELi128EEEEEEEEEvNT_6ParamsE$_ZZN4cute9transformINS_5tupleIJiiiNS_1CILi0EEEEEENS1_IJNS2_ILi32EEENS2_ILi4EEENS2_ILi2EEENS2_ILi1EEEEEENS1_IJS8_S8_S8_S8_EEEZNS_7crd2crdIS4_S9_SA_EEDaRKT_RKT0_RKT1_EUlRKT_RKT0_RKT1_E_EEDaSE_SH_SK_OT2_ENKUlDpSN_E_clIJiiiS3_EEEDaSX_)
        /*97ac*/ 	.word	0x00000000


	//----- nvinfo : EIATTR_FRAME_SIZE
	.align		4
.L_6482:
        /*97b0*/ 	.byte	0x04, 0x11
        /*97b2*/ 	.short	(.L_6484 - .L_6483)
	.align		4
.L_6483:
        /*97b4*/ 	.word	index@($_ZN7cutlass13device_kernelIN5flash19enable_sm80_to_sm89INS1_16FlashAttnBwdSm80INS1_25CollectiveMainloopBwdSm80ILi2ELi2EN4cute5tupleIJNS5_1CILi128EEES8_NS7_ILi64EEEEEENS_10bfloat16_tEfNS_4arch4Sm80ELb0ELb1ELb1ELb1ELb1ELb0ELb0ELb0ELi2ELi4ELi4ELi4ELb0EEENS1_24CollectiveEpilogueBwdGQAISA_fSD_Li256ELb1ELb1EEENS1_19SingleTileSchedulerILb1ELb0ELb0ELi128EEEEEEEEEvNT_6ParamsE$_ZZN4cute9transformINS_5tupleIJiiNS_1CILi0EEEEEENS1_IJNS1_IJNS2_ILi4EEENS2_ILi8EEEEEES5_NS2_ILi1EEEEEEZNS_7idx2crdIS4_S9_EEDaRKT_RKT0_EUlRKT_RKT0_E_EEDaSD_SG_OT1_ENKUlDpSJ_E_clIJNS1_IJiiEEEiS3_EEEDaSQ_)
        /*97b8*/ 	.word	0x00000000


	//----- nvinfo : EIATTR_FRAME_SIZE
	.align		4
.L_6484:
        /*97bc*/ 	.byte	0x04, 0x11
        /*97be*/ 	.short	(.L_6486 - .L_6485)
	.align		4
.L_6485:
        /*97c0*/ 	.word	index@($_ZN7cutlass13device_kernelIN5flash19enable_sm80_to_sm89INS1_16FlashAttnBwdSm80INS1_25CollectiveMainloopBwdSm80ILi2ELi2EN4cute5tupleIJNS5_1CILi128EEES8_NS7_ILi64EEEEEENS_10bfloat16_tEfNS_4arch4Sm80ELb0ELb1ELb1ELb1ELb1ELb0ELb0ELb0ELi2ELi4ELi4ELi4ELb0EEENS1_24CollectiveEpilogueBwdGQAISA_fSD_Li256ELb1ELb1EEENS1_19SingleTileSchedulerILb1ELb0ELb0ELi128EEEEEEEEEvNT_6ParamsE$_ZZN4cute9transformINS_5tupleIJiiNS_1CILi0EEEEEENS1_IJNS1_IJNS2_ILi4EEENS2_ILi8EEEEEENS2_ILi2EEENS2_ILi1EEEEEEZNS_7idx2crdIS4_SA_EEDaRKT_RKT0_EUlRKT_RKT0_E_EEDaSE_SH_OT1_ENKUlDpSK_E_clIJNS1_IJiiEEEiS3_EEEDaSR_)
        /*97c4*/ 	.word	0x00000000


	//----- nvinfo : EIATTR_FRAME_SIZE
	.align		4
.L_6486:
        /*97c8*/ 	.byte	0x04, 0x11
        /*97ca*/ 	.short	(.L_6488 - .L_6487)
	.align		4
.L_6487:
        /*97cc*/ 	.word	index@($_ZN7cutlass13device_kernelIN5flash19enable_sm80_to_sm89INS1_16FlashAttnBwdSm80INS1_25CollectiveMainloopBwdSm80ILi2ELi2EN4cute5tupleIJNS5_1CILi128EEES8_NS7_ILi64EEEEEENS_10bfloat16_tEfNS_4arch4Sm80ELb0ELb1ELb1ELb1ELb1ELb0ELb0ELb0ELi2ELi4ELi4ELi4ELb0EEENS1_24CollectiveEpilogueBwdGQAISA_fSD_Li256ELb1ELb1EEENS1_19SingleTileSchedulerILb1ELb0ELb0ELi128EEEEEEEEEvNT_6ParamsE$_ZZN4cute9transformINS_5tupleIJNS_1CILi32EEENS2_ILi4EEENS2_ILi2EEENS2_ILi1EEEEEENS1_IJS6_S3_NS2_ILi128EEENS2_ILi0EEEEEEZNS_7idx2crdIiS7_SA_EEDaRKT_RKT0_RKT1_EUlRKT_RKT0_E_EEDaSE_SH_OSI_ENKUlDpSN_E_clIJiiiS9_EEEDaST_)
        /*97d0*/ 	.word	0x00000000


	//----- nvinfo : EIATTR_FRAME_SIZE
	.align		4
.L_6488:
        /*97d4*/ 	.byte	0x04, 0x11
        /*97d6*/ 	.short	(.L_6490 - .L_6489)
	.align		4
.L_6489:
        /*97d8*/ 	.word	index@($_ZN7cutlass13device_kernelIN5flash19enable_sm80_to_sm89INS1_16FlashAttnBwdSm80INS1_25CollectiveMainloopBwdSm80ILi2ELi2EN4cute5tupleIJNS5_1CILi128EEES8_NS7_ILi64EEEEEENS_10bfloat16_tEfNS_4arch4Sm80ELb0ELb1ELb1ELb1ELb1ELb0ELb0ELb0ELi2ELi4ELi4ELi4ELb0EEENS1_24CollectiveEpilogueBwdGQAISA_fSD_Li256ELb1ELb1EEENS1_19SingleTileSchedulerILb1ELb0ELb0ELi128EEEEEEEEEvNT_6ParamsE$_ZZN4cute9transformINS_15ArithmeticTupleIJiiEEEZNS_14transform_leafIS2_NS_8identityEEEDaRKT_OT0_EUlRKT_E_EEDaS7_S9_ENKUlDpSC_E_clIJiiEEEDaSE_)
        /*97dc*/ 	.word	0x00000000


	//----- nvinfo : EIATTR_FRAME_SIZE
	.align		4
.L_6490:
        /*97e0*/ 	.byte	0x04, 0x11
        /*97e2*/ 	.short	(.L_6492 - .L_6491)
	.align		4
.L_6491:
        /*97e4*/ 	.word	index@($_ZN7cutlass13device_kernelIN5flash19enable_sm80_to_sm89INS1_16FlashAttnBwdSm80INS1_25CollectiveMainloopBwdSm80ILi2ELi2EN4cute5tupleIJNS5_1CILi128EEES8_NS7_ILi64EEEEEENS_10bfloat16_tEfNS_4arch4Sm80ELb0ELb1ELb1ELb1ELb1ELb0ELb0ELb0ELi2ELi4ELi4ELi4ELb0EEENS1_24CollectiveEpilogueBwdGQAISA_fSD_Li256ELb1ELb1EEENS1_19SingleTileSchedulerILb1ELb0ELb0ELi128EEEEEEEEEvNT_6ParamsE$_ZZN4cute7idx2crdIiNS_5tupleIJNS_1CILi32EEENS2_ILi4EEENS2_ILi2EEENS2_ILi1EEEEEENS1_IJS6_S3_NS2_ILi128EEENS2_ILi0EEEEEEEEDaRKT_RKT0_RKT1_ENKUlRKT_RKT0_E_clIS5_S8_EEDaSM_SP_)
        /*97e8*/ 	.word	0x00000000


	//----- nvinfo : EIATTR_FRAME_SIZE
	.align		4
.L_6492:
        /*97ec*/ 	.byte	0x04, 0x11
        /*97ee*/ 	.short	(.L_6494 - .L_6493)
	.align		4
.L_6493:
        /*97f0*/ 	.word	index@($_ZN7cutlass13device_kernelIN5flash19enable_sm80_to_sm89INS1_16FlashAttnBwdSm80INS1_25CollectiveMainloopBwdSm80ILi2ELi2EN4cute5tupleIJNS5_1CILi128EEES8_NS7_ILi64EEEEEENS_10bfloat16_tEfNS_4arch4Sm80ELb0ELb1ELb1ELb1ELb1ELb0ELb0ELb0ELi2ELi4ELi4ELi4ELb0EEENS1_24CollectiveEpilogueBwdGQAISA_fSD_Li256ELb1ELb1EEENS1_19SingleTileSchedulerILb1ELb0ELb0ELi128EEEEEEEEEvNT_6ParamsE$_ZZN4cute7idx2crdIiNS_5tupleIJNS_1CILi32EEENS2_ILi4EEENS2_ILi2EEENS2_ILi1EEEEEENS1_IJS6_S3_NS2_ILi128EEENS2_ILi0EEEEEEEEDaRKT_RKT0_RKT1_ENKUlRKT_RKT0_E_clIS4_S3_EEDaSM_SP_)
        /*97f4*/ 	.word	0x00000000


	//----- nvinfo : EIATTR_FRAME_SIZE
	.align		4
.L_6494:
        /*97f8*/ 	.byte	0x04, 0x11
        /*97fa*/ 	.short	(.L_6496 - .L_6495)
	.align		4
.L_6495:
        /*97fc*/ 	.word	index@($_ZN7cutlass13device_kernelIN5flash19enable_sm80_to_sm89INS1_16FlashAttnBwdSm80INS1_25CollectiveMainloopBwdSm80ILi2ELi2EN4cute5tupleIJNS5_1CILi128EEES8_NS7_ILi64EEEEEENS_10bfloat16_tEfNS_4arch4Sm80ELb0ELb1ELb1ELb1ELb1ELb0ELb0ELb0ELi2ELi4ELi4ELi4ELb0EEENS1_24CollectiveEpilogueBwdGQAISA_fSD_Li256ELb1ELb1EEENS1_19SingleTileSchedulerILb1ELb0ELb0ELi128EEEEEEEEEvNT_6ParamsE$_ZZN4cute7idx2crdIiNS_5tupleIJNS_1CILi32EEENS2_ILi4EEENS2_ILi2EEENS2_ILi1EEEEEENS1_IJS6_S3_NS2_ILi128EEENS2_ILi0EEEEEEEEDaRKT_RKT0_RKT1_ENKUlRKT_RKT0_E_clIS3_S6_EEDaSM_SP_)
        /*9800*/ 	.word	0x00000000


	//----- nvinfo : EIATTR_FRAME_SIZE
	.align		4
.L_6496:
        /*9804*/ 	.byte	0x04, 0x11
        /*9806*/ 	.short	(.L_6498 - .L_6497)
	.align		4
.L_6497:
        /*9808*/ 	.word	index@($_ZN7cutlass13device_kernelIN5flash19enable_sm80_to_sm89INS1_16FlashAttnBwdSm80INS1_25CollectiveMainloopBwdSm80ILi2ELi2EN4cute5tupleIJNS5_1CILi128EEES8_NS7_ILi64EEEEEENS_10bfloat16_tEfNS_4arch4Sm80ELb0ELb1ELb1ELb1ELb1ELb0ELb0ELb0ELi2ELi4ELi4ELi4ELb0EEENS1_24CollectiveEpilogueBwdGQAISA_fSD_Li256ELb1ELb1EEENS1_19SingleTileSchedulerILb1ELb0ELb0ELi128EEEEEEEEEvNT_6ParamsE$_ZZN4cute7idx2crdINS_5tupleIJiiNS_1CILi0EEEEEENS1_IJNS1_IJNS2_ILi4EEENS2_ILi8EEEEEES5_NS2_ILi1EEEEEEEEDaRKT_RKT0_ENKUlRKT_RKT0_E_clIiS7_EEDaSI_SL_)
        /*980c*/ 	.word	0x00000000


	//----- nvinfo : EIATTR_FRAME_SIZE
	.align		4
.L_6498:
        /*9810*/ 	.byte	0x04, 0x11
        /*9812*/ 	.short	(.L_6500 - .L_6499)
	.align		4
.L_6499:
        /*9814*/ 	.word	index@($_ZN7cutlass13device_kernelIN5flash19enable_sm80_to_sm89INS1_16FlashAttnBwdSm80INS1_25CollectiveMainloopBwdSm80ILi2ELi2EN4cute5tupleIJNS5_1CILi128EEES8_NS7_ILi64EEEEEENS_10bfloat16_tEfNS_4arch4Sm80ELb0ELb1ELb1ELb1ELb1ELb0ELb0ELb0ELi2ELi4ELi4ELi4ELb0EEENS1_24CollectiveEpilogueBwdGQAISA_fSD_Li256ELb1ELb1EEENS1_19SingleTileSchedulerILb1ELb0ELb0ELi128EEEEEEEEEvNT_6ParamsE$_ZZN4cute7idx2crdINS_5tupleIJiiNS_1CILi0EEEEEENS1_IJNS1_IJNS2_ILi4EEENS2_ILi8EEEEEES5_NS2_ILi1EEEEEEEEDaRKT_RKT0_ENKUlRKT_RKT0_E_clIiS5_EEDaSI_SL_)
        /*9818*/ 	.word	0x00000000


	//----- nvinfo : EIATTR_FRAME_SIZE
	.align		4
.L_6500:
        /*981c*/ 	.byte	0x04, 0x11
        /*981e*/ 	.short	(.L_6502 - .L_6501)
	.align		4
.L_6501:
        /*9820*/ 	.word	index@($_ZN7cutlass13device_kernelIN5flash19enable_sm80_to_sm89INS1_16FlashAttnBwdSm80INS1_25CollectiveMainloopBwdSm80ILi2ELi2EN4cute5tupleIJNS5_1CILi128EEES8_NS7_ILi64EEEEEENS_10bfloat16_tEfNS_4arch4Sm80ELb0ELb1ELb1ELb1ELb1ELb0ELb0ELb0ELi2ELi4ELi4ELi4ELb0EEENS1_24CollectiveEpilogueBwdGQAISA_fSD_Li256ELb1ELb1EEENS1_19SingleTileSchedulerILb1ELb0ELb0ELi128EEEEEEEEEvNT_6ParamsE$_ZZN4cute7idx2crdINS_5tupleIJiiNS_1CILi0EEEEEENS1_IJNS1_IJNS2_ILi4EEENS2_ILi8EEEEEENS2_ILi2EEENS2_ILi1EEEEEEEEDaRKT_RKT0_ENKUlRKT_RKT0_E_clIiS8_EEDaSJ_SM_)
        /*9824*/ 	.word	0x00000000


	//----- nvinfo : EIATTR_FRAME_SIZE
	.align		4
.L_6502:
        /*9828*/ 	.byte	0x04, 0x11
        /*982a*/ 	.short	(.L_6504 - .L_6503)
	.align		4
.L_6503:
        /*982c*/ 	.word	index@($_ZN7cutlass13device_kernelIN5flash19enable_sm80_to_sm89INS1_16FlashAttnBwdSm80INS1_25CollectiveMainloopBwdSm80ILi2ELi2EN4cute5tupleIJNS5_1CILi128EEES8_NS7_ILi64EEEEEENS_10bfloat16_tEfNS_4arch4Sm80ELb0ELb1ELb1ELb1ELb1ELb0ELb0ELb0ELi2ELi4ELi4ELi4ELb0EEENS1_24CollectiveEpilogueBwdGQAISA_fSD_Li256ELb1ELb1EEENS1_19SingleTileSchedulerILb1ELb0ELb0ELi128EEEEEEEEEvNT_6ParamsE$_ZZN4cute7idx2crdINS_5tupleIJiiNS_1CILi0EEEEEENS1_IJNS1_IJNS2_ILi4EEENS2_ILi8EEEEEENS2_ILi2EEENS2_ILi1EEEEEEEEDaRKT_RKT0_ENKUlRKT_RKT0_E_clIiS7_EEDaSJ_SM_)
        /*9830*/ 	.word	0x00000000


	//----- nvinfo : EIATTR_FRAME_SIZE
	.align		4
.L_6504:
        /*9834*/ 	.byte	0x04, 0x11
        /*9836*/ 	.short	(.L_6506 - .L_6505)
	.align		4
.L_6505:
        /*9838*/ 	.word	index@($_ZN7cutlass13device_kernelIN5flash19enable_sm80_to_sm89INS1_16FlashAttnBwdSm80INS1_25CollectiveMainloopBwdSm80ILi2ELi2EN4cute5tupleIJNS5_1CILi128EEES8_NS7_ILi64EEEEEENS_10bfloat16_tEfNS_4arch4Sm80ELb0ELb1ELb1ELb1ELb1ELb0ELb0ELb0ELi2ELi4ELi4ELi4ELb0EEENS1_24CollectiveEpilogueBwdGQAISA_fSD_Li256ELb1ELb1EEENS1_19SingleTileSchedulerILb1ELb0ELb0ELi128EEEEEEEEEvNT_6ParamsE$_ZZN4cute7flattenINS_5tupleIJNS_1CILi1EEENS1_IJiiiEEENS2_ILi64EEENS1_IJNS2_ILi72EEENS2_ILi144EEENS2_ILi288EEEEEENS2_ILi512EEEEEEEEDaRKT_ENKUlRKT_E_clIS4_EEDaSH_)
        /*983c*/ 	.word	0x00000000


	//----- nvinfo : EIATTR_FRAME_SIZE
	.align		4
.L_6506:
        /*9840*/ 	.byte	0x04, 0x11
        /*9842*/ 	.short	(.L_6508 - .L_6507)
	.align		4
.L_6507:
        /*9844*/ 	.word	index@($_ZN7cutlass13device_kernelIN5flash19enable_sm80_to_sm89INS1_16FlashAttnBwdSm80INS1_25CollectiveMainloopBwdSm80ILi2ELi2EN4cute5tupleIJNS5_1CILi128EEES8_NS7_ILi64EEEEEENS_10bfloat16_tEfNS_4arch4Sm80ELb0ELb1ELb1ELb1ELb1ELb0ELb0ELb0ELi2ELi4ELi4ELi4ELb0EEENS1_24CollectiveEpilogueBwdGQAISA_fSD_Li256ELb1ELb1EEENS1_19SingleTileSchedulerILb1ELb0ELb0ELi128EEEEEEEEEvNT_6ParamsE$_ZZN4cute7flattenINS_5tupleIJNS_1CILi1EEENS1_IJNS2_ILi8EEEiiEEENS2_ILi64EEENS1_IJiNS2_ILi144EEENS2_ILi288EEEEEENS2_ILi512EEEEEEEEDaRKT_ENKUlRKT_E_clIS9_EEDaSH_)
        /*9848*/ 	.word	0x00000000


	//----- nvinfo : EIATTR_FRAME_SIZE
	.align		4
.L_6508:
        /*984c*/ 	.byte	0x04, 0x11
        /*984e*/ 	.short	(.L_6510 - .L_6509)
	.align		4
.L_6509:
        /*9850*/ 	.word	index@($_ZN7cutlass13device_kernelIN5flash19enable_sm80_to_sm89INS1_16FlashAttnBwdSm80INS1_25CollectiveMainloopBwdSm80ILi2ELi2EN4cute5tupleIJNS5_1CILi128EEES8_NS7_ILi64EEEEEENS_10bfloat16_tEfNS_4arch4Sm80ELb0ELb1ELb1ELb1ELb1ELb0ELb0ELb0ELi2ELi4ELi4ELi4ELb0EEENS1_24CollectiveEpilogueBwdGQAISA_fSD_Li256ELb1ELb1EEENS1_19SingleTileSchedulerILb1ELb0ELb0ELi128EEEEEEEEEvNT_6ParamsE$_ZZN4cute7flattenINS_5tupleIJNS_1CILi1EEENS1_IJNS2_ILi8EEEiiEEENS2_ILi64EEENS1_IJiNS2_ILi144EEENS2_ILi288EEEEEENS2_ILi512EEEEEEEEDaRKT_ENKUlRKT_E_clIS5_EEDaSH_)
        /*9854*/ 	.word	0x00000000


	//----- nvinfo : EIATTR_FRAME_SIZE
	.align		4
.L_6510:
        /*9858*/ 	.byte	0x04, 0x11
        /*985a*/ 	.short	(.L_6512 - .L_6511)
	.align		4
.L_6511:
        /*985c*/ 	.word	index@($_ZN7cutlass13device_kernelIN5flash19enable_sm80_to_sm89INS1_16FlashAttnBwdSm80INS1_25CollectiveMainloopBwdSm80ILi2ELi2EN4cute5tupleIJNS5_1CILi128EEES8_NS7_ILi64EEEEEENS_10bfloat16_tEfNS_4arch4Sm80ELb0ELb1ELb1ELb1ELb1ELb0ELb0ELb0ELi2ELi4ELi4ELi4ELb0EEENS1_24CollectiveEpilogueBwdGQAISA_fSD_Li256ELb1ELb1EEENS1_19SingleTileSchedulerILb1ELb0ELb0ELi128EEEEEEEEEvNT_6ParamsE$_ZZN4cute7flattenINS_5tupleIJNS1_IJNS_1CILi0EEENS1_IJNS2_ILi1EEENS2_ILi512EEEiEEEEEENS2_ILi4096EEENS1_IJiNS2_ILi8192EEEEEEEEEEEDaRKT_ENKUlRKT_E_clISA_EEDaSH_)
        /*9860*/ 	.word	0x00000000


	//----- nvinfo : EIATTR_FRAME_SIZE
	.align		4
.L_6512:
        /*9864*/ 	.byte	0x04, 0x11
        /*9866*/ 	.short	(.L_6514 - .L_6513)
	.align		4
.L_6513:
        /*9868*/ 	.word	index@($_ZN7cutlass13device_kernelIN5flash19enable_sm80_to_sm89INS1_16FlashAttnBwdSm80INS1_25CollectiveMainloopBwdSm80ILi2ELi2EN4cute5tupleIJNS5_1CILi128EEES8_NS7_ILi64EEEEEENS_10bfloat16_tEfNS_4arch4Sm80ELb0ELb1ELb1ELb1ELb1ELb0ELb0ELb0ELi2ELi4ELi4ELi4ELb0EEENS1_24CollectiveEpilogueBwdGQAISA_fSD_Li256ELb1ELb1EEENS1_19SingleTileSchedulerILb1ELb0ELb0ELi128EEEEEEEEEvNT_6ParamsE$_ZZN4cute7flattenINS_5tupleIJNS1_IJNS_1CILi0EEENS1_IJNS2_ILi1EEENS2_ILi512EEEiEEEEEENS2_ILi4096EEENS1_IJiNS2_ILi8192EEEEEEEEEEEDaRKT_ENKUlRKT_E_clIS7_EEDaSH_)
        /*986c*/ 	.word	0x00000000


	//----- nvinfo : EIATTR_FRAME_SIZE
	.align		4
.L_6514:
        /*9870*/ 	.byte	0x04, 0x11
        /*9872*/ 	.short	(.L_6516 - .L_6515)
	.align		4
.L_6515:
        /*9874*/ 	.word	index@($_ZN7cutlass13device_kernelIN5flash19enable_sm80_to_sm89INS1_16FlashAttnBwdSm80INS1_25CollectiveMainloopBwdSm80ILi2ELi2EN4cute5tupleIJNS5_1CILi128EEES8_NS7_ILi64EEEEEENS_10bfloat16_tEfNS_4arch4Sm80ELb0ELb1ELb1ELb1ELb1ELb0ELb0ELb0ELi2ELi4ELi4ELi4ELb0EEENS1_24CollectiveEpilogueBwdGQAISA_fSD_Li256ELb1ELb1EEENS1_19SingleTileSchedulerILb1ELb0ELb0ELi128EEEEEEEEEvNT_6ParamsE$_ZZN4cute7crd2crdINS_5tupleIJiiiNS_1CILi0EEEEEENS1_IJNS2_ILi32EEENS2_ILi4EEENS2_ILi2EEENS2_ILi1EEEEEENS1_IJS8_S8_S8_S8_EEEEEDaRKT_RKT0_RKT1_ENKUlRKT_RKT0_RKT1_E_clIiS7_S8_EEDaSM_SP_SS_)
        /*9878*/ 	.word	0x00000000


	//----- nvinfo : EIATTR_FRAME_SIZE
	.align		4
.L_6516:
        /*987c*/ 	.byte	0x04, 0x11
        /*987e*/ 	.short	(.L_6518 - .L_6517)
	.align		4
.L_6517:
        /*9880*/ 	.word	index@($_ZN7cutlass13device_kernelIN5flash19enable_sm80_to_sm89INS1_16FlashAttnBwdSm80INS1_25CollectiveMainloopBwdSm80ILi2ELi2EN4cute5tupleIJNS5_1CILi128EEES8_NS7_ILi64EEEEEENS_10bfloat16_tEfNS_4arch4Sm80ELb0ELb1ELb1ELb1ELb1ELb0ELb0ELb0ELi2ELi4ELi4ELi4ELb0EEENS1_24CollectiveEpilogueBwdGQAISA_fSD_Li256ELb1ELb1EEENS1_19SingleTileSchedulerILb1ELb0ELb0ELi128EEEEEEEEEvNT_6ParamsE$_ZZN4cute7crd2crdINS_5tupleIJiiiNS_1CILi0EEEEEENS1_IJNS2_ILi32EEENS2_ILi4EEENS2_ILi2EEENS2_ILi1EEEEEENS1_IJS8_S8_S8_S8_EEEEEDaRKT_RKT0_RKT1_ENKUlRKT_RKT0_RKT1_E_clIiS6_S8_EEDaSM_SP_SS_)
        /*9884*/ 	.word	0x00000000


	//----- nvinfo : EIATTR_FRAME_SIZE
	.align		4
.L_6518:
        /*9888*/ 	.byte	0x04, 0x11
        /*988a*/ 	.short	(.L_6520 - .L_6519)
	.align		4
.L_6519:
        /*988c*/ 	.word	index@($_ZN7cutlass13device_kernelIN5flash19enable_sm80_to_sm89INS1_16FlashAttnBwdSm80INS1_25CollectiveMainloopBwdSm80ILi2ELi2EN4cute5tupleIJNS5_1CILi128EEES8_NS7_ILi64EEEEEENS_10bfloat16_tEfNS_4arch4Sm80ELb0ELb1ELb1ELb1ELb1ELb0ELb0ELb0ELi2ELi4ELi4ELi4ELb0EEENS1_24CollectiveEpilogueBwdGQAISA_fSD_Li256ELb1ELb1EEENS1_19SingleTileSchedulerILb1ELb0ELb0ELi128EEEEEEEEEvNT_6ParamsE$_ZZN4cute7crd2crdINS_5tupleIJiiiNS_1CILi0EEEEEENS1_IJNS2_ILi32EEENS2_ILi4EEENS2_ILi2EEENS2_ILi1EEEEEENS1_IJS8_S8_S8_S8_EEEEEDaRKT_RKT0_RKT1_ENKUlRKT_RKT0_RKT1_E_clIiS5_S8_EEDaSM_SP_SS_)
        /*9890*/ 	.word	0x00000000


	//----- nvinfo : EIATTR_FRAME_SIZE
	.align		4
.L_6520:
        /*9894*/ 	.byte	0x04, 0x11
        /*9896*/ 	.short	(.L_6522 - .L_6521)
	.align		4
.L_6521:
        /*9898*/ 	.word	index@($_ZN7cutlass13device_kernelIN5flash19enable_sm80_to_sm89INS1_16FlashAttnBwdSm80INS1_25CollectiveMainloopBwdSm80ILi2ELi2EN4cute5tupleIJNS5_1CILi128EEES8_NS7_ILi64EEEEEENS_10bfloat16_tEfNS_4arch4Sm80ELb0ELb1ELb1ELb1ELb1ELb0ELb0ELb0ELi2ELi4ELi4ELi4ELb0EEENS1_24CollectiveEpilogueBwdGQAISA_fSD_Li256ELb1ELb1EEENS1_19SingleTileSchedulerILb1ELb0ELb0ELi128EEEEEEEEEvNT_6ParamsE$_ZZN4cute6upcastILi2ENS_5tupleIJNS_1CILi2EEES3_S3_EEENS1_IJNS2_ILi1EEENS2_ILi512EEEiEEEEEDaRKT0_RKT1_ENKUlRKT_RKT0_E_clIS3_iEEDaSG_SJ_)
        /*989c*/ 	.word	0x00000000


	//----- nvinfo : EIATTR_FRAME_SIZE
	.align		4
.L_6522:
        /*98a0*/ 	.byte	0x04, 0x11
        /*98a2*/ 	.short	(.L_6524 - .L_6523)
	.align		4
.L_6523:
        /*98a4*/ 	.word	index@($_ZN7cutlass13device_kernelIN5flash19enable_sm80_to_sm89INS1_16FlashAttnBwdSm80INS1_25CollectiveMainloopBwdSm80ILi2ELi2EN4cute5tupleIJNS5_1CILi128EEES8_NS7_ILi64EEEEEENS_10bfloat16_tEfNS_4arch4Sm80ELb0ELb1ELb1ELb1ELb1ELb0ELb0ELb0ELi2ELi4ELi4ELi4ELb0EEENS1_24CollectiveEpilogueBwdGQAISA_fSD_Li256ELb1ELb1EEENS1_19SingleTileSchedulerILb1ELb0ELb0ELi128EEEEEEEEEvNT_6ParamsE$_ZZN4cute6upcastILi2ENS_5tupleIJNS_1CILi2EEES3_EEENS1_IJiNS2_ILi8192EEEEEEEEDaRKT0_RKT1_ENKUlRKT_RKT0_E_clIS3_iEEDaSF_SI_)
        /*98a8*/ 	.word	0x00000000


	//----- nvinfo : EIATTR_FRAME_SIZE
	.align		4
.L_6524:
        /*98ac*/ 	.byte	0x04, 0x11
        /*98ae*/ 	.short	(.L_6526 - .L_6525)
	.align		4
.L_6525:
        /*98b0*/ 	.word	index@($_ZN7cutlass13device_kernelIN5flash19enable_sm80_to_sm89INS1_16FlashAttnBwdSm80INS1_25CollectiveMainloopBwdSm80ILi2ELi2EN4cute5tupleIJNS5_1CILi128EEES8_NS7_ILi64EEEEEENS_10bfloat16_tEfNS_4arch4Sm80ELb0ELb1ELb1ELb1ELb1ELb0ELb0ELb0ELi2ELi4ELi4ELi4ELb0EEENS1_24CollectiveEpilogueBwdGQAISA_fSD_Li256ELb1ELb1EEENS1_19SingleTileSchedulerILb1ELb0ELb0ELi128EEEEEEEEEvNT_6ParamsE$_ZZN4cute6upcastILi2ENS_5tupleIJNS_1CILi1EEENS1_IJNS2_ILi2EEES4_S4_EEEEEENS1_IJNS2_ILi0EEENS1_IJS3_NS2_ILi512EEEiEEEEEEEEDaRKT0_RKT1_ENKUlRKT_RKT0_E_clIS5_S9_EEDaSJ_SM_)
        /*98b4*/ 	.word	0x00000000


	//----- nvinfo : EIATTR_FRAME_SIZE
	.align		4
.L_6526:
        /*98b8*/ 	.byte	0x04, 0x11
        /*98ba*/ 	.short	(.L_6528 - .L_6527)
	.align		4
.L_6527:
        /*98bc*/ 	.word	index@($_ZN7cutlass13device_kernelIN5flash19enable_sm80_to_sm89INS1_16FlashAttnBwdSm80INS1_25CollectiveMainloopBwdSm80ILi2ELi2EN4cute5tupleIJNS5_1CILi128EEES8_NS7_ILi64EEEEEENS_10bfloat16_tEfNS_4arch4Sm80ELb0ELb1ELb1ELb1ELb1ELb0ELb0ELb0ELi2ELi4ELi4ELi4ELb0EEENS1_24CollectiveEpilogueBwdGQAISA_fSD_Li256ELb1ELb1EEENS1_19SingleTileSchedulerILb1ELb0ELb0ELi128EEEEEEEEEvNT_6ParamsE$_ZZN4cute6upcastILi2ENS_5tupleIJNS1_IJNS_1CILi1EEENS1_IJNS2_ILi2EEES4_S4_EEEEEES4_NS1_IJS4_S4_EEEEEENS1_IJNS1_IJNS2_ILi0EEENS1_IJS3_NS2_ILi512EEEiEEEEEENS2_ILi4096EEENS1_IJiNS2_ILi8192EEEEEEEEEEEDaRKT0_RKT1_ENKUlRKT_RKT0_E_clIS7_SF_EEDaSP_SS_)
        /*98c0*/ 	.word	0x00000000


	//----- nvinfo : EIATTR_FRAME_SIZE
	.align		4
.L_6528:
        /*98c4*/ 	.byte	0x04, 0x11
        /*98c6*/ 	.short	(.L_6530 - .L_6529)
	.align		4
.L_6529:
        /*98c8*/ 	.word	index@($_ZN7cutlass13device_kernelIN5flash19enable_sm80_to_sm89INS1_16FlashAttnBwdSm80INS1_25CollectiveMainloopBwdSm80ILi2ELi2EN4cute5tupleIJNS5_1CILi128EEES8_NS7_ILi64EEEEEENS_10bfloat16_tEfNS_4arch4Sm80ELb0ELb1ELb1ELb1ELb1ELb0ELb0ELb0ELi2ELi4ELi4ELi4ELb0EEENS1_24CollectiveEpilogueBwdGQAISA_fSD_Li256ELb1ELb1EEENS1_19SingleTileSchedulerILb1ELb0ELb0ELi128EEEEEEEEEvNT_6ParamsE$_ZZN4cute6upcastILi2ENS_5tupleIJNS1_IJNS_1CILi1EEENS1_IJNS2_ILi2EEES4_S4_EEEEEES4_NS1_IJS4_S4_EEEEEENS1_IJNS1_IJNS2_ILi0EEENS1_IJS3_NS2_ILi512EEEiEEEEEENS2_ILi4096EEENS1_IJiNS2_ILi8192EEEEEEEEEEEDaRKT0_RKT1_ENKUlRKT_RKT0_E_clIS6_SC_EEDaSP_SS_)
        /*98cc*/ 	.word	0x00000000


	//----- nvinfo : EIATTR_FRAME_SIZE
	.align		4
.L_6530:
        /*98d0*/ 	.byte	0x04, 0x11
        /*98d2*/ 	.short	(.L_6532 - .L_6531)
	.align		4
.L_6531:
        /*98d4*/ 	.word	index@($_ZN7cutlass13device_kernelIN5flash19enable_sm80_to_sm89INS1_16FlashAttnBwdSm80INS1_25CollectiveMainloopBwdSm80ILi2ELi2EN4cute5tupleIJNS5_1CILi128EEES8_NS7_ILi64EEEEEENS_10bfloat16_tEfNS_4arch4Sm80ELb0ELb1ELb1ELb1ELb1ELb0ELb0ELb0ELi2ELi4ELi4ELi4ELb0EEENS1_24CollectiveEpilogueBwdGQAISA_fSD_Li256ELb1ELb1EEENS1_19SingleTileSchedulerILb1ELb0ELb0ELi128EEEEEEEEEvNT_6ParamsE$_ZZN4cute6detail9lift_diceINS_5tupleIJiNS_1CILi0EEEEEES5_EEDaRKT_RKT0_ENKUlRKT_RKT0_E_clIiiEEDaSE_SH_)
        /*98d8*/ 	.word	0x00000000


	//----- nvinfo : EIATTR_FRAME_SIZE
	.align		4
.L_6532:
        /*98dc*/ 	.byte	0x04, 0x11
        /*98de*/ 	.short	(.L_6534 - .L_6533)
	.align		4
.L_6533:
        /*98e0*/ 	.word	index@($_ZN7cutlass13device_kernelIN5flash19enable_sm80_to_sm89INS1_16FlashAttnBwdSm80INS1_25CollectiveMainloopBwdSm80ILi2ELi2EN4cute5tupleIJNS5_1CILi128EEES8_NS7_ILi64EEEEEENS_10bfloat16_tEfNS_4arch4Sm80ELb0ELb1ELb1ELb1ELb1ELb0ELb0ELb0ELi2ELi4ELi4ELi4ELb0EEENS1_24CollectiveEpilogueBwdGQAISA_fSD_Li256ELb1ELb1EEENS1_19SingleTileSchedulerILb1ELb0ELb0ELi128EEEEEEEEEvNT_6ParamsE$_ZZN4cute6detail9lift_diceINS_5tupleIJiNS2_IJiNS_1CILi0EEEEEEEEES6_EEDaRKT_RKT0_ENKUlRKT_RKT0_E_clIiiEEDaSF_SI_)
        /*98e4*/ 	.word	0x00000000


	//----- nvinfo : EIATTR_FRAME_SIZE
	.align		4
.L_6534:
        /*98e8*/ 	.byte	0x04, 0x11
        /*98ea*/ 	.short	(.L_6536 - .L_6535)
	.align		4
.L_6535:
        /*98ec*/ 	.word	index@($_ZN7cutlass13device_kernelIN5flash19enable_sm80_to_sm89INS1_16FlashAttnBwdSm80INS1_25CollectiveMainloopBwdSm80ILi2ELi2EN4cute5tupleIJNS5_1CILi128EEES8_NS7_ILi64EEEEEENS_10bfloat16_tEfNS_4arch4Sm80ELb0ELb1ELb1ELb1ELb1ELb0ELb0ELb0ELi2ELi4ELi4ELi4ELb0EEENS1_24CollectiveEpilogueBwdGQAISA_fSD_Li256ELb1ELb1EEENS1_19SingleTileSchedulerILb1ELb0ELb0ELi128EEEEEEEEEvNT_6ParamsE$_ZZN4cute6detail9lift_diceINS_5tupleIJiNS2_IJiNS_1CILi0EEEEEEEEES6_EEDaRKT_RKT0_ENKUlRKT_RKT0_E_clIS5_S5_EEDaSF_SI_)
        /*98f0*/ 	.word	0x00000000


	//----- nvinfo : EIATTR_FRAME_SIZE
	.align		4
.L_6536:
        /*98f4*/ 	.byte	0x04, 0x11
        /*98f6*/ 	.short	(.L_6538 - .L_6537)
	.align		4
.L_6537:
        /*98f8*/ 	.word	index@($_ZN7cutlass13device_kernelIN5flash19enable_sm80_to_sm89INS1_16FlashAttnBwdSm80INS1_25CollectiveMainloopBwdSm80ILi2ELi2EN4cute5tupleIJNS5_1CILi128EEES8_NS7_ILi64EEEEEENS_10bfloat16_tEfNS_4arch4Sm80ELb0ELb1ELb1ELb1ELb1ELb0ELb0ELb0ELi2ELi4ELi4ELi4ELb0EEENS1_24CollectiveEpilogueBwdGQAISA_fSD_Li256ELb1ELb1EEENS1_19SingleTileSchedulerILb1ELb0ELb0ELi128EEEEEEEEEvNT_6ParamsE$_ZZN4cute6detail16composition_implINS_5tupleIJNS_1CILi8EEENS3_ILi2EEES5_S5_S4_S5_EEENS2_IJNS3_ILi1EEEiiiNS3_ILi72EEENS3_ILi512EEEEEES5_S4_EEDaRKT_RKT0_RKT1_RKT2_ENKUlRKT_T0_E_clINS2_IJNS2_IJS5_EEENS2_IJiEEES7_S7_EEENS_17integral_constantIiLi4EEEEEDaSP_SQ_)
        /*98fc*/ 	.word	0x00000000


	//----- nvinfo : EIATTR_FRAME_SIZE
	.align		4
.L_6538:
        /*9900*/ 	.byte	0x04, 0x11
        /*9902*/ 	.short	(.L_6540 - .L_6539)
	.align		4
.L_6539:
        /*9904*/ 	.word	index@($_ZN7cutlass13device_kernelIN5flash19enable_sm80_to_sm89INS1_16FlashAttnBwdSm80INS1_25CollectiveMainloopBwdSm80ILi2ELi2EN4cute5tupleIJNS5_1CILi128EEES8_NS7_ILi64EEEEEENS_10bfloat16_tEfNS_4arch4Sm80ELb0ELb1ELb1ELb1ELb1ELb0ELb0ELb0ELi2ELi4ELi4ELi4ELb0EEENS1_24CollectiveEpilogueBwdGQAISA_fSD_Li256ELb1ELb1EEENS1_19SingleTileSchedulerILb1ELb0ELb0ELi128EEEEEEEEEvNT_6ParamsE$_ZZN4cute6detail16composition_implINS_5tupleIJNS_1CILi8EEENS3_ILi2EEES5_S5_S4_S5_EEENS2_IJNS3_ILi1EEEiiiNS3_ILi72EEENS3_ILi512EEEEEES5_S4_EEDaRKT_RKT0_RKT1_RKT2_ENKUlRKT_T0_E_clINS2_IJNS2_IJS5_EEENS2_IJiEEES7_S7_EEENS_17integral_constantIiLi3EEEEEDaSP_SQ_)
        /*9908*/ 	.word	0x00000000


	//----- nvinfo : EIATTR_FRAME_SIZE
	.align		4
.L_6540:
        /*990c*/ 	.byte	0x04, 0x11
        /*990e*/ 	.short	(.L_6542 - .L_6541)
	.align		4
.L_6541:
        /*9910*/ 	.word	index@($_ZN7cutlass13device_kernelIN5flash19enable_sm80_to_sm89INS1_16FlashAttnBwdSm80INS1_25CollectiveMainloopBwdSm80ILi2ELi2EN4cute5tupleIJNS5_1CILi128EEES8_NS7_ILi64EEEEEENS_10bfloat16_tEfNS_4arch4Sm80ELb0ELb1ELb1ELb1ELb1ELb0ELb0ELb0ELi2ELi4ELi4ELi4ELb0EEENS1_24CollectiveEpilogueBwdGQAISA_fSD_Li256ELb1ELb1EEENS1_19SingleTileSchedulerILb1ELb0ELb0ELi128EEEEEEEEEvNT_6ParamsE$_ZZN4cute6detail16composition_implINS_5tupleIJNS_1CILi8EEENS3_ILi2EEES5_S5_S4_S5_EEENS2_IJNS3_ILi1EEEiiiNS3_ILi72EEENS3_ILi512EEEEEES5_S4_EEDaRKT_RKT0_RKT1_RKT2_ENKUlRKT_T0_E_clINS2_IJNS2_IJS5_EEENS2_IJiEEES7_S7_EEENS_17integral_constantIiLi2EEEEEDaSP_SQ_)
        /*9914*/ 	.word	0x00000000


	//----- nvinfo : EIATTR_FRAME_SIZE
	.align		4
.L_6542:
        /*9918*/ 	.byte	0x04, 0x11
        /*991a*/ 	.short	(.L_6544 - .L_6543)
	.align		4
.L_6543:
        /*991c*/ 	.word	index@($_ZN7cutlass13device_kernelIN5flash19enable_sm80_to_sm89INS1_16FlashAttnBwdSm80INS1_25CollectiveMainloopBwdSm80ILi2ELi2EN4cute5tupleIJNS5_1CILi128EEES8_NS7_ILi64EEEEEENS_10bfloat16_tEfNS_4arch4Sm80ELb0ELb1ELb1ELb1ELb1ELb0ELb0ELb0ELi2ELi4ELi4ELi4ELb0EEENS1_24CollectiveEpilogueBwdGQAISA_fSD_Li256ELb1ELb1EEENS1_19SingleTileSchedulerILb1ELb0ELb0ELi128EEEEEEEEEvNT_6ParamsE$_ZZN4cute6detail16composition_implINS_5tupleIJNS_1CILi8EEENS3_ILi2EEES5_S5_S4_S5_EEENS2_IJNS3_ILi1EEEiiiNS3_ILi72EEENS3_ILi512EEEEEES5_S4_EEDaRKT_RKT0_RKT1_RKT2_ENKUlRKT_T0_E_clINS2_IJNS2_IJEEEST_S5_S7_EEENS_17integral_constantIiLi1EEEEEDaSP_SQ_)
        /*9920*/ 	.word	0x00000000


	//----- nvinfo : EIATTR_FRAME_SIZE
	.align		4
.L_6544:
        /*9924*/ 	.byte	0x04, 0x11
        /*9926*/ 	.short	(.L_6546 - .L_6545)
	.align		4
.L_6545:
        /*9928*/ 	.word	index@($_ZN7cutlass13device_kernelIN5flash19enable_sm80_to_sm89INS1_16FlashAttnBwdSm80INS1_25CollectiveMainloopBwdSm80ILi2ELi2EN4cute5tupleIJNS5_1CILi128EEES8_NS7_ILi64EEEEEENS_10bfloat16_tEfNS_4arch4Sm80ELb0ELb1ELb1ELb1ELb1ELb0ELb0ELb0ELi2ELi4ELi4ELi4ELb0EEENS1_24CollectiveEpilogueBwdGQAISA_fSD_Li256ELb1ELb1EEENS1_19SingleTileSchedulerILb1ELb0ELb0ELi128EEEEEEEEEvNT_6ParamsE$_ZZN4cute6detail16composition_implINS_5tupleIJNS_1CILi8EEENS3_ILi2EEES5_S5_S4_S5_EEENS2_IJNS3_ILi1EEEiiiNS3_ILi72EEENS3_ILi512EEEEEENS3_ILi4EEENS3_ILi16EEEEEDaRKT_RKT0_RKT1_RKT2_ENKUlRKT_T0_E_clINS2_IJNS2_IJS5_S5_EEENS2_IJiiEEES7_S7_EEENS_17integral_constantIiLi4EEEEEDaSR_SS_)
        /*992c*/ 	.word	0x00000000


	//----- nvinfo : EIATTR_FRAME_SIZE
	.align		4
.L_6546:
        /*9930*/ 	.byte	0x04, 0x11
        /*9932*/ 	.short	(.L_6548 - .L_6547)
	.align		4
.L_6547:
        /*9934*/ 	.word	index@($_ZN7cutlass13device_kernelIN5flash19enable_sm80_to_sm89INS1_16FlashAttnBwdSm80INS1_25CollectiveMainloopBwdSm80ILi2ELi2EN4cute5tupleIJNS5_1CILi128EEES8_NS7_ILi64EEEEEENS_10bfloat16_tEfNS_4arch4Sm80ELb0ELb1ELb1ELb1ELb1ELb0ELb0ELb0ELi2ELi4ELi4ELi4ELb0EEENS1_24CollectiveEpilogueBwdGQAISA_fSD_Li256ELb1ELb1EEENS1_19SingleTileSchedulerILb1ELb0ELb0ELi128EEEEEEEEEvNT_6ParamsE$_ZZN4cute6detail16composition_implINS_5tupleIJNS_1CILi8EEENS3_ILi2EEES5_S5_S4_S5_EEENS2_IJNS3_ILi1EEEiiiNS3_ILi72EEENS3_ILi512EEEEEENS3_ILi4EEENS3_ILi16EEEEEDaRKT_RKT0_RKT1_RKT2_ENKUlRKT_T0_E_clINS2_IJNS2_IJS5_EEENS2_IJiEEES5_S7_EEENS_17integral_constantIiLi3EEEEEDaSR_SS_)
        /*9938*/ 	.word	0x00000000


	//----- nvinfo : EIATTR_FRAME_SIZE
	.align		4
.L_6548:
        /*993c*/ 	.byte	0x04, 0x11
        /*993e*/ 	.short	(.L_6550 - .L_6549)
	.align		4
.L_6549:
        /*9940*/ 	.word	index@($_ZN7cutlass13device_kernelIN5flash19enable_sm80_to_sm89INS1_16FlashAttnBwdSm80INS1_25CollectiveMainloopBwdSm80ILi2ELi2EN4cute5tupleIJNS5_1CILi128EEES8_NS7_ILi64EEEEEENS_10bfloat16_tEfNS_4arch4Sm80ELb0ELb1ELb1ELb1ELb1ELb0ELb0ELb0ELi2ELi4ELi4ELi4ELb0EEENS1_24CollectiveEpilogueBwdGQAISA_fSD_Li256ELb1ELb1EEENS1_19SingleTileSchedulerILb1ELb0ELb0ELi128EEEEEEEEEvNT_6ParamsE$_ZZN4cute6detail16composition_implINS_5tupleIJNS_1CILi8EEENS3_ILi2EEES5_S5_S4_S5_EEENS2_IJNS3_ILi1EEEiiiNS3_ILi72EEENS3_ILi512EEEEEENS3_ILi4EEENS3_ILi16EEEEEDaRKT_RKT0_RKT1_RKT2_ENKUlRKT_T0_E_clINS2_IJNS2_IJEEESV_SB_S7_EEENS_17integral_constantIiLi2EEEEEDaSR_SS_)
        /*9944*/ 	.word	0x00000000


	//----- nvinfo : EIATTR_FRAME_SIZE
	.align		4
.L_6550:
        /*9948*/ 	.byte	0x04, 0x11
        /*994a*/ 	.short	(.L_6552 - .L_6551)
	.align		4
.L_6551:
        /*994c*/ 	.word	index@($_ZN7cutlass13device_kernelIN5flash19enable_sm80_to_sm89INS1_16FlashAttnBwdSm80INS1_25CollectiveMainloopBwdSm80ILi2ELi2EN4cute5tupleIJNS5_1CILi128EEES8_NS7_ILi64EEEEEENS_10bfloat16_tEfNS_4arch4Sm80ELb0ELb1ELb1ELb1ELb1ELb0ELb0ELb0ELi2ELi4ELi4ELi4ELb0EEENS1_24CollectiveEpilogueBwdGQAISA_fSD_Li256ELb1ELb1EEENS1_19SingleTileSchedulerILb1ELb0ELb0ELi128EEEEEEEEEvNT_6ParamsE$_ZZN4cute6detail16composition_implINS_5tupleIJNS_1CILi8EEENS3_ILi2EEES5_S5_S4_S5_EEENS2_IJNS3_ILi1EEEiiiNS3_ILi72EEENS3_ILi512EEEEEENS2_IJS5_S5_S5_EEENS2_IJS7_S9_S4_EEEEEDaRKT_RKT0_RKT1_RKT2_ENKUlRKT_RKT0_E_clIS5_S4_EEDaSR_SU_)
        /*9950*/ 	.word	0x00000000


	//----- nvinfo : EIATTR_FRAME_SIZE
	.align		4
.L_6552:
        /*9954*/ 	.byte	0x04, 0x11
        /*9956*/ 	.short	(.L_6554 - .L_6553)
	.align		4
.L_6553:
        /*9958*/ 	.word	index@($_ZN7cutlass13device_kernelIN5flash19enable_sm80_to_sm89INS1_16FlashAttnBwdSm80INS1_25CollectiveMainloopBwdSm80ILi2ELi2EN4cute5tupleIJNS5_1CILi128EEES8_NS7_ILi64EEEEEENS_10bfloat16_tEfNS_4arch4Sm80ELb0ELb1ELb1ELb1ELb1ELb0ELb0ELb0ELi2ELi4ELi4ELi4ELb0EEENS1_24CollectiveEpilogueBwdGQAISA_fSD_Li256ELb1ELb1EEENS1_19SingleTileSchedulerILb1ELb0ELb0ELi128EEEEEEEEEvNT_6ParamsE$_ZZN4cute6detail16composition_implINS_5tupleIJNS_1CILi8EEENS3_ILi2EEES5_S5_S4_S5_EEENS2_IJNS3_ILi1EEEiiiNS3_ILi72EEENS3_ILi512EEEEEENS2_IJS5_S5_EEENS2_IJS7_S4_EEEEEDaRKT_RKT0_RKT1_RKT2_ENKUlRKT_RKT0_E_clIS5_S4_EEDaSR_SU_)
        /*995c*/ 	.word	0x00000000


	//----- nvinfo : EIATTR_FRAME_SIZE
	.align		4
.L_6554:
        /*9960*/ 	.byte	0x04, 0x11
        /*9962*/ 	.short	(.L_6556 - .L_6555)
	.align		4
.L_6555:
        /*9964*/ 	.word	index@($_ZN7cutlass13device_kernelIN5flash19enable_sm80_to_sm89INS1_16FlashAttnBwdSm80INS1_25CollectiveMainloopBwdSm80ILi2ELi2EN4cute5tupleIJNS5_1CILi128EEES8_NS7_ILi64EEEEEENS_10bfloat16_tEfNS_4arch4Sm80ELb0ELb1ELb1ELb1ELb1ELb0ELb0ELb0ELi2ELi4ELi4ELi4ELb0EEENS1_24CollectiveEpilogueBwdGQAISA_fSD_Li256ELb1ELb1EEENS1_19SingleTileSchedulerILb1ELb0ELb0ELi128EEEEEEEEEvNT_6ParamsE$_ZZN4cute6detail16composition_implINS_5tupleIJNS_1CILi8EEENS3_ILi2EEES5_S5_S4_S5_EEENS2_IJNS3_ILi1EEEiiiNS3_ILi72EEENS3_ILi512EEEEEENS2_IJNS3_ILi4EEES5_EEENS2_IJNS3_ILi16EEENS3_ILi8192EEEEEEEEDaRKT_RKT0_RKT1_RKT2_ENKUlRKT_RKT0_E_clISB_SD_EEDaSU_SX_)
        /*9968*/ 	.word	0x00000000


	//----- nvinfo : EIATTR_FRAME_SIZE
	.align		4
.L_6556:
        /*996c*/ 	.byte	0x04, 0x11
        /*996e*/ 	.short	(.L_6558 - .L_6557)
	.align		4
.L_6557:
        /*9970*/ 	.word	index@($_ZN7cutlass13device_kernelIN5flash19enable_sm80_to_sm89INS1_16FlashAttnBwdSm80INS1_25CollectiveMainloopBwdSm80ILi2ELi2EN4cute5tupleIJNS5_1CILi128EEES8_NS7_ILi64EEEEEENS_10bfloat16_tEfNS_4arch4Sm80ELb0ELb1ELb1ELb1ELb1ELb0ELb0ELb0ELi2ELi4ELi4ELi4ELb0EEENS1_24CollectiveEpilogueBwdGQAISA_fSD_Li256ELb1ELb1EEENS1_19SingleTileSchedulerILb1ELb0ELb0ELi128EEEEEEEEEvNT_6ParamsE$_ZZN4cute6detail16composition_implINS_5tupleIJNS_1CILi8EEENS3_ILi2EEES5_S5_S4_S5_EEENS2_IJNS3_ILi1EEEiiiNS3_ILi72EEENS3_ILi512EEEEEENS2_IJNS2_IJS5_S5_S5_EEES5_NS3_ILi4EEEEEENS2_IJNS2_IJS7_S9_S4_EEENS3_ILi4096EEENS3_ILi16EEEEEEEEDaRKT_RKT0_RKT1_RKT2_ENKUlRKT_RKT0_E_clISC_SG_EEDaSW_SZ_)
        /*9974*/ 	.word	0x00000000


	//----- nvinfo : EIATTR_FRAME_SIZE
	.align		4
.L_6558:
        /*9978*/ 	.byte	0x04, 0x11
        /*997a*/ 	.short	(.L_6560 - .L_6559)
	.align		4
.L_6559:
        /*997c*/ 	.word	index@($_ZN7cutlass13device_kernelIN5flash19enable_sm80_to_sm89INS1_16FlashAttnBwdSm80INS1_25CollectiveMainloopBwdSm80ILi2ELi2EN4cute5tupleIJNS5_1CILi128EEES8_NS7_ILi64EEEEEENS_10bfloat16_tEfNS_4arch4Sm80ELb0ELb1ELb1ELb1ELb1ELb0ELb0ELb0ELi2ELi4ELi4ELi4ELb0EEENS1_24CollectiveEpilogueBwdGQAISA_fSD_Li256ELb1ELb1EEENS1_19SingleTileSchedulerILb1ELb0ELb0ELi128EEEEEEEEEvNT_6ParamsE$_ZZN4cute6detail16composition_implINS_5tupleIJNS_1CILi8EEENS3_ILi2EEES5_S5_S4_S5_EEENS2_IJNS3_ILi1EEEiiiNS3_ILi72EEENS3_ILi512EEEEEENS2_IJNS2_IJS5_S5_S5_EEES5_NS3_ILi4EEEEEENS2_IJNS2_IJS7_S9_S4_EEENS3_ILi4096EEENS3_ILi16EEEEEEEEDaRKT_RKT0_RKT1_RKT2_ENKUlRKT_RKT0_E_clISB_SE_EEDaSW_SZ_)
        /*9980*/ 	.word	0x00000000


	//----- nvinfo : EIATTR_FRAME_SIZE
	.align		4
.L_6560:
        /*9984*/ 	.byte	0x04, 0x11
        /*9986*/ 	.short	(.L_6562 - .L_6561)
	.align		4
.L_6561:
        /*9988*/ 	.word	index@($_ZN7cutlass13device_kernelIN5flash19enable_sm80_to_sm89INS1_16FlashAttnBwdSm80INS1_25CollectiveMainloopBwdSm80ILi2ELi2EN4cute5tupleIJNS5_1CILi128EEES8_NS7_ILi64EEEEEENS_10bfloat16_tEfNS_4arch4Sm80ELb0ELb1ELb1ELb1ELb1ELb0ELb0ELb0ELi2ELi4ELi4ELi4ELb0EEENS1_24CollectiveEpilogueBwdGQAISA_fSD_Li256ELb1ELb1EEENS1_19SingleTileSchedulerILb1ELb0ELb0ELi128EEEEEEEEEvNT_6ParamsE$_ZZN4cute6detail16composition_implINS_5tupleIJNS_1CILi8EEENS3_ILi2EEES5_S5_S4_S5_EEENS2_IJNS3_ILi1EEEiiiNS3_ILi72EEENS3_ILi512EEEEEENS2_IJNS2_IJS5_S5_S5_EEES5_NS2_IJNS3_ILi4EEES5_EEEEEENS2_IJNS2_IJS7_S9_S4_EEENS3_ILi4096EEENS2_IJNS3_ILi16EEENS3_ILi8192EEEEEEEEEEEDaRKT_RKT0_RKT1_RKT2_ENKUlRKT_RKT0_E_clISD_SJ_EEDaSZ_S12_)
        /*998c*/ 	.word	0x00000000


	//----- nvinfo : EIATTR_FRAME_SIZE
	.align		4
.L_6562:
        /*9990*/ 	.byte	0x04, 0x11
        /*9992*/ 	.short	(.L_6564 - .L_6563)
	.align		4
.L_6563:
        /*9994*/ 	.word	index@($_ZN7cutlass13device_kernelIN5flash19enable_sm80_to_sm89INS1_16FlashAttnBwdSm80INS1_25CollectiveMainloopBwdSm80ILi2ELi2EN4cute5tupleIJNS5_1CILi128EEES8_NS7_ILi64EEEEEENS_10bfloat16_tEfNS_4arch4Sm80ELb0ELb1ELb1ELb1ELb1ELb0ELb0ELb0ELi2ELi4ELi4ELi4ELb0EEENS1_24CollectiveEpilogueBwdGQAISA_fSD_Li256ELb1ELb1EEENS1_19SingleTileSchedulerILb1ELb0ELb0ELi128EEEEEEEEEvNT_6ParamsE$_ZZN4cute6detail16composition_implINS_5tupleIJNS_1CILi8EEENS3_ILi2EEES5_S5_S4_S5_EEENS2_IJNS3_ILi1EEEiiiNS3_ILi72EEENS3_ILi512EEEEEENS2_IJNS2_IJS5_S5_S5_EEES5_NS2_IJNS3_ILi4EEES5_EEEEEENS2_IJNS2_IJS7_S9_S4_EEENS3_ILi4096EEENS2_IJNS3_ILi16EEENS3_ILi8192EEEEEEEEEEEDaRKT_RKT0_RKT1_RKT2_ENKUlRKT_RKT0_E_clISB_SF_EEDaSZ_S12_)
        /*9998*/ 	.word	0x00000000


	//----- nvinfo : EIATTR_FRAME_SIZE
	.align		4
.L_6564:
        /*999c*/ 	.byte	0x04, 0x11
        /*999e*/ 	.short	(.L_6566 - .L_6565)
	.align		4
.L_6565:
        /*99a0*/ 	.word	index@($_ZN7cutlass13device_kernelIN5flash19enable_sm80_to_sm89INS1_16FlashAttnBwdSm80INS1_25CollectiveMainloopBwdSm80ILi2ELi2EN4cute5tupleIJNS5_1CILi128EEES8_NS7_ILi64EEEEEENS_10bfloat16_tEfNS_4arch4Sm80ELb0ELb1ELb1ELb1ELb1ELb0ELb0ELb0ELi2ELi4ELi4ELi4ELb0EEENS1_24CollectiveEpilogueBwdGQAISA_fSD_Li256ELb1ELb1EEENS1_19SingleTileSchedulerILb1ELb0ELb0ELi128EEEEEEEEEvNT_6ParamsE$_ZZN4cute6detail16composition_implINS_5tupleIJNS_1CILi8EEENS3_ILi2EEES5_S5_S4_S5_EEENS2_IJNS3_ILi1EEEiiiNS3_ILi72EEENS3_ILi512EEEEEENS2_IJNS2_IJS5_S5_EEES4_NS3_ILi4EEEEEENS2_IJNS2_IJS7_S4_EEENS3_ILi1024EEENS3_ILi16EEEEEEEEDaRKT_RKT0_RKT1_RKT2_ENKUlRKT_RKT0_E_clISC_SG_EEDaSW_SZ_)
        /*99a4*/ 	.word	0x00000000


	//----- nvinfo : EIATTR_FRAME_SIZE
	.align		4
.L_6566:
        /*99a8*/ 	.byte	0x04, 0x11
        /*99aa*/ 	.short	(.L_6568 - .L_6567)
	.align		4
.L_6567:
        /*99ac*/ 	.word	index@($_ZN7cutlass13device_kernelIN5flash19enable_sm80_to_sm89INS1_16FlashAttnBwdSm80INS1_25CollectiveMainloopBwdSm80ILi2ELi2EN4cute5tupleIJNS5_1CILi128EEES8_NS7_ILi64EEEEEENS_10bfloat16_tEfNS_4arch4Sm80ELb0ELb1ELb1ELb1ELb1ELb0ELb0ELb0ELi2ELi4ELi4ELi4ELb0EEENS1_24CollectiveEpilogueBwdGQAISA_fSD_Li256ELb1ELb1EEENS1_19SingleTileSchedulerILb1ELb0ELb0ELi128EEEEEEEEEvNT_6ParamsE$_ZZN4cute6detail16composition_implINS_5tupleIJNS_1CILi8EEENS3_ILi2EEES5_S5_S4_S5_EEENS2_IJNS3_ILi1EEEiiiNS3_ILi72EEENS3_ILi512EEEEEENS2_IJNS2_IJS5_S5_EEES4_NS3_ILi4EEEEEENS2_IJNS2_IJS7_S4_EEENS3_ILi1024EEENS3_ILi16EEEEEEEEDaRKT_RKT0_RKT1_RKT2_ENKUlRKT_RKT0_E_clISB_SE_EEDaSW_SZ_)
        /*99b0*/ 	.word	0x00000000


	//----- nvinfo : EIATTR_FRAME_SIZE
	.align		4
.L_6568:
        /*99b4*/ 	.byte	0x04, 0x11
        /*99b6*/ 	.short	(.L_6570 - .L_6569)
	.align		4
.L_6569:
        /*99b8*/ 	.word	index@($_ZN7cutlass13device_kernelIN5flash19enable_sm80_to_sm89INS1_16FlashAttnBwdSm80INS1_25CollectiveMainloopBwdSm80ILi2ELi2EN4cute5tupleIJNS5_1CILi128EEES8_NS7_ILi64EEEEEENS_10bfloat16_tEfNS_4arch4Sm80ELb0ELb1ELb1ELb1ELb1ELb0ELb0ELb0ELi2ELi4ELi4ELi4ELb0EEENS1_24CollectiveEpilogueBwdGQAISA_fSD_Li256ELb1ELb1EEENS1_19SingleTileSchedulerILb1ELb0ELb0ELi128EEEEEEEEEvNT_6ParamsE$_ZZN4cute6detail16composition_implINS_5tupleIJNS_1CILi16EEENS3_ILi2EEES5_S5_NS3_ILi4EEES5_EEENS2_IJNS3_ILi1EEEiiiNS3_ILi144EEENS3_ILi512EEEEEES6_S4_EEDaRKT_RKT0_RKT1_RKT2_ENKUlRKT_T0_E_clINS2_IJNS2_IJS5_S5_EEENS2_IJiiEEES8_S8_EEENS_17integral_constantIiLi4EEEEEDaSQ_SR_)
        /*99bc*/ 	.word	0x00000000


	//----- nvinfo : EIATTR_FRAME_SIZE
	.align		4
.L_6570:
        /*99c0*/ 	.byte	0x04, 0x11
        /*99c2*/ 	.short	(.L_6572 - .L_6571)
	.align		4
.L_6571:
        /*99c4*/ 	.word	index@($_ZN7cutlass13device_kernelIN5flash19enable_sm80_to_sm89INS1_16FlashAttnBwdSm80INS1_25CollectiveMainloopBwdSm80ILi2ELi2EN4cute5tupleIJNS5_1CILi128EEES8_NS7_ILi64EEEEEENS_10bfloat16_tEfNS_4arch4Sm80ELb0ELb1ELb1ELb1ELb1ELb0ELb0ELb0ELi2ELi4ELi4ELi4ELb0EEENS1_24CollectiveEpilogueBwdGQAISA_fSD_Li256ELb1ELb1EEENS1_19SingleTileSchedulerILb1ELb0ELb0ELi128EEEEEEEEEvNT_6ParamsE$_ZZN4cute6detail16composition_implINS_5tupleIJNS_1CILi16EEENS3_ILi2EEES5_S5_NS3_ILi4EEES5_EEENS2_IJNS3_ILi1EEEiiiNS3_ILi144EEENS3_ILi512EEEEEES6_S4_EEDaRKT_RKT0_RKT1_RKT2_ENKUlRKT_T0_E_clINS2_IJNS2_IJS5_S5_EEENS2_IJiiEEES8_S8_EEENS_17integral_constantIiLi3EEEEEDaSQ_SR_)
        /*99c8*/ 	.word	0x00000000


	//----- nvinfo : EIATTR_FRAME_SIZE
	.align		4
.L_6572:
        /*99cc*/ 	.byte	0x04, 0x11
        /*99ce*/ 	.short	(.L_6574 - .L_6573)
	.align		4
.L_6573:
        /*99d0*/ 	.word	index@($_ZN7cutlass13device_kernelIN5flash19enable_sm80_to_sm89INS1_16FlashAttnBwdSm80INS1_25CollectiveMainloopBwdSm80ILi2ELi2EN4cute5tupleIJNS5_1CILi128EEES8_NS7_ILi64EEEEEENS_10bfloat16_tEfNS_4arch4Sm80ELb0ELb1ELb1ELb1ELb1ELb0ELb0ELb0ELi2ELi4ELi4ELi4ELb0EEENS1_24CollectiveEpilogueBwdGQAISA_fSD_Li256ELb1ELb1EEENS1_19SingleTileSchedulerILb1ELb0ELb0ELi128EEEEEEEEEvNT_6ParamsE$_ZZN4cute6detail16composition_implINS_5tupleIJNS_1CILi16EEENS3_ILi2EEES5_S5_NS3_ILi4EEES5_EEENS2_IJNS3_ILi1EEEiiiNS3_ILi144EEENS3_ILi512EEEEEES6_S4_EEDaRKT_RKT0_RKT1_RKT2_ENKUlRKT_T0_E_clINS2_IJNS2_IJS5_EEENS2_IJiEEES5_S8_EEENS_17integral_constantIiLi2EEEEEDaSQ_SR_)
        /*99d4*/ 	.word	0x00000000


	//----- nvinfo : EIATTR_FRAME_SIZE
	.align		4
.L_6574:
        /*99d8*/ 	.byte	0x04, 0x11
        /*99da*/ 	.short	(.L_6576 - .L_6575)
	.align		4
.L_6575:
        /*99dc*/ 	.word	index@($_ZN7cutlass13device_kernelIN5flash19enable_sm80_to_sm89INS1_16FlashAttnBwdSm80INS1_25CollectiveMainloopBwdSm80ILi2ELi2EN4cute5tupleIJNS5_1CILi128EEES8_NS7_ILi64EEEEEENS_10bfloat16_tEfNS_4arch4Sm80ELb0ELb1ELb1ELb1ELb1ELb0ELb0ELb0ELi2ELi4ELi4ELi4ELb0EEENS1_24CollectiveEpilogueBwdGQAISA_fSD_Li256ELb1ELb1EEENS1_19SingleTileSchedulerILb1ELb0ELb0ELi128EEEEEEEEEvNT_6ParamsE$_ZZN4cute6detail16composition_implINS_5tupleIJNS_1CILi16EEENS3_ILi2EEES5_S5_NS3_ILi4EEES5_EEENS2_IJNS3_ILi1EEEiiiNS3_ILi144EEENS3_ILi512EEEEEES6_S4_EEDaRKT_RKT0_RKT1_RKT2_ENKUlRKT_T0_E_clINS2_IJNS2_IJEEESU_S6_S8_EEENS_17integral_constantIiLi1EEEEEDaSQ_SR_)
        /*99e0*/ 	.word	0x00000000


	//----- nvinfo : EIATTR_FRAME_SIZE
	.align		4
.L_6576:
        /*99e4*/ 	.byte	0x04, 0x11
        /*99e6*/ 	.short	(.L_6578 - .L_6577)
	.align		4
.L_6577:
        /*99e8*/ 	.word	index@($_ZN7cutlass13device_kernelIN5flash19enable_sm80_to_sm89INS1_16FlashAttnBwdSm80INS1_25CollectiveMainloopBwdSm80ILi2ELi2EN4cute5tupleIJNS5_1CILi128EEES8_NS7_ILi64EEEEEENS_10bfloat16_tEfNS_4arch4Sm80ELb0ELb1ELb1ELb1ELb1ELb0ELb0ELb0ELi2ELi4ELi4ELi4ELb0EEENS1_24CollectiveEpilogueBwdGQAISA_fSD_Li256ELb1ELb1EEENS1_19SingleTileSchedulerILb1ELb0ELb0ELi128EEEEEEEEEvNT_6ParamsE$_ZZN4cute6detail16composition_implINS_5tupleIJNS_1CILi16EEENS3_ILi2EEES5_S5_NS3_ILi4EEES5_EEENS2_IJNS3_ILi1EEEiiiNS3_ILi144EEENS3_ILi512EEEEEES5_NS3_ILi64EEEEEDaRKT_RKT0_RKT1_RKT2_ENKUlRKT_T0_E_clINS2_IJNS2_IJS5_EEENS2_IJiEEES8_S8_EEENS_17integral_constantIiLi4EEEEEDaSR_SS_)
        /*99ec*/ 	.word	0x00000000


	//----- nvinfo : EIATTR_FRAME_SIZE
	.align		4
.L_6578:
        /*99f0*/ 	.byte	0x04, 0x11
        /*99f2*/ 	.short	(.L_6580 - .L_6579)
	.align		4
.L_6579:
        /*99f4*/ 	.word	index@($_ZN7cutlass13device_kernelIN5flash19enable_sm80_to_sm89INS1_16FlashAttnBwdSm80INS1_25CollectiveMainloopBwdSm80ILi2ELi2EN4cute5tupleIJNS5_1CILi128EEES8_NS7_ILi64EEEEEENS_10bfloat16_tEfNS_4arch4Sm80ELb0ELb1ELb1ELb1ELb1ELb0ELb0ELb0ELi2ELi4ELi4ELi4ELb0EEENS1_24CollectiveEpilogueBwdGQAISA_fSD_Li256ELb1ELb1EEENS1_19SingleTileSchedulerILb1ELb0ELb0ELi128EEEEEEEEEvNT_6ParamsE$_ZZN4cute6detail16composition_implINS_5tupleIJNS_1CILi16EEENS3_ILi2EEES5_S5_NS3_ILi4EEES5_EEENS2_IJNS3_ILi1EEEiiiNS3_ILi144EEENS3_ILi512EEEEEES5_NS3_ILi64EEEEEDaRKT_RKT0_RKT1_RKT2_ENKUlRKT_T0_E_clINS2_IJNS2_IJEEESV_S5_S8_EEENS_17integral_constantIiLi3EEEEEDaSR_SS_)
        /*99f8*/ 	.word	0x00000000


	//----- nvinfo : EIATTR_FRAME_SIZE
	.align		4
.L_6580:
        /*99fc*/ 	.byte	0x04, 0x11
        /*99fe*/ 	.short	(.L_6582 - .L_6581)
	.align		4
.L_6581:
        /*9a00*/ 	.word	index@($_ZN7cutlass13device_kernelIN5flash19enable_sm80_to_sm89INS1_16FlashAttnBwdSm80INS1_25CollectiveMainloopBwdSm80ILi2ELi2EN4cute5tupleIJNS5_1CILi128EEES8_NS7_ILi64EEEEEENS_10bfloat16_tEfNS_4arch4Sm80ELb0ELb1ELb1ELb1ELb1ELb0ELb0ELb0ELi2ELi4ELi4ELi4ELb0EEENS1_24CollectiveEpilogueBwdGQAISA_fSD_Li256ELb1ELb1EEENS1_19SingleTileSchedulerILb1ELb0ELb0ELi128EEEEEEEEEvNT_6ParamsE$_ZZN4cute6detail16composition_implINS_5tupleIJNS_1CILi16EEENS3_ILi2EEES5_S5_NS3_ILi4EEES5_EEENS2_IJNS3_ILi1EEEiiiNS3_ILi144EEENS3_ILi512EEEEEENS2_IJS5_S5_EEENS2_IJNS3_ILi64EEESA_EEEEEDaRKT_RKT0_RKT1_RKT2_ENKUlRKT_RKT0_E_clIS5_SD_EEDaST_SW_)
        /*9a04*/ 	.word	0x00000000


	//----- nvinfo : EIATTR_FRAME_SIZE
	.align		4
.L_6582:
        /*9a08*/ 	.byte	0x04, 0x11
        /*9a0a*/ 	.short	(.L_6584 - .L_6583)
	.align		4
.L_6583:
        /*9a0c*/ 	.word	index@($_ZN7cutlass13device_kernelIN5flash19enable_sm80_to_sm89INS1_16FlashAttnBwdSm80INS1_25CollectiveMainloopBwdSm80ILi2ELi2EN4cute5tupleIJNS5_1CILi128EEES8_NS7_ILi64EEEEEENS_10bfloat16_tEfNS_4arch4Sm80ELb0ELb1ELb1ELb1ELb1ELb0ELb0ELb0ELi2ELi4ELi4ELi4ELb0EEENS1_24CollectiveEpilogueBwdGQAISA_fSD_Li256ELb1ELb1EEENS1_19SingleTileSchedulerILb1ELb0ELb0ELi128EEEEEEEEEvNT_6ParamsE$_ZZN4cute6detail16composition_implINS_5tupleIJNS_1CILi16EEENS3_ILi2EEES5_S5_NS3_ILi4EEES5_EEENS2_IJNS3_ILi1EEEiiiNS3_ILi144EEENS3_ILi512EEEEEENS2_IJNS2_IJS5_S5_EEES6_NS3_ILi8EEEEEENS2_IJNS2_IJNS3_ILi64EEESA_EEES4_NS3_ILi1024EEEEEEEEDaRKT_RKT0_RKT1_RKT2_ENKUlRKT_RKT0_E_clISC_SG_EEDaSX_S10_)
        /*9a10*/ 	.word	0x00000000


	//----- nvinfo : EIATTR_FRAME_SIZE
	.align		4
.L_6584:
        /*9a14*/ 	.byte	0x04, 0x11
        /*9a16*/ 	.short	(.L_6586 - .L_6585)
	.align		4
.L_6585:
        /*9a18*/ 	.word	index@($_ZN7cutlass13device_kernelIN5flash19enable_sm80_to_sm89INS1_16FlashAttnBwdSm80INS1_25CollectiveMainloopBwdSm80ILi2ELi2EN4cute5tupleIJNS5_1CILi128EEES8_NS7_ILi64EEEEEENS_10bfloat16_tEfNS_4arch4Sm80ELb0ELb1ELb1ELb1ELb1ELb0ELb0ELb0ELi2ELi4ELi4ELi4ELb0EEENS1_24CollectiveEpilogueBwdGQAISA_fSD_Li256ELb1ELb1EEENS1_19SingleTileSchedulerILb1ELb0ELb0ELi128EEEEEEEEEvNT_6ParamsE$_ZZN4cute6detail16composition_implINS_5tupleIJNS_1CILi16EEENS3_ILi2EEES5_S5_NS3_ILi4EEES5_EEENS2_IJNS3_ILi1EEEiiiNS3_ILi144EEENS3_ILi512EEEEEENS2_IJNS2_IJS5_S5_EEES6_NS3_ILi8EEEEEENS2_IJNS2_IJNS3_ILi64EEESA_EEES4_NS3_ILi1024EEEEEEEEDaRKT_RKT0_RKT1_RKT2_ENKUlRKT_RKT0_E_clIS6_S4_EEDaSX_S10_)
        /*9a1c*/ 	.word	0x00000000


	//----- nvinfo : EIATTR_FRAME_SIZE
	.align		4
.L_6586:
        /*9a20*/ 	.byte	0x04, 0x11
        /*9a22*/ 	.short	(.L_6588 - .L_6587)
	.align		4
.L_6587:
        /*9a24*/ 	.word	index@($_ZN7cutlass13device_kernelIN5flash19enable_sm80_to_sm89INS1_16FlashAttnBwdSm80INS1_25CollectiveMainloopBwdSm80ILi2ELi2EN4cute5tupleIJNS5_1CILi128EEES8_NS7_ILi64EEEEEENS_10bfloat16_tEfNS_4arch4Sm80ELb0ELb1ELb1ELb1ELb1ELb0ELb0ELb0ELi2ELi4ELi4ELi4ELb0EEENS1_24CollectiveEpilogueBwdGQAISA_fSD_Li256ELb1ELb1EEENS1_19SingleTileSchedulerILb1ELb0ELb0ELi128EEEEEEEEEvNT_6ParamsE$_ZZN4cute6detail16composition_implINS_1CILi2EEEiNS_5tupleIJNS2_ILi1EEES3_EEENS4_IJNS2_ILi0EEES5_EEEEEDaRKT_RKT0_RKT1_RKT2_ENKUlRKT_RKT0_E_clIS3_S5_EEDaSN_SQ_)
        /*9a28*/ 	.word	0x00000000


	//----- nvinfo : EIATTR_FRAME_SIZE
	.align		4
.L_6588:
        /*9a2c*/ 	.byte	0x04, 0x11
        /*9a2e*/ 	.short	(.L_6590 - .L_6589)
	.align		4
.L_6589:
        /*9a30*/ 	.word	index@($_ZN7cutlass13device_kernelIN5flash19enable_sm80_to_sm89INS1_16FlashAttnBwdSm80INS1_25CollectiveMainloopBwdSm80ILi2ELi2EN4cute5tupleIJNS5_1CILi128EEES8_NS7_ILi64EEEEEENS_10bfloat16_tEfNS_4arch4Sm80ELb0ELb1ELb1ELb1ELb1ELb0ELb0ELb0ELi2ELi4ELi4ELi4ELb0EEENS1_24CollectiveEpilogueBwdGQAISA_fSD_Li256ELb1ELb1EEENS1_19SingleTileSchedulerILb1ELb0ELb0ELi128EEEEEEEEEvNT_6ParamsE$_ZZN4cute6detail10lift_sliceINS_5tupleIJNS_1CILi0EEENS_10UnderscoreEEEENS2_IJNS2_IJS4_S4_EEEiEEEEEDaRKT_RKT0_ENKUlRKT_RKT0_E_clIS5_iEEDaSH_SK_)
        /*9a34*/ 	.word	0x00000000


	//----- nvinfo : EIATTR_FRAME_SIZE
	.align		4
.L_6590:
        /*9a38*/ 	.byte	0x04, 0x11
        /*9a3a*/ 	.short	(.L_6592 - .L_6591)
	.align		4
.L_6591:
        /*9a3c*/ 	.word	index@($_ZN7cutlass13device_kernelIN5flash19enable_sm80_to_sm89INS1_16FlashAttnBwdSm80INS1_25CollectiveMainloopBwdSm80ILi2ELi2EN4cute5tupleIJNS5_1CILi128EEES8_NS7_ILi64EEEEEENS_10bfloat16_tEfNS_4arch4Sm80ELb0ELb1ELb1ELb1ELb1ELb0ELb0ELb0ELi2ELi4ELi4ELi4ELb0EEENS1_24CollectiveEpilogueBwdGQAISA_fSD_Li256ELb1ELb1EEENS1_19SingleTileSchedulerILb1ELb0ELb0ELi128EEEEEEEEEvNT_6ParamsE$_ZZN4cute5sliceINS_5tupleIJNS_10UnderscoreES2_iEEENS1_IJNS1_IJNS_1CILi1EEENS4_ILi0EEEEEEiNS4_ILi1024EEEEEEEEDaRKT_RKT0_ENKUlRKT_RKT0_E_clIS2_iEEDaSI_SL_)
        /*9a40*/ 	.word	0x00000000


	//----- nvinfo : EIATTR_FRAME_SIZE
	.align		4
.L_6592:
        /*9a44*/ 	.byte	0x04, 0x11
        /*9a46*/ 	.short	(.L_6594 - .L_6593)
	.align		4
.L_6593:
        /*9a48*/ 	.word	index@($_ZN7cutlass13device_kernelIN5flash19enable_sm80_to_sm89INS1_16FlashAttnBwdSm80INS1_25CollectiveMainloopBwdSm80ILi2ELi2EN4cute5tupleIJNS5_1CILi128EEES8_NS7_ILi64EEEEEENS_10bfloat16_tEfNS_4arch4Sm80ELb0ELb1ELb1ELb1ELb1ELb0ELb0ELb0ELi2ELi4ELi4ELi4ELb0EEENS1_24CollectiveEpilogueBwdGQAISA_fSD_Li256ELb1ELb1EEENS1_19SingleTileSchedulerILb1ELb0ELb0ELi128EEEEEEEEEvNT_6ParamsE$_ZZN4cute5sliceINS_5tupleIJNS_10UnderscoreES2_S2_iEEENS1_IJNS1_IJNS_1CILi1EEENS4_ILi0EEEEEElS6_lEEEEEDaRKT_RKT0_ENKUlRKT_RKT0_E_clIS2_lEEDaSH_SK_)
        /*9a4c*/ 	.word	0x00000000


	//----- nvinfo : EIATTR_FRAME_SIZE
	.align		4
.L_6594:
        /*9a50*/ 	.byte	0x04, 0x11
        /*9a52*/ 	.short	(.L_6596 - .L_6595)
	.align		4
.L_6595:
        /*9a54*/ 	.word	index@($_ZN7cutlass13device_kernelIN5flash19enable_sm80_to_sm89INS1_16FlashAttnBwdSm80INS1_25CollectiveMainloopBwdSm80ILi2ELi2EN4cute5tupleIJNS5_1CILi128EEES8_NS7_ILi64EEEEEENS_10bfloat16_tEfNS_4arch4Sm80ELb0ELb1ELb1ELb1ELb1ELb0ELb0ELb0ELi2ELi4ELi4ELi4ELb0EEENS1_24CollectiveEpilogueBwdGQAISA_fSD_Li256ELb1ELb1EEENS1_19SingleTileSchedulerILb1ELb0ELb0ELi128EEEEEEEEEvNT_6ParamsE$_ZZN4cute5sliceINS_5tupleIJNS_10UnderscoreES2_S2_iEEENS1_IJNS1_IJNS_1CILi1EEENS4_ILi0EEEEEEiNS4_ILi1024EEENS4_ILi8192EEEEEEEEDaRKT_RKT0_ENKUlRKT_RKT0_E_clIS2_iEEDaSJ_SM_)
        /*9a58*/ 	.word	0x00000000


	//----- nvinfo : EIATTR_FRAME_SIZE
	.align		4
.L_6596:
        /*9a5c*/ 	.byte	0x04, 0x11
        /*9a5e*/ 	.short	(.L_6598 - .L_6597)
	.align		4
.L_6597:
        /*9a60*/ 	.word	index@($_ZN7cutlass13device_kernelIN5flash19enable_sm80_to_sm89INS1_16FlashAttnBwdSm80INS1_25CollectiveMainloopBwdSm80ILi2ELi2EN4cute5tupleIJNS5_1CILi128EEES8_NS7_ILi64EEEEEENS_10bfloat16_tEfNS_4arch4Sm80ELb0ELb1ELb1ELb1ELb1ELb0ELb0ELb0ELi2ELi4ELi4ELi4ELb0EEENS1_24CollectiveEpilogueBwdGQAISA_fSD_Li256ELb1ELb1EEENS1_19SingleTileSchedulerILb1ELb0ELb0ELi128EEEEEEEEEvNT_6ParamsE$_ZZN4cute5sliceINS_5tupleIJNS_10UnderscoreES2_S2_iEEENS1_IJNS1_IJNS_1CILi1EEENS4_ILi0EEEEEENS4_ILi4096EEENS1_IJiiEEENS1_IJS6_NS4_ILi8192EEEEEEEEEEEDaRKT_RKT0_ENKUlRKT_RKT0_E_clIS2_S9_EEDaSL_SO_)
        /*9a64*/ 	.word	0x00000000


	//----- nvinfo : EIATTR_FRAME_SIZE
	.align		4
.L_6598:
        /*9a68*/ 	.byte	0x04, 0x11
        /*9a6a*/ 	.short	(.L_6600 - .L_6599)
	.align		4
.L_6599:
        /*9a6c*/ 	.word	index@($_ZN7cutlass13device_kernelIN5flash19enable_sm80_to_sm89INS1_16FlashAttnBwdSm80INS1_25CollectiveMainloopBwdSm80ILi2ELi2EN4cute5tupleIJNS5_1CILi128EEES8_NS7_ILi64EEEEEENS_10bfloat16_tEfNS_4arch4Sm80ELb0ELb1ELb1ELb1ELb1ELb0ELb0ELb0ELi2ELi4ELi4ELi4ELb0EEENS1_24CollectiveEpilogueBwdGQAISA_fSD_Li256ELb1ELb1EEENS1_19SingleTileSchedulerILb1ELb0ELb0ELi128EEEEEEEEEvNT_6ParamsE$_ZZN4cute5sliceINS_5tupleIJNS_10UnderscoreES2_NS_1CILi0EEEEEENS1_IJNS1_IJNS3_ILi1EEES4_EEEiNS3_ILi1024EEEEEEEEDaRKT_RKT0_ENKUlRKT_RKT0_E_clIS2_iEEDaSI_SL_)
        /*9a70*/ 	.word	0x00000000


	//----- nvinfo : EIATTR_FRAME_SIZE
	.align		4
.L_6600:
        /*9a74*/ 	.byte	0x04, 0x11
        /*9a76*/ 	.short	(.L_6602 - .L_6601)
	.align		4
.L_6601:
        /*9a78*/ 	.word	index@($_ZN7cutlass13device_kernelIN5flash19enable_sm80_to_sm89INS1_16FlashAttnBwdSm80INS1_25CollectiveMainloopBwdSm80ILi2ELi2EN4cute5tupleIJNS5_1CILi128EEES8_NS7_ILi64EEEEEENS_10bfloat16_tEfNS_4arch4Sm80ELb0ELb1ELb1ELb1ELb1ELb0ELb0ELb0ELi2ELi4ELi4ELi4ELb0EEENS1_24CollectiveEpilogueBwdGQAISA_fSD_Li256ELb1ELb1EEENS1_19SingleTileSchedulerILb1ELb0ELb0ELi128EEEEEEEEEvNT_6ParamsE$_ZZN4cute5sliceINS_5tupleIJNS1_IJNS_10UnderscoreENS_1CILi0EEEEEENS1_IJS4_S2_EEEEEENS1_IJNS1_IJNS1_IJNS3_ILi1EEES4_EEES4_EEENS1_IJNS1_IJS4_S4_EEEiEEEEEEEEDaRKT_RKT0_ENKUlRKT_RKT0_E_clIS6_SC_EEDaSM_SP_)
        /*9a7c*/ 	.word	0x00000000


	//----- nvinfo : EIATTR_FRAME_SIZE
	.align		4
.L_6602:
        /*9a80*/ 	.byte	0x04, 0x11
        /*9a82*/ 	.short	(.L_6604 - .L_6603)
	.align		4
.L_6603:
        /*9a84*/ 	.word	index@($_ZN7cutlass13device_kernelIN5flash19enable_sm80_to_sm89INS1_16FlashAttnBwdSm80INS1_25CollectiveMainloopBwdSm80ILi2ELi2EN4cute5tupleIJNS5_1CILi128EEES8_NS7_ILi64EEEEEENS_10bfloat16_tEfNS_4arch4Sm80ELb0ELb1ELb1ELb1ELb1ELb0ELb0ELb0ELi2ELi4ELi4ELi4ELb0EEENS1_24CollectiveEpilogueBwdGQAISA_fSD_Li256ELb1ELb1EEENS1_19SingleTileSchedulerILb1ELb0ELb0ELi128EEEEEEEEEvNT_6ParamsE$_ZZN4cute4takeILi1ELi3ENS_5tupleIJNS1_IJiNS_1CILi512EEEEEENS1_IJiiEEENS2_ILi1024EEEEEEEEDaRKT1_ENKUlDpRKT_E_clIJS5_S6_EEEDaSE_)
        /*9a88*/ 	.word	0x00000000


	//----- nvinfo : EIATTR_FRAME_SIZE
	.align		4
.L_6604:
        /*9a8c*/ 	.byte	0x04, 0x11
        /*9a8e*/ 	.short	(.L_6606 - .L_6605)
	.align		4
.L_6605:
        /*9a90*/ 	.word	index@($_ZN7cutlass13device_kernelIN5flash19enable_sm80_to_sm89INS1_16FlashAttnBwdSm80INS1_25CollectiveMainloopBwdSm80ILi2ELi2EN4cute5tupleIJNS5_1CILi128EEES8_NS7_ILi64EEEEEENS_10bfloat16_tEfNS_4arch4Sm80ELb0ELb1ELb1ELb1ELb1ELb0ELb0ELb0ELi2ELi4ELi4ELi4ELb0EEENS1_24CollectiveEpilogueBwdGQAISA_fSD_Li256ELb1ELb1EEENS1_19SingleTileSchedulerILb1ELb0ELb0ELi128EEEEEEEEEvNT_6ParamsE$_ZZN4cute4takeILi1ELi3ENS_5tupleIJNS1_IJNS_1CILi1EEEiEEENS2_ILi1024EEENS1_IJiiEEEEEEEEDaRKT1_ENKUlDpRKT_E_clIJS5_S6_EEEDaSE_)
        /*9a94*/ 	.word	0x00000000


	//----- nvinfo : EIATTR_FRAME_SIZE
	.align		4
.L_6606:
        /*9a98*/ 	.byte	0x04, 0x11
        /*9a9a*/ 	.short	(.L_6608 - .L_6607)
	.align		4
.L_6607:
        /*9a9c*/ 	.word	index@($_ZN7cutlass13device_kernelIN5flash19enable_sm80_to_sm89INS1_16FlashAttnBwdSm80INS1_25CollectiveMainloopBwdSm80ILi2ELi2EN4cute5tupleIJNS5_1CILi128EEES8_NS7_ILi64EEEEEENS_10bfloat16_tEfNS_4arch4Sm80ELb0ELb1ELb1ELb1ELb1ELb0ELb0ELb0ELi2ELi4ELi4ELi4ELb0EEENS1_24CollectiveEpilogueBwdGQAISA_fSD_Li256ELb1ELb1EEENS1_19SingleTileSchedulerILb1ELb0ELb0ELi128EEEEEEEEEvNT_6ParamsE$_ZZN4cute4takeILi1ELi3ENS_5tupleIJNS1_IJNS_1CILi1EEENS2_ILi512EEEiEEENS2_ILi4096EEENS1_IJiiEEEEEEEEDaRKT1_ENKUlDpRKT_E_clIJS6_S7_EEEDaSF_)
        /*9aa0*/ 	.word	0x00000000


	//----- nvinfo : EIATTR_FRAME_SIZE
	.align		4
.L_6608:
        /*9aa4*/ 	.byte	0x04, 0x11
        /*9aa6*/ 	.short	(.L_6610 - .L_6609)
	.align		4
.L_6609:
        /*9aa8*/ 	.word	index@($_ZN7cutlass13device_kernelIN5flash19enable_sm80_to_sm89INS1_16FlashAttnBwdSm80INS1_25CollectiveMainloopBwdSm80ILi2ELi2EN4cute5tupleIJNS5_1CILi128EEES8_NS7_ILi64EEEEEENS_10bfloat16_tEfNS_4arch4Sm80ELb0ELb1ELb1ELb1ELb1ELb0ELb0ELb0ELi2ELi4ELi4ELi4ELb0EEENS1_24CollectiveEpilogueBwdGQAISA_fSD_Li256ELb1ELb1EEENS1_19SingleTileSchedulerILb1ELb0ELb0ELi128EEEEEEEEEvNT_6ParamsE$_ZZN4cute4takeILi1ELi3ENS_5tupleIJNS1_IJNS_1CILi1EEENS2_ILi512EEEiEEENS2_ILi4096EEENS1_IJNS1_IJiiEEENS2_ILi8192EEEEEEEEEEEDaRKT1_ENKUlDpRKT_E_clIJS6_S9_EEEDaSH_)
        /*9aac*/ 	.word	0x00000000


	//----- nvinfo : EIATTR_FRAME_SIZE
	.align		4
.L_6610:
        /*9ab0*/ 	.byte	0x04, 0x11
        /*9ab2*/ 	.short	(.L_6612 - .L_6611)
	.align		4
.L_6611:
        /*9ab4*/ 	.word	index@($_ZN7cutlass13device_kernelIN5flash19enable_sm80_to_sm89INS1_16FlashAttnBwdSm80INS1_25CollectiveMainloopBwdSm80ILi2ELi2EN4cute5tupleIJNS5_1CILi128EEES8_NS7_ILi64EEEEEENS_10bfloat16_tEfNS_4arch4Sm80ELb0ELb1ELb1ELb1ELb1ELb0ELb0ELb0ELi2ELi4ELi4ELi4ELb0EEENS1_24CollectiveEpilogueBwdGQAISA_fSD_Li256ELb1ELb1EEENS1_19SingleTileSchedulerILb1ELb0ELb0ELi128EEEEEEEEEvNT_6ParamsE$_ZZN4cute4takeILi1ELi2ENS_5tupleIJNS1_IJNS_1CILi1EEENS2_ILi0EEEEEEiEEEEEDaRKT1_ENKUlDpRKT_E_clIJiEEEDaSD_)
        /*9ab8*/ 	.word	0x00000000


	//----- nvinfo : EIATTR_FRAME_SIZE
	.align		4
.L_6612:
        /*9abc*/ 	.byte	0x04, 0x11
        /*9abe*/ 	.short	(.L_6614 - .L_6613)
	.align		4
.L_6613:
        /*9ac0*/ 	.word	index@($_ZN7cutlass13device_kernelIN5flash19enable_sm80_to_sm89INS1_16FlashAttnBwdSm80INS1_25CollectiveMainloopBwdSm80ILi2ELi2EN4cute5tupleIJNS5_1CILi128EEES8_NS7_ILi64EEEEEENS_10bfloat16_tEfNS_4arch4Sm80ELb0ELb1ELb1ELb1ELb1ELb0ELb0ELb0ELi2ELi4ELi4ELi4ELb0EEENS1_24CollectiveEpilogueBwdGQAISA_fSD_Li256ELb1ELb1EEENS1_19SingleTileSchedulerILb1ELb0ELb0ELi128EEEEEEEEEvNT_6ParamsE$_ZZN4cute4diceINS_5tupleIJNS1_IJiNS1_IJiNS_1CILi0EEEEEEEEENS1_IJNS_10UnderscoreENS1_IJS6_S6_EEEEEEEEES9_EEDaRKT_RKT0_ENKUlRKT_RKT0_E_clIS5_S5_EEDaSI_SL_)
        /*9ac4*/ 	.word	0x00000000


	//----- nvinfo : EIATTR_FRAME_SIZE
	.align		4
.L_6614:
        /*9ac8*/ 	.byte	0x04, 0x11
        /*9aca*/ 	.short	(.L_6616 - .L_6615)
	.align		4
.L_6615:
        /*9acc*/ 	.word	index@($_ZN7cutlass13device_kernelIN5flash19enable_sm80_to_sm89INS1_16FlashAttnBwdSm80INS1_25CollectiveMainloopBwdSm80ILi2ELi2EN4cute5tupleIJNS5_1CILi128EEES8_NS7_ILi64EEEEEENS_10bfloat16_tEfNS_4arch4Sm80ELb0ELb1ELb1ELb1ELb1ELb0ELb0ELb0ELi2ELi4ELi4ELi4ELb0EEENS1_24CollectiveEpilogueBwdGQAISA_fSD_Li256ELb1ELb1EEENS1_19SingleTileSchedulerILb1ELb0ELb0ELi128EEEEEEEEEvNT_6ParamsE$_ZZN4cute19as_arithmetic_tupleINS_15ArithmeticTupleIJiiEEEEEDaRKT_ENKUlRKT_E_clIiEEDaS8_)
        /*9ad0*/ 	.word	0x00000000


	//----- nvinfo : EIATTR_FRAME_SIZE
	.align		4
.L_6616:
        /*9ad4*/ 	.byte	0x04, 0x11
        /*9ad6*/ 	.short	(.L_6618 - .L_6617)
	.align		4
.L_6617:
        /*9ad8*/ 	.word	index@($_ZN7cutlass13device_kernelIN5flash19enable_sm80_to_sm89INS1_16FlashAttnBwdSm80INS1_25CollectiveMainloopBwdSm80ILi2ELi2EN4cute5tupleIJNS5_1CILi128EEES8_NS7_ILi64EEEEEENS_10bfloat16_tEfNS_4arch4Sm80ELb0ELb1ELb1ELb1ELb1ELb0ELb0ELb0ELi2ELi4ELi4ELi4ELb0EEENS1_24CollectiveEpilogueBwdGQAISA_fSD_Li256ELb1ELb1EEENS1_19SingleTileSchedulerILb1ELb0ELb0ELi128EEEEEEEEEvNT_6ParamsE$_ZZN4cute19as_arithmetic_tupleINS_15ArithmeticTupleIJiiEEEEEDaRKT_ENKUlDpRKT_E_clIJiiEEEDaS9_)
        /*9adc*/ 	.word	0x00000000


	//----- nvinfo : EIATTR_FRAME_SIZE
	.align		4
.L_6618:
        /*9ae0*/ 	.byte	0x04, 0x11
        /*9ae2*/ 	.short	(.L_6620 - .L_6619)
	.align		4
.L_6619:
        /*9ae4*/ 	.word	index@($_ZN7cutlass13device_kernelIN5flash19enable_sm80_to_sm89INS1_16FlashAttnBwdSm80INS1_25CollectiveMainloopBwdSm80ILi2ELi2EN4cute5tupleIJNS5_1CILi128EEES8_NS7_ILi64EEEEEENS_10bfloat16_tEfNS_4arch4Sm80ELb0ELb1ELb1ELb1ELb1ELb0ELb0ELb0ELi2ELi4ELi4ELi4ELb0EEENS1_24CollectiveEpilogueBwdGQAISA_fSD_Li256ELb1ELb1EEENS1_19SingleTileSchedulerILb1ELb0ELb0ELi128EEEEEEEEEvNT_6ParamsE$_ZZN4cute16flatten_to_tupleINS_5tupleIJNS_1CILi4096EEENS1_IJiiEEEEEEEEDaRKT_ENKUlRKT_E_clIS4_EEDaSB_)
        /*9ae8*/ 	.word	0x00000000


	//----- nvinfo : EIATTR_FRAME_SIZE
	.align		4
.L_6620:
        /*9aec*/ 	.byte	0x04, 0x11
        /*9aee*/ 	.short	(.L_6622 - .L_6621)
	.align		4
.L_6621:
        /*9af0*/ 	.word	index@($_ZN7cutlass13device_kernelIN5flash19enable_sm80_to_sm89INS1_16FlashAttnBwdSm80INS1_25CollectiveMainloopBwdSm80ILi2ELi2EN4cute5tupleIJNS5_1CILi128EEES8_NS7_ILi64EEEEEENS_10bfloat16_tEfNS_4arch4Sm80ELb0ELb1ELb1ELb1ELb1ELb0ELb0ELb0ELi2ELi4ELi4ELi4ELb0EEENS1_24CollectiveEpilogueBwdGQAISA_fSD_Li256ELb1ELb1EEENS1_19SingleTileSchedulerILb1ELb0ELb0ELi128EEEEEEEEEvNT_6ParamsE$_ZZN4cute16flatten_to_tupleINS_5tupleIJNS_1CILi4096EEENS1_IJNS1_IJiiEEENS2_ILi8192EEEEEEEEEEEDaRKT_ENKUlRKT_E_clIS6_EEDaSD_)
        /*9af4*/ 	.word	0x00000000


	//----- nvinfo : EIATTR_FRAME_SIZE
	.align		4
.L_6622:
        /*9af8*/ 	.byte	0x04, 0x11
        /*9afa*/ 	.short	(.L_6624 - .L_6623)
	.align		4
.L_6623:
        /*9afc*/ 	.word	index@($_ZN7cutlass13device_kernelIN5flash19enable_sm80_to_sm89INS1_16FlashAttnBwdSm80INS1_25CollectiveMainloopBwdSm80ILi2ELi2EN4cute5tupleIJNS5_1CILi128EEES8_NS7_ILi64EEEEEENS_10bfloat16_tEfNS_4arch4Sm80ELb0ELb1ELb1ELb1ELb1ELb0ELb0ELb0ELi2ELi4ELi4ELi4ELb0EEENS1_24CollectiveEpilogueBwdGQAISA_fSD_Li256ELb1ELb1EEENS1_19SingleTileSchedulerILb1ELb0ELb0ELi128EEEEEEEEEvNT_6ParamsE$_ZZN4cute16flatten_to_tupleINS_5tupleIJNS_1CILi1024EEENS1_IJiiEEEEEEEEDaRKT_ENKUlRKT_E_clIS4_EEDaSB_)
        /*9b00*/ 	.word	0x00000000


	//----- nvinfo : EIATTR_FRAME_SIZE
	.align		4
.L_6624:
        /*9b04*/ 	.byte	0x04, 0x11
        /*9b06*/ 	.short	(.L_6626 - .L_6625)
	.align		4
.L_6625:
        /*9b08*/ 	.word	index@($_ZN7cutlass13device_kernelIN5flash19enable_sm80_to_sm89INS1_16FlashAttnBwdSm80INS1_25CollectiveMainloopBwdSm80ILi2ELi2EN4cute5tupleIJNS5_1CILi128EEES8_NS7_ILi64EEEEEENS_10bfloat16_tEfNS_4arch4Sm80ELb0ELb1ELb1ELb1ELb1ELb0ELb0ELb0ELi2ELi4ELi4ELi4ELb0EEENS1_24CollectiveEpilogueBwdGQAISA_fSD_Li256ELb1ELb1EEENS1_19SingleTileSchedulerILb1ELb0ELb0ELi128EEEEEEEEEvNT_6ParamsE$_ZZN4cute16flatten_to_tupleINS_5tupleIJNS_1CILi0EEENS1_IJNS2_ILi1EEENS2_ILi512EEEiEEEEEEEEDaRKT_ENKUlRKT_E_clIS6_EEDaSD_)
        /*9b0c*/ 	.word	0x00000000


	//----- nvinfo : EIATTR_FRAME_SIZE
	.align		4
.L_6626:
        /*9b10*/ 	.byte	0x04, 0x11
        /*9b12*/ 	.short	(.L_6628 - .L_6627)
	.align		4
.L_6627:
        /*9b14*/ 	.word	index@($_ZN7cutlass13device_kernelIN5flash19enable_sm80_to_sm89INS1_16FlashAttnBwdSm80INS1_25CollectiveMainloopBwdSm80ILi2ELi2EN4cute5tupleIJNS5_1CILi128EEES8_NS7_ILi64EEEEEENS_10bfloat16_tEfNS_4arch4Sm80ELb0ELb1ELb1ELb1ELb1ELb0ELb0ELb0ELi2ELi4ELi4ELi4ELb0EEENS1_24CollectiveEpilogueBwdGQAISA_fSD_Li256ELb1ELb1EEENS1_19SingleTileSchedulerILb1ELb0ELb0ELi128EEEEEEEEEvNT_6ParamsE$_ZZN4cute16flatten_to_tupleINS_5tupleIJNS1_IJiiEEENS_1CILi8192EEEEEEEEDaRKT_ENKUlRKT_E_clIS2_EEDaSB_)
        /*9b18*/ 	.word	0x00000000


	//----- nvinfo : EIATTR_FRAME_SIZE
	.align		4
.L_6628:
        /*9b1c*/ 	.byte	0x04, 0x11
        /*9b1e*/ 	.short	(.L_6630 - .L_6629)
	.align		4
.L_6629:
        /*9b20*/ 	.word	index@($_ZN7cutlass13device_kernelIN5flash19enable_sm80_to_sm89INS1_16FlashAttnBwdSm80INS1_25CollectiveMainloopBwdSm80ILi2ELi2EN4cute5tupleIJNS5_1CILi128EEES8_NS7_ILi64EEEEEENS_10bfloat16_tEfNS_4arch4Sm80ELb0ELb1ELb1ELb1ELb1ELb0ELb0ELb0ELi2ELi4ELi4ELi4ELb0EEENS1_24CollectiveEpilogueBwdGQAISA_fSD_Li256ELb1ELb1EEENS1_19SingleTileSchedulerILb1ELb0ELb0ELi128EEEEEEEEEvNT_6ParamsE$_ZZN4cute16flatten_to_tupleINS_5tupleIJNS1_IJiiEEENS_1CILi1024EEEEEEEEDaRKT_ENKUlRKT_E_clIS2_EEDaSB_)
        /*9b24*/ 	.word	0x00000000


	//----- nvinfo : EIATTR_FRAME_SIZE
	.align		4
.L_6630:
        /*9b28*/ 	.byte	0x04, 0x11
        /*9b2a*/ 	.short	(.L_6632 - .L_6631)
	.align		4
.L_6631:
        /*9b2c*/ 	.word	index@($_ZN7cutlass13device_kernelIN5flash19enable_sm80_to_sm89INS1_16FlashAttnBwdSm80INS1_25CollectiveMainloopBwdSm80ILi2ELi2EN4cute5tupleIJNS5_1CILi128EEES8_NS7_ILi64EEEEEENS_10bfloat16_tEfNS_4arch4Sm80ELb0ELb1ELb1ELb1ELb1ELb0ELb0ELb0ELi2ELi4ELi4ELi4ELb0EEENS1_24CollectiveEpilogueBwdGQAISA_fSD_Li256ELb1ELb1EEENS1_19SingleTileSchedulerILb1ELb0ELb0ELi128EEEEEEEEEvNT_6ParamsE$_ZZN4cute14transform_leafINS_15ArithmeticTupleIJiiEEENS_8identityEEEDaRKT_OT0_ENKUlRKT_E_clIiEEDaSB_)
        /*9b30*/ 	.word	0x00000000


	//----- nvinfo : EIATTR_FRAME_SIZE
	.align		4
.L_6632:
        /*9b34*/ 	.byte	0x04, 0x11
        /*9b36*/ 	.short	(.L_6634 - .L_6633)
	.align		4
.L_6633:
        /*9b38*/ 	.word	index@($_ZN7cutlass13device_kernelIN5flash19enable_sm80_to_sm89INS1_16FlashAttnBwdSm80INS1_25CollectiveMainloopBwdSm80ILi2ELi2EN4cute5tupleIJNS5_1CILi128EEES8_NS7_ILi64EEEEEENS_10bfloat16_tEfNS_4arch4Sm80ELb0ELb1ELb1ELb1ELb1ELb0ELb0ELb0ELi2ELi4ELi4ELi4ELb0EEENS1_24CollectiveEpilogueBwdGQAISA_fSD_Li256ELb1ELb1EEENS1_19SingleTileSchedulerILb1ELb0ELb0ELi128EEEEEEEEEvNT_6ParamsE$_ZZN4cute14logical_divideINS_5tupleIJNS1_IJNS_1CILi8EEENS2_ILi1EEEEEENS1_IJNS2_ILi2EEEEEEEEENS1_IJNS1_IJS4_NS2_ILi0EEEEEENS1_IJiEEEEEENS1_IJS5_NS_6LayoutIS4_S9_EEEEEEEDaRKNSD_IT_T0_EERKT1_ENKUlRKT_RKT0_E_clINSD_IS7_SB_EESE_EEDaSQ_ST_)
        /*9b3c*/ 	.word	0x00000000


	//----- nvinfo : EIATTR_FRAME_SIZE
	.align		4
.L_6634:
        /*9b40*/ 	.byte	0x04, 0x11
        /*9b42*/ 	.short	(.L_6636 - .L_6635)
	.align		4
.L_6635:
        /*9b44*/ 	.word	index@($_ZN7cutlass13device_kernelIN5flash19enable_sm80_to_sm89INS1_16FlashAttnBwdSm80INS1_25CollectiveMainloopBwdSm80ILi2ELi2EN4cute5tupleIJNS5_1CILi128EEES8_NS7_ILi64EEEEEENS_10bfloat16_tEfNS_4arch4Sm80ELb0ELb1ELb1ELb1ELb1ELb0ELb0ELb0ELi2ELi4ELi4ELi4ELb0EEENS1_24CollectiveEpilogueBwdGQAISA_fSD_Li256ELb1ELb1EEENS1_19SingleTileSchedulerILb1ELb0ELb0ELi128EEEEEEEEEvNT_6ParamsE$_ZZN4cute13to_mixed_bitsINS_5tupleIJNS_1CILi4EEENS2_ILi8EEEEEENS1_IJNS2_ILi128EEENS2_ILi0EEEEEENS1_IJiiEEEEEDaRKT_RKT0_RKT1_ENKUlRKT_RKT0_RKT1_E_clIS3_S6_iEEDaSL_SO_SR_)
        /*9b48*/ 	.word	0x00000000


	//----- nvinfo : EIATTR_FRAME_SIZE
	.align		4
.L_6636:
        /*9b4c*/ 	.byte	0x04, 0x11
        /*9b4e*/ 	.short	(.L_6638 - .L_6637)
	.align		4
.L_6637:
        /*9b50*/ 	.word	index@($_ZN7cutlass13device_kernelIN5flash19enable_sm80_to_sm89INS1_16FlashAttnBwdSm80INS1_25CollectiveMainloopBwdSm80ILi2ELi2EN4cute5tupleIJNS5_1CILi128EEES8_NS7_ILi64EEEEEENS_10bfloat16_tEfNS_4arch4Sm80ELb0ELb1ELb1ELb1ELb1ELb0ELb0ELb0ELi2ELi4ELi4ELi4ELb0EEENS1_24CollectiveEpilogueBwdGQAISA_fSD_Li256ELb1ELb1EEENS1_19SingleTileSchedulerILb1ELb0ELb0ELi128EEEEEEEEEvNT_6ParamsE$_ZZN4cute13to_mixed_bitsINS_5tupleIJNS_1CILi4EEENS2_ILi8EEEEEENS1_IJNS2_ILi128EEENS2_ILi0EEEEEENS1_IJiiEEEEEDaRKT_RKT0_RKT1_ENKUlDpRKT_E_clIJNS_9MixedBitsILj0ELj384EEENS2_ILj0EEEEEEDaSM_)
        /*9b54*/ 	.word	0x00000000


	//----- nvinfo : EIATTR_FRAME_SIZE
	.align		4
.L_6638:
        /*9b58*/ 	.byte	0x04, 0x11
        /*9b5a*/ 	.short	(.L_6640 - .L_6639)
	.align		4
.L_6639:
        /*9b5c*/ 	.word	index@($_ZN7cutlass13device_kernelIN5flash19enable_sm80_to_sm89INS1_16FlashAttnBwdSm80INS1_25CollectiveMainloopBwdSm80ILi2ELi2EN4cute5tupleIJNS5_1CILi128EEES8_NS7_ILi64EEEEEENS_10bfloat16_tEfNS_4arch4Sm80ELb0ELb1ELb1ELb1ELb1ELb0ELb0ELb0ELi2ELi4ELi4ELi4ELb0EEENS1_24CollectiveEpilogueBwdGQAISA_fSD_Li256ELb1ELb1EEENS1_19SingleTileSchedulerILb1ELb0ELb0ELi128EEEEEEEEEvNT_6ParamsE$_ZZN4cute13to_mixed_bitsINS_5tupleIJNS_1CILi4EEENS2_ILi8EEEEEENS1_IJNS2_ILi0EEENS2_ILi64EEEEEENS1_IJiiEEEEEDaRKT_RKT0_RKT1_ENKUlRKT_RKT0_RKT1_E_clIS4_S7_iEEDaSL_SO_SR_)
        /*9b60*/ 	.word	0x00000000


	//----- nvinfo : EIATTR_FRAME_SIZE
	.align		4
.L_6640:
        /*9b64*/ 	.byte	0x04, 0x11
        /*9b66*/ 	.short	(.L_6642 - .L_6641)
	.align		4
.L_6641:
        /*9b68*/ 	.word	index@($_ZN7cutlass13device_kernelIN5flash19enable_sm80_to_sm89INS1_16FlashAttnBwdSm80INS1_25CollectiveMainloopBwdSm80ILi2ELi2EN4cute5tupleIJNS5_1CILi128EEES8_NS7_ILi64EEEEEENS_10bfloat16_tEfNS_4arch4Sm80ELb0ELb1ELb1ELb1ELb1ELb0ELb0ELb0ELi2ELi4ELi4ELi4ELb0EEENS1_24CollectiveEpilogueBwdGQAISA_fSD_Li256ELb1ELb1EEENS1_19SingleTileSchedulerILb1ELb0ELb0ELi128EEEEEEEEEvNT_6ParamsE$_ZZN4cute13to_mixed_bitsINS_5tupleIJNS_1CILi4EEENS2_ILi8EEEEEENS1_IJNS2_ILi0EEENS2_ILi64EEEEEENS1_IJiiEEEEEDaRKT_RKT0_RKT1_ENKUlDpRKT_E_clIJNS2_ILj0EEENS_9MixedBitsILj0ELj448EEEEEEDaSM_)
        /*9b6c*/ 	.word	0x00000000


	//----- nvinfo : EIATTR_FRAME_SIZE
	.align		4
.L_6642:
        /*9b70*/ 	.byte	0x04, 0x11
        /*9b72*/ 	.short	(.L_6644 - .L_6643)
	.align		4
.L_6643:
        /*9b74*/ 	.word	index@($_ZN7cutlass13device_kernelIN5flash19enable_sm80_to_sm89INS1_16FlashAttnBwdSm80INS1_25CollectiveMainloopBwdSm80ILi2ELi2EN4cute5tupleIJNS5_1CILi128EEES8_NS7_ILi64EEEEEENS_10bfloat16_tEfNS_4arch4Sm80ELb0ELb1ELb1ELb1ELb1ELb0ELb0ELb0ELi2ELi4ELi4ELi4ELb0EEENS1_24CollectiveEpilogueBwdGQAISA_fSD_Li256ELb1ELb1EEENS1_19SingleTileSchedulerILb1ELb0ELb0ELi128EEEEEEEEEvNT_6ParamsE$_ZZN4cute13to_mixed_bitsINS_5tupleIJNS1_IJNS_1CILi4EEENS2_ILi8EEEEEES3_NS2_ILi1EEEEEENS1_IJNS1_IJNS2_ILi128EEENS2_ILi0EEEEEENS2_ILi16EEES9_EEENS1_IJNS1_IJiiEEEiS9_EEEEEDaRKT_RKT0_RKT1_ENKUlRKT_RKT0_RKT1_E_clIS5_SA_SD_EEDaSQ_ST_SW_)
        /*9b78*/ 	.word	0x00000000


	//----- nvinfo : EIATTR_FRAME_SIZE
	.align		4
.L_6644:
        /*9b7c*/ 	.byte	0x04, 0x11
        /*9b7e*/ 	.short	(.L_6646 - .L_6645)
	.align		4
.L_6645:
        /*9b80*/ 	.word	index@($_ZN7cutlass13device_kernelIN5flash19enable_sm80_to_sm89INS1_16FlashAttnBwdSm80INS1_25CollectiveMainloopBwdSm80ILi2ELi2EN4cute5tupleIJNS5_1CILi128EEES8_NS7_ILi64EEEEEENS_10bfloat16_tEfNS_4arch4Sm80ELb0ELb1ELb1ELb1ELb1ELb0ELb0ELb0ELi2ELi4ELi4ELi4ELb0EEENS1_24CollectiveEpilogueBwdGQAISA_fSD_Li256ELb1ELb1EEENS1_19SingleTileSchedulerILb1ELb0ELb0ELi128EEEEEEEEEvNT_6ParamsE$_ZZN4cute13to_mixed_bitsINS_5tupleIJNS1_IJNS_1CILi4EEENS2_ILi8EEEEEES3_NS2_ILi1EEEEEENS1_IJNS1_IJNS2_ILi128EEENS2_ILi0EEEEEENS2_ILi16EEES9_EEENS1_IJNS1_IJiiEEEiS9_EEEEEDaRKT_RKT0_RKT1_ENKUlRKT_RKT0_RKT1_E_clIS3_SB_iEEDaSQ_ST_SW_)
        /*9b84*/ 	.word	0x00000000


	//----- nvinfo : EIATTR_FRAME_SIZE
	.align		4
.L_6646:
        /*9b88*/ 	.byte	0x04, 0x11
        /*9b8a*/ 	.short	(.L_6648 - .L_6647)
	.align		4
.L_6647:
        /*9b8c*/ 	.word	index@($_ZN7cutlass13device_kernelIN5flash19enable_sm80_to_sm89INS1_16FlashAttnBwdSm80INS1_25CollectiveMainloopBwdSm80ILi2ELi2EN4cute5tupleIJNS5_1CILi128EEES8_NS7_ILi64EEEEEENS_10bfloat16_tEfNS_4arch4Sm80ELb0ELb1ELb1ELb1ELb1ELb0ELb0ELb0ELi2ELi4ELi4ELi4ELb0EEENS1_24CollectiveEpilogueBwdGQAISA_fSD_Li256ELb1ELb1EEENS1_19SingleTileSchedulerILb1ELb0ELb0ELi128EEEEEEEEEvNT_6ParamsE$_ZZN4cute13to_mixed_bitsINS_5tupleIJNS1_IJNS_1CILi4EEENS2_ILi8EEEEEES3_NS2_ILi1EEEEEENS1_IJNS1_IJNS2_ILi128EEENS2_ILi0EEEEEENS2_ILi16EEES9_EEENS1_IJNS1_IJiiEEEiS9_EEEEEDaRKT_RKT0_RKT1_ENKUlDpRKT_E_clIJNS_9MixedBitsILj0ELj384EEENSU_ILj0ELj48EEENS2_ILj0EEEEEEDaSR_)
        /*9b90*/ 	.word	0x00000000


	//----- nvinfo : EIATTR_FRAME_SIZE
	.align		4
.L_6648:
        /*9b94*/ 	.byte	0x04, 0x11
        /*9b96*/ 	.short	(.L_6650 - .L_6649)
	.align		4
.L_6649:
        /*9b98*/ 	.word	index@($_ZN7cutlass13device_kernelIN5flash19enable_sm80_to_sm89INS1_16FlashAttnBwdSm80INS1_25CollectiveMainloopBwdSm80ILi2ELi2EN4cute5tupleIJNS5_1CILi128EEES8_NS7_ILi64EEEEEENS_10bfloat16_tEfNS_4arch4Sm80ELb0ELb1ELb1ELb1ELb1ELb0ELb0ELb0ELi2ELi4ELi4ELi4ELb0EEENS1_24CollectiveEpilogueBwdGQAISA_fSD_Li256ELb1ELb1EEENS1_19SingleTileSchedulerILb1ELb0ELb0ELi128EEEEEEEEEvNT_6ParamsE$_ZZN4cute13to_mixed_bitsINS_5tupleIJNS1_IJNS_1CILi4EEENS2_ILi8EEEEEES3_NS2_ILi1EEEEEENS1_IJNS1_IJNS2_ILi0EEENS2_ILi64EEEEEES8_S8_EEENS1_IJNS1_IJiiEEEiS8_EEEEEDaRKT_RKT0_RKT1_ENKUlRKT_RKT0_RKT1_E_clIS5_SA_SC_EEDaSP_SS_SV_)
        /*9b9c*/ 	.word	0x00000000


	//----- nvinfo : EIATTR_FRAME_SIZE
	.align		4
.L_6650:
        /*9ba0*/ 	.byte	0x04, 0x11
        /*9ba2*/ 	.short	(.L_6652 - .L_6651)
	.align		4
.L_6651:
        /*9ba4*/ 	.word	index@($_ZN7cutlass13device_kernelIN5flash19enable_sm80_to_sm89INS1_16FlashAttnBwdSm80INS1_25CollectiveMainloopBwdSm80ILi2ELi2EN4cute5tupleIJNS5_1CILi128EEES8_NS7_ILi64EEEEEENS_10bfloat16_tEfNS_4arch4Sm80ELb0ELb1ELb1ELb1ELb1ELb0ELb0ELb0ELi2ELi4ELi4ELi4ELb0EEENS1_24CollectiveEpilogueBwdGQAISA_fSD_Li256ELb1ELb1EEENS1_19SingleTileSchedulerILb1ELb0ELb0ELi128EEEEEEEEEvNT_6ParamsE$_ZZN4cute13to_mixed_bitsINS_5tupleIJNS1_IJNS_1CILi4EEENS2_ILi8EEEEEES3_NS2_ILi1EEEEEENS1_IJNS1_IJNS2_ILi0EEENS2_ILi64EEEEEES8_S8_EEENS1_IJNS1_IJiiEEEiS8_EEEEEDaRKT_RKT0_RKT1_ENKUlDpRKT_E_clIJNS_9MixedBitsILj0ELj448EEENS2_ILj0EEESV_EEEDaSQ_)
        /*9ba8*/ 	.word	0x00000000


	//----- nvinfo : EIATTR_FRAME_SIZE
	.align		4
.L_6652:
        /*9bac*/ 	.byte	0x04, 0x11
        /*9bae*/ 	.short	(.L_6654 - .L_6653)
	.align		4
.L_6653:
        /*9bb0*/ 	.word	index@($_ZN7cutlass13device_kernelIN5flash19enable_sm80_to_sm89INS1_16FlashAttnBwdSm80INS1_25CollectiveMainloopBwdSm80ILi2ELi2EN4cute5tupleIJNS5_1CILi128EEES8_NS7_ILi64EEEEEENS_10bfloat16_tEfNS_4arch4Sm80ELb0ELb1ELb1ELb1ELb1ELb0ELb0ELb0ELi2ELi4ELi4ELi4ELb0EEENS1_24CollectiveEpilogueBwdGQAISA_fSD_Li256ELb1ELb1EEENS1_19SingleTileSchedulerILb1ELb0ELb0ELi128EEEEEEEEEvNT_6ParamsE$_ZZN4cute13to_mixed_bitsINS_5tupleIJNS1_IJNS_1CILi4EEENS2_ILi8EEEEEENS2_ILi2EEENS2_ILi1EEEEEENS1_IJNS1_IJNS2_ILi128EEENS2_ILi0EEEEEES4_SA_EEENS1_IJNS1_IJiiEEEiSA_EEEEEDaRKT_RKT0_RKT1_ENKUlRKT_RKT0_RKT1_E_clIS6_S4_iEEDaSQ_ST_SW_)
        /*9bb4*/ 	.word	0x00000000


	//----- nvinfo : EIATTR_FRAME_SIZE
	.align		4
.L_6654:
        /*9bb8*/ 	.byte	0x04, 0x11
        /*9bba*/ 	.short	(.L_6656 - .L_6655)
	.align		4
.L_6655:
        /*9bbc*/ 	.word	index@($_ZN7cutlass13device_kernelIN5flash19enable_sm80_to_sm89INS1_16FlashAttnBwdSm80INS1_25CollectiveMainloopBwdSm80ILi2ELi2EN4cute5tupleIJNS5_1CILi128EEES8_NS7_ILi64EEEEEENS_10bfloat16_tEfNS_4arch4Sm80ELb0ELb1ELb1ELb1ELb1ELb0ELb0ELb0ELi2ELi4ELi4ELi4ELb0EEENS1_24CollectiveEpilogueBwdGQAISA_fSD_Li256ELb1ELb1EEENS1_19SingleTileSchedulerILb1ELb0ELb0ELi128EEEEEEEEEvNT_6ParamsE$_ZZN4cute13to_mixed_bitsINS_5tupleIJNS1_IJNS_1CILi4EEENS2_ILi8EEEEEENS2_ILi2EEENS2_ILi1EEEEEENS1_IJNS1_IJNS2_ILi128EEENS2_ILi0EEEEEES4_SA_EEENS1_IJNS1_IJiiEEEiSA_EEEEEDaRKT_RKT0_RKT1_ENKUlRKT_RKT0_RKT1_E_clIS5_SB_SD_EEDaSQ_ST_SW_)
        /*9bc0*/ 	.word	0x00000000


	//----- nvinfo : EIATTR_FRAME_SIZE
	.align		4
.L_6656:
        /*9bc4*/ 	.byte	0x04, 0x11
        /*9bc6*/ 	.short	(.L_6658 - .L_6657)
	.align		4
.L_6657:
        /*9bc8*/ 	.word	index@($_ZN7cutlass13device_kernelIN5flash19enable_sm80_to_sm89INS1_16FlashAttnBwdSm80INS1_25CollectiveMainloopBwdSm80ILi2ELi2EN4cute5tupleIJNS5_1CILi128EEES8_NS7_ILi64EEEEEENS_10bfloat16_tEfNS_4arch4Sm80ELb0ELb1ELb1ELb1ELb1ELb0ELb0ELb0ELi2ELi4ELi4ELi4ELb0EEENS1_24CollectiveEpilogueBwdGQAISA_fSD_Li256ELb1ELb1EEENS1_19SingleTileSchedulerILb1ELb0ELb0ELi128EEEEEEEEEvNT_6ParamsE$_ZZN4cute13to_mixed_bitsINS_5tupleIJNS1_IJNS_1CILi4EEENS2_ILi8EEEEEENS2_ILi2EEENS2_ILi1EEEEEENS1_IJNS1_IJNS2_ILi128EEENS2_ILi0EEEEEES4_SA_EEENS1_IJNS1_IJiiEEEiSA_EEEEEDaRKT_RKT0_RKT1_ENKUlDpRKT_E_clIJNS_9MixedBitsILj0ELj384EEENSU_ILj0ELj8EEENS2_ILj0EEEEEEDaSR_)
        /*9bcc*/ 	.word	0x00000000


	//----- nvinfo : EIATTR_FRAME_SIZE
	.align		4
.L_6658:
        /*9bd0*/ 	.byte	0x04, 0x11
        /*9bd2*/ 	.short	(.L_6660 - .L_6659)
	.align		4
.L_6659:
        /*9bd4*/ 	.word	index@($_ZN7cutlass13device_kernelIN5flash19enable_sm80_to_sm89INS1_16FlashAttnBwdSm80INS1_25CollectiveMainloopBwdSm80ILi2ELi2EN4cute5tupleIJNS5_1CILi128EEES8_NS7_ILi64EEEEEENS_10bfloat16_tEfNS_4arch4Sm80ELb0ELb1ELb1ELb1ELb1ELb0ELb0ELb0ELi2ELi4ELi4ELi4ELb0EEENS1_24CollectiveEpilogueBwdGQAISA_fSD_Li256ELb1ELb1EEENS1_19SingleTileSchedulerILb1ELb0ELb0ELi128EEEEEEEEEvNT_6ParamsE$_ZZN4cute13to_mixed_bitsINS_5tupleIJNS1_IJNS_1CILi4EEENS2_ILi8EEEEEENS2_ILi2EEENS2_ILi1EEEEEENS1_IJNS1_IJNS2_ILi0EEENS2_ILi64EEEEEES9_S9_EEENS1_IJNS1_IJiiEEEiS9_EEEEEDaRKT_RKT0_RKT1_ENKUlRKT_RKT0_RKT1_E_clIS5_SB_SD_EEDaSQ_ST_SW_)
        /*9bd8*/ 	.word	0x00000000


	//----- nvinfo : EIATTR_FRAME_SIZE
	.align		4
.L_6660:
        /*9bdc*/ 	.byte	0x04, 0x11
        /*9bde*/ 	.short	(.L_6662 - .L_6661)
	.align		4
.L_6661:
        /*9be0*/ 	.word	index@($_ZN7cutlass13device_kernelIN5flash19enable_sm80_to_sm89INS1_16FlashAttnBwdSm80INS1_25CollectiveMainloopBwdSm80ILi2ELi2EN4cute5tupleIJNS5_1CILi128EEES8_NS7_ILi64EEEEEENS_10bfloat16_tEfNS_4arch4Sm80ELb0ELb1ELb1ELb1ELb1ELb0ELb0ELb0ELi2ELi4ELi4ELi4ELb0EEENS1_24CollectiveEpilogueBwdGQAISA_fSD_Li256ELb1ELb1EEENS1_19SingleTileSchedulerILb1ELb0ELb0ELi128EEEEEEEEEvNT_6ParamsE$_ZZN4cute13to_mixed_bitsINS_5tupleIJNS1_IJNS_1CILi4EEENS2_ILi8EEEEEENS2_ILi2EEENS2_ILi1EEEEEENS1_IJNS1_IJNS2_ILi0EEENS2_ILi64EEEEEES9_S9_EEENS1_IJNS1_IJiiEEEiS9_EEEEEDaRKT_RKT0_RKT1_ENKUlDpRKT_E_clIJNS_9MixedBitsILj0ELj448EEENS2_ILj0EEESW_EEEDaSR_)
        /*9be4*/ 	.word	0x00000000


	//----- nvinfo : EIATTR_FRAME_SIZE
	.align		4
.L_6662:
        /*9be8*/ 	.byte	0x04, 0x11
        /*9bea*/ 	.short	(.L_6664 - .L_6663)
	.align		4
.L_6663:
        /*9bec*/ 	.word	index@($_ZN7cutlass13device_kernelIN5flash19enable_sm80_to_sm89INS1_16FlashAttnBwdSm80INS1_25CollectiveMainloopBwdSm80ILi2ELi2EN4cute5tupleIJNS5_1CILi128EEES8_NS7_ILi64EEEEEENS_10bfloat16_tEfNS_4arch4Sm80ELb0ELb1ELb1ELb1ELb1ELb0ELb0ELb0ELi2ELi4ELi4ELi4ELb0EEENS1_24CollectiveEpilogueBwdGQAISA_fSD_Li256ELb1ELb1EEENS1_19SingleTileSchedulerILb1ELb0ELb0ELi128EEEEEEEEEvNT_6ParamsE$_ZZN4cute12filter_tupleINS_5tupleIJiNS_1CILi0EEEEEES4_ZNS_6detail9lift_diceIS4_S4_EEDaRKT_RKT0_EUlRKT_RKT0_E_EEDaS9_SC_OT1_ENKUlDpSF_E_clIJNS1_IJiEEENS1_IJS3_EEEEEEDaSM_)
        /*9bf0*/ 	.word	0x00000000


	//----- nvinfo : EIATTR_FRAME_SIZE
	.align		4
.L_6664:
        /*9bf4*/ 	.byte	0x04, 0x11
        /*9bf6*/ 	.short	(.L_6666 - .L_6665)
	.align		4
.L_6665:
        /*9bf8*/ 	.word	index@($_ZN7cutlass13device_kernelIN5flash19enable_sm80_to_sm89INS1_16FlashAttnBwdSm80INS1_25CollectiveMainloopBwdSm80ILi2ELi2EN4cute5tupleIJNS5_1CILi128EEES8_NS7_ILi64EEEEEENS_10bfloat16_tEfNS_4arch4Sm80ELb0ELb1ELb1ELb1ELb1ELb0ELb0ELb0ELi2ELi4ELi4ELi4ELb0EEENS1_24CollectiveEpilogueBwdGQAISA_fSD_Li256ELb1ELb1EEENS1_19SingleTileSchedulerILb1ELb0ELb0ELi128EEEEEEEEEvNT_6ParamsE$_ZZN4cute12filter_tupleINS_5tupleIJiNS1_IJiNS_1CILi0EEEEEEEEES5_ZNS_6detail9lift_diceIS5_S5_EEDaRKT_RKT0_EUlRKT_RKT0_E_EEDaSA_SD_OT1_ENKUlDpSG_E_clIJNS1_IJiEEES4_EEEDaSN_)
        /*9bfc*/ 	.word	0x00000000


	//----- nvinfo : EIATTR_FRAME_SIZE
	.align		4
.L_6666:
        /*9c00*/ 	.byte	0x04, 0x11
        /*9c02*/ 	.short	(.L_6668 - .L_6667)
	.align		4
.L_6667:
        /*9c04*/ 	.word	index@($_ZN7cutlass13device_kernelIN5flash19enable_sm80_to_sm89INS1_16FlashAttnBwdSm80INS1_25CollectiveMainloopBwdSm80ILi2ELi2EN4cute5tupleIJNS5_1CILi128EEES8_NS7_ILi64EEEEEENS_10bfloat16_tEfNS_4arch4Sm80ELb0ELb1ELb1ELb1ELb1ELb0ELb0ELb0ELi2ELi4ELi4ELi4ELb0EEENS1_24CollectiveEpilogueBwdGQAISA_fSD_Li256ELb1ELb1EEENS1_19SingleTileSchedulerILb1ELb0ELb0ELi128EEEEEEEEEvNT_6ParamsE$_ZZN4cute12filter_tupleINS_5tupleIJNS_1CILi4096EEENS1_IJiiEEEEEEZNS_16flatten_to_tupleIS5_EEDaRKT_EUlRKT_E_EEDaS9_OT0_ENKUlDpSC_E_clIJNS1_IJS3_EEES4_EEEDaSG_)
        /*9c08*/ 	.word	0x00000000


	//----- nvinfo : EIATTR_FRAME_SIZE
	.align		4
.L_6668:
        /*9c0c*/ 	.byte	0x04, 0x11
        /*9c0e*/ 	.short	(.L_6670 - .L_6669)
	.align		4
.L_6669:
        /*9c10*/ 	.word	index@($_ZN7cutlass13device_kernelIN5flash19enable_sm80_to_sm89INS1_16FlashAttnBwdSm80INS1_25CollectiveMainloopBwdSm80ILi2ELi2EN4cute5tupleIJNS5_1CILi128EEES8_NS7_ILi64EEEEEENS_10bfloat16_tEfNS_4arch4Sm80ELb0ELb1ELb1ELb1ELb1ELb0ELb0ELb0ELi2ELi4ELi4ELi4ELb0EEENS1_24CollectiveEpilogueBwdGQAISA_fSD_Li256ELb1ELb1EEENS1_19SingleTileSchedulerILb1ELb0ELb0ELi128EEEEEEEEEvNT_6ParamsE$_ZZN4cute12filter_tupleINS_5tupleIJNS_1CILi4096EEENS1_IJNS1_IJiiEEENS2_ILi8192EEEEEEEEEZNS_16flatten_to_tupleIS7_EEDaRKT_EUlRKT_E_EEDaSB_OT0_ENKUlDpSE_E_clIJNS1_IJS3_EEENS1_IJiiS5_EEEEEEDaSI_)
        /*9c14*/ 	.word	0x00000000


	//----- nvinfo : EIATTR_FRAME_SIZE
	.align		4
.L_6670:
        /*9c18*/ 	.byte	0x04, 0x11
        /*9c1a*/ 	.short	(.L_6672 - .L_6671)
	.align		4
.L_6671:
        /*9c1c*/ 	.word	index@($_ZN7cutlass13device_kernelIN5flash19enable_sm80_to_sm89INS1_16FlashAttnBwdSm80INS1_25CollectiveMainloopBwdSm80ILi2ELi2EN4cute5tupleIJNS5_1CILi128EEES8_NS7_ILi64EEEEEENS_10bfloat16_tEfNS_4arch4Sm80ELb0ELb1ELb1ELb1ELb1ELb0ELb0ELb0ELi2ELi4ELi4ELi4ELb0EEENS1_24CollectiveEpilogueBwdGQAISA_fSD_Li256ELb1ELb1EEENS1_19SingleTileSchedulerILb1ELb0ELb0ELi128EEEEEEEEEvNT_6ParamsE$_ZZN4cute12filter_tupleINS_5tupleIJNS_1CILi1EEENS1_IJiiiEEENS2_ILi64EEENS1_IJNS2_ILi72EEENS2_ILi144EEENS2_ILi288EEEEEENS2_ILi512EEEEEEZNS_7flattenISB_EEDaRKT_EUlRKT_E_EEDaSF_OT0_ENKUlDpSI_E_clIJNS1_IJS3_EEES4_NS1_IJS5_EEES9_NS1_IJSA_EEEEEEDaSM_)
        /*9c20*/ 	.word	0x00000000


	//----- nvinfo : EIATTR_FRAME_SIZE
	.align		4
.L_6672:
        /*9c24*/ 	.byte	0x04, 0x11
        /*9c26*/ 	.short	(.L_6674 - .L_6673)
	.align		4
.L_6673:
        /*9c28*/ 	.word	index@($_ZN7cutlass13device_kernelIN5flash19enable_sm80_to_sm89INS1_16FlashAttnBwdSm80INS1_25CollectiveMainloopBwdSm80ILi2ELi2EN4cute5tupleIJNS5_1CILi128EEES8_NS7_ILi64EEEEEENS_10bfloat16_tEfNS_4arch4Sm80ELb0ELb1ELb1ELb1ELb1ELb0ELb0ELb0ELi2ELi4ELi4ELi4ELb0EEENS1_24CollectiveEpilogueBwdGQAISA_fSD_Li256ELb1ELb1EEENS1_19SingleTileSchedulerILb1ELb0ELb0ELi128EEEEEEEEEvNT_6ParamsE$_ZZN4cute12filter_tupleINS_5tupleIJNS_1CILi1EEENS1_IJNS2_ILi8EEEiiEEENS2_ILi64EEENS1_IJiNS2_ILi144EEENS2_ILi288EEEEEENS2_ILi512EEEEEEZNS_7flattenISB_EEDaRKT_EUlRKT_E_EEDaSF_OT0_ENKUlDpSI_E_clIJNS1_IJS3_EEES5_NS1_IJS6_EEES9_NS1_IJSA_EEEEEEDaSM_)
        /*9c2c*/ 	.word	0x00000000


	//----- nvinfo : EIATTR_FRAME_SIZE
	.align		4
.L_6674:
        /*9c30*/ 	.byte	0x04, 0x11
        /*9c32*/ 	.short	(.L_6676 - .L_6675)
	.align		4
.L_6675:
        /*9c34*/ 	.word	index@($_ZN7cutlass13device_kernelIN5flash19enable_sm80_to_sm89INS1_16FlashAttnBwdSm80INS1_25CollectiveMainloopBwdSm80ILi2ELi2EN4cute5tupleIJNS5_1CILi128EEES8_NS7_ILi64EEEEEENS_10bfloat16_tEfNS_4arch4Sm80ELb0ELb1ELb1ELb1ELb1ELb0ELb0ELb0ELi2ELi4ELi4ELi4ELb0EEENS1_24CollectiveEpilogueBwdGQAISA_fSD_Li256ELb1ELb1EEENS1_19SingleTileSchedulerILb1ELb0ELb0ELi128EEEEEEEEEvNT_6ParamsE$_ZZN4cute12filter_tupleINS_5tupleIJNS_1CILi1024EEENS1_IJiiEEEEEEZNS_16flatten_to_tupleIS5_EEDaRKT_EUlRKT_E_EEDaS9_OT0_ENKUlDpSC_E_clIJNS1_IJS3_EEES4_EEEDaSG_)
        /*9c38*/ 	.word	0x00000000


	//----- nvinfo : EIATTR_FRAME_SIZE
	.align		4
.L_6676:
        /*9c3c*/ 	.byte	0x04, 0x11
        /*9c3e*/ 	.short	(.L_6678 - .L_6677)
	.align		4
.L_6677:
        /*9c40*/ 	.word	index@($_ZN7cutlass13device_kernelIN5flash19enable_sm80_to_sm89INS1_16FlashAttnBwdSm80INS1_25CollectiveMainloopBwdSm80ILi2ELi2EN4cute5tupleIJNS5_1CILi128EEES8_NS7_ILi64EEEEEENS_10bfloat16_tEfNS_4arch4Sm80ELb0ELb1ELb1ELb1ELb1ELb0ELb0ELb0ELi2ELi4ELi4ELi4ELb0EEENS1_24CollectiveEpilogueBwdGQAISA_fSD_Li256ELb1ELb1EEENS1_19SingleTileSchedulerILb1ELb0ELb0ELi128EEEEEEEEEvNT_6ParamsE$_ZZN4cute12filter_tupleINS_5tupleIJNS_1CILi0EEENS_10UnderscoreEEEENS1_IJNS1_IJS3_S3_EEEiEEEZNS_6detail10lift_sliceIS5_S7_EEDaRKT_RKT0_EUlRKT_RKT0_E_EEDaSC_SF_OT1_ENKUlDpSI_E_clIJNS1_IJEEENS1_IJiEEEEEEDaSP_)
        /*9c44*/ 	.word	0x00000000


	//----- nvinfo : EIATTR_FRAME_SIZE
	.align		4
.L_6678:
        /*9c48*/ 	.byte	0x04, 0x11
        /*9c4a*/ 	.short	(.L_6680 - .L_6679)
	.align		4
.L_6679:
        /*9c4c*/ 	.word	index@($_ZN7cutlass13device_kernelIN5flash19enable_sm80_to_sm89INS1_16FlashAttnBwdSm80INS1_25CollectiveMainloopBwdSm80ILi2ELi2EN4cute5tupleIJNS5_1CILi128EEES8_NS7_ILi64EEEEEENS_10bfloat16_tEfNS_4arch4Sm80ELb0ELb1ELb1ELb1ELb1ELb0ELb0ELb0ELi2ELi4ELi4ELi4ELb0EEENS1_24CollectiveEpilogueBwdGQAISA_fSD_Li256ELb1ELb1EEENS1_19SingleTileSchedulerILb1ELb0ELb0ELi128EEEEEEEEEvNT_6ParamsE$_ZZN4cute12filter_tupleINS_5tupleIJNS_1CILi0EEENS1_IJNS2_ILi1EEENS2_ILi512EEEiEEEEEEZNS_16flatten_to_tupleIS7_EEDaRKT_EUlRKT_E_EEDaSB_OT0_ENKUlDpSE_E_clIJNS1_IJS3_EEES6_EEEDaSI_)
        /*9c50*/ 	.word	0x00000000


	//----- nvinfo : EIATTR_FRAME_SIZE
	.align		4
.L_6680:
        /*9c54*/ 	.byte	0x04, 0x11
        /*9c56*/ 	.short	(.L_6682 - .L_6681)
	.align		4
.L_6681:
        /*9c58*/ 	.word	index@($_ZN7cutlass13device_kernelIN5flash19enable_sm80_to_sm89INS1_16FlashAttnBwdSm80INS1_25CollectiveMainloopBwdSm80ILi2ELi2EN4cute5tupleIJNS5_1CILi128EEES8_NS7_ILi64EEEEEENS_10bfloat16_tEfNS_4arch4Sm80ELb0ELb1ELb1ELb1ELb1ELb0ELb0ELb0ELi2ELi4ELi4ELi4ELb0EEENS1_24CollectiveEpilogueBwdGQAISA_fSD_Li256ELb1ELb1EEENS1_19SingleTileSchedulerILb1ELb0ELb0ELi128EEEEEEEEEvNT_6ParamsE$_ZZN4cute12filter_tupleINS_5tupleIJNS_10UnderscoreES2_iEEENS1_IJNS1_IJNS_1CILi1EEENS4_ILi0EEEEEEiNS4_ILi1024EEEEEEZNS_5sliceIS3_S9_EEDaRKT_RKT0_EUlRKT_RKT0_E_EEDaSD_SG_OT1_ENKUlDpSJ_E_clIJNS1_IJS7_EEENS1_IJiEEENS1_IJEEEEEEDaSQ_)
        /*9c5c*/ 	.word	0x00000000


	//----- nvinfo : EIATTR_FRAME_SIZE
	.align		4
.L_6682:
        /*9c60*/ 	.byte	0x04, 0x11
        /*9c62*/ 	.short	(.L_6684 - .L_6683)
	.align		4
.L_6683:
        /*9c64*/ 	.word	index@($_ZN7cutlass13device_kernelIN5flash19enable_sm80_to_sm89INS1_16FlashAttnBwdSm80INS1_25CollectiveMainloopBwdSm80ILi2ELi2EN4cute5tupleIJNS5_1CILi128EEES8_NS7_ILi64EEEEEENS_10bfloat16_tEfNS_4arch4Sm80ELb0ELb1ELb1ELb1ELb1ELb0ELb0ELb0ELi2ELi4ELi4ELi4ELb0EEENS1_24CollectiveEpilogueBwdGQAISA_fSD_Li256ELb1ELb1EEENS1_19SingleTileSchedulerILb1ELb0ELb0ELi128EEEEEEEEEvNT_6ParamsE$_ZZN4cute12filter_tupleINS_5tupleIJNS_10UnderscoreES2_S2_iEEENS1_IJNS1_IJNS_1CILi1EEENS4_ILi0EEEEEElS6_lEEEZNS_5sliceIS3_S8_EEDaRKT_RKT0_EUlRKT_RKT0_E_EEDaSC_SF_OT1_ENKUlDpSI_E_clIJNS1_IJS7_EEENS1_IJlEEENS1_IJS6_EEENS1_IJEEEEEEDaSP_)
        /*9c68*/ 	.word	0x00000000


	//----- nvinfo : EIATTR_FRAME_SIZE
	.align		4
.L_6684:
        /*9c6c*/ 	.byte	0x04, 0x11
        /*9c6e*/ 	.short	(.L_6686 - .L_6685)
	.align		4
.L_6685:
        /*9c70*/ 	.word	index@($_ZN7cutlass13device_kernelIN5flash19enable_sm80_to_sm89INS1_16FlashAttnBwdSm80INS1_25CollectiveMainloopBwdSm80ILi2ELi2EN4cute5tupleIJNS5_1CILi128EEES8_NS7_ILi64EEEEEENS_10bfloat16_tEfNS_4arch4Sm80ELb0ELb1ELb1ELb1ELb1ELb0ELb0ELb0ELi2ELi4ELi4ELi4ELb0EEENS1_24CollectiveEpilogueBwdGQAISA_fSD_Li256ELb1ELb1EEENS1_19SingleTileSchedulerILb1ELb0ELb0ELi128EEEEEEEEEvNT_6ParamsE$_ZZN4cute12filter_tupleINS_5tupleIJNS_10UnderscoreES2_S2_iEEENS1_IJNS1_IJNS_1CILi1EEENS4_ILi0EEEEEEiNS4_ILi1024EEENS4_ILi8192EEEEEEZNS_5sliceIS3_SA_EEDaRKT_RKT0_EUlRKT_RKT0_E_EEDaSE_SH_OT1_ENKUlDpSK_E_clIJNS1_IJS7_EEENS1_IJiEEENS1_IJS8_EEENS1_IJEEEEEEDaSR_)
        /*9c74*/ 	.word	0x00000000


	//----- nvinfo : EIATTR_FRAME_SIZE
	.align		4
.L_6686:
        /*9c78*/ 	.byte	0x04, 0x11
        /*9c7a*/ 	.short	(.L_6688 - .L_6687)
	.align		4
.L_6687:
        /*9c7c*/ 	.word	index@($_ZN7cutlass13device_kernelIN5flash19enable_sm80_to_sm89INS1_16FlashAttnBwdSm80INS1_25CollectiveMainloopBwdSm80ILi2ELi2EN4cute5tupleIJNS5_1CILi128EEES8_NS7_ILi64EEEEEENS_10bfloat16_tEfNS_4arch4Sm80ELb0ELb1ELb1ELb1ELb1ELb0ELb0ELb0ELi2ELi4ELi4ELi4ELb0EEENS1_24CollectiveEpilogueBwdGQAISA_fSD_Li256ELb1ELb1EEENS1_19SingleTileSchedulerILb1ELb0ELb0ELi128EEEEEEEEEvNT_6ParamsE$_ZZN4cute12filter_tupleINS_5tupleIJNS_10UnderscoreES2_S2_iEEENS1_IJNS1_IJNS_1CILi1EEENS4_ILi0EEEEEENS4_ILi4096EEENS1_IJiiEEENS1_IJS6_NS4_ILi8192EEEEEEEEEZNS_5sliceIS3_SC_EEDaRKT_RKT0_EUlRKT_RKT0_E_EEDaSG_SJ_OT1_ENKUlDpSM_E_clIJNS1_IJS7_EEENS1_IJS8_EEENS1_IJS9_EEENS1_IJEEEEEEDaST_)
        /*9c80*/ 	.word	0x00000000


	//----- nvinfo : EIATTR_FRAME_SIZE
	.align		4
.L_6688:
        /*9c84*/ 	.byte	0x04, 0x11
        /*9c86*/ 	.short	(.L_6690 - .L_6689)
	.align		4
.L_6689:
        /*9c88*/ 	.word	index@($_ZN7cutlass13device_kernelIN5flash19enable_sm80_to_sm89INS1_16FlashAttnBwdSm80INS1_25CollectiveMainloopBwdSm80ILi2ELi2EN4cute5tupleIJNS5_1CILi128EEES8_NS7_ILi64EEEEEENS_10bfloat16_tEfNS_4arch4Sm80ELb0ELb1ELb1ELb1ELb1ELb0ELb0ELb0ELi2ELi4ELi4ELi4ELb0EEENS1_24CollectiveEpilogueBwdGQAISA_fSD_Li256ELb1ELb1EEENS1_19SingleTileSchedulerILb1ELb0ELb0ELi128EEEEEEEEEvNT_6ParamsE$_ZZN4cute12filter_tupleINS_5tupleIJNS_10UnderscoreES2_NS_1CILi0EEEEEENS1_IJNS1_IJNS3_ILi1EEES4_EEEiNS3_ILi1024EEEEEEZNS_5sliceIS5_S9_EEDaRKT_RKT0_EUlRKT_RKT0_E_EEDaSD_SG_OT1_ENKUlDpSJ_E_clIJNS1_IJS7_EEENS1_IJiEEENS1_IJEEEEEEDaSQ_)
        /*9c8c*/ 	.word	0x00000000


	//----- nvinfo : EIATTR_FRAME_SIZE
	.align		4
.L_6690:
        /*9c90*/ 	.byte	0x04, 0x11
        /*9c92*/ 	.short	(.L_6692 - .L_6691)
	.align		4
.L_6691:
        /*9c94*/ 	.word	index@($_ZN7cutlass13device_kernelIN5flash19enable_sm80_to_sm89INS1_16FlashAttnBwdSm80INS1_25CollectiveMainloopBwdSm80ILi2ELi2EN4cute5tupleIJNS5_1CILi128EEES8_NS7_ILi64EEEEEENS_10bfloat16_tEfNS_4arch4Sm80ELb0ELb1ELb1ELb1ELb1ELb0ELb0ELb0ELi2ELi4ELi4ELi4ELb0EEENS1_24CollectiveEpilogueBwdGQAISA_fSD_Li256ELb1ELb1EEENS1_19SingleTileSchedulerILb1ELb0ELb0ELi128EEEEEEEEEvNT_6ParamsE$_ZZN4cute12filter_tupleINS_5tupleIJNS1_IJiiEEENS_1CILi8192EEEEEEZNS_16flatten_to_tupleIS5_EEDaRKT_EUlRKT_E_EEDaS9_OT0_ENKUlDpSC_E_clIJS2_NS1_IJS4_EEEEEEDaSG_)
        /*9c98*/ 	.word	0x00000000


	//----- nvinfo : EIATTR_FRAME_SIZE
	.align		4
.L_6692:
        /*9c9c*/ 	.byte	0x04, 0x11
        /*9c9e*/ 	.short	(.L_6694 - .L_6693)
	.align		4
.L_6693:
        /*9ca0*/ 	.word	index@($_ZN7cutlass13device_kernelIN5flash19enable_sm80_to_sm89INS1_16FlashAttnBwdSm80INS1_25CollectiveMainloopBwdSm80ILi2ELi2EN4cute5tupleIJNS5_1CILi128EEES8_NS7_ILi64EEEEEENS_10bfloat16_tEfNS_4arch4Sm80ELb0ELb1ELb1ELb1ELb1ELb0ELb0ELb0ELi2ELi4ELi4ELi4ELb0EEENS1_24CollectiveEpilogueBwdGQAISA_fSD_Li256ELb1ELb1EEENS1_19SingleTileSchedulerILb1ELb0ELb0ELi128EEEEEEEEEvNT_6ParamsE$_ZZN4cute12filter_tupleINS_5tupleIJNS1_IJiiEEENS_1CILi1024EEEEEEZNS_16flatten_to_tupleIS5_EEDaRKT_EUlRKT_E_EEDaS9_OT0_ENKUlDpSC_E_clIJS2_NS1_IJS4_EEEEEEDaSG_)
        /*9ca4*/ 	.word	0x00000000


	//----- nvinfo : EIATTR_FRAME_SIZE
	.align		4
.L_6694:
        /*9ca8*/ 	.byte	0x04, 0x11
        /*9caa*/ 	.short	(.L_6696 - .L_6695)
	.align		4
.L_6695:
        /*9cac*/ 	.word	index@($_ZN7cutlass13device_kernelIN5flash19enable_sm80_to_sm89INS1_16FlashAttnBwdSm80INS1_25CollectiveMainloopBwdSm80ILi2ELi2EN4cute5tupleIJNS5_1CILi128EEES8_NS7_ILi64EEEEEENS_10bfloat16_tEfNS_4arch4Sm80ELb0ELb1ELb1ELb1ELb1ELb0ELb0ELb0ELi2ELi4ELi4ELi4ELb0EEENS1_24CollectiveEpilogueBwdGQAISA_fSD_Li256ELb1ELb1EEENS1_19SingleTileSchedulerILb1ELb0ELb0ELi128EEEEEEEEEvNT_6ParamsE$_ZZN4cute12filter_tupleINS_5tupleIJNS1_IJiNS1_IJiNS_1CILi0EEEEEEEEENS1_IJNS_10UnderscoreENS1_IJS6_S6_EEEEEEEEES9_ZNS_4diceIS9_S9_EEDaRKT_RKT0_EUlRKT_RKT0_E_EEDaSD_SG_OT1_ENKUlDpSJ_E_clIJNS1_IJiiS3_EEENS1_IJEEEEEEDaSQ_)
        /*9cb0*/ 	.word	0x00000000


	//----- nvinfo : EIATTR_FRAME_SIZE
	.align		4
.L_6696:
        /*9cb4*/ 	.byte	0x04, 0x11
        /*9cb6*/ 	.short	(.L_6698 - .L_6697)
	.align		4
.L_6697:
        /*9cb8*/ 	.word	index@($_ZN7cutlass13device_kernelIN5flash19enable_sm80_to_sm89INS1_16FlashAttnBwdSm80INS1_25CollectiveMainloopBwdSm80ILi2ELi2EN4cute5tupleIJNS5_1CILi128EEES8_NS7_ILi64EEEEEENS_10bfloat16_tEfNS_4arch4Sm80ELb0ELb1ELb1ELb1ELb1ELb0ELb0ELb0ELi2ELi4ELi4ELi4ELb0EEENS1_24CollectiveEpilogueBwdGQAISA_fSD_Li256ELb1ELb1EEENS1_19SingleTileSchedulerILb1ELb0ELb0ELi128EEEEEEEEEvNT_6ParamsE$_ZZN4cute12filter_tupleINS_5tupleIJNS1_IJNS_1CILi0EEENS1_IJNS2_ILi1EEENS2_ILi512EEEiEEEEEENS2_ILi4096EEENS1_IJiNS2_ILi8192EEEEEEEEEZNS_7flattenISB_EEDaRKT_EUlRKT_E_EEDaSF_OT0_ENKUlDpSI_E_clIJNS1_IJS3_S4_S5_iEEENS1_IJS8_EEESA_EEEDaSM_)
        /*9cbc*/ 	.word	0x00000000


	//----- nvinfo : EIATTR_FRAME_SIZE
	.align		4
.L_6698:
        /*9cc0*/ 	.byte	0x04, 0x11
        /*9cc2*/ 	.short	(.L_6700 - .L_6699)
	.align		4
.L_6699:
        /*9cc4*/ 	.word	index@($_ZN7cutlass13device_kernelIN5flash19enable_sm80_to_sm89INS1_16FlashAttnBwdSm80INS1_25CollectiveMainloopBwdSm80ILi2ELi2EN4cute5tupleIJNS5_1CILi128EEES8_NS7_ILi64EEEEEENS_10bfloat16_tEfNS_4arch4Sm80ELb0ELb1ELb1ELb1ELb1ELb0ELb0ELb0ELi2ELi4ELi4ELi4ELb0EEENS1_24CollectiveEpilogueBwdGQAISA_fSD_Li256ELb1ELb1EEENS1_19SingleTileSchedulerILb1ELb0ELb0ELi128EEEEEEEEEvNT_6ParamsE$_ZZN4cute12filter_tupleINS_5tupleIJNS1_IJNS_10UnderscoreENS_1CILi0EEEEEENS1_IJS4_S2_EEEEEENS1_IJNS1_IJNS1_IJNS3_ILi1EEES4_EEES4_EEENS1_IJNS1_IJS4_S4_EEEiEEEEEEZNS_5sliceIS7_SD_EEDaRKT_RKT0_EUlRKT_RKT0_E_EEDaSH_SK_OT1_ENKUlDpSN_E_clIJNS1_IJS9_EEENS1_IJiEEEEEEDaSU_)
        /*9cc8*/ 	.word	0x00000000


	//----- nvinfo : EIATTR_FRAME_SIZE
	.align		4
.L_6700:
        /*9ccc*/ 	.byte	0x04, 0x11
        /*9cce*/ 	.short	(.L_6702 - .L_6701)
	.align		4
.L_6701:
        /*9cd0*/ 	.word	index@($_ZN7cutlass13device_kernelIN5flash19enable_sm80_to_sm89INS1_16FlashAttnBwdSm80INS1_25CollectiveMainloopBwdSm80ILi2ELi2EN4cute5tupleIJNS5_1CILi128EEES8_NS7_ILi64EEEEEENS_10bfloat16_tEfNS_4arch4Sm80ELb0ELb1ELb1ELb1ELb1ELb0ELb0ELb0ELi2ELi4ELi4ELi4ELb0EEENS1_24CollectiveEpilogueBwdGQAISA_fSD_Li256ELb1ELb1EEENS1_19SingleTileSchedulerILb1ELb0ELb0ELi128EEEEEEEEEvNT_6ParamsE$_ZSt3minIiERKT_S2_S2_)
        /*9cd4*/ 	.word	0x00000000


	//----- nvinfo : EIATTR_FRAME_SIZE
	.align		4
.L_6702:
        /*9cd8*/ 	.byte	0x04, 0x11
        /*9cda*/ 	.short	(.L_6704 - .L_6703)
	.align		4
.L_6703:
        /*9cdc*/ 	.word	index@($_ZN7cutlass13device_kernelIN5flash19enable_sm80_to_sm89INS1_16FlashAttnBwdSm80INS1_25CollectiveMainloopBwdSm80ILi2ELi2EN4cute5tupleIJNS5_1CILi128EEES8_NS7_ILi64EEEEEENS_10bfloat16_tEfNS_4arch4Sm80ELb0ELb1ELb1ELb1ELb1ELb0ELb0ELb0ELi2ELi4ELi4ELi4ELb0EEENS1_24CollectiveEpilogueBwdGQAISA_fSD_Li256ELb1ELb1EEENS1_19SingleTileSchedulerILb1ELb0ELb0ELi128EEEEEEEEEvNT_6ParamsE$_ZSt3maxIiERKT_S2_S2_)
        /*9ce0*/ 	.word	0x00000000


	//----- nvinfo : EIATTR_FRAME_SIZE
	.align		4
.L_6704:
        /*9ce4*/ 	.byte	0x04, 0x11
        /*9ce6*/ 	.short	(.L_6706 - .L_6705)
	.align		4
.L_6705:
        /*9ce8*/ 	.word	index@($_ZN7cutlass13device_kernelIN5flash19enable_sm80_to_sm89INS1_16FlashAttnBwdSm80INS1_25CollectiveMainloopBwdSm80ILi2ELi2EN4cute5tupleIJNS5_1CILi128EEES8_NS7_ILi64EEEEEENS_10bfloat16_tEfNS_4arch4Sm80ELb0ELb1ELb1ELb1ELb1ELb0ELb0ELb0ELi2ELi4ELi4ELi4ELb0EEENS1_24CollectiveEpilogueBwdGQAISA_fSD_Li256ELb1ELb1EEENS1_19SingleTileSchedulerILb1ELb0ELb0ELi128EEEEEEEEEvNT_6ParamsE$_ZN73_INTERNAL_24fd9406_37_flash_bwd_hdim64_bf16_softcap_sm80_cu_8e232a79_33079atomicAddEPff)
        /*9cec*/ 	.word	0x00000000


	//----- nvinfo : EIATTR_FRAME_SIZE
	.align		4
.L_6706:
        /*9cf0*/ 	.byte	0x04, 0x11
        /*9cf2*/ 	.short	(.L_6708 - .L_6707)
	.align		4
.L_6707:
        /*9cf4*/ 	.word	index@($_ZN7cutlass13device_kernelIN5flash19enable_sm80_to_sm89INS1_16FlashAttnBwdSm80INS1_25CollectiveMainloopBwdSm80ILi2ELi2EN4cute5tupleIJNS5_1CILi128EEES8_NS7_ILi64EEEEEENS_10bfloat16_tEfNS_4arch4Sm80ELb0ELb1ELb1ELb1ELb1ELb0ELb0ELb0ELi2ELi4ELi4ELi4ELb0EEENS1_24CollectiveEpilogueBwdGQAISA_fSD_Li256ELb1ELb1EEENS1_19SingleTileSchedulerILb1ELb0ELb0ELi128EEEEEEEEEvNT_6ParamsE$_ZN73_INTERNAL_24fd9406_37_flash_bwd_hdim64_bf16_softcap_sm80_cu_8e232a79_330724__cvta_generic_to_sharedEPKv)
        /*9cf8*/ 	.word	0x00000000


	//----- nvinfo : EIATTR_FRAME_SIZE
	.align		4
.L_6708:
        /*9cfc*/ 	.byte	0x04, 0x11
        /*9cfe*/ 	.short	(.L_6710 - .L_6709)
	.align		4
.L_6709:
        /*9d00*/ 	.word	index@($_ZN7cutlass13device_kernelIN5flash19enable_sm80_to_sm89INS1_16FlashAttnBwdSm80INS1_25CollectiveMainloopBwdSm80ILi2ELi2EN4cute5tupleIJNS5_1CILi128EEES8_NS7_ILi64EEEEEENS_10bfloat16_tEfNS_4arch4Sm80ELb0ELb1ELb1ELb1ELb1ELb0ELb0ELb0ELi2ELi4ELi4ELi4ELb0EEENS1_24CollectiveEpilogueBwdGQAISA_fSD_Li256ELb1ELb1EEENS1_19SingleTileSchedulerILb1ELb0ELb0ELi128EEEEEEEEEvNT_6ParamsE$_ZN73_INTERNAL_24fd9406_37_flash_bwd_hdim64_bf16_softcap_sm80_cu_8e232a79_330714__viaddmin_s32Eiii)
        /*9d04*/ 	.word	0x00000000


	//----- nvinfo : EIATTR_FRAME_SIZE
	.align		4
.L_6710:
        /*9d08*/ 	.byte	0x04, 0x11
        /*9d0a*/ 	.short	(.L_6712 - .L_6711)
	.align		4
.L_6711:
        /*9d0c*/ 	.word	index@($_ZN7cutlass13device_kernelIN5flash19enable_sm80_to_sm89INS1_16FlashAttnBwdSm80INS1_25CollectiveMainloopBwdSm80ILi2ELi2EN4cute5tupleIJNS5_1CILi128EEES8_NS7_ILi64EEEEEENS_10bfloat16_tEfNS_4arch4Sm80ELb0ELb1ELb1ELb1ELb1ELb0ELb0ELb0ELi2ELi4ELi4ELi4ELb0EEENS1_24CollectiveEpilogueBwdGQAISA_fSD_Li256ELb1ELb1EEENS1_19SingleTileSchedulerILb1ELb0ELb0ELi128EEEEEEEEEvNT_6ParamsE$_ZN4cute8smem_ptrIPjECI1NS_12iter_adaptorIS1_S2_EEES1_)
        /*9d10*/ 	.word	0x00000000


	//----- nvinfo : EIATTR_FRAME_SIZE
	.align		4
.L_6712:
        /*9d14*/ 	.byte	0x04, 0x11
        /*9d16*/ 	.short	(.L_6714 - .L_6713)
	.align		4
.L_6713:
        /*9d18*/ 	.word	index@($_ZN7cutlass13device_kernelIN5flash19enable_sm80_to_sm89INS1_16FlashAttnBwdSm80INS1_25CollectiveMainloopBwdSm80ILi2ELi2EN4cute5tupleIJNS5_1CILi128EEES8_NS7_ILi64EEEEEENS_10bfloat16_tEfNS_4arch4Sm80ELb0ELb1ELb1ELb1ELb1ELb0ELb0ELb0ELi2ELi4ELi4ELi4ELb0EEENS1_24CollectiveEpilogueBwdGQAISA_fSD_Li256ELb1ELb1EEENS1_19SingleTileSchedulerILb1ELb0ELb0ELi128EEEEEEEEEvNT_6ParamsE$_ZN4cute8smem_ptrIPfECI1NS_12iter_adaptorIS1_S2_EEES1_)
        /*9d1c*/ 	.word	0x00000000


	//----- nvinfo : EIATTR_FRAME_SIZE
	.align		4
.L_6714:
        /*9d20*/ 	.byte	0x04, 0x11
        /*9d22*/ 	.short	(.L_6716 - .L_6715)
	.align		4
.L_6715:
        /*9d24*/ 	.word	index@($_ZN7cutlass13device_kernelIN5flash19enable_sm80_to_sm89INS1_16FlashAttnBwdSm80INS1_25CollectiveMainloopBwdSm80ILi2ELi2EN4cute5tupleIJNS5_1CILi128EEES8_NS7_ILi64EEEEEENS_10bfloat16_tEfNS_4arch4Sm80ELb0ELb1ELb1ELb1ELb1ELb0ELb0ELb0ELi2ELi4ELi4ELi4ELb0EEENS1_24CollectiveEpilogueBwdGQAISA_fSD_Li256ELb1ELb1EEENS1_19SingleTileSchedulerILb1ELb0ELb0ELi128EEEEEEEEEvNT_6ParamsE$_ZN4cute8smem_ptrIPN7cutlass9uint128_tEECI1NS_12iter_adaptorIS3_S4_EEES3_)
        /*9d28*/ 	.word	0x00000000


	//----- nvinfo : EIATTR_FRAME_SIZE
	.align		4
.L_6716:
        /*9d2c*/ 	.byte	0x04, 0x11
        /*9d2e*/ 	.short	(.L_6718 - .L_6717)
	.align		4
.L_6717:
        /*9d30*/ 	.word	index@($_ZN7cutlass13device_kernelIN5flash19enable_sm80_to_sm89INS1_16FlashAttnBwdSm80INS1_25CollectiveMainloopBwdSm80ILi2ELi2EN4cute5tupleIJNS5_1CILi128EEES8_NS7_ILi64EEEEEENS_10bfloat16_tEfNS_4arch4Sm80ELb0ELb1ELb1ELb1ELb1ELb0ELb0ELb0ELi2ELi4ELi4ELi4ELb0EEENS1_24CollectiveEpilogueBwdGQAISA_fSD_Li256ELb1ELb1EEENS1_19SingleTileSchedulerILb1ELb0ELb0ELi128EEEEEEEEEvNT_6ParamsE$_ZN4cute8smem_ptrIPN7cutlass10bfloat16_tEECI1NS_12iter_adaptorIS3_S4_EEES3_)
        /*9d34*/ 	.word	0x00000000


	//----- nvinfo : EIATTR_FRAME_SIZE
	.align		4
.L_6718:
        /*9d38*/ 	.byte	0x04, 0x11
        /*9d3a*/ 	.short	(.L_6720 - .L_6719)
	.align		4
.L_6719:
        /*9d3c*/ 	.word	index@($_ZN7cutlass13device_kernelIN5flash19enable_sm80_to_sm89INS1_16FlashAttnBwdSm80INS1_25CollectiveMainloopBwdSm80ILi2ELi2EN4cute5tupleIJNS5_1CILi128EEES8_NS7_ILi64EEEEEENS_10bfloat16_tEfNS_4arch4Sm80ELb0ELb1ELb1ELb1ELb1ELb0ELb0ELb0ELi2ELi4ELi4ELi4ELb0EEENS1_24CollectiveEpilogueBwdGQAISA_fSD_Li256ELb1ELb1EEENS1_19SingleTileSchedulerILb1ELb0ELb0ELi128EEEEEEEEEvNT_6ParamsE$_ZN4cute8gmem_ptrIPfECI1NS_12iter_adaptorIS1_S2_EEES1_)
        /*9d40*/ 	.word	0x00000000


	//----- nvinfo : EIATTR_FRAME_SIZE
	.align		4
.L_6720:
        /*9d44*/ 	.byte	0x04, 0x11
        /*9d46*/ 	.short	(.L_6722 - .L_6721)
	.align		4
.L_6721:
        /*9d48*/ 	.word	index@($_ZN7cutlass13device_kernelIN5flash19enable_sm80_to_sm89INS1_16FlashAttnBwdSm80INS1_25CollectiveMainloopBwdSm80ILi2ELi2EN4cute5tupleIJNS5_1CILi128EEES8_NS7_ILi64EEEEEENS_10bfloat16_tEfNS_4arch4Sm80ELb0ELb1ELb1ELb1ELb1ELb0ELb0ELb0ELi2ELi4ELi4ELi4ELb0EEENS1_24CollectiveEpilogueBwdGQAISA_fSD_Li256ELb1ELb1EEENS1_19SingleTileSchedulerILb1ELb0ELb0ELi128EEEEEEEEEvNT_6ParamsE$_ZN4cute8gmem_ptrIPKfECI1NS_12iter_adaptorIS2_S3_EEES2_)
        /*9d4c*/ 	.word	0x00000000


	//----- nvinfo : EIATTR_FRAME_SIZE
	.align		4
.L_6722:
        /*9d50*/ 	.byte	0x04, 0x11
        /*9d52*/ 	.short	(.L_6724 - .L_6723)
	.align		4
.L_6723:
        /*9d54*/ 	.word	index@($_ZN7cutlass13device_kernelIN5flash19enable_sm80_to_sm89INS1_16FlashAttnBwdSm80INS1_25CollectiveMainloopBwdSm80ILi2ELi2EN4cute5tupleIJNS5_1CILi128EEES8_NS7_ILi64EEEEEENS_10bfloat16_tEfNS_4arch4Sm80ELb0ELb1ELb1ELb1ELb1ELb0ELb0ELb0ELi2ELi4ELi4ELi4ELb0EEENS1_24CollectiveEpilogueBwdGQAISA_fSD_Li256ELb1ELb1EEENS1_19SingleTileSchedulerILb1ELb0ELb0ELi128EEEEEEEEEvNT_6ParamsE$_ZN4cute8gmem_ptrIPKN7cutlass9uint128_tEECI1NS_12iter_adaptorIS4_S5_EEES4_)
        /*9d58*/ 	.word	0x00000000


	//----- nvinfo : EIATTR_FRAME_SIZE
	.align		4
.L_6724:
        /*9d5c*/ 	.byte	0x04, 0x11
        /*9d5e*/ 	.short	(.L_6726 - .L_6725)
	.align		4
.L_6725:
        /*9d60*/ 	.word	index@($_ZN7cutlass13device_kernelIN5flash19enable_sm80_to_sm89INS1_16FlashAttnBwdSm80INS1_25CollectiveMainloopBwdSm80ILi2ELi2EN4cute5tupleIJNS5_1CILi128EEES8_NS7_ILi64EEEEEENS_10bfloat16_tEfNS_4arch4Sm80ELb0ELb1ELb1ELb1ELb1ELb0ELb0ELb0ELi2ELi4ELi4ELi4ELb0EEENS1_24CollectiveEpilogueBwdGQAISA_fSD_Li256ELb1ELb1EEENS1_19SingleTileSchedulerILb1ELb0ELb0ELi128EEEEEEEEEvNT_6ParamsE$_ZN4cute8gmem_ptrIPKN7cutlass10bfloat16_tEECI1NS_12iter_adaptorIS4_S5_EEES4_)
        /*9d64*/ 	.word	0x00000000


	//----- nvinfo : EIATTR_FRAME_SIZE
	.align		4
.L_6726:
        /*9d68*/ 	.byte	0x04, 0x11
        /*9d6a*/ 	.short	(.L_6728 - .L_6727)
	.align		4
.L_6727:
        /*9d6c*/ 	.word	index@($_ZN7cutlass13device_kernelIN5flash19enable_sm80_to_sm89INS1_16FlashAttnBwdSm80INS1_25CollectiveMainloopBwdSm80ILi2ELi2EN4cute5tupleIJNS5_1CILi128EEES8_NS7_ILi64EEEEEENS_10bfloat16_tEfNS_4arch4Sm80ELb0ELb1ELb1ELb1ELb1ELb0ELb0ELb0ELi2ELi4ELi4ELi4ELb0EEENS1_24CollectiveEpilogueBwdGQAISA_fSD_Li256ELb1ELb1EEENS1_19SingleTileSchedulerILb1ELb0ELb0ELi128EEEEEEEEEvNT_6ParamsE$_ZN4cute5tupleIJiiEEC2ERKiS3_)
        /*9d70*/ 	.word	0x00000000


	//----- nvinfo : EIATTR_FRAME_SIZE
	.align		4
.L_6728:
        /*9d74*/ 	.byte	0x04, 0x11
        /*9d76*/ 	.short	(.L_6730 - .L_6729)
	.align		4
.L_6729:
        /*9d78*/ 	.word	index@($_ZN7cutlass13device_kernelIN5flash19enable_sm80_to_sm89INS1_16FlashAttnBwdSm80INS1_25CollectiveMainloopBwdSm80ILi2ELi2EN4cute5tupleIJNS5_1CILi128EEES8_NS7_ILi64EEEEEENS_10bfloat16_tEfNS_4arch4Sm80ELb0ELb1ELb1ELb1ELb1ELb0ELb0ELb0ELi2ELi4ELi4ELi4ELb0EEENS1_24CollectiveEpilogueBwdGQAISA_fSD_Li256ELb1ELb1EEENS1_19SingleTileSchedulerILb1ELb0ELb0ELi128EEEEEEEEEvNT_6ParamsE$_ZN4cute5tupleIJiNS_1CILi0EEEEEC2ERKiRKS2_)
        /*9d7c*/ 	.word	0x00000000


	//----- nvinfo : EIATTR_FRAME_SIZE
	.align		4
.L_6730:
        /*9d80*/ 	.byte	0x04, 0x11
        /*9d82*/ 	.short	(.L_6732 - .L_6731)
	.align		4
.L_6731:
        /*9d84*/ 	.word	index@($_ZN7cutlass13device_kernelIN5flash19enable_sm80_to_sm89INS1_16FlashAttnBwdSm80INS1_25CollectiveMainloopBwdSm80ILi2ELi2EN4cute5tupleIJNS5_1CILi128EEES8_NS7_ILi64EEEEEENS_10bfloat16_tEfNS_4arch4Sm80ELb0ELb1ELb1ELb1ELb1ELb0ELb0ELb0ELi2ELi4ELi4ELi4ELb0EEENS1_24CollectiveEpilogueBwdGQAISA_fSD_Li256ELb1ELb1EEENS1_19SingleTileSchedulerILb1ELb0ELb0ELi128EEEEEEEEEvNT_6ParamsE$_ZN4cute5tupleIJiEEC2ERKi)
        /*9d88*/ 	.word	0x00000000


	//----- nvinfo : EIATTR_FRAME_SIZE
	.align		4
.L_6732:
        /*9d8c*/ 	.byte	0x04, 0x11
        /*9d8e*/ 	.short	(.L_6734 - .L_6733)
	.align		4
.L_6733:
        /*9d90*/ 	.word	index@($_ZN7cutlass13device_kernelIN5flash19enable_sm80_to_sm89INS1_16FlashAttnBwdSm80INS1_25CollectiveMainloopBwdSm80ILi2ELi2EN4cute5tupleIJNS5_1CILi128EEES8_NS7_ILi64EEEEEENS_10bfloat16_tEfNS_4arch4Sm80ELb0ELb1ELb1ELb1ELb1ELb0ELb0ELb0ELi2ELi4ELi4ELi4ELb0EEENS1_24CollectiveEpilogueBwdGQAISA_fSD_Li256ELb1ELb1EEENS1_19SingleTileSchedulerILb1ELb0ELb0ELi128EEEEEEEEEvNT_6ParamsE$_ZN4cute5tupleIJNS_7SwizzleILi3ELi3ELi3EEENS_9MixedBitsILj0ELj432EEENS_6LayoutINS0_IJNS0_IJNS_1CILi2EEES7_S7_EEES7_NS6_ILi8EEEEEENS0_IJNS0_IJNS6_ILi64EEES9_NS6_ILi512EEEEEENS6_ILi8192EEENS6_ILi1024EEEEEEEEEEC2ERKS2_RKS4_RKSH_)
        /*9d94*/ 	.word	0x00000000


	//----- nvinfo : EIATTR_FRAME_SIZE
	.align		4
.L_6734:
        /*9d98*/ 	.byte	0x04, 0x11
        /*9d9a*/ 	.short	(.L_6736 - .L_6735)
	.align		4
.L_6735:
        /*9d9c*/ 	.word	index@($_ZN7cutlass13device_kernelIN5flash19enable_sm80_to_sm89INS1_16FlashAttnBwdSm80INS1_25CollectiveMainloopBwdSm80ILi2ELi2EN4cute5tupleIJNS5_1CILi128EEES8_NS7_ILi64EEEEEENS_10bfloat16_tEfNS_4arch4Sm80ELb0ELb1ELb1ELb1ELb1ELb0ELb0ELb0ELi2ELi4ELi4ELi4ELb0EEENS1_24CollectiveEpilogueBwdGQAISA_fSD_Li256ELb1ELb1EEENS1_19SingleTileSchedulerILb1ELb0ELb0ELi128EEEEEEEEEvNT_6ParamsE$_ZN4cute5tupleIJNS_1CILi2EEEiEEC2ERKS2_RKi)
        /*9da0*/ 	.word	0x00000000


	//----- nvinfo : EIATTR_FRAME_SIZE
	.align		4
.L_6736:
        /*9da4*/ 	.byte	0x04, 0x11
        /*9da6*/ 	.short	(.L_6738 - .L_6737)
	.align		4
.L_6737:
        /*9da8*/ 	.word	index@($_ZN7cutlass13device_kernelIN5flash19enable_sm80_to_sm89INS1_16FlashAttnBwdSm80INS1_25CollectiveMainloopBwdSm80ILi2ELi2EN4cute5tupleIJNS5_1CILi128EEES8_NS7_ILi64EEEEEENS_10bfloat16_tEfNS_4arch4Sm80ELb0ELb1ELb1ELb1ELb1ELb0ELb0ELb0ELi2ELi4ELi4ELi4ELb0EEENS1_24CollectiveEpilogueBwdGQAISA_fSD_Li256ELb1ELb1EEENS1_19SingleTileSchedulerILb1ELb0ELb0ELi128EEEEEEEEEvNT_6ParamsE$_ZN4cute5tupleIJNS_1CILi0EEEiEEC2ERKS2_RKi)
        /*9dac*/ 	.word	0x00000000


	//----- nvinfo : EIATTR_FRAME_SIZE
	.align		4
.L_6738:
        /*9db0*/ 	.byte	0x04, 0x11
        /*9db2*/ 	.short	(.L_6740 - .L_6739)
	.align		4
.L_6739:
        /*9db4*/ 	.word	index@($_ZN7cutlass13device_kernelIN5flash19enable_sm80_to_sm89INS1_16FlashAttnBwdSm80INS1_25CollectiveMainloopBwdSm80ILi2ELi2EN4cute5tupleIJNS5_1CILi128EEES8_NS7_ILi64EEEEEENS_10bfloat16_tEfNS_4arch4Sm80ELb0ELb1ELb1ELb1ELb1ELb0ELb0ELb0ELi2ELi4ELi4ELi4ELb0EEENS1_24CollectiveEpilogueBwdGQAISA_fSD_Li256ELb1ELb1EEENS1_19SingleTileSchedulerILb1ELb0ELb0ELi128EEEEEEEEEvNT_6ParamsE$_ZN4cute5tupleIJNS0_IJNS_1CILi8EEENS1_ILi2EEES3_S3_S2_S3_EEENS0_IJNS1_ILi1EEEiiiNS1_ILi72EEENS1_ILi512EEEEEEEEC2ERKS4_RKS8_)
        /*9db8*/ 	.word	0x00000000


	//----- nvinfo : EIATTR_FRAME_SIZE
	.align		4
.L_6740:
        /*9dbc*/ 	.byte	0x04, 0x11
        /*9dbe*/ 	.short	(.L_6742 - .L_6741)
	.align		4
.L_6741:
        /*9dc0*/ 	.word	index@($_ZN7cutlass13device_kernelIN5flash19enable_sm80_to_sm89INS1_16FlashAttnBwdSm80INS1_25CollectiveMainloopBwdSm80ILi2ELi2EN4cute5tupleIJNS5_1CILi128EEES8_NS7_ILi64EEEEEENS_10bfloat16_tEfNS_4arch4Sm80ELb0ELb1ELb1ELb1ELb1ELb0ELb0ELb0ELi2ELi4ELi4ELi4ELb0EEENS1_24CollectiveEpilogueBwdGQAISA_fSD_Li256ELb1ELb1EEENS1_19SingleTileSchedulerILb1ELb0ELb0ELi128EEEEEEEEEvNT_6ParamsE$_ZN4cute5tupleIJNS0_IJNS_1CILi8EEENS0_IJNS1_ILi2EEES3_S3_EEENS1_ILi1EEES4_S5_EEENS0_IJS5_NS0_IJiiiEEENS1_ILi64EEENS0_IJNS1_ILi72EEENS1_ILi144EEENS1_ILi288EEEEEENS1_ILi512EEEEEEEEC2ERKS6_RKSE_)
        /*9dc4*/ 	.word	0x00000000


	//----- nvinfo : EIATTR_FRAME_SIZE
	.align		4
.L_6742:
        /*9dc8*/ 	.byte	0x04, 0x11
        /*9dca*/ 	.short	(.L_6744 - .L_6743)
	.align		4
.L_6743:
        /*9dcc*/ 	.word	index@($_ZN7cutlass13device_kernelIN5flash19enable_sm80_to_sm89INS1_16FlashAttnBwdSm80INS1_25CollectiveMainloopBwdSm80ILi2ELi2EN4cute5tupleIJNS5_1CILi128EEES8_NS7_ILi64EEEEEENS_10bfloat16_tEfNS_4arch4Sm80ELb0ELb1ELb1ELb1ELb1ELb0ELb0ELb0ELi2ELi4ELi4ELi4ELb0EEENS1_24CollectiveEpilogueBwdGQAISA_fSD_Li256ELb1ELb1EEENS1_19SingleTileSchedulerILb1ELb0ELb0ELi128EEEEEEEEEvNT_6ParamsE$_ZN4cute5tupleIJNS0_IJNS_1CILi8EEENS0_IJNS1_ILi2EEES3_S3_EEENS1_ILi1EEES4_S5_EEENS0_IJS5_NS0_IJS2_iiEEENS1_ILi64EEENS0_IJiNS1_ILi144EEENS1_ILi288EEEEEENS1_ILi512EEEEEEEEC2ERKS6_RKSD_)
        /*9dd0*/ 	.word	0x00000000


	//----- nvinfo : EIATTR_FRAME_SIZE
	.align		4
.L_6744:
        /*9dd4*/ 	.byte	0x04, 0x11
        /*9dd6*/ 	.short	(.L_6746 - .L_6745)
	.align		4
.L_6745:
        /*9dd8*/ 	.word	index@($_ZN7cutlass13device_kernelIN5flash19enable_sm80_to_sm89INS1_16FlashAttnBwdSm80INS1_25CollectiveMainloopBwdSm80ILi2ELi2EN4cute5tupleIJNS5_1CILi128EEES8_NS7_ILi64EEEEEENS_10bfloat16_tEfNS_4arch4Sm80ELb0ELb1ELb1ELb1ELb1ELb0ELb0ELb0ELi2ELi4ELi4ELi4ELb0EEENS1_24CollectiveEpilogueBwdGQAISA_fSD_Li256ELb1ELb1EEENS1_19SingleTileSchedulerILb1ELb0ELb0ELi128EEEEEEEEEvNT_6ParamsE$_ZN4cute5tupleIJNS0_IJNS_1CILi2EEES2_S2_EEENS0_IJNS1_ILi1EEENS1_ILi512EEEiEEEEEC2ERKS3_RKS6_)
        /*9ddc*/ 	.word	0x00000000


	//----- nvinfo : EIATTR_FRAME_SIZE
	.align		4
.L_6746:
        /*9de0*/ 	.byte	0x04, 0x11
        /*9de2*/ 	.short	(.L_6748 - .L_6747)
	.align		4
.L_6747:
        /*9de4*/ 	.word	index@($_ZN7cutlass13device_kernelIN5flash19enable_sm80_to_sm89INS1_16FlashAttnBwdSm80INS1_25CollectiveMainloopBwdSm80ILi2ELi2EN4cute5tupleIJNS5_1CILi128EEES8_NS7_ILi64EEEEEENS_10bfloat16_tEfNS_4arch4Sm80ELb0ELb1ELb1ELb1ELb1ELb0ELb0ELb0ELi2ELi4ELi4ELi4ELb0EEENS1_24CollectiveEpilogueBwdGQAISA_fSD_Li256ELb1ELb1EEENS1_19SingleTileSchedulerILb1ELb0ELb0ELi128EEEEEEEEEvNT_6ParamsE$_ZN4cute5tupleIJNS0_IJNS_1CILi2EEES2_EEENS0_IJiiEEEEEC2ERKS3_RKS4_)
        /*9de8*/ 	.word	0x00000000


	//----- nvinfo : EIATTR_FRAME_SIZE
	.align		4
.L_6748:
        /*9dec*/ 	.byte	0x04, 0x11
        /*9dee*/ 	.short	(.L_6750 - .L_6749)
	.align		4
.L_6749:
        /*9df0*/ 	.word	index@($_ZN7cutlass13device_kernelIN5flash19enable_sm80_to_sm89INS1_16FlashAttnBwdSm80INS1_25CollectiveMainloopBwdSm80ILi2ELi2EN4cute5tupleIJNS5_1CILi128EEES8_NS7_ILi64EEEEEENS_10bfloat16_tEfNS_4arch4Sm80ELb0ELb1ELb1ELb1ELb1ELb0ELb0ELb0ELi2ELi4ELi4ELi4ELb0EEENS1_24CollectiveEpilogueBwdGQAISA_fSD_Li256ELb1ELb1EEENS1_19SingleTileSchedulerILb1ELb0ELb0ELi128EEEEEEEEEvNT_6ParamsE$_ZN4cute5tupleIJNS0_IJNS_1CILi2EEES2_EEENS0_IJiNS1_ILi512EEEEEEEEC2ERKS3_RKS5_)
        /*9df4*/ 	.word	0x00000000


	//----- nvinfo : EIATTR_FRAME_SIZE
	.align		4
.L_6750:
        /*9df8*/ 	.byte	0x04, 0x11
        /*9dfa*/ 	.short	(.L_6752 - .L_6751)
	.align		4
.L_6751:
        /*9dfc*/ 	.word	index@($_ZN7cutlass13device_kernelIN5flash19enable_sm80_to_sm89INS1_16FlashAttnBwdSm80INS1_25CollectiveMainloopBwdSm80ILi2ELi2EN4cute5tupleIJNS5_1CILi128EEES8_NS7_ILi64EEEEEENS_10bfloat16_tEfNS_4arch4Sm80ELb0ELb1ELb1ELb1ELb1ELb0ELb0ELb0ELi2ELi4ELi4ELi4ELb0EEENS1_24CollectiveEpilogueBwdGQAISA_fSD_Li256ELb1ELb1EEENS1_19SingleTileSchedulerILb1ELb0ELb0ELi128EEEEEEEEEvNT_6ParamsE$_ZN4cute5tupleIJNS0_IJNS_1CILi2EEES2_EEENS0_IJiNS1_ILi4096EEEEEEEEC2ERKS3_RKS5_)
        /*9e00*/ 	.word	0x00000000


	//----- nvinfo : EIATTR_FRAME_SIZE
	.align		4
.L_6752:
        /*9e04*/ 	.byte	0x04, 0x11
        /*9e06*/ 	.short	(.L_6754 - .L_6753)
	.align		4
.L_6753:
        /*9e08*/ 	.word	index@($_ZN7cutlass13device_kernelIN5flash19enable_sm80_to_sm89INS1_16FlashAttnBwdSm80INS1_25CollectiveMainloopBwdSm80ILi2ELi2EN4cute5tupleIJNS5_1CILi128EEES8_NS7_ILi64EEEEEENS_10bfloat16_tEfNS_4arch4Sm80ELb0ELb1ELb1ELb1ELb1ELb0ELb0ELb0ELi2ELi4ELi4ELi4ELb0EEENS1_24CollectiveEpilogueBwdGQAISA_fSD_Li256ELb1ELb1EEENS1_19SingleTileSchedulerILb1ELb0ELb0ELi128EEEEEEEEEvNT_6ParamsE$_ZN4cute5tupleIJNS0_IJNS_1CILi2EEES2_EEENS0_IJNS1_ILi1EEEiEEEEEC2ERKS3_RKS5_)
        /*9e0c*/ 	.word	0x00000000


	//----- nvinfo : EIATTR_FRAME_SIZE
	.align		4
.L_6754:
        /*9e10*/ 	.byte	0x04, 0x11
        /*9e12*/ 	.short	(.L_6756 - .L_6755)
	.align		4
.L_6755:
        /*9e14*/ 	.word	index@($_ZN7cutlass13device_kernelIN5flash19enable_sm80_to_sm89INS1_16FlashAttnBwdSm80INS1_25CollectiveMainloopBwdSm80ILi2ELi2EN4cute5tupleIJNS5_1CILi128EEES8_NS7_ILi64EEEEEENS_10bfloat16_tEfNS_4arch4Sm80ELb0ELb1ELb1ELb1ELb1ELb0ELb0ELb0ELi2ELi4ELi4ELi4ELb0EEENS1_24CollectiveEpilogueBwdGQAISA_fSD_Li256ELb1ELb1EEENS1_19SingleTileSchedulerILb1ELb0ELb0ELi128EEEEEEEEEvNT_6ParamsE$_ZN4cute5tupleIJNS0_IJNS_1CILi2EEEEEENS0_IJiEEEEEC2ERKS3_RKS4_)
        /*9e18*/ 	.word	0x00000000


	//----- nvinfo : EIATTR_FRAME_SIZE
	.align		4
.L_6756:
        /*9e1c*/ 	.byte	0x04, 0x11
        /*9e1e*/ 	.short	(.L_6758 - .L_6757)
	.align		4
.L_6757:
        /*9e20*/ 	.word	index@($_ZN7cutlass13device_kernelIN5flash19enable_sm80_to_sm89INS1_16FlashAttnBwdSm80INS1_25CollectiveMainloopBwdSm80ILi2ELi2EN4cute5tupleIJNS5_1CILi128EEES8_NS7_ILi64EEEEEENS_10bfloat16_tEfNS_4arch4Sm80ELb0ELb1ELb1ELb1ELb1ELb0ELb0ELb0ELi2ELi4ELi4ELi4ELb0EEENS1_24CollectiveEpilogueBwdGQAISA_fSD_Li256ELb1ELb1EEENS1_19SingleTileSchedulerILb1ELb0ELb0ELi128EEEEEEEEEvNT_6ParamsE$_ZN4cute5tupleIJNS0_IJNS_1CILi1EEENS1_ILi2EEES3_EEENS0_IJS2_NS1_ILi256EEEiEEEEEC2ERKS4_RKS6_)
        /*9e24*/ 	.word	0x00000000


	//----- nvinfo : EIATTR_FRAME_SIZE
	.align		4
.L_6758:
        /*9e28*/ 	.byte	0x04, 0x11
        /*9e2a*/ 	.short	(.L_6760 - .L_6759)
	.align		4
.L_6759:
        /*9e2c*/ 	.word	index@($_ZN7cutlass13device_kernelIN5flash19enable_sm80_to_sm89INS1_16FlashAttnBwdSm80INS1_25CollectiveMainloopBwdSm80ILi2ELi2EN4cute5tupleIJNS5_1CILi128EEES8_NS7_ILi64EEEEEENS_10bfloat16_tEfNS_4arch4Sm80ELb0ELb1ELb1ELb1ELb1ELb0ELb0ELb0ELi2ELi4ELi4ELi4ELb0EEENS1_24CollectiveEpilogueBwdGQAISA_fSD_Li256ELb1ELb1EEENS1_19SingleTileSchedulerILb1ELb0ELb0ELi128EEEEEEEEEvNT_6ParamsE$_ZN4cute5tupleIJNS0_IJNS_1CILi1EEENS1_ILi2EEEEEENS0_IJNS1_ILi0EEEiEEEEEC2ERKS4_RKS6_)
        /*9e30*/ 	.word	0x00000000


	//----- nvinfo : EIATTR_FRAME_SIZE
	.align		4
.L_6760:
        /*9e34*/ 	.byte	0x04, 0x11
        /*9e36*/ 	.short	(.L_6762 - .L_6761)
	.align		4
.L_6761:
        /*9e38*/ 	.word	index@($_ZN7cutlass13device_kernelIN5flash19enable_sm80_to_sm89INS1_16FlashAttnBwdSm80INS1_25CollectiveMainloopBwdSm80ILi2ELi2EN4cute5tupleIJNS5_1CILi128EEES8_NS7_ILi64EEEEEENS_10bfloat16_tEfNS_4arch4Sm80ELb0ELb1ELb1ELb1ELb1ELb0ELb0ELb0ELi2ELi4ELi4ELi4ELb0EEENS1_24CollectiveEpilogueBwdGQAISA_fSD_Li256ELb1ELb1EEENS1_19SingleTileSchedulerILb1ELb0ELb0ELi128EEEEEEEEEvNT_6ParamsE$_ZN4cute5tupleIJNS0_IJNS_1CILi1EEENS0_IJS2_NS1_ILi2EEES3_EEEEEENS0_IJNS1_ILi0EEENS0_IJS2_NS1_ILi256EEEiEEEEEEEEC2ERKS5_RKS9_)
        /*9e3c*/ 	.word	0x00000000


	//----- nvinfo : EIATTR_FRAME_SIZE
	.align		4
.L_6762:
        /*9e40*/ 	.byte	0x04, 0x11
        /*9e42*/ 	.short	(.L_6764 - .L_6763)
	.align		4
.L_6763:
        /*9e44*/ 	.word	index@($_ZN7cutlass13device_kernelIN5flash19enable_sm80_to_sm89INS1_16FlashAttnBwdSm80INS1_25CollectiveMainloopBwdSm80ILi2ELi2EN4cute5tupleIJNS5_1CILi128EEES8_NS7_ILi64EEEEEENS_10bfloat16_tEfNS_4arch4Sm80ELb0ELb1ELb1ELb1ELb1ELb0ELb0ELb0ELi2ELi4ELi4ELi4ELb0EEENS1_24CollectiveEpilogueBwdGQAISA_fSD_Li256ELb1ELb1EEENS1_19SingleTileSchedulerILb1ELb0ELb0ELi128EEEEEEEEEvNT_6ParamsE$_ZN4cute5tupleIJNS0_IJNS_1CILi16EEENS1_ILi2EEES3_S3_NS1_ILi4EEES3_EEENS0_IJNS1_ILi1EEEiiiNS1_ILi144EEENS1_ILi512EEEEEEEEC2ERKS5_RKS9_)
        /*9e48*/ 	.word	0x00000000


	//----- nvinfo : EIATTR_FRAME_SIZE
	.align		4
.L_6764:
        /*9e4c*/ 	.byte	0x04, 0x11
        /*9e4e*/ 	.short	(.L_6766 - .L_6765)
	.align		4
.L_6765:
        /*9e50*/ 	.word	index@($_ZN7cutlass13device_kernelIN5flash19enable_sm80_to_sm89INS1_16FlashAttnBwdSm80INS1_25CollectiveMainloopBwdSm80ILi2ELi2EN4cute5tupleIJNS5_1CILi128EEES8_NS7_ILi64EEEEEENS_10bfloat16_tEfNS_4arch4Sm80ELb0ELb1ELb1ELb1ELb1ELb0ELb0ELb0ELi2ELi4ELi4ELi4ELb0EEENS1_24CollectiveEpilogueBwdGQAISA_fSD_Li256ELb1ELb1EEENS1_19SingleTileSchedulerILb1ELb0ELb0ELi128EEEEEEEEEvNT_6ParamsE$_ZN4cute5tupleIJNS0_IJNS0_IJNS_1CILi8EEENS1_ILi1EEEEEENS1_ILi4EEES3_EEENS0_IJNS0_IJS3_NS1_ILi0EEEEEElS7_EEEEEC2ERKS6_RKS9_)
        /*9e54*/ 	.word	0x00000000


	//----- nvinfo : EIATTR_FRAME_SIZE
	.align		4
.L_6766:
        /*9e58*/ 	.byte	0x04, 0x11
        /*9e5a*/ 	.short	(.L_6768 - .L_6767)
	.align		4
.L_6767:
        /*9e5c*/ 	.word	index@($_ZN7cutlass13device_kernelIN5flash19enable_sm80_to_sm89INS1_16FlashAttnBwdSm80INS1_25CollectiveMainloopBwdSm80ILi2ELi2EN4cute5tupleIJNS5_1CILi128EEES8_NS7_ILi64EEEEEENS_10bfloat16_tEfNS_4arch4Sm80ELb0ELb1ELb1ELb1ELb1ELb0ELb0ELb0ELi2ELi4ELi4ELi4ELb0EEENS1_24CollectiveEpilogueBwdGQAISA_fSD_Li256ELb1ELb1EEENS1_19SingleTileSchedulerILb1ELb0ELb0ELi128EEEEEEEEEvNT_6ParamsE$_ZN4cute5tupleIJNS0_IJNS0_IJNS_1CILi8EEENS1_ILi1EEEEEENS1_ILi2EEES2_EEENS0_IJNS0_IJS3_NS1_ILi0EEEEEEiNS1_ILi1024EEEEEEEEC2ERKS6_RKSA_)
        /*9e60*/ 	.word	0x00000000


	//----- nvinfo : EIATTR_FRAME_SIZE
	.align		4
.L_6768:
        /*9e64*/ 	.byte	0x04, 0x11
        /*9e66*/ 	.short	(.L_6770 - .L_6769)
	.align		4
.L_6769:
        /*9e68*/ 	.word	index@($_ZN7cutlass13device_kernelIN5flash19enable_sm80_to_sm89INS1_16FlashAttnBwdSm80INS1_25CollectiveMainloopBwdSm80ILi2ELi2EN4cute5tupleIJNS5_1CILi128EEES8_NS7_ILi64EEEEEENS_10bfloat16_tEfNS_4arch4Sm80ELb0ELb1ELb1ELb1ELb1ELb0ELb0ELb0ELi2ELi4ELi4ELi4ELb0EEENS1_24CollectiveEpilogueBwdGQAISA_fSD_Li256ELb1ELb1EEENS1_19SingleTileSchedulerILb1ELb0ELb0ELi128EEEEEEEEEvNT_6ParamsE$_ZN4cute5tupleIJNS0_IJNS0_IJNS_1CILi8EEENS1_ILi1EEEEEENS1_ILi2EEENS0_IJS5_S5_EEEEEENS0_IJNS0_IJS3_NS1_ILi0EEEEEENS1_ILi4096EEENS0_IJiiEEEEEEEEC2ERKS7_RKSC_)
        /*9e6c*/ 	.word	0x00000000


	//----- nvinfo : EIATTR_FRAME_SIZE
	.align		4
.L_6770:
        /*9e70*/ 	.byte	0x04, 0x11
        /*9e72*/ 	.short	(.L_6772 - .L_6771)
	.align		4
.L_6771:
        /*9e74*/ 	.word	index@($_ZN7cutlass13device_kernelIN5flash19enable_sm80_to_sm89INS1_16FlashAttnBwdSm80INS1_25CollectiveMainloopBwdSm80ILi2ELi2EN4cute5tupleIJNS5_1CILi128EEES8_NS7_ILi64EEEEEENS_10bfloat16_tEfNS_4arch4Sm80ELb0ELb1ELb1ELb1ELb1ELb0ELb0ELb0ELi2ELi4ELi4ELi4ELb0EEENS1_24CollectiveEpilogueBwdGQAISA_fSD_Li256ELb1ELb1EEENS1_19SingleTileSchedulerILb1ELb0ELb0ELi128EEEEEEEEEvNT_6ParamsE$_ZN4cute5tupleIJNS0_IJNS0_IJNS_1CILi8EEENS1_ILi1EEEEEENS1_ILi2EEEEEENS0_IJNS0_IJS3_NS1_ILi0EEEEEEiEEEEEC2ERKS6_RKS9_)
        /*9e78*/ 	.word	0x00000000


	//----- nvinfo : EIATTR_FRAME_SIZE
	.align		4
.L_6772:
        /*9e7c*/ 	.byte	0x04, 0x11
        /*9e7e*/ 	.short	(.L_6774 - .L_6773)
	.align		4
.L_6773:
        /*9e80*/ 	.word	index@($_ZN7cutlass13device_kernelIN5flash19enable_sm80_to_sm89INS1_16FlashAttnBwdSm80INS1_25CollectiveMainloopBwdSm80ILi2ELi2EN4cute5tupleIJNS5_1CILi128EEES8_NS7_ILi64EEEEEENS_10bfloat16_tEfNS_4arch4Sm80ELb0ELb1ELb1ELb1ELb1ELb0ELb0ELb0ELi2ELi4ELi4ELi4ELb0EEENS1_24CollectiveEpilogueBwdGQAISA_fSD_Li256ELb1ELb1EEENS1_19SingleTileSchedulerILb1ELb0ELb0ELi128EEEEEEEEEvNT_6ParamsE$_ZN4cute5tupleIJNS0_IJNS0_IJNS_1CILi8EEENS1_ILi1EEEEEENS0_IJNS1_ILi2EEEEEEEEENS0_IJNS0_IJS3_NS1_ILi0EEEEEENS0_IJiEEEEEEEEC2ERKS7_RKSB_)
        /*9e84*/ 	.word	0x00000000


	//----- nvinfo : EIATTR_FRAME_SIZE
	.align		4
.L_6774:
        /*9e88*/ 	.byte	0x04, 0x11
        /*9e8a*/ 	.short	(.L_6776 - .L_6775)
	.align		4
.L_6775:
        /*9e8c*/ 	.word	index@($_ZN7cutlass13device_kernelIN5flash19enable_sm80_to_sm89INS1_16FlashAttnBwdSm80INS1_25CollectiveMainloopBwdSm80ILi2ELi2EN4cute5tupleIJNS5_1CILi128EEES8_NS7_ILi64EEEEEENS_10bfloat16_tEfNS_4arch4Sm80ELb0ELb1ELb1ELb1ELb1ELb0ELb0ELb0ELi2ELi4ELi4ELi4ELb0EEENS1_24CollectiveEpilogueBwdGQAISA_fSD_Li256ELb1ELb1EEENS1_19SingleTileSchedulerILb1ELb0ELb0ELi128EEEEEEEEEvNT_6ParamsE$_ZN4cute5tupleIJNS0_IJNS0_IJNS_1CILi2EEES2_S2_EEES2_NS0_IJS2_S2_EEEEEENS0_IJNS0_IJNS1_ILi1EEENS1_ILi512EEEiEEENS1_ILi4096EEENS0_IJiiEEEEEEEEC2ERKS5_RKSB_)
        /*9e90*/ 	.word	0x00000000


	//----- nvinfo : EIATTR_FRAME_SIZE
	.align		4
.L_6776:
        /*9e94*/ 	.byte	0x04, 0x11
        /*9e96*/ 	.short	(.L_6778 - .L_6777)
	.align		4
.L_6777:
        /*9e98*/ 	.word	index@($_ZN7cutlass13device_kernelIN5flash19enable_sm80_to_sm89INS1_16FlashAttnBwdSm80INS1_25CollectiveMainloopBwdSm80ILi2ELi2EN4cute5tupleIJNS5_1CILi128EEES8_NS7_ILi64EEEEEENS_10bfloat16_tEfNS_4arch4Sm80ELb0ELb1ELb1ELb1ELb1ELb0ELb0ELb0ELi2ELi4ELi4ELi4ELb0EEENS1_24CollectiveEpilogueBwdGQAISA_fSD_Li256ELb1ELb1EEENS1_19SingleTileSchedulerILb1ELb0ELb0ELi128EEEEEEEEEvNT_6ParamsE$_ZN4cute5tupleIJNS0_IJNS0_IJNS_1CILi2EEES2_S2_EEES2_NS0_IJNS0_IJS2_S2_EEES2_EEEEEENS0_IJNS0_IJNS1_ILi1EEENS1_ILi512EEEiEEENS1_ILi4096EEENS0_IJNS0_IJiiEEENS1_ILi8192EEEEEEEEEEEC2ERKS6_RKSE_)
        /*9e9c*/ 	.word	0x00000000


	//----- nvinfo : EIATTR_FRAME_SIZE
	.align		4
.L_6778:
        /*9ea0*/ 	.byte	0x04, 0x11
        /*9ea2*/ 	.short	(.L_6780 - .L_6779)
	.align		4
.L_6779:
        /*9ea4*/ 	.word	index@($_ZN7cutlass13device_kernelIN5flash19enable_sm80_to_sm89INS1_16FlashAttnBwdSm80INS1_25CollectiveMainloopBwdSm80ILi2ELi2EN4cute5tupleIJNS5_1CILi128EEES8_NS7_ILi64EEEEEENS_10bfloat16_tEfNS_4arch4Sm80ELb0ELb1ELb1ELb1ELb1ELb0ELb0ELb0ELi2ELi4ELi4ELi4ELb0EEENS1_24CollectiveEpilogueBwdGQAISA_fSD_Li256ELb1ELb1EEENS1_19SingleTileSchedulerILb1ELb0ELb0ELi128EEEEEEEEEvNT_6ParamsE$_ZN4cute5tupleIJNS0_IJNS0_IJNS_1CILi2EEES2_EEES3_NS1_ILi8EEEEEENS0_IJNS0_IJiNS1_ILi512EEEEEENS0_IJiiEEENS1_ILi1024EEEEEEEEC2ERKS5_RKSA_)
        /*9ea8*/ 	.word	0x00000000


	//----- nvinfo : EIATTR_FRAME_SIZE
	.align		4
.L_6780:
        /*9eac*/ 	.byte	0x04, 0x11
        /*9eae*/ 	.short	(.L_6782 - .L_6781)
	.align		4
.L_6781:
        /*9eb0*/ 	.word	index@($_ZN7cutlass13device_kernelIN5flash19enable_sm80_to_sm89INS1_16FlashAttnBwdSm80INS1_25CollectiveMainloopBwdSm80ILi2ELi2EN4cute5tupleIJNS5_1CILi128EEES8_NS7_ILi64EEEEEENS_10bfloat16_tEfNS_4arch4Sm80ELb0ELb1ELb1ELb1ELb1ELb0ELb0ELb0ELi2ELi4ELi4ELi4ELb0EEENS1_24CollectiveEpilogueBwdGQAISA_fSD_Li256ELb1ELb1EEENS1_19SingleTileSchedulerILb1ELb0ELb0ELi128EEEEEEEEEvNT_6ParamsE$_ZN4cute5tupleIJNS0_IJNS0_IJNS_1CILi2EEES2_EEES2_EEENS0_IJNS0_IJiiEEENS1_ILi8192EEEEEEEEC2ERKS4_RKS7_)
        /*9eb4*/ 	.word	0x00000000


	//----- nvinfo : EIATTR_FRAME_SIZE
	.align		4
.L_6782:
        /*9eb8*/ 	.byte	0x04, 0x11
        /*9eba*/ 	.short	(.L_6784 - .L_6783)
	.align		4
.L_6783:
        /*9ebc*/ 	.word	index@($_ZN7cutlass13device_kernelIN5flash19enable_sm80_to_sm89INS1_16FlashAttnBwdSm80INS1_25CollectiveMainloopBwdSm80ILi2ELi2EN4cute5tupleIJNS5_1CILi128EEES8_NS7_ILi64EEEEEENS_10bfloat16_tEfNS_4arch4Sm80ELb0ELb1ELb1ELb1ELb1ELb0ELb0ELb0ELi2ELi4ELi4ELi4ELb0EEENS1_24CollectiveEpilogueBwdGQAISA_fSD_Li256ELb1ELb1EEENS1_19SingleTileSchedulerILb1ELb0ELb0ELi128EEEEEEEEEvNT_6ParamsE$_ZN4cute5tupleIJNS0_IJNS0_IJNS_1CILi2EEES2_EEENS1_ILi8EEES3_EEENS0_IJNS0_IJNS1_ILi1EEEiEEENS1_ILi1024EEENS0_IJiiEEEEEEEEC2ERKS5_RKSA_)
        /*9ec0*/ 	.word	0x00000000


	//----- nvinfo : EIATTR_FRAME_SIZE
	.align		4
.L_6784:
        /*9ec4*/ 	.byte	0x04, 0x11
        /*9ec6*/ 	.short	(.L_6786 - .L_6785)
	.align		4
.L_6785:
        /*9ec8*/ 	.word	index@($_ZN7cutlass13device_kernelIN5flash19enable_sm80_to_sm89INS1_16FlashAttnBwdSm80INS1_25CollectiveMainloopBwdSm80ILi2ELi2EN4cute5tupleIJNS5_1CILi128EEES8_NS7_ILi64EEEEEENS_10bfloat16_tEfNS_4arch4Sm80ELb0ELb1ELb1ELb1ELb1ELb0ELb0ELb0ELi2ELi4ELi4ELi4ELb0EEENS1_24CollectiveEpilogueBwdGQAISA_fSD_Li256ELb1ELb1EEENS1_19SingleTileSchedulerILb1ELb0ELb0ELi128EEEEEEEEEvNT_6ParamsE$_ZN4cute5tupleIJNS0_IJNS0_IJNS_1CILi1EEENS0_IJS2_NS1_ILi2EEES3_EEEEEES3_NS0_IJS3_S3_EEEEEENS0_IJNS0_IJNS1_ILi0EEENS0_IJS2_NS1_ILi256EEEiEEEEEENS1_ILi2048EEENS0_IJiNS1_ILi4096EEEEEEEEEEEC2ERKS7_RKSF_)
        /*9ecc*/ 	.word	0x00000000


	//----- nvinfo : EIATTR_FRAME_SIZE
	.align		4
.L_6786:
        /*9ed0*/ 	.byte	0x04, 0x11
        /*9ed2*/ 	.short	(.L_6788 - .L_6787)
	.align		4
.L_6787:
        /*9ed4*/ 	.word	index@($_ZN7cutlass13device_kernelIN5flash19enable_sm80_to_sm89INS1_16FlashAttnBwdSm80INS1_25CollectiveMainloopBwdSm80ILi2ELi2EN4cute5tupleIJNS5_1CILi128EEES8_NS7_ILi64EEEEEENS_10bfloat16_tEfNS_4arch4Sm80ELb0ELb1ELb1ELb1ELb1ELb0ELb0ELb0ELi2ELi4ELi4ELi4ELb0EEENS1_24CollectiveEpilogueBwdGQAISA_fSD_Li256ELb1ELb1EEENS1_19SingleTileSchedulerILb1ELb0ELb0ELi128EEEEEEEEEvNT_6ParamsE$_ZN4cute5tupleIJNS0_IJNS0_IJNS0_IJNS_1CILi8EEENS1_ILi1EEEEEES3_EEENS0_IJNS0_IJS3_S3_EEENS1_ILi2EEEEEEEEENS0_IJNS0_IJNS0_IJS3_NS1_ILi0EEEEEESA_EEENS0_IJNS0_IJSA_SA_EEEiEEEEEEEEC2ERKS9_RKSF_)
        /*9ed8*/ 	.word	0x00000000


	//----- nvinfo : EIATTR_FRAME_SIZE
	.align		4
.L_6788:
        /*9edc*/ 	.byte	0x04, 0x11
        /*9ede*/ 	.short	(.L_6790 - .L_6789)
	.align		4
.L_6789:
        /*9ee0*/ 	.word	index@($_ZN7cutlass13device_kernelIN5flash19enable_sm80_to_sm89INS1_16FlashAttnBwdSm80INS1_25CollectiveMainloopBwdSm80ILi2ELi2EN4cute5tupleIJNS5_1CILi128EEES8_NS7_ILi64EEEEEENS_10bfloat16_tEfNS_4arch4Sm80ELb0ELb1ELb1ELb1ELb1ELb0ELb0ELb0ELi2ELi4ELi4ELi4ELb0EEENS1_24CollectiveEpilogueBwdGQAISA_fSD_Li256ELb1ELb1EEENS1_19SingleTileSchedulerILb1ELb0ELb0ELi128EEEEEEEEEvNT_6ParamsE$_ZN4cute5tupleIJNS0_IJNS0_IJNS0_IJNS_1CILi8EEENS1_ILi1EEEEEENS0_IJS3_S3_EEEEEENS0_IJS3_NS1_ILi2EEEEEEEEENS0_IJNS0_IJNS0_IJS3_NS1_ILi0EEEEEENS0_IJSA_SA_EEEEEENS0_IJSA_iEEEEEEEEC2ERKS9_RKSF_)
        /*9ee4*/ 	.word	0x00000000


	//----- nvinfo : EIATTR_FRAME_SIZE
	.align		4
.L_6790:
        /*9ee8*/ 	.byte	0x04, 0x11
        /*9eea*/ 	.short	(.L_6792 - .L_6791)
	.align		4
.L_6791:
        /*9eec*/ 	.word	index@($_ZN7cutlass13device_kernelIN5flash19enable_sm80_to_sm89INS1_16FlashAttnBwdSm80INS1_25CollectiveMainloopBwdSm80ILi2ELi2EN4cute5tupleIJNS5_1CILi128EEES8_NS7_ILi64EEEEEENS_10bfloat16_tEfNS_4arch4Sm80ELb0ELb1ELb1ELb1ELb1ELb0ELb0ELb0ELi2ELi4ELi4ELi4ELb0EEENS1_24CollectiveEpilogueBwdGQAISA_fSD_Li256ELb1ELb1EEENS1_19SingleTileSchedulerILb1ELb0ELb0ELi128EEEEEEEEEvNT_6ParamsE$_ZN4cute3eso3ESOILb1ELb0EJNS_7SwizzleILi3ELi3ELi3EEENS_9MixedBitsILj0ELj432EEENS_6LayoutINS_5tupleIJNS7_IJNS_1CILi2EEES9_S9_EEES9_NS8_ILi8EEEEEENS7_IJNS7_IJNS8_ILi64EEESB_NS8_ILi512EEEEEENS8_ILi8192EEENS8_ILi1024EEEEEEEEEEC2ERKS3_RKS5_RKSJ_)
        /*9ef0*/ 	.word	0x00000000


	//----- nvinfo : EIATTR_FRAME_SIZE
	.align		4
.L_6792:
        /*9ef4*/ 	.byte	0x04, 0x11
        /*9ef6*/ 	.short	(.L_6794 - .L_6793)
	.align		4
.L_6793:
        /*9ef8*/ 	.word	index@($_ZN7cutlass13device_kernelIN5flash19enable_sm80_to_sm89INS1_16FlashAttnBwdSm80INS1_25CollectiveMainloopBwdSm80ILi2ELi2EN4cute5tupleIJNS5_1CILi128EEES8_NS7_ILi64EEEEEENS_10bfloat16_tEfNS_4arch4Sm80ELb0ELb1ELb1ELb1ELb1ELb0ELb0ELb0ELi2ELi4ELi4ELi4ELb0EEENS1_24CollectiveEpilogueBwdGQAISA_fSD_Li256ELb1ELb1EEENS1_19SingleTileSchedulerILb1ELb0ELb0ELi128EEEEEEEEEvNT_6ParamsE$_ZN4cute3eso3ESOILb1ELb0EJNS_6LayoutINS_5tupleIJNS_1CILi4EEEEEENS3_IJNS4_ILi1EEEEEEEENS_10ViewEngineIPfEEEEC2ERKS9_RKSC_)
        /*9efc*/ 	.word	0x00000000


	//----- nvinfo : EIATTR_FRAME_SIZE
	.align		4
.L_6794:
        /*9f00*/ 	.byte	0x04, 0x11
        /*9f02*/ 	.short	(.L_6796 - .L_6795)
	.align		4
.L_6795:
        /*9f04*/ 	.word	index@($_ZN7cutlass13device_kernelIN5flash19enable_sm80_to_sm89INS1_16FlashAttnBwdSm80INS1_25CollectiveMainloopBwdSm80ILi2ELi2EN4cute5tupleIJNS5_1CILi128EEES8_NS7_ILi64EEEEEENS_10bfloat16_tEfNS_4arch4Sm80ELb0ELb1ELb1ELb1ELb1ELb0ELb0ELb0ELi2ELi4ELi4ELi4ELb0EEENS1_24CollectiveEpilogueBwdGQAISA_fSD_Li256ELb1ELb1EEENS1_19SingleTileSchedulerILb1ELb0ELb0ELi128EEEEEEEEEvNT_6ParamsE$_ZN4cute3eso3ESOILb1ELb0EJNS_6LayoutINS_5tupleIJNS_1CILi1EEENS4_ILi4EEEEEENS3_IJNS4_ILi0EEES5_EEEEENS_10ViewEngineIPfEEEEC2ERKSA_RKSD_)
        /*9f08*/ 	.word	0x00000000


	//----- nvinfo : EIATTR_FRAME_SIZE
	.align		4
.L_6796:
        /*9f0c*/ 	.byte	0x04, 0x11
        /*9f0e*/ 	.short	(.L_6798 - .L_6797)
	.align		4
.L_6797:
        /*9f10*/ 	.word	index@($_ZN7cutlass13device_kernelIN5flash19enable_sm80_to_sm89INS1_16FlashAttnBwdSm80INS1_25CollectiveMainloopBwdSm80ILi2ELi2EN4cute5tupleIJNS5_1CILi128EEES8_NS7_ILi64EEEEEENS_10bfloat16_tEfNS_4arch4Sm80ELb0ELb1ELb1ELb1ELb1ELb0ELb0ELb0ELi2ELi4ELi4ELi4ELb0EEENS1_24CollectiveEpilogueBwdGQAISA_fSD_Li256ELb1ELb1EEENS1_19SingleTileSchedulerILb1ELb0ELb0ELi128EEEEEEEEEvNT_6ParamsE$_ZN4cute3eso3ESOILb1ELb0EJNS_6LayoutINS_5tupleIJNS_1CILi1EEENS3_IJNS4_ILi2EEES6_EEEEEENS3_IJNS4_ILi0EEENS3_IJNS4_ILi8EEENS4_ILi64EEEEEEEEEEENS_10ViewEngineINS_8smem_ptrIPfEEEEEEC2ERKSE_RKSJ_)
        /*9f14*/ 	.word	0x00000000


	//----- nvinfo : EIATTR_FRAME_SIZE
	.align		4
.L_6798:
        /*9f18*/ 	.byte	0x04, 0x11
        /*9f1a*/ 	.short	(.L_6800 - .L_6799)
	.align		4
.L_6799:
        /*9f1c*/ 	.word	index@($_ZN7cutlass13device_kernelIN5flash19enable_sm80_to_sm89INS1_16FlashAttnBwdSm80INS1_25CollectiveMainloopBwdSm80ILi2ELi2EN4cute5tupleIJNS5_1CILi128EEES8_NS7_ILi64EEEEEENS_10bfloat16_tEfNS_4arch4Sm80ELb0ELb1ELb1ELb1ELb1ELb0ELb0ELb0ELi2ELi4ELi4ELi4ELb0EEENS1_24CollectiveEpilogueBwdGQAISA_fSD_Li256ELb1ELb1EEENS1_19SingleTileSchedulerILb1ELb0ELb0ELi128EEEEEEEEEvNT_6ParamsE$_ZN4cute3eso3ESOILb1ELb0EJNS_6LayoutINS_5tupleIJNS3_IJNS_1CILi8EEENS4_ILi1EEEEEENS4_ILi4EEES8_EEENS3_IJNS3_IJS6_NS4_ILi0EEEEEES5_NS4_ILi32EEEEEEEENS_10ViewEngineIPN7cutlass10bfloat16_tEEEEEC2ERKSE_RKSJ_)
        /*9f20*/ 	.word	0x00000000


	//----- nvinfo : EIATTR_FRAME_SIZE
	.align		4
.L_6800:
        /*9f24*/ 	.byte	0x04, 0x11
        /*9f26*/ 	.short	(.L_6802 - .L_6801)
	.align		4
.L_6801:
        /*9f28*/ 	.word	index@($_ZN7cutlass13device_kernelIN5flash19enable_sm80_to_sm89INS1_16FlashAttnBwdSm80INS1_25CollectiveMainloopBwdSm80ILi2ELi2EN4cute5tupleIJNS5_1CILi128EEES8_NS7_ILi64EEEEEENS_10bfloat16_tEfNS_4arch4Sm80ELb0ELb1ELb1ELb1ELb1ELb0ELb0ELb0ELi2ELi4ELi4ELi4ELb0EEENS1_24CollectiveEpilogueBwdGQAISA_fSD_Li256ELb1ELb1EEENS1_19SingleTileSchedulerILb1ELb0ELb0ELi128EEEEEEEEEvNT_6ParamsE$_ZN4cute3eso3ESOILb1ELb0EJNS_6LayoutINS_5tupleIJNS3_IJNS_1CILi8EEENS4_ILi1EEEEEENS4_ILi4EEES6_EEENS3_IJNS3_IJS6_NS4_ILi0EEEEEENS4_ILi2048EEESA_EEEEEiEEC2ERKSE_RKi)
        /*9f2c*/ 	.word	0x00000000


	//----- nvinfo : EIATTR_FRAME_SIZE
	.align		4
.L_6802:
        /*9f30*/ 	.byte	0x04, 0x11
        /*9f32*/ 	.short	(.L_6804 - .L_6803)
	.align		4
.L_6803:
        /*9f34*/ 	.word	index@($_ZN7cutlass13device_kernelIN5flash19enable_sm80_to_sm89INS1_16FlashAttnBwdSm80INS1_25CollectiveMainloopBwdSm80ILi2ELi2EN4cute5tupleIJNS5_1CILi128EEES8_NS7_ILi64EEEEEENS_10bfloat16_tEfNS_4arch4Sm80ELb0ELb1ELb1ELb1ELb1ELb0ELb0ELb0ELi2ELi4ELi4ELi4ELb0EEENS1_24CollectiveEpilogueBwdGQAISA_fSD_Li256ELb1ELb1EEENS1_19SingleTileSchedulerILb1ELb0ELb0ELi128EEEEEEEEEvNT_6ParamsE$_ZN4cute3eso3ESOILb1ELb0EJNS_6LayoutINS_5tupleIJNS3_IJNS_1CILi8EEENS4_ILi1EEEEEENS4_ILi4EEES6_EEENS3_IJNS3_IJS6_NS4_ILi0EEEEEENS4_ILi2048EEESA_EEEEENS_10ViewEngineINS_8smem_ptrIPN7cutlass10bfloat16_tEEEEEEEC2ERKSE_RKSL_)
        /*9f38*/ 	.word	0x00000000


	//----- nvinfo : EIATTR_FRAME_SIZE
	.align		4
.L_6804:
        /*9f3c*/ 	.byte	0x04, 0x11
        /*9f3e*/ 	.short	(.L_6806 - .L_6805)
	.align		4
.L_6805:
        /*9f40*/ 	.word	index@($_ZN7cutlass13device_kernelIN5flash19enable_sm80_to_sm89INS1_16FlashAttnBwdSm80INS1_25CollectiveMainloopBwdSm80ILi2ELi2EN4cute5tupleIJNS5_1CILi128EEES8_NS7_ILi64EEEEEENS_10bfloat16_tEfNS_4arch4Sm80ELb0ELb1ELb1ELb1ELb1ELb0ELb0ELb0ELi2ELi4ELi4ELi4ELb0EEENS1_24CollectiveEpilogueBwdGQAISA_fSD_Li256ELb1ELb1EEENS1_19SingleTileSchedulerILb1ELb0ELb0ELi128EEEEEEEEEvNT_6ParamsE$_ZN4cute3eso3ESOILb1ELb0EJNS_6LayoutINS_5tupleIJNS3_IJNS_1CILi8EEENS4_ILi1EEEEEENS4_ILi4EEEEEENS3_IJNS3_IJS6_NS4_ILi0EEEEEES5_EEEEEiEEC2ERKSD_RKi)
        /*9f44*/ 	.word	0x00000000


	//----- nvinfo : EIATTR_FRAME_SIZE
	.align		4
.L_6806:
        /*9f48*/ 	.byte	0x04, 0x11
        /*9f4a*/ 	.short	(.L_6808 - .L_6807)
	.align		4
.L_6807:
        /*9f4c*/ 	.word	index@($_ZN7cutlass13device_kernelIN5flash19enable_sm80_to_sm89INS1_16FlashAttnBwdSm80INS1_25CollectiveMainloopBwdSm80ILi2ELi2EN4cute5tupleIJNS5_1CILi128EEES8_NS7_ILi64EEEEEENS_10bfloat16_tEfNS_4arch4Sm80ELb0ELb1ELb1ELb1ELb1ELb0ELb0ELb0ELi2ELi4ELi4ELi4ELb0EEENS1_24CollectiveEpilogueBwdGQAISA_fSD_Li256ELb1ELb1EEENS1_19SingleTileSchedulerILb1ELb0ELb0ELi128EEEEEEEEEvNT_6ParamsE$_ZN4cute3eso3ESOILb1ELb0EJNS_6LayoutINS_5tupleIJNS3_IJNS_1CILi8EEENS4_ILi1EEEEEENS4_ILi4EEEEEENS3_IJNS3_IJS6_NS4_ILi0EEEEEES5_EEEEENS_10ViewEngineIPN7cutlass10bfloat16_tEEEEEC2ERKSD_RKSI_)
        /*9f50*/ 	.word	0x00000000


	//----- nvinfo : EIATTR_FRAME_SIZE
	.align		4
.L_6808:
        /*9f54*/ 	.byte	0x04, 0x11
        /*9f56*/ 	.short	(.L_6810 - .L_6809)
	.align		4
.L_6809:
        /*9f58*/ 	.word	index@($_ZN7cutlass13device_kernelIN5flash19enable_sm80_to_sm89INS1_16FlashAttnBwdSm80INS1_25CollectiveMainloopBwdSm80ILi2ELi2EN4cute5tupleIJNS5_1CILi128EEES8_NS7_ILi64EEEEEENS_10bfloat16_tEfNS_4arch4Sm80ELb0ELb1ELb1ELb1ELb1ELb0ELb0ELb0ELi2ELi4ELi4ELi4ELb0EEENS1_24CollectiveEpilogueBwdGQAISA_fSD_Li256ELb1ELb1EEENS1_19SingleTileSchedulerILb1ELb0ELb0ELi128EEEEEEEEEvNT_6ParamsE$_ZN4cute3eso3ESOILb1ELb0EJNS_6LayoutINS_5tupleIJNS3_IJNS_1CILi8EEENS4_ILi1EEEEEENS4_ILi4EEEEEENS3_IJNS3_IJS6_NS4_ILi0EEEEEENS4_ILi2048EEEEEEEEiEEC2ERKSE_RKi)
        /*9f5c*/ 	.word	0x00000000


	//----- nvinfo : EIATTR_FRAME_SIZE
	.align		4
.L_6810:
        /*9f60*/ 	.byte	0x04, 0x11
        /*9f62*/ 	.short	(.L_6812 - .L_6811)
	.align		4
.L_6811:
        /*9f64*/ 	.word	index@($_ZN7cutlass13device_kernelIN5flash19enable_sm80_to_sm89INS1_16FlashAttnBwdSm80INS1_25CollectiveMainloopBwdSm80ILi2ELi2EN4cute5tupleIJNS5_1CILi128EEES8_NS7_ILi64EEEEEENS_10bfloat16_tEfNS_4arch4Sm80ELb0ELb1ELb1ELb1ELb1ELb0ELb0ELb0ELi2ELi4ELi4ELi4ELb0EEENS1_24CollectiveEpilogueBwdGQAISA_fSD_Li256ELb1ELb1EEENS1_19SingleTileSchedulerILb1ELb0ELb0ELi128EEEEEEEEEvNT_6ParamsE$_ZN4cute3eso3ESOILb1ELb0EJNS_6LayoutINS_5tupleIJNS3_IJNS_1CILi8EEENS4_ILi1EEEEEENS4_ILi4EEEEEENS3_IJNS3_IJS6_NS4_ILi0EEEEEENS4_ILi2048EEEEEEEENS_10ViewEngineINS_8smem_ptrIPN7cutlass10bfloat16_tEEEEEEEC2ERKSE_RKSL_)
        /*9f68*/ 	.word	0x00000000


	//----- nvinfo : EIATTR_FRAME_SIZE
	.align		4
.L_6812:
        /*9f6c*/ 	.byte	0x04, 0x11
        /*9f6e*/ 	.short	(.L_6814 - .L_6813)
	.align		4
.L_6813:
        /*9f70*/ 	.word	index@($_ZN7cutlass13device_kernelIN5flash19enable_sm80_to_sm89INS1_16FlashAttnBwdSm80INS1_25CollectiveMainloopBwdSm80ILi2ELi2EN4cute5tupleIJNS5_1CILi128EEES8_NS7_ILi64EEEEEENS_10bfloat16_tEfNS_4arch4Sm80ELb0ELb1ELb1ELb1ELb1ELb0ELb0ELb0ELi2ELi4ELi4ELi4ELb0EEENS1_24CollectiveEpilogueBwdGQAISA_fSD_Li256ELb1ELb1EEENS1_19SingleTileSchedulerILb1ELb0ELb0ELi128EEEEEEEEEvNT_6ParamsE$_ZN4cute3eso3ESOILb1ELb0EJNS_6LayoutINS_5tupleIJNS3_IJNS_1CILi8EEENS4_ILi1EEEEEENS4_ILi2EEES5_EEENS3_IJNS3_IJS6_NS4_ILi0EEEEEENS4_ILi64EEES5_EEEEENS_10ViewEngineIPN7cutlass10bfloat16_tEEEEEC2ERKSE_RKSJ_)
        /*9f74*/ 	.word	0x00000000


	//----- nvinfo : EIATTR_FRAME_SIZE
	.align		4
.L_6814:
        /*9f78*/ 	.byte	0x04, 0x11
        /*9f7a*/ 	.short	(.L_6816 - .L_6815)
	.align		4
.L_6815:
        /*9f7c*/ 	.word	index@($_ZN7cutlass13device_kernelIN5flash19enable_sm80_to_sm89INS1_16FlashAttnBwdSm80INS1_25CollectiveMainloopBwdSm80ILi2ELi2EN4cute5tupleIJNS5_1CILi128EEES8_NS7_ILi64EEEEEENS_10bfloat16_tEfNS_4arch4Sm80ELb0ELb1ELb1ELb1ELb1ELb0ELb0ELb0ELi2ELi4ELi4ELi4ELb0EEENS1_24CollectiveEpilogueBwdGQAISA_fSD_Li256ELb1ELb1EEENS1_19SingleTileSchedulerILb1ELb0ELb0ELi128EEEEEEEEEvNT_6ParamsE$_ZN4cute3eso3ESOILb1ELb0EJNS_6LayoutINS_5tupleIJNS3_IJNS_1CILi8EEENS4_ILi1EEEEEENS4_ILi2EEENS4_ILi4EEEEEENS3_IJNS3_IJS6_NS4_ILi0EEEEEES5_NS4_ILi16EEEEEEEENS_10ViewEngineIPN7cutlass10bfloat16_tEEEEEC2ERKSF_RKSK_)
        /*9f80*/ 	.word	0x00000000


	//----- nvinfo : EIATTR_FRAME_SIZE
	.align		4
.L_6816:
        /*9f84*/ 	.byte	0x04, 0x11
        /*9f86*/ 	.short	(.L_6818 - .L_6817)
	.align		4
.L_6817:
        /*9f88*/ 	.word	index@($_ZN7cutlass13device_kernelIN5flash19enable_sm80_to_sm89INS1_16FlashAttnBwdSm80INS1_25CollectiveMainloopBwdSm80ILi2ELi2EN4cute5tupleIJNS5_1CILi128EEES8_NS7_ILi64EEEEEENS_10bfloat16_tEfNS_4arch4Sm80ELb0ELb1ELb1ELb1ELb1ELb0ELb0ELb0ELi2ELi4ELi4ELi4ELb0EEENS1_24CollectiveEpilogueBwdGQAISA_fSD_Li256ELb1ELb1EEENS1_19SingleTileSchedulerILb1ELb0ELb0ELi128EEEEEEEEEvNT_6ParamsE$_ZN4cute3eso3ESOILb1ELb0EJNS_6LayoutINS_5tupleIJNS3_IJNS_1CILi8EEENS4_ILi1EEEEEENS4_ILi2EEENS3_IJNS4_ILi4EEES8_EEEEEENS3_IJNS3_IJS6_NS4_ILi0EEEEEES5_NS3_IJNS4_ILi32EEENS4_ILi16EEEEEEEEEEENS_10ViewEngineIPN7cutlass10bfloat16_tEEEEEC2ERKSI_RKSN_)
        /*9f8c*/ 	.word	0x00000000


	//----- nvinfo : EIATTR_FRAME_SIZE
	.align		4
.L_6818:
        /*9f90*/ 	.byte	0x04, 0x11
        /*9f92*/ 	.short	(.L_6820 - .L_6819)
	.align		4
.L_6819:
        /*9f94*/ 	.word	index@($_ZN7cutlass13device_kernelIN5flash19enable_sm80_to_sm89INS1_16FlashAttnBwdSm80INS1_25CollectiveMainloopBwdSm80ILi2ELi2EN4cute5tupleIJNS5_1CILi128EEES8_NS7_ILi64EEEEEENS_10bfloat16_tEfNS_4arch4Sm80ELb0ELb1ELb1ELb1ELb1ELb0ELb0ELb0ELi2ELi4ELi4ELi4ELb0EEENS1_24CollectiveEpilogueBwdGQAISA_fSD_Li256ELb1ELb1EEENS1_19SingleTileSchedulerILb1ELb0ELb0ELi128EEEEEEEEEvNT_6ParamsE$_ZN4cute3eso3ESOILb1ELb0EJNS_6LayoutINS_5tupleIJNS3_IJNS_1CILi8EEENS4_ILi1EEEEEENS4_ILi2EEEEEENS3_IJNS3_IJS6_NS4_ILi0EEEEEES5_EEEEEiEEC2ERKSD_RKi)
        /*9f98*/ 	.word	0x00000000


	//----- nvinfo : EIATTR_FRAME_SIZE
	.align		4
.L_6820:
        /*9f9c*/ 	.byte	0x04, 0x11
        /*9f9e*/ 	.short	(.L_6822 - .L_6821)
	.align		4
.L_6821:
        /*9fa0*/ 	.word	index@($_ZN7cutlass13device_kernelIN5flash19enable_sm80_to_sm89INS1_16FlashAttnBwdSm80INS1_25CollectiveMainloopBwdSm80ILi2ELi2EN4cute5tupleIJNS5_1CILi128EEES8_NS7_ILi64EEEEEENS_10bfloat16_tEfNS_4arch4Sm80ELb0ELb1ELb1ELb1ELb1ELb0ELb0ELb0ELi2ELi4ELi4ELi4ELb0EEENS1_24CollectiveEpilogueBwdGQAISA_fSD_Li256ELb1ELb1EEENS1_19SingleTileSchedulerILb1ELb0ELb0ELi128EEEEEEEEEvNT_6ParamsE$_ZN4cute3eso3ESOILb1ELb0EJNS_6LayoutINS_5tupleIJNS3_IJNS_1CILi8EEENS4_ILi1EEEEEENS4_ILi2EEEEEENS3_IJNS3_IJS6_NS4_ILi0EEEEEES5_EEEEENS_10ViewEngineIPN7cutlass10bfloat16_tEEEEEC2ERKSD_RKSI_)
        /*9fa4*/ 	.word	0x00000000


	//----- nvinfo : EIATTR_FRAME_SIZE
	.align		4
.L_6822:
        /*9fa8*/ 	.byte	0x04, 0x11
        /*9faa*/ 	.short	(.L_6824 - .L_6823)
	.align		4
.L_6823:
        /*9fac*/ 	.word	index@($_ZN7cutlass13device_kernelIN5flash19enable_sm80_to_sm89INS1_16FlashAttnBwdSm80INS1_25CollectiveMainloopBwdSm80ILi2ELi2EN4cute5tupleIJNS5_1CILi128EEES8_NS7_ILi64EEEEEENS_10bfloat16_tEfNS_4arch4Sm80ELb0ELb1ELb1ELb1ELb1ELb0ELb0ELb0ELi2ELi4ELi4ELi4ELb0EEENS1_24CollectiveEpilogueBwdGQAISA_fSD_Li256ELb1ELb1EEENS1_19SingleTileSchedulerILb1ELb0ELb0ELi128EEEEEEEEEvNT_6ParamsE$_ZN4cute3eso3ESOILb1ELb0EJNS_6LayoutINS_5tupleIJNS3_IJNS_1CILi8EEENS4_ILi1EEEEEENS4_ILi2EEEEEENS3_IJNS3_IJS6_NS4_ILi0EEEEEENS4_ILi8192EEEEEEEEiEEC2ERKSE_RKi)
        /*9fb0*/ 	.word	0x00000000


	//----- nvinfo : EIATTR_FRAME_SIZE
	.align		4
.L_6824:
        /*9fb4*/ 	.byte	0x04, 0x11
        /*9fb6*/ 	.short	(.L_6826 - .L_6825)
	.align		4
.L_6825:
        /*9fb8*/ 	.word	index@($_ZN7cutlass13device_kernelIN5flash19enable_sm80_to_sm89INS1_16FlashAttnBwdSm80INS1_25CollectiveMainloopBwdSm80ILi2ELi2EN4cute5tupleIJNS5_1CILi128EEES8_NS7_ILi64EEEEEENS_10bfloat16_tEfNS_4arch4Sm80ELb0ELb1ELb1ELb1ELb1ELb0ELb0ELb0ELi2ELi4ELi4ELi4ELb0EEENS1_24CollectiveEpilogueBwdGQAISA_fSD_Li256ELb1ELb1EEENS1_19SingleTileSchedulerILb1ELb0ELb0ELi128EEEEEEEEEvNT_6ParamsE$_ZN4cute3eso3ESOILb1ELb0EJNS_6LayoutINS_5tupleIJNS3_IJNS_1CILi8EEENS4_ILi1EEEEEENS4_ILi2EEEEEENS3_IJNS3_IJS6_NS4_ILi0EEEEEENS4_ILi8192EEEEEEEENS_10ViewEngineINS_8smem_ptrIPN7cutlass10bfloat16_tEEEEEEEC2ERKSE_RKSL_)
        /*9fbc*/ 	.word	0x00000000


	//----- nvinfo : EIATTR_FRAME_SIZE
	.align		4
.L_6826:
        /*9fc0*/ 	.byte	0x04, 0x11
        /*9fc2*/ 	.short	(.L_6828 - .L_6827)
	.align		4
.L_6827:
        /*9fc4*/ 	.word	index@($_ZN7cutlass13device_kernelIN5flash19enable_sm80_to_sm89INS1_16FlashAttnBwdSm80INS1_25CollectiveMainloopBwdSm80ILi2ELi2EN4cute5tupleIJNS5_1CILi128EEES8_NS7_ILi64EEEEEENS_10bfloat16_tEfNS_4arch4Sm80ELb0ELb1ELb1ELb1ELb1ELb0ELb0ELb0ELi2ELi4ELi4ELi4ELb0EEENS1_24CollectiveEpilogueBwdGQAISA_fSD_Li256ELb1ELb1EEENS1_19SingleTileSchedulerILb1ELb0ELb0ELi128EEEEEEEEEvNT_6ParamsE$_ZN4cute3eso3ESOILb1ELb0EJNS_6LayoutINS_5tupleIJNS3_IJNS_1CILi8EEENS4_ILi1EEEEEENS4_ILi2EEEEEENS3_IJNS3_IJS6_NS4_ILi0EEEEEENS4_ILi64EEEEEEEEiEEC2ERKSE_RKi)
        /*9fc8*/ 	.word	0x00000000


	//----- nvinfo : EIATTR_FRAME_SIZE
	.align		4
.L_6828:
        /*9fcc*/ 	.byte	0x04, 0x11
        /*9fce*/ 	.short	(.L_6830 - .L_6829)
	.align		4
.L_6829:
        /*9fd0*/ 	.word	index@($_ZN7cutlass13device_kernelIN5flash19enable_sm80_to_sm89INS1_16FlashAttnBwdSm80INS1_25CollectiveMainloopBwdSm80ILi2ELi2EN4cute5tupleIJNS5_1CILi128EEES8_NS7_ILi64EEEEEENS_10bfloat16_tEfNS_4arch4Sm80ELb0ELb1ELb1ELb1ELb1ELb0ELb0ELb0ELi2ELi4ELi4ELi4ELb0EEENS1_24CollectiveEpilogueBwdGQAISA_fSD_Li256ELb1ELb1EEENS1_19SingleTileSchedulerILb1ELb0ELb0ELi128EEEEEEEEEvNT_6ParamsE$_ZN4cute3eso3ESOILb1ELb0EJNS_6LayoutINS_5tupleIJNS3_IJNS_1CILi8EEENS4_ILi1EEEEEENS4_ILi2EEEEEENS3_IJNS3_IJS6_NS4_ILi0EEEEEENS4_ILi64EEEEEEEENS_10ViewEngineIPN7cutlass10bfloat16_tEEEEEC2ERKSE_RKSJ_)
        /*9fd4*/ 	.word	0x00000000


	//----- nvinfo : EIATTR_FRAME_SIZE
	.align		4
.L_6830:
        /*9fd8*/ 	.byte	0x04, 0x11
        /*9fda*/ 	.short	(.L_6832 - .L_6831)
	.align		4
.L_6831:
        /*9fdc*/ 	.word	index@($_ZN7cutlass13device_kernelIN5flash19enable_sm80_to_sm89INS1_16FlashAttnBwdSm80INS1_25CollectiveMainloopBwdSm80ILi2ELi2EN4cute5tupleIJNS5_1CILi128EEES8_NS7_ILi64EEEEEENS_10bfloat16_tEfNS_4arch4Sm80ELb0ELb1ELb1ELb1ELb1ELb0ELb0ELb0ELi2ELi4ELi4ELi4ELb0EEENS1_24CollectiveEpilogueBwdGQAISA_fSD_Li256ELb1ELb1EEENS1_19SingleTileSchedulerILb1ELb0ELb0ELi128EEEEEEEEEvNT_6ParamsE$_ZN4cute3eso3ESOILb1ELb0EJNS_6LayoutINS_5tupleIJNS3_IJNS_1CILi8EEENS4_ILi1EEEEEENS4_ILi2EEEEEENS3_IJNS3_IJS6_NS4_ILi0EEEEEENS4_ILi4096EEEEEEEEiEEC2ERKSE_RKi)
        /*9fe0*/ 	.word	0x00000000


	//----- nvinfo : EIATTR_FRAME_SIZE
	.align		4
.L_6832:
        /*9fe4*/ 	.byte	0x04, 0x11
        /*9fe6*/ 	.short	(.L_6834 - .L_6833)
	.align		4
.L_6833:
        /*9fe8*/ 	.word	index@($_ZN7cutlass13device_kernelIN5flash19enable_sm80_to_sm89INS1_16FlashAttnBwdSm80INS1_25CollectiveMainloopBwdSm80ILi2ELi2EN4cute5tupleIJNS5_1CILi128EEES8_NS7_ILi64EEEEEENS_10bfloat16_tEfNS_4arch4Sm80ELb0ELb1ELb1ELb1ELb1ELb0ELb0ELb0ELi2ELi4ELi4ELi4ELb0EEENS1_24CollectiveEpilogueBwdGQAISA_fSD_Li256ELb1ELb1EEENS1_19SingleTileSchedulerILb1ELb0ELb0ELi128EEEEEEEEEvNT_6ParamsE$_ZN4cute3eso3ESOILb1ELb0EJNS_6LayoutINS_5tupleIJNS3_IJNS_1CILi8EEENS4_ILi1EEEEEENS4_ILi2EEEEEENS3_IJNS3_IJS6_NS4_ILi0EEEEEENS4_ILi4096EEEEEEEENS_10ViewEngineINS_8smem_ptrIPN7cutlass10bfloat16_tEEEEEEEC2ERKSE_RKSL_)
        /*9fec*/ 	.word	0x00000000


	//----- nvinfo : EIATTR_FRAME_SIZE
	.align		4
.L_6834:
        /*9ff0*/ 	.byte	0x04, 0x11
        /*9ff2*/ 	.short	(.L_6836 - .L_6835)
	.align		4
.L_6835:
        /*9ff4*/ 	.word	index@($_ZN7cutlass13device_kernelIN5flash19enable_sm80_to_sm89INS1_16FlashAttnBwdSm80INS1_25CollectiveMainloopBwdSm80ILi2ELi2EN4cute5tupleIJNS5_1CILi128EEES8_NS7_ILi64EEEEEENS_10bfloat16_tEfNS_4arch4Sm80ELb0ELb1ELb1ELb1ELb1ELb0ELb0ELb0ELi2ELi4ELi4ELi4ELb0EEENS1_24CollectiveEpilogueBwdGQAISA_fSD_Li256ELb1ELb1EEENS1_19SingleTileSchedulerILb1ELb0ELb0ELi128EEEEEEEEEvNT_6ParamsE$_ZN4cute3eso3ESOILb1ELb0EJNS_6LayoutINS_5tupleIJNS3_IJNS_1CILi8EEENS4_ILi1EEEEEENS3_IJNS4_ILi4EEEEEEEEENS3_IJNS3_IJS6_NS4_ILi0EEEEEENS3_IJS5_EEEEEEEENS_10ViewEngineIPN7cutlass10bfloat16_tEEEEEC2ERKSF_RKSK_)
        /*9ff8*/ 	.word	0x00000000


	//----- nvinfo : EIATTR_FRAME_SIZE
	.align		4
.L_6836:
        /*9ffc*/ 	.byte	0x04, 0x11
        /*9ffe*/ 	.short	(.L_6838 - .L_6837)
	.align		4
.L_6837:
        /*a000*/ 	.word	index@($_ZN7cutlass13device_kernelIN5flash19enable_sm80_to_sm89INS1_16FlashAttnBwdSm80INS1_25CollectiveMainloopBwdSm80ILi2ELi2EN4cute5tupleIJNS5_1CILi128EEES8_NS7_ILi64EEEEEENS_10bfloat16_tEfNS_4arch4Sm80ELb0ELb1ELb1ELb1ELb1ELb0ELb0ELb0ELi2ELi4ELi4ELi4ELb0EEENS1_24CollectiveEpilogueBwdGQAISA_fSD_Li256ELb1ELb1EEENS1_19SingleTileSchedulerILb1ELb0ELb0ELi128EEEEEEEEEvNT_6ParamsE$_ZN4cute3eso3ESOILb1ELb0EJNS_6LayoutINS_5tupleIJNS3_IJNS_1CILi8EEENS4_ILi1EEEEEENS3_IJNS4_ILi4EEEEEEEEENS3_IJNS3_IJS6_NS4_ILi0EEEEEENS3_IJNS4_ILi2048EEEEEEEEEEENS_10ViewEngineINS_8smem_ptrIPN7cutlass10bfloat16_tEEEEEEEC2ERKSG_RKSN_)
        /*a004*/ 	.word	0x00000000


	//----- nvinfo : EIATTR_FRAME_SIZE
	.align		4
.L_6838:
        /*a008*/ 	.byte	0x04, 0x11
        /*a00a*/ 	.short	(.L_6840 - .L_6839)
	.align		4
.L_6839:
        /*a00c*/ 	.word	index@($_ZN7cutlass13device_kernelIN5flash19enable_sm80_to_sm89INS1_16FlashAttnBwdSm80INS1_25CollectiveMainloopBwdSm80ILi2ELi2EN4cute5tupleIJNS5_1CILi128EEES8_NS7_ILi64EEEEEENS_10bfloat16_tEfNS_4arch4Sm80ELb0ELb1ELb1ELb1ELb1ELb0ELb0ELb0ELi2ELi4ELi4ELi4ELb0EEENS1_24CollectiveEpilogueBwdGQAISA_fSD_Li256ELb1ELb1EEENS1_19SingleTileSchedulerILb1ELb0ELb0ELi128EEEEEEEEEvNT_6ParamsE$_ZN4cute3eso3ESOILb1ELb0EJNS_6LayoutINS_5tupleIJNS3_IJNS_1CILi8EEENS4_ILi1EEEEEENS3_IJNS4_ILi2EEEEEEEEENS3_IJNS3_IJS6_NS4_ILi0EEEEEENS3_IJS5_EEEEEEEENS_10ViewEngineIPN7cutlass10bfloat16_tEEEEEC2ERKSF_RKSK_)
        /*a010*/ 	.word	0x00000000


	//----- nvinfo : EIATTR_FRAME_SIZE
	.align		4
.L_6840:
        /*a014*/ 	.byte	0x04, 0x11
        /*a016*/ 	.short	(.L_6842 - .L_6841)
	.align		4
.L_6841:
        /*a018*/ 	.word	index@($_ZN7cutlass13device_kernelIN5flash19enable_sm80_to_sm89INS1_16FlashAttnBwdSm80INS1_25CollectiveMainloopBwdSm80ILi2ELi2EN4cute5tupleIJNS5_1CILi128EEES8_NS7_ILi64EEEEEENS_10bfloat16_tEfNS_4arch4Sm80ELb0ELb1ELb1ELb1ELb1ELb0ELb0ELb0ELi2ELi4ELi4ELi4ELb0EEENS1_24CollectiveEpilogueBwdGQAISA_fSD_Li256ELb1ELb1EEENS1_19SingleTileSchedulerILb1ELb0ELb0ELi128EEEEEEEEEvNT_6ParamsE$_ZN4cute3eso3ESOILb1ELb0EJNS_6LayoutINS_5tupleIJNS3_IJNS_1CILi8EEENS4_ILi1EEEEEENS3_IJNS4_ILi2EEEEEEEEENS3_IJNS3_IJS6_NS4_ILi0EEEEEENS3_IJNS4_ILi8192EEEEEEEEEEENS_10ViewEngineINS_8smem_ptrIPN7cutlass10bfloat16_tEEEEEEEC2ERKSG_RKSN_)
        /*a01c*/ 	.word	0x00000000


	//----- nvinfo : EIATTR_FRAME_SIZE
	.align		4
.L_6842:
        /*a020*/ 	.byte	0x04, 0x11
        /*a022*/ 	.short	(.L_6844 - .L_6843)
	.align		4
.L_6843:
        /*a024*/ 	.word	index@($_ZN7cutlass13device_kernelIN5flash19enable_sm80_to_sm89INS1_16FlashAttnBwdSm80INS1_25CollectiveMainloopBwdSm80ILi2ELi2EN4cute5tupleIJNS5_1CILi128EEES8_NS7_ILi64EEEEEENS_10bfloat16_tEfNS_4arch4Sm80ELb0ELb1ELb1ELb1ELb1ELb0ELb0ELb0ELi2ELi4ELi4ELi4ELb0EEENS1_24CollectiveEpilogueBwdGQAISA_fSD_Li256ELb1ELb1EEENS1_19SingleTileSchedulerILb1ELb0ELb0ELi128EEEEEEEEEvNT_6ParamsE$_ZN4cute3eso3ESOILb1ELb0EJNS_6LayoutINS_5tupleIJNS3_IJNS_1CILi8EEENS4_ILi1EEEEEENS3_IJNS4_ILi2EEEEEEEEENS3_IJNS3_IJS6_NS4_ILi0EEEEEENS3_IJNS4_ILi64EEEEEEEEEEENS_10ViewEngineIPN7cutlass10bfloat16_tEEEEEC2ERKSG_RKSL_)
        /*a028*/ 	.word	0x00000000


	//----- nvinfo : EIATTR_FRAME_SIZE
	.align		4
.L_6844:
        /*a02c*/ 	.byte	0x04, 0x11
        /*a02e*/ 	.short	(.L_6846 - .L_6845)
	.align		4
.L_6845:
        /*a030*/ 	.word	index@($_ZN7cutlass13device_kernelIN5flash19enable_sm80_to_sm89INS1_16FlashAttnBwdSm80INS1_25CollectiveMainloopBwdSm80ILi2ELi2EN4cute5tupleIJNS5_1CILi128EEES8_NS7_ILi64EEEEEENS_10bfloat16_tEfNS_4arch4Sm80ELb0ELb1ELb1ELb1ELb1ELb0ELb0ELb0ELi2ELi4ELi4ELi4ELb0EEENS1_24CollectiveEpilogueBwdGQAISA_fSD_Li256ELb1ELb1EEENS1_19SingleTileSchedulerILb1ELb0ELb0ELi128EEEEEEEEEvNT_6ParamsE$_ZN4cute3eso3ESOILb1ELb0EJNS_6LayoutINS_5tupleIJNS3_IJNS_1CILi8EEENS4_ILi1EEEEEENS3_IJNS4_ILi2EEEEEEEEENS3_IJNS3_IJS6_NS4_ILi0EEEEEENS3_IJNS4_ILi4096EEEEEEEEEEENS_10ViewEngineINS_8smem_ptrIPN7cutlass10bfloat16_tEEEEEEEC2ERKSG_RKSN_)
        /*a034*/ 	.word	0x00000000


	//----- nvinfo : EIATTR_FRAME_SIZE
	.align		4
.L_6846:
        /*a038*/ 	.byte	0x04, 0x11
        /*a03a*/ 	.short	(.L_6848 - .L_6847)
	.align		4
.L_6847:
        /*a03c*/ 	.word	index@($_ZN7cutlass13device_kernelIN5flash19enable_sm80_to_sm89INS1_16FlashAttnBwdSm80INS1_25CollectiveMainloopBwdSm80ILi2ELi2EN4cute5tupleIJNS5_1CILi128EEES8_NS7_ILi64EEEEEENS_10bfloat16_tEfNS_4arch4Sm80ELb0ELb1ELb1ELb1ELb1ELb0ELb0ELb0ELi2ELi4ELi4ELi4ELb0EEENS1_24CollectiveEpilogueBwdGQAISA_fSD_Li256ELb1ELb1EEENS1_19SingleTileSchedulerILb1ELb0ELb0ELi128EEEEEEEEEvNT_6ParamsE$_ZN4cute3eso3ESOILb1ELb0EJNS_6LayoutINS_5tupleIJNS3_IJNS_1CILi8EEENS4_ILi1EEEEEEEEENS3_IJNS3_IJS6_NS4_ILi0EEEEEEEEEEElEEC2ERKSC_RKl)
        /*a040*/ 	.word	0x00000000


	//----- nvinfo : EIATTR_FRAME_SIZE
	.align		4
.L_6848:
        /*a044*/ 	.byte	0x04, 0x11
        /*a046*/ 	.short	(.L_6850 - .L_6849)
	.align		4
.L_6849:
        /*a048*/ 	.word	index@($_ZN7cutlass13device_kernelIN5flash19enable_sm80_to_sm89INS1_16FlashAttnBwdSm80INS1_25CollectiveMainloopBwdSm80ILi2ELi2EN4cute5tupleIJNS5_1CILi128EEES8_NS7_ILi64EEEEEENS_10bfloat16_tEfNS_4arch4Sm80ELb0ELb1ELb1ELb1ELb1ELb0ELb0ELb0ELi2ELi4ELi4ELi4ELb0EEENS1_24CollectiveEpilogueBwdGQAISA_fSD_Li256ELb1ELb1EEENS1_19SingleTileSchedulerILb1ELb0ELb0ELi128EEEEEEEEEvNT_6ParamsE$_ZN4cute3eso3ESOILb1ELb0EJNS_6LayoutINS_5tupleIJNS3_IJNS_1CILi8EEENS4_ILi1EEEEEEEEENS3_IJNS3_IJS6_NS4_ILi0EEEEEEEEEEEiEEC2ERKSC_RKi)
        /*a04c*/ 	.word	0x00000000


	//----- nvinfo : EIATTR_FRAME_SIZE
	.align		4
.L_6850:
        /*a050*/ 	.byte	0x04, 0x11
        /*a052*/ 	.short	(.L_6852 - .L_6851)
	.align		4
.L_6851:
        /*a054*/ 	.word	index@($_ZN7cutlass13device_kernelIN5flash19enable_sm80_to_sm89INS1_16FlashAttnBwdSm80INS1_25CollectiveMainloopBwdSm80ILi2ELi2EN4cute5tupleIJNS5_1CILi128EEES8_NS7_ILi64EEEEEENS_10bfloat16_tEfNS_4arch4Sm80ELb0ELb1ELb1ELb1ELb1ELb0ELb0ELb0ELi2ELi4ELi4ELi4ELb0EEENS1_24CollectiveEpilogueBwdGQAISA_fSD_Li256ELb1ELb1EEENS1_19SingleTileSchedulerILb1ELb0ELb0ELi128EEEEEEEEEvNT_6ParamsE$_ZN4cute3eso3ESOILb1ELb0EJNS_6LayoutINS_5tupleIJNS3_IJNS_1CILi8EEENS4_ILi1EEEEEEEEENS3_IJNS3_IJS6_NS4_ILi0EEEEEEEEEEENS_10ViewEngineIPN7cutlass10bfloat16_tEEEEEC2ERKSC_RKSH_)
        /*a058*/ 	.word	0x00000000


	//----- nvinfo : EIATTR_FRAME_SIZE
	.align		4
.L_6852:
        /*a05c*/ 	.byte	0x04, 0x11
        /*a05e*/ 	.short	(.L_6854 - .L_6853)
	.align		4
.L_6853:
        /*a060*/ 	.word	index@($_ZN7cutlass13device_kernelIN5flash19enable_sm80_to_sm89INS1_16FlashAttnBwdSm80INS1_25CollectiveMainloopBwdSm80ILi2ELi2EN4cute5tupleIJNS5_1CILi128EEES8_NS7_ILi64EEEEEENS_10bfloat16_tEfNS_4arch4Sm80ELb0ELb1ELb1ELb1ELb1ELb0ELb0ELb0ELi2ELi4ELi4ELi4ELb0EEENS1_24CollectiveEpilogueBwdGQAISA_fSD_Li256ELb1ELb1EEENS1_19SingleTileSchedulerILb1ELb0ELb0ELi128EEEEEEEEEvNT_6ParamsE$_ZN4cute3eso3ESOILb1ELb0EJNS_6LayoutINS_5tupleIJNS3_IJNS_1CILi8EEENS4_ILi1EEEEEEEEENS3_IJNS3_IJS6_NS4_ILi0EEEEEEEEEEENS_10ViewEngineINS_8smem_ptrIPN7cutlass10bfloat16_tEEEEEEEC2ERKSC_RKSJ_)
        /*a064*/ 	.word	0x00000000


	//----- nvinfo : EIATTR_FRAME_SIZE
	.align		4
.L_6854:
        /*a068*/ 	.byte	0x04, 0x11
        /*a06a*/ 	.short	(.L_6856 - .L_6855)
	.align		4
.L_6855:
        /*a06c*/ 	.word	index@($_ZN7cutlass13device_kernelIN5flash19enable_sm80_to_sm89INS1_16FlashAttnBwdSm80INS1_25CollectiveMainloopBwdSm80ILi2ELi2EN4cute5tupleIJNS5_1CILi128EEES8_NS7_ILi64EEEEEENS_10bfloat16_tEfNS_4arch4Sm80ELb0ELb1ELb1ELb1ELb1ELb0ELb0ELb0ELi2ELi4ELi4ELi4ELb0EEENS1_24CollectiveEpilogueBwdGQAISA_fSD_Li256ELb1ELb1EEENS1_19SingleTileSchedulerILb1ELb0ELb0ELi128EEEEEEEEEvNT_6ParamsE$_ZN4cute3eso3ESOILb1ELb0EJNS_6LayoutINS_5tupleIJNS3_IJNS_1CILi8EEENS4_ILi1EEEEEEEEENS3_IJNS3_IJS6_NS4_ILi0EEEEEEEEEEENS_10ViewEngineINS_8gmem_ptrIPKN7cutlass10bfloat16_tEEEEEEEC2ERKSC_RKSK_)
        /*a070*/ 	.word	0x00000000


	//----- nvinfo : EIATTR_FRAME_SIZE
	.align		4
.L_6856:
        /*a074*/ 	.byte	0x04, 0x11
        /*a076*/ 	.short	(.L_6858 - .L_6857)
	.align		4
.L_6857:
        /*a078*/ 	.word	index@($_ZN7cutlass13device_kernelIN5flash19enable_sm80_to_sm89INS1_16FlashAttnBwdSm80INS1_25CollectiveMainloopBwdSm80ILi2ELi2EN4cute5tupleIJNS5_1CILi128EEES8_NS7_ILi64EEEEEENS_10bfloat16_tEfNS_4arch4Sm80ELb0ELb1ELb1ELb1ELb1ELb0ELb0ELb0ELi2ELi4ELi4ELi4ELb0EEENS1_24CollectiveEpilogueBwdGQAISA_fSD_Li256ELb1ELb1EEENS1_19SingleTileSchedulerILb1ELb0ELb0ELi128EEEEEEEEEvNT_6ParamsE$_ZN4cute3eso3ESOILb1ELb0EJNS_6LayoutINS_5tupleIJNS3_IJNS_1CILi4EEENS4_ILi1EEEEEES6_EEENS3_IJNS3_IJS6_NS4_ILi0EEEEEES9_EEEEEiEEC2ERKSC_RKi)
        /*a07c*/ 	.word	0x00000000


	//----- nvinfo : EIATTR_FRAME_SIZE
	.align		4
.L_6858:
        /*a080*/ 	.byte	0x04, 0x11
        /*a082*/ 	.short	(.L_6860 - .L_6859)
	.align		4
.L_6859:
        /*a084*/ 	.word	index@($_ZN7cutlass13device_kernelIN5flash19enable_sm80_to_sm89INS1_16FlashAttnBwdSm80INS1_25CollectiveMainloopBwdSm80ILi2ELi2EN4cute5tupleIJNS5_1CILi128EEES8_NS7_ILi64EEEEEENS_10bfloat16_tEfNS_4arch4Sm80ELb0ELb1ELb1ELb1ELb1ELb0ELb0ELb0ELi2ELi4ELi4ELi4ELb0EEENS1_24CollectiveEpilogueBwdGQAISA_fSD_Li256ELb1ELb1EEENS1_19SingleTileSchedulerILb1ELb0ELb0ELi128EEEEEEEEEvNT_6ParamsE$_ZN4cute3eso3ESOILb1ELb0EJNS_6LayoutINS_5tupleIJNS3_IJNS_1CILi4EEENS4_ILi1EEEEEES6_EEENS3_IJNS3_IJS6_NS4_ILi0EEEEEES9_EEEEENS_10ViewEngineINS_8smem_ptrIPfEEEEEEC2ERKSC_RKSH_)
        /*a088*/ 	.word	0x00000000


	//----- nvinfo : EIATTR_FRAME_SIZE
	.align		4
.L_6860:
        /*a08c*/ 	.byte	0x04, 0x11
        /*a08e*/ 	.short	(.L_6862 - .L_6861)
	.align		4
.L_6861:
        /*a090*/ 	.word	index@($_ZN7cutlass13device_kernelIN5flash19enable_sm80_to_sm89INS1_16FlashAttnBwdSm80INS1_25CollectiveMainloopBwdSm80ILi2ELi2EN4cute5tupleIJNS5_1CILi128EEES8_NS7_ILi64EEEEEENS_10bfloat16_tEfNS_4arch4Sm80ELb0ELb1ELb1ELb1ELb1ELb0ELb0ELb0ELi2ELi4ELi4ELi4ELb0EEENS1_24CollectiveEpilogueBwdGQAISA_fSD_Li256ELb1ELb1EEENS1_19SingleTileSchedulerILb1ELb0ELb0ELi128EEEEEEEEEvNT_6ParamsE$_ZN4cute3eso3ESOILb1ELb0EJNS_6LayoutINS_5tupleIJNS3_IJNS_1CILi4EEENS4_ILi1EEEEEES6_EEENS3_IJNS3_IJS6_NS4_ILi0EEEEEES9_EEEEENS_10ViewEngineINS_8gmem_ptrIPKfEEEEEEC2ERKSC_RKSI_)
        /*a094*/ 	.word	0x00000000


	//----- nvinfo : EIATTR_FRAME_SIZE
	.align		4
.L_6862:
        /*a098*/ 	.byte	0x04, 0x11
        /*a09a*/ 	.short	(.L_6864 - .L_6863)
	.align		4
.L_6863:
        /*a09c*/ 	.word	index@($_ZN7cutlass13device_kernelIN5flash19enable_sm80_to_sm89INS1_16FlashAttnBwdSm80INS1_25CollectiveMainloopBwdSm80ILi2ELi2EN4cute5tupleIJNS5_1CILi128EEES8_NS7_ILi64EEEEEENS_10bfloat16_tEfNS_4arch4Sm80ELb0ELb1ELb1ELb1ELb1ELb0ELb0ELb0ELi2ELi4ELi4ELi4ELb0EEENS1_24CollectiveEpilogueBwdGQAISA_fSD_Li256ELb1ELb1EEENS1_19SingleTileSchedulerILb1ELb0ELb0ELi128EEEEEEEEEvNT_6ParamsE$_ZN4cute3eso3ESOILb1ELb0EJNS_6LayoutINS_5tupleIJNS3_IJNS_1CILi4EEENS4_ILi1EEEEEEEEENS3_IJNS3_IJS6_NS4_ILi0EEEEEEEEEEENS_10ViewEngineIPjEEEEC2ERKSC_RKSF_)
        /*a0a0*/ 	.word	0x00000000


	//----- nvinfo : EIATTR_FRAME_SIZE
	.align		4
.L_6864:
        /*a0a4*/ 	.byte	0x04, 0x11
        /*a0a6*/ 	.short	(.L_6866 - .L_6865)
	.align		4
.L_6865:
        /*a0a8*/ 	.word	index@($_ZN7cutlass13device_kernelIN5flash19enable_sm80_to_sm89INS1_16FlashAttnBwdSm80INS1_25CollectiveMainloopBwdSm80ILi2ELi2EN4cute5tupleIJNS5_1CILi128EEES8_NS7_ILi64EEEEEENS_10bfloat16_tEfNS_4arch4Sm80ELb0ELb1ELb1ELb1ELb1ELb0ELb0ELb0ELi2ELi4ELi4ELi4ELb0EEENS1_24CollectiveEpilogueBwdGQAISA_fSD_Li256ELb1ELb1EEENS1_19SingleTileSchedulerILb1ELb0ELb0ELi128EEEEEEEEEvNT_6ParamsE$_ZN4cute3eso3ESOILb1ELb0EJNS_6LayoutINS_5tupleIJNS3_IJNS_1CILi4EEENS4_ILi1EEEEEEEEENS3_IJNS3_IJS6_NS4_ILi0EEEEEEEEEEENS_10ViewEngineINS_8smem_ptrIPfEEEEEEC2ERKSC_RKSH_)
        /*a0ac*/ 	.word	0x00000000


	//----- nvinfo : EIATTR_FRAME_SIZE
	.align		4
.L_6866:
        /*a0b0*/ 	.byte	0x04, 0x11
        /*a0b2*/ 	.short	(.L_6868 - .L_6867)
	.align		4
.L_6867:
        /*a0b4*/ 	.word	index@($_ZN7cutlass13device_kernelIN5flash19enable_sm80_to_sm89INS1_16FlashAttnBwdSm80INS1_25CollectiveMainloopBwdSm80ILi2ELi2EN4cute5tupleIJNS5_1CILi128EEES8_NS7_ILi64EEEEEENS_10bfloat16_tEfNS_4arch4Sm80ELb0ELb1ELb1ELb1ELb1ELb0ELb0ELb0ELi2ELi4ELi4ELi4ELb0EEENS1_24CollectiveEpilogueBwdGQAISA_fSD_Li256ELb1ELb1EEENS1_19SingleTileSchedulerILb1ELb0ELb0ELi128EEEEEEEEEvNT_6ParamsE$_ZN4cute3eso3ESOILb1ELb0EJNS_6LayoutINS_5tupleIJNS3_IJNS_1CILi4EEENS4_ILi1EEEEEEEEENS3_IJNS3_IJS6_NS4_ILi0EEEEEEEEEEENS_10ViewEngineINS_8gmem_ptrIPKfEEEEEEC2ERKSC_RKSI_)
        /*a0b8*/ 	.word	0x00000000


	//----- nvinfo : EIATTR_FRAME_SIZE
	.align		4
.L_6868:
        /*a0bc*/ 	.byte	0x04, 0x11
        /*a0be*/ 	.short	(.L_6870 - .L_6869)
	.align		4
.L_6869:
        /*a0c0*/ 	.word	index@($_ZN7cutlass13device_kernelIN5flash19enable_sm80_to_sm89INS1_16FlashAttnBwdSm80INS1_25CollectiveMainloopBwdSm80ILi2ELi2EN4cute5tupleIJNS5_1CILi128EEES8_NS7_ILi64EEEEEENS_10bfloat16_tEfNS_4arch4Sm80ELb0ELb1ELb1ELb1ELb1ELb0ELb0ELb0ELi2ELi4ELi4ELi4ELb0EEENS1_24CollectiveEpilogueBwdGQAISA_fSD_Li256ELb1ELb1EEENS1_19SingleTileSchedulerILb1ELb0ELb0ELi128EEEEEEEEEvNT_6ParamsE$_ZN4cute3eso3ESOILb1ELb0EJNS_6LayoutINS_5tupleIJNS3_IJNS_1CILi2EEES5_S5_EEES5_EEENS3_IJNS3_IJNS4_ILi1EEES5_NS4_ILi4EEEEEENS4_ILi8EEEEEEEEiEEC2ERKSD_RKi)
        /*a0c4*/ 	.word	0x00000000


	//----- nvinfo : EIATTR_FRAME_SIZE
	.align		4
.L_6870:
        /*a0c8*/ 	.byte	0x04, 0x11
        /*a0ca*/ 	.short	(.L_6872 - .L_6871)
	.align		4
.L_6871:
        /*a0cc*/ 	.word	index@($_ZN7cutlass13device_kernelIN5flash19enable_sm80_to_sm89INS1_16FlashAttnBwdSm80INS1_25CollectiveMainloopBwdSm80ILi2ELi2EN4cute5tupleIJNS5_1CILi128EEES8_NS7_ILi64EEEEEENS_10bfloat16_tEfNS_4arch4Sm80ELb0ELb1ELb1ELb1ELb1ELb0ELb0ELb0ELi2ELi4ELi4ELi4ELb0EEENS1_24CollectiveEpilogueBwdGQAISA_fSD_Li256ELb1ELb1EEENS1_19SingleTileSchedulerILb1ELb0ELb0ELi128EEEEEEEEEvNT_6ParamsE$_ZN4cute3eso3ESOILb1ELb0EJNS_6LayoutINS_5tupleIJNS3_IJNS_1CILi2EEES5_S5_EEES5_EEENS3_IJNS3_IJNS4_ILi1EEES5_NS4_ILi4EEEEEENS4_ILi8EEEEEEEENS_10ViewEngineIPN7cutlass10bfloat16_tEEEEEC2ERKSD_RKSI_)
        /*a0d0*/ 	.word	0x00000000


	//----- nvinfo : EIATTR_FRAME_SIZE
	.align		4
.L_6872:
        /*a0d4*/ 	.byte	0x04, 0x11
        /*a0d6*/ 	.short	(.L_6874 - .L_6873)
	.align		4
.L_6873:
        /*a0d8*/ 	.word	index@($_ZN7cutlass13device_kernelIN5flash19enable_sm80_to_sm89INS1_16FlashAttnBwdSm80INS1_25CollectiveMainloopBwdSm80ILi2ELi2EN4cute5tupleIJNS5_1CILi128EEES8_NS7_ILi64EEEEEENS_10bfloat16_tEfNS_4arch4Sm80ELb0ELb1ELb1ELb1ELb1ELb0ELb0ELb0ELi2ELi4ELi4ELi4ELb0EEENS1_24CollectiveEpilogueBwdGQAISA_fSD_Li256ELb1ELb1EEENS1_19SingleTileSchedulerILb1ELb0ELb0ELi128EEEEEEEEEvNT_6ParamsE$_ZN4cute3eso3ESOILb1ELb0EJNS_6LayoutINS_5tupleIJNS3_IJNS_1CILi2EEES5_S5_EEES5_EEENS3_IJNS3_IJNS4_ILi1EEES5_NS4_ILi4EEEEEENS4_ILi64EEEEEEEEiEEC2ERKSD_RKi)
        /*a0dc*/ 	.word	0x00000000


	//----- nvinfo : EIATTR_FRAME_SIZE
	.align		4
.L_6874:
        /*a0e0*/ 	.byte	0x04, 0x11
        /*a0e2*/ 	.short	(.L_6876 - .L_6875)
	.align		4
.L_6875:
        /*a0e4*/ 	.word	index@($_ZN7cutlass13device_kernelIN5flash19enable_sm80_to_sm89INS1_16FlashAttnBwdSm80INS1_25CollectiveMainloopBwdSm80ILi2ELi2EN4cute5tupleIJNS5_1CILi128EEES8_NS7_ILi64EEEEEENS_10bfloat16_tEfNS_4arch4Sm80ELb0ELb1ELb1ELb1ELb1ELb0ELb0ELb0ELi2ELi4ELi4ELi4ELb0EEENS1_24CollectiveEpilogueBwdGQAISA_fSD_Li256ELb1ELb1EEENS1_19SingleTileSchedulerILb1ELb0ELb0ELi128EEEEEEEEEvNT_6ParamsE$_ZN4cute3eso3ESOILb1ELb0EJNS_6LayoutINS_5tupleIJNS3_IJNS_1CILi2EEES5_S5_EEES5_EEENS3_IJNS3_IJNS4_ILi1EEES5_NS4_ILi4EEEEEENS4_ILi64EEEEEEEENS_10ViewEngineIPN7cutlass10bfloat16_tEEEEEC2ERKSD_RKSI_)
        /*a0e8*/ 	.word	0x00000000


	//----- nvinfo : EIATTR_FRAME_SIZE
	.align		4
.L_6876:
        /*a0ec*/ 	.byte	0x04, 0x11
        /*a0ee*/ 	.short	(.L_6878 - .L_6877)
	.align		4
.L_6877:
        /*a0f0*/ 	.word	index@($_ZN7cutlass13device_kernelIN5flash19enable_sm80_to_sm89INS1_16FlashAttnBwdSm80INS1_25CollectiveMainloopBwdSm80ILi2ELi2EN4cute5tupleIJNS5_1CILi128EEES8_NS7_ILi64EEEEEENS_10bfloat16_tEfNS_4arch4Sm80ELb0ELb1ELb1ELb1ELb1ELb0ELb0ELb0ELi2ELi4ELi4ELi4ELb0EEENS1_24CollectiveEpilogueBwdGQAISA_fSD_Li256ELb1ELb1EEENS1_19SingleTileSchedulerILb1ELb0ELb0ELi128EEEEEEEEEvNT_6ParamsE$_ZN4cute3eso3ESOILb1ELb0EJNS_6LayoutINS_5tupleIJNS3_IJNS_1CILi2EEES5_S5_EEEEEENS3_IJNS3_IJNS4_ILi1EEES5_NS4_ILi4EEEEEEEEEEEiEEC2ERKSC_RKi)
        /*a0f4*/ 	.word	0x00000000


	//----- nvinfo : EIATTR_FRAME_SIZE
	.align		4
.L_6878:
        /*a0f8*/ 	.byte	0x04, 0x11
        /*a0fa*/ 	.short	(.L_6880 - .L_6879)
	.align		4
.L_6879:
        /*a0fc*/ 	.word	index@($_ZN7cutlass13device_kernelIN5flash19enable_sm80_to_sm89INS1_16FlashAttnBwdSm80INS1_25CollectiveMainloopBwdSm80ILi2ELi2EN4cute5tupleIJNS5_1CILi128EEES8_NS7_ILi64EEEEEENS_10bfloat16_tEfNS_4arch4Sm80ELb0ELb1ELb1ELb1ELb1ELb0ELb0ELb0ELi2ELi4ELi4ELi4ELb0EEENS1_24CollectiveEpilogueBwdGQAISA_fSD_Li256ELb1ELb1EEENS1_19SingleTileSchedulerILb1ELb0ELb0ELi128EEEEEEEEEvNT_6ParamsE$_ZN4cute3eso3ESOILb1ELb0EJNS_6LayoutINS_5tupleIJNS3_IJNS_1CILi2EEES5_S5_EEEEEENS3_IJNS3_IJNS4_ILi1EEES5_NS4_ILi4EEEEEEEEEEENS_10ViewEngineIPN7cutlass10bfloat16_tEEEEEC2ERKSC_RKSH_)
        /*a100*/ 	.word	0x00000000


	//----- nvinfo : EIATTR_FRAME_SIZE
	.align		4
.L_6880:
        /*a104*/ 	.byte	0x04, 0x11
        /*a106*/ 	.short	(.L_6882 - .L_6881)
	.align		4
.L_6881:
        /*a108*/ 	.word	index@($_ZN7cutlass13device_kernelIN5flash19enable_sm80_to_sm89INS1_16FlashAttnBwdSm80INS1_25CollectiveMainloopBwdSm80ILi2ELi2EN4cute5tupleIJNS5_1CILi128EEES8_NS7_ILi64EEEEEENS_10bfloat16_tEfNS_4arch4Sm80ELb0ELb1ELb1ELb1ELb1ELb0ELb0ELb0ELi2ELi4ELi4ELi4ELb0EEENS1_24CollectiveEpilogueBwdGQAISA_fSD_Li256ELb1ELb1EEENS1_19SingleTileSchedulerILb1ELb0ELb0ELi128EEEEEEEEEvNT_6ParamsE$_ZN4cute3eso3ESOILb1ELb0EJNS_6LayoutINS_5tupleIJNS3_IJNS_1CILi2EEES5_EEES6_EEENS3_IJNS3_IJNS4_ILi1EEES5_EEENS3_IJNS4_ILi32EEENS4_ILi64EEEEEEEEEEEiEEC2ERKSE_RKi)
        /*a10c*/ 	.word	0x00000000


	//----- nvinfo : EIATTR_FRAME_SIZE
	.align		4
.L_6882:
        /*a110*/ 	.byte	0x04, 0x11
        /*a112*/ 	.short	(.L_6884 - .L_6883)
	.align		4
.L_6883:
        /*a114*/ 	.word	index@($_ZN7cutlass13device_kernelIN5flash19enable_sm80_to_sm89INS1_16FlashAttnBwdSm80INS1_25CollectiveMainloopBwdSm80ILi2ELi2EN4cute5tupleIJNS5_1CILi128EEES8_NS7_ILi64EEEEEENS_10bfloat16_tEfNS_4arch4Sm80ELb0ELb1ELb1ELb1ELb1ELb0ELb0ELb0ELi2ELi4ELi4ELi4ELb0EEENS1_24CollectiveEpilogueBwdGQAISA_fSD_Li256ELb1ELb1EEENS1_19SingleTileSchedulerILb1ELb0ELb0ELi128EEEEEEEEEvNT_6ParamsE$_ZN4cute3eso3ESOILb1ELb0EJNS_6LayoutINS_5tupleIJNS3_IJNS_1CILi2EEES5_EEES6_EEENS3_IJNS3_IJNS4_ILi1EEES5_EEENS3_IJNS4_ILi32EEENS4_ILi64EEEEEEEEEEENS_10ViewEngineIPN7cutlass10bfloat16_tEEEEEC2ERKSE_RKSJ_)
        /*a118*/ 	.word	0x00000000


	//----- nvinfo : EIATTR_FRAME_SIZE
	.align		4
.L_6884:
        /*a11c*/ 	.byte	0x04, 0x11
        /*a11e*/ 	.short	(.L_6886 - .L_6885)
	.align		4
.L_6885:
        /*a120*/ 	.word	index@($_ZN7cutlass13device_kernelIN5flash19enable_sm80_to_sm89INS1_16FlashAttnBwdSm80INS1_25CollectiveMainloopBwdSm80ILi2ELi2EN4cute5tupleIJNS5_1CILi128EEES8_NS7_ILi64EEEEEENS_10bfloat16_tEfNS_4arch4Sm80ELb0ELb1ELb1ELb1ELb1ELb0ELb0ELb0ELi2ELi4ELi4ELi4ELb0EEENS1_24CollectiveEpilogueBwdGQAISA_fSD_Li256ELb1ELb1EEENS1_19SingleTileSchedulerILb1ELb0ELb0ELi128EEEEEEEEEvNT_6ParamsE$_ZN4cute3eso3ESOILb1ELb0EJNS_6LayoutINS_5tupleIJNS3_IJNS_1CILi2EEES5_EEES5_NS4_ILi8EEEEEENS3_IJNS3_IJNS_11ScaledBasisINS4_ILi1EEEJLi1EEEENS9_IS7_JLi0EEEEEEENS9_INS4_ILi64EEEJLi0EEEENS9_INS4_ILi16EEEJLi1EEEEEEEEENS_15ArithmeticTupleIJiiEEEEEC2ERKSJ_RKSL_)
        /*a124*/ 	.word	0x00000000


	//----- nvinfo : EIATTR_FRAME_SIZE
	.align		4
.L_6886:
        /*a128*/ 	.byte	0x04, 0x11
        /*a12a*/ 	.short	(.L_6888 - .L_6887)
	.align		4
.L_6887:
        /*a12c*/ 	.word	index@($_ZN7cutlass13device_kernelIN5flash19enable_sm80_to_sm89INS1_16FlashAttnBwdSm80INS1_25CollectiveMainloopBwdSm80ILi2ELi2EN4cute5tupleIJNS5_1CILi128EEES8_NS7_ILi64EEEEEENS_10bfloat16_tEfNS_4arch4Sm80ELb0ELb1ELb1ELb1ELb1ELb0ELb0ELb0ELi2ELi4ELi4ELi4ELb0EEENS1_24CollectiveEpilogueBwdGQAISA_fSD_Li256ELb1ELb1EEENS1_19SingleTileSchedulerILb1ELb0ELb0ELi128EEEEEEEEEvNT_6ParamsE$_ZN4cute3eso3ESOILb1ELb0EJNS_6LayoutINS_5tupleIJNS3_IJNS_1CILi2EEES5_EEES5_NS4_ILi8EEEEEENS3_IJNS3_IJNS_11ScaledBasisINS4_ILi1EEEJLi1EEEENS9_IS7_JLi0EEEEEEENS9_INS4_ILi64EEEJLi0EEEENS9_INS4_ILi16EEEJLi1EEEEEEEEENS_10ViewEngineINS_23ArithmeticTupleIteratorINS_15ArithmeticTupleIJiiEEEEEEEEEC2ERKSJ_RKSP_)
        /*a130*/ 	.word	0x00000000


	//----- nvinfo : EIATTR_FRAME_SIZE
	.align		4
.L_6888:
        /*a134*/ 	.byte	0x04, 0x11
        /*a136*/ 	.short	(.L_6890 - .L_6889)
	.align		4
.L_6889:
        /*a138*/ 	.word	index@($_ZN7cutlass13device_kernelIN5flash19enable_sm80_to_sm89INS1_16FlashAttnBwdSm80INS1_25CollectiveMainloopBwdSm80ILi2ELi2EN4cute5tupleIJNS5_1CILi128EEES8_NS7_ILi64EEEEEENS_10bfloat16_tEfNS_4arch4Sm80ELb0ELb1ELb1ELb1ELb1ELb0ELb0ELb0ELi2ELi4ELi4ELi4ELb0EEENS1_24CollectiveEpilogueBwdGQAISA_fSD_Li256ELb1ELb1EEENS1_19SingleTileSchedulerILb1ELb0ELb0ELi128EEEEEEEEEvNT_6ParamsE$_ZN4cute3eso3ESOILb1ELb0EJNS_6LayoutINS_5tupleIJNS3_IJNS_1CILi2EEES5_EEENS4_ILi8EEEEEENS3_IJNS3_IJNS4_ILi1EEES5_EEENS4_ILi4EEEEEEEEiEEC2ERKSD_RKi)
        /*a13c*/ 	.word	0x00000000


	//----- nvinfo : EIATTR_FRAME_SIZE
	.align		4
.L_6890:
        /*a140*/ 	.byte	0x04, 0x11
        /*a142*/ 	.short	(.L_6892 - .L_6891)
	.align		4
.L_6891:
        /*a144*/ 	.word	index@($_ZN7cutlass13device_kernelIN5flash19enable_sm80_to_sm89INS1_16FlashAttnBwdSm80INS1_25CollectiveMainloopBwdSm80ILi2ELi2EN4cute5tupleIJNS5_1CILi128EEES8_NS7_ILi64EEEEEENS_10bfloat16_tEfNS_4arch4Sm80ELb0ELb1ELb1ELb1ELb1ELb0ELb0ELb0ELi2ELi4ELi4ELi4ELb0EEENS1_24CollectiveEpilogueBwdGQAISA_fSD_Li256ELb1ELb1EEENS1_19SingleTileSchedulerILb1ELb0ELb0ELi128EEEEEEEEEvNT_6ParamsE$_ZN4cute3eso3ESOILb1ELb0EJNS_6LayoutINS_5tupleIJNS3_IJNS_1CILi2EEES5_EEENS4_ILi8EEEEEENS3_IJNS3_IJNS4_ILi1EEES5_EEENS4_ILi4EEEEEEEENS_10ViewEngineIPN7cutlass10bfloat16_tEEEEEC2ERKSD_RKSI_)
        /*a148*/ 	.word	0x00000000


	//----- nvinfo : EIATTR_FRAME_SIZE
	.align		4
.L_6892:
        /*a14c*/ 	.byte	0x04, 0x11
        /*a14e*/ 	.short	(.L_6894 - .L_6893)
	.align		4
.L_6893:
        /*a150*/ 	.word	index@($_ZN7cutlass13device_kernelIN5flash19enable_sm80_to_sm89INS1_16FlashAttnBwdSm80INS1_25CollectiveMainloopBwdSm80ILi2ELi2EN4cute5tupleIJNS5_1CILi128EEES8_NS7_ILi64EEEEEENS_10bfloat16_tEfNS_4arch4Sm80ELb0ELb1ELb1ELb1ELb1ELb0ELb0ELb0ELi2ELi4ELi4ELi4ELb0EEENS1_24CollectiveEpilogueBwdGQAISA_fSD_Li256ELb1ELb1EEENS1_19SingleTileSchedulerILb1ELb0ELb0ELi128EEEEEEEEEvNT_6ParamsE$_ZN4cute3eso3ESOILb1ELb0EJNS_6LayoutINS_5tupleIJNS3_IJNS_1CILi2EEES5_EEENS3_IJS5_NS4_ILi8EEEEEEEEENS3_IJNS3_IJS5_NS4_ILi4EEEEEENS3_IJNS4_ILi1EEES7_EEEEEEEENS_10ViewEngineIPfEEEEC2ERKSF_RKSI_)
        /*a154*/ 	.word	0x00000000


	//----- nvinfo : EIATTR_FRAME_SIZE
	.align		4
.L_6894:
        /*a158*/ 	.byte	0x04, 0x11
        /*a15a*/ 	.short	(.L_6896 - .L_6895)
	.align		4
.L_6895:
        /*a15c*/ 	.word	index@($_ZN7cutlass13device_kernelIN5flash19enable_sm80_to_sm89INS1_16FlashAttnBwdSm80INS1_25CollectiveMainloopBwdSm80ILi2ELi2EN4cute5tupleIJNS5_1CILi128EEES8_NS7_ILi64EEEEEENS_10bfloat16_tEfNS_4arch4Sm80ELb0ELb1ELb1ELb1ELb1ELb0ELb0ELb0ELi2ELi4ELi4ELi4ELb0EEENS1_24CollectiveEpilogueBwdGQAISA_fSD_Li256ELb1ELb1EEENS1_19SingleTileSchedulerILb1ELb0ELb0ELi128EEEEEEEEEvNT_6ParamsE$_ZN4cute3eso3ESOILb1ELb0EJNS_6LayoutINS_5tupleIJNS3_IJNS_1CILi2EEES5_EEENS3_IJS5_NS4_ILi8EEEEEEEEENS3_IJNS3_IJNS_11ScaledBasisIS7_JLi0EEEENSA_INS4_ILi64EEEJLi0EEEEEEENS3_IJNSA_INS4_ILi1EEEJLi1EEEENSA_INS4_ILi16EEEJLi1EEEEEEEEEEEENS_10ViewEngineINS_23ArithmeticTupleIteratorINS_15ArithmeticTupleIJiiEEEEEEEEEC2ERKSL_RKSR_)
        /*a160*/ 	.word	0x00000000


	//----- nvinfo : EIATTR_FRAME_SIZE
	.align		4
.L_6896:
        /*a164*/ 	.byte	0x04, 0x11
        /*a166*/ 	.short	(.L_6898 - .L_6897)
	.align		4
.L_6897:
        /*a168*/ 	.word	index@($_ZN7cutlass13device_kernelIN5flash19enable_sm80_to_sm89INS1_16FlashAttnBwdSm80INS1_25CollectiveMainloopBwdSm80ILi2ELi2EN4cute5tupleIJNS5_1CILi128EEES8_NS7_ILi64EEEEEENS_10bfloat16_tEfNS_4arch4Sm80ELb0ELb1ELb1ELb1ELb1ELb0ELb0ELb0ELi2ELi4ELi4ELi4ELb0EEENS1_24CollectiveEpilogueBwdGQAISA_fSD_Li256ELb1ELb1EEENS1_19SingleTileSchedulerILb1ELb0ELb0ELi128EEEEEEEEEvNT_6ParamsE$_ZN4cute3eso3ESOILb1ELb0EJNS_6LayoutINS_5tupleIJNS3_IJNS_1CILi2EEES5_EEENS3_IJS5_NS4_ILi8EEEEEEEEENS3_IJNS3_IJNS_11ScaledBasisIS7_JLi0EEEENSA_INS4_ILi64EEEJLi0EEEEEEENS3_IJNSA_INS4_ILi1EEEJLi1EEEENSA_INS4_ILi16EEEJLi1EEEEEEEEEEEENS_10ViewEngineINS_23ArithmeticTupleIteratorINS_15ArithmeticTupleIJNS4_ILi0EEESP_EEEEEEEEEC2ERKSL_RKSS_)
        /*a16c*/ 	.word	0x00000000


	//----- nvinfo : EIATTR_FRAME_SIZE
	.align		4
.L_6898:
        /*a170*/ 	.byte	0x04, 0x11
        /*a172*/ 	.short	(.L_6900 - .L_6899)
	.align		4
.L_6899:
        /*a174*/ 	.word	index@($_ZN7cutlass13device_kernelIN5flash19enable_sm80_to_sm89INS1_16FlashAttnBwdSm80INS1_25CollectiveMainloopBwdSm80ILi2ELi2EN4cute5tupleIJNS5_1CILi128EEES8_NS7_ILi64EEEEEENS_10bfloat16_tEfNS_4arch4Sm80ELb0ELb1ELb1ELb1ELb1ELb0ELb0ELb0ELi2ELi4ELi4ELi4ELb0EEENS1_24CollectiveEpilogueBwdGQAISA_fSD_Li256ELb1ELb1EEENS1_19SingleTileSchedulerILb1ELb0ELb0ELi128EEEEEEEEEvNT_6ParamsE$_ZN4cute3eso3ESOILb1ELb0EJNS_6LayoutINS_5tupleIJNS3_IJNS_1CILi2EEES5_EEEEEENS3_IJNS3_IJNS4_ILi8EEENS4_ILi64EEEEEEEEEEEiEEC2ERKSC_RKi)
        /*a178*/ 	.word	0x00000000


	//----- nvinfo : EIATTR_FRAME_SIZE
	.align		4
.L_6900:
        /*a17c*/ 	.byte	0x04, 0x11
        /*a17e*/ 	.short	(.L_6902 - .L_6901)
	.align		4
.L_6901:
        /*a180*/ 	.word	index@($_ZN7cutlass13device_kernelIN5flash19enable_sm80_to_sm89INS1_16FlashAttnBwdSm80INS1_25CollectiveMainloopBwdSm80ILi2ELi2EN4cute5tupleIJNS5_1CILi128EEES8_NS7_ILi64EEEEEENS_10bfloat16_tEfNS_4arch4Sm80ELb0ELb1ELb1ELb1ELb1ELb0ELb0ELb0ELi2ELi4ELi4ELi4ELb0EEENS1_24CollectiveEpilogueBwdGQAISA_fSD_Li256ELb1ELb1EEENS1_19SingleTileSchedulerILb1ELb0ELb0ELi128EEEEEEEEEvNT_6ParamsE$_ZN4cute3eso3ESOILb1ELb0EJNS_6LayoutINS_5tupleIJNS3_IJNS_1CILi2EEES5_EEEEEENS3_IJNS3_IJNS4_ILi8EEENS4_ILi64EEEEEEEEEEENS_10ViewEngineINS_8smem_ptrIPfEEEEEEC2ERKSC_RKSH_)
        /*a184*/ 	.word	0x00000000


	//----- nvinfo : EIATTR_FRAME_SIZE
	.align		4
.L_6902:
        /*a188*/ 	.byte	0x04, 0x11
        /*a18a*/ 	.short	(.L_6904 - .L_6903)
	.align		4
.L_6903:
        /*a18c*/ 	.word	index@($_ZN7cutlass13device_kernelIN5flash19enable_sm80_to_sm89INS1_16FlashAttnBwdSm80INS1_25CollectiveMainloopBwdSm80ILi2ELi2EN4cute5tupleIJNS5_1CILi128EEES8_NS7_ILi64EEEEEENS_10bfloat16_tEfNS_4arch4Sm80ELb0ELb1ELb1ELb1ELb1ELb0ELb0ELb0ELi2ELi4ELi4ELi4ELb0EEENS1_24CollectiveEpilogueBwdGQAISA_fSD_Li256ELb1ELb1EEENS1_19SingleTileSchedulerILb1ELb0ELb0ELi128EEEEEEEEEvNT_6ParamsE$_ZN4cute3eso3ESOILb1ELb0EJNS_6LayoutINS_5tupleIJNS3_IJNS_1CILi2EEES5_EEEEEENS3_IJNS3_IJNS4_ILi1EEES5_EEEEEEEEiEEC2ERKSB_RKi)
        /*a190*/ 	.word	0x00000000


	//----- nvinfo : EIATTR_FRAME_SIZE
	.align		4
.L_6904:
        /*a194*/ 	.byte	0x04, 0x11
        /*a196*/ 	.short	(.L_6906 - .L_6905)
	.align		4
.L_6905:
        /*a198*/ 	.word	index@($_ZN7cutlass13device_kernelIN5flash19enable_sm80_to_sm89INS1_16FlashAttnBwdSm80INS1_25CollectiveMainloopBwdSm80ILi2ELi2EN4cute5tupleIJNS5_1CILi128EEES8_NS7_ILi64EEEEEENS_10bfloat16_tEfNS_4arch4Sm80ELb0ELb1ELb1ELb1ELb1ELb0ELb0ELb0ELi2ELi4ELi4ELi4ELb0EEENS1_24CollectiveEpilogueBwdGQAISA_fSD_Li256ELb1ELb1EEENS1_19SingleTileSchedulerILb1ELb0ELb0ELi128EEEEEEEEEvNT_6ParamsE$_ZN4cute3eso3ESOILb1ELb0EJNS_6LayoutINS_5tupleIJNS3_IJNS_1CILi2EEES5_EEEEEENS3_IJNS3_IJNS4_ILi1EEES5_EEEEEEEENS_10ViewEngineIPfEEEEC2ERKSB_RKSE_)
        /*a19c*/ 	.word	0x00000000


	//----- nvinfo : EIATTR_FRAME_SIZE
	.align		4
.L_6906:
        /*a1a0*/ 	.byte	0x04, 0x11
        /*a1a2*/ 	.short	(.L_6908 - .L_6907)
	.align		4
.L_6907:
        /*a1a4*/ 	.word	index@($_ZN7cutlass13device_kernelIN5flash19enable_sm80_to_sm89INS1_16FlashAttnBwdSm80INS1_25CollectiveMainloopBwdSm80ILi2ELi2EN4cute5tupleIJNS5_1CILi128EEES8_NS7_ILi64EEEEEENS_10bfloat16_tEfNS_4arch4Sm80ELb0ELb1ELb1ELb1ELb1ELb0ELb0ELb0ELi2ELi4ELi4ELi4ELb0EEENS1_24CollectiveEpilogueBwdGQAISA_fSD_Li256ELb1ELb1EEENS1_19SingleTileSchedulerILb1ELb0ELb0ELi128EEEEEEEEEvNT_6ParamsE$_ZN4cute3eso3ESOILb1ELb0EJNS_6LayoutINS_5tupleIJNS3_IJNS_1CILi2EEES5_EEEEEENS3_IJNS3_IJNS4_ILi1EEES5_EEEEEEEENS_10ViewEngineIPN7cutlass10bfloat16_tEEEEEC2ERKSB_RKSG_)
        /*a1a8*/ 	.word	0x00000000


	//----- nvinfo : EIATTR_FRAME_SIZE
	.align		4
.L_6908:
        /*a1ac*/ 	.byte	0x04, 0x11
        /*a1ae*/ 	.short	(.L_6910 - .L_6909)
	.align		4
.L_6909:
        /*a1b0*/ 	.word	index@($_ZN7cutlass13device_kernelIN5flash19enable_sm80_to_sm89INS1_16FlashAttnBwdSm80INS1_25CollectiveMainloopBwdSm80ILi2ELi2EN4cute5tupleIJNS5_1CILi128EEES8_NS7_ILi64EEEEEENS_10bfloat16_tEfNS_4arch4Sm80ELb0ELb1ELb1ELb1ELb1ELb0ELb0ELb0ELi2ELi4ELi4ELi4ELb0EEENS1_24CollectiveEpilogueBwdGQAISA_fSD_Li256ELb1ELb1EEENS1_19SingleTileSchedulerILb1ELb0ELb0ELi128EEEEEEEEEvNT_6ParamsE$_ZN4cute3eso3ESOILb1ELb0EJNS_6LayoutINS_5tupleIJNS3_IJNS_1CILi2EEES5_EEEEEENS3_IJNS3_IJNS4_ILi1EEES5_EEEEEEEENS_10ViewEngineIPKfEEEEC2ERKSB_RKSF_)
        /*a1b4*/ 	.word	0x00000000


	//----- nvinfo : EIATTR_FRAME_SIZE
	.align		4
.L_6910:
        /*a1b8*/ 	.byte	0x04, 0x11
        /*a1ba*/ 	.short	(.L_6912 - .L_6911)
	.align		4
.L_6911:
        /*a1bc*/ 	.word	index@($_ZN7cutlass13device_kernelIN5flash19enable_sm80_to_sm89INS1_16FlashAttnBwdSm80INS1_25CollectiveMainloopBwdSm80ILi2ELi2EN4cute5tupleIJNS5_1CILi128EEES8_NS7_ILi64EEEEEENS_10bfloat16_tEfNS_4arch4Sm80ELb0ELb1ELb1ELb1ELb1ELb0ELb0ELb0ELi2ELi4ELi4ELi4ELb0EEENS1_24CollectiveEpilogueBwdGQAISA_fSD_Li256ELb1ELb1EEENS1_19SingleTileSchedulerILb1ELb0ELb0ELi128EEEEEEEEEvNT_6ParamsE$_ZN4cute3eso3ESOILb1ELb0EJNS_6LayoutINS_5tupleIJNS3_IJNS_1CILi1EEES5_EEENS4_ILi32EEEEEENS3_IJNS3_IJNS4_ILi0EEES9_EEENS4_ILi256EEEEEEEEiEEC2ERKSD_RKi)
        /*a1c0*/ 	.word	0x00000000


	//----- nvinfo : EIATTR_FRAME_SIZE
	.align		4
.L_6912:
        /*a1c4*/ 	.byte	0x04, 0x11
        /*a1c6*/ 	.short	(.L_6914 - .L_6913)
	.align		4
.L_6913:
        /*a1c8*/ 	.word	index@($_ZN7cutlass13device_kernelIN5flash19enable_sm80_to_sm89INS1_16FlashAttnBwdSm80INS1_25CollectiveMainloopBwdSm80ILi2ELi2EN4cute5tupleIJNS5_1CILi128EEES8_NS7_ILi64EEEEEENS_10bfloat16_tEfNS_4arch4Sm80ELb0ELb1ELb1ELb1ELb1ELb0ELb0ELb0ELi2ELi4ELi4ELi4ELb0EEENS1_24CollectiveEpilogueBwdGQAISA_fSD_Li256ELb1ELb1EEENS1_19SingleTileSchedulerILb1ELb0ELb0ELi128EEEEEEEEEvNT_6ParamsE$_ZN4cute3eso3ESOILb1ELb0EJNS_6LayoutINS_5tupleIJNS3_IJNS_1CILi1EEES5_EEENS4_ILi32EEEEEENS3_IJNS3_IJNS4_ILi0EEES9_EEENS4_ILi256EEEEEEEENS_10ViewEngineINS_8gmem_ptrIPfEEEEEEC2ERKSD_RKSI_)
        /*a1cc*/ 	.word	0x00000000


	//----- nvinfo : EIATTR_FRAME_SIZE
	.align		4
.L_6914:
        /*a1d0*/ 	.byte	0x04, 0x11
        /*a1d2*/ 	.short	(.L_6916 - .L_6915)
	.align		4
.L_6915:
        /*a1d4*/ 	.word	index@($_ZN7cutlass13device_kernelIN5flash19enable_sm80_to_sm89INS1_16FlashAttnBwdSm80INS1_25CollectiveMainloopBwdSm80ILi2ELi2EN4cute5tupleIJNS5_1CILi128EEES8_NS7_ILi64EEEEEENS_10bfloat16_tEfNS_4arch4Sm80ELb0ELb1ELb1ELb1ELb1ELb0ELb0ELb0ELi2ELi4ELi4ELi4ELb0EEENS1_24CollectiveEpilogueBwdGQAISA_fSD_Li256ELb1ELb1EEENS1_19SingleTileSchedulerILb1ELb0ELb0ELi128EEEEEEEEEvNT_6ParamsE$_ZN4cute3eso3ESOILb1ELb0EJNS_6LayoutINS_5tupleIJNS3_IJNS_1CILi1EEES5_EEEEEENS3_IJNS3_IJS5_NS4_ILi0EEEEEEEEEEENS_10ViewEngineINS_8smem_ptrIPN7cutlass9uint128_tEEEEEEEC2ERKSB_RKSI_)
        /*a1d8*/ 	.word	0x00000000


	//----- nvinfo : EIATTR_FRAME_SIZE
	.align		4
.L_6916:
        /*a1dc*/ 	.byte	0x04, 0x11
        /*a1de*/ 	.short	(.L_6918 - .L_6917)
	.align		4
.L_6917:
        /*a1e0*/ 	.word	index@($_ZN7cutlass13device_kernelIN5flash19enable_sm80_to_sm89INS1_16FlashAttnBwdSm80INS1_25CollectiveMainloopBwdSm80ILi2ELi2EN4cute5tupleIJNS5_1CILi128EEES8_NS7_ILi64EEEEEENS_10bfloat16_tEfNS_4arch4Sm80ELb0ELb1ELb1ELb1ELb1ELb0ELb0ELb0ELi2ELi4ELi4ELi4ELb0EEENS1_24CollectiveEpilogueBwdGQAISA_fSD_Li256ELb1ELb1EEENS1_19SingleTileSchedulerILb1ELb0ELb0ELi128EEEEEEEEEvNT_6ParamsE$_ZN4cute3eso3ESOILb1ELb0EJNS_6LayoutINS_5tupleIJNS3_IJNS_1CILi1EEES5_EEEEEENS3_IJNS3_IJS5_NS4_ILi0EEEEEEEEEEENS_10ViewEngineINS_8gmem_ptrIPKN7cutlass9uint128_tEEEEEEEC2ERKSB_RKSJ_)
        /*a1e4*/ 	.word	0x00000000


	//----- nvinfo : EIATTR_FRAME_SIZE
	.align		4
.L_6918:
        /*a1e8*/ 	.byte	0x04, 0x11
        /*a1ea*/ 	.short	(.L_6920 - .L_6919)
	.align		4
.L_6919:
        /*a1ec*/ 	.word	index@($_ZN7cutlass13device_kernelIN5flash19enable_sm80_to_sm89INS1_16FlashAttnBwdSm80INS1_25CollectiveMainloopBwdSm80ILi2ELi2EN4cute5tupleIJNS5_1CILi128EEES8_NS7_ILi64EEEEEENS_10bfloat16_tEfNS_4arch4Sm80ELb0ELb1ELb1ELb1ELb1ELb0ELb0ELb0ELi2ELi4ELi4ELi4ELb0EEENS1_24CollectiveEpilogueBwdGQAISA_fSD_Li256ELb1ELb1EEENS1_19SingleTileSchedulerILb1ELb0ELb0ELi128EEEEEEEEEvNT_6ParamsE$_ZN4cute3eso3ESOILb1ELb0EJNS_6LayoutINS_5tupleIJNS3_IJNS_1CILi1EEENS4_ILi4EEEEEENS4_ILi2EEES6_EEENS3_IJNS3_IJNS4_ILi0EEES5_EEES6_NS4_ILi8EEEEEEEENS_10ViewEngineIPfEEEEC2ERKSE_RKSH_)
        /*a1f0*/ 	.word	0x00000000


	//----- nvinfo : EIATTR_FRAME_SIZE
	.align		4
.L_6920:
        /*a1f4*/ 	.byte	0x04, 0x11
        /*a1f6*/ 	.short	(.L_6922 - .L_6921)
	.align		4
.L_6921:
        /*a1f8*/ 	.word	index@($_ZN7cutlass13device_kernelIN5flash19enable_sm80_to_sm89INS1_16FlashAttnBwdSm80INS1_25CollectiveMainloopBwdSm80ILi2ELi2EN4cute5tupleIJNS5_1CILi128EEES8_NS7_ILi64EEEEEENS_10bfloat16_tEfNS_4arch4Sm80ELb0ELb1ELb1ELb1ELb1ELb0ELb0ELb0ELi2ELi4ELi4ELi4ELb0EEENS1_24CollectiveEpilogueBwdGQAISA_fSD_Li256ELb1ELb1EEENS1_19SingleTileSchedulerILb1ELb0ELb0ELi128EEEEEEEEEvNT_6ParamsE$_ZN4cute3eso3ESOILb1ELb0EJNS_6LayoutINS_5tupleIJNS3_IJNS_1CILi1EEENS4_ILi2EEES6_EEEEEENS3_IJNS3_IJS5_S5_S6_EEEEEEEENS_10ViewEngineIPjEEEEC2ERKSB_RKSE_)
        /*a1fc*/ 	.word	0x00000000


	//----- nvinfo : EIATTR_FRAME_SIZE
	.align		4
.L_6922:
        /*a200*/ 	.byte	0x04, 0x11
        /*a202*/ 	.short	(.L_6924 - .L_6923)
	.align		4
.L_6923:
        /*a204*/ 	.word	index@($_ZN7cutlass13device_kernelIN5flash19enable_sm80_to_sm89INS1_16FlashAttnBwdSm80INS1_25CollectiveMainloopBwdSm80ILi2ELi2EN4cute5tupleIJNS5_1CILi128EEES8_NS7_ILi64EEEEEENS_10bfloat16_tEfNS_4arch4Sm80ELb0ELb1ELb1ELb1ELb1ELb0ELb0ELb0ELi2ELi4ELi4ELi4ELb0EEENS1_24CollectiveEpilogueBwdGQAISA_fSD_Li256ELb1ELb1EEENS1_19SingleTileSchedulerILb1ELb0ELb0ELi128EEEEEEEEEvNT_6ParamsE$_ZN4cute3eso3ESOILb1ELb0EJNS_6LayoutINS_5tupleIJNS3_IJNS_1CILi1EEENS4_ILi2EEEEEES6_NS4_ILi8EEEEEENS3_IJNS3_IJS5_S5_EEES6_NS4_ILi4EEEEEEEENS_10ViewEngineIPN7cutlass5ArrayINSF_10bfloat16_tELi2ELb0EEEEEEEC2ERKSD_RKSK_)
        /*a208*/ 	.word	0x00000000


	//----- nvinfo : EIATTR_FRAME_SIZE
	.align		4
.L_6924:
        /*a20c*/ 	.byte	0x04, 0x11
        /*a20e*/ 	.short	(.L_6926 - .L_6925)
	.align		4
.L_6925:
        /*a210*/ 	.word	index@($_ZN7cutlass13device_kernelIN5flash19enable_sm80_to_sm89INS1_16FlashAttnBwdSm80INS1_25CollectiveMainloopBwdSm80ILi2ELi2EN4cute5tupleIJNS5_1CILi128EEES8_NS7_ILi64EEEEEENS_10bfloat16_tEfNS_4arch4Sm80ELb0ELb1ELb1ELb1ELb1ELb0ELb0ELb0ELi2ELi4ELi4ELi4ELb0EEENS1_24CollectiveEpilogueBwdGQAISA_fSD_Li256ELb1ELb1EEENS1_19SingleTileSchedulerILb1ELb0ELb0ELi128EEEEEEEEEvNT_6ParamsE$_ZN4cute3eso3ESOILb1ELb0EJNS_6LayoutINS_5tupleIJNS3_IJNS_1CILi1EEENS4_ILi2EEEEEES6_NS4_ILi8EEEEEENS3_IJNS3_IJS5_S5_EEES6_NS4_ILi4EEEEEEEENS_10ViewEngineIPKN7cutlass5ArrayIfLi2ELb1EEEEEEEC2ERKSD_RKSK_)
        /*a214*/ 	.word	0x00000000


	//----- nvinfo : EIATTR_FRAME_SIZE
	.align		4
.L_6926:
        /*a218*/ 	.byte	0x04, 0x11
        /*a21a*/ 	.short	(.L_6928 - .L_6927)
	.align		4
.L_6927:
        /*a21c*/ 	.word	index@($_ZN7cutlass13device_kernelIN5flash19enable_sm80_to_sm89INS1_16FlashAttnBwdSm80INS1_25CollectiveMainloopBwdSm80ILi2ELi2EN4cute5tupleIJNS5_1CILi128EEES8_NS7_ILi64EEEEEENS_10bfloat16_tEfNS_4arch4Sm80ELb0ELb1ELb1ELb1ELb1ELb0ELb0ELb0ELi2ELi4ELi4ELi4ELb0EEENS1_24CollectiveEpilogueBwdGQAISA_fSD_Li256ELb1ELb1EEENS1_19SingleTileSchedulerILb1ELb0ELb0ELi128EEEEEEEEEvNT_6ParamsE$_ZN4cute3eso3ESOILb1ELb0EJNS_6LayoutINS_5tupleIJNS3_IJNS_1CILi1EEENS4_ILi2EEEEEEEEENS3_IJNS3_IJS5_S5_EEEEEEEENS_10ViewEngineIPjEEEEC2ERKSB_RKSE_)
        /*a220*/ 	.word	0x00000000


	//----- nvinfo : EIATTR_FRAME_SIZE
	.align		4
.L_6928:
        /*a224*/ 	.byte	0x04, 0x11
        /*a226*/ 	.short	(.L_6930 - .L_6929)
	.align		4
.L_6929:
        /*a228*/ 	.word	index@($_ZN7cutlass13device_kernelIN5flash19enable_sm80_to_sm89INS1_16FlashAttnBwdSm80INS1_25CollectiveMainloopBwdSm80ILi2ELi2EN4cute5tupleIJNS5_1CILi128EEES8_NS7_ILi64EEEEEENS_10bfloat16_tEfNS_4arch4Sm80ELb0ELb1ELb1ELb1ELb1ELb0ELb0ELb0ELi2ELi4ELi4ELi4ELb0EEENS1_24CollectiveEpilogueBwdGQAISA_fSD_Li256ELb1ELb1EEENS1_19SingleTileSchedulerILb1ELb0ELb0ELi128EEEEEEEEEvNT_6ParamsE$_ZN4cute3eso3ESOILb1ELb0EJNS_6LayoutINS_5tupleIJNS3_IJNS_1CILi1EEENS3_IJNS4_ILi4EEENS4_ILi2EEEEEEEEES7_S6_EEENS3_IJNS3_IJNS4_ILi0EEENS3_IJS5_NS4_ILi8EEEEEEEEES6_NS4_ILi16EEEEEEEENS_10ViewEngineIPN7cutlass10bfloat16_tEEEEEC2ERKSH_RKSM_)
        /*a22c*/ 	.word	0x00000000


	//----- nvinfo : EIATTR_FRAME_SIZE
	.align		4
.L_6930:
        /*a230*/ 	.byte	0x04, 0x11
        /*a232*/ 	.short	(.L_6932 - .L_6931)
	.align		4
.L_6931:
        /*a234*/ 	.word	index@($_ZN7cutlass13device_kernelIN5flash19enable_sm80_to_sm89INS1_16FlashAttnBwdSm80INS1_25CollectiveMainloopBwdSm80ILi2ELi2EN4cute5tupleIJNS5_1CILi128EEES8_NS7_ILi64EEEEEENS_10bfloat16_tEfNS_4arch4Sm80ELb0ELb1ELb1ELb1ELb1ELb0ELb0ELb0ELi2ELi4ELi4ELi4ELb0EEENS1_24CollectiveEpilogueBwdGQAISA_fSD_Li256ELb1ELb1EEENS1_19SingleTileSchedulerILb1ELb0ELb0ELi128EEEEEEEEEvNT_6ParamsE$_ZN4cute3eso3ESOILb1ELb0EJNS_6LayoutINS_5tupleIJNS3_IJNS_1CILi1EEENS3_IJNS4_ILi2EEES6_EEEEEES6_NS4_ILi4EEEEEENS3_IJNS3_IJNS4_ILi0EEENS3_IJS5_S9_EEEEEES6_NS4_ILi8EEEEEEEENS_10ViewEngineIPjEEEEC2ERKSG_RKSJ_)
        /*a238*/ 	.word	0x00000000


	//----- nvinfo : EIATTR_FRAME_SIZE
	.align		4
.L_6932:
        /*a23c*/ 	.byte	0x04, 0x11
        /*a23e*/ 	.short	(.L_6934 - .L_6933)
	.align		4
.L_6933:
        /*a240*/ 	.word	index@($_ZN7cutlass13device_kernelIN5flash19enable_sm80_to_sm89INS1_16FlashAttnBwdSm80INS1_25CollectiveMainloopBwdSm80ILi2ELi2EN4cute5tupleIJNS5_1CILi128EEES8_NS7_ILi64EEEEEENS_10bfloat16_tEfNS_4arch4Sm80ELb0ELb1ELb1ELb1ELb1ELb0ELb0ELb0ELi2ELi4ELi4ELi4ELb0EEENS1_24CollectiveEpilogueBwdGQAISA_fSD_Li256ELb1ELb1EEENS1_19SingleTileSchedulerILb1ELb0ELb0ELi128EEEEEEEEEvNT_6ParamsE$_ZN4cute3eso3ESOILb1ELb0EJNS_6LayoutINS_5tupleIJNS3_IJNS3_IJNS_1CILi8EEENS4_ILi1EEEEEES6_EEENS3_IJNS3_IJS6_S6_EEENS4_ILi4EEEEEEEEENS3_IJNS3_IJNS3_IJS6_NS4_ILi0EEEEEESD_EEENS3_IJNS3_IJSD_SD_EEES5_EEEEEEEENS_10ViewEngineIPN7cutlass10bfloat16_tEEEEEC2ERKSJ_RKSO_)
        /*a244*/ 	.word	0x00000000


	//----- nvinfo : EIATTR_FRAME_SIZE
	.align		4
.L_6934:
        /*a248*/ 	.byte	0x04, 0x11
        /*a24a*/ 	.short	(.L_6936 - .L_6935)
	.align		4
.L_6935:
        /*a24c*/ 	.word	index@($_ZN7cutlass13device_kernelIN5flash19enable_sm80_to_sm89INS1_16FlashAttnBwdSm80INS1_25CollectiveMainloopBwdSm80ILi2ELi2EN4cute5tupleIJNS5_1CILi128EEES8_NS7_ILi64EEEEEENS_10bfloat16_tEfNS_4arch4Sm80ELb0ELb1ELb1ELb1ELb1ELb0ELb0ELb0ELi2ELi4ELi4ELi4ELb0EEENS1_24CollectiveEpilogueBwdGQAISA_fSD_Li256ELb1ELb1EEENS1_19SingleTileSchedulerILb1ELb0ELb0ELi128EEEEEEEEEvNT_6ParamsE$_ZN4cute3eso3ESOILb1ELb0EJNS_6LayoutINS_5tupleIJNS3_IJNS3_IJNS_1CILi8EEENS4_ILi1EEEEEES6_EEENS3_IJNS3_IJS6_S6_EEENS4_ILi4EEEEEEEEENS3_IJNS3_IJNS3_IJS6_NS4_ILi0EEEEEESD_EEENS3_IJNS3_IJSD_SD_EEENS4_ILi2048EEEEEEEEEEENS_10ViewEngineINS_8smem_ptrIPN7cutlass10bfloat16_tEEEEEEEC2ERKSK_RKSR_)
        /*a250*/ 	.word	0x00000000


	//----- nvinfo : EIATTR_FRAME_SIZE
	.align		4
.L_6936:
        /*a254*/ 	.byte	0x04, 0x11
        /*a256*/ 	.short	(.L_6938 - .L_6937)
	.align		4
.L_6937:
        /*a258*/ 	.word	index@($_ZN7cutlass13device_kernelIN5flash19enable_sm80_to_sm89INS1_16FlashAttnBwdSm80INS1_25CollectiveMainloopBwdSm80ILi2ELi2EN4cute5tupleIJNS5_1CILi128EEES8_NS7_ILi64EEEEEENS_10bfloat16_tEfNS_4arch4Sm80ELb0ELb1ELb1ELb1ELb1ELb0ELb0ELb0ELi2ELi4ELi4ELi4ELb0EEENS1_24CollectiveEpilogueBwdGQAISA_fSD_Li256ELb1ELb1EEENS1_19SingleTileSchedulerILb1ELb0ELb0ELi128EEEEEEEEEvNT_6ParamsE$_ZN4cute3eso3ESOILb1ELb0EJNS_6LayoutINS_5tupleIJNS3_IJNS3_IJNS_1CILi8EEENS4_ILi1EEEEEES6_EEENS3_IJNS3_IJS6_S6_EEENS4_ILi2EEEEEEEEENS3_IJNS3_IJNS3_IJS6_NS4_ILi0EEEEEESD_EEENS3_IJNS3_IJSD_SD_EEES5_EEEEEEEENS_10ViewEngineIPN7cutlass10bfloat16_tEEEEEC2ERKSJ_RKSO_)
        /*a25c*/ 	.word	0x00000000


	//----- nvinfo : EIATTR_FRAME_SIZE
	.align		4
.L_6938:
        /*a260*/ 	.byte	0x04, 0x11
        /*a262*/ 	.short	(.L_6940 - .L_6939)
	.align		4
.L_6939:
        /*a264*/ 	.word	index@($_ZN7cutlass13device_kernelIN5flash19enable_sm80_to_sm89INS1_16FlashAttnBwdSm80INS1_25CollectiveMainloopBwdSm80ILi2ELi2EN4cute5tupleIJNS5_1CILi128EEES8_NS7_ILi64EEEEEENS_10bfloat16_tEfNS_4arch4Sm80ELb0ELb1ELb1ELb1ELb1ELb0ELb0ELb0ELi2ELi4ELi4ELi4ELb0EEENS1_24CollectiveEpilogueBwdGQAISA_fSD_Li256ELb1ELb1EEENS1_19SingleTileSchedulerILb1ELb0ELb0ELi128EEEEEEEEEvNT_6ParamsE$_ZN4cute3eso3ESOILb1ELb0EJNS_6LayoutINS_5tupleIJNS3_IJNS3_IJNS_1CILi8EEENS4_ILi1EEEEEES6_EEENS3_IJNS3_IJS6_S6_EEENS4_ILi2EEEEEEEEENS3_IJNS3_IJNS3_IJS6_NS4_ILi0EEEEEESD_EEENS3_IJNS3_IJSD_SD_EEENS4_ILi8192EEEEEEEEEEENS_10ViewEngineINS_8smem_ptrIPN7cutlass10bfloat16_tEEEEEEEC2ERKSK_RKSR_)
        /*a268*/ 	.word	0x00000000


	//----- nvinfo : EIATTR_FRAME_SIZE
	.align		4
.L_6940:
        /*a26c*/ 	.byte	0x04, 0x11
        /*a26e*/ 	.short	(.L_6942 - .L_6941)
	.align		4
.L_6941:
        /*a270*/ 	.word	index@($_ZN7cutlass13device_kernelIN5flash19enable_sm80_to_sm89INS1_16FlashAttnBwdSm80INS1_25CollectiveMainloopBwdSm80ILi2ELi2EN4cute5tupleIJNS5_1CILi128EEES8_NS7_ILi64EEEEEENS_10bfloat16_tEfNS_4arch4Sm80ELb0ELb1ELb1ELb1ELb1ELb0ELb0ELb0ELi2ELi4ELi4ELi4ELb0EEENS1_24CollectiveEpilogueBwdGQAISA_fSD_Li256ELb1ELb1EEENS1_19SingleTileSchedulerILb1ELb0ELb0ELi128EEEEEEEEEvNT_6ParamsE$_ZN4cute3eso3ESOILb1ELb0EJNS_6LayoutINS_5tupleIJNS3_IJNS3_IJNS_1CILi8EEENS4_ILi1EEEEEES6_EEENS3_IJNS3_IJS6_S6_EEENS4_ILi2EEEEEEEEENS3_IJNS3_IJNS3_IJS6_NS4_ILi0EEEEEESD_EEENS3_IJNS3_IJSD_SD_EEENS4_ILi64EEEEEEEEEEENS_10ViewEngineIPN7cutlass10bfloat16_tEEEEEC2ERKSK_RKSP_)
        /*a274*/ 	.word	0x00000000


	//----- nvinfo : EIATTR_FRAME_SIZE
	.align		4
.L_6942:
        /*a278*/ 	.byte	0x04, 0x11
        /*a27a*/ 	.short	(.L_6944 - .L_6943)
	.align		4
.L_6943:
        /*a27c*/ 	.word	index@($_ZN7cutlass13device_kernelIN5flash19enable_sm80_to_sm89INS1_16FlashAttnBwdSm80INS1_25CollectiveMainloopBwdSm80ILi2ELi2EN4cute5tupleIJNS5_1CILi128EEES8_NS7_ILi64EEEEEENS_10bfloat16_tEfNS_4arch4Sm80ELb0ELb1ELb1ELb1ELb1ELb0ELb0ELb0ELi2ELi4ELi4ELi4ELb0EEENS1_24CollectiveEpilogueBwdGQAISA_fSD_Li256ELb1ELb1EEENS1_19SingleTileSchedulerILb1ELb0ELb0ELi128EEEEEEEEEvNT_6ParamsE$_ZN4cute3eso3ESOILb1ELb0EJNS_6LayoutINS_5tupleIJNS3_IJNS3_IJNS_1CILi8EEENS4_ILi1EEEEEES6_EEENS3_IJNS3_IJS6_S6_EEENS4_ILi2EEEEEEEEENS3_IJNS3_IJNS3_IJS6_NS4_ILi0EEEEEESD_EEENS3_IJNS3_IJSD_SD_EEENS4_ILi4096EEEEEEEEEEENS_10ViewEngineINS_8smem_ptrIPN7cutlass10bfloat16_tEEEEEEEC2ERKSK_RKSR_)
        /*a280*/ 	.word	0x00000000


	//----- nvinfo : EIATTR_FRAME_SIZE
	.align		4
.L_6944:
        /*a284*/ 	.byte	0x04, 0x11
        /*a286*/ 	.short	(.L_6946 - .L_6945)
	.align		4
.L_6945:
        /*a288*/ 	.word	index@($_ZN7cutlass13device_kernelIN5flash19enable_sm80_to_sm89INS1_16FlashAttnBwdSm80INS1_25CollectiveMainloopBwdSm80ILi2ELi2EN4cute5tupleIJNS5_1CILi128EEES8_NS7_ILi64EEEEEENS_10bfloat16_tEfNS_4arch4Sm80ELb0ELb1ELb1ELb1ELb1ELb0ELb0ELb0ELi2ELi4ELi4ELi4ELb0EEENS1_24CollectiveEpilogueBwdGQAISA_fSD_Li256ELb1ELb1EEENS1_19SingleTileSchedulerILb1ELb0ELb0ELi128EEEEEEEEEvNT_6ParamsE$_ZN4cute3eso3ESOILb1ELb0EJNS_6LayoutINS_5tupleIJNS3_IJNS3_IJNS_1CILi4EEENS4_ILi8EEEEEENS3_IJS5_NS4_ILi2EEEEEEEEENS3_IJNS3_IJS8_S8_EEENS3_IJS8_S6_EEEEEEEEENS3_IJNS3_IJNS3_IJNS_11ScaledBasisIS8_JLi1EEEENSF_INS4_ILi1EEEJLi0EEEEEEENS3_IJNSF_INS4_ILi16EEEJLi0EEEENSF_IS6_JLi1EEEEEEEEEENS3_IJNS3_IJNSF_ISH_JLi1EEEENSF_IS6_JLi0EEEEEEENS3_IJNSF_INS4_ILi64EEEJLi0EEEENSF_ISK_JLi1EEEEEEEEEEEEEEENS_10ViewEngineINS_23ArithmeticTupleIteratorINS_15ArithmeticTupleIJNS4_ILi0EEES12_EEEEEEEEEC2ERKSY_RKS15_)
        /*a28c*/ 	.word	0x00000000


	//----- nvinfo : EIATTR_FRAME_SIZE
	.align		4
.L_6946:
        /*a290*/ 	.byte	0x04, 0x11
        /*a292*/ 	.short	(.L_6948 - .L_6947)
	.align		4
.L_6947:
        /*a294*/ 	.word	index@($_ZN7cutlass13device_kernelIN5flash19enable_sm80_to_sm89INS1_16FlashAttnBwdSm80INS1_25CollectiveMainloopBwdSm80ILi2ELi2EN4cute5tupleIJNS5_1CILi128EEES8_NS7_ILi64EEEEEENS_10bfloat16_tEfNS_4arch4Sm80ELb0ELb1ELb1ELb1ELb1ELb0ELb0ELb0ELi2ELi4ELi4ELi4ELb0EEENS1_24CollectiveEpilogueBwdGQAISA_fSD_Li256ELb1ELb1EEENS1_19SingleTileSchedulerILb1ELb0ELb0ELi128EEEEEEEEEvNT_6ParamsE$_ZN4cute3eso3ESOILb1ELb0EJNS_6LayoutINS_5tupleIJNS3_IJNS3_IJNS_1CILi4EEENS4_ILi2EEEEEENS4_ILi1EEEEEES6_NS4_ILi8EEEEEENS3_IJNS3_IJNS3_IJS8_NS4_ILi32EEEEEENS4_ILi0EEEEEENS4_ILi64EEES5_EEEEENS_10ViewEngineIPN7cutlass10bfloat16_tEEEEEC2ERKSI_RKSN_)
        /*a298*/ 	.word	0x00000000


	//----- nvinfo : EIATTR_FRAME_SIZE
	.align		4
.L_6948:
        /*a29c*/ 	.byte	0x04, 0x11
        /*a29e*/ 	.short	(.L_6950 - .L_6949)
	.align		4
.L_6949:
        /*a2a0*/ 	.word	index@($_ZN7cutlass13device_kernelIN5flash19enable_sm80_to_sm89INS1_16FlashAttnBwdSm80INS1_25CollectiveMainloopBwdSm80ILi2ELi2EN4cute5tupleIJNS5_1CILi128EEES8_NS7_ILi64EEEEEENS_10bfloat16_tEfNS_4arch4Sm80ELb0ELb1ELb1ELb1ELb1ELb0ELb0ELb0ELi2ELi4ELi4ELi4ELb0EEENS1_24CollectiveEpilogueBwdGQAISA_fSD_Li256ELb1ELb1EEENS1_19SingleTileSchedulerILb1ELb0ELb0ELi128EEEEEEEEEvNT_6ParamsE$_ZN4cute3eso3ESOILb1ELb0EJNS_6LayoutINS_5tupleIJNS3_IJNS3_IJNS_1CILi4EEENS4_ILi2EEEEEENS4_ILi1EEEEEES6_EEENS3_IJNS3_IJNS3_IJS8_NS4_ILi32EEEEEENS4_ILi0EEEEEENS4_ILi64EEEEEEEEiEEC2ERKSH_RKi)
        /*a2a4*/ 	.word	0x00000000


	//----- nvinfo : EIATTR_FRAME_SIZE
	.align		4
.L_6950:
        /*a2a8*/ 	.byte	0x04, 0x11
        /*a2aa*/ 	.short	(.L_6952 - .L_6951)
	.align		4
.L_6951:
        /*a2ac*/ 	.word	index@($_ZN7cutlass13device_kernelIN5flash19enable_sm80_to_sm89INS1_16FlashAttnBwdSm80INS1_25CollectiveMainloopBwdSm80ILi2ELi2EN4cute5tupleIJNS5_1CILi128EEES8_NS7_ILi64EEEEEENS_10bfloat16_tEfNS_4arch4Sm80ELb0ELb1ELb1ELb1ELb1ELb0ELb0ELb0ELi2ELi4ELi4ELi4ELb0EEENS1_24CollectiveEpilogueBwdGQAISA_fSD_Li256ELb1ELb1EEENS1_19SingleTileSchedulerILb1ELb0ELb0ELi128EEEEEEEEEvNT_6ParamsE$_ZN4cute3eso3ESOILb1ELb0EJNS_6LayoutINS_5tupleIJNS3_IJNS3_IJNS_1CILi4EEENS4_ILi2EEEEEENS4_ILi1EEEEEES6_EEENS3_IJNS3_IJNS3_IJS8_NS4_ILi32EEEEEENS4_ILi0EEEEEENS4_ILi64EEEEEEEENS_10ViewEngineIPN7cutlass10bfloat16_tEEEEEC2ERKSH_RKSM_)
        /*a2b0*/ 	.word	0x00000000


	//----- nvinfo : EIATTR_FRAME_SIZE
	.align		4
.L_6952:
        /*a2b4*/ 	.byte	0x04, 0x11
        /*a2b6*/ 	.short	(.L_6954 - .L_6953)
	.align		4
.L_6953:
        /*a2b8*/ 	.word	index@($_ZN7cutlass13device_kernelIN5flash19enable_sm80_to_sm89INS1_16FlashAttnBwdSm80INS1_25CollectiveMainloopBwdSm80ILi2ELi2EN4cute5tupleIJNS5_1CILi128EEES8_NS7_ILi64EEEEEENS_10bfloat16_tEfNS_4arch4Sm80ELb0ELb1ELb1ELb1ELb1ELb0ELb0ELb0ELi2ELi4ELi4ELi4ELb0EEENS1_24CollectiveEpilogueBwdGQAISA_fSD_Li256ELb1ELb1EEENS1_19SingleTileSchedulerILb1ELb0ELb0ELi128EEEEEEEEEvNT_6ParamsE$_ZN4cute3eso3ESOILb1ELb0EJNS_6LayoutINS_5tupleIJNS3_IJNS3_IJNS_1CILi4EEENS4_ILi2EEEEEENS4_ILi1EEEEEENS3_IJS6_EEEEEENS3_IJNS3_IJNS3_IJS8_NS4_ILi32EEEEEENS4_ILi0EEEEEENS3_IJNS4_ILi64EEEEEEEEEEENS_10ViewEngineIPN7cutlass10bfloat16_tEEEEEC2ERKSJ_RKSO_)
        /*a2bc*/ 	.word	0x00000000


	//----- nvinfo : EIATTR_FRAME_SIZE
	.align		4
.L_6954:
        /*a2c0*/ 	.byte	0x04, 0x11
        /*a2c2*/ 	.short	(.L_6956 - .L_6955)
	.align		4
.L_6955:
        /*a2c4*/ 	.word	index@($_ZN7cutlass13device_kernelIN5flash19enable_sm80_to_sm89INS1_16FlashAttnBwdSm80INS1_25CollectiveMainloopBwdSm80ILi2ELi2EN4cute5tupleIJNS5_1CILi128EEES8_NS7_ILi64EEEEEENS_10bfloat16_tEfNS_4arch4Sm80ELb0ELb1ELb1ELb1ELb1ELb0ELb0ELb0ELi2ELi4ELi4ELi4ELb0EEENS1_24CollectiveEpilogueBwdGQAISA_fSD_Li256ELb1ELb1EEENS1_19SingleTileSchedulerILb1ELb0ELb0ELi128EEEEEEEEEvNT_6ParamsE$_ZN4cute3eso3ESOILb1ELb0EJNS_6LayoutINS_5tupleIJNS3_IJNS3_IJNS_1CILi4EEENS4_ILi2EEEEEENS4_ILi1EEEEEEEEENS3_IJNS3_IJNS3_IJS8_NS4_ILi32EEEEEENS4_ILi0EEEEEEEEEEEiEEC2ERKSG_RKi)
        /*a2c8*/ 	.word	0x00000000


	//----- nvinfo : EIATTR_FRAME_SIZE
	.align		4
.L_6956:
        /*a2cc*/ 	.byte	0x04, 0x11
        /*a2ce*/ 	.short	(.L_6958 - .L_6957)
	.align		4
.L_6957:
        /*a2d0*/ 	.word	index@($_ZN7cutlass13device_kernelIN5flash19enable_sm80_to_sm89INS1_16FlashAttnBwdSm80INS1_25CollectiveMainloopBwdSm80ILi2ELi2EN4cute5tupleIJNS5_1CILi128EEES8_NS7_ILi64EEEEEENS_10bfloat16_tEfNS_4arch4Sm80ELb0ELb1ELb1ELb1ELb1ELb0ELb0ELb0ELi2ELi4ELi4ELi4ELb0EEENS1_24CollectiveEpilogueBwdGQAISA_fSD_Li256ELb1ELb1EEENS1_19SingleTileSchedulerILb1ELb0ELb0ELi128EEEEEEEEEvNT_6ParamsE$_ZN4cute3eso3ESOILb1ELb0EJNS_6LayoutINS_5tupleIJNS3_IJNS3_IJNS_1CILi4EEENS4_ILi2EEEEEENS4_ILi1EEEEEEEEENS3_IJNS3_IJNS3_IJS8_NS4_ILi32EEEEEENS4_ILi0EEEEEEEEEEENS_10ViewEngineIPN7cutlass10bfloat16_tEEEEEC2ERKSG_RKSL_)
        /*a2d4*/ 	.word	0x00000000


	//----- nvinfo : EIATTR_FRAME_SIZE
	.align		4
.L_6958:
        /*a2d8*/ 	.byte	0x04, 0x11
        /*a2da*/ 	.short	(.L_6960 - .L_6959)
	.align		4
.L_6959:
        /*a2dc*/ 	.word	index@($_ZN7cutlass13device_kernelIN5flash19enable_sm80_to_sm89INS1_16FlashAttnBwdSm80INS1_25CollectiveMainloopBwdSm80ILi2ELi2EN4cute5tupleIJNS5_1CILi128EEES8_NS7_ILi64EEEEEENS_10bfloat16_tEfNS_4arch4Sm80ELb0ELb1ELb1ELb1ELb1ELb0ELb0ELb0ELi2ELi4ELi4ELi4ELb0EEENS1_24CollectiveEpilogueBwdGQAISA_fSD_Li256ELb1ELb1EEENS1_19SingleTileSchedulerILb1ELb0ELb0ELi128EEEEEEEEEvNT_6ParamsE$_ZN4cute3eso3ESOILb1ELb0EJNS_6LayoutINS_5tupleIJNS3_IJNS3_IJNS_1CILi2EEES5_EEENS4_ILi1EEEEEEEEENS3_IJNS3_IJNS3_IJS7_NS4_ILi16EEEEEENS4_ILi0EEEEEEEEEEENS_10ViewEngineIPjEEEEC2ERKSF_RKSI_)
        /*a2e0*/ 	.word	0x00000000


	//----- nvinfo : EIATTR_FRAME_SIZE
	.align		4
.L_6960:
        /*a2e4*/ 	.byte	0x04, 0x11
        /*a2e6*/ 	.short	(.L_6962 - .L_6961)
	.align		4
.L_6961:
        /*a2e8*/ 	.word	index@($_ZN7cutlass13device_kernelIN5flash19enable_sm80_to_sm89INS1_16FlashAttnBwdSm80INS1_25CollectiveMainloopBwdSm80ILi2ELi2EN4cute5tupleIJNS5_1CILi128EEES8_NS7_ILi64EEEEEENS_10bfloat16_tEfNS_4arch4Sm80ELb0ELb1ELb1ELb1ELb1ELb0ELb0ELb0ELi2ELi4ELi4ELi4ELb0EEENS1_24CollectiveEpilogueBwdGQAISA_fSD_Li256ELb1ELb1EEENS1_19SingleTileSchedulerILb1ELb0ELb0ELi128EEEEEEEEEvNT_6ParamsE$_ZN4cute3eso3ESOILb1ELb0EJNS_6LayoutINS_5tupleIJNS3_IJNS3_IJNS3_IJNS_1CILi4EEENS4_ILi2EEEEEENS4_ILi1EEEEEES8_EEENS3_IJNS3_IJNS3_IJS8_S8_EEES8_EEES6_EEEEEENS3_IJNS3_IJNS3_IJNS3_IJS8_NS4_ILi32EEEEEENS4_ILi0EEEEEESH_EEENS3_IJNS3_IJNS3_IJSH_SH_EEESH_EEENS4_ILi64EEEEEEEEEEENS_10ViewEngineIPN7cutlass10bfloat16_tEEEEEC2ERKSP_RKSU_)
        /*a2ec*/ 	.word	0x00000000


	//----- nvinfo : EIATTR_FRAME_SIZE
	.align		4
.L_6962:
        /*a2f0*/ 	.byte	0x04, 0x11
        /*a2f2*/ 	.short	(.L_6964 - .L_6963)
	.align		4
.L_6963:
        /*a2f4*/ 	.word	index@($_ZN7cutlass13device_kernelIN5flash19enable_sm80_to_sm89INS1_16FlashAttnBwdSm80INS1_25CollectiveMainloopBwdSm80ILi2ELi2EN4cute5tupleIJNS5_1CILi128EEES8_NS7_ILi64EEEEEENS_10bfloat16_tEfNS_4arch4Sm80ELb0ELb1ELb1ELb1ELb1ELb0ELb0ELb0ELi2ELi4ELi4ELi4ELb0EEENS1_24CollectiveEpilogueBwdGQAISA_fSD_Li256ELb1ELb1EEENS1_19SingleTileSchedulerILb1ELb0ELb0ELi128EEEEEEEEEvNT_6ParamsE$_ZN4cute3eso3ESOILb1ELb0EJNS_5tupleIJNS_1CILi8EEENS3_ILi2EEES5_S5_S4_S5_EEENS2_IJNS3_ILi1EEEiiiNS3_ILi72EEENS3_ILi512EEEEEEEEC2ERKS6_RKSA_)
        /*a2f8*/ 	.word	0x00000000


	//----- nvinfo : EIATTR_FRAME_SIZE
	.align		4
.L_6964:
        /*a2fc*/ 	.byte	0x04, 0x11
        /*a2fe*/ 	.short	(.L_6966 - .L_6965)
	.align		4
.L_6965:
        /*a300*/ 	.word	index@($_ZN7cutlass13device_kernelIN5flash19enable_sm80_to_sm89INS1_16FlashAttnBwdSm80INS1_25CollectiveMainloopBwdSm80ILi2ELi2EN4cute5tupleIJNS5_1CILi128EEES8_NS7_ILi64EEEEEENS_10bfloat16_tEfNS_4arch4Sm80ELb0ELb1ELb1ELb1ELb1ELb0ELb0ELb0ELi2ELi4ELi4ELi4ELb0EEENS1_24CollectiveEpilogueBwdGQAISA_fSD_Li256ELb1ELb1EEENS1_19SingleTileSchedulerILb1ELb0ELb0ELi128EEEEEEEEEvNT_6ParamsE$_ZN4cute3eso3ESOILb1ELb0EJNS_5tupleIJNS_1CILi8EEENS2_IJNS3_ILi2EEES5_S5_EEENS3_ILi1EEES6_S7_EEENS2_IJS7_NS2_IJiiiEEENS3_ILi64EEENS2_IJNS3_ILi72EEENS3_ILi144EEENS3_ILi288EEEEEENS3_ILi512EEEEEEEEC2ERKS8_RKSG_)
        /*a304*/ 	.word	0x00000000


	//----- nvinfo : EIATTR_FRAME_SIZE
	.align		4
.L_6966:
        /*a308*/ 	.byte	0x04, 0x11
        /*a30a*/ 	.short	(.L_6968 - .L_6967)
	.align		4
.L_6967:
        /*a30c*/ 	.word	index@($_ZN7cutlass13device_kernelIN5flash19enable_sm80_to_sm89INS1_16FlashAttnBwdSm80INS1_25CollectiveMainloopBwdSm80ILi2ELi2EN4cute5tupleIJNS5_1CILi128EEES8_NS7_ILi64EEEEEENS_10bfloat16_tEfNS_4arch4Sm80ELb0ELb1ELb1ELb1ELb1ELb0ELb0ELb0ELi2ELi4ELi4ELi4ELb0EEENS1_24CollectiveEpilogueBwdGQAISA_fSD_Li256ELb1ELb1EEENS1_19SingleTileSchedulerILb1ELb0ELb0ELi128EEEEEEEEEvNT_6ParamsE$_ZN4cute3eso3ESOILb1ELb0EJNS_5tupleIJNS_1CILi8EEENS2_IJNS3_ILi2EEES5_S5_EEENS3_ILi1EEES6_S7_EEENS2_IJS7_NS2_IJS4_iiEEENS3_ILi64EEENS2_IJiNS3_ILi144EEENS3_ILi288EEEEEENS3_ILi512EEEEEEEEC2ERKS8_RKSF_)
        /*a310*/ 	.word	0x00000000


	//----- nvinfo : EIATTR_FRAME_SIZE
	.align		4
.L_6968:
        /*a314*/ 	.byte	0x04, 0x11
        /*a316*/ 	.short	(.L_6970 - .L_6969)
	.align		4
.L_6969:
        /*a318*/ 	.word	index@($_ZN7cutlass13device_kernelIN5flash19enable_sm80_to_sm89INS1_16FlashAttnBwdSm80INS1_25CollectiveMainloopBwdSm80ILi2ELi2EN4cute5tupleIJNS5_1CILi128EEES8_NS7_ILi64EEEEEENS_10bfloat16_tEfNS_4arch4Sm80ELb0ELb1ELb1ELb1ELb1ELb0ELb0ELb0ELi2ELi4ELi4ELi4ELb0EEENS1_24CollectiveEpilogueBwdGQAISA_fSD_Li256ELb1ELb1EEENS1_19SingleTileSchedulerILb1ELb0ELb0ELi128EEEEEEEEEvNT_6ParamsE$_ZN4cute3eso3ESOILb1ELb0EJNS_5tupleIJNS_1CILi2EEES4_S4_EEENS2_IJNS3_ILi1EEENS3_ILi512EEEiEEEEEC2ERKS5_RKS8_)
        /*a31c*/ 	.word	0x00000000


	//----- nvinfo : EIATTR_FRAME_SIZE
	.align		4
.L_6970:
        /*a320*/ 	.byte	0x04, 0x11
        /*a322*/ 	.short	(.L_6972 - .L_6971)
	.align		4
.L_6971:
        /*a324*/ 	.word	index@($_ZN7cutlass13device_kernelIN5flash19enable_sm80_to_sm89INS1_16FlashAttnBwdSm80INS1_25CollectiveMainloopBwdSm80ILi2ELi2EN4cute5tupleIJNS5_1CILi128EEES8_NS7_ILi64EEEEEENS_10bfloat16_tEfNS_4arch4Sm80ELb0ELb1ELb1ELb1ELb1ELb0ELb0ELb0ELi2ELi4ELi4ELi4ELb0EEENS1_24CollectiveEpilogueBwdGQAISA_fSD_Li256ELb1ELb1EEENS1_19SingleTileSchedulerILb1ELb0ELb0ELi128EEEEEEEEEvNT_6ParamsE$_ZN4cute3eso3ESOILb1ELb0EJNS_5tupleIJNS_1CILi2EEES4_EEENS2_IJiiEEENS3_ILi1EEES7_EEC2ERKS5_RKS6_RKS7_SE_)
        /*a328*/ 	.word	0x00000000


	//----- nvinfo : EIATTR_FRAME_SIZE
	.align		4
.L_6972:
        /*a32c*/ 	.byte	0x04, 0x11
        /*a32e*/ 	.short	(.L_6974 - .L_6973)
	.align		4
.L_6973:
        /*a330*/ 	.word	index@($_ZN7cutlass13device_kernelIN5flash19enable_sm80_to_sm89INS1_16FlashAttnBwdSm80INS1_25CollectiveMainloopBwdSm80ILi2ELi2EN4cute5tupleIJNS5_1CILi128EEES8_NS7_ILi64EEEEEENS_10bfloat16_tEfNS_4arch4Sm80ELb0ELb1ELb1ELb1ELb1ELb0ELb0ELb0ELi2ELi4ELi4ELi4ELb0EEENS1_24CollectiveEpilogueBwdGQAISA_fSD_Li256ELb1ELb1EEENS1_19SingleTileSchedulerILb1ELb0ELb0ELi128EEEEEEEEEvNT_6ParamsE$_ZN4cute3eso3ESOILb1ELb0EJNS_5tupleIJNS_1CILi2EEES4_EEENS2_IJiiEEEEEC2ERKS5_RKS6_)
        /*a334*/ 	.word	0x00000000


	//----- nvinfo : EIATTR_FRAME_SIZE
	.align		4
.L_6974:
        /*a338*/ 	.byte	0x04, 0x11
        /*a33a*/ 	.short	(.L_6976 - .L_6975)
	.align		4
.L_6975:
        /*a33c*/ 	.word	index@($_ZN7cutlass13device_kernelIN5flash19enable_sm80_to_sm89INS1_16FlashAttnBwdSm80INS1_25CollectiveMainloopBwdSm80ILi2ELi2EN4cute5tupleIJNS5_1CILi128EEES8_NS7_ILi64EEEEEENS_10bfloat16_tEfNS_4arch4Sm80ELb0ELb1ELb1ELb1ELb1ELb0ELb0ELb0ELi2ELi4ELi4ELi4ELb0EEENS1_24CollectiveEpilogueBwdGQAISA_fSD_Li256ELb1ELb1EEENS1_19SingleTileSchedulerILb1ELb0ELb0ELi128EEEEEEEEEvNT_6ParamsE$_ZN4cute3eso3ESOILb1ELb0EJNS_5tupleIJNS_1CILi2EEES4_EEENS2_IJiNS3_ILi512EEEEEEEEC2ERKS5_RKS7_)
        /*a340*/ 	.word	0x00000000


	//----- nvinfo : EIATTR_FRAME_SIZE
	.align		4
.L_6976:
        /*a344*/ 	.byte	0x04, 0x11
        /*a346*/ 	.short	(.L_6978 - .L_6977)
	.align		4
.L_6977:
        /*a348*/ 	.word	index@($_ZN7cutlass13device_kernelIN5flash19enable_sm80_to_sm89INS1_16FlashAttnBwdSm80INS1_25CollectiveMainloopBwdSm80ILi2ELi2EN4cute5tupleIJNS5_1CILi128EEES8_NS7_ILi64EEEEEENS_10bfloat16_tEfNS_4arch4Sm80ELb0ELb1ELb1ELb1ELb1ELb0ELb0ELb0ELi2ELi4ELi4ELi4ELb0EEENS1_24CollectiveEpilogueBwdGQAISA_fSD_Li256ELb1ELb1EEENS1_19SingleTileSchedulerILb1ELb0ELb0ELi128EEEEEEEEEvNT_6ParamsE$_ZN4cute3eso3ESOILb1ELb0EJNS_5tupleIJNS_1CILi2EEES4_EEENS2_IJiNS3_ILi4096EEEEEEEEC2ERKS5_RKS7_)
        /*a34c*/ 	.word	0x00000000


	//----- nvinfo : EIATTR_FRAME_SIZE
	.align		4
.L_6978:
        /*a350*/ 	.byte	0x04, 0x11
        /*a352*/ 	.short	(.L_6980 - .L_6979)
	.align		4
.L_6979:
        /*a354*/ 	.word	index@($_ZN7cutlass13device_kernelIN5flash19enable_sm80_to_sm89INS1_16FlashAttnBwdSm80INS1_25CollectiveMainloopBwdSm80ILi2ELi2EN4cute5tupleIJNS5_1CILi128EEES8_NS7_ILi64EEEEEENS_10bfloat16_tEfNS_4arch4Sm80ELb0ELb1ELb1ELb1ELb1ELb0ELb0ELb0ELi2ELi4ELi4ELi4ELb0EEENS1_24CollectiveEpilogueBwdGQAISA_fSD_Li256ELb1ELb1EEENS1_19SingleTileSchedulerILb1ELb0ELb0ELi128EEEEEEEEEvNT_6ParamsE$_ZN4cute3eso3ESOILb1ELb0EJNS_5tupleIJNS_1CILi2EEES4_EEENS2_IJNS3_ILi1EEEiEEEEEC2ERKS5_RKS7_)
        /*a358*/ 	.word	0x00000000


	//----- nvinfo : EIATTR_FRAME_SIZE
	.align		4
.L_6980:
        /*a35c*/ 	.byte	0x04, 0x11
        /*a35e*/ 	.short	(.L_6982 - .L_6981)
	.align		4
.L_6981:
        /*a360*/ 	.word	index@($_ZN7cutlass13device_kernelIN5flash19enable_sm80_to_sm89INS1_16FlashAttnBwdSm80INS1_25CollectiveMainloopBwdSm80ILi2ELi2EN4cute5tupleIJNS5_1CILi128EEES8_NS7_ILi64EEEEEENS_10bfloat16_tEfNS_4arch4Sm80ELb0ELb1ELb1ELb1ELb1ELb0ELb0ELb0ELi2ELi4ELi4ELi4ELb0EEENS1_24CollectiveEpilogueBwdGQAISA_fSD_Li256ELb1ELb1EEENS1_19SingleTileSchedulerILb1ELb0ELb0ELi128EEEEEEEEEvNT_6ParamsE$_ZN4cute3eso3ESOILb1ELb0EJNS_5tupleIJNS_1CILi2EEEEEENS2_IJiEEES4_NS3_ILi1EEEEEC2ERKS5_RKS6_RKS4_RKS7_)
        /*a364*/ 	.word	0x00000000


	//----- nvinfo : EIATTR_FRAME_SIZE
	.align		4
.L_6982:
        /*a368*/ 	.byte	0x04, 0x11
        /*a36a*/ 	.short	(.L_6984 - .L_6983)
	.align		4
.L_6983:
        /*a36c*/ 	.word	index@($_ZN7cutlass13device_kernelIN5flash19enable_sm80_to_sm89INS1_16FlashAttnBwdSm80INS1_25CollectiveMainloopBwdSm80ILi2ELi2EN4cute5tupleIJNS5_1CILi128EEES8_NS7_ILi64EEEEEENS_10bfloat16_tEfNS_4arch4Sm80ELb0ELb1ELb1ELb1ELb1ELb0ELb0ELb0ELi2ELi4ELi4ELi4ELb0EEENS1_24CollectiveEpilogueBwdGQAISA_fSD_Li256ELb1ELb1EEENS1_19SingleTileSchedulerILb1ELb0ELb0ELi128EEEEEEEEEvNT_6ParamsE$_ZN4cute3eso3ESOILb1ELb0EJNS_5tupleIJNS_1CILi2EEEEEENS2_IJiEEENS3_ILi1EEES7_EEC2ERKS5_RKS6_RKS7_SE_)
        /*a370*/ 	.word	0x00000000


	//----- nvinfo : EIATTR_FRAME_SIZE
	.align		4
.L_6984:
        /*a374*/ 	.byte	0x04, 0x11
        /*a376*/ 	.short	(.L_6986 - .L_6985)
	.align		4
.L_6985:
        /*a378*/ 	.word	index@($_ZN7cutlass13device_kernelIN5flash19enable_sm80_to_sm89INS1_16FlashAttnBwdSm80INS1_25CollectiveMainloopBwdSm80ILi2ELi2EN4cute5tupleIJNS5_1CILi128EEES8_NS7_ILi64EEEEEENS_10bfloat16_tEfNS_4arch4Sm80ELb0ELb1ELb1ELb1ELb1ELb0ELb0ELb0ELi2ELi4ELi4ELi4ELb0EEENS1_24CollectiveEpilogueBwdGQAISA_fSD_Li256ELb1ELb1EEENS1_19SingleTileSchedulerILb1ELb0ELb0ELi128EEEEEEEEEvNT_6ParamsE$_ZN4cute3eso3ESOILb1ELb0EJNS_5tupleIJNS_1CILi2EEEEEENS2_IJiEEEEEC2ERKS5_RKS6_)
        /*a37c*/ 	.word	0x00000000


	//----- nvinfo : EIATTR_FRAME_SIZE
	.align		4
.L_6986:
        /*a380*/ 	.byte	0x04, 0x11
        /*a382*/ 	.short	(.L_6988 - .L_6987)
	.align		4
.L_6987:
        /*a384*/ 	.word	index@($_ZN7cutlass13device_kernelIN5flash19enable_sm80_to_sm89INS1_16FlashAttnBwdSm80INS1_25CollectiveMainloopBwdSm80ILi2ELi2EN4cute5tupleIJNS5_1CILi128EEES8_NS7_ILi64EEEEEENS_10bfloat16_tEfNS_4arch4Sm80ELb0ELb1ELb1ELb1ELb1ELb0ELb0ELb0ELi2ELi4ELi4ELi4ELb0EEENS1_24CollectiveEpilogueBwdGQAISA_fSD_Li256ELb1ELb1EEENS1_19SingleTileSchedulerILb1ELb0ELb0ELi128EEEEEEEEEvNT_6ParamsE$_ZN4cute3eso3ESOILb1ELb0EJNS_5tupleIJNS_1CILi1EEENS3_ILi2EEES5_EEENS2_IJS4_NS3_ILi256EEEiEEEEEC2ERKS6_RKS8_)
        /*a388*/ 	.word	0x00000000


	//----- nvinfo : EIATTR_FRAME_SIZE
	.align		4
.L_6988:
        /*a38c*/ 	.byte	0x04, 0x11
        /*a38e*/ 	.short	(.L_6990 - .L_6989)
	.align		4
.L_6989:
        /*a390*/ 	.word	index@($_ZN7cutlass13device_kernelIN5flash19enable_sm80_to_sm89INS1_16FlashAttnBwdSm80INS1_25CollectiveMainloopBwdSm80ILi2ELi2EN4cute5tupleIJNS5_1CILi128EEES8_NS7_ILi64EEEEEENS_10bfloat16_tEfNS_4arch4Sm80ELb0ELb1ELb1ELb1ELb1ELb0ELb0ELb0ELi2ELi4ELi4ELi4ELb0EEENS1_24CollectiveEpilogueBwdGQAISA_fSD_Li256ELb1ELb1EEENS1_19SingleTileSchedulerILb1ELb0ELb0ELi128EEEEEEEEEvNT_6ParamsE$_ZN4cute3eso3ESOILb1ELb0EJNS_5tupleIJNS_1CILi1EEENS3_ILi2EEEEEENS2_IJNS3_ILi0EEEiEEEEEC2ERKS6_RKS8_)
        /*a394*/ 	.word	0x00000000


	//----- nvinfo : EIATTR_FRAME_SIZE
	.align		4
.L_6990:
        /*a398*/ 	.byte	0x04, 0x11
        /*a39a*/ 	.short	(.L_6992 - .L_6991)
	.align		4
.L_6991:
        /*a39c*/ 	.word	index@($_ZN7cutlass13device_kernelIN5flash19enable_sm80_to_sm89INS1_16FlashAttnBwdSm80INS1_25CollectiveMainloopBwdSm80ILi2ELi2EN4cute5tupleIJNS5_1CILi128EEES8_NS7_ILi64EEEEEENS_10bfloat16_tEfNS_4arch4Sm80ELb0ELb1ELb1ELb1ELb1ELb0ELb0ELb0ELi2ELi4ELi4ELi4ELb0EEENS1_24CollectiveEpilogueBwdGQAISA_fSD_Li256ELb1ELb1EEENS1_19SingleTileSchedulerILb1ELb0ELb0ELi128EEEEEEEEEvNT_6ParamsE$_ZN4cute3eso3ESOILb1ELb0EJNS_5tupleIJNS_1CILi1EEENS3_ILi0EEEEEElS5_EEC2ERKS6_RKlRKS5_)
        /*a3a0*/ 	.word	0x00000000


	//----- nvinfo : EIATTR_FRAME_SIZE
	.align		4
.L_6992:
        /*a3a4*/ 	.byte	0x04, 0x11
        /*a3a6*/ 	.short	(.L_6994 - .L_6993)
	.align		4
.L_6993:
        /*a3a8*/ 	.word	index@($_ZN7cutlass13device_kernelIN5flash19enable_sm80_to_sm89INS1_16FlashAttnBwdSm80INS1_25CollectiveMainloopBwdSm80ILi2ELi2EN4cute5tupleIJNS5_1CILi128EEES8_NS7_ILi64EEEEEENS_10bfloat16_tEfNS_4arch4Sm80ELb0ELb1ELb1ELb1ELb1ELb0ELb0ELb0ELi2ELi4ELi4ELi4ELb0EEENS1_24CollectiveEpilogueBwdGQAISA_fSD_Li256ELb1ELb1EEENS1_19SingleTileSchedulerILb1ELb0ELb0ELi128EEEEEEEEEvNT_6ParamsE$_ZN4cute3eso3ESOILb1ELb0EJNS_5tupleIJNS_1CILi1EEENS3_ILi0EEEEEEiNS3_ILi1024EEEEEC2ERKS6_RKiRKS7_)
        /*a3ac*/ 	.word	0x00000000


	//----- nvinfo : EIATTR_FRAME_SIZE
	.align		4
.L_6994:
        /*a3b0*/ 	.byte	0x04, 0x11
        /*a3b2*/ 	.short	(.L_6996 - .L_6995)
	.align		4
.L_6995:
        /*a3b4*/ 	.word	index@($_ZN7cutlass13device_kernelIN5flash19enable_sm80_to_sm89INS1_16FlashAttnBwdSm80INS1_25CollectiveMainloopBwdSm80ILi2ELi2EN4cute5tupleIJNS5_1CILi128EEES8_NS7_ILi64EEEEEENS_10bfloat16_tEfNS_4arch4Sm80ELb0ELb1ELb1ELb1ELb1ELb0ELb0ELb0ELi2ELi4ELi4ELi4ELb0EEENS1_24CollectiveEpilogueBwdGQAISA_fSD_Li256ELb1ELb1EEENS1_19SingleTileSchedulerILb1ELb0ELb0ELi128EEEEEEEEEvNT_6ParamsE$_ZN4cute3eso3ESOILb1ELb0EJNS_5tupleIJNS_1CILi1EEENS3_ILi0EEEEEEiEEC2ERKS6_RKi)
        /*a3b8*/ 	.word	0x00000000


	//----- nvinfo : EIATTR_FRAME_SIZE
	.align		4
.L_6996:
        /*a3bc*/ 	.byte	0x04, 0x11
        /*a3be*/ 	.short	(.L_6998 - .L_6997)
	.align		4
.L_6997:
        /*a3c0*/ 	.word	index@($_ZN7cutlass13device_kernelIN5flash19enable_sm80_to_sm89INS1_16FlashAttnBwdSm80INS1_25CollectiveMainloopBwdSm80ILi2ELi2EN4cute5tupleIJNS5_1CILi128EEES8_NS7_ILi64EEEEEENS_10bfloat16_tEfNS_4arch4Sm80ELb0ELb1ELb1ELb1ELb1ELb0ELb0ELb0ELi2ELi4ELi4ELi4ELb0EEENS1_24CollectiveEpilogueBwdGQAISA_fSD_Li256ELb1ELb1EEENS1_19SingleTileSchedulerILb1ELb0ELb0ELi128EEEEEEEEEvNT_6ParamsE$_ZN4cute3eso3ESOILb1ELb0EJNS_5tupleIJNS_1CILi1EEENS3_ILi0EEEEEENS3_ILi4096EEENS2_IJiiEEEEEC2ERKS6_RKS7_RKS8_)
        /*a3c4*/ 	.word	0x00000000


	//----- nvinfo : EIATTR_FRAME_SIZE
	.align		4
.L_6998:
        /*a3c8*/ 	.byte	0x04, 0x11
        /*a3ca*/ 	.short	(.L_7000 - .L_6999)
	.align		4
.L_6999:
        /*a3cc*/ 	.word	index@($_ZN7cutlass13device_kernelIN5flash19enable_sm80_to_sm89INS1_16FlashAttnBwdSm80INS1_25CollectiveMainloopBwdSm80ILi2ELi2EN4cute5tupleIJNS5_1CILi128EEES8_NS7_ILi64EEEEEENS_10bfloat16_tEfNS_4arch4Sm80ELb0ELb1ELb1ELb1ELb1ELb0ELb0ELb0ELi2ELi4ELi4ELi4ELb0EEENS1_24CollectiveEpilogueBwdGQAISA_fSD_Li256ELb1ELb1EEENS1_19SingleTileSchedulerILb1ELb0ELb0ELi128EEEEEEEEEvNT_6ParamsE$_ZN4cute3eso3ESOILb1ELb0EJNS_5tupleIJNS_1CILi1EEENS3_ILi0EEEEEENS2_IJiEEEEEC2ERKS6_RKS7_)
        /*a3d0*/ 	.word	0x00000000


	//----- nvinfo : EIATTR_FRAME_SIZE
	.align		4
.L_7000:
        /*a3d4*/ 	.byte	0x04, 0x11
        /*a3d6*/ 	.short	(.L_7002 - .L_7001)
	.align		4
.L_7001:
        /*a3d8*/ 	.word	index@($_ZN7cutlass13device_kernelIN5flash19enable_sm80_to_sm89INS1_16FlashAttnBwdSm80INS1_25CollectiveMainloopBwdSm80ILi2ELi2EN4cute5tupleIJNS5_1CILi128EEES8_NS7_ILi64EEEEEENS_10bfloat16_tEfNS_4arch4Sm80ELb0ELb1ELb1ELb1ELb1ELb0ELb0ELb0ELi2ELi4ELi4ELi4ELb0EEENS1_24CollectiveEpilogueBwdGQAISA_fSD_Li256ELb1ELb1EEENS1_19SingleTileSchedulerILb1ELb0ELb0ELi128EEEEEEEEEvNT_6ParamsE$_ZN4cute3eso3ESOILb1ELb0EJNS_5tupleIJNS_1CILi1EEENS2_IJS4_NS3_ILi2EEES5_EEEEEENS2_IJNS3_ILi0EEENS2_IJS4_NS3_ILi256EEEiEEEEEEEEC2ERKS7_RKSB_)
        /*a3dc*/ 	.word	0x00000000


	//----- nvinfo : EIATTR_FRAME_SIZE
	.align		4
.L_7002:
        /*a3e0*/ 	.byte	0x04, 0x11
        /*a3e2*/ 	.short	(.L_7004 - .L_7003)
	.align		4
.L_7003:
        /*a3e4*/ 	.word	index@($_ZN7cutlass13device_kernelIN5flash19enable_sm80_to_sm89INS1_16FlashAttnBwdSm80INS1_25CollectiveMainloopBwdSm80ILi2ELi2EN4cute5tupleIJNS5_1CILi128EEES8_NS7_ILi64EEEEEENS_10bfloat16_tEfNS_4arch4Sm80ELb0ELb1ELb1ELb1ELb1ELb0ELb0ELb0ELi2ELi4ELi4ELi4ELb0EEENS1_24CollectiveEpilogueBwdGQAISA_fSD_Li256ELb1ELb1EEENS1_19SingleTileSchedulerILb1ELb0ELb0ELi128EEEEEEEEEvNT_6ParamsE$_ZN4cute3eso3ESOILb1ELb0EJNS_5tupleIJNS_1CILi16EEENS3_ILi2EEES5_S5_NS3_ILi4EEES5_EEENS2_IJNS3_ILi1EEEiiiNS3_ILi144EEENS3_ILi512EEEEEEEEC2ERKS7_RKSB_)
        /*a3e8*/ 	.word	0x00000000


	//----- nvinfo : EIATTR_FRAME_SIZE
	.align		4
.L_7004:
        /*a3ec*/ 	.byte	0x04, 0x11
        /*a3ee*/ 	.short	(.L_7006 - .L_7005)
	.align		4
.L_7005:
        /*a3f0*/ 	.word	index@($_ZN7cutlass13device_kernelIN5flash19enable_sm80_to_sm89INS1_16FlashAttnBwdSm80INS1_25CollectiveMainloopBwdSm80ILi2ELi2EN4cute5tupleIJNS5_1CILi128EEES8_NS7_ILi64EEEEEENS_10bfloat16_tEfNS_4arch4Sm80ELb0ELb1ELb1ELb1ELb1ELb0ELb0ELb0ELi2ELi4ELi4ELi4ELb0EEENS1_24CollectiveEpilogueBwdGQAISA_fSD_Li256ELb1ELb1EEENS1_19SingleTileSchedulerILb1ELb0ELb0ELi128EEEEEEEEEvNT_6ParamsE$_ZN4cute3eso3ESOILb1ELb0EJNS_5tupleIJNS_1CILi0EEES4_EEEiEEC2ERKS5_RKi)
        /*a3f4*/ 	.word	0x00000000


	//----- nvinfo : EIATTR_FRAME_SIZE
	.align		4
.L_7006:
        /*a3f8*/ 	.byte	0x04, 0x11
        /*a3fa*/ 	.short	(.L_7008 - .L_7007)
	.align		4
.L_7007:
        /*a3fc*/ 	.word	index@($_ZN7cutlass13device_kernelIN5flash19enable_sm80_to_sm89INS1_16FlashAttnBwdSm80INS1_25CollectiveMainloopBwdSm80ILi2ELi2EN4cute5tupleIJNS5_1CILi128EEES8_NS7_ILi64EEEEEENS_10bfloat16_tEfNS_4arch4Sm80ELb0ELb1ELb1ELb1ELb1ELb0ELb0ELb0ELi2ELi4ELi4ELi4ELb0EEENS1_24CollectiveEpilogueBwdGQAISA_fSD_Li256ELb1ELb1EEENS1_19SingleTileSchedulerILb1ELb0ELb0ELi128EEEEEEEEEvNT_6ParamsE$_ZN4cute3eso3ESOILb1ELb0EJNS_5tupleIJNS2_IJNS_1CILi8EEENS3_ILi1EEEEEENS3_ILi4EEES5_EEENS2_IJNS2_IJS5_NS3_ILi0EEEEEElS9_EEEEEC2ERKS8_RKSB_)
        /*a400*/ 	.word	0x00000000


	//----- nvinfo : EIATTR_FRAME_SIZE
	.align		4
.L_7008:
        /*a404*/ 	.byte	0x04, 0x11
        /*a406*/ 	.short	(.L_7010 - .L_7009)
	.align		4
.L_7009:
        /*a408*/ 	.word	index@($_ZN7cutlass13device_kernelIN5flash19enable_sm80_to_sm89INS1_16FlashAttnBwdSm80INS1_25CollectiveMainloopBwdSm80ILi2ELi2EN4cute5tupleIJNS5_1CILi128EEES8_NS7_ILi64EEEEEENS_10bfloat16_tEfNS_4arch4Sm80ELb0ELb1ELb1ELb1ELb1ELb0ELb0ELb0ELi2ELi4ELi4ELi4ELb0EEENS1_24CollectiveEpilogueBwdGQAISA_fSD_Li256ELb1ELb1EEENS1_19SingleTileSchedulerILb1ELb0ELb0ELi128EEEEEEEEEvNT_6ParamsE$_ZN4cute3eso3ESOILb1ELb0EJNS_5tupleIJNS2_IJNS_1CILi8EEENS3_ILi1EEEEEENS3_ILi2EEES4_EEENS2_IJNS2_IJS5_NS3_ILi0EEEEEEiNS3_ILi1024EEEEEEEEC2ERKS8_RKSC_)
        /*a40c*/ 	.word	0x00000000


	//----- nvinfo : EIATTR_FRAME_SIZE
	.align		4
.L_7010:
        /*a410*/ 	.byte	0x04, 0x11
        /*a412*/ 	.short	(.L_7012 - .L_7011)
	.align		4
.L_7011:
        /*a414*/ 	.word	index@($_ZN7cutlass13device_kernelIN5flash19enable_sm80_to_sm89INS1_16FlashAttnBwdSm80INS1_25CollectiveMainloopBwdSm80ILi2ELi2EN4cute5tupleIJNS5_1CILi128EEES8_NS7_ILi64EEEEEENS_10bfloat16_tEfNS_4arch4Sm80ELb0ELb1ELb1ELb1ELb1ELb0ELb0ELb0ELi2ELi4ELi4ELi4ELb0EEENS1_24CollectiveEpilogueBwdGQAISA_fSD_Li256ELb1ELb1EEENS1_19SingleTileSchedulerILb1ELb0ELb0ELi128EEEEEEEEEvNT_6ParamsE$_ZN4cute3eso3ESOILb1ELb0EJNS_5tupleIJNS2_IJNS_1CILi8EEENS3_ILi1EEEEEENS3_ILi2EEENS2_IJS7_S7_EEEEEENS2_IJNS2_IJS5_NS3_ILi0EEEEEENS3_ILi4096EEENS2_IJiiEEEEEEEEC2ERKS9_RKSE_)
        /*a418*/ 	.word	0x00000000


	//----- nvinfo : EIATTR_FRAME_SIZE
	.align		4
.L_7012:
        /*a41c*/ 	.byte	0x04, 0x11
        /*a41e*/ 	.short	(.L_7014 - .L_7013)
	.align		4
.L_7013:
        /*a420*/ 	.word	index@($_ZN7cutlass13device_kernelIN5flash19enable_sm80_to_sm89INS1_16FlashAttnBwdSm80INS1_25CollectiveMainloopBwdSm80ILi2ELi2EN4cute5tupleIJNS5_1CILi128EEES8_NS7_ILi64EEEEEENS_10bfloat16_tEfNS_4arch4Sm80ELb0ELb1ELb1ELb1ELb1ELb0ELb0ELb0ELi2ELi4ELi4ELi4ELb0EEENS1_24CollectiveEpilogueBwdGQAISA_fSD_Li256ELb1ELb1EEENS1_19SingleTileSchedulerILb1ELb0ELb0ELi128EEEEEEEEEvNT_6ParamsE$_ZN4cute3eso3ESOILb1ELb0EJNS_5tupleIJNS2_IJNS_1CILi8EEENS3_ILi1EEEEEENS3_ILi2EEEEEENS2_IJNS2_IJS5_NS3_ILi0EEEEEEiEEEEEC2ERKS8_RKSB_)
        /*a424*/ 	.word	0x00000000


	//----- nvinfo : EIATTR_FRAME_SIZE
	.align		4
.L_7014:
        /*a428*/ 	.byte	0x04, 0x11
        /*a42a*/ 	.short	(.L_7016 - .L_7015)
	.align		4
.L_7015:
        /*a42c*/ 	.word	index@($_ZN7cutlass13device_kernelIN5flash19enable_sm80_to_sm89INS1_16FlashAttnBwdSm80INS1_25CollectiveMainloopBwdSm80ILi2ELi2EN4cute5tupleIJNS5_1CILi128EEES8_NS7_ILi64EEEEEENS_10bfloat16_tEfNS_4arch4Sm80ELb0ELb1ELb1ELb1ELb1ELb0ELb0ELb0ELi2ELi4ELi4ELi4ELb0EEENS1_24CollectiveEpilogueBwdGQAISA_fSD_Li256ELb1ELb1EEENS1_19SingleTileSchedulerILb1ELb0ELb0ELi128EEEEEEEEEvNT_6ParamsE$_ZN4cute3eso3ESOILb1ELb0EJNS_5tupleIJNS2_IJNS_1CILi8EEENS3_ILi1EEEEEENS2_IJNS3_ILi2EEEEEEEEENS2_IJNS2_IJS5_NS3_ILi0EEEEEENS2_IJiEEEEEEEEC2ERKS9_RKSD_)
        /*a430*/ 	.word	0x00000000


	//----- nvinfo : EIATTR_FRAME_SIZE
	.align		4
.L_7016:
        /*a434*/ 	.byte	0x04, 0x11
        /*a436*/ 	.short	(.L_7018 - .L_7017)
	.align		4
.L_7017:
        /*a438*/ 	.word	index@($_ZN7cutlass13device_kernelIN5flash19enable_sm80_to_sm89INS1_16FlashAttnBwdSm80INS1_25CollectiveMainloopBwdSm80ILi2ELi2EN4cute5tupleIJNS5_1CILi128EEES8_NS7_ILi64EEEEEENS_10bfloat16_tEfNS_4arch4Sm80ELb0ELb1ELb1ELb1ELb1ELb0ELb0ELb0ELi2ELi4ELi4ELi4ELb0EEENS1_24CollectiveEpilogueBwdGQAISA_fSD_Li256ELb1ELb1EEENS1_19SingleTileSchedulerILb1ELb0ELb0ELi128EEEEEEEEEvNT_6ParamsE$_ZN4cute3eso3ESOILb1ELb0EJNS_5tupleIJNS2_IJNS_1CILi2EEES4_S4_EEES4_NS2_IJS4_S4_EEEEEENS2_IJNS2_IJNS3_ILi1EEENS3_ILi512EEEiEEENS3_ILi4096EEENS2_IJiiEEEEEEEEC2ERKS7_RKSD_)
        /*a43c*/ 	.word	0x00000000


	//----- nvinfo : EIATTR_FRAME_SIZE
	.align		4
.L_7018:
        /*a440*/ 	.byte	0x04, 0x11
        /*a442*/ 	.short	(.L_7020 - .L_7019)
	.align		4
.L_7019:
        /*a444*/ 	.word	index@($_ZN7cutlass13device_kernelIN5flash19enable_sm80_to_sm89INS1_16FlashAttnBwdSm80INS1_25CollectiveMainloopBwdSm80ILi2ELi2EN4cute5tupleIJNS5_1CILi128EEES8_NS7_ILi64EEEEEENS_10bfloat16_tEfNS_4arch4Sm80ELb0ELb1ELb1ELb1ELb1ELb0ELb0ELb0ELi2ELi4ELi4ELi4ELb0EEENS1_24CollectiveEpilogueBwdGQAISA_fSD_Li256ELb1ELb1EEENS1_19SingleTileSchedulerILb1ELb0ELb0ELi128EEEEEEEEEvNT_6ParamsE$_ZN4cute3eso3ESOILb1ELb0EJNS_5tupleIJNS2_IJNS_1CILi2EEES4_S4_EEES4_NS2_IJNS2_IJS4_S4_EEES4_EEEEEENS2_IJNS2_IJNS3_ILi1EEENS3_ILi512EEEiEEENS3_ILi4096EEENS2_IJNS2_IJiiEEENS3_ILi8192EEEEEEEEEEEC2ERKS8_RKSG_)
        /*a448*/ 	.word	0x00000000


	//----- nvinfo : EIATTR_FRAME_SIZE
	.align		4
.L_7020:
        /*a44c*/ 	.byte	0x04, 0x11
        /*a44e*/ 	.short	(.L_7022 - .L_7021)
	.align		4
.L_7021:
        /*a450*/ 	.word	index@($_ZN7cutlass13device_kernelIN5flash19enable_sm80_to_sm89INS1_16FlashAttnBwdSm80INS1_25CollectiveMainloopBwdSm80ILi2ELi2EN4cute5tupleIJNS5_1CILi128EEES8_NS7_ILi64EEEEEENS_10bfloat16_tEfNS_4arch4Sm80ELb0ELb1ELb1ELb1ELb1ELb0ELb0ELb0ELi2ELi4ELi4ELi4ELb0EEENS1_24CollectiveEpilogueBwdGQAISA_fSD_Li256ELb1ELb1EEENS1_19SingleTileSchedulerILb1ELb0ELb0ELi128EEEEEEEEEvNT_6ParamsE$_ZN4cute3eso3ESOILb1ELb0EJNS_5tupleIJNS2_IJNS_1CILi2EEES4_EEES5_NS3_ILi8EEEEEENS2_IJNS2_IJiNS3_ILi512EEEEEENS2_IJiiEEENS3_ILi1024EEEEEEEEC2ERKS7_RKSC_)
        /*a454*/ 	.word	0x00000000


	//----- nvinfo : EIATTR_FRAME_SIZE
	.align		4
.L_7022:
        /*a458*/ 	.byte	0x04, 0x11
        /*a45a*/ 	.short	(.L_7024 - .L_7023)
	.align		4
.L_7023:
        /*a45c*/ 	.word	index@($_ZN7cutlass13device_kernelIN5flash19enable_sm80_to_sm89INS1_16FlashAttnBwdSm80INS1_25CollectiveMainloopBwdSm80ILi2ELi2EN4cute5tupleIJNS5_1CILi128EEES8_NS7_ILi64EEEEEENS_10bfloat16_tEfNS_4arch4Sm80ELb0ELb1ELb1ELb1ELb1ELb0ELb0ELb0ELi2ELi4ELi4ELi4ELb0EEENS1_24CollectiveEpilogueBwdGQAISA_fSD_Li256ELb1ELb1EEENS1_19SingleTileSchedulerILb1ELb0ELb0ELi128EEEEEEEEEvNT_6ParamsE$_ZN4cute3eso3ESOILb1ELb0EJNS_5tupleIJNS2_IJNS_1CILi2EEES4_EEES4_EEENS2_IJNS2_IJiiEEENS3_ILi8192EEEEEEEEC2ERKS6_RKS9_)
        /*a460*/ 	.word	0x00000000


	//----- nvinfo : EIATTR_FRAME_SIZE
	.align		4
.L_7024:
        /*a464*/ 	.byte	0x04, 0x11
        /*a466*/ 	.short	(.L_7026 - .L_7025)
	.align		4
.L_7025:
        /*a468*/ 	.word	index@($_ZN7cutlass13device_kernelIN5flash19enable_sm80_to_sm89INS1_16FlashAttnBwdSm80INS1_25CollectiveMainloopBwdSm80ILi2ELi2EN4cute5tupleIJNS5_1CILi128EEES8_NS7_ILi64EEEEEENS_10bfloat16_tEfNS_4arch4Sm80ELb0ELb1ELb1ELb1ELb1ELb0ELb0ELb0ELi2ELi4ELi4ELi4ELb0EEENS1_24CollectiveEpilogueBwdGQAISA_fSD_Li256ELb1ELb1EEENS1_19SingleTileSchedulerILb1ELb0ELb0ELi128EEEEEEEEEvNT_6ParamsE$_ZN4cute3eso3ESOILb1ELb0EJNS_5tupleIJNS2_IJNS_1CILi2EEES4_EEENS3_ILi8EEES5_EEENS2_IJNS2_IJNS3_ILi1EEEiEEENS3_ILi1024EEENS2_IJiiEEEEEEEEC2ERKS7_RKSC_)
        /*a46c*/ 	.word	0x00000000


	//----- nvinfo : EIATTR_FRAME_SIZE
	.align		4
.L_7026:
        /*a470*/ 	.byte	0x04, 0x11
        /*a472*/ 	.short	(.L_7028 - .L_7027)
	.align		4
.L_7027:
        /*a474*/ 	.word	index@($_ZN7cutlass13device_kernelIN5flash19enable_sm80_to_sm89INS1_16FlashAttnBwdSm80INS1_25CollectiveMainloopBwdSm80ILi2ELi2EN4cute5tupleIJNS5_1CILi128EEES8_NS7_ILi64EEEEEENS_10bfloat16_tEfNS_4arch4Sm80ELb0ELb1ELb1ELb1ELb1ELb0ELb0ELb0ELi2ELi4ELi4ELi4ELb0EEENS1_24CollectiveEpilogueBwdGQAISA_fSD_Li256ELb1ELb1EEENS1_19SingleTileSchedulerILb1ELb0ELb0ELi128EEEEEEEEEvNT_6ParamsE$_ZN4cute3eso3ESOILb1ELb0EJNS_5tupleIJNS2_IJNS_1CILi1EEENS3_ILi0EEEEEES5_EEENS2_IJNS2_IJS5_S5_EEEiEEEEEC2ERKS7_RKS9_)
        /*a478*/ 	.word	0x00000000


	//----- nvinfo : EIATTR_FRAME_SIZE
	.align		4
.L_7028:
        /*a47c*/ 	.byte	0x04, 0x11
        /*a47e*/ 	.short	(.L_7030 - .L_7029)
	.align		4
.L_7029:
        /*a480*/ 	.word	index@($_ZN7cutlass13device_kernelIN5flash19enable_sm80_to_sm89INS1_16FlashAttnBwdSm80INS1_25CollectiveMainloopBwdSm80ILi2ELi2EN4cute5tupleIJNS5_1CILi128EEES8_NS7_ILi64EEEEEENS_10bfloat16_tEfNS_4arch4Sm80ELb0ELb1ELb1ELb1ELb1ELb0ELb0ELb0ELi2ELi4ELi4ELi4ELb0EEENS1_24CollectiveEpilogueBwdGQAISA_fSD_Li256ELb1ELb1EEENS1_19SingleTileSchedulerILb1ELb0ELb0ELi128EEEEEEEEEvNT_6ParamsE$_ZN4cute3eso3ESOILb1ELb0EJNS_5tupleIJNS2_IJNS_1CILi1EEENS3_ILi0EEEEEENS2_IJS5_S5_EEEEEENS2_IJS5_iEEEEEC2ERKS8_RKS9_)
        /*a484*/ 	.word	0x00000000


	//----- nvinfo : EIATTR_FRAME_SIZE
	.align		4
.L_7030:
        /*a488*/ 	.byte	0x04, 0x11
        /*a48a*/ 	.short	(.L_7032 - .L_7031)
	.align		4
.L_7031:
        /*a48c*/ 	.word	index@($_ZN7cutlass13device_kernelIN5flash19enable_sm80_to_sm89INS1_16FlashAttnBwdSm80INS1_25CollectiveMainloopBwdSm80ILi2ELi2EN4cute5tupleIJNS5_1CILi128EEES8_NS7_ILi64EEEEEENS_10bfloat16_tEfNS_4arch4Sm80ELb0ELb1ELb1ELb1ELb1ELb0ELb0ELb0ELi2ELi4ELi4ELi4ELb0EEENS1_24CollectiveEpilogueBwdGQAISA_fSD_Li256ELb1ELb1EEENS1_19SingleTileSchedulerILb1ELb0ELb0ELi128EEEEEEEEEvNT_6ParamsE$_ZN4cute3eso3ESOILb1ELb0EJNS_5tupleIJNS2_IJNS_1CILi1EEENS2_IJS4_NS3_ILi2EEES5_EEEEEES5_NS2_IJS5_S5_EEEEEENS2_IJNS2_IJNS3_ILi0EEENS2_IJS4_NS3_ILi256EEEiEEEEEENS3_ILi2048EEENS2_IJiNS3_ILi4096EEEEEEEEEEEC2ERKS9_RKSH_)
        /*a490*/ 	.word	0x00000000


	//----- nvinfo : EIATTR_FRAME_SIZE
	.align		4
.L_7032:
        /*a494*/ 	.byte	0x04, 0x11
        /*a496*/ 	.short	(.L_7034 - .L_7033)
	.align		4
.L_7033:
        /*a498*/ 	.word	index@($_ZN7cutlass13device_kernelIN5flash19enable_sm80_to_sm89INS1_16FlashAttnBwdSm80INS1_25CollectiveMainloopBwdSm80ILi2ELi2EN4cute5tupleIJNS5_1CILi128EEES8_NS7_ILi64EEEEEENS_10bfloat16_tEfNS_4arch4Sm80ELb0ELb1ELb1ELb1ELb1ELb0ELb0ELb0ELi2ELi4ELi4ELi4ELb0EEENS1_24CollectiveEpilogueBwdGQAISA_fSD_Li256ELb1ELb1EEENS1_19SingleTileSchedulerILb1ELb0ELb0ELi128EEEEEEEEEvNT_6ParamsE$_ZN4cute3eso3ESOILb1ELb0EJNS_5tupleIJNS2_IJNS2_IJNS_1CILi8EEENS3_ILi1EEEEEES5_EEENS2_IJNS2_IJS5_S5_EEENS3_ILi2EEEEEEEEENS2_IJNS2_IJNS2_IJS5_NS3_ILi0EEEEEESC_EEENS2_IJNS2_IJSC_SC_EEEiEEEEEEEEC2ERKSB_RKSH_)
        /*a49c*/ 	.word	0x00000000


	//----- nvinfo : EIATTR_FRAME_SIZE
	.align		4
.L_7034:
        /*a4a0*/ 	.byte	0x04, 0x11
        /*a4a2*/ 	.short	(.L_7036 - .L_7035)
	.align		4
.L_7035:
        /*a4a4*/ 	.word	index@($_ZN7cutlass13device_kernelIN5flash19enable_sm80_to_sm89INS1_16FlashAttnBwdSm80INS1_25CollectiveMainloopBwdSm80ILi2ELi2EN4cute5tupleIJNS5_1CILi128EEES8_NS7_ILi64EEEEEENS_10bfloat16_tEfNS_4arch4Sm80ELb0ELb1ELb1ELb1ELb1ELb0ELb0ELb0ELi2ELi4ELi4ELi4ELb0EEENS1_24CollectiveEpilogueBwdGQAISA_fSD_Li256ELb1ELb1EEENS1_19SingleTileSchedulerILb1ELb0ELb0ELi128EEEEEEEEEvNT_6ParamsE$_ZN4cute3eso3ESOILb1ELb0EJNS_5tupleIJNS2_IJNS2_IJNS_1CILi8EEENS3_ILi1EEEEEENS2_IJS5_S5_EEEEEENS2_IJS5_NS3_ILi2EEEEEEEEENS2_IJNS2_IJNS2_IJS5_NS3_ILi0EEEEEENS2_IJSC_SC_EEEEEENS2_IJSC_iEEEEEEEEC2ERKSB_RKSH_)
        /*a4a8*/ 	.word	0x00000000


	//----- nvinfo : EIATTR_FRAME_SIZE
	.align		4
.L_7036:
        /*a4ac*/ 	.byte	0x04, 0x11
        /*a4ae*/ 	.short	(.L_7038 - .L_7037)
	.align		4
.L_7037:
        /*a4b0*/ 	.word	index@($_ZN7cutlass13device_kernelIN5flash19enable_sm80_to_sm89INS1_16FlashAttnBwdSm80INS1_25CollectiveMainloopBwdSm80ILi2ELi2EN4cute5tupleIJNS5_1CILi128EEES8_NS7_ILi64EEEEEENS_10bfloat16_tEfNS_4arch4Sm80ELb0ELb1ELb1ELb1ELb1ELb0ELb0ELb0ELi2ELi4ELi4ELi4ELb0EEENS1_24CollectiveEpilogueBwdGQAISA_fSD_Li256ELb1ELb1EEENS1_19SingleTileSchedulerILb1ELb0ELb0ELi128EEEEEEEEEvNT_6ParamsE$_ZN4cute3eso3ESOILb1ELb0EJNS_1CILi8EEEiiiNS2_ILi144EEENS2_ILi512EEEEEC2ERKS3_RKiSA_SA_RKS4_RKS5_)
        /*a4b4*/ 	.word	0x00000000


	//----- nvinfo : EIATTR_FRAME_SIZE
	.align		4
.L_7038:
        /*a4b8*/ 	.byte	0x04, 0x11
        /*a4ba*/ 	.short	(.L_7040 - .L_7039)
	.align		4
.L_7039:
        /*a4bc*/ 	.word	index@($_ZN7cutlass13device_kernelIN5flash19enable_sm80_to_sm89INS1_16FlashAttnBwdSm80INS1_25CollectiveMainloopBwdSm80ILi2ELi2EN4cute5tupleIJNS5_1CILi128EEES8_NS7_ILi64EEEEEENS_10bfloat16_tEfNS_4arch4Sm80ELb0ELb1ELb1ELb1ELb1ELb0ELb0ELb0ELi2ELi4ELi4ELi4ELb0EEENS1_24CollectiveEpilogueBwdGQAISA_fSD_Li256ELb1ELb1EEENS1_19SingleTileSchedulerILb1ELb0ELb0ELi128EEEEEEEEEvNT_6ParamsE$_ZN4cute3eso3ESOILb1ELb0EJNS_1CILi8EEEiiEEC2ERKS3_RKiS8_)
        /*a4c0*/ 	.word	0x00000000


	//----- nvinfo : EIATTR_FRAME_SIZE
	.align		4
.L_7040:
        /*a4c4*/ 	.byte	0x04, 0x11
        /*a4c6*/ 	.short	(.L_7042 - .L_7041)
	.align		4
.L_7041:
        /*a4c8*/ 	.word	index@($_ZN7cutlass13device_kernelIN5flash19enable_sm80_to_sm89INS1_16FlashAttnBwdSm80INS1_25CollectiveMainloopBwdSm80ILi2ELi2EN4cute5tupleIJNS5_1CILi128EEES8_NS7_ILi64EEEEEENS_10bfloat16_tEfNS_4arch4Sm80ELb0ELb1ELb1ELb1ELb1ELb0ELb0ELb0ELi2ELi4ELi4ELi4ELb0EEENS1_24CollectiveEpilogueBwdGQAISA_fSD_Li256ELb1ELb1EEENS1_19SingleTileSchedulerILb1ELb0ELb0ELi128EEEEEEEEEvNT_6ParamsE$_ZN4cute3eso3ESOILb1ELb0EJNS_1CILi4096EEEiiNS2_ILi8192EEEEEC2ERKS3_RKiS9_RKS4_)
        /*a4cc*/ 	.word	0x00000000


	//----- nvinfo : EIATTR_FRAME_SIZE
	.align		4
.L_7042:
        /*a4d0*/ 	.byte	0x04, 0x11
        /*a4d2*/ 	.short	(.L_7044 - .L_7043)
	.align		4
.L_7043:
        /*a4d4*/ 	.word	index@($_ZN7cutlass13device_kernelIN5flash19enable_sm80_to_sm89INS1_16FlashAttnBwdSm80INS1_25CollectiveMainloopBwdSm80ILi2ELi2EN4cute5tupleIJNS5_1CILi128EEES8_NS7_ILi64EEEEEENS_10bfloat16_tEfNS_4arch4Sm80ELb0ELb1ELb1ELb1ELb1ELb0ELb0ELb0ELi2ELi4ELi4ELi4ELb0EEENS1_24CollectiveEpilogueBwdGQAISA_fSD_Li256ELb1ELb1EEENS1_19SingleTileSchedulerILb1ELb0ELb0ELi128EEEEEEEEEvNT_6ParamsE$_ZN4cute3eso3ESOILb1ELb0EJNS_1CILi4096EEEiiEEC2ERKS3_RKiS8_)
        /*a4d8*/ 	.word	0x00000000


	//----- nvinfo : EIATTR_FRAME_SIZE
	.align		4
.L_7044:
        /*a4dc*/ 	.byte	0x04, 0x11
        /*a4de*/ 	.short	(.L_7046 - .L_7045)
	.align		4
.L_7045:
        /*a4e0*/ 	.word	index@($_ZN7cutlass13device_kernelIN5flash19enable_sm80_to_sm89INS1_16FlashAttnBwdSm80INS1_25CollectiveMainloopBwdSm80ILi2ELi2EN4cute5tupleIJNS5_1CILi128EEES8_NS7_ILi64EEEEEENS_10bfloat16_tEfNS_4arch4Sm80ELb0ELb1ELb1ELb1ELb1ELb0ELb0ELb0ELi2ELi4ELi4ELi4ELb0EEENS1_24CollectiveEpilogueBwdGQAISA_fSD_Li256ELb1ELb1EEENS1_19SingleTileSchedulerILb1ELb0ELb0ELi128EEEEEEEEEvNT_6ParamsE$_ZN4cute3eso3ESOILb1ELb0EJNS_1CILi4096EEENS_5tupleIJiiEEEEEC2ERKS3_RKS5_)
        /*a4e4*/ 	.word	0x00000000


	//----- nvinfo : EIATTR_FRAME_SIZE
	.align		4
.L_7046:
        /*a4e8*/ 	.byte	0x04, 0x11
        /*a4ea*/ 	.short	(.L_7048 - .L_7047)
	.align		4
.L_7047:
        /*a4ec*/ 	.word	index@($_ZN7cutlass13device_kernelIN5flash19enable_sm80_to_sm89INS1_16FlashAttnBwdSm80INS1_25CollectiveMainloopBwdSm80ILi2ELi2EN4cute5tupleIJNS5_1CILi128EEES8_NS7_ILi64EEEEEENS_10bfloat16_tEfNS_4arch4Sm80ELb0ELb1ELb1ELb1ELb1ELb0ELb0ELb0ELi2ELi4ELi4ELi4ELb0EEENS1_24CollectiveEpilogueBwdGQAISA_fSD_Li256ELb1ELb1EEENS1_19SingleTileSchedulerILb1ELb0ELb0ELi128EEEEEEEEEvNT_6ParamsE$_ZN4cute3eso3ESOILb1ELb0EJNS_1CILi4096EEENS_5tupleIJNS4_IJiiEEENS2_ILi8192EEEEEEEEC2ERKS3_RKS7_)
        /*a4f0*/ 	.word	0x00000000


	//----- nvinfo : EIATTR_FRAME_SIZE
	.align		4
.L_7048:
        /*a4f4*/ 	.byte	0x04, 0x11
        /*a4f6*/ 	.short	(.L_7050 - .L_7049)
	.align		4
.L_7049:
        /*a4f8*/ 	.word	index@($_ZN7cutlass13device_kernelIN5flash19enable_sm80_to_sm89INS1_16FlashAttnBwdSm80INS1_25CollectiveMainloopBwdSm80ILi2ELi2EN4cute5tupleIJNS5_1CILi128EEES8_NS7_ILi64EEEEEENS_10bfloat16_tEfNS_4arch4Sm80ELb0ELb1ELb1ELb1ELb1ELb0ELb0ELb0ELi2ELi4ELi4ELi4ELb0EEENS1_24CollectiveEpilogueBwdGQAISA_fSD_Li256ELb1ELb1EEENS1_19SingleTileSchedulerILb1ELb0ELb0ELi128EEEEEEEEEvNT_6ParamsE$_ZN4cute3eso3ESOILb1ELb0EJNS_1CILi2EEEiEEC2ERKS3_RKi)
        /*a4fc*/ 	.word	0x00000000


	//----- nvinfo : EIATTR_FRAME_SIZE
	.align		4
.L_7050:
        /*a500*/ 	.byte	0x04, 0x11
        /*a502*/ 	.short	(.L_7052 - .L_7051)
	.align		4
.L_7051:
        /*a504*/ 	.word	index@($_ZN7cutlass13device_kernelIN5flash19enable_sm80_to_sm89INS1_16FlashAttnBwdSm80INS1_25CollectiveMainloopBwdSm80ILi2ELi2EN4cute5tupleIJNS5_1CILi128EEES8_NS7_ILi64EEEEEENS_10bfloat16_tEfNS_4arch4Sm80ELb0ELb1ELb1ELb1ELb1ELb0ELb0ELb0ELi2ELi4ELi4ELi4ELb0EEENS1_24CollectiveEpilogueBwdGQAISA_fSD_Li256ELb1ELb1EEENS1_19SingleTileSchedulerILb1ELb0ELb0ELi128EEEEEEEEEvNT_6ParamsE$_ZN4cute3eso3ESOILb1ELb0EJNS_1CILi1EEEiiiNS2_ILi72EEENS2_ILi512EEEEEC2ERKS3_RKiSA_SA_RKS4_RKS5_)
        /*a508*/ 	.word	0x00000000


	//----- nvinfo : EIATTR_FRAME_SIZE
	.align		4
.L_7052:
        /*a50c*/ 	.byte	0x04, 0x11
        /*a50e*/ 	.short	(.L_7054 - .L_7053)
	.align		4
.L_7053:
        /*a510*/ 	.word	index@($_ZN7cutlass13device_kernelIN5flash19enable_sm80_to_sm89INS1_16FlashAttnBwdSm80INS1_25CollectiveMainloopBwdSm80ILi2ELi2EN4cute5tupleIJNS5_1CILi128EEES8_NS7_ILi64EEEEEENS_10bfloat16_tEfNS_4arch4Sm80ELb0ELb1ELb1ELb1ELb1ELb0ELb0ELb0ELi2ELi4ELi4ELi4ELb0EEENS1_24CollectiveEpilogueBwdGQAISA_fSD_Li256ELb1ELb1EEENS1_19SingleTileSchedulerILb1ELb0ELb0ELi128EEEEEEEEEvNT_6ParamsE$_ZN4cute3eso3ESOILb1ELb0EJNS_1CILi1EEEiiiNS2_ILi64EEENS2_ILi72EEENS2_ILi144EEENS2_ILi288EEENS2_ILi512EEEEEC2ERKS3_RKiSD_SD_RKS4_RKS5_RKS6_RKS7_RKS8_)
        /*a514*/ 	.word	0x00000000


	//----- nvinfo : EIATTR_FRAME_SIZE
	.align		4
.L_7054:
        /*a518*/ 	.byte	0x04, 0x11
        /*a51a*/ 	.short	(.L_7056 - .L_7055)
	.align		4
.L_7055:
        /*a51c*/ 	.word	index@($_ZN7cutlass13device_kernelIN5flash19enable_sm80_to_sm89INS1_16FlashAttnBwdSm80INS1_25CollectiveMainloopBwdSm80ILi2ELi2EN4cute5tupleIJNS5_1CILi128EEES8_NS7_ILi64EEEEEENS_10bfloat16_tEfNS_4arch4Sm80ELb0ELb1ELb1ELb1ELb1ELb0ELb0ELb0ELi2ELi4ELi4ELi4ELb0EEENS1_24CollectiveEpilogueBwdGQAISA_fSD_Li256ELb1ELb1EEENS1_19SingleTileSchedulerILb1ELb0ELb0ELi128EEEEEEEEEvNT_6ParamsE$_ZN4cute3eso3ESOILb1ELb0EJNS_1CILi1EEEiiiNS2_ILi144EEENS2_ILi512EEEEEC2ERKS3_RKiSA_SA_RKS4_RKS5_)
        /*a520*/ 	.word	0x00000000


	//----- nvinfo : EIATTR_FRAME_SIZE
	.align		4
.L_7056:
        /*a524*/ 	.byte	0x04, 0x11
        /*a526*/ 	.short	(.L_7058 - .L_7057)
	.align		4
.L_7057:
        /*a528*/ 	.word	index@($_ZN7cutlass13device_kernelIN5flash19enable_sm80_to_sm89INS1_16FlashAttnBwdSm80INS1_25CollectiveMainloopBwdSm80ILi2ELi2EN4cute5tupleIJNS5_1CILi128EEES8_NS7_ILi64EEEEEENS_10bfloat16_tEfNS_4arch4Sm80ELb0ELb1ELb1ELb1ELb1ELb0ELb0ELb0ELi2ELi4ELi4ELi4ELb0EEENS1_24CollectiveEpilogueBwdGQAISA_fSD_Li256ELb1ELb1EEENS1_19SingleTileSchedulerILb1ELb0ELb0ELi128EEEEEEEEEvNT_6ParamsE$_ZN4cute3eso3ESOILb1ELb0EJNS_1CILi1EEEiEEC2ERKS3_RKi)
        /*a52c*/ 	.word	0x00000000


	//----- nvinfo : EIATTR_FRAME_SIZE
	.align		4
.L_7058:
        /*a530*/ 	.byte	0x04, 0x11
        /*a532*/ 	.short	(.L_7060 - .L_7059)
	.align		4
.L_7059:
        /*a534*/ 	.word	index@($_ZN7cutlass13device_kernelIN5flash19enable_sm80_to_sm89INS1_16FlashAttnBwdSm80INS1_25CollectiveMainloopBwdSm80ILi2ELi2EN4cute5tupleIJNS5_1CILi128EEES8_NS7_ILi64EEEEEENS_10bfloat16_tEfNS_4arch4Sm80ELb0ELb1ELb1ELb1ELb1ELb0ELb0ELb0ELi2ELi4ELi4ELi4ELb0EEENS1_24CollectiveEpilogueBwdGQAISA_fSD_Li256ELb1ELb1EEENS1_19SingleTileSchedulerILb1ELb0ELb0ELi128EEEEEEEEEvNT_6ParamsE$_ZN4cute3eso3ESOILb1ELb0EJNS_1CILi1EEENS_5tupleIJiiiEEENS2_ILi64EEENS4_IJNS2_ILi72EEENS2_ILi144EEENS2_ILi288EEEEEENS2_ILi512EEEEEC2ERKS3_RKS5_RKS6_RKSA_RKSB_)
        /*a538*/ 	.word	0x00000000


	//----- nvinfo : EIATTR_FRAME_SIZE
	.align		4
.L_7060:
        /*a53c*/ 	.byte	0x04, 0x11
        /*a53e*/ 	.short	(.L_7062 - .L_7061)
	.align		4
.L_7061:
        /*a540*/ 	.word	index@($_ZN7cutlass13device_kernelIN5flash19enable_sm80_to_sm89INS1_16FlashAttnBwdSm80INS1_25CollectiveMainloopBwdSm80ILi2ELi2EN4cute5tupleIJNS5_1CILi128EEES8_NS7_ILi64EEEEEENS_10bfloat16_tEfNS_4arch4Sm80ELb0ELb1ELb1ELb1ELb1ELb0ELb0ELb0ELi2ELi4ELi4ELi4ELb0EEENS1_24CollectiveEpilogueBwdGQAISA_fSD_Li256ELb1ELb1EEENS1_19SingleTileSchedulerILb1ELb0ELb0ELi128EEEEEEEEEvNT_6ParamsE$_ZN4cute3eso3ESOILb1ELb0EJNS_1CILi1EEENS_5tupleIJNS2_ILi8EEEiiEEENS2_ILi64EEENS4_IJiNS2_ILi144EEENS2_ILi288EEEEEENS2_ILi512EEEEEC2ERKS3_RKS6_RKS7_RKSA_RKSB_)
        /*a544*/ 	.word	0x00000000


	//----- nvinfo : EIATTR_FRAME_SIZE
	.align		4
.L_7062:
        /*a548*/ 	.byte	0x04, 0x11
        /*a54a*/ 	.short	(.L_7064 - .L_7063)
	.align		4
.L_7063:
        /*a54c*/ 	.word	index@($_ZN7cutlass13device_kernelIN5flash19enable_sm80_to_sm89INS1_16FlashAttnBwdSm80INS1_25CollectiveMainloopBwdSm80ILi2ELi2EN4cute5tupleIJNS5_1CILi128EEES8_NS7_ILi64EEEEEENS_10bfloat16_tEfNS_4arch4Sm80ELb0ELb1ELb1ELb1ELb1ELb0ELb0ELb0ELi2ELi4ELi4ELi4ELb0EEENS1_24CollectiveEpilogueBwdGQAISA_fSD_Li256ELb1ELb1EEENS1_19SingleTileSchedulerILb1ELb0ELb0ELi128EEEEEEEEEvNT_6ParamsE$_ZN4cute3eso3ESOILb1ELb0EJNS_1CILi1EEENS2_ILi8EEEiiNS2_ILi64EEEiNS2_ILi144EEENS2_ILi288EEENS2_ILi512EEEEEC2ERKS3_RKS4_RKiSF_RKS5_SF_RKS6_RKS7_RKS8_)
        /*a550*/ 	.word	0x00000000


	//----- nvinfo : EIATTR_FRAME_SIZE
	.align		4
.L_7064:
        /*a554*/ 	.byte	0x04, 0x11
        /*a556*/ 	.short	(.L_7066 - .L_7065)
	.align		4
.L_7065:
        /*a558*/ 	.word	index@($_ZN7cutlass13device_kernelIN5flash19enable_sm80_to_sm89INS1_16FlashAttnBwdSm80INS1_25CollectiveMainloopBwdSm80ILi2ELi2EN4cute5tupleIJNS5_1CILi128EEES8_NS7_ILi64EEEEEENS_10bfloat16_tEfNS_4arch4Sm80ELb0ELb1ELb1ELb1ELb1ELb0ELb0ELb0ELi2ELi4ELi4ELi4ELb0EEENS1_24CollectiveEpilogueBwdGQAISA_fSD_Li256ELb1ELb1EEENS1_19SingleTileSchedulerILb1ELb0ELb0ELi128EEEEEEEEEvNT_6ParamsE$_ZN4cute3eso3ESOILb1ELb0EJNS_1CILi1EEENS2_ILi512EEEiEEC2ERKS3_RKS4_RKi)
        /*a55c*/ 	.word	0x00000000


	//----- nvinfo : EIATTR_FRAME_SIZE
	.align		4
.L_7066:
        /*a560*/ 	.byte	0x04, 0x11
        /*a562*/ 	.short	(.L_7068 - .L_7067)
	.align		4
.L_7067:
        /*a564*/ 	.word	index@($_ZN7cutlass13device_kernelIN5flash19enable_sm80_to_sm89INS1_16FlashAttnBwdSm80INS1_25CollectiveMainloopBwdSm80ILi2ELi2EN4cute5tupleIJNS5_1CILi128EEES8_NS7_ILi64EEEEEENS_10bfloat16_tEfNS_4arch4Sm80ELb0ELb1ELb1ELb1ELb1ELb0ELb0ELb0ELi2ELi4ELi4ELi4ELb0EEENS1_24CollectiveEpilogueBwdGQAISA_fSD_Li256ELb1ELb1EEENS1_19SingleTileSchedulerILb1ELb0ELb0ELi128EEEEEEEEEvNT_6ParamsE$_ZN4cute3eso3ESOILb1ELb0EJNS_1CILi1EEENS2_ILi256EEEiEEC2ERKS3_RKS4_RKi)
        /*a568*/ 	.word	0x00000000


	//----- nvinfo : EIATTR_FRAME_SIZE
	.align		4
.L_7068:
        /*a56c*/ 	.byte	0x04, 0x11
        /*a56e*/ 	.short	(.L_7070 - .L_7069)
	.align		4
.L_7069:
        /*a570*/ 	.word	index@($_ZN7cutlass13device_kernelIN5flash19enable_sm80_to_sm89INS1_16FlashAttnBwdSm80INS1_25CollectiveMainloopBwdSm80ILi2ELi2EN4cute5tupleIJNS5_1CILi128EEES8_NS7_ILi64EEEEEENS_10bfloat16_tEfNS_4arch4Sm80ELb0ELb1ELb1ELb1ELb1ELb0ELb0ELb0ELi2ELi4ELi4ELi4ELb0EEENS1_24CollectiveEpilogueBwdGQAISA_fSD_Li256ELb1ELb1EEENS1_19SingleTileSchedulerILb1ELb0ELb0ELi128EEEEEEEEEvNT_6ParamsE$_ZN4cute3eso3ESOILb1ELb0EJNS_1CILi1024EEEiiEEC2ERKS3_RKiS8_)
        /*a574*/ 	.word	0x00000000


	//----- nvinfo : EIATTR_FRAME_SIZE
	.align		4
.L_7070:
        /*a578*/ 	.byte	0x04, 0x11
        /*a57a*/ 	.short	(.L_7072 - .L_7071)
	.align		4
.L_7071:
        /*a57c*/ 	.word	index@($_ZN7cutlass13device_kernelIN5flash19enable_sm80_to_sm89INS1_16FlashAttnBwdSm80INS1_25CollectiveMainloopBwdSm80ILi2ELi2EN4cute5tupleIJNS5_1CILi128EEES8_NS7_ILi64EEEEEENS_10bfloat16_tEfNS_4arch4Sm80ELb0ELb1ELb1ELb1ELb1ELb0ELb0ELb0ELi2ELi4ELi4ELi4ELb0EEENS1_24CollectiveEpilogueBwdGQAISA_fSD_Li256ELb1ELb1EEENS1_19SingleTileSchedulerILb1ELb0ELb0ELi128EEEEEEEEEvNT_6ParamsE$_ZN4cute3eso3ESOILb1ELb0EJNS_1CILi1024EEENS_5tupleIJiiEEEEEC2ERKS3_RKS5_)
        /*a580*/ 	.word	0x00000000


	//----- nvinfo : EIATTR_FRAME_SIZE
	.align		4
.L_7072:
        /*a584*/ 	.byte	0x04, 0x11
        /*a586*/ 	.short	(.L_7074 - .L_7073)
	.align		4
.L_7073:
        /*a588*/ 	.word	index@($_ZN7cutlass13device_kernelIN5flash19enable_sm80_to_sm89INS1_16FlashAttnBwdSm80INS1_25CollectiveMainloopBwdSm80ILi2ELi2EN4cute5tupleIJNS5_1CILi128EEES8_NS7_ILi64EEEEEENS_10bfloat16_tEfNS_4arch4Sm80ELb0ELb1ELb1ELb1ELb1ELb0ELb0ELb0ELi2ELi4ELi4ELi4ELb0EEENS1_24CollectiveEpilogueBwdGQAISA_fSD_Li256ELb1ELb1EEENS1_19SingleTileSchedulerILb1ELb0ELb0ELi128EEEEEEEEEvNT_6ParamsE$_ZN4cute3eso3ESOILb1ELb0EJNS_1CILi0EEEiS3_EEC2ERKS3_RKiS6_)
        /*a58c*/ 	.word	0x00000000


	//----- nvinfo : EIATTR_FRAME_SIZE
	.align		4
.L_7074:
        /*a590*/ 	.byte	0x04, 0x11
        /*a592*/ 	.short	(.L_7076 - .L_7075)
	.align		4
.L_7075:
        /*a594*/ 	.word	index@($_ZN7cutlass13device_kernelIN5flash19enable_sm80_to_sm89INS1_16FlashAttnBwdSm80INS1_25CollectiveMainloopBwdSm80ILi2ELi2EN4cute5tupleIJNS5_1CILi128EEES8_NS7_ILi64EEEEEENS_10bfloat16_tEfNS_4arch4Sm80ELb0ELb1ELb1ELb1ELb1ELb0ELb0ELb0ELi2ELi4ELi4ELi4ELb0EEENS1_24CollectiveEpilogueBwdGQAISA_fSD_Li256ELb1ELb1EEENS1_19SingleTileSchedulerILb1ELb0ELb0ELi128EEEEEEEEEvNT_6ParamsE$_ZN4cute3eso3ESOILb1ELb0EJNS_1CILi0EEEiEEC2ERKS3_RKi)
        /*a598*/ 	.word	0x00000000


	//----- nvinfo : EIATTR_FRAME_SIZE
	.align		4
.L_7076:
        /*a59c*/ 	.byte	0x04, 0x11
        /*a59e*/ 	.short	(.L_7078 - .L_7077)
	.align		4
.L_7077:
        /*a5a0*/ 	.word	index@($_ZN7cutlass13device_kernelIN5flash19enable_sm80_to_sm89INS1_16FlashAttnBwdSm80INS1_25CollectiveMainloopBwdSm80ILi2ELi2EN4cute5tupleIJNS5_1CILi128EEES8_NS7_ILi64EEEEEENS_10bfloat16_tEfNS_4arch4Sm80ELb0ELb1ELb1ELb1ELb1ELb0ELb0ELb0ELi2ELi4ELi4ELi4ELb0EEENS1_24CollectiveEpilogueBwdGQAISA_fSD_Li256ELb1ELb1EEENS1_19SingleTileSchedulerILb1ELb0ELb0ELi128EEEEEEEEEvNT_6ParamsE$_ZN4cute3eso3ESOILb1ELb0EJNS_1CILi0EEENS_5tupleIJNS2_ILi1EEENS2_ILi256EEEiEEEEEC2ERKS3_RKS7_)
        /*a5a4*/ 	.word	0x00000000


	//----- nvinfo : EIATTR_FRAME_SIZE
	.align		4
.L_7078:
        /*a5a8*/ 	.byte	0x04, 0x11
        /*a5aa*/ 	.short	(.L_7080 - .L_7079)
	.align		4
.L_7079:
        /*a5ac*/ 	.word	index@($_ZN7cutlass13device_kernelIN5flash19enable_sm80_to_sm89INS1_16FlashAttnBwdSm80INS1_25CollectiveMainloopBwdSm80ILi2ELi2EN4cute5tupleIJNS5_1CILi128EEES8_NS7_ILi64EEEEEENS_10bfloat16_tEfNS_4arch4Sm80ELb0ELb1ELb1ELb1ELb1ELb0ELb0ELb0ELi2ELi4ELi4ELi4ELb0EEENS1_24CollectiveEpilogueBwdGQAISA_fSD_Li256ELb1ELb1EEENS1_19SingleTileSchedulerILb1ELb0ELb0ELi128EEEEEEEEEvNT_6ParamsE$_ZN4cute3eso3ESOILb1ELb0EJNS_1CILi0EEENS2_ILi1EEENS2_ILi512EEEiNS2_ILi4096EEEiNS2_ILi8192EEEEEC2ERKS3_RKS4_RKS5_RKiRKS6_SG_RKS7_)
        /*a5b0*/ 	.word	0x00000000


	//----- nvinfo : EIATTR_FRAME_SIZE
	.align		4
.L_7080:
        /*a5b4*/ 	.byte	0x04, 0x11
        /*a5b6*/ 	.short	(.L_7082 - .L_7081)
	.align		4
.L_7081:
        /*a5b8*/ 	.word	index@($_ZN7cutlass13device_kernelIN5flash19enable_sm80_to_sm89INS1_16FlashAttnBwdSm80INS1_25CollectiveMainloopBwdSm80ILi2ELi2EN4cute5tupleIJNS5_1CILi128EEES8_NS7_ILi64EEEEEENS_10bfloat16_tEfNS_4arch4Sm80ELb0ELb1ELb1ELb1ELb1ELb0ELb0ELb0ELi2ELi4ELi4ELi4ELb0EEENS1_24CollectiveEpilogueBwdGQAISA_fSD_Li256ELb1ELb1EEENS1_19SingleTileSchedulerILb1ELb0ELb0ELi128EEEEEEEEEvNT_6ParamsE$_ZN4cute3eso3ESOILb1ELb0EJNS_1CILi0EEENS2_ILi1EEENS2_ILi512EEEiEEC2ERKS3_RKS4_RKS5_RKi)
        /*a5bc*/ 	.word	0x00000000


	//----- nvinfo : EIATTR_FRAME_SIZE
	.align		4
.L_7082:
        /*a5c0*/ 	.byte	0x04, 0x11
        /*a5c2*/ 	.short	(.L_7084 - .L_7083)
	.align		4
.L_7083:
        /*a5c4*/ 	.word	index@($_ZN7cutlass13device_kernelIN5flash19enable_sm80_to_sm89INS1_16FlashAttnBwdSm80INS1_25CollectiveMainloopBwdSm80ILi2ELi2EN4cute5tupleIJNS5_1CILi128EEES8_NS7_ILi64EEEEEENS_10bfloat16_tEfNS_4arch4Sm80ELb0ELb1ELb1ELb1ELb1ELb0ELb0ELb0ELi2ELi4ELi4ELi4ELb0EEENS1_24CollectiveEpilogueBwdGQAISA_fSD_Li256ELb1ELb1EEENS1_19SingleTileSchedulerILb1ELb0ELb0ELi128EEEEEEEEEvNT_6ParamsE$_ZN4cute3eso3ESOILb1ELb0EJNS_14ComposedLayoutINS_7SwizzleILi3ELi3ELi3EEENS_1CILj0EEENS_6LayoutINS_5tupleIJNS8_IJNS8_IJNS5_ILi4EEENS5_ILi8EEEEEENS8_IJS9_NS5_ILi1EEEEEEEEENS8_IJNS8_IJNS5_ILi2EEESF_SF_EEENS8_IJSF_S9_EEEEEEEEENS8_IJNS8_IJNS8_IJSF_NS5_ILi64EEEEEENS8_IJNS5_ILi1024EEENS5_ILi0EEEEEEEEENS8_IJNS8_IJSC_NS5_ILi512EEESA_EEENS8_IJNS5_ILi4096EEENS5_ILi16EEEEEEEEEEEEEEEENS_10ViewEngineINS_8smem_ptrIPN7cutlass10bfloat16_tEEEEEEEC2ERKSY_RKS15_)
        /*a5c8*/ 	.word	0x00000000


	//----- nvinfo : EIATTR_FRAME_SIZE
	.align		4
.L_7084:
        /*a5cc*/ 	.byte	0x04, 0x11
        /*a5ce*/ 	.short	(.L_7086 - .L_7085)
	.align		4
.L_7085:
        /*a5d0*/ 	.word	index@($_ZN7cutlass13device_kernelIN5flash19enable_sm80_to_sm89INS1_16FlashAttnBwdSm80INS1_25CollectiveMainloopBwdSm80ILi2ELi2EN4cute5tupleIJNS5_1CILi128EEES8_NS7_ILi64EEEEEENS_10bfloat16_tEfNS_4arch4Sm80ELb0ELb1ELb1ELb1ELb1ELb0ELb0ELb0ELi2ELi4ELi4ELi4ELb0EEENS1_24CollectiveEpilogueBwdGQAISA_fSD_Li256ELb1ELb1EEENS1_19SingleTileSchedulerILb1ELb0ELb0ELi128EEEEEEEEEvNT_6ParamsE$_ZN4cute3eso3ESOILb1ELb0EJNS_14ComposedLayoutINS_7SwizzleILi3ELi3ELi3EEENS_1CILj0EEENS_6LayoutINS_5tupleIJNS8_IJNS8_IJNS5_ILi4EEENS5_ILi8EEEEEENS8_IJNS5_ILi2EEENS5_ILi1EEEEEEEEENS8_IJNS8_IJSC_SC_EEESB_EEEEEENS8_IJNS8_IJNS8_IJNS5_ILi128EEESD_EEENS8_IJSA_NS5_ILi0EEEEEEEEENS8_IJNS8_IJNS5_ILi64EEENS5_ILi512EEEEEENS8_IJNS5_ILi16EEENS5_ILi1024EEEEEEEEEEEEEEEENS_10ViewEngineINS_8smem_ptrIPN7cutlass10bfloat16_tEEEEEEEC2ERKSX_RKS14_)
        /*a5d4*/ 	.word	0x00000000


	//----- nvinfo : EIATTR_FRAME_SIZE
	.align		4
.L_7086:
        /*a5d8*/ 	.byte	0x04, 0x11
        /*a5da*/ 	.short	(.L_7088 - .L_7087)
	.align		4
.L_7087:
        /*a5dc*/ 	.word	index@($_ZN7cutlass13device_kernelIN5flash19enable_sm80_to_sm89INS1_16FlashAttnBwdSm80INS1_25CollectiveMainloopBwdSm80ILi2ELi2EN4cute5tupleIJNS5_1CILi128EEES8_NS7_ILi64EEEEEENS_10bfloat16_tEfNS_4arch4Sm80ELb0ELb1ELb1ELb1ELb1ELb0ELb0ELb0ELi2ELi4ELi4ELi4ELb0EEENS1_24CollectiveEpilogueBwdGQAISA_fSD_Li256ELb1ELb1EEENS1_19SingleTileSchedulerILb1ELb0ELb0ELi128EEEEEEEEEvNT_6ParamsE$_ZN4cute3eso3ESOILb1ELb0EJNS_14ComposedLayoutINS_7SwizzleILi3ELi3ELi3EEENS_1CILj0EEENS_6LayoutINS_5tupleIJNS8_IJNS5_ILi8EEENS5_ILi16EEEEEENS8_IJNS5_ILi64EEENS5_ILi1EEEEEEEEENS8_IJNS8_IJSC_NS5_ILi512EEEEEENS8_IJSD_NS5_ILi0EEEEEEEEEEEEENS_10ViewEngineINS_8smem_ptrIPN7cutlass10bfloat16_tEEEEEEEC2ERKSM_RKST_)
        /*a5e0*/ 	.word	0x00000000


	//----- nvinfo : EIATTR_FRAME_SIZE
	.align		4
.L_7088:
        /*a5e4*/ 	.byte	0x04, 0x11
        /*a5e6*/ 	.short	(.L_7090 - .L_7089)
	.align		4
.L_7089:
        /*a5e8*/ 	.word	index@($_ZN7cutlass13device_kernelIN5flash19enable_sm80_to_sm89INS1_16FlashAttnBwdSm80INS1_25CollectiveMainloopBwdSm80ILi2ELi2EN4cute5tupleIJNS5_1CILi128EEES8_NS7_ILi64EEEEEENS_10bfloat16_tEfNS_4arch4Sm80ELb0ELb1ELb1ELb1ELb1ELb0ELb0ELb0ELi2ELi4ELi4ELi4ELb0EEENS1_24CollectiveEpilogueBwdGQAISA_fSD_Li256ELb1ELb1EEENS1_19SingleTileSchedulerILb1ELb0ELb0ELi128EEEEEEEEEvNT_6ParamsE$_ZN4cute3eso3ESOILb1ELb0EJNS_14ComposedLayoutINS_7SwizzleILi3ELi3ELi3EEENS_1CILj0EEENS_6LayoutINS_5tupleIJNS5_ILi64EEENS5_ILi128EEEEEENS8_IJNS5_ILi1EEES9_EEEEEEENS_10ViewEngineINS_8smem_ptrIPN7cutlass10bfloat16_tEEEEEEEC2ERKSF_RKSM_)
        /*a5ec*/ 	.word	0x00000000


	//----- nvinfo : EIATTR_FRAME_SIZE
	.align		4
.L_7090:
        /*a5f0*/ 	.byte	0x04, 0x11
        /*a5f2*/ 	.short	(.L_7092 - .L_7091)
	.align		4
.L_7091:
        /*a5f4*/ 	.word	index@($_ZN7cutlass13device_kernelIN5flash19enable_sm80_to_sm89INS1_16FlashAttnBwdSm80INS1_25CollectiveMainloopBwdSm80ILi2ELi2EN4cute5tupleIJNS5_1CILi128EEES8_NS7_ILi64EEEEEENS_10bfloat16_tEfNS_4arch4Sm80ELb0ELb1ELb1ELb1ELb1ELb0ELb0ELb0ELi2ELi4ELi4ELi4ELb0EEENS1_24CollectiveEpilogueBwdGQAISA_fSD_Li256ELb1ELb1EEENS1_19SingleTileSchedulerILb1ELb0ELb0ELi128EEEEEEEEEvNT_6ParamsE$_ZN4cute3eso3ESOILb1ELb0EJNS_14ComposedLayoutINS_7SwizzleILi3ELi3ELi3EEENS_1CILi0EEENS_6LayoutINS_5tupleIJNS8_IJNS8_IJNS5_ILi4EEENS5_ILi8EEEEEENS8_IJS9_NS5_ILi1EEEEEEEEENS8_IJNS8_IJNS5_ILi2EEESF_SF_EEENS8_IJSF_SA_EEEEEEEEENS8_IJNS8_IJNS8_IJNS5_ILi128EEESC_EEENS8_IJNS5_ILi16EEES6_EEEEEENS8_IJNS8_IJNS5_ILi64EEESA_NS5_ILi512EEEEEENS8_IJNS5_ILi8192EEENS5_ILi1024EEEEEEEEEEEEEEEENS_10ViewEngineINS_8smem_ptrIPN7cutlass10bfloat16_tEEEEEEEC2ERKSY_RKS15_)
        /*a5f8*/ 	.word	0x00000000


	//----- nvinfo : EIATTR_FRAME_SIZE
	.align		4
.L_7092:
        /*a5fc*/ 	.byte	0x04, 0x11
        /*a5fe*/ 	.short	(.L_7094 - .L_7093)
	.align		4
.L_7093:
        /*a600*/ 	.word	index@($_ZN7cutlass13device_kernelIN5flash19enable_sm80_to_sm89INS1_16FlashAttnBwdSm80INS1_25CollectiveMainloopBwdSm80ILi2ELi2EN4cute5tupleIJNS5_1CILi128EEES8_NS7_ILi64EEEEEENS_10bfloat16_tEfNS_4arch4Sm80ELb0ELb1ELb1ELb1ELb1ELb0ELb0ELb0ELi2ELi4ELi4ELi4ELb0EEENS1_24CollectiveEpilogueBwdGQAISA_fSD_Li256ELb1ELb1EEENS1_19SingleTileSchedulerILb1ELb0ELb0ELi128EEEEEEEEEvNT_6ParamsE$_ZN4cute3eso3ESOILb1ELb0EJNS_14ComposedLayoutINS_7SwizzleILi3ELi3ELi3EEENS_1CILi0EEENS_6LayoutINS_5tupleIJNS8_IJNS8_IJNS5_ILi4EEENS5_ILi8EEEEEENS8_IJS9_NS5_ILi1EEEEEEEEENS8_IJNS8_IJNS5_ILi2EEESF_SF_EEENS8_IJSF_NS8_IJS9_SF_EEEEEEEEEEEENS8_IJNS8_IJNS8_IJSF_NS5_ILi64EEEEEENS8_IJNS5_ILi1024EEES6_EEEEEENS8_IJNS8_IJSC_NS5_ILi512EEESA_EEENS8_IJNS5_ILi4096EEENS8_IJNS5_ILi16EEENS5_ILi8192EEEEEEEEEEEEEEEEEEENS_10ViewEngineINS_8smem_ptrIPN7cutlass10bfloat16_tEEEEEEEC2ERKS10_RKS17_)
        /*a604*/ 	.word	0x00000000


	//----- nvinfo : EIATTR_FRAME_SIZE
	.align		4
.L_7094:
        /*a608*/ 	.byte	0x04, 0x11
        /*a60a*/ 	.short	(.L_7096 - .L_7095)
	.align		4
.L_7095:
        /*a60c*/ 	.word	index@($_ZN7cutlass13device_kernelIN5flash19enable_sm80_to_sm89INS1_16FlashAttnBwdSm80INS1_25CollectiveMainloopBwdSm80ILi2ELi2EN4cute5tupleIJNS5_1CILi128EEES8_NS7_ILi64EEEEEENS_10bfloat16_tEfNS_4arch4Sm80ELb0ELb1ELb1ELb1ELb1ELb0ELb0ELb0ELi2ELi4ELi4ELi4ELb0EEENS1_24CollectiveEpilogueBwdGQAISA_fSD_Li256ELb1ELb1EEENS1_19SingleTileSchedulerILb1ELb0ELb0ELi128EEEEEEEEEvNT_6ParamsE$_ZN4cute3eso3ESOILb1ELb0EJNS_14ComposedLayoutINS_7SwizzleILi3ELi3ELi3EEENS_1CILi0EEENS_6LayoutINS_5tupleIJNS8_IJNS8_IJNS5_ILi4EEENS5_ILi8EEEEEENS8_IJNS5_ILi2EEENS5_ILi1EEEEEEEEENS8_IJNS8_IJSC_SC_EEESB_EEEEEENS8_IJNS8_IJNS8_IJNS5_ILi128EEESD_EEENS8_IJSA_S6_EEEEEENS8_IJNS8_IJNS5_ILi64EEENS5_ILi512EEEEEENS8_IJNS5_ILi16EEENS5_ILi1024EEEEEEEEEEEEEEEENS_10ViewEngineINS_8smem_ptrIPN7cutlass10bfloat16_tEEEEEEEC2ERKSW_RKS13_)
        /*a610*/ 	.word	0x00000000


	//----- nvinfo : EIATTR_FRAME_SIZE
	.align		4
.L_7096:
        /*a614*/ 	.byte	0x04, 0x11
        /*a616*/ 	.short	(.L_7098 - .L_7097)
	.align		4
.L_7097:
        /*a618*/ 	.word	index@($_ZN7cutlass13device_kernelIN5flash19enable_sm80_to_sm89INS1_16FlashAttnBwdSm80INS1_25CollectiveMainloopBwdSm80ILi2ELi2EN4cute5tupleIJNS5_1CILi128EEES8_NS7_ILi64EEEEEENS_10bfloat16_tEfNS_4arch4Sm80ELb0ELb1ELb1ELb1ELb1ELb0ELb0ELb0ELi2ELi4ELi4ELi4ELb0EEENS1_24CollectiveEpilogueBwdGQAISA_fSD_Li256ELb1ELb1EEENS1_19SingleTileSchedulerILb1ELb0ELb0ELi128EEEEEEEEEvNT_6ParamsE$_ZN4cute3eso3ESOILb1ELb0EJNS_14ComposedLayoutINS_7SwizzleILi3ELi3ELi3EEENS_1CILi0EEENS_6LayoutINS_5tupleIJNS8_IJNS8_IJNS5_ILi4EEENS5_ILi8EEEEEENS8_IJNS5_ILi2EEENS5_ILi1EEEEEEEEENS8_IJNS8_IJSC_SC_EEENS8_IJSA_S9_EEEEEEEEENS8_IJNS8_IJNS8_IJSC_NS5_ILi64EEEEEENS8_IJNS5_ILi512EEES6_EEEEEENS8_IJNS8_IJSD_SA_EEENS8_IJNS5_ILi1024EEENS5_ILi16EEEEEEEEEEEEEEEENS_10ViewEngineINS_8smem_ptrIPN7cutlass10bfloat16_tEEEEEEEC2ERKSW_RKS13_)
        /*a61c*/ 	.word	0x00000000


	//----- nvinfo : EIATTR_FRAME_SIZE
	.align		4
.L_7098:
        /*a620*/ 	.byte	0x04, 0x11
        /*a622*/ 	.short	(.L_7100 - .L_7099)
	.align		4
.L_7099:
        /*a624*/ 	.word	index@($_ZN7cutlass13device_kernelIN5flash19enable_sm80_to_sm89INS1_16FlashAttnBwdSm80INS1_25CollectiveMainloopBwdSm80ILi2ELi2EN4cute5tupleIJNS5_1CILi128EEES8_NS7_ILi64EEEEEENS_10bfloat16_tEfNS_4arch4Sm80ELb0ELb1ELb1ELb1ELb1ELb0ELb0ELb0ELi2ELi4ELi4ELi4ELb0EEENS1_24CollectiveEpilogueBwdGQAISA_fSD_Li256ELb1ELb1EEENS1_19SingleTileSchedulerILb1ELb0ELb0ELi128EEEEEEEEEvNT_6ParamsE$_ZN4cute3eso3ESOILb1ELb0EJNS_10UnderscoreEiiEEC2ERKS2_RKiS7_)
        /*a628*/ 	.word	0x00000000


	//----- nvinfo : EIATTR_FRAME_SIZE
	.align		4
.L_7100:
        /*a62c*/ 	.byte	0x04, 0x11
        /*a62e*/ 	.short	(.L_7102 - .L_7101)
	.align		4
.L_7101:
        /*a630*/ 	.word	index@($_ZN7cutlass13device_kernelIN5flash19enable_sm80_to_sm89INS1_16FlashAttnBwdSm80INS1_25CollectiveMainloopBwdSm80ILi2ELi2EN4cute5tupleIJNS5_1CILi128EEES8_NS7_ILi64EEEEEENS_10bfloat16_tEfNS_4arch4Sm80ELb0ELb1ELb1ELb1ELb1ELb0ELb0ELb0ELi2ELi4ELi4ELi4ELb0EEENS1_24CollectiveEpilogueBwdGQAISA_fSD_Li256ELb1ELb1EEENS1_19SingleTileSchedulerILb1ELb0ELb0ELi128EEEEEEEEEvNT_6ParamsE$_ZN4cute3eso3ESOILb1ELb0EJNS_10UnderscoreEiEEC2ERKS2_RKi)
        /*a634*/ 	.word	0x00000000


	//----- nvinfo : EIATTR_FRAME_SIZE
	.align		4
.L_7102:
        /*a638*/ 	.byte	0x04, 0x11
        /*a63a*/ 	.short	(.L_7104 - .L_7103)
	.align		4
.L_7103:
        /*a63c*/ 	.word	index@($_ZN7cutlass13device_kernelIN5flash19enable_sm80_to_sm89INS1_16FlashAttnBwdSm80INS1_25CollectiveMainloopBwdSm80ILi2ELi2EN4cute5tupleIJNS5_1CILi128EEES8_NS7_ILi64EEEEEENS_10bfloat16_tEfNS_4arch4Sm80ELb0ELb1ELb1ELb1ELb1ELb0ELb0ELb0ELi2ELi4ELi4ELi4ELb0EEENS1_24CollectiveEpilogueBwdGQAISA_fSD_Li256ELb1ELb1EEENS1_19SingleTileSchedulerILb1ELb0ELb0ELi128EEEEEEEEEvNT_6ParamsE$_ZN4cute3eso3ESOILb1ELb0EJNS_10UnderscoreES2_iEEC2ERKS2_S5_RKi)
        /*a640*/ 	.word	0x00000000


	//----- nvinfo : EIATTR_FRAME_SIZE
	.align		4
.L_7104:
        /*a644*/ 	.byte	0x04, 0x11
        /*a646*/ 	.short	(.L_7106 - .L_7105)
	.align		4
.L_7105:
        /*a648*/ 	.word	index@($_ZN7cutlass13device_kernelIN5flash19enable_sm80_to_sm89INS1_16FlashAttnBwdSm80INS1_25CollectiveMainloopBwdSm80ILi2ELi2EN4cute5tupleIJNS5_1CILi128EEES8_NS7_ILi64EEEEEENS_10bfloat16_tEfNS_4arch4Sm80ELb0ELb1ELb1ELb1ELb1ELb0ELb0ELb0ELi2ELi4ELi4ELi4ELb0EEENS1_24CollectiveEpilogueBwdGQAISA_fSD_Li256ELb1ELb1EEENS1_19SingleTileSchedulerILb1ELb0ELb0ELi128EEEEEEEEEvNT_6ParamsE$_ZN4cute3eso3ESOILb1ELb0EJNS_10UnderscoreES2_S2_iEEC2ERKS2_S5_S5_RKi)
        /*a64c*/ 	.word	0x00000000


	//----- nvinfo : EIATTR_FRAME_SIZE
	.align		4
.L_7106:
        /*a650*/ 	.byte	0x04, 0x11
        /*a652*/ 	.short	(.L_7108 - .L_7107)
	.align		4
.L_7107:
        /*a654*/ 	.word	index@($_ZN7cutlass13device_kernelIN5flash19enable_sm80_to_sm89INS1_16FlashAttnBwdSm80INS1_25CollectiveMainloopBwdSm80ILi2ELi2EN4cute5tupleIJNS5_1CILi128EEES8_NS7_ILi64EEEEEENS_10bfloat16_tEfNS_4arch4Sm80ELb0ELb1ELb1ELb1ELb1ELb0ELb0ELb0ELi2ELi4ELi4ELi4ELb0EEENS1_24CollectiveEpilogueBwdGQAISA_fSD_Li256ELb1ELb1EEENS1_19SingleTileSchedulerILb1ELb0ELb0ELi128EEEEEEEEEvNT_6ParamsE$_ZN4cute3eso3ESOILb0ELb1EJlEEC2ERKl)
        /*a658*/ 	.word	0x00000000


	//----- nvinfo : EIATTR_FRAME_SIZE
	.align		4
.L_7108:
        /*a65c*/ 	.byte	0x04, 0x11
        /*a65e*/ 	.short	(.L_7110 - .L_7109)
	.align		4
.L_7109:
        /*a660*/ 	.word	index@($_ZN7cutlass13device_kernelIN5flash19enable_sm80_to_sm89INS1_16FlashAttnBwdSm80INS1_25CollectiveMainloopBwdSm80ILi2ELi2EN4cute5tupleIJNS5_1CILi128EEES8_NS7_ILi64EEEEEENS_10bfloat16_tEfNS_4arch4Sm80ELb0ELb1ELb1ELb1ELb1ELb0ELb0ELb0ELi2ELi4ELi4ELi4ELb0EEENS1_24CollectiveEpilogueBwdGQAISA_fSD_Li256ELb1ELb1EEENS1_19SingleTileSchedulerILb1ELb0ELb0ELi128EEEEEEEEEvNT_6ParamsE$_ZN4cute3eso3ESOILb0ELb1EJiNS_1CILi72EEENS2_ILi512EEEEEC2ERKiRKS3_RKS4_)
        /*a664*/ 	.word	0x00000000


	//----- nvinfo : EIATTR_FRAME_SIZE
	.align		4
.L_7110:
        /*a668*/ 	.byte	0x04, 0x11
        /*a66a*/ 	.short	(.L_7112 - .L_7111)
	.align		4
.L_7111:
        /*a66c*/ 	.word	index@($_ZN7cutlass13device_kernelIN5flash19enable_sm80_to_sm89INS1_16FlashAttnBwdSm80INS1_25CollectiveMainloopBwdSm80ILi2ELi2EN4cute5tupleIJNS5_1CILi128EEES8_NS7_ILi64EEEEEENS_10bfloat16_tEfNS_4arch4Sm80ELb0ELb1ELb1ELb1ELb1ELb0ELb0ELb0ELi2ELi4ELi4ELi4ELb0EEENS1_24CollectiveEpilogueBwdGQAISA_fSD_Li256ELb1ELb1EEENS1_19SingleTileSchedulerILb1ELb0ELb0ELi128EEEEEEEEEvNT_6ParamsE$_ZN4cute3eso3ESOILb0ELb1EJiNS_1CILi512EEEEEC2ERKiRKS3_)
        /*a670*/ 	.word	0x00000000


	//----- nvinfo : EIATTR_FRAME_SIZE
	.align		4
.L_7112:
        /*a674*/ 	.byte	0x04, 0x11
        /*a676*/ 	.short	(.L_7114 - .L_7113)
	.align		4
.L_7113:
        /*a678*/ 	.word	index@($_ZN7cutlass13device_kernelIN5flash19enable_sm80_to_sm89INS1_16FlashAttnBwdSm80INS1_25CollectiveMainloopBwdSm80ILi2ELi2EN4cute5tupleIJNS5_1CILi128EEES8_NS7_ILi64EEEEEENS_10bfloat16_tEfNS_4arch4Sm80ELb0ELb1ELb1ELb1ELb1ELb0ELb0ELb0ELi2ELi4ELi4ELi4ELb0EEENS1_24CollectiveEpilogueBwdGQAISA_fSD_Li256ELb1ELb1EEENS1_19SingleTileSchedulerILb1ELb0ELb0ELi128EEEEEEEEEvNT_6ParamsE$_ZN4cute3eso3ESOILb0ELb1EJiNS_1CILi4096EEEEEC2ERKiRKS3_)
        /*a67c*/ 	.word	0x00000000


	//----- nvinfo : EIATTR_FRAME_SIZE
	.align		4
.L_7114:
        /*a680*/ 	.byte	0x04, 0x11
        /*a682*/ 	.short	(.L_7116 - .L_7115)
	.align		4
.L_7115:
        /*a684*/ 	.word	index@($_ZN7cutlass13device_kernelIN5flash19enable_sm80_to_sm89INS1_16FlashAttnBwdSm80INS1_25CollectiveMainloopBwdSm80ILi2ELi2EN4cute5tupleIJNS5_1CILi128EEES8_NS7_ILi64EEEEEENS_10bfloat16_tEfNS_4arch4Sm80ELb0ELb1ELb1ELb1ELb1ELb0ELb0ELb0ELi2ELi4ELi4ELi4ELb0EEENS1_24CollectiveEpilogueBwdGQAISA_fSD_Li256ELb1ELb1EEENS1_19SingleTileSchedulerILb1ELb0ELb0ELi128EEEEEEEEEvNT_6ParamsE$_ZN4cute3eso3ESOILb0ELb1EJiNS_1CILi144EEENS2_ILi512EEEEEC2ERKiRKS3_RKS4_)
        /*a688*/ 	.word	0x00000000


	//----- nvinfo : EIATTR_FRAME_SIZE
	.align		4
.L_7116:
        /*a68c*/ 	.byte	0x04, 0x11
        /*a68e*/ 	.short	(.L_7118 - .L_7117)
	.align		4
.L_7117:
        /*a690*/ 	.word	index@($_ZN7cutlass13device_kernelIN5flash19enable_sm80_to_sm89INS1_16FlashAttnBwdSm80INS1_25CollectiveMainloopBwdSm80ILi2ELi2EN4cute5tupleIJNS5_1CILi128EEES8_NS7_ILi64EEEEEENS_10bfloat16_tEfNS_4arch4Sm80ELb0ELb1ELb1ELb1ELb1ELb0ELb0ELb0ELi2ELi4ELi4ELi4ELb0EEENS1_24CollectiveEpilogueBwdGQAISA_fSD_Li256ELb1ELb1EEENS1_19SingleTileSchedulerILb1ELb0ELb0ELi128EEEEEEEEEvNT_6ParamsE$_ZN4cute3eso3ESOILb0ELb1EJiNS_1CILi144EEENS2_ILi288EEEEEC2ERKiRKS3_RKS4_)
        /*a694*/ 	.word	0x00000000


	//----- nvinfo : EIATTR_FRAME_SIZE
	.align		4
.L_7118:
        /*a698*/ 	.byte	0x04, 0x11
        /*a69a*/ 	.short	(.L_7120 - .L_7119)
	.align		4
.L_7119:
        /*a69c*/ 	.word	index@($_ZN7cutlass13device_kernelIN5flash19enable_sm80_to_sm89INS1_16FlashAttnBwdSm80INS1_25CollectiveMainloopBwdSm80ILi2ELi2EN4cute5tupleIJNS5_1CILi128EEES8_NS7_ILi64EEEEEENS_10bfloat16_tEfNS_4arch4Sm80ELb0ELb1ELb1ELb1ELb1ELb0ELb0ELb0ELi2ELi4ELi4ELi4ELb0EEENS1_24CollectiveEpilogueBwdGQAISA_fSD_Li256ELb1ELb1EEENS1_19SingleTileSchedulerILb1ELb0ELb0ELi128EEEEEEEEEvNT_6ParamsE$_ZN4cute3eso3ESOILb0ELb1EJiNS_1CILi0EEEEEC2ERKiRKS3_)
        /*a6a0*/ 	.word	0x00000000


	//----- nvinfo : EIATTR_FRAME_SIZE
	.align		4
.L_7120:
        /*a6a4*/ 	.byte	0x04, 0x11
        /*a6a6*/ 	.short	(.L_7122 - .L_7121)
	.align		4
.L_7121:
        /*a6a8*/ 	.word	index@($_ZN7cutlass13device_kernelIN5flash19enable_sm80_to_sm89INS1_16FlashAttnBwdSm80INS1_25CollectiveMainloopBwdSm80ILi2ELi2EN4cute5tupleIJNS5_1CILi128EEES8_NS7_ILi64EEEEEENS_10bfloat16_tEfNS_4arch4Sm80ELb0ELb1ELb1ELb1ELb1ELb0ELb0ELb0ELi2ELi4ELi4ELi4ELb0EEENS1_24CollectiveEpilogueBwdGQAISA_fSD_Li256ELb1ELb1EEENS1_19SingleTileSchedulerILb1ELb0ELb0ELi128EEEEEEEEEvNT_6ParamsE$_ZN4cute3eso3ESOILb0ELb1EJiEEC2ERKi)
        /*a6ac*/ 	.word	0x00000000


	//----- nvinfo : EIATTR_FRAME_SIZE
	.align		4
.L_7122:
        /*a6b0*/ 	.byte	0x04, 0x11
        /*a6b2*/ 	.short	(.L_7124 - .L_7123)
	.align		4
.L_7123:
        /*a6b4*/ 	.word	index@($_ZN7cutlass13device_kernelIN5flash19enable_sm80_to_sm89INS1_16FlashAttnBwdSm80INS1_25CollectiveMainloopBwdSm80ILi2ELi2EN4cute5tupleIJNS5_1CILi128EEES8_NS7_ILi64EEEEEENS_10bfloat16_tEfNS_4arch4Sm80ELb0ELb1ELb1ELb1ELb1ELb0ELb0ELb0ELi2ELi4ELi4ELi4ELb0EEENS1_24CollectiveEpilogueBwdGQAISA_fSD_Li256ELb1ELb1EEENS1_19SingleTileSchedulerILb1ELb0ELb0ELi128EEEEEEEEEvNT_6ParamsE$_ZN4cute3eso3ESOILb0ELb1EJNS_6LayoutINS_5tupleIJNS3_IJNS_1CILi8EEENS4_ILi1EEEEEENS4_ILi2EEEEEENS3_IJNS3_IJS6_NS4_ILi0EEEEEEiEEEEESA_EEC2ERKSD_RKSA_)
        /*a6b8*/ 	.word	0x00000000


	//----- nvinfo : EIATTR_FRAME_SIZE
	.align		4
.L_7124:
        /*a6bc*/ 	.byte	0x04, 0x11
        /*a6be*/ 	.short	(.L_7126 - .L_7125)
	.align		4
.L_7125:
        /*a6c0*/ 	.word	index@($_ZN7cutlass13device_kernelIN5flash19enable_sm80_to_sm89INS1_16FlashAttnBwdSm80INS1_25CollectiveMainloopBwdSm80ILi2ELi2EN4cute5tupleIJNS5_1CILi128EEES8_NS7_ILi64EEEEEENS_10bfloat16_tEfNS_4arch4Sm80ELb0ELb1ELb1ELb1ELb1ELb0ELb0ELb0ELi2ELi4ELi4ELi4ELb0EEENS1_24CollectiveEpilogueBwdGQAISA_fSD_Li256ELb1ELb1EEENS1_19SingleTileSchedulerILb1ELb0ELb0ELi128EEEEEEEEEvNT_6ParamsE$_ZN4cute3eso3ESOILb0ELb1EJNS_5tupleIJiiEEENS_1CILi8192EEEEEC2ERKS3_RKS5_)
        /*a6c4*/ 	.word	0x00000000


	//----- nvinfo : EIATTR_FRAME_SIZE
	.align		4
.L_7126:
        /*a6c8*/ 	.byte	0x04, 0x11
        /*a6ca*/ 	.short	(.L_7128 - .L_7127)
	.align		4
.L_7127:
        /*a6cc*/ 	.word	index@($_ZN7cutlass13device_kernelIN5flash19enable_sm80_to_sm89INS1_16FlashAttnBwdSm80INS1_25CollectiveMainloopBwdSm80ILi2ELi2EN4cute5tupleIJNS5_1CILi128EEES8_NS7_ILi64EEEEEENS_10bfloat16_tEfNS_4arch4Sm80ELb0ELb1ELb1ELb1ELb1ELb0ELb0ELb0ELi2ELi4ELi4ELi4ELb0EEENS1_24CollectiveEpilogueBwdGQAISA_fSD_Li256ELb1ELb1EEENS1_19SingleTileSchedulerILb1ELb0ELb0ELi128EEEEEEEEEvNT_6ParamsE$_ZN4cute3eso3ESOILb0ELb1EJNS_5tupleIJiiEEENS_1CILi1024EEEEEC2ERKS3_RKS5_)
        /*a6d0*/ 	.word	0x00000000


	//----- nvinfo : EIATTR_FRAME_SIZE
	.align		4
.L_7128:
        /*a6d4*/ 	.byte	0x04, 0x11
        /*a6d6*/ 	.short	(.L_7130 - .L_7129)
	.align		4
.L_7129:
        /*a6d8*/ 	.word	index@($_ZN7cutlass13device_kernelIN5flash19enable_sm80_to_sm89INS1_16FlashAttnBwdSm80INS1_25CollectiveMainloopBwdSm80ILi2ELi2EN4cute5tupleIJNS5_1CILi128EEES8_NS7_ILi64EEEEEENS_10bfloat16_tEfNS_4arch4Sm80ELb0ELb1ELb1ELb1ELb1ELb0ELb0ELb0ELi2ELi4ELi4ELi4ELb0EEENS1_24CollectiveEpilogueBwdGQAISA_fSD_Li256ELb1ELb1EEENS1_19SingleTileSchedulerILb1ELb0ELb0ELi128EEEEEEEEEvNT_6ParamsE$_ZN4cute3eso3ESOILb0ELb1EJNS_5tupleIJiiEEEEEC2ERKS3_)
        /*a6dc*/ 	.word	0x00000000


	//----- nvinfo : EIATTR_FRAME_SIZE
	.align		4
.L_7130:
        /*a6e0*/ 	.byte	0x04, 0x11
        /*a6e2*/ 	.short	(.L_7132 - .L_7131)
	.align		4
.L_7131:
        /*a6e4*/ 	.word	index@($_ZN7cutlass13device_kernelIN5flash19enable_sm80_to_sm89INS1_16FlashAttnBwdSm80INS1_25CollectiveMainloopBwdSm80ILi2ELi2EN4cute5tupleIJNS5_1CILi128EEES8_NS7_ILi64EEEEEENS_10bfloat16_tEfNS_4arch4Sm80ELb0ELb1ELb1ELb1ELb1ELb0ELb0ELb0ELi2ELi4ELi4ELi4ELb0EEENS1_24CollectiveEpilogueBwdGQAISA_fSD_Li256ELb1ELb1EEENS1_19SingleTileSchedulerILb1ELb0ELb0ELi128EEEEEEEEEvNT_6ParamsE$_ZN4cute3eso3ESOILb0ELb1EJNS_5tupleIJiNS2_IJiiEEEEEENS2_IJNS_10UnderscoreENS2_IJS5_S5_EEEEEEEEC2ERKS4_RKS7_)
        /*a6e8*/ 	.word	0x00000000


	//----- nvinfo : EIATTR_FRAME_SIZE
	.align		4
.L_7132:
        /*a6ec*/ 	.byte	0x04, 0x11
        /*a6ee*/ 	.short	(.L_7134 - .L_7133)
	.align		4
.L_7133:
        /*a6f0*/ 	.word	index@($_ZN7cutlass13device_kernelIN5flash19enable_sm80_to_sm89INS1_16FlashAttnBwdSm80INS1_25CollectiveMainloopBwdSm80ILi2ELi2EN4cute5tupleIJNS5_1CILi128EEES8_NS7_ILi64EEEEEENS_10bfloat16_tEfNS_4arch4Sm80ELb0ELb1ELb1ELb1ELb1ELb0ELb0ELb0ELi2ELi4ELi4ELi4ELb0EEENS1_24CollectiveEpilogueBwdGQAISA_fSD_Li256ELb1ELb1EEENS1_19SingleTileSchedulerILb1ELb0ELb0ELi128EEEEEEEEEvNT_6ParamsE$_ZN4cute3eso3ESOILb0ELb1EJNS_5tupleIJiNS2_IJiNS_1CILi0EEEEEEEEENS2_IJNS_10UnderscoreENS2_IJS7_S7_EEEEEEEEC2ERKS6_RKS9_)
        /*a6f4*/ 	.word	0x00000000


	//----- nvinfo : EIATTR_FRAME_SIZE
	.align		4
.L_7134:
        /*a6f8*/ 	.byte	0x04, 0x11
        /*a6fa*/ 	.short	(.L_7136 - .L_7135)
	.align		4
.L_7135:
        /*a6fc*/ 	.word	index@($_ZN7cutlass13device_kernelIN5flash19enable_sm80_to_sm89INS1_16FlashAttnBwdSm80INS1_25CollectiveMainloopBwdSm80ILi2ELi2EN4cute5tupleIJNS5_1CILi128EEES8_NS7_ILi64EEEEEENS_10bfloat16_tEfNS_4arch4Sm80ELb0ELb1ELb1ELb1ELb1ELb0ELb0ELb0ELi2ELi4ELi4ELi4ELb0EEENS1_24CollectiveEpilogueBwdGQAISA_fSD_Li256ELb1ELb1EEENS1_19SingleTileSchedulerILb1ELb0ELb0ELi128EEEEEEEEEvNT_6ParamsE$_ZN4cute3eso3ESOILb0ELb0EJiiiNS_1CILi72EEENS2_ILi512EEEEEC2ERKiS7_S7_RKS3_RKS4_)
        /*a700*/ 	.word	0x00000000


	//----- nvinfo : EIATTR_FRAME_SIZE
	.align		4
.L_7136:
        /*a704*/ 	.byte	0x04, 0x11
        /*a706*/ 	.short	(.L_7138 - .L_7137)
	.align		4
.L_7137:
        /*a708*/ 	.word	index@($_ZN7cutlass13device_kernelIN5flash19enable_sm80_to_sm89INS1_16FlashAttnBwdSm80INS1_25CollectiveMainloopBwdSm80ILi2ELi2EN4cute5tupleIJNS5_1CILi128EEES8_NS7_ILi64EEEEEENS_10bfloat16_tEfNS_4arch4Sm80ELb0ELb1ELb1ELb1ELb1ELb0ELb0ELb0ELi2ELi4ELi4ELi4ELb0EEENS1_24CollectiveEpilogueBwdGQAISA_fSD_Li256ELb1ELb1EEENS1_19SingleTileSchedulerILb1ELb0ELb0ELi128EEEEEEEEEvNT_6ParamsE$_ZN4cute3eso3ESOILb0ELb0EJiiiNS_1CILi144EEENS2_ILi512EEEEEC2ERKiS7_S7_RKS3_RKS4_)
        /*a70c*/ 	.word	0x00000000


	//----- nvinfo : EIATTR_FRAME_SIZE
	.align		4
.L_7138:
        /*a710*/ 	.byte	0x04, 0x11
        /*a712*/ 	.short	(.L_7140 - .L_7139)
	.align		4
.L_7139:
        /*a714*/ 	.word	index@($_ZN7cutlass13device_kernelIN5flash19enable_sm80_to_sm89INS1_16FlashAttnBwdSm80INS1_25CollectiveMainloopBwdSm80ILi2ELi2EN4cute5tupleIJNS5_1CILi128EEES8_NS7_ILi64EEEEEENS_10bfloat16_tEfNS_4arch4Sm80ELb0ELb1ELb1ELb1ELb1ELb0ELb0ELb0ELi2ELi4ELi4ELi4ELb0EEENS1_24CollectiveEpilogueBwdGQAISA_fSD_Li256ELb1ELb1EEENS1_19SingleTileSchedulerILb1ELb0ELb0ELi128EEEEEEEEEvNT_6ParamsE$_ZN4cute3eso3ESOILb0ELb0EJiiiNS_1CILi0EEEEEC2ERKiS6_S6_RKS3_)
        /*a718*/ 	.word	0x00000000


	//----- nvinfo : EIATTR_FRAME_SIZE
	.align		4
.L_7140:
        /*a71c*/ 	.byte	0x04, 0x11
        /*a71e*/ 	.short	(.L_7142 - .L_7141)
	.align		4
.L_7141:
        /*a720*/ 	.word	index@($_ZN7cutlass13device_kernelIN5flash19enable_sm80_to_sm89INS1_16FlashAttnBwdSm80INS1_25CollectiveMainloopBwdSm80ILi2ELi2EN4cute5tupleIJNS5_1CILi128EEES8_NS7_ILi64EEEEEENS_10bfloat16_tEfNS_4arch4Sm80ELb0ELb1ELb1ELb1ELb1ELb0ELb0ELb0ELi2ELi4ELi4ELi4ELb0EEENS1_24CollectiveEpilogueBwdGQAISA_fSD_Li256ELb1ELb1EEENS1_19SingleTileSchedulerILb1ELb0ELb0ELi128EEEEEEEEEvNT_6ParamsE$_ZN4cute3eso3ESOILb0ELb0EJiiiEEC2ERKiS4_S4_)
        /*a724*/ 	.word	0x00000000


	//----- nvinfo : EIATTR_FRAME_SIZE
	.align		4
.L_7142:
        /*a728*/ 	.byte	0x04, 0x11
        /*a72a*/ 	.short	(.L_7144 - .L_7143)
	.align		4
.L_7143:
        /*a72c*/ 	.word	index@($_ZN7cutlass13device_kernelIN5flash19enable_sm80_to_sm89INS1_16FlashAttnBwdSm80INS1_25CollectiveMainloopBwdSm80ILi2ELi2EN4cute5tupleIJNS5_1CILi128EEES8_NS7_ILi64EEEEEENS_10bfloat16_tEfNS_4arch4Sm80ELb0ELb1ELb1ELb1ELb1ELb0ELb0ELb0ELi2ELi4ELi4ELi4ELb0EEENS1_24CollectiveEpilogueBwdGQAISA_fSD_Li256ELb1ELb1EEENS1_19SingleTileSchedulerILb1ELb0ELb0ELi128EEEEEEEEEvNT_6ParamsE$_ZN4cute3eso3ESOILb0ELb0EJiiNS_1CILi8192EEEEEC2ERKiS6_RKS3_)
        /*a730*/ 	.word	0x00000000


	//----- nvinfo : EIATTR_FRAME_SIZE
	.align		4
.L_7144:
        /*a734*/ 	.byte	0x04, 0x11
        /*a736*/ 	.short	(.L_7146 - .L_7145)
	.align		4
.L_7145:
        /*a738*/ 	.word	index@($_ZN7cutlass13device_kernelIN5flash19enable_sm80_to_sm89INS1_16FlashAttnBwdSm80INS1_25CollectiveMainloopBwdSm80ILi2ELi2EN4cute5tupleIJNS5_1CILi128EEES8_NS7_ILi64EEEEEENS_10bfloat16_tEfNS_4arch4Sm80ELb0ELb1ELb1ELb1ELb1ELb0ELb0ELb0ELi2ELi4ELi4ELi4ELb0EEENS1_24CollectiveEpilogueBwdGQAISA_fSD_Li256ELb1ELb1EEENS1_19SingleTileSchedulerILb1ELb0ELb0ELi128EEEEEEEEEvNT_6ParamsE$_ZN4cute3eso3ESOILb0ELb0EJiiNS_1CILi72EEENS2_ILi512EEEEEC2ERKiS7_RKS3_RKS4_)
        /*a73c*/ 	.word	0x00000000


	//----- nvinfo : EIATTR_FRAME_SIZE
	.align		4
.L_7146:
        /*a740*/ 	.byte	0x04, 0x11
        /*a742*/ 	.short	(.L_7148 - .L_7147)
	.align		4
.L_7147:
        /*a744*/ 	.word	index@($_ZN7cutlass13device_kernelIN5flash19enable_sm80_to_sm89INS1_16FlashAttnBwdSm80INS1_25CollectiveMainloopBwdSm80ILi2ELi2EN4cute5tupleIJNS5_1CILi128EEES8_NS7_ILi64EEEEEENS_10bfloat16_tEfNS_4arch4Sm80ELb0ELb1ELb1ELb1ELb1ELb0ELb0ELb0ELi2ELi4ELi4ELi4ELb0EEENS1_24CollectiveEpilogueBwdGQAISA_fSD_Li256ELb1ELb1EEENS1_19SingleTileSchedulerILb1ELb0ELb0ELi128EEEEEEEEEvNT_6ParamsE$_ZN4cute3eso3ESOILb0ELb0EJiiNS_1CILi144EEENS2_ILi512EEEEEC2ERKiS7_RKS3_RKS4_)
        /*a748*/ 	.word	0x00000000


	//----- nvinfo : EIATTR_FRAME_SIZE
	.align		4
.L_7148:
        /*a74c*/ 	.byte	0x04, 0x11
        /*a74e*/ 	.short	(.L_7150 - .L_7149)
	.align		4
.L_7149:
        /*a750*/ 	.word	index@($_ZN7cutlass13device_kernelIN5flash19enable_sm80_to_sm89INS1_16FlashAttnBwdSm80INS1_25CollectiveMainloopBwdSm80ILi2ELi2EN4cute5tupleIJNS5_1CILi128EEES8_NS7_ILi64EEEEEENS_10bfloat16_tEfNS_4arch4Sm80ELb0ELb1ELb1ELb1ELb1ELb0ELb0ELb0ELi2ELi4ELi4ELi4ELb0EEENS1_24CollectiveEpilogueBwdGQAISA_fSD_Li256ELb1ELb1EEENS1_19SingleTileSchedulerILb1ELb0ELb0ELi128EEEEEEEEEvNT_6ParamsE$_ZN4cute3eso3ESOILb0ELb0EJiiNS_1CILi1024EEEEEC2ERKiS6_RKS3_)
        /*a754*/ 	.word	0x00000000


	//----- nvinfo : EIATTR_FRAME_SIZE
	.align		4
.L_7150:
        /*a758*/ 	.byte	0x04, 0x11
        /*a75a*/ 	.short	(.L_7152 - .L_7151)
	.align		4
.L_7151:
        /*a75c*/ 	.word	index@($_ZN7cutlass13device_kernelIN5flash19enable_sm80_to_sm89INS1_16FlashAttnBwdSm80INS1_25CollectiveMainloopBwdSm80ILi2ELi2EN4cute5tupleIJNS5_1CILi128EEES8_NS7_ILi64EEEEEENS_10bfloat16_tEfNS_4arch4Sm80ELb0ELb1ELb1ELb1ELb1ELb0ELb0ELb0ELi2ELi4ELi4ELi4ELb0EEENS1_24CollectiveEpilogueBwdGQAISA_fSD_Li256ELb1ELb1EEENS1_19SingleTileSchedulerILb1ELb0ELb0ELi128EEEEEEEEEvNT_6ParamsE$_ZN4cute3eso3ESOILb0ELb0EJiiNS_1CILi0EEEEEC2ERKiS6_RKS3_)
        /*a760*/ 	.word	0x00000000


	//----- nvinfo : EIATTR_FRAME_SIZE
	.align		4
.L_7152:
        /*a764*/ 	.byte	0x04, 0x11
        /*a766*/ 	.short	(.L_7154 - .L_7153)
	.align		4
.L_7153:
        /*a768*/ 	.word	index@($_ZN7cutlass13device_kernelIN5flash19enable_sm80_to_sm89INS1_16FlashAttnBwdSm80INS1_25CollectiveMainloopBwdSm80ILi2ELi2EN4cute5tupleIJNS5_1CILi128EEES8_NS7_ILi64EEEEEENS_10bfloat16_tEfNS_4arch4Sm80ELb0ELb1ELb1ELb1ELb1ELb0ELb0ELb0ELi2ELi4ELi4ELi4ELb0EEENS1_24CollectiveEpilogueBwdGQAISA_fSD_Li256ELb1ELb1EEENS1_19SingleTileSchedulerILb1ELb0ELb0ELi128EEEEEEEEEvNT_6ParamsE$_ZN4cute3eso3ESOILb0ELb0EJiiEEC2ERKiS4_)
        /*a76c*/ 	.word	0x00000000


	//----- nvinfo : EIATTR_FRAME_SIZE
	.align		4
.L_7154:
        /*a770*/ 	.byte	0x04, 0x11
        /*a772*/ 	.short	(.L_7156 - .L_7155)
	.align		4
.L_7155:
        /*a774*/ 	.word	index@($_ZN7cutlass13device_kernelIN5flash19enable_sm80_to_sm89INS1_16FlashAttnBwdSm80INS1_25CollectiveMainloopBwdSm80ILi2ELi2EN4cute5tupleIJNS5_1CILi128EEES8_NS7_ILi64EEEEEENS_10bfloat16_tEfNS_4arch4Sm80ELb0ELb1ELb1ELb1ELb1ELb0ELb0ELb0ELi2ELi4ELi4ELi4ELb0EEENS1_24CollectiveEpilogueBwdGQAISA_fSD_Li256ELb1ELb1EEENS1_19SingleTileSchedulerILb1ELb0ELb0ELi128EEEEEEEEEvNT_6ParamsE$_ZN4cute3eso3ESOILb0ELb0EJiNS_5tupleIJiiEEEEEC2ERKiRKS3_)
        /*a778*/ 	.word	0x00000000


	//----- nvinfo : EIATTR_FRAME_SIZE
	.align		4
.L_7156:
        /*a77c*/ 	.byte	0x04, 0x11
        /*a77e*/ 	.short	(.L_7158 - .L_7157)
	.align		4
.L_7157:
        /*a780*/ 	.word	index@($_ZN7cutlass13device_kernelIN5flash19enable_sm80_to_sm89INS1_16FlashAttnBwdSm80INS1_25CollectiveMainloopBwdSm80ILi2ELi2EN4cute5tupleIJNS5_1CILi128EEES8_NS7_ILi64EEEEEENS_10bfloat16_tEfNS_4arch4Sm80ELb0ELb1ELb1ELb1ELb1ELb0ELb0ELb0ELi2ELi4ELi4ELi4ELb0EEENS1_24CollectiveEpilogueBwdGQAISA_fSD_Li256ELb1ELb1EEENS1_19SingleTileSchedulerILb1ELb0ELb0ELi128EEEEEEEEEvNT_6ParamsE$_ZN4cute3eso3ESOILb0ELb0EJiNS_5tupleIJiNS_1CILi0EEEEEEEEC2ERKiRKS5_)
        /*a784*/ 	.word	0x00000000


	//----- nvinfo : EIATTR_FRAME_SIZE
	.align		4
.L_7158:
        /*a788*/ 	.byte	0x04, 0x11
        /*a78a*/ 	.short	(.L_7160 - .L_7159)
	.align		4
.L_7159:
        /*a78c*/ 	.word	index@($_ZN7cutlass13device_kernelIN5flash19enable_sm80_to_sm89INS1_16FlashAttnBwdSm80INS1_25CollectiveMainloopBwdSm80ILi2ELi2EN4cute5tupleIJNS5_1CILi128EEES8_NS7_ILi64EEEEEENS_10bfloat16_tEfNS_4arch4Sm80ELb0ELb1ELb1ELb1ELb1ELb0ELb0ELb0ELi2ELi4ELi4ELi4ELb0EEENS1_24CollectiveEpilogueBwdGQAISA_fSD_Li256ELb1ELb1EEENS1_19SingleTileSchedulerILb1ELb0ELb0ELi128EEEEEEEEEvNT_6ParamsE$_ZN4cute3eso3ESOILb0ELb0EJNS_6LayoutINS_5tupleIJNS3_IJNS_1CILi8EEENS4_ILi1EEEEEENS4_ILi4EEES6_EEENS3_IJNS3_IJS6_NS4_ILi0EEEEEElSA_EEEEElEEC2ERKSD_RKl)
        /*a790*/ 	.word	0x00000000


	//----- nvinfo : EIATTR_FRAME_SIZE
	.align		4
.L_7160:
        /*a794*/ 	.byte	0x04, 0x11
        /*a796*/ 	.short	(.L_7162 - .L_7161)
	.align		4
.L_7161:
        /*a798*/ 	.word	index@($_ZN7cutlass13device_kernelIN5flash19enable_sm80_to_sm89INS1_16FlashAttnBwdSm80INS1_25CollectiveMainloopBwdSm80ILi2ELi2EN4cute5tupleIJNS5_1CILi128EEES8_NS7_ILi64EEEEEENS_10bfloat16_tEfNS_4arch4Sm80ELb0ELb1ELb1ELb1ELb1ELb0ELb0ELb0ELi2ELi4ELi4ELi4ELb0EEENS1_24CollectiveEpilogueBwdGQAISA_fSD_Li256ELb1ELb1EEENS1_19SingleTileSchedulerILb1ELb0ELb0ELi128EEEEEEEEEvNT_6ParamsE$_ZN4cute3eso3ESOILb0ELb0EJNS_6LayoutINS_5tupleIJNS3_IJNS_1CILi8EEENS4_ILi1EEEEEENS4_ILi4EEES6_EEENS3_IJNS3_IJS6_NS4_ILi0EEEEEElSA_EEEEENS_10ViewEngineINS_8gmem_ptrIPKN7cutlass10bfloat16_tEEEEEEEC2ERKSD_RKSL_)
        /*a79c*/ 	.word	0x00000000


	//----- nvinfo : EIATTR_FRAME_SIZE
	.align		4
.L_7162:
        /*a7a0*/ 	.byte	0x04, 0x11
        /*a7a2*/ 	.short	(.L_7164 - .L_7163)
	.align		4
.L_7163:
        /*a7a4*/ 	.word	index@($_ZN7cutlass13device_kernelIN5flash19enable_sm80_to_sm89INS1_16FlashAttnBwdSm80INS1_25CollectiveMainloopBwdSm80ILi2ELi2EN4cute5tupleIJNS5_1CILi128EEES8_NS7_ILi64EEEEEENS_10bfloat16_tEfNS_4arch4Sm80ELb0ELb1ELb1ELb1ELb1ELb0ELb0ELb0ELi2ELi4ELi4ELi4ELb0EEENS1_24CollectiveEpilogueBwdGQAISA_fSD_Li256ELb1ELb1EEENS1_19SingleTileSchedulerILb1ELb0ELb0ELi128EEEEEEEEEvNT_6ParamsE$_ZN4cute3eso3ESOILb0ELb0EJNS_6LayoutINS_5tupleIJNS3_IJNS_1CILi8EEENS4_ILi1EEEEEENS4_ILi2EEES5_EEENS3_IJNS3_IJS6_NS4_ILi0EEEEEEiNS4_ILi1024EEEEEEEEiEEC2ERKSE_RKi)
        /*a7a8*/ 	.word	0x00000000


	//----- nvinfo : EIATTR_FRAME_SIZE
	.align		4
.L_7164:
        /*a7ac*/ 	.byte	0x04, 0x11
        /*a7ae*/ 	.short	(.L_7166 - .L_7165)
	.align		4
.L_7165:
        /*a7b0*/ 	.word	index@($_ZN7cutlass13device_kernelIN5flash19enable_sm80_to_sm89INS1_16FlashAttnBwdSm80INS1_25CollectiveMainloopBwdSm80ILi2ELi2EN4cute5tupleIJNS5_1CILi128EEES8_NS7_ILi64EEEEEENS_10bfloat16_tEfNS_4arch4Sm80ELb0ELb1ELb1ELb1ELb1ELb0ELb0ELb0ELi2ELi4ELi4ELi4ELb0EEENS1_24CollectiveEpilogueBwdGQAISA_fSD_Li256ELb1ELb1EEENS1_19SingleTileSchedulerILb1ELb0ELb0ELi128EEEEEEEEEvNT_6ParamsE$_ZN4cute3eso3ESOILb0ELb0EJNS_6LayoutINS_5tupleIJNS3_IJNS_1CILi8EEENS4_ILi1EEEEEENS4_ILi2EEES5_EEENS3_IJNS3_IJS6_NS4_ILi0EEEEEEiNS4_ILi1024EEEEEEEENS_10ViewEngineINS_8smem_ptrIPN7cutlass10bfloat16_tEEEEEEEC2ERKSE_RKSL_)
        /*a7b4*/ 	.word	0x00000000


	//----- nvinfo : EIATTR_FRAME_SIZE
	.align		4
.L_7166:
        /*a7b8*/ 	.byte	0x04, 0x11
        /*a7ba*/ 	.short	(.L_7168 - .L_7167)
	.align		4
.L_7167:
        /*a7bc*/ 	.word	index@($_ZN7cutlass13device_kernelIN5flash19enable_sm80_to_sm89INS1_16FlashAttnBwdSm80INS1_25CollectiveMainloopBwdSm80ILi2ELi2EN4cute5tupleIJNS5_1CILi128EEES8_NS7_ILi64EEEEEENS_10bfloat16_tEfNS_4arch4Sm80ELb0ELb1ELb1ELb1ELb1ELb0ELb0ELb0ELi2ELi4ELi4ELi4ELb0EEENS1_24CollectiveEpilogueBwdGQAISA_fSD_Li256ELb1ELb1EEENS1_19SingleTileSchedulerILb1ELb0ELb0ELi128EEEEEEEEEvNT_6ParamsE$_ZN4cute3eso3ESOILb0ELb0EJNS_6LayoutINS_5tupleIJNS3_IJNS_1CILi8EEENS4_ILi1EEEEEENS4_ILi2EEENS3_IJS8_S8_EEEEEENS3_IJNS3_IJS6_NS4_ILi0EEEEEENS4_ILi4096EEENS3_IJiiEEEEEEEEiEEC2ERKSG_RKi)
        /*a7c0*/ 	.word	0x00000000


	//----- nvinfo : EIATTR_FRAME_SIZE
	.align		4
.L_7168:
        /*a7c4*/ 	.byte	0x04, 0x11
        /*a7c6*/ 	.short	(.L_7170 - .L_7169)
	.align		4
.L_7169:
        /*a7c8*/ 	.word	index@($_ZN7cutlass13device_kernelIN5flash19enable_sm80_to_sm89INS1_16FlashAttnBwdSm80INS1_25CollectiveMainloopBwdSm80ILi2ELi2EN4cute5tupleIJNS5_1CILi128EEES8_NS7_ILi64EEEEEENS_10bfloat16_tEfNS_4arch4Sm80ELb0ELb1ELb1ELb1ELb1ELb0ELb0ELb0ELi2ELi4ELi4ELi4ELb0EEENS1_24CollectiveEpilogueBwdGQAISA_fSD_Li256ELb1ELb1EEENS1_19SingleTileSchedulerILb1ELb0ELb0ELi128EEEEEEEEEvNT_6ParamsE$_ZN4cute3eso3ESOILb0ELb0EJNS_6LayoutINS_5tupleIJNS3_IJNS_1CILi8EEENS4_ILi1EEEEEENS4_ILi2EEENS3_IJS8_S8_EEEEEENS3_IJNS3_IJS6_NS4_ILi0EEEEEENS4_ILi4096EEENS3_IJiiEEEEEEEENS_10ViewEngineINS_8smem_ptrIPN7cutlass10bfloat16_tEEEEEEEC2ERKSG_RKSN_)
        /*a7cc*/ 	.word	0x00000000


	//----- nvinfo : EIATTR_FRAME_SIZE
	.align		4
.L_7170:
        /*a7d0*/ 	.byte	0x04, 0x11
        /*a7d2*/ 	.short	(.L_7172 - .L_7171)
	.align		4
.L_7171:
        /*a7d4*/ 	.word	index@($_ZN7cutlass13device_kernelIN5flash19enable_sm80_to_sm89INS1_16FlashAttnBwdSm80INS1_25CollectiveMainloopBwdSm80ILi2ELi2EN4cute5tupleIJNS5_1CILi128EEES8_NS7_ILi64EEEEEENS_10bfloat16_tEfNS_4arch4Sm80ELb0ELb1ELb1ELb1ELb1ELb0ELb0ELb0ELi2ELi4ELi4ELi4ELb0EEENS1_24CollectiveEpilogueBwdGQAISA_fSD_Li256ELb1ELb1EEENS1_19SingleTileSchedulerILb1ELb0ELb0ELi128EEEEEEEEEvNT_6ParamsE$_ZN4cute3eso3ESOILb0ELb0EJNS_6LayoutINS_5tupleIJNS3_IJNS_1CILi8EEENS4_ILi1EEEEEENS4_ILi2EEEEEENS3_IJNS3_IJS6_NS4_ILi0EEEEEEiEEEEEiEEC2ERKSD_RKi)
        /*a7d8*/ 	.word	0x00000000


	//----- nvinfo : EIATTR_FRAME_SIZE
	.align		4
.L_7172:
        /*a7dc*/ 	.byte	0x04, 0x11
        /*a7de*/ 	.short	(.L_7174 - .L_7173)
	.align		4
.L_7173:
        /*a7e0*/ 	.word	index@($_ZN7cutlass13device_kernelIN5flash19enable_sm80_to_sm89INS1_16FlashAttnBwdSm80INS1_25CollectiveMainloopBwdSm80ILi2ELi2EN4cute5tupleIJNS5_1CILi128EEES8_NS7_ILi64EEEEEENS_10bfloat16_tEfNS_4arch4Sm80ELb0ELb1ELb1ELb1ELb1ELb0ELb0ELb0ELi2ELi4ELi4ELi4ELb0EEENS1_24CollectiveEpilogueBwdGQAISA_fSD_Li256ELb1ELb1EEENS1_19SingleTileSchedulerILb1ELb0ELb0ELi128EEEEEEEEEvNT_6ParamsE$_ZN4cute3eso3ESOILb0ELb0EJNS_6LayoutINS_5tupleIJNS3_IJNS_1CILi8EEENS4_ILi1EEEEEENS4_ILi2EEEEEENS3_IJNS3_IJS6_NS4_ILi0EEEEEEiEEEEENS_10ViewEngineINS_8smem_ptrIPN7cutlass10bfloat16_tEEEEEEEC2ERKSD_RKSK_)
        /*a7e4*/ 	.word	0x00000000


	//----- nvinfo : EIATTR_FRAME_SIZE
	.align		4
.L_7174:
        /*a7e8*/ 	.byte	0x04, 0x11
        /*a7ea*/ 	.short	(.L_7176 - .L_7175)
	.align		4
.L_7175:
        /*a7ec*/ 	.word	index@($_ZN7cutlass13device_kernelIN5flash19enable_sm80_to_sm89INS1_16FlashAttnBwdSm80INS1_25CollectiveMainloopBwdSm80ILi2ELi2EN4cute5tupleIJNS5_1CILi128EEES8_NS7_ILi64EEEEEENS_10bfloat16_tEfNS_4arch4Sm80ELb0ELb1ELb1ELb1ELb1ELb0ELb0ELb0ELi2ELi4ELi4ELi4ELb0EEENS1_24CollectiveEpilogueBwdGQAISA_fSD_Li256ELb1ELb1EEENS1_19SingleTileSchedulerILb1ELb0ELb0ELi128EEEEEEEEEvNT_6ParamsE$_ZN4cute3eso3ESOILb0ELb0EJNS_6LayoutINS_5tupleIJNS3_IJNS_1CILi8EEENS4_ILi1EEEEEENS3_IJNS4_ILi2EEEEEEEEENS3_IJNS3_IJS6_NS4_ILi0EEEEEENS3_IJiEEEEEEEENS_10ViewEngineINS_8smem_ptrIPN7cutlass10bfloat16_tEEEEEEEC2ERKSF_RKSM_)
        /*a7f0*/ 	.word	0x00000000


	//----- nvinfo : EIATTR_FRAME_SIZE
	.align		4
.L_7176:
        /*a7f4*/ 	.byte	0x04, 0x11
        /*a7f6*/ 	.short	(.L_7178 - .L_7177)
	.align		4
.L_7177:
        /*a7f8*/ 	.word	index@($_ZN7cutlass13device_kernelIN5flash19enable_sm80_to_sm89INS1_16FlashAttnBwdSm80INS1_25CollectiveMainloopBwdSm80ILi2ELi2EN4cute5tupleIJNS5_1CILi128EEES8_NS7_ILi64EEEEEENS_10bfloat16_tEfNS_4arch4Sm80ELb0ELb1ELb1ELb1ELb1ELb0ELb0ELb0ELi2ELi4ELi4ELi4ELb0EEENS1_24CollectiveEpilogueBwdGQAISA_fSD_Li256ELb1ELb1EEENS1_19SingleTileSchedulerILb1ELb0ELb0ELi128EEEEEEEEEvNT_6ParamsE$_ZN4cute3eso3ESOILb0ELb0EJNS_6LayoutINS_5tupleIJNS3_IJNS_1CILi2EEES5_S5_EEES5_NS3_IJS5_S5_EEEEEENS3_IJNS3_IJNS4_ILi1EEENS4_ILi512EEEiEEENS4_ILi4096EEENS3_IJiiEEEEEEEEjEEC2ERKSF_RKj)
        /*a7fc*/ 	.word	0x00000000


	//----- nvinfo : EIATTR_FRAME_SIZE
	.align		4
.L_7178:
        /*a800*/ 	.byte	0x04, 0x11
        /*a802*/ 	.short	(.L_7180 - .L_7179)
	.align		4
.L_7179:
        /*a804*/ 	.word	index@($_ZN7cutlass13device_kernelIN5flash19enable_sm80_to_sm89INS1_16FlashAttnBwdSm80INS1_25CollectiveMainloopBwdSm80ILi2ELi2EN4cute5tupleIJNS5_1CILi128EEES8_NS7_ILi64EEEEEENS_10bfloat16_tEfNS_4arch4Sm80ELb0ELb1ELb1ELb1ELb1ELb0ELb0ELb0ELi2ELi4ELi4ELi4ELb0EEENS1_24CollectiveEpilogueBwdGQAISA_fSD_Li256ELb1ELb1EEENS1_19SingleTileSchedulerILb1ELb0ELb0ELi128EEEEEEEEEvNT_6ParamsE$_ZN4cute3eso3ESOILb0ELb0EJNS_6LayoutINS_5tupleIJNS3_IJNS_1CILi2EEES5_S5_EEES5_NS3_IJS5_S5_EEEEEENS3_IJNS3_IJNS4_ILi1EEENS4_ILi512EEEiEEENS4_ILi4096EEENS3_IJiiEEEEEEEENS_10ViewEngineINS_8smem_ptrIPN7cutlass10bfloat16_tEEEEEEEC2ERKSF_RKSM_)
        /*a808*/ 	.word	0x00000000


	//----- nvinfo : EIATTR_FRAME_SIZE
	.align		4
.L_7180:
        /*a80c*/ 	.byte	0x04, 0x11
        /*a80e*/ 	.short	(.L_7182 - .L_7181)
	.align		4
.L_7181:
        /*a810*/ 	.word	index@($_ZN7cutlass13device_kernelIN5flash19enable_sm80_to_sm89INS1_16FlashAttnBwdSm80INS1_25CollectiveMainloopBwdSm80ILi2ELi2EN4cute5tupleIJNS5_1CILi128EEES8_NS7_ILi64EEEEEENS_10bfloat16_tEfNS_4arch4Sm80ELb0ELb1ELb1ELb1ELb1ELb0ELb0ELb0ELi2ELi4ELi4ELi4ELb0EEENS1_24CollectiveEpilogueBwdGQAISA_fSD_Li256ELb1ELb1EEENS1_19SingleTileSchedulerILb1ELb0ELb0ELi128EEEEEEEEEvNT_6ParamsE$_ZN4cute3eso3ESOILb0ELb0EJNS_6LayoutINS_5tupleIJNS3_IJNS_1CILi2EEES5_S5_EEES5_NS3_IJNS3_IJS5_S5_EEES5_EEEEEENS3_IJNS3_IJNS4_ILi1EEENS4_ILi512EEEiEEENS4_ILi4096EEENS3_IJNS3_IJiiEEENS4_ILi8192EEEEEEEEEEEjEEC2ERKSI_RKj)
        /*a814*/ 	.word	0x00000000


	//----- nvinfo : EIATTR_FRAME_SIZE
	.align		4
.L_7182:
        /*a818*/ 	.byte	0x04, 0x11
        /*a81a*/ 	.short	(.L_7184 - .L_7183)
	.align		4
.L_7183:
        /*a81c*/ 	.word	index@($_ZN7cutlass13device_kernelIN5flash19enable_sm80_to_sm89INS1_16FlashAttnBwdSm80INS1_25CollectiveMainloopBwdSm80ILi2ELi2EN4cute5tupleIJNS5_1CILi128EEES8_NS7_ILi64EEEEEENS_10bfloat16_tEfNS_4arch4Sm80ELb0ELb1ELb1ELb1ELb1ELb0ELb0ELb0ELi2ELi4ELi4ELi4ELb0EEENS1_24CollectiveEpilogueBwdGQAISA_fSD_Li256ELb1ELb1EEENS1_19SingleTileSchedulerILb1ELb0ELb0ELi128EEEEEEEEEvNT_6ParamsE$_ZN4cute3eso3ESOILb0ELb0EJNS_6LayoutINS_5tupleIJNS3_IJNS_1CILi2EEES5_S5_EEES5_NS3_IJNS3_IJS5_S5_EEES5_EEEEEENS3_IJNS3_IJNS4_ILi1EEENS4_ILi512EEEiEEENS4_ILi4096EEENS3_IJNS3_IJiiEEENS4_ILi8192EEEEEEEEEEENS_10ViewEngineINS_8smem_ptrIPN7cutlass10bfloat16_tEEEEEEEC2ERKSI_RKSP_)
        /*a820*/ 	.word	0x00000000


	//----- nvinfo : EIATTR_FRAME_SIZE
	.align		4
.L_7184:
        /*a824*/ 	.byte	0x04, 0x11
        /*a826*/ 	.short	(.L_7186 - .L_7185)
	.align		4
.L_7185:
        /*a828*/ 	.word	index@($_ZN7cutlass13device_kernelIN5flash19enable_sm80_to_sm89INS1_16FlashAttnBwdSm80INS1_25CollectiveMainloopBwdSm80ILi2ELi2EN4cute5tupleIJNS5_1CILi128EEES8_NS7_ILi64EEEEEENS_10bfloat16_tEfNS_4arch4Sm80ELb0ELb1ELb1ELb1ELb1ELb0ELb0ELb0ELi2ELi4ELi4ELi4ELb0EEENS1_24CollectiveEpilogueBwdGQAISA_fSD_Li256ELb1ELb1EEENS1_19SingleTileSchedulerILb1ELb0ELb0ELi128EEEEEEEEEvNT_6ParamsE$_ZN4cute3eso3ESOILb0ELb0EJNS_6LayoutINS_5tupleIJNS3_IJNS_1CILi2EEES5_EEES6_NS4_ILi8EEEEEENS3_IJNS3_IJiNS4_ILi512EEEEEENS3_IJiiEEENS4_ILi1024EEEEEEEEjEEC2ERKSE_RKj)
        /*a82c*/ 	.word	0x00000000


	//----- nvinfo : EIATTR_FRAME_SIZE
	.align		4
.L_7186:
        /*a830*/ 	.byte	0x04, 0x11
        /*a832*/ 	.short	(.L_7188 - .L_7187)
	.align		4
.L_7187:
        /*a834*/ 	.word	index@($_ZN7cutlass13device_kernelIN5flash19enable_sm80_to_sm89INS1_16FlashAttnBwdSm80INS1_25CollectiveMainloopBwdSm80ILi2ELi2EN4cute5tupleIJNS5_1CILi128EEES8_NS7_ILi64EEEEEENS_10bfloat16_tEfNS_4arch4Sm80ELb0ELb1ELb1ELb1ELb1ELb0ELb0ELb0ELi2ELi4ELi4ELi4ELb0EEENS1_24CollectiveEpilogueBwdGQAISA_fSD_Li256ELb1ELb1EEENS1_19SingleTileSchedulerILb1ELb0ELb0ELi128EEEEEEEEEvNT_6ParamsE$_ZN4cute3eso3ESOILb0ELb0EJNS_6LayoutINS_5tupleIJNS3_IJNS_1CILi2EEES5_EEES6_NS4_ILi8EEEEEENS3_IJNS3_IJiNS4_ILi512EEEEEENS3_IJiiEEENS4_ILi1024EEEEEEEENS_10ViewEngineINS_8smem_ptrIPN7cutlass10bfloat16_tEEEEEEEC2ERKSE_RKSL_)
        /*a838*/ 	.word	0x00000000


	//----- nvinfo : EIATTR_FRAME_SIZE
	.align		4
.L_7188:
        /*a83c*/ 	.byte	0x04, 0x11
        /*a83e*/ 	.short	(.L_7190 - .L_7189)
	.align		4
.L_7189:
        /*a840*/ 	.word	index@($_ZN7cutlass13device_kernelIN5flash19enable_sm80_to_sm89INS1_16FlashAttnBwdSm80INS1_25CollectiveMainloopBwdSm80ILi2ELi2EN4cute5tupleIJNS5_1CILi128EEES8_NS7_ILi64EEEEEENS_10bfloat16_tEfNS_4arch4Sm80ELb0ELb1ELb1ELb1ELb1ELb0ELb0ELb0ELi2ELi4ELi4ELi4ELb0EEENS1_24CollectiveEpilogueBwdGQAISA_fSD_Li256ELb1ELb1EEENS1_19SingleTileSchedulerILb1ELb0ELb0ELi128EEEEEEEEEvNT_6ParamsE$_ZN4cute3eso3ESOILb0ELb0EJNS_6LayoutINS_5tupleIJNS3_IJNS_1CILi2EEES5_EEENS4_ILi8EEES6_EEENS3_IJNS3_IJNS4_ILi1EEEiEEENS4_ILi1024EEENS3_IJiiEEEEEEEEjEEC2ERKSE_RKj)
        /*a844*/ 	.word	0x00000000


	//----- nvinfo : EIATTR_FRAME_SIZE
	.align		4
.L_7190:
        /*a848*/ 	.byte	0x04, 0x11
        /*a84a*/ 	.short	(.L_7192 - .L_7191)
	.align		4
.L_7191:
        /*a84c*/ 	.word	index@($_ZN7cutlass13device_kernelIN5flash19enable_sm80_to_sm89INS1_16FlashAttnBwdSm80INS1_25CollectiveMainloopBwdSm80ILi2ELi2EN4cute5tupleIJNS5_1CILi128EEES8_NS7_ILi64EEEEEENS_10bfloat16_tEfNS_4arch4Sm80ELb0ELb1ELb1ELb1ELb1ELb0ELb0ELb0ELi2ELi4ELi4ELi4ELb0EEENS1_24CollectiveEpilogueBwdGQAISA_fSD_Li256ELb1ELb1EEENS1_19SingleTileSchedulerILb1ELb0ELb0ELi128EEEEEEEEEvNT_6ParamsE$_ZN4cute3eso3ESOILb0ELb0EJNS_6LayoutINS_5tupleIJNS3_IJNS_1CILi2EEES5_EEENS4_ILi8EEES6_EEENS3_IJNS3_IJNS4_ILi1EEEiEEENS4_ILi1024EEENS3_IJiiEEEEEEEENS_10ViewEngineINS_8smem_ptrIPN7cutlass10bfloat16_tEEEEEEEC2ERKSE_RKSL_)
        /*a850*/ 	.word	0x00000000


	//----- nvinfo : EIATTR_FRAME_SIZE
	.align		4
.L_7192:
        /*a854*/ 	.byte	0x04, 0x11
        /*a856*/ 	.short	(.L_7194 - .L_7193)
	.align		4
.L_7193:
        /*a858*/ 	.word	index@($_ZN7cutlass13device_kernelIN5flash19enable_sm80_to_sm89INS1_16FlashAttnBwdSm80INS1_25CollectiveMainloopBwdSm80ILi2ELi2EN4cute5tupleIJNS5_1CILi128EEES8_NS7_ILi64EEEEEENS_10bfloat16_tEfNS_4arch4Sm80ELb0ELb1ELb1ELb1ELb1ELb0ELb0ELb0ELi2ELi4ELi4ELi4ELb0EEENS1_24CollectiveEpilogueBwdGQAISA_fSD_Li256ELb1ELb1EEENS1_19SingleTileSchedulerILb1ELb0ELb0ELi128EEEEEEEEEvNT_6ParamsE$_ZN4cute3eso3ESOILb0ELb0EJNS_6LayoutINS_5tupleIJNS3_IJNS_1CILi1EEENS3_IJS5_NS4_ILi2EEES6_EEEEEES6_NS3_IJS6_S6_EEEEEENS3_IJNS3_IJNS4_ILi0EEENS3_IJS5_NS4_ILi256EEEiEEEEEENS4_ILi2048EEENS3_IJiNS4_ILi4096EEEEEEEEEEENS_10ViewEngineINS_8smem_ptrIPjEEEEEEC2ERKSJ_RKSO_)
        /*a85c*/ 	.word	0x00000000


	//----- nvinfo : EIATTR_FRAME_SIZE
	.align		4
.L_7194:
        /*a860*/ 	.byte	0x04, 0x11
        /*a862*/ 	.short	(.L_7196 - .L_7195)
	.align		4
.L_7195:
        /*a864*/ 	.word	index@($_ZN7cutlass13device_kernelIN5flash19enable_sm80_to_sm89INS1_16FlashAttnBwdSm80INS1_25CollectiveMainloopBwdSm80ILi2ELi2EN4cute5tupleIJNS5_1CILi128EEES8_NS7_ILi64EEEEEENS_10bfloat16_tEfNS_4arch4Sm80ELb0ELb1ELb1ELb1ELb1ELb0ELb0ELb0ELi2ELi4ELi4ELi4ELb0EEENS1_24CollectiveEpilogueBwdGQAISA_fSD_Li256ELb1ELb1EEENS1_19SingleTileSchedulerILb1ELb0ELb0ELi128EEEEEEEEEvNT_6ParamsE$_ZN4cute3eso3ESOILb0ELb0EJNS_6LayoutINS_5tupleIJNS3_IJNS3_IJNS_1CILi8EEENS4_ILi1EEEEEES6_EEENS3_IJNS3_IJS6_S6_EEENS4_ILi2EEEEEEEEENS3_IJNS3_IJNS3_IJS6_NS4_ILi0EEEEEESD_EEENS3_IJNS3_IJSD_SD_EEEiEEEEEEEENS_10ViewEngineINS_8smem_ptrIPN7cutlass10bfloat16_tEEEEEEEC2ERKSJ_RKSQ_)
        /*a868*/ 	.word	0x00000000


	//----- nvinfo : EIATTR_FRAME_SIZE
	.align		4
.L_7196:
        /*a86c*/ 	.byte	0x04, 0x11
        /*a86e*/ 	.short	(.L_7198 - .L_7197)
	.align		4
.L_7197:
        /*a870*/ 	.word	index@($_ZN7cutlass13device_kernelIN5flash19enable_sm80_to_sm89INS1_16FlashAttnBwdSm80INS1_25CollectiveMainloopBwdSm80ILi2ELi2EN4cute5tupleIJNS5_1CILi128EEES8_NS7_ILi64EEEEEENS_10bfloat16_tEfNS_4arch4Sm80ELb0ELb1ELb1ELb1ELb1ELb0ELb0ELb0ELi2ELi4ELi4ELi4ELb0EEENS1_24CollectiveEpilogueBwdGQAISA_fSD_Li256ELb1ELb1EEENS1_19SingleTileSchedulerILb1ELb0ELb0ELi128EEEEEEEEEvNT_6ParamsE$_ZN4cute3eso3ESOILb0ELb0EJNS_5tupleIJiiEEEiNS_1CILi0EEEEEC2ERKS3_RKiRKS5_)
        /*a874*/ 	.word	0x00000000


	//----- nvinfo : EIATTR_FRAME_SIZE
	.align		4
.L_7198:
        /*a878*/ 	.byte	0x04, 0x11
        /*a87a*/ 	.short	(.L_7200 - .L_7199)
	.align		4
.L_7199:
        /*a87c*/ 	.word	index@($_ZN7cutlass13device_kernelIN5flash19enable_sm80_to_sm89INS1_16FlashAttnBwdSm80INS1_25CollectiveMainloopBwdSm80ILi2ELi2EN4cute5tupleIJNS5_1CILi128EEES8_NS7_ILi64EEEEEENS_10bfloat16_tEfNS_4arch4Sm80ELb0ELb1ELb1ELb1ELb1ELb0ELb0ELb0ELi2ELi4ELi4ELi4ELb0EEENS1_24CollectiveEpilogueBwdGQAISA_fSD_Li256ELb1ELb1EEENS1_19SingleTileSchedulerILb1ELb0ELb0ELi128EEEEEEEEEvNT_6ParamsE$_ZN4cute3eso3ESOILb0ELb0EJNS_5tupleIJiNS_1CILi512EEEEEENS2_IJiiEEENS3_ILi1024EEEEEC2ERKS5_RKS6_RKS7_)
        /*a880*/ 	.word	0x00000000


	//----- nvinfo : EIATTR_FRAME_SIZE
	.align		4
.L_7200:
        /*a884*/ 	.byte	0x04, 0x11
        /*a886*/ 	.short	(.L_7202 - .L_7201)
	.align		4
.L_7201:
        /*a888*/ 	.word	index@($_ZN7cutlass13device_kernelIN5flash19enable_sm80_to_sm89INS1_16FlashAttnBwdSm80INS1_25CollectiveMainloopBwdSm80ILi2ELi2EN4cute5tupleIJNS5_1CILi128EEES8_NS7_ILi64EEEEEENS_10bfloat16_tEfNS_4arch4Sm80ELb0ELb1ELb1ELb1ELb1ELb0ELb0ELb0ELi2ELi4ELi4ELi4ELb0EEENS1_24CollectiveEpilogueBwdGQAISA_fSD_Li256ELb1ELb1EEENS1_19SingleTileSchedulerILb1ELb0ELb0ELi128EEEEEEEEEvNT_6ParamsE$_ZN4cute3eso3ESOILb0ELb0EJNS_5tupleIJNS_1CILi1EEEiEEENS3_ILi1024EEENS2_IJiiEEEEEC2ERKS5_RKS6_RKS7_)
        /*a88c*/ 	.word	0x00000000


	//----- nvinfo : EIATTR_FRAME_SIZE
	.align		4
.L_7202:
        /*a890*/ 	.byte	0x04, 0x11
        /*a892*/ 	.short	(.L_7204 - .L_7203)
	.align		4
.L_7203:
        /*a894*/ 	.word	index@($_ZN7cutlass13device_kernelIN5flash19enable_sm80_to_sm89INS1_16FlashAttnBwdSm80INS1_25CollectiveMainloopBwdSm80ILi2ELi2EN4cute5tupleIJNS5_1CILi128EEES8_NS7_ILi64EEEEEENS_10bfloat16_tEfNS_4arch4Sm80ELb0ELb1ELb1ELb1ELb1ELb0ELb0ELb0ELi2ELi4ELi4ELi4ELb0EEENS1_24CollectiveEpilogueBwdGQAISA_fSD_Li256ELb1ELb1EEENS1_19SingleTileSchedulerILb1ELb0ELb0ELi128EEEEEEEEEvNT_6ParamsE$_ZN4cute3eso3ESOILb0ELb0EJNS_5tupleIJNS_1CILi1EEENS3_ILi512EEEiEEENS3_ILi4096EEENS2_IJiiEEEEEC2ERKS6_RKS7_RKS8_)
        /*a898*/ 	.word	0x00000000


	//----- nvinfo : EIATTR_FRAME_SIZE
	.align		4
.L_7204:
        /*a89c*/ 	.byte	0x04, 0x11
        /*a89e*/ 	.short	(.L_7206 - .L_7205)
	.align		4
.L_7205:
        /*a8a0*/ 	.word	index@($_ZN7cutlass13device_kernelIN5flash19enable_sm80_to_sm89INS1_16FlashAttnBwdSm80INS1_25CollectiveMainloopBwdSm80ILi2ELi2EN4cute5tupleIJNS5_1CILi128EEES8_NS7_ILi64EEEEEENS_10bfloat16_tEfNS_4arch4Sm80ELb0ELb1ELb1ELb1ELb1ELb0ELb0ELb0ELi2ELi4ELi4ELi4ELb0EEENS1_24CollectiveEpilogueBwdGQAISA_fSD_Li256ELb1ELb1EEENS1_19SingleTileSchedulerILb1ELb0ELb0ELi128EEEEEEEEEvNT_6ParamsE$_ZN4cute3eso3ESOILb0ELb0EJNS_5tupleIJNS_1CILi1EEENS3_ILi512EEEiEEENS3_ILi4096EEENS2_IJNS2_IJiiEEENS3_ILi8192EEEEEEEEC2ERKS6_RKS7_RKSA_)
        /*a8a4*/ 	.word	0x00000000


	//----- nvinfo : EIATTR_FRAME_SIZE
	.align		4
.L_7206:
        /*a8a8*/ 	.byte	0x04, 0x11
        /*a8aa*/ 	.short	(.L_7208 - .L_7207)
	.align		4
.L_7207:
        /*a8ac*/ 	.word	index@($_ZN7cutlass13device_kernelIN5flash19enable_sm80_to_sm89INS1_16FlashAttnBwdSm80INS1_25CollectiveMainloopBwdSm80ILi2ELi2EN4cute5tupleIJNS5_1CILi128EEES8_NS7_ILi64EEEEEENS_10bfloat16_tEfNS_4arch4Sm80ELb0ELb1ELb1ELb1ELb1ELb0ELb0ELb0ELi2ELi4ELi4ELi4ELb0EEENS1_24CollectiveEpilogueBwdGQAISA_fSD_Li256ELb1ELb1EEENS1_19SingleTileSchedulerILb1ELb0ELb0ELi128EEEEEEEEEvNT_6ParamsE$_ZN4cute3eso3ESOILb0ELb0EJNS_5tupleIJNS_1CILi0EEENS2_IJNS3_ILi1EEENS3_ILi256EEEiEEEEEENS3_ILi2048EEENS2_IJiNS3_ILi4096EEEEEEEEC2ERKS8_RKS9_RKSB_)
        /*a8b0*/ 	.word	0x00000000


	//----- nvinfo : EIATTR_FRAME_SIZE
	.align		4
.L_7208:
        /*a8b4*/ 	.byte	0x04, 0x11
        /*a8b6*/ 	.short	(.L_7210 - .L_7209)
	.align		4
.L_7209:
        /*a8b8*/ 	.word	index@($_ZN7cutlass13device_kernelIN5flash19enable_sm80_to_sm89INS1_16FlashAttnBwdSm80INS1_25CollectiveMainloopBwdSm80ILi2ELi2EN4cute5tupleIJNS5_1CILi128EEES8_NS7_ILi64EEEEEENS_10bfloat16_tEfNS_4arch4Sm80ELb0ELb1ELb1ELb1ELb1ELb0ELb0ELb0ELi2ELi4ELi4ELi4ELb0EEENS1_24CollectiveEpilogueBwdGQAISA_fSD_Li256ELb1ELb1EEENS1_19SingleTileSchedulerILb1ELb0ELb0ELi128EEEEEEEEEvNT_6ParamsE$_ZN4cute3eso3ESOILb0ELb0EJNS_14ComposedLayoutINS_7SwizzleILi3ELi3ELi3EEENS_9MixedBitsILj0ELj432EEENS_6LayoutINS_5tupleIJNS8_IJNS_1CILi2EEESA_SA_EEESA_NS9_ILi8EEEEEENS8_IJNS8_IJNS9_ILi64EEESC_NS9_ILi512EEEEEENS9_ILi8192EEENS9_ILi1024EEEEEEEEEEiEEC2ERKSL_RKi)
        /*a8bc*/ 	.word	0x00000000


	//----- nvinfo : EIATTR_FRAME_SIZE
	.align		4
.L_7210:
        /*a8c0*/ 	.byte	0x04, 0x11
        /*a8c2*/ 	.short	(.L_7212 - .L_7211)
	.align		4
.L_7211:
        /*a8c4*/ 	.word	index@($_ZN7cutlass13device_kernelIN5flash19enable_sm80_to_sm89INS1_16FlashAttnBwdSm80INS1_25CollectiveMainloopBwdSm80ILi2ELi2EN4cute5tupleIJNS5_1CILi128EEES8_NS7_ILi64EEEEEENS_10bfloat16_tEfNS_4arch4Sm80ELb0ELb1ELb1ELb1ELb1ELb0ELb0ELb0ELi2ELi4ELi4ELi4ELb0EEENS1_24CollectiveEpilogueBwdGQAISA_fSD_Li256ELb1ELb1EEENS1_19SingleTileSchedulerILb1ELb0ELb0ELi128EEEEEEEEEvNT_6ParamsE$_ZN4cute3eso3ESOILb0ELb0EJNS_14ComposedLayoutINS_7SwizzleILi3ELi3ELi3EEENS_9MixedBitsILj0ELj432EEENS_6LayoutINS_5tupleIJNS8_IJNS_1CILi2EEESA_SA_EEESA_NS9_ILi8EEEEEENS8_IJNS8_IJNS9_ILi64EEESC_NS9_ILi512EEEEEENS9_ILi8192EEENS9_ILi1024EEEEEEEEEENS_10ViewEngineINS_8smem_ptrIPN7cutlass10bfloat16_tEEEEEEEC2ERKSL_RKSS_)
        /*a8c8*/ 	.word	0x00000000


	//----- nvinfo : EIATTR_FRAME_SIZE
	.align		4
.L_7212:
        /*a8cc*/ 	.byte	0x04, 0x11
        /*a8ce*/ 	.short	(.L_7214 - .L_7213)
	.align		4
.L_7213:
        /*a8d0*/ 	.word	index@($_ZN7cutlass13device_kernelIN5flash19enable_sm80_to_sm89INS1_16FlashAttnBwdSm80INS1_25CollectiveMainloopBwdSm80ILi2ELi2EN4cute5tupleIJNS5_1CILi128EEES8_NS7_ILi64EEEEEENS_10bfloat16_tEfNS_4arch4Sm80ELb0ELb1ELb1ELb1ELb1ELb0ELb0ELb0ELi2ELi4ELi4ELi4ELb0EEENS1_24CollectiveEpilogueBwdGQAISA_fSD_Li256ELb1ELb1EEENS1_19SingleTileSchedulerILb1ELb0ELb0ELi128EEEEEEEEEvNT_6ParamsE$_ZN4cute12iter_adaptorIPjNS_8smem_ptrIS1_EEEC2ES1_)
        /*a8d4*/ 	.word	0x00000000


	//----- nvinfo : EIATTR_FRAME_SIZE
	.align		4
.L_7214:
        /*a8d8*/ 	.byte	0x04, 0x11
        /*a8da*/ 	.short	(.L_7216 - .L_7215)
	.align		4
.L_7215:
        /*a8dc*/ 	.word	index@($_ZN7cutlass13device_kernelIN5flash19enable_sm80_to_sm89INS1_16FlashAttnBwdSm80INS1_25CollectiveMainloopBwdSm80ILi2ELi2EN4cute5tupleIJNS5_1CILi128EEES8_NS7_ILi64EEEEEENS_10bfloat16_tEfNS_4arch4Sm80ELb0ELb1ELb1ELb1ELb1ELb0ELb0ELb0ELi2ELi4ELi4ELi4ELb0EEENS1_24CollectiveEpilogueBwdGQAISA_fSD_Li256ELb1ELb1EEENS1_19SingleTileSchedulerILb1ELb0ELb0ELi128EEEEEEEEEvNT_6ParamsE$_ZN4cute12iter_adaptorIPfNS_8smem_ptrIS1_EEEC2ES1_)
        /*a8e0*/ 	.word	0x00000000


	//----- nvinfo : EIATTR_FRAME_SIZE
	.align		4
.L_7216:
        /*a8e4*/ 	.byte	0x04, 0x11
        /*a8e6*/ 	.short	(.L_7218 - .L_7217)
	.align		4
.L_7217:
        /*a8e8*/ 	.word	index@($_ZN7cutlass13device_kernelIN5flash19enable_sm80_to_sm89INS1_16FlashAttnBwdSm80INS1_25CollectiveMainloopBwdSm80ILi2ELi2EN4cute5tupleIJNS5_1CILi128EEES8_NS7_ILi64EEEEEENS_10bfloat16_tEfNS_4arch4Sm80ELb0ELb1ELb1ELb1ELb1ELb0ELb0ELb0ELi2ELi4ELi4ELi4ELb0EEENS1_24CollectiveEpilogueBwdGQAISA_fSD_Li256ELb1ELb1EEENS1_19SingleTileSchedulerILb1ELb0ELb0ELi128EEEEEEEEEvNT_6ParamsE$_ZN4cute12iter_adaptorIPfNS_8gmem_ptrIS1_EEEC2ES1_)
        /*a8ec*/ 	.word	0x00000000


	//----- nvinfo : EIATTR_FRAME_SIZE
	.align		4
.L_7218:
        /*a8f0*/ 	.byte	0x04, 0x11
        /*a8f2*/ 	.short	(.L_7220 - .L_7219)
	.align		4
.L_7219:
        /*a8f4*/ 	.word	index@($_ZN7cutlass13device_kernelIN5flash19enable_sm80_to_sm89INS1_16FlashAttnBwdSm80INS1_25CollectiveMainloopBwdSm80ILi2ELi2EN4cute5tupleIJNS5_1CILi128EEES8_NS7_ILi64EEEEEENS_10bfloat16_tEfNS_4arch4Sm80ELb0ELb1ELb1ELb1ELb1ELb0ELb0ELb0ELi2ELi4ELi4ELi4ELb0EEENS1_24CollectiveEpilogueBwdGQAISA_fSD_Li256ELb1ELb1EEENS1_19SingleTileSchedulerILb1ELb0ELb0ELi128EEEEEEEEEvNT_6ParamsE$_ZN4cute12iter_adaptorIPN7cutlass9uint128_tENS_8smem_ptrIS3_EEEC2ES3_)
        /*a8f8*/ 	.word	0x00000000


	//----- nvinfo : EIATTR_FRAME_SIZE
	.align		4
.L_7220:
        /*a8fc*/ 	.byte	0x04, 0x11
        /*a8fe*/ 	.short	(.L_7222 - .L_7221)
	.align		4
.L_7221:
        /*a900*/ 	.word	index@($_ZN7cutlass13device_kernelIN5flash19enable_sm80_to_sm89INS1_16FlashAttnBwdSm80INS1_25CollectiveMainloopBwdSm80ILi2ELi2EN4cute5tupleIJNS5_1CILi128EEES8_NS7_ILi64EEEEEENS_10bfloat16_tEfNS_4arch4Sm80ELb0ELb1ELb1ELb1ELb1ELb0ELb0ELb0ELi2ELi4ELi4ELi4ELb0EEENS1_24CollectiveEpilogueBwdGQAISA_fSD_Li256ELb1ELb1EEENS1_19SingleTileSchedulerILb1ELb0ELb0ELi128EEEEEEEEEvNT_6ParamsE$_ZN4cute12iter_adaptorIPN7cutlass10bfloat16_tENS_8smem_ptrIS3_EEEC2ES3_)
        /*a904*/ 	.word	0x00000000


	//----- nvinfo : EIATTR_FRAME_SIZE
	.align		4
.L_7222:
        /*a908*/ 	.byte	0x04, 0x11
        /*a90a*/ 	.short	(.L_7224 - .L_7223)
	.align		4
.L_7223:
        /*a90c*/ 	.word	index@($_ZN7cutlass13device_kernelIN5flash19enable_sm80_to_sm89INS1_16FlashAttnBwdSm80INS1_25CollectiveMainloopBwdSm80ILi2ELi2EN4cute5tupleIJNS5_1CILi128EEES8_NS7_ILi64EEEEEENS_10bfloat16_tEfNS_4arch4Sm80ELb0ELb1ELb1ELb1ELb1ELb0ELb0ELb0ELi2ELi4ELi4ELi4ELb0EEENS1_24CollectiveEpilogueBwdGQAISA_fSD_Li256ELb1ELb1EEENS1_19SingleTileSchedulerILb1ELb0ELb0ELi128EEEEEEEEEvNT_6ParamsE$_ZN4cute12iter_adaptorIPKfNS_8gmem_ptrIS2_EEEC2ES2_)
        /*a910*/ 	.word	0x00000000


	//----- nvinfo : EIATTR_FRAME_SIZE
	.align		4
.L_7224:
        /*a914*/ 	.byte	0x04, 0x11
        /*a916*/ 	.short	(.L_7226 - .L_7225)
	.align		4
.L_7225:
        /*a918*/ 	.word	index@($_ZN7cutlass13device_kernelIN5flash19enable_sm80_to_sm89INS1_16FlashAttnBwdSm80INS1_25CollectiveMainloopBwdSm80ILi2ELi2EN4cute5tupleIJNS5_1CILi128EEES8_NS7_ILi64EEEEEENS_10bfloat16_tEfNS_4arch4Sm80ELb0ELb1ELb1ELb1ELb1ELb0ELb0ELb0ELi2ELi4ELi4ELi4ELb0EEENS1_24CollectiveEpilogueBwdGQAISA_fSD_Li256ELb1ELb1EEENS1_19SingleTileSchedulerILb1ELb0ELb0ELi128EEEEEEEEEvNT_6ParamsE$_ZN4cute12iter_adaptorIPKN7cutlass9uint128_tENS_8gmem_ptrIS4_EEEC2ES4_)
        /*a91c*/ 	.word	0x00000000


	//----- nvinfo : EIATTR_FRAME_SIZE
	.align		4
.L_7226:
        /*a920*/ 	.byte	0x04, 0x11
        /*a922*/ 	.short	(.L_7228 - .L_7227)
	.align		4
.L_7227:
        /*a924*/ 	.word	index@($_ZN7cutlass13device_kernelIN5flash19enable_sm80_to_sm89INS1_16FlashAttnBwdSm80INS1_25CollectiveMainloopBwdSm80ILi2ELi2EN4cute5tupleIJNS5_1CILi128EEES8_NS7_ILi64EEEEEENS_10bfloat16_tEfNS_4arch4Sm80ELb0ELb1ELb1ELb1ELb1ELb0ELb0ELb0ELi2ELi4ELi4ELi4ELb0EEENS1_24CollectiveEpilogueBwdGQAISA_fSD_Li256ELb1ELb1EEENS1_19SingleTileSchedulerILb1ELb0ELb0ELi128EEEEEEEEEvNT_6ParamsE$_ZN4cute12iter_adaptorIPKN7cutlass10bfloat16_tENS_8gmem_ptrIS4_EEEC2ES4_)
        /*a928*/ 	.word	0x00000000


	//----- nvinfo : EIATTR_FRAME_SIZE
	.align		4
.L_7228:
        /*a92c*/ 	.byte	0x04, 0x11
        /*a92e*/ 	.short	(.L_7230 - .L_7229)
	.align		4
.L_7229:
        /*a930*/ 	.word	index@(_ZN7cutlass13device_kernelIN5flash19enable_sm80_to_sm89INS1_16FlashAttnBwdSm80INS1_25CollectiveMainloopBwdSm80ILi2ELi2EN4cute5tupleIJNS5_1CILi128EEES8_NS7_ILi64EEEEEENS_10bfloat16_tEfNS_4arch4Sm80ELb0ELb1ELb1ELb1ELb1ELb0ELb0ELb0ELi2ELi4ELi4ELi4ELb0EEENS1_24CollectiveEpilogueBwdGQAISA_fSD_Li256ELb1ELb1EEENS1_19SingleTileSchedulerILb1ELb0ELb0ELi128EEEEEEEEEvNT_6ParamsE)
        /*a934*/ 	.word	0x000016e0


	//----- nvinfo : EIATTR_REGCOUNT
	.align		4
.L_7230:
        /*a938*/ 	.byte	0x04, 0x2f
        /*a93a*/ 	.short	(.L_7232 - .L_7231)
	.align		4
.L_7231:
        /*a93c*/ 	.word	index@(_ZN7cutlass13device_kernelIN5flash19enable_sm80_to_sm89INS1_16FlashAttnBwdSm80INS1_25CollectiveMainloopBwdSm80ILi2ELi2EN4cute5tupleIJNS5_1CILi128EEES8_NS7_ILi64EEEEEENS_10bfloat16_tEfNS_4arch4Sm80ELb0ELb1ELb1ELb1ELb0ELb0ELb0ELb0ELi2ELi4ELi4ELi4ELb0EEENS1_24CollectiveEpilogueBwdGQAISA_fSD_Li256ELb1ELb0EEENS1_19SingleTileSchedulerILb1ELb0ELb0ELi128EEEEEEEEEvNT_6ParamsE)
        /*a940*/ 	.word	0x00000080


	//----- nvinfo : EIATTR_FRAME_SIZE
	.align		4
.L_7232:
        /*a944*/ 	.byte	0x04, 0x11
        /*a946*/ 	.short	(.L_7234 - .L_7233)
	.align		4
.L_7233:
        /*a948*/ 	.word	index@($_ZN7cutlass13device_kernelIN5flash19enable_sm80_to_sm89INS1_16FlashAttnBwdSm80INS1_25CollectiveMainloopBwdSm80ILi2ELi2EN4cute5tupleIJNS5_1CILi128EEES8_NS7_ILi64EEEEEENS_10bfloat16_tEfNS_4arch4Sm80ELb0ELb1ELb1ELb1ELb0ELb0ELb0ELb0ELi2ELi4ELi4ELi4ELb0EEENS1_24CollectiveEpilogueBwdGQAISA_fSD_Li256ELb1ELb0EEENS1_19SingleTileSchedulerILb1ELb0ELb0ELi128EEEEEEEEEvNT_6ParamsE$min)
        /*a94c*/ 	.word	0x00000000


	//----- nvinfo : EIATTR_FRAME_SIZE
	.align		4
.L_7234:
        /*a950*/ 	.byte	0x04, 0x11
        /*a952*/ 	.short	(.L_7236 - .L_7235)
	.align		4
.L_7235:
        /*a954*/ 	.word	index@($_ZN7cutlass13device_kernelIN5flash19enable_sm80_to_sm89INS1_16FlashAttnBwdSm80INS1_25CollectiveMainloopBwdSm80ILi2ELi2EN4cute5tupleIJNS5_1CILi128EEES8_NS7_ILi64EEEEEENS_10bfloat16_tEfNS_4arch4Sm80ELb0ELb1ELb1ELb1ELb0ELb0ELb0ELb0ELi2ELi4ELi4ELi4ELb0EEENS1_24CollectiveEpilogueBwdGQAISA_fSD_Li256ELb1ELb0EEENS1_19SingleTileSchedulerILb1ELb0ELb0ELi128EEEEEEEEEvNT_6ParamsE$exp2f)
        /*a958*/ 	.word	0x00000000


	//----- nvinfo : EIATTR_FRAME_SIZE
	.align		4
.L_7236:
        /*a95c*/ 	.byte	0x04, 0x11
        /*a95e*/ 	.short	(.L_7238 - .L_7237)
	.align		4
.L_7237:
        /*a960*/ 	.word	index@($_ZN7cutlass13device_kernelIN5flash19enable_sm80_to_sm89INS1_16FlashAttnBwdSm80INS1_25CollectiveMainloopBwdSm80ILi2ELi2EN4cute5tupleIJNS5_1CILi128EEES8_NS7_ILi64EEEEEENS_10bfloat16_tEfNS_4arch4Sm80ELb0ELb1ELb1ELb1ELb0ELb0ELb0ELb0ELi2ELi4ELi4ELi4ELb0EEENS1_24CollectiveEpilogueBwdGQAISA_fSD_Li256ELb1ELb0EEENS1_19SingleTileSchedulerILb1ELb0ELb0ELi128EEEEEEEEEvNT_6ParamsE$__umulhi)
        /*a964*/ 	.word	0x00000000


	//----- nvinfo : EIATTR_FRAME_SIZE
	.align		4
.L_7238:
        /*a968*/ 	.byte	0x04, 0x11
        /*a96a*/ 	.short	(.L_7240 - .L_7239)
	.align		4
.L_7239:
        /*a96c*/ 	.word	index@($_ZN7cutlass13device_kernelIN5flash19enable_sm80_to_sm89INS1_16FlashAttnBwdSm80INS1_25CollectiveMainloopBwdSm80ILi2ELi2EN4cute5tupleIJNS5_1CILi128EEES8_NS7_ILi64EEEEEENS_10bfloat16_tEfNS_4arch4Sm80ELb0ELb1ELb1ELb1ELb0ELb0ELb0ELb0ELi2ELi4ELi4ELi4ELb0EEENS1_24CollectiveEpilogueBwdGQAISA_fSD_Li256ELb1ELb0EEENS1_19SingleTileSchedulerILb1ELb0ELb0ELi128EEEEEEEEEvNT_6ParamsE$__fAtomicAdd)
        /*a970*/ 	.word	0x00000000


	//----- nvinfo : EIATTR_FRAME_SIZE
	.align		4
.L_7240:
        /*a974*/ 	.byte	0x04, 0x11
        /*a976*/ 	.short	(.L_7242 - .L_7241)
	.align		4
.L_7241:
        /*a978*/ 	.word	index@($_ZN7cutlass13device_kernelIN5flash19enable_sm80_to_sm89INS1_16FlashAttnBwdSm80INS1_25CollectiveMainloopBwdSm80ILi2ELi2EN4cute5tupleIJNS5_1CILi128EEES8_NS7_ILi64EEEEEENS_10bfloat16_tEfNS_4arch4Sm80ELb0ELb1ELb1ELb1ELb0ELb0ELb0ELb0ELi2ELi4ELi4ELi4ELb0EEENS1_24CollectiveEpilogueBwdGQAISA_fSD_Li256ELb1ELb0EEENS1_19SingleTileSchedulerILb1ELb0ELb0ELi128EEEEEEEEEvNT_6ParamsE$_ZZZN5flash25CollectiveMainloopBwdSm80ILi2ELi2EN4cute5tupleIJNS1_1CILi128EEES4_NS3_ILi64EEEEEEN7cutlass10bfloat16_tEfNS7_4arch4Sm80ELb0ELb1ELb1ELb1ELb0ELb0ELb0ELb0ELi2ELi4ELi4ELi4ELb0EE3mmaINS_16FlashAttnBwdSm80ISB_NS_24CollectiveEpilogueBwdGQAIS6_fSA_Li256ELb1ELb0EEENS_19SingleTileSchedulerILb1ELb0ELb0ELi128EEEE13SharedStorageENS1_6TensorINS1_11ArrayEngineIfLm32EEENS1_6LayoutINS2_IJNS2_IJNS3_ILi2EEESO_EEESO_NS3_ILi4EEEEEENS2_IJNS2_IJNS3_ILi1EEESO_EEESQ_NS3_ILi8EEEEEEEEEEEEbRKNSB_6ParamsERT0_S12_iNS2_IJiiiEEERT_ENKUliT_E_clIZSC_ISJ_SX_EbS10_S12_S12_iS13_S15_EUlRS16_iE_EEDaiS16_ENKUlvE1_clEv)
        /*a97c*/ 	.word	0x00000000


	//----- nvinfo : EIATTR_FRAME_SIZE
	.align		4
.L_7242:
        /*a980*/ 	.byte	0x04, 0x11
        /*a982*/ 	.short	(.L_7244 - .L_7243)
	.align		4
.L_7243:
        /*a984*/ 	.word	index@($_ZN7cutlass13device_kernelIN5flash19enable_sm80_to_sm89INS1_16FlashAttnBwdSm80INS1_25CollectiveMainloopBwdSm80ILi2ELi2EN4cute5tupleIJNS5_1CILi128EEES8_NS7_ILi64EEEEEENS_10bfloat16_tEfNS_4arch4Sm80ELb0ELb1ELb1ELb1ELb0ELb0ELb0ELb0ELi2ELi4ELi4ELi4ELb0EEENS1_24CollectiveEpilogueBwdGQAISA_fSD_Li256ELb1ELb0EEENS1_19SingleTileSchedulerILb1ELb0ELb0ELi128EEEEEEEEEvNT_6ParamsE$_ZZZN5flash25CollectiveMainloopBwdSm80ILi2ELi2EN4cute5tupleIJNS1_1CILi128EEES4_NS3_ILi64EEEEEEN7cutlass10bfloat16_tEfNS7_4arch4Sm80ELb0ELb1ELb1ELb1ELb0ELb0ELb0ELb0ELi2ELi4ELi4ELi4ELb0EE3mmaINS_16FlashAttnBwdSm80ISB_NS_24CollectiveEpilogueBwdGQAIS6_fSA_Li256ELb1ELb0EEENS_19SingleTileSchedulerILb1ELb0ELb0ELi128EEEE13SharedStorageENS1_6TensorINS1_11ArrayEngineIfLm32EEENS1_6LayoutINS2_IJNS2_IJNS3_ILi2EEESO_EEESO_NS3_ILi4EEEEEENS2_IJNS2_IJNS3_ILi1EEESO_EEESQ_NS3_ILi8EEEEEEEEEEEEbRKNSB_6ParamsERT0_S12_iNS2_IJiiiEEERT_ENKUliT_E_clIZSC_ISJ_SX_EbS10_S12_S12_iS13_S15_EUlRS16_iE_EEDaiS16_ENKUlvE0_clEv)
        /*a988*/ 	.word	0x00000000


	//----- nvinfo : EIATTR_FRAME_SIZE
	.align		4
.L_7244:
        /*a98c*/ 	.byte	0x04, 0x11
        /*a98e*/ 	.short	(.L_7246 - .L_7245)
	.align		4
.L_7245:
        /*a990*/ 	.word	index@($_ZN7cutlass13device_kernelIN5flash19enable_sm80_to_sm89INS1_16FlashAttnBwdSm80INS1_25CollectiveMainloopBwdSm80ILi2ELi2EN4cute5tupleIJNS5_1CILi128EEES8_NS7_ILi64EEEEEENS_10bfloat16_tEfNS_4arch4Sm80ELb0ELb1ELb1ELb1ELb0ELb0ELb0ELb0ELi2ELi4ELi4ELi4ELb0EEENS1_24CollectiveEpilogueBwdGQAISA_fSD_Li256ELb1ELb0EEENS1_19SingleTileSchedulerILb1ELb0ELb0ELi128EEEEEEEEEvNT_6ParamsE$_ZZZN5flash25CollectiveMainloopBwdSm80ILi2ELi2EN4cute5tupleIJNS1_1CILi128EEES4_NS3_ILi64EEEEEEN7cutlass10bfloat16_tEfNS7_4arch4Sm80ELb0ELb1ELb1ELb1ELb0ELb0ELb0ELb0ELi2ELi4ELi4ELi4ELb0EE3mmaINS_16FlashAttnBwdSm80ISB_NS_24CollectiveEpilogueBwdGQAIS6_fSA_Li256ELb1ELb0EEENS_19SingleTileSchedulerILb1ELb0ELb0ELi128EEEE13SharedStorageENS1_6TensorINS1_11ArrayEngineIfLm32EEENS1_6LayoutINS2_IJNS2_IJNS3_ILi2EEESO_EEESO_NS3_ILi4EEEEEENS2_IJNS2_IJNS3_ILi1EEESO_EEESQ_NS3_ILi8EEEEEEEEEEEEbRKNSB_6ParamsERT0_S12_iNS2_IJiiiEEERT_ENKUliT_E_clIZSC_ISJ_SX_EbS10_S12_S12_iS13_S15_EUlRS16_iE_EEDaiS16_ENKUlT_E_clIZSC_ISJ_SX_EbS10_S12_S12_iS13_S15_EUlvE0_EEDaS1B_)
        /*a994*/ 	.word	0x00000000


	//----- nvinfo : EIATTR_FRAME_SIZE
	.align		4
.L_7246:
        /*a998*/ 	.byte	0x04, 0x11
        /*a99a*/ 	.short	(.L_7248 - .L_7247)
	.align		4
.L_7247:
        /*a99c*/ 	.word	index@($_ZN7cutlass13device_kernelIN5flash19enable_sm80_to_sm89INS1_16FlashAttnBwdSm80INS1_25CollectiveMainloopBwdSm80ILi2ELi2EN4cute5tupleIJNS5_1CILi128EEES8_NS7_ILi64EEEEEENS_10bfloat16_tEfNS_4arch4Sm80ELb0ELb1ELb1ELb1ELb0ELb0ELb0ELb0ELi2ELi4ELi4ELi4ELb0EEENS1_24CollectiveEpilogueBwdGQAISA_fSD_Li256ELb1ELb0EEENS1_19SingleTileSchedulerILb1ELb0ELb0ELi128EEEEEEEEEvNT_6ParamsE$_ZZN5flash25CollectiveMainloopBwdSm80ILi2ELi2EN4cute5tupleIJNS1_1CILi128EEES4_NS3_ILi64EEEEEEN7cutlass10bfloat16_tEfNS7_4arch4Sm80ELb0ELb1ELb1ELb1ELb0ELb0ELb0ELb0ELi2ELi4ELi4ELi4ELb0EE3mmaINS_16FlashAttnBwdSm80ISB_NS_24CollectiveEpilogueBwdGQAIS6_fSA_Li256ELb1ELb0EEENS_19SingleTileSchedulerILb1ELb0ELb0ELi128EEEE13SharedStorageENS1_6TensorINS1_11ArrayEngineIfLm32EEENS1_6LayoutINS2_IJNS2_IJNS3_ILi2EEESO_EEESO_NS3_ILi4EEEEEENS2_IJNS2_IJNS3_ILi1EEESO_EEESQ_NS3_ILi8EEEEEEEEEEEEbRKNSB_6ParamsERT0_S12_iNS2_IJiiiEEERT_ENKUlvE_clEv)
        /*a9a0*/ 	.word	0x00000000


	//----- nvinfo : EIATTR_FRAME_SIZE
	.align		4
.L_7248:
        /*a9a4*/ 	.byte	0x04, 0x11
        /*a9a6*/ 	.short	(.L_7250 - .L_7249)
	.align		4
.L_7249:
        /*a9a8*/ 	.word	index@($_ZN7cutlass13device_kernelIN5flash19enable_sm80_to_sm89INS1_16FlashAttnBwdSm80INS1_25CollectiveMainloopBwdSm80ILi2ELi2EN4cute5tupleIJNS5_1CILi128EEES8_NS7_ILi64EEEEEENS_10bfloat16_tEfNS_4arch4Sm80ELb0ELb1ELb1ELb1ELb0ELb0ELb0ELb0ELi2ELi4ELi4ELi4ELb0EEENS1_24CollectiveEpilogueBwdGQAISA_fSD_Li256ELb1ELb0EEENS1_19SingleTileSchedulerILb1ELb0ELb0ELi128EEEEEEEEEvNT_6ParamsE$_ZZN5flash25CollectiveMainloopBwdSm80ILi2ELi2EN4cute5tupleIJNS1_1CILi128EEES4_NS3_ILi64EEEEEEN7cutlass10bfloat16_tEfNS7_4arch4Sm80ELb0ELb1ELb1ELb1ELb0ELb0ELb0ELb0ELi2ELi4ELi4ELi4ELb0EE3mmaINS_16FlashAttnBwdSm80ISB_NS_24CollectiveEpilogueBwdGQAIS6_fSA_Li256ELb1ELb0EEENS_19SingleTileSchedulerILb1ELb0ELb0ELi128EEEE13SharedStorageENS1_6TensorINS1_11ArrayEngineIfLm32EEENS1_6LayoutINS2_IJNS2_IJNS3_ILi2EEESO_EEESO_NS3_ILi4EEEEEENS2_IJNS2_IJNS3_ILi1EEESO_EEESQ_NS3_ILi8EEEEEEEEEEEEbRKNSB_6ParamsERT0_S12_iNS2_IJiiiEEERT_ENKUlvE0_clEv)
        /*a9ac*/ 	.word	0x00000000


	//----- nvinfo : EIATTR_FRAME_SIZE
	.align		4
.L_7250:
        /*a9b0*/ 	.byte	0x04, 0x11
        /*a9b2*/ 	.short	(.L_7252 - .L_7251)
	.align		4
.L_7251:
        /*a9b4*/ 	.word	index@($_ZN7cutlass13device_kernelIN5flash19enable_sm80_to_sm89INS1_16FlashAttnBwdSm80INS1_25CollectiveMainloopBwdSm80ILi2ELi2EN4cute5tupleIJNS5_1CILi128EEES8_NS7_ILi64EEEEEENS_10bfloat16_tEfNS_4arch4Sm80ELb0ELb1ELb1ELb1ELb0ELb0ELb0ELb0ELi2ELi4ELi4ELi4ELb0EEENS1_24CollectiveEpilogueBwdGQAISA_fSD_Li256ELb1ELb0EEENS1_19SingleTileSchedulerILb1ELb0ELb0ELi128EEEEEEEEEvNT_6ParamsE$_ZZN5flash25CollectiveMainloopBwdSm80ILi2ELi2EN4cute5tupleIJNS1_1CILi128EEES4_NS3_ILi64EEEEEEN7cutlass10bfloat16_tEfNS7_4arch4Sm80ELb0ELb1ELb1ELb1ELb0ELb0ELb0ELb0ELi2ELi4ELi4ELi4ELb0EE3mmaINS_16FlashAttnBwdSm80ISB_NS_24CollectiveEpilogueBwdGQAIS6_fSA_Li256ELb1ELb0EEENS_19SingleTileSchedulerILb1ELb0ELb0ELi128EEEE13SharedStorageENS1_6TensorINS1_11ArrayEngineIfLm32EEENS1_6LayoutINS2_IJNS2_IJNS3_ILi2EEESO_EEESO_NS3_ILi4EEEEEENS2_IJNS2_IJNS3_ILi1EEESO_EEESQ_NS3_ILi8EEEEEEEEEEEEbRKNSB_6ParamsERT0_S12_iNS2_IJiiiEEERT_ENKUliiE_clEii)
        /*a9b8*/ 	.word	0x00000000


	//----- nvinfo : EIATTR_FRAME_SIZE
	.align		4
.L_7252:
        /*a9bc*/ 	.byte	0x04, 0x11
        /*a9be*/ 	.short	(.L_7254 - .L_7253)
	.align		4
.L_7253:
        /*a9c0*/ 	.word	index@($_ZN7cutlass13device_kernelIN5flash19enable_sm80_to_sm89INS1_16FlashAttnBwdSm80INS1_25CollectiveMainloopBwdSm80ILi2ELi2EN4cute5tupleIJNS5_1CILi128EEES8_NS7_ILi64EEEEEENS_10bfloat16_tEfNS_4arch4Sm80ELb0ELb1ELb1ELb1ELb0ELb0ELb0ELb0ELi2ELi4ELi4ELi4ELb0EEENS1_24CollectiveEpilogueBwdGQAISA_fSD_Li256ELb1ELb0EEENS1_19SingleTileSchedulerILb1ELb0ELb0ELi128EEEEEEEEEvNT_6ParamsE$_ZZN5flash25CollectiveMainloopBwdSm80ILi2ELi2EN4cute5tupleIJNS1_1CILi128EEES4_NS3_ILi64EEEEEEN7cutlass10bfloat16_tEfNS7_4arch4Sm80ELb0ELb1ELb1ELb1ELb0ELb0ELb0ELb0ELi2ELi4ELi4ELi4ELb0EE3mmaINS_16FlashAttnBwdSm80ISB_NS_24CollectiveEpilogueBwdGQAIS6_fSA_Li256ELb1ELb0EEENS_19SingleTileSchedulerILb1ELb0ELb0ELi128EEEE13SharedStorageENS1_6TensorINS1_11ArrayEngineIfLm32EEENS1_6LayoutINS2_IJNS2_IJNS3_ILi2EEESO_EEESO_NS3_ILi4EEEEEENS2_IJNS2_IJNS3_ILi1EEESO_EEESQ_NS3_ILi8EEEEEEEEEEEEbRKNSB_6ParamsERT0_S12_iNS2_IJiiiEEERT_ENKUliiE0_clEii)
        /*a9c4*/ 	.word	0x00000000


	//----- nvinfo : EIATTR_FRAME_SIZE
	.align		4
.L_7254:
        /*a9c8*/ 	.byte	0x04, 0x11
        /*a9ca*/ 	.short	(.L_7256 - .L_7255)
	.align		4
.L_7255:
        /*a9cc*/ 	.word	index@($_ZN7cutlass13device_kernelIN5flash19enable_sm80_to_sm89INS1_16FlashAttnBwdSm80INS1_25CollectiveMainloopBwdSm80ILi2ELi2EN4cute5tupleIJNS5_1CILi128EEES8_NS7_ILi64EEEEEENS_10bfloat16_tEfNS_4arch4Sm80ELb0ELb1ELb1ELb1ELb0ELb0ELb0ELb0ELi2ELi4ELi4ELi4ELb0EEENS1_24CollectiveEpilogueBwdGQAISA_fSD_Li256ELb1ELb0EEENS1_19SingleTileSchedulerILb1ELb0ELb0ELi128EEEEEEEEEvNT_6ParamsE$_ZZN5flash25CollectiveMainloopBwdSm80ILi2ELi2EN4cute5tupleIJNS1_1CILi128EEES4_NS3_ILi64EEEEEEN7cutlass10bfloat16_tEfNS7_4arch4Sm80ELb0ELb1ELb1ELb1ELb0ELb0ELb0ELb0ELi2ELi4ELi4ELi4ELb0EE3mmaINS_16FlashAttnBwdSm80ISB_NS_24CollectiveEpilogueBwdGQAIS6_fSA_Li256ELb1ELb0EEENS_19SingleTileSchedulerILb1ELb0ELb0ELi128EEEE13SharedStorageENS1_6TensorINS1_11ArrayEngineIfLm32EEENS1_6LayoutINS2_IJNS2_IJNS3_ILi2EEESO_EEESO_NS3_ILi4EEEEEENS2_IJNS2_IJNS3_ILi1EEESO_EEESQ_NS3_ILi8EEEEEEEEEEEEbRKNSB_6ParamsERT0_S12_iNS2_IJiiiEEERT_ENKUliT_E_clIZSC_ISJ_SX_EbS10_S12_S12_iS13_S15_EUlRS16_iE_EEDaiS16_)
        /*a9d0*/ 	.word	0x00000000


	//----- nvinfo : EIATTR_FRAME_SIZE
	.align		4
.L_7256:
        /*a9d4*/ 	.byte	0x04, 0x11
        /*a9d6*/ 	.short	(.L_7258 - .L_7257)
	.align		4
.L_7257:
        /*a9d8*/ 	.word	index@($_ZN7cutlass13device_kernelIN5flash19enable_sm80_to_sm89INS1_16FlashAttnBwdSm80INS1_25CollectiveMainloopBwdSm80ILi2ELi2EN4cute5tupleIJNS5_1CILi128EEES8_NS7_ILi64EEEEEENS_10bfloat16_tEfNS_4arch4Sm80ELb0ELb1ELb1ELb1ELb0ELb0ELb0ELb0ELi2ELi4ELi4ELi4ELb0EEENS1_24CollectiveEpilogueBwdGQAISA_fSD_Li256ELb1ELb0EEENS1_19SingleTileSchedulerILb1ELb0ELb0ELi128EEEEEEEEEvNT_6ParamsE$_ZZN5flash25CollectiveMainloopBwdSm80ILi2ELi2EN4cute5tupleIJNS1_1CILi128EEES4_NS3_ILi64EEEEEEN7cutlass10bfloat16_tEfNS7_4arch4Sm80ELb0ELb1ELb1ELb1ELb0ELb0ELb0ELb0ELi2ELi4ELi4ELi4ELb0EE3mmaINS_16FlashAttnBwdSm80ISB_NS_24CollectiveEpilogueBwdGQAIS6_fSA_Li256ELb1ELb0EEENS_19SingleTileSchedulerILb1ELb0ELb0ELi128EEEE13SharedStorageENS1_6TensorINS1_11ArrayEngineIfLm32EEENS1_6LayoutINS2_IJNS2_IJNS3_ILi2EEESO_EEESO_NS3_ILi4EEEEEENS2_IJNS2_IJNS3_ILi1EEESO_EEESQ_NS3_ILi8EEEEEEEEEEEEbRKNSB_6ParamsERT0_S12_iNS2_IJiiiEEERT_ENKUlRT_iE_clINSK_INSL_IfLm64EEENSN_INS2_IJSP_SO_SU_EEESV_EEEEEEDaS17_i)
        /*a9dc*/ 	.word	0x00000000


	//----- nvinfo : EIATTR_FRAME_SIZE
	.align		4
.L_7258:
        /*a9e0*/ 	.byte	0x04, 0x11
        /*a9e2*/ 	.short	(.L_7260 - .L_7259)
	.align		4
.L_7259:
        /*a9e4*/ 	.word	index@($_ZN7cutlass13device_kernelIN5flash19enable_sm80_to_sm89INS1_16FlashAttnBwdSm80INS1_25CollectiveMainloopBwdSm80ILi2ELi2EN4cute5tupleIJNS5_1CILi128EEES8_NS7_ILi64EEEEEENS_10bfloat16_tEfNS_4arch4Sm80ELb0ELb1ELb1ELb1ELb0ELb0ELb0ELb0ELi2ELi4ELi4ELi4ELb0EEENS1_24CollectiveEpilogueBwdGQAISA_fSD_Li256ELb1ELb0EEENS1_19SingleTileSchedulerILb1ELb0ELb0ELi128EEEEEEEEEvNT_6ParamsE$_ZZN4cuteplIJiiEJiiEEEDaRKNS_15ArithmeticTupleIJDpT_EEERKNS1_IJDpT0_EEEENKUlDpRKT_E_clIJiiEEEDaSF_)
        /*a9e8*/ 	.word	0x00000000


	//----- nvinfo : EIATTR_FRAME_SIZE
	.align		4
.L_7260:
        /*a9ec*/ 	.byte	0x04, 0x11
        /*a9ee*/ 	.short	(.L_7262 - .L_7261)
	.align		4
.L_7261:
        /*a9f0*/ 	.word	index@($_ZN7cutlass13device_kernelIN5flash19enable_sm80_to_sm89INS1_16FlashAttnBwdSm80INS1_25CollectiveMainloopBwdSm80ILi2ELi2EN4cute5tupleIJNS5_1CILi128EEES8_NS7_ILi64EEEEEENS_10bfloat16_tEfNS_4arch4Sm80ELb0ELb1ELb1ELb1ELb0ELb0ELb0ELb0ELi2ELi4ELi4ELi4ELb0EEENS1_24CollectiveEpilogueBwdGQAISA_fSD_Li256ELb1ELb0EEENS1_19SingleTileSchedulerILb1ELb0ELb0ELi128EEEEEEEEEvNT_6ParamsE$_ZZN4cuteplIJiiEJiNS_1CILi0EEEEEEDaRKNS_15ArithmeticTupleIJDpT_EEERKNS3_IJDpT0_EEEENKUlDpRKT_E_clIJiiEEEDaSH_)
        /*a9f4*/ 	.word	0x00000000


	//----- nvinfo : EIATTR_FRAME_SIZE
	.align		4
.L_7262:
        /*a9f8*/ 	.byte	0x04, 0x11
        /*a9fa*/ 	.short	(.L_7264 - .L_7263)
	.align		4
.L_7263:
        /*a9fc*/ 	.word	index@($_ZN7cutlass13device_kernelIN5flash19enable_sm80_to_sm89INS1_16FlashAttnBwdSm80INS1_25CollectiveMainloopBwdSm80ILi2ELi2EN4cute5tupleIJNS5_1CILi128EEES8_NS7_ILi64EEEEEENS_10bfloat16_tEfNS_4arch4Sm80ELb0ELb1ELb1ELb1ELb0ELb0ELb0ELb0ELi2ELi4ELi4ELi4ELb0EEENS1_24CollectiveEpilogueBwdGQAISA_fSD_Li256ELb1ELb0EEENS1_19SingleTileSchedulerILb1ELb0ELb0ELi128EEEEEEEEEvNT_6ParamsE$_ZZN4cuteplIJiiEJNS_1CILi0EEES2_EEEDaRKNS_15ArithmeticTupleIJDpT_EEERKNS3_IJDpT0_EEEENKUlDpRKT_E_clIJiiEEEDaSH_)
        /*aa00*/ 	.word	0x00000000


	//----- nvinfo : EIATTR_FRAME_SIZE
	.align		4
.L_7264:
        /*aa04*/ 	.byte	0x04, 0x11
        /*aa06*/ 	.short	(.L_7266 - .L_7265)
	.align		4
.L_7265:
        /*aa08*/ 	.word	index@($_ZN7cutlass13device_kernelIN5flash19enable_sm80_to_sm89INS1_16FlashAttnBwdSm80INS1_25CollectiveMainloopBwdSm80ILi2ELi2EN4cute5tupleIJNS5_1CILi128EEES8_NS7_ILi64EEEEEENS_10bfloat16_tEfNS_4arch4Sm80ELb0ELb1ELb1ELb1ELb0ELb0ELb0ELb0ELi2ELi4ELi4ELi4ELb0EEENS1_24CollectiveEpilogueBwdGQAISA_fSD_Li256ELb1ELb0EEENS1_19SingleTileSchedulerILb1ELb0ELb0ELi128EEEEEEEEEvNT_6ParamsE$_ZZN4cuteplIJiEJiEEEDaRKNS_15ArithmeticTupleIJDpT_EEERKNS1_IJDpT0_EEEENKUlDpRKT_E_clIJiEEEDaSF_)
        /*aa0c*/ 	.word	0x00000000


	//----- nvinfo : EIATTR_FRAME_SIZE
	.align		4
.L_7266:
        /*aa10*/ 	.byte	0x04, 0x11
        /*aa12*/ 	.short	(.L_7268 - .L_7267)
	.align		4
.L_7267:
        /*aa14*/ 	.word	index@($_ZN7cutlass13device_kernelIN5flash19enable_sm80_to_sm89INS1_16FlashAttnBwdSm80INS1_25CollectiveMainloopBwdSm80ILi2ELi2EN4cute5tupleIJNS5_1CILi128EEES8_NS7_ILi64EEEEEENS_10bfloat16_tEfNS_4arch4Sm80ELb0ELb1ELb1ELb1ELb0ELb0ELb0ELb0ELi2ELi4ELi4ELi4ELb0EEENS1_24CollectiveEpilogueBwdGQAISA_fSD_Li256ELb1ELb0EEENS1_19SingleTileSchedulerILb1ELb0ELb0ELi128EEEEEEEEEvNT_6ParamsE$_ZZN4cuteplIJiEJNS_1CILi0EEEiEEEDaRKNS_15ArithmeticTupleIJDpT_EEERKNS3_IJDpT0_EEEENKUlDpRKT_E_clIJiiEEEDaSH_)
        /*aa18*/ 	.word	0x00000000


	//----- nvinfo : EIATTR_FRAME_SIZE
	.align		4
.L_7268:
        /*aa1c*/ 	.byte	0x04, 0x11
        /*aa1e*/ 	.short	(.L_7270 - .L_7269)
	.align		4
.L_7269:
        /*aa20*/ 	.word	index@($_ZN7cutlass13device_kernelIN5flash19enable_sm80_to_sm89INS1_16FlashAttnBwdSm80INS1_25CollectiveMainloopBwdSm80ILi2ELi2EN4cute5tupleIJNS5_1CILi128EEES8_NS7_ILi64EEEEEENS_10bfloat16_tEfNS_4arch4Sm80ELb0ELb1ELb1ELb1ELb0ELb0ELb0ELb0ELi2ELi4ELi4ELi4ELb0EEENS1_24CollectiveEpilogueBwdGQAISA_fSD_Li256ELb1ELb0EEENS1_19SingleTileSchedulerILb1ELb0ELb0ELi128EEEEEEEEEvNT_6ParamsE$_ZZN4cuteplIJiEJNS_1CILi0EEES2_EEEDaRKNS_15ArithmeticTupleIJDpT_EEERKNS3_IJDpT0_EEEENKUlDpRKT_E_clIJiS2_EEEDaSH_)
        /*aa24*/ 	.word	0x00000000


	//----- nvinfo : EIATTR_FRAME_SIZE
	.align		4
.L_7270:
        /*aa28*/ 	.byte	0x04, 0x11
        /*aa2a*/ 	.short	(.L_7272 - .L_7271)
	.align		4
.L_7271:
        /*aa2c*/ 	.word	index@($_ZN7cutlass13device_kernelIN5flash19enable_sm80_to_sm89INS1_16FlashAttnBwdSm80INS1_25CollectiveMainloopBwdSm80ILi2ELi2EN4cute5tupleIJNS5_1CILi128EEES8_NS7_ILi64EEEEEENS_10bfloat16_tEfNS_4arch4Sm80ELb0ELb1ELb1ELb1ELb0ELb0ELb0ELb0ELi2ELi4ELi4ELi4ELb0EEENS1_24CollectiveEpilogueBwdGQAISA_fSD_Li256ELb1ELb0EEENS1_19SingleTileSchedulerILb1ELb0ELb0ELi128EEEEEEEEEvNT_6ParamsE$_ZZN4cuteplIJiEJNS_1CILi0EEEEEEDaRKNS_15ArithmeticTupleIJDpT_EEERKNS3_IJDpT0_EEEENKUlDpRKT_E_clIJiEEEDaSH_)
        /*aa30*/ 	.word	0x00000000


	//----- nvinfo : EIATTR_FRAME_SIZE
	.align		4
.L_7272:
        /*aa34*/ 	.byte	0x04, 0x11
        /*aa36*/ 	.short	(.L_7274 - .L_7273)
	.align		4
.L_7273:
        /*aa38*/ 	.word	index@($_ZN7cutlass13device_kernelIN5flash19enable_sm80_to_sm89INS1_16FlashAttnBwdSm80INS1_25CollectiveMainloopBwdSm80ILi2ELi2EN4cute5tupleIJNS5_1CILi128EEES8_NS7_ILi64EEEEEENS_10bfloat16_tEfNS_4arch4Sm80ELb0ELb1ELb1ELb1ELb0ELb0ELb0ELb0ELi2ELi4ELi4ELi4ELb0EEENS1_24CollectiveEpilogueBwdGQAISA_fSD_Li256ELb1ELb0EEENS1_19SingleTileSchedulerILb1ELb0ELb0ELi128EEEEEEEEEvNT_6ParamsE$_ZZN4cuteplIJNS_1CILi0EEEiEJiEEEDaRKNS_15ArithmeticTupleIJDpT_EEERKNS3_IJDpT0_EEEENKUlDpRKT_E_clIJiiEEEDaSH_)
        /*aa3c*/ 	.word	0x00000000


	//----- nvinfo : EIATTR_FRAME_SIZE
	.align		4
.L_7274:
        /*aa40*/ 	.byte	0x04, 0x11
        /*aa42*/ 	.short	(.L_7276 - .L_7275)
	.align		4
.L_7275:
        /*aa44*/ 	.word	index@($_ZN7cutlass13device_kernelIN5flash19enable_sm80_to_sm89INS1_16FlashAttnBwdSm80INS1_25CollectiveMainloopBwdSm80ILi2ELi2EN4cute5tupleIJNS5_1CILi128EEES8_NS7_ILi64EEEEEENS_10bfloat16_tEfNS_4arch4Sm80ELb0ELb1ELb1ELb1ELb0ELb0ELb0ELb0ELi2ELi4ELi4ELi4ELb0EEENS1_24CollectiveEpilogueBwdGQAISA_fSD_Li256ELb1ELb0EEENS1_19SingleTileSchedulerILb1ELb0ELb0ELi128EEEEEEEEEvNT_6ParamsE$_ZZN4cuteplIJNS_1CILi0EEEiEJS2_iEEEDaRKNS_15ArithmeticTupleIJDpT_EEERKNS3_IJDpT0_EEEENKUlDpRKT_E_clIJS2_iEEEDaSH_)
        /*aa48*/ 	.word	0x00000000


	//----- nvinfo : EIATTR_FRAME_SIZE
	.align		4
.L_7276:
        /*aa4c*/ 	.byte	0x04, 0x11
        /*aa4e*/ 	.short	(.L_7278 - .L_7277)
	.align		4
.L_7277:
        /*aa50*/ 	.word	index@($_ZN7cutlass13device_kernelIN5flash19enable_sm80_to_sm89INS1_16FlashAttnBwdSm80INS1_25CollectiveMainloopBwdSm80ILi2ELi2EN4cute5tupleIJNS5_1CILi128EEES8_NS7_ILi64EEEEEENS_10bfloat16_tEfNS_4arch4Sm80ELb0ELb1ELb1ELb1ELb0ELb0ELb0ELb0ELi2ELi4ELi4ELi4ELb0EEENS1_24CollectiveEpilogueBwdGQAISA_fSD_Li256ELb1ELb0EEENS1_19SingleTileSchedulerILb1ELb0ELb0ELi128EEEEEEEEEvNT_6ParamsE$_ZZN4cuteplIJNS_1CILi0EEES2_EJiiEEEDaRKNS_15ArithmeticTupleIJDpT_EEERKNS3_IJDpT0_EEEENKUlDpRKT_E_clIJiiEEEDaSH_)
        /*aa54*/ 	.word	0x00000000


	//----- nvinfo : EIATTR_FRAME_SIZE
	.align		4
.L_7278:
        /*aa58*/ 	.byte	0x04, 0x11
        /*aa5a*/ 	.short	(.L_7280 - .L_7279)
	.align		4
.L_7279:
        /*aa5c*/ 	.word	index@($_ZN7cutlass13device_kernelIN5flash19enable_sm80_to_sm89INS1_16FlashAttnBwdSm80INS1_25CollectiveMainloopBwdSm80ILi2ELi2EN4cute5tupleIJNS5_1CILi128EEES8_NS7_ILi64EEEEEENS_10bfloat16_tEfNS_4arch4Sm80ELb0ELb1ELb1ELb1ELb0ELb0ELb0ELb0ELi2ELi4ELi4ELi4ELb0EEENS1_24CollectiveEpilogueBwdGQAISA_fSD_Li256ELb1ELb0EEENS1_19SingleTileSchedulerILb1ELb0ELb0ELi128EEEEEEEEEvNT_6ParamsE$_ZZN4cuteplIJNS_1CILi0EEES2_EJiS2_EEEDaRKNS_15ArithmeticTupleIJDpT_EEERKNS3_IJDpT0_EEEENKUlDpRKT_E_clIJiS2_EEEDaSH_)
        /*aa60*/ 	.word	0x00000000


	//----- nvinfo : EIATTR_FRAME_SIZE
	.align		4
.L_7280:
        /*aa64*/ 	.byte	0x04, 0x11
        /*aa66*/ 	.short	(.L_7282 - .L_7281)
	.align		4
.L_7281:
        /*aa68*/ 	.word	index@($_ZN7cutlass13device_kernelIN5flash19enable_sm80_to_sm89INS1_16FlashAttnBwdSm80INS1_25CollectiveMainloopBwdSm80ILi2ELi2EN4cute5tupleIJNS5_1CILi128EEES8_NS7_ILi64EEEEEENS_10bfloat16_tEfNS_4arch4Sm80ELb0ELb1ELb1ELb1ELb0ELb0ELb0ELb0ELi2ELi4ELi4ELi4ELb0EEENS1_24CollectiveEpilogueBwdGQAISA_fSD_Li256ELb1ELb0EEENS1_19SingleTileSchedulerILb1ELb0ELb0ELi128EEEEEEEEEvNT_6ParamsE$_ZZN4cuteplIJNS_1CILi0EEES2_EJiEEEDaRKNS_15ArithmeticTupleIJDpT_EEERKNS3_IJDpT0_EEEENKUlDpRKT_E_clIJiS2_EEEDaSH_)
        /*aa6c*/ 	.word	0x00000000


	//----- nvinfo : EIATTR_FRAME_SIZE
	.align		4
.L_7282:
        /*aa70*/ 	.byte	0x04, 0x11
        /*aa72*/ 	.short	(.L_7284 - .L_7283)
	.align		4
.L_7283:
        /*aa74*/ 	.word	index@($_ZN7cutlass13device_kernelIN5flash19enable_sm80_to_sm89INS1_16FlashAttnBwdSm80INS1_25CollectiveMainloopBwdSm80ILi2ELi2EN4cute5tupleIJNS5_1CILi128EEES8_NS7_ILi64EEEEEENS_10bfloat16_tEfNS_4arch4Sm80ELb0ELb1ELb1ELb1ELb0ELb0ELb0ELb0ELi2ELi4ELi4ELi4ELb0EEENS1_24CollectiveEpilogueBwdGQAISA_fSD_Li256ELb1ELb0EEENS1_19SingleTileSchedulerILb1ELb0ELb0ELi128EEEEEEEEEvNT_6ParamsE$_ZZN4cute9transformINS_5tupleIJiiiNS_1CILi0EEEEEENS1_IJNS2_ILi32EEENS2_ILi4EEENS2_ILi2EEENS2_ILi1EEEEEENS1_IJS8_S8_S8_S8_EEEZNS_7crd2crdIS4_S9_SA_EEDaRKT_RKT0_RKT1_EUlRKT_RKT0_RKT1_E_EEDaSE_SH_SK_OT2_ENKUlDpSN_E_clIJiiiS3_EEEDaSX_)
        /*aa78*/ 	.word	0x00000000


	//----- nvinfo : EIATTR_FRAME_SIZE
	.align		4
.L_7284:
        /*aa7c*/ 	.byte	0x04, 0x11
        /*aa7e*/ 	.short	(.L_7286 - .L_7285)
	.align		4
.L_7285:
        /*aa80*/ 	.word	index@($_ZN7cutlass13device_kernelIN5flash19enable_sm80_to_sm89INS1_16FlashAttnBwdSm80INS1_25CollectiveMainloopBwdSm80ILi2ELi2EN4cute5tupleIJNS5_1CILi128EEES8_NS7_ILi64EEEEEENS_10bfloat16_tEfNS_4arch4Sm80ELb0ELb1ELb1ELb1ELb0ELb0ELb0ELb0ELi2ELi4ELi4ELi4ELb0EEENS1_24CollectiveEpilogueBwdGQAISA_fSD_Li256ELb1ELb0EEENS1_19SingleTileSchedulerILb1ELb0ELb0ELi128EEEEEEEEEvNT_6ParamsE$_ZZN4cute9transformINS_5tupleIJiiNS_1CILi0EEEEEENS1_IJNS1_IJNS2_ILi4EEENS2_ILi8EEEEEES5_NS2_ILi1EEEEEEZNS_7idx2crdIS4_S9_EEDaRKT_RKT0_EUlRKT_RKT0_E_EEDaSD_SG_OT1_ENKUlDpSJ_E_clIJNS1_IJiiEEEiS3_EEEDaSQ_)
        /*aa84*/ 	.word	0x00000000


	//----- nvinfo : EIATTR_FRAME_SIZE
	.align		4
.L_7286:
        /*aa88*/ 	.byte	0x04, 0x11
        /*aa8a*/ 	.short	(.L_7288 - .L_7287)
	.align		4
.L_7287:
        /*aa8c*/ 	.word	index@($_ZN7cutlass13device_kernelIN5flash19enable_sm80_to_sm89INS1_16FlashAttnBwdSm80INS1_25CollectiveMainloopBwdSm80ILi2ELi2EN4cute5tupleIJNS5_1CILi128EEES8_NS7_ILi64EEEEEENS_10bfloat16_tEfNS_4arch4Sm80ELb0ELb1ELb1ELb1ELb0ELb0ELb0ELb0ELi2ELi4ELi4ELi4ELb0EEENS1_24CollectiveEpilogueBwdGQAISA_fSD_Li256ELb1ELb0EEENS1_19SingleTileSchedulerILb1ELb0ELb0ELi128EEEEEEEEEvNT_6ParamsE$_ZZN4cute9transformINS_5tupleIJiiNS_1CILi0EEEEEENS1_IJNS1_IJNS2_ILi4EEENS2_ILi8EEEEEENS2_ILi2EEENS2_ILi1EEEEEEZNS_7idx2crdIS4_SA_EEDaRKT_RKT0_EUlRKT_RKT0_E_EEDaSE_SH_OT1_ENKUlDpSK_E_clIJNS1_IJiiEEEiS3_EEEDaSR_)
        /*aa90*/ 	.word	0x00000000


	//----- nvinfo : EIATTR_FRAME_SIZE
	.align		4
.L_7288:
        /*aa94*/ 	.byte	0x04, 0x11
        /*aa96*/ 	.short	(.L_7290 - .L_7289)
	.align		4
.L_7289:
        /*aa98*/ 	.word	index@($_ZN7cutlass13device_kernelIN5flash19enable_sm80_to_sm89INS1_16FlashAttnBwdSm80INS1_25CollectiveMainloopBwdSm80ILi2ELi2EN4cute5tupleIJNS5_1CILi128EEES8_NS7_ILi64EEEEEENS_10bfloat16_tEfNS_4arch4Sm80ELb0ELb1ELb1ELb1ELb0ELb0ELb0ELb0ELi2ELi4ELi4ELi4ELb0EEENS1_24CollectiveEpilogueBwdGQAISA_fSD_Li256ELb1ELb0EEENS1_19SingleTileSchedulerILb1ELb0ELb0ELi128EEEEEEEEEvNT_6ParamsE$_ZZN4cute9transformINS_5tupleIJNS_1CILi32EEENS2_ILi4EEENS2_ILi2EEENS2_ILi1EEEEEENS1_IJS6_S3_NS2_ILi128EEENS2_ILi0EEEEEEZNS_7idx2crdIiS7_SA_EEDaRKT_RKT0_RKT1_EUlRKT_RKT0_E_EEDaSE_SH_OSI_ENKUlDpSN_E_clIJiiiS9_EEEDaST_)
        /*aa9c*/ 	.word	0x00000000


	//----- nvinfo : EIATTR_FRAME_SIZE
	.align		4
.L_7290:
        /*aaa0*/ 	.byte	0x04, 0x11
        /*aaa2*/ 	.short	(.L_7292 - .L_7291)
	.align		4
.L_7291:
        /*aaa4*/ 	.word	index@($_ZN7cutlass13device_kernelIN5flash19enable_sm80_to_sm89INS1_16FlashAttnBwdSm80INS1_25CollectiveMainloopBwdSm80ILi2ELi2EN4cute5tupleIJNS5_1CILi128EEES8_NS7_ILi64EEEEEENS_10bfloat16_tEfNS_4arch4Sm80ELb0ELb1ELb1ELb1ELb0ELb0ELb0ELb0ELi2ELi4ELi4ELi4ELb0EEENS1_24CollectiveEpilogueBwdGQAISA_fSD_Li256ELb1ELb0EEENS1_19SingleTileSchedulerILb1ELb0ELb0ELi128EEEEEEEEEvNT_6ParamsE$_ZZN4cute9transformINS_15ArithmeticTupleIJiiEEEZNS_14transform_leafIS2_NS_8identityEEEDaRKT_OT0_EUlRKT_E_EEDaS7_S9_ENKUlDpSC_E_clIJiiEEEDaSE_)
        /*aaa8*/ 	.word	0x00000000


	//----- nvinfo : EIATTR_FRAME_SIZE
	.align		4
.L_7292:
        /*aaac*/ 	.byte	0x04, 0x11
        /*aaae*/ 	.short	(.L_7294 - .L_7293)
	.align		4
.L_7293:
        /*aab0*/ 	.word	index@($_ZN7cutlass13device_kernelIN5flash19enable_sm80_to_sm89INS1_16FlashAttnBwdSm80INS1_25CollectiveMainloopBwdSm80ILi2ELi2EN4cute5tupleIJNS5_1CILi128EEES8_NS7_ILi64EEEEEENS_10bfloat16_tEfNS_4arch4Sm80ELb0ELb1ELb1ELb1ELb0ELb0ELb0ELb0ELi2ELi4ELi4ELi4ELb0EEENS1_24CollectiveEpilogueBwdGQAISA_fSD_Li256ELb1ELb0EEENS1_19SingleTileSchedulerILb1ELb0ELb0ELi128EEEEEEEEEvNT_6ParamsE$_ZZN4cute7idx2crdIiNS_5tupleIJNS_1CILi32EEENS2_ILi4EEENS2_ILi2EEENS2_ILi1EEEEEENS1_IJS6_S3_NS2_ILi128EEENS2_ILi0EEEEEEEEDaRKT_RKT0_RKT1_ENKUlRKT_RKT0_E_clIS5_S8_EEDaSM_SP_)
        /*aab4*/ 	.word	0x00000000


	//----- nvinfo : EIATTR_FRAME_SIZE
	.align		4
.L_7294:
        /*aab8*/ 	.byte	0x04, 0x11
        /*aaba*/ 	.short	(.L_7296 - .L_7295)
	.align		4
.L_7295:
        /*aabc*/ 	.word	index@($_ZN7cutlass13device_kernelIN5flash19enable_sm80_to_sm89INS1_16FlashAttnBwdSm80INS1_25CollectiveMainloopBwdSm80ILi2ELi2EN4cute5tupleIJNS5_1CILi128EEES8_NS7_ILi64EEEEEENS_10bfloat16_tEfNS_4arch4Sm80ELb0ELb1ELb1ELb1ELb0ELb0ELb0ELb0ELi2ELi4ELi4ELi4ELb0EEENS1_24CollectiveEpilogueBwdGQAISA_fSD_Li256ELb1ELb0EEENS1_19SingleTileSchedulerILb1ELb0ELb0ELi128EEEEEEEEEvNT_6ParamsE$_ZZN4cute7idx2crdIiNS_5tupleIJNS_1CILi32EEENS2_ILi4EEENS2_ILi2EEENS2_ILi1EEEEEENS1_IJS6_S3_NS2_ILi128EEENS2_ILi0EEEEEEEEDaRKT_RKT0_RKT1_ENKUlRKT_RKT0_E_clIS4_S3_EEDaSM_SP_)
        /*aac0*/ 	.word	0x00000000


	//----- nvinfo : EIATTR_FRAME_SIZE
	.align		4
.L_7296:
        /*aac4*/ 	.byte	0x04, 0x11
        /*aac6*/ 	.short	(.L_7298 - .L_7297)
	.align		4
.L_7297:
        /*aac8*/ 	.word	index@($_ZN7cutlass13device_kernelIN5flash19enable_sm80_to_sm89INS1_16FlashAttnBwdSm80INS1_25CollectiveMainloopBwdSm80ILi2ELi2EN4cute5tupleIJNS5_1CILi128EEES8_NS7_ILi64EEEEEENS_10bfloat16_tEfNS_4arch4Sm80ELb0ELb1ELb1ELb1ELb0ELb0ELb0ELb0ELi2ELi4ELi4ELi4ELb0EEENS1_24CollectiveEpilogueBwdGQAISA_fSD_Li256ELb1ELb0EEENS1_19SingleTileSchedulerILb1ELb0ELb0ELi128EEEEEEEEEvNT_6ParamsE$_ZZN4cute7idx2crdIiNS_5tupleIJNS_1CILi32EEENS2_ILi4EEENS2_ILi2EEENS2_ILi1EEEEEENS1_IJS6_S3_NS2_ILi128EEENS2_ILi0EEEEEEEEDaRKT_RKT0_RKT1_ENKUlRKT_RKT0_E_clIS3_S6_EEDaSM_SP_)
        /*aacc*/ 	.word	0x00000000


	//----- nvinfo : EIATTR_FRAME_SIZE
	.align		4
.L_7298:
        /*aad0*/ 	.byte	0x04, 0x11
        /*aad2*/ 	.short	(.L_7300 - .L_7299)
	.align		4
.L_7299:
        /*aad4*/ 	.word	index@($_ZN7cutlass13device_kernelIN5flash19enable_sm80_to_sm89INS1_16FlashAttnBwdSm80INS1_25CollectiveMainloopBwdSm80ILi2ELi2EN4cute5tupleIJNS5_1CILi128EEES8_NS7_ILi64EEEEEENS_10bfloat16_tEfNS_4arch4Sm80ELb0ELb1ELb1ELb1ELb0ELb0ELb0ELb0ELi2ELi4ELi4ELi4ELb0EEENS1_24CollectiveEpilogueBwdGQAISA_fSD_Li256ELb1ELb0EEENS1_19SingleTileSchedulerILb1ELb0ELb0ELi128EEEEEEEEEvNT_6ParamsE$_ZZN4cute7idx2crdINS_5tupleIJiiNS_1CILi0EEEEEENS1_IJNS1_IJNS2_ILi4EEENS2_ILi8EEEEEES5_NS2_ILi1EEEEEEEEDaRKT_RKT0_ENKUlRKT_RKT0_E_clIiS7_EEDaSI_SL_)
        /*aad8*/ 	.word	0x00000000


	//----- nvinfo : EIATTR_FRAME_SIZE
	.align		4
.L_7300:
        /*aadc*/ 	.byte	0x04, 0x11
        /*aade*/ 	.short	(.L_7302 - .L_7301)
	.align		4
.L_7301:
        /*aae0*/ 	.word	index@($_ZN7cutlass13device_kernelIN5flash19enable_sm80_to_sm89INS1_16FlashAttnBwdSm80INS1_25CollectiveMainloopBwdSm80ILi2ELi2EN4cute5tupleIJNS5_1CILi128EEES8_NS7_ILi64EEEEEENS_10bfloat16_tEfNS_4arch4Sm80ELb0ELb1ELb1ELb1ELb0ELb0ELb0ELb0ELi2ELi4ELi4ELi4ELb0EEENS1_24CollectiveEpilogueBwdGQAISA_fSD_Li256ELb1ELb0EEENS1_19SingleTileSchedulerILb1ELb0ELb0ELi128EEEEEEEEEvNT_6ParamsE$_ZZN4cute7idx2crdINS_5tupleIJiiNS_1CILi0EEEEEENS1_IJNS1_IJNS2_ILi4EEENS2_ILi8EEEEEES5_NS2_ILi1EEEEEEEEDaRKT_RKT0_ENKUlRKT_RKT0_E_clIiS5_EEDaSI_SL_)
        /*aae4*/ 	.word	0x00000000


	//----- nvinfo : EIATTR_FRAME_SIZE
	.align		4
.L_7302:
        /*aae8*/ 	.byte	0x04, 0x11
        /*aaea*/ 	.short	(.L_7304 - .L_7303)
	.align		4
.L_7303:
        /*aaec*/ 	.word	index@($_ZN7cutlass13device_kernelIN5flash19enable_sm80_to_sm89INS1_16FlashAttnBwdSm80INS1_25CollectiveMainloopBwdSm80ILi2ELi2EN4cute5tupleIJNS5_1CILi128EEES8_NS7_ILi64EEEEEENS_10bfloat16_tEfNS_4arch4Sm80ELb0ELb1ELb1ELb1ELb0ELb0ELb0ELb0ELi2ELi4ELi4ELi4ELb0EEENS1_24CollectiveEpilogueBwdGQAISA_fSD_Li256ELb1ELb0EEENS1_19SingleTileSchedulerILb1ELb0ELb0ELi128EEEEEEEEEvNT_6ParamsE$_ZZN4cute7idx2crdINS_5tupleIJiiNS_1CILi0EEEEEENS1_IJNS1_IJNS2_ILi4EEENS2_ILi8EEEEEENS2_ILi2EEENS2_ILi1EEEEEEEEDaRKT_RKT0_ENKUlRKT_RKT0_E_clIiS8_EEDaSJ_SM_)
        /*aaf0*/ 	.word	0x00000000


	//----- nvinfo : EIATTR_FRAME_SIZE
	.align		4
.L_7304:
        /*aaf4*/ 	.byte	0x04, 0x11
        /*aaf6*/ 	.short	(.L_7306 - .L_7305)
	.align		4
.L_7305:
        /*aaf8*/ 	.word	index@($_ZN7cutlass13device_kernelIN5flash19enable_sm80_to_sm89INS1_16FlashAttnBwdSm80INS1_25CollectiveMainloopBwdSm80ILi2ELi2EN4cute5tupleIJNS5_1CILi128EEES8_NS7_ILi64EEEEEENS_10bfloat16_tEfNS_4arch4Sm80ELb0ELb1ELb1ELb1ELb0ELb0ELb0ELb0ELi2ELi4ELi4ELi4ELb0EEENS1_24CollectiveEpilogueBwdGQAISA_fSD_Li256ELb1ELb0EEENS1_19SingleTileSchedulerILb1ELb0ELb0ELi128EEEEEEEEEvNT_6ParamsE$_ZZN4cute7idx2crdINS_5tupleIJiiNS_1CILi0EEEEEENS1_IJNS1_IJNS2_ILi4EEENS2_ILi8EEEEEENS2_ILi2EEENS2_ILi1EEEEEEEEDaRKT_RKT0_ENKUlRKT_RKT0_E_clIiS7_EEDaSJ_SM_)
        /*aafc*/ 	.word	0x00000000


	//----- nvinfo : EIATTR_FRAME_SIZE
	.align		4
.L_7306:
        /*ab00*/ 	.byte	0x04, 0x11
        /*ab02*/ 	.short	(.L_7308 - .L_7307)
	.align		4
.L_7307:
        /*ab04*/ 	.word	index@($_ZN7cutlass13device_kernelIN5flash19enable_sm80_to_sm89INS1_16FlashAttnBwdSm80INS1_25CollectiveMainloopBwdSm80ILi2ELi2EN4cute5tupleIJNS5_1CILi128EEES8_NS7_ILi64EEEEEENS_10bfloat16_tEfNS_4arch4Sm80ELb0ELb1ELb1ELb1ELb0ELb0ELb0ELb0ELi2ELi4ELi4ELi4ELb0EEENS1_24CollectiveEpilogueBwdGQAISA_fSD_Li256ELb1ELb0EEENS1_19SingleTileSchedulerILb1ELb0ELb0ELi128EEEEEEEEEvNT_6ParamsE$_ZZN4cute7flattenINS_5tupleIJNS_1CILi1EEENS1_IJiiiEEENS2_ILi64EEENS1_IJNS2_ILi72EEENS2_ILi144EEENS2_ILi288EEEEEENS2_ILi512EEEEEEEEDaRKT_ENKUlRKT_E_clIS4_EEDaSH_)
        /*ab08*/ 	.word	0x00000000


	//----- nvinfo : EIATTR_FRAME_SIZE
	.align		4
.L_7308:
        /*ab0c*/ 	.byte	0x04, 0x11
        /*ab0e*/ 	.short	(.L_7310 - .L_7309)
	.align		4
.L_7309:
        /*ab10*/ 	.word	index@($_ZN7cutlass13device_kernelIN5flash19enable_sm80_to_sm89INS1_16FlashAttnBwdSm80INS1_25CollectiveMainloopBwdSm80ILi2ELi2EN4cute5tupleIJNS5_1CILi128EEES8_NS7_ILi64EEEEEENS_10bfloat16_tEfNS_4arch4Sm80ELb0ELb1ELb1ELb1ELb0ELb0ELb0ELb0ELi2ELi4ELi4ELi4ELb0EEENS1_24CollectiveEpilogueBwdGQAISA_fSD_Li256ELb1ELb0EEENS1_19SingleTileSchedulerILb1ELb0ELb0ELi128EEEEEEEEEvNT_6ParamsE$_ZZN4cute7flattenINS_5tupleIJNS_1CILi1EEENS1_IJNS2_ILi8EEEiiEEENS2_ILi64EEENS1_IJiNS2_ILi144EEENS2_ILi288EEEEEENS2_ILi512EEEEEEEEDaRKT_ENKUlRKT_E_clIS9_EEDaSH_)
        /*ab14*/ 	.word	0x00000000


	//----- nvinfo : EIATTR_FRAME_SIZE
	.align		4
.L_7310:
        /*ab18*/ 	.byte	0x04, 0x11
        /*ab1a*/ 	.short	(.L_7312 - .L_7311)
	.align		4
.L_7311:
        /*ab1c*/ 	.word	index@($_ZN7cutlass13device_kernelIN5flash19enable_sm80_to_sm89INS1_16FlashAttnBwdSm80INS1_25CollectiveMainloopBwdSm80ILi2ELi2EN4cute5tupleIJNS5_1CILi128EEES8_NS7_ILi64EEEEEENS_10bfloat16_tEfNS_4arch4Sm80ELb0ELb1ELb1ELb1ELb0ELb0ELb0ELb0ELi2ELi4ELi4ELi4ELb0EEENS1_24CollectiveEpilogueBwdGQAISA_fSD_Li256ELb1ELb0EEENS1_19SingleTileSchedulerILb1ELb0ELb0ELi128EEEEEEEEEvNT_6ParamsE$_ZZN4cute7flattenINS_5tupleIJNS_1CILi1EEENS1_IJNS2_ILi8EEEiiEEENS2_ILi64EEENS1_IJiNS2_ILi144EEENS2_ILi288EEEEEENS2_ILi512EEEEEEEEDaRKT_ENKUlRKT_E_clIS5_EEDaSH_)
        /*ab20*/ 	.word	0x00000000


	//----- nvinfo : EIATTR_FRAME_SIZE
	.align		4
.L_7312:
        /*ab24*/ 	.byte	0x04, 0x11
        /*ab26*/ 	.short	(.L_7314 - .L_7313)
	.align		4
.L_7313:
        /*ab28*/ 	.word	index@($_ZN7cutlass13device_kernelIN5flash19enable_sm80_to_sm89INS1_16FlashAttnBwdSm80INS1_25CollectiveMainloopBwdSm80ILi2ELi2EN4cute5tupleIJNS5_1CILi128EEES8_NS7_ILi64EEEEEENS_10bfloat16_tEfNS_4arch4Sm80ELb0ELb1ELb1ELb1ELb0ELb0ELb0ELb0ELi2ELi4ELi4ELi4ELb0EEENS1_24CollectiveEpilogueBwdGQAISA_fSD_Li256ELb1ELb0EEENS1_19SingleTileSchedulerILb1ELb0ELb0ELi128EEEEEEEEEvNT_6ParamsE$_ZZN4cute7flattenINS_5tupleIJNS1_IJNS_1CILi0EEENS1_IJNS2_ILi1EEENS2_ILi512EEEiEEEEEENS2_ILi4096EEENS1_IJiNS2_ILi8192EEEEEEEEEEEDaRKT_ENKUlRKT_E_clISA_EEDaSH_)
        /*ab2c*/ 	.word	0x00000000


	//----- nvinfo : EIATTR_FRAME_SIZE
	.align		4
.L_7314:
        /*ab30*/ 	.byte	0x04, 0x11
        /*ab32*/ 	.short	(.L_7316 - .L_7315)
	.align		4
.L_7315:
        /*ab34*/ 	.word	index@($_ZN7cutlass13device_kernelIN5flash19enable_sm80_to_sm89INS1_16FlashAttnBwdSm80INS1_25CollectiveMainloopBwdSm80ILi2ELi2EN4cute5tupleIJNS5_1CILi128EEES8_NS7_ILi64EEEEEENS_10bfloat16_tEfNS_4arch4Sm80ELb0ELb1ELb1ELb1ELb0ELb0ELb0ELb0ELi2ELi4ELi4ELi4ELb0EEENS1_24CollectiveEpilogueBwdGQAISA_fSD_Li256ELb1ELb0EEENS1_19SingleTileSchedulerILb1ELb0ELb0ELi128EEEEEEEEEvNT_6ParamsE$_ZZN4cute7flattenINS_5tupleIJNS1_IJNS_1CILi0EEENS1_IJNS2_ILi1EEENS2_ILi512EEEiEEEEEENS2_ILi4096EEENS1_IJiNS2_ILi8192EEEEEEEEEEEDaRKT_ENKUlRKT_E_clIS7_EEDaSH_)
        /*ab38*/ 	.word	0x00000000


	//----- nvinfo : EIATTR_FRAME_SIZE
	.align		4
.L_7316:
        /*ab3c*/ 	.byte	0x04, 0x11
        /*ab3e*/ 	.short	(.L_7318 - .L_7317)
	.align		4
.L_7317:
        /*ab40*/ 	.word	index@($_ZN7cutlass13device_kernelIN5flash19enable_sm80_to_sm89INS1_16FlashAttnBwdSm80INS1_25CollectiveMainloopBwdSm80ILi2ELi2EN4cute5tupleIJNS5_1CILi128EEES8_NS7_ILi64EEEEEENS_10bfloat16_tEfNS_4arch4Sm80ELb0ELb1ELb1ELb1ELb0ELb0ELb0ELb0ELi2ELi4ELi4ELi4ELb0EEENS1_24CollectiveEpilogueBwdGQAISA_fSD_Li256ELb1ELb0EEENS1_19SingleTileSchedulerILb1ELb0ELb0ELi128EEEEEEEEEvNT_6ParamsE$_ZZN4cute7crd2crdINS_5tupleIJiiiNS_1CILi0EEEEEENS1_IJNS2_ILi32EEENS2_ILi4EEENS2_ILi2EEENS2_ILi1EEEEEENS1_IJS8_S8_S8_S8_EEEEEDaRKT_RKT0_RKT1_ENKUlRKT_RKT0_RKT1_E_clIiS7_S8_EEDaSM_SP_SS_)
        /*ab44*/ 	.word	0x00000000


	//----- nvinfo : EIATTR_FRAME_SIZE
	.align		4
.L_7318:
        /*ab48*/ 	.byte	0x04, 0x11
        /*ab4a*/ 	.short	(.L_7320 - .L_7319)
	.align		4
.L_7319:
        /*ab4c*/ 	.word	index@($_ZN7cutlass13device_kernelIN5flash19enable_sm80_to_sm89INS1_16FlashAttnBwdSm80INS1_25CollectiveMainloopBwdSm80ILi2ELi2EN4cute5tupleIJNS5_1CILi128EEES8_NS7_ILi64EEEEEENS_10bfloat16_tEfNS_4arch4Sm80ELb0ELb1ELb1ELb1ELb0ELb0ELb0ELb0ELi2ELi4ELi4ELi4ELb0EEENS1_24CollectiveEpilogueBwdGQAISA_fSD_Li256ELb1ELb0EEENS1_19SingleTileSchedulerILb1ELb0ELb0ELi128EEEEEEEEEvNT_6ParamsE$_ZZN4cute7crd2crdINS_5tupleIJiiiNS_1CILi0EEEEEENS1_IJNS2_ILi32EEENS2_ILi4EEENS2_ILi2EEENS2_ILi1EEEEEENS1_IJS8_S8_S8_S8_EEEEEDaRKT_RKT0_RKT1_ENKUlRKT_RKT0_RKT1_E_clIiS6_S8_EEDaSM_SP_SS_)
        /*ab50*/ 	.word	0x00000000


	//----- nvinfo : EIATTR_FRAME_SIZE
	.align		4
.L_7320:
        /*ab54*/ 	.byte	0x04, 0x11
        /*ab56*/ 	.short	(.L_7322 - .L_7321)
	.align		4
.L_7321:
        /*ab58*/ 	.word	index@($_ZN7cutlass13device_kernelIN5flash19enable_sm80_to_sm89INS1_16FlashAttnBwdSm80INS1_25CollectiveMainloopBwdSm80ILi2ELi2EN4cute5tupleIJNS5_1CILi128EEES8_NS7_ILi64EEEEEENS_10bfloat16_tEfNS_4arch4Sm80ELb0ELb1ELb1ELb1ELb0ELb0ELb0ELb0ELi2ELi4ELi4ELi4ELb0EEENS1_24CollectiveEpilogueBwdGQAISA_fSD_Li256ELb1ELb0EEENS1_19SingleTileSchedulerILb1ELb0ELb0ELi128EEEEEEEEEvNT_6ParamsE$_ZZN4cute7crd2crdINS_5tupleIJiiiNS_1CILi0EEEEEENS1_IJNS2_ILi32EEENS2_ILi4EEENS2_ILi2EEENS2_ILi1EEEEEENS1_IJS8_S8_S8_S8_EEEEEDaRKT_RKT0_RKT1_ENKUlRKT_RKT0_RKT1_E_clIiS5_S8_EEDaSM_SP_SS_)
        /*ab5c*/ 	.word	0x00000000


	//----- nvinfo : EIATTR_FRAME_SIZE
	.align		4
.L_7322:
        /*ab60*/ 	.byte	0x04, 0x11
        /*ab62*/ 	.short	(.L_7324 - .L_7323)
	.align		4
.L_7323:
        /*ab64*/ 	.word	index@($_ZN7cutlass13device_kernelIN5flash19enable_sm80_to_sm89INS1_16FlashAttnBwdSm80INS1_25CollectiveMainloopBwdSm80ILi2ELi2EN4cute5tupleIJNS5_1CILi128EEES8_NS7_ILi64EEEEEENS_10bfloat16_tEfNS_4arch4Sm80ELb0ELb1ELb1ELb1ELb0ELb0ELb0ELb0ELi2ELi4ELi4ELi4ELb0EEENS1_24CollectiveEpilogueBwdGQAISA_fSD_Li256ELb1ELb0EEENS1_19SingleTileSchedulerILb1ELb0ELb0ELi128EEEEEEEEEvNT_6ParamsE$_ZZN4cute6upcastILi2ENS_5tupleIJNS_1CILi2EEES3_S3_EEENS1_IJNS2_ILi1EEENS2_ILi512EEEiEEEEEDaRKT0_RKT1_ENKUlRKT_RKT0_E_clIS3_iEEDaSG_SJ_)
        /*ab68*/ 	.word	0x00000000


	//----- nvinfo : EIATTR_FRAME_SIZE
	.align		4
.L_7324:
        /*ab6c*/ 	.byte	0x04, 0x11
        /*ab6e*/ 	.short	(.L_7326 - .L_7325)
	.align		4
.L_7325:
        /*ab70*/ 	.word	index@($_ZN7cutlass13device_kernelIN5flash19enable_sm80_to_sm89INS1_16FlashAttnBwdSm80INS1_25CollectiveMainloopBwdSm80ILi2ELi2EN4cute5tupleIJNS5_1CILi128EEES8_NS7_ILi64EEEEEENS_10bfloat16_tEfNS_4arch4Sm80ELb0ELb1ELb1ELb1ELb0ELb0ELb0ELb0ELi2ELi4ELi4ELi4ELb0EEENS1_24CollectiveEpilogueBwdGQAISA_fSD_Li256ELb1ELb0EEENS1_19SingleTileSchedulerILb1ELb0ELb0ELi128EEEEEEEEEvNT_6ParamsE$_ZZN4cute6upcastILi2ENS_5tupleIJNS_1CILi2EEES3_EEENS1_IJiNS2_ILi8192EEEEEEEEDaRKT0_RKT1_ENKUlRKT_RKT0_E_clIS3_iEEDaSF_SI_)
        /*ab74*/ 	.word	0x00000000


	//----- nvinfo : EIATTR_FRAME_SIZE
	.align		4
.L_7326:
        /*ab78*/ 	.byte	0x04, 0x11
        /*ab7a*/ 	.short	(.L_7328 - .L_7327)
	.align		4
.L_7327:
        /*ab7c*/ 	.word	index@($_ZN7cutlass13device_kernelIN5flash19enable_sm80_to_sm89INS1_16FlashAttnBwdSm80INS1_25CollectiveMainloopBwdSm80ILi2ELi2EN4cute5tupleIJNS5_1CILi128EEES8_NS7_ILi64EEEEEENS_10bfloat16_tEfNS_4arch4Sm80ELb0ELb1ELb1ELb1ELb0ELb0ELb0ELb0ELi2ELi4ELi4ELi4ELb0EEENS1_24CollectiveEpilogueBwdGQAISA_fSD_Li256ELb1ELb0EEENS1_19SingleTileSchedulerILb1ELb0ELb0ELi128EEEEEEEEEvNT_6ParamsE$_ZZN4cute6upcastILi2ENS_5tupleIJNS_1CILi1EEENS1_IJNS2_ILi2EEES4_S4_EEEEEENS1_IJNS2_ILi0EEENS1_IJS3_NS2_ILi512EEEiEEEEEEEEDaRKT0_RKT1_ENKUlRKT_RKT0_E_clIS5_S9_EEDaSJ_SM_)
        /*ab80*/ 	.word	0x00000000


	//----- nvinfo : EIATTR_FRAME_SIZE
	.align		4
.L_7328:
        /*ab84*/ 	.byte	0x04, 0x11
        /*ab86*/ 	.short	(.L_7330 - .L_7329)
	.align		4
.L_7329:
        /*ab88*/ 	.word	index@($_ZN7cutlass13device_kernelIN5flash19enable_sm80_to_sm89INS1_16FlashAttnBwdSm80INS1_25CollectiveMainloopBwdSm80ILi2ELi2EN4cute5tupleIJNS5_1CILi128EEES8_NS7_ILi64EEEEEENS_10bfloat16_tEfNS_4arch4Sm80ELb0ELb1ELb1ELb1ELb0ELb0ELb0ELb0ELi2ELi4ELi4ELi4ELb0EEENS1_24CollectiveEpilogueBwdGQAISA_fSD_Li256ELb1ELb0EEENS1_19SingleTileSchedulerILb1ELb0ELb0ELi128EEEEEEEEEvNT_6ParamsE$_ZZN4cute6upcastILi2ENS_5tupleIJNS1_IJNS_1CILi1EEENS1_IJNS2_ILi2EEES4_S4_EEEEEES4_NS1_IJS4_S4_EEEEEENS1_IJNS1_IJNS2_ILi0EEENS1_IJS3_NS2_ILi512EEEiEEEEEENS2_ILi4096EEENS1_IJiNS2_ILi8192EEEEEEEEEEEDaRKT0_RKT1_ENKUlRKT_RKT0_E_clIS7_SF_EEDaSP_SS_)
        /*ab8c*/ 	.word	0x00000000


	//----- nvinfo : EIATTR_FRAME_SIZE
	.align		4
.L_7330:
        /*ab90*/ 	.byte	0x04, 0x11
        /*ab92*/ 	.short	(.L_7332 - .L_7331)
	.align		4
.L_7331:
        /*ab94*/ 	.word	index@($_ZN7cutlass13device_kernelIN5flash19enable_sm80_to_sm89INS1_16FlashAttnBwdSm80INS1_25CollectiveMainloopBwdSm80ILi2ELi2EN4cute5tupleIJNS5_1CILi128EEES8_NS7_ILi64EEEEEENS_10bfloat16_tEfNS_4arch4Sm80ELb0ELb1ELb1ELb1ELb0ELb0ELb0ELb0ELi2ELi4ELi4ELi4ELb0EEENS1_24CollectiveEpilogueBwdGQAISA_fSD_Li256ELb1ELb0EEENS1_19SingleTileSchedulerILb1ELb0ELb0ELi128EEEEEEEEEvNT_6ParamsE$_ZZN4cute6upcastILi2ENS_5tupleIJNS1_IJNS_1CILi1EEENS1_IJNS2_ILi2EEES4_S4_EEEEEES4_NS1_IJS4_S4_EEEEEENS1_IJNS1_IJNS2_ILi0EEENS1_IJS3_NS2_ILi512EEEiEEEEEENS2_ILi4096EEENS1_IJiNS2_ILi8192EEEEEEEEEEEDaRKT0_RKT1_ENKUlRKT_RKT0_E_clIS6_SC_EEDaSP_SS_)
        /*ab98*/ 	.word	0x00000000


	//----- nvinfo : EIATTR_FRAME_SIZE
	.align		4
.L_7332:
        /*ab9c*/ 	.byte	0x04, 0x11
        /*ab9e*/ 	.short	(.L_7334 - .L_7333)
	.align		4
.L_7333:
        /*aba0*/ 	.word	index@($_ZN7cutlass13device_kernelIN5flash19enable_sm80_to_sm89INS1_16FlashAttnBwdSm80INS1_25CollectiveMainloopBwdSm80ILi2ELi2EN4cute5tupleIJNS5_1CILi128EEES8_NS7_ILi64EEEEEENS_10bfloat16_tEfNS_4arch4Sm80ELb0ELb1ELb1ELb1ELb0ELb0ELb0ELb0ELi2ELi4ELi4ELi4ELb0EEENS1_24CollectiveEpilogueBwdGQAISA_fSD_Li256ELb1ELb0EEENS1_19SingleTileSchedulerILb1ELb0ELb0ELi128EEEEEEEEEvNT_6ParamsE$_ZZN4cute6detail9lift_diceINS_5tupleIJiNS_1CILi0EEEEEES5_EEDaRKT_RKT0_ENKUlRKT_RKT0_E_clIiiEEDaSE_SH_)
        /*aba4*/ 	.word	0x00000000


	//----- nvinfo : EIATTR_FRAME_SIZE
	.align		4
.L_7334:
        /*aba8*/ 	.byte	0x04, 0x11
        /*abaa*/ 	.short	(.L_7336 - .L_7335)
	.align		4
.L_7335:
        /*abac*/ 	.word	index@($_ZN7cutlass13device_kernelIN5flash19enable_sm80_to_sm89INS1_16FlashAttnBwdSm80INS1_25CollectiveMainloopBwdSm80ILi2ELi2EN4cute5tupleIJNS5_1CILi128EEES8_NS7_ILi64EEEEEENS_10bfloat16_tEfNS_4arch4Sm80ELb0ELb1ELb1ELb1ELb0ELb0ELb0ELb0ELi2ELi4ELi4ELi4ELb0EEENS1_24CollectiveEpilogueBwdGQAISA_fSD_Li256ELb1ELb0EEENS1_19SingleTileSchedulerILb1ELb0ELb0ELi128EEEEEEEEEvNT_6ParamsE$_ZZN4cute6detail9lift_diceINS_5tupleIJiNS2_IJiNS_1CILi0EEEEEEEEES6_EEDaRKT_RKT0_ENKUlRKT_RKT0_E_clIiiEEDaSF_SI_)
        /*abb0*/ 	.word	0x00000000


	//----- nvinfo : EIATTR_FRAME_SIZE
	.align		4
.L_7336:
        /*abb4*/ 	.byte	0x04, 0x11
        /*abb6*/ 	.short	(.L_7338 - .L_7337)
	.align		4
.L_7337:
        /*abb8*/ 	.word	index@($_ZN7cutlass13device_kernelIN5flash19enable_sm80_to_sm89INS1_16FlashAttnBwdSm80INS1_25CollectiveMainloopBwdSm80ILi2ELi2EN4cute5tupleIJNS5_1CILi128EEES8_NS7_ILi64EEEEEENS_10bfloat16_tEfNS_4arch4Sm80ELb0ELb1ELb1ELb1ELb0ELb0ELb0ELb0ELi2ELi4ELi4ELi4ELb0EEENS1_24CollectiveEpilogueBwdGQAISA_fSD_Li256ELb1ELb0EEENS1_19SingleTileSchedulerILb1ELb0ELb0ELi128EEEEEEEEEvNT_6ParamsE$_ZZN4cute6detail9lift_diceINS_5tupleIJiNS2_IJiNS_1CILi0EEEEEEEEES6_EEDaRKT_RKT0_ENKUlRKT_RKT0_E_clIS5_S5_EEDaSF_SI_)
        /*abbc*/ 	.word	0x00000000


	//----- nvinfo : EIATTR_FRAME_SIZE
	.align		4
.L_7338:
        /*abc0*/ 	.byte	0x04, 0x11
        /*abc2*/ 	.short	(.L_7340 - .L_7339)
	.align		4
.L_7339:
        /*abc4*/ 	.word	index@($_ZN7cutlass13device_kernelIN5flash19enable_sm80_to_sm89INS1_16FlashAttnBwdSm80INS1_25CollectiveMainloopBwdSm80ILi2ELi2EN4cute5tupleIJNS5_1CILi128EEES8_NS7_ILi64EEEEEENS_10bfloat16_tEfNS_4arch4Sm80ELb0ELb1ELb1ELb1ELb0ELb0ELb0ELb0ELi2ELi4ELi4ELi4ELb0EEENS1_24CollectiveEpilogueBwdGQAISA_fSD_Li256ELb1ELb0EEENS1_19SingleTileSchedulerILb1ELb0ELb0ELi128EEEEEEEEEvNT_6ParamsE$_ZZN4cute6detail16composition_implINS_5tupleIJNS_1CILi8EEENS3_ILi2EEES5_S5_S4_S5_EEENS2_IJNS3_ILi1EEEiiiNS3_ILi72EEENS3_ILi512EEEEEES5_S4_EEDaRKT_RKT0_RKT1_RKT2_ENKUlRKT_T0_E_clINS2_IJNS2_IJS5_EEENS2_IJiEEES7_S7_EEENS_17integral_constantIiLi4EEEEEDaSP_SQ_)
        /*abc8*/ 	.word	0x00000000


	//----- nvinfo : EIATTR_FRAME_SIZE
	.align		4
.L_7340:
        /*abcc*/ 	.byte	0x04, 0x11
        /*abce*/ 	.short	(.L_7342 - .L_7341)
	.align		4
.L_7341:
        /*abd0*/ 	.word	index@($_ZN7cutlass13device_kernelIN5flash19enable_sm80_to_sm89INS1_16FlashAttnBwdSm80INS1_25CollectiveMainloopBwdSm80ILi2ELi2EN4cute5tupleIJNS5_1CILi128EEES8_NS7_ILi64EEEEEENS_10bfloat16_tEfNS_4arch4Sm80ELb0ELb1ELb1ELb1ELb0ELb0ELb0ELb0ELi2ELi4ELi4ELi4ELb0EEENS1_24CollectiveEpilogueBwdGQAISA_fSD_Li256ELb1ELb0EEENS1_19SingleTileSchedulerILb1ELb0ELb0ELi128EEEEEEEEEvNT_6ParamsE$_ZZN4cute6detail16composition_implINS_5tupleIJNS_1CILi8EEENS3_ILi2EEES5_S5_S4_S5_EEENS2_IJNS3_ILi1EEEiiiNS3_ILi72EEENS3_ILi512EEEEEES5_S4_EEDaRKT_RKT0_RKT1_RKT2_ENKUlRKT_T0_E_clINS2_IJNS2_IJS5_EEENS2_IJiEEES7_S7_EEENS_17integral_constantIiLi3EEEEEDaSP_SQ_)
        /*abd4*/ 	.word	0x00000000


	//----- nvinfo : EIATTR_FRAME_SIZE
	.align		4
.L_7342:
        /*abd8*/ 	.byte	0x04, 0x11
        /*abda*/ 	.short	(.L_7344 - .L_7343)
	.align		4
.L_7343:
        /*abdc*/ 	.word	index@($_ZN7cutlass13device_kernelIN5flash19enable_sm80_to_sm89INS1_16FlashAttnBwdSm80INS1_25CollectiveMainloopBwdSm80ILi2ELi2EN4cute5tupleIJNS5_1CILi128EEES8_NS7_ILi64EEEEEENS_10bfloat16_tEfNS_4arch4Sm80ELb0ELb1ELb1ELb1ELb0ELb0ELb0ELb0ELi2ELi4ELi4ELi4ELb0EEENS1_24CollectiveEpilogueBwdGQAISA_fSD_Li256ELb1ELb0EEENS1_19SingleTileSchedulerILb1ELb0ELb0ELi128EEEEEEEEEvNT_6ParamsE$_ZZN4cute6detail16composition_implINS_5tupleIJNS_1CILi8EEENS3_ILi2EEES5_S5_S4_S5_EEENS2_IJNS3_ILi1EEEiiiNS3_ILi72EEENS3_ILi512EEEEEES5_S4_EEDaRKT_RKT0_RKT1_RKT2_ENKUlRKT_T0_E_clINS2_IJNS2_IJS5_EEENS2_IJiEEES7_S7_EEENS_17integral_constantIiLi2EEEEEDaSP_SQ_)
        /*abe0*/ 	.word	0x00000000


	//----- nvinfo : EIATTR_FRAME_SIZE
	.align		4
.L_7344:
        /*abe4*/ 	.byte	0x04, 0x11
        /*abe6*/ 	.short	(.L_7346 - .L_7345)
	.align		4
.L_7345:
        /*abe8*/ 	.word	index@($_ZN7cutlass13device_kernelIN5flash19enable_sm80_to_sm89INS1_16FlashAttnBwdSm80INS1_25CollectiveMainloopBwdSm80ILi2ELi2EN4cute5tupleIJNS5_1CILi128EEES8_NS7_ILi64EEEEEENS_10bfloat16_tEfNS_4arch4Sm80ELb0ELb1ELb1ELb1ELb0ELb0ELb0ELb0ELi2ELi4ELi4ELi4ELb0EEENS1_24CollectiveEpilogueBwdGQAISA_fSD_Li256ELb1ELb0EEENS1_19SingleTileSchedulerILb1ELb0ELb0ELi128EEEEEEEEEvNT_6ParamsE$_ZZN4cute6detail16composition_implINS_5tupleIJNS_1CILi8EEENS3_ILi2EEES5_S5_S4_S5_EEENS2_IJNS3_ILi1EEEiiiNS3_ILi72EEENS3_ILi512EEEEEES5_S4_EEDaRKT_RKT0_RKT1_RKT2_ENKUlRKT_T0_E_clINS2_IJNS2_IJEEEST_S5_S7_EEENS_17integral_constantIiLi1EEEEEDaSP_SQ_)
        /*abec*/ 	.word	0x00000000


	//----- nvinfo : EIATTR_FRAME_SIZE
	.align		4
.L_7346:
        /*abf0*/ 	.byte	0x04, 0x11
        /*abf2*/ 	.short	(.L_7348 - .L_7347)
	.align		4
.L_7347:
        /*abf4*/ 	.word	index@($_ZN7cutlass13device_kernelIN5flash19enable_sm80_to_sm89INS1_16FlashAttnBwdSm80INS1_25CollectiveMainloopBwdSm80ILi2ELi2EN4cute5tupleIJNS5_1CILi128EEES8_NS7_ILi64EEEEEENS_10bfloat16_tEfNS_4arch4Sm80ELb0ELb1ELb1ELb1ELb0ELb0ELb0ELb0ELi2ELi4ELi4ELi4ELb0EEENS1_24CollectiveEpilogueBwdGQAISA_fSD_Li256ELb1ELb0EEENS1_19SingleTileSchedulerILb1ELb0ELb0ELi128EEEEEEEEEvNT_6ParamsE$_ZZN4cute6detail16composition_implINS_5tupleIJNS_1CILi8EEENS3_ILi2EEES5_S5_S4_S5_EEENS2_IJNS3_ILi1EEEiiiNS3_ILi72EEENS3_ILi512EEEEEENS3_ILi4EEENS3_ILi16EEEEEDaRKT_RKT0_RKT1_RKT2_ENKUlRKT_T0_E_clINS2_IJNS2_IJS5_S5_EEENS2_IJiiEEES7_S7_EEENS_17integral_constantIiLi4EEEEEDaSR_SS_)
        /*abf8*/ 	.word	0x00000000


	//----- nvinfo : EIATTR_FRAME_SIZE
	.align		4
.L_7348:
        /*abfc*/ 	.byte	0x04, 0x11
        /*abfe*/ 	.short	(.L_7350 - .L_7349)
	.align		4
.L_7349:
        /*ac00*/ 	.word	index@($_ZN7cutlass13device_kernelIN5flash19enable_sm80_to_sm89INS1_16FlashAttnBwdSm80INS1_25CollectiveMainloopBwdSm80ILi2ELi2EN4cute5tupleIJNS5_1CILi128EEES8_NS7_ILi64EEEEEENS_10bfloat16_tEfNS_4arch4Sm80ELb0ELb1ELb1ELb1ELb0ELb0ELb0ELb0ELi2ELi4ELi4ELi4ELb0EEENS1_24CollectiveEpilogueBwdGQAISA_fSD_Li256ELb1ELb0EEENS1_19SingleTileSchedulerILb1ELb0ELb0ELi128EEEEEEEEEvNT_6ParamsE$_ZZN4cute6detail16composition_implINS_5tupleIJNS_1CILi8EEENS3_ILi2EEES5_S5_S4_S5_EEENS2_IJNS3_ILi1EEEiiiNS3_ILi72EEENS3_ILi512EEEEEENS3_ILi4EEENS3_ILi16EEEEEDaRKT_RKT0_RKT1_RKT2_ENKUlRKT_T0_E_clINS2_IJNS2_IJS5_EEENS2_IJiEEES5_S7_EEENS_17integral_constantIiLi3EEEEEDaSR_SS_)
        /*ac04*/ 	.word	0x00000000


	//----- nvinfo : EIATTR_FRAME_SIZE
	.align		4
.L_7350:
        /*ac08*/ 	.byte	0x04, 0x11
        /*ac0a*/ 	.short	(.L_7352 - .L_7351)
	.align		4
.L_7351:
        /*ac0c*/ 	.word	index@($_ZN7cutlass13device_kernelIN5flash19enable_sm80_to_sm89INS1_16FlashAttnBwdSm80INS1_25CollectiveMainloopBwdSm80ILi2ELi2EN4cute5tupleIJNS5_1CILi128EEES8_NS7_ILi64EEEEEENS_10bfloat16_tEfNS_4arch4Sm80ELb0ELb1ELb1ELb1ELb0ELb0ELb0ELb0ELi2ELi4ELi4ELi4ELb0EEENS1_24CollectiveEpilogueBwdGQAISA_fSD_Li256ELb1ELb0EEENS1_19SingleTileSchedulerILb1ELb0ELb0ELi128EEEEEEEEEvNT_6ParamsE$_ZZN4cute6detail16composition_implINS_5tupleIJNS_1CILi8EEENS3_ILi2EEES5_S5_S4_S5_EEENS2_IJNS3_ILi1EEEiiiNS3_ILi72EEENS3_ILi512EEEEEENS3_ILi4EEENS3_ILi16EEEEEDaRKT_RKT0_RKT1_RKT2_ENKUlRKT_T0_E_clINS2_IJNS2_IJEEESV_SB_S7_EEENS_17integral_constantIiLi2EEEEEDaSR_SS_)
        /*ac10*/ 	.word	0x00000000


	//----- nvinfo : EIATTR_FRAME_SIZE
	.align		4
.L_7352:
        /*ac14*/ 	.byte	0x04, 0x11
        /*ac16*/ 	.short	(.L_7354 - .L_7353)
	.align		4
.L_7353:
        /*ac18*/ 	.word	index@($_ZN7cutlass13device_kernelIN5flash19enable_sm80_to_sm89INS1_16FlashAttnBwdSm80INS1_25CollectiveMainloopBwdSm80ILi2ELi2EN4cute5tupleIJNS5_1CILi128EEES8_NS7_ILi64EEEEEENS_10bfloat16_tEfNS_4arch4Sm80ELb0ELb1ELb1ELb1ELb0ELb0ELb0ELb0ELi2ELi4ELi4ELi4ELb0EEENS1_24CollectiveEpilogueBwdGQAISA_fSD_Li256ELb1ELb0EEENS1_19SingleTileSchedulerILb1ELb0ELb0ELi128EEEEEEEEEvNT_6ParamsE$_ZZN4cute6detail16composition_implINS_5tupleIJNS_1CILi8EEENS3_ILi2EEES5_S5_S4_S5_EEENS2_IJNS3_ILi1EEEiiiNS3_ILi72EEENS3_ILi512EEEEEENS2_IJS5_S5_S5_EEENS2_IJS7_S9_S4_EEEEEDaRKT_RKT0_RKT1_RKT2_ENKUlRKT_RKT0_E_clIS5_S4_EEDaSR_SU_)
        /*ac1c*/ 	.word	0x00000000


	//----- nvinfo : EIATTR_FRAME_SIZE
	.align		4
.L_7354:
        /*ac20*/ 	.byte	0x04, 0x11
        /*ac22*/ 	.short	(.L_7356 - .L_7355)
	.align		4
.L_7355:
        /*ac24*/ 	.word	index@($_ZN7cutlass13device_kernelIN5flash19enable_sm80_to_sm89INS1_16FlashAttnBwdSm80INS1_25CollectiveMainloopBwdSm80ILi2ELi2EN4cute5tupleIJNS5_1CILi128EEES8_NS7_ILi64EEEEEENS_10bfloat16_tEfNS_4arch4Sm80ELb0ELb1ELb1ELb1ELb0ELb0ELb0ELb0ELi2ELi4ELi4ELi4ELb0EEENS1_24CollectiveEpilogueBwdGQAISA_fSD_Li256ELb1ELb0EEENS1_19SingleTileSchedulerILb1ELb0ELb0ELi128EEEEEEEEEvNT_6ParamsE$_ZZN4cute6detail16composition_implINS_5tupleIJNS_1CILi8EEENS3_ILi2EEES5_S5_S4_S5_EEENS2_IJNS3_ILi1EEEiiiNS3_ILi72EEENS3_ILi512EEEEEENS2_IJS5_S5_EEENS2_IJS7_S4_EEEEEDaRKT_RKT0_RKT1_RKT2_ENKUlRKT_RKT0_E_clIS5_S4_EEDaSR_SU_)
        /*ac28*/ 	.word	0x00000000


	//----- nvinfo : EIATTR_FRAME_SIZE
	.align		4
.L_7356:
        /*ac2c*/ 	.byte	0x04, 0x11
        /*ac2e*/ 	.short	(.L_7358 - .L_7357)
	.align		4
.L_7357:
        /*ac30*/ 	.word	index@($_ZN7cutlass13device_kernelIN5flash19enable_sm80_to_sm89INS1_16FlashAttnBwdSm80INS1_25CollectiveMainloopBwdSm80ILi2ELi2EN4cute5tupleIJNS5_1CILi128EEES8_NS7_ILi64EEEEEENS_10bfloat16_tEfNS_4arch4Sm80ELb0ELb1ELb1ELb1ELb0ELb0ELb0ELb0ELi2ELi4ELi4ELi4ELb0EEENS1_24CollectiveEpilogueBwdGQAISA_fSD_Li256ELb1ELb0EEENS1_19SingleTileSchedulerILb1ELb0ELb0ELi128EEEEEEEEEvNT_6ParamsE$_ZZN4cute6detail16composition_implINS_5tupleIJNS_1CILi8EEENS3_ILi2EEES5_S5_S4_S5_EEENS2_IJNS3_ILi1EEEiiiNS3_ILi72EEENS3_ILi512EEEEEENS2_IJNS3_ILi4EEES5_EEENS2_IJNS3_ILi16EEENS3_ILi8192EEEEEEEEDaRKT_RKT0_RKT1_RKT2_ENKUlRKT_RKT0_E_clISB_SD_EEDaSU_SX_)
        /*ac34*/ 	.word	0x00000000


	//----- nvinfo : EIATTR_FRAME_SIZE
	.align		4
.L_7358:
        /*ac38*/ 	.byte	0x04, 0x11
        /*ac3a*/ 	.short	(.L_7360 - .L_7359)
	.align		4
.L_7359:
        /*ac3c*/ 	.word	index@($_ZN7cutlass13device_kernelIN5flash19enable_sm80_to_sm89INS1_16FlashAttnBwdSm80INS1_25CollectiveMainloopBwdSm80ILi2ELi2EN4cute5tupleIJNS5_1CILi128EEES8_NS7_ILi64EEEEEENS_10bfloat16_tEfNS_4arch4Sm80ELb0ELb1ELb1ELb1ELb0ELb0ELb0ELb0ELi2ELi4ELi4ELi4ELb0EEENS1_24CollectiveEpilogueBwdGQAISA_fSD_Li256ELb1ELb0EEENS1_19SingleTileSchedulerILb1ELb0ELb0ELi128EEEEEEEEEvNT_6ParamsE$_ZZN4cute6detail16composition_implINS_5tupleIJNS_1CILi8EEENS3_ILi2EEES5_S5_S4_S5_EEENS2_IJNS3_ILi1EEEiiiNS3_ILi72EEENS3_ILi512EEEEEENS2_IJNS2_IJS5_S5_S5_EEES5_NS3_ILi4EEEEEENS2_IJNS2_IJS7_S9_S4_EEENS3_ILi4096EEENS3_ILi16EEEEEEEEDaRKT_RKT0_RKT1_RKT2_ENKUlRKT_RKT0_E_clISC_SG_EEDaSW_SZ_)
        /*ac40*/ 	.word	0x00000000


	//----- nvinfo : EIATTR_FRAME_SIZE
	.align		4
.L_7360:
        /*ac44*/ 	.byte	0x04, 0x11
        /*ac46*/ 	.short	(.L_7362 - .L_7361)
	.align		4
.L_7361:
        /*ac48*/ 	.word	index@($_ZN7cutlass13device_kernelIN5flash19enable_sm80_to_sm89INS1_16FlashAttnBwdSm80INS1_25CollectiveMainloopBwdSm80ILi2ELi2EN4cute5tupleIJNS5_1CILi128EEES8_NS7_ILi64EEEEEENS_10bfloat16_tEfNS_4arch4Sm80ELb0ELb1ELb1ELb1ELb0ELb0ELb0ELb0ELi2ELi4ELi4ELi4ELb0EEENS1_24CollectiveEpilogueBwdGQAISA_fSD_Li256ELb1ELb0EEENS1_19SingleTileSchedulerILb1ELb0ELb0ELi128EEEEEEEEEvNT_6ParamsE$_ZZN4cute6detail16composition_implINS_5tupleIJNS_1CILi8EEENS3_ILi2EEES5_S5_S4_S5_EEENS2_IJNS3_ILi1EEEiiiNS3_ILi72EEENS3_ILi512EEEEEENS2_IJNS2_IJS5_S5_S5_EEES5_NS3_ILi4EEEEEENS2_IJNS2_IJS7_S9_S4_EEENS3_ILi4096EEENS3_ILi16EEEEEEEEDaRKT_RKT0_RKT1_RKT2_ENKUlRKT_RKT0_E_clISB_SE_EEDaSW_SZ_)
        /*ac4c*/ 	.word	0x00000000


	//----- nvinfo : EIATTR_FRAME_SIZE
	.align		4
.L_7362:
        /*ac50*/ 	.byte	0x04, 0x11
        /*ac52*/ 	.short	(.L_7364 - .L_7363)
	.align		4
.L_7363:
        /*ac54*/ 	.word	index@($_ZN7cutlass13device_kernelIN5flash19enable_sm80_to_sm89INS1_16FlashAttnBwdSm80INS1_25CollectiveMainloopBwdSm80ILi2ELi2EN4cute5tupleIJNS5_1CILi128EEES8_NS7_ILi64EEEEEENS_10bfloat16_tEfNS_4arch4Sm80ELb0ELb1ELb1ELb1ELb0ELb0ELb0ELb0ELi2ELi4ELi4ELi4ELb0EEENS1_24CollectiveEpilogueBwdGQAISA_fSD_Li256ELb1ELb0EEENS1_19SingleTileSchedulerILb1ELb0ELb0ELi128EEEEEEEEEvNT_6ParamsE$_ZZN4cute6detail16composition_implINS_5tupleIJNS_1CILi8EEENS3_ILi2EEES5_S5_S4_S5_EEENS2_IJNS3_ILi1EEEiiiNS3_ILi72EEENS3_ILi512EEEEEENS2_IJNS2_IJS5_S5_S5_EEES5_NS2_IJNS3_ILi4EEES5_EEEEEENS2_IJNS2_IJS7_S9_S4_EEENS3_ILi4096EEENS2_IJNS3_ILi16EEENS3_ILi8192EEEEEEEEEEEDaRKT_RKT0_RKT1_RKT2_ENKUlRKT_RKT0_E_clISD_SJ_EEDaSZ_S12_)
        /*ac58*/ 	.word	0x00000000


	//----- nvinfo : EIATTR_FRAME_SIZE
	.align		4
.L_7364:
        /*ac5c*/ 	.byte	0x04, 0x11
        /*ac5e*/ 	.short	(.L_7366 - .L_7365)
	.align		4
.L_7365:
        /*ac60*/ 	.word	index@($_ZN7cutlass13device_kernelIN5flash19enable_sm80_to_sm89INS1_16FlashAttnBwdSm80INS1_25CollectiveMainloopBwdSm80ILi2ELi2EN4cute5tupleIJNS5_1CILi128EEES8_NS7_ILi64EEEEEENS_10bfloat16_tEfNS_4arch4Sm80ELb0ELb1ELb1ELb1ELb0ELb0ELb0ELb0ELi2ELi4ELi4ELi4ELb0EEENS1_24CollectiveEpilogueBwdGQAISA_fSD_Li256ELb1ELb0EEENS1_19SingleTileSchedulerILb1ELb0ELb0ELi128EEEEEEEEEvNT_6ParamsE$_ZZN4cute6detail16composition_implINS_5tupleIJNS_1CILi8EEENS3_ILi2EEES5_S5_S4_S5_EEENS2_IJNS3_ILi1EEEiiiNS3_ILi72EEENS3_ILi512EEEEEENS2_IJNS2_IJS5_S5_S5_EEES5_NS2_IJNS3_ILi4EEES5_EEEEEENS2_IJNS2_IJS7_S9_S4_EEENS3_ILi4096EEENS2_IJNS3_ILi16EEENS3_ILi8192EEEEEEEEEEEDaRKT_RKT0_RKT1_RKT2_ENKUlRKT_RKT0_E_clISB_SF_EEDaSZ_S12_)
        /*ac64*/ 	.word	0x00000000


	//----- nvinfo : EIATTR_FRAME_SIZE
	.align		4
.L_7366:
        /*ac68*/ 	.byte	0x04, 0x11
        /*ac6a*/ 	.short	(.L_7368 - .L_7367)
	.align		4
.L_7367:
        /*ac6c*/ 	.word	index@($_ZN7cutlass13device_kernelIN5flash19enable_sm80_to_sm89INS1_16FlashAttnBwdSm80INS1_25CollectiveMainloopBwdSm80ILi2ELi2EN4cute5tupleIJNS5_1CILi128EEES8_NS7_ILi64EEEEEENS_10bfloat16_tEfNS_4arch4Sm80ELb0ELb1ELb1ELb1ELb0ELb0ELb0ELb0ELi2ELi4ELi4ELi4ELb0EEENS1_24CollectiveEpilogueBwdGQAISA_fSD_Li256ELb1ELb0EEENS1_19SingleTileSchedulerILb1ELb0ELb0ELi128EEEEEEEEEvNT_6ParamsE$_ZZN4cute6detail16composition_implINS_5tupleIJNS_1CILi8EEENS3_ILi2EEES5_S5_S4_S5_EEENS2_IJNS3_ILi1EEEiiiNS3_ILi72EEENS3_ILi512EEEEEENS2_IJNS2_IJS5_S5_EEES4_NS3_ILi4EEEEEENS2_IJNS2_IJS7_S4_EEENS3_ILi1024EEENS3_ILi16EEEEEEEEDaRKT_RKT0_RKT1_RKT2_ENKUlRKT_RKT0_E_clISC_SG_EEDaSW_SZ_)
        /*ac70*/ 	.word	0x00000000


	//----- nvinfo : EIATTR_FRAME_SIZE
	.align		4
.L_7368:
        /*ac74*/ 	.byte	0x04, 0x11
        /*ac76*/ 	.short	(.L_7370 - .L_7369)
	.align		4
.L_7369:
        /*ac78*/ 	.word	index@($_ZN7cutlass13device_kernelIN5flash19enable_sm80_to_sm89INS1_16FlashAttnBwdSm80INS1_25CollectiveMainloopBwdSm80ILi2ELi2EN4cute5tupleIJNS5_1CILi128EEES8_NS7_ILi64EEEEEENS_10bfloat16_tEfNS_4arch4Sm80ELb0ELb1ELb1ELb1ELb0ELb0ELb0ELb0ELi2ELi4ELi4ELi4ELb0EEENS1_24CollectiveEpilogueBwdGQAISA_fSD_Li256ELb1ELb0EEENS1_19SingleTileSchedulerILb1ELb0ELb0ELi128EEEEEEEEEvNT_6ParamsE$_ZZN4cute6detail16composition_implINS_5tupleIJNS_1CILi8EEENS3_ILi2EEES5_S5_S4_S5_EEENS2_IJNS3_ILi1EEEiiiNS3_ILi72EEENS3_ILi512EEEEEENS2_IJNS2_IJS5_S5_EEES4_NS3_ILi4EEEEEENS2_IJNS2_IJS7_S4_EEENS3_ILi1024EEENS3_ILi16EEEEEEEEDaRKT_RKT0_RKT1_RKT2_ENKUlRKT_RKT0_E_clISB_SE_EEDaSW_SZ_)
        /*ac7c*/ 	.word	0x00000000


	//----- nvinfo : EIATTR_FRAME_SIZE
	.align		4
.L_7370:
        /*ac80*/ 	.byte	0x04, 0x11
        /*ac82*/ 	.short	(.L_7372 - .L_7371)
	.align		4
.L_7371:
        /*ac84*/ 	.word	index@($_ZN7cutlass13device_kernelIN5flash19enable_sm80_to_sm89INS1_16FlashAttnBwdSm80INS1_25CollectiveMainloopBwdSm80ILi2ELi2EN4cute5tupleIJNS5_1CILi128EEES8_NS7_ILi64EEEEEENS_10bfloat16_tEfNS_4arch4Sm80ELb0ELb1ELb1ELb1ELb0ELb0ELb0ELb0ELi2ELi4ELi4ELi4ELb0EEENS1_24CollectiveEpilogueBwdGQAISA_fSD_Li256ELb1ELb0EEENS1_19SingleTileSchedulerILb1ELb0ELb0ELi128EEEEEEEEEvNT_6ParamsE$_ZZN4cute6detail16composition_implINS_5tupleIJNS_1CILi16EEENS3_ILi2EEES5_S5_NS3_ILi4EEES5_EEENS2_IJNS3_ILi1EEEiiiNS3_ILi144EEENS3_ILi512EEEEEES6_S4_EEDaRKT_RKT0_RKT1_RKT2_ENKUlRKT_T0_E_clINS2_IJNS2_IJS5_S5_EEENS2_IJiiEEES8_S8_EEENS_17integral_constantIiLi4EEEEEDaSQ_SR_)
        /*ac88*/ 	.word	0x00000000


	//----- nvinfo : EIATTR_FRAME_SIZE
	.align		4
.L_7372:
        /*ac8c*/ 	.byte	0x04, 0x11
        /*ac8e*/ 	.short	(.L_7374 - .L_7373)
	.align		4
.L_7373:
        /*ac90*/ 	.word	index@($_ZN7cutlass13device_kernelIN5flash19enable_sm80_to_sm89INS1_16FlashAttnBwdSm80INS1_25CollectiveMainloopBwdSm80ILi2ELi2EN4cute5tupleIJNS5_1CILi128EEES8_NS7_ILi64EEEEEENS_10bfloat16_tEfNS_4arch4Sm80ELb0ELb1ELb1ELb1ELb0ELb0ELb0ELb0ELi2ELi4ELi4ELi4ELb0EEENS1_24CollectiveEpilogueBwdGQAISA_fSD_Li256ELb1ELb0EEENS1_19SingleTileSchedulerILb1ELb0ELb0ELi128EEEEEEEEEvNT_6ParamsE$_ZZN4cute6detail16composition_implINS_5tupleIJNS_1CILi16EEENS3_ILi2EEES5_S5_NS3_ILi4EEES5_EEENS2_IJNS3_ILi1EEEiiiNS3_ILi144EEENS3_ILi512EEEEEES6_S4_EEDaRKT_RKT0_RKT1_RKT2_ENKUlRKT_T0_E_clINS2_IJNS2_IJS5_S5_EEENS2_IJiiEEES8_S8_EEENS_17integral_constantIiLi3EEEEEDaSQ_SR_)
        /*ac94*/ 	.word	0x00000000


	//----- nvinfo : EIATTR_FRAME_SIZE
	.align		4
.L_7374:
        /*ac98*/ 	.byte	0x04, 0x11
        /*ac9a*/ 	.short	(.L_7376 - .L_7375)
	.align		4
.L_7375:
        /*ac9c*/ 	.word	index@($_ZN7cutlass13device_kernelIN5flash19enable_sm80_to_sm89INS1_16FlashAttnBwdSm80INS1_25CollectiveMainloopBwdSm80ILi2ELi2EN4cute5tupleIJNS5_1CILi128EEES8_NS7_ILi64EEEEEENS_10bfloat16_tEfNS_4arch4Sm80ELb0ELb1ELb1ELb1ELb0ELb0ELb0ELb0ELi2ELi4ELi4ELi4ELb0EEENS1_24CollectiveEpilogueBwdGQAISA_fSD_Li256ELb1ELb0EEENS1_19SingleTileSchedulerILb1ELb0ELb0ELi128EEEEEEEEEvNT_6ParamsE$_ZZN4cute6detail16composition_implINS_5tupleIJNS_1CILi16EEENS3_ILi2EEES5_S5_NS3_ILi4EEES5_EEENS2_IJNS3_ILi1EEEiiiNS3_ILi144EEENS3_ILi512EEEEEES6_S4_EEDaRKT_RKT0_RKT1_RKT2_ENKUlRKT_T0_E_clINS2_IJNS2_IJS5_EEENS2_IJiEEES5_S8_EEENS_17integral_constantIiLi2EEEEEDaSQ_SR_)
        /*aca0*/ 	.word	0x00000000


	//----- nvinfo : EIATTR_FRAME_SIZE
	.align		4
.L_7376:
        /*aca4*/ 	.byte	0x04, 0x11
        /*aca6*/ 	.short	(.L_7378 - .L_7377)
	.align		4
.L_7377:
        /*aca8*/ 	.word	index@($_ZN7cutlass13device_kernelIN5flash19enable_sm80_to_sm89INS1_16FlashAttnBwdSm80INS1_25CollectiveMainloopBwdSm80ILi2ELi2EN4cute5tupleIJNS5_1CILi128EEES8_NS7_ILi64EEEEEENS_10bfloat16_tEfNS_4arch4Sm80ELb0ELb1ELb1ELb1ELb0ELb0ELb0ELb0ELi2ELi4ELi4ELi4ELb0EEENS1_24CollectiveEpilogueBwdGQAISA_fSD_Li256ELb1ELb0EEENS1_19SingleTileSchedulerILb1ELb0ELb0ELi128EEEEEEEEEvNT_6ParamsE$_ZZN4cute6detail16composition_implINS_5tupleIJNS_1CILi16EEENS3_ILi2EEES5_S5_NS3_ILi4EEES5_EEENS2_IJNS3_ILi1EEEiiiNS3_ILi144EEENS3_ILi512EEEEEES6_S4_EEDaRKT_RKT0_RKT1_RKT2_ENKUlRKT_T0_E_clINS2_IJNS2_IJEEESU_S6_S8_EEENS_17integral_constantIiLi1EEEEEDaSQ_SR_)
        /*acac*/ 	.word	0x00000000


	//----- nvinfo : EIATTR_FRAME_SIZE
	.align		4
.L_7378:
        /*acb0*/ 	.byte	0x04, 0x11
        /*acb2*/ 	.short	(.L_7380 - .L_7379)
	.align		4
.L_7379:
        /*acb4*/ 	.word	index@($_ZN7cutlass13device_kernelIN5flash19enable_sm80_to_sm89INS1_16FlashAttnBwdSm80INS1_25CollectiveMainloopBwdSm80ILi2ELi2EN4cute5tupleIJNS5_1CILi128EEES8_NS7_ILi64EEEEEENS_10bfloat16_tEfNS_4arch4Sm80ELb0ELb1ELb1ELb1ELb0ELb0ELb0ELb0ELi2ELi4ELi4ELi4ELb0EEENS1_24CollectiveEpilogueBwdGQAISA_fSD_Li256ELb1ELb0EEENS1_19SingleTileSchedulerILb1ELb0ELb0ELi128EEEEEEEEEvNT_6ParamsE$_ZZN4cute6detail16composition_implINS_5tupleIJNS_1CILi16EEENS3_ILi2EEES5_S5_NS3_ILi4EEES5_EEENS2_IJNS3_ILi1EEEiiiNS3_ILi144EEENS3_ILi512EEEEEES5_NS3_ILi64EEEEEDaRKT_RKT0_RKT1_RKT2_ENKUlRKT_T0_E_clINS2_IJNS2_IJS5_EEENS2_IJiEEES8_S8_EEENS_17integral_constantIiLi4EEEEEDaSR_SS_)
        /*acb8*/ 	.word	0x00000000


	//----- nvinfo : EIATTR_FRAME_SIZE
	.align		4
.L_7380:
        /*acbc*/ 	.byte	0x04, 0x11
        /*acbe*/ 	.short	(.L_7382 - .L_7381)
	.align		4
.L_7381:
        /*acc0*/ 	.word	index@($_ZN7cutlass13device_kernelIN5flash19enable_sm80_to_sm89INS1_16FlashAttnBwdSm80INS1_25CollectiveMainloopBwdSm80ILi2ELi2EN4cute5tupleIJNS5_1CILi128EEES8_NS7_ILi64EEEEEENS_10bfloat16_tEfNS_4arch4Sm80ELb0ELb1ELb1ELb1ELb0ELb0ELb0ELb0ELi2ELi4ELi4ELi4ELb0EEENS1_24CollectiveEpilogueBwdGQAISA_fSD_Li256ELb1ELb0EEENS1_19SingleTileSchedulerILb1ELb0ELb0ELi128EEEEEEEEEvNT_6ParamsE$_ZZN4cute6detail16composition_implINS_5tupleIJNS_1CILi16EEENS3_ILi2EEES5_S5_NS3_ILi4EEES5_EEENS2_IJNS3_ILi1EEEiiiNS3_ILi144EEENS3_ILi512EEEEEES5_NS3_ILi64EEEEEDaRKT_RKT0_RKT1_RKT2_ENKUlRKT_T0_E_clINS2_IJNS2_IJEEESV_S5_S8_EEENS_17integral_constantIiLi3EEEEEDaSR_SS_)
        /*acc4*/ 	.word	0x00000000


	//----- nvinfo : EIATTR_FRAME_SIZE
	.align		4
.L_7382:
        /*acc8*/ 	.byte	0x04, 0x11
        /*acca*/ 	.short	(.L_7384 - .L_7383)
	.align		4
.L_7383:
        /*accc*/ 	.word	index@($_ZN7cutlass13device_kernelIN5flash19enable_sm80_to_sm89INS1_16FlashAttnBwdSm80INS1_25CollectiveMainloopBwdSm80ILi2ELi2EN4cute5tupleIJNS5_1CILi128EEES8_NS7_ILi64EEEEEENS_10bfloat16_tEfNS_4arch4Sm80ELb0ELb1ELb1ELb1ELb0ELb0ELb0ELb0ELi2ELi4ELi4ELi4ELb0EEENS1_24CollectiveEpilogueBwdGQAISA_fSD_Li256ELb1ELb0EEENS1_19SingleTileSchedulerILb1ELb0ELb0ELi128EEEEEEEEEvNT_6ParamsE$_ZZN4cute6detail16composition_implINS_5tupleIJNS_1CILi16EEENS3_ILi2EEES5_S5_NS3_ILi4EEES5_EEENS2_IJNS3_ILi1EEEiiiNS3_ILi144EEENS3_ILi512EEEEEENS2_IJS5_S5_EEENS2_IJNS3_ILi64EEESA_EEEEEDaRKT_RKT0_RKT1_RKT2_ENKUlRKT_RKT0_E_clIS5_SD_EEDaST_SW_)
        /*acd0*/ 	.word	0x00000000


	//----- nvinfo : EIATTR_FRAME_SIZE
	.align		4
.L_7384:
        /*acd4*/ 	.byte	0x04, 0x11
        /*acd6*/ 	.short	(.L_7386 - .L_7385)
	.align		4
.L_7385:
        /*acd8*/ 	.word	index@($_ZN7cutlass13device_kernelIN5flash19enable_sm80_to_sm89INS1_16FlashAttnBwdSm80INS1_25CollectiveMainloopBwdSm80ILi2ELi2EN4cute5tupleIJNS5_1CILi128EEES8_NS7_ILi64EEEEEENS_10bfloat16_tEfNS_4arch4Sm80ELb0ELb1ELb1ELb1ELb0ELb0ELb0ELb0ELi2ELi4ELi4ELi4ELb0EEENS1_24CollectiveEpilogueBwdGQAISA_fSD_Li256ELb1ELb0EEENS1_19SingleTileSchedulerILb1ELb0ELb0ELi128EEEEEEEEEvNT_6ParamsE$_ZZN4cute6detail16composition_implINS_5tupleIJNS_1CILi16EEENS3_ILi2EEES5_S5_NS3_ILi4EEES5_EEENS2_IJNS3_ILi1EEEiiiNS3_ILi144EEENS3_ILi512EEEEEENS2_IJNS2_IJS5_S5_EEES6_NS3_ILi8EEEEEENS2_IJNS2_IJNS3_ILi64EEESA_EEES4_NS3_ILi1024EEEEEEEEDaRKT_RKT0_RKT1_RKT2_ENKUlRKT_RKT0_E_clISC_SG_EEDaSX_S10_)
        /*acdc*/ 	.word	0x00000000


	//----- nvinfo : EIATTR_FRAME_SIZE
	.align		4
.L_7386:
        /*ace0*/ 	.byte	0x04, 0x11
        /*ace2*/ 	.short	(.L_7388 - .L_7387)
	.align		4
.L_7387:
        /*ace4*/ 	.word	index@($_ZN7cutlass13device_kernelIN5flash19enable_sm80_to_sm89INS1_16FlashAttnBwdSm80INS1_25CollectiveMainloopBwdSm80ILi2ELi2EN4cute5tupleIJNS5_1CILi128EEES8_NS7_ILi64EEEEEENS_10bfloat16_tEfNS_4arch4Sm80ELb0ELb1ELb1ELb1ELb0ELb0ELb0ELb0ELi2ELi4ELi4ELi4ELb0EEENS1_24CollectiveEpilogueBwdGQAISA_fSD_Li256ELb1ELb0EEENS1_19SingleTileSchedulerILb1ELb0ELb0ELi128EEEEEEEEEvNT_6ParamsE$_ZZN4cute6detail16composition_implINS_5tupleIJNS_1CILi16EEENS3_ILi2EEES5_S5_NS3_ILi4EEES5_EEENS2_IJNS3_ILi1EEEiiiNS3_ILi144EEENS3_ILi512EEEEEENS2_IJNS2_IJS5_S5_EEES6_NS3_ILi8EEEEEENS2_IJNS2_IJNS3_ILi64EEESA_EEES4_NS3_ILi1024EEEEEEEEDaRKT_RKT0_RKT1_RKT2_ENKUlRKT_RKT0_E_clIS6_S4_EEDaSX_S10_)
        /*ace8*/ 	.word	0x00000000


	//----- nvinfo : EIATTR_FRAME_SIZE
	.align		4
.L_7388:
        /*acec*/ 	.byte	0x04, 0x11
        /*acee*/ 	.short	(.L_7390 - .L_7389)
	.align		4
.L_7389:
        /*acf0*/ 	.word	index@($_ZN7cutlass13device_kernelIN5flash19enable_sm80_to_sm89INS1_16FlashAttnBwdSm80INS1_25CollectiveMainloopBwdSm80ILi2ELi2EN4cute5tupleIJNS5_1CILi128EEES8_NS7_ILi64EEEEEENS_10bfloat16_tEfNS_4arch4Sm80ELb0ELb1ELb1ELb1ELb0ELb0ELb0ELb0ELi2ELi4ELi4ELi4ELb0EEENS1_24CollectiveEpilogueBwdGQAISA_fSD_Li256ELb1ELb0EEENS1_19SingleTileSchedulerILb1ELb0ELb0ELi128EEEEEEEEEvNT_6ParamsE$_ZZN4cute6detail16composition_implINS_1CILi2EEEiNS_5tupleIJNS2_ILi1EEES3_EEENS4_IJNS2_ILi0EEES5_EEEEEDaRKT_RKT0_RKT1_RKT2_ENKUlRKT_RKT0_E_clIS3_S5_EEDaSN_SQ_)
        /*acf4*/ 	.word	0x00000000


	//----- nvinfo : EIATTR_FRAME_SIZE
	.align		4
.L_7390:
        /*acf8*/ 	.byte	0x04, 0x11
        /*acfa*/ 	.short	(.L_7392 - .L_7391)
	.align		4
.L_7391:
        /*acfc*/ 	.word	index@($_ZN7cutlass13device_kernelIN5flash19enable_sm80_to_sm89INS1_16FlashAttnBwdSm80INS1_25CollectiveMainloopBwdSm80ILi2ELi2EN4cute5tupleIJNS5_1CILi128EEES8_NS7_ILi64EEEEEENS_10bfloat16_tEfNS_4arch4Sm80ELb0ELb1ELb1ELb1ELb0ELb0ELb0ELb0ELi2ELi4ELi4ELi4ELb0EEENS1_24CollectiveEpilogueBwdGQAISA_fSD_Li256ELb1ELb0EEENS1_19SingleTileSchedulerILb1ELb0ELb0ELi128EEEEEEEEEvNT_6ParamsE$_ZZN4cute6detail10lift_sliceINS_5tupleIJNS_1CILi0EEENS_10UnderscoreEEEENS2_IJNS2_IJS4_S4_EEEiEEEEEDaRKT_RKT0_ENKUlRKT_RKT0_E_clIS5_iEEDaSH_SK_)
        /*ad00*/ 	.word	0x00000000


	//----- nvinfo : EIATTR_FRAME_SIZE
	.align		4
.L_7392:
        /*ad04*/ 	.byte	0x04, 0x11
        /*ad06*/ 	.short	(.L_7394 - .L_7393)
	.align		4
.L_7393:
        /*ad08*/ 	.word	index@($_ZN7cutlass13device_kernelIN5flash19enable_sm80_to_sm89INS1_16FlashAttnBwdSm80INS1_25CollectiveMainloopBwdSm80ILi2ELi2EN4cute5tupleIJNS5_1CILi128EEES8_NS7_ILi64EEEEEENS_10bfloat16_tEfNS_4arch4Sm80ELb0ELb1ELb1ELb1ELb0ELb0ELb0ELb0ELi2ELi4ELi4ELi4ELb0EEENS1_24CollectiveEpilogueBwdGQAISA_fSD_Li256ELb1ELb0EEENS1_19SingleTileSchedulerILb1ELb0ELb0ELi128EEEEEEEEEvNT_6ParamsE$_ZZN4cute5sliceINS_5tupleIJNS_10UnderscoreES2_iEEENS1_IJNS1_IJNS_1CILi1EEENS4_ILi0EEEEEEiNS4_ILi1024EEEEEEEEDaRKT_RKT0_ENKUlRKT_RKT0_E_clIS2_iEEDaSI_SL_)
        /*ad0c*/ 	.word	0x00000000


	//----- nvinfo : EIATTR_FRAME_SIZE
	.align		4
.L_7394:
        /*ad10*/ 	.byte	0x04, 0x11
        /*ad12*/ 	.short	(.L_7396 - .L_7395)
	.align		4
.L_7395:
        /*ad14*/ 	.word	index@($_ZN7cutlass13device_kernelIN5flash19enable_sm80_to_sm89INS1_16FlashAttnBwdSm80INS1_25CollectiveMainloopBwdSm80ILi2ELi2EN4cute5tupleIJNS5_1CILi128EEES8_NS7_ILi64EEEEEENS_10bfloat16_tEfNS_4arch4Sm80ELb0ELb1ELb1ELb1ELb0ELb0ELb0ELb0ELi2ELi4ELi4ELi4ELb0EEENS1_24CollectiveEpilogueBwdGQAISA_fSD_Li256ELb1ELb0EEENS1_19SingleTileSchedulerILb1ELb0ELb0ELi128EEEEEEEEEvNT_6ParamsE$_ZZN4cute5sliceINS_5tupleIJNS_10UnderscoreES2_S2_iEEENS1_IJNS1_IJNS_1CILi1EEENS4_ILi0EEEEEElS6_lEEEEEDaRKT_RKT0_ENKUlRKT_RKT0_E_clIS2_lEEDaSH_SK_)
        /*ad18*/ 	.word	0x00000000


	//----- nvinfo : EIATTR_FRAME_SIZE
	.align		4
.L_7396:
        /*ad1c*/ 	.byte	0x04, 0x11
        /*ad1e*/ 	.short	(.L_7398 - .L_7397)
	.align		4
.L_7397:
        /*ad20*/ 	.word	index@($_ZN7cutlass13device_kernelIN5flash19enable_sm80_to_sm89INS1_16FlashAttnBwdSm80INS1_25CollectiveMainloopBwdSm80ILi2ELi2EN4cute5tupleIJNS5_1CILi128EEES8_NS7_ILi64EEEEEENS_10bfloat16_tEfNS_4arch4Sm80ELb0ELb1ELb1ELb1ELb0ELb0ELb0ELb0ELi2ELi4ELi4ELi4ELb0EEENS1_24CollectiveEpilogueBwdGQAISA_fSD_Li256ELb1ELb0EEENS1_19SingleTileSchedulerILb1ELb0ELb0ELi128EEEEEEEEEvNT_6ParamsE$_ZZN4cute5sliceINS_5tupleIJNS_10UnderscoreES2_S2_iEEENS1_IJNS1_IJNS_1CILi1EEENS4_ILi0EEEEEEiNS4_ILi1024EEENS4_ILi8192EEEEEEEEDaRKT_RKT0_ENKUlRKT_RKT0_E_clIS2_iEEDaSJ_SM_)
        /*ad24*/ 	.word	0x00000000


	//----- nvinfo : EIATTR_FRAME_SIZE
	.align		4
.L_7398:
        /*ad28*/ 	.byte	0x04, 0x11
        /*ad2a*/ 	.short	(.L_7400 - .L_7399)
	.align		4
.L_7399:
        /*ad2c*/ 	.word	index@($_ZN7cutlass13device_kernelIN5flash19enable_sm80_to_sm89INS1_16FlashAttnBwdSm80INS1_25CollectiveMainloopBwdSm80ILi2ELi2EN4cute5tupleIJNS5_1CILi128EEES8_NS7_ILi64EEEEEENS_10bfloat16_tEfNS_4arch4Sm80ELb0ELb1ELb1ELb1ELb0ELb0ELb0ELb0ELi2ELi4ELi4ELi4ELb0EEENS1_24CollectiveEpilogueBwdGQAISA_fSD_Li256ELb1ELb0EEENS1_19SingleTileSchedulerILb1ELb0ELb0ELi128EEEEEEEEEvNT_6ParamsE$_ZZN4cute5sliceINS_5tupleIJNS_10UnderscoreES2_S2_iEEENS1_IJNS1_IJNS_1CILi1EEENS4_ILi0EEEEEENS4_ILi4096EEENS1_IJiiEEENS1_IJS6_NS4_ILi8192EEEEEEEEEEEDaRKT_RKT0_ENKUlRKT_RKT0_E_clIS2_S9_EEDaSL_SO_)
        /*ad30*/ 	.word	0x00000000


	//----- nvinfo : EIATTR_FRAME_SIZE
	.align		4
.L_7400:
        /*ad34*/ 	.byte	0x04, 0x11
        /*ad36*/ 	.short	(.L_7402 - .L_7401)
	.align		4
.L_7401:
        /*ad38*/ 	.word	index@($_ZN7cutlass13device_kernelIN5flash19enable_sm80_to_sm89INS1_16FlashAttnBwdSm80INS1_25CollectiveMainloopBwdSm80ILi2ELi2EN4cute5tupleIJNS5_1CILi128EEES8_NS7_ILi64EEEEEENS_10bfloat16_tEfNS_4arch4Sm80ELb0ELb1ELb1ELb1ELb0ELb0ELb0ELb0ELi2ELi4ELi4ELi4ELb0EEENS1_24CollectiveEpilogueBwdGQAISA_fSD_Li256ELb1ELb0EEENS1_19SingleTileSchedulerILb1ELb0ELb0ELi128EEEEEEEEEvNT_6ParamsE$_ZZN4cute5sliceINS_5tupleIJNS_10UnderscoreES2_NS_1CILi0EEEEEENS1_IJNS1_IJNS3_ILi1EEES4_EEEiNS3_ILi1024EEEEEEEEDaRKT_RKT0_ENKUlRKT_RKT0_E_clIS2_iEEDaSI_SL_)
        /*ad3c*/ 	.word	0x00000000


	//----- nvinfo : EIATTR_FRAME_SIZE
	.align		4
.L_7402:
        /*ad40*/ 	.byte	0x04, 0x11
        /*ad42*/ 	.short	(.L_7404 - .L_7403)
	.align		4
.L_7403:
        /*ad44*/ 	.word	index@($_ZN7cutlass13device_kernelIN5flash19enable_sm80_to_sm89INS1_16FlashAttnBwdSm80INS1_25CollectiveMainloopBwdSm80ILi2ELi2EN4cute5tupleIJNS5_1CILi128EEES8_NS7_ILi64EEEEEENS_10bfloat16_tEfNS_4arch4Sm80ELb0ELb1ELb1ELb1ELb0ELb0ELb0ELb0ELi2ELi4ELi4ELi4ELb0EEENS1_24CollectiveEpilogueBwdGQAISA_fSD_Li256ELb1ELb0EEENS1_19SingleTileSchedulerILb1ELb0ELb0ELi128EEEEEEEEEvNT_6ParamsE$_ZZN4cute5sliceINS_5tupleIJNS1_IJNS_10UnderscoreENS_1CILi0EEEEEENS1_IJS4_S2_EEEEEENS1_IJNS1_IJNS1_IJNS3_ILi1EEES4_EEES4_EEENS1_IJNS1_IJS4_S4_EEEiEEEEEEEEDaRKT_RKT0_ENKUlRKT_RKT0_E_clIS6_SC_EEDaSM_SP_)
        /*ad48*/ 	.word	0x00000000


	//----- nvinfo : EIATTR_FRAME_SIZE
	.align		4
.L_7404:
        /*ad4c*/ 	.byte	0x04, 0x11
        /*ad4e*/ 	.short	(.L_7406 - .L_7405)
	.align		4
.L_7405:
        /*ad50*/ 	.word	index@($_ZN7cutlass13device_kernelIN5flash19enable_sm80_to_sm89INS1_16FlashAttnBwdSm80INS1_25CollectiveMainloopBwdSm80ILi2ELi2EN4cute5tupleIJNS5_1CILi128EEES8_NS7_ILi64EEEEEENS_10bfloat16_tEfNS_4arch4Sm80ELb0ELb1ELb1ELb1ELb0ELb0ELb0ELb0ELi2ELi4ELi4ELi4ELb0EEENS1_24CollectiveEpilogueBwdGQAISA_fSD_Li256ELb1ELb0EEENS1_19SingleTileSchedulerILb1ELb0ELb0ELi128EEEEEEEEEvNT_6ParamsE$_ZZN4cute4takeILi1ELi3ENS_5tupleIJNS1_IJiNS_1CILi512EEEEEENS1_IJiiEEENS2_ILi1024EEEEEEEEDaRKT1_ENKUlDpRKT_E_clIJS5_S6_EEEDaSE_)
        /*ad54*/ 	.word	0x00000000


	//----- nvinfo : EIATTR_FRAME_SIZE
	.align		4
.L_7406:
        /*ad58*/ 	.byte	0x04, 0x11
        /*ad5a*/ 	.short	(.L_7408 - .L_7407)
	.align		4
.L_7407:
        /*ad5c*/ 	.word	index@($_ZN7cutlass13device_kernelIN5flash19enable_sm80_to_sm89INS1_16FlashAttnBwdSm80INS1_25CollectiveMainloopBwdSm80ILi2ELi2EN4cute5tupleIJNS5_1CILi128EEES8_NS7_ILi64EEEEEENS_10bfloat16_tEfNS_4arch4Sm80ELb0ELb1ELb1ELb1ELb0ELb0ELb0ELb0ELi2ELi4ELi4ELi4ELb0EEENS1_24CollectiveEpilogueBwdGQAISA_fSD_Li256ELb1ELb0EEENS1_19SingleTileSchedulerILb1ELb0ELb0ELi128EEEEEEEEEvNT_6ParamsE$_ZZN4cute4takeILi1ELi3ENS_5tupleIJNS1_IJNS_1CILi1EEEiEEENS2_ILi1024EEENS1_IJiiEEEEEEEEDaRKT1_ENKUlDpRKT_E_clIJS5_S6_EEEDaSE_)
        /*ad60*/ 	.word	0x00000000


	//----- nvinfo : EIATTR_FRAME_SIZE
	.align		4
.L_7408:
        /*ad64*/ 	.byte	0x04, 0x11
        /*ad66*/ 	.short	(.L_7410 - .L_7409)
	.align		4
.L_7409:
        /*ad68*/ 	.word	index@($_ZN7cutlass13device_kernelIN5flash19enable_sm80_to_sm89INS1_16FlashAttnBwdSm80INS1_25CollectiveMainloopBwdSm80ILi2ELi2EN4cute5tupleIJNS5_1CILi128EEES8_NS7_ILi64EEEEEENS_10bfloat16_tEfNS_4arch4Sm80ELb0ELb1ELb1ELb1ELb0ELb0ELb0ELb0ELi2ELi4ELi4ELi4ELb0EEENS1_24CollectiveEpilogueBwdGQAISA_fSD_Li256ELb1ELb0EEENS1_19SingleTileSchedulerILb1ELb0ELb0ELi128EEEEEEEEEvNT_6ParamsE$_ZZN4cute4takeILi1ELi3ENS_5tupleIJNS1_IJNS_1CILi1EEENS2_ILi512EEEiEEENS2_ILi4096EEENS1_IJiiEEEEEEEEDaRKT1_ENKUlDpRKT_E_clIJS6_S7_EEEDaSF_)
        /*ad6c*/ 	.word	0x00000000


	//----- nvinfo : EIATTR_FRAME_SIZE
	.align		4
.L_7410:
        /*ad70*/ 	.byte	0x04, 0x11
        /*ad72*/ 	.short	(.L_7412 - .L_7411)
	.align		4
.L_7411:
        /*ad74*/ 	.word	index@($_ZN7cutlass13device_kernelIN5flash19enable_sm80_to_sm89INS1_16FlashAttnBwdSm80INS1_25CollectiveMainloopBwdSm80ILi2ELi2EN4cute5tupleIJNS5_1CILi128EEES8_NS7_ILi64EEEEEENS_10bfloat16_tEfNS_4arch4Sm80ELb0ELb1ELb1ELb1ELb0ELb0ELb0ELb0ELi2ELi4ELi4ELi4ELb0EEENS1_24CollectiveEpilogueBwdGQAISA_fSD_Li256ELb1ELb0EEENS1_19SingleTileSchedulerILb1ELb0ELb0ELi128EEEEEEEEEvNT_6ParamsE$_ZZN4cute4takeILi1ELi3ENS_5tupleIJNS1_IJNS_1CILi1EEENS2_ILi512EEEiEEENS2_ILi4096EEENS1_IJNS1_IJiiEEENS2_ILi8192EEEEEEEEEEEDaRKT1_ENKUlDpRKT_E_clIJS6_S9_EEEDaSH_)
        /*ad78*/ 	.word	0x00000000


	//----- nvinfo : EIATTR_FRAME_SIZE
	.align		4
.L_7412:
        /*ad7c*/ 	.byte	0x04, 0x11
        /*ad7e*/ 	.short	(.L_7414 - .L_7413)
	.align		4
.L_7413:
        /*ad80*/ 	.word	index@($_ZN7cutlass13device_kernelIN5flash19enable_sm80_to_sm89INS1_16FlashAttnBwdSm80INS1_25CollectiveMainloopBwdSm80ILi2ELi2EN4cute5tupleIJNS5_1CILi128EEES8_NS7_ILi64EEEEEENS_10bfloat16_tEfNS_4arch4Sm80ELb0ELb1ELb1ELb1ELb0ELb0ELb0ELb0ELi2ELi4ELi4ELi4ELb0EEENS1_24CollectiveEpilogueBwdGQAISA_fSD_Li256ELb1ELb0EEENS1_19SingleTileSchedulerILb1ELb0ELb0ELi128EEEEEEEEEvNT_6ParamsE$_ZZN4cute4takeILi1ELi2ENS_5tupleIJNS1_IJNS_1CILi1EEENS2_ILi0EEEEEEiEEEEEDaRKT1_ENKUlDpRKT_E_clIJiEEEDaSD_)
        /*ad84*/ 	.word	0x00000000


	//----- nvinfo : EIATTR_FRAME_SIZE
	.align		4
.L_7414:
        /*ad88*/ 	.byte	0x04, 0x11
        /*ad8a*/ 	.short	(.L_7416 - .L_7415)
	.align		4
.L_7415:
        /*ad8c*/ 	.word	index@($_ZN7cutlass13device_kernelIN5flash19enable_sm80_to_sm89INS1_16FlashAttnBwdSm80INS1_25CollectiveMainloopBwdSm80ILi2ELi2EN4cute5tupleIJNS5_1CILi128EEES8_NS7_ILi64EEEEEENS_10bfloat16_tEfNS_4arch4Sm80ELb0ELb1ELb1ELb1ELb0ELb0ELb0ELb0ELi2ELi4ELi4ELi4ELb0EEENS1_24CollectiveEpilogueBwdGQAISA_fSD_Li256ELb1ELb0EEENS1_19SingleTileSchedulerILb1ELb0ELb0ELi128EEEEEEEEEvNT_6ParamsE$_ZZN4cute4diceINS_5tupleIJNS1_IJiNS1_IJiNS_1CILi0EEEEEEEEENS1_IJNS_10UnderscoreENS1_IJS6_S6_EEEEEEEEES9_EEDaRKT_RKT0_ENKUlRKT_RKT0_E_clIS5_S5_EEDaSI_SL_)
        /*ad90*/ 	.word	0x00000000


	//----- nvinfo : EIATTR_FRAME_SIZE
	.align		4
.L_7416:
        /*ad94*/ 	.byte	0x04, 0x11
        /*ad96*/ 	.short	(.L_7418 - .L_7417)
	.align		4
.L_7417:
        /*ad98*/ 	.word	index@($_ZN7cutlass13device_kernelIN5flash19enable_sm80_to_sm89INS1_16FlashAttnBwdSm80INS1_25CollectiveMainloopBwdSm80ILi2ELi2EN4cute5tupleIJNS5_1CILi128EEES8_NS7_ILi64EEEEEENS_10bfloat16_tEfNS_4arch4Sm80ELb0ELb1ELb1ELb1ELb0ELb0ELb0ELb0ELi2ELi4ELi4ELi4ELb0EEENS1_24CollectiveEpilogueBwdGQAISA_fSD_Li256ELb1ELb0EEENS1_19SingleTileSchedulerILb1ELb0ELb0ELi128EEEEEEEEEvNT_6ParamsE$_ZZN4cute19as_arithmetic_tupleINS_15ArithmeticTupleIJiiEEEEEDaRKT_ENKUlRKT_E_clIiEEDaS8_)
        /*ad9c*/ 	.word	0x00000000


	//----- nvinfo : EIATTR_FRAME_SIZE
	.align		4
.L_7418:
        /*ada0*/ 	.byte	0x04, 0x11
        /*ada2*/ 	.short	(.L_7420 - .L_7419)
	.align		4
.L_7419:
        /*ada4*/ 	.word	index@($_ZN7cutlass13device_kernelIN5flash19enable_sm80_to_sm89INS1_16FlashAttnBwdSm80INS1_25CollectiveMainloopBwdSm80ILi2ELi2EN4cute5tupleIJNS5_1CILi128EEES8_NS7_ILi64EEEEEENS_10bfloat16_tEfNS_4arch4Sm80ELb0ELb1ELb1ELb1ELb0ELb0ELb0ELb0ELi2ELi4ELi4ELi4ELb0EEENS1_24CollectiveEpilogueBwdGQAISA_fSD_Li256ELb1ELb0EEENS1_19SingleTileSchedulerILb1ELb0ELb0ELi128EEEEEEEEEvNT_6ParamsE$_ZZN4cute19as_arithmetic_tupleINS_15ArithmeticTupleIJiiEEEEEDaRKT_ENKUlDpRKT_E_clIJiiEEEDaS9_)
        /*ada8*/ 	.word	0x00000000


	//----- nvinfo : EIATTR_FRAME_SIZE
	.align		4
.L_7420:
        /*adac*/ 	.byte	0x04, 0x11
        /*adae*/ 	.short	(.L_7422 - .L_7421)
	.align		4
.L_7421:
        /*adb0*/ 	.word	index@($_ZN7cutlass13device_kernelIN5flash19enable_sm80_to_sm89INS1_16FlashAttnBwdSm80INS1_25CollectiveMainloopBwdSm80ILi2ELi2EN4cute5tupleIJNS5_1CILi128EEES8_NS7_ILi64EEEEEENS_10bfloat16_tEfNS_4arch4Sm80ELb0ELb1ELb1ELb1ELb0ELb0ELb0ELb0ELi2ELi4ELi4ELi4ELb0EEENS1_24CollectiveEpilogueBwdGQAISA_fSD_Li256ELb1ELb0EEENS1_19SingleTileSchedulerILb1ELb0ELb0ELi128EEEEEEEEEvNT_6ParamsE$_ZZN4cute16flatten_to_tupleINS_5tupleIJNS_1CILi4096EEENS1_IJiiEEEEEEEEDaRKT_ENKUlRKT_E_clIS4_EEDaSB_)
        /*adb4*/ 	.word	0x00000000


	//----- nvinfo : EIATTR_FRAME_SIZE
	.align		4
.L_7422:
        /*adb8*/ 	.byte	0x04, 0x11
        /*adba*/ 	.short	(.L_7424 - .L_7423)
	.align		4
.L_7423:
        /*adbc*/ 	.word	index@($_ZN7cutlass13device_kernelIN5flash19enable_sm80_to_sm89INS1_16FlashAttnBwdSm80INS1_25CollectiveMainloopBwdSm80ILi2ELi2EN4cute5tupleIJNS5_1CILi128EEES8_NS7_ILi64EEEEEENS_10bfloat16_tEfNS_4arch4Sm80ELb0ELb1ELb1ELb1ELb0ELb0ELb0ELb0ELi2ELi4ELi4ELi4ELb0EEENS1_24CollectiveEpilogueBwdGQAISA_fSD_Li256ELb1ELb0EEENS1_19SingleTileSchedulerILb1ELb0ELb0ELi128EEEEEEEEEvNT_6ParamsE$_ZZN4cute16flatten_to_tupleINS_5tupleIJNS_1CILi4096EEENS1_IJNS1_IJiiEEENS2_ILi8192EEEEEEEEEEEDaRKT_ENKUlRKT_E_clIS6_EEDaSD_)
        /*adc0*/ 	.word	0x00000000


	//----- nvinfo : EIATTR_FRAME_SIZE
	.align		4
.L_7424:
        /*adc4*/ 	.byte	0x04, 0x11
        /*adc6*/ 	.short	(.L_7426 - .L_7425)
	.align		4
.L_7425:
        /*adc8*/ 	.word	index@($_ZN7cutlass13device_kernelIN5flash19enable_sm80_to_sm89INS1_16FlashAttnBwdSm80INS1_25CollectiveMainloopBwdSm80ILi2ELi2EN4cute5tupleIJNS5_1CILi128EEES8_NS7_ILi64EEEEEENS_10bfloat16_tEfNS_4arch4Sm80ELb0ELb1ELb1ELb1ELb0ELb0ELb0ELb0ELi2ELi4ELi4ELi4ELb0EEENS1_24CollectiveEpilogueBwdGQAISA_fSD_Li256ELb1ELb0EEENS1_19SingleTileSchedulerILb1ELb0ELb0ELi128EEEEEEEEEvNT_6ParamsE$_ZZN4cute16flatten_to_tupleINS_5tupleIJNS_1CILi1024EEENS1_IJiiEEEEEEEEDaRKT_ENKUlRKT_E_clIS4_EEDaSB_)
        /*adcc*/ 	.word	0x00000000


	//----- nvinfo : EIATTR_FRAME_SIZE
	.align		4
.L_7426:
        /*add0*/ 	.byte	0x04, 0x11
        /*add2*/ 	.short	(.L_7428 - .L_7427)
	.align		4
.L_7427:
        /*add4*/ 	.word	index@($_ZN7cutlass13device_kernelIN5flash19enable_sm80_to_sm89INS1_16FlashAttnBwdSm80INS1_25CollectiveMainloopBwdSm80ILi2ELi2EN4cute5tupleIJNS5_1CILi128EEES8_NS7_ILi64EEEEEENS_10bfloat16_tEfNS_4arch4Sm80ELb0ELb1ELb1ELb1ELb0ELb0ELb0ELb0ELi2ELi4ELi4ELi4ELb0EEENS1_24CollectiveEpilogueBwdGQAISA_fSD_Li256ELb1ELb0EEENS1_19SingleTileSchedulerILb1ELb0ELb0ELi128EEEEEEEEEvNT_6ParamsE$_ZZN4cute16flatten_to_tupleINS_5tupleIJNS_1CILi0EEENS1_IJNS2_ILi1EEENS2_ILi512EEEiEEEEEEEEDaRKT_ENKUlRKT_E_clIS6_EEDaSD_)
        /*add8*/ 	.word	0x00000000


	//----- nvinfo : EIATTR_FRAME_SIZE
	.align		4
.L_7428:
        /*addc*/ 	.byte	0x04, 0x11
        /*adde*/ 	.short	(.L_7430 - .L_7429)
	.align		4
.L_7429:
        /*ade0*/ 	.word	index@($_ZN7cutlass13device_kernelIN5flash19enable_sm80_to_sm89INS1_16FlashAttnBwdSm80INS1_25CollectiveMainloopBwdSm80ILi2ELi2EN4cute5tupleIJNS5_1CILi128EEES8_NS7_ILi64EEEEEENS_10bfloat16_tEfNS_4arch4Sm80ELb0ELb1ELb1ELb1ELb0ELb0ELb0ELb0ELi2ELi4ELi4ELi4ELb0EEENS1_24CollectiveEpilogueBwdGQAISA_fSD_Li256ELb1ELb0EEENS1_19SingleTileSchedulerILb1ELb0ELb0ELi128EEEEEEEEEvNT_6ParamsE$_ZZN4cute16flatten_to_tupleINS_5tupleIJNS1_IJiiEEENS_1CILi8192EEEEEEEEDaRKT_ENKUlRKT_E_clIS2_EEDaSB_)
        /*ade4*/ 	.word	0x00000000


	//----- nvinfo : EIATTR_FRAME_SIZE
	.align		4
.L_7430:
        /*ade8*/ 	.byte	0x04, 0x11
        /*adea*/ 	.short	(.L_7432 - .L_7431)
	.align		4
.L_7431:
        /*adec*/ 	.word	index@($_ZN7cutlass13device_kernelIN5flash19enable_sm80_to_sm89INS1_16FlashAttnBwdSm80INS1_25CollectiveMainloopBwdSm80ILi2ELi2EN4cute5tupleIJNS5_1CILi128EEES8_NS7_ILi64EEEEEENS_10bfloat16_tEfNS_4arch4Sm80ELb0ELb1ELb1ELb1ELb0ELb0ELb0ELb0ELi2ELi4ELi4ELi4ELb0EEENS1_24CollectiveEpilogueBwdGQAISA_fSD_Li256ELb1ELb0EEENS1_19SingleTileSchedulerILb1ELb0ELb0ELi128EEEEEEEEEvNT_6ParamsE$_ZZN4cute16flatten_to_tupleINS_5tupleIJNS1_IJiiEEENS_1CILi1024EEEEEEEEDaRKT_ENKUlRKT_E_clIS2_EEDaSB_)
        /*adf0*/ 	.word	0x00000000


	//----- nvinfo : EIATTR_FRAME_SIZE
	.align		4
.L_7432:
        /*adf4*/ 	.byte	0x04, 0x11
        /*adf6*/ 	.short	(.L_7434 - .L_7433)
	.align		4
.L_7433:
        /*adf8*/ 	.word	index@($_ZN7cutlass13device_kernelIN5flash19enable_sm80_to_sm89INS1_16FlashAttnBwdSm80INS1_25CollectiveMainloopBwdSm80ILi2ELi2EN4cute5tupleIJNS5_1CILi128EEES8_NS7_ILi64EEEEEENS_10bfloat16_tEfNS_4arch4Sm80ELb0ELb1ELb1ELb1ELb0ELb0ELb0ELb0ELi2ELi4ELi4ELi4ELb0EEENS1_24CollectiveEpilogueBwdGQAISA_fSD_Li256ELb1ELb0EEENS1_19SingleTileSchedulerILb1ELb0ELb0ELi128EEEEEEEEEvNT_6ParamsE$_ZZN4cute14transform_leafINS_15ArithmeticTupleIJiiEEENS_8identityEEEDaRKT_OT0_ENKUlRKT_E_clIiEEDaSB_)
        /*adfc*/ 	.word	0x00000000


	//----- nvinfo : EIATTR_FRAME_SIZE
	.align		4
.L_7434:
        /*ae00*/ 	.byte	0x04, 0x11
        /*ae02*/ 	.short	(.L_7436 - .L_7435)
	.align		4
.L_7435:
        /*ae04*/ 	.word	index@($_ZN7cutlass13device_kernelIN5flash19enable_sm80_to_sm89INS1_16FlashAttnBwdSm80INS1_25CollectiveMainloopBwdSm80ILi2ELi2EN4cute5tupleIJNS5_1CILi128EEES8_NS7_ILi64EEEEEENS_10bfloat16_tEfNS_4arch4Sm80ELb0ELb1ELb1ELb1ELb0ELb0ELb0ELb0ELi2ELi4ELi4ELi4ELb0EEENS1_24CollectiveEpilogueBwdGQAISA_fSD_Li256ELb1ELb0EEENS1_19SingleTileSchedulerILb1ELb0ELb0ELi128EEEEEEEEEvNT_6ParamsE$_ZZN4cute14logical_divideINS_5tupleIJNS1_IJNS_1CILi8EEENS2_ILi1EEEEEENS1_IJNS2_ILi2EEEEEEEEENS1_IJNS1_IJS4_NS2_ILi0EEEEEENS1_IJiEEEEEENS1_IJS5_NS_6LayoutIS4_S9_EEEEEEEDaRKNSD_IT_T0_EERKT1_ENKUlRKT_RKT0_E_clINSD_IS7_SB_EESE_EEDaSQ_ST_)
        /*ae08*/ 	.word	0x00000000


	//----- nvinfo : EIATTR_FRAME_SIZE
	.align		4
.L_7436:
        /*ae0c*/ 	.byte	0x04, 0x11
        /*ae0e*/ 	.short	(.L_7438 - .L_7437)
	.align		4
.L_7437:
        /*ae10*/ 	.word	index@($_ZN7cutlass13device_kernelIN5flash19enable_sm80_to_sm89INS1_16FlashAttnBwdSm80INS1_25CollectiveMainloopBwdSm80ILi2ELi2EN4cute5tupleIJNS5_1CILi128EEES8_NS7_ILi64EEEEEENS_10bfloat16_tEfNS_4arch4Sm80ELb0ELb1ELb1ELb1ELb0ELb0ELb0ELb0ELi2ELi4ELi4ELi4ELb0EEENS1_24CollectiveEpilogueBwdGQAISA_fSD_Li256ELb1ELb0EEENS1_19SingleTileSchedulerILb1ELb0ELb0ELi128EEEEEEEEEvNT_6ParamsE$_ZZN4cute13to_mixed_bitsINS_5tupleIJNS_1CILi4EEENS2_ILi8EEEEEENS1_IJNS2_ILi128EEENS2_ILi0EEEEEENS1_IJiiEEEEEDaRKT_RKT0_RKT1_ENKUlRKT_RKT0_RKT1_E_clIS3_S6_iEEDaSL_SO_SR_)
        /*ae14*/ 	.word	0x00000000


	//----- nvinfo : EIATTR_FRAME_SIZE
	.align		4
.L_7438:
        /*ae18*/ 	.byte	0x04, 0x11
        /*ae1a*/ 	.short	(.L_7440 - .L_7439)
	.align		4
.L_7439:
        /*ae1c*/ 	.word	index@($_ZN7cutlass13device_kernelIN5flash19enable_sm80_to_sm89INS1_16FlashAttnBwdSm80INS1_25CollectiveMainloopBwdSm80ILi2ELi2EN4cute5tupleIJNS5_1CILi128EEES8_NS7_ILi64EEEEEENS_10bfloat16_tEfNS_4arch4Sm80ELb0ELb1ELb1ELb1ELb0ELb0ELb0ELb0ELi2ELi4ELi4ELi4ELb0EEENS1_24CollectiveEpilogueBwdGQAISA_fSD_Li256ELb1ELb0EEENS1_19SingleTileSchedulerILb1ELb0ELb0ELi128EEEEEEEEEvNT_6ParamsE$_ZZN4cute13to_mixed_bitsINS_5tupleIJNS_1CILi4EEENS2_ILi8EEEEEENS1_IJNS2_ILi128EEENS2_ILi0EEEEEENS1_IJiiEEEEEDaRKT_RKT0_RKT1_ENKUlDpRKT_E_clIJNS_9MixedBitsILj0ELj384EEENS2_ILj0EEEEEEDaSM_)
        /*ae20*/ 	.word	0x00000000


	//----- nvinfo : EIATTR_FRAME_SIZE
	.align		4
.L_7440:
        /*ae24*/ 	.byte	0x04, 0x11
        /*ae26*/ 	.short	(.L_7442 - .L_7441)
	.align		4
.L_7441:
        /*ae28*/ 	.word	index@($_ZN7cutlass13device_kernelIN5flash19enable_sm80_to_sm89INS1_16FlashAttnBwdSm80INS1_25CollectiveMainloopBwdSm80ILi2ELi2EN4cute5tupleIJNS5_1CILi128EEES8_NS7_ILi64EEEEEENS_10bfloat16_tEfNS_4arch4Sm80ELb0ELb1ELb1ELb1ELb0ELb0ELb0ELb0ELi2ELi4ELi4ELi4ELb0EEENS1_24CollectiveEpilogueBwdGQAISA_fSD_Li256ELb1ELb0EEENS1_19SingleTileSchedulerILb1ELb0ELb0ELi128EEEEEEEEEvNT_6ParamsE$_ZZN4cute13to_mixed_bitsINS_5tupleIJNS_1CILi4EEENS2_ILi8EEEEEENS1_IJNS2_ILi0EEENS2_ILi64EEEEEENS1_IJiiEEEEEDaRKT_RKT0_RKT1_ENKUlRKT_RKT0_RKT1_E_clIS4_S7_iEEDaSL_SO_SR_)
        /*ae2c*/ 	.word	0x00000000


	//----- nvinfo : EIATTR_FRAME_SIZE
	.align		4
.L_7442:
        /*ae30*/ 	.byte	0x04, 0x11
        /*ae32*/ 	.short	(.L_7444 - .L_7443)
	.align		4
.L_7443:
        /*ae34*/ 	.word	index@($_ZN7cutlass13device_kernelIN5flash19enable_sm80_to_sm89INS1_16FlashAttnBwdSm80INS1_25CollectiveMainloopBwdSm80ILi2ELi2EN4cute5tupleIJNS5_1CILi128EEES8_NS7_ILi64EEEEEENS_10bfloat16_tEfNS_4arch4Sm80ELb0ELb1ELb1ELb1ELb0ELb0ELb0ELb0ELi2ELi4ELi4ELi4ELb0EEENS1_24CollectiveEpilogueBwdGQAISA_fSD_Li256ELb1ELb0EEENS1_19SingleTileSchedulerILb1ELb0ELb0ELi128EEEEEEEEEvNT_6ParamsE$_ZZN4cute13to_mixed_bitsINS_5tupleIJNS_1CILi4EEENS2_ILi8EEEEEENS1_IJNS2_ILi0EEENS2_ILi64EEEEEENS1_IJiiEEEEEDaRKT_RKT0_RKT1_ENKUlDpRKT_E_clIJNS2_ILj0EEENS_9MixedBitsILj0ELj448EEEEEEDaSM_)
        /*ae38*/ 	.word	0x00000000


	//----- nvinfo : EIATTR_FRAME_SIZE
	.align		4
.L_7444:
        /*ae3c*/ 	.byte	0x04, 0x11
        /*ae3e*/ 	.short	(.L_7446 - .L_7445)
	.align		4
.L_7445:
        /*ae40*/ 	.word	index@($_ZN7cutlass13device_kernelIN5flash19enable_sm80_to_sm89INS1_16FlashAttnBwdSm80INS1_25CollectiveMainloopBwdSm80ILi2ELi2EN4cute5tupleIJNS5_1CILi128EEES8_NS7_ILi64EEEEEENS_10bfloat16_tEfNS_4arch4Sm80ELb0ELb1ELb1ELb1ELb0ELb0ELb0ELb0ELi2ELi4ELi4ELi4ELb0EEENS1_24CollectiveEpilogueBwdGQAISA_fSD_Li256ELb1ELb0EEENS1_19SingleTileSchedulerILb1ELb0ELb0ELi128EEEEEEEEEvNT_6ParamsE$_ZZN4cute13to_mixed_bitsINS_5tupleIJNS1_IJNS_1CILi4EEENS2_ILi8EEEEEES3_NS2_ILi1EEEEEENS1_IJNS1_IJNS2_ILi128EEENS2_ILi0EEEEEENS2_ILi16EEES9_EEENS1_IJNS1_IJiiEEEiS9_EEEEEDaRKT_RKT0_RKT1_ENKUlRKT_RKT0_RKT1_E_clIS5_SA_SD_EEDaSQ_ST_SW_)
        /*ae44*/ 	.word	0x00000000


	//----- nvinfo : EIATTR_FRAME_SIZE
	.align		4
.L_7446:
        /*ae48*/ 	.byte	0x04, 0x11
        /*ae4a*/ 	.short	(.L_7448 - .L_7447)
	.align		4
.L_7447:
        /*ae4c*/ 	.word	index@($_ZN7cutlass13device_kernelIN5flash19enable_sm80_to_sm89INS1_16FlashAttnBwdSm80INS1_25CollectiveMainloopBwdSm80ILi2ELi2EN4cute5tupleIJNS5_1CILi128EEES8_NS7_ILi64EEEEEENS_10bfloat16_tEfNS_4arch4Sm80ELb0ELb1ELb1ELb1ELb0ELb0ELb0ELb0ELi2ELi4ELi4ELi4ELb0EEENS1_24CollectiveEpilogueBwdGQAISA_fSD_Li256ELb1ELb0EEENS1_19SingleTileSchedulerILb1ELb0ELb0ELi128EEEEEEEEEvNT_6ParamsE$_ZZN4cute13to_mixed_bitsINS_5tupleIJNS1_IJNS_1CILi4EEENS2_ILi8EEEEEES3_NS2_ILi1EEEEEENS1_IJNS1_IJNS2_ILi128EEENS2_ILi0EEEEEENS2_ILi16EEES9_EEENS1_IJNS1_IJiiEEEiS9_EEEEEDaRKT_RKT0_RKT1_ENKUlRKT_RKT0_RKT1_E_clIS3_SB_iEEDaSQ_ST_SW_)
        /*ae50*/ 	.word	0x00000000


	//----- nvinfo : EIATTR_FRAME_SIZE
	.align		4
.L_7448:
        /*ae54*/ 	.byte	0x04, 0x11
        /*ae56*/ 	.short	(.L_7450 - .L_7449)
	.align		4
.L_7449:
        /*ae58*/ 	.word	index@($_ZN7cutlass13device_kernelIN5flash19enable_sm80_to_sm89INS1_16FlashAttnBwdSm80INS1_25CollectiveMainloopBwdSm80ILi2ELi2EN4cute5tupleIJNS5_1CILi128EEES8_NS7_ILi64EEEEEENS_10bfloat16_tEfNS_4arch4Sm80ELb0ELb1ELb1ELb1ELb0ELb0ELb0ELb0ELi2ELi4ELi4ELi4ELb0EEENS1_24CollectiveEpilogueBwdGQAISA_fSD_Li256ELb1ELb0EEENS1_19SingleTileSchedulerILb1ELb0ELb0ELi128EEEEEEEEEvNT_6ParamsE$_ZZN4cute13to_mixed_bitsINS_5tupleIJNS1_IJNS_1CILi4EEENS2_ILi8EEEEEES3_NS2_ILi1EEEEEENS1_IJNS1_IJNS2_ILi128EEENS2_ILi0EEEEEENS2_ILi16EEES9_EEENS1_IJNS1_IJiiEEEiS9_EEEEEDaRKT_RKT0_RKT1_ENKUlDpRKT_E_clIJNS_9MixedBitsILj0ELj384EEENSU_ILj0ELj48EEENS2_ILj0EEEEEEDaSR_)
        /*ae5c*/ 	.word	0x00000000


	//----- nvinfo : EIATTR_FRAME_SIZE
	.align		4
.L_7450:
        /*ae60*/ 	.byte	0x04, 0x11
        /*ae62*/ 	.short	(.L_7452 - .L_7451)
	.align		4
.L_7451:
        /*ae64*/ 	.word	index@($_ZN7cutlass13device_kernelIN5flash19enable_sm80_to_sm89INS1_16FlashAttnBwdSm80INS1_25CollectiveMainloopBwdSm80ILi2ELi2EN4cute5tupleIJNS5_1CILi128EEES8_NS7_ILi64EEEEEENS_10bfloat16_tEfNS_4arch4Sm80ELb0ELb1ELb1ELb1ELb0ELb0ELb0ELb0ELi2ELi4ELi4ELi4ELb0EEENS1_24CollectiveEpilogueBwdGQAISA_fSD_Li256ELb1ELb0EEENS1_19SingleTileSchedulerILb1ELb0ELb0ELi128EEEEEEEEEvNT_6ParamsE$_ZZN4cute13to_mixed_bitsINS_5tupleIJNS1_IJNS_1CILi4EEENS2_ILi8EEEEEES3_NS2_ILi1EEEEEENS1_IJNS1_IJNS2_ILi0EEENS2_ILi64EEEEEES8_S8_EEENS1_IJNS1_IJiiEEEiS8_EEEEEDaRKT_RKT0_RKT1_ENKUlRKT_RKT0_RKT1_E_clIS5_SA_SC_EEDaSP_SS_SV_)
        /*ae68*/ 	.word	0x00000000


	//----- nvinfo : EIATTR_FRAME_SIZE
	.align		4
.L_7452:
        /*ae6c*/ 	.byte	0x04, 0x11
        /*ae6e*/ 	.short	(.L_7454 - .L_7453)
	.align		4
.L_7453:
        /*ae70*/ 	.word	index@($_ZN7cutlass13device_kernelIN5flash19enable_sm80_to_sm89INS1_16FlashAttnBwdSm80INS1_25CollectiveMainloopBwdSm80ILi2ELi2EN4cute5tupleIJNS5_1CILi128EEES8_NS7_ILi64EEEEEENS_10bfloat16_tEfNS_4arch4Sm80ELb0ELb1ELb1ELb1ELb0ELb0ELb0ELb0ELi2ELi4ELi4ELi4ELb0EEENS1_24CollectiveEpilogueBwdGQAISA_fSD_Li256ELb1ELb0EEENS1_19SingleTileSchedulerILb1ELb0ELb0ELi128EEEEEEEEEvNT_6ParamsE$_ZZN4cute13to_mixed_bitsINS_5tupleIJNS1_IJNS_1CILi4EEENS2_ILi8EEEEEES3_NS2_ILi1EEEEEENS1_IJNS1_IJNS2_ILi0EEENS2_ILi64EEEEEES8_S8_EEENS1_IJNS1_IJiiEEEiS8_EEEEEDaRKT_RKT0_RKT1_ENKUlDpRKT_E_clIJNS_9MixedBitsILj0ELj448EEENS2_ILj0EEESV_EEEDaSQ_)
        /*ae74*/ 	.word	0x00000000


	//----- nvinfo : EIATTR_FRAME_SIZE
	.align		4
.L_7454:
        /*ae78*/ 	.byte	0x04, 0x11
        /*ae7a*/ 	.short	(.L_7456 - .L_7455)
	.align		4
.L_7455:
        /*ae7c*/ 	.word	index@($_ZN7cutlass13device_kernelIN5flash19enable_sm80_to_sm89INS1_16FlashAttnBwdSm80INS1_25CollectiveMainloopBwdSm80ILi2ELi2EN4cute5tupleIJNS5_1CILi128EEES8_NS7_ILi64EEEEEENS_10bfloat16_tEfNS_4arch4Sm80ELb0ELb1ELb1ELb1ELb0ELb0ELb0ELb0ELi2ELi4ELi4ELi4ELb0EEENS1_24CollectiveEpilogueBwdGQAISA_fSD_Li256ELb1ELb0EEENS1_19SingleTileSchedulerILb1ELb0ELb0ELi128EEEEEEEEEvNT_6ParamsE$_ZZN4cute13to_mixed_bitsINS_5tupleIJNS1_IJNS_1CILi4EEENS2_ILi8EEEEEENS2_ILi2EEENS2_ILi1EEEEEENS1_IJNS1_IJNS2_ILi128EEENS2_ILi0EEEEEES4_SA_EEENS1_IJNS1_IJiiEEEiSA_EEEEEDaRKT_RKT0_RKT1_ENKUlRKT_RKT0_RKT1_E_clIS6_S4_iEEDaSQ_ST_SW_)
        /*ae80*/ 	.word	0x00000000


	//----- nvinfo : EIATTR_FRAME_SIZE
	.align		4
.L_7456:
        /*ae84*/ 	.byte	0x04, 0x11
        /*ae86*/ 	.short	(.L_7458 - .L_7457)
	.align		4
.L_7457:
        /*ae88*/ 	.word	index@($_ZN7cutlass13device_kernelIN5flash19enable_sm80_to_sm89INS1_16FlashAttnBwdSm80INS1_25CollectiveMainloopBwdSm80ILi2ELi2EN4cute5tupleIJNS5_1CILi128EEES8_NS7_ILi64EEEEEENS_10bfloat16_tEfNS_4arch4Sm80ELb0ELb1ELb1ELb1ELb0ELb0ELb0ELb0ELi2ELi4ELi4ELi4ELb0EEENS1_24CollectiveEpilogueBwdGQAISA_fSD_Li256ELb1ELb0EEENS1_19SingleTileSchedulerILb1ELb0ELb0ELi128EEEEEEEEEvNT_6ParamsE$_ZZN4cute13to_mixed_bitsINS_5tupleIJNS1_IJNS_1CILi4EEENS2_ILi8EEEEEENS2_ILi2EEENS2_ILi1EEEEEENS1_IJNS1_IJNS2_ILi128EEENS2_ILi0EEEEEES4_SA_EEENS1_IJNS1_IJiiEEEiSA_EEEEEDaRKT_RKT0_RKT1_ENKUlRKT_RKT0_RKT1_E_clIS5_SB_SD_EEDaSQ_ST_SW_)
        /*ae8c*/ 	.word	0x00000000


	//----- nvinfo : EIATTR_FRAME_SIZE
	.align		4
.L_7458:
        /*ae90*/ 	.byte	0x04, 0x11
        /*ae92*/ 	.short	(.L_7460 - .L_7459)
	.align		4
.L_7459:
        /*ae94*/ 	.word	index@($_ZN7cutlass13device_kernelIN5flash19enable_sm80_to_sm89INS1_16FlashAttnBwdSm80INS1_25CollectiveMainloopBwdSm80ILi2ELi2EN4cute5tupleIJNS5_1CILi128EEES8_NS7_ILi64EEEEEENS_10bfloat16_tEfNS_4arch4Sm80ELb0ELb1ELb1ELb1ELb0ELb0ELb0ELb0ELi2ELi4ELi4ELi4ELb0EEENS1_24CollectiveEpilogueBwdGQAISA_fSD_Li256ELb1ELb0EEENS1_19SingleTileSchedulerILb1ELb0ELb0ELi128EEEEEEEEEvNT_6ParamsE$_ZZN4cute13to_mixed_bitsINS_5tupleIJNS1_IJNS_1CILi4EEENS2_ILi8EEEEEENS2_ILi2EEENS2_ILi1EEEEEENS1_IJNS1_IJNS2_ILi128EEENS2_ILi0EEEEEES4_SA_EEENS1_IJNS1_IJiiEEEiSA_EEEEEDaRKT_RKT0_RKT1_ENKUlDpRKT_E_clIJNS_9MixedBitsILj0ELj384EEENSU_ILj0ELj8EEENS2_ILj0EEEEEEDaSR_)
        /*ae98*/ 	.word	0x00000000


	//----- nvinfo : EIATTR_FRAME_SIZE
	.align		4
.L_7460:
        /*ae9c*/ 	.byte	0x04, 0x11
        /*ae9e*/ 	.short	(.L_7462 - .L_7461)
	.align		4
.L_7461:
        /*aea0*/ 	.word	index@($_ZN7cutlass13device_kernelIN5flash19enable_sm80_to_sm89INS1_16FlashAttnBwdSm80INS1_25CollectiveMainloopBwdSm80ILi2ELi2EN4cute5tupleIJNS5_1CILi128EEES8_NS7_ILi64EEEEEENS_10bfloat16_tEfNS_4arch4Sm80ELb0ELb1ELb1ELb1ELb0ELb0ELb0ELb0ELi2ELi4ELi4ELi4ELb0EEENS1_24CollectiveEpilogueBwdGQAISA_fSD_Li256ELb1ELb0EEENS1_19SingleTileSchedulerILb1ELb0ELb0ELi128EEEEEEEEEvNT_6ParamsE$_ZZN4cute13to_mixed_bitsINS_5tupleIJNS1_IJNS_1CILi4EEENS2_ILi8EEEEEENS2_ILi2EEENS2_ILi1EEEEEENS1_IJNS1_IJNS2_ILi0EEENS2_ILi64EEEEEES9_S9_EEENS1_IJNS1_IJiiEEEiS9_EEEEEDaRKT_RKT0_RKT1_ENKUlRKT_RKT0_RKT1_E_clIS5_SB_SD_EEDaSQ_ST_SW_)
        /*aea4*/ 	.word	0x00000000


	//----- nvinfo : EIATTR_FRAME_SIZE
	.align		4
.L_7462:
        /*aea8*/ 	.byte	0x04, 0x11
        /*aeaa*/ 	.short	(.L_7464 - .L_7463)
	.align		4
.L_7463:
        /*aeac*/ 	.word	index@($_ZN7cutlass13device_kernelIN5flash19enable_sm80_to_sm89INS1_16FlashAttnBwdSm80INS1_25CollectiveMainloopBwdSm80ILi2ELi2EN4cute5tupleIJNS5_1CILi128EEES8_NS7_ILi64EEEEEENS_10bfloat16_tEfNS_4arch4Sm80ELb0ELb1ELb1ELb1ELb0ELb0ELb0ELb0ELi2ELi4ELi4ELi4ELb0EEENS1_24CollectiveEpilogueBwdGQAISA_fSD_Li256ELb1ELb0EEENS1_19SingleTileSchedulerILb1ELb0ELb0ELi128EEEEEEEEEvNT_6ParamsE$_ZZN4cute13to_mixed_bitsINS_5tupleIJNS1_IJNS_1CILi4EEENS2_ILi8EEEEEENS2_ILi2EEENS2_ILi1EEEEEENS1_IJNS1_IJNS2_ILi0EEENS2_ILi64EEEEEES9_S9_EEENS1_IJNS1_IJiiEEEiS9_EEEEEDaRKT_RKT0_RKT1_ENKUlDpRKT_E_clIJNS_9MixedBitsILj0ELj448EEENS2_ILj0EEESW_EEEDaSR_)
        /*aeb0*/ 	.word	0x00000000


	//----- nvinfo : EIATTR_FRAME_SIZE
	.align		4
.L_7464:
        /*aeb4*/ 	.byte	0x04, 0x11
        /*aeb6*/ 	.short	(.L_7466 - .L_7465)
	.align		4
.L_7465:
        /*aeb8*/ 	.word	index@($_ZN7cutlass13device_kernelIN5flash19enable_sm80_to_sm89INS1_16FlashAttnBwdSm80INS1_25CollectiveMainloopBwdSm80ILi2ELi2EN4cute5tupleIJNS5_1CILi128EEES8_NS7_ILi64EEEEEENS_10bfloat16_tEfNS_4arch4Sm80ELb0ELb1ELb1ELb1ELb0ELb0ELb0ELb0ELi2ELi4ELi4ELi4ELb0EEENS1_24CollectiveEpilogueBwdGQAISA_fSD_Li256ELb1ELb0EEENS1_19SingleTileSchedulerILb1ELb0ELb0ELi128EEEEEEEEEvNT_6ParamsE$_ZZN4cute12filter_tupleINS_5tupleIJiNS_1CILi0EEEEEES4_ZNS_6detail9lift_diceIS4_S4_EEDaRKT_RKT0_EUlRKT_RKT0_E_EEDaS9_SC_OT1_ENKUlDpSF_E_clIJNS1_IJiEEENS1_IJS3_EEEEEEDaSM_)
        /*aebc*/ 	.word	0x00000000


	//----- nvinfo : EIATTR_FRAME_SIZE
	.align		4
.L_7466:
        /*aec0*/ 	.byte	0x04, 0x11
        /*aec2*/ 	.short	(.L_7468 - .L_7467)
	.align		4
.L_7467:
        /*aec4*/ 	.word	index@($_ZN7cutlass13device_kernelIN5flash19enable_sm80_to_sm89INS1_16FlashAttnBwdSm80INS1_25CollectiveMainloopBwdSm80ILi2ELi2EN4cute5tupleIJNS5_1CILi128EEES8_NS7_ILi64EEEEEENS_10bfloat16_tEfNS_4arch4Sm80ELb0ELb1ELb1ELb1ELb0ELb0ELb0ELb0ELi2ELi4ELi4ELi4ELb0EEENS1_24CollectiveEpilogueBwdGQAISA_fSD_Li256ELb1ELb0EEENS1_19SingleTileSchedulerILb1ELb0ELb0ELi128EEEEEEEEEvNT_6ParamsE$_ZZN4cute12filter_tupleINS_5tupleIJiNS1_IJiNS_1CILi0EEEEEEEEES5_ZNS_6detail9lift_diceIS5_S5_EEDaRKT_RKT0_EUlRKT_RKT0_E_EEDaSA_SD_OT1_ENKUlDpSG_E_clIJNS1_IJiEEES4_EEEDaSN_)
        /*aec8*/ 	.word	0x00000000


	//----- nvinfo : EIATTR_FRAME_SIZE
	.align		4
.L_7468:
        /*aecc*/ 	.byte	0x04, 0x11
        /*aece*/ 	.short	(.L_7470 - .L_7469)
	.align		4
.L_7469:
        /*aed0*/ 	.word	index@($_ZN7cutlass13device_kernelIN5flash19enable_sm80_to_sm89INS1_16FlashAttnBwdSm80INS1_25CollectiveMainloopBwdSm80ILi2ELi2EN4cute5tupleIJNS5_1CILi128EEES8_NS7_ILi64EEEEEENS_10bfloat16_tEfNS_4arch4Sm80ELb0ELb1ELb1ELb1ELb0ELb0ELb0ELb0ELi2ELi4ELi4ELi4ELb0EEENS1_24CollectiveEpilogueBwdGQAISA_fSD_Li256ELb1ELb0EEENS1_19SingleTileSchedulerILb1ELb0ELb0ELi128EEEEEEEEEvNT_6ParamsE$_ZZN4cute12filter_tupleINS_5tupleIJNS_1CILi4096EEENS1_IJiiEEEEEEZNS_16flatten_to_tupleIS5_EEDaRKT_EUlRKT_E_EEDaS9_OT0_ENKUlDpSC_E_clIJNS1_IJS3_EEES4_EEEDaSG_)
        /*aed4*/ 	.word	0x00000000


	//----- nvinfo : EIATTR_FRAME_SIZE
	.align		4
.L_7470:
        /*aed8*/ 	.byte	0x04, 0x11
        /*aeda*/ 	.short	(.L_7472 - .L_7471)
	.align		4
.L_7471:
        /*aedc*/ 	.word	index@($_ZN7cutlass13device_kernelIN5flash19enable_sm80_to_sm89INS1_16FlashAttnBwdSm80INS1_25CollectiveMainloopBwdSm80ILi2ELi2EN4cute5tupleIJNS5_1CILi128EEES8_NS7_ILi64EEEEEENS_10bfloat16_tEfNS_4arch4Sm80ELb0ELb1ELb1ELb1ELb0ELb0ELb0ELb0ELi2ELi4ELi4ELi4ELb0EEENS1_24CollectiveEpilogueBwdGQAISA_fSD_Li256ELb1ELb0EEENS1_19SingleTileSchedulerILb1ELb0ELb0ELi128EEEEEEEEEvNT_6ParamsE$_ZZN4cute12filter_tupleINS_5tupleIJNS_1CILi4096EEENS1_IJNS1_IJiiEEENS2_ILi8192EEEEEEEEEZNS_16flatten_to_tupleIS7_EEDaRKT_EUlRKT_E_EEDaSB_OT0_ENKUlDpSE_E_clIJNS1_IJS3_EEENS1_IJiiS5_EEEEEEDaSI_)
        /*aee0*/ 	.word	0x00000000


	//----- nvinfo : EIATTR_FRAME_SIZE
	.align		4
.L_7472:
        /*aee4*/ 	.byte	0x04, 0x11
        /*aee6*/ 	.short	(.L_7474 - .L_7473)
	.align		4
.L_7473:
        /*aee8*/ 	.word	index@($_ZN7cutlass13device_kernelIN5flash19enable_sm80_to_sm89INS1_16FlashAttnBwdSm80INS1_25CollectiveMainloopBwdSm80ILi2ELi2EN4cute5tupleIJNS5_1CILi128EEES8_NS7_ILi64EEEEEENS_10bfloat16_tEfNS_4arch4Sm80ELb0ELb1ELb1ELb1ELb0ELb0ELb0ELb0ELi2ELi4ELi4ELi4ELb0EEENS1_24CollectiveEpilogueBwdGQAISA_fSD_Li256ELb1ELb0EEENS1_19SingleTileSchedulerILb1ELb0ELb0ELi128EEEEEEEEEvNT_6ParamsE$_ZZN4cute12filter_tupleINS_5tupleIJNS_1CILi1EEENS1_IJiiiEEENS2_ILi64EEENS1_IJNS2_ILi72EEENS2_ILi144EEENS2_ILi288EEEEEENS2_ILi512EEEEEEZNS_7flattenISB_EEDaRKT_EUlRKT_E_EEDaSF_OT0_ENKUlDpSI_E_clIJNS1_IJS3_EEES4_NS1_IJS5_EEES9_NS1_IJSA_EEEEEEDaSM_)
        /*aeec*/ 	.word	0x00000000


	//----- nvinfo : EIATTR_FRAME_SIZE
	.align		4
.L_7474:
        /*aef0*/ 	.byte	0x04, 0x11
        /*aef2*/ 	.short	(.L_7476 - .L_7475)
	.align		4
.L_7475:
        /*aef4*/ 	.word	index@($_ZN7cutlass13device_kernelIN5flash19enable_sm80_to_sm89INS1_16FlashAttnBwdSm80INS1_25CollectiveMainloopBwdSm80ILi2ELi2EN4cute5tupleIJNS5_1CILi128EEES8_NS7_ILi64EEEEEENS_10bfloat16_tEfNS_4arch4Sm80ELb0ELb1ELb1ELb1ELb0ELb0ELb0ELb0ELi2ELi4ELi4ELi4ELb0EEENS1_24CollectiveEpilogueBwdGQAISA_fSD_Li256ELb1ELb0EEENS1_19SingleTileSchedulerILb1ELb0ELb0ELi128EEEEEEEEEvNT_6ParamsE$_ZZN4cute12filter_tupleINS_5tupleIJNS_1CILi1EEENS1_IJNS2_ILi8EEEiiEEENS2_ILi64EEENS1_IJiNS2_ILi144EEENS2_ILi288EEEEEENS2_ILi512EEEEEEZNS_7flattenISB_EEDaRKT_EUlRKT_E_EEDaSF_OT0_ENKUlDpSI_E_clIJNS1_IJS3_EEES5_NS1_IJS6_EEES9_NS1_IJSA_EEEEEEDaSM_)
        /*aef8*/ 	.word	0x00000000


	//----- nvinfo : EIATTR_FRAME_SIZE
	.align		4
.L_7476:
        /*aefc*/ 	.byte	0x04, 0x11
        /*aefe*/ 	.short	(.L_7478 - .L_7477)
	.align		4
.L_7477:
        /*af00*/ 	.word	index@($_ZN7cutlass13device_kernelIN5flash19enable_sm80_to_sm89INS1_16FlashAttnBwdSm80INS1_25CollectiveMainloopBwdSm80ILi2ELi2EN4cute5tupleIJNS5_1CILi128EEES8_NS7_ILi64EEEEEENS_10bfloat16_tEfNS_4arch4Sm80ELb0ELb1ELb1ELb1ELb0ELb0ELb0ELb0ELi2ELi4ELi4ELi4ELb0EEENS1_24CollectiveEpilogueBwdGQAISA_fSD_Li256ELb1ELb0EEENS1_19SingleTileSchedulerILb1ELb0ELb0ELi128EEEEEEEEEvNT_6ParamsE$_ZZN4cute12filter_tupleINS_5tupleIJNS_1CILi1024EEENS1_IJiiEEEEEEZNS_16flatten_to_tupleIS5_EEDaRKT_EUlRKT_E_EEDaS9_OT0_ENKUlDpSC_E_clIJNS1_IJS3_EEES4_EEEDaSG_)
        /*af04*/ 	.word	0x00000000


	//----- nvinfo : EIATTR_FRAME_SIZE
	.align		4
.L_7478:
        /*af08*/ 	.byte	0x04, 0x11
        /*af0a*/ 	.short	(.L_7480 - .L_7479)
	.align		4
.L_7479:
        /*af0c*/ 	.word	index@($_ZN7cutlass13device_kernelIN5flash19enable_sm80_to_sm89INS1_16FlashAttnBwdSm80INS1_25CollectiveMainloopBwdSm80ILi2ELi2EN4cute5tupleIJNS5_1CILi128EEES8_NS7_ILi64EEEEEENS_10bfloat16_tEfNS_4arch4Sm80ELb0ELb1ELb1ELb1ELb0ELb0ELb0ELb0ELi2ELi4ELi4ELi4ELb0EEENS1_24CollectiveEpilogueBwdGQAISA_fSD_Li256ELb1ELb0EEENS1_19SingleTileSchedulerILb1ELb0ELb0ELi128EEEEEEEEEvNT_6ParamsE$_ZZN4cute12filter_tupleINS_5tupleIJNS_1CILi0EEENS_10UnderscoreEEEENS1_IJNS1_IJS3_S3_EEEiEEEZNS_6detail10lift_sliceIS5_S7_EEDaRKT_RKT0_EUlRKT_RKT0_E_EEDaSC_SF_OT1_ENKUlDpSI_E_clIJNS1_IJEEENS1_IJiEEEEEEDaSP_)
        /*af10*/ 	.word	0x00000000


	//----- nvinfo : EIATTR_FRAME_SIZE
	.align		4
.L_7480:
        /*af14*/ 	.byte	0x04, 0x11
        /*af16*/ 	.short	(.L_7482 - .L_7481)
	.align		4
.L_7481:
        /*af18*/ 	.word	index@($_ZN7cutlass13device_kernelIN5flash19enable_sm80_to_sm89INS1_16FlashAttnBwdSm80INS1_25CollectiveMainloopBwdSm80ILi2ELi2EN4cute5tupleIJNS5_1CILi128EEES8_NS7_ILi64EEEEEENS_10bfloat16_tEfNS_4arch4Sm80ELb0ELb1ELb1ELb1ELb0ELb0ELb0ELb0ELi2ELi4ELi4ELi4ELb0EEENS1_24CollectiveEpilogueBwdGQAISA_fSD_Li256ELb1ELb0EEENS1_19SingleTileSchedulerILb1ELb0ELb0ELi128EEEEEEEEEvNT_6ParamsE$_ZZN4cute12filter_tupleINS_5tupleIJNS_1CILi0EEENS1_IJNS2_ILi1EEENS2_ILi512EEEiEEEEEEZNS_16flatten_to_tupleIS7_EEDaRKT_EUlRKT_E_EEDaSB_OT0_ENKUlDpSE_E_clIJNS1_IJS3_EEES6_EEEDaSI_)
        /*af1c*/ 	.word	0x00000000


	//----- nvinfo : EIATTR_FRAME_SIZE
	.align		4
.L_7482:
        /*af20*/ 	.byte	0x04, 0x11
        /*af22*/ 	.short	(.L_7484 - .L_7483)
	.align		4
.L_7483:
        /*af24*/ 	.word	index@($_ZN7cutlass13device_kernelIN5flash19enable_sm80_to_sm89INS1_16FlashAttnBwdSm80INS1_25CollectiveMainloopBwdSm80ILi2ELi2EN4cute5tupleIJNS5_1CILi128EEES8_NS7_ILi64EEEEEENS_10bfloat16_tEfNS_4arch4Sm80ELb0ELb1ELb1ELb1ELb0ELb0ELb0ELb0ELi2ELi4ELi4ELi4ELb0EEENS1_24CollectiveEpilogueBwdGQAISA_fSD_Li256ELb1ELb0EEENS1_19SingleTileSchedulerILb1ELb0ELb0ELi128EEEEEEEEEvNT_6ParamsE$_ZZN4cute12filter_tupleINS_5tupleIJNS_10UnderscoreES2_iEEENS1_IJNS1_IJNS_1CILi1EEENS4_ILi0EEEEEEiNS4_ILi1024EEEEEEZNS_5sliceIS3_S9_EEDaRKT_RKT0_EUlRKT_RKT0_E_EEDaSD_SG_OT1_ENKUlDpSJ_E_clIJNS1_IJS7_EEENS1_IJiEEENS1_IJEEEEEEDaSQ_)
        /*af28*/ 	.word	0x00000000


	//----- nvinfo : EIATTR_FRAME_SIZE
	.align		4
.L_7484:
        /*af2c*/ 	.byte	0x04, 0x11
        /*af2e*/ 	.short	(.L_7486 - .L_7485)
	.align		4
.L_7485:
        /*af30*/ 	.word	index@($_ZN7cutlass13device_kernelIN5flash19enable_sm80_to_sm89INS1_16FlashAttnBwdSm80INS1_25CollectiveMainloopBwdSm80ILi2ELi2EN4cute5tupleIJNS5_1CILi128EEES8_NS7_ILi64EEEEEENS_10bfloat16_tEfNS_4arch4Sm80ELb0ELb1ELb1ELb1ELb0ELb0ELb0ELb0ELi2ELi4ELi4ELi4ELb0EEENS1_24CollectiveEpilogueBwdGQAISA_fSD_Li256ELb1ELb0EEENS1_19SingleTileSchedulerILb1ELb0ELb0ELi128EEEEEEEEEvNT_6ParamsE$_ZZN4cute12filter_tupleINS_5tupleIJNS_10UnderscoreES2_S2_iEEENS1_IJNS1_IJNS_1CILi1EEENS4_ILi0EEEEEElS6_lEEEZNS_5sliceIS3_S8_EEDaRKT_RKT0_EUlRKT_RKT0_E_EEDaSC_SF_OT1_ENKUlDpSI_E_clIJNS1_IJS7_EEENS1_IJlEEENS1_IJS6_EEENS1_IJEEEEEEDaSP_)
        /*af34*/ 	.word	0x00000000


	//----- nvinfo : EIATTR_FRAME_SIZE
	.align		4
.L_7486:
        /*af38*/ 	.byte	0x04, 0x11
        /*af3a*/ 	.short	(.L_7488 - .L_7487)
	.align		4
.L_7487:
        /*af3c*/ 	.word	index@($_ZN7cutlass13device_kernelIN5flash19enable_sm80_to_sm89INS1_16FlashAttnBwdSm80INS1_25CollectiveMainloopBwdSm80ILi2ELi2EN4cute5tupleIJNS5_1CILi128EEES8_NS7_ILi64EEEEEENS_10bfloat16_tEfNS_4arch4Sm80ELb0ELb1ELb1ELb1ELb0ELb0ELb0ELb0ELi2ELi4ELi4ELi4ELb0EEENS1_24CollectiveEpilogueBwdGQAISA_fSD_Li256ELb1ELb0EEENS1_19SingleTileSchedulerILb1ELb0ELb0ELi128EEEEEEEEEvNT_6ParamsE$_ZZN4cute12filter_tupleINS_5tupleIJNS_10UnderscoreES2_S2_iEEENS1_IJNS1_IJNS_1CILi1EEENS4_ILi0EEEEEEiNS4_ILi1024EEENS4_ILi8192EEEEEEZNS_5sliceIS3_SA_EEDaRKT_RKT0_EUlRKT_RKT0_E_EEDaSE_SH_OT1_ENKUlDpSK_E_clIJNS1_IJS7_EEENS1_IJiEEENS1_IJS8_EEENS1_IJEEEEEEDaSR_)
        /*af40*/ 	.word	0x00000000


	//----- nvinfo : EIATTR_FRAME_SIZE
	.align		4
.L_7488:
        /*af44*/ 	.byte	0x04, 0x11
        /*af46*/ 	.short	(.L_7490 - .L_7489)
	.align		4
.L_7489:
        /*af48*/ 	.word	index@($_ZN7cutlass13device_kernelIN5flash19enable_sm80_to_sm89INS1_16FlashAttnBwdSm80INS1_25CollectiveMainloopBwdSm80ILi2ELi2EN4cute5tupleIJNS5_1CILi128EEES8_NS7_ILi64EEEEEENS_10bfloat16_tEfNS_4arch4Sm80ELb0ELb1ELb1ELb1ELb0ELb0ELb0ELb0ELi2ELi4ELi4ELi4ELb0EEENS1_24CollectiveEpilogueBwdGQAISA_fSD_Li256ELb1ELb0EEENS1_19SingleTileSchedulerILb1ELb0ELb0ELi128EEEEEEEEEvNT_6ParamsE$_ZZN4cute12filter_tupleINS_5tupleIJNS_10UnderscoreES2_S2_iEEENS1_IJNS1_IJNS_1CILi1EEENS4_ILi0EEEEEENS4_ILi4096EEENS1_IJiiEEENS1_IJS6_NS4_ILi8192EEEEEEEEEZNS_5sliceIS3_SC_EEDaRKT_RKT0_EUlRKT_RKT0_E_EEDaSG_SJ_OT1_ENKUlDpSM_E_clIJNS1_IJS7_EEENS1_IJS8_EEENS1_IJS9_EEENS1_IJEEEEEEDaST_)
        /*af4c*/ 	.word	0x00000000


	//----- nvinfo : EIATTR_FRAME_SIZE
	.align		4
.L_7490:
        /*af50*/ 	.byte	0x04, 0x11
        /*af52*/ 	.short	(.L_7492 - .L_7491)
	.align		4
.L_7491:
        /*af54*/ 	.word	index@($_ZN7cutlass13device_kernelIN5flash19enable_sm80_to_sm89INS1_16FlashAttnBwdSm80INS1_25CollectiveMainloopBwdSm80ILi2ELi2EN4cute5tupleIJNS5_1CILi128EEES8_NS7_ILi64EEEEEENS_10bfloat16_tEfNS_4arch4Sm80ELb0ELb1ELb1ELb1ELb0ELb0ELb0ELb0ELi2ELi4ELi4ELi4ELb0EEENS1_24CollectiveEpilogueBwdGQAISA_fSD_Li256ELb1ELb0EEENS1_19SingleTileSchedulerILb1ELb0ELb0ELi128EEEEEEEEEvNT_6ParamsE$_ZZN4cute12filter_tupleINS_5tupleIJNS_10UnderscoreES2_NS_1CILi0EEEEEENS1_IJNS1_IJNS3_ILi1EEES4_EEEiNS3_ILi1024EEEEEEZNS_5sliceIS5_S9_EEDaRKT_RKT0_EUlRKT_RKT0_E_EEDaSD_SG_OT1_ENKUlDpSJ_E_clIJNS1_IJS7_EEENS1_IJiEEENS1_IJEEEEEEDaSQ_)
        /*af58*/ 	.word	0x00000000


	//----- nvinfo : EIATTR_FRAME_SIZE
	.align		4
.L_7492:
        /*af5c*/ 	.byte	0x04, 0x11
        /*af5e*/ 	.short	(.L_7494 - .L_7493)
	.align		4
.L_7493:
        /*af60*/ 	.word	index@($_ZN7cutlass13device_kernelIN5flash19enable_sm80_to_sm89INS1_16FlashAttnBwdSm80INS1_25CollectiveMainloopBwdSm80ILi2ELi2EN4cute5tupleIJNS5_1CILi128EEES8_NS7_ILi64EEEEEENS_10bfloat16_tEfNS_4arch4Sm80ELb0ELb1ELb1ELb1ELb0ELb0ELb0ELb0ELi2ELi4ELi4ELi4ELb0EEENS1_24CollectiveEpilogueBwdGQAISA_fSD_Li256ELb1ELb0EEENS1_19SingleTileSchedulerILb1ELb0ELb0ELi128EEEEEEEEEvNT_6ParamsE$_ZZN4cute12filter_tupleINS_5tupleIJNS1_IJiiEEENS_1CILi8192EEEEEEZNS_16flatten_to_tupleIS5_EEDaRKT_EUlRKT_E_EEDaS9_OT0_ENKUlDpSC_E_clIJS2_NS1_IJS4_EEEEEEDaSG_)
        /*af64*/ 	.word	0x00000000


	//----- nvinfo : EIATTR_FRAME_SIZE
	.align		4
.L_7494:
        /*af68*/ 	.byte	0x04, 0x11
        /*af6a*/ 	.short	(.L_7496 - .L_7495)
	.align		4
.L_7495:
        /*af6c*/ 	.word	index@($_ZN7cutlass13device_kernelIN5flash19enable_sm80_to_sm89INS1_16FlashAttnBwdSm80INS1_25CollectiveMainloopBwdSm80ILi2ELi2EN4cute5tupleIJNS5_1CILi128EEES8_NS7_ILi64EEEEEENS_10bfloat16_tEfNS_4arch4Sm80ELb0ELb1ELb1ELb1ELb0ELb0ELb0ELb0ELi2ELi4ELi4ELi4ELb0EEENS1_24CollectiveEpilogueBwdGQAISA_fSD_Li256ELb1ELb0EEENS1_19SingleTileSchedulerILb1ELb0ELb0ELi128EEEEEEEEEvNT_6ParamsE$_ZZN4cute12filter_tupleINS_5tupleIJNS1_IJiiEEENS_1CILi1024EEEEEEZNS_16flatten_to_tupleIS5_EEDaRKT_EUlRKT_E_EEDaS9_OT0_ENKUlDpSC_E_clIJS2_NS1_IJS4_EEEEEEDaSG_)
        /*af70*/ 	.word	0x00000000


	//----- nvinfo : EIATTR_FRAME_SIZE
	.align		4
.L_7496:
        /*af74*/ 	.byte	0x04, 0x11
        /*af76*/ 	.short	(.L_7498 - .L_7497)
	.align		4
.L_7497:
        /*af78*/ 	.word	index@($_ZN7cutlass13device_kernelIN5flash19enable_sm80_to_sm89INS1_16FlashAttnBwdSm80INS1_25CollectiveMainloopBwdSm80ILi2ELi2EN4cute5tupleIJNS5_1CILi128EEES8_NS7_ILi64EEEEEENS_10bfloat16_tEfNS_4arch4Sm80ELb0ELb1ELb1ELb1ELb0ELb0ELb0ELb0ELi2ELi4ELi4ELi4ELb0EEENS1_24CollectiveEpilogueBwdGQAISA_fSD_Li256ELb1ELb0EEENS1_19SingleTileSchedulerILb1ELb0ELb0ELi128EEEEEEEEEvNT_6ParamsE$_ZZN4cute12filter_tupleINS_5tupleIJNS1_IJiNS1_IJiNS_1CILi0EEEEEEEEENS1_IJNS_10UnderscoreENS1_IJS6_S6_EEEEEEEEES9_ZNS_4diceIS9_S9_EEDaRKT_RKT0_EUlRKT_RKT0_E_EEDaSD_SG_OT1_ENKUlDpSJ_E_clIJNS1_IJiiS3_EEENS1_IJEEEEEEDaSQ_)
        /*af7c*/ 	.word	0x00000000


	//----- nvinfo : EIATTR_FRAME_SIZE
	.align		4
.L_7498:
        /*af80*/ 	.byte	0x04, 0x11
        /*af82*/ 	.short	(.L_7500 - .L_7499)
	.align		4
.L_7499:
        /*af84*/ 	.word	index@($_ZN7cutlass13device_kernelIN5flash19enable_sm80_to_sm89INS1_16FlashAttnBwdSm80INS1_25CollectiveMainloopBwdSm80ILi2ELi2EN4cute5tupleIJNS5_1CILi128EEES8_NS7_ILi64EEEEEENS_10bfloat16_tEfNS_4arch4Sm80ELb0ELb1ELb1ELb1ELb0ELb0ELb0ELb0ELi2ELi4ELi4ELi4ELb0EEENS1_24CollectiveEpilogueBwdGQAISA_fSD_Li256ELb1ELb0EEENS1_19SingleTileSchedulerILb1ELb0ELb0ELi128EEEEEEEEEvNT_6ParamsE$_ZZN4cute12filter_tupleINS_5tupleIJNS1_IJNS_1CILi0EEENS1_IJNS2_ILi1EEENS2_ILi512EEEiEEEEEENS2_ILi4096EEENS1_IJiNS2_ILi8192EEEEEEEEEZNS_7flattenISB_EEDaRKT_EUlRKT_E_EEDaSF_OT0_ENKUlDpSI_E_clIJNS1_IJS3_S4_S5_iEEENS1_IJS8_EEESA_EEEDaSM_)
        /*af88*/ 	.word	0x00000000


	//----- nvinfo : EIATTR_FRAME_SIZE
	.align		4
.L_7500:
        /*af8c*/ 	.byte	0x04, 0x11
        /*af8e*/ 	.short	(.L_7502 - .L_7501)
	.align		4
.L_7501:
        /*af90*/ 	.word	index@($_ZN7cutlass13device_kernelIN5flash19enable_sm80_to_sm89INS1_16FlashAttnBwdSm80INS1_25CollectiveMainloopBwdSm80ILi2ELi2EN4cute5tupleIJNS5_1CILi128EEES8_NS7_ILi64EEEEEENS_10bfloat16_tEfNS_4arch4Sm80ELb0ELb1ELb1ELb1ELb0ELb0ELb0ELb0ELi2ELi4ELi4ELi4ELb0EEENS1_24CollectiveEpilogueBwdGQAISA_fSD_Li256ELb1ELb0EEENS1_19SingleTileSchedulerILb1ELb0ELb0ELi128EEEEEEEEEvNT_6ParamsE$_ZZN4cute12filter_tupleINS_5tupleIJNS1_IJNS_10UnderscoreENS_1CILi0EEEEEENS1_IJS4_S2_EEEEEENS1_IJNS1_IJNS1_IJNS3_ILi1EEES4_EEES4_EEENS1_IJNS1_IJS4_S4_EEEiEEEEEEZNS_5sliceIS7_SD_EEDaRKT_RKT0_EUlRKT_RKT0_E_EEDaSH_SK_OT1_ENKUlDpSN_E_clIJNS1_IJS9_EEENS1_IJiEEEEEEDaSU_)
        /*af94*/ 	.word	0x00000000


	//----- nvinfo : EIATTR_FRAME_SIZE
	.align		4
.L_7502:
        /*af98*/ 	.byte	0x04, 0x11
        /*af9a*/ 	.short	(.L_7504 - .L_7503)
	.align		4
.L_7503:
        /*af9c*/ 	.word	index@($_ZN7cutlass13device_kernelIN5flash19enable_sm80_to_sm89INS1_16FlashAttnBwdSm80INS1_25CollectiveMainloopBwdSm80ILi2ELi2EN4cute5tupleIJNS5_1CILi128EEES8_NS7_ILi64EEEEEENS_10bfloat16_tEfNS_4arch4Sm80ELb0ELb1ELb1ELb1ELb0ELb0ELb0ELb0ELi2ELi4ELi4ELi4ELb0EEENS1_24CollectiveEpilogueBwdGQAISA_fSD_Li256ELb1ELb0EEENS1_19SingleTileSchedulerILb1ELb0ELb0ELi128EEEEEEEEEvNT_6ParamsE$_ZSt3minIiERKT_S2_S2_)
        /*afa0*/ 	.word	0x00000000


	//----- nvinfo : EIATTR_FRAME_SIZE
	.align		4
.L_7504:
        /*afa4*/ 	.byte	0x04, 0x11
        /*afa6*/ 	.short	(.L_7506 - .L_7505)
	.align		4
.L_7505:
        /*afa8*/ 	.word	index@($_ZN7cutlass13device_kernelIN5flash19enable_sm80_to_sm89INS1_16FlashAttnBwdSm80INS1_25CollectiveMainloopBwdSm80ILi2ELi2EN4cute5tupleIJNS5_1CILi128EEES8_NS7_ILi64EEEEEENS_10bfloat16_tEfNS_4arch4Sm80ELb0ELb1ELb1ELb1ELb0ELb0ELb0ELb0ELi2ELi4ELi4ELi4ELb0EEENS1_24CollectiveEpilogueBwdGQAISA_fSD_Li256ELb1ELb0EEENS1_19SingleTileSchedulerILb1ELb0ELb0ELi128EEEEEEEEEvNT_6ParamsE$_ZSt3maxIiERKT_S2_S2_)
        /*afac*/ 	.word	0x00000000


	//----- nvinfo : EIATTR_FRAME_SIZE
	.align		4
.L_7506:
        /*afb0*/ 	.byte	0x04, 0x11
        /*afb2*/ 	.short	(.L_7508 - .L_7507)
	.align		4
.L_7507:
        /*afb4*/ 	.word	index@($_ZN7cutlass13device_kernelIN5flash19enable_sm80_to_sm89INS1_16FlashAttnBwdSm80INS1_25CollectiveMainloopBwdSm80ILi2ELi2EN4cute5tupleIJNS5_1CILi128EEES8_NS7_ILi64EEEEEENS_10bfloat16_tEfNS_4arch4Sm80ELb0ELb1ELb1ELb1ELb0ELb0ELb0ELb0ELi2ELi4ELi4ELi4ELb0EEENS1_24CollectiveEpilogueBwdGQAISA_fSD_Li256ELb1ELb0EEENS1_19SingleTileSchedulerILb1ELb0ELb0ELi128EEEEEEEEEvNT_6ParamsE$_ZN73_INTERNAL_24fd9406_37_flash_bwd_hdim64_bf16_softcap_sm80_cu_8e232a79_33079atomicAddEPff)
        /*afb8*/ 	.word	0x00000000


	//----- nvinfo : EIATTR_FRAME_SIZE
	.align		4
.L_7508:
        /*afbc*/ 	.byte	0x04, 0x11
        /*afbe*/ 	.short	(.L_7510 - .L_7509)
	.align		4
.L_7509:
        /*afc0*/ 	.word	index@($_ZN7cutlass13device_kernelIN5flash19enable_sm80_to_sm89INS1_16FlashAttnBwdSm80INS1_25CollectiveMainloopBwdSm80ILi2ELi2EN4cute5tupleIJNS5_1CILi128EEES8_NS7_ILi64EEEEEENS_10bfloat16_tEfNS_4arch4Sm80ELb0ELb1ELb1ELb1ELb0ELb0ELb0ELb0ELi2ELi4ELi4ELi4ELb0EEENS1_24CollectiveEpilogueBwdGQAISA_fSD_Li256ELb1ELb0EEENS1_19SingleTileSchedulerILb1ELb0ELb0ELi128EEEEEEEEEvNT_6ParamsE$_ZN73_INTERNAL_24fd9406_37_flash_bwd_hdim64_bf16_softcap_sm80_cu_8e232a79_330724__cvta_generic_to_sharedEPKv)
        /*afc4*/ 	.word	0x00000000


	//----- nvinfo : EIATTR_FRAME_SIZE
	.align		4
.L_7510:
        /*afc8*/ 	.byte	0x04, 0x11
        /*afca*/ 	.short	(.L_7512 - .L_7511)
	.align		4
.L_7511:
        /*afcc*/ 	.word	index@($_ZN7cutlass13device_kernelIN5flash19enable_sm80_to_sm89INS1_16FlashAttnBwdSm80INS1_25CollectiveMainloopBwdSm80ILi2ELi2EN4cute5tupleIJNS5_1CILi128EEES8_NS7_ILi64EEEEEENS_10bfloat16_tEfNS_4arch4Sm80ELb0ELb1ELb1ELb1ELb0ELb0ELb0ELb0ELi2ELi4ELi4ELi4ELb0EEENS1_24CollectiveEpilogueBwdGQAISA_fSD_Li256ELb1ELb0EEENS1_19SingleTileSchedulerILb1ELb0ELb0ELi128EEEEEEEEEvNT_6ParamsE$_ZN73_INTERNAL_24fd9406_37_flash_bwd_hdim64_bf16_softcap_sm80_cu_8e232a79_330714__viaddmin_s32Eiii)
        /*afd0*/ 	.word	0x00000000


	//----- nvinfo : EIATTR_FRAME_SIZE
	.align		4
.L_7512:
        /*afd4*/ 	.byte	0x04, 0x11
        /*afd6*/ 	.short	(.L_7514 - .L_7513)
	.align		4
.L_7513:
        /*afd8*/ 	.word	index@($_ZN7cutlass13device_kernelIN5flash19enable_sm80_to_sm89INS1_16FlashAttnBwdSm80INS1_25CollectiveMainloopBwdSm80ILi2ELi2EN4cute5tupleIJNS5_1CILi128EEES8_NS7_ILi64EEEEEENS_10bfloat16_tEfNS_4arch4Sm80ELb0ELb1ELb1ELb1ELb0ELb0ELb0ELb0ELi2ELi4ELi4ELi4ELb0EEENS1_24CollectiveEpilogueBwdGQAISA_fSD_Li256ELb1ELb0EEENS1_19SingleTileSchedulerILb1ELb0ELb0ELi128EEEEEEEEEvNT_6ParamsE$_ZN4cute8smem_ptrIPjECI1NS_12iter_adaptorIS1_S2_EEES1_)
        /*afdc*/ 	.word	0x00000000


	//----- nvinfo : EIATTR_FRAME_SIZE
	.align		4
.L_7514:
        /*afe0*/ 	.byte	0x04, 0x11
        /*afe2*/ 	.short	(.L_7516 - .L_7515)
	.align		4
.L_7515:
        /*afe4*/ 	.word	index@($_ZN7cutlass13device_kernelIN5flash19enable_sm80_to_sm89INS1_16FlashAttnBwdSm80INS1_25CollectiveMainloopBwdSm80ILi2ELi2EN4cute5tupleIJNS5_1CILi128EEES8_NS7_ILi64EEEEEENS_10bfloat16_tEfNS_4arch4Sm80ELb0ELb1ELb1ELb1ELb0ELb0ELb0ELb0ELi2ELi4ELi4ELi4ELb0EEENS1_24CollectiveEpilogueBwdGQAISA_fSD_Li256ELb1ELb0EEENS1_19SingleTileSchedulerILb1ELb0ELb0ELi128EEEEEEEEEvNT_6ParamsE$_ZN4cute8smem_ptrIPfECI1NS_12iter_adaptorIS1_S2_EEES1_)
        /*afe8*/ 	.word	0x00000000


	//----- nvinfo : EIATTR_FRAME_SIZE
	.align		4
.L_7516:
        /*afec*/ 	.byte	0x04, 0x11
        /*afee*/ 	.short	(.L_7518 - .L_7517)
	.align		4
.L_7517:
        /*aff0*/ 	.word	index@($_ZN7cutlass13device_kernelIN5flash19enable_sm80_to_sm89INS1_16FlashAttnBwdSm80INS1_25CollectiveMainloopBwdSm80ILi2ELi2EN4cute5tupleIJNS5_1CILi128EEES8_NS7_ILi64EEEEEENS_10bfloat16_tEfNS_4arch4Sm80ELb0ELb1ELb1ELb1ELb0ELb0ELb0ELb0ELi2ELi4ELi4ELi4ELb0EEENS1_24CollectiveEpilogueBwdGQAISA_fSD_Li256ELb1ELb0EEENS1_19SingleTileSchedulerILb1ELb0ELb0ELi128EEEEEEEEEvNT_6ParamsE$_ZN4cute8smem_ptrIPN7cutlass9uint128_tEECI1NS_12iter_adaptorIS3_S4_EEES3_)
        /*aff4*/ 	.word	0x00000000


	//----- nvinfo : EIATTR_FRAME_SIZE
	.align		4
.L_7518:
        /*aff8*/ 	.byte	0x04, 0x11
        /*affa*/ 	.short	(.L_7520 - .L_7519)
	.align		4
.L_7519:
        /*affc*/ 	.word	index@($_ZN7cutlass13device_kernelIN5flash19enable_sm80_to_sm89INS1_16FlashAttnBwdSm80INS1_25CollectiveMainloopBwdSm80ILi2ELi2EN4cute5tupleIJNS5_1CILi128EEES8_NS7_ILi64EEEEEENS_10bfloat16_tEfNS_4arch4Sm80ELb0ELb1ELb1ELb1ELb0ELb0ELb0ELb0ELi2ELi4ELi4ELi4ELb0EEENS1_24CollectiveEpilogueBwdGQAISA_fSD_Li256ELb1ELb0EEENS1_19SingleTileSchedulerILb1ELb0ELb0ELi128EEEEEEEEEvNT_6ParamsE$_ZN4cute8smem_ptrIPN7cutlass10bfloat16_tEECI1NS_12iter_adaptorIS3_S4_EEES3_)
        /*b000*/ 	.word	0x00000000


	//----- nvinfo : EIATTR_FRAME_SIZE
	.align		4
.L_7520:
        /*b004*/ 	.byte	0x04, 0x11
        /*b006*/ 	.short	(.L_7522 - .L_7521)
	.align		4
.L_7521:
        /*b008*/ 	.word	index@($_ZN7cutlass13device_kernelIN5flash19enable_sm80_to_sm89INS1_16FlashAttnBwdSm80INS1_25CollectiveMainloopBwdSm80ILi2ELi2EN4cute5tupleIJNS5_1CILi128EEES8_NS7_ILi64EEEEEENS_10bfloat16_tEfNS_4arch4Sm80ELb0ELb1ELb1ELb1ELb0ELb0ELb0ELb0ELi2ELi4ELi4ELi4ELb0EEENS1_24CollectiveEpilogueBwdGQAISA_fSD_Li256ELb1ELb0EEENS1_19SingleTileSchedulerILb1ELb0ELb0ELi128EEEEEEEEEvNT_6ParamsE$_ZN4cute8gmem_ptrIPfECI1NS_12iter_adaptorIS1_S2_EEES1_)
        /*b00c*/ 	.word	0x00000000


	//----- nvinfo : EIATTR_FRAME_SIZE
	.align		4
.L_7522:
        /*b010*/ 	.byte	0x04, 0x11
        /*b012*/ 	.short	(.L_7524 - .L_7523)
	.align		4
.L_7523:
        /*b014*/ 	.word	index@($_ZN7cutlass13device_kernelIN5flash19enable_sm80_to_sm89INS1_16FlashAttnBwdSm80INS1_25CollectiveMainloopBwdSm80ILi2ELi2EN4cute5tupleIJNS5_1CILi128EEES8_NS7_ILi64EEEEEENS_10bfloat16_tEfNS_4arch4Sm80ELb0ELb1ELb1ELb1ELb0ELb0ELb0ELb0ELi2ELi4ELi4ELi4ELb0EEENS1_24CollectiveEpilogueBwdGQAISA_fSD_Li256ELb1ELb0EEENS1_19SingleTileSchedulerILb1ELb0ELb0ELi128EEEEEEEEEvNT_6ParamsE$_ZN4cute8gmem_ptrIPKfECI1NS_12iter_adaptorIS2_S3_EEES2_)
        /*b018*/ 	.word	0x00000000


	//----- nvinfo : EIATTR_FRAME_SIZE
	.align		4
.L_7524:
        /*b01c*/ 	.byte	0x04, 0x11
        /*b01e*/ 	.short	(.L_7526 - .L_7525)
	.align		4
.L_7525:
        /*b020*/ 	.word	index@($_ZN7cutlass13device_kernelIN5flash19enable_sm80_to_sm89INS1_16FlashAttnBwdSm80INS1_25CollectiveMainloopBwdSm80ILi2ELi2EN4cute5tupleIJNS5_1CILi128EEES8_NS7_ILi64EEEEEENS_10bfloat16_tEfNS_4arch4Sm80ELb0ELb1ELb1ELb1ELb0ELb0ELb0ELb0ELi2ELi4ELi4ELi4ELb0EEENS1_24CollectiveEpilogueBwdGQAISA_fSD_Li256ELb1ELb0EEENS1_19SingleTileSchedulerILb1ELb0ELb0ELi128EEEEEEEEEvNT_6ParamsE$_ZN4cute8gmem_ptrIPKN7cutlass9uint128_tEECI1NS_12iter_adaptorIS4_S5_EEES4_)
        /*b024*/ 	.word	0x00000000


	//----- nvinfo : EIATTR_FRAME_SIZE
	.align		4
.L_7526:
        /*b028*/ 	.byte	0x04, 0x11
        /*b02a*/ 	.short	(.L_7528 - .L_7527)
	.align		4
.L_7527:
        /*b02c*/ 	.word	index@($_ZN7cutlass13device_kernelIN5flash19enable_sm80_to_sm89INS1_16FlashAttnBwdSm80INS1_25CollectiveMainloopBwdSm80ILi2ELi2EN4cute5tupleIJNS5_1CILi128EEES8_NS7_ILi64EEEEEENS_10bfloat16_tEfNS_4arch4Sm80ELb0ELb1ELb1ELb1ELb0ELb0ELb0ELb0ELi2ELi4ELi4ELi4ELb0EEENS1_24CollectiveEpilogueBwdGQAISA_fSD_Li256ELb1ELb0EEENS1_19SingleTileSchedulerILb1ELb0ELb0ELi128EEEEEEEEEvNT_6ParamsE$_ZN4cute8gmem_ptrIPKN7cutlass10bfloat16_tEECI1NS_12iter_adaptorIS4_S5_EEES4_)
        /*b030*/ 	.word	0x00000000


	//----- nvinfo : EIATTR_FRAME_SIZE
	.align		4
.L_7528:
        /*b034*/ 	.byte	0x04, 0x11
        /*b036*/ 	.short	(.L_7530 - .L_7529)
	.align		4
.L_7529:
        /*b038*/ 	.word	index@($_ZN7cutlass13device_kernelIN5flash19enable_sm80_to_sm89INS1_16FlashAttnBwdSm80INS1_25CollectiveMainloopBwdSm80ILi2ELi2EN4cute5tupleIJNS5_1CILi128EEES8_NS7_ILi64EEEEEENS_10bfloat16_tEfNS_4arch4Sm80ELb0ELb1ELb1ELb1ELb0ELb0ELb0ELb0ELi2ELi4ELi4ELi4ELb0EEENS1_24CollectiveEpilogueBwdGQAISA_fSD_Li256ELb1ELb0EEENS1_19SingleTileSchedulerILb1ELb0ELb0ELi128EEEEEEEEEvNT_6ParamsE$_ZN4cute5tupleIJiiEEC2ERKiS3_)
        /*b03c*/ 	.word	0x00000000


	//----- nvinfo : EIATTR_FRAME_SIZE
	.align		4
.L_7530:
        /*b040*/ 	.byte	0x04, 0x11
        /*b042*/ 	.short	(.L_7532 - .L_7531)
	.align		4
.L_7531:
        /*b044*/ 	.word	index@($_ZN7cutlass13device_kernelIN5flash19enable_sm80_to_sm89INS1_16FlashAttnBwdSm80INS1_25CollectiveMainloopBwdSm80ILi2ELi2EN4cute5tupleIJNS5_1CILi128EEES8_NS7_ILi64EEEEEENS_10bfloat16_tEfNS_4arch4Sm80ELb0ELb1ELb1ELb1ELb0ELb0ELb0ELb0ELi2ELi4ELi4ELi4ELb0EEENS1_24CollectiveEpilogueBwdGQAISA_fSD_Li256ELb1ELb0EEENS1_19SingleTileSchedulerILb1ELb0ELb0ELi128EEEEEEEEEvNT_6ParamsE$_ZN4cute5tupleIJiNS_1CILi0EEEEEC2ERKiRKS2_)
        /*b048*/ 	.word	0x00000000


	//----- nvinfo : EIATTR_FRAME_SIZE
	.align		4
.L_7532:
        /*b04c*/ 	.byte	0x04, 0x11
        /*b04e*/ 	.short	(.L_7534 - .L_7533)
	.align		4
.L_7533:
        /*b050*/ 	.word	index@($_ZN7cutlass13device_kernelIN5flash19enable_sm80_to_sm89INS1_16FlashAttnBwdSm80INS1_25CollectiveMainloopBwdSm80ILi2ELi2EN4cute5tupleIJNS5_1CILi128EEES8_NS7_ILi64EEEEEENS_10bfloat16_tEfNS_4arch4Sm80ELb0ELb1ELb1ELb1ELb0ELb0ELb0ELb0ELi2ELi4ELi4ELi4ELb0EEENS1_24CollectiveEpilogueBwdGQAISA_fSD_Li256ELb1ELb0EEENS1_19SingleTileSchedulerILb1ELb0ELb0ELi128EEEEEEEEEvNT_6ParamsE$_ZN4cute5tupleIJiEEC2ERKi)
        /*b054*/ 	.word	0x00000000


	//----- nvinfo : EIATTR_FRAME_SIZE
	.align		4
.L_7534:
        /*b058*/ 	.byte	0x04, 0x11
        /*b05a*/ 	.short	(.L_7536 - .L_7535)
	.align		4
.L_7535:
        /*b05c*/ 	.word	index@($_ZN7cutlass13device_kernelIN5flash19enable_sm80_to_sm89INS1_16FlashAttnBwdSm80INS1_25CollectiveMainloopBwdSm80ILi2ELi2EN4cute5tupleIJNS5_1CILi128EEES8_NS7_ILi64EEEEEENS_10bfloat16_tEfNS_4arch4Sm80ELb0ELb1ELb1ELb1ELb0ELb0ELb0ELb0ELi2ELi4ELi4ELi4ELb0EEENS1_24CollectiveEpilogueBwdGQAISA_fSD_Li256ELb1ELb0EEENS1_19SingleTileSchedulerILb1ELb0ELb0ELi128EEEEEEEEEvNT_6ParamsE$_ZN4cute5tupleIJNS_7SwizzleILi3ELi3ELi3EEENS_9MixedBitsILj0ELj432EEENS_6LayoutINS0_IJNS0_IJNS_1CILi2EEES7_S7_EEES7_NS6_ILi8EEEEEENS0_IJNS0_IJNS6_ILi64EEES9_NS6_ILi512EEEEEENS6_ILi8192EEENS6_ILi1024EEEEEEEEEEC2ERKS2_RKS4_RKSH_)
        /*b060*/ 	.word	0x00000000


	//----- nvinfo : EIATTR_FRAME_SIZE
	.align		4
.L_7536:
        /*b064*/ 	.byte	0x04, 0x11
        /*b066*/ 	.short	(.L_7538 - .L_7537)
	.align		4
.L_7537:
        /*b068*/ 	.word	index@($_ZN7cutlass13device_kernelIN5flash19enable_sm80_to_sm89INS1_16FlashAttnBwdSm80INS1_25CollectiveMainloopBwdSm80ILi2ELi2EN4cute5tupleIJNS5_1CILi128EEES8_NS7_ILi64EEEEEENS_10bfloat16_tEfNS_4arch4Sm80ELb0ELb1ELb1ELb1ELb0ELb0ELb0ELb0ELi2ELi4ELi4ELi4ELb0EEENS1_24CollectiveEpilogueBwdGQAISA_fSD_Li256ELb1ELb0EEENS1_19SingleTileSchedulerILb1ELb0ELb0ELi128EEEEEEEEEvNT_6ParamsE$_ZN4cute5tupleIJNS_1CILi2EEEiEEC2ERKS2_RKi)
        /*b06c*/ 	.word	0x00000000


	//----- nvinfo : EIATTR_FRAME_SIZE
	.align		4
.L_7538:
        /*b070*/ 	.byte	0x04, 0x11
        /*b072*/ 	.short	(.L_7540 - .L_7539)
	.align		4
.L_7539:
        /*b074*/ 	.word	index@($_ZN7cutlass13device_kernelIN5flash19enable_sm80_to_sm89INS1_16FlashAttnBwdSm80INS1_25CollectiveMainloopBwdSm80ILi2ELi2EN4cute5tupleIJNS5_1CILi128EEES8_NS7_ILi64EEEEEENS_10bfloat16_tEfNS_4arch4Sm80ELb0ELb1ELb1ELb1ELb0ELb0ELb0ELb0ELi2ELi4ELi4ELi4ELb0EEENS1_24CollectiveEpilogueBwdGQAISA_fSD_Li256ELb1ELb0EEENS1_19SingleTileSchedulerILb1ELb0ELb0ELi128EEEEEEEEEvNT_6ParamsE$_ZN4cute5tupleIJNS_1CILi0EEEiEEC2ERKS2_RKi)
        /*b078*/ 	.word	0x00000000


	//----- nvinfo : EIATTR_FRAME_SIZE
	.align		4
.L_7540:
        /*b07c*/ 	.byte	0x04, 0x11
        /*b07e*/ 	.short	(.L_7542 - .L_7541)
	.align		4
.L_7541:
        /*b080*/ 	.word	index@($_ZN7cutlass13device_kernelIN5flash19enable_sm80_to_sm89INS1_16FlashAttnBwdSm80INS1_25CollectiveMainloopBwdSm80ILi2ELi2EN4cute5tupleIJNS5_1CILi128EEES8_NS7_ILi64EEEEEENS_10bfloat16_tEfNS_4arch4Sm80ELb0ELb1ELb1ELb1ELb0ELb0ELb0ELb0ELi2ELi4ELi4ELi4ELb0EEENS1_24CollectiveEpilogueBwdGQAISA_fSD_Li256ELb1ELb0EEENS1_19SingleTileSchedulerILb1ELb0ELb0ELi128EEEEEEEEEvNT_6ParamsE$_ZN4cute5tupleIJNS0_IJNS_1CILi8EEENS1_ILi2EEES3_S3_S2_S3_EEENS0_IJNS1_ILi1EEEiiiNS1_ILi72EEENS1_ILi512EEEEEEEEC2ERKS4_RKS8_)
        /*b084*/ 	.word	0x00000000


	//----- nvinfo : EIATTR_FRAME_SIZE
	.align		4
.L_7542:
        /*b088*/ 	.byte	0x04, 0x11
        /*b08a*/ 	.short	(.L_7544 - .L_7543)
	.align		4
.L_7543:
        /*b08c*/ 	.word	index@($_ZN7cutlass13device_kernelIN5flash19enable_sm80_to_sm89INS1_16FlashAttnBwdSm80INS1_25CollectiveMainloopBwdSm80ILi2ELi2EN4cute5tupleIJNS5_1CILi128EEES8_NS7_ILi64EEEEEENS_10bfloat16_tEfNS_4arch4Sm80ELb0ELb1ELb1ELb1ELb0ELb0ELb0ELb0ELi2ELi4ELi4ELi4ELb0EEENS1_24CollectiveEpilogueBwdGQAISA_fSD_Li256ELb1ELb0EEENS1_19SingleTileSchedulerILb1ELb0ELb0ELi128EEEEEEEEEvNT_6ParamsE$_ZN4cute5tupleIJNS0_IJNS_1CILi8EEENS0_IJNS1_ILi2EEES3_S3_EEENS1_ILi1EEES4_S5_EEENS0_IJS5_NS0_IJiiiEEENS1_ILi64EEENS0_IJNS1_ILi72EEENS1_ILi144EEENS1_ILi288EEEEEENS1_ILi512EEEEEEEEC2ERKS6_RKSE_)
        /*b090*/ 	.word	0x00000000


	//----- nvinfo : EIATTR_FRAME_SIZE
	.align		4
.L_7544:
        /*b094*/ 	.byte	0x04, 0x11
        /*b096*/ 	.short	(.L_7546 - .L_7545)
	.align		4
.L_7545:
        /*b098*/ 	.word	index@($_ZN7cutlass13device_kernelIN5flash19enable_sm80_to_sm89INS1_16FlashAttnBwdSm80INS1_25CollectiveMainloopBwdSm80ILi2ELi2EN4cute5tupleIJNS5_1CILi128EEES8_NS7_ILi64EEEEEENS_10bfloat16_tEfNS_4arch4Sm80ELb0ELb1ELb1ELb1ELb0ELb0ELb0ELb0ELi2ELi4ELi4ELi4ELb0EEENS1_24CollectiveEpilogueBwdGQAISA_fSD_Li256ELb1ELb0EEENS1_19SingleTileSchedulerILb1ELb0ELb0ELi128EEEEEEEEEvNT_6ParamsE$_ZN4cute5tupleIJNS0_IJNS_1CILi8EEENS0_IJNS1_ILi2EEES3_S3_EEENS1_ILi1EEES4_S5_EEENS0_IJS5_NS0_IJS2_iiEEENS1_ILi64EEENS0_IJiNS1_ILi144EEENS1_ILi288EEEEEENS1_ILi512EEEEEEEEC2ERKS6_RKSD_)
        /*b09c*/ 	.word	0x00000000


	//----- nvinfo : EIATTR_FRAME_SIZE
	.align		4
.L_7546:
        /*b0a0*/ 	.byte	0x04, 0x11
        /*b0a2*/ 	.short	(.L_7548 - .L_7547)
	.align		4
.L_7547:
        /*b0a4*/ 	.word	index@($_ZN7cutlass13device_kernelIN5flash19enable_sm80_to_sm89INS1_16FlashAttnBwdSm80INS1_25CollectiveMainloopBwdSm80ILi2ELi2EN4cute5tupleIJNS5_1CILi128EEES8_NS7_ILi64EEEEEENS_10bfloat16_tEfNS_4arch4Sm80ELb0ELb1ELb1ELb1ELb0ELb0ELb0ELb0ELi2ELi4ELi4ELi4ELb0EEENS1_24CollectiveEpilogueBwdGQAISA_fSD_Li256ELb1ELb0EEENS1_19SingleTileSchedulerILb1ELb0ELb0ELi128EEEEEEEEEvNT_6ParamsE$_ZN4cute5tupleIJNS0_IJNS_1CILi2EEES2_S2_EEENS0_IJNS1_ILi1EEENS1_ILi512EEEiEEEEEC2ERKS3_RKS6_)
        /*b0a8*/ 	.word	0x00000000


	//----- nvinfo : EIATTR_FRAME_SIZE
	.align		4
.L_7548:
        /*b0ac*/ 	.byte	0x04, 0x11
        /*b0ae*/ 	.short	(.L_7550 - .L_7549)
	.align		4
.L_7549:
        /*b0b0*/ 	.word	index@($_ZN7cutlass13device_kernelIN5flash19enable_sm80_to_sm89INS1_16FlashAttnBwdSm80INS1_25CollectiveMainloopBwdSm80ILi2ELi2EN4cute5tupleIJNS5_1CILi128EEES8_NS7_ILi64EEEEEENS_10bfloat16_tEfNS_4arch4Sm80ELb0ELb1ELb1ELb1ELb0ELb0ELb0ELb0ELi2ELi4ELi4ELi4ELb0EEENS1_24CollectiveEpilogueBwdGQAISA_fSD_Li256ELb1ELb0EEENS1_19SingleTileSchedulerILb1ELb0ELb0ELi128EEEEEEEEEvNT_6ParamsE$_ZN4cute5tupleIJNS0_IJNS_1CILi2EEES2_EEENS0_IJiiEEEEEC2ERKS3_RKS4_)
        /*b0b4*/ 	.word	0x00000000


	//----- nvinfo : EIATTR_FRAME_SIZE
	.align		4
.L_7550:
        /*b0b8*/ 	.byte	0x04, 0x11
        /*b0ba*/ 	.short	(.L_7552 - .L_7551)
	.align		4
.L_7551:
        /*b0bc*/ 	.word	index@($_ZN7cutlass13device_kernelIN5flash19enable_sm80_to_sm89INS1_16FlashAttnBwdSm80INS1_25CollectiveMainloopBwdSm80ILi2ELi2EN4cute5tupleIJNS5_1CILi128EEES8_NS7_ILi64EEEEEENS_10bfloat16_tEfNS_4arch4Sm80ELb0ELb1ELb1ELb1ELb0ELb0ELb0ELb0ELi2ELi4ELi4ELi4ELb0EEENS1_24CollectiveEpilogueBwdGQAISA_fSD_Li256ELb1ELb0EEENS1_19SingleTileSchedulerILb1ELb0ELb0ELi128EEEEEEEEEvNT_6ParamsE$_ZN4cute5tupleIJNS0_IJNS_1CILi2EEES2_EEENS0_IJiNS1_ILi512EEEEEEEEC2ERKS3_RKS5_)
        /*b0c0*/ 	.word	0x00000000


	//----- nvinfo : EIATTR_FRAME_SIZE
	.align		4
.L_7552:
        /*b0c4*/ 	.byte	0x04, 0x11
        /*b0c6*/ 	.short	(.L_7554 - .L_7553)
	.align		4
.L_7553:
        /*b0c8*/ 	.word	index@($_ZN7cutlass13device_kernelIN5flash19enable_sm80_to_sm89INS1_16FlashAttnBwdSm80INS1_25CollectiveMainloopBwdSm80ILi2ELi2EN4cute5tupleIJNS5_1CILi128EEES8_NS7_ILi64EEEEEENS_10bfloat16_tEfNS_4arch4Sm80ELb0ELb1ELb1ELb1ELb0ELb0ELb0ELb0ELi2ELi4ELi4ELi4ELb0EEENS1_24CollectiveEpilogueBwdGQAISA_fSD_Li256ELb1ELb0EEENS1_19SingleTileSchedulerILb1ELb0ELb0ELi128EEEEEEEEEvNT_6ParamsE$_ZN4cute5tupleIJNS0_IJNS_1CILi2EEES2_EEENS0_IJiNS1_ILi4096EEEEEEEEC2ERKS3_RKS5_)
        /*b0cc*/ 	.word	0x00000000


	//----- nvinfo : EIATTR_FRAME_SIZE
	.align		4
.L_7554:
        /*b0d0*/ 	.byte	0x04, 0x11
        /*b0d2*/ 	.short	(.L_7556 - .L_7555)
	.align		4
.L_7555:
        /*b0d4*/ 	.word	index@($_ZN7cutlass13device_kernelIN5flash19enable_sm80_to_sm89INS1_16FlashAttnBwdSm80INS1_25CollectiveMainloopBwdSm80ILi2ELi2EN4cute5tupleIJNS5_1CILi128EEES8_NS7_ILi64EEEEEENS_10bfloat16_tEfNS_4arch4Sm80ELb0ELb1ELb1ELb1ELb0ELb0ELb0ELb0ELi2ELi4ELi4ELi4ELb0EEENS1_24CollectiveEpilogueBwdGQAISA_fSD_Li256ELb1ELb0EEENS1_19SingleTileSchedulerILb1ELb0ELb0ELi128EEEEEEEEEvNT_6ParamsE$_ZN4cute5tupleIJNS0_IJNS_1CILi2EEES2_EEENS0_IJNS1_ILi1EEEiEEEEEC2ERKS3_RKS5_)
        /*b0d8*/ 	.word	0x00000000


	//----- nvinfo : EIATTR_FRAME_SIZE
	.align		4
.L_7556:
        /*b0dc*/ 	.byte	0x04, 0x11
        /*b0de*/ 	.short	(.L_7558 - .L_7557)
	.align		4
.L_7557:
        /*b0e0*/ 	.word	index@($_ZN7cutlass13device_kernelIN5flash19enable_sm80_to_sm89INS1_16FlashAttnBwdSm80INS1_25CollectiveMainloopBwdSm80ILi2ELi2EN4cute5tupleIJNS5_1CILi128EEES8_NS7_ILi64EEEEEENS_10bfloat16_tEfNS_4arch4Sm80ELb0ELb1ELb1ELb1ELb0ELb0ELb0ELb0ELi2ELi4ELi4ELi4ELb0EEENS1_24CollectiveEpilogueBwdGQAISA_fSD_Li256ELb1ELb0EEENS1_19SingleTileSchedulerILb1ELb0ELb0ELi128EEEEEEEEEvNT_6ParamsE$_ZN4cute5tupleIJNS0_IJNS_1CILi2EEEEEENS0_IJiEEEEEC2ERKS3_RKS4_)
        /*b0e4*/ 	.word	0x00000000


	//----- nvinfo : EIATTR_FRAME_SIZE
	.align		4
.L_7558:
        /*b0e8*/ 	.byte	0x04, 0x11
        /*b0ea*/ 	.short	(.L_7560 - .L_7559)
	.align		4
.L_7559:
        /*b0ec*/ 	.word	index@($_ZN7cutlass13device_kernelIN5flash19enable_sm80_to_sm89INS1_16FlashAttnBwdSm80INS1_25CollectiveMainloopBwdSm80ILi2ELi2EN4cute5tupleIJNS5_1CILi128EEES8_NS7_ILi64EEEEEENS_10bfloat16_tEfNS_4arch4Sm80ELb0ELb1ELb1ELb1ELb0ELb0ELb0ELb0ELi2ELi4ELi4ELi4ELb0EEENS1_24CollectiveEpilogueBwdGQAISA_fSD_Li256ELb1ELb0EEENS1_19SingleTileSchedulerILb1ELb0ELb0ELi128EEEEEEEEEvNT_6ParamsE$_ZN4cute5tupleIJNS0_IJNS_1CILi1EEENS1_ILi2EEES3_EEENS0_IJS2_NS1_ILi256EEEiEEEEEC2ERKS4_RKS6_)
        /*b0f0*/ 	.word	0x00000000


	//----- nvinfo : EIATTR_FRAME_SIZE
	.align		4
.L_7560:
        /*b0f4*/ 	.byte	0x04, 0x11
        /*b0f6*/ 	.short	(.L_7562 - .L_7561)
	.align		4
.L_7561:
        /*b0f8*/ 	.word	index@($_ZN7cutlass13device_kernelIN5flash19enable_sm80_to_sm89INS1_16FlashAttnBwdSm80INS1_25CollectiveMainloopBwdSm80ILi2ELi2EN4cute5tupleIJNS5_1CILi128EEES8_NS7_ILi64EEEEEENS_10bfloat16_tEfNS_4arch4Sm80ELb0ELb1ELb1ELb1ELb0ELb0ELb0ELb0ELi2ELi4ELi4ELi4ELb0EEENS1_24CollectiveEpilogueBwdGQAISA_fSD_Li256ELb1ELb0EEENS1_19SingleTileSchedulerILb1ELb0ELb0ELi128EEEEEEEEEvNT_6ParamsE$_ZN4cute5tupleIJNS0_IJNS_1CILi1EEENS1_ILi2EEEEEENS0_IJNS1_ILi0EEEiEEEEEC2ERKS4_RKS6_)
        /*b0fc*/ 	.word	0x00000000


	//----- nvinfo : EIATTR_FRAME_SIZE
	.align		4
.L_7562:
        /*b100*/ 	.byte	0x04, 0x11
        /*b102*/ 	.short	(.L_7564 - .L_7563)
	.align		4
.L_7563:
        /*b104*/ 	.word	index@($_ZN7cutlass13device_kernelIN5flash19enable_sm80_to_sm89INS1_16FlashAttnBwdSm80INS1_25CollectiveMainloopBwdSm80ILi2ELi2EN4cute5tupleIJNS5_1CILi128EEES8_NS7_ILi64EEEEEENS_10bfloat16_tEfNS_4arch4Sm80ELb0ELb1ELb1ELb1ELb0ELb0ELb0ELb0ELi2ELi4ELi4ELi4ELb0EEENS1_24CollectiveEpilogueBwdGQAISA_fSD_Li256ELb1ELb0EEENS1_19SingleTileSchedulerILb1ELb0ELb0ELi128EEEEEEEEEvNT_6ParamsE$_ZN4cute5tupleIJNS0_IJNS_1CILi1EEENS0_IJS2_NS1_ILi2EEES3_EEEEEENS0_IJNS1_ILi0EEENS0_IJS2_NS1_ILi256EEEiEEEEEEEEC2ERKS5_RKS9_)
        /*b108*/ 	.word	0x00000000


	//----- nvinfo : EIATTR_FRAME_SIZE
	.align		4
.L_7564:
        /*b10c*/ 	.byte	0x04, 0x11
        /*b10e*/ 	.short	(.L_7566 - .L_7565)
	.align		4
.L_7565:
        /*b110*/ 	.word	index@($_ZN7cutlass13device_kernelIN5flash19enable_sm80_to_sm89INS1_16FlashAttnBwdSm80INS1_25CollectiveMainloopBwdSm80ILi2ELi2EN4cute5tupleIJNS5_1CILi128EEES8_NS7_ILi64EEEEEENS_10bfloat16_tEfNS_4arch4Sm80ELb0ELb1ELb1ELb1ELb0ELb0ELb0ELb0ELi2ELi4ELi4ELi4ELb0EEENS1_24CollectiveEpilogueBwdGQAISA_fSD_Li256ELb1ELb0EEENS1_19SingleTileSchedulerILb1ELb0ELb0ELi128EEEEEEEEEvNT_6ParamsE$_ZN4cute5tupleIJNS0_IJNS_1CILi16EEENS1_ILi2EEES3_S3_NS1_ILi4EEES3_EEENS0_IJNS1_ILi1EEEiiiNS1_ILi144EEENS1_ILi512EEEEEEEEC2ERKS5_RKS9_)
        /*b114*/ 	.word	0x00000000


	//----- nvinfo : EIATTR_FRAME_SIZE
	.align		4
.L_7566:
        /*b118*/ 	.byte	0x04, 0x11
        /*b11a*/ 	.short	(.L_7568 - .L_7567)
	.align		4
.L_7567:
        /*b11c*/ 	.word	index@($_ZN7cutlass13device_kernelIN5flash19enable_sm80_to_sm89INS1_16FlashAttnBwdSm80INS1_25CollectiveMainloopBwdSm80ILi2ELi2EN4cute5tupleIJNS5_1CILi128EEES8_NS7_ILi64EEEEEENS_10bfloat16_tEfNS_4arch4Sm80ELb0ELb1ELb1ELb1ELb0ELb0ELb0ELb0ELi2ELi4ELi4ELi4ELb0EEENS1_24CollectiveEpilogueBwdGQAISA_fSD_Li256ELb1ELb0EEENS1_19SingleTileSchedulerILb1ELb0ELb0ELi128EEEEEEEEEvNT_6ParamsE$_ZN4cute5tupleIJNS0_IJNS0_IJNS_1CILi8EEENS1_ILi1EEEEEENS1_ILi4EEES3_EEENS0_IJNS0_IJS3_NS1_ILi0EEEEEElS7_EEEEEC2ERKS6_RKS9_)
        /*b120*/ 	.word	0x00000000


	//----- nvinfo : EIATTR_FRAME_SIZE
	.align		4
.L_7568:
        /*b124*/ 	.byte	0x04, 0x11
        /*b126*/ 	.short	(.L_7570 - .L_7569)
	.align		4
.L_7569:
        /*b128*/ 	.word	index@($_ZN7cutlass13device_kernelIN5flash19enable_sm80_to_sm89INS1_16FlashAttnBwdSm80INS1_25CollectiveMainloopBwdSm80ILi2ELi2EN4cute5tupleIJNS5_1CILi128EEES8_NS7_ILi64EEEEEENS_10bfloat16_tEfNS_4arch4Sm80ELb0ELb1ELb1ELb1ELb0ELb0ELb0ELb0ELi2ELi4ELi4ELi4ELb0EEENS1_24CollectiveEpilogueBwdGQAISA_fSD_Li256ELb1ELb0EEENS1_19SingleTileSchedulerILb1ELb0ELb0ELi128EEEEEEEEEvNT_6ParamsE$_ZN4cute5tupleIJNS0_IJNS0_IJNS_1CILi8EEENS1_ILi1EEEEEENS1_ILi2EEES2_EEENS0_IJNS0_IJS3_NS1_ILi0EEEEEEiNS1_ILi1024EEEEEEEEC2ERKS6_RKSA_)
        /*b12c*/ 	.word	0x00000000


	//----- nvinfo : EIATTR_FRAME_SIZE
	.align		4
.L_7570:
        /*b130*/ 	.byte	0x04, 0x11
        /*b132*/ 	.short	(.L_7572 - .L_7571)
	.align		4
.L_7571:
        /*b134*/ 	.word	index@($_ZN7cutlass13device_kernelIN5flash19enable_sm80_to_sm89INS1_16FlashAttnBwdSm80INS1_25CollectiveMainloopBwdSm80ILi2ELi2EN4cute5tupleIJNS5_1CILi128EEES8_NS7_ILi64EEEEEENS_10bfloat16_tEfNS_4arch4Sm80ELb0ELb1ELb1ELb1ELb0ELb0ELb0ELb0ELi2ELi4ELi4ELi4ELb0EEENS1_24CollectiveEpilogueBwdGQAISA_fSD_Li256ELb1ELb0EEENS1_19SingleTileSchedulerILb1ELb0ELb0ELi128EEEEEEEEEvNT_6ParamsE$_ZN4cute5tupleIJNS0_IJNS0_IJNS_1CILi8EEENS1_ILi1EEEEEENS1_ILi2EEENS0_IJS5_S5_EEEEEENS0_IJNS0_IJS3_NS1_ILi0EEEEEENS1_ILi4096EEENS0_IJiiEEEEEEEEC2ERKS7_RKSC_)
        /*b138*/ 	.word	0x00000000


	//----- nvinfo : EIATTR_FRAME_SIZE
	.align		4
.L_7572:
        /*b13c*/ 	.byte	0x04, 0x11
        /*b13e*/ 	.short	(.L_7574 - .L_7573)
	.align		4
.L_7573:
        /*b140*/ 	.word	index@($_ZN7cutlass13device_kernelIN5flash19enable_sm80_to_sm89INS1_16FlashAttnBwdSm80INS1_25CollectiveMainloopBwdSm80ILi2ELi2EN4cute5tupleIJNS5_1CILi128EEES8_NS7_ILi64EEEEEENS_10bfloat16_tEfNS_4arch4Sm80ELb0ELb1ELb1ELb1ELb0ELb0ELb0ELb0ELi2ELi4ELi4ELi4ELb0EEENS1_24CollectiveEpilogueBwdGQAISA_fSD_Li256ELb1ELb0EEENS1_19SingleTileSchedulerILb1ELb0ELb0ELi128EEEEEEEEEvNT_6ParamsE$_ZN4cute5tupleIJNS0_IJNS0_IJNS_1CILi8EEENS1_ILi1EEEEEENS1_ILi2EEEEEENS0_IJNS0_IJS3_NS1_ILi0EEEEEEiEEEEEC2ERKS6_RKS9_)
        /*b144*/ 	.word	0x00000000


	//----- nvinfo : EIATTR_FRAME_SIZE
	.align		4
.L_7574:
        /*b148*/ 	.byte	0x04, 0x11
        /*b14a*/ 	.short	(.L_7576 - .L_7575)
	.align		4
.L_7575:
        /*b14c*/ 	.word	index@($_ZN7cutlass13device_kernelIN5flash19enable_sm80_to_sm89INS1_16FlashAttnBwdSm80INS1_25CollectiveMainloopBwdSm80ILi2ELi2EN4cute5tupleIJNS5_1CILi128EEES8_NS7_ILi64EEEEEENS_10bfloat16_tEfNS_4arch4Sm80ELb0ELb1ELb1ELb1ELb0ELb0ELb0ELb0ELi2ELi4ELi4ELi4ELb0EEENS1_24CollectiveEpilogueBwdGQAISA_fSD_Li256ELb1ELb0EEENS1_19SingleTileSchedulerILb1ELb0ELb0ELi128EEEEEEEEEvNT_6ParamsE$_ZN4cute5tupleIJNS0_IJNS0_IJNS_1CILi8EEENS1_ILi1EEEEEENS0_IJNS1_ILi2EEEEEEEEENS0_IJNS0_IJS3_NS1_ILi0EEEEEENS0_IJiEEEEEEEEC2ERKS7_RKSB_)
        /*b150*/ 	.word	0x00000000


	//----- nvinfo : EIATTR_FRAME_SIZE
	.align		4
.L_7576:
        /*b154*/ 	.byte	0x04, 0x11
        /*b156*/ 	.short	(.L_7578 - .L_7577)
	.align		4
.L_7577:
        /*b158*/ 	.word	index@($_ZN7cutlass13device_kernelIN5flash19enable_sm80_to_sm89INS1_16FlashAttnBwdSm80INS1_25CollectiveMainloopBwdSm80ILi2ELi2EN4cute5tupleIJNS5_1CILi128EEES8_NS7_ILi64EEEEEENS_10bfloat16_tEfNS_4arch4Sm80ELb0ELb1ELb1ELb1ELb0ELb0ELb0ELb0ELi2ELi4ELi4ELi4ELb0EEENS1_24CollectiveEpilogueBwdGQAISA_fSD_Li256ELb1ELb0EEENS1_19SingleTileSchedulerILb1ELb0ELb0ELi128EEEEEEEEEvNT_6ParamsE$_ZN4cute5tupleIJNS0_IJNS0_IJNS_1CILi2EEES2_S2_EEES2_NS0_IJS2_S2_EEEEEENS0_IJNS0_IJNS1_ILi1EEENS1_ILi512EEEiEEENS1_ILi4096EEENS0_IJiiEEEEEEEEC2ERKS5_RKSB_)
        /*b15c*/ 	.word	0x00000000


	//----- nvinfo : EIATTR_FRAME_SIZE
	.align		4
.L_7578:
        /*b160*/ 	.byte	0x04, 0x11
        /*b162*/ 	.short	(.L_7580 - .L_7579)
	.align		4
.L_7579:
        /*b164*/ 	.word	index@($_ZN7cutlass13device_kernelIN5flash19enable_sm80_to_sm89INS1_16FlashAttnBwdSm80INS1_25CollectiveMainloopBwdSm80ILi2ELi2EN4cute5tupleIJNS5_1CILi128EEES8_NS7_ILi64EEEEEENS_10bfloat16_tEfNS_4arch4Sm80ELb0ELb1ELb1ELb1ELb0ELb0ELb0ELb0ELi2ELi4ELi4ELi4ELb0EEENS1_24CollectiveEpilogueBwdGQAISA_fSD_Li256ELb1ELb0EEENS1_19SingleTileSchedulerILb1ELb0ELb0ELi128EEEEEEEEEvNT_6ParamsE$_ZN4cute5tupleIJNS0_IJNS0_IJNS_1CILi2EEES2_S2_EEES2_NS0_IJNS0_IJS2_S2_EEES2_EEEEEENS0_IJNS0_IJNS1_ILi1EEENS1_ILi512EEEiEEENS1_ILi4096EEENS0_IJNS0_IJiiEEENS1_ILi8192EEEEEEEEEEEC2ERKS6_RKSE_)
        /*b168*/ 	.word	0x00000000


	//----- nvinfo : EIATTR_FRAME_SIZE
	.align		4
.L_7580:
        /*b16c*/ 	.byte	0x04, 0x11
        /*b16e*/ 	.short	(.L_7582 - .L_7581)
	.align		4
.L_7581:
        /*b170*/ 	.word	index@($_ZN7cutlass13device_kernelIN5flash19enable_sm80_to_sm89INS1_16FlashAttnBwdSm80INS1_25CollectiveMainloopBwdSm80ILi2ELi2EN4cute5tupleIJNS5_1CILi128EEES8_NS7_ILi64EEEEEENS_10bfloat16_tEfNS_4arch4Sm80ELb0ELb1ELb1ELb1ELb0ELb0ELb0ELb0ELi2ELi4ELi4ELi4ELb0EEENS1_24CollectiveEpilogueBwdGQAISA_fSD_Li256ELb1ELb0EEENS1_19SingleTileSchedulerILb1ELb0ELb0ELi128EEEEEEEEEvNT_6ParamsE$_ZN4cute5tupleIJNS0_IJNS0_IJNS_1CILi2EEES2_EEES3_NS1_ILi8EEEEEENS0_IJNS0_IJiNS1_ILi512EEEEEENS0_IJiiEEENS1_ILi1024EEEEEEEEC2ERKS5_RKSA_)
        /*b174*/ 	.word	0x00000000


	//----- nvinfo : EIATTR_FRAME_SIZE
	.align		4
.L_7582:
        /*b178*/ 	.byte	0x04, 0x11
        /*b17a*/ 	.short	(.L_7584 - .L_7583)
	.align		4
.L_7583:
        /*b17c*/ 	.word	index@($_ZN7cutlass13device_kernelIN5flash19enable_sm80_to_sm89INS1_16FlashAttnBwdSm80INS1_25CollectiveMainloopBwdSm80ILi2ELi2EN4cute5tupleIJNS5_1CILi128EEES8_NS7_ILi64EEEEEENS_10bfloat16_tEfNS_4arch4Sm80ELb0ELb1ELb1ELb1ELb0ELb0ELb0ELb0ELi2ELi4ELi4ELi4ELb0EEENS1_24CollectiveEpilogueBwdGQAISA_fSD_Li256ELb1ELb0EEENS1_19SingleTileSchedulerILb1ELb0ELb0ELi128EEEEEEEEEvNT_6ParamsE$_ZN4cute5tupleIJNS0_IJNS0_IJNS_1CILi2EEES2_EEES2_EEENS0_IJNS0_IJiiEEENS1_ILi8192EEEEEEEEC2ERKS4_RKS7_)
        /*b180*/ 	.word	0x00000000


	//----- nvinfo : EIATTR_FRAME_SIZE
	.align		4
.L_7584:
        /*b184*/ 	.byte	0x04, 0x11
        /*b186*/ 	.short	(.L_7586 - .L_7585)
	.align		4
.L_7585:
        /*b188*/ 	.word	index@($_ZN7cutlass13device_kernelIN5flash19enable_sm80_to_sm89INS1_16FlashAttnBwdSm80INS1_25CollectiveMainloopBwdSm80ILi2ELi2EN4cute5tupleIJNS5_1CILi128EEES8_NS7_ILi64EEEEEENS_10bfloat16_tEfNS_4arch4Sm80ELb0ELb1ELb1ELb1ELb0ELb0ELb0ELb0ELi2ELi4ELi4ELi4ELb0EEENS1_24CollectiveEpilogueBwdGQAISA_fSD_Li256ELb1ELb0EEENS1_19SingleTileSchedulerILb1ELb0ELb0ELi128EEEEEEEEEvNT_6ParamsE$_ZN4cute5tupleIJNS0_IJNS0_IJNS_1CILi2EEES2_EEENS1_ILi8EEES3_EEENS0_IJNS0_IJNS1_ILi1EEEiEEENS1_ILi1024EEENS0_IJiiEEEEEEEEC2ERKS5_RKSA_)
        /*b18c*/ 	.word	0x00000000


	//----- nvinfo : EIATTR_FRAME_SIZE
	.align		4
.L_7586:
        /*b190*/ 	.byte	0x04, 0x11
        /*b192*/ 	.short	(.L_7588 - .L_7587)
	.align		4
.L_7587:
        /*b194*/ 	.word	index@($_ZN7cutlass13device_kernelIN5flash19enable_sm80_to_sm89INS1_16FlashAttnBwdSm80INS1_25CollectiveMainloopBwdSm80ILi2ELi2EN4cute5tupleIJNS5_1CILi128EEES8_NS7_ILi64EEEEEENS_10bfloat16_tEfNS_4arch4Sm80ELb0ELb1ELb1ELb1ELb0ELb0ELb0ELb0ELi2ELi4ELi4ELi4ELb0EEENS1_24CollectiveEpilogueBwdGQAISA_fSD_Li256ELb1ELb0EEENS1_19SingleTileSchedulerILb1ELb0ELb0ELi128EEEEEEEEEvNT_6ParamsE$_ZN4cute5tupleIJNS0_IJNS0_IJNS_1CILi1EEENS0_IJS2_NS1_ILi2EEES3_EEEEEES3_NS0_IJS3_S3_EEEEEENS0_IJNS0_IJNS1_ILi0EEENS0_IJS2_NS1_ILi256EEEiEEEEEENS1_ILi2048EEENS0_IJiNS1_ILi4096EEEEEEEEEEEC2ERKS7_RKSF_)
        /*b198*/ 	.word	0x00000000


	//----- nvinfo : EIATTR_FRAME_SIZE
	.align		4
.L_7588:
        /*b19c*/ 	.byte	0x04, 0x11
        /*b19e*/ 	.short	(.L_7590 - .L_7589)
	.align		4
.L_7589:
        /*b1a0*/ 	.word	index@($_ZN7cutlass13device_kernelIN5flash19enable_sm80_to_sm89INS1_16FlashAttnBwdSm80INS1_25CollectiveMainloopBwdSm80ILi2ELi2EN4cute5tupleIJNS5_1CILi128EEES8_NS7_ILi64EEEEEENS_10bfloat16_tEfNS_4arch4Sm80ELb0ELb1ELb1ELb1ELb0ELb0ELb0ELb0ELi2ELi4ELi4ELi4ELb0EEENS1_24CollectiveEpilogueBwdGQAISA_fSD_Li256ELb1ELb0EEENS1_19SingleTileSchedulerILb1ELb0ELb0ELi128EEEEEEEEEvNT_6ParamsE$_ZN4cute5tupleIJNS0_IJNS0_IJNS0_IJNS_1CILi8EEENS1_ILi1EEEEEES3_EEENS0_IJNS0_IJS3_S3_EEENS1_ILi2EEEEEEEEENS0_IJNS0_IJNS0_IJS3_NS1_ILi0EEEEEESA_EEENS0_IJNS0_IJSA_SA_EEEiEEEEEEEEC2ERKS9_RKSF_)
        /*b1a4*/ 	.word	0x00000000


	//----- nvinfo : EIATTR_FRAME_SIZE
	.align		4
.L_7590:
        /*b1a8*/ 	.byte	0x04, 0x11
        /*b1aa*/ 	.short	(.L_7592 - .L_7591)
	.align		4
.L_7591:
        /*b1ac*/ 	.word	index@($_ZN7cutlass13device_kernelIN5flash19enable_sm80_to_sm89INS1_16FlashAttnBwdSm80INS1_25CollectiveMainloopBwdSm80ILi2ELi2EN4cute5tupleIJNS5_1CILi128EEES8_NS7_ILi64EEEEEENS_10bfloat16_tEfNS_4arch4Sm80ELb0ELb1ELb1ELb1ELb0ELb0ELb0ELb0ELi2ELi4ELi4ELi4ELb0EEENS1_24CollectiveEpilogueBwdGQAISA_fSD_Li256ELb1ELb0EEENS1_19SingleTileSchedulerILb1ELb0ELb0ELi128EEEEEEEEEvNT_6ParamsE$_ZN4cute5tupleIJNS0_IJNS0_IJNS0_IJNS_1CILi8EEENS1_ILi1EEEEEENS0_IJS3_S3_EEEEEENS0_IJS3_NS1_ILi2EEEEEEEEENS0_IJNS0_IJNS0_IJS3_NS1_ILi0EEEEEENS0_IJSA_SA_EEEEEENS0_IJSA_iEEEEEEEEC2ERKS9_RKSF_)
        /*b1b0*/ 	.word	0x00000000


	//----- nvinfo : EIATTR_FRAME_SIZE
	.align		4
.L_7592:
        /*b1b4*/ 	.byte	0x04, 0x11
        /*b1b6*/ 	.short	(.L_7594 - .L_7593)
	.align		4
.L_7593:
        /*b1b8*/ 	.word	index@($_ZN7cutlass13device_kernelIN5flash19enable_sm80_to_sm89INS1_16FlashAttnBwdSm80INS1_25CollectiveMainloopBwdSm80ILi2ELi2EN4cute5tupleIJNS5_1CILi128EEES8_NS7_ILi64EEEEEENS_10bfloat16_tEfNS_4arch4Sm80ELb0ELb1ELb1ELb1ELb0ELb0ELb0ELb0ELi2ELi4ELi4ELi4ELb0EEENS1_24CollectiveEpilogueBwdGQAISA_fSD_Li256ELb1ELb0EEENS1_19SingleTileSchedulerILb1ELb0ELb0ELi128EEEEEEEEEvNT_6ParamsE$_ZN4cute3eso3ESOILb1ELb0EJNS_7SwizzleILi3ELi3ELi3EEENS_9MixedBitsILj0ELj432EEENS_6LayoutINS_5tupleIJNS7_IJNS_1CILi2EEES9_S9_EEES9_NS8_ILi8EEEEEENS7_IJNS7_IJNS8_ILi64EEESB_NS8_ILi512EEEEEENS8_ILi8192EEENS8_ILi1024EEEEEEEEEEC2ERKS3_RKS5_RKSJ_)
        /*b1bc*/ 	.word	0x00000000


	//----- nvinfo : EIATTR_FRAME_SIZE
	.align		4
.L_7594:
        /*b1c0*/ 	.byte	0x04, 0x11
        /*b1c2*/ 	.short	(.L_7596 - .L_7595)
	.align		4
.L_7595:
        /*b1c4*/ 	.word	index@($_ZN7cutlass13device_kernelIN5flash19enable_sm80_to_sm89INS1_16FlashAttnBwdSm80INS1_25CollectiveMainloopBwdSm80ILi2ELi2EN4cute5tupleIJNS5_1CILi128EEES8_NS7_ILi64EEEEEENS_10bfloat16_tEfNS_4arch4Sm80ELb0ELb1ELb1ELb1ELb0ELb0ELb0ELb0ELi2ELi4ELi4ELi4ELb0EEENS1_24CollectiveEpilogueBwdGQAISA_fSD_Li256ELb1ELb0EEENS1_19SingleTileSchedulerILb1ELb0ELb0ELi128EEEEEEEEEvNT_6ParamsE$_ZN4cute3eso3ESOILb1ELb0EJNS_6LayoutINS_5tupleIJNS_1CILi4EEEEEENS3_IJNS4_ILi1EEEEEEEENS_10ViewEngineIPfEEEEC2ERKS9_RKSC_)
        /*b1c8*/ 	.word	0x00000000


	//----- nvinfo : EIATTR_FRAME_SIZE
	.align		4
.L_7596:
        /*b1cc*/ 	.byte	0x04, 0x11
        /*b1ce*/ 	.short	(.L_7598 - .L_7597)
	.align		4
.L_7597:
        /*b1d0*/ 	.word	index@($_ZN7cutlass13device_kernelIN5flash19enable_sm80_to_sm89INS1_16FlashAttnBwdSm80INS1_25CollectiveMainloopBwdSm80ILi2ELi2EN4cute5tupleIJNS5_1CILi128EEES8_NS7_ILi64EEEEEENS_10bfloat16_tEfNS_4arch4Sm80ELb0ELb1ELb1ELb1ELb0ELb0ELb0ELb0ELi2ELi4ELi4ELi4ELb0EEENS1_24CollectiveEpilogueBwdGQAISA_fSD_Li256ELb1ELb0EEENS1_19SingleTileSchedulerILb1ELb0ELb0ELi128EEEEEEEEEvNT_6ParamsE$_ZN4cute3eso3ESOILb1ELb0EJNS_6LayoutINS_5tupleIJNS_1CILi1EEENS4_ILi4EEEEEENS3_IJNS4_ILi0EEES5_EEEEENS_10ViewEngineIPfEEEEC2ERKSA_RKSD_)
        /*b1d4*/ 	.word	0x00000000


	//----- nvinfo : EIATTR_FRAME_SIZE
	.align		4
.L_7598:
        /*b1d8*/ 	.byte	0x04, 0x11
        /*b1da*/ 	.short	(.L_7600 - .L_7599)
	.align		4
.L_7599:
        /*b1dc*/ 	.word	index@($_ZN7cutlass13device_kernelIN5flash19enable_sm80_to_sm89INS1_16FlashAttnBwdSm80INS1_25CollectiveMainloopBwdSm80ILi2ELi2EN4cute5tupleIJNS5_1CILi128EEES8_NS7_ILi64EEEEEENS_10bfloat16_tEfNS_4arch4Sm80ELb0ELb1ELb1ELb1ELb0ELb0ELb0ELb0ELi2ELi4ELi4ELi4ELb0EEENS1_24CollectiveEpilogueBwdGQAISA_fSD_Li256ELb1ELb0EEENS1_19SingleTileSchedulerILb1ELb0ELb0ELi128EEEEEEEEEvNT_6ParamsE$_ZN4cute3eso3ESOILb1ELb0EJNS_6LayoutINS_5tupleIJNS_1CILi1EEENS3_IJNS4_ILi2EEES6_EEEEEENS3_IJNS4_ILi0EEENS3_IJNS4_ILi8EEENS4_ILi64EEEEEEEEEEENS_10ViewEngineINS_8smem_ptrIPfEEEEEEC2ERKSE_RKSJ_)
        /*b1e0*/ 	.word	0x00000000


	//----- nvinfo : EIATTR_FRAME_SIZE
	.align		4
.L_7600:
        /*b1e4*/ 	.byte	0x04, 0x11
        /*b1e6*/ 	.short	(.L_7602 - .L_7601)
	.align		4
.L_7601:
        /*b1e8*/ 	.word	index@($_ZN7cutlass13device_kernelIN5flash19enable_sm80_to_sm89INS1_16FlashAttnBwdSm80INS1_25CollectiveMainloopBwdSm80ILi2ELi2EN4cute5tupleIJNS5_1CILi128EEES8_NS7_ILi64EEEEEENS_10bfloat16_tEfNS_4arch4Sm80ELb0ELb1ELb1ELb1ELb0ELb0ELb0ELb0ELi2ELi4ELi4ELi4ELb0EEENS1_24CollectiveEpilogueBwdGQAISA_fSD_Li256ELb1ELb0EEENS1_19SingleTileSchedulerILb1ELb0ELb0ELi128EEEEEEEEEvNT_6ParamsE$_ZN4cute3eso3ESOILb1ELb0EJNS_6LayoutINS_5tupleIJNS3_IJNS_1CILi8EEENS4_ILi1EEEEEENS4_ILi4EEES8_EEENS3_IJNS3_IJS6_NS4_ILi0EEEEEES5_NS4_ILi32EEEEEEEENS_10ViewEngineIPN7cutlass10bfloat16_tEEEEEC2ERKSE_RKSJ_)
        /*b1ec*/ 	.word	0x00000000


	//----- nvinfo : EIATTR_FRAME_SIZE
	.align		4
.L_7602:
        /*b1f0*/ 	.byte	0x04, 0x11
        /*b1f2*/ 	.short	(.L_7604 - .L_7603)
	.align		4
.L_7603:
        /*b1f4*/ 	.word	index@($_ZN7cutlass13device_kernelIN5flash19enable_sm80_to_sm89INS1_16FlashAttnBwdSm80INS1_25CollectiveMainloopBwdSm80ILi2ELi2EN4cute5tupleIJNS5_1CILi128EEES8_NS7_ILi64EEEEEENS_10bfloat16_tEfNS_4arch4Sm80ELb0ELb1ELb1ELb1ELb0ELb0ELb0ELb0ELi2ELi4ELi4ELi4ELb0EEENS1_24CollectiveEpilogueBwdGQAISA_fSD_Li256ELb1ELb0EEENS1_19SingleTileSchedulerILb1ELb0ELb0ELi128EEEEEEEEEvNT_6ParamsE$_ZN4cute3eso3ESOILb1ELb0EJNS_6LayoutINS_5tupleIJNS3_IJNS_1CILi8EEENS4_ILi1EEEEEENS4_ILi4EEES6_EEENS3_IJNS3_IJS6_NS4_ILi0EEEEEENS4_ILi2048EEESA_EEEEEiEEC2ERKSE_RKi)
        /*b1f8*/ 	.word	0x00000000


	//----- nvinfo : EIATTR_FRAME_SIZE
	.align		4
.L_7604:
        /*b1fc*/ 	.byte	0x04, 0x11
        /*b1fe*/ 	.short	(.L_7606 - .L_7605)
	.align		4
.L_7605:
        /*b200*/ 	.word	index@($_ZN7cutlass13device_kernelIN5flash19enable_sm80_to_sm89INS1_16FlashAttnBwdSm80INS1_25CollectiveMainloopBwdSm80ILi2ELi2EN4cute5tupleIJNS5_1CILi128EEES8_NS7_ILi64EEEEEENS_10bfloat16_tEfNS_4arch4Sm80ELb0ELb1ELb1ELb1ELb0ELb0ELb0ELb0ELi2ELi4ELi4ELi4ELb0EEENS1_24CollectiveEpilogueBwdGQAISA_fSD_Li256ELb1ELb0EEENS1_19SingleTileSchedulerILb1ELb0ELb0ELi128EEEEEEEEEvNT_6ParamsE$_ZN4cute3eso3ESOILb1ELb0EJNS_6LayoutINS_5tupleIJNS3_IJNS_1CILi8EEENS4_ILi1EEEEEENS4_ILi4EEES6_EEENS3_IJNS3_IJS6_NS4_ILi0EEEEEENS4_ILi2048EEESA_EEEEENS_10ViewEngineINS_8smem_ptrIPN7cutlass10bfloat16_tEEEEEEEC2ERKSE_RKSL_)
        /*b204*/ 	.word	0x00000000


	//----- nvinfo : EIATTR_FRAME_SIZE
	.align		4
.L_7606:
        /*b208*/ 	.byte	0x04, 0x11
        /*b20a*/ 	.short	(.L_7608 - .L_7607)
	.align		4
.L_7607:
        /*b20c*/ 	.word	index@($_ZN7cutlass13device_kernelIN5flash19enable_sm80_to_sm89INS1_16FlashAttnBwdSm80INS1_25CollectiveMainloopBwdSm80ILi2ELi2EN4cute5tupleIJNS5_1CILi128EEES8_NS7_ILi64EEEEEENS_10bfloat16_tEfNS_4arch4Sm80ELb0ELb1ELb1ELb1ELb0ELb0ELb0ELb0ELi2ELi4ELi4ELi4ELb0EEENS1_24CollectiveEpilogueBwdGQAISA_fSD_Li256ELb1ELb0EEENS1_19SingleTileSchedulerILb1ELb0ELb0ELi128EEEEEEEEEvNT_6ParamsE$_ZN4cute3eso3ESOILb1ELb0EJNS_6LayoutINS_5tupleIJNS3_IJNS_1CILi8EEENS4_ILi1EEEEEENS4_ILi4EEEEEENS3_IJNS3_IJS6_NS4_ILi0EEEEEES5_EEEEEiEEC2ERKSD_RKi)
        /*b210*/ 	.word	0x00000000


	//----- nvinfo : EIATTR_FRAME_SIZE
	.align		4
.L_7608:
        /*b214*/ 	.byte	0x04, 0x11
        /*b216*/ 	.short	(.L_7610 - .L_7609)
	.align		4
.L_7609:
        /*b218*/ 	.word	index@($_ZN7cutlass13device_kernelIN5flash19enable_sm80_to_sm89INS1_16FlashAttnBwdSm80INS1_25CollectiveMainloopBwdSm80ILi2ELi2EN4cute5tupleIJNS5_1CILi128EEES8_NS7_ILi64EEEEEENS_10bfloat16_tEfNS_4arch4Sm80ELb0ELb1ELb1ELb1ELb0ELb0ELb0ELb0ELi2ELi4ELi4ELi4ELb0EEENS1_24CollectiveEpilogueBwdGQAISA_fSD_Li256ELb1ELb0EEENS1_19SingleTileSchedulerILb1ELb0ELb0ELi128EEEEEEEEEvNT_6ParamsE$_ZN4cute3eso3ESOILb1ELb0EJNS_6LayoutINS_5tupleIJNS3_IJNS_1CILi8EEENS4_ILi1EEEEEENS4_ILi4EEEEEENS3_IJNS3_IJS6_NS4_ILi0EEEEEES5_EEEEENS_10ViewEngineIPN7cutlass10bfloat16_tEEEEEC2ERKSD_RKSI_)
        /*b21c*/ 	.word	0x00000000


	//----- nvinfo : EIATTR_FRAME_SIZE
	.align		4
.L_7610:
        /*b220*/ 	.byte	0x04, 0x11
        /*b222*/ 	.short	(.L_7612 - .L_7611)
	.align		4
.L_7611:
        /*b224*/ 	.word	index@($_ZN7cutlass13device_kernelIN5flash19enable_sm80_to_sm89INS1_16FlashAttnBwdSm80INS1_25CollectiveMainloopBwdSm80ILi2ELi2EN4cute5tupleIJNS5_1CILi128EEES8_NS7_ILi64EEEEEENS_10bfloat16_tEfNS_4arch4Sm80ELb0ELb1ELb1ELb1ELb0ELb0ELb0ELb0ELi2ELi4ELi4ELi4ELb0EEENS1_24CollectiveEpilogueBwdGQAISA_fSD_Li256ELb1ELb0EEENS1_19SingleTileSchedulerILb1ELb0ELb0ELi128EEEEEEEEEvNT_6ParamsE$_ZN4cute3eso3ESOILb1ELb0EJNS_6LayoutINS_5tupleIJNS3_IJNS_1CILi8EEENS4_ILi1EEEEEENS4_ILi4EEEEEENS3_IJNS3_IJS6_NS4_ILi0EEEEEENS4_ILi2048EEEEEEEEiEEC2ERKSE_RKi)
        /*b228*/ 	.word	0x00000000


	//----- nvinfo : EIATTR_FRAME_SIZE
	.align		4
.L_7612:
        /*b22c*/ 	.byte	0x04, 0x11
        /*b22e*/ 	.short	(.L_7614 - .L_7613)
	.align		4
.L_7613:
        /*b230*/ 	.word	index@($_ZN7cutlass13device_kernelIN5flash19enable_sm80_to_sm89INS1_16FlashAttnBwdSm80INS1_25CollectiveMainloopBwdSm80ILi2ELi2EN4cute5tupleIJNS5_1CILi128EEES8_NS7_ILi64EEEEEENS_10bfloat16_tEfNS_4arch4Sm80ELb0ELb1ELb1ELb1ELb0ELb0ELb0ELb0ELi2ELi4ELi4ELi4ELb0EEENS1_24CollectiveEpilogueBwdGQAISA_fSD_Li256ELb1ELb0EEENS1_19SingleTileSchedulerILb1ELb0ELb0ELi128EEEEEEEEEvNT_6ParamsE$_ZN4cute3eso3ESOILb1ELb0EJNS_6LayoutINS_5tupleIJNS3_IJNS_1CILi8EEENS4_ILi1EEEEEENS4_ILi4EEEEEENS3_IJNS3_IJS6_NS4_ILi0EEEEEENS4_ILi2048EEEEEEEENS_10ViewEngineINS_8smem_ptrIPN7cutlass10bfloat16_tEEEEEEEC2ERKSE_RKSL_)
        /*b234*/ 	.word	0x00000000


	//----- nvinfo : EIATTR_FRAME_SIZE
	.align		4
.L_7614:
        /*b238*/ 	.byte	0x04, 0x11
        /*b23a*/ 	.short	(.L_7616 - .L_7615)
	.align		4
.L_7615:
        /*b23c*/ 	.word	index@($_ZN7cutlass13device_kernelIN5flash19enable_sm80_to_sm89INS1_16FlashAttnBwdSm80INS1_25CollectiveMainloopBwdSm80ILi2ELi2EN4cute5tupleIJNS5_1CILi128EEES8_NS7_ILi64EEEEEENS_10bfloat16_tEfNS_4arch4Sm80ELb0ELb1ELb1ELb1ELb0ELb0ELb0ELb0ELi2ELi4ELi4ELi4ELb0EEENS1_24CollectiveEpilogueBwdGQAISA_fSD_Li256ELb1ELb0EEENS1_19SingleTileSchedulerILb1ELb0ELb0ELi128EEEEEEEEEvNT_6ParamsE$_ZN4cute3eso3ESOILb1ELb0EJNS_6LayoutINS_5tupleIJNS3_IJNS_1CILi8EEENS4_ILi1EEEEEENS4_ILi2EEES5_EEENS3_IJNS3_IJS6_NS4_ILi0EEEEEENS4_ILi64EEES5_EEEEENS_10ViewEngineIPN7cutlass10bfloat16_tEEEEEC2ERKSE_RKSJ_)
        /*b240*/ 	.word	0x00000000


	//----- nvinfo : EIATTR_FRAME_SIZE
	.align		4
.L_7616:
        /*b244*/ 	.byte	0x04, 0x11
        /*b246*/ 	.short	(.L_7618 - .L_7617)
	.align		4
.L_7617:
        /*b248*/ 	.word	index@($_ZN7cutlass13device_kernelIN5flash19enable_sm80_to_sm89INS1_16FlashAttnBwdSm80INS1_25CollectiveMainloopBwdSm80ILi2ELi2EN4cute5tupleIJNS5_1CILi128EEES8_NS7_ILi64EEEEEENS_10bfloat16_tEfNS_4arch4Sm80ELb0ELb1ELb1ELb1ELb0ELb0ELb0ELb0ELi2ELi4ELi4ELi4ELb0EEENS1_24CollectiveEpilogueBwdGQAISA_fSD_Li256ELb1ELb0EEENS1_19SingleTileSchedulerILb1ELb0ELb0ELi128EEEEEEEEEvNT_6ParamsE$_ZN4cute3eso3ESOILb1ELb0EJNS_6LayoutINS_5tupleIJNS3_IJNS_1CILi8EEENS4_ILi1EEEEEENS4_ILi2EEENS4_ILi4EEEEEENS3_IJNS3_IJS6_NS4_ILi0EEEEEES5_NS4_ILi16EEEEEEEENS_10ViewEngineIPN7cutlass10bfloat16_tEEEEEC2ERKSF_RKSK_)
        /*b24c*/ 	.word	0x00000000


	//----- nvinfo : EIATTR_FRAME_SIZE
	.align		4
.L_7618:
        /*b250*/ 	.byte	0x04, 0x11
        /*b252*/ 	.short	(.L_7620 - .L_7619)
	.align		4
.L_7619:
        /*b254*/ 	.word	index@($_ZN7cutlass13device_kernelIN5flash19enable_sm80_to_sm89INS1_16FlashAttnBwdSm80INS1_25CollectiveMainloopBwdSm80ILi2ELi2EN4cute5tupleIJNS5_1CILi128EEES8_NS7_ILi64EEEEEENS_10bfloat16_tEfNS_4arch4Sm80ELb0ELb1ELb1ELb1ELb0ELb0ELb0ELb0ELi2ELi4ELi4ELi4ELb0EEENS1_24CollectiveEpilogueBwdGQAISA_fSD_Li256ELb1ELb0EEENS1_19SingleTileSchedulerILb1ELb0ELb0ELi128EEEEEEEEEvNT_6ParamsE$_ZN4cute3eso3ESOILb1ELb0EJNS_6LayoutINS_5tupleIJNS3_IJNS_1CILi8EEENS4_ILi1EEEEEENS4_ILi2EEENS3_IJNS4_ILi4EEES8_EEEEEENS3_IJNS3_IJS6_NS4_ILi0EEEEEES5_NS3_IJNS4_ILi32EEENS4_ILi16EEEEEEEEEEENS_10ViewEngineIPN7cutlass10bfloat16_tEEEEEC2ERKSI_RKSN_)
        /*b258*/ 	.word	0x00000000


	//----- nvinfo : EIATTR_FRAME_SIZE
	.align		4
.L_7620:
        /*b25c*/ 	.byte	0x04, 0x11
        /*b25e*/ 	.short	(.L_7622 - .L_7621)
	.align		4
.L_7621:
        /*b260*/ 	.word	index@($_ZN7cutlass13device_kernelIN5flash19enable_sm80_to_sm89INS1_16FlashAttnBwdSm80INS1_25CollectiveMainloopBwdSm80ILi2ELi2EN4cute5tupleIJNS5_1CILi128EEES8_NS7_ILi64EEEEEENS_10bfloat16_tEfNS_4arch4Sm80ELb0ELb1ELb1ELb1ELb0ELb0ELb0ELb0ELi2ELi4ELi4ELi4ELb0EEENS1_24CollectiveEpilogueBwdGQAISA_fSD_Li256ELb1ELb0EEENS1_19SingleTileSchedulerILb1ELb0ELb0ELi128EEEEEEEEEvNT_6ParamsE$_ZN4cute3eso3ESOILb1ELb0EJNS_6LayoutINS_5tupleIJNS3_IJNS_1CILi8EEENS4_ILi1EEEEEENS4_ILi2EEEEEENS3_IJNS3_IJS6_NS4_ILi0EEEEEES5_EEEEEiEEC2ERKSD_RKi)
        /*b264*/ 	.word	0x00000000


	//----- nvinfo : EIATTR_FRAME_SIZE
	.align		4
.L_7622:
        /*b268*/ 	.byte	0x04, 0x11
        /*b26a*/ 	.short	(.L_7624 - .L_7623)
	.align		4
.L_7623:
        /*b26c*/ 	.word	index@($_ZN7cutlass13device_kernelIN5flash19enable_sm80_to_sm89INS1_16FlashAttnBwdSm80INS1_25CollectiveMainloopBwdSm80ILi2ELi2EN4cute5tupleIJNS5_1CILi128EEES8_NS7_ILi64EEEEEENS_10bfloat16_tEfNS_4arch4Sm80ELb0ELb1ELb1ELb1ELb0ELb0ELb0ELb0ELi2ELi4ELi4ELi4ELb0EEENS1_24CollectiveEpilogueBwdGQAISA_fSD_Li256ELb1ELb0EEENS1_19SingleTileSchedulerILb1ELb0ELb0ELi128EEEEEEEEEvNT_6ParamsE$_ZN4cute3eso3ESOILb1ELb0EJNS_6LayoutINS_5tupleIJNS3_IJNS_1CILi8EEENS4_ILi1EEEEEENS4_ILi2EEEEEENS3_IJNS3_IJS6_NS4_ILi0EEEEEES5_EEEEENS_10ViewEngineIPN7cutlass10bfloat16_tEEEEEC2ERKSD_RKSI_)
        /*b270*/ 	.word	0x00000000


	//----- nvinfo : EIATTR_FRAME_SIZE
	.align		4
.L_7624:
        /*b274*/ 	.byte	0x04, 0x11
        /*b276*/ 	.short	(.L_7626 - .L_7625)
	.align		4
.L_7625:
        /*b278*/ 	.word	index@($_ZN7cutlass13device_kernelIN5flash19enable_sm80_to_sm89INS1_16FlashAttnBwdSm80INS1_25CollectiveMainloopBwdSm80ILi2ELi2EN4cute5tupleIJNS5_1CILi128EEES8_NS7_ILi64EEEEEENS_10bfloat16_tEfNS_4arch4Sm80ELb0ELb1ELb1ELb1ELb0ELb0ELb0ELb0ELi2ELi4ELi4ELi4ELb0EEENS1_24CollectiveEpilogueBwdGQAISA_fSD_Li256ELb1ELb0EEENS1_19SingleTileSchedulerILb1ELb0ELb0ELi128EEEEEEEEEvNT_6ParamsE$_ZN4cute3eso3ESOILb1ELb0EJNS_6LayoutINS_5tupleIJNS3_IJNS_1CILi8EEENS4_ILi1EEEEEENS4_ILi2EEEEEENS3_IJNS3_IJS6_NS4_ILi0EEEEEENS4_ILi8192EEEEEEEEiEEC2ERKSE_RKi)
        /*b27c*/ 	.word	0x00000000


	//----- nvinfo : EIATTR_FRAME_SIZE
	.align		4
.L_7626:
        /*b280*/ 	.byte	0x04, 0x11
        /*b282*/ 	.short	(.L_7628 - .L_7627)
	.align		4
.L_7627:
        /*b284*/ 	.word	index@($_ZN7cutlass13device_kernelIN5flash19enable_sm80_to_sm89INS1_16FlashAttnBwdSm80INS1_25CollectiveMainloopBwdSm80ILi2ELi2EN4cute5tupleIJNS5_1CILi128EEES8_NS7_ILi64EEEEEENS_10bfloat16_tEfNS_4arch4Sm80ELb0ELb1ELb1ELb1ELb0ELb0ELb0ELb0ELi2ELi4ELi4ELi4ELb0EEENS1_24CollectiveEpilogueBwdGQAISA_fSD_Li256ELb1ELb0EEENS1_19SingleTileSchedulerILb1ELb0ELb0ELi128EEEEEEEEEvNT_6ParamsE$_ZN4cute3eso3ESOILb1ELb0EJNS_6LayoutINS_5tupleIJNS3_IJNS_1CILi8EEENS4_ILi1EEEEEENS4_ILi2EEEEEENS3_IJNS3_IJS6_NS4_ILi0EEEEEENS4_ILi8192EEEEEEEENS_10ViewEngineINS_8smem_ptrIPN7cutlass10bfloat16_tEEEEEEEC2ERKSE_RKSL_)
        /*b288*/ 	.word	0x00000000


	//----- nvinfo : EIATTR_FRAME_SIZE
	.align		4
.L_7628:
        /*b28c*/ 	.byte	0x04, 0x11
        /*b28e*/ 	.short	(.L_7630 - .L_7629)
	.align		4
.L_7629:
        /*b290*/ 	.word	index@($_ZN7cutlass13device_kernelIN5flash19enable_sm80_to_sm89INS1_16FlashAttnBwdSm80INS1_25CollectiveMainloopBwdSm80ILi2ELi2EN4cute5tupleIJNS5_1CILi128EEES8_NS7_ILi64EEEEEENS_10bfloat16_tEfNS_4arch4Sm80ELb0ELb1ELb1ELb1ELb0ELb0ELb0ELb0ELi2ELi4ELi4ELi4ELb0EEENS1_24CollectiveEpilogueBwdGQAISA_fSD_Li256ELb1ELb0EEENS1_19SingleTileSchedulerILb1ELb0ELb0ELi128EEEEEEEEEvNT_6ParamsE$_ZN4cute3eso3ESOILb1ELb0EJNS_6LayoutINS_5tupleIJNS3_IJNS_1CILi8EEENS4_ILi1EEEEEENS4_ILi2EEEEEENS3_IJNS3_IJS6_NS4_ILi0EEEEEENS4_ILi64EEEEEEEEiEEC2ERKSE_RKi)
        /*b294*/ 	.word	0x00000000


	//----- nvinfo : EIATTR_FRAME_SIZE
	.align		4
.L_7630:
        /*b298*/ 	.byte	0x04, 0x11
        /*b29a*/ 	.short	(.L_7632 - .L_7631)
	.align		4
.L_7631:
        /*b29c*/ 	.word	index@($_ZN7cutlass13device_kernelIN5flash19enable_sm80_to_sm89INS1_16FlashAttnBwdSm80INS1_25CollectiveMainloopBwdSm80ILi2ELi2EN4cute5tupleIJNS5_1CILi128EEES8_NS7_ILi64EEEEEENS_10bfloat16_tEfNS_4arch4Sm80ELb0ELb1ELb1ELb1ELb0ELb0ELb0ELb0ELi2ELi4ELi4ELi4ELb0EEENS1_24CollectiveEpilogueBwdGQAISA_fSD_Li256ELb1ELb0EEENS1_19SingleTileSchedulerILb1ELb0ELb0ELi128EEEEEEEEEvNT_6ParamsE$_ZN4cute3eso3ESOILb1ELb0EJNS_6LayoutINS_5tupleIJNS3_IJNS_1CILi8EEENS4_ILi1EEEEEENS4_ILi2EEEEEENS3_IJNS3_IJS6_NS4_ILi0EEEEEENS4_ILi64EEEEEEEENS_10ViewEngineIPN7cutlass10bfloat16_tEEEEEC2ERKSE_RKSJ_)
        /*b2a0*/ 	.word	0x00000000


	//----- nvinfo : EIATTR_FRAME_SIZE
	.align		4
.L_7632:
        /*b2a4*/ 	.byte	0x04, 0x11
        /*b2a6*/ 	.short	(.L_7634 - .L_7633)
	.align		4
.L_7633:
        /*b2a8*/ 	.word	index@($_ZN7cutlass13device_kernelIN5flash19enable_sm80_to_sm89INS1_16FlashAttnBwdSm80INS1_25CollectiveMainloopBwdSm80ILi2ELi2EN4cute5tupleIJNS5_1CILi128EEES8_NS7_ILi64EEEEEENS_10bfloat16_tEfNS_4arch4Sm80ELb0ELb1ELb1ELb1ELb0ELb0ELb0ELb0ELi2ELi4ELi4ELi4ELb0EEENS1_24CollectiveEpilogueBwdGQAISA_fSD_Li256ELb1ELb0EEENS1_19SingleTileSchedulerILb1ELb0ELb0ELi128EEEEEEEEEvNT_6ParamsE$_ZN4cute3eso3ESOILb1ELb0EJNS_6LayoutINS_5tupleIJNS3_IJNS_1CILi8EEENS4_ILi1EEEEEENS4_ILi2EEEEEENS3_IJNS3_IJS6_NS4_ILi0EEEEEENS4_ILi4096EEEEEEEEiEEC2ERKSE_RKi)
        /*b2ac*/ 	.word	0x00000000


	//----- nvinfo : EIATTR_FRAME_SIZE
	.align		4
.L_7634:
        /*b2b0*/ 	.byte	0x04, 0x11
        /*b2b2*/ 	.short	(.L_7636 - .L_7635)
	.align		4
.L_7635:
        /*b2b4*/ 	.word	index@($_ZN7cutlass13device_kernelIN5flash19enable_sm80_to_sm89INS1_16FlashAttnBwdSm80INS1_25CollectiveMainloopBwdSm80ILi2ELi2EN4cute5tupleIJNS5_1CILi128EEES8_NS7_ILi64EEEEEENS_10bfloat16_tEfNS_4arch4Sm80ELb0ELb1ELb1ELb1ELb0ELb0ELb0ELb0ELi2ELi4ELi4ELi4ELb0EEENS1_24CollectiveEpilogueBwdGQAISA_fSD_Li256ELb1ELb0EEENS1_19SingleTileSchedulerILb1ELb0ELb0ELi128EEEEEEEEEvNT_6ParamsE$_ZN4cute3eso3ESOILb1ELb0EJNS_6LayoutINS_5tupleIJNS3_IJNS_1CILi8EEENS4_ILi1EEEEEENS4_ILi2EEEEEENS3_IJNS3_IJS6_NS4_ILi0EEEEEENS4_ILi4096EEEEEEEENS_10ViewEngineINS_8smem_ptrIPN7cutlass10bfloat16_tEEEEEEEC2ERKSE_RKSL_)
        /*b2b8*/ 	.word	0x00000000


	//----- nvinfo : EIATTR_FRAME_SIZE
	.align		4
.L_7636:
        /*b2bc*/ 	.byte	0x04, 0x11
        /*b2be*/ 	.short	(.L_7638 - .L_7637)
	.align		4
.L_7637:
        /*b2c0*/ 	.word	index@($_ZN7cutlass13device_kernelIN5flash19enable_sm80_to_sm89INS1_16FlashAttnBwdSm80INS1_25CollectiveMainloopBwdSm80ILi2ELi2EN4cute5tupleIJNS5_1CILi128EEES8_NS7_ILi64EEEEEENS_10bfloat16_tEfNS_4arch4Sm80ELb0ELb1ELb1ELb1ELb0ELb0ELb0ELb0ELi2ELi4ELi4ELi4ELb0EEENS1_24CollectiveEpilogueBwdGQAISA_fSD_Li256ELb1ELb0EEENS1_19SingleTileSchedulerILb1ELb0ELb0ELi128EEEEEEEEEvNT_6ParamsE$_ZN4cute3eso3ESOILb1ELb0EJNS_6LayoutINS_5tupleIJNS3_IJNS_1CILi8EEENS4_ILi1EEEEEENS3_IJNS4_ILi4EEEEEEEEENS3_IJNS3_IJS6_NS4_ILi0EEEEEENS3_IJS5_EEEEEEEENS_10ViewEngineIPN7cutlass10bfloat16_tEEEEEC2ERKSF_RKSK_)
        /*b2c4*/ 	.word	0x00000000


	//----- nvinfo : EIATTR_FRAME_SIZE
	.align		4
.L_7638:
        /*b2c8*/ 	.byte	0x04, 0x11
        /*b2ca*/ 	.short	(.L_7640 - .L_7639)
	.align		4
.L_7639:
        /*b2cc*/ 	.word	index@($_ZN7cutlass13device_kernelIN5flash19enable_sm80_to_sm89INS1_16FlashAttnBwdSm80INS1_25CollectiveMainloopBwdSm80ILi2ELi2EN4cute5tupleIJNS5_1CILi128EEES8_NS7_ILi64EEEEEENS_10bfloat16_tEfNS_4arch4Sm80ELb0ELb1ELb1ELb1ELb0ELb0ELb0ELb0ELi2ELi4ELi4ELi4ELb0EEENS1_24CollectiveEpilogueBwdGQAISA_fSD_Li256ELb1ELb0EEENS1_19SingleTileSchedulerILb1ELb0ELb0ELi128EEEEEEEEEvNT_6ParamsE$_ZN4cute3eso3ESOILb1ELb0EJNS_6LayoutINS_5tupleIJNS3_IJNS_1CILi8EEENS4_ILi1EEEEEENS3_IJNS4_ILi4EEEEEEEEENS3_IJNS3_IJS6_NS4_ILi0EEEEEENS3_IJNS4_ILi2048EEEEEEEEEEENS_10ViewEngineINS_8smem_ptrIPN7cutlass10bfloat16_tEEEEEEEC2ERKSG_RKSN_)
        /*b2d0*/ 	.word	0x00000000


	//----- nvinfo : EIATTR_FRAME_SIZE
	.align		4
.L_7640:
        /*b2d4*/ 	.byte	0x04, 0x11
        /*b2d6*/ 	.short	(.L_7642 - .L_7641)
	.align		4
.L_7641:
        /*b2d8*/ 	.word	index@($_ZN7cutlass13device_kernelIN5flash19enable_sm80_to_sm89INS1_16FlashAttnBwdSm80INS1_25CollectiveMainloopBwdSm80ILi2ELi2EN4cute5tupleIJNS5_1CILi128EEES8_NS7_ILi64EEEEEENS_10bfloat16_tEfNS_4arch4Sm80ELb0ELb1ELb1ELb1ELb0ELb0ELb0ELb0ELi2ELi4ELi4ELi4ELb0EEENS1_24CollectiveEpilogueBwdGQAISA_fSD_Li256ELb1ELb0EEENS1_19SingleTileSchedulerILb1ELb0ELb0ELi128EEEEEEEEEvNT_6ParamsE$_ZN4cute3eso3ESOILb1ELb0EJNS_6LayoutINS_5tupleIJNS3_IJNS_1CILi8EEENS4_ILi1EEEEEENS3_IJNS4_ILi2EEEEEEEEENS3_IJNS3_IJS6_NS4_ILi0EEEEEENS3_IJS5_EEEEEEEENS_10ViewEngineIPN7cutlass10bfloat16_tEEEEEC2ERKSF_RKSK_)
        /*b2dc*/ 	.word	0x00000000


	//----- nvinfo : EIATTR_FRAME_SIZE
	.align		4
.L_7642:
        /*b2e0*/ 	.byte	0x04, 0x11
        /*b2e2*/ 	.short	(.L_7644 - .L_7643)
	.align		4
.L_7643:
        /*b2e4*/ 	.word	index@($_ZN7cutlass13device_kernelIN5flash19enable_sm80_to_sm89INS1_16FlashAttnBwdSm80INS1_25CollectiveMainloopBwdSm80ILi2ELi2EN4cute5tupleIJNS5_1CILi128EEES8_NS7_ILi64EEEEEENS_10bfloat16_tEfNS_4arch4Sm80ELb0ELb1ELb1ELb1ELb0ELb0ELb0ELb0ELi2ELi4ELi4ELi4ELb0EEENS1_24CollectiveEpilogueBwdGQAISA_fSD_Li256ELb1ELb0EEENS1_19SingleTileSchedulerILb1ELb0ELb0ELi128EEEEEEEEEvNT_6ParamsE$_ZN4cute3eso3ESOILb1ELb0EJNS_6LayoutINS_5tupleIJNS3_IJNS_1CILi8EEENS4_ILi1EEEEEENS3_IJNS4_ILi2EEEEEEEEENS3_IJNS3_IJS6_NS4_ILi0EEEEEENS3_IJNS4_ILi8192EEEEEEEEEEENS_10ViewEngineINS_8smem_ptrIPN7cutlass10bfloat16_tEEEEEEEC2ERKSG_RKSN_)
        /*b2e8*/ 	.word	0x00000000


	//----- nvinfo : EIATTR_FRAME_SIZE
	.align		4
.L_7644:
        /*b2ec*/ 	.byte	0x04, 0x11
        /*b2ee*/ 	.short	(.L_7646 - .L_7645)
	.align		4
.L_7645:
        /*b2f0*/ 	.word	index@($_ZN7cutlass13device_kernelIN5flash19enable_sm80_to_sm89INS1_16FlashAttnBwdSm80INS1_25CollectiveMainloopBwdSm80ILi2ELi2EN4cute5tupleIJNS5_1CILi128EEES8_NS7_ILi64EEEEEENS_10bfloat16_tEfNS_4arch4Sm80ELb0ELb1ELb1ELb1ELb0ELb0ELb0ELb0ELi2ELi4ELi4ELi4ELb0EEENS1_24CollectiveEpilogueBwdGQAISA_fSD_Li256ELb1ELb0EEENS1_19SingleTileSchedulerILb1ELb0ELb0ELi128EEEEEEEEEvNT_6ParamsE$_ZN4cute3eso3ESOILb1ELb0EJNS_6LayoutINS_5tupleIJNS3_IJNS_1CILi8EEENS4_ILi1EEEEEENS3_IJNS4_ILi2EEEEEEEEENS3_IJNS3_IJS6_NS4_ILi0EEEEEENS3_IJNS4_ILi64EEEEEEEEEEENS_10ViewEngineIPN7cutlass10bfloat16_tEEEEEC2ERKSG_RKSL_)
        /*b2f4*/ 	.word	0x00000000


	//----- nvinfo : EIATTR_FRAME_SIZE
	.align		4
.L_7646:
        /*b2f8*/ 	.byte	0x04, 0x11
        /*b2fa*/ 	.short	(.L_7648 - .L_7647)
	.align		4
.L_7647:
        /*b2fc*/ 	.word	index@($_ZN7cutlass13device_kernelIN5flash19enable_sm80_to_sm89INS1_16FlashAttnBwdSm80INS1_25CollectiveMainloopBwdSm80ILi2ELi2EN4cute5tupleIJNS5_1CILi128EEES8_NS7_ILi64EEEEEENS_10bfloat16_tEfNS_4arch4Sm80ELb0ELb1ELb1ELb1ELb0ELb0ELb0ELb0ELi2ELi4ELi4ELi4ELb0EEENS1_24CollectiveEpilogueBwdGQAISA_fSD_Li256ELb1ELb0EEENS1_19SingleTileSchedulerILb1ELb0ELb0ELi128EEEEEEEEEvNT_6ParamsE$_ZN4cute3eso3ESOILb1ELb0EJNS_6LayoutINS_5tupleIJNS3_IJNS_1CILi8EEENS4_ILi1EEEEEENS3_IJNS4_ILi2EEEEEEEEENS3_IJNS3_IJS6_NS4_ILi0EEEEEENS3_IJNS4_ILi4096EEEEEEEEEEENS_10ViewEngineINS_8smem_ptrIPN7cutlass10bfloat16_tEEEEEEEC2ERKSG_RKSN_)
        /*b300*/ 	.word	0x00000000


	//----- nvinfo : EIATTR_FRAME_SIZE
	.align		4
.L_7648:
        /*b304*/ 	.byte	0x04, 0x11
        /*b306*/ 	.short	(.L_7650 - .L_7649)
	.align		4
.L_7649:
        /*b308*/ 	.word	index@($_ZN7cutlass13device_kernelIN5flash19enable_sm80_to_sm89INS1_16FlashAttnBwdSm80INS1_25CollectiveMainloopBwdSm80ILi2ELi2EN4cute5tupleIJNS5_1CILi128EEES8_NS7_ILi64EEEEEENS_10bfloat16_tEfNS_4arch4Sm80ELb0ELb1ELb1ELb1ELb0ELb0ELb0ELb0ELi2ELi4ELi4ELi4ELb0EEENS1_24CollectiveEpilogueBwdGQAISA_fSD_Li256ELb1ELb0EEENS1_19SingleTileSchedulerILb1ELb0ELb0ELi128EEEEEEEEEvNT_6ParamsE$_ZN4cute3eso3ESOILb1ELb0EJNS_6LayoutINS_5tupleIJNS3_IJNS_1CILi8EEENS4_ILi1EEEEEEEEENS3_IJNS3_IJS6_NS4_ILi0EEEEEEEEEEElEEC2ERKSC_RKl)
        /*b30c*/ 	.word	0x00000000


	//----- nvinfo : EIATTR_FRAME_SIZE
	.align		4
.L_7650:
        /*b310*/ 	.byte	0x04, 0x11
        /*b312*/ 	.short	(.L_7652 - .L_7651)
	.align		4
.L_7651:
        /*b314*/ 	.word	index@($_ZN7cutlass13device_kernelIN5flash19enable_sm80_to_sm89INS1_16FlashAttnBwdSm80INS1_25CollectiveMainloopBwdSm80ILi2ELi2EN4cute5tupleIJNS5_1CILi128EEES8_NS7_ILi64EEEEEENS_10bfloat16_tEfNS_4arch4Sm80ELb0ELb1ELb1ELb1ELb0ELb0ELb0ELb0ELi2ELi4ELi4ELi4ELb0EEENS1_24CollectiveEpilogueBwdGQAISA_fSD_Li256ELb1ELb0EEENS1_19SingleTileSchedulerILb1ELb0ELb0ELi128EEEEEEEEEvNT_6ParamsE$_ZN4cute3eso3ESOILb1ELb0EJNS_6LayoutINS_5tupleIJNS3_IJNS_1CILi8EEENS4_ILi1EEEEEEEEENS3_IJNS3_IJS6_NS4_ILi0EEEEEEEEEEEiEEC2ERKSC_RKi)
        /*b318*/ 	.word	0x00000000


	//----- nvinfo : EIATTR_FRAME_SIZE
	.align		4
.L_7652:
        /*b31c*/ 	.byte	0x04, 0x11
        /*b31e*/ 	.short	(.L_7654 - .L_7653)
	.align		4
.L_7653:
        /*b320*/ 	.word	index@($_ZN7cutlass13device_kernelIN5flash19enable_sm80_to_sm89INS1_16FlashAttnBwdSm80INS1_25CollectiveMainloopBwdSm80ILi2ELi2EN4cute5tupleIJNS5_1CILi128EEES8_NS7_ILi64EEEEEENS_10bfloat16_tEfNS_4arch4Sm80ELb0ELb1ELb1ELb1ELb0ELb0ELb0ELb0ELi2ELi4ELi4ELi4ELb0EEENS1_24CollectiveEpilogueBwdGQAISA_fSD_Li256ELb1ELb0EEENS1_19SingleTileSchedulerILb1ELb0ELb0ELi128EEEEEEEEEvNT_6ParamsE$_ZN4cute3eso3ESOILb1ELb0EJNS_6LayoutINS_5tupleIJNS3_IJNS_1CILi8EEENS4_ILi1EEEEEEEEENS3_IJNS3_IJS6_NS4_ILi0EEEEEEEEEEENS_10ViewEngineIPN7cutlass10bfloat16_tEEEEEC2ERKSC_RKSH_)
        /*b324*/ 	.word	0x00000000


	//----- nvinfo : EIATTR_FRAME_SIZE
	.align		4
.L_7654:
        /*b328*/ 	.byte	0x04, 0x11
        /*b32a*/ 	.short	(.L_7656 - .L_7655)
	.align		4
.L_7655:
        /*b32c*/ 	.word	index@($_ZN7cutlass13device_kernelIN5flash19enable_sm80_to_sm89INS1_16FlashAttnBwdSm80INS1_25CollectiveMainloopBwdSm80ILi2ELi2EN4cute5tupleIJNS5_1CILi128EEES8_NS7_ILi64EEEEEENS_10bfloat16_tEfNS_4arch4Sm80ELb0ELb1ELb1ELb1ELb0ELb0ELb0ELb0ELi2ELi4ELi4ELi4ELb0EEENS1_24CollectiveEpilogueBwdGQAISA_fSD_Li256ELb1ELb0EEENS1_19SingleTileSchedulerILb1ELb0ELb0ELi128EEEEEEEEEvNT_6ParamsE$_ZN4cute3eso3ESOILb1ELb0EJNS_6LayoutINS_5tupleIJNS3_IJNS_1CILi8EEENS4_ILi1EEEEEEEEENS3_IJNS3_IJS6_NS4_ILi0EEEEEEEEEEENS_10ViewEngineINS_8smem_ptrIPN7cutlass10bfloat16_tEEEEEEEC2ERKSC_RKSJ_)
        /*b330*/ 	.word	0x00000000


	//----- nvinfo : EIATTR_FRAME_SIZE
	.align		4
.L_7656:
        /*b334*/ 	.byte	0x04, 0x11
        /*b336*/ 	.short	(.L_7658 - .L_7657)
	.align		4
.L_7657:
        /*b338*/ 	.word	index@($_ZN7cutlass13device_kernelIN5flash19enable_sm80_to_sm89INS1_16FlashAttnBwdSm80INS1_25CollectiveMainloopBwdSm80ILi2ELi2EN4cute5tupleIJNS5_1CILi128EEES8_NS7_ILi64EEEEEENS_10bfloat16_tEfNS_4arch4Sm80ELb0ELb1ELb1ELb1ELb0ELb0ELb0ELb0ELi2ELi4ELi4ELi4ELb0EEENS1_24CollectiveEpilogueBwdGQAISA_fSD_Li256ELb1ELb0EEENS1_19SingleTileSchedulerILb1ELb0ELb0ELi128EEEEEEEEEvNT_6ParamsE$_ZN4cute3eso3ESOILb1ELb0EJNS_6LayoutINS_5tupleIJNS3_IJNS_1CILi8EEENS4_ILi1EEEEEEEEENS3_IJNS3_IJS6_NS4_ILi0EEEEEEEEEEENS_10ViewEngineINS_8gmem_ptrIPKN7cutlass10bfloat16_tEEEEEEEC2ERKSC_RKSK_)
        /*b33c*/ 	.word	0x00000000


	//----- nvinfo : EIATTR_FRAME_SIZE
	.align		4
.L_7658:
        /*b340*/ 	.byte	0x04, 0x11
        /*b342*/ 	.short	(.L_7660 - .L_7659)
	.align		4
.L_7659:
        /*b344*/ 	.word	index@($_ZN7cutlass13device_kernelIN5flash19enable_sm80_to_sm89INS1_16FlashAttnBwdSm80INS1_25CollectiveMainloopBwdSm80ILi2ELi2EN4cute5tupleIJNS5_1CILi128EEES8_NS7_ILi64EEEEEENS_10bfloat16_tEfNS_4arch4Sm80ELb0ELb1ELb1ELb1ELb0ELb0ELb0ELb0ELi2ELi4ELi4ELi4ELb0EEENS1_24CollectiveEpilogueBwdGQAISA_fSD_Li256ELb1ELb0EEENS1_19SingleTileSchedulerILb1ELb0ELb0ELi128EEEEEEEEEvNT_6ParamsE$_ZN4cute3eso3ESOILb1ELb0EJNS_6LayoutINS_5tupleIJNS3_IJNS_1CILi4EEENS4_ILi1EEEEEES6_EEENS3_IJNS3_IJS6_NS4_ILi0EEEEEES9_EEEEEiEEC2ERKSC_RKi)
        /*b348*/ 	.word	0x00000000


	//----- nvinfo : EIATTR_FRAME_SIZE
	.align		4
.L_7660:
        /*b34c*/ 	.byte	0x04, 0x11
        /*b34e*/ 	.short	(.L_7662 - .L_7661)
	.align		4
.L_7661:
        /*b350*/ 	.word	index@($_ZN7cutlass13device_kernelIN5flash19enable_sm80_to_sm89INS1_16FlashAttnBwdSm80INS1_25CollectiveMainloopBwdSm80ILi2ELi2EN4cute5tupleIJNS5_1CILi128EEES8_NS7_ILi64EEEEEENS_10bfloat16_tEfNS_4arch4Sm80ELb0ELb1ELb1ELb1ELb0ELb0ELb0ELb0ELi2ELi4ELi4ELi4ELb0EEENS1_24CollectiveEpilogueBwdGQAISA_fSD_Li256ELb1ELb0EEENS1_19SingleTileSchedulerILb1ELb0ELb0ELi128EEEEEEEEEvNT_6ParamsE$_ZN4cute3eso3ESOILb1ELb0EJNS_6LayoutINS_5tupleIJNS3_IJNS_1CILi4EEENS4_ILi1EEEEEES6_EEENS3_IJNS3_IJS6_NS4_ILi0EEEEEES9_EEEEENS_10ViewEngineINS_8smem_ptrIPfEEEEEEC2ERKSC_RKSH_)
        /*b354*/ 	.word	0x00000000


	//----- nvinfo : EIATTR_FRAME_SIZE
	.align		4
.L_7662:
        /*b358*/ 	.byte	0x04, 0x11
        /*b35a*/ 	.short	(.L_7664 - .L_7663)
	.align		4
.L_7663:
        /*b35c*/ 	.word	index@($_ZN7cutlass13device_kernelIN5flash19enable_sm80_to_sm89INS1_16FlashAttnBwdSm80INS1_25CollectiveMainloopBwdSm80ILi2ELi2EN4cute5tupleIJNS5_1CILi128EEES8_NS7_ILi64EEEEEENS_10bfloat16_tEfNS_4arch4Sm80ELb0ELb1ELb1ELb1ELb0ELb0ELb0ELb0ELi2ELi4ELi4ELi4ELb0EEENS1_24CollectiveEpilogueBwdGQAISA_fSD_Li256ELb1ELb0EEENS1_19SingleTileSchedulerILb1ELb0ELb0ELi128EEEEEEEEEvNT_6ParamsE$_ZN4cute3eso3ESOILb1ELb0EJNS_6LayoutINS_5tupleIJNS3_IJNS_1CILi4EEENS4_ILi1EEEEEES6_EEENS3_IJNS3_IJS6_NS4_ILi0EEEEEES9_EEEEENS_10ViewEngineINS_8gmem_ptrIPKfEEEEEEC2ERKSC_RKSI_)
        /*b360*/ 	.word	0x00000000


	//----- nvinfo : EIATTR_FRAME_SIZE
	.align		4
.L_7664:
        /*b364*/ 	.byte	0x04, 0x11
        /*b366*/ 	.short	(.L_7666 - .L_7665)
	.align		4
.L_7665:
        /*b368*/ 	.word	index@($_ZN7cutlass13device_kernelIN5flash19enable_sm80_to_sm89INS1_16FlashAttnBwdSm80INS1_25CollectiveMainloopBwdSm80ILi2ELi2EN4cute5tupleIJNS5_1CILi128EEES8_NS7_ILi64EEEEEENS_10bfloat16_tEfNS_4arch4Sm80ELb0ELb1ELb1ELb1ELb0ELb0ELb0ELb0ELi2ELi4ELi4ELi4ELb0EEENS1_24CollectiveEpilogueBwdGQAISA_fSD_Li256ELb1ELb0EEENS1_19SingleTileSchedulerILb1ELb0ELb0ELi128EEEEEEEEEvNT_6ParamsE$_ZN4cute3eso3ESOILb1ELb0EJNS_6LayoutINS_5tupleIJNS3_IJNS_1CILi4EEENS4_ILi1EEEEEEEEENS3_IJNS3_IJS6_NS4_ILi0EEEEEEEEEEENS_10ViewEngineIPjEEEEC2ERKSC_RKSF_)
        /*b36c*/ 	.word	0x00000000


	//----- nvinfo : EIATTR_FRAME_SIZE
	.align		4
.L_7666:
        /*b370*/ 	.byte	0x04, 0x11
        /*b372*/ 	.short	(.L_7668 - .L_7667)
	.align		4
.L_7667:
        /*b374*/ 	.word	index@($_ZN7cutlass13device_kernelIN5flash19enable_sm80_to_sm89INS1_16FlashAttnBwdSm80INS1_25CollectiveMainloopBwdSm80ILi2ELi2EN4cute5tupleIJNS5_1CILi128EEES8_NS7_ILi64EEEEEENS_10bfloat16_tEfNS_4arch4Sm80ELb0ELb1ELb1ELb1ELb0ELb0ELb0ELb0ELi2ELi4ELi4ELi4ELb0EEENS1_24CollectiveEpilogueBwdGQAISA_fSD_Li256ELb1ELb0EEENS1_19SingleTileSchedulerILb1ELb0ELb0ELi128EEEEEEEEEvNT_6ParamsE$_ZN4cute3eso3ESOILb1ELb0EJNS_6LayoutINS_5tupleIJNS3_IJNS_1CILi4EEENS4_ILi1EEEEEEEEENS3_IJNS3_IJS6_NS4_ILi0EEEEEEEEEEENS_10ViewEngineINS_8smem_ptrIPfEEEEEEC2ERKSC_RKSH_)
        /*b378*/ 	.word	0x00000000


	//----- nvinfo : EIATTR_FRAME_SIZE
	.align		4
.L_7668:
        /*b37c*/ 	.byte	0x04, 0x11
        /*b37e*/ 	.short	(.L_7670 - .L_7669)
	.align		4
.L_7669:
        /*b380*/ 	.word	index@($_ZN7cutlass13device_kernelIN5flash19enable_sm80_to_sm89INS1_16FlashAttnBwdSm80INS1_25CollectiveMainloopBwdSm80ILi2ELi2EN4cute5tupleIJNS5_1CILi128EEES8_NS7_ILi64EEEEEENS_10bfloat16_tEfNS_4arch4Sm80ELb0ELb1ELb1ELb1ELb0ELb0ELb0ELb0ELi2ELi4ELi4ELi4ELb0EEENS1_24CollectiveEpilogueBwdGQAISA_fSD_Li256ELb1ELb0EEENS1_19SingleTileSchedulerILb1ELb0ELb0ELi128EEEEEEEEEvNT_6ParamsE$_ZN4cute3eso3ESOILb1ELb0EJNS_6LayoutINS_5tupleIJNS3_IJNS_1CILi4EEENS4_ILi1EEEEEEEEENS3_IJNS3_IJS6_NS4_ILi0EEEEEEEEEEENS_10ViewEngineINS_8gmem_ptrIPKfEEEEEEC2ERKSC_RKSI_)
        /*b384*/ 	.word	0x00000000


	//----- nvinfo : EIATTR_FRAME_SIZE
	.align		4
.L_7670:
        /*b388*/ 	.byte	0x04, 0x11
        /*b38a*/ 	.short	(.L_7672 - .L_7671)
	.align		4
.L_7671:
        /*b38c*/ 	.word	index@($_ZN7cutlass13device_kernelIN5flash19enable_sm80_to_sm89INS1_16FlashAttnBwdSm80INS1_25CollectiveMainloopBwdSm80ILi2ELi2EN4cute5tupleIJNS5_1CILi128EEES8_NS7_ILi64EEEEEENS_10bfloat16_tEfNS_4arch4Sm80ELb0ELb1ELb1ELb1ELb0ELb0ELb0ELb0ELi2ELi4ELi4ELi4ELb0EEENS1_24CollectiveEpilogueBwdGQAISA_fSD_Li256ELb1ELb0EEENS1_19SingleTileSchedulerILb1ELb0ELb0ELi128EEEEEEEEEvNT_6ParamsE$_ZN4cute3eso3ESOILb1ELb0EJNS_6LayoutINS_5tupleIJNS3_IJNS_1CILi2EEES5_S5_EEES5_EEENS3_IJNS3_IJNS4_ILi1EEES5_NS4_ILi4EEEEEENS4_ILi8EEEEEEEEiEEC2ERKSD_RKi)
        /*b390*/ 	.word	0x00000000


	//----- nvinfo : EIATTR_FRAME_SIZE
	.align		4
.L_7672:
        /*b394*/ 	.byte	0x04, 0x11
        /*b396*/ 	.short	(.L_7674 - .L_7673)
	.align		4
.L_7673:
        /*b398*/ 	.word	index@($_ZN7cutlass13device_kernelIN5flash19enable_sm80_to_sm89INS1_16FlashAttnBwdSm80INS1_25CollectiveMainloopBwdSm80ILi2ELi2EN4cute5tupleIJNS5_1CILi128EEES8_NS7_ILi64EEEEEENS_10bfloat16_tEfNS_4arch4Sm80ELb0ELb1ELb1ELb1ELb0ELb0ELb0ELb0ELi2ELi4ELi4ELi4ELb0EEENS1_24CollectiveEpilogueBwdGQAISA_fSD_Li256ELb1ELb0EEENS1_19SingleTileSchedulerILb1ELb0ELb0ELi128EEEEEEEEEvNT_6ParamsE$_ZN4cute3eso3ESOILb1ELb0EJNS_6LayoutINS_5tupleIJNS3_IJNS_1CILi2EEES5_S5_EEES5_EEENS3_IJNS3_IJNS4_ILi1EEES5_NS4_ILi4EEEEEENS4_ILi8EEEEEEEENS_10ViewEngineIPN7cutlass10bfloat16_tEEEEEC2ERKSD_RKSI_)
        /*b39c*/ 	.word	0x00000000


	//----- nvinfo : EIATTR_FRAME_SIZE
	.align		4
.L_7674:
        /*b3a0*/ 	.byte	0x04, 0x11
        /*b3a2*/ 	.short	(.L_7676 - .L_7675)
	.align		4
.L_7675:
        /*b3a4*/ 	.word	index@($_ZN7cutlass13device_kernelIN5flash19enable_sm80_to_sm89INS1_16FlashAttnBwdSm80INS1_25CollectiveMainloopBwdSm80ILi2ELi2EN4cute5tupleIJNS5_1CILi128EEES8_NS7_ILi64EEEEEENS_10bfloat16_tEfNS_4arch4Sm80ELb0ELb1ELb1ELb1ELb0ELb0ELb0ELb0ELi2ELi4ELi4ELi4ELb0EEENS1_24CollectiveEpilogueBwdGQAISA_fSD_Li256ELb1ELb0EEENS1_19SingleTileSchedulerILb1ELb0ELb0ELi128EEEEEEEEEvNT_6ParamsE$_ZN4cute3eso3ESOILb1ELb0EJNS_6LayoutINS_5tupleIJNS3_IJNS_1CILi2EEES5_S5_EEES5_EEENS3_IJNS3_IJNS4_ILi1EEES5_NS4_ILi4EEEEEENS4_ILi64EEEEEEEEiEEC2ERKSD_RKi)
        /*b3a8*/ 	.word	0x00000000


	//----- nvinfo : EIATTR_FRAME_SIZE
	.align		4
.L_7676:
        /*b3ac*/ 	.byte	0x04, 0x11
        /*b3ae*/ 	.short	(.L_7678 - .L_7677)
	.align		4
.L_7677:
        /*b3b0*/ 	.word	index@($_ZN7cutlass13device_kernelIN5flash19enable_sm80_to_sm89INS1_16FlashAttnBwdSm80INS1_25CollectiveMainloopBwdSm80ILi2ELi2EN4cute5tupleIJNS5_1CILi128EEES8_NS7_ILi64EEEEEENS_10bfloat16_tEfNS_4arch4Sm80ELb0ELb1ELb1ELb1ELb0ELb0ELb0ELb0ELi2ELi4ELi4ELi4ELb0EEENS1_24CollectiveEpilogueBwdGQAISA_fSD_Li256ELb1ELb0EEENS1_19SingleTileSchedulerILb1ELb0ELb0ELi128EEEEEEEEEvNT_6ParamsE$_ZN4cute3eso3ESOILb1ELb0EJNS_6LayoutINS_5tupleIJNS3_IJNS_1CILi2EEES5_S5_EEES5_EEENS3_IJNS3_IJNS4_ILi1EEES5_NS4_ILi4EEEEEENS4_ILi64EEEEEEEENS_10ViewEngineIPN7cutlass10bfloat16_tEEEEEC2ERKSD_RKSI_)
        /*b3b4*/ 	.word	0x00000000


	//----- nvinfo : EIATTR_FRAME_SIZE
	.align		4
.L_7678:
        /*b3b8*/ 	.byte	0x04, 0x11
        /*b3ba*/ 	.short	(.L_7680 - .L_7679)
	.align		4
.L_7679:
        /*b3bc*/ 	.word	index@($_ZN7cutlass13device_kernelIN5flash19enable_sm80_to_sm89INS1_16FlashAttnBwdSm80INS1_25CollectiveMainloopBwdSm80ILi2ELi2EN4cute5tupleIJNS5_1CILi128EEES8_NS7_ILi64EEEEEENS_10bfloat16_tEfNS_4arch4Sm80ELb0ELb1ELb1ELb1ELb0ELb0ELb0ELb0ELi2ELi4ELi4ELi4ELb0EEENS1_24CollectiveEpilogueBwdGQAISA_fSD_Li256ELb1ELb0EEENS1_19SingleTileSchedulerILb1ELb0ELb0ELi128EEEEEEEEEvNT_6ParamsE$_ZN4cute3eso3ESOILb1ELb0EJNS_6LayoutINS_5tupleIJNS3_IJNS_1CILi2EEES5_S5_EEEEEENS3_IJNS3_IJNS4_ILi1EEES5_NS4_ILi4EEEEEEEEEEEiEEC2ERKSC_RKi)
        /*b3c0*/ 	.word	0x00000000


	//----- nvinfo : EIATTR_FRAME_SIZE
	.align		4
.L_7680:
        /*b3c4*/ 	.byte	0x04, 0x11
        /*b3c6*/ 	.short	(.L_7682 - .L_7681)
	.align		4
.L_7681:
        /*b3c8*/ 	.word	index@($_ZN7cutlass13device_kernelIN5flash19enable_sm80_to_sm89INS1_16FlashAttnBwdSm80INS1_25CollectiveMainloopBwdSm80ILi2ELi2EN4cute5tupleIJNS5_1CILi128EEES8_NS7_ILi64EEEEEENS_10bfloat16_tEfNS_4arch4Sm80ELb0ELb1ELb1ELb1ELb0ELb0ELb0ELb0ELi2ELi4ELi4ELi4ELb0EEENS1_24CollectiveEpilogueBwdGQAISA_fSD_Li256ELb1ELb0EEENS1_19SingleTileSchedulerILb1ELb0ELb0ELi128EEEEEEEEEvNT_6ParamsE$_ZN4cute3eso3ESOILb1ELb0EJNS_6LayoutINS_5tupleIJNS3_IJNS_1CILi2EEES5_S5_EEEEEENS3_IJNS3_IJNS4_ILi1EEES5_NS4_ILi4EEEEEEEEEEENS_10ViewEngineIPN7cutlass10bfloat16_tEEEEEC2ERKSC_RKSH_)
        /*b3cc*/ 	.word	0x00000000


	//----- nvinfo : EIATTR_FRAME_SIZE
	.align		4
.L_7682:
        /*b3d0*/ 	.byte	0x04, 0x11
        /*b3d2*/ 	.short	(.L_7684 - .L_7683)
	.align		4
.L_7683:
        /*b3d4*/ 	.word	index@($_ZN7cutlass13device_kernelIN5flash19enable_sm80_to_sm89INS1_16FlashAttnBwdSm80INS1_25CollectiveMainloopBwdSm80ILi2ELi2EN4cute5tupleIJNS5_1CILi128EEES8_NS7_ILi64EEEEEENS_10bfloat16_tEfNS_4arch4Sm80ELb0ELb1ELb1ELb1ELb0ELb0ELb0ELb0ELi2ELi4ELi4ELi4ELb0EEENS1_24CollectiveEpilogueBwdGQAISA_fSD_Li256ELb1ELb0EEENS1_19SingleTileSchedulerILb1ELb0ELb0ELi128EEEEEEEEEvNT_6ParamsE$_ZN4cute3eso3ESOILb1ELb0EJNS_6LayoutINS_5tupleIJNS3_IJNS_1CILi2EEES5_EEES6_EEENS3_IJNS3_IJNS4_ILi1EEES5_EEENS3_IJNS4_ILi32EEENS4_ILi64EEEEEEEEEEEiEEC2ERKSE_RKi)
        /*b3d8*/ 	.word	0x00000000


	//----- nvinfo : EIATTR_FRAME_SIZE
	.align		4
.L_7684:
        /*b3dc*/ 	.byte	0x04, 0x11
        /*b3de*/ 	.short	(.L_7686 - .L_7685)
	.align		4
.L_7685:
        /*b3e0*/ 	.word	index@($_ZN7cutlass13device_kernelIN5flash19enable_sm80_to_sm89INS1_16FlashAttnBwdSm80INS1_25CollectiveMainloopBwdSm80ILi2ELi2EN4cute5tupleIJNS5_1CILi128EEES8_NS7_ILi64EEEEEENS_10bfloat16_tEfNS_4arch4Sm80ELb0ELb1ELb1ELb1ELb0ELb0ELb0ELb0ELi2ELi4ELi4ELi4ELb0EEENS1_24CollectiveEpilogueBwdGQAISA_fSD_Li256ELb1ELb0EEENS1_19SingleTileSchedulerILb1ELb0ELb0ELi128EEEEEEEEEvNT_6ParamsE$_ZN4cute3eso3ESOILb1ELb0EJNS_6LayoutINS_5tupleIJNS3_IJNS_1CILi2EEES5_EEES6_EEENS3_IJNS3_IJNS4_ILi1EEES5_EEENS3_IJNS4_ILi32EEENS4_ILi64EEEEEEEEEEENS_10ViewEngineIPN7cutlass10bfloat16_tEEEEEC2ERKSE_RKSJ_)
        /*b3e4*/ 	.word	0x00000000


	//----- nvinfo : EIATTR_FRAME_SIZE
	.align		4
.L_7686:
        /*b3e8*/ 	.byte	0x04, 0x11
        /*b3ea*/ 	.short	(.L_7688 - .L_7687)
	.align		4
.L_7687:
        /*b3ec*/ 	.word	index@($_ZN7cutlass13device_kernelIN5flash19enable_sm80_to_sm89INS1_16FlashAttnBwdSm80INS1_25CollectiveMainloopBwdSm80ILi2ELi2EN4cute5tupleIJNS5_1CILi128EEES8_NS7_ILi64EEEEEENS_10bfloat16_tEfNS_4arch4Sm80ELb0ELb1ELb1ELb1ELb0ELb0ELb0ELb0ELi2ELi4ELi4ELi4ELb0EEENS1_24CollectiveEpilogueBwdGQAISA_fSD_Li256ELb1ELb0EEENS1_19SingleTileSchedulerILb1ELb0ELb0ELi128EEEEEEEEEvNT_6ParamsE$_ZN4cute3eso3ESOILb1ELb0EJNS_6LayoutINS_5tupleIJNS3_IJNS_1CILi2EEES5_EEES5_NS4_ILi8EEEEEENS3_IJNS3_IJNS_11ScaledBasisINS4_ILi1EEEJLi1EEEENS9_IS7_JLi0EEEEEEENS9_INS4_ILi64EEEJLi0EEEENS9_INS4_ILi16EEEJLi1EEEEEEEEENS_15ArithmeticTupleIJiiEEEEEC2ERKSJ_RKSL_)
        /*b3f0*/ 	.word	0x00000000


	//----- nvinfo : EIATTR_FRAME_SIZE
	.align		4
.L_7688:
        /*b3f4*/ 	.byte	0x04, 0x11
        /*b3f6*/ 	.short	(.L_7690 - .L_7689)
	.align		4
.L_7689:
        /*b3f8*/ 	.word	index@($_ZN7cutlass13device_kernelIN5flash19enable_sm80_to_sm89INS1_16FlashAttnBwdSm80INS1_25CollectiveMainloopBwdSm80ILi2ELi2EN4cute5tupleIJNS5_1CILi128EEES8_NS7_ILi64EEEEEENS_10bfloat16_tEfNS_4arch4Sm80ELb0ELb1ELb1ELb1ELb0ELb0ELb0ELb0ELi2ELi4ELi4ELi4ELb0EEENS1_24CollectiveEpilogueBwdGQAISA_fSD_Li256ELb1ELb0EEENS1_19SingleTileSchedulerILb1ELb0ELb0ELi128EEEEEEEEEvNT_6ParamsE$_ZN4cute3eso3ESOILb1ELb0EJNS_6LayoutINS_5tupleIJNS3_IJNS_1CILi2EEES5_EEES5_NS4_ILi8EEEEEENS3_IJNS3_IJNS_11ScaledBasisINS4_ILi1EEEJLi1EEEENS9_IS7_JLi0EEEEEEENS9_INS4_ILi64EEEJLi0EEEENS9_INS4_ILi16EEEJLi1EEEEEEEEENS_10ViewEngineINS_23ArithmeticTupleIteratorINS_15ArithmeticTupleIJiiEEEEEEEEEC2ERKSJ_RKSP_)
        /*b3fc*/ 	.word	0x00000000


	//----- nvinfo : EIATTR_FRAME_SIZE
	.align		4
.L_7690:
        /*b400*/ 	.byte	0x04, 0x11
        /*b402*/ 	.short	(.L_7692 - .L_7691)
	.align		4
.L_7691:
        /*b404*/ 	.word	index@($_ZN7cutlass13device_kernelIN5flash19enable_sm80_to_sm89INS1_16FlashAttnBwdSm80INS1_25CollectiveMainloopBwdSm80ILi2ELi2EN4cute5tupleIJNS5_1CILi128EEES8_NS7_ILi64EEEEEENS_10bfloat16_tEfNS_4arch4Sm80ELb0ELb1ELb1ELb1ELb0ELb0ELb0ELb0ELi2ELi4ELi4ELi4ELb0EEENS1_24CollectiveEpilogueBwdGQAISA_fSD_Li256ELb1ELb0EEENS1_19SingleTileSchedulerILb1ELb0ELb0ELi128EEEEEEEEEvNT_6ParamsE$_ZN4cute3eso3ESOILb1ELb0EJNS_6LayoutINS_5tupleIJNS3_IJNS_1CILi2EEES5_EEENS4_ILi8EEEEEENS3_IJNS3_IJNS4_ILi1EEES5_EEENS4_ILi4EEEEEEEEiEEC2ERKSD_RKi)
        /*b408*/ 	.word	0x00000000


	//----- nvinfo : EIATTR_FRAME_SIZE
	.align		4
.L_7692:
        /*b40c*/ 	.byte	0x04, 0x11
        /*b40e*/ 	.short	(.L_7694 - .L_7693)
	.align		4
.L_7693:
        /*b410*/ 	.word	index@($_ZN7cutlass13device_kernelIN5flash19enable_sm80_to_sm89INS1_16FlashAttnBwdSm80INS1_25CollectiveMainloopBwdSm80ILi2ELi2EN4cute5tupleIJNS5_1CILi128EEES8_NS7_ILi64EEEEEENS_10bfloat16_tEfNS_4arch4Sm80ELb0ELb1ELb1ELb1ELb0ELb0ELb0ELb0ELi2ELi4ELi4ELi4ELb0EEENS1_24CollectiveEpilogueBwdGQAISA_fSD_Li256ELb1ELb0EEENS1_19SingleTileSchedulerILb1ELb0ELb0ELi128EEEEEEEEEvNT_6ParamsE$_ZN4cute3eso3ESOILb1ELb0EJNS_6LayoutINS_5tupleIJNS3_IJNS_1CILi2EEES5_EEENS4_ILi8EEEEEENS3_IJNS3_IJNS4_ILi1EEES5_EEENS4_ILi4EEEEEEEENS_10ViewEngineIPN7cutlass10bfloat16_tEEEEEC2ERKSD_RKSI_)
        /*b414*/ 	.word	0x00000000


	//----- nvinfo : EIATTR_FRAME_SIZE
	.align		4
.L_7694:
        /*b418*/ 	.byte	0x04, 0x11
        /*b41a*/ 	.short	(.L_7696 - .L_7695)
	.align		4
.L_7695:
        /*b41c*/ 	.word	index@($_ZN7cutlass13device_kernelIN5flash19enable_sm80_to_sm89INS1_16FlashAttnBwdSm80INS1_25CollectiveMainloopBwdSm80ILi2ELi2EN4cute5tupleIJNS5_1CILi128EEES8_NS7_ILi64EEEEEENS_10bfloat16_tEfNS_4arch4Sm80ELb0ELb1ELb1ELb1ELb0ELb0ELb0ELb0ELi2ELi4ELi4ELi4ELb0EEENS1_24CollectiveEpilogueBwdGQAISA_fSD_Li256ELb1ELb0EEENS1_19SingleTileSchedulerILb1ELb0ELb0ELi128EEEEEEEEEvNT_6ParamsE$_ZN4cute3eso3ESOILb1ELb0EJNS_6LayoutINS_5tupleIJNS3_IJNS_1CILi2EEES5_EEENS3_IJS5_NS4_ILi8EEEEEEEEENS3_IJNS3_IJS5_NS4_ILi4EEEEEENS3_IJNS4_ILi1EEES7_EEEEEEEENS_10ViewEngineIPfEEEEC2ERKSF_RKSI_)
        /*b420*/ 	.word	0x00000000


	//----- nvinfo : EIATTR_FRAME_SIZE
	.align		4
.L_7696:
        /*b424*/ 	.byte	0x04, 0x11
        /*b426*/ 	.short	(.L_7698 - .L_7697)
	.align		4
.L_7697:
        /*b428*/ 	.word	index@($_ZN7cutlass13device_kernelIN5flash19enable_sm80_to_sm89INS1_16FlashAttnBwdSm80INS1_25CollectiveMainloopBwdSm80ILi2ELi2EN4cute5tupleIJNS5_1CILi128EEES8_NS7_ILi64EEEEEENS_10bfloat16_tEfNS_4arch4Sm80ELb0ELb1ELb1ELb1ELb0ELb0ELb0ELb0ELi2ELi4ELi4ELi4ELb0EEENS1_24CollectiveEpilogueBwdGQAISA_fSD_Li256ELb1ELb0EEENS1_19SingleTileSchedulerILb1ELb0ELb0ELi128EEEEEEEEEvNT_6ParamsE$_ZN4cute3eso3ESOILb1ELb0EJNS_6LayoutINS_5tupleIJNS3_IJNS_1CILi2EEES5_EEENS3_IJS5_NS4_ILi8EEEEEEEEENS3_IJNS3_IJNS_11ScaledBasisIS7_JLi0EEEENSA_INS4_ILi64EEEJLi0EEEEEEENS3_IJNSA_INS4_ILi1EEEJLi1EEEENSA_INS4_ILi16EEEJLi1EEEEEEEEEEEENS_10ViewEngineINS_23ArithmeticTupleIteratorINS_15ArithmeticTupleIJiiEEEEEEEEEC2ERKSL_RKSR_)
        /*b42c*/ 	.word	0x00000000


	//----- nvinfo : EIATTR_FRAME_SIZE
	.align		4
.L_7698:
        /*b430*/ 	.byte	0x04, 0x11
        /*b432*/ 	.short	(.L_7700 - .L_7699)
	.align		4
.L_7699:
        /*b434*/ 	.word	index@($_ZN7cutlass13device_kernelIN5flash19enable_sm80_to_sm89INS1_16FlashAttnBwdSm80INS1_25CollectiveMainloopBwdSm80ILi2ELi2EN4cute5tupleIJNS5_1CILi128EEES8_NS7_ILi64EEEEEENS_10bfloat16_tEfNS_4arch4Sm80ELb0ELb1ELb1ELb1ELb0ELb0ELb0ELb0ELi2ELi4ELi4ELi4ELb0EEENS1_24CollectiveEpilogueBwdGQAISA_fSD_Li256ELb1ELb0EEENS1_19SingleTileSchedulerILb1ELb0ELb0ELi128EEEEEEEEEvNT_6ParamsE$_ZN4cute3eso3ESOILb1ELb0EJNS_6LayoutINS_5tupleIJNS3_IJNS_1CILi2EEES5_EEENS3_IJS5_NS4_ILi8EEEEEEEEENS3_IJNS3_IJNS_11ScaledBasisIS7_JLi0EEEENSA_INS4_ILi64EEEJLi0EEEEEEENS3_IJNSA_INS4_ILi1EEEJLi1EEEENSA_INS4_ILi16EEEJLi1EEEEEEEEEEEENS_10ViewEngineINS_23ArithmeticTupleIteratorINS_15ArithmeticTupleIJNS4_ILi0EEESP_EEEEEEEEEC2ERKSL_RKSS_)
        /*b438*/ 	.word	0x00000000


	//----- nvinfo : EIATTR_FRAME_SIZE
	.align		4
.L_7700:
        /*b43c*/ 	.byte	0x04, 0x11
        /*b43e*/ 	.short	(.L_7702 - .L_7701)
	.align		4
.L_7701:
        /*b440*/ 	.word	index@($_ZN7cutlass13device_kernelIN5flash19enable_sm80_to_sm89INS1_16FlashAttnBwdSm80INS1_25CollectiveMainloopBwdSm80ILi2ELi2EN4cute5tupleIJNS5_1CILi128EEES8_NS7_ILi64EEEEEENS_10bfloat16_tEfNS_4arch4Sm80ELb0ELb1ELb1ELb1ELb0ELb0ELb0ELb0ELi2ELi4ELi4ELi4ELb0EEENS1_24CollectiveEpilogueBwdGQAISA_fSD_Li256ELb1ELb0EEENS1_19SingleTileSchedulerILb1ELb0ELb0ELi128EEEEEEEEEvNT_6ParamsE$_ZN4cute3eso3ESOILb1ELb0EJNS_6LayoutINS_5tupleIJNS3_IJNS_1CILi2EEES5_EEEEEENS3_IJNS3_IJNS4_ILi8EEENS4_ILi64EEEEEEEEEEEiEEC2ERKSC_RKi)
        /*b444*/ 	.word	0x00000000


	//----- nvinfo : EIATTR_FRAME_SIZE
	.align		4
.L_7702:
        /*b448*/ 	.byte	0x04, 0x11
        /*b44a*/ 	.short	(.L_7704 - .L_7703)
	.align		4
.L_7703:
        /*b44c*/ 	.word	index@($_ZN7cutlass13device_kernelIN5flash19enable_sm80_to_sm89INS1_16FlashAttnBwdSm80INS1_25CollectiveMainloopBwdSm80ILi2ELi2EN4cute5tupleIJNS5_1CILi128EEES8_NS7_ILi64EEEEEENS_10bfloat16_tEfNS_4arch4Sm80ELb0ELb1ELb1ELb1ELb0ELb0ELb0ELb0ELi2ELi4ELi4ELi4ELb0EEENS1_24CollectiveEpilogueBwdGQAISA_fSD_Li256ELb1ELb0EEENS1_19SingleTileSchedulerILb1ELb0ELb0ELi128EEEEEEEEEvNT_6ParamsE$_ZN4cute3eso3ESOILb1ELb0EJNS_6LayoutINS_5tupleIJNS3_IJNS_1CILi2EEES5_EEEEEENS3_IJNS3_IJNS4_ILi8EEENS4_ILi64EEEEEEEEEEENS_10ViewEngineINS_8smem_ptrIPfEEEEEEC2ERKSC_RKSH_)
        /*b450*/ 	.word	0x00000000


	//----- nvinfo : EIATTR_FRAME_SIZE
	.align		4
.L_7704:
        /*b454*/ 	.byte	0x04, 0x11
        /*b456*/ 	.short	(.L_7706 - .L_7705)
	.align		4
.L_7705:
        /*b458*/ 	.word	index@($_ZN7cutlass13device_kernelIN5flash19enable_sm80_to_sm89INS1_16FlashAttnBwdSm80INS1_25CollectiveMainloopBwdSm80ILi2ELi2EN4cute5tupleIJNS5_1CILi128EEES8_NS7_ILi64EEEEEENS_10bfloat16_tEfNS_4arch4Sm80ELb0ELb1ELb1ELb1ELb0ELb0ELb0ELb0ELi2ELi4ELi4ELi4ELb0EEENS1_24CollectiveEpilogueBwdGQAISA_fSD_Li256ELb1ELb0EEENS1_19SingleTileSchedulerILb1ELb0ELb0ELi128EEEEEEEEEvNT_6ParamsE$_ZN4cute3eso3ESOILb1ELb0EJNS_6LayoutINS_5tupleIJNS3_IJNS_1CILi2EEES5_EEEEEENS3_IJNS3_IJNS4_ILi1EEES5_EEEEEEEEiEEC2ERKSB_RKi)
        /*b45c*/ 	.word	0x00000000


	//----- nvinfo : EIATTR_FRAME_SIZE
	.align		4
.L_7706:
        /*b460*/ 	.byte	0x04, 0x11
        /*b462*/ 	.short	(.L_7708 - .L_7707)
	.align		4
.L_7707:
        /*b464*/ 	.word	index@($_ZN7cutlass13device_kernelIN5flash19enable_sm80_to_sm89INS1_16FlashAttnBwdSm80INS1_25CollectiveMainloopBwdSm80ILi2ELi2EN4cute5tupleIJNS5_1CILi128EEES8_NS7_ILi64EEEEEENS_10bfloat16_tEfNS_4arch4Sm80ELb0ELb1ELb1ELb1ELb0ELb0ELb0ELb0ELi2ELi4ELi4ELi4ELb0EEENS1_24CollectiveEpilogueBwdGQAISA_fSD_Li256ELb1ELb0EEENS1_19SingleTileSchedulerILb1ELb0ELb0ELi128EEEEEEEEEvNT_6ParamsE$_ZN4cute3eso3ESOILb1ELb0EJNS_6LayoutINS_5tupleIJNS3_IJNS_1CILi2EEES5_EEEEEENS3_IJNS3_IJNS4_ILi1EEES5_EEEEEEEENS_10ViewEngineIPfEEEEC2ERKSB_RKSE_)
        /*b468*/ 	.word	0x00000000


	//----- nvinfo : EIATTR_FRAME_SIZE
	.align		4
.L_7708:
        /*b46c*/ 	.byte	0x04, 0x11
        /*b46e*/ 	.short	(.L_7710 - .L_7709)
	.align		4
.L_7709:
        /*b470*/ 	.word	index@($_ZN7cutlass13device_kernelIN5flash19enable_sm80_to_sm89INS1_16FlashAttnBwdSm80INS1_25CollectiveMainloopBwdSm80ILi2ELi2EN4cute5tupleIJNS5_1CILi128EEES8_NS7_ILi64EEEEEENS_10bfloat16_tEfNS_4arch4Sm80ELb0ELb1ELb1ELb1ELb0ELb0ELb0ELb0ELi2ELi4ELi4ELi4ELb0EEENS1_24CollectiveEpilogueBwdGQAISA_fSD_Li256ELb1ELb0EEENS1_19SingleTileSchedulerILb1ELb0ELb0ELi128EEEEEEEEEvNT_6ParamsE$_ZN4cute3eso3ESOILb1ELb0EJNS_6LayoutINS_5tupleIJNS3_IJNS_1CILi2EEES5_EEEEEENS3_IJNS3_IJNS4_ILi1EEES5_EEEEEEEENS_10ViewEngineIPN7cutlass10bfloat16_tEEEEEC2ERKSB_RKSG_)
        /*b474*/ 	.word	0x00000000


	//----- nvinfo : EIATTR_FRAME_SIZE
	.align		4
.L_7710:
        /*b478*/ 	.byte	0x04, 0x11
        /*b47a*/ 	.short	(.L_7712 - .L_7711)
	.align		4
.L_7711:
        /*b47c*/ 	.word	index@($_ZN7cutlass13device_kernelIN5flash19enable_sm80_to_sm89INS1_16FlashAttnBwdSm80INS1_25CollectiveMainloopBwdSm80ILi2ELi2EN4cute5tupleIJNS5_1CILi128EEES8_NS7_ILi64EEEEEENS_10bfloat16_tEfNS_4arch4Sm80ELb0ELb1ELb1ELb1ELb0ELb0ELb0ELb0ELi2ELi4ELi4ELi4ELb0EEENS1_24CollectiveEpilogueBwdGQAISA_fSD_Li256ELb1ELb0EEENS1_19SingleTileSchedulerILb1ELb0ELb0ELi128EEEEEEEEEvNT_6ParamsE$_ZN4cute3eso3ESOILb1ELb0EJNS_6LayoutINS_5tupleIJNS3_IJNS_1CILi2EEES5_EEEEEENS3_IJNS3_IJNS4_ILi1EEES5_EEEEEEEENS_10ViewEngineIPKfEEEEC2ERKSB_RKSF_)
        /*b480*/ 	.word	0x00000000


	//----- nvinfo : EIATTR_FRAME_SIZE
	.align		4
.L_7712:
        /*b484*/ 	.byte	0x04, 0x11
        /*b486*/ 	.short	(.L_7714 - .L_7713)
	.align		4
.L_7713:
        /*b488*/ 	.word	index@($_ZN7cutlass13device_kernelIN5flash19enable_sm80_to_sm89INS1_16FlashAttnBwdSm80INS1_25CollectiveMainloopBwdSm80ILi2ELi2EN4cute5tupleIJNS5_1CILi128EEES8_NS7_ILi64EEEEEENS_10bfloat16_tEfNS_4arch4Sm80ELb0ELb1ELb1ELb1ELb0ELb0ELb0ELb0ELi2ELi4ELi4ELi4ELb0EEENS1_24CollectiveEpilogueBwdGQAISA_fSD_Li256ELb1ELb0EEENS1_19SingleTileSchedulerILb1ELb0ELb0ELi128EEEEEEEEEvNT_6ParamsE$_ZN4cute3eso3ESOILb1ELb0EJNS_6LayoutINS_5tupleIJNS3_IJNS_1CILi1EEES5_EEENS4_ILi32EEEEEENS3_IJNS3_IJNS4_ILi0EEES9_EEENS4_ILi256EEEEEEEEiEEC2ERKSD_RKi)
        /*b48c*/ 	.word	0x00000000


	//----- nvinfo : EIATTR_FRAME_SIZE
	.align		4
.L_7714:
        /*b490*/ 	.byte	0x04, 0x11
        /*b492*/ 	.short	(.L_7716 - .L_7715)
	.align		4
.L_7715:
        /*b494*/ 	.word	index@($_ZN7cutlass13device_kernelIN5flash19enable_sm80_to_sm89INS1_16FlashAttnBwdSm80INS1_25CollectiveMainloopBwdSm80ILi2ELi2EN4cute5tupleIJNS5_1CILi128EEES8_NS7_ILi64EEEEEENS_10bfloat16_tEfNS_4arch4Sm80ELb0ELb1ELb1ELb1ELb0ELb0ELb0ELb0ELi2ELi4ELi4ELi4ELb0EEENS1_24CollectiveEpilogueBwdGQAISA_fSD_Li256ELb1ELb0EEENS1_19SingleTileSchedulerILb1ELb0ELb0ELi128EEEEEEEEEvNT_6ParamsE$_ZN4cute3eso3ESOILb1ELb0EJNS_6LayoutINS_5tupleIJNS3_IJNS_1CILi1EEES5_EEENS4_ILi32EEEEEENS3_IJNS3_IJNS4_ILi0EEES9_EEENS4_ILi256EEEEEEEENS_10ViewEngineINS_8gmem_ptrIPfEEEEEEC2ERKSD_RKSI_)
        /*b498*/ 	.word	0x00000000


	//----- nvinfo : EIATTR_FRAME_SIZE
	.align		4
.L_7716:
        /*b49c*/ 	.byte	0x04, 0x11
        /*b49e*/ 	.short	(.L_7718 - .L_7717)
	.align		4
.L_7717:
        /*b4a0*/ 	.word	index@($_ZN7cutlass13device_kernelIN5flash19enable_sm80_to_sm89INS1_16FlashAttnBwdSm80INS1_25CollectiveMainloopBwdSm80ILi2ELi2EN4cute5tupleIJNS5_1CILi128EEES8_NS7_ILi64EEEEEENS_10bfloat16_tEfNS_4arch4Sm80ELb0ELb1ELb1ELb1ELb0ELb0ELb0ELb0ELi2ELi4ELi4ELi4ELb0EEENS1_24CollectiveEpilogueBwdGQAISA_fSD_Li256ELb1ELb0EEENS1_19SingleTileSchedulerILb1ELb0ELb0ELi128EEEEEEEEEvNT_6ParamsE$_ZN4cute3eso3ESOILb1ELb0EJNS_6LayoutINS_5tupleIJNS3_IJNS_1CILi1EEES5_EEEEEENS3_IJNS3_IJS5_NS4_ILi0EEEEEEEEEEENS_10ViewEngineINS_8smem_ptrIPN7cutlass9uint128_tEEEEEEEC2ERKSB_RKSI_)
        /*b4a4*/ 	.word	0x00000000


	//----- nvinfo : EIATTR_FRAME_SIZE
	.align		4
.L_7718:
        /*b4a8*/ 	.byte	0x04, 0x11
        /*b4aa*/ 	.short	(.L_7720 - .L_7719)
	.align		4
.L_7719:
        /*b4ac*/ 	.word	index@($_ZN7cutlass13device_kernelIN5flash19enable_sm80_to_sm89INS1_16FlashAttnBwdSm80INS1_25CollectiveMainloopBwdSm80ILi2ELi2EN4cute5tupleIJNS5_1CILi128EEES8_NS7_ILi64EEEEEENS_10bfloat16_tEfNS_4arch4Sm80ELb0ELb1ELb1ELb1ELb0ELb0ELb0ELb0ELi2ELi4ELi4ELi4ELb0EEENS1_24CollectiveEpilogueBwdGQAISA_fSD_Li256ELb1ELb0EEENS1_19SingleTileSchedulerILb1ELb0ELb0ELi128EEEEEEEEEvNT_6ParamsE$_ZN4cute3eso3ESOILb1ELb0EJNS_6LayoutINS_5tupleIJNS3_IJNS_1CILi1EEES5_EEEEEENS3_IJNS3_IJS5_NS4_ILi0EEEEEEEEEEENS_10ViewEngineINS_8gmem_ptrIPKN7cutlass9uint128_tEEEEEEEC2ERKSB_RKSJ_)
        /*b4b0*/ 	.word	0x00000000


	//----- nvinfo : EIATTR_FRAME_SIZE
	.align		4
.L_7720:
        /*b4b4*/ 	.byte	0x04, 0x11
        /*b4b6*/ 	.short	(.L_7722 - .L_7721)
	.align		4
.L_7721:
        /*b4b8*/ 	.word	index@($_ZN7cutlass13device_kernelIN5flash19enable_sm80_to_sm89INS1_16FlashAttnBwdSm80INS1_25CollectiveMainloopBwdSm80ILi2ELi2EN4cute5tupleIJNS5_1CILi128EEES8_NS7_ILi64EEEEEENS_10bfloat16_tEfNS_4arch4Sm80ELb0ELb1ELb1ELb1ELb0ELb0ELb0ELb0ELi2ELi4ELi4ELi4ELb0EEENS1_24CollectiveEpilogueBwdGQAISA_fSD_Li256ELb1ELb0EEENS1_19SingleTileSchedulerILb1ELb0ELb0ELi128EEEEEEEEEvNT_6ParamsE$_ZN4cute3eso3ESOILb1ELb0EJNS_6LayoutINS_5tupleIJNS3_IJNS_1CILi1EEENS4_ILi4EEEEEENS4_ILi2EEES6_EEENS3_IJNS3_IJNS4_ILi0EEES5_EEES6_NS4_ILi8EEEEEEEENS_10ViewEngineIPfEEEEC2ERKSE_RKSH_)
        /*b4bc*/ 	.word	0x00000000


	//----- nvinfo : EIATTR_FRAME_SIZE
	.align		4
.L_7722:
        /*b4c0*/ 	.byte	0x04, 0x11
        /*b4c2*/ 	.short	(.L_7724 - .L_7723)
	.align		4
.L_7723:
        /*b4c4*/ 	.word	index@($_ZN7cutlass13device_kernelIN5flash19enable_sm80_to_sm89INS1_16FlashAttnBwdSm80INS1_25CollectiveMainloopBwdSm80ILi2ELi2EN4cute5tupleIJNS5_1CILi128EEES8_NS7_ILi64EEEEEENS_10bfloat16_tEfNS_4arch4Sm80ELb0ELb1ELb1ELb1ELb0ELb0ELb0ELb0ELi2ELi4ELi4ELi4ELb0EEENS1_24CollectiveEpilogueBwdGQAISA_fSD_Li256ELb1ELb0EEENS1_19SingleTileSchedulerILb1ELb0ELb0ELi128EEEEEEEEEvNT_6ParamsE$_ZN4cute3eso3ESOILb1ELb0EJNS_6LayoutINS_5tupleIJNS3_IJNS_1CILi1EEENS4_ILi2EEES6_EEEEEENS3_IJNS3_IJS5_S5_S6_EEEEEEEENS_10ViewEngineIPjEEEEC2ERKSB_RKSE_)
        /*b4c8*/ 	.word	0x00000000


	//----- nvinfo : EIATTR_FRAME_SIZE
	.align		4
.L_7724:
        /*b4cc*/ 	.byte	0x04, 0x11
        /*b4ce*/ 	.short	(.L_7726 - .L_7725)
	.align		4
.L_7725:
        /*b4d0*/ 	.word	index@($_ZN7cutlass13device_kernelIN5flash19enable_sm80_to_sm89INS1_16FlashAttnBwdSm80INS1_25CollectiveMainloopBwdSm80ILi2ELi2EN4cute5tupleIJNS5_1CILi128EEES8_NS7_ILi64EEEEEENS_10bfloat16_tEfNS_4arch4Sm80ELb0ELb1ELb1ELb1ELb0ELb0ELb0ELb0ELi2ELi4ELi4ELi4ELb0EEENS1_24CollectiveEpilogueBwdGQAISA_fSD_Li256ELb1ELb0EEENS1_19SingleTileSchedulerILb1ELb0ELb0ELi128EEEEEEEEEvNT_6ParamsE$_ZN4cute3eso3ESOILb1ELb0EJNS_6LayoutINS_5tupleIJNS3_IJNS_1CILi1EEENS4_ILi2EEEEEES6_NS4_ILi8EEEEEENS3_IJNS3_IJS5_S5_EEES6_NS4_ILi4EEEEEEEENS_10ViewEngineIPN7cutlass5ArrayINSF_10bfloat16_tELi2ELb0EEEEEEEC2ERKSD_RKSK_)
        /*b4d4*/ 	.word	0x00000000


	//----- nvinfo : EIATTR_FRAME_SIZE
	.align		4
.L_7726:
        /*b4d8*/ 	.byte	0x04, 0x11
        /*b4da*/ 	.short	(.L_7728 - .L_7727)
	.align		4
.L_7727:
        /*b4dc*/ 	.word	index@($_ZN7cutlass13device_kernelIN5flash19enable_sm80_to_sm89INS1_16FlashAttnBwdSm80INS1_25CollectiveMainloopBwdSm80ILi2ELi2EN4cute5tupleIJNS5_1CILi128EEES8_NS7_ILi64EEEEEENS_10bfloat16_tEfNS_4arch4Sm80ELb0ELb1ELb1ELb1ELb0ELb0ELb0ELb0ELi2ELi4ELi4ELi4ELb0EEENS1_24CollectiveEpilogueBwdGQAISA_fSD_Li256ELb1ELb0EEENS1_19SingleTileSchedulerILb1ELb0ELb0ELi128EEEEEEEEEvNT_6ParamsE$_ZN4cute3eso3ESOILb1ELb0EJNS_6LayoutINS_5tupleIJNS3_IJNS_1CILi1EEENS4_ILi2EEEEEES6_NS4_ILi8EEEEEENS3_IJNS3_IJS5_S5_EEES6_NS4_ILi4EEEEEEEENS_10ViewEngineIPKN7cutlass5ArrayIfLi2ELb1EEEEEEEC2ERKSD_RKSK_)
        /*b4e0*/ 	.word	0x00000000


	//----- nvinfo : EIATTR_FRAME_SIZE
	.align		4
.L_7728:
        /*b4e4*/ 	.byte	0x04, 0x11
        /*b4e6*/ 	.short	(.L_7730 - .L_7729)
	.align		4
.L_7729:
        /*b4e8*/ 	.word	index@($_ZN7cutlass13device_kernelIN5flash19enable_sm80_to_sm89INS1_16FlashAttnBwdSm80INS1_25CollectiveMainloopBwdSm80ILi2ELi2EN4cute5tupleIJNS5_1CILi128EEES8_NS7_ILi64EEEEEENS_10bfloat16_tEfNS_4arch4Sm80ELb0ELb1ELb1ELb1ELb0ELb0ELb0ELb0ELi2ELi4ELi4ELi4ELb0EEENS1_24CollectiveEpilogueBwdGQAISA_fSD_Li256ELb1ELb0EEENS1_19SingleTileSchedulerILb1ELb0ELb0ELi128EEEEEEEEEvNT_6ParamsE$_ZN4cute3eso3ESOILb1ELb0EJNS_6LayoutINS_5tupleIJNS3_IJNS_1CILi1EEENS4_ILi2EEEEEEEEENS3_IJNS3_IJS5_S5_EEEEEEEENS_10ViewEngineIPjEEEEC2ERKSB_RKSE_)
        /*b4ec*/ 	.word	0x00000000


	//----- nvinfo : EIATTR_FRAME_SIZE
	.align		4
.L_7730:
        /*b4f0*/ 	.byte	0x04, 0x11
        /*b4f2*/ 	.short	(.L_7732 - .L_7731)
	.align		4
.L_7731:
        /*b4f4*/ 	.word	index@($_ZN7cutlass13device_kernelIN5flash19enable_sm80_to_sm89INS1_16FlashAttnBwdSm80INS1_25CollectiveMainloopBwdSm80ILi2ELi2EN4cute5tupleIJNS5_1CILi128EEES8_NS7_ILi64EEEEEENS_10bfloat16_tEfNS_4arch4Sm80ELb0ELb1ELb1ELb1ELb0ELb0ELb0ELb0ELi2ELi4ELi4ELi4ELb0EEENS1_24CollectiveEpilogueBwdGQAISA_fSD_Li256ELb1ELb0EEENS1_19SingleTileSchedulerILb1ELb0ELb0ELi128EEEEEEEEEvNT_6ParamsE$_ZN4cute3eso3ESOILb1ELb0EJNS_6LayoutINS_5tupleIJNS3_IJNS_1CILi1EEENS3_IJNS4_ILi4EEENS4_ILi2EEEEEEEEES7_S6_EEENS3_IJNS3_IJNS4_ILi0EEENS3_IJS5_NS4_ILi8EEEEEEEEES6_NS4_ILi16EEEEEEEENS_10ViewEngineIPN7cutlass10bfloat16_tEEEEEC2ERKSH_RKSM_)
        /*b4f8*/ 	.word	0x00000000


	//----- nvinfo : EIATTR_FRAME_SIZE
	.align		4
.L_7732:
        /*b4fc*/ 	.byte	0x04, 0x11
        /*b4fe*/ 	.short	(.L_7734 - .L_7733)
	.align		4
.L_7733:
        /*b500*/ 	.word	index@($_ZN7cutlass13device_kernelIN5flash19enable_sm80_to_sm89INS1_16FlashAttnBwdSm80INS1_25CollectiveMainloopBwdSm80ILi2ELi2EN4cute5tupleIJNS5_1CILi128EEES8_NS7_ILi64EEEEEENS_10bfloat16_tEfNS_4arch4Sm80ELb0ELb1ELb1ELb1ELb0ELb0ELb0ELb0ELi2ELi4ELi4ELi4ELb0EEENS1_24CollectiveEpilogueBwdGQAISA_fSD_Li256ELb1ELb0EEENS1_19SingleTileSchedulerILb1ELb0ELb0ELi128EEEEEEEEEvNT_6ParamsE$_ZN4cute3eso3ESOILb1ELb0EJNS_6LayoutINS_5tupleIJNS3_IJNS_1CILi1EEENS3_IJNS4_ILi2EEES6_EEEEEES6_NS4_ILi4EEEEEENS3_IJNS3_IJNS4_ILi0EEENS3_IJS5_S9_EEEEEES6_NS4_ILi8EEEEEEEENS_10ViewEngineIPjEEEEC2ERKSG_RKSJ_)
        /*b504*/ 	.word	0x00000000


	//----- nvinfo : EIATTR_FRAME_SIZE
	.align		4
.L_7734:
        /*b508*/ 	.byte	0x04, 0x11
        /*b50a*/ 	.short	(.L_7736 - .L_7735)
	.align		4
.L_7735:
        /*b50c*/ 	.word	index@($_ZN7cutlass13device_kernelIN5flash19enable_sm80_to_sm89INS1_16FlashAttnBwdSm80INS1_25CollectiveMainloopBwdSm80ILi2ELi2EN4cute5tupleIJNS5_1CILi128EEES8_NS7_ILi64EEEEEENS_10bfloat16_tEfNS_4arch4Sm80ELb0ELb1ELb1ELb1ELb0ELb0ELb0ELb0ELi2ELi4ELi4ELi4ELb0EEENS1_24CollectiveEpilogueBwdGQAISA_fSD_Li256ELb1ELb0EEENS1_19SingleTileSchedulerILb1ELb0ELb0ELi128EEEEEEEEEvNT_6ParamsE$_ZN4cute3eso3ESOILb1ELb0EJNS_6LayoutINS_5tupleIJNS3_IJNS3_IJNS_1CILi8EEENS4_ILi1EEEEEES6_EEENS3_IJNS3_IJS6_S6_EEENS4_ILi4EEEEEEEEENS3_IJNS3_IJNS3_IJS6_NS4_ILi0EEEEEESD_EEENS3_IJNS3_IJSD_SD_EEES5_EEEEEEEENS_10ViewEngineIPN7cutlass10bfloat16_tEEEEEC2ERKSJ_RKSO_)
        /*b510*/ 	.word	0x00000000


	//----- nvinfo : EIATTR_FRAME_SIZE
	.align		4
.L_7736:
        /*b514*/ 	.byte	0x04, 0x11
        /*b516*/ 	.short	(.L_7738 - .L_7737)
	.align		4
.L_7737:
        /*b518*/ 	.word	index@($_ZN7cutlass13device_kernelIN5flash19enable_sm80_to_sm89INS1_16FlashAttnBwdSm80INS1_25CollectiveMainloopBwdSm80ILi2ELi2EN4cute5tupleIJNS5_1CILi128EEES8_NS7_ILi64EEEEEENS_10bfloat16_tEfNS_4arch4Sm80ELb0ELb1ELb1ELb1ELb0ELb0ELb0ELb0ELi2ELi4ELi4ELi4ELb0EEENS1_24CollectiveEpilogueBwdGQAISA_fSD_Li256ELb1ELb0EEENS1_19SingleTileSchedulerILb1ELb0ELb0ELi128EEEEEEEEEvNT_6ParamsE$_ZN4cute3eso3ESOILb1ELb0EJNS_6LayoutINS_5tupleIJNS3_IJNS3_IJNS_1CILi8EEENS4_ILi1EEEEEES6_EEENS3_IJNS3_IJS6_S6_EEENS4_ILi4EEEEEEEEENS3_IJNS3_IJNS3_IJS6_NS4_ILi0EEEEEESD_EEENS3_IJNS3_IJSD_SD_EEENS4_ILi2048EEEEEEEEEEENS_10ViewEngineINS_8smem_ptrIPN7cutlass10bfloat16_tEEEEEEEC2ERKSK_RKSR_)
        /*b51c*/ 	.word	0x00000000


	//----- nvinfo : EIATTR_FRAME_SIZE
	.align		4
.L_7738:
        /*b520*/ 	.byte	0x04, 0x11
        /*b522*/ 	.short	(.L_7740 - .L_7739)
	.align		4
.L_7739:
        /*b524*/ 	.word	index@($_ZN7cutlass13device_kernelIN5flash19enable_sm80_to_sm89INS1_16FlashAttnBwdSm80INS1_25CollectiveMainloopBwdSm80ILi2ELi2EN4cute5tupleIJNS5_1CILi128EEES8_NS7_ILi64EEEEEENS_10bfloat16_tEfNS_4arch4Sm80ELb0ELb1ELb1ELb1ELb0ELb0ELb0ELb0ELi2ELi4ELi4ELi4ELb0EEENS1_24CollectiveEpilogueBwdGQAISA_fSD_Li256ELb1ELb0EEENS1_19SingleTileSchedulerILb1ELb0ELb0ELi128EEEEEEEEEvNT_6ParamsE$_ZN4cute3eso3ESOILb1ELb0EJNS_6LayoutINS_5tupleIJNS3_IJNS3_IJNS_1CILi8EEENS4_ILi1EEEEEES6_EEENS3_IJNS3_IJS6_S6_EEENS4_ILi2EEEEEEEEENS3_IJNS3_IJNS3_IJS6_NS4_ILi0EEEEEESD_EEENS3_IJNS3_IJSD_SD_EEES5_EEEEEEEENS_10ViewEngineIPN7cutlass10bfloat16_tEEEEEC2ERKSJ_RKSO_)
        /*b528*/ 	.word	0x00000000


	//----- nvinfo : EIATTR_FRAME_SIZE
	.align		4
.L_7740:
        /*b52c*/ 	.byte	0x04, 0x11
        /*b52e*/ 	.short	(.L_7742 - .L_7741)
	.align		4
.L_7741:
        /*b530*/ 	.word	index@($_ZN7cutlass13device_kernelIN5flash19enable_sm80_to_sm89INS1_16FlashAttnBwdSm80INS1_25CollectiveMainloopBwdSm80ILi2ELi2EN4cute5tupleIJNS5_1CILi128EEES8_NS7_ILi64EEEEEENS_10bfloat16_tEfNS_4arch4Sm80ELb0ELb1ELb1ELb1ELb0ELb0ELb0ELb0ELi2ELi4ELi4ELi4ELb0EEENS1_24CollectiveEpilogueBwdGQAISA_fSD_Li256ELb1ELb0EEENS1_19SingleTileSchedulerILb1ELb0ELb0ELi128EEEEEEEEEvNT_6ParamsE$_ZN4cute3eso3ESOILb1ELb0EJNS_6LayoutINS_5tupleIJNS3_IJNS3_IJNS_1CILi8EEENS4_ILi1EEEEEES6_EEENS3_IJNS3_IJS6_S6_EEENS4_ILi2EEEEEEEEENS3_IJNS3_IJNS3_IJS6_NS4_ILi0EEEEEESD_EEENS3_IJNS3_IJSD_SD_EEENS4_ILi8192EEEEEEEEEEENS_10ViewEngineINS_8smem_ptrIPN7cutlass10bfloat16_tEEEEEEEC2ERKSK_RKSR_)
        /*b534*/ 	.word	0x00000000


	//----- nvinfo : EIATTR_FRAME_SIZE
	.align		4
.L_7742:
        /*b538*/ 	.byte	0x04, 0x11
        /*b53a*/ 	.short	(.L_7744 - .L_7743)
	.align		4
.L_7743:
        /*b53c*/ 	.word	index@($_ZN7cutlass13device_kernelIN5flash19enable_sm80_to_sm89INS1_16FlashAttnBwdSm80INS1_25CollectiveMainloopBwdSm80ILi2ELi2EN4cute5tupleIJNS5_1CILi128EEES8_NS7_ILi64EEEEEENS_10bfloat16_tEfNS_4arch4Sm80ELb0ELb1ELb1ELb1ELb0ELb0ELb0ELb0ELi2ELi4ELi4ELi4ELb0EEENS1_24CollectiveEpilogueBwdGQAISA_fSD_Li256ELb1ELb0EEENS1_19SingleTileSchedulerILb1ELb0ELb0ELi128EEEEEEEEEvNT_6ParamsE$_ZN4cute3eso3ESOILb1ELb0EJNS_6LayoutINS_5tupleIJNS3_IJNS3_IJNS_1CILi8EEENS4_ILi1EEEEEES6_EEENS3_IJNS3_IJS6_S6_EEENS4_ILi2EEEEEEEEENS3_IJNS3_IJNS3_IJS6_NS4_ILi0EEEEEESD_EEENS3_IJNS3_IJSD_SD_EEENS4_ILi64EEEEEEEEEEENS_10ViewEngineIPN7cutlass10bfloat16_tEEEEEC2ERKSK_RKSP_)
        /*b540*/ 	.word	0x00000000


	//----- nvinfo : EIATTR_FRAME_SIZE
	.align		4
.L_7744:
        /*b544*/ 	.byte	0x04, 0x11
        /*b546*/ 	.short	(.L_7746 - .L_7745)
	.align		4
.L_7745:
        /*b548*/ 	.word	index@($_ZN7cutlass13device_kernelIN5flash19enable_sm80_to_sm89INS1_16FlashAttnBwdSm80INS1_25CollectiveMainloopBwdSm80ILi2ELi2EN4cute5tupleIJNS5_1CILi128EEES8_NS7_ILi64EEEEEENS_10bfloat16_tEfNS_4arch4Sm80ELb0ELb1ELb1ELb1ELb0ELb0ELb0ELb0ELi2ELi4ELi4ELi4ELb0EEENS1_24CollectiveEpilogueBwdGQAISA_fSD_Li256ELb1ELb0EEENS1_19SingleTileSchedulerILb1ELb0ELb0ELi128EEEEEEEEEvNT_6ParamsE$_ZN4cute3eso3ESOILb1ELb0EJNS_6LayoutINS_5tupleIJNS3_IJNS3_IJNS_1CILi8EEENS4_ILi1EEEEEES6_EEENS3_IJNS3_IJS6_S6_EEENS4_ILi2EEEEEEEEENS3_IJNS3_IJNS3_IJS6_NS4_ILi0EEEEEESD_EEENS3_IJNS3_IJSD_SD_EEENS4_ILi4096EEEEEEEEEEENS_10ViewEngineINS_8smem_ptrIPN7cutlass10bfloat16_tEEEEEEEC2ERKSK_RKSR_)
        /*b54c*/ 	.word	0x00000000


	//----- nvinfo : EIATTR_FRAME_SIZE
	.align		4
.L_7746:
        /*b550*/ 	.byte	0x04, 0x11
        /*b552*/ 	.short	(.L_7748 - .L_7747)
	.align		4
.L_7747:
        /*b554*/ 	.word	index@($_ZN7cutlass13device_kernelIN5flash19enable_sm80_to_sm89INS1_16FlashAttnBwdSm80INS1_25CollectiveMainloopBwdSm80ILi2ELi2EN4cute5tupleIJNS5_1CILi128EEES8_NS7_ILi64EEEEEENS_10bfloat16_tEfNS_4arch4Sm80ELb0ELb1ELb1ELb1ELb0ELb0ELb0ELb0ELi2ELi4ELi4ELi4ELb0EEENS1_24CollectiveEpilogueBwdGQAISA_fSD_Li256ELb1ELb0EEENS1_19SingleTileSchedulerILb1ELb0ELb0ELi128EEEEEEEEEvNT_6ParamsE$_ZN4cute3eso3ESOILb1ELb0EJNS_6LayoutINS_5tupleIJNS3_IJNS3_IJNS_1CILi4EEENS4_ILi8EEEEEENS3_IJS5_NS4_ILi2EEEEEEEEENS3_IJNS3_IJS8_S8_EEENS3_IJS8_S6_EEEEEEEEENS3_IJNS3_IJNS3_IJNS_11ScaledBasisIS8_JLi1EEEENSF_INS4_ILi1EEEJLi0EEEEEEENS3_IJNSF_INS4_ILi16EEEJLi0EEEENSF_IS6_JLi1EEEEEEEEEENS3_IJNS3_IJNSF_ISH_JLi1EEEENSF_IS6_JLi0EEEEEEENS3_IJNSF_INS4_ILi64EEEJLi0EEEENSF_ISK_JLi1EEEEEEEEEEEEEEENS_10ViewEngineINS_23ArithmeticTupleIteratorINS_15ArithmeticTupleIJNS4_ILi0EEES12_EEEEEEEEEC2ERKSY_RKS15_)
        /*b558*/ 	.word	0x00000000


	//----- nvinfo : EIATTR_FRAME_SIZE
	.align		4
.L_7748:
        /*b55c*/ 	.byte	0x04, 0x11
        /*b55e*/ 	.short	(.L_7750 - .L_7749)
	.align		4
.L_7749:
        /*b560*/ 	.word	index@($_ZN7cutlass13device_kernelIN5flash19enable_sm80_to_sm89INS1_16FlashAttnBwdSm80INS1_25CollectiveMainloopBwdSm80ILi2ELi2EN4cute5tupleIJNS5_1CILi128EEES8_NS7_ILi64EEEEEENS_10bfloat16_tEfNS_4arch4Sm80ELb0ELb1ELb1ELb1ELb0ELb0ELb0ELb0ELi2ELi4ELi4ELi4ELb0EEENS1_24CollectiveEpilogueBwdGQAISA_fSD_Li256ELb1ELb0EEENS1_19SingleTileSchedulerILb1ELb0ELb0ELi128EEEEEEEEEvNT_6ParamsE$_ZN4cute3eso3ESOILb1ELb0EJNS_6LayoutINS_5tupleIJNS3_IJNS3_IJNS_1CILi4EEENS4_ILi2EEEEEENS4_ILi1EEEEEES6_NS4_ILi8EEEEEENS3_IJNS3_IJNS3_IJS8_NS4_ILi32EEEEEENS4_ILi0EEEEEENS4_ILi64EEES5_EEEEENS_10ViewEngineIPN7cutlass10bfloat16_tEEEEEC2ERKSI_RKSN_)
        /*b564*/ 	.word	0x00000000


	//----- nvinfo : EIATTR_FRAME_SIZE
	.align		4
.L_7750:
        /*b568*/ 	.byte	0x04, 0x11
        /*b56a*/ 	.short	(.L_7752 - .L_7751)
	.align		4
.L_7751:
        /*b56c*/ 	.word	index@($_ZN7cutlass13device_kernelIN5flash19enable_sm80_to_sm89INS1_16FlashAttnBwdSm80INS1_25CollectiveMainloopBwdSm80ILi2ELi2EN4cute5tupleIJNS5_1CILi128EEES8_NS7_ILi64EEEEEENS_10bfloat16_tEfNS_4arch4Sm80ELb0ELb1ELb1ELb1ELb0ELb0ELb0ELb0ELi2ELi4ELi4ELi4ELb0EEENS1_24CollectiveEpilogueBwdGQAISA_fSD_Li256ELb1ELb0EEENS1_19SingleTileSchedulerILb1ELb0ELb0ELi128EEEEEEEEEvNT_6ParamsE$_ZN4cute3eso3ESOILb1ELb0EJNS_6LayoutINS_5tupleIJNS3_IJNS3_IJNS_1CILi4EEENS4_ILi2EEEEEENS4_ILi1EEEEEES6_EEENS3_IJNS3_IJNS3_IJS8_NS4_ILi32EEEEEENS4_ILi0EEEEEENS4_ILi64EEEEEEEEiEEC2ERKSH_RKi)
        /*b570*/ 	.word	0x00000000


	//----- nvinfo : EIATTR_FRAME_SIZE
	.align		4
.L_7752:
        /*b574*/ 	.byte	0x04, 0x11
        /*b576*/ 	.short	(.L_7754 - .L_7753)
	.align		4
.L_7753:
        /*b578*/ 	.word	index@($_ZN7cutlass13device_kernelIN5flash19enable_sm80_to_sm89INS1_16FlashAttnBwdSm80INS1_25CollectiveMainloopBwdSm80ILi2ELi2EN4cute5tupleIJNS5_1CILi128EEES8_NS7_ILi64EEEEEENS_10bfloat16_tEfNS_4arch4Sm80ELb0ELb1ELb1ELb1ELb0ELb0ELb0ELb0ELi2ELi4ELi4ELi4ELb0EEENS1_24CollectiveEpilogueBwdGQAISA_fSD_Li256ELb1ELb0EEENS1_19SingleTileSchedulerILb1ELb0ELb0ELi128EEEEEEEEEvNT_6ParamsE$_ZN4cute3eso3ESOILb1ELb0EJNS_6LayoutINS_5tupleIJNS3_IJNS3_IJNS_1CILi4EEENS4_ILi2EEEEEENS4_ILi1EEEEEES6_EEENS3_IJNS3_IJNS3_IJS8_NS4_ILi32EEEEEENS4_ILi0EEEEEENS4_ILi64EEEEEEEENS_10ViewEngineIPN7cutlass10bfloat16_tEEEEEC2ERKSH_RKSM_)
        /*b57c*/ 	.word	0x00000000


	//----- nvinfo : EIATTR_FRAME_SIZE
	.align		4
.L_7754:
        /*b580*/ 	.byte	0x04, 0x11
        /*b582*/ 	.short	(.L_7756 - .L_7755)
	.align		4
.L_7755:
        /*b584*/ 	.word	index@($_ZN7cutlass13device_kernelIN5flash19enable_sm80_to_sm89INS1_16FlashAttnBwdSm80INS1_25CollectiveMainloopBwdSm80ILi2ELi2EN4cute5tupleIJNS5_1CILi128EEES8_NS7_ILi64EEEEEENS_10bfloat16_tEfNS_4arch4Sm80ELb0ELb1ELb1ELb1ELb0ELb0ELb0ELb0ELi2ELi4ELi4ELi4ELb0EEENS1_24CollectiveEpilogueBwdGQAISA_fSD_Li256ELb1ELb0EEENS1_19SingleTileSchedulerILb1ELb0ELb0ELi128EEEEEEEEEvNT_6ParamsE$_ZN4cute3eso3ESOILb1ELb0EJNS_6LayoutINS_5tupleIJNS3_IJNS3_IJNS_1CILi4EEENS4_ILi2EEEEEENS4_ILi1EEEEEENS3_IJS6_EEEEEENS3_IJNS3_IJNS3_IJS8_NS4_ILi32EEEEEENS4_ILi0EEEEEENS3_IJNS4_ILi64EEEEEEEEEEENS_10ViewEngineIPN7cutlass10bfloat16_tEEEEEC2ERKSJ_RKSO_)
        /*b588*/ 	.word	0x00000000


	//----- nvinfo : EIATTR_FRAME_SIZE
	.align		4
.L_7756:
        /*b58c*/ 	.byte	0x04, 0x11
        /*b58e*/ 	.short	(.L_7758 - .L_7757)
	.align		4
.L_7757:
        /*b590*/ 	.word	index@($_ZN7cutlass13device_kernelIN5flash19enable_sm80_to_sm89INS1_16FlashAttnBwdSm80INS1_25CollectiveMainloopBwdSm80ILi2ELi2EN4cute5tupleIJNS5_1CILi128EEES8_NS7_ILi64EEEEEENS_10bfloat16_tEfNS_4arch4Sm80ELb0ELb1ELb1ELb1ELb0ELb0ELb0ELb0ELi2ELi4ELi4ELi4ELb0EEENS1_24CollectiveEpilogueBwdGQAISA_fSD_Li256ELb1ELb0EEENS1_19SingleTileSchedulerILb1ELb0ELb0ELi128EEEEEEEEEvNT_6ParamsE$_ZN4cute3eso3ESOILb1ELb0EJNS_6LayoutINS_5tupleIJNS3_IJNS3_IJNS_1CILi4EEENS4_ILi2EEEEEENS4_ILi1EEEEEEEEENS3_IJNS3_IJNS3_IJS8_NS4_ILi32EEEEEENS4_ILi0EEEEEEEEEEEiEEC2ERKSG_RKi)
        /*b594*/ 	.word	0x00000000


	//----- nvinfo : EIATTR_FRAME_SIZE
	.align		4
.L_7758:
        /*b598*/ 	.byte	0x04, 0x11
        /*b59a*/ 	.short	(.L_7760 - .L_7759)
	.align		4
.L_7759:
        /*b59c*/ 	.word	index@($_ZN7cutlass13device_kernelIN5flash19enable_sm80_to_sm89INS1_16FlashAttnBwdSm80INS1_25CollectiveMainloopBwdSm80ILi2ELi2EN4cute5tupleIJNS5_1CILi128EEES8_NS7_ILi64EEEEEENS_10bfloat16_tEfNS_4arch4Sm80ELb0ELb1ELb1ELb1ELb0ELb0ELb0ELb0ELi2ELi4ELi4ELi4ELb0EEENS1_24CollectiveEpilogueBwdGQAISA_fSD_Li256ELb1ELb0EEENS1_19SingleTileSchedulerILb1ELb0ELb0ELi128EEEEEEEEEvNT_6ParamsE$_ZN4cute3eso3ESOILb1ELb0EJNS_6LayoutINS_5tupleIJNS3_IJNS3_IJNS_1CILi4EEENS4_ILi2EEEEEENS4_ILi1EEEEEEEEENS3_IJNS3_IJNS3_IJS8_NS4_ILi32EEEEEENS4_ILi0EEEEEEEEEEENS_10ViewEngineIPN7cutlass10bfloat16_tEEEEEC2ERKSG_RKSL_)
        /*b5a0*/ 	.word	0x00000000


	//----- nvinfo : EIATTR_FRAME_SIZE
	.align		4
.L_7760:
        /*b5a4*/ 	.byte	0x04, 0x11
        /*b5a6*/ 	.short	(.L_7762 - .L_7761)
	.align		4
.L_7761:
        /*b5a8*/ 	.word	index@($_ZN7cutlass13device_kernelIN5flash19enable_sm80_to_sm89INS1_16FlashAttnBwdSm80INS1_25CollectiveMainloopBwdSm80ILi2ELi2EN4cute5tupleIJNS5_1CILi128EEES8_NS7_ILi64EEEEEENS_10bfloat16_tEfNS_4arch4Sm80ELb0ELb1ELb1ELb1ELb0ELb0ELb0ELb0ELi2ELi4ELi4ELi4ELb0EEENS1_24CollectiveEpilogueBwdGQAISA_fSD_Li256ELb1ELb0EEENS1_19SingleTileSchedulerILb1ELb0ELb0ELi128EEEEEEEEEvNT_6ParamsE$_ZN4cute3eso3ESOILb1ELb0EJNS_6LayoutINS_5tupleIJNS3_IJNS3_IJNS_1CILi2EEES5_EEENS4_ILi1EEEEEEEEENS3_IJNS3_IJNS3_IJS7_NS4_ILi16EEEEEENS4_ILi0EEEEEEEEEEENS_10ViewEngineIPjEEEEC2ERKSF_RKSI_)
        /*b5ac*/ 	.word	0x00000000


	//----- nvinfo : EIATTR_FRAME_SIZE
	.align		4
.L_7762:
        /*b5b0*/ 	.byte	0x04, 0x11
        /*b5b2*/ 	.short	(.L_7764 - .L_7763)
	.align		4
.L_7763:
        /*b5b4*/ 	.word	index@($_ZN7cutlass13device_kernelIN5flash19enable_sm80_to_sm89INS1_16FlashAttnBwdSm80INS1_25CollectiveMainloopBwdSm80ILi2ELi2EN4cute5tupleIJNS5_1CILi128EEES8_NS7_ILi64EEEEEENS_10bfloat16_tEfNS_4arch4Sm80ELb0ELb1ELb1ELb1ELb0ELb0ELb0ELb0ELi2ELi4ELi4ELi4ELb0EEENS1_24CollectiveEpilogueBwdGQAISA_fSD_Li256ELb1ELb0EEENS1_19SingleTileSchedulerILb1ELb0ELb0ELi128EEEEEEEEEvNT_6ParamsE$_ZN4cute3eso3ESOILb1ELb0EJNS_6LayoutINS_5tupleIJNS3_IJNS3_IJNS3_IJNS_1CILi4EEENS4_ILi2EEEEEENS4_ILi1EEEEEES8_EEENS3_IJNS3_IJNS3_IJS8_S8_EEES8_EEES6_EEEEEENS3_IJNS3_IJNS3_IJNS3_IJS8_NS4_ILi32EEEEEENS4_ILi0EEEEEESH_EEENS3_IJNS3_IJNS3_IJSH_SH_EEESH_EEENS4_ILi64EEEEEEEEEEENS_10ViewEngineIPN7cutlass10bfloat16_tEEEEEC2ERKSP_RKSU_)
        /*b5b8*/ 	.word	0x00000000


	//----- nvinfo : EIATTR_FRAME_SIZE
	.align		4
.L_7764:
        /*b5bc*/ 	.byte	0x04, 0x11
        /*b5be*/ 	.short	(.L_7766 - .L_7765)
	.align		4
.L_7765:
        /*b5c0*/ 	.word	index@($_ZN7cutlass13device_kernelIN5flash19enable_sm80_to_sm89INS1_16FlashAttnBwdSm80INS1_25CollectiveMainloopBwdSm80ILi2ELi2EN4cute5tupleIJNS5_1CILi128EEES8_NS7_ILi64EEEEEENS_10bfloat16_tEfNS_4arch4Sm80ELb0ELb1ELb1ELb1ELb0ELb0ELb0ELb0ELi2ELi4ELi4ELi4ELb0EEENS1_24CollectiveEpilogueBwdGQAISA_fSD_Li256ELb1ELb0EEENS1_19SingleTileSchedulerILb1ELb0ELb0ELi128EEEEEEEEEvNT_6ParamsE$_ZN4cute3eso3ESOILb1ELb0EJNS_5tupleIJNS_1CILi8EEENS3_ILi2EEES5_S5_S4_S5_EEENS2_IJNS3_ILi1EEEiiiNS3_ILi72EEENS3_ILi512EEEEEEEEC2ERKS6_RKSA_)
        /*b5c4*/ 	.word	0x00000000


	//----- nvinfo : EIATTR_FRAME_SIZE
	.align		4
.L_7766:
        /*b5c8*/ 	.byte	0x04, 0x11
        /*b5ca*/ 	.short	(.L_7768 - .L_7767)
	.align		4
.L_7767:
        /*b5cc*/ 	.word	index@($_ZN7cutlass13device_kernelIN5flash19enable_sm80_to_sm89INS1_16FlashAttnBwdSm80INS1_25CollectiveMainloopBwdSm80ILi2ELi2EN4cute5tupleIJNS5_1CILi128EEES8_NS7_ILi64EEEEEENS_10bfloat16_tEfNS_4arch4Sm80ELb0ELb1ELb1ELb1ELb0ELb0ELb0ELb0ELi2ELi4ELi4ELi4ELb0EEENS1_24CollectiveEpilogueBwdGQAISA_fSD_Li256ELb1ELb0EEENS1_19SingleTileSchedulerILb1ELb0ELb0ELi128EEEEEEEEEvNT_6ParamsE$_ZN4cute3eso3ESOILb1ELb0EJNS_5tupleIJNS_1CILi8EEENS2_IJNS3_ILi2EEES5_S5_EEENS3_ILi1EEES6_S7_EEENS2_IJS7_NS2_IJiiiEEENS3_ILi64EEENS2_IJNS3_ILi72EEENS3_ILi144EEENS3_ILi288EEEEEENS3_ILi512EEEEEEEEC2ERKS8_RKSG_)
        /*b5d0*/ 	.word	0x00000000


	//----- nvinfo : EIATTR_FRAME_SIZE
	.align		4
.L_7768:
        /*b5d4*/ 	.byte	0x04, 0x11
        /*b5d6*/ 	.short	(.L_7770 - .L_7769)
	.align		4
.L_7769:
        /*b5d8*/ 	.word	index@($_ZN7cutlass13device_kernelIN5flash19enable_sm80_to_sm89INS1_16FlashAttnBwdSm80INS1_25CollectiveMainloopBwdSm80ILi2ELi2EN4cute5tupleIJNS5_1CILi128EEES8_NS7_ILi64EEEEEENS_10bfloat16_tEfNS_4arch4Sm80ELb0ELb1ELb1ELb1ELb0ELb0ELb0ELb0ELi2ELi4ELi4ELi4ELb0EEENS1_24CollectiveEpilogueBwdGQAISA_fSD_Li256ELb1ELb0EEENS1_19SingleTileSchedulerILb1ELb0ELb0ELi128EEEEEEEEEvNT_6ParamsE$_ZN4cute3eso3ESOILb1ELb0EJNS_5tupleIJNS_1CILi8EEENS2_IJNS3_ILi2EEES5_S5_EEENS3_ILi1EEES6_S7_EEENS2_IJS7_NS2_IJS4_iiEEENS3_ILi64EEENS2_IJiNS3_ILi144EEENS3_ILi288EEEEEENS3_ILi512EEEEEEEEC2ERKS8_RKSF_)
        /*b5dc*/ 	.word	0x00000000


	//----- nvinfo : EIATTR_FRAME_SIZE
	.align		4
.L_7770:
        /*b5e0*/ 	.byte	0x04, 0x11
        /*b5e2*/ 	.short	(.L_7772 - .L_7771)
	.align		4
.L_7771:
        /*b5e4*/ 	.word	index@($_ZN7cutlass13device_kernelIN5flash19enable_sm80_to_sm89INS1_16FlashAttnBwdSm80INS1_25CollectiveMainloopBwdSm80ILi2ELi2EN4cute5tupleIJNS5_1CILi128EEES8_NS7_ILi64EEEEEENS_10bfloat16_tEfNS_4arch4Sm80ELb0ELb1ELb1ELb1ELb0ELb0ELb0ELb0ELi2ELi4ELi4ELi4ELb0EEENS1_24CollectiveEpilogueBwdGQAISA_fSD_Li256ELb1ELb0EEENS1_19SingleTileSchedulerILb1ELb0ELb0ELi128EEEEEEEEEvNT_6ParamsE$_ZN4cute3eso3ESOILb1ELb0EJNS_5tupleIJNS_1CILi2EEES4_S4_EEENS2_IJNS3_ILi1EEENS3_ILi512EEEiEEEEEC2ERKS5_RKS8_)
        /*b5e8*/ 	.word	0x00000000


	//----- nvinfo : EIATTR_FRAME_SIZE
	.align		4
.L_7772:
        /*b5ec*/ 	.byte	0x04, 0x11
        /*b5ee*/ 	.short	(.L_7774 - .L_7773)
	.align		4
.L_7773:
        /*b5f0*/ 	.word	index@($_ZN7cutlass13device_kernelIN5flash19enable_sm80_to_sm89INS1_16FlashAttnBwdSm80INS1_25CollectiveMainloopBwdSm80ILi2ELi2EN4cute5tupleIJNS5_1CILi128EEES8_NS7_ILi64EEEEEENS_10bfloat16_tEfNS_4arch4Sm80ELb0ELb1ELb1ELb1ELb0ELb0ELb0ELb0ELi2ELi4ELi4ELi4ELb0EEENS1_24CollectiveEpilogueBwdGQAISA_fSD_Li256ELb1ELb0EEENS1_19SingleTileSchedulerILb1ELb0ELb0ELi128EEEEEEEEEvNT_6ParamsE$_ZN4cute3eso3ESOILb1ELb0EJNS_5tupleIJNS_1CILi2EEES4_EEENS2_IJiiEEENS3_ILi1EEES7_EEC2ERKS5_RKS6_RKS7_SE_)
        /*b5f4*/ 	.word	0x00000000


	//----- nvinfo : EIATTR_FRAME_SIZE
	.align		4
.L_7774:
        /*b5f8*/ 	.byte	0x04, 0x11
        /*b5fa*/ 	.short	(.L_7776 - .L_7775)
	.align		4
.L_7775:
        /*b5fc*/ 	.word	index@($_ZN7cutlass13device_kernelIN5flash19enable_sm80_to_sm89INS1_16FlashAttnBwdSm80INS1_25CollectiveMainloopBwdSm80ILi2ELi2EN4cute5tupleIJNS5_1CILi128EEES8_NS7_ILi64EEEEEENS_10bfloat16_tEfNS_4arch4Sm80ELb0ELb1ELb1ELb1ELb0ELb0ELb0ELb0ELi2ELi4ELi4ELi4ELb0EEENS1_24CollectiveEpilogueBwdGQAISA_fSD_Li256ELb1ELb0EEENS1_19SingleTileSchedulerILb1ELb0ELb0ELi128EEEEEEEEEvNT_6ParamsE$_ZN4cute3eso3ESOILb1ELb0EJNS_5tupleIJNS_1CILi2EEES4_EEENS2_IJiiEEEEEC2ERKS5_RKS6_)
        /*b600*/ 	.word	0x00000000


	//----- nvinfo : EIATTR_FRAME_SIZE
	.align		4
.L_7776:
        /*b604*/ 	.byte	0x04, 0x11
        /*b606*/ 	.short	(.L_7778 - .L_7777)
	.align		4
.L_7777:
        /*b608*/ 	.word	index@($_ZN7cutlass13device_kernelIN5flash19enable_sm80_to_sm89INS1_16FlashAttnBwdSm80INS1_25CollectiveMainloopBwdSm80ILi2ELi2EN4cute5tupleIJNS5_1CILi128EEES8_NS7_ILi64EEEEEENS_10bfloat16_tEfNS_4arch4Sm80ELb0ELb1ELb1ELb1ELb0ELb0ELb0ELb0ELi2ELi4ELi4ELi4ELb0EEENS1_24CollectiveEpilogueBwdGQAISA_fSD_Li256ELb1ELb0EEENS1_19SingleTileSchedulerILb1ELb0ELb0ELi128EEEEEEEEEvNT_6ParamsE$_ZN4cute3eso3ESOILb1ELb0EJNS_5tupleIJNS_1CILi2EEES4_EEENS2_IJiNS3_ILi512EEEEEEEEC2ERKS5_RKS7_)
        /*b60c*/ 	.word	0x00000000


	//----- nvinfo : EIATTR_FRAME_SIZE
	.align		4
.L_7778:
        /*b610*/ 	.byte	0x04, 0x11
        /*b612*/ 	.short	(.L_7780 - .L_7779)
	.align		4
.L_7779:
        /*b614*/ 	.word	index@($_ZN7cutlass13device_kernelIN5flash19enable_sm80_to_sm89INS1_16FlashAttnBwdSm80INS1_25CollectiveMainloopBwdSm80ILi2ELi2EN4cute5tupleIJNS5_1CILi128EEES8_NS7_ILi64EEEEEENS_10bfloat16_tEfNS_4arch4Sm80ELb0ELb1ELb1ELb1ELb0ELb0ELb0ELb0ELi2ELi4ELi4ELi4ELb0EEENS1_24CollectiveEpilogueBwdGQAISA_fSD_Li256ELb1ELb0EEENS1_19SingleTileSchedulerILb1ELb0ELb0ELi128EEEEEEEEEvNT_6ParamsE$_ZN4cute3eso3ESOILb1ELb0EJNS_5tupleIJNS_1CILi2EEES4_EEENS2_IJiNS3_ILi4096EEEEEEEEC2ERKS5_RKS7_)
        /*b618*/ 	.word	0x00000000


	//----- nvinfo : EIATTR_FRAME_SIZE
	.align		4
.L_7780:
        /*b61c*/ 	.byte	0x04, 0x11
        /*b61e*/ 	.short	(.L_7782 - .L_7781)
	.align		4
.L_7781:
        /*b620*/ 	.word	index@($_ZN7cutlass13device_kernelIN5flash19enable_sm80_to_sm89INS1_16FlashAttnBwdSm80INS1_25CollectiveMainloopBwdSm80ILi2ELi2EN4cute5tupleIJNS5_1CILi128EEES8_NS7_ILi64EEEEEENS_10bfloat16_tEfNS_4arch4Sm80ELb0ELb1ELb1ELb1ELb0ELb0ELb0ELb0ELi2ELi4ELi4ELi4ELb0EEENS1_24CollectiveEpilogueBwdGQAISA_fSD_Li256ELb1ELb0EEENS1_19SingleTileSchedulerILb1ELb0ELb0ELi128EEEEEEEEEvNT_6ParamsE$_ZN4cute3eso3ESOILb1ELb0EJNS_5tupleIJNS_1CILi2EEES4_EEENS2_IJNS3_ILi1EEEiEEEEEC2ERKS5_RKS7_)
        /*b624*/ 	.word	0x00000000


	//----- nvinfo : EIATTR_FRAME_SIZE
	.align		4
.L_7782:
        /*b628*/ 	.byte	0x04, 0x11
        /*b62a*/ 	.short	(.L_7784 - .L_7783)
	.align		4
.L_7783:
        /*b62c*/ 	.word	index@($_ZN7cutlass13device_kernelIN5flash19enable_sm80_to_sm89INS1_16FlashAttnBwdSm80INS1_25CollectiveMainloopBwdSm80ILi2ELi2EN4cute5tupleIJNS5_1CILi128EEES8_NS7_ILi64EEEEEENS_10bfloat16_tEfNS_4arch4Sm80ELb0ELb1ELb1ELb1ELb0ELb0ELb0ELb0ELi2ELi4ELi4ELi4ELb0EEENS1_24CollectiveEpilogueBwdGQAISA_fSD_Li256ELb1ELb0EEENS1_19SingleTileSchedulerILb1ELb0ELb0ELi128EEEEEEEEEvNT_6ParamsE$_ZN4cute3eso3ESOILb1ELb0EJNS_5tupleIJNS_1CILi2EEEEEENS2_IJiEEES4_NS3_ILi1EEEEEC2ERKS5_RKS6_RKS4_RKS7_)
        /*b630*/ 	.word	0x00000000


	//----- nvinfo : EIATTR_FRAME_SIZE
	.align		4
.L_7784:
        /*b634*/ 	.byte	0x04, 0x11
        /*b636*/ 	.short	(.L_7786 - .L_7785)
	.align		4
.L_7785:
        /*b638*/ 	.word	index@($_ZN7cutlass13device_kernelIN5flash19enable_sm80_to_sm89INS1_16FlashAttnBwdSm80INS1_25CollectiveMainloopBwdSm80ILi2ELi2EN4cute5tupleIJNS5_1CILi128EEES8_NS7_ILi64EEEEEENS_10bfloat16_tEfNS_4arch4Sm80ELb0ELb1ELb1ELb1ELb0ELb0ELb0ELb0ELi2ELi4ELi4ELi4ELb0EEENS1_24CollectiveEpilogueBwdGQAISA_fSD_Li256ELb1ELb0EEENS1_19SingleTileSchedulerILb1ELb0ELb0ELi128EEEEEEEEEvNT_6ParamsE$_ZN4cute3eso3ESOILb1ELb0EJNS_5tupleIJNS_1CILi2EEEEEENS2_IJiEEENS3_ILi1EEES7_EEC2ERKS5_RKS6_RKS7_SE_)
        /*b63c*/ 	.word	0x00000000


	//----- nvinfo : EIATTR_FRAME_SIZE
	.align		4
.L_7786:
        /*b640*/ 	.byte	0x04, 0x11
        /*b642*/ 	.short	(.L_7788 - .L_7787)
	.align		4
.L_7787:
        /*b644*/ 	.word	index@($_ZN7cutlass13device_kernelIN5flash19enable_sm80_to_sm89INS1_16FlashAttnBwdSm80INS1_25CollectiveMainloopBwdSm80ILi2ELi2EN4cute5tupleIJNS5_1CILi128EEES8_NS7_ILi64EEEEEENS_10bfloat16_tEfNS_4arch4Sm80ELb0ELb1ELb1ELb1ELb0ELb0ELb0ELb0ELi2ELi4ELi4ELi4ELb0EEENS1_24CollectiveEpilogueBwdGQAISA_fSD_Li256ELb1ELb0EEENS1_19SingleTileSchedulerILb1ELb0ELb0ELi128EEEEEEEEEvNT_6ParamsE$_ZN4cute3eso3ESOILb1ELb0EJNS_5tupleIJNS_1CILi2EEEEEENS2_IJiEEEEEC2ERKS5_RKS6_)
        /*b648*/ 	.word	0x00000000


	//----- nvinfo : EIATTR_FRAME_SIZE
	.align		4
.L_7788:
        /*b64c*/ 	.byte	0x04, 0x11
        /*b64e*/ 	.short	(.L_7790 - .L_7789)
	.align		4
.L_7789:
        /*b650*/ 	.word	index@($_ZN7cutlass13device_kernelIN5flash19enable_sm80_to_sm89INS1_16FlashAttnBwdSm80INS1_25CollectiveMainloopBwdSm80ILi2ELi2EN4cute5tupleIJNS5_1CILi128EEES8_NS7_ILi64EEEEEENS_10bfloat16_tEfNS_4arch4Sm80ELb0ELb1ELb1ELb1ELb0ELb0ELb0ELb0ELi2ELi4ELi4ELi4ELb0EEENS1_24CollectiveEpilogueBwdGQAISA_fSD_Li256ELb1ELb0EEENS1_19SingleTileSchedulerILb1ELb0ELb0ELi128EEEEEEEEEvNT_6ParamsE$_ZN4cute3eso3ESOILb1ELb0EJNS_5tupleIJNS_1CILi1EEENS3_ILi2EEES5_EEENS2_IJS4_NS3_ILi256EEEiEEEEEC2ERKS6_RKS8_)
        /*b654*/ 	.word	0x00000000


	//----- nvinfo : EIATTR_FRAME_SIZE
	.align		4
.L_7790:
        /*b658*/ 	.byte	0x04, 0x11
        /*b65a*/ 	.short	(.L_7792 - .L_7791)
	.align		4
.L_7791:
        /*b65c*/ 	.word	index@($_ZN7cutlass13device_kernelIN5flash19enable_sm80_to_sm89INS1_16FlashAttnBwdSm80INS1_25CollectiveMainloopBwdSm80ILi2ELi2EN4cute5tupleIJNS5_1CILi128EEES8_NS7_ILi64EEEEEENS_10bfloat16_tEfNS_4arch4Sm80ELb0ELb1ELb1ELb1ELb0ELb0ELb0ELb0ELi2ELi4ELi4ELi4ELb0EEENS1_24CollectiveEpilogueBwdGQAISA_fSD_Li256ELb1ELb0EEENS1_19SingleTileSchedulerILb1ELb0ELb0ELi128EEEEEEEEEvNT_6ParamsE$_ZN4cute3eso3ESOILb1ELb0EJNS_5tupleIJNS_1CILi1EEENS3_ILi2EEEEEENS2_IJNS3_ILi0EEEiEEEEEC2ERKS6_RKS8_)
        /*b660*/ 	.word	0x00000000


	//----- nvinfo : EIATTR_FRAME_SIZE
	.align		4
.L_7792:
        /*b664*/ 	.byte	0x04, 0x11
        /*b666*/ 	.short	(.L_7794 - .L_7793)
	.align		4
.L_7793:
        /*b668*/ 	.word	index@($_ZN7cutlass13device_kernelIN5flash19enable_sm80_to_sm89INS1_16FlashAttnBwdSm80INS1_25CollectiveMainloopBwdSm80ILi2ELi2EN4cute5tupleIJNS5_1CILi128EEES8_NS7_ILi64EEEEEENS_10bfloat16_tEfNS_4arch4Sm80ELb0ELb1ELb1ELb1ELb0ELb0ELb0ELb0ELi2ELi4ELi4ELi4ELb0EEENS1_24CollectiveEpilogueBwdGQAISA_fSD_Li256ELb1ELb0EEENS1_19SingleTileSchedulerILb1ELb0ELb0ELi128EEEEEEEEEvNT_6ParamsE$_ZN4cute3eso3ESOILb1ELb0EJNS_5tupleIJNS_1CILi1EEENS3_ILi0EEEEEElS5_EEC2ERKS6_RKlRKS5_)
        /*b66c*/ 	.word	0x00000000


	//----- nvinfo : EIATTR_FRAME_SIZE
	.align		4
.L_7794:
        /*b670*/ 	.byte	0x04, 0x11
        /*b672*/ 	.short	(.L_7796 - .L_7795)
	.align		4
.L_7795:
        /*b674*/ 	.word	index@($_ZN7cutlass13device_kernelIN5flash19enable_sm80_to_sm89INS1_16FlashAttnBwdSm80INS1_25CollectiveMainloopBwdSm80ILi2ELi2EN4cute5tupleIJNS5_1CILi128EEES8_NS7_ILi64EEEEEENS_10bfloat16_tEfNS_4arch4Sm80ELb0ELb1ELb1ELb1ELb0ELb0ELb0ELb0ELi2ELi4ELi4ELi4ELb0EEENS1_24CollectiveEpilogueBwdGQAISA_fSD_Li256ELb1ELb0EEENS1_19SingleTileSchedulerILb1ELb0ELb0ELi128EEEEEEEEEvNT_6ParamsE$_ZN4cute3eso3ESOILb1ELb0EJNS_5tupleIJNS_1CILi1EEENS3_ILi0EEEEEEiNS3_ILi1024EEEEEC2ERKS6_RKiRKS7_)
        /*b678*/ 	.word	0x00000000


	//----- nvinfo : EIATTR_FRAME_SIZE
	.align		4
.L_7796:
        /*b67c*/ 	.byte	0x04, 0x11
        /*b67e*/ 	.short	(.L_7798 - .L_7797)
	.align		4
.L_7797:
        /*b680*/ 	.word	index@($_ZN7cutlass13device_kernelIN5flash19enable_sm80_to_sm89INS1_16FlashAttnBwdSm80INS1_25CollectiveMainloopBwdSm80ILi2ELi2EN4cute5tupleIJNS5_1CILi128EEES8_NS7_ILi64EEEEEENS_10bfloat16_tEfNS_4arch4Sm80ELb0ELb1ELb1ELb1ELb0ELb0ELb0ELb0ELi2ELi4ELi4ELi4ELb0EEENS1_24CollectiveEpilogueBwdGQAISA_fSD_Li256ELb1ELb0EEENS1_19SingleTileSchedulerILb1ELb0ELb0ELi128EEEEEEEEEvNT_6ParamsE$_ZN4cute3eso3ESOILb1ELb0EJNS_5tupleIJNS_1CILi1EEENS3_ILi0EEEEEEiEEC2ERKS6_RKi)
        /*b684*/ 	.word	0x00000000


	//----- nvinfo : EIATTR_FRAME_SIZE
	.align		4
.L_7798:
        /*b688*/ 	.byte	0x04, 0x11
        /*b68a*/ 	.short	(.L_7800 - .L_7799)
	.align		4
.L_7799:
        /*b68c*/ 	.word	index@($_ZN7cutlass13device_kernelIN5flash19enable_sm80_to_sm89INS1_16FlashAttnBwdSm80INS1_25CollectiveMainloopBwdSm80ILi2ELi2EN4cute5tupleIJNS5_1CILi128EEES8_NS7_ILi64EEEEEENS_10bfloat16_tEfNS_4arch4Sm80ELb0ELb1ELb1ELb1ELb0ELb0ELb0ELb0ELi2ELi4ELi4ELi4ELb0EEENS1_24CollectiveEpilogueBwdGQAISA_fSD_Li256ELb1ELb0EEENS1_19SingleTileSchedulerILb1ELb0ELb0ELi128EEEEEEEEEvNT_6ParamsE$_ZN4cute3eso3ESOILb1ELb0EJNS_5tupleIJNS_1CILi1EEENS3_ILi0EEEEEENS3_ILi4096EEENS2_IJiiEEEEEC2ERKS6_RKS7_RKS8_)
        /*b690*/ 	.word	0x00000000


	//----- nvinfo : EIATTR_FRAME_SIZE
	.align		4
.L_7800:
        /*b694*/ 	.byte	0x04, 0x11
        /*b696*/ 	.short	(.L_7802 - .L_7801)
	.align		4
.L_7801:
        /*b698*/ 	.word	index@($_ZN7cutlass13device_kernelIN5flash19enable_sm80_to_sm89INS1_16FlashAttnBwdSm80INS1_25CollectiveMainloopBwdSm80ILi2ELi2EN4cute5tupleIJNS5_1CILi128EEES8_NS7_ILi64EEEEEENS_10bfloat16_tEfNS_4arch4Sm80ELb0ELb1ELb1ELb1ELb0ELb0ELb0ELb0ELi2ELi4ELi4ELi4ELb0EEENS1_24CollectiveEpilogueBwdGQAISA_fSD_Li256ELb1ELb0EEENS1_19SingleTileSchedulerILb1ELb0ELb0ELi128EEEEEEEEEvNT_6ParamsE$_ZN4cute3eso3ESOILb1ELb0EJNS_5tupleIJNS_1CILi1EEENS3_ILi0EEEEEENS2_IJiEEEEEC2ERKS6_RKS7_)
        /*b69c*/ 	.word	0x00000000


	//----- nvinfo : EIATTR_FRAME_SIZE
	.align		4
.L_7802:
        /*b6a0*/ 	.byte	0x04, 0x11
        /*b6a2*/ 	.short	(.L_7804 - .L_7803)
	.align		4
.L_7803:
        /*b6a4*/ 	.word	index@($_ZN7cutlass13device_kernelIN5flash19enable_sm80_to_sm89INS1_16FlashAttnBwdSm80INS1_25CollectiveMainloopBwdSm80ILi2ELi2EN4cute5tupleIJNS5_1CILi128EEES8_NS7_ILi64EEEEEENS_10bfloat16_tEfNS_4arch4Sm80ELb0ELb1ELb1ELb1ELb0ELb0ELb0ELb0ELi2ELi4ELi4ELi4ELb0EEENS1_24CollectiveEpilogueBwdGQAISA_fSD_Li256ELb1ELb0EEENS1_19SingleTileSchedulerILb1ELb0ELb0ELi128EEEEEEEEEvNT_6ParamsE$_ZN4cute3eso3ESOILb1ELb0EJNS_5tupleIJNS_1CILi1EEENS2_IJS4_NS3_ILi2EEES5_EEEEEENS2_IJNS3_ILi0EEENS2_IJS4_NS3_ILi256EEEiEEEEEEEEC2ERKS7_RKSB_)
        /*b6a8*/ 	.word	0x00000000


	//----- nvinfo : EIATTR_FRAME_SIZE
	.align		4
.L_7804:
        /*b6ac*/ 	.byte	0x04, 0x11
        /*b6ae*/ 	.short	(.L_7806 - .L_7805)
	.align		4
.L_7805:
        /*b6b0*/ 	.word	index@($_ZN7cutlass13device_kernelIN5flash19enable_sm80_to_sm89INS1_16FlashAttnBwdSm80INS1_25CollectiveMainloopBwdSm80ILi2ELi2EN4cute5tupleIJNS5_1CILi128EEES8_NS7_ILi64EEEEEENS_10bfloat16_tEfNS_4arch4Sm80ELb0ELb1ELb1ELb1ELb0ELb0ELb0ELb0ELi2ELi4ELi4ELi4ELb0EEENS1_24CollectiveEpilogueBwdGQAISA_fSD_Li256ELb1ELb0EEENS1_19SingleTileSchedulerILb1ELb0ELb0ELi128EEEEEEEEEvNT_6ParamsE$_ZN4cute3eso3ESOILb1ELb0EJNS_5tupleIJNS_1CILi16EEENS3_ILi2EEES5_S5_NS3_ILi4EEES5_EEENS2_IJNS3_ILi1EEEiiiNS3_ILi144EEENS3_ILi512EEEEEEEEC2ERKS7_RKSB_)
        /*b6b4*/ 	.word	0x00000000


	//----- nvinfo : EIATTR_FRAME_SIZE
	.align		4
.L_7806:
        /*b6b8*/ 	.byte	0x04, 0x11
        /*b6ba*/ 	.short	(.L_7808 - .L_7807)
	.align		4
.L_7807:
        /*b6bc*/ 	.word	index@($_ZN7cutlass13device_kernelIN5flash19enable_sm80_to_sm89INS1_16FlashAttnBwdSm80INS1_25CollectiveMainloopBwdSm80ILi2ELi2EN4cute5tupleIJNS5_1CILi128EEES8_NS7_ILi64EEEEEENS_10bfloat16_tEfNS_4arch4Sm80ELb0ELb1ELb1ELb1ELb0ELb0ELb0ELb0ELi2ELi4ELi4ELi4ELb0EEENS1_24CollectiveEpilogueBwdGQAISA_fSD_Li256ELb1ELb0EEENS1_19SingleTileSchedulerILb1ELb0ELb0ELi128EEEEEEEEEvNT_6ParamsE$_ZN4cute3eso3ESOILb1ELb0EJNS_5tupleIJNS_1CILi0EEES4_EEEiEEC2ERKS5_RKi)
        /*b6c0*/ 	.word	0x00000000


	//----- nvinfo : EIATTR_FRAME_SIZE
	.align		4
.L_7808:
        /*b6c4*/ 	.byte	0x04, 0x11
        /*b6c6*/ 	.short	(.L_7810 - .L_7809)
	.align		4
.L_7809:
        /*b6c8*/ 	.word	index@($_ZN7cutlass13device_kernelIN5flash19enable_sm80_to_sm89INS1_16FlashAttnBwdSm80INS1_25CollectiveMainloopBwdSm80ILi2ELi2EN4cute5tupleIJNS5_1CILi128EEES8_NS7_ILi64EEEEEENS_10bfloat16_tEfNS_4arch4Sm80ELb0ELb1ELb1ELb1ELb0ELb0ELb0ELb0ELi2ELi4ELi4ELi4ELb0EEENS1_24CollectiveEpilogueBwdGQAISA_fSD_Li256ELb1ELb0EEENS1_19SingleTileSchedulerILb1ELb0ELb0ELi128EEEEEEEEEvNT_6ParamsE$_ZN4cute3eso3ESOILb1ELb0EJNS_5tupleIJNS2_IJNS_1CILi8EEENS3_ILi1EEEEEENS3_ILi4EEES5_EEENS2_IJNS2_IJS5_NS3_ILi0EEEEEElS9_EEEEEC2ERKS8_RKSB_)
        /*b6cc*/ 	.word	0x00000000


	//----- nvinfo : EIATTR_FRAME_SIZE
	.align		4
.L_7810:
        /*b6d0*/ 	.byte	0x04, 0x11
        /*b6d2*/ 	.short	(.L_7812 - .L_7811)
	.align		4
.L_7811:
        /*b6d4*/ 	.word	index@($_ZN7cutlass13device_kernelIN5flash19enable_sm80_to_sm89INS1_16FlashAttnBwdSm80INS1_25CollectiveMainloopBwdSm80ILi2ELi2EN4cute5tupleIJNS5_1CILi128EEES8_NS7_ILi64EEEEEENS_10bfloat16_tEfNS_4arch4Sm80ELb0ELb1ELb1ELb1ELb0ELb0ELb0ELb0ELi2ELi4ELi4ELi4ELb0EEENS1_24CollectiveEpilogueBwdGQAISA_fSD_Li256ELb1ELb0EEENS1_19SingleTileSchedulerILb1ELb0ELb0ELi128EEEEEEEEEvNT_6ParamsE$_ZN4cute3eso3ESOILb1ELb0EJNS_5tupleIJNS2_IJNS_1CILi8EEENS3_ILi1EEEEEENS3_ILi2EEES4_EEENS2_IJNS2_IJS5_NS3_ILi0EEEEEEiNS3_ILi1024EEEEEEEEC2ERKS8_RKSC_)
        /*b6d8*/ 	.word	0x00000000


	//----- nvinfo : EIATTR_FRAME_SIZE
	.align		4
.L_7812:
        /*b6dc*/ 	.byte	0x04, 0x11
        /*b6de*/ 	.short	(.L_7814 - .L_7813)
	.align		4
.L_7813:
        /*b6e0*/ 	.word	index@($_ZN7cutlass13device_kernelIN5flash19enable_sm80_to_sm89INS1_16FlashAttnBwdSm80INS1_25CollectiveMainloopBwdSm80ILi2ELi2EN4cute5tupleIJNS5_1CILi128EEES8_NS7_ILi64EEEEEENS_10bfloat16_tEfNS_4arch4Sm80ELb0ELb1ELb1ELb1ELb0ELb0ELb0ELb0ELi2ELi4ELi4ELi4ELb0EEENS1_24CollectiveEpilogueBwdGQAISA_fSD_Li256ELb1ELb0EEENS1_19SingleTileSchedulerILb1ELb0ELb0ELi128EEEEEEEEEvNT_6ParamsE$_ZN4cute3eso3ESOILb1ELb0EJNS_5tupleIJNS2_IJNS_1CILi8EEENS3_ILi1EEEEEENS3_ILi2EEENS2_IJS7_S7_EEEEEENS2_IJNS2_IJS5_NS3_ILi0EEEEEENS3_ILi4096EEENS2_IJiiEEEEEEEEC2ERKS9_RKSE_)
        /*b6e4*/ 	.word	0x00000000


	//----- nvinfo : EIATTR_FRAME_SIZE
	.align		4
.L_7814:
        /*b6e8*/ 	.byte	0x04, 0x11
        /*b6ea*/ 	.short	(.L_7816 - .L_7815)
	.align		4
.L_7815:
        /*b6ec*/ 	.word	index@($_ZN7cutlass13device_kernelIN5flash19enable_sm80_to_sm89INS1_16FlashAttnBwdSm80INS1_25CollectiveMainloopBwdSm80ILi2ELi2EN4cute5tupleIJNS5_1CILi128EEES8_NS7_ILi64EEEEEENS_10bfloat16_tEfNS_4arch4Sm80ELb0ELb1ELb1ELb1ELb0ELb0ELb0ELb0ELi2ELi4ELi4ELi4ELb0EEENS1_24CollectiveEpilogueBwdGQAISA_fSD_Li256ELb1ELb0EEENS1_19SingleTileSchedulerILb1ELb0ELb0ELi128EEEEEEEEEvNT_6ParamsE$_ZN4cute3eso3ESOILb1ELb0EJNS_5tupleIJNS2_IJNS_1CILi8EEENS3_ILi1EEEEEENS3_ILi2EEEEEENS2_IJNS2_IJS5_NS3_ILi0EEEEEEiEEEEEC2ERKS8_RKSB_)
        /*b6f0*/ 	.word	0x00000000


	//----- nvinfo : EIATTR_FRAME_SIZE
	.align		4
.L_7816:
        /*b6f4*/ 	.byte	0x04, 0x11
        /*b6f6*/ 	.short	(.L_7818 - .L_7817)
	.align		4
.L_7817:
        /*b6f8*/ 	.word	index@($_ZN7cutlass13device_kernelIN5flash19enable_sm80_to_sm89INS1_16FlashAttnBwdSm80INS1_25CollectiveMainloopBwdSm80ILi2ELi2EN4cute5tupleIJNS5_1CILi128EEES8_NS7_ILi64EEEEEENS_10bfloat16_tEfNS_4arch4Sm80ELb0ELb1ELb1ELb1ELb0ELb0ELb0ELb0ELi2ELi4ELi4ELi4ELb0EEENS1_24CollectiveEpilogueBwdGQAISA_fSD_Li256ELb1ELb0EEENS1_19SingleTileSchedulerILb1ELb0ELb0ELi128EEEEEEEEEvNT_6ParamsE$_ZN4cute3eso3ESOILb1ELb0EJNS_5tupleIJNS2_IJNS_1CILi8EEENS3_ILi1EEEEEENS2_IJNS3_ILi2EEEEEEEEENS2_IJNS2_IJS5_NS3_ILi0EEEEEENS2_IJiEEEEEEEEC2ERKS9_RKSD_)
        /*b6fc*/ 	.word	0x00000000


	//----- nvinfo : EIATTR_FRAME_SIZE
	.align		4
.L_7818:
        /*b700*/ 	.byte	0x04, 0x11
        /*b702*/ 	.short	(.L_7820 - .L_7819)
	.align		4
.L_7819:
        /*b704*/ 	.word	index@($_ZN7cutlass13device_kernelIN5flash19enable_sm80_to_sm89INS1_16FlashAttnBwdSm80INS1_25CollectiveMainloopBwdSm80ILi2ELi2EN4cute5tupleIJNS5_1CILi128EEES8_NS7_ILi64EEEEEENS_10bfloat16_tEfNS_4arch4Sm80ELb0ELb1ELb1ELb1ELb0ELb0ELb0ELb0ELi2ELi4ELi4ELi4ELb0EEENS1_24CollectiveEpilogueBwdGQAISA_fSD_Li256ELb1ELb0EEENS1_19SingleTileSchedulerILb1ELb0ELb0ELi128EEEEEEEEEvNT_6ParamsE$_ZN4cute3eso3ESOILb1ELb0EJNS_5tupleIJNS2_IJNS_1CILi2EEES4_S4_EEES4_NS2_IJS4_S4_EEEEEENS2_IJNS2_IJNS3_ILi1EEENS3_ILi512EEEiEEENS3_ILi4096EEENS2_IJiiEEEEEEEEC2ERKS7_RKSD_)
        /*b708*/ 	.word	0x00000000


	//----- nvinfo : EIATTR_FRAME_SIZE
	.align		4
.L_7820:
        /*b70c*/ 	.byte	0x04, 0x11
        /*b70e*/ 	.short	(.L_7822 - .L_7821)
	.align		4
.L_7821:
        /*b710*/ 	.word	index@($_ZN7cutlass13device_kernelIN5flash19enable_sm80_to_sm89INS1_16FlashAttnBwdSm80INS1_25CollectiveMainloopBwdSm80ILi2ELi2EN4cute5tupleIJNS5_1CILi128EEES8_NS7_ILi64EEEEEENS_10bfloat16_tEfNS_4arch4Sm80ELb0ELb1ELb1ELb1ELb0ELb0ELb0ELb0ELi2ELi4ELi4ELi4ELb0EEENS1_24CollectiveEpilogueBwdGQAISA_fSD_Li256ELb1ELb0EEENS1_19SingleTileSchedulerILb1ELb0ELb0ELi128EEEEEEEEEvNT_6ParamsE$_ZN4cute3eso3ESOILb1ELb0EJNS_5tupleIJNS2_IJNS_1CILi2EEES4_S4_EEES4_NS2_IJNS2_IJS4_S4_EEES4_EEEEEENS2_IJNS2_IJNS3_ILi1EEENS3_ILi512EEEiEEENS3_ILi4096EEENS2_IJNS2_IJiiEEENS3_ILi8192EEEEEEEEEEEC2ERKS8_RKSG_)
        /*b714*/ 	.word	0x00000000


	//----- nvinfo : EIATTR_FRAME_SIZE
	.align		4
.L_7822:
        /*b718*/ 	.byte	0x04, 0x11
        /*b71a*/ 	.short	(.L_7824 - .L_7823)
	.align		4
.L_7823:
        /*b71c*/ 	.word	index@($_ZN7cutlass13device_kernelIN5flash19enable_sm80_to_sm89INS1_16FlashAttnBwdSm80INS1_25CollectiveMainloopBwdSm80ILi2ELi2EN4cute5tupleIJNS5_1CILi128EEES8_NS7_ILi64EEEEEENS_10bfloat16_tEfNS_4arch4Sm80ELb0ELb1ELb1ELb1ELb0ELb0ELb0ELb0ELi2ELi4ELi4ELi4ELb0EEENS1_24CollectiveEpilogueBwdGQAISA_fSD_Li256ELb1ELb0EEENS1_19SingleTileSchedulerILb1ELb0ELb0ELi128EEEEEEEEEvNT_6ParamsE$_ZN4cute3eso3ESOILb1ELb0EJNS_5tupleIJNS2_IJNS_1CILi2EEES4_EEES5_NS3_ILi8EEEEEENS2_IJNS2_IJiNS3_ILi512EEEEEENS2_IJiiEEENS3_ILi1024EEEEEEEEC2ERKS7_RKSC_)
        /*b720*/ 	.word	0x00000000


	//----- nvinfo : EIATTR_FRAME_SIZE
	.align		4
.L_7824:
        /*b724*/ 	.byte	0x04, 0x11
        /*b726*/ 	.short	(.L_7826 - .L_7825)
	.align		4
.L_7825:
        /*b728*/ 	.word	index@($_ZN7cutlass13device_kernelIN5flash19enable_sm80_to_sm89INS1_16FlashAttnBwdSm80INS1_25CollectiveMainloopBwdSm80ILi2ELi2EN4cute5tupleIJNS5_1CILi128EEES8_NS7_ILi64EEEEEENS_10bfloat16_tEfNS_4arch4Sm80ELb0ELb1ELb1ELb1ELb0ELb0ELb0ELb0ELi2ELi4ELi4ELi4ELb0EEENS1_24CollectiveEpilogueBwdGQAISA_fSD_Li256ELb1ELb0EEENS1_19SingleTileSchedulerILb1ELb0ELb0ELi128EEEEEEEEEvNT_6ParamsE$_ZN4cute3eso3ESOILb1ELb0EJNS_5tupleIJNS2_IJNS_1CILi2EEES4_EEES4_EEENS2_IJNS2_IJiiEEENS3_ILi8192EEEEEEEEC2ERKS6_RKS9_)
        /*b72c*/ 	.word	0x00000000


	//----- nvinfo : EIATTR_FRAME_SIZE
	.align		4
.L_7826:
        /*b730*/ 	.byte	0x04, 0x11
        /*b732*/ 	.short	(.L_7828 - .L_7827)
	.align		4
.L_7827:
        /*b734*/ 	.word	index@($_ZN7cutlass13device_kernelIN5flash19enable_sm80_to_sm89INS1_16FlashAttnBwdSm80INS1_25CollectiveMainloopBwdSm80ILi2ELi2EN4cute5tupleIJNS5_1CILi128EEES8_NS7_ILi64EEEEEENS_10bfloat16_tEfNS_4arch4Sm80ELb0ELb1ELb1ELb1ELb0ELb0ELb0ELb0ELi2ELi4ELi4ELi4ELb0EEENS1_24CollectiveEpilogueBwdGQAISA_fSD_Li256ELb1ELb0EEENS1_19SingleTileSchedulerILb1ELb0ELb0ELi128EEEEEEEEEvNT_6ParamsE$_ZN4cute3eso3ESOILb1ELb0EJNS_5tupleIJNS2_IJNS_1CILi2EEES4_EEENS3_ILi8EEES5_EEENS2_IJNS2_IJNS3_ILi1EEEiEEENS3_ILi1024EEENS2_IJiiEEEEEEEEC2ERKS7_RKSC_)
        /*b738*/ 	.word	0x00000000


	//----- nvinfo : EIATTR_FRAME_SIZE
	.align		4
.L_7828:
        /*b73c*/ 	.byte	0x04, 0x11
        /*b73e*/ 	.short	(.L_7830 - .L_7829)
	.align		4
.L_7829:
        /*b740*/ 	.word	index@($_ZN7cutlass13device_kernelIN5flash19enable_sm80_to_sm89INS1_16FlashAttnBwdSm80INS1_25CollectiveMainloopBwdSm80ILi2ELi2EN4cute5tupleIJNS5_1CILi128EEES8_NS7_ILi64EEEEEENS_10bfloat16_tEfNS_4arch4Sm80ELb0ELb1ELb1ELb1ELb0ELb0ELb0ELb0ELi2ELi4ELi4ELi4ELb0EEENS1_24CollectiveEpilogueBwdGQAISA_fSD_Li256ELb1ELb0EEENS1_19SingleTileSchedulerILb1ELb0ELb0ELi128EEEEEEEEEvNT_6ParamsE$_ZN4cute3eso3ESOILb1ELb0EJNS_5tupleIJNS2_IJNS_1CILi1EEENS3_ILi0EEEEEES5_EEENS2_IJNS2_IJS5_S5_EEEiEEEEEC2ERKS7_RKS9_)
        /*b744*/ 	.word	0x00000000


	//----- nvinfo : EIATTR_FRAME_SIZE
	.align		4
.L_7830:
        /*b748*/ 	.byte	0x04, 0x11
        /*b74a*/ 	.short	(.L_7832 - .L_7831)
	.align		4
.L_7831:
        /*b74c*/ 	.word	index@($_ZN7cutlass13device_kernelIN5flash19enable_sm80_to_sm89INS1_16FlashAttnBwdSm80INS1_25CollectiveMainloopBwdSm80ILi2ELi2EN4cute5tupleIJNS5_1CILi128EEES8_NS7_ILi64EEEEEENS_10bfloat16_tEfNS_4arch4Sm80ELb0ELb1ELb1ELb1ELb0ELb0ELb0ELb0ELi2ELi4ELi4ELi4ELb0EEENS1_24CollectiveEpilogueBwdGQAISA_fSD_Li256ELb1ELb0EEENS1_19SingleTileSchedulerILb1ELb0ELb0ELi128EEEEEEEEEvNT_6ParamsE$_ZN4cute3eso3ESOILb1ELb0EJNS_5tupleIJNS2_IJNS_1CILi1EEENS3_ILi0EEEEEENS2_IJS5_S5_EEEEEENS2_IJS5_iEEEEEC2ERKS8_RKS9_)
        /*b750*/ 	.word	0x00000000


	//----- nvinfo : EIATTR_FRAME_SIZE
	.align		4
.L_7832:
        /*b754*/ 	.byte	0x04, 0x11
        /*b756*/ 	.short	(.L_7834 - .L_7833)
	.align		4
.L_7833:
        /*b758*/ 	.word	index@($_ZN7cutlass13device_kernelIN5flash19enable_sm80_to_sm89INS1_16FlashAttnBwdSm80INS1_25CollectiveMainloopBwdSm80ILi2ELi2EN4cute5tupleIJNS5_1CILi128EEES8_NS7_ILi64EEEEEENS_10bfloat16_tEfNS_4arch4Sm80ELb0ELb1ELb1ELb1ELb0ELb0ELb0ELb0ELi2ELi4ELi4ELi4ELb0EEENS1_24CollectiveEpilogueBwdGQAISA_fSD_Li256ELb1ELb0EEENS1_19SingleTileSchedulerILb1ELb0ELb0ELi128EEEEEEEEEvNT_6ParamsE$_ZN4cute3eso3ESOILb1ELb0EJNS_5tupleIJNS2_IJNS_1CILi1EEENS2_IJS4_NS3_ILi2EEES5_EEEEEES5_NS2_IJS5_S5_EEEEEENS2_IJNS2_IJNS3_ILi0EEENS2_IJS4_NS3_ILi256EEEiEEEEEENS3_ILi2048EEENS2_IJiNS3_ILi4096EEEEEEEEEEEC2ERKS9_RKSH_)
        /*b75c*/ 	.word	0x00000000


	//----- nvinfo : EIATTR_FRAME_SIZE
	.align		4
.L_7834:
        /*b760*/ 	.byte	0x04, 0x11
        /*b762*/ 	.short	(.L_7836 - .L_7835)
	.align		4
.L_7835:
        /*b764*/ 	.word	index@($_ZN7cutlass13device_kernelIN5flash19enable_sm80_to_sm89INS1_16FlashAttnBwdSm80INS1_25CollectiveMainloopBwdSm80ILi2ELi2EN4cute5tupleIJNS5_1CILi128EEES8_NS7_ILi64EEEEEENS_10bfloat16_tEfNS_4arch4Sm80ELb0ELb1ELb1ELb1ELb0ELb0ELb0ELb0ELi2ELi4ELi4ELi4ELb0EEENS1_24CollectiveEpilogueBwdGQAISA_fSD_Li256ELb1ELb0EEENS1_19SingleTileSchedulerILb1ELb0ELb0ELi128EEEEEEEEEvNT_6ParamsE$_ZN4cute3eso3ESOILb1ELb0EJNS_5tupleIJNS2_IJNS2_IJNS_1CILi8EEENS3_ILi1EEEEEES5_EEENS2_IJNS2_IJS5_S5_EEENS3_ILi2EEEEEEEEENS2_IJNS2_IJNS2_IJS5_NS3_ILi0EEEEEESC_EEENS2_IJNS2_IJSC_SC_EEEiEEEEEEEEC2ERKSB_RKSH_)
        /*b768*/ 	.word	0x00000000


	//----- nvinfo : EIATTR_FRAME_SIZE
	.align		4
.L_7836:
        /*b76c*/ 	.byte	0x04, 0x11
        /*b76e*/ 	.short	(.L_7838 - .L_7837)
	.align		4
.L_7837:
        /*b770*/ 	.word	index@($_ZN7cutlass13device_kernelIN5flash19enable_sm80_to_sm89INS1_16FlashAttnBwdSm80INS1_25CollectiveMainloopBwdSm80ILi2ELi2EN4cute5tupleIJNS5_1CILi128EEES8_NS7_ILi64EEEEEENS_10bfloat16_tEfNS_4arch4Sm80ELb0ELb1ELb1ELb1ELb0ELb0ELb0ELb0ELi2ELi4ELi4ELi4ELb0EEENS1_24CollectiveEpilogueBwdGQAISA_fSD_Li256ELb1ELb0EEENS1_19SingleTileSchedulerILb1ELb0ELb0ELi128EEEEEEEEEvNT_6ParamsE$_ZN4cute3eso3ESOILb1ELb0EJNS_5tupleIJNS2_IJNS2_IJNS_1CILi8EEENS3_ILi1EEEEEENS2_IJS5_S5_EEEEEENS2_IJS5_NS3_ILi2EEEEEEEEENS2_IJNS2_IJNS2_IJS5_NS3_ILi0EEEEEENS2_IJSC_SC_EEEEEENS2_IJSC_iEEEEEEEEC2ERKSB_RKSH_)
        /*b774*/ 	.word	0x00000000


	//----- nvinfo : EIATTR_FRAME_SIZE
	.align		4
.L_7838:
        /*b778*/ 	.byte	0x04, 0x11
        /*b77a*/ 	.short	(.L_7840 - .L_7839)
	.align		4
.L_7839:
        /*b77c*/ 	.word	index@($_ZN7cutlass13device_kernelIN5flash19enable_sm80_to_sm89INS1_16FlashAttnBwdSm80INS1_25CollectiveMainloopBwdSm80ILi2ELi2EN4cute5tupleIJNS5_1CILi128EEES8_NS7_ILi64EEEEEENS_10bfloat16_tEfNS_4arch4Sm80ELb0ELb1ELb1ELb1ELb0ELb0ELb0ELb0ELi2ELi4ELi4ELi4ELb0EEENS1_24CollectiveEpilogueBwdGQAISA_fSD_Li256ELb1ELb0EEENS1_19SingleTileSchedulerILb1ELb0ELb0ELi128EEEEEEEEEvNT_6ParamsE$_ZN4cute3eso3ESOILb1ELb0EJNS_1CILi8EEEiiiNS2_ILi144EEENS2_ILi512EEEEEC2ERKS3_RKiSA_SA_RKS4_RKS5_)
        /*b780*/ 	.word	0x00000000


	//----- nvinfo : EIATTR_FRAME_SIZE
	.align		4
.L_7840:
        /*b784*/ 	.byte	0x04, 0x11
        /*b786*/ 	.short	(.L_7842 - .L_7841)
	.align		4
.L_7841:
        /*b788*/ 	.word	index@($_ZN7cutlass13device_kernelIN5flash19enable_sm80_to_sm89INS1_16FlashAttnBwdSm80INS1_25CollectiveMainloopBwdSm80ILi2ELi2EN4cute5tupleIJNS5_1CILi128EEES8_NS7_ILi64EEEEEENS_10bfloat16_tEfNS_4arch4Sm80ELb0ELb1ELb1ELb1ELb0ELb0ELb0ELb0ELi2ELi4ELi4ELi4ELb0EEENS1_24CollectiveEpilogueBwdGQAISA_fSD_Li256ELb1ELb0EEENS1_19SingleTileSchedulerILb1ELb0ELb0ELi128EEEEEEEEEvNT_6ParamsE$_ZN4cute3eso3ESOILb1ELb0EJNS_1CILi8EEEiiEEC2ERKS3_RKiS8_)
        /*b78c*/ 	.word	0x00000000


	//----- nvinfo : EIATTR_FRAME_SIZE
	.align		4
.L_7842:
        /*b790*/ 	.byte	0x04, 0x11
        /*b792*/ 	.short	(.L_7844 - .L_7843)
	.align		4
.L_7843:
        /*b794*/ 	.word	index@($_ZN7cutlass13device_kernelIN5flash19enable_sm80_to_sm89INS1_16FlashAttnBwdSm80INS1_25CollectiveMainloopBwdSm80ILi2ELi2EN4cute5tupleIJNS5_1CILi128EEES8_NS7_ILi64EEEEEENS_10bfloat16_tEfNS_4arch4Sm80ELb0ELb1ELb1ELb1ELb0ELb0ELb0ELb0ELi2ELi4ELi4ELi4ELb0EEENS1_24CollectiveEpilogueBwdGQAISA_fSD_Li256ELb1ELb0EEENS1_19SingleTileSchedulerILb1ELb0ELb0ELi128EEEEEEEEEvNT_6ParamsE$_ZN4cute3eso3ESOILb1ELb0EJNS_1CILi4096EEEiiNS2_ILi8192EEEEEC2ERKS3_RKiS9_RKS4_)
        /*b798*/ 	.word	0x00000000


	//----- nvinfo : EIATTR_FRAME_SIZE
	.align		4
.L_7844:
        /*b79c*/ 	.byte	0x04, 0x11
        /*b79e*/ 	.short	(.L_7846 - .L_7845)
	.align		4
.L_7845:
        /*b7a0*/ 	.word	index@($_ZN7cutlass13device_kernelIN5flash19enable_sm80_to_sm89INS1_16FlashAttnBwdSm80INS1_25CollectiveMainloopBwdSm80ILi2ELi2EN4cute5tupleIJNS5_1CILi128EEES8_NS7_ILi64EEEEEENS_10bfloat16_tEfNS_4arch4Sm80ELb0ELb1ELb1ELb1ELb0ELb0ELb0ELb0ELi2ELi4ELi4ELi4ELb0EEENS1_24CollectiveEpilogueBwdGQAISA_fSD_Li256ELb1ELb0EEENS1_19SingleTileSchedulerILb1ELb0ELb0ELi128EEEEEEEEEvNT_6ParamsE$_ZN4cute3eso3ESOILb1ELb0EJNS_1CILi4096EEEiiEEC2ERKS3_RKiS8_)
        /*b7a4*/ 	.word	0x00000000


	//----- nvinfo : EIATTR_FRAME_SIZE
	.align		4
.L_7846:
        /*b7a8*/ 	.byte	0x04, 0x11
        /*b7aa*/ 	.short	(.L_7848 - .L_7847)
	.align		4
.L_7847:
        /*b7ac*/ 	.word	index@($_ZN7cutlass13device_kernelIN5flash19enable_sm80_to_sm89INS1_16FlashAttnBwdSm80INS1_25CollectiveMainloopBwdSm80ILi2ELi2EN4cute5tupleIJNS5_1CILi128EEES8_NS7_ILi64EEEEEENS_10bfloat16_tEfNS_4arch4Sm80ELb0ELb1ELb1ELb1ELb0ELb0ELb0ELb0ELi2ELi4ELi4ELi4ELb0EEENS1_24CollectiveEpilogueBwdGQAISA_fSD_Li256ELb1ELb0EEENS1_19SingleTileSchedulerILb1ELb0ELb0ELi128EEEEEEEEEvNT_6ParamsE$_ZN4cute3eso3ESOILb1ELb0EJNS_1CILi4096EEENS_5tupleIJiiEEEEEC2ERKS3_RKS5_)
        /*b7b0*/ 	.word	0x00000000


	//----- nvinfo : EIATTR_FRAME_SIZE
	.align		4
.L_7848:
        /*b7b4*/ 	.byte	0x04, 0x11
        /*b7b6*/ 	.short	(.L_7850 - .L_7849)
	.align		4
.L_7849:
        /*b7b8*/ 	.word	index@($_ZN7cutlass13device_kernelIN5flash19enable_sm80_to_sm89INS1_16FlashAttnBwdSm80INS1_25CollectiveMainloopBwdSm80ILi2ELi2EN4cute5tupleIJNS5_1CILi128EEES8_NS7_ILi64EEEEEENS_10bfloat16_tEfNS_4arch4Sm80ELb0ELb1ELb1ELb1ELb0ELb0ELb0ELb0ELi2ELi4ELi4ELi4ELb0EEENS1_24CollectiveEpilogueBwdGQAISA_fSD_Li256ELb1ELb0EEENS1_19SingleTileSchedulerILb1ELb0ELb0ELi128EEEEEEEEEvNT_6ParamsE$_ZN4cute3eso3ESOILb1ELb0EJNS_1CILi4096EEENS_5tupleIJNS4_IJiiEEENS2_ILi8192EEEEEEEEC2ERKS3_RKS7_)
        /*b7bc*/ 	.word	0x00000000


	//----- nvinfo : EIATTR_FRAME_SIZE
	.align		4
.L_7850:
        /*b7c0*/ 	.byte	0x04, 0x11
        /*b7c2*/ 	.short	(.L_7852 - .L_7851)
	.align		4
.L_7851:
        /*b7c4*/ 	.word	index@($_ZN7cutlass13device_kernelIN5flash19enable_sm80_to_sm89INS1_16FlashAttnBwdSm80INS1_25CollectiveMainloopBwdSm80ILi2ELi2EN4cute5tupleIJNS5_1CILi128EEES8_NS7_ILi64EEEEEENS_10bfloat16_tEfNS_4arch4Sm80ELb0ELb1ELb1ELb1ELb0ELb0ELb0ELb0ELi2ELi4ELi4ELi4ELb0EEENS1_24CollectiveEpilogueBwdGQAISA_fSD_Li256ELb1ELb0EEENS1_19SingleTileSchedulerILb1ELb0ELb0ELi128EEEEEEEEEvNT_6ParamsE$_ZN4cute3eso3ESOILb1ELb0EJNS_1CILi2EEEiEEC2ERKS3_RKi)
        /*b7c8*/ 	.word	0x00000000


	//----- nvinfo : EIATTR_FRAME_SIZE
	.align		4
.L_7852:
        /*b7cc*/ 	.byte	0x04, 0x11
        /*b7ce*/ 	.short	(.L_7854 - .L_7853)
	.align		4
.L_7853:
        /*b7d0*/ 	.word	index@($_ZN7cutlass13device_kernelIN5flash19enable_sm80_to_sm89INS1_16FlashAttnBwdSm80INS1_25CollectiveMainloopBwdSm80ILi2ELi2EN4cute5tupleIJNS5_1CILi128EEES8_NS7_ILi64EEEEEENS_10bfloat16_tEfNS_4arch4Sm80ELb0ELb1ELb1ELb1ELb0ELb0ELb0ELb0ELi2ELi4ELi4ELi4ELb0EEENS1_24CollectiveEpilogueBwdGQAISA_fSD_Li256ELb1ELb0EEENS1_19SingleTileSchedulerILb1ELb0ELb0ELi128EEEEEEEEEvNT_6ParamsE$_ZN4cute3eso3ESOILb1ELb0EJNS_1CILi1EEEiiiNS2_ILi72EEENS2_ILi512EEEEEC2ERKS3_RKiSA_SA_RKS4_RKS5_)
        /*b7d4*/ 	.word	0x00000000


	//----- nvinfo : EIATTR_FRAME_SIZE
	.align		4
.L_7854:
        /*b7d8*/ 	.byte	0x04, 0x11
        /*b7da*/ 	.short	(.L_7856 - .L_7855)
	.align		4
.L_7855:
        /*b7dc*/ 	.word	index@($_ZN7cutlass13device_kernelIN5flash19enable_sm80_to_sm89INS1_16FlashAttnBwdSm80INS1_25CollectiveMainloopBwdSm80ILi2ELi2EN4cute5tupleIJNS5_1CILi128EEES8_NS7_ILi64EEEEEENS_10bfloat16_tEfNS_4arch4Sm80ELb0ELb1ELb1ELb1ELb0ELb0ELb0ELb0ELi2ELi4ELi4ELi4ELb0EEENS1_24CollectiveEpilogueBwdGQAISA_fSD_Li256ELb1ELb0EEENS1_19SingleTileSchedulerILb1ELb0ELb0ELi128EEEEEEEEEvNT_6ParamsE$_ZN4cute3eso3ESOILb1ELb0EJNS_1CILi1EEEiiiNS2_ILi64EEENS2_ILi72EEENS2_ILi144EEENS2_ILi288EEENS2_ILi512EEEEEC2ERKS3_RKiSD_SD_RKS4_RKS5_RKS6_RKS7_RKS8_)
        /*b7e0*/ 	.word	0x00000000


	//----- nvinfo : EIATTR_FRAME_SIZE
	.align		4
.L_7856:
        /*b7e4*/ 	.byte	0x04, 0x11
        /*b7e6*/ 	.short	(.L_7858 - .L_7857)
	.align		4
.L_7857:
        /*b7e8*/ 	.word	index@($_ZN7cutlass13device_kernelIN5flash19enable_sm80_to_sm89INS1_16FlashAttnBwdSm80INS1_25CollectiveMainloopBwdSm80ILi2ELi2EN4cute5tupleIJNS5_1CILi128EEES8_NS7_ILi64EEEEEENS_10bfloat16_tEfNS_4arch4Sm80ELb0ELb1ELb1ELb1ELb0ELb0ELb0ELb0ELi2ELi4ELi4ELi4ELb0EEENS1_24CollectiveEpilogueBwdGQAISA_fSD_Li256ELb1ELb0EEENS1_19SingleTileSchedulerILb1ELb0ELb0ELi128EEEEEEEEEvNT_6ParamsE$_ZN4cute3eso3ESOILb1ELb0EJNS_1CILi1EEEiiiNS2_ILi144EEENS2_ILi512EEEEEC2ERKS3_RKiSA_SA_RKS4_RKS5_)
        /*b7ec*/ 	.word	0x00000000


	//----- nvinfo : EIATTR_FRAME_SIZE
	.align		4
.L_7858:
        /*b7f0*/ 	.byte	0x04, 0x11
        /*b7f2*/ 	.short	(.L_7860 - .L_7859)
	.align		4
.L_7859:
        /*b7f4*/ 	.word	index@($_ZN7cutlass13device_kernelIN5flash19enable_sm80_to_sm89INS1_16FlashAttnBwdSm80INS1_25CollectiveMainloopBwdSm80ILi2ELi2EN4cute5tupleIJNS5_1CILi128EEES8_NS7_ILi64EEEEEENS_10bfloat16_tEfNS_4arch4Sm80ELb0ELb1ELb1ELb1ELb0ELb0ELb0ELb0ELi2ELi4ELi4ELi4ELb0EEENS1_24CollectiveEpilogueBwdGQAISA_fSD_Li256ELb1ELb0EEENS1_19SingleTileSchedulerILb1ELb0ELb0ELi128EEEEEEEEEvNT_6ParamsE$_ZN4cute3eso3ESOILb1ELb0EJNS_1CILi1EEEiEEC2ERKS3_RKi)
        /*b7f8*/ 	.word	0x00000000


	//----- nvinfo : EIATTR_FRAME_SIZE
	.align		4
.L_7860:
        /*b7fc*/ 	.byte	0x04, 0x11
        /*b7fe*/ 	.short	(.L_7862 - .L_7861)
	.align		4
.L_7861:
        /*b800*/ 	.word	index@($_ZN7cutlass13device_kernelIN5flash19enable_sm80_to_sm89INS1_16FlashAttnBwdSm80INS1_25CollectiveMainloopBwdSm80ILi2ELi2EN4cute5tupleIJNS5_1CILi128EEES8_NS7_ILi64EEEEEENS_10bfloat16_tEfNS_4arch4Sm80ELb0ELb1ELb1ELb1ELb0ELb0ELb0ELb0ELi2ELi4ELi4ELi4ELb0EEENS1_24CollectiveEpilogueBwdGQAISA_fSD_Li256ELb1ELb0EEENS1_19SingleTileSchedulerILb1ELb0ELb0ELi128EEEEEEEEEvNT_6ParamsE$_ZN4cute3eso3ESOILb1ELb0EJNS_1CILi1EEENS_5tupleIJiiiEEENS2_ILi64EEENS4_IJNS2_ILi72EEENS2_ILi144EEENS2_ILi288EEEEEENS2_ILi512EEEEEC2ERKS3_RKS5_RKS6_RKSA_RKSB_)
        /*b804*/ 	.word	0x00000000


	//----- nvinfo : EIATTR_FRAME_SIZE
	.align		4
.L_7862:
        /*b808*/ 	.byte	0x04, 0x11
        /*b80a*/ 	.short	(.L_7864 - .L_7863)
	.align		4
.L_7863:
        /*b80c*/ 	.word	index@($_ZN7cutlass13device_kernelIN5flash19enable_sm80_to_sm89INS1_16FlashAttnBwdSm80INS1_25CollectiveMainloopBwdSm80ILi2ELi2EN4cute5tupleIJNS5_1CILi128EEES8_NS7_ILi64EEEEEENS_10bfloat16_tEfNS_4arch4Sm80ELb0ELb1ELb1ELb1ELb0ELb0ELb0ELb0ELi2ELi4ELi4ELi4ELb0EEENS1_24CollectiveEpilogueBwdGQAISA_fSD_Li256ELb1ELb0EEENS1_19SingleTileSchedulerILb1ELb0ELb0ELi128EEEEEEEEEvNT_6ParamsE$_ZN4cute3eso3ESOILb1ELb0EJNS_1CILi1EEENS_5tupleIJNS2_ILi8EEEiiEEENS2_ILi64EEENS4_IJiNS2_ILi144EEENS2_ILi288EEEEEENS2_ILi512EEEEEC2ERKS3_RKS6_RKS7_RKSA_RKSB_)
        /*b810*/ 	.word	0x00000000


	//----- nvinfo : EIATTR_FRAME_SIZE
	.align		4
.L_7864:
        /*b814*/ 	.byte	0x04, 0x11
        /*b816*/ 	.short	(.L_7866 - .L_7865)
	.align		4
.L_7865:
        /*b818*/ 	.word	index@($_ZN7cutlass13device_kernelIN5flash19enable_sm80_to_sm89INS1_16FlashAttnBwdSm80INS1_25CollectiveMainloopBwdSm80ILi2ELi2EN4cute5tupleIJNS5_1CILi128EEES8_NS7_ILi64EEEEEENS_10bfloat16_tEfNS_4arch4Sm80ELb0ELb1ELb1ELb1ELb0ELb0ELb0ELb0ELi2ELi4ELi4ELi4ELb0EEENS1_24CollectiveEpilogueBwdGQAISA_fSD_Li256ELb1ELb0EEENS1_19SingleTileSchedulerILb1ELb0ELb0ELi128EEEEEEEEEvNT_6ParamsE$_ZN4cute3eso3ESOILb1ELb0EJNS_1CILi1EEENS2_ILi8EEEiiNS2_ILi64EEEiNS2_ILi144EEENS2_ILi288EEENS2_ILi512EEEEEC2ERKS3_RKS4_RKiSF_RKS5_SF_RKS6_RKS7_RKS8_)
        /*b81c*/ 	.word	0x00000000


	//----- nvinfo : EIATTR_FRAME_SIZE
	.align		4
.L_7866:
        /*b820*/ 	.byte	0x04, 0x11
        /*b822*/ 	.short	(.L_7868 - .L_7867)
	.align		4
.L_7867:
        /*b824*/ 	.word	index@($_ZN7cutlass13device_kernelIN5flash19enable_sm80_to_sm89INS1_16FlashAttnBwdSm80INS1_25CollectiveMainloopBwdSm80ILi2ELi2EN4cute5tupleIJNS5_1CILi128EEES8_NS7_ILi64EEEEEENS_10bfloat16_tEfNS_4arch4Sm80ELb0ELb1ELb1ELb1ELb0ELb0ELb0ELb0ELi2ELi4ELi4ELi4ELb0EEENS1_24CollectiveEpilogueBwdGQAISA_fSD_Li256ELb1ELb0EEENS1_19SingleTileSchedulerILb1ELb0ELb0ELi128EEEEEEEEEvNT_6ParamsE$_ZN4cute3eso3ESOILb1ELb0EJNS_1CILi1EEENS2_ILi512EEEiEEC2ERKS3_RKS4_RKi)
        /*b828*/ 	.word	0x00000000


	//----- nvinfo : EIATTR_FRAME_SIZE
	.align		4
.L_7868:
        /*b82c*/ 	.byte	0x04, 0x11
        /*b82e*/ 	.short	(.L_7870 - .L_7869)
	.align		4
.L_7869:
        /*b830*/ 	.word	index@($_ZN7cutlass13device_kernelIN5flash19enable_sm80_to_sm89INS1_16FlashAttnBwdSm80INS1_25CollectiveMainloopBwdSm80ILi2ELi2EN4cute5tupleIJNS5_1CILi128EEES8_NS7_ILi64EEEEEENS_10bfloat16_tEfNS_4arch4Sm80ELb0ELb1ELb1ELb1ELb0ELb0ELb0ELb0ELi2ELi4ELi4ELi4ELb0EEENS1_24CollectiveEpilogueBwdGQAISA_fSD_Li256ELb1ELb0EEENS1_19SingleTileSchedulerILb1ELb0ELb0ELi128EEEEEEEEEvNT_6ParamsE$_ZN4cute3eso3ESOILb1ELb0EJNS_1CILi1EEENS2_ILi256EEEiEEC2ERKS3_RKS4_RKi)
        /*b834*/ 	.word	0x00000000


	//----- nvinfo : EIATTR_FRAME_SIZE
	.align		4
.L_7870:
        /*b838*/ 	.byte	0x04, 0x11
        /*b83a*/ 	.short	(.L_7872 - .L_7871)
	.align		4
.L_7871:
        /*b83c*/ 	.word	index@($_ZN7cutlass13device_kernelIN5flash19enable_sm80_to_sm89INS1_16FlashAttnBwdSm80INS1_25CollectiveMainloopBwdSm80ILi2ELi2EN4cute5tupleIJNS5_1CILi128EEES8_NS7_ILi64EEEEEENS_10bfloat16_tEfNS_4arch4Sm80ELb0ELb1ELb1ELb1ELb0ELb0ELb0ELb0ELi2ELi4ELi4ELi4ELb0EEENS1_24CollectiveEpilogueBwdGQAISA_fSD_Li256ELb1ELb0EEENS1_19SingleTileSchedulerILb1ELb0ELb0ELi128EEEEEEEEEvNT_6ParamsE$_ZN4cute3eso3ESOILb1ELb0EJNS_1CILi1024EEEiiEEC2ERKS3_RKiS8_)
        /*b840*/ 	.word	0x00000000


	//----- nvinfo : EIATTR_FRAME_SIZE
	.align		4
.L_7872:
        /*b844*/ 	.byte	0x04, 0x11
        /*b846*/ 	.short	(.L_7874 - .L_7873)
	.align		4
.L_7873:
        /*b848*/ 	.word	index@($_ZN7cutlass13device_kernelIN5flash19enable_sm80_to_sm89INS1_16FlashAttnBwdSm80INS1_25CollectiveMainloopBwdSm80ILi2ELi2EN4cute5tupleIJNS5_1CILi128EEES8_NS7_ILi64EEEEEENS_10bfloat16_tEfNS_4arch4Sm80ELb0ELb1ELb1ELb1ELb0ELb0ELb0ELb0ELi2ELi4ELi4ELi4ELb0EEENS1_24CollectiveEpilogueBwdGQAISA_fSD_Li256ELb1ELb0EEENS1_19SingleTileSchedulerILb1ELb0ELb0ELi128EEEEEEEEEvNT_6ParamsE$_ZN4cute3eso3ESOILb1ELb0EJNS_1CILi1024EEENS_5tupleIJiiEEEEEC2ERKS3_RKS5_)
        /*b84c*/ 	.word	0x00000000


	//----- nvinfo : EIATTR_FRAME_SIZE
	.align		4
.L_7874:
        /*b850*/ 	.byte	0x04, 0x11
        /*b852*/ 	.short	(.L_7876 - .L_7875)
	.align		4
.L_7875:
        /*b854*/ 	.word	index@($_ZN7cutlass13device_kernelIN5flash19enable_sm80_to_sm89INS1_16FlashAttnBwdSm80INS1_25CollectiveMainloopBwdSm80ILi2ELi2EN4cute5tupleIJNS5_1CILi128EEES8_NS7_ILi64EEEEEENS_10bfloat16_tEfNS_4arch4Sm80ELb0ELb1ELb1ELb1ELb0ELb0ELb0ELb0ELi2ELi4ELi4ELi4ELb0EEENS1_24CollectiveEpilogueBwdGQAISA_fSD_Li256ELb1ELb0EEENS1_19SingleTileSchedulerILb1ELb0ELb0ELi128EEEEEEEEEvNT_6ParamsE$_ZN4cute3eso3ESOILb1ELb0EJNS_1CILi0EEEiS3_EEC2ERKS3_RKiS6_)
        /*b858*/ 	.word	0x00000000


	//----- nvinfo : EIATTR_FRAME_SIZE
	.align		4
.L_7876:
        /*b85c*/ 	.byte	0x04, 0x11
        /*b85e*/ 	.short	(.L_7878 - .L_7877)
	.align		4
.L_7877:
        /*b860*/ 	.word	index@($_ZN7cutlass13device_kernelIN5flash19enable_sm80_to_sm89INS1_16FlashAttnBwdSm80INS1_25CollectiveMainloopBwdSm80ILi2ELi2EN4cute5tupleIJNS5_1CILi128EEES8_NS7_ILi64EEEEEENS_10bfloat16_tEfNS_4arch4Sm80ELb0ELb1ELb1ELb1ELb0ELb0ELb0ELb0ELi2ELi4ELi4ELi4ELb0EEENS1_24CollectiveEpilogueBwdGQAISA_fSD_Li256ELb1ELb0EEENS1_19SingleTileSchedulerILb1ELb0ELb0ELi128EEEEEEEEEvNT_6ParamsE$_ZN4cute3eso3ESOILb1ELb0EJNS_1CILi0EEEiEEC2ERKS3_RKi)
        /*b864*/ 	.word	0x00000000


	//----- nvinfo : EIATTR_FRAME_SIZE
	.align		4
.L_7878:
        /*b868*/ 	.byte	0x04, 0x11
        /*b86a*/ 	.short	(.L_7880 - .L_7879)
	.align		4
.L_7879:
        /*b86c*/ 	.word	index@($_ZN7cutlass13device_kernelIN5flash19enable_sm80_to_sm89INS1_16FlashAttnBwdSm80INS1_25CollectiveMainloopBwdSm80ILi2ELi2EN4cute5tupleIJNS5_1CILi128EEES8_NS7_ILi64EEEEEENS_10bfloat16_tEfNS_4arch4Sm80ELb0ELb1ELb1ELb1ELb0ELb0ELb0ELb0ELi2ELi4ELi4ELi4ELb0EEENS1_24CollectiveEpilogueBwdGQAISA_fSD_Li256ELb1ELb0EEENS1_19SingleTileSchedulerILb1ELb0ELb0ELi128EEEEEEEEEvNT_6ParamsE$_ZN4cute3eso3ESOILb1ELb0EJNS_1CILi0EEENS_5tupleIJNS2_ILi1EEENS2_ILi256EEEiEEEEEC2ERKS3_RKS7_)
        /*b870*/ 	.word	0x00000000


	//----- nvinfo : EIATTR_FRAME_SIZE
	.align		4
.L_7880:
        /*b874*/ 	.byte	0x04, 0x11
        /*b876*/ 	.short	(.L_7882 - .L_7881)
	.align		4
.L_7881:
        /*b878*/ 	.word	index@($_ZN7cutlass13device_kernelIN5flash19enable_sm80_to_sm89INS1_16FlashAttnBwdSm80INS1_25CollectiveMainloopBwdSm80ILi2ELi2EN4cute5tupleIJNS5_1CILi128EEES8_NS7_ILi64EEEEEENS_10bfloat16_tEfNS_4arch4Sm80ELb0ELb1ELb1ELb1ELb0ELb0ELb0ELb0ELi2ELi4ELi4ELi4ELb0EEENS1_24CollectiveEpilogueBwdGQAISA_fSD_Li256ELb1ELb0EEENS1_19SingleTileSchedulerILb1ELb0ELb0ELi128EEEEEEEEEvNT_6ParamsE$_ZN4cute3eso3ESOILb1ELb0EJNS_1CILi0EEENS2_ILi1EEENS2_ILi512EEEiNS2_ILi4096EEEiNS2_ILi8192EEEEEC2ERKS3_RKS4_RKS5_RKiRKS6_SG_RKS7_)
        /*b87c*/ 	.word	0x00000000


	//----- nvinfo : EIATTR_FRAME_SIZE
	.align		4
.L_7882:
        /*b880*/ 	.byte	0x04, 0x11
        /*b882*/ 	.short	(.L_7884 - .L_7883)
	.align		4
.L_7883:
        /*b884*/ 	.word	index@($_ZN7cutlass13device_kernelIN5flash19enable_sm80_to_sm89INS1_16FlashAttnBwdSm80INS1_25CollectiveMainloopBwdSm80ILi2ELi2EN4cute5tupleIJNS5_1CILi128EEES8_NS7_ILi64EEEEEENS_10bfloat16_tEfNS_4arch4Sm80ELb0ELb1ELb1ELb1ELb0ELb0ELb0ELb0ELi2ELi4ELi4ELi4ELb0EEENS1_24CollectiveEpilogueBwdGQAISA_fSD_Li256ELb1ELb0EEENS1_19SingleTileSchedulerILb1ELb0ELb0ELi128EEEEEEEEEvNT_6ParamsE$_ZN4cute3eso3ESOILb1ELb0EJNS_1CILi0EEENS2_ILi1EEENS2_ILi512EEEiEEC2ERKS3_RKS4_RKS5_RKi)
        /*b888*/ 	.word	0x00000000


	//----- nvinfo : EIATTR_FRAME_SIZE
	.align		4
.L_7884:
        /*b88c*/ 	.byte	0x04, 0x11
        /*b88e*/ 	.short	(.L_7886 - .L_7885)
	.align		4
.L_7885:
        /*b890*/ 	.word	index@($_ZN7cutlass13device_kernelIN5flash19enable_sm80_to_sm89INS1_16FlashAttnBwdSm80INS1_25CollectiveMainloopBwdSm80ILi2ELi2EN4cute5tupleIJNS5_1CILi128EEES8_NS7_ILi64EEEEEENS_10bfloat16_tEfNS_4arch4Sm80ELb0ELb1ELb1ELb1ELb0ELb0ELb0ELb0ELi2ELi4ELi4ELi4ELb0EEENS1_24CollectiveEpilogueBwdGQAISA_fSD_Li256ELb1ELb0EEENS1_19SingleTileSchedulerILb1ELb0ELb0ELi128EEEEEEEEEvNT_6ParamsE$_ZN4cute3eso3ESOILb1ELb0EJNS_14ComposedLayoutINS_7SwizzleILi3ELi3ELi3EEENS_1CILj0EEENS_6LayoutINS_5tupleIJNS8_IJNS8_IJNS5_ILi4EEENS5_ILi8EEEEEENS8_IJS9_NS5_ILi1EEEEEEEEENS8_IJNS8_IJNS5_ILi2EEESF_SF_EEENS8_IJSF_S9_EEEEEEEEENS8_IJNS8_IJNS8_IJSF_NS5_ILi64EEEEEENS8_IJNS5_ILi1024EEENS5_ILi0EEEEEEEEENS8_IJNS8_IJSC_NS5_ILi512EEESA_EEENS8_IJNS5_ILi4096EEENS5_ILi16EEEEEEEEEEEEEEEENS_10ViewEngineINS_8smem_ptrIPN7cutlass10bfloat16_tEEEEEEEC2ERKSY_RKS15_)
        /*b894*/ 	.word	0x00000000


	//----- nvinfo : EIATTR_FRAME_SIZE
	.align		4
.L_7886:
        /*b898*/ 	.byte	0x04, 0x11
        /*b89a*/ 	.short	(.L_7888 - .L_7887)
	.align		4
.L_7887:
        /*b89c*/ 	.word	index@($_ZN7cutlass13device_kernelIN5flash19enable_sm80_to_sm89INS1_16FlashAttnBwdSm80INS1_25CollectiveMainloopBwdSm80ILi2ELi2EN4cute5tupleIJNS5_1CILi128EEES8_NS7_ILi64EEEEEENS_10bfloat16_tEfNS_4arch4Sm80ELb0ELb1ELb1ELb1ELb0ELb0ELb0ELb0ELi2ELi4ELi4ELi4ELb0EEENS1_24CollectiveEpilogueBwdGQAISA_fSD_Li256ELb1ELb0EEENS1_19SingleTileSchedulerILb1ELb0ELb0ELi128EEEEEEEEEvNT_6ParamsE$_ZN4cute3eso3ESOILb1ELb0EJNS_14ComposedLayoutINS_7SwizzleILi3ELi3ELi3EEENS_1CILj0EEENS_6LayoutINS_5tupleIJNS8_IJNS8_IJNS5_ILi4EEENS5_ILi8EEEEEENS8_IJNS5_ILi2EEENS5_ILi1EEEEEEEEENS8_IJNS8_IJSC_SC_EEESB_EEEEEENS8_IJNS8_IJNS8_IJNS5_ILi128EEESD_EEENS8_IJSA_NS5_ILi0EEEEEEEEENS8_IJNS8_IJNS5_ILi64EEENS5_ILi512EEEEEENS8_IJNS5_ILi16EEENS5_ILi1024EEEEEEEEEEEEEEEENS_10ViewEngineINS_8smem_ptrIPN7cutlass10bfloat16_tEEEEEEEC2ERKSX_RKS14_)
        /*b8a0*/ 	.word	0x00000000


	//----- nvinfo : EIATTR_FRAME_SIZE
	.align		4
.L_7888:
        /*b8a4*/ 	.byte	0x04, 0x11
        /*b8a6*/ 	.short	(.L_7890 - .L_7889)
	.align		4
.L_7889:
        /*b8a8*/ 	.word	index@($_ZN7cutlass13device_kernelIN5flash19enable_sm80_to_sm89INS1_16FlashAttnBwdSm80INS1_25CollectiveMainloopBwdSm80ILi2ELi2EN4cute5tupleIJNS5_1CILi128EEES8_NS7_ILi64EEEEEENS_10bfloat16_tEfNS_4arch4Sm80ELb0ELb1ELb1ELb1ELb0ELb0ELb0ELb0ELi2ELi4ELi4ELi4ELb0EEENS1_24CollectiveEpilogueBwdGQAISA_fSD_Li256ELb1ELb0EEENS1_19SingleTileSchedulerILb1ELb0ELb0ELi128EEEEEEEEEvNT_6ParamsE$_ZN4cute3eso3ESOILb1ELb0EJNS_14ComposedLayoutINS_7SwizzleILi3ELi3ELi3EEENS_1CILj0EEENS_6LayoutINS_5tupleIJNS8_IJNS5_ILi8EEENS5_ILi16EEEEEENS8_IJNS5_ILi64EEENS5_ILi1EEEEEEEEENS8_IJNS8_IJSC_NS5_ILi512EEEEEENS8_IJSD_NS5_ILi0EEEEEEEEEEEEENS_10ViewEngineINS_8smem_ptrIPN7cutlass10bfloat16_tEEEEEEEC2ERKSM_RKST_)
        /*b8ac*/ 	.word	0x00000000


	//----- nvinfo : EIATTR_FRAME_SIZE
	.align		4
.L_7890:
        /*b8b0*/ 	.byte	0x04, 0x11
        /*b8b2*/ 	.short	(.L_7892 - .L_7891)
	.align		4
.L_7891:
        /*b8b4*/ 	.word	index@($_ZN7cutlass13device_kernelIN5flash19enable_sm80_to_sm89INS1_16FlashAttnBwdSm80INS1_25CollectiveMainloopBwdSm80ILi2ELi2EN4cute5tupleIJNS5_1CILi128EEES8_NS7_ILi64EEEEEENS_10bfloat16_tEfNS_4arch4Sm80ELb0ELb1ELb1ELb1ELb0ELb0ELb0ELb0ELi2ELi4ELi4ELi4ELb0EEENS1_24CollectiveEpilogueBwdGQAISA_fSD_Li256ELb1ELb0EEENS1_19SingleTileSchedulerILb1ELb0ELb0ELi128EEEEEEEEEvNT_6ParamsE$_ZN4cute3eso3ESOILb1ELb0EJNS_14ComposedLayoutINS_7SwizzleILi3ELi3ELi3EEENS_1CILj0EEENS_6LayoutINS_5tupleIJNS5_ILi64EEENS5_ILi128EEEEEENS8_IJNS5_ILi1EEES9_EEEEEEENS_10ViewEngineINS_8smem_ptrIPN7cutlass10bfloat16_tEEEEEEEC2ERKSF_RKSM_)
        /*b8b8*/ 	.word	0x00000000


	//----- nvinfo : EIATTR_FRAME_SIZE
	.align		4
.L_7892:
        /*b8bc*/ 	.byte	0x04, 0x11
        /*b8be*/ 	.short	(.L_7894 - .L_7893)
	.align		4
.L_7893:
        /*b8c0*/ 	.word	index@($_ZN7cutlass13device_kernelIN5flash19enable_sm80_to_sm89INS1_16FlashAttnBwdSm80INS1_25CollectiveMainloopBwdSm80ILi2ELi2EN4cute5tupleIJNS5_1CILi128EEES8_NS7_ILi64EEEEEENS_10bfloat16_tEfNS_4arch4Sm80ELb0ELb1ELb1ELb1ELb0ELb0ELb0ELb0ELi2ELi4ELi4ELi4ELb0EEENS1_24CollectiveEpilogueBwdGQAISA_fSD_Li256ELb1ELb0EEENS1_19SingleTileSchedulerILb1ELb0ELb0ELi128EEEEEEEEEvNT_6ParamsE$_ZN4cute3eso3ESOILb1ELb0EJNS_14ComposedLayoutINS_7SwizzleILi3ELi3ELi3EEENS_1CILi0EEENS_6LayoutINS_5tupleIJNS8_IJNS8_IJNS5_ILi4EEENS5_ILi8EEEEEENS8_IJS9_NS5_ILi1EEEEEEEEENS8_IJNS8_IJNS5_ILi2EEESF_SF_EEENS8_IJSF_SA_EEEEEEEEENS8_IJNS8_IJNS8_IJNS5_ILi128EEESC_EEENS8_IJNS5_ILi16EEES6_EEEEEENS8_IJNS8_IJNS5_ILi64EEESA_NS5_ILi512EEEEEENS8_IJNS5_ILi8192EEENS5_ILi1024EEEEEEEEEEEEEEEENS_10ViewEngineINS_8smem_ptrIPN7cutlass10bfloat16_tEEEEEEEC2ERKSY_RKS15_)
        /*b8c4*/ 	.word	0x00000000


	//----- nvinfo : EIATTR_FRAME_SIZE
	.align		4
.L_7894:
        /*b8c8*/ 	.byte	0x04, 0x11
        /*b8ca*/ 	.short	(.L_7896 - .L_7895)
	.align		4
.L_7895:
        /*b8cc*/ 	.word	index@($_ZN7cutlass13device_kernelIN5flash19enable_sm80_to_sm89INS1_16FlashAttnBwdSm80INS1_25CollectiveMainloopBwdSm80ILi2ELi2EN4cute5tupleIJNS5_1CILi128EEES8_NS7_ILi64EEEEEENS_10bfloat16_tEfNS_4arch4Sm80ELb0ELb1ELb1ELb1ELb0ELb0ELb0ELb0ELi2ELi4ELi4ELi4ELb0EEENS1_24CollectiveEpilogueBwdGQAISA_fSD_Li256ELb1ELb0EEENS1_19SingleTileSchedulerILb1ELb0ELb0ELi128EEEEEEEEEvNT_6ParamsE$_ZN4cute3eso3ESOILb1ELb0EJNS_14ComposedLayoutINS_7SwizzleILi3ELi3ELi3EEENS_1CILi0EEENS_6LayoutINS_5tupleIJNS8_IJNS8_IJNS5_ILi4EEENS5_ILi8EEEEEENS8_IJS9_NS5_ILi1EEEEEEEEENS8_IJNS8_IJNS5_ILi2EEESF_SF_EEENS8_IJSF_NS8_IJS9_SF_EEEEEEEEEEEENS8_IJNS8_IJNS8_IJSF_NS5_ILi64EEEEEENS8_IJNS5_ILi1024EEES6_EEEEEENS8_IJNS8_IJSC_NS5_ILi512EEESA_EEENS8_IJNS5_ILi4096EEENS8_IJNS5_ILi16EEENS5_ILi8192EEEEEEEEEEEEEEEEEEENS_10ViewEngineINS_8smem_ptrIPN7cutlass10bfloat16_tEEEEEEEC2ERKS10_RKS17_)
        /*b8d0*/ 	.word	0x00000000


	//----- nvinfo : EIATTR_FRAME_SIZE
	.align		4
.L_7896:
        /*b8d4*/ 	.byte	0x04, 0x11
        /*b8d6*/ 	.short	(.L_7898 - .L_7897)
	.align		4
.L_7897:
        /*b8d8*/ 	.word	index@($_ZN7cutlass13device_kernelIN5flash19enable_sm80_to_sm89INS1_16FlashAttnBwdSm80INS1_25CollectiveMainloopBwdSm80ILi2ELi2EN4cute5tupleIJNS5_1CILi128EEES8_NS7_ILi64EEEEEENS_10bfloat16_tEfNS_4arch4Sm80ELb0ELb1ELb1ELb1ELb0ELb0ELb0ELb0ELi2ELi4ELi4ELi4ELb0EEENS1_24CollectiveEpilogueBwdGQAISA_fSD_Li256ELb1ELb0EEENS1_19SingleTileSchedulerILb1ELb0ELb0ELi128EEEEEEEEEvNT_6ParamsE$_ZN4cute3eso3ESOILb1ELb0EJNS_14ComposedLayoutINS_7SwizzleILi3ELi3ELi3EEENS_1CILi0EEENS_6LayoutINS_5tupleIJNS8_IJNS8_IJNS5_ILi4EEENS5_ILi8EEEEEENS8_IJNS5_ILi2EEENS5_ILi1EEEEEEEEENS8_IJNS8_IJSC_SC_EEESB_EEEEEENS8_IJNS8_IJNS8_IJNS5_ILi128EEESD_EEENS8_IJSA_S6_EEEEEENS8_IJNS8_IJNS5_ILi64EEENS5_ILi512EEEEEENS8_IJNS5_ILi16EEENS5_ILi1024EEEEEEEEEEEEEEEENS_10ViewEngineINS_8smem_ptrIPN7cutlass10bfloat16_tEEEEEEEC2ERKSW_RKS13_)
        /*b8dc*/ 	.word	0x00000000


	//----- nvinfo : EIATTR_FRAME_SIZE
	.align		4
.L_7898:
        /*b8e0*/ 	.byte	0x04, 0x11
        /*b8e2*/ 	.short	(.L_7900 - .L_7899)
	.align		4
.L_7899:
        /*b8e4*/ 	.word	index@($_ZN7cutlass13device_kernelIN5flash19enable_sm80_to_sm89INS1_16FlashAttnBwdSm80INS1_25CollectiveMainloopBwdSm80ILi2ELi2EN4cute5tupleIJNS5_1CILi128EEES8_NS7_ILi64EEEEEENS_10bfloat16_tEfNS_4arch4Sm80ELb0ELb1ELb1ELb1ELb0ELb0ELb0ELb0ELi2ELi4ELi4ELi4ELb0EEENS1_24CollectiveEpilogueBwdGQAISA_fSD_Li256ELb1ELb0EEENS1_19SingleTileSchedulerILb1ELb0ELb0ELi128EEEEEEEEEvNT_6ParamsE$_ZN4cute3eso3ESOILb1ELb0EJNS_14ComposedLayoutINS_7SwizzleILi3ELi3ELi3EEENS_1CILi0EEENS_6LayoutINS_5tupleIJNS8_IJNS8_IJNS5_ILi4EEENS5_ILi8EEEEEENS8_IJNS5_ILi2EEENS5_ILi1EEEEEEEEENS8_IJNS8_IJSC_SC_EEENS8_IJSA_S9_EEEEEEEEENS8_IJNS8_IJNS8_IJSC_NS5_ILi64EEEEEENS8_IJNS5_ILi512EEES6_EEEEEENS8_IJNS8_IJSD_SA_EEENS8_IJNS5_ILi1024EEENS5_ILi16EEEEEEEEEEEEEEEENS_10ViewEngineINS_8smem_ptrIPN7cutlass10bfloat16_tEEEEEEEC2ERKSW_RKS13_)
        /*b8e8*/ 	.word	0x00000000


	//----- nvinfo : EIATTR_FRAME_SIZE
	.align		4
.L_7900:
        /*b8ec*/ 	.byte	0x04, 0x11
        /*b8ee*/ 	.short	(.L_7902 - .L_7901)
	.align		4
.L_7901:
        /*b8f0*/ 	.word	index@($_ZN7cutlass13device_kernelIN5flash19enable_sm80_to_sm89INS1_16FlashAttnBwdSm80INS1_25CollectiveMainloopBwdSm80ILi2ELi2EN4cute5tupleIJNS5_1CILi128EEES8_NS7_ILi64EEEEEENS_10bfloat16_tEfNS_4arch4Sm80ELb0ELb1ELb1ELb1ELb0ELb0ELb0ELb0ELi2ELi4ELi4ELi4ELb0EEENS1_24CollectiveEpilogueBwdGQAISA_fSD_Li256ELb1ELb0EEENS1_19SingleTileSchedulerILb1ELb0ELb0ELi128EEEEEEEEEvNT_6ParamsE$_ZN4cute3eso3ESOILb1ELb0EJNS_10UnderscoreEiiEEC2ERKS2_RKiS7_)
        /*b8f4*/ 	.word	0x00000000


	//----- nvinfo : EIATTR_FRAME_SIZE
	.align		4
.L_7902:
        /*b8f8*/ 	.byte	0x04, 0x11
        /*b8fa*/ 	.short	(.L_7904 - .L_7903)
	.align		4
.L_7903:
        /*b8fc*/ 	.word	index@($_ZN7cutlass13device_kernelIN5flash19enable_sm80_to_sm89INS1_16FlashAttnBwdSm80INS1_25CollectiveMainloopBwdSm80ILi2ELi2EN4cute5tupleIJNS5_1CILi128EEES8_NS7_ILi64EEEEEENS_10bfloat16_tEfNS_4arch4Sm80ELb0ELb1ELb1ELb1ELb0ELb0ELb0ELb0ELi2ELi4ELi4ELi4ELb0EEENS1_24CollectiveEpilogueBwdGQAISA_fSD_Li256ELb1ELb0EEENS1_19SingleTileSchedulerILb1ELb0ELb0ELi128EEEEEEEEEvNT_6ParamsE$_ZN4cute3eso3ESOILb1ELb0EJNS_10UnderscoreEiEEC2ERKS2_RKi)
        /*b900*/ 	.word	0x00000000


	//----- nvinfo : EIATTR_FRAME_SIZE
	.align		4
.L_7904:
        /*b904*/ 	.byte	0x04, 0x11
        /*b906*/ 	.short	(.L_7906 - .L_7905)
	.align		4
.L_7905:
        /*b908*/ 	.word	index@($_ZN7cutlass13device_kernelIN5flash19enable_sm80_to_sm89INS1_16FlashAttnBwdSm80INS1_25CollectiveMainloopBwdSm80ILi2ELi2EN4cute5tupleIJNS5_1CILi128EEES8_NS7_ILi64EEEEEENS_10bfloat16_tEfNS_4arch4Sm80ELb0ELb1ELb1ELb1ELb0ELb0ELb0ELb0ELi2ELi4ELi4ELi4ELb0EEENS1_24CollectiveEpilogueBwdGQAISA_fSD_Li256ELb1ELb0EEENS1_19SingleTileSchedulerILb1ELb0ELb0ELi128EEEEEEEEEvNT_6ParamsE$_ZN4cute3eso3ESOILb1ELb0EJNS_10UnderscoreES2_iEEC2ERKS2_S5_RKi)
        /*b90c*/ 	.word	0x00000000


	//----- nvinfo : EIATTR_FRAME_SIZE
	.align		4
.L_7906:
        /*b910*/ 	.byte	0x04, 0x11
        /*b912*/ 	.short	(.L_7908 - .L_7907)
	.align		4
.L_7907:
        /*b914*/ 	.word	index@($_ZN7cutlass13device_kernelIN5flash19enable_sm80_to_sm89INS1_16FlashAttnBwdSm80INS1_25CollectiveMainloopBwdSm80ILi2ELi2EN4cute5tupleIJNS5_1CILi128EEES8_NS7_ILi64EEEEEENS_10bfloat16_tEfNS_4arch4Sm80ELb0ELb1ELb1ELb1ELb0ELb0ELb0ELb0ELi2ELi4ELi4ELi4ELb0EEENS1_24CollectiveEpilogueBwdGQAISA_fSD_Li256ELb1ELb0EEENS1_19SingleTileSchedulerILb1ELb0ELb0ELi128EEEEEEEEEvNT_6ParamsE$_ZN4cute3eso3ESOILb1ELb0EJNS_10UnderscoreES2_S2_iEEC2ERKS2_S5_S5_RKi)
        /*b918*/ 	.word	0x00000000


	//----- nvinfo : EIATTR_FRAME_SIZE
	.align		4
.L_7908:
        /*b91c*/ 	.byte	0x04, 0x11
        /*b91e*/ 	.short	(.L_7910 - .L_7909)
	.align		4
.L_7909:
        /*b920*/ 	.word	index@($_ZN7cutlass13device_kernelIN5flash19enable_sm80_to_sm89INS1_16FlashAttnBwdSm80INS1_25CollectiveMainloopBwdSm80ILi2ELi2EN4cute5tupleIJNS5_1CILi128EEES8_NS7_ILi64EEEEEENS_10bfloat16_tEfNS_4arch4Sm80ELb0ELb1ELb1ELb1ELb0ELb0ELb0ELb0ELi2ELi4ELi4ELi4ELb0EEENS1_24CollectiveEpilogueBwdGQAISA_fSD_Li256ELb1ELb0EEENS1_19SingleTileSchedulerILb1ELb0ELb0ELi128EEEEEEEEEvNT_6ParamsE$_ZN4cute3eso3ESOILb0ELb1EJlEEC2ERKl)
        /*b924*/ 	.word	0x00000000


	//----- nvinfo : EIATTR_FRAME_SIZE
	.align		4
.L_7910:
        /*b928*/ 	.byte	0x04, 0x11
        /*b92a*/ 	.short	(.L_7912 - .L_7911)
	.align		4
.L_7911:
        /*b92c*/ 	.word	index@($_ZN7cutlass13device_kernelIN5flash19enable_sm80_to_sm89INS1_16FlashAttnBwdSm80INS1_25CollectiveMainloopBwdSm80ILi2ELi2EN4cute5tupleIJNS5_1CILi128EEES8_NS7_ILi64EEEEEENS_10bfloat16_tEfNS_4arch4Sm80ELb0ELb1ELb1ELb1ELb0ELb0ELb0ELb0ELi2ELi4ELi4ELi4ELb0EEENS1_24CollectiveEpilogueBwdGQAISA_fSD_Li256ELb1ELb0EEENS1_19SingleTileSchedulerILb1ELb0ELb0ELi128EEEEEEEEEvNT_6ParamsE$_ZN4cute3eso3ESOILb0ELb1EJiNS_1CILi72EEENS2_ILi512EEEEEC2ERKiRKS3_RKS4_)
        /*b930*/ 	.word	0x00000000


	//----- nvinfo : EIATTR_FRAME_SIZE
	.align		4
.L_7912:
        /*b934*/ 	.byte	0x04, 0x11
        /*b936*/ 	.short	(.L_7914 - .L_7913)
	.align		4
.L_7913:
        /*b938*/ 	.word	index@($_ZN7cutlass13device_kernelIN5flash19enable_sm80_to_sm89INS1_16FlashAttnBwdSm80INS1_25CollectiveMainloopBwdSm80ILi2ELi2EN4cute5tupleIJNS5_1CILi128EEES8_NS7_ILi64EEEEEENS_10bfloat16_tEfNS_4arch4Sm80ELb0ELb1ELb1ELb1ELb0ELb0ELb0ELb0ELi2ELi4ELi4ELi4ELb0EEENS1_24CollectiveEpilogueBwdGQAISA_fSD_Li256ELb1ELb0EEENS1_19SingleTileSchedulerILb1ELb0ELb0ELi128EEEEEEEEEvNT_6ParamsE$_ZN4cute3eso3ESOILb0ELb1EJiNS_1CILi512EEEEEC2ERKiRKS3_)
        /*b93c*/ 	.word	0x00000000


	//----- nvinfo : EIATTR_FRAME_SIZE
	.align		4
.L_7914:
        /*b940*/ 	.byte	0x04, 0x11
        /*b942*/ 	.short	(.L_7916 - .L_7915)
	.align		4
.L_7915:
        /*b944*/ 	.word	index@($_ZN7cutlass13device_kernelIN5flash19enable_sm80_to_sm89INS1_16FlashAttnBwdSm80INS1_25CollectiveMainloopBwdSm80ILi2ELi2EN4cute5tupleIJNS5_1CILi128EEES8_NS7_ILi64EEEEEENS_10bfloat16_tEfNS_4arch4Sm80ELb0ELb1ELb1ELb1ELb0ELb0ELb0ELb0ELi2ELi4ELi4ELi4ELb0EEENS1_24CollectiveEpilogueBwdGQAISA_fSD_Li256ELb1ELb0EEENS1_19SingleTileSchedulerILb1ELb0ELb0ELi128EEEEEEEEEvNT_6ParamsE$_ZN4cute3eso3ESOILb0ELb1EJiNS_1CILi4096EEEEEC2ERKiRKS3_)
        /*b948*/ 	.word	0x00000000


	//----- nvinfo : EIATTR_FRAME_SIZE
	.align		4
.L_7916:
        /*b94c*/ 	.byte	0x04, 0x11
        /*b94e*/ 	.short	(.L_7918 - .L_7917)
	.align		4
.L_7917:
        /*b950*/ 	.word	index@($_ZN7cutlass13device_kernelIN5flash19enable_sm80_to_sm89INS1_16FlashAttnBwdSm80INS1_25CollectiveMainloopBwdSm80ILi2ELi2EN4cute5tupleIJNS5_1CILi128EEES8_NS7_ILi64EEEEEENS_10bfloat16_tEfNS_4arch4Sm80ELb0ELb1ELb1ELb1ELb0ELb0ELb0ELb0ELi2ELi4ELi4ELi4ELb0EEENS1_24CollectiveEpilogueBwdGQAISA_fSD_Li256ELb1ELb0EEENS1_19SingleTileSchedulerILb1ELb0ELb0ELi128EEEEEEEEEvNT_6ParamsE$_ZN4cute3eso3ESOILb0ELb1EJiNS_1CILi144EEENS2_ILi512EEEEEC2ERKiRKS3_RKS4_)
        /*b954*/ 	.word	0x00000000


	//----- nvinfo : EIATTR_FRAME_SIZE
	.align		4
.L_7918:
        /*b958*/ 	.byte	0x04, 0x11
        /*b95a*/ 	.short	(.L_7920 - .L_7919)
	.align		4
.L_7919:
        /*b95c*/ 	.word	index@($_ZN7cutlass13device_kernelIN5flash19enable_sm80_to_sm89INS1_16FlashAttnBwdSm80INS1_25CollectiveMainloopBwdSm80ILi2ELi2EN4cute5tupleIJNS5_1CILi128EEES8_NS7_ILi64EEEEEENS_10bfloat16_tEfNS_4arch4Sm80ELb0ELb1ELb1ELb1ELb0ELb0ELb0ELb0ELi2ELi4ELi4ELi4ELb0EEENS1_24CollectiveEpilogueBwdGQAISA_fSD_Li256ELb1ELb0EEENS1_19SingleTileSchedulerILb1ELb0ELb0ELi128EEEEEEEEEvNT_6ParamsE$_ZN4cute3eso3ESOILb0ELb1EJiNS_1CILi144EEENS2_ILi288EEEEEC2ERKiRKS3_RKS4_)
        /*b960*/ 	.word	0x00000000


	//----- nvinfo : EIATTR_FRAME_SIZE
	.align		4
.L_7920:
        /*b964*/ 	.byte	0x04, 0x11
        /*b966*/ 	.short	(.L_7922 - .L_7921)
	.align		4
.L_7921:
        /*b968*/ 	.word	index@($_ZN7cutlass13device_kernelIN5flash19enable_sm80_to_sm89INS1_16FlashAttnBwdSm80INS1_25CollectiveMainloopBwdSm80ILi2ELi2EN4cute5tupleIJNS5_1CILi128EEES8_NS7_ILi64EEEEEENS_10bfloat16_tEfNS_4arch4Sm80ELb0ELb1ELb1ELb1ELb0ELb0ELb0ELb0ELi2ELi4ELi4ELi4ELb0EEENS1_24CollectiveEpilogueBwdGQAISA_fSD_Li256ELb1ELb0EEENS1_19SingleTileSchedulerILb1ELb0ELb0ELi128EEEEEEEEEvNT_6ParamsE$_ZN4cute3eso3ESOILb0ELb1EJiNS_1CILi0EEEEEC2ERKiRKS3_)
        /*b96c*/ 	.word	0x00000000


	//----- nvinfo : EIATTR_FRAME_SIZE
	.align		4
.L_7922:
        /*b970*/ 	.byte	0x04, 0x11
        /*b972*/ 	.short	(.L_7924 - .L_7923)
	.align		4
.L_7923:
        /*b974*/ 	.word	index@($_ZN7cutlass13device_kernelIN5flash19enable_sm80_to_sm89INS1_16FlashAttnBwdSm80INS1_25CollectiveMainloopBwdSm80ILi2ELi2EN4cute5tupleIJNS5_1CILi128EEES8_NS7_ILi64EEEEEENS_10bfloat16_tEfNS_4arch4Sm80ELb0ELb1ELb1ELb1ELb0ELb0ELb0ELb0ELi2ELi4ELi4ELi4ELb0EEENS1_24CollectiveEpilogueBwdGQAISA_fSD_Li256ELb1ELb0EEENS1_19SingleTileSchedulerILb1ELb0ELb0ELi128EEEEEEEEEvNT_6ParamsE$_ZN4cute3eso3ESOILb0ELb1EJiEEC2ERKi)
        /*b978*/ 	.word	0x00000000


	//----- nvinfo : EIATTR_FRAME_SIZE
	.align		4
.L_7924:
        /*b97c*/ 	.byte	0x04, 0x11
        /*b97e*/ 	.short	(.L_7926 - .L_7925)
	.align		4
.L_7925:
        /*b980*/ 	.word	index@($_ZN7cutlass13device_kernelIN5flash19enable_sm80_to_sm89INS1_16FlashAttnBwdSm80INS1_25CollectiveMainloopBwdSm80ILi2ELi2EN4cute5tupleIJNS5_1CILi128EEES8_NS7_ILi64EEEEEENS_10bfloat16_tEfNS_4arch4Sm80ELb0ELb1ELb1ELb1ELb0ELb0ELb0ELb0ELi2ELi4ELi4ELi4ELb0EEENS1_24CollectiveEpilogueBwdGQAISA_fSD_Li256ELb1ELb0EEENS1_19SingleTileSchedulerILb1ELb0ELb0ELi128EEEEEEEEEvNT_6ParamsE$_ZN4cute3eso3ESOILb0ELb1EJNS_6LayoutINS_5tupleIJNS3_IJNS_1CILi8EEENS4_ILi1EEEEEENS4_ILi2EEEEEENS3_IJNS3_IJS6_NS4_ILi0EEEEEEiEEEEESA_EEC2ERKSD_RKSA_)
        /*b984*/ 	.word	0x00000000


	//----- nvinfo : EIATTR_FRAME_SIZE
	.align		4
.L_7926:
        /*b988*/ 	.byte	0x04, 0x11
        /*b98a*/ 	.short	(.L_7928 - .L_7927)
	.align		4
.L_7927:
        /*b98c*/ 	.word	index@($_ZN7cutlass13device_kernelIN5flash19enable_sm80_to_sm89INS1_16FlashAttnBwdSm80INS1_25CollectiveMainloopBwdSm80ILi2ELi2EN4cute5tupleIJNS5_1CILi128EEES8_NS7_ILi64EEEEEENS_10bfloat16_tEfNS_4arch4Sm80ELb0ELb1ELb1ELb1ELb0ELb0ELb0ELb0ELi2ELi4ELi4ELi4ELb0EEENS1_24CollectiveEpilogueBwdGQAISA_fSD_Li256ELb1ELb0EEENS1_19SingleTileSchedulerILb1ELb0ELb0ELi128EEEEEEEEEvNT_6ParamsE$_ZN4cute3eso3ESOILb0ELb1EJNS_5tupleIJiiEEENS_1CILi8192EEEEEC2ERKS3_RKS5_)
        /*b990*/ 	.word	0x00000000


	//----- nvinfo : EIATTR_FRAME_SIZE
	.align		4
.L_7928:
        /*b994*/ 	.byte	0x04, 0x11
        /*b996*/ 	.short	(.L_7930 - .L_7929)
	.align		4
.L_7929:
        /*b998*/ 	.word	index@($_ZN7cutlass13device_kernelIN5flash19enable_sm80_to_sm89INS1_16FlashAttnBwdSm80INS1_25CollectiveMainloopBwdSm80ILi2ELi2EN4cute5tupleIJNS5_1CILi128EEES8_NS7_ILi64EEEEEENS_10bfloat16_tEfNS_4arch4Sm80ELb0ELb1ELb1ELb1ELb0ELb0ELb0ELb0ELi2ELi4ELi4ELi4ELb0EEENS1_24CollectiveEpilogueBwdGQAISA_fSD_Li256ELb1ELb0EEENS1_19SingleTileSchedulerILb1ELb0ELb0ELi128EEEEEEEEEvNT_6ParamsE$_ZN4cute3eso3ESOILb0ELb1EJNS_5tupleIJiiEEENS_1CILi1024EEEEEC2ERKS3_RKS5_)
        /*b99c*/ 	.word	0x00000000


	//----- nvinfo : EIATTR_FRAME_SIZE
	.align		4
.L_7930:
        /*b9a0*/ 	.byte	0x04, 0x11
        /*b9a2*/ 	.short	(.L_7932 - .L_7931)
	.align		4
.L_7931:
        /*b9a4*/ 	.word	index@($_ZN7cutlass13device_kernelIN5flash19enable_sm80_to_sm89INS1_16FlashAttnBwdSm80INS1_25CollectiveMainloopBwdSm80ILi2ELi2EN4cute5tupleIJNS5_1CILi128EEES8_NS7_ILi64EEEEEENS_10bfloat16_tEfNS_4arch4Sm80ELb0ELb1ELb1ELb1ELb0ELb0ELb0ELb0ELi2ELi4ELi4ELi4ELb0EEENS1_24CollectiveEpilogueBwdGQAISA_fSD_Li256ELb1ELb0EEENS1_19SingleTileSchedulerILb1ELb0ELb0ELi128EEEEEEEEEvNT_6ParamsE$_ZN4cute3eso3ESOILb0ELb1EJNS_5tupleIJiiEEEEEC2ERKS3_)
        /*b9a8*/ 	.word	0x00000000


	//----- nvinfo : EIATTR_FRAME_SIZE
	.align		4
.L_7932:
        /*b9ac*/ 	.byte	0x04, 0x11
        /*b9ae*/ 	.short	(.L_7934 - .L_7933)
	.align		4
.L_7933:
        /*b9b0*/ 	.word	index@($_ZN7cutlass13device_kernelIN5flash19enable_sm80_to_sm89INS1_16FlashAttnBwdSm80INS1_25CollectiveMainloopBwdSm80ILi2ELi2EN4cute5tupleIJNS5_1CILi128EEES8_NS7_ILi64EEEEEENS_10bfloat16_tEfNS_4arch4Sm80ELb0ELb1ELb1ELb1ELb0ELb0ELb0ELb0ELi2ELi4ELi4ELi4ELb0EEENS1_24CollectiveEpilogueBwdGQAISA_fSD_Li256ELb1ELb0EEENS1_19SingleTileSchedulerILb1ELb0ELb0ELi128EEEEEEEEEvNT_6ParamsE$_ZN4cute3eso3ESOILb0ELb1EJNS_5tupleIJiNS2_IJiiEEEEEENS2_IJNS_10UnderscoreENS2_IJS5_S5_EEEEEEEEC2ERKS4_RKS7_)
        /*b9b4*/ 	.word	0x00000000


	//----- nvinfo : EIATTR_FRAME_SIZE
	.align		4
.L_7934:
        /*b9b8*/ 	.byte	0x04, 0x11
        /*b9ba*/ 	.short	(.L_7936 - .L_7935)
	.align		4
.L_7935:
        /*b9bc*/ 	.word	index@($_ZN7cutlass13device_kernelIN5flash19enable_sm80_to_sm89INS1_16FlashAttnBwdSm80INS1_25CollectiveMainloopBwdSm80ILi2ELi2EN4cute5tupleIJNS5_1CILi128EEES8_NS7_ILi64EEEEEENS_10bfloat16_tEfNS_4arch4Sm80ELb0ELb1ELb1ELb1ELb0ELb0ELb0ELb0ELi2ELi4ELi4ELi4ELb0EEENS1_24CollectiveEpilogueBwdGQAISA_fSD_Li256ELb1ELb0EEENS1_19SingleTileSchedulerILb1ELb0ELb0ELi128EEEEEEEEEvNT_6ParamsE$_ZN4cute3eso3ESOILb0ELb1EJNS_5tupleIJiNS2_IJiNS_1CILi0EEEEEEEEENS2_IJNS_10UnderscoreENS2_IJS7_S7_EEEEEEEEC2ERKS6_RKS9_)
        /*b9c0*/ 	.word	0x00000000


	//----- nvinfo : EIATTR_FRAME_SIZE
	.align		4
.L_7936:
        /*b9c4*/ 	.byte	0x04, 0x11
        /*b9c6*/ 	.short	(.L_7938 - .L_7937)
	.align		4
.L_7937:
        /*b9c8*/ 	.word	index@($_ZN7cutlass13device_kernelIN5flash19enable_sm80_to_sm89INS1_16FlashAttnBwdSm80INS1_25CollectiveMainloopBwdSm80ILi2ELi2EN4cute5tupleIJNS5_1CILi128EEES8_NS7_ILi64EEEEEENS_10bfloat16_tEfNS_4arch4Sm80ELb0ELb1ELb1ELb1ELb0ELb0ELb0ELb0ELi2ELi4ELi4ELi4ELb0EEENS1_24CollectiveEpilogueBwdGQAISA_fSD_Li256ELb1ELb0EEENS1_19SingleTileSchedulerILb1ELb0ELb0ELi128EEEEEEEEEvNT_6ParamsE$_ZN4cute3eso3ESOILb0ELb0EJiiiNS_1CILi72EEENS2_ILi512EEEEEC2ERKiS7_S7_RKS3_RKS4_)
        /*b9cc*/ 	.word	0x00000000


	//----- nvinfo : EIATTR_FRAME_SIZE
	.align		4
.L_7938:
        /*b9d0*/ 	.byte	0x04, 0x11
        /*b9d2*/ 	.short	(.L_7940 - .L_7939)
	.align		4
.L_7939:
        /*b9d4*/ 	.word	index@($_ZN7cutlass13device_kernelIN5flash19enable_sm80_to_sm89INS1_16FlashAttnBwdSm80INS1_25CollectiveMainloopBwdSm80ILi2ELi2EN4cute5tupleIJNS5_1CILi128EEES8_NS7_ILi64EEEEEENS_10bfloat16_tEfNS_4arch4Sm80ELb0ELb1ELb1ELb1ELb0ELb0ELb0ELb0ELi2ELi4ELi4ELi4ELb0EEENS1_24CollectiveEpilogueBwdGQAISA_fSD_Li256ELb1ELb0EEENS1_19SingleTileSchedulerILb1ELb0ELb0ELi128EEEEEEEEEvNT_6ParamsE$_ZN4cute3eso3ESOILb0ELb0EJiiiNS_1CILi144EEENS2_ILi512EEEEEC2ERKiS7_S7_RKS3_RKS4_)
        /*b9d8*/ 	.word	0x00000000


	//----- nvinfo : EIATTR_FRAME_SIZE
	.align		4
.L_7940:
        /*b9dc*/ 	.byte	0x04, 0x11
        /*b9de*/ 	.short	(.L_7942 - .L_7941)
	.align		4
.L_7941:
        /*b9e0*/ 	.word	index@($_ZN7cutlass13device_kernelIN5flash19enable_sm80_to_sm89INS1_16FlashAttnBwdSm80INS1_25CollectiveMainloopBwdSm80ILi2ELi2EN4cute5tupleIJNS5_1CILi128EEES8_NS7_ILi64EEEEEENS_10bfloat16_tEfNS_4arch4Sm80ELb0ELb1ELb1ELb1ELb0ELb0ELb0ELb0ELi2ELi4ELi4ELi4ELb0EEENS1_24CollectiveEpilogueBwdGQAISA_fSD_Li256ELb1ELb0EEENS1_19SingleTileSchedulerILb1ELb0ELb0ELi128EEEEEEEEEvNT_6ParamsE$_ZN4cute3eso3ESOILb0ELb0EJiiiNS_1CILi0EEEEEC2ERKiS6_S6_RKS3_)
        /*b9e4*/ 	.word	0x00000000


	//----- nvinfo : EIATTR_FRAME_SIZE
	.align		4
.L_7942:
        /*b9e8*/ 	.byte	0x04, 0x11
        /*b9ea*/ 	.short	(.L_7944 - .L_7943)
	.align		4
.L_7943:
        /*b9ec*/ 	.word	index@($_ZN7cutlass13device_kernelIN5flash19enable_sm80_to_sm89INS1_16FlashAttnBwdSm80INS1_25CollectiveMainloopBwdSm80ILi2ELi2EN4cute5tupleIJNS5_1CILi128EEES8_NS7_ILi64EEEEEENS_10bfloat16_tEfNS_4arch4Sm80ELb0ELb1ELb1ELb1ELb0ELb0ELb0ELb0ELi2ELi4ELi4ELi4ELb0EEENS1_24CollectiveEpilogueBwdGQAISA_fSD_Li256ELb1ELb0EEENS1_19SingleTileSchedulerILb1ELb0ELb0ELi128EEEEEEEEEvNT_6ParamsE$_ZN4cute3eso3ESOILb0ELb0EJiiiEEC2ERKiS4_S4_)
        /*b9f0*/ 	.word	0x00000000


	//----- nvinfo : EIATTR_FRAME_SIZE
	.align		4
.L_7944:
        /*b9f4*/ 	.byte	0x04, 0x11
        /*b9f6*/ 	.short	(.L_7946 - .L_7945)
	.align		4
.L_7945:
        /*b9f8*/ 	.word	index@($_ZN7cutlass13device_kernelIN5flash19enable_sm80_to_sm89INS1_16FlashAttnBwdSm80INS1_25CollectiveMainloopBwdSm80ILi2ELi2EN4cute5tupleIJNS5_1CILi128EEES8_NS7_ILi64EEEEEENS_10bfloat16_tEfNS_4arch4Sm80ELb0ELb1ELb1ELb1ELb0ELb0ELb0ELb0ELi2ELi4ELi4ELi4ELb0EEENS1_24CollectiveEpilogueBwdGQAISA_fSD_Li256ELb1ELb0EEENS1_19SingleTileSchedulerILb1ELb0ELb0ELi128EEEEEEEEEvNT_6ParamsE$_ZN4cute3eso3ESOILb0ELb0EJiiNS_1CILi8192EEEEEC2ERKiS6_RKS3_)
        /*b9fc*/ 	.word	0x00000000


	//----- nvinfo : EIATTR_FRAME_SIZE
	.align		4
.L_7946:
        /*ba00*/ 	.byte	0x04, 0x11
        /*ba02*/ 	.short	(.L_7948 - .L_7947)
	.align		4
.L_7947:
        /*ba04*/ 	.word	index@($_ZN7cutlass13device_kernelIN5flash19enable_sm80_to_sm89INS1_16FlashAttnBwdSm80INS1_25CollectiveMainloopBwdSm80ILi2ELi2EN4cute5tupleIJNS5_1CILi128EEES8_NS7_ILi64EEEEEENS_10bfloat16_tEfNS_4arch4Sm80ELb0ELb1ELb1ELb1ELb0ELb0ELb0ELb0ELi2ELi4ELi4ELi4ELb0EEENS1_24CollectiveEpilogueBwdGQAISA_fSD_Li256ELb1ELb0EEENS1_19SingleTileSchedulerILb1ELb0ELb0ELi128EEEEEEEEEvNT_6ParamsE$_ZN4cute3eso3ESOILb0ELb0EJiiNS_1CILi72EEENS2_ILi512EEEEEC2ERKiS7_RKS3_RKS4_)
        /*ba08*/ 	.word	0x00000000


	//----- nvinfo : EIATTR_FRAME_SIZE
	.align		4
.L_7948:
        /*ba0c*/ 	.byte	0x04, 0x11
        /*ba0e*/ 	.short	(.L_7950 - .L_7949)
	.align		4
.L_7949:
        /*ba10*/ 	.word	index@($_ZN7cutlass13device_kernelIN5flash19enable_sm80_to_sm89INS1_16FlashAttnBwdSm80INS1_25CollectiveMainloopBwdSm80ILi2ELi2EN4cute5tupleIJNS5_1CILi128EEES8_NS7_ILi64EEEEEENS_10bfloat16_tEfNS_4arch4Sm80ELb0ELb1ELb1ELb1ELb0ELb0ELb0ELb0ELi2ELi4ELi4ELi4ELb0EEENS1_24CollectiveEpilogueBwdGQAISA_fSD_Li256ELb1ELb0EEENS1_19SingleTileSchedulerILb1ELb0ELb0ELi128EEEEEEEEEvNT_6ParamsE$_ZN4cute3eso3ESOILb0ELb0EJiiNS_1CILi144EEENS2_ILi512EEEEEC2ERKiS7_RKS3_RKS4_)
        /*ba14*/ 	.word	0x00000000


	//----- nvinfo : EIATTR_FRAME_SIZE
	.align		4
.L_7950:
        /*ba18*/ 	.byte	0x04, 0x11
        /*ba1a*/ 	.short	(.L_7952 - .L_7951)
	.align		4
.L_7951:
        /*ba1c*/ 	.word	index@($_ZN7cutlass13device_kernelIN5flash19enable_sm80_to_sm89INS1_16FlashAttnBwdSm80INS1_25CollectiveMainloopBwdSm80ILi2ELi2EN4cute5tupleIJNS5_1CILi128EEES8_NS7_ILi64EEEEEENS_10bfloat16_tEfNS_4arch4Sm80ELb0ELb1ELb1ELb1ELb0ELb0ELb0ELb0ELi2ELi4ELi4ELi4ELb0EEENS1_24CollectiveEpilogueBwdGQAISA_fSD_Li256ELb1ELb0EEENS1_19SingleTileSchedulerILb1ELb0ELb0ELi128EEEEEEEEEvNT_6ParamsE$_ZN4cute3eso3ESOILb0ELb0EJiiNS_1CILi1024EEEEEC2ERKiS6_RKS3_)
        /*ba20*/ 	.word	0x00000000


	//----- nvinfo : EIATTR_FRAME_SIZE
	.align		4
.L_7952:
        /*ba24*/ 	.byte	0x04, 0x11
        /*ba26*/ 	.short	(.L_7954 - .L_7953)
	.align		4
.L_7953:
        /*ba28*/ 	.word	index@($_ZN7cutlass13device_kernelIN5flash19enable_sm80_to_sm89INS1_16FlashAttnBwdSm80INS1_25CollectiveMainloopBwdSm80ILi2ELi2EN4cute5tupleIJNS5_1CILi128EEES8_NS7_ILi64EEEEEENS_10bfloat16_tEfNS_4arch4Sm80ELb0ELb1ELb1ELb1ELb0ELb0ELb0ELb0ELi2ELi4ELi4ELi4ELb0EEENS1_24CollectiveEpilogueBwdGQAISA_fSD_Li256ELb1ELb0EEENS1_19SingleTileSchedulerILb1ELb0ELb0ELi128EEEEEEEEEvNT_6ParamsE$_ZN4cute3eso3ESOILb0ELb0EJiiNS_1CILi0EEEEEC2ERKiS6_RKS3_)
        /*ba2c*/ 	.word	0x00000000


	//----- nvinfo : EIATTR_FRAME_SIZE
	.align		4
.L_7954:
        /*ba30*/ 	.byte	0x04, 0x11
        /*ba32*/ 	.short	(.L_7956 - .L_7955)
	.align		4
.L_7955:
        /*ba34*/ 	.word	index@($_ZN7cutlass13device_kernelIN5flash19enable_sm80_to_sm89INS1_16FlashAttnBwdSm80INS1_25CollectiveMainloopBwdSm80ILi2ELi2EN4cute5tupleIJNS5_1CILi128EEES8_NS7_ILi64EEEEEENS_10bfloat16_tEfNS_4arch4Sm80ELb0ELb1ELb1ELb1ELb0ELb0ELb0ELb0ELi2ELi4ELi4ELi4ELb0EEENS1_24CollectiveEpilogueBwdGQAISA_fSD_Li256ELb1ELb0EEENS1_19SingleTileSchedulerILb1ELb0ELb0ELi128EEEEEEEEEvNT_6ParamsE$_ZN4cute3eso3ESOILb0ELb0EJiiEEC2ERKiS4_)
        /*ba38*/ 	.word	0x00000000


	//----- nvinfo : EIATTR_FRAME_SIZE
	.align		4
.L_7956:
        /*ba3c*/ 	.byte	0x04, 0x11
        /*ba3e*/ 	.short	(.L_7958 - .L_7957)
	.align		4
.L_7957:
        /*ba40*/ 	.word	index@($_ZN7cutlass13device_kernelIN5flash19enable_sm80_to_sm89INS1_16FlashAttnBwdSm80INS1_25CollectiveMainloopBwdSm80ILi2ELi2EN4cute5tupleIJNS5_1CILi128EEES8_NS7_ILi64EEEEEENS_10bfloat16_tEfNS_4arch4Sm80ELb0ELb1ELb1ELb1ELb0ELb0ELb0ELb0ELi2ELi4ELi4ELi4ELb0EEENS1_24CollectiveEpilogueBwdGQAISA_fSD_Li256ELb1ELb0EEENS1_19SingleTileSchedulerILb1ELb0ELb0ELi128EEEEEEEEEvNT_6ParamsE$_ZN4cute3eso3ESOILb0ELb0EJiNS_5tupleIJiiEEEEEC2ERKiRKS3_)
        /*ba44*/ 	.word	0x00000000


	//----- nvinfo : EIATTR_FRAME_SIZE
	.align		4
.L_7958:
        /*ba48*/ 	.byte	0x04, 0x11
        /*ba4a*/ 	.short	(.L_7960 - .L_7959)
	.align		4
.L_7959:
        /*ba4c*/ 	.word	index@($_ZN7cutlass13device_kernelIN5flash19enable_sm80_to_sm89INS1_16FlashAttnBwdSm80INS1_25CollectiveMainloopBwdSm80ILi2ELi2EN4cute5tupleIJNS5_1CILi128EEES8_NS7_ILi64EEEEEENS_10bfloat16_tEfNS_4arch4Sm80ELb0ELb1ELb1ELb1ELb0ELb0ELb0ELb0ELi2ELi4ELi4ELi4ELb0EEENS1_24CollectiveEpilogueBwdGQAISA_fSD_Li256ELb1ELb0EEENS1_19SingleTileSchedulerILb1ELb0ELb0ELi128EEEEEEEEEvNT_6ParamsE$_ZN4cute3eso3ESOILb0ELb0EJiNS_5tupleIJiNS_1CILi0EEEEEEEEC2ERKiRKS5_)
        /*ba50*/ 	.word	0x00000000


	//----- nvinfo : EIATTR_FRAME_SIZE
	.align		4
.L_7960:
        /*ba54*/ 	.byte	0x04, 0x11
        /*ba56*/ 	.short	(.L_7962 - .L_7961)
	.align		4
.L_7961:
        /*ba58*/ 	.word	index@($_ZN7cutlass13device_kernelIN5flash19enable_sm80_to_sm89INS1_16FlashAttnBwdSm80INS1_25CollectiveMainloopBwdSm80ILi2ELi2EN4cute5tupleIJNS5_1CILi128EEES8_NS7_ILi64EEEEEENS_10bfloat16_tEfNS_4arch4Sm80ELb0ELb1ELb1ELb1ELb0ELb0ELb0ELb0ELi2ELi4ELi4ELi4ELb0EEENS1_24CollectiveEpilogueBwdGQAISA_fSD_Li256ELb1ELb0EEENS1_19SingleTileSchedulerILb1ELb0ELb0ELi128EEEEEEEEEvNT_6ParamsE$_ZN4cute3eso3ESOILb0ELb0EJNS_6LayoutINS_5tupleIJNS3_IJNS_1CILi8EEENS4_ILi1EEEEEENS4_ILi4EEES6_EEENS3_IJNS3_IJS6_NS4_ILi0EEEEEElSA_EEEEElEEC2ERKSD_RKl)
        /*ba5c*/ 	.word	0x00000000


	//----- nvinfo : EIATTR_FRAME_SIZE
	.align		4
.L_7962:
        /*ba60*/ 	.byte	0x04, 0x11
        /*ba62*/ 	.short	(.L_7964 - .L_7963)
	.align		4
.L_7963:
        /*ba64*/ 	.word	index@($_ZN7cutlass13device_kernelIN5flash19enable_sm80_to_sm89INS1_16FlashAttnBwdSm80INS1_25CollectiveMainloopBwdSm80ILi2ELi2EN4cute5tupleIJNS5_1CILi128EEES8_NS7_ILi64EEEEEENS_10bfloat16_tEfNS_4arch4Sm80ELb0ELb1ELb1ELb1ELb0ELb0ELb0ELb0ELi2ELi4ELi4ELi4ELb0EEENS1_24CollectiveEpilogueBwdGQAISA_fSD_Li256ELb1ELb0EEENS1_19SingleTileSchedulerILb1ELb0ELb0ELi128EEEEEEEEEvNT_6ParamsE$_ZN4cute3eso3ESOILb0ELb0EJNS_6LayoutINS_5tupleIJNS3_IJNS_1CILi8EEENS4_ILi1EEEEEENS4_ILi4EEES6_EEENS3_IJNS3_IJS6_NS4_ILi0EEEEEElSA_EEEEENS_10ViewEngineINS_8gmem_ptrIPKN7cutlass10bfloat16_tEEEEEEEC2ERKSD_RKSL_)
        /*ba68*/ 	.word	0x00000000


	//----- nvinfo : EIATTR_FRAME_SIZE
	.align		4
.L_7964:
        /*ba6c*/ 	.byte	0x04, 0x11
        /*ba6e*/ 	.short	(.L_7966 - .L_7965)
	.align		4
.L_7965:
        /*ba70*/ 	.word	index@($_ZN7cutlass13device_kernelIN5flash19enable_sm80_to_sm89INS1_16FlashAttnBwdSm80INS1_25CollectiveMainloopBwdSm80ILi2ELi2EN4cute5tupleIJNS5_1CILi128EEES8_NS7_ILi64EEEEEENS_10bfloat16_tEfNS_4arch4Sm80ELb0ELb1ELb1ELb1ELb0ELb0ELb0ELb0ELi2ELi4ELi4ELi4ELb0EEENS1_24CollectiveEpilogueBwdGQAISA_fSD_Li256ELb1ELb0EEENS1_19SingleTileSchedulerILb1ELb0ELb0ELi128EEEEEEEEEvNT_6ParamsE$_ZN4cute3eso3ESOILb0ELb0EJNS_6LayoutINS_5tupleIJNS3_IJNS_1CILi8EEENS4_ILi1EEEEEENS4_ILi2EEES5_EEENS3_IJNS3_IJS6_NS4_ILi0EEEEEEiNS4_ILi1024EEEEEEEEiEEC2ERKSE_RKi)
        /*ba74*/ 	.word	0x00000000


	//----- nvinfo : EIATTR_FRAME_SIZE
	.align		4
.L_7966:
        /*ba78*/ 	.byte	0x04, 0x11
        /*ba7a*/ 	.short	(.L_7968 - .L_7967)
	.align		4
.L_7967:
        /*ba7c*/ 	.word	index@($_ZN7cutlass13device_kernelIN5flash19enable_sm80_to_sm89INS1_16FlashAttnBwdSm80INS1_25CollectiveMainloopBwdSm80ILi2ELi2EN4cute5tupleIJNS5_1CILi128EEES8_NS7_ILi64EEEEEENS_10bfloat16_tEfNS_4arch4Sm80ELb0ELb1ELb1ELb1ELb0ELb0ELb0ELb0ELi2ELi4ELi4ELi4ELb0EEENS1_24CollectiveEpilogueBwdGQAISA_fSD_Li256ELb1ELb0EEENS1_19SingleTileSchedulerILb1ELb0ELb0ELi128EEEEEEEEEvNT_6ParamsE$_ZN4cute3eso3ESOILb0ELb0EJNS_6LayoutINS_5tupleIJNS3_IJNS_1CILi8EEENS4_ILi1EEEEEENS4_ILi2EEES5_EEENS3_IJNS3_IJS6_NS4_ILi0EEEEEEiNS4_ILi1024EEEEEEEENS_10ViewEngineINS_8smem_ptrIPN7cutlass10bfloat16_tEEEEEEEC2ERKSE_RKSL_)
        /*ba80*/ 	.word	0x00000000


	//----- nvinfo : EIATTR_FRAME_SIZE
	.align		4
.L_7968:
        /*ba84*/ 	.byte	0x04, 0x11
        /*ba86*/ 	.short	(.L_7970 - .L_7969)
	.align		4
.L_7969:
        /*ba88*/ 	.word	index@($_ZN7cutlass13device_kernelIN5flash19enable_sm80_to_sm89INS1_16FlashAttnBwdSm80INS1_25CollectiveMainloopBwdSm80ILi2ELi2EN4cute5tupleIJNS5_1CILi128EEES8_NS7_ILi64EEEEEENS_10bfloat16_tEfNS_4arch4Sm80ELb0ELb1ELb1ELb1ELb0ELb0ELb0ELb0ELi2ELi4ELi4ELi4ELb0EEENS1_24CollectiveEpilogueBwdGQAISA_fSD_Li256ELb1ELb0EEENS1_19SingleTileSchedulerILb1ELb0ELb0ELi128EEEEEEEEEvNT_6ParamsE$_ZN4cute3eso3ESOILb0ELb0EJNS_6LayoutINS_5tupleIJNS3_IJNS_1CILi8EEENS4_ILi1EEEEEENS4_ILi2EEENS3_IJS8_S8_EEEEEENS3_IJNS3_IJS6_NS4_ILi0EEEEEENS4_ILi4096EEENS3_IJiiEEEEEEEEiEEC2ERKSG_RKi)
        /*ba8c*/ 	.word	0x00000000


	//----- nvinfo : EIATTR_FRAME_SIZE
	.align		4
.L_7970:
        /*ba90*/ 	.byte	0x04, 0x11
        /*ba92*/ 	.short	(.L_7972 - .L_7971)
	.align		4
.L_7971:
        /*ba94*/ 	.word	index@($_ZN7cutlass13device_kernelIN5flash19enable_sm80_to_sm89INS1_16FlashAttnBwdSm80INS1_25CollectiveMainloopBwdSm80ILi2ELi2EN4cute5tupleIJNS5_1CILi128EEES8_NS7_ILi64EEEEEENS_10bfloat16_tEfNS_4arch4Sm80ELb0ELb1ELb1ELb1ELb0ELb0ELb0ELb0ELi2ELi4ELi4ELi4ELb0EEENS1_24CollectiveEpilogueBwdGQAISA_fSD_Li256ELb1ELb0EEENS1_19SingleTileSchedulerILb1ELb0ELb0ELi128EEEEEEEEEvNT_6ParamsE$_ZN4cute3eso3ESOILb0ELb0EJNS_6LayoutINS_5tupleIJNS3_IJNS_1CILi8EEENS4_ILi1EEEEEENS4_ILi2EEENS3_IJS8_S8_EEEEEENS3_IJNS3_IJS6_NS4_ILi0EEEEEENS4_ILi4096EEENS3_IJiiEEEEEEEENS_10ViewEngineINS_8smem_ptrIPN7cutlass10bfloat16_tEEEEEEEC2ERKSG_RKSN_)
        /*ba98*/ 	.word	0x00000000


	//----- nvinfo : EIATTR_FRAME_SIZE
	.align		4
.L_7972:
        /*ba9c*/ 	.byte	0x04, 0x11
        /*ba9e*/ 	.short	(.L_7974 - .L_7973)
	.align		4
.L_7973:
        /*baa0*/ 	.word	index@($_ZN7cutlass13device_kernelIN5flash19enable_sm80_to_sm89INS1_16FlashAttnBwdSm80INS1_25CollectiveMainloopBwdSm80ILi2ELi2EN4cute5tupleIJNS5_1CILi128EEES8_NS7_ILi64EEEEEENS_10bfloat16_tEfNS_4arch4Sm80ELb0ELb1ELb1ELb1ELb0ELb0ELb0ELb0ELi2ELi4ELi4ELi4ELb0EEENS1_24CollectiveEpilogueBwdGQAISA_fSD_Li256ELb1ELb0EEENS1_19SingleTileSchedulerILb1ELb0ELb0ELi128EEEEEEEEEvNT_6ParamsE$_ZN4cute3eso3ESOILb0ELb0EJNS_6LayoutINS_5tupleIJNS3_IJNS_1CILi8EEENS4_ILi1EEEEEENS4_ILi2EEEEEENS3_IJNS3_IJS6_NS4_ILi0EEEEEEiEEEEEiEEC2ERKSD_RKi)
        /*baa4*/ 	.word	0x00000000


	//----- nvinfo : EIATTR_FRAME_SIZE
	.align		4
.L_7974:
        /*baa8*/ 	.byte	0x04, 0x11
        /*baaa*/ 	.short	(.L_7976 - .L_7975)
	.align		4
.L_7975:
        /*baac*/ 	.word	index@($_ZN7cutlass13device_kernelIN5flash19enable_sm80_to_sm89INS1_16FlashAttnBwdSm80INS1_25CollectiveMainloopBwdSm80ILi2ELi2EN4cute5tupleIJNS5_1CILi128EEES8_NS7_ILi64EEEEEENS_10bfloat16_tEfNS_4arch4Sm80ELb0ELb1ELb1ELb1ELb0ELb0ELb0ELb0ELi2ELi4ELi4ELi4ELb0EEENS1_24CollectiveEpilogueBwdGQAISA_fSD_Li256ELb1ELb0EEENS1_19SingleTileSchedulerILb1ELb0ELb0ELi128EEEEEEEEEvNT_6ParamsE$_ZN4cute3eso3ESOILb0ELb0EJNS_6LayoutINS_5tupleIJNS3_IJNS_1CILi8EEENS4_ILi1EEEEEENS4_ILi2EEEEEENS3_IJNS3_IJS6_NS4_ILi0EEEEEEiEEEEENS_10ViewEngineINS_8smem_ptrIPN7cutlass10bfloat16_tEEEEEEEC2ERKSD_RKSK_)
        /*bab0*/ 	.word	0x00000000


	//----- nvinfo : EIATTR_FRAME_SIZE
	.align		4
.L_7976:
        /*bab4*/ 	.byte	0x04, 0x11
        /*bab6*/ 	.short	(.L_7978 - .L_7977)
	.align		4
.L_7977:
        /*bab8*/ 	.word	index@($_ZN7cutlass13device_kernelIN5flash19enable_sm80_to_sm89INS1_16FlashAttnBwdSm80INS1_25CollectiveMainloopBwdSm80ILi2ELi2EN4cute5tupleIJNS5_1CILi128EEES8_NS7_ILi64EEEEEENS_10bfloat16_tEfNS_4arch4Sm80ELb0ELb1ELb1ELb1ELb0ELb0ELb0ELb0ELi2ELi4ELi4ELi4ELb0EEENS1_24CollectiveEpilogueBwdGQAISA_fSD_Li256ELb1ELb0EEENS1_19SingleTileSchedulerILb1ELb0ELb0ELi128EEEEEEEEEvNT_6ParamsE$_ZN4cute3eso3ESOILb0ELb0EJNS_6LayoutINS_5tupleIJNS3_IJNS_1CILi8EEENS4_ILi1EEEEEENS3_IJNS4_ILi2EEEEEEEEENS3_IJNS3_IJS6_NS4_ILi0EEEEEENS3_IJiEEEEEEEENS_10ViewEngineINS_8smem_ptrIPN7cutlass10bfloat16_tEEEEEEEC2ERKSF_RKSM_)
        /*babc*/ 	.word	0x00000000


	//----- nvinfo : EIATTR_FRAME_SIZE
	.align		4
.L_7978:
        /*bac0*/ 	.byte	0x04, 0x11
        /*bac2*/ 	.short	(.L_7980 - .L_7979)
	.align		4
.L_7979:
        /*bac4*/ 	.word	index@($_ZN7cutlass13device_kernelIN5flash19enable_sm80_to_sm89INS1_16FlashAttnBwdSm80INS1_25CollectiveMainloopBwdSm80ILi2ELi2EN4cute5tupleIJNS5_1CILi128EEES8_NS7_ILi64EEEEEENS_10bfloat16_tEfNS_4arch4Sm80ELb0ELb1ELb1ELb1ELb0ELb0ELb0ELb0ELi2ELi4ELi4ELi4ELb0EEENS1_24CollectiveEpilogueBwdGQAISA_fSD_Li256ELb1ELb0EEENS1_19SingleTileSchedulerILb1ELb0ELb0ELi128EEEEEEEEEvNT_6ParamsE$_ZN4cute3eso3ESOILb0ELb0EJNS_6LayoutINS_5tupleIJNS3_IJNS_1CILi2EEES5_S5_EEES5_NS3_IJS5_S5_EEEEEENS3_IJNS3_IJNS4_ILi1EEENS4_ILi512EEEiEEENS4_ILi4096EEENS3_IJiiEEEEEEEEjEEC2ERKSF_RKj)
        /*bac8*/ 	.word	0x00000000


	//----- nvinfo : EIATTR_FRAME_SIZE
	.align		4
.L_7980:
        /*bacc*/ 	.byte	0x04, 0x11
        /*bace*/ 	.short	(.L_7982 - .L_7981)
	.align		4
.L_7981:
        /*bad0*/ 	.word	index@($_ZN7cutlass13device_kernelIN5flash19enable_sm80_to_sm89INS1_16FlashAttnBwdSm80INS1_25CollectiveMainloopBwdSm80ILi2ELi2EN4cute5tupleIJNS5_1CILi128EEES8_NS7_ILi64EEEEEENS_10bfloat16_tEfNS_4arch4Sm80ELb0ELb1ELb1ELb1ELb0ELb0ELb0ELb0ELi2ELi4ELi4ELi4ELb0EEENS1_24CollectiveEpilogueBwdGQAISA_fSD_Li256ELb1ELb0EEENS1_19SingleTileSchedulerILb1ELb0ELb0ELi128EEEEEEEEEvNT_6ParamsE$_ZN4cute3eso3ESOILb0ELb0EJNS_6LayoutINS_5tupleIJNS3_IJNS_1CILi2EEES5_S5_EEES5_NS3_IJS5_S5_EEEEEENS3_IJNS3_IJNS4_ILi1EEENS4_ILi512EEEiEEENS4_ILi4096EEENS3_IJiiEEEEEEEENS_10ViewEngineINS_8smem_ptrIPN7cutlass10bfloat16_tEEEEEEEC2ERKSF_RKSM_)
        /*bad4*/ 	.word	0x00000000


	//----- nvinfo : EIATTR_FRAME_SIZE
	.align		4
.L_7982:
        /*bad8*/ 	.byte	0x04, 0x11
        /*bada*/ 	.short	(.L_7984 - .L_7983)
	.align		4
.L_7983:
        /*badc*/ 	.word	index@($_ZN7cutlass13device_kernelIN5flash19enable_sm80_to_sm89INS1_16FlashAttnBwdSm80INS1_25CollectiveMainloopBwdSm80ILi2ELi2EN4cute5tupleIJNS5_1CILi128EEES8_NS7_ILi64EEEEEENS_10bfloat16_tEfNS_4arch4Sm80ELb0ELb1ELb1ELb1ELb0ELb0ELb0ELb0ELi2ELi4ELi4ELi4ELb0EEENS1_24CollectiveEpilogueBwdGQAISA_fSD_Li256ELb1ELb0EEENS1_19SingleTileSchedulerILb1ELb0ELb0ELi128EEEEEEEEEvNT_6ParamsE$_ZN4cute3eso3ESOILb0ELb0EJNS_6LayoutINS_5tupleIJNS3_IJNS_1CILi2EEES5_S5_EEES5_NS3_IJNS3_IJS5_S5_EEES5_EEEEEENS3_IJNS3_IJNS4_ILi1EEENS4_ILi512EEEiEEENS4_ILi4096EEENS3_IJNS3_IJiiEEENS4_ILi8192EEEEEEEEEEEjEEC2ERKSI_RKj)
        /*bae0*/ 	.word	0x00000000


	//----- nvinfo : EIATTR_FRAME_SIZE
	.align		4
.L_7984:
        /*bae4*/ 	.byte	0x04, 0x11
        /*bae6*/ 	.short	(.L_7986 - .L_7985)
	.align		4
.L_7985:
        /*bae8*/ 	.word	index@($_ZN7cutlass13device_kernelIN5flash19enable_sm80_to_sm89INS1_16FlashAttnBwdSm80INS1_25CollectiveMainloopBwdSm80ILi2ELi2EN4cute5tupleIJNS5_1CILi128EEES8_NS7_ILi64EEEEEENS_10bfloat16_tEfNS_4arch4Sm80ELb0ELb1ELb1ELb1ELb0ELb0ELb0ELb0ELi2ELi4ELi4ELi4ELb0EEENS1_24CollectiveEpilogueBwdGQAISA_fSD_Li256ELb1ELb0EEENS1_19SingleTileSchedulerILb1ELb0ELb0ELi128EEEEEEEEEvNT_6ParamsE$_ZN4cute3eso3ESOILb0ELb0EJNS_6LayoutINS_5tupleIJNS3_IJNS_1CILi2EEES5_S5_EEES5_NS3_IJNS3_IJS5_S5_EEES5_EEEEEENS3_IJNS3_IJNS4_ILi1EEENS4_ILi512EEEiEEENS4_ILi4096EEENS3_IJNS3_IJiiEEENS4_ILi8192EEEEEEEEEEENS_10ViewEngineINS_8smem_ptrIPN7cutlass10bfloat16_tEEEEEEEC2ERKSI_RKSP_)
        /*baec*/ 	.word	0x00000000


	//----- nvinfo : EIATTR_FRAME_SIZE
	.align		4
.L_7986:
        /*baf0*/ 	.byte	0x04, 0x11
        /*baf2*/ 	.short	(.L_7988 - .L_7987)
	.align		4
.L_7987:
        /*baf4*/ 	.word	index@($_ZN7cutlass13device_kernelIN5flash19enable_sm80_to_sm89INS1_16FlashAttnBwdSm80INS1_25CollectiveMainloopBwdSm80ILi2ELi2EN4cute5tupleIJNS5_1CILi128EEES8_NS7_ILi64EEEEEENS_10bfloat16_tEfNS_4arch4Sm80ELb0ELb1ELb1ELb1ELb0ELb0ELb0ELb0ELi2ELi4ELi4ELi4ELb0EEENS1_24CollectiveEpilogueBwdGQAISA_fSD_Li256ELb1ELb0EEENS1_19SingleTileSchedulerILb1ELb0ELb0ELi128EEEEEEEEEvNT_6ParamsE$_ZN4cute3eso3ESOILb0ELb0EJNS_6LayoutINS_5tupleIJNS3_IJNS_1CILi2EEES5_EEES6_NS4_ILi8EEEEEENS3_IJNS3_IJiNS4_ILi512EEEEEENS3_IJiiEEENS4_ILi1024EEEEEEEEjEEC2ERKSE_RKj)
        /*baf8*/ 	.word	0x00000000


	//----- nvinfo : EIATTR_FRAME_SIZE
	.align		4
.L_7988:
        /*bafc*/ 	.byte	0x04, 0x11
        /*bafe*/ 	.short	(.L_7990 - .L_7989)
	.align		4
.L_7989:
        /*bb00*/ 	.word	index@($_ZN7cutlass13device_kernelIN5flash19enable_sm80_to_sm89INS1_16FlashAttnBwdSm80INS1_25CollectiveMainloopBwdSm80ILi2ELi2EN4cute5tupleIJNS5_1CILi128EEES8_NS7_ILi64EEEEEENS_10bfloat16_tEfNS_4arch4Sm80ELb0ELb1ELb1ELb1ELb0ELb0ELb0ELb0ELi2ELi4ELi4ELi4ELb0EEENS1_24CollectiveEpilogueBwdGQAISA_fSD_Li256ELb1ELb0EEENS1_19SingleTileSchedulerILb1ELb0ELb0ELi128EEEEEEEEEvNT_6ParamsE$_ZN4cute3eso3ESOILb0ELb0EJNS_6LayoutINS_5tupleIJNS3_IJNS_1CILi2EEES5_EEES6_NS4_ILi8EEEEEENS3_IJNS3_IJiNS4_ILi512EEEEEENS3_IJiiEEENS4_ILi1024EEEEEEEENS_10ViewEngineINS_8smem_ptrIPN7cutlass10bfloat16_tEEEEEEEC2ERKSE_RKSL_)
        /*bb04*/ 	.word	0x00000000


	//----- nvinfo : EIATTR_FRAME_SIZE
	.align		4
.L_7990:
        /*bb08*/ 	.byte	0x04, 0x11
        /*bb0a*/ 	.short	(.L_7992 - .L_7991)
	.align		4
.L_7991:
        /*bb0c*/ 	.word	index@($_ZN7cutlass13device_kernelIN5flash19enable_sm80_to_sm89INS1_16FlashAttnBwdSm80INS1_25CollectiveMainloopBwdSm80ILi2ELi2EN4cute5tupleIJNS5_1CILi128EEES8_NS7_ILi64EEEEEENS_10bfloat16_tEfNS_4arch4Sm80ELb0ELb1ELb1ELb1ELb0ELb0ELb0ELb0ELi2ELi4ELi4ELi4ELb0EEENS1_24CollectiveEpilogueBwdGQAISA_fSD_Li256ELb1ELb0EEENS1_19SingleTileSchedulerILb1ELb0ELb0ELi128EEEEEEEEEvNT_6ParamsE$_ZN4cute3eso3ESOILb0ELb0EJNS_6LayoutINS_5tupleIJNS3_IJNS_1CILi2EEES5_EEENS4_ILi8EEES6_EEENS3_IJNS3_IJNS4_ILi1EEEiEEENS4_ILi1024EEENS3_IJiiEEEEEEEEjEEC2ERKSE_RKj)
        /*bb10*/ 	.word	0x00000000


	//----- nvinfo : EIATTR_FRAME_SIZE
	.align		4
.L_7992:
        /*bb14*/ 	.byte	0x04, 0x11
        /*bb16*/ 	.short	(.L_7994 - .L_7993)
	.align		4
.L_7993:
        /*bb18*/ 	.word	index@($_ZN7cutlass13device_kernelIN5flash19enable_sm80_to_sm89INS1_16FlashAttnBwdSm80INS1_25CollectiveMainloopBwdSm80ILi2ELi2EN4cute5tupleIJNS5_1CILi128EEES8_NS7_ILi64EEEEEENS_10bfloat16_tEfNS_4arch4Sm80ELb0ELb1ELb1ELb1ELb0ELb0ELb0ELb0ELi2ELi4ELi4ELi4ELb0EEENS1_24CollectiveEpilogueBwdGQAISA_fSD_Li256ELb1ELb0EEENS1_19SingleTileSchedulerILb1ELb0ELb0ELi128EEEEEEEEEvNT_6ParamsE$_ZN4cute3eso3ESOILb0ELb0EJNS_6LayoutINS_5tupleIJNS3_IJNS_1CILi2EEES5_EEENS4_ILi8EEES6_EEENS3_IJNS3_IJNS4_ILi1EEEiEEENS4_ILi1024EEENS3_IJiiEEEEEEEENS_10ViewEngineINS_8smem_ptrIPN7cutlass10bfloat16_tEEEEEEEC2ERKSE_RKSL_)
        /*bb1c*/ 	.word	0x00000000


	//----- nvinfo : EIATTR_FRAME_SIZE
	.align		4
.L_7994:
        /*bb20*/ 	.byte	0x04, 0x11
        /*bb22*/ 	.short	(.L_7996 - .L_7995)
	.align		4
.L_7995:
        /*bb24*/ 	.word	index@($_ZN7cutlass13device_kernelIN5flash19enable_sm80_to_sm89INS1_16FlashAttnBwdSm80INS1_25CollectiveMainloopBwdSm80ILi2ELi2EN4cute5tupleIJNS5_1CILi128EEES8_NS7_ILi64EEEEEENS_10bfloat16_tEfNS_4arch4Sm80ELb0ELb1ELb1ELb1ELb0ELb0ELb0ELb0ELi2ELi4ELi4ELi4ELb0EEENS1_24CollectiveEpilogueBwdGQAISA_fSD_Li256ELb1ELb0EEENS1_19SingleTileSchedulerILb1ELb0ELb0ELi128EEEEEEEEEvNT_6ParamsE$_ZN4cute3eso3ESOILb0ELb0EJNS_6LayoutINS_5tupleIJNS3_IJNS_1CILi1EEENS3_IJS5_NS4_ILi2EEES6_EEEEEES6_NS3_IJS6_S6_EEEEEENS3_IJNS3_IJNS4_ILi0EEENS3_IJS5_NS4_ILi256EEEiEEEEEENS4_ILi2048EEENS3_IJiNS4_ILi4096EEEEEEEEEEENS_10ViewEngineINS_8smem_ptrIPjEEEEEEC2ERKSJ_RKSO_)
        /*bb28*/ 	.word	0x00000000


	//----- nvinfo : EIATTR_FRAME_SIZE
	.align		4
.L_7996:
        /*bb2c*/ 	.byte	0x04, 0x11
        /*bb2e*/ 	.short	(.L_7998 - .L_7997)
	.align		4
.L_7997:
        /*bb30*/ 	.word	index@($_ZN7cutlass13device_kernelIN5flash19enable_sm80_to_sm89INS1_16FlashAttnBwdSm80INS1_25CollectiveMainloopBwdSm80ILi2ELi2EN4cute5tupleIJNS5_1CILi128EEES8_NS7_ILi64EEEEEENS_10bfloat16_tEfNS_4arch4Sm80ELb0ELb1ELb1ELb1ELb0ELb0ELb0ELb0ELi2ELi4ELi4ELi4ELb0EEENS1_24CollectiveEpilogueBwdGQAISA_fSD_Li256ELb1ELb0EEENS1_19SingleTileSchedulerILb1ELb0ELb0ELi128EEEEEEEEEvNT_6ParamsE$_ZN4cute3eso3ESOILb0ELb0EJNS_6LayoutINS_5tupleIJNS3_IJNS3_IJNS_1CILi8EEENS4_ILi1EEEEEES6_EEENS3_IJNS3_IJS6_S6_EEENS4_ILi2EEEEEEEEENS3_IJNS3_IJNS3_IJS6_NS4_ILi0EEEEEESD_EEENS3_IJNS3_IJSD_SD_EEEiEEEEEEEENS_10ViewEngineINS_8smem_ptrIPN7cutlass10bfloat16_tEEEEEEEC2ERKSJ_RKSQ_)
        /*bb34*/ 	.word	0x00000000


	//----- nvinfo : EIATTR_FRAME_SIZE
	.align		4
.L_7998:
        /*bb38*/ 	.byte	0x04, 0x11
        /*bb3a*/ 	.short	(.L_8000 - .L_7999)
	.align		4
.L_7999:
        /*bb3c*/ 	.word	index@($_ZN7cutlass13device_kernelIN5flash19enable_sm80_to_sm89INS1_16FlashAttnBwdSm80INS1_25CollectiveMainloopBwdSm80ILi2ELi2EN4cute5tupleIJNS5_1CILi128EEES8_NS7_ILi64EEEEEENS_10bfloat16_tEfNS_4arch4Sm80ELb0ELb1ELb1ELb1ELb0ELb0ELb0ELb0ELi2ELi4ELi4ELi4ELb0EEENS1_24CollectiveEpilogueBwdGQAISA_fSD_Li256ELb1ELb0EEENS1_19SingleTileSchedulerILb1ELb0ELb0ELi128EEEEEEEEEvNT_6ParamsE$_ZN4cute3eso3ESOILb0ELb0EJNS_5tupleIJiiEEEiNS_1CILi0EEEEEC2ERKS3_RKiRKS5_)
        /*bb40*/ 	.word	0x00000000


	//----- nvinfo : EIATTR_FRAME_SIZE
	.align		4
.L_8000:
        /*bb44*/ 	.byte	0x04, 0x11
        /*bb46*/ 	.short	(.L_8002 - .L_8001)
	.align		4
.L_8001:
        /*bb48*/ 	.word	index@($_ZN7cutlass13device_kernelIN5flash19enable_sm80_to_sm89INS1_16FlashAttnBwdSm80INS1_25CollectiveMainloopBwdSm80ILi2ELi2EN4cute5tupleIJNS5_1CILi128EEES8_NS7_ILi64EEEEEENS_10bfloat16_tEfNS_4arch4Sm80ELb0ELb1ELb1ELb1ELb0ELb0ELb0ELb0ELi2ELi4ELi4ELi4ELb0EEENS1_24CollectiveEpilogueBwdGQAISA_fSD_Li256ELb1ELb0EEENS1_19SingleTileSchedulerILb1ELb0ELb0ELi128EEEEEEEEEvNT_6ParamsE$_ZN4cute3eso3ESOILb0ELb0EJNS_5tupleIJiNS_1CILi512EEEEEENS2_IJiiEEENS3_ILi1024EEEEEC2ERKS5_RKS6_RKS7_)
        /*bb4c*/ 	.word	0x00000000


	//----- nvinfo : EIATTR_FRAME_SIZE
	.align		4
.L_8002:
        /*bb50*/ 	.byte	0x04, 0x11
        /*bb52*/ 	.short	(.L_8004 - .L_8003)
	.align		4
.L_8003:
        /*bb54*/ 	.word	index@($_ZN7cutlass13device_kernelIN5flash19enable_sm80_to_sm89INS1_16FlashAttnBwdSm80INS1_25CollectiveMainloopBwdSm80ILi2ELi2EN4cute5tupleIJNS5_1CILi128EEES8_NS7_ILi64EEEEEENS_10bfloat16_tEfNS_4arch4Sm80ELb0ELb1ELb1ELb1ELb0ELb0ELb0ELb0ELi2ELi4ELi4ELi4ELb0EEENS1_24CollectiveEpilogueBwdGQAISA_fSD_Li256ELb1ELb0EEENS1_19SingleTileSchedulerILb1ELb0ELb0ELi128EEEEEEEEEvNT_6ParamsE$_ZN4cute3eso3ESOILb0ELb0EJNS_5tupleIJNS_1CILi1EEEiEEENS3_ILi1024EEENS2_IJiiEEEEEC2ERKS5_RKS6_RKS7_)
        /*bb58*/ 	.word	0x00000000


	//----- nvinfo : EIATTR_FRAME_SIZE
	.align		4
.L_8004:
        /*bb5c*/ 	.byte	0x04, 0x11
        /*bb5e*/ 	.short	(.L_8006 - .L_8005)
	.align		4
.L_8005:
        /*bb60*/ 	.word	index@($_ZN7cutlass13device_kernelIN5flash19enable_sm80_to_sm89INS1_16FlashAttnBwdSm80INS1_25CollectiveMainloopBwdSm80ILi2ELi2EN4cute5tupleIJNS5_1CILi128EEES8_NS7_ILi64EEEEEENS_10bfloat16_tEfNS_4arch4Sm80ELb0ELb1ELb1ELb1ELb0ELb0ELb0ELb0ELi2ELi4ELi4ELi4ELb0EEENS1_24CollectiveEpilogueBwdGQAISA_fSD_Li256ELb1ELb0EEENS1_19SingleTileSchedulerILb1ELb0ELb0ELi128EEEEEEEEEvNT_6ParamsE$_ZN4cute3eso3ESOILb0ELb0EJNS_5tupleIJNS_1CILi1EEENS3_ILi512EEEiEEENS3_ILi4096EEENS2_IJiiEEEEEC2ERKS6_RKS7_RKS8_)
        /*bb64*/ 	.word	0x00000000


	//----- nvinfo : EIATTR_FRAME_SIZE
	.align		4
.L_8006:
        /*bb68*/ 	.byte	0x04, 0x11
        /*bb6a*/ 	.short	(.L_8008 - .L_8007)
	.align		4
.L_8007:
        /*bb6c*/ 	.word	index@($_ZN7cutlass13device_kernelIN5flash19enable_sm80_to_sm89INS1_16FlashAttnBwdSm80INS1_25CollectiveMainloopBwdSm80ILi2ELi2EN4cute5tupleIJNS5_1CILi128EEES8_NS7_ILi64EEEEEENS_10bfloat16_tEfNS_4arch4Sm80ELb0ELb1ELb1ELb1ELb0ELb0ELb0ELb0ELi2ELi4ELi4ELi4ELb0EEENS1_24CollectiveEpilogueBwdGQAISA_fSD_Li256ELb1ELb0EEENS1_19SingleTileSchedulerILb1ELb0ELb0ELi128EEEEEEEEEvNT_6ParamsE$_ZN4cute3eso3ESOILb0ELb0EJNS_5tupleIJNS_1CILi1EEENS3_ILi512EEEiEEENS3_ILi4096EEENS2_IJNS2_IJiiEEENS3_ILi8192EEEEEEEEC2ERKS6_RKS7_RKSA_)
        /*bb70*/ 	.word	0x00000000


	//----- nvinfo : EIATTR_FRAME_SIZE
	.align		4
.L_8008:
        /*bb74*/ 	.byte	0x04, 0x11
        /*bb76*/ 	.short	(.L_8010 - .L_8009)
	.align		4
.L_8009:
        /*bb78*/ 	.word	index@($_ZN7cutlass13device_kernelIN5flash19enable_sm80_to_sm89INS1_16FlashAttnBwdSm80INS1_25CollectiveMainloopBwdSm80ILi2ELi2EN4cute5tupleIJNS5_1CILi128EEES8_NS7_ILi64EEEEEENS_10bfloat16_tEfNS_4arch4Sm80ELb0ELb1ELb1ELb1ELb0ELb0ELb0ELb0ELi2ELi4ELi4ELi4ELb0EEENS1_24CollectiveEpilogueBwdGQAISA_fSD_Li256ELb1ELb0EEENS1_19SingleTileSchedulerILb1ELb0ELb0ELi128EEEEEEEEEvNT_6ParamsE$_ZN4cute3eso3ESOILb0ELb0EJNS_5tupleIJNS_1CILi0EEENS2_IJNS3_ILi1EEENS3_ILi256EEEiEEEEEENS3_ILi2048EEENS2_IJiNS3_ILi4096EEEEEEEEC2ERKS8_RKS9_RKSB_)
        /*bb7c*/ 	.word	0x00000000


	//----- nvinfo : EIATTR_FRAME_SIZE
	.align		4
.L_8010:
        /*bb80*/ 	.byte	0x04, 0x11
        /*bb82*/ 	.short	(.L_8012 - .L_8011)
	.align		4
.L_8011:
        /*bb84*/ 	.word	index@($_ZN7cutlass13device_kernelIN5flash19enable_sm80_to_sm89INS1_16FlashAttnBwdSm80INS1_25CollectiveMainloopBwdSm80ILi2ELi2EN4cute5tupleIJNS5_1CILi128EEES8_NS7_ILi64EEEEEENS_10bfloat16_tEfNS_4arch4Sm80ELb0ELb1ELb1ELb1ELb0ELb0ELb0ELb0ELi2ELi4ELi4ELi4ELb0EEENS1_24CollectiveEpilogueBwdGQAISA_fSD_Li256ELb1ELb0EEENS1_19SingleTileSchedulerILb1ELb0ELb0ELi128EEEEEEEEEvNT_6ParamsE$_ZN4cute3eso3ESOILb0ELb0EJNS_14ComposedLayoutINS_7SwizzleILi3ELi3ELi3EEENS_9MixedBitsILj0ELj432EEENS_6LayoutINS_5tupleIJNS8_IJNS_1CILi2EEESA_SA_EEESA_NS9_ILi8EEEEEENS8_IJNS8_IJNS9_ILi64EEESC_NS9_ILi512EEEEEENS9_ILi8192EEENS9_ILi1024EEEEEEEEEEiEEC2ERKSL_RKi)
        /*bb88*/ 	.word	0x00000000


	//----- nvinfo : EIATTR_FRAME_SIZE
	.align		4
.L_8012:
        /*bb8c*/ 	.byte	0x04, 0x11
        /*bb8e*/ 	.short	(.L_8014 - .L_8013)
	.align		4
.L_8013:
        /*bb90*/ 	.word	index@($_ZN7cutlass13device_kernelIN5flash19enable_sm80_to_sm89INS1_16FlashAttnBwdSm80INS1_25CollectiveMainloopBwdSm80ILi2ELi2EN4cute5tupleIJNS5_1CILi128EEES8_NS7_ILi64EEEEEENS_10bfloat16_tEfNS_4arch4Sm80ELb0ELb1ELb1ELb1ELb0ELb0ELb0ELb0ELi2ELi4ELi4ELi4ELb0EEENS1_24CollectiveEpilogueBwdGQAISA_fSD_Li256ELb1ELb0EEENS1_19SingleTileSchedulerILb1ELb0ELb0ELi128EEEEEEEEEvNT_6ParamsE$_ZN4cute3eso3ESOILb0ELb0EJNS_14ComposedLayoutINS_7SwizzleILi3ELi3ELi3EEENS_9MixedBitsILj0ELj432EEENS_6LayoutINS_5tupleIJNS8_IJNS_1CILi2EEESA_SA_EEESA_NS9_ILi8EEEEEENS8_IJNS8_IJNS9_ILi64EEESC_NS9_ILi512EEEEEENS9_ILi8192EEENS9_ILi1024EEEEEEEEEENS_10ViewEngineINS_8smem_ptrIPN7cutlass10bfloat16_tEEEEEEEC2ERKSL_RKSS_)
        /*bb94*/ 	.word	0x00000000


	//----- nvinfo : EIATTR_FRAME_SIZE
	.align		4
.L_8014:
        /*bb98*/ 	.byte	0x04, 0x11
        /*bb9a*/ 	.short	(.L_8016 - .L_8015)
	.align		4
.L_8015:
        /*bb9c*/ 	.word	index@($_ZN7cutlass13device_kernelIN5flash19enable_sm80_to_sm89INS1_16FlashAttnBwdSm80INS1_25CollectiveMainloopBwdSm80ILi2ELi2EN4cute5tupleIJNS5_1CILi128EEES8_NS7_ILi64EEEEEENS_10bfloat16_tEfNS_4arch4Sm80ELb0ELb1ELb1ELb1ELb0ELb0ELb0ELb0ELi2ELi4ELi4ELi4ELb0EEENS1_24CollectiveEpilogueBwdGQAISA_fSD_Li256ELb1ELb0EEENS1_19SingleTileSchedulerILb1ELb0ELb0ELi128EEEEEEEEEvNT_6ParamsE$_ZN4cute12iter_adaptorIPjNS_8smem_ptrIS1_EEEC2ES1_)
        /*bba0*/ 	.word	0x00000000


	//----- nvinfo : EIATTR_FRAME_SIZE
	.align		4
.L_8016:
        /*bba4*/ 	.byte	0x04, 0x11
        /*bba6*/ 	.short	(.L_8018 - .L_8017)
	.align		4
.L_8017:
        /*bba8*/ 	.word	index@($_ZN7cutlass13device_kernelIN5flash19enable_sm80_to_sm89INS1_16FlashAttnBwdSm80INS1_25CollectiveMainloopBwdSm80ILi2ELi2EN4cute5tupleIJNS5_1CILi128EEES8_NS7_ILi64EEEEEENS_10bfloat16_tEfNS_4arch4Sm80ELb0ELb1ELb1ELb1ELb0ELb0ELb0ELb0ELi2ELi4ELi4ELi4ELb0EEENS1_24CollectiveEpilogueBwdGQAISA_fSD_Li256ELb1ELb0EEENS1_19SingleTileSchedulerILb1ELb0ELb0ELi128EEEEEEEEEvNT_6ParamsE$_ZN4cute12iter_adaptorIPfNS_8smem_ptrIS1_EEEC2ES1_)
        /*bbac*/ 	.word	0x00000000


	//----- nvinfo : EIATTR_FRAME_SIZE
	.align		4
.L_8018:
        /*bbb0*/ 	.byte	0x04, 0x11
        /*bbb2*/ 	.short	(.L_8020 - .L_8019)
	.align		4
.L_8019:
        /*bbb4*/ 	.word	index@($_ZN7cutlass13device_kernelIN5flash19enable_sm80_to_sm89INS1_16FlashAttnBwdSm80INS1_25CollectiveMainloopBwdSm80ILi2ELi2EN4cute5tupleIJNS5_1CILi128EEES8_NS7_ILi64EEEEEENS_10bfloat16_tEfNS_4arch4Sm80ELb0ELb1ELb1ELb1ELb0ELb0ELb0ELb0ELi2ELi4ELi4ELi4ELb0EEENS1_24CollectiveEpilogueBwdGQAISA_fSD_Li256ELb1ELb0EEENS1_19SingleTileSchedulerILb1ELb0ELb0ELi128EEEEEEEEEvNT_6ParamsE$_ZN4cute12iter_adaptorIPfNS_8gmem_ptrIS1_EEEC2ES1_)
        /*bbb8*/ 	.word	0x00000000


	//----- nvinfo : EIATTR_FRAME_SIZE
	.align		4
.L_8020:
        /*bbbc*/ 	.byte	0x04, 0x11
        /*bbbe*/ 	.short	(.L_8022 - .L_8021)
	.align		4
.L_8021:
        /*bbc0*/ 	.word	index@($_ZN7cutlass13device_kernelIN5flash19enable_sm80_to_sm89INS1_16FlashAttnBwdSm80INS1_25CollectiveMainloopBwdSm80ILi2ELi2EN4cute5tupleIJNS5_1CILi128EEES8_NS7_ILi64EEEEEENS_10bfloat16_tEfNS_4arch4Sm80ELb0ELb1ELb1ELb1ELb0ELb0ELb0ELb0ELi2ELi4ELi4ELi4ELb0EEENS1_24CollectiveEpilogueBwdGQAISA_fSD_Li256ELb1ELb0EEENS1_19SingleTileSchedulerILb1ELb0ELb0ELi128EEEEEEEEEvNT_6ParamsE$_ZN4cute12iter_adaptorIPN7cutlass9uint128_tENS_8smem_ptrIS3_EEEC2ES3_)
        /*bbc4*/ 	.word	0x00000000


	//----- nvinfo : EIATTR_FRAME_SIZE
	.align		4
.L_8022:
        /*bbc8*/ 	.byte	0x04, 0x11
        /*bbca*/ 	.short	(.L_8024 - .L_8023)
	.align		4
.L_8023:
        /*bbcc*/ 	.word	index@($_ZN7cutlass13device_kernelIN5flash19enable_sm80_to_sm89INS1_16FlashAttnBwdSm80INS1_25CollectiveMainloopBwdSm80ILi2ELi2EN4cute5tupleIJNS5_1CILi128EEES8_NS7_ILi64EEEEEENS_10bfloat16_tEfNS_4arch4Sm80ELb0ELb1ELb1ELb1ELb0ELb0ELb0ELb0ELi2ELi4ELi4ELi4ELb0EEENS1_24CollectiveEpilogueBwdGQAISA_fSD_Li256ELb1ELb0EEENS1_19SingleTileSchedulerILb1ELb0ELb0ELi128EEEEEEEEEvNT_6ParamsE$_ZN4cute12iter_adaptorIPN7cutlass10bfloat16_tENS_8smem_ptrIS3_EEEC2ES3_)
        /*bbd0*/ 	.word	0x00000000


	//----- nvinfo : EIATTR_FRAME_SIZE
	.align		4
.L_8024:
        /*bbd4*/ 	.byte	0x04, 0x11
        /*bbd6*/ 	.short	(.L_8026 - .L_8025)
	.align		4
.L_8025:
        /*bbd8*/ 	.word	index@($_ZN7cutlass13device_kernelIN5flash19enable_sm80_to_sm89INS1_16FlashAttnBwdSm80INS1_25CollectiveMainloopBwdSm80ILi2ELi2EN4cute5tupleIJNS5_1CILi128EEES8_NS7_ILi64EEEEEENS_10bfloat16_tEfNS_4arch4Sm80ELb0ELb1ELb1ELb1ELb0ELb0ELb0ELb0ELi2ELi4ELi4ELi4ELb0EEENS1_24CollectiveEpilogueBwdGQAISA_fSD_Li256ELb1ELb0EEENS1_19SingleTileSchedulerILb1ELb0ELb0ELi128EEEEEEEEEvNT_6ParamsE$_ZN4cute12iter_adaptorIPKfNS_8gmem_ptrIS2_EEEC2ES2_)
        /*bbdc*/ 	.word	0x00000000


	//----- nvinfo : EIATTR_FRAME_SIZE
	.align		4
.L_8026:
        /*bbe0*/ 	.byte	0x04, 0x11
        /*bbe2*/ 	.short	(.L_8028 - .L_8027)
	.align		4
.L_8027:
        /*bbe4*/ 	.word	index@($_ZN7cutlass13device_kernelIN5flash19enable_sm80_to_sm89INS1_16FlashAttnBwdSm80INS1_25CollectiveMainloopBwdSm80ILi2ELi2EN4cute5tupleIJNS5_1CILi128EEES8_NS7_ILi64EEEEEENS_10bfloat16_tEfNS_4arch4Sm80ELb0ELb1ELb1ELb1ELb0ELb0ELb0ELb0ELi2ELi4ELi4ELi4ELb0EEENS1_24CollectiveEpilogueBwdGQAISA_fSD_Li256ELb1ELb0EEENS1_19SingleTileSchedulerILb1ELb0ELb0ELi128EEEEEEEEEvNT_6ParamsE$_ZN4cute12iter_adaptorIPKN7cutlass9uint128_tENS_8gmem_ptrIS4_EEEC2ES4_)
        /*bbe8*/ 	.word	0x00000000


	//----- nvinfo : EIATTR_FRAME_SIZE
	.align		4
.L_8028:
        /*bbec*/ 	.byte	0x04, 0x11
        /*bbee*/ 	.short	(.L_8030 - .L_8029)
	.align		4
.L_8029:
        /*bbf0*/ 	.word	index@($_ZN7cutlass13device_kernelIN5flash19enable_sm80_to_sm89INS1_16FlashAttnBwdSm80INS1_25CollectiveMainloopBwdSm80ILi2ELi2EN4cute5tupleIJNS5_1CILi128EEES8_NS7_ILi64EEEEEENS_10bfloat16_tEfNS_4arch4Sm80ELb0ELb1ELb1ELb1ELb0ELb0ELb0ELb0ELi2ELi4ELi4ELi4ELb0EEENS1_24CollectiveEpilogueBwdGQAISA_fSD_Li256ELb1ELb0EEENS1_19SingleTileSchedulerILb1ELb0ELb0ELi128EEEEEEEEEvNT_6ParamsE$_ZN4cute12iter_adaptorIPKN7cutlass10bfloat16_tENS_8gmem_ptrIS4_EEEC2ES4_)
        /*bbf4*/ 	.word	0x00000000


	//----- nvinfo : EIATTR_FRAME_SIZE
	.align		4
.L_8030:
        /*bbf8*/ 	.byte	0x04, 0x11
        /*bbfa*/ 	.short	(.L_8032 - .L_8031)
	.align		4
.L_8031:
        /*bbfc*/ 	.word	index@(_ZN7cutlass13device_kernelIN5flash19enable_sm80_to_sm89INS1_16FlashAttnBwdSm80INS1_25CollectiveMainloopBwdSm80ILi2ELi2EN4cute5tupleIJNS5_1CILi128EEES8_NS7_ILi64EEEEEENS_10bfloat16_tEfNS_4arch4Sm80ELb0ELb1ELb1ELb1ELb0ELb0ELb0ELb0ELi2ELi4ELi4ELi4ELb0EEENS1_24CollectiveEpilogueBwdGQAISA_fSD_Li256ELb1ELb0EEENS1_19SingleTileSchedulerILb1ELb0ELb0ELi128EEEEEEEEEvNT_6ParamsE)
        /*bc00*/ 	.word	0x000016e0


	//----- nvinfo : EIATTR_REGCOUNT
	.align		4
.L_8032:
        /*bc04*/ 	.byte	0x04, 0x2f
        /*bc06*/ 	.short	(.L_8034 - .L_8033)
	.align		4
.L_8033:
        /*bc08*/ 	.word	index@(_ZN7cutlass13device_kernelIN5flash19enable_sm80_to_sm89INS1_16FlashAttnBwdSm80INS1_25CollectiveMainloopBwdSm80ILi2ELi2EN4cute5tupleIJNS5_1CILi128EEES8_NS7_ILi64EEEEEENS_10bfloat16_tEfNS_4arch4Sm80ELb0ELb1ELb1ELb1ELb1ELb0ELb0ELb0ELi2ELi4ELi4ELi4ELb0EEENS1_21CollectiveEpilogueBwdISA_SB_SD_Li256ELb1ELb0ELi2EEENS1_19SingleTileSchedulerILb1ELb0ELb0ELi128EEEEEEEEEvNT_6ParamsE)
        /*bc0c*/ 	.word	0x0000007f


	//----- nvinfo : EIATTR_FRAME_SIZE
	.align		4
.L_8034:
        /*bc10*/ 	.byte	0x04, 0x11
        /*bc12*/ 	.short	(.L_8036 - .L_8035)
	.align		4
.L_8035:
        /*bc14*/ 	.word	index@($_ZN7cutlass13device_kernelIN5flash19enable_sm80_to_sm89INS1_16FlashAttnBwdSm80INS1_25CollectiveMainloopBwdSm80ILi2ELi2EN4cute5tupleIJNS5_1CILi128EEES8_NS7_ILi64EEEEEENS_10bfloat16_tEfNS_4arch4Sm80ELb0ELb1ELb1ELb1ELb1ELb0ELb0ELb0ELi2ELi4ELi4ELi4ELb0EEENS1_21CollectiveEpilogueBwdISA_SB_SD_Li256ELb1ELb0ELi2EEENS1_19SingleTileSchedulerILb1ELb0ELb0ELi128EEEEEEEEEvNT_6ParamsE$min)
        /*bc18*/ 	.word	0x00000000


	//----- nvinfo : EIATTR_FRAME_SIZE
	.align		4
.L_8036:
        /*bc1c*/ 	.byte	0x04, 0x11
        /*bc1e*/ 	.short	(.L_8038 - .L_8037)
	.align		4
.L_8037:
        /*bc20*/ 	.word	index@($_ZN7cutlass13device_kernelIN5flash19enable_sm80_to_sm89INS1_16FlashAttnBwdSm80INS1_25CollectiveMainloopBwdSm80ILi2ELi2EN4cute5tupleIJNS5_1CILi128EEES8_NS7_ILi64EEEEEENS_10bfloat16_tEfNS_4arch4Sm80ELb0ELb1ELb1ELb1ELb1ELb0ELb0ELb0ELi2ELi4ELi4ELi4ELb0EEENS1_21CollectiveEpilogueBwdISA_SB_SD_Li256ELb1ELb0ELi2EEENS1_19SingleTileSchedulerILb1ELb0ELb0ELi128EEEEEEEEEvNT_6ParamsE$exp2f)
        /*bc24*/ 	.word	0x00000000


	//----- nvinfo : EIATTR_FRAME_SIZE
	.align		4
.L_8038:
        /*bc28*/ 	.byte	0x04, 0x11
        /*bc2a*/ 	.short	(.L_8040 - .L_8039)
	.align		4
.L_8039:
        /*bc2c*/ 	.word	index@($_ZN7cutlass13device_kernelIN5flash19enable_sm80_to_sm89INS1_16FlashAttnBwdSm80INS1_25CollectiveMainloopBwdSm80ILi2ELi2EN4cute5tupleIJNS5_1CILi128EEES8_NS7_ILi64EEEEEENS_10bfloat16_tEfNS_4arch4Sm80ELb0ELb1ELb1ELb1ELb1ELb0ELb0ELb0ELi2ELi4ELi4ELi4ELb0EEENS1_21CollectiveEpilogueBwdISA_SB_SD_Li256ELb1ELb0ELi2EEENS1_19SingleTileSchedulerILb1ELb0ELb0ELi128EEEEEEEEEvNT_6ParamsE$__umulhi)
        /*bc30*/ 	.word	0x00000000


	//----- nvinfo : EIATTR_FRAME_SIZE
	.align		4
.L_8040:
        /*bc34*/ 	.byte	0x04, 0x11
        /*bc36*/ 	.short	(.L_8042 - .L_8041)
	.align		4
.L_8041:
        /*bc38*/ 	.word	index@($_ZN7cutlass13device_kernelIN5flash19enable_sm80_to_sm89INS1_16FlashAttnBwdSm80INS1_25CollectiveMainloopBwdSm80ILi2ELi2EN4cute5tupleIJNS5_1CILi128EEES8_NS7_ILi64EEEEEENS_10bfloat16_tEfNS_4arch4Sm80ELb0ELb1ELb1ELb1ELb1ELb0ELb0ELb0ELi2ELi4ELi4ELi4ELb0EEENS1_21CollectiveEpilogueBwdISA_SB_SD_Li256ELb1ELb0ELi2EEENS1_19SingleTileSchedulerILb1ELb0ELb0ELi128EEEEEEEEEvNT_6ParamsE$__fAtomicAdd)
        /*bc3c*/ 	.word	0x00000000


	//----- nvinfo : EIATTR_FRAME_SIZE
	.align		4
.L_8042:
        /*bc40*/ 	.byte	0x04, 0x11
        /*bc42*/ 	.short	(.L_8044 - .L_8043)
	.align		4
.L_8043:
        /*bc44*/ 	.word	index@($_ZN7cutlass13device_kernelIN5flash19enable_sm80_to_sm89INS1_16FlashAttnBwdSm80INS1_25CollectiveMainloopBwdSm80ILi2ELi2EN4cute5tupleIJNS5_1CILi128EEES8_NS7_ILi64EEEEEENS_10bfloat16_tEfNS_4arch4Sm80ELb0ELb1ELb1ELb1ELb1ELb0ELb0ELb0ELi2ELi4ELi4ELi4ELb0EEENS1_21CollectiveEpilogueBwdISA_SB_SD_Li256ELb1ELb0ELi2EEENS1_19SingleTileSchedulerILb1ELb0ELb0ELi128EEEEEEEEEvNT_6ParamsE$_ZZZN5flash25CollectiveMainloopBwdSm80ILi2ELi2EN4cute5tupleIJNS1_1CILi128EEES4_NS3_ILi64EEEEEEN7cutlass10bfloat16_tEfNS7_4arch4Sm80ELb0ELb1ELb1ELb1ELb1ELb0ELb0ELb0ELi2ELi4ELi4ELi4ELb0EE3mmaINS_16FlashAttnBwdSm80ISB_NS_21CollectiveEpilogueBwdIS6_S8_SA_Li256ELb1ELb0ELi2EEENS_19SingleTileSchedulerILb1ELb0ELb0ELi128EEEE13SharedStorageENS1_6TensorINS1_11ArrayEngineIfLm32EEENS1_6LayoutINS2_IJNS2_IJNS3_ILi2EEESO_EEESO_NS3_ILi4EEEEEENS2_IJNS2_IJNS3_ILi1EEESO_EEESQ_NS3_ILi8EEEEEEEEEEEEbRKNSB_6ParamsERT0_S12_iNS2_IJiiiEEERT_ENKUliT_E_clIZSC_ISJ_SX_EbS10_S12_S12_iS13_S15_EUlRS16_iE_EEDaiS16_ENKUlvE1_clEv)
        /*bc48*/ 	.word	0x00000000


	//----- nvinfo : EIATTR_FRAME_SIZE
	.align		4
.L_8044:
        /*bc4c*/ 	.byte	0x04, 0x11
        /*bc4e*/ 	.short	(.L_8046 - .L_8045)
	.align		4
.L_8045:
        /*bc50*/ 	.word	index@($_ZN7cutlass13device_kernelIN5flash19enable_sm80_to_sm89INS1_16FlashAttnBwdSm80INS1_25CollectiveMainloopBwdSm80ILi2ELi2EN4cute5tupleIJNS5_1CILi128EEES8_NS7_ILi64EEEEEENS_10bfloat16_tEfNS_4arch4Sm80ELb0ELb1ELb1ELb1ELb1ELb0ELb0ELb0ELi2ELi4ELi4ELi4ELb0EEENS1_21CollectiveEpilogueBwdISA_SB_SD_Li256ELb1ELb0ELi2EEENS1_19SingleTileSchedulerILb1ELb0ELb0ELi128EEEEEEEEEvNT_6ParamsE$_ZZZN5flash25CollectiveMainloopBwdSm80ILi2ELi2EN4cute5tupleIJNS1_1CILi128EEES4_NS3_ILi64EEEEEEN7cutlass10bfloat16_tEfNS7_4arch4Sm80ELb0ELb1ELb1ELb1ELb1ELb0ELb0ELb0ELi2ELi4ELi4ELi4ELb0EE3mmaINS_16FlashAttnBwdSm80ISB_NS_21CollectiveEpilogueBwdIS6_S8_SA_Li256ELb1ELb0ELi2EEENS_19SingleTileSchedulerILb1ELb0ELb0ELi128EEEE13SharedStorageENS1_6TensorINS1_11ArrayEngineIfLm32EEENS1_6LayoutINS2_IJNS2_IJNS3_ILi2EEESO_EEESO_NS3_ILi4EEEEEENS2_IJNS2_IJNS3_ILi1EEESO_EEESQ_NS3_ILi8EEEEEEEEEEEEbRKNSB_6ParamsERT0_S12_iNS2_IJiiiEEERT_ENKUliT_E_clIZSC_ISJ_SX_EbS10_S12_S12_iS13_S15_EUlRS16_iE_EEDaiS16_ENKUlvE0_clEv)
        /*bc54*/ 	.word	0x00000000


	//----- nvinfo : EIATTR_FRAME_SIZE
	.align		4
.L_8046:
        /*bc58*/ 	.byte	0x04, 0x11
        /*bc5a*/ 	.short	(.L_8048 - .L_8047)
	.align		4
.L_8047:
        /*bc5c*/ 	.word	index@($_ZN7cutlass13device_kernelIN5flash19enable_sm80_to_sm89INS1_16FlashAttnBwdSm80INS1_25CollectiveMainloopBwdSm80ILi2ELi2EN4cute5tupleIJNS5_1CILi128EEES8_NS7_ILi64EEEEEENS_10bfloat16_tEfNS_4arch4Sm80ELb0ELb1ELb1ELb1ELb1ELb0ELb0ELb0ELi2ELi4ELi4ELi4ELb0EEENS1_21CollectiveEpilogueBwdISA_SB_SD_Li256ELb1ELb0ELi2EEENS1_19SingleTileSchedulerILb1ELb0ELb0ELi128EEEEEEEEEvNT_6ParamsE$_ZZZN5flash25CollectiveMainloopBwdSm80ILi2ELi2EN4cute5tupleIJNS1_1CILi128EEES4_NS3_ILi64EEEEEEN7cutlass10bfloat16_tEfNS7_4arch4Sm80ELb0ELb1ELb1ELb1ELb1ELb0ELb0ELb0ELi2ELi4ELi4ELi4ELb0EE3mmaINS_16FlashAttnBwdSm80ISB_NS_21CollectiveEpilogueBwdIS6_S8_SA_Li256ELb1ELb0ELi2EEENS_19SingleTileSchedulerILb1ELb0ELb0ELi128EEEE13SharedStorageENS1_6TensorINS1_11ArrayEngineIfLm32EEENS1_6LayoutINS2_IJNS2_IJNS3_ILi2EEESO_EEESO_NS3_ILi4EEEEEENS2_IJNS2_IJNS3_ILi1EEESO_EEESQ_NS3_ILi8EEEEEEEEEEEEbRKNSB_6ParamsERT0_S12_iNS2_IJiiiEEERT_ENKUliT_E_clIZSC_ISJ_SX_EbS10_S12_S12_iS13_S15_EUlRS16_iE_EEDaiS16_ENKUlT_E_clIZSC_ISJ_SX_EbS10_S12_S12_iS13_S15_EUlvE0_EEDaS1B_)
        /*bc60*/ 	.word	0x00000000


	//----- nvinfo : EIATTR_FRAME_SIZE
	.align		4
.L_8048:
        /*bc64*/ 	.byte	0x04, 0x11
        /*bc66*/ 	.short	(.L_8050 - .L_8049)
	.align		4
.L_8049:
        /*bc68*/ 	.word	index@($_ZN7cutlass13device_kernelIN5flash19enable_sm80_to_sm89INS1_16FlashAttnBwdSm80INS1_25CollectiveMainloopBwdSm80ILi2ELi2EN4cute5tupleIJNS5_1CILi128EEES8_NS7_ILi64EEEEEENS_10bfloat16_tEfNS_4arch4Sm80ELb0ELb1ELb1ELb1ELb1ELb0ELb0ELb0ELi2ELi4ELi4ELi4ELb0EEENS1_21CollectiveEpilogueBwdISA_SB_SD_Li256ELb1ELb0ELi2EEENS1_19SingleTileSchedulerILb1ELb0ELb0ELi128EEEEEEEEEvNT_6ParamsE$_ZZN5flash25CollectiveMainloopBwdSm80ILi2ELi2EN4cute5tupleIJNS1_1CILi128EEES4_NS3_ILi64EEEEEEN7cutlass10bfloat16_tEfNS7_4arch4Sm80ELb0ELb1ELb1ELb1ELb1ELb0ELb0ELb0ELi2ELi4ELi4ELi4ELb0EE3mmaINS_16FlashAttnBwdSm80ISB_NS_21CollectiveEpilogueBwdIS6_S8_SA_Li256ELb1ELb0ELi2EEENS_19SingleTileSchedulerILb1ELb0ELb0ELi128EEEE13SharedStorageENS1_6TensorINS1_11ArrayEngineIfLm32EEENS1_6LayoutINS2_IJNS2_IJNS3_ILi2EEESO_EEESO_NS3_ILi4EEEEEENS2_IJNS2_IJNS3_ILi1EEESO_EEESQ_NS3_ILi8EEEEEEEEEEEEbRKNSB_6ParamsERT0_S12_iNS2_IJiiiEEERT_ENKUlvE_clEv)
        /*bc6c*/ 	.word	0x00000000


	//----- nvinfo : EIATTR_FRAME_SIZE
	.align		4
.L_8050:
        /*bc70*/ 	.byte	0x04, 0x11
        /*bc72*/ 	.short	(.L_8052 - .L_8051)
	.align		4
.L_8051:
        /*bc74*/ 	.word	index@($_ZN7cutlass13device_kernelIN5flash19enable_sm80_to_sm89INS1_16FlashAttnBwdSm80INS1_25CollectiveMainloopBwdSm80ILi2ELi2EN4cute5tupleIJNS5_1CILi128EEES8_NS7_ILi64EEEEEENS_10bfloat16_tEfNS_4arch4Sm80ELb0ELb1ELb1ELb1ELb1ELb0ELb0ELb0ELi2ELi4ELi4ELi4ELb0EEENS1_21CollectiveEpilogueBwdISA_SB_SD_Li256ELb1ELb0ELi2EEENS1_19SingleTileSchedulerILb1ELb0ELb0ELi128EEEEEEEEEvNT_6ParamsE$_ZZN5flash25CollectiveMainloopBwdSm80ILi2ELi2EN4cute5tupleIJNS1_1CILi128EEES4_NS3_ILi64EEEEEEN7cutlass10bfloat16_tEfNS7_4arch4Sm80ELb0ELb1ELb1ELb1ELb1ELb0ELb0ELb0ELi2ELi4ELi4ELi4ELb0EE3mmaINS_16FlashAttnBwdSm80ISB_NS_21CollectiveEpilogueBwdIS6_S8_SA_Li256ELb1ELb0ELi2EEENS_19SingleTileSchedulerILb1ELb0ELb0ELi128EEEE13SharedStorageENS1_6TensorINS1_11ArrayEngineIfLm32EEENS1_6LayoutINS2_IJNS2_IJNS3_ILi2EEESO_EEESO_NS3_ILi4EEEEEENS2_IJNS2_IJNS3_ILi1EEESO_EEESQ_NS3_ILi8EEEEEEEEEEEEbRKNSB_6ParamsERT0_S12_iNS2_IJiiiEEERT_ENKUlvE0_clEv)
        /*bc78*/ 	.word	0x00000000


	//----- nvinfo : EIATTR_FRAME_SIZE
	.align		4
.L_8052:
        /*bc7c*/ 	.byte	0x04, 0x11
        /*bc7e*/ 	.short	(.L_8054 - .L_8053)
	.align		4
.L_8053:
        /*bc80*/ 	.word	index@($_ZN7cutlass13device_kernelIN5flash19enable_sm80_to_sm89INS1_16FlashAttnBwdSm80INS1_25CollectiveMainloopBwdSm80ILi2ELi2EN4cute5tupleIJNS5_1CILi128EEES8_NS7_ILi64EEEEEENS_10bfloat16_tEfNS_4arch4Sm80ELb0ELb1ELb1ELb1ELb1ELb0ELb0ELb0ELi2ELi4ELi4ELi4ELb0EEENS1_21CollectiveEpilogueBwdISA_SB_SD_Li256ELb1ELb0ELi2EEENS1_19SingleTileSchedulerILb1ELb0ELb0ELi128EEEEEEEEEvNT_6ParamsE$_ZZN5flash25CollectiveMainloopBwdSm80ILi2ELi2EN4cute5tupleIJNS1_1CILi128EEES4_NS3_ILi64EEEEEEN7cutlass10bfloat16_tEfNS7_4arch4Sm80ELb0ELb1ELb1ELb1ELb1ELb0ELb0ELb0ELi2ELi4ELi4ELi4ELb0EE3mmaINS_16FlashAttnBwdSm80ISB_NS_21CollectiveEpilogueBwdIS6_S8_SA_Li256ELb1ELb0ELi2EEENS_19SingleTileSchedulerILb1ELb0ELb0ELi128EEEE13SharedStorageENS1_6TensorINS1_11ArrayEngineIfLm32EEENS1_6LayoutINS2_IJNS2_IJNS3_ILi2EEESO_EEESO_NS3_ILi4EEEEEENS2_IJNS2_IJNS3_ILi1EEESO_EEESQ_NS3_ILi8EEEEEEEEEEEEbRKNSB_6ParamsERT0_S12_iNS2_IJiiiEEERT_ENKUliiE_clEii)
        /*bc84*/ 	.word	0x00000000


	//----- nvinfo : EIATTR_FRAME_SIZE
	.align		4
.L_8054:
        /*bc88*/ 	.byte	0x04, 0x11
        /*bc8a*/ 	.short	(.L_8056 - .L_8055)
	.align		4
.L_8055:
        /*bc8c*/ 	.word	index@($_ZN7cutlass13device_kernelIN5flash19enable_sm80_to_sm89INS1_16FlashAttnBwdSm80INS1_25CollectiveMainloopBwdSm80ILi2ELi2EN4cute5tupleIJNS5_1CILi128EEES8_NS7_ILi64EEEEEENS_10bfloat16_tEfNS_4arch4Sm80ELb0ELb1ELb1ELb1ELb1ELb0ELb0ELb0ELi2ELi4ELi4ELi4ELb0EEENS1_21CollectiveEpilogueBwdISA_SB_SD_Li256ELb1ELb0ELi2EEENS1_19SingleTileSchedulerILb1ELb0ELb0ELi128EEEEEEEEEvNT_6ParamsE$_ZZN5flash25CollectiveMainloopBwdSm80ILi2ELi2EN4cute5tupleIJNS1_1CILi128EEES4_NS3_ILi64EEEEEEN7cutlass10bfloat16_tEfNS7_4arch4Sm80ELb0ELb1ELb1ELb1ELb1ELb0ELb0ELb0ELi2ELi4ELi4ELi4ELb0EE3mmaINS_16FlashAttnBwdSm80ISB_NS_21CollectiveEpilogueBwdIS6_S8_SA_Li256ELb1ELb0ELi2EEENS_19SingleTileSchedulerILb1ELb0ELb0ELi128EEEE13SharedStorageENS1_6TensorINS1_11ArrayEngineIfLm32EEENS1_6LayoutINS2_IJNS2_IJNS3_ILi2EEESO_EEESO_NS3_ILi4EEEEEENS2_IJNS2_IJNS3_ILi1EEESO_EEESQ_NS3_ILi8EEEEEEEEEEEEbRKNSB_6ParamsERT0_S12_iNS2_IJiiiEEERT_ENKUliiE0_clEii)
        /*bc90*/ 	.word	0x00000000


	//----- nvinfo : EIATTR_FRAME_SIZE
	.align		4
.L_8056:
        /*bc94*/ 	.byte	0x04, 0x11
        /*bc96*/ 	.short	(.L_8058 - .L_8057)
	.align		4
.L_8057:
        /*bc98*/ 	.word	index@($_ZN7cutlass13device_kernelIN5flash19enable_sm80_to_sm89INS1_16FlashAttnBwdSm80INS1_25CollectiveMainloopBwdSm80ILi2ELi2EN4cute5tupleIJNS5_1CILi128EEES8_NS7_ILi64EEEEEENS_10bfloat16_tEfNS_4arch4Sm80ELb0ELb1ELb1ELb1ELb1ELb0ELb0ELb0ELi2ELi4ELi4ELi4ELb0EEENS1_21CollectiveEpilogueBwdISA_SB_SD_Li256ELb1ELb0ELi2EEENS1_19SingleTileSchedulerILb1ELb0ELb0ELi128EEEEEEEEEvNT_6ParamsE$_ZZN5flash25CollectiveMainloopBwdSm80ILi2ELi2EN4cute5tupleIJNS1_1CILi128EEES4_NS3_ILi64EEEEEEN7cutlass10bfloat16_tEfNS7_4arch4Sm80ELb0ELb1ELb1ELb1ELb1ELb0ELb0ELb0ELi2ELi4ELi4ELi4ELb0EE3mmaINS_16FlashAttnBwdSm80ISB_NS_21CollectiveEpilogueBwdIS6_S8_SA_Li256ELb1ELb0ELi2EEENS_19SingleTileSchedulerILb1ELb0ELb0ELi128EEEE13SharedStorageENS1_6TensorINS1_11ArrayEngineIfLm32EEENS1_6LayoutINS2_IJNS2_IJNS3_ILi2EEESO_EEESO_NS3_ILi4EEEEEENS2_IJNS2_IJNS3_ILi1EEESO_EEESQ_NS3_ILi8EEEEEEEEEEEEbRKNSB_6ParamsERT0_S12_iNS2_IJiiiEEERT_ENKUliT_E_clIZSC_ISJ_SX_EbS10_S12_S12_iS13_S15_EUlRS16_iE_EEDaiS16_)
        /*bc9c*/ 	.word	0x00000000


	//----- nvinfo : EIATTR_FRAME_SIZE
	.align		4
.L_8058:
        /*bca0*/ 	.byte	0x04, 0x11
        /*bca2*/ 	.short	(.L_8060 - .L_8059)
	.align		4
.L_8059:
        /*bca4*/ 	.word	index@($_ZN7cutlass13device_kernelIN5flash19enable_sm80_to_sm89INS1_16FlashAttnBwdSm80INS1_25CollectiveMainloopBwdSm80ILi2ELi2EN4cute5tupleIJNS5_1CILi128EEES8_NS7_ILi64EEEEEENS_10bfloat16_tEfNS_4arch4Sm80ELb0ELb1ELb1ELb1ELb1ELb0ELb0ELb0ELi2ELi4ELi4ELi4ELb0EEENS1_21CollectiveEpilogueBwdISA_SB_SD_Li256ELb1ELb0ELi2EEENS1_19SingleTileSchedulerILb1ELb0ELb0ELi128EEEEEEEEEvNT_6ParamsE$_ZZN5flash25CollectiveMainloopBwdSm80ILi2ELi2EN4cute5tupleIJNS1_1CILi128EEES4_NS3_ILi64EEEEEEN7cutlass10bfloat16_tEfNS7_4arch4Sm80ELb0ELb1ELb1ELb1ELb1ELb0ELb0ELb0ELi2ELi4ELi4ELi4ELb0EE3mmaINS_16FlashAttnBwdSm80ISB_NS_21CollectiveEpilogueBwdIS6_S8_SA_Li256ELb1ELb0ELi2EEENS_19SingleTileSchedulerILb1ELb0ELb0ELi128EEEE13SharedStorageENS1_6TensorINS1_11ArrayEngineIfLm32EEENS1_6LayoutINS2_IJNS2_IJNS3_ILi2EEESO_EEESO_NS3_ILi4EEEEEENS2_IJNS2_IJNS3_ILi1EEESO_EEESQ_NS3_ILi8EEEEEEEEEEEEbRKNSB_6ParamsERT0_S12_iNS2_IJiiiEEERT_ENKUlRT_iE_clINSK_INSL_IfLm64EEENSN_INS2_IJSP_SO_SU_EEESV_EEEEEEDaS17_i)
        /*bca8*/ 	.word	0x00000000


	//----- nvinfo : EIATTR_FRAME_SIZE
	.align		4
.L_8060:
        /*bcac*/ 	.byte	0x04, 0x11
        /*bcae*/ 	.short	(.L_8062 - .L_8061)
	.align		4
.L_8061:
        /*bcb0*/ 	.word	index@($_ZN7cutlass13device_kernelIN5flash19enable_sm80_to_sm89INS1_16FlashAttnBwdSm80INS1_25CollectiveMainloopBwdSm80ILi2ELi2EN4cute5tupleIJNS5_1CILi128EEES8_NS7_ILi64EEEEEENS_10bfloat16_tEfNS_4arch4Sm80ELb0ELb1ELb1ELb1ELb1ELb0ELb0ELb0ELi2ELi4ELi4ELi4ELb0EEENS1_21CollectiveEpilogueBwdISA_SB_SD_Li256ELb1ELb0ELi2EEENS1_19SingleTileSchedulerILb1ELb0ELb0ELi128EEEEEEEEEvNT_6ParamsE$_ZZN4cuteplIJiiEJiiEEEDaRKNS_15ArithmeticTupleIJDpT_EEERKNS1_IJDpT0_EEEENKUlDpRKT_E_clIJiiEEEDaSF_)
        /*bcb4*/ 	.word	0x00000000


	//----- nvinfo : EIATTR_FRAME_SIZE
	.align		4
.L_8062:
        /*bcb8*/ 	.byte	0x04, 0x11
        /*bcba*/ 	.short	(.L_8064 - .L_8063)
	.align		4
.L_8063:
        /*bcbc*/ 	.word	index@($_ZN7cutlass13device_kernelIN5flash19enable_sm80_to_sm89INS1_16FlashAttnBwdSm80INS1_25CollectiveMainloopBwdSm80ILi2ELi2EN4cute5tupleIJNS5_1CILi128EEES8_NS7_ILi64EEEEEENS_10bfloat16_tEfNS_4arch4Sm80ELb0ELb1ELb1ELb1ELb1ELb0ELb0ELb0ELi2ELi4ELi4ELi4ELb0EEENS1_21CollectiveEpilogueBwdISA_SB_SD_Li256ELb1ELb0ELi2EEENS1_19SingleTileSchedulerILb1ELb0ELb0ELi128EEEEEEEEEvNT_6ParamsE$_ZZN4cuteplIJiiEJiNS_1CILi0EEEEEEDaRKNS_15ArithmeticTupleIJDpT_EEERKNS3_IJDpT0_EEEENKUlDpRKT_E_clIJiiEEEDaSH_)
        /*bcc0*/ 	.word	0x00000000


	//----- nvinfo : EIATTR_FRAME_SIZE
	.align		4
.L_8064:
        /*bcc4*/ 	.byte	0x04, 0x11
        /*bcc6*/ 	.short	(.L_8066 - .L_8065)
	.align		4
.L_8065:
        /*bcc8*/ 	.word	index@($_ZN7cutlass13device_kernelIN5flash19enable_sm80_to_sm89INS1_16FlashAttnBwdSm80INS1_25CollectiveMainloopBwdSm80ILi2ELi2EN4cute5tupleIJNS5_1CILi128EEES8_NS7_ILi64EEEEEENS_10bfloat16_tEfNS_4arch4Sm80ELb0ELb1ELb1ELb1ELb1ELb0ELb0ELb0ELi2ELi4ELi4ELi4ELb0EEENS1_21CollectiveEpilogueBwdISA_SB_SD_Li256ELb1ELb0ELi2EEENS1_19SingleTileSchedulerILb1ELb0ELb0ELi128EEEEEEEEEvNT_6ParamsE$_ZZN4cuteplIJiiEJNS_1CILi0EEES2_EEEDaRKNS_15ArithmeticTupleIJDpT_EEERKNS3_IJDpT0_EEEENKUlDpRKT_E_clIJiiEEEDaSH_)
        /*bccc*/ 	.word	0x00000000


	//----- nvinfo : EIATTR_FRAME_SIZE
	.align		4
.L_8066:
        /*bcd0*/ 	.byte	0x04, 0x11
        /*bcd2*/ 	.short	(.L_8068 - .L_8067)
	.align		4
.L_8067:
        /*bcd4*/ 	.word	index@($_ZN7cutlass13device_kernelIN5flash19enable_sm80_to_sm89INS1_16FlashAttnBwdSm80INS1_25CollectiveMainloopBwdSm80ILi2ELi2EN4cute5tupleIJNS5_1CILi128EEES8_NS7_ILi64EEEEEENS_10bfloat16_tEfNS_4arch4Sm80ELb0ELb1ELb1ELb1ELb1ELb0ELb0ELb0ELi2ELi4ELi4ELi4ELb0EEENS1_21CollectiveEpilogueBwdISA_SB_SD_Li256ELb1ELb0ELi2EEENS1_19SingleTileSchedulerILb1ELb0ELb0ELi128EEEEEEEEEvNT_6ParamsE$_ZZN4cuteplIJiEJiEEEDaRKNS_15ArithmeticTupleIJDpT_EEERKNS1_IJDpT0_EEEENKUlDpRKT_E_clIJiEEEDaSF_)
        /*bcd8*/ 	.word	0x00000000


	//----- nvinfo : EIATTR_FRAME_SIZE
	.align		4
.L_8068:
        /*bcdc*/ 	.byte	0x04, 0x11
        /*bcde*/ 	.short	(.L_8070 - .L_8069)
	.align		4
.L_8069:
        /*bce0*/ 	.word	index@($_ZN7cutlass13device_kernelIN5flash19enable_sm80_to_sm89INS1_16FlashAttnBwdSm80INS1_25CollectiveMainloopBwdSm80ILi2ELi2EN4cute5tupleIJNS5_1CILi128EEES8_NS7_ILi64EEEEEENS_10bfloat16_tEfNS_4arch4Sm80ELb0ELb1ELb1ELb1ELb1ELb0ELb0ELb0ELi2ELi4ELi4ELi4ELb0EEENS1_21CollectiveEpilogueBwdISA_SB_SD_Li256ELb1ELb0ELi2EEENS1_19SingleTileSchedulerILb1ELb0ELb0ELi128EEEEEEEEEvNT_6ParamsE$_ZZN4cuteplIJiEJNS_1CILi0EEEiEEEDaRKNS_15ArithmeticTupleIJDpT_EEERKNS3_IJDpT0_EEEENKUlDpRKT_E_clIJiiEEEDaSH_)
        /*bce4*/ 	.word	0x00000000


	//----- nvinfo : EIATTR_FRAME_SIZE
	.align		4
.L_8070:
        /*bce8*/ 	.byte	0x04, 0x11
        /*bcea*/ 	.short	(.L_8072 - .L_8071)
	.align		4
.L_8071:
        /*bcec*/ 	.word	index@($_ZN7cutlass13device_kernelIN5flash19enable_sm80_to_sm89INS1_16FlashAttnBwdSm80INS1_25CollectiveMainloopBwdSm80ILi2ELi2EN4cute5tupleIJNS5_1CILi128EEES8_NS7_ILi64EEEEEENS_10bfloat16_tEfNS_4arch4Sm80ELb0ELb1ELb1ELb1ELb1ELb0ELb0ELb0ELi2ELi4ELi4ELi4ELb0EEENS1_21CollectiveEpilogueBwdISA_SB_SD_Li256ELb1ELb0ELi2EEENS1_19SingleTileSchedulerILb1ELb0ELb0ELi128EEEEEEEEEvNT_6ParamsE$_ZZN4cuteplIJiEJNS_1CILi0EEES2_EEEDaRKNS_15ArithmeticTupleIJDpT_EEERKNS3_IJDpT0_EEEENKUlDpRKT_E_clIJiS2_EEEDaSH_)
        /*bcf0*/ 	.word	0x00000000


	//----- nvinfo : EIATTR_FRAME_SIZE
	.align		4
.L_8072:
        /*bcf4*/ 	.byte	0x04, 0x11
        /*bcf6*/ 	.short	(.L_8074 - .L_8073)
	.align		4
.L_8073:
        /*bcf8*/ 	.word	index@($_ZN7cutlass13device_kernelIN5flash19enable_sm80_to_sm89INS1_16FlashAttnBwdSm80INS1_25CollectiveMainloopBwdSm80ILi2ELi2EN4cute5tupleIJNS5_1CILi128EEES8_NS7_ILi64EEEEEENS_10bfloat16_tEfNS_4arch4Sm80ELb0ELb1ELb1ELb1ELb1ELb0ELb0ELb0ELi2ELi4ELi4ELi4ELb0EEENS1_21CollectiveEpilogueBwdISA_SB_SD_Li256ELb1ELb0ELi2EEENS1_19SingleTileSchedulerILb1ELb0ELb0ELi128EEEEEEEEEvNT_6ParamsE$_ZZN4cuteplIJiEJNS_1CILi0EEEEEEDaRKNS_15ArithmeticTupleIJDpT_EEERKNS3_IJDpT0_EEEENKUlDpRKT_E_clIJiEEEDaSH_)
        /*bcfc*/ 	.word	0x00000000


	//----- nvinfo : EIATTR_FRAME_SIZE
	.align		4
.L_8074:
        /*bd00*/ 	.byte	0x04, 0x11
        /*bd02*/ 	.short	(.L_8076 - .L_8075)
	.align		4
.L_8075:
        /*bd04*/ 	.word	index@($_ZN7cutlass13device_kernelIN5flash19enable_sm80_to_sm89INS1_16FlashAttnBwdSm80INS1_25CollectiveMainloopBwdSm80ILi2ELi2EN4cute5tupleIJNS5_1CILi128EEES8_NS7_ILi64EEEEEENS_10bfloat16_tEfNS_4arch4Sm80ELb0ELb1ELb1ELb1ELb1ELb0ELb0ELb0ELi2ELi4ELi4ELi4ELb0EEENS1_21CollectiveEpilogueBwdISA_SB_SD_Li256ELb1ELb0ELi2EEENS1_19SingleTileSchedulerILb1ELb0ELb0ELi128EEEEEEEEEvNT_6ParamsE$_ZZN4cuteplIJNS_1CILi0EEEiEJiEEEDaRKNS_15ArithmeticTupleIJDpT_EEERKNS3_IJDpT0_EEEENKUlDpRKT_E_clIJiiEEEDaSH_)
        /*bd08*/ 	.word	0x00000000


	//----- nvinfo : EIATTR_FRAME_SIZE
	.align		4
.L_8076:
        /*bd0c*/ 	.byte	0x04, 0x11
        /*bd0e*/ 	.short	(.L_8078 - .L_8077)
	.align		4
.L_8077:
        /*bd10*/ 	.word	index@($_ZN7cutlass13device_kernelIN5flash19enable_sm80_to_sm89INS1_16FlashAttnBwdSm80INS1_25CollectiveMainloopBwdSm80ILi2ELi2EN4cute5tupleIJNS5_1CILi128EEES8_NS7_ILi64EEEEEENS_10bfloat16_tEfNS_4arch4Sm80ELb0ELb1ELb1ELb1ELb1ELb0ELb0ELb0ELi2ELi4ELi4ELi4ELb0EEENS1_21CollectiveEpilogueBwdISA_SB_SD_Li256ELb1ELb0ELi2EEENS1_19SingleTileSchedulerILb1ELb0ELb0ELi128EEEEEEEEEvNT_6ParamsE$_ZZN4cuteplIJNS_1CILi0EEEiEJS2_iEEEDaRKNS_15ArithmeticTupleIJDpT_EEERKNS3_IJDpT0_EEEENKUlDpRKT_E_clIJS2_iEEEDaSH_)
        /*bd14*/ 	.word	0x00000000


	//----- nvinfo : EIATTR_FRAME_SIZE
	.align		4
.L_8078:
        /*bd18*/ 	.byte	0x04, 0x11
        /*bd1a*/ 	.short	(.L_8080 - .L_8079)
	.align		4
.L_8079:
        /*bd1c*/ 	.word	index@($_ZN7cutlass13device_kernelIN5flash19enable_sm80_to_sm89INS1_16FlashAttnBwdSm80INS1_25CollectiveMainloopBwdSm80ILi2ELi2EN4cute5tupleIJNS5_1CILi128EEES8_NS7_ILi64EEEEEENS_10bfloat16_tEfNS_4arch4Sm80ELb0ELb1ELb1ELb1ELb1ELb0ELb0ELb0ELi2ELi4ELi4ELi4ELb0EEENS1_21CollectiveEpilogueBwdISA_SB_SD_Li256ELb1ELb0ELi2EEENS1_19SingleTileSchedulerILb1ELb0ELb0ELi128EEEEEEEEEvNT_6ParamsE$_ZZN4cuteplIJNS_1CILi0EEES2_EJiiEEEDaRKNS_15ArithmeticTupleIJDpT_EEERKNS3_IJDpT0_EEEENKUlDpRKT_E_clIJiiEEEDaSH_)
        /*bd20*/ 	.word	0x00000000


	//----- nvinfo : EIATTR_FRAME_SIZE
	.align		4
.L_8080:
        /*bd24*/ 	.byte	0x04, 0x11
        /*bd26*/ 	.short	(.L_8082 - .L_8081)
	.align		4
.L_8081:
        /*bd28*/ 	.word	index@($_ZN7cutlass13device_kernelIN5flash19enable_sm80_to_sm89INS1_16FlashAttnBwdSm80INS1_25CollectiveMainloopBwdSm80ILi2ELi2EN4cute5tupleIJNS5_1CILi128EEES8_NS7_ILi64EEEEEENS_10bfloat16_tEfNS_4arch4Sm80ELb0ELb1ELb1ELb1ELb1ELb0ELb0ELb0ELi2ELi4ELi4ELi4ELb0EEENS1_21CollectiveEpilogueBwdISA_SB_SD_Li256ELb1ELb0ELi2EEENS1_19SingleTileSchedulerILb1ELb0ELb0ELi128EEEEEEEEEvNT_6ParamsE$_ZZN4cuteplIJNS_1CILi0EEES2_EJiS2_EEEDaRKNS_15ArithmeticTupleIJDpT_EEERKNS3_IJDpT0_EEEENKUlDpRKT_E_clIJiS2_EEEDaSH_)
        /*bd2c*/ 	.word	0x00000000


	//----- nvinfo : EIATTR_FRAME_SIZE
	.align		4
.L_8082:
        /*bd30*/ 	.byte	0x04, 0x11
        /*bd32*/ 	.short	(.L_8084 - .L_8083)
	.align		4
.L_8083:
        /*bd34*/ 	.word	index@($_ZN7cutlass13device_kernelIN5flash19enable_sm80_to_sm89INS1_16FlashAttnBwdSm80INS1_25CollectiveMainloopBwdSm80ILi2ELi2EN4cute5tupleIJNS5_1CILi128EEES8_NS7_ILi64EEEEEENS_10bfloat16_tEfNS_4arch4Sm80ELb0ELb1ELb1ELb1ELb1ELb0ELb0ELb0ELi2ELi4ELi4ELi4ELb0EEENS1_21CollectiveEpilogueBwdISA_SB_SD_Li256ELb1ELb0ELi2EEENS1_19SingleTileSchedulerILb1ELb0ELb0ELi128EEEEEEEEEvNT_6ParamsE$_ZZN4cuteplIJNS_1CILi0EEES2_EJiEEEDaRKNS_15ArithmeticTupleIJDpT_EEERKNS3_IJDpT0_EEEENKUlDpRKT_E_clIJiS2_EEEDaSH_)
        /*bd38*/ 	.word	0x00000000


	//----- nvinfo : EIATTR_FRAME_SIZE
	.align		4
.L_8084:
        /*bd3c*/ 	.byte	0x04, 0x11
        /*bd3e*/ 	.short	(.L_8086 - .L_8085)
	.align		4
.L_8085:
        /*bd40*/ 	.word	index@($_ZN7cutlass13device_kernelIN5flash19enable_sm80_to_sm89INS1_16FlashAttnBwdSm80INS1_25CollectiveMainloopBwdSm80ILi2ELi2EN4cute5tupleIJNS5_1CILi128EEES8_NS7_ILi64EEEEEENS_10bfloat16_tEfNS_4arch4Sm80ELb0ELb1ELb1ELb1ELb1ELb0ELb0ELb0ELi2ELi4ELi4ELi4ELb0EEENS1_21CollectiveEpilogueBwdISA_SB_SD_Li256ELb1ELb0ELi2EEENS1_19SingleTileSchedulerILb1ELb0ELb0ELi128EEEEEEEEEvNT_6ParamsE$_ZZN4cute9transformINS_5tupleIJiiiNS_1CILi0EEEEEENS1_IJNS2_ILi32EEENS2_ILi4EEENS2_ILi2EEENS2_ILi1EEEEEENS1_IJS8_S8_S8_S8_EEEZNS_7crd2crdIS4_S9_SA_EEDaRKT_RKT0_RKT1_EUlRKT_RKT0_RKT1_E_EEDaSE_SH_SK_OT2_ENKUlDpSN_E_clIJiiiS3_EEEDaSX_)
        /*bd44*/ 	.word	0x00000000


	//----- nvinfo : EIATTR_FRAME_SIZE
	.align		4
.L_8086:
        /*bd48*/ 	.byte	0x04, 0x11
        /*bd4a*/ 	.short	(.L_8088 - .L_8087)
	.align		4
.L_8087:
        /*bd4c*/ 	.word	index@($_ZN7cutlass13device_kernelIN5flash19enable_sm80_to_sm89INS1_16FlashAttnBwdSm80INS1_25CollectiveMainloopBwdSm80ILi2ELi2EN4cute5tupleIJNS5_1CILi128EEES8_NS7_ILi64EEEEEENS_10bfloat16_tEfNS_4arch4Sm80ELb0ELb1ELb1ELb1ELb1ELb0ELb0ELb0ELi2ELi4ELi4ELi4ELb0EEENS1_21CollectiveEpilogueBwdISA_SB_SD_Li256ELb1ELb0ELi2EEENS1_19SingleTileSchedulerILb1ELb0ELb0ELi128EEEEEEEEEvNT_6ParamsE$_ZZN4cute9transformINS_5tupleIJiiNS_1CILi0EEEEEENS1_IJNS1_IJNS2_ILi4EEENS2_ILi8EEEEEES5_NS2_ILi1EEEEEEZNS_7idx2crdIS4_S9_EEDaRKT_RKT0_EUlRKT_RKT0_E_EEDaSD_SG_OT1_ENKUlDpSJ_E_clIJNS1_IJiiEEEiS3_EEEDaSQ_)
        /*bd50*/ 	.word	0x00000000


	//----- nvinfo : EIATTR_FRAME_SIZE
	.align		4
.L_8088:
        /*bd54*/ 	.byte	0x04, 0x11
        /*bd56*/ 	.short	(.L_8090 - .L_8089)
	.align		4
.L_8089:
        /*bd58*/ 	.word	index@($_ZN7cutlass13device_kernelIN5flash19enable_sm80_to_sm89INS1_16FlashAttnBwdSm80INS1_25CollectiveMainloopBwdSm80ILi2ELi2EN4cute5tupleIJNS5_1CILi128EEES8_NS7_ILi64EEEEEENS_10bfloat16_tEfNS_4arch4Sm80ELb0ELb1ELb1ELb1ELb1ELb0ELb0ELb0ELi2ELi4ELi4ELi4ELb0EEENS1_21CollectiveEpilogueBwdISA_SB_SD_Li256ELb1ELb0ELi2EEENS1_19SingleTileSchedulerILb1ELb0ELb0ELi128EEEEEEEEEvNT_6ParamsE$_ZZN4cute9transformINS_5tupleIJiiNS_1CILi0EEEEEENS1_IJNS1_IJNS2_ILi4EEENS2_ILi8EEEEEENS2_ILi2EEENS2_ILi1EEEEEEZNS_7idx2crdIS4_SA_EEDaRKT_RKT0_EUlRKT_RKT0_E_EEDaSE_SH_OT1_ENKUlDpSK_E_clIJNS1_IJiiEEEiS3_EEEDaSR_)
        /*bd5c*/ 	.word	0x00000000


	//----- nvinfo : EIATTR_FRAME_SIZE
	.align		4
.L_8090:
        /*bd60*/ 	.byte	0x04, 0x11
        /*bd62*/ 	.short	(.L_8092 - .L_8091)
	.align		4
.L_8091:
        /*bd64*/ 	.word	index@($_ZN7cutlass13device_kernelIN5flash19enable_sm80_to_sm89INS1_16FlashAttnBwdSm80INS1_25CollectiveMainloopBwdSm80ILi2ELi2EN4cute5tupleIJNS5_1CILi128EEES8_NS7_ILi64EEEEEENS_10bfloat16_tEfNS_4arch4Sm80ELb0ELb1ELb1ELb1ELb1ELb0ELb0ELb0ELi2ELi4ELi4ELi4ELb0EEENS1_21CollectiveEpilogueBwdISA_SB_SD_Li256ELb1ELb0ELi2EEENS1_19SingleTileSchedulerILb1ELb0ELb0ELi128EEEEEEEEEvNT_6ParamsE$_ZZN4cute9transformINS_5tupleIJNS_1CILi32EEENS2_ILi4EEENS2_ILi2EEENS2_ILi1EEEEEENS1_IJS6_S3_NS2_ILi128EEENS2_ILi0EEEEEEZNS_7idx2crdIiS7_SA_EEDaRKT_RKT0_RKT1_EUlRKT_RKT0_E_EEDaSE_SH_OSI_ENKUlDpSN_E_clIJiiiS9_EEEDaST_)
        /*bd68*/ 	.word	0x00000000


	//----- nvinfo : EIATTR_FRAME_SIZE
	.align		4
.L_8092:
        /*bd6c*/ 	.byte	0x04, 0x11
        /*bd6e*/ 	.short	(.L_8094 - .L_8093)
	.align		4
.L_8093:
        /*bd70*/ 	.word	index@($_ZN7cutlass13device_kernelIN5flash19enable_sm80_to_sm89INS1_16FlashAttnBwdSm80INS1_25CollectiveMainloopBwdSm80ILi2ELi2EN4cute5tupleIJNS5_1CILi128EEES8_NS7_ILi64EEEEEENS_10bfloat16_tEfNS_4arch4Sm80ELb0ELb1ELb1ELb1ELb1ELb0ELb0ELb0ELi2ELi4ELi4ELi4ELb0EEENS1_21CollectiveEpilogueBwdISA_SB_SD_Li256ELb1ELb0ELi2EEENS1_19SingleTileSchedulerILb1ELb0ELb0ELi128EEEEEEEEEvNT_6ParamsE$_ZZN4cute9transformINS_15ArithmeticTupleIJiiEEEZNS_14transform_leafIS2_NS_8identityEEEDaRKT_OT0_EUlRKT_E_EEDaS7_S9_ENKUlDpSC_E_clIJiiEEEDaSE_)
        /*bd74*/ 	.word	0x00000000


	//----- nvinfo : EIATTR_FRAME_SIZE
	.align		4
.L_8094:
        /*bd78*/ 	.byte	0x04, 0x11
        /*bd7a*/ 	.short	(.L_8096 - .L_8095)
	.align		4
.L_8095:
        /*bd7c*/ 	.word	index@($_ZN7cutlass13device_kernelIN5flash19enable_sm80_to_sm89INS1_16FlashAttnBwdSm80INS1_25CollectiveMainloopBwdSm80ILi2ELi2EN4cute5tupleIJNS5_1CILi128EEES8_NS7_ILi64EEEEEENS_10bfloat16_tEfNS_4arch4Sm80ELb0ELb1ELb1ELb1ELb1ELb0ELb0ELb0ELi2ELi4ELi4ELi4ELb0EEENS1_21CollectiveEpilogueBwdISA_SB_SD_Li256ELb1ELb0ELi2EEENS1_19SingleTileSchedulerILb1ELb0ELb0ELi128EEEEEEEEEvNT_6ParamsE$_ZZN4cute7idx2crdIiNS_5tupleIJNS_1CILi32EEENS2_ILi4EEENS2_ILi2EEENS2_ILi1EEEEEENS1_IJS6_S3_NS2_ILi128EEENS2_ILi0EEEEEEEEDaRKT_RKT0_RKT1_ENKUlRKT_RKT0_E_clIS5_S8_EEDaSM_SP_)
        /*bd80*/ 	.word	0x00000000


	//----- nvinfo : EIATTR_FRAME_SIZE
	.align		4
.L_8096:
        /*bd84*/ 	.byte	0x04, 0x11
        /*bd86*/ 	.short	(.L_8098 - .L_8097)
	.align		4
.L_8097:
        /*bd88*/ 	.word	index@($_ZN7cutlass13device_kernelIN5flash19enable_sm80_to_sm89INS1_16FlashAttnBwdSm80INS1_25CollectiveMainloopBwdSm80ILi2ELi2EN4cute5tupleIJNS5_1CILi128EEES8_NS7_ILi64EEEEEENS_10bfloat16_tEfNS_4arch4Sm80ELb0ELb1ELb1ELb1ELb1ELb0ELb0ELb0ELi2ELi4ELi4ELi4ELb0EEENS1_21CollectiveEpilogueBwdISA_SB_SD_Li256ELb1ELb0ELi2EEENS1_19SingleTileSchedulerILb1ELb0ELb0ELi128EEEEEEEEEvNT_6ParamsE$_ZZN4cute7idx2crdIiNS_5tupleIJNS_1CILi32EEENS2_ILi4EEENS2_ILi2EEENS2_ILi1EEEEEENS1_IJS6_S3_NS2_ILi128EEENS2_ILi0EEEEEEEEDaRKT_RKT0_RKT1_ENKUlRKT_RKT0_E_clIS4_S3_EEDaSM_SP_)
        /*bd8c*/ 	.word	0x00000000


	//----- nvinfo : EIATTR_FRAME_SIZE
	.align		4
.L_8098:
        /*bd90*/ 	.byte	0x04, 0x11
        /*bd92*/ 	.short	(.L_8100 - .L_8099)
	.align		4
.L_8099:
        /*bd94*/ 	.word	index@($_ZN7cutlass13device_kernelIN5flash19enable_sm80_to_sm89INS1_16FlashAttnBwdSm80INS1_25CollectiveMainloopBwdSm80ILi2ELi2EN4cute5tupleIJNS5_1CILi128EEES8_NS7_ILi64EEEEEENS_10bfloat16_tEfNS_4arch4Sm80ELb0ELb1ELb1ELb1ELb1ELb0ELb0ELb0ELi2ELi4ELi4ELi4ELb0EEENS1_21CollectiveEpilogueBwdISA_SB_SD_Li256ELb1ELb0ELi2EEENS1_19SingleTileSchedulerILb1ELb0ELb0ELi128EEEEEEEEEvNT_6ParamsE$_ZZN4cute7idx2crdIiNS_5tupleIJNS_1CILi32EEENS2_ILi4EEENS2_ILi2EEENS2_ILi1EEEEEENS1_IJS6_S3_NS2_ILi128EEENS2_ILi0EEEEEEEEDaRKT_RKT0_RKT1_ENKUlRKT_RKT0_E_clIS3_S6_EEDaSM_SP_)
        /*bd98*/ 	.word	0x00000000


	//----- nvinfo : EIATTR_FRAME_SIZE
	.align		4
.L_8100:
        /*bd9c*/ 	.byte	0x04, 0x11
        /*bd9e*/ 	.short	(.L_8102 - .L_8101)
	.align		4
.L_8101:
        /*bda0*/ 	.word	index@($_ZN7cutlass13device_kernelIN5flash19enable_sm80_to_sm89INS1_16FlashAttnBwdSm80INS1_25CollectiveMainloopBwdSm80ILi2ELi2EN4cute5tupleIJNS5_1CILi128EEES8_NS7_ILi64EEEEEENS_10bfloat16_tEfNS_4arch4Sm80ELb0ELb1ELb1ELb1ELb1ELb0ELb0ELb0ELi2ELi4ELi4ELi4ELb0EEENS1_21CollectiveEpilogueBwdISA_SB_SD_Li256ELb1ELb0ELi2EEENS1_19SingleTileSchedulerILb1ELb0ELb0ELi128EEEEEEEEEvNT_6ParamsE$_ZZN4cute7idx2crdINS_5tupleIJiiNS_1CILi0EEEEEENS1_IJNS1_IJNS2_ILi4EEENS2_ILi8EEEEEES5_NS2_ILi1EEEEEEEEDaRKT_RKT0_ENKUlRKT_RKT0_E_clIiS7_EEDaSI_SL_)
        /*bda4*/ 	.word	0x00000000


	//----- nvinfo : EIATTR_FRAME_SIZE
	.align		4
.L_8102:
        /*bda8*/ 	.byte	0x04, 0x11
        /*bdaa*/ 	.short	(.L_8104 - .L_8103)
	.align		4
.L_8103:
        /*bdac*/ 	.word	index@($_ZN7cutlass13device_kernelIN5flash19enable_sm80_to_sm89INS1_16FlashAttnBwdSm80INS1_25CollectiveMainloopBwdSm80ILi2ELi2EN4cute5tupleIJNS5_1CILi128EEES8_NS7_ILi64EEEEEENS_10bfloat16_tEfNS_4arch4Sm80ELb0ELb1ELb1ELb1ELb1ELb0ELb0ELb0ELi2ELi4ELi4ELi4ELb0EEENS1_21CollectiveEpilogueBwdISA_SB_SD_Li256ELb1ELb0ELi2EEENS1_19SingleTileSchedulerILb1ELb0ELb0ELi128EEEEEEEEEvNT_6ParamsE$_ZZN4cute7idx2crdINS_5tupleIJiiNS_1CILi0EEEEEENS1_IJNS1_IJNS2_ILi4EEENS2_ILi8EEEEEES5_NS2_ILi1EEEEEEEEDaRKT_RKT0_ENKUlRKT_RKT0_E_clIiS5_EEDaSI_SL_)
        /*bdb0*/ 	.word	0x00000000


	//----- nvinfo : EIATTR_FRAME_SIZE
	.align		4
.L_8104:
        /*bdb4*/ 	.byte	0x04, 0x11
        /*bdb6*/ 	.short	(.L_8106 - .L_8105)
	.align		4
.L_8105:
        /*bdb8*/ 	.word	index@($_ZN7cutlass13device_kernelIN5flash19enable_sm80_to_sm89INS1_16FlashAttnBwdSm80INS1_25CollectiveMainloopBwdSm80ILi2ELi2EN4cute5tupleIJNS5_1CILi128EEES8_NS7_ILi64EEEEEENS_10bfloat16_tEfNS_4arch4Sm80ELb0ELb1ELb1ELb1ELb1ELb0ELb0ELb0ELi2ELi4ELi4ELi4ELb0EEENS1_21CollectiveEpilogueBwdISA_SB_SD_Li256ELb1ELb0ELi2EEENS1_19SingleTileSchedulerILb1ELb0ELb0ELi128EEEEEEEEEvNT_6ParamsE$_ZZN4cute7idx2crdINS_5tupleIJiiNS_1CILi0EEEEEENS1_IJNS1_IJNS2_ILi4EEENS2_ILi8EEEEEENS2_ILi2EEENS2_ILi1EEEEEEEEDaRKT_RKT0_ENKUlRKT_RKT0_E_clIiS8_EEDaSJ_SM_)
        /*bdbc*/ 	.word	0x00000000


	//----- nvinfo : EIATTR_FRAME_SIZE
	.align		4
.L_8106:
        /*bdc0*/ 	.byte	0x04, 0x11
        /*bdc2*/ 	.short	(.L_8108 - .L_8107)
	.align		4
.L_8107:
        /*bdc4*/ 	.word	index@($_ZN7cutlass13device_kernelIN5flash19enable_sm80_to_sm89INS1_16FlashAttnBwdSm80INS1_25CollectiveMainloopBwdSm80ILi2ELi2EN4cute5tupleIJNS5_1CILi128EEES8_NS7_ILi64EEEEEENS_10bfloat16_tEfNS_4arch4Sm80ELb0ELb1ELb1ELb1ELb1ELb0ELb0ELb0ELi2ELi4ELi4ELi4ELb0EEENS1_21CollectiveEpilogueBwdISA_SB_SD_Li256ELb1ELb0ELi2EEENS1_19SingleTileSchedulerILb1ELb0ELb0ELi128EEEEEEEEEvNT_6ParamsE$_ZZN4cute7idx2crdINS_5tupleIJiiNS_1CILi0EEEEEENS1_IJNS1_IJNS2_ILi4EEENS2_ILi8EEEEEENS2_ILi2EEENS2_ILi1EEEEEEEEDaRKT_RKT0_ENKUlRKT_RKT0_E_clIiS7_EEDaSJ_SM_)
        /*bdc8*/ 	.word	0x00000000


	//----- nvinfo : EIATTR_FRAME_SIZE
	.align		4
.L_8108:
        /*bdcc*/ 	.byte	0x04, 0x11
        /*bdce*/ 	.short	(.L_8110 - .L_8109)
	.align		4
.L_8109:
        /*bdd0*/ 	.word	index@($_ZN7cutlass13device_kernelIN5flash19enable_sm80_to_sm89INS1_16FlashAttnBwdSm80INS1_25CollectiveMainloopBwdSm80ILi2ELi2EN4cute5tupleIJNS5_1CILi128EEES8_NS7_ILi64EEEEEENS_10bfloat16_tEfNS_4arch4Sm80ELb0ELb1ELb1ELb1ELb1ELb0ELb0ELb0ELi2ELi4ELi4ELi4ELb0EEENS1_21CollectiveEpilogueBwdISA_SB_SD_Li256ELb1ELb0ELi2EEENS1_19SingleTileSchedulerILb1ELb0ELb0ELi128EEEEEEEEEvNT_6ParamsE$_ZZN4cute7flattenINS_5tupleIJNS_1CILi1EEENS1_IJiiiEEENS2_ILi64EEENS1_IJNS2_ILi72EEENS2_ILi144EEENS2_ILi288EEEEEENS2_ILi512EEEEEEEEDaRKT_ENKUlRKT_E_clIS4_EEDaSH_)
        /*bdd4*/ 	.word	0x00000000


	//----- nvinfo : EIATTR_FRAME_SIZE
	.align		4
.L_8110:
        /*bdd8*/ 	.byte	0x04, 0x11
        /*bdda*/ 	.short	(.L_8112 - .L_8111)
	.align		4
.L_8111:
        /*bddc*/ 	.word	index@($_ZN7cutlass13device_kernelIN5flash19enable_sm80_to_sm89INS1_16FlashAttnBwdSm80INS1_25CollectiveMainloopBwdSm80ILi2ELi2EN4cute5tupleIJNS5_1CILi128EEES8_NS7_ILi64EEEEEENS_10bfloat16_tEfNS_4arch4Sm80ELb0ELb1ELb1ELb1ELb1ELb0ELb0ELb0ELi2ELi4ELi4ELi4ELb0EEENS1_21CollectiveEpilogueBwdISA_SB_SD_Li256ELb1ELb0ELi2EEENS1_19SingleTileSchedulerILb1ELb0ELb0ELi128EEEEEEEEEvNT_6ParamsE$_ZZN4cute7flattenINS_5tupleIJNS_1CILi1EEENS1_IJNS2_ILi8EEEiiEEENS2_ILi64EEENS1_IJiNS2_ILi144EEENS2_ILi288EEEEEENS2_ILi512EEEEEEEEDaRKT_ENKUlRKT_E_clIS9_EEDaSH_)
        /*bde0*/ 	.word	0x00000000


	//----- nvinfo : EIATTR_FRAME_SIZE
	.align		4
.L_8112:
        /*bde4*/ 	.byte	0x04, 0x11
        /*bde6*/ 	.short	(.L_8114 - .L_8113)
	.align		4
.L_8113:
        /*bde8*/ 	.word	index@($_ZN7cutlass13device_kernelIN5flash19enable_sm80_to_sm89INS1_16FlashAttnBwdSm80INS1_25CollectiveMainloopBwdSm80ILi2ELi2EN4cute5tupleIJNS5_1CILi128EEES8_NS7_ILi64EEEEEENS_10bfloat16_tEfNS_4arch4Sm80ELb0ELb1ELb1ELb1ELb1ELb0ELb0ELb0ELi2ELi4ELi4ELi4ELb0EEENS1_21CollectiveEpilogueBwdISA_SB_SD_Li256ELb1ELb0ELi2EEENS1_19SingleTileSchedulerILb1ELb0ELb0ELi128EEEEEEEEEvNT_6ParamsE$_ZZN4cute7flattenINS_5tupleIJNS_1CILi1EEENS1_IJNS2_ILi8EEEiiEEENS2_ILi64EEENS1_IJiNS2_ILi144EEENS2_ILi288EEEEEENS2_ILi512EEEEEEEEDaRKT_ENKUlRKT_E_clIS5_EEDaSH_)
        /*bdec*/ 	.word	0x00000000


	//----- nvinfo : EIATTR_FRAME_SIZE
	.align		4
.L_8114:
        /*bdf0*/ 	.byte	0x04, 0x11
        /*bdf2*/ 	.short	(.L_8116 - .L_8115)
	.align		4
.L_8115:
        /*bdf4*/ 	.word	index@($_ZN7cutlass13device_kernelIN5flash19enable_sm80_to_sm89INS1_16FlashAttnBwdSm80INS1_25CollectiveMainloopBwdSm80ILi2ELi2EN4cute5tupleIJNS5_1CILi128EEES8_NS7_ILi64EEEEEENS_10bfloat16_tEfNS_4arch4Sm80ELb0ELb1ELb1ELb1ELb1ELb0ELb0ELb0ELi2ELi4ELi4ELi4ELb0EEENS1_21CollectiveEpilogueBwdISA_SB_SD_Li256ELb1ELb0ELi2EEENS1_19SingleTileSchedulerILb1ELb0ELb0ELi128EEEEEEEEEvNT_6ParamsE$_ZZN4cute7flattenINS_5tupleIJNS1_IJNS_1CILi0EEENS1_IJNS2_ILi1EEENS2_ILi512EEEiEEEEEENS2_ILi4096EEENS1_IJiNS2_ILi8192EEEEEEEEEEEDaRKT_ENKUlRKT_E_clISA_EEDaSH_)
        /*bdf8*/ 	.word	0x00000000


	//----- nvinfo : EIATTR_FRAME_SIZE
	.align		4
.L_8116:
        /*bdfc*/ 	.byte	0x04, 0x11
        /*bdfe*/ 	.short	(.L_8118 - .L_8117)
	.align		4
.L_8117:
        /*be00*/ 	.word	index@($_ZN7cutlass13device_kernelIN5flash19enable_sm80_to_sm89INS1_16FlashAttnBwdSm80INS1_25CollectiveMainloopBwdSm80ILi2ELi2EN4cute5tupleIJNS5_1CILi128EEES8_NS7_ILi64EEEEEENS_10bfloat16_tEfNS_4arch4Sm80ELb0ELb1ELb1ELb1ELb1ELb0ELb0ELb0ELi2ELi4ELi4ELi4ELb0EEENS1_21CollectiveEpilogueBwdISA_SB_SD_Li256ELb1ELb0ELi2EEENS1_19SingleTileSchedulerILb1ELb0ELb0ELi128EEEEEEEEEvNT_6ParamsE$_ZZN4cute7flattenINS_5tupleIJNS1_IJNS_1CILi0EEENS1_IJNS2_ILi1EEENS2_ILi512EEEiEEEEEENS2_ILi4096EEENS1_IJiNS2_ILi8192EEEEEEEEEEEDaRKT_ENKUlRKT_E_clIS7_EEDaSH_)
        /*be04*/ 	.word	0x00000000


	//----- nvinfo : EIATTR_FRAME_SIZE
	.align		4
.L_8118:
        /*be08*/ 	.byte	0x04, 0x11
        /*be0a*/ 	.short	(.L_8120 - .L_8119)
	.align		4
.L_8119:
        /*be0c*/ 	.word	index@($_ZN7cutlass13device_kernelIN5flash19enable_sm80_to_sm89INS1_16FlashAttnBwdSm80INS1_25CollectiveMainloopBwdSm80ILi2ELi2EN4cute5tupleIJNS5_1CILi128EEES8_NS7_ILi64EEEEEENS_10bfloat16_tEfNS_4arch4Sm80ELb0ELb1ELb1ELb1ELb1ELb0ELb0ELb0ELi2ELi4ELi4ELi4ELb0EEENS1_21CollectiveEpilogueBwdISA_SB_SD_Li256ELb1ELb0ELi2EEENS1_19SingleTileSchedulerILb1ELb0ELb0ELi128EEEEEEEEEvNT_6ParamsE$_ZZN4cute7crd2crdINS_5tupleIJiiiNS_1CILi0EEEEEENS1_IJNS2_ILi32EEENS2_ILi4EEENS2_ILi2EEENS2_ILi1EEEEEENS1_IJS8_S8_S8_S8_EEEEEDaRKT_RKT0_RKT1_ENKUlRKT_RKT0_RKT1_E_clIiS7_S8_EEDaSM_SP_SS_)
        /*be10*/ 	.word	0x00000000


	//----- nvinfo : EIATTR_FRAME_SIZE
	.align		4
.L_8120:
        /*be14*/ 	.byte	0x04, 0x11
        /*be16*/ 	.short	(.L_8122 - .L_8121)
	.align		4
.L_8121:
        /*be18*/ 	.word	index@($_ZN7cutlass13device_kernelIN5flash19enable_sm80_to_sm89INS1_16FlashAttnBwdSm80INS1_25CollectiveMainloopBwdSm80ILi2ELi2EN4cute5tupleIJNS5_1CILi128EEES8_NS7_ILi64EEEEEENS_10bfloat16_tEfNS_4arch4Sm80ELb0ELb1ELb1ELb1ELb1ELb0ELb0ELb0ELi2ELi4ELi4ELi4ELb0EEENS1_21CollectiveEpilogueBwdISA_SB_SD_Li256ELb1ELb0ELi2EEENS1_19SingleTileSchedulerILb1ELb0ELb0ELi128EEEEEEEEEvNT_6ParamsE$_ZZN4cute7crd2crdINS_5tupleIJiiiNS_1CILi0EEEEEENS1_IJNS2_ILi32EEENS2_ILi4EEENS2_ILi2EEENS2_ILi1EEEEEENS1_IJS8_S8_S8_S8_EEEEEDaRKT_RKT0_RKT1_ENKUlRKT_RKT0_RKT1_E_clIiS6_S8_EEDaSM_SP_SS_)
        /*be1c*/ 	.word	0x00000000


	//----- nvinfo : EIATTR_FRAME_SIZE
	.align		4
.L_8122:
        /*be20*/ 	.byte	0x04, 0x11
        /*be22*/ 	.short	(.L_8124 - .L_8123)
	.align		4
.L_8123:
        /*be24*/ 	.word	index@($_ZN7cutlass13device_kernelIN5flash19enable_sm80_to_sm89INS1_16FlashAttnBwdSm80INS1_25CollectiveMainloopBwdSm80ILi2ELi2EN4cute5tupleIJNS5_1CILi128EEES8_NS7_ILi64EEEEEENS_10bfloat16_tEfNS_4arch4Sm80ELb0ELb1ELb1ELb1ELb1ELb0ELb0ELb0ELi2ELi4ELi4ELi4ELb0EEENS1_21CollectiveEpilogueBwdISA_SB_SD_Li256ELb1ELb0ELi2EEENS1_19SingleTileSchedulerILb1ELb0ELb0ELi128EEEEEEEEEvNT_6ParamsE$_ZZN4cute7crd2crdINS_5tupleIJiiiNS_1CILi0EEEEEENS1_IJNS2_ILi32EEENS2_ILi4EEENS2_ILi2EEENS2_ILi1EEEEEENS1_IJS8_S8_S8_S8_EEEEEDaRKT_RKT0_RKT1_ENKUlRKT_RKT0_RKT1_E_clIiS5_S8_EEDaSM_SP_SS_)
        /*be28*/ 	.word	0x00000000


	//----- nvinfo : EIATTR_FRAME_SIZE
	.align		4
.L_8124:
        /*be2c*/ 	.byte	0x04, 0x11
        /*be2e*/ 	.short	(.L_8126 - .L_8125)
	.align		4
.L_8125:
        /*be30*/ 	.word	index@($_ZN7cutlass13device_kernelIN5flash19enable_sm80_to_sm89INS1_16FlashAttnBwdSm80INS1_25CollectiveMainloopBwdSm80ILi2ELi2EN4cute5tupleIJNS5_1CILi128EEES8_NS7_ILi64EEEEEENS_10bfloat16_tEfNS_4arch4Sm80ELb0ELb1ELb1ELb1ELb1ELb0ELb0ELb0ELi2ELi4ELi4ELi4ELb0EEENS1_21CollectiveEpilogueBwdISA_SB_SD_Li256ELb1ELb0ELi2EEENS1_19SingleTileSchedulerILb1ELb0ELb0ELi128EEEEEEEEEvNT_6ParamsE$_ZZN4cute6upcastILi2ENS_5tupleIJNS_1CILi2EEES3_S3_EEENS1_IJNS2_ILi1EEENS2_ILi512EEEiEEEEEDaRKT0_RKT1_ENKUlRKT_RKT0_E_clIS3_iEEDaSG_SJ_)
        /*be34*/ 	.word	0x00000000


	//----- nvinfo : EIATTR_FRAME_SIZE
	.align		4
.L_8126:
        /*be38*/ 	.byte	0x04, 0x11
        /*be3a*/ 	.short	(.L_8128 - .L_8127)
	.align		4
.L_8127:
        /*be3c*/ 	.word	index@($_ZN7cutlass13device_kernelIN5flash19enable_sm80_to_sm89INS1_16FlashAttnBwdSm80INS1_25CollectiveMainloopBwdSm80ILi2ELi2EN4cute5tupleIJNS5_1CILi128EEES8_NS7_ILi64EEEEEENS_10bfloat16_tEfNS_4arch4Sm80ELb0ELb1ELb1ELb1ELb1ELb0ELb0ELb0ELi2ELi4ELi4ELi4ELb0EEENS1_21CollectiveEpilogueBwdISA_SB_SD_Li256ELb1ELb0ELi2EEENS1_19SingleTileSchedulerILb1ELb0ELb0ELi128EEEEEEEEEvNT_6ParamsE$_ZZN4cute6upcastILi2ENS_5tupleIJNS_1CILi2EEES3_EEENS1_IJiNS2_ILi8192EEEEEEEEDaRKT0_RKT1_ENKUlRKT_RKT0_E_clIS3_iEEDaSF_SI_)
        /*be40*/ 	.word	0x00000000


	//----- nvinfo : EIATTR_FRAME_SIZE
	.align		4
.L_8128:
        /*be44*/ 	.byte	0x04, 0x11
        /*be46*/ 	.short	(.L_8130 - .L_8129)
	.align		4
.L_8129:
        /*be48*/ 	.word	index@($_ZN7cutlass13device_kernelIN5flash19enable_sm80_to_sm89INS1_16FlashAttnBwdSm80INS1_25CollectiveMainloopBwdSm80ILi2ELi2EN4cute5tupleIJNS5_1CILi128EEES8_NS7_ILi64EEEEEENS_10bfloat16_tEfNS_4arch4Sm80ELb0ELb1ELb1ELb1ELb1ELb0ELb0ELb0ELi2ELi4ELi4ELi4ELb0EEENS1_21CollectiveEpilogueBwdISA_SB_SD_Li256ELb1ELb0ELi2EEENS1_19SingleTileSchedulerILb1ELb0ELb0ELi128EEEEEEEEEvNT_6ParamsE$_ZZN4cute6upcastILi2ENS_5tupleIJNS_1CILi1EEENS1_IJNS2_ILi2EEES4_S4_EEEEEENS1_IJNS2_ILi0EEENS1_IJS3_NS2_ILi512EEEiEEEEEEEEDaRKT0_RKT1_ENKUlRKT_RKT0_E_clIS5_S9_EEDaSJ_SM_)
        /*be4c*/ 	.word	0x00000000


	//----- nvinfo : EIATTR_FRAME_SIZE
	.align		4
.L_8130:
        /*be50*/ 	.byte	0x04, 0x11
        /*be52*/ 	.short	(.L_8132 - .L_8131)
	.align		4
.L_8131:
        /*be54*/ 	.word	index@($_ZN7cutlass13device_kernelIN5flash19enable_sm80_to_sm89INS1_16FlashAttnBwdSm80INS1_25CollectiveMainloopBwdSm80ILi2ELi2EN4cute5tupleIJNS5_1CILi128EEES8_NS7_ILi64EEEEEENS_10bfloat16_tEfNS_4arch4Sm80ELb0ELb1ELb1ELb1ELb1ELb0ELb0ELb0ELi2ELi4ELi4ELi4ELb0EEENS1_21CollectiveEpilogueBwdISA_SB_SD_Li256ELb1ELb0ELi2EEENS1_19SingleTileSchedulerILb1ELb0ELb0ELi128EEEEEEEEEvNT_6ParamsE$_ZZN4cute6upcastILi2ENS_5tupleIJNS1_IJNS_1CILi1EEENS1_IJNS2_ILi2EEES4_S4_EEEEEES4_NS1_IJS4_S4_EEEEEENS1_IJNS1_IJNS2_ILi0EEENS1_IJS3_NS2_ILi512EEEiEEEEEENS2_ILi4096EEENS1_IJiNS2_ILi8192EEEEEEEEEEEDaRKT0_RKT1_ENKUlRKT_RKT0_E_clIS7_SF_EEDaSP_SS_)
        /*be58*/ 	.word	0x00000000


	//----- nvinfo : EIATTR_FRAME_SIZE
	.align		4
.L_8132:
        /*be5c*/ 	.byte	0x04, 0x11
        /*be5e*/ 	.short	(.L_8134 - .L_8133)
	.align		4
.L_8133:
        /*be60*/ 	.word	index@($_ZN7cutlass13device_kernelIN5flash19enable_sm80_to_sm89INS1_16FlashAttnBwdSm80INS1_25CollectiveMainloopBwdSm80ILi2ELi2EN4cute5tupleIJNS5_1CILi128EEES8_NS7_ILi64EEEEEENS_10bfloat16_tEfNS_4arch4Sm80ELb0ELb1ELb1ELb1ELb1ELb0ELb0ELb0ELi2ELi4ELi4ELi4ELb0EEENS1_21CollectiveEpilogueBwdISA_SB_SD_Li256ELb1ELb0ELi2EEENS1_19SingleTileSchedulerILb1ELb0ELb0ELi128EEEEEEEEEvNT_6ParamsE$_ZZN4cute6upcastILi2ENS_5tupleIJNS1_IJNS_1CILi1EEENS1_IJNS2_ILi2EEES4_S4_EEEEEES4_NS1_IJS4_S4_EEEEEENS1_IJNS1_IJNS2_ILi0EEENS1_IJS3_NS2_ILi512EEEiEEEEEENS2_ILi4096EEENS1_IJiNS2_ILi8192EEEEEEEEEEEDaRKT0_RKT1_ENKUlRKT_RKT0_E_clIS6_SC_EEDaSP_SS_)
        /*be64*/ 	.word	0x00000000


	//----- nvinfo : EIATTR_FRAME_SIZE
	.align		4
.L_8134:
        /*be68*/ 	.byte	0x04, 0x11
        /*be6a*/ 	.short	(.L_8136 - .L_8135)
	.align		4
.L_8135:
        /*be6c*/ 	.word	index@($_ZN7cutlass13device_kernelIN5flash19enable_sm80_to_sm89INS1_16FlashAttnBwdSm80INS1_25CollectiveMainloopBwdSm80ILi2ELi2EN4cute5tupleIJNS5_1CILi128EEES8_NS7_ILi64EEEEEENS_10bfloat16_tEfNS_4arch4Sm80ELb0ELb1ELb1ELb1ELb1ELb0ELb0ELb0ELi2ELi4ELi4ELi4ELb0EEENS1_21CollectiveEpilogueBwdISA_SB_SD_Li256ELb1ELb0ELi2EEENS1_19SingleTileSchedulerILb1ELb0ELb0ELi128EEEEEEEEEvNT_6ParamsE$_ZZN4cute6detail9lift_diceINS_5tupleIJiNS_1CILi0EEEEEES5_EEDaRKT_RKT0_ENKUlRKT_RKT0_E_clIiiEEDaSE_SH_)
        /*be70*/ 	.word	0x00000000


	//----- nvinfo : EIATTR_FRAME_SIZE
	.align		4
.L_8136:
        /*be74*/ 	.byte	0x04, 0x11
        /*be76*/ 	.short	(.L_8138 - .L_8137)
	.align		4
.L_8137:
        /*be78*/ 	.word	index@($_ZN7cutlass13device_kernelIN5flash19enable_sm80_to_sm89INS1_16FlashAttnBwdSm80INS1_25CollectiveMainloopBwdSm80ILi2ELi2EN4cute5tupleIJNS5_1CILi128EEES8_NS7_ILi64EEEEEENS_10bfloat16_tEfNS_4arch4Sm80ELb0ELb1ELb1ELb1ELb1ELb0ELb0ELb0ELi2ELi4ELi4ELi4ELb0EEENS1_21CollectiveEpilogueBwdISA_SB_SD_Li256ELb1ELb0ELi2EEENS1_19SingleTileSchedulerILb1ELb0ELb0ELi128EEEEEEEEEvNT_6ParamsE$_ZZN4cute6detail9lift_diceINS_5tupleIJiNS2_IJiNS_1CILi0EEEEEEEEES6_EEDaRKT_RKT0_ENKUlRKT_RKT0_E_clIiiEEDaSF_SI_)
        /*be7c*/ 	.word	0x00000000


	//----- nvinfo : EIATTR_FRAME_SIZE
	.align		4
.L_8138:
        /*be80*/ 	.byte	0x04, 0x11
        /*be82*/ 	.short	(.L_8140 - .L_8139)
	.align		4
.L_8139:
        /*be84*/ 	.word	index@($_ZN7cutlass13device_kernelIN5flash19enable_sm80_to_sm89INS1_16FlashAttnBwdSm80INS1_25CollectiveMainloopBwdSm80ILi2ELi2EN4cute5tupleIJNS5_1CILi128EEES8_NS7_ILi64EEEEEENS_10bfloat16_tEfNS_4arch4Sm80ELb0ELb1ELb1ELb1ELb1ELb0ELb0ELb0ELi2ELi4ELi4ELi4ELb0EEENS1_21CollectiveEpilogueBwdISA_SB_SD_Li256ELb1ELb0ELi2EEENS1_19SingleTileSchedulerILb1ELb0ELb0ELi128EEEEEEEEEvNT_6ParamsE$_ZZN4cute6detail9lift_diceINS_5tupleIJiNS2_IJiNS_1CILi0EEEEEEEEES6_EEDaRKT_RKT0_ENKUlRKT_RKT0_E_clIS5_S5_EEDaSF_SI_)
        /*be88*/ 	.word	0x00000000


	//----- nvinfo : EIATTR_FRAME_SIZE
	.align		4
.L_8140:
        /*be8c*/ 	.byte	0x04, 0x11
        /*be8e*/ 	.short	(.L_8142 - .L_8141)
	.align		4
.L_8141:
        /*be90*/ 	.word	index@($_ZN7cutlass13device_kernelIN5flash19enable_sm80_to_sm89INS1_16FlashAttnBwdSm80INS1_25CollectiveMainloopBwdSm80ILi2ELi2EN4cute5tupleIJNS5_1CILi128EEES8_NS7_ILi64EEEEEENS_10bfloat16_tEfNS_4arch4Sm80ELb0ELb1ELb1ELb1ELb1ELb0ELb0ELb0ELi2ELi4ELi4ELi4ELb0EEENS1_21CollectiveEpilogueBwdISA_SB_SD_Li256ELb1ELb0ELi2EEENS1_19SingleTileSchedulerILb1ELb0ELb0ELi128EEEEEEEEEvNT_6ParamsE$_ZZN4cute6detail16composition_implINS_5tupleIJNS_1CILi8EEENS3_ILi2EEES5_S5_S4_S5_EEENS2_IJNS3_ILi1EEEiiiNS3_ILi72EEENS3_ILi512EEEEEES5_S4_EEDaRKT_RKT0_RKT1_RKT2_ENKUlRKT_T0_E_clINS2_IJNS2_IJS5_EEENS2_IJiEEES7_S7_EEENS_17integral_constantIiLi4EEEEEDaSP_SQ_)
        /*be94*/ 	.word	0x00000000


	//----- nvinfo : EIATTR_FRAME_SIZE
	.align		4
.L_8142:
        /*be98*/ 	.byte	0x04, 0x11
        /*be9a*/ 	.short	(.L_8144 - .L_8143)
	.align		4
.L_8143:
        /*be9c*/ 	.word	index@($_ZN7cutlass13device_kernelIN5flash19enable_sm80_to_sm89INS1_16FlashAttnBwdSm80INS1_25CollectiveMainloopBwdSm80ILi2ELi2EN4cute5tupleIJNS5_1CILi128EEES8_NS7_ILi64EEEEEENS_10bfloat16_tEfNS_4arch4Sm80ELb0ELb1ELb1ELb1ELb1ELb0ELb0ELb0ELi2ELi4ELi4ELi4ELb0EEENS1_21CollectiveEpilogueBwdISA_SB_SD_Li256ELb1ELb0ELi2EEENS1_19SingleTileSchedulerILb1ELb0ELb0ELi128EEEEEEEEEvNT_6ParamsE$_ZZN4cute6detail16composition_implINS_5tupleIJNS_1CILi8EEENS3_ILi2EEES5_S5_S4_S5_EEENS2_IJNS3_ILi1EEEiiiNS3_ILi72EEENS3_ILi512EEEEEES5_S4_EEDaRKT_RKT0_RKT1_RKT2_ENKUlRKT_T0_E_clINS2_IJNS2_IJS5_EEENS2_IJiEEES7_S7_EEENS_17integral_constantIiLi3EEEEEDaSP_SQ_)
        /*bea0*/ 	.word	0x00000000


	//----- nvinfo : EIATTR_FRAME_SIZE
	.align		4
.L_8144:
        /*bea4*/ 	.byte	0x04, 0x11
        /*bea6*/ 	.short	(.L_8146 - .L_8145)
	.align		4
.L_8145:
        /*bea8*/ 	.word	index@($_ZN7cutlass13device_kernelIN5flash19enable_sm80_to_sm89INS1_16FlashAttnBwdSm80INS1_25CollectiveMainloopBwdSm80ILi2ELi2EN4cute5tupleIJNS5_1CILi128EEES8_NS7_ILi64EEEEEENS_10bfloat16_tEfNS_4arch4Sm80ELb0ELb1ELb1ELb1ELb1ELb0ELb0ELb0ELi2ELi4ELi4ELi4ELb0EEENS1_21CollectiveEpilogueBwdISA_SB_SD_Li256ELb1ELb0ELi2EEENS1_19SingleTileSchedulerILb1ELb0ELb0ELi128EEEEEEEEEvNT_6ParamsE$_ZZN4cute6detail16composition_implINS_5tupleIJNS_1CILi8EEENS3_ILi2EEES5_S5_S4_S5_EEENS2_IJNS3_ILi1EEEiiiNS3_ILi72EEENS3_ILi512EEEEEES5_S4_EEDaRKT_RKT0_RKT1_RKT2_ENKUlRKT_T0_E_clINS2_IJNS2_IJS5_EEENS2_IJiEEES7_S7_EEENS_17integral_constantIiLi2EEEEEDaSP_SQ_)
        /*beac*/ 	.word	0x00000000


	//----- nvinfo : EIATTR_FRAME_SIZE
	.align		4
.L_8146:
        /*beb0*/ 	.byte	0x04, 0x11
        /*beb2*/ 	.short	(.L_8148 - .L_8147)
	.align		4
.L_8147:
        /*beb4*/ 	.word	index@($_ZN7cutlass13device_kernelIN5flash19enable_sm80_to_sm89INS1_16FlashAttnBwdSm80INS1_25CollectiveMainloopBwdSm80ILi2ELi2EN4cute5tupleIJNS5_1CILi128EEES8_NS7_ILi64EEEEEENS_10bfloat16_tEfNS_4arch4Sm80ELb0ELb1ELb1ELb1ELb1ELb0ELb0ELb0ELi2ELi4ELi4ELi4ELb0EEENS1_21CollectiveEpilogueBwdISA_SB_SD_Li256ELb1ELb0ELi2EEENS1_19SingleTileSchedulerILb1ELb0ELb0ELi128EEEEEEEEEvNT_6ParamsE$_ZZN4cute6detail16composition_implINS_5tupleIJNS_1CILi8EEENS3_ILi2EEES5_S5_S4_S5_EEENS2_IJNS3_ILi1EEEiiiNS3_ILi72EEENS3_ILi512EEEEEES5_S4_EEDaRKT_RKT0_RKT1_RKT2_ENKUlRKT_T0_E_clINS2_IJNS2_IJEEEST_S5_S7_EEENS_17integral_constantIiLi1EEEEEDaSP_SQ_)
        /*beb8*/ 	.word	0x00000000


	//----- nvinfo : EIATTR_FRAME_SIZE
	.align		4
.L_8148:
        /*bebc*/ 	.byte	0x04, 0x11
        /*bebe*/ 	.short	(.L_8150 - .L_8149)
	.align		4
.L_8149:
        /*bec0*/ 	.word	index@($_ZN7cutlass13device_kernelIN5flash19enable_sm80_to_sm89INS1_16FlashAttnBwdSm80INS1_25CollectiveMainloopBwdSm80ILi2ELi2EN4cute5tupleIJNS5_1CILi128EEES8_NS7_ILi64EEEEEENS_10bfloat16_tEfNS_4arch4Sm80ELb0ELb1ELb1ELb1ELb1ELb0ELb0ELb0ELi2ELi4ELi4ELi4ELb0EEENS1_21CollectiveEpilogueBwdISA_SB_SD_Li256ELb1ELb0ELi2EEENS1_19SingleTileSchedulerILb1ELb0ELb0ELi128EEEEEEEEEvNT_6ParamsE$_ZZN4cute6detail16composition_implINS_5tupleIJNS_1CILi8EEENS3_ILi2EEES5_S5_S4_S5_EEENS2_IJNS3_ILi1EEEiiiNS3_ILi72EEENS3_ILi512EEEEEENS3_ILi4EEENS3_ILi16EEEEEDaRKT_RKT0_RKT1_RKT2_ENKUlRKT_T0_E_clINS2_IJNS2_IJS5_S5_EEENS2_IJiiEEES7_S7_EEENS_17integral_constantIiLi4EEEEEDaSR_SS_)
        /*bec4*/ 	.word	0x00000000


	//----- nvinfo : EIATTR_FRAME_SIZE
	.align		4
.L_8150:
        /*bec8*/ 	.byte	0x04, 0x11
        /*beca*/ 	.short	(.L_8152 - .L_8151)
	.align		4
.L_8151:
        /*becc*/ 	.word	index@($_ZN7cutlass13device_kernelIN5flash19enable_sm80_to_sm89INS1_16FlashAttnBwdSm80INS1_25CollectiveMainloopBwdSm80ILi2ELi2EN4cute5tupleIJNS5_1CILi128EEES8_NS7_ILi64EEEEEENS_10bfloat16_tEfNS_4arch4Sm80ELb0ELb1ELb1ELb1ELb1ELb0ELb0ELb0ELi2ELi4ELi4ELi4ELb0EEENS1_21CollectiveEpilogueBwdISA_SB_SD_Li256ELb1ELb0ELi2EEENS1_19SingleTileSchedulerILb1ELb0ELb0ELi128EEEEEEEEEvNT_6ParamsE$_ZZN4cute6detail16composition_implINS_5tupleIJNS_1CILi8EEENS3_ILi2EEES5_S5_S4_S5_EEENS2_IJNS3_ILi1EEEiiiNS3_ILi72EEENS3_ILi512EEEEEENS3_ILi4EEENS3_ILi16EEEEEDaRKT_RKT0_RKT1_RKT2_ENKUlRKT_T0_E_clINS2_IJNS2_IJS5_EEENS2_IJiEEES5_S7_EEENS_17integral_constantIiLi3EEEEEDaSR_SS_)
        /*bed0*/ 	.word	0x00000000


	//----- nvinfo : EIATTR_FRAME_SIZE
	.align		4
.L_8152:
        /*bed4*/ 	.byte	0x04, 0x11
        /*bed6*/ 	.short	(.L_8154 - .L_8153)
	.align		4
.L_8153:
        /*bed8*/ 	.word	index@($_ZN7cutlass13device_kernelIN5flash19enable_sm80_to_sm89INS1_16FlashAttnBwdSm80INS1_25CollectiveMainloopBwdSm80ILi2ELi2EN4cute5tupleIJNS5_1CILi128EEES8_NS7_ILi64EEEEEENS_10bfloat16_tEfNS_4arch4Sm80ELb0ELb1ELb1ELb1ELb1ELb0ELb0ELb0ELi2ELi4ELi4ELi4ELb0EEENS1_21CollectiveEpilogueBwdISA_SB_SD_Li256ELb1ELb0ELi2EEENS1_19SingleTileSchedulerILb1ELb0ELb0ELi128EEEEEEEEEvNT_6ParamsE$_ZZN4cute6detail16composition_implINS_5tupleIJNS_1CILi8EEENS3_ILi2EEES5_S5_S4_S5_EEENS2_IJNS3_ILi1EEEiiiNS3_ILi72EEENS3_ILi512EEEEEENS3_ILi4EEENS3_ILi16EEEEEDaRKT_RKT0_RKT1_RKT2_ENKUlRKT_T0_E_clINS2_IJNS2_IJEEESV_SB_S7_EEENS_17integral_constantIiLi2EEEEEDaSR_SS_)
        /*bedc*/ 	.word	0x00000000


	//----- nvinfo : EIATTR_FRAME_SIZE
	.align		4
.L_8154:
        /*bee0*/ 	.byte	0x04, 0x11
        /*bee2*/ 	.short	(.L_8156 - .L_8155)
	.align		4
.L_8155:
        /*bee4*/ 	.word	index@($_ZN7cutlass13device_kernelIN5flash19enable_sm80_to_sm89INS1_16FlashAttnBwdSm80INS1_25CollectiveMainloopBwdSm80ILi2ELi2EN4cute5tupleIJNS5_1CILi128EEES8_NS7_ILi64EEEEEENS_10bfloat16_tEfNS_4arch4Sm80ELb0ELb1ELb1ELb1ELb1ELb0ELb0ELb0ELi2ELi4ELi4ELi4ELb0EEENS1_21CollectiveEpilogueBwdISA_SB_SD_Li256ELb1ELb0ELi2EEENS1_19SingleTileSchedulerILb1ELb0ELb0ELi128EEEEEEEEEvNT_6ParamsE$_ZZN4cute6detail16composition_implINS_5tupleIJNS_1CILi8EEENS3_ILi2EEES5_S5_S4_S5_EEENS2_IJNS3_ILi1EEEiiiNS3_ILi72EEENS3_ILi512EEEEEENS2_IJS5_S5_S5_EEENS2_IJS7_S9_S4_EEEEEDaRKT_RKT0_RKT1_RKT2_ENKUlRKT_RKT0_E_clIS5_S4_EEDaSR_SU_)
        /*bee8*/ 	.word	0x00000000


	//----- nvinfo : EIATTR_FRAME_SIZE
	.align		4
.L_8156:
        /*beec*/ 	.byte	0x04, 0x11
        /*beee*/ 	.short	(.L_8158 - .L_8157)
	.align		4
.L_8157:
        /*bef0*/ 	.word	index@($_ZN7cutlass13device_kernelIN5flash19enable_sm80_to_sm89INS1_16FlashAttnBwdSm80INS1_25CollectiveMainloopBwdSm80ILi2ELi2EN4cute5tupleIJNS5_1CILi128EEES8_NS7_ILi64EEEEEENS_10bfloat16_tEfNS_4arch4Sm80ELb0ELb1ELb1ELb1ELb1ELb0ELb0ELb0ELi2ELi4ELi4ELi4ELb0EEENS1_21CollectiveEpilogueBwdISA_SB_SD_Li256ELb1ELb0ELi2EEENS1_19SingleTileSchedulerILb1ELb0ELb0ELi128EEEEEEEEEvNT_6ParamsE$_ZZN4cute6detail16composition_implINS_5tupleIJNS_1CILi8EEENS3_ILi2EEES5_S5_S4_S5_EEENS2_IJNS3_ILi1EEEiiiNS3_ILi72EEENS3_ILi512EEEEEENS2_IJS5_S5_EEENS2_IJS7_S4_EEEEEDaRKT_RKT0_RKT1_RKT2_ENKUlRKT_RKT0_E_clIS5_S4_EEDaSR_SU_)
        /*bef4*/ 	.word	0x00000000


	//----- nvinfo : EIATTR_FRAME_SIZE
	.align		4
.L_8158:
        /*bef8*/ 	.byte	0x04, 0x11
        /*befa*/ 	.short	(.L_8160 - .L_8159)
	.align		4
.L_8159:
        /*befc*/ 	.word	index@($_ZN7cutlass13device_kernelIN5flash19enable_sm80_to_sm89INS1_16FlashAttnBwdSm80INS1_25CollectiveMainloopBwdSm80ILi2ELi2EN4cute5tupleIJNS5_1CILi128EEES8_NS7_ILi64EEEEEENS_10bfloat16_tEfNS_4arch4Sm80ELb0ELb1ELb1ELb1ELb1ELb0ELb0ELb0ELi2ELi4ELi4ELi4ELb0EEENS1_21CollectiveEpilogueBwdISA_SB_SD_Li256ELb1ELb0ELi2EEENS1_19SingleTileSchedulerILb1ELb0ELb0ELi128EEEEEEEEEvNT_6ParamsE$_ZZN4cute6detail16composition_implINS_5tupleIJNS_1CILi8EEENS3_ILi2EEES5_S5_S4_S5_EEENS2_IJNS3_ILi1EEEiiiNS3_ILi72EEENS3_ILi512EEEEEENS2_IJNS3_ILi4EEES5_EEENS2_IJNS3_ILi16EEENS3_ILi8192EEEEEEEEDaRKT_RKT0_RKT1_RKT2_ENKUlRKT_RKT0_E_clISB_SD_EEDaSU_SX_)
        /*bf00*/ 	.word	0x00000000


	//----- nvinfo : EIATTR_FRAME_SIZE
	.align		4
.L_8160:
        /*bf04*/ 	.byte	0x04, 0x11
        /*bf06*/ 	.short	(.L_8162 - .L_8161)
	.align		4
.L_8161:
        /*bf08*/ 	.word	index@($_ZN7cutlass13device_kernelIN5flash19enable_sm80_to_sm89INS1_16FlashAttnBwdSm80INS1_25CollectiveMainloopBwdSm80ILi2ELi2EN4cute5tupleIJNS5_1CILi128EEES8_NS7_ILi64EEEEEENS_10bfloat16_tEfNS_4arch4Sm80ELb0ELb1ELb1ELb1ELb1ELb0ELb0ELb0ELi2ELi4ELi4ELi4ELb0EEENS1_21CollectiveEpilogueBwdISA_SB_SD_Li256ELb1ELb0ELi2EEENS1_19SingleTileSchedulerILb1ELb0ELb0ELi128EEEEEEEEEvNT_6ParamsE$_ZZN4cute6detail16composition_implINS_5tupleIJNS_1CILi8EEENS3_ILi2EEES5_S5_S4_S5_EEENS2_IJNS3_ILi1EEEiiiNS3_ILi72EEENS3_ILi512EEEEEENS2_IJNS2_IJS5_S5_S5_EEES5_NS3_ILi4EEEEEENS2_IJNS2_IJS7_S9_S4_EEENS3_ILi4096EEENS3_ILi16EEEEEEEEDaRKT_RKT0_RKT1_RKT2_ENKUlRKT_RKT0_E_clISC_SG_EEDaSW_SZ_)
        /*bf0c*/ 	.word	0x00000000


	//----- nvinfo : EIATTR_FRAME_SIZE
	.align		4
.L_8162:
        /*bf10*/ 	.byte	0x04, 0x11
        /*bf12*/ 	.short	(.L_8164 - .L_8163)
	.align		4
.L_8163:
        /*bf14*/ 	.word	index@($_ZN7cutlass13device_kernelIN5flash19enable_sm80_to_sm89INS1_16FlashAttnBwdSm80INS1_25CollectiveMainloopBwdSm80ILi2ELi2EN4cute5tupleIJNS5_1CILi128EEES8_NS7_ILi64EEEEEENS_10bfloat16_tEfNS_4arch4Sm80ELb0ELb1ELb1ELb1ELb1ELb0ELb0ELb0ELi2ELi4ELi4ELi4ELb0EEENS1_21CollectiveEpilogueBwdISA_SB_SD_Li256ELb1ELb0ELi2EEENS1_19SingleTileSchedulerILb1ELb0ELb0ELi128EEEEEEEEEvNT_6ParamsE$_ZZN4cute6detail16composition_implINS_5tupleIJNS_1CILi8EEENS3_ILi2EEES5_S5_S4_S5_EEENS2_IJNS3_ILi1EEEiiiNS3_ILi72EEENS3_ILi512EEEEEENS2_IJNS2_IJS5_S5_S5_EEES5_NS3_ILi4EEEEEENS2_IJNS2_IJS7_S9_S4_EEENS3_ILi4096EEENS3_ILi16EEEEEEEEDaRKT_RKT0_RKT1_RKT2_ENKUlRKT_RKT0_E_clISB_SE_EEDaSW_SZ_)
        /*bf18*/ 	.word	0x00000000


	//----- nvinfo : EIATTR_FRAME_SIZE
	.align		4
.L_8164:
        /*bf1c*/ 	.byte	0x04, 0x11
        /*bf1e*/ 	.short	(.L_8166 - .L_8165)
	.align		4
.L_8165:
        /*bf20*/ 	.word	index@($_ZN7cutlass13device_kernelIN5flash19enable_sm80_to_sm89INS1_16FlashAttnBwdSm80INS1_25CollectiveMainloopBwdSm80ILi2ELi2EN4cute5tupleIJNS5_1CILi128EEES8_NS7_ILi64EEEEEENS_10bfloat16_tEfNS_4arch4Sm80ELb0ELb1ELb1ELb1ELb1ELb0ELb0ELb0ELi2ELi4ELi4ELi4ELb0EEENS1_21CollectiveEpilogueBwdISA_SB_SD_Li256ELb1ELb0ELi2EEENS1_19SingleTileSchedulerILb1ELb0ELb0ELi128EEEEEEEEEvNT_6ParamsE$_ZZN4cute6detail16composition_implINS_5tupleIJNS_1CILi8EEENS3_ILi2EEES5_S5_S4_S5_EEENS2_IJNS3_ILi1EEEiiiNS3_ILi72EEENS3_ILi512EEEEEENS2_IJNS2_IJS5_S5_S5_EEES5_NS2_IJNS3_ILi4EEES5_EEEEEENS2_IJNS2_IJS7_S9_S4_EEENS3_ILi4096EEENS2_IJNS3_ILi16EEENS3_ILi8192EEEEEEEEEEEDaRKT_RKT0_RKT1_RKT2_ENKUlRKT_RKT0_E_clISD_SJ_EEDaSZ_S12_)
        /*bf24*/ 	.word	0x00000000


	//----- nvinfo : EIATTR_FRAME_SIZE
	.align		4
.L_8166:
        /*bf28*/ 	.byte	0x04, 0x11
        /*bf2a*/ 	.short	(.L_8168 - .L_8167)
	.align		4
.L_8167:
        /*bf2c*/ 	.word	index@($_ZN7cutlass13device_kernelIN5flash19enable_sm80_to_sm89INS1_16FlashAttnBwdSm80INS1_25CollectiveMainloopBwdSm80ILi2ELi2EN4cute5tupleIJNS5_1CILi128EEES8_NS7_ILi64EEEEEENS_10bfloat16_tEfNS_4arch4Sm80ELb0ELb1ELb1ELb1ELb1ELb0ELb0ELb0ELi2ELi4ELi4ELi4ELb0EEENS1_21CollectiveEpilogueBwdISA_SB_SD_Li256ELb1ELb0ELi2EEENS1_19SingleTileSchedulerILb1ELb0ELb0ELi128EEEEEEEEEvNT_6ParamsE$_ZZN4cute6detail16composition_implINS_5tupleIJNS_1CILi8EEENS3_ILi2EEES5_S5_S4_S5_EEENS2_IJNS3_ILi1EEEiiiNS3_ILi72EEENS3_ILi512EEEEEENS2_IJNS2_IJS5_S5_S5_EEES5_NS2_IJNS3_ILi4EEES5_EEEEEENS2_IJNS2_IJS7_S9_S4_EEENS3_ILi4096EEENS2_IJNS3_ILi16EEENS3_ILi8192EEEEEEEEEEEDaRKT_RKT0_RKT1_RKT2_ENKUlRKT_RKT0_E_clISB_SF_EEDaSZ_S12_)
        /*bf30*/ 	.word	0x00000000


	//----- nvinfo : EIATTR_FRAME_SIZE
	.align		4
.L_8168:
        /*bf34*/ 	.byte	0x04, 0x11
        /*bf36*/ 	.short	(.L_8170 - .L_8169)
	.align		4
.L_8169:
        /*bf38*/ 	.word	index@($_ZN7cutlass13device_kernelIN5flash19enable_sm80_to_sm89INS1_16FlashAttnBwdSm80INS1_25CollectiveMainloopBwdSm80ILi2ELi2EN4cute5tupleIJNS5_1CILi128EEES8_NS7_ILi64EEEEEENS_10bfloat16_tEfNS_4arch4Sm80ELb0ELb1ELb1ELb1ELb1ELb0ELb0ELb0ELi2ELi4ELi4ELi4ELb0EEENS1_21CollectiveEpilogueBwdISA_SB_SD_Li256ELb1ELb0ELi2EEENS1_19SingleTileSchedulerILb1ELb0ELb0ELi128EEEEEEEEEvNT_6ParamsE$_ZZN4cute6detail16composition_implINS_5tupleIJNS_1CILi8EEENS3_ILi2EEES5_S5_S4_S5_EEENS2_IJNS3_ILi1EEEiiiNS3_ILi72EEENS3_ILi512EEEEEENS2_IJNS2_IJS5_S5_EEES4_NS3_ILi4EEEEEENS2_IJNS2_IJS7_S4_EEENS3_ILi1024EEENS3_ILi16EEEEEEEEDaRKT_RKT0_RKT1_RKT2_ENKUlRKT_RKT0_E_clISC_SG_EEDaSW_SZ_)
        /*bf3c*/ 	.word	0x00000000


	//----- nvinfo : EIATTR_FRAME_SIZE
	.align		4
.L_8170:
        /*bf40*/ 	.byte	0x04, 0x11
        /*bf42*/ 	.short	(.L_8172 - .L_8171)
	.align		4
.L_8171:
        /*bf44*/ 	.word	index@($_ZN7cutlass13device_kernelIN5flash19enable_sm80_to_sm89INS1_16FlashAttnBwdSm80INS1_25CollectiveMainloopBwdSm80ILi2ELi2EN4cute5tupleIJNS5_1CILi128EEES8_NS7_ILi64EEEEEENS_10bfloat16_tEfNS_4arch4Sm80ELb0ELb1ELb1ELb1ELb1ELb0ELb0ELb0ELi2ELi4ELi4ELi4ELb0EEENS1_21CollectiveEpilogueBwdISA_SB_SD_Li256ELb1ELb0ELi2EEENS1_19SingleTileSchedulerILb1ELb0ELb0ELi128EEEEEEEEEvNT_6ParamsE$_ZZN4cute6detail16composition_implINS_5tupleIJNS_1CILi8EEENS3_ILi2EEES5_S5_S4_S5_EEENS2_IJNS3_ILi1EEEiiiNS3_ILi72EEENS3_ILi512EEEEEENS2_IJNS2_IJS5_S5_EEES4_NS3_ILi4EEEEEENS2_IJNS2_IJS7_S4_EEENS3_ILi1024EEENS3_ILi16EEEEEEEEDaRKT_RKT0_RKT1_RKT2_ENKUlRKT_RKT0_E_clISB_SE_EEDaSW_SZ_)
        /*bf48*/ 	.word	0x00000000


	//----- nvinfo : EIATTR_FRAME_SIZE
	.align		4
.L_8172:
        /*bf4c*/ 	.byte	0x04, 0x11
        /*bf4e*/ 	.short	(.L_8174 - .L_8173)
	.align		4
.L_8173:
        /*bf50*/ 	.word	index@($_ZN7cutlass13device_kernelIN5flash19enable_sm80_to_sm89INS1_16FlashAttnBwdSm80INS1_25CollectiveMainloopBwdSm80ILi2ELi2EN4cute5tupleIJNS5_1CILi128EEES8_NS7_ILi64EEEEEENS_10bfloat16_tEfNS_4arch4Sm80ELb0ELb1ELb1ELb1ELb1ELb0ELb0ELb0ELi2ELi4ELi4ELi4ELb0EEENS1_21CollectiveEpilogueBwdISA_SB_SD_Li256ELb1ELb0ELi2EEENS1_19SingleTileSchedulerILb1ELb0ELb0ELi128EEEEEEEEEvNT_6ParamsE$_ZZN4cute6detail16composition_implINS_5tupleIJNS_1CILi16EEENS3_ILi2EEES5_S5_NS3_ILi4EEES5_EEENS2_IJNS3_ILi1EEEiiiNS3_ILi144EEENS3_ILi512EEEEEES6_S4_EEDaRKT_RKT0_RKT1_RKT2_ENKUlRKT_T0_E_clINS2_IJNS2_IJS5_S5_EEENS2_IJiiEEES8_S8_EEENS_17integral_constantIiLi4EEEEEDaSQ_SR_)
        /*bf54*/ 	.word	0x00000000


	//----- nvinfo : EIATTR_FRAME_SIZE
	.align		4
.L_8174:
        /*bf58*/ 	.byte	0x04, 0x11
        /*bf5a*/ 	.short	(.L_8176 - .L_8175)
	.align		4
.L_8175:
        /*bf5c*/ 	.word	index@($_ZN7cutlass13device_kernelIN5flash19enable_sm80_to_sm89INS1_16FlashAttnBwdSm80INS1_25CollectiveMainloopBwdSm80ILi2ELi2EN4cute5tupleIJNS5_1CILi128EEES8_NS7_ILi64EEEEEENS_10bfloat16_tEfNS_4arch4Sm80ELb0ELb1ELb1ELb1ELb1ELb0ELb0ELb0ELi2ELi4ELi4ELi4ELb0EEENS1_21CollectiveEpilogueBwdISA_SB_SD_Li256ELb1ELb0ELi2EEENS1_19SingleTileSchedulerILb1ELb0ELb0ELi128EEEEEEEEEvNT_6ParamsE$_ZZN4cute6detail16composition_implINS_5tupleIJNS_1CILi16EEENS3_ILi2EEES5_S5_NS3_ILi4EEES5_EEENS2_IJNS3_ILi1EEEiiiNS3_ILi144EEENS3_ILi512EEEEEES6_S4_EEDaRKT_RKT0_RKT1_RKT2_ENKUlRKT_T0_E_clINS2_IJNS2_IJS5_S5_EEENS2_IJiiEEES8_S8_EEENS_17integral_constantIiLi3EEEEEDaSQ_SR_)
        /*bf60*/ 	.word	0x00000000


	//----- nvinfo : EIATTR_FRAME_SIZE
	.align		4
.L_8176:
        /*bf64*/ 	.byte	0x04, 0x11
        /*bf66*/ 	.short	(.L_8178 - .L_8177)
	.align		4
.L_8177:
        /*bf68*/ 	.word	index@($_ZN7cutlass13device_kernelIN5flash19enable_sm80_to_sm89INS1_16FlashAttnBwdSm80INS1_25CollectiveMainloopBwdSm80ILi2ELi2EN4cute5tupleIJNS5_1CILi128EEES8_NS7_ILi64EEEEEENS_10bfloat16_tEfNS_4arch4Sm80ELb0ELb1ELb1ELb1ELb1ELb0ELb0ELb0ELi2ELi4ELi4ELi4ELb0EEENS1_21CollectiveEpilogueBwdISA_SB_SD_Li256ELb1ELb0ELi2EEENS1_19SingleTileSchedulerILb1ELb0ELb0ELi128EEEEEEEEEvNT_6ParamsE$_ZZN4cute6detail16composition_implINS_5tupleIJNS_1CILi16EEENS3_ILi2EEES5_S5_NS3_ILi4EEES5_EEENS2_IJNS3_ILi1EEEiiiNS3_ILi144EEENS3_ILi512EEEEEES6_S4_EEDaRKT_RKT0_RKT1_RKT2_ENKUlRKT_T0_E_clINS2_IJNS2_IJS5_EEENS2_IJiEEES5_S8_EEENS_17integral_constantIiLi2EEEEEDaSQ_SR_)
        /*bf6c*/ 	.word	0x00000000


	//----- nvinfo : EIATTR_FRAME_SIZE
	.align		4
.L_8178:
        /*bf70*/ 	.byte	0x04, 0x11
        /*bf72*/ 	.short	(.L_8180 - .L_8179)
	.align		4
.L_8179:
        /*bf74*/ 	.word	index@($_ZN7cutlass13device_kernelIN5flash19enable_sm80_to_sm89INS1_16FlashAttnBwdSm80INS1_25CollectiveMainloopBwdSm80ILi2ELi2EN4cute5tupleIJNS5_1CILi128EEES8_NS7_ILi64EEEEEENS_10bfloat16_tEfNS_4arch4Sm80ELb0ELb1ELb1ELb1ELb1ELb0ELb0ELb0ELi2ELi4ELi4ELi4ELb0EEENS1_21CollectiveEpilogueBwdISA_SB_SD_Li256ELb1ELb0ELi2EEENS1_19SingleTileSchedulerILb1ELb0ELb0ELi128EEEEEEEEEvNT_6ParamsE$_ZZN4cute6detail16composition_implINS_5tupleIJNS_1CILi16EEENS3_ILi2EEES5_S5_NS3_ILi4EEES5_EEENS2_IJNS3_ILi1EEEiiiNS3_ILi144EEENS3_ILi512EEEEEES6_S4_EEDaRKT_RKT0_RKT1_RKT2_ENKUlRKT_T0_E_clINS2_IJNS2_IJEEESU_S6_S8_EEENS_17integral_constantIiLi1EEEEEDaSQ_SR_)
        /*bf78*/ 	.word	0x00000000


	//----- nvinfo : EIATTR_FRAME_SIZE
	.align		4
.L_8180:
        /*bf7c*/ 	.byte	0x04, 0x11
        /*bf7e*/ 	.short	(.L_8182 - .L_8181)
	.align		4
.L_8181:
        /*bf80*/ 	.word	index@($_ZN7cutlass13device_kernelIN5flash19enable_sm80_to_sm89INS1_16FlashAttnBwdSm80INS1_25CollectiveMainloopBwdSm80ILi2ELi2EN4cute5tupleIJNS5_1CILi128EEES8_NS7_ILi64EEEEEENS_10bfloat16_tEfNS_4arch4Sm80ELb0ELb1ELb1ELb1ELb1ELb0ELb0ELb0ELi2ELi4ELi4ELi4ELb0EEENS1_21CollectiveEpilogueBwdISA_SB_SD_Li256ELb1ELb0ELi2EEENS1_19SingleTileSchedulerILb1ELb0ELb0ELi128EEEEEEEEEvNT_6ParamsE$_ZZN4cute6detail16composition_implINS_5tupleIJNS_1CILi16EEENS3_ILi2EEES5_S5_NS3_ILi4EEES5_EEENS2_IJNS3_ILi1EEEiiiNS3_ILi144EEENS3_ILi512EEEEEES5_NS3_ILi64EEEEEDaRKT_RKT0_RKT1_RKT2_ENKUlRKT_T0_E_clINS2_IJNS2_IJS5_EEENS2_IJiEEES8_S8_EEENS_17integral_constantIiLi4EEEEEDaSR_SS_)
        /*bf84*/ 	.word	0x00000000


	//----- nvinfo : EIATTR_FRAME_SIZE
	.align		4
.L_8182:
        /*bf88*/ 	.byte	0x04, 0x11
        /*bf8a*/ 	.short	(.L_8184 - .L_8183)
	.align		4
.L_8183:
        /*bf8c*/ 	.word	index@($_ZN7cutlass13device_kernelIN5flash19enable_sm80_to_sm89INS1_16FlashAttnBwdSm80INS1_25CollectiveMainloopBwdSm80ILi2ELi2EN4cute5tupleIJNS5_1CILi128EEES8_NS7_ILi64EEEEEENS_10bfloat16_tEfNS_4arch4Sm80ELb0ELb1ELb1ELb1ELb1ELb0ELb0ELb0ELi2ELi4ELi4ELi4ELb0EEENS1_21CollectiveEpilogueBwdISA_SB_SD_Li256ELb1ELb0ELi2EEENS1_19SingleTileSchedulerILb1ELb0ELb0ELi128EEEEEEEEEvNT_6ParamsE$_ZZN4cute6detail16composition_implINS_5tupleIJNS_1CILi16EEENS3_ILi2EEES5_S5_NS3_ILi4EEES5_EEENS2_IJNS3_ILi1EEEiiiNS3_ILi144EEENS3_ILi512EEEEEES5_NS3_ILi64EEEEEDaRKT_RKT0_RKT1_RKT2_ENKUlRKT_T0_E_clINS2_IJNS2_IJEEESV_S5_S8_EEENS_17integral_constantIiLi3EEEEEDaSR_SS_)
        /*bf90*/ 	.word	0x00000000


	//----- nvinfo : EIATTR_FRAME_SIZE
	.align		4
.L_8184:
        /*bf94*/ 	.byte	0x04, 0x11
        /*bf96*/ 	.short	(.L_8186 - .L_8185)
	.align		4
.L_8185:
        /*bf98*/ 	.word	index@($_ZN7cutlass13device_kernelIN5flash19enable_sm80_to_sm89INS1_16FlashAttnBwdSm80INS1_25CollectiveMainloopBwdSm80ILi2ELi2EN4cute5tupleIJNS5_1CILi128EEES8_NS7_ILi64EEEEEENS_10bfloat16_tEfNS_4arch4Sm80ELb0ELb1ELb1ELb1ELb1ELb0ELb0ELb0ELi2ELi4ELi4ELi4ELb0EEENS1_21CollectiveEpilogueBwdISA_SB_SD_Li256ELb1ELb0ELi2EEENS1_19SingleTileSchedulerILb1ELb0ELb0ELi128EEEEEEEEEvNT_6ParamsE$_ZZN4cute6detail16composition_implINS_5tupleIJNS_1CILi16EEENS3_ILi2EEES5_S5_NS3_ILi4EEES5_EEENS2_IJNS3_ILi1EEEiiiNS3_ILi144EEENS3_ILi512EEEEEENS2_IJS5_S5_EEENS2_IJNS3_ILi64EEESA_EEEEEDaRKT_RKT0_RKT1_RKT2_ENKUlRKT_RKT0_E_clIS5_SD_EEDaST_SW_)
        /*bf9c*/ 	.word	0x00000000


	//----- nvinfo : EIATTR_FRAME_SIZE
	.align		4
.L_8186:
        /*bfa0*/ 	.byte	0x04, 0x11
        /*bfa2*/ 	.short	(.L_8188 - .L_8187)
	.align		4
.L_8187:
        /*bfa4*/ 	.word	index@($_ZN7cutlass13device_kernelIN5flash19enable_sm80_to_sm89INS1_16FlashAttnBwdSm80INS1_25CollectiveMainloopBwdSm80ILi2ELi2EN4cute5tupleIJNS5_1CILi128EEES8_NS7_ILi64EEEEEENS_10bfloat16_tEfNS_4arch4Sm80ELb0ELb1ELb1ELb1ELb1ELb0ELb0ELb0ELi2ELi4ELi4ELi4ELb0EEENS1_21CollectiveEpilogueBwdISA_SB_SD_Li256ELb1ELb0ELi2EEENS1_19SingleTileSchedulerILb1ELb0ELb0ELi128EEEEEEEEEvNT_6ParamsE$_ZZN4cute6detail16composition_implINS_5tupleIJNS_1CILi16EEENS3_ILi2EEES5_S5_NS3_ILi4EEES5_EEENS2_IJNS3_ILi1EEEiiiNS3_ILi144EEENS3_ILi512EEEEEENS2_IJNS2_IJS5_S5_EEES6_NS3_ILi8EEEEEENS2_IJNS2_IJNS3_ILi64EEESA_EEES4_NS3_ILi1024EEEEEEEEDaRKT_RKT0_RKT1_RKT2_ENKUlRKT_RKT0_E_clISC_SG_EEDaSX_S10_)
        /*bfa8*/ 	.word	0x00000000


	//----- nvinfo : EIATTR_FRAME_SIZE
	.align		4
.L_8188:
        /*bfac*/ 	.byte	0x04, 0x11
        /*bfae*/ 	.short	(.L_8190 - .L_8189)
	.align		4
.L_8189:
        /*bfb0*/ 	.word	index@($_ZN7cutlass13device_kernelIN5flash19enable_sm80_to_sm89INS1_16FlashAttnBwdSm80INS1_25CollectiveMainloopBwdSm80ILi2ELi2EN4cute5tupleIJNS5_1CILi128EEES8_NS7_ILi64EEEEEENS_10bfloat16_tEfNS_4arch4Sm80ELb0ELb1ELb1ELb1ELb1ELb0ELb0ELb0ELi2ELi4ELi4ELi4ELb0EEENS1_21CollectiveEpilogueBwdISA_SB_SD_Li256ELb1ELb0ELi2EEENS1_19SingleTileSchedulerILb1ELb0ELb0ELi128EEEEEEEEEvNT_6ParamsE$_ZZN4cute6detail16composition_implINS_5tupleIJNS_1CILi16EEENS3_ILi2EEES5_S5_NS3_ILi4EEES5_EEENS2_IJNS3_ILi1EEEiiiNS3_ILi144EEENS3_ILi512EEEEEENS2_IJNS2_IJS5_S5_EEES6_NS3_ILi8EEEEEENS2_IJNS2_IJNS3_ILi64EEESA_EEES4_NS3_ILi1024EEEEEEEEDaRKT_RKT0_RKT1_RKT2_ENKUlRKT_RKT0_E_clIS6_S4_EEDaSX_S10_)
        /*bfb4*/ 	.word	0x00000000


	//----- nvinfo : EIATTR_FRAME_SIZE
	.align		4
.L_8190:
        /*bfb8*/ 	.byte	0x04, 0x11
        /*bfba*/ 	.short	(.L_8192 - .L_8191)
	.align		4
.L_8191:
        /*bfbc*/ 	.word	index@($_ZN7cutlass13device_kernelIN5flash19enable_sm80_to_sm89INS1_16FlashAttnBwdSm80INS1_25CollectiveMainloopBwdSm80ILi2ELi2EN4cute5tupleIJNS5_1CILi128EEES8_NS7_ILi64EEEEEENS_10bfloat16_tEfNS_4arch4Sm80ELb0ELb1ELb1ELb1ELb1ELb0ELb0ELb0ELi2ELi4ELi4ELi4ELb0EEENS1_21CollectiveEpilogueBwdISA_SB_SD_Li256ELb1ELb0ELi2EEENS1_19SingleTileSchedulerILb1ELb0ELb0ELi128EEEEEEEEEvNT_6ParamsE$_ZZN4cute6detail16composition_implINS_1CILi2EEEiNS_5tupleIJNS2_ILi1EEES3_EEENS4_IJNS2_ILi0EEES5_EEEEEDaRKT_RKT0_RKT1_RKT2_ENKUlRKT_RKT0_E_clIS3_S5_EEDaSN_SQ_)
        /*bfc0*/ 	.word	0x00000000


	//----- nvinfo : EIATTR_FRAME_SIZE
	.align		4
.L_8192:
        /*bfc4*/ 	.byte	0x04, 0x11
        /*bfc6*/ 	.short	(.L_8194 - .L_8193)
	.align		4
.L_8193:
        /*bfc8*/ 	.word	index@($_ZN7cutlass13device_kernelIN5flash19enable_sm80_to_sm89INS1_16FlashAttnBwdSm80INS1_25CollectiveMainloopBwdSm80ILi2ELi2EN4cute5tupleIJNS5_1CILi128EEES8_NS7_ILi64EEEEEENS_10bfloat16_tEfNS_4arch4Sm80ELb0ELb1ELb1ELb1ELb1ELb0ELb0ELb0ELi2ELi4ELi4ELi4ELb0EEENS1_21CollectiveEpilogueBwdISA_SB_SD_Li256ELb1ELb0ELi2EEENS1_19SingleTileSchedulerILb1ELb0ELb0ELi128EEEEEEEEEvNT_6ParamsE$_ZZN4cute6detail10lift_sliceINS_5tupleIJNS_1CILi0EEENS_10UnderscoreEEEENS2_IJNS2_IJS4_S4_EEEiEEEEEDaRKT_RKT0_ENKUlRKT_RKT0_E_clIS5_iEEDaSH_SK_)
        /*bfcc*/ 	.word	0x00000000


	//----- nvinfo : EIATTR_FRAME_SIZE
	.align		4
.L_8194:
        /*bfd0*/ 	.byte	0x04, 0x11
        /*bfd2*/ 	.short	(.L_8196 - .L_8195)
	.align		4
.L_8195:
        /*bfd4*/ 	.word	index@($_ZN7cutlass13device_kernelIN5flash19enable_sm80_to_sm89INS1_16FlashAttnBwdSm80INS1_25CollectiveMainloopBwdSm80ILi2ELi2EN4cute5tupleIJNS5_1CILi128EEES8_NS7_ILi64EEEEEENS_10bfloat16_tEfNS_4arch4Sm80ELb0ELb1ELb1ELb1ELb1ELb0ELb0ELb0ELi2ELi4ELi4ELi4ELb0EEENS1_21CollectiveEpilogueBwdISA_SB_SD_Li256ELb1ELb0ELi2EEENS1_19SingleTileSchedulerILb1ELb0ELb0ELi128EEEEEEEEEvNT_6ParamsE$_ZZN4cute5sliceINS_5tupleIJNS_10UnderscoreES2_iEEENS1_IJNS1_IJNS_1CILi1EEENS4_ILi0EEEEEEiNS4_ILi1024EEEEEEEEDaRKT_RKT0_ENKUlRKT_RKT0_E_clIS2_iEEDaSI_SL_)
        /*bfd8*/ 	.word	0x00000000


	//----- nvinfo : EIATTR_FRAME_SIZE
	.align		4
.L_8196:
        /*bfdc*/ 	.byte	0x04, 0x11
        /*bfde*/ 	.short	(.L_8198 - .L_8197)
	.align		4
.L_8197:
        /*bfe0*/ 	.word	index@($_ZN7cutlass13device_kernelIN5flash19enable_sm80_to_sm89INS1_16FlashAttnBwdSm80INS1_25CollectiveMainloopBwdSm80ILi2ELi2EN4cute5tupleIJNS5_1CILi128EEES8_NS7_ILi64EEEEEENS_10bfloat16_tEfNS_4arch4Sm80ELb0ELb1ELb1ELb1ELb1ELb0ELb0ELb0ELi2ELi4ELi4ELi4ELb0EEENS1_21CollectiveEpilogueBwdISA_SB_SD_Li256ELb1ELb0ELi2EEENS1_19SingleTileSchedulerILb1ELb0ELb0ELi128EEEEEEEEEvNT_6ParamsE$_ZZN4cute5sliceINS_5tupleIJNS_10UnderscoreES2_S2_iEEENS1_IJNS1_IJNS_1CILi1EEENS4_ILi0EEEEEElS6_lEEEEEDaRKT_RKT0_ENKUlRKT_RKT0_E_clIS2_lEEDaSH_SK_)
        /*bfe4*/ 	.word	0x00000000


	//----- nvinfo : EIATTR_FRAME_SIZE
	.align		4
.L_8198:
        /*bfe8*/ 	.byte	0x04, 0x11
        /*bfea*/ 	.short	(.L_8200 - .L_8199)
	.align		4
.L_8199:
        /*bfec*/ 	.word	index@($_ZN7cutlass13device_kernelIN5flash19enable_sm80_to_sm89INS1_16FlashAttnBwdSm80INS1_25CollectiveMainloopBwdSm80ILi2ELi2EN4cute5tupleIJNS5_1CILi128EEES8_NS7_ILi64EEEEEENS_10bfloat16_tEfNS_4arch4Sm80ELb0ELb1ELb1ELb1ELb1ELb0ELb0ELb0ELi2ELi4ELi4ELi4ELb0EEENS1_21CollectiveEpilogueBwdISA_SB_SD_Li256ELb1ELb0ELi2EEENS1_19SingleTileSchedulerILb1ELb0ELb0ELi128EEEEEEEEEvNT_6ParamsE$_ZZN4cute5sliceINS_5tupleIJNS_10UnderscoreES2_S2_iEEENS1_IJNS1_IJNS_1CILi1EEENS4_ILi0EEEEEEiNS4_ILi1024EEENS4_ILi8192EEEEEEEEDaRKT_RKT0_ENKUlRKT_RKT0_E_clIS2_iEEDaSJ_SM_)
        /*bff0*/ 	.word	0x00000000


	//----- nvinfo : EIATTR_FRAME_SIZE
	.align		4
.L_8200:
        /*bff4*/ 	.byte	0x04, 0x11
        /*bff6*/ 	.short	(.L_8202 - .L_8201)
	.align		4
.L_8201:
        /*bff8*/ 	.word	index@($_ZN7cutlass13device_kernelIN5flash19enable_sm80_to_sm89INS1_16FlashAttnBwdSm80INS1_25CollectiveMainloopBwdSm80ILi2ELi2EN4cute5tupleIJNS5_1CILi128EEES8_NS7_ILi64EEEEEENS_10bfloat16_tEfNS_4arch4Sm80ELb0ELb1ELb1ELb1ELb1ELb0ELb0ELb0ELi2ELi4ELi4ELi4ELb0EEENS1_21CollectiveEpilogueBwdISA_SB_SD_Li256ELb1ELb0ELi2EEENS1_19SingleTileSchedulerILb1ELb0ELb0ELi128EEEEEEEEEvNT_6ParamsE$_ZZN4cute5sliceINS_5tupleIJNS_10UnderscoreES2_S2_iEEENS1_IJNS1_IJNS_1CILi1EEENS4_ILi0EEEEEENS4_ILi4096EEENS1_IJiiEEENS1_IJS6_NS4_ILi8192EEEEEEEEEEEDaRKT_RKT0_ENKUlRKT_RKT0_E_clIS2_S9_EEDaSL_SO_)
        /*bffc*/ 	.word	0x00000000


	//----- nvinfo : EIATTR_FRAME_SIZE
	.align		4
.L_8202:
        /*c000*/ 	.byte	0x04, 0x11
        /*c002*/ 	.short	(.L_8204 - .L_8203)
	.align		4
.L_8203:
        /*c004*/ 	.word	index@($_ZN7cutlass13device_kernelIN5flash19enable_sm80_to_sm89INS1_16FlashAttnBwdSm80INS1_25CollectiveMainloopBwdSm80ILi2ELi2EN4cute5tupleIJNS5_1CILi128EEES8_NS7_ILi64EEEEEENS_10bfloat16_tEfNS_4arch4Sm80ELb0ELb1ELb1ELb1ELb1ELb0ELb0ELb0ELi2ELi4ELi4ELi4ELb0EEENS1_21CollectiveEpilogueBwdISA_SB_SD_Li256ELb1ELb0ELi2EEENS1_19SingleTileSchedulerILb1ELb0ELb0ELi128EEEEEEEEEvNT_6ParamsE$_ZZN4cute5sliceINS_5tupleIJNS_10UnderscoreES2_NS_1CILi0EEEEEENS1_IJNS1_IJNS3_ILi1EEES4_EEEiNS3_ILi1024EEEEEEEEDaRKT_RKT0_ENKUlRKT_RKT0_E_clIS2_iEEDaSI_SL_)
        /*c008*/ 	.word	0x00000000


	//----- nvinfo : EIATTR_FRAME_SIZE
	.align		4
.L_8204:
        /*c00c*/ 	.byte	0x04, 0x11
        /*c00e*/ 	.short	(.L_8206 - .L_8205)
	.align		4
.L_8205:
        /*c010*/ 	.word	index@($_ZN7cutlass13device_kernelIN5flash19enable_sm80_to_sm89INS1_16FlashAttnBwdSm80INS1_25CollectiveMainloopBwdSm80ILi2ELi2EN4cute5tupleIJNS5_1CILi128EEES8_NS7_ILi64EEEEEENS_10bfloat16_tEfNS_4arch4Sm80ELb0ELb1ELb1ELb1ELb1ELb0ELb0ELb0ELi2ELi4ELi4ELi4ELb0EEENS1_21CollectiveEpilogueBwdISA_SB_SD_Li256ELb1ELb0ELi2EEENS1_19SingleTileSchedulerILb1ELb0ELb0ELi128EEEEEEEEEvNT_6ParamsE$_ZZN4cute5sliceINS_5tupleIJNS1_IJNS_10UnderscoreENS_1CILi0EEEEEENS1_IJS4_S2_EEEEEENS1_IJNS1_IJNS1_IJNS3_ILi1EEES4_EEES4_EEENS1_IJNS1_IJS4_S4_EEEiEEEEEEEEDaRKT_RKT0_ENKUlRKT_RKT0_E_clIS6_SC_EEDaSM_SP_)
        /*c014*/ 	.word	0x00000000


	//----- nvinfo : EIATTR_FRAME_SIZE
	.align		4
.L_8206:
        /*c018*/ 	.byte	0x04, 0x11
        /*c01a*/ 	.short	(.L_8208 - .L_8207)
	.align		4
.L_8207:
        /*c01c*/ 	.word	index@($_ZN7cutlass13device_kernelIN5flash19enable_sm80_to_sm89INS1_16FlashAttnBwdSm80INS1_25CollectiveMainloopBwdSm80ILi2ELi2EN4cute5tupleIJNS5_1CILi128EEES8_NS7_ILi64EEEEEENS_10bfloat16_tEfNS_4arch4Sm80ELb0ELb1ELb1ELb1ELb1ELb0ELb0ELb0ELi2ELi4ELi4ELi4ELb0EEENS1_21CollectiveEpilogueBwdISA_SB_SD_Li256ELb1ELb0ELi2EEENS1_19SingleTileSchedulerILb1ELb0ELb0ELi128EEEEEEEEEvNT_6ParamsE$_ZZN4cute4takeILi1ELi3ENS_5tupleIJNS1_IJiNS_1CILi512EEEEEENS1_IJiiEEENS2_ILi1024EEEEEEEEDaRKT1_ENKUlDpRKT_E_clIJS5_S6_EEEDaSE_)
        /*c020*/ 	.word	0x00000000


	//----- nvinfo : EIATTR_FRAME_SIZE
	.align		4
.L_8208:
        /*c024*/ 	.byte	0x04, 0x11
        /*c026*/ 	.short	(.L_8210 - .L_8209)
	.align		4
.L_8209:
        /*c028*/ 	.word	index@($_ZN7cutlass13device_kernelIN5flash19enable_sm80_to_sm89INS1_16FlashAttnBwdSm80INS1_25CollectiveMainloopBwdSm80ILi2ELi2EN4cute5tupleIJNS5_1CILi128EEES8_NS7_ILi64EEEEEENS_10bfloat16_tEfNS_4arch4Sm80ELb0ELb1ELb1ELb1ELb1ELb0ELb0ELb0ELi2ELi4ELi4ELi4ELb0EEENS1_21CollectiveEpilogueBwdISA_SB_SD_Li256ELb1ELb0ELi2EEENS1_19SingleTileSchedulerILb1ELb0ELb0ELi128EEEEEEEEEvNT_6ParamsE$_ZZN4cute4takeILi1ELi3ENS_5tupleIJNS1_IJNS_1CILi1EEEiEEENS2_ILi1024EEENS1_IJiiEEEEEEEEDaRKT1_ENKUlDpRKT_E_clIJS5_S6_EEEDaSE_)
        /*c02c*/ 	.word	0x00000000


	//----- nvinfo : EIATTR_FRAME_SIZE
	.align		4
.L_8210:
        /*c030*/ 	.byte	0x04, 0x11
        /*c032*/ 	.short	(.L_8212 - .L_8211)
	.align		4
.L_8211:
        /*c034*/ 	.word	index@($_ZN7cutlass13device_kernelIN5flash19enable_sm80_to_sm89INS1_16FlashAttnBwdSm80INS1_25CollectiveMainloopBwdSm80ILi2ELi2EN4cute5tupleIJNS5_1CILi128EEES8_NS7_ILi64EEEEEENS_10bfloat16_tEfNS_4arch4Sm80ELb0ELb1ELb1ELb1ELb1ELb0ELb0ELb0ELi2ELi4ELi4ELi4ELb0EEENS1_21CollectiveEpilogueBwdISA_SB_SD_Li256ELb1ELb0ELi2EEENS1_19SingleTileSchedulerILb1ELb0ELb0ELi128EEEEEEEEEvNT_6ParamsE$_ZZN4cute4takeILi1ELi3ENS_5tupleIJNS1_IJNS_1CILi1EEENS2_ILi512EEEiEEENS2_ILi4096EEENS1_IJiiEEEEEEEEDaRKT1_ENKUlDpRKT_E_clIJS6_S7_EEEDaSF_)
        /*c038*/ 	.word	0x00000000


	//----- nvinfo : EIATTR_FRAME_SIZE
	.align		4
.L_8212:
        /*c03c*/ 	.byte	0x04, 0x11
        /*c03e*/ 	.short	(.L_8214 - .L_8213)
	.align		4
.L_8213:
        /*c040*/ 	.word	index@($_ZN7cutlass13device_kernelIN5flash19enable_sm80_to_sm89INS1_16FlashAttnBwdSm80INS1_25CollectiveMainloopBwdSm80ILi2ELi2EN4cute5tupleIJNS5_1CILi128EEES8_NS7_ILi64EEEEEENS_10bfloat16_tEfNS_4arch4Sm80ELb0ELb1ELb1ELb1ELb1ELb0ELb0ELb0ELi2ELi4ELi4ELi4ELb0EEENS1_21CollectiveEpilogueBwdISA_SB_SD_Li256ELb1ELb0ELi2EEENS1_19SingleTileSchedulerILb1ELb0ELb0ELi128EEEEEEEEEvNT_6ParamsE$_ZZN4cute4takeILi1ELi3ENS_5tupleIJNS1_IJNS_1CILi1EEENS2_ILi512EEEiEEENS2_ILi4096EEENS1_IJNS1_IJiiEEENS2_ILi8192EEEEEEEEEEEDaRKT1_ENKUlDpRKT_E_clIJS6_S9_EEEDaSH_)
        /*c044*/ 	.word	0x00000000


	//----- nvinfo : EIATTR_FRAME_SIZE
	.align		4
.L_8214:
        /*c048*/ 	.byte	0x04, 0x11
        /*c04a*/ 	.short	(.L_8216 - .L_8215)
	.align		4
.L_8215:
        /*c04c*/ 	.word	index@($_ZN7cutlass13device_kernelIN5flash19enable_sm80_to_sm89INS1_16FlashAttnBwdSm80INS1_25CollectiveMainloopBwdSm80ILi2ELi2EN4cute5tupleIJNS5_1CILi128EEES8_NS7_ILi64EEEEEENS_10bfloat16_tEfNS_4arch4Sm80ELb0ELb1ELb1ELb1ELb1ELb0ELb0ELb0ELi2ELi4ELi4ELi4ELb0EEENS1_21CollectiveEpilogueBwdISA_SB_SD_Li256ELb1ELb0ELi2EEENS1_19SingleTileSchedulerILb1ELb0ELb0ELi128EEEEEEEEEvNT_6ParamsE$_ZZN4cute4takeILi1ELi2ENS_5tupleIJNS1_IJNS_1CILi1EEENS2_ILi0EEEEEEiEEEEEDaRKT1_ENKUlDpRKT_E_clIJiEEEDaSD_)
        /*c050*/ 	.word	0x00000000


	//----- nvinfo : EIATTR_FRAME_SIZE
	.align		4
.L_8216:
        /*c054*/ 	.byte	0x04, 0x11
        /*c056*/ 	.short	(.L_8218 - .L_8217)
	.align		4
.L_8217:
        /*c058*/ 	.word	index@($_ZN7cutlass13device_kernelIN5flash19enable_sm80_to_sm89INS1_16FlashAttnBwdSm80INS1_25CollectiveMainloopBwdSm80ILi2ELi2EN4cute5tupleIJNS5_1CILi128EEES8_NS7_ILi64EEEEEENS_10bfloat16_tEfNS_4arch4Sm80ELb0ELb1ELb1ELb1ELb1ELb0ELb0ELb0ELi2ELi4ELi4ELi4ELb0EEENS1_21CollectiveEpilogueBwdISA_SB_SD_Li256ELb1ELb0ELi2EEENS1_19SingleTileSchedulerILb1ELb0ELb0ELi128EEEEEEEEEvNT_6ParamsE$_ZZN4cute4diceINS_5tupleIJNS1_IJiNS1_IJiNS_1CILi0EEEEEEEEENS1_IJNS_10UnderscoreENS1_IJS6_S6_EEEEEEEEES9_EEDaRKT_RKT0_ENKUlRKT_RKT0_E_clIS5_S5_EEDaSI_SL_)
        /*c05c*/ 	.word	0x00000000


	//----- nvinfo : EIATTR_FRAME_SIZE
	.align		4
.L_8218:
        /*c060*/ 	.byte	0x04, 0x11
        /*c062*/ 	.short	(.L_8220 - .L_8219)
	.align		4
.L_8219:
        /*c064*/ 	.word	index@($_ZN7cutlass13device_kernelIN5flash19enable_sm80_to_sm89INS1_16FlashAttnBwdSm80INS1_25CollectiveMainloopBwdSm80ILi2ELi2EN4cute5tupleIJNS5_1CILi128EEES8_NS7_ILi64EEEEEENS_10bfloat16_tEfNS_4arch4Sm80ELb0ELb1ELb1ELb1ELb1ELb0ELb0ELb0ELi2ELi4ELi4ELi4ELb0EEENS1_21CollectiveEpilogueBwdISA_SB_SD_Li256ELb1ELb0ELi2EEENS1_19SingleTileSchedulerILb1ELb0ELb0ELi128EEEEEEEEEvNT_6ParamsE$_ZZN4cute19as_arithmetic_tupleINS_15ArithmeticTupleIJiiEEEEEDaRKT_ENKUlRKT_E_clIiEEDaS8_)
        /*c068*/ 	.word	0x00000000


	//----- nvinfo : EIATTR_FRAME_SIZE
	.align		4
.L_8220:
        /*c06c*/ 	.byte	0x04, 0x11
        /*c06e*/ 	.short	(.L_8222 - .L_8221)
	.align		4
.L_8221:
        /*c070*/ 	.word	index@($_ZN7cutlass13device_kernelIN5flash19enable_sm80_to_sm89INS1_16FlashAttnBwdSm80INS1_25CollectiveMainloopBwdSm80ILi2ELi2EN4cute5tupleIJNS5_1CILi128EEES8_NS7_ILi64EEEEEENS_10bfloat16_tEfNS_4arch4Sm80ELb0ELb1ELb1ELb1ELb1ELb0ELb0ELb0ELi2ELi4ELi4ELi4ELb0EEENS1_21CollectiveEpilogueBwdISA_SB_SD_Li256ELb1ELb0ELi2EEENS1_19SingleTileSchedulerILb1ELb0ELb0ELi128EEEEEEEEEvNT_6ParamsE$_ZZN4cute19as_arithmetic_tupleINS_15ArithmeticTupleIJiiEEEEEDaRKT_ENKUlDpRKT_E_clIJiiEEEDaS9_)
        /*c074*/ 	.word	0x00000000


	//----- nvinfo : EIATTR_FRAME_SIZE
	.align		4
.L_8222:
        /*c078*/ 	.byte	0x04, 0x11
        /*c07a*/ 	.short	(.L_8224 - .L_8223)
	.align		4
.L_8223:
        /*c07c*/ 	.word	index@($_ZN7cutlass13device_kernelIN5flash19enable_sm80_to_sm89INS1_16FlashAttnBwdSm80INS1_25CollectiveMainloopBwdSm80ILi2ELi2EN4cute5tupleIJNS5_1CILi128EEES8_NS7_ILi64EEEEEENS_10bfloat16_tEfNS_4arch4Sm80ELb0ELb1ELb1ELb1ELb1ELb0ELb0ELb0ELi2ELi4ELi4ELi4ELb0EEENS1_21CollectiveEpilogueBwdISA_SB_SD_Li256ELb1ELb0ELi2EEENS1_19SingleTileSchedulerILb1ELb0ELb0ELi128EEEEEEEEEvNT_6ParamsE$_ZZN4cute16flatten_to_tupleINS_5tupleIJNS_1CILi4096EEENS1_IJiiEEEEEEEEDaRKT_ENKUlRKT_E_clIS4_EEDaSB_)
        /*c080*/ 	.word	0x00000000


	//----- nvinfo : EIATTR_FRAME_SIZE
	.align		4
.L_8224:
        /*c084*/ 	.byte	0x04, 0x11
        /*c086*/ 	.short	(.L_8226 - .L_8225)
	.align		4
.L_8225:
        /*c088*/ 	.word	index@($_ZN7cutlass13device_kernelIN5flash19enable_sm80_to_sm89INS1_16FlashAttnBwdSm80INS1_25CollectiveMainloopBwdSm80ILi2ELi2EN4cute5tupleIJNS5_1CILi128EEES8_NS7_ILi64EEEEEENS_10bfloat16_tEfNS_4arch4Sm80ELb0ELb1ELb1ELb1ELb1ELb0ELb0ELb0ELi2ELi4ELi4ELi4ELb0EEENS1_21CollectiveEpilogueBwdISA_SB_SD_Li256ELb1ELb0ELi2EEENS1_19SingleTileSchedulerILb1ELb0ELb0ELi128EEEEEEEEEvNT_6ParamsE$_ZZN4cute16flatten_to_tupleINS_5tupleIJNS_1CILi4096EEENS1_IJNS1_IJiiEEENS2_ILi8192EEEEEEEEEEEDaRKT_ENKUlRKT_E_clIS6_EEDaSD_)
        /*c08c*/ 	.word	0x00000000


	//----- nvinfo : EIATTR_FRAME_SIZE
	.align		4
.L_8226:
        /*c090*/ 	.byte	0x04, 0x11
        /*c092*/ 	.short	(.L_8228 - .L_8227)
	.align		4
.L_8227:
        /*c094*/ 	.word	index@($_ZN7cutlass13device_kernelIN5flash19enable_sm80_to_sm89INS1_16FlashAttnBwdSm80INS1_25CollectiveMainloopBwdSm80ILi2ELi2EN4cute5tupleIJNS5_1CILi128EEES8_NS7_ILi64EEEEEENS_10bfloat16_tEfNS_4arch4Sm80ELb0ELb1ELb1ELb1ELb1ELb0ELb0ELb0ELi2ELi4ELi4ELi4ELb0EEENS1_21CollectiveEpilogueBwdISA_SB_SD_Li256ELb1ELb0ELi2EEENS1_19SingleTileSchedulerILb1ELb0ELb0ELi128EEEEEEEEEvNT_6ParamsE$_ZZN4cute16flatten_to_tupleINS_5tupleIJNS_1CILi1024EEENS1_IJiiEEEEEEEEDaRKT_ENKUlRKT_E_clIS4_EEDaSB_)
        /*c098*/ 	.word	0x00000000


	//----- nvinfo : EIATTR_FRAME_SIZE
	.align		4
.L_8228:
        /*c09c*/ 	.byte	0x04, 0x11
        /*c09e*/ 	.short	(.L_8230 - .L_8229)
	.align		4
.L_8229:
        /*c0a0*/ 	.word	index@($_ZN7cutlass13device_kernelIN5flash19enable_sm80_to_sm89INS1_16FlashAttnBwdSm80INS1_25CollectiveMainloopBwdSm80ILi2ELi2EN4cute5tupleIJNS5_1CILi128EEES8_NS7_ILi64EEEEEENS_10bfloat16_tEfNS_4arch4Sm80ELb0ELb1ELb1ELb1ELb1ELb0ELb0ELb0ELi2ELi4ELi4ELi4ELb0EEENS1_21CollectiveEpilogueBwdISA_SB_SD_Li256ELb1ELb0ELi2EEENS1_19SingleTileSchedulerILb1ELb0ELb0ELi128EEEEEEEEEvNT_6ParamsE$_ZZN4cute16flatten_to_tupleINS_5tupleIJNS_1CILi0EEENS1_IJNS2_ILi1EEENS2_ILi512EEEiEEEEEEEEDaRKT_ENKUlRKT_E_clIS6_EEDaSD_)
        /*c0a4*/ 	.word	0x00000000


	//----- nvinfo : EIATTR_FRAME_SIZE
	.align		4
.L_8230:
        /*c0a8*/ 	.byte	0x04, 0x11
        /*c0aa*/ 	.short	(.L_8232 - .L_8231)
	.align		4
.L_8231:
        /*c0ac*/ 	.word	index@($_ZN7cutlass13device_kernelIN5flash19enable_sm80_to_sm89INS1_16FlashAttnBwdSm80INS1_25CollectiveMainloopBwdSm80ILi2ELi2EN4cute5tupleIJNS5_1CILi128EEES8_NS7_ILi64EEEEEENS_10bfloat16_tEfNS_4arch4Sm80ELb0ELb1ELb1ELb1ELb1ELb0ELb0ELb0ELi2ELi4ELi4ELi4ELb0EEENS1_21CollectiveEpilogueBwdISA_SB_SD_Li256ELb1ELb0ELi2EEENS1_19SingleTileSchedulerILb1ELb0ELb0ELi128EEEEEEEEEvNT_6ParamsE$_ZZN4cute16flatten_to_tupleINS_5tupleIJNS1_IJiiEEENS_1CILi8192EEEEEEEEDaRKT_ENKUlRKT_E_clIS2_EEDaSB_)
        /*c0b0*/ 	.word	0x00000000


	//----- nvinfo : EIATTR_FRAME_SIZE
	.align		4
.L_8232:
        /*c0b4*/ 	.byte	0x04, 0x11
        /*c0b6*/ 	.short	(.L_8234 - .L_8233)
	.align		4
.L_8233:
        /*c0b8*/ 	.word	index@($_ZN7cutlass13device_kernelIN5flash19enable_sm80_to_sm89INS1_16FlashAttnBwdSm80INS1_25CollectiveMainloopBwdSm80ILi2ELi2EN4cute5tupleIJNS5_1CILi128EEES8_NS7_ILi64EEEEEENS_10bfloat16_tEfNS_4arch4Sm80ELb0ELb1ELb1ELb1ELb1ELb0ELb0ELb0ELi2ELi4ELi4ELi4ELb0EEENS1_21CollectiveEpilogueBwdISA_SB_SD_Li256ELb1ELb0ELi2EEENS1_19SingleTileSchedulerILb1ELb0ELb0ELi128EEEEEEEEEvNT_6ParamsE$_ZZN4cute16flatten_to_tupleINS_5tupleIJNS1_IJiiEEENS_1CILi1024EEEEEEEEDaRKT_ENKUlRKT_E_clIS2_EEDaSB_)
        /*c0bc*/ 	.word	0x00000000


	//----- nvinfo : EIATTR_FRAME_SIZE
	.align		4
.L_8234:
        /*c0c0*/ 	.byte	0x04, 0x11
        /*c0c2*/ 	.short	(.L_8236 - .L_8235)
	.align		4
.L_8235:
        /*c0c4*/ 	.word	index@($_ZN7cutlass13device_kernelIN5flash19enable_sm80_to_sm89INS1_16FlashAttnBwdSm80INS1_25CollectiveMainloopBwdSm80ILi2ELi2EN4cute5tupleIJNS5_1CILi128EEES8_NS7_ILi64EEEEEENS_10bfloat16_tEfNS_4arch4Sm80ELb0ELb1ELb1ELb1ELb1ELb0ELb0ELb0ELi2ELi4ELi4ELi4ELb0EEENS1_21CollectiveEpilogueBwdISA_SB_SD_Li256ELb1ELb0ELi2EEENS1_19SingleTileSchedulerILb1ELb0ELb0ELi128EEEEEEEEEvNT_6ParamsE$_ZZN4cute14transform_leafINS_15ArithmeticTupleIJiiEEENS_8identityEEEDaRKT_OT0_ENKUlRKT_E_clIiEEDaSB_)
        /*c0c8*/ 	.word	0x00000000


	//----- nvinfo : EIATTR_FRAME_SIZE
	.align		4
.L_8236:
        /*c0cc*/ 	.byte	0x04, 0x11
        /*c0ce*/ 	.short	(.L_8238 - .L_8237)
	.align		4
.L_8237:
        /*c0d0*/ 	.word	index@($_ZN7cutlass13device_kernelIN5flash19enable_sm80_to_sm89INS1_16FlashAttnBwdSm80INS1_25CollectiveMainloopBwdSm80ILi2ELi2EN4cute5tupleIJNS5_1CILi128EEES8_NS7_ILi64EEEEEENS_10bfloat16_tEfNS_4arch4Sm80ELb0ELb1ELb1ELb1ELb1ELb0ELb0ELb0ELi2ELi4ELi4ELi4ELb0EEENS1_21CollectiveEpilogueBwdISA_SB_SD_Li256ELb1ELb0ELi2EEENS1_19SingleTileSchedulerILb1ELb0ELb0ELi128EEEEEEEEEvNT_6ParamsE$_ZZN4cute14logical_divideINS_5tupleIJNS1_IJNS_1CILi8EEENS2_ILi1EEEEEENS1_IJNS2_ILi2EEEEEEEEENS1_IJNS1_IJS4_NS2_ILi0EEEEEENS1_IJiEEEEEENS1_IJS5_NS_6LayoutIS4_S9_EEEEEEEDaRKNSD_IT_T0_EERKT1_ENKUlRKT_RKT0_E_clINSD_IS7_SB_EESE_EEDaSQ_ST_)
        /*c0d4*/ 	.word	0x00000000


	//----- nvinfo : EIATTR_FRAME_SIZE
	.align		4
.L_8238:
        /*c0d8*/ 	.byte	0x04, 0x11
        /*c0da*/ 	.short	(.L_8240 - .L_8239)
	.align		4
.L_8239:
        /*c0dc*/ 	.word	index@($_ZN7cutlass13device_kernelIN5flash19enable_sm80_to_sm89INS1_16FlashAttnBwdSm80INS1_25CollectiveMainloopBwdSm80ILi2ELi2EN4cute5tupleIJNS5_1CILi128EEES8_NS7_ILi64EEEEEENS_10bfloat16_tEfNS_4arch4Sm80ELb0ELb1ELb1ELb1ELb1ELb0ELb0ELb0ELi2ELi4ELi4ELi4ELb0EEENS1_21CollectiveEpilogueBwdISA_SB_SD_Li256ELb1ELb0ELi2EEENS1_19SingleTileSchedulerILb1ELb0ELb0ELi128EEEEEEEEEvNT_6ParamsE$_ZZN4cute13to_mixed_bitsINS_5tupleIJNS_1CILi4EEENS2_ILi8EEEEEENS1_IJNS2_ILi128EEENS2_ILi0EEEEEENS1_IJiiEEEEEDaRKT_RKT0_RKT1_ENKUlRKT_RKT0_RKT1_E_clIS3_S6_iEEDaSL_SO_SR_)
        /*c0e0*/ 	.word	0x00000000


	//----- nvinfo : EIATTR_FRAME_SIZE
	.align		4
.L_8240:
        /*c0e4*/ 	.byte	0x04, 0x11
        /*c0e6*/ 	.short	(.L_8242 - .L_8241)
	.align		4
.L_8241:
        /*c0e8*/ 	.word	index@($_ZN7cutlass13device_kernelIN5flash19enable_sm80_to_sm89INS1_16FlashAttnBwdSm80INS1_25CollectiveMainloopBwdSm80ILi2ELi2EN4cute5tupleIJNS5_1CILi128EEES8_NS7_ILi64EEEEEENS_10bfloat16_tEfNS_4arch4Sm80ELb0ELb1ELb1ELb1ELb1ELb0ELb0ELb0ELi2ELi4ELi4ELi4ELb0EEENS1_21CollectiveEpilogueBwdISA_SB_SD_Li256ELb1ELb0ELi2EEENS1_19SingleTileSchedulerILb1ELb0ELb0ELi128EEEEEEEEEvNT_6ParamsE$_ZZN4cute13to_mixed_bitsINS_5tupleIJNS_1CILi4EEENS2_ILi8EEEEEENS1_IJNS2_ILi128EEENS2_ILi0EEEEEENS1_IJiiEEEEEDaRKT_RKT0_RKT1_ENKUlDpRKT_E_clIJNS_9MixedBitsILj0ELj384EEENS2_ILj0EEEEEEDaSM_)
        /*c0ec*/ 	.word	0x00000000


	//----- nvinfo : EIATTR_FRAME_SIZE
	.align		4
.L_8242:
        /*c0f0*/ 	.byte	0x04, 0x11
        /*c0f2*/ 	.short	(.L_8244 - .L_8243)
	.align		4
.L_8243:
        /*c0f4*/ 	.word	index@($_ZN7cutlass13device_kernelIN5flash19enable_sm80_to_sm89INS1_16FlashAttnBwdSm80INS1_25CollectiveMainloopBwdSm80ILi2ELi2EN4cute5tupleIJNS5_1CILi128EEES8_NS7_ILi64EEEEEENS_10bfloat16_tEfNS_4arch4Sm80ELb0ELb1ELb1ELb1ELb1ELb0ELb0ELb0ELi2ELi4ELi4ELi4ELb0EEENS1_21CollectiveEpilogueBwdISA_SB_SD_Li256ELb1ELb0ELi2EEENS1_19SingleTileSchedulerILb1ELb0ELb0ELi128EEEEEEEEEvNT_6ParamsE$_ZZN4cute13to_mixed_bitsINS_5tupleIJNS_1CILi4EEENS2_ILi8EEEEEENS1_IJNS2_ILi0EEENS2_ILi64EEEEEENS1_IJiiEEEEEDaRKT_RKT0_RKT1_ENKUlRKT_RKT0_RKT1_E_clIS4_S7_iEEDaSL_SO_SR_)
        /*c0f8*/ 	.word	0x00000000


	//----- nvinfo : EIATTR_FRAME_SIZE
	.align		4
.L_8244:
        /*c0fc*/ 	.byte	0x04, 0x11
        /*c0fe*/ 	.short	(.L_8246 - .L_8245)
	.align		4
.L_8245:
        /*c100*/ 	.word	index@($_ZN7cutlass13device_kernelIN5flash19enable_sm80_to_sm89INS1_16FlashAttnBwdSm80INS1_25CollectiveMainloopBwdSm80ILi2ELi2EN4cute5tupleIJNS5_1CILi128EEES8_NS7_ILi64EEEEEENS_10bfloat16_tEfNS_4arch4Sm80ELb0ELb1ELb1ELb1ELb1ELb0ELb0ELb0ELi2ELi4ELi4ELi4ELb0EEENS1_21CollectiveEpilogueBwdISA_SB_SD_Li256ELb1ELb0ELi2EEENS1_19SingleTileSchedulerILb1ELb0ELb0ELi128EEEEEEEEEvNT_6ParamsE$_ZZN4cute13to_mixed_bitsINS_5tupleIJNS_1CILi4EEENS2_ILi8EEEEEENS1_IJNS2_ILi0EEENS2_ILi64EEEEEENS1_IJiiEEEEEDaRKT_RKT0_RKT1_ENKUlDpRKT_E_clIJNS2_ILj0EEENS_9MixedBitsILj0ELj448EEEEEEDaSM_)
        /*c104*/ 	.word	0x00000000


	//----- nvinfo : EIATTR_FRAME_SIZE
	.align		4
.L_8246:
        /*c108*/ 	.byte	0x04, 0x11
        /*c10a*/ 	.short	(.L_8248 - .L_8247)
	.align		4
.L_8247:
        /*c10c*/ 	.word	index@($_ZN7cutlass13device_kernelIN5flash19enable_sm80_to_sm89INS1_16FlashAttnBwdSm80INS1_25CollectiveMainloopBwdSm80ILi2ELi2EN4cute5tupleIJNS5_1CILi128EEES8_NS7_ILi64EEEEEENS_10bfloat16_tEfNS_4arch4Sm80ELb0ELb1ELb1ELb1ELb1ELb0ELb0ELb0ELi2ELi4ELi4ELi4ELb0EEENS1_21CollectiveEpilogueBwdISA_SB_SD_Li256ELb1ELb0ELi2EEENS1_19SingleTileSchedulerILb1ELb0ELb0ELi128EEEEEEEEEvNT_6ParamsE$_ZZN4cute13to_mixed_bitsINS_5tupleIJNS1_IJNS_1CILi4EEENS2_ILi8EEEEEES3_NS2_ILi1EEEEEENS1_IJNS1_IJNS2_ILi128EEENS2_ILi0EEEEEENS2_ILi16EEES9_EEENS1_IJNS1_IJiiEEEiS9_EEEEEDaRKT_RKT0_RKT1_ENKUlRKT_RKT0_RKT1_E_clIS5_SA_SD_EEDaSQ_ST_SW_)
        /*c110*/ 	.word	0x00000000


	//----- nvinfo : EIATTR_FRAME_SIZE
	.align		4
.L_8248:
        /*c114*/ 	.byte	0x04, 0x11
        /*c116*/ 	.short	(.L_8250 - .L_8249)
	.align		4
.L_8249:
        /*c118*/ 	.word	index@($_ZN7cutlass13device_kernelIN5flash19enable_sm80_to_sm89INS1_16FlashAttnBwdSm80INS1_25CollectiveMainloopBwdSm80ILi2ELi2EN4cute5tupleIJNS5_1CILi128EEES8_NS7_ILi64EEEEEENS_10bfloat16_tEfNS_4arch4Sm80ELb0ELb1ELb1ELb1ELb1ELb0ELb0ELb0ELi2ELi4ELi4ELi4ELb0EEENS1_21CollectiveEpilogueBwdISA_SB_SD_Li256ELb1ELb0ELi2EEENS1_19SingleTileSchedulerILb1ELb0ELb0ELi128EEEEEEEEEvNT_6ParamsE$_ZZN4cute13to_mixed_bitsINS_5tupleIJNS1_IJNS_1CILi4EEENS2_ILi8EEEEEES3_NS2_ILi1EEEEEENS1_IJNS1_IJNS2_ILi128EEENS2_ILi0EEEEEENS2_ILi16EEES9_EEENS1_IJNS1_IJiiEEEiS9_EEEEEDaRKT_RKT0_RKT1_ENKUlRKT_RKT0_RKT1_E_clIS3_SB_iEEDaSQ_ST_SW_)
        /*c11c*/ 	.word	0x00000000


	//----- nvinfo : EIATTR_FRAME_SIZE
	.align		4
.L_8250:
        /*c120*/ 	.byte	0x04, 0x11
        /*c122*/ 	.short	(.L_8252 - .L_8251)
	.align		4
.L_8251:
        /*c124*/ 	.word	index@($_ZN7cutlass13device_kernelIN5flash19enable_sm80_to_sm89INS1_16FlashAttnBwdSm80INS1_25CollectiveMainloopBwdSm80ILi2ELi2EN4cute5tupleIJNS5_1CILi128EEES8_NS7_ILi64EEEEEENS_10bfloat16_tEfNS_4arch4Sm80ELb0ELb1ELb1ELb1ELb1ELb0ELb0ELb0ELi2ELi4ELi4ELi4ELb0EEENS1_21CollectiveEpilogueBwdISA_SB_SD_Li256ELb1ELb0ELi2EEENS1_19SingleTileSchedulerILb1ELb0ELb0ELi128EEEEEEEEEvNT_6ParamsE$_ZZN4cute13to_mixed_bitsINS_5tupleIJNS1_IJNS_1CILi4EEENS2_ILi8EEEEEES3_NS2_ILi1EEEEEENS1_IJNS1_IJNS2_ILi128EEENS2_ILi0EEEEEENS2_ILi16EEES9_EEENS1_IJNS1_IJiiEEEiS9_EEEEEDaRKT_RKT0_RKT1_ENKUlDpRKT_E_clIJNS_9MixedBitsILj0ELj384EEENSU_ILj0ELj48EEENS2_ILj0EEEEEEDaSR_)
        /*c128*/ 	.word	0x00000000


	//----- nvinfo : EIATTR_FRAME_SIZE
	.align		4
.L_8252:
        /*c12c*/ 	.byte	0x04, 0x11
        /*c12e*/ 	.short	(.L_8254 - .L_8253)
	.align		4
.L_8253:
        /*c130*/ 	.word	index@($_ZN7cutlass13device_kernelIN5flash19enable_sm80_to_sm89INS1_16FlashAttnBwdSm80INS1_25CollectiveMainloopBwdSm80ILi2ELi2EN4cute5tupleIJNS5_1CILi128EEES8_NS7_ILi64EEEEEENS_10bfloat16_tEfNS_4arch4Sm80ELb0ELb1ELb1ELb1ELb1ELb0ELb0ELb0ELi2ELi4ELi4ELi4ELb0EEENS1_21CollectiveEpilogueBwdISA_SB_SD_Li256ELb1ELb0ELi2EEENS1_19SingleTileSchedulerILb1ELb0ELb0ELi128EEEEEEEEEvNT_6ParamsE$_ZZN4cute13to_mixed_bitsINS_5tupleIJNS1_IJNS_1CILi4EEENS2_ILi8EEEEEES3_NS2_ILi1EEEEEENS1_IJNS1_IJNS2_ILi0EEENS2_ILi64EEEEEES8_S8_EEENS1_IJNS1_IJiiEEEiS8_EEEEEDaRKT_RKT0_RKT1_ENKUlRKT_RKT0_RKT1_E_clIS5_SA_SC_EEDaSP_SS_SV_)
        /*c134*/ 	.word	0x00000000


	//----- nvinfo : EIATTR_FRAME_SIZE
	.align		4
.L_8254:
        /*c138*/ 	.byte	0x04, 0x11
        /*c13a*/ 	.short	(.L_8256 - .L_8255)
	.align		4
.L_8255:
        /*c13c*/ 	.word	index@($_ZN7cutlass13device_kernelIN5flash19enable_sm80_to_sm89INS1_16FlashAttnBwdSm80INS1_25CollectiveMainloopBwdSm80ILi2ELi2EN4cute5tupleIJNS5_1CILi128EEES8_NS7_ILi64EEEEEENS_10bfloat16_tEfNS_4arch4Sm80ELb0ELb1ELb1ELb1ELb1ELb0ELb0ELb0ELi2ELi4ELi4ELi4ELb0EEENS1_21CollectiveEpilogueBwdISA_SB_SD_Li256ELb1ELb0ELi2EEENS1_19SingleTileSchedulerILb1ELb0ELb0ELi128EEEEEEEEEvNT_6ParamsE$_ZZN4cute13to_mixed_bitsINS_5tupleIJNS1_IJNS_1CILi4EEENS2_ILi8EEEEEES3_NS2_ILi1EEEEEENS1_IJNS1_IJNS2_ILi0EEENS2_ILi64EEEEEES8_S8_EEENS1_IJNS1_IJiiEEEiS8_EEEEEDaRKT_RKT0_RKT1_ENKUlDpRKT_E_clIJNS_9MixedBitsILj0ELj448EEENS2_ILj0EEESV_EEEDaSQ_)
        /*c140*/ 	.word	0x00000000


	//----- nvinfo : EIATTR_FRAME_SIZE
	.align		4
.L_8256:
        /*c144*/ 	.byte	0x04, 0x11
        /*c146*/ 	.short	(.L_8258 - .L_8257)
	.align		4
.L_8257:
        /*c148*/ 	.word	index@($_ZN7cutlass13device_kernelIN5flash19enable_sm80_to_sm89INS1_16FlashAttnBwdSm80INS1_25CollectiveMainloopBwdSm80ILi2ELi2EN4cute5tupleIJNS5_1CILi128EEES8_NS7_ILi64EEEEEENS_10bfloat16_tEfNS_4arch4Sm80ELb0ELb1ELb1ELb1ELb1ELb0ELb0ELb0ELi2ELi4ELi4ELi4ELb0EEENS1_21CollectiveEpilogueBwdISA_SB_SD_Li256ELb1ELb0ELi2EEENS1_19SingleTileSchedulerILb1ELb0ELb0ELi128EEEEEEEEEvNT_6ParamsE$_ZZN4cute13to_mixed_bitsINS_5tupleIJNS1_IJNS_1CILi4EEENS2_ILi8EEEEEENS2_ILi2EEENS2_ILi1EEEEEENS1_IJNS1_IJNS2_ILi128EEENS2_ILi0EEEEEES4_SA_EEENS1_IJNS1_IJiiEEEiSA_EEEEEDaRKT_RKT0_RKT1_ENKUlRKT_RKT0_RKT1_E_clIS6_S4_iEEDaSQ_ST_SW_)
        /*c14c*/ 	.word	0x00000000


	//----- nvinfo : EIATTR_FRAME_SIZE
	.align		4
.L_8258:
        /*c150*/ 	.byte	0x04, 0x11
        /*c152*/ 	.short	(.L_8260 - .L_8259)
	.align		4
.L_8259:
        /*c154*/ 	.word	index@($_ZN7cutlass13device_kernelIN5flash19enable_sm80_to_sm89INS1_16FlashAttnBwdSm80INS1_25CollectiveMainloopBwdSm80ILi2ELi2EN4cute5tupleIJNS5_1CILi128EEES8_NS7_ILi64EEEEEENS_10bfloat16_tEfNS_4arch4Sm80ELb0ELb1ELb1ELb1ELb1ELb0ELb0ELb0ELi2ELi4ELi4ELi4ELb0EEENS1_21CollectiveEpilogueBwdISA_SB_SD_Li256ELb1ELb0ELi2EEENS1_19SingleTileSchedulerILb1ELb0ELb0ELi128EEEEEEEEEvNT_6ParamsE$_ZZN4cute13to_mixed_bitsINS_5tupleIJNS1_IJNS_1CILi4EEENS2_ILi8EEEEEENS2_ILi2EEENS2_ILi1EEEEEENS1_IJNS1_IJNS2_ILi128EEENS2_ILi0EEEEEES4_SA_EEENS1_IJNS1_IJiiEEEiSA_EEEEEDaRKT_RKT0_RKT1_ENKUlRKT_RKT0_RKT1_E_clIS5_SB_SD_EEDaSQ_ST_SW_)
        /*c158*/ 	.word	0x00000000


	//----- nvinfo : EIATTR_FRAME_SIZE
	.align		4
.L_8260:
        /*c15c*/ 	.byte	0x04, 0x11
        /*c15e*/ 	.short	(.L_8262 - .L_8261)
	.align		4
.L_8261:
        /*c160*/ 	.word	index@($_ZN7cutlass13device_kernelIN5flash19enable_sm80_to_sm89INS1_16FlashAttnBwdSm80INS1_25CollectiveMainloopBwdSm80ILi2ELi2EN4cute5tupleIJNS5_1CILi128EEES8_NS7_ILi64EEEEEENS_10bfloat16_tEfNS_4arch4Sm80ELb0ELb1ELb1ELb1ELb1ELb0ELb0ELb0ELi2ELi4ELi4ELi4ELb0EEENS1_21CollectiveEpilogueBwdISA_SB_SD_Li256ELb1ELb0ELi2EEENS1_19SingleTileSchedulerILb1ELb0ELb0ELi128EEEEEEEEEvNT_6ParamsE$_ZZN4cute13to_mixed_bitsINS_5tupleIJNS1_IJNS_1CILi4EEENS2_ILi8EEEEEENS2_ILi2EEENS2_ILi1EEEEEENS1_IJNS1_IJNS2_ILi128EEENS2_ILi0EEEEEES4_SA_EEENS1_IJNS1_IJiiEEEiSA_EEEEEDaRKT_RKT0_RKT1_ENKUlDpRKT_E_clIJNS_9MixedBitsILj0ELj384EEENSU_ILj0ELj8EEENS2_ILj0EEEEEEDaSR_)
        /*c164*/ 	.word	0x00000000


	//----- nvinfo : EIATTR_FRAME_SIZE
	.align		4
.L_8262:
        /*c168*/ 	.byte	0x04, 0x11
        /*c16a*/ 	.short	(.L_8264 - .L_8263)
	.align		4
.L_8263:
        /*c16c*/ 	.word	index@($_ZN7cutlass13device_kernelIN5flash19enable_sm80_to_sm89INS1_16FlashAttnBwdSm80INS1_25CollectiveMainloopBwdSm80ILi2ELi2EN4cute5tupleIJNS5_1CILi128EEES8_NS7_ILi64EEEEEENS_10bfloat16_tEfNS_4arch4Sm80ELb0ELb1ELb1ELb1ELb1ELb0ELb0ELb0ELi2ELi4ELi4ELi4ELb0EEENS1_21CollectiveEpilogueBwdISA_SB_SD_Li256ELb1ELb0ELi2EEENS1_19SingleTileSchedulerILb1ELb0ELb0ELi128EEEEEEEEEvNT_6ParamsE$_ZZN4cute13to_mixed_bitsINS_5tupleIJNS1_IJNS_1CILi4EEENS2_ILi8EEEEEENS2_ILi2EEENS2_ILi1EEEEEENS1_IJNS1_IJNS2_ILi0EEENS2_ILi64EEEEEES9_S9_EEENS1_IJNS1_IJiiEEEiS9_EEEEEDaRKT_RKT0_RKT1_ENKUlRKT_RKT0_RKT1_E_clIS5_SB_SD_EEDaSQ_ST_SW_)
        /*c170*/ 	.word	0x00000000


	//----- nvinfo : EIATTR_FRAME_SIZE
	.align		4
.L_8264:
        /*c174*/ 	.byte	0x04, 0x11
        /*c176*/ 	.short	(.L_8266 - .L_8265)
	.align		4
.L_8265:
        /*c178*/ 	.word	index@($_ZN7cutlass13device_kernelIN5flash19enable_sm80_to_sm89INS1_16FlashAttnBwdSm80INS1_25CollectiveMainloopBwdSm80ILi2ELi2EN4cute5tupleIJNS5_1CILi128EEES8_NS7_ILi64EEEEEENS_10bfloat16_tEfNS_4arch4Sm80ELb0ELb1ELb1ELb1ELb1ELb0ELb0ELb0ELi2ELi4ELi4ELi4ELb0EEENS1_21CollectiveEpilogueBwdISA_SB_SD_Li256ELb1ELb0ELi2EEENS1_19SingleTileSchedulerILb1ELb0ELb0ELi128EEEEEEEEEvNT_6ParamsE$_ZZN4cute13to_mixed_bitsINS_5tupleIJNS1_IJNS_1CILi4EEENS2_ILi8EEEEEENS2_ILi2EEENS2_ILi1EEEEEENS1_IJNS1_IJNS2_ILi0EEENS2_ILi64EEEEEES9_S9_EEENS1_IJNS1_IJiiEEEiS9_EEEEEDaRKT_RKT0_RKT1_ENKUlDpRKT_E_clIJNS_9MixedBitsILj0ELj448EEENS2_ILj0EEESW_EEEDaSR_)
        /*c17c*/ 	.word	0x00000000


	//----- nvinfo : EIATTR_FRAME_SIZE
	.align		4
.L_8266:
        /*c180*/ 	.byte	0x04, 0x11
        /*c182*/ 	.short	(.L_8268 - .L_8267)
	.align		4
.L_8267:
        /*c184*/ 	.word	index@($_ZN7cutlass13device_kernelIN5flash19enable_sm80_to_sm89INS1_16FlashAttnBwdSm80INS1_25CollectiveMainloopBwdSm80ILi2ELi2EN4cute5tupleIJNS5_1CILi128EEES8_NS7_ILi64EEEEEENS_10bfloat16_tEfNS_4arch4Sm80ELb0ELb1ELb1ELb1ELb1ELb0ELb0ELb0ELi2ELi4ELi4ELi4ELb0EEENS1_21CollectiveEpilogueBwdISA_SB_SD_Li256ELb1ELb0ELi2EEENS1_19SingleTileSchedulerILb1ELb0ELb0ELi128EEEEEEEEEvNT_6ParamsE$_ZZN4cute12filter_tupleINS_5tupleIJiNS_1CILi0EEEEEES4_ZNS_6detail9lift_diceIS4_S4_EEDaRKT_RKT0_EUlRKT_RKT0_E_EEDaS9_SC_OT1_ENKUlDpSF_E_clIJNS1_IJiEEENS1_IJS3_EEEEEEDaSM_)
        /*c188*/ 	.word	0x00000000


	//----- nvinfo : EIATTR_FRAME_SIZE
	.align		4
.L_8268:
        /*c18c*/ 	.byte	0x04, 0x11
        /*c18e*/ 	.short	(.L_8270 - .L_8269)
	.align		4
.L_8269:
        /*c190*/ 	.word	index@($_ZN7cutlass13device_kernelIN5flash19enable_sm80_to_sm89INS1_16FlashAttnBwdSm80INS1_25CollectiveMainloopBwdSm80ILi2ELi2EN4cute5tupleIJNS5_1CILi128EEES8_NS7_ILi64EEEEEENS_10bfloat16_tEfNS_4arch4Sm80ELb0ELb1ELb1ELb1ELb1ELb0ELb0ELb0ELi2ELi4ELi4ELi4ELb0EEENS1_21CollectiveEpilogueBwdISA_SB_SD_Li256ELb1ELb0ELi2EEENS1_19SingleTileSchedulerILb1ELb0ELb0ELi128EEEEEEEEEvNT_6ParamsE$_ZZN4cute12filter_tupleINS_5tupleIJiNS1_IJiNS_1CILi0EEEEEEEEES5_ZNS_6detail9lift_diceIS5_S5_EEDaRKT_RKT0_EUlRKT_RKT0_E_EEDaSA_SD_OT1_ENKUlDpSG_E_clIJNS1_IJiEEES4_EEEDaSN_)
        /*c194*/ 	.word	0x00000000


	//----- nvinfo : EIATTR_FRAME_SIZE
	.align		4
.L_8270:
        /*c198*/ 	.byte	0x04, 0x11
        /*c19a*/ 	.short	(.L_8272 - .L_8271)
	.align		4
.L_8271:
        /*c19c*/ 	.word	index@($_ZN7cutlass13device_kernelIN5flash19enable_sm80_to_sm89INS1_16FlashAttnBwdSm80INS1_25CollectiveMainloopBwdSm80ILi2ELi2EN4cute5tupleIJNS5_1CILi128EEES8_NS7_ILi64EEEEEENS_10bfloat16_tEfNS_4arch4Sm80ELb0ELb1ELb1ELb1ELb1ELb0ELb0ELb0ELi2ELi4ELi4ELi4ELb0EEENS1_21CollectiveEpilogueBwdISA_SB_SD_Li256ELb1ELb0ELi2EEENS1_19SingleTileSchedulerILb1ELb0ELb0ELi128EEEEEEEEEvNT_6ParamsE$_ZZN4cute12filter_tupleINS_5tupleIJNS_1CILi4096EEENS1_IJiiEEEEEEZNS_16flatten_to_tupleIS5_EEDaRKT_EUlRKT_E_EEDaS9_OT0_ENKUlDpSC_E_clIJNS1_IJS3_EEES4_EEEDaSG_)
        /*c1a0*/ 	.word	0x00000000


	//----- nvinfo : EIATTR_FRAME_SIZE
	.align		4
.L_8272:
        /*c1a4*/ 	.byte	0x04, 0x11
        /*c1a6*/ 	.short	(.L_8274 - .L_8273)
	.align		4
.L_8273:
        /*c1a8*/ 	.word	index@($_ZN7cutlass13device_kernelIN5flash19enable_sm80_to_sm89INS1_16FlashAttnBwdSm80INS1_25CollectiveMainloopBwdSm80ILi2ELi2EN4cute5tupleIJNS5_1CILi128EEES8_NS7_ILi64EEEEEENS_10bfloat16_tEfNS_4arch4Sm80ELb0ELb1ELb1ELb1ELb1ELb0ELb0ELb0ELi2ELi4ELi4ELi4ELb0EEENS1_21CollectiveEpilogueBwdISA_SB_SD_Li256ELb1ELb0ELi2EEENS1_19SingleTileSchedulerILb1ELb0ELb0ELi128EEEEEEEEEvNT_6ParamsE$_ZZN4cute12filter_tupleINS_5tupleIJNS_1CILi4096EEENS1_IJNS1_IJiiEEENS2_ILi8192EEEEEEEEEZNS_16flatten_to_tupleIS7_EEDaRKT_EUlRKT_E_EEDaSB_OT0_ENKUlDpSE_E_clIJNS1_IJS3_EEENS1_IJiiS5_EEEEEEDaSI_)
        /*c1ac*/ 	.word	0x00000000


	//----- nvinfo : EIATTR_FRAME_SIZE
	.align		4
.L_8274:
        /*c1b0*/ 	.byte	0x04, 0x11
        /*c1b2*/ 	.short	(.L_8276 - .L_8275)
	.align		4
.L_8275:
        /*c1b4*/ 	.word	index@($_ZN7cutlass13device_kernelIN5flash19enable_sm80_to_sm89INS1_16FlashAttnBwdSm80INS1_25CollectiveMainloopBwdSm80ILi2ELi2EN4cute5tupleIJNS5_1CILi128EEES8_NS7_ILi64EEEEEENS_10bfloat16_tEfNS_4arch4Sm80ELb0ELb1ELb1ELb1ELb1ELb0ELb0ELb0ELi2ELi4ELi4ELi4ELb0EEENS1_21CollectiveEpilogueBwdISA_SB_SD_Li256ELb1ELb0ELi2EEENS1_19SingleTileSchedulerILb1ELb0ELb0ELi128EEEEEEEEEvNT_6ParamsE$_ZZN4cute12filter_tupleINS_5tupleIJNS_1CILi1EEENS1_IJiiiEEENS2_ILi64EEENS1_IJNS2_ILi72EEENS2_ILi144EEENS2_ILi288EEEEEENS2_ILi512EEEEEEZNS_7flattenISB_EEDaRKT_EUlRKT_E_EEDaSF_OT0_ENKUlDpSI_E_clIJNS1_IJS3_EEES4_NS1_IJS5_EEES9_NS1_IJSA_EEEEEEDaSM_)
        /*c1b8*/ 	.word	0x00000000


	//----- nvinfo : EIATTR_FRAME_SIZE
	.align		4
.L_8276:
        /*c1bc*/ 	.byte	0x04, 0x11
        /*c1be*/ 	.short	(.L_8278 - .L_8277)
	.align		4
.L_8277:
        /*c1c0*/ 	.word	index@($_ZN7cutlass13device_kernelIN5flash19enable_sm80_to_sm89INS1_16FlashAttnBwdSm80INS1_25CollectiveMainloopBwdSm80ILi2ELi2EN4cute5tupleIJNS5_1CILi128EEES8_NS7_ILi64EEEEEENS_10bfloat16_tEfNS_4arch4Sm80ELb0ELb1ELb1ELb1ELb1ELb0ELb0ELb0ELi2ELi4ELi4ELi4ELb0EEENS1_21CollectiveEpilogueBwdISA_SB_SD_Li256ELb1ELb0ELi2EEENS1_19SingleTileSchedulerILb1ELb0ELb0ELi128EEEEEEEEEvNT_6ParamsE$_ZZN4cute12filter_tupleINS_5tupleIJNS_1CILi1EEENS1_IJNS2_ILi8EEEiiEEENS2_ILi64EEENS1_IJiNS2_ILi144EEENS2_ILi288EEEEEENS2_ILi512EEEEEEZNS_7flattenISB_EEDaRKT_EUlRKT_E_EEDaSF_OT0_ENKUlDpSI_E_clIJNS1_IJS3_EEES5_NS1_IJS6_EEES9_NS1_IJSA_EEEEEEDaSM_)
        /*c1c4*/ 	.word	0x00000000


	//----- nvinfo : EIATTR_FRAME_SIZE
	.align		4
.L_8278:
        /*c1c8*/ 	.byte	0x04, 0x11
        /*c1ca*/ 	.short	(.L_8280 - .L_8279)
	.align		4
.L_8279:
        /*c1cc*/ 	.word	index@($_ZN7cutlass13device_kernelIN5flash19enable_sm80_to_sm89INS1_16FlashAttnBwdSm80INS1_25CollectiveMainloopBwdSm80ILi2ELi2EN4cute5tupleIJNS5_1CILi128EEES8_NS7_ILi64EEEEEENS_10bfloat16_tEfNS_4arch4Sm80ELb0ELb1ELb1ELb1ELb1ELb0ELb0ELb0ELi2ELi4ELi4ELi4ELb0EEENS1_21CollectiveEpilogueBwdISA_SB_SD_Li256ELb1ELb0ELi2EEENS1_19SingleTileSchedulerILb1ELb0ELb0ELi128EEEEEEEEEvNT_6ParamsE$_ZZN4cute12filter_tupleINS_5tupleIJNS_1CILi1024EEENS1_IJiiEEEEEEZNS_16flatten_to_tupleIS5_EEDaRKT_EUlRKT_E_EEDaS9_OT0_ENKUlDpSC_E_clIJNS1_IJS3_EEES4_EEEDaSG_)
        /*c1d0*/ 	.word	0x00000000


	//----- nvinfo : EIATTR_FRAME_SIZE
	.align		4
.L_8280:
        /*c1d4*/ 	.byte	0x04, 0x11
        /*c1d6*/ 	.short	(.L_8282 - .L_8281)
	.align		4
.L_8281:
        /*c1d8*/ 	.word	index@($_ZN7cutlass13device_kernelIN5flash19enable_sm80_to_sm89INS1_16FlashAttnBwdSm80INS1_25CollectiveMainloopBwdSm80ILi2ELi2EN4cute5tupleIJNS5_1CILi128EEES8_NS7_ILi64EEEEEENS_10bfloat16_tEfNS_4arch4Sm80ELb0ELb1ELb1ELb1ELb1ELb0ELb0ELb0ELi2ELi4ELi4ELi4ELb0EEENS1_21CollectiveEpilogueBwdISA_SB_SD_Li256ELb1ELb0ELi2EEENS1_19SingleTileSchedulerILb1ELb0ELb0ELi128EEEEEEEEEvNT_6ParamsE$_ZZN4cute12filter_tupleINS_5tupleIJNS_1CILi0EEENS_10UnderscoreEEEENS1_IJNS1_IJS3_S3_EEEiEEEZNS_6detail10lift_sliceIS5_S7_EEDaRKT_RKT0_EUlRKT_RKT0_E_EEDaSC_SF_OT1_ENKUlDpSI_E_clIJNS1_IJEEENS1_IJiEEEEEEDaSP_)
        /*c1dc*/ 	.word	0x00000000


	//----- nvinfo : EIATTR_FRAME_SIZE
	.align		4
.L_8282:
        /*c1e0*/ 	.byte	0x04, 0x11
        /*c1e2*/ 	.short	(.L_8284 - .L_8283)
	.align		4
.L_8283:
        /*c1e4*/ 	.word	index@($_ZN7cutlass13device_kernelIN5flash19enable_sm80_to_sm89INS1_16FlashAttnBwdSm80INS1_25CollectiveMainloopBwdSm80ILi2ELi2EN4cute5tupleIJNS5_1CILi128EEES8_NS7_ILi64EEEEEENS_10bfloat16_tEfNS_4arch4Sm80ELb0ELb1ELb1ELb1ELb1ELb0ELb0ELb0ELi2ELi4ELi4ELi4ELb0EEENS1_21CollectiveEpilogueBwdISA_SB_SD_Li256ELb1ELb0ELi2EEENS1_19SingleTileSchedulerILb1ELb0ELb0ELi128EEEEEEEEEvNT_6ParamsE$_ZZN4cute12filter_tupleINS_5tupleIJNS_1CILi0EEENS1_IJNS2_ILi1EEENS2_ILi512EEEiEEEEEEZNS_16flatten_to_tupleIS7_EEDaRKT_EUlRKT_E_EEDaSB_OT0_ENKUlDpSE_E_clIJNS1_IJS3_EEES6_EEEDaSI_)
        /*c1e8*/ 	.word	0x00000000


	//----- nvinfo : EIATTR_FRAME_SIZE
	.align		4
.L_8284:
        /*c1ec*/ 	.byte	0x04, 0x11
        /*c1ee*/ 	.short	(.L_8286 - .L_8285)
	.align		4
.L_8285:
        /*c1f0*/ 	.word	index@($_ZN7cutlass13device_kernelIN5flash19enable_sm80_to_sm89INS1_16FlashAttnBwdSm80INS1_25CollectiveMainloopBwdSm80ILi2ELi2EN4cute5tupleIJNS5_1CILi128EEES8_NS7_ILi64EEEEEENS_10bfloat16_tEfNS_4arch4Sm80ELb0ELb1ELb1ELb1ELb1ELb0ELb0ELb0ELi2ELi4ELi4ELi4ELb0EEENS1_21CollectiveEpilogueBwdISA_SB_SD_Li256ELb1ELb0ELi2EEENS1_19SingleTileSchedulerILb1ELb0ELb0ELi128EEEEEEEEEvNT_6ParamsE$_ZZN4cute12filter_tupleINS_5tupleIJNS_10UnderscoreES2_iEEENS1_IJNS1_IJNS_1CILi1EEENS4_ILi0EEEEEEiNS4_ILi1024EEEEEEZNS_5sliceIS3_S9_EEDaRKT_RKT0_EUlRKT_RKT0_E_EEDaSD_SG_OT1_ENKUlDpSJ_E_clIJNS1_IJS7_EEENS1_IJiEEENS1_IJEEEEEEDaSQ_)
        /*c1f4*/ 	.word	0x00000000


	//----- nvinfo : EIATTR_FRAME_SIZE
	.align		4
.L_8286:
        /*c1f8*/ 	.byte	0x04, 0x11
        /*c1fa*/ 	.short	(.L_8288 - .L_8287)
	.align		4
.L_8287:
        /*c1fc*/ 	.word	index@($_ZN7cutlass13device_kernelIN5flash19enable_sm80_to_sm89INS1_16FlashAttnBwdSm80INS1_25CollectiveMainloopBwdSm80ILi2ELi2EN4cute5tupleIJNS5_1CILi128EEES8_NS7_ILi64EEEEEENS_10bfloat16_tEfNS_4arch4Sm80ELb0ELb1ELb1ELb1ELb1ELb0ELb0ELb0ELi2ELi4ELi4ELi4ELb0EEENS1_21CollectiveEpilogueBwdISA_SB_SD_Li256ELb1ELb0ELi2EEENS1_19SingleTileSchedulerILb1ELb0ELb0ELi128EEEEEEEEEvNT_6ParamsE$_ZZN4cute12filter_tupleINS_5tupleIJNS_10UnderscoreES2_S2_iEEENS1_IJNS1_IJNS_1CILi1EEENS4_ILi0EEEEEElS6_lEEEZNS_5sliceIS3_S8_EEDaRKT_RKT0_EUlRKT_RKT0_E_EEDaSC_SF_OT1_ENKUlDpSI_E_clIJNS1_IJS7_EEENS1_IJlEEENS1_IJS6_EEENS1_IJEEEEEEDaSP_)
        /*c200*/ 	.word	0x00000000


	//----- nvinfo : EIATTR_FRAME_SIZE
	.align		4
.L_8288:
        /*c204*/ 	.byte	0x04, 0x11
        /*c206*/ 	.short	(.L_8290 - .L_8289)
	.align		4
.L_8289:
        /*c208*/ 	.word	index@($_ZN7cutlass13device_kernelIN5flash19enable_sm80_to_sm89INS1_16FlashAttnBwdSm80INS1_25CollectiveMainloopBwdSm80ILi2ELi2EN4cute5tupleIJNS5_1CILi128EEES8_NS7_ILi64EEEEEENS_10bfloat16_tEfNS_4arch4Sm80ELb0ELb1ELb1ELb1ELb1ELb0ELb0ELb0ELi2ELi4ELi4ELi4ELb0EEENS1_21CollectiveEpilogueBwdISA_SB_SD_Li256ELb1ELb0ELi2EEENS1_19SingleTileSchedulerILb1ELb0ELb0ELi128EEEEEEEEEvNT_6ParamsE$_ZZN4cute12filter_tupleINS_5tupleIJNS_10UnderscoreES2_S2_iEEENS1_IJNS1_IJNS_1CILi1EEENS4_ILi0EEEEEEiNS4_ILi1024EEENS4_ILi8192EEEEEEZNS_5sliceIS3_SA_EEDaRKT_RKT0_EUlRKT_RKT0_E_EEDaSE_SH_OT1_ENKUlDpSK_E_clIJNS1_IJS7_EEENS1_IJiEEENS1_IJS8_EEENS1_IJEEEEEEDaSR_)
        /*c20c*/ 	.word	0x00000000


	//----- nvinfo : EIATTR_FRAME_SIZE
	.align		4
.L_8290:
        /*c210*/ 	.byte	0x04, 0x11
        /*c212*/ 	.short	(.L_8292 - .L_8291)
	.align		4
.L_8291:
        /*c214*/ 	.word	index@($_ZN7cutlass13device_kernelIN5flash19enable_sm80_to_sm89INS1_16FlashAttnBwdSm80INS1_25CollectiveMainloopBwdSm80ILi2ELi2EN4cute5tupleIJNS5_1CILi128EEES8_NS7_ILi64EEEEEENS_10bfloat16_tEfNS_4arch4Sm80ELb0ELb1ELb1ELb1ELb1ELb0ELb0ELb0ELi2ELi4ELi4ELi4ELb0EEENS1_21CollectiveEpilogueBwdISA_SB_SD_Li256ELb1ELb0ELi2EEENS1_19SingleTileSchedulerILb1ELb0ELb0ELi128EEEEEEEEEvNT_6ParamsE$_ZZN4cute12filter_tupleINS_5tupleIJNS_10UnderscoreES2_S2_iEEENS1_IJNS1_IJNS_1CILi1EEENS4_ILi0EEEEEENS4_ILi4096EEENS1_IJiiEEENS1_IJS6_NS4_ILi8192EEEEEEEEEZNS_5sliceIS3_SC_EEDaRKT_RKT0_EUlRKT_RKT0_E_EEDaSG_SJ_OT1_ENKUlDpSM_E_clIJNS1_IJS7_EEENS1_IJS8_EEENS1_IJS9_EEENS1_IJEEEEEEDaST_)
        /*c218*/ 	.word	0x00000000


	//----- nvinfo : EIATTR_FRAME_SIZE
	.align		4
.L_8292:
        /*c21c*/ 	.byte	0x04, 0x11
        /*c21e*/ 	.short	(.L_8294 - .L_8293)
	.align		4
.L_8293:
        /*c220*/ 	.word	index@($_ZN7cutlass13device_kernelIN5flash19enable_sm80_to_sm89INS1_16FlashAttnBwdSm80INS1_25CollectiveMainloopBwdSm80ILi2ELi2EN4cute5tupleIJNS5_1CILi128EEES8_NS7_ILi64EEEEEENS_10bfloat16_tEfNS_4arch4Sm80ELb0ELb1ELb1ELb1ELb1ELb0ELb0ELb0ELi2ELi4ELi4ELi4ELb0EEENS1_21CollectiveEpilogueBwdISA_SB_SD_Li256ELb1ELb0ELi2EEENS1_19SingleTileSchedulerILb1ELb0ELb0ELi128EEEEEEEEEvNT_6ParamsE$_ZZN4cute12filter_tupleINS_5tupleIJNS_10UnderscoreES2_NS_1CILi0EEEEEENS1_IJNS1_IJNS3_ILi1EEES4_EEEiNS3_ILi1024EEEEEEZNS_5sliceIS5_S9_EEDaRKT_RKT0_EUlRKT_RKT0_E_EEDaSD_SG_OT1_ENKUlDpSJ_E_clIJNS1_IJS7_EEENS1_IJiEEENS1_IJEEEEEEDaSQ_)
        /*c224*/ 	.word	0x00000000


	//----- nvinfo : EIATTR_FRAME_SIZE
	.align		4
.L_8294:
        /*c228*/ 	.byte	0x04, 0x11
        /*c22a*/ 	.short	(.L_8296 - .L_8295)
	.align		4
.L_8295:
        /*c22c*/ 	.word	index@($_ZN7cutlass13device_kernelIN5flash19enable_sm80_to_sm89INS1_16FlashAttnBwdSm80INS1_25CollectiveMainloopBwdSm80ILi2ELi2EN4cute5tupleIJNS5_1CILi128EEES8_NS7_ILi64EEEEEENS_10bfloat16_tEfNS_4arch4Sm80ELb0ELb1ELb1ELb1ELb1ELb0ELb0ELb0ELi2ELi4ELi4ELi4ELb0EEENS1_21CollectiveEpilogueBwdISA_SB_SD_Li256ELb1ELb0ELi2EEENS1_19SingleTileSchedulerILb1ELb0ELb0ELi128EEEEEEEEEvNT_6ParamsE$_ZZN4cute12filter_tupleINS_5tupleIJNS1_IJiiEEENS_1CILi8192EEEEEEZNS_16flatten_to_tupleIS5_EEDaRKT_EUlRKT_E_EEDaS9_OT0_ENKUlDpSC_E_clIJS2_NS1_IJS4_EEEEEEDaSG_)
        /*c230*/ 	.word	0x00000000


	//----- nvinfo : EIATTR_FRAME_SIZE
	.align		4
.L_8296:
        /*c234*/ 	.byte	0x04, 0x11
        /*c236*/ 	.short	(.L_8298 - .L_8297)
	.align		4
.L_8297:
        /*c238*/ 	.word	index@($_ZN7cutlass13device_kernelIN5flash19enable_sm80_to_sm89INS1_16FlashAttnBwdSm80INS1_25CollectiveMainloopBwdSm80ILi2ELi2EN4cute5tupleIJNS5_1CILi128EEES8_NS7_ILi64EEEEEENS_10bfloat16_tEfNS_4arch4Sm80ELb0ELb1ELb1ELb1ELb1ELb0ELb0ELb0ELi2ELi4ELi4ELi4ELb0EEENS1_21CollectiveEpilogueBwdISA_SB_SD_Li256ELb1ELb0ELi2EEENS1_19SingleTileSchedulerILb1ELb0ELb0ELi128EEEEEEEEEvNT_6ParamsE$_ZZN4cute12filter_tupleINS_5tupleIJNS1_IJiiEEENS_1CILi1024EEEEEEZNS_16flatten_to_tupleIS5_EEDaRKT_EUlRKT_E_EEDaS9_OT0_ENKUlDpSC_E_clIJS2_NS1_IJS4_EEEEEEDaSG_)
        /*c23c*/ 	.word	0x00000000


	//----- nvinfo : EIATTR_FRAME_SIZE
	.align		4
.L_8298:
        /*c240*/ 	.byte	0x04, 0x11
        /*c242*/ 	.short	(.L_8300 - .L_8299)
	.align		4
.L_8299:
        /*c244*/ 	.word	index@($_ZN7cutlass13device_kernelIN5flash19enable_sm80_to_sm89INS1_16FlashAttnBwdSm80INS1_25CollectiveMainloopBwdSm80ILi2ELi2EN4cute5tupleIJNS5_1CILi128EEES8_NS7_ILi64EEEEEENS_10bfloat16_tEfNS_4arch4Sm80ELb0ELb1ELb1ELb1ELb1ELb0ELb0ELb0ELi2ELi4ELi4ELi4ELb0EEENS1_21CollectiveEpilogueBwdISA_SB_SD_Li256ELb1ELb0ELi2EEENS1_19SingleTileSchedulerILb1ELb0ELb0ELi128EEEEEEEEEvNT_6ParamsE$_ZZN4cute12filter_tupleINS_5tupleIJNS1_IJiNS1_IJiNS_1CILi0EEEEEEEEENS1_IJNS_10UnderscoreENS1_IJS6_S6_EEEEEEEEES9_ZNS_4diceIS9_S9_EEDaRKT_RKT0_EUlRKT_RKT0_E_EEDaSD_SG_OT1_ENKUlDpSJ_E_clIJNS1_IJiiS3_EEENS1_IJEEEEEEDaSQ_)
        /*c248*/ 	.word	0x00000000


	//----- nvinfo : EIATTR_FRAME_SIZE
	.align		4
.L_8300:
        /*c24c*/ 	.byte	0x04, 0x11
        /*c24e*/ 	.short	(.L_8302 - .L_8301)
	.align		4
.L_8301:
        /*c250*/ 	.word	index@($_ZN7cutlass13device_kernelIN5flash19enable_sm80_to_sm89INS1_16FlashAttnBwdSm80INS1_25CollectiveMainloopBwdSm80ILi2ELi2EN4cute5tupleIJNS5_1CILi128EEES8_NS7_ILi64EEEEEENS_10bfloat16_tEfNS_4arch4Sm80ELb0ELb1ELb1ELb1ELb1ELb0ELb0ELb0ELi2ELi4ELi4ELi4ELb0EEENS1_21CollectiveEpilogueBwdISA_SB_SD_Li256ELb1ELb0ELi2EEENS1_19SingleTileSchedulerILb1ELb0ELb0ELi128EEEEEEEEEvNT_6ParamsE$_ZZN4cute12filter_tupleINS_5tupleIJNS1_IJNS_1CILi0EEENS1_IJNS2_ILi1EEENS2_ILi512EEEiEEEEEENS2_ILi4096EEENS1_IJiNS2_ILi8192EEEEEEEEEZNS_7flattenISB_EEDaRKT_EUlRKT_E_EEDaSF_OT0_ENKUlDpSI_E_clIJNS1_IJS3_S4_S5_iEEENS1_IJS8_EEESA_EEEDaSM_)
        /*c254*/ 	.word	0x00000000


	//----- nvinfo : EIATTR_FRAME_SIZE
	.align		4
.L_8302:
        /*c258*/ 	.byte	0x04, 0x11
        /*c25a*/ 	.short	(.L_8304 - .L_8303)
	.align		4
.L_8303:
        /*c25c*/ 	.word	index@($_ZN7cutlass13device_kernelIN5flash19enable_sm80_to_sm89INS1_16FlashAttnBwdSm80INS1_25CollectiveMainloopBwdSm80ILi2ELi2EN4cute5tupleIJNS5_1CILi128EEES8_NS7_ILi64EEEEEENS_10bfloat16_tEfNS_4arch4Sm80ELb0ELb1ELb1ELb1ELb1ELb0ELb0ELb0ELi2ELi4ELi4ELi4ELb0EEENS1_21CollectiveEpilogueBwdISA_SB_SD_Li256ELb1ELb0ELi2EEENS1_19SingleTileSchedulerILb1ELb0ELb0ELi128EEEEEEEEEvNT_6ParamsE$_ZZN4cute12filter_tupleINS_5tupleIJNS1_IJNS_10UnderscoreENS_1CILi0EEEEEENS1_IJS4_S2_EEEEEENS1_IJNS1_IJNS1_IJNS3_ILi1EEES4_EEES4_EEENS1_IJNS1_IJS4_S4_EEEiEEEEEEZNS_5sliceIS7_SD_EEDaRKT_RKT0_EUlRKT_RKT0_E_EEDaSH_SK_OT1_ENKUlDpSN_E_clIJNS1_IJS9_EEENS1_IJiEEEEEEDaSU_)
        /*c260*/ 	.word	0x00000000


	//----- nvinfo : EIATTR_FRAME_SIZE
	.align		4
.L_8304:
        /*c264*/ 	.byte	0x04, 0x11
        /*c266*/ 	.short	(.L_8306 - .L_8305)
	.align		4
.L_8305:
        /*c268*/ 	.word	index@($_ZN7cutlass13device_kernelIN5flash19enable_sm80_to_sm89INS1_16FlashAttnBwdSm80INS1_25CollectiveMainloopBwdSm80ILi2ELi2EN4cute5tupleIJNS5_1CILi128EEES8_NS7_ILi64EEEEEENS_10bfloat16_tEfNS_4arch4Sm80ELb0ELb1ELb1ELb1ELb1ELb0ELb0ELb0ELi2ELi4ELi4ELi4ELb0EEENS1_21CollectiveEpilogueBwdISA_SB_SD_Li256ELb1ELb0ELi2EEENS1_19SingleTileSchedulerILb1ELb0ELb0ELi128EEEEEEEEEvNT_6ParamsE$_ZSt3minIiERKT_S2_S2_)
        /*c26c*/ 	.word	0x00000000


	//----- nvinfo : EIATTR_FRAME_SIZE
	.align		4
.L_8306:
        /*c270*/ 	.byte	0x04, 0x11
        /*c272*/ 	.short	(.L_8308 - .L_8307)
	.align		4
.L_8307:
        /*c274*/ 	.word	index@($_ZN7cutlass13device_kernelIN5flash19enable_sm80_to_sm89INS1_16FlashAttnBwdSm80INS1_25CollectiveMainloopBwdSm80ILi2ELi2EN4cute5tupleIJNS5_1CILi128EEES8_NS7_ILi64EEEEEENS_10bfloat16_tEfNS_4arch4Sm80ELb0ELb1ELb1ELb1ELb1ELb0ELb0ELb0ELi2ELi4ELi4ELi4ELb0EEENS1_21CollectiveEpilogueBwdISA_SB_SD_Li256ELb1ELb0ELi2EEENS1_19SingleTileSchedulerILb1ELb0ELb0ELi128EEEEEEEEEvNT_6ParamsE$_ZSt3maxIiERKT_S2_S2_)
        /*c278*/ 	.word	0x00000000


	//----- nvinfo : EIATTR_FRAME_SIZE
	.align		4
.L_8308:
        /*c27c*/ 	.byte	0x04, 0x11
        /*c27e*/ 	.short	(.L_8310 - .L_8309)
	.align		4
.L_8309:
        /*c280*/ 	.word	index@($_ZN7cutlass13device_kernelIN5flash19enable_sm80_to_sm89INS1_16FlashAttnBwdSm80INS1_25CollectiveMainloopBwdSm80ILi2ELi2EN4cute5tupleIJNS5_1CILi128EEES8_NS7_ILi64EEEEEENS_10bfloat16_tEfNS_4arch4Sm80ELb0ELb1ELb1ELb1ELb1ELb0ELb0ELb0ELi2ELi4ELi4ELi4ELb0EEENS1_21CollectiveEpilogueBwdISA_SB_SD_Li256ELb1ELb0ELi2EEENS1_19SingleTileSchedulerILb1ELb0ELb0ELi128EEEEEEEEEvNT_6ParamsE$_ZN73_INTERNAL_24fd9406_37_flash_bwd_hdim64_bf16_softcap_sm80_cu_8e232a79_33079atomicAddEPff)
        /*c284*/ 	.word	0x00000000


	//----- nvinfo : EIATTR_FRAME_SIZE
	.align		4
.L_8310:
        /*c288*/ 	.byte	0x04, 0x11
        /*c28a*/ 	.short	(.L_8312 - .L_8311)
	.align		4
.L_8311:
        /*c28c*/ 	.word	index@($_ZN7cutlass13device_kernelIN5flash19enable_sm80_to_sm89INS1_16FlashAttnBwdSm80INS1_25CollectiveMainloopBwdSm80ILi2ELi2EN4cute5tupleIJNS5_1CILi128EEES8_NS7_ILi64EEEEEENS_10bfloat16_tEfNS_4arch4Sm80ELb0ELb1ELb1ELb1ELb1ELb0ELb0ELb0ELi2ELi4ELi4ELi4ELb0EEENS1_21CollectiveEpilogueBwdISA_SB_SD_Li256ELb1ELb0ELi2EEENS1_19SingleTileSchedulerILb1ELb0ELb0ELi128EEEEEEEEEvNT_6ParamsE$_ZN73_INTERNAL_24fd9406_37_flash_bwd_hdim64_bf16_softcap_sm80_cu_8e232a79_330724__cvta_generic_to_sharedEPKv)
        /*c290*/ 	.word	0x00000000


	//----- nvinfo : EIATTR_FRAME_SIZE
	.align		4
.L_8312:
        /*c294*/ 	.byte	0x04, 0x11
        /*c296*/ 	.short	(.L_8314 - .L_8313)
	.align		4
.L_8313:
        /*c298*/ 	.word	index@($_ZN7cutlass13device_kernelIN5flash19enable_sm80_to_sm89INS1_16FlashAttnBwdSm80INS1_25CollectiveMainloopBwdSm80ILi2ELi2EN4cute5tupleIJNS5_1CILi128EEES8_NS7_ILi64EEEEEENS_10bfloat16_tEfNS_4arch4Sm80ELb0ELb1ELb1ELb1ELb1ELb0ELb0ELb0ELi2ELi4ELi4ELi4ELb0EEENS1_21CollectiveEpilogueBwdISA_SB_SD_Li256ELb1ELb0ELi2EEENS1_19SingleTileSchedulerILb1ELb0ELb0ELi128EEEEEEEEEvNT_6ParamsE$_ZN73_INTERNAL_24fd9406_37_flash_bwd_hdim64_bf16_softcap_sm80_cu_8e232a79_330714__viaddmin_s32Eiii)
        /*c29c*/ 	.word	0x00000000


	//----- nvinfo : EIATTR_FRAME_SIZE
	.align		4
.L_8314:
        /*c2a0*/ 	.byte	0x04, 0x11
        /*c2a2*/ 	.short	(.L_8316 - .L_8315)
	.align		4
.L_8315:
        /*c2a4*/ 	.word	index@($_ZN7cutlass13device_kernelIN5flash19enable_sm80_to_sm89INS1_16FlashAttnBwdSm80INS1_25CollectiveMainloopBwdSm80ILi2ELi2EN4cute5tupleIJNS5_1CILi128EEES8_NS7_ILi64EEEEEENS_10bfloat16_tEfNS_4arch4Sm80ELb0ELb1ELb1ELb1ELb1ELb0ELb0ELb0ELi2ELi4ELi4ELi4ELb0EEENS1_21CollectiveEpilogueBwdISA_SB_SD_Li256ELb1ELb0ELi2EEENS1_19SingleTileSchedulerILb1ELb0ELb0ELi128EEEEEEEEEvNT_6ParamsE$_ZN4cute8smem_ptrIPjECI1NS_12iter_adaptorIS1_S2_EEES1_)
        /*c2a8*/ 	.word	0x00000000


	//----- nvinfo : EIATTR_FRAME_SIZE
	.align		4
.L_8316:
        /*c2ac*/ 	.byte	0x04, 0x11
        /*c2ae*/ 	.short	(.L_8318 - .L_8317)
	.align		4
.L_8317:
        /*c2b0*/ 	.word	index@($_ZN7cutlass13device_kernelIN5flash19enable_sm80_to_sm89INS1_16FlashAttnBwdSm80INS1_25CollectiveMainloopBwdSm80ILi2ELi2EN4cute5tupleIJNS5_1CILi128EEES8_NS7_ILi64EEEEEENS_10bfloat16_tEfNS_4arch4Sm80ELb0ELb1ELb1ELb1ELb1ELb0ELb0ELb0ELi2ELi4ELi4ELi4ELb0EEENS1_21CollectiveEpilogueBwdISA_SB_SD_Li256ELb1ELb0ELi2EEENS1_19SingleTileSchedulerILb1ELb0ELb0ELi128EEEEEEEEEvNT_6ParamsE$_ZN4cute8smem_ptrIPfECI1NS_12iter_adaptorIS1_S2_EEES1_)
        /*c2b4*/ 	.word	0x00000000


	//----- nvinfo : EIATTR_FRAME_SIZE
	.align		4
.L_8318:
        /*c2b8*/ 	.byte	0x04, 0x11
        /*c2ba*/ 	.short	(.L_8320 - .L_8319)
	.align		4
.L_8319:
        /*c2bc*/ 	.word	index@($_ZN7cutlass13device_kernelIN5flash19enable_sm80_to_sm89INS1_16FlashAttnBwdSm80INS1_25CollectiveMainloopBwdSm80ILi2ELi2EN4cute5tupleIJNS5_1CILi128EEES8_NS7_ILi64EEEEEENS_10bfloat16_tEfNS_4arch4Sm80ELb0ELb1ELb1ELb1ELb1ELb0ELb0ELb0ELi2ELi4ELi4ELi4ELb0EEENS1_21CollectiveEpilogueBwdISA_SB_SD_Li256ELb1ELb0ELi2EEENS1_19SingleTileSchedulerILb1ELb0ELb0ELi128EEEEEEEEEvNT_6ParamsE$_ZN4cute8smem_ptrIPN7cutlass9uint128_tEECI1NS_12iter_adaptorIS3_S4_EEES3_)
        /*c2c0*/ 	.word	0x00000000


	//----- nvinfo : EIATTR_FRAME_SIZE
	.align		4
.L_8320:
        /*c2c4*/ 	.byte	0x04, 0x11
        /*c2c6*/ 	.short	(.L_8322 - .L_8321)
	.align		4
.L_8321:
        /*c2c8*/ 	.word	index@($_ZN7cutlass13device_kernelIN5flash19enable_sm80_to_sm89INS1_16FlashAttnBwdSm80INS1_25CollectiveMainloopBwdSm80ILi2ELi2EN4cute5tupleIJNS5_1CILi128EEES8_NS7_ILi64EEEEEENS_10bfloat16_tEfNS_4arch4Sm80ELb0ELb1ELb1ELb1ELb1ELb0ELb0ELb0ELi2ELi4ELi4ELi4ELb0EEENS1_21CollectiveEpilogueBwdISA_SB_SD_Li256ELb1ELb0ELi2EEENS1_19SingleTileSchedulerILb1ELb0ELb0ELi128EEEEEEEEEvNT_6ParamsE$_ZN4cute8smem_ptrIPN7cutlass10bfloat16_tEECI1NS_12iter_adaptorIS3_S4_EEES3_)
        /*c2cc*/ 	.word	0x00000000


	//----- nvinfo : EIATTR_FRAME_SIZE
	.align		4
.L_8322:
        /*c2d0*/ 	.byte	0x04, 0x11
        /*c2d2*/ 	.short	(.L_8324 - .L_8323)
	.align		4
.L_8323:
        /*c2d4*/ 	.word	index@($_ZN7cutlass13device_kernelIN5flash19enable_sm80_to_sm89INS1_16FlashAttnBwdSm80INS1_25CollectiveMainloopBwdSm80ILi2ELi2EN4cute5tupleIJNS5_1CILi128EEES8_NS7_ILi64EEEEEENS_10bfloat16_tEfNS_4arch4Sm80ELb0ELb1ELb1ELb1ELb1ELb0ELb0ELb0ELi2ELi4ELi4ELi4ELb0EEENS1_21CollectiveEpilogueBwdISA_SB_SD_Li256ELb1ELb0ELi2EEENS1_19SingleTileSchedulerILb1ELb0ELb0ELi128EEEEEEEEEvNT_6ParamsE$_ZN4cute8gmem_ptrIPfECI1NS_12iter_adaptorIS1_S2_EEES1_)
        /*c2d8*/ 	.word	0x00000000


	//----- nvinfo : EIATTR_FRAME_SIZE
	.align		4
.L_8324:
        /*c2dc*/ 	.byte	0x04, 0x11
        /*c2de*/ 	.short	(.L_8326 - .L_8325)
	.align		4
.L_8325:
        /*c2e0*/ 	.word	index@($_ZN7cutlass13device_kernelIN5flash19enable_sm80_to_sm89INS1_16FlashAttnBwdSm80INS1_25CollectiveMainloopBwdSm80ILi2ELi2EN4cute5tupleIJNS5_1CILi128EEES8_NS7_ILi64EEEEEENS_10bfloat16_tEfNS_4arch4Sm80ELb0ELb1ELb1ELb1ELb1ELb0ELb0ELb0ELi2ELi4ELi4ELi4ELb0EEENS1_21CollectiveEpilogueBwdISA_SB_SD_Li256ELb1ELb0ELi2EEENS1_19SingleTileSchedulerILb1ELb0ELb0ELi128EEEEEEEEEvNT_6ParamsE$_ZN4cute8gmem_ptrIPKfECI1NS_12iter_adaptorIS2_S3_EEES2_)
        /*c2e4*/ 	.word	0x00000000


	//----- nvinfo : EIATTR_FRAME_SIZE
	.align		4
.L_8326:
        /*c2e8*/ 	.byte	0x04, 0x11
        /*c2ea*/ 	.short	(.L_8328 - .L_8327)
	.align		4
.L_8327:
        /*c2ec*/ 	.word	index@($_ZN7cutlass13device_kernelIN5flash19enable_sm80_to_sm89INS1_16FlashAttnBwdSm80INS1_25CollectiveMainloopBwdSm80ILi2ELi2EN4cute5tupleIJNS5_1CILi128EEES8_NS7_ILi64EEEEEENS_10bfloat16_tEfNS_4arch4Sm80ELb0ELb1ELb1ELb1ELb1ELb0ELb0ELb0ELi2ELi4ELi4ELi4ELb0EEENS1_21CollectiveEpilogueBwdISA_SB_SD_Li256ELb1ELb0ELi2EEENS1_19SingleTileSchedulerILb1ELb0ELb0ELi128EEEEEEEEEvNT_6ParamsE$_ZN4cute8gmem_ptrIPKN7cutlass9uint128_tEECI1NS_12iter_adaptorIS4_S5_EEES4_)
        /*c2f0*/ 	.word	0x00000000


	//----- nvinfo : EIATTR_FRAME_SIZE
	.align		4
.L_8328:
        /*c2f4*/ 	.byte	0x04, 0x11
        /*c2f6*/ 	.short	(.L_8330 - .L_8329)
	.align		4
.L_8329:
        /*c2f8*/ 	.word	index@($_ZN7cutlass13device_kernelIN5flash19enable_sm80_to_sm89INS1_16FlashAttnBwdSm80INS1_25CollectiveMainloopBwdSm80ILi2ELi2EN4cute5tupleIJNS5_1CILi128EEES8_NS7_ILi64EEEEEENS_10bfloat16_tEfNS_4arch4Sm80ELb0ELb1ELb1ELb1ELb1ELb0ELb0ELb0ELi2ELi4ELi4ELi4ELb0EEENS1_21CollectiveEpilogueBwdISA_SB_SD_Li256ELb1ELb0ELi2EEENS1_19SingleTileSchedulerILb1ELb0ELb0ELi128EEEEEEEEEvNT_6ParamsE$_ZN4cute8gmem_ptrIPKN7cutlass10bfloat16_tEECI1NS_12iter_adaptorIS4_S5_EEES4_)
        /*c2fc*/ 	.word	0x00000000


	//----- nvinfo : EIATTR_FRAME_SIZE
	.align		4
.L_8330:
        /*c300*/ 	.byte	0x04, 0x11
        /*c302*/ 	.short	(.L_8332 - .L_8331)
	.align		4
.L_8331:
        /*c304*/ 	.word	index@($_ZN7cutlass13device_kernelIN5flash19enable_sm80_to_sm89INS1_16FlashAttnBwdSm80INS1_25CollectiveMainloopBwdSm80ILi2ELi2EN4cute5tupleIJNS5_1CILi128EEES8_NS7_ILi64EEEEEENS_10bfloat16_tEfNS_4arch4Sm80ELb0ELb1ELb1ELb1ELb1ELb0ELb0ELb0ELi2ELi4ELi4ELi4ELb0EEENS1_21CollectiveEpilogueBwdISA_SB_SD_Li256ELb1ELb0ELi2EEENS1_19SingleTileSchedulerILb1ELb0ELb0ELi128EEEEEEEEEvNT_6ParamsE$_ZN4cute5tupleIJiiEEC2ERKiS3_)
        /*c308*/ 	.word	0x00000000


	//----- nvinfo : EIATTR_FRAME_SIZE
	.align		4
.L_8332:
        /*c30c*/ 	.byte	0x04, 0x11
        /*c30e*/ 	.short	(.L_8334 - .L_8333)
	.align		4
.L_8333:
        /*c310*/ 	.word	index@($_ZN7cutlass13device_kernelIN5flash19enable_sm80_to_sm89INS1_16FlashAttnBwdSm80INS1_25CollectiveMainloopBwdSm80ILi2ELi2EN4cute5tupleIJNS5_1CILi128EEES8_NS7_ILi64EEEEEENS_10bfloat16_tEfNS_4arch4Sm80ELb0ELb1ELb1ELb1ELb1ELb0ELb0ELb0ELi2ELi4ELi4ELi4ELb0EEENS1_21CollectiveEpilogueBwdISA_SB_SD_Li256ELb1ELb0ELi2EEENS1_19SingleTileSchedulerILb1ELb0ELb0ELi128EEEEEEEEEvNT_6ParamsE$_ZN4cute5tupleIJiNS_1CILi0EEEEEC2ERKiRKS2_)
        /*c314*/ 	.word	0x00000000


	//----- nvinfo : EIATTR_FRAME_SIZE
	.align		4
.L_8334:
        /*c318*/ 	.byte	0x04, 0x11
        /*c31a*/ 	.short	(.L_8336 - .L_8335)
	.align		4
.L_8335:
        /*c31c*/ 	.word	index@($_ZN7cutlass13device_kernelIN5flash19enable_sm80_to_sm89INS1_16FlashAttnBwdSm80INS1_25CollectiveMainloopBwdSm80ILi2ELi2EN4cute5tupleIJNS5_1CILi128EEES8_NS7_ILi64EEEEEENS_10bfloat16_tEfNS_4arch4Sm80ELb0ELb1ELb1ELb1ELb1ELb0ELb0ELb0ELi2ELi4ELi4ELi4ELb0EEENS1_21CollectiveEpilogueBwdISA_SB_SD_Li256ELb1ELb0ELi2EEENS1_19SingleTileSchedulerILb1ELb0ELb0ELi128EEEEEEEEEvNT_6ParamsE$_ZN4cute5tupleIJiEEC2ERKi)
        /*c320*/ 	.word	0x00000000


	//----- nvinfo : EIATTR_FRAME_SIZE
	.align		4
.L_8336:
        /*c324*/ 	.byte	0x04, 0x11
        /*c326*/ 	.short	(.L_8338 - .L_8337)
	.align		4
.L_8337:
        /*c328*/ 	.word	index@($_ZN7cutlass13device_kernelIN5flash19enable_sm80_to_sm89INS1_16FlashAttnBwdSm80INS1_25CollectiveMainloopBwdSm80ILi2ELi2EN4cute5tupleIJNS5_1CILi128EEES8_NS7_ILi64EEEEEENS_10bfloat16_tEfNS_4arch4Sm80ELb0ELb1ELb1ELb1ELb1ELb0ELb0ELb0ELi2ELi4ELi4ELi4ELb0EEENS1_21CollectiveEpilogueBwdISA_SB_SD_Li256ELb1ELb0ELi2EEENS1_19SingleTileSchedulerILb1ELb0ELb0ELi128EEEEEEEEEvNT_6ParamsE$_ZN4cute5tupleIJNS_7SwizzleILi3ELi3ELi3EEENS_9MixedBitsILj0ELj432EEENS_6LayoutINS0_IJNS0_IJNS_1CILi2EEES7_S7_EEES7_NS6_ILi8EEEEEENS0_IJNS0_IJNS6_ILi64EEES9_NS6_ILi512EEEEEENS6_ILi8192EEENS6_ILi1024EEEEEEEEEEC2ERKS2_RKS4_RKSH_)
        /*c32c*/ 	.word	0x00000000


	//----- nvinfo : EIATTR_FRAME_SIZE
	.align		4
.L_8338:
        /*c330*/ 	.byte	0x04, 0x11
        /*c332*/ 	.short	(.L_8340 - .L_8339)
	.align		4
.L_8339:
        /*c334*/ 	.word	index@($_ZN7cutlass13device_kernelIN5flash19enable_sm80_to_sm89INS1_16FlashAttnBwdSm80INS1_25CollectiveMainloopBwdSm80ILi2ELi2EN4cute5tupleIJNS5_1CILi128EEES8_NS7_ILi64EEEEEENS_10bfloat16_tEfNS_4arch4Sm80ELb0ELb1ELb1ELb1ELb1ELb0ELb0ELb0ELi2ELi4ELi4ELi4ELb0EEENS1_21CollectiveEpilogueBwdISA_SB_SD_Li256ELb1ELb0ELi2EEENS1_19SingleTileSchedulerILb1ELb0ELb0ELi128EEEEEEEEEvNT_6ParamsE$_ZN4cute5tupleIJNS_1CILi2EEEiEEC2ERKS2_RKi)
        /*c338*/ 	.word	0x00000000


	//----- nvinfo : EIATTR_FRAME_SIZE
	.align		4
.L_8340:
        /*c33c*/ 	.byte	0x04, 0x11
        /*c33e*/ 	.short	(.L_8342 - .L_8341)
	.align		4
.L_8341:
        /*c340*/ 	.word	index@($_ZN7cutlass13device_kernelIN5flash19enable_sm80_to_sm89INS1_16FlashAttnBwdSm80INS1_25CollectiveMainloopBwdSm80ILi2ELi2EN4cute5tupleIJNS5_1CILi128EEES8_NS7_ILi64EEEEEENS_10bfloat16_tEfNS_4arch4Sm80ELb0ELb1ELb1ELb1ELb1ELb0ELb0ELb0ELi2ELi4ELi4ELi4ELb0EEENS1_21CollectiveEpilogueBwdISA_SB_SD_Li256ELb1ELb0ELi2EEENS1_19SingleTileSchedulerILb1ELb0ELb0ELi128EEEEEEEEEvNT_6ParamsE$_ZN4cute5tupleIJNS_1CILi0EEEiEEC2ERKS2_RKi)
        /*c344*/ 	.word	0x00000000


	//----- nvinfo : EIATTR_FRAME_SIZE
	.align		4
.L_8342:
        /*c348*/ 	.byte	0x04, 0x11
        /*c34a*/ 	.short	(.L_8344 - .L_8343)
	.align		4
.L_8343:
        /*c34c*/ 	.word	index@($_ZN7cutlass13device_kernelIN5flash19enable_sm80_to_sm89INS1_16FlashAttnBwdSm80INS1_25CollectiveMainloopBwdSm80ILi2ELi2EN4cute5tupleIJNS5_1CILi128EEES8_NS7_ILi64EEEEEENS_10bfloat16_tEfNS_4arch4Sm80ELb0ELb1ELb1ELb1ELb1ELb0ELb0ELb0ELi2ELi4ELi4ELi4ELb0EEENS1_21CollectiveEpilogueBwdISA_SB_SD_Li256ELb1ELb0ELi2EEENS1_19SingleTileSchedulerILb1ELb0ELb0ELi128EEEEEEEEEvNT_6ParamsE$_ZN4cute5tupleIJNS0_IJNS_1CILi8EEENS1_ILi2EEES3_S3_S2_S3_EEENS0_IJNS1_ILi1EEEiiiNS1_ILi72EEENS1_ILi512EEEEEEEEC2ERKS4_RKS8_)
        /*c350*/ 	.word	0x00000000


	//----- nvinfo : EIATTR_FRAME_SIZE
	.align		4
.L_8344:
        /*c354*/ 	.byte	0x04, 0x11
        /*c356*/ 	.short	(.L_8346 - .L_8345)
	.align		4
.L_8345:
        /*c358*/ 	.word	index@($_ZN7cutlass13device_kernelIN5flash19enable_sm80_to_sm89INS1_16FlashAttnBwdSm80INS1_25CollectiveMainloopBwdSm80ILi2ELi2EN4cute5tupleIJNS5_1CILi128EEES8_NS7_ILi64EEEEEENS_10bfloat16_tEfNS_4arch4Sm80ELb0ELb1ELb1ELb1ELb1ELb0ELb0ELb0ELi2ELi4ELi4ELi4ELb0EEENS1_21CollectiveEpilogueBwdISA_SB_SD_Li256ELb1ELb0ELi2EEENS1_19SingleTileSchedulerILb1ELb0ELb0ELi128EEEEEEEEEvNT_6ParamsE$_ZN4cute5tupleIJNS0_IJNS_1CILi8EEENS0_IJNS1_ILi2EEES3_S3_EEENS1_ILi1EEES4_S5_EEENS0_IJS5_NS0_IJiiiEEENS1_ILi64EEENS0_IJNS1_ILi72EEENS1_ILi144EEENS1_ILi288EEEEEENS1_ILi512EEEEEEEEC2ERKS6_RKSE_)
        /*c35c*/ 	.word	0x00000000


	//----- nvinfo : EIATTR_FRAME_SIZE
	.align		4
.L_8346:
        /*c360*/ 	.byte	0x04, 0x11
        /*c362*/ 	.short	(.L_8348 - .L_8347)
	.align		4
.L_8347:
        /*c364*/ 	.word	index@($_ZN7cutlass13device_kernelIN5flash19enable_sm80_to_sm89INS1_16FlashAttnBwdSm80INS1_25CollectiveMainloopBwdSm80ILi2ELi2EN4cute5tupleIJNS5_1CILi128EEES8_NS7_ILi64EEEEEENS_10bfloat16_tEfNS_4arch4Sm80ELb0ELb1ELb1ELb1ELb1ELb0ELb0ELb0ELi2ELi4ELi4ELi4ELb0EEENS1_21CollectiveEpilogueBwdISA_SB_SD_Li256ELb1ELb0ELi2EEENS1_19SingleTileSchedulerILb1ELb0ELb0ELi128EEEEEEEEEvNT_6ParamsE$_ZN4cute5tupleIJNS0_IJNS_1CILi8EEENS0_IJNS1_ILi2EEES3_S3_EEENS1_ILi1EEES4_S5_EEENS0_IJS5_NS0_IJS2_iiEEENS1_ILi64EEENS0_IJiNS1_ILi144EEENS1_ILi288EEEEEENS1_ILi512EEEEEEEEC2ERKS6_RKSD_)
        /*c368*/ 	.word	0x00000000


	//----- nvinfo : EIATTR_FRAME_SIZE
	.align		4
.L_8348:
        /*c36c*/ 	.byte	0x04, 0x11
        /*c36e*/ 	.short	(.L_8350 - .L_8349)
	.align		4
.L_8349:
        /*c370*/ 	.word	index@($_ZN7cutlass13device_kernelIN5flash19enable_sm80_to_sm89INS1_16FlashAttnBwdSm80INS1_25CollectiveMainloopBwdSm80ILi2ELi2EN4cute5tupleIJNS5_1CILi128EEES8_NS7_ILi64EEEEEENS_10bfloat16_tEfNS_4arch4Sm80ELb0ELb1ELb1ELb1ELb1ELb0ELb0ELb0ELi2ELi4ELi4ELi4ELb0EEENS1_21CollectiveEpilogueBwdISA_SB_SD_Li256ELb1ELb0ELi2EEENS1_19SingleTileSchedulerILb1ELb0ELb0ELi128EEEEEEEEEvNT_6ParamsE$_ZN4cute5tupleIJNS0_IJNS_1CILi2EEES2_S2_EEENS0_IJNS1_ILi1EEENS1_ILi512EEEiEEEEEC2ERKS3_RKS6_)
        /*c374*/ 	.word	0x00000000


	//----- nvinfo : EIATTR_FRAME_SIZE
	.align		4
.L_8350:
        /*c378*/ 	.byte	0x04, 0x11
        /*c37a*/ 	.short	(.L_8352 - .L_8351)
	.align		4
.L_8351:
        /*c37c*/ 	.word	index@($_ZN7cutlass13device_kernelIN5flash19enable_sm80_to_sm89INS1_16FlashAttnBwdSm80INS1_25CollectiveMainloopBwdSm80ILi2ELi2EN4cute5tupleIJNS5_1CILi128EEES8_NS7_ILi64EEEEEENS_10bfloat16_tEfNS_4arch4Sm80ELb0ELb1ELb1ELb1ELb1ELb0ELb0ELb0ELi2ELi4ELi4ELi4ELb0EEENS1_21CollectiveEpilogueBwdISA_SB_SD_Li256ELb1ELb0ELi2EEENS1_19SingleTileSchedulerILb1ELb0ELb0ELi128EEEEEEEEEvNT_6ParamsE$_ZN4cute5tupleIJNS0_IJNS_1CILi2EEES2_EEENS0_IJiiEEEEEC2ERKS3_RKS4_)
        /*c380*/ 	.word	0x00000000


	//----- nvinfo : EIATTR_FRAME_SIZE
	.align		4
.L_8352:
        /*c384*/ 	.byte	0x04, 0x11
        /*c386*/ 	.short	(.L_8354 - .L_8353)
	.align		4
.L_8353:
        /*c388*/ 	.word	index@($_ZN7cutlass13device_kernelIN5flash19enable_sm80_to_sm89INS1_16FlashAttnBwdSm80INS1_25CollectiveMainloopBwdSm80ILi2ELi2EN4cute5tupleIJNS5_1CILi128EEES8_NS7_ILi64EEEEEENS_10bfloat16_tEfNS_4arch4Sm80ELb0ELb1ELb1ELb1ELb1ELb0ELb0ELb0ELi2ELi4ELi4ELi4ELb0EEENS1_21CollectiveEpilogueBwdISA_SB_SD_Li256ELb1ELb0ELi2EEENS1_19SingleTileSchedulerILb1ELb0ELb0ELi128EEEEEEEEEvNT_6ParamsE$_ZN4cute5tupleIJNS0_IJNS_1CILi2EEES2_EEENS0_IJiNS1_ILi512EEEEEEEEC2ERKS3_RKS5_)
        /*c38c*/ 	.word	0x00000000


	//----- nvinfo : EIATTR_FRAME_SIZE
	.align		4
.L_8354:
        /*c390*/ 	.byte	0x04, 0x11
        /*c392*/ 	.short	(.L_8356 - .L_8355)
	.align		4
.L_8355:
        /*c394*/ 	.word	index@($_ZN7cutlass13device_kernelIN5flash19enable_sm80_to_sm89INS1_16FlashAttnBwdSm80INS1_25CollectiveMainloopBwdSm80ILi2ELi2EN4cute5tupleIJNS5_1CILi128EEES8_NS7_ILi64EEEEEENS_10bfloat16_tEfNS_4arch4Sm80ELb0ELb1ELb1ELb1ELb1ELb0ELb0ELb0ELi2ELi4ELi4ELi4ELb0EEENS1_21CollectiveEpilogueBwdISA_SB_SD_Li256ELb1ELb0ELi2EEENS1_19SingleTileSchedulerILb1ELb0ELb0ELi128EEEEEEEEEvNT_6ParamsE$_ZN4cute5tupleIJNS0_IJNS_1CILi2EEES2_EEENS0_IJiNS1_ILi4096EEEEEEEEC2ERKS3_RKS5_)
        /*c398*/ 	.word	0x00000000


	//----- nvinfo : EIATTR_FRAME_SIZE
	.align		4
.L_8356:
        /*c39c*/ 	.byte	0x04, 0x11
        /*c39e*/ 	.short	(.L_8358 - .L_8357)
	.align		4
.L_8357:
        /*c3a0*/ 	.word	index@($_ZN7cutlass13device_kernelIN5flash19enable_sm80_to_sm89INS1_16FlashAttnBwdSm80INS1_25CollectiveMainloopBwdSm80ILi2ELi2EN4cute5tupleIJNS5_1CILi128EEES8_NS7_ILi64EEEEEENS_10bfloat16_tEfNS_4arch4Sm80ELb0ELb1ELb1ELb1ELb1ELb0ELb0ELb0ELi2ELi4ELi4ELi4ELb0EEENS1_21CollectiveEpilogueBwdISA_SB_SD_Li256ELb1ELb0ELi2EEENS1_19SingleTileSchedulerILb1ELb0ELb0ELi128EEEEEEEEEvNT_6ParamsE$_ZN4cute5tupleIJNS0_IJNS_1CILi2EEES2_EEENS0_IJNS1_ILi1EEEiEEEEEC2ERKS3_RKS5_)
        /*c3a4*/ 	.word	0x00000000


	//----- nvinfo : EIATTR_FRAME_SIZE
	.align		4
.L_8358:
        /*c3a8*/ 	.byte	0x04, 0x11
        /*c3aa*/ 	.short	(.L_8360 - .L_8359)
	.align		4
.L_8359:
        /*c3ac*/ 	.word	index@($_ZN7cutlass13device_kernelIN5flash19enable_sm80_to_sm89INS1_16FlashAttnBwdSm80INS1_25CollectiveMainloopBwdSm80ILi2ELi2EN4cute5tupleIJNS5_1CILi128EEES8_NS7_ILi64EEEEEENS_10bfloat16_tEfNS_4arch4Sm80ELb0ELb1ELb1ELb1ELb1ELb0ELb0ELb0ELi2ELi4ELi4ELi4ELb0EEENS1_21CollectiveEpilogueBwdISA_SB_SD_Li256ELb1ELb0ELi2EEENS1_19SingleTileSchedulerILb1ELb0ELb0ELi128EEEEEEEEEvNT_6ParamsE$_ZN4cute5tupleIJNS0_IJNS_1CILi2EEEEEENS0_IJiEEEEEC2ERKS3_RKS4_)
        /*c3b0*/ 	.word	0x00000000


	//----- nvinfo : EIATTR_FRAME_SIZE
	.align		4
.L_8360:
        /*c3b4*/ 	.byte	0x04, 0x11
        /*c3b6*/ 	.short	(.L_8362 - .L_8361)
	.align		4
.L_8361:
        /*c3b8*/ 	.word	index@($_ZN7cutlass13device_kernelIN5flash19enable_sm80_to_sm89INS1_16FlashAttnBwdSm80INS1_25CollectiveMainloopBwdSm80ILi2ELi2EN4cute5tupleIJNS5_1CILi128EEES8_NS7_ILi64EEEEEENS_10bfloat16_tEfNS_4arch4Sm80ELb0ELb1ELb1ELb1ELb1ELb0ELb0ELb0ELi2ELi4ELi4ELi4ELb0EEENS1_21CollectiveEpilogueBwdISA_SB_SD_Li256ELb1ELb0ELi2EEENS1_19SingleTileSchedulerILb1ELb0ELb0ELi128EEEEEEEEEvNT_6ParamsE$_ZN4cute5tupleIJNS0_IJNS_1CILi1EEENS1_ILi2EEES3_EEENS0_IJS2_NS1_ILi256EEEiEEEEEC2ERKS4_RKS6_)
        /*c3bc*/ 	.word	0x00000000


	//----- nvinfo : EIATTR_FRAME_SIZE
	.align		4
.L_8362:
        /*c3c0*/ 	.byte	0x04, 0x11
        /*c3c2*/ 	.short	(.L_8364 - .L_8363)
	.align		4
.L_8363:
        /*c3c4*/ 	.word	index@($_ZN7cutlass13device_kernelIN5flash19enable_sm80_to_sm89INS1_16FlashAttnBwdSm80INS1_25CollectiveMainloopBwdSm80ILi2ELi2EN4cute5tupleIJNS5_1CILi128EEES8_NS7_ILi64EEEEEENS_10bfloat16_tEfNS_4arch4Sm80ELb0ELb1ELb1ELb1ELb1ELb0ELb0ELb0ELi2ELi4ELi4ELi4ELb0EEENS1_21CollectiveEpilogueBwdISA_SB_SD_Li256ELb1ELb0ELi2EEENS1_19SingleTileSchedulerILb1ELb0ELb0ELi128EEEEEEEEEvNT_6ParamsE$_ZN4cute5tupleIJNS0_IJNS_1CILi1EEENS1_ILi2EEEEEENS0_IJNS1_ILi0EEEiEEEEEC2ERKS4_RKS6_)
        /*c3c8*/ 	.word	0x00000000


	//----- nvinfo : EIATTR_FRAME_SIZE
	.align		4
.L_8364:
        /*c3cc*/ 	.byte	0x04, 0x11
        /*c3ce*/ 	.short	(.L_8366 - .L_8365)
	.align		4
.L_8365:
        /*c3d0*/ 	.word	index@($_ZN7cutlass13device_kernelIN5flash19enable_sm80_to_sm89INS1_16FlashAttnBwdSm80INS1_25CollectiveMainloopBwdSm80ILi2ELi2EN4cute5tupleIJNS5_1CILi128EEES8_NS7_ILi64EEEEEENS_10bfloat16_tEfNS_4arch4Sm80ELb0ELb1ELb1ELb1ELb1ELb0ELb0ELb0ELi2ELi4ELi4ELi4ELb0EEENS1_21CollectiveEpilogueBwdISA_SB_SD_Li256ELb1ELb0ELi2EEENS1_19SingleTileSchedulerILb1ELb0ELb0ELi128EEEEEEEEEvNT_6ParamsE$_ZN4cute5tupleIJNS0_IJNS_1CILi1EEENS0_IJS2_NS1_ILi2EEES3_EEEEEENS0_IJNS1_ILi0EEENS0_IJS2_NS1_ILi256EEEiEEEEEEEEC2ERKS5_RKS9_)
        /*c3d4*/ 	.word	0x00000000


	//----- nvinfo : EIATTR_FRAME_SIZE
	.align		4
.L_8366:
        /*c3d8*/ 	.byte	0x04, 0x11
        /*c3da*/ 	.short	(.L_8368 - .L_8367)
	.align		4
.L_8367:
        /*c3dc*/ 	.word	index@($_ZN7cutlass13device_kernelIN5flash19enable_sm80_to_sm89INS1_16FlashAttnBwdSm80INS1_25CollectiveMainloopBwdSm80ILi2ELi2EN4cute5tupleIJNS5_1CILi128EEES8_NS7_ILi64EEEEEENS_10bfloat16_tEfNS_4arch4Sm80ELb0ELb1ELb1ELb1ELb1ELb0ELb0ELb0ELi2ELi4ELi4ELi4ELb0EEENS1_21CollectiveEpilogueBwdISA_SB_SD_Li256ELb1ELb0ELi2EEENS1_19SingleTileSchedulerILb1ELb0ELb0ELi128EEEEEEEEEvNT_6ParamsE$_ZN4cute5tupleIJNS0_IJNS_1CILi16EEENS1_ILi2EEES3_S3_NS1_ILi4EEES3_EEENS0_IJNS1_ILi1EEEiiiNS1_ILi144EEENS1_ILi512EEEEEEEEC2ERKS5_RKS9_)
        /*c3e0*/ 	.word	0x00000000


	//----- nvinfo : EIATTR_FRAME_SIZE
	.align		4
.L_8368:
        /*c3e4*/ 	.byte	0x04, 0x11
        /*c3e6*/ 	.short	(.L_8370 - .L_8369)
	.align		4
.L_8369:
        /*c3e8*/ 	.word	index@($_ZN7cutlass13device_kernelIN5flash19enable_sm80_to_sm89INS1_16FlashAttnBwdSm80INS1_25CollectiveMainloopBwdSm80ILi2ELi2EN4cute5tupleIJNS5_1CILi128EEES8_NS7_ILi64EEEEEENS_10bfloat16_tEfNS_4arch4Sm80ELb0ELb1ELb1ELb1ELb1ELb0ELb0ELb0ELi2ELi4ELi4ELi4ELb0EEENS1_21CollectiveEpilogueBwdISA_SB_SD_Li256ELb1ELb0ELi2EEENS1_19SingleTileSchedulerILb1ELb0ELb0ELi128EEEEEEEEEvNT_6ParamsE$_ZN4cute5tupleIJNS0_IJNS0_IJNS_1CILi8EEENS1_ILi1EEEEEENS1_ILi4EEES3_EEENS0_IJNS0_IJS3_NS1_ILi0EEEEEElS7_EEEEEC2ERKS6_RKS9_)
        /*c3ec*/ 	.word	0x00000000


	//----- nvinfo : EIATTR_FRAME_SIZE
	.align		4
.L_8370:
        /*c3f0*/ 	.byte	0x04, 0x11
        /*c3f2*/ 	.short	(.L_8372 - .L_8371)
	.align		4
.L_8371:
        /*c3f4*/ 	.word	index@($_ZN7cutlass13device_kernelIN5flash19enable_sm80_to_sm89INS1_16FlashAttnBwdSm80INS1_25CollectiveMainloopBwdSm80ILi2ELi2EN4cute5tupleIJNS5_1CILi128EEES8_NS7_ILi64EEEEEENS_10bfloat16_tEfNS_4arch4Sm80ELb0ELb1ELb1ELb1ELb1ELb0ELb0ELb0ELi2ELi4ELi4ELi4ELb0EEENS1_21CollectiveEpilogueBwdISA_SB_SD_Li256ELb1ELb0ELi2EEENS1_19SingleTileSchedulerILb1ELb0ELb0ELi128EEEEEEEEEvNT_6ParamsE$_ZN4cute5tupleIJNS0_IJNS0_IJNS_1CILi8EEENS1_ILi1EEEEEENS1_ILi2EEES2_EEENS0_IJNS0_IJS3_NS1_ILi0EEEEEEiNS1_ILi1024EEEEEEEEC2ERKS6_RKSA_)
        /*c3f8*/ 	.word	0x00000000


	//----- nvinfo : EIATTR_FRAME_SIZE
	.align		4
.L_8372:
        /*c3fc*/ 	.byte	0x04, 0x11
        /*c3fe*/ 	.short	(.L_8374 - .L_8373)
	.align		4
.L_8373:
        /*c400*/ 	.word	index@($_ZN7cutlass13device_kernelIN5flash19enable_sm80_to_sm89INS1_16FlashAttnBwdSm80INS1_25CollectiveMainloopBwdSm80ILi2ELi2EN4cute5tupleIJNS5_1CILi128EEES8_NS7_ILi64EEEEEENS_10bfloat16_tEfNS_4arch4Sm80ELb0ELb1ELb1ELb1ELb1ELb0ELb0ELb0ELi2ELi4ELi4ELi4ELb0EEENS1_21CollectiveEpilogueBwdISA_SB_SD_Li256ELb1ELb0ELi2EEENS1_19SingleTileSchedulerILb1ELb0ELb0ELi128EEEEEEEEEvNT_6ParamsE$_ZN4cute5tupleIJNS0_IJNS0_IJNS_1CILi8EEENS1_ILi1EEEEEENS1_ILi2EEENS0_IJS5_S5_EEEEEENS0_IJNS0_IJS3_NS1_ILi0EEEEEENS1_ILi4096EEENS0_IJiiEEEEEEEEC2ERKS7_RKSC_)
        /*c404*/ 	.word	0x00000000


	//----- nvinfo : EIATTR_FRAME_SIZE
	.align		4
.L_8374:
        /*c408*/ 	.byte	0x04, 0x11
        /*c40a*/ 	.short	(.L_8376 - .L_8375)
	.align		4
.L_8375:
        /*c40c*/ 	.word	index@($_ZN7cutlass13device_kernelIN5flash19enable_sm80_to_sm89INS1_16FlashAttnBwdSm80INS1_25CollectiveMainloopBwdSm80ILi2ELi2EN4cute5tupleIJNS5_1CILi128EEES8_NS7_ILi64EEEEEENS_10bfloat16_tEfNS_4arch4Sm80ELb0ELb1ELb1ELb1ELb1ELb0ELb0ELb0ELi2ELi4ELi4ELi4ELb0EEENS1_21CollectiveEpilogueBwdISA_SB_SD_Li256ELb1ELb0ELi2EEENS1_19SingleTileSchedulerILb1ELb0ELb0ELi128EEEEEEEEEvNT_6ParamsE$_ZN4cute5tupleIJNS0_IJNS0_IJNS_1CILi8EEENS1_ILi1EEEEEENS1_ILi2EEEEEENS0_IJNS0_IJS3_NS1_ILi0EEEEEEiEEEEEC2ERKS6_RKS9_)
        /*c410*/ 	.word	0x00000000


	//----- nvinfo : EIATTR_FRAME_SIZE
	.align		4
.L_8376:
        /*c414*/ 	.byte	0x04, 0x11
        /*c416*/ 	.short	(.L_8378 - .L_8377)
	.align		4
.L_8377:
        /*c418*/ 	.word	index@($_ZN7cutlass13device_kernelIN5flash19enable_sm80_to_sm89INS1_16FlashAttnBwdSm80INS1_25CollectiveMainloopBwdSm80ILi2ELi2EN4cute5tupleIJNS5_1CILi128EEES8_NS7_ILi64EEEEEENS_10bfloat16_tEfNS_4arch4Sm80ELb0ELb1ELb1ELb1ELb1ELb0ELb0ELb0ELi2ELi4ELi4ELi4ELb0EEENS1_21CollectiveEpilogueBwdISA_SB_SD_Li256ELb1ELb0ELi2EEENS1_19SingleTileSchedulerILb1ELb0ELb0ELi128EEEEEEEEEvNT_6ParamsE$_ZN4cute5tupleIJNS0_IJNS0_IJNS_1CILi8EEENS1_ILi1EEEEEENS0_IJNS1_ILi2EEEEEEEEENS0_IJNS0_IJS3_NS1_ILi0EEEEEENS0_IJiEEEEEEEEC2ERKS7_RKSB_)
        /*c41c*/ 	.word	0x00000000


	//----- nvinfo : EIATTR_FRAME_SIZE
	.align		4
.L_8378:
        /*c420*/ 	.byte	0x04, 0x11
        /*c422*/ 	.short	(.L_8380 - .L_8379)
	.align		4
.L_8379:
        /*c424*/ 	.word	index@($_ZN7cutlass13device_kernelIN5flash19enable_sm80_to_sm89INS1_16FlashAttnBwdSm80INS1_25CollectiveMainloopBwdSm80ILi2ELi2EN4cute5tupleIJNS5_1CILi128EEES8_NS7_ILi64EEEEEENS_10bfloat16_tEfNS_4arch4Sm80ELb0ELb1ELb1ELb1ELb1ELb0ELb0ELb0ELi2ELi4ELi4ELi4ELb0EEENS1_21CollectiveEpilogueBwdISA_SB_SD_Li256ELb1ELb0ELi2EEENS1_19SingleTileSchedulerILb1ELb0ELb0ELi128EEEEEEEEEvNT_6ParamsE$_ZN4cute5tupleIJNS0_IJNS0_IJNS_1CILi2EEES2_S2_EEES2_NS0_IJS2_S2_EEEEEENS0_IJNS0_IJNS1_ILi1EEENS1_ILi512EEEiEEENS1_ILi4096EEENS0_IJiiEEEEEEEEC2ERKS5_RKSB_)
        /*c428*/ 	.word	0x00000000


	//----- nvinfo : EIATTR_FRAME_SIZE
	.align		4
.L_8380:
        /*c42c*/ 	.byte	0x04, 0x11
        /*c42e*/ 	.short	(.L_8382 - .L_8381)
	.align		4
.L_8381:
        /*c430*/ 	.word	index@($_ZN7cutlass13device_kernelIN5flash19enable_sm80_to_sm89INS1_16FlashAttnBwdSm80INS1_25CollectiveMainloopBwdSm80ILi2ELi2EN4cute5tupleIJNS5_1CILi128EEES8_NS7_ILi64EEEEEENS_10bfloat16_tEfNS_4arch4Sm80ELb0ELb1ELb1ELb1ELb1ELb0ELb0ELb0ELi2ELi4ELi4ELi4ELb0EEENS1_21CollectiveEpilogueBwdISA_SB_SD_Li256ELb1ELb0ELi2EEENS1_19SingleTileSchedulerILb1ELb0ELb0ELi128EEEEEEEEEvNT_6ParamsE$_ZN4cute5tupleIJNS0_IJNS0_IJNS_1CILi2EEES2_S2_EEES2_NS0_IJNS0_IJS2_S2_EEES2_EEEEEENS0_IJNS0_IJNS1_ILi1EEENS1_ILi512EEEiEEENS1_ILi4096EEENS0_IJNS0_IJiiEEENS1_ILi8192EEEEEEEEEEEC2ERKS6_RKSE_)
        /*c434*/ 	.word	0x00000000


	//----- nvinfo : EIATTR_FRAME_SIZE
	.align		4
.L_8382:
        /*c438*/ 	.byte	0x04, 0x11
        /*c43a*/ 	.short	(.L_8384 - .L_8383)
	.align		4
.L_8383:
        /*c43c*/ 	.word	index@($_ZN7cutlass13device_kernelIN5flash19enable_sm80_to_sm89INS1_16FlashAttnBwdSm80INS1_25CollectiveMainloopBwdSm80ILi2ELi2EN4cute5tupleIJNS5_1CILi128EEES8_NS7_ILi64EEEEEENS_10bfloat16_tEfNS_4arch4Sm80ELb0ELb1ELb1ELb1ELb1ELb0ELb0ELb0ELi2ELi4ELi4ELi4ELb0EEENS1_21CollectiveEpilogueBwdISA_SB_SD_Li256ELb1ELb0ELi2EEENS1_19SingleTileSchedulerILb1ELb0ELb0ELi128EEEEEEEEEvNT_6ParamsE$_ZN4cute5tupleIJNS0_IJNS0_IJNS_1CILi2EEES2_EEES3_NS1_ILi8EEEEEENS0_IJNS0_IJiNS1_ILi512EEEEEENS0_IJiiEEENS1_ILi1024EEEEEEEEC2ERKS5_RKSA_)
        /*c440*/ 	.word	0x00000000


	//----- nvinfo : EIATTR_FRAME_SIZE
	.align		4
.L_8384:
        /*c444*/ 	.byte	0x04, 0x11
        /*c446*/ 	.short	(.L_8386 - .L_8385)
	.align		4
.L_8385:
        /*c448*/ 	.word	index@($_ZN7cutlass13device_kernelIN5flash19enable_sm80_to_sm89INS1_16FlashAttnBwdSm80INS1_25CollectiveMainloopBwdSm80ILi2ELi2EN4cute5tupleIJNS5_1CILi128EEES8_NS7_ILi64EEEEEENS_10bfloat16_tEfNS_4arch4Sm80ELb0ELb1ELb1ELb1ELb1ELb0ELb0ELb0ELi2ELi4ELi4ELi4ELb0EEENS1_21CollectiveEpilogueBwdISA_SB_SD_Li256ELb1ELb0ELi2EEENS1_19SingleTileSchedulerILb1ELb0ELb0ELi128EEEEEEEEEvNT_6ParamsE$_ZN4cute5tupleIJNS0_IJNS0_IJNS_1CILi2EEES2_EEES2_EEENS0_IJNS0_IJiiEEENS1_ILi8192EEEEEEEEC2ERKS4_RKS7_)
        /*c44c*/ 	.word	0x00000000


	//----- nvinfo : EIATTR_FRAME_SIZE
	.align		4
.L_8386:
        /*c450*/ 	.byte	0x04, 0x11
        /*c452*/ 	.short	(.L_8388 - .L_8387)
	.align		4
.L_8387:
        /*c454*/ 	.word	index@($_ZN7cutlass13device_kernelIN5flash19enable_sm80_to_sm89INS1_16FlashAttnBwdSm80INS1_25CollectiveMainloopBwdSm80ILi2ELi2EN4cute5tupleIJNS5_1CILi128EEES8_NS7_ILi64EEEEEENS_10bfloat16_tEfNS_4arch4Sm80ELb0ELb1ELb1ELb1ELb1ELb0ELb0ELb0ELi2ELi4ELi4ELi4ELb0EEENS1_21CollectiveEpilogueBwdISA_SB_SD_Li256ELb1ELb0ELi2EEENS1_19SingleTileSchedulerILb1ELb0ELb0ELi128EEEEEEEEEvNT_6ParamsE$_ZN4cute5tupleIJNS0_IJNS0_IJNS_1CILi2EEES2_EEENS1_ILi8EEES3_EEENS0_IJNS0_IJNS1_ILi1EEEiEEENS1_ILi1024EEENS0_IJiiEEEEEEEEC2ERKS5_RKSA_)
        /*c458*/ 	.word	0x00000000


	//----- nvinfo : EIATTR_FRAME_SIZE
	.align		4
.L_8388:
        /*c45c*/ 	.byte	0x04, 0x11
        /*c45e*/ 	.short	(.L_8390 - .L_8389)
	.align		4
.L_8389:
        /*c460*/ 	.word	index@($_ZN7cutlass13device_kernelIN5flash19enable_sm80_to_sm89INS1_16FlashAttnBwdSm80INS1_25CollectiveMainloopBwdSm80ILi2ELi2EN4cute5tupleIJNS5_1CILi128EEES8_NS7_ILi64EEEEEENS_10bfloat16_tEfNS_4arch4Sm80ELb0ELb1ELb1ELb1ELb1ELb0ELb0ELb0ELi2ELi4ELi4ELi4ELb0EEENS1_21CollectiveEpilogueBwdISA_SB_SD_Li256ELb1ELb0ELi2EEENS1_19SingleTileSchedulerILb1ELb0ELb0ELi128EEEEEEEEEvNT_6ParamsE$_ZN4cute5tupleIJNS0_IJNS0_IJNS_1CILi1EEENS0_IJS2_NS1_ILi2EEES3_EEEEEES3_NS0_IJS3_S3_EEEEEENS0_IJNS0_IJNS1_ILi0EEENS0_IJS2_NS1_ILi256EEEiEEEEEENS1_ILi2048EEENS0_IJiNS1_ILi4096EEEEEEEEEEEC2ERKS7_RKSF_)
        /*c464*/ 	.word	0x00000000


	//----- nvinfo : EIATTR_FRAME_SIZE
	.align		4
.L_8390:
        /*c468*/ 	.byte	0x04, 0x11
        /*c46a*/ 	.short	(.L_8392 - .L_8391)
	.align		4
.L_8391:
        /*c46c*/ 	.word	index@($_ZN7cutlass13device_kernelIN5flash19enable_sm80_to_sm89INS1_16FlashAttnBwdSm80INS1_25CollectiveMainloopBwdSm80ILi2ELi2EN4cute5tupleIJNS5_1CILi128EEES8_NS7_ILi64EEEEEENS_10bfloat16_tEfNS_4arch4Sm80ELb0ELb1ELb1ELb1ELb1ELb0ELb0ELb0ELi2ELi4ELi4ELi4ELb0EEENS1_21CollectiveEpilogueBwdISA_SB_SD_Li256ELb1ELb0ELi2EEENS1_19SingleTileSchedulerILb1ELb0ELb0ELi128EEEEEEEEEvNT_6ParamsE$_ZN4cute5tupleIJNS0_IJNS0_IJNS0_IJNS_1CILi8EEENS1_ILi1EEEEEES3_EEENS0_IJNS0_IJS3_S3_EEENS1_ILi2EEEEEEEEENS0_IJNS0_IJNS0_IJS3_NS1_ILi0EEEEEESA_EEENS0_IJNS0_IJSA_SA_EEEiEEEEEEEEC2ERKS9_RKSF_)
        /*c470*/ 	.word	0x00000000


	//----- nvinfo : EIATTR_FRAME_SIZE
	.align		4
.L_8392:
        /*c474*/ 	.byte	0x04, 0x11
        /*c476*/ 	.short	(.L_8394 - .L_8393)
	.align		4
.L_8393:
        /*c478*/ 	.word	index@($_ZN7cutlass13device_kernelIN5flash19enable_sm80_to_sm89INS1_16FlashAttnBwdSm80INS1_25CollectiveMainloopBwdSm80ILi2ELi2EN4cute5tupleIJNS5_1CILi128EEES8_NS7_ILi64EEEEEENS_10bfloat16_tEfNS_4arch4Sm80ELb0ELb1ELb1ELb1ELb1ELb0ELb0ELb0ELi2ELi4ELi4ELi4ELb0EEENS1_21CollectiveEpilogueBwdISA_SB_SD_Li256ELb1ELb0ELi2EEENS1_19SingleTileSchedulerILb1ELb0ELb0ELi128EEEEEEEEEvNT_6ParamsE$_ZN4cute5tupleIJNS0_IJNS0_IJNS0_IJNS_1CILi8EEENS1_ILi1EEEEEENS0_IJS3_S3_EEEEEENS0_IJS3_NS1_ILi2EEEEEEEEENS0_IJNS0_IJNS0_IJS3_NS1_ILi0EEEEEENS0_IJSA_SA_EEEEEENS0_IJSA_iEEEEEEEEC2ERKS9_RKSF_)
        /*c47c*/ 	.word	0x00000000


	//----- nvinfo : EIATTR_FRAME_SIZE
	.align		4
.L_8394:
        /*c480*/ 	.byte	0x04, 0x11
        /*c482*/ 	.short	(.L_8396 - .L_8395)
	.align		4
.L_8395:
        /*c484*/ 	.word	index@($_ZN7cutlass13device_kernelIN5flash19enable_sm80_to_sm89INS1_16FlashAttnBwdSm80INS1_25CollectiveMainloopBwdSm80ILi2ELi2EN4cute5tupleIJNS5_1CILi128EEES8_NS7_ILi64EEEEEENS_10bfloat16_tEfNS_4arch4Sm80ELb0ELb1ELb1ELb1ELb1ELb0ELb0ELb0ELi2ELi4ELi4ELi4ELb0EEENS1_21CollectiveEpilogueBwdISA_SB_SD_Li256ELb1ELb0ELi2EEENS1_19SingleTileSchedulerILb1ELb0ELb0ELi128EEEEEEEEEvNT_6ParamsE$_ZN4cute3eso3ESOILb1ELb0EJNS_7SwizzleILi3ELi3ELi3EEENS_9MixedBitsILj0ELj432EEENS_6LayoutINS_5tupleIJNS7_IJNS_1CILi2EEES9_S9_EEES9_NS8_ILi8EEEEEENS7_IJNS7_IJNS8_ILi64EEESB_NS8_ILi512EEEEEENS8_ILi8192EEENS8_ILi1024EEEEEEEEEEC2ERKS3_RKS5_RKSJ_)
        /*c488*/ 	.word	0x00000000


	//----- nvinfo : EIATTR_FRAME_SIZE
	.align		4
.L_8396:
        /*c48c*/ 	.byte	0x04, 0x11
        /*c48e*/ 	.short	(.L_8398 - .L_8397)
	.align		4
.L_8397:
        /*c490*/ 	.word	index@($_ZN7cutlass13device_kernelIN5flash19enable_sm80_to_sm89INS1_16FlashAttnBwdSm80INS1_25CollectiveMainloopBwdSm80ILi2ELi2EN4cute5tupleIJNS5_1CILi128EEES8_NS7_ILi64EEEEEENS_10bfloat16_tEfNS_4arch4Sm80ELb0ELb1ELb1ELb1ELb1ELb0ELb0ELb0ELi2ELi4ELi4ELi4ELb0EEENS1_21CollectiveEpilogueBwdISA_SB_SD_Li256ELb1ELb0ELi2EEENS1_19SingleTileSchedulerILb1ELb0ELb0ELi128EEEEEEEEEvNT_6ParamsE$_ZN4cute3eso3ESOILb1ELb0EJNS_6LayoutINS_5tupleIJNS_1CILi4EEEEEENS3_IJNS4_ILi1EEEEEEEENS_10ViewEngineIPfEEEEC2ERKS9_RKSC_)
        /*c494*/ 	.word	0x00000000


	//----- nvinfo : EIATTR_FRAME_SIZE
	.align		4
.L_8398:
        /*c498*/ 	.byte	0x04, 0x11
        /*c49a*/ 	.short	(.L_8400 - .L_8399)
	.align		4
.L_8399:
        /*c49c*/ 	.word	index@($_ZN7cutlass13device_kernelIN5flash19enable_sm80_to_sm89INS1_16FlashAttnBwdSm80INS1_25CollectiveMainloopBwdSm80ILi2ELi2EN4cute5tupleIJNS5_1CILi128EEES8_NS7_ILi64EEEEEENS_10bfloat16_tEfNS_4arch4Sm80ELb0ELb1ELb1ELb1ELb1ELb0ELb0ELb0ELi2ELi4ELi4ELi4ELb0EEENS1_21CollectiveEpilogueBwdISA_SB_SD_Li256ELb1ELb0ELi2EEENS1_19SingleTileSchedulerILb1ELb0ELb0ELi128EEEEEEEEEvNT_6ParamsE$_ZN4cute3eso3ESOILb1ELb0EJNS_6LayoutINS_5tupleIJNS_1CILi1EEENS4_ILi4EEEEEENS3_IJNS4_ILi0EEES5_EEEEENS_10ViewEngineIPfEEEEC2ERKSA_RKSD_)
        /*c4a0*/ 	.word	0x00000000


	//----- nvinfo : EIATTR_FRAME_SIZE
	.align		4
.L_8400:
        /*c4a4*/ 	.byte	0x04, 0x11
        /*c4a6*/ 	.short	(.L_8402 - .L_8401)
	.align		4
.L_8401:
        /*c4a8*/ 	.word	index@($_ZN7cutlass13device_kernelIN5flash19enable_sm80_to_sm89INS1_16FlashAttnBwdSm80INS1_25CollectiveMainloopBwdSm80ILi2ELi2EN4cute5tupleIJNS5_1CILi128EEES8_NS7_ILi64EEEEEENS_10bfloat16_tEfNS_4arch4Sm80ELb0ELb1ELb1ELb1ELb1ELb0ELb0ELb0ELi2ELi4ELi4ELi4ELb0EEENS1_21CollectiveEpilogueBwdISA_SB_SD_Li256ELb1ELb0ELi2EEENS1_19SingleTileSchedulerILb1ELb0ELb0ELi128EEEEEEEEEvNT_6ParamsE$_ZN4cute3eso3ESOILb1ELb0EJNS_6LayoutINS_5tupleIJNS_1CILi1EEENS3_IJNS4_ILi2EEES6_EEEEEENS3_IJNS4_ILi0EEENS3_IJNS4_ILi8EEENS4_ILi64EEEEEEEEEEENS_10ViewEngineINS_8smem_ptrIPfEEEEEEC2ERKSE_RKSJ_)
        /*c4ac*/ 	.word	0x00000000


	//----- nvinfo : EIATTR_FRAME_SIZE
	.align		4
.L_8402:
        /*c4b0*/ 	.byte	0x04, 0x11
        /*c4b2*/ 	.short	(.L_8404 - .L_8403)
	.align		4
.L_8403:
        /*c4b4*/ 	.word	index@($_ZN7cutlass13device_kernelIN5flash19enable_sm80_to_sm89INS1_16FlashAttnBwdSm80INS1_25CollectiveMainloopBwdSm80ILi2ELi2EN4cute5tupleIJNS5_1CILi128EEES8_NS7_ILi64EEEEEENS_10bfloat16_tEfNS_4arch4Sm80ELb0ELb1ELb1ELb1ELb1ELb0ELb0ELb0ELi2ELi4ELi4ELi4ELb0EEENS1_21CollectiveEpilogueBwdISA_SB_SD_Li256ELb1ELb0ELi2EEENS1_19SingleTileSchedulerILb1ELb0ELb0ELi128EEEEEEEEEvNT_6ParamsE$_ZN4cute3eso3ESOILb1ELb0EJNS_6LayoutINS_5tupleIJNS3_IJNS_1CILi8EEENS4_ILi1EEEEEENS4_ILi4EEES8_EEENS3_IJNS3_IJS6_NS4_ILi0EEEEEES5_NS4_ILi32EEEEEEEENS_10ViewEngineIPN7cutlass10bfloat16_tEEEEEC2ERKSE_RKSJ_)
        /*c4b8*/ 	.word	0x00000000


	//----- nvinfo : EIATTR_FRAME_SIZE
	.align		4
.L_8404:
        /*c4bc*/ 	.byte	0x04, 0x11
        /*c4be*/ 	.short	(.L_8406 - .L_8405)
	.align		4
.L_8405:
        /*c4c0*/ 	.word	index@($_ZN7cutlass13device_kernelIN5flash19enable_sm80_to_sm89INS1_16FlashAttnBwdSm80INS1_25CollectiveMainloopBwdSm80ILi2ELi2EN4cute5tupleIJNS5_1CILi128EEES8_NS7_ILi64EEEEEENS_10bfloat16_tEfNS_4arch4Sm80ELb0ELb1ELb1ELb1ELb1ELb0ELb0ELb0ELi2ELi4ELi4ELi4ELb0EEENS1_21CollectiveEpilogueBwdISA_SB_SD_Li256ELb1ELb0ELi2EEENS1_19SingleTileSchedulerILb1ELb0ELb0ELi128EEEEEEEEEvNT_6ParamsE$_ZN4cute3eso3ESOILb1ELb0EJNS_6LayoutINS_5tupleIJNS3_IJNS_1CILi8EEENS4_ILi1EEEEEENS4_ILi4EEES6_EEENS3_IJNS3_IJS6_NS4_ILi0EEEEEENS4_ILi2048EEESA_EEEEEiEEC2ERKSE_RKi)
        /*c4c4*/ 	.word	0x00000000


	//----- nvinfo : EIATTR_FRAME_SIZE
	.align		4
.L_8406:
        /*c4c8*/ 	.byte	0x04, 0x11
        /*c4ca*/ 	.short	(.L_8408 - .L_8407)
	.align		4
.L_8407:
        /*c4cc*/ 	.word	index@($_ZN7cutlass13device_kernelIN5flash19enable_sm80_to_sm89INS1_16FlashAttnBwdSm80INS1_25CollectiveMainloopBwdSm80ILi2ELi2EN4cute5tupleIJNS5_1CILi128EEES8_NS7_ILi64EEEEEENS_10bfloat16_tEfNS_4arch4Sm80ELb0ELb1ELb1ELb1ELb1ELb0ELb0ELb0ELi2ELi4ELi4ELi4ELb0EEENS1_21CollectiveEpilogueBwdISA_SB_SD_Li256ELb1ELb0ELi2EEENS1_19SingleTileSchedulerILb1ELb0ELb0ELi128EEEEEEEEEvNT_6ParamsE$_ZN4cute3eso3ESOILb1ELb0EJNS_6LayoutINS_5tupleIJNS3_IJNS_1CILi8EEENS4_ILi1EEEEEENS4_ILi4EEES6_EEENS3_IJNS3_IJS6_NS4_ILi0EEEEEENS4_ILi2048EEESA_EEEEENS_10ViewEngineINS_8smem_ptrIPN7cutlass10bfloat16_tEEEEEEEC2ERKSE_RKSL_)
        /*c4d0*/ 	.word	0x00000000


	//----- nvinfo : EIATTR_FRAME_SIZE
	.align		4
.L_8408:
        /*c4d4*/ 	.byte	0x04, 0x11
        /*c4d6*/ 	.short	(.L_8410 - .L_8409)
	.align		4
.L_8409:
        /*c4d8*/ 	.word	index@($_ZN7cutlass13device_kernelIN5flash19enable_sm80_to_sm89INS1_16FlashAttnBwdSm80INS1_25CollectiveMainloopBwdSm80ILi2ELi2EN4cute5tupleIJNS5_1CILi128EEES8_NS7_ILi64EEEEEENS_10bfloat16_tEfNS_4arch4Sm80ELb0ELb1ELb1ELb1ELb1ELb0ELb0ELb0ELi2ELi4ELi4ELi4ELb0EEENS1_21CollectiveEpilogueBwdISA_SB_SD_Li256ELb1ELb0ELi2EEENS1_19SingleTileSchedulerILb1ELb0ELb0ELi128EEEEEEEEEvNT_6ParamsE$_ZN4cute3eso3ESOILb1ELb0EJNS_6LayoutINS_5tupleIJNS3_IJNS_1CILi8EEENS4_ILi1EEEEEENS4_ILi4EEEEEENS3_IJNS3_IJS6_NS4_ILi0EEEEEES5_EEEEEiEEC2ERKSD_RKi)
        /*c4dc*/ 	.word	0x00000000


	//----- nvinfo : EIATTR_FRAME_SIZE
	.align		4
.L_8410:
        /*c4e0*/ 	.byte	0x04, 0x11
        /*c4e2*/ 	.short	(.L_8412 - .L_8411)
	.align		4
.L_8411:
        /*c4e4*/ 	.word	index@($_ZN7cutlass13device_kernelIN5flash19enable_sm80_to_sm89INS1_16FlashAttnBwdSm80INS1_25CollectiveMainloopBwdSm80ILi2ELi2EN4cute5tupleIJNS5_1CILi128EEES8_NS7_ILi64EEEEEENS_10bfloat16_tEfNS_4arch4Sm80ELb0ELb1ELb1ELb1ELb1ELb0ELb0ELb0ELi2ELi4ELi4ELi4ELb0EEENS1_21CollectiveEpilogueBwdISA_SB_SD_Li256ELb1ELb0ELi2EEENS1_19SingleTileSchedulerILb1ELb0ELb0ELi128EEEEEEEEEvNT_6ParamsE$_ZN4cute3eso3ESOILb1ELb0EJNS_6LayoutINS_5tupleIJNS3_IJNS_1CILi8EEENS4_ILi1EEEEEENS4_ILi4EEEEEENS3_IJNS3_IJS6_NS4_ILi0EEEEEES5_EEEEENS_10ViewEngineIPN7cutlass10bfloat16_tEEEEEC2ERKSD_RKSI_)
        /*c4e8*/ 	.word	0x00000000


	//----- nvinfo : EIATTR_FRAME_SIZE
	.align		4
.L_8412:
        /*c4ec*/ 	.byte	0x04, 0x11
        /*c4ee*/ 	.short	(.L_8414 - .L_8413)
	.align		4
.L_8413:
        /*c4f0*/ 	.word	index@($_ZN7cutlass13device_kernelIN5flash19enable_sm80_to_sm89INS1_16FlashAttnBwdSm80INS1_25CollectiveMainloopBwdSm80ILi2ELi2EN4cute5tupleIJNS5_1CILi128EEES8_NS7_ILi64EEEEEENS_10bfloat16_tEfNS_4arch4Sm80ELb0ELb1ELb1ELb1ELb1ELb0ELb0ELb0ELi2ELi4ELi4ELi4ELb0EEENS1_21CollectiveEpilogueBwdISA_SB_SD_Li256ELb1ELb0ELi2EEENS1_19SingleTileSchedulerILb1ELb0ELb0ELi128EEEEEEEEEvNT_6ParamsE$_ZN4cute3eso3ESOILb1ELb0EJNS_6LayoutINS_5tupleIJNS3_IJNS_1CILi8EEENS4_ILi1EEEEEENS4_ILi4EEEEEENS3_IJNS3_IJS6_NS4_ILi0EEEEEENS4_ILi2048EEEEEEEEiEEC2ERKSE_RKi)
        /*c4f4*/ 	.word	0x00000000


	//----- nvinfo : EIATTR_FRAME_SIZE
	.align		4
.L_8414:
        /*c4f8*/ 	.byte	0x04, 0x11
        /*c4fa*/ 	.short	(.L_8416 - .L_8415)
	.align		4
.L_8415:
        /*c4fc*/ 	.word	index@($_ZN7cutlass13device_kernelIN5flash19enable_sm80_to_sm89INS1_16FlashAttnBwdSm80INS1_25CollectiveMainloopBwdSm80ILi2ELi2EN4cute5tupleIJNS5_1CILi128EEES8_NS7_ILi64EEEEEENS_10bfloat16_tEfNS_4arch4Sm80ELb0ELb1ELb1ELb1ELb1ELb0ELb0ELb0ELi2ELi4ELi4ELi4ELb0EEENS1_21CollectiveEpilogueBwdISA_SB_SD_Li256ELb1ELb0ELi2EEENS1_19SingleTileSchedulerILb1ELb0ELb0ELi128EEEEEEEEEvNT_6ParamsE$_ZN4cute3eso3ESOILb1ELb0EJNS_6LayoutINS_5tupleIJNS3_IJNS_1CILi8EEENS4_ILi1EEEEEENS4_ILi4EEEEEENS3_IJNS3_IJS6_NS4_ILi0EEEEEENS4_ILi2048EEEEEEEENS_10ViewEngineINS_8smem_ptrIPN7cutlass10bfloat16_tEEEEEEEC2ERKSE_RKSL_)
        /*c500*/ 	.word	0x00000000


	//----- nvinfo : EIATTR_FRAME_SIZE
	.align		4
.L_8416:
        /*c504*/ 	.byte	0x04, 0x11
        /*c506*/ 	.short	(.L_8418 - .L_8417)
	.align		4
.L_8417:
        /*c508*/ 	.word	index@($_ZN7cutlass13device_kernelIN5flash19enable_sm80_to_sm89INS1_16FlashAttnBwdSm80INS1_25CollectiveMainloopBwdSm80ILi2ELi2EN4cute5tupleIJNS5_1CILi128EEES8_NS7_ILi64EEEEEENS_10bfloat16_tEfNS_4arch4Sm80ELb0ELb1ELb1ELb1ELb1ELb0ELb0ELb0ELi2ELi4ELi4ELi4ELb0EEENS1_21CollectiveEpilogueBwdISA_SB_SD_Li256ELb1ELb0ELi2EEENS1_19SingleTileSchedulerILb1ELb0ELb0ELi128EEEEEEEEEvNT_6ParamsE$_ZN4cute3eso3ESOILb1ELb0EJNS_6LayoutINS_5tupleIJNS3_IJNS_1CILi8EEENS4_ILi1EEEEEENS4_ILi2EEES5_EEENS3_IJNS3_IJS6_NS4_ILi0EEEEEENS4_ILi64EEES5_EEEEENS_10ViewEngineIPN7cutlass10bfloat16_tEEEEEC2ERKSE_RKSJ_)
        /*c50c*/ 	.word	0x00000000


	//----- nvinfo : EIATTR_FRAME_SIZE
	.align		4
.L_8418:
        /*c510*/ 	.byte	0x04, 0x11
        /*c512*/ 	.short	(.L_8420 - .L_8419)
	.align		4
.L_8419:
        /*c514*/ 	.word	index@($_ZN7cutlass13device_kernelIN5flash19enable_sm80_to_sm89INS1_16FlashAttnBwdSm80INS1_25CollectiveMainloopBwdSm80ILi2ELi2EN4cute5tupleIJNS5_1CILi128EEES8_NS7_ILi64EEEEEENS_10bfloat16_tEfNS_4arch4Sm80ELb0ELb1ELb1ELb1ELb1ELb0ELb0ELb0ELi2ELi4ELi4ELi4ELb0EEENS1_21CollectiveEpilogueBwdISA_SB_SD_Li256ELb1ELb0ELi2EEENS1_19SingleTileSchedulerILb1ELb0ELb0ELi128EEEEEEEEEvNT_6ParamsE$_ZN4cute3eso3ESOILb1ELb0EJNS_6LayoutINS_5tupleIJNS3_IJNS_1CILi8EEENS4_ILi1EEEEEENS4_ILi2EEENS4_ILi4EEEEEENS3_IJNS3_IJS6_NS4_ILi0EEEEEES5_NS4_ILi16EEEEEEEENS_10ViewEngineIPN7cutlass10bfloat16_tEEEEEC2ERKSF_RKSK_)
        /*c518*/ 	.word	0x00000000


	//----- nvinfo : EIATTR_FRAME_SIZE
	.align		4
.L_8420:
        /*c51c*/ 	.byte	0x04, 0x11
        /*c51e*/ 	.short	(.L_8422 - .L_8421)
	.align		4
.L_8421:
        /*c520*/ 	.word	index@($_ZN7cutlass13device_kernelIN5flash19enable_sm80_to_sm89INS1_16FlashAttnBwdSm80INS1_25CollectiveMainloopBwdSm80ILi2ELi2EN4cute5tupleIJNS5_1CILi128EEES8_NS7_ILi64EEEEEENS_10bfloat16_tEfNS_4arch4Sm80ELb0ELb1ELb1ELb1ELb1ELb0ELb0ELb0ELi2ELi4ELi4ELi4ELb0EEENS1_21CollectiveEpilogueBwdISA_SB_SD_Li256ELb1ELb0ELi2EEENS1_19SingleTileSchedulerILb1ELb0ELb0ELi128EEEEEEEEEvNT_6ParamsE$_ZN4cute3eso3ESOILb1ELb0EJNS_6LayoutINS_5tupleIJNS3_IJNS_1CILi8EEENS4_ILi1EEEEEENS4_ILi2EEENS3_IJNS4_ILi4EEES8_EEEEEENS3_IJNS3_IJS6_NS4_ILi0EEEEEES5_NS3_IJNS4_ILi32EEENS4_ILi16EEEEEEEEEEENS_10ViewEngineIPN7cutlass10bfloat16_tEEEEEC2ERKSI_RKSN_)
        /*c524*/ 	.word	0x00000000


	//----- nvinfo : EIATTR_FRAME_SIZE
	.align		4
.L_8422:
        /*c528*/ 	.byte	0x04, 0x11
        /*c52a*/ 	.short	(.L_8424 - .L_8423)
	.align		4
.L_8423:
        /*c52c*/ 	.word	index@($_ZN7cutlass13device_kernelIN5flash19enable_sm80_to_sm89INS1_16FlashAttnBwdSm80INS1_25CollectiveMainloopBwdSm80ILi2ELi2EN4cute5tupleIJNS5_1CILi128EEES8_NS7_ILi64EEEEEENS_10bfloat16_tEfNS_4arch4Sm80ELb0ELb1ELb1ELb1ELb1ELb0ELb0ELb0ELi2ELi4ELi4ELi4ELb0EEENS1_21CollectiveEpilogueBwdISA_SB_SD_Li256ELb1ELb0ELi2EEENS1_19SingleTileSchedulerILb1ELb0ELb0ELi128EEEEEEEEEvNT_6ParamsE$_ZN4cute3eso3ESOILb1ELb0EJNS_6LayoutINS_5tupleIJNS3_IJNS_1CILi8EEENS4_ILi1EEEEEENS4_ILi2EEEEEENS3_IJNS3_IJS6_NS4_ILi0EEEEEES5_EEEEEiEEC2ERKSD_RKi)
        /*c530*/ 	.word	0x00000000


	//----- nvinfo : EIATTR_FRAME_SIZE
	.align		4
.L_8424:
        /*c534*/ 	.byte	0x04, 0x11
        /*c536*/ 	.short	(.L_8426 - .L_8425)
	.align		4
.L_8425:
        /*c538*/ 	.word	index@($_ZN7cutlass13device_kernelIN5flash19enable_sm80_to_sm89INS1_16FlashAttnBwdSm80INS1_25CollectiveMainloopBwdSm80ILi2ELi2EN4cute5tupleIJNS5_1CILi128EEES8_NS7_ILi64EEEEEENS_10bfloat16_tEfNS_4arch4Sm80ELb0ELb1ELb1ELb1ELb1ELb0ELb0ELb0ELi2ELi4ELi4ELi4ELb0EEENS1_21CollectiveEpilogueBwdISA_SB_SD_Li256ELb1ELb0ELi2EEENS1_19SingleTileSchedulerILb1ELb0ELb0ELi128EEEEEEEEEvNT_6ParamsE$_ZN4cute3eso3ESOILb1ELb0EJNS_6LayoutINS_5tupleIJNS3_IJNS_1CILi8EEENS4_ILi1EEEEEENS4_ILi2EEEEEENS3_IJNS3_IJS6_NS4_ILi0EEEEEES5_EEEEENS_10ViewEngineIPN7cutlass10bfloat16_tEEEEEC2ERKSD_RKSI_)
        /*c53c*/ 	.word	0x00000000


	//----- nvinfo : EIATTR_FRAME_SIZE
	.align		4
.L_8426:
        /*c540*/ 	.byte	0x04, 0x11
        /*c542*/ 	.short	(.L_8428 - .L_8427)
	.align		4
.L_8427:
        /*c544*/ 	.word	index@($_ZN7cutlass13device_kernelIN5flash19enable_sm80_to_sm89INS1_16FlashAttnBwdSm80INS1_25CollectiveMainloopBwdSm80ILi2ELi2EN4cute5tupleIJNS5_1CILi128EEES8_NS7_ILi64EEEEEENS_10bfloat16_tEfNS_4arch4Sm80ELb0ELb1ELb1ELb1ELb1ELb0ELb0ELb0ELi2ELi4ELi4ELi4ELb0EEENS1_21CollectiveEpilogueBwdISA_SB_SD_Li256ELb1ELb0ELi2EEENS1_19SingleTileSchedulerILb1ELb0ELb0ELi128EEEEEEEEEvNT_6ParamsE$_ZN4cute3eso3ESOILb1ELb0EJNS_6LayoutINS_5tupleIJNS3_IJNS_1CILi8EEENS4_ILi1EEEEEENS4_ILi2EEEEEENS3_IJNS3_IJS6_NS4_ILi0EEEEEENS4_ILi8192EEEEEEEEiEEC2ERKSE_RKi)
        /*c548*/ 	.word	0x00000000


	//----- nvinfo : EIATTR_FRAME_SIZE
	.align		4
.L_8428:
        /*c54c*/ 	.byte	0x04, 0x11
        /*c54e*/ 	.short	(.L_8430 - .L_8429)
	.align		4
.L_8429:
        /*c550*/ 	.word	index@($_ZN7cutlass13device_kernelIN5flash19enable_sm80_to_sm89INS1_16FlashAttnBwdSm80INS1_25CollectiveMainloopBwdSm80ILi2ELi2EN4cute5tupleIJNS5_1CILi128EEES8_NS7_ILi64EEEEEENS_10bfloat16_tEfNS_4arch4Sm80ELb0ELb1ELb1ELb1ELb1ELb0ELb0ELb0ELi2ELi4ELi4ELi4ELb0EEENS1_21CollectiveEpilogueBwdISA_SB_SD_Li256ELb1ELb0ELi2EEENS1_19SingleTileSchedulerILb1ELb0ELb0ELi128EEEEEEEEEvNT_6ParamsE$_ZN4cute3eso3ESOILb1ELb0EJNS_6LayoutINS_5tupleIJNS3_IJNS_1CILi8EEENS4_ILi1EEEEEENS4_ILi2EEEEEENS3_IJNS3_IJS6_NS4_ILi0EEEEEENS4_ILi8192EEEEEEEENS_10ViewEngineINS_8smem_ptrIPN7cutlass10bfloat16_tEEEEEEEC2ERKSE_RKSL_)
        /*c554*/ 	.word	0x00000000


	//----- nvinfo : EIATTR_FRAME_SIZE
	.align		4
.L_8430:
        /*c558*/ 	.byte	0x04, 0x11
        /*c55a*/ 	.short	(.L_8432 - .L_8431)
	.align		4
.L_8431:
        /*c55c*/ 	.word	index@($_ZN7cutlass13device_kernelIN5flash19enable_sm80_to_sm89INS1_16FlashAttnBwdSm80INS1_25CollectiveMainloopBwdSm80ILi2ELi2EN4cute5tupleIJNS5_1CILi128EEES8_NS7_ILi64EEEEEENS_10bfloat16_tEfNS_4arch4Sm80ELb0ELb1ELb1ELb1ELb1ELb0ELb0ELb0ELi2ELi4ELi4ELi4ELb0EEENS1_21CollectiveEpilogueBwdISA_SB_SD_Li256ELb1ELb0ELi2EEENS1_19SingleTileSchedulerILb1ELb0ELb0ELi128EEEEEEEEEvNT_6ParamsE$_ZN4cute3eso3ESOILb1ELb0EJNS_6LayoutINS_5tupleIJNS3_IJNS_1CILi8EEENS4_ILi1EEEEEENS4_ILi2EEEEEENS3_IJNS3_IJS6_NS4_ILi0EEEEEENS4_ILi64EEEEEEEEiEEC2ERKSE_RKi)
        /*c560*/ 	.word	0x00000000


	//----- nvinfo : EIATTR_FRAME_SIZE
	.align		4
.L_8432:
        /*c564*/ 	.byte	0x04, 0x11
        /*c566*/ 	.short	(.L_8434 - .L_8433)
	.align		4
.L_8433:
        /*c568*/ 	.word	index@($_ZN7cutlass13device_kernelIN5flash19enable_sm80_to_sm89INS1_16FlashAttnBwdSm80INS1_25CollectiveMainloopBwdSm80ILi2ELi2EN4cute5tupleIJNS5_1CILi128EEES8_NS7_ILi64EEEEEENS_10bfloat16_tEfNS_4arch4Sm80ELb0ELb1ELb1ELb1ELb1ELb0ELb0ELb0ELi2ELi4ELi4ELi4ELb0EEENS1_21CollectiveEpilogueBwdISA_SB_SD_Li256ELb1ELb0ELi2EEENS1_19SingleTileSchedulerILb1ELb0ELb0ELi128EEEEEEEEEvNT_6ParamsE$_ZN4cute3eso3ESOILb1ELb0EJNS_6LayoutINS_5tupleIJNS3_IJNS_1CILi8EEENS4_ILi1EEEEEENS4_ILi2EEEEEENS3_IJNS3_IJS6_NS4_ILi0EEEEEENS4_ILi64EEEEEEEENS_10ViewEngineIPN7cutlass10bfloat16_tEEEEEC2ERKSE_RKSJ_)
        /*c56c*/ 	.word	0x00000000


	//----- nvinfo : EIATTR_FRAME_SIZE
	.align		4
.L_8434:
        /*c570*/ 	.byte	0x04, 0x11
        /*c572*/ 	.short	(.L_8436 - .L_8435)
	.align		4
.L_8435:
        /*c574*/ 	.word	index@($_ZN7cutlass13device_kernelIN5flash19enable_sm80_to_sm89INS1_16FlashAttnBwdSm80INS1_25CollectiveMainloopBwdSm80ILi2ELi2EN4cute5tupleIJNS5_1CILi128EEES8_NS7_ILi64EEEEEENS_10bfloat16_tEfNS_4arch4Sm80ELb0ELb1ELb1ELb1ELb1ELb0ELb0ELb0ELi2ELi4ELi4ELi4ELb0EEENS1_21CollectiveEpilogueBwdISA_SB_SD_Li256ELb1ELb0ELi2EEENS1_19SingleTileSchedulerILb1ELb0ELb0ELi128EEEEEEEEEvNT_6ParamsE$_ZN4cute3eso3ESOILb1ELb0EJNS_6LayoutINS_5tupleIJNS3_IJNS_1CILi8EEENS4_ILi1EEEEEENS4_ILi2EEEEEENS3_IJNS3_IJS6_NS4_ILi0EEEEEENS4_ILi4096EEEEEEEEiEEC2ERKSE_RKi)
        /*c578*/ 	.word	0x00000000


	//----- nvinfo : EIATTR_FRAME_SIZE
	.align		4
.L_8436:
        /*c57c*/ 	.byte	0x04, 0x11
        /*c57e*/ 	.short	(.L_8438 - .L_8437)
	.align		4
.L_8437:
        /*c580*/ 	.word	index@($_ZN7cutlass13device_kernelIN5flash19enable_sm80_to_sm89INS1_16FlashAttnBwdSm80INS1_25CollectiveMainloopBwdSm80ILi2ELi2EN4cute5tupleIJNS5_1CILi128EEES8_NS7_ILi64EEEEEENS_10bfloat16_tEfNS_4arch4Sm80ELb0ELb1ELb1ELb1ELb1ELb0ELb0ELb0ELi2ELi4ELi4ELi4ELb0EEENS1_21CollectiveEpilogueBwdISA_SB_SD_Li256ELb1ELb0ELi2EEENS1_19SingleTileSchedulerILb1ELb0ELb0ELi128EEEEEEEEEvNT_6ParamsE$_ZN4cute3eso3ESOILb1ELb0EJNS_6LayoutINS_5tupleIJNS3_IJNS_1CILi8EEENS4_ILi1EEEEEENS4_ILi2EEEEEENS3_IJNS3_IJS6_NS4_ILi0EEEEEENS4_ILi4096EEEEEEEENS_10ViewEngineINS_8smem_ptrIPN7cutlass10bfloat16_tEEEEEEEC2ERKSE_RKSL_)
        /*c584*/ 	.word	0x00000000


	//----- nvinfo : EIATTR_FRAME_SIZE
	.align		4
.L_8438:
        /*c588*/ 	.byte	0x04, 0x11
        /*c58a*/ 	.short	(.L_8440 - .L_8439)
	.align		4
.L_8439:
        /*c58c*/ 	.word	index@($_ZN7cutlass13device_kernelIN5flash19enable_sm80_to_sm89INS1_16FlashAttnBwdSm80INS1_25CollectiveMainloopBwdSm80ILi2ELi2EN4cute5tupleIJNS5_1CILi128EEES8_NS7_ILi64EEEEEENS_10bfloat16_tEfNS_4arch4Sm80ELb0ELb1ELb1ELb1ELb1ELb0ELb0ELb0ELi2ELi4ELi4ELi4ELb0EEENS1_21CollectiveEpilogueBwdISA_SB_SD_Li256ELb1ELb0ELi2EEENS1_19SingleTileSchedulerILb1ELb0ELb0ELi128EEEEEEEEEvNT_6ParamsE$_ZN4cute3eso3ESOILb1ELb0EJNS_6LayoutINS_5tupleIJNS3_IJNS_1CILi8EEENS4_ILi1EEEEEENS3_IJNS4_ILi4EEEEEEEEENS3_IJNS3_IJS6_NS4_ILi0EEEEEENS3_IJS5_EEEEEEEENS_10ViewEngineIPN7cutlass10bfloat16_tEEEEEC2ERKSF_RKSK_)
        /*c590*/ 	.word	0x00000000


	//----- nvinfo : EIATTR_FRAME_SIZE
	.align		4
.L_8440:
        /*c594*/ 	.byte	0x04, 0x11
        /*c596*/ 	.short	(.L_8442 - .L_8441)
	.align		4
.L_8441:
        /*c598*/ 	.word	index@($_ZN7cutlass13device_kernelIN5flash19enable_sm80_to_sm89INS1_16FlashAttnBwdSm80INS1_25CollectiveMainloopBwdSm80ILi2ELi2EN4cute5tupleIJNS5_1CILi128EEES8_NS7_ILi64EEEEEENS_10bfloat16_tEfNS_4arch4Sm80ELb0ELb1ELb1ELb1ELb1ELb0ELb0ELb0ELi2ELi4ELi4ELi4ELb0EEENS1_21CollectiveEpilogueBwdISA_SB_SD_Li256ELb1ELb0ELi2EEENS1_19SingleTileSchedulerILb1ELb0ELb0ELi128EEEEEEEEEvNT_6ParamsE$_ZN4cute3eso3ESOILb1ELb0EJNS_6LayoutINS_5tupleIJNS3_IJNS_1CILi8EEENS4_ILi1EEEEEENS3_IJNS4_ILi4EEEEEEEEENS3_IJNS3_IJS6_NS4_ILi0EEEEEENS3_IJNS4_ILi2048EEEEEEEEEEENS_10ViewEngineINS_8smem_ptrIPN7cutlass10bfloat16_tEEEEEEEC2ERKSG_RKSN_)
        /*c59c*/ 	.word	0x00000000


	//----- nvinfo : EIATTR_FRAME_SIZE
	.align		4
.L_8442:
        /*c5a0*/ 	.byte	0x04, 0x11
        /*c5a2*/ 	.short	(.L_8444 - .L_8443)
	.align		4
.L_8443:
        /*c5a4*/ 	.word	index@($_ZN7cutlass13device_kernelIN5flash19enable_sm80_to_sm89INS1_16FlashAttnBwdSm80INS1_25CollectiveMainloopBwdSm80ILi2ELi2EN4cute5tupleIJNS5_1CILi128EEES8_NS7_ILi64EEEEEENS_10bfloat16_tEfNS_4arch4Sm80ELb0ELb1ELb1ELb1ELb1ELb0ELb0ELb0ELi2ELi4ELi4ELi4ELb0EEENS1_21CollectiveEpilogueBwdISA_SB_SD_Li256ELb1ELb0ELi2EEENS1_19SingleTileSchedulerILb1ELb0ELb0ELi128EEEEEEEEEvNT_6ParamsE$_ZN4cute3eso3ESOILb1ELb0EJNS_6LayoutINS_5tupleIJNS3_IJNS_1CILi8EEENS4_ILi1EEEEEENS3_IJNS4_ILi2EEEEEEEEENS3_IJNS3_IJS6_NS4_ILi0EEEEEENS3_IJS5_EEEEEEEENS_10ViewEngineIPN7cutlass10bfloat16_tEEEEEC2ERKSF_RKSK_)
        /*c5a8*/ 	.word	0x00000000


	//----- nvinfo : EIATTR_FRAME_SIZE
	.align		4
.L_8444:
        /*c5ac*/ 	.byte	0x04, 0x11
        /*c5ae*/ 	.short	(.L_8446 - .L_8445)
	.align		4
.L_8445:
        /*c5b0*/ 	.word	index@($_ZN7cutlass13device_kernelIN5flash19enable_sm80_to_sm89INS1_16FlashAttnBwdSm80INS1_25CollectiveMainloopBwdSm80ILi2ELi2EN4cute5tupleIJNS5_1CILi128EEES8_NS7_ILi64EEEEEENS_10bfloat16_tEfNS_4arch4Sm80ELb0ELb1ELb1ELb1ELb1ELb0ELb0ELb0ELi2ELi4ELi4ELi4ELb0EEENS1_21CollectiveEpilogueBwdISA_SB_SD_Li256ELb1ELb0ELi2EEENS1_19SingleTileSchedulerILb1ELb0ELb0ELi128EEEEEEEEEvNT_6ParamsE$_ZN4cute3eso3ESOILb1ELb0EJNS_6LayoutINS_5tupleIJNS3_IJNS_1CILi8EEENS4_ILi1EEEEEENS3_IJNS4_ILi2EEEEEEEEENS3_IJNS3_IJS6_NS4_ILi0EEEEEENS3_IJNS4_ILi8192EEEEEEEEEEENS_10ViewEngineINS_8smem_ptrIPN7cutlass10bfloat16_tEEEEEEEC2ERKSG_RKSN_)
        /*c5b4*/ 	.word	0x00000000


	//----- nvinfo : EIATTR_FRAME_SIZE
	.align		4
.L_8446:
        /*c5b8*/ 	.byte	0x04, 0x11
        /*c5ba*/ 	.short	(.L_8448 - .L_8447)
	.align		4
.L_8447:
        /*c5bc*/ 	.word	index@($_ZN7cutlass13device_kernelIN5flash19enable_sm80_to_sm89INS1_16FlashAttnBwdSm80INS1_25CollectiveMainloopBwdSm80ILi2ELi2EN4cute5tupleIJNS5_1CILi128EEES8_NS7_ILi64EEEEEENS_10bfloat16_tEfNS_4arch4Sm80ELb0ELb1ELb1ELb1ELb1ELb0ELb0ELb0ELi2ELi4ELi4ELi4ELb0EEENS1_21CollectiveEpilogueBwdISA_SB_SD_Li256ELb1ELb0ELi2EEENS1_19SingleTileSchedulerILb1ELb0ELb0ELi128EEEEEEEEEvNT_6ParamsE$_ZN4cute3eso3ESOILb1ELb0EJNS_6LayoutINS_5tupleIJNS3_IJNS_1CILi8EEENS4_ILi1EEEEEENS3_IJNS4_ILi2EEEEEEEEENS3_IJNS3_IJS6_NS4_ILi0EEEEEENS3_IJNS4_ILi64EEEEEEEEEEENS_10ViewEngineIPN7cutlass10bfloat16_tEEEEEC2ERKSG_RKSL_)
        /*c5c0*/ 	.word	0x00000000


	//----- nvinfo : EIATTR_FRAME_SIZE
	.align		4
.L_8448:
        /*c5c4*/ 	.byte	0x04, 0x11
        /*c5c6*/ 	.short	(.L_8450 - .L_8449)
	.align		4
.L_8449:
        /*c5c8*/ 	.word	index@($_ZN7cutlass13device_kernelIN5flash19enable_sm80_to_sm89INS1_16FlashAttnBwdSm80INS1_25CollectiveMainloopBwdSm80ILi2ELi2EN4cute5tupleIJNS5_1CILi128EEES8_NS7_ILi64EEEEEENS_10bfloat16_tEfNS_4arch4Sm80ELb0ELb1ELb1ELb1ELb1ELb0ELb0ELb0ELi2ELi4ELi4ELi4ELb0EEENS1_21CollectiveEpilogueBwdISA_SB_SD_Li256ELb1ELb0ELi2EEENS1_19SingleTileSchedulerILb1ELb0ELb0ELi128EEEEEEEEEvNT_6ParamsE$_ZN4cute3eso3ESOILb1ELb0EJNS_6LayoutINS_5tupleIJNS3_IJNS_1CILi8EEENS4_ILi1EEEEEENS3_IJNS4_ILi2EEEEEEEEENS3_IJNS3_IJS6_NS4_ILi0EEEEEENS3_IJNS4_ILi4096EEEEEEEEEEENS_10ViewEngineINS_8smem_ptrIPN7cutlass10bfloat16_tEEEEEEEC2ERKSG_RKSN_)
        /*c5cc*/ 	.word	0x00000000


	//----- nvinfo : EIATTR_FRAME_SIZE
	.align		4
.L_8450:
        /*c5d0*/ 	.byte	0x04, 0x11
        /*c5d2*/ 	.short	(.L_8452 - .L_8451)
	.align		4
.L_8451:
        /*c5d4*/ 	.word	index@($_ZN7cutlass13device_kernelIN5flash19enable_sm80_to_sm89INS1_16FlashAttnBwdSm80INS1_25CollectiveMainloopBwdSm80ILi2ELi2EN4cute5tupleIJNS5_1CILi128EEES8_NS7_ILi64EEEEEENS_10bfloat16_tEfNS_4arch4Sm80ELb0ELb1ELb1ELb1ELb1ELb0ELb0ELb0ELi2ELi4ELi4ELi4ELb0EEENS1_21CollectiveEpilogueBwdISA_SB_SD_Li256ELb1ELb0ELi2EEENS1_19SingleTileSchedulerILb1ELb0ELb0ELi128EEEEEEEEEvNT_6ParamsE$_ZN4cute3eso3ESOILb1ELb0EJNS_6LayoutINS_5tupleIJNS3_IJNS_1CILi8EEENS4_ILi1EEEEEEEEENS3_IJNS3_IJS6_NS4_ILi0EEEEEEEEEEElEEC2ERKSC_RKl)
        /*c5d8*/ 	.word	0x00000000


	//----- nvinfo : EIATTR_FRAME_SIZE
	.align		4
.L_8452:
        /*c5dc*/ 	.byte	0x04, 0x11
        /*c5de*/ 	.short	(.L_8454 - .L_8453)
	.align		4
.L_8453:
        /*c5e0*/ 	.word	index@($_ZN7cutlass13device_kernelIN5flash19enable_sm80_to_sm89INS1_16FlashAttnBwdSm80INS1_25CollectiveMainloopBwdSm80ILi2ELi2EN4cute5tupleIJNS5_1CILi128EEES8_NS7_ILi64EEEEEENS_10bfloat16_tEfNS_4arch4Sm80ELb0ELb1ELb1ELb1ELb1ELb0ELb0ELb0ELi2ELi4ELi4ELi4ELb0EEENS1_21CollectiveEpilogueBwdISA_SB_SD_Li256ELb1ELb0ELi2EEENS1_19SingleTileSchedulerILb1ELb0ELb0ELi128EEEEEEEEEvNT_6ParamsE$_ZN4cute3eso3ESOILb1ELb0EJNS_6LayoutINS_5tupleIJNS3_IJNS_1CILi8EEENS4_ILi1EEEEEEEEENS3_IJNS3_IJS6_NS4_ILi0EEEEEEEEEEEiEEC2ERKSC_RKi)
        /*c5e4*/ 	.word	0x00000000


	//----- nvinfo : EIATTR_FRAME_SIZE
	.align		4
.L_8454:
        /*c5e8*/ 	.byte	0x04, 0x11
        /*c5ea*/ 	.short	(.L_8456 - .L_8455)
	.align		4
.L_8455:
        /*c5ec*/ 	.word	index@($_ZN7cutlass13device_kernelIN5flash19enable_sm80_to_sm89INS1_16FlashAttnBwdSm80INS1_25CollectiveMainloopBwdSm80ILi2ELi2EN4cute5tupleIJNS5_1CILi128EEES8_NS7_ILi64EEEEEENS_10bfloat16_tEfNS_4arch4Sm80ELb0ELb1ELb1ELb1ELb1ELb0ELb0ELb0ELi2ELi4ELi4ELi4ELb0EEENS1_21CollectiveEpilogueBwdISA_SB_SD_Li256ELb1ELb0ELi2EEENS1_19SingleTileSchedulerILb1ELb0ELb0ELi128EEEEEEEEEvNT_6ParamsE$_ZN4cute3eso3ESOILb1ELb0EJNS_6LayoutINS_5tupleIJNS3_IJNS_1CILi8EEENS4_ILi1EEEEEEEEENS3_IJNS3_IJS6_NS4_ILi0EEEEEEEEEEENS_10ViewEngineIPN7cutlass10bfloat16_tEEEEEC2ERKSC_RKSH_)
        /*c5f0*/ 	.word	0x00000000


	//----- nvinfo : EIATTR_FRAME_SIZE
	.align		4
.L_8456:
        /*c5f4*/ 	.byte	0x04, 0x11
        /*c5f6*/ 	.short	(.L_8458 - .L_8457)
	.align		4
.L_8457:
        /*c5f8*/ 	.word	index@($_ZN7cutlass13device_kernelIN5flash19enable_sm80_to_sm89INS1_16FlashAttnBwdSm80INS1_25CollectiveMainloopBwdSm80ILi2ELi2EN4cute5tupleIJNS5_1CILi128EEES8_NS7_ILi64EEEEEENS_10bfloat16_tEfNS_4arch4Sm80ELb0ELb1ELb1ELb1ELb1ELb0ELb0ELb0ELi2ELi4ELi4ELi4ELb0EEENS1_21CollectiveEpilogueBwdISA_SB_SD_Li256ELb1ELb0ELi2EEENS1_19SingleTileSchedulerILb1ELb0ELb0ELi128EEEEEEEEEvNT_6ParamsE$_ZN4cute3eso3ESOILb1ELb0EJNS_6LayoutINS_5tupleIJNS3_IJNS_1CILi8EEENS4_ILi1EEEEEEEEENS3_IJNS3_IJS6_NS4_ILi0EEEEEEEEEEENS_10ViewEngineINS_8smem_ptrIPN7cutlass10bfloat16_tEEEEEEEC2ERKSC_RKSJ_)
        /*c5fc*/ 	.word	0x00000000


	//----- nvinfo : EIATTR_FRAME_SIZE
	.align		4
.L_8458:
        /*c600*/ 	.byte	0x04, 0x11
        /*c602*/ 	.short	(.L_8460 - .L_8459)
	.align		4
.L_8459:
        /*c604*/ 	.word	index@($_ZN7cutlass13device_kernelIN5flash19enable_sm80_to_sm89INS1_16FlashAttnBwdSm80INS1_25CollectiveMainloopBwdSm80ILi2ELi2EN4cute5tupleIJNS5_1CILi128EEES8_NS7_ILi64EEEEEENS_10bfloat16_tEfNS_4arch4Sm80ELb0ELb1ELb1ELb1ELb1ELb0ELb0ELb0ELi2ELi4ELi4ELi4ELb0EEENS1_21CollectiveEpilogueBwdISA_SB_SD_Li256ELb1ELb0ELi2EEENS1_19SingleTileSchedulerILb1ELb0ELb0ELi128EEEEEEEEEvNT_6ParamsE$_ZN4cute3eso3ESOILb1ELb0EJNS_6LayoutINS_5tupleIJNS3_IJNS_1CILi8EEENS4_ILi1EEEEEEEEENS3_IJNS3_IJS6_NS4_ILi0EEEEEEEEEEENS_10ViewEngineINS_8gmem_ptrIPKN7cutlass10bfloat16_tEEEEEEEC2ERKSC_RKSK_)
        /*c608*/ 	.word	0x00000000


	//----- nvinfo : EIATTR_FRAME_SIZE
	.align		4
.L_8460:
        /*c60c*/ 	.byte	0x04, 0x11
        /*c60e*/ 	.short	(.L_8462 - .L_8461)
	.align		4
.L_8461:
        /*c610*/ 	.word	index@($_ZN7cutlass13device_kernelIN5flash19enable_sm80_to_sm89INS1_16FlashAttnBwdSm80INS1_25CollectiveMainloopBwdSm80ILi2ELi2EN4cute5tupleIJNS5_1CILi128EEES8_NS7_ILi64EEEEEENS_10bfloat16_tEfNS_4arch4Sm80ELb0ELb1ELb1ELb1ELb1ELb0ELb0ELb0ELi2ELi4ELi4ELi4ELb0EEENS1_21CollectiveEpilogueBwdISA_SB_SD_Li256ELb1ELb0ELi2EEENS1_19SingleTileSchedulerILb1ELb0ELb0ELi128EEEEEEEEEvNT_6ParamsE$_ZN4cute3eso3ESOILb1ELb0EJNS_6LayoutINS_5tupleIJNS3_IJNS_1CILi4EEENS4_ILi1EEEEEES6_EEENS3_IJNS3_IJS6_NS4_ILi0EEEEEES9_EEEEEiEEC2ERKSC_RKi)
        /*c614*/ 	.word	0x00000000


	//----- nvinfo : EIATTR_FRAME_SIZE
	.align		4
.L_8462:
        /*c618*/ 	.byte	0x04, 0x11
        /*c61a*/ 	.short	(.L_8464 - .L_8463)
	.align		4
.L_8463:
        /*c61c*/ 	.word	index@($_ZN7cutlass13device_kernelIN5flash19enable_sm80_to_sm89INS1_16FlashAttnBwdSm80INS1_25CollectiveMainloopBwdSm80ILi2ELi2EN4cute5tupleIJNS5_1CILi128EEES8_NS7_ILi64EEEEEENS_10bfloat16_tEfNS_4arch4Sm80ELb0ELb1ELb1ELb1ELb1ELb0ELb0ELb0ELi2ELi4ELi4ELi4ELb0EEENS1_21CollectiveEpilogueBwdISA_SB_SD_Li256ELb1ELb0ELi2EEENS1_19SingleTileSchedulerILb1ELb0ELb0ELi128EEEEEEEEEvNT_6ParamsE$_ZN4cute3eso3ESOILb1ELb0EJNS_6LayoutINS_5tupleIJNS3_IJNS_1CILi4EEENS4_ILi1EEEEEES6_EEENS3_IJNS3_IJS6_NS4_ILi0EEEEEES9_EEEEENS_10ViewEngineINS_8smem_ptrIPfEEEEEEC2ERKSC_RKSH_)
        /*c620*/ 	.word	0x00000000


	//----- nvinfo : EIATTR_FRAME_SIZE
	.align		4
.L_8464:
        /*c624*/ 	.byte	0x04, 0x11
        /*c626*/ 	.short	(.L_8466 - .L_8465)
	.align		4
.L_8465:
        /*c628*/ 	.word	index@($_ZN7cutlass13device_kernelIN5flash19enable_sm80_to_sm89INS1_16FlashAttnBwdSm80INS1_25CollectiveMainloopBwdSm80ILi2ELi2EN4cute5tupleIJNS5_1CILi128EEES8_NS7_ILi64EEEEEENS_10bfloat16_tEfNS_4arch4Sm80ELb0ELb1ELb1ELb1ELb1ELb0ELb0ELb0ELi2ELi4ELi4ELi4ELb0EEENS1_21CollectiveEpilogueBwdISA_SB_SD_Li256ELb1ELb0ELi2EEENS1_19SingleTileSchedulerILb1ELb0ELb0ELi128EEEEEEEEEvNT_6ParamsE$_ZN4cute3eso3ESOILb1ELb0EJNS_6LayoutINS_5tupleIJNS3_IJNS_1CILi4EEENS4_ILi1EEEEEES6_EEENS3_IJNS3_IJS6_NS4_ILi0EEEEEES9_EEEEENS_10ViewEngineINS_8gmem_ptrIPKfEEEEEEC2ERKSC_RKSI_)
        /*c62c*/ 	.word	0x00000000


	//----- nvinfo : EIATTR_FRAME_SIZE
	.align		4
.L_8466:
        /*c630*/ 	.byte	0x04, 0x11
        /*c632*/ 	.short	(.L_8468 - .L_8467)
	.align		4
.L_8467:
        /*c634*/ 	.word	index@($_ZN7cutlass13device_kernelIN5flash19enable_sm80_to_sm89INS1_16FlashAttnBwdSm80INS1_25CollectiveMainloopBwdSm80ILi2ELi2EN4cute5tupleIJNS5_1CILi128EEES8_NS7_ILi64EEEEEENS_10bfloat16_tEfNS_4arch4Sm80ELb0ELb1ELb1ELb1ELb1ELb0ELb0ELb0ELi2ELi4ELi4ELi4ELb0EEENS1_21CollectiveEpilogueBwdISA_SB_SD_Li256ELb1ELb0ELi2EEENS1_19SingleTileSchedulerILb1ELb0ELb0ELi128EEEEEEEEEvNT_6ParamsE$_ZN4cute3eso3ESOILb1ELb0EJNS_6LayoutINS_5tupleIJNS3_IJNS_1CILi4EEENS4_ILi1EEEEEEEEENS3_IJNS3_IJS6_NS4_ILi0EEEEEEEEEEENS_10ViewEngineIPjEEEEC2ERKSC_RKSF_)
        /*c638*/ 	.word	0x00000000


	//----- nvinfo : EIATTR_FRAME_SIZE
	.align		4
.L_8468:
        /*c63c*/ 	.byte	0x04, 0x11
        /*c63e*/ 	.short	(.L_8470 - .L_8469)
	.align		4
.L_8469:
        /*c640*/ 	.word	index@($_ZN7cutlass13device_kernelIN5flash19enable_sm80_to_sm89INS1_16FlashAttnBwdSm80INS1_25CollectiveMainloopBwdSm80ILi2ELi2EN4cute5tupleIJNS5_1CILi128EEES8_NS7_ILi64EEEEEENS_10bfloat16_tEfNS_4arch4Sm80ELb0ELb1ELb1ELb1ELb1ELb0ELb0ELb0ELi2ELi4ELi4ELi4ELb0EEENS1_21CollectiveEpilogueBwdISA_SB_SD_Li256ELb1ELb0ELi2EEENS1_19SingleTileSchedulerILb1ELb0ELb0ELi128EEEEEEEEEvNT_6ParamsE$_ZN4cute3eso3ESOILb1ELb0EJNS_6LayoutINS_5tupleIJNS3_IJNS_1CILi4EEENS4_ILi1EEEEEEEEENS3_IJNS3_IJS6_NS4_ILi0EEEEEEEEEEENS_10ViewEngineINS_8smem_ptrIPfEEEEEEC2ERKSC_RKSH_)
        /*c644*/ 	.word	0x00000000


	//----- nvinfo : EIATTR_FRAME_SIZE
	.align		4
.L_8470:
        /*c648*/ 	.byte	0x04, 0x11
        /*c64a*/ 	.short	(.L_8472 - .L_8471)
	.align		4
.L_8471:
        /*c64c*/ 	.word	index@($_ZN7cutlass13device_kernelIN5flash19enable_sm80_to_sm89INS1_16FlashAttnBwdSm80INS1_25CollectiveMainloopBwdSm80ILi2ELi2EN4cute5tupleIJNS5_1CILi128EEES8_NS7_ILi64EEEEEENS_10bfloat16_tEfNS_4arch4Sm80ELb0ELb1ELb1ELb1ELb1ELb0ELb0ELb0ELi2ELi4ELi4ELi4ELb0EEENS1_21CollectiveEpilogueBwdISA_SB_SD_Li256ELb1ELb0ELi2EEENS1_19SingleTileSchedulerILb1ELb0ELb0ELi128EEEEEEEEEvNT_6ParamsE$_ZN4cute3eso3ESOILb1ELb0EJNS_6LayoutINS_5tupleIJNS3_IJNS_1CILi4EEENS4_ILi1EEEEEEEEENS3_IJNS3_IJS6_NS4_ILi0EEEEEEEEEEENS_10ViewEngineINS_8gmem_ptrIPKfEEEEEEC2ERKSC_RKSI_)
        /*c650*/ 	.word	0x00000000


	//----- nvinfo : EIATTR_FRAME_SIZE
	.align		4
.L_8472:
        /*c654*/ 	.byte	0x04, 0x11
        /*c656*/ 	.short	(.L_8474 - .L_8473)
	.align		4
.L_8473:
        /*c658*/ 	.word	index@($_ZN7cutlass13device_kernelIN5flash19enable_sm80_to_sm89INS1_16FlashAttnBwdSm80INS1_25CollectiveMainloopBwdSm80ILi2ELi2EN4cute5tupleIJNS5_1CILi128EEES8_NS7_ILi64EEEEEENS_10bfloat16_tEfNS_4arch4Sm80ELb0ELb1ELb1ELb1ELb1ELb0ELb0ELb0ELi2ELi4ELi4ELi4ELb0EEENS1_21CollectiveEpilogueBwdISA_SB_SD_Li256ELb1ELb0ELi2EEENS1_19SingleTileSchedulerILb1ELb0ELb0ELi128EEEEEEEEEvNT_6ParamsE$_ZN4cute3eso3ESOILb1ELb0EJNS_6LayoutINS_5tupleIJNS3_IJNS_1CILi2EEES5_S5_EEES5_EEENS3_IJNS3_IJNS4_ILi1EEES5_NS4_ILi4EEEEEENS4_ILi8EEEEEEEEiEEC2ERKSD_RKi)
        /*c65c*/ 	.word	0x00000000


	//----- nvinfo : EIATTR_FRAME_SIZE
	.align		4
.L_8474:
        /*c660*/ 	.byte	0x04, 0x11
        /*c662*/ 	.short	(.L_8476 - .L_8475)
	.align		4
.L_8475:
        /*c664*/ 	.word	index@($_ZN7cutlass13device_kernelIN5flash19enable_sm80_to_sm89INS1_16FlashAttnBwdSm80INS1_25CollectiveMainloopBwdSm80ILi2ELi2EN4cute5tupleIJNS5_1CILi128EEES8_NS7_ILi64EEEEEENS_10bfloat16_tEfNS_4arch4Sm80ELb0ELb1ELb1ELb1ELb1ELb0ELb0ELb0ELi2ELi4ELi4ELi4ELb0EEENS1_21CollectiveEpilogueBwdISA_SB_SD_Li256ELb1ELb0ELi2EEENS1_19SingleTileSchedulerILb1ELb0ELb0ELi128EEEEEEEEEvNT_6ParamsE$_ZN4cute3eso3ESOILb1ELb0EJNS_6LayoutINS_5tupleIJNS3_IJNS_1CILi2EEES5_S5_EEES5_EEENS3_IJNS3_IJNS4_ILi1EEES5_NS4_ILi4EEEEEENS4_ILi8EEEEEEEENS_10ViewEngineIPN7cutlass10bfloat16_tEEEEEC2ERKSD_RKSI_)
        /*c668*/ 	.word	0x00000000


	//----- nvinfo : EIATTR_FRAME_SIZE
	.align		4
.L_8476:
        /*c66c*/ 	.byte	0x04, 0x11
        /*c66e*/ 	.short	(.L_8478 - .L_8477)
	.align		4
.L_8477:
        /*c670*/ 	.word	index@($_ZN7cutlass13device_kernelIN5flash19enable_sm80_to_sm89INS1_16FlashAttnBwdSm80INS1_25CollectiveMainloopBwdSm80ILi2ELi2EN4cute5tupleIJNS5_1CILi128EEES8_NS7_ILi64EEEEEENS_10bfloat16_tEfNS_4arch4Sm80ELb0ELb1ELb1ELb1ELb1ELb0ELb0ELb0ELi2ELi4ELi4ELi4ELb0EEENS1_21CollectiveEpilogueBwdISA_SB_SD_Li256ELb1ELb0ELi2EEENS1_19SingleTileSchedulerILb1ELb0ELb0ELi128EEEEEEEEEvNT_6ParamsE$_ZN4cute3eso3ESOILb1ELb0EJNS_6LayoutINS_5tupleIJNS3_IJNS_1CILi2EEES5_S5_EEES5_EEENS3_IJNS3_IJNS4_ILi1EEES5_NS4_ILi4EEEEEENS4_ILi64EEEEEEEEiEEC2ERKSD_RKi)
        /*c674*/ 	.word	0x00000000


	//----- nvinfo : EIATTR_FRAME_SIZE
	.align		4
.L_8478:
        /*c678*/ 	.byte	0x04, 0x11
        /*c67a*/ 	.short	(.L_8480 - .L_8479)
	.align		4
.L_8479:
        /*c67c*/ 	.word	index@($_ZN7cutlass13device_kernelIN5flash19enable_sm80_to_sm89INS1_16FlashAttnBwdSm80INS1_25CollectiveMainloopBwdSm80ILi2ELi2EN4cute5tupleIJNS5_1CILi128EEES8_NS7_ILi64EEEEEENS_10bfloat16_tEfNS_4arch4Sm80ELb0ELb1ELb1ELb1ELb1ELb0ELb0ELb0ELi2ELi4ELi4ELi4ELb0EEENS1_21CollectiveEpilogueBwdISA_SB_SD_Li256ELb1ELb0ELi2EEENS1_19SingleTileSchedulerILb1ELb0ELb0ELi128EEEEEEEEEvNT_6ParamsE$_ZN4cute3eso3ESOILb1ELb0EJNS_6LayoutINS_5tupleIJNS3_IJNS_1CILi2EEES5_S5_EEES5_EEENS3_IJNS3_IJNS4_ILi1EEES5_NS4_ILi4EEEEEENS4_ILi64EEEEEEEENS_10ViewEngineIPN7cutlass10bfloat16_tEEEEEC2ERKSD_RKSI_)
        /*c680*/ 	.word	0x00000000


	//----- nvinfo : EIATTR_FRAME_SIZE
	.align		4
.L_8480:
        /*c684*/ 	.byte	0x04, 0x11
        /*c686*/ 	.short	(.L_8482 - .L_8481)
	.align		4
.L_8481:
        /*c688*/ 	.word	index@($_ZN7cutlass13device_kernelIN5flash19enable_sm80_to_sm89INS1_16FlashAttnBwdSm80INS1_25CollectiveMainloopBwdSm80ILi2ELi2EN4cute5tupleIJNS5_1CILi128EEES8_NS7_ILi64EEEEEENS_10bfloat16_tEfNS_4arch4Sm80ELb0ELb1ELb1ELb1ELb1ELb0ELb0ELb0ELi2ELi4ELi4ELi4ELb0EEENS1_21CollectiveEpilogueBwdISA_SB_SD_Li256ELb1ELb0ELi2EEENS1_19SingleTileSchedulerILb1ELb0ELb0ELi128EEEEEEEEEvNT_6ParamsE$_ZN4cute3eso3ESOILb1ELb0EJNS_6LayoutINS_5tupleIJNS3_IJNS_1CILi2EEES5_S5_EEEEEENS3_IJNS3_IJNS4_ILi1EEES5_NS4_ILi4EEEEEEEEEEEiEEC2ERKSC_RKi)
        /*c68c*/ 	.word	0x00000000


	//----- nvinfo : EIATTR_FRAME_SIZE
	.align		4
.L_8482:
        /*c690*/ 	.byte	0x04, 0x11
        /*c692*/ 	.short	(.L_8484 - .L_8483)
	.align		4
.L_8483:
        /*c694*/ 	.word	index@($_ZN7cutlass13device_kernelIN5flash19enable_sm80_to_sm89INS1_16FlashAttnBwdSm80INS1_25CollectiveMainloopBwdSm80ILi2ELi2EN4cute5tupleIJNS5_1CILi128EEES8_NS7_ILi64EEEEEENS_10bfloat16_tEfNS_4arch4Sm80ELb0ELb1ELb1ELb1ELb1ELb0ELb0ELb0ELi2ELi4ELi4ELi4ELb0EEENS1_21CollectiveEpilogueBwdISA_SB_SD_Li256ELb1ELb0ELi2EEENS1_19SingleTileSchedulerILb1ELb0ELb0ELi128EEEEEEEEEvNT_6ParamsE$_ZN4cute3eso3ESOILb1ELb0EJNS_6LayoutINS_5tupleIJNS3_IJNS_1CILi2EEES5_S5_EEEEEENS3_IJNS3_IJNS4_ILi1EEES5_NS4_ILi4EEEEEEEEEEENS_10ViewEngineIPN7cutlass10bfloat16_tEEEEEC2ERKSC_RKSH_)
        /*c698*/ 	.word	0x00000000


	//----- nvinfo : EIATTR_FRAME_SIZE
	.align		4
.L_8484:
        /*c69c*/ 	.byte	0x04, 0x11
        /*c69e*/ 	.short	(.L_8486 - .L_8485)
	.align		4
.L_8485:
        /*c6a0*/ 	.word	index@($_ZN7cutlass13device_kernelIN5flash19enable_sm80_to_sm89INS1_16FlashAttnBwdSm80INS1_25CollectiveMainloopBwdSm80ILi2ELi2EN4cute5tupleIJNS5_1CILi128EEES8_NS7_ILi64EEEEEENS_10bfloat16_tEfNS_4arch4Sm80ELb0ELb1ELb1ELb1ELb1ELb0ELb0ELb0ELi2ELi4ELi4ELi4ELb0EEENS1_21CollectiveEpilogueBwdISA_SB_SD_Li256ELb1ELb0ELi2EEENS1_19SingleTileSchedulerILb1ELb0ELb0ELi128EEEEEEEEEvNT_6ParamsE$_ZN4cute3eso3ESOILb1ELb0EJNS_6LayoutINS_5tupleIJNS3_IJNS_1CILi2EEES5_EEES6_EEENS3_IJNS3_IJNS4_ILi1EEES5_EEENS3_IJNS4_ILi32EEENS4_ILi64EEEEEEEEEEEiEEC2ERKSE_RKi)
        /*c6a4*/ 	.word	0x00000000


	//----- nvinfo : EIATTR_FRAME_SIZE
	.align		4
.L_8486:
        /*c6a8*/ 	.byte	0x04, 0x11
        /*c6aa*/ 	.short	(.L_8488 - .L_8487)
	.align		4
.L_8487:
        /*c6ac*/ 	.word	index@($_ZN7cutlass13device_kernelIN5flash19enable_sm80_to_sm89INS1_16FlashAttnBwdSm80INS1_25CollectiveMainloopBwdSm80ILi2ELi2EN4cute5tupleIJNS5_1CILi128EEES8_NS7_ILi64EEEEEENS_10bfloat16_tEfNS_4arch4Sm80ELb0ELb1ELb1ELb1ELb1ELb0ELb0ELb0ELi2ELi4ELi4ELi4ELb0EEENS1_21CollectiveEpilogueBwdISA_SB_SD_Li256ELb1ELb0ELi2EEENS1_19SingleTileSchedulerILb1ELb0ELb0ELi128EEEEEEEEEvNT_6ParamsE$_ZN4cute3eso3ESOILb1ELb0EJNS_6LayoutINS_5tupleIJNS3_IJNS_1CILi2EEES5_EEES6_EEENS3_IJNS3_IJNS4_ILi1EEES5_EEENS3_IJNS4_ILi32EEENS4_ILi64EEEEEEEEEEENS_10ViewEngineIPN7cutlass10bfloat16_tEEEEEC2ERKSE_RKSJ_)
        /*c6b0*/ 	.word	0x00000000


	//----- nvinfo : EIATTR_FRAME_SIZE
	.align		4
.L_8488:
        /*c6b4*/ 	.byte	0x04, 0x11
        /*c6b6*/ 	.short	(.L_8490 - .L_8489)
	.align		4
.L_8489:
        /*c6b8*/ 	.word	index@($_ZN7cutlass13device_kernelIN5flash19enable_sm80_to_sm89INS1_16FlashAttnBwdSm80INS1_25CollectiveMainloopBwdSm80ILi2ELi2EN4cute5tupleIJNS5_1CILi128EEES8_NS7_ILi64EEEEEENS_10bfloat16_tEfNS_4arch4Sm80ELb0ELb1ELb1ELb1ELb1ELb0ELb0ELb0ELi2ELi4ELi4ELi4ELb0EEENS1_21CollectiveEpilogueBwdISA_SB_SD_Li256ELb1ELb0ELi2EEENS1_19SingleTileSchedulerILb1ELb0ELb0ELi128EEEEEEEEEvNT_6ParamsE$_ZN4cute3eso3ESOILb1ELb0EJNS_6LayoutINS_5tupleIJNS3_IJNS_1CILi2EEES5_EEES5_NS4_ILi8EEEEEENS3_IJNS3_IJNS_11ScaledBasisINS4_ILi1EEEJLi1EEEENS9_IS7_JLi0EEEEEEENS9_INS4_ILi64EEEJLi0EEEENS9_INS4_ILi16EEEJLi1EEEEEEEEENS_15ArithmeticTupleIJiiEEEEEC2ERKSJ_RKSL_)
        /*c6bc*/ 	.word	0x00000000


	//----- nvinfo : EIATTR_FRAME_SIZE
	.align		4
.L_8490:
        /*c6c0*/ 	.byte	0x04, 0x11
        /*c6c2*/ 	.short	(.L_8492 - .L_8491)
	.align		4
.L_8491:
        /*c6c4*/ 	.word	index@($_ZN7cutlass13device_kernelIN5flash19enable_sm80_to_sm89INS1_16FlashAttnBwdSm80INS1_25CollectiveMainloopBwdSm80ILi2ELi2EN4cute5tupleIJNS5_1CILi128EEES8_NS7_ILi64EEEEEENS_10bfloat16_tEfNS_4arch4Sm80ELb0ELb1ELb1ELb1ELb1ELb0ELb0ELb0ELi2ELi4ELi4ELi4ELb0EEENS1_21CollectiveEpilogueBwdISA_SB_SD_Li256ELb1ELb0ELi2EEENS1_19SingleTileSchedulerILb1ELb0ELb0ELi128EEEEEEEEEvNT_6ParamsE$_ZN4cute3eso3ESOILb1ELb0EJNS_6LayoutINS_5tupleIJNS3_IJNS_1CILi2EEES5_EEES5_NS4_ILi8EEEEEENS3_IJNS3_IJNS_11ScaledBasisINS4_ILi1EEEJLi1EEEENS9_IS7_JLi0EEEEEEENS9_INS4_ILi64EEEJLi0EEEENS9_INS4_ILi16EEEJLi1EEEEEEEEENS_10ViewEngineINS_23ArithmeticTupleIteratorINS_15ArithmeticTupleIJiiEEEEEEEEEC2ERKSJ_RKSP_)
        /*c6c8*/ 	.word	0x00000000


	//----- nvinfo : EIATTR_FRAME_SIZE
	.align		4
.L_8492:
        /*c6cc*/ 	.byte	0x04, 0x11
        /*c6ce*/ 	.short	(.L_8494 - .L_8493)
	.align		4
.L_8493:
        /*c6d0*/ 	.word	index@($_ZN7cutlass13device_kernelIN5flash19enable_sm80_to_sm89INS1_16FlashAttnBwdSm80INS1_25CollectiveMainloopBwdSm80ILi2ELi2EN4cute5tupleIJNS5_1CILi128EEES8_NS7_ILi64EEEEEENS_10bfloat16_tEfNS_4arch4Sm80ELb0ELb1ELb1ELb1ELb1ELb0ELb0ELb0ELi2ELi4ELi4ELi4ELb0EEENS1_21CollectiveEpilogueBwdISA_SB_SD_Li256ELb1ELb0ELi2EEENS1_19SingleTileSchedulerILb1ELb0ELb0ELi128EEEEEEEEEvNT_6ParamsE$_ZN4cute3eso3ESOILb1ELb0EJNS_6LayoutINS_5tupleIJNS3_IJNS_1CILi2EEES5_EEENS4_ILi8EEEEEENS3_IJNS3_IJNS4_ILi1EEES5_EEENS4_ILi4EEEEEEEEiEEC2ERKSD_RKi)
        /*c6d4*/ 	.word	0x00000000


	//----- nvinfo : EIATTR_FRAME_SIZE
	.align		4
.L_8494:
        /*c6d8*/ 	.byte	0x04, 0x11
        /*c6da*/ 	.short	(.L_8496 - .L_8495)
	.align		4
.L_8495:
        /*c6dc*/ 	.word	index@($_ZN7cutlass13device_kernelIN5flash19enable_sm80_to_sm89INS1_16FlashAttnBwdSm80INS1_25CollectiveMainloopBwdSm80ILi2ELi2EN4cute5tupleIJNS5_1CILi128EEES8_NS7_ILi64EEEEEENS_10bfloat16_tEfNS_4arch4Sm80ELb0ELb1ELb1ELb1ELb1ELb0ELb0ELb0ELi2ELi4ELi4ELi4ELb0EEENS1_21CollectiveEpilogueBwdISA_SB_SD_Li256ELb1ELb0ELi2EEENS1_19SingleTileSchedulerILb1ELb0ELb0ELi128EEEEEEEEEvNT_6ParamsE$_ZN4cute3eso3ESOILb1ELb0EJNS_6LayoutINS_5tupleIJNS3_IJNS_1CILi2EEES5_EEENS4_ILi8EEEEEENS3_IJNS3_IJNS4_ILi1EEES5_EEENS4_ILi4EEEEEEEENS_10ViewEngineIPN7cutlass10bfloat16_tEEEEEC2ERKSD_RKSI_)
        /*c6e0*/ 	.word	0x00000000


	//----- nvinfo : EIATTR_FRAME_SIZE
	.align		4
.L_8496:
        /*c6e4*/ 	.byte	0x04, 0x11
        /*c6e6*/ 	.short	(.L_8498 - .L_8497)
	.align		4
.L_8497:
        /*c6e8*/ 	.word	index@($_ZN7cutlass13device_kernelIN5flash19enable_sm80_to_sm89INS1_16FlashAttnBwdSm80INS1_25CollectiveMainloopBwdSm80ILi2ELi2EN4cute5tupleIJNS5_1CILi128EEES8_NS7_ILi64EEEEEENS_10bfloat16_tEfNS_4arch4Sm80ELb0ELb1ELb1ELb1ELb1ELb0ELb0ELb0ELi2ELi4ELi4ELi4ELb0EEENS1_21CollectiveEpilogueBwdISA_SB_SD_Li256ELb1ELb0ELi2EEENS1_19SingleTileSchedulerILb1ELb0ELb0ELi128EEEEEEEEEvNT_6ParamsE$_ZN4cute3eso3ESOILb1ELb0EJNS_6LayoutINS_5tupleIJNS3_IJNS_1CILi2EEES5_EEENS3_IJS5_NS4_ILi8EEEEEEEEENS3_IJNS3_IJS5_NS4_ILi4EEEEEENS3_IJNS4_ILi1EEES7_EEEEEEEENS_10ViewEngineIPfEEEEC2ERKSF_RKSI_)
        /*c6ec*/ 	.word	0x00000000


	//----- nvinfo : EIATTR_FRAME_SIZE
	.align		4
.L_8498:
        /*c6f0*/ 	.byte	0x04, 0x11
        /*c6f2*/ 	.short	(.L_8500 - .L_8499)
	.align		4
.L_8499:
        /*c6f4*/ 	.word	index@($_ZN7cutlass13device_kernelIN5flash19enable_sm80_to_sm89INS1_16FlashAttnBwdSm80INS1_25CollectiveMainloopBwdSm80ILi2ELi2EN4cute5tupleIJNS5_1CILi128EEES8_NS7_ILi64EEEEEENS_10bfloat16_tEfNS_4arch4Sm80ELb0ELb1ELb1ELb1ELb1ELb0ELb0ELb0ELi2ELi4ELi4ELi4ELb0EEENS1_21CollectiveEpilogueBwdISA_SB_SD_Li256ELb1ELb0ELi2EEENS1_19SingleTileSchedulerILb1ELb0ELb0ELi128EEEEEEEEEvNT_6ParamsE$_ZN4cute3eso3ESOILb1ELb0EJNS_6LayoutINS_5tupleIJNS3_IJNS_1CILi2EEES5_EEENS3_IJS5_NS4_ILi8EEEEEEEEENS3_IJNS3_IJNS_11ScaledBasisIS7_JLi0EEEENSA_INS4_ILi64EEEJLi0EEEEEEENS3_IJNSA_INS4_ILi1EEEJLi1EEEENSA_INS4_ILi16EEEJLi1EEEEEEEEEEEENS_10ViewEngineINS_23ArithmeticTupleIteratorINS_15ArithmeticTupleIJiiEEEEEEEEEC2ERKSL_RKSR_)
        /*c6f8*/ 	.word	0x00000000


	//----- nvinfo : EIATTR_FRAME_SIZE
	.align		4
.L_8500:
        /*c6fc*/ 	.byte	0x04, 0x11
        /*c6fe*/ 	.short	(.L_8502 - .L_8501)
	.align		4
.L_8501:
        /*c700*/ 	.word	index@($_ZN7cutlass13device_kernelIN5flash19enable_sm80_to_sm89INS1_16FlashAttnBwdSm80INS1_25CollectiveMainloopBwdSm80ILi2ELi2EN4cute5tupleIJNS5_1CILi128EEES8_NS7_ILi64EEEEEENS_10bfloat16_tEfNS_4arch4Sm80ELb0ELb1ELb1ELb1ELb1ELb0ELb0ELb0ELi2ELi4ELi4ELi4ELb0EEENS1_21CollectiveEpilogueBwdISA_SB_SD_Li256ELb1ELb0ELi2EEENS1_19SingleTileSchedulerILb1ELb0ELb0ELi128EEEEEEEEEvNT_6ParamsE$_ZN4cute3eso3ESOILb1ELb0EJNS_6LayoutINS_5tupleIJNS3_IJNS_1CILi2EEES5_EEENS3_IJS5_NS4_ILi8EEEEEEEEENS3_IJNS3_IJNS_11ScaledBasisIS7_JLi0EEEENSA_INS4_ILi64EEEJLi0EEEEEEENS3_IJNSA_INS4_ILi1EEEJLi1EEEENSA_INS4_ILi16EEEJLi1EEEEEEEEEEEENS_10ViewEngineINS_23ArithmeticTupleIteratorINS_15ArithmeticTupleIJNS4_ILi0EEESP_EEEEEEEEEC2ERKSL_RKSS_)
        /*c704*/ 	.word	0x00000000


	//----- nvinfo : EIATTR_FRAME_SIZE
	.align		4
.L_8502:
        /*c708*/ 	.byte	0x04, 0x11
        /*c70a*/ 	.short	(.L_8504 - .L_8503)
	.align		4
.L_8503:
        /*c70c*/ 	.word	index@($_ZN7cutlass13device_kernelIN5flash19enable_sm80_to_sm89INS1_16FlashAttnBwdSm80INS1_25CollectiveMainloopBwdSm80ILi2ELi2EN4cute5tupleIJNS5_1CILi128EEES8_NS7_ILi64EEEEEENS_10bfloat16_tEfNS_4arch4Sm80ELb0ELb1ELb1ELb1ELb1ELb0ELb0ELb0ELi2ELi4ELi4ELi4ELb0EEENS1_21CollectiveEpilogueBwdISA_SB_SD_Li256ELb1ELb0ELi2EEENS1_19SingleTileSchedulerILb1ELb0ELb0ELi128EEEEEEEEEvNT_6ParamsE$_ZN4cute3eso3ESOILb1ELb0EJNS_6LayoutINS_5tupleIJNS3_IJNS_1CILi2EEES5_EEEEEENS3_IJNS3_IJNS4_ILi8EEENS4_ILi64EEEEEEEEEEEiEEC2ERKSC_RKi)
        /*c710*/ 	.word	0x00000000


	//----- nvinfo : EIATTR_FRAME_SIZE
	.align		4
.L_8504:
        /*c714*/ 	.byte	0x04, 0x11
        /*c716*/ 	.short	(.L_8506 - .L_8505)
	.align		4
.L_8505:
        /*c718*/ 	.word	index@($_ZN7cutlass13device_kernelIN5flash19enable_sm80_to_sm89INS1_16FlashAttnBwdSm80INS1_25CollectiveMainloopBwdSm80ILi2ELi2EN4cute5tupleIJNS5_1CILi128EEES8_NS7_ILi64EEEEEENS_10bfloat16_tEfNS_4arch4Sm80ELb0ELb1ELb1ELb1ELb1ELb0ELb0ELb0ELi2ELi4ELi4ELi4ELb0EEENS1_21CollectiveEpilogueBwdISA_SB_SD_Li256ELb1ELb0ELi2EEENS1_19SingleTileSchedulerILb1ELb0ELb0ELi128EEEEEEEEEvNT_6ParamsE$_ZN4cute3eso3ESOILb1ELb0EJNS_6LayoutINS_5tupleIJNS3_IJNS_1CILi2EEES5_EEEEEENS3_IJNS3_IJNS4_ILi8EEENS4_ILi64EEEEEEEEEEENS_10ViewEngineINS_8smem_ptrIPfEEEEEEC2ERKSC_RKSH_)
        /*c71c*/ 	.word	0x00000000


	//----- nvinfo : EIATTR_FRAME_SIZE
	.align		4
.L_8506:
        /*c720*/ 	.byte	0x04, 0x11
        /*c722*/ 	.short	(.L_8508 - .L_8507)
	.align		4
.L_8507:
        /*c724*/ 	.word	index@($_ZN7cutlass13device_kernelIN5flash19enable_sm80_to_sm89INS1_16FlashAttnBwdSm80INS1_25CollectiveMainloopBwdSm80ILi2ELi2EN4cute5tupleIJNS5_1CILi128EEES8_NS7_ILi64EEEEEENS_10bfloat16_tEfNS_4arch4Sm80ELb0ELb1ELb1ELb1ELb1ELb0ELb0ELb0ELi2ELi4ELi4ELi4ELb0EEENS1_21CollectiveEpilogueBwdISA_SB_SD_Li256ELb1ELb0ELi2EEENS1_19SingleTileSchedulerILb1ELb0ELb0ELi128EEEEEEEEEvNT_6ParamsE$_ZN4cute3eso3ESOILb1ELb0EJNS_6LayoutINS_5tupleIJNS3_IJNS_1CILi2EEES5_EEEEEENS3_IJNS3_IJNS4_ILi1EEES5_EEEEEEEEiEEC2ERKSB_RKi)
        /*c728*/ 	.word	0x00000000


	//----- nvinfo : EIATTR_FRAME_SIZE
	.align		4
.L_8508:
        /*c72c*/ 	.byte	0x04, 0x11
        /*c72e*/ 	.short	(.L_8510 - .L_8509)
	.align		4
.L_8509:
        /*c730*/ 	.word	index@($_ZN7cutlass13device_kernelIN5flash19enable_sm80_to_sm89INS1_16FlashAttnBwdSm80INS1_25CollectiveMainloopBwdSm80ILi2ELi2EN4cute5tupleIJNS5_1CILi128EEES8_NS7_ILi64EEEEEENS_10bfloat16_tEfNS_4arch4Sm80ELb0ELb1ELb1ELb1ELb1ELb0ELb0ELb0ELi2ELi4ELi4ELi4ELb0EEENS1_21CollectiveEpilogueBwdISA_SB_SD_Li256ELb1ELb0ELi2EEENS1_19SingleTileSchedulerILb1ELb0ELb0ELi128EEEEEEEEEvNT_6ParamsE$_ZN4cute3eso3ESOILb1ELb0EJNS_6LayoutINS_5tupleIJNS3_IJNS_1CILi2EEES5_EEEEEENS3_IJNS3_IJNS4_ILi1EEES5_EEEEEEEENS_10ViewEngineIPfEEEEC2ERKSB_RKSE_)
        /*c734*/ 	.word	0x00000000


	//----- nvinfo : EIATTR_FRAME_SIZE
	.align		4
.L_8510:
        /*c738*/ 	.byte	0x04, 0x11
        /*c73a*/ 	.short	(.L_8512 - .L_8511)
	.align		4
.L_8511:
        /*c73c*/ 	.word	index@($_ZN7cutlass13device_kernelIN5flash19enable_sm80_to_sm89INS1_16FlashAttnBwdSm80INS1_25CollectiveMainloopBwdSm80ILi2ELi2EN4cute5tupleIJNS5_1CILi128EEES8_NS7_ILi64EEEEEENS_10bfloat16_tEfNS_4arch4Sm80ELb0ELb1ELb1ELb1ELb1ELb0ELb0ELb0ELi2ELi4ELi4ELi4ELb0EEENS1_21CollectiveEpilogueBwdISA_SB_SD_Li256ELb1ELb0ELi2EEENS1_19SingleTileSchedulerILb1ELb0ELb0ELi128EEEEEEEEEvNT_6ParamsE$_ZN4cute3eso3ESOILb1ELb0EJNS_6LayoutINS_5tupleIJNS3_IJNS_1CILi2EEES5_EEEEEENS3_IJNS3_IJNS4_ILi1EEES5_EEEEEEEENS_10ViewEngineIPN7cutlass10bfloat16_tEEEEEC2ERKSB_RKSG_)
        /*c740*/ 	.word	0x00000000


	//----- nvinfo : EIATTR_FRAME_SIZE
	.align		4
.L_8512:
        /*c744*/ 	.byte	0x04, 0x11
        /*c746*/ 	.short	(.L_8514 - .L_8513)
	.align		4
.L_8513:
        /*c748*/ 	.word	index@($_ZN7cutlass13device_kernelIN5flash19enable_sm80_to_sm89INS1_16FlashAttnBwdSm80INS1_25CollectiveMainloopBwdSm80ILi2ELi2EN4cute5tupleIJNS5_1CILi128EEES8_NS7_ILi64EEEEEENS_10bfloat16_tEfNS_4arch4Sm80ELb0ELb1ELb1ELb1ELb1ELb0ELb0ELb0ELi2ELi4ELi4ELi4ELb0EEENS1_21CollectiveEpilogueBwdISA_SB_SD_Li256ELb1ELb0ELi2EEENS1_19SingleTileSchedulerILb1ELb0ELb0ELi128EEEEEEEEEvNT_6ParamsE$_ZN4cute3eso3ESOILb1ELb0EJNS_6LayoutINS_5tupleIJNS3_IJNS_1CILi2EEES5_EEEEEENS3_IJNS3_IJNS4_ILi1EEES5_EEEEEEEENS_10ViewEngineIPKfEEEEC2ERKSB_RKSF_)
        /*c74c*/ 	.word	0x00000000


	//----- nvinfo : EIATTR_FRAME_SIZE
	.align		4
.L_8514:
        /*c750*/ 	.byte	0x04, 0x11
        /*c752*/ 	.short	(.L_8516 - .L_8515)
	.align		4
.L_8515:
        /*c754*/ 	.word	index@($_ZN7cutlass13device_kernelIN5flash19enable_sm80_to_sm89INS1_16FlashAttnBwdSm80INS1_25CollectiveMainloopBwdSm80ILi2ELi2EN4cute5tupleIJNS5_1CILi128EEES8_NS7_ILi64EEEEEENS_10bfloat16_tEfNS_4arch4Sm80ELb0ELb1ELb1ELb1ELb1ELb0ELb0ELb0ELi2ELi4ELi4ELi4ELb0EEENS1_21CollectiveEpilogueBwdISA_SB_SD_Li256ELb1ELb0ELi2EEENS1_19SingleTileSchedulerILb1ELb0ELb0ELi128EEEEEEEEEvNT_6ParamsE$_ZN4cute3eso3ESOILb1ELb0EJNS_6LayoutINS_5tupleIJNS3_IJNS_1CILi1EEES5_EEENS4_ILi32EEEEEENS3_IJNS3_IJNS4_ILi0EEES9_EEENS4_ILi256EEEEEEEEiEEC2ERKSD_RKi)
        /*c758*/ 	.word	0x00000000


	//----- nvinfo : EIATTR_FRAME_SIZE
	.align		4
.L_8516:
        /*c75c*/ 	.byte	0x04, 0x11
        /*c75e*/ 	.short	(.L_8518 - .L_8517)
	.align		4
.L_8517:
        /*c760*/ 	.word	index@($_ZN7cutlass13device_kernelIN5flash19enable_sm80_to_sm89INS1_16FlashAttnBwdSm80INS1_25CollectiveMainloopBwdSm80ILi2ELi2EN4cute5tupleIJNS5_1CILi128EEES8_NS7_ILi64EEEEEENS_10bfloat16_tEfNS_4arch4Sm80ELb0ELb1ELb1ELb1ELb1ELb0ELb0ELb0ELi2ELi4ELi4ELi4ELb0EEENS1_21CollectiveEpilogueBwdISA_SB_SD_Li256ELb1ELb0ELi2EEENS1_19SingleTileSchedulerILb1ELb0ELb0ELi128EEEEEEEEEvNT_6ParamsE$_ZN4cute3eso3ESOILb1ELb0EJNS_6LayoutINS_5tupleIJNS3_IJNS_1CILi1EEES5_EEENS4_ILi32EEEEEENS3_IJNS3_IJNS4_ILi0EEES9_EEENS4_ILi256EEEEEEEENS_10ViewEngineINS_8gmem_ptrIPfEEEEEEC2ERKSD_RKSI_)
        /*c764*/ 	.word	0x00000000


	//----- nvinfo : EIATTR_FRAME_SIZE
	.align		4
.L_8518:
        /*c768*/ 	.byte	0x04, 0x11
        /*c76a*/ 	.short	(.L_8520 - .L_8519)
	.align		4
.L_8519:
        /*c76c*/ 	.word	index@($_ZN7cutlass13device_kernelIN5flash19enable_sm80_to_sm89INS1_16FlashAttnBwdSm80INS1_25CollectiveMainloopBwdSm80ILi2ELi2EN4cute5tupleIJNS5_1CILi128EEES8_NS7_ILi64EEEEEENS_10bfloat16_tEfNS_4arch4Sm80ELb0ELb1ELb1ELb1ELb1ELb0ELb0ELb0ELi2ELi4ELi4ELi4ELb0EEENS1_21CollectiveEpilogueBwdISA_SB_SD_Li256ELb1ELb0ELi2EEENS1_19SingleTileSchedulerILb1ELb0ELb0ELi128EEEEEEEEEvNT_6ParamsE$_ZN4cute3eso3ESOILb1ELb0EJNS_6LayoutINS_5tupleIJNS3_IJNS_1CILi1EEES5_EEEEEENS3_IJNS3_IJS5_NS4_ILi0EEEEEEEEEEENS_10ViewEngineINS_8smem_ptrIPN7cutlass9uint128_tEEEEEEEC2ERKSB_RKSI_)
        /*c770*/ 	.word	0x00000000


	//----- nvinfo : EIATTR_FRAME_SIZE
	.align		4
.L_8520:
        /*c774*/ 	.byte	0x04, 0x11
        /*c776*/ 	.short	(.L_8522 - .L_8521)
	.align		4
.L_8521:
        /*c778*/ 	.word	index@($_ZN7cutlass13device_kernelIN5flash19enable_sm80_to_sm89INS1_16FlashAttnBwdSm80INS1_25CollectiveMainloopBwdSm80ILi2ELi2EN4cute5tupleIJNS5_1CILi128EEES8_NS7_ILi64EEEEEENS_10bfloat16_tEfNS_4arch4Sm80ELb0ELb1ELb1ELb1ELb1ELb0ELb0ELb0ELi2ELi4ELi4ELi4ELb0EEENS1_21CollectiveEpilogueBwdISA_SB_SD_Li256ELb1ELb0ELi2EEENS1_19SingleTileSchedulerILb1ELb0ELb0ELi128EEEEEEEEEvNT_6ParamsE$_ZN4cute3eso3ESOILb1ELb0EJNS_6LayoutINS_5tupleIJNS3_IJNS_1CILi1EEES5_EEEEEENS3_IJNS3_IJS5_NS4_ILi0EEEEEEEEEEENS_10ViewEngineINS_8gmem_ptrIPKN7cutlass9uint128_tEEEEEEEC2ERKSB_RKSJ_)
        /*c77c*/ 	.word	0x00000000


	//----- nvinfo : EIATTR_FRAME_SIZE
	.align		4
.L_8522:
        /*c780*/ 	.byte	0x04, 0x11
        /*c782*/ 	.short	(.L_8524 - .L_8523)
	.align		4
.L_8523:
        /*c784*/ 	.word	index@($_ZN7cutlass13device_kernelIN5flash19enable_sm80_to_sm89INS1_16FlashAttnBwdSm80INS1_25CollectiveMainloopBwdSm80ILi2ELi2EN4cute5tupleIJNS5_1CILi128EEES8_NS7_ILi64EEEEEENS_10bfloat16_tEfNS_4arch4Sm80ELb0ELb1ELb1ELb1ELb1ELb0ELb0ELb0ELi2ELi4ELi4ELi4ELb0EEENS1_21CollectiveEpilogueBwdISA_SB_SD_Li256ELb1ELb0ELi2EEENS1_19SingleTileSchedulerILb1ELb0ELb0ELi128EEEEEEEEEvNT_6ParamsE$_ZN4cute3eso3ESOILb1ELb0EJNS_6LayoutINS_5tupleIJNS3_IJNS_1CILi1EEENS4_ILi4EEEEEENS4_ILi2EEES6_EEENS3_IJNS3_IJNS4_ILi0EEES5_EEES6_NS4_ILi8EEEEEEEENS_10ViewEngineIPfEEEEC2ERKSE_RKSH_)
        /*c788*/ 	.word	0x00000000


	//----- nvinfo : EIATTR_FRAME_SIZE
	.align		4
.L_8524:
        /*c78c*/ 	.byte	0x04, 0x11
        /*c78e*/ 	.short	(.L_8526 - .L_8525)
	.align		4
.L_8525:
        /*c790*/ 	.word	index@($_ZN7cutlass13device_kernelIN5flash19enable_sm80_to_sm89INS1_16FlashAttnBwdSm80INS1_25CollectiveMainloopBwdSm80ILi2ELi2EN4cute5tupleIJNS5_1CILi128EEES8_NS7_ILi64EEEEEENS_10bfloat16_tEfNS_4arch4Sm80ELb0ELb1ELb1ELb1ELb1ELb0ELb0ELb0ELi2ELi4ELi4ELi4ELb0EEENS1_21CollectiveEpilogueBwdISA_SB_SD_Li256ELb1ELb0ELi2EEENS1_19SingleTileSchedulerILb1ELb0ELb0ELi128EEEEEEEEEvNT_6ParamsE$_ZN4cute3eso3ESOILb1ELb0EJNS_6LayoutINS_5tupleIJNS3_IJNS_1CILi1EEENS4_ILi2EEES6_EEEEEENS3_IJNS3_IJS5_S5_S6_EEEEEEEENS_10ViewEngineIPjEEEEC2ERKSB_RKSE_)
        /*c794*/ 	.word	0x00000000


	//----- nvinfo : EIATTR_FRAME_SIZE
	.align		4
.L_8526:
        /*c798*/ 	.byte	0x04, 0x11
        /*c79a*/ 	.short	(.L_8528 - .L_8527)
	.align		4
.L_8527:
        /*c79c*/ 	.word	index@($_ZN7cutlass13device_kernelIN5flash19enable_sm80_to_sm89INS1_16FlashAttnBwdSm80INS1_25CollectiveMainloopBwdSm80ILi2ELi2EN4cute5tupleIJNS5_1CILi128EEES8_NS7_ILi64EEEEEENS_10bfloat16_tEfNS_4arch4Sm80ELb0ELb1ELb1ELb1ELb1ELb0ELb0ELb0ELi2ELi4ELi4ELi4ELb0EEENS1_21CollectiveEpilogueBwdISA_SB_SD_Li256ELb1ELb0ELi2EEENS1_19SingleTileSchedulerILb1ELb0ELb0ELi128EEEEEEEEEvNT_6ParamsE$_ZN4cute3eso3ESOILb1ELb0EJNS_6LayoutINS_5tupleIJNS3_IJNS_1CILi1EEENS4_ILi2EEEEEES6_NS4_ILi8EEEEEENS3_IJNS3_IJS5_S5_EEES6_NS4_ILi4EEEEEEEENS_10ViewEngineIPN7cutlass5ArrayINSF_10bfloat16_tELi2ELb0EEEEEEEC2ERKSD_RKSK_)
        /*c7a0*/ 	.word	0x00000000


	//----- nvinfo : EIATTR_FRAME_SIZE
	.align		4
.L_8528:
        /*c7a4*/ 	.byte	0x04, 0x11
        /*c7a6*/ 	.short	(.L_8530 - .L_8529)
	.align		4
.L_8529:
        /*c7a8*/ 	.word	index@($_ZN7cutlass13device_kernelIN5flash19enable_sm80_to_sm89INS1_16FlashAttnBwdSm80INS1_25CollectiveMainloopBwdSm80ILi2ELi2EN4cute5tupleIJNS5_1CILi128EEES8_NS7_ILi64EEEEEENS_10bfloat16_tEfNS_4arch4Sm80ELb0ELb1ELb1ELb1ELb1ELb0ELb0ELb0ELi2ELi4ELi4ELi4ELb0EEENS1_21CollectiveEpilogueBwdISA_SB_SD_Li256ELb1ELb0ELi2EEENS1_19SingleTileSchedulerILb1ELb0ELb0ELi128EEEEEEEEEvNT_6ParamsE$_ZN4cute3eso3ESOILb1ELb0EJNS_6LayoutINS_5tupleIJNS3_IJNS_1CILi1EEENS4_ILi2EEEEEES6_NS4_ILi8EEEEEENS3_IJNS3_IJS5_S5_EEES6_NS4_ILi4EEEEEEEENS_10ViewEngineIPKN7cutlass5ArrayIfLi2ELb1EEEEEEEC2ERKSD_RKSK_)
        /*c7ac*/ 	.word	0x00000000


	//----- nvinfo : EIATTR_FRAME_SIZE
	.align		4
.L_8530:
        /*c7b0*/ 	.byte	0x04, 0x11
        /*c7b2*/ 	.short	(.L_8532 - .L_8531)
	.align		4
.L_8531:
        /*c7b4*/ 	.word	index@($_ZN7cutlass13device_kernelIN5flash19enable_sm80_to_sm89INS1_16FlashAttnBwdSm80INS1_25CollectiveMainloopBwdSm80ILi2ELi2EN4cute5tupleIJNS5_1CILi128EEES8_NS7_ILi64EEEEEENS_10bfloat16_tEfNS_4arch4Sm80ELb0ELb1ELb1ELb1ELb1ELb0ELb0ELb0ELi2ELi4ELi4ELi4ELb0EEENS1_21CollectiveEpilogueBwdISA_SB_SD_Li256ELb1ELb0ELi2EEENS1_19SingleTileSchedulerILb1ELb0ELb0ELi128EEEEEEEEEvNT_6ParamsE$_ZN4cute3eso3ESOILb1ELb0EJNS_6LayoutINS_5tupleIJNS3_IJNS_1CILi1EEENS4_ILi2EEEEEEEEENS3_IJNS3_IJS5_S5_EEEEEEEENS_10ViewEngineIPjEEEEC2ERKSB_RKSE_)
        /*c7b8*/ 	.word	0x00000000


	//----- nvinfo : EIATTR_FRAME_SIZE
	.align		4
.L_8532:
        /*c7bc*/ 	.byte	0x04, 0x11
        /*c7be*/ 	.short	(.L_8534 - .L_8533)
	.align		4
.L_8533:
        /*c7c0*/ 	.word	index@($_ZN7cutlass13device_kernelIN5flash19enable_sm80_to_sm89INS1_16FlashAttnBwdSm80INS1_25CollectiveMainloopBwdSm80ILi2ELi2EN4cute5tupleIJNS5_1CILi128EEES8_NS7_ILi64EEEEEENS_10bfloat16_tEfNS_4arch4Sm80ELb0ELb1ELb1ELb1ELb1ELb0ELb0ELb0ELi2ELi4ELi4ELi4ELb0EEENS1_21CollectiveEpilogueBwdISA_SB_SD_Li256ELb1ELb0ELi2EEENS1_19SingleTileSchedulerILb1ELb0ELb0ELi128EEEEEEEEEvNT_6ParamsE$_ZN4cute3eso3ESOILb1ELb0EJNS_6LayoutINS_5tupleIJNS3_IJNS_1CILi1EEENS3_IJNS4_ILi4EEENS4_ILi2EEEEEEEEES7_S6_EEENS3_IJNS3_IJNS4_ILi0EEENS3_IJS5_NS4_ILi8EEEEEEEEES6_NS4_ILi16EEEEEEEENS_10ViewEngineIPN7cutlass10bfloat16_tEEEEEC2ERKSH_RKSM_)
        /*c7c4*/ 	.word	0x00000000


	//----- nvinfo : EIATTR_FRAME_SIZE
	.align		4
.L_8534:
        /*c7c8*/ 	.byte	0x04, 0x11
        /*c7ca*/ 	.short	(.L_8536 - .L_8535)
	.align		4
.L_8535:
        /*c7cc*/ 	.word	index@($_ZN7cutlass13device_kernelIN5flash19enable_sm80_to_sm89INS1_16FlashAttnBwdSm80INS1_25CollectiveMainloopBwdSm80ILi2ELi2EN4cute5tupleIJNS5_1CILi128EEES8_NS7_ILi64EEEEEENS_10bfloat16_tEfNS_4arch4Sm80ELb0ELb1ELb1ELb1ELb1ELb0ELb0ELb0ELi2ELi4ELi4ELi4ELb0EEENS1_21CollectiveEpilogueBwdISA_SB_SD_Li256ELb1ELb0ELi2EEENS1_19SingleTileSchedulerILb1ELb0ELb0ELi128EEEEEEEEEvNT_6ParamsE$_ZN4cute3eso3ESOILb1ELb0EJNS_6LayoutINS_5tupleIJNS3_IJNS_1CILi1EEENS3_IJNS4_ILi2EEES6_EEEEEES6_NS4_ILi4EEEEEENS3_IJNS3_IJNS4_ILi0EEENS3_IJS5_S9_EEEEEES6_NS4_ILi8EEEEEEEENS_10ViewEngineIPjEEEEC2ERKSG_RKSJ_)
        /*c7d0*/ 	.word	0x00000000


	//----- nvinfo : EIATTR_FRAME_SIZE
	.align		4
.L_8536:
        /*c7d4*/ 	.byte	0x04, 0x11
        /*c7d6*/ 	.short	(.L_8538 - .L_8537)
	.align		4
.L_8537:
        /*c7d8*/ 	.word	index@($_ZN7cutlass13device_kernelIN5flash19enable_sm80_to_sm89INS1_16FlashAttnBwdSm80INS1_25CollectiveMainloopBwdSm80ILi2ELi2EN4cute5tupleIJNS5_1CILi128EEES8_NS7_ILi64EEEEEENS_10bfloat16_tEfNS_4arch4Sm80ELb0ELb1ELb1ELb1ELb1ELb0ELb0ELb0ELi2ELi4ELi4ELi4ELb0EEENS1_21CollectiveEpilogueBwdISA_SB_SD_Li256ELb1ELb0ELi2EEENS1_19SingleTileSchedulerILb1ELb0ELb0ELi128EEEEEEEEEvNT_6ParamsE$_ZN4cute3eso3ESOILb1ELb0EJNS_6LayoutINS_5tupleIJNS3_IJNS3_IJNS_1CILi8EEENS4_ILi1EEEEEES6_EEENS3_IJNS3_IJS6_S6_EEENS4_ILi4EEEEEEEEENS3_IJNS3_IJNS3_IJS6_NS4_ILi0EEEEEESD_EEENS3_IJNS3_IJSD_SD_EEES5_EEEEEEEENS_10ViewEngineIPN7cutlass10bfloat16_tEEEEEC2ERKSJ_RKSO_)
        /*c7dc*/ 	.word	0x00000000


	//----- nvinfo : EIATTR_FRAME_SIZE
	.align		4
.L_8538:
        /*c7e0*/ 	.byte	0x04, 0x11
        /*c7e2*/ 	.short	(.L_8540 - .L_8539)
	.align		4
.L_8539:
        /*c7e4*/ 	.word	index@($_ZN7cutlass13device_kernelIN5flash19enable_sm80_to_sm89INS1_16FlashAttnBwdSm80INS1_25CollectiveMainloopBwdSm80ILi2ELi2EN4cute5tupleIJNS5_1CILi128EEES8_NS7_ILi64EEEEEENS_10bfloat16_tEfNS_4arch4Sm80ELb0ELb1ELb1ELb1ELb1ELb0ELb0ELb0ELi2ELi4ELi4ELi4ELb0EEENS1_21CollectiveEpilogueBwdISA_SB_SD_Li256ELb1ELb0ELi2EEENS1_19SingleTileSchedulerILb1ELb0ELb0ELi128EEEEEEEEEvNT_6ParamsE$_ZN4cute3eso3ESOILb1ELb0EJNS_6LayoutINS_5tupleIJNS3_IJNS3_IJNS_1CILi8EEENS4_ILi1EEEEEES6_EEENS3_IJNS3_IJS6_S6_EEENS4_ILi4EEEEEEEEENS3_IJNS3_IJNS3_IJS6_NS4_ILi0EEEEEESD_EEENS3_IJNS3_IJSD_SD_EEENS4_ILi2048EEEEEEEEEEENS_10ViewEngineINS_8smem_ptrIPN7cutlass10bfloat16_tEEEEEEEC2ERKSK_RKSR_)
        /*c7e8*/ 	.word	0x00000000


	//----- nvinfo : EIATTR_FRAME_SIZE
	.align		4
.L_8540:
        /*c7ec*/ 	.byte	0x04, 0x11
        /*c7ee*/ 	.short	(.L_8542 - .L_8541)
	.align		4
.L_8541:
        /*c7f0*/ 	.word	index@($_ZN7cutlass13device_kernelIN5flash19enable_sm80_to_sm89INS1_16FlashAttnBwdSm80INS1_25CollectiveMainloopBwdSm80ILi2ELi2EN4cute5tupleIJNS5_1CILi128EEES8_NS7_ILi64EEEEEENS_10bfloat16_tEfNS_4arch4Sm80ELb0ELb1ELb1ELb1ELb1ELb0ELb0ELb0ELi2ELi4ELi4ELi4ELb0EEENS1_21CollectiveEpilogueBwdISA_SB_SD_Li256ELb1ELb0ELi2EEENS1_19SingleTileSchedulerILb1ELb0ELb0ELi128EEEEEEEEEvNT_6ParamsE$_ZN4cute3eso3ESOILb1ELb0EJNS_6LayoutINS_5tupleIJNS3_IJNS3_IJNS_1CILi8EEENS4_ILi1EEEEEES6_EEENS3_IJNS3_IJS6_S6_EEENS4_ILi2EEEEEEEEENS3_IJNS3_IJNS3_IJS6_NS4_ILi0EEEEEESD_EEENS3_IJNS3_IJSD_SD_EEES5_EEEEEEEENS_10ViewEngineIPN7cutlass10bfloat16_tEEEEEC2ERKSJ_RKSO_)
        /*c7f4*/ 	.word	0x00000000


	//----- nvinfo : EIATTR_FRAME_SIZE
	.align		4
.L_8542:
        /*c7f8*/ 	.byte	0x04, 0x11
        /*c7fa*/ 	.short	(.L_8544 - .L_8543)
	.align		4
.L_8543:
        /*c7fc*/ 	.word	index@($_ZN7cutlass13device_kernelIN5flash19enable_sm80_to_sm89INS1_16FlashAttnBwdSm80INS1_25CollectiveMainloopBwdSm80ILi2ELi2EN4cute5tupleIJNS5_1CILi128EEES8_NS7_ILi64EEEEEENS_10bfloat16_tEfNS_4arch4Sm80ELb0ELb1ELb1ELb1ELb1ELb0ELb0ELb0ELi2ELi4ELi4ELi4ELb0EEENS1_21CollectiveEpilogueBwdISA_SB_SD_Li256ELb1ELb0ELi2EEENS1_19SingleTileSchedulerILb1ELb0ELb0ELi128EEEEEEEEEvNT_6ParamsE$_ZN4cute3eso3ESOILb1ELb0EJNS_6LayoutINS_5tupleIJNS3_IJNS3_IJNS_1CILi8EEENS4_ILi1EEEEEES6_EEENS3_IJNS3_IJS6_S6_EEENS4_ILi2EEEEEEEEENS3_IJNS3_IJNS3_IJS6_NS4_ILi0EEEEEESD_EEENS3_IJNS3_IJSD_SD_EEENS4_ILi8192EEEEEEEEEEENS_10ViewEngineINS_8smem_ptrIPN7cutlass10bfloat16_tEEEEEEEC2ERKSK_RKSR_)
        /*c800*/ 	.word	0x00000000


	//----- nvinfo : EIATTR_FRAME_SIZE
	.align		4
.L_8544:
        /*c804*/ 	.byte	0x04, 0x11
        /*c806*/ 	.short	(.L_8546 - .L_8545)
	.align		4
.L_8545:
        /*c808*/ 	.word	index@($_ZN7cutlass13device_kernelIN5flash19enable_sm80_to_sm89INS1_16FlashAttnBwdSm80INS1_25CollectiveMainloopBwdSm80ILi2ELi2EN4cute5tupleIJNS5_1CILi128EEES8_NS7_ILi64EEEEEENS_10bfloat16_tEfNS_4arch4Sm80ELb0ELb1ELb1ELb1ELb1ELb0ELb0ELb0ELi2ELi4ELi4ELi4ELb0EEENS1_21CollectiveEpilogueBwdISA_SB_SD_Li256ELb1ELb0ELi2EEENS1_19SingleTileSchedulerILb1ELb0ELb0ELi128EEEEEEEEEvNT_6ParamsE$_ZN4cute3eso3ESOILb1ELb0EJNS_6LayoutINS_5tupleIJNS3_IJNS3_IJNS_1CILi8EEENS4_ILi1EEEEEES6_EEENS3_IJNS3_IJS6_S6_EEENS4_ILi2EEEEEEEEENS3_IJNS3_IJNS3_IJS6_NS4_ILi0EEEEEESD_EEENS3_IJNS3_IJSD_SD_EEENS4_ILi64EEEEEEEEEEENS_10ViewEngineIPN7cutlass10bfloat16_tEEEEEC2ERKSK_RKSP_)
        /*c80c*/ 	.word	0x00000000


	//----- nvinfo : EIATTR_FRAME_SIZE
	.align		4
.L_8546:
        /*c810*/ 	.byte	0x04, 0x11
        /*c812*/ 	.short	(.L_8548 - .L_8547)
	.align		4
.L_8547:
        /*c814*/ 	.word	index@($_ZN7cutlass13device_kernelIN5flash19enable_sm80_to_sm89INS1_16FlashAttnBwdSm80INS1_25CollectiveMainloopBwdSm80ILi2ELi2EN4cute5tupleIJNS5_1CILi128EEES8_NS7_ILi64EEEEEENS_10bfloat16_tEfNS_4arch4Sm80ELb0ELb1ELb1ELb1ELb1ELb0ELb0ELb0ELi2ELi4ELi4ELi4ELb0EEENS1_21CollectiveEpilogueBwdISA_SB_SD_Li256ELb1ELb0ELi2EEENS1_19SingleTileSchedulerILb1ELb0ELb0ELi128EEEEEEEEEvNT_6ParamsE$_ZN4cute3eso3ESOILb1ELb0EJNS_6LayoutINS_5tupleIJNS3_IJNS3_IJNS_1CILi8EEENS4_ILi1EEEEEES6_EEENS3_IJNS3_IJS6_S6_EEENS4_ILi2EEEEEEEEENS3_IJNS3_IJNS3_IJS6_NS4_ILi0EEEEEESD_EEENS3_IJNS3_IJSD_SD_EEENS4_ILi4096EEEEEEEEEEENS_10ViewEngineINS_8smem_ptrIPN7cutlass10bfloat16_tEEEEEEEC2ERKSK_RKSR_)
        /*c818*/ 	.word	0x00000000


	//----- nvinfo : EIATTR_FRAME_SIZE
	.align		4
.L_8548:
        /*c81c*/ 	.byte	0x04, 0x11
        /*c81e*/ 	.short	(.L_8550 - .L_8549)
	.align		4
.L_8549:
        /*c820*/ 	.word	index@($_ZN7cutlass13device_kernelIN5flash19enable_sm80_to_sm89INS1_16FlashAttnBwdSm80INS1_25CollectiveMainloopBwdSm80ILi2ELi2EN4cute5tupleIJNS5_1CILi128EEES8_NS7_ILi64EEEEEENS_10bfloat16_tEfNS_4arch4Sm80ELb0ELb1ELb1ELb1ELb1ELb0ELb0ELb0ELi2ELi4ELi4ELi4ELb0EEENS1_21CollectiveEpilogueBwdISA_SB_SD_Li256ELb1ELb0ELi2EEENS1_19SingleTileSchedulerILb1ELb0ELb0ELi128EEEEEEEEEvNT_6ParamsE$_ZN4cute3eso3ESOILb1ELb0EJNS_6LayoutINS_5tupleIJNS3_IJNS3_IJNS_1CILi4EEENS4_ILi8EEEEEENS3_IJS5_NS4_ILi2EEEEEEEEENS3_IJNS3_IJS8_S8_EEENS3_IJS8_S6_EEEEEEEEENS3_IJNS3_IJNS3_IJNS_11ScaledBasisIS8_JLi1EEEENSF_INS4_ILi1EEEJLi0EEEEEEENS3_IJNSF_INS4_ILi16EEEJLi0EEEENSF_IS6_JLi1EEEEEEEEEENS3_IJNS3_IJNSF_ISH_JLi1EEEENSF_IS6_JLi0EEEEEEENS3_IJNSF_INS4_ILi64EEEJLi0EEEENSF_ISK_JLi1EEEEEEEEEEEEEEENS_10ViewEngineINS_23ArithmeticTupleIteratorINS_15ArithmeticTupleIJNS4_ILi0EEES12_EEEEEEEEEC2ERKSY_RKS15_)
        /*c824*/ 	.word	0x00000000


	//----- nvinfo : EIATTR_FRAME_SIZE
	.align		4
.L_8550:
        /*c828*/ 	.byte	0x04, 0x11
        /*c82a*/ 	.short	(.L_8552 - .L_8551)
	.align		4
.L_8551:
        /*c82c*/ 	.word	index@($_ZN7cutlass13device_kernelIN5flash19enable_sm80_to_sm89INS1_16FlashAttnBwdSm80INS1_25CollectiveMainloopBwdSm80ILi2ELi2EN4cute5tupleIJNS5_1CILi128EEES8_NS7_ILi64EEEEEENS_10bfloat16_tEfNS_4arch4Sm80ELb0ELb1ELb1ELb1ELb1ELb0ELb0ELb0ELi2ELi4ELi4ELi4ELb0EEENS1_21CollectiveEpilogueBwdISA_SB_SD_Li256ELb1ELb0ELi2EEENS1_19SingleTileSchedulerILb1ELb0ELb0ELi128EEEEEEEEEvNT_6ParamsE$_ZN4cute3eso3ESOILb1ELb0EJNS_6LayoutINS_5tupleIJNS3_IJNS3_IJNS_1CILi4EEENS4_ILi2EEEEEENS4_ILi1EEEEEES6_NS4_ILi8EEEEEENS3_IJNS3_IJNS3_IJS8_NS4_ILi32EEEEEENS4_ILi0EEEEEENS4_ILi64EEES5_EEEEENS_10ViewEngineIPN7cutlass10bfloat16_tEEEEEC2ERKSI_RKSN_)
        /*c830*/ 	.word	0x00000000


	//----- nvinfo : EIATTR_FRAME_SIZE
	.align		4
.L_8552:
        /*c834*/ 	.byte	0x04, 0x11
        /*c836*/ 	.short	(.L_8554 - .L_8553)
	.align		4
.L_8553:
        /*c838*/ 	.word	index@($_ZN7cutlass13device_kernelIN5flash19enable_sm80_to_sm89INS1_16FlashAttnBwdSm80INS1_25CollectiveMainloopBwdSm80ILi2ELi2EN4cute5tupleIJNS5_1CILi128EEES8_NS7_ILi64EEEEEENS_10bfloat16_tEfNS_4arch4Sm80ELb0ELb1ELb1ELb1ELb1ELb0ELb0ELb0ELi2ELi4ELi4ELi4ELb0EEENS1_21CollectiveEpilogueBwdISA_SB_SD_Li256ELb1ELb0ELi2EEENS1_19SingleTileSchedulerILb1ELb0ELb0ELi128EEEEEEEEEvNT_6ParamsE$_ZN4cute3eso3ESOILb1ELb0EJNS_6LayoutINS_5tupleIJNS3_IJNS3_IJNS_1CILi4EEENS4_ILi2EEEEEENS4_ILi1EEEEEES6_EEENS3_IJNS3_IJNS3_IJS8_NS4_ILi32EEEEEENS4_ILi0EEEEEENS4_ILi64EEEEEEEEiEEC2ERKSH_RKi)
        /*c83c*/ 	.word	0x00000000


	//----- nvinfo : EIATTR_FRAME_SIZE
	.align		4
.L_8554:
        /*c840*/ 	.byte	0x04, 0x11
        /*c842*/ 	.short	(.L_8556 - .L_8555)
	.align		4
.L_8555:
        /*c844*/ 	.word	index@($_ZN7cutlass13device_kernelIN5flash19enable_sm80_to_sm89INS1_16FlashAttnBwdSm80INS1_25CollectiveMainloopBwdSm80ILi2ELi2EN4cute5tupleIJNS5_1CILi128EEES8_NS7_ILi64EEEEEENS_10bfloat16_tEfNS_4arch4Sm80ELb0ELb1ELb1ELb1ELb1ELb0ELb0ELb0ELi2ELi4ELi4ELi4ELb0EEENS1_21CollectiveEpilogueBwdISA_SB_SD_Li256ELb1ELb0ELi2EEENS1_19SingleTileSchedulerILb1ELb0ELb0ELi128EEEEEEEEEvNT_6ParamsE$_ZN4cute3eso3ESOILb1ELb0EJNS_6LayoutINS_5tupleIJNS3_IJNS3_IJNS_1CILi4EEENS4_ILi2EEEEEENS4_ILi1EEEEEES6_EEENS3_IJNS3_IJNS3_IJS8_NS4_ILi32EEEEEENS4_ILi0EEEEEENS4_ILi64EEEEEEEENS_10ViewEngineIPN7cutlass10bfloat16_tEEEEEC2ERKSH_RKSM_)
        /*c848*/ 	.word	0x00000000


	//----- nvinfo : EIATTR_FRAME_SIZE
	.align		4
.L_8556:
        /*c84c*/ 	.byte	0x04, 0x11
        /*c84e*/ 	.short	(.L_8558 - .L_8557)
	.align		4
.L_8557:
        /*c850*/ 	.word	index@($_ZN7cutlass13device_kernelIN5flash19enable_sm80_to_sm89INS1_16FlashAttnBwdSm80INS1_25CollectiveMainloopBwdSm80ILi2ELi2EN4cute5tupleIJNS5_1CILi128EEES8_NS7_ILi64EEEEEENS_10bfloat16_tEfNS_4arch4Sm80ELb0ELb1ELb1ELb1ELb1ELb0ELb0ELb0ELi2ELi4ELi4ELi4ELb0EEENS1_21CollectiveEpilogueBwdISA_SB_SD_Li256ELb1ELb0ELi2EEENS1_19SingleTileSchedulerILb1ELb0ELb0ELi128EEEEEEEEEvNT_6ParamsE$_ZN4cute3eso3ESOILb1ELb0EJNS_6LayoutINS_5tupleIJNS3_IJNS3_IJNS_1CILi4EEENS4_ILi2EEEEEENS4_ILi1EEEEEENS3_IJS6_EEEEEENS3_IJNS3_IJNS3_IJS8_NS4_ILi32EEEEEENS4_ILi0EEEEEENS3_IJNS4_ILi64EEEEEEEEEEENS_10ViewEngineIPN7cutlass10bfloat16_tEEEEEC2ERKSJ_RKSO_)
        /*c854*/ 	.word	0x00000000


	//----- nvinfo : EIATTR_FRAME_SIZE
	.align		4
.L_8558:
        /*c858*/ 	.byte	0x04, 0x11
        /*c85a*/ 	.short	(.L_8560 - .L_8559)
	.align		4
.L_8559:
        /*c85c*/ 	.word	index@($_ZN7cutlass13device_kernelIN5flash19enable_sm80_to_sm89INS1_16FlashAttnBwdSm80INS1_25CollectiveMainloopBwdSm80ILi2ELi2EN4cute5tupleIJNS5_1CILi128EEES8_NS7_ILi64EEEEEENS_10bfloat16_tEfNS_4arch4Sm80ELb0ELb1ELb1ELb1ELb1ELb0ELb0ELb0ELi2ELi4ELi4ELi4ELb0EEENS1_21CollectiveEpilogueBwdISA_SB_SD_Li256ELb1ELb0ELi2EEENS1_19SingleTileSchedulerILb1ELb0ELb0ELi128EEEEEEEEEvNT_6ParamsE$_ZN4cute3eso3ESOILb1ELb0EJNS_6LayoutINS_5tupleIJNS3_IJNS3_IJNS_1CILi4EEENS4_ILi2EEEEEENS4_ILi1EEEEEEEEENS3_IJNS3_IJNS3_IJS8_NS4_ILi32EEEEEENS4_ILi0EEEEEEEEEEEiEEC2ERKSG_RKi)
        /*c860*/ 	.word	0x00000000


	//----- nvinfo : EIATTR_FRAME_SIZE
	.align		4
.L_8560:
        /*c864*/ 	.byte	0x04, 0x11
        /*c866*/ 	.short	(.L_8562 - .L_8561)
	.align		4
.L_8561:
        /*c868*/ 	.word	index@($_ZN7cutlass13device_kernelIN5flash19enable_sm80_to_sm89INS1_16FlashAttnBwdSm80INS1_25CollectiveMainloopBwdSm80ILi2ELi2EN4cute5tupleIJNS5_1CILi128EEES8_NS7_ILi64EEEEEENS_10bfloat16_tEfNS_4arch4Sm80ELb0ELb1ELb1ELb1ELb1ELb0ELb0ELb0ELi2ELi4ELi4ELi4ELb0EEENS1_21CollectiveEpilogueBwdISA_SB_SD_Li256ELb1ELb0ELi2EEENS1_19SingleTileSchedulerILb1ELb0ELb0ELi128EEEEEEEEEvNT_6ParamsE$_ZN4cute3eso3ESOILb1ELb0EJNS_6LayoutINS_5tupleIJNS3_IJNS3_IJNS_1CILi4EEENS4_ILi2EEEEEENS4_ILi1EEEEEEEEENS3_IJNS3_IJNS3_IJS8_NS4_ILi32EEEEEENS4_ILi0EEEEEEEEEEENS_10ViewEngineIPN7cutlass10bfloat16_tEEEEEC2ERKSG_RKSL_)
        /*c86c*/ 	.word	0x00000000


	//----- nvinfo : EIATTR_FRAME_SIZE
	.align		4
.L_8562:
        /*c870*/ 	.byte	0x04, 0x11
        /*c872*/ 	.short	(.L_8564 - .L_8563)
	.align		4
.L_8563:
        /*c874*/ 	.word	index@($_ZN7cutlass13device_kernelIN5flash19enable_sm80_to_sm89INS1_16FlashAttnBwdSm80INS1_25CollectiveMainloopBwdSm80ILi2ELi2EN4cute5tupleIJNS5_1CILi128EEES8_NS7_ILi64EEEEEENS_10bfloat16_tEfNS_4arch4Sm80ELb0ELb1ELb1ELb1ELb1ELb0ELb0ELb0ELi2ELi4ELi4ELi4ELb0EEENS1_21CollectiveEpilogueBwdISA_SB_SD_Li256ELb1ELb0ELi2EEENS1_19SingleTileSchedulerILb1ELb0ELb0ELi128EEEEEEEEEvNT_6ParamsE$_ZN4cute3eso3ESOILb1ELb0EJNS_6LayoutINS_5tupleIJNS3_IJNS3_IJNS_1CILi2EEES5_EEENS4_ILi1EEEEEEEEENS3_IJNS3_IJNS3_IJS7_NS4_ILi16EEEEEENS4_ILi0EEEEEEEEEEENS_10ViewEngineIPjEEEEC2ERKSF_RKSI_)
        /*c878*/ 	.word	0x00000000


	//----- nvinfo : EIATTR_FRAME_SIZE
	.align		4
.L_8564:
        /*c87c*/ 	.byte	0x04, 0x11
        /*c87e*/ 	.short	(.L_8566 - .L_8565)
	.align		4
.L_8565:
        /*c880*/ 	.word	index@($_ZN7cutlass13device_kernelIN5flash19enable_sm80_to_sm89INS1_16FlashAttnBwdSm80INS1_25CollectiveMainloopBwdSm80ILi2ELi2EN4cute5tupleIJNS5_1CILi128EEES8_NS7_ILi64EEEEEENS_10bfloat16_tEfNS_4arch4Sm80ELb0ELb1ELb1ELb1ELb1ELb0ELb0ELb0ELi2ELi4ELi4ELi4ELb0EEENS1_21CollectiveEpilogueBwdISA_SB_SD_Li256ELb1ELb0ELi2EEENS1_19SingleTileSchedulerILb1ELb0ELb0ELi128EEEEEEEEEvNT_6ParamsE$_ZN4cute3eso3ESOILb1ELb0EJNS_6LayoutINS_5tupleIJNS3_IJNS3_IJNS3_IJNS_1CILi4EEENS4_ILi2EEEEEENS4_ILi1EEEEEES8_EEENS3_IJNS3_IJNS3_IJS8_S8_EEES8_EEES6_EEEEEENS3_IJNS3_IJNS3_IJNS3_IJS8_NS4_ILi32EEEEEENS4_ILi0EEEEEESH_EEENS3_IJNS3_IJNS3_IJSH_SH_EEESH_EEENS4_ILi64EEEEEEEEEEENS_10ViewEngineIPN7cutlass10bfloat16_tEEEEEC2ERKSP_RKSU_)
        /*c884*/ 	.word	0x00000000


	//----- nvinfo : EIATTR_FRAME_SIZE
	.align		4
.L_8566:
        /*c888*/ 	.byte	0x04, 0x11
        /*c88a*/ 	.short	(.L_8568 - .L_8567)
	.align		4
.L_8567:
        /*c88c*/ 	.word	index@($_ZN7cutlass13device_kernelIN5flash19enable_sm80_to_sm89INS1_16FlashAttnBwdSm80INS1_25CollectiveMainloopBwdSm80ILi2ELi2EN4cute5tupleIJNS5_1CILi128EEES8_NS7_ILi64EEEEEENS_10bfloat16_tEfNS_4arch4Sm80ELb0ELb1ELb1ELb1ELb1ELb0ELb0ELb0ELi2ELi4ELi4ELi4ELb0EEENS1_21CollectiveEpilogueBwdISA_SB_SD_Li256ELb1ELb0ELi2EEENS1_19SingleTileSchedulerILb1ELb0ELb0ELi128EEEEEEEEEvNT_6ParamsE$_ZN4cute3eso3ESOILb1ELb0EJNS_5tupleIJNS_1CILi8EEENS3_ILi2EEES5_S5_S4_S5_EEENS2_IJNS3_ILi1EEEiiiNS3_ILi72EEENS3_ILi512EEEEEEEEC2ERKS6_RKSA_)
        /*c890*/ 	.word	0x00000000


	//----- nvinfo : EIATTR_FRAME_SIZE
	.align		4
.L_8568:
        /*c894*/ 	.byte	0x04, 0x11
        /*c896*/ 	.short	(.L_8570 - .L_8569)
	.align		4
.L_8569:
        /*c898*/ 	.word	index@($_ZN7cutlass13device_kernelIN5flash19enable_sm80_to_sm89INS1_16FlashAttnBwdSm80INS1_25CollectiveMainloopBwdSm80ILi2ELi2EN4cute5tupleIJNS5_1CILi128EEES8_NS7_ILi64EEEEEENS_10bfloat16_tEfNS_4arch4Sm80ELb0ELb1ELb1ELb1ELb1ELb0ELb0ELb0ELi2ELi4ELi4ELi4ELb0EEENS1_21CollectiveEpilogueBwdISA_SB_SD_Li256ELb1ELb0ELi2EEENS1_19SingleTileSchedulerILb1ELb0ELb0ELi128EEEEEEEEEvNT_6ParamsE$_ZN4cute3eso3ESOILb1ELb0EJNS_5tupleIJNS_1CILi8EEENS2_IJNS3_ILi2EEES5_S5_EEENS3_ILi1EEES6_S7_EEENS2_IJS7_NS2_IJiiiEEENS3_ILi64EEENS2_IJNS3_ILi72EEENS3_ILi144EEENS3_ILi288EEEEEENS3_ILi512EEEEEEEEC2ERKS8_RKSG_)
        /*c89c*/ 	.word	0x00000000


	//----- nvinfo : EIATTR_FRAME_SIZE
	.align		4
.L_8570:
        /*c8a0*/ 	.byte	0x04, 0x11
        /*c8a2*/ 	.short	(.L_8572 - .L_8571)
	.align		4
.L_8571:
        /*c8a4*/ 	.word	index@($_ZN7cutlass13device_kernelIN5flash19enable_sm80_to_sm89INS1_16FlashAttnBwdSm80INS1_25CollectiveMainloopBwdSm80ILi2ELi2EN4cute5tupleIJNS5_1CILi128EEES8_NS7_ILi64EEEEEENS_10bfloat16_tEfNS_4arch4Sm80ELb0ELb1ELb1ELb1ELb1ELb0ELb0ELb0ELi2ELi4ELi4ELi4ELb0EEENS1_21CollectiveEpilogueBwdISA_SB_SD_Li256ELb1ELb0ELi2EEENS1_19SingleTileSchedulerILb1ELb0ELb0ELi128EEEEEEEEEvNT_6ParamsE$_ZN4cute3eso3ESOILb1ELb0EJNS_5tupleIJNS_1CILi8EEENS2_IJNS3_ILi2EEES5_S5_EEENS3_ILi1EEES6_S7_EEENS2_IJS7_NS2_IJS4_iiEEENS3_ILi64EEENS2_IJiNS3_ILi144EEENS3_ILi288EEEEEENS3_ILi512EEEEEEEEC2ERKS8_RKSF_)
        /*c8a8*/ 	.word	0x00000000


	//----- nvinfo : EIATTR_FRAME_SIZE
	.align		4
.L_8572:
        /*c8ac*/ 	.byte	0x04, 0x11
        /*c8ae*/ 	.short	(.L_8574 - .L_8573)
	.align		4
.L_8573:
        /*c8b0*/ 	.word	index@($_ZN7cutlass13device_kernelIN5flash19enable_sm80_to_sm89INS1_16FlashAttnBwdSm80INS1_25CollectiveMainloopBwdSm80ILi2ELi2EN4cute5tupleIJNS5_1CILi128EEES8_NS7_ILi64EEEEEENS_10bfloat16_tEfNS_4arch4Sm80ELb0ELb1ELb1ELb1ELb1ELb0ELb0ELb0ELi2ELi4ELi4ELi4ELb0EEENS1_21CollectiveEpilogueBwdISA_SB_SD_Li256ELb1ELb0ELi2EEENS1_19SingleTileSchedulerILb1ELb0ELb0ELi128EEEEEEEEEvNT_6ParamsE$_ZN4cute3eso3ESOILb1ELb0EJNS_5tupleIJNS_1CILi2EEES4_S4_EEENS2_IJNS3_ILi1EEENS3_ILi512EEEiEEEEEC2ERKS5_RKS8_)
        /*c8b4*/ 	.word	0x00000000


	//----- nvinfo : EIATTR_FRAME_SIZE
	.align		4
.L_8574:
        /*c8b8*/ 	.byte	0x04, 0x11
        /*c8ba*/ 	.short	(.L_8576 - .L_8575)
	.align		4
.L_8575:
        /*c8bc*/ 	.word	index@($_ZN7cutlass13device_kernelIN5flash19enable_sm80_to_sm89INS1_16FlashAttnBwdSm80INS1_25CollectiveMainloopBwdSm80ILi2ELi2EN4cute5tupleIJNS5_1CILi128EEES8_NS7_ILi64EEEEEENS_10bfloat16_tEfNS_4arch4Sm80ELb0ELb1ELb1ELb1ELb1ELb0ELb0ELb0ELi2ELi4ELi4ELi4ELb0EEENS1_21CollectiveEpilogueBwdISA_SB_SD_Li256ELb1ELb0ELi2EEENS1_19SingleTileSchedulerILb1ELb0ELb0ELi128EEEEEEEEEvNT_6ParamsE$_ZN4cute3eso3ESOILb1ELb0EJNS_5tupleIJNS_1CILi2EEES4_EEENS2_IJiiEEENS3_ILi1EEES7_EEC2ERKS5_RKS6_RKS7_SE_)
        /*c8c0*/ 	.word	0x00000000


	//----- nvinfo : EIATTR_FRAME_SIZE
	.align		4
.L_8576:
        /*c8c4*/ 	.byte	0x04, 0x11
        /*c8c6*/ 	.short	(.L_8578 - .L_8577)
	.align		4
.L_8577:
        /*c8c8*/ 	.word	index@($_ZN7cutlass13device_kernelIN5flash19enable_sm80_to_sm89INS1_16FlashAttnBwdSm80INS1_25CollectiveMainloopBwdSm80ILi2ELi2EN4cute5tupleIJNS5_1CILi128EEES8_NS7_ILi64EEEEEENS_10bfloat16_tEfNS_4arch4Sm80ELb0ELb1ELb1ELb1ELb1ELb0ELb0ELb0ELi2ELi4ELi4ELi4ELb0EEENS1_21CollectiveEpilogueBwdISA_SB_SD_Li256ELb1ELb0ELi2EEENS1_19SingleTileSchedulerILb1ELb0ELb0ELi128EEEEEEEEEvNT_6ParamsE$_ZN4cute3eso3ESOILb1ELb0EJNS_5tupleIJNS_1CILi2EEES4_EEENS2_IJiiEEEEEC2ERKS5_RKS6_)
        /*c8cc*/ 	.word	0x00000000


	//----- nvinfo : EIATTR_FRAME_SIZE
	.align		4
.L_8578:
        /*c8d0*/ 	.byte	0x04, 0x11
        /*c8d2*/ 	.short	(.L_8580 - .L_8579)
	.align		4
.L_8579:
        /*c8d4*/ 	.word	index@($_ZN7cutlass13device_kernelIN5flash19enable_sm80_to_sm89INS1_16FlashAttnBwdSm80INS1_25CollectiveMainloopBwdSm80ILi2ELi2EN4cute5tupleIJNS5_1CILi128EEES8_NS7_ILi64EEEEEENS_10bfloat16_tEfNS_4arch4Sm80ELb0ELb1ELb1ELb1ELb1ELb0ELb0ELb0ELi2ELi4ELi4ELi4ELb0EEENS1_21CollectiveEpilogueBwdISA_SB_SD_Li256ELb1ELb0ELi2EEENS1_19SingleTileSchedulerILb1ELb0ELb0ELi128EEEEEEEEEvNT_6ParamsE$_ZN4cute3eso3ESOILb1ELb0EJNS_5tupleIJNS_1CILi2EEES4_EEENS2_IJiNS3_ILi512EEEEEEEEC2ERKS5_RKS7_)
        /*c8d8*/ 	.word	0x00000000


	//----- nvinfo : EIATTR_FRAME_SIZE
	.align		4
.L_8580:
        /*c8dc*/ 	.byte	0x04, 0x11
        /*c8de*/ 	.short	(.L_8582 - .L_8581)
	.align		4
.L_8581:
        /*c8e0*/ 	.word	index@($_ZN7cutlass13device_kernelIN5flash19enable_sm80_to_sm89INS1_16FlashAttnBwdSm80INS1_25CollectiveMainloopBwdSm80ILi2ELi2EN4cute5tupleIJNS5_1CILi128EEES8_NS7_ILi64EEEEEENS_10bfloat16_tEfNS_4arch4Sm80ELb0ELb1ELb1ELb1ELb1ELb0ELb0ELb0ELi2ELi4ELi4ELi4ELb0EEENS1_21CollectiveEpilogueBwdISA_SB_SD_Li256ELb1ELb0ELi2EEENS1_19SingleTileSchedulerILb1ELb0ELb0ELi128EEEEEEEEEvNT_6ParamsE$_ZN4cute3eso3ESOILb1ELb0EJNS_5tupleIJNS_1CILi2EEES4_EEENS2_IJiNS3_ILi4096EEEEEEEEC2ERKS5_RKS7_)
        /*c8e4*/ 	.word	0x00000000


	//----- nvinfo : EIATTR_FRAME_SIZE
	.align		4
.L_8582:
        /*c8e8*/ 	.byte	0x04, 0x11
        /*c8ea*/ 	.short	(.L_8584 - .L_8583)
	.align		4
.L_8583:
        /*c8ec*/ 	.word	index@($_ZN7cutlass13device_kernelIN5flash19enable_sm80_to_sm89INS1_16FlashAttnBwdSm80INS1_25CollectiveMainloopBwdSm80ILi2ELi2EN4cute5tupleIJNS5_1CILi128EEES8_NS7_ILi64EEEEEENS_10bfloat16_tEfNS_4arch4Sm80ELb0ELb1ELb1ELb1ELb1ELb0ELb0ELb0ELi2ELi4ELi4ELi4ELb0EEENS1_21CollectiveEpilogueBwdISA_SB_SD_Li256ELb1ELb0ELi2EEENS1_19SingleTileSchedulerILb1ELb0ELb0ELi128EEEEEEEEEvNT_6ParamsE$_ZN4cute3eso3ESOILb1ELb0EJNS_5tupleIJNS_1CILi2EEES4_EEENS2_IJNS3_ILi1EEEiEEEEEC2ERKS5_RKS7_)
        /*c8f0*/ 	.word	0x00000000


	//----- nvinfo : EIATTR_FRAME_SIZE
	.align		4
.L_8584:
        /*c8f4*/ 	.byte	0x04, 0x11
        /*c8f6*/ 	.short	(.L_8586 - .L_8585)
	.align		4
.L_8585:
        /*c8f8*/ 	.word	index@($_ZN7cutlass13device_kernelIN5flash19enable_sm80_to_sm89INS1_16FlashAttnBwdSm80INS1_25CollectiveMainloopBwdSm80ILi2ELi2EN4cute5tupleIJNS5_1CILi128EEES8_NS7_ILi64EEEEEENS_10bfloat16_tEfNS_4arch4Sm80ELb0ELb1ELb1ELb1ELb1ELb0ELb0ELb0ELi2ELi4ELi4ELi4ELb0EEENS1_21CollectiveEpilogueBwdISA_SB_SD_Li256ELb1ELb0ELi2EEENS1_19SingleTileSchedulerILb1ELb0ELb0ELi128EEEEEEEEEvNT_6ParamsE$_ZN4cute3eso3ESOILb1ELb0EJNS_5tupleIJNS_1CILi2EEEEEENS2_IJiEEES4_NS3_ILi1EEEEEC2ERKS5_RKS6_RKS4_RKS7_)
        /*c8fc*/ 	.word	0x00000000


	//----- nvinfo : EIATTR_FRAME_SIZE
	.align		4
.L_8586:
        /*c900*/ 	.byte	0x04, 0x11
        /*c902*/ 	.short	(.L_8588 - .L_8587)
	.align		4
.L_8587:
        /*c904*/ 	.word	index@($_ZN7cutlass13device_kernelIN5flash19enable_sm80_to_sm89INS1_16FlashAttnBwdSm80INS1_25CollectiveMainloopBwdSm80ILi2ELi2EN4cute5tupleIJNS5_1CILi128EEES8_NS7_ILi64EEEEEENS_10bfloat16_tEfNS_4arch4Sm80ELb0ELb1ELb1ELb1ELb1ELb0ELb0ELb0ELi2ELi4ELi4ELi4ELb0EEENS1_21CollectiveEpilogueBwdISA_SB_SD_Li256ELb1ELb0ELi2EEENS1_19SingleTileSchedulerILb1ELb0ELb0ELi128EEEEEEEEEvNT_6ParamsE$_ZN4cute3eso3ESOILb1ELb0EJNS_5tupleIJNS_1CILi2EEEEEENS2_IJiEEENS3_ILi1EEES7_EEC2ERKS5_RKS6_RKS7_SE_)
        /*c908*/ 	.word	0x00000000


	//----- nvinfo : EIATTR_FRAME_SIZE
	.align		4
.L_8588:
        /*c90c*/ 	.byte	0x04, 0x11
        /*c90e*/ 	.short	(.L_8590 - .L_8589)
	.align		4
.L_8589:
        /*c910*/ 	.word	index@($_ZN7cutlass13device_kernelIN5flash19enable_sm80_to_sm89INS1_16FlashAttnBwdSm80INS1_25CollectiveMainloopBwdSm80ILi2ELi2EN4cute5tupleIJNS5_1CILi128EEES8_NS7_ILi64EEEEEENS_10bfloat16_tEfNS_4arch4Sm80ELb0ELb1ELb1ELb1ELb1ELb0ELb0ELb0ELi2ELi4ELi4ELi4ELb0EEENS1_21CollectiveEpilogueBwdISA_SB_SD_Li256ELb1ELb0ELi2EEENS1_19SingleTileSchedulerILb1ELb0ELb0ELi128EEEEEEEEEvNT_6ParamsE$_ZN4cute3eso3ESOILb1ELb0EJNS_5tupleIJNS_1CILi2EEEEEENS2_IJiEEEEEC2ERKS5_RKS6_)
        /*c914*/ 	.word	0x00000000


	//----- nvinfo : EIATTR_FRAME_SIZE
	.align		4
.L_8590:
        /*c918*/ 	.byte	0x04, 0x11
        /*c91a*/ 	.short	(.L_8592 - .L_8591)
	.align		4
.L_8591:
        /*c91c*/ 	.word	index@($_ZN7cutlass13device_kernelIN5flash19enable_sm80_to_sm89INS1_16FlashAttnBwdSm80INS1_25CollectiveMainloopBwdSm80ILi2ELi2EN4cute5tupleIJNS5_1CILi128EEES8_NS7_ILi64EEEEEENS_10bfloat16_tEfNS_4arch4Sm80ELb0ELb1ELb1ELb1ELb1ELb0ELb0ELb0ELi2ELi4ELi4ELi4ELb0EEENS1_21CollectiveEpilogueBwdISA_SB_SD_Li256ELb1ELb0ELi2EEENS1_19SingleTileSchedulerILb1ELb0ELb0ELi128EEEEEEEEEvNT_6ParamsE$_ZN4cute3eso3ESOILb1ELb0EJNS_5tupleIJNS_1CILi1EEENS3_ILi2EEES5_EEENS2_IJS4_NS3_ILi256EEEiEEEEEC2ERKS6_RKS8_)
        /*c920*/ 	.word	0x00000000


	//----- nvinfo : EIATTR_FRAME_SIZE
	.align		4
.L_8592:
        /*c924*/ 	.byte	0x04, 0x11
        /*c926*/ 	.short	(.L_8594 - .L_8593)
	.align		4
.L_8593:
        /*c928*/ 	.word	index@($_ZN7cutlass13device_kernelIN5flash19enable_sm80_to_sm89INS1_16FlashAttnBwdSm80INS1_25CollectiveMainloopBwdSm80ILi2ELi2EN4cute5tupleIJNS5_1CILi128EEES8_NS7_ILi64EEEEEENS_10bfloat16_tEfNS_4arch4Sm80ELb0ELb1ELb1ELb1ELb1ELb0ELb0ELb0ELi2ELi4ELi4ELi4ELb0EEENS1_21CollectiveEpilogueBwdISA_SB_SD_Li256ELb1ELb0ELi2EEENS1_19SingleTileSchedulerILb1ELb0ELb0ELi128EEEEEEEEEvNT_6ParamsE$_ZN4cute3eso3ESOILb1ELb0EJNS_5tupleIJNS_1CILi1EEENS3_ILi2EEEEEENS2_IJNS3_ILi0EEEiEEEEEC2ERKS6_RKS8_)
        /*c92c*/ 	.word	0x00000000


	//----- nvinfo : EIATTR_FRAME_SIZE
	.align		4
.L_8594:
        /*c930*/ 	.byte	0x04, 0x11
        /*c932*/ 	.short	(.L_8596 - .L_8595)
	.align		4
.L_8595:
        /*c934*/ 	.word	index@($_ZN7cutlass13device_kernelIN5flash19enable_sm80_to_sm89INS1_16FlashAttnBwdSm80INS1_25CollectiveMainloopBwdSm80ILi2ELi2EN4cute5tupleIJNS5_1CILi128EEES8_NS7_ILi64EEEEEENS_10bfloat16_tEfNS_4arch4Sm80ELb0ELb1ELb1ELb1ELb1ELb0ELb0ELb0ELi2ELi4ELi4ELi4ELb0EEENS1_21CollectiveEpilogueBwdISA_SB_SD_Li256ELb1ELb0ELi2EEENS1_19SingleTileSchedulerILb1ELb0ELb0ELi128EEEEEEEEEvNT_6ParamsE$_ZN4cute3eso3ESOILb1ELb0EJNS_5tupleIJNS_1CILi1EEENS3_ILi0EEEEEElS5_EEC2ERKS6_RKlRKS5_)
        /*c938*/ 	.word	0x00000000


	//----- nvinfo : EIATTR_FRAME_SIZE
	.align		4
.L_8596:
        /*c93c*/ 	.byte	0x04, 0x11
        /*c93e*/ 	.short	(.L_8598 - .L_8597)
	.align		4
.L_8597:
        /*c940*/ 	.word	index@($_ZN7cutlass13device_kernelIN5flash19enable_sm80_to_sm89INS1_16FlashAttnBwdSm80INS1_25CollectiveMainloopBwdSm80ILi2ELi2EN4cute5tupleIJNS5_1CILi128EEES8_NS7_ILi64EEEEEENS_10bfloat16_tEfNS_4arch4Sm80ELb0ELb1ELb1ELb1ELb1ELb0ELb0ELb0ELi2ELi4ELi4ELi4ELb0EEENS1_21CollectiveEpilogueBwdISA_SB_SD_Li256ELb1ELb0ELi2EEENS1_19SingleTileSchedulerILb1ELb0ELb0ELi128EEEEEEEEEvNT_6ParamsE$_ZN4cute3eso3ESOILb1ELb0EJNS_5tupleIJNS_1CILi1EEENS3_ILi0EEEEEEiNS3_ILi1024EEEEEC2ERKS6_RKiRKS7_)
        /*c944*/ 	.word	0x00000000


	//----- nvinfo : EIATTR_FRAME_SIZE
	.align		4
.L_8598:
        /*c948*/ 	.byte	0x04, 0x11
        /*c94a*/ 	.short	(.L_8600 - .L_8599)
	.align		4
.L_8599:
        /*c94c*/ 	.word	index@($_ZN7cutlass13device_kernelIN5flash19enable_sm80_to_sm89INS1_16FlashAttnBwdSm80INS1_25CollectiveMainloopBwdSm80ILi2ELi2EN4cute5tupleIJNS5_1CILi128EEES8_NS7_ILi64EEEEEENS_10bfloat16_tEfNS_4arch4Sm80ELb0ELb1ELb1ELb1ELb1ELb0ELb0ELb0ELi2ELi4ELi4ELi4ELb0EEENS1_21CollectiveEpilogueBwdISA_SB_SD_Li256ELb1ELb0ELi2EEENS1_19SingleTileSchedulerILb1ELb0ELb0ELi128EEEEEEEEEvNT_6ParamsE$_ZN4cute3eso3ESOILb1ELb0EJNS_5tupleIJNS_1CILi1EEENS3_ILi0EEEEEEiEEC2ERKS6_RKi)
        /*c950*/ 	.word	0x00000000


	//----- nvinfo : EIATTR_FRAME_SIZE
	.align		4
.L_8600:
        /*c954*/ 	.byte	0x04, 0x11
        /*c956*/ 	.short	(.L_8602 - .L_8601)
	.align		4
.L_8601:
        /*c958*/ 	.word	index@($_ZN7cutlass13device_kernelIN5flash19enable_sm80_to_sm89INS1_16FlashAttnBwdSm80INS1_25CollectiveMainloopBwdSm80ILi2ELi2EN4cute5tupleIJNS5_1CILi128EEES8_NS7_ILi64EEEEEENS_10bfloat16_tEfNS_4arch4Sm80ELb0ELb1ELb1ELb1ELb1ELb0ELb0ELb0ELi2ELi4ELi4ELi4ELb0EEENS1_21CollectiveEpilogueBwdISA_SB_SD_Li256ELb1ELb0ELi2EEENS1_19SingleTileSchedulerILb1ELb0ELb0ELi128EEEEEEEEEvNT_6ParamsE$_ZN4cute3eso3ESOILb1ELb0EJNS_5tupleIJNS_1CILi1EEENS3_ILi0EEEEEENS3_ILi4096EEENS2_IJiiEEEEEC2ERKS6_RKS7_RKS8_)
        /*c95c*/ 	.word	0x00000000


	//----- nvinfo : EIATTR_FRAME_SIZE
	.align		4
.L_8602:
        /*c960*/ 	.byte	0x04, 0x11
        /*c962*/ 	.short	(.L_8604 - .L_8603)
	.align		4
.L_8603:
        /*c964*/ 	.word	index@($_ZN7cutlass13device_kernelIN5flash19enable_sm80_to_sm89INS1_16FlashAttnBwdSm80INS1_25CollectiveMainloopBwdSm80ILi2ELi2EN4cute5tupleIJNS5_1CILi128EEES8_NS7_ILi64EEEEEENS_10bfloat16_tEfNS_4arch4Sm80ELb0ELb1ELb1ELb1ELb1ELb0ELb0ELb0ELi2ELi4ELi4ELi4ELb0EEENS1_21CollectiveEpilogueBwdISA_SB_SD_Li256ELb1ELb0ELi2EEENS1_19SingleTileSchedulerILb1ELb0ELb0ELi128EEEEEEEEEvNT_6ParamsE$_ZN4cute3eso3ESOILb1ELb0EJNS_5tupleIJNS_1CILi1EEENS3_ILi0EEEEEENS2_IJiEEEEEC2ERKS6_RKS7_)
        /*c968*/ 	.word	0x00000000


	//----- nvinfo : EIATTR_FRAME_SIZE
	.align		4
.L_8604:
        /*c96c*/ 	.byte	0x04, 0x11
        /*c96e*/ 	.short	(.L_8606 - .L_8605)
	.align		4
.L_8605:
        /*c970*/ 	.word	index@($_ZN7cutlass13device_kernelIN5flash19enable_sm80_to_sm89INS1_16FlashAttnBwdSm80INS1_25CollectiveMainloopBwdSm80ILi2ELi2EN4cute5tupleIJNS5_1CILi128EEES8_NS7_ILi64EEEEEENS_10bfloat16_tEfNS_4arch4Sm80ELb0ELb1ELb1ELb1ELb1ELb0ELb0ELb0ELi2ELi4ELi4ELi4ELb0EEENS1_21CollectiveEpilogueBwdISA_SB_SD_Li256ELb1ELb0ELi2EEENS1_19SingleTileSchedulerILb1ELb0ELb0ELi128EEEEEEEEEvNT_6ParamsE$_ZN4cute3eso3ESOILb1ELb0EJNS_5tupleIJNS_1CILi1EEENS2_IJS4_NS3_ILi2EEES5_EEEEEENS2_IJNS3_ILi0EEENS2_IJS4_NS3_ILi256EEEiEEEEEEEEC2ERKS7_RKSB_)
        /*c974*/ 	.word	0x00000000


	//----- nvinfo : EIATTR_FRAME_SIZE
	.align		4
.L_8606:
        /*c978*/ 	.byte	0x04, 0x11
        /*c97a*/ 	.short	(.L_8608 - .L_8607)
	.align		4
.L_8607:
        /*c97c*/ 	.word	index@($_ZN7cutlass13device_kernelIN5flash19enable_sm80_to_sm89INS1_16FlashAttnBwdSm80INS1_25CollectiveMainloopBwdSm80ILi2ELi2EN4cute5tupleIJNS5_1CILi128EEES8_NS7_ILi64EEEEEENS_10bfloat16_tEfNS_4arch4Sm80ELb0ELb1ELb1ELb1ELb1ELb0ELb0ELb0ELi2ELi4ELi4ELi4ELb0EEENS1_21CollectiveEpilogueBwdISA_SB_SD_Li256ELb1ELb0ELi2EEENS1_19SingleTileSchedulerILb1ELb0ELb0ELi128EEEEEEEEEvNT_6ParamsE$_ZN4cute3eso3ESOILb1ELb0EJNS_5tupleIJNS_1CILi16EEENS3_ILi2EEES5_S5_NS3_ILi4EEES5_EEENS2_IJNS3_ILi1EEEiiiNS3_ILi144EEENS3_ILi512EEEEEEEEC2ERKS7_RKSB_)
        /*c980*/ 	.word	0x00000000


	//----- nvinfo : EIATTR_FRAME_SIZE
	.align		4
.L_8608:
        /*c984*/ 	.byte	0x04, 0x11
        /*c986*/ 	.short	(.L_8610 - .L_8609)
	.align		4
.L_8609:
        /*c988*/ 	.word	index@($_ZN7cutlass13device_kernelIN5flash19enable_sm80_to_sm89INS1_16FlashAttnBwdSm80INS1_25CollectiveMainloopBwdSm80ILi2ELi2EN4cute5tupleIJNS5_1CILi128EEES8_NS7_ILi64EEEEEENS_10bfloat16_tEfNS_4arch4Sm80ELb0ELb1ELb1ELb1ELb1ELb0ELb0ELb0ELi2ELi4ELi4ELi4ELb0EEENS1_21CollectiveEpilogueBwdISA_SB_SD_Li256ELb1ELb0ELi2EEENS1_19SingleTileSchedulerILb1ELb0ELb0ELi128EEEEEEEEEvNT_6ParamsE$_ZN4cute3eso3ESOILb1ELb0EJNS_5tupleIJNS_1CILi0EEES4_EEEiEEC2ERKS5_RKi)
        /*c98c*/ 	.word	0x00000000


	//----- nvinfo : EIATTR_FRAME_SIZE
	.align		4
.L_8610:
        /*c990*/ 	.byte	0x04, 0x11
        /*c992*/ 	.short	(.L_8612 - .L_8611)
	.align		4
.L_8611:
        /*c994*/ 	.word	index@($_ZN7cutlass13device_kernelIN5flash19enable_sm80_to_sm89INS1_16FlashAttnBwdSm80INS1_25CollectiveMainloopBwdSm80ILi2ELi2EN4cute5tupleIJNS5_1CILi128EEES8_NS7_ILi64EEEEEENS_10bfloat16_tEfNS_4arch4Sm80ELb0ELb1ELb1ELb1ELb1ELb0ELb0ELb0ELi2ELi4ELi4ELi4ELb0EEENS1_21CollectiveEpilogueBwdISA_SB_SD_Li256ELb1ELb0ELi2EEENS1_19SingleTileSchedulerILb1ELb0ELb0ELi128EEEEEEEEEvNT_6ParamsE$_ZN4cute3eso3ESOILb1ELb0EJNS_5tupleIJNS2_IJNS_1CILi8EEENS3_ILi1EEEEEENS3_ILi4EEES5_EEENS2_IJNS2_IJS5_NS3_ILi0EEEEEElS9_EEEEEC2ERKS8_RKSB_)
        /*c998*/ 	.word	0x00000000


	//----- nvinfo : EIATTR_FRAME_SIZE
	.align		4
.L_8612:
        /*c99c*/ 	.byte	0x04, 0x11
        /*c99e*/ 	.short	(.L_8614 - .L_8613)
	.align		4
.L_8613:
        /*c9a0*/ 	.word	index@($_ZN7cutlass13device_kernelIN5flash19enable_sm80_to_sm89INS1_16FlashAttnBwdSm80INS1_25CollectiveMainloopBwdSm80ILi2ELi2EN4cute5tupleIJNS5_1CILi128EEES8_NS7_ILi64EEEEEENS_10bfloat16_tEfNS_4arch4Sm80ELb0ELb1ELb1ELb1ELb1ELb0ELb0ELb0ELi2ELi4ELi4ELi4ELb0EEENS1_21CollectiveEpilogueBwdISA_SB_SD_Li256ELb1ELb0ELi2EEENS1_19SingleTileSchedulerILb1ELb0ELb0ELi128EEEEEEEEEvNT_6ParamsE$_ZN4cute3eso3ESOILb1ELb0EJNS_5tupleIJNS2_IJNS_1CILi8EEENS3_ILi1EEEEEENS3_ILi2EEES4_EEENS2_IJNS2_IJS5_NS3_ILi0EEEEEEiNS3_ILi1024EEEEEEEEC2ERKS8_RKSC_)
        /*c9a4*/ 	.word	0x00000000


	//----- nvinfo : EIATTR_FRAME_SIZE
	.align		4
.L_8614:
        /*c9a8*/ 	.byte	0x04, 0x11
        /*c9aa*/ 	.short	(.L_8616 - .L_8615)
	.align		4
.L_8615:
        /*c9ac*/ 	.word	index@($_ZN7cutlass13device_kernelIN5flash19enable_sm80_to_sm89INS1_16FlashAttnBwdSm80INS1_25CollectiveMainloopBwdSm80ILi2ELi2EN4cute5tupleIJNS5_1CILi128EEES8_NS7_ILi64EEEEEENS_10bfloat16_tEfNS_4arch4Sm80ELb0ELb1ELb1ELb1ELb1ELb0ELb0ELb0ELi2ELi4ELi4ELi4ELb0EEENS1_21CollectiveEpilogueBwdISA_SB_SD_Li256ELb1ELb0ELi2EEENS1_19SingleTileSchedulerILb1ELb0ELb0ELi128EEEEEEEEEvNT_6ParamsE$_ZN4cute3eso3ESOILb1ELb0EJNS_5tupleIJNS2_IJNS_1CILi8EEENS3_ILi1EEEEEENS3_ILi2EEENS2_IJS7_S7_EEEEEENS2_IJNS2_IJS5_NS3_ILi0EEEEEENS3_ILi4096EEENS2_IJiiEEEEEEEEC2ERKS9_RKSE_)
        /*c9b0*/ 	.word	0x00000000


	//----- nvinfo : EIATTR_FRAME_SIZE
	.align		4
.L_8616:
        /*c9b4*/ 	.byte	0x04, 0x11
        /*c9b6*/ 	.short	(.L_8618 - .L_8617)
	.align		4
.L_8617:
        /*c9b8*/ 	.word	index@($_ZN7cutlass13device_kernelIN5flash19enable_sm80_to_sm89INS1_16FlashAttnBwdSm80INS1_25CollectiveMainloopBwdSm80ILi2ELi2EN4cute5tupleIJNS5_1CILi128EEES8_NS7_ILi64EEEEEENS_10bfloat16_tEfNS_4arch4Sm80ELb0ELb1ELb1ELb1ELb1ELb0ELb0ELb0ELi2ELi4ELi4ELi4ELb0EEENS1_21CollectiveEpilogueBwdISA_SB_SD_Li256ELb1ELb0ELi2EEENS1_19SingleTileSchedulerILb1ELb0ELb0ELi128EEEEEEEEEvNT_6ParamsE$_ZN4cute3eso3ESOILb1ELb0EJNS_5tupleIJNS2_IJNS_1CILi8EEENS3_ILi1EEEEEENS3_ILi2EEEEEENS2_IJNS2_IJS5_NS3_ILi0EEEEEEiEEEEEC2ERKS8_RKSB_)
        /*c9bc*/ 	.word	0x00000000


	//----- nvinfo : EIATTR_FRAME_SIZE
	.align		4
.L_8618:
        /*c9c0*/ 	.byte	0x04, 0x11
        /*c9c2*/ 	.short	(.L_8620 - .L_8619)
	.align		4
.L_8619:
        /*c9c4*/ 	.word	index@($_ZN7cutlass13device_kernelIN5flash19enable_sm80_to_sm89INS1_16FlashAttnBwdSm80INS1_25CollectiveMainloopBwdSm80ILi2ELi2EN4cute5tupleIJNS5_1CILi128EEES8_NS7_ILi64EEEEEENS_10bfloat16_tEfNS_4arch4Sm80ELb0ELb1ELb1ELb1ELb1ELb0ELb0ELb0ELi2ELi4ELi4ELi4ELb0EEENS1_21CollectiveEpilogueBwdISA_SB_SD_Li256ELb1ELb0ELi2EEENS1_19SingleTileSchedulerILb1ELb0ELb0ELi128EEEEEEEEEvNT_6ParamsE$_ZN4cute3eso3ESOILb1ELb0EJNS_5tupleIJNS2_IJNS_1CILi8EEENS3_ILi1EEEEEENS2_IJNS3_ILi2EEEEEEEEENS2_IJNS2_IJS5_NS3_ILi0EEEEEENS2_IJiEEEEEEEEC2ERKS9_RKSD_)
        /*c9c8*/ 	.word	0x00000000


	//----- nvinfo : EIATTR_FRAME_SIZE
	.align		4
.L_8620:
        /*c9cc*/ 	.byte	0x04, 0x11
        /*c9ce*/ 	.short	(.L_8622 - .L_8621)
	.align		4
.L_8621:
        /*c9d0*/ 	.word	index@($_ZN7cutlass13device_kernelIN5flash19enable_sm80_to_sm89INS1_16FlashAttnBwdSm80INS1_25CollectiveMainloopBwdSm80ILi2ELi2EN4cute5tupleIJNS5_1CILi128EEES8_NS7_ILi64EEEEEENS_10bfloat16_tEfNS_4arch4Sm80ELb0ELb1ELb1ELb1ELb1ELb0ELb0ELb0ELi2ELi4ELi4ELi4ELb0EEENS1_21CollectiveEpilogueBwdISA_SB_SD_Li256ELb1ELb0ELi2EEENS1_19SingleTileSchedulerILb1ELb0ELb0ELi128EEEEEEEEEvNT_6ParamsE$_ZN4cute3eso3ESOILb1ELb0EJNS_5tupleIJNS2_IJNS_1CILi2EEES4_S4_EEES4_NS2_IJS4_S4_EEEEEENS2_IJNS2_IJNS3_ILi1EEENS3_ILi512EEEiEEENS3_ILi4096EEENS2_IJiiEEEEEEEEC2ERKS7_RKSD_)
        /*c9d4*/ 	.word	0x00000000


	//----- nvinfo : EIATTR_FRAME_SIZE
	.align		4
.L_8622:
        /*c9d8*/ 	.byte	0x04, 0x11
        /*c9da*/ 	.short	(.L_8624 - .L_8623)
	.align		4
.L_8623:
        /*c9dc*/ 	.word	index@($_ZN7cutlass13device_kernelIN5flash19enable_sm80_to_sm89INS1_16FlashAttnBwdSm80INS1_25CollectiveMainloopBwdSm80ILi2ELi2EN4cute5tupleIJNS5_1CILi128EEES8_NS7_ILi64EEEEEENS_10bfloat16_tEfNS_4arch4Sm80ELb0ELb1ELb1ELb1ELb1ELb0ELb0ELb0ELi2ELi4ELi4ELi4ELb0EEENS1_21CollectiveEpilogueBwdISA_SB_SD_Li256ELb1ELb0ELi2EEENS1_19SingleTileSchedulerILb1ELb0ELb0ELi128EEEEEEEEEvNT_6ParamsE$_ZN4cute3eso3ESOILb1ELb0EJNS_5tupleIJNS2_IJNS_1CILi2EEES4_S4_EEES4_NS2_IJNS2_IJS4_S4_EEES4_EEEEEENS2_IJNS2_IJNS3_ILi1EEENS3_ILi512EEEiEEENS3_ILi4096EEENS2_IJNS2_IJiiEEENS3_ILi8192EEEEEEEEEEEC2ERKS8_RKSG_)
        /*c9e0*/ 	.word	0x00000000


	//----- nvinfo : EIATTR_FRAME_SIZE
	.align		4
.L_8624:
        /*c9e4*/ 	.byte	0x04, 0x11
        /*c9e6*/ 	.short	(.L_8626 - .L_8625)
	.align		4
.L_8625:
        /*c9e8*/ 	.word	index@($_ZN7cutlass13device_kernelIN5flash19enable_sm80_to_sm89INS1_16FlashAttnBwdSm80INS1_25CollectiveMainloopBwdSm80ILi2ELi2EN4cute5tupleIJNS5_1CILi128EEES8_NS7_ILi64EEEEEENS_10bfloat16_tEfNS_4arch4Sm80ELb0ELb1ELb1ELb1ELb1ELb0ELb0ELb0ELi2ELi4ELi4ELi4ELb0EEENS1_21CollectiveEpilogueBwdISA_SB_SD_Li256ELb1ELb0ELi2EEENS1_19SingleTileSchedulerILb1ELb0ELb0ELi128EEEEEEEEEvNT_6ParamsE$_ZN4cute3eso3ESOILb1ELb0EJNS_5tupleIJNS2_IJNS_1CILi2EEES4_EEES5_NS3_ILi8EEEEEENS2_IJNS2_IJiNS3_ILi512EEEEEENS2_IJiiEEENS3_ILi1024EEEEEEEEC2ERKS7_RKSC_)
        /*c9ec*/ 	.word	0x00000000


	//----- nvinfo : EIATTR_FRAME_SIZE
	.align		4
.L_8626:
        /*c9f0*/ 	.byte	0x04, 0x11
        /*c9f2*/ 	.short	(.L_8628 - .L_8627)
	.align		4
.L_8627:
        /*c9f4*/ 	.word	index@($_ZN7cutlass13device_kernelIN5flash19enable_sm80_to_sm89INS1_16FlashAttnBwdSm80INS1_25CollectiveMainloopBwdSm80ILi2ELi2EN4cute5tupleIJNS5_1CILi128EEES8_NS7_ILi64EEEEEENS_10bfloat16_tEfNS_4arch4Sm80ELb0ELb1ELb1ELb1ELb1ELb0ELb0ELb0ELi2ELi4ELi4ELi4ELb0EEENS1_21CollectiveEpilogueBwdISA_SB_SD_Li256ELb1ELb0ELi2EEENS1_19SingleTileSchedulerILb1ELb0ELb0ELi128EEEEEEEEEvNT_6ParamsE$_ZN4cute3eso3ESOILb1ELb0EJNS_5tupleIJNS2_IJNS_1CILi2EEES4_EEES4_EEENS2_IJNS2_IJiiEEENS3_ILi8192EEEEEEEEC2ERKS6_RKS9_)
        /*c9f8*/ 	.word	0x00000000


	//----- nvinfo : EIATTR_FRAME_SIZE
	.align		4
.L_8628:
        /*c9fc*/ 	.byte	0x04, 0x11
        /*c9fe*/ 	.short	(.L_8630 - .L_8629)
	.align		4
.L_8629:
        /*ca00*/ 	.word	index@($_ZN7cutlass13device_kernelIN5flash19enable_sm80_to_sm89INS1_16FlashAttnBwdSm80INS1_25CollectiveMainloopBwdSm80ILi2ELi2EN4cute5tupleIJNS5_1CILi128EEES8_NS7_ILi64EEEEEENS_10bfloat16_tEfNS_4arch4Sm80ELb0ELb1ELb1ELb1ELb1ELb0ELb0ELb0ELi2ELi4ELi4ELi4ELb0EEENS1_21CollectiveEpilogueBwdISA_SB_SD_Li256ELb1ELb0ELi2EEENS1_19SingleTileSchedulerILb1ELb0ELb0ELi128EEEEEEEEEvNT_6ParamsE$_ZN4cute3eso3ESOILb1ELb0EJNS_5tupleIJNS2_IJNS_1CILi2EEES4_EEENS3_ILi8EEES5_EEENS2_IJNS2_IJNS3_ILi1EEEiEEENS3_ILi1024EEENS2_IJiiEEEEEEEEC2ERKS7_RKSC_)
        /*ca04*/ 	.word	0x00000000


	//----- nvinfo : EIATTR_FRAME_SIZE
	.align		4
.L_8630:
        /*ca08*/ 	.byte	0x04, 0x11
        /*ca0a*/ 	.short	(.L_8632 - .L_8631)
	.align		4
.L_8631:
        /*ca0c*/ 	.word	index@($_ZN7cutlass13device_kernelIN5flash19enable_sm80_to_sm89INS1_16FlashAttnBwdSm80INS1_25CollectiveMainloopBwdSm80ILi2ELi2EN4cute5tupleIJNS5_1CILi128EEES8_NS7_ILi64EEEEEENS_10bfloat16_tEfNS_4arch4Sm80ELb0ELb1ELb1ELb1ELb1ELb0ELb0ELb0ELi2ELi4ELi4ELi4ELb0EEENS1_21CollectiveEpilogueBwdISA_SB_SD_Li256ELb1ELb0ELi2EEENS1_19SingleTileSchedulerILb1ELb0ELb0ELi128EEEEEEEEEvNT_6ParamsE$_ZN4cute3eso3ESOILb1ELb0EJNS_5tupleIJNS2_IJNS_1CILi1EEENS3_ILi0EEEEEES5_EEENS2_IJNS2_IJS5_S5_EEEiEEEEEC2ERKS7_RKS9_)
        /*ca10*/ 	.word	0x00000000


	//----- nvinfo : EIATTR_FRAME_SIZE
	.align		4
.L_8632:
        /*ca14*/ 	.byte	0x04, 0x11
        /*ca16*/ 	.short	(.L_8634 - .L_8633)
	.align		4
.L_8633:
        /*ca18*/ 	.word	index@($_ZN7cutlass13device_kernelIN5flash19enable_sm80_to_sm89INS1_16FlashAttnBwdSm80INS1_25CollectiveMainloopBwdSm80ILi2ELi2EN4cute5tupleIJNS5_1CILi128EEES8_NS7_ILi64EEEEEENS_10bfloat16_tEfNS_4arch4Sm80ELb0ELb1ELb1ELb1ELb1ELb0ELb0ELb0ELi2ELi4ELi4ELi4ELb0EEENS1_21CollectiveEpilogueBwdISA_SB_SD_Li256ELb1ELb0ELi2EEENS1_19SingleTileSchedulerILb1ELb0ELb0ELi128EEEEEEEEEvNT_6ParamsE$_ZN4cute3eso3ESOILb1ELb0EJNS_5tupleIJNS2_IJNS_1CILi1EEENS3_ILi0EEEEEENS2_IJS5_S5_EEEEEENS2_IJS5_iEEEEEC2ERKS8_RKS9_)
        /*ca1c*/ 	.word	0x00000000


	//----- nvinfo : EIATTR_FRAME_SIZE
	.align		4
.L_8634:
        /*ca20*/ 	.byte	0x04, 0x11
        /*ca22*/ 	.short	(.L_8636 - .L_8635)
	.align		4
.L_8635:
        /*ca24*/ 	.word	index@($_ZN7cutlass13device_kernelIN5flash19enable_sm80_to_sm89INS1_16FlashAttnBwdSm80INS1_25CollectiveMainloopBwdSm80ILi2ELi2EN4cute5tupleIJNS5_1CILi128EEES8_NS7_ILi64EEEEEENS_10bfloat16_tEfNS_4arch4Sm80ELb0ELb1ELb1ELb1ELb1ELb0ELb0ELb0ELi2ELi4ELi4ELi4ELb0EEENS1_21CollectiveEpilogueBwdISA_SB_SD_Li256ELb1ELb0ELi2EEENS1_19SingleTileSchedulerILb1ELb0ELb0ELi128EEEEEEEEEvNT_6ParamsE$_ZN4cute3eso3ESOILb1ELb0EJNS_5tupleIJNS2_IJNS_1CILi1EEENS2_IJS4_NS3_ILi2EEES5_EEEEEES5_NS2_IJS5_S5_EEEEEENS2_IJNS2_IJNS3_ILi0EEENS2_IJS4_NS3_ILi256EEEiEEEEEENS3_ILi2048EEENS2_IJiNS3_ILi4096EEEEEEEEEEEC2ERKS9_RKSH_)
        /*ca28*/ 	.word	0x00000000


	//----- nvinfo : EIATTR_FRAME_SIZE
	.align		4
.L_8636:
        /*ca2c*/ 	.byte	0x04, 0x11
        /*ca2e*/ 	.short	(.L_8638 - .L_8637)
	.align		4
.L_8637:
        /*ca30*/ 	.word	index@($_ZN7cutlass13device_kernelIN5flash19enable_sm80_to_sm89INS1_16FlashAttnBwdSm80INS1_25CollectiveMainloopBwdSm80ILi2ELi2EN4cute5tupleIJNS5_1CILi128EEES8_NS7_ILi64EEEEEENS_10bfloat16_tEfNS_4arch4Sm80ELb0ELb1ELb1ELb1ELb1ELb0ELb0ELb0ELi2ELi4ELi4ELi4ELb0EEENS1_21CollectiveEpilogueBwdISA_SB_SD_Li256ELb1ELb0ELi2EEENS1_19SingleTileSchedulerILb1ELb0ELb0ELi128EEEEEEEEEvNT_6ParamsE$_ZN4cute3eso3ESOILb1ELb0EJNS_5tupleIJNS2_IJNS2_IJNS_1CILi8EEENS3_ILi1EEEEEES5_EEENS2_IJNS2_IJS5_S5_EEENS3_ILi2EEEEEEEEENS2_IJNS2_IJNS2_IJS5_NS3_ILi0EEEEEESC_EEENS2_IJNS2_IJSC_SC_EEEiEEEEEEEEC2ERKSB_RKSH_)
        /*ca34*/ 	.word	0x00000000


	//----- nvinfo : EIATTR_FRAME_SIZE
	.align		4
.L_8638:
        /*ca38*/ 	.byte	0x04, 0x11
        /*ca3a*/ 	.short	(.L_8640 - .L_8639)
	.align		4
.L_8639:
        /*ca3c*/ 	.word	index@($_ZN7cutlass13device_kernelIN5flash19enable_sm80_to_sm89INS1_16FlashAttnBwdSm80INS1_25CollectiveMainloopBwdSm80ILi2ELi2EN4cute5tupleIJNS5_1CILi128EEES8_NS7_ILi64EEEEEENS_10bfloat16_tEfNS_4arch4Sm80ELb0ELb1ELb1ELb1ELb1ELb0ELb0ELb0ELi2ELi4ELi4ELi4ELb0EEENS1_21CollectiveEpilogueBwdISA_SB_SD_Li256ELb1ELb0ELi2EEENS1_19SingleTileSchedulerILb1ELb0ELb0ELi128EEEEEEEEEvNT_6ParamsE$_ZN4cute3eso3ESOILb1ELb0EJNS_5tupleIJNS2_IJNS2_IJNS_1CILi8EEENS3_ILi1EEEEEENS2_IJS5_S5_EEEEEENS2_IJS5_NS3_ILi2EEEEEEEEENS2_IJNS2_IJNS2_IJS5_NS3_ILi0EEEEEENS2_IJSC_SC_EEEEEENS2_IJSC_iEEEEEEEEC2ERKSB_RKSH_)
        /*ca40*/ 	.word	0x00000000


	//----- nvinfo : EIATTR_FRAME_SIZE
	.align		4
.L_8640:
        /*ca44*/ 	.byte	0x04, 0x11
        /*ca46*/ 	.short	(.L_8642 - .L_8641)
	.align		4
.L_8641:
        /*ca48*/ 	.word	index@($_ZN7cutlass13device_kernelIN5flash19enable_sm80_to_sm89INS1_16FlashAttnBwdSm80INS1_25CollectiveMainloopBwdSm80ILi2ELi2EN4cute5tupleIJNS5_1CILi128EEES8_NS7_ILi64EEEEEENS_10bfloat16_tEfNS_4arch4Sm80ELb0ELb1ELb1ELb1ELb1ELb0ELb0ELb0ELi2ELi4ELi4ELi4ELb0EEENS1_21CollectiveEpilogueBwdISA_SB_SD_Li256ELb1ELb0ELi2EEENS1_19SingleTileSchedulerILb1ELb0ELb0ELi128EEEEEEEEEvNT_6ParamsE$_ZN4cute3eso3ESOILb1ELb0EJNS_1CILi8EEEiiiNS2_ILi144EEENS2_ILi512EEEEEC2ERKS3_RKiSA_SA_RKS4_RKS5_)
        /*ca4c*/ 	.word	0x00000000


	//----- nvinfo : EIATTR_FRAME_SIZE
	.align		4
.L_8642:
        /*ca50*/ 	.byte	0x04, 0x11
        /*ca52*/ 	.short	(.L_8644 - .L_8643)
	.align		4
.L_8643:
        /*ca54*/ 	.word	index@($_ZN7cutlass13device_kernelIN5flash19enable_sm80_to_sm89INS1_16FlashAttnBwdSm80INS1_25CollectiveMainloopBwdSm80ILi2ELi2EN4cute5tupleIJNS5_1CILi128EEES8_NS7_ILi64EEEEEENS_10bfloat16_tEfNS_4arch4Sm80ELb0ELb1ELb1ELb1ELb1ELb0ELb0ELb0ELi2ELi4ELi4ELi4ELb0EEENS1_21CollectiveEpilogueBwdISA_SB_SD_Li256ELb1ELb0ELi2EEENS1_19SingleTileSchedulerILb1ELb0ELb0ELi128EEEEEEEEEvNT_6ParamsE$_ZN4cute3eso3ESOILb1ELb0EJNS_1CILi8EEEiiEEC2ERKS3_RKiS8_)
        /*ca58*/ 	.word	0x00000000


	//----- nvinfo : EIATTR_FRAME_SIZE
	.align		4
.L_8644:
        /*ca5c*/ 	.byte	0x04, 0x11
        /*ca5e*/ 	.short	(.L_8646 - .L_8645)
	.align		4
.L_8645:
        /*ca60*/ 	.word	index@($_ZN7cutlass13device_kernelIN5flash19enable_sm80_to_sm89INS1_16FlashAttnBwdSm80INS1_25CollectiveMainloopBwdSm80ILi2ELi2EN4cute5tupleIJNS5_1CILi128EEES8_NS7_ILi64EEEEEENS_10bfloat16_tEfNS_4arch4Sm80ELb0ELb1ELb1ELb1ELb1ELb0ELb0ELb0ELi2ELi4ELi4ELi4ELb0EEENS1_21CollectiveEpilogueBwdISA_SB_SD_Li256ELb1ELb0ELi2EEENS1_19SingleTileSchedulerILb1ELb0ELb0ELi128EEEEEEEEEvNT_6ParamsE$_ZN4cute3eso3ESOILb1ELb0EJNS_1CILi4096EEEiiNS2_ILi8192EEEEEC2ERKS3_RKiS9_RKS4_)
        /*ca64*/ 	.word	0x00000000


	//----- nvinfo : EIATTR_FRAME_SIZE
	.align		4
.L_8646:
        /*ca68*/ 	.byte	0x04, 0x11
        /*ca6a*/ 	.short	(.L_8648 - .L_8647)
	.align		4
.L_8647:
        /*ca6c*/ 	.word	index@($_ZN7cutlass13device_kernelIN5flash19enable_sm80_to_sm89INS1_16FlashAttnBwdSm80INS1_25CollectiveMainloopBwdSm80ILi2ELi2EN4cute5tupleIJNS5_1CILi128EEES8_NS7_ILi64EEEEEENS_10bfloat16_tEfNS_4arch4Sm80ELb0ELb1ELb1ELb1ELb1ELb0ELb0ELb0ELi2ELi4ELi4ELi4ELb0EEENS1_21CollectiveEpilogueBwdISA_SB_SD_Li256ELb1ELb0ELi2EEENS1_19SingleTileSchedulerILb1ELb0ELb0ELi128EEEEEEEEEvNT_6ParamsE$_ZN4cute3eso3ESOILb1ELb0EJNS_1CILi4096EEEiiEEC2ERKS3_RKiS8_)
        /*ca70*/ 	.word	0x00000000


	//----- nvinfo : EIATTR_FRAME_SIZE
	.align		4
.L_8648:
        /*ca74*/ 	.byte	0x04, 0x11
        /*ca76*/ 	.short	(.L_8650 - .L_8649)
	.align		4
.L_8649:
        /*ca78*/ 	.word	index@($_ZN7cutlass13device_kernelIN5flash19enable_sm80_to_sm89INS1_16FlashAttnBwdSm80INS1_25CollectiveMainloopBwdSm80ILi2ELi2EN4cute5tupleIJNS5_1CILi128EEES8_NS7_ILi64EEEEEENS_10bfloat16_tEfNS_4arch4Sm80ELb0ELb1ELb1ELb1ELb1ELb0ELb0ELb0ELi2ELi4ELi4ELi4ELb0EEENS1_21CollectiveEpilogueBwdISA_SB_SD_Li256ELb1ELb0ELi2EEENS1_19SingleTileSchedulerILb1ELb0ELb0ELi128EEEEEEEEEvNT_6ParamsE$_ZN4cute3eso3ESOILb1ELb0EJNS_1CILi4096EEENS_5tupleIJiiEEEEEC2ERKS3_RKS5_)
        /*ca7c*/ 	.word	0x00000000


	//----- nvinfo : EIATTR_FRAME_SIZE
	.align		4
.L_8650:
        /*ca80*/ 	.byte	0x04, 0x11
        /*ca82*/ 	.short	(.L_8652 - .L_8651)
	.align		4
.L_8651:
        /*ca84*/ 	.word	index@($_ZN7cutlass13device_kernelIN5flash19enable_sm80_to_sm89INS1_16FlashAttnBwdSm80INS1_25CollectiveMainloopBwdSm80ILi2ELi2EN4cute5tupleIJNS5_1CILi128EEES8_NS7_ILi64EEEEEENS_10bfloat16_tEfNS_4arch4Sm80ELb0ELb1ELb1ELb1ELb1ELb0ELb0ELb0ELi2ELi4ELi4ELi4ELb0EEENS1_21CollectiveEpilogueBwdISA_SB_SD_Li256ELb1ELb0ELi2EEENS1_19SingleTileSchedulerILb1ELb0ELb0ELi128EEEEEEEEEvNT_6ParamsE$_ZN4cute3eso3ESOILb1ELb0EJNS_1CILi4096EEENS_5tupleIJNS4_IJiiEEENS2_ILi8192EEEEEEEEC2ERKS3_RKS7_)
        /*ca88*/ 	.word	0x00000000


	//----- nvinfo : EIATTR_FRAME_SIZE
	.align		4
.L_8652:
        /*ca8c*/ 	.byte	0x04, 0x11
        /*ca8e*/ 	.short	(.L_8654 - .L_8653)
	.align		4
.L_8653:
        /*ca90*/ 	.word	index@($_ZN7cutlass13device_kernelIN5flash19enable_sm80_to_sm89INS1_16FlashAttnBwdSm80INS1_25CollectiveMainloopBwdSm80ILi2ELi2EN4cute5tupleIJNS5_1CILi128EEES8_NS7_ILi64EEEEEENS_10bfloat16_tEfNS_4arch4Sm80ELb0ELb1ELb1ELb1ELb1ELb0ELb0ELb0ELi2ELi4ELi4ELi4ELb0EEENS1_21CollectiveEpilogueBwdISA_SB_SD_Li256ELb1ELb0ELi2EEENS1_19SingleTileSchedulerILb1ELb0ELb0ELi128EEEEEEEEEvNT_6ParamsE$_ZN4cute3eso3ESOILb1ELb0EJNS_1CILi2EEEiEEC2ERKS3_RKi)
        /*ca94*/ 	.word	0x00000000


	//----- nvinfo : EIATTR_FRAME_SIZE
	.align		4
.L_8654:
        /*ca98*/ 	.byte	0x04, 0x11
        /*ca9a*/ 	.short	(.L_8656 - .L_8655)
	.align		4
.L_8655:
        /*ca9c*/ 	.word	index@($_ZN7cutlass13device_kernelIN5flash19enable_sm80_to_sm89INS1_16FlashAttnBwdSm80INS1_25CollectiveMainloopBwdSm80ILi2ELi2EN4cute5tupleIJNS5_1CILi128EEES8_NS7_ILi64EEEEEENS_10bfloat16_tEfNS_4arch4Sm80ELb0ELb1ELb1ELb1ELb1ELb0ELb0ELb0ELi2ELi4ELi4ELi4ELb0EEENS1_21CollectiveEpilogueBwdISA_SB_SD_Li256ELb1ELb0ELi2EEENS1_19SingleTileSchedulerILb1ELb0ELb0ELi128EEEEEEEEEvNT_6ParamsE$_ZN4cute3eso3ESOILb1ELb0EJNS_1CILi1EEEiiiNS2_ILi72EEENS2_ILi512EEEEEC2ERKS3_RKiSA_SA_RKS4_RKS5_)
        /*caa0*/ 	.word	0x00000000


	//----- nvinfo : EIATTR_FRAME_SIZE
	.align		4
.L_8656:
        /*caa4*/ 	.byte	0x04, 0x11
        /*caa6*/ 	.short	(.L_8658 - .L_8657)
	.align		4
.L_8657:
        /*caa8*/ 	.word	index@($_ZN7cutlass13device_kernelIN5flash19enable_sm80_to_sm89INS1_16FlashAttnBwdSm80INS1_25CollectiveMainloopBwdSm80ILi2ELi2EN4cute5tupleIJNS5_1CILi128EEES8_NS7_ILi64EEEEEENS_10bfloat16_tEfNS_4arch4Sm80ELb0ELb1ELb1ELb1ELb1ELb0ELb0ELb0ELi2ELi4ELi4ELi4ELb0EEENS1_21CollectiveEpilogueBwdISA_SB_SD_Li256ELb1ELb0ELi2EEENS1_19SingleTileSchedulerILb1ELb0ELb0ELi128EEEEEEEEEvNT_6ParamsE$_ZN4cute3eso3ESOILb1ELb0EJNS_1CILi1EEEiiiNS2_ILi64EEENS2_ILi72EEENS2_ILi144EEENS2_ILi288EEENS2_ILi512EEEEEC2ERKS3_RKiSD_SD_RKS4_RKS5_RKS6_RKS7_RKS8_)
        /*caac*/ 	.word	0x00000000


	//----- nvinfo : EIATTR_FRAME_SIZE
	.align		4
.L_8658:
        /*cab0*/ 	.byte	0x04, 0x11
        /*cab2*/ 	.short	(.L_8660 - .L_8659)
	.align		4
.L_8659:
        /*cab4*/ 	.word	index@($_ZN7cutlass13device_kernelIN5flash19enable_sm80_to_sm89INS1_16FlashAttnBwdSm80INS1_25CollectiveMainloopBwdSm80ILi2ELi2EN4cute5tupleIJNS5_1CILi128EEES8_NS7_ILi64EEEEEENS_10bfloat16_tEfNS_4arch4Sm80ELb0ELb1ELb1ELb1ELb1ELb0ELb0ELb0ELi2ELi4ELi4ELi4ELb0EEENS1_21CollectiveEpilogueBwdISA_SB_SD_Li256ELb1ELb0ELi2EEENS1_19SingleTileSchedulerILb1ELb0ELb0ELi128EEEEEEEEEvNT_6ParamsE$_ZN4cute3eso3ESOILb1ELb0EJNS_1CILi1EEEiiiNS2_ILi144EEENS2_ILi512EEEEEC2ERKS3_RKiSA_SA_RKS4_RKS5_)
        /*cab8*/ 	.word	0x00000000


	//----- nvinfo : EIATTR_FRAME_SIZE
	.align		4
.L_8660:
        /*cabc*/ 	.byte	0x04, 0x11
        /*cabe*/ 	.short	(.L_8662 - .L_8661)
	.align		4
.L_8661:
        /*cac0*/ 	.word	index@($_ZN7cutlass13device_kernelIN5flash19enable_sm80_to_sm89INS1_16FlashAttnBwdSm80INS1_25CollectiveMainloopBwdSm80ILi2ELi2EN4cute5tupleIJNS5_1CILi128EEES8_NS7_ILi64EEEEEENS_10bfloat16_tEfNS_4arch4Sm80ELb0ELb1ELb1ELb1ELb1ELb0ELb0ELb0ELi2ELi4ELi4ELi4ELb0EEENS1_21CollectiveEpilogueBwdISA_SB_SD_Li256ELb1ELb0ELi2EEENS1_19SingleTileSchedulerILb1ELb0ELb0ELi128EEEEEEEEEvNT_6ParamsE$_ZN4cute3eso3ESOILb1ELb0EJNS_1CILi1EEEiEEC2ERKS3_RKi)
        /*cac4*/ 	.word	0x00000000


	//----- nvinfo : EIATTR_FRAME_SIZE
	.align		4
.L_8662:
        /*cac8*/ 	.byte	0x04, 0x11
        /*caca*/ 	.short	(.L_8664 - .L_8663)
	.align		4
.L_8663:
        /*cacc*/ 	.word	index@($_ZN7cutlass13device_kernelIN5flash19enable_sm80_to_sm89INS1_16FlashAttnBwdSm80INS1_25CollectiveMainloopBwdSm80ILi2ELi2EN4cute5tupleIJNS5_1CILi128EEES8_NS7_ILi64EEEEEENS_10bfloat16_tEfNS_4arch4Sm80ELb0ELb1ELb1ELb1ELb1ELb0ELb0ELb0ELi2ELi4ELi4ELi4ELb0EEENS1_21CollectiveEpilogueBwdISA_SB_SD_Li256ELb1ELb0ELi2EEENS1_19SingleTileSchedulerILb1ELb0ELb0ELi128EEEEEEEEEvNT_6ParamsE$_ZN4cute3eso3ESOILb1ELb0EJNS_1CILi1EEENS_5tupleIJiiiEEENS2_ILi64EEENS4_IJNS2_ILi72EEENS2_ILi144EEENS2_ILi288EEEEEENS2_ILi512EEEEEC2ERKS3_RKS5_RKS6_RKSA_RKSB_)
        /*cad0*/ 	.word	0x00000000


	//----- nvinfo : EIATTR_FRAME_SIZE
	.align		4
.L_8664:
        /*cad4*/ 	.byte	0x04, 0x11
        /*cad6*/ 	.short	(.L_8666 - .L_8665)
	.align		4
.L_8665:
        /*cad8*/ 	.word	index@($_ZN7cutlass13device_kernelIN5flash19enable_sm80_to_sm89INS1_16FlashAttnBwdSm80INS1_25CollectiveMainloopBwdSm80ILi2ELi2EN4cute5tupleIJNS5_1CILi128EEES8_NS7_ILi64EEEEEENS_10bfloat16_tEfNS_4arch4Sm80ELb0ELb1ELb1ELb1ELb1ELb0ELb0ELb0ELi2ELi4ELi4ELi4ELb0EEENS1_21CollectiveEpilogueBwdISA_SB_SD_Li256ELb1ELb0ELi2EEENS1_19SingleTileSchedulerILb1ELb0ELb0ELi128EEEEEEEEEvNT_6ParamsE$_ZN4cute3eso3ESOILb1ELb0EJNS_1CILi1EEENS_5tupleIJNS2_ILi8EEEiiEEENS2_ILi64EEENS4_IJiNS2_ILi144EEENS2_ILi288EEEEEENS2_ILi512EEEEEC2ERKS3_RKS6_RKS7_RKSA_RKSB_)
        /*cadc*/ 	.word	0x00000000


	//----- nvinfo : EIATTR_FRAME_SIZE
	.align		4
.L_8666:
        /*cae0*/ 	.byte	0x04, 0x11
        /*cae2*/ 	.short	(.L_8668 - .L_8667)
	.align		4
.L_8667:
        /*cae4*/ 	.word	index@($_ZN7cutlass13device_kernelIN5flash19enable_sm80_to_sm89INS1_16FlashAttnBwdSm80INS1_25CollectiveMainloopBwdSm80ILi2ELi2EN4cute5tupleIJNS5_1CILi128EEES8_NS7_ILi64EEEEEENS_10bfloat16_tEfNS_4arch4Sm80ELb0ELb1ELb1ELb1ELb1ELb0ELb0ELb0ELi2ELi4ELi4ELi4ELb0EEENS1_21CollectiveEpilogueBwdISA_SB_SD_Li256ELb1ELb0ELi2EEENS1_19SingleTileSchedulerILb1ELb0ELb0ELi128EEEEEEEEEvNT_6ParamsE$_ZN4cute3eso3ESOILb1ELb0EJNS_1CILi1EEENS2_ILi8EEEiiNS2_ILi64EEEiNS2_ILi144EEENS2_ILi288EEENS2_ILi512EEEEEC2ERKS3_RKS4_RKiSF_RKS5_SF_RKS6_RKS7_RKS8_)
        /*cae8*/ 	.word	0x00000000


	//----- nvinfo : EIATTR_FRAME_SIZE
	.align		4
.L_8668:
        /*caec*/ 	.byte	0x04, 0x11
        /*caee*/ 	.short	(.L_8670 - .L_8669)
	.align		4
.L_8669:
        /*caf0*/ 	.word	index@($_ZN7cutlass13device_kernelIN5flash19enable_sm80_to_sm89INS1_16FlashAttnBwdSm80INS1_25CollectiveMainloopBwdSm80ILi2ELi2EN4cute5tupleIJNS5_1CILi128EEES8_NS7_ILi64EEEEEENS_10bfloat16_tEfNS_4arch4Sm80ELb0ELb1ELb1ELb1ELb1ELb0ELb0ELb0ELi2ELi4ELi4ELi4ELb0EEENS1_21CollectiveEpilogueBwdISA_SB_SD_Li256ELb1ELb0ELi2EEENS1_19SingleTileSchedulerILb1ELb0ELb0ELi128EEEEEEEEEvNT_6ParamsE$_ZN4cute3eso3ESOILb1ELb0EJNS_1CILi1EEENS2_ILi512EEEiEEC2ERKS3_RKS4_RKi)
        /*caf4*/ 	.word	0x00000000


	//----- nvinfo : EIATTR_FRAME_SIZE
	.align		4
.L_8670:
        /*caf8*/ 	.byte	0x04, 0x11
        /*cafa*/ 	.short	(.L_8672 - .L_8671)
	.align		4
.L_8671:
        /*cafc*/ 	.word	index@($_ZN7cutlass13device_kernelIN5flash19enable_sm80_to_sm89INS1_16FlashAttnBwdSm80INS1_25CollectiveMainloopBwdSm80ILi2ELi2EN4cute5tupleIJNS5_1CILi128EEES8_NS7_ILi64EEEEEENS_10bfloat16_tEfNS_4arch4Sm80ELb0ELb1ELb1ELb1ELb1ELb0ELb0ELb0ELi2ELi4ELi4ELi4ELb0EEENS1_21CollectiveEpilogueBwdISA_SB_SD_Li256ELb1ELb0ELi2EEENS1_19SingleTileSchedulerILb1ELb0ELb0ELi128EEEEEEEEEvNT_6ParamsE$_ZN4cute3eso3ESOILb1ELb0EJNS_1CILi1EEENS2_ILi256EEEiEEC2ERKS3_RKS4_RKi)
        /*cb00*/ 	.word	0x00000000


	//----- nvinfo : EIATTR_FRAME_SIZE
	.align		4
.L_8672:
        /*cb04*/ 	.byte	0x04, 0x11
        /*cb06*/ 	.short	(.L_8674 - .L_8673)
	.align		4
.L_8673:
        /*cb08*/ 	.word	index@($_ZN7cutlass13device_kernelIN5flash19enable_sm80_to_sm89INS1_16FlashAttnBwdSm80INS1_25CollectiveMainloopBwdSm80ILi2ELi2EN4cute5tupleIJNS5_1CILi128EEES8_NS7_ILi64EEEEEENS_10bfloat16_tEfNS_4arch4Sm80ELb0ELb1ELb1ELb1ELb1ELb0ELb0ELb0ELi2ELi4ELi4ELi4ELb0EEENS1_21CollectiveEpilogueBwdISA_SB_SD_Li256ELb1ELb0ELi2EEENS1_19SingleTileSchedulerILb1ELb0ELb0ELi128EEEEEEEEEvNT_6ParamsE$_ZN4cute3eso3ESOILb1ELb0EJNS_1CILi1024EEEiiEEC2ERKS3_RKiS8_)
        /*cb0c*/ 	.word	0x00000000


	//----- nvinfo : EIATTR_FRAME_SIZE
	.align		4
.L_8674:
        /*cb10*/ 	.byte	0x04, 0x11
        /*cb12*/ 	.short	(.L_8676 - .L_8675)
	.align		4
.L_8675:
        /*cb14*/ 	.word	index@($_ZN7cutlass13device_kernelIN5flash19enable_sm80_to_sm89INS1_16FlashAttnBwdSm80INS1_25CollectiveMainloopBwdSm80ILi2ELi2EN4cute5tupleIJNS5_1CILi128EEES8_NS7_ILi64EEEEEENS_10bfloat16_tEfNS_4arch4Sm80ELb0ELb1ELb1ELb1ELb1ELb0ELb0ELb0ELi2ELi4ELi4ELi4ELb0EEENS1_21CollectiveEpilogueBwdISA_SB_SD_Li256ELb1ELb0ELi2EEENS1_19SingleTileSchedulerILb1ELb0ELb0ELi128EEEEEEEEEvNT_6ParamsE$_ZN4cute3eso3ESOILb1ELb0EJNS_1CILi1024EEENS_5tupleIJiiEEEEEC2ERKS3_RKS5_)
        /*cb18*/ 	.word	0x00000000


	//----- nvinfo : EIATTR_FRAME_SIZE
	.align		4
.L_8676:
        /*cb1c*/ 	.byte	0x04, 0x11
        /*cb1e*/ 	.short	(.L_8678 - .L_8677)
	.align		4
.L_8677:
        /*cb20*/ 	.word	index@($_ZN7cutlass13device_kernelIN5flash19enable_sm80_to_sm89INS1_16FlashAttnBwdSm80INS1_25CollectiveMainloopBwdSm80ILi2ELi2EN4cute5tupleIJNS5_1CILi128EEES8_NS7_ILi64EEEEEENS_10bfloat16_tEfNS_4arch4Sm80ELb0ELb1ELb1ELb1ELb1ELb0ELb0ELb0ELi2ELi4ELi4ELi4ELb0EEENS1_21CollectiveEpilogueBwdISA_SB_SD_Li256ELb1ELb0ELi2EEENS1_19SingleTileSchedulerILb1ELb0ELb0ELi128EEEEEEEEEvNT_6ParamsE$_ZN4cute3eso3ESOILb1ELb0EJNS_1CILi0EEEiS3_EEC2ERKS3_RKiS6_)
        /*cb24*/ 	.word	0x00000000


	//----- nvinfo : EIATTR_FRAME_SIZE
	.align		4
.L_8678:
        /*cb28*/ 	.byte	0x04, 0x11
        /*cb2a*/ 	.short	(.L_8680 - .L_8679)
	.align		4
.L_8679:
        /*cb2c*/ 	.word	index@($_ZN7cutlass13device_kernelIN5flash19enable_sm80_to_sm89INS1_16FlashAttnBwdSm80INS1_25CollectiveMainloopBwdSm80ILi2ELi2EN4cute5tupleIJNS5_1CILi128EEES8_NS7_ILi64EEEEEENS_10bfloat16_tEfNS_4arch4Sm80ELb0ELb1ELb1ELb1ELb1ELb0ELb0ELb0ELi2ELi4ELi4ELi4ELb0EEENS1_21CollectiveEpilogueBwdISA_SB_SD_Li256ELb1ELb0ELi2EEENS1_19SingleTileSchedulerILb1ELb0ELb0ELi128EEEEEEEEEvNT_6ParamsE$_ZN4cute3eso3ESOILb1ELb0EJNS_1CILi0EEEiEEC2ERKS3_RKi)
        /*cb30*/ 	.word	0x00000000


	//----- nvinfo : EIATTR_FRAME_SIZE
	.align		4
.L_8680:
        /*cb34*/ 	.byte	0x04, 0x11
        /*cb36*/ 	.short	(.L_8682 - .L_8681)
	.align		4
.L_8681:
        /*cb38*/ 	.word	index@($_ZN7cutlass13device_kernelIN5flash19enable_sm80_to_sm89INS1_16FlashAttnBwdSm80INS1_25CollectiveMainloopBwdSm80ILi2ELi2EN4cute5tupleIJNS5_1CILi128EEES8_NS7_ILi64EEEEEENS_10bfloat16_tEfNS_4arch4Sm80ELb0ELb1ELb1ELb1ELb1ELb0ELb0ELb0ELi2ELi4ELi4ELi4ELb0EEENS1_21CollectiveEpilogueBwdISA_SB_SD_Li256ELb1ELb0ELi2EEENS1_19SingleTileSchedulerILb1ELb0ELb0ELi128EEEEEEEEEvNT_6ParamsE$_ZN4cute3eso3ESOILb1ELb0EJNS_1CILi0EEENS_5tupleIJNS2_ILi1EEENS2_ILi256EEEiEEEEEC2ERKS3_RKS7_)
        /*cb3c*/ 	.word	0x00000000


	//----- nvinfo : EIATTR_FRAME_SIZE
	.align		4
.L_8682:
        /*cb40*/ 	.byte	0x04, 0x11
        /*cb42*/ 	.short	(.L_8684 - .L_8683)
	.align		4
.L_8683:
        /*cb44*/ 	.word	index@($_ZN7cutlass13device_kernelIN5flash19enable_sm80_to_sm89INS1_16FlashAttnBwdSm80INS1_25CollectiveMainloopBwdSm80ILi2ELi2EN4cute5tupleIJNS5_1CILi128EEES8_NS7_ILi64EEEEEENS_10bfloat16_tEfNS_4arch4Sm80ELb0ELb1ELb1ELb1ELb1ELb0ELb0ELb0ELi2ELi4ELi4ELi4ELb0EEENS1_21CollectiveEpilogueBwdISA_SB_SD_Li256ELb1ELb0ELi2EEENS1_19SingleTileSchedulerILb1ELb0ELb0ELi128EEEEEEEEEvNT_6ParamsE$_ZN4cute3eso3ESOILb1ELb0EJNS_1CILi0EEENS2_ILi1EEENS2_ILi512EEEiNS2_ILi4096EEEiNS2_ILi8192EEEEEC2ERKS3_RKS4_RKS5_RKiRKS6_SG_RKS7_)
        /*cb48*/ 	.word	0x00000000


	//----- nvinfo : EIATTR_FRAME_SIZE
	.align		4
.L_8684:
        /*cb4c*/ 	.byte	0x04, 0x11
        /*cb4e*/ 	.short	(.L_8686 - .L_8685)
	.align		4
.L_8685:
        /*cb50*/ 	.word	index@($_ZN7cutlass13device_kernelIN5flash19enable_sm80_to_sm89INS1_16FlashAttnBwdSm80INS1_25CollectiveMainloopBwdSm80ILi2ELi2EN4cute5tupleIJNS5_1CILi128EEES8_NS7_ILi64EEEEEENS_10bfloat16_tEfNS_4arch4Sm80ELb0ELb1ELb1ELb1ELb1ELb0ELb0ELb0ELi2ELi4ELi4ELi4ELb0EEENS1_21CollectiveEpilogueBwdISA_SB_SD_Li256ELb1ELb0ELi2EEENS1_19SingleTileSchedulerILb1ELb0ELb0ELi128EEEEEEEEEvNT_6ParamsE$_ZN4cute3eso3ESOILb1ELb0EJNS_1CILi0EEENS2_ILi1EEENS2_ILi512EEEiEEC2ERKS3_RKS4_RKS5_RKi)
        /*cb54*/ 	.word	0x00000000


	//----- nvinfo : EIATTR_FRAME_SIZE
	.align		4
.L_8686:
        /*cb58*/ 	.byte	0x04, 0x11
        /*cb5a*/ 	.short	(.L_8688 - .L_8687)
	.align		4
.L_8687:
        /*cb5c*/ 	.word	index@($_ZN7cutlass13device_kernelIN5flash19enable_sm80_to_sm89INS1_16FlashAttnBwdSm80INS1_25CollectiveMainloopBwdSm80ILi2ELi2EN4cute5tupleIJNS5_1CILi128EEES8_NS7_ILi64EEEEEENS_10bfloat16_tEfNS_4arch4Sm80ELb0ELb1ELb1ELb1ELb1ELb0ELb0ELb0ELi2ELi4ELi4ELi4ELb0EEENS1_21CollectiveEpilogueBwdISA_SB_SD_Li256ELb1ELb0ELi2EEENS1_19SingleTileSchedulerILb1ELb0ELb0ELi128EEEEEEEEEvNT_6ParamsE$_ZN4cute3eso3ESOILb1ELb0EJNS_14ComposedLayoutINS_7SwizzleILi3ELi3ELi3EEENS_1CILj0EEENS_6LayoutINS_5tupleIJNS8_IJNS8_IJNS5_ILi4EEENS5_ILi8EEEEEENS8_IJS9_NS5_ILi1EEEEEEEEENS8_IJNS8_IJNS5_ILi2EEESF_SF_EEENS8_IJSF_S9_EEEEEEEEENS8_IJNS8_IJNS8_IJSF_NS5_ILi64EEEEEENS8_IJNS5_ILi1024EEENS5_ILi0EEEEEEEEENS8_IJNS8_IJSC_NS5_ILi512EEESA_EEENS8_IJNS5_ILi4096EEENS5_ILi16EEEEEEEEEEEEEEEENS_10ViewEngineINS_8smem_ptrIPN7cutlass10bfloat16_tEEEEEEEC2ERKSY_RKS15_)
        /*cb60*/ 	.word	0x00000000


	//----- nvinfo : EIATTR_FRAME_SIZE
	.align		4
.L_8688:
        /*cb64*/ 	.byte	0x04, 0x11
        /*cb66*/ 	.short	(.L_8690 - .L_8689)
	.align		4
.L_8689:
        /*cb68*/ 	.word	index@($_ZN7cutlass13device_kernelIN5flash19enable_sm80_to_sm89INS1_16FlashAttnBwdSm80INS1_25CollectiveMainloopBwdSm80ILi2ELi2EN4cute5tupleIJNS5_1CILi128EEES8_NS7_ILi64EEEEEENS_10bfloat16_tEfNS_4arch4Sm80ELb0ELb1ELb1ELb1ELb1ELb0ELb0ELb0ELi2ELi4ELi4ELi4ELb0EEENS1_21CollectiveEpilogueBwdISA_SB_SD_Li256ELb1ELb0ELi2EEENS1_19SingleTileSchedulerILb1ELb0ELb0ELi128EEEEEEEEEvNT_6ParamsE$_ZN4cute3eso3ESOILb1ELb0EJNS_14ComposedLayoutINS_7SwizzleILi3ELi3ELi3EEENS_1CILj0EEENS_6LayoutINS_5tupleIJNS8_IJNS8_IJNS5_ILi4EEENS5_ILi8EEEEEENS8_IJNS5_ILi2EEENS5_ILi1EEEEEEEEENS8_IJNS8_IJSC_SC_EEESB_EEEEEENS8_IJNS8_IJNS8_IJNS5_ILi128EEESD_EEENS8_IJSA_NS5_ILi0EEEEEEEEENS8_IJNS8_IJNS5_ILi64EEENS5_ILi512EEEEEENS8_IJNS5_ILi16EEENS5_ILi1024EEEEEEEEEEEEEEEENS_10ViewEngineINS_8smem_ptrIPN7cutlass10bfloat16_tEEEEEEEC2ERKSX_RKS14_)
        /*cb6c*/ 	.word	0x00000000


	//----- nvinfo : EIATTR_FRAME_SIZE
	.align		4
.L_8690:
        /*cb70*/ 	.byte	0x04, 0x11
        /*cb72*/ 	.short	(.L_8692 - .L_8691)
	.align		4
.L_8691:
        /*cb74*/ 	.word	index@($_ZN7cutlass13device_kernelIN5flash19enable_sm80_to_sm89INS1_16FlashAttnBwdSm80INS1_25CollectiveMainloopBwdSm80ILi2ELi2EN4cute5tupleIJNS5_1CILi128EEES8_NS7_ILi64EEEEEENS_10bfloat16_tEfNS_4arch4Sm80ELb0ELb1ELb1ELb1ELb1ELb0ELb0ELb0ELi2ELi4ELi4ELi4ELb0EEENS1_21CollectiveEpilogueBwdISA_SB_SD_Li256ELb1ELb0ELi2EEENS1_19SingleTileSchedulerILb1ELb0ELb0ELi128EEEEEEEEEvNT_6ParamsE$_ZN4cute3eso3ESOILb1ELb0EJNS_14ComposedLayoutINS_7SwizzleILi3ELi3ELi3EEENS_1CILj0EEENS_6LayoutINS_5tupleIJNS8_IJNS5_ILi8EEENS5_ILi16EEEEEENS8_IJNS5_ILi64EEENS5_ILi1EEEEEEEEENS8_IJNS8_IJSC_NS5_ILi512EEEEEENS8_IJSD_NS5_ILi0EEEEEEEEEEEEENS_10ViewEngineINS_8smem_ptrIPN7cutlass10bfloat16_tEEEEEEEC2ERKSM_RKST_)
        /*cb78*/ 	.word	0x00000000


	//----- nvinfo : EIATTR_FRAME_SIZE
	.align		4
.L_8692:
        /*cb7c*/ 	.byte	0x04, 0x11
        /*cb7e*/ 	.short	(.L_8694 - .L_8693)
	.align		4
.L_8693:
        /*cb80*/ 	.word	index@($_ZN7cutlass13device_kernelIN5flash19enable_sm80_to_sm89INS1_16FlashAttnBwdSm80INS1_25CollectiveMainloopBwdSm80ILi2ELi2EN4cute5tupleIJNS5_1CILi128EEES8_NS7_ILi64EEEEEENS_10bfloat16_tEfNS_4arch4Sm80ELb0ELb1ELb1ELb1ELb1ELb0ELb0ELb0ELi2ELi4ELi4ELi4ELb0EEENS1_21CollectiveEpilogueBwdISA_SB_SD_Li256ELb1ELb0ELi2EEENS1_19SingleTileSchedulerILb1ELb0ELb0ELi128EEEEEEEEEvNT_6ParamsE$_ZN4cute3eso3ESOILb1ELb0EJNS_14ComposedLayoutINS_7SwizzleILi3ELi3ELi3EEENS_1CILj0EEENS_6LayoutINS_5tupleIJNS5_ILi64EEENS5_ILi128EEEEEENS8_IJNS5_ILi1EEES9_EEEEEEENS_10ViewEngineINS_8smem_ptrIPN7cutlass10bfloat16_tEEEEEEEC2ERKSF_RKSM_)
        /*cb84*/ 	.word	0x00000000


	//----- nvinfo : EIATTR_FRAME_SIZE
	.align		4
.L_8694:
        /*cb88*/ 	.byte	0x04, 0x11
        /*cb8a*/ 	.short	(.L_8696 - .L_8695)
	.align		4
.L_8695:
        /*cb8c*/ 	.word	index@($_ZN7cutlass13device_kernelIN5flash19enable_sm80_to_sm89INS1_16FlashAttnBwdSm80INS1_25CollectiveMainloopBwdSm80ILi2ELi2EN4cute5tupleIJNS5_1CILi128EEES8_NS7_ILi64EEEEEENS_10bfloat16_tEfNS_4arch4Sm80ELb0ELb1ELb1ELb1ELb1ELb0ELb0ELb0ELi2ELi4ELi4ELi4ELb0EEENS1_21CollectiveEpilogueBwdISA_SB_SD_Li256ELb1ELb0ELi2EEENS1_19SingleTileSchedulerILb1ELb0ELb0ELi128EEEEEEEEEvNT_6ParamsE$_ZN4cute3eso3ESOILb1ELb0EJNS_14ComposedLayoutINS_7SwizzleILi3ELi3ELi3EEENS_1CILi0EEENS_6LayoutINS_5tupleIJNS8_IJNS8_IJNS5_ILi4EEENS5_ILi8EEEEEENS8_IJS9_NS5_ILi1EEEEEEEEENS8_IJNS8_IJNS5_ILi2EEESF_SF_EEENS8_IJSF_SA_EEEEEEEEENS8_IJNS8_IJNS8_IJNS5_ILi128EEESC_EEENS8_IJNS5_ILi16EEES6_EEEEEENS8_IJNS8_IJNS5_ILi64EEESA_NS5_ILi512EEEEEENS8_IJNS5_ILi8192EEENS5_ILi1024EEEEEEEEEEEEEEEENS_10ViewEngineINS_8smem_ptrIPN7cutlass10bfloat16_tEEEEEEEC2ERKSY_RKS15_)
        /*cb90*/ 	.word	0x00000000


	//----- nvinfo : EIATTR_FRAME_SIZE
	.align		4
.L_8696:
        /*cb94*/ 	.byte	0x04, 0x11
        /*cb96*/ 	.short	(.L_8698 - .L_8697)
	.align		4
.L_8697:
        /*cb98*/ 	.word	index@($_ZN7cutlass13device_kernelIN5flash19enable_sm80_to_sm89INS1_16FlashAttnBwdSm80INS1_25CollectiveMainloopBwdSm80ILi2ELi2EN4cute5tupleIJNS5_1CILi128EEES8_NS7_ILi64EEEEEENS_10bfloat16_tEfNS_4arch4Sm80ELb0ELb1ELb1ELb1ELb1ELb0ELb0ELb0ELi2ELi4ELi4ELi4ELb0EEENS1_21CollectiveEpilogueBwdISA_SB_SD_Li256ELb1ELb0ELi2EEENS1_19SingleTileSchedulerILb1ELb0ELb0ELi128EEEEEEEEEvNT_6ParamsE$_ZN4cute3eso3ESOILb1ELb0EJNS_14ComposedLayoutINS_7SwizzleILi3ELi3ELi3EEENS_1CILi0EEENS_6LayoutINS_5tupleIJNS8_IJNS8_IJNS5_ILi4EEENS5_ILi8EEEEEENS8_IJS9_NS5_ILi1EEEEEEEEENS8_IJNS8_IJNS5_ILi2EEESF_SF_EEENS8_IJSF_NS8_IJS9_SF_EEEEEEEEEEEENS8_IJNS8_IJNS8_IJSF_NS5_ILi64EEEEEENS8_IJNS5_ILi1024EEES6_EEEEEENS8_IJNS8_IJSC_NS5_ILi512EEESA_EEENS8_IJNS5_ILi4096EEENS8_IJNS5_ILi16EEENS5_ILi8192EEEEEEEEEEEEEEEEEEENS_10ViewEngineINS_8smem_ptrIPN7cutlass10bfloat16_tEEEEEEEC2ERKS10_RKS17_)
        /*cb9c*/ 	.word	0x00000000


	//----- nvinfo : EIATTR_FRAME_SIZE
	.align		4
.L_8698:
        /*cba0*/ 	.byte	0x04, 0x11
        /*cba2*/ 	.short	(.L_8700 - .L_8699)
	.align		4
.L_8699:
        /*cba4*/ 	.word	index@($_ZN7cutlass13device_kernelIN5flash19enable_sm80_to_sm89INS1_16FlashAttnBwdSm80INS1_25CollectiveMainloopBwdSm80ILi2ELi2EN4cute5tupleIJNS5_1CILi128EEES8_NS7_ILi64EEEEEENS_10bfloat16_tEfNS_4arch4Sm80ELb0ELb1ELb1ELb1ELb1ELb0ELb0ELb0ELi2ELi4ELi4ELi4ELb0EEENS1_21CollectiveEpilogueBwdISA_SB_SD_Li256ELb1ELb0ELi2EEENS1_19SingleTileSchedulerILb1ELb0ELb0ELi128EEEEEEEEEvNT_6ParamsE$_ZN4cute3eso3ESOILb1ELb0EJNS_14ComposedLayoutINS_7SwizzleILi3ELi3ELi3EEENS_1CILi0EEENS_6LayoutINS_5tupleIJNS8_IJNS8_IJNS5_ILi4EEENS5_ILi8EEEEEENS8_IJNS5_ILi2EEENS5_ILi1EEEEEEEEENS8_IJNS8_IJSC_SC_EEESB_EEEEEENS8_IJNS8_IJNS8_IJNS5_ILi128EEESD_EEENS8_IJSA_S6_EEEEEENS8_IJNS8_IJNS5_ILi64EEENS5_ILi512EEEEEENS8_IJNS5_ILi16EEENS5_ILi1024EEEEEEEEEEEEEEEENS_10ViewEngineINS_8smem_ptrIPN7cutlass10bfloat16_tEEEEEEEC2ERKSW_RKS13_)
        /*cba8*/ 	.word	0x00000000


	//----- nvinfo : EIATTR_FRAME_SIZE
	.align		4
.L_8700:
        /*cbac*/ 	.byte	0x04, 0x11
        /*cbae*/ 	.short	(.L_8702 - .L_8701)
	.align		4
.L_8701:
        /*cbb0*/ 	.word	index@($_ZN7cutlass13device_kernelIN5flash19enable_sm80_to_sm89INS1_16FlashAttnBwdSm80INS1_25CollectiveMainloopBwdSm80ILi2ELi2EN4cute5tupleIJNS5_1CILi128EEES8_NS7_ILi64EEEEEENS_10bfloat16_tEfNS_4arch4Sm80ELb0ELb1ELb1ELb1ELb1ELb0ELb0ELb0ELi2ELi4ELi4ELi4ELb0EEENS1_21CollectiveEpilogueBwdISA_SB_SD_Li256ELb1ELb0ELi2EEENS1_19SingleTileSchedulerILb1ELb0ELb0ELi128EEEEEEEEEvNT_6ParamsE$_ZN4cute3eso3ESOILb1ELb0EJNS_14ComposedLayoutINS_7SwizzleILi3ELi3ELi3EEENS_1CILi0EEENS_6LayoutINS_5tupleIJNS8_IJNS8_IJNS5_ILi4EEENS5_ILi8EEEEEENS8_IJNS5_ILi2EEENS5_ILi1EEEEEEEEENS8_IJNS8_IJSC_SC_EEENS8_IJSA_S9_EEEEEEEEENS8_IJNS8_IJNS8_IJSC_NS5_ILi64EEEEEENS8_IJNS5_ILi512EEES6_EEEEEENS8_IJNS8_IJSD_SA_EEENS8_IJNS5_ILi1024EEENS5_ILi16EEEEEEEEEEEEEEEENS_10ViewEngineINS_8smem_ptrIPN7cutlass10bfloat16_tEEEEEEEC2ERKSW_RKS13_)
        /*cbb4*/ 	.word	0x00000000


	//----- nvinfo : EIATTR_FRAME_SIZE
	.align		4
.L_8702:
        /*cbb8*/ 	.byte	0x04, 0x11
        /*cbba*/ 	.short	(.L_8704 - .L_8703)
	.align		4
.L_8703:
        /*cbbc*/ 	.word	index@($_ZN7cutlass13device_kernelIN5flash19enable_sm80_to_sm89INS1_16FlashAttnBwdSm80INS1_25CollectiveMainloopBwdSm80ILi2ELi2EN4cute5tupleIJNS5_1CILi128EEES8_NS7_ILi64EEEEEENS_10bfloat16_tEfNS_4arch4Sm80ELb0ELb1ELb1ELb1ELb1ELb0ELb0ELb0ELi2ELi4ELi4ELi4ELb0EEENS1_21CollectiveEpilogueBwdISA_SB_SD_Li256ELb1ELb0ELi2EEENS1_19SingleTileSchedulerILb1ELb0ELb0ELi128EEEEEEEEEvNT_6ParamsE$_ZN4cute3eso3ESOILb1ELb0EJNS_10UnderscoreEiiEEC2ERKS2_RKiS7_)
        /*cbc0*/ 	.word	0x00000000


	//----- nvinfo : EIATTR_FRAME_SIZE
	.align		4
.L_8704:
        /*cbc4*/ 	.byte	0x04, 0x11
        /*cbc6*/ 	.short	(.L_8706 - .L_8705)
	.align		4
.L_8705:
        /*cbc8*/ 	.word	index@($_ZN7cutlass13device_kernelIN5flash19enable_sm80_to_sm89INS1_16FlashAttnBwdSm80INS1_25CollectiveMainloopBwdSm80ILi2ELi2EN4cute5tupleIJNS5_1CILi128EEES8_NS7_ILi64EEEEEENS_10bfloat16_tEfNS_4arch4Sm80ELb0ELb1ELb1ELb1ELb1ELb0ELb0ELb0ELi2ELi4ELi4ELi4ELb0EEENS1_21CollectiveEpilogueBwdISA_SB_SD_Li256ELb1ELb0ELi2EEENS1_19SingleTileSchedulerILb1ELb0ELb0ELi128EEEEEEEEEvNT_6ParamsE$_ZN4cute3eso3ESOILb1ELb0EJNS_10UnderscoreEiEEC2ERKS2_RKi)
        /*cbcc*/ 	.word	0x00000000


	//----- nvinfo : EIATTR_FRAME_SIZE
	.align		4
.L_8706:
        /*cbd0*/ 	.byte	0x04, 0x11
        /*cbd2*/ 	.short	(.L_8708 - .L_8707)
	.align		4
.L_8707:
        /*cbd4*/ 	.word	index@($_ZN7cutlass13device_kernelIN5flash19enable_sm80_to_sm89INS1_16FlashAttnBwdSm80INS1_25CollectiveMainloopBwdSm80ILi2ELi2EN4cute5tupleIJNS5_1CILi128EEES8_NS7_ILi64EEEEEENS_10bfloat16_tEfNS_4arch4Sm80ELb0ELb1ELb1ELb1ELb1ELb0ELb0ELb0ELi2ELi4ELi4ELi4ELb0EEENS1_21CollectiveEpilogueBwdISA_SB_SD_Li256ELb1ELb0ELi2EEENS1_19SingleTileSchedulerILb1ELb0ELb0ELi128EEEEEEEEEvNT_6ParamsE$_ZN4cute3eso3ESOILb1ELb0EJNS_10UnderscoreES2_iEEC2ERKS2_S5_RKi)
        /*cbd8*/ 	.word	0x00000000


	//----- nvinfo : EIATTR_FRAME_SIZE
	.align		4
.L_8708:
        /*cbdc*/ 	.byte	0x04, 0x11
        /*cbde*/ 	.short	(.L_8710 - .L_8709)
	.align		4
.L_8709:
        /*cbe0*/ 	.word	index@($_ZN7cutlass13device_kernelIN5flash19enable_sm80_to_sm89INS1_16FlashAttnBwdSm80INS1_25CollectiveMainloopBwdSm80ILi2ELi2EN4cute5tupleIJNS5_1CILi128EEES8_NS7_ILi64EEEEEENS_10bfloat16_tEfNS_4arch4Sm80ELb0ELb1ELb1ELb1ELb1ELb0ELb0ELb0ELi2ELi4ELi4ELi4ELb0EEENS1_21CollectiveEpilogueBwdISA_SB_SD_Li256ELb1ELb0ELi2EEENS1_19SingleTileSchedulerILb1ELb0ELb0ELi128EEEEEEEEEvNT_6ParamsE$_ZN4cute3eso3ESOILb1ELb0EJNS_10UnderscoreES2_S2_iEEC2ERKS2_S5_S5_RKi)
        /*cbe4*/ 	.word	0x00000000


	//----- nvinfo : EIATTR_FRAME_SIZE
	.align		4
.L_8710:
        /*cbe8*/ 	.byte	0x04, 0x11
        /*cbea*/ 	.short	(.L_8712 - .L_8711)
	.align		4
.L_8711:
        /*cbec*/ 	.word	index@($_ZN7cutlass13device_kernelIN5flash19enable_sm80_to_sm89INS1_16FlashAttnBwdSm80INS1_25CollectiveMainloopBwdSm80ILi2ELi2EN4cute5tupleIJNS5_1CILi128EEES8_NS7_ILi64EEEEEENS_10bfloat16_tEfNS_4arch4Sm80ELb0ELb1ELb1ELb1ELb1ELb0ELb0ELb0ELi2ELi4ELi4ELi4ELb0EEENS1_21CollectiveEpilogueBwdISA_SB_SD_Li256ELb1ELb0ELi2EEENS1_19SingleTileSchedulerILb1ELb0ELb0ELi128EEEEEEEEEvNT_6ParamsE$_ZN4cute3eso3ESOILb0ELb1EJlEEC2ERKl)
        /*cbf0*/ 	.word	0x00000000


	//----- nvinfo : EIATTR_FRAME_SIZE
	.align		4
.L_8712:
        /*cbf4*/ 	.byte	0x04, 0x11
        /*cbf6*/ 	.short	(.L_8714 - .L_8713)
	.align		4
.L_8713:
        /*cbf8*/ 	.word	index@($_ZN7cutlass13device_kernelIN5flash19enable_sm80_to_sm89INS1_16FlashAttnBwdSm80INS1_25CollectiveMainloopBwdSm80ILi2ELi2EN4cute5tupleIJNS5_1CILi128EEES8_NS7_ILi64EEEEEENS_10bfloat16_tEfNS_4arch4Sm80ELb0ELb1ELb1ELb1ELb1ELb0ELb0ELb0ELi2ELi4ELi4ELi4ELb0EEENS1_21CollectiveEpilogueBwdISA_SB_SD_Li256ELb1ELb0ELi2EEENS1_19SingleTileSchedulerILb1ELb0ELb0ELi128EEEEEEEEEvNT_6ParamsE$_ZN4cute3eso3ESOILb0ELb1EJiNS_1CILi72EEENS2_ILi512EEEEEC2ERKiRKS3_RKS4_)
        /*cbfc*/ 	.word	0x00000000


	//----- nvinfo : EIATTR_FRAME_SIZE
	.align		4
.L_8714:
        /*cc00*/ 	.byte	0x04, 0x11
        /*cc02*/ 	.short	(.L_8716 - .L_8715)
	.align		4
.L_8715:
        /*cc04*/ 	.word	index@($_ZN7cutlass13device_kernelIN5flash19enable_sm80_to_sm89INS1_16FlashAttnBwdSm80INS1_25CollectiveMainloopBwdSm80ILi2ELi2EN4cute5tupleIJNS5_1CILi128EEES8_NS7_ILi64EEEEEENS_10bfloat16_tEfNS_4arch4Sm80ELb0ELb1ELb1ELb1ELb1ELb0ELb0ELb0ELi2ELi4ELi4ELi4ELb0EEENS1_21CollectiveEpilogueBwdISA_SB_SD_Li256ELb1ELb0ELi2EEENS1_19SingleTileSchedulerILb1ELb0ELb0ELi128EEEEEEEEEvNT_6ParamsE$_ZN4cute3eso3ESOILb0ELb1EJiNS_1CILi512EEEEEC2ERKiRKS3_)
        /*cc08*/ 	.word	0x00000000


	//----- nvinfo : EIATTR_FRAME_SIZE
	.align		4
.L_8716:
        /*cc0c*/ 	.byte	0x04, 0x11
        /*cc0e*/ 	.short	(.L_8718 - .L_8717)
	.align		4
.L_8717:
        /*cc10*/ 	.word	index@($_ZN7cutlass13device_kernelIN5flash19enable_sm80_to_sm89INS1_16FlashAttnBwdSm80INS1_25CollectiveMainloopBwdSm80ILi2ELi2EN4cute5tupleIJNS5_1CILi128EEES8_NS7_ILi64EEEEEENS_10bfloat16_tEfNS_4arch4Sm80ELb0ELb1ELb1ELb1ELb1ELb0ELb0ELb0ELi2ELi4ELi4ELi4ELb0EEENS1_21CollectiveEpilogueBwdISA_SB_SD_Li256ELb1ELb0ELi2EEENS1_19SingleTileSchedulerILb1ELb0ELb0ELi128EEEEEEEEEvNT_6ParamsE$_ZN4cute3eso3ESOILb0ELb1EJiNS_1CILi4096EEEEEC2ERKiRKS3_)
        /*cc14*/ 	.word	0x00000000


	//----- nvinfo : EIATTR_FRAME_SIZE
	.align		4
.L_8718:
        /*cc18*/ 	.byte	0x04, 0x11
        /*cc1a*/ 	.short	(.L_8720 - .L_8719)
	.align		4
.L_8719:
        /*cc1c*/ 	.word	index@($_ZN7cutlass13device_kernelIN5flash19enable_sm80_to_sm89INS1_16FlashAttnBwdSm80INS1_25CollectiveMainloopBwdSm80ILi2ELi2EN4cute5tupleIJNS5_1CILi128EEES8_NS7_ILi64EEEEEENS_10bfloat16_tEfNS_4arch4Sm80ELb0ELb1ELb1ELb1ELb1ELb0ELb0ELb0ELi2ELi4ELi4ELi4ELb0EEENS1_21CollectiveEpilogueBwdISA_SB_SD_Li256ELb1ELb0ELi2EEENS1_19SingleTileSchedulerILb1ELb0ELb0ELi128EEEEEEEEEvNT_6ParamsE$_ZN4cute3eso3ESOILb0ELb1EJiNS_1CILi144EEENS2_ILi512EEEEEC2ERKiRKS3_RKS4_)
        /*cc20*/ 	.word	0x00000000


	//----- nvinfo : EIATTR_FRAME_SIZE
	.align		4
.L_8720:
        /*cc24*/ 	.byte	0x04, 0x11
        /*cc26*/ 	.short	(.L_8722 - .L_8721)
	.align		4
.L_8721:
        /*cc28*/ 	.word	index@($_ZN7cutlass13device_kernelIN5flash19enable_sm80_to_sm89INS1_16FlashAttnBwdSm80INS1_25CollectiveMainloopBwdSm80ILi2ELi2EN4cute5tupleIJNS5_1CILi128EEES8_NS7_ILi64EEEEEENS_10bfloat16_tEfNS_4arch4Sm80ELb0ELb1ELb1ELb1ELb1ELb0ELb0ELb0ELi2ELi4ELi4ELi4ELb0EEENS1_21CollectiveEpilogueBwdISA_SB_SD_Li256ELb1ELb0ELi2EEENS1_19SingleTileSchedulerILb1ELb0ELb0ELi128EEEEEEEEEvNT_6ParamsE$_ZN4cute3eso3ESOILb0ELb1EJiNS_1CILi144EEENS2_ILi288EEEEEC2ERKiRKS3_RKS4_)
        /*cc2c*/ 	.word	0x00000000


	//----- nvinfo : EIATTR_FRAME_SIZE
	.align		4
.L_8722:
        /*cc30*/ 	.byte	0x04, 0x11
        /*cc32*/ 	.short	(.L_8724 - .L_8723)
	.align		4
.L_8723:
        /*cc34*/ 	.word	index@($_ZN7cutlass13device_kernelIN5flash19enable_sm80_to_sm89INS1_16FlashAttnBwdSm80INS1_25CollectiveMainloopBwdSm80ILi2ELi2EN4cute5tupleIJNS5_1CILi128EEES8_NS7_ILi64EEEEEENS_10bfloat16_tEfNS_4arch4Sm80ELb0ELb1ELb1ELb1ELb1ELb0ELb0ELb0ELi2ELi4ELi4ELi4ELb0EEENS1_21CollectiveEpilogueBwdISA_SB_SD_Li256ELb1ELb0ELi2EEENS1_19SingleTileSchedulerILb1ELb0ELb0ELi128EEEEEEEEEvNT_6ParamsE$_ZN4cute3eso3ESOILb0ELb1EJiNS_1CILi0EEEEEC2ERKiRKS3_)
        /*cc38*/ 	.word	0x00000000


	//----- nvinfo : EIATTR_FRAME_SIZE
	.align		4
.L_8724:
        /*cc3c*/ 	.byte	0x04, 0x11
        /*cc3e*/ 	.short	(.L_8726 - .L_8725)
	.align		4
.L_8725:
        /*cc40*/ 	.word	index@($_ZN7cutlass13device_kernelIN5flash19enable_sm80_to_sm89INS1_16FlashAttnBwdSm80INS1_25CollectiveMainloopBwdSm80ILi2ELi2EN4cute5tupleIJNS5_1CILi128EEES8_NS7_ILi64EEEEEENS_10bfloat16_tEfNS_4arch4Sm80ELb0ELb1ELb1ELb1ELb1ELb0ELb0ELb0ELi2ELi4ELi4ELi4ELb0EEENS1_21CollectiveEpilogueBwdISA_SB_SD_Li256ELb1ELb0ELi2EEENS1_19SingleTileSchedulerILb1ELb0ELb0ELi128EEEEEEEEEvNT_6ParamsE$_ZN4cute3eso3ESOILb0ELb1EJiEEC2ERKi)
        /*cc44*/ 	.word	0x00000000


	//----- nvinfo : EIATTR_FRAME_SIZE
	.align		4
.L_8726:
        /*cc48*/ 	.byte	0x04, 0x11
        /*cc4a*/ 	.short	(.L_8728 - .L_8727)
	.align		4
.L_8727:
        /*cc4c*/ 	.word	index@($_ZN7cutlass13device_kernelIN5flash19enable_sm80_to_sm89INS1_16FlashAttnBwdSm80INS1_25CollectiveMainloopBwdSm80ILi2ELi2EN4cute5tupleIJNS5_1CILi128EEES8_NS7_ILi64EEEEEENS_10bfloat16_tEfNS_4arch4Sm80ELb0ELb1ELb1ELb1ELb1ELb0ELb0ELb0ELi2ELi4ELi4ELi4ELb0EEENS1_21CollectiveEpilogueBwdISA_SB_SD_Li256ELb1ELb0ELi2EEENS1_19SingleTileSchedulerILb1ELb0ELb0ELi128EEEEEEEEEvNT_6ParamsE$_ZN4cute3eso3ESOILb0ELb1EJNS_6LayoutINS_5tupleIJNS3_IJNS_1CILi8EEENS4_ILi1EEEEEENS4_ILi2EEEEEENS3_IJNS3_IJS6_NS4_ILi0EEEEEEiEEEEESA_EEC2ERKSD_RKSA_)
        /*cc50*/ 	.word	0x00000000


	//----- nvinfo : EIATTR_FRAME_SIZE
	.align		4
.L_8728:
        /*cc54*/ 	.byte	0x04, 0x11
        /*cc56*/ 	.short	(.L_8730 - .L_8729)
	.align		4
.L_8729:
        /*cc58*/ 	.word	index@($_ZN7cutlass13device_kernelIN5flash19enable_sm80_to_sm89INS1_16FlashAttnBwdSm80INS1_25CollectiveMainloopBwdSm80ILi2ELi2EN4cute5tupleIJNS5_1CILi128EEES8_NS7_ILi64EEEEEENS_10bfloat16_tEfNS_4arch4Sm80ELb0ELb1ELb1ELb1ELb1ELb0ELb0ELb0ELi2ELi4ELi4ELi4ELb0EEENS1_21CollectiveEpilogueBwdISA_SB_SD_Li256ELb1ELb0ELi2EEENS1_19SingleTileSchedulerILb1ELb0ELb0ELi128EEEEEEEEEvNT_6ParamsE$_ZN4cute3eso3ESOILb0ELb1EJNS_5tupleIJiiEEENS_1CILi8192EEEEEC2ERKS3_RKS5_)
        /*cc5c*/ 	.word	0x00000000


	//----- nvinfo : EIATTR_FRAME_SIZE
	.align		4
.L_8730:
        /*cc60*/ 	.byte	0x04, 0x11
        /*cc62*/ 	.short	(.L_8732 - .L_8731)
	.align		4
.L_8731:
        /*cc64*/ 	.word	index@($_ZN7cutlass13device_kernelIN5flash19enable_sm80_to_sm89INS1_16FlashAttnBwdSm80INS1_25CollectiveMainloopBwdSm80ILi2ELi2EN4cute5tupleIJNS5_1CILi128EEES8_NS7_ILi64EEEEEENS_10bfloat16_tEfNS_4arch4Sm80ELb0ELb1ELb1ELb1ELb1ELb0ELb0ELb0ELi2ELi4ELi4ELi4ELb0EEENS1_21CollectiveEpilogueBwdISA_SB_SD_Li256ELb1ELb0ELi2EEENS1_19SingleTileSchedulerILb1ELb0ELb0ELi128EEEEEEEEEvNT_6ParamsE$_ZN4cute3eso3ESOILb0ELb1EJNS_5tupleIJiiEEENS_1CILi1024EEEEEC2ERKS3_RKS5_)
        /*cc68*/ 	.word	0x00000000


	//----- nvinfo : EIATTR_FRAME_SIZE
	.align		4
.L_8732:
        /*cc6c*/ 	.byte	0x04, 0x11
        /*cc6e*/ 	.short	(.L_8734 - .L_8733)
	.align		4
.L_8733:
        /*cc70*/ 	.word	index@($_ZN7cutlass13device_kernelIN5flash19enable_sm80_to_sm89INS1_16FlashAttnBwdSm80INS1_25CollectiveMainloopBwdSm80ILi2ELi2EN4cute5tupleIJNS5_1CILi128EEES8_NS7_ILi64EEEEEENS_10bfloat16_tEfNS_4arch4Sm80ELb0ELb1ELb1ELb1ELb1ELb0ELb0ELb0ELi2ELi4ELi4ELi4ELb0EEENS1_21CollectiveEpilogueBwdISA_SB_SD_Li256ELb1ELb0ELi2EEENS1_19SingleTileSchedulerILb1ELb0ELb0ELi128EEEEEEEEEvNT_6ParamsE$_ZN4cute3eso3ESOILb0ELb1EJNS_5tupleIJiiEEEEEC2ERKS3_)
        /*cc74*/ 	.word	0x00000000


	//----- nvinfo : EIATTR_FRAME_SIZE
	.align		4
.L_8734:
        /*cc78*/ 	.byte	0x04, 0x11
        /*cc7a*/ 	.short	(.L_8736 - .L_8735)
	.align		4
.L_8735:
        /*cc7c*/ 	.word	index@($_ZN7cutlass13device_kernelIN5flash19enable_sm80_to_sm89INS1_16FlashAttnBwdSm80INS1_25CollectiveMainloopBwdSm80ILi2ELi2EN4cute5tupleIJNS5_1CILi128EEES8_NS7_ILi64EEEEEENS_10bfloat16_tEfNS_4arch4Sm80ELb0ELb1ELb1ELb1ELb1ELb0ELb0ELb0ELi2ELi4ELi4ELi4ELb0EEENS1_21CollectiveEpilogueBwdISA_SB_SD_Li256ELb1ELb0ELi2EEENS1_19SingleTileSchedulerILb1ELb0ELb0ELi128EEEEEEEEEvNT_6ParamsE$_ZN4cute3eso3ESOILb0ELb1EJNS_5tupleIJiNS2_IJiiEEEEEENS2_IJNS_10UnderscoreENS2_IJS5_S5_EEEEEEEEC2ERKS4_RKS7_)
        /*cc80*/ 	.word	0x00000000


	//----- nvinfo : EIATTR_FRAME_SIZE
	.align		4
.L_8736:
        /*cc84*/ 	.byte	0x04, 0x11
        /*cc86*/ 	.short	(.L_8738 - .L_8737)
	.align		4
.L_8737:
        /*cc88*/ 	.word	index@($_ZN7cutlass13device_kernelIN5flash19enable_sm80_to_sm89INS1_16FlashAttnBwdSm80INS1_25CollectiveMainloopBwdSm80ILi2ELi2EN4cute5tupleIJNS5_1CILi128EEES8_NS7_ILi64EEEEEENS_10bfloat16_tEfNS_4arch4Sm80ELb0ELb1ELb1ELb1ELb1ELb0ELb0ELb0ELi2ELi4ELi4ELi4ELb0EEENS1_21CollectiveEpilogueBwdISA_SB_SD_Li256ELb1ELb0ELi2EEENS1_19SingleTileSchedulerILb1ELb0ELb0ELi128EEEEEEEEEvNT_6ParamsE$_ZN4cute3eso3ESOILb0ELb1EJNS_5tupleIJiNS2_IJiNS_1CILi0EEEEEEEEENS2_IJNS_10UnderscoreENS2_IJS7_S7_EEEEEEEEC2ERKS6_RKS9_)
        /*cc8c*/ 	.word	0x00000000


	//----- nvinfo : EIATTR_FRAME_SIZE
	.align		4
.L_8738:
        /*cc90*/ 	.byte	0x04, 0x11
        /*cc92*/ 	.short	(.L_8740 - .L_8739)
	.align		4
.L_8739:
        /*cc94*/ 	.word	index@($_ZN7cutlass13device_kernelIN5flash19enable_sm80_to_sm89INS1_16FlashAttnBwdSm80INS1_25CollectiveMainloopBwdSm80ILi2ELi2EN4cute5tupleIJNS5_1CILi128EEES8_NS7_ILi64EEEEEENS_10bfloat16_tEfNS_4arch4Sm80ELb0ELb1ELb1ELb1ELb1ELb0ELb0ELb0ELi2ELi4ELi4ELi4ELb0EEENS1_21CollectiveEpilogueBwdISA_SB_SD_Li256ELb1ELb0ELi2EEENS1_19SingleTileSchedulerILb1ELb0ELb0ELi128EEEEEEEEEvNT_6ParamsE$_ZN4cute3eso3ESOILb0ELb0EJiiiNS_1CILi72EEENS2_ILi512EEEEEC2ERKiS7_S7_RKS3_RKS4_)
        /*cc98*/ 	.word	0x00000000


	//----- nvinfo : EIATTR_FRAME_SIZE
	.align		4
.L_8740:
        /*cc9c*/ 	.byte	0x04, 0x11
        /*cc9e*/ 	.short	(.L_8742 - .L_8741)
	.align		4
.L_8741:
        /*cca0*/ 	.word	index@($_ZN7cutlass13device_kernelIN5flash19enable_sm80_to_sm89INS1_16FlashAttnBwdSm80INS1_25CollectiveMainloopBwdSm80ILi2ELi2EN4cute5tupleIJNS5_1CILi128EEES8_NS7_ILi64EEEEEENS_10bfloat16_tEfNS_4arch4Sm80ELb0ELb1ELb1ELb1ELb1ELb0ELb0ELb0ELi2ELi4ELi4ELi4ELb0EEENS1_21CollectiveEpilogueBwdISA_SB_SD_Li256ELb1ELb0ELi2EEENS1_19SingleTileSchedulerILb1ELb0ELb0ELi128EEEEEEEEEvNT_6ParamsE$_ZN4cute3eso3ESOILb0ELb0EJiiiNS_1CILi144EEENS2_ILi512EEEEEC2ERKiS7_S7_RKS3_RKS4_)
        /*cca4*/ 	.word	0x00000000


	//----- nvinfo : EIATTR_FRAME_SIZE
	.align		4
.L_8742:
        /*cca8*/ 	.byte	0x04, 0x11
        /*ccaa*/ 	.short	(.L_8744 - .L_8743)
	.align		4
.L_8743:
        /*ccac*/ 	.word	index@($_ZN7cutlass13device_kernelIN5flash19enable_sm80_to_sm89INS1_16FlashAttnBwdSm80INS1_25CollectiveMainloopBwdSm80ILi2ELi2EN4cute5tupleIJNS5_1CILi128EEES8_NS7_ILi64EEEEEENS_10bfloat16_tEfNS_4arch4Sm80ELb0ELb1ELb1ELb1ELb1ELb0ELb0ELb0ELi2ELi4ELi4ELi4ELb0EEENS1_21CollectiveEpilogueBwdISA_SB_SD_Li256ELb1ELb0ELi2EEENS1_19SingleTileSchedulerILb1ELb0ELb0ELi128EEEEEEEEEvNT_6ParamsE$_ZN4cute3eso3ESOILb0ELb0EJiiiNS_1CILi0EEEEEC2ERKiS6_S6_RKS3_)
        /*ccb0*/ 	.word	0x00000000


	//----- nvinfo : EIATTR_FRAME_SIZE
	.align		4
.L_8744:
        /*ccb4*/ 	.byte	0x04, 0x11
        /*ccb6*/ 	.short	(.L_8746 - .L_8745)
	.align		4
.L_8745:
        /*ccb8*/ 	.word	index@($_ZN7cutlass13device_kernelIN5flash19enable_sm80_to_sm89INS1_16FlashAttnBwdSm80INS1_25CollectiveMainloopBwdSm80ILi2ELi2EN4cute5tupleIJNS5_1CILi128EEES8_NS7_ILi64EEEEEENS_10bfloat16_tEfNS_4arch4Sm80ELb0ELb1ELb1ELb1ELb1ELb0ELb0ELb0ELi2ELi4ELi4ELi4ELb0EEENS1_21CollectiveEpilogueBwdISA_SB_SD_Li256ELb1ELb0ELi2EEENS1_19SingleTileSchedulerILb1ELb0ELb0ELi128EEEEEEEEEvNT_6ParamsE$_ZN4cute3eso3ESOILb0ELb0EJiiiEEC2ERKiS4_S4_)
        /*ccbc*/ 	.word	0x00000000


	//----- nvinfo : EIATTR_FRAME_SIZE
	.align		4
.L_8746:
        /*ccc0*/ 	.byte	0x04, 0x11
        /*ccc2*/ 	.short	(.L_8748 - .L_8747)
	.align		4
.L_8747:
        /*ccc4*/ 	.word	index@($_ZN7cutlass13device_kernelIN5flash19enable_sm80_to_sm89INS1_16FlashAttnBwdSm80INS1_25CollectiveMainloopBwdSm80ILi2ELi2EN4cute5tupleIJNS5_1CILi128EEES8_NS7_ILi64EEEEEENS_10bfloat16_tEfNS_4arch4Sm80ELb0ELb1ELb1ELb1ELb1ELb0ELb0ELb0ELi2ELi4ELi4ELi4ELb0EEENS1_21CollectiveEpilogueBwdISA_SB_SD_Li256ELb1ELb0ELi2EEENS1_19SingleTileSchedulerILb1ELb0ELb0ELi128EEEEEEEEEvNT_6ParamsE$_ZN4cute3eso3ESOILb0ELb0EJiiNS_1CILi8192EEEEEC2ERKiS6_RKS3_)
        /*ccc8*/ 	.word	0x00000000


	//----- nvinfo : EIATTR_FRAME_SIZE
	.align		4
.L_8748:
        /*cccc*/ 	.byte	0x04, 0x11
        /*ccce*/ 	.short	(.L_8750 - .L_8749)
	.align		4
.L_8749:
        /*ccd0*/ 	.word	index@($_ZN7cutlass13device_kernelIN5flash19enable_sm80_to_sm89INS1_16FlashAttnBwdSm80INS1_25CollectiveMainloopBwdSm80ILi2ELi2EN4cute5tupleIJNS5_1CILi128EEES8_NS7_ILi64EEEEEENS_10bfloat16_tEfNS_4arch4Sm80ELb0ELb1ELb1ELb1ELb1ELb0ELb0ELb0ELi2ELi4ELi4ELi4ELb0EEENS1_21CollectiveEpilogueBwdISA_SB_SD_Li256ELb1ELb0ELi2EEENS1_19SingleTileSchedulerILb1ELb0ELb0ELi128EEEEEEEEEvNT_6ParamsE$_ZN4cute3eso3ESOILb0ELb0EJiiNS_1CILi72EEENS2_ILi512EEEEEC2ERKiS7_RKS3_RKS4_)
        /*ccd4*/ 	.word	0x00000000


	//----- nvinfo : EIATTR_FRAME_SIZE
	.align		4
.L_8750:
        /*ccd8*/ 	.byte	0x04, 0x11
        /*ccda*/ 	.short	(.L_8752 - .L_8751)
	.align		4
.L_8751:
        /*ccdc*/ 	.word	index@($_ZN7cutlass13device_kernelIN5flash19enable_sm80_to_sm89INS1_16FlashAttnBwdSm80INS1_25CollectiveMainloopBwdSm80ILi2ELi2EN4cute5tupleIJNS5_1CILi128EEES8_NS7_ILi64EEEEEENS_10bfloat16_tEfNS_4arch4Sm80ELb0ELb1ELb1ELb1ELb1ELb0ELb0ELb0ELi2ELi4ELi4ELi4ELb0EEENS1_21CollectiveEpilogueBwdISA_SB_SD_Li256ELb1ELb0ELi2EEENS1_19SingleTileSchedulerILb1ELb0ELb0ELi128EEEEEEEEEvNT_6ParamsE$_ZN4cute3eso3ESOILb0ELb0EJiiNS_1CILi144EEENS2_ILi512EEEEEC2ERKiS7_RKS3_RKS4_)
        /*cce0*/ 	.word	0x00000000


	//----- nvinfo : EIATTR_FRAME_SIZE
	.align		4
.L_8752:
        /*cce4*/ 	.byte	0x04, 0x11
        /*cce6*/ 	.short	(.L_8754 - .L_8753)
	.align		4
.L_8753:
        /*cce8*/ 	.word	index@($_ZN7cutlass13device_kernelIN5flash19enable_sm80_to_sm89INS1_16FlashAttnBwdSm80INS1_25CollectiveMainloopBwdSm80ILi2ELi2EN4cute5tupleIJNS5_1CILi128EEES8_NS7_ILi64EEEEEENS_10bfloat16_tEfNS_4arch4Sm80ELb0ELb1ELb1ELb1ELb1ELb0ELb0ELb0ELi2ELi4ELi4ELi4ELb0EEENS1_21CollectiveEpilogueBwdISA_SB_SD_Li256ELb1ELb0ELi2EEENS1_19SingleTileSchedulerILb1ELb0ELb0ELi128EEEEEEEEEvNT_6ParamsE$_ZN4cute3eso3ESOILb0ELb0EJiiNS_1CILi1024EEEEEC2ERKiS6_RKS3_)
        /*ccec*/ 	.word	0x00000000


	//----- nvinfo : EIATTR_FRAME_SIZE
	.align		4
.L_8754:
        /*ccf0*/ 	.byte	0x04, 0x11
        /*ccf2*/ 	.short	(.L_8756 - .L_8755)
	.align		4
.L_8755:
        /*ccf4*/ 	.word	index@($_ZN7cutlass13device_kernelIN5flash19enable_sm80_to_sm89INS1_16FlashAttnBwdSm80INS1_25CollectiveMainloopBwdSm80ILi2ELi2EN4cute5tupleIJNS5_1CILi128EEES8_NS7_ILi64EEEEEENS_10bfloat16_tEfNS_4arch4Sm80ELb0ELb1ELb1ELb1ELb1ELb0ELb0ELb0ELi2ELi4ELi4ELi4ELb0EEENS1_21CollectiveEpilogueBwdISA_SB_SD_Li256ELb1ELb0ELi2EEENS1_19SingleTileSchedulerILb1ELb0ELb0ELi128EEEEEEEEEvNT_6ParamsE$_ZN4cute3eso3ESOILb0ELb0EJiiNS_1CILi0EEEEEC2ERKiS6_RKS3_)
        /*ccf8*/ 	.word	0x00000000


	//----- nvinfo : EIATTR_FRAME_SIZE
	.align		4
.L_8756:
        /*ccfc*/ 	.byte	0x04, 0x11
        /*ccfe*/ 	.short	(.L_8758 - .L_8757)
	.align		4
.L_8757:
        /*cd00*/ 	.word	index@($_ZN7cutlass13device_kernelIN5flash19enable_sm80_to_sm89INS1_16FlashAttnBwdSm80INS1_25CollectiveMainloopBwdSm80ILi2ELi2EN4cute5tupleIJNS5_1CILi128EEES8_NS7_ILi64EEEEEENS_10bfloat16_tEfNS_4arch4Sm80ELb0ELb1ELb1ELb1ELb1ELb0ELb0ELb0ELi2ELi4ELi4ELi4ELb0EEENS1_21CollectiveEpilogueBwdISA_SB_SD_Li256ELb1ELb0ELi2EEENS1_19SingleTileSchedulerILb1ELb0ELb0ELi128EEEEEEEEEvNT_6ParamsE$_ZN4cute3eso3ESOILb0ELb0EJiiEEC2ERKiS4_)
        /*cd04*/ 	.word	0x00000000


	//----- nvinfo : EIATTR_FRAME_SIZE
	.align		4
.L_8758:
        /*cd08*/ 	.byte	0x04, 0x11
        /*cd0a*/ 	.short	(.L_8760 - .L_8759)
	.align		4
.L_8759:
        /*cd0c*/ 	.word	index@($_ZN7cutlass13device_kernelIN5flash19enable_sm80_to_sm89INS1_16FlashAttnBwdSm80INS1_25CollectiveMainloopBwdSm80ILi2ELi2EN4cute5tupleIJNS5_1CILi128EEES8_NS7_ILi64EEEEEENS_10bfloat16_tEfNS_4arch4Sm80ELb0ELb1ELb1ELb1ELb1ELb0ELb0ELb0ELi2ELi4ELi4ELi4ELb0EEENS1_21CollectiveEpilogueBwdISA_SB_SD_Li256ELb1ELb0ELi2EEENS1_19SingleTileSchedulerILb1ELb0ELb0ELi128EEEEEEEEEvNT_6ParamsE$_ZN4cute3eso3ESOILb0ELb0EJiNS_5tupleIJiiEEEEEC2ERKiRKS3_)
        /*cd10*/ 	.word	0x00000000


	//----- nvinfo : EIATTR_FRAME_SIZE
	.align		4
.L_8760:
        /*cd14*/ 	.byte	0x04, 0x11
        /*cd16*/ 	.short	(.L_8762 - .L_8761)
	.align		4
.L_8761:
        /*cd18*/ 	.word	index@($_ZN7cutlass13device_kernelIN5flash19enable_sm80_to_sm89INS1_16FlashAttnBwdSm80INS1_25CollectiveMainloopBwdSm80ILi2ELi2EN4cute5tupleIJNS5_1CILi128EEES8_NS7_ILi64EEEEEENS_10bfloat16_tEfNS_4arch4Sm80ELb0ELb1ELb1ELb1ELb1ELb0ELb0ELb0ELi2ELi4ELi4ELi4ELb0EEENS1_21CollectiveEpilogueBwdISA_SB_SD_Li256ELb1ELb0ELi2EEENS1_19SingleTileSchedulerILb1ELb0ELb0ELi128EEEEEEEEEvNT_6ParamsE$_ZN4cute3eso3ESOILb0ELb0EJiNS_5tupleIJiNS_1CILi0EEEEEEEEC2ERKiRKS5_)
        /*cd1c*/ 	.word	0x00000000


	//----- nvinfo : EIATTR_FRAME_SIZE
	.align		4
.L_8762:
        /*cd20*/ 	.byte	0x04, 0x11
        /*cd22*/ 	.short	(.L_8764 - .L_8763)
	.align		4
.L_8763:
        /*cd24*/ 	.word	index@($_ZN7cutlass13device_kernelIN5flash19enable_sm80_to_sm89INS1_16FlashAttnBwdSm80INS1_25CollectiveMainloopBwdSm80ILi2ELi2EN4cute5tupleIJNS5_1CILi128EEES8_NS7_ILi64EEEEEENS_10bfloat16_tEfNS_4arch4Sm80ELb0ELb1ELb1ELb1ELb1ELb0ELb0ELb0ELi2ELi4ELi4ELi4ELb0EEENS1_21CollectiveEpilogueBwdISA_SB_SD_Li256ELb1ELb0ELi2EEENS1_19SingleTileSchedulerILb1ELb0ELb0ELi128EEEEEEEEEvNT_6ParamsE$_ZN4cute3eso3ESOILb0ELb0EJNS_6LayoutINS_5tupleIJNS3_IJNS_1CILi8EEENS4_ILi1EEEEEENS4_ILi4EEES6_EEENS3_IJNS3_IJS6_NS4_ILi0EEEEEElSA_EEEEElEEC2ERKSD_RKl)
        /*cd28*/ 	.word	0x00000000


	//----- nvinfo : EIATTR_FRAME_SIZE
	.align		4
.L_8764:
        /*cd2c*/ 	.byte	0x04, 0x11
        /*cd2e*/ 	.short	(.L_8766 - .L_8765)
	.align		4
.L_8765:
        /*cd30*/ 	.word	index@($_ZN7cutlass13device_kernelIN5flash19enable_sm80_to_sm89INS1_16FlashAttnBwdSm80INS1_25CollectiveMainloopBwdSm80ILi2ELi2EN4cute5tupleIJNS5_1CILi128EEES8_NS7_ILi64EEEEEENS_10bfloat16_tEfNS_4arch4Sm80ELb0ELb1ELb1ELb1ELb1ELb0ELb0ELb0ELi2ELi4ELi4ELi4ELb0EEENS1_21CollectiveEpilogueBwdISA_SB_SD_Li256ELb1ELb0ELi2EEENS1_19SingleTileSchedulerILb1ELb0ELb0ELi128EEEEEEEEEvNT_6ParamsE$_ZN4cute3eso3ESOILb0ELb0EJNS_6LayoutINS_5tupleIJNS3_IJNS_1CILi8EEENS4_ILi1EEEEEENS4_ILi4EEES6_EEENS3_IJNS3_IJS6_NS4_ILi0EEEEEElSA_EEEEENS_10ViewEngineINS_8gmem_ptrIPKN7cutlass10bfloat16_tEEEEEEEC2ERKSD_RKSL_)
        /*cd34*/ 	.word	0x00000000


	//----- nvinfo : EIATTR_FRAME_SIZE
	.align		4
.L_8766:
        /*cd38*/ 	.byte	0x04, 0x11
        /*cd3a*/ 	.short	(.L_8768 - .L_8767)
	.align		4
.L_8767:
        /*cd3c*/ 	.word	index@($_ZN7cutlass13device_kernelIN5flash19enable_sm80_to_sm89INS1_16FlashAttnBwdSm80INS1_25CollectiveMainloopBwdSm80ILi2ELi2EN4cute5tupleIJNS5_1CILi128EEES8_NS7_ILi64EEEEEENS_10bfloat16_tEfNS_4arch4Sm80ELb0ELb1ELb1ELb1ELb1ELb0ELb0ELb0ELi2ELi4ELi4ELi4ELb0EEENS1_21CollectiveEpilogueBwdISA_SB_SD_Li256ELb1ELb0ELi2EEENS1_19SingleTileSchedulerILb1ELb0ELb0ELi128EEEEEEEEEvNT_6ParamsE$_ZN4cute3eso3ESOILb0ELb0EJNS_6LayoutINS_5tupleIJNS3_IJNS_1CILi8EEENS4_ILi1EEEEEENS4_ILi2EEES5_EEENS3_IJNS3_IJS6_NS4_ILi0EEEEEEiNS4_ILi1024EEEEEEEEiEEC2ERKSE_RKi)
        /*cd40*/ 	.word	0x00000000


	//----- nvinfo : EIATTR_FRAME_SIZE
	.align		4
.L_8768:
        /*cd44*/ 	.byte	0x04, 0x11
        /*cd46*/ 	.short	(.L_8770 - .L_8769)
	.align		4
.L_8769:
        /*cd48*/ 	.word	index@($_ZN7cutlass13device_kernelIN5flash19enable_sm80_to_sm89INS1_16FlashAttnBwdSm80INS1_25CollectiveMainloopBwdSm80ILi2ELi2EN4cute5tupleIJNS5_1CILi128EEES8_NS7_ILi64EEEEEENS_10bfloat16_tEfNS_4arch4Sm80ELb0ELb1ELb1ELb1ELb1ELb0ELb0ELb0ELi2ELi4ELi4ELi4ELb0EEENS1_21CollectiveEpilogueBwdISA_SB_SD_Li256ELb1ELb0ELi2EEENS1_19SingleTileSchedulerILb1ELb0ELb0ELi128EEEEEEEEEvNT_6ParamsE$_ZN4cute3eso3ESOILb0ELb0EJNS_6LayoutINS_5tupleIJNS3_IJNS_1CILi8EEENS4_ILi1EEEEEENS4_ILi2EEES5_EEENS3_IJNS3_IJS6_NS4_ILi0EEEEEEiNS4_ILi1024EEEEEEEENS_10ViewEngineINS_8smem_ptrIPN7cutlass10bfloat16_tEEEEEEEC2ERKSE_RKSL_)
        /*cd4c*/ 	.word	0x00000000


	//----- nvinfo : EIATTR_FRAME_SIZE
	.align		4
.L_8770:
        /*cd50*/ 	.byte	0x04, 0x11
        /*cd52*/ 	.short	(.L_8772 - .L_8771)
	.align		4
.L_8771:
        /*cd54*/ 	.word	index@($_ZN7cutlass13device_kernelIN5flash19enable_sm80_to_sm89INS1_16FlashAttnBwdSm80INS1_25CollectiveMainloopBwdSm80ILi2ELi2EN4cute5tupleIJNS5_1CILi128EEES8_NS7_ILi64EEEEEENS_10bfloat16_tEfNS_4arch4Sm80ELb0ELb1ELb1ELb1ELb1ELb0ELb0ELb0ELi2ELi4ELi4ELi4ELb0EEENS1_21CollectiveEpilogueBwdISA_SB_SD_Li256ELb1ELb0ELi2EEENS1_19SingleTileSchedulerILb1ELb0ELb0ELi128EEEEEEEEEvNT_6ParamsE$_ZN4cute3eso3ESOILb0ELb0EJNS_6LayoutINS_5tupleIJNS3_IJNS_1CILi8EEENS4_ILi1EEEEEENS4_ILi2EEENS3_IJS8_S8_EEEEEENS3_IJNS3_IJS6_NS4_ILi0EEEEEENS4_ILi4096EEENS3_IJiiEEEEEEEEiEEC2ERKSG_RKi)
        /*cd58*/ 	.word	0x00000000


	//----- nvinfo : EIATTR_FRAME_SIZE
	.align		4
.L_8772:
        /*cd5c*/ 	.byte	0x04, 0x11
        /*cd5e*/ 	.short	(.L_8774 - .L_8773)
	.align		4
.L_8773:
        /*cd60*/ 	.word	index@($_ZN7cutlass13device_kernelIN5flash19enable_sm80_to_sm89INS1_16FlashAttnBwdSm80INS1_25CollectiveMainloopBwdSm80ILi2ELi2EN4cute5tupleIJNS5_1CILi128EEES8_NS7_ILi64EEEEEENS_10bfloat16_tEfNS_4arch4Sm80ELb0ELb1ELb1ELb1ELb1ELb0ELb0ELb0ELi2ELi4ELi4ELi4ELb0EEENS1_21CollectiveEpilogueBwdISA_SB_SD_Li256ELb1ELb0ELi2EEENS1_19SingleTileSchedulerILb1ELb0ELb0ELi128EEEEEEEEEvNT_6ParamsE$_ZN4cute3eso3ESOILb0ELb0EJNS_6LayoutINS_5tupleIJNS3_IJNS_1CILi8EEENS4_ILi1EEEEEENS4_ILi2EEENS3_IJS8_S8_EEEEEENS3_IJNS3_IJS6_NS4_ILi0EEEEEENS4_ILi4096EEENS3_IJiiEEEEEEEENS_10ViewEngineINS_8smem_ptrIPN7cutlass10bfloat16_tEEEEEEEC2ERKSG_RKSN_)
        /*cd64*/ 	.word	0x00000000


	//----- nvinfo : EIATTR_FRAME_SIZE
	.align		4
.L_8774:
        /*cd68*/ 	.byte	0x04, 0x11
        /*cd6a*/ 	.short	(.L_8776 - .L_8775)
	.align		4
.L_8775:
        /*cd6c*/ 	.word	index@($_ZN7cutlass13device_kernelIN5flash19enable_sm80_to_sm89INS1_16FlashAttnBwdSm80INS1_25CollectiveMainloopBwdSm80ILi2ELi2EN4cute5tupleIJNS5_1CILi128EEES8_NS7_ILi64EEEEEENS_10bfloat16_tEfNS_4arch4Sm80ELb0ELb1ELb1ELb1ELb1ELb0ELb0ELb0ELi2ELi4ELi4ELi4ELb0EEENS1_21CollectiveEpilogueBwdISA_SB_SD_Li256ELb1ELb0ELi2EEENS1_19SingleTileSchedulerILb1ELb0ELb0ELi128EEEEEEEEEvNT_6ParamsE$_ZN4cute3eso3ESOILb0ELb0EJNS_6LayoutINS_5tupleIJNS3_IJNS_1CILi8EEENS4_ILi1EEEEEENS4_ILi2EEEEEENS3_IJNS3_IJS6_NS4_ILi0EEEEEEiEEEEEiEEC2ERKSD_RKi)
        /*cd70*/ 	.word	0x00000000


	//----- nvinfo : EIATTR_FRAME_SIZE
	.align		4
.L_8776:
        /*cd74*/ 	.byte	0x04, 0x11
        /*cd76*/ 	.short	(.L_8778 - .L_8777)
	.align		4
.L_8777:
        /*cd78*/ 	.word	index@($_ZN7cutlass13device_kernelIN5flash19enable_sm80_to_sm89INS1_16FlashAttnBwdSm80INS1_25CollectiveMainloopBwdSm80ILi2ELi2EN4cute5tupleIJNS5_1CILi128EEES8_NS7_ILi64EEEEEENS_10bfloat16_tEfNS_4arch4Sm80ELb0ELb1ELb1ELb1ELb1ELb0ELb0ELb0ELi2ELi4ELi4ELi4ELb0EEENS1_21CollectiveEpilogueBwdISA_SB_SD_Li256ELb1ELb0ELi2EEENS1_19SingleTileSchedulerILb1ELb0ELb0ELi128EEEEEEEEEvNT_6ParamsE$_ZN4cute3eso3ESOILb0ELb0EJNS_6LayoutINS_5tupleIJNS3_IJNS_1CILi8EEENS4_ILi1EEEEEENS4_ILi2EEEEEENS3_IJNS3_IJS6_NS4_ILi0EEEEEEiEEEEENS_10ViewEngineINS_8smem_ptrIPN7cutlass10bfloat16_tEEEEEEEC2ERKSD_RKSK_)
        /*cd7c*/ 	.word	0x00000000


	//----- nvinfo : EIATTR_FRAME_SIZE
	.align		4
.L_8778:
        /*cd80*/ 	.byte	0x04, 0x11
        /*cd82*/ 	.short	(.L_8780 - .L_8779)
	.align		4
.L_8779:
        /*cd84*/ 	.word	index@($_ZN7cutlass13device_kernelIN5flash19enable_sm80_to_sm89INS1_16FlashAttnBwdSm80INS1_25CollectiveMainloopBwdSm80ILi2ELi2EN4cute5tupleIJNS5_1CILi128EEES8_NS7_ILi64EEEEEENS_10bfloat16_tEfNS_4arch4Sm80ELb0ELb1ELb1ELb1ELb1ELb0ELb0ELb0ELi2ELi4ELi4ELi4ELb0EEENS1_21CollectiveEpilogueBwdISA_SB_SD_Li256ELb1ELb0ELi2EEENS1_19SingleTileSchedulerILb1ELb0ELb0ELi128EEEEEEEEEvNT_6ParamsE$_ZN4cute3eso3ESOILb0ELb0EJNS_6LayoutINS_5tupleIJNS3_IJNS_1CILi8EEENS4_ILi1EEEEEENS3_IJNS4_ILi2EEEEEEEEENS3_IJNS3_IJS6_NS4_ILi0EEEEEENS3_IJiEEEEEEEENS_10ViewEngineINS_8smem_ptrIPN7cutlass10bfloat16_tEEEEEEEC2ERKSF_RKSM_)
        /*cd88*/ 	.word	0x00000000


	//----- nvinfo : EIATTR_FRAME_SIZE
	.align		4
.L_8780:
        /*cd8c*/ 	.byte	0x04, 0x11
        /*cd8e*/ 	.short	(.L_8782 - .L_8781)
	.align		4
.L_8781:
        /*cd90*/ 	.word	index@($_ZN7cutlass13device_kernelIN5flash19enable_sm80_to_sm89INS1_16FlashAttnBwdSm80INS1_25CollectiveMainloopBwdSm80ILi2ELi2EN4cute5tupleIJNS5_1CILi128EEES8_NS7_ILi64EEEEEENS_10bfloat16_tEfNS_4arch4Sm80ELb0ELb1ELb1ELb1ELb1ELb0ELb0ELb0ELi2ELi4ELi4ELi4ELb0EEENS1_21CollectiveEpilogueBwdISA_SB_SD_Li256ELb1ELb0ELi2EEENS1_19SingleTileSchedulerILb1ELb0ELb0ELi128EEEEEEEEEvNT_6ParamsE$_ZN4cute3eso3ESOILb0ELb0EJNS_6LayoutINS_5tupleIJNS3_IJNS_1CILi2EEES5_S5_EEES5_NS3_IJS5_S5_EEEEEENS3_IJNS3_IJNS4_ILi1EEENS4_ILi512EEEiEEENS4_ILi4096EEENS3_IJiiEEEEEEEEjEEC2ERKSF_RKj)
        /*cd94*/ 	.word	0x00000000


	//----- nvinfo : EIATTR_FRAME_SIZE
	.align		4
.L_8782:
        /*cd98*/ 	.byte	0x04, 0x11
        /*cd9a*/ 	.short	(.L_8784 - .L_8783)
	.align		4
.L_8783:
        /*cd9c*/ 	.word	index@($_ZN7cutlass13device_kernelIN5flash19enable_sm80_to_sm89INS1_16FlashAttnBwdSm80INS1_25CollectiveMainloopBwdSm80ILi2ELi2EN4cute5tupleIJNS5_1CILi128EEES8_NS7_ILi64EEEEEENS_10bfloat16_tEfNS_4arch4Sm80ELb0ELb1ELb1ELb1ELb1ELb0ELb0ELb0ELi2ELi4ELi4ELi4ELb0EEENS1_21CollectiveEpilogueBwdISA_SB_SD_Li256ELb1ELb0ELi2EEENS1_19SingleTileSchedulerILb1ELb0ELb0ELi128EEEEEEEEEvNT_6ParamsE$_ZN4cute3eso3ESOILb0ELb0EJNS_6LayoutINS_5tupleIJNS3_IJNS_1CILi2EEES5_S5_EEES5_NS3_IJS5_S5_EEEEEENS3_IJNS3_IJNS4_ILi1EEENS4_ILi512EEEiEEENS4_ILi4096EEENS3_IJiiEEEEEEEENS_10ViewEngineINS_8smem_ptrIPN7cutlass10bfloat16_tEEEEEEEC2ERKSF_RKSM_)
        /*cda0*/ 	.word	0x00000000


	//----- nvinfo : EIATTR_FRAME_SIZE
	.align		4
.L_8784:
        /*cda4*/ 	.byte	0x04, 0x11
        /*cda6*/ 	.short	(.L_8786 - .L_8785)
	.align		4
.L_8785:
        /*cda8*/ 	.word	index@($_ZN7cutlass13device_kernelIN5flash19enable_sm80_to_sm89INS1_16FlashAttnBwdSm80INS1_25CollectiveMainloopBwdSm80ILi2ELi2EN4cute5tupleIJNS5_1CILi128EEES8_NS7_ILi64EEEEEENS_10bfloat16_tEfNS_4arch4Sm80ELb0ELb1ELb1ELb1ELb1ELb0ELb0ELb0ELi2ELi4ELi4ELi4ELb0EEENS1_21CollectiveEpilogueBwdISA_SB_SD_Li256ELb1ELb0ELi2EEENS1_19SingleTileSchedulerILb1ELb0ELb0ELi128EEEEEEEEEvNT_6ParamsE$_ZN4cute3eso3ESOILb0ELb0EJNS_6LayoutINS_5tupleIJNS3_IJNS_1CILi2EEES5_S5_EEES5_NS3_IJNS3_IJS5_S5_EEES5_EEEEEENS3_IJNS3_IJNS4_ILi1EEENS4_ILi512EEEiEEENS4_ILi4096EEENS3_IJNS3_IJiiEEENS4_ILi8192EEEEEEEEEEEjEEC2ERKSI_RKj)
        /*cdac*/ 	.word	0x00000000


	//----- nvinfo : EIATTR_FRAME_SIZE
	.align		4
.L_8786:
        /*cdb0*/ 	.byte	0x04, 0x11
        /*cdb2*/ 	.short	(.L_8788 - .L_8787)
	.align		4
.L_8787:
        /*cdb4*/ 	.word	index@($_ZN7cutlass13device_kernelIN5flash19enable_sm80_to_sm89INS1_16FlashAttnBwdSm80INS1_25CollectiveMainloopBwdSm80ILi2ELi2EN4cute5tupleIJNS5_1CILi128EEES8_NS7_ILi64EEEEEENS_10bfloat16_tEfNS_4arch4Sm80ELb0ELb1ELb1ELb1ELb1ELb0ELb0ELb0ELi2ELi4ELi4ELi4ELb0EEENS1_21CollectiveEpilogueBwdISA_SB_SD_Li256ELb1ELb0ELi2EEENS1_19SingleTileSchedulerILb1ELb0ELb0ELi128EEEEEEEEEvNT_6ParamsE$_ZN4cute3eso3ESOILb0ELb0EJNS_6LayoutINS_5tupleIJNS3_IJNS_1CILi2EEES5_S5_EEES5_NS3_IJNS3_IJS5_S5_EEES5_EEEEEENS3_IJNS3_IJNS4_ILi1EEENS4_ILi512EEEiEEENS4_ILi4096EEENS3_IJNS3_IJiiEEENS4_ILi8192EEEEEEEEEEENS_10ViewEngineINS_8smem_ptrIPN7cutlass10bfloat16_tEEEEEEEC2ERKSI_RKSP_)
        /*cdb8*/ 	.word	0x00000000


	//----- nvinfo : EIATTR_FRAME_SIZE
	.align		4
.L_8788:
        /*cdbc*/ 	.byte	0x04, 0x11
        /*cdbe*/ 	.short	(.L_8790 - .L_8789)
	.align		4
.L_8789:
        /*cdc0*/ 	.word	index@($_ZN7cutlass13device_kernelIN5flash19enable_sm80_to_sm89INS1_16FlashAttnBwdSm80INS1_25CollectiveMainloopBwdSm80ILi2ELi2EN4cute5tupleIJNS5_1CILi128EEES8_NS7_ILi64EEEEEENS_10bfloat16_tEfNS_4arch4Sm80ELb0ELb1ELb1ELb1ELb1ELb0ELb0ELb0ELi2ELi4ELi4ELi4ELb0EEENS1_21CollectiveEpilogueBwdISA_SB_SD_Li256ELb1ELb0ELi2EEENS1_19SingleTileSchedulerILb1ELb0ELb0ELi128EEEEEEEEEvNT_6ParamsE$_ZN4cute3eso3ESOILb0ELb0EJNS_6LayoutINS_5tupleIJNS3_IJNS_1CILi2EEES5_EEES6_NS4_ILi8EEEEEENS3_IJNS3_IJiNS4_ILi512EEEEEENS3_IJiiEEENS4_ILi1024EEEEEEEEjEEC2ERKSE_RKj)
        /*cdc4*/ 	.word	0x00000000


	//----- nvinfo : EIATTR_FRAME_SIZE
	.align		4
.L_8790:
        /*cdc8*/ 	.byte	0x04, 0x11
        /*cdca*/ 	.short	(.L_8792 - .L_8791)
	.align		4
.L_8791:
        /*cdcc*/ 	.word	index@($_ZN7cutlass13device_kernelIN5flash19enable_sm80_to_sm89INS1_16FlashAttnBwdSm80INS1_25CollectiveMainloopBwdSm80ILi2ELi2EN4cute5tupleIJNS5_1CILi128EEES8_NS7_ILi64EEEEEENS_10bfloat16_tEfNS_4arch4Sm80ELb0ELb1ELb1ELb1ELb1ELb0ELb0ELb0ELi2ELi4ELi4ELi4ELb0EEENS1_21CollectiveEpilogueBwdISA_SB_SD_Li256ELb1ELb0ELi2EEENS1_19SingleTileSchedulerILb1ELb0ELb0ELi128EEEEEEEEEvNT_6ParamsE$_ZN4cute3eso3ESOILb0ELb0EJNS_6LayoutINS_5tupleIJNS3_IJNS_1CILi2EEES5_EEES6_NS4_ILi8EEEEEENS3_IJNS3_IJiNS4_ILi512EEEEEENS3_IJiiEEENS4_ILi1024EEEEEEEENS_10ViewEngineINS_8smem_ptrIPN7cutlass10bfloat16_tEEEEEEEC2ERKSE_RKSL_)
        /*cdd0*/ 	.word	0x00000000


	//----- nvinfo : EIATTR_FRAME_SIZE
	.align		4
.L_8792:
        /*cdd4*/ 	.byte	0x04, 0x11
        /*cdd6*/ 	.short	(.L_8794 - .L_8793)
	.align		4
.L_8793:
        /*cdd8*/ 	.word	index@($_ZN7cutlass13device_kernelIN5flash19enable_sm80_to_sm89INS1_16FlashAttnBwdSm80INS1_25CollectiveMainloopBwdSm80ILi2ELi2EN4cute5tupleIJNS5_1CILi128EEES8_NS7_ILi64EEEEEENS_10bfloat16_tEfNS_4arch4Sm80ELb0ELb1ELb1ELb1ELb1ELb0ELb0ELb0ELi2ELi4ELi4ELi4ELb0EEENS1_21CollectiveEpilogueBwdISA_SB_SD_Li256ELb1ELb0ELi2EEENS1_19SingleTileSchedulerILb1ELb0ELb0ELi128EEEEEEEEEvNT_6ParamsE$_ZN4cute3eso3ESOILb0ELb0EJNS_6LayoutINS_5tupleIJNS3_IJNS_1CILi2EEES5_EEENS4_ILi8EEES6_EEENS3_IJNS3_IJNS4_ILi1EEEiEEENS4_ILi1024EEENS3_IJiiEEEEEEEEjEEC2ERKSE_RKj)
        /*cddc*/ 	.word	0x00000000


	//----- nvinfo : EIATTR_FRAME_SIZE
	.align		4
.L_8794:
        /*cde0*/ 	.byte	0x04, 0x11
        /*cde2*/ 	.short	(.L_8796 - .L_8795)
	.align		4
.L_8795:
        /*cde4*/ 	.word	index@($_ZN7cutlass13device_kernelIN5flash19enable_sm80_to_sm89INS1_16FlashAttnBwdSm80INS1_25CollectiveMainloopBwdSm80ILi2ELi2EN4cute5tupleIJNS5_1CILi128EEES8_NS7_ILi64EEEEEENS_10bfloat16_tEfNS_4arch4Sm80ELb0ELb1ELb1ELb1ELb1ELb0ELb0ELb0ELi2ELi4ELi4ELi4ELb0EEENS1_21CollectiveEpilogueBwdISA_SB_SD_Li256ELb1ELb0ELi2EEENS1_19SingleTileSchedulerILb1ELb0ELb0ELi128EEEEEEEEEvNT_6ParamsE$_ZN4cute3eso3ESOILb0ELb0EJNS_6LayoutINS_5tupleIJNS3_IJNS_1CILi2EEES5_EEENS4_ILi8EEES6_EEENS3_IJNS3_IJNS4_ILi1EEEiEEENS4_ILi1024EEENS3_IJiiEEEEEEEENS_10ViewEngineINS_8smem_ptrIPN7cutlass10bfloat16_tEEEEEEEC2ERKSE_RKSL_)
        /*cde8*/ 	.word	0x00000000


	//----- nvinfo : EIATTR_FRAME_SIZE
	.align		4
.L_8796:
        /*cdec*/ 	.byte	0x04, 0x11
        /*cdee*/ 	.short	(.L_8798 - .L_8797)
	.align		4
.L_8797:
        /*cdf0*/ 	.word	index@($_ZN7cutlass13device_kernelIN5flash19enable_sm80_to_sm89INS1_16FlashAttnBwdSm80INS1_25CollectiveMainloopBwdSm80ILi2ELi2EN4cute5tupleIJNS5_1CILi128EEES8_NS7_ILi64EEEEEENS_10bfloat16_tEfNS_4arch4Sm80ELb0ELb1ELb1ELb1ELb1ELb0ELb0ELb0ELi2ELi4ELi4ELi4ELb0EEENS1_21CollectiveEpilogueBwdISA_SB_SD_Li256ELb1ELb0ELi2EEENS1_19SingleTileSchedulerILb1ELb0ELb0ELi128EEEEEEEEEvNT_6ParamsE$_ZN4cute3eso3ESOILb0ELb0EJNS_6LayoutINS_5tupleIJNS3_IJNS_1CILi1EEENS3_IJS5_NS4_ILi2EEES6_EEEEEES6_NS3_IJS6_S6_EEEEEENS3_IJNS3_IJNS4_ILi0EEENS3_IJS5_NS4_ILi256EEEiEEEEEENS4_ILi2048EEENS3_IJiNS4_ILi4096EEEEEEEEEEENS_10ViewEngineINS_8smem_ptrIPjEEEEEEC2ERKSJ_RKSO_)
        /*cdf4*/ 	.word	0x00000000


	//----- nvinfo : EIATTR_FRAME_SIZE
	.align		4
.L_8798:
        /*cdf8*/ 	.byte	0x04, 0x11
        /*cdfa*/ 	.short	(.L_8800 - .L_8799)
	.align		4
.L_8799:
        /*cdfc*/ 	.word	index@($_ZN7cutlass13device_kernelIN5flash19enable_sm80_to_sm89INS1_16FlashAttnBwdSm80INS1_25CollectiveMainloopBwdSm80ILi2ELi2EN4cute5tupleIJNS5_1CILi128EEES8_NS7_ILi64EEEEEENS_10bfloat16_tEfNS_4arch4Sm80ELb0ELb1ELb1ELb1ELb1ELb0ELb0ELb0ELi2ELi4ELi4ELi4ELb0EEENS1_21CollectiveEpilogueBwdISA_SB_SD_Li256ELb1ELb0ELi2EEENS1_19SingleTileSchedulerILb1ELb0ELb0ELi128EEEEEEEEEvNT_6ParamsE$_ZN4cute3eso3ESOILb0ELb0EJNS_6LayoutINS_5tupleIJNS3_IJNS3_IJNS_1CILi8EEENS4_ILi1EEEEEES6_EEENS3_IJNS3_IJS6_S6_EEENS4_ILi2EEEEEEEEENS3_IJNS3_IJNS3_IJS6_NS4_ILi0EEEEEESD_EEENS3_IJNS3_IJSD_SD_EEEiEEEEEEEENS_10ViewEngineINS_8smem_ptrIPN7cutlass10bfloat16_tEEEEEEEC2ERKSJ_RKSQ_)
        /*ce00*/ 	.word	0x00000000


	//----- nvinfo : EIATTR_FRAME_SIZE
	.align		4
.L_8800:
        /*ce04*/ 	.byte	0x04, 0x11
        /*ce06*/ 	.short	(.L_8802 - .L_8801)
	.align		4
.L_8801:
        /*ce08*/ 	.word	index@($_ZN7cutlass13device_kernelIN5flash19enable_sm80_to_sm89INS1_16FlashAttnBwdSm80INS1_25CollectiveMainloopBwdSm80ILi2ELi2EN4cute5tupleIJNS5_1CILi128EEES8_NS7_ILi64EEEEEENS_10bfloat16_tEfNS_4arch4Sm80ELb0ELb1ELb1ELb1ELb1ELb0ELb0ELb0ELi2ELi4ELi4ELi4ELb0EEENS1_21CollectiveEpilogueBwdISA_SB_SD_Li256ELb1ELb0ELi2EEENS1_19SingleTileSchedulerILb1ELb0ELb0ELi128EEEEEEEEEvNT_6ParamsE$_ZN4cute3eso3ESOILb0ELb0EJNS_5tupleIJiiEEEiNS_1CILi0EEEEEC2ERKS3_RKiRKS5_)
        /*ce0c*/ 	.word	0x00000000


	//----- nvinfo : EIATTR_FRAME_SIZE
	.align		4
.L_8802:
        /*ce10*/ 	.byte	0x04, 0x11
        /*ce12*/ 	.short	(.L_8804 - .L_8803)
	.align		4
.L_8803:
        /*ce14*/ 	.word	index@($_ZN7cutlass13device_kernelIN5flash19enable_sm80_to_sm89INS1_16FlashAttnBwdSm80INS1_25CollectiveMainloopBwdSm80ILi2ELi2EN4cute5tupleIJNS5_1CILi128EEES8_NS7_ILi64EEEEEENS_10bfloat16_tEfNS_4arch4Sm80ELb0ELb1ELb1ELb1ELb1ELb0ELb0ELb0ELi2ELi4ELi4ELi4ELb0EEENS1_21CollectiveEpilogueBwdISA_SB_SD_Li256ELb1ELb0ELi2EEENS1_19SingleTileSchedulerILb1ELb0ELb0ELi128EEEEEEEEEvNT_6ParamsE$_ZN4cute3eso3ESOILb0ELb0EJNS_5tupleIJiNS_1CILi512EEEEEENS2_IJiiEEENS3_ILi1024EEEEEC2ERKS5_RKS6_RKS7_)
        /*ce18*/ 	.word	0x00000000


	//----- nvinfo : EIATTR_FRAME_SIZE
	.align		4
.L_8804:
        /*ce1c*/ 	.byte	0x04, 0x11
        /*ce1e*/ 	.short	(.L_8806 - .L_8805)
	.align		4
.L_8805:
        /*ce20*/ 	.word	index@($_ZN7cutlass13device_kernelIN5flash19enable_sm80_to_sm89INS1_16FlashAttnBwdSm80INS1_25CollectiveMainloopBwdSm80ILi2ELi2EN4cute5tupleIJNS5_1CILi128EEES8_NS7_ILi64EEEEEENS_10bfloat16_tEfNS_4arch4Sm80ELb0ELb1ELb1ELb1ELb1ELb0ELb0ELb0ELi2ELi4ELi4ELi4ELb0EEENS1_21CollectiveEpilogueBwdISA_SB_SD_Li256ELb1ELb0ELi2EEENS1_19SingleTileSchedulerILb1ELb0ELb0ELi128EEEEEEEEEvNT_6ParamsE$_ZN4cute3eso3ESOILb0ELb0EJNS_5tupleIJNS_1CILi1EEEiEEENS3_ILi1024EEENS2_IJiiEEEEEC2ERKS5_RKS6_RKS7_)
        /*ce24*/ 	.word	0x00000000


	//----- nvinfo : EIATTR_FRAME_SIZE
	.align		4
.L_8806:
        /*ce28*/ 	.byte	0x04, 0x11
        /*ce2a*/ 	.short	(.L_8808 - .L_8807)
	.align		4
.L_8807:
        /*ce2c*/ 	.word	index@($_ZN7cutlass13device_kernelIN5flash19enable_sm80_to_sm89INS1_16FlashAttnBwdSm80INS1_25CollectiveMainloopBwdSm80ILi2ELi2EN4cute5tupleIJNS5_1CILi128EEES8_NS7_ILi64EEEEEENS_10bfloat16_tEfNS_4arch4Sm80ELb0ELb1ELb1ELb1ELb1ELb0ELb0ELb0ELi2ELi4ELi4ELi4ELb0EEENS1_21CollectiveEpilogueBwdISA_SB_SD_Li256ELb1ELb0ELi2EEENS1_19SingleTileSchedulerILb1ELb0ELb0ELi128EEEEEEEEEvNT_6ParamsE$_ZN4cute3eso3ESOILb0ELb0EJNS_5tupleIJNS_1CILi1EEENS3_ILi512EEEiEEENS3_ILi4096EEENS2_IJiiEEEEEC2ERKS6_RKS7_RKS8_)
        /*ce30*/ 	.word	0x00000000


	//----- nvinfo : EIATTR_FRAME_SIZE
	.align		4
.L_8808:
        /*ce34*/ 	.byte	0x04, 0x11
        /*ce36*/ 	.short	(.L_8810 - .L_8809)
	.align		4
.L_8809:
        /*ce38*/ 	.word	index@($_ZN7cutlass13device_kernelIN5flash19enable_sm80_to_sm89INS1_16FlashAttnBwdSm80INS1_25CollectiveMainloopBwdSm80ILi2ELi2EN4cute5tupleIJNS5_1CILi128EEES8_NS7_ILi64EEEEEENS_10bfloat16_tEfNS_4arch4Sm80ELb0ELb1ELb1ELb1ELb1ELb0ELb0ELb0ELi2ELi4ELi4ELi4ELb0EEENS1_21CollectiveEpilogueBwdISA_SB_SD_Li256ELb1ELb0ELi2EEENS1_19SingleTileSchedulerILb1ELb0ELb0ELi128EEEEEEEEEvNT_6ParamsE$_ZN4cute3eso3ESOILb0ELb0EJNS_5tupleIJNS_1CILi1EEENS3_ILi512EEEiEEENS3_ILi4096EEENS2_IJNS2_IJiiEEENS3_ILi8192EEEEEEEEC2ERKS6_RKS7_RKSA_)
        /*ce3c*/ 	.word	0x00000000


	//----- nvinfo : EIATTR_FRAME_SIZE
	.align		4
.L_8810:
        /*ce40*/ 	.byte	0x04, 0x11
        /*ce42*/ 	.short	(.L_8812 - .L_8811)
	.align		4
.L_8811:
        /*ce44*/ 	.word	index@($_ZN7cutlass13device_kernelIN5flash19enable_sm80_to_sm89INS1_16FlashAttnBwdSm80INS1_25CollectiveMainloopBwdSm80ILi2ELi2EN4cute5tupleIJNS5_1CILi128EEES8_NS7_ILi64EEEEEENS_10bfloat16_tEfNS_4arch4Sm80ELb0ELb1ELb1ELb1ELb1ELb0ELb0ELb0ELi2ELi4ELi4ELi4ELb0EEENS1_21CollectiveEpilogueBwdISA_SB_SD_Li256ELb1ELb0ELi2EEENS1_19SingleTileSchedulerILb1ELb0ELb0ELi128EEEEEEEEEvNT_6ParamsE$_ZN4cute3eso3ESOILb0ELb0EJNS_5tupleIJNS_1CILi0EEENS2_IJNS3_ILi1EEENS3_ILi256EEEiEEEEEENS3_ILi2048EEENS2_IJiNS3_ILi4096EEEEEEEEC2ERKS8_RKS9_RKSB_)
        /*ce48*/ 	.word	0x00000000


	//----- nvinfo : EIATTR_FRAME_SIZE
	.align		4
.L_8812:
        /*ce4c*/ 	.byte	0x04, 0x11
        /*ce4e*/ 	.short	(.L_8814 - .L_8813)
	.align		4
.L_8813:
        /*ce50*/ 	.word	index@($_ZN7cutlass13device_kernelIN5flash19enable_sm80_to_sm89INS1_16FlashAttnBwdSm80INS1_25CollectiveMainloopBwdSm80ILi2ELi2EN4cute5tupleIJNS5_1CILi128EEES8_NS7_ILi64EEEEEENS_10bfloat16_tEfNS_4arch4Sm80ELb0ELb1ELb1ELb1ELb1ELb0ELb0ELb0ELi2ELi4ELi4ELi4ELb0EEENS1_21CollectiveEpilogueBwdISA_SB_SD_Li256ELb1ELb0ELi2EEENS1_19SingleTileSchedulerILb1ELb0ELb0ELi128EEEEEEEEEvNT_6ParamsE$_ZN4cute3eso3ESOILb0ELb0EJNS_14ComposedLayoutINS_7SwizzleILi3ELi3ELi3EEENS_9MixedBitsILj0ELj432EEENS_6LayoutINS_5tupleIJNS8_IJNS_1CILi2EEESA_SA_EEESA_NS9_ILi8EEEEEENS8_IJNS8_IJNS9_ILi64EEESC_NS9_ILi512EEEEEENS9_ILi8192EEENS9_ILi1024EEEEEEEEEEiEEC2ERKSL_RKi)
        /*ce54*/ 	.word	0x00000000


	//----- nvinfo : EIATTR_FRAME_SIZE
	.align		4
.L_8814:
        /*ce58*/ 	.byte	0x04, 0x11
        /*ce5a*/ 	.short	(.L_8816 - .L_8815)
	.align		4
.L_8815:
        /*ce5c*/ 	.word	index@($_ZN7cutlass13device_kernelIN5flash19enable_sm80_to_sm89INS1_16FlashAttnBwdSm80INS1_25CollectiveMainloopBwdSm80ILi2ELi2EN4cute5tupleIJNS5_1CILi128EEES8_NS7_ILi64EEEEEENS_10bfloat16_tEfNS_4arch4Sm80ELb0ELb1ELb1ELb1ELb1ELb0ELb0ELb0ELi2ELi4ELi4ELi4ELb0EEENS1_21CollectiveEpilogueBwdISA_SB_SD_Li256ELb1ELb0ELi2EEENS1_19SingleTileSchedulerILb1ELb0ELb0ELi128EEEEEEEEEvNT_6ParamsE$_ZN4cute3eso3ESOILb0ELb0EJNS_14ComposedLayoutINS_7SwizzleILi3ELi3ELi3EEENS_9MixedBitsILj0ELj432EEENS_6LayoutINS_5tupleIJNS8_IJNS_1CILi2EEESA_SA_EEESA_NS9_ILi8EEEEEENS8_IJNS8_IJNS9_ILi64EEESC_NS9_ILi512EEEEEENS9_ILi8192EEENS9_ILi1024EEEEEEEEEENS_10ViewEngineINS_8smem_ptrIPN7cutlass10bfloat16_tEEEEEEEC2ERKSL_RKSS_)
        /*ce60*/ 	.word	0x00000000


	//----- nvinfo : EIATTR_FRAME_SIZE
	.align		4
.L_8816:
        /*ce64*/ 	.byte	0x04, 0x11
        /*ce66*/ 	.short	(.L_8818 - .L_8817)
	.align		4
.L_8817:
        /*ce68*/ 	.word	index@($_ZN7cutlass13device_kernelIN5flash19enable_sm80_to_sm89INS1_16FlashAttnBwdSm80INS1_25CollectiveMainloopBwdSm80ILi2ELi2EN4cute5tupleIJNS5_1CILi128EEES8_NS7_ILi64EEEEEENS_10bfloat16_tEfNS_4arch4Sm80ELb0ELb1ELb1ELb1ELb1ELb0ELb0ELb0ELi2ELi4ELi4ELi4ELb0EEENS1_21CollectiveEpilogueBwdISA_SB_SD_Li256ELb1ELb0ELi2EEENS1_19SingleTileSchedulerILb1ELb0ELb0ELi128EEEEEEEEEvNT_6ParamsE$_ZN4cute12iter_adaptorIPjNS_8smem_ptrIS1_EEEC2ES1_)
        /*ce6c*/ 	.word	0x00000000


	//----- nvinfo : EIATTR_FRAME_SIZE
	.align		4
.L_8818:
        /*ce70*/ 	.byte	0x04, 0x11
        /*ce72*/ 	.short	(.L_8820 - .L_8819)
	.align		4
.L_8819:
        /*ce74*/ 	.word	index@($_ZN7cutlass13device_kernelIN5flash19enable_sm80_to_sm89INS1_16FlashAttnBwdSm80INS1_25CollectiveMainloopBwdSm80ILi2ELi2EN4cute5tupleIJNS5_1CILi128EEES8_NS7_ILi64EEEEEENS_10bfloat16_tEfNS_4arch4Sm80ELb0ELb1ELb1ELb1ELb1ELb0ELb0ELb0ELi2ELi4ELi4ELi4ELb0EEENS1_21CollectiveEpilogueBwdISA_SB_SD_Li256ELb1ELb0ELi2EEENS1_19SingleTileSchedulerILb1ELb0ELb0ELi128EEEEEEEEEvNT_6ParamsE$_ZN4cute12iter_adaptorIPfNS_8smem_ptrIS1_EEEC2ES1_)
        /*ce78*/ 	.word	0x00000000


	//----- nvinfo : EIATTR_FRAME_SIZE
	.align		4
.L_8820:
        /*ce7c*/ 	.byte	0x04, 0x11
        /*ce7e*/ 	.short	(.L_8822 - .L_8821)
	.align		4
.L_8821:
        /*ce80*/ 	.word	index@($_ZN7cutlass13device_kernelIN5flash19enable_sm80_to_sm89INS1_16FlashAttnBwdSm80INS1_25CollectiveMainloopBwdSm80ILi2ELi2EN4cute5tupleIJNS5_1CILi128EEES8_NS7_ILi64EEEEEENS_10bfloat16_tEfNS_4arch4Sm80ELb0ELb1ELb1ELb1ELb1ELb0ELb0ELb0ELi2ELi4ELi4ELi4ELb0EEENS1_21CollectiveEpilogueBwdISA_SB_SD_Li256ELb1ELb0ELi2EEENS1_19SingleTileSchedulerILb1ELb0ELb0ELi128EEEEEEEEEvNT_6ParamsE$_ZN4cute12iter_adaptorIPfNS_8gmem_ptrIS1_EEEC2ES1_)
        /*ce84*/ 	.word	0x00000000


	//----- nvinfo : EIATTR_FRAME_SIZE
	.align		4
.L_8822:
        /*ce88*/ 	.byte	0x04, 0x11
        /*ce8a*/ 	.short	(.L_8824 - .L_8823)
	.align		4
.L_8823:
        /*ce8c*/ 	.word	index@($_ZN7cutlass13device_kernelIN5flash19enable_sm80_to_sm89INS1_16FlashAttnBwdSm80INS1_25CollectiveMainloopBwdSm80ILi2ELi2EN4cute5tupleIJNS5_1CILi128EEES8_NS7_ILi64EEEEEENS_10bfloat16_tEfNS_4arch4Sm80ELb0ELb1ELb1ELb1ELb1ELb0ELb0ELb0ELi2ELi4ELi4ELi4ELb0EEENS1_21CollectiveEpilogueBwdISA_SB_SD_Li256ELb1ELb0ELi2EEENS1_19SingleTileSchedulerILb1ELb0ELb0ELi128EEEEEEEEEvNT_6ParamsE$_ZN4cute12iter_adaptorIPN7cutlass9uint128_tENS_8smem_ptrIS3_EEEC2ES3_)
        /*ce90*/ 	.word	0x00000000


	//----- nvinfo : EIATTR_FRAME_SIZE
	.align		4
.L_8824:
        /*ce94*/ 	.byte	0x04, 0x11
        /*ce96*/ 	.short	(.L_8826 - .L_8825)
	.align		4
.L_8825:
        /*ce98*/ 	.word	index@($_ZN7cutlass13device_kernelIN5flash19enable_sm80_to_sm89INS1_16FlashAttnBwdSm80INS1_25CollectiveMainloopBwdSm80ILi2ELi2EN4cute5tupleIJNS5_1CILi128EEES8_NS7_ILi64EEEEEENS_10bfloat16_tEfNS_4arch4Sm80ELb0ELb1ELb1ELb1ELb1ELb0ELb0ELb0ELi2ELi4ELi4ELi4ELb0EEENS1_21CollectiveEpilogueBwdISA_SB_SD_Li256ELb1ELb0ELi2EEENS1_19SingleTileSchedulerILb1ELb0ELb0ELi128EEEEEEEEEvNT_6ParamsE$_ZN4cute12iter_adaptorIPN7cutlass10bfloat16_tENS_8smem_ptrIS3_EEEC2ES3_)
        /*ce9c*/ 	.word	0x00000000


	//----- nvinfo : EIATTR_FRAME_SIZE
	.align		4
.L_8826:
        /*cea0*/ 	.byte	0x04, 0x11
        /*cea2*/ 	.short	(.L_8828 - .L_8827)
	.align		4
.L_8827:
        /*cea4*/ 	.word	index@($_ZN7cutlass13device_kernelIN5flash19enable_sm80_to_sm89INS1_16FlashAttnBwdSm80INS1_25CollectiveMainloopBwdSm80ILi2ELi2EN4cute5tupleIJNS5_1CILi128EEES8_NS7_ILi64EEEEEENS_10bfloat16_tEfNS_4arch4Sm80ELb0ELb1ELb1ELb1ELb1ELb0ELb0ELb0ELi2ELi4ELi4ELi4ELb0EEENS1_21CollectiveEpilogueBwdISA_SB_SD_Li256ELb1ELb0ELi2EEENS1_19SingleTileSchedulerILb1ELb0ELb0ELi128EEEEEEEEEvNT_6ParamsE$_ZN4cute12iter_adaptorIPKfNS_8gmem_ptrIS2_EEEC2ES2_)
        /*cea8*/ 	.word	0x00000000


	//----- nvinfo : EIATTR_FRAME_SIZE
	.align		4
.L_8828:
        /*ceac*/ 	.byte	0x04, 0x11
        /*ceae*/ 	.short	(.L_8830 - .L_8829)
	.align		4
.L_8829:
        /*ceb0*/ 	.word	index@($_ZN7cutlass13device_kernelIN5flash19enable_sm80_to_sm89INS1_16FlashAttnBwdSm80INS1_25CollectiveMainloopBwdSm80ILi2ELi2EN4cute5tupleIJNS5_1CILi128EEES8_NS7_ILi64EEEEEENS_10bfloat16_tEfNS_4arch4Sm80ELb0ELb1ELb1ELb1ELb1ELb0ELb0ELb0ELi2ELi4ELi4ELi4ELb0EEENS1_21CollectiveEpilogueBwdISA_SB_SD_Li256ELb1ELb0ELi2EEENS1_19SingleTileSchedulerILb1ELb0ELb0ELi128EEEEEEEEEvNT_6ParamsE$_ZN4cute12iter_adaptorIPKN7cutlass9uint128_tENS_8gmem_ptrIS4_EEEC2ES4_)
        /*ceb4*/ 	.word	0x00000000


	//----- nvinfo : EIATTR_FRAME_SIZE
	.align		4
.L_8830:
        /*ceb8*/ 	.byte	0x04, 0x11
        /*ceba*/ 	.short	(.L_8832 - .L_8831)
	.align		4
.L_8831:
        /*cebc*/ 	.word	index@($_ZN7cutlass13device_kernelIN5flash19enable_sm80_to_sm89INS1_16FlashAttnBwdSm80INS1_25CollectiveMainloopBwdSm80ILi2ELi2EN4cute5tupleIJNS5_1CILi128EEES8_NS7_ILi64EEEEEENS_10bfloat16_tEfNS_4arch4Sm80ELb0ELb1ELb1ELb1ELb1ELb0ELb0ELb0ELi2ELi4ELi4ELi4ELb0EEENS1_21CollectiveEpilogueBwdISA_SB_SD_Li256ELb1ELb0ELi2EEENS1_19SingleTileSchedulerILb1ELb0ELb0ELi128EEEEEEEEEvNT_6ParamsE$_ZN4cute12iter_adaptorIPKN7cutlass10bfloat16_tENS_8gmem_ptrIS4_EEEC2ES4_)
        /*cec0*/ 	.word	0x00000000


	//----- nvinfo : EIATTR_FRAME_SIZE
	.align		4
.L_8832:
        /*cec4*/ 	.byte	0x04, 0x11
        /*cec6*/ 	.short	(.L_8834 - .L_8833)
	.align		4
.L_8833:
        /*cec8*/ 	.word	index@(_ZN7cutlass13device_kernelIN5flash19enable_sm80_to_sm89INS1_16FlashAttnBwdSm80INS1_25CollectiveMainloopBwdSm80ILi2ELi2EN4cute5tupleIJNS5_1CILi128EEES8_NS7_ILi64EEEEEENS_10bfloat16_tEfNS_4arch4Sm80ELb0ELb1ELb1ELb1ELb1ELb0ELb0ELb0ELi2ELi4ELi4ELi4ELb0EEENS1_21CollectiveEpilogueBwdISA_SB_SD_Li256ELb1ELb0ELi2EEENS1_19SingleTileSchedulerILb1ELb0ELb0ELi128EEEEEEEEEvNT_6ParamsE)
        /*cecc*/ 	.word	0x000016e0


	//----- nvinfo : EIATTR_REGCOUNT
	.align		4
.L_8834:
        /*ced0*/ 	.byte	0x04, 0x2f
        /*ced2*/ 	.short	(.L_8836 - .L_8835)
	.align		4
.L_8835:
        /*ced4*/ 	.word	index@(_ZN7cutlass13device_kernelIN5flash19enable_sm80_to_sm89INS1_16FlashAttnBwdSm80INS1_25CollectiveMainloopBwdSm80ILi2ELi2EN4cute5tupleIJNS5_1CILi128EEES8_NS7_ILi64EEEEEENS_10bfloat16_tEfNS_4arch4Sm80ELb0ELb1ELb1ELb1ELb0ELb0ELb0ELb0ELi2ELi4ELi4ELi4ELb0EEENS1_21CollectiveEpilogueBwdISA_SB_SD_Li256ELb1ELb0ELi2EEENS1_19SingleTileSchedulerILb1ELb0ELb0ELi128EEEEEEEEEvNT_6ParamsE)
        /*ced8*/ 	.word	0x0000007f


	//----- nvinfo : EIATTR_FRAME_SIZE
	.align		4
.L_8836:
        /*cedc*/ 	.byte	0x04, 0x11
        /*cede*/ 	.short	(.L_8838 - .L_8837)
	.align		4
.L_8837:
        /*cee0*/ 	.word	index@($_ZN7cutlass13device_kernelIN5flash19enable_sm80_to_sm89INS1_16FlashAttnBwdSm80INS1_25CollectiveMainloopBwdSm80ILi2ELi2EN4cute5tupleIJNS5_1CILi128EEES8_NS7_ILi64EEEEEENS_10bfloat16_tEfNS_4arch4Sm80ELb0ELb1ELb1ELb1ELb0ELb0ELb0ELb0ELi2ELi4ELi4ELi4ELb0EEENS1_21CollectiveEpilogueBwdISA_SB_SD_Li256ELb1ELb0ELi2EEENS1_19SingleTileSchedulerILb1ELb0ELb0ELi128EEEEEEEEEvNT_6ParamsE$min)
        /*cee4*/ 	.word	0x00000000


	//----- nvinfo : EIATTR_FRAME_SIZE
	.align		4
.L_8838:
        /*cee8*/ 	.byte	0x04, 0x11
        /*ceea*/ 	.short	(.L_8840 - .L_8839)
	.align		4
.L_8839:
        /*ceec*/ 	.word	index@($_ZN7cutlass13device_kernelIN5flash19enable_sm80_to_sm89INS1_16FlashAttnBwdSm80INS1_25CollectiveMainloopBwdSm80ILi2ELi2EN4cute5tupleIJNS5_1CILi128EEES8_NS7_ILi64EEEEEENS_10bfloat16_tEfNS_4arch4Sm80ELb0ELb1ELb1ELb1ELb0ELb0ELb0ELb0ELi2ELi4ELi4ELi4ELb0EEENS1_21CollectiveEpilogueBwdISA_SB_SD_Li256ELb1ELb0ELi2EEENS1_19SingleTileSchedulerILb1ELb0ELb0ELi128EEEEEEEEEvNT_6ParamsE$exp2f)
        /*cef0*/ 	.word	0x00000000


	//----- nvinfo : EIATTR_FRAME_SIZE
	.align		4
.L_8840:
        /*cef4*/ 	.byte	0x04, 0x11
        /*cef6*/ 	.short	(.L_8842 - .L_8841)
	.align		4
.L_8841:
        /*cef8*/ 	.word	index@($_ZN7cutlass13device_kernelIN5flash19enable_sm80_to_sm89INS1_16FlashAttnBwdSm80INS1_25CollectiveMainloopBwdSm80ILi2ELi2EN4cute5tupleIJNS5_1CILi128EEES8_NS7_ILi64EEEEEENS_10bfloat16_tEfNS_4arch4Sm80ELb0ELb1ELb1ELb1ELb0ELb0ELb0ELb0ELi2ELi4ELi4ELi4ELb0EEENS1_21CollectiveEpilogueBwdISA_SB_SD_Li256ELb1ELb0ELi2EEENS1_19SingleTileSchedulerILb1ELb0ELb0ELi128EEEEEEEEEvNT_6ParamsE$__umulhi)
        /*cefc*/ 	.word	0x00000000


	//----- nvinfo : EIATTR_FRAME_SIZE
	.align		4
.L_8842:
        /*cf00*/ 	.byte	0x04, 0x11
        /*cf02*/ 	.short	(.L_8844 - .L_8843)
	.align		4
.L_8843:
        /*cf04*/ 	.word	index@($_ZN7cutlass13device_kernelIN5flash19enable_sm80_to_sm89INS1_16FlashAttnBwdSm80INS1_25CollectiveMainloopBwdSm80ILi2ELi2EN4cute5tupleIJNS5_1CILi128EEES8_NS7_ILi64EEEEEENS_10bfloat16_tEfNS_4arch4Sm80ELb0ELb1ELb1ELb1ELb0ELb0ELb0ELb0ELi2ELi4ELi4ELi4ELb0EEENS1_21CollectiveEpilogueBwdISA_SB_SD_Li256ELb1ELb0ELi2EEENS1_19SingleTileSchedulerILb1ELb0ELb0ELi128EEEEEEEEEvNT_6ParamsE$__fAtomicAdd)
        /*cf08*/ 	.word	0x00000000


	//----- nvinfo : EIATTR_FRAME_SIZE
	.align		4
.L_8844:
        /*cf0c*/ 	.byte	0x04, 0x11
        /*cf0e*/ 	.short	(.L_8846 - .L_8845)
	.align		4
.L_8845:
        /*cf10*/ 	.word	index@($_ZN7cutlass13device_kernelIN5flash19enable_sm80_to_sm89INS1_16FlashAttnBwdSm80INS1_25CollectiveMainloopBwdSm80ILi2ELi2EN4cute5tupleIJNS5_1CILi128EEES8_NS7_ILi64EEEEEENS_10bfloat16_tEfNS_4arch4Sm80ELb0ELb1ELb1ELb1ELb0ELb0ELb0ELb0ELi2ELi4ELi4ELi4ELb0EEENS1_21CollectiveEpilogueBwdISA_SB_SD_Li256ELb1ELb0ELi2EEENS1_19SingleTileSchedulerILb1ELb0ELb0ELi128EEEEEEEEEvNT_6ParamsE$_ZZZN5flash25CollectiveMainloopBwdSm80ILi2ELi2EN4cute5tupleIJNS1_1CILi128EEES4_NS3_ILi64EEEEEEN7cutlass10bfloat16_tEfNS7_4arch4Sm80ELb0ELb1ELb1ELb1ELb0ELb0ELb0ELb0ELi2ELi4ELi4ELi4ELb0EE3mmaINS_16FlashAttnBwdSm80ISB_NS_21CollectiveEpilogueBwdIS6_S8_SA_Li256ELb1ELb0ELi2EEENS_19SingleTileSchedulerILb1ELb0ELb0ELi128EEEE13SharedStorageENS1_6TensorINS1_11ArrayEngineIfLm32EEENS1_6LayoutINS2_IJNS2_IJNS3_ILi2EEESO_EEESO_NS3_ILi4EEEEEENS2_IJNS2_IJNS3_ILi1EEESO_EEESQ_NS3_ILi8EEEEEEEEEEEEbRKNSB_6ParamsERT0_S12_iNS2_IJiiiEEERT_ENKUliT_E_clIZSC_ISJ_SX_EbS10_S12_S12_iS13_S15_EUlRS16_iE_EEDaiS16_ENKUlvE1_clEv)
        /*cf14*/ 	.word	0x00000000


	//----- nvinfo : EIATTR_FRAME_SIZE
	.align		4
.L_8846:
        /*cf18*/ 	.byte	0x04, 0x11
        /*cf1a*/ 	.short	(.L_8848 - .L_8847)
	.align		4
.L_8847:
        /*cf1c*/ 	.word	index@($_ZN7cutlass13device_kernelIN5flash19enable_sm80_to_sm89INS1_16FlashAttnBwdSm80INS1_25CollectiveMainloopBwdSm80ILi2ELi2EN4cute5tupleIJNS5_1CILi128EEES8_NS7_ILi64EEEEEENS_10bfloat16_tEfNS_4arch4Sm80ELb0ELb1ELb1ELb1ELb0ELb0ELb0ELb0ELi2ELi4ELi4ELi4ELb0EEENS1_21CollectiveEpilogueBwdISA_SB_SD_Li256ELb1ELb0ELi2EEENS1_19SingleTileSchedulerILb1ELb0ELb0ELi128EEEEEEEEEvNT_6ParamsE$_ZZZN5flash25CollectiveMainloopBwdSm80ILi2ELi2EN4cute5tupleIJNS1_1CILi128EEES4_NS3_ILi64EEEEEEN7cutlass10bfloat16_tEfNS7_4arch4Sm80ELb0ELb1ELb1ELb1ELb0ELb0ELb0ELb0ELi2ELi4ELi4ELi4ELb0EE3mmaINS_16FlashAttnBwdSm80ISB_NS_21CollectiveEpilogueBwdIS6_S8_SA_Li256ELb1ELb0ELi2EEENS_19SingleTileSchedulerILb1ELb0ELb0ELi128EEEE13SharedStorageENS1_6TensorINS1_11ArrayEngineIfLm32EEENS1_6LayoutINS2_IJNS2_IJNS3_ILi2EEESO_EEESO_NS3_ILi4EEEEEENS2_IJNS2_IJNS3_ILi1EEESO_EEESQ_NS3_ILi8EEEEEEEEEEEEbRKNSB_6ParamsERT0_S12_iNS2_IJiiiEEERT_ENKUliT_E_clIZSC_ISJ_SX_EbS10_S12_S12_iS13_S15_EUlRS16_iE_EEDaiS16_ENKUlvE0_clEv)
        /*cf20*/ 	.word	0x00000000


	//----- nvinfo : EIATTR_FRAME_SIZE
	.align		4
.L_8848:
        /*cf24*/ 	.byte	0x04, 0x11
        /*cf26*/ 	.short	(.L_8850 - .L_8849)
	.align		4
.L_8849:
        /*cf28*/ 	.word	index@($_ZN7cutlass13device_kernelIN5flash19enable_sm80_to_sm89INS1_16FlashAttnBwdSm80INS1_25CollectiveMainloopBwdSm80ILi2ELi2EN4cute5tupleIJNS5_1CILi128EEES8_NS7_ILi64EEEEEENS_10bfloat16_tEfNS_4arch4Sm80ELb0ELb1ELb1ELb1ELb0ELb0ELb0ELb0ELi2ELi4ELi4ELi4ELb0EEENS1_21CollectiveEpilogueBwdISA_SB_SD_Li256ELb1ELb0ELi2EEENS1_19SingleTileSchedulerILb1ELb0ELb0ELi128EEEEEEEEEvNT_6ParamsE$_ZZZN5flash25CollectiveMainloopBwdSm80ILi2ELi2EN4cute5tupleIJNS1_1CILi128EEES4_NS3_ILi64EEEEEEN7cutlass10bfloat16_tEfNS7_4arch4Sm80ELb0ELb1ELb1ELb1ELb0ELb0ELb0ELb0ELi2ELi4ELi4ELi4ELb0EE3mmaINS_16FlashAttnBwdSm80ISB_NS_21CollectiveEpilogueBwdIS6_S8_SA_Li256ELb1ELb0ELi2EEENS_19SingleTileSchedulerILb1ELb0ELb0ELi128EEEE13SharedStorageENS1_6TensorINS1_11ArrayEngineIfLm32EEENS1_6LayoutINS2_IJNS2_IJNS3_ILi2EEESO_EEESO_NS3_ILi4EEEEEENS2_IJNS2_IJNS3_ILi1EEESO_EEESQ_NS3_ILi8EEEEEEEEEEEEbRKNSB_6ParamsERT0_S12_iNS2_IJiiiEEERT_ENKUliT_E_clIZSC_ISJ_SX_EbS10_S12_S12_iS13_S15_EUlRS16_iE_EEDaiS16_ENKUlT_E_clIZSC_ISJ_SX_EbS10_S12_S12_iS13_S15_EUlvE0_EEDaS1B_)
        /*cf2c*/ 	.word	0x00000000


	//----- nvinfo : EIATTR_FRAME_SIZE
	.align		4
.L_8850:
        /*cf30*/ 	.byte	0x04, 0x11
        /*cf32*/ 	.short	(.L_8852 - .L_8851)
	.align		4
.L_8851:
        /*cf34*/ 	.word	index@($_ZN7cutlass13device_kernelIN5flash19enable_sm80_to_sm89INS1_16FlashAttnBwdSm80INS1_25CollectiveMainloopBwdSm80ILi2ELi2EN4cute5tupleIJNS5_1CILi128EEES8_NS7_ILi64EEEEEENS_10bfloat16_tEfNS_4arch4Sm80ELb0ELb1ELb1ELb1ELb0ELb0ELb0ELb0ELi2ELi4ELi4ELi4ELb0EEENS1_21CollectiveEpilogueBwdISA_SB_SD_Li256ELb1ELb0ELi2EEENS1_19SingleTileSchedulerILb1ELb0ELb0ELi128EEEEEEEEEvNT_6ParamsE$_ZZN5flash25CollectiveMainloopBwdSm80ILi2ELi2EN4cute5tupleIJNS1_1CILi128EEES4_NS3_ILi64EEEEEEN7cutlass10bfloat16_tEfNS7_4arch4Sm80ELb0ELb1ELb1ELb1ELb0ELb0ELb0ELb0ELi2ELi4ELi4ELi4ELb0EE3mmaINS_16FlashAttnBwdSm80ISB_NS_21CollectiveEpilogueBwdIS6_S8_SA_Li256ELb1ELb0ELi2EEENS_19SingleTileSchedulerILb1ELb0ELb0ELi128EEEE13SharedStorageENS1_6TensorINS1_11ArrayEngineIfLm32EEENS1_6LayoutINS2_IJNS2_IJNS3_ILi2EEESO_EEESO_NS3_ILi4EEEEEENS2_IJNS2_IJNS3_ILi1EEESO_EEESQ_NS3_ILi8EEEEEEEEEEEEbRKNSB_6ParamsERT0_S12_iNS2_IJiiiEEERT_ENKUlvE_clEv)
        /*cf38*/ 	.word	0x00000000


	//----- nvinfo : EIATTR_FRAME_SIZE
	.align		4
.L_8852:
        /*cf3c*/ 	.byte	0x04, 0x11
        /*cf3e*/ 	.short	(.L_8854 - .L_8853)
	.align		4
.L_8853:
        /*cf40*/ 	.word	index@($_ZN7cutlass13device_kernelIN5flash19enable_sm80_to_sm89INS1_16FlashAttnBwdSm80INS1_25CollectiveMainloopBwdSm80ILi2ELi2EN4cute5tupleIJNS5_1CILi128EEES8_NS7_ILi64EEEEEENS_10bfloat16_tEfNS_4arch4Sm80ELb0ELb1ELb1ELb1ELb0ELb0ELb0ELb0ELi2ELi4ELi4ELi4ELb0EEENS1_21CollectiveEpilogueBwdISA_SB_SD_Li256ELb1ELb0ELi2EEENS1_19SingleTileSchedulerILb1ELb0ELb0ELi128EEEEEEEEEvNT_6ParamsE$_ZZN5flash25CollectiveMainloopBwdSm80ILi2ELi2EN4cute5tupleIJNS1_1CILi128EEES4_NS3_ILi64EEEEEEN7cutlass10bfloat16_tEfNS7_4arch4Sm80ELb0ELb1ELb1ELb1ELb0ELb0ELb0ELb0ELi2ELi4ELi4ELi4ELb0EE3mmaINS_16FlashAttnBwdSm80ISB_NS_21CollectiveEpilogueBwdIS6_S8_SA_Li256ELb1ELb0ELi2EEENS_19SingleTileSchedulerILb1ELb0ELb0ELi128EEEE13SharedStorageENS1_6TensorINS1_11ArrayEngineIfLm32EEENS1_6LayoutINS2_IJNS2_IJNS3_ILi2EEESO_EEESO_NS3_ILi4EEEEEENS2_IJNS2_IJNS3_ILi1EEESO_EEESQ_NS3_ILi8EEEEEEEEEEEEbRKNSB_6ParamsERT0_S12_iNS2_IJiiiEEERT_ENKUlvE0_clEv)
        /*cf44*/ 	.word	0x00000000


	//----- nvinfo : EIATTR_FRAME_SIZE
	.align		4
.L_8854:
        /*cf48*/ 	.byte	0x04, 0x11
        /*cf4a*/ 	.short	(.L_8856 - .L_8855)
	.align		4
.L_8855:
        /*cf4c*/ 	.word	index@($_ZN7cutlass13device_kernelIN5flash19enable_sm80_to_sm89INS1_16FlashAttnBwdSm80INS1_25CollectiveMainloopBwdSm80ILi2ELi2EN4cute5tupleIJNS5_1CILi128EEES8_NS7_ILi64EEEEEENS_10bfloat16_tEfNS_4arch4Sm80ELb0ELb1ELb1ELb1ELb0ELb0ELb0ELb0ELi2ELi4ELi4ELi4ELb0EEENS1_21CollectiveEpilogueBwdISA_SB_SD_Li256ELb1ELb0ELi2EEENS1_19SingleTileSchedulerILb1ELb0ELb0ELi128EEEEEEEEEvNT_6ParamsE$_ZZN5flash25CollectiveMainloopBwdSm80ILi2ELi2EN4cute5tupleIJNS1_1CILi128EEES4_NS3_ILi64EEEEEEN7cutlass10bfloat16_tEfNS7_4arch4Sm80ELb0ELb1ELb1ELb1ELb0ELb0ELb0ELb0ELi2ELi4ELi4ELi4ELb0EE3mmaINS_16FlashAttnBwdSm80ISB_NS_21CollectiveEpilogueBwdIS6_S8_SA_Li256ELb1ELb0ELi2EEENS_19SingleTileSchedulerILb1ELb0ELb0ELi128EEEE13SharedStorageENS1_6TensorINS1_11ArrayEngineIfLm32EEENS1_6LayoutINS2_IJNS2_IJNS3_ILi2EEESO_EEESO_NS3_ILi4EEEEEENS2_IJNS2_IJNS3_ILi1EEESO_EEESQ_NS3_ILi8EEEEEEEEEEEEbRKNSB_6ParamsERT0_S12_iNS2_IJiiiEEERT_ENKUliiE_clEii)
        /*cf50*/ 	.word	0x00000000


	//----- nvinfo : EIATTR_FRAME_SIZE
	.align		4
.L_8856:
        /*cf54*/ 	.byte	0x04, 0x11
        /*cf56*/ 	.short	(.L_8858 - .L_8857)
	.align		4
.L_8857:
        /*cf58*/ 	.word	index@($_ZN7cutlass13device_kernelIN5flash19enable_sm80_to_sm89INS1_16FlashAttnBwdSm80INS1_25CollectiveMainloopBwdSm80ILi2ELi2EN4cute5tupleIJNS5_1CILi128EEES8_NS7_ILi64EEEEEENS_10bfloat16_tEfNS_4arch4Sm80ELb0ELb1ELb1ELb1ELb0ELb0ELb0ELb0ELi2ELi4ELi4ELi4ELb0EEENS1_21CollectiveEpilogueBwdISA_SB_SD_Li256ELb1ELb0ELi2EEENS1_19SingleTileSchedulerILb1ELb0ELb0ELi128EEEEEEEEEvNT_6ParamsE$_ZZN5flash25CollectiveMainloopBwdSm80ILi2ELi2EN4cute5tupleIJNS1_1CILi128EEES4_NS3_ILi64EEEEEEN7cutlass10bfloat16_tEfNS7_4arch4Sm80ELb0ELb1ELb1ELb1ELb0ELb0ELb0ELb0ELi2ELi4ELi4ELi4ELb0EE3mmaINS_16FlashAttnBwdSm80ISB_NS_21CollectiveEpilogueBwdIS6_S8_SA_Li256ELb1ELb0ELi2EEENS_19SingleTileSchedulerILb1ELb0ELb0ELi128EEEE13SharedStorageENS1_6TensorINS1_11ArrayEngineIfLm32EEENS1_6LayoutINS2_IJNS2_IJNS3_ILi2EEESO_EEESO_NS3_ILi4EEEEEENS2_IJNS2_IJNS3_ILi1EEESO_EEESQ_NS3_ILi8EEEEEEEEEEEEbRKNSB_6ParamsERT0_S12_iNS2_IJiiiEEERT_ENKUliiE0_clEii)
        /*cf5c*/ 	.word	0x00000000


	//----- nvinfo : EIATTR_FRAME_SIZE
	.align		4
.L_8858:
        /*cf60*/ 	.byte	0x04, 0x11
        /*cf62*/ 	.short	(.L_8860 - .L_8859)
	.align		4
.L_8859:
        /*cf64*/ 	.word	index@($_ZN7cutlass13device_kernelIN5flash19enable_sm80_to_sm89INS1_16FlashAttnBwdSm80INS1_25CollectiveMainloopBwdSm80ILi2ELi2EN4cute5tupleIJNS5_1CILi128EEES8_NS7_ILi64EEEEEENS_10bfloat16_tEfNS_4arch4Sm80ELb0ELb1ELb1ELb1ELb0ELb0ELb0ELb0ELi2ELi4ELi4ELi4ELb0EEENS1_21CollectiveEpilogueBwdISA_SB_SD_Li256ELb1ELb0ELi2EEENS1_19SingleTileSchedulerILb1ELb0ELb0ELi128EEEEEEEEEvNT_6ParamsE$_ZZN5flash25CollectiveMainloopBwdSm80ILi2ELi2EN4cute5tupleIJNS1_1CILi128EEES4_NS3_ILi64EEEEEEN7cutlass10bfloat16_tEfNS7_4arch4Sm80ELb0ELb1ELb1ELb1ELb0ELb0ELb0ELb0ELi2ELi4ELi4ELi4ELb0EE3mmaINS_16FlashAttnBwdSm80ISB_NS_21CollectiveEpilogueBwdIS6_S8_SA_Li256ELb1ELb0ELi2EEENS_19SingleTileSchedulerILb1ELb0ELb0ELi128EEEE13SharedStorageENS1_6TensorINS1_11ArrayEngineIfLm32EEENS1_6LayoutINS2_IJNS2_IJNS3_ILi2EEESO_EEESO_NS3_ILi4EEEEEENS2_IJNS2_IJNS3_ILi1EEESO_EEESQ_NS3_ILi8EEEEEEEEEEEEbRKNSB_6ParamsERT0_S12_iNS2_IJiiiEEERT_ENKUliT_E_clIZSC_ISJ_SX_EbS10_S12_S12_iS13_S15_EUlRS16_iE_EEDaiS16_)
        /*cf68*/ 	.word	0x00000000


	//----- nvinfo : EIATTR_FRAME_SIZE
	.align		4
.L_8860:
        /*cf6c*/ 	.byte	0x04, 0x11
        /*cf6e*/ 	.short	(.L_8862 - .L_8861)
	.align		4
.L_8861:
        /*cf70*/ 	.word	index@($_ZN7cutlass13device_kernelIN5flash19enable_sm80_to_sm89INS1_16FlashAttnBwdSm80INS1_25CollectiveMainloopBwdSm80ILi2ELi2EN4cute5tupleIJNS5_1CILi128EEES8_NS7_ILi64EEEEEENS_10bfloat16_tEfNS_4arch4Sm80ELb0ELb1ELb1ELb1ELb0ELb0ELb0ELb0ELi2ELi4ELi4ELi4ELb0EEENS1_21CollectiveEpilogueBwdISA_SB_SD_Li256ELb1ELb0ELi2EEENS1_19SingleTileSchedulerILb1ELb0ELb0ELi128EEEEEEEEEvNT_6ParamsE$_ZZN5flash25CollectiveMainloopBwdSm80ILi2ELi2EN4cute5tupleIJNS1_1CILi128EEES4_NS3_ILi64EEEEEEN7cutlass10bfloat16_tEfNS7_4arch4Sm80ELb0ELb1ELb1ELb1ELb0ELb0ELb0ELb0ELi2ELi4ELi4ELi4ELb0EE3mmaINS_16FlashAttnBwdSm80ISB_NS_21CollectiveEpilogueBwdIS6_S8_SA_Li256ELb1ELb0ELi2EEENS_19SingleTileSchedulerILb1ELb0ELb0ELi128EEEE13SharedStorageENS1_6TensorINS1_11ArrayEngineIfLm32EEENS1_6LayoutINS2_IJNS2_IJNS3_ILi2EEESO_EEESO_NS3_ILi4EEEEEENS2_IJNS2_IJNS3_ILi1EEESO_EEESQ_NS3_ILi8EEEEEEEEEEEEbRKNSB_6ParamsERT0_S12_iNS2_IJiiiEEERT_ENKUlRT_iE_clINSK_INSL_IfLm64EEENSN_INS2_IJSP_SO_SU_EEESV_EEEEEEDaS17_i)
        /*cf74*/ 	.word	0x00000000


	//----- nvinfo : EIATTR_FRAME_SIZE
	.align		4
.L_8862:
        /*cf78*/ 	.byte	0x04, 0x11
        /*cf7a*/ 	.short	(.L_8864 - .L_8863)
	.align		4
.L_8863:
        /*cf7c*/ 	.word	index@($_ZN7cutlass13device_kernelIN5flash19enable_sm80_to_sm89INS1_16FlashAttnBwdSm80INS1_25CollectiveMainloopBwdSm80ILi2ELi2EN4cute5tupleIJNS5_1CILi128EEES8_NS7_ILi64EEEEEENS_10bfloat16_tEfNS_4arch4Sm80ELb0ELb1ELb1ELb1ELb0ELb0ELb0ELb0ELi2ELi4ELi4ELi4ELb0EEENS1_21CollectiveEpilogueBwdISA_SB_SD_Li256ELb1ELb0ELi2EEENS1_19SingleTileSchedulerILb1ELb0ELb0ELi128EEEEEEEEEvNT_6ParamsE$_ZZN4cuteplIJiiEJiiEEEDaRKNS_15ArithmeticTupleIJDpT_EEERKNS1_IJDpT0_EEEENKUlDpRKT_E_clIJiiEEEDaSF_)
        /*cf80*/ 	.word	0x00000000


	//----- nvinfo : EIATTR_FRAME_SIZE
	.align		4
.L_8864:
        /*cf84*/ 	.byte	0x04, 0x11
        /*cf86*/ 	.short	(.L_8866 - .L_8865)
	.align		4
.L_8865:
        /*cf88*/ 	.word	index@($_ZN7cutlass13device_kernelIN5flash19enable_sm80_to_sm89INS1_16FlashAttnBwdSm80INS1_25CollectiveMainloopBwdSm80ILi2ELi2EN4cute5tupleIJNS5_1CILi128EEES8_NS7_ILi64EEEEEENS_10bfloat16_tEfNS_4arch4Sm80ELb0ELb1ELb1ELb1ELb0ELb0ELb0ELb0ELi2ELi4ELi4ELi4ELb0EEENS1_21CollectiveEpilogueBwdISA_SB_SD_Li256ELb1ELb0ELi2EEENS1_19SingleTileSchedulerILb1ELb0ELb0ELi128EEEEEEEEEvNT_6ParamsE$_ZZN4cuteplIJiiEJiNS_1CILi0EEEEEEDaRKNS_15ArithmeticTupleIJDpT_EEERKNS3_IJDpT0_EEEENKUlDpRKT_E_clIJiiEEEDaSH_)
        /*cf8c*/ 	.word	0x00000000


	//----- nvinfo : EIATTR_FRAME_SIZE
	.align		4
.L_8866:
        /*cf90*/ 	.byte	0x04, 0x11
        /*cf92*/ 	.short	(.L_8868 - .L_8867)
	.align		4
.L_8867:
        /*cf94*/ 	.word	index@($_ZN7cutlass13device_kernelIN5flash19enable_sm80_to_sm89INS1_16FlashAttnBwdSm80INS1_25CollectiveMainloopBwdSm80ILi2ELi2EN4cute5tupleIJNS5_1CILi128EEES8_NS7_ILi64EEEEEENS_10bfloat16_tEfNS_4arch4Sm80ELb0ELb1ELb1ELb1ELb0ELb0ELb0ELb0ELi2ELi4ELi4ELi4ELb0EEENS1_21CollectiveEpilogueBwdISA_SB_SD_Li256ELb1ELb0ELi2EEENS1_19SingleTileSchedulerILb1ELb0ELb0ELi128EEEEEEEEEvNT_6ParamsE$_ZZN4cuteplIJiiEJNS_1CILi0EEES2_EEEDaRKNS_15ArithmeticTupleIJDpT_EEERKNS3_IJDpT0_EEEENKUlDpRKT_E_clIJiiEEEDaSH_)
        /*cf98*/ 	.word	0x00000000


	//----- nvinfo : EIATTR_FRAME_SIZE
	.align		4
.L_8868:
        /*cf9c*/ 	.byte	0x04, 0x11
        /*cf9e*/ 	.short	(.L_8870 - .L_8869)
	.align		4
.L_8869:
        /*cfa0*/ 	.word	index@($_ZN7cutlass13device_kernelIN5flash19enable_sm80_to_sm89INS1_16FlashAttnBwdSm80INS1_25CollectiveMainloopBwdSm80ILi2ELi2EN4cute5tupleIJNS5_1CILi128EEES8_NS7_ILi64EEEEEENS_10bfloat16_tEfNS_4arch4Sm80ELb0ELb1ELb1ELb1ELb0ELb0ELb0ELb0ELi2ELi4ELi4ELi4ELb0EEENS1_21CollectiveEpilogueBwdISA_SB_SD_Li256ELb1ELb0ELi2EEENS1_19SingleTileSchedulerILb1ELb0ELb0ELi128EEEEEEEEEvNT_6ParamsE$_ZZN4cuteplIJiEJiEEEDaRKNS_15ArithmeticTupleIJDpT_EEERKNS1_IJDpT0_EEEENKUlDpRKT_E_clIJiEEEDaSF_)
        /*cfa4*/ 	.word	0x00000000


	//----- nvinfo : EIATTR_FRAME_SIZE
	.align		4
.L_8870:
        /*cfa8*/ 	.byte	0x04, 0x11
        /*cfaa*/ 	.short	(.L_8872 - .L_8871)
	.align		4
.L_8871:
        /*cfac*/ 	.word	index@($_ZN7cutlass13device_kernelIN5flash19enable_sm80_to_sm89INS1_16FlashAttnBwdSm80INS1_25CollectiveMainloopBwdSm80ILi2ELi2EN4cute5tupleIJNS5_1CILi128EEES8_NS7_ILi64EEEEEENS_10bfloat16_tEfNS_4arch4Sm80ELb0ELb1ELb1ELb1ELb0ELb0ELb0ELb0ELi2ELi4ELi4ELi4ELb0EEENS1_21CollectiveEpilogueBwdISA_SB_SD_Li256ELb1ELb0ELi2EEENS1_19SingleTileSchedulerILb1ELb0ELb0ELi128EEEEEEEEEvNT_6ParamsE$_ZZN4cuteplIJiEJNS_1CILi0EEEiEEEDaRKNS_15ArithmeticTupleIJDpT_EEERKNS3_IJDpT0_EEEENKUlDpRKT_E_clIJiiEEEDaSH_)
        /*cfb0*/ 	.word	0x00000000


	//----- nvinfo : EIATTR_FRAME_SIZE
	.align		4
.L_8872:
        /*cfb4*/ 	.byte	0x04, 0x11
        /*cfb6*/ 	.short	(.L_8874 - .L_8873)
	.align		4
.L_8873:
        /*cfb8*/ 	.word	index@($_ZN7cutlass13device_kernelIN5flash19enable_sm80_to_sm89INS1_16FlashAttnBwdSm80INS1_25CollectiveMainloopBwdSm80ILi2ELi2EN4cute5tupleIJNS5_1CILi128EEES8_NS7_ILi64EEEEEENS_10bfloat16_tEfNS_4arch4Sm80ELb0ELb1ELb1ELb1ELb0ELb0ELb0ELb0ELi2ELi4ELi4ELi4ELb0EEENS1_21CollectiveEpilogueBwdISA_SB_SD_Li256ELb1ELb0ELi2EEENS1_19SingleTileSchedulerILb1ELb0ELb0ELi128EEEEEEEEEvNT_6ParamsE$_ZZN4cuteplIJiEJNS_1CILi0EEES2_EEEDaRKNS_15ArithmeticTupleIJDpT_EEERKNS3_IJDpT0_EEEENKUlDpRKT_E_clIJiS2_EEEDaSH_)
        /*cfbc*/ 	.word	0x00000000


	//----- nvinfo : EIATTR_FRAME_SIZE
	.align		4
.L_8874:
        /*cfc0*/ 	.byte	0x04, 0x11
        /*cfc2*/ 	.short	(.L_8876 - .L_8875)
	.align		4
.L_8875:
        /*cfc4*/ 	.word	index@($_ZN7cutlass13device_kernelIN5flash19enable_sm80_to_sm89INS1_16FlashAttnBwdSm80INS1_25CollectiveMainloopBwdSm80ILi2ELi2EN4cute5tupleIJNS5_1CILi128EEES8_NS7_ILi64EEEEEENS_10bfloat16_tEfNS_4arch4Sm80ELb0ELb1ELb1ELb1ELb0ELb0ELb0ELb0ELi2ELi4ELi4ELi4ELb0EEENS1_21CollectiveEpilogueBwdISA_SB_SD_Li256ELb1ELb0ELi2EEENS1_19SingleTileSchedulerILb1ELb0ELb0ELi128EEEEEEEEEvNT_6ParamsE$_ZZN4cuteplIJiEJNS_1CILi0EEEEEEDaRKNS_15ArithmeticTupleIJDpT_EEERKNS3_IJDpT0_EEEENKUlDpRKT_E_clIJiEEEDaSH_)
        /*cfc8*/ 	.word	0x00000000


	//----- nvinfo : EIATTR_FRAME_SIZE
	.align		4
.L_8876:
        /*cfcc*/ 	.byte	0x04, 0x11
        /*cfce*/ 	.short	(.L_8878 - .L_8877)
	.align		4
.L_8877:
        /*cfd0*/ 	.word	index@($_ZN7cutlass13device_kernelIN5flash19enable_sm80_to_sm89INS1_16FlashAttnBwdSm80INS1_25CollectiveMainloopBwdSm80ILi2ELi2EN4cute5tupleIJNS5_1CILi128EEES8_NS7_ILi64EEEEEENS_10bfloat16_tEfNS_4arch4Sm80ELb0ELb1ELb1ELb1ELb0ELb0ELb0ELb0ELi2ELi4ELi4ELi4ELb0EEENS1_21CollectiveEpilogueBwdISA_SB_SD_Li256ELb1ELb0ELi2EEENS1_19SingleTileSchedulerILb1ELb0ELb0ELi128EEEEEEEEEvNT_6ParamsE$_ZZN4cuteplIJNS_1CILi0EEEiEJiEEEDaRKNS_15ArithmeticTupleIJDpT_EEERKNS3_IJDpT0_EEEENKUlDpRKT_E_clIJiiEEEDaSH_)
        /*cfd4*/ 	.word	0x00000000


	//----- nvinfo : EIATTR_FRAME_SIZE
	.align		4
.L_8878:
        /*cfd8*/ 	.byte	0x04, 0x11
        /*cfda*/ 	.short	(.L_8880 - .L_8879)
	.align		4
.L_8879:
        /*cfdc*/ 	.word	index@($_ZN7cutlass13device_kernelIN5flash19enable_sm80_to_sm89INS1_16FlashAttnBwdSm80INS1_25CollectiveMainloopBwdSm80ILi2ELi2EN4cute5tupleIJNS5_1CILi128EEES8_NS7_ILi64EEEEEENS_10bfloat16_tEfNS_4arch4Sm80ELb0ELb1ELb1ELb1ELb0ELb0ELb0ELb0ELi2ELi4ELi4ELi4ELb0EEENS1_21CollectiveEpilogueBwdISA_SB_SD_Li256ELb1ELb0ELi2EEENS1_19SingleTileSchedulerILb1ELb0ELb0ELi128EEEEEEEEEvNT_6ParamsE$_ZZN4cuteplIJNS_1CILi0EEEiEJS2_iEEEDaRKNS_15ArithmeticTupleIJDpT_EEERKNS3_IJDpT0_EEEENKUlDpRKT_E_clIJS2_iEEEDaSH_)
        /*cfe0*/ 	.word	0x00000000


	//----- nvinfo : EIATTR_FRAME_SIZE
	.align		4
.L_8880:
        /*cfe4*/ 	.byte	0x04, 0x11
        /*cfe6*/ 	.short	(.L_8882 - .L_8881)
	.align		4
.L_8881:
        /*cfe8*/ 	.word	index@($_ZN7cutlass13device_kernelIN5flash19enable_sm80_to_sm89INS1_16FlashAttnBwdSm80INS1_25CollectiveMainloopBwdSm80ILi2ELi2EN4cute5tupleIJNS5_1CILi128EEES8_NS7_ILi64EEEEEENS_10bfloat16_tEfNS_4arch4Sm80ELb0ELb1ELb1ELb1ELb0ELb0ELb0ELb0ELi2ELi4ELi4ELi4ELb0EEENS1_21CollectiveEpilogueBwdISA_SB_SD_Li256ELb1ELb0ELi2EEENS1_19SingleTileSchedulerILb1ELb0ELb0ELi128EEEEEEEEEvNT_6ParamsE$_ZZN4cuteplIJNS_1CILi0EEES2_EJiiEEEDaRKNS_15ArithmeticTupleIJDpT_EEERKNS3_IJDpT0_EEEENKUlDpRKT_E_clIJiiEEEDaSH_)
        /*cfec*/ 	.word	0x00000000


	//----- nvinfo : EIATTR_FRAME_SIZE
	.align		4
.L_8882:
        /*cff0*/ 	.byte	0x04, 0x11
        /*cff2*/ 	.short	(.L_8884 - .L_8883)
	.align		4
.L_8883:
        /*cff4*/ 	.word	index@($_ZN7cutlass13device_kernelIN5flash19enable_sm80_to_sm89INS1_16FlashAttnBwdSm80INS1_25CollectiveMainloopBwdSm80ILi2ELi2EN4cute5tupleIJNS5_1CILi128EEES8_NS7_ILi64EEEEEENS_10bfloat16_tEfNS_4arch4Sm80ELb0ELb1ELb1ELb1ELb0ELb0ELb0ELb0ELi2ELi4ELi4ELi4ELb0EEENS1_21CollectiveEpilogueBwdISA_SB_SD_Li256ELb1ELb0ELi2EEENS1_19SingleTileSchedulerILb1ELb0ELb0ELi128EEEEEEEEEvNT_6ParamsE$_ZZN4cuteplIJNS_1CILi0EEES2_EJiS2_EEEDaRKNS_15ArithmeticTupleIJDpT_EEERKNS3_IJDpT0_EEEENKUlDpRKT_E_clIJiS2_EEEDaSH_)
        /*cff8*/ 	.word	0x00000000


	//----- nvinfo : EIATTR_FRAME_SIZE
	.align		4
.L_8884:
        /*cffc*/ 	.byte	0x04, 0x11
        /*cffe*/ 	.short	(.L_8886 - .L_8885)
	.align		4
.L_8885:
        /*d000*/ 	.word	index@($_ZN7cutlass13device_kernelIN5flash19enable_sm80_to_sm89INS1_16FlashAttnBwdSm80INS1_25CollectiveMainloopBwdSm80ILi2ELi2EN4cute5tupleIJNS5_1CILi128EEES8_NS7_ILi64EEEEEENS_10bfloat16_tEfNS_4arch4Sm80ELb0ELb1ELb1ELb1ELb0ELb0ELb0ELb0ELi2ELi4ELi4ELi4ELb0EEENS1_21CollectiveEpilogueBwdISA_SB_SD_Li256ELb1ELb0ELi2EEENS1_19SingleTileSchedulerILb1ELb0ELb0ELi128EEEEEEEEEvNT_6ParamsE$_ZZN4cuteplIJNS_1CILi0EEES2_EJiEEEDaRKNS_15ArithmeticTupleIJDpT_EEERKNS3_IJDpT0_EEEENKUlDpRKT_E_clIJiS2_EEEDaSH_)
        /*d004*/ 	.word	0x00000000


	//----- nvinfo : EIATTR_FRAME_SIZE
	.align		4
.L_8886:
        /*d008*/ 	.byte	0x04, 0x11
        /*d00a*/ 	.short	(.L_8888 - .L_8887)
	.align		4
.L_8887:
        /*d00c*/ 	.word	index@($_ZN7cutlass13device_kernelIN5flash19enable_sm80_to_sm89INS1_16FlashAttnBwdSm80INS1_25CollectiveMainloopBwdSm80ILi2ELi2EN4cute5tupleIJNS5_1CILi128EEES8_NS7_ILi64EEEEEENS_10bfloat16_tEfNS_4arch4Sm80ELb0ELb1ELb1ELb1ELb0ELb0ELb0ELb0ELi2ELi4ELi4ELi4ELb0EEENS1_21CollectiveEpilogueBwdISA_SB_SD_Li256ELb1ELb0ELi2EEENS1_19SingleTileSchedulerILb1ELb0ELb0ELi128EEEEEEEEEvNT_6ParamsE$_ZZN4cute9transformINS_5tupleIJiiiNS_1CILi0EEEEEENS1_IJNS2_ILi32EEENS2_ILi4EEENS2_ILi2EEENS2_ILi1EEEEEENS1_IJS8_S8_S8_S8_EEEZNS_7crd2crdIS4_S9_SA_EEDaRKT_RKT0_RKT1_EUlRKT_RKT0_RKT1_E_EEDaSE_SH_SK_OT2_ENKUlDpSN_E_clIJiiiS3_EEEDaSX_)
        /*d010*/ 	.word	0x00000000


	//----- nvinfo : EIATTR_FRAME_SIZE
	.align		4
.L_8888:
        /*d014*/ 	.byte	0x04, 0x11
        /*d016*/ 	.short	(.L_8890 - .L_8889)
	.align		4
.L_8889:
        /*d018*/ 	.word	index@($_ZN7cutlass13device_kernelIN5flash19enable_sm80_to_sm89INS1_16FlashAttnBwdSm80INS1_25CollectiveMainloopBwdSm80ILi2ELi2EN4cute5tupleIJNS5_1CILi128EEES8_NS7_ILi64EEEEEENS_10bfloat16_tEfNS_4arch4Sm80ELb0ELb1ELb1ELb1ELb0ELb0ELb0ELb0ELi2ELi4ELi4ELi4ELb0EEENS1_21CollectiveEpilogueBwdISA_SB_SD_Li256ELb1ELb0ELi2EEENS1_19SingleTileSchedulerILb1ELb0ELb0ELi128EEEEEEEEEvNT_6ParamsE$_ZZN4cute9transformINS_5tupleIJiiNS_1CILi0EEEEEENS1_IJNS1_IJNS2_ILi4EEENS2_ILi8EEEEEES5_NS2_ILi1EEEEEEZNS_7idx2crdIS4_S9_EEDaRKT_RKT0_EUlRKT_RKT0_E_EEDaSD_SG_OT1_ENKUlDpSJ_E_clIJNS1_IJiiEEEiS3_EEEDaSQ_)
        /*d01c*/ 	.word	0x00000000


	//----- nvinfo : EIATTR_FRAME_SIZE
	.align		4
.L_8890:
        /*d020*/ 	.byte	0x04, 0x11
        /*d022*/ 	.short	(.L_8892 - .L_8891)
	.align		4
.L_8891:
        /*d024*/ 	.word	index@($_ZN7cutlass13device_kernelIN5flash19enable_sm80_to_sm89INS1_16FlashAttnBwdSm80INS1_25CollectiveMainloopBwdSm80ILi2ELi2EN4cute5tupleIJNS5_1CILi128EEES8_NS7_ILi64EEEEEENS_10bfloat16_tEfNS_4arch4Sm80ELb0ELb1ELb1ELb1ELb0ELb0ELb0ELb0ELi2ELi4ELi4ELi4ELb0EEENS1_21CollectiveEpilogueBwdISA_SB_SD_Li256ELb1ELb0ELi2EEENS1_19SingleTileSchedulerILb1ELb0ELb0ELi128EEEEEEEEEvNT_6ParamsE$_ZZN4cute9transformINS_5tupleIJiiNS_1CILi0EEEEEENS1_IJNS1_IJNS2_ILi4EEENS2_ILi8EEEEEENS2_ILi2EEENS2_ILi1EEEEEEZNS_7idx2crdIS4_SA_EEDaRKT_RKT0_EUlRKT_RKT0_E_EEDaSE_SH_OT1_ENKUlDpSK_E_clIJNS1_IJiiEEEiS3_EEEDaSR_)
        /*d028*/ 	.word	0x00000000


	//----- nvinfo : EIATTR_FRAME_SIZE
	.align		4
.L_8892:
        /*d02c*/ 	.byte	0x04, 0x11
        /*d02e*/ 	.short	(.L_8894 - .L_8893)
	.align		4
.L_8893:
        /*d030*/ 	.word	index@($_ZN7cutlass13device_kernelIN5flash19enable_sm80_to_sm89INS1_16FlashAttnBwdSm80INS1_25CollectiveMainloopBwdSm80ILi2ELi2EN4cute5tupleIJNS5_1CILi128EEES8_NS7_ILi64EEEEEENS_10bfloat16_tEfNS_4arch4Sm80ELb0ELb1ELb1ELb1ELb0ELb0ELb0ELb0ELi2ELi4ELi4ELi4ELb0EEENS1_21CollectiveEpilogueBwdISA_SB_SD_Li256ELb1ELb0ELi2EEENS1_19SingleTileSchedulerILb1ELb0ELb0ELi128EEEEEEEEEvNT_6ParamsE$_ZZN4cute9transformINS_5tupleIJNS_1CILi32EEENS2_ILi4EEENS2_ILi2EEENS2_ILi1EEEEEENS1_IJS6_S3_NS2_ILi128EEENS2_ILi0EEEEEEZNS_7idx2crdIiS7_SA_EEDaRKT_RKT0_RKT1_EUlRKT_RKT0_E_EEDaSE_SH_OSI_ENKUlDpSN_E_clIJiiiS9_EEEDaST_)
        /*d034*/ 	.word	0x00000000


	//----- nvinfo : EIATTR_FRAME_SIZE
	.align		4
.L_8894:
        /*d038*/ 	.byte	0x04, 0x11
        /*d03a*/ 	.short	(.L_8896 - .L_8895)
	.align		4
.L_8895:
        /*d03c*/ 	.word	index@($_ZN7cutlass13device_kernelIN5flash19enable_sm80_to_sm89INS1_16FlashAttnBwdSm80INS1_25CollectiveMainloopBwdSm80ILi2ELi2EN4cute5tupleIJNS5_1CILi128EEES8_NS7_ILi64EEEEEENS_10bfloat16_tEfNS_4arch4Sm80ELb0ELb1ELb1ELb1ELb0ELb0ELb0ELb0ELi2ELi4ELi4ELi4ELb0EEENS1_21CollectiveEpilogueBwdISA_SB_SD_Li256ELb1ELb0ELi2EEENS1_19SingleTileSchedulerILb1ELb0ELb0ELi128EEEEEEEEEvNT_6ParamsE$_ZZN4cute9transformINS_15ArithmeticTupleIJiiEEEZNS_14transform_leafIS2_NS_8identityEEEDaRKT_OT0_EUlRKT_E_EEDaS7_S9_ENKUlDpSC_E_clIJiiEEEDaSE_)
        /*d040*/ 	.word	0x00000000


	//----- nvinfo : EIATTR_FRAME_SIZE
	.align		4
.L_8896:
        /*d044*/ 	.byte	0x04, 0x11
        /*d046*/ 	.short	(.L_8898 - .L_8897)
	.align		4
.L_8897:
        /*d048*/ 	.word	index@($_ZN7cutlass13device_kernelIN5flash19enable_sm80_to_sm89INS1_16FlashAttnBwdSm80INS1_25CollectiveMainloopBwdSm80ILi2ELi2EN4cute5tupleIJNS5_1CILi128EEES8_NS7_ILi64EEEEEENS_10bfloat16_tEfNS_4arch4Sm80ELb0ELb1ELb1ELb1ELb0ELb0ELb0ELb0ELi2ELi4ELi4ELi4ELb0EEENS1_21CollectiveEpilogueBwdISA_SB_SD_Li256ELb1ELb0ELi2EEENS1_19SingleTileSchedulerILb1ELb0ELb0ELi128EEEEEEEEEvNT_6ParamsE$_ZZN4cute7idx2crdIiNS_5tupleIJNS_1CILi32EEENS2_ILi4EEENS2_ILi2EEENS2_ILi1EEEEEENS1_IJS6_S3_NS2_ILi128EEENS2_ILi0EEEEEEEEDaRKT_RKT0_RKT1_ENKUlRKT_RKT0_E_clIS5_S8_EEDaSM_SP_)
        /*d04c*/ 	.word	0x00000000


	//----- nvinfo : EIATTR_FRAME_SIZE
	.align		4
.L_8898:
        /*d050*/ 	.byte	0x04, 0x11
        /*d052*/ 	.short	(.L_8900 - .L_8899)
	.align		4
.L_8899:
        /*d054*/ 	.word	index@($_ZN7cutlass13device_kernelIN5flash19enable_sm80_to_sm89INS1_16FlashAttnBwdSm80INS1_25CollectiveMainloopBwdSm80ILi2ELi2EN4cute5tupleIJNS5_1CILi128EEES8_NS7_ILi64EEEEEENS_10bfloat16_tEfNS_4arch4Sm80ELb0ELb1ELb1ELb1ELb0ELb0ELb0ELb0ELi2ELi4ELi4ELi4ELb0EEENS1_21CollectiveEpilogueBwdISA_SB_SD_Li256ELb1ELb0ELi2EEENS1_19SingleTileSchedulerILb1ELb0ELb0ELi128EEEEEEEEEvNT_6ParamsE$_ZZN4cute7idx2crdIiNS_5tupleIJNS_1CILi32EEENS2_ILi4EEENS2_ILi2EEENS2_ILi1EEEEEENS1_IJS6_S3_NS2_ILi128EEENS2_ILi0EEEEEEEEDaRKT_RKT0_RKT1_ENKUlRKT_RKT0_E_clIS4_S3_EEDaSM_SP_)
        /*d058*/ 	.word	0x00000000


	//----- nvinfo : EIATTR_FRAME_SIZE
	.align		4
.L_8900:
        /*d05c*/ 	.byte	0x04, 0x11
        /*d05e*/ 	.short	(.L_8902 - .L_8901)
	.align		4
.L_8901:
        /*d060*/ 	.word	index@($_ZN7cutlass13device_kernelIN5flash19enable_sm80_to_sm89INS1_16FlashAttnBwdSm80INS1_25CollectiveMainloopBwdSm80ILi2ELi2EN4cute5tupleIJNS5_1CILi128EEES8_NS7_ILi64EEEEEENS_10bfloat16_tEfNS_4arch4Sm80ELb0ELb1ELb1ELb1ELb0ELb0ELb0ELb0ELi2ELi4ELi4ELi4ELb0EEENS1_21CollectiveEpilogueBwdISA_SB_SD_Li256ELb1ELb0ELi2EEENS1_19SingleTileSchedulerILb1ELb0ELb0ELi128EEEEEEEEEvNT_6ParamsE$_ZZN4cute7idx2crdIiNS_5tupleIJNS_1CILi32EEENS2_ILi4EEENS2_ILi2EEENS2_ILi1EEEEEENS1_IJS6_S3_NS2_ILi128EEENS2_ILi0EEEEEEEEDaRKT_RKT0_RKT1_ENKUlRKT_RKT0_E_clIS3_S6_EEDaSM_SP_)
        /*d064*/ 	.word	0x00000000


	//----- nvinfo : EIATTR_FRAME_SIZE
	.align		4
.L_8902:
        /*d068*/ 	.byte	0x04, 0x11
        /*d06a*/ 	.short	(.L_8904 - .L_8903)
	.align		4
.L_8903:
        /*d06c*/ 	.word	index@($_ZN7cutlass13device_kernelIN5flash19enable_sm80_to_sm89INS1_16FlashAttnBwdSm80INS1_25CollectiveMainloopBwdSm80ILi2ELi2EN4cute5tupleIJNS5_1CILi128EEES8_NS7_ILi64EEEEEENS_10bfloat16_tEfNS_4arch4Sm80ELb0ELb1ELb1ELb1ELb0ELb0ELb0ELb0ELi2ELi4ELi4ELi4ELb0EEENS1_21CollectiveEpilogueBwdISA_SB_SD_Li256ELb1ELb0ELi2EEENS1_19SingleTileSchedulerILb1ELb0ELb0ELi128EEEEEEEEEvNT_6ParamsE$_ZZN4cute7idx2crdINS_5tupleIJiiNS_1CILi0EEEEEENS1_IJNS1_IJNS2_ILi4EEENS2_ILi8EEEEEES5_NS2_ILi1EEEEEEEEDaRKT_RKT0_ENKUlRKT_RKT0_E_clIiS7_EEDaSI_SL_)
        /*d070*/ 	.word	0x00000000


	//----- nvinfo : EIATTR_FRAME_SIZE
	.align		4
.L_8904:
        /*d074*/ 	.byte	0x04, 0x11
        /*d076*/ 	.short	(.L_8906 - .L_8905)
	.align		4
.L_8905:
        /*d078*/ 	.word	index@($_ZN7cutlass13device_kernelIN5flash19enable_sm80_to_sm89INS1_16FlashAttnBwdSm80INS1_25CollectiveMainloopBwdSm80ILi2ELi2EN4cute5tupleIJNS5_1CILi128EEES8_NS7_ILi64EEEEEENS_10bfloat16_tEfNS_4arch4Sm80ELb0ELb1ELb1ELb1ELb0ELb0ELb0ELb0ELi2ELi4ELi4ELi4ELb0EEENS1_21CollectiveEpilogueBwdISA_SB_SD_Li256ELb1ELb0ELi2EEENS1_19SingleTileSchedulerILb1ELb0ELb0ELi128EEEEEEEEEvNT_6ParamsE$_ZZN4cute7idx2crdINS_5tupleIJiiNS_1CILi0EEEEEENS1_IJNS1_IJNS2_ILi4EEENS2_ILi8EEEEEES5_NS2_ILi1EEEEEEEEDaRKT_RKT0_ENKUlRKT_RKT0_E_clIiS5_EEDaSI_SL_)
        /*d07c*/ 	.word	0x00000000


	//----- nvinfo : EIATTR_FRAME_SIZE
	.align		4
.L_8906:
        /*d080*/ 	.byte	0x04, 0x11
        /*d082*/ 	.short	(.L_8908 - .L_8907)
	.align		4
.L_8907:
        /*d084*/ 	.word	index@($_ZN7cutlass13device_kernelIN5flash19enable_sm80_to_sm89INS1_16FlashAttnBwdSm80INS1_25CollectiveMainloopBwdSm80ILi2ELi2EN4cute5tupleIJNS5_1CILi128EEES8_NS7_ILi64EEEEEENS_10bfloat16_tEfNS_4arch4Sm80ELb0ELb1ELb1ELb1ELb0ELb0ELb0ELb0ELi2ELi4ELi4ELi4ELb0EEENS1_21CollectiveEpilogueBwdISA_SB_SD_Li256ELb1ELb0ELi2EEENS1_19SingleTileSchedulerILb1ELb0ELb0ELi128EEEEEEEEEvNT_6ParamsE$_ZZN4cute7idx2crdINS_5tupleIJiiNS_1CILi0EEEEEENS1_IJNS1_IJNS2_ILi4EEENS2_ILi8EEEEEENS2_ILi2EEENS2_ILi1EEEEEEEEDaRKT_RKT0_ENKUlRKT_RKT0_E_clIiS8_EEDaSJ_SM_)
        /*d088*/ 	.word	0x00000000


	//----- nvinfo : EIATTR_FRAME_SIZE
	.align		4
.L_8908:
        /*d08c*/ 	.byte	0x04, 0x11
        /*d08e*/ 	.short	(.L_8910 - .L_8909)
	.align		4
.L_8909:
        /*d090*/ 	.word	index@($_ZN7cutlass13device_kernelIN5flash19enable_sm80_to_sm89INS1_16FlashAttnBwdSm80INS1_25CollectiveMainloopBwdSm80ILi2ELi2EN4cute5tupleIJNS5_1CILi128EEES8_NS7_ILi64EEEEEENS_10bfloat16_tEfNS_4arch4Sm80ELb0ELb1ELb1ELb1ELb0ELb0ELb0ELb0ELi2ELi4ELi4ELi4ELb0EEENS1_21CollectiveEpilogueBwdISA_SB_SD_Li256ELb1ELb0ELi2EEENS1_19SingleTileSchedulerILb1ELb0ELb0ELi128EEEEEEEEEvNT_6ParamsE$_ZZN4cute7idx2crdINS_5tupleIJiiNS_1CILi0EEEEEENS1_IJNS1_IJNS2_ILi4EEENS2_ILi8EEEEEENS2_ILi2EEENS2_ILi1EEEEEEEEDaRKT_RKT0_ENKUlRKT_RKT0_E_clIiS7_EEDaSJ_SM_)
        /*d094*/ 	.word	0x00000000


	//----- nvinfo : EIATTR_FRAME_SIZE
	.align		4
.L_8910:
        /*d098*/ 	.byte	0x04, 0x11
        /*d09a*/ 	.short	(.L_8912 - .L_8911)
	.align		4
.L_8911:
        /*d09c*/ 	.word	index@($_ZN7cutlass13device_kernelIN5flash19enable_sm80_to_sm89INS1_16FlashAttnBwdSm80INS1_25CollectiveMainloopBwdSm80ILi2ELi2EN4cute5tupleIJNS5_1CILi128EEES8_NS7_ILi64EEEEEENS_10bfloat16_tEfNS_4arch4Sm80ELb0ELb1ELb1ELb1ELb0ELb0ELb0ELb0ELi2ELi4ELi4ELi4ELb0EEENS1_21CollectiveEpilogueBwdISA_SB_SD_Li256ELb1ELb0ELi2EEENS1_19SingleTileSchedulerILb1ELb0ELb0ELi128EEEEEEEEEvNT_6ParamsE$_ZZN4cute7flattenINS_5tupleIJNS_1CILi1EEENS1_IJiiiEEENS2_ILi64EEENS1_IJNS2_ILi72EEENS2_ILi144EEENS2_ILi288EEEEEENS2_ILi512EEEEEEEEDaRKT_ENKUlRKT_E_clIS4_EEDaSH_)
        /*d0a0*/ 	.word	0x00000000


	//----- nvinfo : EIATTR_FRAME_SIZE
	.align		4
.L_8912:
        /*d0a4*/ 	.byte	0x04, 0x11
        /*d0a6*/ 	.short	(.L_8914 - .L_8913)
	.align		4
.L_8913:
        /*d0a8*/ 	.word	index@($_ZN7cutlass13device_kernelIN5flash19enable_sm80_to_sm89INS1_16FlashAttnBwdSm80INS1_25CollectiveMainloopBwdSm80ILi2ELi2EN4cute5tupleIJNS5_1CILi128EEES8_NS7_ILi64EEEEEENS_10bfloat16_tEfNS_4arch4Sm80ELb0ELb1ELb1ELb1ELb0ELb0ELb0ELb0ELi2ELi4ELi4ELi4ELb0EEENS1_21CollectiveEpilogueBwdISA_SB_SD_Li256ELb1ELb0ELi2EEENS1_19SingleTileSchedulerILb1ELb0ELb0ELi128EEEEEEEEEvNT_6ParamsE$_ZZN4cute7flattenINS_5tupleIJNS_1CILi1EEENS1_IJNS2_ILi8EEEiiEEENS2_ILi64EEENS1_IJiNS2_ILi144EEENS2_ILi288EEEEEENS2_ILi512EEEEEEEEDaRKT_ENKUlRKT_E_clIS9_EEDaSH_)
        /*d0ac*/ 	.word	0x00000000


	//----- nvinfo : EIATTR_FRAME_SIZE
	.align		4
.L_8914:
        /*d0b0*/ 	.byte	0x04, 0x11
        /*d0b2*/ 	.short	(.L_8916 - .L_8915)
	.align		4
.L_8915:
        /*d0b4*/ 	.word	index@($_ZN7cutlass13device_kernelIN5flash19enable_sm80_to_sm89INS1_16FlashAttnBwdSm80INS1_25CollectiveMainloopBwdSm80ILi2ELi2EN4cute5tupleIJNS5_1CILi128EEES8_NS7_ILi64EEEEEENS_10bfloat16_tEfNS_4arch4Sm80ELb0ELb1ELb1ELb1ELb0ELb0ELb0ELb0ELi2ELi4ELi4ELi4ELb0EEENS1_21CollectiveEpilogueBwdISA_SB_SD_Li256ELb1ELb0ELi2EEENS1_19SingleTileSchedulerILb1ELb0ELb0ELi128EEEEEEEEEvNT_6ParamsE$_ZZN4cute7flattenINS_5tupleIJNS_1CILi1EEENS1_IJNS2_ILi8EEEiiEEENS2_ILi64EEENS1_IJiNS2_ILi144EEENS2_ILi288EEEEEENS2_ILi512EEEEEEEEDaRKT_ENKUlRKT_E_clIS5_EEDaSH_)
        /*d0b8*/ 	.word	0x00000000


	//----- nvinfo : EIATTR_FRAME_SIZE
	.align		4
.L_8916:
        /*d0bc*/ 	.byte	0x04, 0x11
        /*d0be*/ 	.short	(.L_8918 - .L_8917)
	.align		4
.L_8917:
        /*d0c0*/ 	.word	index@($_ZN7cutlass13device_kernelIN5flash19enable_sm80_to_sm89INS1_16FlashAttnBwdSm80INS1_25CollectiveMainloopBwdSm80ILi2ELi2EN4cute5tupleIJNS5_1CILi128EEES8_NS7_ILi64EEEEEENS_10bfloat16_tEfNS_4arch4Sm80ELb0ELb1ELb1ELb1ELb0ELb0ELb0ELb0ELi2ELi4ELi4ELi4ELb0EEENS1_21CollectiveEpilogueBwdISA_SB_SD_Li256ELb1ELb0ELi2EEENS1_19SingleTileSchedulerILb1ELb0ELb0ELi128EEEEEEEEEvNT_6ParamsE$_ZZN4cute7flattenINS_5tupleIJNS1_IJNS_1CILi0EEENS1_IJNS2_ILi1EEENS2_ILi512EEEiEEEEEENS2_ILi4096EEENS1_IJiNS2_ILi8192EEEEEEEEEEEDaRKT_ENKUlRKT_E_clISA_EEDaSH_)
        /*d0c4*/ 	.word	0x00000000


	//----- nvinfo : EIATTR_FRAME_SIZE
	.align		4
.L_8918:
        /*d0c8*/ 	.byte	0x04, 0x11
        /*d0ca*/ 	.short	(.L_8920 - .L_8919)
	.align		4
.L_8919:
        /*d0cc*/ 	.word	index@($_ZN7cutlass13device_kernelIN5flash19enable_sm80_to_sm89INS1_16FlashAttnBwdSm80INS1_25CollectiveMainloopBwdSm80ILi2ELi2EN4cute5tupleIJNS5_1CILi128EEES8_NS7_ILi64EEEEEENS_10bfloat16_tEfNS_4arch4Sm80ELb0ELb1ELb1ELb1ELb0ELb0ELb0ELb0ELi2ELi4ELi4ELi4ELb0EEENS1_21CollectiveEpilogueBwdISA_SB_SD_Li256ELb1ELb0ELi2EEENS1_19SingleTileSchedulerILb1ELb0ELb0ELi128EEEEEEEEEvNT_6ParamsE$_ZZN4cute7flattenINS_5tupleIJNS1_IJNS_1CILi0EEENS1_IJNS2_ILi1EEENS2_ILi512EEEiEEEEEENS2_ILi4096EEENS1_IJiNS2_ILi8192EEEEEEEEEEEDaRKT_ENKUlRKT_E_clIS7_EEDaSH_)
        /*d0d0*/ 	.word	0x00000000


	//----- nvinfo : EIATTR_FRAME_SIZE
	.align		4
.L_8920:
        /*d0d4*/ 	.byte	0x04, 0x11
        /*d0d6*/ 	.short	(.L_8922 - .L_8921)
	.align		4
.L_8921:
        /*d0d8*/ 	.word	index@($_ZN7cutlass13device_kernelIN5flash19enable_sm80_to_sm89INS1_16FlashAttnBwdSm80INS1_25CollectiveMainloopBwdSm80ILi2ELi2EN4cute5tupleIJNS5_1CILi128EEES8_NS7_ILi64EEEEEENS_10bfloat16_tEfNS_4arch4Sm80ELb0ELb1ELb1ELb1ELb0ELb0ELb0ELb0ELi2ELi4ELi4ELi4ELb0EEENS1_21CollectiveEpilogueBwdISA_SB_SD_Li256ELb1ELb0ELi2EEENS1_19SingleTileSchedulerILb1ELb0ELb0ELi128EEEEEEEEEvNT_6ParamsE$_ZZN4cute7crd2crdINS_5tupleIJiiiNS_1CILi0EEEEEENS1_IJNS2_ILi32EEENS2_ILi4EEENS2_ILi2EEENS2_ILi1EEEEEENS1_IJS8_S8_S8_S8_EEEEEDaRKT_RKT0_RKT1_ENKUlRKT_RKT0_RKT1_E_clIiS7_S8_EEDaSM_SP_SS_)
        /*d0dc*/ 	.word	0x00000000


	//----- nvinfo : EIATTR_FRAME_SIZE
	.align		4
.L_8922:
        /*d0e0*/ 	.byte	0x04, 0x11
        /*d0e2*/ 	.short	(.L_8924 - .L_8923)
	.align		4
.L_8923:
        /*d0e4*/ 	.word	index@($_ZN7cutlass13device_kernelIN5flash19enable_sm80_to_sm89INS1_16FlashAttnBwdSm80INS1_25CollectiveMainloopBwdSm80ILi2ELi2EN4cute5tupleIJNS5_1CILi128EEES8_NS7_ILi64EEEEEENS_10bfloat16_tEfNS_4arch4Sm80ELb0ELb1ELb1ELb1ELb0ELb0ELb0ELb0ELi2ELi4ELi4ELi4ELb0EEENS1_21CollectiveEpilogueBwdISA_SB_SD_Li256ELb1ELb0ELi2EEENS1_19SingleTileSchedulerILb1ELb0ELb0ELi128EEEEEEEEEvNT_6ParamsE$_ZZN4cute7crd2crdINS_5tupleIJiiiNS_1CILi0EEEEEENS1_IJNS2_ILi32EEENS2_ILi4EEENS2_ILi2EEENS2_ILi1EEEEEENS1_IJS8_S8_S8_S8_EEEEEDaRKT_RKT0_RKT1_ENKUlRKT_RKT0_RKT1_E_clIiS6_S8_EEDaSM_SP_SS_)
        /*d0e8*/ 	.word	0x00000000


	//----- nvinfo : EIATTR_FRAME_SIZE
	.align		4
.L_8924:
        /*d0ec*/ 	.byte	0x04, 0x11
        /*d0ee*/ 	.short	(.L_8926 - .L_8925)
	.align		4
.L_8925:
        /*d0f0*/ 	.word	index@($_ZN7cutlass13device_kernelIN5flash19enable_sm80_to_sm89INS1_16FlashAttnBwdSm80INS1_25CollectiveMainloopBwdSm80ILi2ELi2EN4cute5tupleIJNS5_1CILi128EEES8_NS7_ILi64EEEEEENS_10bfloat16_tEfNS_4arch4Sm80ELb0ELb1ELb1ELb1ELb0ELb0ELb0ELb0ELi2ELi4ELi4ELi4ELb0EEENS1_21CollectiveEpilogueBwdISA_SB_SD_Li256ELb1ELb0ELi2EEENS1_19SingleTileSchedulerILb1ELb0ELb0ELi128EEEEEEEEEvNT_6ParamsE$_ZZN4cute7crd2crdINS_5tupleIJiiiNS_1CILi0EEEEEENS1_IJNS2_ILi32EEENS2_ILi4EEENS2_ILi2EEENS2_ILi1EEEEEENS1_IJS8_S8_S8_S8_EEEEEDaRKT_RKT0_RKT1_ENKUlRKT_RKT0_RKT1_E_clIiS5_S8_EEDaSM_SP_SS_)
        /*d0f4*/ 	.word	0x00000000


	//----- nvinfo : EIATTR_FRAME_SIZE
	.align		4
.L_8926:
        /*d0f8*/ 	.byte	0x04, 0x11
        /*d0fa*/ 	.short	(.L_8928 - .L_8927)
	.align		4
.L_8927:
        /*d0fc*/ 	.word	index@($_ZN7cutlass13device_kernelIN5flash19enable_sm80_to_sm89INS1_16FlashAttnBwdSm80INS1_25CollectiveMainloopBwdSm80ILi2ELi2EN4cute5tupleIJNS5_1CILi128EEES8_NS7_ILi64EEEEEENS_10bfloat16_tEfNS_4arch4Sm80ELb0ELb1ELb1ELb1ELb0ELb0ELb0ELb0ELi2ELi4ELi4ELi4ELb0EEENS1_21CollectiveEpilogueBwdISA_SB_SD_Li256ELb1ELb0ELi2EEENS1_19SingleTileSchedulerILb1ELb0ELb0ELi128EEEEEEEEEvNT_6ParamsE$_ZZN4cute6upcastILi2ENS_5tupleIJNS_1CILi2EEES3_S3_EEENS1_IJNS2_ILi1EEENS2_ILi512EEEiEEEEEDaRKT0_RKT1_ENKUlRKT_RKT0_E_clIS3_iEEDaSG_SJ_)
        /*d100*/ 	.word	0x00000000


	//----- nvinfo : EIATTR_FRAME_SIZE
	.align		4
.L_8928:
        /*d104*/ 	.byte	0x04, 0x11
        /*d106*/ 	.short	(.L_8930 - .L_8929)
	.align		4
.L_8929:
        /*d108*/ 	.word	index@($_ZN7cutlass13device_kernelIN5flash19enable_sm80_to_sm89INS1_16FlashAttnBwdSm80INS1_25CollectiveMainloopBwdSm80ILi2ELi2EN4cute5tupleIJNS5_1CILi128EEES8_NS7_ILi64EEEEEENS_10bfloat16_tEfNS_4arch4Sm80ELb0ELb1ELb1ELb1ELb0ELb0ELb0ELb0ELi2ELi4ELi4ELi4ELb0EEENS1_21CollectiveEpilogueBwdISA_SB_SD_Li256ELb1ELb0ELi2EEENS1_19SingleTileSchedulerILb1ELb0ELb0ELi128EEEEEEEEEvNT_6ParamsE$_ZZN4cute6upcastILi2ENS_5tupleIJNS_1CILi2EEES3_EEENS1_IJiNS2_ILi8192EEEEEEEEDaRKT0_RKT1_ENKUlRKT_RKT0_E_clIS3_iEEDaSF_SI_)
        /*d10c*/ 	.word	0x00000000


	//----- nvinfo : EIATTR_FRAME_SIZE
	.align		4
.L_8930:
        /*d110*/ 	.byte	0x04, 0x11
        /*d112*/ 	.short	(.L_8932 - .L_8931)
	.align		4
.L_8931:
        /*d114*/ 	.word	index@($_ZN7cutlass13device_kernelIN5flash19enable_sm80_to_sm89INS1_16FlashAttnBwdSm80INS1_25CollectiveMainloopBwdSm80ILi2ELi2EN4cute5tupleIJNS5_1CILi128EEES8_NS7_ILi64EEEEEENS_10bfloat16_tEfNS_4arch4Sm80ELb0ELb1ELb1ELb1ELb0ELb0ELb0ELb0ELi2ELi4ELi4ELi4ELb0EEENS1_21CollectiveEpilogueBwdISA_SB_SD_Li256ELb1ELb0ELi2EEENS1_19SingleTileSchedulerILb1ELb0ELb0ELi128EEEEEEEEEvNT_6ParamsE$_ZZN4cute6upcastILi2ENS_5tupleIJNS_1CILi1EEENS1_IJNS2_ILi2EEES4_S4_EEEEEENS1_IJNS2_ILi0EEENS1_IJS3_NS2_ILi512EEEiEEEEEEEEDaRKT0_RKT1_ENKUlRKT_RKT0_E_clIS5_S9_EEDaSJ_SM_)
        /*d118*/ 	.word	0x00000000


	//----- nvinfo : EIATTR_FRAME_SIZE
	.align		4
.L_8932:
        /*d11c*/ 	.byte	0x04, 0x11
        /*d11e*/ 	.short	(.L_8934 - .L_8933)
	.align		4
.L_8933:
        /*d120*/ 	.word	index@($_ZN7cutlass13device_kernelIN5flash19enable_sm80_to_sm89INS1_16FlashAttnBwdSm80INS1_25CollectiveMainloopBwdSm80ILi2ELi2EN4cute5tupleIJNS5_1CILi128EEES8_NS7_ILi64EEEEEENS_10bfloat16_tEfNS_4arch4Sm80ELb0ELb1ELb1ELb1ELb0ELb0ELb0ELb0ELi2ELi4ELi4ELi4ELb0EEENS1_21CollectiveEpilogueBwdISA_SB_SD_Li256ELb1ELb0ELi2EEENS1_19SingleTileSchedulerILb1ELb0ELb0ELi128EEEEEEEEEvNT_6ParamsE$_ZZN4cute6upcastILi2ENS_5tupleIJNS1_IJNS_1CILi1EEENS1_IJNS2_ILi2EEES4_S4_EEEEEES4_NS1_IJS4_S4_EEEEEENS1_IJNS1_IJNS2_ILi0EEENS1_IJS3_NS2_ILi512EEEiEEEEEENS2_ILi4096EEENS1_IJiNS2_ILi8192EEEEEEEEEEEDaRKT0_RKT1_ENKUlRKT_RKT0_E_clIS7_SF_EEDaSP_SS_)
        /*d124*/ 	.word	0x00000000


	//----- nvinfo : EIATTR_FRAME_SIZE
	.align		4
.L_8934:
        /*d128*/ 	.byte	0x04, 0x11
        /*d12a*/ 	.short	(.L_8936 - .L_8935)
	.align		4
.L_8935:
        /*d12c*/ 	.word	index@($_ZN7cutlass13device_kernelIN5flash19enable_sm80_to_sm89INS1_16FlashAttnBwdSm80INS1_25CollectiveMainloopBwdSm80ILi2ELi2EN4cute5tupleIJNS5_1CILi128EEES8_NS7_ILi64EEEEEENS_10bfloat16_tEfNS_4arch4Sm80ELb0ELb1ELb1ELb1ELb0ELb0ELb0ELb0ELi2ELi4ELi4ELi4ELb0EEENS1_21CollectiveEpilogueBwdISA_SB_SD_Li256ELb1ELb0ELi2EEENS1_19SingleTileSchedulerILb1ELb0ELb0ELi128EEEEEEEEEvNT_6ParamsE$_ZZN4cute6upcastILi2ENS_5tupleIJNS1_IJNS_1CILi1EEENS1_IJNS2_ILi2EEES4_S4_EEEEEES4_NS1_IJS4_S4_EEEEEENS1_IJNS1_IJNS2_ILi0EEENS1_IJS3_NS2_ILi512EEEiEEEEEENS2_ILi4096EEENS1_IJiNS2_ILi8192EEEEEEEEEEEDaRKT0_RKT1_ENKUlRKT_RKT0_E_clIS6_SC_EEDaSP_SS_)
        /*d130*/ 	.word	0x00000000


	//----- nvinfo : EIATTR_FRAME_SIZE
	.align		4
.L_8936:
        /*d134*/ 	.byte	0x04, 0x11
        /*d136*/ 	.short	(.L_8938 - .L_8937)
	.align		4
.L_8937:
        /*d138*/ 	.word	index@($_ZN7cutlass13device_kernelIN5flash19enable_sm80_to_sm89INS1_16FlashAttnBwdSm80INS1_25CollectiveMainloopBwdSm80ILi2ELi2EN4cute5tupleIJNS5_1CILi128EEES8_NS7_ILi64EEEEEENS_10bfloat16_tEfNS_4arch4Sm80ELb0ELb1ELb1ELb1ELb0ELb0ELb0ELb0ELi2ELi4ELi4ELi4ELb0EEENS1_21CollectiveEpilogueBwdISA_SB_SD_Li256ELb1ELb0ELi2EEENS1_19SingleTileSchedulerILb1ELb0ELb0ELi128EEEEEEEEEvNT_6ParamsE$_ZZN4cute6detail9lift_diceINS_5tupleIJiNS_1CILi0EEEEEES5_EEDaRKT_RKT0_ENKUlRKT_RKT0_E_clIiiEEDaSE_SH_)
        /*d13c*/ 	.word	0x00000000


	//----- nvinfo : EIATTR_FRAME_SIZE
	.align		4
.L_8938:
        /*d140*/ 	.byte	0x04, 0x11
        /*d142*/ 	.short	(.L_8940 - .L_8939)
	.align		4
.L_8939:
        /*d144*/ 	.word	index@($_ZN7cutlass13device_kernelIN5flash19enable_sm80_to_sm89INS1_16FlashAttnBwdSm80INS1_25CollectiveMainloopBwdSm80ILi2ELi2EN4cute5tupleIJNS5_1CILi128EEES8_NS7_ILi64EEEEEENS_10bfloat16_tEfNS_4arch4Sm80ELb0ELb1ELb1ELb1ELb0ELb0ELb0ELb0ELi2ELi4ELi4ELi4ELb0EEENS1_21CollectiveEpilogueBwdISA_SB_SD_Li256ELb1ELb0ELi2EEENS1_19SingleTileSchedulerILb1ELb0ELb0ELi128EEEEEEEEEvNT_6ParamsE$_ZZN4cute6detail9lift_diceINS_5tupleIJiNS2_IJiNS_1CILi0EEEEEEEEES6_EEDaRKT_RKT0_ENKUlRKT_RKT0_E_clIiiEEDaSF_SI_)
        /*d148*/ 	.word	0x00000000


	//----- nvinfo : EIATTR_FRAME_SIZE
	.align		4
.L_8940:
        /*d14c*/ 	.byte	0x04, 0x11
        /*d14e*/ 	.short	(.L_8942 - .L_8941)
	.align		4
.L_8941:
        /*d150*/ 	.word	index@($_ZN7cutlass13device_kernelIN5flash19enable_sm80_to_sm89INS1_16FlashAttnBwdSm80INS1_25CollectiveMainloopBwdSm80ILi2ELi2EN4cute5tupleIJNS5_1CILi128EEES8_NS7_ILi64EEEEEENS_10bfloat16_tEfNS_4arch4Sm80ELb0ELb1ELb1ELb1ELb0ELb0ELb0ELb0ELi2ELi4ELi4ELi4ELb0EEENS1_21CollectiveEpilogueBwdISA_SB_SD_Li256ELb1ELb0ELi2EEENS1_19SingleTileSchedulerILb1ELb0ELb0ELi128EEEEEEEEEvNT_6ParamsE$_ZZN4cute6detail9lift_diceINS_5tupleIJiNS2_IJiNS_1CILi0EEEEEEEEES6_EEDaRKT_RKT0_ENKUlRKT_RKT0_E_clIS5_S5_EEDaSF_SI_)
        /*d154*/ 	.word	0x00000000


	//----- nvinfo : EIATTR_FRAME_SIZE
	.align		4
.L_8942:
        /*d158*/ 	.byte	0x04, 0x11
        /*d15a*/ 	.short	(.L_8944 - .L_8943)
	.align		4
.L_8943:
        /*d15c*/ 	.word	index@($_ZN7cutlass13device_kernelIN5flash19enable_sm80_to_sm89INS1_16FlashAttnBwdSm80INS1_25CollectiveMainloopBwdSm80ILi2ELi2EN4cute5tupleIJNS5_1CILi128EEES8_NS7_ILi64EEEEEENS_10bfloat16_tEfNS_4arch4Sm80ELb0ELb1ELb1ELb1ELb0ELb0ELb0ELb0ELi2ELi4ELi4ELi4ELb0EEENS1_21CollectiveEpilogueBwdISA_SB_SD_Li256ELb1ELb0ELi2EEENS1_19SingleTileSchedulerILb1ELb0ELb0ELi128EEEEEEEEEvNT_6ParamsE$_ZZN4cute6detail16composition_implINS_5tupleIJNS_1CILi8EEENS3_ILi2EEES5_S5_S4_S5_EEENS2_IJNS3_ILi1EEEiiiNS3_ILi72EEENS3_ILi512EEEEEES5_S4_EEDaRKT_RKT0_RKT1_RKT2_ENKUlRKT_T0_E_clINS2_IJNS2_IJS5_EEENS2_IJiEEES7_S7_EEENS_17integral_constantIiLi4EEEEEDaSP_SQ_)
        /*d160*/ 	.word	0x00000000


	//----- nvinfo : EIATTR_FRAME_SIZE
	.align		4
.L_8944:
        /*d164*/ 	.byte	0x04, 0x11
        /*d166*/ 	.short	(.L_8946 - .L_8945)
	.align		4
.L_8945:
        /*d168*/ 	.word	index@($_ZN7cutlass13device_kernelIN5flash19enable_sm80_to_sm89INS1_16FlashAttnBwdSm80INS1_25CollectiveMainloopBwdSm80ILi2ELi2EN4cute5tupleIJNS5_1CILi128EEES8_NS7_ILi64EEEEEENS_10bfloat16_tEfNS_4arch4Sm80ELb0ELb1ELb1ELb1ELb0ELb0ELb0ELb0ELi2ELi4ELi4ELi4ELb0EEENS1_21CollectiveEpilogueBwdISA_SB_SD_Li256ELb1ELb0ELi2EEENS1_19SingleTileSchedulerILb1ELb0ELb0ELi128EEEEEEEEEvNT_6ParamsE$_ZZN4cute6detail16composition_implINS_5tupleIJNS_1CILi8EEENS3_ILi2EEES5_S5_S4_S5_EEENS2_IJNS3_ILi1EEEiiiNS3_ILi72EEENS3_ILi512EEEEEES5_S4_EEDaRKT_RKT0_RKT1_RKT2_ENKUlRKT_T0_E_clINS2_IJNS2_IJS5_EEENS2_IJiEEES7_S7_EEENS_17integral_constantIiLi3EEEEEDaSP_SQ_)
        /*d16c*/ 	.word	0x00000000


	//----- nvinfo : EIATTR_FRAME_SIZE
	.align		4
.L_8946:
        /*d170*/ 	.byte	0x04, 0x11
        /*d172*/ 	.short	(.L_8948 - .L_8947)
	.align		4
.L_8947:
        /*d174*/ 	.word	index@($_ZN7cutlass13device_kernelIN5flash19enable_sm80_to_sm89INS1_16FlashAttnBwdSm80INS1_25CollectiveMainloopBwdSm80ILi2ELi2EN4cute5tupleIJNS5_1CILi128EEES8_NS7_ILi64EEEEEENS_10bfloat16_tEfNS_4arch4Sm80ELb0ELb1ELb1ELb1ELb0ELb0ELb0ELb0ELi2ELi4ELi4ELi4ELb0EEENS1_21CollectiveEpilogueBwdISA_SB_SD_Li256ELb1ELb0ELi2EEENS1_19SingleTileSchedulerILb1ELb0ELb0ELi128EEEEEEEEEvNT_6ParamsE$_ZZN4cute6detail16composition_implINS_5tupleIJNS_1CILi8EEENS3_ILi2EEES5_S5_S4_S5_EEENS2_IJNS3_ILi1EEEiiiNS3_ILi72EEENS3_ILi512EEEEEES5_S4_EEDaRKT_RKT0_RKT1_RKT2_ENKUlRKT_T0_E_clINS2_IJNS2_IJS5_EEENS2_IJiEEES7_S7_EEENS_17integral_constantIiLi2EEEEEDaSP_SQ_)
        /*d178*/ 	.word	0x00000000


	//----- nvinfo : EIATTR_FRAME_SIZE
	.align		4
.L_8948:
        /*d17c*/ 	.byte	0x04, 0x11
        /*d17e*/ 	.short	(.L_8950 - .L_8949)
	.align		4
.L_8949:
        /*d180*/ 	.word	index@($_ZN7cutlass13device_kernelIN5flash19enable_sm80_to_sm89INS1_16FlashAttnBwdSm80INS1_25CollectiveMainloopBwdSm80ILi2ELi2EN4cute5tupleIJNS5_1CILi128EEES8_NS7_ILi64EEEEEENS_10bfloat16_tEfNS_4arch4Sm80ELb0ELb1ELb1ELb1ELb0ELb0ELb0ELb0ELi2ELi4ELi4ELi4ELb0EEENS1_21CollectiveEpilogueBwdISA_SB_SD_Li256ELb1ELb0ELi2EEENS1_19SingleTileSchedulerILb1ELb0ELb0ELi128EEEEEEEEEvNT_6ParamsE$_ZZN4cute6detail16composition_implINS_5tupleIJNS_1CILi8EEENS3_ILi2EEES5_S5_S4_S5_EEENS2_IJNS3_ILi1EEEiiiNS3_ILi72EEENS3_ILi512EEEEEES5_S4_EEDaRKT_RKT0_RKT1_RKT2_ENKUlRKT_T0_E_clINS2_IJNS2_IJEEEST_S5_S7_EEENS_17integral_constantIiLi1EEEEEDaSP_SQ_)
        /*d184*/ 	.word	0x00000000


	//----- nvinfo : EIATTR_FRAME_SIZE
	.align		4
.L_8950:
        /*d188*/ 	.byte	0x04, 0x11
        /*d18a*/ 	.short	(.L_8952 - .L_8951)
	.align		4
.L_8951:
        /*d18c*/ 	.word	index@($_ZN7cutlass13device_kernelIN5flash19enable_sm80_to_sm89INS1_16FlashAttnBwdSm80INS1_25CollectiveMainloopBwdSm80ILi2ELi2EN4cute5tupleIJNS5_1CILi128EEES8_NS7_ILi64EEEEEENS_10bfloat16_tEfNS_4arch4Sm80ELb0ELb1ELb1ELb1ELb0ELb0ELb0ELb0ELi2ELi4ELi4ELi4ELb0EEENS1_21CollectiveEpilogueBwdISA_SB_SD_Li256ELb1ELb0ELi2EEENS1_19SingleTileSchedulerILb1ELb0ELb0ELi128EEEEEEEEEvNT_6ParamsE$_ZZN4cute6detail16composition_implINS_5tupleIJNS_1CILi8EEENS3_ILi2EEES5_S5_S4_S5_EEENS2_IJNS3_ILi1EEEiiiNS3_ILi72EEENS3_ILi512EEEEEENS3_ILi4EEENS3_ILi16EEEEEDaRKT_RKT0_RKT1_RKT2_ENKUlRKT_T0_E_clINS2_IJNS2_IJS5_S5_EEENS2_IJiiEEES7_S7_EEENS_17integral_constantIiLi4EEEEEDaSR_SS_)
        /*d190*/ 	.word	0x00000000


	//----- nvinfo : EIATTR_FRAME_SIZE
	.align		4
.L_8952:
        /*d194*/ 	.byte	0x04, 0x11
        /*d196*/ 	.short	(.L_8954 - .L_8953)
	.align		4
.L_8953:
        /*d198*/ 	.word	index@($_ZN7cutlass13device_kernelIN5flash19enable_sm80_to_sm89INS1_16FlashAttnBwdSm80INS1_25CollectiveMainloopBwdSm80ILi2ELi2EN4cute5tupleIJNS5_1CILi128EEES8_NS7_ILi64EEEEEENS_10bfloat16_tEfNS_4arch4Sm80ELb0ELb1ELb1ELb1ELb0ELb0ELb0ELb0ELi2ELi4ELi4ELi4ELb0EEENS1_21CollectiveEpilogueBwdISA_SB_SD_Li256ELb1ELb0ELi2EEENS1_19SingleTileSchedulerILb1ELb0ELb0ELi128EEEEEEEEEvNT_6ParamsE$_ZZN4cute6detail16composition_implINS_5tupleIJNS_1CILi8EEENS3_ILi2EEES5_S5_S4_S5_EEENS2_IJNS3_ILi1EEEiiiNS3_ILi72EEENS3_ILi512EEEEEENS3_ILi4EEENS3_ILi16EEEEEDaRKT_RKT0_RKT1_RKT2_ENKUlRKT_T0_E_clINS2_IJNS2_IJS5_EEENS2_IJiEEES5_S7_EEENS_17integral_constantIiLi3EEEEEDaSR_SS_)
        /*d19c*/ 	.word	0x00000000


	//----- nvinfo : EIATTR_FRAME_SIZE
	.align		4
.L_8954:
        /*d1a0*/ 	.byte	0x04, 0x11
        /*d1a2*/ 	.short	(.L_8956 - .L_8955)
	.align		4
.L_8955:
        /*d1a4*/ 	.word	index@($_ZN7cutlass13device_kernelIN5flash19enable_sm80_to_sm89INS1_16FlashAttnBwdSm80INS1_25CollectiveMainloopBwdSm80ILi2ELi2EN4cute5tupleIJNS5_1CILi128EEES8_NS7_ILi64EEEEEENS_10bfloat16_tEfNS_4arch4Sm80ELb0ELb1ELb1ELb1ELb0ELb0ELb0ELb0ELi2ELi4ELi4ELi4ELb0EEENS1_21CollectiveEpilogueBwdISA_SB_SD_Li256ELb1ELb0ELi2EEENS1_19SingleTileSchedulerILb1ELb0ELb0ELi128EEEEEEEEEvNT_6ParamsE$_ZZN4cute6detail16composition_implINS_5tupleIJNS_1CILi8EEENS3_ILi2EEES5_S5_S4_S5_EEENS2_IJNS3_ILi1EEEiiiNS3_ILi72EEENS3_ILi512EEEEEENS3_ILi4EEENS3_ILi16EEEEEDaRKT_RKT0_RKT1_RKT2_ENKUlRKT_T0_E_clINS2_IJNS2_IJEEESV_SB_S7_EEENS_17integral_constantIiLi2EEEEEDaSR_SS_)
        /*d1a8*/ 	.word	0x00000000


	//----- nvinfo : EIATTR_FRAME_SIZE
	.align		4
.L_8956:
        /*d1ac*/ 	.byte	0x04, 0x11
        /*d1ae*/ 	.short	(.L_8958 - .L_8957)
	.align		4
.L_8957:
        /*d1b0*/ 	.word	index@($_ZN7cutlass13device_kernelIN5flash19enable_sm80_to_sm89INS1_16FlashAttnBwdSm80INS1_25CollectiveMainloopBwdSm80ILi2ELi2EN4cute5tupleIJNS5_1CILi128EEES8_NS7_ILi64EEEEEENS_10bfloat16_tEfNS_4arch4Sm80ELb0ELb1ELb1ELb1ELb0ELb0ELb0ELb0ELi2ELi4ELi4ELi4ELb0EEENS1_21CollectiveEpilogueBwdISA_SB_SD_Li256ELb1ELb0ELi2EEENS1_19SingleTileSchedulerILb1ELb0ELb0ELi128EEEEEEEEEvNT_6ParamsE$_ZZN4cute6detail16composition_implINS_5tupleIJNS_1CILi8EEENS3_ILi2EEES5_S5_S4_S5_EEENS2_IJNS3_ILi1EEEiiiNS3_ILi72EEENS3_ILi512EEEEEENS2_IJS5_S5_S5_EEENS2_IJS7_S9_S4_EEEEEDaRKT_RKT0_RKT1_RKT2_ENKUlRKT_RKT0_E_clIS5_S4_EEDaSR_SU_)
        /*d1b4*/ 	.word	0x00000000


	//----- nvinfo : EIATTR_FRAME_SIZE
	.align		4
.L_8958:
        /*d1b8*/ 	.byte	0x04, 0x11
        /*d1ba*/ 	.short	(.L_8960 - .L_8959)
	.align		4
.L_8959:
        /*d1bc*/ 	.word	index@($_ZN7cutlass13device_kernelIN5flash19enable_sm80_to_sm89INS1_16FlashAttnBwdSm80INS1_25CollectiveMainloopBwdSm80ILi2ELi2EN4cute5tupleIJNS5_1CILi128EEES8_NS7_ILi64EEEEEENS_10bfloat16_tEfNS_4arch4Sm80ELb0ELb1ELb1ELb1ELb0ELb0ELb0ELb0ELi2ELi4ELi4ELi4ELb0EEENS1_21CollectiveEpilogueBwdISA_SB_SD_Li256ELb1ELb0ELi2EEENS1_19SingleTileSchedulerILb1ELb0ELb0ELi128EEEEEEEEEvNT_6ParamsE$_ZZN4cute6detail16composition_implINS_5tupleIJNS_1CILi8EEENS3_ILi2EEES5_S5_S4_S5_EEENS2_IJNS3_ILi1EEEiiiNS3_ILi72EEENS3_ILi512EEEEEENS2_IJS5_S5_EEENS2_IJS7_S4_EEEEEDaRKT_RKT0_RKT1_RKT2_ENKUlRKT_RKT0_E_clIS5_S4_EEDaSR_SU_)
        /*d1c0*/ 	.word	0x00000000


	//----- nvinfo : EIATTR_FRAME_SIZE
	.align		4
.L_8960:
        /*d1c4*/ 	.byte	0x04, 0x11
        /*d1c6*/ 	.short	(.L_8962 - .L_8961)
	.align		4
.L_8961:
        /*d1c8*/ 	.word	index@($_ZN7cutlass13device_kernelIN5flash19enable_sm80_to_sm89INS1_16FlashAttnBwdSm80INS1_25CollectiveMainloopBwdSm80ILi2ELi2EN4cute5tupleIJNS5_1CILi128EEES8_NS7_ILi64EEEEEENS_10bfloat16_tEfNS_4arch4Sm80ELb0ELb1ELb1ELb1ELb0ELb0ELb0ELb0ELi2ELi4ELi4ELi4ELb0EEENS1_21CollectiveEpilogueBwdISA_SB_SD_Li256ELb1ELb0ELi2EEENS1_19SingleTileSchedulerILb1ELb0ELb0ELi128EEEEEEEEEvNT_6ParamsE$_ZZN4cute6detail16composition_implINS_5tupleIJNS_1CILi8EEENS3_ILi2EEES5_S5_S4_S5_EEENS2_IJNS3_ILi1EEEiiiNS3_ILi72EEENS3_ILi512EEEEEENS2_IJNS3_ILi4EEES5_EEENS2_IJNS3_ILi16EEENS3_ILi8192EEEEEEEEDaRKT_RKT0_RKT1_RKT2_ENKUlRKT_RKT0_E_clISB_SD_EEDaSU_SX_)
        /*d1cc*/ 	.word	0x00000000


	//----- nvinfo : EIATTR_FRAME_SIZE
	.align		4
.L_8962:
        /*d1d0*/ 	.byte	0x04, 0x11
        /*d1d2*/ 	.short	(.L_8964 - .L_8963)
	.align		4
.L_8963:
        /*d1d4*/ 	.word	index@($_ZN7cutlass13device_kernelIN5flash19enable_sm80_to_sm89INS1_16FlashAttnBwdSm80INS1_25CollectiveMainloopBwdSm80ILi2ELi2EN4cute5tupleIJNS5_1CILi128EEES8_NS7_ILi64EEEEEENS_10bfloat16_tEfNS_4arch4Sm80ELb0ELb1ELb1ELb1ELb0ELb0ELb0ELb0ELi2ELi4ELi4ELi4ELb0EEENS1_21CollectiveEpilogueBwdISA_SB_SD_Li256ELb1ELb0ELi2EEENS1_19SingleTileSchedulerILb1ELb0ELb0ELi128EEEEEEEEEvNT_6ParamsE$_ZZN4cute6detail16composition_implINS_5tupleIJNS_1CILi8EEENS3_ILi2EEES5_S5_S4_S5_EEENS2_IJNS3_ILi1EEEiiiNS3_ILi72EEENS3_ILi512EEEEEENS2_IJNS2_IJS5_S5_S5_EEES5_NS3_ILi4EEEEEENS2_IJNS2_IJS7_S9_S4_EEENS3_ILi4096EEENS3_ILi16EEEEEEEEDaRKT_RKT0_RKT1_RKT2_ENKUlRKT_RKT0_E_clISC_SG_EEDaSW_SZ_)
        /*d1d8*/ 	.word	0x00000000


	//----- nvinfo : EIATTR_FRAME_SIZE
	.align		4
.L_8964:
        /*d1dc*/ 	.byte	0x04, 0x11
        /*d1de*/ 	.short	(.L_8966 - .L_8965)
	.align		4
.L_8965:
        /*d1e0*/ 	.word	index@($_ZN7cutlass13device_kernelIN5flash19enable_sm80_to_sm89INS1_16FlashAttnBwdSm80INS1_25CollectiveMainloopBwdSm80ILi2ELi2EN4cute5tupleIJNS5_1CILi128EEES8_NS7_ILi64EEEEEENS_10bfloat16_tEfNS_4arch4Sm80ELb0ELb1ELb1ELb1ELb0ELb0ELb0ELb0ELi2ELi4ELi4ELi4ELb0EEENS1_21CollectiveEpilogueBwdISA_SB_SD_Li256ELb1ELb0ELi2EEENS1_19SingleTileSchedulerILb1ELb0ELb0ELi128EEEEEEEEEvNT_6ParamsE$_ZZN4cute6detail16composition_implINS_5tupleIJNS_1CILi8EEENS3_ILi2EEES5_S5_S4_S5_EEENS2_IJNS3_ILi1EEEiiiNS3_ILi72EEENS3_ILi512EEEEEENS2_IJNS2_IJS5_S5_S5_EEES5_NS3_ILi4EEEEEENS2_IJNS2_IJS7_S9_S4_EEENS3_ILi4096EEENS3_ILi16EEEEEEEEDaRKT_RKT0_RKT1_RKT2_ENKUlRKT_RKT0_E_clISB_SE_EEDaSW_SZ_)
        /*d1e4*/ 	.word	0x00000000


	//----- nvinfo : EIATTR_FRAME_SIZE
	.align		4
.L_8966:
        /*d1e8*/ 	.byte	0x04, 0x11
        /*d1ea*/ 	.short	(.L_8968 - .L_8967)
	.align		4
.L_8967:
        /*d1ec*/ 	.word	index@($_ZN7cutlass13device_kernelIN5flash19enable_sm80_to_sm89INS1_16FlashAttnBwdSm80INS1_25CollectiveMainloopBwdSm80ILi2ELi2EN4cute5tupleIJNS5_1CILi128EEES8_NS7_ILi64EEEEEENS_10bfloat16_tEfNS_4arch4Sm80ELb0ELb1ELb1ELb1ELb0ELb0ELb0ELb0ELi2ELi4ELi4ELi4ELb0EEENS1_21CollectiveEpilogueBwdISA_SB_SD_Li256ELb1ELb0ELi2EEENS1_19SingleTileSchedulerILb1ELb0ELb0ELi128EEEEEEEEEvNT_6ParamsE$_ZZN4cute6detail16composition_implINS_5tupleIJNS_1CILi8EEENS3_ILi2EEES5_S5_S4_S5_EEENS2_IJNS3_ILi1EEEiiiNS3_ILi72EEENS3_ILi512EEEEEENS2_IJNS2_IJS5_S5_S5_EEES5_NS2_IJNS3_ILi4EEES5_EEEEEENS2_IJNS2_IJS7_S9_S4_EEENS3_ILi4096EEENS2_IJNS3_ILi16EEENS3_ILi8192EEEEEEEEEEEDaRKT_RKT0_RKT1_RKT2_ENKUlRKT_RKT0_E_clISD_SJ_EEDaSZ_S12_)
        /*d1f0*/ 	.word	0x00000000


	//----- nvinfo : EIATTR_FRAME_SIZE
	.align		4
.L_8968:
        /*d1f4*/ 	.byte	0x04, 0x11
        /*d1f6*/ 	.short	(.L_8970 - .L_8969)
	.align		4
.L_8969:
        /*d1f8*/ 	.word	index@($_ZN7cutlass13device_kernelIN5flash19enable_sm80_to_sm89INS1_16FlashAttnBwdSm80INS1_25CollectiveMainloopBwdSm80ILi2ELi2EN4cute5tupleIJNS5_1CILi128EEES8_NS7_ILi64EEEEEENS_10bfloat16_tEfNS_4arch4Sm80ELb0ELb1ELb1ELb1ELb0ELb0ELb0ELb0ELi2ELi4ELi4ELi4ELb0EEENS1_21CollectiveEpilogueBwdISA_SB_SD_Li256ELb1ELb0ELi2EEENS1_19SingleTileSchedulerILb1ELb0ELb0ELi128EEEEEEEEEvNT_6ParamsE$_ZZN4cute6detail16composition_implINS_5tupleIJNS_1CILi8EEENS3_ILi2EEES5_S5_S4_S5_EEENS2_IJNS3_ILi1EEEiiiNS3_ILi72EEENS3_ILi512EEEEEENS2_IJNS2_IJS5_S5_S5_EEES5_NS2_IJNS3_ILi4EEES5_EEEEEENS2_IJNS2_IJS7_S9_S4_EEENS3_ILi4096EEENS2_IJNS3_ILi16EEENS3_ILi8192EEEEEEEEEEEDaRKT_RKT0_RKT1_RKT2_ENKUlRKT_RKT0_E_clISB_SF_EEDaSZ_S12_)
        /*d1fc*/ 	.word	0x00000000


	//----- nvinfo : EIATTR_FRAME_SIZE
	.align		4
.L_8970:
        /*d200*/ 	.byte	0x04, 0x11
        /*d202*/ 	.short	(.L_8972 - .L_8971)
	.align		4
.L_8971:
        /*d204*/ 	.word	index@($_ZN7cutlass13device_kernelIN5flash19enable_sm80_to_sm89INS1_16FlashAttnBwdSm80INS1_25CollectiveMainloopBwdSm80ILi2ELi2EN4cute5tupleIJNS5_1CILi128EEES8_NS7_ILi64EEEEEENS_10bfloat16_tEfNS_4arch4Sm80ELb0ELb1ELb1ELb1ELb0ELb0ELb0ELb0ELi2ELi4ELi4ELi4ELb0EEENS1_21CollectiveEpilogueBwdISA_SB_SD_Li256ELb1ELb0ELi2EEENS1_19SingleTileSchedulerILb1ELb0ELb0ELi128EEEEEEEEEvNT_6ParamsE$_ZZN4cute6detail16composition_implINS_5tupleIJNS_1CILi8EEENS3_ILi2EEES5_S5_S4_S5_EEENS2_IJNS3_ILi1EEEiiiNS3_ILi72EEENS3_ILi512EEEEEENS2_IJNS2_IJS5_S5_EEES4_NS3_ILi4EEEEEENS2_IJNS2_IJS7_S4_EEENS3_ILi1024EEENS3_ILi16EEEEEEEEDaRKT_RKT0_RKT1_RKT2_ENKUlRKT_RKT0_E_clISC_SG_EEDaSW_SZ_)
        /*d208*/ 	.word	0x00000000


	//----- nvinfo : EIATTR_FRAME_SIZE
	.align		4
.L_8972:
        /*d20c*/ 	.byte	0x04, 0x11
        /*d20e*/ 	.short	(.L_8974 - .L_8973)
	.align		4
.L_8973:
        /*d210*/ 	.word	index@($_ZN7cutlass13device_kernelIN5flash19enable_sm80_to_sm89INS1_16FlashAttnBwdSm80INS1_25CollectiveMainloopBwdSm80ILi2ELi2EN4cute5tupleIJNS5_1CILi128EEES8_NS7_ILi64EEEEEENS_10bfloat16_tEfNS_4arch4Sm80ELb0ELb1ELb1ELb1ELb0ELb0ELb0ELb0ELi2ELi4ELi4ELi4ELb0EEENS1_21CollectiveEpilogueBwdISA_SB_SD_Li256ELb1ELb0ELi2EEENS1_19SingleTileSchedulerILb1ELb0ELb0ELi128EEEEEEEEEvNT_6ParamsE$_ZZN4cute6detail16composition_implINS_5tupleIJNS_1CILi8EEENS3_ILi2EEES5_S5_S4_S5_EEENS2_IJNS3_ILi1EEEiiiNS3_ILi72EEENS3_ILi512EEEEEENS2_IJNS2_IJS5_S5_EEES4_NS3_ILi4EEEEEENS2_IJNS2_IJS7_S4_EEENS3_ILi1024EEENS3_ILi16EEEEEEEEDaRKT_RKT0_RKT1_RKT2_ENKUlRKT_RKT0_E_clISB_SE_EEDaSW_SZ_)
        /*d214*/ 	.word	0x00000000


	//----- nvinfo : EIATTR_FRAME_SIZE
	.align		4
.L_8974:
        /*d218*/ 	.byte	0x04, 0x11
        /*d21a*/ 	.short	(.L_8976 - .L_8975)
	.align		4
.L_8975:
        /*d21c*/ 	.word	index@($_ZN7cutlass13device_kernelIN5flash19enable_sm80_to_sm89INS1_16FlashAttnBwdSm80INS1_25CollectiveMainloopBwdSm80ILi2ELi2EN4cute5tupleIJNS5_1CILi128EEES8_NS7_ILi64EEEEEENS_10bfloat16_tEfNS_4arch4Sm80ELb0ELb1ELb1ELb1ELb0ELb0ELb0ELb0ELi2ELi4ELi4ELi4ELb0EEENS1_21CollectiveEpilogueBwdISA_SB_SD_Li256ELb1ELb0ELi2EEENS1_19SingleTileSchedulerILb1ELb0ELb0ELi128EEEEEEEEEvNT_6ParamsE$_ZZN4cute6detail16composition_implINS_5tupleIJNS_1CILi16EEENS3_ILi2EEES5_S5_NS3_ILi4EEES5_EEENS2_IJNS3_ILi1EEEiiiNS3_ILi144EEENS3_ILi512EEEEEES6_S4_EEDaRKT_RKT0_RKT1_RKT2_ENKUlRKT_T0_E_clINS2_IJNS2_IJS5_S5_EEENS2_IJiiEEES8_S8_EEENS_17integral_constantIiLi4EEEEEDaSQ_SR_)
        /*d220*/ 	.word	0x00000000


	//----- nvinfo : EIATTR_FRAME_SIZE
	.align		4
.L_8976:
        /*d224*/ 	.byte	0x04, 0x11
        /*d226*/ 	.short	(.L_8978 - .L_8977)
	.align		4
.L_8977:
        /*d228*/ 	.word	index@($_ZN7cutlass13device_kernelIN5flash19enable_sm80_to_sm89INS1_16FlashAttnBwdSm80INS1_25CollectiveMainloopBwdSm80ILi2ELi2EN4cute5tupleIJNS5_1CILi128EEES8_NS7_ILi64EEEEEENS_10bfloat16_tEfNS_4arch4Sm80ELb0ELb1ELb1ELb1ELb0ELb0ELb0ELb0ELi2ELi4ELi4ELi4ELb0EEENS1_21CollectiveEpilogueBwdISA_SB_SD_Li256ELb1ELb0ELi2EEENS1_19SingleTileSchedulerILb1ELb0ELb0ELi128EEEEEEEEEvNT_6ParamsE$_ZZN4cute6detail16composition_implINS_5tupleIJNS_1CILi16EEENS3_ILi2EEES5_S5_NS3_ILi4EEES5_EEENS2_IJNS3_ILi1EEEiiiNS3_ILi144EEENS3_ILi512EEEEEES6_S4_EEDaRKT_RKT0_RKT1_RKT2_ENKUlRKT_T0_E_clINS2_IJNS2_IJS5_S5_EEENS2_IJiiEEES8_S8_EEENS_17integral_constantIiLi3EEEEEDaSQ_SR_)
        /*d22c*/ 	.word	0x00000000


	//----- nvinfo : EIATTR_FRAME_SIZE
	.align		4
.L_8978:
        /*d230*/ 	.byte	0x04, 0x11
        /*d232*/ 	.short	(.L_8980 - .L_8979)
	.align		4
.L_8979:
        /*d234*/ 	.word	index@($_ZN7cutlass13device_kernelIN5flash19enable_sm80_to_sm89INS1_16FlashAttnBwdSm80INS1_25CollectiveMainloopBwdSm80ILi2ELi2EN4cute5tupleIJNS5_1CILi128EEES8_NS7_ILi64EEEEEENS_10bfloat16_tEfNS_4arch4Sm80ELb0ELb1ELb1ELb1ELb0ELb0ELb0ELb0ELi2ELi4ELi4ELi4ELb0EEENS1_21CollectiveEpilogueBwdISA_SB_SD_Li256ELb1ELb0ELi2EEENS1_19SingleTileSchedulerILb1ELb0ELb0ELi128EEEEEEEEEvNT_6ParamsE$_ZZN4cute6detail16composition_implINS_5tupleIJNS_1CILi16EEENS3_ILi2EEES5_S5_NS3_ILi4EEES5_EEENS2_IJNS3_ILi1EEEiiiNS3_ILi144EEENS3_ILi512EEEEEES6_S4_EEDaRKT_RKT0_RKT1_RKT2_ENKUlRKT_T0_E_clINS2_IJNS2_IJS5_EEENS2_IJiEEES5_S8_EEENS_17integral_constantIiLi2EEEEEDaSQ_SR_)
        /*d238*/ 	.word	0x00000000


	//----- nvinfo : EIATTR_FRAME_SIZE
	.align		4
.L_8980:
        /*d23c*/ 	.byte	0x04, 0x11
        /*d23e*/ 	.short	(.L_8982 - .L_8981)
	.align		4
.L_8981:
        /*d240*/ 	.word	index@($_ZN7cutlass13device_kernelIN5flash19enable_sm80_to_sm89INS1_16FlashAttnBwdSm80INS1_25CollectiveMainloopBwdSm80ILi2ELi2EN4cute5tupleIJNS5_1CILi128EEES8_NS7_ILi64EEEEEENS_10bfloat16_tEfNS_4arch4Sm80ELb0ELb1ELb1ELb1ELb0ELb0ELb0ELb0ELi2ELi4ELi4ELi4ELb0EEENS1_21CollectiveEpilogueBwdISA_SB_SD_Li256ELb1ELb0ELi2EEENS1_19SingleTileSchedulerILb1ELb0ELb0ELi128EEEEEEEEEvNT_6ParamsE$_ZZN4cute6detail16composition_implINS_5tupleIJNS_1CILi16EEENS3_ILi2EEES5_S5_NS3_ILi4EEES5_EEENS2_IJNS3_ILi1EEEiiiNS3_ILi144EEENS3_ILi512EEEEEES6_S4_EEDaRKT_RKT0_RKT1_RKT2_ENKUlRKT_T0_E_clINS2_IJNS2_IJEEESU_S6_S8_EEENS_17integral_constantIiLi1EEEEEDaSQ_SR_)
        /*d244*/ 	.word	0x00000000


	//----- nvinfo : EIATTR_FRAME_SIZE
	.align		4
.L_8982:
        /*d248*/ 	.byte	0x04, 0x11
        /*d24a*/ 	.short	(.L_8984 - .L_8983)
	.align		4
.L_8983:
        /*d24c*/ 	.word	index@($_ZN7cutlass13device_kernelIN5flash19enable_sm80_to_sm89INS1_16FlashAttnBwdSm80INS1_25CollectiveMainloopBwdSm80ILi2ELi2EN4cute5tupleIJNS5_1CILi128EEES8_NS7_ILi64EEEEEENS_10bfloat16_tEfNS_4arch4Sm80ELb0ELb1ELb1ELb1ELb0ELb0ELb0ELb0ELi2ELi4ELi4ELi4ELb0EEENS1_21CollectiveEpilogueBwdISA_SB_SD_Li256ELb1ELb0ELi2EEENS1_19SingleTileSchedulerILb1ELb0ELb0ELi128EEEEEEEEEvNT_6ParamsE$_ZZN4cute6detail16composition_implINS_5tupleIJNS_1CILi16EEENS3_ILi2EEES5_S5_NS3_ILi4EEES5_EEENS2_IJNS3_ILi1EEEiiiNS3_ILi144EEENS3_ILi512EEEEEES5_NS3_ILi64EEEEEDaRKT_RKT0_RKT1_RKT2_ENKUlRKT_T0_E_clINS2_IJNS2_IJS5_EEENS2_IJiEEES8_S8_EEENS_17integral_constantIiLi4EEEEEDaSR_SS_)
        /*d250*/ 	.word	0x00000000


	//----- nvinfo : EIATTR_FRAME_SIZE
	.align		4
.L_8984:
        /*d254*/ 	.byte	0x04, 0x11
        /*d256*/ 	.short	(.L_8986 - .L_8985)
	.align		4
.L_8985:
        /*d258*/ 	.word	index@($_ZN7cutlass13device_kernelIN5flash19enable_sm80_to_sm89INS1_16FlashAttnBwdSm80INS1_25CollectiveMainloopBwdSm80ILi2ELi2EN4cute5tupleIJNS5_1CILi128EEES8_NS7_ILi64EEEEEENS_10bfloat16_tEfNS_4arch4Sm80ELb0ELb1ELb1ELb1ELb0ELb0ELb0ELb0ELi2ELi4ELi4ELi4ELb0EEENS1_21CollectiveEpilogueBwdISA_SB_SD_Li256ELb1ELb0ELi2EEENS1_19SingleTileSchedulerILb1ELb0ELb0ELi128EEEEEEEEEvNT_6ParamsE$_ZZN4cute6detail16composition_implINS_5tupleIJNS_1CILi16EEENS3_ILi2EEES5_S5_NS3_ILi4EEES5_EEENS2_IJNS3_ILi1EEEiiiNS3_ILi144EEENS3_ILi512EEEEEES5_NS3_ILi64EEEEEDaRKT_RKT0_RKT1_RKT2_ENKUlRKT_T0_E_clINS2_IJNS2_IJEEESV_S5_S8_EEENS_17integral_constantIiLi3EEEEEDaSR_SS_)
        /*d25c*/ 	.word	0x00000000


	//----- nvinfo : EIATTR_FRAME_SIZE
	.align		4
.L_8986:
        /*d260*/ 	.byte	0x04, 0x11
        /*d262*/ 	.short	(.L_8988 - .L_8987)
	.align		4
.L_8987:
        /*d264*/ 	.word	index@($_ZN7cutlass13device_kernelIN5flash19enable_sm80_to_sm89INS1_16FlashAttnBwdSm80INS1_25CollectiveMainloopBwdSm80ILi2ELi2EN4cute5tupleIJNS5_1CILi128EEES8_NS7_ILi64EEEEEENS_10bfloat16_tEfNS_4arch4Sm80ELb0ELb1ELb1ELb1ELb0ELb0ELb0ELb0ELi2ELi4ELi4ELi4ELb0EEENS1_21CollectiveEpilogueBwdISA_SB_SD_Li256ELb1ELb0ELi2EEENS1_19SingleTileSchedulerILb1ELb0ELb0ELi128EEEEEEEEEvNT_6ParamsE$_ZZN4cute6detail16composition_implINS_5tupleIJNS_1CILi16EEENS3_ILi2EEES5_S5_NS3_ILi4EEES5_EEENS2_IJNS3_ILi1EEEiiiNS3_ILi144EEENS3_ILi512EEEEEENS2_IJS5_S5_EEENS2_IJNS3_ILi64EEESA_EEEEEDaRKT_RKT0_RKT1_RKT2_ENKUlRKT_RKT0_E_clIS5_SD_EEDaST_SW_)
        /*d268*/ 	.word	0x00000000


	//----- nvinfo : EIATTR_FRAME_SIZE
	.align		4
.L_8988:
        /*d26c*/ 	.byte	0x04, 0x11
        /*d26e*/ 	.short	(.L_8990 - .L_8989)
	.align		4
.L_8989:
        /*d270*/ 	.word	index@($_ZN7cutlass13device_kernelIN5flash19enable_sm80_to_sm89INS1_16FlashAttnBwdSm80INS1_25CollectiveMainloopBwdSm80ILi2ELi2EN4cute5tupleIJNS5_1CILi128EEES8_NS7_ILi64EEEEEENS_10bfloat16_tEfNS_4arch4Sm80ELb0ELb1ELb1ELb1ELb0ELb0ELb0ELb0ELi2ELi4ELi4ELi4ELb0EEENS1_21CollectiveEpilogueBwdISA_SB_SD_Li256ELb1ELb0ELi2EEENS1_19SingleTileSchedulerILb1ELb0ELb0ELi128EEEEEEEEEvNT_6ParamsE$_ZZN4cute6detail16composition_implINS_5tupleIJNS_1CILi16EEENS3_ILi2EEES5_S5_NS3_ILi4EEES5_EEENS2_IJNS3_ILi1EEEiiiNS3_ILi144EEENS3_ILi512EEEEEENS2_IJNS2_IJS5_S5_EEES6_NS3_ILi8EEEEEENS2_IJNS2_IJNS3_ILi64EEESA_EEES4_NS3_ILi1024EEEEEEEEDaRKT_RKT0_RKT1_RKT2_ENKUlRKT_RKT0_E_clISC_SG_EEDaSX_S10_)
        /*d274*/ 	.word	0x00000000


	//----- nvinfo : EIATTR_FRAME_SIZE
	.align		4
.L_8990:
        /*d278*/ 	.byte	0x04, 0x11
        /*d27a*/ 	.short	(.L_8992 - .L_8991)
	.align		4
.L_8991:
        /*d27c*/ 	.word	index@($_ZN7cutlass13device_kernelIN5flash19enable_sm80_to_sm89INS1_16FlashAttnBwdSm80INS1_25CollectiveMainloopBwdSm80ILi2ELi2EN4cute5tupleIJNS5_1CILi128EEES8_NS7_ILi64EEEEEENS_10bfloat16_tEfNS_4arch4Sm80ELb0ELb1ELb1ELb1ELb0ELb0ELb0ELb0ELi2ELi4ELi4ELi4ELb0EEENS1_21CollectiveEpilogueBwdISA_SB_SD_Li256ELb1ELb0ELi2EEENS1_19SingleTileSchedulerILb1ELb0ELb0ELi128EEEEEEEEEvNT_6ParamsE$_ZZN4cute6detail16composition_implINS_5tupleIJNS_1CILi16EEENS3_ILi2EEES5_S5_NS3_ILi4EEES5_EEENS2_IJNS3_ILi1EEEiiiNS3_ILi144EEENS3_ILi512EEEEEENS2_IJNS2_IJS5_S5_EEES6_NS3_ILi8EEEEEENS2_IJNS2_IJNS3_ILi64EEESA_EEES4_NS3_ILi1024EEEEEEEEDaRKT_RKT0_RKT1_RKT2_ENKUlRKT_RKT0_E_clIS6_S4_EEDaSX_S10_)
        /*d280*/ 	.word	0x00000000


	//----- nvinfo : EIATTR_FRAME_SIZE
	.align		4
.L_8992:
        /*d284*/ 	.byte	0x04, 0x11
        /*d286*/ 	.short	(.L_8994 - .L_8993)
	.align		4
.L_8993:
        /*d288*/ 	.word	index@($_ZN7cutlass13device_kernelIN5flash19enable_sm80_to_sm89INS1_16FlashAttnBwdSm80INS1_25CollectiveMainloopBwdSm80ILi2ELi2EN4cute5tupleIJNS5_1CILi128EEES8_NS7_ILi64EEEEEENS_10bfloat16_tEfNS_4arch4Sm80ELb0ELb1ELb1ELb1ELb0ELb0ELb0ELb0ELi2ELi4ELi4ELi4ELb0EEENS1_21CollectiveEpilogueBwdISA_SB_SD_Li256ELb1ELb0ELi2EEENS1_19SingleTileSchedulerILb1ELb0ELb0ELi128EEEEEEEEEvNT_6ParamsE$_ZZN4cute6detail16composition_implINS_1CILi2EEEiNS_5tupleIJNS2_ILi1EEES3_EEENS4_IJNS2_ILi0EEES5_EEEEEDaRKT_RKT0_RKT1_RKT2_ENKUlRKT_RKT0_E_clIS3_S5_EEDaSN_SQ_)
        /*d28c*/ 	.word	0x00000000


	//----- nvinfo : EIATTR_FRAME_SIZE
	.align		4
.L_8994:
        /*d290*/ 	.byte	0x04, 0x11
        /*d292*/ 	.short	(.L_8996 - .L_8995)
	.align		4
.L_8995:
        /*d294*/ 	.word	index@($_ZN7cutlass13device_kernelIN5flash19enable_sm80_to_sm89INS1_16FlashAttnBwdSm80INS1_25CollectiveMainloopBwdSm80ILi2ELi2EN4cute5tupleIJNS5_1CILi128EEES8_NS7_ILi64EEEEEENS_10bfloat16_tEfNS_4arch4Sm80ELb0ELb1ELb1ELb1ELb0ELb0ELb0ELb0ELi2ELi4ELi4ELi4ELb0EEENS1_21CollectiveEpilogueBwdISA_SB_SD_Li256ELb1ELb0ELi2EEENS1_19SingleTileSchedulerILb1ELb0ELb0ELi128EEEEEEEEEvNT_6ParamsE$_ZZN4cute6detail10lift_sliceINS_5tupleIJNS_1CILi0EEENS_10UnderscoreEEEENS2_IJNS2_IJS4_S4_EEEiEEEEEDaRKT_RKT0_ENKUlRKT_RKT0_E_clIS5_iEEDaSH_SK_)
        /*d298*/ 	.word	0x00000000


	//----- nvinfo : EIATTR_FRAME_SIZE
	.align		4
.L_8996:
        /*d29c*/ 	.byte	0x04, 0x11
        /*d29e*/ 	.short	(.L_8998 - .L_8997)
	.align		4
.L_8997:
        /*d2a0*/ 	.word	index@($_ZN7cutlass13device_kernelIN5flash19enable_sm80_to_sm89INS1_16FlashAttnBwdSm80INS1_25CollectiveMainloopBwdSm80ILi2ELi2EN4cute5tupleIJNS5_1CILi128EEES8_NS7_ILi64EEEEEENS_10bfloat16_tEfNS_4arch4Sm80ELb0ELb1ELb1ELb1ELb0ELb0ELb0ELb0ELi2ELi4ELi4ELi4ELb0EEENS1_21CollectiveEpilogueBwdISA_SB_SD_Li256ELb1ELb0ELi2EEENS1_19SingleTileSchedulerILb1ELb0ELb0ELi128EEEEEEEEEvNT_6ParamsE$_ZZN4cute5sliceINS_5tupleIJNS_10UnderscoreES2_iEEENS1_IJNS1_IJNS_1CILi1EEENS4_ILi0EEEEEEiNS4_ILi1024EEEEEEEEDaRKT_RKT0_ENKUlRKT_RKT0_E_clIS2_iEEDaSI_SL_)
        /*d2a4*/ 	.word	0x00000000


	//----- nvinfo : EIATTR_FRAME_SIZE
	.align		4
.L_8998:
        /*d2a8*/ 	.byte	0x04, 0x11
        /*d2aa*/ 	.short	(.L_9000 - .L_8999)
	.align		4
.L_8999:
        /*d2ac*/ 	.word	index@($_ZN7cutlass13device_kernelIN5flash19enable_sm80_to_sm89INS1_16FlashAttnBwdSm80INS1_25CollectiveMainloopBwdSm80ILi2ELi2EN4cute5tupleIJNS5_1CILi128EEES8_NS7_ILi64EEEEEENS_10bfloat16_tEfNS_4arch4Sm80ELb0ELb1ELb1ELb1ELb0ELb0ELb0ELb0ELi2ELi4ELi4ELi4ELb0EEENS1_21CollectiveEpilogueBwdISA_SB_SD_Li256ELb1ELb0ELi2EEENS1_19SingleTileSchedulerILb1ELb0ELb0ELi128EEEEEEEEEvNT_6ParamsE$_ZZN4cute5sliceINS_5tupleIJNS_10UnderscoreES2_S2_iEEENS1_IJNS1_IJNS_1CILi1EEENS4_ILi0EEEEEElS6_lEEEEEDaRKT_RKT0_ENKUlRKT_RKT0_E_clIS2_lEEDaSH_SK_)
        /*d2b0*/ 	.word	0x00000000


	//----- nvinfo : EIATTR_FRAME_SIZE
	.align		4
.L_9000:
        /*d2b4*/ 	.byte	0x04, 0x11
        /*d2b6*/ 	.short	(.L_9002 - .L_9001)
	.align		4
.L_9001:
        /*d2b8*/ 	.word	index@($_ZN7cutlass13device_kernelIN5flash19enable_sm80_to_sm89INS1_16FlashAttnBwdSm80INS1_25CollectiveMainloopBwdSm80ILi2ELi2EN4cute5tupleIJNS5_1CILi128EEES8_NS7_ILi64EEEEEENS_10bfloat16_tEfNS_4arch4Sm80ELb0ELb1ELb1ELb1ELb0ELb0ELb0ELb0ELi2ELi4ELi4ELi4ELb0EEENS1_21CollectiveEpilogueBwdISA_SB_SD_Li256ELb1ELb0ELi2EEENS1_19SingleTileSchedulerILb1ELb0ELb0ELi128EEEEEEEEEvNT_6ParamsE$_ZZN4cute5sliceINS_5tupleIJNS_10UnderscoreES2_S2_iEEENS1_IJNS1_IJNS_1CILi1EEENS4_ILi0EEEEEEiNS4_ILi1024EEENS4_ILi8192EEEEEEEEDaRKT_RKT0_ENKUlRKT_RKT0_E_clIS2_iEEDaSJ_SM_)
        /*d2bc*/ 	.word	0x00000000


	//----- nvinfo : EIATTR_FRAME_SIZE
	.align		4
.L_9002:
        /*d2c0*/ 	.byte	0x04, 0x11
        /*d2c2*/ 	.short	(.L_9004 - .L_9003)
	.align		4
.L_9003:
        /*d2c4*/ 	.word	index@($_ZN7cutlass13device_kernelIN5flash19enable_sm80_to_sm89INS1_16FlashAttnBwdSm80INS1_25CollectiveMainloopBwdSm80ILi2ELi2EN4cute5tupleIJNS5_1CILi128EEES8_NS7_ILi64EEEEEENS_10bfloat16_tEfNS_4arch4Sm80ELb0ELb1ELb1ELb1ELb0ELb0ELb0ELb0ELi2ELi4ELi4ELi4ELb0EEENS1_21CollectiveEpilogueBwdISA_SB_SD_Li256ELb1ELb0ELi2EEENS1_19SingleTileSchedulerILb1ELb0ELb0ELi128EEEEEEEEEvNT_6ParamsE$_ZZN4cute5sliceINS_5tupleIJNS_10UnderscoreES2_S2_iEEENS1_IJNS1_IJNS_1CILi1EEENS4_ILi0EEEEEENS4_ILi4096EEENS1_IJiiEEENS1_IJS6_NS4_ILi8192EEEEEEEEEEEDaRKT_RKT0_ENKUlRKT_RKT0_E_clIS2_S9_EEDaSL_SO_)
        /*d2c8*/ 	.word	0x00000000


	//----- nvinfo : EIATTR_FRAME_SIZE
	.align		4
.L_9004:
        /*d2cc*/ 	.byte	0x04, 0x11
        /*d2ce*/ 	.short	(.L_9006 - .L_9005)
	.align		4
.L_9005:
        /*d2d0*/ 	.word	index@($_ZN7cutlass13device_kernelIN5flash19enable_sm80_to_sm89INS1_16FlashAttnBwdSm80INS1_25CollectiveMainloopBwdSm80ILi2ELi2EN4cute5tupleIJNS5_1CILi128EEES8_NS7_ILi64EEEEEENS_10bfloat16_tEfNS_4arch4Sm80ELb0ELb1ELb1ELb1ELb0ELb0ELb0ELb0ELi2ELi4ELi4ELi4ELb0EEENS1_21CollectiveEpilogueBwdISA_SB_SD_Li256ELb1ELb0ELi2EEENS1_19SingleTileSchedulerILb1ELb0ELb0ELi128EEEEEEEEEvNT_6ParamsE$_ZZN4cute5sliceINS_5tupleIJNS_10UnderscoreES2_NS_1CILi0EEEEEENS1_IJNS1_IJNS3_ILi1EEES4_EEEiNS3_ILi1024EEEEEEEEDaRKT_RKT0_ENKUlRKT_RKT0_E_clIS2_iEEDaSI_SL_)
        /*d2d4*/ 	.word	0x00000000


	//----- nvinfo : EIATTR_FRAME_SIZE
	.align		4
.L_9006:
        /*d2d8*/ 	.byte	0x04, 0x11
        /*d2da*/ 	.short	(.L_9008 - .L_9007)
	.align		4
.L_9007:
        /*d2dc*/ 	.word	index@($_ZN7cutlass13device_kernelIN5flash19enable_sm80_to_sm89INS1_16FlashAttnBwdSm80INS1_25CollectiveMainloopBwdSm80ILi2ELi2EN4cute5tupleIJNS5_1CILi128EEES8_NS7_ILi64EEEEEENS_10bfloat16_tEfNS_4arch4Sm80ELb0ELb1ELb1ELb1ELb0ELb0ELb0ELb0ELi2ELi4ELi4ELi4ELb0EEENS1_21CollectiveEpilogueBwdISA_SB_SD_Li256ELb1ELb0ELi2EEENS1_19SingleTileSchedulerILb1ELb0ELb0ELi128EEEEEEEEEvNT_6ParamsE$_ZZN4cute5sliceINS_5tupleIJNS1_IJNS_10UnderscoreENS_1CILi0EEEEEENS1_IJS4_S2_EEEEEENS1_IJNS1_IJNS1_IJNS3_ILi1EEES4_EEES4_EEENS1_IJNS1_IJS4_S4_EEEiEEEEEEEEDaRKT_RKT0_ENKUlRKT_RKT0_E_clIS6_SC_EEDaSM_SP_)
        /*d2e0*/ 	.word	0x00000000


	//----- nvinfo : EIATTR_FRAME_SIZE
	.align		4
.L_9008:
        /*d2e4*/ 	.byte	0x04, 0x11
        /*d2e6*/ 	.short	(.L_9010 - .L_9009)
	.align		4
.L_9009:
        /*d2e8*/ 	.word	index@($_ZN7cutlass13device_kernelIN5flash19enable_sm80_to_sm89INS1_16FlashAttnBwdSm80INS1_25CollectiveMainloopBwdSm80ILi2ELi2EN4cute5tupleIJNS5_1CILi128EEES8_NS7_ILi64EEEEEENS_10bfloat16_tEfNS_4arch4Sm80ELb0ELb1ELb1ELb1ELb0ELb0ELb0ELb0ELi2ELi4ELi4ELi4ELb0EEENS1_21CollectiveEpilogueBwdISA_SB_SD_Li256ELb1ELb0ELi2EEENS1_19SingleTileSchedulerILb1ELb0ELb0ELi128EEEEEEEEEvNT_6ParamsE$_ZZN4cute4takeILi1ELi3ENS_5tupleIJNS1_IJiNS_1CILi512EEEEEENS1_IJiiEEENS2_ILi1024EEEEEEEEDaRKT1_ENKUlDpRKT_E_clIJS5_S6_EEEDaSE_)
        /*d2ec*/ 	.word	0x00000000


	//----- nvinfo : EIATTR_FRAME_SIZE
	.align		4
.L_9010:
        /*d2f0*/ 	.byte	0x04, 0x11
        /*d2f2*/ 	.short	(.L_9012 - .L_9011)
	.align		4
.L_9011:
        /*d2f4*/ 	.word	index@($_ZN7cutlass13device_kernelIN5flash19enable_sm80_to_sm89INS1_16FlashAttnBwdSm80INS1_25CollectiveMainloopBwdSm80ILi2ELi2EN4cute5tupleIJNS5_1CILi128EEES8_NS7_ILi64EEEEEENS_10bfloat16_tEfNS_4arch4Sm80ELb0ELb1ELb1ELb1ELb0ELb0ELb0ELb0ELi2ELi4ELi4ELi4ELb0EEENS1_21CollectiveEpilogueBwdISA_SB_SD_Li256ELb1ELb0ELi2EEENS1_19SingleTileSchedulerILb1ELb0ELb0ELi128EEEEEEEEEvNT_6ParamsE$_ZZN4cute4takeILi1ELi3ENS_5tupleIJNS1_IJNS_1CILi1EEEiEEENS2_ILi1024EEENS1_IJiiEEEEEEEEDaRKT1_ENKUlDpRKT_E_clIJS5_S6_EEEDaSE_)
        /*d2f8*/ 	.word	0x00000000


	//----- nvinfo : EIATTR_FRAME_SIZE
	.align		4
.L_9012:
        /*d2fc*/ 	.byte	0x04, 0x11
        /*d2fe*/ 	.short	(.L_9014 - .L_9013)
	.align		4
.L_9013:
        /*d300*/ 	.word	index@($_ZN7cutlass13device_kernelIN5flash19enable_sm80_to_sm89INS1_16FlashAttnBwdSm80INS1_25CollectiveMainloopBwdSm80ILi2ELi2EN4cute5tupleIJNS5_1CILi128EEES8_NS7_ILi64EEEEEENS_10bfloat16_tEfNS_4arch4Sm80ELb0ELb1ELb1ELb1ELb0ELb0ELb0ELb0ELi2ELi4ELi4ELi4ELb0EEENS1_21CollectiveEpilogueBwdISA_SB_SD_Li256ELb1ELb0ELi2EEENS1_19SingleTileSchedulerILb1ELb0ELb0ELi128EEEEEEEEEvNT_6ParamsE$_ZZN4cute4takeILi1ELi3ENS_5tupleIJNS1_IJNS_1CILi1EEENS2_ILi512EEEiEEENS2_ILi4096EEENS1_IJiiEEEEEEEEDaRKT1_ENKUlDpRKT_E_clIJS6_S7_EEEDaSF_)
        /*d304*/ 	.word	0x00000000


	//----- nvinfo : EIATTR_FRAME_SIZE
	.align		4
.L_9014:
        /*d308*/ 	.byte	0x04, 0x11
        /*d30a*/ 	.short	(.L_9016 - .L_9015)
	.align		4
.L_9015:
        /*d30c*/ 	.word	index@($_ZN7cutlass13device_kernelIN5flash19enable_sm80_to_sm89INS1_16FlashAttnBwdSm80INS1_25CollectiveMainloopBwdSm80ILi2ELi2EN4cute5tupleIJNS5_1CILi128EEES8_NS7_ILi64EEEEEENS_10bfloat16_tEfNS_4arch4Sm80ELb0ELb1ELb1ELb1ELb0ELb0ELb0ELb0ELi2ELi4ELi4ELi4ELb0EEENS1_21CollectiveEpilogueBwdISA_SB_SD_Li256ELb1ELb0ELi2EEENS1_19SingleTileSchedulerILb1ELb0ELb0ELi128EEEEEEEEEvNT_6ParamsE$_ZZN4cute4takeILi1ELi3ENS_5tupleIJNS1_IJNS_1CILi1EEENS2_ILi512EEEiEEENS2_ILi4096EEENS1_IJNS1_IJiiEEENS2_ILi8192EEEEEEEEEEEDaRKT1_ENKUlDpRKT_E_clIJS6_S9_EEEDaSH_)
        /*d310*/ 	.word	0x00000000


	//----- nvinfo : EIATTR_FRAME_SIZE
	.align		4
.L_9016:
        /*d314*/ 	.byte	0x04, 0x11
        /*d316*/ 	.short	(.L_9018 - .L_9017)
	.align		4
.L_9017:
        /*d318*/ 	.word	index@($_ZN7cutlass13device_kernelIN5flash19enable_sm80_to_sm89INS1_16FlashAttnBwdSm80INS1_25CollectiveMainloopBwdSm80ILi2ELi2EN4cute5tupleIJNS5_1CILi128EEES8_NS7_ILi64EEEEEENS_10bfloat16_tEfNS_4arch4Sm80ELb0ELb1ELb1ELb1ELb0ELb0ELb0ELb0ELi2ELi4ELi4ELi4ELb0EEENS1_21CollectiveEpilogueBwdISA_SB_SD_Li256ELb1ELb0ELi2EEENS1_19SingleTileSchedulerILb1ELb0ELb0ELi128EEEEEEEEEvNT_6ParamsE$_ZZN4cute4takeILi1ELi2ENS_5tupleIJNS1_IJNS_1CILi1EEENS2_ILi0EEEEEEiEEEEEDaRKT1_ENKUlDpRKT_E_clIJiEEEDaSD_)
        /*d31c*/ 	.word	0x00000000


	//----- nvinfo : EIATTR_FRAME_SIZE
	.align		4
.L_9018:
        /*d320*/ 	.byte	0x04, 0x11
        /*d322*/ 	.short	(.L_9020 - .L_9019)
	.align		4
.L_9019:
        /*d324*/ 	.word	index@($_ZN7cutlass13device_kernelIN5flash19enable_sm80_to_sm89INS1_16FlashAttnBwdSm80INS1_25CollectiveMainloopBwdSm80ILi2ELi2EN4cute5tupleIJNS5_1CILi128EEES8_NS7_ILi64EEEEEENS_10bfloat16_tEfNS_4arch4Sm80ELb0ELb1ELb1ELb1ELb0ELb0ELb0ELb0ELi2ELi4ELi4ELi4ELb0EEENS1_21CollectiveEpilogueBwdISA_SB_SD_Li256ELb1ELb0ELi2EEENS1_19SingleTileSchedulerILb1ELb0ELb0ELi128EEEEEEEEEvNT_6ParamsE$_ZZN4cute4diceINS_5tupleIJNS1_IJiNS1_IJiNS_1CILi0EEEEEEEEENS1_IJNS_10UnderscoreENS1_IJS6_S6_EEEEEEEEES9_EEDaRKT_RKT0_ENKUlRKT_RKT0_E_clIS5_S5_EEDaSI_SL_)
        /*d328*/ 	.word	0x00000000


	//----- nvinfo : EIATTR_FRAME_SIZE
	.align		4
.L_9020:
        /*d32c*/ 	.byte	0x04, 0x11
        /*d32e*/ 	.short	(.L_9022 - .L_9021)
	.align		4
.L_9021:
        /*d330*/ 	.word	index@($_ZN7cutlass13device_kernelIN5flash19enable_sm80_to_sm89INS1_16FlashAttnBwdSm80INS1_25CollectiveMainloopBwdSm80ILi2ELi2EN4cute5tupleIJNS5_1CILi128EEES8_NS7_ILi64EEEEEENS_10bfloat16_tEfNS_4arch4Sm80ELb0ELb1ELb1ELb1ELb0ELb0ELb0ELb0ELi2ELi4ELi4ELi4ELb0EEENS1_21CollectiveEpilogueBwdISA_SB_SD_Li256ELb1ELb0ELi2EEENS1_19SingleTileSchedulerILb1ELb0ELb0ELi128EEEEEEEEEvNT_6ParamsE$_ZZN4cute19as_arithmetic_tupleINS_15ArithmeticTupleIJiiEEEEEDaRKT_ENKUlRKT_E_clIiEEDaS8_)
        /*d334*/ 	.word	0x00000000


	//----- nvinfo : EIATTR_FRAME_SIZE
	.align		4
.L_9022:
        /*d338*/ 	.byte	0x04, 0x11
        /*d33a*/ 	.short	(.L_9024 - .L_9023)
	.align		4
.L_9023:
        /*d33c*/ 	.word	index@($_ZN7cutlass13device_kernelIN5flash19enable_sm80_to_sm89INS1_16FlashAttnBwdSm80INS1_25CollectiveMainloopBwdSm80ILi2ELi2EN4cute5tupleIJNS5_1CILi128EEES8_NS7_ILi64EEEEEENS_10bfloat16_tEfNS_4arch4Sm80ELb0ELb1ELb1ELb1ELb0ELb0ELb0ELb0ELi2ELi4ELi4ELi4ELb0EEENS1_21CollectiveEpilogueBwdISA_SB_SD_Li256ELb1ELb0ELi2EEENS1_19SingleTileSchedulerILb1ELb0ELb0ELi128EEEEEEEEEvNT_6ParamsE$_ZZN4cute19as_arithmetic_tupleINS_15ArithmeticTupleIJiiEEEEEDaRKT_ENKUlDpRKT_E_clIJiiEEEDaS9_)
        /*d340*/ 	.word	0x00000000


	//----- nvinfo : EIATTR_FRAME_SIZE
	.align		4
.L_9024:
        /*d344*/ 	.byte	0x04, 0x11
        /*d346*/ 	.short	(.L_9026 - .L_9025)
	.align		4
.L_9025:
        /*d348*/ 	.word	index@($_ZN7cutlass13device_kernelIN5flash19enable_sm80_to_sm89INS1_16FlashAttnBwdSm80INS1_25CollectiveMainloopBwdSm80ILi2ELi2EN4cute5tupleIJNS5_1CILi128EEES8_NS7_ILi64EEEEEENS_10bfloat16_tEfNS_4arch4Sm80ELb0ELb1ELb1ELb1ELb0ELb0ELb0ELb0ELi2ELi4ELi4ELi4ELb0EEENS1_21CollectiveEpilogueBwdISA_SB_SD_Li256ELb1ELb0ELi2EEENS1_19SingleTileSchedulerILb1ELb0ELb0ELi128EEEEEEEEEvNT_6ParamsE$_ZZN4cute16flatten_to_tupleINS_5tupleIJNS_1CILi4096EEENS1_IJiiEEEEEEEEDaRKT_ENKUlRKT_E_clIS4_EEDaSB_)
        /*d34c*/ 	.word	0x00000000


	//----- nvinfo : EIATTR_FRAME_SIZE
	.align		4
.L_9026:
        /*d350*/ 	.byte	0x04, 0x11
        /*d352*/ 	.short	(.L_9028 - .L_9027)
	.align		4
.L_9027:
        /*d354*/ 	.word	index@($_ZN7cutlass13device_kernelIN5flash19enable_sm80_to_sm89INS1_16FlashAttnBwdSm80INS1_25CollectiveMainloopBwdSm80ILi2ELi2EN4cute5tupleIJNS5_1CILi128EEES8_NS7_ILi64EEEEEENS_10bfloat16_tEfNS_4arch4Sm80ELb0ELb1ELb1ELb1ELb0ELb0ELb0ELb0ELi2ELi4ELi4ELi4ELb0EEENS1_21CollectiveEpilogueBwdISA_SB_SD_Li256ELb1ELb0ELi2EEENS1_19SingleTileSchedulerILb1ELb0ELb0ELi128EEEEEEEEEvNT_6ParamsE$_ZZN4cute16flatten_to_tupleINS_5tupleIJNS_1CILi4096EEENS1_IJNS1_IJiiEEENS2_ILi8192EEEEEEEEEEEDaRKT_ENKUlRKT_E_clIS6_EEDaSD_)
        /*d358*/ 	.word	0x00000000


	//----- nvinfo : EIATTR_FRAME_SIZE
	.align		4
.L_9028:
        /*d35c*/ 	.byte	0x04, 0x11
        /*d35e*/ 	.short	(.L_9030 - .L_9029)
	.align		4
.L_9029:
        /*d360*/ 	.word	index@($_ZN7cutlass13device_kernelIN5flash19enable_sm80_to_sm89INS1_16FlashAttnBwdSm80INS1_25CollectiveMainloopBwdSm80ILi2ELi2EN4cute5tupleIJNS5_1CILi128EEES8_NS7_ILi64EEEEEENS_10bfloat16_tEfNS_4arch4Sm80ELb0ELb1ELb1ELb1ELb0ELb0ELb0ELb0ELi2ELi4ELi4ELi4ELb0EEENS1_21CollectiveEpilogueBwdISA_SB_SD_Li256ELb1ELb0ELi2EEENS1_19SingleTileSchedulerILb1ELb0ELb0ELi128EEEEEEEEEvNT_6ParamsE$_ZZN4cute16flatten_to_tupleINS_5tupleIJNS_1CILi1024EEENS1_IJiiEEEEEEEEDaRKT_ENKUlRKT_E_clIS4_EEDaSB_)
        /*d364*/ 	.word	0x00000000


	//----- nvinfo : EIATTR_FRAME_SIZE
	.align		4
.L_9030:
        /*d368*/ 	.byte	0x04, 0x11
        /*d36a*/ 	.short	(.L_9032 - .L_9031)
	.align		4
.L_9031:
        /*d36c*/ 	.word	index@($_ZN7cutlass13device_kernelIN5flash19enable_sm80_to_sm89INS1_16FlashAttnBwdSm80INS1_25CollectiveMainloopBwdSm80ILi2ELi2EN4cute5tupleIJNS5_1CILi128EEES8_NS7_ILi64EEEEEENS_10bfloat16_tEfNS_4arch4Sm80ELb0ELb1ELb1ELb1ELb0ELb0ELb0ELb0ELi2ELi4ELi4ELi4ELb0EEENS1_21CollectiveEpilogueBwdISA_SB_SD_Li256ELb1ELb0ELi2EEENS1_19SingleTileSchedulerILb1ELb0ELb0ELi128EEEEEEEEEvNT_6ParamsE$_ZZN4cute16flatten_to_tupleINS_5tupleIJNS_1CILi0EEENS1_IJNS2_ILi1EEENS2_ILi512EEEiEEEEEEEEDaRKT_ENKUlRKT_E_clIS6_EEDaSD_)
        /*d370*/ 	.word	0x00000000


	//----- nvinfo : EIATTR_FRAME_SIZE
	.align		4
.L_9032:
        /*d374*/ 	.byte	0x04, 0x11
        /*d376*/ 	.short	(.L_9034 - .L_9033)
	.align		4
.L_9033:
        /*d378*/ 	.word	index@($_ZN7cutlass13device_kernelIN5flash19enable_sm80_to_sm89INS1_16FlashAttnBwdSm80INS1_25CollectiveMainloopBwdSm80ILi2ELi2EN4cute5tupleIJNS5_1CILi128EEES8_NS7_ILi64EEEEEENS_10bfloat16_tEfNS_4arch4Sm80ELb0ELb1ELb1ELb1ELb0ELb0ELb0ELb0ELi2ELi4ELi4ELi4ELb0EEENS1_21CollectiveEpilogueBwdISA_SB_SD_Li256ELb1ELb0ELi2EEENS1_19SingleTileSchedulerILb1ELb0ELb0ELi128EEEEEEEEEvNT_6ParamsE$_ZZN4cute16flatten_to_tupleINS_5tupleIJNS1_IJiiEEENS_1CILi8192EEEEEEEEDaRKT_ENKUlRKT_E_clIS2_EEDaSB_)
        /*d37c*/ 	.word	0x00000000


	//----- nvinfo : EIATTR_FRAME_SIZE
	.align		4
.L_9034:
        /*d380*/ 	.byte	0x04, 0x11
        /*d382*/ 	.short	(.L_9036 - .L_9035)
	.align		4
.L_9035:
        /*d384*/ 	.word	index@($_ZN7cutlass13device_kernelIN5flash19enable_sm80_to_sm89INS1_16FlashAttnBwdSm80INS1_25CollectiveMainloopBwdSm80ILi2ELi2EN4cute5tupleIJNS5_1CILi128EEES8_NS7_ILi64EEEEEENS_10bfloat16_tEfNS_4arch4Sm80ELb0ELb1ELb1ELb1ELb0ELb0ELb0ELb0ELi2ELi4ELi4ELi4ELb0EEENS1_21CollectiveEpilogueBwdISA_SB_SD_Li256ELb1ELb0ELi2EEENS1_19SingleTileSchedulerILb1ELb0ELb0ELi128EEEEEEEEEvNT_6ParamsE$_ZZN4cute16flatten_to_tupleINS_5tupleIJNS1_IJiiEEENS_1CILi1024EEEEEEEEDaRKT_ENKUlRKT_E_clIS2_EEDaSB_)
        /*d388*/ 	.word	0x00000000


	//----- nvinfo : EIATTR_FRAME_SIZE
	.align		4
.L_9036:
        /*d38c*/ 	.byte	0x04, 0x11
        /*d38e*/ 	.short	(.L_9038 - .L_9037)
	.align		4
.L_9037:
        /*d390*/ 	.word	index@($_ZN7cutlass13device_kernelIN5flash19enable_sm80_to_sm89INS1_16FlashAttnBwdSm80INS1_25CollectiveMainloopBwdSm80ILi2ELi2EN4cute5tupleIJNS5_1CILi128EEES8_NS7_ILi64EEEEEENS_10bfloat16_tEfNS_4arch4Sm80ELb0ELb1ELb1ELb1ELb0ELb0ELb0ELb0ELi2ELi4ELi4ELi4ELb0EEENS1_21CollectiveEpilogueBwdISA_SB_SD_Li256ELb1ELb0ELi2EEENS1_19SingleTileSchedulerILb1ELb0ELb0ELi128EEEEEEEEEvNT_6ParamsE$_ZZN4cute14transform_leafINS_15ArithmeticTupleIJiiEEENS_8identityEEEDaRKT_OT0_ENKUlRKT_E_clIiEEDaSB_)
        /*d394*/ 	.word	0x00000000


	//----- nvinfo : EIATTR_FRAME_SIZE
	.align		4
.L_9038:
        /*d398*/ 	.byte	0x04, 0x11
        /*d39a*/ 	.short	(.L_9040 - .L_9039)
	.align		4
.L_9039:
        /*d39c*/ 	.word	index@($_ZN7cutlass13device_kernelIN5flash19enable_sm80_to_sm89INS1_16FlashAttnBwdSm80INS1_25CollectiveMainloopBwdSm80ILi2ELi2EN4cute5tupleIJNS5_1CILi128EEES8_NS7_ILi64EEEEEENS_10bfloat16_tEfNS_4arch4Sm80ELb0ELb1ELb1ELb1ELb0ELb0ELb0ELb0ELi2ELi4ELi4ELi4ELb0EEENS1_21CollectiveEpilogueBwdISA_SB_SD_Li256ELb1ELb0ELi2EEENS1_19SingleTileSchedulerILb1ELb0ELb0ELi128EEEEEEEEEvNT_6ParamsE$_ZZN4cute14logical_divideINS_5tupleIJNS1_IJNS_1CILi8EEENS2_ILi1EEEEEENS1_IJNS2_ILi2EEEEEEEEENS1_IJNS1_IJS4_NS2_ILi0EEEEEENS1_IJiEEEEEENS1_IJS5_NS_6LayoutIS4_S9_EEEEEEEDaRKNSD_IT_T0_EERKT1_ENKUlRKT_RKT0_E_clINSD_IS7_SB_EESE_EEDaSQ_ST_)
        /*d3a0*/ 	.word	0x00000000


	//----- nvinfo : EIATTR_FRAME_SIZE
	.align		4
.L_9040:
        /*d3a4*/ 	.byte	0x04, 0x11
        /*d3a6*/ 	.short	(.L_9042 - .L_9041)
	.align		4
.L_9041:
        /*d3a8*/ 	.word	index@($_ZN7cutlass13device_kernelIN5flash19enable_sm80_to_sm89INS1_16FlashAttnBwdSm80INS1_25CollectiveMainloopBwdSm80ILi2ELi2EN4cute5tupleIJNS5_1CILi128EEES8_NS7_ILi64EEEEEENS_10bfloat16_tEfNS_4arch4Sm80ELb0ELb1ELb1ELb1ELb0ELb0ELb0ELb0ELi2ELi4ELi4ELi4ELb0EEENS1_21CollectiveEpilogueBwdISA_SB_SD_Li256ELb1ELb0ELi2EEENS1_19SingleTileSchedulerILb1ELb0ELb0ELi128EEEEEEEEEvNT_6ParamsE$_ZZN4cute13to_mixed_bitsINS_5tupleIJNS_1CILi4EEENS2_ILi8EEEEEENS1_IJNS2_ILi128EEENS2_ILi0EEEEEENS1_IJiiEEEEEDaRKT_RKT0_RKT1_ENKUlRKT_RKT0_RKT1_E_clIS3_S6_iEEDaSL_SO_SR_)
        /*d3ac*/ 	.word	0x00000000


	//----- nvinfo : EIATTR_FRAME_SIZE
	.align		4
.L_9042:
        /*d3b0*/ 	.byte	0x04, 0x11
        /*d3b2*/ 	.short	(.L_9044 - .L_9043)
	.align		4
.L_9043:
        /*d3b4*/ 	.word	index@($_ZN7cutlass13device_kernelIN5flash19enable_sm80_to_sm89INS1_16FlashAttnBwdSm80INS1_25CollectiveMainloopBwdSm80ILi2ELi2EN4cute5tupleIJNS5_1CILi128EEES8_NS7_ILi64EEEEEENS_10bfloat16_tEfNS_4arch4Sm80ELb0ELb1ELb1ELb1ELb0ELb0ELb0ELb0ELi2ELi4ELi4ELi4ELb0EEENS1_21CollectiveEpilogueBwdISA_SB_SD_Li256ELb1ELb0ELi2EEENS1_19SingleTileSchedulerILb1ELb0ELb0ELi128EEEEEEEEEvNT_6ParamsE$_ZZN4cute13to_mixed_bitsINS_5tupleIJNS_1CILi4EEENS2_ILi8EEEEEENS1_IJNS2_ILi128EEENS2_ILi0EEEEEENS1_IJiiEEEEEDaRKT_RKT0_RKT1_ENKUlDpRKT_E_clIJNS_9MixedBitsILj0ELj384EEENS2_ILj0EEEEEEDaSM_)
        /*d3b8*/ 	.word	0x00000000


	//----- nvinfo : EIATTR_FRAME_SIZE
	.align		4
.L_9044:
        /*d3bc*/ 	.byte	0x04, 0x11
        /*d3be*/ 	.short	(.L_9046 - .L_9045)
	.align		4
.L_9045:
        /*d3c0*/ 	.word	index@($_ZN7cutlass13device_kernelIN5flash19enable_sm80_to_sm89INS1_16FlashAttnBwdSm80INS1_25CollectiveMainloopBwdSm80ILi2ELi2EN4cute5tupleIJNS5_1CILi128EEES8_NS7_ILi64EEEEEENS_10bfloat16_tEfNS_4arch4Sm80ELb0ELb1ELb1ELb1ELb0ELb0ELb0ELb0ELi2ELi4ELi4ELi4ELb0EEENS1_21CollectiveEpilogueBwdISA_SB_SD_Li256ELb1ELb0ELi2EEENS1_19SingleTileSchedulerILb1ELb0ELb0ELi128EEEEEEEEEvNT_6ParamsE$_ZZN4cute13to_mixed_bitsINS_5tupleIJNS_1CILi4EEENS2_ILi8EEEEEENS1_IJNS2_ILi0EEENS2_ILi64EEEEEENS1_IJiiEEEEEDaRKT_RKT0_RKT1_ENKUlRKT_RKT0_RKT1_E_clIS4_S7_iEEDaSL_SO_SR_)
        /*d3c4*/ 	.word	0x00000000


	//----- nvinfo : EIATTR_FRAME_SIZE
	.align		4
.L_9046:
        /*d3c8*/ 	.byte	0x04, 0x11
        /*d3ca*/ 	.short	(.L_9048 - .L_9047)
	.align		4
.L_9047:
        /*d3cc*/ 	.word	index@($_ZN7cutlass13device_kernelIN5flash19enable_sm80_to_sm89INS1_16FlashAttnBwdSm80INS1_25CollectiveMainloopBwdSm80ILi2ELi2EN4cute5tupleIJNS5_1CILi128EEES8_NS7_ILi64EEEEEENS_10bfloat16_tEfNS_4arch4Sm80ELb0ELb1ELb1ELb1ELb0ELb0ELb0ELb0ELi2ELi4ELi4ELi4ELb0EEENS1_21CollectiveEpilogueBwdISA_SB_SD_Li256ELb1ELb0ELi2EEENS1_19SingleTileSchedulerILb1ELb0ELb0ELi128EEEEEEEEEvNT_6ParamsE$_ZZN4cute13to_mixed_bitsINS_5tupleIJNS_1CILi4EEENS2_ILi8EEEEEENS1_IJNS2_ILi0EEENS2_ILi64EEEEEENS1_IJiiEEEEEDaRKT_RKT0_RKT1_ENKUlDpRKT_E_clIJNS2_ILj0EEENS_9MixedBitsILj0ELj448EEEEEEDaSM_)
        /*d3d0*/ 	.word	0x00000000


	//----- nvinfo : EIATTR_FRAME_SIZE
	.align		4
.L_9048:
        /*d3d4*/ 	.byte	0x04, 0x11
        /*d3d6*/ 	.short	(.L_9050 - .L_9049)
	.align		4
.L_9049:
        /*d3d8*/ 	.word	index@($_ZN7cutlass13device_kernelIN5flash19enable_sm80_to_sm89INS1_16FlashAttnBwdSm80INS1_25CollectiveMainloopBwdSm80ILi2ELi2EN4cute5tupleIJNS5_1CILi128EEES8_NS7_ILi64EEEEEENS_10bfloat16_tEfNS_4arch4Sm80ELb0ELb1ELb1ELb1ELb0ELb0ELb0ELb0ELi2ELi4ELi4ELi4ELb0EEENS1_21CollectiveEpilogueBwdISA_SB_SD_Li256ELb1ELb0ELi2EEENS1_19SingleTileSchedulerILb1ELb0ELb0ELi128EEEEEEEEEvNT_6ParamsE$_ZZN4cute13to_mixed_bitsINS_5tupleIJNS1_IJNS_1CILi4EEENS2_ILi8EEEEEES3_NS2_ILi1EEEEEENS1_IJNS1_IJNS2_ILi128EEENS2_ILi0EEEEEENS2_ILi16EEES9_EEENS1_IJNS1_IJiiEEEiS9_EEEEEDaRKT_RKT0_RKT1_ENKUlRKT_RKT0_RKT1_E_clIS5_SA_SD_EEDaSQ_ST_SW_)
        /*d3dc*/ 	.word	0x00000000


	//----- nvinfo : EIATTR_FRAME_SIZE
	.align		4
.L_9050:
        /*d3e0*/ 	.byte	0x04, 0x11
        /*d3e2*/ 	.short	(.L_9052 - .L_9051)
	.align		4
.L_9051:
        /*d3e4*/ 	.word	index@($_ZN7cutlass13device_kernelIN5flash19enable_sm80_to_sm89INS1_16FlashAttnBwdSm80INS1_25CollectiveMainloopBwdSm80ILi2ELi2EN4cute5tupleIJNS5_1CILi128EEES8_NS7_ILi64EEEEEENS_10bfloat16_tEfNS_4arch4Sm80ELb0ELb1ELb1ELb1ELb0ELb0ELb0ELb0ELi2ELi4ELi4ELi4ELb0EEENS1_21CollectiveEpilogueBwdISA_SB_SD_Li256ELb1ELb0ELi2EEENS1_19SingleTileSchedulerILb1ELb0ELb0ELi128EEEEEEEEEvNT_6ParamsE$_ZZN4cute13to_mixed_bitsINS_5tupleIJNS1_IJNS_1CILi4EEENS2_ILi8EEEEEES3_NS2_ILi1EEEEEENS1_IJNS1_IJNS2_ILi128EEENS2_ILi0EEEEEENS2_ILi16EEES9_EEENS1_IJNS1_IJiiEEEiS9_EEEEEDaRKT_RKT0_RKT1_ENKUlRKT_RKT0_RKT1_E_clIS3_SB_iEEDaSQ_ST_SW_)
        /*d3e8*/ 	.word	0x00000000


	//----- nvinfo : EIATTR_FRAME_SIZE
	.align		4
.L_9052:
        /*d3ec*/ 	.byte	0x04, 0x11
        /*d3ee*/ 	.short	(.L_9054 - .L_9053)
	.align		4
.L_9053:
        /*d3f0*/ 	.word	index@($_ZN7cutlass13device_kernelIN5flash19enable_sm80_to_sm89INS1_16FlashAttnBwdSm80INS1_25CollectiveMainloopBwdSm80ILi2ELi2EN4cute5tupleIJNS5_1CILi128EEES8_NS7_ILi64EEEEEENS_10bfloat16_tEfNS_4arch4Sm80ELb0ELb1ELb1ELb1ELb0ELb0ELb0ELb0ELi2ELi4ELi4ELi4ELb0EEENS1_21CollectiveEpilogueBwdISA_SB_SD_Li256ELb1ELb0ELi2EEENS1_19SingleTileSchedulerILb1ELb0ELb0ELi128EEEEEEEEEvNT_6ParamsE$_ZZN4cute13to_mixed_bitsINS_5tupleIJNS1_IJNS_1CILi4EEENS2_ILi8EEEEEES3_NS2_ILi1EEEEEENS1_IJNS1_IJNS2_ILi128EEENS2_ILi0EEEEEENS2_ILi16EEES9_EEENS1_IJNS1_IJiiEEEiS9_EEEEEDaRKT_RKT0_RKT1_ENKUlDpRKT_E_clIJNS_9MixedBitsILj0ELj384EEENSU_ILj0ELj48EEENS2_ILj0EEEEEEDaSR_)
        /*d3f4*/ 	.word	0x00000000


	//----- nvinfo : EIATTR_FRAME_SIZE
	.align		4
.L_9054:
        /*d3f8*/ 	.byte	0x04, 0x11
        /*d3fa*/ 	.short	(.L_9056 - .L_9055)
	.align		4
.L_9055:
        /*d3fc*/ 	.word	index@($_ZN7cutlass13device_kernelIN5flash19enable_sm80_to_sm89INS1_16FlashAttnBwdSm80INS1_25CollectiveMainloopBwdSm80ILi2ELi2EN4cute5tupleIJNS5_1CILi128EEES8_NS7_ILi64EEEEEENS_10bfloat16_tEfNS_4arch4Sm80ELb0ELb1ELb1ELb1ELb0ELb0ELb0ELb0ELi2ELi4ELi4ELi4ELb0EEENS1_21CollectiveEpilogueBwdISA_SB_SD_Li256ELb1ELb0ELi2EEENS1_19SingleTileSchedulerILb1ELb0ELb0ELi128EEEEEEEEEvNT_6ParamsE$_ZZN4cute13to_mixed_bitsINS_5tupleIJNS1_IJNS_1CILi4EEENS2_ILi8EEEEEES3_NS2_ILi1EEEEEENS1_IJNS1_IJNS2_ILi0EEENS2_ILi64EEEEEES8_S8_EEENS1_IJNS1_IJiiEEEiS8_EEEEEDaRKT_RKT0_RKT1_ENKUlRKT_RKT0_RKT1_E_clIS5_SA_SC_EEDaSP_SS_SV_)
        /*d400*/ 	.word	0x00000000


	//----- nvinfo : EIATTR_FRAME_SIZE
	.align		4
.L_9056:
        /*d404*/ 	.byte	0x04, 0x11
        /*d406*/ 	.short	(.L_9058 - .L_9057)
	.align		4
.L_9057:
        /*d408*/ 	.word	index@($_ZN7cutlass13device_kernelIN5flash19enable_sm80_to_sm89INS1_16FlashAttnBwdSm80INS1_25CollectiveMainloopBwdSm80ILi2ELi2EN4cute5tupleIJNS5_1CILi128EEES8_NS7_ILi64EEEEEENS_10bfloat16_tEfNS_4arch4Sm80ELb0ELb1ELb1ELb1ELb0ELb0ELb0ELb0ELi2ELi4ELi4ELi4ELb0EEENS1_21CollectiveEpilogueBwdISA_SB_SD_Li256ELb1ELb0ELi2EEENS1_19SingleTileSchedulerILb1ELb0ELb0ELi128EEEEEEEEEvNT_6ParamsE$_ZZN4cute13to_mixed_bitsINS_5tupleIJNS1_IJNS_1CILi4EEENS2_ILi8EEEEEES3_NS2_ILi1EEEEEENS1_IJNS1_IJNS2_ILi0EEENS2_ILi64EEEEEES8_S8_EEENS1_IJNS1_IJiiEEEiS8_EEEEEDaRKT_RKT0_RKT1_ENKUlDpRKT_E_clIJNS_9MixedBitsILj0ELj448EEENS2_ILj0EEESV_EEEDaSQ_)
        /*d40c*/ 	.word	0x00000000


	//----- nvinfo : EIATTR_FRAME_SIZE
	.align		4
.L_9058:
        /*d410*/ 	.byte	0x04, 0x11
        /*d412*/ 	.short	(.L_9060 - .L_9059)
	.align		4
.L_9059:
        /*d414*/ 	.word	index@($_ZN7cutlass13device_kernelIN5flash19enable_sm80_to_sm89INS1_16FlashAttnBwdSm80INS1_25CollectiveMainloopBwdSm80ILi2ELi2EN4cute5tupleIJNS5_1CILi128EEES8_NS7_ILi64EEEEEENS_10bfloat16_tEfNS_4arch4Sm80ELb0ELb1ELb1ELb1ELb0ELb0ELb0ELb0ELi2ELi4ELi4ELi4ELb0EEENS1_21CollectiveEpilogueBwdISA_SB_SD_Li256ELb1ELb0ELi2EEENS1_19SingleTileSchedulerILb1ELb0ELb0ELi128EEEEEEEEEvNT_6ParamsE$_ZZN4cute13to_mixed_bitsINS_5tupleIJNS1_IJNS_1CILi4EEENS2_ILi8EEEEEENS2_ILi2EEENS2_ILi1EEEEEENS1_IJNS1_IJNS2_ILi128EEENS2_ILi0EEEEEES4_SA_EEENS1_IJNS1_IJiiEEEiSA_EEEEEDaRKT_RKT0_RKT1_ENKUlRKT_RKT0_RKT1_E_clIS6_S4_iEEDaSQ_ST_SW_)
        /*d418*/ 	.word	0x00000000


	//----- nvinfo : EIATTR_FRAME_SIZE
	.align		4
.L_9060:
        /*d41c*/ 	.byte	0x04, 0x11
        /*d41e*/ 	.short	(.L_9062 - .L_9061)
	.align		4
.L_9061:
        /*d420*/ 	.word	index@($_ZN7cutlass13device_kernelIN5flash19enable_sm80_to_sm89INS1_16FlashAttnBwdSm80INS1_25CollectiveMainloopBwdSm80ILi2ELi2EN4cute5tupleIJNS5_1CILi128EEES8_NS7_ILi64EEEEEENS_10bfloat16_tEfNS_4arch4Sm80ELb0ELb1ELb1ELb1ELb0ELb0ELb0ELb0ELi2ELi4ELi4ELi4ELb0EEENS1_21CollectiveEpilogueBwdISA_SB_SD_Li256ELb1ELb0ELi2EEENS1_19SingleTileSchedulerILb1ELb0ELb0ELi128EEEEEEEEEvNT_6ParamsE$_ZZN4cute13to_mixed_bitsINS_5tupleIJNS1_IJNS_1CILi4EEENS2_ILi8EEEEEENS2_ILi2EEENS2_ILi1EEEEEENS1_IJNS1_IJNS2_ILi128EEENS2_ILi0EEEEEES4_SA_EEENS1_IJNS1_IJiiEEEiSA_EEEEEDaRKT_RKT0_RKT1_ENKUlRKT_RKT0_RKT1_E_clIS5_SB_SD_EEDaSQ_ST_SW_)
        /*d424*/ 	.word	0x00000000


	//----- nvinfo : EIATTR_FRAME_SIZE
	.align		4
.L_9062:
        /*d428*/ 	.byte	0x04, 0x11
        /*d42a*/ 	.short	(.L_9064 - .L_9063)
	.align		4
.L_9063:
        /*d42c*/ 	.word	index@($_ZN7cutlass13device_kernelIN5flash19enable_sm80_to_sm89INS1_16FlashAttnBwdSm80INS1_25CollectiveMainloopBwdSm80ILi2ELi2EN4cute5tupleIJNS5_1CILi128EEES8_NS7_ILi64EEEEEENS_10bfloat16_tEfNS_4arch4Sm80ELb0ELb1ELb1ELb1ELb0ELb0ELb0ELb0ELi2ELi4ELi4ELi4ELb0EEENS1_21CollectiveEpilogueBwdISA_SB_SD_Li256ELb1ELb0ELi2EEENS1_19SingleTileSchedulerILb1ELb0ELb0ELi128EEEEEEEEEvNT_6ParamsE$_ZZN4cute13to_mixed_bitsINS_5tupleIJNS1_IJNS_1CILi4EEENS2_ILi8EEEEEENS2_ILi2EEENS2_ILi1EEEEEENS1_IJNS1_IJNS2_ILi128EEENS2_ILi0EEEEEES4_SA_EEENS1_IJNS1_IJiiEEEiSA_EEEEEDaRKT_RKT0_RKT1_ENKUlDpRKT_E_clIJNS_9MixedBitsILj0ELj384EEENSU_ILj0ELj8EEENS2_ILj0EEEEEEDaSR_)
        /*d430*/ 	.word	0x00000000


	//----- nvinfo : EIATTR_FRAME_SIZE
	.align		4
.L_9064:
        /*d434*/ 	.byte	0x04, 0x11
        /*d436*/ 	.short	(.L_9066 - .L_9065)
	.align		4
.L_9065:
        /*d438*/ 	.word	index@($_ZN7cutlass13device_kernelIN5flash19enable_sm80_to_sm89INS1_16FlashAttnBwdSm80INS1_25CollectiveMainloopBwdSm80ILi2ELi2EN4cute5tupleIJNS5_1CILi128EEES8_NS7_ILi64EEEEEENS_10bfloat16_tEfNS_4arch4Sm80ELb0ELb1ELb1ELb1ELb0ELb0ELb0ELb0ELi2ELi4ELi4ELi4ELb0EEENS1_21CollectiveEpilogueBwdISA_SB_SD_Li256ELb1ELb0ELi2EEENS1_19SingleTileSchedulerILb1ELb0ELb0ELi128EEEEEEEEEvNT_6ParamsE$_ZZN4cute13to_mixed_bitsINS_5tupleIJNS1_IJNS_1CILi4EEENS2_ILi8EEEEEENS2_ILi2EEENS2_ILi1EEEEEENS1_IJNS1_IJNS2_ILi0EEENS2_ILi64EEEEEES9_S9_EEENS1_IJNS1_IJiiEEEiS9_EEEEEDaRKT_RKT0_RKT1_ENKUlRKT_RKT0_RKT1_E_clIS5_SB_SD_EEDaSQ_ST_SW_)
        /*d43c*/ 	.word	0x00000000


	//----- nvinfo : EIATTR_FRAME_SIZE
	.align		4
.L_9066:
        /*d440*/ 	.byte	0x04, 0x11
        /*d442*/ 	.short	(.L_9068 - .L_9067)
	.align		4
.L_9067:
        /*d444*/ 	.word	index@($_ZN7cutlass13device_kernelIN5flash19enable_sm80_to_sm89INS1_16FlashAttnBwdSm80INS1_25CollectiveMainloopBwdSm80ILi2ELi2EN4cute5tupleIJNS5_1CILi128EEES8_NS7_ILi64EEEEEENS_10bfloat16_tEfNS_4arch4Sm80ELb0ELb1ELb1ELb1ELb0ELb0ELb0ELb0ELi2ELi4ELi4ELi4ELb0EEENS1_21CollectiveEpilogueBwdISA_SB_SD_Li256ELb1ELb0ELi2EEENS1_19SingleTileSchedulerILb1ELb0ELb0ELi128EEEEEEEEEvNT_6ParamsE$_ZZN4cute13to_mixed_bitsINS_5tupleIJNS1_IJNS_1CILi4EEENS2_ILi8EEEEEENS2_ILi2EEENS2_ILi1EEEEEENS1_IJNS1_IJNS2_ILi0EEENS2_ILi64EEEEEES9_S9_EEENS1_IJNS1_IJiiEEEiS9_EEEEEDaRKT_RKT0_RKT1_ENKUlDpRKT_E_clIJNS_9MixedBitsILj0ELj448EEENS2_ILj0EEESW_EEEDaSR_)
        /*d448*/ 	.word	0x00000000


	//----- nvinfo : EIATTR_FRAME_SIZE
	.align		4
.L_9068:
        /*d44c*/ 	.byte	0x04, 0x11
        /*d44e*/ 	.short	(.L_9070 - .L_9069)
	.align		4
.L_9069:
        /*d450*/ 	.word	index@($_ZN7cutlass13device_kernelIN5flash19enable_sm80_to_sm89INS1_16FlashAttnBwdSm80INS1_25CollectiveMainloopBwdSm80ILi2ELi2EN4cute5tupleIJNS5_1CILi128EEES8_NS7_ILi64EEEEEENS_10bfloat16_tEfNS_4arch4Sm80ELb0ELb1ELb1ELb1ELb0ELb0ELb0ELb0ELi2ELi4ELi4ELi4ELb0EEENS1_21CollectiveEpilogueBwdISA_SB_SD_Li256ELb1ELb0ELi2EEENS1_19SingleTileSchedulerILb1ELb0ELb0ELi128EEEEEEEEEvNT_6ParamsE$_ZZN4cute12filter_tupleINS_5tupleIJiNS_1CILi0EEEEEES4_ZNS_6detail9lift_diceIS4_S4_EEDaRKT_RKT0_EUlRKT_RKT0_E_EEDaS9_SC_OT1_ENKUlDpSF_E_clIJNS1_IJiEEENS1_IJS3_EEEEEEDaSM_)
        /*d454*/ 	.word	0x00000000


	//----- nvinfo : EIATTR_FRAME_SIZE
	.align		4
.L_9070:
        /*d458*/ 	.byte	0x04, 0x11
        /*d45a*/ 	.short	(.L_9072 - .L_9071)
	.align		4
.L_9071:
        /*d45c*/ 	.word	index@($_ZN7cutlass13device_kernelIN5flash19enable_sm80_to_sm89INS1_16FlashAttnBwdSm80INS1_25CollectiveMainloopBwdSm80ILi2ELi2EN4cute5tupleIJNS5_1CILi128EEES8_NS7_ILi64EEEEEENS_10bfloat16_tEfNS_4arch4Sm80ELb0ELb1ELb1ELb1ELb0ELb0ELb0ELb0ELi2ELi4ELi4ELi4ELb0EEENS1_21CollectiveEpilogueBwdISA_SB_SD_Li256ELb1ELb0ELi2EEENS1_19SingleTileSchedulerILb1ELb0ELb0ELi128EEEEEEEEEvNT_6ParamsE$_ZZN4cute12filter_tupleINS_5tupleIJiNS1_IJiNS_1CILi0EEEEEEEEES5_ZNS_6detail9lift_diceIS5_S5_EEDaRKT_RKT0_EUlRKT_RKT0_E_EEDaSA_SD_OT1_ENKUlDpSG_E_clIJNS1_IJiEEES4_EEEDaSN_)
        /*d460*/ 	.word	0x00000000


	//----- nvinfo : EIATTR_FRAME_SIZE
	.align		4
.L_9072:
        /*d464*/ 	.byte	0x04, 0x11
        /*d466*/ 	.short	(.L_9074 - .L_9073)
	.align		4
.L_9073:
        /*d468*/ 	.word	index@($_ZN7cutlass13device_kernelIN5flash19enable_sm80_to_sm89INS1_16FlashAttnBwdSm80INS1_25CollectiveMainloopBwdSm80ILi2ELi2EN4cute5tupleIJNS5_1CILi128EEES8_NS7_ILi64EEEEEENS_10bfloat16_tEfNS_4arch4Sm80ELb0ELb1ELb1ELb1ELb0ELb0ELb0ELb0ELi2ELi4ELi4ELi4ELb0EEENS1_21CollectiveEpilogueBwdISA_SB_SD_Li256ELb1ELb0ELi2EEENS1_19SingleTileSchedulerILb1ELb0ELb0ELi128EEEEEEEEEvNT_6ParamsE$_ZZN4cute12filter_tupleINS_5tupleIJNS_1CILi4096EEENS1_IJiiEEEEEEZNS_16flatten_to_tupleIS5_EEDaRKT_EUlRKT_E_EEDaS9_OT0_ENKUlDpSC_E_clIJNS1_IJS3_EEES4_EEEDaSG_)
        /*d46c*/ 	.word	0x00000000


	//----- nvinfo : EIATTR_FRAME_SIZE
	.align		4
.L_9074:
        /*d470*/ 	.byte	0x04, 0x11
        /*d472*/ 	.short	(.L_9076 - .L_9075)
	.align		4
.L_9075:
        /*d474*/ 	.word	index@($_ZN7cutlass13device_kernelIN5flash19enable_sm80_to_sm89INS1_16FlashAttnBwdSm80INS1_25CollectiveMainloopBwdSm80ILi2ELi2EN4cute5tupleIJNS5_1CILi128EEES8_NS7_ILi64EEEEEENS_10bfloat16_tEfNS_4arch4Sm80ELb0ELb1ELb1ELb1ELb0ELb0ELb0ELb0ELi2ELi4ELi4ELi4ELb0EEENS1_21CollectiveEpilogueBwdISA_SB_SD_Li256ELb1ELb0ELi2EEENS1_19SingleTileSchedulerILb1ELb0ELb0ELi128EEEEEEEEEvNT_6ParamsE$_ZZN4cute12filter_tupleINS_5tupleIJNS_1CILi4096EEENS1_IJNS1_IJiiEEENS2_ILi8192EEEEEEEEEZNS_16flatten_to_tupleIS7_EEDaRKT_EUlRKT_E_EEDaSB_OT0_ENKUlDpSE_E_clIJNS1_IJS3_EEENS1_IJiiS5_EEEEEEDaSI_)
        /*d478*/ 	.word	0x00000000


	//----- nvinfo : EIATTR_FRAME_SIZE
	.align		4
.L_9076:
        /*d47c*/ 	.byte	0x04, 0x11
        /*d47e*/ 	.short	(.L_9078 - .L_9077)
	.align		4
.L_9077:
        /*d480*/ 	.word	index@($_ZN7cutlass13device_kernelIN5flash19enable_sm80_to_sm89INS1_16FlashAttnBwdSm80INS1_25CollectiveMainloopBwdSm80ILi2ELi2EN4cute5tupleIJNS5_1CILi128EEES8_NS7_ILi64EEEEEENS_10bfloat16_tEfNS_4arch4Sm80ELb0ELb1ELb1ELb1ELb0ELb0ELb0ELb0ELi2ELi4ELi4ELi4ELb0EEENS1_21CollectiveEpilogueBwdISA_SB_SD_Li256ELb1ELb0ELi2EEENS1_19SingleTileSchedulerILb1ELb0ELb0ELi128EEEEEEEEEvNT_6ParamsE$_ZZN4cute12filter_tupleINS_5tupleIJNS_1CILi1EEENS1_IJiiiEEENS2_ILi64EEENS1_IJNS2_ILi72EEENS2_ILi144EEENS2_ILi288EEEEEENS2_ILi512EEEEEEZNS_7flattenISB_EEDaRKT_EUlRKT_E_EEDaSF_OT0_ENKUlDpSI_E_clIJNS1_IJS3_EEES4_NS1_IJS5_EEES9_NS1_IJSA_EEEEEEDaSM_)
        /*d484*/ 	.word	0x00000000


	//----- nvinfo : EIATTR_FRAME_SIZE
	.align		4
.L_9078:
        /*d488*/ 	.byte	0x04, 0x11
        /*d48a*/ 	.short	(.L_9080 - .L_9079)
	.align		4
.L_9079:
        /*d48c*/ 	.word	index@($_ZN7cutlass13device_kernelIN5flash19enable_sm80_to_sm89INS1_16FlashAttnBwdSm80INS1_25CollectiveMainloopBwdSm80ILi2ELi2EN4cute5tupleIJNS5_1CILi128EEES8_NS7_ILi64EEEEEENS_10bfloat16_tEfNS_4arch4Sm80ELb0ELb1ELb1ELb1ELb0ELb0ELb0ELb0ELi2ELi4ELi4ELi4ELb0EEENS1_21CollectiveEpilogueBwdISA_SB_SD_Li256ELb1ELb0ELi2EEENS1_19SingleTileSchedulerILb1ELb0ELb0ELi128EEEEEEEEEvNT_6ParamsE$_ZZN4cute12filter_tupleINS_5tupleIJNS_1CILi1EEENS1_IJNS2_ILi8EEEiiEEENS2_ILi64EEENS1_IJiNS2_ILi144EEENS2_ILi288EEEEEENS2_ILi512EEEEEEZNS_7flattenISB_EEDaRKT_EUlRKT_E_EEDaSF_OT0_ENKUlDpSI_E_clIJNS1_IJS3_EEES5_NS1_IJS6_EEES9_NS1_IJSA_EEEEEEDaSM_)
        /*d490*/ 	.word	0x00000000


	//----- nvinfo : EIATTR_FRAME_SIZE
	.align		4
.L_9080:
        /*d494*/ 	.byte	0x04, 0x11
        /*d496*/ 	.short	(.L_9082 - .L_9081)
	.align		4
.L_9081:
        /*d498*/ 	.word	index@($_ZN7cutlass13device_kernelIN5flash19enable_sm80_to_sm89INS1_16FlashAttnBwdSm80INS1_25CollectiveMainloopBwdSm80ILi2ELi2EN4cute5tupleIJNS5_1CILi128EEES8_NS7_ILi64EEEEEENS_10bfloat16_tEfNS_4arch4Sm80ELb0ELb1ELb1ELb1ELb0ELb0ELb0ELb0ELi2ELi4ELi4ELi4ELb0EEENS1_21CollectiveEpilogueBwdISA_SB_SD_Li256ELb1ELb0ELi2EEENS1_19SingleTileSchedulerILb1ELb0ELb0ELi128EEEEEEEEEvNT_6ParamsE$_ZZN4cute12filter_tupleINS_5tupleIJNS_1CILi1024EEENS1_IJiiEEEEEEZNS_16flatten_to_tupleIS5_EEDaRKT_EUlRKT_E_EEDaS9_OT0_ENKUlDpSC_E_clIJNS1_IJS3_EEES4_EEEDaSG_)
        /*d49c*/ 	.word	0x00000000


	//----- nvinfo : EIATTR_FRAME_SIZE
	.align		4
.L_9082:
        /*d4a0*/ 	.byte	0x04, 0x11
        /*d4a2*/ 	.short	(.L_9084 - .L_9083)
	.align		4
.L_9083:
        /*d4a4*/ 	.word	index@($_ZN7cutlass13device_kernelIN5flash19enable_sm80_to_sm89INS1_16FlashAttnBwdSm80INS1_25CollectiveMainloopBwdSm80ILi2ELi2EN4cute5tupleIJNS5_1CILi128EEES8_NS7_ILi64EEEEEENS_10bfloat16_tEfNS_4arch4Sm80ELb0ELb1ELb1ELb1ELb0ELb0ELb0ELb0ELi2ELi4ELi4ELi4ELb0EEENS1_21CollectiveEpilogueBwdISA_SB_SD_Li256ELb1ELb0ELi2EEENS1_19SingleTileSchedulerILb1ELb0ELb0ELi128EEEEEEEEEvNT_6ParamsE$_ZZN4cute12filter_tupleINS_5tupleIJNS_1CILi0EEENS_10UnderscoreEEEENS1_IJNS1_IJS3_S3_EEEiEEEZNS_6detail10lift_sliceIS5_S7_EEDaRKT_RKT0_EUlRKT_RKT0_E_EEDaSC_SF_OT1_ENKUlDpSI_E_clIJNS1_IJEEENS1_IJiEEEEEEDaSP_)
        /*d4a8*/ 	.word	0x00000000


	//----- nvinfo : EIATTR_FRAME_SIZE
	.align		4
.L_9084:
        /*d4ac*/ 	.byte	0x04, 0x11
        /*d4ae*/ 	.short	(.L_9086 - .L_9085)
	.align		4
.L_9085:
        /*d4b0*/ 	.word	index@($_ZN7cutlass13device_kernelIN5flash19enable_sm80_to_sm89INS1_16FlashAttnBwdSm80INS1_25CollectiveMainloopBwdSm80ILi2ELi2EN4cute5tupleIJNS5_1CILi128EEES8_NS7_ILi64EEEEEENS_10bfloat16_tEfNS_4arch4Sm80ELb0ELb1ELb1ELb1ELb0ELb0ELb0ELb0ELi2ELi4ELi4ELi4ELb0EEENS1_21CollectiveEpilogueBwdISA_SB_SD_Li256ELb1ELb0ELi2EEENS1_19SingleTileSchedulerILb1ELb0ELb0ELi128EEEEEEEEEvNT_6ParamsE$_ZZN4cute12filter_tupleINS_5tupleIJNS_1CILi0EEENS1_IJNS2_ILi1EEENS2_ILi512EEEiEEEEEEZNS_16flatten_to_tupleIS7_EEDaRKT_EUlRKT_E_EEDaSB_OT0_ENKUlDpSE_E_clIJNS1_IJS3_EEES6_EEEDaSI_)
        /*d4b4*/ 	.word	0x00000000


	//----- nvinfo : EIATTR_FRAME_SIZE
	.align		4
.L_9086:
        /*d4b8*/ 	.byte	0x04, 0x11
        /*d4ba*/ 	.short	(.L_9088 - .L_9087)
	.align		4
.L_9087:
        /*d4bc*/ 	.word	index@($_ZN7cutlass13device_kernelIN5flash19enable_sm80_to_sm89INS1_16FlashAttnBwdSm80INS1_25CollectiveMainloopBwdSm80ILi2ELi2EN4cute5tupleIJNS5_1CILi128EEES8_NS7_ILi64EEEEEENS_10bfloat16_tEfNS_4arch4Sm80ELb0ELb1ELb1ELb1ELb0ELb0ELb0ELb0ELi2ELi4ELi4ELi4ELb0EEENS1_21CollectiveEpilogueBwdISA_SB_SD_Li256ELb1ELb0ELi2EEENS1_19SingleTileSchedulerILb1ELb0ELb0ELi128EEEEEEEEEvNT_6ParamsE$_ZZN4cute12filter_tupleINS_5tupleIJNS_10UnderscoreES2_iEEENS1_IJNS1_IJNS_1CILi1EEENS4_ILi0EEEEEEiNS4_ILi1024EEEEEEZNS_5sliceIS3_S9_EEDaRKT_RKT0_EUlRKT_RKT0_E_EEDaSD_SG_OT1_ENKUlDpSJ_E_clIJNS1_IJS7_EEENS1_IJiEEENS1_IJEEEEEEDaSQ_)
        /*d4c0*/ 	.word	0x00000000


	//----- nvinfo : EIATTR_FRAME_SIZE
	.align		4
.L_9088:
        /*d4c4*/ 	.byte	0x04, 0x11
        /*d4c6*/ 	.short	(.L_9090 - .L_9089)
	.align		4
.L_9089:
        /*d4c8*/ 	.word	index@($_ZN7cutlass13device_kernelIN5flash19enable_sm80_to_sm89INS1_16FlashAttnBwdSm80INS1_25CollectiveMainloopBwdSm80ILi2ELi2EN4cute5tupleIJNS5_1CILi128EEES8_NS7_ILi64EEEEEENS_10bfloat16_tEfNS_4arch4Sm80ELb0ELb1ELb1ELb1ELb0ELb0ELb0ELb0ELi2ELi4ELi4ELi4ELb0EEENS1_21CollectiveEpilogueBwdISA_SB_SD_Li256ELb1ELb0ELi2EEENS1_19SingleTileSchedulerILb1ELb0ELb0ELi128EEEEEEEEEvNT_6ParamsE$_ZZN4cute12filter_tupleINS_5tupleIJNS_10UnderscoreES2_S2_iEEENS1_IJNS1_IJNS_1CILi1EEENS4_ILi0EEEEEElS6_lEEEZNS_5sliceIS3_S8_EEDaRKT_RKT0_EUlRKT_RKT0_E_EEDaSC_SF_OT1_ENKUlDpSI_E_clIJNS1_IJS7_EEENS1_IJlEEENS1_IJS6_EEENS1_IJEEEEEEDaSP_)
        /*d4cc*/ 	.word	0x00000000


	//----- nvinfo : EIATTR_FRAME_SIZE
	.align		4
.L_9090:
        /*d4d0*/ 	.byte	0x04, 0x11
        /*d4d2*/ 	.short	(.L_9092 - .L_9091)
	.align		4
.L_9091:
        /*d4d4*/ 	.word	index@($_ZN7cutlass13device_kernelIN5flash19enable_sm80_to_sm89INS1_16FlashAttnBwdSm80INS1_25CollectiveMainloopBwdSm80ILi2ELi2EN4cute5tupleIJNS5_1CILi128EEES8_NS7_ILi64EEEEEENS_10bfloat16_tEfNS_4arch4Sm80ELb0ELb1ELb1ELb1ELb0ELb0ELb0ELb0ELi2ELi4ELi4ELi4ELb0EEENS1_21CollectiveEpilogueBwdISA_SB_SD_Li256ELb1ELb0ELi2EEENS1_19SingleTileSchedulerILb1ELb0ELb0ELi128EEEEEEEEEvNT_6ParamsE$_ZZN4cute12filter_tupleINS_5tupleIJNS_10UnderscoreES2_S2_iEEENS1_IJNS1_IJNS_1CILi1EEENS4_ILi0EEEEEEiNS4_ILi1024EEENS4_ILi8192EEEEEEZNS_5sliceIS3_SA_EEDaRKT_RKT0_EUlRKT_RKT0_E_EEDaSE_SH_OT1_ENKUlDpSK_E_clIJNS1_IJS7_EEENS1_IJiEEENS1_IJS8_EEENS1_IJEEEEEEDaSR_)
        /*d4d8*/ 	.word	0x00000000


	//----- nvinfo : EIATTR_FRAME_SIZE
	.align		4
.L_9092:
        /*d4dc*/ 	.byte	0x04, 0x11
        /*d4de*/ 	.short	(.L_9094 - .L_9093)
	.align		4
.L_9093:
        /*d4e0*/ 	.word	index@($_ZN7cutlass13device_kernelIN5flash19enable_sm80_to_sm89INS1_16FlashAttnBwdSm80INS1_25CollectiveMainloopBwdSm80ILi2ELi2EN4cute5tupleIJNS5_1CILi128EEES8_NS7_ILi64EEEEEENS_10bfloat16_tEfNS_4arch4Sm80ELb0ELb1ELb1ELb1ELb0ELb0ELb0ELb0ELi2ELi4ELi4ELi4ELb0EEENS1_21CollectiveEpilogueBwdISA_SB_SD_Li256ELb1ELb0ELi2EEENS1_19SingleTileSchedulerILb1ELb0ELb0ELi128EEEEEEEEEvNT_6ParamsE$_ZZN4cute12filter_tupleINS_5tupleIJNS_10UnderscoreES2_S2_iEEENS1_IJNS1_IJNS_1CILi1EEENS4_ILi0EEEEEENS4_ILi4096EEENS1_IJiiEEENS1_IJS6_NS4_ILi8192EEEEEEEEEZNS_5sliceIS3_SC_EEDaRKT_RKT0_EUlRKT_RKT0_E_EEDaSG_SJ_OT1_ENKUlDpSM_E_clIJNS1_IJS7_EEENS1_IJS8_EEENS1_IJS9_EEENS1_IJEEEEEEDaST_)
        /*d4e4*/ 	.word	0x00000000


	//----- nvinfo : EIATTR_FRAME_SIZE
	.align		4
.L_9094:
        /*d4e8*/ 	.byte	0x04, 0x11
        /*d4ea*/ 	.short	(.L_9096 - .L_9095)
	.align		4
.L_9095:
        /*d4ec*/ 	.word	index@($_ZN7cutlass13device_kernelIN5flash19enable_sm80_to_sm89INS1_16FlashAttnBwdSm80INS1_25CollectiveMainloopBwdSm80ILi2ELi2EN4cute5tupleIJNS5_1CILi128EEES8_NS7_ILi64EEEEEENS_10bfloat16_tEfNS_4arch4Sm80ELb0ELb1ELb1ELb1ELb0ELb0ELb0ELb0ELi2ELi4ELi4ELi4ELb0EEENS1_21CollectiveEpilogueBwdISA_SB_SD_Li256ELb1ELb0ELi2EEENS1_19SingleTileSchedulerILb1ELb0ELb0ELi128EEEEEEEEEvNT_6ParamsE$_ZZN4cute12filter_tupleINS_5tupleIJNS_10UnderscoreES2_NS_1CILi0EEEEEENS1_IJNS1_IJNS3_ILi1EEES4_EEEiNS3_ILi1024EEEEEEZNS_5sliceIS5_S9_EEDaRKT_RKT0_EUlRKT_RKT0_E_EEDaSD_SG_OT1_ENKUlDpSJ_E_clIJNS1_IJS7_EEENS1_IJiEEENS1_IJEEEEEEDaSQ_)
        /*d4f0*/ 	.word	0x00000000


	//----- nvinfo : EIATTR_FRAME_SIZE
	.align		4
.L_9096:
        /*d4f4*/ 	.byte	0x04, 0x11
        /*d4f6*/ 	.short	(.L_9098 - .L_9097)
	.align		4
.L_9097:
        /*d4f8*/ 	.word	index@($_ZN7cutlass13device_kernelIN5flash19enable_sm80_to_sm89INS1_16FlashAttnBwdSm80INS1_25CollectiveMainloopBwdSm80ILi2ELi2EN4cute5tupleIJNS5_1CILi128EEES8_NS7_ILi64EEEEEENS_10bfloat16_tEfNS_4arch4Sm80ELb0ELb1ELb1ELb1ELb0ELb0ELb0ELb0ELi2ELi4ELi4ELi4ELb0EEENS1_21CollectiveEpilogueBwdISA_SB_SD_Li256ELb1ELb0ELi2EEENS1_19SingleTileSchedulerILb1ELb0ELb0ELi128EEEEEEEEEvNT_6ParamsE$_ZZN4cute12filter_tupleINS_5tupleIJNS1_IJiiEEENS_1CILi8192EEEEEEZNS_16flatten_to_tupleIS5_EEDaRKT_EUlRKT_E_EEDaS9_OT0_ENKUlDpSC_E_clIJS2_NS1_IJS4_EEEEEEDaSG_)
        /*d4fc*/ 	.word	0x00000000


	//----- nvinfo : EIATTR_FRAME_SIZE
	.align		4
.L_9098:
        /*d500*/ 	.byte	0x04, 0x11
        /*d502*/ 	.short	(.L_9100 - .L_9099)
	.align		4
.L_9099:
        /*d504*/ 	.word	index@($_ZN7cutlass13device_kernelIN5flash19enable_sm80_to_sm89INS1_16FlashAttnBwdSm80INS1_25CollectiveMainloopBwdSm80ILi2ELi2EN4cute5tupleIJNS5_1CILi128EEES8_NS7_ILi64EEEEEENS_10bfloat16_tEfNS_4arch4Sm80ELb0ELb1ELb1ELb1ELb0ELb0ELb0ELb0ELi2ELi4ELi4ELi4ELb0EEENS1_21CollectiveEpilogueBwdISA_SB_SD_Li256ELb1ELb0ELi2EEENS1_19SingleTileSchedulerILb1ELb0ELb0ELi128EEEEEEEEEvNT_6ParamsE$_ZZN4cute12filter_tupleINS_5tupleIJNS1_IJiiEEENS_1CILi1024EEEEEEZNS_16flatten_to_tupleIS5_EEDaRKT_EUlRKT_E_EEDaS9_OT0_ENKUlDpSC_E_clIJS2_NS1_IJS4_EEEEEEDaSG_)
        /*d508*/ 	.word	0x00000000


	//----- nvinfo : EIATTR_FRAME_SIZE
	.align		4
.L_9100:
        /*d50c*/ 	.byte	0x04, 0x11
        /*d50e*/ 	.short	(.L_9102 - .L_9101)
	.align		4
.L_9101:
        /*d510*/ 	.word	index@($_ZN7cutlass13device_kernelIN5flash19enable_sm80_to_sm89INS1_16FlashAttnBwdSm80INS1_25CollectiveMainloopBwdSm80ILi2ELi2EN4cute5tupleIJNS5_1CILi128EEES8_NS7_ILi64EEEEEENS_10bfloat16_tEfNS_4arch4Sm80ELb0ELb1ELb1ELb1ELb0ELb0ELb0ELb0ELi2ELi4ELi4ELi4ELb0EEENS1_21CollectiveEpilogueBwdISA_SB_SD_Li256ELb1ELb0ELi2EEENS1_19SingleTileSchedulerILb1ELb0ELb0ELi128EEEEEEEEEvNT_6ParamsE$_ZZN4cute12filter_tupleINS_5tupleIJNS1_IJiNS1_IJiNS_1CILi0EEEEEEEEENS1_IJNS_10UnderscoreENS1_IJS6_S6_EEEEEEEEES9_ZNS_4diceIS9_S9_EEDaRKT_RKT0_EUlRKT_RKT0_E_EEDaSD_SG_OT1_ENKUlDpSJ_E_clIJNS1_IJiiS3_EEENS1_IJEEEEEEDaSQ_)
        /*d514*/ 	.word	0x00000000


	//----- nvinfo : EIATTR_FRAME_SIZE
	.align		4
.L_9102:
        /*d518*/ 	.byte	0x04, 0x11
        /*d51a*/ 	.short	(.L_9104 - .L_9103)
	.align		4
.L_9103:
        /*d51c*/ 	.word	index@($_ZN7cutlass13device_kernelIN5flash19enable_sm80_to_sm89INS1_16FlashAttnBwdSm80INS1_25CollectiveMainloopBwdSm80ILi2ELi2EN4cute5tupleIJNS5_1CILi128EEES8_NS7_ILi64EEEEEENS_10bfloat16_tEfNS_4arch4Sm80ELb0ELb1ELb1ELb1ELb0ELb0ELb0ELb0ELi2ELi4ELi4ELi4ELb0EEENS1_21CollectiveEpilogueBwdISA_SB_SD_Li256ELb1ELb0ELi2EEENS1_19SingleTileSchedulerILb1ELb0ELb0ELi128EEEEEEEEEvNT_6ParamsE$_ZZN4cute12filter_tupleINS_5tupleIJNS1_IJNS_1CILi0EEENS1_IJNS2_ILi1EEENS2_ILi512EEEiEEEEEENS2_ILi4096EEENS1_IJiNS2_ILi8192EEEEEEEEEZNS_7flattenISB_EEDaRKT_EUlRKT_E_EEDaSF_OT0_ENKUlDpSI_E_clIJNS1_IJS3_S4_S5_iEEENS1_IJS8_EEESA_EEEDaSM_)
        /*d520*/ 	.word	0x00000000


	//----- nvinfo : EIATTR_FRAME_SIZE
	.align		4
.L_9104:
        /*d524*/ 	.byte	0x04, 0x11
        /*d526*/ 	.short	(.L_9106 - .L_9105)
	.align		4
.L_9105:
        /*d528*/ 	.word	index@($_ZN7cutlass13device_kernelIN5flash19enable_sm80_to_sm89INS1_16FlashAttnBwdSm80INS1_25CollectiveMainloopBwdSm80ILi2ELi2EN4cute5tupleIJNS5_1CILi128EEES8_NS7_ILi64EEEEEENS_10bfloat16_tEfNS_4arch4Sm80ELb0ELb1ELb1ELb1ELb0ELb0ELb0ELb0ELi2ELi4ELi4ELi4ELb0EEENS1_21CollectiveEpilogueBwdISA_SB_SD_Li256ELb1ELb0ELi2EEENS1_19SingleTileSchedulerILb1ELb0ELb0ELi128EEEEEEEEEvNT_6ParamsE$_ZZN4cute12filter_tupleINS_5tupleIJNS1_IJNS_10UnderscoreENS_1CILi0EEEEEENS1_IJS4_S2_EEEEEENS1_IJNS1_IJNS1_IJNS3_ILi1EEES4_EEES4_EEENS1_IJNS1_IJS4_S4_EEEiEEEEEEZNS_5sliceIS7_SD_EEDaRKT_RKT0_EUlRKT_RKT0_E_EEDaSH_SK_OT1_ENKUlDpSN_E_clIJNS1_IJS9_EEENS1_IJiEEEEEEDaSU_)
        /*d52c*/ 	.word	0x00000000


	//----- nvinfo : EIATTR_FRAME_SIZE
	.align		4
.L_9106:
        /*d530*/ 	.byte	0x04, 0x11
        /*d532*/ 	.short	(.L_9108 - .L_9107)
	.align		4
.L_9107:
        /*d534*/ 	.word	index@($_ZN7cutlass13device_kernelIN5flash19enable_sm80_to_sm89INS1_16FlashAttnBwdSm80INS1_25CollectiveMainloopBwdSm80ILi2ELi2EN4cute5tupleIJNS5_1CILi128EEES8_NS7_ILi64EEEEEENS_10bfloat16_tEfNS_4arch4Sm80ELb0ELb1ELb1ELb1ELb0ELb0ELb0ELb0ELi2ELi4ELi4ELi4ELb0EEENS1_21CollectiveEpilogueBwdISA_SB_SD_Li256ELb1ELb0ELi2EEENS1_19SingleTileSchedulerILb1ELb0ELb0ELi128EEEEEEEEEvNT_6ParamsE$_ZSt3minIiERKT_S2_S2_)
        /*d538*/ 	.word	0x00000000


	//----- nvinfo : EIATTR_FRAME_SIZE
	.align		4
.L_9108:
        /*d53c*/ 	.byte	0x04, 0x11
        /*d53e*/ 	.short	(.L_9110 - .L_9109)
	.align		4
.L_9109:
        /*d540*/ 	.word	index@($_ZN7cutlass13device_kernelIN5flash19enable_sm80_to_sm89INS1_16FlashAttnBwdSm80INS1_25CollectiveMainloopBwdSm80ILi2ELi2EN4cute5tupleIJNS5_1CILi128EEES8_NS7_ILi64EEEEEENS_10bfloat16_tEfNS_4arch4Sm80ELb0ELb1ELb1ELb1ELb0ELb0ELb0ELb0ELi2ELi4ELi4ELi4ELb0EEENS1_21CollectiveEpilogueBwdISA_SB_SD_Li256ELb1ELb0ELi2EEENS1_19SingleTileSchedulerILb1ELb0ELb0ELi128EEEEEEEEEvNT_6ParamsE$_ZSt3maxIiERKT_S2_S2_)
        /*d544*/ 	.word	0x00000000


	//----- nvinfo : EIATTR_FRAME_SIZE
	.align		4
.L_9110:
        /*d548*/ 	.byte	0x04, 0x11
        /*d54a*/ 	.short	(.L_9112 - .L_9111)
	.align		4
.L_9111:
        /*d54c*/ 	.word	index@($_ZN7cutlass13device_kernelIN5flash19enable_sm80_to_sm89INS1_16FlashAttnBwdSm80INS1_25CollectiveMainloopBwdSm80ILi2ELi2EN4cute5tupleIJNS5_1CILi128EEES8_NS7_ILi64EEEEEENS_10bfloat16_tEfNS_4arch4Sm80ELb0ELb1ELb1ELb1ELb0ELb0ELb0ELb0ELi2ELi4ELi4ELi4ELb0EEENS1_21CollectiveEpilogueBwdISA_SB_SD_Li256ELb1ELb0ELi2EEENS1_19SingleTileSchedulerILb1ELb0ELb0ELi128EEEEEEEEEvNT_6ParamsE$_ZN73_INTERNAL_24fd9406_37_flash_bwd_hdim64_bf16_softcap_sm80_cu_8e232a79_33079atomicAddEPff)
        /*d550*/ 	.word	0x00000000


	//----- nvinfo : EIATTR_FRAME_SIZE
	.align		4
.L_9112:
        /*d554*/ 	.byte	0x04, 0x11
        /*d556*/ 	.short	(.L_9114 - .L_9113)
	.align		4
.L_9113:
        /*d558*/ 	.word	index@($_ZN7cutlass13device_kernelIN5flash19enable_sm80_to_sm89INS1_16FlashAttnBwdSm80INS1_25CollectiveMainloopBwdSm80ILi2ELi2EN4cute5tupleIJNS5_1CILi128EEES8_NS7_ILi64EEEEEENS_10bfloat16_tEfNS_4arch4Sm80ELb0ELb1ELb1ELb1ELb0ELb0ELb0ELb0ELi2ELi4ELi4ELi4ELb0EEENS1_21CollectiveEpilogueBwdISA_SB_SD_Li256ELb1ELb0ELi2EEENS1_19SingleTileSchedulerILb1ELb0ELb0ELi128EEEEEEEEEvNT_6ParamsE$_ZN73_INTERNAL_24fd9406_37_flash_bwd_hdim64_bf16_softcap_sm80_cu_8e232a79_330724__cvta_generic_to_sharedEPKv)
        /*d55c*/ 	.word	0x00000000


	//----- nvinfo : EIATTR_FRAME_SIZE
	.align		4
.L_9114:
        /*d560*/ 	.byte	0x04, 0x11
        /*d562*/ 	.short	(.L_9116 - .L_9115)
	.align		4
.L_9115:
        /*d564*/ 	.word	index@($_ZN7cutlass13device_kernelIN5flash19enable_sm80_to_sm89INS1_16FlashAttnBwdSm80INS1_25CollectiveMainloopBwdSm80ILi2ELi2EN4cute5tupleIJNS5_1CILi128EEES8_NS7_ILi64EEEEEENS_10bfloat16_tEfNS_4arch4Sm80ELb0ELb1ELb1ELb1ELb0ELb0ELb0ELb0ELi2ELi4ELi4ELi4ELb0EEENS1_21CollectiveEpilogueBwdISA_SB_SD_Li256ELb1ELb0ELi2EEENS1_19SingleTileSchedulerILb1ELb0ELb0ELi128EEEEEEEEEvNT_6ParamsE$_ZN73_INTERNAL_24fd9406_37_flash_bwd_hdim64_bf16_softcap_sm80_cu_8e232a79_330714__viaddmin_s32Eiii)
        /*d568*/ 	.word	0x00000000


	//----- nvinfo : EIATTR_FRAME_SIZE
	.align		4
.L_9116:
        /*d56c*/ 	.byte	0x04, 0x11
        /*d56e*/ 	.short	(.L_9118 - .L_9117)
	.align		4
.L_9117:
        /*d570*/ 	.word	index@($_ZN7cutlass13device_kernelIN5flash19enable_sm80_to_sm89INS1_16FlashAttnBwdSm80INS1_25CollectiveMainloopBwdSm80ILi2ELi2EN4cute5tupleIJNS5_1CILi128EEES8_NS7_ILi64EEEEEENS_10bfloat16_tEfNS_4arch4Sm80ELb0ELb1ELb1ELb1ELb0ELb0ELb0ELb0ELi2ELi4ELi4ELi4ELb0EEENS1_21CollectiveEpilogueBwdISA_SB_SD_Li256ELb1ELb0ELi2EEENS1_19SingleTileSchedulerILb1ELb0ELb0ELi128EEEEEEEEEvNT_6ParamsE$_ZN4cute8smem_ptrIPjECI1NS_12iter_adaptorIS1_S2_EEES1_)
        /*d574*/ 	.word	0x00000000


	//----- nvinfo : EIATTR_FRAME_SIZE
	.align		4
.L_9118:
        /*d578*/ 	.byte	0x04, 0x11
        /*d57a*/ 	.short	(.L_9120 - .L_9119)
	.align		4
.L_9119:
        /*d57c*/ 	.word	index@($_ZN7cutlass13device_kernelIN5flash19enable_sm80_to_sm89INS1_16FlashAttnBwdSm80INS1_25CollectiveMainloopBwdSm80ILi2ELi2EN4cute5tupleIJNS5_1CILi128EEES8_NS7_ILi64EEEEEENS_10bfloat16_tEfNS_4arch4Sm80ELb0ELb1ELb1ELb1ELb0ELb0ELb0ELb0ELi2ELi4ELi4ELi4ELb0EEENS1_21CollectiveEpilogueBwdISA_SB_SD_Li256ELb1ELb0ELi2EEENS1_19SingleTileSchedulerILb1ELb0ELb0ELi128EEEEEEEEEvNT_6ParamsE$_ZN4cute8smem_ptrIPfECI1NS_12iter_adaptorIS1_S2_EEES1_)
        /*d580*/ 	.word	0x00000000


	//----- nvinfo : EIATTR_FRAME_SIZE
	.align		4
.L_9120:
        /*d584*/ 	.byte	0x04, 0x11
        /*d586*/ 	.short	(.L_9122 - .L_9121)
	.align		4
.L_9121:
        /*d588*/ 	.word	index@($_ZN7cutlass13device_kernelIN5flash19enable_sm80_to_sm89INS1_16FlashAttnBwdSm80INS1_25CollectiveMainloopBwdSm80ILi2ELi2EN4cute5tupleIJNS5_1CILi128EEES8_NS7_ILi64EEEEEENS_10bfloat16_tEfNS_4arch4Sm80ELb0ELb1ELb1ELb1ELb0ELb0ELb0ELb0ELi2ELi4ELi4ELi4ELb0EEENS1_21CollectiveEpilogueBwdISA_SB_SD_Li256ELb1ELb0ELi2EEENS1_19SingleTileSchedulerILb1ELb0ELb0ELi128EEEEEEEEEvNT_6ParamsE$_ZN4cute8smem_ptrIPN7cutlass9uint128_tEECI1NS_12iter_adaptorIS3_S4_EEES3_)
        /*d58c*/ 	.word	0x00000000


	//----- nvinfo : EIATTR_FRAME_SIZE
	.align		4
.L_9122:
        /*d590*/ 	.byte	0x04, 0x11
        /*d592*/ 	.short	(.L_9124 - .L_9123)
	.align		4
.L_9123:
        /*d594*/ 	.word	index@($_ZN7cutlass13device_kernelIN5flash19enable_sm80_to_sm89INS1_16FlashAttnBwdSm80INS1_25CollectiveMainloopBwdSm80ILi2ELi2EN4cute5tupleIJNS5_1CILi128EEES8_NS7_ILi64EEEEEENS_10bfloat16_tEfNS_4arch4Sm80ELb0ELb1ELb1ELb1ELb0ELb0ELb0ELb0ELi2ELi4ELi4ELi4ELb0EEENS1_21CollectiveEpilogueBwdISA_SB_SD_Li256ELb1ELb0ELi2EEENS1_19SingleTileSchedulerILb1ELb0ELb0ELi128EEEEEEEEEvNT_6ParamsE$_ZN4cute8smem_ptrIPN7cutlass10bfloat16_tEECI1NS_12iter_adaptorIS3_S4_EEES3_)
        /*d598*/ 	.word	0x00000000


	//----- nvinfo : EIATTR_FRAME_SIZE
	.align		4
.L_9124:
        /*d59c*/ 	.byte	0x04, 0x11
        /*d59e*/ 	.short	(.L_9126 - .L_9125)
	.align		4
.L_9125:
        /*d5a0*/ 	.word	index@($_ZN7cutlass13device_kernelIN5flash19enable_sm80_to_sm89INS1_16FlashAttnBwdSm80INS1_25CollectiveMainloopBwdSm80ILi2ELi2EN4cute5tupleIJNS5_1CILi128EEES8_NS7_ILi64EEEEEENS_10bfloat16_tEfNS_4arch4Sm80ELb0ELb1ELb1ELb1ELb0ELb0ELb0ELb0ELi2ELi4ELi4ELi4ELb0EEENS1_21CollectiveEpilogueBwdISA_SB_SD_Li256ELb1ELb0ELi2EEENS1_19SingleTileSchedulerILb1ELb0ELb0ELi128EEEEEEEEEvNT_6ParamsE$_ZN4cute8gmem_ptrIPfECI1NS_12iter_adaptorIS1_S2_EEES1_)
        /*d5a4*/ 	.word	0x00000000


	//----- nvinfo : EIATTR_FRAME_SIZE
	.align		4
.L_9126:
        /*d5a8*/ 	.byte	0x04, 0x11
        /*d5aa*/ 	.short	(.L_9128 - .L_9127)
	.align		4
.L_9127:
        /*d5ac*/ 	.word	index@($_ZN7cutlass13device_kernelIN5flash19enable_sm80_to_sm89INS1_16FlashAttnBwdSm80INS1_25CollectiveMainloopBwdSm80ILi2ELi2EN4cute5tupleIJNS5_1CILi128EEES8_NS7_ILi64EEEEEENS_10bfloat16_tEfNS_4arch4Sm80ELb0ELb1ELb1ELb1ELb0ELb0ELb0ELb0ELi2ELi4ELi4ELi4ELb0EEENS1_21CollectiveEpilogueBwdISA_SB_SD_Li256ELb1ELb0ELi2EEENS1_19SingleTileSchedulerILb1ELb0ELb0ELi128EEEEEEEEEvNT_6ParamsE$_ZN4cute8gmem_ptrIPKfECI1NS_12iter_adaptorIS2_S3_EEES2_)
        /*d5b0*/ 	.word	0x00000000


	//----- nvinfo : EIATTR_FRAME_SIZE
	.align		4
.L_9128:
        /*d5b4*/ 	.byte	0x04, 0x11
        /*d5b6*/ 	.short	(.L_9130 - .L_9129)
	.align		4
.L_9129:
        /*d5b8*/ 	.word	index@($_ZN7cutlass13device_kernelIN5flash19enable_sm80_to_sm89INS1_16FlashAttnBwdSm80INS1_25CollectiveMainloopBwdSm80ILi2ELi2EN4cute5tupleIJNS5_1CILi128EEES8_NS7_ILi64EEEEEENS_10bfloat16_tEfNS_4arch4Sm80ELb0ELb1ELb1ELb1ELb0ELb0ELb0ELb0ELi2ELi4ELi4ELi4ELb0EEENS1_21CollectiveEpilogueBwdISA_SB_SD_Li256ELb1ELb0ELi2EEENS1_19SingleTileSchedulerILb1ELb0ELb0ELi128EEEEEEEEEvNT_6ParamsE$_ZN4cute8gmem_ptrIPKN7cutlass9uint128_tEECI1NS_12iter_adaptorIS4_S5_EEES4_)
        /*d5bc*/ 	.word	0x00000000


	//----- nvinfo : EIATTR_FRAME_SIZE
	.align		4
.L_9130:
        /*d5c0*/ 	.byte	0x04, 0x11
        /*d5c2*/ 	.short	(.L_9132 - .L_9131)
	.align		4
.L_9131:
        /*d5c4*/ 	.word	index@($_ZN7cutlass13device_kernelIN5flash19enable_sm80_to_sm89INS1_16FlashAttnBwdSm80INS1_25CollectiveMainloopBwdSm80ILi2ELi2EN4cute5tupleIJNS5_1CILi128EEES8_NS7_ILi64EEEEEENS_10bfloat16_tEfNS_4arch4Sm80ELb0ELb1ELb1ELb1ELb0ELb0ELb0ELb0ELi2ELi4ELi4ELi4ELb0EEENS1_21CollectiveEpilogueBwdISA_SB_SD_Li256ELb1ELb0ELi2EEENS1_19SingleTileSchedulerILb1ELb0ELb0ELi128EEEEEEEEEvNT_6ParamsE$_ZN4cute8gmem_ptrIPKN7cutlass10bfloat16_tEECI1NS_12iter_adaptorIS4_S5_EEES4_)
        /*d5c8*/ 	.word	0x00000000


	//----- nvinfo : EIATTR_FRAME_SIZE
	.align		4
.L_9132:
        /*d5cc*/ 	.byte	0x04, 0x11
        /*d5ce*/ 	.short	(.L_9134 - .L_9133)
	.align		4
.L_9133:
        /*d5d0*/ 	.word	index@($_ZN7cutlass13device_kernelIN5flash19enable_sm80_to_sm89INS1_16FlashAttnBwdSm80INS1_25CollectiveMainloopBwdSm80ILi2ELi2EN4cute5tupleIJNS5_1CILi128EEES8_NS7_ILi64EEEEEENS_10bfloat16_tEfNS_4arch4Sm80ELb0ELb1ELb1ELb1ELb0ELb0ELb0ELb0ELi2ELi4ELi4ELi4ELb0EEENS1_21CollectiveEpilogueBwdISA_SB_SD_Li256ELb1ELb0ELi2EEENS1_19SingleTileSchedulerILb1ELb0ELb0ELi128EEEEEEEEEvNT_6ParamsE$_ZN4cute5tupleIJiiEEC2ERKiS3_)
        /*d5d4*/ 	.word	0x00000000


	//----- nvinfo : EIATTR_FRAME_SIZE
	.align		4
.L_9134:
        /*d5d8*/ 	.byte	0x04, 0x11
        /*d5da*/ 	.short	(.L_9136 - .L_9135)
	.align		4
.L_9135:
        /*d5dc*/ 	.word	index@($_ZN7cutlass13device_kernelIN5flash19enable_sm80_to_sm89INS1_16FlashAttnBwdSm80INS1_25CollectiveMainloopBwdSm80ILi2ELi2EN4cute5tupleIJNS5_1CILi128EEES8_NS7_ILi64EEEEEENS_10bfloat16_tEfNS_4arch4Sm80ELb0ELb1ELb1ELb1ELb0ELb0ELb0ELb0ELi2ELi4ELi4ELi4ELb0EEENS1_21CollectiveEpilogueBwdISA_SB_SD_Li256ELb1ELb0ELi2EEENS1_19SingleTileSchedulerILb1ELb0ELb0ELi128EEEEEEEEEvNT_6ParamsE$_ZN4cute5tupleIJiNS_1CILi0EEEEEC2ERKiRKS2_)
        /*d5e0*/ 	.word	0x00000000


	//----- nvinfo : EIATTR_FRAME_SIZE
	.align		4
.L_9136:
        /*d5e4*/ 	.byte	0x04, 0x11
        /*d5e6*/ 	.short	(.L_9138 - .L_9137)
	.align		4
.L_9137:
        /*d5e8*/ 	.word	index@($_ZN7cutlass13device_kernelIN5flash19enable_sm80_to_sm89INS1_16FlashAttnBwdSm80INS1_25CollectiveMainloopBwdSm80ILi2ELi2EN4cute5tupleIJNS5_1CILi128EEES8_NS7_ILi64EEEEEENS_10bfloat16_tEfNS_4arch4Sm80ELb0ELb1ELb1ELb1ELb0ELb0ELb0ELb0ELi2ELi4ELi4ELi4ELb0EEENS1_21CollectiveEpilogueBwdISA_SB_SD_Li256ELb1ELb0ELi2EEENS1_19SingleTileSchedulerILb1ELb0ELb0ELi128EEEEEEEEEvNT_6ParamsE$_ZN4cute5tupleIJiEEC2ERKi)
        /*d5ec*/ 	.word	0x00000000


	//----- nvinfo : EIATTR_FRAME_SIZE
	.align		4
.L_9138:
        /*d5f0*/ 	.byte	0x04, 0x11
        /*d5f2*/ 	.short	(.L_9140 - .L_9139)
	.align		4
.L_9139:
        /*d5f4*/ 	.word	index@($_ZN7cutlass13device_kernelIN5flash19enable_sm80_to_sm89INS1_16FlashAttnBwdSm80INS1_25CollectiveMainloopBwdSm80ILi2ELi2EN4cute5tupleIJNS5_1CILi128EEES8_NS7_ILi64EEEEEENS_10bfloat16_tEfNS_4arch4Sm80ELb0ELb1ELb1ELb1ELb0ELb0ELb0ELb0ELi2ELi4ELi4ELi4ELb0EEENS1_21CollectiveEpilogueBwdISA_SB_SD_Li256ELb1ELb0ELi2EEENS1_19SingleTileSchedulerILb1ELb0ELb0ELi128EEEEEEEEEvNT_6ParamsE$_ZN4cute5tupleIJNS_7SwizzleILi3ELi3ELi3EEENS_9MixedBitsILj0ELj432EEENS_6LayoutINS0_IJNS0_IJNS_1CILi2EEES7_S7_EEES7_NS6_ILi8EEEEEENS0_IJNS0_IJNS6_ILi64EEES9_NS6_ILi512EEEEEENS6_ILi8192EEENS6_ILi1024EEEEEEEEEEC2ERKS2_RKS4_RKSH_)
        /*d5f8*/ 	.word	0x00000000


	//----- nvinfo : EIATTR_FRAME_SIZE
	.align		4
.L_9140:
        /*d5fc*/ 	.byte	0x04, 0x11
        /*d5fe*/ 	.short	(.L_9142 - .L_9141)
	.align		4
.L_9141:
        /*d600*/ 	.word	index@($_ZN7cutlass13device_kernelIN5flash19enable_sm80_to_sm89INS1_16FlashAttnBwdSm80INS1_25CollectiveMainloopBwdSm80ILi2ELi2EN4cute5tupleIJNS5_1CILi128EEES8_NS7_ILi64EEEEEENS_10bfloat16_tEfNS_4arch4Sm80ELb0ELb1ELb1ELb1ELb0ELb0ELb0ELb0ELi2ELi4ELi4ELi4ELb0EEENS1_21CollectiveEpilogueBwdISA_SB_SD_Li256ELb1ELb0ELi2EEENS1_19SingleTileSchedulerILb1ELb0ELb0ELi128EEEEEEEEEvNT_6ParamsE$_ZN4cute5tupleIJNS_1CILi2EEEiEEC2ERKS2_RKi)
        /*d604*/ 	.word	0x00000000


	//----- nvinfo : EIATTR_FRAME_SIZE
	.align		4
.L_9142:
        /*d608*/ 	.byte	0x04, 0x11
        /*d60a*/ 	.short	(.L_9144 - .L_9143)
	.align		4
.L_9143:
        /*d60c*/ 	.word	index@($_ZN7cutlass13device_kernelIN5flash19enable_sm80_to_sm89INS1_16FlashAttnBwdSm80INS1_25CollectiveMainloopBwdSm80ILi2ELi2EN4cute5tupleIJNS5_1CILi128EEES8_NS7_ILi64EEEEEENS_10bfloat16_tEfNS_4arch4Sm80ELb0ELb1ELb1ELb1ELb0ELb0ELb0ELb0ELi2ELi4ELi4ELi4ELb0EEENS1_21CollectiveEpilogueBwdISA_SB_SD_Li256ELb1ELb0ELi2EEENS1_19SingleTileSchedulerILb1ELb0ELb0ELi128EEEEEEEEEvNT_6ParamsE$_ZN4cute5tupleIJNS_1CILi0EEEiEEC2ERKS2_RKi)
        /*d610*/ 	.word	0x00000000


	//----- nvinfo : EIATTR_FRAME_SIZE
	.align		4
.L_9144:
        /*d614*/ 	.byte	0x04, 0x11
        /*d616*/ 	.short	(.L_9146 - .L_9145)
	.align		4
.L_9145:
        /*d618*/ 	.word	index@($_ZN7cutlass13device_kernelIN5flash19enable_sm80_to_sm89INS1_16FlashAttnBwdSm80INS1_25CollectiveMainloopBwdSm80ILi2ELi2EN4cute5tupleIJNS5_1CILi128EEES8_NS7_ILi64EEEEEENS_10bfloat16_tEfNS_4arch4Sm80ELb0ELb1ELb1ELb1ELb0ELb0ELb0ELb0ELi2ELi4ELi4ELi4ELb0EEENS1_21CollectiveEpilogueBwdISA_SB_SD_Li256ELb1ELb0ELi2EEENS1_19SingleTileSchedulerILb1ELb0ELb0ELi128EEEEEEEEEvNT_6ParamsE$_ZN4cute5tupleIJNS0_IJNS_1CILi8EEENS1_ILi2EEES3_S3_S2_S3_EEENS0_IJNS1_ILi1EEEiiiNS1_ILi72EEENS1_ILi512EEEEEEEEC2ERKS4_RKS8_)
        /*d61c*/ 	.word	0x00000000


	//----- nvinfo : EIATTR_FRAME_SIZE
	.align		4
.L_9146:
        /*d620*/ 	.byte	0x04, 0x11
        /*d622*/ 	.short	(.L_9148 - .L_9147)
	.align		4
.L_9147:
        /*d624*/ 	.word	index@($_ZN7cutlass13device_kernelIN5flash19enable_sm80_to_sm89INS1_16FlashAttnBwdSm80INS1_25CollectiveMainloopBwdSm80ILi2ELi2EN4cute5tupleIJNS5_1CILi128EEES8_NS7_ILi64EEEEEENS_10bfloat16_tEfNS_4arch4Sm80ELb0ELb1ELb1ELb1ELb0ELb0ELb0ELb0ELi2ELi4ELi4ELi4ELb0EEENS1_21CollectiveEpilogueBwdISA_SB_SD_Li256ELb1ELb0ELi2EEENS1_19SingleTileSchedulerILb1ELb0ELb0ELi128EEEEEEEEEvNT_6ParamsE$_ZN4cute5tupleIJNS0_IJNS_1CILi8EEENS0_IJNS1_ILi2EEES3_S3_EEENS1_ILi1EEES4_S5_EEENS0_IJS5_NS0_IJiiiEEENS1_ILi64EEENS0_IJNS1_ILi72EEENS1_ILi144EEENS1_ILi288EEEEEENS1_ILi512EEEEEEEEC2ERKS6_RKSE_)
        /*d628*/ 	.word	0x00000000


	//----- nvinfo : EIATTR_FRAME_SIZE
	.align		4
.L_9148:
        /*d62c*/ 	.byte	0x04, 0x11
        /*d62e*/ 	.short	(.L_9150 - .L_9149)
	.align		4
.L_9149:
        /*d630*/ 	.word	index@($_ZN7cutlass13device_kernelIN5flash19enable_sm80_to_sm89INS1_16FlashAttnBwdSm80INS1_25CollectiveMainloopBwdSm80ILi2ELi2EN4cute5tupleIJNS5_1CILi128EEES8_NS7_ILi64EEEEEENS_10bfloat16_tEfNS_4arch4Sm80ELb0ELb1ELb1ELb1ELb0ELb0ELb0ELb0ELi2ELi4ELi4ELi4ELb0EEENS1_21CollectiveEpilogueBwdISA_SB_SD_Li256ELb1ELb0ELi2EEENS1_19SingleTileSchedulerILb1ELb0ELb0ELi128EEEEEEEEEvNT_6ParamsE$_ZN4cute5tupleIJNS0_IJNS_1CILi8EEENS0_IJNS1_ILi2EEES3_S3_EEENS1_ILi1EEES4_S5_EEENS0_IJS5_NS0_IJS2_iiEEENS1_ILi64EEENS0_IJiNS1_ILi144EEENS1_ILi288EEEEEENS1_ILi512EEEEEEEEC2ERKS6_RKSD_)
        /*d634*/ 	.word	0x00000000


	//----- nvinfo : EIATTR_FRAME_SIZE
	.align		4
.L_9150:
        /*d638*/ 	.byte	0x04, 0x11
        /*d63a*/ 	.short	(.L_9152 - .L_9151)
	.align		4
.L_9151:
        /*d63c*/ 	.word	index@($_ZN7cutlass13device_kernelIN5flash19enable_sm80_to_sm89INS1_16FlashAttnBwdSm80INS1_25CollectiveMainloopBwdSm80ILi2ELi2EN4cute5tupleIJNS5_1CILi128EEES8_NS7_ILi64EEEEEENS_10bfloat16_tEfNS_4arch4Sm80ELb0ELb1ELb1ELb1ELb0ELb0ELb0ELb0ELi2ELi4ELi4ELi4ELb0EEENS1_21CollectiveEpilogueBwdISA_SB_SD_Li256ELb1ELb0ELi2EEENS1_19SingleTileSchedulerILb1ELb0ELb0ELi128EEEEEEEEEvNT_6ParamsE$_ZN4cute5tupleIJNS0_IJNS_1CILi2EEES2_S2_EEENS0_IJNS1_ILi1EEENS1_ILi512EEEiEEEEEC2ERKS3_RKS6_)
        /*d640*/ 	.word	0x00000000


	//----- nvinfo : EIATTR_FRAME_SIZE
	.align		4
.L_9152:
        /*d644*/ 	.byte	0x04, 0x11
        /*d646*/ 	.short	(.L_9154 - .L_9153)
	.align		4
.L_9153:
        /*d648*/ 	.word	index@($_ZN7cutlass13device_kernelIN5flash19enable_sm80_to_sm89INS1_16FlashAttnBwdSm80INS1_25CollectiveMainloopBwdSm80ILi2ELi2EN4cute5tupleIJNS5_1CILi128EEES8_NS7_ILi64EEEEEENS_10bfloat16_tEfNS_4arch4Sm80ELb0ELb1ELb1ELb1ELb0ELb0ELb0ELb0ELi2ELi4ELi4ELi4ELb0EEENS1_21CollectiveEpilogueBwdISA_SB_SD_Li256ELb1ELb0ELi2EEENS1_19SingleTileSchedulerILb1ELb0ELb0ELi128EEEEEEEEEvNT_6ParamsE$_ZN4cute5tupleIJNS0_IJNS_1CILi2EEES2_EEENS0_IJiiEEEEEC2ERKS3_RKS4_)
        /*d64c*/ 	.word	0x00000000


	//----- nvinfo : EIATTR_FRAME_SIZE
	.align		4
.L_9154:
        /*d650*/ 	.byte	0x04, 0x11
        /*d652*/ 	.short	(.L_9156 - .L_9155)
	.align		4
.L_9155:
        /*d654*/ 	.word	index@($_ZN7cutlass13device_kernelIN5flash19enable_sm80_to_sm89INS1_16FlashAttnBwdSm80INS1_25CollectiveMainloopBwdSm80ILi2ELi2EN4cute5tupleIJNS5_1CILi128EEES8_NS7_ILi64EEEEEENS_10bfloat16_tEfNS_4arch4Sm80ELb0ELb1ELb1ELb1ELb0ELb0ELb0ELb0ELi2ELi4ELi4ELi4ELb0EEENS1_21CollectiveEpilogueBwdISA_SB_SD_Li256ELb1ELb0ELi2EEENS1_19SingleTileSchedulerILb1ELb0ELb0ELi128EEEEEEEEEvNT_6ParamsE$_ZN4cute5tupleIJNS0_IJNS_1CILi2EEES2_EEENS0_IJiNS1_ILi512EEEEEEEEC2ERKS3_RKS5_)
        /*d658*/ 	.word	0x00000000


	//----- nvinfo : EIATTR_FRAME_SIZE
	.align		4
.L_9156:
        /*d65c*/ 	.byte	0x04, 0x11
        /*d65e*/ 	.short	(.L_9158 - .L_9157)
	.align		4
.L_9157:
        /*d660*/ 	.word	index@($_ZN7cutlass13device_kernelIN5flash19enable_sm80_to_sm89INS1_16FlashAttnBwdSm80INS1_25CollectiveMainloopBwdSm80ILi2ELi2EN4cute5tupleIJNS5_1CILi128EEES8_NS7_ILi64EEEEEENS_10bfloat16_tEfNS_4arch4Sm80ELb0ELb1ELb1ELb1ELb0ELb0ELb0ELb0ELi2ELi4ELi4ELi4ELb0EEENS1_21CollectiveEpilogueBwdISA_SB_SD_Li256ELb1ELb0ELi2EEENS1_19SingleTileSchedulerILb1ELb0ELb0ELi128EEEEEEEEEvNT_6ParamsE$_ZN4cute5tupleIJNS0_IJNS_1CILi2EEES2_EEENS0_IJiNS1_ILi4096EEEEEEEEC2ERKS3_RKS5_)
        /*d664*/ 	.word	0x00000000


	//----- nvinfo : EIATTR_FRAME_SIZE
	.align		4
.L_9158:
        /*d668*/ 	.byte	0x04, 0x11
        /*d66a*/ 	.short	(.L_9160 - .L_9159)
	.align		4
.L_9159:
        /*d66c*/ 	.word	index@($_ZN7cutlass13device_kernelIN5flash19enable_sm80_to_sm89INS1_16FlashAttnBwdSm80INS1_25CollectiveMainloopBwdSm80ILi2ELi2EN4cute5tupleIJNS5_1CILi128EEES8_NS7_ILi64EEEEEENS_10bfloat16_tEfNS_4arch4Sm80ELb0ELb1ELb1ELb1ELb0ELb0ELb0ELb0ELi2ELi4ELi4ELi4ELb0EEENS1_21CollectiveEpilogueBwdISA_SB_SD_Li256ELb1ELb0ELi2EEENS1_19SingleTileSchedulerILb1ELb0ELb0ELi128EEEEEEEEEvNT_6ParamsE$_ZN4cute5tupleIJNS0_IJNS_1CILi2EEES2_EEENS0_IJNS1_ILi1EEEiEEEEEC2ERKS3_RKS5_)
        /*d670*/ 	.word	0x00000000


	//----- nvinfo : EIATTR_FRAME_SIZE
	.align		4
.L_9160:
        /*d674*/ 	.byte	0x04, 0x11
        /*d676*/ 	.short	(.L_9162 - .L_9161)
	.align		4
.L_9161:
        /*d678*/ 	.word	index@($_ZN7cutlass13device_kernelIN5flash19enable_sm80_to_sm89INS1_16FlashAttnBwdSm80INS1_25CollectiveMainloopBwdSm80ILi2ELi2EN4cute5tupleIJNS5_1CILi128EEES8_NS7_ILi64EEEEEENS_10bfloat16_tEfNS_4arch4Sm80ELb0ELb1ELb1ELb1ELb0ELb0ELb0ELb0ELi2ELi4ELi4ELi4ELb0EEENS1_21CollectiveEpilogueBwdISA_SB_SD_Li256ELb1ELb0ELi2EEENS1_19SingleTileSchedulerILb1ELb0ELb0ELi128EEEEEEEEEvNT_6ParamsE$_ZN4cute5tupleIJNS0_IJNS_1CILi2EEEEEENS0_IJiEEEEEC2ERKS3_RKS4_)
        /*d67c*/ 	.word	0x00000000


	//----- nvinfo : EIATTR_FRAME_SIZE
	.align		4
.L_9162:
        /*d680*/ 	.byte	0x04, 0x11
        /*d682*/ 	.short	(.L_9164 - .L_9163)
	.align		4
.L_9163:
        /*d684*/ 	.word	index@($_ZN7cutlass13device_kernelIN5flash19enable_sm80_to_sm89INS1_16FlashAttnBwdSm80INS1_25CollectiveMainloopBwdSm80ILi2ELi2EN4cute5tupleIJNS5_1CILi128EEES8_NS7_ILi64EEEEEENS_10bfloat16_tEfNS_4arch4Sm80ELb0ELb1ELb1ELb1ELb0ELb0ELb0ELb0ELi2ELi4ELi4ELi4ELb0EEENS1_21CollectiveEpilogueBwdISA_SB_SD_Li256ELb1ELb0ELi2EEENS1_19SingleTileSchedulerILb1ELb0ELb0ELi128EEEEEEEEEvNT_6ParamsE$_ZN4cute5tupleIJNS0_IJNS_1CILi1EEENS1_ILi2EEES3_EEENS0_IJS2_NS1_ILi256EEEiEEEEEC2ERKS4_RKS6_)
        /*d688*/ 	.word	0x00000000


	//----- nvinfo : EIATTR_FRAME_SIZE
	.align		4
.L_9164:
        /*d68c*/ 	.byte	0x04, 0x11
        /*d68e*/ 	.short	(.L_9166 - .L_9165)
	.align		4
.L_9165:
        /*d690*/ 	.word	index@($_ZN7cutlass13device_kernelIN5flash19enable_sm80_to_sm89INS1_16FlashAttnBwdSm80INS1_25CollectiveMainloopBwdSm80ILi2ELi2EN4cute5tupleIJNS5_1CILi128EEES8_NS7_ILi64EEEEEENS_10bfloat16_tEfNS_4arch4Sm80ELb0ELb1ELb1ELb1ELb0ELb0ELb0ELb0ELi2ELi4ELi4ELi4ELb0EEENS1_21CollectiveEpilogueBwdISA_SB_SD_Li256ELb1ELb0ELi2EEENS1_19SingleTileSchedulerILb1ELb0ELb0ELi128EEEEEEEEEvNT_6ParamsE$_ZN4cute5tupleIJNS0_IJNS_1CILi1EEENS1_ILi2EEEEEENS0_IJNS1_ILi0EEEiEEEEEC2ERKS4_RKS6_)
        /*d694*/ 	.word	0x00000000


	//----- nvinfo : EIATTR_FRAME_SIZE
	.align		4
.L_9166:
        /*d698*/ 	.byte	0x04, 0x11
        /*d69a*/ 	.short	(.L_9168 - .L_9167)
	.align		4
.L_9167:
        /*d69c*/ 	.word	index@($_ZN7cutlass13device_kernelIN5flash19enable_sm80_to_sm89INS1_16FlashAttnBwdSm80INS1_25CollectiveMainloopBwdSm80ILi2ELi2EN4cute5tupleIJNS5_1CILi128EEES8_NS7_ILi64EEEEEENS_10bfloat16_tEfNS_4arch4Sm80ELb0ELb1ELb1ELb1ELb0ELb0ELb0ELb0ELi2ELi4ELi4ELi4ELb0EEENS1_21CollectiveEpilogueBwdISA_SB_SD_Li256ELb1ELb0ELi2EEENS1_19SingleTileSchedulerILb1ELb0ELb0ELi128EEEEEEEEEvNT_6ParamsE$_ZN4cute5tupleIJNS0_IJNS_1CILi1EEENS0_IJS2_NS1_ILi2EEES3_EEEEEENS0_IJNS1_ILi0EEENS0_IJS2_NS1_ILi256EEEiEEEEEEEEC2ERKS5_RKS9_)
        /*d6a0*/ 	.word	0x00000000


	//----- nvinfo : EIATTR_FRAME_SIZE
	.align		4
.L_9168:
        /*d6a4*/ 	.byte	0x04, 0x11
        /*d6a6*/ 	.short	(.L_9170 - .L_9169)
	.align		4
.L_9169:
        /*d6a8*/ 	.word	index@($_ZN7cutlass13device_kernelIN5flash19enable_sm80_to_sm89INS1_16FlashAttnBwdSm80INS1_25CollectiveMainloopBwdSm80ILi2ELi2EN4cute5tupleIJNS5_1CILi128EEES8_NS7_ILi64EEEEEENS_10bfloat16_tEfNS_4arch4Sm80ELb0ELb1ELb1ELb1ELb0ELb0ELb0ELb0ELi2ELi4ELi4ELi4ELb0EEENS1_21CollectiveEpilogueBwdISA_SB_SD_Li256ELb1ELb0ELi2EEENS1_19SingleTileSchedulerILb1ELb0ELb0ELi128EEEEEEEEEvNT_6ParamsE$_ZN4cute5tupleIJNS0_IJNS_1CILi16EEENS1_ILi2EEES3_S3_NS1_ILi4EEES3_EEENS0_IJNS1_ILi1EEEiiiNS1_ILi144EEENS1_ILi512EEEEEEEEC2ERKS5_RKS9_)
        /*d6ac*/ 	.word	0x00000000


	//----- nvinfo : EIATTR_FRAME_SIZE
	.align		4
.L_9170:
        /*d6b0*/ 	.byte	0x04, 0x11
        /*d6b2*/ 	.short	(.L_9172 - .L_9171)
	.align		4
.L_9171:
        /*d6b4*/ 	.word	index@($_ZN7cutlass13device_kernelIN5flash19enable_sm80_to_sm89INS1_16FlashAttnBwdSm80INS1_25CollectiveMainloopBwdSm80ILi2ELi2EN4cute5tupleIJNS5_1CILi128EEES8_NS7_ILi64EEEEEENS_10bfloat16_tEfNS_4arch4Sm80ELb0ELb1ELb1ELb1ELb0ELb0ELb0ELb0ELi2ELi4ELi4ELi4ELb0EEENS1_21CollectiveEpilogueBwdISA_SB_SD_Li256ELb1ELb0ELi2EEENS1_19SingleTileSchedulerILb1ELb0ELb0ELi128EEEEEEEEEvNT_6ParamsE$_ZN4cute5tupleIJNS0_IJNS0_IJNS_1CILi8EEENS1_ILi1EEEEEENS1_ILi4EEES3_EEENS0_IJNS0_IJS3_NS1_ILi0EEEEEElS7_EEEEEC2ERKS6_RKS9_)
        /*d6b8*/ 	.word	0x00000000


	//----- nvinfo : EIATTR_FRAME_SIZE
	.align		4
.L_9172:
        /*d6bc*/ 	.byte	0x04, 0x11
        /*d6be*/ 	.short	(.L_9174 - .L_9173)
	.align		4
.L_9173:
        /*d6c0*/ 	.word	index@($_ZN7cutlass13device_kernelIN5flash19enable_sm80_to_sm89INS1_16FlashAttnBwdSm80INS1_25CollectiveMainloopBwdSm80ILi2ELi2EN4cute5tupleIJNS5_1CILi128EEES8_NS7_ILi64EEEEEENS_10bfloat16_tEfNS_4arch4Sm80ELb0ELb1ELb1ELb1ELb0ELb0ELb0ELb0ELi2ELi4ELi4ELi4ELb0EEENS1_21CollectiveEpilogueBwdISA_SB_SD_Li256ELb1ELb0ELi2EEENS1_19SingleTileSchedulerILb1ELb0ELb0ELi128EEEEEEEEEvNT_6ParamsE$_ZN4cute5tupleIJNS0_IJNS0_IJNS_1CILi8EEENS1_ILi1EEEEEENS1_ILi2EEES2_EEENS0_IJNS0_IJS3_NS1_ILi0EEEEEEiNS1_ILi1024EEEEEEEEC2ERKS6_RKSA_)
        /*d6c4*/ 	.word	0x00000000


	//----- nvinfo : EIATTR_FRAME_SIZE
	.align		4
.L_9174:
        /*d6c8*/ 	.byte	0x04, 0x11
        /*d6ca*/ 	.short	(.L_9176 - .L_9175)
	.align		4
.L_9175:
        /*d6cc*/ 	.word	index@($_ZN7cutlass13device_kernelIN5flash19enable_sm80_to_sm89INS1_16FlashAttnBwdSm80INS1_25CollectiveMainloopBwdSm80ILi2ELi2EN4cute5tupleIJNS5_1CILi128EEES8_NS7_ILi64EEEEEENS_10bfloat16_tEfNS_4arch4Sm80ELb0ELb1ELb1ELb1ELb0ELb0ELb0ELb0ELi2ELi4ELi4ELi4ELb0EEENS1_21CollectiveEpilogueBwdISA_SB_SD_Li256ELb1ELb0ELi2EEENS1_19SingleTileSchedulerILb1ELb0ELb0ELi128EEEEEEEEEvNT_6ParamsE$_ZN4cute5tupleIJNS0_IJNS0_IJNS_1CILi8EEENS1_ILi1EEEEEENS1_ILi2EEENS0_IJS5_S5_EEEEEENS0_IJNS0_IJS3_NS1_ILi0EEEEEENS1_ILi4096EEENS0_IJiiEEEEEEEEC2ERKS7_RKSC_)
        /*d6d0*/ 	.word	0x00000000


	//----- nvinfo : EIATTR_FRAME_SIZE
	.align		4
.L_9176:
        /*d6d4*/ 	.byte	0x04, 0x11
        /*d6d6*/ 	.short	(.L_9178 - .L_9177)
	.align		4
.L_9177:
        /*d6d8*/ 	.word	index@($_ZN7cutlass13device_kernelIN5flash19enable_sm80_to_sm89INS1_16FlashAttnBwdSm80INS1_25CollectiveMainloopBwdSm80ILi2ELi2EN4cute5tupleIJNS5_1CILi128EEES8_NS7_ILi64EEEEEENS_10bfloat16_tEfNS_4arch4Sm80ELb0ELb1ELb1ELb1ELb0ELb0ELb0ELb0ELi2ELi4ELi4ELi4ELb0EEENS1_21CollectiveEpilogueBwdISA_SB_SD_Li256ELb1ELb0ELi2EEENS1_19SingleTileSchedulerILb1ELb0ELb0ELi128EEEEEEEEEvNT_6ParamsE$_ZN4cute5tupleIJNS0_IJNS0_IJNS_1CILi8EEENS1_ILi1EEEEEENS1_ILi2EEEEEENS0_IJNS0_IJS3_NS1_ILi0EEEEEEiEEEEEC2ERKS6_RKS9_)
        /*d6dc*/ 	.word	0x00000000


	//----- nvinfo : EIATTR_FRAME_SIZE
	.align		4
.L_9178:
        /*d6e0*/ 	.byte	0x04, 0x11
        /*d6e2*/ 	.short	(.L_9180 - .L_9179)
	.align		4
.L_9179:
        /*d6e4*/ 	.word	index@($_ZN7cutlass13device_kernelIN5flash19enable_sm80_to_sm89INS1_16FlashAttnBwdSm80INS1_25CollectiveMainloopBwdSm80ILi2ELi2EN4cute5tupleIJNS5_1CILi128EEES8_NS7_ILi64EEEEEENS_10bfloat16_tEfNS_4arch4Sm80ELb0ELb1ELb1ELb1ELb0ELb0ELb0ELb0ELi2ELi4ELi4ELi4ELb0EEENS1_21CollectiveEpilogueBwdISA_SB_SD_Li256ELb1ELb0ELi2EEENS1_19SingleTileSchedulerILb1ELb0ELb0ELi128EEEEEEEEEvNT_6ParamsE$_ZN4cute5tupleIJNS0_IJNS0_IJNS_1CILi8EEENS1_ILi1EEEEEENS0_IJNS1_ILi2EEEEEEEEENS0_IJNS0_IJS3_NS1_ILi0EEEEEENS0_IJiEEEEEEEEC2ERKS7_RKSB_)
        /*d6e8*/ 	.word	0x00000000


	//----- nvinfo : EIATTR_FRAME_SIZE
	.align		4
.L_9180:
        /*d6ec*/ 	.byte	0x04, 0x11
        /*d6ee*/ 	.short	(.L_9182 - .L_9181)
	.align		4
.L_9181:
        /*d6f0*/ 	.word	index@($_ZN7cutlass13device_kernelIN5flash19enable_sm80_to_sm89INS1_16FlashAttnBwdSm80INS1_25CollectiveMainloopBwdSm80ILi2ELi2EN4cute5tupleIJNS5_1CILi128EEES8_NS7_ILi64EEEEEENS_10bfloat16_tEfNS_4arch4Sm80ELb0ELb1ELb1ELb1ELb0ELb0ELb0ELb0ELi2ELi4ELi4ELi4ELb0EEENS1_21CollectiveEpilogueBwdISA_SB_SD_Li256ELb1ELb0ELi2EEENS1_19SingleTileSchedulerILb1ELb0ELb0ELi128EEEEEEEEEvNT_6ParamsE$_ZN4cute5tupleIJNS0_IJNS0_IJNS_1CILi2EEES2_S2_EEES2_NS0_IJS2_S2_EEEEEENS0_IJNS0_IJNS1_ILi1EEENS1_ILi512EEEiEEENS1_ILi4096EEENS0_IJiiEEEEEEEEC2ERKS5_RKSB_)
        /*d6f4*/ 	.word	0x00000000


	//----- nvinfo : EIATTR_FRAME_SIZE
	.align		4
.L_9182:
        /*d6f8*/ 	.byte	0x04, 0x11
        /*d6fa*/ 	.short	(.L_9184 - .L_9183)
	.align		4
.L_9183:
        /*d6fc*/ 	.word	index@($_ZN7cutlass13device_kernelIN5flash19enable_sm80_to_sm89INS1_16FlashAttnBwdSm80INS1_25CollectiveMainloopBwdSm80ILi2ELi2EN4cute5tupleIJNS5_1CILi128EEES8_NS7_ILi64EEEEEENS_10bfloat16_tEfNS_4arch4Sm80ELb0ELb1ELb1ELb1ELb0ELb0ELb0ELb0ELi2ELi4ELi4ELi4ELb0EEENS1_21CollectiveEpilogueBwdISA_SB_SD_Li256ELb1ELb0ELi2EEENS1_19SingleTileSchedulerILb1ELb0ELb0ELi128EEEEEEEEEvNT_6ParamsE$_ZN4cute5tupleIJNS0_IJNS0_IJNS_1CILi2EEES2_S2_EEES2_NS0_IJNS0_IJS2_S2_EEES2_EEEEEENS0_IJNS0_IJNS1_ILi1EEENS1_ILi512EEEiEEENS1_ILi4096EEENS0_IJNS0_IJiiEEENS1_ILi8192EEEEEEEEEEEC2ERKS6_RKSE_)
        /*d700*/ 	.word	0x00000000


	//----- nvinfo : EIATTR_FRAME_SIZE
	.align		4
.L_9184:
        /*d704*/ 	.byte	0x04, 0x11
        /*d706*/ 	.short	(.L_9186 - .L_9185)
	.align		4
.L_9185:
        /*d708*/ 	.word	index@($_ZN7cutlass13device_kernelIN5flash19enable_sm80_to_sm89INS1_16FlashAttnBwdSm80INS1_25CollectiveMainloopBwdSm80ILi2ELi2EN4cute5tupleIJNS5_1CILi128EEES8_NS7_ILi64EEEEEENS_10bfloat16_tEfNS_4arch4Sm80ELb0ELb1ELb1ELb1ELb0ELb0ELb0ELb0ELi2ELi4ELi4ELi4ELb0EEENS1_21CollectiveEpilogueBwdISA_SB_SD_Li256ELb1ELb0ELi2EEENS1_19SingleTileSchedulerILb1ELb0ELb0ELi128EEEEEEEEEvNT_6ParamsE$_ZN4cute5tupleIJNS0_IJNS0_IJNS_1CILi2EEES2_EEES3_NS1_ILi8EEEEEENS0_IJNS0_IJiNS1_ILi512EEEEEENS0_IJiiEEENS1_ILi1024EEEEEEEEC2ERKS5_RKSA_)
        /*d70c*/ 	.word	0x00000000


	//----- nvinfo : EIATTR_FRAME_SIZE
	.align		4
.L_9186:
        /*d710*/ 	.byte	0x04, 0x11
        /*d712*/ 	.short	(.L_9188 - .L_9187)
	.align		4
.L_9187:
        /*d714*/ 	.word	index@($_ZN7cutlass13device_kernelIN5flash19enable_sm80_to_sm89INS1_16FlashAttnBwdSm80INS1_25CollectiveMainloopBwdSm80ILi2ELi2EN4cute5tupleIJNS5_1CILi128EEES8_NS7_ILi64EEEEEENS_10bfloat16_tEfNS_4arch4Sm80ELb0ELb1ELb1ELb1ELb0ELb0ELb0ELb0ELi2ELi4ELi4ELi4ELb0EEENS1_21CollectiveEpilogueBwdISA_SB_SD_Li256ELb1ELb0ELi2EEENS1_19SingleTileSchedulerILb1ELb0ELb0ELi128EEEEEEEEEvNT_6ParamsE$_ZN4cute5tupleIJNS0_IJNS0_IJNS_1CILi2EEES2_EEES2_EEENS0_IJNS0_IJiiEEENS1_ILi8192EEEEEEEEC2ERKS4_RKS7_)
        /*d718*/ 	.word	0x00000000


	//----- nvinfo : EIATTR_FRAME_SIZE
	.align		4
.L_9188:
        /*d71c*/ 	.byte	0x04, 0x11
        /*d71e*/ 	.short	(.L_9190 - .L_9189)
	.align		4
.L_9189:
        /*d720*/ 	.word	index@($_ZN7cutlass13device_kernelIN5flash19enable_sm80_to_sm89INS1_16FlashAttnBwdSm80INS1_25CollectiveMainloopBwdSm80ILi2ELi2EN4cute5tupleIJNS5_1CILi128EEES8_NS7_ILi64EEEEEENS_10bfloat16_tEfNS_4arch4Sm80ELb0ELb1ELb1ELb1ELb0ELb0ELb0ELb0ELi2ELi4ELi4ELi4ELb0EEENS1_21CollectiveEpilogueBwdISA_SB_SD_Li256ELb1ELb0ELi2EEENS1_19SingleTileSchedulerILb1ELb0ELb0ELi128EEEEEEEEEvNT_6ParamsE$_ZN4cute5tupleIJNS0_IJNS0_IJNS_1CILi2EEES2_EEENS1_ILi8EEES3_EEENS0_IJNS0_IJNS1_ILi1EEEiEEENS1_ILi1024EEENS0_IJiiEEEEEEEEC2ERKS5_RKSA_)
        /*d724*/ 	.word	0x00000000


	//----- nvinfo : EIATTR_FRAME_SIZE
	.align		4
.L_9190:
        /*d728*/ 	.byte	0x04, 0x11
        /*d72a*/ 	.short	(.L_9192 - .L_9191)
	.align		4
.L_9191:
        /*d72c*/ 	.word	index@($_ZN7cutlass13device_kernelIN5flash19enable_sm80_to_sm89INS1_16FlashAttnBwdSm80INS1_25CollectiveMainloopBwdSm80ILi2ELi2EN4cute5tupleIJNS5_1CILi128EEES8_NS7_ILi64EEEEEENS_10bfloat16_tEfNS_4arch4Sm80ELb0ELb1ELb1ELb1ELb0ELb0ELb0ELb0ELi2ELi4ELi4ELi4ELb0EEENS1_21CollectiveEpilogueBwdISA_SB_SD_Li256ELb1ELb0ELi2EEENS1_19SingleTileSchedulerILb1ELb0ELb0ELi128EEEEEEEEEvNT_6ParamsE$_ZN4cute5tupleIJNS0_IJNS0_IJNS_1CILi1EEENS0_IJS2_NS1_ILi2EEES3_EEEEEES3_NS0_IJS3_S3_EEEEEENS0_IJNS0_IJNS1_ILi0EEENS0_IJS2_NS1_ILi256EEEiEEEEEENS1_ILi2048EEENS0_IJiNS1_ILi4096EEEEEEEEEEEC2ERKS7_RKSF_)
        /*d730*/ 	.word	0x00000000


	//----- nvinfo : EIATTR_FRAME_SIZE
	.align		4
.L_9192:
        /*d734*/ 	.byte	0x04, 0x11
        /*d736*/ 	.short	(.L_9194 - .L_9193)
	.align		4
.L_9193:
        /*d738*/ 	.word	index@($_ZN7cutlass13device_kernelIN5flash19enable_sm80_to_sm89INS1_16FlashAttnBwdSm80INS1_25CollectiveMainloopBwdSm80ILi2ELi2EN4cute5tupleIJNS5_1CILi128EEES8_NS7_ILi64EEEEEENS_10bfloat16_tEfNS_4arch4Sm80ELb0ELb1ELb1ELb1ELb0ELb0ELb0ELb0ELi2ELi4ELi4ELi4ELb0EEENS1_21CollectiveEpilogueBwdISA_SB_SD_Li256ELb1ELb0ELi2EEENS1_19SingleTileSchedulerILb1ELb0ELb0ELi128EEEEEEEEEvNT_6ParamsE$_ZN4cute5tupleIJNS0_IJNS0_IJNS0_IJNS_1CILi8EEENS1_ILi1EEEEEES3_EEENS0_IJNS0_IJS3_S3_EEENS1_ILi2EEEEEEEEENS0_IJNS0_IJNS0_IJS3_NS1_ILi0EEEEEESA_EEENS0_IJNS0_IJSA_SA_EEEiEEEEEEEEC2ERKS9_RKSF_)
        /*d73c*/ 	.word	0x00000000


	//----- nvinfo : EIATTR_FRAME_SIZE
	.align		4
.L_9194:
        /*d740*/ 	.byte	0x04, 0x11
        /*d742*/ 	.short	(.L_9196 - .L_9195)
	.align		4
.L_9195:
        /*d744*/ 	.word	index@($_ZN7cutlass13device_kernelIN5flash19enable_sm80_to_sm89INS1_16FlashAttnBwdSm80INS1_25CollectiveMainloopBwdSm80ILi2ELi2EN4cute5tupleIJNS5_1CILi128EEES8_NS7_ILi64EEEEEENS_10bfloat16_tEfNS_4arch4Sm80ELb0ELb1ELb1ELb1ELb0ELb0ELb0ELb0ELi2ELi4ELi4ELi4ELb0EEENS1_21CollectiveEpilogueBwdISA_SB_SD_Li256ELb1ELb0ELi2EEENS1_19SingleTileSchedulerILb1ELb0ELb0ELi128EEEEEEEEEvNT_6ParamsE$_ZN4cute5tupleIJNS0_IJNS0_IJNS0_IJNS_1CILi8EEENS1_ILi1EEEEEENS0_IJS3_S3_EEEEEENS0_IJS3_NS1_ILi2EEEEEEEEENS0_IJNS0_IJNS0_IJS3_NS1_ILi0EEEEEENS0_IJSA_SA_EEEEEENS0_IJSA_iEEEEEEEEC2ERKS9_RKSF_)
        /*d748*/ 	.word	0x00000000


	//----- nvinfo : EIATTR_FRAME_SIZE
	.align		4
.L_9196:
        /*d74c*/ 	.byte	0x04, 0x11
        /*d74e*/ 	.short	(.L_9198 - .L_9197)
	.align		4
.L_9197:
        /*d750*/ 	.word	index@($_ZN7cutlass13device_kernelIN5flash19enable_sm80_to_sm89INS1_16FlashAttnBwdSm80INS1_25CollectiveMainloopBwdSm80ILi2ELi2EN4cute5tupleIJNS5_1CILi128EEES8_NS7_ILi64EEEEEENS_10bfloat16_tEfNS_4arch4Sm80ELb0ELb1ELb1ELb1ELb0ELb0ELb0ELb0ELi2ELi4ELi4ELi4ELb0EEENS1_21CollectiveEpilogueBwdISA_SB_SD_Li256ELb1ELb0ELi2EEENS1_19SingleTileSchedulerILb1ELb0ELb0ELi128EEEEEEEEEvNT_6ParamsE$_ZN4cute3eso3ESOILb1ELb0EJNS_7SwizzleILi3ELi3ELi3EEENS_9MixedBitsILj0ELj432EEENS_6LayoutINS_5tupleIJNS7_IJNS_1CILi2EEES9_S9_EEES9_NS8_ILi8EEEEEENS7_IJNS7_IJNS8_ILi64EEESB_NS8_ILi512EEEEEENS8_ILi8192EEENS8_ILi1024EEEEEEEEEEC2ERKS3_RKS5_RKSJ_)
        /*d754*/ 	.word	0x00000000


	//----- nvinfo : EIATTR_FRAME_SIZE
	.align		4
.L_9198:
        /*d758*/ 	.byte	0x04, 0x11
        /*d75a*/ 	.short	(.L_9200 - .L_9199)
	.align		4
.L_9199:
        /*d75c*/ 	.word	index@($_ZN7cutlass13device_kernelIN5flash19enable_sm80_to_sm89INS1_16FlashAttnBwdSm80INS1_25CollectiveMainloopBwdSm80ILi2ELi2EN4cute5tupleIJNS5_1CILi128EEES8_NS7_ILi64EEEEEENS_10bfloat16_tEfNS_4arch4Sm80ELb0ELb1ELb1ELb1ELb0ELb0ELb0ELb0ELi2ELi4ELi4ELi4ELb0EEENS1_21CollectiveEpilogueBwdISA_SB_SD_Li256ELb1ELb0ELi2EEENS1_19SingleTileSchedulerILb1ELb0ELb0ELi128EEEEEEEEEvNT_6ParamsE$_ZN4cute3eso3ESOILb1ELb0EJNS_6LayoutINS_5tupleIJNS_1CILi4EEEEEENS3_IJNS4_ILi1EEEEEEEENS_10ViewEngineIPfEEEEC2ERKS9_RKSC_)
        /*d760*/ 	.word	0x00000000


	//----- nvinfo : EIATTR_FRAME_SIZE
	.align		4
.L_9200:
        /*d764*/ 	.byte	0x04, 0x11
        /*d766*/ 	.short	(.L_9202 - .L_9201)
	.align		4
.L_9201:
        /*d768*/ 	.word	index@($_ZN7cutlass13device_kernelIN5flash19enable_sm80_to_sm89INS1_16FlashAttnBwdSm80INS1_25CollectiveMainloopBwdSm80ILi2ELi2EN4cute5tupleIJNS5_1CILi128EEES8_NS7_ILi64EEEEEENS_10bfloat16_tEfNS_4arch4Sm80ELb0ELb1ELb1ELb1ELb0ELb0ELb0ELb0ELi2ELi4ELi4ELi4ELb0EEENS1_21CollectiveEpilogueBwdISA_SB_SD_Li256ELb1ELb0ELi2EEENS1_19SingleTileSchedulerILb1ELb0ELb0ELi128EEEEEEEEEvNT_6ParamsE$_ZN4cute3eso3ESOILb1ELb0EJNS_6LayoutINS_5tupleIJNS_1CILi1EEENS4_ILi4EEEEEENS3_IJNS4_ILi0EEES5_EEEEENS_10ViewEngineIPfEEEEC2ERKSA_RKSD_)
        /*d76c*/ 	.word	0x00000000


	//----- nvinfo : EIATTR_FRAME_SIZE
	.align		4
.L_9202:
        /*d770*/ 	.byte	0x04, 0x11
        /*d772*/ 	.short	(.L_9204 - .L_9203)
	.align		4
.L_9203:
        /*d774*/ 	.word	index@($_ZN7cutlass13device_kernelIN5flash19enable_sm80_to_sm89INS1_16FlashAttnBwdSm80INS1_25CollectiveMainloopBwdSm80ILi2ELi2EN4cute5tupleIJNS5_1CILi128EEES8_NS7_ILi64EEEEEENS_10bfloat16_tEfNS_4arch4Sm80ELb0ELb1ELb1ELb1ELb0ELb0ELb0ELb0ELi2ELi4ELi4ELi4ELb0EEENS1_21CollectiveEpilogueBwdISA_SB_SD_Li256ELb1ELb0ELi2EEENS1_19SingleTileSchedulerILb1ELb0ELb0ELi128EEEEEEEEEvNT_6ParamsE$_ZN4cute3eso3ESOILb1ELb0EJNS_6LayoutINS_5tupleIJNS_1CILi1EEENS3_IJNS4_ILi2EEES6_EEEEEENS3_IJNS4_ILi0EEENS3_IJNS4_ILi8EEENS4_ILi64EEEEEEEEEEENS_10ViewEngineINS_8smem_ptrIPfEEEEEEC2ERKSE_RKSJ_)
        /*d778*/ 	.word	0x00000000


	//----- nvinfo : EIATTR_FRAME_SIZE
	.align		4
.L_9204:
        /*d77c*/ 	.byte	0x04, 0x11
        /*d77e*/ 	.short	(.L_9206 - .L_9205)
	.align		4
.L_9205:
        /*d780*/ 	.word	index@($_ZN7cutlass13device_kernelIN5flash19enable_sm80_to_sm89INS1_16FlashAttnBwdSm80INS1_25CollectiveMainloopBwdSm80ILi2ELi2EN4cute5tupleIJNS5_1CILi128EEES8_NS7_ILi64EEEEEENS_10bfloat16_tEfNS_4arch4Sm80ELb0ELb1ELb1ELb1ELb0ELb0ELb0ELb0ELi2ELi4ELi4ELi4ELb0EEENS1_21CollectiveEpilogueBwdISA_SB_SD_Li256ELb1ELb0ELi2EEENS1_19SingleTileSchedulerILb1ELb0ELb0ELi128EEEEEEEEEvNT_6ParamsE$_ZN4cute3eso3ESOILb1ELb0EJNS_6LayoutINS_5tupleIJNS3_IJNS_1CILi8EEENS4_ILi1EEEEEENS4_ILi4EEES8_EEENS3_IJNS3_IJS6_NS4_ILi0EEEEEES5_NS4_ILi32EEEEEEEENS_10ViewEngineIPN7cutlass10bfloat16_tEEEEEC2ERKSE_RKSJ_)
        /*d784*/ 	.word	0x00000000


	//----- nvinfo : EIATTR_FRAME_SIZE
	.align		4
.L_9206:
        /*d788*/ 	.byte	0x04, 0x11
        /*d78a*/ 	.short	(.L_9208 - .L_9207)
	.align		4
.L_9207:
        /*d78c*/ 	.word	index@($_ZN7cutlass13device_kernelIN5flash19enable_sm80_to_sm89INS1_16FlashAttnBwdSm80INS1_25CollectiveMainloopBwdSm80ILi2ELi2EN4cute5tupleIJNS5_1CILi128EEES8_NS7_ILi64EEEEEENS_10bfloat16_tEfNS_4arch4Sm80ELb0ELb1ELb1ELb1ELb0ELb0ELb0ELb0ELi2ELi4ELi4ELi4ELb0EEENS1_21CollectiveEpilogueBwdISA_SB_SD_Li256ELb1ELb0ELi2EEENS1_19SingleTileSchedulerILb1ELb0ELb0ELi128EEEEEEEEEvNT_6ParamsE$_ZN4cute3eso3ESOILb1ELb0EJNS_6LayoutINS_5tupleIJNS3_IJNS_1CILi8EEENS4_ILi1EEEEEENS4_ILi4EEES6_EEENS3_IJNS3_IJS6_NS4_ILi0EEEEEENS4_ILi2048EEESA_EEEEEiEEC2ERKSE_RKi)
        /*d790*/ 	.word	0x00000000


	//----- nvinfo : EIATTR_FRAME_SIZE
	.align		4
.L_9208:
        /*d794*/ 	.byte	0x04, 0x11
        /*d796*/ 	.short	(.L_9210 - .L_9209)
	.align		4
.L_9209:
        /*d798*/ 	.word	index@($_ZN7cutlass13device_kernelIN5flash19enable_sm80_to_sm89INS1_16FlashAttnBwdSm80INS1_25CollectiveMainloopBwdSm80ILi2ELi2EN4cute5tupleIJNS5_1CILi128EEES8_NS7_ILi64EEEEEENS_10bfloat16_tEfNS_4arch4Sm80ELb0ELb1ELb1ELb1ELb0ELb0ELb0ELb0ELi2ELi4ELi4ELi4ELb0EEENS1_21CollectiveEpilogueBwdISA_SB_SD_Li256ELb1ELb0ELi2EEENS1_19SingleTileSchedulerILb1ELb0ELb0ELi128EEEEEEEEEvNT_6ParamsE$_ZN4cute3eso3ESOILb1ELb0EJNS_6LayoutINS_5tupleIJNS3_IJNS_1CILi8EEENS4_ILi1EEEEEENS4_ILi4EEES6_EEENS3_IJNS3_IJS6_NS4_ILi0EEEEEENS4_ILi2048EEESA_EEEEENS_10ViewEngineINS_8smem_ptrIPN7cutlass10bfloat16_tEEEEEEEC2ERKSE_RKSL_)
        /*d79c*/ 	.word	0x00000000


	//----- nvinfo : EIATTR_FRAME_SIZE
	.align		4
.L_9210:
        /*d7a0*/ 	.byte	0x04, 0x11
        /*d7a2*/ 	.short	(.L_9212 - .L_9211)
	.align		4
.L_9211:
        /*d7a4*/ 	.word	index@($_ZN7cutlass13device_kernelIN5flash19enable_sm80_to_sm89INS1_16FlashAttnBwdSm80INS1_25CollectiveMainloopBwdSm80ILi2ELi2EN4cute5tupleIJNS5_1CILi128EEES8_NS7_ILi64EEEEEENS_10bfloat16_tEfNS_4arch4Sm80ELb0ELb1ELb1ELb1ELb0ELb0ELb0ELb0ELi2ELi4ELi4ELi4ELb0EEENS1_21CollectiveEpilogueBwdISA_SB_SD_Li256ELb1ELb0ELi2EEENS1_19SingleTileSchedulerILb1ELb0ELb0ELi128EEEEEEEEEvNT_6ParamsE$_ZN4cute3eso3ESOILb1ELb0EJNS_6LayoutINS_5tupleIJNS3_IJNS_1CILi8EEENS4_ILi1EEEEEENS4_ILi4EEEEEENS3_IJNS3_IJS6_NS4_ILi0EEEEEES5_EEEEEiEEC2ERKSD_RKi)
        /*d7a8*/ 	.word	0x00000000


	//----- nvinfo : EIATTR_FRAME_SIZE
	.align		4
.L_9212:
        /*d7ac*/ 	.byte	0x04, 0x11
        /*d7ae*/ 	.short	(.L_9214 - .L_9213)
	.align		4
.L_9213:
        /*d7b0*/ 	.word	index@($_ZN7cutlass13device_kernelIN5flash19enable_sm80_to_sm89INS1_16FlashAttnBwdSm80INS1_25CollectiveMainloopBwdSm80ILi2ELi2EN4cute5tupleIJNS5_1CILi128EEES8_NS7_ILi64EEEEEENS_10bfloat16_tEfNS_4arch4Sm80ELb0ELb1ELb1ELb1ELb0ELb0ELb0ELb0ELi2ELi4ELi4ELi4ELb0EEENS1_21CollectiveEpilogueBwdISA_SB_SD_Li256ELb1ELb0ELi2EEENS1_19SingleTileSchedulerILb1ELb0ELb0ELi128EEEEEEEEEvNT_6ParamsE$_ZN4cute3eso3ESOILb1ELb0EJNS_6LayoutINS_5tupleIJNS3_IJNS_1CILi8EEENS4_ILi1EEEEEENS4_ILi4EEEEEENS3_IJNS3_IJS6_NS4_ILi0EEEEEES5_EEEEENS_10ViewEngineIPN7cutlass10bfloat16_tEEEEEC2ERKSD_RKSI_)
        /*d7b4*/ 	.word	0x00000000


	//----- nvinfo : EIATTR_FRAME_SIZE
	.align		4
.L_9214:
        /*d7b8*/ 	.byte	0x04, 0x11
        /*d7ba*/ 	.short	(.L_9216 - .L_9215)
	.align		4
.L_9215:
        /*d7bc*/ 	.word	index@($_ZN7cutlass13device_kernelIN5flash19enable_sm80_to_sm89INS1_16FlashAttnBwdSm80INS1_25CollectiveMainloopBwdSm80ILi2ELi2EN4cute5tupleIJNS5_1CILi128EEES8_NS7_ILi64EEEEEENS_10bfloat16_tEfNS_4arch4Sm80ELb0ELb1ELb1ELb1ELb0ELb0ELb0ELb0ELi2ELi4ELi4ELi4ELb0EEENS1_21CollectiveEpilogueBwdISA_SB_SD_Li256ELb1ELb0ELi2EEENS1_19SingleTileSchedulerILb1ELb0ELb0ELi128EEEEEEEEEvNT_6ParamsE$_ZN4cute3eso3ESOILb1ELb0EJNS_6LayoutINS_5tupleIJNS3_IJNS_1CILi8EEENS4_ILi1EEEEEENS4_ILi4EEEEEENS3_IJNS3_IJS6_NS4_ILi0EEEEEENS4_ILi2048EEEEEEEEiEEC2ERKSE_RKi)
        /*d7c0*/ 	.word	0x00000000


	//----- nvinfo : EIATTR_FRAME_SIZE
	.align		4
.L_9216:
        /*d7c4*/ 	.byte	0x04, 0x11
        /*d7c6*/ 	.short	(.L_9218 - .L_9217)
	.align		4
.L_9217:
        /*d7c8*/ 	.word	index@($_ZN7cutlass13device_kernelIN5flash19enable_sm80_to_sm89INS1_16FlashAttnBwdSm80INS1_25CollectiveMainloopBwdSm80ILi2ELi2EN4cute5tupleIJNS5_1CILi128EEES8_NS7_ILi64EEEEEENS_10bfloat16_tEfNS_4arch4Sm80ELb0ELb1ELb1ELb1ELb0ELb0ELb0ELb0ELi2ELi4ELi4ELi4ELb0EEENS1_21CollectiveEpilogueBwdISA_SB_SD_Li256ELb1ELb0ELi2EEENS1_19SingleTileSchedulerILb1ELb0ELb0ELi128EEEEEEEEEvNT_6ParamsE$_ZN4cute3eso3ESOILb1ELb0EJNS_6LayoutINS_5tupleIJNS3_IJNS_1CILi8EEENS4_ILi1EEEEEENS4_ILi4EEEEEENS3_IJNS3_IJS6_NS4_ILi0EEEEEENS4_ILi2048EEEEEEEENS_10ViewEngineINS_8smem_ptrIPN7cutlass10bfloat16_tEEEEEEEC2ERKSE_RKSL_)
        /*d7cc*/ 	.word	0x00000000


	//----- nvinfo : EIATTR_FRAME_SIZE
	.align		4
.L_9218:
        /*d7d0*/ 	.byte	0x04, 0x11
        /*d7d2*/ 	.short	(.L_9220 - .L_9219)
	.align		4
.L_9219:
        /*d7d4*/ 	.word	index@($_ZN7cutlass13device_kernelIN5flash19enable_sm80_to_sm89INS1_16FlashAttnBwdSm80INS1_25CollectiveMainloopBwdSm80ILi2ELi2EN4cute5tupleIJNS5_1CILi128EEES8_NS7_ILi64EEEEEENS_10bfloat16_tEfNS_4arch4Sm80ELb0ELb1ELb1ELb1ELb0ELb0ELb0ELb0ELi2ELi4ELi4ELi4ELb0EEENS1_21CollectiveEpilogueBwdISA_SB_SD_Li256ELb1ELb0ELi2EEENS1_19SingleTileSchedulerILb1ELb0ELb0ELi128EEEEEEEEEvNT_6ParamsE$_ZN4cute3eso3ESOILb1ELb0EJNS_6LayoutINS_5tupleIJNS3_IJNS_1CILi8EEENS4_ILi1EEEEEENS4_ILi2EEES5_EEENS3_IJNS3_IJS6_NS4_ILi0EEEEEENS4_ILi64EEES5_EEEEENS_10ViewEngineIPN7cutlass10bfloat16_tEEEEEC2ERKSE_RKSJ_)
        /*d7d8*/ 	.word	0x00000000


	//----- nvinfo : EIATTR_FRAME_SIZE
	.align		4
.L_9220:
        /*d7dc*/ 	.byte	0x04, 0x11
        /*d7de*/ 	.short	(.L_9222 - .L_9221)
	.align		4
.L_9221:
        /*d7e0*/ 	.word	index@($_ZN7cutlass13device_kernelIN5flash19enable_sm80_to_sm89INS1_16FlashAttnBwdSm80INS1_25CollectiveMainloopBwdSm80ILi2ELi2EN4cute5tupleIJNS5_1CILi128EEES8_NS7_ILi64EEEEEENS_10bfloat16_tEfNS_4arch4Sm80ELb0ELb1ELb1ELb1ELb0ELb0ELb0ELb0ELi2ELi4ELi4ELi4ELb0EEENS1_21CollectiveEpilogueBwdISA_SB_SD_Li256ELb1ELb0ELi2EEENS1_19SingleTileSchedulerILb1ELb0ELb0ELi128EEEEEEEEEvNT_6ParamsE$_ZN4cute3eso3ESOILb1ELb0EJNS_6LayoutINS_5tupleIJNS3_IJNS_1CILi8EEENS4_ILi1EEEEEENS4_ILi2EEENS4_ILi4EEEEEENS3_IJNS3_IJS6_NS4_ILi0EEEEEES5_NS4_ILi16EEEEEEEENS_10ViewEngineIPN7cutlass10bfloat16_tEEEEEC2ERKSF_RKSK_)
        /*d7e4*/ 	.word	0x00000000


	//----- nvinfo : EIATTR_FRAME_SIZE
	.align		4
.L_9222:
        /*d7e8*/ 	.byte	0x04, 0x11
        /*d7ea*/ 	.short	(.L_9224 - .L_9223)
	.align		4
.L_9223:
        /*d7ec*/ 	.word	index@($_ZN7cutlass13device_kernelIN5flash19enable_sm80_to_sm89INS1_16FlashAttnBwdSm80INS1_25CollectiveMainloopBwdSm80ILi2ELi2EN4cute5tupleIJNS5_1CILi128EEES8_NS7_ILi64EEEEEENS_10bfloat16_tEfNS_4arch4Sm80ELb0ELb1ELb1ELb1ELb0ELb0ELb0ELb0ELi2ELi4ELi4ELi4ELb0EEENS1_21CollectiveEpilogueBwdISA_SB_SD_Li256ELb1ELb0ELi2EEENS1_19SingleTileSchedulerILb1ELb0ELb0ELi128EEEEEEEEEvNT_6ParamsE$_ZN4cute3eso3ESOILb1ELb0EJNS_6LayoutINS_5tupleIJNS3_IJNS_1CILi8EEENS4_ILi1EEEEEENS4_ILi2EEENS3_IJNS4_ILi4EEES8_EEEEEENS3_IJNS3_IJS6_NS4_ILi0EEEEEES5_NS3_IJNS4_ILi32EEENS4_ILi16EEEEEEEEEEENS_10ViewEngineIPN7cutlass10bfloat16_tEEEEEC2ERKSI_RKSN_)
        /*d7f0*/ 	.word	0x00000000


	//----- nvinfo : EIATTR_FRAME_SIZE
	.align		4
.L_9224:
        /*d7f4*/ 	.byte	0x04, 0x11
        /*d7f6*/ 	.short	(.L_9226 - .L_9225)
	.align		4
.L_9225:
        /*d7f8*/ 	.word	index@($_ZN7cutlass13device_kernelIN5flash19enable_sm80_to_sm89INS1_16FlashAttnBwdSm80INS1_25CollectiveMainloopBwdSm80ILi2ELi2EN4cute5tupleIJNS5_1CILi128EEES8_NS7_ILi64EEEEEENS_10bfloat16_tEfNS_4arch4Sm80ELb0ELb1ELb1ELb1ELb0ELb0ELb0ELb0ELi2ELi4ELi4ELi4ELb0EEENS1_21CollectiveEpilogueBwdISA_SB_SD_Li256ELb1ELb0ELi2EEENS1_19SingleTileSchedulerILb1ELb0ELb0ELi128EEEEEEEEEvNT_6ParamsE$_ZN4cute3eso3ESOILb1ELb0EJNS_6LayoutINS_5tupleIJNS3_IJNS_1CILi8EEENS4_ILi1EEEEEENS4_ILi2EEEEEENS3_IJNS3_IJS6_NS4_ILi0EEEEEES5_EEEEEiEEC2ERKSD_RKi)
        /*d7fc*/ 	.word	0x00000000


	//----- nvinfo : EIATTR_FRAME_SIZE
	.align		4
.L_9226:
        /*d800*/ 	.byte	0x04, 0x11
        /*d802*/ 	.short	(.L_9228 - .L_9227)
	.align		4
.L_9227:
        /*d804*/ 	.word	index@($_ZN7cutlass13device_kernelIN5flash19enable_sm80_to_sm89INS1_16FlashAttnBwdSm80INS1_25CollectiveMainloopBwdSm80ILi2ELi2EN4cute5tupleIJNS5_1CILi128EEES8_NS7_ILi64EEEEEENS_10bfloat16_tEfNS_4arch4Sm80ELb0ELb1ELb1ELb1ELb0ELb0ELb0ELb0ELi2ELi4ELi4ELi4ELb0EEENS1_21CollectiveEpilogueBwdISA_SB_SD_Li256ELb1ELb0ELi2EEENS1_19SingleTileSchedulerILb1ELb0ELb0ELi128EEEEEEEEEvNT_6ParamsE$_ZN4cute3eso3ESOILb1ELb0EJNS_6LayoutINS_5tupleIJNS3_IJNS_1CILi8EEENS4_ILi1EEEEEENS4_ILi2EEEEEENS3_IJNS3_IJS6_NS4_ILi0EEEEEES5_EEEEENS_10ViewEngineIPN7cutlass10bfloat16_tEEEEEC2ERKSD_RKSI_)
        /*d808*/ 	.word	0x00000000


	//----- nvinfo : EIATTR_FRAME_SIZE
	.align		4
.L_9228:
        /*d80c*/ 	.byte	0x04, 0x11
        /*d80e*/ 	.short	(.L_9230 - .L_9229)
	.align		4
.L_9229:
        /*d810*/ 	.word	index@($_ZN7cutlass13device_kernelIN5flash19enable_sm80_to_sm89INS1_16FlashAttnBwdSm80INS1_25CollectiveMainloopBwdSm80ILi2ELi2EN4cute5tupleIJNS5_1CILi128EEES8_NS7_ILi64EEEEEENS_10bfloat16_tEfNS_4arch4Sm80ELb0ELb1ELb1ELb1ELb0ELb0ELb0ELb0ELi2ELi4ELi4ELi4ELb0EEENS1_21CollectiveEpilogueBwdISA_SB_SD_Li256ELb1ELb0ELi2EEENS1_19SingleTileSchedulerILb1ELb0ELb0ELi128EEEEEEEEEvNT_6ParamsE$_ZN4cute3eso3ESOILb1ELb0EJNS_6LayoutINS_5tupleIJNS3_IJNS_1CILi8EEENS4_ILi1EEEEEENS4_ILi2EEEEEENS3_IJNS3_IJS6_NS4_ILi0EEEEEENS4_ILi8192EEEEEEEEiEEC2ERKSE_RKi)
        /*d814*/ 	.word	0x00000000


	//----- nvinfo : EIATTR_FRAME_SIZE
	.align		4
.L_9230:
        /*d818*/ 	.byte	0x04, 0x11
        /*d81a*/ 	.short	(.L_9232 - .L_9231)
	.align		4
.L_9231:
        /*d81c*/ 	.word	index@($_ZN7cutlass13device_kernelIN5flash19enable_sm80_to_sm89INS1_16FlashAttnBwdSm80INS1_25CollectiveMainloopBwdSm80ILi2ELi2EN4cute5tupleIJNS5_1CILi128EEES8_NS7_ILi64EEEEEENS_10bfloat16_tEfNS_4arch4Sm80ELb0ELb1ELb1ELb1ELb0ELb0ELb0ELb0ELi2ELi4ELi4ELi4ELb0EEENS1_21CollectiveEpilogueBwdISA_SB_SD_Li256ELb1ELb0ELi2EEENS1_19SingleTileSchedulerILb1ELb0ELb0ELi128EEEEEEEEEvNT_6ParamsE$_ZN4cute3eso3ESOILb1ELb0EJNS_6LayoutINS_5tupleIJNS3_IJNS_1CILi8EEENS4_ILi1EEEEEENS4_ILi2EEEEEENS3_IJNS3_IJS6_NS4_ILi0EEEEEENS4_ILi8192EEEEEEEENS_10ViewEngineINS_8smem_ptrIPN7cutlass10bfloat16_tEEEEEEEC2ERKSE_RKSL_)
        /*d820*/ 	.word	0x00000000


	//----- nvinfo : EIATTR_FRAME_SIZE
	.align		4
.L_9232:
        /*d824*/ 	.byte	0x04, 0x11
        /*d826*/ 	.short	(.L_9234 - .L_9233)
	.align		4
.L_9233:
        /*d828*/ 	.word	index@($_ZN7cutlass13device_kernelIN5flash19enable_sm80_to_sm89INS1_16FlashAttnBwdSm80INS1_25CollectiveMainloopBwdSm80ILi2ELi2EN4cute5tupleIJNS5_1CILi128EEES8_NS7_ILi64EEEEEENS_10bfloat16_tEfNS_4arch4Sm80ELb0ELb1ELb1ELb1ELb0ELb0ELb0ELb0ELi2ELi4ELi4ELi4ELb0EEENS1_21CollectiveEpilogueBwdISA_SB_SD_Li256ELb1ELb0ELi2EEENS1_19SingleTileSchedulerILb1ELb0ELb0ELi128EEEEEEEEEvNT_6ParamsE$_ZN4cute3eso3ESOILb1ELb0EJNS_6LayoutINS_5tupleIJNS3_IJNS_1CILi8EEENS4_ILi1EEEEEENS4_ILi2EEEEEENS3_IJNS3_IJS6_NS4_ILi0EEEEEENS4_ILi64EEEEEEEEiEEC2ERKSE_RKi)
        /*d82c*/ 	.word	0x00000000


	//----- nvinfo : EIATTR_FRAME_SIZE
	.align		4
.L_9234:
        /*d830*/ 	.byte	0x04, 0x11
        /*d832*/ 	.short	(.L_9236 - .L_9235)
	.align		4
.L_9235:
        /*d834*/ 	.word	index@($_ZN7cutlass13device_kernelIN5flash19enable_sm80_to_sm89INS1_16FlashAttnBwdSm80INS1_25CollectiveMainloopBwdSm80ILi2ELi2EN4cute5tupleIJNS5_1CILi128EEES8_NS7_ILi64EEEEEENS_10bfloat16_tEfNS_4arch4Sm80ELb0ELb1ELb1ELb1ELb0ELb0ELb0ELb0ELi2ELi4ELi4ELi4ELb0EEENS1_21CollectiveEpilogueBwdISA_SB_SD_Li256ELb1ELb0ELi2EEENS1_19SingleTileSchedulerILb1ELb0ELb0ELi128EEEEEEEEEvNT_6ParamsE$_ZN4cute3eso3ESOILb1ELb0EJNS_6LayoutINS_5tupleIJNS3_IJNS_1CILi8EEENS4_ILi1EEEEEENS4_ILi2EEEEEENS3_IJNS3_IJS6_NS4_ILi0EEEEEENS4_ILi64EEEEEEEENS_10ViewEngineIPN7cutlass10bfloat16_tEEEEEC2ERKSE_RKSJ_)
        /*d838*/ 	.word	0x00000000


	//----- nvinfo : EIATTR_FRAME_SIZE
	.align		4
.L_9236:
        /*d83c*/ 	.byte	0x04, 0x11
        /*d83e*/ 	.short	(.L_9238 - .L_9237)
	.align		4
.L_9237:
        /*d840*/ 	.word	index@($_ZN7cutlass13device_kernelIN5flash19enable_sm80_to_sm89INS1_16FlashAttnBwdSm80INS1_25CollectiveMainloopBwdSm80ILi2ELi2EN4cute5tupleIJNS5_1CILi128EEES8_NS7_ILi64EEEEEENS_10bfloat16_tEfNS_4arch4Sm80ELb0ELb1ELb1ELb1ELb0ELb0ELb0ELb0ELi2ELi4ELi4ELi4ELb0EEENS1_21CollectiveEpilogueBwdISA_SB_SD_Li256ELb1ELb0ELi2EEENS1_19SingleTileSchedulerILb1ELb0ELb0ELi128EEEEEEEEEvNT_6ParamsE$_ZN4cute3eso3ESOILb1ELb0EJNS_6LayoutINS_5tupleIJNS3_IJNS_1CILi8EEENS4_ILi1EEEEEENS4_ILi2EEEEEENS3_IJNS3_IJS6_NS4_ILi0EEEEEENS4_ILi4096EEEEEEEEiEEC2ERKSE_RKi)
        /*d844*/ 	.word	0x00000000


	//----- nvinfo : EIATTR_FRAME_SIZE
	.align		4
.L_9238:
        /*d848*/ 	.byte	0x04, 0x11
        /*d84a*/ 	.short	(.L_9240 - .L_9239)
	.align		4
.L_9239:
        /*d84c*/ 	.word	index@($_ZN7cutlass13device_kernelIN5flash19enable_sm80_to_sm89INS1_16FlashAttnBwdSm80INS1_25CollectiveMainloopBwdSm80ILi2ELi2EN4cute5tupleIJNS5_1CILi128EEES8_NS7_ILi64EEEEEENS_10bfloat16_tEfNS_4arch4Sm80ELb0ELb1ELb1ELb1ELb0ELb0ELb0ELb0ELi2ELi4ELi4ELi4ELb0EEENS1_21CollectiveEpilogueBwdISA_SB_SD_Li256ELb1ELb0ELi2EEENS1_19SingleTileSchedulerILb1ELb0ELb0ELi128EEEEEEEEEvNT_6ParamsE$_ZN4cute3eso3ESOILb1ELb0EJNS_6LayoutINS_5tupleIJNS3_IJNS_1CILi8EEENS4_ILi1EEEEEENS4_ILi2EEEEEENS3_IJNS3_IJS6_NS4_ILi0EEEEEENS4_ILi4096EEEEEEEENS_10ViewEngineINS_8smem_ptrIPN7cutlass10bfloat16_tEEEEEEEC2ERKSE_RKSL_)
        /*d850*/ 	.word	0x00000000


	//----- nvinfo : EIATTR_FRAME_SIZE
	.align		4
.L_9240:
        /*d854*/ 	.byte	0x04, 0x11
        /*d856*/ 	.short	(.L_9242 - .L_9241)
	.align		4
.L_9241:
        /*d858*/ 	.word	index@($_ZN7cutlass13device_kernelIN5flash19enable_sm80_to_sm89INS1_16FlashAttnBwdSm80INS1_25CollectiveMainloopBwdSm80ILi2ELi2EN4cute5tupleIJNS5_1CILi128EEES8_NS7_ILi64EEEEEENS_10bfloat16_tEfNS_4arch4Sm80ELb0ELb1ELb1ELb1ELb0ELb0ELb0ELb0ELi2ELi4ELi4ELi4ELb0EEENS1_21CollectiveEpilogueBwdISA_SB_SD_Li256ELb1ELb0ELi2EEENS1_19SingleTileSchedulerILb1ELb0ELb0ELi128EEEEEEEEEvNT_6ParamsE$_ZN4cute3eso3ESOILb1ELb0EJNS_6LayoutINS_5tupleIJNS3_IJNS_1CILi8EEENS4_ILi1EEEEEENS3_IJNS4_ILi4EEEEEEEEENS3_IJNS3_IJS6_NS4_ILi0EEEEEENS3_IJS5_EEEEEEEENS_10ViewEngineIPN7cutlass10bfloat16_tEEEEEC2ERKSF_RKSK_)
        /*d85c*/ 	.word	0x00000000


	//----- nvinfo : EIATTR_FRAME_SIZE
	.align		4
.L_9242:
        /*d860*/ 	.byte	0x04, 0x11
        /*d862*/ 	.short	(.L_9244 - .L_9243)
	.align		4
.L_9243:
        /*d864*/ 	.word	index@($_ZN7cutlass13device_kernelIN5flash19enable_sm80_to_sm89INS1_16FlashAttnBwdSm80INS1_25CollectiveMainloopBwdSm80ILi2ELi2EN4cute5tupleIJNS5_1CILi128EEES8_NS7_ILi64EEEEEENS_10bfloat16_tEfNS_4arch4Sm80ELb0ELb1ELb1ELb1ELb0ELb0ELb0ELb0ELi2ELi4ELi4ELi4ELb0EEENS1_21CollectiveEpilogueBwdISA_SB_SD_Li256ELb1ELb0ELi2EEENS1_19SingleTileSchedulerILb1ELb0ELb0ELi128EEEEEEEEEvNT_6ParamsE$_ZN4cute3eso3ESOILb1ELb0EJNS_6LayoutINS_5tupleIJNS3_IJNS_1CILi8EEENS4_ILi1EEEEEENS3_IJNS4_ILi4EEEEEEEEENS3_IJNS3_IJS6_NS4_ILi0EEEEEENS3_IJNS4_ILi2048EEEEEEEEEEENS_10ViewEngineINS_8smem_ptrIPN7cutlass10bfloat16_tEEEEEEEC2ERKSG_RKSN_)
        /*d868*/ 	.word	0x00000000


	//----- nvinfo : EIATTR_FRAME_SIZE
	.align		4
.L_9244:
        /*d86c*/ 	.byte	0x04, 0x11
        /*d86e*/ 	.short	(.L_9246 - .L_9245)
	.align		4
.L_9245:
        /*d870*/ 	.word	index@($_ZN7cutlass13device_kernelIN5flash19enable_sm80_to_sm89INS1_16FlashAttnBwdSm80INS1_25CollectiveMainloopBwdSm80ILi2ELi2EN4cute5tupleIJNS5_1CILi128EEES8_NS7_ILi64EEEEEENS_10bfloat16_tEfNS_4arch4Sm80ELb0ELb1ELb1ELb1ELb0ELb0ELb0ELb0ELi2ELi4ELi4ELi4ELb0EEENS1_21CollectiveEpilogueBwdISA_SB_SD_Li256ELb1ELb0ELi2EEENS1_19SingleTileSchedulerILb1ELb0ELb0ELi128EEEEEEEEEvNT_6ParamsE$_ZN4cute3eso3ESOILb1ELb0EJNS_6LayoutINS_5tupleIJNS3_IJNS_1CILi8EEENS4_ILi1EEEEEENS3_IJNS4_ILi2EEEEEEEEENS3_IJNS3_IJS6_NS4_ILi0EEEEEENS3_IJS5_EEEEEEEENS_10ViewEngineIPN7cutlass10bfloat16_tEEEEEC2ERKSF_RKSK_)
        /*d874*/ 	.word	0x00000000


	//----- nvinfo : EIATTR_FRAME_SIZE
	.align		4
.L_9246:
        /*d878*/ 	.byte	0x04, 0x11
        /*d87a*/ 	.short	(.L_9248 - .L_9247)
	.align		4
.L_9247:
        /*d87c*/ 	.word	index@($_ZN7cutlass13device_kernelIN5flash19enable_sm80_to_sm89INS1_16FlashAttnBwdSm80INS1_25CollectiveMainloopBwdSm80ILi2ELi2EN4cute5tupleIJNS5_1CILi128EEES8_NS7_ILi64EEEEEENS_10bfloat16_tEfNS_4arch4Sm80ELb0ELb1ELb1ELb1ELb0ELb0ELb0ELb0ELi2ELi4ELi4ELi4ELb0EEENS1_21CollectiveEpilogueBwdISA_SB_SD_Li256ELb1ELb0ELi2EEENS1_19SingleTileSchedulerILb1ELb0ELb0ELi128EEEEEEEEEvNT_6ParamsE$_ZN4cute3eso3ESOILb1ELb0EJNS_6LayoutINS_5tupleIJNS3_IJNS_1CILi8EEENS4_ILi1EEEEEENS3_IJNS4_ILi2EEEEEEEEENS3_IJNS3_IJS6_NS4_ILi0EEEEEENS3_IJNS4_ILi8192EEEEEEEEEEENS_10ViewEngineINS_8smem_ptrIPN7cutlass10bfloat16_tEEEEEEEC2ERKSG_RKSN_)
        /*d880*/ 	.word	0x00000000


	//----- nvinfo : EIATTR_FRAME_SIZE
	.align		4
.L_9248:
        /*d884*/ 	.byte	0x04, 0x11
        /*d886*/ 	.short	(.L_9250 - .L_9249)
	.align		4
.L_9249:
        /*d888*/ 	.word	index@($_ZN7cutlass13device_kernelIN5flash19enable_sm80_to_sm89INS1_16FlashAttnBwdSm80INS1_25CollectiveMainloopBwdSm80ILi2ELi2EN4cute5tupleIJNS5_1CILi128EEES8_NS7_ILi64EEEEEENS_10bfloat16_tEfNS_4arch4Sm80ELb0ELb1ELb1ELb1ELb0ELb0ELb0ELb0ELi2ELi4ELi4ELi4ELb0EEENS1_21CollectiveEpilogueBwdISA_SB_SD_Li256ELb1ELb0ELi2EEENS1_19SingleTileSchedulerILb1ELb0ELb0ELi128EEEEEEEEEvNT_6ParamsE$_ZN4cute3eso3ESOILb1ELb0EJNS_6LayoutINS_5tupleIJNS3_IJNS_1CILi8EEENS4_ILi1EEEEEENS3_IJNS4_ILi2EEEEEEEEENS3_IJNS3_IJS6_NS4_ILi0EEEEEENS3_IJNS4_ILi64EEEEEEEEEEENS_10ViewEngineIPN7cutlass10bfloat16_tEEEEEC2ERKSG_RKSL_)
        /*d88c*/ 	.word	0x00000000


	//----- nvinfo : EIATTR_FRAME_SIZE
	.align		4
.L_9250:
        /*d890*/ 	.byte	0x04, 0x11
        /*d892*/ 	.short	(.L_9252 - .L_9251)
	.align		4
.L_9251:
        /*d894*/ 	.word	index@($_ZN7cutlass13device_kernelIN5flash19enable_sm80_to_sm89INS1_16FlashAttnBwdSm80INS1_25CollectiveMainloopBwdSm80ILi2ELi2EN4cute5tupleIJNS5_1CILi128EEES8_NS7_ILi64EEEEEENS_10bfloat16_tEfNS_4arch4Sm80ELb0ELb1ELb1ELb1ELb0ELb0ELb0ELb0ELi2ELi4ELi4ELi4ELb0EEENS1_21CollectiveEpilogueBwdISA_SB_SD_Li256ELb1ELb0ELi2EEENS1_19SingleTileSchedulerILb1ELb0ELb0ELi128EEEEEEEEEvNT_6ParamsE$_ZN4cute3eso3ESOILb1ELb0EJNS_6LayoutINS_5tupleIJNS3_IJNS_1CILi8EEENS4_ILi1EEEEEENS3_IJNS4_ILi2EEEEEEEEENS3_IJNS3_IJS6_NS4_ILi0EEEEEENS3_IJNS4_ILi4096EEEEEEEEEEENS_10ViewEngineINS_8smem_ptrIPN7cutlass10bfloat16_tEEEEEEEC2ERKSG_RKSN_)
        /*d898*/ 	.word	0x00000000


	//----- nvinfo : EIATTR_FRAME_SIZE
	.align		4
.L_9252:
        /*d89c*/ 	.byte	0x04, 0x11
        /*d89e*/ 	.short	(.L_9254 - .L_9253)
	.align		4
.L_9253:
        /*d8a0*/ 	.word	index@($_ZN7cutlass13device_kernelIN5flash19enable_sm80_to_sm89INS1_16FlashAttnBwdSm80INS1_25CollectiveMainloopBwdSm80ILi2ELi2EN4cute5tupleIJNS5_1CILi128EEES8_NS7_ILi64EEEEEENS_10bfloat16_tEfNS_4arch4Sm80ELb0ELb1ELb1ELb1ELb0ELb0ELb0ELb0ELi2ELi4ELi4ELi4ELb0EEENS1_21CollectiveEpilogueBwdISA_SB_SD_Li256ELb1ELb0ELi2EEENS1_19SingleTileSchedulerILb1ELb0ELb0ELi128EEEEEEEEEvNT_6ParamsE$_ZN4cute3eso3ESOILb1ELb0EJNS_6LayoutINS_5tupleIJNS3_IJNS_1CILi8EEENS4_ILi1EEEEEEEEENS3_IJNS3_IJS6_NS4_ILi0EEEEEEEEEEElEEC2ERKSC_RKl)
        /*d8a4*/ 	.word	0x00000000


	//----- nvinfo : EIATTR_FRAME_SIZE
	.align		4
.L_9254:
        /*d8a8*/ 	.byte	0x04, 0x11
        /*d8aa*/ 	.short	(.L_9256 - .L_9255)
	.align		4
.L_9255:
        /*d8ac*/ 	.word	index@($_ZN7cutlass13device_kernelIN5flash19enable_sm80_to_sm89INS1_16FlashAttnBwdSm80INS1_25CollectiveMainloopBwdSm80ILi2ELi2EN4cute5tupleIJNS5_1CILi128EEES8_NS7_ILi64EEEEEENS_10bfloat16_tEfNS_4arch4Sm80ELb0ELb1ELb1ELb1ELb0ELb0ELb0ELb0ELi2ELi4ELi4ELi4ELb0EEENS1_21CollectiveEpilogueBwdISA_SB_SD_Li256ELb1ELb0ELi2EEENS1_19SingleTileSchedulerILb1ELb0ELb0ELi128EEEEEEEEEvNT_6ParamsE$_ZN4cute3eso3ESOILb1ELb0EJNS_6LayoutINS_5tupleIJNS3_IJNS_1CILi8EEENS4_ILi1EEEEEEEEENS3_IJNS3_IJS6_NS4_ILi0EEEEEEEEEEEiEEC2ERKSC_RKi)
        /*d8b0*/ 	.word	0x00000000


	//----- nvinfo : EIATTR_FRAME_SIZE
	.align		4
.L_9256:
        /*d8b4*/ 	.byte	0x04, 0x11
        /*d8b6*/ 	.short	(.L_9258 - .L_9257)
	.align		4
.L_9257:
        /*d8b8*/ 	.word	index@($_ZN7cutlass13device_kernelIN5flash19enable_sm80_to_sm89INS1_16FlashAttnBwdSm80INS1_25CollectiveMainloopBwdSm80ILi2ELi2EN4cute5tupleIJNS5_1CILi128EEES8_NS7_ILi64EEEEEENS_10bfloat16_tEfNS_4arch4Sm80ELb0ELb1ELb1ELb1ELb0ELb0ELb0ELb0ELi2ELi4ELi4ELi4ELb0EEENS1_21CollectiveEpilogueBwdISA_SB_SD_Li256ELb1ELb0ELi2EEENS1_19SingleTileSchedulerILb1ELb0ELb0ELi128EEEEEEEEEvNT_6ParamsE$_ZN4cute3eso3ESOILb1ELb0EJNS_6LayoutINS_5tupleIJNS3_IJNS_1CILi8EEENS4_ILi1EEEEEEEEENS3_IJNS3_IJS6_NS4_ILi0EEEEEEEEEEENS_10ViewEngineIPN7cutlass10bfloat16_tEEEEEC2ERKSC_RKSH_)
        /*d8bc*/ 	.word	0x00000000


	//----- nvinfo : EIATTR_FRAME_SIZE
	.align		4
.L_9258:
        /*d8c0*/ 	.byte	0x04, 0x11
        /*d8c2*/ 	.short	(.L_9260 - .L_9259)
	.align		4
.L_9259:
        /*d8c4*/ 	.word	index@($_ZN7cutlass13device_kernelIN5flash19enable_sm80_to_sm89INS1_16FlashAttnBwdSm80INS1_25CollectiveMainloopBwdSm80ILi2ELi2EN4cute5tupleIJNS5_1CILi128EEES8_NS7_ILi64EEEEEENS_10bfloat16_tEfNS_4arch4Sm80ELb0ELb1ELb1ELb1ELb0ELb0ELb0ELb0ELi2ELi4ELi4ELi4ELb0EEENS1_21CollectiveEpilogueBwdISA_SB_SD_Li256ELb1ELb0ELi2EEENS1_19SingleTileSchedulerILb1ELb0ELb0ELi128EEEEEEEEEvNT_6ParamsE$_ZN4cute3eso3ESOILb1ELb0EJNS_6LayoutINS_5tupleIJNS3_IJNS_1CILi8EEENS4_ILi1EEEEEEEEENS3_IJNS3_IJS6_NS4_ILi0EEEEEEEEEEENS_10ViewEngineINS_8smem_ptrIPN7cutlass10bfloat16_tEEEEEEEC2ERKSC_RKSJ_)
        /*d8c8*/ 	.word	0x00000000


	//----- nvinfo : EIATTR_FRAME_SIZE
	.align		4
.L_9260:
        /*d8cc*/ 	.byte	0x04, 0x11
        /*d8ce*/ 	.short	(.L_9262 - .L_9261)
	.align		4
.L_9261:
        /*d8d0*/ 	.word	index@($_ZN7cutlass13device_kernelIN5flash19enable_sm80_to_sm89INS1_16FlashAttnBwdSm80INS1_25CollectiveMainloopBwdSm80ILi2ELi2EN4cute5tupleIJNS5_1CILi128EEES8_NS7_ILi64EEEEEENS_10bfloat16_tEfNS_4arch4Sm80ELb0ELb1ELb1ELb1ELb0ELb0ELb0ELb0ELi2ELi4ELi4ELi4ELb0EEENS1_21CollectiveEpilogueBwdISA_SB_SD_Li256ELb1ELb0ELi2EEENS1_19SingleTileSchedulerILb1ELb0ELb0ELi128EEEEEEEEEvNT_6ParamsE$_ZN4cute3eso3ESOILb1ELb0EJNS_6LayoutINS_5tupleIJNS3_IJNS_1CILi8EEENS4_ILi1EEEEEEEEENS3_IJNS3_IJS6_NS4_ILi0EEEEEEEEEEENS_10ViewEngineINS_8gmem_ptrIPKN7cutlass10bfloat16_tEEEEEEEC2ERKSC_RKSK_)
        /*d8d4*/ 	.word	0x00000000


	//----- nvinfo : EIATTR_FRAME_SIZE
	.align		4
.L_9262:
        /*d8d8*/ 	.byte	0x04, 0x11
        /*d8da*/ 	.short	(.L_9264 - .L_9263)
	.align		4
.L_9263:
        /*d8dc*/ 	.word	index@($_ZN7cutlass13device_kernelIN5flash19enable_sm80_to_sm89INS1_16FlashAttnBwdSm80INS1_25CollectiveMainloopBwdSm80ILi2ELi2EN4cute5tupleIJNS5_1CILi128EEES8_NS7_ILi64EEEEEENS_10bfloat16_tEfNS_4arch4Sm80ELb0ELb1ELb1ELb1ELb0ELb0ELb0ELb0ELi2ELi4ELi4ELi4ELb0EEENS1_21CollectiveEpilogueBwdISA_SB_SD_Li256ELb1ELb0ELi2EEENS1_19SingleTileSchedulerILb1ELb0ELb0ELi128EEEEEEEEEvNT_6ParamsE$_ZN4cute3eso3ESOILb1ELb0EJNS_6LayoutINS_5tupleIJNS3_IJNS_1CILi4EEENS4_ILi1EEEEEES6_EEENS3_IJNS3_IJS6_NS4_ILi0EEEEEES9_EEEEEiEEC2ERKSC_RKi)
        /*d8e0*/ 	.word	0x00000000


	//----- nvinfo : EIATTR_FRAME_SIZE
	.align		4
.L_9264:
        /*d8e4*/ 	.byte	0x04, 0x11
        /*d8e6*/ 	.short	(.L_9266 - .L_9265)
	.align		4
.L_9265:
        /*d8e8*/ 	.word	index@($_ZN7cutlass13device_kernelIN5flash19enable_sm80_to_sm89INS1_16FlashAttnBwdSm80INS1_25CollectiveMainloopBwdSm80ILi2ELi2EN4cute5tupleIJNS5_1CILi128EEES8_NS7_ILi64EEEEEENS_10bfloat16_tEfNS_4arch4Sm80ELb0ELb1ELb1ELb1ELb0ELb0ELb0ELb0ELi2ELi4ELi4ELi4ELb0EEENS1_21CollectiveEpilogueBwdISA_SB_SD_Li256ELb1ELb0ELi2EEENS1_19SingleTileSchedulerILb1ELb0ELb0ELi128EEEEEEEEEvNT_6ParamsE$_ZN4cute3eso3ESOILb1ELb0EJNS_6LayoutINS_5tupleIJNS3_IJNS_1CILi4EEENS4_ILi1EEEEEES6_EEENS3_IJNS3_IJS6_NS4_ILi0EEEEEES9_EEEEENS_10ViewEngineINS_8smem_ptrIPfEEEEEEC2ERKSC_RKSH_)
        /*d8ec*/ 	.word	0x00000000


	//----- nvinfo : EIATTR_FRAME_SIZE
	.align		4
.L_9266:
        /*d8f0*/ 	.byte	0x04, 0x11
        /*d8f2*/ 	.short	(.L_9268 - .L_9267)
	.align		4
.L_9267:
        /*d8f4*/ 	.word	index@($_ZN7cutlass13device_kernelIN5flash19enable_sm80_to_sm89INS1_16FlashAttnBwdSm80INS1_25CollectiveMainloopBwdSm80ILi2ELi2EN4cute5tupleIJNS5_1CILi128EEES8_NS7_ILi64EEEEEENS_10bfloat16_tEfNS_4arch4Sm80ELb0ELb1ELb1ELb1ELb0ELb0ELb0ELb0ELi2ELi4ELi4ELi4ELb0EEENS1_21CollectiveEpilogueBwdISA_SB_SD_Li256ELb1ELb0ELi2EEENS1_19SingleTileSchedulerILb1ELb0ELb0ELi128EEEEEEEEEvNT_6ParamsE$_ZN4cute3eso3ESOILb1ELb0EJNS_6LayoutINS_5tupleIJNS3_IJNS_1CILi4EEENS4_ILi1EEEEEES6_EEENS3_IJNS3_IJS6_NS4_ILi0EEEEEES9_EEEEENS_10ViewEngineINS_8gmem_ptrIPKfEEEEEEC2ERKSC_RKSI_)
        /*d8f8*/ 	.word	0x00000000


	//----- nvinfo : EIATTR_FRAME_SIZE
	.align		4
.L_9268:
        /*d8fc*/ 	.byte	0x04, 0x11
        /*d8fe*/ 	.short	(.L_9270 - .L_9269)
	.align		4
.L_9269:
        /*d900*/ 	.word	index@($_ZN7cutlass13device_kernelIN5flash19enable_sm80_to_sm89INS1_16FlashAttnBwdSm80INS1_25CollectiveMainloopBwdSm80ILi2ELi2EN4cute5tupleIJNS5_1CILi128EEES8_NS7_ILi64EEEEEENS_10bfloat16_tEfNS_4arch4Sm80ELb0ELb1ELb1ELb1ELb0ELb0ELb0ELb0ELi2ELi4ELi4ELi4ELb0EEENS1_21CollectiveEpilogueBwdISA_SB_SD_Li256ELb1ELb0ELi2EEENS1_19SingleTileSchedulerILb1ELb0ELb0ELi128EEEEEEEEEvNT_6ParamsE$_ZN4cute3eso3ESOILb1ELb0EJNS_6LayoutINS_5tupleIJNS3_IJNS_1CILi4EEENS4_ILi1EEEEEEEEENS3_IJNS3_IJS6_NS4_ILi0EEEEEEEEEEENS_10ViewEngineIPjEEEEC2ERKSC_RKSF_)
        /*d904*/ 	.word	0x00000000


	//----- nvinfo : EIATTR_FRAME_SIZE
	.align		4
.L_9270:
        /*d908*/ 	.byte	0x04, 0x11
        /*d90a*/ 	.short	(.L_9272 - .L_9271)
	.align		4
.L_9271:
        /*d90c*/ 	.word	index@($_ZN7cutlass13device_kernelIN5flash19enable_sm80_to_sm89INS1_16FlashAttnBwdSm80INS1_25CollectiveMainloopBwdSm80ILi2ELi2EN4cute5tupleIJNS5_1CILi128EEES8_NS7_ILi64EEEEEENS_10bfloat16_tEfNS_4arch4Sm80ELb0ELb1ELb1ELb1ELb0ELb0ELb0ELb0ELi2ELi4ELi4ELi4ELb0EEENS1_21CollectiveEpilogueBwdISA_SB_SD_Li256ELb1ELb0ELi2EEENS1_19SingleTileSchedulerILb1ELb0ELb0ELi128EEEEEEEEEvNT_6ParamsE$_ZN4cute3eso3ESOILb1ELb0EJNS_6LayoutINS_5tupleIJNS3_IJNS_1CILi4EEENS4_ILi1EEEEEEEEENS3_IJNS3_IJS6_NS4_ILi0EEEEEEEEEEENS_10ViewEngineINS_8smem_ptrIPfEEEEEEC2ERKSC_RKSH_)
        /*d910*/ 	.word	0x00000000


	//----- nvinfo : EIATTR_FRAME_SIZE
	.align		4
.L_9272:
        /*d914*/ 	.byte	0x04, 0x11
        /*d916*/ 	.short	(.L_9274 - .L_9273)
	.align		4
.L_9273:
        /*d918*/ 	.word	index@($_ZN7cutlass13device_kernelIN5flash19enable_sm80_to_sm89INS1_16FlashAttnBwdSm80INS1_25CollectiveMainloopBwdSm80ILi2ELi2EN4cute5tupleIJNS5_1CILi128EEES8_NS7_ILi64EEEEEENS_10bfloat16_tEfNS_4arch4Sm80ELb0ELb1ELb1ELb1ELb0ELb0ELb0ELb0ELi2ELi4ELi4ELi4ELb0EEENS1_21CollectiveEpilogueBwdISA_SB_SD_Li256ELb1ELb0ELi2EEENS1_19SingleTileSchedulerILb1ELb0ELb0ELi128EEEEEEEEEvNT_6ParamsE$_ZN4cute3eso3ESOILb1ELb0EJNS_6LayoutINS_5tupleIJNS3_IJNS_1CILi4EEENS4_ILi1EEEEEEEEENS3_IJNS3_IJS6_NS4_ILi0EEEEEEEEEEENS_10ViewEngineINS_8gmem_ptrIPKfEEEEEEC2ERKSC_RKSI_)
        /*d91c*/ 	.word	0x00000000


	//----- nvinfo : EIATTR_FRAME_SIZE
	.align		4
.L_9274:
        /*d920*/ 	.byte	0x04, 0x11
        /*d922*/ 	.short	(.L_9276 - .L_9275)
	.align		4
.L_9275:
        /*d924*/ 	.word	index@($_ZN7cutlass13device_kernelIN5flash19enable_sm80_to_sm89INS1_16FlashAttnBwdSm80INS1_25CollectiveMainloopBwdSm80ILi2ELi2EN4cute5tupleIJNS5_1CILi128EEES8_NS7_ILi64EEEEEENS_10bfloat16_tEfNS_4arch4Sm80ELb0ELb1ELb1ELb1ELb0ELb0ELb0ELb0ELi2ELi4ELi4ELi4ELb0EEENS1_21CollectiveEpilogueBwdISA_SB_SD_Li256ELb1ELb0ELi2EEENS1_19SingleTileSchedulerILb1ELb0ELb0ELi128EEEEEEEEEvNT_6ParamsE$_ZN4cute3eso3ESOILb1ELb0EJNS_6LayoutINS_5tupleIJNS3_IJNS_1CILi2EEES5_S5_EEES5_EEENS3_IJNS3_IJNS4_ILi1EEES5_NS4_ILi4EEEEEENS4_ILi8EEEEEEEEiEEC2ERKSD_RKi)
        /*d928*/ 	.word	0x00000000


	//----- nvinfo : EIATTR_FRAME_SIZE
	.align		4
.L_9276:
        /*d92c*/ 	.byte	0x04, 0x11
        /*d92e*/ 	.short	(.L_9278 - .L_9277)
	.align		4
.L_9277:
        /*d930*/ 	.word	index@($_ZN7cutlass13device_kernelIN5flash19enable_sm80_to_sm89INS1_16FlashAttnBwdSm80INS1_25CollectiveMainloopBwdSm80ILi2ELi2EN4cute5tupleIJNS5_1CILi128EEES8_NS7_ILi64EEEEEENS_10bfloat16_tEfNS_4arch4Sm80ELb0ELb1ELb1ELb1ELb0ELb0ELb0ELb0ELi2ELi4ELi4ELi4ELb0EEENS1_21CollectiveEpilogueBwdISA_SB_SD_Li256ELb1ELb0ELi2EEENS1_19SingleTileSchedulerILb1ELb0ELb0ELi128EEEEEEEEEvNT_6ParamsE$_ZN4cute3eso3ESOILb1ELb0EJNS_6LayoutINS_5tupleIJNS3_IJNS_1CILi2EEES5_S5_EEES5_EEENS3_IJNS3_IJNS4_ILi1EEES5_NS4_ILi4EEEEEENS4_ILi8EEEEEEEENS_10ViewEngineIPN7cutlass10bfloat16_tEEEEEC2ERKSD_RKSI_)
        /*d934*/ 	.word	0x00000000


	//----- nvinfo : EIATTR_FRAME_SIZE
	.align		4
.L_9278:
        /*d938*/ 	.byte	0x04, 0x11
        /*d93a*/ 	.short	(.L_9280 - .L_9279)
	.align		4
.L_9279:
        /*d93c*/ 	.word	index@($_ZN7cutlass13device_kernelIN5flash19enable_sm80_to_sm89INS1_16FlashAttnBwdSm80INS1_25CollectiveMainloopBwdSm80ILi2ELi2EN4cute5tupleIJNS5_1CILi128EEES8_NS7_ILi64EEEEEENS_10bfloat16_tEfNS_4arch4Sm80ELb0ELb1ELb1ELb1ELb0ELb0ELb0ELb0ELi2ELi4ELi4ELi4ELb0EEENS1_21CollectiveEpilogueBwdISA_SB_SD_Li256ELb1ELb0ELi2EEENS1_19SingleTileSchedulerILb1ELb0ELb0ELi128EEEEEEEEEvNT_6ParamsE$_ZN4cute3eso3ESOILb1ELb0EJNS_6LayoutINS_5tupleIJNS3_IJNS_1CILi2EEES5_S5_EEES5_EEENS3_IJNS3_IJNS4_ILi1EEES5_NS4_ILi4EEEEEENS4_ILi64EEEEEEEEiEEC2ERKSD_RKi)
        /*d940*/ 	.word	0x00000000


	//----- nvinfo : EIATTR_FRAME_SIZE
	.align		4
.L_9280:
        /*d944*/ 	.byte	0x04, 0x11
        /*d946*/ 	.short	(.L_9282 - .L_9281)
	.align		4
.L_9281:
        /*d948*/ 	.word	index@($_ZN7cutlass13device_kernelIN5flash19enable_sm80_to_sm89INS1_16FlashAttnBwdSm80INS1_25CollectiveMainloopBwdSm80ILi2ELi2EN4cute5tupleIJNS5_1CILi128EEES8_NS7_ILi64EEEEEENS_10bfloat16_tEfNS_4arch4Sm80ELb0ELb1ELb1ELb1ELb0ELb0ELb0ELb0ELi2ELi4ELi4ELi4ELb0EEENS1_21CollectiveEpilogueBwdISA_SB_SD_Li256ELb1ELb0ELi2EEENS1_19SingleTileSchedulerILb1ELb0ELb0ELi128EEEEEEEEEvNT_6ParamsE$_ZN4cute3eso3ESOILb1ELb0EJNS_6LayoutINS_5tupleIJNS3_IJNS_1CILi2EEES5_S5_EEES5_EEENS3_IJNS3_IJNS4_ILi1EEES5_NS4_ILi4EEEEEENS4_ILi64EEEEEEEENS_10ViewEngineIPN7cutlass10bfloat16_tEEEEEC2ERKSD_RKSI_)
        /*d94c*/ 	.word	0x00000000


	//----- nvinfo : EIATTR_FRAME_SIZE
	.align		4
.L_9282:
        /*d950*/ 	.byte	0x04, 0x11
        /*d952*/ 	.short	(.L_9284 - .L_9283)
	.align		4
.L_9283:
        /*d954*/ 	.word	index@($_ZN7cutlass13device_kernelIN5flash19enable_sm80_to_sm89INS1_16FlashAttnBwdSm80INS1_25CollectiveMainloopBwdSm80ILi2ELi2EN4cute5tupleIJNS5_1CILi128EEES8_NS7_ILi64EEEEEENS_10bfloat16_tEfNS_4arch4Sm80ELb0ELb1ELb1ELb1ELb0ELb0ELb0ELb0ELi2ELi4ELi4ELi4ELb0EEENS1_21CollectiveEpilogueBwdISA_SB_SD_Li256ELb1ELb0ELi2EEENS1_19SingleTileSchedulerILb1ELb0ELb0ELi128EEEEEEEEEvNT_6ParamsE$_ZN4cute3eso3ESOILb1ELb0EJNS_6LayoutINS_5tupleIJNS3_IJNS_1CILi2EEES5_S5_EEEEEENS3_IJNS3_IJNS4_ILi1EEES5_NS4_ILi4EEEEEEEEEEEiEEC2ERKSC_RKi)
        /*d958*/ 	.word	0x00000000


	//----- nvinfo : EIATTR_FRAME_SIZE
	.align		4
.L_9284:
        /*d95c*/ 	.byte	0x04, 0x11
        /*d95e*/ 	.short	(.L_9286 - .L_9285)
	.align		4
.L_9285:
        /*d960*/ 	.word	index@($_ZN7cutlass13device_kernelIN5flash19enable_sm80_to_sm89INS1_16FlashAttnBwdSm80INS1_25CollectiveMainloopBwdSm80ILi2ELi2EN4cute5tupleIJNS5_1CILi128EEES8_NS7_ILi64EEEEEENS_10bfloat16_tEfNS_4arch4Sm80ELb0ELb1ELb1ELb1ELb0ELb0ELb0ELb0ELi2ELi4ELi4ELi4ELb0EEENS1_21CollectiveEpilogueBwdISA_SB_SD_Li256ELb1ELb0ELi2EEENS1_19SingleTileSchedulerILb1ELb0ELb0ELi128EEEEEEEEEvNT_6ParamsE$_ZN4cute3eso3ESOILb1ELb0EJNS_6LayoutINS_5tupleIJNS3_IJNS_1CILi2EEES5_S5_EEEEEENS3_IJNS3_IJNS4_ILi1EEES5_NS4_ILi4EEEEEEEEEEENS_10ViewEngineIPN7cutlass10bfloat16_tEEEEEC2ERKSC_RKSH_)
        /*d964*/ 	.word	0x00000000


	//----- nvinfo : EIATTR_FRAME_SIZE
	.align		4
.L_9286:
        /*d968*/ 	.byte	0x04, 0x11
        /*d96a*/ 	.short	(.L_9288 - .L_9287)
	.align		4
.L_9287:
        /*d96c*/ 	.word	index@($_ZN7cutlass13device_kernelIN5flash19enable_sm80_to_sm89INS1_16FlashAttnBwdSm80INS1_25CollectiveMainloopBwdSm80ILi2ELi2EN4cute5tupleIJNS5_1CILi128EEES8_NS7_ILi64EEEEEENS_10bfloat16_tEfNS_4arch4Sm80ELb0ELb1ELb1ELb1ELb0ELb0ELb0ELb0ELi2ELi4ELi4ELi4ELb0EEENS1_21CollectiveEpilogueBwdISA_SB_SD_Li256ELb1ELb0ELi2EEENS1_19SingleTileSchedulerILb1ELb0ELb0ELi128EEEEEEEEEvNT_6ParamsE$_ZN4cute3eso3ESOILb1ELb0EJNS_6LayoutINS_5tupleIJNS3_IJNS_1CILi2EEES5_EEES6_EEENS3_IJNS3_IJNS4_ILi1EEES5_EEENS3_IJNS4_ILi32EEENS4_ILi64EEEEEEEEEEEiEEC2ERKSE_RKi)
        /*d970*/ 	.word	0x00000000


	//----- nvinfo : EIATTR_FRAME_SIZE
	.align		4
.L_9288:
        /*d974*/ 	.byte	0x04, 0x11
        /*d976*/ 	.short	(.L_9290 - .L_9289)
	.align		4
.L_9289:
        /*d978*/ 	.word	index@($_ZN7cutlass13device_kernelIN5flash19enable_sm80_to_sm89INS1_16FlashAttnBwdSm80INS1_25CollectiveMainloopBwdSm80ILi2ELi2EN4cute5tupleIJNS5_1CILi128EEES8_NS7_ILi64EEEEEENS_10bfloat16_tEfNS_4arch4Sm80ELb0ELb1ELb1ELb1ELb0ELb0ELb0ELb0ELi2ELi4ELi4ELi4ELb0EEENS1_21CollectiveEpilogueBwdISA_SB_SD_Li256ELb1ELb0ELi2EEENS1_19SingleTileSchedulerILb1ELb0ELb0ELi128EEEEEEEEEvNT_6ParamsE$_ZN4cute3eso3ESOILb1ELb0EJNS_6LayoutINS_5tupleIJNS3_IJNS_1CILi2EEES5_EEES6_EEENS3_IJNS3_IJNS4_ILi1EEES5_EEENS3_IJNS4_ILi32EEENS4_ILi64EEEEEEEEEEENS_10ViewEngineIPN7cutlass10bfloat16_tEEEEEC2ERKSE_RKSJ_)
        /*d97c*/ 	.word	0x00000000


	//----- nvinfo : EIATTR_FRAME_SIZE
	.align		4
.L_9290:
        /*d980*/ 	.byte	0x04, 0x11
        /*d982*/ 	.short	(.L_9292 - .L_9291)
	.align		4
.L_9291:
        /*d984*/ 	.word	index@($_ZN7cutlass13device_kernelIN5flash19enable_sm80_to_sm89INS1_16FlashAttnBwdSm80INS1_25CollectiveMainloopBwdSm80ILi2ELi2EN4cute5tupleIJNS5_1CILi128EEES8_NS7_ILi64EEEEEENS_10bfloat16_tEfNS_4arch4Sm80ELb0ELb1ELb1ELb1ELb0ELb0ELb0ELb0ELi2ELi4ELi4ELi4ELb0EEENS1_21CollectiveEpilogueBwdISA_SB_SD_Li256ELb1ELb0ELi2EEENS1_19SingleTileSchedulerILb1ELb0ELb0ELi128EEEEEEEEEvNT_6ParamsE$_ZN4cute3eso3ESOILb1ELb0EJNS_6LayoutINS_5tupleIJNS3_IJNS_1CILi2EEES5_EEES5_NS4_ILi8EEEEEENS3_IJNS3_IJNS_11ScaledBasisINS4_ILi1EEEJLi1EEEENS9_IS7_JLi0EEEEEEENS9_INS4_ILi64EEEJLi0EEEENS9_INS4_ILi16EEEJLi1EEEEEEEEENS_15ArithmeticTupleIJiiEEEEEC2ERKSJ_RKSL_)
        /*d988*/ 	.word	0x00000000


	//----- nvinfo : EIATTR_FRAME_SIZE
	.align		4
.L_9292:
        /*d98c*/ 	.byte	0x04, 0x11
        /*d98e*/ 	.short	(.L_9294 - .L_9293)
	.align		4
.L_9293:
        /*d990*/ 	.word	index@($_ZN7cutlass13device_kernelIN5flash19enable_sm80_to_sm89INS1_16FlashAttnBwdSm80INS1_25CollectiveMainloopBwdSm80ILi2ELi2EN4cute5tupleIJNS5_1CILi128EEES8_NS7_ILi64EEEEEENS_10bfloat16_tEfNS_4arch4Sm80ELb0ELb1ELb1ELb1ELb0ELb0ELb0ELb0ELi2ELi4ELi4ELi4ELb0EEENS1_21CollectiveEpilogueBwdISA_SB_SD_Li256ELb1ELb0ELi2EEENS1_19SingleTileSchedulerILb1ELb0ELb0ELi128EEEEEEEEEvNT_6ParamsE$_ZN4cute3eso3ESOILb1ELb0EJNS_6LayoutINS_5tupleIJNS3_IJNS_1CILi2EEES5_EEES5_NS4_ILi8EEEEEENS3_IJNS3_IJNS_11ScaledBasisINS4_ILi1EEEJLi1EEEENS9_IS7_JLi0EEEEEEENS9_INS4_ILi64EEEJLi0EEEENS9_INS4_ILi16EEEJLi1EEEEEEEEENS_10ViewEngineINS_23ArithmeticTupleIteratorINS_15ArithmeticTupleIJiiEEEEEEEEEC2ERKSJ_RKSP_)
        /*d994*/ 	.word	0x00000000


	//----- nvinfo : EIATTR_FRAME_SIZE
	.align		4
.L_9294:
        /*d998*/ 	.byte	0x04, 0x11
        /*d99a*/ 	.short	(.L_9296 - .L_9295)
	.align		4
.L_9295:
        /*d99c*/ 	.word	index@($_ZN7cutlass13device_kernelIN5flash19enable_sm80_to_sm89INS1_16FlashAttnBwdSm80INS1_25CollectiveMainloopBwdSm80ILi2ELi2EN4cute5tupleIJNS5_1CILi128EEES8_NS7_ILi64EEEEEENS_10bfloat16_tEfNS_4arch4Sm80ELb0ELb1ELb1ELb1ELb0ELb0ELb0ELb0ELi2ELi4ELi4ELi4ELb0EEENS1_21CollectiveEpilogueBwdISA_SB_SD_Li256ELb1ELb0ELi2EEENS1_19SingleTileSchedulerILb1ELb0ELb0ELi128EEEEEEEEEvNT_6ParamsE$_ZN4cute3eso3ESOILb1ELb0EJNS_6LayoutINS_5tupleIJNS3_IJNS_1CILi2EEES5_EEENS4_ILi8EEEEEENS3_IJNS3_IJNS4_ILi1EEES5_EEENS4_ILi4EEEEEEEEiEEC2ERKSD_RKi)
        /*d9a0*/ 	.word	0x00000000


	//----- nvinfo : EIATTR_FRAME_SIZE
	.align		4
.L_9296:
        /*d9a4*/ 	.byte	0x04, 0x11
        /*d9a6*/ 	.short	(.L_9298 - .L_9297)
	.align		4
.L_9297:
        /*d9a8*/ 	.word	index@($_ZN7cutlass13device_kernelIN5flash19enable_sm80_to_sm89INS1_16FlashAttnBwdSm80INS1_25CollectiveMainloopBwdSm80ILi2ELi2EN4cute5tupleIJNS5_1CILi128EEES8_NS7_ILi64EEEEEENS_10bfloat16_tEfNS_4arch4Sm80ELb0ELb1ELb1ELb1ELb0ELb0ELb0ELb0ELi2ELi4ELi4ELi4ELb0EEENS1_21CollectiveEpilogueBwdISA_SB_SD_Li256ELb1ELb0ELi2EEENS1_19SingleTileSchedulerILb1ELb0ELb0ELi128EEEEEEEEEvNT_6ParamsE$_ZN4cute3eso3ESOILb1ELb0EJNS_6LayoutINS_5tupleIJNS3_IJNS_1CILi2EEES5_EEENS4_ILi8EEEEEENS3_IJNS3_IJNS4_ILi1EEES5_EEENS4_ILi4EEEEEEEENS_10ViewEngineIPN7cutlass10bfloat16_tEEEEEC2ERKSD_RKSI_)
        /*d9ac*/ 	.word	0x00000000


	//----- nvinfo : EIATTR_FRAME_SIZE
	.align		4
.L_9298:
        /*d9b0*/ 	.byte	0x04, 0x11
        /*d9b2*/ 	.short	(.L_9300 - .L_9299)
	.align		4
.L_9299:
        /*d9b4*/ 	.word	index@($_ZN7cutlass13device_kernelIN5flash19enable_sm80_to_sm89INS1_16FlashAttnBwdSm80INS1_25CollectiveMainloopBwdSm80ILi2ELi2EN4cute5tupleIJNS5_1CILi128EEES8_NS7_ILi64EEEEEENS_10bfloat16_tEfNS_4arch4Sm80ELb0ELb1ELb1ELb1ELb0ELb0ELb0ELb0ELi2ELi4ELi4ELi4ELb0EEENS1_21CollectiveEpilogueBwdISA_SB_SD_Li256ELb1ELb0ELi2EEENS1_19SingleTileSchedulerILb1ELb0ELb0ELi128EEEEEEEEEvNT_6ParamsE$_ZN4cute3eso3ESOILb1ELb0EJNS_6LayoutINS_5tupleIJNS3_IJNS_1CILi2EEES5_EEENS3_IJS5_NS4_ILi8EEEEEEEEENS3_IJNS3_IJS5_NS4_ILi4EEEEEENS3_IJNS4_ILi1EEES7_EEEEEEEENS_10ViewEngineIPfEEEEC2ERKSF_RKSI_)
        /*d9b8*/ 	.word	0x00000000


	//----- nvinfo : EIATTR_FRAME_SIZE
	.align		4
.L_9300:
        /*d9bc*/ 	.byte	0x04, 0x11
        /*d9be*/ 	.short	(.L_9302 - .L_9301)
	.align		4
.L_9301:
        /*d9c0*/ 	.word	index@($_ZN7cutlass13device_kernelIN5flash19enable_sm80_to_sm89INS1_16FlashAttnBwdSm80INS1_25CollectiveMainloopBwdSm80ILi2ELi2EN4cute5tupleIJNS5_1CILi128EEES8_NS7_ILi64EEEEEENS_10bfloat16_tEfNS_4arch4Sm80ELb0ELb1ELb1ELb1ELb0ELb0ELb0ELb0ELi2ELi4ELi4ELi4ELb0EEENS1_21CollectiveEpilogueBwdISA_SB_SD_Li256ELb1ELb0ELi2EEENS1_19SingleTileSchedulerILb1ELb0ELb0ELi128EEEEEEEEEvNT_6ParamsE$_ZN4cute3eso3ESOILb1ELb0EJNS_6LayoutINS_5tupleIJNS3_IJNS_1CILi2EEES5_EEENS3_IJS5_NS4_ILi8EEEEEEEEENS3_IJNS3_IJNS_11ScaledBasisIS7_JLi0EEEENSA_INS4_ILi64EEEJLi0EEEEEEENS3_IJNSA_INS4_ILi1EEEJLi1EEEENSA_INS4_ILi16EEEJLi1EEEEEEEEEEEENS_10ViewEngineINS_23ArithmeticTupleIteratorINS_15ArithmeticTupleIJiiEEEEEEEEEC2ERKSL_RKSR_)
        /*d9c4*/ 	.word	0x00000000


	//----- nvinfo : EIATTR_FRAME_SIZE
	.align		4
.L_9302:
        /*d9c8*/ 	.byte	0x04, 0x11
        /*d9ca*/ 	.short	(.L_9304 - .L_9303)
	.align		4
.L_9303:
        /*d9cc*/ 	.word	index@($_ZN7cutlass13device_kernelIN5flash19enable_sm80_to_sm89INS1_16FlashAttnBwdSm80INS1_25CollectiveMainloopBwdSm80ILi2ELi2EN4cute5tupleIJNS5_1CILi128EEES8_NS7_ILi64EEEEEENS_10bfloat16_tEfNS_4arch4Sm80ELb0ELb1ELb1ELb1ELb0ELb0ELb0ELb0ELi2ELi4ELi4ELi4ELb0EEENS1_21CollectiveEpilogueBwdISA_SB_SD_Li256ELb1ELb0ELi2EEENS1_19SingleTileSchedulerILb1ELb0ELb0ELi128EEEEEEEEEvNT_6ParamsE$_ZN4cute3eso3ESOILb1ELb0EJNS_6LayoutINS_5tupleIJNS3_IJNS_1CILi2EEES5_EEENS3_IJS5_NS4_ILi8EEEEEEEEENS3_IJNS3_IJNS_11ScaledBasisIS7_JLi0EEEENSA_INS4_ILi64EEEJLi0EEEEEEENS3_IJNSA_INS4_ILi1EEEJLi1EEEENSA_INS4_ILi16EEEJLi1EEEEEEEEEEEENS_10ViewEngineINS_23ArithmeticTupleIteratorINS_15ArithmeticTupleIJNS4_ILi0EEESP_EEEEEEEEEC2ERKSL_RKSS_)
        /*d9d0*/ 	.word	0x00000000


	//----- nvinfo : EIATTR_FRAME_SIZE
	.align		4
.L_9304:
        /*d9d4*/ 	.byte	0x04, 0x11
        /*d9d6*/ 	.short	(.L_9306 - .L_9305)
	.align		4
.L_9305:
        /*d9d8*/ 	.word	index@($_ZN7cutlass13device_kernelIN5flash19enable_sm80_to_sm89INS1_16FlashAttnBwdSm80INS1_25CollectiveMainloopBwdSm80ILi2ELi2EN4cute5tupleIJNS5_1CILi128EEES8_NS7_ILi64EEEEEENS_10bfloat16_tEfNS_4arch4Sm80ELb0ELb1ELb1ELb1ELb0ELb0ELb0ELb0ELi2ELi4ELi4ELi4ELb0EEENS1_21CollectiveEpilogueBwdISA_SB_SD_Li256ELb1ELb0ELi2EEENS1_19SingleTileSchedulerILb1ELb0ELb0ELi128EEEEEEEEEvNT_6ParamsE$_ZN4cute3eso3ESOILb1ELb0EJNS_6LayoutINS_5tupleIJNS3_IJNS_1CILi2EEES5_EEEEEENS3_IJNS3_IJNS4_ILi8EEENS4_ILi64EEEEEEEEEEEiEEC2ERKSC_RKi)
        /*d9dc*/ 	.word	0x00000000


	//----- nvinfo : EIATTR_FRAME_SIZE
	.align		4
.L_9306:
        /*d9e0*/ 	.byte	0x04, 0x11
        /*d9e2*/ 	.short	(.L_9308 - .L_9307)
	.align		4
.L_9307:
        /*d9e4*/ 	.word	index@($_ZN7cutlass13device_kernelIN5flash19enable_sm80_to_sm89INS1_16FlashAttnBwdSm80INS1_25CollectiveMainloopBwdSm80ILi2ELi2EN4cute5tupleIJNS5_1CILi128EEES8_NS7_ILi64EEEEEENS_10bfloat16_tEfNS_4arch4Sm80ELb0ELb1ELb1ELb1ELb0ELb0ELb0ELb0ELi2ELi4ELi4ELi4ELb0EEENS1_21CollectiveEpilogueBwdISA_SB_SD_Li256ELb1ELb0ELi2EEENS1_19SingleTileSchedulerILb1ELb0ELb0ELi128EEEEEEEEEvNT_6ParamsE$_ZN4cute3eso3ESOILb1ELb0EJNS_6LayoutINS_5tupleIJNS3_IJNS_1CILi2EEES5_EEEEEENS3_IJNS3_IJNS4_ILi8EEENS4_ILi64EEEEEEEEEEENS_10ViewEngineINS_8smem_ptrIPfEEEEEEC2ERKSC_RKSH_)
        /*d9e8*/ 	.word	0x00000000


	//----- nvinfo : EIATTR_FRAME_SIZE
	.align		4
.L_9308:
        /*d9ec*/ 	.byte	0x04, 0x11
        /*d9ee*/ 	.short	(.L_9310 - .L_9309)
	.align		4
.L_9309:
        /*d9f0*/ 	.word	index@($_ZN7cutlass13device_kernelIN5flash19enable_sm80_to_sm89INS1_16FlashAttnBwdSm80INS1_25CollectiveMainloopBwdSm80ILi2ELi2EN4cute5tupleIJNS5_1CILi128EEES8_NS7_ILi64EEEEEENS_10bfloat16_tEfNS_4arch4Sm80ELb0ELb1ELb1ELb1ELb0ELb0ELb0ELb0ELi2ELi4ELi4ELi4ELb0EEENS1_21CollectiveEpilogueBwdISA_SB_SD_Li256ELb1ELb0ELi2EEENS1_19SingleTileSchedulerILb1ELb0ELb0ELi128EEEEEEEEEvNT_6ParamsE$_ZN4cute3eso3ESOILb1ELb0EJNS_6LayoutINS_5tupleIJNS3_IJNS_1CILi2EEES5_EEEEEENS3_IJNS3_IJNS4_ILi1EEES5_EEEEEEEEiEEC2ERKSB_RKi)
        /*d9f4*/ 	.word	0x00000000


	//----- nvinfo : EIATTR_FRAME_SIZE
	.align		4
.L_9310:
        /*d9f8*/ 	.byte	0x04, 0x11
        /*d9fa*/ 	.short	(.L_9312 - .L_9311)
	.align		4
.L_9311:
        /*d9fc*/ 	.word	index@($_ZN7cutlass13device_kernelIN5flash19enable_sm80_to_sm89INS1_16FlashAttnBwdSm80INS1_25CollectiveMainloopBwdSm80ILi2ELi2EN4cute5tupleIJNS5_1CILi128EEES8_NS7_ILi64EEEEEENS_10bfloat16_tEfNS_4arch4Sm80ELb0ELb1ELb1ELb1ELb0ELb0ELb0ELb0ELi2ELi4ELi4ELi4ELb0EEENS1_21CollectiveEpilogueBwdISA_SB_SD_Li256ELb1ELb0ELi2EEENS1_19SingleTileSchedulerILb1ELb0ELb0ELi128EEEEEEEEEvNT_6ParamsE$_ZN4cute3eso3ESOILb1ELb0EJNS_6LayoutINS_5tupleIJNS3_IJNS_1CILi2EEES5_EEEEEENS3_IJNS3_IJNS4_ILi1EEES5_EEEEEEEENS_10ViewEngineIPfEEEEC2ERKSB_RKSE_)
        /*da00*/ 	.word	0x00000000


	//----- nvinfo : EIATTR_FRAME_SIZE
	.align		4
.L_9312:
        /*da04*/ 	.byte	0x04, 0x11
        /*da06*/ 	.short	(.L_9314 - .L_9313)
	.align		4
.L_9313:
        /*da08*/ 	.word	index@($_ZN7cutlass13device_kernelIN5flash19enable_sm80_to_sm89INS1_16FlashAttnBwdSm80INS1_25CollectiveMainloopBwdSm80ILi2ELi2EN4cute5tupleIJNS5_1CILi128EEES8_NS7_ILi64EEEEEENS_10bfloat16_tEfNS_4arch4Sm80ELb0ELb1ELb1ELb1ELb0ELb0ELb0ELb0ELi2ELi4ELi4ELi4ELb0EEENS1_21CollectiveEpilogueBwdISA_SB_SD_Li256ELb1ELb0ELi2EEENS1_19SingleTileSchedulerILb1ELb0ELb0ELi128EEEEEEEEEvNT_6ParamsE$_ZN4cute3eso3ESOILb1ELb0EJNS_6LayoutINS_5tupleIJNS3_IJNS_1CILi2EEES5_EEEEEENS3_IJNS3_IJNS4_ILi1EEES5_EEEEEEEENS_10ViewEngineIPN7cutlass10bfloat16_tEEEEEC2ERKSB_RKSG_)
        /*da0c*/ 	.word	0x00000000


	//----- nvinfo : EIATTR_FRAME_SIZE
	.align		4
.L_9314:
        /*da10*/ 	.byte	0x04, 0x11
        /*da12*/ 	.short	(.L_9316 - .L_9315)
	.align		4
.L_9315:
        /*da14*/ 	.word	index@($_ZN7cutlass13device_kernelIN5flash19enable_sm80_to_sm89INS1_16FlashAttnBwdSm80INS1_25CollectiveMainloopBwdSm80ILi2ELi2EN4cute5tupleIJNS5_1CILi128EEES8_NS7_ILi64EEEEEENS_10bfloat16_tEfNS_4arch4Sm80ELb0ELb1ELb1ELb1ELb0ELb0ELb0ELb0ELi2ELi4ELi4ELi4ELb0EEENS1_21CollectiveEpilogueBwdISA_SB_SD_Li256ELb1ELb0ELi2EEENS1_19SingleTileSchedulerILb1ELb0ELb0ELi128EEEEEEEEEvNT_6ParamsE$_ZN4cute3eso3ESOILb1ELb0EJNS_6LayoutINS_5tupleIJNS3_IJNS_1CILi2EEES5_EEEEEENS3_IJNS3_IJNS4_ILi1EEES5_EEEEEEEENS_10ViewEngineIPKfEEEEC2ERKSB_RKSF_)
        /*da18*/ 	.word	0x00000000


	//----- nvinfo : EIATTR_FRAME_SIZE
	.align		4
.L_9316:
        /*da1c*/ 	.byte	0x04, 0x11
        /*da1e*/ 	.short	(.L_9318 - .L_9317)
	.align		4
.L_9317:
        /*da20*/ 	.word	index@($_ZN7cutlass13device_kernelIN5flash19enable_sm80_to_sm89INS1_16FlashAttnBwdSm80INS1_25CollectiveMainloopBwdSm80ILi2ELi2EN4cute5tupleIJNS5_1CILi128EEES8_NS7_ILi64EEEEEENS_10bfloat16_tEfNS_4arch4Sm80ELb0ELb1ELb1ELb1ELb0ELb0ELb0ELb0ELi2ELi4ELi4ELi4ELb0EEENS1_21CollectiveEpilogueBwdISA_SB_SD_Li256ELb1ELb0ELi2EEENS1_19SingleTileSchedulerILb1ELb0ELb0ELi128EEEEEEEEEvNT_6ParamsE$_ZN4cute3eso3ESOILb1ELb0EJNS_6LayoutINS_5tupleIJNS3_IJNS_1CILi1EEES5_EEENS4_ILi32EEEEEENS3_IJNS3_IJNS4_ILi0EEES9_EEENS4_ILi256EEEEEEEEiEEC2ERKSD_RKi)
        /*da24*/ 	.word	0x00000000


	//----- nvinfo : EIATTR_FRAME_SIZE
	.align		4
.L_9318:
        /*da28*/ 	.byte	0x04, 0x11
        /*da2a*/ 	.short	(.L_9320 - .L_9319)
	.align		4
.L_9319:
        /*da2c*/ 	.word	index@($_ZN7cutlass13device_kernelIN5flash19enable_sm80_to_sm89INS1_16FlashAttnBwdSm80INS1_25CollectiveMainloopBwdSm80ILi2ELi2EN4cute5tupleIJNS5_1CILi128EEES8_NS7_ILi64EEEEEENS_10bfloat16_tEfNS_4arch4Sm80ELb0ELb1ELb1ELb1ELb0ELb0ELb0ELb0ELi2ELi4ELi4ELi4ELb0EEENS1_21CollectiveEpilogueBwdISA_SB_SD_Li256ELb1ELb0ELi2EEENS1_19SingleTileSchedulerILb1ELb0ELb0ELi128EEEEEEEEEvNT_6ParamsE$_ZN4cute3eso3ESOILb1ELb0EJNS_6LayoutINS_5tupleIJNS3_IJNS_1CILi1EEES5_EEENS4_ILi32EEEEEENS3_IJNS3_IJNS4_ILi0EEES9_EEENS4_ILi256EEEEEEEENS_10ViewEngineINS_8gmem_ptrIPfEEEEEEC2ERKSD_RKSI_)
        /*da30*/ 	.word	0x00000000


	//----- nvinfo : EIATTR_FRAME_SIZE
	.align		4
.L_9320:
        /*da34*/ 	.byte	0x04, 0x11
        /*da36*/ 	.short	(.L_9322 - .L_9321)
	.align		4
.L_9321:
        /*da38*/ 	.word	index@($_ZN7cutlass13device_kernelIN5flash19enable_sm80_to_sm89INS1_16FlashAttnBwdSm80INS1_25CollectiveMainloopBwdSm80ILi2ELi2EN4cute5tupleIJNS5_1CILi128EEES8_NS7_ILi64EEEEEENS_10bfloat16_tEfNS_4arch4Sm80ELb0ELb1ELb1ELb1ELb0ELb0ELb0ELb0ELi2ELi4ELi4ELi4ELb0EEENS1_21CollectiveEpilogueBwdISA_SB_SD_Li256ELb1ELb0ELi2EEENS1_19SingleTileSchedulerILb1ELb0ELb0ELi128EEEEEEEEEvNT_6ParamsE$_ZN4cute3eso3ESOILb1ELb0EJNS_6LayoutINS_5tupleIJNS3_IJNS_1CILi1EEES5_EEEEEENS3_IJNS3_IJS5_NS4_ILi0EEEEEEEEEEENS_10ViewEngineINS_8smem_ptrIPN7cutlass9uint128_tEEEEEEEC2ERKSB_RKSI_)
        /*da3c*/ 	.word	0x00000000


	//----- nvinfo : EIATTR_FRAME_SIZE
	.align		4
.L_9322:
        /*da40*/ 	.byte	0x04, 0x11
        /*da42*/ 	.short	(.L_9324 - .L_9323)
	.align		4
.L_9323:
        /*da44*/ 	.word	index@($_ZN7cutlass13device_kernelIN5flash19enable_sm80_to_sm89INS1_16FlashAttnBwdSm80INS1_25CollectiveMainloopBwdSm80ILi2ELi2EN4cute5tupleIJNS5_1CILi128EEES8_NS7_ILi64EEEEEENS_10bfloat16_tEfNS_4arch4Sm80ELb0ELb1ELb1ELb1ELb0ELb0ELb0ELb0ELi2ELi4ELi4ELi4ELb0EEENS1_21CollectiveEpilogueBwdISA_SB_SD_Li256ELb1ELb0ELi2EEENS1_19SingleTileSchedulerILb1ELb0ELb0ELi128EEEEEEEEEvNT_6ParamsE$_ZN4cute3eso3ESOILb1ELb0EJNS_6LayoutINS_5tupleIJNS3_IJNS_1CILi1EEES5_EEEEEENS3_IJNS3_IJS5_NS4_ILi0EEEEEEEEEEENS_10ViewEngineINS_8gmem_ptrIPKN7cutlass9uint128_tEEEEEEEC2ERKSB_RKSJ_)
        /*da48*/ 	.word	0x00000000


	//----- nvinfo : EIATTR_FRAME_SIZE
	.align		4
.L_9324:
        /*da4c*/ 	.byte	0x04, 0x11
        /*da4e*/ 	.short	(.L_9326 - .L_9325)
	.align		4
.L_9325:
        /*da50*/ 	.word	index@($_ZN7cutlass13device_kernelIN5flash19enable_sm80_to_sm89INS1_16FlashAttnBwdSm80INS1_25CollectiveMainloopBwdSm80ILi2ELi2EN4cute5tupleIJNS5_1CILi128EEES8_NS7_ILi64EEEEEENS_10bfloat16_tEfNS_4arch4Sm80ELb0ELb1ELb1ELb1ELb0ELb0ELb0ELb0ELi2ELi4ELi4ELi4ELb0EEENS1_21CollectiveEpilogueBwdISA_SB_SD_Li256ELb1ELb0ELi2EEENS1_19SingleTileSchedulerILb1ELb0ELb0ELi128EEEEEEEEEvNT_6ParamsE$_ZN4cute3eso3ESOILb1ELb0EJNS_6LayoutINS_5tupleIJNS3_IJNS_1CILi1EEENS4_ILi4EEEEEENS4_ILi2EEES6_EEENS3_IJNS3_IJNS4_ILi0EEES5_EEES6_NS4_ILi8EEEEEEEENS_10ViewEngineIPfEEEEC2ERKSE_RKSH_)
        /*da54*/ 	.word	0x00000000


	//----- nvinfo : EIATTR_FRAME_SIZE
	.align		4
.L_9326:
        /*da58*/ 	.byte	0x04, 0x11
        /*da5a*/ 	.short	(.L_9328 - .L_9327)
	.align		4
.L_9327:
        /*da5c*/ 	.word	index@($_ZN7cutlass13device_kernelIN5flash19enable_sm80_to_sm89INS1_16FlashAttnBwdSm80INS1_25CollectiveMainloopBwdSm80ILi2ELi2EN4cute5tupleIJNS5_1CILi128EEES8_NS7_ILi64EEEEEENS_10bfloat16_tEfNS_4arch4Sm80ELb0ELb1ELb1ELb1ELb0ELb0ELb0ELb0ELi2ELi4ELi4ELi4ELb0EEENS1_21CollectiveEpilogueBwdISA_SB_SD_Li256ELb1ELb0ELi2EEENS1_19SingleTileSchedulerILb1ELb0ELb0ELi128EEEEEEEEEvNT_6ParamsE$_ZN4cute3eso3ESOILb1ELb0EJNS_6LayoutINS_5tupleIJNS3_IJNS_1CILi1EEENS4_ILi2EEES6_EEEEEENS3_IJNS3_IJS5_S5_S6_EEEEEEEENS_10ViewEngineIPjEEEEC2ERKSB_RKSE_)
        /*da60*/ 	.word	0x00000000


	//----- nvinfo : EIATTR_FRAME_SIZE
	.align		4
.L_9328:
        /*da64*/ 	.byte	0x04, 0x11
        /*da66*/ 	.short	(.L_9330 - .L_9329)
	.align		4
.L_9329:
        /*da68*/ 	.word	index@($_ZN7cutlass13device_kernelIN5flash19enable_sm80_to_sm89INS1_16FlashAttnBwdSm80INS1_25CollectiveMainloopBwdSm80ILi2ELi2EN4cute5tupleIJNS5_1CILi128EEES8_NS7_ILi64EEEEEENS_10bfloat16_tEfNS_4arch4Sm80ELb0ELb1ELb1ELb1ELb0ELb0ELb0ELb0ELi2ELi4ELi4ELi4ELb0EEENS1_21CollectiveEpilogueBwdISA_SB_SD_Li256ELb1ELb0ELi2EEENS1_19SingleTileSchedulerILb1ELb0ELb0ELi128EEEEEEEEEvNT_6ParamsE$_ZN4cute3eso3ESOILb1ELb0EJNS_6LayoutINS_5tupleIJNS3_IJNS_1CILi1EEENS4_ILi2EEEEEES6_NS4_ILi8EEEEEENS3_IJNS3_IJS5_S5_EEES6_NS4_ILi4EEEEEEEENS_10ViewEngineIPN7cutlass5ArrayINSF_10bfloat16_tELi2ELb0EEEEEEEC2ERKSD_RKSK_)
        /*da6c*/ 	.word	0x00000000


	//----- nvinfo : EIATTR_FRAME_SIZE
	.align		4
.L_9330:
        /*da70*/ 	.byte	0x04, 0x11
        /*da72*/ 	.short	(.L_9332 - .L_9331)
	.align		4
.L_9331:
        /*da74*/ 	.word	index@($_ZN7cutlass13device_kernelIN5flash19enable_sm80_to_sm89INS1_16FlashAttnBwdSm80INS1_25CollectiveMainloopBwdSm80ILi2ELi2EN4cute5tupleIJNS5_1CILi128EEES8_NS7_ILi64EEEEEENS_10bfloat16_tEfNS_4arch4Sm80ELb0ELb1ELb1ELb1ELb0ELb0ELb0ELb0ELi2ELi4ELi4ELi4ELb0EEENS1_21CollectiveEpilogueBwdISA_SB_SD_Li256ELb1ELb0ELi2EEENS1_19SingleTileSchedulerILb1ELb0ELb0ELi128EEEEEEEEEvNT_6ParamsE$_ZN4cute3eso3ESOILb1ELb0EJNS_6LayoutINS_5tupleIJNS3_IJNS_1CILi1EEENS4_ILi2EEEEEES6_NS4_ILi8EEEEEENS3_IJNS3_IJS5_S5_EEES6_NS4_ILi4EEEEEEEENS_10ViewEngineIPKN7cutlass5ArrayIfLi2ELb1EEEEEEEC2ERKSD_RKSK_)
        /*da78*/ 	.word	0x00000000


	//----- nvinfo : EIATTR_FRAME_SIZE
	.align		4
.L_9332:
        /*da7c*/ 	.byte	0x04, 0x11
        /*da7e*/ 	.short	(.L_9334 - .L_9333)
	.align		4
.L_9333:
        /*da80*/ 	.word	index@($_ZN7cutlass13device_kernelIN5flash19enable_sm80_to_sm89INS1_16FlashAttnBwdSm80INS1_25CollectiveMainloopBwdSm80ILi2ELi2EN4cute5tupleIJNS5_1CILi128EEES8_NS7_ILi64EEEEEENS_10bfloat16_tEfNS_4arch4Sm80ELb0ELb1ELb1ELb1ELb0ELb0ELb0ELb0ELi2ELi4ELi4ELi4ELb0EEENS1_21CollectiveEpilogueBwdISA_SB_SD_Li256ELb1ELb0ELi2EEENS1_19SingleTileSchedulerILb1ELb0ELb0ELi128EEEEEEEEEvNT_6ParamsE$_ZN4cute3eso3ESOILb1ELb0EJNS_6LayoutINS_5tupleIJNS3_IJNS_1CILi1EEENS4_ILi2EEEEEEEEENS3_IJNS3_IJS5_S5_EEEEEEEENS_10ViewEngineIPjEEEEC2ERKSB_RKSE_)
        /*da84*/ 	.word	0x00000000


	//----- nvinfo : EIATTR_FRAME_SIZE
	.align		4
.L_9334:
        /*da88*/ 	.byte	0x04, 0x11
        /*da8a*/ 	.short	(.L_9336 - .L_9335)
	.align		4
.L_9335:
        /*da8c*/ 	.word	index@($_ZN7cutlass13device_kernelIN5flash19enable_sm80_to_sm89INS1_16FlashAttnBwdSm80INS1_25CollectiveMainloopBwdSm80ILi2ELi2EN4cute5tupleIJNS5_1CILi128EEES8_NS7_ILi64EEEEEENS_10bfloat16_tEfNS_4arch4Sm80ELb0ELb1ELb1ELb1ELb0ELb0ELb0ELb0ELi2ELi4ELi4ELi4ELb0EEENS1_21CollectiveEpilogueBwdISA_SB_SD_Li256ELb1ELb0ELi2EEENS1_19SingleTileSchedulerILb1ELb0ELb0ELi128EEEEEEEEEvNT_6ParamsE$_ZN4cute3eso3ESOILb1ELb0EJNS_6LayoutINS_5tupleIJNS3_IJNS_1CILi1EEENS3_IJNS4_ILi4EEENS4_ILi2EEEEEEEEES7_S6_EEENS3_IJNS3_IJNS4_ILi0EEENS3_IJS5_NS4_ILi8EEEEEEEEES6_NS4_ILi16EEEEEEEENS_10ViewEngineIPN7cutlass10bfloat16_tEEEEEC2ERKSH_RKSM_)
        /*da90*/ 	.word	0x00000000


	//----- nvinfo : EIATTR_FRAME_SIZE
	.align		4
.L_9336:
        /*da94*/ 	.byte	0x04, 0x11
        /*da96*/ 	.short	(.L_9338 - .L_9337)
	.align		4
.L_9337:
        /*da98*/ 	.word	index@($_ZN7cutlass13device_kernelIN5flash19enable_sm80_to_sm89INS1_16FlashAttnBwdSm80INS1_25CollectiveMainloopBwdSm80ILi2ELi2EN4cute5tupleIJNS5_1CILi128EEES8_NS7_ILi64EEEEEENS_10bfloat16_tEfNS_4arch4Sm80ELb0ELb1ELb1ELb1ELb0ELb0ELb0ELb0ELi2ELi4ELi4ELi4ELb0EEENS1_21CollectiveEpilogueBwdISA_SB_SD_Li256ELb1ELb0ELi2EEENS1_19SingleTileSchedulerILb1ELb0ELb0ELi128EEEEEEEEEvNT_6ParamsE$_ZN4cute3eso3ESOILb1ELb0EJNS_6LayoutINS_5tupleIJNS3_IJNS_1CILi1EEENS3_IJNS4_ILi2EEES6_EEEEEES6_NS4_ILi4EEEEEENS3_IJNS3_IJNS4_ILi0EEENS3_IJS5_S9_EEEEEES6_NS4_ILi8EEEEEEEENS_10ViewEngineIPjEEEEC2ERKSG_RKSJ_)
        /*da9c*/ 	.word	0x00000000


	//----- nvinfo : EIATTR_FRAME_SIZE
	.align		4
.L_9338:
        /*daa0*/ 	.byte	0x04, 0x11
        /*daa2*/ 	.short	(.L_9340 - .L_9339)
	.align		4
.L_9339:
        /*daa4*/ 	.word	index@($_ZN7cutlass13device_kernelIN5flash19enable_sm80_to_sm89INS1_16FlashAttnBwdSm80INS1_25CollectiveMainloopBwdSm80ILi2ELi2EN4cute5tupleIJNS5_1CILi128EEES8_NS7_ILi64EEEEEENS_10bfloat16_tEfNS_4arch4Sm80ELb0ELb1ELb1ELb1ELb0ELb0ELb0ELb0ELi2ELi4ELi4ELi4ELb0EEENS1_21CollectiveEpilogueBwdISA_SB_SD_Li256ELb1ELb0ELi2EEENS1_19SingleTileSchedulerILb1ELb0ELb0ELi128EEEEEEEEEvNT_6ParamsE$_ZN4cute3eso3ESOILb1ELb0EJNS_6LayoutINS_5tupleIJNS3_IJNS3_IJNS_1CILi8EEENS4_ILi1EEEEEES6_EEENS3_IJNS3_IJS6_S6_EEENS4_ILi4EEEEEEEEENS3_IJNS3_IJNS3_IJS6_NS4_ILi0EEEEEESD_EEENS3_IJNS3_IJSD_SD_EEES5_EEEEEEEENS_10ViewEngineIPN7cutlass10bfloat16_tEEEEEC2ERKSJ_RKSO_)
        /*daa8*/ 	.word	0x00000000


	//----- nvinfo : EIATTR_FRAME_SIZE
	.align		4
.L_9340:
        /*daac*/ 	.byte	0x04, 0x11
        /*daae*/ 	.short	(.L_9342 - .L_9341)
	.align		4
.L_9341:
        /*dab0*/ 	.word	index@($_ZN7cutlass13device_kernelIN5flash19enable_sm80_to_sm89INS1_16FlashAttnBwdSm80INS1_25CollectiveMainloopBwdSm80ILi2ELi2EN4cute5tupleIJNS5_1CILi128EEES8_NS7_ILi64EEEEEENS_10bfloat16_tEfNS_4arch4Sm80ELb0ELb1ELb1ELb1ELb0ELb0ELb0ELb0ELi2ELi4ELi4ELi4ELb0EEENS1_21CollectiveEpilogueBwdISA_SB_SD_Li256ELb1ELb0ELi2EEENS1_19SingleTileSchedulerILb1ELb0ELb0ELi128EEEEEEEEEvNT_6ParamsE$_ZN4cute3eso3ESOILb1ELb0EJNS_6LayoutINS_5tupleIJNS3_IJNS3_IJNS_1CILi8EEENS4_ILi1EEEEEES6_EEENS3_IJNS3_IJS6_S6_EEENS4_ILi4EEEEEEEEENS3_IJNS3_IJNS3_IJS6_NS4_ILi0EEEEEESD_EEENS3_IJNS3_IJSD_SD_EEENS4_ILi2048EEEEEEEEEEENS_10ViewEngineINS_8smem_ptrIPN7cutlass10bfloat16_tEEEEEEEC2ERKSK_RKSR_)
        /*dab4*/ 	.word	0x00000000


	//----- nvinfo : EIATTR_FRAME_SIZE
	.align		4
.L_9342:
        /*dab8*/ 	.byte	0x04, 0x11
        /*daba*/ 	.short	(.L_9344 - .L_9343)
	.align		4
.L_9343:
        /*dabc*/ 	.word	index@($_ZN7cutlass13device_kernelIN5flash19enable_sm80_to_sm89INS1_16FlashAttnBwdSm80INS1_25CollectiveMainloopBwdSm80ILi2ELi2EN4cute5tupleIJNS5_1CILi128EEES8_NS7_ILi64EEEEEENS_10bfloat16_tEfNS_4arch4Sm80ELb0ELb1ELb1ELb1ELb0ELb0ELb0ELb0ELi2ELi4ELi4ELi4ELb0EEENS1_21CollectiveEpilogueBwdISA_SB_SD_Li256ELb1ELb0ELi2EEENS1_19SingleTileSchedulerILb1ELb0ELb0ELi128EEEEEEEEEvNT_6ParamsE$_ZN4cute3eso3ESOILb1ELb0EJNS_6LayoutINS_5tupleIJNS3_IJNS3_IJNS_1CILi8EEENS4_ILi1EEEEEES6_EEENS3_IJNS3_IJS6_S6_EEENS4_ILi2EEEEEEEEENS3_IJNS3_IJNS3_IJS6_NS4_ILi0EEEEEESD_EEENS3_IJNS3_IJSD_SD_EEES5_EEEEEEEENS_10ViewEngineIPN7cutlass10bfloat16_tEEEEEC2ERKSJ_RKSO_)
        /*dac0*/ 	.word	0x00000000


	//----- nvinfo : EIATTR_FRAME_SIZE
	.align		4
.L_9344:
        /*dac4*/ 	.byte	0x04, 0x11
        /*dac6*/ 	.short	(.L_9346 - .L_9345)
	.align		4
.L_9345:
        /*dac8*/ 	.word	index@($_ZN7cutlass13device_kernelIN5flash19enable_sm80_to_sm89INS1_16FlashAttnBwdSm80INS1_25CollectiveMainloopBwdSm80ILi2ELi2EN4cute5tupleIJNS5_1CILi128EEES8_NS7_ILi64EEEEEENS_10bfloat16_tEfNS_4arch4Sm80ELb0ELb1ELb1ELb1ELb0ELb0ELb0ELb0ELi2ELi4ELi4ELi4ELb0EEENS1_21CollectiveEpilogueBwdISA_SB_SD_Li256ELb1ELb0ELi2EEENS1_19SingleTileSchedulerILb1ELb0ELb0ELi128EEEEEEEEEvNT_6ParamsE$_ZN4cute3eso3ESOILb1ELb0EJNS_6LayoutINS_5tupleIJNS3_IJNS3_IJNS_1CILi8EEENS4_ILi1EEEEEES6_EEENS3_IJNS3_IJS6_S6_EEENS4_ILi2EEEEEEEEENS3_IJNS3_IJNS3_IJS6_NS4_ILi0EEEEEESD_EEENS3_IJNS3_IJSD_SD_EEENS4_ILi8192EEEEEEEEEEENS_10ViewEngineINS_8smem_ptrIPN7cutlass10bfloat16_tEEEEEEEC2ERKSK_RKSR_)
        /*dacc*/ 	.word	0x00000000


	//----- nvinfo : EIATTR_FRAME_SIZE
	.align		4
.L_9346:
        /*dad0*/ 	.byte	0x04, 0x11
        /*dad2*/ 	.short	(.L_9348 - .L_9347)
	.align		4
.L_9347:
        /*dad4*/ 	.word	index@($_ZN7cutlass13device_kernelIN5flash19enable_sm80_to_sm89INS1_16FlashAttnBwdSm80INS1_25CollectiveMainloopBwdSm80ILi2ELi2EN4cute5tupleIJNS5_1CILi128EEES8_NS7_ILi64EEEEEENS_10bfloat16_tEfNS_4arch4Sm80ELb0ELb1ELb1ELb1ELb0ELb0ELb0ELb0ELi2ELi4ELi4ELi4ELb0EEENS1_21CollectiveEpilogueBwdISA_SB_SD_Li256ELb1ELb0ELi2EEENS1_19SingleTileSchedulerILb1ELb0ELb0ELi128EEEEEEEEEvNT_6ParamsE$_ZN4cute3eso3ESOILb1ELb0EJNS_6LayoutINS_5tupleIJNS3_IJNS3_IJNS_1CILi8EEENS4_ILi1EEEEEES6_EEENS3_IJNS3_IJS6_S6_EEENS4_ILi2EEEEEEEEENS3_IJNS3_IJNS3_IJS6_NS4_ILi0EEEEEESD_EEENS3_IJNS3_IJSD_SD_EEENS4_ILi64EEEEEEEEEEENS_10ViewEngineIPN7cutlass10bfloat16_tEEEEEC2ERKSK_RKSP_)
        /*dad8*/ 	.word	0x00000000


	//----- nvinfo : EIATTR_FRAME_SIZE
	.align		4
.L_9348:
        /*dadc*/ 	.byte	0x04, 0x11
        /*dade*/ 	.short	(.L_9350 - .L_9349)
	.align		4
.L_9349:
        /*dae0*/ 	.word	index@($_ZN7cutlass13device_kernelIN5flash19enable_sm80_to_sm89INS1_16FlashAttnBwdSm80INS1_25CollectiveMainloopBwdSm80ILi2ELi2EN4cute5tupleIJNS5_1CILi128EEES8_NS7_ILi64EEEEEENS_10bfloat16_tEfNS_4arch4Sm80ELb0ELb1ELb1ELb1ELb0ELb0ELb0ELb0ELi2ELi4ELi4ELi4ELb0EEENS1_21CollectiveEpilogueBwdISA_SB_SD_Li256ELb1ELb0ELi2EEENS1_19SingleTileSchedulerILb1ELb0ELb0ELi128EEEEEEEEEvNT_6ParamsE$_ZN4cute3eso3ESOILb1ELb0EJNS_6LayoutINS_5tupleIJNS3_IJNS3_IJNS_1CILi8EEENS4_ILi1EEEEEES6_EEENS3_IJNS3_IJS6_S6_EEENS4_ILi2EEEEEEEEENS3_IJNS3_IJNS3_IJS6_NS4_ILi0EEEEEESD_EEENS3_IJNS3_IJSD_SD_EEENS4_ILi4096EEEEEEEEEEENS_10ViewEngineINS_8smem_ptrIPN7cutlass10bfloat16_tEEEEEEEC2ERKSK_RKSR_)
        /*dae4*/ 	.word	0x00000000


	//----- nvinfo : EIATTR_FRAME_SIZE
	.align		4
.L_9350:
        /*dae8*/ 	.byte	0x04, 0x11
        /*daea*/ 	.short	(.L_9352 - .L_9351)
	.align		4
.L_9351:
        /*daec*/ 	.word	index@($_ZN7cutlass13device_kernelIN5flash19enable_sm80_to_sm89INS1_16FlashAttnBwdSm80INS1_25CollectiveMainloopBwdSm80ILi2ELi2EN4cute5tupleIJNS5_1CILi128EEES8_NS7_ILi64EEEEEENS_10bfloat16_tEfNS_4arch4Sm80ELb0ELb1ELb1ELb1ELb0ELb0ELb0ELb0ELi2ELi4ELi4ELi4ELb0EEENS1_21CollectiveEpilogueBwdISA_SB_SD_Li256ELb1ELb0ELi2EEENS1_19SingleTileSchedulerILb1ELb0ELb0ELi128EEEEEEEEEvNT_6ParamsE$_ZN4cute3eso3ESOILb1ELb0EJNS_6LayoutINS_5tupleIJNS3_IJNS3_IJNS_1CILi4EEENS4_ILi8EEEEEENS3_IJS5_NS4_ILi2EEEEEEEEENS3_IJNS3_IJS8_S8_EEENS3_IJS8_S6_EEEEEEEEENS3_IJNS3_IJNS3_IJNS_11ScaledBasisIS8_JLi1EEEENSF_INS4_ILi1EEEJLi0EEEEEEENS3_IJNSF_INS4_ILi16EEEJLi0EEEENSF_IS6_JLi1EEEEEEEEEENS3_IJNS3_IJNSF_ISH_JLi1EEEENSF_IS6_JLi0EEEEEEENS3_IJNSF_INS4_ILi64EEEJLi0EEEENSF_ISK_JLi1EEEEEEEEEEEEEEENS_10ViewEngineINS_23ArithmeticTupleIteratorINS_15ArithmeticTupleIJNS4_ILi0EEES12_EEEEEEEEEC2ERKSY_RKS15_)
        /*daf0*/ 	.word	0x00000000


	//----- nvinfo : EIATTR_FRAME_SIZE
	.align		4
.L_9352:
        /*daf4*/ 	.byte	0x04, 0x11
        /*daf6*/ 	.short	(.L_9354 - .L_9353)
	.align		4
.L_9353:
        /*daf8*/ 	.word	index@($_ZN7cutlass13device_kernelIN5flash19enable_sm80_to_sm89INS1_16FlashAttnBwdSm80INS1_25CollectiveMainloopBwdSm80ILi2ELi2EN4cute5tupleIJNS5_1CILi128EEES8_NS7_ILi64EEEEEENS_10bfloat16_tEfNS_4arch4Sm80ELb0ELb1ELb1ELb1ELb0ELb0ELb0ELb0ELi2ELi4ELi4ELi4ELb0EEENS1_21CollectiveEpilogueBwdISA_SB_SD_Li256ELb1ELb0ELi2EEENS1_19SingleTileSchedulerILb1ELb0ELb0ELi128EEEEEEEEEvNT_6ParamsE$_ZN4cute3eso3ESOILb1ELb0EJNS_6LayoutINS_5tupleIJNS3_IJNS3_IJNS_1CILi4EEENS4_ILi2EEEEEENS4_ILi1EEEEEES6_NS4_ILi8EEEEEENS3_IJNS3_IJNS3_IJS8_NS4_ILi32EEEEEENS4_ILi0EEEEEENS4_ILi64EEES5_EEEEENS_10ViewEngineIPN7cutlass10bfloat16_tEEEEEC2ERKSI_RKSN_)
        /*dafc*/ 	.word	0x00000000


	//----- nvinfo : EIATTR_FRAME_SIZE
	.align		4
.L_9354:
        /*db00*/ 	.byte	0x04, 0x11
        /*db02*/ 	.short	(.L_9356 - .L_9355)
	.align		4
.L_9355:
        /*db04*/ 	.word	index@($_ZN7cutlass13device_kernelIN5flash19enable_sm80_to_sm89INS1_16FlashAttnBwdSm80INS1_25CollectiveMainloopBwdSm80ILi2ELi2EN4cute5tupleIJNS5_1CILi128EEES8_NS7_ILi64EEEEEENS_10bfloat16_tEfNS_4arch4Sm80ELb0ELb1ELb1ELb1ELb0ELb0ELb0ELb0ELi2ELi4ELi4ELi4ELb0EEENS1_21CollectiveEpilogueBwdISA_SB_SD_Li256ELb1ELb0ELi2EEENS1_19SingleTileSchedulerILb1ELb0ELb0ELi128EEEEEEEEEvNT_6ParamsE$_ZN4cute3eso3ESOILb1ELb0EJNS_6LayoutINS_5tupleIJNS3_IJNS3_IJNS_1CILi4EEENS4_ILi2EEEEEENS4_ILi1EEEEEES6_EEENS3_IJNS3_IJNS3_IJS8_NS4_ILi32EEEEEENS4_ILi0EEEEEENS4_ILi64EEEEEEEEiEEC2ERKSH_RKi)
        /*db08*/ 	.word	0x00000000


	//----- nvinfo : EIATTR_FRAME_SIZE
	.align		4
.L_9356:
        /*db0c*/ 	.byte	0x04, 0x11
        /*db0e*/ 	.short	(.L_9358 - .L_9357)
	.align		4
.L_9357:
        /*db10*/ 	.word	index@($_ZN7cutlass13device_kernelIN5flash19enable_sm80_to_sm89INS1_16FlashAttnBwdSm80INS1_25CollectiveMainloopBwdSm80ILi2ELi2EN4cute5tupleIJNS5_1CILi128EEES8_NS7_ILi64EEEEEENS_10bfloat16_tEfNS_4arch4Sm80ELb0ELb1ELb1ELb1ELb0ELb0ELb0ELb0ELi2ELi4ELi4ELi4ELb0EEENS1_21CollectiveEpilogueBwdISA_SB_SD_Li256ELb1ELb0ELi2EEENS1_19SingleTileSchedulerILb1ELb0ELb0ELi128EEEEEEEEEvNT_6ParamsE$_ZN4cute3eso3ESOILb1ELb0EJNS_6LayoutINS_5tupleIJNS3_IJNS3_IJNS_1CILi4EEENS4_ILi2EEEEEENS4_ILi1EEEEEES6_EEENS3_IJNS3_IJNS3_IJS8_NS4_ILi32EEEEEENS4_ILi0EEEEEENS4_ILi64EEEEEEEENS_10ViewEngineIPN7cutlass10bfloat16_tEEEEEC2ERKSH_RKSM_)
        /*db14*/ 	.word	0x00000000


	//----- nvinfo : EIATTR_FRAME_SIZE
	.align		4
.L_9358:
        /*db18*/ 	.byte	0x04, 0x11
        /*db1a*/ 	.short	(.L_9360 - .L_9359)
	.align		4
.L_9359:
        /*db1c*/ 	.word	index@($_ZN7cutlass13device_kernelIN5flash19enable_sm80_to_sm89INS1_16FlashAttnBwdSm80INS1_25CollectiveMainloopBwdSm80ILi2ELi2EN4cute5tupleIJNS5_1CILi128EEES8_NS7_ILi64EEEEEENS_10bfloat16_tEfNS_4arch4Sm80ELb0ELb1ELb1ELb1ELb0ELb0ELb0ELb0ELi2ELi4ELi4ELi4ELb0EEENS1_21CollectiveEpilogueBwdISA_SB_SD_Li256ELb1ELb0ELi2EEENS1_19SingleTileSchedulerILb1ELb0ELb0ELi128EEEEEEEEEvNT_6ParamsE$_ZN4cute3eso3ESOILb1ELb0EJNS_6LayoutINS_5tupleIJNS3_IJNS3_IJNS_1CILi4EEENS4_ILi2EEEEEENS4_ILi1EEEEEENS3_IJS6_EEEEEENS3_IJNS3_IJNS3_IJS8_NS4_ILi32EEEEEENS4_ILi0EEEEEENS3_IJNS4_ILi64EEEEEEEEEEENS_10ViewEngineIPN7cutlass10bfloat16_tEEEEEC2ERKSJ_RKSO_)
        /*db20*/ 	.word	0x00000000


	//----- nvinfo : EIATTR_FRAME_SIZE
	.align		4
.L_9360:
        /*db24*/ 	.byte	0x04, 0x11
        /*db26*/ 	.short	(.L_9362 - .L_9361)
	.align		4
.L_9361:
        /*db28*/ 	.word	index@($_ZN7cutlass13device_kernelIN5flash19enable_sm80_to_sm89INS1_16FlashAttnBwdSm80INS1_25CollectiveMainloopBwdSm80ILi2ELi2EN4cute5tupleIJNS5_1CILi128EEES8_NS7_ILi64EEEEEENS_10bfloat16_tEfNS_4arch4Sm80ELb0ELb1ELb1ELb1ELb0ELb0ELb0ELb0ELi2ELi4ELi4ELi4ELb0EEENS1_21CollectiveEpilogueBwdISA_SB_SD_Li256ELb1ELb0ELi2EEENS1_19SingleTileSchedulerILb1ELb0ELb0ELi128EEEEEEEEEvNT_6ParamsE$_ZN4cute3eso3ESOILb1ELb0EJNS_6LayoutINS_5tupleIJNS3_IJNS3_IJNS_1CILi4EEENS4_ILi2EEEEEENS4_ILi1EEEEEEEEENS3_IJNS3_IJNS3_IJS8_NS4_ILi32EEEEEENS4_ILi0EEEEEEEEEEEiEEC2ERKSG_RKi)
        /*db2c*/ 	.word	0x00000000


	//----- nvinfo : EIATTR_FRAME_SIZE
	.align		4
.L_9362:
        /*db30*/ 	.byte	0x04, 0x11
        /*db32*/ 	.short	(.L_9364 - .L_9363)
	.align		4
.L_9363:
        /*db34*/ 	.word	index@($_ZN7cutlass13device_kernelIN5flash19enable_sm80_to_sm89INS1_16FlashAttnBwdSm80INS1_25CollectiveMainloopBwdSm80ILi2ELi2EN4cute5tupleIJNS5_1CILi128EEES8_NS7_ILi64EEEEEENS_10bfloat16_tEfNS_4arch4Sm80ELb0ELb1ELb1ELb1ELb0ELb0ELb0ELb0ELi2ELi4ELi4ELi4ELb0EEENS1_21CollectiveEpilogueBwdISA_SB_SD_Li256ELb1ELb0ELi2EEENS1_19SingleTileSchedulerILb1ELb0ELb0ELi128EEEEEEEEEvNT_6ParamsE$_ZN4cute3eso3ESOILb1ELb0EJNS_6LayoutINS_5tupleIJNS3_IJNS3_IJNS_1CILi4EEENS4_ILi2EEEEEENS4_ILi1EEEEEEEEENS3_IJNS3_IJNS3_IJS8_NS4_ILi32EEEEEENS4_ILi0EEEEEEEEEEENS_10ViewEngineIPN7cutlass10bfloat16_tEEEEEC2ERKSG_RKSL_)
        /*db38*/ 	.word	0x00000000


	//----- nvinfo : EIATTR_FRAME_SIZE
	.align		4
.L_9364:
        /*db3c*/ 	.byte	0x04, 0x11
        /*db3e*/ 	.short	(.L_9366 - .L_9365)
	.align		4
.L_9365:
        /*db40*/ 	.word	index@($_ZN7cutlass13device_kernelIN5flash19enable_sm80_to_sm89INS1_16FlashAttnBwdSm80INS1_25CollectiveMainloopBwdSm80ILi2ELi2EN4cute5tupleIJNS5_1CILi128EEES8_NS7_ILi64EEEEEENS_10bfloat16_tEfNS_4arch4Sm80ELb0ELb1ELb1ELb1ELb0ELb0ELb0ELb0ELi2ELi4ELi4ELi4ELb0EEENS1_21CollectiveEpilogueBwdISA_SB_SD_Li256ELb1ELb0ELi2EEENS1_19SingleTileSchedulerILb1ELb0ELb0ELi128EEEEEEEEEvNT_6ParamsE$_ZN4cute3eso3ESOILb1ELb0EJNS_6LayoutINS_5tupleIJNS3_IJNS3_IJNS_1CILi2EEES5_EEENS4_ILi1EEEEEEEEENS3_IJNS3_IJNS3_IJS7_NS4_ILi16EEEEEENS4_ILi0EEEEEEEEEEENS_10ViewEngineIPjEEEEC2ERKSF_RKSI_)
        /*db44*/ 	.word	0x00000000


	//----- nvinfo : EIATTR_FRAME_SIZE
	.align		4
.L_9366:
        /*db48*/ 	.byte	0x04, 0x11
        /*db4a*/ 	.short	(.L_9368 - .L_9367)
	.align		4
.L_9367:
        /*db4c*/ 	.word	index@($_ZN7cutlass13device_kernelIN5flash19enable_sm80_to_sm89INS1_16FlashAttnBwdSm80INS1_25CollectiveMainloopBwdSm80ILi2ELi2EN4cute5tupleIJNS5_1CILi128EEES8_NS7_ILi64EEEEEENS_10bfloat16_tEfNS_4arch4Sm80ELb0ELb1ELb1ELb1ELb0ELb0ELb0ELb0ELi2ELi4ELi4ELi4ELb0EEENS1_21CollectiveEpilogueBwdISA_SB_SD_Li256ELb1ELb0ELi2EEENS1_19SingleTileSchedulerILb1ELb0ELb0ELi128EEEEEEEEEvNT_6ParamsE$_ZN4cute3eso3ESOILb1ELb0EJNS_6LayoutINS_5tupleIJNS3_IJNS3_IJNS3_IJNS_1CILi4EEENS4_ILi2EEEEEENS4_ILi1EEEEEES8_EEENS3_IJNS3_IJNS3_IJS8_S8_EEES8_EEES6_EEEEEENS3_IJNS3_IJNS3_IJNS3_IJS8_NS4_ILi32EEEEEENS4_ILi0EEEEEESH_EEENS3_IJNS3_IJNS3_IJSH_SH_EEESH_EEENS4_ILi64EEEEEEEEEEENS_10ViewEngineIPN7cutlass10bfloat16_tEEEEEC2ERKSP_RKSU_)
        /*db50*/ 	.word	0x00000000


	//----- nvinfo : EIATTR_FRAME_SIZE
	.align		4
.L_9368:
        /*db54*/ 	.byte	0x04, 0x11
        /*db56*/ 	.short	(.L_9370 - .L_9369)
	.align		4
.L_9369:
        /*db58*/ 	.word	index@($_ZN7cutlass13device_kernelIN5flash19enable_sm80_to_sm89INS1_16FlashAttnBwdSm80INS1_25CollectiveMainloopBwdSm80ILi2ELi2EN4cute5tupleIJNS5_1CILi128EEES8_NS7_ILi64EEEEEENS_10bfloat16_tEfNS_4arch4Sm80ELb0ELb1ELb1ELb1ELb0ELb0ELb0ELb0ELi2ELi4ELi4ELi4ELb0EEENS1_21CollectiveEpilogueBwdISA_SB_SD_Li256ELb1ELb0ELi2EEENS1_19SingleTileSchedulerILb1ELb0ELb0ELi128EEEEEEEEEvNT_6ParamsE$_ZN4cute3eso3ESOILb1ELb0EJNS_5tupleIJNS_1CILi8EEENS3_ILi2EEES5_S5_S4_S5_EEENS2_IJNS3_ILi1EEEiiiNS3_ILi72EEENS3_ILi512EEEEEEEEC2ERKS6_RKSA_)
        /*db5c*/ 	.word	0x00000000


	//----- nvinfo : EIATTR_FRAME_SIZE
	.align		4
.L_9370:
        /*db60*/ 	.byte	0x04, 0x11
        /*db62*/ 	.short	(.L_9372 - .L_9371)
	.align		4
.L_9371:
        /*db64*/ 	.word	index@($_ZN7cutlass13device_kernelIN5flash19enable_sm80_to_sm89INS1_16FlashAttnBwdSm80INS1_25CollectiveMainloopBwdSm80ILi2ELi2EN4cute5tupleIJNS5_1CILi128EEES8_NS7_ILi64EEEEEENS_10bfloat16_tEfNS_4arch4Sm80ELb0ELb1ELb1ELb1ELb0ELb0ELb0ELb0ELi2ELi4ELi4ELi4ELb0EEENS1_21CollectiveEpilogueBwdISA_SB_SD_Li256ELb1ELb0ELi2EEENS1_19SingleTileSchedulerILb1ELb0ELb0ELi128EEEEEEEEEvNT_6ParamsE$_ZN4cute3eso3ESOILb1ELb0EJNS_5tupleIJNS_1CILi8EEENS2_IJNS3_ILi2EEES5_S5_EEENS3_ILi1EEES6_S7_EEENS2_IJS7_NS2_IJiiiEEENS3_ILi64EEENS2_IJNS3_ILi72EEENS3_ILi144EEENS3_ILi288EEEEEENS3_ILi512EEEEEEEEC2ERKS8_RKSG_)
        /*db68*/ 	.word	0x00000000


	//----- nvinfo : EIATTR_FRAME_SIZE
	.align		4
.L_9372:
        /*db6c*/ 	.byte	0x04, 0x11
        /*db6e*/ 	.short	(.L_9374 - .L_9373)
	.align		4
.L_9373:
        /*db70*/ 	.word	index@($_ZN7cutlass13device_kernelIN5flash19enable_sm80_to_sm89INS1_16FlashAttnBwdSm80INS1_25CollectiveMainloopBwdSm80ILi2ELi2EN4cute5tupleIJNS5_1CILi128EEES8_NS7_ILi64EEEEEENS_10bfloat16_tEfNS_4arch4Sm80ELb0ELb1ELb1ELb1ELb0ELb0ELb0ELb0ELi2ELi4ELi4ELi4ELb0EEENS1_21CollectiveEpilogueBwdISA_SB_SD_Li256ELb1ELb0ELi2EEENS1_19SingleTileSchedulerILb1ELb0ELb0ELi128EEEEEEEEEvNT_6ParamsE$_ZN4cute3eso3ESOILb1ELb0EJNS_5tupleIJNS_1CILi8EEENS2_IJNS3_ILi2EEES5_S5_EEENS3_ILi1EEES6_S7_EEENS2_IJS7_NS2_IJS4_iiEEENS3_ILi64EEENS2_IJiNS3_ILi144EEENS3_ILi288EEEEEENS3_ILi512EEEEEEEEC2ERKS8_RKSF_)
        /*db74*/ 	.word	0x00000000


	//----- nvinfo : EIATTR_FRAME_SIZE
	.align		4
.L_9374:
        /*db78*/ 	.byte	0x04, 0x11
        /*db7a*/ 	.short	(.L_9376 - .L_9375)
	.align		4
.L_9375:
        /*db7c*/ 	.word	index@($_ZN7cutlass13device_kernelIN5flash19enable_sm80_to_sm89INS1_16FlashAttnBwdSm80INS1_25CollectiveMainloopBwdSm80ILi2ELi2EN4cute5tupleIJNS5_1CILi128EEES8_NS7_ILi64EEEEEENS_10bfloat16_tEfNS_4arch4Sm80ELb0ELb1ELb1ELb1ELb0ELb0ELb0ELb0ELi2ELi4ELi4ELi4ELb0EEENS1_21CollectiveEpilogueBwdISA_SB_SD_Li256ELb1ELb0ELi2EEENS1_19SingleTileSchedulerILb1ELb0ELb0ELi128EEEEEEEEEvNT_6ParamsE$_ZN4cute3eso3ESOILb1ELb0EJNS_5tupleIJNS_1CILi2EEES4_S4_EEENS2_IJNS3_ILi1EEENS3_ILi512EEEiEEEEEC2ERKS5_RKS8_)
        /*db80*/ 	.word	0x00000000


	//----- nvinfo : EIATTR_FRAME_SIZE
	.align		4
.L_9376:
        /*db84*/ 	.byte	0x04, 0x11
        /*db86*/ 	.short	(.L_9378 - .L_9377)
	.align		4
.L_9377:
        /*db88*/ 	.word	index@($_ZN7cutlass13device_kernelIN5flash19enable_sm80_to_sm89INS1_16FlashAttnBwdSm80INS1_25CollectiveMainloopBwdSm80ILi2ELi2EN4cute5tupleIJNS5_1CILi128EEES8_NS7_ILi64EEEEEENS_10bfloat16_tEfNS_4arch4Sm80ELb0ELb1ELb1ELb1ELb0ELb0ELb0ELb0ELi2ELi4ELi4ELi4ELb0EEENS1_21CollectiveEpilogueBwdISA_SB_SD_Li256ELb1ELb0ELi2EEENS1_19SingleTileSchedulerILb1ELb0ELb0ELi128EEEEEEEEEvNT_6ParamsE$_ZN4cute3eso3ESOILb1ELb0EJNS_5tupleIJNS_1CILi2EEES4_EEENS2_IJiiEEENS3_ILi1EEES7_EEC2ERKS5_RKS6_RKS7_SE_)
        /*db8c*/ 	.word	0x00000000


	//----- nvinfo : EIATTR_FRAME_SIZE
	.align		4
.L_9378:
        /*db90*/ 	.byte	0x04, 0x11
        /*db92*/ 	.short	(.L_9380 - .L_9379)
	.align		4
.L_9379:
        /*db94*/ 	.word	index@($_ZN7cutlass13device_kernelIN5flash19enable_sm80_to_sm89INS1_16FlashAttnBwdSm80INS1_25CollectiveMainloopBwdSm80ILi2ELi2EN4cute5tupleIJNS5_1CILi128EEES8_NS7_ILi64EEEEEENS_10bfloat16_tEfNS_4arch4Sm80ELb0ELb1ELb1ELb1ELb0ELb0ELb0ELb0ELi2ELi4ELi4ELi4ELb0EEENS1_21CollectiveEpilogueBwdISA_SB_SD_Li256ELb1ELb0ELi2EEENS1_19SingleTileSchedulerILb1ELb0ELb0ELi128EEEEEEEEEvNT_6ParamsE$_ZN4cute3eso3ESOILb1ELb0EJNS_5tupleIJNS_1CILi2EEES4_EEENS2_IJiiEEEEEC2ERKS5_RKS6_)
        /*db98*/ 	.word	0x00000000


	//----- nvinfo : EIATTR_FRAME_SIZE
	.align		4
.L_9380:
        /*db9c*/ 	.byte	0x04, 0x11
        /*db9e*/ 	.short	(.L_9382 - .L_9381)
	.align		4
.L_9381:
        /*dba0*/ 	.word	index@($_ZN7cutlass13device_kernelIN5flash19enable_sm80_to_sm89INS1_16FlashAttnBwdSm80INS1_25CollectiveMainloopBwdSm80ILi2ELi2EN4cute5tupleIJNS5_1CILi128EEES8_NS7_ILi64EEEEEENS_10bfloat16_tEfNS_4arch4Sm80ELb0ELb1ELb1ELb1ELb0ELb0ELb0ELb0ELi2ELi4ELi4ELi4ELb0EEENS1_21CollectiveEpilogueBwdISA_SB_SD_Li256ELb1ELb0ELi2EEENS1_19SingleTileSchedulerILb1ELb0ELb0ELi128EEEEEEEEEvNT_6ParamsE$_ZN4cute3eso3ESOILb1ELb0EJNS_5tupleIJNS_1CILi2EEES4_EEENS2_IJiNS3_ILi512EEEEEEEEC2ERKS5_RKS7_)
        /*dba4*/ 	.word	0x00000000


	//----- nvinfo : EIATTR_FRAME_SIZE
	.align		4
.L_9382:
        /*dba8*/ 	.byte	0x04, 0x11
        /*dbaa*/ 	.short	(.L_9384 - .L_9383)
	.align		4
.L_9383:
        /*dbac*/ 	.word	index@($_ZN7cutlass13device_kernelIN5flash19enable_sm80_to_sm89INS1_16FlashAttnBwdSm80INS1_25CollectiveMainloopBwdSm80ILi2ELi2EN4cute5tupleIJNS5_1CILi128EEES8_NS7_ILi64EEEEEENS_10bfloat16_tEfNS_4arch4Sm80ELb0ELb1ELb1ELb1ELb0ELb0ELb0ELb0ELi2ELi4ELi4ELi4ELb0EEENS1_21CollectiveEpilogueBwdISA_SB_SD_Li256ELb1ELb0ELi2EEENS1_19SingleTileSchedulerILb1ELb0ELb0ELi128EEEEEEEEEvNT_6ParamsE$_ZN4cute3eso3ESOILb1ELb0EJNS_5tupleIJNS_1CILi2EEES4_EEENS2_IJiNS3_ILi4096EEEEEEEEC2ERKS5_RKS7_)
        /*dbb0*/ 	.word	0x00000000


	//----- nvinfo : EIATTR_FRAME_SIZE
	.align		4
.L_9384:
        /*dbb4*/ 	.byte	0x04, 0x11
        /*dbb6*/ 	.short	(.L_9386 - .L_9385)
	.align		4
.L_9385:
        /*dbb8*/ 	.word	index@($_ZN7cutlass13device_kernelIN5flash19enable_sm80_to_sm89INS1_16FlashAttnBwdSm80INS1_25CollectiveMainloopBwdSm80ILi2ELi2EN4cute5tupleIJNS5_1CILi128EEES8_NS7_ILi64EEEEEENS_10bfloat16_tEfNS_4arch4Sm80ELb0ELb1ELb1ELb1ELb0ELb0ELb0ELb0ELi2ELi4ELi4ELi4ELb0EEENS1_21CollectiveEpilogueBwdISA_SB_SD_Li256ELb1ELb0ELi2EEENS1_19SingleTileSchedulerILb1ELb0ELb0ELi128EEEEEEEEEvNT_6ParamsE$_ZN4cute3eso3ESOILb1ELb0EJNS_5tupleIJNS_1CILi2EEES4_EEENS2_IJNS3_ILi1EEEiEEEEEC2ERKS5_RKS7_)
        /*dbbc*/ 	.word	0x00000000


	//----- nvinfo : EIATTR_FRAME_SIZE
	.align		4
.L_9386:
        /*dbc0*/ 	.byte	0x04, 0x11
        /*dbc2*/ 	.short	(.L_9388 - .L_9387)
	.align		4
.L_9387:
        /*dbc4*/ 	.word	index@($_ZN7cutlass13device_kernelIN5flash19enable_sm80_to_sm89INS1_16FlashAttnBwdSm80INS1_25CollectiveMainloopBwdSm80ILi2ELi2EN4cute5tupleIJNS5_1CILi128EEES8_NS7_ILi64EEEEEENS_10bfloat16_tEfNS_4arch4Sm80ELb0ELb1ELb1ELb1ELb0ELb0ELb0ELb0ELi2ELi4ELi4ELi4ELb0EEENS1_21CollectiveEpilogueBwdISA_SB_SD_Li256ELb1ELb0ELi2EEENS1_19SingleTileSchedulerILb1ELb0ELb0ELi128EEEEEEEEEvNT_6ParamsE$_ZN4cute3eso3ESOILb1ELb0EJNS_5tupleIJNS_1CILi2EEEEEENS2_IJiEEES4_NS3_ILi1EEEEEC2ERKS5_RKS6_RKS4_RKS7_)
        /*dbc8*/ 	.word	0x00000000


	//----- nvinfo : EIATTR_FRAME_SIZE
	.align		4
.L_9388:
        /*dbcc*/ 	.byte	0x04, 0x11
        /*dbce*/ 	.short	(.L_9390 - .L_9389)
	.align		4
.L_9389:
        /*dbd0*/ 	.word	index@($_ZN7cutlass13device_kernelIN5flash19enable_sm80_to_sm89INS1_16FlashAttnBwdSm80INS1_25CollectiveMainloopBwdSm80ILi2ELi2EN4cute5tupleIJNS5_1CILi128EEES8_NS7_ILi64EEEEEENS_10bfloat16_tEfNS_4arch4Sm80ELb0ELb1ELb1ELb1ELb0ELb0ELb0ELb0ELi2ELi4ELi4ELi4ELb0EEENS1_21CollectiveEpilogueBwdISA_SB_SD_Li256ELb1ELb0ELi2EEENS1_19SingleTileSchedulerILb1ELb0ELb0ELi128EEEEEEEEEvNT_6ParamsE$_ZN4cute3eso3ESOILb1ELb0EJNS_5tupleIJNS_1CILi2EEEEEENS2_IJiEEENS3_ILi1EEES7_EEC2ERKS5_RKS6_RKS7_SE_)
        /*dbd4*/ 	.word	0x00000000


	//----- nvinfo : EIATTR_FRAME_SIZE
	.align		4
.L_9390:
        /*dbd8*/ 	.byte	0x04, 0x11
        /*dbda*/ 	.short	(.L_9392 - .L_9391)
	.align		4
.L_9391:
        /*dbdc*/ 	.word	index@($_ZN7cutlass13device_kernelIN5flash19enable_sm80_to_sm89INS1_16FlashAttnBwdSm80INS1_25CollectiveMainloopBwdSm80ILi2ELi2EN4cute5tupleIJNS5_1CILi128EEES8_NS7_ILi64EEEEEENS_10bfloat16_tEfNS_4arch4Sm80ELb0ELb1ELb1ELb1ELb0ELb0ELb0ELb0ELi2ELi4ELi4ELi4ELb0EEENS1_21CollectiveEpilogueBwdISA_SB_SD_Li256ELb1ELb0ELi2EEENS1_19SingleTileSchedulerILb1ELb0ELb0ELi128EEEEEEEEEvNT_6ParamsE$_ZN4cute3eso3ESOILb1ELb0EJNS_5tupleIJNS_1CILi2EEEEEENS2_IJiEEEEEC2ERKS5_RKS6_)
        /*dbe0*/ 	.word	0x00000000


	//----- nvinfo : EIATTR_FRAME_SIZE
	.align		4
.L_9392:
        /*dbe4*/ 	.byte	0x04, 0x11
        /*dbe6*/ 	.short	(.L_9394 - .L_9393)
	.align		4
.L_9393:
        /*dbe8*/ 	.word	index@($_ZN7cutlass13device_kernelIN5flash19enable_sm80_to_sm89INS1_16FlashAttnBwdSm80INS1_25CollectiveMainloopBwdSm80ILi2ELi2EN4cute5tupleIJNS5_1CILi128EEES8_NS7_ILi64EEEEEENS_10bfloat16_tEfNS_4arch4Sm80ELb0ELb1ELb1ELb1ELb0ELb0ELb0ELb0ELi2ELi4ELi4ELi4ELb0EEENS1_21CollectiveEpilogueBwdISA_SB_SD_Li256ELb1ELb0ELi2EEENS1_19SingleTileSchedulerILb1ELb0ELb0ELi128EEEEEEEEEvNT_6ParamsE$_ZN4cute3eso3ESOILb1ELb0EJNS_5tupleIJNS_1CILi1EEENS3_ILi2EEES5_EEENS2_IJS4_NS3_ILi256EEEiEEEEEC2ERKS6_RKS8_)
        /*dbec*/ 	.word	0x00000000


	//----- nvinfo : EIATTR_FRAME_SIZE
	.align		4
.L_9394:
        /*dbf0*/ 	.byte	0x04, 0x11
        /*dbf2*/ 	.short	(.L_9396 - .L_9395)
	.align		4
.L_9395:
        /*dbf4*/ 	.word	index@($_ZN7cutlass13device_kernelIN5flash19enable_sm80_to_sm89INS1_16FlashAttnBwdSm80INS1_25CollectiveMainloopBwdSm80ILi2ELi2EN4cute5tupleIJNS5_1CILi128EEES8_NS7_ILi64EEEEEENS_10bfloat16_tEfNS_4arch4Sm80ELb0ELb1ELb1ELb1ELb0ELb0ELb0ELb0ELi2ELi4ELi4ELi4ELb0EEENS1_21CollectiveEpilogueBwdISA_SB_SD_Li256ELb1ELb0ELi2EEENS1_19SingleTileSchedulerILb1ELb0ELb0ELi128EEEEEEEEEvNT_6ParamsE$_ZN4cute3eso3ESOILb1ELb0EJNS_5tupleIJNS_1CILi1EEENS3_ILi2EEEEEENS2_IJNS3_ILi0EEEiEEEEEC2ERKS6_RKS8_)
        /*dbf8*/ 	.word	0x00000000


	//----- nvinfo : EIATTR_FRAME_SIZE
	.align		4
.L_9396:
        /*dbfc*/ 	.byte	0x04, 0x11
        /*dbfe*/ 	.short	(.L_9398 - .L_9397)
	.align		4
.L_9397:
        /*dc00*/ 	.word	index@($_ZN7cutlass13device_kernelIN5flash19enable_sm80_to_sm89INS1_16FlashAttnBwdSm80INS1_25CollectiveMainloopBwdSm80ILi2ELi2EN4cute5tupleIJNS5_1CILi128EEES8_NS7_ILi64EEEEEENS_10bfloat16_tEfNS_4arch4Sm80ELb0ELb1ELb1ELb1ELb0ELb0ELb0ELb0ELi2ELi4ELi4ELi4ELb0EEENS1_21CollectiveEpilogueBwdISA_SB_SD_Li256ELb1ELb0ELi2EEENS1_19SingleTileSchedulerILb1ELb0ELb0ELi128EEEEEEEEEvNT_6ParamsE$_ZN4cute3eso3ESOILb1ELb0EJNS_5tupleIJNS_1CILi1EEENS3_ILi0EEEEEElS5_EEC2ERKS6_RKlRKS5_)
        /*dc04*/ 	.word	0x00000000


	//----- nvinfo : EIATTR_FRAME_SIZE
	.align		4
.L_9398:
        /*dc08*/ 	.byte	0x04, 0x11
        /*dc0a*/ 	.short	(.L_9400 - .L_9399)
	.align		4
.L_9399:
        /*dc0c*/ 	.word	index@($_ZN7cutlass13device_kernelIN5flash19enable_sm80_to_sm89INS1_16FlashAttnBwdSm80INS1_25CollectiveMainloopBwdSm80ILi2ELi2EN4cute5tupleIJNS5_1CILi128EEES8_NS7_ILi64EEEEEENS_10bfloat16_tEfNS_4arch4Sm80ELb0ELb1ELb1ELb1ELb0ELb0ELb0ELb0ELi2ELi4ELi4ELi4ELb0EEENS1_21CollectiveEpilogueBwdISA_SB_SD_Li256ELb1ELb0ELi2EEENS1_19SingleTileSchedulerILb1ELb0ELb0ELi128EEEEEEEEEvNT_6ParamsE$_ZN4cute3eso3ESOILb1ELb0EJNS_5tupleIJNS_1CILi1EEENS3_ILi0EEEEEEiNS3_ILi1024EEEEEC2ERKS6_RKiRKS7_)
        /*dc10*/ 	.word	0x00000000


	//----- nvinfo : EIATTR_FRAME_SIZE
	.align		4
.L_9400:
        /*dc14*/ 	.byte	0x04, 0x11
        /*dc16*/ 	.short	(.L_9402 - .L_9401)
	.align		4
.L_9401:
        /*dc18*/ 	.word	index@($_ZN7cutlass13device_kernelIN5flash19enable_sm80_to_sm89INS1_16FlashAttnBwdSm80INS1_25CollectiveMainloopBwdSm80ILi2ELi2EN4cute5tupleIJNS5_1CILi128EEES8_NS7_ILi64EEEEEENS_10bfloat16_tEfNS_4arch4Sm80ELb0ELb1ELb1ELb1ELb0ELb0ELb0ELb0ELi2ELi4ELi4ELi4ELb0EEENS1_21CollectiveEpilogueBwdISA_SB_SD_Li256ELb1ELb0ELi2EEENS1_19SingleTileSchedulerILb1ELb0ELb0ELi128EEEEEEEEEvNT_6ParamsE$_ZN4cute3eso3ESOILb1ELb0EJNS_5tupleIJNS_1CILi1EEENS3_ILi0EEEEEEiEEC2ERKS6_RKi)
        /*dc1c*/ 	.word	0x00000000


	//----- nvinfo : EIATTR_FRAME_SIZE
	.align		4
.L_9402:
        /*dc20*/ 	.byte	0x04, 0x11
        /*dc22*/ 	.short	(.L_9404 - .L_9403)
	.align		4
.L_9403:
        /*dc24*/ 	.word	index@($_ZN7cutlass13device_kernelIN5flash19enable_sm80_to_sm89INS1_16FlashAttnBwdSm80INS1_25CollectiveMainloopBwdSm80ILi2ELi2EN4cute5tupleIJNS5_1CILi128EEES8_NS7_ILi64EEEEEENS_10bfloat16_tEfNS_4arch4Sm80ELb0ELb1ELb1ELb1ELb0ELb0ELb0ELb0ELi2ELi4ELi4ELi4ELb0EEENS1_21CollectiveEpilogueBwdISA_SB_SD_Li256ELb1ELb0ELi2EEENS1_19SingleTileSchedulerILb1ELb0ELb0ELi128EEEEEEEEEvNT_6ParamsE$_ZN4cute3eso3ESOILb1ELb0EJNS_5tupleIJNS_1CILi1EEENS3_ILi0EEEEEENS3_ILi4096EEENS2_IJiiEEEEEC2ERKS6_RKS7_RKS8_)
        /*dc28*/ 	.word	0x00000000


	//----- nvinfo : EIATTR_FRAME_SIZE
	.align		4
.L_9404:
        /*dc2c*/ 	.byte	0x04, 0x11
        /*dc2e*/ 	.short	(.L_9406 - .L_9405)
	.align		4
.L_9405:
        /*dc30*/ 	.word	index@($_ZN7cutlass13device_kernelIN5flash19enable_sm80_to_sm89INS1_16FlashAttnBwdSm80INS1_25CollectiveMainloopBwdSm80ILi2ELi2EN4cute5tupleIJNS5_1CILi128EEES8_NS7_ILi64EEEEEENS_10bfloat16_tEfNS_4arch4Sm80ELb0ELb1ELb1ELb1ELb0ELb0ELb0ELb0ELi2ELi4ELi4ELi4ELb0EEENS1_21CollectiveEpilogueBwdISA_SB_SD_Li256ELb1ELb0ELi2EEENS1_19SingleTileSchedulerILb1ELb0ELb0ELi128EEEEEEEEEvNT_6ParamsE$_ZN4cute3eso3ESOILb1ELb0EJNS_5tupleIJNS_1CILi1EEENS3_ILi0EEEEEENS2_IJiEEEEEC2ERKS6_RKS7_)
        /*dc34*/ 	.word	0x00000000


	//----- nvinfo : EIATTR_FRAME_SIZE
	.align		4
.L_9406:
        /*dc38*/ 	.byte	0x04, 0x11
        /*dc3a*/ 	.short	(.L_9408 - .L_9407)
	.align		4
.L_9407:
        /*dc3c*/ 	.word	index@($_ZN7cutlass13device_kernelIN5flash19enable_sm80_to_sm89INS1_16FlashAttnBwdSm80INS1_25CollectiveMainloopBwdSm80ILi2ELi2EN4cute5tupleIJNS5_1CILi128EEES8_NS7_ILi64EEEEEENS_10bfloat16_tEfNS_4arch4Sm80ELb0ELb1ELb1ELb1ELb0ELb0ELb0ELb0ELi2ELi4ELi4ELi4ELb0EEENS1_21CollectiveEpilogueBwdISA_SB_SD_Li256ELb1ELb0ELi2EEENS1_19SingleTileSchedulerILb1ELb0ELb0ELi128EEEEEEEEEvNT_6ParamsE$_ZN4cute3eso3ESOILb1ELb0EJNS_5tupleIJNS_1CILi1EEENS2_IJS4_NS3_ILi2EEES5_EEEEEENS2_IJNS3_ILi0EEENS2_IJS4_NS3_ILi256EEEiEEEEEEEEC2ERKS7_RKSB_)
        /*dc40*/ 	.word	0x00000000


	//----- nvinfo : EIATTR_FRAME_SIZE
	.align		4
.L_9408:
        /*dc44*/ 	.byte	0x04, 0x11
        /*dc46*/ 	.short	(.L_9410 - .L_9409)
	.align		4
.L_9409:
        /*dc48*/ 	.word	index@($_ZN7cutlass13device_kernelIN5flash19enable_sm80_to_sm89INS1_16FlashAttnBwdSm80INS1_25CollectiveMainloopBwdSm80ILi2ELi2EN4cute5tupleIJNS5_1CILi128EEES8_NS7_ILi64EEEEEENS_10bfloat16_tEfNS_4arch4Sm80ELb0ELb1ELb1ELb1ELb0ELb0ELb0ELb0ELi2ELi4ELi4ELi4ELb0EEENS1_21CollectiveEpilogueBwdISA_SB_SD_Li256ELb1ELb0ELi2EEENS1_19SingleTileSchedulerILb1ELb0ELb0ELi128EEEEEEEEEvNT_6ParamsE$_ZN4cute3eso3ESOILb1ELb0EJNS_5tupleIJNS_1CILi16EEENS3_ILi2EEES5_S5_NS3_ILi4EEES5_EEENS2_IJNS3_ILi1EEEiiiNS3_ILi144EEENS3_ILi512EEEEEEEEC2ERKS7_RKSB_)
        /*dc4c*/ 	.word	0x00000000


	//----- nvinfo : EIATTR_FRAME_SIZE
	.align		4
.L_9410:
        /*dc50*/ 	.byte	0x04, 0x11
        /*dc52*/ 	.short	(.L_9412 - .L_9411)
	.align		4
.L_9411:
        /*dc54*/ 	.word	index@($_ZN7cutlass13device_kernelIN5flash19enable_sm80_to_sm89INS1_16FlashAttnBwdSm80INS1_25CollectiveMainloopBwdSm80ILi2ELi2EN4cute5tupleIJNS5_1CILi128EEES8_NS7_ILi64EEEEEENS_10bfloat16_tEfNS_4arch4Sm80ELb0ELb1ELb1ELb1ELb0ELb0ELb0ELb0ELi2ELi4ELi4ELi4ELb0EEENS1_21CollectiveEpilogueBwdISA_SB_SD_Li256ELb1ELb0ELi2EEENS1_19SingleTileSchedulerILb1ELb0ELb0ELi128EEEEEEEEEvNT_6ParamsE$_ZN4cute3eso3ESOILb1ELb0EJNS_5tupleIJNS_1CILi0EEES4_EEEiEEC2ERKS5_RKi)
        /*dc58*/ 	.word	0x00000000


	//----- nvinfo : EIATTR_FRAME_SIZE
	.align		4
.L_9412:
        /*dc5c*/ 	.byte	0x04, 0x11
        /*dc5e*/ 	.short	(.L_9414 - .L_9413)
	.align		4
.L_9413:
        /*dc60*/ 	.word	index@($_ZN7cutlass13device_kernelIN5flash19enable_sm80_to_sm89INS1_16FlashAttnBwdSm80INS1_25CollectiveMainloopBwdSm80ILi2ELi2EN4cute5tupleIJNS5_1CILi128EEES8_NS7_ILi64EEEEEENS_10bfloat16_tEfNS_4arch4Sm80ELb0ELb1ELb1ELb1ELb0ELb0ELb0ELb0ELi2ELi4ELi4ELi4ELb0EEENS1_21CollectiveEpilogueBwdISA_SB_SD_Li256ELb1ELb0ELi2EEENS1_19SingleTileSchedulerILb1ELb0ELb0ELi128EEEEEEEEEvNT_6ParamsE$_ZN4cute3eso3ESOILb1ELb0EJNS_5tupleIJNS2_IJNS_1CILi8EEENS3_ILi1EEEEEENS3_ILi4EEES5_EEENS2_IJNS2_IJS5_NS3_ILi0EEEEEElS9_EEEEEC2ERKS8_RKSB_)
        /*dc64*/ 	.word	0x00000000


	//----- nvinfo : EIATTR_FRAME_SIZE
	.align		4
.L_9414:
        /*dc68*/ 	.byte	0x04, 0x11
        /*dc6a*/ 	.short	(.L_9416 - .L_9415)
	.align		4
.L_9415:
        /*dc6c*/ 	.word	index@($_ZN7cutlass13device_kernelIN5flash19enable_sm80_to_sm89INS1_16FlashAttnBwdSm80INS1_25CollectiveMainloopBwdSm80ILi2ELi2EN4cute5tupleIJNS5_1CILi128EEES8_NS7_ILi64EEEEEENS_10bfloat16_tEfNS_4arch4Sm80ELb0ELb1ELb1ELb1ELb0ELb0ELb0ELb0ELi2ELi4ELi4ELi4ELb0EEENS1_21CollectiveEpilogueBwdISA_SB_SD_Li256ELb1ELb0ELi2EEENS1_19SingleTileSchedulerILb1ELb0ELb0ELi128EEEEEEEEEvNT_6ParamsE$_ZN4cute3eso3ESOILb1ELb0EJNS_5tupleIJNS2_IJNS_1CILi8EEENS3_ILi1EEEEEENS3_ILi2EEES4_EEENS2_IJNS2_IJS5_NS3_ILi0EEEEEEiNS3_ILi1024EEEEEEEEC2ERKS8_RKSC_)
        /*dc70*/ 	.word	0x00000000


	//----- nvinfo : EIATTR_FRAME_SIZE
	.align		4
.L_9416:
        /*dc74*/ 	.byte	0x04, 0x11
        /*dc76*/ 	.short	(.L_9418 - .L_9417)
	.align		4
.L_9417:
        /*dc78*/ 	.word	index@($_ZN7cutlass13device_kernelIN5flash19enable_sm80_to_sm89INS1_16FlashAttnBwdSm80INS1_25CollectiveMainloopBwdSm80ILi2ELi2EN4cute5tupleIJNS5_1CILi128EEES8_NS7_ILi64EEEEEENS_10bfloat16_tEfNS_4arch4Sm80ELb0ELb1ELb1ELb1ELb0ELb0ELb0ELb0ELi2ELi4ELi4ELi4ELb0EEENS1_21CollectiveEpilogueBwdISA_SB_SD_Li256ELb1ELb0ELi2EEENS1_19SingleTileSchedulerILb1ELb0ELb0ELi128EEEEEEEEEvNT_6ParamsE$_ZN4cute3eso3ESOILb1ELb0EJNS_5tupleIJNS2_IJNS_1CILi8EEENS3_ILi1EEEEEENS3_ILi2EEENS2_IJS7_S7_EEEEEENS2_IJNS2_IJS5_NS3_ILi0EEEEEENS3_ILi4096EEENS2_IJiiEEEEEEEEC2ERKS9_RKSE_)
        /*dc7c*/ 	.word	0x00000000


	//----- nvinfo : EIATTR_FRAME_SIZE
	.align		4
.L_9418:
        /*dc80*/ 	.byte	0x04, 0x11
        /*dc82*/ 	.short	(.L_9420 - .L_9419)
	.align		4
.L_9419:
        /*dc84*/ 	.word	index@($_ZN7cutlass13device_kernelIN5flash19enable_sm80_to_sm89INS1_16FlashAttnBwdSm80INS1_25CollectiveMainloopBwdSm80ILi2ELi2EN4cute5tupleIJNS5_1CILi128EEES8_NS7_ILi64EEEEEENS_10bfloat16_tEfNS_4arch4Sm80ELb0ELb1ELb1ELb1ELb0ELb0ELb0ELb0ELi2ELi4ELi4ELi4ELb0EEENS1_21CollectiveEpilogueBwdISA_SB_SD_Li256ELb1ELb0ELi2EEENS1_19SingleTileSchedulerILb1ELb0ELb0ELi128EEEEEEEEEvNT_6ParamsE$_ZN4cute3eso3ESOILb1ELb0EJNS_5tupleIJNS2_IJNS_1CILi8EEENS3_ILi1EEEEEENS3_ILi2EEEEEENS2_IJNS2_IJS5_NS3_ILi0EEEEEEiEEEEEC2ERKS8_RKSB_)
        /*dc88*/ 	.word	0x00000000


	//----- nvinfo : EIATTR_FRAME_SIZE
	.align		4
.L_9420:
        /*dc8c*/ 	.byte	0x04, 0x11
        /*dc8e*/ 	.short	(.L_9422 - .L_9421)
	.align		4
.L_9421:
        /*dc90*/ 	.word	index@($_ZN7cutlass13device_kernelIN5flash19enable_sm80_to_sm89INS1_16FlashAttnBwdSm80INS1_25CollectiveMainloopBwdSm80ILi2ELi2EN4cute5tupleIJNS5_1CILi128EEES8_NS7_ILi64EEEEEENS_10bfloat16_tEfNS_4arch4Sm80ELb0ELb1ELb1ELb1ELb0ELb0ELb0ELb0ELi2ELi4ELi4ELi4ELb0EEENS1_21CollectiveEpilogueBwdISA_SB_SD_Li256ELb1ELb0ELi2EEENS1_19SingleTileSchedulerILb1ELb0ELb0ELi128EEEEEEEEEvNT_6ParamsE$_ZN4cute3eso3ESOILb1ELb0EJNS_5tupleIJNS2_IJNS_1CILi8EEENS3_ILi1EEEEEENS2_IJNS3_ILi2EEEEEEEEENS2_IJNS2_IJS5_NS3_ILi0EEEEEENS2_IJiEEEEEEEEC2ERKS9_RKSD_)
        /*dc94*/ 	.word	0x00000000


	//----- nvinfo : EIATTR_FRAME_SIZE
	.align		4
.L_9422:
        /*dc98*/ 	.byte	0x04, 0x11
        /*dc9a*/ 	.short	(.L_9424 - .L_9423)
	.align		4
.L_9423:
        /*dc9c*/ 	.word	index@($_ZN7cutlass13device_kernelIN5flash19enable_sm80_to_sm89INS1_16FlashAttnBwdSm80INS1_25CollectiveMainloopBwdSm80ILi2ELi2EN4cute5tupleIJNS5_1CILi128EEES8_NS7_ILi64EEEEEENS_10bfloat16_tEfNS_4arch4Sm80ELb0ELb1ELb1ELb1ELb0ELb0ELb0ELb0ELi2ELi4ELi4ELi4ELb0EEENS1_21CollectiveEpilogueBwdISA_SB_SD_Li256ELb1ELb0ELi2EEENS1_19SingleTileSchedulerILb1ELb0ELb0ELi128EEEEEEEEEvNT_6ParamsE$_ZN4cute3eso3ESOILb1ELb0EJNS_5tupleIJNS2_IJNS_1CILi2EEES4_S4_EEES4_NS2_IJS4_S4_EEEEEENS2_IJNS2_IJNS3_ILi1EEENS3_ILi512EEEiEEENS3_ILi4096EEENS2_IJiiEEEEEEEEC2ERKS7_RKSD_)
        /*dca0*/ 	.word	0x00000000


	//----- nvinfo : EIATTR_FRAME_SIZE
	.align		4
.L_9424:
        /*dca4*/ 	.byte	0x04, 0x11
        /*dca6*/ 	.short	(.L_9426 - .L_9425)
	.align		4
.L_9425:
        /*dca8*/ 	.word	index@($_ZN7cutlass13device_kernelIN5flash19enable_sm80_to_sm89INS1_16FlashAttnBwdSm80INS1_25CollectiveMainloopBwdSm80ILi2ELi2EN4cute5tupleIJNS5_1CILi128EEES8_NS7_ILi64EEEEEENS_10bfloat16_tEfNS_4arch4Sm80ELb0ELb1ELb1ELb1ELb0ELb0ELb0ELb0ELi2ELi4ELi4ELi4ELb0EEENS1_21CollectiveEpilogueBwdISA_SB_SD_Li256ELb1ELb0ELi2EEENS1_19SingleTileSchedulerILb1ELb0ELb0ELi128EEEEEEEEEvNT_6ParamsE$_ZN4cute3eso3ESOILb1ELb0EJNS_5tupleIJNS2_IJNS_1CILi2EEES4_S4_EEES4_NS2_IJNS2_IJS4_S4_EEES4_EEEEEENS2_IJNS2_IJNS3_ILi1EEENS3_ILi512EEEiEEENS3_ILi4096EEENS2_IJNS2_IJiiEEENS3_ILi8192EEEEEEEEEEEC2ERKS8_RKSG_)
        /*dcac*/ 	.word	0x00000000


	//----- nvinfo : EIATTR_FRAME_SIZE
	.align		4
.L_9426:
        /*dcb0*/ 	.byte	0x04, 0x11
        /*dcb2*/ 	.short	(.L_9428 - .L_9427)
	.align		4
.L_9427:
        /*dcb4*/ 	.word	index@($_ZN7cutlass13device_kernelIN5flash19enable_sm80_to_sm89INS1_16FlashAttnBwdSm80INS1_25CollectiveMainloopBwdSm80ILi2ELi2EN4cute5tupleIJNS5_1CILi128EEES8_NS7_ILi64EEEEEENS_10bfloat16_tEfNS_4arch4Sm80ELb0ELb1ELb1ELb1ELb0ELb0ELb0ELb0ELi2ELi4ELi4ELi4ELb0EEENS1_21CollectiveEpilogueBwdISA_SB_SD_Li256ELb1ELb0ELi2EEENS1_19SingleTileSchedulerILb1ELb0ELb0ELi128EEEEEEEEEvNT_6ParamsE$_ZN4cute3eso3ESOILb1ELb0EJNS_5tupleIJNS2_IJNS_1CILi2EEES4_EEES5_NS3_ILi8EEEEEENS2_IJNS2_IJiNS3_ILi512EEEEEENS2_IJiiEEENS3_ILi1024EEEEEEEEC2ERKS7_RKSC_)
        /*dcb8*/ 	.word	0x00000000


	//----- nvinfo : EIATTR_FRAME_SIZE
	.align		4
.L_9428:
        /*dcbc*/ 	.byte	0x04, 0x11
        /*dcbe*/ 	.short	(.L_9430 - .L_9429)
	.align		4
.L_9429:
        /*dcc0*/ 	.word	index@($_ZN7cutlass13device_kernelIN5flash19enable_sm80_to_sm89INS1_16FlashAttnBwdSm80INS1_25CollectiveMainloopBwdSm80ILi2ELi2EN4cute5tupleIJNS5_1CILi128EEES8_NS7_ILi64EEEEEENS_10bfloat16_tEfNS_4arch4Sm80ELb0ELb1ELb1ELb1ELb0ELb0ELb0ELb0ELi2ELi4ELi4ELi4ELb0EEENS1_21CollectiveEpilogueBwdISA_SB_SD_Li256ELb1ELb0ELi2EEENS1_19SingleTileSchedulerILb1ELb0ELb0ELi128EEEEEEEEEvNT_6ParamsE$_ZN4cute3eso3ESOILb1ELb0EJNS_5tupleIJNS2_IJNS_1CILi2EEES4_EEES4_EEENS2_IJNS2_IJiiEEENS3_ILi8192EEEEEEEEC2ERKS6_RKS9_)
        /*dcc4*/ 	.word	0x00000000


	//----- nvinfo : EIATTR_FRAME_SIZE
	.align		4
.L_9430:
        /*dcc8*/ 	.byte	0x04, 0x11
        /*dcca*/ 	.short	(.L_9432 - .L_9431)
	.align		4
.L_9431:
        /*dccc*/ 	.word	index@($_ZN7cutlass13device_kernelIN5flash19enable_sm80_to_sm89INS1_16FlashAttnBwdSm80INS1_25CollectiveMainloopBwdSm80ILi2ELi2EN4cute5tupleIJNS5_1CILi128EEES8_NS7_ILi64EEEEEENS_10bfloat16_tEfNS_4arch4Sm80ELb0ELb1ELb1ELb1ELb0ELb0ELb0ELb0ELi2ELi4ELi4ELi4ELb0EEENS1_21CollectiveEpilogueBwdISA_SB_SD_Li256ELb1ELb0ELi2EEENS1_19SingleTileSchedulerILb1ELb0ELb0ELi128EEEEEEEEEvNT_6ParamsE$_ZN4cute3eso3ESOILb1ELb0EJNS_5tupleIJNS2_IJNS_1CILi2EEES4_EEENS3_ILi8EEES5_EEENS2_IJNS2_IJNS3_ILi1EEEiEEENS3_ILi1024EEENS2_IJiiEEEEEEEEC2ERKS7_RKSC_)
        /*dcd0*/ 	.word	0x00000000


	//----- nvinfo : EIATTR_FRAME_SIZE
	.align		4
.L_9432:
        /*dcd4*/ 	.byte	0x04, 0x11
        /*dcd6*/ 	.short	(.L_9434 - .L_9433)
	.align		4
.L_9433:
        /*dcd8*/ 	.word	index@($_ZN7cutlass13device_kernelIN5flash19enable_sm80_to_sm89INS1_16FlashAttnBwdSm80INS1_25CollectiveMainloopBwdSm80ILi2ELi2EN4cute5tupleIJNS5_1CILi128EEES8_NS7_ILi64EEEEEENS_10bfloat16_tEfNS_4arch4Sm80ELb0ELb1ELb1ELb1ELb0ELb0ELb0ELb0ELi2ELi4ELi4ELi4ELb0EEENS1_21CollectiveEpilogueBwdISA_SB_SD_Li256ELb1ELb0ELi2EEENS1_19SingleTileSchedulerILb1ELb0ELb0ELi128EEEEEEEEEvNT_6ParamsE$_ZN4cute3eso3ESOILb1ELb0EJNS_5tupleIJNS2_IJNS_1CILi1EEENS3_ILi0EEEEEES5_EEENS2_IJNS2_IJS5_S5_EEEiEEEEEC2ERKS7_RKS9_)
        /*dcdc*/ 	.word	0x00000000


	//----- nvinfo : EIATTR_FRAME_SIZE
	.align		4
.L_9434:
        /*dce0*/ 	.byte	0x04, 0x11
        /*dce2*/ 	.short	(.L_9436 - .L_9435)
	.align		4
.L_9435:
        /*dce4*/ 	.word	index@($_ZN7cutlass13device_kernelIN5flash19enable_sm80_to_sm89INS1_16FlashAttnBwdSm80INS1_25CollectiveMainloopBwdSm80ILi2ELi2EN4cute5tupleIJNS5_1CILi128EEES8_NS7_ILi64EEEEEENS_10bfloat16_tEfNS_4arch4Sm80ELb0ELb1ELb1ELb1ELb0ELb0ELb0ELb0ELi2ELi4ELi4ELi4ELb0EEENS1_21CollectiveEpilogueBwdISA_SB_SD_Li256ELb1ELb0ELi2EEENS1_19SingleTileSchedulerILb1ELb0ELb0ELi128EEEEEEEEEvNT_6ParamsE$_ZN4cute3eso3ESOILb1ELb0EJNS_5tupleIJNS2_IJNS_1CILi1EEENS3_ILi0EEEEEENS2_IJS5_S5_EEEEEENS2_IJS5_iEEEEEC2ERKS8_RKS9_)
        /*dce8*/ 	.word	0x00000000


	//----- nvinfo : EIATTR_FRAME_SIZE
	.align		4
.L_9436:
        /*dcec*/ 	.byte	0x04, 0x11
        /*dcee*/ 	.short	(.L_9438 - .L_9437)
	.align		4
.L_9437:
        /*dcf0*/ 	.word	index@($_ZN7cutlass13device_kernelIN5flash19enable_sm80_to_sm89INS1_16FlashAttnBwdSm80INS1_25CollectiveMainloopBwdSm80ILi2ELi2EN4cute5tupleIJNS5_1CILi128EEES8_NS7_ILi64EEEEEENS_10bfloat16_tEfNS_4arch4Sm80ELb0ELb1ELb1ELb1ELb0ELb0ELb0ELb0ELi2ELi4ELi4ELi4ELb0EEENS1_21CollectiveEpilogueBwdISA_SB_SD_Li256ELb1ELb0ELi2EEENS1_19SingleTileSchedulerILb1ELb0ELb0ELi128EEEEEEEEEvNT_6ParamsE$_ZN4cute3eso3ESOILb1ELb0EJNS_5tupleIJNS2_IJNS_1CILi1EEENS2_IJS4_NS3_ILi2EEES5_EEEEEES5_NS2_IJS5_S5_EEEEEENS2_IJNS2_IJNS3_ILi0EEENS2_IJS4_NS3_ILi256EEEiEEEEEENS3_ILi2048EEENS2_IJiNS3_ILi4096EEEEEEEEEEEC2ERKS9_RKSH_)
        /*dcf4*/ 	.word	0x00000000


	//----- nvinfo : EIATTR_FRAME_SIZE
	.align		4
.L_9438:
        /*dcf8*/ 	.byte	0x04, 0x11
        /*dcfa*/ 	.short	(.L_9440 - .L_9439)
	.align		4
.L_9439:
        /*dcfc*/ 	.word	index@($_ZN7cutlass13device_kernelIN5flash19enable_sm80_to_sm89INS1_16FlashAttnBwdSm80INS1_25CollectiveMainloopBwdSm80ILi2ELi2EN4cute5tupleIJNS5_1CILi128EEES8_NS7_ILi64EEEEEENS_10bfloat16_tEfNS_4arch4Sm80ELb0ELb1ELb1ELb1ELb0ELb0ELb0ELb0ELi2ELi4ELi4ELi4ELb0EEENS1_21CollectiveEpilogueBwdISA_SB_SD_Li256ELb1ELb0ELi2EEENS1_19SingleTileSchedulerILb1ELb0ELb0ELi128EEEEEEEEEvNT_6ParamsE$_ZN4cute3eso3ESOILb1ELb0EJNS_5tupleIJNS2_IJNS2_IJNS_1CILi8EEENS3_ILi1EEEEEES5_EEENS2_IJNS2_IJS5_S5_EEENS3_ILi2EEEEEEEEENS2_IJNS2_IJNS2_IJS5_NS3_ILi0EEEEEESC_EEENS2_IJNS2_IJSC_SC_EEEiEEEEEEEEC2ERKSB_RKSH_)
        /*dd00*/ 	.word	0x00000000


	//----- nvinfo : EIATTR_FRAME_SIZE
	.align		4
.L_9440:
        /*dd04*/ 	.byte	0x04, 0x11
        /*dd06*/ 	.short	(.L_9442 - .L_9441)
	.align		4
.L_9441:
        /*dd08*/ 	.word	index@($_ZN7cutlass13device_kernelIN5flash19enable_sm80_to_sm89INS1_16FlashAttnBwdSm80INS1_25CollectiveMainloopBwdSm80ILi2ELi2EN4cute5tupleIJNS5_1CILi128EEES8_NS7_ILi64EEEEEENS_10bfloat16_tEfNS_4arch4Sm80ELb0ELb1ELb1ELb1ELb0ELb0ELb0ELb0ELi2ELi4ELi4ELi4ELb0EEENS1_21CollectiveEpilogueBwdISA_SB_SD_Li256ELb1ELb0ELi2EEENS1_19SingleTileSchedulerILb1ELb0ELb0ELi128EEEEEEEEEvNT_6ParamsE$_ZN4cute3eso3ESOILb1ELb0EJNS_5tupleIJNS2_IJNS2_IJNS_1CILi8EEENS3_ILi1EEEEEENS2_IJS5_S5_EEEEEENS2_IJS5_NS3_ILi2EEEEEEEEENS2_IJNS2_IJNS2_IJS5_NS3_ILi0EEEEEENS2_IJSC_SC_EEEEEENS2_IJSC_iEEEEEEEEC2ERKSB_RKSH_)
        /*dd0c*/ 	.word	0x00000000


	//----- nvinfo : EIATTR_FRAME_SIZE
	.align		4
.L_9442:
        /*dd10*/ 	.byte	0x04, 0x11
        /*dd12*/ 	.short	(.L_9444 - .L_9443)
	.align		4
.L_9443:
        /*dd14*/ 	.word	index@($_ZN7cutlass13device_kernelIN5flash19enable_sm80_to_sm89INS1_16FlashAttnBwdSm80INS1_25CollectiveMainloopBwdSm80ILi2ELi2EN4cute5tupleIJNS5_1CILi128EEES8_NS7_ILi64EEEEEENS_10bfloat16_tEfNS_4arch4Sm80ELb0ELb1ELb1ELb1ELb0ELb0ELb0ELb0ELi2ELi4ELi4ELi4ELb0EEENS1_21CollectiveEpilogueBwdISA_SB_SD_Li256ELb1ELb0ELi2EEENS1_19SingleTileSchedulerILb1ELb0ELb0ELi128EEEEEEEEEvNT_6ParamsE$_ZN4cute3eso3ESOILb1ELb0EJNS_1CILi8EEEiiiNS2_ILi144EEENS2_ILi512EEEEEC2ERKS3_RKiSA_SA_RKS4_RKS5_)
        /*dd18*/ 	.word	0x00000000


	//----- nvinfo : EIATTR_FRAME_SIZE
	.align		4
.L_9444:
        /*dd1c*/ 	.byte	0x04, 0x11
        /*dd1e*/ 	.short	(.L_9446 - .L_9445)
	.align		4
.L_9445:
        /*dd20*/ 	.word	index@($_ZN7cutlass13device_kernelIN5flash19enable_sm80_to_sm89INS1_16FlashAttnBwdSm80INS1_25CollectiveMainloopBwdSm80ILi2ELi2EN4cute5tupleIJNS5_1CILi128EEES8_NS7_ILi64EEEEEENS_10bfloat16_tEfNS_4arch4Sm80ELb0ELb1ELb1ELb1ELb0ELb0ELb0ELb0ELi2ELi4ELi4ELi4ELb0EEENS1_21CollectiveEpilogueBwdISA_SB_SD_Li256ELb1ELb0ELi2EEENS1_19SingleTileSchedulerILb1ELb0ELb0ELi128EEEEEEEEEvNT_6ParamsE$_ZN4cute3eso3ESOILb1ELb0EJNS_1CILi8EEEiiEEC2ERKS3_RKiS8_)
        /*dd24*/ 	.word	0x00000000


	//----- nvinfo : EIATTR_FRAME_SIZE
	.align		4
.L_9446:
        /*dd28*/ 	.byte	0x04, 0x11
        /*dd2a*/ 	.short	(.L_9448 - .L_9447)
	.align		4
.L_9447:
        /*dd2c*/ 	.word	index@($_ZN7cutlass13device_kernelIN5flash19enable_sm80_to_sm89INS1_16FlashAttnBwdSm80INS1_25CollectiveMainloopBwdSm80ILi2ELi2EN4cute5tupleIJNS5_1CILi128EEES8_NS7_ILi64EEEEEENS_10bfloat16_tEfNS_4arch4Sm80ELb0ELb1ELb1ELb1ELb0ELb0ELb0ELb0ELi2ELi4ELi4ELi4ELb0EEENS1_21CollectiveEpilogueBwdISA_SB_SD_Li256ELb1ELb0ELi2EEENS1_19SingleTileSchedulerILb1ELb0ELb0ELi128EEEEEEEEEvNT_6ParamsE$_ZN4cute3eso3ESOILb1ELb0EJNS_1CILi4096EEEiiNS2_ILi8192EEEEEC2ERKS3_RKiS9_RKS4_)
        /*dd30*/ 	.word	0x00000000


	//----- nvinfo : EIATTR_FRAME_SIZE
	.align		4
.L_9448:
        /*dd34*/ 	.byte	0x04, 0x11
        /*dd36*/ 	.short	(.L_9450 - .L_9449)
	.align		4
.L_9449:
        /*dd38*/ 	.word	index@($_ZN7cutlass13device_kernelIN5flash19enable_sm80_to_sm89INS1_16FlashAttnBwdSm80INS1_25CollectiveMainloopBwdSm80ILi2ELi2EN4cute5tupleIJNS5_1CILi128EEES8_NS7_ILi64EEEEEENS_10bfloat16_tEfNS_4arch4Sm80ELb0ELb1ELb1ELb1ELb0ELb0ELb0ELb0ELi2ELi4ELi4ELi4ELb0EEENS1_21CollectiveEpilogueBwdISA_SB_SD_Li256ELb1ELb0ELi2EEENS1_19SingleTileSchedulerILb1ELb0ELb0ELi128EEEEEEEEEvNT_6ParamsE$_ZN4cute3eso3ESOILb1ELb0EJNS_1CILi4096EEEiiEEC2ERKS3_RKiS8_)
        /*dd3c*/ 	.word	0x00000000


	//----- nvinfo : EIATTR_FRAME_SIZE
	.align		4
.L_9450:
        /*dd40*/ 	.byte	0x04, 0x11
        /*dd42*/ 	.short	(.L_9452 - .L_9451)
	.align		4
.L_9451:
        /*dd44*/ 	.word	index@($_ZN7cutlass13device_kernelIN5flash19enable_sm80_to_sm89INS1_16FlashAttnBwdSm80INS1_25CollectiveMainloopBwdSm80ILi2ELi2EN4cute5tupleIJNS5_1CILi128EEES8_NS7_ILi64EEEEEENS_10bfloat16_tEfNS_4arch4Sm80ELb0ELb1ELb1ELb1ELb0ELb0ELb0ELb0ELi2ELi4ELi4ELi4ELb0EEENS1_21CollectiveEpilogueBwdISA_SB_SD_Li256ELb1ELb0ELi2EEENS1_19SingleTileSchedulerILb1ELb0ELb0ELi128EEEEEEEEEvNT_6ParamsE$_ZN4cute3eso3ESOILb1ELb0EJNS_1CILi4096EEENS_5tupleIJiiEEEEEC2ERKS3_RKS5_)
        /*dd48*/ 	.word	0x00000000


	//----- nvinfo : EIATTR_FRAME_SIZE
	.align		4
.L_9452:
        /*dd4c*/ 	.byte	0x04, 0x11
        /*dd4e*/ 	.short	(.L_9454 - .L_9453)
	.align		4
.L_9453:
        /*dd50*/ 	.word	index@($_ZN7cutlass13device_kernelIN5flash19enable_sm80_to_sm89INS1_16FlashAttnBwdSm80INS1_25CollectiveMainloopBwdSm80ILi2ELi2EN4cute5tupleIJNS5_1CILi128EEES8_NS7_ILi64EEEEEENS_10bfloat16_tEfNS_4arch4Sm80ELb0ELb1ELb1ELb1ELb0ELb0ELb0ELb0ELi2ELi4ELi4ELi4ELb0EEENS1_21CollectiveEpilogueBwdISA_SB_SD_Li256ELb1ELb0ELi2EEENS1_19SingleTileSchedulerILb1ELb0ELb0ELi128EEEEEEEEEvNT_6ParamsE$_ZN4cute3eso3ESOILb1ELb0EJNS_1CILi4096EEENS_5tupleIJNS4_IJiiEEENS2_ILi8192EEEEEEEEC2ERKS3_RKS7_)
        /*dd54*/ 	.word	0x00000000


	//----- nvinfo : EIATTR_FRAME_SIZE
	.align		4
.L_9454:
        /*dd58*/ 	.byte	0x04, 0x11
        /*dd5a*/ 	.short	(.L_9456 - .L_9455)
	.align		4
.L_9455:
        /*dd5c*/ 	.word	index@($_ZN7cutlass13device_kernelIN5flash19enable_sm80_to_sm89INS1_16FlashAttnBwdSm80INS1_25CollectiveMainloopBwdSm80ILi2ELi2EN4cute5tupleIJNS5_1CILi128EEES8_NS7_ILi64EEEEEENS_10bfloat16_tEfNS_4arch4Sm80ELb0ELb1ELb1ELb1ELb0ELb0ELb0ELb0ELi2ELi4ELi4ELi4ELb0EEENS1_21CollectiveEpilogueBwdISA_SB_SD_Li256ELb1ELb0ELi2EEENS1_19SingleTileSchedulerILb1ELb0ELb0ELi128EEEEEEEEEvNT_6ParamsE$_ZN4cute3eso3ESOILb1ELb0EJNS_1CILi2EEEiEEC2ERKS3_RKi)
        /*dd60*/ 	.word	0x00000000


	//----- nvinfo : EIATTR_FRAME_SIZE
	.align		4
.L_9456:
        /*dd64*/ 	.byte	0x04, 0x11
        /*dd66*/ 	.short	(.L_9458 - .L_9457)
	.align		4
.L_9457:
        /*dd68*/ 	.word	index@($_ZN7cutlass13device_kernelIN5flash19enable_sm80_to_sm89INS1_16FlashAttnBwdSm80INS1_25CollectiveMainloopBwdSm80ILi2ELi2EN4cute5tupleIJNS5_1CILi128EEES8_NS7_ILi64EEEEEENS_10bfloat16_tEfNS_4arch4Sm80ELb0ELb1ELb1ELb1ELb0ELb0ELb0ELb0ELi2ELi4ELi4ELi4ELb0EEENS1_21CollectiveEpilogueBwdISA_SB_SD_Li256ELb1ELb0ELi2EEENS1_19SingleTileSchedulerILb1ELb0ELb0ELi128EEEEEEEEEvNT_6ParamsE$_ZN4cute3eso3ESOILb1ELb0EJNS_1CILi1EEEiiiNS2_ILi72EEENS2_ILi512EEEEEC2ERKS3_RKiSA_SA_RKS4_RKS5_)
        /*dd6c*/ 	.word	0x00000000


	//----- nvinfo : EIATTR_FRAME_SIZE
	.align		4
.L_9458:
        /*dd70*/ 	.byte	0x04, 0x11
        /*dd72*/ 	.short	(.L_9460 - .L_9459)
	.align		4
.L_9459:
        /*dd74*/ 	.word	index@($_ZN7cutlass13device_kernelIN5flash19enable_sm80_to_sm89INS1_16FlashAttnBwdSm80INS1_25CollectiveMainloopBwdSm80ILi2ELi2EN4cute5tupleIJNS5_1CILi128EEES8_NS7_ILi64EEEEEENS_10bfloat16_tEfNS_4arch4Sm80ELb0ELb1ELb1ELb1ELb0ELb0ELb0ELb0ELi2ELi4ELi4ELi4ELb0EEENS1_21CollectiveEpilogueBwdISA_SB_SD_Li256ELb1ELb0ELi2EEENS1_19SingleTileSchedulerILb1ELb0ELb0ELi128EEEEEEEEEvNT_6ParamsE$_ZN4cute3eso3ESOILb1ELb0EJNS_1CILi1EEEiiiNS2_ILi64EEENS2_ILi72EEENS2_ILi144EEENS2_ILi288EEENS2_ILi512EEEEEC2ERKS3_RKiSD_SD_RKS4_RKS5_RKS6_RKS7_RKS8_)
        /*dd78*/ 	.word	0x00000000


	//----- nvinfo : EIATTR_FRAME_SIZE
	.align		4
.L_9460:
        /*dd7c*/ 	.byte	0x04, 0x11
        /*dd7e*/ 	.short	(.L_9462 - .L_9461)
	.align		4
.L_9461:
        /*dd80*/ 	.word	index@($_ZN7cutlass13device_kernelIN5flash19enable_sm80_to_sm89INS1_16FlashAttnBwdSm80INS1_25CollectiveMainloopBwdSm80ILi2ELi2EN4cute5tupleIJNS5_1CILi128EEES8_NS7_ILi64EEEEEENS_10bfloat16_tEfNS_4arch4Sm80ELb0ELb1ELb1ELb1ELb0ELb0ELb0ELb0ELi2ELi4ELi4ELi4ELb0EEENS1_21CollectiveEpilogueBwdISA_SB_SD_Li256ELb1ELb0ELi2EEENS1_19SingleTileSchedulerILb1ELb0ELb0ELi128EEEEEEEEEvNT_6ParamsE$_ZN4cute3eso3ESOILb1ELb0EJNS_1CILi1EEEiiiNS2_ILi144EEENS2_ILi512EEEEEC2ERKS3_RKiSA_SA_RKS4_RKS5_)
        /*dd84*/ 	.word	0x00000000


	//----- nvinfo : EIATTR_FRAME_SIZE
	.align		4
.L_9462:
        /*dd88*/ 	.byte	0x04, 0x11
        /*dd8a*/ 	.short	(.L_9464 - .L_9463)
	.align		4
.L_9463:
        /*dd8c*/ 	.word	index@($_ZN7cutlass13device_kernelIN5flash19enable_sm80_to_sm89INS1_16FlashAttnBwdSm80INS1_25CollectiveMainloopBwdSm80ILi2ELi2EN4cute5tupleIJNS5_1CILi128EEES8_NS7_ILi64EEEEEENS_10bfloat16_tEfNS_4arch4Sm80ELb0ELb1ELb1ELb1ELb0ELb0ELb0ELb0ELi2ELi4ELi4ELi4ELb0EEENS1_21CollectiveEpilogueBwdISA_SB_SD_Li256ELb1ELb0ELi2EEENS1_19SingleTileSchedulerILb1ELb0ELb0ELi128EEEEEEEEEvNT_6ParamsE$_ZN4cute3eso3ESOILb1ELb0EJNS_1CILi1EEEiEEC2ERKS3_RKi)
        /*dd90*/ 	.word	0x00000000


	//----- nvinfo : EIATTR_FRAME_SIZE
	.align		4
.L_9464:
        /*dd94*/ 	.byte	0x04, 0x11
        /*dd96*/ 	.short	(.L_9466 - .L_9465)
	.align		4
.L_9465:
        /*dd98*/ 	.word	index@($_ZN7cutlass13device_kernelIN5flash19enable_sm80_to_sm89INS1_16FlashAttnBwdSm80INS1_25CollectiveMainloopBwdSm80ILi2ELi2EN4cute5tupleIJNS5_1CILi128EEES8_NS7_ILi64EEEEEENS_10bfloat16_tEfNS_4arch4Sm80ELb0ELb1ELb1ELb1ELb0ELb0ELb0ELb0ELi2ELi4ELi4ELi4ELb0EEENS1_21CollectiveEpilogueBwdISA_SB_SD_Li256ELb1ELb0ELi2EEENS1_19SingleTileSchedulerILb1ELb0ELb0ELi128EEEEEEEEEvNT_6ParamsE$_ZN4cute3eso3ESOILb1ELb0EJNS_1CILi1EEENS_5tupleIJiiiEEENS2_ILi64EEENS4_IJNS2_ILi72EEENS2_ILi144EEENS2_ILi288EEEEEENS2_ILi512EEEEEC2ERKS3_RKS5_RKS6_RKSA_RKSB_)
        /*dd9c*/ 	.word	0x00000000


	//----- nvinfo : EIATTR_FRAME_SIZE
	.align		4
.L_9466:
        /*dda0*/ 	.byte	0x04, 0x11
        /*dda2*/ 	.short	(.L_9468 - .L_9467)
	.align		4
.L_9467:
        /*dda4*/ 	.word	index@($_ZN7cutlass13device_kernelIN5flash19enable_sm80_to_sm89INS1_16FlashAttnBwdSm80INS1_25CollectiveMainloopBwdSm80ILi2ELi2EN4cute5tupleIJNS5_1CILi128EEES8_NS7_ILi64EEEEEENS_10bfloat16_tEfNS_4arch4Sm80ELb0ELb1ELb1ELb1ELb0ELb0ELb0ELb0ELi2ELi4ELi4ELi4ELb0EEENS1_21CollectiveEpilogueBwdISA_SB_SD_Li256ELb1ELb0ELi2EEENS1_19SingleTileSchedulerILb1ELb0ELb0ELi128EEEEEEEEEvNT_6ParamsE$_ZN4cute3eso3ESOILb1ELb0EJNS_1CILi1EEENS_5tupleIJNS2_ILi8EEEiiEEENS2_ILi64EEENS4_IJiNS2_ILi144EEENS2_ILi288EEEEEENS2_ILi512EEEEEC2ERKS3_RKS6_RKS7_RKSA_RKSB_)
        /*dda8*/ 	.word	0x00000000


	//----- nvinfo : EIATTR_FRAME_SIZE
	.align		4
.L_9468:
        /*ddac*/ 	.byte	0x04, 0x11
        /*ddae*/ 	.short	(.L_9470 - .L_9469)
	.align		4
.L_9469:
        /*ddb0*/ 	.word	index@($_ZN7cutlass13device_kernelIN5flash19enable_sm80_to_sm89INS1_16FlashAttnBwdSm80INS1_25CollectiveMainloopBwdSm80ILi2ELi2EN4cute5tupleIJNS5_1CILi128EEES8_NS7_ILi64EEEEEENS_10bfloat16_tEfNS_4arch4Sm80ELb0ELb1ELb1ELb1ELb0ELb0ELb0ELb0ELi2ELi4ELi4ELi4ELb0EEENS1_21CollectiveEpilogueBwdISA_SB_SD_Li256ELb1ELb0ELi2EEENS1_19SingleTileSchedulerILb1ELb0ELb0ELi128EEEEEEEEEvNT_6ParamsE$_ZN4cute3eso3ESOILb1ELb0EJNS_1CILi1EEENS2_ILi8EEEiiNS2_ILi64EEEiNS2_ILi144EEENS2_ILi288EEENS2_ILi512EEEEEC2ERKS3_RKS4_RKiSF_RKS5_SF_RKS6_RKS7_RKS8_)
        /*ddb4*/ 	.word	0x00000000


	//----- nvinfo : EIATTR_FRAME_SIZE
	.align		4
.L_9470:
        /*ddb8*/ 	.byte	0x04, 0x11
        /*ddba*/ 	.short	(.L_9472 - .L_9471)
	.align		4
.L_9471:
        /*ddbc*/ 	.word	index@($_ZN7cutlass13device_kernelIN5flash19enable_sm80_to_sm89INS1_16FlashAttnBwdSm80INS1_25CollectiveMainloopBwdSm80ILi2ELi2EN4cute5tupleIJNS5_1CILi128EEES8_NS7_ILi64EEEEEENS_10bfloat16_tEfNS_4arch4Sm80ELb0ELb1ELb1ELb1ELb0ELb0ELb0ELb0ELi2ELi4ELi4ELi4ELb0EEENS1_21CollectiveEpilogueBwdISA_SB_SD_Li256ELb1ELb0ELi2EEENS1_19SingleTileSchedulerILb1ELb0ELb0ELi128EEEEEEEEEvNT_6ParamsE$_ZN4cute3eso3ESOILb1ELb0EJNS_1CILi1EEENS2_ILi512EEEiEEC2ERKS3_RKS4_RKi)
        /*ddc0*/ 	.word	0x00000000


	//----- nvinfo : EIATTR_FRAME_SIZE
	.align		4
.L_9472:
        /*ddc4*/ 	.byte	0x04, 0x11
        /*ddc6*/ 	.short	(.L_9474 - .L_9473)
	.align		4
.L_9473:
        /*ddc8*/ 	.word	index@($_ZN7cutlass13device_kernelIN5flash19enable_sm80_to_sm89INS1_16FlashAttnBwdSm80INS1_25CollectiveMainloopBwdSm80ILi2ELi2EN4cute5tupleIJNS5_1CILi128EEES8_NS7_ILi64EEEEEENS_10bfloat16_tEfNS_4arch4Sm80ELb0ELb1ELb1ELb1ELb0ELb0ELb0ELb0ELi2ELi4ELi4ELi4ELb0EEENS1_21CollectiveEpilogueBwdISA_SB_SD_Li256ELb1ELb0ELi2EEENS1_19SingleTileSchedulerILb1ELb0ELb0ELi128EEEEEEEEEvNT_6ParamsE$_ZN4cute3eso3ESOILb1ELb0EJNS_1CILi1EEENS2_ILi256EEEiEEC2ERKS3_RKS4_RKi)
        /*ddcc*/ 	.word	0x00000000


	//----- nvinfo : EIATTR_FRAME_SIZE
	.align		4
.L_9474:
        /*ddd0*/ 	.byte	0x04, 0x11
        /*ddd2*/ 	.short	(.L_9476 - .L_9475)
	.align		4
.L_9475:
        /*ddd4*/ 	.word	index@($_ZN7cutlass13device_kernelIN5flash19enable_sm80_to_sm89INS1_16FlashAttnBwdSm80INS1_25CollectiveMainloopBwdSm80ILi2ELi2EN4cute5tupleIJNS5_1CILi128EEES8_NS7_ILi64EEEEEENS_10bfloat16_tEfNS_4arch4Sm80ELb0ELb1ELb1ELb1ELb0ELb0ELb0ELb0ELi2ELi4ELi4ELi4ELb0EEENS1_21CollectiveEpilogueBwdISA_SB_SD_Li256ELb1ELb0ELi2EEENS1_19SingleTileSchedulerILb1ELb0ELb0ELi128EEEEEEEEEvNT_6ParamsE$_ZN4cute3eso3ESOILb1ELb0EJNS_1CILi1024EEEiiEEC2ERKS3_RKiS8_)
        /*ddd8*/ 	.word	0x00000000


	//----- nvinfo : EIATTR_FRAME_SIZE
	.align		4
.L_9476:
        /*dddc*/ 	.byte	0x04, 0x11
        /*ddde*/ 	.short	(.L_9478 - .L_9477)
	.align		4
.L_9477:
        /*dde0*/ 	.word	index@($_ZN7cutlass13device_kernelIN5flash19enable_sm80_to_sm89INS1_16FlashAttnBwdSm80INS1_25CollectiveMainloopBwdSm80ILi2ELi2EN4cute5tupleIJNS5_1CILi128EEES8_NS7_ILi64EEEEEENS_10bfloat16_tEfNS_4arch4Sm80ELb0ELb1ELb1ELb1ELb0ELb0ELb0ELb0ELi2ELi4ELi4ELi4ELb0EEENS1_21CollectiveEpilogueBwdISA_SB_SD_Li256ELb1ELb0ELi2EEENS1_19SingleTileSchedulerILb1ELb0ELb0ELi128EEEEEEEEEvNT_6ParamsE$_ZN4cute3eso3ESOILb1ELb0EJNS_1CILi1024EEENS_5tupleIJiiEEEEEC2ERKS3_RKS5_)
        /*dde4*/ 	.word	0x00000000


	//----- nvinfo : EIATTR_FRAME_SIZE
	.align		4
.L_9478:
        /*dde8*/ 	.byte	0x04, 0x11
        /*ddea*/ 	.short	(.L_9480 - .L_9479)
	.align		4
.L_9479:
        /*ddec*/ 	.word	index@($_ZN7cutlass13device_kernelIN5flash19enable_sm80_to_sm89INS1_16FlashAttnBwdSm80INS1_25CollectiveMainloopBwdSm80ILi2ELi2EN4cute5tupleIJNS5_1CILi128EEES8_NS7_ILi64EEEEEENS_10bfloat16_tEfNS_4arch4Sm80ELb0ELb1ELb1ELb1ELb0ELb0ELb0ELb0ELi2ELi4ELi4ELi4ELb0EEENS1_21CollectiveEpilogueBwdISA_SB_SD_Li256ELb1ELb0ELi2EEENS1_19SingleTileSchedulerILb1ELb0ELb0ELi128EEEEEEEEEvNT_6ParamsE$_ZN4cute3eso3ESOILb1ELb0EJNS_1CILi0EEEiS3_EEC2ERKS3_RKiS6_)
        /*ddf0*/ 	.word	0x00000000


	//----- nvinfo : EIATTR_FRAME_SIZE
	.align		4
.L_9480:
        /*ddf4*/ 	.byte	0x04, 0x11
        /*ddf6*/ 	.short	(.L_9482 - .L_9481)
	.align		4
.L_9481:
        /*ddf8*/ 	.word	index@($_ZN7cutlass13device_kernelIN5flash19enable_sm80_to_sm89INS1_16FlashAttnBwdSm80INS1_25CollectiveMainloopBwdSm80ILi2ELi2EN4cute5tupleIJNS5_1CILi128EEES8_NS7_ILi64EEEEEENS_10bfloat16_tEfNS_4arch4Sm80ELb0ELb1ELb1ELb1ELb0ELb0ELb0ELb0ELi2ELi4ELi4ELi4ELb0EEENS1_21CollectiveEpilogueBwdISA_SB_SD_Li256ELb1ELb0ELi2EEENS1_19SingleTileSchedulerILb1ELb0ELb0ELi128EEEEEEEEEvNT_6ParamsE$_ZN4cute3eso3ESOILb1ELb0EJNS_1CILi0EEEiEEC2ERKS3_RKi)
        /*ddfc*/ 	.word	0x00000000


	//----- nvinfo : EIATTR_FRAME_SIZE
	.align		4
.L_9482:
        /*de00*/ 	.byte	0x04, 0x11
        /*de02*/ 	.short	(.L_9484 - .L_9483)
	.align		4
.L_9483:
        /*de04*/ 	.word	index@($_ZN7cutlass13device_kernelIN5flash19enable_sm80_to_sm89INS1_16FlashAttnBwdSm80INS1_25CollectiveMainloopBwdSm80ILi2ELi2EN4cute5tupleIJNS5_1CILi128EEES8_NS7_ILi64EEEEEENS_10bfloat16_tEfNS_4arch4Sm80ELb0ELb1ELb1ELb1ELb0ELb0ELb0ELb0ELi2ELi4ELi4ELi4ELb0EEENS1_21CollectiveEpilogueBwdISA_SB_SD_Li256ELb1ELb0ELi2EEENS1_19SingleTileSchedulerILb1ELb0ELb0ELi128EEEEEEEEEvNT_6ParamsE$_ZN4cute3eso3ESOILb1ELb0EJNS_1CILi0EEENS_5tupleIJNS2_ILi1EEENS2_ILi256EEEiEEEEEC2ERKS3_RKS7_)
        /*de08*/ 	.word	0x00000000


	//----- nvinfo : EIATTR_FRAME_SIZE
	.align		4
.L_9484:
        /*de0c*/ 	.byte	0x04, 0x11
        /*de0e*/ 	.short	(.L_9486 - .L_9485)
	.align		4
.L_9485:
        /*de10*/ 	.word	index@($_ZN7cutlass13device_kernelIN5flash19enable_sm80_to_sm89INS1_16FlashAttnBwdSm80INS1_25CollectiveMainloopBwdSm80ILi2ELi2EN4cute5tupleIJNS5_1CILi128EEES8_NS7_ILi64EEEEEENS_10bfloat16_tEfNS_4arch4Sm80ELb0ELb1ELb1ELb1ELb0ELb0ELb0ELb0ELi2ELi4ELi4ELi4ELb0EEENS1_21CollectiveEpilogueBwdISA_SB_SD_Li256ELb1ELb0ELi2EEENS1_19SingleTileSchedulerILb1ELb0ELb0ELi128EEEEEEEEEvNT_6ParamsE$_ZN4cute3eso3ESOILb1ELb0EJNS_1CILi0EEENS2_ILi1EEENS2_ILi512EEEiNS2_ILi4096EEEiNS2_ILi8192EEEEEC2ERKS3_RKS4_RKS5_RKiRKS6_SG_RKS7_)
        /*de14*/ 	.word	0x00000000


	//----- nvinfo : EIATTR_FRAME_SIZE
	.align		4
.L_9486:
        /*de18*/ 	.byte	0x04, 0x11
        /*de1a*/ 	.short	(.L_9488 - .L_9487)
	.align		4
.L_9487:
        /*de1c*/ 	.word	index@($_ZN7cutlass13device_kernelIN5flash19enable_sm80_to_sm89INS1_16FlashAttnBwdSm80INS1_25CollectiveMainloopBwdSm80ILi2ELi2EN4cute5tupleIJNS5_1CILi128EEES8_NS7_ILi64EEEEEENS_10bfloat16_tEfNS_4arch4Sm80ELb0ELb1ELb1ELb1ELb0ELb0ELb0ELb0ELi2ELi4ELi4ELi4ELb0EEENS1_21CollectiveEpilogueBwdISA_SB_SD_Li256ELb1ELb0ELi2EEENS1_19SingleTileSchedulerILb1ELb0ELb0ELi128EEEEEEEEEvNT_6ParamsE$_ZN4cute3eso3ESOILb1ELb0EJNS_1CILi0EEENS2_ILi1EEENS2_ILi512EEEiEEC2ERKS3_RKS4_RKS5_RKi)
        /*de20*/ 	.word	0x00000000


	//----- nvinfo : EIATTR_FRAME_SIZE
	.align		4
.L_9488:
        /*de24*/ 	.byte	0x04, 0x11
        /*de26*/ 	.short	(.L_9490 - .L_9489)
	.align		4
.L_9489:
        /*de28*/ 	.word	index@($_ZN7cutlass13device_kernelIN5flash19enable_sm80_to_sm89INS1_16FlashAttnBwdSm80INS1_25CollectiveMainloopBwdSm80ILi2ELi2EN4cute5tupleIJNS5_1CILi128EEES8_NS7_ILi64EEEEEENS_10bfloat16_tEfNS_4arch4Sm80ELb0ELb1ELb1ELb1ELb0ELb0ELb0ELb0ELi2ELi4ELi4ELi4ELb0EEENS1_21CollectiveEpilogueBwdISA_SB_SD_Li256ELb1ELb0ELi2EEENS1_19SingleTileSchedulerILb1ELb0ELb0ELi128EEEEEEEEEvNT_6ParamsE$_ZN4cute3eso3ESOILb1ELb0EJNS_14ComposedLayoutINS_7SwizzleILi3ELi3ELi3EEENS_1CILj0EEENS_6LayoutINS_5tupleIJNS8_IJNS8_IJNS5_ILi4EEENS5_ILi8EEEEEENS8_IJS9_NS5_ILi1EEEEEEEEENS8_IJNS8_IJNS5_ILi2EEESF_SF_EEENS8_IJSF_S9_EEEEEEEEENS8_IJNS8_IJNS8_IJSF_NS5_ILi64EEEEEENS8_IJNS5_ILi1024EEENS5_ILi0EEEEEEEEENS8_IJNS8_IJSC_NS5_ILi512EEESA_EEENS8_IJNS5_ILi4096EEENS5_ILi16EEEEEEEEEEEEEEEENS_10ViewEngineINS_8smem_ptrIPN7cutlass10bfloat16_tEEEEEEEC2ERKSY_RKS15_)
        /*de2c*/ 	.word	0x00000000


	//----- nvinfo : EIATTR_FRAME_SIZE
	.align		4
.L_9490:
        /*de30*/ 	.byte	0x04, 0x11
        /*de32*/ 	.short	(.L_9492 - .L_9491)
	.align		4
.L_9491:
        /*de34*/ 	.word	index@($_ZN7cutlass13device_kernelIN5flash19enable_sm80_to_sm89INS1_16FlashAttnBwdSm80INS1_25CollectiveMainloopBwdSm80ILi2ELi2EN4cute5tupleIJNS5_1CILi128EEES8_NS7_ILi64EEEEEENS_10bfloat16_tEfNS_4arch4Sm80ELb0ELb1ELb1ELb1ELb0ELb0ELb0ELb0ELi2ELi4ELi4ELi4ELb0EEENS1_21CollectiveEpilogueBwdISA_SB_SD_Li256ELb1ELb0ELi2EEENS1_19SingleTileSchedulerILb1ELb0ELb0ELi128EEEEEEEEEvNT_6ParamsE$_ZN4cute3eso3ESOILb1ELb0EJNS_14ComposedLayoutINS_7SwizzleILi3ELi3ELi3EEENS_1CILj0EEENS_6LayoutINS_5tupleIJNS8_IJNS8_IJNS5_ILi4EEENS5_ILi8EEEEEENS8_IJNS5_ILi2EEENS5_ILi1EEEEEEEEENS8_IJNS8_IJSC_SC_EEESB_EEEEEENS8_IJNS8_IJNS8_IJNS5_ILi128EEESD_EEENS8_IJSA_NS5_ILi0EEEEEEEEENS8_IJNS8_IJNS5_ILi64EEENS5_ILi512EEEEEENS8_IJNS5_ILi16EEENS5_ILi1024EEEEEEEEEEEEEEEENS_10ViewEngineINS_8smem_ptrIPN7cutlass10bfloat16_tEEEEEEEC2ERKSX_RKS14_)
        /*de38*/ 	.word	0x00000000


	//----- nvinfo : EIATTR_FRAME_SIZE
	.align		4
.L_9492:
        /*de3c*/ 	.byte	0x04, 0x11
        /*de3e*/ 	.short	(.L_9494 - .L_9493)
	.align		4
.L_9493:
        /*de40*/ 	.word	index@($_ZN7cutlass13device_kernelIN5flash19enable_sm80_to_sm89INS1_16FlashAttnBwdSm80INS1_25CollectiveMainloopBwdSm80ILi2ELi2EN4cute5tupleIJNS5_1CILi128EEES8_NS7_ILi64EEEEEENS_10bfloat16_tEfNS_4arch4Sm80ELb0ELb1ELb1ELb1ELb0ELb0ELb0ELb0ELi2ELi4ELi4ELi4ELb0EEENS1_21CollectiveEpilogueBwdISA_SB_SD_Li256ELb1ELb0ELi2EEENS1_19SingleTileSchedulerILb1ELb0ELb0ELi128EEEEEEEEEvNT_6ParamsE$_ZN4cute3eso3ESOILb1ELb0EJNS_14ComposedLayoutINS_7SwizzleILi3ELi3ELi3EEENS_1CILj0EEENS_6LayoutINS_5tupleIJNS8_IJNS5_ILi8EEENS5_ILi16EEEEEENS8_IJNS5_ILi64EEENS5_ILi1EEEEEEEEENS8_IJNS8_IJSC_NS5_ILi512EEEEEENS8_IJSD_NS5_ILi0EEEEEEEEEEEEENS_10ViewEngineINS_8smem_ptrIPN7cutlass10bfloat16_tEEEEEEEC2ERKSM_RKST_)
        /*de44*/ 	.word	0x00000000


	//----- nvinfo : EIATTR_FRAME_SIZE
	.align		4
.L_9494:
        /*de48*/ 	.byte	0x04, 0x11
        /*de4a*/ 	.short	(.L_9496 - .L_9495)
	.align		4
.L_9495:
        /*de4c*/ 	.word	index@($_ZN7cutlass13device_kernelIN5flash19enable_sm80_to_sm89INS1_16FlashAttnBwdSm80INS1_25CollectiveMainloopBwdSm80ILi2ELi2EN4cute5tupleIJNS5_1CILi128EEES8_NS7_ILi64EEEEEENS_10bfloat16_tEfNS_4arch4Sm80ELb0ELb1ELb1ELb1ELb0ELb0ELb0ELb0ELi2ELi4ELi4ELi4ELb0EEENS1_21CollectiveEpilogueBwdISA_SB_SD_Li256ELb1ELb0ELi2EEENS1_19SingleTileSchedulerILb1ELb0ELb0ELi128EEEEEEEEEvNT_6ParamsE$_ZN4cute3eso3ESOILb1ELb0EJNS_14ComposedLayoutINS_7SwizzleILi3ELi3ELi3EEENS_1CILj0EEENS_6LayoutINS_5tupleIJNS5_ILi64EEENS5_ILi128EEEEEENS8_IJNS5_ILi1EEES9_EEEEEEENS_10ViewEngineINS_8smem_ptrIPN7cutlass10bfloat16_tEEEEEEEC2ERKSF_RKSM_)
        /*de50*/ 	.word	0x00000000


	//----- nvinfo : EIATTR_FRAME_SIZE
	.align		4
.L_9496:
        /*de54*/ 	.byte	0x04, 0x11
        /*de56*/ 	.short	(.L_9498 - .L_9497)
	.align		4
.L_9497:
        /*de58*/ 	.word	index@($_ZN7cutlass13device_kernelIN5flash19enable_sm80_to_sm89INS1_16FlashAttnBwdSm80INS1_25CollectiveMainloopBwdSm80ILi2ELi2EN4cute5tupleIJNS5_1CILi128EEES8_NS7_ILi64EEEEEENS_10bfloat16_tEfNS_4arch4Sm80ELb0ELb1ELb1ELb1ELb0ELb0ELb0ELb0ELi2ELi4ELi4ELi4ELb0EEENS1_21CollectiveEpilogueBwdISA_SB_SD_Li256ELb1ELb0ELi2EEENS1_19SingleTileSchedulerILb1ELb0ELb0ELi128EEEEEEEEEvNT_6ParamsE$_ZN4cute3eso3ESOILb1ELb0EJNS_14ComposedLayoutINS_7SwizzleILi3ELi3ELi3EEENS_1CILi0EEENS_6LayoutINS_5tupleIJNS8_IJNS8_IJNS5_ILi4EEENS5_ILi8EEEEEENS8_IJS9_NS5_ILi1EEEEEEEEENS8_IJNS8_IJNS5_ILi2EEESF_SF_EEENS8_IJSF_SA_EEEEEEEEENS8_IJNS8_IJNS8_IJNS5_ILi128EEESC_EEENS8_IJNS5_ILi16EEES6_EEEEEENS8_IJNS8_IJNS5_ILi64EEESA_NS5_ILi512EEEEEENS8_IJNS5_ILi8192EEENS5_ILi1024EEEEEEEEEEEEEEEENS_10ViewEngineINS_8smem_ptrIPN7cutlass10bfloat16_tEEEEEEEC2ERKSY_RKS15_)
        /*de5c*/ 	.word	0x00000000


	//----- nvinfo : EIATTR_FRAME_SIZE
	.align		4
.L_9498:
        /*de60*/ 	.byte	0x04, 0x11
        /*de62*/ 	.short	(.L_9500 - .L_9499)
	.align		4
.L_9499:
        /*de64*/ 	.word	index@($_ZN7cutlass13device_kernelIN5flash19enable_sm80_to_sm89INS1_16FlashAttnBwdSm80INS1_25CollectiveMainloopBwdSm80ILi2ELi2EN4cute5tupleIJNS5_1CILi128EEES8_NS7_ILi64EEEEEENS_10bfloat16_tEfNS_4arch4Sm80ELb0ELb1ELb1ELb1ELb0ELb0ELb0ELb0ELi2ELi4ELi4ELi4ELb0EEENS1_21CollectiveEpilogueBwdISA_SB_SD_Li256ELb1ELb0ELi2EEENS1_19SingleTileSchedulerILb1ELb0ELb0ELi128EEEEEEEEEvNT_6ParamsE$_ZN4cute3eso3ESOILb1ELb0EJNS_14ComposedLayoutINS_7SwizzleILi3ELi3ELi3EEENS_1CILi0EEENS_6LayoutINS_5tupleIJNS8_IJNS8_IJNS5_ILi4EEENS5_ILi8EEEEEENS8_IJS9_NS5_ILi1EEEEEEEEENS8_IJNS8_IJNS5_ILi2EEESF_SF_EEENS8_IJSF_NS8_IJS9_SF_EEEEEEEEEEEENS8_IJNS8_IJNS8_IJSF_NS5_ILi64EEEEEENS8_IJNS5_ILi1024EEES6_EEEEEENS8_IJNS8_IJSC_NS5_ILi512EEESA_EEENS8_IJNS5_ILi4096EEENS8_IJNS5_ILi16EEENS5_ILi8192EEEEEEEEEEEEEEEEEEENS_10ViewEngineINS_8smem_ptrIPN7cutlass10bfloat16_tEEEEEEEC2ERKS10_RKS17_)
        /*de68*/ 	.word	0x00000000


	//----- nvinfo : EIATTR_FRAME_SIZE
	.align		4
.L_9500:
        /*de6c*/ 	.byte	0x04, 0x11
        /*de6e*/ 	.short	(.L_9502 - .L_9501)
	.align		4
.L_9501:
        /*de70*/ 	.word	index@($_ZN7cutlass13device_kernelIN5flash19enable_sm80_to_sm89INS1_16FlashAttnBwdSm80INS1_25CollectiveMainloopBwdSm80ILi2ELi2EN4cute5tupleIJNS5_1CILi128EEES8_NS7_ILi64EEEEEENS_10bfloat16_tEfNS_4arch4Sm80ELb0ELb1ELb1ELb1ELb0ELb0ELb0ELb0ELi2ELi4ELi4ELi4ELb0EEENS1_21CollectiveEpilogueBwdISA_SB_SD_Li256ELb1ELb0ELi2EEENS1_19SingleTileSchedulerILb1ELb0ELb0ELi128EEEEEEEEEvNT_6ParamsE$_ZN4cute3eso3ESOILb1ELb0EJNS_14ComposedLayoutINS_7SwizzleILi3ELi3ELi3EEENS_1CILi0EEENS_6LayoutINS_5tupleIJNS8_IJNS8_IJNS5_ILi4EEENS5_ILi8EEEEEENS8_IJNS5_ILi2EEENS5_ILi1EEEEEEEEENS8_IJNS8_IJSC_SC_EEESB_EEEEEENS8_IJNS8_IJNS8_IJNS5_ILi128EEESD_EEENS8_IJSA_S6_EEEEEENS8_IJNS8_IJNS5_ILi64EEENS5_ILi512EEEEEENS8_IJNS5_ILi16EEENS5_ILi1024EEEEEEEEEEEEEEEENS_10ViewEngineINS_8smem_ptrIPN7cutlass10bfloat16_tEEEEEEEC2ERKSW_RKS13_)
        /*de74*/ 	.word	0x00000000


	//----- nvinfo : EIATTR_FRAME_SIZE
	.align		4
.L_9502:
        /*de78*/ 	.byte	0x04, 0x11
        /*de7a*/ 	.short	(.L_9504 - .L_9503)
	.align		4
.L_9503:
        /*de7c*/ 	.word	index@($_ZN7cutlass13device_kernelIN5flash19enable_sm80_to_sm89INS1_16FlashAttnBwdSm80INS1_25CollectiveMainloopBwdSm80ILi2ELi2EN4cute5tupleIJNS5_1CILi128EEES8_NS7_ILi64EEEEEENS_10bfloat16_tEfNS_4arch4Sm80ELb0ELb1ELb1ELb1ELb0ELb0ELb0ELb0ELi2ELi4ELi4ELi4ELb0EEENS1_21CollectiveEpilogueBwdISA_SB_SD_Li256ELb1ELb0ELi2EEENS1_19SingleTileSchedulerILb1ELb0ELb0ELi128EEEEEEEEEvNT_6ParamsE$_ZN4cute3eso3ESOILb1ELb0EJNS_14ComposedLayoutINS_7SwizzleILi3ELi3ELi3EEENS_1CILi0EEENS_6LayoutINS_5tupleIJNS8_IJNS8_IJNS5_ILi4EEENS5_ILi8EEEEEENS8_IJNS5_ILi2EEENS5_ILi1EEEEEEEEENS8_IJNS8_IJSC_SC_EEENS8_IJSA_S9_EEEEEEEEENS8_IJNS8_IJNS8_IJSC_NS5_ILi64EEEEEENS8_IJNS5_ILi512EEES6_EEEEEENS8_IJNS8_IJSD_SA_EEENS8_IJNS5_ILi1024EEENS5_ILi16EEEEEEEEEEEEEEEENS_10ViewEngineINS_8smem_ptrIPN7cutlass10bfloat16_tEEEEEEEC2ERKSW_RKS13_)
        /*de80*/ 	.word	0x00000000


	//----- nvinfo : EIATTR_FRAME_SIZE
	.align		4
.L_9504:
        /*de84*/ 	.byte	0x04, 0x11
        /*de86*/ 	.short	(.L_9506 - .L_9505)
	.align		4
.L_9505:
        /*de88*/ 	.word	index@($_ZN7cutlass13device_kernelIN5flash19enable_sm80_to_sm89INS1_16FlashAttnBwdSm80INS1_25CollectiveMainloopBwdSm80ILi2ELi2EN4cute5tupleIJNS5_1CILi128EEES8_NS7_ILi64EEEEEENS_10bfloat16_tEfNS_4arch4Sm80ELb0ELb1ELb1ELb1ELb0ELb0ELb0ELb0ELi2ELi4ELi4ELi4ELb0EEENS1_21CollectiveEpilogueBwdISA_SB_SD_Li256ELb1ELb0ELi2EEENS1_19SingleTileSchedulerILb1ELb0ELb0ELi128EEEEEEEEEvNT_6ParamsE$_ZN4cute3eso3ESOILb1ELb0EJNS_10UnderscoreEiiEEC2ERKS2_RKiS7_)
        /*de8c*/ 	.word	0x00000000


	//----- nvinfo : EIATTR_FRAME_SIZE
	.align		4
.L_9506:
        /*de90*/ 	.byte	0x04, 0x11
        /*de92*/ 	.short	(.L_9508 - .L_9507)
	.align		4
.L_9507:
        /*de94*/ 	.word	index@($_ZN7cutlass13device_kernelIN5flash19enable_sm80_to_sm89INS1_16FlashAttnBwdSm80INS1_25CollectiveMainloopBwdSm80ILi2ELi2EN4cute5tupleIJNS5_1CILi128EEES8_NS7_ILi64EEEEEENS_10bfloat16_tEfNS_4arch4Sm80ELb0ELb1ELb1ELb1ELb0ELb0ELb0ELb0ELi2ELi4ELi4ELi4ELb0EEENS1_21CollectiveEpilogueBwdISA_SB_SD_Li256ELb1ELb0ELi2EEENS1_19SingleTileSchedulerILb1ELb0ELb0ELi128EEEEEEEEEvNT_6ParamsE$_ZN4cute3eso3ESOILb1ELb0EJNS_10UnderscoreEiEEC2ERKS2_RKi)
        /*de98*/ 	.word	0x00000000


	//----- nvinfo : EIATTR_FRAME_SIZE
	.align		4
.L_9508:
        /*de9c*/ 	.byte	0x04, 0x11
        /*de9e*/ 	.short	(.L_9510 - .L_9509)
	.align		4
.L_9509:
        /*dea0*/ 	.word	index@($_ZN7cutlass13device_kernelIN5flash19enable_sm80_to_sm89INS1_16FlashAttnBwdSm80INS1_25CollectiveMainloopBwdSm80ILi2ELi2EN4cute5tupleIJNS5_1CILi128EEES8_NS7_ILi64EEEEEENS_10bfloat16_tEfNS_4arch4Sm80ELb0ELb1ELb1ELb1ELb0ELb0ELb0ELb0ELi2ELi4ELi4ELi4ELb0EEENS1_21CollectiveEpilogueBwdISA_SB_SD_Li256ELb1ELb0ELi2EEENS1_19SingleTileSchedulerILb1ELb0ELb0ELi128EEEEEEEEEvNT_6ParamsE$_ZN4cute3eso3ESOILb1ELb0EJNS_10UnderscoreES2_iEEC2ERKS2_S5_RKi)
        /*dea4*/ 	.word	0x00000000


	//----- nvinfo : EIATTR_FRAME_SIZE
	.align		4
.L_9510:
        /*dea8*/ 	.byte	0x04, 0x11
        /*deaa*/ 	.short	(.L_9512 - .L_9511)
	.align		4
.L_9511:
        /*deac*/ 	.word	index@($_ZN7cutlass13device_kernelIN5flash19enable_sm80_to_sm89INS1_16FlashAttnBwdSm80INS1_25CollectiveMainloopBwdSm80ILi2ELi2EN4cute5tupleIJNS5_1CILi128EEES8_NS7_ILi64EEEEEENS_10bfloat16_tEfNS_4arch4Sm80ELb0ELb1ELb1ELb1ELb0ELb0ELb0ELb0ELi2ELi4ELi4ELi4ELb0EEENS1_21CollectiveEpilogueBwdISA_SB_SD_Li256ELb1ELb0ELi2EEENS1_19SingleTileSchedulerILb1ELb0ELb0ELi128EEEEEEEEEvNT_6ParamsE$_ZN4cute3eso3ESOILb1ELb0EJNS_10UnderscoreES2_S2_iEEC2ERKS2_S5_S5_RKi)
        /*deb0*/ 	.word	0x00000000


	//----- nvinfo : EIATTR_FRAME_SIZE
	.align		4
.L_9512:
        /*deb4*/ 	.byte	0x04, 0x11
        /*deb6*/ 	.short	(.L_9514 - .L_9513)
	.align		4
.L_9513:
        /*deb8*/ 	.word	index@($_ZN7cutlass13device_kernelIN5flash19enable_sm80_to_sm89INS1_16FlashAttnBwdSm80INS1_25CollectiveMainloopBwdSm80ILi2ELi2EN4cute5tupleIJNS5_1CILi128EEES8_NS7_ILi64EEEEEENS_10bfloat16_tEfNS_4arch4Sm80ELb0ELb1ELb1ELb1ELb0ELb0ELb0ELb0ELi2ELi4ELi4ELi4ELb0EEENS1_21CollectiveEpilogueBwdISA_SB_SD_Li256ELb1ELb0ELi2EEENS1_19SingleTileSchedulerILb1ELb0ELb0ELi128EEEEEEEEEvNT_6ParamsE$_ZN4cute3eso3ESOILb0ELb1EJlEEC2ERKl)
        /*debc*/ 	.word	0x00000000


	//----- nvinfo : EIATTR_FRAME_SIZE
	.align		4
.L_9514:
        /*dec0*/ 	.byte	0x04, 0x11
        /*dec2*/ 	.short	(.L_9516 - .L_9515)
	.align		4
.L_9515:
        /*dec4*/ 	.word	index@($_ZN7cutlass13device_kernelIN5flash19enable_sm80_to_sm89INS1_16FlashAttnBwdSm80INS1_25CollectiveMainloopBwdSm80ILi2ELi2EN4cute5tupleIJNS5_1CILi128EEES8_NS7_ILi64EEEEEENS_10bfloat16_tEfNS_4arch4Sm80ELb0ELb1ELb1ELb1ELb0ELb0ELb0ELb0ELi2ELi4ELi4ELi4ELb0EEENS1_21CollectiveEpilogueBwdISA_SB_SD_Li256ELb1ELb0ELi2EEENS1_19SingleTileSchedulerILb1ELb0ELb0ELi128EEEEEEEEEvNT_6ParamsE$_ZN4cute3eso3ESOILb0ELb1EJiNS_1CILi72EEENS2_ILi512EEEEEC2ERKiRKS3_RKS4_)
        /*dec8*/ 	.word	0x00000000


	//----- nvinfo : EIATTR_FRAME_SIZE
	.align		4
.L_9516:
        /*decc*/ 	.byte	0x04, 0x11
        /*dece*/ 	.short	(.L_9518 - .L_9517)
	.align		4
.L_9517:
        /*ded0*/ 	.word	index@($_ZN7cutlass13device_kernelIN5flash19enable_sm80_to_sm89INS1_16FlashAttnBwdSm80INS1_25CollectiveMainloopBwdSm80ILi2ELi2EN4cute5tupleIJNS5_1CILi128EEES8_NS7_ILi64EEEEEENS_10bfloat16_tEfNS_4arch4Sm80ELb0ELb1ELb1ELb1ELb0ELb0ELb0ELb0ELi2ELi4ELi4ELi4ELb0EEENS1_21CollectiveEpilogueBwdISA_SB_SD_Li256ELb1ELb0ELi2EEENS1_19SingleTileSchedulerILb1ELb0ELb0ELi128EEEEEEEEEvNT_6ParamsE$_ZN4cute3eso3ESOILb0ELb1EJiNS_1CILi512EEEEEC2ERKiRKS3_)
        /*ded4*/ 	.word	0x00000000


	//----- nvinfo : EIATTR_FRAME_SIZE
	.align		4
.L_9518:
        /*ded8*/ 	.byte	0x04, 0x11
        /*deda*/ 	.short	(.L_9520 - .L_9519)
	.align		4
.L_9519:
        /*dedc*/ 	.word	index@($_ZN7cutlass13device_kernelIN5flash19enable_sm80_to_sm89INS1_16FlashAttnBwdSm80INS1_25CollectiveMainloopBwdSm80ILi2ELi2EN4cute5tupleIJNS5_1CILi128EEES8_NS7_ILi64EEEEEENS_10bfloat16_tEfNS_4arch4Sm80ELb0ELb1ELb1ELb1ELb0ELb0ELb0ELb0ELi2ELi4ELi4ELi4ELb0EEENS1_21CollectiveEpilogueBwdISA_SB_SD_Li256ELb1ELb0ELi2EEENS1_19SingleTileSchedulerILb1ELb0ELb0ELi128EEEEEEEEEvNT_6ParamsE$_ZN4cute3eso3ESOILb0ELb1EJiNS_1CILi4096EEEEEC2ERKiRKS3_)
        /*dee0*/ 	.word	0x00000000


	//----- nvinfo : EIATTR_FRAME_SIZE
	.align		4
.L_9520:
        /*dee4*/ 	.byte	0x04, 0x11
        /*dee6*/ 	.short	(.L_9522 - .L_9521)
	.align		4
.L_9521:
        /*dee8*/ 	.word	index@($_ZN7cutlass13device_kernelIN5flash19enable_sm80_to_sm89INS1_16FlashAttnBwdSm80INS1_25CollectiveMainloopBwdSm80ILi2ELi2EN4cute5tupleIJNS5_1CILi128EEES8_NS7_ILi64EEEEEENS_10bfloat16_tEfNS_4arch4Sm80ELb0ELb1ELb1ELb1ELb0ELb0ELb0ELb0ELi2ELi4ELi4ELi4ELb0EEENS1_21CollectiveEpilogueBwdISA_SB_SD_Li256ELb1ELb0ELi2EEENS1_19SingleTileSchedulerILb1ELb0ELb0ELi128EEEEEEEEEvNT_6ParamsE$_ZN4cute3eso3ESOILb0ELb1EJiNS_1CILi144EEENS2_ILi512EEEEEC2ERKiRKS3_RKS4_)
        /*deec*/ 	.word	0x00000000


	//----- nvinfo : EIATTR_FRAME_SIZE
	.align		4
.L_9522:
        /*def0*/ 	.byte	0x04, 0x11
        /*def2*/ 	.short	(.L_9524 - .L_9523)
	.align		4
.L_9523:
        /*def4*/ 	.word	index@($_ZN7cutlass13device_kernelIN5flash19enable_sm80_to_sm89INS1_16FlashAttnBwdSm80INS1_25CollectiveMainloopBwdSm80ILi2ELi2EN4cute5tupleIJNS5_1CILi128EEES8_NS7_ILi64EEEEEENS_10bfloat16_tEfNS_4arch4Sm80ELb0ELb1ELb1ELb1ELb0ELb0ELb0ELb0ELi2ELi4ELi4ELi4ELb0EEENS1_21CollectiveEpilogueBwdISA_SB_SD_Li256ELb1ELb0ELi2EEENS1_19SingleTileSchedulerILb1ELb0ELb0ELi128EEEEEEEEEvNT_6ParamsE$_ZN4cute3eso3ESOILb0ELb1EJiNS_1CILi144EEENS2_ILi288EEEEEC2ERKiRKS3_RKS4_)
        /*def8*/ 	.word	0x00000000


	//----- nvinfo : EIATTR_FRAME_SIZE
	.align		4
.L_9524:
        /*defc*/ 	.byte	0x04, 0x11
        /*defe*/ 	.short	(.L_9526 - .L_9525)
	.align		4
.L_9525:
        /*df00*/ 	.word	index@($_ZN7cutlass13device_kernelIN5flash19enable_sm80_to_sm89INS1_16FlashAttnBwdSm80INS1_25CollectiveMainloopBwdSm80ILi2ELi2EN4cute5tupleIJNS5_1CILi128EEES8_NS7_ILi64EEEEEENS_10bfloat16_tEfNS_4arch4Sm80ELb0ELb1ELb1ELb1ELb0ELb0ELb0ELb0ELi2ELi4ELi4ELi4ELb0EEENS1_21CollectiveEpilogueBwdISA_SB_SD_Li256ELb1ELb0ELi2EEENS1_19SingleTileSchedulerILb1ELb0ELb0ELi128EEEEEEEEEvNT_6ParamsE$_ZN4cute3eso3ESOILb0ELb1EJiNS_1CILi0EEEEEC2ERKiRKS3_)
        /*df04*/ 	.word	0x00000000


	//----- nvinfo : EIATTR_FRAME_SIZE
	.align		4
.L_9526:
        /*df08*/ 	.byte	0x04, 0x11
        /*df0a*/ 	.short	(.L_9528 - .L_9527)
	.align		4
.L_9527:
        /*df0c*/ 	.word	index@($_ZN7cutlass13device_kernelIN5flash19enable_sm80_to_sm89INS1_16FlashAttnBwdSm80INS1_25CollectiveMainloopBwdSm80ILi2ELi2EN4cute5tupleIJNS5_1CILi128EEES8_NS7_ILi64EEEEEENS_10bfloat16_tEfNS_4arch4Sm80ELb0ELb1ELb1ELb1ELb0ELb0ELb0ELb0ELi2ELi4ELi4ELi4ELb0EEENS1_21CollectiveEpilogueBwdISA_SB_SD_Li256ELb1ELb0ELi2EEENS1_19SingleTileSchedulerILb1ELb0ELb0ELi128EEEEEEEEEvNT_6ParamsE$_ZN4cute3eso3ESOILb0ELb1EJiEEC2ERKi)
        /*df10*/ 	.word	0x00000000


	//----- nvinfo : EIATTR_FRAME_SIZE
	.align		4
.L_9528:
        /*df14*/ 	.byte	0x04, 0x11
        /*df16*/ 	.short	(.L_9530 - .L_9529)
	.align		4
.L_9529:
        /*df18*/ 	.word	index@($_ZN7cutlass13device_kernelIN5flash19enable_sm80_to_sm89INS1_16FlashAttnBwdSm80INS1_25CollectiveMainloopBwdSm80ILi2ELi2EN4cute5tupleIJNS5_1CILi128EEES8_NS7_ILi64EEEEEENS_10bfloat16_tEfNS_4arch4Sm80ELb0ELb1ELb1ELb1ELb0ELb0ELb0ELb0ELi2ELi4ELi4ELi4ELb0EEENS1_21CollectiveEpilogueBwdISA_SB_SD_Li256ELb1ELb0ELi2EEENS1_19SingleTileSchedulerILb1ELb0ELb0ELi128EEEEEEEEEvNT_6ParamsE$_ZN4cute3eso3ESOILb0ELb1EJNS_6LayoutINS_5tupleIJNS3_IJNS_1CILi8EEENS4_ILi1EEEEEENS4_ILi2EEEEEENS3_IJNS3_IJS6_NS4_ILi0EEEEEEiEEEEESA_EEC2ERKSD_RKSA_)
        /*df1c*/ 	.word	0x00000000


	//----- nvinfo : EIATTR_FRAME_SIZE
	.align		4
.L_9530:
        /*df20*/ 	.byte	0x04, 0x11
        /*df22*/ 	.short	(.L_9532 - .L_9531)
	.align		4
.L_9531:
        /*df24*/ 	.word	index@($_ZN7cutlass13device_kernelIN5flash19enable_sm80_to_sm89INS1_16FlashAttnBwdSm80INS1_25CollectiveMainloopBwdSm80ILi2ELi2EN4cute5tupleIJNS5_1CILi128EEES8_NS7_ILi64EEEEEENS_10bfloat16_tEfNS_4arch4Sm80ELb0ELb1ELb1ELb1ELb0ELb0ELb0ELb0ELi2ELi4ELi4ELi4ELb0EEENS1_21CollectiveEpilogueBwdISA_SB_SD_Li256ELb1ELb0ELi2EEENS1_19SingleTileSchedulerILb1ELb0ELb0ELi128EEEEEEEEEvNT_6ParamsE$_ZN4cute3eso3ESOILb0ELb1EJNS_5tupleIJiiEEENS_1CILi8192EEEEEC2ERKS3_RKS5_)
        /*df28*/ 	.word	0x00000000


	//----- nvinfo : EIATTR_FRAME_SIZE
	.align		4
.L_9532:
        /*df2c*/ 	.byte	0x04, 0x11
        /*df2e*/ 	.short	(.L_9534 - .L_9533)
	.align		4
.L_9533:
        /*df30*/ 	.word	index@($_ZN7cutlass13device_kernelIN5flash19enable_sm80_to_sm89INS1_16FlashAttnBwdSm80INS1_25CollectiveMainloopBwdSm80ILi2ELi2EN4cute5tupleIJNS5_1CILi128EEES8_NS7_ILi64EEEEEENS_10bfloat16_tEfNS_4arch4Sm80ELb0ELb1ELb1ELb1ELb0ELb0ELb0ELb0ELi2ELi4ELi4ELi4ELb0EEENS1_21CollectiveEpilogueBwdISA_SB_SD_Li256ELb1ELb0ELi2EEENS1_19SingleTileSchedulerILb1ELb0ELb0ELi128EEEEEEEEEvNT_6ParamsE$_ZN4cute3eso3ESOILb0ELb1EJNS_5tupleIJiiEEENS_1CILi1024EEEEEC2ERKS3_RKS5_)
        /*df34*/ 	.word	0x00000000


	//----- nvinfo : EIATTR_FRAME_SIZE
	.align		4
.L_9534:
        /*df38*/ 	.byte	0x04, 0x11
        /*df3a*/ 	.short	(.L_9536 - .L_9535)
	.align		4
.L_9535:
        /*df3c*/ 	.word	index@($_ZN7cutlass13device_kernelIN5flash19enable_sm80_to_sm89INS1_16FlashAttnBwdSm80INS1_25CollectiveMainloopBwdSm80ILi2ELi2EN4cute5tupleIJNS5_1CILi128EEES8_NS7_ILi64EEEEEENS_10bfloat16_tEfNS_4arch4Sm80ELb0ELb1ELb1ELb1ELb0ELb0ELb0ELb0ELi2ELi4ELi4ELi4ELb0EEENS1_21CollectiveEpilogueBwdISA_SB_SD_Li256ELb1ELb0ELi2EEENS1_19SingleTileSchedulerILb1ELb0ELb0ELi128EEEEEEEEEvNT_6ParamsE$_ZN4cute3eso3ESOILb0ELb1EJNS_5tupleIJiiEEEEEC2ERKS3_)
        /*df40*/ 	.word	0x00000000


	//----- nvinfo : EIATTR_FRAME_SIZE
	.align		4
.L_9536:
        /*df44*/ 	.byte	0x04, 0x11
        /*df46*/ 	.short	(.L_9538 - .L_9537)
	.align		4
.L_9537:
        /*df48*/ 	.word	index@($_ZN7cutlass13device_kernelIN5flash19enable_sm80_to_sm89INS1_16FlashAttnBwdSm80INS1_25CollectiveMainloopBwdSm80ILi2ELi2EN4cute5tupleIJNS5_1CILi128EEES8_NS7_ILi64EEEEEENS_10bfloat16_tEfNS_4arch4Sm80ELb0ELb1ELb1ELb1ELb0ELb0ELb0ELb0ELi2ELi4ELi4ELi4ELb0EEENS1_21CollectiveEpilogueBwdISA_SB_SD_Li256ELb1ELb0ELi2EEENS1_19SingleTileSchedulerILb1ELb0ELb0ELi128EEEEEEEEEvNT_6ParamsE$_ZN4cute3eso3ESOILb0ELb1EJNS_5tupleIJiNS2_IJiiEEEEEENS2_IJNS_10UnderscoreENS2_IJS5_S5_EEEEEEEEC2ERKS4_RKS7_)
        /*df4c*/ 	.word	0x00000000


	//----- nvinfo : EIATTR_FRAME_SIZE
	.align		4
.L_9538:
        /*df50*/ 	.byte	0x04, 0x11
        /*df52*/ 	.short	(.L_9540 - .L_9539)
	.align		4
.L_9539:
        /*df54*/ 	.word	index@($_ZN7cutlass13device_kernelIN5flash19enable_sm80_to_sm89INS1_16FlashAttnBwdSm80INS1_25CollectiveMainloopBwdSm80ILi2ELi2EN4cute5tupleIJNS5_1CILi128EEES8_NS7_ILi64EEEEEENS_10bfloat16_tEfNS_4arch4Sm80ELb0ELb1ELb1ELb1ELb0ELb0ELb0ELb0ELi2ELi4ELi4ELi4ELb0EEENS1_21CollectiveEpilogueBwdISA_SB_SD_Li256ELb1ELb0ELi2EEENS1_19SingleTileSchedulerILb1ELb0ELb0ELi128EEEEEEEEEvNT_6ParamsE$_ZN4cute3eso3ESOILb0ELb1EJNS_5tupleIJiNS2_IJiNS_1CILi0EEEEEEEEENS2_IJNS_10UnderscoreENS2_IJS7_S7_EEEEEEEEC2ERKS6_RKS9_)
        /*df58*/ 	.word	0x00000000


	//----- nvinfo : EIATTR_FRAME_SIZE
	.align		4
.L_9540:
        /*df5c*/ 	.byte	0x04, 0x11
        /*df5e*/ 	.short	(.L_9542 - .L_9541)
	.align		4
.L_9541:
        /*df60*/ 	.word	index@($_ZN7cutlass13device_kernelIN5flash19enable_sm80_to_sm89INS1_16FlashAttnBwdSm80INS1_25CollectiveMainloopBwdSm80ILi2ELi2EN4cute5tupleIJNS5_1CILi128EEES8_NS7_ILi64EEEEEENS_10bfloat16_tEfNS_4arch4Sm80ELb0ELb1ELb1ELb1ELb0ELb0ELb0ELb0ELi2ELi4ELi4ELi4ELb0EEENS1_21CollectiveEpilogueBwdISA_SB_SD_Li256ELb1ELb0ELi2EEENS1_19SingleTileSchedulerILb1ELb0ELb0ELi128EEEEEEEEEvNT_6ParamsE$_ZN4cute3eso3ESOILb0ELb0EJiiiNS_1CILi72EEENS2_ILi512EEEEEC2ERKiS7_S7_RKS3_RKS4_)
        /*df64*/ 	.word	0x00000000


	//----- nvinfo : EIATTR_FRAME_SIZE
	.align		4
.L_9542:
        /*df68*/ 	.byte	0x04, 0x11
        /*df6a*/ 	.short	(.L_9544 - .L_9543)
	.align		4
.L_9543:
        /*df6c*/ 	.word	index@($_ZN7cutlass13device_kernelIN5flash19enable_sm80_to_sm89INS1_16FlashAttnBwdSm80INS1_25CollectiveMainloopBwdSm80ILi2ELi2EN4cute5tupleIJNS5_1CILi128EEES8_NS7_ILi64EEEEEENS_10bfloat16_tEfNS_4arch4Sm80ELb0ELb1ELb1ELb1ELb0ELb0ELb0ELb0ELi2ELi4ELi4ELi4ELb0EEENS1_21CollectiveEpilogueBwdISA_SB_SD_Li256ELb1ELb0ELi2EEENS1_19SingleTileSchedulerILb1ELb0ELb0ELi128EEEEEEEEEvNT_6ParamsE$_ZN4cute3eso3ESOILb0ELb0EJiiiNS_1CILi144EEENS2_ILi512EEEEEC2ERKiS7_S7_RKS3_RKS4_)
        /*df70*/ 	.word	0x00000000


	//----- nvinfo : EIATTR_FRAME_SIZE
	.align		4
.L_9544:
        /*df74*/ 	.byte	0x04, 0x11
        /*df76*/ 	.short	(.L_9546 - .L_9545)
	.align		4
.L_9545:
        /*df78*/ 	.word	index@($_ZN7cutlass13device_kernelIN5flash19enable_sm80_to_sm89INS1_16FlashAttnBwdSm80INS1_25CollectiveMainloopBwdSm80ILi2ELi2EN4cute5tupleIJNS5_1CILi128EEES8_NS7_ILi64EEEEEENS_10bfloat16_tEfNS_4arch4Sm80ELb0ELb1ELb1ELb1ELb0ELb0ELb0ELb0ELi2ELi4ELi4ELi4ELb0EEENS1_21CollectiveEpilogueBwdISA_SB_SD_Li256ELb1ELb0ELi2EEENS1_19SingleTileSchedulerILb1ELb0ELb0ELi128EEEEEEEEEvNT_6ParamsE$_ZN4cute3eso3ESOILb0ELb0EJiiiNS_1CILi0EEEEEC2ERKiS6_S6_RKS3_)
        /*df7c*/ 	.word	0x00000000


	//----- nvinfo : EIATTR_FRAME_SIZE
	.align		4
.L_9546:
        /*df80*/ 	.byte	0x04, 0x11
        /*df82*/ 	.short	(.L_9548 - .L_9547)
	.align		4
.L_9547:
        /*df84*/ 	.word	index@($_ZN7cutlass13device_kernelIN5flash19enable_sm80_to_sm89INS1_16FlashAttnBwdSm80INS1_25CollectiveMainloopBwdSm80ILi2ELi2EN4cute5tupleIJNS5_1CILi128EEES8_NS7_ILi64EEEEEENS_10bfloat16_tEfNS_4arch4Sm80ELb0ELb1ELb1ELb1ELb0ELb0ELb0ELb0ELi2ELi4ELi4ELi4ELb0EEENS1_21CollectiveEpilogueBwdISA_SB_SD_Li256ELb1ELb0ELi2EEENS1_19SingleTileSchedulerILb1ELb0ELb0ELi128EEEEEEEEEvNT_6ParamsE$_ZN4cute3eso3ESOILb0ELb0EJiiiEEC2ERKiS4_S4_)
        /*df88*/ 	.word	0x00000000


	//----- nvinfo : EIATTR_FRAME_SIZE
	.align		4
.L_9548:
        /*df8c*/ 	.byte	0x04, 0x11
        /*df8e*/ 	.short	(.L_9550 - .L_9549)
	.align		4
.L_9549:
        /*df90*/ 	.word	index@($_ZN7cutlass13device_kernelIN5flash19enable_sm80_to_sm89INS1_16FlashAttnBwdSm80INS1_25CollectiveMainloopBwdSm80ILi2ELi2EN4cute5tupleIJNS5_1CILi128EEES8_NS7_ILi64EEEEEENS_10bfloat16_tEfNS_4arch4Sm80ELb0ELb1ELb1ELb1ELb0ELb0ELb0ELb0ELi2ELi4ELi4ELi4ELb0EEENS1_21CollectiveEpilogueBwdISA_SB_SD_Li256ELb1ELb0ELi2EEENS1_19SingleTileSchedulerILb1ELb0ELb0ELi128EEEEEEEEEvNT_6ParamsE$_ZN4cute3eso3ESOILb0ELb0EJiiNS_1CILi8192EEEEEC2ERKiS6_RKS3_)
        /*df94*/ 	.word	0x00000000


	//----- nvinfo : EIATTR_FRAME_SIZE
	.align		4
.L_9550:
        /*df98*/ 	.byte	0x04, 0x11
        /*df9a*/ 	.short	(.L_9552 - .L_9551)
	.align		4
.L_9551:
        /*df9c*/ 	.word	index@($_ZN7cutlass13device_kernelIN5flash19enable_sm80_to_sm89INS1_16FlashAttnBwdSm80INS1_25CollectiveMainloopBwdSm80ILi2ELi2EN4cute5tupleIJNS5_1CILi128EEES8_NS7_ILi64EEEEEENS_10bfloat16_tEfNS_4arch4Sm80ELb0ELb1ELb1ELb1ELb0ELb0ELb0ELb0ELi2ELi4ELi4ELi4ELb0EEENS1_21CollectiveEpilogueBwdISA_SB_SD_Li256ELb1ELb0ELi2EEENS1_19SingleTileSchedulerILb1ELb0ELb0ELi128EEEEEEEEEvNT_6ParamsE$_ZN4cute3eso3ESOILb0ELb0EJiiNS_1CILi72EEENS2_ILi512EEEEEC2ERKiS7_RKS3_RKS4_)
        /*dfa0*/ 	.word	0x00000000


	//----- nvinfo : EIATTR_FRAME_SIZE
	.align		4
.L_9552:
        /*dfa4*/ 	.byte	0x04, 0x11
        /*dfa6*/ 	.short	(.L_9554 - .L_9553)
	.align		4
.L_9553:
        /*dfa8*/ 	.word	index@($_ZN7cutlass13device_kernelIN5flash19enable_sm80_to_sm89INS1_16FlashAttnBwdSm80INS1_25CollectiveMainloopBwdSm80ILi2ELi2EN4cute5tupleIJNS5_1CILi128EEES8_NS7_ILi64EEEEEENS_10bfloat16_tEfNS_4arch4Sm80ELb0ELb1ELb1ELb1ELb0ELb0ELb0ELb0ELi2ELi4ELi4ELi4ELb0EEENS1_21CollectiveEpilogueBwdISA_SB_SD_Li256ELb1ELb0ELi2EEENS1_19SingleTileSchedulerILb1ELb0ELb0ELi128EEEEEEEEEvNT_6ParamsE$_ZN4cute3eso3ESOILb0ELb0EJiiNS_1CILi144EEENS2_ILi512EEEEEC2ERKiS7_RKS3_RKS4_)
        /*dfac*/ 	.word	0x00000000


	//----- nvinfo : EIATTR_FRAME_SIZE
	.align		4
.L_9554:
        /*dfb0*/ 	.byte	0x04, 0x11
        /*dfb2*/ 	.short	(.L_9556 - .L_9555)
	.align		4
.L_9555:
        /*dfb4*/ 	.word	index@($_ZN7cutlass13device_kernelIN5flash19enable_sm80_to_sm89INS1_16FlashAttnBwdSm80INS1_25CollectiveMainloopBwdSm80ILi2ELi2EN4cute5tupleIJNS5_1CILi128EEES8_NS7_ILi64EEEEEENS_10bfloat16_tEfNS_4arch4Sm80ELb0ELb1ELb1ELb1ELb0ELb0ELb0ELb0ELi2ELi4ELi4ELi4ELb0EEENS1_21CollectiveEpilogueBwdISA_SB_SD_Li256ELb1ELb0ELi2EEENS1_19SingleTileSchedulerILb1ELb0ELb0ELi128EEEEEEEEEvNT_6ParamsE$_ZN4cute3eso3ESOILb0ELb0EJiiNS_1CILi1024EEEEEC2ERKiS6_RKS3_)
        /*dfb8*/ 	.word	0x00000000


	//----- nvinfo : EIATTR_FRAME_SIZE
	.align		4
.L_9556:
        /*dfbc*/ 	.byte	0x04, 0x11
        /*dfbe*/ 	.short	(.L_9558 - .L_9557)
	.align		4
.L_9557:
        /*dfc0*/ 	.word	index@($_ZN7cutlass13device_kernelIN5flash19enable_sm80_to_sm89INS1_16FlashAttnBwdSm80INS1_25CollectiveMainloopBwdSm80ILi2ELi2EN4cute5tupleIJNS5_1CILi128EEES8_NS7_ILi64EEEEEENS_10bfloat16_tEfNS_4arch4Sm80ELb0ELb1ELb1ELb1ELb0ELb0ELb0ELb0ELi2ELi4ELi4ELi4ELb0EEENS1_21CollectiveEpilogueBwdISA_SB_SD_Li256ELb1ELb0ELi2EEENS1_19SingleTileSchedulerILb1ELb0ELb0ELi128EEEEEEEEEvNT_6ParamsE$_ZN4cute3eso3ESOILb0ELb0EJiiNS_1CILi0EEEEEC2ERKiS6_RKS3_)
        /*dfc4*/ 	.word	0x00000000


	//----- nvinfo : EIATTR_FRAME_SIZE
	.align		4
.L_9558:
        /*dfc8*/ 	.byte	0x04, 0x11
        /*dfca*/ 	.short	(.L_9560 - .L_9559)
	.align		4
.L_9559:
        /*dfcc*/ 	.word	index@($_ZN7cutlass13device_kernelIN5flash19enable_sm80_to_sm89INS1_16FlashAttnBwdSm80INS1_25CollectiveMainloopBwdSm80ILi2ELi2EN4cute5tupleIJNS5_1CILi128EEES8_NS7_ILi64EEEEEENS_10bfloat16_tEfNS_4arch4Sm80ELb0ELb1ELb1ELb1ELb0ELb0ELb0ELb0ELi2ELi4ELi4ELi4ELb0EEENS1_21CollectiveEpilogueBwdISA_SB_SD_Li256ELb1ELb0ELi2EEENS1_19SingleTileSchedulerILb1ELb0ELb0ELi128EEEEEEEEEvNT_6ParamsE$_ZN4cute3eso3ESOILb0ELb0EJiiEEC2ERKiS4_)
        /*dfd0*/ 	.word	0x00000000


	//----- nvinfo : EIATTR_FRAME_SIZE
	.align		4
.L_9560:
        /*dfd4*/ 	.byte	0x04, 0x11
        /*dfd6*/ 	.short	(.L_9562 - .L_9561)
	.align		4
.L_9561:
        /*dfd8*/ 	.word	index@($_ZN7cutlass13device_kernelIN5flash19enable_sm80_to_sm89INS1_16FlashAttnBwdSm80INS1_25CollectiveMainloopBwdSm80ILi2ELi2EN4cute5tupleIJNS5_1CILi128EEES8_NS7_ILi64EEEEEENS_10bfloat16_tEfNS_4arch4Sm80ELb0ELb1ELb1ELb1ELb0ELb0ELb0ELb0ELi2ELi4ELi4ELi4ELb0EEENS1_21CollectiveEpilogueBwdISA_SB_SD_Li256ELb1ELb0ELi2EEENS1_19SingleTileSchedulerILb1ELb0ELb0ELi128EEEEEEEEEvNT_6ParamsE$_ZN4cute3eso3ESOILb0ELb0EJiNS_5tupleIJiiEEEEEC2ERKiRKS3_)
        /*dfdc*/ 	.word	0x00000000


	//----- nvinfo : EIATTR_FRAME_SIZE
	.align		4
.L_9562:
        /*dfe0*/ 	.byte	0x04, 0x11
        /*dfe2*/ 	.short	(.L_9564 - .L_9563)
	.align		4
.L_9563:
        /*dfe4*/ 	.word	index@($_ZN7cutlass13device_kernelIN5flash19enable_sm80_to_sm89INS1_16FlashAttnBwdSm80INS1_25CollectiveMainloopBwdSm80ILi2ELi2EN4cute5tupleIJNS5_1CILi128EEES8_NS7_ILi64EEEEEENS_10bfloat16_tEfNS_4arch4Sm80ELb0ELb1ELb1ELb1ELb0ELb0ELb0ELb0ELi2ELi4ELi4ELi4ELb0EEENS1_21CollectiveEpilogueBwdISA_SB_SD_Li256ELb1ELb0ELi2EEENS1_19SingleTileSchedulerILb1ELb0ELb0ELi128EEEEEEEEEvNT_6ParamsE$_ZN4cute3eso3ESOILb0ELb0EJiNS_5tupleIJiNS_1CILi0EEEEEEEEC2ERKiRKS5_)
        /*dfe8*/ 	.word	0x00000000


	//----- nvinfo : EIATTR_FRAME_SIZE
	.align		4
.L_9564:
        /*dfec*/ 	.byte	0x04, 0x11
        /*dfee*/ 	.short	(.L_9566 - .L_9565)
	.align		4
.L_9565:
        /*dff0*/ 	.word	index@($_ZN7cutlass13device_kernelIN5flash19enable_sm80_to_sm89INS1_16FlashAttnBwdSm80INS1_25CollectiveMainloopBwdSm80ILi2ELi2EN4cute5tupleIJNS5_1CILi128EEES8_NS7_ILi64EEEEEENS_10bfloat16_tEfNS_4arch4Sm80ELb0ELb1ELb1ELb1ELb0ELb0ELb0ELb0ELi2ELi4ELi4ELi4ELb0EEENS1_21CollectiveEpilogueBwdISA_SB_SD_Li256ELb1ELb0ELi2EEENS1_19SingleTileSchedulerILb1ELb0ELb0ELi128EEEEEEEEEvNT_6ParamsE$_ZN4cute3eso3ESOILb0ELb0EJNS_6LayoutINS_5tupleIJNS3_IJNS_1CILi8EEENS4_ILi1EEEEEENS4_ILi4EEES6_EEENS3_IJNS3_IJS6_NS4_ILi0EEEEEElSA_EEEEElEEC2ERKSD_RKl)
        /*dff4*/ 	.word	0x00000000


	//----- nvinfo : EIATTR_FRAME_SIZE
	.align		4
.L_9566:
        /*dff8*/ 	.byte	0x04, 0x11
        /*dffa*/ 	.short	(.L_9568 - .L_9567)
	.align		4
.L_9567:
        /*dffc*/ 	.word	index@($_ZN7cutlass13device_kernelIN5flash19enable_sm80_to_sm89INS1_16FlashAttnBwdSm80INS1_25CollectiveMainloopBwdSm80ILi2ELi2EN4cute5tupleIJNS5_1CILi128EEES8_NS7_ILi64EEEEEENS_10bfloat16_tEfNS_4arch4Sm80ELb0ELb1ELb1ELb1ELb0ELb0ELb0ELb0ELi2ELi4ELi4ELi4ELb0EEENS1_21CollectiveEpilogueBwdISA_SB_SD_Li256ELb1ELb0ELi2EEENS1_19SingleTileSchedulerILb1ELb0ELb0ELi128EEEEEEEEEvNT_6ParamsE$_ZN4cute3eso3ESOILb0ELb0EJNS_6LayoutINS_5tupleIJNS3_IJNS_1CILi8EEENS4_ILi1EEEEEENS4_ILi4EEES6_EEENS3_IJNS3_IJS6_NS4_ILi0EEEEEElSA_EEEEENS_10ViewEngineINS_8gmem_ptrIPKN7cutlass10bfloat16_tEEEEEEEC2ERKSD_RKSL_)
        /*e000*/ 	.word	0x00000000


	//----- nvinfo : EIATTR_FRAME_SIZE
	.align		4
.L_9568:
        /*e004*/ 	.byte	0x04, 0x11
        /*e006*/ 	.short	(.L_9570 - .L_9569)
	.align		4
.L_9569:
        /*e008*/ 	.word	index@($_ZN7cutlass13device_kernelIN5flash19enable_sm80_to_sm89INS1_16FlashAttnBwdSm80INS1_25CollectiveMainloopBwdSm80ILi2ELi2EN4cute5tupleIJNS5_1CILi128EEES8_NS7_ILi64EEEEEENS_10bfloat16_tEfNS_4arch4Sm80ELb0ELb1ELb1ELb1ELb0ELb0ELb0ELb0ELi2ELi4ELi4ELi4ELb0EEENS1_21CollectiveEpilogueBwdISA_SB_SD_Li256ELb1ELb0ELi2EEENS1_19SingleTileSchedulerILb1ELb0ELb0ELi128EEEEEEEEEvNT_6ParamsE$_ZN4cute3eso3ESOILb0ELb0EJNS_6LayoutINS_5tupleIJNS3_IJNS_1CILi8EEENS4_ILi1EEEEEENS4_ILi2EEES5_EEENS3_IJNS3_IJS6_NS4_ILi0EEEEEEiNS4_ILi1024EEEEEEEEiEEC2ERKSE_RKi)
        /*e00c*/ 	.word	0x00000000


	//----- nvinfo : EIATTR_FRAME_SIZE
	.align		4
.L_9570:
        /*e010*/ 	.byte	0x04, 0x11
        /*e012*/ 	.short	(.L_9572 - .L_9571)
	.align		4
.L_9571:
        /*e014*/ 	.word	index@($_ZN7cutlass13device_kernelIN5flash19enable_sm80_to_sm89INS1_16FlashAttnBwdSm80INS1_25CollectiveMainloopBwdSm80ILi2ELi2EN4cute5tupleIJNS5_1CILi128EEES8_NS7_ILi64EEEEEENS_10bfloat16_tEfNS_4arch4Sm80ELb0ELb1ELb1ELb1ELb0ELb0ELb0ELb0ELi2ELi4ELi4ELi4ELb0EEENS1_21CollectiveEpilogueBwdISA_SB_SD_Li256ELb1ELb0ELi2EEENS1_19SingleTileSchedulerILb1ELb0ELb0ELi128EEEEEEEEEvNT_6ParamsE$_ZN4cute3eso3ESOILb0ELb0EJNS_6LayoutINS_5tupleIJNS3_IJNS_1CILi8EEENS4_ILi1EEEEEENS4_ILi2EEES5_EEENS3_IJNS3_IJS6_NS4_ILi0EEEEEEiNS4_ILi1024EEEEEEEENS_10ViewEngineINS_8smem_ptrIPN7cutlass10bfloat16_tEEEEEEEC2ERKSE_RKSL_)
        /*e018*/ 	.word	0x00000000


	//----- nvinfo : EIATTR_FRAME_SIZE
	.align		4
.L_9572:
        /*e01c*/ 	.byte	0x04, 0x11
        /*e01e*/ 	.short	(.L_9574 - .L_9573)
	.align		4
.L_9573:
        /*e020*/ 	.word	index@($_ZN7cutlass13device_kernelIN5flash19enable_sm80_to_sm89INS1_16FlashAttnBwdSm80INS1_25CollectiveMainloopBwdSm80ILi2ELi2EN4cute5tupleIJNS5_1CILi128EEES8_NS7_ILi64EEEEEENS_10bfloat16_tEfNS_4arch4Sm80ELb0ELb1ELb1ELb1ELb0ELb0ELb0ELb0ELi2ELi4ELi4ELi4ELb0EEENS1_21CollectiveEpilogueBwdISA_SB_SD_Li256ELb1ELb0ELi2EEENS1_19SingleTileSchedulerILb1ELb0ELb0ELi128EEEEEEEEEvNT_6ParamsE$_ZN4cute3eso3ESOILb0ELb0EJNS_6LayoutINS_5tupleIJNS3_IJNS_1CILi8EEENS4_ILi1EEEEEENS4_ILi2EEENS3_IJS8_S8_EEEEEENS3_IJNS3_IJS6_NS4_ILi0EEEEEENS4_ILi4096EEENS3_IJiiEEEEEEEEiEEC2ERKSG_RKi)
        /*e024*/ 	.word	0x00000000


	//----- nvinfo : EIATTR_FRAME_SIZE
	.align		4
.L_9574:
        /*e028*/ 	.byte	0x04, 0x11
        /*e02a*/ 	.short	(.L_9576 - .L_9575)
	.align		4
.L_9575:
        /*e02c*/ 	.word	index@($_ZN7cutlass13device_kernelIN5flash19enable_sm80_to_sm89INS1_16FlashAttnBwdSm80INS1_25CollectiveMainloopBwdSm80ILi2ELi2EN4cute5tupleIJNS5_1CILi128EEES8_NS7_ILi64EEEEEENS_10bfloat16_tEfNS_4arch4Sm80ELb0ELb1ELb1ELb1ELb0ELb0ELb0ELb0ELi2ELi4ELi4ELi4ELb0EEENS1_21CollectiveEpilogueBwdISA_SB_SD_Li256ELb1ELb0ELi2EEENS1_19SingleTileSchedulerILb1ELb0ELb0ELi128EEEEEEEEEvNT_6ParamsE$_ZN4cute3eso3ESOILb0ELb0EJNS_6LayoutINS_5tupleIJNS3_IJNS_1CILi8EEENS4_ILi1EEEEEENS4_ILi2EEENS3_IJS8_S8_EEEEEENS3_IJNS3_IJS6_NS4_ILi0EEEEEENS4_ILi4096EEENS3_IJiiEEEEEEEENS_10ViewEngineINS_8smem_ptrIPN7cutlass10bfloat16_tEEEEEEEC2ERKSG_RKSN_)
        /*e030*/ 	.word	0x00000000


	//----- nvinfo : EIATTR_FRAME_SIZE
	.align		4
.L_9576:
        /*e034*/ 	.byte	0x04, 0x11
        /*e036*/ 	.short	(.L_9578 - .L_9577)
	.align		4
.L_9577:
        /*e038*/ 	.word	index@($_ZN7cutlass13device_kernelIN5flash19enable_sm80_to_sm89INS1_16FlashAttnBwdSm80INS1_25CollectiveMainloopBwdSm80ILi2ELi2EN4cute5tupleIJNS5_1CILi128EEES8_NS7_ILi64EEEEEENS_10bfloat16_tEfNS_4arch4Sm80ELb0ELb1ELb1ELb1ELb0ELb0ELb0ELb0ELi2ELi4ELi4ELi4ELb0EEENS1_21CollectiveEpilogueBwdISA_SB_SD_Li256ELb1ELb0ELi2EEENS1_19SingleTileSchedulerILb1ELb0ELb0ELi128EEEEEEEEEvNT_6ParamsE$_ZN4cute3eso3ESOILb0ELb0EJNS_6LayoutINS_5tupleIJNS3_IJNS_1CILi8EEENS4_ILi1EEEEEENS4_ILi2EEEEEENS3_IJNS3_IJS6_NS4_ILi0EEEEEEiEEEEEiEEC2ERKSD_RKi)
        /*e03c*/ 	.word	0x00000000


	//----- nvinfo : EIATTR_FRAME_SIZE
	.align		4
.L_9578:
        /*e040*/ 	.byte	0x04, 0x11
        /*e042*/ 	.short	(.L_9580 - .L_9579)
	.align		4
.L_9579:
        /*e044*/ 	.word	index@($_ZN7cutlass13device_kernelIN5flash19enable_sm80_to_sm89INS1_16FlashAttnBwdSm80INS1_25CollectiveMainloopBwdSm80ILi2ELi2EN4cute5tupleIJNS5_1CILi128EEES8_NS7_ILi64EEEEEENS_10bfloat16_tEfNS_4arch4Sm80ELb0ELb1ELb1ELb1ELb0ELb0ELb0ELb0ELi2ELi4ELi4ELi4ELb0EEENS1_21CollectiveEpilogueBwdISA_SB_SD_Li256ELb1ELb0ELi2EEENS1_19SingleTileSchedulerILb1ELb0ELb0ELi128EEEEEEEEEvNT_6ParamsE$_ZN4cute3eso3ESOILb0ELb0EJNS_6LayoutINS_5tupleIJNS3_IJNS_1CILi8EEENS4_ILi1EEEEEENS4_ILi2EEEEEENS3_IJNS3_IJS6_NS4_ILi0EEEEEEiEEEEENS_10ViewEngineINS_8smem_ptrIPN7cutlass10bfloat16_tEEEEEEEC2ERKSD_RKSK_)
        /*e048*/ 	.word	0x00000000


	//----- nvinfo : EIATTR_FRAME_SIZE
	.align		4
.L_9580:
        /*e04c*/ 	.byte	0x04, 0x11
        /*e04e*/ 	.short	(.L_9582 - .L_9581)
	.align		4
.L_9581:
        /*e050*/ 	.word	index@($_ZN7cutlass13device_kernelIN5flash19enable_sm80_to_sm89INS1_16FlashAttnBwdSm80INS1_25CollectiveMainloopBwdSm80ILi2ELi2EN4cute5tupleIJNS5_1CILi128EEES8_NS7_ILi64EEEEEENS_10bfloat16_tEfNS_4arch4Sm80ELb0ELb1ELb1ELb1ELb0ELb0ELb0ELb0ELi2ELi4ELi4ELi4ELb0EEENS1_21CollectiveEpilogueBwdISA_SB_SD_Li256ELb1ELb0ELi2EEENS1_19SingleTileSchedulerILb1ELb0ELb0ELi128EEEEEEEEEvNT_6ParamsE$_ZN4cute3eso3ESOILb0ELb0EJNS_6LayoutINS_5tupleIJNS3_IJNS_1CILi8EEENS4_ILi1EEEEEENS3_IJNS4_ILi2EEEEEEEEENS3_IJNS3_IJS6_NS4_ILi0EEEEEENS3_IJiEEEEEEEENS_10ViewEngineINS_8smem_ptrIPN7cutlass10bfloat16_tEEEEEEEC2ERKSF_RKSM_)
        /*e054*/ 	.word	0x00000000


	//----- nvinfo : EIATTR_FRAME_SIZE
	.align		4
.L_9582:
        /*e058*/ 	.byte	0x04, 0x11
        /*e05a*/ 	.short	(.L_9584 - .L_9583)
	.align		4
.L_9583:
        /*e05c*/ 	.word	index@($_ZN7cutlass13device_kernelIN5flash19enable_sm80_to_sm89INS1_16FlashAttnBwdSm80INS1_25CollectiveMainloopBwdSm80ILi2ELi2EN4cute5tupleIJNS5_1CILi128EEES8_NS7_ILi64EEEEEENS_10bfloat16_tEfNS_4arch4Sm80ELb0ELb1ELb1ELb1ELb0ELb0ELb0ELb0ELi2ELi4ELi4ELi4ELb0EEENS1_21CollectiveEpilogueBwdISA_SB_SD_Li256ELb1ELb0ELi2EEENS1_19SingleTileSchedulerILb1ELb0ELb0ELi128EEEEEEEEEvNT_6ParamsE$_ZN4cute3eso3ESOILb0ELb0EJNS_6LayoutINS_5tupleIJNS3_IJNS_1CILi2EEES5_S5_EEES5_NS3_IJS5_S5_EEEEEENS3_IJNS3_IJNS4_ILi1EEENS4_ILi512EEEiEEENS4_ILi4096EEENS3_IJiiEEEEEEEEjEEC2ERKSF_RKj)
        /*e060*/ 	.word	0x00000000


	//----- nvinfo : EIATTR_FRAME_SIZE
	.align		4
.L_9584:
        /*e064*/ 	.byte	0x04, 0x11
        /*e066*/ 	.short	(.L_9586 - .L_9585)
	.align		4
.L_9585:
        /*e068*/ 	.word	index@($_ZN7cutlass13device_kernelIN5flash19enable_sm80_to_sm89INS1_16FlashAttnBwdSm80INS1_25CollectiveMainloopBwdSm80ILi2ELi2EN4cute5tupleIJNS5_1CILi128EEES8_NS7_ILi64EEEEEENS_10bfloat16_tEfNS_4arch4Sm80ELb0ELb1ELb1ELb1ELb0ELb0ELb0ELb0ELi2ELi4ELi4ELi4ELb0EEENS1_21CollectiveEpilogueBwdISA_SB_SD_Li256ELb1ELb0ELi2EEENS1_19SingleTileSchedulerILb1ELb0ELb0ELi128EEEEEEEEEvNT_6ParamsE$_ZN4cute3eso3ESOILb0ELb0EJNS_6LayoutINS_5tupleIJNS3_IJNS_1CILi2EEES5_S5_EEES5_NS3_IJS5_S5_EEEEEENS3_IJNS3_IJNS4_ILi1EEENS4_ILi512EEEiEEENS4_ILi4096EEENS3_IJiiEEEEEEEENS_10ViewEngineINS_8smem_ptrIPN7cutlass10bfloat16_tEEEEEEEC2ERKSF_RKSM_)
        /*e06c*/ 	.word	0x00000000


	//----- nvinfo : EIATTR_FRAME_SIZE
	.align		4
.L_9586:
        /*e070*/ 	.byte	0x04, 0x11
        /*e072*/ 	.short	(.L_9588 - .L_9587)
	.align		4
.L_9587:
        /*e074*/ 	.word	index@($_ZN7cutlass13device_kernelIN5flash19enable_sm80_to_sm89INS1_16FlashAttnBwdSm80INS1_25CollectiveMainloopBwdSm80ILi2ELi2EN4cute5tupleIJNS5_1CILi128EEES8_NS7_ILi64EEEEEENS_10bfloat16_tEfNS_4arch4Sm80ELb0ELb1ELb1ELb1ELb0ELb0ELb0ELb0ELi2ELi4ELi4ELi4ELb0EEENS1_21CollectiveEpilogueBwdISA_SB_SD_Li256ELb1ELb0ELi2EEENS1_19SingleTileSchedulerILb1ELb0ELb0ELi128EEEEEEEEEvNT_6ParamsE$_ZN4cute3eso3ESOILb0ELb0EJNS_6LayoutINS_5tupleIJNS3_IJNS_1CILi2EEES5_S5_EEES5_NS3_IJNS3_IJS5_S5_EEES5_EEEEEENS3_IJNS3_IJNS4_ILi1EEENS4_ILi512EEEiEEENS4_ILi4096EEENS3_IJNS3_IJiiEEENS4_ILi8192EEEEEEEEEEEjEEC2ERKSI_RKj)
        /*e078*/ 	.word	0x00000000


	//----- nvinfo : EIATTR_FRAME_SIZE
	.align		4
.L_9588:
        /*e07c*/ 	.byte	0x04, 0x11
        /*e07e*/ 	.short	(.L_9590 - .L_9589)
	.align		4
.L_9589:
        /*e080*/ 	.word	index@($_ZN7cutlass13device_kernelIN5flash19enable_sm80_to_sm89INS1_16FlashAttnBwdSm80INS1_25CollectiveMainloopBwdSm80ILi2ELi2EN4cute5tupleIJNS5_1CILi128EEES8_NS7_ILi64EEEEEENS_10bfloat16_tEfNS_4arch4Sm80ELb0ELb1ELb1ELb1ELb0ELb0ELb0ELb0ELi2ELi4ELi4ELi4ELb0EEENS1_21CollectiveEpilogueBwdISA_SB_SD_Li256ELb1ELb0ELi2EEENS1_19SingleTileSchedulerILb1ELb0ELb0ELi128EEEEEEEEEvNT_6ParamsE$_ZN4cute3eso3ESOILb0ELb0EJNS_6LayoutINS_5tupleIJNS3_IJNS_1CILi2EEES5_S5_EEES5_NS3_IJNS3_IJS5_S5_EEES5_EEEEEENS3_IJNS3_IJNS4_ILi1EEENS4_ILi512EEEiEEENS4_ILi4096EEENS3_IJNS3_IJiiEEENS4_ILi8192EEEEEEEEEEENS_10ViewEngineINS_8smem_ptrIPN7cutlass10bfloat16_tEEEEEEEC2ERKSI_RKSP_)
        /*e084*/ 	.word	0x00000000


	//----- nvinfo : EIATTR_FRAME_SIZE
	.align		4
.L_9590:
        /*e088*/ 	.byte	0x04, 0x11
        /*e08a*/ 	.short	(.L_9592 - .L_9591)
	.align		4
.L_9591:
        /*e08c*/ 	.word	index@($_ZN7cutlass13device_kernelIN5flash19enable_sm80_to_sm89INS1_16FlashAttnBwdSm80INS1_25CollectiveMainloopBwdSm80ILi2ELi2EN4cute5tupleIJNS5_1CILi128EEES8_NS7_ILi64EEEEEENS_10bfloat16_tEfNS_4arch4Sm80ELb0ELb1ELb1ELb1ELb0ELb0ELb0ELb0ELi2ELi4ELi4ELi4ELb0EEENS1_21CollectiveEpilogueBwdISA_SB_SD_Li256ELb1ELb0ELi2EEENS1_19SingleTileSchedulerILb1ELb0ELb0ELi128EEEEEEEEEvNT_6ParamsE$_ZN4cute3eso3ESOILb0ELb0EJNS_6LayoutINS_5tupleIJNS3_IJNS_1CILi2EEES5_EEES6_NS4_ILi8EEEEEENS3_IJNS3_IJiNS4_ILi512EEEEEENS3_IJiiEEENS4_ILi1024EEEEEEEEjEEC2ERKSE_RKj)
        /*e090*/ 	.word	0x00000000


	//----- nvinfo : EIATTR_FRAME_SIZE
	.align		4
.L_9592:
        /*e094*/ 	.byte	0x04, 0x11
        /*e096*/ 	.short	(.L_9594 - .L_9593)
	.align		4
.L_9593:
        /*e098*/ 	.word	index@($_ZN7cutlass13device_kernelIN5flash19enable_sm80_to_sm89INS1_16FlashAttnBwdSm80INS1_25CollectiveMainloopBwdSm80ILi2ELi2EN4cute5tupleIJNS5_1CILi128EEES8_NS7_ILi64EEEEEENS_10bfloat16_tEfNS_4arch4Sm80ELb0ELb1ELb1ELb1ELb0ELb0ELb0ELb0ELi2ELi4ELi4ELi4ELb0EEENS1_21CollectiveEpilogueBwdISA_SB_SD_Li256ELb1ELb0ELi2EEENS1_19SingleTileSchedulerILb1ELb0ELb0ELi128EEEEEEEEEvNT_6ParamsE$_ZN4cute3eso3ESOILb0ELb0EJNS_6LayoutINS_5tupleIJNS3_IJNS_1CILi2EEES5_EEES6_NS4_ILi8EEEEEENS3_IJNS3_IJiNS4_ILi512EEEEEENS3_IJiiEEENS4_ILi1024EEEEEEEENS_10ViewEngineINS_8smem_ptrIPN7cutlass10bfloat16_tEEEEEEEC2ERKSE_RKSL_)
        /*e09c*/ 	.word	0x00000000


	//----- nvinfo : EIATTR_FRAME_SIZE
	.align		4
.L_9594:
        /*e0a0*/ 	.byte	0x04, 0x11
        /*e0a2*/ 	.short	(.L_9596 - .L_9595)
	.align		4
.L_9595:
        /*e0a4*/ 	.word	index@($_ZN7cutlass13device_kernelIN5flash19enable_sm80_to_sm89INS1_16FlashAttnBwdSm80INS1_25CollectiveMainloopBwdSm80ILi2ELi2EN4cute5tupleIJNS5_1CILi128EEES8_NS7_ILi64EEEEEENS_10bfloat16_tEfNS_4arch4Sm80ELb0ELb1ELb1ELb1ELb0ELb0ELb0ELb0ELi2ELi4ELi4ELi4ELb0EEENS1_21CollectiveEpilogueBwdISA_SB_SD_Li256ELb1ELb0ELi2EEENS1_19SingleTileSchedulerILb1ELb0ELb0ELi128EEEEEEEEEvNT_6ParamsE$_ZN4cute3eso3ESOILb0ELb0EJNS_6LayoutINS_5tupleIJNS3_IJNS_1CILi2EEES5_EEENS4_ILi8EEES6_EEENS3_IJNS3_IJNS4_ILi1EEEiEEENS4_ILi1024EEENS3_IJiiEEEEEEEEjEEC2ERKSE_RKj)
        /*e0a8*/ 	.word	0x00000000


	//----- nvinfo : EIATTR_FRAME_SIZE
	.align		4
.L_9596:
        /*e0ac*/ 	.byte	0x04, 0x11
        /*e0ae*/ 	.short	(.L_9598 - .L_9597)
	.align		4
.L_9597:
        /*e0b0*/ 	.word	index@($_ZN7cutlass13device_kernelIN5flash19enable_sm80_to_sm89INS1_16FlashAttnBwdSm80INS1_25CollectiveMainloopBwdSm80ILi2ELi2EN4cute5tupleIJNS5_1CILi128EEES8_NS7_ILi64EEEEEENS_10bfloat16_tEfNS_4arch4Sm80ELb0ELb1ELb1ELb1ELb0ELb0ELb0ELb0ELi2ELi4ELi4ELi4ELb0EEENS1_21CollectiveEpilogueBwdISA_SB_SD_Li256ELb1ELb0ELi2EEENS1_19SingleTileSchedulerILb1ELb0ELb0ELi128EEEEEEEEEvNT_6ParamsE$_ZN4cute3eso3ESOILb0ELb0EJNS_6LayoutINS_5tupleIJNS3_IJNS_1CILi2EEES5_EEENS4_ILi8EEES6_EEENS3_IJNS3_IJNS4_ILi1EEEiEEENS4_ILi1024EEENS3_IJiiEEEEEEEENS_10ViewEngineINS_8smem_ptrIPN7cutlass10bfloat16_tEEEEEEEC2ERKSE_RKSL_)
        /*e0b4*/ 	.word	0x00000000


	//----- nvinfo : EIATTR_FRAME_SIZE
	.align		4
.L_9598:
        /*e0b8*/ 	.byte	0x04, 0x11
        /*e0ba*/ 	.short	(.L_9600 - .L_9599)
	.align		4
.L_9599:
        /*e0bc*/ 	.word	index@($_ZN7cutlass13device_kernelIN5flash19enable_sm80_to_sm89INS1_16FlashAttnBwdSm80INS1_25CollectiveMainloopBwdSm80ILi2ELi2EN4cute5tupleIJNS5_1CILi128EEES8_NS7_ILi64EEEEEENS_10bfloat16_tEfNS_4arch4Sm80ELb0ELb1ELb1ELb1ELb0ELb0ELb0ELb0ELi2ELi4ELi4ELi4ELb0EEENS1_21CollectiveEpilogueBwdISA_SB_SD_Li256ELb1ELb0ELi2EEENS1_19SingleTileSchedulerILb1ELb0ELb0ELi128EEEEEEEEEvNT_6ParamsE$_ZN4cute3eso3ESOILb0ELb0EJNS_6LayoutINS_5tupleIJNS3_IJNS_1CILi1EEENS3_IJS5_NS4_ILi2EEES6_EEEEEES6_NS3_IJS6_S6_EEEEEENS3_IJNS3_IJNS4_ILi0EEENS3_IJS5_NS4_ILi256EEEiEEEEEENS4_ILi2048EEENS3_IJiNS4_ILi4096EEEEEEEEEEENS_10ViewEngineINS_8smem_ptrIPjEEEEEEC2ERKSJ_RKSO_)
        /*e0c0*/ 	.word	0x00000000


	//----- nvinfo : EIATTR_FRAME_SIZE
	.align		4
.L_9600:
        /*e0c4*/ 	.byte	0x04, 0x11
        /*e0c6*/ 	.short	(.L_9602 - .L_9601)
	.align		4
.L_9601:
        /*e0c8*/ 	.word	index@($_ZN7cutlass13device_kernelIN5flash19enable_sm80_to_sm89INS1_16FlashAttnBwdSm80INS1_25CollectiveMainloopBwdSm80ILi2ELi2EN4cute5tupleIJNS5_1CILi128EEES8_NS7_ILi64EEEEEENS_10bfloat16_tEfNS_4arch4Sm80ELb0ELb1ELb1ELb1ELb0ELb0ELb0ELb0ELi2ELi4ELi4ELi4ELb0EEENS1_21CollectiveEpilogueBwdISA_SB_SD_Li256ELb1ELb0ELi2EEENS1_19SingleTileSchedulerILb1ELb0ELb0ELi128EEEEEEEEEvNT_6ParamsE$_ZN4cute3eso3ESOILb0ELb0EJNS_6LayoutINS_5tupleIJNS3_IJNS3_IJNS_1CILi8EEENS4_ILi1EEEEEES6_EEENS3_IJNS3_IJS6_S6_EEENS4_ILi2EEEEEEEEENS3_IJNS3_IJNS3_IJS6_NS4_ILi0EEEEEESD_EEENS3_IJNS3_IJSD_SD_EEEiEEEEEEEENS_10ViewEngineINS_8smem_ptrIPN7cutlass10bfloat16_tEEEEEEEC2ERKSJ_RKSQ_)
        /*e0cc*/ 	.word	0x00000000


	//----- nvinfo : EIATTR_FRAME_SIZE
	.align		4
.L_9602:
        /*e0d0*/ 	.byte	0x04, 0x11
        /*e0d2*/ 	.short	(.L_9604 - .L_9603)
	.align		4
.L_9603:
        /*e0d4*/ 	.word	index@($_ZN7cutlass13device_kernelIN5flash19enable_sm80_to_sm89INS1_16FlashAttnBwdSm80INS1_25CollectiveMainloopBwdSm80ILi2ELi2EN4cute5tupleIJNS5_1CILi128EEES8_NS7_ILi64EEEEEENS_10bfloat16_tEfNS_4arch4Sm80ELb0ELb1ELb1ELb1ELb0ELb0ELb0ELb0ELi2ELi4ELi4ELi4ELb0EEENS1_21CollectiveEpilogueBwdISA_SB_SD_Li256ELb1ELb0ELi2EEENS1_19SingleTileSchedulerILb1ELb0ELb0ELi128EEEEEEEEEvNT_6ParamsE$_ZN4cute3eso3ESOILb0ELb0EJNS_5tupleIJiiEEEiNS_1CILi0EEEEEC2ERKS3_RKiRKS5_)
        /*e0d8*/ 	.word	0x00000000


	//----- nvinfo : EIATTR_FRAME_SIZE
	.align		4
.L_9604:
        /*e0dc*/ 	.byte	0x04, 0x11
        /*e0de*/ 	.short	(.L_9606 - .L_9605)
	.align		4
.L_9605:
        /*e0e0*/ 	.word	index@($_ZN7cutlass13device_kernelIN5flash19enable_sm80_to_sm89INS1_16FlashAttnBwdSm80INS1_25CollectiveMainloopBwdSm80ILi2ELi2EN4cute5tupleIJNS5_1CILi128EEES8_NS7_ILi64EEEEEENS_10bfloat16_tEfNS_4arch4Sm80ELb0ELb1ELb1ELb1ELb0ELb0ELb0ELb0ELi2ELi4ELi4ELi4ELb0EEENS1_21CollectiveEpilogueBwdISA_SB_SD_Li256ELb1ELb0ELi2EEENS1_19SingleTileSchedulerILb1ELb0ELb0ELi128EEEEEEEEEvNT_6ParamsE$_ZN4cute3eso3ESOILb0ELb0EJNS_5tupleIJiNS_1CILi512EEEEEENS2_IJiiEEENS3_ILi1024EEEEEC2ERKS5_RKS6_RKS7_)
        /*e0e4*/ 	.word	0x00000000


	//----- nvinfo : EIATTR_FRAME_SIZE
	.align		4
.L_9606:
        /*e0e8*/ 	.byte	0x04, 0x11
        /*e0ea*/ 	.short	(.L_9608 - .L_9607)
	.align		4
.L_9607:
        /*e0ec*/ 	.word	index@($_ZN7cutlass13device_kernelIN5flash19enable_sm80_to_sm89INS1_16FlashAttnBwdSm80INS1_25CollectiveMainloopBwdSm80ILi2ELi2EN4cute5tupleIJNS5_1CILi128EEES8_NS7_ILi64EEEEEENS_10bfloat16_tEfNS_4arch4Sm80ELb0ELb1ELb1ELb1ELb0ELb0ELb0ELb0ELi2ELi4ELi4ELi4ELb0EEENS1_21CollectiveEpilogueBwdISA_SB_SD_Li256ELb1ELb0ELi2EEENS1_19SingleTileSchedulerILb1ELb0ELb0ELi128EEEEEEEEEvNT_6ParamsE$_ZN4cute3eso3ESOILb0ELb0EJNS_5tupleIJNS_1CILi1EEEiEEENS3_ILi1024EEENS2_IJiiEEEEEC2ERKS5_RKS6_RKS7_)
        /*e0f0*/ 	.word	0x00000000


	//----- nvinfo : EIATTR_FRAME_SIZE
	.align		4
.L_9608:
        /*e0f4*/ 	.byte	0x04, 0x11
        /*e0f6*/ 	.short	(.L_9610 - .L_9609)
	.align		4
.L_9609:
        /*e0f8*/ 	.word	index@($_ZN7cutlass13device_kernelIN5flash19enable_sm80_to_sm89INS1_16FlashAttnBwdSm80INS1_25CollectiveMainloopBwdSm80ILi2ELi2EN4cute5tupleIJNS5_1CILi128EEES8_NS7_ILi64EEEEEENS_10bfloat16_tEfNS_4arch4Sm80ELb0ELb1ELb1ELb1ELb0ELb0ELb0ELb0ELi2ELi4ELi4ELi4ELb0EEENS1_21CollectiveEpilogueBwdISA_SB_SD_Li256ELb1ELb0ELi2EEENS1_19SingleTileSchedulerILb1ELb0ELb0ELi128EEEEEEEEEvNT_6ParamsE$_ZN4cute3eso3ESOILb0ELb0EJNS_5tupleIJNS_1CILi1EEENS3_ILi512EEEiEEENS3_ILi4096EEENS2_IJiiEEEEEC2ERKS6_RKS7_RKS8_)
        /*e0fc*/ 	.word	0x00000000


	//----- nvinfo : EIATTR_FRAME_SIZE
	.align		4
.L_9610:
        /*e100*/ 	.byte	0x04, 0x11
        /*e102*/ 	.short	(.L_9612 - .L_9611)
	.align		4
.L_9611:
        /*e104*/ 	.word	index@($_ZN7cutlass13device_kernelIN5flash19enable_sm80_to_sm89INS1_16FlashAttnBwdSm80INS1_25CollectiveMainloopBwdSm80ILi2ELi2EN4cute5tupleIJNS5_1CILi128EEES8_NS7_ILi64EEEEEENS_10bfloat16_tEfNS_4arch4Sm80ELb0ELb1ELb1ELb1ELb0ELb0ELb0ELb0ELi2ELi4ELi4ELi4ELb0EEENS1_21CollectiveEpilogueBwdISA_SB_SD_Li256ELb1ELb0ELi2EEENS1_19SingleTileSchedulerILb1ELb0ELb0ELi128EEEEEEEEEvNT_6ParamsE$_ZN4cute3eso3ESOILb0ELb0EJNS_5tupleIJNS_1CILi1EEENS3_ILi512EEEiEEENS3_ILi4096EEENS2_IJNS2_IJiiEEENS3_ILi8192EEEEEEEEC2ERKS6_RKS7_RKSA_)
        /*e108*/ 	.word	0x00000000


	//----- nvinfo : EIATTR_FRAME_SIZE
	.align		4
.L_9612:
        /*e10c*/ 	.byte	0x04, 0x11
        /*e10e*/ 	.short	(.L_9614 - .L_9613)
	.align		4
.L_9613:
        /*e110*/ 	.word	index@($_ZN7cutlass13device_kernelIN5flash19enable_sm80_to_sm89INS1_16FlashAttnBwdSm80INS1_25CollectiveMainloopBwdSm80ILi2ELi2EN4cute5tupleIJNS5_1CILi128EEES8_NS7_ILi64EEEEEENS_10bfloat16_tEfNS_4arch4Sm80ELb0ELb1ELb1ELb1ELb0ELb0ELb0ELb0ELi2ELi4ELi4ELi4ELb0EEENS1_21CollectiveEpilogueBwdISA_SB_SD_Li256ELb1ELb0ELi2EEENS1_19SingleTileSchedulerILb1ELb0ELb0ELi128EEEEEEEEEvNT_6ParamsE$_ZN4cute3eso3ESOILb0ELb0EJNS_5tupleIJNS_1CILi0EEENS2_IJNS3_ILi1EEENS3_ILi256EEEiEEEEEENS3_ILi2048EEENS2_IJiNS3_ILi4096EEEEEEEEC2ERKS8_RKS9_RKSB_)
        /*e114*/ 	.word	0x00000000


	//----- nvinfo : EIATTR_FRAME_SIZE
	.align		4
.L_9614:
        /*e118*/ 	.byte	0x04, 0x11
        /*e11a*/ 	.short	(.L_9616 - .L_9615)
	.align		4
.L_9615:
        /*e11c*/ 	.word	index@($_ZN7cutlass13device_kernelIN5flash19enable_sm80_to_sm89INS1_16FlashAttnBwdSm80INS1_25CollectiveMainloopBwdSm80ILi2ELi2EN4cute5tupleIJNS5_1CILi128EEES8_NS7_ILi64EEEEEENS_10bfloat16_tEfNS_4arch4Sm80ELb0ELb1ELb1ELb1ELb0ELb0ELb0ELb0ELi2ELi4ELi4ELi4ELb0EEENS1_21CollectiveEpilogueBwdISA_SB_SD_Li256ELb1ELb0ELi2EEENS1_19SingleTileSchedulerILb1ELb0ELb0ELi128EEEEEEEEEvNT_6ParamsE$_ZN4cute3eso3ESOILb0ELb0EJNS_14ComposedLayoutINS_7SwizzleILi3ELi3ELi3EEENS_9MixedBitsILj0ELj432EEENS_6LayoutINS_5tupleIJNS8_IJNS_1CILi2EEESA_SA_EEESA_NS9_ILi8EEEEEENS8_IJNS8_IJNS9_ILi64EEESC_NS9_ILi512EEEEEENS9_ILi8192EEENS9_ILi1024EEEEEEEEEEiEEC2ERKSL_RKi)
        /*e120*/ 	.word	0x00000000


	//----- nvinfo : EIATTR_FRAME_SIZE
	.align		4
.L_9616:
        /*e124*/ 	.byte	0x04, 0x11
        /*e126*/ 	.short	(.L_9618 - .L_9617)
	.align		4
.L_9617:
        /*e128*/ 	.word	index@($_ZN7cutlass13device_kernelIN5flash19enable_sm80_to_sm89INS1_16FlashAttnBwdSm80INS1_25CollectiveMainloopBwdSm80ILi2ELi2EN4cute5tupleIJNS5_1CILi128EEES8_NS7_ILi64EEEEEENS_10bfloat16_tEfNS_4arch4Sm80ELb0ELb1ELb1ELb1ELb0ELb0ELb0ELb0ELi2ELi4ELi4ELi4ELb0EEENS1_21CollectiveEpilogueBwdISA_SB_SD_Li256ELb1ELb0ELi2EEENS1_19SingleTileSchedulerILb1ELb0ELb0ELi128EEEEEEEEEvNT_6ParamsE$_ZN4cute3eso3ESOILb0ELb0EJNS_14ComposedLayoutINS_7SwizzleILi3ELi3ELi3EEENS_9MixedBitsILj0ELj432EEENS_6LayoutINS_5tupleIJNS8_IJNS_1CILi2EEESA_SA_EEESA_NS9_ILi8EEEEEENS8_IJNS8_IJNS9_ILi64EEESC_NS9_ILi512EEEEEENS9_ILi8192EEENS9_ILi1024EEEEEEEEEENS_10ViewEngineINS_8smem_ptrIPN7cutlass10bfloat16_tEEEEEEEC2ERKSL_RKSS_)
        /*e12c*/ 	.word	0x00000000


	//----- nvinfo : EIATTR_FRAME_SIZE
	.align		4
.L_9618:
        /*e130*/ 	.byte	0x04, 0x11
        /*e132*/ 	.short	(.L_9620 - .L_9619)
	.align		4
.L_9619:
        /*e134*/ 	.word	index@($_ZN7cutlass13device_kernelIN5flash19enable_sm80_to_sm89INS1_16FlashAttnBwdSm80INS1_25CollectiveMainloopBwdSm80ILi2ELi2EN4cute5tupleIJNS5_1CILi128EEES8_NS7_ILi64EEEEEENS_10bfloat16_tEfNS_4arch4Sm80ELb0ELb1ELb1ELb1ELb0ELb0ELb0ELb0ELi2ELi4ELi4ELi4ELb0EEENS1_21CollectiveEpilogueBwdISA_SB_SD_Li256ELb1ELb0ELi2EEENS1_19SingleTileSchedulerILb1ELb0ELb0ELi128EEEEEEEEEvNT_6ParamsE$_ZN4cute12iter_adaptorIPjNS_8smem_ptrIS1_EEEC2ES1_)
        /*e138*/ 	.word	0x00000000


	//----- nvinfo : EIATTR_FRAME_SIZE
	.align		4
.L_9620:
        /*e13c*/ 	.byte	0x04, 0x11
        /*e13e*/ 	.short	(.L_9622 - .L_9621)
	.align		4
.L_9621:
        /*e140*/ 	.word	index@($_ZN7cutlass13device_kernelIN5flash19enable_sm80_to_sm89INS1_16FlashAttnBwdSm80INS1_25CollectiveMainloopBwdSm80ILi2ELi2EN4cute5tupleIJNS5_1CILi128EEES8_NS7_ILi64EEEEEENS_10bfloat16_tEfNS_4arch4Sm80ELb0ELb1ELb1ELb1ELb0ELb0ELb0ELb0ELi2ELi4ELi4ELi4ELb0EEENS1_21CollectiveEpilogueBwdISA_SB_SD_Li256ELb1ELb0ELi2EEENS1_19SingleTileSchedulerILb1ELb0ELb0ELi128EEEEEEEEEvNT_6ParamsE$_ZN4cute12iter_adaptorIPfNS_8smem_ptrIS1_EEEC2ES1_)
        /*e144*/ 	.word	0x00000000


	//----- nvinfo : EIATTR_FRAME_SIZE
	.align		4
.L_9622:
        /*e148*/ 	.byte	0x04, 0x11
        /*e14a*/ 	.short	(.L_9624 - .L_9623)
	.align		4
.L_9623:
        /*e14c*/ 	.word	index@($_ZN7cutlass13device_kernelIN5flash19enable_sm80_to_sm89INS1_16FlashAttnBwdSm80INS1_25CollectiveMainloopBwdSm80ILi2ELi2EN4cute5tupleIJNS5_1CILi128EEES8_NS7_ILi64EEEEEENS_10bfloat16_tEfNS_4arch4Sm80ELb0ELb1ELb1ELb1ELb0ELb0ELb0ELb0ELi2ELi4ELi4ELi4ELb0EEENS1_21CollectiveEpilogueBwdISA_SB_SD_Li256ELb1ELb0ELi2EEENS1_19SingleTileSchedulerILb1ELb0ELb0ELi128EEEEEEEEEvNT_6ParamsE$_ZN4cute12iter_adaptorIPfNS_8gmem_ptrIS1_EEEC2ES1_)
        /*e150*/ 	.word	0x00000000


	//----- nvinfo : EIATTR_FRAME_SIZE
	.align		4
.L_9624:
        /*e154*/ 	.byte	0x04, 0x11
        /*e156*/ 	.short	(.L_9626 - .L_9625)
	.align		4
.L_9625:
        /*e158*/ 	.word	index@($_ZN7cutlass13device_kernelIN5flash19enable_sm80_to_sm89INS1_16FlashAttnBwdSm80INS1_25CollectiveMainloopBwdSm80ILi2ELi2EN4cute5tupleIJNS5_1CILi128EEES8_NS7_ILi64EEEEEENS_10bfloat16_tEfNS_4arch4Sm80ELb0ELb1ELb1ELb1ELb0ELb0ELb0ELb0ELi2ELi4ELi4ELi4ELb0EEENS1_21CollectiveEpilogueBwdISA_SB_SD_Li256ELb1ELb0ELi2EEENS1_19SingleTileSchedulerILb1ELb0ELb0ELi128EEEEEEEEEvNT_6ParamsE$_ZN4cute12iter_adaptorIPN7cutlass9uint128_tENS_8smem_ptrIS3_EEEC2ES3_)
        /*e15c*/ 	.word	0x00000000


	//----- nvinfo : EIATTR_FRAME_SIZE
	.align		4
.L_9626:
        /*e160*/ 	.byte	0x04, 0x11
        /*e162*/ 	.short	(.L_9628 - .L_9627)
	.align		4
.L_9627:
        /*e164*/ 	.word	index@($_ZN7cutlass13device_kernelIN5flash19enable_sm80_to_sm89INS1_16FlashAttnBwdSm80INS1_25CollectiveMainloopBwdSm80ILi2ELi2EN4cute5tupleIJNS5_1CILi128EEES8_NS7_ILi64EEEEEENS_10bfloat16_tEfNS_4arch4Sm80ELb0ELb1ELb1ELb1ELb0ELb0ELb0ELb0ELi2ELi4ELi4ELi4ELb0EEENS1_21CollectiveEpilogueBwdISA_SB_SD_Li256ELb1ELb0ELi2EEENS1_19SingleTileSchedulerILb1ELb0ELb0ELi128EEEEEEEEEvNT_6ParamsE$_ZN4cute12iter_adaptorIPN7cutlass10bfloat16_tENS_8smem_ptrIS3_EEEC2ES3_)
        /*e168*/ 	.word	0x00000000


	//----- nvinfo : EIATTR_FRAME_SIZE
	.align		4
.L_9628:
        /*e16c*/ 	.byte	0x04, 0x11
        /*e16e*/ 	.short	(.L_9630 - .L_9629)
	.align		4
.L_9629:
        /*e170*/ 	.word	index@($_ZN7cutlass13device_kernelIN5flash19enable_sm80_to_sm89INS1_16FlashAttnBwdSm80INS1_25CollectiveMainloopBwdSm80ILi2ELi2EN4cute5tupleIJNS5_1CILi128EEES8_NS7_ILi64EEEEEENS_10bfloat16_tEfNS_4arch4Sm80ELb0ELb1ELb1ELb1ELb0ELb0ELb0ELb0ELi2ELi4ELi4ELi4ELb0EEENS1_21CollectiveEpilogueBwdISA_SB_SD_Li256ELb1ELb0ELi2EEENS1_19SingleTileSchedulerILb1ELb0ELb0ELi128EEEEEEEEEvNT_6ParamsE$_ZN4cute12iter_adaptorIPKfNS_8gmem_ptrIS2_EEEC2ES2_)
        /*e174*/ 	.word	0x00000000


	//----- nvinfo : EIATTR_FRAME_SIZE
	.align		4
.L_9630:
        /*e178*/ 	.byte	0x04, 0x11
        /*e17a*/ 	.short	(.L_9632 - .L_9631)
	.align		4
.L_9631:
        /*e17c*/ 	.word	index@($_ZN7cutlass13device_kernelIN5flash19enable_sm80_to_sm89INS1_16FlashAttnBwdSm80INS1_25CollectiveMainloopBwdSm80ILi2ELi2EN4cute5tupleIJNS5_1CILi128EEES8_NS7_ILi64EEEEEENS_10bfloat16_tEfNS_4arch4Sm80ELb0ELb1ELb1ELb1ELb0ELb0ELb0ELb0ELi2ELi4ELi4ELi4ELb0EEENS1_21CollectiveEpilogueBwdISA_SB_SD_Li256ELb1ELb0ELi2EEENS1_19SingleTileSchedulerILb1ELb0ELb0ELi128EEEEEEEEEvNT_6ParamsE$_ZN4cute12iter_adaptorIPKN7cutlass9uint128_tENS_8gmem_ptrIS4_EEEC2ES4_)
        /*e180*/ 	.word	0x00000000


	//----- nvinfo : EIATTR_FRAME_SIZE
	.align		4
.L_9632:
        /*e184*/ 	.byte	0x04, 0x11
        /*e186*/ 	.short	(.L_9634 - .L_9633)
	.align		4
.L_9633:
        /*e188*/ 	.word	index@($_ZN7cutlass13device_kernelIN5flash19enable_sm80_to_sm89INS1_16FlashAttnBwdSm80INS1_25CollectiveMainloopBwdSm80ILi2ELi2EN4cute5tupleIJNS5_1CILi128EEES8_NS7_ILi64EEEEEENS_10bfloat16_tEfNS_4arch4Sm80ELb0ELb1ELb1ELb1ELb0ELb0ELb0ELb0ELi2ELi4ELi4ELi4ELb0EEENS1_21CollectiveEpilogueBwdISA_SB_SD_Li256ELb1ELb0ELi2EEENS1_19SingleTileSchedulerILb1ELb0ELb0ELi128EEEEEEEEEvNT_6ParamsE$_ZN4cute12iter_adaptorIPKN7cutlass10bfloat16_tENS_8gmem_ptrIS4_EEEC2ES4_)
        /*e18c*/ 	.word	0x00000000


	//----- nvinfo : EIATTR_FRAME_SIZE
	.align		4
.L_9634:
        /*e190*/ 	.byte	0x04, 0x11
        /*e192*/ 	.short	(.L_9636 - .L_9635)
	.align		4
.L_9635:
        /*e194*/ 	.word	index@(_ZN7cutlass13device_kernelIN5flash19enable_sm80_to_sm89INS1_16FlashAttnBwdSm80INS1_25CollectiveMainloopBwdSm80ILi2ELi2EN4cute5tupleIJNS5_1CILi128EEES8_NS7_ILi64EEEEEENS_10bfloat16_tEfNS_4arch4Sm80ELb0ELb1ELb1ELb1ELb0ELb0ELb0ELb0ELi2ELi4ELi4ELi4ELb0EEENS1_21CollectiveEpilogueBwdISA_SB_SD_Li256ELb1ELb0ELi2EEENS1_19SingleTileSchedulerILb1ELb0ELb0ELi128EEEEEEEEEvNT_6ParamsE)
        /*e198*/ 	.word	0x000016e0


	//----- nvinfo : EIATTR_REGCOUNT
	.align		4
.L_9636:
        /*e19c*/ 	.byte	0x04, 0x2f
        /*e19e*/ 	.short	(.L_9638 - .L_9637)
	.align		4
.L_9637:
        /*e1a0*/ 	.word	index@(_ZN7cutlass13device_kernelIN5flash19enable_sm80_to_sm89INS1_16FlashAttnBwdSm80INS1_25CollectiveMainloopBwdSm80ILi2ELi2EN4cute5tupleIJNS5_1CILi128EEES8_NS7_ILi64EEEEEENS_10bfloat16_tEfNS_4arch4Sm80ELb0ELb1ELb1ELb0ELb1ELb0ELb0ELb0ELi2ELi4ELi4ELi4ELb0EEENS1_24CollectiveEpilogueBwdGQAISA_fSD_Li256ELb0ELb1EEENS1_19SingleTileSchedulerILb0ELb0ELb0ELi128EEEEEEEEEvNT_6ParamsE)
        /*e1a4*/ 	.word	0x00000080


	//----- nvinfo : EIATTR_FRAME_SIZE
	.align		4
.L_9638:
        /*e1a8*/ 	.byte	0x04, 0x11
        /*e1aa*/ 	.short	(.L_9640 - .L_9639)
	.align		4
.L_9639:
        /*e1ac*/ 	.word	index@($_ZN7cutlass13device_kernelIN5flash19enable_sm80_to_sm89INS1_16FlashAttnBwdSm80INS1_25CollectiveMainloopBwdSm80ILi2ELi2EN4cute5tupleIJNS5_1CILi128EEES8_NS7_ILi64EEEEEENS_10bfloat16_tEfNS_4arch4Sm80ELb0ELb1ELb1ELb0ELb1ELb0ELb0ELb0ELi2ELi4ELi4ELi4ELb0EEENS1_24CollectiveEpilogueBwdGQAISA_fSD_Li256ELb0ELb1EEENS1_19SingleTileSchedulerILb0ELb0ELb0ELi128EEEEEEEEEvNT_6ParamsE$min)
        /*e1b0*/ 	.word	0x00000000


	//----- nvinfo : EIATTR_FRAME_SIZE
	.align		4
.L_9640:
        /*e1b4*/ 	.byte	0x04, 0x11
        /*e1b6*/ 	.short	(.L_9642 - .L_9641)
	.align		4
.L_9641:
        /*e1b8*/ 	.word	index@($_ZN7cutlass13device_kernelIN5flash19enable_sm80_to_sm89INS1_16FlashAttnBwdSm80INS1_25CollectiveMainloopBwdSm80ILi2ELi2EN4cute5tupleIJNS5_1CILi128EEES8_NS7_ILi64EEEEEENS_10bfloat16_tEfNS_4arch4Sm80ELb0ELb1ELb1ELb0ELb1ELb0ELb0ELb0ELi2ELi4ELi4ELi4ELb0EEENS1_24CollectiveEpilogueBwdGQAISA_fSD_Li256ELb0ELb1EEENS1_19SingleTileSchedulerILb0ELb0ELb0ELi128EEEEEEEEEvNT_6ParamsE$exp2f)
        /*e1bc*/ 	.word	0x00000000


	//----- nvinfo : EIATTR_FRAME_SIZE
	.align		4
.L_9642:
        /*e1c0*/ 	.byte	0x04, 0x11
        /*e1c2*/ 	.short	(.L_9644 - .L_9643)
	.align		4
.L_9643:
        /*e1c4*/ 	.word	index@($_ZN7cutlass13device_kernelIN5flash19enable_sm80_to_sm89INS1_16FlashAttnBwdSm80INS1_25CollectiveMainloopBwdSm80ILi2ELi2EN4cute5tupleIJNS5_1CILi128EEES8_NS7_ILi64EEEEEENS_10bfloat16_tEfNS_4arch4Sm80ELb0ELb1ELb1ELb0ELb1ELb0ELb0ELb0ELi2ELi4ELi4ELi4ELb0EEENS1_24CollectiveEpilogueBwdGQAISA_fSD_Li256ELb0ELb1EEENS1_19SingleTileSchedulerILb0ELb0ELb0ELi128EEEEEEEEEvNT_6ParamsE$__umulhi)
        /*e1c8*/ 	.word	0x00000000


	//----- nvinfo : EIATTR_FRAME_SIZE
	.align		4
.L_9644:
        /*e1cc*/ 	.byte	0x04, 0x11
        /*e1ce*/ 	.short	(.L_9646 - .L_9645)
	.align		4
.L_9645:
        /*e1d0*/ 	.word	index@($_ZN7cutlass13device_kernelIN5flash19enable_sm80_to_sm89INS1_16FlashAttnBwdSm80INS1_25CollectiveMainloopBwdSm80ILi2ELi2EN4cute5tupleIJNS5_1CILi128EEES8_NS7_ILi64EEEEEENS_10bfloat16_tEfNS_4arch4Sm80ELb0ELb1ELb1ELb0ELb1ELb0ELb0ELb0ELi2ELi4ELi4ELi4ELb0EEENS1_24CollectiveEpilogueBwdGQAISA_fSD_Li256ELb0ELb1EEENS1_19SingleTileSchedulerILb0ELb0ELb0ELi128EEEEEEEEEvNT_6ParamsE$__fAtomicAdd)
        /*e1d4*/ 	.word	0x00000000


	//----- nvinfo : EIATTR_FRAME_SIZE
	.align		4
.L_9646:
        /*e1d8*/ 	.byte	0x04, 0x11
        /*e1da*/ 	.short	(.L_9648 - .L_9647)
	.align		4
.L_9647:
        /*e1dc*/ 	.word	index@($__internal_8_$__cuda_sm70_warpsync)
        /*e1e0*/ 	.word	0x00000000


	//----- nvinfo : EIATTR_FRAME_SIZE
	.align		4
.L_9648:
        /*e1e4*/ 	.byte	0x04, 0x11
        /*e1e6*/ 	.short	(.L_9650 - .L_9649)
	.align		4
.L_9649:
        /*e1e8*/ 	.word	index@($_ZN7cutlass13device_kernelIN5flash19enable_sm80_to_sm89INS1_16FlashAttnBwdSm80INS1_25CollectiveMainloopBwdSm80ILi2ELi2EN4cute5tupleIJNS5_1CILi128EEES8_NS7_ILi64EEEEEENS_10bfloat16_tEfNS_4arch4Sm80ELb0ELb1ELb1ELb0ELb1ELb0ELb0ELb0ELi2ELi4ELi4ELi4ELb0EEENS1_24CollectiveEpilogueBwdGQAISA_fSD_Li256ELb0ELb1EEENS1_19SingleTileSchedulerILb0ELb0ELb0ELi128EEEEEEEEEvNT_6ParamsE$_ZZZN5flash25CollectiveMainloopBwdSm80ILi2ELi2EN4cute5tupleIJNS1_1CILi128EEES4_NS3_ILi64EEEEEEN7cutlass10bfloat16_tEfNS7_4arch4Sm80ELb0ELb1ELb1ELb0ELb1ELb0ELb0ELb0ELi2ELi4ELi4ELi4ELb0EE3mmaINS_16FlashAttnBwdSm80ISB_NS_24CollectiveEpilogueBwdGQAIS6_fSA_Li256ELb0ELb1EEENS_19SingleTileSchedulerILb0ELb0ELb0ELi128EEEE13SharedStorageENS1_6TensorINS1_11ArrayEngineIfLm32EEENS1_6LayoutINS2_IJNS2_IJNS3_ILi2EEESO_EEESO_NS3_ILi4EEEEEENS2_IJNS2_IJNS3_ILi1EEESO_EEESQ_NS3_ILi8EEEEEEEEEEEEbRKNSB_6ParamsERT0_S12_iNS2_IJiiiEEERT_ENKUliT_E_clIZSC_ISJ_SX_EbS10_S12_S12_iS13_S15_EUlRS16_iE_EEDaiS16_ENKUlvE1_clEv)
        /*e1ec*/ 	.word	0x00000000


	//----- nvinfo : EIATTR_FRAME_SIZE
	.align		4
.L_9650:
        /*e1f0*/ 	.byte	0x04, 0x11
        /*e1f2*/ 	.short	(.L_9652 - .L_9651)
	.align		4
.L_9651:
        /*e1f4*/ 	.word	index@($_ZN7cutlass13device_kernelIN5flash19enable_sm80_to_sm89INS1_16FlashAttnBwdSm80INS1_25CollectiveMainloopBwdSm80ILi2ELi2EN4cute5tupleIJNS5_1CILi128EEES8_NS7_ILi64EEEEEENS_10bfloat16_tEfNS_4arch4Sm80ELb0ELb1ELb1ELb0ELb1ELb0ELb0ELb0ELi2ELi4ELi4ELi4ELb0EEENS1_24CollectiveEpilogueBwdGQAISA_fSD_Li256ELb0ELb1EEENS1_19SingleTileSchedulerILb0ELb0ELb0ELi128EEEEEEEEEvNT_6ParamsE$_ZZZN5flash25CollectiveMainloopBwdSm80ILi2ELi2EN4cute5tupleIJNS1_1CILi128EEES4_NS3_ILi64EEEEEEN7cutlass10bfloat16_tEfNS7_4arch4Sm80ELb0ELb1ELb1ELb0ELb1ELb0ELb0ELb0ELi2ELi4ELi4ELi4ELb0EE3mmaINS_16FlashAttnBwdSm80ISB_NS_24CollectiveEpilogueBwdGQAIS6_fSA_Li256ELb0ELb1EEENS_19SingleTileSchedulerILb0ELb0ELb0ELi128EEEE13SharedStorageENS1_6TensorINS1_11ArrayEngineIfLm32EEENS1_6LayoutINS2_IJNS2_IJNS3_ILi2EEESO_EEESO_NS3_ILi4EEEEEENS2_IJNS2_IJNS3_ILi1EEESO_EEESQ_NS3_ILi8EEEEEEEEEEEEbRKNSB_6ParamsERT0_S12_iNS2_IJiiiEEERT_ENKUliT_E_clIZSC_ISJ_SX_EbS10_S12_S12_iS13_S15_EUlRS16_iE_EEDaiS16_ENKUlvE0_clEv)
        /*e1f8*/ 	.word	0x00000000


	//----- nvinfo : EIATTR_FRAME_SIZE
	.align		4
.L_9652:
        /*e1fc*/ 	.byte	0x04, 0x11
        /*e1fe*/ 	.short	(.L_9654 - .L_9653)
	.align		4
.L_9653:
        /*e200*/ 	.word	index@($_ZN7cutlass13device_kernelIN5flash19enable_sm80_to_sm89INS1_16FlashAttnBwdSm80INS1_25CollectiveMainloopBwdSm80ILi2ELi2EN4cute5tupleIJNS5_1CILi128EEES8_NS7_ILi64EEEEEENS_10bfloat16_tEfNS_4arch4Sm80ELb0ELb1ELb1ELb0ELb1ELb0ELb0ELb0ELi2ELi4ELi4ELi4ELb0EEENS1_24CollectiveEpilogueBwdGQAISA_fSD_Li256ELb0ELb1EEENS1_19SingleTileSchedulerILb0ELb0ELb0ELi128EEEEEEEEEvNT_6ParamsE$_ZZZN5flash25CollectiveMainloopBwdSm80ILi2ELi2EN4cute5tupleIJNS1_1CILi128EEES4_NS3_ILi64EEEEEEN7cutlass10bfloat16_tEfNS7_4arch4Sm80ELb0ELb1ELb1ELb0ELb1ELb0ELb0ELb0ELi2ELi4ELi4ELi4ELb0EE3mmaINS_16FlashAttnBwdSm80ISB_NS_24CollectiveEpilogueBwdGQAIS6_fSA_Li256ELb0ELb1EEENS_19SingleTileSchedulerILb0ELb0ELb0ELi128EEEE13SharedStorageENS1_6TensorINS1_11ArrayEngineIfLm32EEENS1_6LayoutINS2_IJNS2_IJNS3_ILi2EEESO_EEESO_NS3_ILi4EEEEEENS2_IJNS2_IJNS3_ILi1EEESO_EEESQ_NS3_ILi8EEEEEEEEEEEEbRKNSB_6ParamsERT0_S12_iNS2_IJiiiEEERT_ENKUliT_E_clIZSC_ISJ_SX_EbS10_S12_S12_iS13_S15_EUlRS16_iE_EEDaiS16_ENKUlT_E_clIZSC_ISJ_SX_EbS10_S12_S12_iS13_S15_EUlvE0_EEDaS1B_)
        /*e204*/ 	.word	0x00000000


	//----- nvinfo : EIATTR_FRAME_SIZE
	.align		4
.L_9654:
        /*e208*/ 	.byte	0x04, 0x11
        /*e20a*/ 	.short	(.L_9656 - .L_9655)
	.align		4
.L_9655:
        /*e20c*/ 	.word	index@($_ZN7cutlass13device_kernelIN5flash19enable_sm80_to_sm89INS1_16FlashAttnBwdSm80INS1_25CollectiveMainloopBwdSm80ILi2ELi2EN4cute5tupleIJNS5_1CILi128EEES8_NS7_ILi64EEEEEENS_10bfloat16_tEfNS_4arch4Sm80ELb0ELb1ELb1ELb0ELb1ELb0ELb0ELb0ELi2ELi4ELi4ELi4ELb0EEENS1_24CollectiveEpilogueBwdGQAISA_fSD_Li256ELb0ELb1EEENS1_19SingleTileSchedulerILb0ELb0ELb0ELi128EEEEEEEEEvNT_6ParamsE$_ZZN5flash25CollectiveMainloopBwdSm80ILi2ELi2EN4cute5tupleIJNS1_1CILi128EEES4_NS3_ILi64EEEEEEN7cutlass10bfloat16_tEfNS7_4arch4Sm80ELb0ELb1ELb1ELb0ELb1ELb0ELb0ELb0ELi2ELi4ELi4ELi4ELb0EE3mmaINS_16FlashAttnBwdSm80ISB_NS_24CollectiveEpilogueBwdGQAIS6_fSA_Li256ELb0ELb1EEENS_19SingleTileSchedulerILb0ELb0ELb0ELi128EEEE13SharedStorageENS1_6TensorINS1_11ArrayEngineIfLm32EEENS1_6LayoutINS2_IJNS2_IJNS3_ILi2EEESO_EEESO_NS3_ILi4EEEEEENS2_IJNS2_IJNS3_ILi1EEESO_EEESQ_NS3_ILi8EEEEEEEEEEEEbRKNSB_6ParamsERT0_S12_iNS2_IJiiiEEERT_ENKUlvE_clEv)
        /*e210*/ 	.word	0x00000000


	//----- nvinfo : EIATTR_FRAME_SIZE
	.align		4
.L_9656:
        /*e214*/ 	.byte	0x04, 0x11
        /*e216*/ 	.short	(.L_9658 - .L_9657)
	.align		4
.L_9657:
        /*e218*/ 	.word	index@($_ZN7cutlass13device_kernelIN5flash19enable_sm80_to_sm89INS1_16FlashAttnBwdSm80INS1_25CollectiveMainloopBwdSm80ILi2ELi2EN4cute5tupleIJNS5_1CILi128EEES8_NS7_ILi64EEEEEENS_10bfloat16_tEfNS_4arch4Sm80ELb0ELb1ELb1ELb0ELb1ELb0ELb0ELb0ELi2ELi4ELi4ELi4ELb0EEENS1_24CollectiveEpilogueBwdGQAISA_fSD_Li256ELb0ELb1EEENS1_19SingleTileSchedulerILb0ELb0ELb0ELi128EEEEEEEEEvNT_6ParamsE$_ZZN5flash25CollectiveMainloopBwdSm80ILi2ELi2EN4cute5tupleIJNS1_1CILi128EEES4_NS3_ILi64EEEEEEN7cutlass10bfloat16_tEfNS7_4arch4Sm80ELb0ELb1ELb1ELb0ELb1ELb0ELb0ELb0ELi2ELi4ELi4ELi4ELb0EE3mmaINS_16FlashAttnBwdSm80ISB_NS_24CollectiveEpilogueBwdGQAIS6_fSA_Li256ELb0ELb1EEENS_19SingleTileSchedulerILb0ELb0ELb0ELi128EEEE13SharedStorageENS1_6TensorINS1_11ArrayEngineIfLm32EEENS1_6LayoutINS2_IJNS2_IJNS3_ILi2EEESO_EEESO_NS3_ILi4EEEEEENS2_IJNS2_IJNS3_ILi1EEESO_EEESQ_NS3_ILi8EEEEEEEEEEEEbRKNSB_6ParamsERT0_S12_iNS2_IJiiiEEERT_ENKUlvE0_clEv)
        /*e21c*/ 	.word	0x00000000


	//----- nvinfo : EIATTR_FRAME_SIZE
	.align		4
.L_9658:
        /*e220*/ 	.byte	0x04, 0x11
        /*e222*/ 	.short	(.L_9660 - .L_9659)
	.align		4
.L_9659:
        /*e224*/ 	.word	index@($_ZN7cutlass13device_kernelIN5flash19enable_sm80_to_sm89INS1_16FlashAttnBwdSm80INS1_25CollectiveMainloopBwdSm80ILi2ELi2EN4cute5tupleIJNS5_1CILi128EEES8_NS7_ILi64EEEEEENS_10bfloat16_tEfNS_4arch4Sm80ELb0ELb1ELb1ELb0ELb1ELb0ELb0ELb0ELi2ELi4ELi4ELi4ELb0EEENS1_24CollectiveEpilogueBwdGQAISA_fSD_Li256ELb0ELb1EEENS1_19SingleTileSchedulerILb0ELb0ELb0ELi128EEEEEEEEEvNT_6ParamsE$_ZZN5flash25CollectiveMainloopBwdSm80ILi2ELi2EN4cute5tupleIJNS1_1CILi128EEES4_NS3_ILi64EEEEEEN7cutlass10bfloat16_tEfNS7_4arch4Sm80ELb0ELb1ELb1ELb0ELb1ELb0ELb0ELb0ELi2ELi4ELi4ELi4ELb0EE3mmaINS_16FlashAttnBwdSm80ISB_NS_24CollectiveEpilogueBwdGQAIS6_fSA_Li256ELb0ELb1EEENS_19SingleTileSchedulerILb0ELb0ELb0ELi128EEEE13SharedStorageENS1_6TensorINS1_11ArrayEngineIfLm32EEENS1_6LayoutINS2_IJNS2_IJNS3_ILi2EEESO_EEESO_NS3_ILi4EEEEEENS2_IJNS2_IJNS3_ILi1EEESO_EEESQ_NS3_ILi8EEEEEEEEEEEEbRKNSB_6ParamsERT0_S12_iNS2_IJiiiEEERT_ENKUliiE_clEii)
        /*e228*/ 	.word	0x00000000


	//----- nvinfo : EIATTR_FRAME_SIZE
	.align		4
.L_9660:
        /*e22c*/ 	.byte	0x04, 0x11
        /*e22e*/ 	.short	(.L_9662 - .L_9661)
	.align		4
.L_9661:
        /*e230*/ 	.word	index@($_ZN7cutlass13device_kernelIN5flash19enable_sm80_to_sm89INS1_16FlashAttnBwdSm80INS1_25CollectiveMainloopBwdSm80ILi2ELi2EN4cute5tupleIJNS5_1CILi128EEES8_NS7_ILi64EEEEEENS_10bfloat16_tEfNS_4arch4Sm80ELb0ELb1ELb1ELb0ELb1ELb0ELb0ELb0ELi2ELi4ELi4ELi4ELb0EEENS1_24CollectiveEpilogueBwdGQAISA_fSD_Li256ELb0ELb1EEENS1_19SingleTileSchedulerILb0ELb0ELb0ELi128EEEEEEEEEvNT_6ParamsE$_ZZN5flash25CollectiveMainloopBwdSm80ILi2ELi2EN4cute5tupleIJNS1_1CILi128EEES4_NS3_ILi64EEEEEEN7cutlass10bfloat16_tEfNS7_4arch4Sm80ELb0ELb1ELb1ELb0ELb1ELb0ELb0ELb0ELi2ELi4ELi4ELi4ELb0EE3mmaINS_16FlashAttnBwdSm80ISB_NS_24CollectiveEpilogueBwdGQAIS6_fSA_Li256ELb0ELb1EEENS_19SingleTileSchedulerILb0ELb0ELb0ELi128EEEE13SharedStorageENS1_6TensorINS1_11ArrayEngineIfLm32EEENS1_6LayoutINS2_IJNS2_IJNS3_ILi2EEESO_EEESO_NS3_ILi4EEEEEENS2_IJNS2_IJNS3_ILi1EEESO_EEESQ_NS3_ILi8EEEEEEEEEEEEbRKNSB_6ParamsERT0_S12_iNS2_IJiiiEEERT_ENKUliiE0_clEii)
        /*e234*/ 	.word	0x00000000


	//----- nvinfo : EIATTR_FRAME_SIZE
	.align		4
.L_9662:
        /*e238*/ 	.byte	0x04, 0x11
        /*e23a*/ 	.short	(.L_9664 - .L_9663)
	.align		4
.L_9663:
        /*e23c*/ 	.word	index@($_ZN7cutlass13device_kernelIN5flash19enable_sm80_to_sm89INS1_16FlashAttnBwdSm80INS1_25CollectiveMainloopBwdSm80ILi2ELi2EN4cute5tupleIJNS5_1CILi128EEES8_NS7_ILi64EEEEEENS_10bfloat16_tEfNS_4arch4Sm80ELb0ELb1ELb1ELb0ELb1ELb0ELb0ELb0ELi2ELi4ELi4ELi4ELb0EEENS1_24CollectiveEpilogueBwdGQAISA_fSD_Li256ELb0ELb1EEENS1_19SingleTileSchedulerILb0ELb0ELb0ELi128EEEEEEEEEvNT_6ParamsE$_ZZN5flash25CollectiveMainloopBwdSm80ILi2ELi2EN4cute5tupleIJNS1_1CILi128EEES4_NS3_ILi64EEEEEEN7cutlass10bfloat16_tEfNS7_4arch4Sm80ELb0ELb1ELb1ELb0ELb1ELb0ELb0ELb0ELi2ELi4ELi4ELi4ELb0EE3mmaINS_16FlashAttnBwdSm80ISB_NS_24CollectiveEpilogueBwdGQAIS6_fSA_Li256ELb0ELb1EEENS_19SingleTileSchedulerILb0ELb0ELb0ELi128EEEE13SharedStorageENS1_6TensorINS1_11ArrayEngineIfLm32EEENS1_6LayoutINS2_IJNS2_IJNS3_ILi2EEESO_EEESO_NS3_ILi4EEEEEENS2_IJNS2_IJNS3_ILi1EEESO_EEESQ_NS3_ILi8EEEEEEEEEEEEbRKNSB_6ParamsERT0_S12_iNS2_IJiiiEEERT_ENKUliT_E_clIZSC_ISJ_SX_EbS10_S12_S12_iS13_S15_EUlRS16_iE_EEDaiS16_)
        /*e240*/ 	.word	0x00000000


	//----- nvinfo : EIATTR_FRAME_SIZE
	.align		4
.L_9664:
        /*e244*/ 	.byte	0x04, 0x11
        /*e246*/ 	.short	(.L_9666 - .L_9665)
	.align		4
.L_9665:
        /*e248*/ 	.word	index@($_ZN7cutlass13device_kernelIN5flash19enable_sm80_to_sm89INS1_16FlashAttnBwdSm80INS1_25CollectiveMainloopBwdSm80ILi2ELi2EN4cute5tupleIJNS5_1CILi128EEES8_NS7_ILi64EEEEEENS_10bfloat16_tEfNS_4arch4Sm80ELb0ELb1ELb1ELb0ELb1ELb0ELb0ELb0ELi2ELi4ELi4ELi4ELb0EEENS1_24CollectiveEpilogueBwdGQAISA_fSD_Li256ELb0ELb1EEENS1_19SingleTileSchedulerILb0ELb0ELb0ELi128EEEEEEEEEvNT_6ParamsE$_ZZN5flash25CollectiveMainloopBwdSm80ILi2ELi2EN4cute5tupleIJNS1_1CILi128EEES4_NS3_ILi64EEEEEEN7cutlass10bfloat16_tEfNS7_4arch4Sm80ELb0ELb1ELb1ELb0ELb1ELb0ELb0ELb0ELi2ELi4ELi4ELi4ELb0EE3mmaINS_16FlashAttnBwdSm80ISB_NS_24CollectiveEpilogueBwdGQAIS6_fSA_Li256ELb0ELb1EEENS_19SingleTileSchedulerILb0ELb0ELb0ELi128EEEE13SharedStorageENS1_6TensorINS1_11ArrayEngineIfLm32EEENS1_6LayoutINS2_IJNS2_IJNS3_ILi2EEESO_EEESO_NS3_ILi4EEEEEENS2_IJNS2_IJNS3_ILi1EEESO_EEESQ_NS3_ILi8EEEEEEEEEEEEbRKNSB_6ParamsERT0_S12_iNS2_IJiiiEEERT_ENKUlRT_iE_clINSK_INSL_IfLm64EEENSN_INS2_IJSP_SO_SU_EEESV_EEEEEEDaS17_i)
        /*e24c*/ 	.word	0x00000000


	//----- nvinfo : EIATTR_FRAME_SIZE
	.align		4
.L_9666:
        /*e250*/ 	.byte	0x04, 0x11
        /*e252*/ 	.short	(.L_9668 - .L_9667)
	.align		4
.L_9667:
        /*e254*/ 	.word	index@($_ZN7cutlass13device_kernelIN5flash19enable_sm80_to_sm89INS1_16FlashAttnBwdSm80INS1_25CollectiveMainloopBwdSm80ILi2ELi2EN4cute5tupleIJNS5_1CILi128EEES8_NS7_ILi64EEEEEENS_10bfloat16_tEfNS_4arch4Sm80ELb0ELb1ELb1ELb0ELb1ELb0ELb0ELb0ELi2ELi4ELi4ELi4ELb0EEENS1_24CollectiveEpilogueBwdGQAISA_fSD_Li256ELb0ELb1EEENS1_19SingleTileSchedulerILb0ELb0ELb0ELi128EEEEEEEEEvNT_6ParamsE$_ZZN4cuteplIJiiEJiiEEEDaRKNS_15ArithmeticTupleIJDpT_EEERKNS1_IJDpT0_EEEENKUlDpRKT_E_clIJiiEEEDaSF_)
        /*e258*/ 	.word	0x00000000


	//----- nvinfo : EIATTR_FRAME_SIZE
	.align		4
.L_9668:
        /*e25c*/ 	.byte	0x04, 0x11
        /*e25e*/ 	.short	(.L_9670 - .L_9669)
	.align		4
.L_9669:
        /*e260*/ 	.word	index@($_ZN7cutlass13device_kernelIN5flash19enable_sm80_to_sm89INS1_16FlashAttnBwdSm80INS1_25CollectiveMainloopBwdSm80ILi2ELi2EN4cute5tupleIJNS5_1CILi128EEES8_NS7_ILi64EEEEEENS_10bfloat16_tEfNS_4arch4Sm80ELb0ELb1ELb1ELb0ELb1ELb0ELb0ELb0ELi2ELi4ELi4ELi4ELb0EEENS1_24CollectiveEpilogueBwdGQAISA_fSD_Li256ELb0ELb1EEENS1_19SingleTileSchedulerILb0ELb0ELb0ELi128EEEEEEEEEvNT_6ParamsE$_ZZN4cuteplIJiiEJiNS_1CILi0EEEEEEDaRKNS_15ArithmeticTupleIJDpT_EEERKNS3_IJDpT0_EEEENKUlDpRKT_E_clIJiiEEEDaSH_)
        /*e264*/ 	.word	0x00000000


	//----- nvinfo : EIATTR_FRAME_SIZE
	.align		4
.L_9670:
        /*e268*/ 	.byte	0x04, 0x11
        /*e26a*/ 	.short	(.L_9672 - .L_9671)
	.align		4
.L_9671:
        /*e26c*/ 	.word	index@($_ZN7cutlass13device_kernelIN5flash19enable_sm80_to_sm89INS1_16FlashAttnBwdSm80INS1_25CollectiveMainloopBwdSm80ILi2ELi2EN4cute5tupleIJNS5_1CILi128EEES8_NS7_ILi64EEEEEENS_10bfloat16_tEfNS_4arch4Sm80ELb0ELb1ELb1ELb0ELb1ELb0ELb0ELb0ELi2ELi4ELi4ELi4ELb0EEENS1_24CollectiveEpilogueBwdGQAISA_fSD_Li256ELb0ELb1EEENS1_19SingleTileSchedulerILb0ELb0ELb0ELi128EEEEEEEEEvNT_6ParamsE$_ZZN4cuteplIJiiEJNS_1CILi0EEES2_EEEDaRKNS_15ArithmeticTupleIJDpT_EEERKNS3_IJDpT0_EEEENKUlDpRKT_E_clIJiiEEEDaSH_)
        /*e270*/ 	.word	0x00000000


	//----- nvinfo : EIATTR_FRAME_SIZE
	.align		4
.L_9672:
        /*e274*/ 	.byte	0x04, 0x11
        /*e276*/ 	.short	(.L_9674 - .L_9673)
	.align		4
.L_9673:
        /*e278*/ 	.word	index@($_ZN7cutlass13device_kernelIN5flash19enable_sm80_to_sm89INS1_16FlashAttnBwdSm80INS1_25CollectiveMainloopBwdSm80ILi2ELi2EN4cute5tupleIJNS5_1CILi128EEES8_NS7_ILi64EEEEEENS_10bfloat16_tEfNS_4arch4Sm80ELb0ELb1ELb1ELb0ELb1ELb0ELb0ELb0ELi2ELi4ELi4ELi4ELb0EEENS1_24CollectiveEpilogueBwdGQAISA_fSD_Li256ELb0ELb1EEENS1_19SingleTileSchedulerILb0ELb0ELb0ELi128EEEEEEEEEvNT_6ParamsE$_ZZN4cuteplIJiEJiEEEDaRKNS_15ArithmeticTupleIJDpT_EEERKNS1_IJDpT0_EEEENKUlDpRKT_E_clIJiEEEDaSF_)
        /*e27c*/ 	.word	0x00000000


	//----- nvinfo : EIATTR_FRAME_SIZE
	.align		4
.L_9674:
        /*e280*/ 	.byte	0x04, 0x11
        /*e282*/ 	.short	(.L_9676 - .L_9675)
	.align		4
.L_9675:
        /*e284*/ 	.word	index@($_ZN7cutlass13device_kernelIN5flash19enable_sm80_to_sm89INS1_16FlashAttnBwdSm80INS1_25CollectiveMainloopBwdSm80ILi2ELi2EN4cute5tupleIJNS5_1CILi128EEES8_NS7_ILi64EEEEEENS_10bfloat16_tEfNS_4arch4Sm80ELb0ELb1ELb1ELb0ELb1ELb0ELb0ELb0ELi2ELi4ELi4ELi4ELb0EEENS1_24CollectiveEpilogueBwdGQAISA_fSD_Li256ELb0ELb1EEENS1_19SingleTileSchedulerILb0ELb0ELb0ELi128EEEEEEEEEvNT_6ParamsE$_ZZN4cuteplIJiEJNS_1CILi0EEEiEEEDaRKNS_15ArithmeticTupleIJDpT_EEERKNS3_IJDpT0_EEEENKUlDpRKT_E_clIJiiEEEDaSH_)
        /*e288*/ 	.word	0x00000000


	//----- nvinfo : EIATTR_FRAME_SIZE
	.align		4
.L_9676:
        /*e28c*/ 	.byte	0x04, 0x11
        /*e28e*/ 	.short	(.L_9678 - .L_9677)
	.align		4
.L_9677:
        /*e290*/ 	.word	index@($_ZN7cutlass13device_kernelIN5flash19enable_sm80_to_sm89INS1_16FlashAttnBwdSm80INS1_25CollectiveMainloopBwdSm80ILi2ELi2EN4cute5tupleIJNS5_1CILi128EEES8_NS7_ILi64EEEEEENS_10bfloat16_tEfNS_4arch4Sm80ELb0ELb1ELb1ELb0ELb1ELb0ELb0ELb0ELi2ELi4ELi4ELi4ELb0EEENS1_24CollectiveEpilogueBwdGQAISA_fSD_Li256ELb0ELb1EEENS1_19SingleTileSchedulerILb0ELb0ELb0ELi128EEEEEEEEEvNT_6ParamsE$_ZZN4cuteplIJiEJNS_1CILi0EEES2_EEEDaRKNS_15ArithmeticTupleIJDpT_EEERKNS3_IJDpT0_EEEENKUlDpRKT_E_clIJiS2_EEEDaSH_)
        /*e294*/ 	.word	0x00000000


	//----- nvinfo : EIATTR_FRAME_SIZE
	.align		4
.L_9678:
        /*e298*/ 	.byte	0x04, 0x11
        /*e29a*/ 	.short	(.L_9680 - .L_9679)
	.align		4
.L_9679:
        /*e29c*/ 	.word	index@($_ZN7cutlass13device_kernelIN5flash19enable_sm80_to_sm89INS1_16FlashAttnBwdSm80INS1_25CollectiveMainloopBwdSm80ILi2ELi2EN4cute5tupleIJNS5_1CILi128EEES8_NS7_ILi64EEEEEENS_10bfloat16_tEfNS_4arch4Sm80ELb0ELb1ELb1ELb0ELb1ELb0ELb0ELb0ELi2ELi4ELi4ELi4ELb0EEENS1_24CollectiveEpilogueBwdGQAISA_fSD_Li256ELb0ELb1EEENS1_19SingleTileSchedulerILb0ELb0ELb0ELi128EEEEEEEEEvNT_6ParamsE$_ZZN4cuteplIJiEJNS_1CILi0EEEEEEDaRKNS_15ArithmeticTupleIJDpT_EEERKNS3_IJDpT0_EEEENKUlDpRKT_E_clIJiEEEDaSH_)
        /*e2a0*/ 	.word	0x00000000


	//----- nvinfo : EIATTR_FRAME_SIZE
	.align		4
.L_9680:
        /*e2a4*/ 	.byte	0x04, 0x11
        /*e2a6*/ 	.short	(.L_9682 - .L_9681)
	.align		4
.L_9681:
        /*e2a8*/ 	.word	index@($_ZN7cutlass13device_kernelIN5flash19enable_sm80_to_sm89INS1_16FlashAttnBwdSm80INS1_25CollectiveMainloopBwdSm80ILi2ELi2EN4cute5tupleIJNS5_1CILi128EEES8_NS7_ILi64EEEEEENS_10bfloat16_tEfNS_4arch4Sm80ELb0ELb1ELb1ELb0ELb1ELb0ELb0ELb0ELi2ELi4ELi4ELi4ELb0EEENS1_24CollectiveEpilogueBwdGQAISA_fSD_Li256ELb0ELb1EEENS1_19SingleTileSchedulerILb0ELb0ELb0ELi128EEEEEEEEEvNT_6ParamsE$_ZZN4cuteplIJNS_1CILi0EEEiEJiEEEDaRKNS_15ArithmeticTupleIJDpT_EEERKNS3_IJDpT0_EEEENKUlDpRKT_E_clIJiiEEEDaSH_)
        /*e2ac*/ 	.word	0x00000000


	//----- nvinfo : EIATTR_FRAME_SIZE
	.align		4
.L_9682:
        /*e2b0*/ 	.byte	0x04, 0x11
        /*e2b2*/ 	.short	(.L_9684 - .L_9683)
	.align		4
.L_9683:
        /*e2b4*/ 	.word	index@($_ZN7cutlass13device_kernelIN5flash19enable_sm80_to_sm89INS1_16FlashAttnBwdSm80INS1_25CollectiveMainloopBwdSm80ILi2ELi2EN4cute5tupleIJNS5_1CILi128EEES8_NS7_ILi64EEEEEENS_10bfloat16_tEfNS_4arch4Sm80ELb0ELb1ELb1ELb0ELb1ELb0ELb0ELb0ELi2ELi4ELi4ELi4ELb0EEENS1_24CollectiveEpilogueBwdGQAISA_fSD_Li256ELb0ELb1EEENS1_19SingleTileSchedulerILb0ELb0ELb0ELi128EEEEEEEEEvNT_6ParamsE$_ZZN4cuteplIJNS_1CILi0EEEiEJS2_iEEEDaRKNS_15ArithmeticTupleIJDpT_EEERKNS3_IJDpT0_EEEENKUlDpRKT_E_clIJS2_iEEEDaSH_)
        /*e2b8*/ 	.word	0x00000000


	//----- nvinfo : EIATTR_FRAME_SIZE
	.align		4
.L_9684:
        /*e2bc*/ 	.byte	0x04, 0x11
        /*e2be*/ 	.short	(.L_9686 - .L_9685)
	.align		4
.L_9685:
        /*e2c0*/ 	.word	index@($_ZN7cutlass13device_kernelIN5flash19enable_sm80_to_sm89INS1_16FlashAttnBwdSm80INS1_25CollectiveMainloopBwdSm80ILi2ELi2EN4cute5tupleIJNS5_1CILi128EEES8_NS7_ILi64EEEEEENS_10bfloat16_tEfNS_4arch4Sm80ELb0ELb1ELb1ELb0ELb1ELb0ELb0ELb0ELi2ELi4ELi4ELi4ELb0EEENS1_24CollectiveEpilogueBwdGQAISA_fSD_Li256ELb0ELb1EEENS1_19SingleTileSchedulerILb0ELb0ELb0ELi128EEEEEEEEEvNT_6ParamsE$_ZZN4cuteplIJNS_1CILi0EEES2_EJiiEEEDaRKNS_15ArithmeticTupleIJDpT_EEERKNS3_IJDpT0_EEEENKUlDpRKT_E_clIJiiEEEDaSH_)
        /*e2c4*/ 	.word	0x00000000


	//----- nvinfo : EIATTR_FRAME_SIZE
	.align		4
.L_9686:
        /*e2c8*/ 	.byte	0x04, 0x11
        /*e2ca*/ 	.short	(.L_9688 - .L_9687)
	.align		4
.L_9687:
        /*e2cc*/ 	.word	index@($_ZN7cutlass13device_kernelIN5flash19enable_sm80_to_sm89INS1_16FlashAttnBwdSm80INS1_25CollectiveMainloopBwdSm80ILi2ELi2EN4cute5tupleIJNS5_1CILi128EEES8_NS7_ILi64EEEEEENS_10bfloat16_tEfNS_4arch4Sm80ELb0ELb1ELb1ELb0ELb1ELb0ELb0ELb0ELi2ELi4ELi4ELi4ELb0EEENS1_24CollectiveEpilogueBwdGQAISA_fSD_Li256ELb0ELb1EEENS1_19SingleTileSchedulerILb0ELb0ELb0ELi128EEEEEEEEEvNT_6ParamsE$_ZZN4cuteplIJNS_1CILi0EEES2_EJiS2_EEEDaRKNS_15ArithmeticTupleIJDpT_EEERKNS3_IJDpT0_EEEENKUlDpRKT_E_clIJiS2_EEEDaSH_)
        /*e2d0*/ 	.word	0x00000000


	//----- nvinfo : EIATTR_FRAME_SIZE
	.align		4
.L_9688:
        /*e2d4*/ 	.byte	0x04, 0x11
        /*e2d6*/ 	.short	(.L_9690 - .L_9689)
	.align		4
.L_9689:
        /*e2d8*/ 	.word	index@($_ZN7cutlass13device_kernelIN5flash19enable_sm80_to_sm89INS1_16FlashAttnBwdSm80INS1_25CollectiveMainloopBwdSm80ILi2ELi2EN4cute5tupleIJNS5_1CILi128EEES8_NS7_ILi64EEEEEENS_10bfloat16_tEfNS_4arch4Sm80ELb0ELb1ELb1ELb0ELb1ELb0ELb0ELb0ELi2ELi4ELi4ELi4ELb0EEENS1_24CollectiveEpilogueBwdGQAISA_fSD_Li256ELb0ELb1EEENS1_19SingleTileSchedulerILb0ELb0ELb0ELi128EEEEEEEEEvNT_6ParamsE$_ZZN4cuteplIJNS_1CILi0EEES2_EJiEEEDaRKNS_15ArithmeticTupleIJDpT_EEERKNS3_IJDpT0_EEEENKUlDpRKT_E_clIJiS2_EEEDaSH_)
        /*e2dc*/ 	.word	0x00000000


	//----- nvinfo : EIATTR_FRAME_SIZE
	.align		4
.L_9690:
        /*e2e0*/ 	.byte	0x04, 0x11
        /*e2e2*/ 	.short	(.L_9692 - .L_9691)
	.align		4
.L_9691:
        /*e2e4*/ 	.word	index@($_ZN7cutlass13device_kernelIN5flash19enable_sm80_to_sm89INS1_16FlashAttnBwdSm80INS1_25CollectiveMainloopBwdSm80ILi2ELi2EN4cute5tupleIJNS5_1CILi128EEES8_NS7_ILi64EEEEEENS_10bfloat16_tEfNS_4arch4Sm80ELb0ELb1ELb1ELb0ELb1ELb0ELb0ELb0ELi2ELi4ELi4ELi4ELb0EEENS1_24CollectiveEpilogueBwdGQAISA_fSD_Li256ELb0ELb1EEENS1_19SingleTileSchedulerILb0ELb0ELb0ELi128EEEEEEEEEvNT_6ParamsE$_ZZN4cute9transformINS_5tupleIJiiiNS_1CILi0EEEEEENS1_IJNS2_ILi32EEENS2_ILi4EEENS2_ILi2EEENS2_ILi1EEEEEENS1_IJS8_S8_S8_S8_EEEZNS_7crd2crdIS4_S9_SA_EEDaRKT_RKT0_RKT1_EUlRKT_RKT0_RKT1_E_EEDaSE_SH_SK_OT2_ENKUlDpSN_E_clIJiiiS3_EEEDaSX_)
        /*e2e8*/ 	.word	0x00000000


	//----- nvinfo : EIATTR_FRAME_SIZE
	.align		4
.L_9692:
        /*e2ec*/ 	.byte	0x04, 0x11
        /*e2ee*/ 	.short	(.L_9694 - .L_9693)
	.align		4
.L_9693:
        /*e2f0*/ 	.word	index@($_ZN7cutlass13device_kernelIN5flash19enable_sm80_to_sm89INS1_16FlashAttnBwdSm80INS1_25CollectiveMainloopBwdSm80ILi2ELi2EN4cute5tupleIJNS5_1CILi128EEES8_NS7_ILi64EEEEEENS_10bfloat16_tEfNS_4arch4Sm80ELb0ELb1ELb1ELb0ELb1ELb0ELb0ELb0ELi2ELi4ELi4ELi4ELb0EEENS1_24CollectiveEpilogueBwdGQAISA_fSD_Li256ELb0ELb1EEENS1_19SingleTileSchedulerILb0ELb0ELb0ELi128EEEEEEEEEvNT_6ParamsE$_ZZN4cute9transformINS_5tupleIJiiNS_1CILi0EEEEEENS1_IJNS1_IJNS2_ILi4EEENS2_ILi8EEEEEES5_NS2_ILi1EEEEEEZNS_7idx2crdIS4_S9_EEDaRKT_RKT0_EUlRKT_RKT0_E_EEDaSD_SG_OT1_ENKUlDpSJ_E_clIJNS1_IJiiEEEiS3_EEEDaSQ_)
        /*e2f4*/ 	.word	0x00000000


	//----- nvinfo : EIATTR_FRAME_SIZE
	.align		4
.L_9694:
        /*e2f8*/ 	.byte	0x04, 0x11
        /*e2fa*/ 	.short	(.L_9696 - .L_9695)
	.align		4
.L_9695:
        /*e2fc*/ 	.word	index@($_ZN7cutlass13device_kernelIN5flash19enable_sm80_to_sm89INS1_16FlashAttnBwdSm80INS1_25CollectiveMainloopBwdSm80ILi2ELi2EN4cute5tupleIJNS5_1CILi128EEES8_NS7_ILi64EEEEEENS_10bfloat16_tEfNS_4arch4Sm80ELb0ELb1ELb1ELb0ELb1ELb0ELb0ELb0ELi2ELi4ELi4ELi4ELb0EEENS1_24CollectiveEpilogueBwdGQAISA_fSD_Li256ELb0ELb1EEENS1_19SingleTileSchedulerILb0ELb0ELb0ELi128EEEEEEEEEvNT_6ParamsE$_ZZN4cute9transformINS_5tupleIJiiNS_1CILi0EEEEEENS1_IJNS1_IJNS2_ILi4EEENS2_ILi8EEEEEENS2_ILi2EEENS2_ILi1EEEEEEZNS_7idx2crdIS4_SA_EEDaRKT_RKT0_EUlRKT_RKT0_E_EEDaSE_SH_OT1_ENKUlDpSK_E_clIJNS1_IJiiEEEiS3_EEEDaSR_)
        /*e300*/ 	.word	0x00000000


	//----- nvinfo : EIATTR_FRAME_SIZE
	.align		4
.L_9696:
        /*e304*/ 	.byte	0x04, 0x11
        /*e306*/ 	.short	(.L_9698 - .L_9697)
	.align		4
.L_9697:
        /*e308*/ 	.word	index@($_ZN7cutlass13device_kernelIN5flash19enable_sm80_to_sm89INS1_16FlashAttnBwdSm80INS1_25CollectiveMainloopBwdSm80ILi2ELi2EN4cute5tupleIJNS5_1CILi128EEES8_NS7_ILi64EEEEEENS_10bfloat16_tEfNS_4arch4Sm80ELb0ELb1ELb1ELb0ELb1ELb0ELb0ELb0ELi2ELi4ELi4ELi4ELb0EEENS1_24CollectiveEpilogueBwdGQAISA_fSD_Li256ELb0ELb1EEENS1_19SingleTileSchedulerILb0ELb0ELb0ELi128EEEEEEEEEvNT_6ParamsE$_ZZN4cute9transformINS_5tupleIJNS_1CILi32EEENS2_ILi4EEENS2_ILi2EEENS2_ILi1EEEEEENS1_IJS6_S3_NS2_ILi128EEENS2_ILi0EEEEEEZNS_7idx2crdIiS7_SA_EEDaRKT_RKT0_RKT1_EUlRKT_RKT0_E_EEDaSE_SH_OSI_ENKUlDpSN_E_clIJiiiS9_EEEDaST_)
        /*e30c*/ 	.word	0x00000000


	//----- nvinfo : EIATTR_FRAME_SIZE
	.align		4
.L_9698:
        /*e310*/ 	.byte	0x04, 0x11
        /*e312*/ 	.short	(.L_9700 - .L_9699)
	.align		4
.L_9699:
        /*e314*/ 	.word	index@($_ZN7cutlass13device_kernelIN5flash19enable_sm80_to_sm89INS1_16FlashAttnBwdSm80INS1_25CollectiveMainloopBwdSm80ILi2ELi2EN4cute5tupleIJNS5_1CILi128EEES8_NS7_ILi64EEEEEENS_10bfloat16_tEfNS_4arch4Sm80ELb0ELb1ELb1ELb0ELb1ELb0ELb0ELb0ELi2ELi4ELi4ELi4ELb0EEENS1_24CollectiveEpilogueBwdGQAISA_fSD_Li256ELb0ELb1EEENS1_19SingleTileSchedulerILb0ELb0ELb0ELi128EEEEEEEEEvNT_6ParamsE$_ZZN4cute9transformINS_15ArithmeticTupleIJiiEEEZNS_14transform_leafIS2_NS_8identityEEEDaRKT_OT0_EUlRKT_E_EEDaS7_S9_ENKUlDpSC_E_clIJiiEEEDaSE_)
        /*e318*/ 	.word	0x00000000


	//----- nvinfo : EIATTR_FRAME_SIZE
	.align		4
.L_9700:
        /*e31c*/ 	.byte	0x04, 0x11
        /*e31e*/ 	.short	(.L_9702 - .L_9701)
	.align		4
.L_9701:
        /*e320*/ 	.word	index@($_ZN7cutlass13device_kernelIN5flash19enable_sm80_to_sm89INS1_16FlashAttnBwdSm80INS1_25CollectiveMainloopBwdSm80ILi2ELi2EN4cute5tupleIJNS5_1CILi128EEES8_NS7_ILi64EEEEEENS_10bfloat16_tEfNS_4arch4Sm80ELb0ELb1ELb1ELb0ELb1ELb0ELb0ELb0ELi2ELi4ELi4ELi4ELb0EEENS1_24CollectiveEpilogueBwdGQAISA_fSD_Li256ELb0ELb1EEENS1_19SingleTileSchedulerILb0ELb0ELb0ELi128EEEEEEEEEvNT_6ParamsE$_ZZN4cute7idx2crdIiNS_5tupleIJNS_1CILi32EEENS2_ILi4EEENS2_ILi2EEENS2_ILi1EEEEEENS1_IJS6_S3_NS2_ILi128EEENS2_ILi0EEEEEEEEDaRKT_RKT0_RKT1_ENKUlRKT_RKT0_E_clIS5_S8_EEDaSM_SP_)
        /*e324*/ 	.word	0x00000000


	//----- nvinfo : EIATTR_FRAME_SIZE
	.align		4
.L_9702:
        /*e328*/ 	.byte	0x04, 0x11
        /*e32a*/ 	.short	(.L_9704 - .L_9703)
	.align		4
.L_9703:
        /*e32c*/ 	.word	index@($_ZN7cutlass13device_kernelIN5flash19enable_sm80_to_sm89INS1_16FlashAttnBwdSm80INS1_25CollectiveMainloopBwdSm80ILi2ELi2EN4cute5tupleIJNS5_1CILi128EEES8_NS7_ILi64EEEEEENS_10bfloat16_tEfNS_4arch4Sm80ELb0ELb1ELb1ELb0ELb1ELb0ELb0ELb0ELi2ELi4ELi4ELi4ELb0EEENS1_24CollectiveEpilogueBwdGQAISA_fSD_Li256ELb0ELb1EEENS1_19SingleTileSchedulerILb0ELb0ELb0ELi128EEEEEEEEEvNT_6ParamsE$_ZZN4cute7idx2crdIiNS_5tupleIJNS_1CILi32EEENS2_ILi4EEENS2_ILi2EEENS2_ILi1EEEEEENS1_IJS6_S3_NS2_ILi128EEENS2_ILi0EEEEEEEEDaRKT_RKT0_RKT1_ENKUlRKT_RKT0_E_clIS4_S3_EEDaSM_SP_)
        /*e330*/ 	.word	0x00000000


	//----- nvinfo : EIATTR_FRAME_SIZE
	.align		4
.L_9704:
        /*e334*/ 	.byte	0x04, 0x11
        /*e336*/ 	.short	(.L_9706 - .L_9705)
	.align		4
.L_9705:
        /*e338*/ 	.word	index@($_ZN7cutlass13device_kernelIN5flash19enable_sm80_to_sm89INS1_16FlashAttnBwdSm80INS1_25CollectiveMainloopBwdSm80ILi2ELi2EN4cute5tupleIJNS5_1CILi128EEES8_NS7_ILi64EEEEEENS_10bfloat16_tEfNS_4arch4Sm80ELb0ELb1ELb1ELb0ELb1ELb0ELb0ELb0ELi2ELi4ELi4ELi4ELb0EEENS1_24CollectiveEpilogueBwdGQAISA_fSD_Li256ELb0ELb1EEENS1_19SingleTileSchedulerILb0ELb0ELb0ELi128EEEEEEEEEvNT_6ParamsE$_ZZN4cute7idx2crdIiNS_5tupleIJNS_1CILi32EEENS2_ILi4EEENS2_ILi2EEENS2_ILi1EEEEEENS1_IJS6_S3_NS2_ILi128EEENS2_ILi0EEEEEEEEDaRKT_RKT0_RKT1_ENKUlRKT_RKT0_E_clIS3_S6_EEDaSM_SP_)
        /*e33c*/ 	.word	0x00000000


	//----- nvinfo : EIATTR_FRAME_SIZE
	.align		4
.L_9706:
        /*e340*/ 	.byte	0x04, 0x11
        /*e342*/ 	.short	(.L_9708 - .L_9707)
	.align		4
.L_9707:
        /*e344*/ 	.word	index@($_ZN7cutlass13device_kernelIN5flash19enable_sm80_to_sm89INS1_16FlashAttnBwdSm80INS1_25CollectiveMainloopBwdSm80ILi2ELi2EN4cute5tupleIJNS5_1CILi128EEES8_NS7_ILi64EEEEEENS_10bfloat16_tEfNS_4arch4Sm80ELb0ELb1ELb1ELb0ELb1ELb0ELb0ELb0ELi2ELi4ELi4ELi4ELb0EEENS1_24CollectiveEpilogueBwdGQAISA_fSD_Li256ELb0ELb1EEENS1_19SingleTileSchedulerILb0ELb0ELb0ELi128EEEEEEEEEvNT_6ParamsE$_ZZN4cute7idx2crdINS_5tupleIJiiNS_1CILi0EEEEEENS1_IJNS1_IJNS2_ILi4EEENS2_ILi8EEEEEES5_NS2_ILi1EEEEEEEEDaRKT_RKT0_ENKUlRKT_RKT0_E_clIiS7_EEDaSI_SL_)
        /*e348*/ 	.word	0x00000000


	//----- nvinfo : EIATTR_FRAME_SIZE
	.align		4
.L_9708:
        /*e34c*/ 	.byte	0x04, 0x11
        /*e34e*/ 	.short	(.L_9710 - .L_9709)
	.align		4
.L_9709:
        /*e350*/ 	.word	index@($_ZN7cutlass13device_kernelIN5flash19enable_sm80_to_sm89INS1_16FlashAttnBwdSm80INS1_25CollectiveMainloopBwdSm80ILi2ELi2EN4cute5tupleIJNS5_1CILi128EEES8_NS7_ILi64EEEEEENS_10bfloat16_tEfNS_4arch4Sm80ELb0ELb1ELb1ELb0ELb1ELb0ELb0ELb0ELi2ELi4ELi4ELi4ELb0EEENS1_24CollectiveEpilogueBwdGQAISA_fSD_Li256ELb0ELb1EEENS1_19SingleTileSchedulerILb0ELb0ELb0ELi128EEEEEEEEEvNT_6ParamsE$_ZZN4cute7idx2crdINS_5tupleIJiiNS_1CILi0EEEEEENS1_IJNS1_IJNS2_ILi4EEENS2_ILi8EEEEEES5_NS2_ILi1EEEEEEEEDaRKT_RKT0_ENKUlRKT_RKT0_E_clIiS5_EEDaSI_SL_)
        /*e354*/ 	.word	0x00000000


	//----- nvinfo : EIATTR_FRAME_SIZE
	.align		4
.L_9710:
        /*e358*/ 	.byte	0x04, 0x11
        /*e35a*/ 	.short	(.L_9712 - .L_9711)
	.align		4
.L_9711:
        /*e35c*/ 	.word	index@($_ZN7cutlass13device_kernelIN5flash19enable_sm80_to_sm89INS1_16FlashAttnBwdSm80INS1_25CollectiveMainloopBwdSm80ILi2ELi2EN4cute5tupleIJNS5_1CILi128EEES8_NS7_ILi64EEEEEENS_10bfloat16_tEfNS_4arch4Sm80ELb0ELb1ELb1ELb0ELb1ELb0ELb0ELb0ELi2ELi4ELi4ELi4ELb0EEENS1_24CollectiveEpilogueBwdGQAISA_fSD_Li256ELb0ELb1EEENS1_19SingleTileSchedulerILb0ELb0ELb0ELi128EEEEEEEEEvNT_6ParamsE$_ZZN4cute7idx2crdINS_5tupleIJiiNS_1CILi0EEEEEENS1_IJNS1_IJNS2_ILi4EEENS2_ILi8EEEEEENS2_ILi2EEENS2_ILi1EEEEEEEEDaRKT_RKT0_ENKUlRKT_RKT0_E_clIiS8_EEDaSJ_SM_)
        /*e360*/ 	.word	0x00000000


	//----- nvinfo : EIATTR_FRAME_SIZE
	.align		4
.L_9712:
        /*e364*/ 	.byte	0x04, 0x11
        /*e366*/ 	.short	(.L_9714 - .L_9713)
	.align		4
.L_9713:
        /*e368*/ 	.word	index@($_ZN7cutlass13device_kernelIN5flash19enable_sm80_to_sm89INS1_16FlashAttnBwdSm80INS1_25CollectiveMainloopBwdSm80ILi2ELi2EN4cute5tupleIJNS5_1CILi128EEES8_NS7_ILi64EEEEEENS_10bfloat16_tEfNS_4arch4Sm80ELb0ELb1ELb1ELb0ELb1ELb0ELb0ELb0ELi2ELi4ELi4ELi4ELb0EEENS1_24CollectiveEpilogueBwdGQAISA_fSD_Li256ELb0ELb1EEENS1_19SingleTileSchedulerILb0ELb0ELb0ELi128EEEEEEEEEvNT_6ParamsE$_ZZN4cute7idx2crdINS_5tupleIJiiNS_1CILi0EEEEEENS1_IJNS1_IJNS2_ILi4EEENS2_ILi8EEEEEENS2_ILi2EEENS2_ILi1EEEEEEEEDaRKT_RKT0_ENKUlRKT_RKT0_E_clIiS7_EEDaSJ_SM_)
        /*e36c*/ 	.word	0x00000000


	//----- nvinfo : EIATTR_FRAME_SIZE
	.align		4
.L_9714:
        /*e370*/ 	.byte	0x04, 0x11
        /*e372*/ 	.short	(.L_9716 - .L_9715)
	.align		4
.L_9715:
        /*e374*/ 	.word	index@($_ZN7cutlass13device_kernelIN5flash19enable_sm80_to_sm89INS1_16FlashAttnBwdSm80INS1_25CollectiveMainloopBwdSm80ILi2ELi2EN4cute5tupleIJNS5_1CILi128EEES8_NS7_ILi64EEEEEENS_10bfloat16_tEfNS_4arch4Sm80ELb0ELb1ELb1ELb0ELb1ELb0ELb0ELb0ELi2ELi4ELi4ELi4ELb0EEENS1_24CollectiveEpilogueBwdGQAISA_fSD_Li256ELb0ELb1EEENS1_19SingleTileSchedulerILb0ELb0ELb0ELi128EEEEEEEEEvNT_6ParamsE$_ZZN4cute7flattenINS_5tupleIJNS_1CILi1EEENS1_IJiiiEEENS2_ILi64EEENS1_IJNS2_ILi72EEENS2_ILi144EEENS2_ILi288EEEEEENS2_ILi512EEEEEEEEDaRKT_ENKUlRKT_E_clIS4_EEDaSH_)
        /*e378*/ 	.word	0x00000000


	//----- nvinfo : EIATTR_FRAME_SIZE
	.align		4
.L_9716:
        /*e37c*/ 	.byte	0x04, 0x11
        /*e37e*/ 	.short	(.L_9718 - .L_9717)
	.align		4
.L_9717:
        /*e380*/ 	.word	index@($_ZN7cutlass13device_kernelIN5flash19enable_sm80_to_sm89INS1_16FlashAttnBwdSm80INS1_25CollectiveMainloopBwdSm80ILi2ELi2EN4cute5tupleIJNS5_1CILi128EEES8_NS7_ILi64EEEEEENS_10bfloat16_tEfNS_4arch4Sm80ELb0ELb1ELb1ELb0ELb1ELb0ELb0ELb0ELi2ELi4ELi4ELi4ELb0EEENS1_24CollectiveEpilogueBwdGQAISA_fSD_Li256ELb0ELb1EEENS1_19SingleTileSchedulerILb0ELb0ELb0ELi128EEEEEEEEEvNT_6ParamsE$_ZZN4cute7flattenINS_5tupleIJNS_1CILi1EEENS1_IJNS2_ILi8EEEiiEEENS2_ILi64EEENS1_IJiNS2_ILi144EEENS2_ILi288EEEEEENS2_ILi512EEEEEEEEDaRKT_ENKUlRKT_E_clIS9_EEDaSH_)
        /*e384*/ 	.word	0x00000000


	//----- nvinfo : EIATTR_FRAME_SIZE
	.align		4
.L_9718:
        /*e388*/ 	.byte	0x04, 0x11
        /*e38a*/ 	.short	(.L_9720 - .L_9719)
	.align		4
.L_9719:
        /*e38c*/ 	.word	index@($_ZN7cutlass13device_kernelIN5flash19enable_sm80_to_sm89INS1_16FlashAttnBwdSm80INS1_25CollectiveMainloopBwdSm80ILi2ELi2EN4cute5tupleIJNS5_1CILi128EEES8_NS7_ILi64EEEEEENS_10bfloat16_tEfNS_4arch4Sm80ELb0ELb1ELb1ELb0ELb1ELb0ELb0ELb0ELi2ELi4ELi4ELi4ELb0EEENS1_24CollectiveEpilogueBwdGQAISA_fSD_Li256ELb0ELb1EEENS1_19SingleTileSchedulerILb0ELb0ELb0ELi128EEEEEEEEEvNT_6ParamsE$_ZZN4cute7flattenINS_5tupleIJNS_1CILi1EEENS1_IJNS2_ILi8EEEiiEEENS2_ILi64EEENS1_IJiNS2_ILi144EEENS2_ILi288EEEEEENS2_ILi512EEEEEEEEDaRKT_ENKUlRKT_E_clIS5_EEDaSH_)
        /*e390*/ 	.word	0x00000000


	//----- nvinfo : EIATTR_FRAME_SIZE
	.align		4
.L_9720:
        /*e394*/ 	.byte	0x04, 0x11
        /*e396*/ 	.short	(.L_9722 - .L_9721)
	.align		4
.L_9721:
        /*e398*/ 	.word	index@($_ZN7cutlass13device_kernelIN5flash19enable_sm80_to_sm89INS1_16FlashAttnBwdSm80INS1_25CollectiveMainloopBwdSm80ILi2ELi2EN4cute5tupleIJNS5_1CILi128EEES8_NS7_ILi64EEEEEENS_10bfloat16_tEfNS_4arch4Sm80ELb0ELb1ELb1ELb0ELb1ELb0ELb0ELb0ELi2ELi4ELi4ELi4ELb0EEENS1_24CollectiveEpilogueBwdGQAISA_fSD_Li256ELb0ELb1EEENS1_19SingleTileSchedulerILb0ELb0ELb0ELi128EEEEEEEEEvNT_6ParamsE$_ZZN4cute7flattenINS_5tupleIJNS1_IJNS_1CILi0EEENS1_IJNS2_ILi1EEENS2_ILi512EEEiEEEEEENS2_ILi4096EEENS1_IJiNS2_ILi8192EEEEEEEEEEEDaRKT_ENKUlRKT_E_clISA_EEDaSH_)
        /*e39c*/ 	.word	0x00000000


	//----- nvinfo : EIATTR_FRAME_SIZE
	.align		4
.L_9722:
        /*e3a0*/ 	.byte	0x04, 0x11
        /*e3a2*/ 	.short	(.L_9724 - .L_9723)
	.align		4
.L_9723:
        /*e3a4*/ 	.word	index@($_ZN7cutlass13device_kernelIN5flash19enable_sm80_to_sm89INS1_16FlashAttnBwdSm80INS1_25CollectiveMainloopBwdSm80ILi2ELi2EN4cute5tupleIJNS5_1CILi128EEES8_NS7_ILi64EEEEEENS_10bfloat16_tEfNS_4arch4Sm80ELb0ELb1ELb1ELb0ELb1ELb0ELb0ELb0ELi2ELi4ELi4ELi4ELb0EEENS1_24CollectiveEpilogueBwdGQAISA_fSD_Li256ELb0ELb1EEENS1_19SingleTileSchedulerILb0ELb0ELb0ELi128EEEEEEEEEvNT_6ParamsE$_ZZN4cute7flattenINS_5tupleIJNS1_IJNS_1CILi0EEENS1_IJNS2_ILi1EEENS2_ILi512EEEiEEEEEENS2_ILi4096EEENS1_IJiNS2_ILi8192EEEEEEEEEEEDaRKT_ENKUlRKT_E_clIS7_EEDaSH_)
        /*e3a8*/ 	.word	0x00000000


	//----- nvinfo : EIATTR_FRAME_SIZE
	.align		4
.L_9724:
        /*e3ac*/ 	.byte	0x04, 0x11
        /*e3ae*/ 	.short	(.L_9726 - .L_9725)
	.align		4
.L_9725:
        /*e3b0*/ 	.word	index@($_ZN7cutlass13device_kernelIN5flash19enable_sm80_to_sm89INS1_16FlashAttnBwdSm80INS1_25CollectiveMainloopBwdSm80ILi2ELi2EN4cute5tupleIJNS5_1CILi128EEES8_NS7_ILi64EEEEEENS_10bfloat16_tEfNS_4arch4Sm80ELb0ELb1ELb1ELb0ELb1ELb0ELb0ELb0ELi2ELi4ELi4ELi4ELb0EEENS1_24CollectiveEpilogueBwdGQAISA_fSD_Li256ELb0ELb1EEENS1_19SingleTileSchedulerILb0ELb0ELb0ELi128EEEEEEEEEvNT_6ParamsE$_ZZN4cute7crd2crdINS_5tupleIJiiiNS_1CILi0EEEEEENS1_IJNS2_ILi32EEENS2_ILi4EEENS2_ILi2EEENS2_ILi1EEEEEENS1_IJS8_S8_S8_S8_EEEEEDaRKT_RKT0_RKT1_ENKUlRKT_RKT0_RKT1_E_clIiS7_S8_EEDaSM_SP_SS_)
        /*e3b4*/ 	.word	0x00000000


	//----- nvinfo : EIATTR_FRAME_SIZE
	.align		4
.L_9726:
        /*e3b8*/ 	.byte	0x04, 0x11
        /*e3ba*/ 	.short	(.L_9728 - .L_9727)
	.align		4
.L_9727:
        /*e3bc*/ 	.word	index@($_ZN7cutlass13device_kernelIN5flash19enable_sm80_to_sm89INS1_16FlashAttnBwdSm80INS1_25CollectiveMainloopBwdSm80ILi2ELi2EN4cute5tupleIJNS5_1CILi128EEES8_NS7_ILi64EEEEEENS_10bfloat16_tEfNS_4arch4Sm80ELb0ELb1ELb1ELb0ELb1ELb0ELb0ELb0ELi2ELi4ELi4ELi4ELb0EEENS1_24CollectiveEpilogueBwdGQAISA_fSD_Li256ELb0ELb1EEENS1_19SingleTileSchedulerILb0ELb0ELb0ELi128EEEEEEEEEvNT_6ParamsE$_ZZN4cute7crd2crdINS_5tupleIJiiiNS_1CILi0EEEEEENS1_IJNS2_ILi32EEENS2_ILi4EEENS2_ILi2EEENS2_ILi1EEEEEENS1_IJS8_S8_S8_S8_EEEEEDaRKT_RKT0_RKT1_ENKUlRKT_RKT0_RKT1_E_clIiS6_S8_EEDaSM_SP_SS_)
        /*e3c0*/ 	.word	0x00000000


	//----- nvinfo : EIATTR_FRAME_SIZE
	.align		4
.L_9728:
        /*e3c4*/ 	.byte	0x04, 0x11
        /*e3c6*/ 	.short	(.L_9730 - .L_9729)
	.align		4
.L_9729:
        /*e3c8*/ 	.word	index@($_ZN7cutlass13device_kernelIN5flash19enable_sm80_to_sm89INS1_16FlashAttnBwdSm80INS1_25CollectiveMainloopBwdSm80ILi2ELi2EN4cute5tupleIJNS5_1CILi128EEES8_NS7_ILi64EEEEEENS_10bfloat16_tEfNS_4arch4Sm80ELb0ELb1ELb1ELb0ELb1ELb0ELb0ELb0ELi2ELi4ELi4ELi4ELb0EEENS1_24CollectiveEpilogueBwdGQAISA_fSD_Li256ELb0ELb1EEENS1_19SingleTileSchedulerILb0ELb0ELb0ELi128EEEEEEEEEvNT_6ParamsE$_ZZN4cute7crd2crdINS_5tupleIJiiiNS_1CILi0EEEEEENS1_IJNS2_ILi32EEENS2_ILi4EEENS2_ILi2EEENS2_ILi1EEEEEENS1_IJS8_S8_S8_S8_EEEEEDaRKT_RKT0_RKT1_ENKUlRKT_RKT0_RKT1_E_clIiS5_S8_EEDaSM_SP_SS_)
        /*e3cc*/ 	.word	0x00000000


	//----- nvinfo : EIATTR_FRAME_SIZE
	.align		4
.L_9730:
        /*e3d0*/ 	.byte	0x04, 0x11
        /*e3d2*/ 	.short	(.L_9732 - .L_9731)
	.align		4
.L_9731:
        /*e3d4*/ 	.word	index@($_ZN7cutlass13device_kernelIN5flash19enable_sm80_to_sm89INS1_16FlashAttnBwdSm80INS1_25CollectiveMainloopBwdSm80ILi2ELi2EN4cute5tupleIJNS5_1CILi128EEES8_NS7_ILi64EEEEEENS_10bfloat16_tEfNS_4arch4Sm80ELb0ELb1ELb1ELb0ELb1ELb0ELb0ELb0ELi2ELi4ELi4ELi4ELb0EEENS1_24CollectiveEpilogueBwdGQAISA_fSD_Li256ELb0ELb1EEENS1_19SingleTileSchedulerILb0ELb0ELb0ELi128EEEEEEEEEvNT_6ParamsE$_ZZN4cute6upcastILi2ENS_5tupleIJNS_1CILi2EEES3_S3_EEENS1_IJNS2_ILi1EEENS2_ILi512EEEiEEEEEDaRKT0_RKT1_ENKUlRKT_RKT0_E_clIS3_iEEDaSG_SJ_)
        /*e3d8*/ 	.word	0x00000000


	//----- nvinfo : EIATTR_FRAME_SIZE
	.align		4
.L_9732:
        /*e3dc*/ 	.byte	0x04, 0x11
        /*e3de*/ 	.short	(.L_9734 - .L_9733)
	.align		4
.L_9733:
        /*e3e0*/ 	.word	index@($_ZN7cutlass13device_kernelIN5flash19enable_sm80_to_sm89INS1_16FlashAttnBwdSm80INS1_25CollectiveMainloopBwdSm80ILi2ELi2EN4cute5tupleIJNS5_1CILi128EEES8_NS7_ILi64EEEEEENS_10bfloat16_tEfNS_4arch4Sm80ELb0ELb1ELb1ELb0ELb1ELb0ELb0ELb0ELi2ELi4ELi4ELi4ELb0EEENS1_24CollectiveEpilogueBwdGQAISA_fSD_Li256ELb0ELb1EEENS1_19SingleTileSchedulerILb0ELb0ELb0ELi128EEEEEEEEEvNT_6ParamsE$_ZZN4cute6upcastILi2ENS_5tupleIJNS_1CILi2EEES3_EEENS1_IJiNS2_ILi8192EEEEEEEEDaRKT0_RKT1_ENKUlRKT_RKT0_E_clIS3_iEEDaSF_SI_)
        /*e3e4*/ 	.word	0x00000000


	//----- nvinfo : EIATTR_FRAME_SIZE
	.align		4
.L_9734:
        /*e3e8*/ 	.byte	0x04, 0x11
        /*e3ea*/ 	.short	(.L_9736 - .L_9735)
	.align		4
.L_9735:
        /*e3ec*/ 	.word	index@($_ZN7cutlass13device_kernelIN5flash19enable_sm80_to_sm89INS1_16FlashAttnBwdSm80INS1_25CollectiveMainloopBwdSm80ILi2ELi2EN4cute5tupleIJNS5_1CILi128EEES8_NS7_ILi64EEEEEENS_10bfloat16_tEfNS_4arch4Sm80ELb0ELb1ELb1ELb0ELb1ELb0ELb0ELb0ELi2ELi4ELi4ELi4ELb0EEENS1_24CollectiveEpilogueBwdGQAISA_fSD_Li256ELb0ELb1EEENS1_19SingleTileSchedulerILb0ELb0ELb0ELi128EEEEEEEEEvNT_6ParamsE$_ZZN4cute6upcastILi2ENS_5tupleIJNS_1CILi1EEENS1_IJNS2_ILi2EEES4_S4_EEEEEENS1_IJNS2_ILi0EEENS1_IJS3_NS2_ILi512EEEiEEEEEEEEDaRKT0_RKT1_ENKUlRKT_RKT0_E_clIS5_S9_EEDaSJ_SM_)
        /*e3f0*/ 	.word	0x00000000


	//----- nvinfo : EIATTR_FRAME_SIZE
	.align		4
.L_9736:
        /*e3f4*/ 	.byte	0x04, 0x11
        /*e3f6*/ 	.short	(.L_9738 - .L_9737)
	.align		4
.L_9737:
        /*e3f8*/ 	.word	index@($_ZN7cutlass13device_kernelIN5flash19enable_sm80_to_sm89INS1_16FlashAttnBwdSm80INS1_25CollectiveMainloopBwdSm80ILi2ELi2EN4cute5tupleIJNS5_1CILi128EEES8_NS7_ILi64EEEEEENS_10bfloat16_tEfNS_4arch4Sm80ELb0ELb1ELb1ELb0ELb1ELb0ELb0ELb0ELi2ELi4ELi4ELi4ELb0EEENS1_24CollectiveEpilogueBwdGQAISA_fSD_Li256ELb0ELb1EEENS1_19SingleTileSchedulerILb0ELb0ELb0ELi128EEEEEEEEEvNT_6ParamsE$_ZZN4cute6upcastILi2ENS_5tupleIJNS1_IJNS_1CILi1EEENS1_IJNS2_ILi2EEES4_S4_EEEEEES4_NS1_IJS4_S4_EEEEEENS1_IJNS1_IJNS2_ILi0EEENS1_IJS3_NS2_ILi512EEEiEEEEEENS2_ILi4096EEENS1_IJiNS2_ILi8192EEEEEEEEEEEDaRKT0_RKT1_ENKUlRKT_RKT0_E_clIS7_SF_EEDaSP_SS_)
        /*e3fc*/ 	.word	0x00000000


	//----- nvinfo : EIATTR_FRAME_SIZE
	.align		4
.L_9738:
        /*e400*/ 	.byte	0x04, 0x11
        /*e402*/ 	.short	(.L_9740 - .L_9739)
	.align		4
.L_9739:
        /*e404*/ 	.word	index@($_ZN7cutlass13device_kernelIN5flash19enable_sm80_to_sm89INS1_16FlashAttnBwdSm80INS1_25CollectiveMainloopBwdSm80ILi2ELi2EN4cute5tupleIJNS5_1CILi128EEES8_NS7_ILi64EEEEEENS_10bfloat16_tEfNS_4arch4Sm80ELb0ELb1ELb1ELb0ELb1ELb0ELb0ELb0ELi2ELi4ELi4ELi4ELb0EEENS1_24CollectiveEpilogueBwdGQAISA_fSD_Li256ELb0ELb1EEENS1_19SingleTileSchedulerILb0ELb0ELb0ELi128EEEEEEEEEvNT_6ParamsE$_ZZN4cute6upcastILi2ENS_5tupleIJNS1_IJNS_1CILi1EEENS1_IJNS2_ILi2EEES4_S4_EEEEEES4_NS1_IJS4_S4_EEEEEENS1_IJNS1_IJNS2_ILi0EEENS1_IJS3_NS2_ILi512EEEiEEEEEENS2_ILi4096EEENS1_IJiNS2_ILi8192EEEEEEEEEEEDaRKT0_RKT1_ENKUlRKT_RKT0_E_clIS6_SC_EEDaSP_SS_)
        /*e408*/ 	.word	0x00000000


	//----- nvinfo : EIATTR_FRAME_SIZE
	.align		4
.L_9740:
        /*e40c*/ 	.byte	0x04, 0x11
        /*e40e*/ 	.short	(.L_9742 - .L_9741)
	.align		4
.L_9741:
        /*e410*/ 	.word	index@($_ZN7cutlass13device_kernelIN5flash19enable_sm80_to_sm89INS1_16FlashAttnBwdSm80INS1_25CollectiveMainloopBwdSm80ILi2ELi2EN4cute5tupleIJNS5_1CILi128EEES8_NS7_ILi64EEEEEENS_10bfloat16_tEfNS_4arch4Sm80ELb0ELb1ELb1ELb0ELb1ELb0ELb0ELb0ELi2ELi4ELi4ELi4ELb0EEENS1_24CollectiveEpilogueBwdGQAISA_fSD_Li256ELb0ELb1EEENS1_19SingleTileSchedulerILb0ELb0ELb0ELi128EEEEEEEEEvNT_6ParamsE$_ZZN4cute6detail9lift_diceINS_5tupleIJiNS_1CILi0EEEEEES5_EEDaRKT_RKT0_ENKUlRKT_RKT0_E_clIiiEEDaSE_SH_)
        /*e414*/ 	.word	0x00000000


	//----- nvinfo : EIATTR_FRAME_SIZE
	.align		4
.L_9742:
        /*e418*/ 	.byte	0x04, 0x11
        /*e41a*/ 	.short	(.L_9744 - .L_9743)
	.align		4
.L_9743:
        /*e41c*/ 	.word	index@($_ZN7cutlass13device_kernelIN5flash19enable_sm80_to_sm89INS1_16FlashAttnBwdSm80INS1_25CollectiveMainloopBwdSm80ILi2ELi2EN4cute5tupleIJNS5_1CILi128EEES8_NS7_ILi64EEEEEENS_10bfloat16_tEfNS_4arch4Sm80ELb0ELb1ELb1ELb0ELb1ELb0ELb0ELb0ELi2ELi4ELi4ELi4ELb0EEENS1_24CollectiveEpilogueBwdGQAISA_fSD_Li256ELb0ELb1EEENS1_19SingleTileSchedulerILb0ELb0ELb0ELi128EEEEEEEEEvNT_6ParamsE$_ZZN4cute6detail9lift_diceINS_5tupleIJiNS2_IJiNS_1CILi0EEEEEEEEES6_EEDaRKT_RKT0_ENKUlRKT_RKT0_E_clIiiEEDaSF_SI_)
        /*e420*/ 	.word	0x00000000


	//----- nvinfo : EIATTR_FRAME_SIZE
	.align		4
.L_9744:
        /*e424*/ 	.byte	0x04, 0x11
        /*e426*/ 	.short	(.L_9746 - .L_9745)
	.align		4
.L_9745:
        /*e428*/ 	.word	index@($_ZN7cutlass13device_kernelIN5flash19enable_sm80_to_sm89INS1_16FlashAttnBwdSm80INS1_25CollectiveMainloopBwdSm80ILi2ELi2EN4cute5tupleIJNS5_1CILi128EEES8_NS7_ILi64EEEEEENS_10bfloat16_tEfNS_4arch4Sm80ELb0ELb1ELb1ELb0ELb1ELb0ELb0ELb0ELi2ELi4ELi4ELi4ELb0EEENS1_24CollectiveEpilogueBwdGQAISA_fSD_Li256ELb0ELb1EEENS1_19SingleTileSchedulerILb0ELb0ELb0ELi128EEEEEEEEEvNT_6ParamsE$_ZZN4cute6detail9lift_diceINS_5tupleIJiNS2_IJiNS_1CILi0EEEEEEEEES6_EEDaRKT_RKT0_ENKUlRKT_RKT0_E_clIS5_S5_EEDaSF_SI_)
        /*e42c*/ 	.word	0x00000000


	//----- nvinfo : EIATTR_FRAME_SIZE
	.align		4
.L_9746:
        /*e430*/ 	.byte	0x04, 0x11
        /*e432*/ 	.short	(.L_9748 - .L_9747)
	.align		4
.L_9747:
        /*e434*/ 	.word	index@($_ZN7cutlass13device_kernelIN5flash19enable_sm80_to_sm89INS1_16FlashAttnBwdSm80INS1_25CollectiveMainloopBwdSm80ILi2ELi2EN4cute5tupleIJNS5_1CILi128EEES8_NS7_ILi64EEEEEENS_10bfloat16_tEfNS_4arch4Sm80ELb0ELb1ELb1ELb0ELb1ELb0ELb0ELb0ELi2ELi4ELi4ELi4ELb0EEENS1_24CollectiveEpilogueBwdGQAISA_fSD_Li256ELb0ELb1EEENS1_19SingleTileSchedulerILb0ELb0ELb0ELi128EEEEEEEEEvNT_6ParamsE$_ZZN4cute6detail16composition_implINS_5tupleIJNS_1CILi8EEENS3_ILi2EEES5_S5_S4_S5_EEENS2_IJNS3_ILi1EEEiiiNS3_ILi72EEENS3_ILi512EEEEEES5_S4_EEDaRKT_RKT0_RKT1_RKT2_ENKUlRKT_T0_E_clINS2_IJNS2_IJS5_EEENS2_IJiEEES7_S7_EEENS_17integral_constantIiLi4EEEEEDaSP_SQ_)
        /*e438*/ 	.word	0x00000000


	//----- nvinfo : EIATTR_FRAME_SIZE
	.align		4
.L_9748:
        /*e43c*/ 	.byte	0x04, 0x11
        /*e43e*/ 	.short	(.L_9750 - .L_9749)
	.align		4
.L_9749:
        /*e440*/ 	.word	index@($_ZN7cutlass13device_kernelIN5flash19enable_sm80_to_sm89INS1_16FlashAttnBwdSm80INS1_25CollectiveMainloopBwdSm80ILi2ELi2EN4cute5tupleIJNS5_1CILi128EEES8_NS7_ILi64EEEEEENS_10bfloat16_tEfNS_4arch4Sm80ELb0ELb1ELb1ELb0ELb1ELb0ELb0ELb0ELi2ELi4ELi4ELi4ELb0EEENS1_24CollectiveEpilogueBwdGQAISA_fSD_Li256ELb0ELb1EEENS1_19SingleTileSchedulerILb0ELb0ELb0ELi128EEEEEEEEEvNT_6ParamsE$_ZZN4cute6detail16composition_implINS_5tupleIJNS_1CILi8EEENS3_ILi2EEES5_S5_S4_S5_EEENS2_IJNS3_ILi1EEEiiiNS3_ILi72EEENS3_ILi512EEEEEES5_S4_EEDaRKT_RKT0_RKT1_RKT2_ENKUlRKT_T0_E_clINS2_IJNS2_IJS5_EEENS2_IJiEEES7_S7_EEENS_17integral_constantIiLi3EEEEEDaSP_SQ_)
        /*e444*/ 	.word	0x00000000


	//----- nvinfo : EIATTR_FRAME_SIZE
	.align		4
.L_9750:
        /*e448*/ 	.byte	0x04, 0x11
        /*e44a*/ 	.short	(.L_9752 - .L_9751)
	.align		4
.L_9751:
        /*e44c*/ 	.word	index@($_ZN7cutlass13device_kernelIN5flash19enable_sm80_to_sm89INS1_16FlashAttnBwdSm80INS1_25CollectiveMainloopBwdSm80ILi2ELi2EN4cute5tupleIJNS5_1CILi128EEES8_NS7_ILi64EEEEEENS_10bfloat16_tEfNS_4arch4Sm80ELb0ELb1ELb1ELb0ELb1ELb0ELb0ELb0ELi2ELi4ELi4ELi4ELb0EEENS1_24CollectiveEpilogueBwdGQAISA_fSD_Li256ELb0ELb1EEENS1_19SingleTileSchedulerILb0ELb0ELb0ELi128EEEEEEEEEvNT_6ParamsE$_ZZN4cute6detail16composition_implINS_5tupleIJNS_1CILi8EEENS3_ILi2EEES5_S5_S4_S5_EEENS2_IJNS3_ILi1EEEiiiNS3_ILi72EEENS3_ILi512EEEEEES5_S4_EEDaRKT_RKT0_RKT1_RKT2_ENKUlRKT_T0_E_clINS2_IJNS2_IJS5_EEENS2_IJiEEES7_S7_EEENS_17integral_constantIiLi2EEEEEDaSP_SQ_)
        /*e450*/ 	.word	0x00000000


	//----- nvinfo : EIATTR_FRAME_SIZE
	.align		4
.L_9752:
        /*e454*/ 	.byte	0x04, 0x11
        /*e456*/ 	.short	(.L_9754 - .L_9753)
	.align		4
.L_9753:
        /*e458*/ 	.word	index@($_ZN7cutlass13device_kernelIN5flash19enable_sm80_to_sm89INS1_16FlashAttnBwdSm80INS1_25CollectiveMainloopBwdSm80ILi2ELi2EN4cute5tupleIJNS5_1CILi128EEES8_NS7_ILi64EEEEEENS_10bfloat16_tEfNS_4arch4Sm80ELb0ELb1ELb1ELb0ELb1ELb0ELb0ELb0ELi2ELi4ELi4ELi4ELb0EEENS1_24CollectiveEpilogueBwdGQAISA_fSD_Li256ELb0ELb1EEENS1_19SingleTileSchedulerILb0ELb0ELb0ELi128EEEEEEEEEvNT_6ParamsE$_ZZN4cute6detail16composition_implINS_5tupleIJNS_1CILi8EEENS3_ILi2EEES5_S5_S4_S5_EEENS2_IJNS3_ILi1EEEiiiNS3_ILi72EEENS3_ILi512EEEEEES5_S4_EEDaRKT_RKT0_RKT1_RKT2_ENKUlRKT_T0_E_clINS2_IJNS2_IJEEEST_S5_S7_EEENS_17integral_constantIiLi1EEEEEDaSP_SQ_)
        /*e45c*/ 	.word	0x00000000


	//----- nvinfo : EIATTR_FRAME_SIZE
	.align		4
.L_9754:
        /*e460*/ 	.byte	0x04, 0x11
        /*e462*/ 	.short	(.L_9756 - .L_9755)
	.align		4
.L_9755:
        /*e464*/ 	.word	index@($_ZN7cutlass13device_kernelIN5flash19enable_sm80_to_sm89INS1_16FlashAttnBwdSm80INS1_25CollectiveMainloopBwdSm80ILi2ELi2EN4cute5tupleIJNS5_1CILi128EEES8_NS7_ILi64EEEEEENS_10bfloat16_tEfNS_4arch4Sm80ELb0ELb1ELb1ELb0ELb1ELb0ELb0ELb0ELi2ELi4ELi4ELi4ELb0EEENS1_24CollectiveEpilogueBwdGQAISA_fSD_Li256ELb0ELb1EEENS1_19SingleTileSchedulerILb0ELb0ELb0ELi128EEEEEEEEEvNT_6ParamsE$_ZZN4cute6detail16composition_implINS_5tupleIJNS_1CILi8EEENS3_ILi2EEES5_S5_S4_S5_EEENS2_IJNS3_ILi1EEEiiiNS3_ILi72EEENS3_ILi512EEEEEENS3_ILi4EEENS3_ILi16EEEEEDaRKT_RKT0_RKT1_RKT2_ENKUlRKT_T0_E_clINS2_IJNS2_IJS5_S5_EEENS2_IJiiEEES7_S7_EEENS_17integral_constantIiLi4EEEEEDaSR_SS_)
        /*e468*/ 	.word	0x00000000


	//----- nvinfo : EIATTR_FRAME_SIZE
	.align		4
.L_9756:
        /*e46c*/ 	.byte	0x04, 0x11
        /*e46e*/ 	.short	(.L_9758 - .L_9757)
	.align		4
.L_9757:
        /*e470*/ 	.word	index@($_ZN7cutlass13device_kernelIN5flash19enable_sm80_to_sm89INS1_16FlashAttnBwdSm80INS1_25CollectiveMainloopBwdSm80ILi2ELi2EN4cute5tupleIJNS5_1CILi128EEES8_NS7_ILi64EEEEEENS_10bfloat16_tEfNS_4arch4Sm80ELb0ELb1ELb1ELb0ELb1ELb0ELb0ELb0ELi2ELi4ELi4ELi4ELb0EEENS1_24CollectiveEpilogueBwdGQAISA_fSD_Li256ELb0ELb1EEENS1_19SingleTileSchedulerILb0ELb0ELb0ELi128EEEEEEEEEvNT_6ParamsE$_ZZN4cute6detail16composition_implINS_5tupleIJNS_1CILi8EEENS3_ILi2EEES5_S5_S4_S5_EEENS2_IJNS3_ILi1EEEiiiNS3_ILi72EEENS3_ILi512EEEEEENS3_ILi4EEENS3_ILi16EEEEEDaRKT_RKT0_RKT1_RKT2_ENKUlRKT_T0_E_clINS2_IJNS2_IJS5_EEENS2_IJiEEES5_S7_EEENS_17integral_constantIiLi3EEEEEDaSR_SS_)
        /*e474*/ 	.word	0x00000000


	//----- nvinfo : EIATTR_FRAME_SIZE
	.align		4
.L_9758:
        /*e478*/ 	.byte	0x04, 0x11
        /*e47a*/ 	.short	(.L_9760 - .L_9759)
	.align		4
.L_9759:
        /*e47c*/ 	.word	index@($_ZN7cutlass13device_kernelIN5flash19enable_sm80_to_sm89INS1_16FlashAttnBwdSm80INS1_25CollectiveMainloopBwdSm80ILi2ELi2EN4cute5tupleIJNS5_1CILi128EEES8_NS7_ILi64EEEEEENS_10bfloat16_tEfNS_4arch4Sm80ELb0ELb1ELb1ELb0ELb1ELb0ELb0ELb0ELi2ELi4ELi4ELi4ELb0EEENS1_24CollectiveEpilogueBwdGQAISA_fSD_Li256ELb0ELb1EEENS1_19SingleTileSchedulerILb0ELb0ELb0ELi128EEEEEEEEEvNT_6ParamsE$_ZZN4cute6detail16composition_implINS_5tupleIJNS_1CILi8EEENS3_ILi2EEES5_S5_S4_S5_EEENS2_IJNS3_ILi1EEEiiiNS3_ILi72EEENS3_ILi512EEEEEENS3_ILi4EEENS3_ILi16EEEEEDaRKT_RKT0_RKT1_RKT2_ENKUlRKT_T0_E_clINS2_IJNS2_IJEEESV_SB_S7_EEENS_17integral_constantIiLi2EEEEEDaSR_SS_)
        /*e480*/ 	.word	0x00000000


	//----- nvinfo : EIATTR_FRAME_SIZE
	.align		4
.L_9760:
        /*e484*/ 	.byte	0x04, 0x11
        /*e486*/ 	.short	(.L_9762 - .L_9761)
	.align		4
.L_9761:
        /*e488*/ 	.word	index@($_ZN7cutlass13device_kernelIN5flash19enable_sm80_to_sm89INS1_16FlashAttnBwdSm80INS1_25CollectiveMainloopBwdSm80ILi2ELi2EN4cute5tupleIJNS5_1CILi128EEES8_NS7_ILi64EEEEEENS_10bfloat16_tEfNS_4arch4Sm80ELb0ELb1ELb1ELb0ELb1ELb0ELb0ELb0ELi2ELi4ELi4ELi4ELb0EEENS1_24CollectiveEpilogueBwdGQAISA_fSD_Li256ELb0ELb1EEENS1_19SingleTileSchedulerILb0ELb0ELb0ELi128EEEEEEEEEvNT_6ParamsE$_ZZN4cute6detail16composition_implINS_5tupleIJNS_1CILi8EEENS3_ILi2EEES5_S5_S4_S5_EEENS2_IJNS3_ILi1EEEiiiNS3_ILi72EEENS3_ILi512EEEEEENS2_IJS5_S5_S5_EEENS2_IJS7_S9_S4_EEEEEDaRKT_RKT0_RKT1_RKT2_ENKUlRKT_RKT0_E_clIS5_S4_EEDaSR_SU_)
        /*e48c*/ 	.word	0x00000000


	//----- nvinfo : EIATTR_FRAME_SIZE
	.align		4
.L_9762:
        /*e490*/ 	.byte	0x04, 0x11
        /*e492*/ 	.short	(.L_9764 - .L_9763)
	.align		4
.L_9763:
        /*e494*/ 	.word	index@($_ZN7cutlass13device_kernelIN5flash19enable_sm80_to_sm89INS1_16FlashAttnBwdSm80INS1_25CollectiveMainloopBwdSm80ILi2ELi2EN4cute5tupleIJNS5_1CILi128EEES8_NS7_ILi64EEEEEENS_10bfloat16_tEfNS_4arch4Sm80ELb0ELb1ELb1ELb0ELb1ELb0ELb0ELb0ELi2ELi4ELi4ELi4ELb0EEENS1_24CollectiveEpilogueBwdGQAISA_fSD_Li256ELb0ELb1EEENS1_19SingleTileSchedulerILb0ELb0ELb0ELi128EEEEEEEEEvNT_6ParamsE$_ZZN4cute6detail16composition_implINS_5tupleIJNS_1CILi8EEENS3_ILi2EEES5_S5_S4_S5_EEENS2_IJNS3_ILi1EEEiiiNS3_ILi72EEENS3_ILi512EEEEEENS2_IJS5_S5_EEENS2_IJS7_S4_EEEEEDaRKT_RKT0_RKT1_RKT2_ENKUlRKT_RKT0_E_clIS5_S4_EEDaSR_SU_)
        /*e498*/ 	.word	0x00000000


	//----- nvinfo : EIATTR_FRAME_SIZE
	.align		4
.L_9764:
        /*e49c*/ 	.byte	0x04, 0x11
        /*e49e*/ 	.short	(.L_9766 - .L_9765)
	.align		4
.L_9765:
        /*e4a0*/ 	.word	index@($_ZN7cutlass13device_kernelIN5flash19enable_sm80_to_sm89INS1_16FlashAttnBwdSm80INS1_25CollectiveMainloopBwdSm80ILi2ELi2EN4cute5tupleIJNS5_1CILi128EEES8_NS7_ILi64EEEEEENS_10bfloat16_tEfNS_4arch4Sm80ELb0ELb1ELb1ELb0ELb1ELb0ELb0ELb0ELi2ELi4ELi4ELi4ELb0EEENS1_24CollectiveEpilogueBwdGQAISA_fSD_Li256ELb0ELb1EEENS1_19SingleTileSchedulerILb0ELb0ELb0ELi128EEEEEEEEEvNT_6ParamsE$_ZZN4cute6detail16composition_implINS_5tupleIJNS_1CILi8EEENS3_ILi2EEES5_S5_S4_S5_EEENS2_IJNS3_ILi1EEEiiiNS3_ILi72EEENS3_ILi512EEEEEENS2_IJNS3_ILi4EEES5_EEENS2_IJNS3_ILi16EEENS3_ILi8192EEEEEEEEDaRKT_RKT0_RKT1_RKT2_ENKUlRKT_RKT0_E_clISB_SD_EEDaSU_SX_)
        /*e4a4*/ 	.word	0x00000000


	//----- nvinfo : EIATTR_FRAME_SIZE
	.align		4
.L_9766:
        /*e4a8*/ 	.byte	0x04, 0x11
        /*e4aa*/ 	.short	(.L_9768 - .L_9767)
	.align		4
.L_9767:
        /*e4ac*/ 	.word	index@($_ZN7cutlass13device_kernelIN5flash19enable_sm80_to_sm89INS1_16FlashAttnBwdSm80INS1_25CollectiveMainloopBwdSm80ILi2ELi2EN4cute5tupleIJNS5_1CILi128EEES8_NS7_ILi64EEEEEENS_10bfloat16_tEfNS_4arch4Sm80ELb0ELb1ELb1ELb0ELb1ELb0ELb0ELb0ELi2ELi4ELi4ELi4ELb0EEENS1_24CollectiveEpilogueBwdGQAISA_fSD_Li256ELb0ELb1EEENS1_19SingleTileSchedulerILb0ELb0ELb0ELi128EEEEEEEEEvNT_6ParamsE$_ZZN4cute6detail16composition_implINS_5tupleIJNS_1CILi8EEENS3_ILi2EEES5_S5_S4_S5_EEENS2_IJNS3_ILi1EEEiiiNS3_ILi72EEENS3_ILi512EEEEEENS2_IJNS2_IJS5_S5_S5_EEES5_NS3_ILi4EEEEEENS2_IJNS2_IJS7_S9_S4_EEENS3_ILi4096EEENS3_ILi16EEEEEEEEDaRKT_RKT0_RKT1_RKT2_ENKUlRKT_RKT0_E_clISC_SG_EEDaSW_SZ_)
        /*e4b0*/ 	.word	0x00000000


	//----- nvinfo : EIATTR_FRAME_SIZE
	.align		4
.L_9768:
        /*e4b4*/ 	.byte	0x04, 0x11
        /*e4b6*/ 	.short	(.L_9770 - .L_9769)
	.align		4
.L_9769:
        /*e4b8*/ 	.word	index@($_ZN7cutlass13device_kernelIN5flash19enable_sm80_to_sm89INS1_16FlashAttnBwdSm80INS1_25CollectiveMainloopBwdSm80ILi2ELi2EN4cute5tupleIJNS5_1CILi128EEES8_NS7_ILi64EEEEEENS_10bfloat16_tEfNS_4arch4Sm80ELb0ELb1ELb1ELb0ELb1ELb0ELb0ELb0ELi2ELi4ELi4ELi4ELb0EEENS1_24CollectiveEpilogueBwdGQAISA_fSD_Li256ELb0ELb1EEENS1_19SingleTileSchedulerILb0ELb0ELb0ELi128EEEEEEEEEvNT_6ParamsE$_ZZN4cute6detail16composition_implINS_5tupleIJNS_1CILi8EEENS3_ILi2EEES5_S5_S4_S5_EEENS2_IJNS3_ILi1EEEiiiNS3_ILi72EEENS3_ILi512EEEEEENS2_IJNS2_IJS5_S5_S5_EEES5_NS3_ILi4EEEEEENS2_IJNS2_IJS7_S9_S4_EEENS3_ILi4096EEENS3_ILi16EEEEEEEEDaRKT_RKT0_RKT1_RKT2_ENKUlRKT_RKT0_E_clISB_SE_EEDaSW_SZ_)
        /*e4bc*/ 	.word	0x00000000


	//----- nvinfo : EIATTR_FRAME_SIZE
	.align		4
.L_9770:
        /*e4c0*/ 	.byte	0x04, 0x11
        /*e4c2*/ 	.short	(.L_9772 - .L_9771)
	.align		4
.L_9771:
        /*e4c4*/ 	.word	index@($_ZN7cutlass13device_kernelIN5flash19enable_sm80_to_sm89INS1_16FlashAttnBwdSm80INS1_25CollectiveMainloopBwdSm80ILi2ELi2EN4cute5tupleIJNS5_1CILi128EEES8_NS7_ILi64EEEEEENS_10bfloat16_tEfNS_4arch4Sm80ELb0ELb1ELb1ELb0ELb1ELb0ELb0ELb0ELi2ELi4ELi4ELi4ELb0EEENS1_24CollectiveEpilogueBwdGQAISA_fSD_Li256ELb0ELb1EEENS1_19SingleTileSchedulerILb0ELb0ELb0ELi128EEEEEEEEEvNT_6ParamsE$_ZZN4cute6detail16composition_implINS_5tupleIJNS_1CILi8EEENS3_ILi2EEES5_S5_S4_S5_EEENS2_IJNS3_ILi1EEEiiiNS3_ILi72EEENS3_ILi512EEEEEENS2_IJNS2_IJS5_S5_S5_EEES5_NS2_IJNS3_ILi4EEES5_EEEEEENS2_IJNS2_IJS7_S9_S4_EEENS3_ILi4096EEENS2_IJNS3_ILi16EEENS3_ILi8192EEEEEEEEEEEDaRKT_RKT0_RKT1_RKT2_ENKUlRKT_RKT0_E_clISD_SJ_EEDaSZ_S12_)
        /*e4c8*/ 	.word	0x00000000


	//----- nvinfo : EIATTR_FRAME_SIZE
	.align		4
.L_9772:
        /*e4cc*/ 	.byte	0x04, 0x11
        /*e4ce*/ 	.short	(.L_9774 - .L_9773)
	.align		4
.L_9773:
        /*e4d0*/ 	.word	index@($_ZN7cutlass13device_kernelIN5flash19enable_sm80_to_sm89INS1_16FlashAttnBwdSm80INS1_25CollectiveMainloopBwdSm80ILi2ELi2EN4cute5tupleIJNS5_1CILi128EEES8_NS7_ILi64EEEEEENS_10bfloat16_tEfNS_4arch4Sm80ELb0ELb1ELb1ELb0ELb1ELb0ELb0ELb0ELi2ELi4ELi4ELi4ELb0EEENS1_24CollectiveEpilogueBwdGQAISA_fSD_Li256ELb0ELb1EEENS1_19SingleTileSchedulerILb0ELb0ELb0ELi128EEEEEEEEEvNT_6ParamsE$_ZZN4cute6detail16composition_implINS_5tupleIJNS_1CILi8EEENS3_ILi2EEES5_S5_S4_S5_EEENS2_IJNS3_ILi1EEEiiiNS3_ILi72EEENS3_ILi512EEEEEENS2_IJNS2_IJS5_S5_S5_EEES5_NS2_IJNS3_ILi4EEES5_EEEEEENS2_IJNS2_IJS7_S9_S4_EEENS3_ILi4096EEENS2_IJNS3_ILi16EEENS3_ILi8192EEEEEEEEEEEDaRKT_RKT0_RKT1_RKT2_ENKUlRKT_RKT0_E_clISB_SF_EEDaSZ_S12_)
        /*e4d4*/ 	.word	0x00000000


	//----- nvinfo : EIATTR_FRAME_SIZE
	.align		4
.L_9774:
        /*e4d8*/ 	.byte	0x04, 0x11
        /*e4da*/ 	.short	(.L_9776 - .L_9775)
	.align		4
.L_9775:
        /*e4dc*/ 	.word	index@($_ZN7cutlass13device_kernelIN5flash19enable_sm80_to_sm89INS1_16FlashAttnBwdSm80INS1_25CollectiveMainloopBwdSm80ILi2ELi2EN4cute5tupleIJNS5_1CILi128EEES8_NS7_ILi64EEEEEENS_10bfloat16_tEfNS_4arch4Sm80ELb0ELb1ELb1ELb0ELb1ELb0ELb0ELb0ELi2ELi4ELi4ELi4ELb0EEENS1_24CollectiveEpilogueBwdGQAISA_fSD_Li256ELb0ELb1EEENS1_19SingleTileSchedulerILb0ELb0ELb0ELi128EEEEEEEEEvNT_6ParamsE$_ZZN4cute6detail16composition_implINS_5tupleIJNS_1CILi8EEENS3_ILi2EEES5_S5_S4_S5_EEENS2_IJNS3_ILi1EEEiiiNS3_ILi72EEENS3_ILi512EEEEEENS2_IJNS2_IJS5_S5_EEES4_NS3_ILi4EEEEEENS2_IJNS2_IJS7_S4_EEENS3_ILi1024EEENS3_ILi16EEEEEEEEDaRKT_RKT0_RKT1_RKT2_ENKUlRKT_RKT0_E_clISC_SG_EEDaSW_SZ_)
        /*e4e0*/ 	.word	0x00000000


	//----- nvinfo : EIATTR_FRAME_SIZE
	.align		4
.L_9776:
        /*e4e4*/ 	.byte	0x04, 0x11
        /*e4e6*/ 	.short	(.L_9778 - .L_9777)
	.align		4
.L_9777:
        /*e4e8*/ 	.word	index@($_ZN7cutlass13device_kernelIN5flash19enable_sm80_to_sm89INS1_16FlashAttnBwdSm80INS1_25CollectiveMainloopBwdSm80ILi2ELi2EN4cute5tupleIJNS5_1CILi128EEES8_NS7_ILi64EEEEEENS_10bfloat16_tEfNS_4arch4Sm80ELb0ELb1ELb1ELb0ELb1ELb0ELb0ELb0ELi2ELi4ELi4ELi4ELb0EEENS1_24CollectiveEpilogueBwdGQAISA_fSD_Li256ELb0ELb1EEENS1_19SingleTileSchedulerILb0ELb0ELb0ELi128EEEEEEEEEvNT_6ParamsE$_ZZN4cute6detail16composition_implINS_5tupleIJNS_1CILi8EEENS3_ILi2EEES5_S5_S4_S5_EEENS2_IJNS3_ILi1EEEiiiNS3_ILi72EEENS3_ILi512EEEEEENS2_IJNS2_IJS5_S5_EEES4_NS3_ILi4EEEEEENS2_IJNS2_IJS7_S4_EEENS3_ILi1024EEENS3_ILi16EEEEEEEEDaRKT_RKT0_RKT1_RKT2_ENKUlRKT_RKT0_E_clISB_SE_EEDaSW_SZ_)
        /*e4ec*/ 	.word	0x00000000


	//----- nvinfo : EIATTR_FRAME_SIZE
	.align		4
.L_9778:
        /*e4f0*/ 	.byte	0x04, 0x11
        /*e4f2*/ 	.short	(.L_9780 - .L_9779)
	.align		4
.L_9779:
        /*e4f4*/ 	.word	index@($_ZN7cutlass13device_kernelIN5flash19enable_sm80_to_sm89INS1_16FlashAttnBwdSm80INS1_25CollectiveMainloopBwdSm80ILi2ELi2EN4cute5tupleIJNS5_1CILi128EEES8_NS7_ILi64EEEEEENS_10bfloat16_tEfNS_4arch4Sm80ELb0ELb1ELb1ELb0ELb1ELb0ELb0ELb0ELi2ELi4ELi4ELi4ELb0EEENS1_24CollectiveEpilogueBwdGQAISA_fSD_Li256ELb0ELb1EEENS1_19SingleTileSchedulerILb0ELb0ELb0ELi128EEEEEEEEEvNT_6ParamsE$_ZZN4cute6detail16composition_implINS_5tupleIJNS_1CILi16EEENS3_ILi2EEES5_S5_NS3_ILi4EEES5_EEENS2_IJNS3_ILi1EEEiiiNS3_ILi144EEENS3_ILi512EEEEEES6_S4_EEDaRKT_RKT0_RKT1_RKT2_ENKUlRKT_T0_E_clINS2_IJNS2_IJS5_S5_EEENS2_IJiiEEES8_S8_EEENS_17integral_constantIiLi4EEEEEDaSQ_SR_)
        /*e4f8*/ 	.word	0x00000000


	//----- nvinfo : EIATTR_FRAME_SIZE
	.align		4
.L_9780:
        /*e4fc*/ 	.byte	0x04, 0x11
        /*e4fe*/ 	.short	(.L_9782 - .L_9781)
	.align		4
.L_9781:
        /*e500*/ 	.word	index@($_ZN7cutlass13device_kernelIN5flash19enable_sm80_to_sm89INS1_16FlashAttnBwdSm80INS1_25CollectiveMainloopBwdSm80ILi2ELi2EN4cute5tupleIJNS5_1CILi128EEES8_NS7_ILi64EEEEEENS_10bfloat16_tEfNS_4arch4Sm80ELb0ELb1ELb1ELb0ELb1ELb0ELb0ELb0ELi2ELi4ELi4ELi4ELb0EEENS1_24CollectiveEpilogueBwdGQAISA_fSD_Li256ELb0ELb1EEENS1_19SingleTileSchedulerILb0ELb0ELb0ELi128EEEEEEEEEvNT_6ParamsE$_ZZN4cute6detail16composition_implINS_5tupleIJNS_1CILi16EEENS3_ILi2EEES5_S5_NS3_ILi4EEES5_EEENS2_IJNS3_ILi1EEEiiiNS3_ILi144EEENS3_ILi512EEEEEES6_S4_EEDaRKT_RKT0_RKT1_RKT2_ENKUlRKT_T0_E_clINS2_IJNS2_IJS5_S5_EEENS2_IJiiEEES8_S8_EEENS_17integral_constantIiLi3EEEEEDaSQ_SR_)
        /*e504*/ 	.word	0x00000000


	//----- nvinfo : EIATTR_FRAME_SIZE
	.align		4
.L_9782:
        /*e508*/ 	.byte	0x04, 0x11
        /*e50a*/ 	.short	(.L_9784 - .L_9783)
	.align		4
.L_9783:
        /*e50c*/ 	.word	index@($_ZN7cutlass13device_kernelIN5flash19enable_sm80_to_sm89INS1_16FlashAttnBwdSm80INS1_25CollectiveMainloopBwdSm80ILi2ELi2EN4cute5tupleIJNS5_1CILi128EEES8_NS7_ILi64EEEEEENS_10bfloat16_tEfNS_4arch4Sm80ELb0ELb1ELb1ELb0ELb1ELb0ELb0ELb0ELi2ELi4ELi4ELi4ELb0EEENS1_24CollectiveEpilogueBwdGQAISA_fSD_Li256ELb0ELb1EEENS1_19SingleTileSchedulerILb0ELb0ELb0ELi128EEEEEEEEEvNT_6ParamsE$_ZZN4cute6detail16composition_implINS_5tupleIJNS_1CILi16EEENS3_ILi2EEES5_S5_NS3_ILi4EEES5_EEENS2_IJNS3_ILi1EEEiiiNS3_ILi144EEENS3_ILi512EEEEEES6_S4_EEDaRKT_RKT0_RKT1_RKT2_ENKUlRKT_T0_E_clINS2_IJNS2_IJS5_EEENS2_IJiEEES5_S8_EEENS_17integral_constantIiLi2EEEEEDaSQ_SR_)
        /*e510*/ 	.word	0x00000000


	//----- nvinfo : EIATTR_FRAME_SIZE
	.align		4
.L_9784:
        /*e514*/ 	.byte	0x04, 0x11
        /*e516*/ 	.short	(.L_9786 - .L_9785)
	.align		4
.L_9785:
        /*e518*/ 	.word	index@($_ZN7cutlass13device_kernelIN5flash19enable_sm80_to_sm89INS1_16FlashAttnBwdSm80INS1_25CollectiveMainloopBwdSm80ILi2ELi2EN4cute5tupleIJNS5_1CILi128EEES8_NS7_ILi64EEEEEENS_10bfloat16_tEfNS_4arch4Sm80ELb0ELb1ELb1ELb0ELb1ELb0ELb0ELb0ELi2ELi4ELi4ELi4ELb0EEENS1_24CollectiveEpilogueBwdGQAISA_fSD_Li256ELb0ELb1EEENS1_19SingleTileSchedulerILb0ELb0ELb0ELi128EEEEEEEEEvNT_6ParamsE$_ZZN4cute6detail16composition_implINS_5tupleIJNS_1CILi16EEENS3_ILi2EEES5_S5_NS3_ILi4EEES5_EEENS2_IJNS3_ILi1EEEiiiNS3_ILi144EEENS3_ILi512EEEEEES6_S4_EEDaRKT_RKT0_RKT1_RKT2_ENKUlRKT_T0_E_clINS2_IJNS2_IJEEESU_S6_S8_EEENS_17integral_constantIiLi1EEEEEDaSQ_SR_)
        /*e51c*/ 	.word	0x00000000


	//----- nvinfo : EIATTR_FRAME_SIZE
	.align		4
.L_9786:
        /*e520*/ 	.byte	0x04, 0x11
        /*e522*/ 	.short	(.L_9788 - .L_9787)
	.align		4
.L_9787:
        /*e524*/ 	.word	index@($_ZN7cutlass13device_kernelIN5flash19enable_sm80_to_sm89INS1_16FlashAttnBwdSm80INS1_25CollectiveMainloopBwdSm80ILi2ELi2EN4cute5tupleIJNS5_1CILi128EEES8_NS7_ILi64EEEEEENS_10bfloat16_tEfNS_4arch4Sm80ELb0ELb1ELb1ELb0ELb1ELb0ELb0ELb0ELi2ELi4ELi4ELi4ELb0EEENS1_24CollectiveEpilogueBwdGQAISA_fSD_Li256ELb0ELb1EEENS1_19SingleTileSchedulerILb0ELb0ELb0ELi128EEEEEEEEEvNT_6ParamsE$_ZZN4cute6detail16composition_implINS_5tupleIJNS_1CILi16EEENS3_ILi2EEES5_S5_NS3_ILi4EEES5_EEENS2_IJNS3_ILi1EEEiiiNS3_ILi144EEENS3_ILi512EEEEEES5_NS3_ILi64EEEEEDaRKT_RKT0_RKT1_RKT2_ENKUlRKT_T0_E_clINS2_IJNS2_IJS5_EEENS2_IJiEEES8_S8_EEENS_17integral_constantIiLi4EEEEEDaSR_SS_)
        /*e528*/ 	.word	0x00000000


	//----- nvinfo : EIATTR_FRAME_SIZE
	.align		4
.L_9788:
        /*e52c*/ 	.byte	0x04, 0x11
        /*e52e*/ 	.short	(.L_9790 - .L_9789)
	.align		4
.L_9789:
        /*e530*/ 	.word	index@($_ZN7cutlass13device_kernelIN5flash19enable_sm80_to_sm89INS1_16FlashAttnBwdSm80INS1_25CollectiveMainloopBwdSm80ILi2ELi2EN4cute5tupleIJNS5_1CILi128EEES8_NS7_ILi64EEEEEENS_10bfloat16_tEfNS_4arch4Sm80ELb0ELb1ELb1ELb0ELb1ELb0ELb0ELb0ELi2ELi4ELi4ELi4ELb0EEENS1_24CollectiveEpilogueBwdGQAISA_fSD_Li256ELb0ELb1EEENS1_19SingleTileSchedulerILb0ELb0ELb0ELi128EEEEEEEEEvNT_6ParamsE$_ZZN4cute6detail16composition_implINS_5tupleIJNS_1CILi16EEENS3_ILi2EEES5_S5_NS3_ILi4EEES5_EEENS2_IJNS3_ILi1EEEiiiNS3_ILi144EEENS3_ILi512EEEEEES5_NS3_ILi64EEEEEDaRKT_RKT0_RKT1_RKT2_ENKUlRKT_T0_E_clINS2_IJNS2_IJEEESV_S5_S8_EEENS_17integral_constantIiLi3EEEEEDaSR_SS_)
        /*e534*/ 	.word	0x00000000


	//----- nvinfo : EIATTR_FRAME_SIZE
	.align		4
.L_9790:
        /*e538*/ 	.byte	0x04, 0x11
        /*e53a*/ 	.short	(.L_9792 - .L_9791)
	.align		4
.L_9791:
        /*e53c*/ 	.word	index@($_ZN7cutlass13device_kernelIN5flash19enable_sm80_to_sm89INS1_16FlashAttnBwdSm80INS1_25CollectiveMainloopBwdSm80ILi2ELi2EN4cute5tupleIJNS5_1CILi128EEES8_NS7_ILi64EEEEEENS_10bfloat16_tEfNS_4arch4Sm80ELb0ELb1ELb1ELb0ELb1ELb0ELb0ELb0ELi2ELi4ELi4ELi4ELb0EEENS1_24CollectiveEpilogueBwdGQAISA_fSD_Li256ELb0ELb1EEENS1_19SingleTileSchedulerILb0ELb0ELb0ELi128EEEEEEEEEvNT_6ParamsE$_ZZN4cute6detail16composition_implINS_5tupleIJNS_1CILi16EEENS3_ILi2EEES5_S5_NS3_ILi4EEES5_EEENS2_IJNS3_ILi1EEEiiiNS3_ILi144EEENS3_ILi512EEEEEENS2_IJS5_S5_EEENS2_IJNS3_ILi64EEESA_EEEEEDaRKT_RKT0_RKT1_RKT2_ENKUlRKT_RKT0_E_clIS5_SD_EEDaST_SW_)
        /*e540*/ 	.word	0x00000000


	//----- nvinfo : EIATTR_FRAME_SIZE
	.align		4
.L_9792:
        /*e544*/ 	.byte	0x04, 0x11
        /*e546*/ 	.short	(.L_9794 - .L_9793)
	.align		4
.L_9793:
        /*e548*/ 	.word	index@($_ZN7cutlass13device_kernelIN5flash19enable_sm80_to_sm89INS1_16FlashAttnBwdSm80INS1_25CollectiveMainloopBwdSm80ILi2ELi2EN4cute5tupleIJNS5_1CILi128EEES8_NS7_ILi64EEEEEENS_10bfloat16_tEfNS_4arch4Sm80ELb0ELb1ELb1ELb0ELb1ELb0ELb0ELb0ELi2ELi4ELi4ELi4ELb0EEENS1_24CollectiveEpilogueBwdGQAISA_fSD_Li256ELb0ELb1EEENS1_19SingleTileSchedulerILb0ELb0ELb0ELi128EEEEEEEEEvNT_6ParamsE$_ZZN4cute6detail16composition_implINS_5tupleIJNS_1CILi16EEENS3_ILi2EEES5_S5_NS3_ILi4EEES5_EEENS2_IJNS3_ILi1EEEiiiNS3_ILi144EEENS3_ILi512EEEEEENS2_IJNS2_IJS5_S5_EEES6_NS3_ILi8EEEEEENS2_IJNS2_IJNS3_ILi64EEESA_EEES4_NS3_ILi1024EEEEEEEEDaRKT_RKT0_RKT1_RKT2_ENKUlRKT_RKT0_E_clISC_SG_EEDaSX_S10_)
        /*e54c*/ 	.word	0x00000000


	//----- nvinfo : EIATTR_FRAME_SIZE
	.align		4
.L_9794:
        /*e550*/ 	.byte	0x04, 0x11
        /*e552*/ 	.short	(.L_9796 - .L_9795)
	.align		4
.L_9795:
        /*e554*/ 	.word	index@($_ZN7cutlass13device_kernelIN5flash19enable_sm80_to_sm89INS1_16FlashAttnBwdSm80INS1_25CollectiveMainloopBwdSm80ILi2ELi2EN4cute5tupleIJNS5_1CILi128EEES8_NS7_ILi64EEEEEENS_10bfloat16_tEfNS_4arch4Sm80ELb0ELb1ELb1ELb0ELb1ELb0ELb0ELb0ELi2ELi4ELi4ELi4ELb0EEENS1_24CollectiveEpilogueBwdGQAISA_fSD_Li256ELb0ELb1EEENS1_19SingleTileSchedulerILb0ELb0ELb0ELi128EEEEEEEEEvNT_6ParamsE$_ZZN4cute6detail16composition_implINS_5tupleIJNS_1CILi16EEENS3_ILi2EEES5_S5_NS3_ILi4EEES5_EEENS2_IJNS3_ILi1EEEiiiNS3_ILi144EEENS3_ILi512EEEEEENS2_IJNS2_IJS5_S5_EEES6_NS3_ILi8EEEEEENS2_IJNS2_IJNS3_ILi64EEESA_EEES4_NS3_ILi1024EEEEEEEEDaRKT_RKT0_RKT1_RKT2_ENKUlRKT_RKT0_E_clIS6_S4_EEDaSX_S10_)
        /*e558*/ 	.word	0x00000000


	//----- nvinfo : EIATTR_FRAME_SIZE
	.align		4
.L_9796:
        /*e55c*/ 	.byte	0x04, 0x11
        /*e55e*/ 	.short	(.L_9798 - .L_9797)
	.align		4
.L_9797:
        /*e560*/ 	.word	index@($_ZN7cutlass13device_kernelIN5flash19enable_sm80_to_sm89INS1_16FlashAttnBwdSm80INS1_25CollectiveMainloopBwdSm80ILi2ELi2EN4cute5tupleIJNS5_1CILi128EEES8_NS7_ILi64EEEEEENS_10bfloat16_tEfNS_4arch4Sm80ELb0ELb1ELb1ELb0ELb1ELb0ELb0ELb0ELi2ELi4ELi4ELi4ELb0EEENS1_24CollectiveEpilogueBwdGQAISA_fSD_Li256ELb0ELb1EEENS1_19SingleTileSchedulerILb0ELb0ELb0ELi128EEEEEEEEEvNT_6ParamsE$_ZZN4cute6detail16composition_implINS_1CILi2EEEiNS_5tupleIJNS2_ILi1EEES3_EEENS4_IJNS2_ILi0EEES5_EEEEEDaRKT_RKT0_RKT1_RKT2_ENKUlRKT_RKT0_E_clIS3_S5_EEDaSN_SQ_)
        /*e564*/ 	.word	0x00000000


	//----- nvinfo : EIATTR_FRAME_SIZE
	.align		4
.L_9798:
        /*e568*/ 	.byte	0x04, 0x11
        /*e56a*/ 	.short	(.L_9800 - .L_9799)
	.align		4
.L_9799:
        /*e56c*/ 	.word	index@($_ZN7cutlass13device_kernelIN5flash19enable_sm80_to_sm89INS1_16FlashAttnBwdSm80INS1_25CollectiveMainloopBwdSm80ILi2ELi2EN4cute5tupleIJNS5_1CILi128EEES8_NS7_ILi64EEEEEENS_10bfloat16_tEfNS_4arch4Sm80ELb0ELb1ELb1ELb0ELb1ELb0ELb0ELb0ELi2ELi4ELi4ELi4ELb0EEENS1_24CollectiveEpilogueBwdGQAISA_fSD_Li256ELb0ELb1EEENS1_19SingleTileSchedulerILb0ELb0ELb0ELi128EEEEEEEEEvNT_6ParamsE$_ZZN4cute6detail10lift_sliceINS_5tupleIJNS_1CILi0EEENS_10UnderscoreEEEENS2_IJNS2_IJS4_S4_EEEiEEEEEDaRKT_RKT0_ENKUlRKT_RKT0_E_clIS5_iEEDaSH_SK_)
        /*e570*/ 	.word	0x00000000


	//----- nvinfo : EIATTR_FRAME_SIZE
	.align		4
.L_9800:
        /*e574*/ 	.byte	0x04, 0x11
        /*e576*/ 	.short	(.L_9802 - .L_9801)
	.align		4
.L_9801:
        /*e578*/ 	.word	index@($_ZN7cutlass13device_kernelIN5flash19enable_sm80_to_sm89INS1_16FlashAttnBwdSm80INS1_25CollectiveMainloopBwdSm80ILi2ELi2EN4cute5tupleIJNS5_1CILi128EEES8_NS7_ILi64EEEEEENS_10bfloat16_tEfNS_4arch4Sm80ELb0ELb1ELb1ELb0ELb1ELb0ELb0ELb0ELi2ELi4ELi4ELi4ELb0EEENS1_24CollectiveEpilogueBwdGQAISA_fSD_Li256ELb0ELb1EEENS1_19SingleTileSchedulerILb0ELb0ELb0ELi128EEEEEEEEEvNT_6ParamsE$_ZZN4cute5sliceINS_5tupleIJNS_10UnderscoreES2_iEEENS1_IJNS1_IJNS_1CILi1EEENS4_ILi0EEEEEEiNS4_ILi1024EEEEEEEEDaRKT_RKT0_ENKUlRKT_RKT0_E_clIS2_iEEDaSI_SL_)
        /*e57c*/ 	.word	0x00000000


	//----- nvinfo : EIATTR_FRAME_SIZE
	.align		4
.L_9802:
        /*e580*/ 	.byte	0x04, 0x11
        /*e582*/ 	.short	(.L_9804 - .L_9803)
	.align		4
.L_9803:
        /*e584*/ 	.word	index@($_ZN7cutlass13device_kernelIN5flash19enable_sm80_to_sm89INS1_16FlashAttnBwdSm80INS1_25CollectiveMainloopBwdSm80ILi2ELi2EN4cute5tupleIJNS5_1CILi128EEES8_NS7_ILi64EEEEEENS_10bfloat16_tEfNS_4arch4Sm80ELb0ELb1ELb1ELb0ELb1ELb0ELb0ELb0ELi2ELi4ELi4ELi4ELb0EEENS1_24CollectiveEpilogueBwdGQAISA_fSD_Li256ELb0ELb1EEENS1_19SingleTileSchedulerILb0ELb0ELb0ELi128EEEEEEEEEvNT_6ParamsE$_ZZN4cute5sliceINS_5tupleIJNS_10UnderscoreES2_S2_iEEENS1_IJNS1_IJNS_1CILi1EEENS4_ILi0EEEEEElS6_lEEEEEDaRKT_RKT0_ENKUlRKT_RKT0_E_clIS2_lEEDaSH_SK_)
        /*e588*/ 	.word	0x00000000


	//----- nvinfo : EIATTR_FRAME_SIZE
	.align		4
.L_9804:
        /*e58c*/ 	.byte	0x04, 0x11
        /*e58e*/ 	.short	(.L_9806 - .L_9805)
	.align		4
.L_9805:
        /*e590*/ 	.word	index@($_ZN7cutlass13device_kernelIN5flash19enable_sm80_to_sm89INS1_16FlashAttnBwdSm80INS1_25CollectiveMainloopBwdSm80ILi2ELi2EN4cute5tupleIJNS5_1CILi128EEES8_NS7_ILi64EEEEEENS_10bfloat16_tEfNS_4arch4Sm80ELb0ELb1ELb1ELb0ELb1ELb0ELb0ELb0ELi2ELi4ELi4ELi4ELb0EEENS1_24CollectiveEpilogueBwdGQAISA_fSD_Li256ELb0ELb1EEENS1_19SingleTileSchedulerILb0ELb0ELb0ELi128EEEEEEEEEvNT_6ParamsE$_ZZN4cute5sliceINS_5tupleIJNS_10UnderscoreES2_S2_iEEENS1_IJNS1_IJNS_1CILi1EEENS4_ILi0EEEEEEiNS4_ILi1024EEENS4_ILi8192EEEEEEEEDaRKT_RKT0_ENKUlRKT_RKT0_E_clIS2_iEEDaSJ_SM_)
        /*e594*/ 	.word	0x00000000


	//----- nvinfo : EIATTR_FRAME_SIZE
	.align		4
.L_9806:
        /*e598*/ 	.byte	0x04, 0x11
        /*e59a*/ 	.short	(.L_9808 - .L_9807)
	.align		4
.L_9807:
        /*e59c*/ 	.word	index@($_ZN7cutlass13device_kernelIN5flash19enable_sm80_to_sm89INS1_16FlashAttnBwdSm80INS1_25CollectiveMainloopBwdSm80ILi2ELi2EN4cute5tupleIJNS5_1CILi128EEES8_NS7_ILi64EEEEEENS_10bfloat16_tEfNS_4arch4Sm80ELb0ELb1ELb1ELb0ELb1ELb0ELb0ELb0ELi2ELi4ELi4ELi4ELb0EEENS1_24CollectiveEpilogueBwdGQAISA_fSD_Li256ELb0ELb1EEENS1_19SingleTileSchedulerILb0ELb0ELb0ELi128EEEEEEEEEvNT_6ParamsE$_ZZN4cute5sliceINS_5tupleIJNS_10UnderscoreES2_S2_iEEENS1_IJNS1_IJNS_1CILi1EEENS4_ILi0EEEEEENS4_ILi4096EEENS1_IJiiEEENS1_IJS6_NS4_ILi8192EEEEEEEEEEEDaRKT_RKT0_ENKUlRKT_RKT0_E_clIS2_S9_EEDaSL_SO_)
        /*e5a0*/ 	.word	0x00000000


	//----- nvinfo : EIATTR_FRAME_SIZE
	.align		4
.L_9808:
        /*e5a4*/ 	.byte	0x04, 0x11
        /*e5a6*/ 	.short	(.L_9810 - .L_9809)
	.align		4
.L_9809:
        /*e5a8*/ 	.word	index@($_ZN7cutlass13device_kernelIN5flash19enable_sm80_to_sm89INS1_16FlashAttnBwdSm80INS1_25CollectiveMainloopBwdSm80ILi2ELi2EN4cute5tupleIJNS5_1CILi128EEES8_NS7_ILi64EEEEEENS_10bfloat16_tEfNS_4arch4Sm80ELb0ELb1ELb1ELb0ELb1ELb0ELb0ELb0ELi2ELi4ELi4ELi4ELb0EEENS1_24CollectiveEpilogueBwdGQAISA_fSD_Li256ELb0ELb1EEENS1_19SingleTileSchedulerILb0ELb0ELb0ELi128EEEEEEEEEvNT_6ParamsE$_ZZN4cute5sliceINS_5tupleIJNS_10UnderscoreES2_NS_1CILi0EEEEEENS1_IJNS1_IJNS3_ILi1EEES4_EEEiNS3_ILi1024EEEEEEEEDaRKT_RKT0_ENKUlRKT_RKT0_E_clIS2_iEEDaSI_SL_)
        /*e5ac*/ 	.word	0x00000000


	//----- nvinfo : EIATTR_FRAME_SIZE
	.align		4
.L_9810:
        /*e5b0*/ 	.byte	0x04, 0x11
        /*e5b2*/ 	.short	(.L_9812 - .L_9811)
	.align		4
.L_9811:
        /*e5b4*/ 	.word	index@($_ZN7cutlass13device_kernelIN5flash19enable_sm80_to_sm89INS1_16FlashAttnBwdSm80INS1_25CollectiveMainloopBwdSm80ILi2ELi2EN4cute5tupleIJNS5_1CILi128EEES8_NS7_ILi64EEEEEENS_10bfloat16_tEfNS_4arch4Sm80ELb0ELb1ELb1ELb0ELb1ELb0ELb0ELb0ELi2ELi4ELi4ELi4ELb0EEENS1_24CollectiveEpilogueBwdGQAISA_fSD_Li256ELb0ELb1EEENS1_19SingleTileSchedulerILb0ELb0ELb0ELi128EEEEEEEEEvNT_6ParamsE$_ZZN4cute5sliceINS_5tupleIJNS1_IJNS_10UnderscoreENS_1CILi0EEEEEENS1_IJS4_S2_EEEEEENS1_IJNS1_IJNS1_IJNS3_ILi1EEES4_EEES4_EEENS1_IJNS1_IJS4_S4_EEEiEEEEEEEEDaRKT_RKT0_ENKUlRKT_RKT0_E_clIS6_SC_EEDaSM_SP_)
        /*e5b8*/ 	.word	0x00000000


	//----- nvinfo : EIATTR_FRAME_SIZE
	.align		4
.L_9812:
        /*e5bc*/ 	.byte	0x04, 0x11
        /*e5be*/ 	.short	(.L_9814 - .L_9813)
	.align		4
.L_9813:
        /*e5c0*/ 	.word	index@($_ZN7cutlass13device_kernelIN5flash19enable_sm80_to_sm89INS1_16FlashAttnBwdSm80INS1_25CollectiveMainloopBwdSm80ILi2ELi2EN4cute5tupleIJNS5_1CILi128EEES8_NS7_ILi64EEEEEENS_10bfloat16_tEfNS_4arch4Sm80ELb0ELb1ELb1ELb0ELb1ELb0ELb0ELb0ELi2ELi4ELi4ELi4ELb0EEENS1_24CollectiveEpilogueBwdGQAISA_fSD_Li256ELb0ELb1EEENS1_19SingleTileSchedulerILb0ELb0ELb0ELi128EEEEEEEEEvNT_6ParamsE$_ZZN4cute4takeILi1ELi3ENS_5tupleIJNS1_IJiNS_1CILi512EEEEEENS1_IJiiEEENS2_ILi1024EEEEEEEEDaRKT1_ENKUlDpRKT_E_clIJS5_S6_EEEDaSE_)
        /*e5c4*/ 	.word	0x00000000


	//----- nvinfo : EIATTR_FRAME_SIZE
	.align		4
.L_9814:
        /*e5c8*/ 	.byte	0x04, 0x11
        /*e5ca*/ 	.short	(.L_9816 - .L_9815)
	.align		4
.L_9815:
        /*e5cc*/ 	.word	index@($_ZN7cutlass13device_kernelIN5flash19enable_sm80_to_sm89INS1_16FlashAttnBwdSm80INS1_25CollectiveMainloopBwdSm80ILi2ELi2EN4cute5tupleIJNS5_1CILi128EEES8_NS7_ILi64EEEEEENS_10bfloat16_tEfNS_4arch4Sm80ELb0ELb1ELb1ELb0ELb1ELb0ELb0ELb0ELi2ELi4ELi4ELi4ELb0EEENS1_24CollectiveEpilogueBwdGQAISA_fSD_Li256ELb0ELb1EEENS1_19SingleTileSchedulerILb0ELb0ELb0ELi128EEEEEEEEEvNT_6ParamsE$_ZZN4cute4takeILi1ELi3ENS_5tupleIJNS1_IJNS_1CILi1EEEiEEENS2_ILi1024EEENS1_IJiiEEEEEEEEDaRKT1_ENKUlDpRKT_E_clIJS5_S6_EEEDaSE_)
        /*e5d0*/ 	.word	0x00000000


	//----- nvinfo : EIATTR_FRAME_SIZE
	.align		4
.L_9816:
        /*e5d4*/ 	.byte	0x04, 0x11
        /*e5d6*/ 	.short	(.L_9818 - .L_9817)
	.align		4
.L_9817:
        /*e5d8*/ 	.word	index@($_ZN7cutlass13device_kernelIN5flash19enable_sm80_to_sm89INS1_16FlashAttnBwdSm80INS1_25CollectiveMainloopBwdSm80ILi2ELi2EN4cute5tupleIJNS5_1CILi128EEES8_NS7_ILi64EEEEEENS_10bfloat16_tEfNS_4arch4Sm80ELb0ELb1ELb1ELb0ELb1ELb0ELb0ELb0ELi2ELi4ELi4ELi4ELb0EEENS1_24CollectiveEpilogueBwdGQAISA_fSD_Li256ELb0ELb1EEENS1_19SingleTileSchedulerILb0ELb0ELb0ELi128EEEEEEEEEvNT_6ParamsE$_ZZN4cute4takeILi1ELi3ENS_5tupleIJNS1_IJNS_1CILi1EEENS2_ILi512EEEiEEENS2_ILi4096EEENS1_IJiiEEEEEEEEDaRKT1_ENKUlDpRKT_E_clIJS6_S7_EEEDaSF_)
        /*e5dc*/ 	.word	0x00000000


	//----- nvinfo : EIATTR_FRAME_SIZE
	.align		4
.L_9818:
        /*e5e0*/ 	.byte	0x04, 0x11
        /*e5e2*/ 	.short	(.L_9820 - .L_9819)
	.align		4
.L_9819:
        /*e5e4*/ 	.word	index@($_ZN7cutlass13device_kernelIN5flash19enable_sm80_to_sm89INS1_16FlashAttnBwdSm80INS1_25CollectiveMainloopBwdSm80ILi2ELi2EN4cute5tupleIJNS5_1CILi128EEES8_NS7_ILi64EEEEEENS_10bfloat16_tEfNS_4arch4Sm80ELb0ELb1ELb1ELb0ELb1ELb0ELb0ELb0ELi2ELi4ELi4ELi4ELb0EEENS1_24CollectiveEpilogueBwdGQAISA_fSD_Li256ELb0ELb1EEENS1_19SingleTileSchedulerILb0ELb0ELb0ELi128EEEEEEEEEvNT_6ParamsE$_ZZN4cute4takeILi1ELi3ENS_5tupleIJNS1_IJNS_1CILi1EEENS2_ILi512EEEiEEENS2_ILi4096EEENS1_IJNS1_IJiiEEENS2_ILi8192EEEEEEEEEEEDaRKT1_ENKUlDpRKT_E_clIJS6_S9_EEEDaSH_)
        /*e5e8*/ 	.word	0x00000000


	//----- nvinfo : EIATTR_FRAME_SIZE
	.align		4
.L_9820:
        /*e5ec*/ 	.byte	0x04, 0x11
        /*e5ee*/ 	.short	(.L_9822 - .L_9821)
	.align		4
.L_9821:
        /*e5f0*/ 	.word	index@($_ZN7cutlass13device_kernelIN5flash19enable_sm80_to_sm89INS1_16FlashAttnBwdSm80INS1_25CollectiveMainloopBwdSm80ILi2ELi2EN4cute5tupleIJNS5_1CILi128EEES8_NS7_ILi64EEEEEENS_10bfloat16_tEfNS_4arch4Sm80ELb0ELb1ELb1ELb0ELb1ELb0ELb0ELb0ELi2ELi4ELi4ELi4ELb0EEENS1_24CollectiveEpilogueBwdGQAISA_fSD_Li256ELb0ELb1EEENS1_19SingleTileSchedulerILb0ELb0ELb0ELi128EEEEEEEEEvNT_6ParamsE$_ZZN4cute4takeILi1ELi2ENS_5tupleIJNS1_IJNS_1CILi1EEENS2_ILi0EEEEEEiEEEEEDaRKT1_ENKUlDpRKT_E_clIJiEEEDaSD_)
        /*e5f4*/ 	.word	0x00000000


	//----- nvinfo : EIATTR_FRAME_SIZE
	.align		4
.L_9822:
        /*e5f8*/ 	.byte	0x04, 0x11
        /*e5fa*/ 	.short	(.L_9824 - .L_9823)
	.align		4
.L_9823:
        /*e5fc*/ 	.word	index@($_ZN7cutlass13device_kernelIN5flash19enable_sm80_to_sm89INS1_16FlashAttnBwdSm80INS1_25CollectiveMainloopBwdSm80ILi2ELi2EN4cute5tupleIJNS5_1CILi128EEES8_NS7_ILi64EEEEEENS_10bfloat16_tEfNS_4arch4Sm80ELb0ELb1ELb1ELb0ELb1ELb0ELb0ELb0ELi2ELi4ELi4ELi4ELb0EEENS1_24CollectiveEpilogueBwdGQAISA_fSD_Li256ELb0ELb1EEENS1_19SingleTileSchedulerILb0ELb0ELb0ELi128EEEEEEEEEvNT_6ParamsE$_ZZN4cute4diceINS_5tupleIJNS1_IJiNS1_IJiNS_1CILi0EEEEEEEEENS1_IJNS_10UnderscoreENS1_IJS6_S6_EEEEEEEEES9_EEDaRKT_RKT0_ENKUlRKT_RKT0_E_clIS5_S5_EEDaSI_SL_)
        /*e600*/ 	.word	0x00000000


	//----- nvinfo : EIATTR_FRAME_SIZE
	.align		4
.L_9824:
        /*e604*/ 	.byte	0x04, 0x11
        /*e606*/ 	.short	(.L_9826 - .L_9825)
	.align		4
.L_9825:
        /*e608*/ 	.word	index@($_ZN7cutlass13device_kernelIN5flash19enable_sm80_to_sm89INS1_16FlashAttnBwdSm80INS1_25CollectiveMainloopBwdSm80ILi2ELi2EN4cute5tupleIJNS5_1CILi128EEES8_NS7_ILi64EEEEEENS_10bfloat16_tEfNS_4arch4Sm80ELb0ELb1ELb1ELb0ELb1ELb0ELb0ELb0ELi2ELi4ELi4ELi4ELb0EEENS1_24CollectiveEpilogueBwdGQAISA_fSD_Li256ELb0ELb1EEENS1_19SingleTileSchedulerILb0ELb0ELb0ELi128EEEEEEEEEvNT_6ParamsE$_ZZN4cute19as_arithmetic_tupleINS_15ArithmeticTupleIJiiEEEEEDaRKT_ENKUlRKT_E_clIiEEDaS8_)
        /*e60c*/ 	.word	0x00000000


	//----- nvinfo : EIATTR_FRAME_SIZE
	.align		4
.L_9826:
        /*e610*/ 	.byte	0x04, 0x11
        /*e612*/ 	.short	(.L_9828 - .L_9827)
	.align		4
.L_9827:
        /*e614*/ 	.word	index@($_ZN7cutlass13device_kernelIN5flash19enable_sm80_to_sm89INS1_16FlashAttnBwdSm80INS1_25CollectiveMainloopBwdSm80ILi2ELi2EN4cute5tupleIJNS5_1CILi128EEES8_NS7_ILi64EEEEEENS_10bfloat16_tEfNS_4arch4Sm80ELb0ELb1ELb1ELb0ELb1ELb0ELb0ELb0ELi2ELi4ELi4ELi4ELb0EEENS1_24CollectiveEpilogueBwdGQAISA_fSD_Li256ELb0ELb1EEENS1_19SingleTileSchedulerILb0ELb0ELb0ELi128EEEEEEEEEvNT_6ParamsE$_ZZN4cute19as_arithmetic_tupleINS_15ArithmeticTupleIJiiEEEEEDaRKT_ENKUlDpRKT_E_clIJiiEEEDaS9_)
        /*e618*/ 	.word	0x00000000


	//----- nvinfo : EIATTR_FRAME_SIZE
	.align		4
.L_9828:
        /*e61c*/ 	.byte	0x04, 0x11
        /*e61e*/ 	.short	(.L_9830 - .L_9829)
	.align		4
.L_9829:
        /*e620*/ 	.word	index@($_ZN7cutlass13device_kernelIN5flash19enable_sm80_to_sm89INS1_16FlashAttnBwdSm80INS1_25CollectiveMainloopBwdSm80ILi2ELi2EN4cute5tupleIJNS5_1CILi128EEES8_NS7_ILi64EEEEEENS_10bfloat16_tEfNS_4arch4Sm80ELb0ELb1ELb1ELb0ELb1ELb0ELb0ELb0ELi2ELi4ELi4ELi4ELb0EEENS1_24CollectiveEpilogueBwdGQAISA_fSD_Li256ELb0ELb1EEENS1_19SingleTileSchedulerILb0ELb0ELb0ELi128EEEEEEEEEvNT_6ParamsE$_ZZN4cute16flatten_to_tupleINS_5tupleIJNS_1CILi4096EEENS1_IJiiEEEEEEEEDaRKT_ENKUlRKT_E_clIS4_EEDaSB_)
        /*e624*/ 	.word	0x00000000


	//----- nvinfo : EIATTR_FRAME_SIZE
	.align		4
.L_9830:
        /*e628*/ 	.byte	0x04, 0x11
        /*e62a*/ 	.short	(.L_9832 - .L_9831)
	.align		4
.L_9831:
        /*e62c*/ 	.word	index@($_ZN7cutlass13device_kernelIN5flash19enable_sm80_to_sm89INS1_16FlashAttnBwdSm80INS1_25CollectiveMainloopBwdSm80ILi2ELi2EN4cute5tupleIJNS5_1CILi128EEES8_NS7_ILi64EEEEEENS_10bfloat16_tEfNS_4arch4Sm80ELb0ELb1ELb1ELb0ELb1ELb0ELb0ELb0ELi2ELi4ELi4ELi4ELb0EEENS1_24CollectiveEpilogueBwdGQAISA_fSD_Li256ELb0ELb1EEENS1_19SingleTileSchedulerILb0ELb0ELb0ELi128EEEEEEEEEvNT_6ParamsE$_ZZN4cute16flatten_to_tupleINS_5tupleIJNS_1CILi4096EEENS1_IJNS1_IJiiEEENS2_ILi8192EEEEEEEEEEEDaRKT_ENKUlRKT_E_clIS6_EEDaSD_)
        /*e630*/ 	.word	0x00000000


	//----- nvinfo : EIATTR_FRAME_SIZE
	.align		4
.L_9832:
        /*e634*/ 	.byte	0x04, 0x11
        /*e636*/ 	.short	(.L_9834 - .L_9833)
	.align		4
.L_9833:
        /*e638*/ 	.word	index@($_ZN7cutlass13device_kernelIN5flash19enable_sm80_to_sm89INS1_16FlashAttnBwdSm80INS1_25CollectiveMainloopBwdSm80ILi2ELi2EN4cute5tupleIJNS5_1CILi128EEES8_NS7_ILi64EEEEEENS_10bfloat16_tEfNS_4arch4Sm80ELb0ELb1ELb1ELb0ELb1ELb0ELb0ELb0ELi2ELi4ELi4ELi4ELb0EEENS1_24CollectiveEpilogueBwdGQAISA_fSD_Li256ELb0ELb1EEENS1_19SingleTileSchedulerILb0ELb0ELb0ELi128EEEEEEEEEvNT_6ParamsE$_ZZN4cute16flatten_to_tupleINS_5tupleIJNS_1CILi1024EEENS1_IJiiEEEEEEEEDaRKT_ENKUlRKT_E_clIS4_EEDaSB_)
        /*e63c*/ 	.word	0x00000000


	//----- nvinfo : EIATTR_FRAME_SIZE
	.align		4
.L_9834:
        /*e640*/ 	.byte	0x04, 0x11
        /*e642*/ 	.short	(.L_9836 - .L_9835)
	.align		4
.L_9835:
        /*e644*/ 	.word	index@($_ZN7cutlass13device_kernelIN5flash19enable_sm80_to_sm89INS1_16FlashAttnBwdSm80INS1_25CollectiveMainloopBwdSm80ILi2ELi2EN4cute5tupleIJNS5_1CILi128EEES8_NS7_ILi64EEEEEENS_10bfloat16_tEfNS_4arch4Sm80ELb0ELb1ELb1ELb0ELb1ELb0ELb0ELb0ELi2ELi4ELi4ELi4ELb0EEENS1_24CollectiveEpilogueBwdGQAISA_fSD_Li256ELb0ELb1EEENS1_19SingleTileSchedulerILb0ELb0ELb0ELi128EEEEEEEEEvNT_6ParamsE$_ZZN4cute16flatten_to_tupleINS_5tupleIJNS_1CILi0EEENS1_IJNS2_ILi1EEENS2_ILi512EEEiEEEEEEEEDaRKT_ENKUlRKT_E_clIS6_EEDaSD_)
        /*e648*/ 	.word	0x00000000


	//----- nvinfo : EIATTR_FRAME_SIZE
	.align		4
.L_9836:
        /*e64c*/ 	.byte	0x04, 0x11
        /*e64e*/ 	.short	(.L_9838 - .L_9837)
	.align		4
.L_9837:
        /*e650*/ 	.word	index@($_ZN7cutlass13device_kernelIN5flash19enable_sm80_to_sm89INS1_16FlashAttnBwdSm80INS1_25CollectiveMainloopBwdSm80ILi2ELi2EN4cute5tupleIJNS5_1CILi128EEES8_NS7_ILi64EEEEEENS_10bfloat16_tEfNS_4arch4Sm80ELb0ELb1ELb1ELb0ELb1ELb0ELb0ELb0ELi2ELi4ELi4ELi4ELb0EEENS1_24CollectiveEpilogueBwdGQAISA_fSD_Li256ELb0ELb1EEENS1_19SingleTileSchedulerILb0ELb0ELb0ELi128EEEEEEEEEvNT_6ParamsE$_ZZN4cute16flatten_to_tupleINS_5tupleIJNS1_IJiiEEENS_1CILi8192EEEEEEEEDaRKT_ENKUlRKT_E_clIS2_EEDaSB_)
        /*e654*/ 	.word	0x00000000


	//----- nvinfo : EIATTR_FRAME_SIZE
	.align		4
.L_9838:
        /*e658*/ 	.byte	0x04, 0x11
        /*e65a*/ 	.short	(.L_9840 - .L_9839)
	.align		4
.L_9839:
        /*e65c*/ 	.word	index@($_ZN7cutlass13device_kernelIN5flash19enable_sm80_to_sm89INS1_16FlashAttnBwdSm80INS1_25CollectiveMainloopBwdSm80ILi2ELi2EN4cute5tupleIJNS5_1CILi128EEES8_NS7_ILi64EEEEEENS_10bfloat16_tEfNS_4arch4Sm80ELb0ELb1ELb1ELb0ELb1ELb0ELb0ELb0ELi2ELi4ELi4ELi4ELb0EEENS1_24CollectiveEpilogueBwdGQAISA_fSD_Li256ELb0ELb1EEENS1_19SingleTileSchedulerILb0ELb0ELb0ELi128EEEEEEEEEvNT_6ParamsE$_ZZN4cute16flatten_to_tupleINS_5tupleIJNS1_IJiiEEENS_1CILi1024EEEEEEEEDaRKT_ENKUlRKT_E_clIS2_EEDaSB_)
        /*e660*/ 	.word	0x00000000


	//----- nvinfo : EIATTR_FRAME_SIZE
	.align		4
.L_9840:
        /*e664*/ 	.byte	0x04, 0x11
        /*e666*/ 	.short	(.L_9842 - .L_9841)
	.align		4
.L_9841:
        /*e668*/ 	.word	index@($_ZN7cutlass13device_kernelIN5flash19enable_sm80_to_sm89INS1_16FlashAttnBwdSm80INS1_25CollectiveMainloopBwdSm80ILi2ELi2EN4cute5tupleIJNS5_1CILi128EEES8_NS7_ILi64EEEEEENS_10bfloat16_tEfNS_4arch4Sm80ELb0ELb1ELb1ELb0ELb1ELb0ELb0ELb0ELi2ELi4ELi4ELi4ELb0EEENS1_24CollectiveEpilogueBwdGQAISA_fSD_Li256ELb0ELb1EEENS1_19SingleTileSchedulerILb0ELb0ELb0ELi128EEEEEEEEEvNT_6ParamsE$_ZZN4cute14transform_leafINS_15ArithmeticTupleIJiiEEENS_8identityEEEDaRKT_OT0_ENKUlRKT_E_clIiEEDaSB_)
        /*e66c*/ 	.word	0x00000000


	//----- nvinfo : EIATTR_FRAME_SIZE
	.align		4
.L_9842:
        /*e670*/ 	.byte	0x04, 0x11
        /*e672*/ 	.short	(.L_9844 - .L_9843)
	.align		4
.L_9843:
        /*e674*/ 	.word	index@($_ZN7cutlass13device_kernelIN5flash19enable_sm80_to_sm89INS1_16FlashAttnBwdSm80INS1_25CollectiveMainloopBwdSm80ILi2ELi2EN4cute5tupleIJNS5_1CILi128EEES8_NS7_ILi64EEEEEENS_10bfloat16_tEfNS_4arch4Sm80ELb0ELb1ELb1ELb0ELb1ELb0ELb0ELb0ELi2ELi4ELi4ELi4ELb0EEENS1_24CollectiveEpilogueBwdGQAISA_fSD_Li256ELb0ELb1EEENS1_19SingleTileSchedulerILb0ELb0ELb0ELi128EEEEEEEEEvNT_6ParamsE$_ZZN4cute14logical_divideINS_5tupleIJNS1_IJNS_1CILi8EEENS2_ILi1EEEEEENS1_IJNS2_ILi2EEEEEEEEENS1_IJNS1_IJS4_NS2_ILi0EEEEEENS1_IJiEEEEEENS1_IJS5_NS_6LayoutIS4_S9_EEEEEEEDaRKNSD_IT_T0_EERKT1_ENKUlRKT_RKT0_E_clINSD_IS7_SB_EESE_EEDaSQ_ST_)
        /*e678*/ 	.word	0x00000000


	//----- nvinfo : EIATTR_FRAME_SIZE
	.align		4
.L_9844:
        /*e67c*/ 	.byte	0x04, 0x11
        /*e67e*/ 	.short	(.L_9846 - .L_9845)
	.align		4
.L_9845:
        /*e680*/ 	.word	index@($_ZN7cutlass13device_kernelIN5flash19enable_sm80_to_sm89INS1_16FlashAttnBwdSm80INS1_25CollectiveMainloopBwdSm80ILi2ELi2EN4cute5tupleIJNS5_1CILi128EEES8_NS7_ILi64EEEEEENS_10bfloat16_tEfNS_4arch4Sm80ELb0ELb1ELb1ELb0ELb1ELb0ELb0ELb0ELi2ELi4ELi4ELi4ELb0EEENS1_24CollectiveEpilogueBwdGQAISA_fSD_Li256ELb0ELb1EEENS1_19SingleTileSchedulerILb0ELb0ELb0ELi128EEEEEEEEEvNT_6ParamsE$_ZZN4cute13to_mixed_bitsINS_5tupleIJNS_1CILi4EEENS2_ILi8EEEEEENS1_IJNS2_ILi128EEENS2_ILi0EEEEEENS1_IJiiEEEEEDaRKT_RKT0_RKT1_ENKUlRKT_RKT0_RKT1_E_clIS3_S6_iEEDaSL_SO_SR_)
        /*e684*/ 	.word	0x00000000


	//----- nvinfo : EIATTR_FRAME_SIZE
	.align		4
.L_9846:
        /*e688*/ 	.byte	0x04, 0x11
        /*e68a*/ 	.short	(.L_9848 - .L_9847)
	.align		4
.L_9847:
        /*e68c*/ 	.word	index@($_ZN7cutlass13device_kernelIN5flash19enable_sm80_to_sm89INS1_16FlashAttnBwdSm80INS1_25CollectiveMainloopBwdSm80ILi2ELi2EN4cute5tupleIJNS5_1CILi128EEES8_NS7_ILi64EEEEEENS_10bfloat16_tEfNS_4arch4Sm80ELb0ELb1ELb1ELb0ELb1ELb0ELb0ELb0ELi2ELi4ELi4ELi4ELb0EEENS1_24CollectiveEpilogueBwdGQAISA_fSD_Li256ELb0ELb1EEENS1_19SingleTileSchedulerILb0ELb0ELb0ELi128EEEEEEEEEvNT_6ParamsE$_ZZN4cute13to_mixed_bitsINS_5tupleIJNS_1CILi4EEENS2_ILi8EEEEEENS1_IJNS2_ILi128EEENS2_ILi0EEEEEENS1_IJiiEEEEEDaRKT_RKT0_RKT1_ENKUlDpRKT_E_clIJNS_9MixedBitsILj0ELj384EEENS2_ILj0EEEEEEDaSM_)
        /*e690*/ 	.word	0x00000000


	//----- nvinfo : EIATTR_FRAME_SIZE
	.align		4
.L_9848:
        /*e694*/ 	.byte	0x04, 0x11
        /*e696*/ 	.short	(.L_9850 - .L_9849)
	.align		4
.L_9849:
        /*e698*/ 	.word	index@($_ZN7cutlass13device_kernelIN5flash19enable_sm80_to_sm89INS1_16FlashAttnBwdSm80INS1_25CollectiveMainloopBwdSm80ILi2ELi2EN4cute5tupleIJNS5_1CILi128EEES8_NS7_ILi64EEEEEENS_10bfloat16_tEfNS_4arch4Sm80ELb0ELb1ELb1ELb0ELb1ELb0ELb0ELb0ELi2ELi4ELi4ELi4ELb0EEENS1_24CollectiveEpilogueBwdGQAISA_fSD_Li256ELb0ELb1EEENS1_19SingleTileSchedulerILb0ELb0ELb0ELi128EEEEEEEEEvNT_6ParamsE$_ZZN4cute13to_mixed_bitsINS_5tupleIJNS_1CILi4EEENS2_ILi8EEEEEENS1_IJNS2_ILi0EEENS2_ILi64EEEEEENS1_IJiiEEEEEDaRKT_RKT0_RKT1_ENKUlRKT_RKT0_RKT1_E_clIS4_S7_iEEDaSL_SO_SR_)
        /*e69c*/ 	.word	0x00000000


	//----- nvinfo : EIATTR_FRAME_SIZE
	.align		4
.L_9850:
        /*e6a0*/ 	.byte	0x04, 0x11
        /*e6a2*/ 	.short	(.L_9852 - .L_9851)
	.align		4
.L_9851:
        /*e6a4*/ 	.word	index@($_ZN7cutlass13device_kernelIN5flash19enable_sm80_to_sm89INS1_16FlashAttnBwdSm80INS1_25CollectiveMainloopBwdSm80ILi2ELi2EN4cute5tupleIJNS5_1CILi128EEES8_NS7_ILi64EEEEEENS_10bfloat16_tEfNS_4arch4Sm80ELb0ELb1ELb1ELb0ELb1ELb0ELb0ELb0ELi2ELi4ELi4ELi4ELb0EEENS1_24CollectiveEpilogueBwdGQAISA_fSD_Li256ELb0ELb1EEENS1_19SingleTileSchedulerILb0ELb0ELb0ELi128EEEEEEEEEvNT_6ParamsE$_ZZN4cute13to_mixed_bitsINS_5tupleIJNS_1CILi4EEENS2_ILi8EEEEEENS1_IJNS2_ILi0EEENS2_ILi64EEEEEENS1_IJiiEEEEEDaRKT_RKT0_RKT1_ENKUlDpRKT_E_clIJNS2_ILj0EEENS_9MixedBitsILj0ELj448EEEEEEDaSM_)
        /*e6a8*/ 	.word	0x00000000


	//----- nvinfo : EIATTR_FRAME_SIZE
	.align		4
.L_9852:
        /*e6ac*/ 	.byte	0x04, 0x11
        /*e6ae*/ 	.short	(.L_9854 - .L_9853)
	.align		4
.L_9853:
        /*e6b0*/ 	.word	index@($_ZN7cutlass13device_kernelIN5flash19enable_sm80_to_sm89INS1_16FlashAttnBwdSm80INS1_25CollectiveMainloopBwdSm80ILi2ELi2EN4cute5tupleIJNS5_1CILi128EEES8_NS7_ILi64EEEEEENS_10bfloat16_tEfNS_4arch4Sm80ELb0ELb1ELb1ELb0ELb1ELb0ELb0ELb0ELi2ELi4ELi4ELi4ELb0EEENS1_24CollectiveEpilogueBwdGQAISA_fSD_Li256ELb0ELb1EEENS1_19SingleTileSchedulerILb0ELb0ELb0ELi128EEEEEEEEEvNT_6ParamsE$_ZZN4cute13to_mixed_bitsINS_5tupleIJNS1_IJNS_1CILi4EEENS2_ILi8EEEEEES3_NS2_ILi1EEEEEENS1_IJNS1_IJNS2_ILi128EEENS2_ILi0EEEEEENS2_ILi16EEES9_EEENS1_IJNS1_IJiiEEEiS9_EEEEEDaRKT_RKT0_RKT1_ENKUlRKT_RKT0_RKT1_E_clIS5_SA_SD_EEDaSQ_ST_SW_)
        /*e6b4*/ 	.word	0x00000000


	//----- nvinfo : EIATTR_FRAME_SIZE
	.align		4
.L_9854:
        /*e6b8*/ 	.byte	0x04, 0x11
        /*e6ba*/ 	.short	(.L_9856 - .L_9855)
	.align		4
.L_9855:
        /*e6bc*/ 	.word	index@($_ZN7cutlass13device_kernelIN5flash19enable_sm80_to_sm89INS1_16FlashAttnBwdSm80INS1_25CollectiveMainloopBwdSm80ILi2ELi2EN4cute5tupleIJNS5_1CILi128EEES8_NS7_ILi64EEEEEENS_10bfloat16_tEfNS_4arch4Sm80ELb0ELb1ELb1ELb0ELb1ELb0ELb0ELb0ELi2ELi4ELi4ELi4ELb0EEENS1_24CollectiveEpilogueBwdGQAISA_fSD_Li256ELb0ELb1EEENS1_19SingleTileSchedulerILb0ELb0ELb0ELi128EEEEEEEEEvNT_6ParamsE$_ZZN4cute13to_mixed_bitsINS_5tupleIJNS1_IJNS_1CILi4EEENS2_ILi8EEEEEES3_NS2_ILi1EEEEEENS1_IJNS1_IJNS2_ILi128EEENS2_ILi0EEEEEENS2_ILi16EEES9_EEENS1_IJNS1_IJiiEEEiS9_EEEEEDaRKT_RKT0_RKT1_ENKUlRKT_RKT0_RKT1_E_clIS3_SB_iEEDaSQ_ST_SW_)
        /*e6c0*/ 	.word	0x00000000


	//----- nvinfo : EIATTR_FRAME_SIZE
	.align		4
.L_9856:
        /*e6c4*/ 	.byte	0x04, 0x11
        /*e6c6*/ 	.short	(.L_9858 - .L_9857)
	.align		4
.L_9857:
        /*e6c8*/ 	.word	index@($_ZN7cutlass13device_kernelIN5flash19enable_sm80_to_sm89INS1_16FlashAttnBwdSm80INS1_25CollectiveMainloopBwdSm80ILi2ELi2EN4cute5tupleIJNS5_1CILi128EEES8_NS7_ILi64EEEEEENS_10bfloat16_tEfNS_4arch4Sm80ELb0ELb1ELb1ELb0ELb1ELb0ELb0ELb0ELi2ELi4ELi4ELi4ELb0EEENS1_24CollectiveEpilogueBwdGQAISA_fSD_Li256ELb0ELb1EEENS1_19SingleTileSchedulerILb0ELb0ELb0ELi128EEEEEEEEEvNT_6ParamsE$_ZZN4cute13to_mixed_bitsINS_5tupleIJNS1_IJNS_1CILi4EEENS2_ILi8EEEEEES3_NS2_ILi1EEEEEENS1_IJNS1_IJNS2_ILi128EEENS2_ILi0EEEEEENS2_ILi16EEES9_EEENS1_IJNS1_IJiiEEEiS9_EEEEEDaRKT_RKT0_RKT1_ENKUlDpRKT_E_clIJNS_9MixedBitsILj0ELj384EEENSU_ILj0ELj48EEENS2_ILj0EEEEEEDaSR_)
        /*e6cc*/ 	.word	0x00000000


	//----- nvinfo : EIATTR_FRAME_SIZE
	.align		4
.L_9858:
        /*e6d0*/ 	.byte	0x04, 0x11
        /*e6d2*/ 	.short	(.L_9860 - .L_9859)
	.align		4
.L_9859:
        /*e6d4*/ 	.word	index@($_ZN7cutlass13device_kernelIN5flash19enable_sm80_to_sm89INS1_16FlashAttnBwdSm80INS1_25CollectiveMainloopBwdSm80ILi2ELi2EN4cute5tupleIJNS5_1CILi128EEES8_NS7_ILi64EEEEEENS_10bfloat16_tEfNS_4arch4Sm80ELb0ELb1ELb1ELb0ELb1ELb0ELb0ELb0ELi2ELi4ELi4ELi4ELb0EEENS1_24CollectiveEpilogueBwdGQAISA_fSD_Li256ELb0ELb1EEENS1_19SingleTileSchedulerILb0ELb0ELb0ELi128EEEEEEEEEvNT_6ParamsE$_ZZN4cute13to_mixed_bitsINS_5tupleIJNS1_IJNS_1CILi4EEENS2_ILi8EEEEEES3_NS2_ILi1EEEEEENS1_IJNS1_IJNS2_ILi0EEENS2_ILi64EEEEEES8_S8_EEENS1_IJNS1_IJiiEEEiS8_EEEEEDaRKT_RKT0_RKT1_ENKUlRKT_RKT0_RKT1_E_clIS5_SA_SC_EEDaSP_SS_SV_)
        /*e6d8*/ 	.word	0x00000000


	//----- nvinfo : EIATTR_FRAME_SIZE
	.align		4
.L_9860:
        /*e6dc*/ 	.byte	0x04, 0x11
        /*e6de*/ 	.short	(.L_9862 - .L_9861)
	.align		4
.L_9861:
        /*e6e0*/ 	.word	index@($_ZN7cutlass13device_kernelIN5flash19enable_sm80_to_sm89INS1_16FlashAttnBwdSm80INS1_25CollectiveMainloopBwdSm80ILi2ELi2EN4cute5tupleIJNS5_1CILi128EEES8_NS7_ILi64EEEEEENS_10bfloat16_tEfNS_4arch4Sm80ELb0ELb1ELb1ELb0ELb1ELb0ELb0ELb0ELi2ELi4ELi4ELi4ELb0EEENS1_24CollectiveEpilogueBwdGQAISA_fSD_Li256ELb0ELb1EEENS1_19SingleTileSchedulerILb0ELb0ELb0ELi128EEEEEEEEEvNT_6ParamsE$_ZZN4cute13to_mixed_bitsINS_5tupleIJNS1_IJNS_1CILi4EEENS2_ILi8EEEEEES3_NS2_ILi1EEEEEENS1_IJNS1_IJNS2_ILi0EEENS2_ILi64EEEEEES8_S8_EEENS1_IJNS1_IJiiEEEiS8_EEEEEDaRKT_RKT0_RKT1_ENKUlDpRKT_E_clIJNS_9MixedBitsILj0ELj448EEENS2_ILj0EEESV_EEEDaSQ_)
        /*e6e4*/ 	.word	0x00000000


	//----- nvinfo : EIATTR_FRAME_SIZE
	.align		4
.L_9862:
        /*e6e8*/ 	.byte	0x04, 0x11
        /*e6ea*/ 	.short	(.L_9864 - .L_9863)
	.align		4
.L_9863:
        /*e6ec*/ 	.word	index@($_ZN7cutlass13device_kernelIN5flash19enable_sm80_to_sm89INS1_16FlashAttnBwdSm80INS1_25CollectiveMainloopBwdSm80ILi2ELi2EN4cute5tupleIJNS5_1CILi128EEES8_NS7_ILi64EEEEEENS_10bfloat16_tEfNS_4arch4Sm80ELb0ELb1ELb1ELb0ELb1ELb0ELb0ELb0ELi2ELi4ELi4ELi4ELb0EEENS1_24CollectiveEpilogueBwdGQAISA_fSD_Li256ELb0ELb1EEENS1_19SingleTileSchedulerILb0ELb0ELb0ELi128EEEEEEEEEvNT_6ParamsE$_ZZN4cute13to_mixed_bitsINS_5tupleIJNS1_IJNS_1CILi4EEENS2_ILi8EEEEEENS2_ILi2EEENS2_ILi1EEEEEENS1_IJNS1_IJNS2_ILi128EEENS2_ILi0EEEEEES4_SA_EEENS1_IJNS1_IJiiEEEiSA_EEEEEDaRKT_RKT0_RKT1_ENKUlRKT_RKT0_RKT1_E_clIS6_S4_iEEDaSQ_ST_SW_)
        /*e6f0*/ 	.word	0x00000000


	//----- nvinfo : EIATTR_FRAME_SIZE
	.align		4
.L_9864:
        /*e6f4*/ 	.byte	0x04, 0x11
        /*e6f6*/ 	.short	(.L_9866 - .L_9865)
	.align		4
.L_9865:
        /*e6f8*/ 	.word	index@($_ZN7cutlass13device_kernelIN5flash19enable_sm80_to_sm89INS1_16FlashAttnBwdSm80INS1_25CollectiveMainloopBwdSm80ILi2ELi2EN4cute5tupleIJNS5_1CILi128EEES8_NS7_ILi64EEEEEENS_10bfloat16_tEfNS_4arch4Sm80ELb0ELb1ELb1ELb0ELb1ELb0ELb0ELb0ELi2ELi4ELi4ELi4ELb0EEENS1_24CollectiveEpilogueBwdGQAISA_fSD_Li256ELb0ELb1EEENS1_19SingleTileSchedulerILb0ELb0ELb0ELi128EEEEEEEEEvNT_6ParamsE$_ZZN4cute13to_mixed_bitsINS_5tupleIJNS1_IJNS_1CILi4EEENS2_ILi8EEEEEENS2_ILi2EEENS2_ILi1EEEEEENS1_IJNS1_IJNS2_ILi128EEENS2_ILi0EEEEEES4_SA_EEENS1_IJNS1_IJiiEEEiSA_EEEEEDaRKT_RKT0_RKT1_ENKUlRKT_RKT0_RKT1_E_clIS5_SB_SD_EEDaSQ_ST_SW_)
        /*e6fc*/ 	.word	0x00000000


	//----- nvinfo : EIATTR_FRAME_SIZE
	.align		4
.L_9866:
        /*e700*/ 	.byte	0x04, 0x11
        /*e702*/ 	.short	(.L_9868 - .L_9867)
	.align		4
.L_9867:
        /*e704*/ 	.word	index@($_ZN7cutlass13device_kernelIN5flash19enable_sm80_to_sm89INS1_16FlashAttnBwdSm80INS1_25CollectiveMainloopBwdSm80ILi2ELi2EN4cute5tupleIJNS5_1CILi128EEES8_NS7_ILi64EEEEEENS_10bfloat16_tEfNS_4arch4Sm80ELb0ELb1ELb1ELb0ELb1ELb0ELb0ELb0ELi2ELi4ELi4ELi4ELb0EEENS1_24CollectiveEpilogueBwdGQAISA_fSD_Li256ELb0ELb1EEENS1_19SingleTileSchedulerILb0ELb0ELb0ELi128EEEEEEEEEvNT_6ParamsE$_ZZN4cute13to_mixed_bitsINS_5tupleIJNS1_IJNS_1CILi4EEENS2_ILi8EEEEEENS2_ILi2EEENS2_ILi1EEEEEENS1_IJNS1_IJNS2_ILi128EEENS2_ILi0EEEEEES4_SA_EEENS1_IJNS1_IJiiEEEiSA_EEEEEDaRKT_RKT0_RKT1_ENKUlDpRKT_E_clIJNS_9MixedBitsILj0ELj384EEENSU_ILj0ELj8EEENS2_ILj0EEEEEEDaSR_)
        /*e708*/ 	.word	0x00000000


	//----- nvinfo : EIATTR_FRAME_SIZE
	.align		4
.L_9868:
        /*e70c*/ 	.byte	0x04, 0x11
        /*e70e*/ 	.short	(.L_9870 - .L_9869)
	.align		4
.L_9869:
        /*e710*/ 	.word	index@($_ZN7cutlass13device_kernelIN5flash19enable_sm80_to_sm89INS1_16FlashAttnBwdSm80INS1_25CollectiveMainloopBwdSm80ILi2ELi2EN4cute5tupleIJNS5_1CILi128EEES8_NS7_ILi64EEEEEENS_10bfloat16_tEfNS_4arch4Sm80ELb0ELb1ELb1ELb0ELb1ELb0ELb0ELb0ELi2ELi4ELi4ELi4ELb0EEENS1_24CollectiveEpilogueBwdGQAISA_fSD_Li256ELb0ELb1EEENS1_19SingleTileSchedulerILb0ELb0ELb0ELi128EEEEEEEEEvNT_6ParamsE$_ZZN4cute13to_mixed_bitsINS_5tupleIJNS1_IJNS_1CILi4EEENS2_ILi8EEEEEENS2_ILi2EEENS2_ILi1EEEEEENS1_IJNS1_IJNS2_ILi0EEENS2_ILi64EEEEEES9_S9_EEENS1_IJNS1_IJiiEEEiS9_EEEEEDaRKT_RKT0_RKT1_ENKUlRKT_RKT0_RKT1_E_clIS5_SB_SD_EEDaSQ_ST_SW_)
        /*e714*/ 	.word	0x00000000


	//----- nvinfo : EIATTR_FRAME_SIZE
	.align		4
.L_9870:
        /*e718*/ 	.byte	0x04, 0x11
        /*e71a*/ 	.short	(.L_9872 - .L_9871)
	.align		4
.L_9871:
        /*e71c*/ 	.word	index@($_ZN7cutlass13device_kernelIN5flash19enable_sm80_to_sm89INS1_16FlashAttnBwdSm80INS1_25CollectiveMainloopBwdSm80ILi2ELi2EN4cute5tupleIJNS5_1CILi128EEES8_NS7_ILi64EEEEEENS_10bfloat16_tEfNS_4arch4Sm80ELb0ELb1ELb1ELb0ELb1ELb0ELb0ELb0ELi2ELi4ELi4ELi4ELb0EEENS1_24CollectiveEpilogueBwdGQAISA_fSD_Li256ELb0ELb1EEENS1_19SingleTileSchedulerILb0ELb0ELb0ELi128EEEEEEEEEvNT_6ParamsE$_ZZN4cute13to_mixed_bitsINS_5tupleIJNS1_IJNS_1CILi4EEENS2_ILi8EEEEEENS2_ILi2EEENS2_ILi1EEEEEENS1_IJNS1_IJNS2_ILi0EEENS2_ILi64EEEEEES9_S9_EEENS1_IJNS1_IJiiEEEiS9_EEEEEDaRKT_RKT0_RKT1_ENKUlDpRKT_E_clIJNS_9MixedBitsILj0ELj448EEENS2_ILj0EEESW_EEEDaSR_)
        /*e720*/ 	.word	0x00000000


	//----- nvinfo : EIATTR_FRAME_SIZE
	.align		4
.L_9872:
        /*e724*/ 	.byte	0x04, 0x11
        /*e726*/ 	.short	(.L_9874 - .L_9873)
	.align		4
.L_9873:
        /*e728*/ 	.word	index@($_ZN7cutlass13device_kernelIN5flash19enable_sm80_to_sm89INS1_16FlashAttnBwdSm80INS1_25CollectiveMainloopBwdSm80ILi2ELi2EN4cute5tupleIJNS5_1CILi128EEES8_NS7_ILi64EEEEEENS_10bfloat16_tEfNS_4arch4Sm80ELb0ELb1ELb1ELb0ELb1ELb0ELb0ELb0ELi2ELi4ELi4ELi4ELb0EEENS1_24CollectiveEpilogueBwdGQAISA_fSD_Li256ELb0ELb1EEENS1_19SingleTileSchedulerILb0ELb0ELb0ELi128EEEEEEEEEvNT_6ParamsE$_ZZN4cute12filter_tupleINS_5tupleIJiNS_1CILi0EEEEEES4_ZNS_6detail9lift_diceIS4_S4_EEDaRKT_RKT0_EUlRKT_RKT0_E_EEDaS9_SC_OT1_ENKUlDpSF_E_clIJNS1_IJiEEENS1_IJS3_EEEEEEDaSM_)
        /*e72c*/ 	.word	0x00000000


	//----- nvinfo : EIATTR_FRAME_SIZE
	.align		4
.L_9874:
        /*e730*/ 	.byte	0x04, 0x11
        /*e732*/ 	.short	(.L_9876 - .L_9875)
	.align		4
.L_9875:
        /*e734*/ 	.word	index@($_ZN7cutlass13device_kernelIN5flash19enable_sm80_to_sm89INS1_16FlashAttnBwdSm80INS1_25CollectiveMainloopBwdSm80ILi2ELi2EN4cute5tupleIJNS5_1CILi128EEES8_NS7_ILi64EEEEEENS_10bfloat16_tEfNS_4arch4Sm80ELb0ELb1ELb1ELb0ELb1ELb0ELb0ELb0ELi2ELi4ELi4ELi4ELb0EEENS1_24CollectiveEpilogueBwdGQAISA_fSD_Li256ELb0ELb1EEENS1_19SingleTileSchedulerILb0ELb0ELb0ELi128EEEEEEEEEvNT_6ParamsE$_ZZN4cute12filter_tupleINS_5tupleIJiNS1_IJiNS_1CILi0EEEEEEEEES5_ZNS_6detail9lift_diceIS5_S5_EEDaRKT_RKT0_EUlRKT_RKT0_E_EEDaSA_SD_OT1_ENKUlDpSG_E_clIJNS1_IJiEEES4_EEEDaSN_)
        /*e738*/ 	.word	0x00000000


	//----- nvinfo : EIATTR_FRAME_SIZE
	.align		4
.L_9876:
        /*e73c*/ 	.byte	0x04, 0x11
        /*e73e*/ 	.short	(.L_9878 - .L_9877)
	.align		4
.L_9877:
        /*e740*/ 	.word	index@($_ZN7cutlass13device_kernelIN5flash19enable_sm80_to_sm89INS1_16FlashAttnBwdSm80INS1_25CollectiveMainloopBwdSm80ILi2ELi2EN4cute5tupleIJNS5_1CILi128EEES8_NS7_ILi64EEEEEENS_10bfloat16_tEfNS_4arch4Sm80ELb0ELb1ELb1ELb0ELb1ELb0ELb0ELb0ELi2ELi4ELi4ELi4ELb0EEENS1_24CollectiveEpilogueBwdGQAISA_fSD_Li256ELb0ELb1EEENS1_19SingleTileSchedulerILb0ELb0ELb0ELi128EEEEEEEEEvNT_6ParamsE$_ZZN4cute12filter_tupleINS_5tupleIJNS_1CILi4096EEENS1_IJiiEEEEEEZNS_16flatten_to_tupleIS5_EEDaRKT_EUlRKT_E_EEDaS9_OT0_ENKUlDpSC_E_clIJNS1_IJS3_EEES4_EEEDaSG_)
        /*e744*/ 	.word	0x00000000


	//----- nvinfo : EIATTR_FRAME_SIZE
	.align		4
.L_9878:
        /*e748*/ 	.byte	0x04, 0x11
        /*e74a*/ 	.short	(.L_9880 - .L_9879)
	.align		4
.L_9879:
        /*e74c*/ 	.word	index@($_ZN7cutlass13device_kernelIN5flash19enable_sm80_to_sm89INS1_16FlashAttnBwdSm80INS1_25CollectiveMainloopBwdSm80ILi2ELi2EN4cute5tupleIJNS5_1CILi128EEES8_NS7_ILi64EEEEEENS_10bfloat16_tEfNS_4arch4Sm80ELb0ELb1ELb1ELb0ELb1ELb0ELb0ELb0ELi2ELi4ELi4ELi4ELb0EEENS1_24CollectiveEpilogueBwdGQAISA_fSD_Li256ELb0ELb1EEENS1_19SingleTileSchedulerILb0ELb0ELb0ELi128EEEEEEEEEvNT_6ParamsE$_ZZN4cute12filter_tupleINS_5tupleIJNS_1CILi4096EEENS1_IJNS1_IJiiEEENS2_ILi8192EEEEEEEEEZNS_16flatten_to_tupleIS7_EEDaRKT_EUlRKT_E_EEDaSB_OT0_ENKUlDpSE_E_clIJNS1_IJS3_EEENS1_IJiiS5_EEEEEEDaSI_)
        /*e750*/ 	.word	0x00000000


	//----- nvinfo : EIATTR_FRAME_SIZE
	.align		4
.L_9880:
        /*e754*/ 	.byte	0x04, 0x11
        /*e756*/ 	.short	(.L_9882 - .L_9881)
	.align		4
.L_9881:
        /*e758*/ 	.word	index@($_ZN7cutlass13device_kernelIN5flash19enable_sm80_to_sm89INS1_16FlashAttnBwdSm80INS1_25CollectiveMainloopBwdSm80ILi2ELi2EN4cute5tupleIJNS5_1CILi128EEES8_NS7_ILi64EEEEEENS_10bfloat16_tEfNS_4arch4Sm80ELb0ELb1ELb1ELb0ELb1ELb0ELb0ELb0ELi2ELi4ELi4ELi4ELb0EEENS1_24CollectiveEpilogueBwdGQAISA_fSD_Li256ELb0ELb1EEENS1_19SingleTileSchedulerILb0ELb0ELb0ELi128EEEEEEEEEvNT_6ParamsE$_ZZN4cute12filter_tupleINS_5tupleIJNS_1CILi1EEENS1_IJiiiEEENS2_ILi64EEENS1_IJNS2_ILi72EEENS2_ILi144EEENS2_ILi288EEEEEENS2_ILi512EEEEEEZNS_7flattenISB_EEDaRKT_EUlRKT_E_EEDaSF_OT0_ENKUlDpSI_E_clIJNS1_IJS3_EEES4_NS1_IJS5_EEES9_NS1_IJSA_EEEEEEDaSM_)
        /*e75c*/ 	.word	0x00000000


	//----- nvinfo : EIATTR_FRAME_SIZE
	.align		4
.L_9882:
        /*e760*/ 	.byte	0x04, 0x11
        /*e762*/ 	.short	(.L_9884 - .L_9883)
	.align		4
.L_9883:
        /*e764*/ 	.word	index@($_ZN7cutlass13device_kernelIN5flash19enable_sm80_to_sm89INS1_16FlashAttnBwdSm80INS1_25CollectiveMainloopBwdSm80ILi2ELi2EN4cute5tupleIJNS5_1CILi128EEES8_NS7_ILi64EEEEEENS_10bfloat16_tEfNS_4arch4Sm80ELb0ELb1ELb1ELb0ELb1ELb0ELb0ELb0ELi2ELi4ELi4ELi4ELb0EEENS1_24CollectiveEpilogueBwdGQAISA_fSD_Li256ELb0ELb1EEENS1_19SingleTileSchedulerILb0ELb0ELb0ELi128EEEEEEEEEvNT_6ParamsE$_ZZN4cute12filter_tupleINS_5tupleIJNS_1CILi1EEENS1_IJNS2_ILi8EEEiiEEENS2_ILi64EEENS1_IJiNS2_ILi144EEENS2_ILi288EEEEEENS2_ILi512EEEEEEZNS_7flattenISB_EEDaRKT_EUlRKT_E_EEDaSF_OT0_ENKUlDpSI_E_clIJNS1_IJS3_EEES5_NS1_IJS6_EEES9_NS1_IJSA_EEEEEEDaSM_)
        /*e768*/ 	.word	0x00000000


	//----- nvinfo : EIATTR_FRAME_SIZE
	.align		4
.L_9884:
        /*e76c*/ 	.byte	0x04, 0x11
        /*e76e*/ 	.short	(.L_9886 - .L_9885)
	.align		4
.L_9885:
        /*e770*/ 	.word	index@($_ZN7cutlass13device_kernelIN5flash19enable_sm80_to_sm89INS1_16FlashAttnBwdSm80INS1_25CollectiveMainloopBwdSm80ILi2ELi2EN4cute5tupleIJNS5_1CILi128EEES8_NS7_ILi64EEEEEENS_10bfloat16_tEfNS_4arch4Sm80ELb0ELb1ELb1ELb0ELb1ELb0ELb0ELb0ELi2ELi4ELi4ELi4ELb0EEENS1_24CollectiveEpilogueBwdGQAISA_fSD_Li256ELb0ELb1EEENS1_19SingleTileSchedulerILb0ELb0ELb0ELi128EEEEEEEEEvNT_6ParamsE$_ZZN4cute12filter_tupleINS_5tupleIJNS_1CILi1024EEENS1_IJiiEEEEEEZNS_16flatten_to_tupleIS5_EEDaRKT_EUlRKT_E_EEDaS9_OT0_ENKUlDpSC_E_clIJNS1_IJS3_EEES4_EEEDaSG_)
        /*e774*/ 	.word	0x00000000


	//----- nvinfo : EIATTR_FRAME_SIZE
	.align		4
.L_9886:
        /*e778*/ 	.byte	0x04, 0x11
        /*e77a*/ 	.short	(.L_9888 - .L_9887)
	.align		4
.L_9887:
        /*e77c*/ 	.word	index@($_ZN7cutlass13device_kernelIN5flash19enable_sm80_to_sm89INS1_16FlashAttnBwdSm80INS1_25CollectiveMainloopBwdSm80ILi2ELi2EN4cute5tupleIJNS5_1CILi128EEES8_NS7_ILi64EEEEEENS_10bfloat16_tEfNS_4arch4Sm80ELb0ELb1ELb1ELb0ELb1ELb0ELb0ELb0ELi2ELi4ELi4ELi4ELb0EEENS1_24CollectiveEpilogueBwdGQAISA_fSD_Li256ELb0ELb1EEENS1_19SingleTileSchedulerILb0ELb0ELb0ELi128EEEEEEEEEvNT_6ParamsE$_ZZN4cute12filter_tupleINS_5tupleIJNS_1CILi0EEENS_10UnderscoreEEEENS1_IJNS1_IJS3_S3_EEEiEEEZNS_6detail10lift_sliceIS5_S7_EEDaRKT_RKT0_EUlRKT_RKT0_E_EEDaSC_SF_OT1_ENKUlDpSI_E_clIJNS1_IJEEENS1_IJiEEEEEEDaSP_)
        /*e780*/ 	.word	0x00000000


	//----- nvinfo : EIATTR_FRAME_SIZE
	.align		4
.L_9888:
        /*e784*/ 	.byte	0x04, 0x11
        /*e786*/ 	.short	(.L_9890 - .L_9889)
	.align		4
.L_9889:
        /*e788*/ 	.word	index@($_ZN7cutlass13device_kernelIN5flash19enable_sm80_to_sm89INS1_16FlashAttnBwdSm80INS1_25CollectiveMainloopBwdSm80ILi2ELi2EN4cute5tupleIJNS5_1CILi128EEES8_NS7_ILi64EEEEEENS_10bfloat16_tEfNS_4arch4Sm80ELb0ELb1ELb1ELb0ELb1ELb0ELb0ELb0ELi2ELi4ELi4ELi4ELb0EEENS1_24CollectiveEpilogueBwdGQAISA_fSD_Li256ELb0ELb1EEENS1_19SingleTileSchedulerILb0ELb0ELb0ELi128EEEEEEEEEvNT_6ParamsE$_ZZN4cute12filter_tupleINS_5tupleIJNS_1CILi0EEENS1_IJNS2_ILi1EEENS2_ILi512EEEiEEEEEEZNS_16flatten_to_tupleIS7_EEDaRKT_EUlRKT_E_EEDaSB_OT0_ENKUlDpSE_E_clIJNS1_IJS3_EEES6_EEEDaSI_)
        /*e78c*/ 	.word	0x00000000


	//----- nvinfo : EIATTR_FRAME_SIZE
	.align		4
.L_9890:
        /*e790*/ 	.byte	0x04, 0x11
        /*e792*/ 	.short	(.L_9892 - .L_9891)
	.align		4
.L_9891:
        /*e794*/ 	.word	index@($_ZN7cutlass13device_kernelIN5flash19enable_sm80_to_sm89INS1_16FlashAttnBwdSm80INS1_25CollectiveMainloopBwdSm80ILi2ELi2EN4cute5tupleIJNS5_1CILi128EEES8_NS7_ILi64EEEEEENS_10bfloat16_tEfNS_4arch4Sm80ELb0ELb1ELb1ELb0ELb1ELb0ELb0ELb0ELi2ELi4ELi4ELi4ELb0EEENS1_24CollectiveEpilogueBwdGQAISA_fSD_Li256ELb0ELb1EEENS1_19SingleTileSchedulerILb0ELb0ELb0ELi128EEEEEEEEEvNT_6ParamsE$_ZZN4cute12filter_tupleINS_5tupleIJNS_10UnderscoreES2_iEEENS1_IJNS1_IJNS_1CILi1EEENS4_ILi0EEEEEEiNS4_ILi1024EEEEEEZNS_5sliceIS3_S9_EEDaRKT_RKT0_EUlRKT_RKT0_E_EEDaSD_SG_OT1_ENKUlDpSJ_E_clIJNS1_IJS7_EEENS1_IJiEEENS1_IJEEEEEEDaSQ_)
        /*e798*/ 	.word	0x00000000


	//----- nvinfo : EIATTR_FRAME_SIZE
	.align		4
.L_9892:
        /*e79c*/ 	.byte	0x04, 0x11
        /*e79e*/ 	.short	(.L_9894 - .L_9893)
	.align		4
.L_9893:
        /*e7a0*/ 	.word	index@($_ZN7cutlass13device_kernelIN5flash19enable_sm80_to_sm89INS1_16FlashAttnBwdSm80INS1_25CollectiveMainloopBwdSm80ILi2ELi2EN4cute5tupleIJNS5_1CILi128EEES8_NS7_ILi64EEEEEENS_10bfloat16_tEfNS_4arch4Sm80ELb0ELb1ELb1ELb0ELb1ELb0ELb0ELb0ELi2ELi4ELi4ELi4ELb0EEENS1_24CollectiveEpilogueBwdGQAISA_fSD_Li256ELb0ELb1EEENS1_19SingleTileSchedulerILb0ELb0ELb0ELi128EEEEEEEEEvNT_6ParamsE$_ZZN4cute12filter_tupleINS_5tupleIJNS_10UnderscoreES2_S2_iEEENS1_IJNS1_IJNS_1CILi1EEENS4_ILi0EEEEEElS6_lEEEZNS_5sliceIS3_S8_EEDaRKT_RKT0_EUlRKT_RKT0_E_EEDaSC_SF_OT1_ENKUlDpSI_E_clIJNS1_IJS7_EEENS1_IJlEEENS1_IJS6_EEENS1_IJEEEEEEDaSP_)
        /*e7a4*/ 	.word	0x00000000


	//----- nvinfo : EIATTR_FRAME_SIZE
	.align		4
.L_9894:
        /*e7a8*/ 	.byte	0x04, 0x11
        /*e7aa*/ 	.short	(.L_9896 - .L_9895)
	.align		4
.L_9895:
        /*e7ac*/ 	.word	index@($_ZN7cutlass13device_kernelIN5flash19enable_sm80_to_sm89INS1_16FlashAttnBwdSm80INS1_25CollectiveMainloopBwdSm80ILi2ELi2EN4cute5tupleIJNS5_1CILi128EEES8_NS7_ILi64EEEEEENS_10bfloat16_tEfNS_4arch4Sm80ELb0ELb1ELb1ELb0ELb1ELb0ELb0ELb0ELi2ELi4ELi4ELi4ELb0EEENS1_24CollectiveEpilogueBwdGQAISA_fSD_Li256ELb0ELb1EEENS1_19SingleTileSchedulerILb0ELb0ELb0ELi128EEEEEEEEEvNT_6ParamsE$_ZZN4cute12filter_tupleINS_5tupleIJNS_10UnderscoreES2_S2_iEEENS1_IJNS1_IJNS_1CILi1EEENS4_ILi0EEEEEEiNS4_ILi1024EEENS4_ILi8192EEEEEEZNS_5sliceIS3_SA_EEDaRKT_RKT0_EUlRKT_RKT0_E_EEDaSE_SH_OT1_ENKUlDpSK_E_clIJNS1_IJS7_EEENS1_IJiEEENS1_IJS8_EEENS1_IJEEEEEEDaSR_)
        /*e7b0*/ 	.word	0x00000000


	//----- nvinfo : EIATTR_FRAME_SIZE
	.align		4
.L_9896:
        /*e7b4*/ 	.byte	0x04, 0x11
        /*e7b6*/ 	.short	(.L_9898 - .L_9897)
	.align		4
.L_9897:
        /*e7b8*/ 	.word	index@($_ZN7cutlass13device_kernelIN5flash19enable_sm80_to_sm89INS1_16FlashAttnBwdSm80INS1_25CollectiveMainloopBwdSm80ILi2ELi2EN4cute5tupleIJNS5_1CILi128EEES8_NS7_ILi64EEEEEENS_10bfloat16_tEfNS_4arch4Sm80ELb0ELb1ELb1ELb0ELb1ELb0ELb0ELb0ELi2ELi4ELi4ELi4ELb0EEENS1_24CollectiveEpilogueBwdGQAISA_fSD_Li256ELb0ELb1EEENS1_19SingleTileSchedulerILb0ELb0ELb0ELi128EEEEEEEEEvNT_6ParamsE$_ZZN4cute12filter_tupleINS_5tupleIJNS_10UnderscoreES2_S2_iEEENS1_IJNS1_IJNS_1CILi1EEENS4_ILi0EEEEEENS4_ILi4096EEENS1_IJiiEEENS1_IJS6_NS4_ILi8192EEEEEEEEEZNS_5sliceIS3_SC_EEDaRKT_RKT0_EUlRKT_RKT0_E_EEDaSG_SJ_OT1_ENKUlDpSM_E_clIJNS1_IJS7_EEENS1_IJS8_EEENS1_IJS9_EEENS1_IJEEEEEEDaST_)
        /*e7bc*/ 	.word	0x00000000


	//----- nvinfo : EIATTR_FRAME_SIZE
	.align		4
.L_9898:
        /*e7c0*/ 	.byte	0x04, 0x11
        /*e7c2*/ 	.short	(.L_9900 - .L_9899)
	.align		4
.L_9899:
        /*e7c4*/ 	.word	index@($_ZN7cutlass13device_kernelIN5flash19enable_sm80_to_sm89INS1_16FlashAttnBwdSm80INS1_25CollectiveMainloopBwdSm80ILi2ELi2EN4cute5tupleIJNS5_1CILi128EEES8_NS7_ILi64EEEEEENS_10bfloat16_tEfNS_4arch4Sm80ELb0ELb1ELb1ELb0ELb1ELb0ELb0ELb0ELi2ELi4ELi4ELi4ELb0EEENS1_24CollectiveEpilogueBwdGQAISA_fSD_Li256ELb0ELb1EEENS1_19SingleTileSchedulerILb0ELb0ELb0ELi128EEEEEEEEEvNT_6ParamsE$_ZZN4cute12filter_tupleINS_5tupleIJNS_10UnderscoreES2_NS_1CILi0EEEEEENS1_IJNS1_IJNS3_ILi1EEES4_EEEiNS3_ILi1024EEEEEEZNS_5sliceIS5_S9_EEDaRKT_RKT0_EUlRKT_RKT0_E_EEDaSD_SG_OT1_ENKUlDpSJ_E_clIJNS1_IJS7_EEENS1_IJiEEENS1_IJEEEEEEDaSQ_)
        /*e7c8*/ 	.word	0x00000000


	//----- nvinfo : EIATTR_FRAME_SIZE
	.align		4
.L_9900:
        /*e7cc*/ 	.byte	0x04, 0x11
        /*e7ce*/ 	.short	(.L_9902 - .L_9901)
	.align		4
.L_9901:
        /*e7d0*/ 	.word	index@($_ZN7cutlass13device_kernelIN5flash19enable_sm80_to_sm89INS1_16FlashAttnBwdSm80INS1_25CollectiveMainloopBwdSm80ILi2ELi2EN4cute5tupleIJNS5_1CILi128EEES8_NS7_ILi64EEEEEENS_10bfloat16_tEfNS_4arch4Sm80ELb0ELb1ELb1ELb0ELb1ELb0ELb0ELb0ELi2ELi4ELi4ELi4ELb0EEENS1_24CollectiveEpilogueBwdGQAISA_fSD_Li256ELb0ELb1EEENS1_19SingleTileSchedulerILb0ELb0ELb0ELi128EEEEEEEEEvNT_6ParamsE$_ZZN4cute12filter_tupleINS_5tupleIJNS1_IJiiEEENS_1CILi8192EEEEEEZNS_16flatten_to_tupleIS5_EEDaRKT_EUlRKT_E_EEDaS9_OT0_ENKUlDpSC_E_clIJS2_NS1_IJS4_EEEEEEDaSG_)
        /*e7d4*/ 	.word	0x00000000


	//----- nvinfo : EIATTR_FRAME_SIZE
	.align		4
.L_9902:
        /*e7d8*/ 	.byte	0x04, 0x11
        /*e7da*/ 	.short	(.L_9904 - .L_9903)
	.align		4
.L_9903:
        /*e7dc*/ 	.word	index@($_ZN7cutlass13device_kernelIN5flash19enable_sm80_to_sm89INS1_16FlashAttnBwdSm80INS1_25CollectiveMainloopBwdSm80ILi2ELi2EN4cute5tupleIJNS5_1CILi128EEES8_NS7_ILi64EEEEEENS_10bfloat16_tEfNS_4arch4Sm80ELb0ELb1ELb1ELb0ELb1ELb0ELb0ELb0ELi2ELi4ELi4ELi4ELb0EEENS1_24CollectiveEpilogueBwdGQAISA_fSD_Li256ELb0ELb1EEENS1_19SingleTileSchedulerILb0ELb0ELb0ELi128EEEEEEEEEvNT_6ParamsE$_ZZN4cute12filter_tupleINS_5tupleIJNS1_IJiiEEENS_1CILi1024EEEEEEZNS_16flatten_to_tupleIS5_EEDaRKT_EUlRKT_E_EEDaS9_OT0_ENKUlDpSC_E_clIJS2_NS1_IJS4_EEEEEEDaSG_)
        /*e7e0*/ 	.word	0x00000000


	//----- nvinfo : EIATTR_FRAME_SIZE
	.align		4
.L_9904:
        /*e7e4*/ 	.byte	0x04, 0x11
        /*e7e6*/ 	.short	(.L_9906 - .L_9905)
	.align		4
.L_9905:
        /*e7e8*/ 	.word	index@($_ZN7cutlass13device_kernelIN5flash19enable_sm80_to_sm89INS1_16FlashAttnBwdSm80INS1_25CollectiveMainloopBwdSm80ILi2ELi2EN4cute5tupleIJNS5_1CILi128EEES8_NS7_ILi64EEEEEENS_10bfloat16_tEfNS_4arch4Sm80ELb0ELb1ELb1ELb0ELb1ELb0ELb0ELb0ELi2ELi4ELi4ELi4ELb0EEENS1_24CollectiveEpilogueBwdGQAISA_fSD_Li256ELb0ELb1EEENS1_19SingleTileSchedulerILb0ELb0ELb0ELi128EEEEEEEEEvNT_6ParamsE$_ZZN4cute12filter_tupleINS_5tupleIJNS1_IJiNS1_IJiNS_1CILi0EEEEEEEEENS1_IJNS_10UnderscoreENS1_IJS6_S6_EEEEEEEEES9_ZNS_4diceIS9_S9_EEDaRKT_RKT0_EUlRKT_RKT0_E_EEDaSD_SG_OT1_ENKUlDpSJ_E_clIJNS1_IJiiS3_EEENS1_IJEEEEEEDaSQ_)
        /*e7ec*/ 	.word	0x00000000


	//----- nvinfo : EIATTR_FRAME_SIZE
	.align		4
.L_9906:
        /*e7f0*/ 	.byte	0x04, 0x11
        /*e7f2*/ 	.short	(.L_9908 - .L_9907)
	.align		4
.L_9907:
        /*e7f4*/ 	.word	index@($_ZN7cutlass13device_kernelIN5flash19enable_sm80_to_sm89INS1_16FlashAttnBwdSm80INS1_25CollectiveMainloopBwdSm80ILi2ELi2EN4cute5tupleIJNS5_1CILi128EEES8_NS7_ILi64EEEEEENS_10bfloat16_tEfNS_4arch4Sm80ELb0ELb1ELb1ELb0ELb1ELb0ELb0ELb0ELi2ELi4ELi4ELi4ELb0EEENS1_24CollectiveEpilogueBwdGQAISA_fSD_Li256ELb0ELb1EEENS1_19SingleTileSchedulerILb0ELb0ELb0ELi128EEEEEEEEEvNT_6ParamsE$_ZZN4cute12filter_tupleINS_5tupleIJNS1_IJNS_1CILi0EEENS1_IJNS2_ILi1EEENS2_ILi512EEEiEEEEEENS2_ILi4096EEENS1_IJiNS2_ILi8192EEEEEEEEEZNS_7flattenISB_EEDaRKT_EUlRKT_E_EEDaSF_OT0_ENKUlDpSI_E_clIJNS1_IJS3_S4_S5_iEEENS1_IJS8_EEESA_EEEDaSM_)
        /*e7f8*/ 	.word	0x00000000


	//----- nvinfo : EIATTR_FRAME_SIZE
	.align		4
.L_9908:
        /*e7fc*/ 	.byte	0x04, 0x11
        /*e7fe*/ 	.short	(.L_9910 - .L_9909)
	.align		4
.L_9909:
        /*e800*/ 	.word	index@($_ZN7cutlass13device_kernelIN5flash19enable_sm80_to_sm89INS1_16FlashAttnBwdSm80INS1_25CollectiveMainloopBwdSm80ILi2ELi2EN4cute5tupleIJNS5_1CILi128EEES8_NS7_ILi64EEEEEENS_10bfloat16_tEfNS_4arch4Sm80ELb0ELb1ELb1ELb0ELb1ELb0ELb0ELb0ELi2ELi4ELi4ELi4ELb0EEENS1_24CollectiveEpilogueBwdGQAISA_fSD_Li256ELb0ELb1EEENS1_19SingleTileSchedulerILb0ELb0ELb0ELi128EEEEEEEEEvNT_6ParamsE$_ZZN4cute12filter_tupleINS_5tupleIJNS1_IJNS_10UnderscoreENS_1CILi0EEEEEENS1_IJS4_S2_EEEEEENS1_IJNS1_IJNS1_IJNS3_ILi1EEES4_EEES4_EEENS1_IJNS1_IJS4_S4_EEEiEEEEEEZNS_5sliceIS7_SD_EEDaRKT_RKT0_EUlRKT_RKT0_E_EEDaSH_SK_OT1_ENKUlDpSN_E_clIJNS1_IJS9_EEENS1_IJiEEEEEEDaSU_)
        /*e804*/ 	.word	0x00000000


	//----- nvinfo : EIATTR_FRAME_SIZE
	.align		4
.L_9910:
        /*e808*/ 	.byte	0x04, 0x11
        /*e80a*/ 	.short	(.L_9912 - .L_9911)
	.align		4
.L_9911:
        /*e80c*/ 	.word	index@($_ZN7cutlass13device_kernelIN5flash19enable_sm80_to_sm89INS1_16FlashAttnBwdSm80INS1_25CollectiveMainloopBwdSm80ILi2ELi2EN4cute5tupleIJNS5_1CILi128EEES8_NS7_ILi64EEEEEENS_10bfloat16_tEfNS_4arch4Sm80ELb0ELb1ELb1ELb0ELb1ELb0ELb0ELb0ELi2ELi4ELi4ELi4ELb0EEENS1_24CollectiveEpilogueBwdGQAISA_fSD_Li256ELb0ELb1EEENS1_19SingleTileSchedulerILb0ELb0ELb0ELi128EEEEEEEEEvNT_6ParamsE$_ZSt3minIiERKT_S2_S2_)
        /*e810*/ 	.word	0x00000000


	//----- nvinfo : EIATTR_FRAME_SIZE
	.align		4
.L_9912:
        /*e814*/ 	.byte	0x04, 0x11
        /*e816*/ 	.short	(.L_9914 - .L_9913)
	.align		4
.L_9913:
        /*e818*/ 	.word	index@($_ZN7cutlass13device_kernelIN5flash19enable_sm80_to_sm89INS1_16FlashAttnBwdSm80INS1_25CollectiveMainloopBwdSm80ILi2ELi2EN4cute5tupleIJNS5_1CILi128EEES8_NS7_ILi64EEEEEENS_10bfloat16_tEfNS_4arch4Sm80ELb0ELb1ELb1ELb0ELb1ELb0ELb0ELb0ELi2ELi4ELi4ELi4ELb0EEENS1_24CollectiveEpilogueBwdGQAISA_fSD_Li256ELb0ELb1EEENS1_19SingleTileSchedulerILb0ELb0ELb0ELi128EEEEEEEEEvNT_6ParamsE$_ZSt3maxIiERKT_S2_S2_)
        /*e81c*/ 	.word	0x00000000


	//----- nvinfo : EIATTR_FRAME_SIZE
	.align		4
.L_9914:
        /*e820*/ 	.byte	0x04, 0x11
        /*e822*/ 	.short	(.L_9916 - .L_9915)
	.align		4
.L_9915:
        /*e824*/ 	.word	index@($_ZN7cutlass13device_kernelIN5flash19enable_sm80_to_sm89INS1_16FlashAttnBwdSm80INS1_25CollectiveMainloopBwdSm80ILi2ELi2EN4cute5tupleIJNS5_1CILi128EEES8_NS7_ILi64EEEEEENS_10bfloat16_tEfNS_4arch4Sm80ELb0ELb1ELb1ELb0ELb1ELb0ELb0ELb0ELi2ELi4ELi4ELi4ELb0EEENS1_24CollectiveEpilogueBwdGQAISA_fSD_Li256ELb0ELb1EEENS1_19SingleTileSchedulerILb0ELb0ELb0ELi128EEEEEEEEEvNT_6ParamsE$_ZN73_INTERNAL_24fd9406_37_flash_bwd_hdim64_bf16_softcap_sm80_cu_8e232a79_33079atomicAddEPff)
        /*e828*/ 	.word	0x00000000


	//----- nvinfo : EIATTR_FRAME_SIZE
	.align		4
.L_9916:
        /*e82c*/ 	.byte	0x04, 0x11
        /*e82e*/ 	.short	(.L_9918 - .L_9917)
	.align		4
.L_9917:
        /*e830*/ 	.word	index@($_ZN7cutlass13device_kernelIN5flash19enable_sm80_to_sm89INS1_16FlashAttnBwdSm80INS1_25CollectiveMainloopBwdSm80ILi2ELi2EN4cute5tupleIJNS5_1CILi128EEES8_NS7_ILi64EEEEEENS_10bfloat16_tEfNS_4arch4Sm80ELb0ELb1ELb1ELb0ELb1ELb0ELb0ELb0ELi2ELi4ELi4ELi4ELb0EEENS1_24CollectiveEpilogueBwdGQAISA_fSD_Li256ELb0ELb1EEENS1_19SingleTileSchedulerILb0ELb0ELb0ELi128EEEEEEEEEvNT_6ParamsE$_ZN73_INTERNAL_24fd9406_37_flash_bwd_hdim64_bf16_softcap_sm80_cu_8e232a79_330724__cvta_generic_to_sharedEPKv)
        /*e834*/ 	.word	0x00000000


	//----- nvinfo : EIATTR_FRAME_SIZE
	.align		4
.L_9918:
        /*e838*/ 	.byte	0x04, 0x11
        /*e83a*/ 	.short	(.L_9920 - .L_9919)
	.align		4
.L_9919:
        /*e83c*/ 	.word	index@($_ZN7cutlass13device_kernelIN5flash19enable_sm80_to_sm89INS1_16FlashAttnBwdSm80INS1_25CollectiveMainloopBwdSm80ILi2ELi2EN4cute5tupleIJNS5_1CILi128EEES8_NS7_ILi64EEEEEENS_10bfloat16_tEfNS_4arch4Sm80ELb0ELb1ELb1ELb0ELb1ELb0ELb0ELb0ELi2ELi4ELi4ELi4ELb0EEENS1_24CollectiveEpilogueBwdGQAISA_fSD_Li256ELb0ELb1EEENS1_19SingleTileSchedulerILb0ELb0ELb0ELi128EEEEEEEEEvNT_6ParamsE$_ZN73_INTERNAL_24fd9406_37_flash_bwd_hdim64_bf16_softcap_sm80_cu_8e232a79_330714__viaddmin_s32Eiii)
        /*e840*/ 	.word	0x00000000


	//----- nvinfo : EIATTR_FRAME_SIZE
	.align		4
.L_9920:
        /*e844*/ 	.byte	0x04, 0x11
        /*e846*/ 	.short	(.L_9922 - .L_9921)
	.align		4
.L_9921:
        /*e848*/ 	.word	index@($_ZN7cutlass13device_kernelIN5flash19enable_sm80_to_sm89INS1_16FlashAttnBwdSm80INS1_25CollectiveMainloopBwdSm80ILi2ELi2EN4cute5tupleIJNS5_1CILi128EEES8_NS7_ILi64EEEEEENS_10bfloat16_tEfNS_4arch4Sm80ELb0ELb1ELb1ELb0ELb1ELb0ELb0ELb0ELi2ELi4ELi4ELi4ELb0EEENS1_24CollectiveEpilogueBwdGQAISA_fSD_Li256ELb0ELb1EEENS1_19SingleTileSchedulerILb0ELb0ELb0ELi128EEEEEEEEEvNT_6ParamsE$_ZN4cute8smem_ptrIPjECI1NS_12iter_adaptorIS1_S2_EEES1_)
        /*e84c*/ 	.word	0x00000000


	//----- nvinfo : EIATTR_FRAME_SIZE
	.align		4
.L_9922:
        /*e850*/ 	.byte	0x04, 0x11
        /*e852*/ 	.short	(.L_9924 - .L_9923)
	.align		4
.L_9923:
        /*e854*/ 	.word	index@($_ZN7cutlass13device_kernelIN5flash19enable_sm80_to_sm89INS1_16FlashAttnBwdSm80INS1_25CollectiveMainloopBwdSm80ILi2ELi2EN4cute5tupleIJNS5_1CILi128EEES8_NS7_ILi64EEEEEENS_10bfloat16_tEfNS_4arch4Sm80ELb0ELb1ELb1ELb0ELb1ELb0ELb0ELb0ELi2ELi4ELi4ELi4ELb0EEENS1_24CollectiveEpilogueBwdGQAISA_fSD_Li256ELb0ELb1EEENS1_19SingleTileSchedulerILb0ELb0ELb0ELi128EEEEEEEEEvNT_6ParamsE$_ZN4cute8smem_ptrIPfECI1NS_12iter_adaptorIS1_S2_EEES1_)
        /*e858*/ 	.word	0x00000000


	//----- nvinfo : EIATTR_FRAME_SIZE
	.align		4
.L_9924:
        /*e85c*/ 	.byte	0x04, 0x11
        /*e85e*/ 	.short	(.L_9926 - .L_9925)
	.align		4
.L_9925:
        /*e860*/ 	.word	index@($_ZN7cutlass13device_kernelIN5flash19enable_sm80_to_sm89INS1_16FlashAttnBwdSm80INS1_25CollectiveMainloopBwdSm80ILi2ELi2EN4cute5tupleIJNS5_1CILi128EEES8_NS7_ILi64EEEEEENS_10bfloat16_tEfNS_4arch4Sm80ELb0ELb1ELb1ELb0ELb1ELb0ELb0ELb0ELi2ELi4ELi4ELi4ELb0EEENS1_24CollectiveEpilogueBwdGQAISA_fSD_Li256ELb0ELb1EEENS1_19SingleTileSchedulerILb0ELb0ELb0ELi128EEEEEEEEEvNT_6ParamsE$_ZN4cute8smem_ptrIPN7cutlass9uint128_tEECI1NS_12iter_adaptorIS3_S4_EEES3_)
        /*e864*/ 	.word	0x00000000


	//----- nvinfo : EIATTR_FRAME_SIZE
	.align		4
.L_9926:
        /*e868*/ 	.byte	0x04, 0x11
        /*e86a*/ 	.short	(.L_9928 - .L_9927)
	.align		4
.L_9927:
        /*e86c*/ 	.word	index@($_ZN7cutlass13device_kernelIN5flash19enable_sm80_to_sm89INS1_16FlashAttnBwdSm80INS1_25CollectiveMainloopBwdSm80ILi2ELi2EN4cute5tupleIJNS5_1CILi128EEES8_NS7_ILi64EEEEEENS_10bfloat16_tEfNS_4arch4Sm80ELb0ELb1ELb1ELb0ELb1ELb0ELb0ELb0ELi2ELi4ELi4ELi4ELb0EEENS1_24CollectiveEpilogueBwdGQAISA_fSD_Li256ELb0ELb1EEENS1_19SingleTileSchedulerILb0ELb0ELb0ELi128EEEEEEEEEvNT_6ParamsE$_ZN4cute8smem_ptrIPN7cutlass10bfloat16_tEECI1NS_12iter_adaptorIS3_S4_EEES3_)
        /*e870*/ 	.word	0x00000000


	//----- nvinfo : EIATTR_FRAME_SIZE
	.align		4
.L_9928:
        /*e874*/ 	.byte	0x04, 0x11
        /*e876*/ 	.short	(.L_9930 - .L_9929)
	.align		4
.L_9929:
        /*e878*/ 	.word	index@($_ZN7cutlass13device_kernelIN5flash19enable_sm80_to_sm89INS1_16FlashAttnBwdSm80INS1_25CollectiveMainloopBwdSm80ILi2ELi2EN4cute5tupleIJNS5_1CILi128EEES8_NS7_ILi64EEEEEENS_10bfloat16_tEfNS_4arch4Sm80ELb0ELb1ELb1ELb0ELb1ELb0ELb0ELb0ELi2ELi4ELi4ELi4ELb0EEENS1_24CollectiveEpilogueBwdGQAISA_fSD_Li256ELb0ELb1EEENS1_19SingleTileSchedulerILb0ELb0ELb0ELi128EEEEEEEEEvNT_6ParamsE$_ZN4cute8gmem_ptrIPfECI1NS_12iter_adaptorIS1_S2_EEES1_)
        /*e87c*/ 	.word	0x00000000


	//----- nvinfo : EIATTR_FRAME_SIZE
	.align		4
.L_9930:
        /*e880*/ 	.byte	0x04, 0x11
        /*e882*/ 	.short	(.L_9932 - .L_9931)
	.align		4
.L_9931:
        /*e884*/ 	.word	index@($_ZN7cutlass13device_kernelIN5flash19enable_sm80_to_sm89INS1_16FlashAttnBwdSm80INS1_25CollectiveMainloopBwdSm80ILi2ELi2EN4cute5tupleIJNS5_1CILi128EEES8_NS7_ILi64EEEEEENS_10bfloat16_tEfNS_4arch4Sm80ELb0ELb1ELb1ELb0ELb1ELb0ELb0ELb0ELi2ELi4ELi4ELi4ELb0EEENS1_24CollectiveEpilogueBwdGQAISA_fSD_Li256ELb0ELb1EEENS1_19SingleTileSchedulerILb0ELb0ELb0ELi128EEEEEEEEEvNT_6ParamsE$_ZN4cute8gmem_ptrIPKfECI1NS_12iter_adaptorIS2_S3_EEES2_)
        /*e888*/ 	.word	0x00000000


	//----- nvinfo : EIATTR_FRAME_SIZE
	.align		4
.L_9932:
        /*e88c*/ 	.byte	0x04, 0x11
        /*e88e*/ 	.short	(.L_9934 - .L_9933)
	.align		4
.L_9933:
        /*e890*/ 	.word	index@($_ZN7cutlass13device_kernelIN5flash19enable_sm80_to_sm89INS1_16FlashAttnBwdSm80INS1_25CollectiveMainloopBwdSm80ILi2ELi2EN4cute5tupleIJNS5_1CILi128EEES8_NS7_ILi64EEEEEENS_10bfloat16_tEfNS_4arch4Sm80ELb0ELb1ELb1ELb0ELb1ELb0ELb0ELb0ELi2ELi4ELi4ELi4ELb0EEENS1_24CollectiveEpilogueBwdGQAISA_fSD_Li256ELb0ELb1EEENS1_19SingleTileSchedulerILb0ELb0ELb0ELi128EEEEEEEEEvNT_6ParamsE$_ZN4cute8gmem_ptrIPKN7cutlass9uint128_tEECI1NS_12iter_adaptorIS4_S5_EEES4_)
        /*e894*/ 	.word	0x00000000


	//----- nvinfo : EIATTR_FRAME_SIZE
	.align		4
.L_9934:
        /*e898*/ 	.byte	0x04, 0x11
        /*e89a*/ 	.short	(.L_9936 - .L_9935)
	.align		4
.L_9935:
        /*e89c*/ 	.word	index@($_ZN7cutlass13device_kernelIN5flash19enable_sm80_to_sm89INS1_16FlashAttnBwdSm80INS1_25CollectiveMainloopBwdSm80ILi2ELi2EN4cute5tupleIJNS5_1CILi128EEES8_NS7_ILi64EEEEEENS_10bfloat16_tEfNS_4arch4Sm80ELb0ELb1ELb1ELb0ELb1ELb0ELb0ELb0ELi2ELi4ELi4ELi4ELb0EEENS1_24CollectiveEpilogueBwdGQAISA_fSD_Li256ELb0ELb1EEENS1_19SingleTileSchedulerILb0ELb0ELb0ELi128EEEEEEEEEvNT_6ParamsE$_ZN4cute8gmem_ptrIPKN7cutlass10bfloat16_tEECI1NS_12iter_adaptorIS4_S5_EEES4_)
        /*e8a0*/ 	.word	0x00000000


	//----- nvinfo : EIATTR_FRAME_SIZE
	.align		4
.L_9936:
        /*e8a4*/ 	.byte	0x04, 0x11
        /*e8a6*/ 	.short	(.L_9938 - .L_9937)
	.align		4
.L_9937:
        /*e8a8*/ 	.word	index@($_ZN7cutlass13device_kernelIN5flash19enable_sm80_to_sm89INS1_16FlashAttnBwdSm80INS1_25CollectiveMainloopBwdSm80ILi2ELi2EN4cute5tupleIJNS5_1CILi128EEES8_NS7_ILi64EEEEEENS_10bfloat16_tEfNS_4arch4Sm80ELb0ELb1ELb1ELb0ELb1ELb0ELb0ELb0ELi2ELi4ELi4ELi4ELb0EEENS1_24CollectiveEpilogueBwdGQAISA_fSD_Li256ELb0ELb1EEENS1_19SingleTileSchedulerILb0ELb0ELb0ELi128EEEEEEEEEvNT_6ParamsE$_ZN4cute5tupleIJiiEEC2ERKiS3_)
        /*e8ac*/ 	.word	0x00000000


	//----- nvinfo : EIATTR_FRAME_SIZE
	.align		4
.L_9938:
        /*e8b0*/ 	.byte	0x04, 0x11
        /*e8b2*/ 	.short	(.L_9940 - .L_9939)
	.align		4
.L_9939:
        /*e8b4*/ 	.word	index@($_ZN7cutlass13device_kernelIN5flash19enable_sm80_to_sm89INS1_16FlashAttnBwdSm80INS1_25CollectiveMainloopBwdSm80ILi2ELi2EN4cute5tupleIJNS5_1CILi128EEES8_NS7_ILi64EEEEEENS_10bfloat16_tEfNS_4arch4Sm80ELb0ELb1ELb1ELb0ELb1ELb0ELb0ELb0ELi2ELi4ELi4ELi4ELb0EEENS1_24CollectiveEpilogueBwdGQAISA_fSD_Li256ELb0ELb1EEENS1_19SingleTileSchedulerILb0ELb0ELb0ELi128EEEEEEEEEvNT_6ParamsE$_ZN4cute5tupleIJiNS_1CILi0EEEEEC2ERKiRKS2_)
        /*e8b8*/ 	.word	0x00000000


	//----- nvinfo : EIATTR_FRAME_SIZE
	.align		4
.L_9940:
        /*e8bc*/ 	.byte	0x04, 0x11
        /*e8be*/ 	.short	(.L_9942 - .L_9941)
	.align		4
.L_9941:
        /*e8c0*/ 	.word	index@($_ZN7cutlass13device_kernelIN5flash19enable_sm80_to_sm89INS1_16FlashAttnBwdSm80INS1_25CollectiveMainloopBwdSm80ILi2ELi2EN4cute5tupleIJNS5_1CILi128EEES8_NS7_ILi64EEEEEENS_10bfloat16_tEfNS_4arch4Sm80ELb0ELb1ELb1ELb0ELb1ELb0ELb0ELb0ELi2ELi4ELi4ELi4ELb0EEENS1_24CollectiveEpilogueBwdGQAISA_fSD_Li256ELb0ELb1EEENS1_19SingleTileSchedulerILb0ELb0ELb0ELi128EEEEEEEEEvNT_6ParamsE$_ZN4cute5tupleIJiEEC2ERKi)
        /*e8c4*/ 	.word	0x00000000


	//----- nvinfo : EIATTR_FRAME_SIZE
	.align		4
.L_9942:
        /*e8c8*/ 	.byte	0x04, 0x11
        /*e8ca*/ 	.short	(.L_9944 - .L_9943)
	.align		4
.L_9943:
        /*e8cc*/ 	.word	index@($_ZN7cutlass13device_kernelIN5flash19enable_sm80_to_sm89INS1_16FlashAttnBwdSm80INS1_25CollectiveMainloopBwdSm80ILi2ELi2EN4cute5tupleIJNS5_1CILi128EEES8_NS7_ILi64EEEEEENS_10bfloat16_tEfNS_4arch4Sm80ELb0ELb1ELb1ELb0ELb1ELb0ELb0ELb0ELi2ELi4ELi4ELi4ELb0EEENS1_24CollectiveEpilogueBwdGQAISA_fSD_Li256ELb0ELb1EEENS1_19SingleTileSchedulerILb0ELb0ELb0ELi128EEEEEEEEEvNT_6ParamsE$_ZN4cute5tupleIJNS_7SwizzleILi3ELi3ELi3EEENS_9MixedBitsILj0ELj432EEENS_6LayoutINS0_IJNS0_IJNS_1CILi2EEES7_S7_EEES7_NS6_ILi8EEEEEENS0_IJNS0_IJNS6_ILi64EEES9_NS6_ILi512EEEEEENS6_ILi8192EEENS6_ILi1024EEEEEEEEEEC2ERKS2_RKS4_RKSH_)
        /*e8d0*/ 	.word	0x00000000


	//----- nvinfo : EIATTR_FRAME_SIZE
	.align		4
.L_9944:
        /*e8d4*/ 	.byte	0x04, 0x11
        /*e8d6*/ 	.short	(.L_9946 - .L_9945)
	.align		4
.L_9945:
        /*e8d8*/ 	.word	index@($_ZN7cutlass13device_kernelIN5flash19enable_sm80_to_sm89INS1_16FlashAttnBwdSm80INS1_25CollectiveMainloopBwdSm80ILi2ELi2EN4cute5tupleIJNS5_1CILi128EEES8_NS7_ILi64EEEEEENS_10bfloat16_tEfNS_4arch4Sm80ELb0ELb1ELb1ELb0ELb1ELb0ELb0ELb0ELi2ELi4ELi4ELi4ELb0EEENS1_24CollectiveEpilogueBwdGQAISA_fSD_Li256ELb0ELb1EEENS1_19SingleTileSchedulerILb0ELb0ELb0ELi128EEEEEEEEEvNT_6ParamsE$_ZN4cute5tupleIJNS_1CILi2EEEiEEC2ERKS2_RKi)
        /*e8dc*/ 	.word	0x00000000


	//----- nvinfo : EIATTR_FRAME_SIZE
	.align		4
.L_9946:
        /*e8e0*/ 	.byte	0x04, 0x11
        /*e8e2*/ 	.short	(.L_9948 - .L_9947)
	.align		4
.L_9947:
        /*e8e4*/ 	.word	index@($_ZN7cutlass13device_kernelIN5flash19enable_sm80_to_sm89INS1_16FlashAttnBwdSm80INS1_25CollectiveMainloopBwdSm80ILi2ELi2EN4cute5tupleIJNS5_1CILi128EEES8_NS7_ILi64EEEEEENS_10bfloat16_tEfNS_4arch4Sm80ELb0ELb1ELb1ELb0ELb1ELb0ELb0ELb0ELi2ELi4ELi4ELi4ELb0EEENS1_24CollectiveEpilogueBwdGQAISA_fSD_Li256ELb0ELb1EEENS1_19SingleTileSchedulerILb0ELb0ELb0ELi128EEEEEEEEEvNT_6ParamsE$_ZN4cute5tupleIJNS_1CILi0EEEiEEC2ERKS2_RKi)
        /*e8e8*/ 	.word	0x00000000


	//----- nvinfo : EIATTR_FRAME_SIZE
	.align		4
.L_9948:
        /*e8ec*/ 	.byte	0x04, 0x11
        /*e8ee*/ 	.short	(.L_9950 - .L_9949)
	.align		4
.L_9949:
        /*e8f0*/ 	.word	index@($_ZN7cutlass13device_kernelIN5flash19enable_sm80_to_sm89INS1_16FlashAttnBwdSm80INS1_25CollectiveMainloopBwdSm80ILi2ELi2EN4cute5tupleIJNS5_1CILi128EEES8_NS7_ILi64EEEEEENS_10bfloat16_tEfNS_4arch4Sm80ELb0ELb1ELb1ELb0ELb1ELb0ELb0ELb0ELi2ELi4ELi4ELi4ELb0EEENS1_24CollectiveEpilogueBwdGQAISA_fSD_Li256ELb0ELb1EEENS1_19SingleTileSchedulerILb0ELb0ELb0ELi128EEEEEEEEEvNT_6ParamsE$_ZN4cute5tupleIJNS0_IJNS_1CILi8EEENS1_ILi2EEES3_S3_S2_S3_EEENS0_IJNS1_ILi1EEEiiiNS1_ILi72EEENS1_ILi512EEEEEEEEC2ERKS4_RKS8_)
        /*e8f4*/ 	.word	0x00000000


	//----- nvinfo : EIATTR_FRAME_SIZE
	.align		4
.L_9950:
        /*e8f8*/ 	.byte	0x04, 0x11
        /*e8fa*/ 	.short	(.L_9952 - .L_9951)
	.align		4
.L_9951:
        /*e8fc*/ 	.word	index@($_ZN7cutlass13device_kernelIN5flash19enable_sm80_to_sm89INS1_16FlashAttnBwdSm80INS1_25CollectiveMainloopBwdSm80ILi2ELi2EN4cute5tupleIJNS5_1CILi128EEES8_NS7_ILi64EEEEEENS_10bfloat16_tEfNS_4arch4Sm80ELb0ELb1ELb1ELb0ELb1ELb0ELb0ELb0ELi2ELi4ELi4ELi4ELb0EEENS1_24CollectiveEpilogueBwdGQAISA_fSD_Li256ELb0ELb1EEENS1_19SingleTileSchedulerILb0ELb0ELb0ELi128EEEEEEEEEvNT_6ParamsE$_ZN4cute5tupleIJNS0_IJNS_1CILi8EEENS0_IJNS1_ILi2EEES3_S3_EEENS1_ILi1EEES4_S5_EEENS0_IJS5_NS0_IJiiiEEENS1_ILi64EEENS0_IJNS1_ILi72EEENS1_ILi144EEENS1_ILi288EEEEEENS1_ILi512EEEEEEEEC2ERKS6_RKSE_)
        /*e900*/ 	.word	0x00000000


	//----- nvinfo : EIATTR_FRAME_SIZE
	.align		4
.L_9952:
        /*e904*/ 	.byte	0x04, 0x11
        /*e906*/ 	.short	(.L_9954 - .L_9953)
	.align		4
.L_9953:
        /*e908*/ 	.word	index@($_ZN7cutlass13device_kernelIN5flash19enable_sm80_to_sm89INS1_16FlashAttnBwdSm80INS1_25CollectiveMainloopBwdSm80ILi2ELi2EN4cute5tupleIJNS5_1CILi128EEES8_NS7_ILi64EEEEEENS_10bfloat16_tEfNS_4arch4Sm80ELb0ELb1ELb1ELb0ELb1ELb0ELb0ELb0ELi2ELi4ELi4ELi4ELb0EEENS1_24CollectiveEpilogueBwdGQAISA_fSD_Li256ELb0ELb1EEENS1_19SingleTileSchedulerILb0ELb0ELb0ELi128EEEEEEEEEvNT_6ParamsE$_ZN4cute5tupleIJNS0_IJNS_1CILi8EEENS0_IJNS1_ILi2EEES3_S3_EEENS1_ILi1EEES4_S5_EEENS0_IJS5_NS0_IJS2_iiEEENS1_ILi64EEENS0_IJiNS1_ILi144EEENS1_ILi288EEEEEENS1_ILi512EEEEEEEEC2ERKS6_RKSD_)
        /*e90c*/ 	.word	0x00000000


	//----- nvinfo : EIATTR_FRAME_SIZE
	.align		4
.L_9954:
        /*e910*/ 	.byte	0x04, 0x11
        /*e912*/ 	.short	(.L_9956 - .L_9955)
	.align		4
.L_9955:
        /*e914*/ 	.word	index@($_ZN7cutlass13device_kernelIN5flash19enable_sm80_to_sm89INS1_16FlashAttnBwdSm80INS1_25CollectiveMainloopBwdSm80ILi2ELi2EN4cute5tupleIJNS5_1CILi128EEES8_NS7_ILi64EEEEEENS_10bfloat16_tEfNS_4arch4Sm80ELb0ELb1ELb1ELb0ELb1ELb0ELb0ELb0ELi2ELi4ELi4ELi4ELb0EEENS1_24CollectiveEpilogueBwdGQAISA_fSD_Li256ELb0ELb1EEENS1_19SingleTileSchedulerILb0ELb0ELb0ELi128EEEEEEEEEvNT_6ParamsE$_ZN4cute5tupleIJNS0_IJNS_1CILi2EEES2_S2_EEENS0_IJNS1_ILi1EEENS1_ILi512EEEiEEEEEC2ERKS3_RKS6_)
        /*e918*/ 	.word	0x00000000


	//----- nvinfo : EIATTR_FRAME_SIZE
	.align		4
.L_9956:
        /*e91c*/ 	.byte	0x04, 0x11
        /*e91e*/ 	.short	(.L_9958 - .L_9957)
	.align		4
.L_9957:
        /*e920*/ 	.word	index@($_ZN7cutlass13device_kernelIN5flash19enable_sm80_to_sm89INS1_16FlashAttnBwdSm80INS1_25CollectiveMainloopBwdSm80ILi2ELi2EN4cute5tupleIJNS5_1CILi128EEES8_NS7_ILi64EEEEEENS_10bfloat16_tEfNS_4arch4Sm80ELb0ELb1ELb1ELb0ELb1ELb0ELb0ELb0ELi2ELi4ELi4ELi4ELb0EEENS1_24CollectiveEpilogueBwdGQAISA_fSD_Li256ELb0ELb1EEENS1_19SingleTileSchedulerILb0ELb0ELb0ELi128EEEEEEEEEvNT_6ParamsE$_ZN4cute5tupleIJNS0_IJNS_1CILi2EEES2_EEENS0_IJiiEEEEEC2ERKS3_RKS4_)
        /*e924*/ 	.word	0x00000000


	//----- nvinfo : EIATTR_FRAME_SIZE
	.align		4
.L_9958:
        /*e928*/ 	.byte	0x04, 0x11
        /*e92a*/ 	.short	(.L_9960 - .L_9959)
	.align		4
.L_9959:
        /*e92c*/ 	.word	index@($_ZN7cutlass13device_kernelIN5flash19enable_sm80_to_sm89INS1_16FlashAttnBwdSm80INS1_25CollectiveMainloopBwdSm80ILi2ELi2EN4cute5tupleIJNS5_1CILi128EEES8_NS7_ILi64EEEEEENS_10bfloat16_tEfNS_4arch4Sm80ELb0ELb1ELb1ELb0ELb1ELb0ELb0ELb0ELi2ELi4ELi4ELi4ELb0EEENS1_24CollectiveEpilogueBwdGQAISA_fSD_Li256ELb0ELb1EEENS1_19SingleTileSchedulerILb0ELb0ELb0ELi128EEEEEEEEEvNT_6ParamsE$_ZN4cute5tupleIJNS0_IJNS_1CILi2EEES2_EEENS0_IJiNS1_ILi512EEEEEEEEC2ERKS3_RKS5_)
        /*e930*/ 	.word	0x00000000


	//----- nvinfo : EIATTR_FRAME_SIZE
	.align		4
.L_9960:
        /*e934*/ 	.byte	0x04, 0x11
        /*e936*/ 	.short	(.L_9962 - .L_9961)
	.align		4
.L_9961:
        /*e938*/ 	.word	index@($_ZN7cutlass13device_kernelIN5flash19enable_sm80_to_sm89INS1_16FlashAttnBwdSm80INS1_25CollectiveMainloopBwdSm80ILi2ELi2EN4cute5tupleIJNS5_1CILi128EEES8_NS7_ILi64EEEEEENS_10bfloat16_tEfNS_4arch4Sm80ELb0ELb1ELb1ELb0ELb1ELb0ELb0ELb0ELi2ELi4ELi4ELi4ELb0EEENS1_24CollectiveEpilogueBwdGQAISA_fSD_Li256ELb0ELb1EEENS1_19SingleTileSchedulerILb0ELb0ELb0ELi128EEEEEEEEEvNT_6ParamsE$_ZN4cute5tupleIJNS0_IJNS_1CILi2EEES2_EEENS0_IJiNS1_ILi4096EEEEEEEEC2ERKS3_RKS5_)
        /*e93c*/ 	.word	0x00000000


	//----- nvinfo : EIATTR_FRAME_SIZE
	.align		4
.L_9962:
        /*e940*/ 	.byte	0x04, 0x11
        /*e942*/ 	.short	(.L_9964 - .L_9963)
	.align		4
.L_9963:
        /*e944*/ 	.word	index@($_ZN7cutlass13device_kernelIN5flash19enable_sm80_to_sm89INS1_16FlashAttnBwdSm80INS1_25CollectiveMainloopBwdSm80ILi2ELi2EN4cute5tupleIJNS5_1CILi128EEES8_NS7_ILi64EEEEEENS_10bfloat16_tEfNS_4arch4Sm80ELb0ELb1ELb1ELb0ELb1ELb0ELb0ELb0ELi2ELi4ELi4ELi4ELb0EEENS1_24CollectiveEpilogueBwdGQAISA_fSD_Li256ELb0ELb1EEENS1_19SingleTileSchedulerILb0ELb0ELb0ELi128EEEEEEEEEvNT_6ParamsE$_ZN4cute5tupleIJNS0_IJNS_1CILi2EEES2_EEENS0_IJNS1_ILi1EEEiEEEEEC2ERKS3_RKS5_)
        /*e948*/ 	.word	0x00000000


	//----- nvinfo : EIATTR_FRAME_SIZE
	.align		4
.L_9964:
        /*e94c*/ 	.byte	0x04, 0x11
        /*e94e*/ 	.short	(.L_9966 - .L_9965)
	.align		4
.L_9965:
        /*e950*/ 	.word	index@($_ZN7cutlass13device_kernelIN5flash19enable_sm80_to_sm89INS1_16FlashAttnBwdSm80INS1_25CollectiveMainloopBwdSm80ILi2ELi2EN4cute5tupleIJNS5_1CILi128EEES8_NS7_ILi64EEEEEENS_10bfloat16_tEfNS_4arch4Sm80ELb0ELb1ELb1ELb0ELb1ELb0ELb0ELb0ELi2ELi4ELi4ELi4ELb0EEENS1_24CollectiveEpilogueBwdGQAISA_fSD_Li256ELb0ELb1EEENS1_19SingleTileSchedulerILb0ELb0ELb0ELi128EEEEEEEEEvNT_6ParamsE$_ZN4cute5tupleIJNS0_IJNS_1CILi2EEEEEENS0_IJiEEEEEC2ERKS3_RKS4_)
        /*e954*/ 	.word	0x00000000


	//----- nvinfo : EIATTR_FRAME_SIZE
	.align		4
.L_9966:
        /*e958*/ 	.byte	0x04, 0x11
        /*e95a*/ 	.short	(.L_9968 - .L_9967)
	.align		4
.L_9967:
        /*e95c*/ 	.word	index@($_ZN7cutlass13device_kernelIN5flash19enable_sm80_to_sm89INS1_16FlashAttnBwdSm80INS1_25CollectiveMainloopBwdSm80ILi2ELi2EN4cute5tupleIJNS5_1CILi128EEES8_NS7_ILi64EEEEEENS_10bfloat16_tEfNS_4arch4Sm80ELb0ELb1ELb1ELb0ELb1ELb0ELb0ELb0ELi2ELi4ELi4ELi4ELb0EEENS1_24CollectiveEpilogueBwdGQAISA_fSD_Li256ELb0ELb1EEENS1_19SingleTileSchedulerILb0ELb0ELb0ELi128EEEEEEEEEvNT_6ParamsE$_ZN4cute5tupleIJNS0_IJNS_1CILi1EEENS1_ILi2EEES3_EEENS0_IJS2_NS1_ILi256EEEiEEEEEC2ERKS4_RKS6_)
        /*e960*/ 	.word	0x00000000


	//----- nvinfo : EIATTR_FRAME_SIZE
	.align		4
.L_9968:
        /*e964*/ 	.byte	0x04, 0x11
        /*e966*/ 	.short	(.L_9970 - .L_9969)
	.align		4
.L_9969:
        /*e968*/ 	.word	index@($_ZN7cutlass13device_kernelIN5flash19enable_sm80_to_sm89INS1_16FlashAttnBwdSm80INS1_25CollectiveMainloopBwdSm80ILi2ELi2EN4cute5tupleIJNS5_1CILi128EEES8_NS7_ILi64EEEEEENS_10bfloat16_tEfNS_4arch4Sm80ELb0ELb1ELb1ELb0ELb1ELb0ELb0ELb0ELi2ELi4ELi4ELi4ELb0EEENS1_24CollectiveEpilogueBwdGQAISA_fSD_Li256ELb0ELb1EEENS1_19SingleTileSchedulerILb0ELb0ELb0ELi128EEEEEEEEEvNT_6ParamsE$_ZN4cute5tupleIJNS0_IJNS_1CILi1EEENS1_ILi2EEEEEENS0_IJNS1_ILi0EEEiEEEEEC2ERKS4_RKS6_)
        /*e96c*/ 	.word	0x00000000


	//----- nvinfo : EIATTR_FRAME_SIZE
	.align		4
.L_9970:
        /*e970*/ 	.byte	0x04, 0x11
        /*e972*/ 	.short	(.L_9972 - .L_9971)
	.align		4
.L_9971:
        /*e974*/ 	.word	index@($_ZN7cutlass13device_kernelIN5flash19enable_sm80_to_sm89INS1_16FlashAttnBwdSm80INS1_25CollectiveMainloopBwdSm80ILi2ELi2EN4cute5tupleIJNS5_1CILi128EEES8_NS7_ILi64EEEEEENS_10bfloat16_tEfNS_4arch4Sm80ELb0ELb1ELb1ELb0ELb1ELb0ELb0ELb0ELi2ELi4ELi4ELi4ELb0EEENS1_24CollectiveEpilogueBwdGQAISA_fSD_Li256ELb0ELb1EEENS1_19SingleTileSchedulerILb0ELb0ELb0ELi128EEEEEEEEEvNT_6ParamsE$_ZN4cute5tupleIJNS0_IJNS_1CILi1EEENS0_IJS2_NS1_ILi2EEES3_EEEEEENS0_IJNS1_ILi0EEENS0_IJS2_NS1_ILi256EEEiEEEEEEEEC2ERKS5_RKS9_)
        /*e978*/ 	.word	0x00000000


	//----- nvinfo : EIATTR_FRAME_SIZE
	.align		4
.L_9972:
        /*e97c*/ 	.byte	0x04, 0x11
        /*e97e*/ 	.short	(.L_9974 - .L_9973)
	.align		4
.L_9973:
        /*e980*/ 	.word	index@($_ZN7cutlass13device_kernelIN5flash19enable_sm80_to_sm89INS1_16FlashAttnBwdSm80INS1_25CollectiveMainloopBwdSm80ILi2ELi2EN4cute5tupleIJNS5_1CILi128EEES8_NS7_ILi64EEEEEENS_10bfloat16_tEfNS_4arch4Sm80ELb0ELb1ELb1ELb0ELb1ELb0ELb0ELb0ELi2ELi4ELi4ELi4ELb0EEENS1_24CollectiveEpilogueBwdGQAISA_fSD_Li256ELb0ELb1EEENS1_19SingleTileSchedulerILb0ELb0ELb0ELi128EEEEEEEEEvNT_6ParamsE$_ZN4cute5tupleIJNS0_IJNS_1CILi16EEENS1_ILi2EEES3_S3_NS1_ILi4EEES3_EEENS0_IJNS1_ILi1EEEiiiNS1_ILi144EEENS1_ILi512EEEEEEEEC2ERKS5_RKS9_)
        /*e984*/ 	.word	0x00000000


	//----- nvinfo : EIATTR_FRAME_SIZE
	.align		4
.L_9974:
        /*e988*/ 	.byte	0x04, 0x11
        /*e98a*/ 	.short	(.L_9976 - .L_9975)
	.align		4
.L_9975:
        /*e98c*/ 	.word	index@($_ZN7cutlass13device_kernelIN5flash19enable_sm80_to_sm89INS1_16FlashAttnBwdSm80INS1_25CollectiveMainloopBwdSm80ILi2ELi2EN4cute5tupleIJNS5_1CILi128EEES8_NS7_ILi64EEEEEENS_10bfloat16_tEfNS_4arch4Sm80ELb0ELb1ELb1ELb0ELb1ELb0ELb0ELb0ELi2ELi4ELi4ELi4ELb0EEENS1_24CollectiveEpilogueBwdGQAISA_fSD_Li256ELb0ELb1EEENS1_19SingleTileSchedulerILb0ELb0ELb0ELi128EEEEEEEEEvNT_6ParamsE$_ZN4cute5tupleIJNS0_IJNS0_IJNS_1CILi8EEENS1_ILi1EEEEEENS1_ILi4EEES3_EEENS0_IJNS0_IJS3_NS1_ILi0EEEEEElS7_EEEEEC2ERKS6_RKS9_)
        /*e990*/ 	.word	0x00000000


	//----- nvinfo : EIATTR_FRAME_SIZE
	.align		4
.L_9976:
        /*e994*/ 	.byte	0x04, 0x11
        /*e996*/ 	.short	(.L_9978 - .L_9977)
	.align		4
.L_9977:
        /*e998*/ 	.word	index@($_ZN7cutlass13device_kernelIN5flash19enable_sm80_to_sm89INS1_16FlashAttnBwdSm80INS1_25CollectiveMainloopBwdSm80ILi2ELi2EN4cute5tupleIJNS5_1CILi128EEES8_NS7_ILi64EEEEEENS_10bfloat16_tEfNS_4arch4Sm80ELb0ELb1ELb1ELb0ELb1ELb0ELb0ELb0ELi2ELi4ELi4ELi4ELb0EEENS1_24CollectiveEpilogueBwdGQAISA_fSD_Li256ELb0ELb1EEENS1_19SingleTileSchedulerILb0ELb0ELb0ELi128EEEEEEEEEvNT_6ParamsE$_ZN4cute5tupleIJNS0_IJNS0_IJNS_1CILi8EEENS1_ILi1EEEEEENS1_ILi2EEES2_EEENS0_IJNS0_IJS3_NS1_ILi0EEEEEEiNS1_ILi1024EEEEEEEEC2ERKS6_RKSA_)
        /*e99c*/ 	.word	0x00000000


	//----- nvinfo : EIATTR_FRAME_SIZE
	.align		4
.L_9978:
        /*e9a0*/ 	.byte	0x04, 0x11
        /*e9a2*/ 	.short	(.L_9980 - .L_9979)
	.align		4
.L_9979:
        /*e9a4*/ 	.word	index@($_ZN7cutlass13device_kernelIN5flash19enable_sm80_to_sm89INS1_16FlashAttnBwdSm80INS1_25CollectiveMainloopBwdSm80ILi2ELi2EN4cute5tupleIJNS5_1CILi128EEES8_NS7_ILi64EEEEEENS_10bfloat16_tEfNS_4arch4Sm80ELb0ELb1ELb1ELb0ELb1ELb0ELb0ELb0ELi2ELi4ELi4ELi4ELb0EEENS1_24CollectiveEpilogueBwdGQAISA_fSD_Li256ELb0ELb1EEENS1_19SingleTileSchedulerILb0ELb0ELb0ELi128EEEEEEEEEvNT_6ParamsE$_ZN4cute5tupleIJNS0_IJNS0_IJNS_1CILi8EEENS1_ILi1EEEEEENS1_ILi2EEENS0_IJS5_S5_EEEEEENS0_IJNS0_IJS3_NS1_ILi0EEEEEENS1_ILi4096EEENS0_IJiiEEEEEEEEC2ERKS7_RKSC_)
        /*e9a8*/ 	.word	0x00000000


	//----- nvinfo : EIATTR_FRAME_SIZE
	.align		4
.L_9980:
        /*e9ac*/ 	.byte	0x04, 0x11
        /*e9ae*/ 	.short	(.L_9982 - .L_9981)
	.align		4
.L_9981:
        /*e9b0*/ 	.word	index@($_ZN7cutlass13device_kernelIN5flash19enable_sm80_to_sm89INS1_16FlashAttnBwdSm80INS1_25CollectiveMainloopBwdSm80ILi2ELi2EN4cute5tupleIJNS5_1CILi128EEES8_NS7_ILi64EEEEEENS_10bfloat16_tEfNS_4arch4Sm80ELb0ELb1ELb1ELb0ELb1ELb0ELb0ELb0ELi2ELi4ELi4ELi4ELb0EEENS1_24CollectiveEpilogueBwdGQAISA_fSD_Li256ELb0ELb1EEENS1_19SingleTileSchedulerILb0ELb0ELb0ELi128EEEEEEEEEvNT_6ParamsE$_ZN4cute5tupleIJNS0_IJNS0_IJNS_1CILi8EEENS1_ILi1EEEEEENS1_ILi2EEEEEENS0_IJNS0_IJS3_NS1_ILi0EEEEEEiEEEEEC2ERKS6_RKS9_)
        /*e9b4*/ 	.word	0x00000000


	//----- nvinfo : EIATTR_FRAME_SIZE
	.align		4
.L_9982:
        /*e9b8*/ 	.byte	0x04, 0x11
        /*e9ba*/ 	.short	(.L_9984 - .L_9983)
	.align		4
.L_9983:
        /*e9bc*/ 	.word	index@($_ZN7cutlass13device_kernelIN5flash19enable_sm80_to_sm89INS1_16FlashAttnBwdSm80INS1_25CollectiveMainloopBwdSm80ILi2ELi2EN4cute5tupleIJNS5_1CILi128EEES8_NS7_ILi64EEEEEENS_10bfloat16_tEfNS_4arch4Sm80ELb0ELb1ELb1ELb0ELb1ELb0ELb0ELb0ELi2ELi4ELi4ELi4ELb0EEENS1_24CollectiveEpilogueBwdGQAISA_fSD_Li256ELb0ELb1EEENS1_19SingleTileSchedulerILb0ELb0ELb0ELi128EEEEEEEEEvNT_6ParamsE$_ZN4cute5tupleIJNS0_IJNS0_IJNS_1CILi8EEENS1_ILi1EEEEEENS0_IJNS1_ILi2EEEEEEEEENS0_IJNS0_IJS3_NS1_ILi0EEEEEENS0_IJiEEEEEEEEC2ERKS7_RKSB_)
        /*e9c0*/ 	.word	0x00000000


	//----- nvinfo : EIATTR_FRAME_SIZE
	.align		4
.L_9984:
        /*e9c4*/ 	.byte	0x04, 0x11
        /*e9c6*/ 	.short	(.L_9986 - .L_9985)
	.align		4
.L_9985:
        /*e9c8*/ 	.word	index@($_ZN7cutlass13device_kernelIN5flash19enable_sm80_to_sm89INS1_16FlashAttnBwdSm80INS1_25CollectiveMainloopBwdSm80ILi2ELi2EN4cute5tupleIJNS5_1CILi128EEES8_NS7_ILi64EEEEEENS_10bfloat16_tEfNS_4arch4Sm80ELb0ELb1ELb1ELb0ELb1ELb0ELb0ELb0ELi2ELi4ELi4ELi4ELb0EEENS1_24CollectiveEpilogueBwdGQAISA_fSD_Li256ELb0ELb1EEENS1_19SingleTileSchedulerILb0ELb0ELb0ELi128EEEEEEEEEvNT_6ParamsE$_ZN4cute5tupleIJNS0_IJNS0_IJNS_1CILi2EEES2_S2_EEES2_NS0_IJS2_S2_EEEEEENS0_IJNS0_IJNS1_ILi1EEENS1_ILi512EEEiEEENS1_ILi4096EEENS0_IJiiEEEEEEEEC2ERKS5_RKSB_)
        /*e9cc*/ 	.word	0x00000000


	//----- nvinfo : EIATTR_FRAME_SIZE
	.align		4
.L_9986:
        /*e9d0*/ 	.byte	0x04, 0x11
        /*e9d2*/ 	.short	(.L_9988 - .L_9987)
	.align		4
.L_9987:
        /*e9d4*/ 	.word	index@($_ZN7cutlass13device_kernelIN5flash19enable_sm80_to_sm89INS1_16FlashAttnBwdSm80INS1_25CollectiveMainloopBwdSm80ILi2ELi2EN4cute5tupleIJNS5_1CILi128EEES8_NS7_ILi64EEEEEENS_10bfloat16_tEfNS_4arch4Sm80ELb0ELb1ELb1ELb0ELb1ELb0ELb0ELb0ELi2ELi4ELi4ELi4ELb0EEENS1_24CollectiveEpilogueBwdGQAISA_fSD_Li256ELb0ELb1EEENS1_19SingleTileSchedulerILb0ELb0ELb0ELi128EEEEEEEEEvNT_6ParamsE$_ZN4cute5tupleIJNS0_IJNS0_IJNS_1CILi2EEES2_S2_EEES2_NS0_IJNS0_IJS2_S2_EEES2_EEEEEENS0_IJNS0_IJNS1_ILi1EEENS1_ILi512EEEiEEENS1_ILi4096EEENS0_IJNS0_IJiiEEENS1_ILi8192EEEEEEEEEEEC2ERKS6_RKSE_)
        /*e9d8*/ 	.word	0x00000000


	//----- nvinfo : EIATTR_FRAME_SIZE
	.align		4
.L_9988:
        /*e9dc*/ 	.byte	0x04, 0x11
        /*e9de*/ 	.short	(.L_9990 - .L_9989)
	.align		4
.L_9989:
        /*e9e0*/ 	.word	index@($_ZN7cutlass13device_kernelIN5flash19enable_sm80_to_sm89INS1_16FlashAttnBwdSm80INS1_25CollectiveMainloopBwdSm80ILi2ELi2EN4cute5tupleIJNS5_1CILi128EEES8_NS7_ILi64EEEEEENS_10bfloat16_tEfNS_4arch4Sm80ELb0ELb1ELb1ELb0ELb1ELb0ELb0ELb0ELi2ELi4ELi4ELi4ELb0EEENS1_24CollectiveEpilogueBwdGQAISA_fSD_Li256ELb0ELb1EEENS1_19SingleTileSchedulerILb0ELb0ELb0ELi128EEEEEEEEEvNT_6ParamsE$_ZN4cute5tupleIJNS0_IJNS0_IJNS_1CILi2EEES2_EEES3_NS1_ILi8EEEEEENS0_IJNS0_IJiNS1_ILi512EEEEEENS0_IJiiEEENS1_ILi1024EEEEEEEEC2ERKS5_RKSA_)
        /*e9e4*/ 	.word	0x00000000


	//----- nvinfo : EIATTR_FRAME_SIZE
	.align		4
.L_9990:
        /*e9e8*/ 	.byte	0x04, 0x11
        /*e9ea*/ 	.short	(.L_9992 - .L_9991)
	.align		4
.L_9991:
        /*e9ec*/ 	.word	index@($_ZN7cutlass13device_kernelIN5flash19enable_sm80_to_sm89INS1_16FlashAttnBwdSm80INS1_25CollectiveMainloopBwdSm80ILi2ELi2EN4cute5tupleIJNS5_1CILi128EEES8_NS7_ILi64EEEEEENS_10bfloat16_tEfNS_4arch4Sm80ELb0ELb1ELb1ELb0ELb1ELb0ELb0ELb0ELi2ELi4ELi4ELi4ELb0EEENS1_24CollectiveEpilogueBwdGQAISA_fSD_Li256ELb0ELb1EEENS1_19SingleTileSchedulerILb0ELb0ELb0ELi128EEEEEEEEEvNT_6ParamsE$_ZN4cute5tupleIJNS0_IJNS0_IJNS_1CILi2EEES2_EEES2_EEENS0_IJNS0_IJiiEEENS1_ILi8192EEEEEEEEC2ERKS4_RKS7_)
        /*e9f0*/ 	.word	0x00000000


	//----- nvinfo : EIATTR_FRAME_SIZE
	.align		4
.L_9992:
        /*e9f4*/ 	.byte	0x04, 0x11
        /*e9f6*/ 	.short	(.L_9994 - .L_9993)
	.align		4
.L_9993:
        /*e9f8*/ 	.word	index@($_ZN7cutlass13device_kernelIN5flash19enable_sm80_to_sm89INS1_16FlashAttnBwdSm80INS1_25CollectiveMainloopBwdSm80ILi2ELi2EN4cute5tupleIJNS5_1CILi128EEES8_NS7_ILi64EEEEEENS_10bfloat16_tEfNS_4arch4Sm80ELb0ELb1ELb1ELb0ELb1ELb0ELb0ELb0ELi2ELi4ELi4ELi4ELb0EEENS1_24CollectiveEpilogueBwdGQAISA_fSD_Li256ELb0ELb1EEENS1_19SingleTileSchedulerILb0ELb0ELb0ELi128EEEEEEEEEvNT_6ParamsE$_ZN4cute5tupleIJNS0_IJNS0_IJNS_1CILi2EEES2_EEENS1_ILi8EEES3_EEENS0_IJNS0_IJNS1_ILi1EEEiEEENS1_ILi1024EEENS0_IJiiEEEEEEEEC2ERKS5_RKSA_)
        /*e9fc*/ 	.word	0x00000000


	//----- nvinfo : EIATTR_FRAME_SIZE
	.align		4
.L_9994:
        /*ea00*/ 	.byte	0x04, 0x11
        /*ea02*/ 	.short	(.L_9996 - .L_9995)
	.align		4
.L_9995:
        /*ea04*/ 	.word	index@($_ZN7cutlass13device_kernelIN5flash19enable_sm80_to_sm89INS1_16FlashAttnBwdSm80INS1_25CollectiveMainloopBwdSm80ILi2ELi2EN4cute5tupleIJNS5_1CILi128EEES8_NS7_ILi64EEEEEENS_10bfloat16_tEfNS_4arch4Sm80ELb0ELb1ELb1ELb0ELb1ELb0ELb0ELb0ELi2ELi4ELi4ELi4ELb0EEENS1_24CollectiveEpilogueBwdGQAISA_fSD_Li256ELb0ELb1EEENS1_19SingleTileSchedulerILb0ELb0ELb0ELi128EEEEEEEEEvNT_6ParamsE$_ZN4cute5tupleIJNS0_IJNS0_IJNS_1CILi1EEENS0_IJS2_NS1_ILi2EEES3_EEEEEES3_NS0_IJS3_S3_EEEEEENS0_IJNS0_IJNS1_ILi0EEENS0_IJS2_NS1_ILi256EEEiEEEEEENS1_ILi2048EEENS0_IJiNS1_ILi4096EEEEEEEEEEEC2ERKS7_RKSF_)
        /*ea08*/ 	.word	0x00000000


	//----- nvinfo : EIATTR_FRAME_SIZE
	.align		4
.L_9996:
        /*ea0c*/ 	.byte	0x04, 0x11
        /*ea0e*/ 	.short	(.L_9998 - .L_9997)
	.align		4
.L_9997:
        /*ea10*/ 	.word	index@($_ZN7cutlass13device_kernelIN5flash19enable_sm80_to_sm89INS1_16FlashAttnBwdSm80INS1_25CollectiveMainloopBwdSm80ILi2ELi2EN4cute5tupleIJNS5_1CILi128EEES8_NS7_ILi64EEEEEENS_10bfloat16_tEfNS_4arch4Sm80ELb0ELb1ELb1ELb0ELb1ELb0ELb0ELb0ELi2ELi4ELi4ELi4ELb0EEENS1_24CollectiveEpilogueBwdGQAISA_fSD_Li256ELb0ELb1EEENS1_19SingleTileSchedulerILb0ELb0ELb0ELi128EEEEEEEEEvNT_6ParamsE$_ZN4cute5tupleIJNS0_IJNS0_IJNS0_IJNS_1CILi8EEENS1_ILi1EEEEEES3_EEENS0_IJNS0_IJS3_S3_EEENS1_ILi2EEEEEEEEENS0_IJNS0_IJNS0_IJS3_NS1_ILi0EEEEEESA_EEENS0_IJNS0_IJSA_SA_EEEiEEEEEEEEC2ERKS9_RKSF_)
        /*ea14*/ 	.word	0x00000000


	//----- nvinfo : EIATTR_FRAME_SIZE
	.align		4
.L_9998:
        /*ea18*/ 	.byte	0x04, 0x11
        /*ea1a*/ 	.short	(.L_10000 - .L_9999)
	.align		4
.L_9999:
        /*ea1c*/ 	.word	index@($_ZN7cutlass13device_kernelIN5flash19enable_sm80_to_sm89INS1_16FlashAttnBwdSm80INS1_25CollectiveMainloopBwdSm80ILi2ELi2EN4cute5tupleIJNS5_1CILi128EEES8_NS7_ILi64EEEEEENS_10bfloat16_tEfNS_4arch4Sm80ELb0ELb1ELb1ELb0ELb1ELb0ELb0ELb0ELi2ELi4ELi4ELi4ELb0EEENS1_24CollectiveEpilogueBwdGQAISA_fSD_Li256ELb0ELb1EEENS1_19SingleTileSchedulerILb0ELb0ELb0ELi128EEEEEEEEEvNT_6ParamsE$_ZN4cute5tupleIJNS0_IJNS0_IJNS0_IJNS_1CILi8EEENS1_ILi1EEEEEENS0_IJS3_S3_EEEEEENS0_IJS3_NS1_ILi2EEEEEEEEENS0_IJNS0_IJNS0_IJS3_NS1_ILi0EEEEEENS0_IJSA_SA_EEEEEENS0_IJSA_iEEEEEEEEC2ERKS9_RKSF_)
        /*ea20*/ 	.word	0x00000000


	//----- nvinfo : EIATTR_FRAME_SIZE
	.align		4
.L_10000:
        /*ea24*/ 	.byte	0x04, 0x11
        /*ea26*/ 	.short	(.L_10002 - .L_10001)
	.align		4
.L_10001:
        /*ea28*/ 	.word	index@($_ZN7cutlass13device_kernelIN5flash19enable_sm80_to_sm89INS1_16FlashAttnBwdSm80INS1_25CollectiveMainloopBwdSm80ILi2ELi2EN4cute5tupleIJNS5_1CILi128EEES8_NS7_ILi64EEEEEENS_10bfloat16_tEfNS_4arch4Sm80ELb0ELb1ELb1ELb0ELb1ELb0ELb0ELb0ELi2ELi4ELi4ELi4ELb0EEENS1_24CollectiveEpilogueBwdGQAISA_fSD_Li256ELb0ELb1EEENS1_19SingleTileSchedulerILb0ELb0ELb0ELi128EEEEEEEEEvNT_6ParamsE$_ZN4cute3eso3ESOILb1ELb0EJNS_7SwizzleILi3ELi3ELi3EEENS_9MixedBitsILj0ELj432EEENS_6LayoutINS_5tupleIJNS7_IJNS_1CILi2EEES9_S9_EEES9_NS8_ILi8EEEEEENS7_IJNS7_IJNS8_ILi64EEESB_NS8_ILi512EEEEEENS8_ILi8192EEENS8_ILi1024EEEEEEEEEEC2ERKS3_RKS5_RKSJ_)
        /*ea2c*/ 	.word	0x00000000


	//----- nvinfo : EIATTR_FRAME_SIZE
	.align		4
.L_10002:
        /*ea30*/ 	.byte	0x04, 0x11
        /*ea32*/ 	.short	(.L_10004 - .L_10003)
	.align		4
.L_10003:
        /*ea34*/ 	.word	index@($_ZN7cutlass13device_kernelIN5flash19enable_sm80_to_sm89INS1_16FlashAttnBwdSm80INS1_25CollectiveMainloopBwdSm80ILi2ELi2EN4cute5tupleIJNS5_1CILi128EEES8_NS7_ILi64EEEEEENS_10bfloat16_tEfNS_4arch4Sm80ELb0ELb1ELb1ELb0ELb1ELb0ELb0ELb0ELi2ELi4ELi4ELi4ELb0EEENS1_24CollectiveEpilogueBwdGQAISA_fSD_Li256ELb0ELb1EEENS1_19SingleTileSchedulerILb0ELb0ELb0ELi128EEEEEEEEEvNT_6ParamsE$_ZN4cute3eso3ESOILb1ELb0EJNS_6LayoutINS_5tupleIJNS_1CILi4EEEEEENS3_IJNS4_ILi1EEEEEEEENS_10ViewEngineIPfEEEEC2ERKS9_RKSC_)
        /*ea38*/ 	.word	0x00000000


	//----- nvinfo : EIATTR_FRAME_SIZE
	.align		4
.L_10004:
        /*ea3c*/ 	.byte	0x04, 0x11
        /*ea3e*/ 	.short	(.L_10006 - .L_10005)
	.align		4
.L_10005:
        /*ea40*/ 	.word	index@($_ZN7cutlass13device_kernelIN5flash19enable_sm80_to_sm89INS1_16FlashAttnBwdSm80INS1_25CollectiveMainloopBwdSm80ILi2ELi2EN4cute5tupleIJNS5_1CILi128EEES8_NS7_ILi64EEEEEENS_10bfloat16_tEfNS_4arch4Sm80ELb0ELb1ELb1ELb0ELb1ELb0ELb0ELb0ELi2ELi4ELi4ELi4ELb0EEENS1_24CollectiveEpilogueBwdGQAISA_fSD_Li256ELb0ELb1EEENS1_19SingleTileSchedulerILb0ELb0ELb0ELi128EEEEEEEEEvNT_6ParamsE$_ZN4cute3eso3ESOILb1ELb0EJNS_6LayoutINS_5tupleIJNS_1CILi1EEENS4_ILi4EEEEEENS3_IJNS4_ILi0EEES5_EEEEENS_10ViewEngineIPfEEEEC2ERKSA_RKSD_)
        /*ea44*/ 	.word	0x00000000


	//----- nvinfo : EIATTR_FRAME_SIZE
	.align		4
.L_10006:
        /*ea48*/ 	.byte	0x04, 0x11
        /*ea4a*/ 	.short	(.L_10008 - .L_10007)
	.align		4
.L_10007:
        /*ea4c*/ 	.word	index@($_ZN7cutlass13device_kernelIN5flash19enable_sm80_to_sm89INS1_16FlashAttnBwdSm80INS1_25CollectiveMainloopBwdSm80ILi2ELi2EN4cute5tupleIJNS5_1CILi128EEES8_NS7_ILi64EEEEEENS_10bfloat16_tEfNS_4arch4Sm80ELb0ELb1ELb1ELb0ELb1ELb0ELb0ELb0ELi2ELi4ELi4ELi4ELb0EEENS1_24CollectiveEpilogueBwdGQAISA_fSD_Li256ELb0ELb1EEENS1_19SingleTileSchedulerILb0ELb0ELb0ELi128EEEEEEEEEvNT_6ParamsE$_ZN4cute3eso3ESOILb1ELb0EJNS_6LayoutINS_5tupleIJNS_1CILi1EEENS3_IJNS4_ILi2EEES6_EEEEEENS3_IJNS4_ILi0EEENS3_IJNS4_ILi8EEENS4_ILi64EEEEEEEEEEENS_10ViewEngineINS_8smem_ptrIPfEEEEEEC2ERKSE_RKSJ_)
        /*ea50*/ 	.word	0x00000000


	//----- nvinfo : EIATTR_FRAME_SIZE
	.align		4
.L_10008:
        /*ea54*/ 	.byte	0x04, 0x11
        /*ea56*/ 	.short	(.L_10010 - .L_10009)
	.align		4
.L_10009:
        /*ea58*/ 	.word	index@($_ZN7cutlass13device_kernelIN5flash19enable_sm80_to_sm89INS1_16FlashAttnBwdSm80INS1_25CollectiveMainloopBwdSm80ILi2ELi2EN4cute5tupleIJNS5_1CILi128EEES8_NS7_ILi64EEEEEENS_10bfloat16_tEfNS_4arch4Sm80ELb0ELb1ELb1ELb0ELb1ELb0ELb0ELb0ELi2ELi4ELi4ELi4ELb0EEENS1_24CollectiveEpilogueBwdGQAISA_fSD_Li256ELb0ELb1EEENS1_19SingleTileSchedulerILb0ELb0ELb0ELi128EEEEEEEEEvNT_6ParamsE$_ZN4cute3eso3ESOILb1ELb0EJNS_6LayoutINS_5tupleIJNS3_IJNS_1CILi8EEENS4_ILi1EEEEEENS4_ILi4EEES8_EEENS3_IJNS3_IJS6_NS4_ILi0EEEEEES5_NS4_ILi32EEEEEEEENS_10ViewEngineIPN7cutlass10bfloat16_tEEEEEC2ERKSE_RKSJ_)
        /*ea5c*/ 	.word	0x00000000


	//----- nvinfo : EIATTR_FRAME_SIZE
	.align		4
.L_10010:
        /*ea60*/ 	.byte	0x04, 0x11
        /*ea62*/ 	.short	(.L_10012 - .L_10011)
	.align		4
.L_10011:
        /*ea64*/ 	.word	index@($_ZN7cutlass13device_kernelIN5flash19enable_sm80_to_sm89INS1_16FlashAttnBwdSm80INS1_25CollectiveMainloopBwdSm80ILi2ELi2EN4cute5tupleIJNS5_1CILi128EEES8_NS7_ILi64EEEEEENS_10bfloat16_tEfNS_4arch4Sm80ELb0ELb1ELb1ELb0ELb1ELb0ELb0ELb0ELi2ELi4ELi4ELi4ELb0EEENS1_24CollectiveEpilogueBwdGQAISA_fSD_Li256ELb0ELb1EEENS1_19SingleTileSchedulerILb0ELb0ELb0ELi128EEEEEEEEEvNT_6ParamsE$_ZN4cute3eso3ESOILb1ELb0EJNS_6LayoutINS_5tupleIJNS3_IJNS_1CILi8EEENS4_ILi1EEEEEENS4_ILi4EEES6_EEENS3_IJNS3_IJS6_NS4_ILi0EEEEEENS4_ILi2048EEESA_EEEEEiEEC2ERKSE_RKi)
        /*ea68*/ 	.word	0x00000000


	//----- nvinfo : EIATTR_FRAME_SIZE
	.align		4
.L_10012:
        /*ea6c*/ 	.byte	0x04, 0x11
        /*ea6e*/ 	.short	(.L_10014 - .L_10013)
	.align		4
.L_10013:
        /*ea70*/ 	.word	index@($_ZN7cutlass13device_kernelIN5flash19enable_sm80_to_sm89INS1_16FlashAttnBwdSm80INS1_25CollectiveMainloopBwdSm80ILi2ELi2EN4cute5tupleIJNS5_1CILi128EEES8_NS7_ILi64EEEEEENS_10bfloat16_tEfNS_4arch4Sm80ELb0ELb1ELb1ELb0ELb1ELb0ELb0ELb0ELi2ELi4ELi4ELi4ELb0EEENS1_24CollectiveEpilogueBwdGQAISA_fSD_Li256ELb0ELb1EEENS1_19SingleTileSchedulerILb0ELb0ELb0ELi128EEEEEEEEEvNT_6ParamsE$_ZN4cute3eso3ESOILb1ELb0EJNS_6LayoutINS_5tupleIJNS3_IJNS_1CILi8EEENS4_ILi1EEEEEENS4_ILi4EEES6_EEENS3_IJNS3_IJS6_NS4_ILi0EEEEEENS4_ILi2048EEESA_EEEEENS_10ViewEngineINS_8smem_ptrIPN7cutlass10bfloat16_tEEEEEEEC2ERKSE_RKSL_)
        /*ea74*/ 	.word	0x00000000


	//----- nvinfo : EIATTR_FRAME_SIZE
	.align		4
.L_10014:
        /*ea78*/ 	.byte	0x04, 0x11
        /*ea7a*/ 	.short	(.L_10016 - .L_10015)
	.align		4
.L_10015:
        /*ea7c*/ 	.word	index@($_ZN7cutlass13device_kernelIN5flash19enable_sm80_to_sm89INS1_16FlashAttnBwdSm80INS1_25CollectiveMainloopBwdSm80ILi2ELi2EN4cute5tupleIJNS5_1CILi128EEES8_NS7_ILi64EEEEEENS_10bfloat16_tEfNS_4arch4Sm80ELb0ELb1ELb1ELb0ELb1ELb0ELb0ELb0ELi2ELi4ELi4ELi4ELb0EEENS1_24CollectiveEpilogueBwdGQAISA_fSD_Li256ELb0ELb1EEENS1_19SingleTileSchedulerILb0ELb0ELb0ELi128EEEEEEEEEvNT_6ParamsE$_ZN4cute3eso3ESOILb1ELb0EJNS_6LayoutINS_5tupleIJNS3_IJNS_1CILi8EEENS4_ILi1EEEEEENS4_ILi4EEEEEENS3_IJNS3_IJS6_NS4_ILi0EEEEEES5_EEEEEiEEC2ERKSD_RKi)
        /*ea80*/ 	.word	0x00000000


	//----- nvinfo : EIATTR_FRAME_SIZE
	.align		4
.L_10016:
        /*ea84*/ 	.byte	0x04, 0x11
        /*ea86*/ 	.short	(.L_10018 - .L_10017)
	.align		4
.L_10017:
        /*ea88*/ 	.word	index@($_ZN7cutlass13device_kernelIN5flash19enable_sm80_to_sm89INS1_16FlashAttnBwdSm80INS1_25CollectiveMainloopBwdSm80ILi2ELi2EN4cute5tupleIJNS5_1CILi128EEES8_NS7_ILi64EEEEEENS_10bfloat16_tEfNS_4arch4Sm80ELb0ELb1ELb1ELb0ELb1ELb0ELb0ELb0ELi2ELi4ELi4ELi4ELb0EEENS1_24CollectiveEpilogueBwdGQAISA_fSD_Li256ELb0ELb1EEENS1_19SingleTileSchedulerILb0ELb0ELb0ELi128EEEEEEEEEvNT_6ParamsE$_ZN4cute3eso3ESOILb1ELb0EJNS_6LayoutINS_5tupleIJNS3_IJNS_1CILi8EEENS4_ILi1EEEEEENS4_ILi4EEEEEENS3_IJNS3_IJS6_NS4_ILi0EEEEEES5_EEEEENS_10ViewEngineIPN7cutlass10bfloat16_tEEEEEC2ERKSD_RKSI_)
        /*ea8c*/ 	.word	0x00000000


	//----- nvinfo : EIATTR_FRAME_SIZE
	.align		4
.L_10018:
        /*ea90*/ 	.byte	0x04, 0x11
        /*ea92*/ 	.short	(.L_10020 - .L_10019)
	.align		4
.L_10019:
        /*ea94*/ 	.word	index@($_ZN7cutlass13device_kernelIN5flash19enable_sm80_to_sm89INS1_16FlashAttnBwdSm80INS1_25CollectiveMainloopBwdSm80ILi2ELi2EN4cute5tupleIJNS5_1CILi128EEES8_NS7_ILi64EEEEEENS_10bfloat16_tEfNS_4arch4Sm80ELb0ELb1ELb1ELb0ELb1ELb0ELb0ELb0ELi2ELi4ELi4ELi4ELb0EEENS1_24CollectiveEpilogueBwdGQAISA_fSD_Li256ELb0ELb1EEENS1_19SingleTileSchedulerILb0ELb0ELb0ELi128EEEEEEEEEvNT_6ParamsE$_ZN4cute3eso3ESOILb1ELb0EJNS_6LayoutINS_5tupleIJNS3_IJNS_1CILi8EEENS4_ILi1EEEEEENS4_ILi4EEEEEENS3_IJNS3_IJS6_NS4_ILi0EEEEEENS4_ILi2048EEEEEEEEiEEC2ERKSE_RKi)
        /*ea98*/ 	.word	0x00000000


	//----- nvinfo : EIATTR_FRAME_SIZE
	.align		4
.L_10020:
        /*ea9c*/ 	.byte	0x04, 0x11
        /*ea9e*/ 	.short	(.L_10022 - .L_10021)
	.align		4
.L_10021:
        /*eaa0*/ 	.word	index@($_ZN7cutlass13device_kernelIN5flash19enable_sm80_to_sm89INS1_16FlashAttnBwdSm80INS1_25CollectiveMainloopBwdSm80ILi2ELi2EN4cute5tupleIJNS5_1CILi128EEES8_NS7_ILi64EEEEEENS_10bfloat16_tEfNS_4arch4Sm80ELb0ELb1ELb1ELb0ELb1ELb0ELb0ELb0ELi2ELi4ELi4ELi4ELb0EEENS1_24CollectiveEpilogueBwdGQAISA_fSD_Li256ELb0ELb1EEENS1_19SingleTileSchedulerILb0ELb0ELb0ELi128EEEEEEEEEvNT_6ParamsE$_ZN4cute3eso3ESOILb1ELb0EJNS_6LayoutINS_5tupleIJNS3_IJNS_1CILi8EEENS4_ILi1EEEEEENS4_ILi4EEEEEENS3_IJNS3_IJS6_NS4_ILi0EEEEEENS4_ILi2048EEEEEEEENS_10ViewEngineINS_8smem_ptrIPN7cutlass10bfloat16_tEEEEEEEC2ERKSE_RKSL_)
        /*eaa4*/ 	.word	0x00000000


	//----- nvinfo : EIATTR_FRAME_SIZE
	.align		4
.L_10022:
        /*eaa8*/ 	.byte	0x04, 0x11
        /*eaaa*/ 	.short	(.L_10024 - .L_10023)
	.align		4
.L_10023:
        /*eaac*/ 	.word	index@($_ZN7cutlass13device_kernelIN5flash19enable_sm80_to_sm89INS1_16FlashAttnBwdSm80INS1_25CollectiveMainloopBwdSm80ILi2ELi2EN4cute5tupleIJNS5_1CILi128EEES8_NS7_ILi64EEEEEENS_10bfloat16_tEfNS_4arch4Sm80ELb0ELb1ELb1ELb0ELb1ELb0ELb0ELb0ELi2ELi4ELi4ELi4ELb0EEENS1_24CollectiveEpilogueBwdGQAISA_fSD_Li256ELb0ELb1EEENS1_19SingleTileSchedulerILb0ELb0ELb0ELi128EEEEEEEEEvNT_6ParamsE$_ZN4cute3eso3ESOILb1ELb0EJNS_6LayoutINS_5tupleIJNS3_IJNS_1CILi8EEENS4_ILi1EEEEEENS4_ILi2EEES5_EEENS3_IJNS3_IJS6_NS4_ILi0EEEEEENS4_ILi64EEES5_EEEEENS_10ViewEngineIPN7cutlass10bfloat16_tEEEEEC2ERKSE_RKSJ_)
        /*eab0*/ 	.word	0x00000000


	//----- nvinfo : EIATTR_FRAME_SIZE
	.align		4
.L_10024:
        /*eab4*/ 	.byte	0x04, 0x11
        /*eab6*/ 	.short	(.L_10026 - .L_10025)
	.align		4
.L_10025:
        /*eab8*/ 	.word	index@($_ZN7cutlass13device_kernelIN5flash19enable_sm80_to_sm89INS1_16FlashAttnBwdSm80INS1_25CollectiveMainloopBwdSm80ILi2ELi2EN4cute5tupleIJNS5_1CILi128EEES8_NS7_ILi64EEEEEENS_10bfloat16_tEfNS_4arch4Sm80ELb0ELb1ELb1ELb0ELb1ELb0ELb0ELb0ELi2ELi4ELi4ELi4ELb0EEENS1_24CollectiveEpilogueBwdGQAISA_fSD_Li256ELb0ELb1EEENS1_19SingleTileSchedulerILb0ELb0ELb0ELi128EEEEEEEEEvNT_6ParamsE$_ZN4cute3eso3ESOILb1ELb0EJNS_6LayoutINS_5tupleIJNS3_IJNS_1CILi8EEENS4_ILi1EEEEEENS4_ILi2EEENS4_ILi4EEEEEENS3_IJNS3_IJS6_NS4_ILi0EEEEEES5_NS4_ILi16EEEEEEEENS_10ViewEngineIPN7cutlass10bfloat16_tEEEEEC2ERKSF_RKSK_)
        /*eabc*/ 	.word	0x00000000


	//----- nvinfo : EIATTR_FRAME_SIZE
	.align		4
.L_10026:
        /*eac0*/ 	.byte	0x04, 0x11
        /*eac2*/ 	.short	(.L_10028 - .L_10027)
	.align		4
.L_10027:
        /*eac4*/ 	.word	index@($_ZN7cutlass13device_kernelIN5flash19enable_sm80_to_sm89INS1_16FlashAttnBwdSm80INS1_25CollectiveMainloopBwdSm80ILi2ELi2EN4cute5tupleIJNS5_1CILi128EEES8_NS7_ILi64EEEEEENS_10bfloat16_tEfNS_4arch4Sm80ELb0ELb1ELb1ELb0ELb1ELb0ELb0ELb0ELi2ELi4ELi4ELi4ELb0EEENS1_24CollectiveEpilogueBwdGQAISA_fSD_Li256ELb0ELb1EEENS1_19SingleTileSchedulerILb0ELb0ELb0ELi128EEEEEEEEEvNT_6ParamsE$_ZN4cute3eso3ESOILb1ELb0EJNS_6LayoutINS_5tupleIJNS3_IJNS_1CILi8EEENS4_ILi1EEEEEENS4_ILi2EEENS3_IJNS4_ILi4EEES8_EEEEEENS3_IJNS3_IJS6_NS4_ILi0EEEEEES5_NS3_IJNS4_ILi32EEENS4_ILi16EEEEEEEEEEENS_10ViewEngineIPN7cutlass10bfloat16_tEEEEEC2ERKSI_RKSN_)
        /*eac8*/ 	.word	0x00000000


	//----- nvinfo : EIATTR_FRAME_SIZE
	.align		4
.L_10028:
        /*eacc*/ 	.byte	0x04, 0x11
        /*eace*/ 	.short	(.L_10030 - .L_10029)
	.align		4
.L_10029:
        /*ead0*/ 	.word	index@($_ZN7cutlass13device_kernelIN5flash19enable_sm80_to_sm89INS1_16FlashAttnBwdSm80INS1_25CollectiveMainloopBwdSm80ILi2ELi2EN4cute5tupleIJNS5_1CILi128EEES8_NS7_ILi64EEEEEENS_10bfloat16_tEfNS_4arch4Sm80ELb0ELb1ELb1ELb0ELb1ELb0ELb0ELb0ELi2ELi4ELi4ELi4ELb0EEENS1_24CollectiveEpilogueBwdGQAISA_fSD_Li256ELb0ELb1EEENS1_19SingleTileSchedulerILb0ELb0ELb0ELi128EEEEEEEEEvNT_6ParamsE$_ZN4cute3eso3ESOILb1ELb0EJNS_6LayoutINS_5tupleIJNS3_IJNS_1CILi8EEENS4_ILi1EEEEEENS4_ILi2EEEEEENS3_IJNS3_IJS6_NS4_ILi0EEEEEES5_EEEEEiEEC2ERKSD_RKi)
        /*ead4*/ 	.word	0x00000000


	//----- nvinfo : EIATTR_FRAME_SIZE
	.align		4
.L_10030:
        /*ead8*/ 	.byte	0x04, 0x11
        /*eada*/ 	.short	(.L_10032 - .L_10031)
	.align		4
.L_10031:
        /*eadc*/ 	.word	index@($_ZN7cutlass13device_kernelIN5flash19enable_sm80_to_sm89INS1_16FlashAttnBwdSm80INS1_25CollectiveMainloopBwdSm80ILi2ELi2EN4cute5tupleIJNS5_1CILi128EEES8_NS7_ILi64EEEEEENS_10bfloat16_tEfNS_4arch4Sm80ELb0ELb1ELb1ELb0ELb1ELb0ELb0ELb0ELi2ELi4ELi4ELi4ELb0EEENS1_24CollectiveEpilogueBwdGQAISA_fSD_Li256ELb0ELb1EEENS1_19SingleTileSchedulerILb0ELb0ELb0ELi128EEEEEEEEEvNT_6ParamsE$_ZN4cute3eso3ESOILb1ELb0EJNS_6LayoutINS_5tupleIJNS3_IJNS_1CILi8EEENS4_ILi1EEEEEENS4_ILi2EEEEEENS3_IJNS3_IJS6_NS4_ILi0EEEEEES5_EEEEENS_10ViewEngineIPN7cutlass10bfloat16_tEEEEEC2ERKSD_RKSI_)
        /*eae0*/ 	.word	0x00000000


	//----- nvinfo : EIATTR_FRAME_SIZE
	.align		4
.L_10032:
        /*eae4*/ 	.byte	0x04, 0x11
        /*eae6*/ 	.short	(.L_10034 - .L_10033)
	.align		4
.L_10033:
        /*eae8*/ 	.word	index@($_ZN7cutlass13device_kernelIN5flash19enable_sm80_to_sm89INS1_16FlashAttnBwdSm80INS1_25CollectiveMainloopBwdSm80ILi2ELi2EN4cute5tupleIJNS5_1CILi128EEES8_NS7_ILi64EEEEEENS_10bfloat16_tEfNS_4arch4Sm80ELb0ELb1ELb1ELb0ELb1ELb0ELb0ELb0ELi2ELi4ELi4ELi4ELb0EEENS1_24CollectiveEpilogueBwdGQAISA_fSD_Li256ELb0ELb1EEENS1_19SingleTileSchedulerILb0ELb0ELb0ELi128EEEEEEEEEvNT_6ParamsE$_ZN4cute3eso3ESOILb1ELb0EJNS_6LayoutINS_5tupleIJNS3_IJNS_1CILi8EEENS4_ILi1EEEEEENS4_ILi2EEEEEENS3_IJNS3_IJS6_NS4_ILi0EEEEEENS4_ILi8192EEEEEEEEiEEC2ERKSE_RKi)
        /*eaec*/ 	.word	0x00000000


	//----- nvinfo : EIATTR_FRAME_SIZE
	.align		4
.L_10034:
        /*eaf0*/ 	.byte	0x04, 0x11
        /*eaf2*/ 	.short	(.L_10036 - .L_10035)
	.align		4
.L_10035:
        /*eaf4*/ 	.word	index@($_ZN7cutlass13device_kernelIN5flash19enable_sm80_to_sm89INS1_16FlashAttnBwdSm80INS1_25CollectiveMainloopBwdSm80ILi2ELi2EN4cute5tupleIJNS5_1CILi128EEES8_NS7_ILi64EEEEEENS_10bfloat16_tEfNS_4arch4Sm80ELb0ELb1ELb1ELb0ELb1ELb0ELb0ELb0ELi2ELi4ELi4ELi4ELb0EEENS1_24CollectiveEpilogueBwdGQAISA_fSD_Li256ELb0ELb1EEENS1_19SingleTileSchedulerILb0ELb0ELb0ELi128EEEEEEEEEvNT_6ParamsE$_ZN4cute3eso3ESOILb1ELb0EJNS_6LayoutINS_5tupleIJNS3_IJNS_1CILi8EEENS4_ILi1EEEEEENS4_ILi2EEEEEENS3_IJNS3_IJS6_NS4_ILi0EEEEEENS4_ILi8192EEEEEEEENS_10ViewEngineINS_8smem_ptrIPN7cutlass10bfloat16_tEEEEEEEC2ERKSE_RKSL_)
        /*eaf8*/ 	.word	0x00000000


	//----- nvinfo : EIATTR_FRAME_SIZE
	.align		4
.L_10036:
        /*eafc*/ 	.byte	0x04, 0x11
        /*eafe*/ 	.short	(.L_10038 - .L_10037)
	.align		4
.L_10037:
        /*eb00*/ 	.word	index@($_ZN7cutlass13device_kernelIN5flash19enable_sm80_to_sm89INS1_16FlashAttnBwdSm80INS1_25CollectiveMainloopBwdSm80ILi2ELi2EN4cute5tupleIJNS5_1CILi128EEES8_NS7_ILi64EEEEEENS_10bfloat16_tEfNS_4arch4Sm80ELb0ELb1ELb1ELb0ELb1ELb0ELb0ELb0ELi2ELi4ELi4ELi4ELb0EEENS1_24CollectiveEpilogueBwdGQAISA_fSD_Li256ELb0ELb1EEENS1_19SingleTileSchedulerILb0ELb0ELb0ELi128EEEEEEEEEvNT_6ParamsE$_ZN4cute3eso3ESOILb1ELb0EJNS_6LayoutINS_5tupleIJNS3_IJNS_1CILi8EEENS4_ILi1EEEEEENS4_ILi2EEEEEENS3_IJNS3_IJS6_NS4_ILi0EEEEEENS4_ILi64EEEEEEEEiEEC2ERKSE_RKi)
        /*eb04*/ 	.word	0x00000000


	//----- nvinfo : EIATTR_FRAME_SIZE
	.align		4
.L_10038:
        /*eb08*/ 	.byte	0x04, 0x11
        /*eb0a*/ 	.short	(.L_10040 - .L_10039)
	.align		4
.L_10039:
        /*eb0c*/ 	.word	index@($_ZN7cutlass13device_kernelIN5flash19enable_sm80_to_sm89INS1_16FlashAttnBwdSm80INS1_25CollectiveMainloopBwdSm80ILi2ELi2EN4cute5tupleIJNS5_1CILi128EEES8_NS7_ILi64EEEEEENS_10bfloat16_tEfNS_4arch4Sm80ELb0ELb1ELb1ELb0ELb1ELb0ELb0ELb0ELi2ELi4ELi4ELi4ELb0EEENS1_24CollectiveEpilogueBwdGQAISA_fSD_Li256ELb0ELb1EEENS1_19SingleTileSchedulerILb0ELb0ELb0ELi128EEEEEEEEEvNT_6ParamsE$_ZN4cute3eso3ESOILb1ELb0EJNS_6LayoutINS_5tupleIJNS3_IJNS_1CILi8EEENS4_ILi1EEEEEENS4_ILi2EEEEEENS3_IJNS3_IJS6_NS4_ILi0EEEEEENS4_ILi64EEEEEEEENS_10ViewEngineIPN7cutlass10bfloat16_tEEEEEC2ERKSE_RKSJ_)
        /*eb10*/ 	.word	0x00000000


	//----- nvinfo : EIATTR_FRAME_SIZE
	.align		4
.L_10040:
        /*eb14*/ 	.byte	0x04, 0x11
        /*eb16*/ 	.short	(.L_10042 - .L_10041)
	.align		4
.L_10041:
        /*eb18*/ 	.word	index@($_ZN7cutlass13device_kernelIN5flash19enable_sm80_to_sm89INS1_16FlashAttnBwdSm80INS1_25CollectiveMainloopBwdSm80ILi2ELi2EN4cute5tupleIJNS5_1CILi128EEES8_NS7_ILi64EEEEEENS_10bfloat16_tEfNS_4arch4Sm80ELb0ELb1ELb1ELb0ELb1ELb0ELb0ELb0ELi2ELi4ELi4ELi4ELb0EEENS1_24CollectiveEpilogueBwdGQAISA_fSD_Li256ELb0ELb1EEENS1_19SingleTileSchedulerILb0ELb0ELb0ELi128EEEEEEEEEvNT_6ParamsE$_ZN4cute3eso3ESOILb1ELb0EJNS_6LayoutINS_5tupleIJNS3_IJNS_1CILi8EEENS4_ILi1EEEEEENS4_ILi2EEEEEENS3_IJNS3_IJS6_NS4_ILi0EEEEEENS4_ILi4096EEEEEEEEiEEC2ERKSE_RKi)
        /*eb1c*/ 	.word	0x00000000


	//----- nvinfo : EIATTR_FRAME_SIZE
	.align		4
.L_10042:
        /*eb20*/ 	.byte	0x04, 0x11
        /*eb22*/ 	.short	(.L_10044 - .L_10043)
	.align		4
.L_10043:
        /*eb24*/ 	.word	index@($_ZN7cutlass13device_kernelIN5flash19enable_sm80_to_sm89INS1_16FlashAttnBwdSm80INS1_25CollectiveMainloopBwdSm80ILi2ELi2EN4cute5tupleIJNS5_1CILi128EEES8_NS7_ILi64EEEEEENS_10bfloat16_tEfNS_4arch4Sm80ELb0ELb1ELb1ELb0ELb1ELb0ELb0ELb0ELi2ELi4ELi4ELi4ELb0EEENS1_24CollectiveEpilogueBwdGQAISA_fSD_Li256ELb0ELb1EEENS1_19SingleTileSchedulerILb0ELb0ELb0ELi128EEEEEEEEEvNT_6ParamsE$_ZN4cute3eso3ESOILb1ELb0EJNS_6LayoutINS_5tupleIJNS3_IJNS_1CILi8EEENS4_ILi1EEEEEENS4_ILi2EEEEEENS3_IJNS3_IJS6_NS4_ILi0EEEEEENS4_ILi4096EEEEEEEENS_10ViewEngineINS_8smem_ptrIPN7cutlass10bfloat16_tEEEEEEEC2ERKSE_RKSL_)
        /*eb28*/ 	.word	0x00000000


	//----- nvinfo : EIATTR_FRAME_SIZE
	.align		4
.L_10044:
        /*eb2c*/ 	.byte	0x04, 0x11
        /*eb2e*/ 	.short	(.L_10046 - .L_10045)
	.align		4
.L_10045:
        /*eb30*/ 	.word	index@($_ZN7cutlass13device_kernelIN5flash19enable_sm80_to_sm89INS1_16FlashAttnBwdSm80INS1_25CollectiveMainloopBwdSm80ILi2ELi2EN4cute5tupleIJNS5_1CILi128EEES8_NS7_ILi64EEEEEENS_10bfloat16_tEfNS_4arch4Sm80ELb0ELb1ELb1ELb0ELb1ELb0ELb0ELb0ELi2ELi4ELi4ELi4ELb0EEENS1_24CollectiveEpilogueBwdGQAISA_fSD_Li256ELb0ELb1EEENS1_19SingleTileSchedulerILb0ELb0ELb0ELi128EEEEEEEEEvNT_6ParamsE$_ZN4cute3eso3ESOILb1ELb0EJNS_6LayoutINS_5tupleIJNS3_IJNS_1CILi8EEENS4_ILi1EEEEEENS3_IJNS4_ILi4EEEEEEEEENS3_IJNS3_IJS6_NS4_ILi0EEEEEENS3_IJS5_EEEEEEEENS_10ViewEngineIPN7cutlass10bfloat16_tEEEEEC2ERKSF_RKSK_)
        /*eb34*/ 	.word	0x00000000


	//----- nvinfo : EIATTR_FRAME_SIZE
	.align		4
.L_10046:
        /*eb38*/ 	.byte	0x04, 0x11
        /*eb3a*/ 	.short	(.L_10048 - .L_10047)
	.align		4
.L_10047:
        /*eb3c*/ 	.word	index@($_ZN7cutlass13device_kernelIN5flash19enable_sm80_to_sm89INS1_16FlashAttnBwdSm80INS1_25CollectiveMainloopBwdSm80ILi2ELi2EN4cute5tupleIJNS5_1CILi128EEES8_NS7_ILi64EEEEEENS_10bfloat16_tEfNS_4arch4Sm80ELb0ELb1ELb1ELb0ELb1ELb0ELb0ELb0ELi2ELi4ELi4ELi4ELb0EEENS1_24CollectiveEpilogueBwdGQAISA_fSD_Li256ELb0ELb1EEENS1_19SingleTileSchedulerILb0ELb0ELb0ELi128EEEEEEEEEvNT_6ParamsE$_ZN4cute3eso3ESOILb1ELb0EJNS_6LayoutINS_5tupleIJNS3_IJNS_1CILi8EEENS4_ILi1EEEEEENS3_IJNS4_ILi4EEEEEEEEENS3_IJNS3_IJS6_NS4_ILi0EEEEEENS3_IJNS4_ILi2048EEEEEEEEEEENS_10ViewEngineINS_8smem_ptrIPN7cutlass10bfloat16_tEEEEEEEC2ERKSG_RKSN_)
        /*eb40*/ 	.word	0x00000000


	//----- nvinfo : EIATTR_FRAME_SIZE
	.align		4
.L_10048:
        /*eb44*/ 	.byte	0x04, 0x11
        /*eb46*/ 	.short	(.L_10050 - .L_10049)
	.align		4
.L_10049:
        /*eb48*/ 	.word	index@($_ZN7cutlass13device_kernelIN5flash19enable_sm80_to_sm89INS1_16FlashAttnBwdSm80INS1_25CollectiveMainloopBwdSm80ILi2ELi2EN4cute5tupleIJNS5_1CILi128EEES8_NS7_ILi64EEEEEENS_10bfloat16_tEfNS_4arch4Sm80ELb0ELb1ELb1ELb0ELb1ELb0ELb0ELb0ELi2ELi4ELi4ELi4ELb0EEENS1_24CollectiveEpilogueBwdGQAISA_fSD_Li256ELb0ELb1EEENS1_19SingleTileSchedulerILb0ELb0ELb0ELi128EEEEEEEEEvNT_6ParamsE$_ZN4cute3eso3ESOILb1ELb0EJNS_6LayoutINS_5tupleIJNS3_IJNS_1CILi8EEENS4_ILi1EEEEEENS3_IJNS4_ILi2EEEEEEEEENS3_IJNS3_IJS6_NS4_ILi0EEEEEENS3_IJS5_EEEEEEEENS_10ViewEngineIPN7cutlass10bfloat16_tEEEEEC2ERKSF_RKSK_)
        /*eb4c*/ 	.word	0x00000000


	//----- nvinfo : EIATTR_FRAME_SIZE
	.align		4
.L_10050:
        /*eb50*/ 	.byte	0x04, 0x11
        /*eb52*/ 	.short	(.L_10052 - .L_10051)
	.align		4
.L_10051:
        /*eb54*/ 	.word	index@($_ZN7cutlass13device_kernelIN5flash19enable_sm80_to_sm89INS1_16FlashAttnBwdSm80INS1_25CollectiveMainloopBwdSm80ILi2ELi2EN4cute5tupleIJNS5_1CILi128EEES8_NS7_ILi64EEEEEENS_10bfloat16_tEfNS_4arch4Sm80ELb0ELb1ELb1ELb0ELb1ELb0ELb0ELb0ELi2ELi4ELi4ELi4ELb0EEENS1_24CollectiveEpilogueBwdGQAISA_fSD_Li256ELb0ELb1EEENS1_19SingleTileSchedulerILb0ELb0ELb0ELi128EEEEEEEEEvNT_6ParamsE$_ZN4cute3eso3ESOILb1ELb0EJNS_6LayoutINS_5tupleIJNS3_IJNS_1CILi8EEENS4_ILi1EEEEEENS3_IJNS4_ILi2EEEEEEEEENS3_IJNS3_IJS6_NS4_ILi0EEEEEENS3_IJNS4_ILi8192EEEEEEEEEEENS_10ViewEngineINS_8smem_ptrIPN7cutlass10bfloat16_tEEEEEEEC2ERKSG_RKSN_)
        /*eb58*/ 	.word	0x00000000


	//----- nvinfo : EIATTR_FRAME_SIZE
	.align		4
.L_10052:
        /*eb5c*/ 	.byte	0x04, 0x11
        /*eb5e*/ 	.short	(.L_10054 - .L_10053)
	.align		4
.L_10053:
        /*eb60*/ 	.word	index@($_ZN7cutlass13device_kernelIN5flash19enable_sm80_to_sm89INS1_16FlashAttnBwdSm80INS1_25CollectiveMainloopBwdSm80ILi2ELi2EN4cute5tupleIJNS5_1CILi128EEES8_NS7_ILi64EEEEEENS_10bfloat16_tEfNS_4arch4Sm80ELb0ELb1ELb1ELb0ELb1ELb0ELb0ELb0ELi2ELi4ELi4ELi4ELb0EEENS1_24CollectiveEpilogueBwdGQAISA_fSD_Li256ELb0ELb1EEENS1_19SingleTileSchedulerILb0ELb0ELb0ELi128EEEEEEEEEvNT_6ParamsE$_ZN4cute3eso3ESOILb1ELb0EJNS_6LayoutINS_5tupleIJNS3_IJNS_1CILi8EEENS4_ILi1EEEEEENS3_IJNS4_ILi2EEEEEEEEENS3_IJNS3_IJS6_NS4_ILi0EEEEEENS3_IJNS4_ILi64EEEEEEEEEEENS_10ViewEngineIPN7cutlass10bfloat16_tEEEEEC2ERKSG_RKSL_)
        /*eb64*/ 	.word	0x00000000


	//----- nvinfo : EIATTR_FRAME_SIZE
	.align		4
.L_10054:
        /*eb68*/ 	.byte	0x04, 0x11
        /*eb6a*/ 	.short	(.L_10056 - .L_10055)
	.align		4
.L_10055:
        /*eb6c*/ 	.word	index@($_ZN7cutlass13device_kernelIN5flash19enable_sm80_to_sm89INS1_16FlashAttnBwdSm80INS1_25CollectiveMainloopBwdSm80ILi2ELi2EN4cute5tupleIJNS5_1CILi128EEES8_NS7_ILi64EEEEEENS_10bfloat16_tEfNS_4arch4Sm80ELb0ELb1ELb1ELb0ELb1ELb0ELb0ELb0ELi2ELi4ELi4ELi4ELb0EEENS1_24CollectiveEpilogueBwdGQAISA_fSD_Li256ELb0ELb1EEENS1_19SingleTileSchedulerILb0ELb0ELb0ELi128EEEEEEEEEvNT_6ParamsE$_ZN4cute3eso3ESOILb1ELb0EJNS_6LayoutINS_5tupleIJNS3_IJNS_1CILi8EEENS4_ILi1EEEEEENS3_IJNS4_ILi2EEEEEEEEENS3_IJNS3_IJS6_NS4_ILi0EEEEEENS3_IJNS4_ILi4096EEEEEEEEEEENS_10ViewEngineINS_8smem_ptrIPN7cutlass10bfloat16_tEEEEEEEC2ERKSG_RKSN_)
        /*eb70*/ 	.word	0x00000000


	//----- nvinfo : EIATTR_FRAME_SIZE
	.align		4
.L_10056:
        /*eb74*/ 	.byte	0x04, 0x11
        /*eb76*/ 	.short	(.L_10058 - .L_10057)
	.align		4
.L_10057:
        /*eb78*/ 	.word	index@($_ZN7cutlass13device_kernelIN5flash19enable_sm80_to_sm89INS1_16FlashAttnBwdSm80INS1_25CollectiveMainloopBwdSm80ILi2ELi2EN4cute5tupleIJNS5_1CILi128EEES8_NS7_ILi64EEEEEENS_10bfloat16_tEfNS_4arch4Sm80ELb0ELb1ELb1ELb0ELb1ELb0ELb0ELb0ELi2ELi4ELi4ELi4ELb0EEENS1_24CollectiveEpilogueBwdGQAISA_fSD_Li256ELb0ELb1EEENS1_19SingleTileSchedulerILb0ELb0ELb0ELi128EEEEEEEEEvNT_6ParamsE$_ZN4cute3eso3ESOILb1ELb0EJNS_6LayoutINS_5tupleIJNS3_IJNS_1CILi8EEENS4_ILi1EEEEEEEEENS3_IJNS3_IJS6_NS4_ILi0EEEEEEEEEEElEEC2ERKSC_RKl)
        /*eb7c*/ 	.word	0x00000000


	//----- nvinfo : EIATTR_FRAME_SIZE
	.align		4
.L_10058:
        /*eb80*/ 	.byte	0x04, 0x11
        /*eb82*/ 	.short	(.L_10060 - .L_10059)
	.align		4
.L_10059:
        /*eb84*/ 	.word	index@($_ZN7cutlass13device_kernelIN5flash19enable_sm80_to_sm89INS1_16FlashAttnBwdSm80INS1_25CollectiveMainloopBwdSm80ILi2ELi2EN4cute5tupleIJNS5_1CILi128EEES8_NS7_ILi64EEEEEENS_10bfloat16_tEfNS_4arch4Sm80ELb0ELb1ELb1ELb0ELb1ELb0ELb0ELb0ELi2ELi4ELi4ELi4ELb0EEENS1_24CollectiveEpilogueBwdGQAISA_fSD_Li256ELb0ELb1EEENS1_19SingleTileSchedulerILb0ELb0ELb0ELi128EEEEEEEEEvNT_6ParamsE$_ZN4cute3eso3ESOILb1ELb0EJNS_6LayoutINS_5tupleIJNS3_IJNS_1CILi8EEENS4_ILi1EEEEEEEEENS3_IJNS3_IJS6_NS4_ILi0EEEEEEEEEEEiEEC2ERKSC_RKi)
        /*eb88*/ 	.word	0x00000000


	//----- nvinfo : EIATTR_FRAME_SIZE
	.align		4
.L_10060:
        /*eb8c*/ 	.byte	0x04, 0x11
        /*eb8e*/ 	.short	(.L_10062 - .L_10061)
	.align		4
.L_10061:
        /*eb90*/ 	.word	index@($_ZN7cutlass13device_kernelIN5flash19enable_sm80_to_sm89INS1_16FlashAttnBwdSm80INS1_25CollectiveMainloopBwdSm80ILi2ELi2EN4cute5tupleIJNS5_1CILi128EEES8_NS7_ILi64EEEEEENS_10bfloat16_tEfNS_4arch4Sm80ELb0ELb1ELb1ELb0ELb1ELb0ELb0ELb0ELi2ELi4ELi4ELi4ELb0EEENS1_24CollectiveEpilogueBwdGQAISA_fSD_Li256ELb0ELb1EEENS1_19SingleTileSchedulerILb0ELb0ELb0ELi128EEEEEEEEEvNT_6ParamsE$_ZN4cute3eso3ESOILb1ELb0EJNS_6LayoutINS_5tupleIJNS3_IJNS_1CILi8EEENS4_ILi1EEEEEEEEENS3_IJNS3_IJS6_NS4_ILi0EEEEEEEEEEENS_10ViewEngineIPN7cutlass10bfloat16_tEEEEEC2ERKSC_RKSH_)
        /*eb94*/ 	.word	0x00000000


	//----- nvinfo : EIATTR_FRAME_SIZE
	.align		4
.L_10062:
        /*eb98*/ 	.byte	0x04, 0x11
        /*eb9a*/ 	.short	(.L_10064 - .L_10063)
	.align		4
.L_10063:
        /*eb9c*/ 	.word	index@($_ZN7cutlass13device_kernelIN5flash19enable_sm80_to_sm89INS1_16FlashAttnBwdSm80INS1_25CollectiveMainloopBwdSm80ILi2ELi2EN4cute5tupleIJNS5_1CILi128EEES8_NS7_ILi64EEEEEENS_10bfloat16_tEfNS_4arch4Sm80ELb0ELb1ELb1ELb0ELb1ELb0ELb0ELb0ELi2ELi4ELi4ELi4ELb0EEENS1_24CollectiveEpilogueBwdGQAISA_fSD_Li256ELb0ELb1EEENS1_19SingleTileSchedulerILb0ELb0ELb0ELi128EEEEEEEEEvNT_6ParamsE$_ZN4cute3eso3ESOILb1ELb0EJNS_6LayoutINS_5tupleIJNS3_IJNS_1CILi8EEENS4_ILi1EEEEEEEEENS3_IJNS3_IJS6_NS4_ILi0EEEEEEEEEEENS_10ViewEngineINS_8smem_ptrIPN7cutlass10bfloat16_tEEEEEEEC2ERKSC_RKSJ_)
        /*eba0*/ 	.word	0x00000000


	//----- nvinfo : EIATTR_FRAME_SIZE
	.align		4
.L_10064:
        /*eba4*/ 	.byte	0x04, 0x11
        /*eba6*/ 	.short	(.L_10066 - .L_10065)
	.align		4
.L_10065:
        /*eba8*/ 	.word	index@($_ZN7cutlass13device_kernelIN5flash19enable_sm80_to_sm89INS1_16FlashAttnBwdSm80INS1_25CollectiveMainloopBwdSm80ILi2ELi2EN4cute5tupleIJNS5_1CILi128EEES8_NS7_ILi64EEEEEENS_10bfloat16_tEfNS_4arch4Sm80ELb0ELb1ELb1ELb0ELb1ELb0ELb0ELb0ELi2ELi4ELi4ELi4ELb0EEENS1_24CollectiveEpilogueBwdGQAISA_fSD_Li256ELb0ELb1EEENS1_19SingleTileSchedulerILb0ELb0ELb0ELi128EEEEEEEEEvNT_6ParamsE$_ZN4cute3eso3ESOILb1ELb0EJNS_6LayoutINS_5tupleIJNS3_IJNS_1CILi8EEENS4_ILi1EEEEEEEEENS3_IJNS3_IJS6_NS4_ILi0EEEEEEEEEEENS_10ViewEngineINS_8gmem_ptrIPKN7cutlass10bfloat16_tEEEEEEEC2ERKSC_RKSK_)
        /*ebac*/ 	.word	0x00000000


	//----- nvinfo : EIATTR_FRAME_SIZE
	.align		4
.L_10066:
        /*ebb0*/ 	.byte	0x04, 0x11
        /*ebb2*/ 	.short	(.L_10068 - .L_10067)
	.align		4
.L_10067:
        /*ebb4*/ 	.word	index@($_ZN7cutlass13device_kernelIN5flash19enable_sm80_to_sm89INS1_16FlashAttnBwdSm80INS1_25CollectiveMainloopBwdSm80ILi2ELi2EN4cute5tupleIJNS5_1CILi128EEES8_NS7_ILi64EEEEEENS_10bfloat16_tEfNS_4arch4Sm80ELb0ELb1ELb1ELb0ELb1ELb0ELb0ELb0ELi2ELi4ELi4ELi4ELb0EEENS1_24CollectiveEpilogueBwdGQAISA_fSD_Li256ELb0ELb1EEENS1_19SingleTileSchedulerILb0ELb0ELb0ELi128EEEEEEEEEvNT_6ParamsE$_ZN4cute3eso3ESOILb1ELb0EJNS_6LayoutINS_5tupleIJNS3_IJNS_1CILi4EEENS4_ILi1EEEEEES6_EEENS3_IJNS3_IJS6_NS4_ILi0EEEEEES9_EEEEEiEEC2ERKSC_RKi)
        /*ebb8*/ 	.word	0x00000000


	//----- nvinfo : EIATTR_FRAME_SIZE
	.align		4
.L_10068:
        /*ebbc*/ 	.byte	0x04, 0x11
        /*ebbe*/ 	.short	(.L_10070 - .L_10069)
	.align		4
.L_10069:
        /*ebc0*/ 	.word	index@($_ZN7cutlass13device_kernelIN5flash19enable_sm80_to_sm89INS1_16FlashAttnBwdSm80INS1_25CollectiveMainloopBwdSm80ILi2ELi2EN4cute5tupleIJNS5_1CILi128EEES8_NS7_ILi64EEEEEENS_10bfloat16_tEfNS_4arch4Sm80ELb0ELb1ELb1ELb0ELb1ELb0ELb0ELb0ELi2ELi4ELi4ELi4ELb0EEENS1_24CollectiveEpilogueBwdGQAISA_fSD_Li256ELb0ELb1EEENS1_19SingleTileSchedulerILb0ELb0ELb0ELi128EEEEEEEEEvNT_6ParamsE$_ZN4cute3eso3ESOILb1ELb0EJNS_6LayoutINS_5tupleIJNS3_IJNS_1CILi4EEENS4_ILi1EEEEEES6_EEENS3_IJNS3_IJS6_NS4_ILi0EEEEEES9_EEEEENS_10ViewEngineINS_8smem_ptrIPfEEEEEEC2ERKSC_RKSH_)
        /*ebc4*/ 	.word	0x00000000


	//----- nvinfo : EIATTR_FRAME_SIZE
	.align		4
.L_10070:
        /*ebc8*/ 	.byte	0x04, 0x11
        /*ebca*/ 	.short	(.L_10072 - .L_10071)
	.align		4
.L_10071:
        /*ebcc*/ 	.word	index@($_ZN7cutlass13device_kernelIN5flash19enable_sm80_to_sm89INS1_16FlashAttnBwdSm80INS1_25CollectiveMainloopBwdSm80ILi2ELi2EN4cute5tupleIJNS5_1CILi128EEES8_NS7_ILi64EEEEEENS_10bfloat16_tEfNS_4arch4Sm80ELb0ELb1ELb1ELb0ELb1ELb0ELb0ELb0ELi2ELi4ELi4ELi4ELb0EEENS1_24CollectiveEpilogueBwdGQAISA_fSD_Li256ELb0ELb1EEENS1_19SingleTileSchedulerILb0ELb0ELb0ELi128EEEEEEEEEvNT_6ParamsE$_ZN4cute3eso3ESOILb1ELb0EJNS_6LayoutINS_5tupleIJNS3_IJNS_1CILi4EEENS4_ILi1EEEEEES6_EEENS3_IJNS3_IJS6_NS4_ILi0EEEEEES9_EEEEENS_10ViewEngineINS_8gmem_ptrIPKfEEEEEEC2ERKSC_RKSI_)
        /*ebd0*/ 	.word	0x00000000


	//----- nvinfo : EIATTR_FRAME_SIZE
	.align		4
.L_10072:
        /*ebd4*/ 	.byte	0x04, 0x11
        /*ebd6*/ 	.short	(.L_10074 - .L_10073)
	.align		4
.L_10073:
        /*ebd8*/ 	.word	index@($_ZN7cutlass13device_kernelIN5flash19enable_sm80_to_sm89INS1_16FlashAttnBwdSm80INS1_25CollectiveMainloopBwdSm80ILi2ELi2EN4cute5tupleIJNS5_1CILi128EEES8_NS7_ILi64EEEEEENS_10bfloat16_tEfNS_4arch4Sm80ELb0ELb1ELb1ELb0ELb1ELb0ELb0ELb0ELi2ELi4ELi4ELi4ELb0EEENS1_24CollectiveEpilogueBwdGQAISA_fSD_Li256ELb0ELb1EEENS1_19SingleTileSchedulerILb0ELb0ELb0ELi128EEEEEEEEEvNT_6ParamsE$_ZN4cute3eso3ESOILb1ELb0EJNS_6LayoutINS_5tupleIJNS3_IJNS_1CILi4EEENS4_ILi1EEEEEEEEENS3_IJNS3_IJS6_NS4_ILi0EEEEEEEEEEENS_10ViewEngineIPjEEEEC2ERKSC_RKSF_)
        /*ebdc*/ 	.word	0x00000000


	//----- nvinfo : EIATTR_FRAME_SIZE
	.align		4
.L_10074:
        /*ebe0*/ 	.byte	0x04, 0x11
        /*ebe2*/ 	.short	(.L_10076 - .L_10075)
	.align		4
.L_10075:
        /*ebe4*/ 	.word	index@($_ZN7cutlass13device_kernelIN5flash19enable_sm80_to_sm89INS1_16FlashAttnBwdSm80INS1_25CollectiveMainloopBwdSm80ILi2ELi2EN4cute5tupleIJNS5_1CILi128EEES8_NS7_ILi64EEEEEENS_10bfloat16_tEfNS_4arch4Sm80ELb0ELb1ELb1ELb0ELb1ELb0ELb0ELb0ELi2ELi4ELi4ELi4ELb0EEENS1_24CollectiveEpilogueBwdGQAISA_fSD_Li256ELb0ELb1EEENS1_19SingleTileSchedulerILb0ELb0ELb0ELi128EEEEEEEEEvNT_6ParamsE$_ZN4cute3eso3ESOILb1ELb0EJNS_6LayoutINS_5tupleIJNS3_IJNS_1CILi4EEENS4_ILi1EEEEEEEEENS3_IJNS3_IJS6_NS4_ILi0EEEEEEEEEEENS_10ViewEngineINS_8smem_ptrIPfEEEEEEC2ERKSC_RKSH_)
        /*ebe8*/ 	.word	0x00000000


	//----- nvinfo : EIATTR_FRAME_SIZE
	.align		4
.L_10076:
        /*ebec*/ 	.byte	0x04, 0x11
        /*ebee*/ 	.short	(.L_10078 - .L_10077)
	.align		4
.L_10077:
        /*ebf0*/ 	.word	index@($_ZN7cutlass13device_kernelIN5flash19enable_sm80_to_sm89INS1_16FlashAttnBwdSm80INS1_25CollectiveMainloopBwdSm80ILi2ELi2EN4cute5tupleIJNS5_1CILi128EEES8_NS7_ILi64EEEEEENS_10bfloat16_tEfNS_4arch4Sm80ELb0ELb1ELb1ELb0ELb1ELb0ELb0ELb0ELi2ELi4ELi4ELi4ELb0EEENS1_24CollectiveEpilogueBwdGQAISA_fSD_Li256ELb0ELb1EEENS1_19SingleTileSchedulerILb0ELb0ELb0ELi128EEEEEEEEEvNT_6ParamsE$_ZN4cute3eso3ESOILb1ELb0EJNS_6LayoutINS_5tupleIJNS3_IJNS_1CILi4EEENS4_ILi1EEEEEEEEENS3_IJNS3_IJS6_NS4_ILi0EEEEEEEEEEENS_10ViewEngineINS_8gmem_ptrIPKfEEEEEEC2ERKSC_RKSI_)
        /*ebf4*/ 	.word	0x00000000


	//----- nvinfo : EIATTR_FRAME_SIZE
	.align		4
.L_10078:
        /*ebf8*/ 	.byte	0x04, 0x11
        /*ebfa*/ 	.short	(.L_10080 - .L_10079)
	.align		4
.L_10079:
        /*ebfc*/ 	.word	index@($_ZN7cutlass13device_kernelIN5flash19enable_sm80_to_sm89INS1_16FlashAttnBwdSm80INS1_25CollectiveMainloopBwdSm80ILi2ELi2EN4cute5tupleIJNS5_1CILi128EEES8_NS7_ILi64EEEEEENS_10bfloat16_tEfNS_4arch4Sm80ELb0ELb1ELb1ELb0ELb1ELb0ELb0ELb0ELi2ELi4ELi4ELi4ELb0EEENS1_24CollectiveEpilogueBwdGQAISA_fSD_Li256ELb0ELb1EEENS1_19SingleTileSchedulerILb0ELb0ELb0ELi128EEEEEEEEEvNT_6ParamsE$_ZN4cute3eso3ESOILb1ELb0EJNS_6LayoutINS_5tupleIJNS3_IJNS_1CILi2EEES5_S5_EEES5_EEENS3_IJNS3_IJNS4_ILi1EEES5_NS4_ILi4EEEEEENS4_ILi8EEEEEEEEiEEC2ERKSD_RKi)
        /*ec00*/ 	.word	0x00000000


	//----- nvinfo : EIATTR_FRAME_SIZE
	.align		4
.L_10080:
        /*ec04*/ 	.byte	0x04, 0x11
        /*ec06*/ 	.short	(.L_10082 - .L_10081)
	.align		4
.L_10081:
        /*ec08*/ 	.word	index@($_ZN7cutlass13device_kernelIN5flash19enable_sm80_to_sm89INS1_16FlashAttnBwdSm80INS1_25CollectiveMainloopBwdSm80ILi2ELi2EN4cute5tupleIJNS5_1CILi128EEES8_NS7_ILi64EEEEEENS_10bfloat16_tEfNS_4arch4Sm80ELb0ELb1ELb1ELb0ELb1ELb0ELb0ELb0ELi2ELi4ELi4ELi4ELb0EEENS1_24CollectiveEpilogueBwdGQAISA_fSD_Li256ELb0ELb1EEENS1_19SingleTileSchedulerILb0ELb0ELb0ELi128EEEEEEEEEvNT_6ParamsE$_ZN4cute3eso3ESOILb1ELb0EJNS_6LayoutINS_5tupleIJNS3_IJNS_1CILi2EEES5_S5_EEES5_EEENS3_IJNS3_IJNS4_ILi1EEES5_NS4_ILi4EEEEEENS4_ILi8EEEEEEEENS_10ViewEngineIPN7cutlass10bfloat16_tEEEEEC2ERKSD_RKSI_)
        /*ec0c*/ 	.word	0x00000000


	//----- nvinfo : EIATTR_FRAME_SIZE
	.align		4
.L_10082:
        /*ec10*/ 	.byte	0x04, 0x11
        /*ec12*/ 	.short	(.L_10084 - .L_10083)
	.align		4
.L_10083:
        /*ec14*/ 	.word	index@($_ZN7cutlass13device_kernelIN5flash19enable_sm80_to_sm89INS1_16FlashAttnBwdSm80INS1_25CollectiveMainloopBwdSm80ILi2ELi2EN4cute5tupleIJNS5_1CILi128EEES8_NS7_ILi64EEEEEENS_10bfloat16_tEfNS_4arch4Sm80ELb0ELb1ELb1ELb0ELb1ELb0ELb0ELb0ELi2ELi4ELi4ELi4ELb0EEENS1_24CollectiveEpilogueBwdGQAISA_fSD_Li256ELb0ELb1EEENS1_19SingleTileSchedulerILb0ELb0ELb0ELi128EEEEEEEEEvNT_6ParamsE$_ZN4cute3eso3ESOILb1ELb0EJNS_6LayoutINS_5tupleIJNS3_IJNS_1CILi2EEES5_S5_EEES5_EEENS3_IJNS3_IJNS4_ILi1EEES5_NS4_ILi4EEEEEENS4_ILi64EEEEEEEEiEEC2ERKSD_RKi)
        /*ec18*/ 	.word	0x00000000


	//----- nvinfo : EIATTR_FRAME_SIZE
	.align		4
.L_10084:
        /*ec1c*/ 	.byte	0x04, 0x11
        /*ec1e*/ 	.short	(.L_10086 - .L_10085)
	.align		4
.L_10085:
        /*ec20*/ 	.word	index@($_ZN7cutlass13device_kernelIN5flash19enable_sm80_to_sm89INS1_16FlashAttnBwdSm80INS1_25CollectiveMainloopBwdSm80ILi2ELi2EN4cute5tupleIJNS5_1CILi128EEES8_NS7_ILi64EEEEEENS_10bfloat16_tEfNS_4arch4Sm80ELb0ELb1ELb1ELb0ELb1ELb0ELb0ELb0ELi2ELi4ELi4ELi4ELb0EEENS1_24CollectiveEpilogueBwdGQAISA_fSD_Li256ELb0ELb1EEENS1_19SingleTileSchedulerILb0ELb0ELb0ELi128EEEEEEEEEvNT_6ParamsE$_ZN4cute3eso3ESOILb1ELb0EJNS_6LayoutINS_5tupleIJNS3_IJNS_1CILi2EEES5_S5_EEES5_EEENS3_IJNS3_IJNS4_ILi1EEES5_NS4_ILi4EEEEEENS4_ILi64EEEEEEEENS_10ViewEngineIPN7cutlass10bfloat16_tEEEEEC2ERKSD_RKSI_)
        /*ec24*/ 	.word	0x00000000


	//----- nvinfo : EIATTR_FRAME_SIZE
	.align		4
.L_10086:
        /*ec28*/ 	.byte	0x04, 0x11
        /*ec2a*/ 	.short	(.L_10088 - .L_10087)
	.align		4
.L_10087:
        /*ec2c*/ 	.word	index@($_ZN7cutlass13device_kernelIN5flash19enable_sm80_to_sm89INS1_16FlashAttnBwdSm80INS1_25CollectiveMainloopBwdSm80ILi2ELi2EN4cute5tupleIJNS5_1CILi128EEES8_NS7_ILi64EEEEEENS_10bfloat16_tEfNS_4arch4Sm80ELb0ELb1ELb1ELb0ELb1ELb0ELb0ELb0ELi2ELi4ELi4ELi4ELb0EEENS1_24CollectiveEpilogueBwdGQAISA_fSD_Li256ELb0ELb1EEENS1_19SingleTileSchedulerILb0ELb0ELb0ELi128EEEEEEEEEvNT_6ParamsE$_ZN4cute3eso3ESOILb1ELb0EJNS_6LayoutINS_5tupleIJNS3_IJNS_1CILi2EEES5_S5_EEEEEENS3_IJNS3_IJNS4_ILi1EEES5_NS4_ILi4EEEEEEEEEEEiEEC2ERKSC_RKi)
        /*ec30*/ 	.word	0x00000000


	//----- nvinfo : EIATTR_FRAME_SIZE
	.align		4
.L_10088:
        /*ec34*/ 	.byte	0x04, 0x11
        /*ec36*/ 	.short	(.L_10090 - .L_10089)
	.align		4
.L_10089:
        /*ec38*/ 	.word	index@($_ZN7cutlass13device_kernelIN5flash19enable_sm80_to_sm89INS1_16FlashAttnBwdSm80INS1_25CollectiveMainloopBwdSm80ILi2ELi2EN4cute5tupleIJNS5_1CILi128EEES8_NS7_ILi64EEEEEENS_10bfloat16_tEfNS_4arch4Sm80ELb0ELb1ELb1ELb0ELb1ELb0ELb0ELb0ELi2ELi4ELi4ELi4ELb0EEENS1_24CollectiveEpilogueBwdGQAISA_fSD_Li256ELb0ELb1EEENS1_19SingleTileSchedulerILb0ELb0ELb0ELi128EEEEEEEEEvNT_6ParamsE$_ZN4cute3eso3ESOILb1ELb0EJNS_6LayoutINS_5tupleIJNS3_IJNS_1CILi2EEES5_S5_EEEEEENS3_IJNS3_IJNS4_ILi1EEES5_NS4_ILi4EEEEEEEEEEENS_10ViewEngineIPN7cutlass10bfloat16_tEEEEEC2ERKSC_RKSH_)
        /*ec3c*/ 	.word	0x00000000


	//----- nvinfo : EIATTR_FRAME_SIZE
	.align		4
.L_10090:
        /*ec40*/ 	.byte	0x04, 0x11
        /*ec42*/ 	.short	(.L_10092 - .L_10091)
	.align		4
.L_10091:
        /*ec44*/ 	.word	index@($_ZN7cutlass13device_kernelIN5flash19enable_sm80_to_sm89INS1_16FlashAttnBwdSm80INS1_25CollectiveMainloopBwdSm80ILi2ELi2EN4cute5tupleIJNS5_1CILi128EEES8_NS7_ILi64EEEEEENS_10bfloat16_tEfNS_4arch4Sm80ELb0ELb1ELb1ELb0ELb1ELb0ELb0ELb0ELi2ELi4ELi4ELi4ELb0EEENS1_24CollectiveEpilogueBwdGQAISA_fSD_Li256ELb0ELb1EEENS1_19SingleTileSchedulerILb0ELb0ELb0ELi128EEEEEEEEEvNT_6ParamsE$_ZN4cute3eso3ESOILb1ELb0EJNS_6LayoutINS_5tupleIJNS3_IJNS_1CILi2EEES5_EEES6_EEENS3_IJNS3_IJNS4_ILi1EEES5_EEENS3_IJNS4_ILi32EEENS4_ILi64EEEEEEEEEEEiEEC2ERKSE_RKi)
        /*ec48*/ 	.word	0x00000000


	//----- nvinfo : EIATTR_FRAME_SIZE
	.align		4
.L_10092:
        /*ec4c*/ 	.byte	0x04, 0x11
        /*ec4e*/ 	.short	(.L_10094 - .L_10093)
	.align		4
.L_10093:
        /*ec50*/ 	.word	index@($_ZN7cutlass13device_kernelIN5flash19enable_sm80_to_sm89INS1_16FlashAttnBwdSm80INS1_25CollectiveMainloopBwdSm80ILi2ELi2EN4cute5tupleIJNS5_1CILi128EEES8_NS7_ILi64EEEEEENS_10bfloat16_tEfNS_4arch4Sm80ELb0ELb1ELb1ELb0ELb1ELb0ELb0ELb0ELi2ELi4ELi4ELi4ELb0EEENS1_24CollectiveEpilogueBwdGQAISA_fSD_Li256ELb0ELb1EEENS1_19SingleTileSchedulerILb0ELb0ELb0ELi128EEEEEEEEEvNT_6ParamsE$_ZN4cute3eso3ESOILb1ELb0EJNS_6LayoutINS_5tupleIJNS3_IJNS_1CILi2EEES5_EEES6_EEENS3_IJNS3_IJNS4_ILi1EEES5_EEENS3_IJNS4_ILi32EEENS4_ILi64EEEEEEEEEEENS_10ViewEngineIPN7cutlass10bfloat16_tEEEEEC2ERKSE_RKSJ_)
        /*ec54*/ 	.word	0x00000000


	//----- nvinfo : EIATTR_FRAME_SIZE
	.align		4
.L_10094:
        /*ec58*/ 	.byte	0x04, 0x11
        /*ec5a*/ 	.short	(.L_10096 - .L_10095)
	.align		4
.L_10095:
        /*ec5c*/ 	.word	index@($_ZN7cutlass13device_kernelIN5flash19enable_sm80_to_sm89INS1_16FlashAttnBwdSm80INS1_25CollectiveMainloopBwdSm80ILi2ELi2EN4cute5tupleIJNS5_1CILi128EEES8_NS7_ILi64EEEEEENS_10bfloat16_tEfNS_4arch4Sm80ELb0ELb1ELb1ELb0ELb1ELb0ELb0ELb0ELi2ELi4ELi4ELi4ELb0EEENS1_24CollectiveEpilogueBwdGQAISA_fSD_Li256ELb0ELb1EEENS1_19SingleTileSchedulerILb0ELb0ELb0ELi128EEEEEEEEEvNT_6ParamsE$_ZN4cute3eso3ESOILb1ELb0EJNS_6LayoutINS_5tupleIJNS3_IJNS_1CILi2EEES5_EEES5_NS4_ILi8EEEEEENS3_IJNS3_IJNS_11ScaledBasisINS4_ILi1EEEJLi1EEEENS9_IS7_JLi0EEEEEEENS9_INS4_ILi64EEEJLi0EEEENS9_INS4_ILi16EEEJLi1EEEEEEEEENS_15ArithmeticTupleIJiiEEEEEC2ERKSJ_RKSL_)
        /*ec60*/ 	.word	0x00000000


	//----- nvinfo : EIATTR_FRAME_SIZE
	.align		4
.L_10096:
        /*ec64*/ 	.byte	0x04, 0x11
        /*ec66*/ 	.short	(.L_10098 - .L_10097)
	.align		4
.L_10097:
        /*ec68*/ 	.word	index@($_ZN7cutlass13device_kernelIN5flash19enable_sm80_to_sm89INS1_16FlashAttnBwdSm80INS1_25CollectiveMainloopBwdSm80ILi2ELi2EN4cute5tupleIJNS5_1CILi128EEES8_NS7_ILi64EEEEEENS_10bfloat16_tEfNS_4arch4Sm80ELb0ELb1ELb1ELb0ELb1ELb0ELb0ELb0ELi2ELi4ELi4ELi4ELb0EEENS1_24CollectiveEpilogueBwdGQAISA_fSD_Li256ELb0ELb1EEENS1_19SingleTileSchedulerILb0ELb0ELb0ELi128EEEEEEEEEvNT_6ParamsE$_ZN4cute3eso3ESOILb1ELb0EJNS_6LayoutINS_5tupleIJNS3_IJNS_1CILi2EEES5_EEES5_NS4_ILi8EEEEEENS3_IJNS3_IJNS_11ScaledBasisINS4_ILi1EEEJLi1EEEENS9_IS7_JLi0EEEEEEENS9_INS4_ILi64EEEJLi0EEEENS9_INS4_ILi16EEEJLi1EEEEEEEEENS_10ViewEngineINS_23ArithmeticTupleIteratorINS_15ArithmeticTupleIJiiEEEEEEEEEC2ERKSJ_RKSP_)
        /*ec6c*/ 	.word	0x00000000


	//----- nvinfo : EIATTR_FRAME_SIZE
	.align		4
.L_10098:
        /*ec70*/ 	.byte	0x04, 0x11
        /*ec72*/ 	.short	(.L_10100 - .L_10099)
	.align		4
.L_10099:
        /*ec74*/ 	.word	index@($_ZN7cutlass13device_kernelIN5flash19enable_sm80_to_sm89INS1_16FlashAttnBwdSm80INS1_25CollectiveMainloopBwdSm80ILi2ELi2EN4cute5tupleIJNS5_1CILi128EEES8_NS7_ILi64EEEEEENS_10bfloat16_tEfNS_4arch4Sm80ELb0ELb1ELb1ELb0ELb1ELb0ELb0ELb0ELi2ELi4ELi4ELi4ELb0EEENS1_24CollectiveEpilogueBwdGQAISA_fSD_Li256ELb0ELb1EEENS1_19SingleTileSchedulerILb0ELb0ELb0ELi128EEEEEEEEEvNT_6ParamsE$_ZN4cute3eso3ESOILb1ELb0EJNS_6LayoutINS_5tupleIJNS3_IJNS_1CILi2EEES5_EEENS4_ILi8EEEEEENS3_IJNS3_IJNS4_ILi1EEES5_EEENS4_ILi4EEEEEEEEiEEC2ERKSD_RKi)
        /*ec78*/ 	.word	0x00000000


	//----- nvinfo : EIATTR_FRAME_SIZE
	.align		4
.L_10100:
        /*ec7c*/ 	.byte	0x04, 0x11
        /*ec7e*/ 	.short	(.L_10102 - .L_10101)
	.align		4
.L_10101:
        /*ec80*/ 	.word	index@($_ZN7cutlass13device_kernelIN5flash19enable_sm80_to_sm89INS1_16FlashAttnBwdSm80INS1_25CollectiveMainloopBwdSm80ILi2ELi2EN4cute5tupleIJNS5_1CILi128EEES8_NS7_ILi64EEEEEENS_10bfloat16_tEfNS_4arch4Sm80ELb0ELb1ELb1ELb0ELb1ELb0ELb0ELb0ELi2ELi4ELi4ELi4ELb0EEENS1_24CollectiveEpilogueBwdGQAISA_fSD_Li256ELb0ELb1EEENS1_19SingleTileSchedulerILb0ELb0ELb0ELi128EEEEEEEEEvNT_6ParamsE$_ZN4cute3eso3ESOILb1ELb0EJNS_6LayoutINS_5tupleIJNS3_IJNS_1CILi2EEES5_EEENS4_ILi8EEEEEENS3_IJNS3_IJNS4_ILi1EEES5_EEENS4_ILi4EEEEEEEENS_10ViewEngineIPN7cutlass10bfloat16_tEEEEEC2ERKSD_RKSI_)
        /*ec84*/ 	.word	0x00000000


	//----- nvinfo : EIATTR_FRAME_SIZE
	.align		4
.L_10102:
        /*ec88*/ 	.byte	0x04, 0x11
        /*ec8a*/ 	.short	(.L_10104 - .L_10103)
	.align		4
.L_10103:
        /*ec8c*/ 	.word	index@($_ZN7cutlass13device_kernelIN5flash19enable_sm80_to_sm89INS1_16FlashAttnBwdSm80INS1_25CollectiveMainloopBwdSm80ILi2ELi2EN4cute5tupleIJNS5_1CILi128EEES8_NS7_ILi64EEEEEENS_10bfloat16_tEfNS_4arch4Sm80ELb0ELb1ELb1ELb0ELb1ELb0ELb0ELb0ELi2ELi4ELi4ELi4ELb0EEENS1_24CollectiveEpilogueBwdGQAISA_fSD_Li256ELb0ELb1EEENS1_19SingleTileSchedulerILb0ELb0ELb0ELi128EEEEEEEEEvNT_6ParamsE$_ZN4cute3eso3ESOILb1ELb0EJNS_6LayoutINS_5tupleIJNS3_IJNS_1CILi2EEES5_EEENS3_IJS5_NS4_ILi8EEEEEEEEENS3_IJNS3_IJS5_NS4_ILi4EEEEEENS3_IJNS4_ILi1EEES7_EEEEEEEENS_10ViewEngineIPfEEEEC2ERKSF_RKSI_)
        /*ec90*/ 	.word	0x00000000


	//----- nvinfo : EIATTR_FRAME_SIZE
	.align		4
.L_10104:
        /*ec94*/ 	.byte	0x04, 0x11
        /*ec96*/ 	.short	(.L_10106 - .L_10105)
	.align		4
.L_10105:
        /*ec98*/ 	.word	index@($_ZN7cutlass13device_kernelIN5flash19enable_sm80_to_sm89INS1_16FlashAttnBwdSm80INS1_25CollectiveMainloopBwdSm80ILi2ELi2EN4cute5tupleIJNS5_1CILi128EEES8_NS7_ILi64EEEEEENS_10bfloat16_tEfNS_4arch4Sm80ELb0ELb1ELb1ELb0ELb1ELb0ELb0ELb0ELi2ELi4ELi4ELi4ELb0EEENS1_24CollectiveEpilogueBwdGQAISA_fSD_Li256ELb0ELb1EEENS1_19SingleTileSchedulerILb0ELb0ELb0ELi128EEEEEEEEEvNT_6ParamsE$_ZN4cute3eso3ESOILb1ELb0EJNS_6LayoutINS_5tupleIJNS3_IJNS_1CILi2EEES5_EEENS3_IJS5_NS4_ILi8EEEEEEEEENS3_IJNS3_IJNS_11ScaledBasisIS7_JLi0EEEENSA_INS4_ILi64EEEJLi0EEEEEEENS3_IJNSA_INS4_ILi1EEEJLi1EEEENSA_INS4_ILi16EEEJLi1EEEEEEEEEEEENS_10ViewEngineINS_23ArithmeticTupleIteratorINS_15ArithmeticTupleIJiiEEEEEEEEEC2ERKSL_RKSR_)
        /*ec9c*/ 	.word	0x00000000


	//----- nvinfo : EIATTR_FRAME_SIZE
	.align		4
.L_10106:
        /*eca0*/ 	.byte	0x04, 0x11
        /*eca2*/ 	.short	(.L_10108 - .L_10107)
	.align		4
.L_10107:
        /*eca4*/ 	.word	index@($_ZN7cutlass13device_kernelIN5flash19enable_sm80_to_sm89INS1_16FlashAttnBwdSm80INS1_25CollectiveMainloopBwdSm80ILi2ELi2EN4cute5tupleIJNS5_1CILi128EEES8_NS7_ILi64EEEEEENS_10bfloat16_tEfNS_4arch4Sm80ELb0ELb1ELb1ELb0ELb1ELb0ELb0ELb0ELi2ELi4ELi4ELi4ELb0EEENS1_24CollectiveEpilogueBwdGQAISA_fSD_Li256ELb0ELb1EEENS1_19SingleTileSchedulerILb0ELb0ELb0ELi128EEEEEEEEEvNT_6ParamsE$_ZN4cute3eso3ESOILb1ELb0EJNS_6LayoutINS_5tupleIJNS3_IJNS_1CILi2EEES5_EEENS3_IJS5_NS4_ILi8EEEEEEEEENS3_IJNS3_IJNS_11ScaledBasisIS7_JLi0EEEENSA_INS4_ILi64EEEJLi0EEEEEEENS3_IJNSA_INS4_ILi1EEEJLi1EEEENSA_INS4_ILi16EEEJLi1EEEEEEEEEEEENS_10ViewEngineINS_23ArithmeticTupleIteratorINS_15ArithmeticTupleIJNS4_ILi0EEESP_EEEEEEEEEC2ERKSL_RKSS_)
        /*eca8*/ 	.word	0x00000000


	//----- nvinfo : EIATTR_FRAME_SIZE
	.align		4
.L_10108:
        /*ecac*/ 	.byte	0x04, 0x11
        /*ecae*/ 	.short	(.L_10110 - .L_10109)
	.align		4
.L_10109:
        /*ecb0*/ 	.word	index@($_ZN7cutlass13device_kernelIN5flash19enable_sm80_to_sm89INS1_16FlashAttnBwdSm80INS1_25CollectiveMainloopBwdSm80ILi2ELi2EN4cute5tupleIJNS5_1CILi128EEES8_NS7_ILi64EEEEEENS_10bfloat16_tEfNS_4arch4Sm80ELb0ELb1ELb1ELb0ELb1ELb0ELb0ELb0ELi2ELi4ELi4ELi4ELb0EEENS1_24CollectiveEpilogueBwdGQAISA_fSD_Li256ELb0ELb1EEENS1_19SingleTileSchedulerILb0ELb0ELb0ELi128EEEEEEEEEvNT_6ParamsE$_ZN4cute3eso3ESOILb1ELb0EJNS_6LayoutINS_5tupleIJNS3_IJNS_1CILi2EEES5_EEEEEENS3_IJNS3_IJNS4_ILi8EEENS4_ILi64EEEEEEEEEEEiEEC2ERKSC_RKi)
        /*ecb4*/ 	.word	0x00000000


	//----- nvinfo : EIATTR_FRAME_SIZE
	.align		4
.L_10110:
        /*ecb8*/ 	.byte	0x04, 0x11
        /*ecba*/ 	.short	(.L_10112 - .L_10111)
	.align		4
.L_10111:
        /*ecbc*/ 	.word	index@($_ZN7cutlass13device_kernelIN5flash19enable_sm80_to_sm89INS1_16FlashAttnBwdSm80INS1_25CollectiveMainloopBwdSm80ILi2ELi2EN4cute5tupleIJNS5_1CILi128EEES8_NS7_ILi64EEEEEENS_10bfloat16_tEfNS_4arch4Sm80ELb0ELb1ELb1ELb0ELb1ELb0ELb0ELb0ELi2ELi4ELi4ELi4ELb0EEENS1_24CollectiveEpilogueBwdGQAISA_fSD_Li256ELb0ELb1EEENS1_19SingleTileSchedulerILb0ELb0ELb0ELi128EEEEEEEEEvNT_6ParamsE$_ZN4cute3eso3ESOILb1ELb0EJNS_6LayoutINS_5tupleIJNS3_IJNS_1CILi2EEES5_EEEEEENS3_IJNS3_IJNS4_ILi8EEENS4_ILi64EEEEEEEEEEENS_10ViewEngineINS_8smem_ptrIPfEEEEEEC2ERKSC_RKSH_)
        /*ecc0*/ 	.word	0x00000000


	//----- nvinfo : EIATTR_FRAME_SIZE
	.align		4
.L_10112:
        /*ecc4*/ 	.byte	0x04, 0x11
        /*ecc6*/ 	.short	(.L_10114 - .L_10113)
	.align		4
.L_10113:
        /*ecc8*/ 	.word	index@($_ZN7cutlass13device_kernelIN5flash19enable_sm80_to_sm89INS1_16FlashAttnBwdSm80INS1_25CollectiveMainloopBwdSm80ILi2ELi2EN4cute5tupleIJNS5_1CILi128EEES8_NS7_ILi64EEEEEENS_10bfloat16_tEfNS_4arch4Sm80ELb0ELb1ELb1ELb0ELb1ELb0ELb0ELb0ELi2ELi4ELi4ELi4ELb0EEENS1_24CollectiveEpilogueBwdGQAISA_fSD_Li256ELb0ELb1EEENS1_19SingleTileSchedulerILb0ELb0ELb0ELi128EEEEEEEEEvNT_6ParamsE$_ZN4cute3eso3ESOILb1ELb0EJNS_6LayoutINS_5tupleIJNS3_IJNS_1CILi2EEES5_EEEEEENS3_IJNS3_IJNS4_ILi1EEES5_EEEEEEEEiEEC2ERKSB_RKi)
        /*eccc*/ 	.word	0x00000000


	//----- nvinfo : EIATTR_FRAME_SIZE
	.align		4
.L_10114:
        /*ecd0*/ 	.byte	0x04, 0x11
        /*ecd2*/ 	.short	(.L_10116 - .L_10115)
	.align		4
.L_10115:
        /*ecd4*/ 	.word	index@($_ZN7cutlass13device_kernelIN5flash19enable_sm80_to_sm89INS1_16FlashAttnBwdSm80INS1_25CollectiveMainloopBwdSm80ILi2ELi2EN4cute5tupleIJNS5_1CILi128EEES8_NS7_ILi64EEEEEENS_10bfloat16_tEfNS_4arch4Sm80ELb0ELb1ELb1ELb0ELb1ELb0ELb0ELb0ELi2ELi4ELi4ELi4ELb0EEENS1_24CollectiveEpilogueBwdGQAISA_fSD_Li256ELb0ELb1EEENS1_19SingleTileSchedulerILb0ELb0ELb0ELi128EEEEEEEEEvNT_6ParamsE$_ZN4cute3eso3ESOILb1ELb0EJNS_6LayoutINS_5tupleIJNS3_IJNS_1CILi2EEES5_EEEEEENS3_IJNS3_IJNS4_ILi1EEES5_EEEEEEEENS_10ViewEngineIPfEEEEC2ERKSB_RKSE_)
        /*ecd8*/ 	.word	0x00000000


	//----- nvinfo : EIATTR_FRAME_SIZE
	.align		4
.L_10116:
        /*ecdc*/ 	.byte	0x04, 0x11
        /*ecde*/ 	.short	(.L_10118 - .L_10117)
	.align		4
.L_10117:
        /*ece0*/ 	.word	index@($_ZN7cutlass13device_kernelIN5flash19enable_sm80_to_sm89INS1_16FlashAttnBwdSm80INS1_25CollectiveMainloopBwdSm80ILi2ELi2EN4cute5tupleIJNS5_1CILi128EEES8_NS7_ILi64EEEEEENS_10bfloat16_tEfNS_4arch4Sm80ELb0ELb1ELb1ELb0ELb1ELb0ELb0ELb0ELi2ELi4ELi4ELi4ELb0EEENS1_24CollectiveEpilogueBwdGQAISA_fSD_Li256ELb0ELb1EEENS1_19SingleTileSchedulerILb0ELb0ELb0ELi128EEEEEEEEEvNT_6ParamsE$_ZN4cute3eso3ESOILb1ELb0EJNS_6LayoutINS_5tupleIJNS3_IJNS_1CILi2EEES5_EEEEEENS3_IJNS3_IJNS4_ILi1EEES5_EEEEEEEENS_10ViewEngineIPN7cutlass10bfloat16_tEEEEEC2ERKSB_RKSG_)
        /*ece4*/ 	.word	0x00000000


	//----- nvinfo : EIATTR_FRAME_SIZE
	.align		4
.L_10118:
        /*ece8*/ 	.byte	0x04, 0x11
        /*ecea*/ 	.short	(.L_10120 - .L_10119)
	.align		4
.L_10119:
        /*ecec*/ 	.word	index@($_ZN7cutlass13device_kernelIN5flash19enable_sm80_to_sm89INS1_16FlashAttnBwdSm80INS1_25CollectiveMainloopBwdSm80ILi2ELi2EN4cute5tupleIJNS5_1CILi128EEES8_NS7_ILi64EEEEEENS_10bfloat16_tEfNS_4arch4Sm80ELb0ELb1ELb1ELb0ELb1ELb0ELb0ELb0ELi2ELi4ELi4ELi4ELb0EEENS1_24CollectiveEpilogueBwdGQAISA_fSD_Li256ELb0ELb1EEENS1_19SingleTileSchedulerILb0ELb0ELb0ELi128EEEEEEEEEvNT_6ParamsE$_ZN4cute3eso3ESOILb1ELb0EJNS_6LayoutINS_5tupleIJNS3_IJNS_1CILi2EEES5_EEEEEENS3_IJNS3_IJNS4_ILi1EEES5_EEEEEEEENS_10ViewEngineIPKfEEEEC2ERKSB_RKSF_)
        /*ecf0*/ 	.word	0x00000000


	//----- nvinfo : EIATTR_FRAME_SIZE
	.align		4
.L_10120:
        /*ecf4*/ 	.byte	0x04, 0x11
        /*ecf6*/ 	.short	(.L_10122 - .L_10121)
	.align		4
.L_10121:
        /*ecf8*/ 	.word	index@($_ZN7cutlass13device_kernelIN5flash19enable_sm80_to_sm89INS1_16FlashAttnBwdSm80INS1_25CollectiveMainloopBwdSm80ILi2ELi2EN4cute5tupleIJNS5_1CILi128EEES8_NS7_ILi64EEEEEENS_10bfloat16_tEfNS_4arch4Sm80ELb0ELb1ELb1ELb0ELb1ELb0ELb0ELb0ELi2ELi4ELi4ELi4ELb0EEENS1_24CollectiveEpilogueBwdGQAISA_fSD_Li256ELb0ELb1EEENS1_19SingleTileSchedulerILb0ELb0ELb0ELi128EEEEEEEEEvNT_6ParamsE$_ZN4cute3eso3ESOILb1ELb0EJNS_6LayoutINS_5tupleIJNS3_IJNS_1CILi1EEES5_EEENS4_ILi32EEEEEENS3_IJNS3_IJNS4_ILi0EEES9_EEENS4_ILi256EEEEEEEEiEEC2ERKSD_RKi)
        /*ecfc*/ 	.word	0x00000000


	//----- nvinfo : EIATTR_FRAME_SIZE
	.align		4
.L_10122:
        /*ed00*/ 	.byte	0x04, 0x11
        /*ed02*/ 	.short	(.L_10124 - .L_10123)
	.align		4
.L_10123:
        /*ed04*/ 	.word	index@($_ZN7cutlass13device_kernelIN5flash19enable_sm80_to_sm89INS1_16FlashAttnBwdSm80INS1_25CollectiveMainloopBwdSm80ILi2ELi2EN4cute5tupleIJNS5_1CILi128EEES8_NS7_ILi64EEEEEENS_10bfloat16_tEfNS_4arch4Sm80ELb0ELb1ELb1ELb0ELb1ELb0ELb0ELb0ELi2ELi4ELi4ELi4ELb0EEENS1_24CollectiveEpilogueBwdGQAISA_fSD_Li256ELb0ELb1EEENS1_19SingleTileSchedulerILb0ELb0ELb0ELi128EEEEEEEEEvNT_6ParamsE$_ZN4cute3eso3ESOILb1ELb0EJNS_6LayoutINS_5tupleIJNS3_IJNS_1CILi1EEES5_EEENS4_ILi32EEEEEENS3_IJNS3_IJNS4_ILi0EEES9_EEENS4_ILi256EEEEEEEENS_10ViewEngineINS_8gmem_ptrIPfEEEEEEC2ERKSD_RKSI_)
        /*ed08*/ 	.word	0x00000000


	//----- nvinfo : EIATTR_FRAME_SIZE
	.align		4
.L_10124:
        /*ed0c*/ 	.byte	0x04, 0x11
        /*ed0e*/ 	.short	(.L_10126 - .L_10125)
	.align		4
.L_10125:
        /*ed10*/ 	.word	index@($_ZN7cutlass13device_kernelIN5flash19enable_sm80_to_sm89INS1_16FlashAttnBwdSm80INS1_25CollectiveMainloopBwdSm80ILi2ELi2EN4cute5tupleIJNS5_1CILi128EEES8_NS7_ILi64EEEEEENS_10bfloat16_tEfNS_4arch4Sm80ELb0ELb1ELb1ELb0ELb1ELb0ELb0ELb0ELi2ELi4ELi4ELi4ELb0EEENS1_24CollectiveEpilogueBwdGQAISA_fSD_Li256ELb0ELb1EEENS1_19SingleTileSchedulerILb0ELb0ELb0ELi128EEEEEEEEEvNT_6ParamsE$_ZN4cute3eso3ESOILb1ELb0EJNS_6LayoutINS_5tupleIJNS3_IJNS_1CILi1EEES5_EEEEEENS3_IJNS3_IJS5_NS4_ILi0EEEEEEEEEEENS_10ViewEngineINS_8smem_ptrIPN7cutlass9uint128_tEEEEEEEC2ERKSB_RKSI_)
        /*ed14*/ 	.word	0x00000000


	//----- nvinfo : EIATTR_FRAME_SIZE
	.align		4
.L_10126:
        /*ed18*/ 	.byte	0x04, 0x11
        /*ed1a*/ 	.short	(.L_10128 - .L_10127)
	.align		4
.L_10127:
        /*ed1c*/ 	.word	index@($_ZN7cutlass13device_kernelIN5flash19enable_sm80_to_sm89INS1_16FlashAttnBwdSm80INS1_25CollectiveMainloopBwdSm80ILi2ELi2EN4cute5tupleIJNS5_1CILi128EEES8_NS7_ILi64EEEEEENS_10bfloat16_tEfNS_4arch4Sm80ELb0ELb1ELb1ELb0ELb1ELb0ELb0ELb0ELi2ELi4ELi4ELi4ELb0EEENS1_24CollectiveEpilogueBwdGQAISA_fSD_Li256ELb0ELb1EEENS1_19SingleTileSchedulerILb0ELb0ELb0ELi128EEEEEEEEEvNT_6ParamsE$_ZN4cute3eso3ESOILb1ELb0EJNS_6LayoutINS_5tupleIJNS3_IJNS_1CILi1EEES5_EEEEEENS3_IJNS3_IJS5_NS4_ILi0EEEEEEEEEEENS_10ViewEngineINS_8gmem_ptrIPKN7cutlass9uint128_tEEEEEEEC2ERKSB_RKSJ_)
        /*ed20*/ 	.word	0x00000000


	//----- nvinfo : EIATTR_FRAME_SIZE
	.align		4
.L_10128:
        /*ed24*/ 	.byte	0x04, 0x11
        /*ed26*/ 	.short	(.L_10130 - .L_10129)
	.align		4
.L_10129:
        /*ed28*/ 	.word	index@($_ZN7cutlass13device_kernelIN5flash19enable_sm80_to_sm89INS1_16FlashAttnBwdSm80INS1_25CollectiveMainloopBwdSm80ILi2ELi2EN4cute5tupleIJNS5_1CILi128EEES8_NS7_ILi64EEEEEENS_10bfloat16_tEfNS_4arch4Sm80ELb0ELb1ELb1ELb0ELb1ELb0ELb0ELb0ELi2ELi4ELi4ELi4ELb0EEENS1_24CollectiveEpilogueBwdGQAISA_fSD_Li256ELb0ELb1EEENS1_19SingleTileSchedulerILb0ELb0ELb0ELi128EEEEEEEEEvNT_6ParamsE$_ZN4cute3eso3ESOILb1ELb0EJNS_6LayoutINS_5tupleIJNS3_IJNS_1CILi1EEENS4_ILi4EEEEEENS4_ILi2EEES6_EEENS3_IJNS3_IJNS4_ILi0EEES5_EEES6_NS4_ILi8EEEEEEEENS_10ViewEngineIPfEEEEC2ERKSE_RKSH_)
        /*ed2c*/ 	.word	0x00000000


	//----- nvinfo : EIATTR_FRAME_SIZE
	.align		4
.L_10130:
        /*ed30*/ 	.byte	0x04, 0x11
        /*ed32*/ 	.short	(.L_10132 - .L_10131)
	.align		4
.L_10131:
        /*ed34*/ 	.word	index@($_ZN7cutlass13device_kernelIN5flash19enable_sm80_to_sm89INS1_16FlashAttnBwdSm80INS1_25CollectiveMainloopBwdSm80ILi2ELi2EN4cute5tupleIJNS5_1CILi128EEES8_NS7_ILi64EEEEEENS_10bfloat16_tEfNS_4arch4Sm80ELb0ELb1ELb1ELb0ELb1ELb0ELb0ELb0ELi2ELi4ELi4ELi4ELb0EEENS1_24CollectiveEpilogueBwdGQAISA_fSD_Li256ELb0ELb1EEENS1_19SingleTileSchedulerILb0ELb0ELb0ELi128EEEEEEEEEvNT_6ParamsE$_ZN4cute3eso3ESOILb1ELb0EJNS_6LayoutINS_5tupleIJNS3_IJNS_1CILi1EEENS4_ILi2EEES6_EEEEEENS3_IJNS3_IJS5_S5_S6_EEEEEEEENS_10ViewEngineIPjEEEEC2ERKSB_RKSE_)
        /*ed38*/ 	.word	0x00000000


	//----- nvinfo : EIATTR_FRAME_SIZE
	.align		4
.L_10132:
        /*ed3c*/ 	.byte	0x04, 0x11
        /*ed3e*/ 	.short	(.L_10134 - .L_10133)
	.align		4
.L_10133:
        /*ed40*/ 	.word	index@($_ZN7cutlass13device_kernelIN5flash19enable_sm80_to_sm89INS1_16FlashAttnBwdSm80INS1_25CollectiveMainloopBwdSm80ILi2ELi2EN4cute5tupleIJNS5_1CILi128EEES8_NS7_ILi64EEEEEENS_10bfloat16_tEfNS_4arch4Sm80ELb0ELb1ELb1ELb0ELb1ELb0ELb0ELb0ELi2ELi4ELi4ELi4ELb0EEENS1_24CollectiveEpilogueBwdGQAISA_fSD_Li256ELb0ELb1EEENS1_19SingleTileSchedulerILb0ELb0ELb0ELi128EEEEEEEEEvNT_6ParamsE$_ZN4cute3eso3ESOILb1ELb0EJNS_6LayoutINS_5tupleIJNS3_IJNS_1CILi1EEENS4_ILi2EEEEEES6_NS4_ILi8EEEEEENS3_IJNS3_IJS5_S5_EEES6_NS4_ILi4EEEEEEEENS_10ViewEngineIPN7cutlass5ArrayINSF_10bfloat16_tELi2ELb0EEEEEEEC2ERKSD_RKSK_)
        /*ed44*/ 	.word	0x00000000


	//----- nvinfo : EIATTR_FRAME_SIZE
	.align		4
.L_10134:
        /*ed48*/ 	.byte	0x04, 0x11
        /*ed4a*/ 	.short	(.L_10136 - .L_10135)
	.align		4
.L_10135:
        /*ed4c*/ 	.word	index@($_ZN7cutlass13device_kernelIN5flash19enable_sm80_to_sm89INS1_16FlashAttnBwdSm80INS1_25CollectiveMainloopBwdSm80ILi2ELi2EN4cute5tupleIJNS5_1CILi128EEES8_NS7_ILi64EEEEEENS_10bfloat16_tEfNS_4arch4Sm80ELb0ELb1ELb1ELb0ELb1ELb0ELb0ELb0ELi2ELi4ELi4ELi4ELb0EEENS1_24CollectiveEpilogueBwdGQAISA_fSD_Li256ELb0ELb1EEENS1_19SingleTileSchedulerILb0ELb0ELb0ELi128EEEEEEEEEvNT_6ParamsE$_ZN4cute3eso3ESOILb1ELb0EJNS_6LayoutINS_5tupleIJNS3_IJNS_1CILi1EEENS4_ILi2EEEEEES6_NS4_ILi8EEEEEENS3_IJNS3_IJS5_S5_EEES6_NS4_ILi4EEEEEEEENS_10ViewEngineIPKN7cutlass5ArrayIfLi2ELb1EEEEEEEC2ERKSD_RKSK_)
        /*ed50*/ 	.word	0x00000000


	//----- nvinfo : EIATTR_FRAME_SIZE
	.align		4
.L_10136:
        /*ed54*/ 	.byte	0x04, 0x11
        /*ed56*/ 	.short	(.L_10138 - .L_10137)
	.align		4
.L_10137:
        /*ed58*/ 	.word	index@($_ZN7cutlass13device_kernelIN5flash19enable_sm80_to_sm89INS1_16FlashAttnBwdSm80INS1_25CollectiveMainloopBwdSm80ILi2ELi2EN4cute5tupleIJNS5_1CILi128EEES8_NS7_ILi64EEEEEENS_10bfloat16_tEfNS_4arch4Sm80ELb0ELb1ELb1ELb0ELb1ELb0ELb0ELb0ELi2ELi4ELi4ELi4ELb0EEENS1_24CollectiveEpilogueBwdGQAISA_fSD_Li256ELb0ELb1EEENS1_19SingleTileSchedulerILb0ELb0ELb0ELi128EEEEEEEEEvNT_6ParamsE$_ZN4cute3eso3ESOILb1ELb0EJNS_6LayoutINS_5tupleIJNS3_IJNS_1CILi1EEENS4_ILi2EEEEEEEEENS3_IJNS3_IJS5_S5_EEEEEEEENS_10ViewEngineIPjEEEEC2ERKSB_RKSE_)
        /*ed5c*/ 	.word	0x00000000


	//----- nvinfo : EIATTR_FRAME_SIZE
	.align		4
.L_10138:
        /*ed60*/ 	.byte	0x04, 0x11
        /*ed62*/ 	.short	(.L_10140 - .L_10139)
	.align		4
.L_10139:
        /*ed64*/ 	.word	index@($_ZN7cutlass13device_kernelIN5flash19enable_sm80_to_sm89INS1_16FlashAttnBwdSm80INS1_25CollectiveMainloopBwdSm80ILi2ELi2EN4cute5tupleIJNS5_1CILi128EEES8_NS7_ILi64EEEEEENS_10bfloat16_tEfNS_4arch4Sm80ELb0ELb1ELb1ELb0ELb1ELb0ELb0ELb0ELi2ELi4ELi4ELi4ELb0EEENS1_24CollectiveEpilogueBwdGQAISA_fSD_Li256ELb0ELb1EEENS1_19SingleTileSchedulerILb0ELb0ELb0ELi128EEEEEEEEEvNT_6ParamsE$_ZN4cute3eso3ESOILb1ELb0EJNS_6LayoutINS_5tupleIJNS3_IJNS_1CILi1EEENS3_IJNS4_ILi4EEENS4_ILi2EEEEEEEEES7_S6_EEENS3_IJNS3_IJNS4_ILi0EEENS3_IJS5_NS4_ILi8EEEEEEEEES6_NS4_ILi16EEEEEEEENS_10ViewEngineIPN7cutlass10bfloat16_tEEEEEC2ERKSH_RKSM_)
        /*ed68*/ 	.word	0x00000000


	//----- nvinfo : EIATTR_FRAME_SIZE
	.align		4
.L_10140:
        /*ed6c*/ 	.byte	0x04, 0x11
        /*ed6e*/ 	.short	(.L_10142 - .L_10141)
	.align		4
.L_10141:
        /*ed70*/ 	.word	index@($_ZN7cutlass13device_kernelIN5flash19enable_sm80_to_sm89INS1_16FlashAttnBwdSm80INS1_25CollectiveMainloopBwdSm80ILi2ELi2EN4cute5tupleIJNS5_1CILi128EEES8_NS7_ILi64EEEEEENS_10bfloat16_tEfNS_4arch4Sm80ELb0ELb1ELb1ELb0ELb1ELb0ELb0ELb0ELi2ELi4ELi4ELi4ELb0EEENS1_24CollectiveEpilogueBwdGQAISA_fSD_Li256ELb0ELb1EEENS1_19SingleTileSchedulerILb0ELb0ELb0ELi128EEEEEEEEEvNT_6ParamsE$_ZN4cute3eso3ESOILb1ELb0EJNS_6LayoutINS_5tupleIJNS3_IJNS_1CILi1EEENS3_IJNS4_ILi2EEES6_EEEEEES6_NS4_ILi4EEEEEENS3_IJNS3_IJNS4_ILi0EEENS3_IJS5_S9_EEEEEES6_NS4_ILi8EEEEEEEENS_10ViewEngineIPjEEEEC2ERKSG_RKSJ_)
        /*ed74*/ 	.word	0x00000000


	//----- nvinfo : EIATTR_FRAME_SIZE
	.align		4
.L_10142:
        /*ed78*/ 	.byte	0x04, 0x11
        /*ed7a*/ 	.short	(.L_10144 - .L_10143)
	.align		4
.L_10143:
        /*ed7c*/ 	.word	index@($_ZN7cutlass13device_kernelIN5flash19enable_sm80_to_sm89INS1_16FlashAttnBwdSm80INS1_25CollectiveMainloopBwdSm80ILi2ELi2EN4cute5tupleIJNS5_1CILi128EEES8_NS7_ILi64EEEEEENS_10bfloat16_tEfNS_4arch4Sm80ELb0ELb1ELb1ELb0ELb1ELb0ELb0ELb0ELi2ELi4ELi4ELi4ELb0EEENS1_24CollectiveEpilogueBwdGQAISA_fSD_Li256ELb0ELb1EEENS1_19SingleTileSchedulerILb0ELb0ELb0ELi128EEEEEEEEEvNT_6ParamsE$_ZN4cute3eso3ESOILb1ELb0EJNS_6LayoutINS_5tupleIJNS3_IJNS3_IJNS_1CILi8EEENS4_ILi1EEEEEES6_EEENS3_IJNS3_IJS6_S6_EEENS4_ILi4EEEEEEEEENS3_IJNS3_IJNS3_IJS6_NS4_ILi0EEEEEESD_EEENS3_IJNS3_IJSD_SD_EEES5_EEEEEEEENS_10ViewEngineIPN7cutlass10bfloat16_tEEEEEC2ERKSJ_RKSO_)
        /*ed80*/ 	.word	0x00000000


	//----- nvinfo : EIATTR_FRAME_SIZE
	.align		4
.L_10144:
        /*ed84*/ 	.byte	0x04, 0x11
        /*ed86*/ 	.short	(.L_10146 - .L_10145)
	.align		4
.L_10145:
        /*ed88*/ 	.word	index@($_ZN7cutlass13device_kernelIN5flash19enable_sm80_to_sm89INS1_16FlashAttnBwdSm80INS1_25CollectiveMainloopBwdSm80ILi2ELi2EN4cute5tupleIJNS5_1CILi128EEES8_NS7_ILi64EEEEEENS_10bfloat16_tEfNS_4arch4Sm80ELb0ELb1ELb1ELb0ELb1ELb0ELb0ELb0ELi2ELi4ELi4ELi4ELb0EEENS1_24CollectiveEpilogueBwdGQAISA_fSD_Li256ELb0ELb1EEENS1_19SingleTileSchedulerILb0ELb0ELb0ELi128EEEEEEEEEvNT_6ParamsE$_ZN4cute3eso3ESOILb1ELb0EJNS_6LayoutINS_5tupleIJNS3_IJNS3_IJNS_1CILi8EEENS4_ILi1EEEEEES6_EEENS3_IJNS3_IJS6_S6_EEENS4_ILi4EEEEEEEEENS3_IJNS3_IJNS3_IJS6_NS4_ILi0EEEEEESD_EEENS3_IJNS3_IJSD_SD_EEENS4_ILi2048EEEEEEEEEEENS_10ViewEngineINS_8smem_ptrIPN7cutlass10bfloat16_tEEEEEEEC2ERKSK_RKSR_)
        /*ed8c*/ 	.word	0x00000000


	//----- nvinfo : EIATTR_FRAME_SIZE
	.align		4
.L_10146:
        /*ed90*/ 	.byte	0x04, 0x11
        /*ed92*/ 	.short	(.L_10148 - .L_10147)
	.align		4
.L_10147:
        /*ed94*/ 	.word	index@($_ZN7cutlass13device_kernelIN5flash19enable_sm80_to_sm89INS1_16FlashAttnBwdSm80INS1_25CollectiveMainloopBwdSm80ILi2ELi2EN4cute5tupleIJNS5_1CILi128EEES8_NS7_ILi64EEEEEENS_10bfloat16_tEfNS_4arch4Sm80ELb0ELb1ELb1ELb0ELb1ELb0ELb0ELb0ELi2ELi4ELi4ELi4ELb0EEENS1_24CollectiveEpilogueBwdGQAISA_fSD_Li256ELb0ELb1EEENS1_19SingleTileSchedulerILb0ELb0ELb0ELi128EEEEEEEEEvNT_6ParamsE$_ZN4cute3eso3ESOILb1ELb0EJNS_6LayoutINS_5tupleIJNS3_IJNS3_IJNS_1CILi8EEENS4_ILi1EEEEEES6_EEENS3_IJNS3_IJS6_S6_EEENS4_ILi2EEEEEEEEENS3_IJNS3_IJNS3_IJS6_NS4_ILi0EEEEEESD_EEENS3_IJNS3_IJSD_SD_EEES5_EEEEEEEENS_10ViewEngineIPN7cutlass10bfloat16_tEEEEEC2ERKSJ_RKSO_)
        /*ed98*/ 	.word	0x00000000


	//----- nvinfo : EIATTR_FRAME_SIZE
	.align		4
.L_10148:
        /*ed9c*/ 	.byte	0x04, 0x11
        /*ed9e*/ 	.short	(.L_10150 - .L_10149)
	.align		4
.L_10149:
        /*eda0*/ 	.word	index@($_ZN7cutlass13device_kernelIN5flash19enable_sm80_to_sm89INS1_16FlashAttnBwdSm80INS1_25CollectiveMainloopBwdSm80ILi2ELi2EN4cute5tupleIJNS5_1CILi128EEES8_NS7_ILi64EEEEEENS_10bfloat16_tEfNS_4arch4Sm80ELb0ELb1ELb1ELb0ELb1ELb0ELb0ELb0ELi2ELi4ELi4ELi4ELb0EEENS1_24CollectiveEpilogueBwdGQAISA_fSD_Li256ELb0ELb1EEENS1_19SingleTileSchedulerILb0ELb0ELb0ELi128EEEEEEEEEvNT_6ParamsE$_ZN4cute3eso3ESOILb1ELb0EJNS_6LayoutINS_5tupleIJNS3_IJNS3_IJNS_1CILi8EEENS4_ILi1EEEEEES6_EEENS3_IJNS3_IJS6_S6_EEENS4_ILi2EEEEEEEEENS3_IJNS3_IJNS3_IJS6_NS4_ILi0EEEEEESD_EEENS3_IJNS3_IJSD_SD_EEENS4_ILi8192EEEEEEEEEEENS_10ViewEngineINS_8smem_ptrIPN7cutlass10bfloat16_tEEEEEEEC2ERKSK_RKSR_)
        /*eda4*/ 	.word	0x00000000


	//----- nvinfo : EIATTR_FRAME_SIZE
	.align		4
.L_10150:
        /*eda8*/ 	.byte	0x04, 0x11
        /*edaa*/ 	.short	(.L_10152 - .L_10151)
	.align		4
.L_10151:
        /*edac*/ 	.word	index@($_ZN7cutlass13device_kernelIN5flash19enable_sm80_to_sm89INS1_16FlashAttnBwdSm80INS1_25CollectiveMainloopBwdSm80ILi2ELi2EN4cute5tupleIJNS5_1CILi128EEES8_NS7_ILi64EEEEEENS_10bfloat16_tEfNS_4arch4Sm80ELb0ELb1ELb1ELb0ELb1ELb0ELb0ELb0ELi2ELi4ELi4ELi4ELb0EEENS1_24CollectiveEpilogueBwdGQAISA_fSD_Li256ELb0ELb1EEENS1_19SingleTileSchedulerILb0ELb0ELb0ELi128EEEEEEEEEvNT_6ParamsE$_ZN4cute3eso3ESOILb1ELb0EJNS_6LayoutINS_5tupleIJNS3_IJNS3_IJNS_1CILi8EEENS4_ILi1EEEEEES6_EEENS3_IJNS3_IJS6_S6_EEENS4_ILi2EEEEEEEEENS3_IJNS3_IJNS3_IJS6_NS4_ILi0EEEEEESD_EEENS3_IJNS3_IJSD_SD_EEENS4_ILi64EEEEEEEEEEENS_10ViewEngineIPN7cutlass10bfloat16_tEEEEEC2ERKSK_RKSP_)
        /*edb0*/ 	.word	0x00000000


	//----- nvinfo : EIATTR_FRAME_SIZE
	.align		4
.L_10152:
        /*edb4*/ 	.byte	0x04, 0x11
        /*edb6*/ 	.short	(.L_10154 - .L_10153)
	.align		4
.L_10153:
        /*edb8*/ 	.word	index@($_ZN7cutlass13device_kernelIN5flash19enable_sm80_to_sm89INS1_16FlashAttnBwdSm80INS1_25CollectiveMainloopBwdSm80ILi2ELi2EN4cute5tupleIJNS5_1CILi128EEES8_NS7_ILi64EEEEEENS_10bfloat16_tEfNS_4arch4Sm80ELb0ELb1ELb1ELb0ELb1ELb0ELb0ELb0ELi2ELi4ELi4ELi4ELb0EEENS1_24CollectiveEpilogueBwdGQAISA_fSD_Li256ELb0ELb1EEENS1_19SingleTileSchedulerILb0ELb0ELb0ELi128EEEEEEEEEvNT_6ParamsE$_ZN4cute3eso3ESOILb1ELb0EJNS_6LayoutINS_5tupleIJNS3_IJNS3_IJNS_1CILi8EEENS4_ILi1EEEEEES6_EEENS3_IJNS3_IJS6_S6_EEENS4_ILi2EEEEEEEEENS3_IJNS3_IJNS3_IJS6_NS4_ILi0EEEEEESD_EEENS3_IJNS3_IJSD_SD_EEENS4_ILi4096EEEEEEEEEEENS_10ViewEngineINS_8smem_ptrIPN7cutlass10bfloat16_tEEEEEEEC2ERKSK_RKSR_)
        /*edbc*/ 	.word	0x00000000


	//----- nvinfo : EIATTR_FRAME_SIZE
	.align		4
.L_10154:
        /*edc0*/ 	.byte	0x04, 0x11
        /*edc2*/ 	.short	(.L_10156 - .L_10155)
	.align		4
.L_10155:
        /*edc4*/ 	.word	index@($_ZN7cutlass13device_kernelIN5flash19enable_sm80_to_sm89INS1_16FlashAttnBwdSm80INS1_25CollectiveMainloopBwdSm80ILi2ELi2EN4cute5tupleIJNS5_1CILi128EEES8_NS7_ILi64EEEEEENS_10bfloat16_tEfNS_4arch4Sm80ELb0ELb1ELb1ELb0ELb1ELb0ELb0ELb0ELi2ELi4ELi4ELi4ELb0EEENS1_24CollectiveEpilogueBwdGQAISA_fSD_Li256ELb0ELb1EEENS1_19SingleTileSchedulerILb0ELb0ELb0ELi128EEEEEEEEEvNT_6ParamsE$_ZN4cute3eso3ESOILb1ELb0EJNS_6LayoutINS_5tupleIJNS3_IJNS3_IJNS_1CILi4EEENS4_ILi8EEEEEENS3_IJS5_NS4_ILi2EEEEEEEEENS3_IJNS3_IJS8_S8_EEENS3_IJS8_S6_EEEEEEEEENS3_IJNS3_IJNS3_IJNS_11ScaledBasisIS8_JLi1EEEENSF_INS4_ILi1EEEJLi0EEEEEEENS3_IJNSF_INS4_ILi16EEEJLi0EEEENSF_IS6_JLi1EEEEEEEEEENS3_IJNS3_IJNSF_ISH_JLi1EEEENSF_IS6_JLi0EEEEEEENS3_IJNSF_INS4_ILi64EEEJLi0EEEENSF_ISK_JLi1EEEEEEEEEEEEEEENS_10ViewEngineINS_23ArithmeticTupleIteratorINS_15ArithmeticTupleIJNS4_ILi0EEES12_EEEEEEEEEC2ERKSY_RKS15_)
        /*edc8*/ 	.word	0x00000000


	//----- nvinfo : EIATTR_FRAME_SIZE
	.align		4
.L_10156:
        /*edcc*/ 	.byte	0x04, 0x11
        /*edce*/ 	.short	(.L_10158 - .L_10157)
	.align		4
.L_10157:
        /*edd0*/ 	.word	index@($_ZN7cutlass13device_kernelIN5flash19enable_sm80_to_sm89INS1_16FlashAttnBwdSm80INS1_25CollectiveMainloopBwdSm80ILi2ELi2EN4cute5tupleIJNS5_1CILi128EEES8_NS7_ILi64EEEEEENS_10bfloat16_tEfNS_4arch4Sm80ELb0ELb1ELb1ELb0ELb1ELb0ELb0ELb0ELi2ELi4ELi4ELi4ELb0EEENS1_24CollectiveEpilogueBwdGQAISA_fSD_Li256ELb0ELb1EEENS1_19SingleTileSchedulerILb0ELb0ELb0ELi128EEEEEEEEEvNT_6ParamsE$_ZN4cute3eso3ESOILb1ELb0EJNS_6LayoutINS_5tupleIJNS3_IJNS3_IJNS_1CILi4EEENS4_ILi2EEEEEENS4_ILi1EEEEEES6_NS4_ILi8EEEEEENS3_IJNS3_IJNS3_IJS8_NS4_ILi32EEEEEENS4_ILi0EEEEEENS4_ILi64EEES5_EEEEENS_10ViewEngineIPN7cutlass10bfloat16_tEEEEEC2ERKSI_RKSN_)
        /*edd4*/ 	.word	0x00000000


	//----- nvinfo : EIATTR_FRAME_SIZE
	.align		4
.L_10158:
        /*edd8*/ 	.byte	0x04, 0x11
        /*edda*/ 	.short	(.L_10160 - .L_10159)
	.align		4
.L_10159:
        /*eddc*/ 	.word	index@($_ZN7cutlass13device_kernelIN5flash19enable_sm80_to_sm89INS1_16FlashAttnBwdSm80INS1_25CollectiveMainloopBwdSm80ILi2ELi2EN4cute5tupleIJNS5_1CILi128EEES8_NS7_ILi64EEEEEENS_10bfloat16_tEfNS_4arch4Sm80ELb0ELb1ELb1ELb0ELb1ELb0ELb0ELb0ELi2ELi4ELi4ELi4ELb0EEENS1_24CollectiveEpilogueBwdGQAISA_fSD_Li256ELb0ELb1EEENS1_19SingleTileSchedulerILb0ELb0ELb0ELi128EEEEEEEEEvNT_6ParamsE$_ZN4cute3eso3ESOILb1ELb0EJNS_6LayoutINS_5tupleIJNS3_IJNS3_IJNS_1CILi4EEENS4_ILi2EEEEEENS4_ILi1EEEEEES6_EEENS3_IJNS3_IJNS3_IJS8_NS4_ILi32EEEEEENS4_ILi0EEEEEENS4_ILi64EEEEEEEEiEEC2ERKSH_RKi)
        /*ede0*/ 	.word	0x00000000


	//----- nvinfo : EIATTR_FRAME_SIZE
	.align		4
.L_10160:
        /*ede4*/ 	.byte	0x04, 0x11
        /*ede6*/ 	.short	(.L_10162 - .L_10161)
	.align		4
.L_10161:
        /*ede8*/ 	.word	index@($_ZN7cutlass13device_kernelIN5flash19enable_sm80_to_sm89INS1_16FlashAttnBwdSm80INS1_25CollectiveMainloopBwdSm80ILi2ELi2EN4cute5tupleIJNS5_1CILi128EEES8_NS7_ILi64EEEEEENS_10bfloat16_tEfNS_4arch4Sm80ELb0ELb1ELb1ELb0ELb1ELb0ELb0ELb0ELi2ELi4ELi4ELi4ELb0EEENS1_24CollectiveEpilogueBwdGQAISA_fSD_Li256ELb0ELb1EEENS1_19SingleTileSchedulerILb0ELb0ELb0ELi128EEEEEEEEEvNT_6ParamsE$_ZN4cute3eso3ESOILb1ELb0EJNS_6LayoutINS_5tupleIJNS3_IJNS3_IJNS_1CILi4EEENS4_ILi2EEEEEENS4_ILi1EEEEEES6_EEENS3_IJNS3_IJNS3_IJS8_NS4_ILi32EEEEEENS4_ILi0EEEEEENS4_ILi64EEEEEEEENS_10ViewEngineIPN7cutlass10bfloat16_tEEEEEC2ERKSH_RKSM_)
        /*edec*/ 	.word	0x00000000


	//----- nvinfo : EIATTR_FRAME_SIZE
	.align		4
.L_10162:
        /*edf0*/ 	.byte	0x04, 0x11
        /*edf2*/ 	.short	(.L_10164 - .L_10163)
	.align		4
.L_10163:
        /*edf4*/ 	.word	index@($_ZN7cutlass13device_kernelIN5flash19enable_sm80_to_sm89INS1_16FlashAttnBwdSm80INS1_25CollectiveMainloopBwdSm80ILi2ELi2EN4cute5tupleIJNS5_1CILi128EEES8_NS7_ILi64EEEEEENS_10bfloat16_tEfNS_4arch4Sm80ELb0ELb1ELb1ELb0ELb1ELb0ELb0ELb0ELi2ELi4ELi4ELi4ELb0EEENS1_24CollectiveEpilogueBwdGQAISA_fSD_Li256ELb0ELb1EEENS1_19SingleTileSchedulerILb0ELb0ELb0ELi128EEEEEEEEEvNT_6ParamsE$_ZN4cute3eso3ESOILb1ELb0EJNS_6LayoutINS_5tupleIJNS3_IJNS3_IJNS_1CILi4EEENS4_ILi2EEEEEENS4_ILi1EEEEEENS3_IJS6_EEEEEENS3_IJNS3_IJNS3_IJS8_NS4_ILi32EEEEEENS4_ILi0EEEEEENS3_IJNS4_ILi64EEEEEEEEEEENS_10ViewEngineIPN7cutlass10bfloat16_tEEEEEC2ERKSJ_RKSO_)
        /*edf8*/ 	.word	0x00000000


	//----- nvinfo : EIATTR_FRAME_SIZE
	.align		4
.L_10164:
        /*edfc*/ 	.byte	0x04, 0x11
        /*edfe*/ 	.short	(.L_10166 - .L_10165)
	.align		4
.L_10165:
        /*ee00*/ 	.word	index@($_ZN7cutlass13device_kernelIN5flash19enable_sm80_to_sm89INS1_16FlashAttnBwdSm80INS1_25CollectiveMainloopBwdSm80ILi2ELi2EN4cute5tupleIJNS5_1CILi128EEES8_NS7_ILi64EEEEEENS_10bfloat16_tEfNS_4arch4Sm80ELb0ELb1ELb1ELb0ELb1ELb0ELb0ELb0ELi2ELi4ELi4ELi4ELb0EEENS1_24CollectiveEpilogueBwdGQAISA_fSD_Li256ELb0ELb1EEENS1_19SingleTileSchedulerILb0ELb0ELb0ELi128EEEEEEEEEvNT_6ParamsE$_ZN4cute3eso3ESOILb1ELb0EJNS_6LayoutINS_5tupleIJNS3_IJNS3_IJNS_1CILi4EEENS4_ILi2EEEEEENS4_ILi1EEEEEEEEENS3_IJNS3_IJNS3_IJS8_NS4_ILi32EEEEEENS4_ILi0EEEEEEEEEEEiEEC2ERKSG_RKi)
        /*ee04*/ 	.word	0x00000000


	//----- nvinfo : EIATTR_FRAME_SIZE
	.align		4
.L_10166:
        /*ee08*/ 	.byte	0x04, 0x11
        /*ee0a*/ 	.short	(.L_10168 - .L_10167)
	.align		4
.L_10167:
        /*ee0c*/ 	.word	index@($_ZN7cutlass13device_kernelIN5flash19enable_sm80_to_sm89INS1_16FlashAttnBwdSm80INS1_25CollectiveMainloopBwdSm80ILi2ELi2EN4cute5tupleIJNS5_1CILi128EEES8_NS7_ILi64EEEEEENS_10bfloat16_tEfNS_4arch4Sm80ELb0ELb1ELb1ELb0ELb1ELb0ELb0ELb0ELi2ELi4ELi4ELi4ELb0EEENS1_24CollectiveEpilogueBwdGQAISA_fSD_Li256ELb0ELb1EEENS1_19SingleTileSchedulerILb0ELb0ELb0ELi128EEEEEEEEEvNT_6ParamsE$_ZN4cute3eso3ESOILb1ELb0EJNS_6LayoutINS_5tupleIJNS3_IJNS3_IJNS_1CILi4EEENS4_ILi2EEEEEENS4_ILi1EEEEEEEEENS3_IJNS3_IJNS3_IJS8_NS4_ILi32EEEEEENS4_ILi0EEEEEEEEEEENS_10ViewEngineIPN7cutlass10bfloat16_tEEEEEC2ERKSG_RKSL_)
        /*ee10*/ 	.word	0x00000000


	//----- nvinfo : EIATTR_FRAME_SIZE
	.align		4
.L_10168:
        /*ee14*/ 	.byte	0x04, 0x11
        /*ee16*/ 	.short	(.L_10170 - .L_10169)
	.align		4
.L_10169:
        /*ee18*/ 	.word	index@($_ZN7cutlass13device_kernelIN5flash19enable_sm80_to_sm89INS1_16FlashAttnBwdSm80INS1_25CollectiveMainloopBwdSm80ILi2ELi2EN4cute5tupleIJNS5_1CILi128EEES8_NS7_ILi64EEEEEENS_10bfloat16_tEfNS_4arch4Sm80ELb0ELb1ELb1ELb0ELb1ELb0ELb0ELb0ELi2ELi4ELi4ELi4ELb0EEENS1_24CollectiveEpilogueBwdGQAISA_fSD_Li256ELb0ELb1EEENS1_19SingleTileSchedulerILb0ELb0ELb0ELi128EEEEEEEEEvNT_6ParamsE$_ZN4cute3eso3ESOILb1ELb0EJNS_6LayoutINS_5tupleIJNS3_IJNS3_IJNS_1CILi2EEES5_EEENS4_ILi1EEEEEEEEENS3_IJNS3_IJNS3_IJS7_NS4_ILi16EEEEEENS4_ILi0EEEEEEEEEEENS_10ViewEngineIPjEEEEC2ERKSF_RKSI_)
        /*ee1c*/ 	.word	0x00000000


	//----- nvinfo : EIATTR_FRAME_SIZE
	.align		4
.L_10170:
        /*ee20*/ 	.byte	0x04, 0x11
        /*ee22*/ 	.short	(.L_10172 - .L_10171)
	.align		4
.L_10171:
        /*ee24*/ 	.word	index@($_ZN7cutlass13device_kernelIN5flash19enable_sm80_to_sm89INS1_16FlashAttnBwdSm80INS1_25CollectiveMainloopBwdSm80ILi2ELi2EN4cute5tupleIJNS5_1CILi128EEES8_NS7_ILi64EEEEEENS_10bfloat16_tEfNS_4arch4Sm80ELb0ELb1ELb1ELb0ELb1ELb0ELb0ELb0ELi2ELi4ELi4ELi4ELb0EEENS1_24CollectiveEpilogueBwdGQAISA_fSD_Li256ELb0ELb1EEENS1_19SingleTileSchedulerILb0ELb0ELb0ELi128EEEEEEEEEvNT_6ParamsE$_ZN4cute3eso3ESOILb1ELb0EJNS_6LayoutINS_5tupleIJNS3_IJNS3_IJNS3_IJNS_1CILi4EEENS4_ILi2EEEEEENS4_ILi1EEEEEES8_EEENS3_IJNS3_IJNS3_IJS8_S8_EEES8_EEES6_EEEEEENS3_IJNS3_IJNS3_IJNS3_IJS8_NS4_ILi32EEEEEENS4_ILi0EEEEEESH_EEENS3_IJNS3_IJNS3_IJSH_SH_EEESH_EEENS4_ILi64EEEEEEEEEEENS_10ViewEngineIPN7cutlass10bfloat16_tEEEEEC2ERKSP_RKSU_)
        /*ee28*/ 	.word	0x00000000


	//----- nvinfo : EIATTR_FRAME_SIZE
	.align		4
.L_10172:
        /*ee2c*/ 	.byte	0x04, 0x11
        /*ee2e*/ 	.short	(.L_10174 - .L_10173)
	.align		4
.L_10173:
        /*ee30*/ 	.word	index@($_ZN7cutlass13device_kernelIN5flash19enable_sm80_to_sm89INS1_16FlashAttnBwdSm80INS1_25CollectiveMainloopBwdSm80ILi2ELi2EN4cute5tupleIJNS5_1CILi128EEES8_NS7_ILi64EEEEEENS_10bfloat16_tEfNS_4arch4Sm80ELb0ELb1ELb1ELb0ELb1ELb0ELb0ELb0ELi2ELi4ELi4ELi4ELb0EEENS1_24CollectiveEpilogueBwdGQAISA_fSD_Li256ELb0ELb1EEENS1_19SingleTileSchedulerILb0ELb0ELb0ELi128EEEEEEEEEvNT_6ParamsE$_ZN4cute3eso3ESOILb1ELb0EJNS_5tupleIJNS_1CILi8EEENS3_ILi2EEES5_S5_S4_S5_EEENS2_IJNS3_ILi1EEEiiiNS3_ILi72EEENS3_ILi512EEEEEEEEC2ERKS6_RKSA_)
        /*ee34*/ 	.word	0x00000000


	//----- nvinfo : EIATTR_FRAME_SIZE
	.align		4
.L_10174:
        /*ee38*/ 	.byte	0x04, 0x11
        /*ee3a*/ 	.short	(.L_10176 - .L_10175)
	.align		4
.L_10175:
        /*ee3c*/ 	.word	index@($_ZN7cutlass13device_kernelIN5flash19enable_sm80_to_sm89INS1_16FlashAttnBwdSm80INS1_25CollectiveMainloopBwdSm80ILi2ELi2EN4cute5tupleIJNS5_1CILi128EEES8_NS7_ILi64EEEEEENS_10bfloat16_tEfNS_4arch4Sm80ELb0ELb1ELb1ELb0ELb1ELb0ELb0ELb0ELi2ELi4ELi4ELi4ELb0EEENS1_24CollectiveEpilogueBwdGQAISA_fSD_Li256ELb0ELb1EEENS1_19SingleTileSchedulerILb0ELb0ELb0ELi128EEEEEEEEEvNT_6ParamsE$_ZN4cute3eso3ESOILb1ELb0EJNS_5tupleIJNS_1CILi8EEENS2_IJNS3_ILi2EEES5_S5_EEENS3_ILi1EEES6_S7_EEENS2_IJS7_NS2_IJiiiEEENS3_ILi64EEENS2_IJNS3_ILi72EEENS3_ILi144EEENS3_ILi288EEEEEENS3_ILi512EEEEEEEEC2ERKS8_RKSG_)
        /*ee40*/ 	.word	0x00000000


	//----- nvinfo : EIATTR_FRAME_SIZE
	.align		4
.L_10176:
        /*ee44*/ 	.byte	0x04, 0x11
        /*ee46*/ 	.short	(.L_10178 - .L_10177)
	.align		4
.L_10177:
        /*ee48*/ 	.word	index@($_ZN7cutlass13device_kernelIN5flash19enable_sm80_to_sm89INS1_16FlashAttnBwdSm80INS1_25CollectiveMainloopBwdSm80ILi2ELi2EN4cute5tupleIJNS5_1CILi128EEES8_NS7_ILi64EEEEEENS_10bfloat16_tEfNS_4arch4Sm80ELb0ELb1ELb1ELb0ELb1ELb0ELb0ELb0ELi2ELi4ELi4ELi4ELb0EEENS1_24CollectiveEpilogueBwdGQAISA_fSD_Li256ELb0ELb1EEENS1_19SingleTileSchedulerILb0ELb0ELb0ELi128EEEEEEEEEvNT_6ParamsE$_ZN4cute3eso3ESOILb1ELb0EJNS_5tupleIJNS_1CILi8EEENS2_IJNS3_ILi2EEES5_S5_EEENS3_ILi1EEES6_S7_EEENS2_IJS7_NS2_IJS4_iiEEENS3_ILi64EEENS2_IJiNS3_ILi144EEENS3_ILi288EEEEEENS3_ILi512EEEEEEEEC2ERKS8_RKSF_)
        /*ee4c*/ 	.word	0x00000000


	//----- nvinfo : EIATTR_FRAME_SIZE
	.align		4
.L_10178:
        /*ee50*/ 	.byte	0x04, 0x11
        /*ee52*/ 	.short	(.L_10180 - .L_10179)
	.align		4
.L_10179:
        /*ee54*/ 	.word	index@($_ZN7cutlass13device_kernelIN5flash19enable_sm80_to_sm89INS1_16FlashAttnBwdSm80INS1_25CollectiveMainloopBwdSm80ILi2ELi2EN4cute5tupleIJNS5_1CILi128EEES8_NS7_ILi64EEEEEENS_10bfloat16_tEfNS_4arch4Sm80ELb0ELb1ELb1ELb0ELb1ELb0ELb0ELb0ELi2ELi4ELi4ELi4ELb0EEENS1_24CollectiveEpilogueBwdGQAISA_fSD_Li256ELb0ELb1EEENS1_19SingleTileSchedulerILb0ELb0ELb0ELi128EEEEEEEEEvNT_6ParamsE$_ZN4cute3eso3ESOILb1ELb0EJNS_5tupleIJNS_1CILi2EEES4_S4_EEENS2_IJNS3_ILi1EEENS3_ILi512EEEiEEEEEC2ERKS5_RKS8_)
        /*ee58*/ 	.word	0x00000000


	//----- nvinfo : EIATTR_FRAME_SIZE
	.align		4
.L_10180:
        /*ee5c*/ 	.byte	0x04, 0x11
        /*ee5e*/ 	.short	(.L_10182 - .L_10181)
	.align		4
.L_10181:
        /*ee60*/ 	.word	index@($_ZN7cutlass13device_kernelIN5flash19enable_sm80_to_sm89INS1_16FlashAttnBwdSm80INS1_25CollectiveMainloopBwdSm80ILi2ELi2EN4cute5tupleIJNS5_1CILi128EEES8_NS7_ILi64EEEEEENS_10bfloat16_tEfNS_4arch4Sm80ELb0ELb1ELb1ELb0ELb1ELb0ELb0ELb0ELi2ELi4ELi4ELi4ELb0EEENS1_24CollectiveEpilogueBwdGQAISA_fSD_Li256ELb0ELb1EEENS1_19SingleTileSchedulerILb0ELb0ELb0ELi128EEEEEEEEEvNT_6ParamsE$_ZN4cute3eso3ESOILb1ELb0EJNS_5tupleIJNS_1CILi2EEES4_EEENS2_IJiiEEENS3_ILi1EEES7_EEC2ERKS5_RKS6_RKS7_SE_)
        /*ee64*/ 	.word	0x00000000


	//----- nvinfo : EIATTR_FRAME_SIZE
	.align		4
.L_10182:
        /*ee68*/ 	.byte	0x04, 0x11
        /*ee6a*/ 	.short	(.L_10184 - .L_10183)
	.align		4
.L_10183:
        /*ee6c*/ 	.word	index@($_ZN7cutlass13device_kernelIN5flash19enable_sm80_to_sm89INS1_16FlashAttnBwdSm80INS1_25CollectiveMainloopBwdSm80ILi2ELi2EN4cute5tupleIJNS5_1CILi128EEES8_NS7_ILi64EEEEEENS_10bfloat16_tEfNS_4arch4Sm80ELb0ELb1ELb1ELb0ELb1ELb0ELb0ELb0ELi2ELi4ELi4ELi4ELb0EEENS1_24CollectiveEpilogueBwdGQAISA_fSD_Li256ELb0ELb1EEENS1_19SingleTileSchedulerILb0ELb0ELb0ELi128EEEEEEEEEvNT_6ParamsE$_ZN4cute3eso3ESOILb1ELb0EJNS_5tupleIJNS_1CILi2EEES4_EEENS2_IJiiEEEEEC2ERKS5_RKS6_)
        /*ee70*/ 	.word	0x00000000


	//----- nvinfo : EIATTR_FRAME_SIZE
	.align		4
.L_10184:
        /*ee74*/ 	.byte	0x04, 0x11
        /*ee76*/ 	.short	(.L_10186 - .L_10185)
	.align		4
.L_10185:
        /*ee78*/ 	.word	index@($_ZN7cutlass13device_kernelIN5flash19enable_sm80_to_sm89INS1_16FlashAttnBwdSm80INS1_25CollectiveMainloopBwdSm80ILi2ELi2EN4cute5tupleIJNS5_1CILi128EEES8_NS7_ILi64EEEEEENS_10bfloat16_tEfNS_4arch4Sm80ELb0ELb1ELb1ELb0ELb1ELb0ELb0ELb0ELi2ELi4ELi4ELi4ELb0EEENS1_24CollectiveEpilogueBwdGQAISA_fSD_Li256ELb0ELb1EEENS1_19SingleTileSchedulerILb0ELb0ELb0ELi128EEEEEEEEEvNT_6ParamsE$_ZN4cute3eso3ESOILb1ELb0EJNS_5tupleIJNS_1CILi2EEES4_EEENS2_IJiNS3_ILi512EEEEEEEEC2ERKS5_RKS7_)
        /*ee7c*/ 	.word	0x00000000


	//----- nvinfo : EIATTR_FRAME_SIZE
	.align		4
.L_10186:
        /*ee80*/ 	.byte	0x04, 0x11
        /*ee82*/ 	.short	(.L_10188 - .L_10187)
	.align		4
.L_10187:
        /*ee84*/ 	.word	index@($_ZN7cutlass13device_kernelIN5flash19enable_sm80_to_sm89INS1_16FlashAttnBwdSm80INS1_25CollectiveMainloopBwdSm80ILi2ELi2EN4cute5tupleIJNS5_1CILi128EEES8_NS7_ILi64EEEEEENS_10bfloat16_tEfNS_4arch4Sm80ELb0ELb1ELb1ELb0ELb1ELb0ELb0ELb0ELi2ELi4ELi4ELi4ELb0EEENS1_24CollectiveEpilogueBwdGQAISA_fSD_Li256ELb0ELb1EEENS1_19SingleTileSchedulerILb0ELb0ELb0ELi128EEEEEEEEEvNT_6ParamsE$_ZN4cute3eso3ESOILb1ELb0EJNS_5tupleIJNS_1CILi2EEES4_EEENS2_IJiNS3_ILi4096EEEEEEEEC2ERKS5_RKS7_)
        /*ee88*/ 	.word	0x00000000


	//----- nvinfo : EIATTR_FRAME_SIZE
	.align		4
.L_10188:
        /*ee8c*/ 	.byte	0x04, 0x11
        /*ee8e*/ 	.short	(.L_10190 - .L_10189)
	.align		4
.L_10189:
        /*ee90*/ 	.word	index@($_ZN7cutlass13device_kernelIN5flash19enable_sm80_to_sm89INS1_16FlashAttnBwdSm80INS1_25CollectiveMainloopBwdSm80ILi2ELi2EN4cute5tupleIJNS5_1CILi128EEES8_NS7_ILi64EEEEEENS_10bfloat16_tEfNS_4arch4Sm80ELb0ELb1ELb1ELb0ELb1ELb0ELb0ELb0ELi2ELi4ELi4ELi4ELb0EEENS1_24CollectiveEpilogueBwdGQAISA_fSD_Li256ELb0ELb1EEENS1_19SingleTileSchedulerILb0ELb0ELb0ELi128EEEEEEEEEvNT_6ParamsE$_ZN4cute3eso3ESOILb1ELb0EJNS_5tupleIJNS_1CILi2EEES4_EEENS2_IJNS3_ILi1EEEiEEEEEC2ERKS5_RKS7_)
        /*ee94*/ 	.word	0x00000000


	//----- nvinfo : EIATTR_FRAME_SIZE
	.align		4
.L_10190:
        /*ee98*/ 	.byte	0x04, 0x11
        /*ee9a*/ 	.short	(.L_10192 - .L_10191)
	.align		4
.L_10191:
        /*ee9c*/ 	.word	index@($_ZN7cutlass13device_kernelIN5flash19enable_sm80_to_sm89INS1_16FlashAttnBwdSm80INS1_25CollectiveMainloopBwdSm80ILi2ELi2EN4cute5tupleIJNS5_1CILi128EEES8_NS7_ILi64EEEEEENS_10bfloat16_tEfNS_4arch4Sm80ELb0ELb1ELb1ELb0ELb1ELb0ELb0ELb0ELi2ELi4ELi4ELi4ELb0EEENS1_24CollectiveEpilogueBwdGQAISA_fSD_Li256ELb0ELb1EEENS1_19SingleTileSchedulerILb0ELb0ELb0ELi128EEEEEEEEEvNT_6ParamsE$_ZN4cute3eso3ESOILb1ELb0EJNS_5tupleIJNS_1CILi2EEEEEENS2_IJiEEES4_NS3_ILi1EEEEEC2ERKS5_RKS6_RKS4_RKS7_)
        /*eea0*/ 	.word	0x00000000


	//----- nvinfo : EIATTR_FRAME_SIZE
	.align		4
.L_10192:
        /*eea4*/ 	.byte	0x04, 0x11
        /*eea6*/ 	.short	(.L_10194 - .L_10193)
	.align		4
.L_10193:
        /*eea8*/ 	.word	index@($_ZN7cutlass13device_kernelIN5flash19enable_sm80_to_sm89INS1_16FlashAttnBwdSm80INS1_25CollectiveMainloopBwdSm80ILi2ELi2EN4cute5tupleIJNS5_1CILi128EEES8_NS7_ILi64EEEEEENS_10bfloat16_tEfNS_4arch4Sm80ELb0ELb1ELb1ELb0ELb1ELb0ELb0ELb0ELi2ELi4ELi4ELi4ELb0EEENS1_24CollectiveEpilogueBwdGQAISA_fSD_Li256ELb0ELb1EEENS1_19SingleTileSchedulerILb0ELb0ELb0ELi128EEEEEEEEEvNT_6ParamsE$_ZN4cute3eso3ESOILb1ELb0EJNS_5tupleIJNS_1CILi2EEEEEENS2_IJiEEENS3_ILi1EEES7_EEC2ERKS5_RKS6_RKS7_SE_)
        /*eeac*/ 	.word	0x00000000


	//----- nvinfo : EIATTR_FRAME_SIZE
	.align		4
.L_10194:
        /*eeb0*/ 	.byte	0x04, 0x11
        /*eeb2*/ 	.short	(.L_10196 - .L_10195)
	.align		4
.L_10195:
        /*eeb4*/ 	.word	index@($_ZN7cutlass13device_kernelIN5flash19enable_sm80_to_sm89INS1_16FlashAttnBwdSm80INS1_25CollectiveMainloopBwdSm80ILi2ELi2EN4cute5tupleIJNS5_1CILi128EEES8_NS7_ILi64EEEEEENS_10bfloat16_tEfNS_4arch4Sm80ELb0ELb1ELb1ELb0ELb1ELb0ELb0ELb0ELi2ELi4ELi4ELi4ELb0EEENS1_24CollectiveEpilogueBwdGQAISA_fSD_Li256ELb0ELb1EEENS1_19SingleTileSchedulerILb0ELb0ELb0ELi128EEEEEEEEEvNT_6ParamsE$_ZN4cute3eso3ESOILb1ELb0EJNS_5tupleIJNS_1CILi2EEEEEENS2_IJiEEEEEC2ERKS5_RKS6_)
        /*eeb8*/ 	.word	0x00000000


	//----- nvinfo : EIATTR_FRAME_SIZE
	.align		4
.L_10196:
        /*eebc*/ 	.byte	0x04, 0x11
        /*eebe*/ 	.short	(.L_10198 - .L_10197)
	.align		4
.L_10197:
        /*eec0*/ 	.word	index@($_ZN7cutlass13device_kernelIN5flash19enable_sm80_to_sm89INS1_16FlashAttnBwdSm80INS1_25CollectiveMainloopBwdSm80ILi2ELi2EN4cute5tupleIJNS5_1CILi128EEES8_NS7_ILi64EEEEEENS_10bfloat16_tEfNS_4arch4Sm80ELb0ELb1ELb1ELb0ELb1ELb0ELb0ELb0ELi2ELi4ELi4ELi4ELb0EEENS1_24CollectiveEpilogueBwdGQAISA_fSD_Li256ELb0ELb1EEENS1_19SingleTileSchedulerILb0ELb0ELb0ELi128EEEEEEEEEvNT_6ParamsE$_ZN4cute3eso3ESOILb1ELb0EJNS_5tupleIJNS_1CILi1EEENS3_ILi2EEES5_EEENS2_IJS4_NS3_ILi256EEEiEEEEEC2ERKS6_RKS8_)
        /*eec4*/ 	.word	0x00000000


	//----- nvinfo : EIATTR_FRAME_SIZE
	.align		4
.L_10198:
        /*eec8*/ 	.byte	0x04, 0x11
        /*eeca*/ 	.short	(.L_10200 - .L_10199)
	.align		4
.L_10199:
        /*eecc*/ 	.word	index@($_ZN7cutlass13device_kernelIN5flash19enable_sm80_to_sm89INS1_16FlashAttnBwdSm80INS1_25CollectiveMainloopBwdSm80ILi2ELi2EN4cute5tupleIJNS5_1CILi128EEES8_NS7_ILi64EEEEEENS_10bfloat16_tEfNS_4arch4Sm80ELb0ELb1ELb1ELb0ELb1ELb0ELb0ELb0ELi2ELi4ELi4ELi4ELb0EEENS1_24CollectiveEpilogueBwdGQAISA_fSD_Li256ELb0ELb1EEENS1_19SingleTileSchedulerILb0ELb0ELb0ELi128EEEEEEEEEvNT_6ParamsE$_ZN4cute3eso3ESOILb1ELb0EJNS_5tupleIJNS_1CILi1EEENS3_ILi2EEEEEENS2_IJNS3_ILi0EEEiEEEEEC2ERKS6_RKS8_)
        /*eed0*/ 	.word	0x00000000


	//----- nvinfo : EIATTR_FRAME_SIZE
	.align		4
.L_10200:
        /*eed4*/ 	.byte	0x04, 0x11
        /*eed6*/ 	.short	(.L_10202 - .L_10201)
	.align		4
.L_10201:
        /*eed8*/ 	.word	index@($_ZN7cutlass13device_kernelIN5flash19enable_sm80_to_sm89INS1_16FlashAttnBwdSm80INS1_25CollectiveMainloopBwdSm80ILi2ELi2EN4cute5tupleIJNS5_1CILi128EEES8_NS7_ILi64EEEEEENS_10bfloat16_tEfNS_4arch4Sm80ELb0ELb1ELb1ELb0ELb1ELb0ELb0ELb0ELi2ELi4ELi4ELi4ELb0EEENS1_24CollectiveEpilogueBwdGQAISA_fSD_Li256ELb0ELb1EEENS1_19SingleTileSchedulerILb0ELb0ELb0ELi128EEEEEEEEEvNT_6ParamsE$_ZN4cute3eso3ESOILb1ELb0EJNS_5tupleIJNS_1CILi1EEENS3_ILi0EEEEEElS5_EEC2ERKS6_RKlRKS5_)
        /*eedc*/ 	.word	0x00000000


	//----- nvinfo : EIATTR_FRAME_SIZE
	.align		4
.L_10202:
        /*eee0*/ 	.byte	0x04, 0x11
        /*eee2*/ 	.short	(.L_10204 - .L_10203)
	.align		4
.L_10203:
        /*eee4*/ 	.word	index@($_ZN7cutlass13device_kernelIN5flash19enable_sm80_to_sm89INS1_16FlashAttnBwdSm80INS1_25CollectiveMainloopBwdSm80ILi2ELi2EN4cute5tupleIJNS5_1CILi128EEES8_NS7_ILi64EEEEEENS_10bfloat16_tEfNS_4arch4Sm80ELb0ELb1ELb1ELb0ELb1ELb0ELb0ELb0ELi2ELi4ELi4ELi4ELb0EEENS1_24CollectiveEpilogueBwdGQAISA_fSD_Li256ELb0ELb1EEENS1_19SingleTileSchedulerILb0ELb0ELb0ELi128EEEEEEEEEvNT_6ParamsE$_ZN4cute3eso3ESOILb1ELb0EJNS_5tupleIJNS_1CILi1EEENS3_ILi0EEEEEEiNS3_ILi1024EEEEEC2ERKS6_RKiRKS7_)
        /*eee8*/ 	.word	0x00000000


	//----- nvinfo : EIATTR_FRAME_SIZE
	.align		4
.L_10204:
        /*eeec*/ 	.byte	0x04, 0x11
        /*eeee*/ 	.short	(.L_10206 - .L_10205)
	.align		4
.L_10205:
        /*eef0*/ 	.word	index@($_ZN7cutlass13device_kernelIN5flash19enable_sm80_to_sm89INS1_16FlashAttnBwdSm80INS1_25CollectiveMainloopBwdSm80ILi2ELi2EN4cute5tupleIJNS5_1CILi128EEES8_NS7_ILi64EEEEEENS_10bfloat16_tEfNS_4arch4Sm80ELb0ELb1ELb1ELb0ELb1ELb0ELb0ELb0ELi2ELi4ELi4ELi4ELb0EEENS1_24CollectiveEpilogueBwdGQAISA_fSD_Li256ELb0ELb1EEENS1_19SingleTileSchedulerILb0ELb0ELb0ELi128EEEEEEEEEvNT_6ParamsE$_ZN4cute3eso3ESOILb1ELb0EJNS_5tupleIJNS_1CILi1EEENS3_ILi0EEEEEEiEEC2ERKS6_RKi)
        /*eef4*/ 	.word	0x00000000


	//----- nvinfo : EIATTR_FRAME_SIZE
	.align		4
.L_10206:
        /*eef8*/ 	.byte	0x04, 0x11
        /*eefa*/ 	.short	(.L_10208 - .L_10207)
	.align		4
.L_10207:
        /*eefc*/ 	.word	index@($_ZN7cutlass13device_kernelIN5flash19enable_sm80_to_sm89INS1_16FlashAttnBwdSm80INS1_25CollectiveMainloopBwdSm80ILi2ELi2EN4cute5tupleIJNS5_1CILi128EEES8_NS7_ILi64EEEEEENS_10bfloat16_tEfNS_4arch4Sm80ELb0ELb1ELb1ELb0ELb1ELb0ELb0ELb0ELi2ELi4ELi4ELi4ELb0EEENS1_24CollectiveEpilogueBwdGQAISA_fSD_Li256ELb0ELb1EEENS1_19SingleTileSchedulerILb0ELb0ELb0ELi128EEEEEEEEEvNT_6ParamsE$_ZN4cute3eso3ESOILb1ELb0EJNS_5tupleIJNS_1CILi1EEENS3_ILi0EEEEEENS3_ILi4096EEENS2_IJiiEEEEEC2ERKS6_RKS7_RKS8_)
        /*ef00*/ 	.word	0x00000000


	//----- nvinfo : EIATTR_FRAME_SIZE
	.align		4
.L_10208:
        /*ef04*/ 	.byte	0x04, 0x11
        /*ef06*/ 	.short	(.L_10210 - .L_10209)
	.align		4
.L_10209:
        /*ef08*/ 	.word	index@($_ZN7cutlass13device_kernelIN5flash19enable_sm80_to_sm89INS1_16FlashAttnBwdSm80INS1_25CollectiveMainloopBwdSm80ILi2ELi2EN4cute5tupleIJNS5_1CILi128EEES8_NS7_ILi64EEEEEENS_10bfloat16_tEfNS_4arch4Sm80ELb0ELb1ELb1ELb0ELb1ELb0ELb0ELb0ELi2ELi4ELi4ELi4ELb0EEENS1_24CollectiveEpilogueBwdGQAISA_fSD_Li256ELb0ELb1EEENS1_19SingleTileSchedulerILb0ELb0ELb0ELi128EEEEEEEEEvNT_6ParamsE$_ZN4cute3eso3ESOILb1ELb0EJNS_5tupleIJNS_1CILi1EEENS3_ILi0EEEEEENS2_IJiEEEEEC2ERKS6_RKS7_)
        /*ef0c*/ 	.word	0x00000000


	//----- nvinfo : EIATTR_FRAME_SIZE
	.align		4
.L_10210:
        /*ef10*/ 	.byte	0x04, 0x11
        /*ef12*/ 	.short	(.L_10212 - .L_10211)
	.align		4
.L_10211:
        /*ef14*/ 	.word	index@($_ZN7cutlass13device_kernelIN5flash19enable_sm80_to_sm89INS1_16FlashAttnBwdSm80INS1_25CollectiveMainloopBwdSm80ILi2ELi2EN4cute5tupleIJNS5_1CILi128EEES8_NS7_ILi64EEEEEENS_10bfloat16_tEfNS_4arch4Sm80ELb0ELb1ELb1ELb0ELb1ELb0ELb0ELb0ELi2ELi4ELi4ELi4ELb0EEENS1_24CollectiveEpilogueBwdGQAISA_fSD_Li256ELb0ELb1EEENS1_19SingleTileSchedulerILb0ELb0ELb0ELi128EEEEEEEEEvNT_6ParamsE$_ZN4cute3eso3ESOILb1ELb0EJNS_5tupleIJNS_1CILi1EEENS2_IJS4_NS3_ILi2EEES5_EEEEEENS2_IJNS3_ILi0EEENS2_IJS4_NS3_ILi256EEEiEEEEEEEEC2ERKS7_RKSB_)
        /*ef18*/ 	.word	0x00000000


	//----- nvinfo : EIATTR_FRAME_SIZE
	.align		4
.L_10212:
        /*ef1c*/ 	.byte	0x04, 0x11
        /*ef1e*/ 	.short	(.L_10214 - .L_10213)
	.align		4
.L_10213:
        /*ef20*/ 	.word	index@($_ZN7cutlass13device_kernelIN5flash19enable_sm80_to_sm89INS1_16FlashAttnBwdSm80INS1_25CollectiveMainloopBwdSm80ILi2ELi2EN4cute5tupleIJNS5_1CILi128EEES8_NS7_ILi64EEEEEENS_10bfloat16_tEfNS_4arch4Sm80ELb0ELb1ELb1ELb0ELb1ELb0ELb0ELb0ELi2ELi4ELi4ELi4ELb0EEENS1_24CollectiveEpilogueBwdGQAISA_fSD_Li256ELb0ELb1EEENS1_19SingleTileSchedulerILb0ELb0ELb0ELi128EEEEEEEEEvNT_6ParamsE$_ZN4cute3eso3ESOILb1ELb0EJNS_5tupleIJNS_1CILi16EEENS3_ILi2EEES5_S5_NS3_ILi4EEES5_EEENS2_IJNS3_ILi1EEEiiiNS3_ILi144EEENS3_ILi512EEEEEEEEC2ERKS7_RKSB_)
        /*ef24*/ 	.word	0x00000000


	//----- nvinfo : EIATTR_FRAME_SIZE
	.align		4
.L_10214:
        /*ef28*/ 	.byte	0x04, 0x11
        /*ef2a*/ 	.short	(.L_10216 - .L_10215)
	.align		4
.L_10215:
        /*ef2c*/ 	.word	index@($_ZN7cutlass13device_kernelIN5flash19enable_sm80_to_sm89INS1_16FlashAttnBwdSm80INS1_25CollectiveMainloopBwdSm80ILi2ELi2EN4cute5tupleIJNS5_1CILi128EEES8_NS7_ILi64EEEEEENS_10bfloat16_tEfNS_4arch4Sm80ELb0ELb1ELb1ELb0ELb1ELb0ELb0ELb0ELi2ELi4ELi4ELi4ELb0EEENS1_24CollectiveEpilogueBwdGQAISA_fSD_Li256ELb0ELb1EEENS1_19SingleTileSchedulerILb0ELb0ELb0ELi128EEEEEEEEEvNT_6ParamsE$_ZN4cute3eso3ESOILb1ELb0EJNS_5tupleIJNS_1CILi0EEES4_EEEiEEC2ERKS5_RKi)
        /*ef30*/ 	.word	0x00000000


	//----- nvinfo : EIATTR_FRAME_SIZE
	.align		4
.L_10216:
        /*ef34*/ 	.byte	0x04, 0x11
        /*ef36*/ 	.short	(.L_10218 - .L_10217)
	.align		4
.L_10217:
        /*ef38*/ 	.word	index@($_ZN7cutlass13device_kernelIN5flash19enable_sm80_to_sm89INS1_16FlashAttnBwdSm80INS1_25CollectiveMainloopBwdSm80ILi2ELi2EN4cute5tupleIJNS5_1CILi128EEES8_NS7_ILi64EEEEEENS_10bfloat16_tEfNS_4arch4Sm80ELb0ELb1ELb1ELb0ELb1ELb0ELb0ELb0ELi2ELi4ELi4ELi4ELb0EEENS1_24CollectiveEpilogueBwdGQAISA_fSD_Li256ELb0ELb1EEENS1_19SingleTileSchedulerILb0ELb0ELb0ELi128EEEEEEEEEvNT_6ParamsE$_ZN4cute3eso3ESOILb1ELb0EJNS_5tupleIJNS2_IJNS_1CILi8EEENS3_ILi1EEEEEENS3_ILi4EEES5_EEENS2_IJNS2_IJS5_NS3_ILi0EEEEEElS9_EEEEEC2ERKS8_RKSB_)
        /*ef3c*/ 	.word	0x00000000


	//----- nvinfo : EIATTR_FRAME_SIZE
	.align		4
.L_10218:
        /*ef40*/ 	.byte	0x04, 0x11
        /*ef42*/ 	.short	(.L_10220 - .L_10219)
	.align		4
.L_10219:
        /*ef44*/ 	.word	index@($_ZN7cutlass13device_kernelIN5flash19enable_sm80_to_sm89INS1_16FlashAttnBwdSm80INS1_25CollectiveMainloopBwdSm80ILi2ELi2EN4cute5tupleIJNS5_1CILi128EEES8_NS7_ILi64EEEEEENS_10bfloat16_tEfNS_4arch4Sm80ELb0ELb1ELb1ELb0ELb1ELb0ELb0ELb0ELi2ELi4ELi4ELi4ELb0EEENS1_24CollectiveEpilogueBwdGQAISA_fSD_Li256ELb0ELb1EEENS1_19SingleTileSchedulerILb0ELb0ELb0ELi128EEEEEEEEEvNT_6ParamsE$_ZN4cute3eso3ESOILb1ELb0EJNS_5tupleIJNS2_IJNS_1CILi8EEENS3_ILi1EEEEEENS3_ILi2EEES4_EEENS2_IJNS2_IJS5_NS3_ILi0EEEEEEiNS3_ILi1024EEEEEEEEC2ERKS8_RKSC_)
        /*ef48*/ 	.word	0x00000000


	//----- nvinfo : EIATTR_FRAME_SIZE
	.align		4
.L_10220:
        /*ef4c*/ 	.byte	0x04, 0x11
        /*ef4e*/ 	.short	(.L_10222 - .L_10221)
	.align		4
.L_10221:
        /*ef50*/ 	.word	index@($_ZN7cutlass13device_kernelIN5flash19enable_sm80_to_sm89INS1_16FlashAttnBwdSm80INS1_25CollectiveMainloopBwdSm80ILi2ELi2EN4cute5tupleIJNS5_1CILi128EEES8_NS7_ILi64EEEEEENS_10bfloat16_tEfNS_4arch4Sm80ELb0ELb1ELb1ELb0ELb1ELb0ELb0ELb0ELi2ELi4ELi4ELi4ELb0EEENS1_24CollectiveEpilogueBwdGQAISA_fSD_Li256ELb0ELb1EEENS1_19SingleTileSchedulerILb0ELb0ELb0ELi128EEEEEEEEEvNT_6ParamsE$_ZN4cute3eso3ESOILb1ELb0EJNS_5tupleIJNS2_IJNS_1CILi8EEENS3_ILi1EEEEEENS3_ILi2EEENS2_IJS7_S7_EEEEEENS2_IJNS2_IJS5_NS3_ILi0EEEEEENS3_ILi4096EEENS2_IJiiEEEEEEEEC2ERKS9_RKSE_)
        /*ef54*/ 	.word	0x00000000


	//----- nvinfo : EIATTR_FRAME_SIZE
	.align		4
.L_10222:
        /*ef58*/ 	.byte	0x04, 0x11
        /*ef5a*/ 	.short	(.L_10224 - .L_10223)
	.align		4
.L_10223:
        /*ef5c*/ 	.word	index@($_ZN7cutlass13device_kernelIN5flash19enable_sm80_to_sm89INS1_16FlashAttnBwdSm80INS1_25CollectiveMainloopBwdSm80ILi2ELi2EN4cute5tupleIJNS5_1CILi128EEES8_NS7_ILi64EEEEEENS_10bfloat16_tEfNS_4arch4Sm80ELb0ELb1ELb1ELb0ELb1ELb0ELb0ELb0ELi2ELi4ELi4ELi4ELb0EEENS1_24CollectiveEpilogueBwdGQAISA_fSD_Li256ELb0ELb1EEENS1_19SingleTileSchedulerILb0ELb0ELb0ELi128EEEEEEEEEvNT_6ParamsE$_ZN4cute3eso3ESOILb1ELb0EJNS_5tupleIJNS2_IJNS_1CILi8EEENS3_ILi1EEEEEENS3_ILi2EEEEEENS2_IJNS2_IJS5_NS3_ILi0EEEEEEiEEEEEC2ERKS8_RKSB_)
        /*ef60*/ 	.word	0x00000000


	//----- nvinfo : EIATTR_FRAME_SIZE
	.align		4
.L_10224:
        /*ef64*/ 	.byte	0x04, 0x11
        /*ef66*/ 	.short	(.L_10226 - .L_10225)
	.align		4
.L_10225:
        /*ef68*/ 	.word	index@($_ZN7cutlass13device_kernelIN5flash19enable_sm80_to_sm89INS1_16FlashAttnBwdSm80INS1_25CollectiveMainloopBwdSm80ILi2ELi2EN4cute5tupleIJNS5_1CILi128EEES8_NS7_ILi64EEEEEENS_10bfloat16_tEfNS_4arch4Sm80ELb0ELb1ELb1ELb0ELb1ELb0ELb0ELb0ELi2ELi4ELi4ELi4ELb0EEENS1_24CollectiveEpilogueBwdGQAISA_fSD_Li256ELb0ELb1EEENS1_19SingleTileSchedulerILb0ELb0ELb0ELi128EEEEEEEEEvNT_6ParamsE$_ZN4cute3eso3ESOILb1ELb0EJNS_5tupleIJNS2_IJNS_1CILi8EEENS3_ILi1EEEEEENS2_IJNS3_ILi2EEEEEEEEENS2_IJNS2_IJS5_NS3_ILi0EEEEEENS2_IJiEEEEEEEEC2ERKS9_RKSD_)
        /*ef6c*/ 	.word	0x00000000


	//----- nvinfo : EIATTR_FRAME_SIZE
	.align		4
.L_10226:
        /*ef70*/ 	.byte	0x04, 0x11
        /*ef72*/ 	.short	(.L_10228 - .L_10227)
	.align		4
.L_10227:
        /*ef74*/ 	.word	index@($_ZN7cutlass13device_kernelIN5flash19enable_sm80_to_sm89INS1_16FlashAttnBwdSm80INS1_25CollectiveMainloopBwdSm80ILi2ELi2EN4cute5tupleIJNS5_1CILi128EEES8_NS7_ILi64EEEEEENS_10bfloat16_tEfNS_4arch4Sm80ELb0ELb1ELb1ELb0ELb1ELb0ELb0ELb0ELi2ELi4ELi4ELi4ELb0EEENS1_24CollectiveEpilogueBwdGQAISA_fSD_Li256ELb0ELb1EEENS1_19SingleTileSchedulerILb0ELb0ELb0ELi128EEEEEEEEEvNT_6ParamsE$_ZN4cute3eso3ESOILb1ELb0EJNS_5tupleIJNS2_IJNS_1CILi2EEES4_S4_EEES4_NS2_IJS4_S4_EEEEEENS2_IJNS2_IJNS3_ILi1EEENS3_ILi512EEEiEEENS3_ILi4096EEENS2_IJiiEEEEEEEEC2ERKS7_RKSD_)
        /*ef78*/ 	.word	0x00000000


	//----- nvinfo : EIATTR_FRAME_SIZE
	.align		4
.L_10228:
        /*ef7c*/ 	.byte	0x04, 0x11
        /*ef7e*/ 	.short	(.L_10230 - .L_10229)
	.align		4
.L_10229:
        /*ef80*/ 	.word	index@($_ZN7cutlass13device_kernelIN5flash19enable_sm80_to_sm89INS1_16FlashAttnBwdSm80INS1_25CollectiveMainloopBwdSm80ILi2ELi2EN4cute5tupleIJNS5_1CILi128EEES8_NS7_ILi64EEEEEENS_10bfloat16_tEfNS_4arch4Sm80ELb0ELb1ELb1ELb0ELb1ELb0ELb0ELb0ELi2ELi4ELi4ELi4ELb0EEENS1_24CollectiveEpilogueBwdGQAISA_fSD_Li256ELb0ELb1EEENS1_19SingleTileSchedulerILb0ELb0ELb0ELi128EEEEEEEEEvNT_6ParamsE$_ZN4cute3eso3ESOILb1ELb0EJNS_5tupleIJNS2_IJNS_1CILi2EEES4_S4_EEES4_NS2_IJNS2_IJS4_S4_EEES4_EEEEEENS2_IJNS2_IJNS3_ILi1EEENS3_ILi512EEEiEEENS3_ILi4096EEENS2_IJNS2_IJiiEEENS3_ILi8192EEEEEEEEEEEC2ERKS8_RKSG_)
        /*ef84*/ 	.word	0x00000000


	//----- nvinfo : EIATTR_FRAME_SIZE
	.align		4
.L_10230:
        /*ef88*/ 	.byte	0x04, 0x11
        /*ef8a*/ 	.short	(.L_10232 - .L_10231)
	.align		4
.L_10231:
        /*ef8c*/ 	.word	index@($_ZN7cutlass13device_kernelIN5flash19enable_sm80_to_sm89INS1_16FlashAttnBwdSm80INS1_25CollectiveMainloopBwdSm80ILi2ELi2EN4cute5tupleIJNS5_1CILi128EEES8_NS7_ILi64EEEEEENS_10bfloat16_tEfNS_4arch4Sm80ELb0ELb1ELb1ELb0ELb1ELb0ELb0ELb0ELi2ELi4ELi4ELi4ELb0EEENS1_24CollectiveEpilogueBwdGQAISA_fSD_Li256ELb0ELb1EEENS1_19SingleTileSchedulerILb0ELb0ELb0ELi128EEEEEEEEEvNT_6ParamsE$_ZN4cute3eso3ESOILb1ELb0EJNS_5tupleIJNS2_IJNS_1CILi2EEES4_EEES5_NS3_ILi8EEEEEENS2_IJNS2_IJiNS3_ILi512EEEEEENS2_IJiiEEENS3_ILi1024EEEEEEEEC2ERKS7_RKSC_)
        /*ef90*/ 	.word	0x00000000


	//----- nvinfo : EIATTR_FRAME_SIZE
	.align		4
.L_10232:
        /*ef94*/ 	.byte	0x04, 0x11
        /*ef96*/ 	.short	(.L_10234 - .L_10233)
	.align		4
.L_10233:
        /*ef98*/ 	.word	index@($_ZN7cutlass13device_kernelIN5flash19enable_sm80_to_sm89INS1_16FlashAttnBwdSm80INS1_25CollectiveMainloopBwdSm80ILi2ELi2EN4cute5tupleIJNS5_1CILi128EEES8_NS7_ILi64EEEEEENS_10bfloat16_tEfNS_4arch4Sm80ELb0ELb1ELb1ELb0ELb1ELb0ELb0ELb0ELi2ELi4ELi4ELi4ELb0EEENS1_24CollectiveEpilogueBwdGQAISA_fSD_Li256ELb0ELb1EEENS1_19SingleTileSchedulerILb0ELb0ELb0ELi128EEEEEEEEEvNT_6ParamsE$_ZN4cute3eso3ESOILb1ELb0EJNS_5tupleIJNS2_IJNS_1CILi2EEES4_EEES4_EEENS2_IJNS2_IJiiEEENS3_ILi8192EEEEEEEEC2ERKS6_RKS9_)
        /*ef9c*/ 	.word	0x00000000


	//----- nvinfo : EIATTR_FRAME_SIZE
	.align		4
.L_10234:
        /*efa0*/ 	.byte	0x04, 0x11
        /*efa2*/ 	.short	(.L_10236 - .L_10235)
	.align		4
.L_10235:
        /*efa4*/ 	.word	index@($_ZN7cutlass13device_kernelIN5flash19enable_sm80_to_sm89INS1_16FlashAttnBwdSm80INS1_25CollectiveMainloopBwdSm80ILi2ELi2EN4cute5tupleIJNS5_1CILi128EEES8_NS7_ILi64EEEEEENS_10bfloat16_tEfNS_4arch4Sm80ELb0ELb1ELb1ELb0ELb1ELb0ELb0ELb0ELi2ELi4ELi4ELi4ELb0EEENS1_24CollectiveEpilogueBwdGQAISA_fSD_Li256ELb0ELb1EEENS1_19SingleTileSchedulerILb0ELb0ELb0ELi128EEEEEEEEEvNT_6ParamsE$_ZN4cute3eso3ESOILb1ELb0EJNS_5tupleIJNS2_IJNS_1CILi2EEES4_EEENS3_ILi8EEES5_EEENS2_IJNS2_IJNS3_ILi1EEEiEEENS3_ILi1024EEENS2_IJiiEEEEEEEEC2ERKS7_RKSC_)
        /*efa8*/ 	.word	0x00000000


	//----- nvinfo : EIATTR_FRAME_SIZE
	.align		4
.L_10236:
        /*efac*/ 	.byte	0x04, 0x11
        /*efae*/ 	.short	(.L_10238 - .L_10237)
	.align		4
.L_10237:
        /*efb0*/ 	.word	index@($_ZN7cutlass13device_kernelIN5flash19enable_sm80_to_sm89INS1_16FlashAttnBwdSm80INS1_25CollectiveMainloopBwdSm80ILi2ELi2EN4cute5tupleIJNS5_1CILi128EEES8_NS7_ILi64EEEEEENS_10bfloat16_tEfNS_4arch4Sm80ELb0ELb1ELb1ELb0ELb1ELb0ELb0ELb0ELi2ELi4ELi4ELi4ELb0EEENS1_24CollectiveEpilogueBwdGQAISA_fSD_Li256ELb0ELb1EEENS1_19SingleTileSchedulerILb0ELb0ELb0ELi128EEEEEEEEEvNT_6ParamsE$_ZN4cute3eso3ESOILb1ELb0EJNS_5tupleIJNS2_IJNS_1CILi1EEENS3_ILi0EEEEEES5_EEENS2_IJNS2_IJS5_S5_EEEiEEEEEC2ERKS7_RKS9_)
        /*efb4*/ 	.word	0x00000000


	//----- nvinfo : EIATTR_FRAME_SIZE
	.align		4
.L_10238:
        /*efb8*/ 	.byte	0x04, 0x11
        /*efba*/ 	.short	(.L_10240 - .L_10239)
	.align		4
.L_10239:
        /*efbc*/ 	.word	index@($_ZN7cutlass13device_kernelIN5flash19enable_sm80_to_sm89INS1_16FlashAttnBwdSm80INS1_25CollectiveMainloopBwdSm80ILi2ELi2EN4cute5tupleIJNS5_1CILi128EEES8_NS7_ILi64EEEEEENS_10bfloat16_tEfNS_4arch4Sm80ELb0ELb1ELb1ELb0ELb1ELb0ELb0ELb0ELi2ELi4ELi4ELi4ELb0EEENS1_24CollectiveEpilogueBwdGQAISA_fSD_Li256ELb0ELb1EEENS1_19SingleTileSchedulerILb0ELb0ELb0ELi128EEEEEEEEEvNT_6ParamsE$_ZN4cute3eso3ESOILb1ELb0EJNS_5tupleIJNS2_IJNS_1CILi1EEENS3_ILi0EEEEEENS2_IJS5_S5_EEEEEENS2_IJS5_iEEEEEC2ERKS8_RKS9_)
        /*efc0*/ 	.word	0x00000000


	//----- nvinfo : EIATTR_FRAME_SIZE
	.align		4
.L_10240:
        /*efc4*/ 	.byte	0x04, 0x11
        /*efc6*/ 	.short	(.L_10242 - .L_10241)
	.align		4
.L_10241:
        /*efc8*/ 	.word	index@($_ZN7cutlass13device_kernelIN5flash19enable_sm80_to_sm89INS1_16FlashAttnBwdSm80INS1_25CollectiveMainloopBwdSm80ILi2ELi2EN4cute5tupleIJNS5_1CILi128EEES8_NS7_ILi64EEEEEENS_10bfloat16_tEfNS_4arch4Sm80ELb0ELb1ELb1ELb0ELb1ELb0ELb0ELb0ELi2ELi4ELi4ELi4ELb0EEENS1_24CollectiveEpilogueBwdGQAISA_fSD_Li256ELb0ELb1EEENS1_19SingleTileSchedulerILb0ELb0ELb0ELi128EEEEEEEEEvNT_6ParamsE$_ZN4cute3eso3ESOILb1ELb0EJNS_5tupleIJNS2_IJNS_1CILi1EEENS2_IJS4_NS3_ILi2EEES5_EEEEEES5_NS2_IJS5_S5_EEEEEENS2_IJNS2_IJNS3_ILi0EEENS2_IJS4_NS3_ILi256EEEiEEEEEENS3_ILi2048EEENS2_IJiNS3_ILi4096EEEEEEEEEEEC2ERKS9_RKSH_)
        /*efcc*/ 	.word	0x00000000


	//----- nvinfo : EIATTR_FRAME_SIZE
	.align		4
.L_10242:
        /*efd0*/ 	.byte	0x04, 0x11
        /*efd2*/ 	.short	(.L_10244 - .L_10243)
	.align		4
.L_10243:
        /*efd4*/ 	.word	index@($_ZN7cutlass13device_kernelIN5flash19enable_sm80_to_sm89INS1_16FlashAttnBwdSm80INS1_25CollectiveMainloopBwdSm80ILi2ELi2EN4cute5tupleIJNS5_1CILi128EEES8_NS7_ILi64EEEEEENS_10bfloat16_tEfNS_4arch4Sm80ELb0ELb1ELb1ELb0ELb1ELb0ELb0ELb0ELi2ELi4ELi4ELi4ELb0EEENS1_24CollectiveEpilogueBwdGQAISA_fSD_Li256ELb0ELb1EEENS1_19SingleTileSchedulerILb0ELb0ELb0ELi128EEEEEEEEEvNT_6ParamsE$_ZN4cute3eso3ESOILb1ELb0EJNS_5tupleIJNS2_IJNS2_IJNS_1CILi8EEENS3_ILi1EEEEEES5_EEENS2_IJNS2_IJS5_S5_EEENS3_ILi2EEEEEEEEENS2_IJNS2_IJNS2_IJS5_NS3_ILi0EEEEEESC_EEENS2_IJNS2_IJSC_SC_EEEiEEEEEEEEC2ERKSB_RKSH_)
        /*efd8*/ 	.word	0x00000000


	//----- nvinfo : EIATTR_FRAME_SIZE
	.align		4
.L_10244:
        /*efdc*/ 	.byte	0x04, 0x11
        /*efde*/ 	.short	(.L_10246 - .L_10245)
	.align		4
.L_10245:
        /*efe0*/ 	.word	index@($_ZN7cutlass13device_kernelIN5flash19enable_sm80_to_sm89INS1_16FlashAttnBwdSm80INS1_25CollectiveMainloopBwdSm80ILi2ELi2EN4cute5tupleIJNS5_1CILi128EEES8_NS7_ILi64EEEEEENS_10bfloat16_tEfNS_4arch4Sm80ELb0ELb1ELb1ELb0ELb1ELb0ELb0ELb0ELi2ELi4ELi4ELi4ELb0EEENS1_24CollectiveEpilogueBwdGQAISA_fSD_Li256ELb0ELb1EEENS1_19SingleTileSchedulerILb0ELb0ELb0ELi128EEEEEEEEEvNT_6ParamsE$_ZN4cute3eso3ESOILb1ELb0EJNS_5tupleIJNS2_IJNS2_IJNS_1CILi8EEENS3_ILi1EEEEEENS2_IJS5_S5_EEEEEENS2_IJS5_NS3_ILi2EEEEEEEEENS2_IJNS2_IJNS2_IJS5_NS3_ILi0EEEEEENS2_IJSC_SC_EEEEEENS2_IJSC_iEEEEEEEEC2ERKSB_RKSH_)
        /*efe4*/ 	.word	0x00000000


	//----- nvinfo : EIATTR_FRAME_SIZE
	.align		4
.L_10246:
        /*efe8*/ 	.byte	0x04, 0x11
        /*efea*/ 	.short	(.L_10248 - .L_10247)
	.align		4
.L_10247:
        /*efec*/ 	.word	index@($_ZN7cutlass13device_kernelIN5flash19enable_sm80_to_sm89INS1_16FlashAttnBwdSm80INS1_25CollectiveMainloopBwdSm80ILi2ELi2EN4cute5tupleIJNS5_1CILi128EEES8_NS7_ILi64EEEEEENS_10bfloat16_tEfNS_4arch4Sm80ELb0ELb1ELb1ELb0ELb1ELb0ELb0ELb0ELi2ELi4ELi4ELi4ELb0EEENS1_24CollectiveEpilogueBwdGQAISA_fSD_Li256ELb0ELb1EEENS1_19SingleTileSchedulerILb0ELb0ELb0ELi128EEEEEEEEEvNT_6ParamsE$_ZN4cute3eso3ESOILb1ELb0EJNS_1CILi8EEEiiiNS2_ILi144EEENS2_ILi512EEEEEC2ERKS3_RKiSA_SA_RKS4_RKS5_)
        /*eff0*/ 	.word	0x00000000


	//----- nvinfo : EIATTR_FRAME_SIZE
	.align		4
.L_10248:
        /*eff4*/ 	.byte	0x04, 0x11
        /*eff6*/ 	.short	(.L_10250 - .L_10249)
	.align		4
.L_10249:
        /*eff8*/ 	.word	index@($_ZN7cutlass13device_kernelIN5flash19enable_sm80_to_sm89INS1_16FlashAttnBwdSm80INS1_25CollectiveMainloopBwdSm80ILi2ELi2EN4cute5tupleIJNS5_1CILi128EEES8_NS7_ILi64EEEEEENS_10bfloat16_tEfNS_4arch4Sm80ELb0ELb1ELb1ELb0ELb1ELb0ELb0ELb0ELi2ELi4ELi4ELi4ELb0EEENS1_24CollectiveEpilogueBwdGQAISA_fSD_Li256ELb0ELb1EEENS1_19SingleTileSchedulerILb0ELb0ELb0ELi128EEEEEEEEEvNT_6ParamsE$_ZN4cute3eso3ESOILb1ELb0EJNS_1CILi8EEEiiEEC2ERKS3_RKiS8_)
        /*effc*/ 	.word	0x00000000


	//----- nvinfo : EIATTR_FRAME_SIZE
	.align		4
.L_10250:
        /*f000*/ 	.byte	0x04, 0x11
        /*f002*/ 	.short	(.L_10252 - .L_10251)
	.align		4
.L_10251:
        /*f004*/ 	.word	index@($_ZN7cutlass13device_kernelIN5flash19enable_sm80_to_sm89INS1_16FlashAttnBwdSm80INS1_25CollectiveMainloopBwdSm80ILi2ELi2EN4cute5tupleIJNS5_1CILi128EEES8_NS7_ILi64EEEEEENS_10bfloat16_tEfNS_4arch4Sm80ELb0ELb1ELb1ELb0ELb1ELb0ELb0ELb0ELi2ELi4ELi4ELi4ELb0EEENS1_24CollectiveEpilogueBwdGQAISA_fSD_Li256ELb0ELb1EEENS1_19SingleTileSchedulerILb0ELb0ELb0ELi128EEEEEEEEEvNT_6ParamsE$_ZN4cute3eso3ESOILb1ELb0EJNS_1CILi4096EEEiiNS2_ILi8192EEEEEC2ERKS3_RKiS9_RKS4_)
        /*f008*/ 	.word	0x00000000


	//----- nvinfo : EIATTR_FRAME_SIZE
	.align		4
.L_10252:
        /*f00c*/ 	.byte	0x04, 0x11
        /*f00e*/ 	.short	(.L_10254 - .L_10253)
	.align		4
.L_10253:
        /*f010*/ 	.word	index@($_ZN7cutlass13device_kernelIN5flash19enable_sm80_to_sm89INS1_16FlashAttnBwdSm80INS1_25CollectiveMainloopBwdSm80ILi2ELi2EN4cute5tupleIJNS5_1CILi128EEES8_NS7_ILi64EEEEEENS_10bfloat16_tEfNS_4arch4Sm80ELb0ELb1ELb1ELb0ELb1ELb0ELb0ELb0ELi2ELi4ELi4ELi4ELb0EEENS1_24CollectiveEpilogueBwdGQAISA_fSD_Li256ELb0ELb1EEENS1_19SingleTileSchedulerILb0ELb0ELb0ELi128EEEEEEEEEvNT_6ParamsE$_ZN4cute3eso3ESOILb1ELb0EJNS_1CILi4096EEEiiEEC2ERKS3_RKiS8_)
        /*f014*/ 	.word	0x00000000


	//----- nvinfo : EIATTR_FRAME_SIZE
	.align		4
.L_10254:
        /*f018*/ 	.byte	0x04, 0x11
        /*f01a*/ 	.short	(.L_10256 - .L_10255)
	.align		4
.L_10255:
        /*f01c*/ 	.word	index@($_ZN7cutlass13device_kernelIN5flash19enable_sm80_to_sm89INS1_16FlashAttnBwdSm80INS1_25CollectiveMainloopBwdSm80ILi2ELi2EN4cute5tupleIJNS5_1CILi128EEES8_NS7_ILi64EEEEEENS_10bfloat16_tEfNS_4arch4Sm80ELb0ELb1ELb1ELb0ELb1ELb0ELb0ELb0ELi2ELi4ELi4ELi4ELb0EEENS1_24CollectiveEpilogueBwdGQAISA_fSD_Li256ELb0ELb1EEENS1_19SingleTileSchedulerILb0ELb0ELb0ELi128EEEEEEEEEvNT_6ParamsE$_ZN4cute3eso3ESOILb1ELb0EJNS_1CILi4096EEENS_5tupleIJiiEEEEEC2ERKS3_RKS5_)
        /*f020*/ 	.word	0x00000000


	//----- nvinfo : EIATTR_FRAME_SIZE
	.align		4
.L_10256:
        /*f024*/ 	.byte	0x04, 0x11
        /*f026*/ 	.short	(.L_10258 - .L_10257)
	.align		4
.L_10257:
        /*f028*/ 	.word	index@($_ZN7cutlass13device_kernelIN5flash19enable_sm80_to_sm89INS1_16FlashAttnBwdSm80INS1_25CollectiveMainloopBwdSm80ILi2ELi2EN4cute5tupleIJNS5_1CILi128EEES8_NS7_ILi64EEEEEENS_10bfloat16_tEfNS_4arch4Sm80ELb0ELb1ELb1ELb0ELb1ELb0ELb0ELb0ELi2ELi4ELi4ELi4ELb0EEENS1_24CollectiveEpilogueBwdGQAISA_fSD_Li256ELb0ELb1EEENS1_19SingleTileSchedulerILb0ELb0ELb0ELi128EEEEEEEEEvNT_6ParamsE$_ZN4cute3eso3ESOILb1ELb0EJNS_1CILi4096EEENS_5tupleIJNS4_IJiiEEENS2_ILi8192EEEEEEEEC2ERKS3_RKS7_)
        /*f02c*/ 	.word	0x00000000


	//----- nvinfo : EIATTR_FRAME_SIZE
	.align		4
.L_10258:
        /*f030*/ 	.byte	0x04, 0x11
        /*f032*/ 	.short	(.L_10260 - .L_10259)
	.align		4
.L_10259:
        /*f034*/ 	.word	index@($_ZN7cutlass13device_kernelIN5flash19enable_sm80_to_sm89INS1_16FlashAttnBwdSm80INS1_25CollectiveMainloopBwdSm80ILi2ELi2EN4cute5tupleIJNS5_1CILi128EEES8_NS7_ILi64EEEEEENS_10bfloat16_tEfNS_4arch4Sm80ELb0ELb1ELb1ELb0ELb1ELb0ELb0ELb0ELi2ELi4ELi4ELi4ELb0EEENS1_24CollectiveEpilogueBwdGQAISA_fSD_Li256ELb0ELb1EEENS1_19SingleTileSchedulerILb0ELb0ELb0ELi128EEEEEEEEEvNT_6ParamsE$_ZN4cute3eso3ESOILb1ELb0EJNS_1CILi2EEEiEEC2ERKS3_RKi)
        /*f038*/ 	.word	0x00000000


	//----- nvinfo : EIATTR_FRAME_SIZE
	.align		4
.L_10260:
        /*f03c*/ 	.byte	0x04, 0x11
        /*f03e*/ 	.short	(.L_10262 - .L_10261)
	.align		4
.L_10261:
        /*f040*/ 	.word	index@($_ZN7cutlass13device_kernelIN5flash19enable_sm80_to_sm89INS1_16FlashAttnBwdSm80INS1_25CollectiveMainloopBwdSm80ILi2ELi2EN4cute5tupleIJNS5_1CILi128EEES8_NS7_ILi64EEEEEENS_10bfloat16_tEfNS_4arch4Sm80ELb0ELb1ELb1ELb0ELb1ELb0ELb0ELb0ELi2ELi4ELi4ELi4ELb0EEENS1_24CollectiveEpilogueBwdGQAISA_fSD_Li256ELb0ELb1EEENS1_19SingleTileSchedulerILb0ELb0ELb0ELi128EEEEEEEEEvNT_6ParamsE$_ZN4cute3eso3ESOILb1ELb0EJNS_1CILi1EEEiiiNS2_ILi72EEENS2_ILi512EEEEEC2ERKS3_RKiSA_SA_RKS4_RKS5_)
        /*f044*/ 	.word	0x00000000


	//----- nvinfo : EIATTR_FRAME_SIZE
	.align		4
.L_10262:
        /*f048*/ 	.byte	0x04, 0x11
        /*f04a*/ 	.short	(.L_10264 - .L_10263)
	.align		4
.L_10263:
        /*f04c*/ 	.word	index@($_ZN7cutlass13device_kernelIN5flash19enable_sm80_to_sm89INS1_16FlashAttnBwdSm80INS1_25CollectiveMainloopBwdSm80ILi2ELi2EN4cute5tupleIJNS5_1CILi128EEES8_NS7_ILi64EEEEEENS_10bfloat16_tEfNS_4arch4Sm80ELb0ELb1ELb1ELb0ELb1ELb0ELb0ELb0ELi2ELi4ELi4ELi4ELb0EEENS1_24CollectiveEpilogueBwdGQAISA_fSD_Li256ELb0ELb1EEENS1_19SingleTileSchedulerILb0ELb0ELb0ELi128EEEEEEEEEvNT_6ParamsE$_ZN4cute3eso3ESOILb1ELb0EJNS_1CILi1EEEiiiNS2_ILi64EEENS2_ILi72EEENS2_ILi144EEENS2_ILi288EEENS2_ILi512EEEEEC2ERKS3_RKiSD_SD_RKS4_RKS5_RKS6_RKS7_RKS8_)
        /*f050*/ 	.word	0x00000000


	//----- nvinfo : EIATTR_FRAME_SIZE
	.align		4
.L_10264:
        /*f054*/ 	.byte	0x04, 0x11
        /*f056*/ 	.short	(.L_10266 - .L_10265)
	.align		4
.L_10265:
        /*f058*/ 	.word	index@($_ZN7cutlass13device_kernelIN5flash19enable_sm80_to_sm89INS1_16FlashAttnBwdSm80INS1_25CollectiveMainloopBwdSm80ILi2ELi2EN4cute5tupleIJNS5_1CILi128EEES8_NS7_ILi64EEEEEENS_10bfloat16_tEfNS_4arch4Sm80ELb0ELb1ELb1ELb0ELb1ELb0ELb0ELb0ELi2ELi4ELi4ELi4ELb0EEENS1_24CollectiveEpilogueBwdGQAISA_fSD_Li256ELb0ELb1EEENS1_19SingleTileSchedulerILb0ELb0ELb0ELi128EEEEEEEEEvNT_6ParamsE$_ZN4cute3eso3ESOILb1ELb0EJNS_1CILi1EEEiiiNS2_ILi144EEENS2_ILi512EEEEEC2ERKS3_RKiSA_SA_RKS4_RKS5_)
        /*f05c*/ 	.word	0x00000000


	//----- nvinfo : EIATTR_FRAME_SIZE
	.align		4
.L_10266:
        /*f060*/ 	.byte	0x04, 0x11
        /*f062*/ 	.short	(.L_10268 - .L_10267)
	.align		4
.L_10267:
        /*f064*/ 	.word	index@($_ZN7cutlass13device_kernelIN5flash19enable_sm80_to_sm89INS1_16FlashAttnBwdSm80INS1_25CollectiveMainloopBwdSm80ILi2ELi2EN4cute5tupleIJNS5_1CILi128EEES8_NS7_ILi64EEEEEENS_10bfloat16_tEfNS_4arch4Sm80ELb0ELb1ELb1ELb0ELb1ELb0ELb0ELb0ELi2ELi4ELi4ELi4ELb0EEENS1_24CollectiveEpilogueBwdGQAISA_fSD_Li256ELb0ELb1EEENS1_19SingleTileSchedulerILb0ELb0ELb0ELi128EEEEEEEEEvNT_6ParamsE$_ZN4cute3eso3ESOILb1ELb0EJNS_1CILi1EEEiEEC2ERKS3_RKi)
        /*f068*/ 	.word	0x00000000


	//----- nvinfo : EIATTR_FRAME_SIZE
	.align		4
.L_10268:
        /*f06c*/ 	.byte	0x04, 0x11
        /*f06e*/ 	.short	(.L_10270 - .L_10269)
	.align		4
.L_10269:
        /*f070*/ 	.word	index@($_ZN7cutlass13device_kernelIN5flash19enable_sm80_to_sm89INS1_16FlashAttnBwdSm80INS1_25CollectiveMainloopBwdSm80ILi2ELi2EN4cute5tupleIJNS5_1CILi128EEES8_NS7_ILi64EEEEEENS_10bfloat16_tEfNS_4arch4Sm80ELb0ELb1ELb1ELb0ELb1ELb0ELb0ELb0ELi2ELi4ELi4ELi4ELb0EEENS1_24CollectiveEpilogueBwdGQAISA_fSD_Li256ELb0ELb1EEENS1_19SingleTileSchedulerILb0ELb0ELb0ELi128EEEEEEEEEvNT_6ParamsE$_ZN4cute3eso3ESOILb1ELb0EJNS_1CILi1EEENS_5tupleIJiiiEEENS2_ILi64EEENS4_IJNS2_ILi72EEENS2_ILi144EEENS2_ILi288EEEEEENS2_ILi512EEEEEC2ERKS3_RKS5_RKS6_RKSA_RKSB_)
        /*f074*/ 	.word	0x00000000


	//----- nvinfo : EIATTR_FRAME_SIZE
	.align		4
.L_10270:
        /*f078*/ 	.byte	0x04, 0x11
        /*f07a*/ 	.short	(.L_10272 - .L_10271)
	.align		4
.L_10271:
        /*f07c*/ 	.word	index@($_ZN7cutlass13device_kernelIN5flash19enable_sm80_to_sm89INS1_16FlashAttnBwdSm80INS1_25CollectiveMainloopBwdSm80ILi2ELi2EN4cute5tupleIJNS5_1CILi128EEES8_NS7_ILi64EEEEEENS_10bfloat16_tEfNS_4arch4Sm80ELb0ELb1ELb1ELb0ELb1ELb0ELb0ELb0ELi2ELi4ELi4ELi4ELb0EEENS1_24CollectiveEpilogueBwdGQAISA_fSD_Li256ELb0ELb1EEENS1_19SingleTileSchedulerILb0ELb0ELb0ELi128EEEEEEEEEvNT_6ParamsE$_ZN4cute3eso3ESOILb1ELb0EJNS_1CILi1EEENS_5tupleIJNS2_ILi8EEEiiEEENS2_ILi64EEENS4_IJiNS2_ILi144EEENS2_ILi288EEEEEENS2_ILi512EEEEEC2ERKS3_RKS6_RKS7_RKSA_RKSB_)
        /*f080*/ 	.word	0x00000000


	//----- nvinfo : EIATTR_FRAME_SIZE
	.align		4
.L_10272:
        /*f084*/ 	.byte	0x04, 0x11
        /*f086*/ 	.short	(.L_10274 - .L_10273)
	.align		4
.L_10273:
        /*f088*/ 	.word	index@($_ZN7cutlass13device_kernelIN5flash19enable_sm80_to_sm89INS1_16FlashAttnBwdSm80INS1_25CollectiveMainloopBwdSm80ILi2ELi2EN4cute5tupleIJNS5_1CILi128EEES8_NS7_ILi64EEEEEENS_10bfloat16_tEfNS_4arch4Sm80ELb0ELb1ELb1ELb0ELb1ELb0ELb0ELb0ELi2ELi4ELi4ELi4ELb0EEENS1_24CollectiveEpilogueBwdGQAISA_fSD_Li256ELb0ELb1EEENS1_19SingleTileSchedulerILb0ELb0ELb0ELi128EEEEEEEEEvNT_6ParamsE$_ZN4cute3eso3ESOILb1ELb0EJNS_1CILi1EEENS2_ILi8EEEiiNS2_ILi64EEEiNS2_ILi144EEENS2_ILi288EEENS2_ILi512EEEEEC2ERKS3_RKS4_RKiSF_RKS5_SF_RKS6_RKS7_RKS8_)
        /*f08c*/ 	.word	0x00000000


	//----- nvinfo : EIATTR_FRAME_SIZE
	.align		4
.L_10274:
        /*f090*/ 	.byte	0x04, 0x11
        /*f092*/ 	.short	(.L_10276 - .L_10275)
	.align		4
.L_10275:
        /*f094*/ 	.word	index@($_ZN7cutlass13device_kernelIN5flash19enable_sm80_to_sm89INS1_16FlashAttnBwdSm80INS1_25CollectiveMainloopBwdSm80ILi2ELi2EN4cute5tupleIJNS5_1CILi128EEES8_NS7_ILi64EEEEEENS_10bfloat16_tEfNS_4arch4Sm80ELb0ELb1ELb1ELb0ELb1ELb0ELb0ELb0ELi2ELi4ELi4ELi4ELb0EEENS1_24CollectiveEpilogueBwdGQAISA_fSD_Li256ELb0ELb1EEENS1_19SingleTileSchedulerILb0ELb0ELb0ELi128EEEEEEEEEvNT_6ParamsE$_ZN4cute3eso3ESOILb1ELb0EJNS_1CILi1EEENS2_ILi512EEEiEEC2ERKS3_RKS4_RKi)
        /*f098*/ 	.word	0x00000000


	//----- nvinfo : EIATTR_FRAME_SIZE
	.align		4
.L_10276:
        /*f09c*/ 	.byte	0x04, 0x11
        /*f09e*/ 	.short	(.L_10278 - .L_10277)
	.align		4
.L_10277:
        /*f0a0*/ 	.word	index@($_ZN7cutlass13device_kernelIN5flash19enable_sm80_to_sm89INS1_16FlashAttnBwdSm80INS1_25CollectiveMainloopBwdSm80ILi2ELi2EN4cute5tupleIJNS5_1CILi128EEES8_NS7_ILi64EEEEEENS_10bfloat16_tEfNS_4arch4Sm80ELb0ELb1ELb1ELb0ELb1ELb0ELb0ELb0ELi2ELi4ELi4ELi4ELb0EEENS1_24CollectiveEpilogueBwdGQAISA_fSD_Li256ELb0ELb1EEENS1_19SingleTileSchedulerILb0ELb0ELb0ELi128EEEEEEEEEvNT_6ParamsE$_ZN4cute3eso3ESOILb1ELb0EJNS_1CILi1EEENS2_ILi256EEEiEEC2ERKS3_RKS4_RKi)
        /*f0a4*/ 	.word	0x00000000


	//----- nvinfo : EIATTR_FRAME_SIZE
	.align		4
.L_10278:
        /*f0a8*/ 	.byte	0x04, 0x11
        /*f0aa*/ 	.short	(.L_10280 - .L_10279)
	.align		4
.L_10279:
        /*f0ac*/ 	.word	index@($_ZN7cutlass13device_kernelIN5flash19enable_sm80_to_sm89INS1_16FlashAttnBwdSm80INS1_25CollectiveMainloopBwdSm80ILi2ELi2EN4cute5tupleIJNS5_1CILi128EEES8_NS7_ILi64EEEEEENS_10bfloat16_tEfNS_4arch4Sm80ELb0ELb1ELb1ELb0ELb1ELb0ELb0ELb0ELi2ELi4ELi4ELi4ELb0EEENS1_24CollectiveEpilogueBwdGQAISA_fSD_Li256ELb0ELb1EEENS1_19SingleTileSchedulerILb0ELb0ELb0ELi128EEEEEEEEEvNT_6ParamsE$_ZN4cute3eso3ESOILb1ELb0EJNS_1CILi1024EEEiiEEC2ERKS3_RKiS8_)
        /*f0b0*/ 	.word	0x00000000


	//----- nvinfo : EIATTR_FRAME_SIZE
	.align		4
.L_10280:
        /*f0b4*/ 	.byte	0x04, 0x11
        /*f0b6*/ 	.short	(.L_10282 - .L_10281)
	.align		4
.L_10281:
        /*f0b8*/ 	.word	index@($_ZN7cutlass13device_kernelIN5flash19enable_sm80_to_sm89INS1_16FlashAttnBwdSm80INS1_25CollectiveMainloopBwdSm80ILi2ELi2EN4cute5tupleIJNS5_1CILi128EEES8_NS7_ILi64EEEEEENS_10bfloat16_tEfNS_4arch4Sm80ELb0ELb1ELb1ELb0ELb1ELb0ELb0ELb0ELi2ELi4ELi4ELi4ELb0EEENS1_24CollectiveEpilogueBwdGQAISA_fSD_Li256ELb0ELb1EEENS1_19SingleTileSchedulerILb0ELb0ELb0ELi128EEEEEEEEEvNT_6ParamsE$_ZN4cute3eso3ESOILb1ELb0EJNS_1CILi1024EEENS_5tupleIJiiEEEEEC2ERKS3_RKS5_)
        /*f0bc*/ 	.word	0x00000000


	//----- nvinfo : EIATTR_FRAME_SIZE
	.align		4
.L_10282:
        /*f0c0*/ 	.byte	0x04, 0x11
        /*f0c2*/ 	.short	(.L_10284 - .L_10283)
	.align		4
.L_10283:
        /*f0c4*/ 	.word	index@($_ZN7cutlass13device_kernelIN5flash19enable_sm80_to_sm89INS1_16FlashAttnBwdSm80INS1_25CollectiveMainloopBwdSm80ILi2ELi2EN4cute5tupleIJNS5_1CILi128EEES8_NS7_ILi64EEEEEENS_10bfloat16_tEfNS_4arch4Sm80ELb0ELb1ELb1ELb0ELb1ELb0ELb0ELb0ELi2ELi4ELi4ELi4ELb0EEENS1_24CollectiveEpilogueBwdGQAISA_fSD_Li256ELb0ELb1EEENS1_19SingleTileSchedulerILb0ELb0ELb0ELi128EEEEEEEEEvNT_6ParamsE$_ZN4cute3eso3ESOILb1ELb0EJNS_1CILi0EEEiS3_EEC2ERKS3_RKiS6_)
        /*f0c8*/ 	.word	0x00000000


	//----- nvinfo : EIATTR_FRAME_SIZE
	.align		4
.L_10284:
        /*f0cc*/ 	.byte	0x04, 0x11
        /*f0ce*/ 	.short	(.L_10286 - .L_10285)
	.align		4
.L_10285:
        /*f0d0*/ 	.word	index@($_ZN7cutlass13device_kernelIN5flash19enable_sm80_to_sm89INS1_16FlashAttnBwdSm80INS1_25CollectiveMainloopBwdSm80ILi2ELi2EN4cute5tupleIJNS5_1CILi128EEES8_NS7_ILi64EEEEEENS_10bfloat16_tEfNS_4arch4Sm80ELb0ELb1ELb1ELb0ELb1ELb0ELb0ELb0ELi2ELi4ELi4ELi4ELb0EEENS1_24CollectiveEpilogueBwdGQAISA_fSD_Li256ELb0ELb1EEENS1_19SingleTileSchedulerILb0ELb0ELb0ELi128EEEEEEEEEvNT_6ParamsE$_ZN4cute3eso3ESOILb1ELb0EJNS_1CILi0EEEiEEC2ERKS3_RKi)
        /*f0d4*/ 	.word	0x00000000


	//----- nvinfo : EIATTR_FRAME_SIZE
	.align		4
.L_10286:
        /*f0d8*/ 	.byte	0x04, 0x11
        /*f0da*/ 	.short	(.L_10288 - .L_10287)
	.align		4
.L_10287:
        /*f0dc*/ 	.word	index@($_ZN7cutlass13device_kernelIN5flash19enable_sm80_to_sm89INS1_16FlashAttnBwdSm80INS1_25CollectiveMainloopBwdSm80ILi2ELi2EN4cute5tupleIJNS5_1CILi128EEES8_NS7_ILi64EEEEEENS_10bfloat16_tEfNS_4arch4Sm80ELb0ELb1ELb1ELb0ELb1ELb0ELb0ELb0ELi2ELi4ELi4ELi4ELb0EEENS1_24CollectiveEpilogueBwdGQAISA_fSD_Li256ELb0ELb1EEENS1_19SingleTileSchedulerILb0ELb0ELb0ELi128EEEEEEEEEvNT_6ParamsE$_ZN4cute3eso3ESOILb1ELb0EJNS_1CILi0EEENS_5tupleIJNS2_ILi1EEENS2_ILi256EEEiEEEEEC2ERKS3_RKS7_)
        /*f0e0*/ 	.word	0x00000000


	//----- nvinfo : EIATTR_FRAME_SIZE
	.align		4
.L_10288:
        /*f0e4*/ 	.byte	0x04, 0x11
        /*f0e6*/ 	.short	(.L_10290 - .L_10289)
	.align		4
.L_10289:
        /*f0e8*/ 	.word	index@($_ZN7cutlass13device_kernelIN5flash19enable_sm80_to_sm89INS1_16FlashAttnBwdSm80INS1_25CollectiveMainloopBwdSm80ILi2ELi2EN4cute5tupleIJNS5_1CILi128EEES8_NS7_ILi64EEEEEENS_10bfloat16_tEfNS_4arch4Sm80ELb0ELb1ELb1ELb0ELb1ELb0ELb0ELb0ELi2ELi4ELi4ELi4ELb0EEENS1_24CollectiveEpilogueBwdGQAISA_fSD_Li256ELb0ELb1EEENS1_19SingleTileSchedulerILb0ELb0ELb0ELi128EEEEEEEEEvNT_6ParamsE$_ZN4cute3eso3ESOILb1ELb0EJNS_1CILi0EEENS2_ILi1EEENS2_ILi512EEEiNS2_ILi4096EEEiNS2_ILi8192EEEEEC2ERKS3_RKS4_RKS5_RKiRKS6_SG_RKS7_)
        /*f0ec*/ 	.word	0x00000000


	//----- nvinfo : EIATTR_FRAME_SIZE
	.align		4
.L_10290:
        /*f0f0*/ 	.byte	0x04, 0x11
        /*f0f2*/ 	.short	(.L_10292 - .L_10291)
	.align		4
.L_10291:
        /*f0f4*/ 	.word	index@($_ZN7cutlass13device_kernelIN5flash19enable_sm80_to_sm89INS1_16FlashAttnBwdSm80INS1_25CollectiveMainloopBwdSm80ILi2ELi2EN4cute5tupleIJNS5_1CILi128EEES8_NS7_ILi64EEEEEENS_10bfloat16_tEfNS_4arch4Sm80ELb0ELb1ELb1ELb0ELb1ELb0ELb0ELb0ELi2ELi4ELi4ELi4ELb0EEENS1_24CollectiveEpilogueBwdGQAISA_fSD_Li256ELb0ELb1EEENS1_19SingleTileSchedulerILb0ELb0ELb0ELi128EEEEEEEEEvNT_6ParamsE$_ZN4cute3eso3ESOILb1ELb0EJNS_1CILi0EEENS2_ILi1EEENS2_ILi512EEEiEEC2ERKS3_RKS4_RKS5_RKi)
        /*f0f8*/ 	.word	0x00000000


	//----- nvinfo : EIATTR_FRAME_SIZE
	.align		4
.L_10292:
        /*f0fc*/ 	.byte	0x04, 0x11
        /*f0fe*/ 	.short	(.L_10294 - .L_10293)
	.align		4
.L_10293:
        /*f100*/ 	.word	index@($_ZN7cutlass13device_kernelIN5flash19enable_sm80_to_sm89INS1_16FlashAttnBwdSm80INS1_25CollectiveMainloopBwdSm80ILi2ELi2EN4cute5tupleIJNS5_1CILi128EEES8_NS7_ILi64EEEEEENS_10bfloat16_tEfNS_4arch4Sm80ELb0ELb1ELb1ELb0ELb1ELb0ELb0ELb0ELi2ELi4ELi4ELi4ELb0EEENS1_24CollectiveEpilogueBwdGQAISA_fSD_Li256ELb0ELb1EEENS1_19SingleTileSchedulerILb0ELb0ELb0ELi128EEEEEEEEEvNT_6ParamsE$_ZN4cute3eso3ESOILb1ELb0EJNS_14ComposedLayoutINS_7SwizzleILi3ELi3ELi3EEENS_1CILj0EEENS_6LayoutINS_5tupleIJNS8_IJNS8_IJNS5_ILi4EEENS5_ILi8EEEEEENS8_IJS9_NS5_ILi1EEEEEEEEENS8_IJNS8_IJNS5_ILi2EEESF_SF_EEENS8_IJSF_S9_EEEEEEEEENS8_IJNS8_IJNS8_IJSF_NS5_ILi64EEEEEENS8_IJNS5_ILi1024EEENS5_ILi0EEEEEEEEENS8_IJNS8_IJSC_NS5_ILi512EEESA_EEENS8_IJNS5_ILi4096EEENS5_ILi16EEEEEEEEEEEEEEEENS_10ViewEngineINS_8smem_ptrIPN7cutlass10bfloat16_tEEEEEEEC2ERKSY_RKS15_)
        /*f104*/ 	.word	0x00000000


	//----- nvinfo : EIATTR_FRAME_SIZE
	.align		4
.L_10294:
        /*f108*/ 	.byte	0x04, 0x11
        /*f10a*/ 	.short	(.L_10296 - .L_10295)
	.align		4
.L_10295:
        /*f10c*/ 	.word	index@($_ZN7cutlass13device_kernelIN5flash19enable_sm80_to_sm89INS1_16FlashAttnBwdSm80INS1_25CollectiveMainloopBwdSm80ILi2ELi2EN4cute5tupleIJNS5_1CILi128EEES8_NS7_ILi64EEEEEENS_10bfloat16_tEfNS_4arch4Sm80ELb0ELb1ELb1ELb0ELb1ELb0ELb0ELb0ELi2ELi4ELi4ELi4ELb0EEENS1_24CollectiveEpilogueBwdGQAISA_fSD_Li256ELb0ELb1EEENS1_19SingleTileSchedulerILb0ELb0ELb0ELi128EEEEEEEEEvNT_6ParamsE$_ZN4cute3eso3ESOILb1ELb0EJNS_14ComposedLayoutINS_7SwizzleILi3ELi3ELi3EEENS_1CILj0EEENS_6LayoutINS_5tupleIJNS8_IJNS8_IJNS5_ILi4EEENS5_ILi8EEEEEENS8_IJNS5_ILi2EEENS5_ILi1EEEEEEEEENS8_IJNS8_IJSC_SC_EEESB_EEEEEENS8_IJNS8_IJNS8_IJNS5_ILi128EEESD_EEENS8_IJSA_NS5_ILi0EEEEEEEEENS8_IJNS8_IJNS5_ILi64EEENS5_ILi512EEEEEENS8_IJNS5_ILi16EEENS5_ILi1024EEEEEEEEEEEEEEEENS_10ViewEngineINS_8smem_ptrIPN7cutlass10bfloat16_tEEEEEEEC2ERKSX_RKS14_)
        /*f110*/ 	.word	0x00000000


	//----- nvinfo : EIATTR_FRAME_SIZE
	.align		4
.L_10296:
        /*f114*/ 	.byte	0x04, 0x11
        /*f116*/ 	.short	(.L_10298 - .L_10297)
	.align		4
.L_10297:
        /*f118*/ 	.word	index@($_ZN7cutlass13device_kernelIN5flash19enable_sm80_to_sm89INS1_16FlashAttnBwdSm80INS1_25CollectiveMainloopBwdSm80ILi2ELi2EN4cute5tupleIJNS5_1CILi128EEES8_NS7_ILi64EEEEEENS_10bfloat16_tEfNS_4arch4Sm80ELb0ELb1ELb1ELb0ELb1ELb0ELb0ELb0ELi2ELi4ELi4ELi4ELb0EEENS1_24CollectiveEpilogueBwdGQAISA_fSD_Li256ELb0ELb1EEENS1_19SingleTileSchedulerILb0ELb0ELb0ELi128EEEEEEEEEvNT_6ParamsE$_ZN4cute3eso3ESOILb1ELb0EJNS_14ComposedLayoutINS_7SwizzleILi3ELi3ELi3EEENS_1CILj0EEENS_6LayoutINS_5tupleIJNS8_IJNS5_ILi8EEENS5_ILi16EEEEEENS8_IJNS5_ILi64EEENS5_ILi1EEEEEEEEENS8_IJNS8_IJSC_NS5_ILi512EEEEEENS8_IJSD_NS5_ILi0EEEEEEEEEEEEENS_10ViewEngineINS_8smem_ptrIPN7cutlass10bfloat16_tEEEEEEEC2ERKSM_RKST_)
        /*f11c*/ 	.word	0x00000000


	//----- nvinfo : EIATTR_FRAME_SIZE
	.align		4
.L_10298:
        /*f120*/ 	.byte	0x04, 0x11
        /*f122*/ 	.short	(.L_10300 - .L_10299)
	.align		4
.L_10299:
        /*f124*/ 	.word	index@($_ZN7cutlass13device_kernelIN5flash19enable_sm80_to_sm89INS1_16FlashAttnBwdSm80INS1_25CollectiveMainloopBwdSm80ILi2ELi2EN4cute5tupleIJNS5_1CILi128EEES8_NS7_ILi64EEEEEENS_10bfloat16_tEfNS_4arch4Sm80ELb0ELb1ELb1ELb0ELb1ELb0ELb0ELb0ELi2ELi4ELi4ELi4ELb0EEENS1_24CollectiveEpilogueBwdGQAISA_fSD_Li256ELb0ELb1EEENS1_19SingleTileSchedulerILb0ELb0ELb0ELi128EEEEEEEEEvNT_6ParamsE$_ZN4cute3eso3ESOILb1ELb0EJNS_14ComposedLayoutINS_7SwizzleILi3ELi3ELi3EEENS_1CILj0EEENS_6LayoutINS_5tupleIJNS5_ILi64EEENS5_ILi128EEEEEENS8_IJNS5_ILi1EEES9_EEEEEEENS_10ViewEngineINS_8smem_ptrIPN7cutlass10bfloat16_tEEEEEEEC2ERKSF_RKSM_)
        /*f128*/ 	.word	0x00000000


	//----- nvinfo : EIATTR_FRAME_SIZE
	.align		4
.L_10300:
        /*f12c*/ 	.byte	0x04, 0x11
        /*f12e*/ 	.short	(.L_10302 - .L_10301)
	.align		4
.L_10301:
        /*f130*/ 	.word	index@($_ZN7cutlass13device_kernelIN5flash19enable_sm80_to_sm89INS1_16FlashAttnBwdSm80INS1_25CollectiveMainloopBwdSm80ILi2ELi2EN4cute5tupleIJNS5_1CILi128EEES8_NS7_ILi64EEEEEENS_10bfloat16_tEfNS_4arch4Sm80ELb0ELb1ELb1ELb0ELb1ELb0ELb0ELb0ELi2ELi4ELi4ELi4ELb0EEENS1_24CollectiveEpilogueBwdGQAISA_fSD_Li256ELb0ELb1EEENS1_19SingleTileSchedulerILb0ELb0ELb0ELi128EEEEEEEEEvNT_6ParamsE$_ZN4cute3eso3ESOILb1ELb0EJNS_14ComposedLayoutINS_7SwizzleILi3ELi3ELi3EEENS_1CILi0EEENS_6LayoutINS_5tupleIJNS8_IJNS8_IJNS5_ILi4EEENS5_ILi8EEEEEENS8_IJS9_NS5_ILi1EEEEEEEEENS8_IJNS8_IJNS5_ILi2EEESF_SF_EEENS8_IJSF_SA_EEEEEEEEENS8_IJNS8_IJNS8_IJNS5_ILi128EEESC_EEENS8_IJNS5_ILi16EEES6_EEEEEENS8_IJNS8_IJNS5_ILi64EEESA_NS5_ILi512EEEEEENS8_IJNS5_ILi8192EEENS5_ILi1024EEEEEEEEEEEEEEEENS_10ViewEngineINS_8smem_ptrIPN7cutlass10bfloat16_tEEEEEEEC2ERKSY_RKS15_)
        /*f134*/ 	.word	0x00000000


	//----- nvinfo : EIATTR_FRAME_SIZE
	.align		4
.L_10302:
        /*f138*/ 	.byte	0x04, 0x11
        /*f13a*/ 	.short	(.L_10304 - .L_10303)
	.align		4
.L_10303:
        /*f13c*/ 	.word	index@($_ZN7cutlass13device_kernelIN5flash19enable_sm80_to_sm89INS1_16FlashAttnBwdSm80INS1_25CollectiveMainloopBwdSm80ILi2ELi2EN4cute5tupleIJNS5_1CILi128EEES8_NS7_ILi64EEEEEENS_10bfloat16_tEfNS_4arch4Sm80ELb0ELb1ELb1ELb0ELb1ELb0ELb0ELb0ELi2ELi4ELi4ELi4ELb0EEENS1_24CollectiveEpilogueBwdGQAISA_fSD_Li256ELb0ELb1EEENS1_19SingleTileSchedulerILb0ELb0ELb0ELi128EEEEEEEEEvNT_6ParamsE$_ZN4cute3eso3ESOILb1ELb0EJNS_14ComposedLayoutINS_7SwizzleILi3ELi3ELi3EEENS_1CILi0EEENS_6LayoutINS_5tupleIJNS8_IJNS8_IJNS5_ILi4EEENS5_ILi8EEEEEENS8_IJS9_NS5_ILi1EEEEEEEEENS8_IJNS8_IJNS5_ILi2EEESF_SF_EEENS8_IJSF_NS8_IJS9_SF_EEEEEEEEEEEENS8_IJNS8_IJNS8_IJSF_NS5_ILi64EEEEEENS8_IJNS5_ILi1024EEES6_EEEEEENS8_IJNS8_IJSC_NS5_ILi512EEESA_EEENS8_IJNS5_ILi4096EEENS8_IJNS5_ILi16EEENS5_ILi8192EEEEEEEEEEEEEEEEEEENS_10ViewEngineINS_8smem_ptrIPN7cutlass10bfloat16_tEEEEEEEC2ERKS10_RKS17_)
        /*f140*/ 	.word	0x00000000


	//----- nvinfo : EIATTR_FRAME_SIZE
	.align		4
.L_10304:
        /*f144*/ 	.byte	0x04, 0x11
        /*f146*/ 	.short	(.L_10306 - .L_10305)
	.align		4
.L_10305:
        /*f148*/ 	.word	index@($_ZN7cutlass13device_kernelIN5flash19enable_sm80_to_sm89INS1_16FlashAttnBwdSm80INS1_25CollectiveMainloopBwdSm80ILi2ELi2EN4cute5tupleIJNS5_1CILi128EEES8_NS7_ILi64EEEEEENS_10bfloat16_tEfNS_4arch4Sm80ELb0ELb1ELb1ELb0ELb1ELb0ELb0ELb0ELi2ELi4ELi4ELi4ELb0EEENS1_24CollectiveEpilogueBwdGQAISA_fSD_Li256ELb0ELb1EEENS1_19SingleTileSchedulerILb0ELb0ELb0ELi128EEEEEEEEEvNT_6ParamsE$_ZN4cute3eso3ESOILb1ELb0EJNS_14ComposedLayoutINS_7SwizzleILi3ELi3ELi3EEENS_1CILi0EEENS_6LayoutINS_5tupleIJNS8_IJNS8_IJNS5_ILi4EEENS5_ILi8EEEEEENS8_IJNS5_ILi2EEENS5_ILi1EEEEEEEEENS8_IJNS8_IJSC_SC_EEESB_EEEEEENS8_IJNS8_IJNS8_IJNS5_ILi128EEESD_EEENS8_IJSA_S6_EEEEEENS8_IJNS8_IJNS5_ILi64EEENS5_ILi512EEEEEENS8_IJNS5_ILi16EEENS5_ILi1024EEEEEEEEEEEEEEEENS_10ViewEngineINS_8smem_ptrIPN7cutlass10bfloat16_tEEEEEEEC2ERKSW_RKS13_)
        /*f14c*/ 	.word	0x00000000


	//----- nvinfo : EIATTR_FRAME_SIZE
	.align		4
.L_10306:
        /*f150*/ 	.byte	0x04, 0x11
        /*f152*/ 	.short	(.L_10308 - .L_10307)
	.align		4
.L_10307:
        /*f154*/ 	.word	index@($_ZN7cutlass13device_kernelIN5flash19enable_sm80_to_sm89INS1_16FlashAttnBwdSm80INS1_25CollectiveMainloopBwdSm80ILi2ELi2EN4cute5tupleIJNS5_1CILi128EEES8_NS7_ILi64EEEEEENS_10bfloat16_tEfNS_4arch4Sm80ELb0ELb1ELb1ELb0ELb1ELb0ELb0ELb0ELi2ELi4ELi4ELi4ELb0EEENS1_24CollectiveEpilogueBwdGQAISA_fSD_Li256ELb0ELb1EEENS1_19SingleTileSchedulerILb0ELb0ELb0ELi128EEEEEEEEEvNT_6ParamsE$_ZN4cute3eso3ESOILb1ELb0EJNS_14ComposedLayoutINS_7SwizzleILi3ELi3ELi3EEENS_1CILi0EEENS_6LayoutINS_5tupleIJNS8_IJNS8_IJNS5_ILi4EEENS5_ILi8EEEEEENS8_IJNS5_ILi2EEENS5_ILi1EEEEEEEEENS8_IJNS8_IJSC_SC_EEENS8_IJSA_S9_EEEEEEEEENS8_IJNS8_IJNS8_IJSC_NS5_ILi64EEEEEENS8_IJNS5_ILi512EEES6_EEEEEENS8_IJNS8_IJSD_SA_EEENS8_IJNS5_ILi1024EEENS5_ILi16EEEEEEEEEEEEEEEENS_10ViewEngineINS_8smem_ptrIPN7cutlass10bfloat16_tEEEEEEEC2ERKSW_RKS13_)
        /*f158*/ 	.word	0x00000000


	//----- nvinfo : EIATTR_FRAME_SIZE
	.align		4
.L_10308:
        /*f15c*/ 	.byte	0x04, 0x11
        /*f15e*/ 	.short	(.L_10310 - .L_10309)
	.align		4
.L_10309:
        /*f160*/ 	.word	index@($_ZN7cutlass13device_kernelIN5flash19enable_sm80_to_sm89INS1_16FlashAttnBwdSm80INS1_25CollectiveMainloopBwdSm80ILi2ELi2EN4cute5tupleIJNS5_1CILi128EEES8_NS7_ILi64EEEEEENS_10bfloat16_tEfNS_4arch4Sm80ELb0ELb1ELb1ELb0ELb1ELb0ELb0ELb0ELi2ELi4ELi4ELi4ELb0EEENS1_24CollectiveEpilogueBwdGQAISA_fSD_Li256ELb0ELb1EEENS1_19SingleTileSchedulerILb0ELb0ELb0ELi128EEEEEEEEEvNT_6ParamsE$_ZN4cute3eso3ESOILb1ELb0EJNS_10UnderscoreEiiEEC2ERKS2_RKiS7_)
        /*f164*/ 	.word	0x00000000


	//----- nvinfo : EIATTR_FRAME_SIZE
	.align		4
.L_10310:
        /*f168*/ 	.byte	0x04, 0x11
        /*f16a*/ 	.short	(.L_10312 - .L_10311)
	.align		4
.L_10311:
        /*f16c*/ 	.word	index@($_ZN7cutlass13device_kernelIN5flash19enable_sm80_to_sm89INS1_16FlashAttnBwdSm80INS1_25CollectiveMainloopBwdSm80ILi2ELi2EN4cute5tupleIJNS5_1CILi128EEES8_NS7_ILi64EEEEEENS_10bfloat16_tEfNS_4arch4Sm80ELb0ELb1ELb1ELb0ELb1ELb0ELb0ELb0ELi2ELi4ELi4ELi4ELb0EEENS1_24CollectiveEpilogueBwdGQAISA_fSD_Li256ELb0ELb1EEENS1_19SingleTileSchedulerILb0ELb0ELb0ELi128EEEEEEEEEvNT_6ParamsE$_ZN4cute3eso3ESOILb1ELb0EJNS_10UnderscoreEiEEC2ERKS2_RKi)
        /*f170*/ 	.word	0x00000000


	//----- nvinfo : EIATTR_FRAME_SIZE
	.align		4
.L_10312:
        /*f174*/ 	.byte	0x04, 0x11
        /*f176*/ 	.short	(.L_10314 - .L_10313)
	.align		4
.L_10313:
        /*f178*/ 	.word	index@($_ZN7cutlass13device_kernelIN5flash19enable_sm80_to_sm89INS1_16FlashAttnBwdSm80INS1_25CollectiveMainloopBwdSm80ILi2ELi2EN4cute5tupleIJNS5_1CILi128EEES8_NS7_ILi64EEEEEENS_10bfloat16_tEfNS_4arch4Sm80ELb0ELb1ELb1ELb0ELb1ELb0ELb0ELb0ELi2ELi4ELi4ELi4ELb0EEENS1_24CollectiveEpilogueBwdGQAISA_fSD_Li256ELb0ELb1EEENS1_19SingleTileSchedulerILb0ELb0ELb0ELi128EEEEEEEEEvNT_6ParamsE$_ZN4cute3eso3ESOILb1ELb0EJNS_10UnderscoreES2_iEEC2ERKS2_S5_RKi)
        /*f17c*/ 	.word	0x00000000


	//----- nvinfo : EIATTR_FRAME_SIZE
	.align		4
.L_10314:
        /*f180*/ 	.byte	0x04, 0x11
        /*f182*/ 	.short	(.L_10316 - .L_10315)
	.align		4
.L_10315:
        /*f184*/ 	.word	index@($_ZN7cutlass13device_kernelIN5flash19enable_sm80_to_sm89INS1_16FlashAttnBwdSm80INS1_25CollectiveMainloopBwdSm80ILi2ELi2EN4cute5tupleIJNS5_1CILi128EEES8_NS7_ILi64EEEEEENS_10bfloat16_tEfNS_4arch4Sm80ELb0ELb1ELb1ELb0ELb1ELb0ELb0ELb0ELi2ELi4ELi4ELi4ELb0EEENS1_24CollectiveEpilogueBwdGQAISA_fSD_Li256ELb0ELb1EEENS1_19SingleTileSchedulerILb0ELb0ELb0ELi128EEEEEEEEEvNT_6ParamsE$_ZN4cute3eso3ESOILb1ELb0EJNS_10UnderscoreES2_S2_iEEC2ERKS2_S5_S5_RKi)
        /*f188*/ 	.word	0x00000000


	//----- nvinfo : EIATTR_FRAME_SIZE
	.align		4
.L_10316:
        /*f18c*/ 	.byte	0x04, 0x11
        /*f18e*/ 	.short	(.L_10318 - .L_10317)
	.align		4
.L_10317:
        /*f190*/ 	.word	index@($_ZN7cutlass13device_kernelIN5flash19enable_sm80_to_sm89INS1_16FlashAttnBwdSm80INS1_25CollectiveMainloopBwdSm80ILi2ELi2EN4cute5tupleIJNS5_1CILi128EEES8_NS7_ILi64EEEEEENS_10bfloat16_tEfNS_4arch4Sm80ELb0ELb1ELb1ELb0ELb1ELb0ELb0ELb0ELi2ELi4ELi4ELi4ELb0EEENS1_24CollectiveEpilogueBwdGQAISA_fSD_Li256ELb0ELb1EEENS1_19SingleTileSchedulerILb0ELb0ELb0ELi128EEEEEEEEEvNT_6ParamsE$_ZN4cute3eso3ESOILb0ELb1EJlEEC2ERKl)
        /*f194*/ 	.word	0x00000000


	//----- nvinfo : EIATTR_FRAME_SIZE
	.align		4
.L_10318:
        /*f198*/ 	.byte	0x04, 0x11
        /*f19a*/ 	.short	(.L_10320 - .L_10319)
	.align		4
.L_10319:
        /*f19c*/ 	.word	index@($_ZN7cutlass13device_kernelIN5flash19enable_sm80_to_sm89INS1_16FlashAttnBwdSm80INS1_25CollectiveMainloopBwdSm80ILi2ELi2EN4cute5tupleIJNS5_1CILi128EEES8_NS7_ILi64EEEEEENS_10bfloat16_tEfNS_4arch4Sm80ELb0ELb1ELb1ELb0ELb1ELb0ELb0ELb0ELi2ELi4ELi4ELi4ELb0EEENS1_24CollectiveEpilogueBwdGQAISA_fSD_Li256ELb0ELb1EEENS1_19SingleTileSchedulerILb0ELb0ELb0ELi128EEEEEEEEEvNT_6ParamsE$_ZN4cute3eso3ESOILb0ELb1EJiNS_1CILi72EEENS2_ILi512EEEEEC2ERKiRKS3_RKS4_)
        /*f1a0*/ 	.word	0x00000000


	//----- nvinfo : EIATTR_FRAME_SIZE
	.align		4
.L_10320:
        /*f1a4*/ 	.byte	0x04, 0x11
        /*f1a6*/ 	.short	(.L_10322 - .L_10321)
	.align		4
.L_10321:
        /*f1a8*/ 	.word	index@($_ZN7cutlass13device_kernelIN5flash19enable_sm80_to_sm89INS1_16FlashAttnBwdSm80INS1_25CollectiveMainloopBwdSm80ILi2ELi2EN4cute5tupleIJNS5_1CILi128EEES8_NS7_ILi64EEEEEENS_10bfloat16_tEfNS_4arch4Sm80ELb0ELb1ELb1ELb0ELb1ELb0ELb0ELb0ELi2ELi4ELi4ELi4ELb0EEENS1_24CollectiveEpilogueBwdGQAISA_fSD_Li256ELb0ELb1EEENS1_19SingleTileSchedulerILb0ELb0ELb0ELi128EEEEEEEEEvNT_6ParamsE$_ZN4cute3eso3ESOILb0ELb1EJiNS_1CILi512EEEEEC2ERKiRKS3_)
        /*f1ac*/ 	.word	0x00000000


	//----- nvinfo : EIATTR_FRAME_SIZE
	.align		4
.L_10322:
        /*f1b0*/ 	.byte	0x04, 0x11
        /*f1b2*/ 	.short	(.L_10324 - .L_10323)
	.align		4
.L_10323:
        /*f1b4*/ 	.word	index@($_ZN7cutlass13device_kernelIN5flash19enable_sm80_to_sm89INS1_16FlashAttnBwdSm80INS1_25CollectiveMainloopBwdSm80ILi2ELi2EN4cute5tupleIJNS5_1CILi128EEES8_NS7_ILi64EEEEEENS_10bfloat16_tEfNS_4arch4Sm80ELb0ELb1ELb1ELb0ELb1ELb0ELb0ELb0ELi2ELi4ELi4ELi4ELb0EEENS1_24CollectiveEpilogueBwdGQAISA_fSD_Li256ELb0ELb1EEENS1_19SingleTileSchedulerILb0ELb0ELb0ELi128EEEEEEEEEvNT_6ParamsE$_ZN4cute3eso3ESOILb0ELb1EJiNS_1CILi4096EEEEEC2ERKiRKS3_)
        /*f1b8*/ 	.word	0x00000000


	//----- nvinfo : EIATTR_FRAME_SIZE
	.align		4
.L_10324:
        /*f1bc*/ 	.byte	0x04, 0x11
        /*f1be*/ 	.short	(.L_10326 - .L_10325)
	.align		4
.L_10325:
        /*f1c0*/ 	.word	index@($_ZN7cutlass13device_kernelIN5flash19enable_sm80_to_sm89INS1_16FlashAttnBwdSm80INS1_25CollectiveMainloopBwdSm80ILi2ELi2EN4cute5tupleIJNS5_1CILi128EEES8_NS7_ILi64EEEEEENS_10bfloat16_tEfNS_4arch4Sm80ELb0ELb1ELb1ELb0ELb1ELb0ELb0ELb0ELi2ELi4ELi4ELi4ELb0EEENS1_24CollectiveEpilogueBwdGQAISA_fSD_Li256ELb0ELb1EEENS1_19SingleTileSchedulerILb0ELb0ELb0ELi128EEEEEEEEEvNT_6ParamsE$_ZN4cute3eso3ESOILb0ELb1EJiNS_1CILi144EEENS2_ILi512EEEEEC2ERKiRKS3_RKS4_)
        /*f1c4*/ 	.word	0x00000000


	//----- nvinfo : EIATTR_FRAME_SIZE
	.align		4
.L_10326:
        /*f1c8*/ 	.byte	0x04, 0x11
        /*f1ca*/ 	.short	(.L_10328 - .L_10327)
	.align		4
.L_10327:
        /*f1cc*/ 	.word	index@($_ZN7cutlass13device_kernelIN5flash19enable_sm80_to_sm89INS1_16FlashAttnBwdSm80INS1_25CollectiveMainloopBwdSm80ILi2ELi2EN4cute5tupleIJNS5_1CILi128EEES8_NS7_ILi64EEEEEENS_10bfloat16_tEfNS_4arch4Sm80ELb0ELb1ELb1ELb0ELb1ELb0ELb0ELb0ELi2ELi4ELi4ELi4ELb0EEENS1_24CollectiveEpilogueBwdGQAISA_fSD_Li256ELb0ELb1EEENS1_19SingleTileSchedulerILb0ELb0ELb0ELi128EEEEEEEEEvNT_6ParamsE$_ZN4cute3eso3ESOILb0ELb1EJiNS_1CILi144EEENS2_ILi288EEEEEC2ERKiRKS3_RKS4_)
        /*f1d0*/ 	.word	0x00000000


	//----- nvinfo : EIATTR_FRAME_SIZE
	.align		4
.L_10328:
        /*f1d4*/ 	.byte	0x04, 0x11
        /*f1d6*/ 	.short	(.L_10330 - .L_10329)
	.align		4
.L_10329:
        /*f1d8*/ 	.word	index@($_ZN7cutlass13device_kernelIN5flash19enable_sm80_to_sm89INS1_16FlashAttnBwdSm80INS1_25CollectiveMainloopBwdSm80ILi2ELi2EN4cute5tupleIJNS5_1CILi128EEES8_NS7_ILi64EEEEEENS_10bfloat16_tEfNS_4arch4Sm80ELb0ELb1ELb1ELb0ELb1ELb0ELb0ELb0ELi2ELi4ELi4ELi4ELb0EEENS1_24CollectiveEpilogueBwdGQAISA_fSD_Li256ELb0ELb1EEENS1_19SingleTileSchedulerILb0ELb0ELb0ELi128EEEEEEEEEvNT_6ParamsE$_ZN4cute3eso3ESOILb0ELb1EJiNS_1CILi0EEEEEC2ERKiRKS3_)
        /*f1dc*/ 	.word	0x00000000


	//----- nvinfo : EIATTR_FRAME_SIZE
	.align		4
.L_10330:
        /*f1e0*/ 	.byte	0x04, 0x11
        /*f1e2*/ 	.short	(.L_10332 - .L_10331)
	.align		4
.L_10331:
        /*f1e4*/ 	.word	index@($_ZN7cutlass13device_kernelIN5flash19enable_sm80_to_sm89INS1_16FlashAttnBwdSm80INS1_25CollectiveMainloopBwdSm80ILi2ELi2EN4cute5tupleIJNS5_1CILi128EEES8_NS7_ILi64EEEEEENS_10bfloat16_tEfNS_4arch4Sm80ELb0ELb1ELb1ELb0ELb1ELb0ELb0ELb0ELi2ELi4ELi4ELi4ELb0EEENS1_24CollectiveEpilogueBwdGQAISA_fSD_Li256ELb0ELb1EEENS1_19SingleTileSchedulerILb0ELb0ELb0ELi128EEEEEEEEEvNT_6ParamsE$_ZN4cute3eso3ESOILb0ELb1EJiEEC2ERKi)
        /*f1e8*/ 	.word	0x00000000


	//----- nvinfo : EIATTR_FRAME_SIZE
	.align		4
.L_10332:
        /*f1ec*/ 	.byte	0x04, 0x11
        /*f1ee*/ 	.short	(.L_10334 - .L_10333)
	.align		4
.L_10333:
        /*f1f0*/ 	.word	index@($_ZN7cutlass13device_kernelIN5flash19enable_sm80_to_sm89INS1_16FlashAttnBwdSm80INS1_25CollectiveMainloopBwdSm80ILi2ELi2EN4cute5tupleIJNS5_1CILi128EEES8_NS7_ILi64EEEEEENS_10bfloat16_tEfNS_4arch4Sm80ELb0ELb1ELb1ELb0ELb1ELb0ELb0ELb0ELi2ELi4ELi4ELi4ELb0EEENS1_24CollectiveEpilogueBwdGQAISA_fSD_Li256ELb0ELb1EEENS1_19SingleTileSchedulerILb0ELb0ELb0ELi128EEEEEEEEEvNT_6ParamsE$_ZN4cute3eso3ESOILb0ELb1EJNS_6LayoutINS_5tupleIJNS3_IJNS_1CILi8EEENS4_ILi1EEEEEENS4_ILi2EEEEEENS3_IJNS3_IJS6_NS4_ILi0EEEEEEiEEEEESA_EEC2ERKSD_RKSA_)
        /*f1f4*/ 	.word	0x00000000


	//----- nvinfo : EIATTR_FRAME_SIZE
	.align		4
.L_10334:
        /*f1f8*/ 	.byte	0x04, 0x11
        /*f1fa*/ 	.short	(.L_10336 - .L_10335)
	.align		4
.L_10335:
        /*f1fc*/ 	.word	index@($_ZN7cutlass13device_kernelIN5flash19enable_sm80_to_sm89INS1_16FlashAttnBwdSm80INS1_25CollectiveMainloopBwdSm80ILi2ELi2EN4cute5tupleIJNS5_1CILi128EEES8_NS7_ILi64EEEEEENS_10bfloat16_tEfNS_4arch4Sm80ELb0ELb1ELb1ELb0ELb1ELb0ELb0ELb0ELi2ELi4ELi4ELi4ELb0EEENS1_24CollectiveEpilogueBwdGQAISA_fSD_Li256ELb0ELb1EEENS1_19SingleTileSchedulerILb0ELb0ELb0ELi128EEEEEEEEEvNT_6ParamsE$_ZN4cute3eso3ESOILb0ELb1EJNS_5tupleIJiiEEENS_1CILi8192EEEEEC2ERKS3_RKS5_)
        /*f200*/ 	.word	0x00000000


	//----- nvinfo : EIATTR_FRAME_SIZE
	.align		4
.L_10336:
        /*f204*/ 	.byte	0x04, 0x11
        /*f206*/ 	.short	(.L_10338 - .L_10337)
	.align		4
.L_10337:
        /*f208*/ 	.word	index@($_ZN7cutlass13device_kernelIN5flash19enable_sm80_to_sm89INS1_16FlashAttnBwdSm80INS1_25CollectiveMainloopBwdSm80ILi2ELi2EN4cute5tupleIJNS5_1CILi128EEES8_NS7_ILi64EEEEEENS_10bfloat16_tEfNS_4arch4Sm80ELb0ELb1ELb1ELb0ELb1ELb0ELb0ELb0ELi2ELi4ELi4ELi4ELb0EEENS1_24CollectiveEpilogueBwdGQAISA_fSD_Li256ELb0ELb1EEENS1_19SingleTileSchedulerILb0ELb0ELb0ELi128EEEEEEEEEvNT_6ParamsE$_ZN4cute3eso3ESOILb0ELb1EJNS_5tupleIJiiEEENS_1CILi1024EEEEEC2ERKS3_RKS5_)
        /*f20c*/ 	.word	0x00000000


	//----- nvinfo : EIATTR_FRAME_SIZE
	.align		4
.L_10338:
        /*f210*/ 	.byte	0x04, 0x11
        /*f212*/ 	.short	(.L_10340 - .L_10339)
	.align		4
.L_10339:
        /*f214*/ 	.word	index@($_ZN7cutlass13device_kernelIN5flash19enable_sm80_to_sm89INS1_16FlashAttnBwdSm80INS1_25CollectiveMainloopBwdSm80ILi2ELi2EN4cute5tupleIJNS5_1CILi128EEES8_NS7_ILi64EEEEEENS_10bfloat16_tEfNS_4arch4Sm80ELb0ELb1ELb1ELb0ELb1ELb0ELb0ELb0ELi2ELi4ELi4ELi4ELb0EEENS1_24CollectiveEpilogueBwdGQAISA_fSD_Li256ELb0ELb1EEENS1_19SingleTileSchedulerILb0ELb0ELb0ELi128EEEEEEEEEvNT_6ParamsE$_ZN4cute3eso3ESOILb0ELb1EJNS_5tupleIJiiEEEEEC2ERKS3_)
        /*f218*/ 	.word	0x00000000


	//----- nvinfo : EIATTR_FRAME_SIZE
	.align		4
.L_10340:
        /*f21c*/ 	.byte	0x04, 0x11
        /*f21e*/ 	.short	(.L_10342 - .L_10341)
	.align		4
.L_10341:
        /*f220*/ 	.word	index@($_ZN7cutlass13device_kernelIN5flash19enable_sm80_to_sm89INS1_16FlashAttnBwdSm80INS1_25CollectiveMainloopBwdSm80ILi2ELi2EN4cute5tupleIJNS5_1CILi128EEES8_NS7_ILi64EEEEEENS_10bfloat16_tEfNS_4arch4Sm80ELb0ELb1ELb1ELb0ELb1ELb0ELb0ELb0ELi2ELi4ELi4ELi4ELb0EEENS1_24CollectiveEpilogueBwdGQAISA_fSD_Li256ELb0ELb1EEENS1_19SingleTileSchedulerILb0ELb0ELb0ELi128EEEEEEEEEvNT_6ParamsE$_ZN4cute3eso3ESOILb0ELb1EJNS_5tupleIJiNS2_IJiiEEEEEENS2_IJNS_10UnderscoreENS2_IJS5_S5_EEEEEEEEC2ERKS4_RKS7_)
        /*f224*/ 	.word	0x00000000


	//----- nvinfo : EIATTR_FRAME_SIZE
	.align		4
.L_10342:
        /*f228*/ 	.byte	0x04, 0x11
        /*f22a*/ 	.short	(.L_10344 - .L_10343)
	.align		4
.L_10343:
        /*f22c*/ 	.word	index@($_ZN7cutlass13device_kernelIN5flash19enable_sm80_to_sm89INS1_16FlashAttnBwdSm80INS1_25CollectiveMainloopBwdSm80ILi2ELi2EN4cute5tupleIJNS5_1CILi128EEES8_NS7_ILi64EEEEEENS_10bfloat16_tEfNS_4arch4Sm80ELb0ELb1ELb1ELb0ELb1ELb0ELb0ELb0ELi2ELi4ELi4ELi4ELb0EEENS1_24CollectiveEpilogueBwdGQAISA_fSD_Li256ELb0ELb1EEENS1_19SingleTileSchedulerILb0ELb0ELb0ELi128EEEEEEEEEvNT_6ParamsE$_ZN4cute3eso3ESOILb0ELb1EJNS_5tupleIJiNS2_IJiNS_1CILi0EEEEEEEEENS2_IJNS_10UnderscoreENS2_IJS7_S7_EEEEEEEEC2ERKS6_RKS9_)
        /*f230*/ 	.word	0x00000000


	//----- nvinfo : EIATTR_FRAME_SIZE
	.align		4
.L_10344:
        /*f234*/ 	.byte	0x04, 0x11
        /*f236*/ 	.short	(.L_10346 - .L_10345)
	.align		4
.L_10345:
        /*f238*/ 	.word	index@($_ZN7cutlass13device_kernelIN5flash19enable_sm80_to_sm89INS1_16FlashAttnBwdSm80INS1_25CollectiveMainloopBwdSm80ILi2ELi2EN4cute5tupleIJNS5_1CILi128EEES8_NS7_ILi64EEEEEENS_10bfloat16_tEfNS_4arch4Sm80ELb0ELb1ELb1ELb0ELb1ELb0ELb0ELb0ELi2ELi4ELi4ELi4ELb0EEENS1_24CollectiveEpilogueBwdGQAISA_fSD_Li256ELb0ELb1EEENS1_19SingleTileSchedulerILb0ELb0ELb0ELi128EEEEEEEEEvNT_6ParamsE$_ZN4cute3eso3ESOILb0ELb0EJiiiNS_1CILi72EEENS2_ILi512EEEEEC2ERKiS7_S7_RKS3_RKS4_)
        /*f23c*/ 	.word	0x00000000


	//----- nvinfo : EIATTR_FRAME_SIZE
	.align		4
.L_10346:
        /*f240*/ 	.byte	0x04, 0x11
        /*f242*/ 	.short	(.L_10348 - .L_10347)
	.align		4
.L_10347:
        /*f244*/ 	.word	index@($_ZN7cutlass13device_kernelIN5flash19enable_sm80_to_sm89INS1_16FlashAttnBwdSm80INS1_25CollectiveMainloopBwdSm80ILi2ELi2EN4cute5tupleIJNS5_1CILi128EEES8_NS7_ILi64EEEEEENS_10bfloat16_tEfNS_4arch4Sm80ELb0ELb1ELb1ELb0ELb1ELb0ELb0ELb0ELi2ELi4ELi4ELi4ELb0EEENS1_24CollectiveEpilogueBwdGQAISA_fSD_Li256ELb0ELb1EEENS1_19SingleTileSchedulerILb0ELb0ELb0ELi128EEEEEEEEEvNT_6ParamsE$_ZN4cute3eso3ESOILb0ELb0EJiiiNS_1CILi144EEENS2_ILi512EEEEEC2ERKiS7_S7_RKS3_RKS4_)
        /*f248*/ 	.word	0x00000000


	//----- nvinfo : EIATTR_FRAME_SIZE
	.align		4
.L_10348:
        /*f24c*/ 	.byte	0x04, 0x11
        /*f24e*/ 	.short	(.L_10350 - .L_10349)
	.align		4
.L_10349:
        /*f250*/ 	.word	index@($_ZN7cutlass13device_kernelIN5flash19enable_sm80_to_sm89INS1_16FlashAttnBwdSm80INS1_25CollectiveMainloopBwdSm80ILi2ELi2EN4cute5tupleIJNS5_1CILi128EEES8_NS7_ILi64EEEEEENS_10bfloat16_tEfNS_4arch4Sm80ELb0ELb1ELb1ELb0ELb1ELb0ELb0ELb0ELi2ELi4ELi4ELi4ELb0EEENS1_24CollectiveEpilogueBwdGQAISA_fSD_Li256ELb0ELb1EEENS1_19SingleTileSchedulerILb0ELb0ELb0ELi128EEEEEEEEEvNT_6ParamsE$_ZN4cute3eso3ESOILb0ELb0EJiiiNS_1CILi0EEEEEC2ERKiS6_S6_RKS3_)
        /*f254*/ 	.word	0x00000000


	//----- nvinfo : EIATTR_FRAME_SIZE
	.align		4
.L_10350:
        /*f258*/ 	.byte	0x04, 0x11
        /*f25a*/ 	.short	(.L_10352 - .L_10351)
	.align		4
.L_10351:
        /*f25c*/ 	.word	index@($_ZN7cutlass13device_kernelIN5flash19enable_sm80_to_sm89INS1_16FlashAttnBwdSm80INS1_25CollectiveMainloopBwdSm80ILi2ELi2EN4cute5tupleIJNS5_1CILi128EEES8_NS7_ILi64EEEEEENS_10bfloat16_tEfNS_4arch4Sm80ELb0ELb1ELb1ELb0ELb1ELb0ELb0ELb0ELi2ELi4ELi4ELi4ELb0EEENS1_24CollectiveEpilogueBwdGQAISA_fSD_Li256ELb0ELb1EEENS1_19SingleTileSchedulerILb0ELb0ELb0ELi128EEEEEEEEEvNT_6ParamsE$_ZN4cute3eso3ESOILb0ELb0EJiiiEEC2ERKiS4_S4_)
        /*f260*/ 	.word	0x00000000


	//----- nvinfo : EIATTR_FRAME_SIZE
	.align		4
.L_10352:
        /*f264*/ 	.byte	0x04, 0x11
        /*f266*/ 	.short	(.L_10354 - .L_10353)
	.align		4
.L_10353:
        /*f268*/ 	.word	index@($_ZN7cutlass13device_kernelIN5flash19enable_sm80_to_sm89INS1_16FlashAttnBwdSm80INS1_25CollectiveMainloopBwdSm80ILi2ELi2EN4cute5tupleIJNS5_1CILi128EEES8_NS7_ILi64EEEEEENS_10bfloat16_tEfNS_4arch4Sm80ELb0ELb1ELb1ELb0ELb1ELb0ELb0ELb0ELi2ELi4ELi4ELi4ELb0EEENS1_24CollectiveEpilogueBwdGQAISA_fSD_Li256ELb0ELb1EEENS1_19SingleTileSchedulerILb0ELb0ELb0ELi128EEEEEEEEEvNT_6ParamsE$_ZN4cute3eso3ESOILb0ELb0EJiiNS_1CILi8192EEEEEC2ERKiS6_RKS3_)
        /*f26c*/ 	.word	0x00000000


	//----- nvinfo : EIATTR_FRAME_SIZE
	.align		4
.L_10354:
        /*f270*/ 	.byte	0x04, 0x11
        /*f272*/ 	.short	(.L_10356 - .L_10355)
	.align		4
.L_10355:
        /*f274*/ 	.word	index@($_ZN7cutlass13device_kernelIN5flash19enable_sm80_to_sm89INS1_16FlashAttnBwdSm80INS1_25CollectiveMainloopBwdSm80ILi2ELi2EN4cute5tupleIJNS5_1CILi128EEES8_NS7_ILi64EEEEEENS_10bfloat16_tEfNS_4arch4Sm80ELb0ELb1ELb1ELb0ELb1ELb0ELb0ELb0ELi2ELi4ELi4ELi4ELb0EEENS1_24CollectiveEpilogueBwdGQAISA_fSD_Li256ELb0ELb1EEENS1_19SingleTileSchedulerILb0ELb0ELb0ELi128EEEEEEEEEvNT_6ParamsE$_ZN4cute3eso3ESOILb0ELb0EJiiNS_1CILi72EEENS2_ILi512EEEEEC2ERKiS7_RKS3_RKS4_)
        /*f278*/ 	.word	0x00000000


	//----- nvinfo : EIATTR_FRAME_SIZE
	.align		4
.L_10356:
        /*f27c*/ 	.byte	0x04, 0x11
        /*f27e*/ 	.short	(.L_10358 - .L_10357)
	.align		4
.L_10357:
        /*f280*/ 	.word	index@($_ZN7cutlass13device_kernelIN5flash19enable_sm80_to_sm89INS1_16FlashAttnBwdSm80INS1_25CollectiveMainloopBwdSm80ILi2ELi2EN4cute5tupleIJNS5_1CILi128EEES8_NS7_ILi64EEEEEENS_10bfloat16_tEfNS_4arch4Sm80ELb0ELb1ELb1ELb0ELb1ELb0ELb0ELb0ELi2ELi4ELi4ELi4ELb0EEENS1_24CollectiveEpilogueBwdGQAISA_fSD_Li256ELb0ELb1EEENS1_19SingleTileSchedulerILb0ELb0ELb0ELi128EEEEEEEEEvNT_6ParamsE$_ZN4cute3eso3ESOILb0ELb0EJiiNS_1CILi144EEENS2_ILi512EEEEEC2ERKiS7_RKS3_RKS4_)
        /*f284*/ 	.word	0x00000000


	//----- nvinfo : EIATTR_FRAME_SIZE
	.align		4
.L_10358:
        /*f288*/ 	.byte	0x04, 0x11
        /*f28a*/ 	.short	(.L_10360 - .L_10359)
	.align		4
.L_10359:
        /*f28c*/ 	.word	index@($_ZN7cutlass13device_kernelIN5flash19enable_sm80_to_sm89INS1_16FlashAttnBwdSm80INS1_25CollectiveMainloopBwdSm80ILi2ELi2EN4cute5tupleIJNS5_1CILi128EEES8_NS7_ILi64EEEEEENS_10bfloat16_tEfNS_4arch4Sm80ELb0ELb1ELb1ELb0ELb1ELb0ELb0ELb0ELi2ELi4ELi4ELi4ELb0EEENS1_24CollectiveEpilogueBwdGQAISA_fSD_Li256ELb0ELb1EEENS1_19SingleTileSchedulerILb0ELb0ELb0ELi128EEEEEEEEEvNT_6ParamsE$_ZN4cute3eso3ESOILb0ELb0EJiiNS_1CILi1024EEEEEC2ERKiS6_RKS3_)
        /*f290*/ 	.word	0x00000000


	//----- nvinfo : EIATTR_FRAME_SIZE
	.align		4
.L_10360:
        /*f294*/ 	.byte	0x04, 0x11
        /*f296*/ 	.short	(.L_10362 - .L_10361)
	.align		4
.L_10361:
        /*f298*/ 	.word	index@($_ZN7cutlass13device_kernelIN5flash19enable_sm80_to_sm89INS1_16FlashAttnBwdSm80INS1_25CollectiveMainloopBwdSm80ILi2ELi2EN4cute5tupleIJNS5_1CILi128EEES8_NS7_ILi64EEEEEENS_10bfloat16_tEfNS_4arch4Sm80ELb0ELb1ELb1ELb0ELb1ELb0ELb0ELb0ELi2ELi4ELi4ELi4ELb0EEENS1_24CollectiveEpilogueBwdGQAISA_fSD_Li256ELb0ELb1EEENS1_19SingleTileSchedulerILb0ELb0ELb0ELi128EEEEEEEEEvNT_6ParamsE$_ZN4cute3eso3ESOILb0ELb0EJiiNS_1CILi0EEEEEC2ERKiS6_RKS3_)
        /*f29c*/ 	.word	0x00000000


	//----- nvinfo : EIATTR_FRAME_SIZE
	.align		4
.L_10362:
        /*f2a0*/ 	.byte	0x04, 0x11
        /*f2a2*/ 	.short	(.L_10364 - .L_10363)
	.align		4
.L_10363:
        /*f2a4*/ 	.word	index@($_ZN7cutlass13device_kernelIN5flash19enable_sm80_to_sm89INS1_16FlashAttnBwdSm80INS1_25CollectiveMainloopBwdSm80ILi2ELi2EN4cute5tupleIJNS5_1CILi128EEES8_NS7_ILi64EEEEEENS_10bfloat16_tEfNS_4arch4Sm80ELb0ELb1ELb1ELb0ELb1ELb0ELb0ELb0ELi2ELi4ELi4ELi4ELb0EEENS1_24CollectiveEpilogueBwdGQAISA_fSD_Li256ELb0ELb1EEENS1_19SingleTileSchedulerILb0ELb0ELb0ELi128EEEEEEEEEvNT_6ParamsE$_ZN4cute3eso3ESOILb0ELb0EJiiEEC2ERKiS4_)
        /*f2a8*/ 	.word	0x00000000


	//----- nvinfo : EIATTR_FRAME_SIZE
	.align		4
.L_10364:
        /*f2ac*/ 	.byte	0x04, 0x11
        /*f2ae*/ 	.short	(.L_10366 - .L_10365)
	.align		4
.L_10365:
        /*f2b0*/ 	.word	index@($_ZN7cutlass13device_kernelIN5flash19enable_sm80_to_sm89INS1_16FlashAttnBwdSm80INS1_25CollectiveMainloopBwdSm80ILi2ELi2EN4cute5tupleIJNS5_1CILi128EEES8_NS7_ILi64EEEEEENS_10bfloat16_tEfNS_4arch4Sm80ELb0ELb1ELb1ELb0ELb1ELb0ELb0ELb0ELi2ELi4ELi4ELi4ELb0EEENS1_24CollectiveEpilogueBwdGQAISA_fSD_Li256ELb0ELb1EEENS1_19SingleTileSchedulerILb0ELb0ELb0ELi128EEEEEEEEEvNT_6ParamsE$_ZN4cute3eso3ESOILb0ELb0EJiNS_5tupleIJiiEEEEEC2ERKiRKS3_)
        /*f2b4*/ 	.word	0x00000000


	//----- nvinfo : EIATTR_FRAME_SIZE
	.align		4
.L_10366:
        /*f2b8*/ 	.byte	0x04, 0x11
        /*f2ba*/ 	.short	(.L_10368 - .L_10367)
	.align		4
.L_10367:
        /*f2bc*/ 	.word	index@($_ZN7cutlass13device_kernelIN5flash19enable_sm80_to_sm89INS1_16FlashAttnBwdSm80INS1_25CollectiveMainloopBwdSm80ILi2ELi2EN4cute5tupleIJNS5_1CILi128EEES8_NS7_ILi64EEEEEENS_10bfloat16_tEfNS_4arch4Sm80ELb0ELb1ELb1ELb0ELb1ELb0ELb0ELb0ELi2ELi4ELi4ELi4ELb0EEENS1_24CollectiveEpilogueBwdGQAISA_fSD_Li256ELb0ELb1EEENS1_19SingleTileSchedulerILb0ELb0ELb0ELi128EEEEEEEEEvNT_6ParamsE$_ZN4cute3eso3ESOILb0ELb0EJiNS_5tupleIJiNS_1CILi0EEEEEEEEC2ERKiRKS5_)
        /*f2c0*/ 	.word	0x00000000


	//----- nvinfo : EIATTR_FRAME_SIZE
	.align		4
.L_10368:
        /*f2c4*/ 	.byte	0x04, 0x11
        /*f2c6*/ 	.short	(.L_10370 - .L_10369)
	.align		4
.L_10369:
        /*f2c8*/ 	.word	index@($_ZN7cutlass13device_kernelIN5flash19enable_sm80_to_sm89INS1_16FlashAttnBwdSm80INS1_25CollectiveMainloopBwdSm80ILi2ELi2EN4cute5tupleIJNS5_1CILi128EEES8_NS7_ILi64EEEEEENS_10bfloat16_tEfNS_4arch4Sm80ELb0ELb1ELb1ELb0ELb1ELb0ELb0ELb0ELi2ELi4ELi4ELi4ELb0EEENS1_24CollectiveEpilogueBwdGQAISA_fSD_Li256ELb0ELb1EEENS1_19SingleTileSchedulerILb0ELb0ELb0ELi128EEEEEEEEEvNT_6ParamsE$_ZN4cute3eso3ESOILb0ELb0EJNS_6LayoutINS_5tupleIJNS3_IJNS_1CILi8EEENS4_ILi1EEEEEENS4_ILi4EEES6_EEENS3_IJNS3_IJS6_NS4_ILi0EEEEEElSA_EEEEElEEC2ERKSD_RKl)
        /*f2cc*/ 	.word	0x00000000


	//----- nvinfo : EIATTR_FRAME_SIZE
	.align		4
.L_10370:
        /*f2d0*/ 	.byte	0x04, 0x11
        /*f2d2*/ 	.short	(.L_10372 - .L_10371)
	.align		4
.L_10371:
        /*f2d4*/ 	.word	index@($_ZN7cutlass13device_kernelIN5flash19enable_sm80_to_sm89INS1_16FlashAttnBwdSm80INS1_25CollectiveMainloopBwdSm80ILi2ELi2EN4cute5tupleIJNS5_1CILi128EEES8_NS7_ILi64EEEEEENS_10bfloat16_tEfNS_4arch4Sm80ELb0ELb1ELb1ELb0ELb1ELb0ELb0ELb0ELi2ELi4ELi4ELi4ELb0EEENS1_24CollectiveEpilogueBwdGQAISA_fSD_Li256ELb0ELb1EEENS1_19SingleTileSchedulerILb0ELb0ELb0ELi128EEEEEEEEEvNT_6ParamsE$_ZN4cute3eso3ESOILb0ELb0EJNS_6LayoutINS_5tupleIJNS3_IJNS_1CILi8EEENS4_ILi1EEEEEENS4_ILi4EEES6_EEENS3_IJNS3_IJS6_NS4_ILi0EEEEEElSA_EEEEENS_10ViewEngineINS_8gmem_ptrIPKN7cutlass10bfloat16_tEEEEEEEC2ERKSD_RKSL_)
        /*f2d8*/ 	.word	0x00000000


	//----- nvinfo : EIATTR_FRAME_SIZE
	.align		4
.L_10372:
        /*f2dc*/ 	.byte	0x04, 0x11
        /*f2de*/ 	.short	(.L_10374 - .L_10373)
	.align		4
.L_10373:
        /*f2e0*/ 	.word	index@($_ZN7cutlass13device_kernelIN5flash19enable_sm80_to_sm89INS1_16FlashAttnBwdSm80INS1_25CollectiveMainloopBwdSm80ILi2ELi2EN4cute5tupleIJNS5_1CILi128EEES8_NS7_ILi64EEEEEENS_10bfloat16_tEfNS_4arch4Sm80ELb0ELb1ELb1ELb0ELb1ELb0ELb0ELb0ELi2ELi4ELi4ELi4ELb0EEENS1_24CollectiveEpilogueBwdGQAISA_fSD_Li256ELb0ELb1EEENS1_19SingleTileSchedulerILb0ELb0ELb0ELi128EEEEEEEEEvNT_6ParamsE$_ZN4cute3eso3ESOILb0ELb0EJNS_6LayoutINS_5tupleIJNS3_IJNS_1CILi8EEENS4_ILi1EEEEEENS4_ILi2EEES5_EEENS3_IJNS3_IJS6_NS4_ILi0EEEEEEiNS4_ILi1024EEEEEEEEiEEC2ERKSE_RKi)
        /*f2e4*/ 	.word	0x00000000


	//----- nvinfo : EIATTR_FRAME_SIZE
	.align		4
.L_10374:
        /*f2e8*/ 	.byte	0x04, 0x11
        /*f2ea*/ 	.short	(.L_10376 - .L_10375)
	.align		4
.L_10375:
        /*f2ec*/ 	.word	index@($_ZN7cutlass13device_kernelIN5flash19enable_sm80_to_sm89INS1_16FlashAttnBwdSm80INS1_25CollectiveMainloopBwdSm80ILi2ELi2EN4cute5tupleIJNS5_1CILi128EEES8_NS7_ILi64EEEEEENS_10bfloat16_tEfNS_4arch4Sm80ELb0ELb1ELb1ELb0ELb1ELb0ELb0ELb0ELi2ELi4ELi4ELi4ELb0EEENS1_24CollectiveEpilogueBwdGQAISA_fSD_Li256ELb0ELb1EEENS1_19SingleTileSchedulerILb0ELb0ELb0ELi128EEEEEEEEEvNT_6ParamsE$_ZN4cute3eso3ESOILb0ELb0EJNS_6LayoutINS_5tupleIJNS3_IJNS_1CILi8EEENS4_ILi1EEEEEENS4_ILi2EEES5_EEENS3_IJNS3_IJS6_NS4_ILi0EEEEEEiNS4_ILi1024EEEEEEEENS_10ViewEngineINS_8smem_ptrIPN7cutlass10bfloat16_tEEEEEEEC2ERKSE_RKSL_)
        /*f2f0*/ 	.word	0x00000000


	//----- nvinfo : EIATTR_FRAME_SIZE
	.align		4
.L_10376:
        /*f2f4*/ 	.byte	0x04, 0x11
        /*f2f6*/ 	.short	(.L_10378 - .L_10377)
	.align		4
.L_10377:
        /*f2f8*/ 	.word	index@($_ZN7cutlass13device_kernelIN5flash19enable_sm80_to_sm89INS1_16FlashAttnBwdSm80INS1_25CollectiveMainloopBwdSm80ILi2ELi2EN4cute5tupleIJNS5_1CILi128EEES8_NS7_ILi64EEEEEENS_10bfloat16_tEfNS_4arch4Sm80ELb0ELb1ELb1ELb0ELb1ELb0ELb0ELb0ELi2ELi4ELi4ELi4ELb0EEENS1_24CollectiveEpilogueBwdGQAISA_fSD_Li256ELb0ELb1EEENS1_19SingleTileSchedulerILb0ELb0ELb0ELi128EEEEEEEEEvNT_6ParamsE$_ZN4cute3eso3ESOILb0ELb0EJNS_6LayoutINS_5tupleIJNS3_IJNS_1CILi8EEENS4_ILi1EEEEEENS4_ILi2EEENS3_IJS8_S8_EEEEEENS3_IJNS3_IJS6_NS4_ILi0EEEEEENS4_ILi4096EEENS3_IJiiEEEEEEEEiEEC2ERKSG_RKi)
        /*f2fc*/ 	.word	0x00000000


	//----- nvinfo : EIATTR_FRAME_SIZE
	.align		4
.L_10378:
        /*f300*/ 	.byte	0x04, 0x11
        /*f302*/ 	.short	(.L_10380 - .L_10379)
	.align		4
.L_10379:
        /*f304*/ 	.word	index@($_ZN7cutlass13device_kernelIN5flash19enable_sm80_to_sm89INS1_16FlashAttnBwdSm80INS1_25CollectiveMainloopBwdSm80ILi2ELi2EN4cute5tupleIJNS5_1CILi128EEES8_NS7_ILi64EEEEEENS_10bfloat16_tEfNS_4arch4Sm80ELb0ELb1ELb1ELb0ELb1ELb0ELb0ELb0ELi2ELi4ELi4ELi4ELb0EEENS1_24CollectiveEpilogueBwdGQAISA_fSD_Li256ELb0ELb1EEENS1_19SingleTileSchedulerILb0ELb0ELb0ELi128EEEEEEEEEvNT_6ParamsE$_ZN4cute3eso3ESOILb0ELb0EJNS_6LayoutINS_5tupleIJNS3_IJNS_1CILi8EEENS4_ILi1EEEEEENS4_ILi2EEENS3_IJS8_S8_EEEEEENS3_IJNS3_IJS6_NS4_ILi0EEEEEENS4_ILi4096EEENS3_IJiiEEEEEEEENS_10ViewEngineINS_8smem_ptrIPN7cutlass10bfloat16_tEEEEEEEC2ERKSG_RKSN_)
        /*f308*/ 	.word	0x00000000


	//----- nvinfo : EIATTR_FRAME_SIZE
	.align		4
.L_10380:
        /*f30c*/ 	.byte	0x04, 0x11
        /*f30e*/ 	.short	(.L_10382 - .L_10381)
	.align		4
.L_10381:
        /*f310*/ 	.word	index@($_ZN7cutlass13device_kernelIN5flash19enable_sm80_to_sm89INS1_16FlashAttnBwdSm80INS1_25CollectiveMainloopBwdSm80ILi2ELi2EN4cute5tupleIJNS5_1CILi128EEES8_NS7_ILi64EEEEEENS_10bfloat16_tEfNS_4arch4Sm80ELb0ELb1ELb1ELb0ELb1ELb0ELb0ELb0ELi2ELi4ELi4ELi4ELb0EEENS1_24CollectiveEpilogueBwdGQAISA_fSD_Li256ELb0ELb1EEENS1_19SingleTileSchedulerILb0ELb0ELb0ELi128EEEEEEEEEvNT_6ParamsE$_ZN4cute3eso3ESOILb0ELb0EJNS_6LayoutINS_5tupleIJNS3_IJNS_1CILi8EEENS4_ILi1EEEEEENS4_ILi2EEEEEENS3_IJNS3_IJS6_NS4_ILi0EEEEEEiEEEEEiEEC2ERKSD_RKi)
        /*f314*/ 	.word	0x00000000


	//----- nvinfo : EIATTR_FRAME_SIZE
	.align		4
.L_10382:
        /*f318*/ 	.byte	0x04, 0x11
        /*f31a*/ 	.short	(.L_10384 - .L_10383)
	.align		4
.L_10383:
        /*f31c*/ 	.word	index@($_ZN7cutlass13device_kernelIN5flash19enable_sm80_to_sm89INS1_16FlashAttnBwdSm80INS1_25CollectiveMainloopBwdSm80ILi2ELi2EN4cute5tupleIJNS5_1CILi128EEES8_NS7_ILi64EEEEEENS_10bfloat16_tEfNS_4arch4Sm80ELb0ELb1ELb1ELb0ELb1ELb0ELb0ELb0ELi2ELi4ELi4ELi4ELb0EEENS1_24CollectiveEpilogueBwdGQAISA_fSD_Li256ELb0ELb1EEENS1_19SingleTileSchedulerILb0ELb0ELb0ELi128EEEEEEEEEvNT_6ParamsE$_ZN4cute3eso3ESOILb0ELb0EJNS_6LayoutINS_5tupleIJNS3_IJNS_1CILi8EEENS4_ILi1EEEEEENS4_ILi2EEEEEENS3_IJNS3_IJS6_NS4_ILi0EEEEEEiEEEEENS_10ViewEngineINS_8smem_ptrIPN7cutlass10bfloat16_tEEEEEEEC2ERKSD_RKSK_)
        /*f320*/ 	.word	0x00000000


	//----- nvinfo : EIATTR_FRAME_SIZE
	.align		4
.L_10384:
        /*f324*/ 	.byte	0x04, 0x11
        /*f326*/ 	.short	(.L_10386 - .L_10385)
	.align		4
.L_10385:
        /*f328*/ 	.word	index@($_ZN7cutlass13device_kernelIN5flash19enable_sm80_to_sm89INS1_16FlashAttnBwdSm80INS1_25CollectiveMainloopBwdSm80ILi2ELi2EN4cute5tupleIJNS5_1CILi128EEES8_NS7_ILi64EEEEEENS_10bfloat16_tEfNS_4arch4Sm80ELb0ELb1ELb1ELb0ELb1ELb0ELb0ELb0ELi2ELi4ELi4ELi4ELb0EEENS1_24CollectiveEpilogueBwdGQAISA_fSD_Li256ELb0ELb1EEENS1_19SingleTileSchedulerILb0ELb0ELb0ELi128EEEEEEEEEvNT_6ParamsE$_ZN4cute3eso3ESOILb0ELb0EJNS_6LayoutINS_5tupleIJNS3_IJNS_1CILi8EEENS4_ILi1EEEEEENS3_IJNS4_ILi2EEEEEEEEENS3_IJNS3_IJS6_NS4_ILi0EEEEEENS3_IJiEEEEEEEENS_10ViewEngineINS_8smem_ptrIPN7cutlass10bfloat16_tEEEEEEEC2ERKSF_RKSM_)
        /*f32c*/ 	.word	0x00000000


	//----- nvinfo : EIATTR_FRAME_SIZE
	.align		4
.L_10386:
        /*f330*/ 	.byte	0x04, 0x11
        /*f332*/ 	.short	(.L_10388 - .L_10387)
	.align		4
.L_10387:
        /*f334*/ 	.word	index@($_ZN7cutlass13device_kernelIN5flash19enable_sm80_to_sm89INS1_16FlashAttnBwdSm80INS1_25CollectiveMainloopBwdSm80ILi2ELi2EN4cute5tupleIJNS5_1CILi128EEES8_NS7_ILi64EEEEEENS_10bfloat16_tEfNS_4arch4Sm80ELb0ELb1ELb1ELb0ELb1ELb0ELb0ELb0ELi2ELi4ELi4ELi4ELb0EEENS1_24CollectiveEpilogueBwdGQAISA_fSD_Li256ELb0ELb1EEENS1_19SingleTileSchedulerILb0ELb0ELb0ELi128EEEEEEEEEvNT_6ParamsE$_ZN4cute3eso3ESOILb0ELb0EJNS_6LayoutINS_5tupleIJNS3_IJNS_1CILi2EEES5_S5_EEES5_NS3_IJS5_S5_EEEEEENS3_IJNS3_IJNS4_ILi1EEENS4_ILi512EEEiEEENS4_ILi4096EEENS3_IJiiEEEEEEEEjEEC2ERKSF_RKj)
        /*f338*/ 	.word	0x00000000


	//----- nvinfo : EIATTR_FRAME_SIZE
	.align		4
.L_10388:
        /*f33c*/ 	.byte	0x04, 0x11
        /*f33e*/ 	.short	(.L_10390 - .L_10389)
	.align		4
.L_10389:
        /*f340*/ 	.word	index@($_ZN7cutlass13device_kernelIN5flash19enable_sm80_to_sm89INS1_16FlashAttnBwdSm80INS1_25CollectiveMainloopBwdSm80ILi2ELi2EN4cute5tupleIJNS5_1CILi128EEES8_NS7_ILi64EEEEEENS_10bfloat16_tEfNS_4arch4Sm80ELb0ELb1ELb1ELb0ELb1ELb0ELb0ELb0ELi2ELi4ELi4ELi4ELb0EEENS1_24CollectiveEpilogueBwdGQAISA_fSD_Li256ELb0ELb1EEENS1_19SingleTileSchedulerILb0ELb0ELb0ELi128EEEEEEEEEvNT_6ParamsE$_ZN4cute3eso3ESOILb0ELb0EJNS_6LayoutINS_5tupleIJNS3_IJNS_1CILi2EEES5_S5_EEES5_NS3_IJS5_S5_EEEEEENS3_IJNS3_IJNS4_ILi1EEENS4_ILi512EEEiEEENS4_ILi4096EEENS3_IJiiEEEEEEEENS_10ViewEngineINS_8smem_ptrIPN7cutlass10bfloat16_tEEEEEEEC2ERKSF_RKSM_)
        /*f344*/ 	.word	0x00000000


	//----- nvinfo : EIATTR_FRAME_SIZE
	.align		4
.L_10390:
        /*f348*/ 	.byte	0x04, 0x11
        /*f34a*/ 	.short	(.L_10392 - .L_10391)
	.align		4
.L_10391:
        /*f34c*/ 	.word	index@($_ZN7cutlass13device_kernelIN5flash19enable_sm80_to_sm89INS1_16FlashAttnBwdSm80INS1_25CollectiveMainloopBwdSm80ILi2ELi2EN4cute5tupleIJNS5_1CILi128EEES8_NS7_ILi64EEEEEENS_10bfloat16_tEfNS_4arch4Sm80ELb0ELb1ELb1ELb0ELb1ELb0ELb0ELb0ELi2ELi4ELi4ELi4ELb0EEENS1_24CollectiveEpilogueBwdGQAISA_fSD_Li256ELb0ELb1EEENS1_19SingleTileSchedulerILb0ELb0ELb0ELi128EEEEEEEEEvNT_6ParamsE$_ZN4cute3eso3ESOILb0ELb0EJNS_6LayoutINS_5tupleIJNS3_IJNS_1CILi2EEES5_S5_EEES5_NS3_IJNS3_IJS5_S5_EEES5_EEEEEENS3_IJNS3_IJNS4_ILi1EEENS4_ILi512EEEiEEENS4_ILi4096EEENS3_IJNS3_IJiiEEENS4_ILi8192EEEEEEEEEEEjEEC2ERKSI_RKj)
        /*f350*/ 	.word	0x00000000


	//----- nvinfo : EIATTR_FRAME_SIZE
	.align		4
.L_10392:
        /*f354*/ 	.byte	0x04, 0x11
        /*f356*/ 	.short	(.L_10394 - .L_10393)
	.align		4
.L_10393:
        /*f358*/ 	.word	index@($_ZN7cutlass13device_kernelIN5flash19enable_sm80_to_sm89INS1_16FlashAttnBwdSm80INS1_25CollectiveMainloopBwdSm80ILi2ELi2EN4cute5tupleIJNS5_1CILi128EEES8_NS7_ILi64EEEEEENS_10bfloat16_tEfNS_4arch4Sm80ELb0ELb1ELb1ELb0ELb1ELb0ELb0ELb0ELi2ELi4ELi4ELi4ELb0EEENS1_24CollectiveEpilogueBwdGQAISA_fSD_Li256ELb0ELb1EEENS1_19SingleTileSchedulerILb0ELb0ELb0ELi128EEEEEEEEEvNT_6ParamsE$_ZN4cute3eso3ESOILb0ELb0EJNS_6LayoutINS_5tupleIJNS3_IJNS_1CILi2EEES5_S5_EEES5_NS3_IJNS3_IJS5_S5_EEES5_EEEEEENS3_IJNS3_IJNS4_ILi1EEENS4_ILi512EEEiEEENS4_ILi4096EEENS3_IJNS3_IJiiEEENS4_ILi8192EEEEEEEEEEENS_10ViewEngineINS_8smem_ptrIPN7cutlass10bfloat16_tEEEEEEEC2ERKSI_RKSP_)
        /*f35c*/ 	.word	0x00000000


	//----- nvinfo : EIATTR_FRAME_SIZE
	.align		4
.L_10394:
        /*f360*/ 	.byte	0x04, 0x11
        /*f362*/ 	.short	(.L_10396 - .L_10395)
	.align		4
.L_10395:
        /*f364*/ 	.word	index@($_ZN7cutlass13device_kernelIN5flash19enable_sm80_to_sm89INS1_16FlashAttnBwdSm80INS1_25CollectiveMainloopBwdSm80ILi2ELi2EN4cute5tupleIJNS5_1CILi128EEES8_NS7_ILi64EEEEEENS_10bfloat16_tEfNS_4arch4Sm80ELb0ELb1ELb1ELb0ELb1ELb0ELb0ELb0ELi2ELi4ELi4ELi4ELb0EEENS1_24CollectiveEpilogueBwdGQAISA_fSD_Li256ELb0ELb1EEENS1_19SingleTileSchedulerILb0ELb0ELb0ELi128EEEEEEEEEvNT_6ParamsE$_ZN4cute3eso3ESOILb0ELb0EJNS_6LayoutINS_5tupleIJNS3_IJNS_1CILi2EEES5_EEES6_NS4_ILi8EEEEEENS3_IJNS3_IJiNS4_ILi512EEEEEENS3_IJiiEEENS4_ILi1024EEEEEEEEjEEC2ERKSE_RKj)
        /*f368*/ 	.word	0x00000000


	//----- nvinfo : EIATTR_FRAME_SIZE
	.align		4
.L_10396:
        /*f36c*/ 	.byte	0x04, 0x11
        /*f36e*/ 	.short	(.L_10398 - .L_10397)
	.align		4
.L_10397:
        /*f370*/ 	.word	index@($_ZN7cutlass13device_kernelIN5flash19enable_sm80_to_sm89INS1_16FlashAttnBwdSm80INS1_25CollectiveMainloopBwdSm80ILi2ELi2EN4cute5tupleIJNS5_1CILi128EEES8_NS7_ILi64EEEEEENS_10bfloat16_tEfNS_4arch4Sm80ELb0ELb1ELb1ELb0ELb1ELb0ELb0ELb0ELi2ELi4ELi4ELi4ELb0EEENS1_24CollectiveEpilogueBwdGQAISA_fSD_Li256ELb0ELb1EEENS1_19SingleTileSchedulerILb0ELb0ELb0ELi128EEEEEEEEEvNT_6ParamsE$_ZN4cute3eso3ESOILb0ELb0EJNS_6LayoutINS_5tupleIJNS3_IJNS_1CILi2EEES5_EEES6_NS4_ILi8EEEEEENS3_IJNS3_IJiNS4_ILi512EEEEEENS3_IJiiEEENS4_ILi1024EEEEEEEENS_10ViewEngineINS_8smem_ptrIPN7cutlass10bfloat16_tEEEEEEEC2ERKSE_RKSL_)
        /*f374*/ 	.word	0x00000000


	//----- nvinfo : EIATTR_FRAME_SIZE
	.align		4
.L_10398:
        /*f378*/ 	.byte	0x04, 0x11
        /*f37a*/ 	.short	(.L_10400 - .L_10399)
	.align		4
.L_10399:
        /*f37c*/ 	.word	index@($_ZN7cutlass13device_kernelIN5flash19enable_sm80_to_sm89INS1_16FlashAttnBwdSm80INS1_25CollectiveMainloopBwdSm80ILi2ELi2EN4cute5tupleIJNS5_1CILi128EEES8_NS7_ILi64EEEEEENS_10bfloat16_tEfNS_4arch4Sm80ELb0ELb1ELb1ELb0ELb1ELb0ELb0ELb0ELi2ELi4ELi4ELi4ELb0EEENS1_24CollectiveEpilogueBwdGQAISA_fSD_Li256ELb0ELb1EEENS1_19SingleTileSchedulerILb0ELb0ELb0ELi128EEEEEEEEEvNT_6ParamsE$_ZN4cute3eso3ESOILb0ELb0EJNS_6LayoutINS_5tupleIJNS3_IJNS_1CILi2EEES5_EEENS4_ILi8EEES6_EEENS3_IJNS3_IJNS4_ILi1EEEiEEENS4_ILi1024EEENS3_IJiiEEEEEEEEjEEC2ERKSE_RKj)
        /*f380*/ 	.word	0x00000000


	//----- nvinfo : EIATTR_FRAME_SIZE
	.align		4
.L_10400:
        /*f384*/ 	.byte	0x04, 0x11
        /*f386*/ 	.short	(.L_10402 - .L_10401)
	.align		4
.L_10401:
        /*f388*/ 	.word	index@($_ZN7cutlass13device_kernelIN5flash19enable_sm80_to_sm89INS1_16FlashAttnBwdSm80INS1_25CollectiveMainloopBwdSm80ILi2ELi2EN4cute5tupleIJNS5_1CILi128EEES8_NS7_ILi64EEEEEENS_10bfloat16_tEfNS_4arch4Sm80ELb0ELb1ELb1ELb0ELb1ELb0ELb0ELb0ELi2ELi4ELi4ELi4ELb0EEENS1_24CollectiveEpilogueBwdGQAISA_fSD_Li256ELb0ELb1EEENS1_19SingleTileSchedulerILb0ELb0ELb0ELi128EEEEEEEEEvNT_6ParamsE$_ZN4cute3eso3ESOILb0ELb0EJNS_6LayoutINS_5tupleIJNS3_IJNS_1CILi2EEES5_EEENS4_ILi8EEES6_EEENS3_IJNS3_IJNS4_ILi1EEEiEEENS4_ILi1024EEENS3_IJiiEEEEEEEENS_10ViewEngineINS_8smem_ptrIPN7cutlass10bfloat16_tEEEEEEEC2ERKSE_RKSL_)
        /*f38c*/ 	.word	0x00000000


	//----- nvinfo : EIATTR_FRAME_SIZE
	.align		4
.L_10402:
        /*f390*/ 	.byte	0x04, 0x11
        /*f392*/ 	.short	(.L_10404 - .L_10403)
	.align		4
.L_10403:
        /*f394*/ 	.word	index@($_ZN7cutlass13device_kernelIN5flash19enable_sm80_to_sm89INS1_16FlashAttnBwdSm80INS1_25CollectiveMainloopBwdSm80ILi2ELi2EN4cute5tupleIJNS5_1CILi128EEES8_NS7_ILi64EEEEEENS_10bfloat16_tEfNS_4arch4Sm80ELb0ELb1ELb1ELb0ELb1ELb0ELb0ELb0ELi2ELi4ELi4ELi4ELb0EEENS1_24CollectiveEpilogueBwdGQAISA_fSD_Li256ELb0ELb1EEENS1_19SingleTileSchedulerILb0ELb0ELb0ELi128EEEEEEEEEvNT_6ParamsE$_ZN4cute3eso3ESOILb0ELb0EJNS_6LayoutINS_5tupleIJNS3_IJNS_1CILi1EEENS3_IJS5_NS4_ILi2EEES6_EEEEEES6_NS3_IJS6_S6_EEEEEENS3_IJNS3_IJNS4_ILi0EEENS3_IJS5_NS4_ILi256EEEiEEEEEENS4_ILi2048EEENS3_IJiNS4_ILi4096EEEEEEEEEEENS_10ViewEngineINS_8smem_ptrIPjEEEEEEC2ERKSJ_RKSO_)
        /*f398*/ 	.word	0x00000000


	//----- nvinfo : EIATTR_FRAME_SIZE
	.align		4
.L_10404:
        /*f39c*/ 	.byte	0x04, 0x11
        /*f39e*/ 	.short	(.L_10406 - .L_10405)
	.align		4
.L_10405:
        /*f3a0*/ 	.word	index@($_ZN7cutlass13device_kernelIN5flash19enable_sm80_to_sm89INS1_16FlashAttnBwdSm80INS1_25CollectiveMainloopBwdSm80ILi2ELi2EN4cute5tupleIJNS5_1CILi128EEES8_NS7_ILi64EEEEEENS_10bfloat16_tEfNS_4arch4Sm80ELb0ELb1ELb1ELb0ELb1ELb0ELb0ELb0ELi2ELi4ELi4ELi4ELb0EEENS1_24CollectiveEpilogueBwdGQAISA_fSD_Li256ELb0ELb1EEENS1_19SingleTileSchedulerILb0ELb0ELb0ELi128EEEEEEEEEvNT_6ParamsE$_ZN4cute3eso3ESOILb0ELb0EJNS_6LayoutINS_5tupleIJNS3_IJNS3_IJNS_1CILi8EEENS4_ILi1EEEEEES6_EEENS3_IJNS3_IJS6_S6_EEENS4_ILi2EEEEEEEEENS3_IJNS3_IJNS3_IJS6_NS4_ILi0EEEEEESD_EEENS3_IJNS3_IJSD_SD_EEEiEEEEEEEENS_10ViewEngineINS_8smem_ptrIPN7cutlass10bfloat16_tEEEEEEEC2ERKSJ_RKSQ_)
        /*f3a4*/ 	.word	0x00000000


	//----- nvinfo : EIATTR_FRAME_SIZE
	.align		4
.L_10406:
        /*f3a8*/ 	.byte	0x04, 0x11
        /*f3aa*/ 	.short	(.L_10408 - .L_10407)
	.align		4
.L_10407:
        /*f3ac*/ 	.word	index@($_ZN7cutlass13device_kernelIN5flash19enable_sm80_to_sm89INS1_16FlashAttnBwdSm80INS1_25CollectiveMainloopBwdSm80ILi2ELi2EN4cute5tupleIJNS5_1CILi128EEES8_NS7_ILi64EEEEEENS_10bfloat16_tEfNS_4arch4Sm80ELb0ELb1ELb1ELb0ELb1ELb0ELb0ELb0ELi2ELi4ELi4ELi4ELb0EEENS1_24CollectiveEpilogueBwdGQAISA_fSD_Li256ELb0ELb1EEENS1_19SingleTileSchedulerILb0ELb0ELb0ELi128EEEEEEEEEvNT_6ParamsE$_ZN4cute3eso3ESOILb0ELb0EJNS_5tupleIJiiEEEiNS_1CILi0EEEEEC2ERKS3_RKiRKS5_)
        /*f3b0*/ 	.word	0x00000000


	//----- nvinfo : EIATTR_FRAME_SIZE
	.align		4
.L_10408:
        /*f3b4*/ 	.byte	0x04, 0x11
        /*f3b6*/ 	.short	(.L_10410 - .L_10409)
	.align		4
.L_10409:
        /*f3b8*/ 	.word	index@($_ZN7cutlass13device_kernelIN5flash19enable_sm80_to_sm89INS1_16FlashAttnBwdSm80INS1_25CollectiveMainloopBwdSm80ILi2ELi2EN4cute5tupleIJNS5_1CILi128EEES8_NS7_ILi64EEEEEENS_10bfloat16_tEfNS_4arch4Sm80ELb0ELb1ELb1ELb0ELb1ELb0ELb0ELb0ELi2ELi4ELi4ELi4ELb0EEENS1_24CollectiveEpilogueBwdGQAISA_fSD_Li256ELb0ELb1EEENS1_19SingleTileSchedulerILb0ELb0ELb0ELi128EEEEEEEEEvNT_6ParamsE$_ZN4cute3eso3ESOILb0ELb0EJNS_5tupleIJiNS_1CILi512EEEEEENS2_IJiiEEENS3_ILi1024EEEEEC2ERKS5_RKS6_RKS7_)
        /*f3bc*/ 	.word	0x00000000


	//----- nvinfo : EIATTR_FRAME_SIZE
	.align		4
.L_10410:
        /*f3c0*/ 	.byte	0x04, 0x11
        /*f3c2*/ 	.short	(.L_10412 - .L_10411)
	.align		4
.L_10411:
        /*f3c4*/ 	.word	index@($_ZN7cutlass13device_kernelIN5flash19enable_sm80_to_sm89INS1_16FlashAttnBwdSm80INS1_25CollectiveMainloopBwdSm80ILi2ELi2EN4cute5tupleIJNS5_1CILi128EEES8_NS7_ILi64EEEEEENS_10bfloat16_tEfNS_4arch4Sm80ELb0ELb1ELb1ELb0ELb1ELb0ELb0ELb0ELi2ELi4ELi4ELi4ELb0EEENS1_24CollectiveEpilogueBwdGQAISA_fSD_Li256ELb0ELb1EEENS1_19SingleTileSchedulerILb0ELb0ELb0ELi128EEEEEEEEEvNT_6ParamsE$_ZN4cute3eso3ESOILb0ELb0EJNS_5tupleIJNS_1CILi1EEEiEEENS3_ILi1024EEENS2_IJiiEEEEEC2ERKS5_RKS6_RKS7_)
        /*f3c8*/ 	.word	0x00000000


	//----- nvinfo : EIATTR_FRAME_SIZE
	.align		4
.L_10412:
        /*f3cc*/ 	.byte	0x04, 0x11
        /*f3ce*/ 	.short	(.L_10414 - .L_10413)
	.align		4
.L_10413:
        /*f3d0*/ 	.word	index@($_ZN7cutlass13device_kernelIN5flash19enable_sm80_to_sm89INS1_16FlashAttnBwdSm80INS1_25CollectiveMainloopBwdSm80ILi2ELi2EN4cute5tupleIJNS5_1CILi128EEES8_NS7_ILi64EEEEEENS_10bfloat16_tEfNS_4arch4Sm80ELb0ELb1ELb1ELb0ELb1ELb0ELb0ELb0ELi2ELi4ELi4ELi4ELb0EEENS1_24CollectiveEpilogueBwdGQAISA_fSD_Li256ELb0ELb1EEENS1_19SingleTileSchedulerILb0ELb0ELb0ELi128EEEEEEEEEvNT_6ParamsE$_ZN4cute3eso3ESOILb0ELb0EJNS_5tupleIJNS_1CILi1EEENS3_ILi512EEEiEEENS3_ILi4096EEENS2_IJiiEEEEEC2ERKS6_RKS7_RKS8_)
        /*f3d4*/ 	.word	0x00000000


	//----- nvinfo : EIATTR_FRAME_SIZE
	.align		4
.L_10414:
        /*f3d8*/ 	.byte	0x04, 0x11
        /*f3da*/ 	.short	(.L_10416 - .L_10415)
	.align		4
.L_10415:
        /*f3dc*/ 	.word	index@($_ZN7cutlass13device_kernelIN5flash19enable_sm80_to_sm89INS1_16FlashAttnBwdSm80INS1_25CollectiveMainloopBwdSm80ILi2ELi2EN4cute5tupleIJNS5_1CILi128EEES8_NS7_ILi64EEEEEENS_10bfloat16_tEfNS_4arch4Sm80ELb0ELb1ELb1ELb0ELb1ELb0ELb0ELb0ELi2ELi4ELi4ELi4ELb0EEENS1_24CollectiveEpilogueBwdGQAISA_fSD_Li256ELb0ELb1EEENS1_19SingleTileSchedulerILb0ELb0ELb0ELi128EEEEEEEEEvNT_6ParamsE$_ZN4cute3eso3ESOILb0ELb0EJNS_5tupleIJNS_1CILi1EEENS3_ILi512EEEiEEENS3_ILi4096EEENS2_IJNS2_IJiiEEENS3_ILi8192EEEEEEEEC2ERKS6_RKS7_RKSA_)
        /*f3e0*/ 	.word	0x00000000


	//----- nvinfo : EIATTR_FRAME_SIZE
	.align		4
.L_10416:
        /*f3e4*/ 	.byte	0x04, 0x11
        /*f3e6*/ 	.short	(.L_10418 - .L_10417)
	.align		4
.L_10417:
        /*f3e8*/ 	.word	index@($_ZN7cutlass13device_kernelIN5flash19enable_sm80_to_sm89INS1_16FlashAttnBwdSm80INS1_25CollectiveMainloopBwdSm80ILi2ELi2EN4cute5tupleIJNS5_1CILi128EEES8_NS7_ILi64EEEEEENS_10bfloat16_tEfNS_4arch4Sm80ELb0ELb1ELb1ELb0ELb1ELb0ELb0ELb0ELi2ELi4ELi4ELi4ELb0EEENS1_24CollectiveEpilogueBwdGQAISA_fSD_Li256ELb0ELb1EEENS1_19SingleTileSchedulerILb0ELb0ELb0ELi128EEEEEEEEEvNT_6ParamsE$_ZN4cute3eso3ESOILb0ELb0EJNS_5tupleIJNS_1CILi0EEENS2_IJNS3_ILi1EEENS3_ILi256EEEiEEEEEENS3_ILi2048EEENS2_IJiNS3_ILi4096EEEEEEEEC2ERKS8_RKS9_RKSB_)
        /*f3ec*/ 	.word	0x00000000


	//----- nvinfo : EIATTR_FRAME_SIZE
	.align		4
.L_10418:
        /*f3f0*/ 	.byte	0x04, 0x11
        /*f3f2*/ 	.short	(.L_10420 - .L_10419)
	.align		4
.L_10419:
        /*f3f4*/ 	.word	index@($_ZN7cutlass13device_kernelIN5flash19enable_sm80_to_sm89INS1_16FlashAttnBwdSm80INS1_25CollectiveMainloopBwdSm80ILi2ELi2EN4cute5tupleIJNS5_1CILi128EEES8_NS7_ILi64EEEEEENS_10bfloat16_tEfNS_4arch4Sm80ELb0ELb1ELb1ELb0ELb1ELb0ELb0ELb0ELi2ELi4ELi4ELi4ELb0EEENS1_24CollectiveEpilogueBwdGQAISA_fSD_Li256ELb0ELb1EEENS1_19SingleTileSchedulerILb0ELb0ELb0ELi128EEEEEEEEEvNT_6ParamsE$_ZN4cute3eso3ESOILb0ELb0EJNS_14ComposedLayoutINS_7SwizzleILi3ELi3ELi3EEENS_9MixedBitsILj0ELj432EEENS_6LayoutINS_5tupleIJNS8_IJNS_1CILi2EEESA_SA_EEESA_NS9_ILi8EEEEEENS8_IJNS8_IJNS9_ILi64EEESC_NS9_ILi512EEEEEENS9_ILi8192EEENS9_ILi1024EEEEEEEEEEiEEC2ERKSL_RKi)
        /*f3f8*/ 	.word	0x00000000


	//----- nvinfo : EIATTR_FRAME_SIZE
	.align		4
.L_10420:
        /*f3fc*/ 	.byte	0x04, 0x11
        /*f3fe*/ 	.short	(.L_10422 - .L_10421)
	.align		4
.L_10421:
        /*f400*/ 	.word	index@($_ZN7cutlass13device_kernelIN5flash19enable_sm80_to_sm89INS1_16FlashAttnBwdSm80INS1_25CollectiveMainloopBwdSm80ILi2ELi2EN4cute5tupleIJNS5_1CILi128EEES8_NS7_ILi64EEEEEENS_10bfloat16_tEfNS_4arch4Sm80ELb0ELb1ELb1ELb0ELb1ELb0ELb0ELb0ELi2ELi4ELi4ELi4ELb0EEENS1_24CollectiveEpilogueBwdGQAISA_fSD_Li256ELb0ELb1EEENS1_19SingleTileSchedulerILb0ELb0ELb0ELi128EEEEEEEEEvNT_6ParamsE$_ZN4cute3eso3ESOILb0ELb0EJNS_14ComposedLayoutINS_7SwizzleILi3ELi3ELi3EEENS_9MixedBitsILj0ELj432EEENS_6LayoutINS_5tupleIJNS8_IJNS_1CILi2EEESA_SA_EEESA_NS9_ILi8EEEEEENS8_IJNS8_IJNS9_ILi64EEESC_NS9_ILi512EEEEEENS9_ILi8192EEENS9_ILi1024EEEEEEEEEENS_10ViewEngineINS_8smem_ptrIPN7cutlass10bfloat16_tEEEEEEEC2ERKSL_RKSS_)
        /*f404*/ 	.word	0x00000000


	//----- nvinfo : EIATTR_FRAME_SIZE
	.align		4
.L_10422:
        /*f408*/ 	.byte	0x04, 0x11
        /*f40a*/ 	.short	(.L_10424 - .L_10423)
	.align		4
.L_10423:
        /*f40c*/ 	.word	index@($_ZN7cutlass13device_kernelIN5flash19enable_sm80_to_sm89INS1_16FlashAttnBwdSm80INS1_25CollectiveMainloopBwdSm80ILi2ELi2EN4cute5tupleIJNS5_1CILi128EEES8_NS7_ILi64EEEEEENS_10bfloat16_tEfNS_4arch4Sm80ELb0ELb1ELb1ELb0ELb1ELb0ELb0ELb0ELi2ELi4ELi4ELi4ELb0EEENS1_24CollectiveEpilogueBwdGQAISA_fSD_Li256ELb0ELb1EEENS1_19SingleTileSchedulerILb0ELb0ELb0ELi128EEEEEEEEEvNT_6ParamsE$_ZN4cute12iter_adaptorIPjNS_8smem_ptrIS1_EEEC2ES1_)
        /*f410*/ 	.word	0x00000000


	//----- nvinfo : EIATTR_FRAME_SIZE
	.align		4
.L_10424:
        /*f414*/ 	.byte	0x04, 0x11
        /*f416*/ 	.short	(.L_10426 - .L_10425)
	.align		4
.L_10425:
        /*f418*/ 	.word	index@($_ZN7cutlass13device_kernelIN5flash19enable_sm80_to_sm89INS1_16FlashAttnBwdSm80INS1_25CollectiveMainloopBwdSm80ILi2ELi2EN4cute5tupleIJNS5_1CILi128EEES8_NS7_ILi64EEEEEENS_10bfloat16_tEfNS_4arch4Sm80ELb0ELb1ELb1ELb0ELb1ELb0ELb0ELb0ELi2ELi4ELi4ELi4ELb0EEENS1_24CollectiveEpilogueBwdGQAISA_fSD_Li256ELb0ELb1EEENS1_19SingleTileSchedulerILb0ELb0ELb0ELi128EEEEEEEEEvNT_6ParamsE$_ZN4cute12iter_adaptorIPfNS_8smem_ptrIS1_EEEC2ES1_)
        /*f41c*/ 	.word	0x00000000


	//----- nvinfo : EIATTR_FRAME_SIZE
	.align		4
.L_10426:
        /*f420*/ 	.byte	0x04, 0x11
        /*f422*/ 	.short	(.L_10428 - .L_10427)
	.align		4
.L_10427:
        /*f424*/ 	.word	index@($_ZN7cutlass13device_kernelIN5flash19enable_sm80_to_sm89INS1_16FlashAttnBwdSm80INS1_25CollectiveMainloopBwdSm80ILi2ELi2EN4cute5tupleIJNS5_1CILi128EEES8_NS7_ILi64EEEEEENS_10bfloat16_tEfNS_4arch4Sm80ELb0ELb1ELb1ELb0ELb1ELb0ELb0ELb0ELi2ELi4ELi4ELi4ELb0EEENS1_24CollectiveEpilogueBwdGQAISA_fSD_Li256ELb0ELb1EEENS1_19SingleTileSchedulerILb0ELb0ELb0ELi128EEEEEEEEEvNT_6ParamsE$_ZN4cute12iter_adaptorIPfNS_8gmem_ptrIS1_EEEC2ES1_)
        /*f428*/ 	.word	0x00000000


	//----- nvinfo : EIATTR_FRAME_SIZE
	.align		4
.L_10428:
        /*f42c*/ 	.byte	0x04, 0x11
        /*f42e*/ 	.short	(.L_10430 - .L_10429)
	.align		4
.L_10429:
        /*f430*/ 	.word	index@($_ZN7cutlass13device_kernelIN5flash19enable_sm80_to_sm89INS1_16FlashAttnBwdSm80INS1_25CollectiveMainloopBwdSm80ILi2ELi2EN4cute5tupleIJNS5_1CILi128EEES8_NS7_ILi64EEEEEENS_10bfloat16_tEfNS_4arch4Sm80ELb0ELb1ELb1ELb0ELb1ELb0ELb0ELb0ELi2ELi4ELi4ELi4ELb0EEENS1_24CollectiveEpilogueBwdGQAISA_fSD_Li256ELb0ELb1EEENS1_19SingleTileSchedulerILb0ELb0ELb0ELi128EEEEEEEEEvNT_6ParamsE$_ZN4cute12iter_adaptorIPN7cutlass9uint128_tENS_8smem_ptrIS3_EEEC2ES3_)
        /*f434*/ 	.word	0x00000000


	//----- nvinfo : EIATTR_FRAME_SIZE
	.align		4
.L_10430:
        /*f438*/ 	.byte	0x04, 0x11
        /*f43a*/ 	.short	(.L_10432 - .L_10431)
	.align		4
.L_10431:
        /*f43c*/ 	.word	index@($_ZN7cutlass13device_kernelIN5flash19enable_sm80_to_sm89INS1_16FlashAttnBwdSm80INS1_25CollectiveMainloopBwdSm80ILi2ELi2EN4cute5tupleIJNS5_1CILi128EEES8_NS7_ILi64EEEEEENS_10bfloat16_tEfNS_4arch4Sm80ELb0ELb1ELb1ELb0ELb1ELb0ELb0ELb0ELi2ELi4ELi4ELi4ELb0EEENS1_24CollectiveEpilogueBwdGQAISA_fSD_Li256ELb0ELb1EEENS1_19SingleTileSchedulerILb0ELb0ELb0ELi128EEEEEEEEEvNT_6ParamsE$_ZN4cute12iter_adaptorIPN7cutlass10bfloat16_tENS_8smem_ptrIS3_EEEC2ES3_)
        /*f440*/ 	.word	0x00000000


	//----- nvinfo : EIATTR_FRAME_SIZE
	.align		4
.L_10432:
        /*f444*/ 	.byte	0x04, 0x11
        /*f446*/ 	.short	(.L_10434 - .L_10433)
	.align		4
.L_10433:
        /*f448*/ 	.word	index@($_ZN7cutlass13device_kernelIN5flash19enable_sm80_to_sm89INS1_16FlashAttnBwdSm80INS1_25CollectiveMainloopBwdSm80ILi2ELi2EN4cute5tupleIJNS5_1CILi128EEES8_NS7_ILi64EEEEEENS_10bfloat16_tEfNS_4arch4Sm80ELb0ELb1ELb1ELb0ELb1ELb0ELb0ELb0ELi2ELi4ELi4ELi4ELb0EEENS1_24CollectiveEpilogueBwdGQAISA_fSD_Li256ELb0ELb1EEENS1_19SingleTileSchedulerILb0ELb0ELb0ELi128EEEEEEEEEvNT_6ParamsE$_ZN4cute12iter_adaptorIPKfNS_8gmem_ptrIS2_EEEC2ES2_)
        /*f44c*/ 	.word	0x00000000


	//----- nvinfo : EIATTR_FRAME_SIZE
	.align		4
.L_10434:
        /*f450*/ 	.byte	0x04, 0x11
        /*f452*/ 	.short	(.L_10436 - .L_10435)
	.align		4
.L_10435:
        /*f454*/ 	.word	index@($_ZN7cutlass13device_kernelIN5flash19enable_sm80_to_sm89INS1_16FlashAttnBwdSm80INS1_25CollectiveMainloopBwdSm80ILi2ELi2EN4cute5tupleIJNS5_1CILi128EEES8_NS7_ILi64EEEEEENS_10bfloat16_tEfNS_4arch4Sm80ELb0ELb1ELb1ELb0ELb1ELb0ELb0ELb0ELi2ELi4ELi4ELi4ELb0EEENS1_24CollectiveEpilogueBwdGQAISA_fSD_Li256ELb0ELb1EEENS1_19SingleTileSchedulerILb0ELb0ELb0ELi128EEEEEEEEEvNT_6ParamsE$_ZN4cute12iter_adaptorIPKN7cutlass9uint128_tENS_8gmem_ptrIS4_EEEC2ES4_)
        /*f458*/ 	.word	0x00000000


	//----- nvinfo : EIATTR_FRAME_SIZE
	.align		4
.L_10436:
        /*f45c*/ 	.byte	0x04, 0x11
        /*f45e*/ 	.short	(.L_10438 - .L_10437)
	.align		4
.L_10437:
        /*f460*/ 	.word	index@($_ZN7cutlass13device_kernelIN5flash19enable_sm80_to_sm89INS1_16FlashAttnBwdSm80INS1_25CollectiveMainloopBwdSm80ILi2ELi2EN4cute5tupleIJNS5_1CILi128EEES8_NS7_ILi64EEEEEENS_10bfloat16_tEfNS_4arch4Sm80ELb0ELb1ELb1ELb0ELb1ELb0ELb0ELb0ELi2ELi4ELi4ELi4ELb0EEENS1_24CollectiveEpilogueBwdGQAISA_fSD_Li256ELb0ELb1EEENS1_19SingleTileSchedulerILb0ELb0ELb0ELi128EEEEEEEEEvNT_6ParamsE$_ZN4cute12iter_adaptorIPKN7cutlass10bfloat16_tENS_8gmem_ptrIS4_EEEC2ES4_)
        /*f464*/ 	.word	0x00000000


	//----- nvinfo : EIATTR_FRAME_SIZE
	.align		4
.L_10438:
        /*f468*/ 	.byte	0x04, 0x11
        /*f46a*/ 	.short	(.L_10440 - .L_10439)
	.align		4
.L_10439:
        /*f46c*/ 	.word	index@(_ZN7cutlass13device_kernelIN5flash19enable_sm80_to_sm89INS1_16FlashAttnBwdSm80INS1_25CollectiveMainloopBwdSm80ILi2ELi2EN4cute5tupleIJNS5_1CILi128EEES8_NS7_ILi64EEEEEENS_10bfloat16_tEfNS_4arch4Sm80ELb0ELb1ELb1ELb0ELb1ELb0ELb0ELb0ELi2ELi4ELi4ELi4ELb0EEENS1_24CollectiveEpilogueBwdGQAISA_fSD_Li256ELb0ELb1EEENS1_19SingleTileSchedulerILb0ELb0ELb0ELi128EEEEEEEEEvNT_6ParamsE)
        /*f470*/ 	.word	0x000016e0


	//----- nvinfo : EIATTR_REGCOUNT
	.align		4
.L_10440:
        /*f474*/ 	.byte	0x04, 0x2f
        /*f476*/ 	.short	(.L_10442 - .L_10441)
	.align		4
.L_10441:
        /*f478*/ 	.word	index@(_ZN7cutlass13device_kernelIN5flash19enable_sm80_to_sm89INS1_16FlashAttnBwdSm80INS1_25CollectiveMainloopBwdSm80ILi2ELi2EN4cute5tupleIJNS5_1CILi128EEES8_NS7_ILi64EEEEEENS_10bfloat16_tEfNS_4arch4Sm80ELb0ELb1ELb1ELb0ELb0ELb0ELb0ELb0ELi2ELi4ELi4ELi4ELb0EEENS1_24CollectiveEpilogueBwdGQAISA_fSD_Li256ELb0ELb0EEENS1_19SingleTileSchedulerILb0ELb0ELb0ELi128EEEEEEEEEvNT_6ParamsE)
        /*f47c*/ 	.word	0x00000080


	//----- nvinfo : EIATTR_FRAME_SIZE
	.align		4
.L_10442:
        /*f480*/ 	.byte	0x04, 0x11
        /*f482*/ 	.short	(.L_10444 - .L_10443)
	.align		4
.L_10443:
        /*f484*/ 	.word	index@($_ZN7cutlass13device_kernelIN5flash19enable_sm80_to_sm89INS1_16FlashAttnBwdSm80INS1_25CollectiveMainloopBwdSm80ILi2ELi2EN4cute5tupleIJNS5_1CILi128EEES8_NS7_ILi64EEEEEENS_10bfloat16_tEfNS_4arch4Sm80ELb0ELb1ELb1ELb0ELb0ELb0ELb0ELb0ELi2ELi4ELi4ELi4ELb0EEENS1_24CollectiveEpilogueBwdGQAISA_fSD_Li256ELb0ELb0EEENS1_19SingleTileSchedulerILb0ELb0ELb0ELi128EEEEEEEEEvNT_6ParamsE$min)
        /*f488*/ 	.word	0x00000000


	//----- nvinfo : EIATTR_FRAME_SIZE
	.align		4
.L_10444:
        /*f48c*/ 	.byte	0x04, 0x11
        /*f48e*/ 	.short	(.L_10446 - .L_10445)
	.align		4
.L_10445:
        /*f490*/ 	.word	index@($_ZN7cutlass13device_kernelIN5flash19enable_sm80_to_sm89INS1_16FlashAttnBwdSm80INS1_25CollectiveMainloopBwdSm80ILi2ELi2EN4cute5tupleIJNS5_1CILi128EEES8_NS7_ILi64EEEEEENS_10bfloat16_tEfNS_4arch4Sm80ELb0ELb1ELb1ELb0ELb0ELb0ELb0ELb0ELi2ELi4ELi4ELi4ELb0EEENS1_24CollectiveEpilogueBwdGQAISA_fSD_Li256ELb0ELb0EEENS1_19SingleTileSchedulerILb0ELb0ELb0ELi128EEEEEEEEEvNT_6ParamsE$exp2f)
        /*f494*/ 	.word	0x00000000


	//----- nvinfo : EIATTR_FRAME_SIZE
	.align		4
.L_10446:
        /*f498*/ 	.byte	0x04, 0x11
        /*f49a*/ 	.short	(.L_10448 - .L_10447)
	.align		4
.L_10447:
        /*f49c*/ 	.word	index@($_ZN7cutlass13device_kernelIN5flash19enable_sm80_to_sm89INS1_16FlashAttnBwdSm80INS1_25CollectiveMainloopBwdSm80ILi2ELi2EN4cute5tupleIJNS5_1CILi128EEES8_NS7_ILi64EEEEEENS_10bfloat16_tEfNS_4arch4Sm80ELb0ELb1ELb1ELb0ELb0ELb0ELb0ELb0ELi2ELi4ELi4ELi4ELb0EEENS1_24CollectiveEpilogueBwdGQAISA_fSD_Li256ELb0ELb0EEENS1_19SingleTileSchedulerILb0ELb0ELb0ELi128EEEEEEEEEvNT_6ParamsE$__umulhi)
        /*f4a0*/ 	.word	0x00000000


	//----- nvinfo : EIATTR_FRAME_SIZE
	.align		4
.L_10448:
        /*f4a4*/ 	.byte	0x04, 0x11
        /*f4a6*/ 	.short	(.L_10450 - .L_10449)
	.align		4
.L_10449:
        /*f4a8*/ 	.word	index@($_ZN7cutlass13device_kernelIN5flash19enable_sm80_to_sm89INS1_16FlashAttnBwdSm80INS1_25CollectiveMainloopBwdSm80ILi2ELi2EN4cute5tupleIJNS5_1CILi128EEES8_NS7_ILi64EEEEEENS_10bfloat16_tEfNS_4arch4Sm80ELb0ELb1ELb1ELb0ELb0ELb0ELb0ELb0ELi2ELi4ELi4ELi4ELb0EEENS1_24CollectiveEpilogueBwdGQAISA_fSD_Li256ELb0ELb0EEENS1_19SingleTileSchedulerILb0ELb0ELb0ELi128EEEEEEEEEvNT_6ParamsE$__fAtomicAdd)
        /*f4ac*/ 	.word	0x00000000


	//----- nvinfo : EIATTR_FRAME_SIZE
	.align		4
.L_10450:
        /*f4b0*/ 	.byte	0x04, 0x11
        /*f4b2*/ 	.short	(.L_10452 - .L_10451)
	.align		4
.L_10451:
        /*f4b4*/ 	.word	index@($_ZN7cutlass13device_kernelIN5flash19enable_sm80_to_sm89INS1_16FlashAttnBwdSm80INS1_25CollectiveMainloopBwdSm80ILi2ELi2EN4cute5tupleIJNS5_1CILi128EEES8_NS7_ILi64EEEEEENS_10bfloat16_tEfNS_4arch4Sm80ELb0ELb1ELb1ELb0ELb0ELb0ELb0ELb0ELi2ELi4ELi4ELi4ELb0EEENS1_24CollectiveEpilogueBwdGQAISA_fSD_Li256ELb0ELb0EEENS1_19SingleTileSchedulerILb0ELb0ELb0ELi128EEEEEEEEEvNT_6ParamsE$_ZZZN5flash25CollectiveMainloopBwdSm80ILi2ELi2EN4cute5tupleIJNS1_1CILi128EEES4_NS3_ILi64EEEEEEN7cutlass10bfloat16_tEfNS7_4arch4Sm80ELb0ELb1ELb1ELb0ELb0ELb0ELb0ELb0ELi2ELi4ELi4ELi4ELb0EE3mmaINS_16FlashAttnBwdSm80ISB_NS_24CollectiveEpilogueBwdGQAIS6_fSA_Li256ELb0ELb0EEENS_19SingleTileSchedulerILb0ELb0ELb0ELi128EEEE13SharedStorageENS1_6TensorINS1_11ArrayEngineIfLm32EEENS1_6LayoutINS2_IJNS2_IJNS3_ILi2EEESO_EEESO_NS3_ILi4EEEEEENS2_IJNS2_IJNS3_ILi1EEESO_EEESQ_NS3_ILi8EEEEEEEEEEEEbRKNSB_6ParamsERT0_S12_iNS2_IJiiiEEERT_ENKUliT_E_clIZSC_ISJ_SX_EbS10_S12_S12_iS13_S15_EUlRS16_iE_EEDaiS16_ENKUlvE1_clEv)
        /*f4b8*/ 	.word	0x00000000


	//----- nvinfo : EIATTR_FRAME_SIZE
	.align		4
.L_10452:
        /*f4bc*/ 	.byte	0x04, 0x11
        /*f4be*/ 	.short	(.L_10454 - .L_10453)
	.align		4
.L_10453:
        /*f4c0*/ 	.word	index@($_ZN7cutlass13device_kernelIN5flash19enable_sm80_to_sm89INS1_16FlashAttnBwdSm80INS1_25CollectiveMainloopBwdSm80ILi2ELi2EN4cute5tupleIJNS5_1CILi128EEES8_NS7_ILi64EEEEEENS_10bfloat16_tEfNS_4arch4Sm80ELb0ELb1ELb1ELb0ELb0ELb0ELb0ELb0ELi2ELi4ELi4ELi4ELb0EEENS1_24CollectiveEpilogueBwdGQAISA_fSD_Li256ELb0ELb0EEENS1_19SingleTileSchedulerILb0ELb0ELb0ELi128EEEEEEEEEvNT_6ParamsE$_ZZZN5flash25CollectiveMainloopBwdSm80ILi2ELi2EN4cute5tupleIJNS1_1CILi128EEES4_NS3_ILi64EEEEEEN7cutlass10bfloat16_tEfNS7_4arch4Sm80ELb0ELb1ELb1ELb0ELb0ELb0ELb0ELb0ELi2ELi4ELi4ELi4ELb0EE3mmaINS_16FlashAttnBwdSm80ISB_NS_24CollectiveEpilogueBwdGQAIS6_fSA_Li256ELb0ELb0EEENS_19SingleTileSchedulerILb0ELb0ELb0ELi128EEEE13SharedStorageENS1_6TensorINS1_11ArrayEngineIfLm32EEENS1_6LayoutINS2_IJNS2_IJNS3_ILi2EEESO_EEESO_NS3_ILi4EEEEEENS2_IJNS2_IJNS3_ILi1EEESO_EEESQ_NS3_ILi8EEEEEEEEEEEEbRKNSB_6ParamsERT0_S12_iNS2_IJiiiEEERT_ENKUliT_E_clIZSC_ISJ_SX_EbS10_S12_S12_iS13_S15_EUlRS16_iE_EEDaiS16_ENKUlvE0_clEv)
        /*f4c4*/ 	.word	0x00000000


	//----- nvinfo : EIATTR_FRAME_SIZE
	.align		4
.L_10454:
        /*f4c8*/ 	.byte	0x04, 0x11
        /*f4ca*/ 	.short	(.L_10456 - .L_10455)
	.align		4
.L_10455:
        /*f4cc*/ 	.word	index@($_ZN7cutlass13device_kernelIN5flash19enable_sm80_to_sm89INS1_16FlashAttnBwdSm80INS1_25CollectiveMainloopBwdSm80ILi2ELi2EN4cute5tupleIJNS5_1CILi128EEES8_NS7_ILi64EEEEEENS_10bfloat16_tEfNS_4arch4Sm80ELb0ELb1ELb1ELb0ELb0ELb0ELb0ELb0ELi2ELi4ELi4ELi4ELb0EEENS1_24CollectiveEpilogueBwdGQAISA_fSD_Li256ELb0ELb0EEENS1_19SingleTileSchedulerILb0ELb0ELb0ELi128EEEEEEEEEvNT_6ParamsE$_ZZZN5flash25CollectiveMainloopBwdSm80ILi2ELi2EN4cute5tupleIJNS1_1CILi128EEES4_NS3_ILi64EEEEEEN7cutlass10bfloat16_tEfNS7_4arch4Sm80ELb0ELb1ELb1ELb0ELb0ELb0ELb0ELb0ELi2ELi4ELi4ELi4ELb0EE3mmaINS_16FlashAttnBwdSm80ISB_NS_24CollectiveEpilogueBwdGQAIS6_fSA_Li256ELb0ELb0EEENS_19SingleTileSchedulerILb0ELb0ELb0ELi128EEEE13SharedStorageENS1_6TensorINS1_11ArrayEngineIfLm32EEENS1_6LayoutINS2_IJNS2_IJNS3_ILi2EEESO_EEESO_NS3_ILi4EEEEEENS2_IJNS2_IJNS3_ILi1EEESO_EEESQ_NS3_ILi8EEEEEEEEEEEEbRKNSB_6ParamsERT0_S12_iNS2_IJiiiEEERT_ENKUliT_E_clIZSC_ISJ_SX_EbS10_S12_S12_iS13_S15_EUlRS16_iE_EEDaiS16_ENKUlT_E_clIZSC_ISJ_SX_EbS10_S12_S12_iS13_S15_EUlvE0_EEDaS1B_)
        /*f4d0*/ 	.word	0x00000000


	//----- nvinfo : EIATTR_FRAME_SIZE
	.align		4
.L_10456:
        /*f4d4*/ 	.byte	0x04, 0x11
        /*f4d6*/ 	.short	(.L_10458 - .L_10457)
	.align		4
.L_10457:
        /*f4d8*/ 	.word	index@($_ZN7cutlass13device_kernelIN5flash19enable_sm80_to_sm89INS1_16FlashAttnBwdSm80INS1_25CollectiveMainloopBwdSm80ILi2ELi2EN4cute5tupleIJNS5_1CILi128EEES8_NS7_ILi64EEEEEENS_10bfloat16_tEfNS_4arch4Sm80ELb0ELb1ELb1ELb0ELb0ELb0ELb0ELb0ELi2ELi4ELi4ELi4ELb0EEENS1_24CollectiveEpilogueBwdGQAISA_fSD_Li256ELb0ELb0EEENS1_19SingleTileSchedulerILb0ELb0ELb0ELi128EEEEEEEEEvNT_6ParamsE$_ZZN5flash25CollectiveMainloopBwdSm80ILi2ELi2EN4cute5tupleIJNS1_1CILi128EEES4_NS3_ILi64EEEEEEN7cutlass10bfloat16_tEfNS7_4arch4Sm80ELb0ELb1ELb1ELb0ELb0ELb0ELb0ELb0ELi2ELi4ELi4ELi4ELb0EE3mmaINS_16FlashAttnBwdSm80ISB_NS_24CollectiveEpilogueBwdGQAIS6_fSA_Li256ELb0ELb0EEENS_19SingleTileSchedulerILb0ELb0ELb0ELi128EEEE13SharedStorageENS1_6TensorINS1_11ArrayEngineIfLm32EEENS1_6LayoutINS2_IJNS2_IJNS3_ILi2EEESO_EEESO_NS3_ILi4EEEEEENS2_IJNS2_IJNS3_ILi1EEESO_EEESQ_NS3_ILi8EEEEEEEEEEEEbRKNSB_6ParamsERT0_S12_iNS2_IJiiiEEERT_ENKUlvE_clEv)
        /*f4dc*/ 	.word	0x00000000


	//----- nvinfo : EIATTR_FRAME_SIZE
	.align		4
.L_10458:
        /*f4e0*/ 	.byte	0x04, 0x11
        /*f4e2*/ 	.short	(.L_10460 - .L_10459)
	.align		4
.L_10459:
        /*f4e4*/ 	.word	index@($_ZN7cutlass13device_kernelIN5flash19enable_sm80_to_sm89INS1_16FlashAttnBwdSm80INS1_25CollectiveMainloopBwdSm80ILi2ELi2EN4cute5tupleIJNS5_1CILi128EEES8_NS7_ILi64EEEEEENS_10bfloat16_tEfNS_4arch4Sm80ELb0ELb1ELb1ELb0ELb0ELb0ELb0ELb0ELi2ELi4ELi4ELi4ELb0EEENS1_24CollectiveEpilogueBwdGQAISA_fSD_Li256ELb0ELb0EEENS1_19SingleTileSchedulerILb0ELb0ELb0ELi128EEEEEEEEEvNT_6ParamsE$_ZZN5flash25CollectiveMainloopBwdSm80ILi2ELi2EN4cute5tupleIJNS1_1CILi128EEES4_NS3_ILi64EEEEEEN7cutlass10bfloat16_tEfNS7_4arch4Sm80ELb0ELb1ELb1ELb0ELb0ELb0ELb0ELb0ELi2ELi4ELi4ELi4ELb0EE3mmaINS_16FlashAttnBwdSm80ISB_NS_24CollectiveEpilogueBwdGQAIS6_fSA_Li256ELb0ELb0EEENS_19SingleTileSchedulerILb0ELb0ELb0ELi128EEEE13SharedStorageENS1_6TensorINS1_11ArrayEngineIfLm32EEENS1_6LayoutINS2_IJNS2_IJNS3_ILi2EEESO_EEESO_NS3_ILi4EEEEEENS2_IJNS2_IJNS3_ILi1EEESO_EEESQ_NS3_ILi8EEEEEEEEEEEEbRKNSB_6ParamsERT0_S12_iNS2_IJiiiEEERT_ENKUlvE0_clEv)
        /*f4e8*/ 	.word	0x00000000


	//----- nvinfo : EIATTR_FRAME_SIZE
	.align		4
.L_10460:
        /*f4ec*/ 	.byte	0x04, 0x11
        /*f4ee*/ 	.short	(.L_10462 - .L_10461)
	.align		4
.L_10461:
        /*f4f0*/ 	.word	index@($_ZN7cutlass13device_kernelIN5flash19enable_sm80_to_sm89INS1_16FlashAttnBwdSm80INS1_25CollectiveMainloopBwdSm80ILi2ELi2EN4cute5tupleIJNS5_1CILi128EEES8_NS7_ILi64EEEEEENS_10bfloat16_tEfNS_4arch4Sm80ELb0ELb1ELb1ELb0ELb0ELb0ELb0ELb0ELi2ELi4ELi4ELi4ELb0EEENS1_24CollectiveEpilogueBwdGQAISA_fSD_Li256ELb0ELb0EEENS1_19SingleTileSchedulerILb0ELb0ELb0ELi128EEEEEEEEEvNT_6ParamsE$_ZZN5flash25CollectiveMainloopBwdSm80ILi2ELi2EN4cute5tupleIJNS1_1CILi128EEES4_NS3_ILi64EEEEEEN7cutlass10bfloat16_tEfNS7_4arch4Sm80ELb0ELb1ELb1ELb0ELb0ELb0ELb0ELb0ELi2ELi4ELi4ELi4ELb0EE3mmaINS_16FlashAttnBwdSm80ISB_NS_24CollectiveEpilogueBwdGQAIS6_fSA_Li256ELb0ELb0EEENS_19SingleTileSchedulerILb0ELb0ELb0ELi128EEEE13SharedStorageENS1_6TensorINS1_11ArrayEngineIfLm32EEENS1_6LayoutINS2_IJNS2_IJNS3_ILi2EEESO_EEESO_NS3_ILi4EEEEEENS2_IJNS2_IJNS3_ILi1EEESO_EEESQ_NS3_ILi8EEEEEEEEEEEEbRKNSB_6ParamsERT0_S12_iNS2_IJiiiEEERT_ENKUliiE_clEii)
        /*f4f4*/ 	.word	0x00000000


	//----- nvinfo : EIATTR_FRAME_SIZE
	.align		4
.L_10462:
        /*f4f8*/ 	.byte	0x04, 0x11
        /*f4fa*/ 	.short	(.L_10464 - .L_10463)
	.align		4
.L_10463:
        /*f4fc*/ 	.word	index@($_ZN7cutlass13device_kernelIN5flash19enable_sm80_to_sm89INS1_16FlashAttnBwdSm80INS1_25CollectiveMainloopBwdSm80ILi2ELi2EN4cute5tupleIJNS5_1CILi128EEES8_NS7_ILi64EEEEEENS_10bfloat16_tEfNS_4arch4Sm80ELb0ELb1ELb1ELb0ELb0ELb0ELb0ELb0ELi2ELi4ELi4ELi4ELb0EEENS1_24CollectiveEpilogueBwdGQAISA_fSD_Li256ELb0ELb0EEENS1_19SingleTileSchedulerILb0ELb0ELb0ELi128EEEEEEEEEvNT_6ParamsE$_ZZN5flash25CollectiveMainloopBwdSm80ILi2ELi2EN4cute5tupleIJNS1_1CILi128EEES4_NS3_ILi64EEEEEEN7cutlass10bfloat16_tEfNS7_4arch4Sm80ELb0ELb1ELb1ELb0ELb0ELb0ELb0ELb0ELi2ELi4ELi4ELi4ELb0EE3mmaINS_16FlashAttnBwdSm80ISB_NS_24CollectiveEpilogueBwdGQAIS6_fSA_Li256ELb0ELb0EEENS_19SingleTileSchedulerILb0ELb0ELb0ELi128EEEE13SharedStorageENS1_6TensorINS1_11ArrayEngineIfLm32EEENS1_6LayoutINS2_IJNS2_IJNS3_ILi2EEESO_EEESO_NS3_ILi4EEEEEENS2_IJNS2_IJNS3_ILi1EEESO_EEESQ_NS3_ILi8EEEEEEEEEEEEbRKNSB_6ParamsERT0_S12_iNS2_IJiiiEEERT_ENKUliiE0_clEii)
        /*f500*/ 	.word	0x00000000


	//----- nvinfo : EIATTR_FRAME_SIZE
	.align		4
.L_10464:
        /*f504*/ 	.byte	0x04, 0x11
        /*f506*/ 	.short	(.L_10466 - .L_10465)
	.align		4
.L_10465:
        /*f508*/ 	.word	index@($_ZN7cutlass13device_kernelIN5flash19enable_sm80_to_sm89INS1_16FlashAttnBwdSm80INS1_25CollectiveMainloopBwdSm80ILi2ELi2EN4cute5tupleIJNS5_1CILi128EEES8_NS7_ILi64EEEEEENS_10bfloat16_tEfNS_4arch4Sm80ELb0ELb1ELb1ELb0ELb0ELb0ELb0ELb0ELi2ELi4ELi4ELi4ELb0EEENS1_24CollectiveEpilogueBwdGQAISA_fSD_Li256ELb0ELb0EEENS1_19SingleTileSchedulerILb0ELb0ELb0ELi128EEEEEEEEEvNT_6ParamsE$_ZZN5flash25CollectiveMainloopBwdSm80ILi2ELi2EN4cute5tupleIJNS1_1CILi128EEES4_NS3_ILi64EEEEEEN7cutlass10bfloat16_tEfNS7_4arch4Sm80ELb0ELb1ELb1ELb0ELb0ELb0ELb0ELb0ELi2ELi4ELi4ELi4ELb0EE3mmaINS_16FlashAttnBwdSm80ISB_NS_24CollectiveEpilogueBwdGQAIS6_fSA_Li256ELb0ELb0EEENS_19SingleTileSchedulerILb0ELb0ELb0ELi128EEEE13SharedStorageENS1_6TensorINS1_11ArrayEngineIfLm32EEENS1_6LayoutINS2_IJNS2_IJNS3_ILi2EEESO_EEESO_NS3_ILi4EEEEEENS2_IJNS2_IJNS3_ILi1EEESO_EEESQ_NS3_ILi8EEEEEEEEEEEEbRKNSB_6ParamsERT0_S12_iNS2_IJiiiEEERT_ENKUliT_E_clIZSC_ISJ_SX_EbS10_S12_S12_iS13_S15_EUlRS16_iE_EEDaiS16_)
        /*f50c*/ 	.word	0x00000000


	//----- nvinfo : EIATTR_FRAME_SIZE
	.align		4
.L_10466:
        /*f510*/ 	.byte	0x04, 0x11
        /*f512*/ 	.short	(.L_10468 - .L_10467)
	.align		4
.L_10467:
        /*f514*/ 	.word	index@($_ZN7cutlass13device_kernelIN5flash19enable_sm80_to_sm89INS1_16FlashAttnBwdSm80INS1_25CollectiveMainloopBwdSm80ILi2ELi2EN4cute5tupleIJNS5_1CILi128EEES8_NS7_ILi64EEEEEENS_10bfloat16_tEfNS_4arch4Sm80ELb0ELb1ELb1ELb0ELb0ELb0ELb0ELb0ELi2ELi4ELi4ELi4ELb0EEENS1_24CollectiveEpilogueBwdGQAISA_fSD_Li256ELb0ELb0EEENS1_19SingleTileSchedulerILb0ELb0ELb0ELi128EEEEEEEEEvNT_6ParamsE$_ZZN5flash25CollectiveMainloopBwdSm80ILi2ELi2EN4cute5tupleIJNS1_1CILi128EEES4_NS3_ILi64EEEEEEN7cutlass10bfloat16_tEfNS7_4arch4Sm80ELb0ELb1ELb1ELb0ELb0ELb0ELb0ELb0ELi2ELi4ELi4ELi4ELb0EE3mmaINS_16FlashAttnBwdSm80ISB_NS_24CollectiveEpilogueBwdGQAIS6_fSA_Li256ELb0ELb0EEENS_19SingleTileSchedulerILb0ELb0ELb0ELi128EEEE13SharedStorageENS1_6TensorINS1_11ArrayEngineIfLm32EEENS1_6LayoutINS2_IJNS2_IJNS3_ILi2EEESO_EEESO_NS3_ILi4EEEEEENS2_IJNS2_IJNS3_ILi1EEESO_EEESQ_NS3_ILi8EEEEEEEEEEEEbRKNSB_6ParamsERT0_S12_iNS2_IJiiiEEERT_ENKUlRT_iE_clINSK_INSL_IfLm64EEENSN_INS2_IJSP_SO_SU_EEESV_EEEEEEDaS17_i)
        /*f518*/ 	.word	0x00000000


	//----- nvinfo : EIATTR_FRAME_SIZE
	.align		4
.L_10468:
        /*f51c*/ 	.byte	0x04, 0x11
        /*f51e*/ 	.short	(.L_10470 - .L_10469)
	.align		4
.L_10469:
        /*f520*/ 	.word	index@($_ZN7cutlass13device_kernelIN5flash19enable_sm80_to_sm89INS1_16FlashAttnBwdSm80INS1_25CollectiveMainloopBwdSm80ILi2ELi2EN4cute5tupleIJNS5_1CILi128EEES8_NS7_ILi64EEEEEENS_10bfloat16_tEfNS_4arch4Sm80ELb0ELb1ELb1ELb0ELb0ELb0ELb0ELb0ELi2ELi4ELi4ELi4ELb0EEENS1_24CollectiveEpilogueBwdGQAISA_fSD_Li256ELb0ELb0EEENS1_19SingleTileSchedulerILb0ELb0ELb0ELi128EEEEEEEEEvNT_6ParamsE$_ZZN4cuteplIJiiEJiiEEEDaRKNS_15ArithmeticTupleIJDpT_EEERKNS1_IJDpT0_EEEENKUlDpRKT_E_clIJiiEEEDaSF_)
        /*f524*/ 	.word	0x00000000


	//----- nvinfo : EIATTR_FRAME_SIZE
	.align		4
.L_10470:
        /*f528*/ 	.byte	0x04, 0x11
        /*f52a*/ 	.short	(.L_10472 - .L_10471)
	.align		4
.L_10471:
        /*f52c*/ 	.word	index@($_ZN7cutlass13device_kernelIN5flash19enable_sm80_to_sm89INS1_16FlashAttnBwdSm80INS1_25CollectiveMainloopBwdSm80ILi2ELi2EN4cute5tupleIJNS5_1CILi128EEES8_NS7_ILi64EEEEEENS_10bfloat16_tEfNS_4arch4Sm80ELb0ELb1ELb1ELb0ELb0ELb0ELb0ELb0ELi2ELi4ELi4ELi4ELb0EEENS1_24CollectiveEpilogueBwdGQAISA_fSD_Li256ELb0ELb0EEENS1_19SingleTileSchedulerILb0ELb0ELb0ELi128EEEEEEEEEvNT_6ParamsE$_ZZN4cuteplIJiiEJiNS_1CILi0EEEEEEDaRKNS_15ArithmeticTupleIJDpT_EEERKNS3_IJDpT0_EEEENKUlDpRKT_E_clIJiiEEEDaSH_)
        /*f530*/ 	.word	0x00000000


	//----- nvinfo : EIATTR_FRAME_SIZE
	.align		4
.L_10472:
        /*f534*/ 	.byte	0x04, 0x11
        /*f536*/ 	.short	(.L_10474 - .L_10473)
	.align		4
.L_10473:
        /*f538*/ 	.word	index@($_ZN7cutlass13device_kernelIN5flash19enable_sm80_to_sm89INS1_16FlashAttnBwdSm80INS1_25CollectiveMainloopBwdSm80ILi2ELi2EN4cute5tupleIJNS5_1CILi128EEES8_NS7_ILi64EEEEEENS_10bfloat16_tEfNS_4arch4Sm80ELb0ELb1ELb1ELb0ELb0ELb0ELb0ELb0ELi2ELi4ELi4ELi4ELb0EEENS1_24CollectiveEpilogueBwdGQAISA_fSD_Li256ELb0ELb0EEENS1_19SingleTileSchedulerILb0ELb0ELb0ELi128EEEEEEEEEvNT_6ParamsE$_ZZN4cuteplIJiiEJNS_1CILi0EEES2_EEEDaRKNS_15ArithmeticTupleIJDpT_EEERKNS3_IJDpT0_EEEENKUlDpRKT_E_clIJiiEEEDaSH_)
        /*f53c*/ 	.word	0x00000000


	//----- nvinfo : EIATTR_FRAME_SIZE
	.align		4
.L_10474:
        /*f540*/ 	.byte	0x04, 0x11
        /*f542*/ 	.short	(.L_10476 - .L_10475)
	.align		4
.L_10475:
        /*f544*/ 	.word	index@($_ZN7cutlass13device_kernelIN5flash19enable_sm80_to_sm89INS1_16FlashAttnBwdSm80INS1_25CollectiveMainloopBwdSm80ILi2ELi2EN4cute5tupleIJNS5_1CILi128EEES8_NS7_ILi64EEEEEENS_10bfloat16_tEfNS_4arch4Sm80ELb0ELb1ELb1ELb0ELb0ELb0ELb0ELb0ELi2ELi4ELi4ELi4ELb0EEENS1_24CollectiveEpilogueBwdGQAISA_fSD_Li256ELb0ELb0EEENS1_19SingleTileSchedulerILb0ELb0ELb0ELi128EEEEEEEEEvNT_6ParamsE$_ZZN4cuteplIJiEJiEEEDaRKNS_15ArithmeticTupleIJDpT_EEERKNS1_IJDpT0_EEEENKUlDpRKT_E_clIJiEEEDaSF_)
        /*f548*/ 	.word	0x00000000


	//----- nvinfo : EIATTR_FRAME_SIZE
	.align		4
.L_10476:
        /*f54c*/ 	.byte	0x04, 0x11
        /*f54e*/ 	.short	(.L_10478 - .L_10477)
	.align		4
.L_10477:
        /*f550*/ 	.word	index@($_ZN7cutlass13device_kernelIN5flash19enable_sm80_to_sm89INS1_16FlashAttnBwdSm80INS1_25CollectiveMainloopBwdSm80ILi2ELi2EN4cute5tupleIJNS5_1CILi128EEES8_NS7_ILi64EEEEEENS_10bfloat16_tEfNS_4arch4Sm80ELb0ELb1ELb1ELb0ELb0ELb0ELb0ELb0ELi2ELi4ELi4ELi4ELb0EEENS1_24CollectiveEpilogueBwdGQAISA_fSD_Li256ELb0ELb0EEENS1_19SingleTileSchedulerILb0ELb0ELb0ELi128EEEEEEEEEvNT_6ParamsE$_ZZN4cuteplIJiEJNS_1CILi0EEEiEEEDaRKNS_15ArithmeticTupleIJDpT_EEERKNS3_IJDpT0_EEEENKUlDpRKT_E_clIJiiEEEDaSH_)
        /*f554*/ 	.word	0x00000000


	//----- nvinfo : EIATTR_FRAME_SIZE
	.align		4
.L_10478:
        /*f558*/ 	.byte	0x04, 0x11
        /*f55a*/ 	.short	(.L_10480 - .L_10479)
	.align		4
.L_10479:
        /*f55c*/ 	.word	index@($_ZN7cutlass13device_kernelIN5flash19enable_sm80_to_sm89INS1_16FlashAttnBwdSm80INS1_25CollectiveMainloopBwdSm80ILi2ELi2EN4cute5tupleIJNS5_1CILi128EEES8_NS7_ILi64EEEEEENS_10bfloat16_tEfNS_4arch4Sm80ELb0ELb1ELb1ELb0ELb0ELb0ELb0ELb0ELi2ELi4ELi4ELi4ELb0EEENS1_24CollectiveEpilogueBwdGQAISA_fSD_Li256ELb0ELb0EEENS1_19SingleTileSchedulerILb0ELb0ELb0ELi128EEEEEEEEEvNT_6ParamsE$_ZZN4cuteplIJiEJNS_1CILi0EEES2_EEEDaRKNS_15ArithmeticTupleIJDpT_EEERKNS3_IJDpT0_EEEENKUlDpRKT_E_clIJiS2_EEEDaSH_)
        /*f560*/ 	.word	0x00000000


	//----- nvinfo : EIATTR_FRAME_SIZE
	.align		4
.L_10480:
        /*f564*/ 	.byte	0x04, 0x11
        /*f566*/ 	.short	(.L_10482 - .L_10481)
	.align		4
.L_10481:
        /*f568*/ 	.word	index@($_ZN7cutlass13device_kernelIN5flash19enable_sm80_to_sm89INS1_16FlashAttnBwdSm80INS1_25CollectiveMainloopBwdSm80ILi2ELi2EN4cute5tupleIJNS5_1CILi128EEES8_NS7_ILi64EEEEEENS_10bfloat16_tEfNS_4arch4Sm80ELb0ELb1ELb1ELb0ELb0ELb0ELb0ELb0ELi2ELi4ELi4ELi4ELb0EEENS1_24CollectiveEpilogueBwdGQAISA_fSD_Li256ELb0ELb0EEENS1_19SingleTileSchedulerILb0ELb0ELb0ELi128EEEEEEEEEvNT_6ParamsE$_ZZN4cuteplIJiEJNS_1CILi0EEEEEEDaRKNS_15ArithmeticTupleIJDpT_EEERKNS3_IJDpT0_EEEENKUlDpRKT_E_clIJiEEEDaSH_)
        /*f56c*/ 	.word	0x00000000


	//----- nvinfo : EIATTR_FRAME_SIZE
	.align		4
.L_10482:
        /*f570*/ 	.byte	0x04, 0x11
        /*f572*/ 	.short	(.L_10484 - .L_10483)
	.align		4
.L_10483:
        /*f574*/ 	.word	index@($_ZN7cutlass13device_kernelIN5flash19enable_sm80_to_sm89INS1_16FlashAttnBwdSm80INS1_25CollectiveMainloopBwdSm80ILi2ELi2EN4cute5tupleIJNS5_1CILi128EEES8_NS7_ILi64EEEEEENS_10bfloat16_tEfNS_4arch4Sm80ELb0ELb1ELb1ELb0ELb0ELb0ELb0ELb0ELi2ELi4ELi4ELi4ELb0EEENS1_24CollectiveEpilogueBwdGQAISA_fSD_Li256ELb0ELb0EEENS1_19SingleTileSchedulerILb0ELb0ELb0ELi128EEEEEEEEEvNT_6ParamsE$_ZZN4cuteplIJNS_1CILi0EEEiEJiEEEDaRKNS_15ArithmeticTupleIJDpT_EEERKNS3_IJDpT0_EEEENKUlDpRKT_E_clIJiiEEEDaSH_)
        /*f578*/ 	.word	0x00000000


	//----- nvinfo : EIATTR_FRAME_SIZE
	.align		4
.L_10484:
        /*f57c*/ 	.byte	0x04, 0x11
        /*f57e*/ 	.short	(.L_10486 - .L_10485)
	.align		4
.L_10485:
        /*f580*/ 	.word	index@($_ZN7cutlass13device_kernelIN5flash19enable_sm80_to_sm89INS1_16FlashAttnBwdSm80INS1_25CollectiveMainloopBwdSm80ILi2ELi2EN4cute5tupleIJNS5_1CILi128EEES8_NS7_ILi64EEEEEENS_10bfloat16_tEfNS_4arch4Sm80ELb0ELb1ELb1ELb0ELb0ELb0ELb0ELb0ELi2ELi4ELi4ELi4ELb0EEENS1_24CollectiveEpilogueBwdGQAISA_fSD_Li256ELb0ELb0EEENS1_19SingleTileSchedulerILb0ELb0ELb0ELi128EEEEEEEEEvNT_6ParamsE$_ZZN4cuteplIJNS_1CILi0EEEiEJS2_iEEEDaRKNS_15ArithmeticTupleIJDpT_EEERKNS3_IJDpT0_EEEENKUlDpRKT_E_clIJS2_iEEEDaSH_)
        /*f584*/ 	.word	0x00000000


	//----- nvinfo : EIATTR_FRAME_SIZE
	.align		4
.L_10486:
        /*f588*/ 	.byte	0x04, 0x11
        /*f58a*/ 	.short	(.L_10488 - .L_10487)
	.align		4
.L_10487:
        /*f58c*/ 	.word	index@($_ZN7cutlass13device_kernelIN5flash19enable_sm80_to_sm89INS1_16FlashAttnBwdSm80INS1_25CollectiveMainloopBwdSm80ILi2ELi2EN4cute5tupleIJNS5_1CILi128EEES8_NS7_ILi64EEEEEENS_10bfloat16_tEfNS_4arch4Sm80ELb0ELb1ELb1ELb0ELb0ELb0ELb0ELb0ELi2ELi4ELi4ELi4ELb0EEENS1_24CollectiveEpilogueBwdGQAISA_fSD_Li256ELb0ELb0EEENS1_19SingleTileSchedulerILb0ELb0ELb0ELi128EEEEEEEEEvNT_6ParamsE$_ZZN4cuteplIJNS_1CILi0EEES2_EJiiEEEDaRKNS_15ArithmeticTupleIJDpT_EEERKNS3_IJDpT0_EEEENKUlDpRKT_E_clIJiiEEEDaSH_)
        /*f590*/ 	.word	0x00000000


	//----- nvinfo : EIATTR_FRAME_SIZE
	.align		4
.L_10488:
        /*f594*/ 	.byte	0x04, 0x11
        /*f596*/ 	.short	(.L_10490 - .L_10489)
	.align		4
.L_10489:
        /*f598*/ 	.word	index@($_ZN7cutlass13device_kernelIN5flash19enable_sm80_to_sm89INS1_16FlashAttnBwdSm80INS1_25CollectiveMainloopBwdSm80ILi2ELi2EN4cute5tupleIJNS5_1CILi128EEES8_NS7_ILi64EEEEEENS_10bfloat16_tEfNS_4arch4Sm80ELb0ELb1ELb1ELb0ELb0ELb0ELb0ELb0ELi2ELi4ELi4ELi4ELb0EEENS1_24CollectiveEpilogueBwdGQAISA_fSD_Li256ELb0ELb0EEENS1_19SingleTileSchedulerILb0ELb0ELb0ELi128EEEEEEEEEvNT_6ParamsE$_ZZN4cuteplIJNS_1CILi0EEES2_EJiS2_EEEDaRKNS_15ArithmeticTupleIJDpT_EEERKNS3_IJDpT0_EEEENKUlDpRKT_E_clIJiS2_EEEDaSH_)
        /*f59c*/ 	.word	0x00000000


	//----- nvinfo : EIATTR_FRAME_SIZE
	.align		4
.L_10490:
        /*f5a0*/ 	.byte	0x04, 0x11
        /*f5a2*/ 	.short	(.L_10492 - .L_10491)
	.align		4
.L_10491:
        /*f5a4*/ 	.word	index@($_ZN7cutlass13device_kernelIN5flash19enable_sm80_to_sm89INS1_16FlashAttnBwdSm80INS1_25CollectiveMainloopBwdSm80ILi2ELi2EN4cute5tupleIJNS5_1CILi128EEES8_NS7_ILi64EEEEEENS_10bfloat16_tEfNS_4arch4Sm80ELb0ELb1ELb1ELb0ELb0ELb0ELb0ELb0ELi2ELi4ELi4ELi4ELb0EEENS1_24CollectiveEpilogueBwdGQAISA_fSD_Li256ELb0ELb0EEENS1_19SingleTileSchedulerILb0ELb0ELb0ELi128EEEEEEEEEvNT_6ParamsE$_ZZN4cuteplIJNS_1CILi0EEES2_EJiEEEDaRKNS_15ArithmeticTupleIJDpT_EEERKNS3_IJDpT0_EEEENKUlDpRKT_E_clIJiS2_EEEDaSH_)
        /*f5a8*/ 	.word	0x00000000


	//----- nvinfo : EIATTR_FRAME_SIZE
	.align		4
.L_10492:
        /*f5ac*/ 	.byte	0x04, 0x11
        /*f5ae*/ 	.short	(.L_10494 - .L_10493)
	.align		4
.L_10493:
        /*f5b0*/ 	.word	index@($_ZN7cutlass13device_kernelIN5flash19enable_sm80_to_sm89INS1_16FlashAttnBwdSm80INS1_25CollectiveMainloopBwdSm80ILi2ELi2EN4cute5tupleIJNS5_1CILi128EEES8_NS7_ILi64EEEEEENS_10bfloat16_tEfNS_4arch4Sm80ELb0ELb1ELb1ELb0ELb0ELb0ELb0ELb0ELi2ELi4ELi4ELi4ELb0EEENS1_24CollectiveEpilogueBwdGQAISA_fSD_Li256ELb0ELb0EEENS1_19SingleTileSchedulerILb0ELb0ELb0ELi128EEEEEEEEEvNT_6ParamsE$_ZZN4cute9transformINS_5tupleIJiiiNS_1CILi0EEEEEENS1_IJNS2_ILi32EEENS2_ILi4EEENS2_ILi2EEENS2_ILi1EEEEEENS1_IJS8_S8_S8_S8_EEEZNS_7crd2crdIS4_S9_SA_EEDaRKT_RKT0_RKT1_EUlRKT_RKT0_RKT1_E_EEDaSE_SH_SK_OT2_ENKUlDpSN_E_clIJiiiS3_EEEDaSX_)
        /*f5b4*/ 	.word	0x00000000


	//----- nvinfo : EIATTR_FRAME_SIZE
	.align		4
.L_10494:
        /*f5b8*/ 	.byte	0x04, 0x11
        /*f5ba*/ 	.short	(.L_10496 - .L_10495)
	.align		4
.L_10495:
        /*f5bc*/ 	.word	index@($_ZN7cutlass13device_kernelIN5flash19enable_sm80_to_sm89INS1_16FlashAttnBwdSm80INS1_25CollectiveMainloopBwdSm80ILi2ELi2EN4cute5tupleIJNS5_1CILi128EEES8_NS7_ILi64EEEEEENS_10bfloat16_tEfNS_4arch4Sm80ELb0ELb1ELb1ELb0ELb0ELb0ELb0ELb0ELi2ELi4ELi4ELi4ELb0EEENS1_24CollectiveEpilogueBwdGQAISA_fSD_Li256ELb0ELb0EEENS1_19SingleTileSchedulerILb0ELb0ELb0ELi128EEEEEEEEEvNT_6ParamsE$_ZZN4cute9transformINS_5tupleIJiiNS_1CILi0EEEEEENS1_IJNS1_IJNS2_ILi4EEENS2_ILi8EEEEEES5_NS2_ILi1EEEEEEZNS_7idx2crdIS4_S9_EEDaRKT_RKT0_EUlRKT_RKT0_E_EEDaSD_SG_OT1_ENKUlDpSJ_E_clIJNS1_IJiiEEEiS3_EEEDaSQ_)
        /*f5c0*/ 	.word	0x00000000


	//----- nvinfo : EIATTR_FRAME_SIZE
	.align		4
.L_10496:
        /*f5c4*/ 	.byte	0x04, 0x11
        /*f5c6*/ 	.short	(.L_10498 - .L_10497)
	.align		4
.L_10497:
        /*f5c8*/ 	.word	index@($_ZN7cutlass13device_kernelIN5flash19enable_sm80_to_sm89INS1_16FlashAttnBwdSm80INS1_25CollectiveMainloopBwdSm80ILi2ELi2EN4cute5tupleIJNS5_1CILi128EEES8_NS7_ILi64EEEEEENS_10bfloat16_tEfNS_4arch4Sm80ELb0ELb1ELb1ELb0ELb0ELb0ELb0ELb0ELi2ELi4ELi4ELi4ELb0EEENS1_24CollectiveEpilogueBwdGQAISA_fSD_Li256ELb0ELb0EEENS1_19SingleTileSchedulerILb0ELb0ELb0ELi128EEEEEEEEEvNT_6ParamsE$_ZZN4cute9transformINS_5tupleIJiiNS_1CILi0EEEEEENS1_IJNS1_IJNS2_ILi4EEENS2_ILi8EEEEEENS2_ILi2EEENS2_ILi1EEEEEEZNS_7idx2crdIS4_SA_EEDaRKT_RKT0_EUlRKT_RKT0_E_EEDaSE_SH_OT1_ENKUlDpSK_E_clIJNS1_IJiiEEEiS3_EEEDaSR_)
        /*f5cc*/ 	.word	0x00000000


	//----- nvinfo : EIATTR_FRAME_SIZE
	.align		4
.L_10498:
        /*f5d0*/ 	.byte	0x04, 0x11
        /*f5d2*/ 	.short	(.L_10500 - .L_10499)
	.align		4
.L_10499:
        /*f5d4*/ 	.word	index@($_ZN7cutlass13device_kernelIN5flash19enable_sm80_to_sm89INS1_16FlashAttnBwdSm80INS1_25CollectiveMainloopBwdSm80ILi2ELi2EN4cute5tupleIJNS5_1CILi128EEES8_NS7_ILi64EEEEEENS_10bfloat16_tEfNS_4arch4Sm80ELb0ELb1ELb1ELb0ELb0ELb0ELb0ELb0ELi2ELi4ELi4ELi4ELb0EEENS1_24CollectiveEpilogueBwdGQAISA_fSD_Li256ELb0ELb0EEENS1_19SingleTileSchedulerILb0ELb0ELb0ELi128EEEEEEEEEvNT_6ParamsE$_ZZN4cute9transformINS_5tupleIJNS_1CILi32EEENS2_ILi4EEENS2_ILi2EEENS2_ILi1EEEEEENS1_IJS6_S3_NS2_ILi128EEENS2_ILi0EEEEEEZNS_7idx2crdIiS7_SA_EEDaRKT_RKT0_RKT1_EUlRKT_RKT0_E_EEDaSE_SH_OSI_ENKUlDpSN_E_clIJiiiS9_EEEDaST_)
        /*f5d8*/ 	.word	0x00000000


	//----- nvinfo : EIATTR_FRAME_SIZE
	.align		4
.L_10500:
        /*f5dc*/ 	.byte	0x04, 0x11
        /*f5de*/ 	.short	(.L_10502 - .L_10501)
	.align		4
.L_10501:
        /*f5e0*/ 	.word	index@($_ZN7cutlass13device_kernelIN5flash19enable_sm80_to_sm89INS1_16FlashAttnBwdSm80INS1_25CollectiveMainloopBwdSm80ILi2ELi2EN4cute5tupleIJNS5_1CILi128EEES8_NS7_ILi64EEEEEENS_10bfloat16_tEfNS_4arch4Sm80ELb0ELb1ELb1ELb0ELb0ELb0ELb0ELb0ELi2ELi4ELi4ELi4ELb0EEENS1_24CollectiveEpilogueBwdGQAISA_fSD_Li256ELb0ELb0EEENS1_19SingleTileSchedulerILb0ELb0ELb0ELi128EEEEEEEEEvNT_6ParamsE$_ZZN4cute9transformINS_15ArithmeticTupleIJiiEEEZNS_14transform_leafIS2_NS_8identityEEEDaRKT_OT0_EUlRKT_E_EEDaS7_S9_ENKUlDpSC_E_clIJiiEEEDaSE_)
        /*f5e4*/ 	.word	0x00000000


	//----- nvinfo : EIATTR_FRAME_SIZE
	.align		4
.L_10502:
        /*f5e8*/ 	.byte	0x04, 0x11
        /*f5ea*/ 	.short	(.L_10504 - .L_10503)
	.align		4
.L_10503:
        /*f5ec*/ 	.word	index@($_ZN7cutlass13device_kernelIN5flash19enable_sm80_to_sm89INS1_16FlashAttnBwdSm80INS1_25CollectiveMainloopBwdSm80ILi2ELi2EN4cute5tupleIJNS5_1CILi128EEES8_NS7_ILi64EEEEEENS_10bfloat16_tEfNS_4arch4Sm80ELb0ELb1ELb1ELb0ELb0ELb0ELb0ELb0ELi2ELi4ELi4ELi4ELb0EEENS1_24CollectiveEpilogueBwdGQAISA_fSD_Li256ELb0ELb0EEENS1_19SingleTileSchedulerILb0ELb0ELb0ELi128EEEEEEEEEvNT_6ParamsE$_ZZN4cute7idx2crdIiNS_5tupleIJNS_1CILi32EEENS2_ILi4EEENS2_ILi2EEENS2_ILi1EEEEEENS1_IJS6_S3_NS2_ILi128EEENS2_ILi0EEEEEEEEDaRKT_RKT0_RKT1_ENKUlRKT_RKT0_E_clIS5_S8_EEDaSM_SP_)
        /*f5f0*/ 	.word	0x00000000


	//----- nvinfo : EIATTR_FRAME_SIZE
	.align		4
.L_10504:
        /*f5f4*/ 	.byte	0x04, 0x11
        /*f5f6*/ 	.short	(.L_10506 - .L_10505)
	.align		4
.L_10505:
        /*f5f8*/ 	.word	index@($_ZN7cutlass13device_kernelIN5flash19enable_sm80_to_sm89INS1_16FlashAttnBwdSm80INS1_25CollectiveMainloopBwdSm80ILi2ELi2EN4cute5tupleIJNS5_1CILi128EEES8_NS7_ILi64EEEEEENS_10bfloat16_tEfNS_4arch4Sm80ELb0ELb1ELb1ELb0ELb0ELb0ELb0ELb0ELi2ELi4ELi4ELi4ELb0EEENS1_24CollectiveEpilogueBwdGQAISA_fSD_Li256ELb0ELb0EEENS1_19SingleTileSchedulerILb0ELb0ELb0ELi128EEEEEEEEEvNT_6ParamsE$_ZZN4cute7idx2crdIiNS_5tupleIJNS_1CILi32EEENS2_ILi4EEENS2_ILi2EEENS2_ILi1EEEEEENS1_IJS6_S3_NS2_ILi128EEENS2_ILi0EEEEEEEEDaRKT_RKT0_RKT1_ENKUlRKT_RKT0_E_clIS4_S3_EEDaSM_SP_)
        /*f5fc*/ 	.word	0x00000000


	//----- nvinfo : EIATTR_FRAME_SIZE
	.align		4
.L_10506:
        /*f600*/ 	.byte	0x04, 0x11
        /*f602*/ 	.short	(.L_10508 - .L_10507)
	.align		4
.L_10507:
        /*f604*/ 	.word	index@($_ZN7cutlass13device_kernelIN5flash19enable_sm80_to_sm89INS1_16FlashAttnBwdSm80INS1_25CollectiveMainloopBwdSm80ILi2ELi2EN4cute5tupleIJNS5_1CILi128EEES8_NS7_ILi64EEEEEENS_10bfloat16_tEfNS_4arch4Sm80ELb0ELb1ELb1ELb0ELb0ELb0ELb0ELb0ELi2ELi4ELi4ELi4ELb0EEENS1_24CollectiveEpilogueBwdGQAISA_fSD_Li256ELb0ELb0EEENS1_19SingleTileSchedulerILb0ELb0ELb0ELi128EEEEEEEEEvNT_6ParamsE$_ZZN4cute7idx2crdIiNS_5tupleIJNS_1CILi32EEENS2_ILi4EEENS2_ILi2EEENS2_ILi1EEEEEENS1_IJS6_S3_NS2_ILi128EEENS2_ILi0EEEEEEEEDaRKT_RKT0_RKT1_ENKUlRKT_RKT0_E_clIS3_S6_EEDaSM_SP_)
        /*f608*/ 	.word	0x00000000


	//----- nvinfo : EIATTR_FRAME_SIZE
	.align		4
.L_10508:
        /*f60c*/ 	.byte	0x04, 0x11
        /*f60e*/ 	.short	(.L_10510 - .L_10509)
	.align		4
.L_10509:
        /*f610*/ 	.word	index@($_ZN7cutlass13device_kernelIN5flash19enable_sm80_to_sm89INS1_16FlashAttnBwdSm80INS1_25CollectiveMainloopBwdSm80ILi2ELi2EN4cute5tupleIJNS5_1CILi128EEES8_NS7_ILi64EEEEEENS_10bfloat16_tEfNS_4arch4Sm80ELb0ELb1ELb1ELb0ELb0ELb0ELb0ELb0ELi2ELi4ELi4ELi4ELb0EEENS1_24CollectiveEpilogueBwdGQAISA_fSD_Li256ELb0ELb0EEENS1_19SingleTileSchedulerILb0ELb0ELb0ELi128EEEEEEEEEvNT_6ParamsE$_ZZN4cute7idx2crdINS_5tupleIJiiNS_1CILi0EEEEEENS1_IJNS1_IJNS2_ILi4EEENS2_ILi8EEEEEES5_NS2_ILi1EEEEEEEEDaRKT_RKT0_ENKUlRKT_RKT0_E_clIiS7_EEDaSI_SL_)
        /*f614*/ 	.word	0x00000000


	//----- nvinfo : EIATTR_FRAME_SIZE
	.align		4
.L_10510:
        /*f618*/ 	.byte	0x04, 0x11
        /*f61a*/ 	.short	(.L_10512 - .L_10511)
	.align		4
.L_10511:
        /*f61c*/ 	.word	index@($_ZN7cutlass13device_kernelIN5flash19enable_sm80_to_sm89INS1_16FlashAttnBwdSm80INS1_25CollectiveMainloopBwdSm80ILi2ELi2EN4cute5tupleIJNS5_1CILi128EEES8_NS7_ILi64EEEEEENS_10bfloat16_tEfNS_4arch4Sm80ELb0ELb1ELb1ELb0ELb0ELb0ELb0ELb0ELi2ELi4ELi4ELi4ELb0EEENS1_24CollectiveEpilogueBwdGQAISA_fSD_Li256ELb0ELb0EEENS1_19SingleTileSchedulerILb0ELb0ELb0ELi128EEEEEEEEEvNT_6ParamsE$_ZZN4cute7idx2crdINS_5tupleIJiiNS_1CILi0EEEEEENS1_IJNS1_IJNS2_ILi4EEENS2_ILi8EEEEEES5_NS2_ILi1EEEEEEEEDaRKT_RKT0_ENKUlRKT_RKT0_E_clIiS5_EEDaSI_SL_)
        /*f620*/ 	.word	0x00000000


	//----- nvinfo : EIATTR_FRAME_SIZE
	.align		4
.L_10512:
        /*f624*/ 	.byte	0x04, 0x11
        /*f626*/ 	.short	(.L_10514 - .L_10513)
	.align		4
.L_10513:
        /*f628*/ 	.word	index@($_ZN7cutlass13device_kernelIN5flash19enable_sm80_to_sm89INS1_16FlashAttnBwdSm80INS1_25CollectiveMainloopBwdSm80ILi2ELi2EN4cute5tupleIJNS5_1CILi128EEES8_NS7_ILi64EEEEEENS_10bfloat16_tEfNS_4arch4Sm80ELb0ELb1ELb1ELb0ELb0ELb0ELb0ELb0ELi2ELi4ELi4ELi4ELb0EEENS1_24CollectiveEpilogueBwdGQAISA_fSD_Li256ELb0ELb0EEENS1_19SingleTileSchedulerILb0ELb0ELb0ELi128EEEEEEEEEvNT_6ParamsE$_ZZN4cute7idx2crdINS_5tupleIJiiNS_1CILi0EEEEEENS1_IJNS1_IJNS2_ILi4EEENS2_ILi8EEEEEENS2_ILi2EEENS2_ILi1EEEEEEEEDaRKT_RKT0_ENKUlRKT_RKT0_E_clIiS8_EEDaSJ_SM_)
        /*f62c*/ 	.word	0x00000000


	//----- nvinfo : EIATTR_FRAME_SIZE
	.align		4
.L_10514:
        /*f630*/ 	.byte	0x04, 0x11
        /*f632*/ 	.short	(.L_10516 - .L_10515)
	.align		4
.L_10515:
        /*f634*/ 	.word	index@($_ZN7cutlass13device_kernelIN5flash19enable_sm80_to_sm89INS1_16FlashAttnBwdSm80INS1_25CollectiveMainloopBwdSm80ILi2ELi2EN4cute5tupleIJNS5_1CILi128EEES8_NS7_ILi64EEEEEENS_10bfloat16_tEfNS_4arch4Sm80ELb0ELb1ELb1ELb0ELb0ELb0ELb0ELb0ELi2ELi4ELi4ELi4ELb0EEENS1_24CollectiveEpilogueBwdGQAISA_fSD_Li256ELb0ELb0EEENS1_19SingleTileSchedulerILb0ELb0ELb0ELi128EEEEEEEEEvNT_6ParamsE$_ZZN4cute7idx2crdINS_5tupleIJiiNS_1CILi0EEEEEENS1_IJNS1_IJNS2_ILi4EEENS2_ILi8EEEEEENS2_ILi2EEENS2_ILi1EEEEEEEEDaRKT_RKT0_ENKUlRKT_RKT0_E_clIiS7_EEDaSJ_SM_)
        /*f638*/ 	.word	0x00000000


	//----- nvinfo : EIATTR_FRAME_SIZE
	.align		4
.L_10516:
        /*f63c*/ 	.byte	0x04, 0x11
        /*f63e*/ 	.short	(.L_10518 - .L_10517)
	.align		4
.L_10517:
        /*f640*/ 	.word	index@($_ZN7cutlass13device_kernelIN5flash19enable_sm80_to_sm89INS1_16FlashAttnBwdSm80INS1_25CollectiveMainloopBwdSm80ILi2ELi2EN4cute5tupleIJNS5_1CILi128EEES8_NS7_ILi64EEEEEENS_10bfloat16_tEfNS_4arch4Sm80ELb0ELb1ELb1ELb0ELb0ELb0ELb0ELb0ELi2ELi4ELi4ELi4ELb0EEENS1_24CollectiveEpilogueBwdGQAISA_fSD_Li256ELb0ELb0EEENS1_19SingleTileSchedulerILb0ELb0ELb0ELi128EEEEEEEEEvNT_6ParamsE$_ZZN4cute7flattenINS_5tupleIJNS_1CILi1EEENS1_IJiiiEEENS2_ILi64EEENS1_IJNS2_ILi72EEENS2_ILi144EEENS2_ILi288EEEEEENS2_ILi512EEEEEEEEDaRKT_ENKUlRKT_E_clIS4_EEDaSH_)
        /*f644*/ 	.word	0x00000000


	//----- nvinfo : EIATTR_FRAME_SIZE
	.align		4
.L_10518:
        /*f648*/ 	.byte	0x04, 0x11
        /*f64a*/ 	.short	(.L_10520 - .L_10519)
	.align		4
.L_10519:
        /*f64c*/ 	.word	index@($_ZN7cutlass13device_kernelIN5flash19enable_sm80_to_sm89INS1_16FlashAttnBwdSm80INS1_25CollectiveMainloopBwdSm80ILi2ELi2EN4cute5tupleIJNS5_1CILi128EEES8_NS7_ILi64EEEEEENS_10bfloat16_tEfNS_4arch4Sm80ELb0ELb1ELb1ELb0ELb0ELb0ELb0ELb0ELi2ELi4ELi4ELi4ELb0EEENS1_24CollectiveEpilogueBwdGQAISA_fSD_Li256ELb0ELb0EEENS1_19SingleTileSchedulerILb0ELb0ELb0ELi128EEEEEEEEEvNT_6ParamsE$_ZZN4cute7flattenINS_5tupleIJNS_1CILi1EEENS1_IJNS2_ILi8EEEiiEEENS2_ILi64EEENS1_IJiNS2_ILi144EEENS2_ILi288EEEEEENS2_ILi512EEEEEEEEDaRKT_ENKUlRKT_E_clIS9_EEDaSH_)
        /*f650*/ 	.word	0x00000000


	//----- nvinfo : EIATTR_FRAME_SIZE
	.align		4
.L_10520:
        /*f654*/ 	.byte	0x04, 0x11
        /*f656*/ 	.short	(.L_10522 - .L_10521)
	.align		4
.L_10521:
        /*f658*/ 	.word	index@($_ZN7cutlass13device_kernelIN5flash19enable_sm80_to_sm89INS1_16FlashAttnBwdSm80INS1_25CollectiveMainloopBwdSm80ILi2ELi2EN4cute5tupleIJNS5_1CILi128EEES8_NS7_ILi64EEEEEENS_10bfloat16_tEfNS_4arch4Sm80ELb0ELb1ELb1ELb0ELb0ELb0ELb0ELb0ELi2ELi4ELi4ELi4ELb0EEENS1_24CollectiveEpilogueBwdGQAISA_fSD_Li256ELb0ELb0EEENS1_19SingleTileSchedulerILb0ELb0ELb0ELi128EEEEEEEEEvNT_6ParamsE$_ZZN4cute7flattenINS_5tupleIJNS_1CILi1EEENS1_IJNS2_ILi8EEEiiEEENS2_ILi64EEENS1_IJiNS2_ILi144EEENS2_ILi288EEEEEENS2_ILi512EEEEEEEEDaRKT_ENKUlRKT_E_clIS5_EEDaSH_)
        /*f65c*/ 	.word	0x00000000


	//----- nvinfo : EIATTR_FRAME_SIZE
	.align		4
.L_10522:
        /*f660*/ 	.byte	0x04, 0x11
        /*f662*/ 	.short	(.L_10524 - .L_10523)
	.align		4
.L_10523:
        /*f664*/ 	.word	index@($_ZN7cutlass13device_kernelIN5flash19enable_sm80_to_sm89INS1_16FlashAttnBwdSm80INS1_25CollectiveMainloopBwdSm80ILi2ELi2EN4cute5tupleIJNS5_1CILi128EEES8_NS7_ILi64EEEEEENS_10bfloat16_tEfNS_4arch4Sm80ELb0ELb1ELb1ELb0ELb0ELb0ELb0ELb0ELi2ELi4ELi4ELi4ELb0EEENS1_24CollectiveEpilogueBwdGQAISA_fSD_Li256ELb0ELb0EEENS1_19SingleTileSchedulerILb0ELb0ELb0ELi128EEEEEEEEEvNT_6ParamsE$_ZZN4cute7flattenINS_5tupleIJNS1_IJNS_1CILi0EEENS1_IJNS2_ILi1EEENS2_ILi512EEEiEEEEEENS2_ILi4096EEENS1_IJiNS2_ILi8192EEEEEEEEEEEDaRKT_ENKUlRKT_E_clISA_EEDaSH_)
        /*f668*/ 	.word	0x00000000


	//----- nvinfo : EIATTR_FRAME_SIZE
	.align		4
.L_10524:
        /*f66c*/ 	.byte	0x04, 0x11
        /*f66e*/ 	.short	(.L_10526 - .L_10525)
	.align		4
.L_10525:
        /*f670*/ 	.word	index@($_ZN7cutlass13device_kernelIN5flash19enable_sm80_to_sm89INS1_16FlashAttnBwdSm80INS1_25CollectiveMainloopBwdSm80ILi2ELi2EN4cute5tupleIJNS5_1CILi128EEES8_NS7_ILi64EEEEEENS_10bfloat16_tEfNS_4arch4Sm80ELb0ELb1ELb1ELb0ELb0ELb0ELb0ELb0ELi2ELi4ELi4ELi4ELb0EEENS1_24CollectiveEpilogueBwdGQAISA_fSD_Li256ELb0ELb0EEENS1_19SingleTileSchedulerILb0ELb0ELb0ELi128EEEEEEEEEvNT_6ParamsE$_ZZN4cute7flattenINS_5tupleIJNS1_IJNS_1CILi0EEENS1_IJNS2_ILi1EEENS2_ILi512EEEiEEEEEENS2_ILi4096EEENS1_IJiNS2_ILi8192EEEEEEEEEEEDaRKT_ENKUlRKT_E_clIS7_EEDaSH_)
        /*f674*/ 	.word	0x00000000


	//----- nvinfo : EIATTR_FRAME_SIZE
	.align		4
.L_10526:
        /*f678*/ 	.byte	0x04, 0x11
        /*f67a*/ 	.short	(.L_10528 - .L_10527)
	.align		4
.L_10527:
        /*f67c*/ 	.word	index@($_ZN7cutlass13device_kernelIN5flash19enable_sm80_to_sm89INS1_16FlashAttnBwdSm80INS1_25CollectiveMainloopBwdSm80ILi2ELi2EN4cute5tupleIJNS5_1CILi128EEES8_NS7_ILi64EEEEEENS_10bfloat16_tEfNS_4arch4Sm80ELb0ELb1ELb1ELb0ELb0ELb0ELb0ELb0ELi2ELi4ELi4ELi4ELb0EEENS1_24CollectiveEpilogueBwdGQAISA_fSD_Li256ELb0ELb0EEENS1_19SingleTileSchedulerILb0ELb0ELb0ELi128EEEEEEEEEvNT_6ParamsE$_ZZN4cute7crd2crdINS_5tupleIJiiiNS_1CILi0EEEEEENS1_IJNS2_ILi32EEENS2_ILi4EEENS2_ILi2EEENS2_ILi1EEEEEENS1_IJS8_S8_S8_S8_EEEEEDaRKT_RKT0_RKT1_ENKUlRKT_RKT0_RKT1_E_clIiS7_S8_EEDaSM_SP_SS_)
        /*f680*/ 	.word	0x00000000


	//----- nvinfo : EIATTR_FRAME_SIZE
	.align		4
.L_10528:
        /*f684*/ 	.byte	0x04, 0x11
        /*f686*/ 	.short	(.L_10530 - .L_10529)
	.align		4
.L_10529:
        /*f688*/ 	.word	index@($_ZN7cutlass13device_kernelIN5flash19enable_sm80_to_sm89INS1_16FlashAttnBwdSm80INS1_25CollectiveMainloopBwdSm80ILi2ELi2EN4cute5tupleIJNS5_1CILi128EEES8_NS7_ILi64EEEEEENS_10bfloat16_tEfNS_4arch4Sm80ELb0ELb1ELb1ELb0ELb0ELb0ELb0ELb0ELi2ELi4ELi4ELi4ELb0EEENS1_24CollectiveEpilogueBwdGQAISA_fSD_Li256ELb0ELb0EEENS1_19SingleTileSchedulerILb0ELb0ELb0ELi128EEEEEEEEEvNT_6ParamsE$_ZZN4cute7crd2crdINS_5tupleIJiiiNS_1CILi0EEEEEENS1_IJNS2_ILi32EEENS2_ILi4EEENS2_ILi2EEENS2_ILi1EEEEEENS1_IJS8_S8_S8_S8_EEEEEDaRKT_RKT0_RKT1_ENKUlRKT_RKT0_RKT1_E_clIiS6_S8_EEDaSM_SP_SS_)
        /*f68c*/ 	.word	0x00000000


	//----- nvinfo : EIATTR_FRAME_SIZE
	.align		4
.L_10530:
        /*f690*/ 	.byte	0x04, 0x11
        /*f692*/ 	.short	(.L_10532 - .L_10531)
	.align		4
.L_10531:
        /*f694*/ 	.word	index@($_ZN7cutlass13device_kernelIN5flash19enable_sm80_to_sm89INS1_16FlashAttnBwdSm80INS1_25CollectiveMainloopBwdSm80ILi2ELi2EN4cute5tupleIJNS5_1CILi128EEES8_NS7_ILi64EEEEEENS_10bfloat16_tEfNS_4arch4Sm80ELb0ELb1ELb1ELb0ELb0ELb0ELb0ELb0ELi2ELi4ELi4ELi4ELb0EEENS1_24CollectiveEpilogueBwdGQAISA_fSD_Li256ELb0ELb0EEENS1_19SingleTileSchedulerILb0ELb0ELb0ELi128EEEEEEEEEvNT_6ParamsE$_ZZN4cute7crd2crdINS_5tupleIJiiiNS_1CILi0EEEEEENS1_IJNS2_ILi32EEENS2_ILi4EEENS2_ILi2EEENS2_ILi1EEEEEENS1_IJS8_S8_S8_S8_EEEEEDaRKT_RKT0_RKT1_ENKUlRKT_RKT0_RKT1_E_clIiS5_S8_EEDaSM_SP_SS_)
        /*f698*/ 	.word	0x00000000


	//----- nvinfo : EIATTR_FRAME_SIZE
	.align		4
.L_10532:
        /*f69c*/ 	.byte	0x04, 0x11
        /*f69e*/ 	.short	(.L_10534 - .L_10533)
	.align		4
.L_10533:
        /*f6a0*/ 	.word	index@($_ZN7cutlass13device_kernelIN5flash19enable_sm80_to_sm89INS1_16FlashAttnBwdSm80INS1_25CollectiveMainloopBwdSm80ILi2ELi2EN4cute5tupleIJNS5_1CILi128EEES8_NS7_ILi64EEEEEENS_10bfloat16_tEfNS_4arch4Sm80ELb0ELb1ELb1ELb0ELb0ELb0ELb0ELb0ELi2ELi4ELi4ELi4ELb0EEENS1_24CollectiveEpilogueBwdGQAISA_fSD_Li256ELb0ELb0EEENS1_19SingleTileSchedulerILb0ELb0ELb0ELi128EEEEEEEEEvNT_6ParamsE$_ZZN4cute6upcastILi2ENS_5tupleIJNS_1CILi2EEES3_S3_EEENS1_IJNS2_ILi1EEENS2_ILi512EEEiEEEEEDaRKT0_RKT1_ENKUlRKT_RKT0_E_clIS3_iEEDaSG_SJ_)
        /*f6a4*/ 	.word	0x00000000


	//----- nvinfo : EIATTR_FRAME_SIZE
	.align		4
.L_10534:
        /*f6a8*/ 	.byte	0x04, 0x11
        /*f6aa*/ 	.short	(.L_10536 - .L_10535)
	.align		4
.L_10535:
        /*f6ac*/ 	.word	index@($_ZN7cutlass13device_kernelIN5flash19enable_sm80_to_sm89INS1_16FlashAttnBwdSm80INS1_25CollectiveMainloopBwdSm80ILi2ELi2EN4cute5tupleIJNS5_1CILi128EEES8_NS7_ILi64EEEEEENS_10bfloat16_tEfNS_4arch4Sm80ELb0ELb1ELb1ELb0ELb0ELb0ELb0ELb0ELi2ELi4ELi4ELi4ELb0EEENS1_24CollectiveEpilogueBwdGQAISA_fSD_Li256ELb0ELb0EEENS1_19SingleTileSchedulerILb0ELb0ELb0ELi128EEEEEEEEEvNT_6ParamsE$_ZZN4cute6upcastILi2ENS_5tupleIJNS_1CILi2EEES3_EEENS1_IJiNS2_ILi8192EEEEEEEEDaRKT0_RKT1_ENKUlRKT_RKT0_E_clIS3_iEEDaSF_SI_)
        /*f6b0*/ 	.word	0x00000000


	//----- nvinfo : EIATTR_FRAME_SIZE
	.align		4
.L_10536:
        /*f6b4*/ 	.byte	0x04, 0x11
        /*f6b6*/ 	.short	(.L_10538 - .L_10537)
	.align		4
.L_10537:
        /*f6b8*/ 	.word	index@($_ZN7cutlass13device_kernelIN5flash19enable_sm80_to_sm89INS1_16FlashAttnBwdSm80INS1_25CollectiveMainloopBwdSm80ILi2ELi2EN4cute5tupleIJNS5_1CILi128EEES8_NS7_ILi64EEEEEENS_10bfloat16_tEfNS_4arch4Sm80ELb0ELb1ELb1ELb0ELb0ELb0ELb0ELb0ELi2ELi4ELi4ELi4ELb0EEENS1_24CollectiveEpilogueBwdGQAISA_fSD_Li256ELb0ELb0EEENS1_19SingleTileSchedulerILb0ELb0ELb0ELi128EEEEEEEEEvNT_6ParamsE$_ZZN4cute6upcastILi2ENS_5tupleIJNS_1CILi1EEENS1_IJNS2_ILi2EEES4_S4_EEEEEENS1_IJNS2_ILi0EEENS1_IJS3_NS2_ILi512EEEiEEEEEEEEDaRKT0_RKT1_ENKUlRKT_RKT0_E_clIS5_S9_EEDaSJ_SM_)
        /*f6bc*/ 	.word	0x00000000


	//----- nvinfo : EIATTR_FRAME_SIZE
	.align		4
.L_10538:
        /*f6c0*/ 	.byte	0x04, 0x11
        /*f6c2*/ 	.short	(.L_10540 - .L_10539)
	.align		4
.L_10539:
        /*f6c4*/ 	.word	index@($_ZN7cutlass13device_kernelIN5flash19enable_sm80_to_sm89INS1_16FlashAttnBwdSm80INS1_25CollectiveMainloopBwdSm80ILi2ELi2EN4cute5tupleIJNS5_1CILi128EEES8_NS7_ILi64EEEEEENS_10bfloat16_tEfNS_4arch4Sm80ELb0ELb1ELb1ELb0ELb0ELb0ELb0ELb0ELi2ELi4ELi4ELi4ELb0EEENS1_24CollectiveEpilogueBwdGQAISA_fSD_Li256ELb0ELb0EEENS1_19SingleTileSchedulerILb0ELb0ELb0ELi128EEEEEEEEEvNT_6ParamsE$_ZZN4cute6upcastILi2ENS_5tupleIJNS1_IJNS_1CILi1EEENS1_IJNS2_ILi2EEES4_S4_EEEEEES4_NS1_IJS4_S4_EEEEEENS1_IJNS1_IJNS2_ILi0EEENS1_IJS3_NS2_ILi512EEEiEEEEEENS2_ILi4096EEENS1_IJiNS2_ILi8192EEEEEEEEEEEDaRKT0_RKT1_ENKUlRKT_RKT0_E_clIS7_SF_EEDaSP_SS_)
        /*f6c8*/ 	.word	0x00000000


	//----- nvinfo : EIATTR_FRAME_SIZE
	.align		4
.L_10540:
        /*f6cc*/ 	.byte	0x04, 0x11
        /*f6ce*/ 	.short	(.L_10542 - .L_10541)
	.align		4
.L_10541:
        /*f6d0*/ 	.word	index@($_ZN7cutlass13device_kernelIN5flash19enable_sm80_to_sm89INS1_16FlashAttnBwdSm80INS1_25CollectiveMainloopBwdSm80ILi2ELi2EN4cute5tupleIJNS5_1CILi128EEES8_NS7_ILi64EEEEEENS_10bfloat16_tEfNS_4arch4Sm80ELb0ELb1ELb1ELb0ELb0ELb0ELb0ELb0ELi2ELi4ELi4ELi4ELb0EEENS1_24CollectiveEpilogueBwdGQAISA_fSD_Li256ELb0ELb0EEENS1_19SingleTileSchedulerILb0ELb0ELb0ELi128EEEEEEEEEvNT_6ParamsE$_ZZN4cute6upcastILi2ENS_5tupleIJNS1_IJNS_1CILi1EEENS1_IJNS2_ILi2EEES4_S4_EEEEEES4_NS1_IJS4_S4_EEEEEENS1_IJNS1_IJNS2_ILi0EEENS1_IJS3_NS2_ILi512EEEiEEEEEENS2_ILi4096EEENS1_IJiNS2_ILi8192EEEEEEEEEEEDaRKT0_RKT1_ENKUlRKT_RKT0_E_clIS6_SC_EEDaSP_SS_)
        /*f6d4*/ 	.word	0x00000000


	//----- nvinfo : EIATTR_FRAME_SIZE
	.align		4
.L_10542:
        /*f6d8*/ 	.byte	0x04, 0x11
        /*f6da*/ 	.short	(.L_10544 - .L_10543)
	.align		4
.L_10543:
        /*f6dc*/ 	.word	index@($_ZN7cutlass13device_kernelIN5flash19enable_sm80_to_sm89INS1_16FlashAttnBwdSm80INS1_25CollectiveMainloopBwdSm80ILi2ELi2EN4cute5tupleIJNS5_1CILi128EEES8_NS7_ILi64EEEEEENS_10bfloat16_tEfNS_4arch4Sm80ELb0ELb1ELb1ELb0ELb0ELb0ELb0ELb0ELi2ELi4ELi4ELi4ELb0EEENS1_24CollectiveEpilogueBwdGQAISA_fSD_Li256ELb0ELb0EEENS1_19SingleTileSchedulerILb0ELb0ELb0ELi128EEEEEEEEEvNT_6ParamsE$_ZZN4cute6detail9lift_diceINS_5tupleIJiNS_1CILi0EEEEEES5_EEDaRKT_RKT0_ENKUlRKT_RKT0_E_clIiiEEDaSE_SH_)
        /*f6e0*/ 	.word	0x00000000


	//----- nvinfo : EIATTR_FRAME_SIZE
	.align		4
.L_10544:
        /*f6e4*/ 	.byte	0x04, 0x11
        /*f6e6*/ 	.short	(.L_10546 - .L_10545)
	.align		4
.L_10545:
        /*f6e8*/ 	.word	index@($_ZN7cutlass13device_kernelIN5flash19enable_sm80_to_sm89INS1_16FlashAttnBwdSm80INS1_25CollectiveMainloopBwdSm80ILi2ELi2EN4cute5tupleIJNS5_1CILi128EEES8_NS7_ILi64EEEEEENS_10bfloat16_tEfNS_4arch4Sm80ELb0ELb1ELb1ELb0ELb0ELb0ELb0ELb0ELi2ELi4ELi4ELi4ELb0EEENS1_24CollectiveEpilogueBwdGQAISA_fSD_Li256ELb0ELb0EEENS1_19SingleTileSchedulerILb0ELb0ELb0ELi128EEEEEEEEEvNT_6ParamsE$_ZZN4cute6detail9lift_diceINS_5tupleIJiNS2_IJiNS_1CILi0EEEEEEEEES6_EEDaRKT_RKT0_ENKUlRKT_RKT0_E_clIiiEEDaSF_SI_)
        /*f6ec*/ 	.word	0x00000000


	//----- nvinfo : EIATTR_FRAME_SIZE
	.align		4
.L_10546:
        /*f6f0*/ 	.byte	0x04, 0x11
        /*f6f2*/ 	.short	(.L_10548 - .L_10547)
	.align		4
.L_10547:
        /*f6f4*/ 	.word	index@($_ZN7cutlass13device_kernelIN5flash19enable_sm80_to_sm89INS1_16FlashAttnBwdSm80INS1_25CollectiveMainloopBwdSm80ILi2ELi2EN4cute5tupleIJNS5_1CILi128EEES8_NS7_ILi64EEEEEENS_10bfloat16_tEfNS_4arch4Sm80ELb0ELb1ELb1ELb0ELb0ELb0ELb0ELb0ELi2ELi4ELi4ELi4ELb0EEENS1_24CollectiveEpilogueBwdGQAISA_fSD_Li256ELb0ELb0EEENS1_19SingleTileSchedulerILb0ELb0ELb0ELi128EEEEEEEEEvNT_6ParamsE$_ZZN4cute6detail9lift_diceINS_5tupleIJiNS2_IJiNS_1CILi0EEEEEEEEES6_EEDaRKT_RKT0_ENKUlRKT_RKT0_E_clIS5_S5_EEDaSF_SI_)
        /*f6f8*/ 	.word	0x00000000


	//----- nvinfo : EIATTR_FRAME_SIZE
	.align		4
.L_10548:
        /*f6fc*/ 	.byte	0x04, 0x11
        /*f6fe*/ 	.short	(.L_10550 - .L_10549)
	.align		4
.L_10549:
        /*f700*/ 	.word	index@($_ZN7cutlass13device_kernelIN5flash19enable_sm80_to_sm89INS1_16FlashAttnBwdSm80INS1_25CollectiveMainloopBwdSm80ILi2ELi2EN4cute5tupleIJNS5_1CILi128EEES8_NS7_ILi64EEEEEENS_10bfloat16_tEfNS_4arch4Sm80ELb0ELb1ELb1ELb0ELb0ELb0ELb0ELb0ELi2ELi4ELi4ELi4ELb0EEENS1_24CollectiveEpilogueBwdGQAISA_fSD_Li256ELb0ELb0EEENS1_19SingleTileSchedulerILb0ELb0ELb0ELi128EEEEEEEEEvNT_6ParamsE$_ZZN4cute6detail16composition_implINS_5tupleIJNS_1CILi8EEENS3_ILi2EEES5_S5_S4_S5_EEENS2_IJNS3_ILi1EEEiiiNS3_ILi72EEENS3_ILi512EEEEEES5_S4_EEDaRKT_RKT0_RKT1_RKT2_ENKUlRKT_T0_E_clINS2_IJNS2_IJS5_EEENS2_IJiEEES7_S7_EEENS_17integral_constantIiLi4EEEEEDaSP_SQ_)
        /*f704*/ 	.word	0x00000000


	//----- nvinfo : EIATTR_FRAME_SIZE
	.align		4
.L_10550:
        /*f708*/ 	.byte	0x04, 0x11
        /*f70a*/ 	.short	(.L_10552 - .L_10551)
	.align		4
.L_10551:
        /*f70c*/ 	.word	index@($_ZN7cutlass13device_kernelIN5flash19enable_sm80_to_sm89INS1_16FlashAttnBwdSm80INS1_25CollectiveMainloopBwdSm80ILi2ELi2EN4cute5tupleIJNS5_1CILi128EEES8_NS7_ILi64EEEEEENS_10bfloat16_tEfNS_4arch4Sm80ELb0ELb1ELb1ELb0ELb0ELb0ELb0ELb0ELi2ELi4ELi4ELi4ELb0EEENS1_24CollectiveEpilogueBwdGQAISA_fSD_Li256ELb0ELb0EEENS1_19SingleTileSchedulerILb0ELb0ELb0ELi128EEEEEEEEEvNT_6ParamsE$_ZZN4cute6detail16composition_implINS_5tupleIJNS_1CILi8EEENS3_ILi2EEES5_S5_S4_S5_EEENS2_IJNS3_ILi1EEEiiiNS3_ILi72EEENS3_ILi512EEEEEES5_S4_EEDaRKT_RKT0_RKT1_RKT2_ENKUlRKT_T0_E_clINS2_IJNS2_IJS5_EEENS2_IJiEEES7_S7_EEENS_17integral_constantIiLi3EEEEEDaSP_SQ_)
        /*f710*/ 	.word	0x00000000


	//----- nvinfo : EIATTR_FRAME_SIZE
	.align		4
.L_10552:
        /*f714*/ 	.byte	0x04, 0x11
        /*f716*/ 	.short	(.L_10554 - .L_10553)
	.align		4
.L_10553:
        /*f718*/ 	.word	index@($_ZN7cutlass13device_kernelIN5flash19enable_sm80_to_sm89INS1_16FlashAttnBwdSm80INS1_25CollectiveMainloopBwdSm80ILi2ELi2EN4cute5tupleIJNS5_1CILi128EEES8_NS7_ILi64EEEEEENS_10bfloat16_tEfNS_4arch4Sm80ELb0ELb1ELb1ELb0ELb0ELb0ELb0ELb0ELi2ELi4ELi4ELi4ELb0EEENS1_24CollectiveEpilogueBwdGQAISA_fSD_Li256ELb0ELb0EEENS1_19SingleTileSchedulerILb0ELb0ELb0ELi128EEEEEEEEEvNT_6ParamsE$_ZZN4cute6detail16composition_implINS_5tupleIJNS_1CILi8EEENS3_ILi2EEES5_S5_S4_S5_EEENS2_IJNS3_ILi1EEEiiiNS3_ILi72EEENS3_ILi512EEEEEES5_S4_EEDaRKT_RKT0_RKT1_RKT2_ENKUlRKT_T0_E_clINS2_IJNS2_IJS5_EEENS2_IJiEEES7_S7_EEENS_17integral_constantIiLi2EEEEEDaSP_SQ_)
        /*f71c*/ 	.word	0x00000000


	//----- nvinfo : EIATTR_FRAME_SIZE
	.align		4
.L_10554:
        /*f720*/ 	.byte	0x04, 0x11
        /*f722*/ 	.short	(.L_10556 - .L_10555)
	.align		4
.L_10555:
        /*f724*/ 	.word	index@($_ZN7cutlass13device_kernelIN5flash19enable_sm80_to_sm89INS1_16FlashAttnBwdSm80INS1_25CollectiveMainloopBwdSm80ILi2ELi2EN4cute5tupleIJNS5_1CILi128EEES8_NS7_ILi64EEEEEENS_10bfloat16_tEfNS_4arch4Sm80ELb0ELb1ELb1ELb0ELb0ELb0ELb0ELb0ELi2ELi4ELi4ELi4ELb0EEENS1_24CollectiveEpilogueBwdGQAISA_fSD_Li256ELb0ELb0EEENS1_19SingleTileSchedulerILb0ELb0ELb0ELi128EEEEEEEEEvNT_6ParamsE$_ZZN4cute6detail16composition_implINS_5tupleIJNS_1CILi8EEENS3_ILi2EEES5_S5_S4_S5_EEENS2_IJNS3_ILi1EEEiiiNS3_ILi72EEENS3_ILi512EEEEEES5_S4_EEDaRKT_RKT0_RKT1_RKT2_ENKUlRKT_T0_E_clINS2_IJNS2_IJEEEST_S5_S7_EEENS_17integral_constantIiLi1EEEEEDaSP_SQ_)
        /*f728*/ 	.word	0x00000000


	//----- nvinfo : EIATTR_FRAME_SIZE
	.align		4
.L_10556:
        /*f72c*/ 	.byte	0x04, 0x11
        /*f72e*/ 	.short	(.L_10558 - .L_10557)
	.align		4
.L_10557:
        /*f730*/ 	.word	index@($_ZN7cutlass13device_kernelIN5flash19enable_sm80_to_sm89INS1_16FlashAttnBwdSm80INS1_25CollectiveMainloopBwdSm80ILi2ELi2EN4cute5tupleIJNS5_1CILi128EEES8_NS7_ILi64EEEEEENS_10bfloat16_tEfNS_4arch4Sm80ELb0ELb1ELb1ELb0ELb0ELb0ELb0ELb0ELi2ELi4ELi4ELi4ELb0EEENS1_24CollectiveEpilogueBwdGQAISA_fSD_Li256ELb0ELb0EEENS1_19SingleTileSchedulerILb0ELb0ELb0ELi128EEEEEEEEEvNT_6ParamsE$_ZZN4cute6detail16composition_implINS_5tupleIJNS_1CILi8EEENS3_ILi2EEES5_S5_S4_S5_EEENS2_IJNS3_ILi1EEEiiiNS3_ILi72EEENS3_ILi512EEEEEENS3_ILi4EEENS3_ILi16EEEEEDaRKT_RKT0_RKT1_RKT2_ENKUlRKT_T0_E_clINS2_IJNS2_IJS5_S5_EEENS2_IJiiEEES7_S7_EEENS_17integral_constantIiLi4EEEEEDaSR_SS_)
        /*f734*/ 	.word	0x00000000


	//----- nvinfo : EIATTR_FRAME_SIZE
	.align		4
.L_10558:
        /*f738*/ 	.byte	0x04, 0x11
        /*f73a*/ 	.short	(.L_10560 - .L_10559)
	.align		4
.L_10559:
        /*f73c*/ 	.word	index@($_ZN7cutlass13device_kernelIN5flash19enable_sm80_to_sm89INS1_16FlashAttnBwdSm80INS1_25CollectiveMainloopBwdSm80ILi2ELi2EN4cute5tupleIJNS5_1CILi128EEES8_NS7_ILi64EEEEEENS_10bfloat16_tEfNS_4arch4Sm80ELb0ELb1ELb1ELb0ELb0ELb0ELb0ELb0ELi2ELi4ELi4ELi4ELb0EEENS1_24CollectiveEpilogueBwdGQAISA_fSD_Li256ELb0ELb0EEENS1_19SingleTileSchedulerILb0ELb0ELb0ELi128EEEEEEEEEvNT_6ParamsE$_ZZN4cute6detail16composition_implINS_5tupleIJNS_1CILi8EEENS3_ILi2EEES5_S5_S4_S5_EEENS2_IJNS3_ILi1EEEiiiNS3_ILi72EEENS3_ILi512EEEEEENS3_ILi4EEENS3_ILi16EEEEEDaRKT_RKT0_RKT1_RKT2_ENKUlRKT_T0_E_clINS2_IJNS2_IJS5_EEENS2_IJiEEES5_S7_EEENS_17integral_constantIiLi3EEEEEDaSR_SS_)
        /*f740*/ 	.word	0x00000000


	//----- nvinfo : EIATTR_FRAME_SIZE
	.align		4
.L_10560:
        /*f744*/ 	.byte	0x04, 0x11
        /*f746*/ 	.short	(.L_10562 - .L_10561)
	.align		4
.L_10561:
        /*f748*/ 	.word	index@($_ZN7cutlass13device_kernelIN5flash19enable_sm80_to_sm89INS1_16FlashAttnBwdSm80INS1_25CollectiveMainloopBwdSm80ILi2ELi2EN4cute5tupleIJNS5_1CILi128EEES8_NS7_ILi64EEEEEENS_10bfloat16_tEfNS_4arch4Sm80ELb0ELb1ELb1ELb0ELb0ELb0ELb0ELb0ELi2ELi4ELi4ELi4ELb0EEENS1_24CollectiveEpilogueBwdGQAISA_fSD_Li256ELb0ELb0EEENS1_19SingleTileSchedulerILb0ELb0ELb0ELi128EEEEEEEEEvNT_6ParamsE$_ZZN4cute6detail16composition_implINS_5tupleIJNS_1CILi8EEENS3_ILi2EEES5_S5_S4_S5_EEENS2_IJNS3_ILi1EEEiiiNS3_ILi72EEENS3_ILi512EEEEEENS3_ILi4EEENS3_ILi16EEEEEDaRKT_RKT0_RKT1_RKT2_ENKUlRKT_T0_E_clINS2_IJNS2_IJEEESV_SB_S7_EEENS_17integral_constantIiLi2EEEEEDaSR_SS_)
        /*f74c*/ 	.word	0x00000000


	//----- nvinfo : EIATTR_FRAME_SIZE
	.align		4
.L_10562:
        /*f750*/ 	.byte	0x04, 0x11
        /*f752*/ 	.short	(.L_10564 - .L_10563)
	.align		4
.L_10563:
        /*f754*/ 	.word	index@($_ZN7cutlass13device_kernelIN5flash19enable_sm80_to_sm89INS1_16FlashAttnBwdSm80INS1_25CollectiveMainloopBwdSm80ILi2ELi2EN4cute5tupleIJNS5_1CILi128EEES8_NS7_ILi64EEEEEENS_10bfloat16_tEfNS_4arch4Sm80ELb0ELb1ELb1ELb0ELb0ELb0ELb0ELb0ELi2ELi4ELi4ELi4ELb0EEENS1_24CollectiveEpilogueBwdGQAISA_fSD_Li256ELb0ELb0EEENS1_19SingleTileSchedulerILb0ELb0ELb0ELi128EEEEEEEEEvNT_6ParamsE$_ZZN4cute6detail16composition_implINS_5tupleIJNS_1CILi8EEENS3_ILi2EEES5_S5_S4_S5_EEENS2_IJNS3_ILi1EEEiiiNS3_ILi72EEENS3_ILi512EEEEEENS2_IJS5_S5_S5_EEENS2_IJS7_S9_S4_EEEEEDaRKT_RKT0_RKT1_RKT2_ENKUlRKT_RKT0_E_clIS5_S4_EEDaSR_SU_)
        /*f758*/ 	.word	0x00000000


	//----- nvinfo : EIATTR_FRAME_SIZE
	.align		4
.L_10564:
        /*f75c*/ 	.byte	0x04, 0x11
        /*f75e*/ 	.short	(.L_10566 - .L_10565)
	.align		4
.L_10565:
        /*f760*/ 	.word	index@($_ZN7cutlass13device_kernelIN5flash19enable_sm80_to_sm89INS1_16FlashAttnBwdSm80INS1_25CollectiveMainloopBwdSm80ILi2ELi2EN4cute5tupleIJNS5_1CILi128EEES8_NS7_ILi64EEEEEENS_10bfloat16_tEfNS_4arch4Sm80ELb0ELb1ELb1ELb0ELb0ELb0ELb0ELb0ELi2ELi4ELi4ELi4ELb0EEENS1_24CollectiveEpilogueBwdGQAISA_fSD_Li256ELb0ELb0EEENS1_19SingleTileSchedulerILb0ELb0ELb0ELi128EEEEEEEEEvNT_6ParamsE$_ZZN4cute6detail16composition_implINS_5tupleIJNS_1CILi8EEENS3_ILi2EEES5_S5_S4_S5_EEENS2_IJNS3_ILi1EEEiiiNS3_ILi72EEENS3_ILi512EEEEEENS2_IJS5_S5_EEENS2_IJS7_S4_EEEEEDaRKT_RKT0_RKT1_RKT2_ENKUlRKT_RKT0_E_clIS5_S4_EEDaSR_SU_)
        /*f764*/ 	.word	0x00000000


	//----- nvinfo : EIATTR_FRAME_SIZE
	.align		4
.L_10566:
        /*f768*/ 	.byte	0x04, 0x11
        /*f76a*/ 	.short	(.L_10568 - .L_10567)
	.align		4
.L_10567:
        /*f76c*/ 	.word	index@($_ZN7cutlass13device_kernelIN5flash19enable_sm80_to_sm89INS1_16FlashAttnBwdSm80INS1_25CollectiveMainloopBwdSm80ILi2ELi2EN4cute5tupleIJNS5_1CILi128EEES8_NS7_ILi64EEEEEENS_10bfloat16_tEfNS_4arch4Sm80ELb0ELb1ELb1ELb0ELb0ELb0ELb0ELb0ELi2ELi4ELi4ELi4ELb0EEENS1_24CollectiveEpilogueBwdGQAISA_fSD_Li256ELb0ELb0EEENS1_19SingleTileSchedulerILb0ELb0ELb0ELi128EEEEEEEEEvNT_6ParamsE$_ZZN4cute6detail16composition_implINS_5tupleIJNS_1CILi8EEENS3_ILi2EEES5_S5_S4_S5_EEENS2_IJNS3_ILi1EEEiiiNS3_ILi72EEENS3_ILi512EEEEEENS2_IJNS3_ILi4EEES5_EEENS2_IJNS3_ILi16EEENS3_ILi8192EEEEEEEEDaRKT_RKT0_RKT1_RKT2_ENKUlRKT_RKT0_E_clISB_SD_EEDaSU_SX_)
        /*f770*/ 	.word	0x00000000


	//----- nvinfo : EIATTR_FRAME_SIZE
	.align		4
.L_10568:
        /*f774*/ 	.byte	0x04, 0x11
        /*f776*/ 	.short	(.L_10570 - .L_10569)
	.align		4
.L_10569:
        /*f778*/ 	.word	index@($_ZN7cutlass13device_kernelIN5flash19enable_sm80_to_sm89INS1_16FlashAttnBwdSm80INS1_25CollectiveMainloopBwdSm80ILi2ELi2EN4cute5tupleIJNS5_1CILi128EEES8_NS7_ILi64EEEEEENS_10bfloat16_tEfNS_4arch4Sm80ELb0ELb1ELb1ELb0ELb0ELb0ELb0ELb0ELi2ELi4ELi4ELi4ELb0EEENS1_24CollectiveEpilogueBwdGQAISA_fSD_Li256ELb0ELb0EEENS1_19SingleTileSchedulerILb0ELb0ELb0ELi128EEEEEEEEEvNT_6ParamsE$_ZZN4cute6detail16composition_implINS_5tupleIJNS_1CILi8EEENS3_ILi2EEES5_S5_S4_S5_EEENS2_IJNS3_ILi1EEEiiiNS3_ILi72EEENS3_ILi512EEEEEENS2_IJNS2_IJS5_S5_S5_EEES5_NS3_ILi4EEEEEENS2_IJNS2_IJS7_S9_S4_EEENS3_ILi4096EEENS3_ILi16EEEEEEEEDaRKT_RKT0_RKT1_RKT2_ENKUlRKT_RKT0_E_clISC_SG_EEDaSW_SZ_)
        /*f77c*/ 	.word	0x00000000


	//----- nvinfo : EIATTR_FRAME_SIZE
	.align		4
.L_10570:
        /*f780*/ 	.byte	0x04, 0x11
        /*f782*/ 	.short	(.L_10572 - .L_10571)
	.align		4
.L_10571:
        /*f784*/ 	.word	index@($_ZN7cutlass13device_kernelIN5flash19enable_sm80_to_sm89INS1_16FlashAttnBwdSm80INS1_25CollectiveMainloopBwdSm80ILi2ELi2EN4cute5tupleIJNS5_1CILi128EEES8_NS7_ILi64EEEEEENS_10bfloat16_tEfNS_4arch4Sm80ELb0ELb1ELb1ELb0ELb0ELb0ELb0ELb0ELi2ELi4ELi4ELi4ELb0EEENS1_24CollectiveEpilogueBwdGQAISA_fSD_Li256ELb0ELb0EEENS1_19SingleTileSchedulerILb0ELb0ELb0ELi128EEEEEEEEEvNT_6ParamsE$_ZZN4cute6detail16composition_implINS_5tupleIJNS_1CILi8EEENS3_ILi2EEES5_S5_S4_S5_EEENS2_IJNS3_ILi1EEEiiiNS3_ILi72EEENS3_ILi512EEEEEENS2_IJNS2_IJS5_S5_S5_EEES5_NS3_ILi4EEEEEENS2_IJNS2_IJS7_S9_S4_EEENS3_ILi4096EEENS3_ILi16EEEEEEEEDaRKT_RKT0_RKT1_RKT2_ENKUlRKT_RKT0_E_clISB_SE_EEDaSW_SZ_)
        /*f788*/ 	.word	0x00000000


	//----- nvinfo : EIATTR_FRAME_SIZE
	.align		4
.L_10572:
        /*f78c*/ 	.byte	0x04, 0x11
        /*f78e*/ 	.short	(.L_10574 - .L_10573)
	.align		4
.L_10573:
        /*f790*/ 	.word	index@($_ZN7cutlass13device_kernelIN5flash19enable_sm80_to_sm89INS1_16FlashAttnBwdSm80INS1_25CollectiveMainloopBwdSm80ILi2ELi2EN4cute5tupleIJNS5_1CILi128EEES8_NS7_ILi64EEEEEENS_10bfloat16_tEfNS_4arch4Sm80ELb0ELb1ELb1ELb0ELb0ELb0ELb0ELb0ELi2ELi4ELi4ELi4ELb0EEENS1_24CollectiveEpilogueBwdGQAISA_fSD_Li256ELb0ELb0EEENS1_19SingleTileSchedulerILb0ELb0ELb0ELi128EEEEEEEEEvNT_6ParamsE$_ZZN4cute6detail16composition_implINS_5tupleIJNS_1CILi8EEENS3_ILi2EEES5_S5_S4_S5_EEENS2_IJNS3_ILi1EEEiiiNS3_ILi72EEENS3_ILi512EEEEEENS2_IJNS2_IJS5_S5_S5_EEES5_NS2_IJNS3_ILi4EEES5_EEEEEENS2_IJNS2_IJS7_S9_S4_EEENS3_ILi4096EEENS2_IJNS3_ILi16EEENS3_ILi8192EEEEEEEEEEEDaRKT_RKT0_RKT1_RKT2_ENKUlRKT_RKT0_E_clISD_SJ_EEDaSZ_S12_)
        /*f794*/ 	.word	0x00000000


	//----- nvinfo : EIATTR_FRAME_SIZE
	.align		4
.L_10574:
        /*f798*/ 	.byte	0x04, 0x11
        /*f79a*/ 	.short	(.L_10576 - .L_10575)
	.align		4
.L_10575:
        /*f79c*/ 	.word	index@($_ZN7cutlass13device_kernelIN5flash19enable_sm80_to_sm89INS1_16FlashAttnBwdSm80INS1_25CollectiveMainloopBwdSm80ILi2ELi2EN4cute5tupleIJNS5_1CILi128EEES8_NS7_ILi64EEEEEENS_10bfloat16_tEfNS_4arch4Sm80ELb0ELb1ELb1ELb0ELb0ELb0ELb0ELb0ELi2ELi4ELi4ELi4ELb0EEENS1_24CollectiveEpilogueBwdGQAISA_fSD_Li256ELb0ELb0EEENS1_19SingleTileSchedulerILb0ELb0ELb0ELi128EEEEEEEEEvNT_6ParamsE$_ZZN4cute6detail16composition_implINS_5tupleIJNS_1CILi8EEENS3_ILi2EEES5_S5_S4_S5_EEENS2_IJNS3_ILi1EEEiiiNS3_ILi72EEENS3_ILi512EEEEEENS2_IJNS2_IJS5_S5_S5_EEES5_NS2_IJNS3_ILi4EEES5_EEEEEENS2_IJNS2_IJS7_S9_S4_EEENS3_ILi4096EEENS2_IJNS3_ILi16EEENS3_ILi8192EEEEEEEEEEEDaRKT_RKT0_RKT1_RKT2_ENKUlRKT_RKT0_E_clISB_SF_EEDaSZ_S12_)
        /*f7a0*/ 	.word	0x00000000


	//----- nvinfo : EIATTR_FRAME_SIZE
	.align		4
.L_10576:
        /*f7a4*/ 	.byte	0x04, 0x11
        /*f7a6*/ 	.short	(.L_10578 - .L_10577)
	.align		4
.L_10577:
        /*f7a8*/ 	.word	index@($_ZN7cutlass13device_kernelIN5flash19enable_sm80_to_sm89INS1_16FlashAttnBwdSm80INS1_25CollectiveMainloopBwdSm80ILi2ELi2EN4cute5tupleIJNS5_1CILi128EEES8_NS7_ILi64EEEEEENS_10bfloat16_tEfNS_4arch4Sm80ELb0ELb1ELb1ELb0ELb0ELb0ELb0ELb0ELi2ELi4ELi4ELi4ELb0EEENS1_24CollectiveEpilogueBwdGQAISA_fSD_Li256ELb0ELb0EEENS1_19SingleTileSchedulerILb0ELb0ELb0ELi128EEEEEEEEEvNT_6ParamsE$_ZZN4cute6detail16composition_implINS_5tupleIJNS_1CILi8EEENS3_ILi2EEES5_S5_S4_S5_EEENS2_IJNS3_ILi1EEEiiiNS3_ILi72EEENS3_ILi512EEEEEENS2_IJNS2_IJS5_S5_EEES4_NS3_ILi4EEEEEENS2_IJNS2_IJS7_S4_EEENS3_ILi1024EEENS3_ILi16EEEEEEEEDaRKT_RKT0_RKT1_RKT2_ENKUlRKT_RKT0_E_clISC_SG_EEDaSW_SZ_)
        /*f7ac*/ 	.word	0x00000000


	//----- nvinfo : EIATTR_FRAME_SIZE
	.align		4
.L_10578:
        /*f7b0*/ 	.byte	0x04, 0x11
        /*f7b2*/ 	.short	(.L_10580 - .L_10579)
	.align		4
.L_10579:
        /*f7b4*/ 	.word	index@($_ZN7cutlass13device_kernelIN5flash19enable_sm80_to_sm89INS1_16FlashAttnBwdSm80INS1_25CollectiveMainloopBwdSm80ILi2ELi2EN4cute5tupleIJNS5_1CILi128EEES8_NS7_ILi64EEEEEENS_10bfloat16_tEfNS_4arch4Sm80ELb0ELb1ELb1ELb0ELb0ELb0ELb0ELb0ELi2ELi4ELi4ELi4ELb0EEENS1_24CollectiveEpilogueBwdGQAISA_fSD_Li256ELb0ELb0EEENS1_19SingleTileSchedulerILb0ELb0ELb0ELi128EEEEEEEEEvNT_6ParamsE$_ZZN4cute6detail16composition_implINS_5tupleIJNS_1CILi8EEENS3_ILi2EEES5_S5_S4_S5_EEENS2_IJNS3_ILi1EEEiiiNS3_ILi72EEENS3_ILi512EEEEEENS2_IJNS2_IJS5_S5_EEES4_NS3_ILi4EEEEEENS2_IJNS2_IJS7_S4_EEENS3_ILi1024EEENS3_ILi16EEEEEEEEDaRKT_RKT0_RKT1_RKT2_ENKUlRKT_RKT0_E_clISB_SE_EEDaSW_SZ_)
        /*f7b8*/ 	.word	0x00000000


	//----- nvinfo : EIATTR_FRAME_SIZE
	.align		4
.L_10580:
        /*f7bc*/ 	.byte	0x04, 0x11
        /*f7be*/ 	.short	(.L_10582 - .L_10581)
	.align		4
.L_10581:
        /*f7c0*/ 	.word	index@($_ZN7cutlass13device_kernelIN5flash19enable_sm80_to_sm89INS1_16FlashAttnBwdSm80INS1_25CollectiveMainloopBwdSm80ILi2ELi2EN4cute5tupleIJNS5_1CILi128EEES8_NS7_ILi64EEEEEENS_10bfloat16_tEfNS_4arch4Sm80ELb0ELb1ELb1ELb0ELb0ELb0ELb0ELb0ELi2ELi4ELi4ELi4ELb0EEENS1_24CollectiveEpilogueBwdGQAISA_fSD_Li256ELb0ELb0EEENS1_19SingleTileSchedulerILb0ELb0ELb0ELi128EEEEEEEEEvNT_6ParamsE$_ZZN4cute6detail16composition_implINS_5tupleIJNS_1CILi16EEENS3_ILi2EEES5_S5_NS3_ILi4EEES5_EEENS2_IJNS3_ILi1EEEiiiNS3_ILi144EEENS3_ILi512EEEEEES6_S4_EEDaRKT_RKT0_RKT1_RKT2_ENKUlRKT_T0_E_clINS2_IJNS2_IJS5_S5_EEENS2_IJiiEEES8_S8_EEENS_17integral_constantIiLi4EEEEEDaSQ_SR_)
        /*f7c4*/ 	.word	0x00000000


	//----- nvinfo : EIATTR_FRAME_SIZE
	.align		4
.L_10582:
        /*f7c8*/ 	.byte	0x04, 0x11
        /*f7ca*/ 	.short	(.L_10584 - .L_10583)
	.align		4
.L_10583:
        /*f7cc*/ 	.word	index@($_ZN7cutlass13device_kernelIN5flash19enable_sm80_to_sm89INS1_16FlashAttnBwdSm80INS1_25CollectiveMainloopBwdSm80ILi2ELi2EN4cute5tupleIJNS5_1CILi128EEES8_NS7_ILi64EEEEEENS_10bfloat16_tEfNS_4arch4Sm80ELb0ELb1ELb1ELb0ELb0ELb0ELb0ELb0ELi2ELi4ELi4ELi4ELb0EEENS1_24CollectiveEpilogueBwdGQAISA_fSD_Li256ELb0ELb0EEENS1_19SingleTileSchedulerILb0ELb0ELb0ELi128EEEEEEEEEvNT_6ParamsE$_ZZN4cute6detail16composition_implINS_5tupleIJNS_1CILi16EEENS3_ILi2EEES5_S5_NS3_ILi4EEES5_EEENS2_IJNS3_ILi1EEEiiiNS3_ILi144EEENS3_ILi512EEEEEES6_S4_EEDaRKT_RKT0_RKT1_RKT2_ENKUlRKT_T0_E_clINS2_IJNS2_IJS5_S5_EEENS2_IJiiEEES8_S8_EEENS_17integral_constantIiLi3EEEEEDaSQ_SR_)
        /*f7d0*/ 	.word	0x00000000


	//----- nvinfo : EIATTR_FRAME_SIZE
	.align		4
.L_10584:
        /*f7d4*/ 	.byte	0x04, 0x11
        /*f7d6*/ 	.short	(.L_10586 - .L_10585)
	.align		4
.L_10585:
        /*f7d8*/ 	.word	index@($_ZN7cutlass13device_kernelIN5flash19enable_sm80_to_sm89INS1_16FlashAttnBwdSm80INS1_25CollectiveMainloopBwdSm80ILi2ELi2EN4cute5tupleIJNS5_1CILi128EEES8_NS7_ILi64EEEEEENS_10bfloat16_tEfNS_4arch4Sm80ELb0ELb1ELb1ELb0ELb0ELb0ELb0ELb0ELi2ELi4ELi4ELi4ELb0EEENS1_24CollectiveEpilogueBwdGQAISA_fSD_Li256ELb0ELb0EEENS1_19SingleTileSchedulerILb0ELb0ELb0ELi128EEEEEEEEEvNT_6ParamsE$_ZZN4cute6detail16composition_implINS_5tupleIJNS_1CILi16EEENS3_ILi2EEES5_S5_NS3_ILi4EEES5_EEENS2_IJNS3_ILi1EEEiiiNS3_ILi144EEENS3_ILi512EEEEEES6_S4_EEDaRKT_RKT0_RKT1_RKT2_ENKUlRKT_T0_E_clINS2_IJNS2_IJS5_EEENS2_IJiEEES5_S8_EEENS_17integral_constantIiLi2EEEEEDaSQ_SR_)
        /*f7dc*/ 	.word	0x00000000


	//----- nvinfo : EIATTR_FRAME_SIZE
	.align		4
.L_10586:
        /*f7e0*/ 	.byte	0x04, 0x11
        /*f7e2*/ 	.short	(.L_10588 - .L_10587)
	.align		4
.L_10587:
        /*f7e4*/ 	.word	index@($_ZN7cutlass13device_kernelIN5flash19enable_sm80_to_sm89INS1_16FlashAttnBwdSm80INS1_25CollectiveMainloopBwdSm80ILi2ELi2EN4cute5tupleIJNS5_1CILi128EEES8_NS7_ILi64EEEEEENS_10bfloat16_tEfNS_4arch4Sm80ELb0ELb1ELb1ELb0ELb0ELb0ELb0ELb0ELi2ELi4ELi4ELi4ELb0EEENS1_24CollectiveEpilogueBwdGQAISA_fSD_Li256ELb0ELb0EEENS1_19SingleTileSchedulerILb0ELb0ELb0ELi128EEEEEEEEEvNT_6ParamsE$_ZZN4cute6detail16composition_implINS_5tupleIJNS_1CILi16EEENS3_ILi2EEES5_S5_NS3_ILi4EEES5_EEENS2_IJNS3_ILi1EEEiiiNS3_ILi144EEENS3_ILi512EEEEEES6_S4_EEDaRKT_RKT0_RKT1_RKT2_ENKUlRKT_T0_E_clINS2_IJNS2_IJEEESU_S6_S8_EEENS_17integral_constantIiLi1EEEEEDaSQ_SR_)
        /*f7e8*/ 	.word	0x00000000


	//----- nvinfo : EIATTR_FRAME_SIZE
	.align		4
.L_10588:
        /*f7ec*/ 	.byte	0x04, 0x11
        /*f7ee*/ 	.short	(.L_10590 - .L_10589)
	.align		4
.L_10589:
        /*f7f0*/ 	.word	index@($_ZN7cutlass13device_kernelIN5flash19enable_sm80_to_sm89INS1_16FlashAttnBwdSm80INS1_25CollectiveMainloopBwdSm80ILi2ELi2EN4cute5tupleIJNS5_1CILi128EEES8_NS7_ILi64EEEEEENS_10bfloat16_tEfNS_4arch4Sm80ELb0ELb1ELb1ELb0ELb0ELb0ELb0ELb0ELi2ELi4ELi4ELi4ELb0EEENS1_24CollectiveEpilogueBwdGQAISA_fSD_Li256ELb0ELb0EEENS1_19SingleTileSchedulerILb0ELb0ELb0ELi128EEEEEEEEEvNT_6ParamsE$_ZZN4cute6detail16composition_implINS_5tupleIJNS_1CILi16EEENS3_ILi2EEES5_S5_NS3_ILi4EEES5_EEENS2_IJNS3_ILi1EEEiiiNS3_ILi144EEENS3_ILi512EEEEEES5_NS3_ILi64EEEEEDaRKT_RKT0_RKT1_RKT2_ENKUlRKT_T0_E_clINS2_IJNS2_IJS5_EEENS2_IJiEEES8_S8_EEENS_17integral_constantIiLi4EEEEEDaSR_SS_)
        /*f7f4*/ 	.word	0x00000000


	//----- nvinfo : EIATTR_FRAME_SIZE
	.align		4
.L_10590:
        /*f7f8*/ 	.byte	0x04, 0x11
        /*f7fa*/ 	.short	(.L_10592 - .L_10591)
	.align		4
.L_10591:
        /*f7fc*/ 	.word	index@($_ZN7cutlass13device_kernelIN5flash19enable_sm80_to_sm89INS1_16FlashAttnBwdSm80INS1_25CollectiveMainloopBwdSm80ILi2ELi2EN4cute5tupleIJNS5_1CILi128EEES8_NS7_ILi64EEEEEENS_10bfloat16_tEfNS_4arch4Sm80ELb0ELb1ELb1ELb0ELb0ELb0ELb0ELb0ELi2ELi4ELi4ELi4ELb0EEENS1_24CollectiveEpilogueBwdGQAISA_fSD_Li256ELb0ELb0EEENS1_19SingleTileSchedulerILb0ELb0ELb0ELi128EEEEEEEEEvNT_6ParamsE$_ZZN4cute6detail16composition_implINS_5tupleIJNS_1CILi16EEENS3_ILi2EEES5_S5_NS3_ILi4EEES5_EEENS2_IJNS3_ILi1EEEiiiNS3_ILi144EEENS3_ILi512EEEEEES5_NS3_ILi64EEEEEDaRKT_RKT0_RKT1_RKT2_ENKUlRKT_T0_E_clINS2_IJNS2_IJEEESV_S5_S8_EEENS_17integral_constantIiLi3EEEEEDaSR_SS_)
        /*f800*/ 	.word	0x00000000


	//----- nvinfo : EIATTR_FRAME_SIZE
	.align		4
.L_10592:
        /*f804*/ 	.byte	0x04, 0x11
        /*f806*/ 	.short	(.L_10594 - .L_10593)
	.align		4
.L_10593:
        /*f808*/ 	.word	index@($_ZN7cutlass13device_kernelIN5flash19enable_sm80_to_sm89INS1_16FlashAttnBwdSm80INS1_25CollectiveMainloopBwdSm80ILi2ELi2EN4cute5tupleIJNS5_1CILi128EEES8_NS7_ILi64EEEEEENS_10bfloat16_tEfNS_4arch4Sm80ELb0ELb1ELb1ELb0ELb0ELb0ELb0ELb0ELi2ELi4ELi4ELi4ELb0EEENS1_24CollectiveEpilogueBwdGQAISA_fSD_Li256ELb0ELb0EEENS1_19SingleTileSchedulerILb0ELb0ELb0ELi128EEEEEEEEEvNT_6ParamsE$_ZZN4cute6detail16composition_implINS_5tupleIJNS_1CILi16EEENS3_ILi2EEES5_S5_NS3_ILi4EEES5_EEENS2_IJNS3_ILi1EEEiiiNS3_ILi144EEENS3_ILi512EEEEEENS2_IJS5_S5_EEENS2_IJNS3_ILi64EEESA_EEEEEDaRKT_RKT0_RKT1_RKT2_ENKUlRKT_RKT0_E_clIS5_SD_EEDaST_SW_)
        /*f80c*/ 	.word	0x00000000


	//----- nvinfo : EIATTR_FRAME_SIZE
	.align		4
.L_10594:
        /*f810*/ 	.byte	0x04, 0x11
        /*f812*/ 	.short	(.L_10596 - .L_10595)
	.align		4
.L_10595:
        /*f814*/ 	.word	index@($_ZN7cutlass13device_kernelIN5flash19enable_sm80_to_sm89INS1_16FlashAttnBwdSm80INS1_25CollectiveMainloopBwdSm80ILi2ELi2EN4cute5tupleIJNS5_1CILi128EEES8_NS7_ILi64EEEEEENS_10bfloat16_tEfNS_4arch4Sm80ELb0ELb1ELb1ELb0ELb0ELb0ELb0ELb0ELi2ELi4ELi4ELi4ELb0EEENS1_24CollectiveEpilogueBwdGQAISA_fSD_Li256ELb0ELb0EEENS1_19SingleTileSchedulerILb0ELb0ELb0ELi128EEEEEEEEEvNT_6ParamsE$_ZZN4cute6detail16composition_implINS_5tupleIJNS_1CILi16EEENS3_ILi2EEES5_S5_NS3_ILi4EEES5_EEENS2_IJNS3_ILi1EEEiiiNS3_ILi144EEENS3_ILi512EEEEEENS2_IJNS2_IJS5_S5_EEES6_NS3_ILi8EEEEEENS2_IJNS2_IJNS3_ILi64EEESA_EEES4_NS3_ILi1024EEEEEEEEDaRKT_RKT0_RKT1_RKT2_ENKUlRKT_RKT0_E_clISC_SG_EEDaSX_S10_)
        /*f818*/ 	.word	0x00000000


	//----- nvinfo : EIATTR_FRAME_SIZE
	.align		4
.L_10596:
        /*f81c*/ 	.byte	0x04, 0x11
        /*f81e*/ 	.short	(.L_10598 - .L_10597)
	.align		4
.L_10597:
        /*f820*/ 	.word	index@($_ZN7cutlass13device_kernelIN5flash19enable_sm80_to_sm89INS1_16FlashAttnBwdSm80INS1_25CollectiveMainloopBwdSm80ILi2ELi2EN4cute5tupleIJNS5_1CILi128EEES8_NS7_ILi64EEEEEENS_10bfloat16_tEfNS_4arch4Sm80ELb0ELb1ELb1ELb0ELb0ELb0ELb0ELb0ELi2ELi4ELi4ELi4ELb0EEENS1_24CollectiveEpilogueBwdGQAISA_fSD_Li256ELb0ELb0EEENS1_19SingleTileSchedulerILb0ELb0ELb0ELi128EEEEEEEEEvNT_6ParamsE$_ZZN4cute6detail16composition_implINS_5tupleIJNS_1CILi16EEENS3_ILi2EEES5_S5_NS3_ILi4EEES5_EEENS2_IJNS3_ILi1EEEiiiNS3_ILi144EEENS3_ILi512EEEEEENS2_IJNS2_IJS5_S5_EEES6_NS3_ILi8EEEEEENS2_IJNS2_IJNS3_ILi64EEESA_EEES4_NS3_ILi1024EEEEEEEEDaRKT_RKT0_RKT1_RKT2_ENKUlRKT_RKT0_E_clIS6_S4_EEDaSX_S10_)
        /*f824*/ 	.word	0x00000000


	//----- nvinfo : EIATTR_FRAME_SIZE
	.align		4
.L_10598:
        /*f828*/ 	.byte	0x04, 0x11
        /*f82a*/ 	.short	(.L_10600 - .L_10599)
	.align		4
.L_10599:
        /*f82c*/ 	.word	index@($_ZN7cutlass13device_kernelIN5flash19enable_sm80_to_sm89INS1_16FlashAttnBwdSm80INS1_25CollectiveMainloopBwdSm80ILi2ELi2EN4cute5tupleIJNS5_1CILi128EEES8_NS7_ILi64EEEEEENS_10bfloat16_tEfNS_4arch4Sm80ELb0ELb1ELb1ELb0ELb0ELb0ELb0ELb0ELi2ELi4ELi4ELi4ELb0EEENS1_24CollectiveEpilogueBwdGQAISA_fSD_Li256ELb0ELb0EEENS1_19SingleTileSchedulerILb0ELb0ELb0ELi128EEEEEEEEEvNT_6ParamsE$_ZZN4cute6detail16composition_implINS_1CILi2EEEiNS_5tupleIJNS2_ILi1EEES3_EEENS4_IJNS2_ILi0EEES5_EEEEEDaRKT_RKT0_RKT1_RKT2_ENKUlRKT_RKT0_E_clIS3_S5_EEDaSN_SQ_)
        /*f830*/ 	.word	0x00000000


	//----- nvinfo : EIATTR_FRAME_SIZE
	.align		4
.L_10600:
        /*f834*/ 	.byte	0x04, 0x11
        /*f836*/ 	.short	(.L_10602 - .L_10601)
	.align		4
.L_10601:
        /*f838*/ 	.word	index@($_ZN7cutlass13device_kernelIN5flash19enable_sm80_to_sm89INS1_16FlashAttnBwdSm80INS1_25CollectiveMainloopBwdSm80ILi2ELi2EN4cute5tupleIJNS5_1CILi128EEES8_NS7_ILi64EEEEEENS_10bfloat16_tEfNS_4arch4Sm80ELb0ELb1ELb1ELb0ELb0ELb0ELb0ELb0ELi2ELi4ELi4ELi4ELb0EEENS1_24CollectiveEpilogueBwdGQAISA_fSD_Li256ELb0ELb0EEENS1_19SingleTileSchedulerILb0ELb0ELb0ELi128EEEEEEEEEvNT_6ParamsE$_ZZN4cute6detail10lift_sliceINS_5tupleIJNS_1CILi0EEENS_10UnderscoreEEEENS2_IJNS2_IJS4_S4_EEEiEEEEEDaRKT_RKT0_ENKUlRKT_RKT0_E_clIS5_iEEDaSH_SK_)
        /*f83c*/ 	.word	0x00000000


	//----- nvinfo : EIATTR_FRAME_SIZE
	.align		4
.L_10602:
        /*f840*/ 	.byte	0x04, 0x11
        /*f842*/ 	.short	(.L_10604 - .L_10603)
	.align		4
.L_10603:
        /*f844*/ 	.word	index@($_ZN7cutlass13device_kernelIN5flash19enable_sm80_to_sm89INS1_16FlashAttnBwdSm80INS1_25CollectiveMainloopBwdSm80ILi2ELi2EN4cute5tupleIJNS5_1CILi128EEES8_NS7_ILi64EEEEEENS_10bfloat16_tEfNS_4arch4Sm80ELb0ELb1ELb1ELb0ELb0ELb0ELb0ELb0ELi2ELi4ELi4ELi4ELb0EEENS1_24CollectiveEpilogueBwdGQAISA_fSD_Li256ELb0ELb0EEENS1_19SingleTileSchedulerILb0ELb0ELb0ELi128EEEEEEEEEvNT_6ParamsE$_ZZN4cute5sliceINS_5tupleIJNS_10UnderscoreES2_iEEENS1_IJNS1_IJNS_1CILi1EEENS4_ILi0EEEEEEiNS4_ILi1024EEEEEEEEDaRKT_RKT0_ENKUlRKT_RKT0_E_clIS2_iEEDaSI_SL_)
        /*f848*/ 	.word	0x00000000


	//----- nvinfo : EIATTR_FRAME_SIZE
	.align		4
.L_10604:
        /*f84c*/ 	.byte	0x04, 0x11
        /*f84e*/ 	.short	(.L_10606 - .L_10605)
	.align		4
.L_10605:
        /*f850*/ 	.word	index@($_ZN7cutlass13device_kernelIN5flash19enable_sm80_to_sm89INS1_16FlashAttnBwdSm80INS1_25CollectiveMainloopBwdSm80ILi2ELi2EN4cute5tupleIJNS5_1CILi128EEES8_NS7_ILi64EEEEEENS_10bfloat16_tEfNS_4arch4Sm80ELb0ELb1ELb1ELb0ELb0ELb0ELb0ELb0ELi2ELi4ELi4ELi4ELb0EEENS1_24CollectiveEpilogueBwdGQAISA_fSD_Li256ELb0ELb0EEENS1_19SingleTileSchedulerILb0ELb0ELb0ELi128EEEEEEEEEvNT_6ParamsE$_ZZN4cute5sliceINS_5tupleIJNS_10UnderscoreES2_S2_iEEENS1_IJNS1_IJNS_1CILi1EEENS4_ILi0EEEEEElS6_lEEEEEDaRKT_RKT0_ENKUlRKT_RKT0_E_clIS2_lEEDaSH_SK_)
        /*f854*/ 	.word	0x00000000


	//----- nvinfo : EIATTR_FRAME_SIZE
	.align		4
.L_10606:
        /*f858*/ 	.byte	0x04, 0x11
        /*f85a*/ 	.short	(.L_10608 - .L_10607)
	.align		4
.L_10607:
        /*f85c*/ 	.word	index@($_ZN7cutlass13device_kernelIN5flash19enable_sm80_to_sm89INS1_16FlashAttnBwdSm80INS1_25CollectiveMainloopBwdSm80ILi2ELi2EN4cute5tupleIJNS5_1CILi128EEES8_NS7_ILi64EEEEEENS_10bfloat16_tEfNS_4arch4Sm80ELb0ELb1ELb1ELb0ELb0ELb0ELb0ELb0ELi2ELi4ELi4ELi4ELb0EEENS1_24CollectiveEpilogueBwdGQAISA_fSD_Li256ELb0ELb0EEENS1_19SingleTileSchedulerILb0ELb0ELb0ELi128EEEEEEEEEvNT_6ParamsE$_ZZN4cute5sliceINS_5tupleIJNS_10UnderscoreES2_S2_iEEENS1_IJNS1_IJNS_1CILi1EEENS4_ILi0EEEEEEiNS4_ILi1024EEENS4_ILi8192EEEEEEEEDaRKT_RKT0_ENKUlRKT_RKT0_E_clIS2_iEEDaSJ_SM_)
        /*f860*/ 	.word	0x00000000


	//----- nvinfo : EIATTR_FRAME_SIZE
	.align		4
.L_10608:
        /*f864*/ 	.byte	0x04, 0x11
        /*f866*/ 	.short	(.L_10610 - .L_10609)
	.align		4
.L_10609:
        /*f868*/ 	.word	index@($_ZN7cutlass13device_kernelIN5flash19enable_sm80_to_sm89INS1_16FlashAttnBwdSm80INS1_25CollectiveMainloopBwdSm80ILi2ELi2EN4cute5tupleIJNS5_1CILi128EEES8_NS7_ILi64EEEEEENS_10bfloat16_tEfNS_4arch4Sm80ELb0ELb1ELb1ELb0ELb0ELb0ELb0ELb0ELi2ELi4ELi4ELi4ELb0EEENS1_24CollectiveEpilogueBwdGQAISA_fSD_Li256ELb0ELb0EEENS1_19SingleTileSchedulerILb0ELb0ELb0ELi128EEEEEEEEEvNT_6ParamsE$_ZZN4cute5sliceINS_5tupleIJNS_10UnderscoreES2_S2_iEEENS1_IJNS1_IJNS_1CILi1EEENS4_ILi0EEEEEENS4_ILi4096EEENS1_IJiiEEENS1_IJS6_NS4_ILi8192EEEEEEEEEEEDaRKT_RKT0_ENKUlRKT_RKT0_E_clIS2_S9_EEDaSL_SO_)
        /*f86c*/ 	.word	0x00000000


	//----- nvinfo : EIATTR_FRAME_SIZE
	.align		4
.L_10610:
        /*f870*/ 	.byte	0x04, 0x11
        /*f872*/ 	.short	(.L_10612 - .L_10611)
	.align		4
.L_10611:
        /*f874*/ 	.word	index@($_ZN7cutlass13device_kernelIN5flash19enable_sm80_to_sm89INS1_16FlashAttnBwdSm80INS1_25CollectiveMainloopBwdSm80ILi2ELi2EN4cute5tupleIJNS5_1CILi128EEES8_NS7_ILi64EEEEEENS_10bfloat16_tEfNS_4arch4Sm80ELb0ELb1ELb1ELb0ELb0ELb0ELb0ELb0ELi2ELi4ELi4ELi4ELb0EEENS1_24CollectiveEpilogueBwdGQAISA_fSD_Li256ELb0ELb0EEENS1_19SingleTileSchedulerILb0ELb0ELb0ELi128EEEEEEEEEvNT_6ParamsE$_ZZN4cute5sliceINS_5tupleIJNS_10UnderscoreES2_NS_1CILi0EEEEEENS1_IJNS1_IJNS3_ILi1EEES4_EEEiNS3_ILi1024EEEEEEEEDaRKT_RKT0_ENKUlRKT_RKT0_E_clIS2_iEEDaSI_SL_)
        /*f878*/ 	.word	0x00000000


	//----- nvinfo : EIATTR_FRAME_SIZE
	.align		4
.L_10612:
        /*f87c*/ 	.byte	0x04, 0x11
        /*f87e*/ 	.short	(.L_10614 - .L_10613)
	.align		4
.L_10613:
        /*f880*/ 	.word	index@($_ZN7cutlass13device_kernelIN5flash19enable_sm80_to_sm89INS1_16FlashAttnBwdSm80INS1_25CollectiveMainloopBwdSm80ILi2ELi2EN4cute5tupleIJNS5_1CILi128EEES8_NS7_ILi64EEEEEENS_10bfloat16_tEfNS_4arch4Sm80ELb0ELb1ELb1ELb0ELb0ELb0ELb0ELb0ELi2ELi4ELi4ELi4ELb0EEENS1_24CollectiveEpilogueBwdGQAISA_fSD_Li256ELb0ELb0EEENS1_19SingleTileSchedulerILb0ELb0ELb0ELi128EEEEEEEEEvNT_6ParamsE$_ZZN4cute5sliceINS_5tupleIJNS1_IJNS_10UnderscoreENS_1CILi0EEEEEENS1_IJS4_S2_EEEEEENS1_IJNS1_IJNS1_IJNS3_ILi1EEES4_EEES4_EEENS1_IJNS1_IJS4_S4_EEEiEEEEEEEEDaRKT_RKT0_ENKUlRKT_RKT0_E_clIS6_SC_EEDaSM_SP_)
        /*f884*/ 	.word	0x00000000


	//----- nvinfo : EIATTR_FRAME_SIZE
	.align		4
.L_10614:
        /*f888*/ 	.byte	0x04, 0x11
        /*f88a*/ 	.short	(.L_10616 - .L_10615)
	.align		4
.L_10615:
        /*f88c*/ 	.word	index@($_ZN7cutlass13device_kernelIN5flash19enable_sm80_to_sm89INS1_16FlashAttnBwdSm80INS1_25CollectiveMainloopBwdSm80ILi2ELi2EN4cute5tupleIJNS5_1CILi128EEES8_NS7_ILi64EEEEEENS_10bfloat16_tEfNS_4arch4Sm80ELb0ELb1ELb1ELb0ELb0ELb0ELb0ELb0ELi2ELi4ELi4ELi4ELb0EEENS1_24CollectiveEpilogueBwdGQAISA_fSD_Li256ELb0ELb0EEENS1_19SingleTileSchedulerILb0ELb0ELb0ELi128EEEEEEEEEvNT_6ParamsE$_ZZN4cute4takeILi1ELi3ENS_5tupleIJNS1_IJiNS_1CILi512EEEEEENS1_IJiiEEENS2_ILi1024EEEEEEEEDaRKT1_ENKUlDpRKT_E_clIJS5_S6_EEEDaSE_)
        /*f890*/ 	.word	0x00000000


	//----- nvinfo : EIATTR_FRAME_SIZE
	.align		4
.L_10616:
        /*f894*/ 	.byte	0x04, 0x11
        /*f896*/ 	.short	(.L_10618 - .L_10617)
	.align		4
.L_10617:
        /*f898*/ 	.word	index@($_ZN7cutlass13device_kernelIN5flash19enable_sm80_to_sm89INS1_16FlashAttnBwdSm80INS1_25CollectiveMainloopBwdSm80ILi2ELi2EN4cute5tupleIJNS5_1CILi128EEES8_NS7_ILi64EEEEEENS_10bfloat16_tEfNS_4arch4Sm80ELb0ELb1ELb1ELb0ELb0ELb0ELb0ELb0ELi2ELi4ELi4ELi4ELb0EEENS1_24CollectiveEpilogueBwdGQAISA_fSD_Li256ELb0ELb0EEENS1_19SingleTileSchedulerILb0ELb0ELb0ELi128EEEEEEEEEvNT_6ParamsE$_ZZN4cute4takeILi1ELi3ENS_5tupleIJNS1_IJNS_1CILi1EEEiEEENS2_ILi1024EEENS1_IJiiEEEEEEEEDaRKT1_ENKUlDpRKT_E_clIJS5_S6_EEEDaSE_)
        /*f89c*/ 	.word	0x00000000


	//----- nvinfo : EIATTR_FRAME_SIZE
	.align		4
.L_10618:
        /*f8a0*/ 	.byte	0x04, 0x11
        /*f8a2*/ 	.short	(.L_10620 - .L_10619)
	.align		4
.L_10619:
        /*f8a4*/ 	.word	index@($_ZN7cutlass13device_kernelIN5flash19enable_sm80_to_sm89INS1_16FlashAttnBwdSm80INS1_25CollectiveMainloopBwdSm80ILi2ELi2EN4cute5tupleIJNS5_1CILi128EEES8_NS7_ILi64EEEEEENS_10bfloat16_tEfNS_4arch4Sm80ELb0ELb1ELb1ELb0ELb0ELb0ELb0ELb0ELi2ELi4ELi4ELi4ELb0EEENS1_24CollectiveEpilogueBwdGQAISA_fSD_Li256ELb0ELb0EEENS1_19SingleTileSchedulerILb0ELb0ELb0ELi128EEEEEEEEEvNT_6ParamsE$_ZZN4cute4takeILi1ELi3ENS_5tupleIJNS1_IJNS_1CILi1EEENS2_ILi512EEEiEEENS2_ILi4096EEENS1_IJiiEEEEEEEEDaRKT1_ENKUlDpRKT_E_clIJS6_S7_EEEDaSF_)
        /*f8a8*/ 	.word	0x00000000


	//----- nvinfo : EIATTR_FRAME_SIZE
	.align		4
.L_10620:
        /*f8ac*/ 	.byte	0x04, 0x11
        /*f8ae*/ 	.short	(.L_10622 - .L_10621)
	.align		4
.L_10621:
        /*f8b0*/ 	.word	index@($_ZN7cutlass13device_kernelIN5flash19enable_sm80_to_sm89INS1_16FlashAttnBwdSm80INS1_25CollectiveMainloopBwdSm80ILi2ELi2EN4cute5tupleIJNS5_1CILi128EEES8_NS7_ILi64EEEEEENS_10bfloat16_tEfNS_4arch4Sm80ELb0ELb1ELb1ELb0ELb0ELb0ELb0ELb0ELi2ELi4ELi4ELi4ELb0EEENS1_24CollectiveEpilogueBwdGQAISA_fSD_Li256ELb0ELb0EEENS1_19SingleTileSchedulerILb0ELb0ELb0ELi128EEEEEEEEEvNT_6ParamsE$_ZZN4cute4takeILi1ELi3ENS_5tupleIJNS1_IJNS_1CILi1EEENS2_ILi512EEEiEEENS2_ILi4096EEENS1_IJNS1_IJiiEEENS2_ILi8192EEEEEEEEEEEDaRKT1_ENKUlDpRKT_E_clIJS6_S9_EEEDaSH_)
        /*f8b4*/ 	.word	0x00000000


	//----- nvinfo : EIATTR_FRAME_SIZE
	.align		4
.L_10622:
        /*f8b8*/ 	.byte	0x04, 0x11
        /*f8ba*/ 	.short	(.L_10624 - .L_10623)
	.align		4
.L_10623:
        /*f8bc*/ 	.word	index@($_ZN7cutlass13device_kernelIN5flash19enable_sm80_to_sm89INS1_16FlashAttnBwdSm80INS1_25CollectiveMainloopBwdSm80ILi2ELi2EN4cute5tupleIJNS5_1CILi128EEES8_NS7_ILi64EEEEEENS_10bfloat16_tEfNS_4arch4Sm80ELb0ELb1ELb1ELb0ELb0ELb0ELb0ELb0ELi2ELi4ELi4ELi4ELb0EEENS1_24CollectiveEpilogueBwdGQAISA_fSD_Li256ELb0ELb0EEENS1_19SingleTileSchedulerILb0ELb0ELb0ELi128EEEEEEEEEvNT_6ParamsE$_ZZN4cute4takeILi1ELi2ENS_5tupleIJNS1_IJNS_1CILi1EEENS2_ILi0EEEEEEiEEEEEDaRKT1_ENKUlDpRKT_E_clIJiEEEDaSD_)
        /*f8c0*/ 	.word	0x00000000


	//----- nvinfo : EIATTR_FRAME_SIZE
	.align		4
.L_10624:
        /*f8c4*/ 	.byte	0x04, 0x11
        /*f8c6*/ 	.short	(.L_10626 - .L_10625)
	.align		4
.L_10625:
        /*f8c8*/ 	.word	index@($_ZN7cutlass13device_kernelIN5flash19enable_sm80_to_sm89INS1_16FlashAttnBwdSm80INS1_25CollectiveMainloopBwdSm80ILi2ELi2EN4cute5tupleIJNS5_1CILi128EEES8_NS7_ILi64EEEEEENS_10bfloat16_tEfNS_4arch4Sm80ELb0ELb1ELb1ELb0ELb0ELb0ELb0ELb0ELi2ELi4ELi4ELi4ELb0EEENS1_24CollectiveEpilogueBwdGQAISA_fSD_Li256ELb0ELb0EEENS1_19SingleTileSchedulerILb0ELb0ELb0ELi128EEEEEEEEEvNT_6ParamsE$_ZZN4cute4diceINS_5tupleIJNS1_IJiNS1_IJiNS_1CILi0EEEEEEEEENS1_IJNS_10UnderscoreENS1_IJS6_S6_EEEEEEEEES9_EEDaRKT_RKT0_ENKUlRKT_RKT0_E_clIS5_S5_EEDaSI_SL_)
        /*f8cc*/ 	.word	0x00000000


	//----- nvinfo : EIATTR_FRAME_SIZE
	.align		4
.L_10626:
        /*f8d0*/ 	.byte	0x04, 0x11
        /*f8d2*/ 	.short	(.L_10628 - .L_10627)
	.align		4
.L_10627:
        /*f8d4*/ 	.word	index@($_ZN7cutlass13device_kernelIN5flash19enable_sm80_to_sm89INS1_16FlashAttnBwdSm80INS1_25CollectiveMainloopBwdSm80ILi2ELi2EN4cute5tupleIJNS5_1CILi128EEES8_NS7_ILi64EEEEEENS_10bfloat16_tEfNS_4arch4Sm80ELb0ELb1ELb1ELb0ELb0ELb0ELb0ELb0ELi2ELi4ELi4ELi4ELb0EEENS1_24CollectiveEpilogueBwdGQAISA_fSD_Li256ELb0ELb0EEENS1_19SingleTileSchedulerILb0ELb0ELb0ELi128EEEEEEEEEvNT_6ParamsE$_ZZN4cute19as_arithmetic_tupleINS_15ArithmeticTupleIJiiEEEEEDaRKT_ENKUlRKT_E_clIiEEDaS8_)
        /*f8d8*/ 	.word	0x00000000


	//----- nvinfo : EIATTR_FRAME_SIZE
	.align		4
.L_10628:
        /*f8dc*/ 	.byte	0x04, 0x11
        /*f8de*/ 	.short	(.L_10630 - .L_10629)
	.align		4
.L_10629:
        /*f8e0*/ 	.word	index@($_ZN7cutlass13device_kernelIN5flash19enable_sm80_to_sm89INS1_16FlashAttnBwdSm80INS1_25CollectiveMainloopBwdSm80ILi2ELi2EN4cute5tupleIJNS5_1CILi128EEES8_NS7_ILi64EEEEEENS_10bfloat16_tEfNS_4arch4Sm80ELb0ELb1ELb1ELb0ELb0ELb0ELb0ELb0ELi2ELi4ELi4ELi4ELb0EEENS1_24CollectiveEpilogueBwdGQAISA_fSD_Li256ELb0ELb0EEENS1_19SingleTileSchedulerILb0ELb0ELb0ELi128EEEEEEEEEvNT_6ParamsE$_ZZN4cute19as_arithmetic_tupleINS_15ArithmeticTupleIJiiEEEEEDaRKT_ENKUlDpRKT_E_clIJiiEEEDaS9_)
        /*f8e4*/ 	.word	0x00000000


	//----- nvinfo : EIATTR_FRAME_SIZE
	.align		4
.L_10630:
        /*f8e8*/ 	.byte	0x04, 0x11
        /*f8ea*/ 	.short	(.L_10632 - .L_10631)
	.align		4
.L_10631:
        /*f8ec*/ 	.word	index@($_ZN7cutlass13device_kernelIN5flash19enable_sm80_to_sm89INS1_16FlashAttnBwdSm80INS1_25CollectiveMainloopBwdSm80ILi2ELi2EN4cute5tupleIJNS5_1CILi128EEES8_NS7_ILi64EEEEEENS_10bfloat16_tEfNS_4arch4Sm80ELb0ELb1ELb1ELb0ELb0ELb0ELb0ELb0ELi2ELi4ELi4ELi4ELb0EEENS1_24CollectiveEpilogueBwdGQAISA_fSD_Li256ELb0ELb0EEENS1_19SingleTileSchedulerILb0ELb0ELb0ELi128EEEEEEEEEvNT_6ParamsE$_ZZN4cute16flatten_to_tupleINS_5tupleIJNS_1CILi4096EEENS1_IJiiEEEEEEEEDaRKT_ENKUlRKT_E_clIS4_EEDaSB_)
        /*f8f0*/ 	.word	0x00000000


	//----- nvinfo : EIATTR_FRAME_SIZE
	.align		4
.L_10632:
        /*f8f4*/ 	.byte	0x04, 0x11
        /*f8f6*/ 	.short	(.L_10634 - .L_10633)
	.align		4
.L_10633:
        /*f8f8*/ 	.word	index@($_ZN7cutlass13device_kernelIN5flash19enable_sm80_to_sm89INS1_16FlashAttnBwdSm80INS1_25CollectiveMainloopBwdSm80ILi2ELi2EN4cute5tupleIJNS5_1CILi128EEES8_NS7_ILi64EEEEEENS_10bfloat16_tEfNS_4arch4Sm80ELb0ELb1ELb1ELb0ELb0ELb0ELb0ELb0ELi2ELi4ELi4ELi4ELb0EEENS1_24CollectiveEpilogueBwdGQAISA_fSD_Li256ELb0ELb0EEENS1_19SingleTileSchedulerILb0ELb0ELb0ELi128EEEEEEEEEvNT_6ParamsE$_ZZN4cute16flatten_to_tupleINS_5tupleIJNS_1CILi4096EEENS1_IJNS1_IJiiEEENS2_ILi8192EEEEEEEEEEEDaRKT_ENKUlRKT_E_clIS6_EEDaSD_)
        /*f8fc*/ 	.word	0x00000000


	//----- nvinfo : EIATTR_FRAME_SIZE
	.align		4
.L_10634:
        /*f900*/ 	.byte	0x04, 0x11
        /*f902*/ 	.short	(.L_10636 - .L_10635)
	.align		4
.L_10635:
        /*f904*/ 	.word	index@($_ZN7cutlass13device_kernelIN5flash19enable_sm80_to_sm89INS1_16FlashAttnBwdSm80INS1_25CollectiveMainloopBwdSm80ILi2ELi2EN4cute5tupleIJNS5_1CILi128EEES8_NS7_ILi64EEEEEENS_10bfloat16_tEfNS_4arch4Sm80ELb0ELb1ELb1ELb0ELb0ELb0ELb0ELb0ELi2ELi4ELi4ELi4ELb0EEENS1_24CollectiveEpilogueBwdGQAISA_fSD_Li256ELb0ELb0EEENS1_19SingleTileSchedulerILb0ELb0ELb0ELi128EEEEEEEEEvNT_6ParamsE$_ZZN4cute16flatten_to_tupleINS_5tupleIJNS_1CILi1024EEENS1_IJiiEEEEEEEEDaRKT_ENKUlRKT_E_clIS4_EEDaSB_)
        /*f908*/ 	.word	0x00000000


	//----- nvinfo : EIATTR_FRAME_SIZE
	.align		4
.L_10636:
        /*f90c*/ 	.byte	0x04, 0x11
        /*f90e*/ 	.short	(.L_10638 - .L_10637)
	.align		4
.L_10637:
        /*f910*/ 	.word	index@($_ZN7cutlass13device_kernelIN5flash19enable_sm80_to_sm89INS1_16FlashAttnBwdSm80INS1_25CollectiveMainloopBwdSm80ILi2ELi2EN4cute5tupleIJNS5_1CILi128EEES8_NS7_ILi64EEEEEENS_10bfloat16_tEfNS_4arch4Sm80ELb0ELb1ELb1ELb0ELb0ELb0ELb0ELb0ELi2ELi4ELi4ELi4ELb0EEENS1_24CollectiveEpilogueBwdGQAISA_fSD_Li256ELb0ELb0EEENS1_19SingleTileSchedulerILb0ELb0ELb0ELi128EEEEEEEEEvNT_6ParamsE$_ZZN4cute16flatten_to_tupleINS_5tupleIJNS_1CILi0EEENS1_IJNS2_ILi1EEENS2_ILi512EEEiEEEEEEEEDaRKT_ENKUlRKT_E_clIS6_EEDaSD_)
        /*f914*/ 	.word	0x00000000


	//----- nvinfo : EIATTR_FRAME_SIZE
	.align		4
.L_10638:
        /*f918*/ 	.byte	0x04, 0x11
        /*f91a*/ 	.short	(.L_10640 - .L_10639)
	.align		4
.L_10639:
        /*f91c*/ 	.word	index@($_ZN7cutlass13device_kernelIN5flash19enable_sm80_to_sm89INS1_16FlashAttnBwdSm80INS1_25CollectiveMainloopBwdSm80ILi2ELi2EN4cute5tupleIJNS5_1CILi128EEES8_NS7_ILi64EEEEEENS_10bfloat16_tEfNS_4arch4Sm80ELb0ELb1ELb1ELb0ELb0ELb0ELb0ELb0ELi2ELi4ELi4ELi4ELb0EEENS1_24CollectiveEpilogueBwdGQAISA_fSD_Li256ELb0ELb0EEENS1_19SingleTileSchedulerILb0ELb0ELb0ELi128EEEEEEEEEvNT_6ParamsE$_ZZN4cute16flatten_to_tupleINS_5tupleIJNS1_IJiiEEENS_1CILi8192EEEEEEEEDaRKT_ENKUlRKT_E_clIS2_EEDaSB_)
        /*f920*/ 	.word	0x00000000


	//----- nvinfo : EIATTR_FRAME_SIZE
	.align		4
.L_10640:
        /*f924*/ 	.byte	0x04, 0x11
        /*f926*/ 	.short	(.L_10642 - .L_10641)
	.align		4
.L_10641:
        /*f928*/ 	.word	index@($_ZN7cutlass13device_kernelIN5flash19enable_sm80_to_sm89INS1_16FlashAttnBwdSm80INS1_25CollectiveMainloopBwdSm80ILi2ELi2EN4cute5tupleIJNS5_1CILi128EEES8_NS7_ILi64EEEEEENS_10bfloat16_tEfNS_4arch4Sm80ELb0ELb1ELb1ELb0ELb0ELb0ELb0ELb0ELi2ELi4ELi4ELi4ELb0EEENS1_24CollectiveEpilogueBwdGQAISA_fSD_Li256ELb0ELb0EEENS1_19SingleTileSchedulerILb0ELb0ELb0ELi128EEEEEEEEEvNT_6ParamsE$_ZZN4cute16flatten_to_tupleINS_5tupleIJNS1_IJiiEEENS_1CILi1024EEEEEEEEDaRKT_ENKUlRKT_E_clIS2_EEDaSB_)
        /*f92c*/ 	.word	0x00000000


	//----- nvinfo : EIATTR_FRAME_SIZE
	.align		4
.L_10642:
        /*f930*/ 	.byte	0x04, 0x11
        /*f932*/ 	.short	(.L_10644 - .L_10643)
	.align		4
.L_10643:
        /*f934*/ 	.word	index@($_ZN7cutlass13device_kernelIN5flash19enable_sm80_to_sm89INS1_16FlashAttnBwdSm80INS1_25CollectiveMainloopBwdSm80ILi2ELi2EN4cute5tupleIJNS5_1CILi128EEES8_NS7_ILi64EEEEEENS_10bfloat16_tEfNS_4arch4Sm80ELb0ELb1ELb1ELb0ELb0ELb0ELb0ELb0ELi2ELi4ELi4ELi4ELb0EEENS1_24CollectiveEpilogueBwdGQAISA_fSD_Li256ELb0ELb0EEENS1_19SingleTileSchedulerILb0ELb0ELb0ELi128EEEEEEEEEvNT_6ParamsE$_ZZN4cute14transform_leafINS_15ArithmeticTupleIJiiEEENS_8identityEEEDaRKT_OT0_ENKUlRKT_E_clIiEEDaSB_)
        /*f938*/ 	.word	0x00000000


	//----- nvinfo : EIATTR_FRAME_SIZE
	.align		4
.L_10644:
        /*f93c*/ 	.byte	0x04, 0x11
        /*f93e*/ 	.short	(.L_10646 - .L_10645)
	.align		4
.L_10645:
        /*f940*/ 	.word	index@($_ZN7cutlass13device_kernelIN5flash19enable_sm80_to_sm89INS1_16FlashAttnBwdSm80INS1_25CollectiveMainloopBwdSm80ILi2ELi2EN4cute5tupleIJNS5_1CILi128EEES8_NS7_ILi64EEEEEENS_10bfloat16_tEfNS_4arch4Sm80ELb0ELb1ELb1ELb0ELb0ELb0ELb0ELb0ELi2ELi4ELi4ELi4ELb0EEENS1_24CollectiveEpilogueBwdGQAISA_fSD_Li256ELb0ELb0EEENS1_19SingleTileSchedulerILb0ELb0ELb0ELi128EEEEEEEEEvNT_6ParamsE$_ZZN4cute14logical_divideINS_5tupleIJNS1_IJNS_1CILi8EEENS2_ILi1EEEEEENS1_IJNS2_ILi2EEEEEEEEENS1_IJNS1_IJS4_NS2_ILi0EEEEEENS1_IJiEEEEEENS1_IJS5_NS_6LayoutIS4_S9_EEEEEEEDaRKNSD_IT_T0_EERKT1_ENKUlRKT_RKT0_E_clINSD_IS7_SB_EESE_EEDaSQ_ST_)
        /*f944*/ 	.word	0x00000000


	//----- nvinfo : EIATTR_FRAME_SIZE
	.align		4
.L_10646:
        /*f948*/ 	.byte	0x04, 0x11
        /*f94a*/ 	.short	(.L_10648 - .L_10647)
	.align		4
.L_10647:
        /*f94c*/ 	.word	index@($_ZN7cutlass13device_kernelIN5flash19enable_sm80_to_sm89INS1_16FlashAttnBwdSm80INS1_25CollectiveMainloopBwdSm80ILi2ELi2EN4cute5tupleIJNS5_1CILi128EEES8_NS7_ILi64EEEEEENS_10bfloat16_tEfNS_4arch4Sm80ELb0ELb1ELb1ELb0ELb0ELb0ELb0ELb0ELi2ELi4ELi4ELi4ELb0EEENS1_24CollectiveEpilogueBwdGQAISA_fSD_Li256ELb0ELb0EEENS1_19SingleTileSchedulerILb0ELb0ELb0ELi128EEEEEEEEEvNT_6ParamsE$_ZZN4cute13to_mixed_bitsINS_5tupleIJNS_1CILi4EEENS2_ILi8EEEEEENS1_IJNS2_ILi128EEENS2_ILi0EEEEEENS1_IJiiEEEEEDaRKT_RKT0_RKT1_ENKUlRKT_RKT0_RKT1_E_clIS3_S6_iEEDaSL_SO_SR_)
        /*f950*/ 	.word	0x00000000


	//----- nvinfo : EIATTR_FRAME_SIZE
	.align		4
.L_10648:
        /*f954*/ 	.byte	0x04, 0x11
        /*f956*/ 	.short	(.L_10650 - .L_10649)
	.align		4
.L_10649:
        /*f958*/ 	.word	index@($_ZN7cutlass13device_kernelIN5flash19enable_sm80_to_sm89INS1_16FlashAttnBwdSm80INS1_25CollectiveMainloopBwdSm80ILi2ELi2EN4cute5tupleIJNS5_1CILi128EEES8_NS7_ILi64EEEEEENS_10bfloat16_tEfNS_4arch4Sm80ELb0ELb1ELb1ELb0ELb0ELb0ELb0ELb0ELi2ELi4ELi4ELi4ELb0EEENS1_24CollectiveEpilogueBwdGQAISA_fSD_Li256ELb0ELb0EEENS1_19SingleTileSchedulerILb0ELb0ELb0ELi128EEEEEEEEEvNT_6ParamsE$_ZZN4cute13to_mixed_bitsINS_5tupleIJNS_1CILi4EEENS2_ILi8EEEEEENS1_IJNS2_ILi128EEENS2_ILi0EEEEEENS1_IJiiEEEEEDaRKT_RKT0_RKT1_ENKUlDpRKT_E_clIJNS_9MixedBitsILj0ELj384EEENS2_ILj0EEEEEEDaSM_)
        /*f95c*/ 	.word	0x00000000


	//----- nvinfo : EIATTR_FRAME_SIZE
	.align		4
.L_10650:
        /*f960*/ 	.byte	0x04, 0x11
        /*f962*/ 	.short	(.L_10652 - .L_10651)
	.align		4
.L_10651:
        /*f964*/ 	.word	index@($_ZN7cutlass13device_kernelIN5flash19enable_sm80_to_sm89INS1_16FlashAttnBwdSm80INS1_25CollectiveMainloopBwdSm80ILi2ELi2EN4cute5tupleIJNS5_1CILi128EEES8_NS7_ILi64EEEEEENS_10bfloat16_tEfNS_4arch4Sm80ELb0ELb1ELb1ELb0ELb0ELb0ELb0ELb0ELi2ELi4ELi4ELi4ELb0EEENS1_24CollectiveEpilogueBwdGQAISA_fSD_Li256ELb0ELb0EEENS1_19SingleTileSchedulerILb0ELb0ELb0ELi128EEEEEEEEEvNT_6ParamsE$_ZZN4cute13to_mixed_bitsINS_5tupleIJNS_1CILi4EEENS2_ILi8EEEEEENS1_IJNS2_ILi0EEENS2_ILi64EEEEEENS1_IJiiEEEEEDaRKT_RKT0_RKT1_ENKUlRKT_RKT0_RKT1_E_clIS4_S7_iEEDaSL_SO_SR_)
        /*f968*/ 	.word	0x00000000


	//----- nvinfo : EIATTR_FRAME_SIZE
	.align		4
.L_10652:
        /*f96c*/ 	.byte	0x04, 0x11
        /*f96e*/ 	.short	(.L_10654 - .L_10653)
	.align		4
.L_10653:
        /*f970*/ 	.word	index@($_ZN7cutlass13device_kernelIN5flash19enable_sm80_to_sm89INS1_16FlashAttnBwdSm80INS1_25CollectiveMainloopBwdSm80ILi2ELi2EN4cute5tupleIJNS5_1CILi128EEES8_NS7_ILi64EEEEEENS_10bfloat16_tEfNS_4arch4Sm80ELb0ELb1ELb1ELb0ELb0ELb0ELb0ELb0ELi2ELi4ELi4ELi4ELb0EEENS1_24CollectiveEpilogueBwdGQAISA_fSD_Li256ELb0ELb0EEENS1_19SingleTileSchedulerILb0ELb0ELb0ELi128EEEEEEEEEvNT_6ParamsE$_ZZN4cute13to_mixed_bitsINS_5tupleIJNS_1CILi4EEENS2_ILi8EEEEEENS1_IJNS2_ILi0EEENS2_ILi64EEEEEENS1_IJiiEEEEEDaRKT_RKT0_RKT1_ENKUlDpRKT_E_clIJNS2_ILj0EEENS_9MixedBitsILj0ELj448EEEEEEDaSM_)
        /*f974*/ 	.word	0x00000000


	//----- nvinfo : EIATTR_FRAME_SIZE
	.align		4
.L_10654:
        /*f978*/ 	.byte	0x04, 0x11
        /*f97a*/ 	.short	(.L_10656 - .L_10655)
	.align		4
.L_10655:
        /*f97c*/ 	.word	index@($_ZN7cutlass13device_kernelIN5flash19enable_sm80_to_sm89INS1_16FlashAttnBwdSm80INS1_25CollectiveMainloopBwdSm80ILi2ELi2EN4cute5tupleIJNS5_1CILi128EEES8_NS7_ILi64EEEEEENS_10bfloat16_tEfNS_4arch4Sm80ELb0ELb1ELb1ELb0ELb0ELb0ELb0ELb0ELi2ELi4ELi4ELi4ELb0EEENS1_24CollectiveEpilogueBwdGQAISA_fSD_Li256ELb0ELb0EEENS1_19SingleTileSchedulerILb0ELb0ELb0ELi128EEEEEEEEEvNT_6ParamsE$_ZZN4cute13to_mixed_bitsINS_5tupleIJNS1_IJNS_1CILi4EEENS2_ILi8EEEEEES3_NS2_ILi1EEEEEENS1_IJNS1_IJNS2_ILi128EEENS2_ILi0EEEEEENS2_ILi16EEES9_EEENS1_IJNS1_IJiiEEEiS9_EEEEEDaRKT_RKT0_RKT1_ENKUlRKT_RKT0_RKT1_E_clIS5_SA_SD_EEDaSQ_ST_SW_)
        /*f980*/ 	.word	0x00000000


	//----- nvinfo : EIATTR_FRAME_SIZE
	.align		4
.L_10656:
        /*f984*/ 	.byte	0x04, 0x11
        /*f986*/ 	.short	(.L_10658 - .L_10657)
	.align		4
.L_10657:
        /*f988*/ 	.word	index@($_ZN7cutlass13device_kernelIN5flash19enable_sm80_to_sm89INS1_16FlashAttnBwdSm80INS1_25CollectiveMainloopBwdSm80ILi2ELi2EN4cute5tupleIJNS5_1CILi128EEES8_NS7_ILi64EEEEEENS_10bfloat16_tEfNS_4arch4Sm80ELb0ELb1ELb1ELb0ELb0ELb0ELb0ELb0ELi2ELi4ELi4ELi4ELb0EEENS1_24CollectiveEpilogueBwdGQAISA_fSD_Li256ELb0ELb0EEENS1_19SingleTileSchedulerILb0ELb0ELb0ELi128EEEEEEEEEvNT_6ParamsE$_ZZN4cute13to_mixed_bitsINS_5tupleIJNS1_IJNS_1CILi4EEENS2_ILi8EEEEEES3_NS2_ILi1EEEEEENS1_IJNS1_IJNS2_ILi128EEENS2_ILi0EEEEEENS2_ILi16EEES9_EEENS1_IJNS1_IJiiEEEiS9_EEEEEDaRKT_RKT0_RKT1_ENKUlRKT_RKT0_RKT1_E_clIS3_SB_iEEDaSQ_ST_SW_)
        /*f98c*/ 	.word	0x00000000


	//----- nvinfo : EIATTR_FRAME_SIZE
	.align		4
.L_10658:
        /*f990*/ 	.byte	0x04, 0x11
        /*f992*/ 	.short	(.L_10660 - .L_10659)
	.align		4
.L_10659:
        /*f994*/ 	.word	index@($_ZN7cutlass13device_kernelIN5flash19enable_sm80_to_sm89INS1_16FlashAttnBwdSm80INS1_25CollectiveMainloopBwdSm80ILi2ELi2EN4cute5tupleIJNS5_1CILi128EEES8_NS7_ILi64EEEEEENS_10bfloat16_tEfNS_4arch4Sm80ELb0ELb1ELb1ELb0ELb0ELb0ELb0ELb0ELi2ELi4ELi4ELi4ELb0EEENS1_24CollectiveEpilogueBwdGQAISA_fSD_Li256ELb0ELb0EEENS1_19SingleTileSchedulerILb0ELb0ELb0ELi128EEEEEEEEEvNT_6ParamsE$_ZZN4cute13to_mixed_bitsINS_5tupleIJNS1_IJNS_1CILi4EEENS2_ILi8EEEEEES3_NS2_ILi1EEEEEENS1_IJNS1_IJNS2_ILi128EEENS2_ILi0EEEEEENS2_ILi16EEES9_EEENS1_IJNS1_IJiiEEEiS9_EEEEEDaRKT_RKT0_RKT1_ENKUlDpRKT_E_clIJNS_9MixedBitsILj0ELj384EEENSU_ILj0ELj48EEENS2_ILj0EEEEEEDaSR_)
        /*f998*/ 	.word	0x00000000


	//----- nvinfo : EIATTR_FRAME_SIZE
	.align		4
.L_10660:
        /*f99c*/ 	.byte	0x04, 0x11
        /*f99e*/ 	.short	(.L_10662 - .L_10661)
	.align		4
.L_10661:
        /*f9a0*/ 	.word	index@($_ZN7cutlass13device_kernelIN5flash19enable_sm80_to_sm89INS1_16FlashAttnBwdSm80INS1_25CollectiveMainloopBwdSm80ILi2ELi2EN4cute5tupleIJNS5_1CILi128EEES8_NS7_ILi64EEEEEENS_10bfloat16_tEfNS_4arch4Sm80ELb0ELb1ELb1ELb0ELb0ELb0ELb0ELb0ELi2ELi4ELi4ELi4ELb0EEENS1_24CollectiveEpilogueBwdGQAISA_fSD_Li256ELb0ELb0EEENS1_19SingleTileSchedulerILb0ELb0ELb0ELi128EEEEEEEEEvNT_6ParamsE$_ZZN4cute13to_mixed_bitsINS_5tupleIJNS1_IJNS_1CILi4EEENS2_ILi8EEEEEES3_NS2_ILi1EEEEEENS1_IJNS1_IJNS2_ILi0EEENS2_ILi64EEEEEES8_S8_EEENS1_IJNS1_IJiiEEEiS8_EEEEEDaRKT_RKT0_RKT1_ENKUlRKT_RKT0_RKT1_E_clIS5_SA_SC_EEDaSP_SS_SV_)
        /*f9a4*/ 	.word	0x00000000


	//----- nvinfo : EIATTR_FRAME_SIZE
	.align		4
.L_10662:
        /*f9a8*/ 	.byte	0x04, 0x11
        /*f9aa*/ 	.short	(.L_10664 - .L_10663)
	.align		4
.L_10663:
        /*f9ac*/ 	.word	index@($_ZN7cutlass13device_kernelIN5flash19enable_sm80_to_sm89INS1_16FlashAttnBwdSm80INS1_25CollectiveMainloopBwdSm80ILi2ELi2EN4cute5tupleIJNS5_1CILi128EEES8_NS7_ILi64EEEEEENS_10bfloat16_tEfNS_4arch4Sm80ELb0ELb1ELb1ELb0ELb0ELb0ELb0ELb0ELi2ELi4ELi4ELi4ELb0EEENS1_24CollectiveEpilogueBwdGQAISA_fSD_Li256ELb0ELb0EEENS1_19SingleTileSchedulerILb0ELb0ELb0ELi128EEEEEEEEEvNT_6ParamsE$_ZZN4cute13to_mixed_bitsINS_5tupleIJNS1_IJNS_1CILi4EEENS2_ILi8EEEEEES3_NS2_ILi1EEEEEENS1_IJNS1_IJNS2_ILi0EEENS2_ILi64EEEEEES8_S8_EEENS1_IJNS1_IJiiEEEiS8_EEEEEDaRKT_RKT0_RKT1_ENKUlDpRKT_E_clIJNS_9MixedBitsILj0ELj448EEENS2_ILj0EEESV_EEEDaSQ_)
        /*f9b0*/ 	.word	0x00000000


	//----- nvinfo : EIATTR_FRAME_SIZE
	.align		4
.L_10664:
        /*f9b4*/ 	.byte	0x04, 0x11
        /*f9b6*/ 	.short	(.L_10666 - .L_10665)
	.align		4
.L_10665:
        /*f9b8*/ 	.word	index@($_ZN7cutlass13device_kernelIN5flash19enable_sm80_to_sm89INS1_16FlashAttnBwdSm80INS1_25CollectiveMainloopBwdSm80ILi2ELi2EN4cute5tupleIJNS5_1CILi128EEES8_NS7_ILi64EEEEEENS_10bfloat16_tEfNS_4arch4Sm80ELb0ELb1ELb1ELb0ELb0ELb0ELb0ELb0ELi2ELi4ELi4ELi4ELb0EEENS1_24CollectiveEpilogueBwdGQAISA_fSD_Li256ELb0ELb0EEENS1_19SingleTileSchedulerILb0ELb0ELb0ELi128EEEEEEEEEvNT_6ParamsE$_ZZN4cute13to_mixed_bitsINS_5tupleIJNS1_IJNS_1CILi4EEENS2_ILi8EEEEEENS2_ILi2EEENS2_ILi1EEEEEENS1_IJNS1_IJNS2_ILi128EEENS2_ILi0EEEEEES4_SA_EEENS1_IJNS1_IJiiEEEiSA_EEEEEDaRKT_RKT0_RKT1_ENKUlRKT_RKT0_RKT1_E_clIS6_S4_iEEDaSQ_ST_SW_)
        /*f9bc*/ 	.word	0x00000000


	//----- nvinfo : EIATTR_FRAME_SIZE
	.align		4
.L_10666:
        /*f9c0*/ 	.byte	0x04, 0x11
        /*f9c2*/ 	.short	(.L_10668 - .L_10667)
	.align		4
.L_10667:
        /*f9c4*/ 	.word	index@($_ZN7cutlass13device_kernelIN5flash19enable_sm80_to_sm89INS1_16FlashAttnBwdSm80INS1_25CollectiveMainloopBwdSm80ILi2ELi2EN4cute5tupleIJNS5_1CILi128EEES8_NS7_ILi64EEEEEENS_10bfloat16_tEfNS_4arch4Sm80ELb0ELb1ELb1ELb0ELb0ELb0ELb0ELb0ELi2ELi4ELi4ELi4ELb0EEENS1_24CollectiveEpilogueBwdGQAISA_fSD_Li256ELb0ELb0EEENS1_19SingleTileSchedulerILb0ELb0ELb0ELi128EEEEEEEEEvNT_6ParamsE$_ZZN4cute13to_mixed_bitsINS_5tupleIJNS1_IJNS_1CILi4EEENS2_ILi8EEEEEENS2_ILi2EEENS2_ILi1EEEEEENS1_IJNS1_IJNS2_ILi128EEENS2_ILi0EEEEEES4_SA_EEENS1_IJNS1_IJiiEEEiSA_EEEEEDaRKT_RKT0_RKT1_ENKUlRKT_RKT0_RKT1_E_clIS5_SB_SD_EEDaSQ_ST_SW_)
        /*f9c8*/ 	.word	0x00000000


	//----- nvinfo : EIATTR_FRAME_SIZE
	.align		4
.L_10668:
        /*f9cc*/ 	.byte	0x04, 0x11
        /*f9ce*/ 	.short	(.L_10670 - .L_10669)
	.align		4
.L_10669:
        /*f9d0*/ 	.word	index@($_ZN7cutlass13device_kernelIN5flash19enable_sm80_to_sm89INS1_16FlashAttnBwdSm80INS1_25CollectiveMainloopBwdSm80ILi2ELi2EN4cute5tupleIJNS5_1CILi128EEES8_NS7_ILi64EEEEEENS_10bfloat16_tEfNS_4arch4Sm80ELb0ELb1ELb1ELb0ELb0ELb0ELb0ELb0ELi2ELi4ELi4ELi4ELb0EEENS1_24CollectiveEpilogueBwdGQAISA_fSD_Li256ELb0ELb0EEENS1_19SingleTileSchedulerILb0ELb0ELb0ELi128EEEEEEEEEvNT_6ParamsE$_ZZN4cute13to_mixed_bitsINS_5tupleIJNS1_IJNS_1CILi4EEENS2_ILi8EEEEEENS2_ILi2EEENS2_ILi1EEEEEENS1_IJNS1_IJNS2_ILi128EEENS2_ILi0EEEEEES4_SA_EEENS1_IJNS1_IJiiEEEiSA_EEEEEDaRKT_RKT0_RKT1_ENKUlDpRKT_E_clIJNS_9MixedBitsILj0ELj384EEENSU_ILj0ELj8EEENS2_ILj0EEEEEEDaSR_)
        /*f9d4*/ 	.word	0x00000000


	//----- nvinfo : EIATTR_FRAME_SIZE
	.align		4
.L_10670:
        /*f9d8*/ 	.byte	0x04, 0x11
        /*f9da*/ 	.short	(.L_10672 - .L_10671)
	.align		4
.L_10671:
        /*f9dc*/ 	.word	index@($_ZN7cutlass13device_kernelIN5flash19enable_sm80_to_sm89INS1_16FlashAttnBwdSm80INS1_25CollectiveMainloopBwdSm80ILi2ELi2EN4cute5tupleIJNS5_1CILi128EEES8_NS7_ILi64EEEEEENS_10bfloat16_tEfNS_4arch4Sm80ELb0ELb1ELb1ELb0ELb0ELb0ELb0ELb0ELi2ELi4ELi4ELi4ELb0EEENS1_24CollectiveEpilogueBwdGQAISA_fSD_Li256ELb0ELb0EEENS1_19SingleTileSchedulerILb0ELb0ELb0ELi128EEEEEEEEEvNT_6ParamsE$_ZZN4cute13to_mixed_bitsINS_5tupleIJNS1_IJNS_1CILi4EEENS2_ILi8EEEEEENS2_ILi2EEENS2_ILi1EEEEEENS1_IJNS1_IJNS2_ILi0EEENS2_ILi64EEEEEES9_S9_EEENS1_IJNS1_IJiiEEEiS9_EEEEEDaRKT_RKT0_RKT1_ENKUlRKT_RKT0_RKT1_E_clIS5_SB_SD_EEDaSQ_ST_SW_)
        /*f9e0*/ 	.word	0x00000000


	//----- nvinfo : EIATTR_FRAME_SIZE
	.align		4
.L_10672:
        /*f9e4*/ 	.byte	0x04, 0x11
        /*f9e6*/ 	.short	(.L_10674 - .L_10673)
	.align		4
.L_10673:
        /*f9e8*/ 	.word	index@($_ZN7cutlass13device_kernelIN5flash19enable_sm80_to_sm89INS1_16FlashAttnBwdSm80INS1_25CollectiveMainloopBwdSm80ILi2ELi2EN4cute5tupleIJNS5_1CILi128EEES8_NS7_ILi64EEEEEENS_10bfloat16_tEfNS_4arch4Sm80ELb0ELb1ELb1ELb0ELb0ELb0ELb0ELb0ELi2ELi4ELi4ELi4ELb0EEENS1_24CollectiveEpilogueBwdGQAISA_fSD_Li256ELb0ELb0EEENS1_19SingleTileSchedulerILb0ELb0ELb0ELi128EEEEEEEEEvNT_6ParamsE$_ZZN4cute13to_mixed_bitsINS_5tupleIJNS1_IJNS_1CILi4EEENS2_ILi8EEEEEENS2_ILi2EEENS2_ILi1EEEEEENS1_IJNS1_IJNS2_ILi0EEENS2_ILi64EEEEEES9_S9_EEENS1_IJNS1_IJiiEEEiS9_EEEEEDaRKT_RKT0_RKT1_ENKUlDpRKT_E_clIJNS_9MixedBitsILj0ELj448EEENS2_ILj0EEESW_EEEDaSR_)
        /*f9ec*/ 	.word	0x00000000


	//----- nvinfo : EIATTR_FRAME_SIZE
	.align		4
.L_10674:
        /*f9f0*/ 	.byte	0x04, 0x11
        /*f9f2*/ 	.short	(.L_10676 - .L_10675)
	.align		4
.L_10675:
        /*f9f4*/ 	.word	index@($_ZN7cutlass13device_kernelIN5flash19enable_sm80_to_sm89INS1_16FlashAttnBwdSm80INS1_25CollectiveMainloopBwdSm80ILi2ELi2EN4cute5tupleIJNS5_1CILi128EEES8_NS7_ILi64EEEEEENS_10bfloat16_tEfNS_4arch4Sm80ELb0ELb1ELb1ELb0ELb0ELb0ELb0ELb0ELi2ELi4ELi4ELi4ELb0EEENS1_24CollectiveEpilogueBwdGQAISA_fSD_Li256ELb0ELb0EEENS1_19SingleTileSchedulerILb0ELb0ELb0ELi128EEEEEEEEEvNT_6ParamsE$_ZZN4cute12filter_tupleINS_5tupleIJiNS_1CILi0EEEEEES4_ZNS_6detail9lift_diceIS4_S4_EEDaRKT_RKT0_EUlRKT_RKT0_E_EEDaS9_SC_OT1_ENKUlDpSF_E_clIJNS1_IJiEEENS1_IJS3_EEEEEEDaSM_)
        /*f9f8*/ 	.word	0x00000000


	//----- nvinfo : EIATTR_FRAME_SIZE
	.align		4
.L_10676:
        /*f9fc*/ 	.byte	0x04, 0x11
        /*f9fe*/ 	.short	(.L_10678 - .L_10677)
	.align		4
.L_10677:
        /*fa00*/ 	.word	index@($_ZN7cutlass13device_kernelIN5flash19enable_sm80_to_sm89INS1_16FlashAttnBwdSm80INS1_25CollectiveMainloopBwdSm80ILi2ELi2EN4cute5tupleIJNS5_1CILi128EEES8_NS7_ILi64EEEEEENS_10bfloat16_tEfNS_4arch4Sm80ELb0ELb1ELb1ELb0ELb0ELb0ELb0ELb0ELi2ELi4ELi4ELi4ELb0EEENS1_24CollectiveEpilogueBwdGQAISA_fSD_Li256ELb0ELb0EEENS1_19SingleTileSchedulerILb0ELb0ELb0ELi128EEEEEEEEEvNT_6ParamsE$_ZZN4cute12filter_tupleINS_5tupleIJiNS1_IJiNS_1CILi0EEEEEEEEES5_ZNS_6detail9lift_diceIS5_S5_EEDaRKT_RKT0_EUlRKT_RKT0_E_EEDaSA_SD_OT1_ENKUlDpSG_E_clIJNS1_IJiEEES4_EEEDaSN_)
        /*fa04*/ 	.word	0x00000000


	//----- nvinfo : EIATTR_FRAME_SIZE
	.align		4
.L_10678:
        /*fa08*/ 	.byte	0x04, 0x11
        /*fa0a*/ 	.short	(.L_10680 - .L_10679)
	.align		4
.L_10679:
        /*fa0c*/ 	.word	index@($_ZN7cutlass13device_kernelIN5flash19enable_sm80_to_sm89INS1_16FlashAttnBwdSm80INS1_25CollectiveMainloopBwdSm80ILi2ELi2EN4cute5tupleIJNS5_1CILi128EEES8_NS7_ILi64EEEEEENS_10bfloat16_tEfNS_4arch4Sm80ELb0ELb1ELb1ELb0ELb0ELb0ELb0ELb0ELi2ELi4ELi4ELi4ELb0EEENS1_24CollectiveEpilogueBwdGQAISA_fSD_Li256ELb0ELb0EEENS1_19SingleTileSchedulerILb0ELb0ELb0ELi128EEEEEEEEEvNT_6ParamsE$_ZZN4cute12filter_tupleINS_5tupleIJNS_1CILi4096EEENS1_IJiiEEEEEEZNS_16flatten_to_tupleIS5_EEDaRKT_EUlRKT_E_EEDaS9_OT0_ENKUlDpSC_E_clIJNS1_IJS3_EEES4_EEEDaSG_)
        /*fa10*/ 	.word	0x00000000


	//----- nvinfo : EIATTR_FRAME_SIZE
	.align		4
.L_10680:
        /*fa14*/ 	.byte	0x04, 0x11
        /*fa16*/ 	.short	(.L_10682 - .L_10681)
	.align		4
.L_10681:
        /*fa18*/ 	.word	index@($_ZN7cutlass13device_kernelIN5flash19enable_sm80_to_sm89INS1_16FlashAttnBwdSm80INS1_25CollectiveMainloopBwdSm80ILi2ELi2EN4cute5tupleIJNS5_1CILi128EEES8_NS7_ILi64EEEEEENS_10bfloat16_tEfNS_4arch4Sm80ELb0ELb1ELb1ELb0ELb0ELb0ELb0ELb0ELi2ELi4ELi4ELi4ELb0EEENS1_24CollectiveEpilogueBwdGQAISA_fSD_Li256ELb0ELb0EEENS1_19SingleTileSchedulerILb0ELb0ELb0ELi128EEEEEEEEEvNT_6ParamsE$_ZZN4cute12filter_tupleINS_5tupleIJNS_1CILi4096EEENS1_IJNS1_IJiiEEENS2_ILi8192EEEEEEEEEZNS_16flatten_to_tupleIS7_EEDaRKT_EUlRKT_E_EEDaSB_OT0_ENKUlDpSE_E_clIJNS1_IJS3_EEENS1_IJiiS5_EEEEEEDaSI_)
        /*fa1c*/ 	.word	0x00000000


	//----- nvinfo : EIATTR_FRAME_SIZE
	.align		4
.L_10682:
        /*fa20*/ 	.byte	0x04, 0x11
        /*fa22*/ 	.short	(.L_10684 - .L_10683)
	.align		4
.L_10683:
        /*fa24*/ 	.word	index@($_ZN7cutlass13device_kernelIN5flash19enable_sm80_to_sm89INS1_16FlashAttnBwdSm80INS1_25CollectiveMainloopBwdSm80ILi2ELi2EN4cute5tupleIJNS5_1CILi128EEES8_NS7_ILi64EEEEEENS_10bfloat16_tEfNS_4arch4Sm80ELb0ELb1ELb1ELb0ELb0ELb0ELb0ELb0ELi2ELi4ELi4ELi4ELb0EEENS1_24CollectiveEpilogueBwdGQAISA_fSD_Li256ELb0ELb0EEENS1_19SingleTileSchedulerILb0ELb0ELb0ELi128EEEEEEEEEvNT_6ParamsE$_ZZN4cute12filter_tupleINS_5tupleIJNS_1CILi1EEENS1_IJiiiEEENS2_ILi64EEENS1_IJNS2_ILi72EEENS2_ILi144EEENS2_ILi288EEEEEENS2_ILi512EEEEEEZNS_7flattenISB_EEDaRKT_EUlRKT_E_EEDaSF_OT0_ENKUlDpSI_E_clIJNS1_IJS3_EEES4_NS1_IJS5_EEES9_NS1_IJSA_EEEEEEDaSM_)
        /*fa28*/ 	.word	0x00000000


	//----- nvinfo : EIATTR_FRAME_SIZE
	.align		4
.L_10684:
        /*fa2c*/ 	.byte	0x04, 0x11
        /*fa2e*/ 	.short	(.L_10686 - .L_10685)
	.align		4
.L_10685:
        /*fa30*/ 	.word	index@($_ZN7cutlass13device_kernelIN5flash19enable_sm80_to_sm89INS1_16FlashAttnBwdSm80INS1_25CollectiveMainloopBwdSm80ILi2ELi2EN4cute5tupleIJNS5_1CILi128EEES8_NS7_ILi64EEEEEENS_10bfloat16_tEfNS_4arch4Sm80ELb0ELb1ELb1ELb0ELb0ELb0ELb0ELb0ELi2ELi4ELi4ELi4ELb0EEENS1_24CollectiveEpilogueBwdGQAISA_fSD_Li256ELb0ELb0EEENS1_19SingleTileSchedulerILb0ELb0ELb0ELi128EEEEEEEEEvNT_6ParamsE$_ZZN4cute12filter_tupleINS_5tupleIJNS_1CILi1EEENS1_IJNS2_ILi8EEEiiEEENS2_ILi64EEENS1_IJiNS2_ILi144EEENS2_ILi288EEEEEENS2_ILi512EEEEEEZNS_7flattenISB_EEDaRKT_EUlRKT_E_EEDaSF_OT0_ENKUlDpSI_E_clIJNS1_IJS3_EEES5_NS1_IJS6_EEES9_NS1_IJSA_EEEEEEDaSM_)
        /*fa34*/ 	.word	0x00000000


	//----- nvinfo : EIATTR_FRAME_SIZE
	.align		4
.L_10686:
        /*fa38*/ 	.byte	0x04, 0x11
        /*fa3a*/ 	.short	(.L_10688 - .L_10687)
	.align		4
.L_10687:
        /*fa3c*/ 	.word	index@($_ZN7cutlass13device_kernelIN5flash19enable_sm80_to_sm89INS1_16FlashAttnBwdSm80INS1_25CollectiveMainloopBwdSm80ILi2ELi2EN4cute5tupleIJNS5_1CILi128EEES8_NS7_ILi64EEEEEENS_10bfloat16_tEfNS_4arch4Sm80ELb0ELb1ELb1ELb0ELb0ELb0ELb0ELb0ELi2ELi4ELi4ELi4ELb0EEENS1_24CollectiveEpilogueBwdGQAISA_fSD_Li256ELb0ELb0EEENS1_19SingleTileSchedulerILb0ELb0ELb0ELi128EEEEEEEEEvNT_6ParamsE$_ZZN4cute12filter_tupleINS_5tupleIJNS_1CILi1024EEENS1_IJiiEEEEEEZNS_16flatten_to_tupleIS5_EEDaRKT_EUlRKT_E_EEDaS9_OT0_ENKUlDpSC_E_clIJNS1_IJS3_EEES4_EEEDaSG_)
        /*fa40*/ 	.word	0x00000000


	//----- nvinfo : EIATTR_FRAME_SIZE
	.align		4
.L_10688:
        /*fa44*/ 	.byte	0x04, 0x11
        /*fa46*/ 	.short	(.L_10690 - .L_10689)
	.align		4
.L_10689:
        /*fa48*/ 	.word	index@($_ZN7cutlass13device_kernelIN5flash19enable_sm80_to_sm89INS1_16FlashAttnBwdSm80INS1_25CollectiveMainloopBwdSm80ILi2ELi2EN4cute5tupleIJNS5_1CILi128EEES8_NS7_ILi64EEEEEENS_10bfloat16_tEfNS_4arch4Sm80ELb0ELb1ELb1ELb0ELb0ELb0ELb0ELb0ELi2ELi4ELi4ELi4ELb0EEENS1_24CollectiveEpilogueBwdGQAISA_fSD_Li256ELb0ELb0EEENS1_19SingleTileSchedulerILb0ELb0ELb0ELi128EEEEEEEEEvNT_6ParamsE$_ZZN4cute12filter_tupleINS_5tupleIJNS_1CILi0EEENS_10UnderscoreEEEENS1_IJNS1_IJS3_S3_EEEiEEEZNS_6detail10lift_sliceIS5_S7_EEDaRKT_RKT0_EUlRKT_RKT0_E_EEDaSC_SF_OT1_ENKUlDpSI_E_clIJNS1_IJEEENS1_IJiEEEEEEDaSP_)
        /*fa4c*/ 	.word	0x00000000


	//----- nvinfo : EIATTR_FRAME_SIZE
	.align		4
.L_10690:
        /*fa50*/ 	.byte	0x04, 0x11
        /*fa52*/ 	.short	(.L_10692 - .L_10691)
	.align		4
.L_10691:
        /*fa54*/ 	.word	index@($_ZN7cutlass13device_kernelIN5flash19enable_sm80_to_sm89INS1_16FlashAttnBwdSm80INS1_25CollectiveMainloopBwdSm80ILi2ELi2EN4cute5tupleIJNS5_1CILi128EEES8_NS7_ILi64EEEEEENS_10bfloat16_tEfNS_4arch4Sm80ELb0ELb1ELb1ELb0ELb0ELb0ELb0ELb0ELi2ELi4ELi4ELi4ELb0EEENS1_24CollectiveEpilogueBwdGQAISA_fSD_Li256ELb0ELb0EEENS1_19SingleTileSchedulerILb0ELb0ELb0ELi128EEEEEEEEEvNT_6ParamsE$_ZZN4cute12filter_tupleINS_5tupleIJNS_1CILi0EEENS1_IJNS2_ILi1EEENS2_ILi512EEEiEEEEEEZNS_16flatten_to_tupleIS7_EEDaRKT_EUlRKT_E_EEDaSB_OT0_ENKUlDpSE_E_clIJNS1_IJS3_EEES6_EEEDaSI_)
        /*fa58*/ 	.word	0x00000000


	//----- nvinfo : EIATTR_FRAME_SIZE
	.align		4
.L_10692:
        /*fa5c*/ 	.byte	0x04, 0x11
        /*fa5e*/ 	.short	(.L_10694 - .L_10693)
	.align		4
.L_10693:
        /*fa60*/ 	.word	index@($_ZN7cutlass13device_kernelIN5flash19enable_sm80_to_sm89INS1_16FlashAttnBwdSm80INS1_25CollectiveMainloopBwdSm80ILi2ELi2EN4cute5tupleIJNS5_1CILi128EEES8_NS7_ILi64EEEEEENS_10bfloat16_tEfNS_4arch4Sm80ELb0ELb1ELb1ELb0ELb0ELb0ELb0ELb0ELi2ELi4ELi4ELi4ELb0EEENS1_24CollectiveEpilogueBwdGQAISA_fSD_Li256ELb0ELb0EEENS1_19SingleTileSchedulerILb0ELb0ELb0ELi128EEEEEEEEEvNT_6ParamsE$_ZZN4cute12filter_tupleINS_5tupleIJNS_10UnderscoreES2_iEEENS1_IJNS1_IJNS_1CILi1EEENS4_ILi0EEEEEEiNS4_ILi1024EEEEEEZNS_5sliceIS3_S9_EEDaRKT_RKT0_EUlRKT_RKT0_E_EEDaSD_SG_OT1_ENKUlDpSJ_E_clIJNS1_IJS7_EEENS1_IJiEEENS1_IJEEEEEEDaSQ_)
        /*fa64*/ 	.word	0x00000000


	//----- nvinfo : EIATTR_FRAME_SIZE
	.align		4
.L_10694:
        /*fa68*/ 	.byte	0x04, 0x11
        /*fa6a*/ 	.short	(.L_10696 - .L_10695)
	.align		4
.L_10695:
        /*fa6c*/ 	.word	index@($_ZN7cutlass13device_kernelIN5flash19enable_sm80_to_sm89INS1_16FlashAttnBwdSm80INS1_25CollectiveMainloopBwdSm80ILi2ELi2EN4cute5tupleIJNS5_1CILi128EEES8_NS7_ILi64EEEEEENS_10bfloat16_tEfNS_4arch4Sm80ELb0ELb1ELb1ELb0ELb0ELb0ELb0ELb0ELi2ELi4ELi4ELi4ELb0EEENS1_24CollectiveEpilogueBwdGQAISA_fSD_Li256ELb0ELb0EEENS1_19SingleTileSchedulerILb0ELb0ELb0ELi128EEEEEEEEEvNT_6ParamsE$_ZZN4cute12filter_tupleINS_5tupleIJNS_10UnderscoreES2_S2_iEEENS1_IJNS1_IJNS_1CILi1EEENS4_ILi0EEEEEElS6_lEEEZNS_5sliceIS3_S8_EEDaRKT_RKT0_EUlRKT_RKT0_E_EEDaSC_SF_OT1_ENKUlDpSI_E_clIJNS1_IJS7_EEENS1_IJlEEENS1_IJS6_EEENS1_IJEEEEEEDaSP_)
        /*fa70*/ 	.word	0x00000000


	//----- nvinfo : EIATTR_FRAME_SIZE
	.align		4
.L_10696:
        /*fa74*/ 	.byte	0x04, 0x11
        /*fa76*/ 	.short	(.L_10698 - .L_10697)
	.align		4
.L_10697:
        /*fa78*/ 	.word	index@($_ZN7cutlass13device_kernelIN5flash19enable_sm80_to_sm89INS1_16FlashAttnBwdSm80INS1_25CollectiveMainloopBwdSm80ILi2ELi2EN4cute5tupleIJNS5_1CILi128EEES8_NS7_ILi64EEEEEENS_10bfloat16_tEfNS_4arch4Sm80ELb0ELb1ELb1ELb0ELb0ELb0ELb0ELb0ELi2ELi4ELi4ELi4ELb0EEENS1_24CollectiveEpilogueBwdGQAISA_fSD_Li256ELb0ELb0EEENS1_19SingleTileSchedulerILb0ELb0ELb0ELi128EEEEEEEEEvNT_6ParamsE$_ZZN4cute12filter_tupleINS_5tupleIJNS_10UnderscoreES2_S2_iEEENS1_IJNS1_IJNS_1CILi1EEENS4_ILi0EEEEEEiNS4_ILi1024EEENS4_ILi8192EEEEEEZNS_5sliceIS3_SA_EEDaRKT_RKT0_EUlRKT_RKT0_E_EEDaSE_SH_OT1_ENKUlDpSK_E_clIJNS1_IJS7_EEENS1_IJiEEENS1_IJS8_EEENS1_IJEEEEEEDaSR_)
        /*fa7c*/ 	.word	0x00000000


	//----- nvinfo : EIATTR_FRAME_SIZE
	.align		4
.L_10698:
        /*fa80*/ 	.byte	0x04, 0x11
        /*fa82*/ 	.short	(.L_10700 - .L_10699)
	.align		4
.L_10699:
        /*fa84*/ 	.word	index@($_ZN7cutlass13device_kernelIN5flash19enable_sm80_to_sm89INS1_16FlashAttnBwdSm80INS1_25CollectiveMainloopBwdSm80ILi2ELi2EN4cute5tupleIJNS5_1CILi128EEES8_NS7_ILi64EEEEEENS_10bfloat16_tEfNS_4arch4Sm80ELb0ELb1ELb1ELb0ELb0ELb0ELb0ELb0ELi2ELi4ELi4ELi4ELb0EEENS1_24CollectiveEpilogueBwdGQAISA_fSD_Li256ELb0ELb0EEENS1_19SingleTileSchedulerILb0ELb0ELb0ELi128EEEEEEEEEvNT_6ParamsE$_ZZN4cute12filter_tupleINS_5tupleIJNS_10UnderscoreES2_S2_iEEENS1_IJNS1_IJNS_1CILi1EEENS4_ILi0EEEEEENS4_ILi4096EEENS1_IJiiEEENS1_IJS6_NS4_ILi8192EEEEEEEEEZNS_5sliceIS3_SC_EEDaRKT_RKT0_EUlRKT_RKT0_E_EEDaSG_SJ_OT1_ENKUlDpSM_E_clIJNS1_IJS7_EEENS1_IJS8_EEENS1_IJS9_EEENS1_IJEEEEEEDaST_)
        /*fa88*/ 	.word	0x00000000


	//----- nvinfo : EIATTR_FRAME_SIZE
	.align		4
.L_10700:
        /*fa8c*/ 	.byte	0x04, 0x11
        /*fa8e*/ 	.short	(.L_10702 - .L_10701)
	.align		4
.L_10701:
        /*fa90*/ 	.word	index@($_ZN7cutlass13device_kernelIN5flash19enable_sm80_to_sm89INS1_16FlashAttnBwdSm80INS1_25CollectiveMainloopBwdSm80ILi2ELi2EN4cute5tupleIJNS5_1CILi128EEES8_NS7_ILi64EEEEEENS_10bfloat16_tEfNS_4arch4Sm80ELb0ELb1ELb1ELb0ELb0ELb0ELb0ELb0ELi2ELi4ELi4ELi4ELb0EEENS1_24CollectiveEpilogueBwdGQAISA_fSD_Li256ELb0ELb0EEENS1_19SingleTileSchedulerILb0ELb0ELb0ELi128EEEEEEEEEvNT_6ParamsE$_ZZN4cute12filter_tupleINS_5tupleIJNS_10UnderscoreES2_NS_1CILi0EEEEEENS1_IJNS1_IJNS3_ILi1EEES4_EEEiNS3_ILi1024EEEEEEZNS_5sliceIS5_S9_EEDaRKT_RKT0_EUlRKT_RKT0_E_EEDaSD_SG_OT1_ENKUlDpSJ_E_clIJNS1_IJS7_EEENS1_IJiEEENS1_IJEEEEEEDaSQ_)
        /*fa94*/ 	.word	0x00000000


	//----- nvinfo : EIATTR_FRAME_SIZE
	.align		4
.L_10702:
        /*fa98*/ 	.byte	0x04, 0x11
        /*fa9a*/ 	.short	(.L_10704 - .L_10703)
	.align		4
.L_10703:
        /*fa9c*/ 	.word	index@($_ZN7cutlass13device_kernelIN5flash19enable_sm80_to_sm89INS1_16FlashAttnBwdSm80INS1_25CollectiveMainloopBwdSm80ILi2ELi2EN4cute5tupleIJNS5_1CILi128EEES8_NS7_ILi64EEEEEENS_10bfloat16_tEfNS_4arch4Sm80ELb0ELb1ELb1ELb0ELb0ELb0ELb0ELb0ELi2ELi4ELi4ELi4ELb0EEENS1_24CollectiveEpilogueBwdGQAISA_fSD_Li256ELb0ELb0EEENS1_19SingleTileSchedulerILb0ELb0ELb0ELi128EEEEEEEEEvNT_6ParamsE$_ZZN4cute12filter_tupleINS_5tupleIJNS1_IJiiEEENS_1CILi8192EEEEEEZNS_16flatten_to_tupleIS5_EEDaRKT_EUlRKT_E_EEDaS9_OT0_ENKUlDpSC_E_clIJS2_NS1_IJS4_EEEEEEDaSG_)
        /*faa0*/ 	.word	0x00000000


	//----- nvinfo : EIATTR_FRAME_SIZE
	.align		4
.L_10704:
        /*faa4*/ 	.byte	0x04, 0x11
        /*faa6*/ 	.short	(.L_10706 - .L_10705)
	.align		4
.L_10705:
        /*faa8*/ 	.word	index@($_ZN7cutlass13device_kernelIN5flash19enable_sm80_to_sm89INS1_16FlashAttnBwdSm80INS1_25CollectiveMainloopBwdSm80ILi2ELi2EN4cute5tupleIJNS5_1CILi128EEES8_NS7_ILi64EEEEEENS_10bfloat16_tEfNS_4arch4Sm80ELb0ELb1ELb1ELb0ELb0ELb0ELb0ELb0ELi2ELi4ELi4ELi4ELb0EEENS1_24CollectiveEpilogueBwdGQAISA_fSD_Li256ELb0ELb0EEENS1_19SingleTileSchedulerILb0ELb0ELb0ELi128EEEEEEEEEvNT_6ParamsE$_ZZN4cute12filter_tupleINS_5tupleIJNS1_IJiiEEENS_1CILi1024EEEEEEZNS_16flatten_to_tupleIS5_EEDaRKT_EUlRKT_E_EEDaS9_OT0_ENKUlDpSC_E_clIJS2_NS1_IJS4_EEEEEEDaSG_)
        /*faac*/ 	.word	0x00000000


	//----- nvinfo : EIATTR_FRAME_SIZE
	.align		4
.L_10706:
        /*fab0*/ 	.byte	0x04, 0x11
        /*fab2*/ 	.short	(.L_10708 - .L_10707)
	.align		4
.L_10707:
        /*fab4*/ 	.word	index@($_ZN7cutlass13device_kernelIN5flash19enable_sm80_to_sm89INS1_16FlashAttnBwdSm80INS1_25CollectiveMainloopBwdSm80ILi2ELi2EN4cute5tupleIJNS5_1CILi128EEES8_NS7_ILi64EEEEEENS_10bfloat16_tEfNS_4arch4Sm80ELb0ELb1ELb1ELb0ELb0ELb0ELb0ELb0ELi2ELi4ELi4ELi4ELb0EEENS1_24CollectiveEpilogueBwdGQAISA_fSD_Li256ELb0ELb0EEENS1_19SingleTileSchedulerILb0ELb0ELb0ELi128EEEEEEEEEvNT_6ParamsE$_ZZN4cute12filter_tupleINS_5tupleIJNS1_IJiNS1_IJiNS_1CILi0EEEEEEEEENS1_IJNS_10UnderscoreENS1_IJS6_S6_EEEEEEEEES9_ZNS_4diceIS9_S9_EEDaRKT_RKT0_EUlRKT_RKT0_E_EEDaSD_SG_OT1_ENKUlDpSJ_E_clIJNS1_IJiiS3_EEENS1_IJEEEEEEDaSQ_)
        /*fab8*/ 	.word	0x00000000


	//----- nvinfo : EIATTR_FRAME_SIZE
	.align		4
.L_10708:
        /*fabc*/ 	.byte	0x04, 0x11
        /*fabe*/ 	.short	(.L_10710 - .L_10709)
	.align		4
.L_10709:
        /*fac0*/ 	.word	index@($_ZN7cutlass13device_kernelIN5flash19enable_sm80_to_sm89INS1_16FlashAttnBwdSm80INS1_25CollectiveMainloopBwdSm80ILi2ELi2EN4cute5tupleIJNS5_1CILi128EEES8_NS7_ILi64EEEEEENS_10bfloat16_tEfNS_4arch4Sm80ELb0ELb1ELb1ELb0ELb0ELb0ELb0ELb0ELi2ELi4ELi4ELi4ELb0EEENS1_24CollectiveEpilogueBwdGQAISA_fSD_Li256ELb0ELb0EEENS1_19SingleTileSchedulerILb0ELb0ELb0ELi128EEEEEEEEEvNT_6ParamsE$_ZZN4cute12filter_tupleINS_5tupleIJNS1_IJNS_1CILi0EEENS1_IJNS2_ILi1EEENS2_ILi512EEEiEEEEEENS2_ILi4096EEENS1_IJiNS2_ILi8192EEEEEEEEEZNS_7flattenISB_EEDaRKT_EUlRKT_E_EEDaSF_OT0_ENKUlDpSI_E_clIJNS1_IJS3_S4_S5_iEEENS1_IJS8_EEESA_EEEDaSM_)
        /*fac4*/ 	.word	0x00000000


	//----- nvinfo : EIATTR_FRAME_SIZE
	.align		4
.L_10710:
        /*fac8*/ 	.byte	0x04, 0x11
        /*faca*/ 	.short	(.L_10712 - .L_10711)
	.align		4
.L_10711:
        /*facc*/ 	.word	index@($_ZN7cutlass13device_kernelIN5flash19enable_sm80_to_sm89INS1_16FlashAttnBwdSm80INS1_25CollectiveMainloopBwdSm80ILi2ELi2EN4cute5tupleIJNS5_1CILi128EEES8_NS7_ILi64EEEEEENS_10bfloat16_tEfNS_4arch4Sm80ELb0ELb1ELb1ELb0ELb0ELb0ELb0ELb0ELi2ELi4ELi4ELi4ELb0EEENS1_24CollectiveEpilogueBwdGQAISA_fSD_Li256ELb0ELb0EEENS1_19SingleTileSchedulerILb0ELb0ELb0ELi128EEEEEEEEEvNT_6ParamsE$_ZZN4cute12filter_tupleINS_5tupleIJNS1_IJNS_10UnderscoreENS_1CILi0EEEEEENS1_IJS4_S2_EEEEEENS1_IJNS1_IJNS1_IJNS3_ILi1EEES4_EEES4_EEENS1_IJNS1_IJS4_S4_EEEiEEEEEEZNS_5sliceIS7_SD_EEDaRKT_RKT0_EUlRKT_RKT0_E_EEDaSH_SK_OT1_ENKUlDpSN_E_clIJNS1_IJS9_EEENS1_IJiEEEEEEDaSU_)
        /*fad0*/ 	.word	0x00000000


	//----- nvinfo : EIATTR_FRAME_SIZE
	.align		4
.L_10712:
        /*fad4*/ 	.byte	0x04, 0x11
        /*fad6*/ 	.short	(.L_10714 - .L_10713)
	.align		4
.L_10713:
        /*fad8*/ 	.word	index@($_ZN7cutlass13device_kernelIN5flash19enable_sm80_to_sm89INS1_16FlashAttnBwdSm80INS1_25CollectiveMainloopBwdSm80ILi2ELi2EN4cute5tupleIJNS5_1CILi128EEES8_NS7_ILi64EEEEEENS_10bfloat16_tEfNS_4arch4Sm80ELb0ELb1ELb1ELb0ELb0ELb0ELb0ELb0ELi2ELi4ELi4ELi4ELb0EEENS1_24CollectiveEpilogueBwdGQAISA_fSD_Li256ELb0ELb0EEENS1_19SingleTileSchedulerILb0ELb0ELb0ELi128EEEEEEEEEvNT_6ParamsE$_ZSt3minIiERKT_S2_S2_)
        /*fadc*/ 	.word	0x00000000


	//----- nvinfo : EIATTR_FRAME_SIZE
	.align		4
.L_10714:
        /*fae0*/ 	.byte	0x04, 0x11
        /*fae2*/ 	.short	(.L_10716 - .L_10715)
	.align		4
.L_10715:
        /*fae4*/ 	.word	index@($_ZN7cutlass13device_kernelIN5flash19enable_sm80_to_sm89INS1_16FlashAttnBwdSm80INS1_25CollectiveMainloopBwdSm80ILi2ELi2EN4cute5tupleIJNS5_1CILi128EEES8_NS7_ILi64EEEEEENS_10bfloat16_tEfNS_4arch4Sm80ELb0ELb1ELb1ELb0ELb0ELb0ELb0ELb0ELi2ELi4ELi4ELi4ELb0EEENS1_24CollectiveEpilogueBwdGQAISA_fSD_Li256ELb0ELb0EEENS1_19SingleTileSchedulerILb0ELb0ELb0ELi128EEEEEEEEEvNT_6ParamsE$_ZSt3maxIiERKT_S2_S2_)
        /*fae8*/ 	.word	0x00000000


	//----- nvinfo : EIATTR_FRAME_SIZE
	.align		4
.L_10716:
        /*faec*/ 	.byte	0x04, 0x11
        /*faee*/ 	.short	(.L_10718 - .L_10717)
	.align		4
.L_10717:
        /*faf0*/ 	.word	index@($_ZN7cutlass13device_kernelIN5flash19enable_sm80_to_sm89INS1_16FlashAttnBwdSm80INS1_25CollectiveMainloopBwdSm80ILi2ELi2EN4cute5tupleIJNS5_1CILi128EEES8_NS7_ILi64EEEEEENS_10bfloat16_tEfNS_4arch4Sm80ELb0ELb1ELb1ELb0ELb0ELb0ELb0ELb0ELi2ELi4ELi4ELi4ELb0EEENS1_24CollectiveEpilogueBwdGQAISA_fSD_Li256ELb0ELb0EEENS1_19SingleTileSchedulerILb0ELb0ELb0ELi128EEEEEEEEEvNT_6ParamsE$_ZN73_INTERNAL_24fd9406_37_flash_bwd_hdim64_bf16_softcap_sm80_cu_8e232a79_33079atomicAddEPff)
        /*faf4*/ 	.word	0x00000000


	//----- nvinfo : EIATTR_FRAME_SIZE
	.align		4
.L_10718:
        /*faf8*/ 	.byte	0x04, 0x11
        /*fafa*/ 	.short	(.L_10720 - .L_10719)
	.align		4
.L_10719:
        /*fafc*/ 	.word	index@($_ZN7cutlass13device_kernelIN5flash19enable_sm80_to_sm89INS1_16FlashAttnBwdSm80INS1_25CollectiveMainloopBwdSm80ILi2ELi2EN4cute5tupleIJNS5_1CILi128EEES8_NS7_ILi64EEEEEENS_10bfloat16_tEfNS_4arch4Sm80ELb0ELb1ELb1ELb0ELb0ELb0ELb0ELb0ELi2ELi4ELi4ELi4ELb0EEENS1_24CollectiveEpilogueBwdGQAISA_fSD_Li256ELb0ELb0EEENS1_19SingleTileSchedulerILb0ELb0ELb0ELi128EEEEEEEEEvNT_6ParamsE$_ZN73_INTERNAL_24fd9406_37_flash_bwd_hdim64_bf16_softcap_sm80_cu_8e232a79_330724__cvta_generic_to_sharedEPKv)
        /*fb00*/ 	.word	0x00000000


	//----- nvinfo : EIATTR_FRAME_SIZE
	.align		4
.L_10720:
        /*fb04*/ 	.byte	0x04, 0x11
        /*fb06*/ 	.short	(.L_10722 - .L_10721)
	.align		4
.L_10721:
        /*fb08*/ 	.word	index@($_ZN7cutlass13device_kernelIN5flash19enable_sm80_to_sm89INS1_16FlashAttnBwdSm80INS1_25CollectiveMainloopBwdSm80ILi2ELi2EN4cute5tupleIJNS5_1CILi128EEES8_NS7_ILi64EEEEEENS_10bfloat16_tEfNS_4arch4Sm80ELb0ELb1ELb1ELb0ELb0ELb0ELb0ELb0ELi2ELi4ELi4ELi4ELb0EEENS1_24CollectiveEpilogueBwdGQAISA_fSD_Li256ELb0ELb0EEENS1_19SingleTileSchedulerILb0ELb0ELb0ELi128EEEEEEEEEvNT_6ParamsE$_ZN73_INTERNAL_24fd9406_37_flash_bwd_hdim64_bf16_softcap_sm80_cu_8e232a79_330714__viaddmin_s32Eiii)
        /*fb0c*/ 	.word	0x00000000


	//----- nvinfo : EIATTR_FRAME_SIZE
	.align		4
.L_10722:
        /*fb10*/ 	.byte	0x04, 0x11
        /*fb12*/ 	.short	(.L_10724 - .L_10723)
	.align		4
.L_10723:
        /*fb14*/ 	.word	index@($_ZN7cutlass13device_kernelIN5flash19enable_sm80_to_sm89INS1_16FlashAttnBwdSm80INS1_25CollectiveMainloopBwdSm80ILi2ELi2EN4cute5tupleIJNS5_1CILi128EEES8_NS7_ILi64EEEEEENS_10bfloat16_tEfNS_4arch4Sm80ELb0ELb1ELb1ELb0ELb0ELb0ELb0ELb0ELi2ELi4ELi4ELi4ELb0EEENS1_24CollectiveEpilogueBwdGQAISA_fSD_Li256ELb0ELb0EEENS1_19SingleTileSchedulerILb0ELb0ELb0ELi128EEEEEEEEEvNT_6ParamsE$_ZN4cute8smem_ptrIPjECI1NS_12iter_adaptorIS1_S2_EEES1_)
        /*fb18*/ 	.word	0x00000000


	//----- nvinfo : EIATTR_FRAME_SIZE
	.align		4
.L_10724:
        /*fb1c*/ 	.byte	0x04, 0x11
        /*fb1e*/ 	.short	(.L_10726 - .L_10725)
	.align		4
.L_10725:
        /*fb20*/ 	.word	index@($_ZN7cutlass13device_kernelIN5flash19enable_sm80_to_sm89INS1_16FlashAttnBwdSm80INS1_25CollectiveMainloopBwdSm80ILi2ELi2EN4cute5tupleIJNS5_1CILi128EEES8_NS7_ILi64EEEEEENS_10bfloat16_tEfNS_4arch4Sm80ELb0ELb1ELb1ELb0ELb0ELb0ELb0ELb0ELi2ELi4ELi4ELi4ELb0EEENS1_24CollectiveEpilogueBwdGQAISA_fSD_Li256ELb0ELb0EEENS1_19SingleTileSchedulerILb0ELb0ELb0ELi128EEEEEEEEEvNT_6ParamsE$_ZN4cute8smem_ptrIPfECI1NS_12iter_adaptorIS1_S2_EEES1_)
        /*fb24*/ 	.word	0x00000000


	//----- nvinfo : EIATTR_FRAME_SIZE
	.align		4
.L_10726:
        /*fb28*/ 	.byte	0x04, 0x11
        /*fb2a*/ 	.short	(.L_10728 - .L_10727)
	.align		4
.L_10727:
        /*fb2c*/ 	.word	index@($_ZN7cutlass13device_kernelIN5flash19enable_sm80_to_sm89INS1_16FlashAttnBwdSm80INS1_25CollectiveMainloopBwdSm80ILi2ELi2EN4cute5tupleIJNS5_1CILi128EEES8_NS7_ILi64EEEEEENS_10bfloat16_tEfNS_4arch4Sm80ELb0ELb1ELb1ELb0ELb0ELb0ELb0ELb0ELi2ELi4ELi4ELi4ELb0EEENS1_24CollectiveEpilogueBwdGQAISA_fSD_Li256ELb0ELb0EEENS1_19SingleTileSchedulerILb0ELb0ELb0ELi128EEEEEEEEEvNT_6ParamsE$_ZN4cute8smem_ptrIPN7cutlass9uint128_tEECI1NS_12iter_adaptorIS3_S4_EEES3_)
        /*fb30*/ 	.word	0x00000000


	//----- nvinfo : EIATTR_FRAME_SIZE
	.align		4
.L_10728:
        /*fb34*/ 	.byte	0x04, 0x11
        /*fb36*/ 	.short	(.L_10730 - .L_10729)
	.align		4
.L_10729:
        /*fb38*/ 	.word	index@($_ZN7cutlass13device_kernelIN5flash19enable_sm80_to_sm89INS1_16FlashAttnBwdSm80INS1_25CollectiveMainloopBwdSm80ILi2ELi2EN4cute5tupleIJNS5_1CILi128EEES8_NS7_ILi64EEEEEENS_10bfloat16_tEfNS_4arch4Sm80ELb0ELb1ELb1ELb0ELb0ELb0ELb0ELb0ELi2ELi4ELi4ELi4ELb0EEENS1_24CollectiveEpilogueBwdGQAISA_fSD_Li256ELb0ELb0EEENS1_19SingleTileSchedulerILb0ELb0ELb0ELi128EEEEEEEEEvNT_6ParamsE$_ZN4cute8smem_ptrIPN7cutlass10bfloat16_tEECI1NS_12iter_adaptorIS3_S4_EEES3_)
        /*fb3c*/ 	.word	0x00000000


	//----- nvinfo : EIATTR_FRAME_SIZE
	.align		4
.L_10730:
        /*fb40*/ 	.byte	0x04, 0x11
        /*fb42*/ 	.short	(.L_10732 - .L_10731)
	.align		4
.L_10731:
        /*fb44*/ 	.word	index@($_ZN7cutlass13device_kernelIN5flash19enable_sm80_to_sm89INS1_16FlashAttnBwdSm80INS1_25CollectiveMainloopBwdSm80ILi2ELi2EN4cute5tupleIJNS5_1CILi128EEES8_NS7_ILi64EEEEEENS_10bfloat16_tEfNS_4arch4Sm80ELb0ELb1ELb1ELb0ELb0ELb0ELb0ELb0ELi2ELi4ELi4ELi4ELb0EEENS1_24CollectiveEpilogueBwdGQAISA_fSD_Li256ELb0ELb0EEENS1_19SingleTileSchedulerILb0ELb0ELb0ELi128EEEEEEEEEvNT_6ParamsE$_ZN4cute8gmem_ptrIPfECI1NS_12iter_adaptorIS1_S2_EEES1_)
        /*fb48*/ 	.word	0x00000000


	//----- nvinfo : EIATTR_FRAME_SIZE
	.align		4
.L_10732:
        /*fb4c*/ 	.byte	0x04, 0x11
        /*fb4e*/ 	.short	(.L_10734 - .L_10733)
	.align		4
.L_10733:
        /*fb50*/ 	.word	index@($_ZN7cutlass13device_kernelIN5flash19enable_sm80_to_sm89INS1_16FlashAttnBwdSm80INS1_25CollectiveMainloopBwdSm80ILi2ELi2EN4cute5tupleIJNS5_1CILi128EEES8_NS7_ILi64EEEEEENS_10bfloat16_tEfNS_4arch4Sm80ELb0ELb1ELb1ELb0ELb0ELb0ELb0ELb0ELi2ELi4ELi4ELi4ELb0EEENS1_24CollectiveEpilogueBwdGQAISA_fSD_Li256ELb0ELb0EEENS1_19SingleTileSchedulerILb0ELb0ELb0ELi128EEEEEEEEEvNT_6ParamsE$_ZN4cute8gmem_ptrIPKfECI1NS_12iter_adaptorIS2_S3_EEES2_)
        /*fb54*/ 	.word	0x00000000


	//----- nvinfo : EIATTR_FRAME_SIZE
	.align		4
.L_10734:
        /*fb58*/ 	.byte	0x04, 0x11
        /*fb5a*/ 	.short	(.L_10736 - .L_10735)
	.align		4
.L_10735:
        /*fb5c*/ 	.word	index@($_ZN7cutlass13device_kernelIN5flash19enable_sm80_to_sm89INS1_16FlashAttnBwdSm80INS1_25CollectiveMainloopBwdSm80ILi2ELi2EN4cute5tupleIJNS5_1CILi128EEES8_NS7_ILi64EEEEEENS_10bfloat16_tEfNS_4arch4Sm80ELb0ELb1ELb1ELb0ELb0ELb0ELb0ELb0ELi2ELi4ELi4ELi4ELb0EEENS1_24CollectiveEpilogueBwdGQAISA_fSD_Li256ELb0ELb0EEENS1_19SingleTileSchedulerILb0ELb0ELb0ELi128EEEEEEEEEvNT_6ParamsE$_ZN4cute8gmem_ptrIPKN7cutlass9uint128_tEECI1NS_12iter_adaptorIS4_S5_EEES4_)
        /*fb60*/ 	.word	0x00000000


	//----- nvinfo : EIATTR_FRAME_SIZE
	.align		4
.L_10736:
        /*fb64*/ 	.byte	0x04, 0x11
        /*fb66*/ 	.short	(.L_10738 - .L_10737)
	.align		4
.L_10737:
        /*fb68*/ 	.word	index@($_ZN7cutlass13device_kernelIN5flash19enable_sm80_to_sm89INS1_16FlashAttnBwdSm80INS1_25CollectiveMainloopBwdSm80ILi2ELi2EN4cute5tupleIJNS5_1CILi128EEES8_NS7_ILi64EEEEEENS_10bfloat16_tEfNS_4arch4Sm80ELb0ELb1ELb1ELb0ELb0ELb0ELb0ELb0ELi2ELi4ELi4ELi4ELb0EEENS1_24CollectiveEpilogueBwdGQAISA_fSD_Li256ELb0ELb0EEENS1_19SingleTileSchedulerILb0ELb0ELb0ELi128EEEEEEEEEvNT_6ParamsE$_ZN4cute8gmem_ptrIPKN7cutlass10bfloat16_tEECI1NS_12iter_adaptorIS4_S5_EEES4_)
        /*fb6c*/ 	.word	0x00000000


	//----- nvinfo : EIATTR_FRAME_SIZE
	.align		4
.L_10738:
        /*fb70*/ 	.byte	0x04, 0x11
        /*fb72*/ 	.short	(.L_10740 - .L_10739)
	.align		4
.L_10739:
        /*fb74*/ 	.word	index@($_ZN7cutlass13device_kernelIN5flash19enable_sm80_to_sm89INS1_16FlashAttnBwdSm80INS1_25CollectiveMainloopBwdSm80ILi2ELi2EN4cute5tupleIJNS5_1CILi128EEES8_NS7_ILi64EEEEEENS_10bfloat16_tEfNS_4arch4Sm80ELb0ELb1ELb1ELb0ELb0ELb0ELb0ELb0ELi2ELi4ELi4ELi4ELb0EEENS1_24CollectiveEpilogueBwdGQAISA_fSD_Li256ELb0ELb0EEENS1_19SingleTileSchedulerILb0ELb0ELb0ELi128EEEEEEEEEvNT_6ParamsE$_ZN4cute5tupleIJiiEEC2ERKiS3_)
        /*fb78*/ 	.word	0x00000000


	//----- nvinfo : EIATTR_FRAME_SIZE
	.align		4
.L_10740:
        /*fb7c*/ 	.byte	0x04, 0x11
        /*fb7e*/ 	.short	(.L_10742 - .L_10741)
	.align		4
.L_10741:
        /*fb80*/ 	.word	index@($_ZN7cutlass13device_kernelIN5flash19enable_sm80_to_sm89INS1_16FlashAttnBwdSm80INS1_25CollectiveMainloopBwdSm80ILi2ELi2EN4cute5tupleIJNS5_1CILi128EEES8_NS7_ILi64EEEEEENS_10bfloat16_tEfNS_4arch4Sm80ELb0ELb1ELb1ELb0ELb0ELb0ELb0ELb0ELi2ELi4ELi4ELi4ELb0EEENS1_24CollectiveEpilogueBwdGQAISA_fSD_Li256ELb0ELb0EEENS1_19SingleTileSchedulerILb0ELb0ELb0ELi128EEEEEEEEEvNT_6ParamsE$_ZN4cute5tupleIJiNS_1CILi0EEEEEC2ERKiRKS2_)
        /*fb84*/ 	.word	0x00000000


	//----- nvinfo : EIATTR_FRAME_SIZE
	.align		4
.L_10742:
        /*fb88*/ 	.byte	0x04, 0x11
        /*fb8a*/ 	.short	(.L_10744 - .L_10743)
	.align		4
.L_10743:
        /*fb8c*/ 	.word	index@($_ZN7cutlass13device_kernelIN5flash19enable_sm80_to_sm89INS1_16FlashAttnBwdSm80INS1_25CollectiveMainloopBwdSm80ILi2ELi2EN4cute5tupleIJNS5_1CILi128EEES8_NS7_ILi64EEEEEENS_10bfloat16_tEfNS_4arch4Sm80ELb0ELb1ELb1ELb0ELb0ELb0ELb0ELb0ELi2ELi4ELi4ELi4ELb0EEENS1_24CollectiveEpilogueBwdGQAISA_fSD_Li256ELb0ELb0EEENS1_19SingleTileSchedulerILb0ELb0ELb0ELi128EEEEEEEEEvNT_6ParamsE$_ZN4cute5tupleIJiEEC2ERKi)
        /*fb90*/ 	.word	0x00000000


	//----- nvinfo : EIATTR_FRAME_SIZE
	.align		4
.L_10744:
        /*fb94*/ 	.byte	0x04, 0x11
        /*fb96*/ 	.short	(.L_10746 - .L_10745)
	.align		4
.L_10745:
        /*fb98*/ 	.word	index@($_ZN7cutlass13device_kernelIN5flash19enable_sm80_to_sm89INS1_16FlashAttnBwdSm80INS1_25CollectiveMainloopBwdSm80ILi2ELi2EN4cute5tupleIJNS5_1CILi128EEES8_NS7_ILi64EEEEEENS_10bfloat16_tEfNS_4arch4Sm80ELb0ELb1ELb1ELb0ELb0ELb0ELb0ELb0ELi2ELi4ELi4ELi4ELb0EEENS1_24CollectiveEpilogueBwdGQAISA_fSD_Li256ELb0ELb0EEENS1_19SingleTileSchedulerILb0ELb0ELb0ELi128EEEEEEEEEvNT_6ParamsE$_ZN4cute5tupleIJNS_7SwizzleILi3ELi3ELi3EEENS_9MixedBitsILj0ELj432EEENS_6LayoutINS0_IJNS0_IJNS_1CILi2EEES7_S7_EEES7_NS6_ILi8EEEEEENS0_IJNS0_IJNS6_ILi64EEES9_NS6_ILi512EEEEEENS6_ILi8192EEENS6_ILi1024EEEEEEEEEEC2ERKS2_RKS4_RKSH_)
        /*fb9c*/ 	.word	0x00000000


	//----- nvinfo : EIATTR_FRAME_SIZE
	.align		4
.L_10746:
        /*fba0*/ 	.byte	0x04, 0x11
        /*fba2*/ 	.short	(.L_10748 - .L_10747)
	.align		4
.L_10747:
        /*fba4*/ 	.word	index@($_ZN7cutlass13device_kernelIN5flash19enable_sm80_to_sm89INS1_16FlashAttnBwdSm80INS1_25CollectiveMainloopBwdSm80ILi2ELi2EN4cute5tupleIJNS5_1CILi128EEES8_NS7_ILi64EEEEEENS_10bfloat16_tEfNS_4arch4Sm80ELb0ELb1ELb1ELb0ELb0ELb0ELb0ELb0ELi2ELi4ELi4ELi4ELb0EEENS1_24CollectiveEpilogueBwdGQAISA_fSD_Li256ELb0ELb0EEENS1_19SingleTileSchedulerILb0ELb0ELb0ELi128EEEEEEEEEvNT_6ParamsE$_ZN4cute5tupleIJNS_1CILi2EEEiEEC2ERKS2_RKi)
        /*fba8*/ 	.word	0x00000000


	//----- nvinfo : EIATTR_FRAME_SIZE
	.align		4
.L_10748:
        /*fbac*/ 	.byte	0x04, 0x11
        /*fbae*/ 	.short	(.L_10750 - .L_10749)
	.align		4
.L_10749:
        /*fbb0*/ 	.word	index@($_ZN7cutlass13device_kernelIN5flash19enable_sm80_to_sm89INS1_16FlashAttnBwdSm80INS1_25CollectiveMainloopBwdSm80ILi2ELi2EN4cute5tupleIJNS5_1CILi128EEES8_NS7_ILi64EEEEEENS_10bfloat16_tEfNS_4arch4Sm80ELb0ELb1ELb1ELb0ELb0ELb0ELb0ELb0ELi2ELi4ELi4ELi4ELb0EEENS1_24CollectiveEpilogueBwdGQAISA_fSD_Li256ELb0ELb0EEENS1_19SingleTileSchedulerILb0ELb0ELb0ELi128EEEEEEEEEvNT_6ParamsE$_ZN4cute5tupleIJNS_1CILi0EEEiEEC2ERKS2_RKi)
        /*fbb4*/ 	.word	0x00000000


	//----- nvinfo : EIATTR_FRAME_SIZE
	.align		4
.L_10750:
        /*fbb8*/ 	.byte	0x04, 0x11
        /*fbba*/ 	.short	(.L_10752 - .L_10751)
	.align		4
.L_10751:
        /*fbbc*/ 	.word	index@($_ZN7cutlass13device_kernelIN5flash19enable_sm80_to_sm89INS1_16FlashAttnBwdSm80INS1_25CollectiveMainloopBwdSm80ILi2ELi2EN4cute5tupleIJNS5_1CILi128EEES8_NS7_ILi64EEEEEENS_10bfloat16_tEfNS_4arch4Sm80ELb0ELb1ELb1ELb0ELb0ELb0ELb0ELb0ELi2ELi4ELi4ELi4ELb0EEENS1_24CollectiveEpilogueBwdGQAISA_fSD_Li256ELb0ELb0EEENS1_19SingleTileSchedulerILb0ELb0ELb0ELi128EEEEEEEEEvNT_6ParamsE$_ZN4cute5tupleIJNS0_IJNS_1CILi8EEENS1_ILi2EEES3_S3_S2_S3_EEENS0_IJNS1_ILi1EEEiiiNS1_ILi72EEENS1_ILi512EEEEEEEEC2ERKS4_RKS8_)
        /*fbc0*/ 	.word	0x00000000


	//----- nvinfo : EIATTR_FRAME_SIZE
	.align		4
.L_10752:
        /*fbc4*/ 	.byte	0x04, 0x11
        /*fbc6*/ 	.short	(.L_10754 - .L_10753)
	.align		4
.L_10753:
        /*fbc8*/ 	.word	index@($_ZN7cutlass13device_kernelIN5flash19enable_sm80_to_sm89INS1_16FlashAttnBwdSm80INS1_25CollectiveMainloopBwdSm80ILi2ELi2EN4cute5tupleIJNS5_1CILi128EEES8_NS7_ILi64EEEEEENS_10bfloat16_tEfNS_4arch4Sm80ELb0ELb1ELb1ELb0ELb0ELb0ELb0ELb0ELi2ELi4ELi4ELi4ELb0EEENS1_24CollectiveEpilogueBwdGQAISA_fSD_Li256ELb0ELb0EEENS1_19SingleTileSchedulerILb0ELb0ELb0ELi128EEEEEEEEEvNT_6ParamsE$_ZN4cute5tupleIJNS0_IJNS_1CILi8EEENS0_IJNS1_ILi2EEES3_S3_EEENS1_ILi1EEES4_S5_EEENS0_IJS5_NS0_IJiiiEEENS1_ILi64EEENS0_IJNS1_ILi72EEENS1_ILi144EEENS1_ILi288EEEEEENS1_ILi512EEEEEEEEC2ERKS6_RKSE_)
        /*fbcc*/ 	.word	0x00000000


	//----- nvinfo : EIATTR_FRAME_SIZE
	.align		4
.L_10754:
        /*fbd0*/ 	.byte	0x04, 0x11
        /*fbd2*/ 	.short	(.L_10756 - .L_10755)
	.align		4
.L_10755:
        /*fbd4*/ 	.word	index@($_ZN7cutlass13device_kernelIN5flash19enable_sm80_to_sm89INS1_16FlashAttnBwdSm80INS1_25CollectiveMainloopBwdSm80ILi2ELi2EN4cute5tupleIJNS5_1CILi128EEES8_NS7_ILi64EEEEEENS_10bfloat16_tEfNS_4arch4Sm80ELb0ELb1ELb1ELb0ELb0ELb0ELb0ELb0ELi2ELi4ELi4ELi4ELb0EEENS1_24CollectiveEpilogueBwdGQAISA_fSD_Li256ELb0ELb0EEENS1_19SingleTileSchedulerILb0ELb0ELb0ELi128EEEEEEEEEvNT_6ParamsE$_ZN4cute5tupleIJNS0_IJNS_1CILi8EEENS0_IJNS1_ILi2EEES3_S3_EEENS1_ILi1EEES4_S5_EEENS0_IJS5_NS0_IJS2_iiEEENS1_ILi64EEENS0_IJiNS1_ILi144EEENS1_ILi288EEEEEENS1_ILi512EEEEEEEEC2ERKS6_RKSD_)
        /*fbd8*/ 	.word	0x00000000


	//----- nvinfo : EIATTR_FRAME_SIZE
	.align		4
.L_10756:
        /*fbdc*/ 	.byte	0x04, 0x11
        /*fbde*/ 	.short	(.L_10758 - .L_10757)
	.align		4
.L_10757:
        /*fbe0*/ 	.word	index@($_ZN7cutlass13device_kernelIN5flash19enable_sm80_to_sm89INS1_16FlashAttnBwdSm80INS1_25CollectiveMainloopBwdSm80ILi2ELi2EN4cute5tupleIJNS5_1CILi128EEES8_NS7_ILi64EEEEEENS_10bfloat16_tEfNS_4arch4Sm80ELb0ELb1ELb1ELb0ELb0ELb0ELb0ELb0ELi2ELi4ELi4ELi4ELb0EEENS1_24CollectiveEpilogueBwdGQAISA_fSD_Li256ELb0ELb0EEENS1_19SingleTileSchedulerILb0ELb0ELb0ELi128EEEEEEEEEvNT_6ParamsE$_ZN4cute5tupleIJNS0_IJNS_1CILi2EEES2_S2_EEENS0_IJNS1_ILi1EEENS1_ILi512EEEiEEEEEC2ERKS3_RKS6_)
        /*fbe4*/ 	.word	0x00000000


	//----- nvinfo : EIATTR_FRAME_SIZE
	.align		4
.L_10758:
        /*fbe8*/ 	.byte	0x04, 0x11
        /*fbea*/ 	.short	(.L_10760 - .L_10759)
	.align		4
.L_10759:
        /*fbec*/ 	.word	index@($_ZN7cutlass13device_kernelIN5flash19enable_sm80_to_sm89INS1_16FlashAttnBwdSm80INS1_25CollectiveMainloopBwdSm80ILi2ELi2EN4cute5tupleIJNS5_1CILi128EEES8_NS7_ILi64EEEEEENS_10bfloat16_tEfNS_4arch4Sm80ELb0ELb1ELb1ELb0ELb0ELb0ELb0ELb0ELi2ELi4ELi4ELi4ELb0EEENS1_24CollectiveEpilogueBwdGQAISA_fSD_Li256ELb0ELb0EEENS1_19SingleTileSchedulerILb0ELb0ELb0ELi128EEEEEEEEEvNT_6ParamsE$_ZN4cute5tupleIJNS0_IJNS_1CILi2EEES2_EEENS0_IJiiEEEEEC2ERKS3_RKS4_)
        /*fbf0*/ 	.word	0x00000000


	//----- nvinfo : EIATTR_FRAME_SIZE
	.align		4
.L_10760:
        /*fbf4*/ 	.byte	0x04, 0x11
        /*fbf6*/ 	.short	(.L_10762 - .L_10761)
	.align		4
.L_10761:
        /*fbf8*/ 	.word	index@($_ZN7cutlass13device_kernelIN5flash19enable_sm80_to_sm89INS1_16FlashAttnBwdSm80INS1_25CollectiveMainloopBwdSm80ILi2ELi2EN4cute5tupleIJNS5_1CILi128EEES8_NS7_ILi64EEEEEENS_10bfloat16_tEfNS_4arch4Sm80ELb0ELb1ELb1ELb0ELb0ELb0ELb0ELb0ELi2ELi4ELi4ELi4ELb0EEENS1_24CollectiveEpilogueBwdGQAISA_fSD_Li256ELb0ELb0EEENS1_19SingleTileSchedulerILb0ELb0ELb0ELi128EEEEEEEEEvNT_6ParamsE$_ZN4cute5tupleIJNS0_IJNS_1CILi2EEES2_EEENS0_IJiNS1_ILi512EEEEEEEEC2ERKS3_RKS5_)
        /*fbfc*/ 	.word	0x00000000


	//----- nvinfo : EIATTR_FRAME_SIZE
	.align		4
.L_10762:
        /*fc00*/ 	.byte	0x04, 0x11
        /*fc02*/ 	.short	(.L_10764 - .L_10763)
	.align		4
.L_10763:
        /*fc04*/ 	.word	index@($_ZN7cutlass13device_kernelIN5flash19enable_sm80_to_sm89INS1_16FlashAttnBwdSm80INS1_25CollectiveMainloopBwdSm80ILi2ELi2EN4cute5tupleIJNS5_1CILi128EEES8_NS7_ILi64EEEEEENS_10bfloat16_tEfNS_4arch4Sm80ELb0ELb1ELb1ELb0ELb0ELb0ELb0ELb0ELi2ELi4ELi4ELi4ELb0EEENS1_24CollectiveEpilogueBwdGQAISA_fSD_Li256ELb0ELb0EEENS1_19SingleTileSchedulerILb0ELb0ELb0ELi128EEEEEEEEEvNT_6ParamsE$_ZN4cute5tupleIJNS0_IJNS_1CILi2EEES2_EEENS0_IJiNS1_ILi4096EEEEEEEEC2ERKS3_RKS5_)
        /*fc08*/ 	.word	0x00000000


	//----- nvinfo : EIATTR_FRAME_SIZE
	.align		4
.L_10764:
        /*fc0c*/ 	.byte	0x04, 0x11
        /*fc0e*/ 	.short	(.L_10766 - .L_10765)
	.align		4
.L_10765:
        /*fc10*/ 	.word	index@($_ZN7cutlass13device_kernelIN5flash19enable_sm80_to_sm89INS1_16FlashAttnBwdSm80INS1_25CollectiveMainloopBwdSm80ILi2ELi2EN4cute5tupleIJNS5_1CILi128EEES8_NS7_ILi64EEEEEENS_10bfloat16_tEfNS_4arch4Sm80ELb0ELb1ELb1ELb0ELb0ELb0ELb0ELb0ELi2ELi4ELi4ELi4ELb0EEENS1_24CollectiveEpilogueBwdGQAISA_fSD_Li256ELb0ELb0EEENS1_19SingleTileSchedulerILb0ELb0ELb0ELi128EEEEEEEEEvNT_6ParamsE$_ZN4cute5tupleIJNS0_IJNS_1CILi2EEES2_EEENS0_IJNS1_ILi1EEEiEEEEEC2ERKS3_RKS5_)
        /*fc14*/ 	.word	0x00000000


	//----- nvinfo : EIATTR_FRAME_SIZE
	.align		4
.L_10766:
        /*fc18*/ 	.byte	0x04, 0x11
        /*fc1a*/ 	.short	(.L_10768 - .L_10767)
	.align		4
.L_10767:
        /*fc1c*/ 	.word	index@($_ZN7cutlass13device_kernelIN5flash19enable_sm80_to_sm89INS1_16FlashAttnBwdSm80INS1_25CollectiveMainloopBwdSm80ILi2ELi2EN4cute5tupleIJNS5_1CILi128EEES8_NS7_ILi64EEEEEENS_10bfloat16_tEfNS_4arch4Sm80ELb0ELb1ELb1ELb0ELb0ELb0ELb0ELb0ELi2ELi4ELi4ELi4ELb0EEENS1_24CollectiveEpilogueBwdGQAISA_fSD_Li256ELb0ELb0EEENS1_19SingleTileSchedulerILb0ELb0ELb0ELi128EEEEEEEEEvNT_6ParamsE$_ZN4cute5tupleIJNS0_IJNS_1CILi2EEEEEENS0_IJiEEEEEC2ERKS3_RKS4_)
        /*fc20*/ 	.word	0x00000000


	//----- nvinfo : EIATTR_FRAME_SIZE
	.align		4
.L_10768:
        /*fc24*/ 	.byte	0x04, 0x11
        /*fc26*/ 	.short	(.L_10770 - .L_10769)
	.align		4
.L_10769:
        /*fc28*/ 	.word	index@($_ZN7cutlass13device_kernelIN5flash19enable_sm80_to_sm89INS1_16FlashAttnBwdSm80INS1_25CollectiveMainloopBwdSm80ILi2ELi2EN4cute5tupleIJNS5_1CILi128EEES8_NS7_ILi64EEEEEENS_10bfloat16_tEfNS_4arch4Sm80ELb0ELb1ELb1ELb0ELb0ELb0ELb0ELb0ELi2ELi4ELi4ELi4ELb0EEENS1_24CollectiveEpilogueBwdGQAISA_fSD_Li256ELb0ELb0EEENS1_19SingleTileSchedulerILb0ELb0ELb0ELi128EEEEEEEEEvNT_6ParamsE$_ZN4cute5tupleIJNS0_IJNS_1CILi1EEENS1_ILi2EEES3_EEENS0_IJS2_NS1_ILi256EEEiEEEEEC2ERKS4_RKS6_)
        /*fc2c*/ 	.word	0x00000000


	//----- nvinfo : EIATTR_FRAME_SIZE
	.align		4
.L_10770:
        /*fc30*/ 	.byte	0x04, 0x11
        /*fc32*/ 	.short	(.L_10772 - .L_10771)
	.align		4
.L_10771:
        /*fc34*/ 	.word	index@($_ZN7cutlass13device_kernelIN5flash19enable_sm80_to_sm89INS1_16FlashAttnBwdSm80INS1_25CollectiveMainloopBwdSm80ILi2ELi2EN4cute5tupleIJNS5_1CILi128EEES8_NS7_ILi64EEEEEENS_10bfloat16_tEfNS_4arch4Sm80ELb0ELb1ELb1ELb0ELb0ELb0ELb0ELb0ELi2ELi4ELi4ELi4ELb0EEENS1_24CollectiveEpilogueBwdGQAISA_fSD_Li256ELb0ELb0EEENS1_19SingleTileSchedulerILb0ELb0ELb0ELi128EEEEEEEEEvNT_6ParamsE$_ZN4cute5tupleIJNS0_IJNS_1CILi1EEENS1_ILi2EEEEEENS0_IJNS1_ILi0EEEiEEEEEC2ERKS4_RKS6_)
        /*fc38*/ 	.word	0x00000000


	//----- nvinfo : EIATTR_FRAME_SIZE
	.align		4
.L_10772:
        /*fc3c*/ 	.byte	0x04, 0x11
        /*fc3e*/ 	.short	(.L_10774 - .L_10773)
	.align		4
.L_10773:
        /*fc40*/ 	.word	index@($_ZN7cutlass13device_kernelIN5flash19enable_sm80_to_sm89INS1_16FlashAttnBwdSm80INS1_25CollectiveMainloopBwdSm80ILi2ELi2EN4cute5tupleIJNS5_1CILi128EEES8_NS7_ILi64EEEEEENS_10bfloat16_tEfNS_4arch4Sm80ELb0ELb1ELb1ELb0ELb0ELb0ELb0ELb0ELi2ELi4ELi4ELi4ELb0EEENS1_24CollectiveEpilogueBwdGQAISA_fSD_Li256ELb0ELb0EEENS1_19SingleTileSchedulerILb0ELb0ELb0ELi128EEEEEEEEEvNT_6ParamsE$_ZN4cute5tupleIJNS0_IJNS_1CILi1EEENS0_IJS2_NS1_ILi2EEES3_EEEEEENS0_IJNS1_ILi0EEENS0_IJS2_NS1_ILi256EEEiEEEEEEEEC2ERKS5_RKS9_)
        /*fc44*/ 	.word	0x00000000


	//----- nvinfo : EIATTR_FRAME_SIZE
	.align		4
.L_10774:
        /*fc48*/ 	.byte	0x04, 0x11
        /*fc4a*/ 	.short	(.L_10776 - .L_10775)
	.align		4
.L_10775:
        /*fc4c*/ 	.word	index@($_ZN7cutlass13device_kernelIN5flash19enable_sm80_to_sm89INS1_16FlashAttnBwdSm80INS1_25CollectiveMainloopBwdSm80ILi2ELi2EN4cute5tupleIJNS5_1CILi128EEES8_NS7_ILi64EEEEEENS_10bfloat16_tEfNS_4arch4Sm80ELb0ELb1ELb1ELb0ELb0ELb0ELb0ELb0ELi2ELi4ELi4ELi4ELb0EEENS1_24CollectiveEpilogueBwdGQAISA_fSD_Li256ELb0ELb0EEENS1_19SingleTileSchedulerILb0ELb0ELb0ELi128EEEEEEEEEvNT_6ParamsE$_ZN4cute5tupleIJNS0_IJNS_1CILi16EEENS1_ILi2EEES3_S3_NS1_ILi4EEES3_EEENS0_IJNS1_ILi1EEEiiiNS1_ILi144EEENS1_ILi512EEEEEEEEC2ERKS5_RKS9_)
        /*fc50*/ 	.word	0x00000000


	//----- nvinfo : EIATTR_FRAME_SIZE
	.align		4
.L_10776:
        /*fc54*/ 	.byte	0x04, 0x11
        /*fc56*/ 	.short	(.L_10778 - .L_10777)
	.align		4
.L_10777:
        /*fc58*/ 	.word	index@($_ZN7cutlass13device_kernelIN5flash19enable_sm80_to_sm89INS1_16FlashAttnBwdSm80INS1_25CollectiveMainloopBwdSm80ILi2ELi2EN4cute5tupleIJNS5_1CILi128EEES8_NS7_ILi64EEEEEENS_10bfloat16_tEfNS_4arch4Sm80ELb0ELb1ELb1ELb0ELb0ELb0ELb0ELb0ELi2ELi4ELi4ELi4ELb0EEENS1_24CollectiveEpilogueBwdGQAISA_fSD_Li256ELb0ELb0EEENS1_19SingleTileSchedulerILb0ELb0ELb0ELi128EEEEEEEEEvNT_6ParamsE$_ZN4cute5tupleIJNS0_IJNS0_IJNS_1CILi8EEENS1_ILi1EEEEEENS1_ILi4EEES3_EEENS0_IJNS0_IJS3_NS1_ILi0EEEEEElS7_EEEEEC2ERKS6_RKS9_)
        /*fc5c*/ 	.word	0x00000000


	//----- nvinfo : EIATTR_FRAME_SIZE
	.align		4
.L_10778:
        /*fc60*/ 	.byte	0x04, 0x11
        /*fc62*/ 	.short	(.L_10780 - .L_10779)
	.align		4
.L_10779:
        /*fc64*/ 	.word	index@($_ZN7cutlass13device_kernelIN5flash19enable_sm80_to_sm89INS1_16FlashAttnBwdSm80INS1_25CollectiveMainloopBwdSm80ILi2ELi2EN4cute5tupleIJNS5_1CILi128EEES8_NS7_ILi64EEEEEENS_10bfloat16_tEfNS_4arch4Sm80ELb0ELb1ELb1ELb0ELb0ELb0ELb0ELb0ELi2ELi4ELi4ELi4ELb0EEENS1_24CollectiveEpilogueBwdGQAISA_fSD_Li256ELb0ELb0EEENS1_19SingleTileSchedulerILb0ELb0ELb0ELi128EEEEEEEEEvNT_6ParamsE$_ZN4cute5tupleIJNS0_IJNS0_IJNS_1CILi8EEENS1_ILi1EEEEEENS1_ILi2EEES2_EEENS0_IJNS0_IJS3_NS1_ILi0EEEEEEiNS1_ILi1024EEEEEEEEC2ERKS6_RKSA_)
        /*fc68*/ 	.word	0x00000000


	//----- nvinfo : EIATTR_FRAME_SIZE
	.align		4
.L_10780:
        /*fc6c*/ 	.byte	0x04, 0x11
        /*fc6e*/ 	.short	(.L_10782 - .L_10781)
	.align		4
.L_10781:
        /*fc70*/ 	.word	index@($_ZN7cutlass13device_kernelIN5flash19enable_sm80_to_sm89INS1_16FlashAttnBwdSm80INS1_25CollectiveMainloopBwdSm80ILi2ELi2EN4cute5tupleIJNS5_1CILi128EEES8_NS7_ILi64EEEEEENS_10bfloat16_tEfNS_4arch4Sm80ELb0ELb1ELb1ELb0ELb0ELb0ELb0ELb0ELi2ELi4ELi4ELi4ELb0EEENS1_24CollectiveEpilogueBwdGQAISA_fSD_Li256ELb0ELb0EEENS1_19SingleTileSchedulerILb0ELb0ELb0ELi128EEEEEEEEEvNT_6ParamsE$_ZN4cute5tupleIJNS0_IJNS0_IJNS_1CILi8EEENS1_ILi1EEEEEENS1_ILi2EEENS0_IJS5_S5_EEEEEENS0_IJNS0_IJS3_NS1_ILi0EEEEEENS1_ILi4096EEENS0_IJiiEEEEEEEEC2ERKS7_RKSC_)
        /*fc74*/ 	.word	0x00000000


	//----- nvinfo : EIATTR_FRAME_SIZE
	.align		4
.L_10782:
        /*fc78*/ 	.byte	0x04, 0x11
        /*fc7a*/ 	.short	(.L_10784 - .L_10783)
	.align		4
.L_10783:
        /*fc7c*/ 	.word	index@($_ZN7cutlass13device_kernelIN5flash19enable_sm80_to_sm89INS1_16FlashAttnBwdSm80INS1_25CollectiveMainloopBwdSm80ILi2ELi2EN4cute5tupleIJNS5_1CILi128EEES8_NS7_ILi64EEEEEENS_10bfloat16_tEfNS_4arch4Sm80ELb0ELb1ELb1ELb0ELb0ELb0ELb0ELb0ELi2ELi4ELi4ELi4ELb0EEENS1_24CollectiveEpilogueBwdGQAISA_fSD_Li256ELb0ELb0EEENS1_19SingleTileSchedulerILb0ELb0ELb0ELi128EEEEEEEEEvNT_6ParamsE$_ZN4cute5tupleIJNS0_IJNS0_IJNS_1CILi8EEENS1_ILi1EEEEEENS1_ILi2EEEEEENS0_IJNS0_IJS3_NS1_ILi0EEEEEEiEEEEEC2ERKS6_RKS9_)
        /*fc80*/ 	.word	0x00000000


	//----- nvinfo : EIATTR_FRAME_SIZE
	.align		4
.L_10784:
        /*fc84*/ 	.byte	0x04, 0x11
        /*fc86*/ 	.short	(.L_10786 - .L_10785)
	.align		4
.L_10785:
        /*fc88*/ 	.word	index@($_ZN7cutlass13device_kernelIN5flash19enable_sm80_to_sm89INS1_16FlashAttnBwdSm80INS1_25CollectiveMainloopBwdSm80ILi2ELi2EN4cute5tupleIJNS5_1CILi128EEES8_NS7_ILi64EEEEEENS_10bfloat16_tEfNS_4arch4Sm80ELb0ELb1ELb1ELb0ELb0ELb0ELb0ELb0ELi2ELi4ELi4ELi4ELb0EEENS1_24CollectiveEpilogueBwdGQAISA_fSD_Li256ELb0ELb0EEENS1_19SingleTileSchedulerILb0ELb0ELb0ELi128EEEEEEEEEvNT_6ParamsE$_ZN4cute5tupleIJNS0_IJNS0_IJNS_1CILi8EEENS1_ILi1EEEEEENS0_IJNS1_ILi2EEEEEEEEENS0_IJNS0_IJS3_NS1_ILi0EEEEEENS0_IJiEEEEEEEEC2ERKS7_RKSB_)
        /*fc8c*/ 	.word	0x00000000


	//----- nvinfo : EIATTR_FRAME_SIZE
	.align		4
.L_10786:
        /*fc90*/ 	.byte	0x04, 0x11
        /*fc92*/ 	.short	(.L_10788 - .L_10787)
	.align		4
.L_10787:
        /*fc94*/ 	.word	index@($_ZN7cutlass13device_kernelIN5flash19enable_sm80_to_sm89INS1_16FlashAttnBwdSm80INS1_25CollectiveMainloopBwdSm80ILi2ELi2EN4cute5tupleIJNS5_1CILi128EEES8_NS7_ILi64EEEEEENS_10bfloat16_tEfNS_4arch4Sm80ELb0ELb1ELb1ELb0ELb0ELb0ELb0ELb0ELi2ELi4ELi4ELi4ELb0EEENS1_24CollectiveEpilogueBwdGQAISA_fSD_Li256ELb0ELb0EEENS1_19SingleTileSchedulerILb0ELb0ELb0ELi128EEEEEEEEEvNT_6ParamsE$_ZN4cute5tupleIJNS0_IJNS0_IJNS_1CILi2EEES2_S2_EEES2_NS0_IJS2_S2_EEEEEENS0_IJNS0_IJNS1_ILi1EEENS1_ILi512EEEiEEENS1_ILi4096EEENS0_IJiiEEEEEEEEC2ERKS5_RKSB_)
        /*fc98*/ 	.word	0x00000000


	//----- nvinfo : EIATTR_FRAME_SIZE
	.align		4
.L_10788:
        /*fc9c*/ 	.byte	0x04, 0x11
        /*fc9e*/ 	.short	(.L_10790 - .L_10789)
	.align		4
.L_10789:
        /*fca0*/ 	.word	index@($_ZN7cutlass13device_kernelIN5flash19enable_sm80_to_sm89INS1_16FlashAttnBwdSm80INS1_25CollectiveMainloopBwdSm80ILi2ELi2EN4cute5tupleIJNS5_1CILi128EEES8_NS7_ILi64EEEEEENS_10bfloat16_tEfNS_4arch4Sm80ELb0ELb1ELb1ELb0ELb0ELb0ELb0ELb0ELi2ELi4ELi4ELi4ELb0EEENS1_24CollectiveEpilogueBwdGQAISA_fSD_Li256ELb0ELb0EEENS1_19SingleTileSchedulerILb0ELb0ELb0ELi128EEEEEEEEEvNT_6ParamsE$_ZN4cute5tupleIJNS0_IJNS0_IJNS_1CILi2EEES2_S2_EEES2_NS0_IJNS0_IJS2_S2_EEES2_EEEEEENS0_IJNS0_IJNS1_ILi1EEENS1_ILi512EEEiEEENS1_ILi4096EEENS0_IJNS0_IJiiEEENS1_ILi8192EEEEEEEEEEEC2ERKS6_RKSE_)
        /*fca4*/ 	.word	0x00000000


	//----- nvinfo : EIATTR_FRAME_SIZE
	.align		4
.L_10790:
        /*fca8*/ 	.byte	0x04, 0x11
        /*fcaa*/ 	.short	(.L_10792 - .L_10791)
	.align		4
.L_10791:
        /*fcac*/ 	.word	index@($_ZN7cutlass13device_kernelIN5flash19enable_sm80_to_sm89INS1_16FlashAttnBwdSm80INS1_25CollectiveMainloopBwdSm80ILi2ELi2EN4cute5tupleIJNS5_1CILi128EEES8_NS7_ILi64EEEEEENS_10bfloat16_tEfNS_4arch4Sm80ELb0ELb1ELb1ELb0ELb0ELb0ELb0ELb0ELi2ELi4ELi4ELi4ELb0EEENS1_24CollectiveEpilogueBwdGQAISA_fSD_Li256ELb0ELb0EEENS1_19SingleTileSchedulerILb0ELb0ELb0ELi128EEEEEEEEEvNT_6ParamsE$_ZN4cute5tupleIJNS0_IJNS0_IJNS_1CILi2EEES2_EEES3_NS1_ILi8EEEEEENS0_IJNS0_IJiNS1_ILi512EEEEEENS0_IJiiEEENS1_ILi1024EEEEEEEEC2ERKS5_RKSA_)
        /*fcb0*/ 	.word	0x00000000


	//----- nvinfo : EIATTR_FRAME_SIZE
	.align		4
.L_10792:
        /*fcb4*/ 	.byte	0x04, 0x11
        /*fcb6*/ 	.short	(.L_10794 - .L_10793)
	.align		4
.L_10793:
        /*fcb8*/ 	.word	index@($_ZN7cutlass13device_kernelIN5flash19enable_sm80_to_sm89INS1_16FlashAttnBwdSm80INS1_25CollectiveMainloopBwdSm80ILi2ELi2EN4cute5tupleIJNS5_1CILi128EEES8_NS7_ILi64EEEEEENS_10bfloat16_tEfNS_4arch4Sm80ELb0ELb1ELb1ELb0ELb0ELb0ELb0ELb0ELi2ELi4ELi4ELi4ELb0EEENS1_24CollectiveEpilogueBwdGQAISA_fSD_Li256ELb0ELb0EEENS1_19SingleTileSchedulerILb0ELb0ELb0ELi128EEEEEEEEEvNT_6ParamsE$_ZN4cute5tupleIJNS0_IJNS0_IJNS_1CILi2EEES2_EEES2_EEENS0_IJNS0_IJiiEEENS1_ILi8192EEEEEEEEC2ERKS4_RKS7_)
        /*fcbc*/ 	.word	0x00000000


	//----- nvinfo : EIATTR_FRAME_SIZE
	.align		4
.L_10794:
        /*fcc0*/ 	.byte	0x04, 0x11
        /*fcc2*/ 	.short	(.L_10796 - .L_10795)
	.align		4
.L_10795:
        /*fcc4*/ 	.word	index@($_ZN7cutlass13device_kernelIN5flash19enable_sm80_to_sm89INS1_16FlashAttnBwdSm80INS1_25CollectiveMainloopBwdSm80ILi2ELi2EN4cute5tupleIJNS5_1CILi128EEES8_NS7_ILi64EEEEEENS_10bfloat16_tEfNS_4arch4Sm80ELb0ELb1ELb1ELb0ELb0ELb0ELb0ELb0ELi2ELi4ELi4ELi4ELb0EEENS1_24CollectiveEpilogueBwdGQAISA_fSD_Li256ELb0ELb0EEENS1_19SingleTileSchedulerILb0ELb0ELb0ELi128EEEEEEEEEvNT_6ParamsE$_ZN4cute5tupleIJNS0_IJNS0_IJNS_1CILi2EEES2_EEENS1_ILi8EEES3_EEENS0_IJNS0_IJNS1_ILi1EEEiEEENS1_ILi1024EEENS0_IJiiEEEEEEEEC2ERKS5_RKSA_)
        /*fcc8*/ 	.word	0x00000000


	//----- nvinfo : EIATTR_FRAME_SIZE
	.align		4
.L_10796:
        /*fccc*/ 	.byte	0x04, 0x11
        /*fcce*/ 	.short	(.L_10798 - .L_10797)
	.align		4
.L_10797:
        /*fcd0*/ 	.word	index@($_ZN7cutlass13device_kernelIN5flash19enable_sm80_to_sm89INS1_16FlashAttnBwdSm80INS1_25CollectiveMainloopBwdSm80ILi2ELi2EN4cute5tupleIJNS5_1CILi128EEES8_NS7_ILi64EEEEEENS_10bfloat16_tEfNS_4arch4Sm80ELb0ELb1ELb1ELb0ELb0ELb0ELb0ELb0ELi2ELi4ELi4ELi4ELb0EEENS1_24CollectiveEpilogueBwdGQAISA_fSD_Li256ELb0ELb0EEENS1_19SingleTileSchedulerILb0ELb0ELb0ELi128EEEEEEEEEvNT_6ParamsE$_ZN4cute5tupleIJNS0_IJNS0_IJNS_1CILi1EEENS0_IJS2_NS1_ILi2EEES3_EEEEEES3_NS0_IJS3_S3_EEEEEENS0_IJNS0_IJNS1_ILi0EEENS0_IJS2_NS1_ILi256EEEiEEEEEENS1_ILi2048EEENS0_IJiNS1_ILi4096EEEEEEEEEEEC2ERKS7_RKSF_)
        /*fcd4*/ 	.word	0x00000000


	//----- nvinfo : EIATTR_FRAME_SIZE
	.align		4
.L_10798:
        /*fcd8*/ 	.byte	0x04, 0x11
        /*fcda*/ 	.short	(.L_10800 - .L_10799)
	.align		4
.L_10799:
        /*fcdc*/ 	.word	index@($_ZN7cutlass13device_kernelIN5flash19enable_sm80_to_sm89INS1_16FlashAttnBwdSm80INS1_25CollectiveMainloopBwdSm80ILi2ELi2EN4cute5tupleIJNS5_1CILi128EEES8_NS7_ILi64EEEEEENS_10bfloat16_tEfNS_4arch4Sm80ELb0ELb1ELb1ELb0ELb0ELb0ELb0ELb0ELi2ELi4ELi4ELi4ELb0EEENS1_24CollectiveEpilogueBwdGQAISA_fSD_Li256ELb0ELb0EEENS1_19SingleTileSchedulerILb0ELb0ELb0ELi128EEEEEEEEEvNT_6ParamsE$_ZN4cute5tupleIJNS0_IJNS0_IJNS0_IJNS_1CILi8EEENS1_ILi1EEEEEES3_EEENS0_IJNS0_IJS3_S3_EEENS1_ILi2EEEEEEEEENS0_IJNS0_IJNS0_IJS3_NS1_ILi0EEEEEESA_EEENS0_IJNS0_IJSA_SA_EEEiEEEEEEEEC2ERKS9_RKSF_)
        /*fce0*/ 	.word	0x00000000


	//----- nvinfo : EIATTR_FRAME_SIZE
	.align		4
.L_10800:
        /*fce4*/ 	.byte	0x04, 0x11
        /*fce6*/ 	.short	(.L_10802 - .L_10801)
	.align		4
.L_10801:
        /*fce8*/ 	.word	index@($_ZN7cutlass13device_kernelIN5flash19enable_sm80_to_sm89INS1_16FlashAttnBwdSm80INS1_25CollectiveMainloopBwdSm80ILi2ELi2EN4cute5tupleIJNS5_1CILi128EEES8_NS7_ILi64EEEEEENS_10bfloat16_tEfNS_4arch4Sm80ELb0ELb1ELb1ELb0ELb0ELb0ELb0ELb0ELi2ELi4ELi4ELi4ELb0EEENS1_24CollectiveEpilogueBwdGQAISA_fSD_Li256ELb0ELb0EEENS1_19SingleTileSchedulerILb0ELb0ELb0ELi128EEEEEEEEEvNT_6ParamsE$_ZN4cute5tupleIJNS0_IJNS0_IJNS0_IJNS_1CILi8EEENS1_ILi1EEEEEENS0_IJS3_S3_EEEEEENS0_IJS3_NS1_ILi2EEEEEEEEENS0_IJNS0_IJNS0_IJS3_NS1_ILi0EEEEEENS0_IJSA_SA_EEEEEENS0_IJSA_iEEEEEEEEC2ERKS9_RKSF_)
        /*fcec*/ 	.word	0x00000000


	//----- nvinfo : EIATTR_FRAME_SIZE
	.align		4
.L_10802:
        /*fcf0*/ 	.byte	0x04, 0x11
        /*fcf2*/ 	.short	(.L_10804 - .L_10803)
	.align		4
.L_10803:
        /*fcf4*/ 	.word	index@($_ZN7cutlass13device_kernelIN5flash19enable_sm80_to_sm89INS1_16FlashAttnBwdSm80INS1_25CollectiveMainloopBwdSm80ILi2ELi2EN4cute5tupleIJNS5_1CILi128EEES8_NS7_ILi64EEEEEENS_10bfloat16_tEfNS_4arch4Sm80ELb0ELb1ELb1ELb0ELb0ELb0ELb0ELb0ELi2ELi4ELi4ELi4ELb0EEENS1_24CollectiveEpilogueBwdGQAISA_fSD_Li256ELb0ELb0EEENS1_19SingleTileSchedulerILb0ELb0ELb0ELi128EEEEEEEEEvNT_6ParamsE$_ZN4cute3eso3ESOILb1ELb0EJNS_7SwizzleILi3ELi3ELi3EEENS_9MixedBitsILj0ELj432EEENS_6LayoutINS_5tupleIJNS7_IJNS_1CILi2EEES9_S9_EEES9_NS8_ILi8EEEEEENS7_IJNS7_IJNS8_ILi64EEESB_NS8_ILi512EEEEEENS8_ILi8192EEENS8_ILi1024EEEEEEEEEEC2ERKS3_RKS5_RKSJ_)
        /*fcf8*/ 	.word	0x00000000


	//----- nvinfo : EIATTR_FRAME_SIZE
	.align		4
.L_10804:
        /*fcfc*/ 	.byte	0x04, 0x11
        /*fcfe*/ 	.short	(.L_10806 - .L_10805)
	.align		4
.L_10805:
        /*fd00*/ 	.word	index@($_ZN7cutlass13device_kernelIN5flash19enable_sm80_to_sm89INS1_16FlashAttnBwdSm80INS1_25CollectiveMainloopBwdSm80ILi2ELi2EN4cute5tupleIJNS5_1CILi128EEES8_NS7_ILi64EEEEEENS_10bfloat16_tEfNS_4arch4Sm80ELb0ELb1ELb1ELb0ELb0ELb0ELb0ELb0ELi2ELi4ELi4ELi4ELb0EEENS1_24CollectiveEpilogueBwdGQAISA_fSD_Li256ELb0ELb0EEENS1_19SingleTileSchedulerILb0ELb0ELb0ELi128EEEEEEEEEvNT_6ParamsE$_ZN4cute3eso3ESOILb1ELb0EJNS_6LayoutINS_5tupleIJNS_1CILi4EEEEEENS3_IJNS4_ILi1EEEEEEEENS_10ViewEngineIPfEEEEC2ERKS9_RKSC_)
        /*fd04*/ 	.word	0x00000000


	//----- nvinfo : EIATTR_FRAME_SIZE
	.align		4
.L_10806:
        /*fd08*/ 	.byte	0x04, 0x11
        /*fd0a*/ 	.short	(.L_10808 - .L_10807)
	.align		4
.L_10807:
        /*fd0c*/ 	.word	index@($_ZN7cutlass13device_kernelIN5flash19enable_sm80_to_sm89INS1_16FlashAttnBwdSm80INS1_25CollectiveMainloopBwdSm80ILi2ELi2EN4cute5tupleIJNS5_1CILi128EEES8_NS7_ILi64EEEEEENS_10bfloat16_tEfNS_4arch4Sm80ELb0ELb1ELb1ELb0ELb0ELb0ELb0ELb0ELi2ELi4ELi4ELi4ELb0EEENS1_24CollectiveEpilogueBwdGQAISA_fSD_Li256ELb0ELb0EEENS1_19SingleTileSchedulerILb0ELb0ELb0ELi128EEEEEEEEEvNT_6ParamsE$_ZN4cute3eso3ESOILb1ELb0EJNS_6LayoutINS_5tupleIJNS_1CILi1EEENS4_ILi4EEEEEENS3_IJNS4_ILi0EEES5_EEEEENS_10ViewEngineIPfEEEEC2ERKSA_RKSD_)
        /*fd10*/ 	.word	0x00000000


	//----- nvinfo : EIATTR_FRAME_SIZE
	.align		4
.L_10808:
        /*fd14*/ 	.byte	0x04, 0x11
        /*fd16*/ 	.short	(.L_10810 - .L_10809)
	.align		4
.L_10809:
        /*fd18*/ 	.word	index@($_ZN7cutlass13device_kernelIN5flash19enable_sm80_to_sm89INS1_16FlashAttnBwdSm80INS1_25CollectiveMainloopBwdSm80ILi2ELi2EN4cute5tupleIJNS5_1CILi128EEES8_NS7_ILi64EEEEEENS_10bfloat16_tEfNS_4arch4Sm80ELb0ELb1ELb1ELb0ELb0ELb0ELb0ELb0ELi2ELi4ELi4ELi4ELb0EEENS1_24CollectiveEpilogueBwdGQAISA_fSD_Li256ELb0ELb0EEENS1_19SingleTileSchedulerILb0ELb0ELb0ELi128EEEEEEEEEvNT_6ParamsE$_ZN4cute3eso3ESOILb1ELb0EJNS_6LayoutINS_5tupleIJNS_1CILi1EEENS3_IJNS4_ILi2EEES6_EEEEEENS3_IJNS4_ILi0EEENS3_IJNS4_ILi8EEENS4_ILi64EEEEEEEEEEENS_10ViewEngineINS_8smem_ptrIPfEEEEEEC2ERKSE_RKSJ_)
        /*fd1c*/ 	.word	0x00000000


	//----- nvinfo : EIATTR_FRAME_SIZE
	.align		4
.L_10810:
        /*fd20*/ 	.byte	0x04, 0x11
        /*fd22*/ 	.short	(.L_10812 - .L_10811)
	.align		4
.L_10811:
        /*fd24*/ 	.word	index@($_ZN7cutlass13device_kernelIN5flash19enable_sm80_to_sm89INS1_16FlashAttnBwdSm80INS1_25CollectiveMainloopBwdSm80ILi2ELi2EN4cute5tupleIJNS5_1CILi128EEES8_NS7_ILi64EEEEEENS_10bfloat16_tEfNS_4arch4Sm80ELb0ELb1ELb1ELb0ELb0ELb0ELb0ELb0ELi2ELi4ELi4ELi4ELb0EEENS1_24CollectiveEpilogueBwdGQAISA_fSD_Li256ELb0ELb0EEENS1_19SingleTileSchedulerILb0ELb0ELb0ELi128EEEEEEEEEvNT_6ParamsE$_ZN4cute3eso3ESOILb1ELb0EJNS_6LayoutINS_5tupleIJNS3_IJNS_1CILi8EEENS4_ILi1EEEEEENS4_ILi4EEES8_EEENS3_IJNS3_IJS6_NS4_ILi0EEEEEES5_NS4_ILi32EEEEEEEENS_10ViewEngineIPN7cutlass10bfloat16_tEEEEEC2ERKSE_RKSJ_)
        /*fd28*/ 	.word	0x00000000


	//----- nvinfo : EIATTR_FRAME_SIZE
	.align		4
.L_10812:
        /*fd2c*/ 	.byte	0x04, 0x11
        /*fd2e*/ 	.short	(.L_10814 - .L_10813)
	.align		4
.L_10813:
        /*fd30*/ 	.word	index@($_ZN7cutlass13device_kernelIN5flash19enable_sm80_to_sm89INS1_16FlashAttnBwdSm80INS1_25CollectiveMainloopBwdSm80ILi2ELi2EN4cute5tupleIJNS5_1CILi128EEES8_NS7_ILi64EEEEEENS_10bfloat16_tEfNS_4arch4Sm80ELb0ELb1ELb1ELb0ELb0ELb0ELb0ELb0ELi2ELi4ELi4ELi4ELb0EEENS1_24CollectiveEpilogueBwdGQAISA_fSD_Li256ELb0ELb0EEENS1_19SingleTileSchedulerILb0ELb0ELb0ELi128EEEEEEEEEvNT_6ParamsE$_ZN4cute3eso3ESOILb1ELb0EJNS_6LayoutINS_5tupleIJNS3_IJNS_1CILi8EEENS4_ILi1EEEEEENS4_ILi4EEES6_EEENS3_IJNS3_IJS6_NS4_ILi0EEEEEENS4_ILi2048EEESA_EEEEEiEEC2ERKSE_RKi)
        /*fd34*/ 	.word	0x00000000


	//----- nvinfo : EIATTR_FRAME_SIZE
	.align		4
.L_10814:
        /*fd38*/ 	.byte	0x04, 0x11
        /*fd3a*/ 	.short	(.L_10816 - .L_10815)
	.align		4
.L_10815:
        /*fd3c*/ 	.word	index@($_ZN7cutlass13device_kernelIN5flash19enable_sm80_to_sm89INS1_16FlashAttnBwdSm80INS1_25CollectiveMainloopBwdSm80ILi2ELi2EN4cute5tupleIJNS5_1CILi128EEES8_NS7_ILi64EEEEEENS_10bfloat16_tEfNS_4arch4Sm80ELb0ELb1ELb1ELb0ELb0ELb0ELb0ELb0ELi2ELi4ELi4ELi4ELb0EEENS1_24CollectiveEpilogueBwdGQAISA_fSD_Li256ELb0ELb0EEENS1_19SingleTileSchedulerILb0ELb0ELb0ELi128EEEEEEEEEvNT_6ParamsE$_ZN4cute3eso3ESOILb1ELb0EJNS_6LayoutINS_5tupleIJNS3_IJNS_1CILi8EEENS4_ILi1EEEEEENS4_ILi4EEES6_EEENS3_IJNS3_IJS6_NS4_ILi0EEEEEENS4_ILi2048EEESA_EEEEENS_10ViewEngineINS_8smem_ptrIPN7cutlass10bfloat16_tEEEEEEEC2ERKSE_RKSL_)
        /*fd40*/ 	.word	0x00000000


	//----- nvinfo : EIATTR_FRAME_SIZE
	.align		4
.L_10816:
        /*fd44*/ 	.byte	0x04, 0x11
        /*fd46*/ 	.short	(.L_10818 - .L_10817)
	.align		4
.L_10817:
        /*fd48*/ 	.word	index@($_ZN7cutlass13device_kernelIN5flash19enable_sm80_to_sm89INS1_16FlashAttnBwdSm80INS1_25CollectiveMainloopBwdSm80ILi2ELi2EN4cute5tupleIJNS5_1CILi128EEES8_NS7_ILi64EEEEEENS_10bfloat16_tEfNS_4arch4Sm80ELb0ELb1ELb1ELb0ELb0ELb0ELb0ELb0ELi2ELi4ELi4ELi4ELb0EEENS1_24CollectiveEpilogueBwdGQAISA_fSD_Li256ELb0ELb0EEENS1_19SingleTileSchedulerILb0ELb0ELb0ELi128EEEEEEEEEvNT_6ParamsE$_ZN4cute3eso3ESOILb1ELb0EJNS_6LayoutINS_5tupleIJNS3_IJNS_1CILi8EEENS4_ILi1EEEEEENS4_ILi4EEEEEENS3_IJNS3_IJS6_NS4_ILi0EEEEEES5_EEEEEiEEC2ERKSD_RKi)
        /*fd4c*/ 	.word	0x00000000


	//----- nvinfo : EIATTR_FRAME_SIZE
	.align		4
.L_10818:
        /*fd50*/ 	.byte	0x04, 0x11
        /*fd52*/ 	.short	(.L_10820 - .L_10819)
	.align		4
.L_10819:
        /*fd54*/ 	.word	index@($_ZN7cutlass13device_kernelIN5flash19enable_sm80_to_sm89INS1_16FlashAttnBwdSm80INS1_25CollectiveMainloopBwdSm80ILi2ELi2EN4cute5tupleIJNS5_1CILi128EEES8_NS7_ILi64EEEEEENS_10bfloat16_tEfNS_4arch4Sm80ELb0ELb1ELb1ELb0ELb0ELb0ELb0ELb0ELi2ELi4ELi4ELi4ELb0EEENS1_24CollectiveEpilogueBwdGQAISA_fSD_Li256ELb0ELb0EEENS1_19SingleTileSchedulerILb0ELb0ELb0ELi128EEEEEEEEEvNT_6ParamsE$_ZN4cute3eso3ESOILb1ELb0EJNS_6LayoutINS_5tupleIJNS3_IJNS_1CILi8EEENS4_ILi1EEEEEENS4_ILi4EEEEEENS3_IJNS3_IJS6_NS4_ILi0EEEEEES5_EEEEENS_10ViewEngineIPN7cutlass10bfloat16_tEEEEEC2ERKSD_RKSI_)
        /*fd58*/ 	.word	0x00000000


	//----- nvinfo : EIATTR_FRAME_SIZE
	.align		4
.L_10820:
        /*fd5c*/ 	.byte	0x04, 0x11
        /*fd5e*/ 	.short	(.L_10822 - .L_10821)
	.align		4
.L_10821:
        /*fd60*/ 	.word	index@($_ZN7cutlass13device_kernelIN5flash19enable_sm80_to_sm89INS1_16FlashAttnBwdSm80INS1_25CollectiveMainloopBwdSm80ILi2ELi2EN4cute5tupleIJNS5_1CILi128EEES8_NS7_ILi64EEEEEENS_10bfloat16_tEfNS_4arch4Sm80ELb0ELb1ELb1ELb0ELb0ELb0ELb0ELb0ELi2ELi4ELi4ELi4ELb0EEENS1_24CollectiveEpilogueBwdGQAISA_fSD_Li256ELb0ELb0EEENS1_19SingleTileSchedulerILb0ELb0ELb0ELi128EEEEEEEEEvNT_6ParamsE$_ZN4cute3eso3ESOILb1ELb0EJNS_6LayoutINS_5tupleIJNS3_IJNS_1CILi8EEENS4_ILi1EEEEEENS4_ILi4EEEEEENS3_IJNS3_IJS6_NS4_ILi0EEEEEENS4_ILi2048EEEEEEEEiEEC2ERKSE_RKi)
        /*fd64*/ 	.word	0x00000000


	//----- nvinfo : EIATTR_FRAME_SIZE
	.align		4
.L_10822:
        /*fd68*/ 	.byte	0x04, 0x11
        /*fd6a*/ 	.short	(.L_10824 - .L_10823)
	.align		4
.L_10823:
        /*fd6c*/ 	.word	index@($_ZN7cutlass13device_kernelIN5flash19enable_sm80_to_sm89INS1_16FlashAttnBwdSm80INS1_25CollectiveMainloopBwdSm80ILi2ELi2EN4cute5tupleIJNS5_1CILi128EEES8_NS7_ILi64EEEEEENS_10bfloat16_tEfNS_4arch4Sm80ELb0ELb1ELb1ELb0ELb0ELb0ELb0ELb0ELi2ELi4ELi4ELi4ELb0EEENS1_24CollectiveEpilogueBwdGQAISA_fSD_Li256ELb0ELb0EEENS1_19SingleTileSchedulerILb0ELb0ELb0ELi128EEEEEEEEEvNT_6ParamsE$_ZN4cute3eso3ESOILb1ELb0EJNS_6LayoutINS_5tupleIJNS3_IJNS_1CILi8EEENS4_ILi1EEEEEENS4_ILi4EEEEEENS3_IJNS3_IJS6_NS4_ILi0EEEEEENS4_ILi2048EEEEEEEENS_10ViewEngineINS_8smem_ptrIPN7cutlass10bfloat16_tEEEEEEEC2ERKSE_RKSL_)
        /*fd70*/ 	.word	0x00000000


	//----- nvinfo : EIATTR_FRAME_SIZE
	.align		4
.L_10824:
        /*fd74*/ 	.byte	0x04, 0x11
        /*fd76*/ 	.short	(.L_10826 - .L_10825)
	.align		4
.L_10825:
        /*fd78*/ 	.word	index@($_ZN7cutlass13device_kernelIN5flash19enable_sm80_to_sm89INS1_16FlashAttnBwdSm80INS1_25CollectiveMainloopBwdSm80ILi2ELi2EN4cute5tupleIJNS5_1CILi128EEES8_NS7_ILi64EEEEEENS_10bfloat16_tEfNS_4arch4Sm80ELb0ELb1ELb1ELb0ELb0ELb0ELb0ELb0ELi2ELi4ELi4ELi4ELb0EEENS1_24CollectiveEpilogueBwdGQAISA_fSD_Li256ELb0ELb0EEENS1_19SingleTileSchedulerILb0ELb0ELb0ELi128EEEEEEEEEvNT_6ParamsE$_ZN4cute3eso3ESOILb1ELb0EJNS_6LayoutINS_5tupleIJNS3_IJNS_1CILi8EEENS4_ILi1EEEEEENS4_ILi2EEES5_EEENS3_IJNS3_IJS6_NS4_ILi0EEEEEENS4_ILi64EEES5_EEEEENS_10ViewEngineIPN7cutlass10bfloat16_tEEEEEC2ERKSE_RKSJ_)
        /*fd7c*/ 	.word	0x00000000


	//----- nvinfo : EIATTR_FRAME_SIZE
	.align		4
.L_10826:
        /*fd80*/ 	.byte	0x04, 0x11
        /*fd82*/ 	.short	(.L_10828 - .L_10827)
	.align		4
.L_10827:
        /*fd84*/ 	.word	index@($_ZN7cutlass13device_kernelIN5flash19enable_sm80_to_sm89INS1_16FlashAttnBwdSm80INS1_25CollectiveMainloopBwdSm80ILi2ELi2EN4cute5tupleIJNS5_1CILi128EEES8_NS7_ILi64EEEEEENS_10bfloat16_tEfNS_4arch4Sm80ELb0ELb1ELb1ELb0ELb0ELb0ELb0ELb0ELi2ELi4ELi4ELi4ELb0EEENS1_24CollectiveEpilogueBwdGQAISA_fSD_Li256ELb0ELb0EEENS1_19SingleTileSchedulerILb0ELb0ELb0ELi128EEEEEEEEEvNT_6ParamsE$_ZN4cute3eso3ESOILb1ELb0EJNS_6LayoutINS_5tupleIJNS3_IJNS_1CILi8EEENS4_ILi1EEEEEENS4_ILi2EEENS4_ILi4EEEEEENS3_IJNS3_IJS6_NS4_ILi0EEEEEES5_NS4_ILi16EEEEEEEENS_10ViewEngineIPN7cutlass10bfloat16_tEEEEEC2ERKSF_RKSK_)
        /*fd88*/ 	.word	0x00000000


	//----- nvinfo : EIATTR_FRAME_SIZE
	.align		4
.L_10828:
        /*fd8c*/ 	.byte	0x04, 0x11
        /*fd8e*/ 	.short	(.L_10830 - .L_10829)
	.align		4
.L_10829:
        /*fd90*/ 	.word	index@($_ZN7cutlass13device_kernelIN5flash19enable_sm80_to_sm89INS1_16FlashAttnBwdSm80INS1_25CollectiveMainloopBwdSm80ILi2ELi2EN4cute5tupleIJNS5_1CILi128EEES8_NS7_ILi64EEEEEENS_10bfloat16_tEfNS_4arch4Sm80ELb0ELb1ELb1ELb0ELb0ELb0ELb0ELb0ELi2ELi4ELi4ELi4ELb0EEENS1_24CollectiveEpilogueBwdGQAISA_fSD_Li256ELb0ELb0EEENS1_19SingleTileSchedulerILb0ELb0ELb0ELi128EEEEEEEEEvNT_6ParamsE$_ZN4cute3eso3ESOILb1ELb0EJNS_6LayoutINS_5tupleIJNS3_IJNS_1CILi8EEENS4_ILi1EEEEEENS4_ILi2EEENS3_IJNS4_ILi4EEES8_EEEEEENS3_IJNS3_IJS6_NS4_ILi0EEEEEES5_NS3_IJNS4_ILi32EEENS4_ILi16EEEEEEEEEEENS_10ViewEngineIPN7cutlass10bfloat16_tEEEEEC2ERKSI_RKSN_)
        /*fd94*/ 	.word	0x00000000


	//----- nvinfo : EIATTR_FRAME_SIZE
	.align		4
.L_10830:
        /*fd98*/ 	.byte	0x04, 0x11
        /*fd9a*/ 	.short	(.L_10832 - .L_10831)
	.align		4
.L_10831:
        /*fd9c*/ 	.word	index@($_ZN7cutlass13device_kernelIN5flash19enable_sm80_to_sm89INS1_16FlashAttnBwdSm80INS1_25CollectiveMainloopBwdSm80ILi2ELi2EN4cute5tupleIJNS5_1CILi128EEES8_NS7_ILi64EEEEEENS_10bfloat16_tEfNS_4arch4Sm80ELb0ELb1ELb1ELb0ELb0ELb0ELb0ELb0ELi2ELi4ELi4ELi4ELb0EEENS1_24CollectiveEpilogueBwdGQAISA_fSD_Li256ELb0ELb0EEENS1_19SingleTileSchedulerILb0ELb0ELb0ELi128EEEEEEEEEvNT_6ParamsE$_ZN4cute3eso3ESOILb1ELb0EJNS_6LayoutINS_5tupleIJNS3_IJNS_1CILi8EEENS4_ILi1EEEEEENS4_ILi2EEEEEENS3_IJNS3_IJS6_NS4_ILi0EEEEEES5_EEEEEiEEC2ERKSD_RKi)
        /*fda0*/ 	.word	0x00000000


	//----- nvinfo : EIATTR_FRAME_SIZE
	.align		4
.L_10832:
        /*fda4*/ 	.byte	0x04, 0x11
        /*fda6*/ 	.short	(.L_10834 - .L_10833)
	.align		4
.L_10833:
        /*fda8*/ 	.word	index@($_ZN7cutlass13device_kernelIN5flash19enable_sm80_to_sm89INS1_16FlashAttnBwdSm80INS1_25CollectiveMainloopBwdSm80ILi2ELi2EN4cute5tupleIJNS5_1CILi128EEES8_NS7_ILi64EEEEEENS_10bfloat16_tEfNS_4arch4Sm80ELb0ELb1ELb1ELb0ELb0ELb0ELb0ELb0ELi2ELi4ELi4ELi4ELb0EEENS1_24CollectiveEpilogueBwdGQAISA_fSD_Li256ELb0ELb0EEENS1_19SingleTileSchedulerILb0ELb0ELb0ELi128EEEEEEEEEvNT_6ParamsE$_ZN4cute3eso3ESOILb1ELb0EJNS_6LayoutINS_5tupleIJNS3_IJNS_1CILi8EEENS4_ILi1EEEEEENS4_ILi2EEEEEENS3_IJNS3_IJS6_NS4_ILi0EEEEEES5_EEEEENS_10ViewEngineIPN7cutlass10bfloat16_tEEEEEC2ERKSD_RKSI_)
        /*fdac*/ 	.word	0x00000000


	//----- nvinfo : EIATTR_FRAME_SIZE
	.align		4
.L_10834:
        /*fdb0*/ 	.byte	0x04, 0x11
        /*fdb2*/ 	.short	(.L_10836 - .L_10835)
	.align		4
.L_10835:
        /*fdb4*/ 	.word	index@($_ZN7cutlass13device_kernelIN5flash19enable_sm80_to_sm89INS1_16FlashAttnBwdSm80INS1_25CollectiveMainloopBwdSm80ILi2ELi2EN4cute5tupleIJNS5_1CILi128EEES8_NS7_ILi64EEEEEENS_10bfloat16_tEfNS_4arch4Sm80ELb0ELb1ELb1ELb0ELb0ELb0ELb0ELb0ELi2ELi4ELi4ELi4ELb0EEENS1_24CollectiveEpilogueBwdGQAISA_fSD_Li256ELb0ELb0EEENS1_19SingleTileSchedulerILb0ELb0ELb0ELi128EEEEEEEEEvNT_6ParamsE$_ZN4cute3eso3ESOILb1ELb0EJNS_6LayoutINS_5tupleIJNS3_IJNS_1CILi8EEENS4_ILi1EEEEEENS4_ILi2EEEEEENS3_IJNS3_IJS6_NS4_ILi0EEEEEENS4_ILi8192EEEEEEEEiEEC2ERKSE_RKi)
        /*fdb8*/ 	.word	0x00000000


	//----- nvinfo : EIATTR_FRAME_SIZE
	.align		4
.L_10836:
        /*fdbc*/ 	.byte	0x04, 0x11
        /*fdbe*/ 	.short	(.L_10838 - .L_10837)
	.align		4
.L_10837:
        /*fdc0*/ 	.word	index@($_ZN7cutlass13device_kernelIN5flash19enable_sm80_to_sm89INS1_16FlashAttnBwdSm80INS1_25CollectiveMainloopBwdSm80ILi2ELi2EN4cute5tupleIJNS5_1CILi128EEES8_NS7_ILi64EEEEEENS_10bfloat16_tEfNS_4arch4Sm80ELb0ELb1ELb1ELb0ELb0ELb0ELb0ELb0ELi2ELi4ELi4ELi4ELb0EEENS1_24CollectiveEpilogueBwdGQAISA_fSD_Li256ELb0ELb0EEENS1_19SingleTileSchedulerILb0ELb0ELb0ELi128EEEEEEEEEvNT_6ParamsE$_ZN4cute3eso3ESOILb1ELb0EJNS_6LayoutINS_5tupleIJNS3_IJNS_1CILi8EEENS4_ILi1EEEEEENS4_ILi2EEEEEENS3_IJNS3_IJS6_NS4_ILi0EEEEEENS4_ILi8192EEEEEEEENS_10ViewEngineINS_8smem_ptrIPN7cutlass10bfloat16_tEEEEEEEC2ERKSE_RKSL_)
        /*fdc4*/ 	.word	0x00000000


	//----- nvinfo : EIATTR_FRAME_SIZE
	.align		4
.L_10838:
        /*fdc8*/ 	.byte	0x04, 0x11
        /*fdca*/ 	.short	(.L_10840 - .L_10839)
	.align		4
.L_10839:
        /*fdcc*/ 	.word	index@($_ZN7cutlass13device_kernelIN5flash19enable_sm80_to_sm89INS1_16FlashAttnBwdSm80INS1_25CollectiveMainloopBwdSm80ILi2ELi2EN4cute5tupleIJNS5_1CILi128EEES8_NS7_ILi64EEEEEENS_10bfloat16_tEfNS_4arch4Sm80ELb0ELb1ELb1ELb0ELb0ELb0ELb0ELb0ELi2ELi4ELi4ELi4ELb0EEENS1_24CollectiveEpilogueBwdGQAISA_fSD_Li256ELb0ELb0EEENS1_19SingleTileSchedulerILb0ELb0ELb0ELi128EEEEEEEEEvNT_6ParamsE$_ZN4cute3eso3ESOILb1ELb0EJNS_6LayoutINS_5tupleIJNS3_IJNS_1CILi8EEENS4_ILi1EEEEEENS4_ILi2EEEEEENS3_IJNS3_IJS6_NS4_ILi0EEEEEENS4_ILi64EEEEEEEEiEEC2ERKSE_RKi)
        /*fdd0*/ 	.word	0x00000000


	//----- nvinfo : EIATTR_FRAME_SIZE
	.align		4
.L_10840:
        /*fdd4*/ 	.byte	0x04, 0x11
        /*fdd6*/ 	.short	(.L_10842 - .L_10841)
	.align		4
.L_10841:
        /*fdd8*/ 	.word	index@($_ZN7cutlass13device_kernelIN5flash19enable_sm80_to_sm89INS1_16FlashAttnBwdSm80INS1_25CollectiveMainloopBwdSm80ILi2ELi2EN4cute5tupleIJNS5_1CILi128EEES8_NS7_ILi64EEEEEENS_10bfloat16_tEfNS_4arch4Sm80ELb0ELb1ELb1ELb0ELb0ELb0ELb0ELb0ELi2ELi4ELi4ELi4ELb0EEENS1_24CollectiveEpilogueBwdGQAISA_fSD_Li256ELb0ELb0EEENS1_19SingleTileSchedulerILb0ELb0ELb0ELi128EEEEEEEEEvNT_6ParamsE$_ZN4cute3eso3ESOILb1ELb0EJNS_6LayoutINS_5tupleIJNS3_IJNS_1CILi8EEENS4_ILi1EEEEEENS4_ILi2EEEEEENS3_IJNS3_IJS6_NS4_ILi0EEEEEENS4_ILi64EEEEEEEENS_10ViewEngineIPN7cutlass10bfloat16_tEEEEEC2ERKSE_RKSJ_)
        /*fddc*/ 	.word	0x00000000


	//----- nvinfo : EIATTR_FRAME_SIZE
	.align		4
.L_10842:
        /*fde0*/ 	.byte	0x04, 0x11
        /*fde2*/ 	.short	(.L_10844 - .L_10843)
	.align		4
.L_10843:
        /*fde4*/ 	.word	index@($_ZN7cutlass13device_kernelIN5flash19enable_sm80_to_sm89INS1_16FlashAttnBwdSm80INS1_25CollectiveMainloopBwdSm80ILi2ELi2EN4cute5tupleIJNS5_1CILi128EEES8_NS7_ILi64EEEEEENS_10bfloat16_tEfNS_4arch4Sm80ELb0ELb1ELb1ELb0ELb0ELb0ELb0ELb0ELi2ELi4ELi4ELi4ELb0EEENS1_24CollectiveEpilogueBwdGQAISA_fSD_Li256ELb0ELb0EEENS1_19SingleTileSchedulerILb0ELb0ELb0ELi128EEEEEEEEEvNT_6ParamsE$_ZN4cute3eso3ESOILb1ELb0EJNS_6LayoutINS_5tupleIJNS3_IJNS_1CILi8EEENS4_ILi1EEEEEENS4_ILi2EEEEEENS3_IJNS3_IJS6_NS4_ILi0EEEEEENS4_ILi4096EEEEEEEEiEEC2ERKSE_RKi)
        /*fde8*/ 	.word	0x00000000


	//----- nvinfo : EIATTR_FRAME_SIZE
	.align		4
.L_10844:
        /*fdec*/ 	.byte	0x04, 0x11
        /*fdee*/ 	.short	(.L_10846 - .L_10845)
	.align		4
.L_10845:
        /*fdf0*/ 	.word	index@($_ZN7cutlass13device_kernelIN5flash19enable_sm80_to_sm89INS1_16FlashAttnBwdSm80INS1_25CollectiveMainloopBwdSm80ILi2ELi2EN4cute5tupleIJNS5_1CILi128EEES8_NS7_ILi64EEEEEENS_10bfloat16_tEfNS_4arch4Sm80ELb0ELb1ELb1ELb0ELb0ELb0ELb0ELb0ELi2ELi4ELi4ELi4ELb0EEENS1_24CollectiveEpilogueBwdGQAISA_fSD_Li256ELb0ELb0EEENS1_19SingleTileSchedulerILb0ELb0ELb0ELi128EEEEEEEEEvNT_6ParamsE$_ZN4cute3eso3ESOILb1ELb0EJNS_6LayoutINS_5tupleIJNS3_IJNS_1CILi8EEENS4_ILi1EEEEEENS4_ILi2EEEEEENS3_IJNS3_IJS6_NS4_ILi0EEEEEENS4_ILi4096EEEEEEEENS_10ViewEngineINS_8smem_ptrIPN7cutlass10bfloat16_tEEEEEEEC2ERKSE_RKSL_)
        /*fdf4*/ 	.word	0x00000000


	//----- nvinfo : EIATTR_FRAME_SIZE
	.align		4
.L_10846:
        /*fdf8*/ 	.byte	0x04, 0x11
        /*fdfa*/ 	.short	(.L_10848 - .L_10847)
	.align		4
.L_10847:
        /*fdfc*/ 	.word	index@($_ZN7cutlass13device_kernelIN5flash19enable_sm80_to_sm89INS1_16FlashAttnBwdSm80INS1_25CollectiveMainloopBwdSm80ILi2ELi2EN4cute5tupleIJNS5_1CILi128EEES8_NS7_ILi64EEEEEENS_10bfloat16_tEfNS_4arch4Sm80ELb0ELb1ELb1ELb0ELb0ELb0ELb0ELb0ELi2ELi4ELi4ELi4ELb0EEENS1_24CollectiveEpilogueBwdGQAISA_fSD_Li256ELb0ELb0EEENS1_19SingleTileSchedulerILb0ELb0ELb0ELi128EEEEEEEEEvNT_6ParamsE$_ZN4cute3eso3ESOILb1ELb0EJNS_6LayoutINS_5tupleIJNS3_IJNS_1CILi8EEENS4_ILi1EEEEEENS3_IJNS4_ILi4EEEEEEEEENS3_IJNS3_IJS6_NS4_ILi0EEEEEENS3_IJS5_EEEEEEEENS_10ViewEngineIPN7cutlass10bfloat16_tEEEEEC2ERKSF_RKSK_)
        /*fe00*/ 	.word	0x00000000


	//----- nvinfo : EIATTR_FRAME_SIZE
	.align		4
.L_10848:
        /*fe04*/ 	.byte	0x04, 0x11
        /*fe06*/ 	.short	(.L_10850 - .L_10849)
	.align		4
.L_10849:
        /*fe08*/ 	.word	index@($_ZN7cutlass13device_kernelIN5flash19enable_sm80_to_sm89INS1_16FlashAttnBwdSm80INS1_25CollectiveMainloopBwdSm80ILi2ELi2EN4cute5tupleIJNS5_1CILi128EEES8_NS7_ILi64EEEEEENS_10bfloat16_tEfNS_4arch4Sm80ELb0ELb1ELb1ELb0ELb0ELb0ELb0ELb0ELi2ELi4ELi4ELi4ELb0EEENS1_24CollectiveEpilogueBwdGQAISA_fSD_Li256ELb0ELb0EEENS1_19SingleTileSchedulerILb0ELb0ELb0ELi128EEEEEEEEEvNT_6ParamsE$_ZN4cute3eso3ESOILb1ELb0EJNS_6LayoutINS_5tupleIJNS3_IJNS_1CILi8EEENS4_ILi1EEEEEENS3_IJNS4_ILi4EEEEEEEEENS3_IJNS3_IJS6_NS4_ILi0EEEEEENS3_IJNS4_ILi2048EEEEEEEEEEENS_10ViewEngineINS_8smem_ptrIPN7cutlass10bfloat16_tEEEEEEEC2ERKSG_RKSN_)
        /*fe0c*/ 	.word	0x00000000


	//----- nvinfo : EIATTR_FRAME_SIZE
	.align		4
.L_10850:
        /*fe10*/ 	.byte	0x04, 0x11
        /*fe12*/ 	.short	(.L_10852 - .L_10851)
	.align		4
.L_10851:
        /*fe14*/ 	.word	index@($_ZN7cutlass13device_kernelIN5flash19enable_sm80_to_sm89INS1_16FlashAttnBwdSm80INS1_25CollectiveMainloopBwdSm80ILi2ELi2EN4cute5tupleIJNS5_1CILi128EEES8_NS7_ILi64EEEEEENS_10bfloat16_tEfNS_4arch4Sm80ELb0ELb1ELb1ELb0ELb0ELb0ELb0ELb0ELi2ELi4ELi4ELi4ELb0EEENS1_24CollectiveEpilogueBwdGQAISA_fSD_Li256ELb0ELb0EEENS1_19SingleTileSchedulerILb0ELb0ELb0ELi128EEEEEEEEEvNT_6ParamsE$_ZN4cute3eso3ESOILb1ELb0EJNS_6LayoutINS_5tupleIJNS3_IJNS_1CILi8EEENS4_ILi1EEEEEENS3_IJNS4_ILi2EEEEEEEEENS3_IJNS3_IJS6_NS4_ILi0EEEEEENS3_IJS5_EEEEEEEENS_10ViewEngineIPN7cutlass10bfloat16_tEEEEEC2ERKSF_RKSK_)
        /*fe18*/ 	.word	0x00000000


	//----- nvinfo : EIATTR_FRAME_SIZE
	.align		4
.L_10852:
        /*fe1c*/ 	.byte	0x04, 0x11
        /*fe1e*/ 	.short	(.L_10854 - .L_10853)
	.align		4
.L_10853:
        /*fe20*/ 	.word	index@($_ZN7cutlass13device_kernelIN5flash19enable_sm80_to_sm89INS1_16FlashAttnBwdSm80INS1_25CollectiveMainloopBwdSm80ILi2ELi2EN4cute5tupleIJNS5_1CILi128EEES8_NS7_ILi64EEEEEENS_10bfloat16_tEfNS_4arch4Sm80ELb0ELb1ELb1ELb0ELb0ELb0ELb0ELb0ELi2ELi4ELi4ELi4ELb0EEENS1_24CollectiveEpilogueBwdGQAISA_fSD_Li256ELb0ELb0EEENS1_19SingleTileSchedulerILb0ELb0ELb0ELi128EEEEEEEEEvNT_6ParamsE$_ZN4cute3eso3ESOILb1ELb0EJNS_6LayoutINS_5tupleIJNS3_IJNS_1CILi8EEENS4_ILi1EEEEEENS3_IJNS4_ILi2EEEEEEEEENS3_IJNS3_IJS6_NS4_ILi0EEEEEENS3_IJNS4_ILi8192EEEEEEEEEEENS_10ViewEngineINS_8smem_ptrIPN7cutlass10bfloat16_tEEEEEEEC2ERKSG_RKSN_)
        /*fe24*/ 	.word	0x00000000


	//----- nvinfo : EIATTR_FRAME_SIZE
	.align		4
.L_10854:
        /*fe28*/ 	.byte	0x04, 0x11
        /*fe2a*/ 	.short	(.L_10856 - .L_10855)
	.align		4
.L_10855:
        /*fe2c*/ 	.word	index@($_ZN7cutlass13device_kernelIN5flash19enable_sm80_to_sm89INS1_16FlashAttnBwdSm80INS1_25CollectiveMainloopBwdSm80ILi2ELi2EN4cute5tupleIJNS5_1CILi128EEES8_NS7_ILi64EEEEEENS_10bfloat16_tEfNS_4arch4Sm80ELb0ELb1ELb1ELb0ELb0ELb0ELb0ELb0ELi2ELi4ELi4ELi4ELb0EEENS1_24CollectiveEpilogueBwdGQAISA_fSD_Li256ELb0ELb0EEENS1_19SingleTileSchedulerILb0ELb0ELb0ELi128EEEEEEEEEvNT_6ParamsE$_ZN4cute3eso3ESOILb1ELb0EJNS_6LayoutINS_5tupleIJNS3_IJNS_1CILi8EEENS4_ILi1EEEEEENS3_IJNS4_ILi2EEEEEEEEENS3_IJNS3_IJS6_NS4_ILi0EEEEEENS3_IJNS4_ILi64EEEEEEEEEEENS_10ViewEngineIPN7cutlass10bfloat16_tEEEEEC2ERKSG_RKSL_)
        /*fe30*/ 	.word	0x00000000


	//----- nvinfo : EIATTR_FRAME_SIZE
	.align		4
.L_10856:
        /*fe34*/ 	.byte	0x04, 0x11
        /*fe36*/ 	.short	(.L_10858 - .L_10857)
	.align		4
.L_10857:
        /*fe38*/ 	.word	index@($_ZN7cutlass13device_kernelIN5flash19enable_sm80_to_sm89INS1_16FlashAttnBwdSm80INS1_25CollectiveMainloopBwdSm80ILi2ELi2EN4cute5tupleIJNS5_1CILi128EEES8_NS7_ILi64EEEEEENS_10bfloat16_tEfNS_4arch4Sm80ELb0ELb1ELb1ELb0ELb0ELb0ELb0ELb0ELi2ELi4ELi4ELi4ELb0EEENS1_24CollectiveEpilogueBwdGQAISA_fSD_Li256ELb0ELb0EEENS1_19SingleTileSchedulerILb0ELb0ELb0ELi128EEEEEEEEEvNT_6ParamsE$_ZN4cute3eso3ESOILb1ELb0EJNS_6LayoutINS_5tupleIJNS3_IJNS_1CILi8EEENS4_ILi1EEEEEENS3_IJNS4_ILi2EEEEEEEEENS3_IJNS3_IJS6_NS4_ILi0EEEEEENS3_IJNS4_ILi4096EEEEEEEEEEENS_10ViewEngineINS_8smem_ptrIPN7cutlass10bfloat16_tEEEEEEEC2ERKSG_RKSN_)
        /*fe3c*/ 	.word	0x00000000


	//----- nvinfo : EIATTR_FRAME_SIZE
	.align		4
.L_10858:
        /*fe40*/ 	.byte	0x04, 0x11
        /*fe42*/ 	.short	(.L_10860 - .L_10859)
	.align		4
.L_10859:
        /*fe44*/ 	.word	index@($_ZN7cutlass13device_kernelIN5flash19enable_sm80_to_sm89INS1_16FlashAttnBwdSm80INS1_25CollectiveMainloopBwdSm80ILi2ELi2EN4cute5tupleIJNS5_1CILi128EEES8_NS7_ILi64EEEEEENS_10bfloat16_tEfNS_4arch4Sm80ELb0ELb1ELb1ELb0ELb0ELb0ELb0ELb0ELi2ELi4ELi4ELi4ELb0EEENS1_24CollectiveEpilogueBwdGQAISA_fSD_Li256ELb0ELb0EEENS1_19SingleTileSchedulerILb0ELb0ELb0ELi128EEEEEEEEEvNT_6ParamsE$_ZN4cute3eso3ESOILb1ELb0EJNS_6LayoutINS_5tupleIJNS3_IJNS_1CILi8EEENS4_ILi1EEEEEEEEENS3_IJNS3_IJS6_NS4_ILi0EEEEEEEEEEElEEC2ERKSC_RKl)
        /*fe48*/ 	.word	0x00000000


	//----- nvinfo : EIATTR_FRAME_SIZE
	.align		4
.L_10860:
        /*fe4c*/ 	.byte	0x04, 0x11
        /*fe4e*/ 	.short	(.L_10862 - .L_10861)
	.align		4
.L_10861:
        /*fe50*/ 	.word	index@($_ZN7cutlass13device_kernelIN5flash19enable_sm80_to_sm89INS1_16FlashAttnBwdSm80INS1_25CollectiveMainloopBwdSm80ILi2ELi2EN4cute5tupleIJNS5_1CILi128EEES8_NS7_ILi64EEEEEENS_10bfloat16_tEfNS_4arch4Sm80ELb0ELb1ELb1ELb0ELb0ELb0ELb0ELb0ELi2ELi4ELi4ELi4ELb0EEENS1_24CollectiveEpilogueBwdGQAISA_fSD_Li256ELb0ELb0EEENS1_19SingleTileSchedulerILb0ELb0ELb0ELi128EEEEEEEEEvNT_6ParamsE$_ZN4cute3eso3ESOILb1ELb0EJNS_6LayoutINS_5tupleIJNS3_IJNS_1CILi8EEENS4_ILi1EEEEEEEEENS3_IJNS3_IJS6_NS4_ILi0EEEEEEEEEEEiEEC2ERKSC_RKi)
        /*fe54*/ 	.word	0x00000000


	//----- nvinfo : EIATTR_FRAME_SIZE
	.align		4
.L_10862:
        /*fe58*/ 	.byte	0x04, 0x11
        /*fe5a*/ 	.short	(.L_10864 - .L_10863)
	.align		4
.L_10863:
        /*fe5c*/ 	.word	index@($_ZN7cutlass13device_kernelIN5flash19enable_sm80_to_sm89INS1_16FlashAttnBwdSm80INS1_25CollectiveMainloopBwdSm80ILi2ELi2EN4cute5tupleIJNS5_1CILi128EEES8_NS7_ILi64EEEEEENS_10bfloat16_tEfNS_4arch4Sm80ELb0ELb1ELb1ELb0ELb0ELb0ELb0ELb0ELi2ELi4ELi4ELi4ELb0EEENS1_24CollectiveEpilogueBwdGQAISA_fSD_Li256ELb0ELb0EEENS1_19SingleTileSchedulerILb0ELb0ELb0ELi128EEEEEEEEEvNT_6ParamsE$_ZN4cute3eso3ESOILb1ELb0EJNS_6LayoutINS_5tupleIJNS3_IJNS_1CILi8EEENS4_ILi1EEEEEEEEENS3_IJNS3_IJS6_NS4_ILi0EEEEEEEEEEENS_10ViewEngineIPN7cutlass10bfloat16_tEEEEEC2ERKSC_RKSH_)
        /*fe60*/ 	.word	0x00000000


	//----- nvinfo : EIATTR_FRAME_SIZE
	.align		4
.L_10864:
        /*fe64*/ 	.byte	0x04, 0x11
        /*fe66*/ 	.short	(.L_10866 - .L_10865)
	.align		4
.L_10865:
        /*fe68*/ 	.word	index@($_ZN7cutlass13device_kernelIN5flash19enable_sm80_to_sm89INS1_16FlashAttnBwdSm80INS1_25CollectiveMainloopBwdSm80ILi2ELi2EN4cute5tupleIJNS5_1CILi128EEES8_NS7_ILi64EEEEEENS_10bfloat16_tEfNS_4arch4Sm80ELb0ELb1ELb1ELb0ELb0ELb0ELb0ELb0ELi2ELi4ELi4ELi4ELb0EEENS1_24CollectiveEpilogueBwdGQAISA_fSD_Li256ELb0ELb0EEENS1_19SingleTileSchedulerILb0ELb0ELb0ELi128EEEEEEEEEvNT_6ParamsE$_ZN4cute3eso3ESOILb1ELb0EJNS_6LayoutINS_5tupleIJNS3_IJNS_1CILi8EEENS4_ILi1EEEEEEEEENS3_IJNS3_IJS6_NS4_ILi0EEEEEEEEEEENS_10ViewEngineINS_8smem_ptrIPN7cutlass10bfloat16_tEEEEEEEC2ERKSC_RKSJ_)
        /*fe6c*/ 	.word	0x00000000


	//----- nvinfo : EIATTR_FRAME_SIZE
	.align		4
.L_10866:
        /*fe70*/ 	.byte	0x04, 0x11
        /*fe72*/ 	.short	(.L_10868 - .L_10867)
	.align		4
.L_10867:
        /*fe74*/ 	.word	index@($_ZN7cutlass13device_kernelIN5flash19enable_sm80_to_sm89INS1_16FlashAttnBwdSm80INS1_25CollectiveMainloopBwdSm80ILi2ELi2EN4cute5tupleIJNS5_1CILi128EEES8_NS7_ILi64EEEEEENS_10bfloat16_tEfNS_4arch4Sm80ELb0ELb1ELb1ELb0ELb0ELb0ELb0ELb0ELi2ELi4ELi4ELi4ELb0EEENS1_24CollectiveEpilogueBwdGQAISA_fSD_Li256ELb0ELb0EEENS1_19SingleTileSchedulerILb0ELb0ELb0ELi128EEEEEEEEEvNT_6ParamsE$_ZN4cute3eso3ESOILb1ELb0EJNS_6LayoutINS_5tupleIJNS3_IJNS_1CILi8EEENS4_ILi1EEEEEEEEENS3_IJNS3_IJS6_NS4_ILi0EEEEEEEEEEENS_10ViewEngineINS_8gmem_ptrIPKN7cutlass10bfloat16_tEEEEEEEC2ERKSC_RKSK_)
        /*fe78*/ 	.word	0x00000000


	//----- nvinfo : EIATTR_FRAME_SIZE
	.align		4
.L_10868:
        /*fe7c*/ 	.byte	0x04, 0x11
        /*fe7e*/ 	.short	(.L_10870 - .L_10869)
	.align		4
.L_10869:
        /*fe80*/ 	.word	index@($_ZN7cutlass13device_kernelIN5flash19enable_sm80_to_sm89INS1_16FlashAttnBwdSm80INS1_25CollectiveMainloopBwdSm80ILi2ELi2EN4cute5tupleIJNS5_1CILi128EEES8_NS7_ILi64EEEEEENS_10bfloat16_tEfNS_4arch4Sm80ELb0ELb1ELb1ELb0ELb0ELb0ELb0ELb0ELi2ELi4ELi4ELi4ELb0EEENS1_24CollectiveEpilogueBwdGQAISA_fSD_Li256ELb0ELb0EEENS1_19SingleTileSchedulerILb0ELb0ELb0ELi128EEEEEEEEEvNT_6ParamsE$_ZN4cute3eso3ESOILb1ELb0EJNS_6LayoutINS_5tupleIJNS3_IJNS_1CILi4EEENS4_ILi1EEEEEES6_EEENS3_IJNS3_IJS6_NS4_ILi0EEEEEES9_EEEEEiEEC2ERKSC_RKi)
        /*fe84*/ 	.word	0x00000000


	//----- nvinfo : EIATTR_FRAME_SIZE
	.align		4
.L_10870:
        /*fe88*/ 	.byte	0x04, 0x11
        /*fe8a*/ 	.short	(.L_10872 - .L_10871)
	.align		4
.L_10871:
        /*fe8c*/ 	.word	index@($_ZN7cutlass13device_kernelIN5flash19enable_sm80_to_sm89INS1_16FlashAttnBwdSm80INS1_25CollectiveMainloopBwdSm80ILi2ELi2EN4cute5tupleIJNS5_1CILi128EEES8_NS7_ILi64EEEEEENS_10bfloat16_tEfNS_4arch4Sm80ELb0ELb1ELb1ELb0ELb0ELb0ELb0ELb0ELi2ELi4ELi4ELi4ELb0EEENS1_24CollectiveEpilogueBwdGQAISA_fSD_Li256ELb0ELb0EEENS1_19SingleTileSchedulerILb0ELb0ELb0ELi128EEEEEEEEEvNT_6ParamsE$_ZN4cute3eso3ESOILb1ELb0EJNS_6LayoutINS_5tupleIJNS3_IJNS_1CILi4EEENS4_ILi1EEEEEES6_EEENS3_IJNS3_IJS6_NS4_ILi0EEEEEES9_EEEEENS_10ViewEngineINS_8smem_ptrIPfEEEEEEC2ERKSC_RKSH_)
        /*fe90*/ 	.word	0x00000000


	//----- nvinfo : EIATTR_FRAME_SIZE
	.align		4
.L_10872:
        /*fe94*/ 	.byte	0x04, 0x11
        /*fe96*/ 	.short	(.L_10874 - .L_10873)
	.align		4
.L_10873:
        /*fe98*/ 	.word	index@($_ZN7cutlass13device_kernelIN5flash19enable_sm80_to_sm89INS1_16FlashAttnBwdSm80INS1_25CollectiveMainloopBwdSm80ILi2ELi2EN4cute5tupleIJNS5_1CILi128EEES8_NS7_ILi64EEEEEENS_10bfloat16_tEfNS_4arch4Sm80ELb0ELb1ELb1ELb0ELb0ELb0ELb0ELb0ELi2ELi4ELi4ELi4ELb0EEENS1_24CollectiveEpilogueBwdGQAISA_fSD_Li256ELb0ELb0EEENS1_19SingleTileSchedulerILb0ELb0ELb0ELi128EEEEEEEEEvNT_6ParamsE$_ZN4cute3eso3ESOILb1ELb0EJNS_6LayoutINS_5tupleIJNS3_IJNS_1CILi4EEENS4_ILi1EEEEEES6_EEENS3_IJNS3_IJS6_NS4_ILi0EEEEEES9_EEEEENS_10ViewEngineINS_8gmem_ptrIPKfEEEEEEC2ERKSC_RKSI_)
        /*fe9c*/ 	.word	0x00000000


	//----- nvinfo : EIATTR_FRAME_SIZE
	.align		4
.L_10874:
        /*fea0*/ 	.byte	0x04, 0x11
        /*fea2*/ 	.short	(.L_10876 - .L_10875)
	.align		4
.L_10875:
        /*fea4*/ 	.word	index@($_ZN7cutlass13device_kernelIN5flash19enable_sm80_to_sm89INS1_16FlashAttnBwdSm80INS1_25CollectiveMainloopBwdSm80ILi2ELi2EN4cute5tupleIJNS5_1CILi128EEES8_NS7_ILi64EEEEEENS_10bfloat16_tEfNS_4arch4Sm80ELb0ELb1ELb1ELb0ELb0ELb0ELb0ELb0ELi2ELi4ELi4ELi4ELb0EEENS1_24CollectiveEpilogueBwdGQAISA_fSD_Li256ELb0ELb0EEENS1_19SingleTileSchedulerILb0ELb0ELb0ELi128EEEEEEEEEvNT_6ParamsE$_ZN4cute3eso3ESOILb1ELb0EJNS_6LayoutINS_5tupleIJNS3_IJNS_1CILi4EEENS4_ILi1EEEEEEEEENS3_IJNS3_IJS6_NS4_ILi0EEEEEEEEEEENS_10ViewEngineIPjEEEEC2ERKSC_RKSF_)
        /*fea8*/ 	.word	0x00000000


	//----- nvinfo : EIATTR_FRAME_SIZE
	.align		4
.L_10876:
        /*feac*/ 	.byte	0x04, 0x11
        /*feae*/ 	.short	(.L_10878 - .L_10877)
	.align		4
.L_10877:
        /*feb0*/ 	.word	index@($_ZN7cutlass13device_kernelIN5flash19enable_sm80_to_sm89INS1_16FlashAttnBwdSm80INS1_25CollectiveMainloopBwdSm80ILi2ELi2EN4cute5tupleIJNS5_1CILi128EEES8_NS7_ILi64EEEEEENS_10bfloat16_tEfNS_4arch4Sm80ELb0ELb1ELb1ELb0ELb0ELb0ELb0ELb0ELi2ELi4ELi4ELi4ELb0EEENS1_24CollectiveEpilogueBwdGQAISA_fSD_Li256ELb0ELb0EEENS1_19SingleTileSchedulerILb0ELb0ELb0ELi128EEEEEEEEEvNT_6ParamsE$_ZN4cute3eso3ESOILb1ELb0EJNS_6LayoutINS_5tupleIJNS3_IJNS_1CILi4EEENS4_ILi1EEEEEEEEENS3_IJNS3_IJS6_NS4_ILi0EEEEEEEEEEENS_10ViewEngineINS_8smem_ptrIPfEEEEEEC2ERKSC_RKSH_)
        /*feb4*/ 	.word	0x00000000


	//----- nvinfo : EIATTR_FRAME_SIZE
	.align		4
.L_10878:
        /*feb8*/ 	.byte	0x04, 0x11
        /*feba*/ 	.short	(.L_10880 - .L_10879)
	.align		4
.L_10879:
        /*febc*/ 	.word	index@($_ZN7cutlass13device_kernelIN5flash19enable_sm80_to_sm89INS1_16FlashAttnBwdSm80INS1_25CollectiveMainloopBwdSm80ILi2ELi2EN4cute5tupleIJNS5_1CILi128EEES8_NS7_ILi64EEEEEENS_10bfloat16_tEfNS_4arch4Sm80ELb0ELb1ELb1ELb0ELb0ELb0ELb0ELb0ELi2ELi4ELi4ELi4ELb0EEENS1_24CollectiveEpilogueBwdGQAISA_fSD_Li256ELb0ELb0EEENS1_19SingleTileSchedulerILb0ELb0ELb0ELi128EEEEEEEEEvNT_6ParamsE$_ZN4cute3eso3ESOILb1ELb0EJNS_6LayoutINS_5tupleIJNS3_IJNS_1CILi4EEENS4_ILi1EEEEEEEEENS3_IJNS3_IJS6_NS4_ILi0EEEEEEEEEEENS_10ViewEngineINS_8gmem_ptrIPKfEEEEEEC2ERKSC_RKSI_)
        /*fec0*/ 	.word	0x00000000


	//----- nvinfo : EIATTR_FRAME_SIZE
	.align		4
.L_10880:
        /*fec4*/ 	.byte	0x04, 0x11
        /*fec6*/ 	.short	(.L_10882 - .L_10881)
	.align		4
.L_10881:
        /*fec8*/ 	.word	index@($_ZN7cutlass13device_kernelIN5flash19enable_sm80_to_sm89INS1_16FlashAttnBwdSm80INS1_25CollectiveMainloopBwdSm80ILi2ELi2EN4cute5tupleIJNS5_1CILi128EEES8_NS7_ILi64EEEEEENS_10bfloat16_tEfNS_4arch4Sm80ELb0ELb1ELb1ELb0ELb0ELb0ELb0ELb0ELi2ELi4ELi4ELi4ELb0EEENS1_24CollectiveEpilogueBwdGQAISA_fSD_Li256ELb0ELb0EEENS1_19SingleTileSchedulerILb0ELb0ELb0ELi128EEEEEEEEEvNT_6ParamsE$_ZN4cute3eso3ESOILb1ELb0EJNS_6LayoutINS_5tupleIJNS3_IJNS_1CILi2EEES5_S5_EEES5_EEENS3_IJNS3_IJNS4_ILi1EEES5_NS4_ILi4EEEEEENS4_ILi8EEEEEEEEiEEC2ERKSD_RKi)
        /*fecc*/ 	.word	0x00000000


	//----- nvinfo : EIATTR_FRAME_SIZE
	.align		4
.L_10882:
        /*fed0*/ 	.byte	0x04, 0x11
        /*fed2*/ 	.short	(.L_10884 - .L_10883)
	.align		4
.L_10883:
        /*fed4*/ 	.word	index@($_ZN7cutlass13device_kernelIN5flash19enable_sm80_to_sm89INS1_16FlashAttnBwdSm80INS1_25CollectiveMainloopBwdSm80ILi2ELi2EN4cute5tupleIJNS5_1CILi128EEES8_NS7_ILi64EEEEEENS_10bfloat16_tEfNS_4arch4Sm80ELb0ELb1ELb1ELb0ELb0ELb0ELb0ELb0ELi2ELi4ELi4ELi4ELb0EEENS1_24CollectiveEpilogueBwdGQAISA_fSD_Li256ELb0ELb0EEENS1_19SingleTileSchedulerILb0ELb0ELb0ELi128EEEEEEEEEvNT_6ParamsE$_ZN4cute3eso3ESOILb1ELb0EJNS_6LayoutINS_5tupleIJNS3_IJNS_1CILi2EEES5_S5_EEES5_EEENS3_IJNS3_IJNS4_ILi1EEES5_NS4_ILi4EEEEEENS4_ILi8EEEEEEEENS_10ViewEngineIPN7cutlass10bfloat16_tEEEEEC2ERKSD_RKSI_)
        /*fed8*/ 	.word	0x00000000


	//----- nvinfo : EIATTR_FRAME_SIZE
	.align		4
.L_10884:
        /*fedc*/ 	.byte	0x04, 0x11
        /*fede*/ 	.short	(.L_10886 - .L_10885)
	.align		4
.L_10885:
        /*fee0*/ 	.word	index@($_ZN7cutlass13device_kernelIN5flash19enable_sm80_to_sm89INS1_16FlashAttnBwdSm80INS1_25CollectiveMainloopBwdSm80ILi2ELi2EN4cute5tupleIJNS5_1CILi128EEES8_NS7_ILi64EEEEEENS_10bfloat16_tEfNS_4arch4Sm80ELb0ELb1ELb1ELb0ELb0ELb0ELb0ELb0ELi2ELi4ELi4ELi4ELb0EEENS1_24CollectiveEpilogueBwdGQAISA_fSD_Li256ELb0ELb0EEENS1_19SingleTileSchedulerILb0ELb0ELb0ELi128EEEEEEEEEvNT_6ParamsE$_ZN4cute3eso3ESOILb1ELb0EJNS_6LayoutINS_5tupleIJNS3_IJNS_1CILi2EEES5_S5_EEES5_EEENS3_IJNS3_IJNS4_ILi1EEES5_NS4_ILi4EEEEEENS4_ILi64EEEEEEEEiEEC2ERKSD_RKi)
        /*fee4*/ 	.word	0x00000000


	//----- nvinfo : EIATTR_FRAME_SIZE
	.align		4
.L_10886:
        /*fee8*/ 	.byte	0x04, 0x11
        /*feea*/ 	.short	(.L_10888 - .L_10887)
	.align		4
.L_10887:
        /*feec*/ 	.word	index@($_ZN7cutlass13device_kernelIN5flash19enable_sm80_to_sm89INS1_16FlashAttnBwdSm80INS1_25CollectiveMainloopBwdSm80ILi2ELi2EN4cute5tupleIJNS5_1CILi128EEES8_NS7_ILi64EEEEEENS_10bfloat16_tEfNS_4arch4Sm80ELb0ELb1ELb1ELb0ELb0ELb0ELb0ELb0ELi2ELi4ELi4ELi4ELb0EEENS1_24CollectiveEpilogueBwdGQAISA_fSD_Li256ELb0ELb0EEENS1_19SingleTileSchedulerILb0ELb0ELb0ELi128EEEEEEEEEvNT_6ParamsE$_ZN4cute3eso3ESOILb1ELb0EJNS_6LayoutINS_5tupleIJNS3_IJNS_1CILi2EEES5_S5_EEES5_EEENS3_IJNS3_IJNS4_ILi1EEES5_NS4_ILi4EEEEEENS4_ILi64EEEEEEEENS_10ViewEngineIPN7cutlass10bfloat16_tEEEEEC2ERKSD_RKSI_)
        /*fef0*/ 	.word	0x00000000


	//----- nvinfo : EIATTR_FRAME_SIZE
	.align		4
.L_10888:
        /*fef4*/ 	.byte	0x04, 0x11
        /*fef6*/ 	.short	(.L_10890 - .L_10889)
	.align		4
.L_10889:
        /*fef8*/ 	.word	index@($_ZN7cutlass13device_kernelIN5flash19enable_sm80_to_sm89INS1_16FlashAttnBwdSm80INS1_25CollectiveMainloopBwdSm80ILi2ELi2EN4cute5tupleIJNS5_1CILi128EEES8_NS7_ILi64EEEEEENS_10bfloat16_tEfNS_4arch4Sm80ELb0ELb1ELb1ELb0ELb0ELb0ELb0ELb0ELi2ELi4ELi4ELi4ELb0EEENS1_24CollectiveEpilogueBwdGQAISA_fSD_Li256ELb0ELb0EEENS1_19SingleTileSchedulerILb0ELb0ELb0ELi128EEEEEEEEEvNT_6ParamsE$_ZN4cute3eso3ESOILb1ELb0EJNS_6LayoutINS_5tupleIJNS3_IJNS_1CILi2EEES5_S5_EEEEEENS3_IJNS3_IJNS4_ILi1EEES5_NS4_ILi4EEEEEEEEEEEiEEC2ERKSC_RKi)
        /*fefc*/ 	.word	0x00000000


	//----- nvinfo : EIATTR_FRAME_SIZE
	.align		4
.L_10890:
        /*ff00*/ 	.byte	0x04, 0x11
        /*ff02*/ 	.short	(.L_10892 - .L_10891)
	.align		4
.L_10891:
        /*ff04*/ 	.word	index@($_ZN7cutlass13device_kernelIN5flash19enable_sm80_to_sm89INS1_16FlashAttnBwdSm80INS1_25CollectiveMainloopBwdSm80ILi2ELi2EN4cute5tupleIJNS5_1CILi128EEES8_NS7_ILi64EEEEEENS_10bfloat16_tEfNS_4arch4Sm80ELb0ELb1ELb1ELb0ELb0ELb0ELb0ELb0ELi2ELi4ELi4ELi4ELb0EEENS1_24CollectiveEpilogueBwdGQAISA_fSD_Li256ELb0ELb0EEENS1_19SingleTileSchedulerILb0ELb0ELb0ELi128EEEEEEEEEvNT_6ParamsE$_ZN4cute3eso3ESOILb1ELb0EJNS_6LayoutINS_5tupleIJNS3_IJNS_1CILi2EEES5_S5_EEEEEENS3_IJNS3_IJNS4_ILi1EEES5_NS4_ILi4EEEEEEEEEEENS_10ViewEngineIPN7cutlass10bfloat16_tEEEEEC2ERKSC_RKSH_)
        /*ff08*/ 	.word	0x00000000


	//----- nvinfo : EIATTR_FRAME_SIZE
	.align		4
.L_10892:
        /*ff0c*/ 	.byte	0x04, 0x11
        /*ff0e*/ 	.short	(.L_10894 - .L_10893)
	.align		4
.L_10893:
        /*ff10*/ 	.word	index@($_ZN7cutlass13device_kernelIN5flash19enable_sm80_to_sm89INS1_16FlashAttnBwdSm80INS1_25CollectiveMainloopBwdSm80ILi2ELi2EN4cute5tupleIJNS5_1CILi128EEES8_NS7_ILi64EEEEEENS_10bfloat16_tEfNS_4arch4Sm80ELb0ELb1ELb1ELb0ELb0ELb0ELb0ELb0ELi2ELi4ELi4ELi4ELb0EEENS1_24CollectiveEpilogueBwdGQAISA_fSD_Li256ELb0ELb0EEENS1_19SingleTileSchedulerILb0ELb0ELb0ELi128EEEEEEEEEvNT_6ParamsE$_ZN4cute3eso3ESOILb1ELb0EJNS_6LayoutINS_5tupleIJNS3_IJNS_1CILi2EEES5_EEES6_EEENS3_IJNS3_IJNS4_ILi1EEES5_EEENS3_IJNS4_ILi32EEENS4_ILi64EEEEEEEEEEEiEEC2ERKSE_RKi)
        /*ff14*/ 	.word	0x00000000


	//----- nvinfo : EIATTR_FRAME_SIZE
	.align		4
.L_10894:
        /*ff18*/ 	.byte	0x04, 0x11
        /*ff1a*/ 	.short	(.L_10896 - .L_10895)
	.align		4
.L_10895:
        /*ff1c*/ 	.word	index@($_ZN7cutlass13device_kernelIN5flash19enable_sm80_to_sm89INS1_16FlashAttnBwdSm80INS1_25CollectiveMainloopBwdSm80ILi2ELi2EN4cute5tupleIJNS5_1CILi128EEES8_NS7_ILi64EEEEEENS_10bfloat16_tEfNS_4arch4Sm80ELb0ELb1ELb1ELb0ELb0ELb0ELb0ELb0ELi2ELi4ELi4ELi4ELb0EEENS1_24CollectiveEpilogueBwdGQAISA_fSD_Li256ELb0ELb0EEENS1_19SingleTileSchedulerILb0ELb0ELb0ELi128EEEEEEEEEvNT_6ParamsE$_ZN4cute3eso3ESOILb1ELb0EJNS_6LayoutINS_5tupleIJNS3_IJNS_1CILi2EEES5_EEES6_EEENS3_IJNS3_IJNS4_ILi1EEES5_EEENS3_IJNS4_ILi32EEENS4_ILi64EEEEEEEEEEENS_10ViewEngineIPN7cutlass10bfloat16_tEEEEEC2ERKSE_RKSJ_)
        /*ff20*/ 	.word	0x00000000


	//----- nvinfo : EIATTR_FRAME_SIZE
	.align		4
.L_10896:
        /*ff24*/ 	.byte	0x04, 0x11
        /*ff26*/ 	.short	(.L_10898 - .L_10897)
	.align		4
.L_10897:
        /*ff28*/ 	.word	index@($_ZN7cutlass13device_kernelIN5flash19enable_sm80_to_sm89INS1_16FlashAttnBwdSm80INS1_25CollectiveMainloopBwdSm80ILi2ELi2EN4cute5tupleIJNS5_1CILi128EEES8_NS7_ILi64EEEEEENS_10bfloat16_tEfNS_4arch4Sm80ELb0ELb1ELb1ELb0ELb0ELb0ELb0ELb0ELi2ELi4ELi4ELi4ELb0EEENS1_24CollectiveEpilogueBwdGQAISA_fSD_Li256ELb0ELb0EEENS1_19SingleTileSchedulerILb0ELb0ELb0ELi128EEEEEEEEEvNT_6ParamsE$_ZN4cute3eso3ESOILb1ELb0EJNS_6LayoutINS_5tupleIJNS3_IJNS_1CILi2EEES5_EEES5_NS4_ILi8EEEEEENS3_IJNS3_IJNS_11ScaledBasisINS4_ILi1EEEJLi1EEEENS9_IS7_JLi0EEEEEEENS9_INS4_ILi64EEEJLi0EEEENS9_INS4_ILi16EEEJLi1EEEEEEEEENS_15ArithmeticTupleIJiiEEEEEC2ERKSJ_RKSL_)
        /*ff2c*/ 	.word	0x00000000


	//----- nvinfo : EIATTR_FRAME_SIZE
	.align		4
.L_10898:
        /*ff30*/ 	.byte	0x04, 0x11
        /*ff32*/ 	.short	(.L_10900 - .L_10899)
	.align		4
.L_10899:
        /*ff34*/ 	.word	index@($_ZN7cutlass13device_kernelIN5flash19enable_sm80_to_sm89INS1_16FlashAttnBwdSm80INS1_25CollectiveMainloopBwdSm80ILi2ELi2EN4cute5tupleIJNS5_1CILi128EEES8_NS7_ILi64EEEEEENS_10bfloat16_tEfNS_4arch4Sm80ELb0ELb1ELb1ELb0ELb0ELb0ELb0ELb0ELi2ELi4ELi4ELi4ELb0EEENS1_24CollectiveEpilogueBwdGQAISA_fSD_Li256ELb0ELb0EEENS1_19SingleTileSchedulerILb0ELb0ELb0ELi128EEEEEEEEEvNT_6ParamsE$_ZN4cute3eso3ESOILb1ELb0EJNS_6LayoutINS_5tupleIJNS3_IJNS_1CILi2EEES5_EEES5_NS4_ILi8EEEEEENS3_IJNS3_IJNS_11ScaledBasisINS4_ILi1EEEJLi1EEEENS9_IS7_JLi0EEEEEEENS9_INS4_ILi64EEEJLi0EEEENS9_INS4_ILi16EEEJLi1EEEEEEEEENS_10ViewEngineINS_23ArithmeticTupleIteratorINS_15ArithmeticTupleIJiiEEEEEEEEEC2ERKSJ_RKSP_)
        /*ff38*/ 	.word	0x00000000


	//----- nvinfo : EIATTR_FRAME_SIZE
	.align		4
.L_10900:
        /*ff3c*/ 	.byte	0x04, 0x11
        /*ff3e*/ 	.short	(.L_10902 - .L_10901)
	.align		4
.L_10901:
        /*ff40*/ 	.word	index@($_ZN7cutlass13device_kernelIN5flash19enable_sm80_to_sm89INS1_16FlashAttnBwdSm80INS1_25CollectiveMainloopBwdSm80ILi2ELi2EN4cute5tupleIJNS5_1CILi128EEES8_NS7_ILi64EEEEEENS_10bfloat16_tEfNS_4arch4Sm80ELb0ELb1ELb1ELb0ELb0ELb0ELb0ELb0ELi2ELi4ELi4ELi4ELb0EEENS1_24CollectiveEpilogueBwdGQAISA_fSD_Li256ELb0ELb0EEENS1_19SingleTileSchedulerILb0ELb0ELb0ELi128EEEEEEEEEvNT_6ParamsE$_ZN4cute3eso3ESOILb1ELb0EJNS_6LayoutINS_5tupleIJNS3_IJNS_1CILi2EEES5_EEENS4_ILi8EEEEEENS3_IJNS3_IJNS4_ILi1EEES5_EEENS4_ILi4EEEEEEEEiEEC2ERKSD_RKi)
        /*ff44*/ 	.word	0x00000000


	//----- nvinfo : EIATTR_FRAME_SIZE
	.align		4
.L_10902:
        /*ff48*/ 	.byte	0x04, 0x11
        /*ff4a*/ 	.short	(.L_10904 - .L_10903)
	.align		4
.L_10903:
        /*ff4c*/ 	.word	index@($_ZN7cutlass13device_kernelIN5flash19enable_sm80_to_sm89INS1_16FlashAttnBwdSm80INS1_25CollectiveMainloopBwdSm80ILi2ELi2EN4cute5tupleIJNS5_1CILi128EEES8_NS7_ILi64EEEEEENS_10bfloat16_tEfNS_4arch4Sm80ELb0ELb1ELb1ELb0ELb0ELb0ELb0ELb0ELi2ELi4ELi4ELi4ELb0EEENS1_24CollectiveEpilogueBwdGQAISA_fSD_Li256ELb0ELb0EEENS1_19SingleTileSchedulerILb0ELb0ELb0ELi128EEEEEEEEEvNT_6ParamsE$_ZN4cute3eso3ESOILb1ELb0EJNS_6LayoutINS_5tupleIJNS3_IJNS_1CILi2EEES5_EEENS4_ILi8EEEEEENS3_IJNS3_IJNS4_ILi1EEES5_EEENS4_ILi4EEEEEEEENS_10ViewEngineIPN7cutlass10bfloat16_tEEEEEC2ERKSD_RKSI_)
        /*ff50*/ 	.word	0x00000000


	//----- nvinfo : EIATTR_FRAME_SIZE
	.align		4
.L_10904:
        /*ff54*/ 	.byte	0x04, 0x11
        /*ff56*/ 	.short	(.L_10906 - .L_10905)
	.align		4
.L_10905:
        /*ff58*/ 	.word	index@($_ZN7cutlass13device_kernelIN5flash19enable_sm80_to_sm89INS1_16FlashAttnBwdSm80INS1_25CollectiveMainloopBwdSm80ILi2ELi2EN4cute5tupleIJNS5_1CILi128EEES8_NS7_ILi64EEEEEENS_10bfloat16_tEfNS_4arch4Sm80ELb0ELb1ELb1ELb0ELb0ELb0ELb0ELb0ELi2ELi4ELi4ELi4ELb0EEENS1_24CollectiveEpilogueBwdGQAISA_fSD_Li256ELb0ELb0EEENS1_19SingleTileSchedulerILb0ELb0ELb0ELi128EEEEEEEEEvNT_6ParamsE$_ZN4cute3eso3ESOILb1ELb0EJNS_6LayoutINS_5tupleIJNS3_IJNS_1CILi2EEES5_EEENS3_IJS5_NS4_ILi8EEEEEEEEENS3_IJNS3_IJS5_NS4_ILi4EEEEEENS3_IJNS4_ILi1EEES7_EEEEEEEENS_10ViewEngineIPfEEEEC2ERKSF_RKSI_)
        /*ff5c*/ 	.word	0x00000000


	//----- nvinfo : EIATTR_FRAME_SIZE
	.align		4
.L_10906:
        /*ff60*/ 	.byte	0x04, 0x11
        /*ff62*/ 	.short	(.L_10908 - .L_10907)
	.align		4
.L_10907:
        /*ff64*/ 	.word	index@($_ZN7cutlass13device_kernelIN5flash19enable_sm80_to_sm89INS1_16FlashAttnBwdSm80INS1_25CollectiveMainloopBwdSm80ILi2ELi2EN4cute5tupleIJNS5_1CILi128EEES8_NS7_ILi64EEEEEENS_10bfloat16_tEfNS_4arch4Sm80ELb0ELb1ELb1ELb0ELb0ELb0ELb0ELb0ELi2ELi4ELi4ELi4ELb0EEENS1_24CollectiveEpilogueBwdGQAISA_fSD_Li256ELb0ELb0EEENS1_19SingleTileSchedulerILb0ELb0ELb0ELi128EEEEEEEEEvNT_6ParamsE$_ZN4cute3eso3ESOILb1ELb0EJNS_6LayoutINS_5tupleIJNS3_IJNS_1CILi2EEES5_EEENS3_IJS5_NS4_ILi8EEEEEEEEENS3_IJNS3_IJNS_11ScaledBasisIS7_JLi0EEEENSA_INS4_ILi64EEEJLi0EEEEEEENS3_IJNSA_INS4_ILi1EEEJLi1EEEENSA_INS4_ILi16EEEJLi1EEEEEEEEEEEENS_10ViewEngineINS_23ArithmeticTupleIteratorINS_15ArithmeticTupleIJiiEEEEEEEEEC2ERKSL_RKSR_)
        /*ff68*/ 	.word	0x00000000


	//----- nvinfo : EIATTR_FRAME_SIZE
	.align		4
.L_10908:
        /*ff6c*/ 	.byte	0x04, 0x11
        /*ff6e*/ 	.short	(.L_10910 - .L_10909)
	.align		4
.L_10909:
        /*ff70*/ 	.word	index@($_ZN7cutlass13device_kernelIN5flash19enable_sm80_to_sm89INS1_16FlashAttnBwdSm80INS1_25CollectiveMainloopBwdSm80ILi2ELi2EN4cute5tupleIJNS5_1CILi128EEES8_NS7_ILi64EEEEEENS_10bfloat16_tEfNS_4arch4Sm80ELb0ELb1ELb1ELb0ELb0ELb0ELb0ELb0ELi2ELi4ELi4ELi4ELb0EEENS1_24CollectiveEpilogueBwdGQAISA_fSD_Li256ELb0ELb0EEENS1_19SingleTileSchedulerILb0ELb0ELb0ELi128EEEEEEEEEvNT_6ParamsE$_ZN4cute3eso3ESOILb1ELb0EJNS_6LayoutINS_5tupleIJNS3_IJNS_1CILi2EEES5_EEENS3_IJS5_NS4_ILi8EEEEEEEEENS3_IJNS3_IJNS_11ScaledBasisIS7_JLi0EEEENSA_INS4_ILi64EEEJLi0EEEEEEENS3_IJNSA_INS4_ILi1EEEJLi1EEEENSA_INS4_ILi16EEEJLi1EEEEEEEEEEEENS_10ViewEngineINS_23ArithmeticTupleIteratorINS_15ArithmeticTupleIJNS4_ILi0EEESP_EEEEEEEEEC2ERKSL_RKSS_)
        /*ff74*/ 	.word	0x00000000


	//----- nvinfo : EIATTR_FRAME_SIZE
	.align		4
.L_10910:
        /*ff78*/ 	.byte	0x04, 0x11
        /*ff7a*/ 	.short	(.L_10912 - .L_10911)
	.align		4
.L_10911:
        /*ff7c*/ 	.word	index@($_ZN7cutlass13device_kernelIN5flash19enable_sm80_to_sm89INS1_16FlashAttnBwdSm80INS1_25CollectiveMainloopBwdSm80ILi2ELi2EN4cute5tupleIJNS5_1CILi128EEES8_NS7_ILi64EEEEEENS_10bfloat16_tEfNS_4arch4Sm80ELb0ELb1ELb1ELb0ELb0ELb0ELb0ELb0ELi2ELi4ELi4ELi4ELb0EEENS1_24CollectiveEpilogueBwdGQAISA_fSD_Li256ELb0ELb0EEENS1_19SingleTileSchedulerILb0ELb0ELb0ELi128EEEEEEEEEvNT_6ParamsE$_ZN4cute3eso3ESOILb1ELb0EJNS_6LayoutINS_5tupleIJNS3_IJNS_1CILi2EEES5_EEEEEENS3_IJNS3_IJNS4_ILi8EEENS4_ILi64EEEEEEEEEEEiEEC2ERKSC_RKi)
        /*ff80*/ 	.word	0x00000000


	//----- nvinfo : EIATTR_FRAME_SIZE
	.align		4
.L_10912:
        /*ff84*/ 	.byte	0x04, 0x11
        /*ff86*/ 	.short	(.L_10914 - .L_10913)
	.align		4
.L_10913:
        /*ff88*/ 	.word	index@($_ZN7cutlass13device_kernelIN5flash19enable_sm80_to_sm89INS1_16FlashAttnBwdSm80INS1_25CollectiveMainloopBwdSm80ILi2ELi2EN4cute5tupleIJNS5_1CILi128EEES8_NS7_ILi64EEEEEENS_10bfloat16_tEfNS_4arch4Sm80ELb0ELb1ELb1ELb0ELb0ELb0ELb0ELb0ELi2ELi4ELi4ELi4ELb0EEENS1_24CollectiveEpilogueBwdGQAISA_fSD_Li256ELb0ELb0EEENS1_19SingleTileSchedulerILb0ELb0ELb0ELi128EEEEEEEEEvNT_6ParamsE$_ZN4cute3eso3ESOILb1ELb0EJNS_6LayoutINS_5tupleIJNS3_IJNS_1CILi2EEES5_EEEEEENS3_IJNS3_IJNS4_ILi8EEENS4_ILi64EEEEEEEEEEENS_10ViewEngineINS_8smem_ptrIPfEEEEEEC2ERKSC_RKSH_)
        /*ff8c*/ 	.word	0x00000000


	//----- nvinfo : EIATTR_FRAME_SIZE
	.align		4
.L_10914:
        /*ff90*/ 	.byte	0x04, 0x11
        /*ff92*/ 	.short	(.L_10916 - .L_10915)
	.align		4
.L_10915:
        /*ff94*/ 	.word	index@($_ZN7cutlass13device_kernelIN5flash19enable_sm80_to_sm89INS1_16FlashAttnBwdSm80INS1_25CollectiveMainloopBwdSm80ILi2ELi2EN4cute5tupleIJNS5_1CILi128EEES8_NS7_ILi64EEEEEENS_10bfloat16_tEfNS_4arch4Sm80ELb0ELb1ELb1ELb0ELb0ELb0ELb0ELb0ELi2ELi4ELi4ELi4ELb0EEENS1_24CollectiveEpilogueBwdGQAISA_fSD_Li256ELb0ELb0EEENS1_19SingleTileSchedulerILb0ELb0ELb0ELi128EEEEEEEEEvNT_6ParamsE$_ZN4cute3eso3ESOILb1ELb0EJNS_6LayoutINS_5tupleIJNS3_IJNS_1CILi2EEES5_EEEEEENS3_IJNS3_IJNS4_ILi1EEES5_EEEEEEEEiEEC2ERKSB_RKi)
        /*ff98*/ 	.word	0x00000000


	//----- nvinfo : EIATTR_FRAME_SIZE
	.align		4
.L_10916:
        /*ff9c*/ 	.byte	0x04, 0x11
        /*ff9e*/ 	.short	(.L_10918 - .L_10917)
	.align		4
.L_10917:
        /*ffa0*/ 	.word	index@($_ZN7cutlass13device_kernelIN5flash19enable_sm80_to_sm89INS1_16FlashAttnBwdSm80INS1_25CollectiveMainloopBwdSm80ILi2ELi2EN4cute5tupleIJNS5_1CILi128EEES8_NS7_ILi64EEEEEENS_10bfloat16_tEfNS_4arch4Sm80ELb0ELb1ELb1ELb0ELb0ELb0ELb0ELb0ELi2ELi4ELi4ELi4ELb0EEENS1_24CollectiveEpilogueBwdGQAISA_fSD_Li256ELb0ELb0EEENS1_19SingleTileSchedulerILb0ELb0ELb0ELi128EEEEEEEEEvNT_6ParamsE$_ZN4cute3eso3ESOILb1ELb0EJNS_6LayoutINS_5tupleIJNS3_IJNS_1CILi2EEES5_EEEEEENS3_IJNS3_IJNS4_ILi1EEES5_EEEEEEEENS_10ViewEngineIPfEEEEC2ERKSB_RKSE_)
        /*ffa4*/ 	.word	0x00000000


	//----- nvinfo : EIATTR_FRAME_SIZE
	.align		4
.L_10918:
        /*ffa8*/ 	.byte	0x04, 0x11
        /*ffaa*/ 	.short	(.L_10920 - .L_10919)
	.align		4
.L_10919:
        /*ffac*/ 	.word	index@($_ZN7cutlass13device_kernelIN5flash19enable_sm80_to_sm89INS1_16FlashAttnBwdSm80INS1_25CollectiveMainloopBwdSm80ILi2ELi2EN4cute5tupleIJNS5_1CILi128EEES8_NS7_ILi64EEEEEENS_10bfloat16_tEfNS_4arch4Sm80ELb0ELb1ELb1ELb0ELb0ELb0ELb0ELb0ELi2ELi4ELi4ELi4ELb0EEENS1_24CollectiveEpilogueBwdGQAISA_fSD_Li256ELb0ELb0EEENS1_19SingleTileSchedulerILb0ELb0ELb0ELi128EEEEEEEEEvNT_6ParamsE$_ZN4cute3eso3ESOILb1ELb0EJNS_6LayoutINS_5tupleIJNS3_IJNS_1CILi2EEES5_EEEEEENS3_IJNS3_IJNS4_ILi1EEES5_EEEEEEEENS_10ViewEngineIPN7cutlass10bfloat16_tEEEEEC2ERKSB_RKSG_)
        /*ffb0*/ 	.word	0x00000000


	//----- nvinfo : EIATTR_FRAME_SIZE
	.align		4
.L_10920:
        /*ffb4*/ 	.byte	0x04, 0x11
        /*ffb6*/ 	.short	(.L_10922 - .L_10921)
	.align		4
.L_10921:
        /*ffb8*/ 	.word	index@($_ZN7cutlass13device_kernelIN5flash19enable_sm80_to_sm89INS1_16FlashAttnBwdSm80INS1_25CollectiveMainloopBwdSm80ILi2ELi2EN4cute5tupleIJNS5_1CILi128EEES8_NS7_ILi64EEEEEENS_10bfloat16_tEfNS_4arch4Sm80ELb0ELb1ELb1ELb0ELb0ELb0ELb0ELb0ELi2ELi4ELi4ELi4ELb0EEENS1_24CollectiveEpilogueBwdGQAISA_fSD_Li256ELb0ELb0EEENS1_19SingleTileSchedulerILb0ELb0ELb0ELi128EEEEEEEEEvNT_6ParamsE$_ZN4cute3eso3ESOILb1ELb0EJNS_6LayoutINS_5tupleIJNS3_IJNS_1CILi2EEES5_EEEEEENS3_IJNS3_IJNS4_ILi1EEES5_EEEEEEEENS_10ViewEngineIPKfEEEEC2ERKSB_RKSF_)
        /*ffbc*/ 	.word	0x00000000


	//----- nvinfo : EIATTR_FRAME_SIZE
	.align		4
.L_10922:
        /*ffc0*/ 	.byte	0x04, 0x11
        /*ffc2*/ 	.short	(.L_10924 - .L_10923)
	.align		4
.L_10923:
        /*ffc4*/ 	.word	index@($_ZN7cutlass13device_kernelIN5flash19enable_sm80_to_sm89INS1_16FlashAttnBwdSm80INS1_25CollectiveMainloopBwdSm80ILi2ELi2EN4cute5tupleIJNS5_1CILi128EEES8_NS7_ILi64EEEEEENS_10bfloat16_tEfNS_4arch4Sm80ELb0ELb1ELb1ELb0ELb0ELb0ELb0ELb0ELi2ELi4ELi4ELi4ELb0EEENS1_24CollectiveEpilogueBwdGQAISA_fSD_Li256ELb0ELb0EEENS1_19SingleTileSchedulerILb0ELb0ELb0ELi128EEEEEEEEEvNT_6ParamsE$_ZN4cute3eso3ESOILb1ELb0EJNS_6LayoutINS_5tupleIJNS3_IJNS_1CILi1EEES5_EEENS4_ILi32EEEEEENS3_IJNS3_IJNS4_ILi0EEES9_EEENS4_ILi256EEEEEEEEiEEC2ERKSD_RKi)
        /*ffc8*/ 	.word	0x00000000


	//----- nvinfo : EIATTR_FRAME_SIZE
	.align		4
.L_10924:
        /*ffcc*/ 	.byte	0x04, 0x11
        /*ffce*/ 	.short	(.L_10926 - .L_10925)
	.align		4
.L_10925:
        /*ffd0*/ 	.word	index@($_ZN7cutlass13device_kernelIN5flash19enable_sm80_to_sm89INS1_16FlashAttnBwdSm80INS1_25CollectiveMainloopBwdSm80ILi2ELi2EN4cute5tupleIJNS5_1CILi128EEES8_NS7_ILi64EEEEEENS_10bfloat16_tEfNS_4arch4Sm80ELb0ELb1ELb1ELb0ELb0ELb0ELb0ELb0ELi2ELi4ELi4ELi4ELb0EEENS1_24CollectiveEpilogueBwdGQAISA_fSD_Li256ELb0ELb0EEENS1_19SingleTileSchedulerILb0ELb0ELb0ELi128EEEEEEEEEvNT_6ParamsE$_ZN4cute3eso3ESOILb1ELb0EJNS_6LayoutINS_5tupleIJNS3_IJNS_1CILi1EEES5_EEENS4_ILi32EEEEEENS3_IJNS3_IJNS4_ILi0EEES9_EEENS4_ILi256EEEEEEEENS_10ViewEngineINS_8gmem_ptrIPfEEEEEEC2ERKSD_RKSI_)
        /*ffd4*/ 	.word	0x00000000


	//----- nvinfo : EIATTR_FRAME_SIZE
	.align		4
.L_10926:
        /*ffd8*/ 	.byte	0x04, 0x11
        /*ffda*/ 	.short	(.L_10928 - .L_10927)
	.align		4
.L_10927:
        /*ffdc*/ 	.word	index@($_ZN7cutlass13device_kernelIN5flash19enable_sm80_to_sm89INS1_16FlashAttnBwdSm80INS1_25CollectiveMainloopBwdSm80ILi2ELi2EN4cute5tupleIJNS5_1CILi128EEES8_NS7_ILi64EEEEEENS_10bfloat16_tEfNS_4arch4Sm80ELb0ELb1ELb1ELb0ELb0ELb0ELb0ELb0ELi2ELi4ELi4ELi4ELb0EEENS1_24CollectiveEpilogueBwdGQAISA_fSD_Li256ELb0ELb0EEENS1_19SingleTileSchedulerILb0ELb0ELb0ELi128EEEEEEEEEvNT_6ParamsE$_ZN4cute3eso3ESOILb1ELb0EJNS_6LayoutINS_5tupleIJNS3_IJNS_1CILi1EEES5_EEEEEENS3_IJNS3_IJS5_NS4_ILi0EEEEEEEEEEENS_10ViewEngineINS_8smem_ptrIPN7cutlass9uint128_tEEEEEEEC2ERKSB_RKSI_)
        /*ffe0*/ 	.word	0x00000000


	//----- nvinfo : EIATTR_FRAME_SIZE
	.align		4
.L_10928:
        /*ffe4*/ 	.byte	0x04, 0x11
        /*ffe6*/ 	.short	(.L_10930 - .L_10929)
	.align		4
.L_10929:
        /*ffe8*/ 	.word	index@($_ZN7cutlass13device_kernelIN5flash19enable_sm80_to_sm89INS1_16FlashAttnBwdSm80INS1_25CollectiveMainloopBwdSm80ILi2ELi2EN4cute5tupleIJNS5_1CILi128EEES8_NS7_ILi64EEEEEENS_10bfloat16_tEfNS_4arch4Sm80ELb0ELb1ELb1ELb0ELb0ELb0ELb0ELb0ELi2ELi4ELi4ELi4ELb0EEENS1_24CollectiveEpilogueBwdGQAISA_fSD_Li256ELb0ELb0EEENS1_19SingleTileSchedulerILb0ELb0ELb0ELi128EEEEEEEEEvNT_6ParamsE$_ZN4cute3eso3ESOILb1ELb0EJNS_6LayoutINS_5tupleIJNS3_IJNS_1CILi1EEES5_EEEEEENS3_IJNS3_IJS5_NS4_ILi0EEEEEEEEEEENS_10ViewEngineINS_8gmem_ptrIPKN7cutlass9uint128_tEEEEEEEC2ERKSB_RKSJ_)
        /*ffec*/ 	.word	0x00000000


	//----- nvinfo : EIATTR_FRAME_SIZE
	.align		4
.L_10930:
        /*fff0*/ 	.byte	0x04, 0x11
        /*fff2*/ 	.short	(.L_10932 - .L_10931)
	.align		4
.L_10931:
        /*fff4*/ 	.word	index@($_ZN7cutlass13device_kernelIN5flash19enable_sm80_to_sm89INS1_16FlashAttnBwdSm80INS1_25CollectiveMainloopBwdSm80ILi2ELi2EN4cute5tupleIJNS5_1CILi128EEES8_NS7_ILi64EEEEEENS_10bfloat16_tEfNS_4arch4Sm80ELb0ELb1ELb1ELb0ELb0ELb0ELb0ELb0ELi2ELi4ELi4ELi4ELb0EEENS1_24CollectiveEpilogueBwdGQAISA_fSD_Li256ELb0ELb0EEENS1_19SingleTileSchedulerILb0ELb0ELb0ELi128EEEEEEEEEvNT_6ParamsE$_ZN4cute3eso3ESOILb1ELb0EJNS_6LayoutINS_5tupleIJNS3_IJNS_1CILi1EEENS4_ILi4EEEEEENS4_ILi2EEES6_EEENS3_IJNS3_IJNS4_ILi0EEES5_EEES6_NS4_ILi8EEEEEEEENS_10ViewEngineIPfEEEEC2ERKSE_RKSH_)
        /*fff8*/ 	.word	0x00000000


	//----- nvinfo : EIATTR_FRAME_SIZE
	.align		4
.L_10932:
        /*fffc*/ 	.byte	0x04, 0x11
        /*fffe*/ 	.short	(.L_10934 - .L_10933)
	.align		4
.L_10933:
        /*10000*/ 	.word	index@($_ZN7cutlass13device_kernelIN5flash19enable_sm80_to_sm89INS1_16FlashAttnBwdSm80INS1_25CollectiveMainloopBwdSm80ILi2ELi2EN4cute5tupleIJNS5_1CILi128EEES8_NS7_ILi64EEEEEENS_10bfloat16_tEfNS_4arch4Sm80ELb0ELb1ELb1ELb0ELb0ELb0ELb0ELb0ELi2ELi4ELi4ELi4ELb0EEENS1_24CollectiveEpilogueBwdGQAISA_fSD_Li256ELb0ELb0EEENS1_19SingleTileSchedulerILb0ELb0ELb0ELi128EEEEEEEEEvNT_6ParamsE$_ZN4cute3eso3ESOILb1ELb0EJNS_6LayoutINS_5tupleIJNS3_IJNS_1CILi1EEENS4_ILi2EEES6_EEEEEENS3_IJNS3_IJS5_S5_S6_EEEEEEEENS_10ViewEngineIPjEEEEC2ERKSB_RKSE_)
        /*10004*/ 	.word	0x00000000


	//----- nvinfo : EIATTR_FRAME_SIZE
	.align		4
.L_10934:
        /*10008*/ 	.byte	0x04, 0x11
        /*1000a*/ 	.short	(.L_10936 - .L_10935)
	.align		4
.L_10935:
        /*1000c*/ 	.word	index@($_ZN7cutlass13device_kernelIN5flash19enable_sm80_to_sm89INS1_16FlashAttnBwdSm80INS1_25CollectiveMainloopBwdSm80ILi2ELi2EN4cute5tupleIJNS5_1CILi128EEES8_NS7_ILi64EEEEEENS_10bfloat16_tEfNS_4arch4Sm80ELb0ELb1ELb1ELb0ELb0ELb0ELb0ELb0ELi2ELi4ELi4ELi4ELb0EEENS1_24CollectiveEpilogueBwdGQAISA_fSD_Li256ELb0ELb0EEENS1_19SingleTileSchedulerILb0ELb0ELb0ELi128EEEEEEEEEvNT_6ParamsE$_ZN4cute3eso3ESOILb1ELb0EJNS_6LayoutINS_5tupleIJNS3_IJNS_1CILi1EEENS4_ILi2EEEEEES6_NS4_ILi8EEEEEENS3_IJNS3_IJS5_S5_EEES6_NS4_ILi4EEEEEEEENS_10ViewEngineIPN7cutlass5ArrayINSF_10bfloat16_tELi2ELb0EEEEEEEC2ERKSD_RKSK_)
        /*10010*/ 	.word	0x00000000


	//----- nvinfo : EIATTR_FRAME_SIZE
	.align		4
.L_10936:
        /*10014*/ 	.byte	0x04, 0x11
        /*10016*/ 	.short	(.L_10938 - .L_10937)
	.align		4
.L_10937:
        /*10018*/ 	.word	index@($_ZN7cutlass13device_kernelIN5flash19enable_sm80_to_sm89INS1_16FlashAttnBwdSm80INS1_25CollectiveMainloopBwdSm80ILi2ELi2EN4cute5tupleIJNS5_1CILi128EEES8_NS7_ILi64EEEEEENS_10bfloat16_tEfNS_4arch4Sm80ELb0ELb1ELb1ELb0ELb0ELb0ELb0ELb0ELi2ELi4ELi4ELi4ELb0EEENS1_24CollectiveEpilogueBwdGQAISA_fSD_Li256ELb0ELb0EEENS1_19SingleTileSchedulerILb0ELb0ELb0ELi128EEEEEEEEEvNT_6ParamsE$_ZN4cute3eso3ESOILb1ELb0EJNS_6LayoutINS_5tupleIJNS3_IJNS_1CILi1EEENS4_ILi2EEEEEES6_NS4_ILi8EEEEEENS3_IJNS3_IJS5_S5_EEES6_NS4_ILi4EEEEEEEENS_10ViewEngineIPKN7cutlass5ArrayIfLi2ELb1EEEEEEEC2ERKSD_RKSK_)
        /*1001c*/ 	.word	0x00000000


	//----- nvinfo : EIATTR_FRAME_SIZE
	.align		4
.L_10938:
        /*10020*/ 	.byte	0x04, 0x11
        /*10022*/ 	.short	(.L_10940 - .L_10939)
	.align		4
.L_10939:
        /*10024*/ 	.word	index@($_ZN7cutlass13device_kernelIN5flash19enable_sm80_to_sm89INS1_16FlashAttnBwdSm80INS1_25CollectiveMainloopBwdSm80ILi2ELi2EN4cute5tupleIJNS5_1CILi128EEES8_NS7_ILi64EEEEEENS_10bfloat16_tEfNS_4arch4Sm80ELb0ELb1ELb1ELb0ELb0ELb0ELb0ELb0ELi2ELi4ELi4ELi4ELb0EEENS1_24CollectiveEpilogueBwdGQAISA_fSD_Li256ELb0ELb0EEENS1_19SingleTileSchedulerILb0ELb0ELb0ELi128EEEEEEEEEvNT_6ParamsE$_ZN4cute3eso3ESOILb1ELb0EJNS_6LayoutINS_5tupleIJNS3_IJNS_1CILi1EEENS4_ILi2EEEEEEEEENS3_IJNS3_IJS5_S5_EEEEEEEENS_10ViewEngineIPjEEEEC2ERKSB_RKSE_)
        /*10028*/ 	.word	0x00000000


	//----- nvinfo : EIATTR_FRAME_SIZE
	.align		4
.L_10940:
        /*1002c*/ 	.byte	0x04, 0x11
        /*1002e*/ 	.short	(.L_10942 - .L_10941)
	.align		4
.L_10941:
        /*10030*/ 	.word	index@($_ZN7cutlass13device_kernelIN5flash19enable_sm80_to_sm89INS1_16FlashAttnBwdSm80INS1_25CollectiveMainloopBwdSm80ILi2ELi2EN4cute5tupleIJNS5_1CILi128EEES8_NS7_ILi64EEEEEENS_10bfloat16_tEfNS_4arch4Sm80ELb0ELb1ELb1ELb0ELb0ELb0ELb0ELb0ELi2ELi4ELi4ELi4ELb0EEENS1_24CollectiveEpilogueBwdGQAISA_fSD_Li256ELb0ELb0EEENS1_19SingleTileSchedulerILb0ELb0ELb0ELi128EEEEEEEEEvNT_6ParamsE$_ZN4cute3eso3ESOILb1ELb0EJNS_6LayoutINS_5tupleIJNS3_IJNS_1CILi1EEENS3_IJNS4_ILi4EEENS4_ILi2EEEEEEEEES7_S6_EEENS3_IJNS3_IJNS4_ILi0EEENS3_IJS5_NS4_ILi8EEEEEEEEES6_NS4_ILi16EEEEEEEENS_10ViewEngineIPN7cutlass10bfloat16_tEEEEEC2ERKSH_RKSM_)
        /*10034*/ 	.word	0x00000000


	//----- nvinfo : EIATTR_FRAME_SIZE
	.align		4
.L_10942:
        /*10038*/ 	.byte	0x04, 0x11
        /*1003a*/ 	.short	(.L_10944 - .L_10943)
	.align		4
.L_10943:
        /*1003c*/ 	.word	index@($_ZN7cutlass13device_kernelIN5flash19enable_sm80_to_sm89INS1_16FlashAttnBwdSm80INS1_25CollectiveMainloopBwdSm80ILi2ELi2EN4cute5tupleIJNS5_1CILi128EEES8_NS7_ILi64EEEEEENS_10bfloat16_tEfNS_4arch4Sm80ELb0ELb1ELb1ELb0ELb0ELb0ELb0ELb0ELi2ELi4ELi4ELi4ELb0EEENS1_24CollectiveEpilogueBwdGQAISA_fSD_Li256ELb0ELb0EEENS1_19SingleTileSchedulerILb0ELb0ELb0ELi128EEEEEEEEEvNT_6ParamsE$_ZN4cute3eso3ESOILb1ELb0EJNS_6LayoutINS_5tupleIJNS3_IJNS_1CILi1EEENS3_IJNS4_ILi2EEES6_EEEEEES6_NS4_ILi4EEEEEENS3_IJNS3_IJNS4_ILi0EEENS3_IJS5_S9_EEEEEES6_NS4_ILi8EEEEEEEENS_10ViewEngineIPjEEEEC2ERKSG_RKSJ_)
        /*10040*/ 	.word	0x00000000


	//----- nvinfo : EIATTR_FRAME_SIZE
	.align		4
.L_10944:
        /*10044*/ 	.byte	0x04, 0x11
        /*10046*/ 	.short	(.L_10946 - .L_10945)
	.align		4
.L_10945:
        /*10048*/ 	.word	index@($_ZN7cutlass13device_kernelIN5flash19enable_sm80_to_sm89INS1_16FlashAttnBwdSm80INS1_25CollectiveMainloopBwdSm80ILi2ELi2EN4cute5tupleIJNS5_1CILi128EEES8_NS7_ILi64EEEEEENS_10bfloat16_tEfNS_4arch4Sm80ELb0ELb1ELb1ELb0ELb0ELb0ELb0ELb0ELi2ELi4ELi4ELi4ELb0EEENS1_24CollectiveEpilogueBwdGQAISA_fSD_Li256ELb0ELb0EEENS1_19SingleTileSchedulerILb0ELb0ELb0ELi128EEEEEEEEEvNT_6ParamsE$_ZN4cute3eso3ESOILb1ELb0EJNS_6LayoutINS_5tupleIJNS3_IJNS3_IJNS_1CILi8EEENS4_ILi1EEEEEES6_EEENS3_IJNS3_IJS6_S6_EEENS4_ILi4EEEEEEEEENS3_IJNS3_IJNS3_IJS6_NS4_ILi0EEEEEESD_EEENS3_IJNS3_IJSD_SD_EEES5_EEEEEEEENS_10ViewEngineIPN7cutlass10bfloat16_tEEEEEC2ERKSJ_RKSO_)
        /*1004c*/ 	.word	0x00000000


	//----- nvinfo : EIATTR_FRAME_SIZE
	.align		4
.L_10946:
        /*10050*/ 	.byte	0x04, 0x11
        /*10052*/ 	.short	(.L_10948 - .L_10947)
	.align		4
.L_10947:
        /*10054*/ 	.word	index@($_ZN7cutlass13device_kernelIN5flash19enable_sm80_to_sm89INS1_16FlashAttnBwdSm80INS1_25CollectiveMainloopBwdSm80ILi2ELi2EN4cute5tupleIJNS5_1CILi128EEES8_NS7_ILi64EEEEEENS_10bfloat16_tEfNS_4arch4Sm80ELb0ELb1ELb1ELb0ELb0ELb0ELb0ELb0ELi2ELi4ELi4ELi4ELb0EEENS1_24CollectiveEpilogueBwdGQAISA_fSD_Li256ELb0ELb0EEENS1_19SingleTileSchedulerILb0ELb0ELb0ELi128EEEEEEEEEvNT_6ParamsE$_ZN4cute3eso3ESOILb1ELb0EJNS_6LayoutINS_5tupleIJNS3_IJNS3_IJNS_1CILi8EEENS4_ILi1EEEEEES6_EEENS3_IJNS3_IJS6_S6_EEENS4_ILi4EEEEEEEEENS3_IJNS3_IJNS3_IJS6_NS4_ILi0EEEEEESD_EEENS3_IJNS3_IJSD_SD_EEENS4_ILi2048EEEEEEEEEEENS_10ViewEngineINS_8smem_ptrIPN7cutlass10bfloat16_tEEEEEEEC2ERKSK_RKSR_)
        /*10058*/ 	.word	0x00000000


	//----- nvinfo : EIATTR_FRAME_SIZE
	.align		4
.L_10948:
        /*1005c*/ 	.byte	0x04, 0x11
        /*1005e*/ 	.short	(.L_10950 - .L_10949)
	.align		4
.L_10949:
        /*10060*/ 	.word	index@($_ZN7cutlass13device_kernelIN5flash19enable_sm80_to_sm89INS1_16FlashAttnBwdSm80INS1_25CollectiveMainloopBwdSm80ILi2ELi2EN4cute5tupleIJNS5_1CILi128EEES8_NS7_ILi64EEEEEENS_10bfloat16_tEfNS_4arch4Sm80ELb0ELb1ELb1ELb0ELb0ELb0ELb0ELb0ELi2ELi4ELi4ELi4ELb0EEENS1_24CollectiveEpilogueBwdGQAISA_fSD_Li256ELb0ELb0EEENS1_19SingleTileSchedulerILb0ELb0ELb0ELi128EEEEEEEEEvNT_6ParamsE$_ZN4cute3eso3ESOILb1ELb0EJNS_6LayoutINS_5tupleIJNS3_IJNS3_IJNS_1CILi8EEENS4_ILi1EEEEEES6_EEENS3_IJNS3_IJS6_S6_EEENS4_ILi2EEEEEEEEENS3_IJNS3_IJNS3_IJS6_NS4_ILi0EEEEEESD_EEENS3_IJNS3_IJSD_SD_EEES5_EEEEEEEENS_10ViewEngineIPN7cutlass10bfloat16_tEEEEEC2ERKSJ_RKSO_)
        /*10064*/ 	.word	0x00000000


	//----- nvinfo : EIATTR_FRAME_SIZE
	.align		4
.L_10950:
        /*10068*/ 	.byte	0x04, 0x11
        /*1006a*/ 	.short	(.L_10952 - .L_10951)
	.align		4
.L_10951:
        /*1006c*/ 	.word	index@($_ZN7cutlass13device_kernelIN5flash19enable_sm80_to_sm89INS1_16FlashAttnBwdSm80INS1_25CollectiveMainloopBwdSm80ILi2ELi2EN4cute5tupleIJNS5_1CILi128EEES8_NS7_ILi64EEEEEENS_10bfloat16_tEfNS_4arch4Sm80ELb0ELb1ELb1ELb0ELb0ELb0ELb0ELb0ELi2ELi4ELi4ELi4ELb0EEENS1_24CollectiveEpilogueBwdGQAISA_fSD_Li256ELb0ELb0EEENS1_19SingleTileSchedulerILb0ELb0ELb0ELi128EEEEEEEEEvNT_6ParamsE$_ZN4cute3eso3ESOILb1ELb0EJNS_6LayoutINS_5tupleIJNS3_IJNS3_IJNS_1CILi8EEENS4_ILi1EEEEEES6_EEENS3_IJNS3_IJS6_S6_EEENS4_ILi2EEEEEEEEENS3_IJNS3_IJNS3_IJS6_NS4_ILi0EEEEEESD_EEENS3_IJNS3_IJSD_SD_EEENS4_ILi8192EEEEEEEEEEENS_10ViewEngineINS_8smem_ptrIPN7cutlass10bfloat16_tEEEEEEEC2ERKSK_RKSR_)
        /*10070*/ 	.word	0x00000000


	//----- nvinfo : EIATTR_FRAME_SIZE
	.align		4
.L_10952:
        /*10074*/ 	.byte	0x04, 0x11
        /*10076*/ 	.short	(.L_10954 - .L_10953)
	.align		4
.L_10953:
        /*10078*/ 	.word	index@($_ZN7cutlass13device_kernelIN5flash19enable_sm80_to_sm89INS1_16FlashAttnBwdSm80INS1_25CollectiveMainloopBwdSm80ILi2ELi2EN4cute5tupleIJNS5_1CILi128EEES8_NS7_ILi64EEEEEENS_10bfloat16_tEfNS_4arch4Sm80ELb0ELb1ELb1ELb0ELb0ELb0ELb0ELb0ELi2ELi4ELi4ELi4ELb0EEENS1_24CollectiveEpilogueBwdGQAISA_fSD_Li256ELb0ELb0EEENS1_19SingleTileSchedulerILb0ELb0ELb0ELi128EEEEEEEEEvNT_6ParamsE$_ZN4cute3eso3ESOILb1ELb0EJNS_6LayoutINS_5tupleIJNS3_IJNS3_IJNS_1CILi8EEENS4_ILi1EEEEEES6_EEENS3_IJNS3_IJS6_S6_EEENS4_ILi2EEEEEEEEENS3_IJNS3_IJNS3_IJS6_NS4_ILi0EEEEEESD_EEENS3_IJNS3_IJSD_SD_EEENS4_ILi64EEEEEEEEEEENS_10ViewEngineIPN7cutlass10bfloat16_tEEEEEC2ERKSK_RKSP_)
        /*1007c*/ 	.word	0x00000000


	//----- nvinfo : EIATTR_FRAME_SIZE
	.align		4
.L_10954:
        /*10080*/ 	.byte	0x04, 0x11
        /*10082*/ 	.short	(.L_10956 - .L_10955)
	.align		4
.L_10955:
        /*10084*/ 	.word	index@($_ZN7cutlass13device_kernelIN5flash19enable_sm80_to_sm89INS1_16FlashAttnBwdSm80INS1_25CollectiveMainloopBwdSm80ILi2ELi2EN4cute5tupleIJNS5_1CILi128EEES8_NS7_ILi64EEEEEENS_10bfloat16_tEfNS_4arch4Sm80ELb0ELb1ELb1ELb0ELb0ELb0ELb0ELb0ELi2ELi4ELi4ELi4ELb0EEENS1_24CollectiveEpilogueBwdGQAISA_fSD_Li256ELb0ELb0EEENS1_19SingleTileSchedulerILb0ELb0ELb0ELi128EEEEEEEEEvNT_6ParamsE$_ZN4cute3eso3ESOILb1ELb0EJNS_6LayoutINS_5tupleIJNS3_IJNS3_IJNS_1CILi8EEENS4_ILi1EEEEEES6_EEENS3_IJNS3_IJS6_S6_EEENS4_ILi2EEEEEEEEENS3_IJNS3_IJNS3_IJS6_NS4_ILi0EEEEEESD_EEENS3_IJNS3_IJSD_SD_EEENS4_ILi4096EEEEEEEEEEENS_10ViewEngineINS_8smem_ptrIPN7cutlass10bfloat16_tEEEEEEEC2ERKSK_RKSR_)
        /*10088*/ 	.word	0x00000000


	//----- nvinfo : EIATTR_FRAME_SIZE
	.align		4
.L_10956:
        /*1008c*/ 	.byte	0x04, 0x11
        /*1008e*/ 	.short	(.L_10958 - .L_10957)
	.align		4
.L_10957:
        /*10090*/ 	.word	index@($_ZN7cutlass13device_kernelIN5flash19enable_sm80_to_sm89INS1_16FlashAttnBwdSm80INS1_25CollectiveMainloopBwdSm80ILi2ELi2EN4cute5tupleIJNS5_1CILi128EEES8_NS7_ILi64EEEEEENS_10bfloat16_tEfNS_4arch4Sm80ELb0ELb1ELb1ELb0ELb0ELb0ELb0ELb0ELi2ELi4ELi4ELi4ELb0EEENS1_24CollectiveEpilogueBwdGQAISA_fSD_Li256ELb0ELb0EEENS1_19SingleTileSchedulerILb0ELb0ELb0ELi128EEEEEEEEEvNT_6ParamsE$_ZN4cute3eso3ESOILb1ELb0EJNS_6LayoutINS_5tupleIJNS3_IJNS3_IJNS_1CILi4EEENS4_ILi8EEEEEENS3_IJS5_NS4_ILi2EEEEEEEEENS3_IJNS3_IJS8_S8_EEENS3_IJS8_S6_EEEEEEEEENS3_IJNS3_IJNS3_IJNS_11ScaledBasisIS8_JLi1EEEENSF_INS4_ILi1EEEJLi0EEEEEEENS3_IJNSF_INS4_ILi16EEEJLi0EEEENSF_IS6_JLi1EEEEEEEEEENS3_IJNS3_IJNSF_ISH_JLi1EEEENSF_IS6_JLi0EEEEEEENS3_IJNSF_INS4_ILi64EEEJLi0EEEENSF_ISK_JLi1EEEEEEEEEEEEEEENS_10ViewEngineINS_23ArithmeticTupleIteratorINS_15ArithmeticTupleIJNS4_ILi0EEES12_EEEEEEEEEC2ERKSY_RKS15_)
        /*10094*/ 	.word	0x00000000


	//----- nvinfo : EIATTR_FRAME_SIZE
	.align		4
.L_10958:
        /*10098*/ 	.byte	0x04, 0x11
        /*1009a*/ 	.short	(.L_10960 - .L_10959)
	.align		4
.L_10959:
        /*1009c*/ 	.word	index@($_ZN7cutlass13device_kernelIN5flash19enable_sm80_to_sm89INS1_16FlashAttnBwdSm80INS1_25CollectiveMainloopBwdSm80ILi2ELi2EN4cute5tupleIJNS5_1CILi128EEES8_NS7_ILi64EEEEEENS_10bfloat16_tEfNS_4arch4Sm80ELb0ELb1ELb1ELb0ELb0ELb0ELb0ELb0ELi2ELi4ELi4ELi4ELb0EEENS1_24CollectiveEpilogueBwdGQAISA_fSD_Li256ELb0ELb0EEENS1_19SingleTileSchedulerILb0ELb0ELb0ELi128EEEEEEEEEvNT_6ParamsE$_ZN4cute3eso3ESOILb1ELb0EJNS_6LayoutINS_5tupleIJNS3_IJNS3_IJNS_1CILi4EEENS4_ILi2EEEEEENS4_ILi1EEEEEES6_NS4_ILi8EEEEEENS3_IJNS3_IJNS3_IJS8_NS4_ILi32EEEEEENS4_ILi0EEEEEENS4_ILi64EEES5_EEEEENS_10ViewEngineIPN7cutlass10bfloat16_tEEEEEC2ERKSI_RKSN_)
        /*100a0*/ 	.word	0x00000000


	//----- nvinfo : EIATTR_FRAME_SIZE
	.align		4
.L_10960:
        /*100a4*/ 	.byte	0x04, 0x11
        /*100a6*/ 	.short	(.L_10962 - .L_10961)
	.align		4
.L_10961:
        /*100a8*/ 	.word	index@($_ZN7cutlass13device_kernelIN5flash19enable_sm80_to_sm89INS1_16FlashAttnBwdSm80INS1_25CollectiveMainloopBwdSm80ILi2ELi2EN4cute5tupleIJNS5_1CILi128EEES8_NS7_ILi64EEEEEENS_10bfloat16_tEfNS_4arch4Sm80ELb0ELb1ELb1ELb0ELb0ELb0ELb0ELb0ELi2ELi4ELi4ELi4ELb0EEENS1_24CollectiveEpilogueBwdGQAISA_fSD_Li256ELb0ELb0EEENS1_19SingleTileSchedulerILb0ELb0ELb0ELi128EEEEEEEEEvNT_6ParamsE$_ZN4cute3eso3ESOILb1ELb0EJNS_6LayoutINS_5tupleIJNS3_IJNS3_IJNS_1CILi4EEENS4_ILi2EEEEEENS4_ILi1EEEEEES6_EEENS3_IJNS3_IJNS3_IJS8_NS4_ILi32EEEEEENS4_ILi0EEEEEENS4_ILi64EEEEEEEEiEEC2ERKSH_RKi)
        /*100ac*/ 	.word	0x00000000


	//----- nvinfo : EIATTR_FRAME_SIZE
	.align		4
.L_10962:
        /*100b0*/ 	.byte	0x04, 0x11
        /*100b2*/ 	.short	(.L_10964 - .L_10963)
	.align		4
.L_10963:
        /*100b4*/ 	.word	index@($_ZN7cutlass13device_kernelIN5flash19enable_sm80_to_sm89INS1_16FlashAttnBwdSm80INS1_25CollectiveMainloopBwdSm80ILi2ELi2EN4cute5tupleIJNS5_1CILi128EEES8_NS7_ILi64EEEEEENS_10bfloat16_tEfNS_4arch4Sm80ELb0ELb1ELb1ELb0ELb0ELb0ELb0ELb0ELi2ELi4ELi4ELi4ELb0EEENS1_24CollectiveEpilogueBwdGQAISA_fSD_Li256ELb0ELb0EEENS1_19SingleTileSchedulerILb0ELb0ELb0ELi128EEEEEEEEEvNT_6ParamsE$_ZN4cute3eso3ESOILb1ELb0EJNS_6LayoutINS_5tupleIJNS3_IJNS3_IJNS_1CILi4EEENS4_ILi2EEEEEENS4_ILi1EEEEEES6_EEENS3_IJNS3_IJNS3_IJS8_NS4_ILi32EEEEEENS4_ILi0EEEEEENS4_ILi64EEEEEEEENS_10ViewEngineIPN7cutlass10bfloat16_tEEEEEC2ERKSH_RKSM_)
        /*100b8*/ 	.word	0x00000000


	//----- nvinfo : EIATTR_FRAME_SIZE
	.align		4
.L_10964:
        /*100bc*/ 	.byte	0x04, 0x11
        /*100be*/ 	.short	(.L_10966 - .L_10965)
	.align		4
.L_10965:
        /*100c0*/ 	.word	index@($_ZN7cutlass13device_kernelIN5flash19enable_sm80_to_sm89INS1_16FlashAttnBwdSm80INS1_25CollectiveMainloopBwdSm80ILi2ELi2EN4cute5tupleIJNS5_1CILi128EEES8_NS7_ILi64EEEEEENS_10bfloat16_tEfNS_4arch4Sm80ELb0ELb1ELb1ELb0ELb0ELb0ELb0ELb0ELi2ELi4ELi4ELi4ELb0EEENS1_24CollectiveEpilogueBwdGQAISA_fSD_Li256ELb0ELb0EEENS1_19SingleTileSchedulerILb0ELb0ELb0ELi128EEEEEEEEEvNT_6ParamsE$_ZN4cute3eso3ESOILb1ELb0EJNS_6LayoutINS_5tupleIJNS3_IJNS3_IJNS_1CILi4EEENS4_ILi2EEEEEENS4_ILi1EEEEEENS3_IJS6_EEEEEENS3_IJNS3_IJNS3_IJS8_NS4_ILi32EEEEEENS4_ILi0EEEEEENS3_IJNS4_ILi64EEEEEEEEEEENS_10ViewEngineIPN7cutlass10bfloat16_tEEEEEC2ERKSJ_RKSO_)
        /*100c4*/ 	.word	0x00000000


	//----- nvinfo : EIATTR_FRAME_SIZE
	.align		4
.L_10966:
        /*100c8*/ 	.byte	0x04, 0x11
        /*100ca*/ 	.short	(.L_10968 - .L_10967)
	.align		4
.L_10967:
        /*100cc*/ 	.word	index@($_ZN7cutlass13device_kernelIN5flash19enable_sm80_to_sm89INS1_16FlashAttnBwdSm80INS1_25CollectiveMainloopBwdSm80ILi2ELi2EN4cute5tupleIJNS5_1CILi128EEES8_NS7_ILi64EEEEEENS_10bfloat16_tEfNS_4arch4Sm80ELb0ELb1ELb1ELb0ELb0ELb0ELb0ELb0ELi2ELi4ELi4ELi4ELb0EEENS1_24CollectiveEpilogueBwdGQAISA_fSD_Li256ELb0ELb0EEENS1_19SingleTileSchedulerILb0ELb0ELb0ELi128EEEEEEEEEvNT_6ParamsE$_ZN4cute3eso3ESOILb1ELb0EJNS_6LayoutINS_5tupleIJNS3_IJNS3_IJNS_1CILi4EEENS4_ILi2EEEEEENS4_ILi1EEEEEEEEENS3_IJNS3_IJNS3_IJS8_NS4_ILi32EEEEEENS4_ILi0EEEEEEEEEEEiEEC2ERKSG_RKi)
        /*100d0*/ 	.word	0x00000000


	//----- nvinfo : EIATTR_FRAME_SIZE
	.align		4
.L_10968:
        /*100d4*/ 	.byte	0x04, 0x11
        /*100d6*/ 	.short	(.L_10970 - .L_10969)
	.align		4
.L_10969:
        /*100d8*/ 	.word	index@($_ZN7cutlass13device_kernelIN5flash19enable_sm80_to_sm89INS1_16FlashAttnBwdSm80INS1_25CollectiveMainloopBwdSm80ILi2ELi2EN4cute5tupleIJNS5_1CILi128EEES8_NS7_ILi64EEEEEENS_10bfloat16_tEfNS_4arch4Sm80ELb0ELb1ELb1ELb0ELb0ELb0ELb0ELb0ELi2ELi4ELi4ELi4ELb0EEENS1_24CollectiveEpilogueBwdGQAISA_fSD_Li256ELb0ELb0EEENS1_19SingleTileSchedulerILb0ELb0ELb0ELi128EEEEEEEEEvNT_6ParamsE$_ZN4cute3eso3ESOILb1ELb0EJNS_6LayoutINS_5tupleIJNS3_IJNS3_IJNS_1CILi4EEENS4_ILi2EEEEEENS4_ILi1EEEEEEEEENS3_IJNS3_IJNS3_IJS8_NS4_ILi32EEEEEENS4_ILi0EEEEEEEEEEENS_10ViewEngineIPN7cutlass10bfloat16_tEEEEEC2ERKSG_RKSL_)
        /*100dc*/ 	.word	0x00000000


	//----- nvinfo : EIATTR_FRAME_SIZE
	.align		4
.L_10970:
        /*100e0*/ 	.byte	0x04, 0x11
        /*100e2*/ 	.short	(.L_10972 - .L_10971)
	.align		4
.L_10971:
        /*100e4*/ 	.word	index@($_ZN7cutlass13device_kernelIN5flash19enable_sm80_to_sm89INS1_16FlashAttnBwdSm80INS1_25CollectiveMainloopBwdSm80ILi2ELi2EN4cute5tupleIJNS5_1CILi128EEES8_NS7_ILi64EEEEEENS_10bfloat16_tEfNS_4arch4Sm80ELb0ELb1ELb1ELb0ELb0ELb0ELb0ELb0ELi2ELi4ELi4ELi4ELb0EEENS1_24CollectiveEpilogueBwdGQAISA_fSD_Li256ELb0ELb0EEENS1_19SingleTileSchedulerILb0ELb0ELb0ELi128EEEEEEEEEvNT_6ParamsE$_ZN4cute3eso3ESOILb1ELb0EJNS_6LayoutINS_5tupleIJNS3_IJNS3_IJNS_1CILi2EEES5_EEENS4_ILi1EEEEEEEEENS3_IJNS3_IJNS3_IJS7_NS4_ILi16EEEEEENS4_ILi0EEEEEEEEEEENS_10ViewEngineIPjEEEEC2ERKSF_RKSI_)
        /*100e8*/ 	.word	0x00000000


	//----- nvinfo : EIATTR_FRAME_SIZE
	.align		4
.L_10972:
        /*100ec*/ 	.byte	0x04, 0x11
        /*100ee*/ 	.short	(.L_10974 - .L_10973)
	.align		4
.L_10973:
        /*100f0*/ 	.word	index@($_ZN7cutlass13device_kernelIN5flash19enable_sm80_to_sm89INS1_16FlashAttnBwdSm80INS1_25CollectiveMainloopBwdSm80ILi2ELi2EN4cute5tupleIJNS5_1CILi128EEES8_NS7_ILi64EEEEEENS_10bfloat16_tEfNS_4arch4Sm80ELb0ELb1ELb1ELb0ELb0ELb0ELb0ELb0ELi2ELi4ELi4ELi4ELb0EEENS1_24CollectiveEpilogueBwdGQAISA_fSD_Li256ELb0ELb0EEENS1_19SingleTileSchedulerILb0ELb0ELb0ELi128EEEEEEEEEvNT_6ParamsE$_ZN4cute3eso3ESOILb1ELb0EJNS_6LayoutINS_5tupleIJNS3_IJNS3_IJNS3_IJNS_1CILi4EEENS4_ILi2EEEEEENS4_ILi1EEEEEES8_EEENS3_IJNS3_IJNS3_IJS8_S8_EEES8_EEES6_EEEEEENS3_IJNS3_IJNS3_IJNS3_IJS8_NS4_ILi32EEEEEENS4_ILi0EEEEEESH_EEENS3_IJNS3_IJNS3_IJSH_SH_EEESH_EEENS4_ILi64EEEEEEEEEEENS_10ViewEngineIPN7cutlass10bfloat16_tEEEEEC2ERKSP_RKSU_)
        /*100f4*/ 	.word	0x00000000


	//----- nvinfo : EIATTR_FRAME_SIZE
	.align		4
.L_10974:
        /*100f8*/ 	.byte	0x04, 0x11
        /*100fa*/ 	.short	(.L_10976 - .L_10975)
	.align		4
.L_10975:
        /*100fc*/ 	.word	index@($_ZN7cutlass13device_kernelIN5flash19enable_sm80_to_sm89INS1_16FlashAttnBwdSm80INS1_25CollectiveMainloopBwdSm80ILi2ELi2EN4cute5tupleIJNS5_1CILi128EEES8_NS7_ILi64EEEEEENS_10bfloat16_tEfNS_4arch4Sm80ELb0ELb1ELb1ELb0ELb0ELb0ELb0ELb0ELi2ELi4ELi4ELi4ELb0EEENS1_24CollectiveEpilogueBwdGQAISA_fSD_Li256ELb0ELb0EEENS1_19SingleTileSchedulerILb0ELb0ELb0ELi128EEEEEEEEEvNT_6ParamsE$_ZN4cute3eso3ESOILb1ELb0EJNS_5tupleIJNS_1CILi8EEENS3_ILi2EEES5_S5_S4_S5_EEENS2_IJNS3_ILi1EEEiiiNS3_ILi72EEENS3_ILi512EEEEEEEEC2ERKS6_RKSA_)
        /*10100*/ 	.word	0x00000000


	//----- nvinfo : EIATTR_FRAME_SIZE
	.align		4
.L_10976:
        /*10104*/ 	.byte	0x04, 0x11
        /*10106*/ 	.short	(.L_10978 - .L_10977)
	.align		4
.L_10977:
        /*10108*/ 	.word	index@($_ZN7cutlass13device_kernelIN5flash19enable_sm80_to_sm89INS1_16FlashAttnBwdSm80INS1_25CollectiveMainloopBwdSm80ILi2ELi2EN4cute5tupleIJNS5_1CILi128EEES8_NS7_ILi64EEEEEENS_10bfloat16_tEfNS_4arch4Sm80ELb0ELb1ELb1ELb0ELb0ELb0ELb0ELb0ELi2ELi4ELi4ELi4ELb0EEENS1_24CollectiveEpilogueBwdGQAISA_fSD_Li256ELb0ELb0EEENS1_19SingleTileSchedulerILb0ELb0ELb0ELi128EEEEEEEEEvNT_6ParamsE$_ZN4cute3eso3ESOILb1ELb0EJNS_5tupleIJNS_1CILi8EEENS2_IJNS3_ILi2EEES5_S5_EEENS3_ILi1EEES6_S7_EEENS2_IJS7_NS2_IJiiiEEENS3_ILi64EEENS2_IJNS3_ILi72EEENS3_ILi144EEENS3_ILi288EEEEEENS3_ILi512EEEEEEEEC2ERKS8_RKSG_)
        /*1010c*/ 	.word	0x00000000


	//----- nvinfo : EIATTR_FRAME_SIZE
	.align		4
.L_10978:
        /*10110*/ 	.byte	0x04, 0x11
        /*10112*/ 	.short	(.L_10980 - .L_10979)
	.align		4
.L_10979:
        /*10114*/ 	.word	index@($_ZN7cutlass13device_kernelIN5flash19enable_sm80_to_sm89INS1_16FlashAttnBwdSm80INS1_25CollectiveMainloopBwdSm80ILi2ELi2EN4cute5tupleIJNS5_1CILi128EEES8_NS7_ILi64EEEEEENS_10bfloat16_tEfNS_4arch4Sm80ELb0ELb1ELb1ELb0ELb0ELb0ELb0ELb0ELi2ELi4ELi4ELi4ELb0EEENS1_24CollectiveEpilogueBwdGQAISA_fSD_Li256ELb0ELb0EEENS1_19SingleTileSchedulerILb0ELb0ELb0ELi128EEEEEEEEEvNT_6ParamsE$_ZN4cute3eso3ESOILb1ELb0EJNS_5tupleIJNS_1CILi8EEENS2_IJNS3_ILi2EEES5_S5_EEENS3_ILi1EEES6_S7_EEENS2_IJS7_NS2_IJS4_iiEEENS3_ILi64EEENS2_IJiNS3_ILi144EEENS3_ILi288EEEEEENS3_ILi512EEEEEEEEC2ERKS8_RKSF_)
        /*10118*/ 	.word	0x00000000


	//----- nvinfo : EIATTR_FRAME_SIZE
	.align		4
.L_10980:
        /*1011c*/ 	.byte	0x04, 0x11
        /*1011e*/ 	.short	(.L_10982 - .L_10981)
	.align		4
.L_10981:
        /*10120*/ 	.word	index@($_ZN7cutlass13device_kernelIN5flash19enable_sm80_to_sm89INS1_16FlashAttnBwdSm80INS1_25CollectiveMainloopBwdSm80ILi2ELi2EN4cute5tupleIJNS5_1CILi128EEES8_NS7_ILi64EEEEEENS_10bfloat16_tEfNS_4arch4Sm80ELb0ELb1ELb1ELb0ELb0ELb0ELb0ELb0ELi2ELi4ELi4ELi4ELb0EEENS1_24CollectiveEpilogueBwdGQAISA_fSD_Li256ELb0ELb0EEENS1_19SingleTileSchedulerILb0ELb0ELb0ELi128EEEEEEEEEvNT_6ParamsE$_ZN4cute3eso3ESOILb1ELb0EJNS_5tupleIJNS_1CILi2EEES4_S4_EEENS2_IJNS3_ILi1EEENS3_ILi512EEEiEEEEEC2ERKS5_RKS8_)
        /*10124*/ 	.word	0x00000000


	//----- nvinfo : EIATTR_FRAME_SIZE
	.align		4
.L_10982:
        /*10128*/ 	.byte	0x04, 0x11
        /*1012a*/ 	.short	(.L_10984 - .L_10983)
	.align		4
.L_10983:
        /*1012c*/ 	.word	index@($_ZN7cutlass13device_kernelIN5flash19enable_sm80_to_sm89INS1_16FlashAttnBwdSm80INS1_25CollectiveMainloopBwdSm80ILi2ELi2EN4cute5tupleIJNS5_1CILi128EEES8_NS7_ILi64EEEEEENS_10bfloat16_tEfNS_4arch4Sm80ELb0ELb1ELb1ELb0ELb0ELb0ELb0ELb0ELi2ELi4ELi4ELi4ELb0EEENS1_24CollectiveEpilogueBwdGQAISA_fSD_Li256ELb0ELb0EEENS1_19SingleTileSchedulerILb0ELb0ELb0ELi128EEEEEEEEEvNT_6ParamsE$_ZN4cute3eso3ESOILb1ELb0EJNS_5tupleIJNS_1CILi2EEES4_EEENS2_IJiiEEENS3_ILi1EEES7_EEC2ERKS5_RKS6_RKS7_SE_)
        /*10130*/ 	.word	0x00000000


	//----- nvinfo : EIATTR_FRAME_SIZE
	.align		4
.L_10984:
        /*10134*/ 	.byte	0x04, 0x11
        /*10136*/ 	.short	(.L_10986 - .L_10985)
	.align		4
.L_10985:
        /*10138*/ 	.word	index@($_ZN7cutlass13device_kernelIN5flash19enable_sm80_to_sm89INS1_16FlashAttnBwdSm80INS1_25CollectiveMainloopBwdSm80ILi2ELi2EN4cute5tupleIJNS5_1CILi128EEES8_NS7_ILi64EEEEEENS_10bfloat16_tEfNS_4arch4Sm80ELb0ELb1ELb1ELb0ELb0ELb0ELb0ELb0ELi2ELi4ELi4ELi4ELb0EEENS1_24CollectiveEpilogueBwdGQAISA_fSD_Li256ELb0ELb0EEENS1_19SingleTileSchedulerILb0ELb0ELb0ELi128EEEEEEEEEvNT_6ParamsE$_ZN4cute3eso3ESOILb1ELb0EJNS_5tupleIJNS_1CILi2EEES4_EEENS2_IJiiEEEEEC2ERKS5_RKS6_)
        /*1013c*/ 	.word	0x00000000


	//----- nvinfo : EIATTR_FRAME_SIZE
	.align		4
.L_10986:
        /*10140*/ 	.byte	0x04, 0x11
        /*10142*/ 	.short	(.L_10988 - .L_10987)
	.align		4
.L_10987:
        /*10144*/ 	.word	index@($_ZN7cutlass13device_kernelIN5flash19enable_sm80_to_sm89INS1_16FlashAttnBwdSm80INS1_25CollectiveMainloopBwdSm80ILi2ELi2EN4cute5tupleIJNS5_1CILi128EEES8_NS7_ILi64EEEEEENS_10bfloat16_tEfNS_4arch4Sm80ELb0ELb1ELb1ELb0ELb0ELb0ELb0ELb0ELi2ELi4ELi4ELi4ELb0EEENS1_24CollectiveEpilogueBwdGQAISA_fSD_Li256ELb0ELb0EEENS1_19SingleTileSchedulerILb0ELb0ELb0ELi128EEEEEEEEEvNT_6ParamsE$_ZN4cute3eso3ESOILb1ELb0EJNS_5tupleIJNS_1CILi2EEES4_EEENS2_IJiNS3_ILi512EEEEEEEEC2ERKS5_RKS7_)
        /*10148*/ 	.word	0x00000000


	//----- nvinfo : EIATTR_FRAME_SIZE
	.align		4
.L_10988:
        /*1014c*/ 	.byte	0x04, 0x11
        /*1014e*/ 	.short	(.L_10990 - .L_10989)
	.align		4
.L_10989:
        /*10150*/ 	.word	index@($_ZN7cutlass13device_kernelIN5flash19enable_sm80_to_sm89INS1_16FlashAttnBwdSm80INS1_25CollectiveMainloopBwdSm80ILi2ELi2EN4cute5tupleIJNS5_1CILi128EEES8_NS7_ILi64EEEEEENS_10bfloat16_tEfNS_4arch4Sm80ELb0ELb1ELb1ELb0ELb0ELb0ELb0ELb0ELi2ELi4ELi4ELi4ELb0EEENS1_24CollectiveEpilogueBwdGQAISA_fSD_Li256ELb0ELb0EEENS1_19SingleTileSchedulerILb0ELb0ELb0ELi128EEEEEEEEEvNT_6ParamsE$_ZN4cute3eso3ESOILb1ELb0EJNS_5tupleIJNS_1CILi2EEES4_EEENS2_IJiNS3_ILi4096EEEEEEEEC2ERKS5_RKS7_)
        /*10154*/ 	.word	0x00000000


	//----- nvinfo : EIATTR_FRAME_SIZE
	.align		4
.L_10990:
        /*10158*/ 	.byte	0x04, 0x11
        /*1015a*/ 	.short	(.L_10992 - .L_10991)
	.align		4
.L_10991:
        /*1015c*/ 	.word	index@($_ZN7cutlass13device_kernelIN5flash19enable_sm80_to_sm89INS1_16FlashAttnBwdSm80INS1_25CollectiveMainloopBwdSm80ILi2ELi2EN4cute5tupleIJNS5_1CILi128EEES8_NS7_ILi64EEEEEENS_10bfloat16_tEfNS_4arch4Sm80ELb0ELb1ELb1ELb0ELb0ELb0ELb0ELb0ELi2ELi4ELi4ELi4ELb0EEENS1_24CollectiveEpilogueBwdGQAISA_fSD_Li256ELb0ELb0EEENS1_19SingleTileSchedulerILb0ELb0ELb0ELi128EEEEEEEEEvNT_6ParamsE$_ZN4cute3eso3ESOILb1ELb0EJNS_5tupleIJNS_1CILi2EEES4_EEENS2_IJNS3_ILi1EEEiEEEEEC2ERKS5_RKS7_)
        /*10160*/ 	.word	0x00000000


	//----- nvinfo : EIATTR_FRAME_SIZE
	.align		4
.L_10992:
        /*10164*/ 	.byte	0x04, 0x11
        /*10166*/ 	.short	(.L_10994 - .L_10993)
	.align		4
.L_10993:
        /*10168*/ 	.word	index@($_ZN7cutlass13device_kernelIN5flash19enable_sm80_to_sm89INS1_16FlashAttnBwdSm80INS1_25CollectiveMainloopBwdSm80ILi2ELi2EN4cute5tupleIJNS5_1CILi128EEES8_NS7_ILi64EEEEEENS_10bfloat16_tEfNS_4arch4Sm80ELb0ELb1ELb1ELb0ELb0ELb0ELb0ELb0ELi2ELi4ELi4ELi4ELb0EEENS1_24CollectiveEpilogueBwdGQAISA_fSD_Li256ELb0ELb0EEENS1_19SingleTileSchedulerILb0ELb0ELb0ELi128EEEEEEEEEvNT_6ParamsE$_ZN4cute3eso3ESOILb1ELb0EJNS_5tupleIJNS_1CILi2EEEEEENS2_IJiEEES4_NS3_ILi1EEEEEC2ERKS5_RKS6_RKS4_RKS7_)
        /*1016c*/ 	.word	0x00000000


	//----- nvinfo : EIATTR_FRAME_SIZE
	.align		4
.L_10994:
        /*10170*/ 	.byte	0x04, 0x11
        /*10172*/ 	.short	(.L_10996 - .L_10995)
	.align		4
.L_10995:
        /*10174*/ 	.word	index@($_ZN7cutlass13device_kernelIN5flash19enable_sm80_to_sm89INS1_16FlashAttnBwdSm80INS1_25CollectiveMainloopBwdSm80ILi2ELi2EN4cute5tupleIJNS5_1CILi128EEES8_NS7_ILi64EEEEEENS_10bfloat16_tEfNS_4arch4Sm80ELb0ELb1ELb1ELb0ELb0ELb0ELb0ELb0ELi2ELi4ELi4ELi4ELb0EEENS1_24CollectiveEpilogueBwdGQAISA_fSD_Li256ELb0ELb0EEENS1_19SingleTileSchedulerILb0ELb0ELb0ELi128EEEEEEEEEvNT_6ParamsE$_ZN4cute3eso3ESOILb1ELb0EJNS_5tupleIJNS_1CILi2EEEEEENS2_IJiEEENS3_ILi1EEES7_EEC2ERKS5_RKS6_RKS7_SE_)
        /*10178*/ 	.word	0x00000000


	//----- nvinfo : EIATTR_FRAME_SIZE
	.align		4
.L_10996:
        /*1017c*/ 	.byte	0x04, 0x11
        /*1017e*/ 	.short	(.L_10998 - .L_10997)
	.align		4
.L_10997:
        /*10180*/ 	.word	index@($_ZN7cutlass13device_kernelIN5flash19enable_sm80_to_sm89INS1_16FlashAttnBwdSm80INS1_25CollectiveMainloopBwdSm80ILi2ELi2EN4cute5tupleIJNS5_1CILi128EEES8_NS7_ILi64EEEEEENS_10bfloat16_tEfNS_4arch4Sm80ELb0ELb1ELb1ELb0ELb0ELb0ELb0ELb0ELi2ELi4ELi4ELi4ELb0EEENS1_24CollectiveEpilogueBwdGQAISA_fSD_Li256ELb0ELb0EEENS1_19SingleTileSchedulerILb0ELb0ELb0ELi128EEEEEEEEEvNT_6ParamsE$_ZN4cute3eso3ESOILb1ELb0EJNS_5tupleIJNS_1CILi2EEEEEENS2_IJiEEEEEC2ERKS5_RKS6_)
        /*10184*/ 	.word	0x00000000


	//----- nvinfo : EIATTR_FRAME_SIZE
	.align		4
.L_10998:
        /*10188*/ 	.byte	0x04, 0x11
        /*1018a*/ 	.short	(.L_11000 - .L_10999)
	.align		4
.L_10999:
        /*1018c*/ 	.word	index@($_ZN7cutlass13device_kernelIN5flash19enable_sm80_to_sm89INS1_16FlashAttnBwdSm80INS1_25CollectiveMainloopBwdSm80ILi2ELi2EN4cute5tupleIJNS5_1CILi128EEES8_NS7_ILi64EEEEEENS_10bfloat16_tEfNS_4arch4Sm80ELb0ELb1ELb1ELb0ELb0ELb0ELb0ELb0ELi2ELi4ELi4ELi4ELb0EEENS1_24CollectiveEpilogueBwdGQAISA_fSD_Li256ELb0ELb0EEENS1_19SingleTileSchedulerILb0ELb0ELb0ELi128EEEEEEEEEvNT_6ParamsE$_ZN4cute3eso3ESOILb1ELb0EJNS_5tupleIJNS_1CILi1EEENS3_ILi2EEES5_EEENS2_IJS4_NS3_ILi256EEEiEEEEEC2ERKS6_RKS8_)
        /*10190*/ 	.word	0x00000000


	//----- nvinfo : EIATTR_FRAME_SIZE
	.align		4
.L_11000:
        /*10194*/ 	.byte	0x04, 0x11
        /*10196*/ 	.short	(.L_11002 - .L_11001)
	.align		4
.L_11001:
        /*10198*/ 	.word	index@($_ZN7cutlass13device_kernelIN5flash19enable_sm80_to_sm89INS1_16FlashAttnBwdSm80INS1_25CollectiveMainloopBwdSm80ILi2ELi2EN4cute5tupleIJNS5_1CILi128EEES8_NS7_ILi64EEEEEENS_10bfloat16_tEfNS_4arch4Sm80ELb0ELb1ELb1ELb0ELb0ELb0ELb0ELb0ELi2ELi4ELi4ELi4ELb0EEENS1_24CollectiveEpilogueBwdGQAISA_fSD_Li256ELb0ELb0EEENS1_19SingleTileSchedulerILb0ELb0ELb0ELi128EEEEEEEEEvNT_6ParamsE$_ZN4cute3eso3ESOILb1ELb0EJNS_5tupleIJNS_1CILi1EEENS3_ILi2EEEEEENS2_IJNS3_ILi0EEEiEEEEEC2ERKS6_RKS8_)
        /*1019c*/ 	.word	0x00000000


	//----- nvinfo : EIATTR_FRAME_SIZE
	.align		4
.L_11002:
        /*101a0*/ 	.byte	0x04, 0x11
        /*101a2*/ 	.short	(.L_11004 - .L_11003)
	.align		4
.L_11003:
        /*101a4*/ 	.word	index@($_ZN7cutlass13device_kernelIN5flash19enable_sm80_to_sm89INS1_16FlashAttnBwdSm80INS1_25CollectiveMainloopBwdSm80ILi2ELi2EN4cute5tupleIJNS5_1CILi128EEES8_NS7_ILi64EEEEEENS_10bfloat16_tEfNS_4arch4Sm80ELb0ELb1ELb1ELb0ELb0ELb0ELb0ELb0ELi2ELi4ELi4ELi4ELb0EEENS1_24CollectiveEpilogueBwdGQAISA_fSD_Li256ELb0ELb0EEENS1_19SingleTileSchedulerILb0ELb0ELb0ELi128EEEEEEEEEvNT_6ParamsE$_ZN4cute3eso3ESOILb1ELb0EJNS_5tupleIJNS_1CILi1EEENS3_ILi0EEEEEElS5_EEC2ERKS6_RKlRKS5_)
        /*101a8*/ 	.word	0x00000000


	//----- nvinfo : EIATTR_FRAME_SIZE
	.align		4
.L_11004:
        /*101ac*/ 	.byte	0x04, 0x11
        /*101ae*/ 	.short	(.L_11006 - .L_11005)
	.align		4
.L_11005:
        /*101b0*/ 	.word	index@($_ZN7cutlass13device_kernelIN5flash19enable_sm80_to_sm89INS1_16FlashAttnBwdSm80INS1_25CollectiveMainloopBwdSm80ILi2ELi2EN4cute5tupleIJNS5_1CILi128EEES8_NS7_ILi64EEEEEENS_10bfloat16_tEfNS_4arch4Sm80ELb0ELb1ELb1ELb0ELb0ELb0ELb0ELb0ELi2ELi4ELi4ELi4ELb0EEENS1_24CollectiveEpilogueBwdGQAISA_fSD_Li256ELb0ELb0EEENS1_19SingleTileSchedulerILb0ELb0ELb0ELi128EEEEEEEEEvNT_6ParamsE$_ZN4cute3eso3ESOILb1ELb0EJNS_5tupleIJNS_1CILi1EEENS3_ILi0EEEEEEiNS3_ILi1024EEEEEC2ERKS6_RKiRKS7_)
        /*101b4*/ 	.word	0x00000000


	//----- nvinfo : EIATTR_FRAME_SIZE
	.align		4
.L_11006:
        /*101b8*/ 	.byte	0x04, 0x11
        /*101ba*/ 	.short	(.L_11008 - .L_11007)
	.align		4
.L_11007:
        /*101bc*/ 	.word	index@($_ZN7cutlass13device_kernelIN5flash19enable_sm80_to_sm89INS1_16FlashAttnBwdSm80INS1_25CollectiveMainloopBwdSm80ILi2ELi2EN4cute5tupleIJNS5_1CILi128EEES8_NS7_ILi64EEEEEENS_10bfloat16_tEfNS_4arch4Sm80ELb0ELb1ELb1ELb0ELb0ELb0ELb0ELb0ELi2ELi4ELi4ELi4ELb0EEENS1_24CollectiveEpilogueBwdGQAISA_fSD_Li256ELb0ELb0EEENS1_19SingleTileSchedulerILb0ELb0ELb0ELi128EEEEEEEEEvNT_6ParamsE$_ZN4cute3eso3ESOILb1ELb0EJNS_5tupleIJNS_1CILi1EEENS3_ILi0EEEEEEiEEC2ERKS6_RKi)
        /*101c0*/ 	.word	0x00000000


	//----- nvinfo : EIATTR_FRAME_SIZE
	.align		4
.L_11008:
        /*101c4*/ 	.byte	0x04, 0x11
        /*101c6*/ 	.short	(.L_11010 - .L_11009)
	.align		4
.L_11009:
        /*101c8*/ 	.word	index@($_ZN7cutlass13device_kernelIN5flash19enable_sm80_to_sm89INS1_16FlashAttnBwdSm80INS1_25CollectiveMainloopBwdSm80ILi2ELi2EN4cute5tupleIJNS5_1CILi128EEES8_NS7_ILi64EEEEEENS_10bfloat16_tEfNS_4arch4Sm80ELb0ELb1ELb1ELb0ELb0ELb0ELb0ELb0ELi2ELi4ELi4ELi4ELb0EEENS1_24CollectiveEpilogueBwdGQAISA_fSD_Li256ELb0ELb0EEENS1_19SingleTileSchedulerILb0ELb0ELb0ELi128EEEEEEEEEvNT_6ParamsE$_ZN4cute3eso3ESOILb1ELb0EJNS_5tupleIJNS_1CILi1EEENS3_ILi0EEEEEENS3_ILi4096EEENS2_IJiiEEEEEC2ERKS6_RKS7_RKS8_)
        /*101cc*/ 	.word	0x00000000


	//----- nvinfo : EIATTR_FRAME_SIZE
	.align		4
.L_11010:
        /*101d0*/ 	.byte	0x04, 0x11
        /*101d2*/ 	.short	(.L_11012 - .L_11011)
	.align		4
.L_11011:
        /*101d4*/ 	.word	index@($_ZN7cutlass13device_kernelIN5flash19enable_sm80_to_sm89INS1_16FlashAttnBwdSm80INS1_25CollectiveMainloopBwdSm80ILi2ELi2EN4cute5tupleIJNS5_1CILi128EEES8_NS7_ILi64EEEEEENS_10bfloat16_tEfNS_4arch4Sm80ELb0ELb1ELb1ELb0ELb0ELb0ELb0ELb0ELi2ELi4ELi4ELi4ELb0EEENS1_24CollectiveEpilogueBwdGQAISA_fSD_Li256ELb0ELb0EEENS1_19SingleTileSchedulerILb0ELb0ELb0ELi128EEEEEEEEEvNT_6ParamsE$_ZN4cute3eso3ESOILb1ELb0EJNS_5tupleIJNS_1CILi1EEENS3_ILi0EEEEEENS2_IJiEEEEEC2ERKS6_RKS7_)
        /*101d8*/ 	.word	0x00000000


	//----- nvinfo : EIATTR_FRAME_SIZE
	.align		4
.L_11012:
        /*101dc*/ 	.byte	0x04, 0x11
        /*101de*/ 	.short	(.L_11014 - .L_11013)
	.align		4
.L_11013:
        /*101e0*/ 	.word	index@($_ZN7cutlass13device_kernelIN5flash19enable_sm80_to_sm89INS1_16FlashAttnBwdSm80INS1_25CollectiveMainloopBwdSm80ILi2ELi2EN4cute5tupleIJNS5_1CILi128EEES8_NS7_ILi64EEEEEENS_10bfloat16_tEfNS_4arch4Sm80ELb0ELb1ELb1ELb0ELb0ELb0ELb0ELb0ELi2ELi4ELi4ELi4ELb0EEENS1_24CollectiveEpilogueBwdGQAISA_fSD_Li256ELb0ELb0EEENS1_19SingleTileSchedulerILb0ELb0ELb0ELi128EEEEEEEEEvNT_6ParamsE$_ZN4cute3eso3ESOILb1ELb0EJNS_5tupleIJNS_1CILi1EEENS2_IJS4_NS3_ILi2EEES5_EEEEEENS2_IJNS3_ILi0EEENS2_IJS4_NS3_ILi256EEEiEEEEEEEEC2ERKS7_RKSB_)
        /*101e4*/ 	.word	0x00000000


	//----- nvinfo : EIATTR_FRAME_SIZE
	.align		4
.L_11014:
        /*101e8*/ 	.byte	0x04, 0x11
        /*101ea*/ 	.short	(.L_11016 - .L_11015)
	.align		4
.L_11015:
        /*101ec*/ 	.word	index@($_ZN7cutlass13device_kernelIN5flash19enable_sm80_to_sm89INS1_16FlashAttnBwdSm80INS1_25CollectiveMainloopBwdSm80ILi2ELi2EN4cute5tupleIJNS5_1CILi128EEES8_NS7_ILi64EEEEEENS_10bfloat16_tEfNS_4arch4Sm80ELb0ELb1ELb1ELb0ELb0ELb0ELb0ELb0ELi2ELi4ELi4ELi4ELb0EEENS1_24CollectiveEpilogueBwdGQAISA_fSD_Li256ELb0ELb0EEENS1_19SingleTileSchedulerILb0ELb0ELb0ELi128EEEEEEEEEvNT_6ParamsE$_ZN4cute3eso3ESOILb1ELb0EJNS_5tupleIJNS_1CILi16EEENS3_ILi2EEES5_S5_NS3_ILi4EEES5_EEENS2_IJNS3_ILi1EEEiiiNS3_ILi144EEENS3_ILi512EEEEEEEEC2ERKS7_RKSB_)
        /*101f0*/ 	.word	0x00000000


	//----- nvinfo : EIATTR_FRAME_SIZE
	.align		4
.L_11016:
        /*101f4*/ 	.byte	0x04, 0x11
        /*101f6*/ 	.short	(.L_11018 - .L_11017)
	.align		4
.L_11017:
        /*101f8*/ 	.word	index@($_ZN7cutlass13device_kernelIN5flash19enable_sm80_to_sm89INS1_16FlashAttnBwdSm80INS1_25CollectiveMainloopBwdSm80ILi2ELi2EN4cute5tupleIJNS5_1CILi128EEES8_NS7_ILi64EEEEEENS_10bfloat16_tEfNS_4arch4Sm80ELb0ELb1ELb1ELb0ELb0ELb0ELb0ELb0ELi2ELi4ELi4ELi4ELb0EEENS1_24CollectiveEpilogueBwdGQAISA_fSD_Li256ELb0ELb0EEENS1_19SingleTileSchedulerILb0ELb0ELb0ELi128EEEEEEEEEvNT_6ParamsE$_ZN4cute3eso3ESOILb1ELb0EJNS_5tupleIJNS_1CILi0EEES4_EEEiEEC2ERKS5_RKi)
        /*101fc*/ 	.word	0x00000000


	//----- nvinfo : EIATTR_FRAME_SIZE
	.align		4
.L_11018:
        /*10200*/ 	.byte	0x04, 0x11
        /*10202*/ 	.short	(.L_11020 - .L_11019)
	.align		4
.L_11019:
        /*10204*/ 	.word	index@($_ZN7cutlass13device_kernelIN5flash19enable_sm80_to_sm89INS1_16FlashAttnBwdSm80INS1_25CollectiveMainloopBwdSm80ILi2ELi2EN4cute5tupleIJNS5_1CILi128EEES8_NS7_ILi64EEEEEENS_10bfloat16_tEfNS_4arch4Sm80ELb0ELb1ELb1ELb0ELb0ELb0ELb0ELb0ELi2ELi4ELi4ELi4ELb0EEENS1_24CollectiveEpilogueBwdGQAISA_fSD_Li256ELb0ELb0EEENS1_19SingleTileSchedulerILb0ELb0ELb0ELi128EEEEEEEEEvNT_6ParamsE$_ZN4cute3eso3ESOILb1ELb0EJNS_5tupleIJNS2_IJNS_1CILi8EEENS3_ILi1EEEEEENS3_ILi4EEES5_EEENS2_IJNS2_IJS5_NS3_ILi0EEEEEElS9_EEEEEC2ERKS8_RKSB_)
        /*10208*/ 	.word	0x00000000


	//----- nvinfo : EIATTR_FRAME_SIZE
	.align		4
.L_11020:
        /*1020c*/ 	.byte	0x04, 0x11
        /*1020e*/ 	.short	(.L_11022 - .L_11021)
	.align		4
.L_11021:
        /*10210*/ 	.word	index@($_ZN7cutlass13device_kernelIN5flash19enable_sm80_to_sm89INS1_16FlashAttnBwdSm80INS1_25CollectiveMainloopBwdSm80ILi2ELi2EN4cute5tupleIJNS5_1CILi128EEES8_NS7_ILi64EEEEEENS_10bfloat16_tEfNS_4arch4Sm80ELb0ELb1ELb1ELb0ELb0ELb0ELb0ELb0ELi2ELi4ELi4ELi4ELb0EEENS1_24CollectiveEpilogueBwdGQAISA_fSD_Li256ELb0ELb0EEENS1_19SingleTileSchedulerILb0ELb0ELb0ELi128EEEEEEEEEvNT_6ParamsE$_ZN4cute3eso3ESOILb1ELb0EJNS_5tupleIJNS2_IJNS_1CILi8EEENS3_ILi1EEEEEENS3_ILi2EEES4_EEENS2_IJNS2_IJS5_NS3_ILi0EEEEEEiNS3_ILi1024EEEEEEEEC2ERKS8_RKSC_)
        /*10214*/ 	.word	0x00000000


	//----- nvinfo : EIATTR_FRAME_SIZE
	.align		4
.L_11022:
        /*10218*/ 	.byte	0x04, 0x11
        /*1021a*/ 	.short	(.L_11024 - .L_11023)
	.align		4
.L_11023:
        /*1021c*/ 	.word	index@($_ZN7cutlass13device_kernelIN5flash19enable_sm80_to_sm89INS1_16FlashAttnBwdSm80INS1_25CollectiveMainloopBwdSm80ILi2ELi2EN4cute5tupleIJNS5_1CILi128EEES8_NS7_ILi64EEEEEENS_10bfloat16_tEfNS_4arch4Sm80ELb0ELb1ELb1ELb0ELb0ELb0ELb0ELb0ELi2ELi4ELi4ELi4ELb0EEENS1_24CollectiveEpilogueBwdGQAISA_fSD_Li256ELb0ELb0EEENS1_19SingleTileSchedulerILb0ELb0ELb0ELi128EEEEEEEEEvNT_6ParamsE$_ZN4cute3eso3ESOILb1ELb0EJNS_5tupleIJNS2_IJNS_1CILi8EEENS3_ILi1EEEEEENS3_ILi2EEENS2_IJS7_S7_EEEEEENS2_IJNS2_IJS5_NS3_ILi0EEEEEENS3_ILi4096EEENS2_IJiiEEEEEEEEC2ERKS9_RKSE_)
        /*10220*/ 	.word	0x00000000


	//----- nvinfo : EIATTR_FRAME_SIZE
	.align		4
.L_11024:
        /*10224*/ 	.byte	0x04, 0x11
        /*10226*/ 	.short	(.L_11026 - .L_11025)
	.align		4
.L_11025:
        /*10228*/ 	.word	index@($_ZN7cutlass13device_kernelIN5flash19enable_sm80_to_sm89INS1_16FlashAttnBwdSm80INS1_25CollectiveMainloopBwdSm80ILi2ELi2EN4cute5tupleIJNS5_1CILi128EEES8_NS7_ILi64EEEEEENS_10bfloat16_tEfNS_4arch4Sm80ELb0ELb1ELb1ELb0ELb0ELb0ELb0ELb0ELi2ELi4ELi4ELi4ELb0EEENS1_24CollectiveEpilogueBwdGQAISA_fSD_Li256ELb0ELb0EEENS1_19SingleTileSchedulerILb0ELb0ELb0ELi128EEEEEEEEEvNT_6ParamsE$_ZN4cute3eso3ESOILb1ELb0EJNS_5tupleIJNS2_IJNS_1CILi8EEENS3_ILi1EEEEEENS3_ILi2EEEEEENS2_IJNS2_IJS5_NS3_ILi0EEEEEEiEEEEEC2ERKS8_RKSB_)
        /*1022c*/ 	.word	0x00000000


	//----- nvinfo : EIATTR_FRAME_SIZE
	.align		4
.L_11026:
        /*10230*/ 	.byte	0x04, 0x11
        /*10232*/ 	.short	(.L_11028 - .L_11027)
	.align		4
.L_11027:
        /*10234*/ 	.word	index@($_ZN7cutlass13device_kernelIN5flash19enable_sm80_to_sm89INS1_16FlashAttnBwdSm80INS1_25CollectiveMainloopBwdSm80ILi2ELi2EN4cute5tupleIJNS5_1CILi128EEES8_NS7_ILi64EEEEEENS_10bfloat16_tEfNS_4arch4Sm80ELb0ELb1ELb1ELb0ELb0ELb0ELb0ELb0ELi2ELi4ELi4ELi4ELb0EEENS1_24CollectiveEpilogueBwdGQAISA_fSD_Li256ELb0ELb0EEENS1_19SingleTileSchedulerILb0ELb0ELb0ELi128EEEEEEEEEvNT_6ParamsE$_ZN4cute3eso3ESOILb1ELb0EJNS_5tupleIJNS2_IJNS_1CILi8EEENS3_ILi1EEEEEENS2_IJNS3_ILi2EEEEEEEEENS2_IJNS2_IJS5_NS3_ILi0EEEEEENS2_IJiEEEEEEEEC2ERKS9_RKSD_)
        /*10238*/ 	.word	0x00000000


	//----- nvinfo : EIATTR_FRAME_SIZE
	.align		4
.L_11028:
        /*1023c*/ 	.byte	0x04, 0x11
        /*1023e*/ 	.short	(.L_11030 - .L_11029)
	.align		4
.L_11029:
        /*10240*/ 	.word	index@($_ZN7cutlass13device_kernelIN5flash19enable_sm80_to_sm89INS1_16FlashAttnBwdSm80INS1_25CollectiveMainloopBwdSm80ILi2ELi2EN4cute5tupleIJNS5_1CILi128EEES8_NS7_ILi64EEEEEENS_10bfloat16_tEfNS_4arch4Sm80ELb0ELb1ELb1ELb0ELb0ELb0ELb0ELb0ELi2ELi4ELi4ELi4ELb0EEENS1_24CollectiveEpilogueBwdGQAISA_fSD_Li256ELb0ELb0EEENS1_19SingleTileSchedulerILb0ELb0ELb0ELi128EEEEEEEEEvNT_6ParamsE$_ZN4cute3eso3ESOILb1ELb0EJNS_5tupleIJNS2_IJNS_1CILi2EEES4_S4_EEES4_NS2_IJS4_S4_EEEEEENS2_IJNS2_IJNS3_ILi1EEENS3_ILi512EEEiEEENS3_ILi4096EEENS2_IJiiEEEEEEEEC2ERKS7_RKSD_)
        /*10244*/ 	.word	0x00000000


	//----- nvinfo : EIATTR_FRAME_SIZE
	.align		4
.L_11030:
        /*10248*/ 	.byte	0x04, 0x11
        /*1024a*/ 	.short	(.L_11032 - .L_11031)
	.align		4
.L_11031:
        /*1024c*/ 	.word	index@($_ZN7cutlass13device_kernelIN5flash19enable_sm80_to_sm89INS1_16FlashAttnBwdSm80INS1_25CollectiveMainloopBwdSm80ILi2ELi2EN4cute5tupleIJNS5_1CILi128EEES8_NS7_ILi64EEEEEENS_10bfloat16_tEfNS_4arch4Sm80ELb0ELb1ELb1ELb0ELb0ELb0ELb0ELb0ELi2ELi4ELi4ELi4ELb0EEENS1_24CollectiveEpilogueBwdGQAISA_fSD_Li256ELb0ELb0EEENS1_19SingleTileSchedulerILb0ELb0ELb0ELi128EEEEEEEEEvNT_6ParamsE$_ZN4cute3eso3ESOILb1ELb0EJNS_5tupleIJNS2_IJNS_1CILi2EEES4_S4_EEES4_NS2_IJNS2_IJS4_S4_EEES4_EEEEEENS2_IJNS2_IJNS3_ILi1EEENS3_ILi512EEEiEEENS3_ILi4096EEENS2_IJNS2_IJiiEEENS3_ILi8192EEEEEEEEEEEC2ERKS8_RKSG_)
        /*10250*/ 	.word	0x00000000


	//----- nvinfo : EIATTR_FRAME_SIZE
	.align		4
.L_11032:
        /*10254*/ 	.byte	0x04, 0x11
        /*10256*/ 	.short	(.L_11034 - .L_11033)
	.align		4
.L_11033:
        /*10258*/ 	.word	index@($_ZN7cutlass13device_kernelIN5flash19enable_sm80_to_sm89INS1_16FlashAttnBwdSm80INS1_25CollectiveMainloopBwdSm80ILi2ELi2EN4cute5tupleIJNS5_1CILi128EEES8_NS7_ILi64EEEEEENS_10bfloat16_tEfNS_4arch4Sm80ELb0ELb1ELb1ELb0ELb0ELb0ELb0ELb0ELi2ELi4ELi4ELi4ELb0EEENS1_24CollectiveEpilogueBwdGQAISA_fSD_Li256ELb0ELb0EEENS1_19SingleTileSchedulerILb0ELb0ELb0ELi128EEEEEEEEEvNT_6ParamsE$_ZN4cute3eso3ESOILb1ELb0EJNS_5tupleIJNS2_IJNS_1CILi2EEES4_EEES5_NS3_ILi8EEEEEENS2_IJNS2_IJiNS3_ILi512EEEEEENS2_IJiiEEENS3_ILi1024EEEEEEEEC2ERKS7_RKSC_)
        /*1025c*/ 	.word	0x00000000


	//----- nvinfo : EIATTR_FRAME_SIZE
	.align		4
.L_11034:
        /*10260*/ 	.byte	0x04, 0x11
        /*10262*/ 	.short	(.L_11036 - .L_11035)
	.align		4
.L_11035:
        /*10264*/ 	.word	index@($_ZN7cutlass13device_kernelIN5flash19enable_sm80_to_sm89INS1_16FlashAttnBwdSm80INS1_25CollectiveMainloopBwdSm80ILi2ELi2EN4cute5tupleIJNS5_1CILi128EEES8_NS7_ILi64EEEEEENS_10bfloat16_tEfNS_4arch4Sm80ELb0ELb1ELb1ELb0ELb0ELb0ELb0ELb0ELi2ELi4ELi4ELi4ELb0EEENS1_24CollectiveEpilogueBwdGQAISA_fSD_Li256ELb0ELb0EEENS1_19SingleTileSchedulerILb0ELb0ELb0ELi128EEEEEEEEEvNT_6ParamsE$_ZN4cute3eso3ESOILb1ELb0EJNS_5tupleIJNS2_IJNS_1CILi2EEES4_EEES4_EEENS2_IJNS2_IJiiEEENS3_ILi8192EEEEEEEEC2ERKS6_RKS9_)
        /*10268*/ 	.word	0x00000000


	//----- nvinfo : EIATTR_FRAME_SIZE
	.align		4
.L_11036:
        /*1026c*/ 	.byte	0x04, 0x11
        /*1026e*/ 	.short	(.L_11038 - .L_11037)
	.align		4
.L_11037:
        /*10270*/ 	.word	index@($_ZN7cutlass13device_kernelIN5flash19enable_sm80_to_sm89INS1_16FlashAttnBwdSm80INS1_25CollectiveMainloopBwdSm80ILi2ELi2EN4cute5tupleIJNS5_1CILi128EEES8_NS7_ILi64EEEEEENS_10bfloat16_tEfNS_4arch4Sm80ELb0ELb1ELb1ELb0ELb0ELb0ELb0ELb0ELi2ELi4ELi4ELi4ELb0EEENS1_24CollectiveEpilogueBwdGQAISA_fSD_Li256ELb0ELb0EEENS1_19SingleTileSchedulerILb0ELb0ELb0ELi128EEEEEEEEEvNT_6ParamsE$_ZN4cute3eso3ESOILb1ELb0EJNS_5tupleIJNS2_IJNS_1CILi2EEES4_EEENS3_ILi8EEES5_EEENS2_IJNS2_IJNS3_ILi1EEEiEEENS3_ILi1024EEENS2_IJiiEEEEEEEEC2ERKS7_RKSC_)
        /*10274*/ 	.word	0x00000000


	//----- nvinfo : EIATTR_FRAME_SIZE
	.align		4
.L_11038:
        /*10278*/ 	.byte	0x04, 0x11
        /*1027a*/ 	.short	(.L_11040 - .L_11039)
	.align		4
.L_11039:
        /*1027c*/ 	.word	index@($_ZN7cutlass13device_kernelIN5flash19enable_sm80_to_sm89INS1_16FlashAttnBwdSm80INS1_25CollectiveMainloopBwdSm80ILi2ELi2EN4cute5tupleIJNS5_1CILi128EEES8_NS7_ILi64EEEEEENS_10bfloat16_tEfNS_4arch4Sm80ELb0ELb1ELb1ELb0ELb0ELb0ELb0ELb0ELi2ELi4ELi4ELi4ELb0EEENS1_24CollectiveEpilogueBwdGQAISA_fSD_Li256ELb0ELb0EEENS1_19SingleTileSchedulerILb0ELb0ELb0ELi128EEEEEEEEEvNT_6ParamsE$_ZN4cute3eso3ESOILb1ELb0EJNS_5tupleIJNS2_IJNS_1CILi1EEENS3_ILi0EEEEEES5_EEENS2_IJNS2_IJS5_S5_EEEiEEEEEC2ERKS7_RKS9_)
        /*10280*/ 	.word	0x00000000


	//----- nvinfo : EIATTR_FRAME_SIZE
	.align		4
.L_11040:
        /*10284*/ 	.byte	0x04, 0x11
        /*10286*/ 	.short	(.L_11042 - .L_11041)
	.align		4
.L_11041:
        /*10288*/ 	.word	index@($_ZN7cutlass13device_kernelIN5flash19enable_sm80_to_sm89INS1_16FlashAttnBwdSm80INS1_25CollectiveMainloopBwdSm80ILi2ELi2EN4cute5tupleIJNS5_1CILi128EEES8_NS7_ILi64EEEEEENS_10bfloat16_tEfNS_4arch4Sm80ELb0ELb1ELb1ELb0ELb0ELb0ELb0ELb0ELi2ELi4ELi4ELi4ELb0EEENS1_24CollectiveEpilogueBwdGQAISA_fSD_Li256ELb0ELb0EEENS1_19SingleTileSchedulerILb0ELb0ELb0ELi128EEEEEEEEEvNT_6ParamsE$_ZN4cute3eso3ESOILb1ELb0EJNS_5tupleIJNS2_IJNS_1CILi1EEENS3_ILi0EEEEEENS2_IJS5_S5_EEEEEENS2_IJS5_iEEEEEC2ERKS8_RKS9_)
        /*1028c*/ 	.word	0x00000000


	//----- nvinfo : EIATTR_FRAME_SIZE
	.align		4
.L_11042:
        /*10290*/ 	.byte	0x04, 0x11
        /*10292*/ 	.short	(.L_11044 - .L_11043)
	.align		4
.L_11043:
        /*10294*/ 	.word	index@($_ZN7cutlass13device_kernelIN5flash19enable_sm80_to_sm89INS1_16FlashAttnBwdSm80INS1_25CollectiveMainloopBwdSm80ILi2ELi2EN4cute5tupleIJNS5_1CILi128EEES8_NS7_ILi64EEEEEENS_10bfloat16_tEfNS_4arch4Sm80ELb0ELb1ELb1ELb0ELb0ELb0ELb0ELb0ELi2ELi4ELi4ELi4ELb0EEENS1_24CollectiveEpilogueBwdGQAISA_fSD_Li256ELb0ELb0EEENS1_19SingleTileSchedulerILb0ELb0ELb0ELi128EEEEEEEEEvNT_6ParamsE$_ZN4cute3eso3ESOILb1ELb0EJNS_5tupleIJNS2_IJNS_1CILi1EEENS2_IJS4_NS3_ILi2EEES5_EEEEEES5_NS2_IJS5_S5_EEEEEENS2_IJNS2_IJNS3_ILi0EEENS2_IJS4_NS3_ILi256EEEiEEEEEENS3_ILi2048EEENS2_IJiNS3_ILi4096EEEEEEEEEEEC2ERKS9_RKSH_)
        /*10298*/ 	.word	0x00000000


	//----- nvinfo : EIATTR_FRAME_SIZE
	.align		4
.L_11044:
        /*1029c*/ 	.byte	0x04, 0x11
        /*1029e*/ 	.short	(.L_11046 - .L_11045)
	.align		4
.L_11045:
        /*102a0*/ 	.word	index@($_ZN7cutlass13device_kernelIN5flash19enable_sm80_to_sm89INS1_16FlashAttnBwdSm80INS1_25CollectiveMainloopBwdSm80ILi2ELi2EN4cute5tupleIJNS5_1CILi128EEES8_NS7_ILi64EEEEEENS_10bfloat16_tEfNS_4arch4Sm80ELb0ELb1ELb1ELb0ELb0ELb0ELb0ELb0ELi2ELi4ELi4ELi4ELb0EEENS1_24CollectiveEpilogueBwdGQAISA_fSD_Li256ELb0ELb0EEENS1_19SingleTileSchedulerILb0ELb0ELb0ELi128EEEEEEEEEvNT_6ParamsE$_ZN4cute3eso3ESOILb1ELb0EJNS_5tupleIJNS2_IJNS2_IJNS_1CILi8EEENS3_ILi1EEEEEES5_EEENS2_IJNS2_IJS5_S5_EEENS3_ILi2EEEEEEEEENS2_IJNS2_IJNS2_IJS5_NS3_ILi0EEEEEESC_EEENS2_IJNS2_IJSC_SC_EEEiEEEEEEEEC2ERKSB_RKSH_)
        /*102a4*/ 	.word	0x00000000


	//----- nvinfo : EIATTR_FRAME_SIZE
	.align		4
.L_11046:
        /*102a8*/ 	.byte	0x04, 0x11
        /*102aa*/ 	.short	(.L_11048 - .L_11047)
	.align		4
.L_11047:
        /*102ac*/ 	.word	index@($_ZN7cutlass13device_kernelIN5flash19enable_sm80_to_sm89INS1_16FlashAttnBwdSm80INS1_25CollectiveMainloopBwdSm80ILi2ELi2EN4cute5tupleIJNS5_1CILi128EEES8_NS7_ILi64EEEEEENS_10bfloat16_tEfNS_4arch4Sm80ELb0ELb1ELb1ELb0ELb0ELb0ELb0ELb0ELi2ELi4ELi4ELi4ELb0EEENS1_24CollectiveEpilogueBwdGQAISA_fSD_Li256ELb0ELb0EEENS1_19SingleTileSchedulerILb0ELb0ELb0ELi128EEEEEEEEEvNT_6ParamsE$_ZN4cute3eso3ESOILb1ELb0EJNS_5tupleIJNS2_IJNS2_IJNS_1CILi8EEENS3_ILi1EEEEEENS2_IJS5_S5_EEEEEENS2_IJS5_NS3_ILi2EEEEEEEEENS2_IJNS2_IJNS2_IJS5_NS3_ILi0EEEEEENS2_IJSC_SC_EEEEEENS2_IJSC_iEEEEEEEEC2ERKSB_RKSH_)
        /*102b0*/ 	.word	0x00000000


	//----- nvinfo : EIATTR_FRAME_SIZE
	.align		4
.L_11048:
        /*102b4*/ 	.byte	0x04, 0x11
        /*102b6*/ 	.short	(.L_11050 - .L_11049)
	.align		4
.L_11049:
        /*102b8*/ 	.word	index@($_ZN7cutlass13device_kernelIN5flash19enable_sm80_to_sm89INS1_16FlashAttnBwdSm80INS1_25CollectiveMainloopBwdSm80ILi2ELi2EN4cute5tupleIJNS5_1CILi128EEES8_NS7_ILi64EEEEEENS_10bfloat16_tEfNS_4arch4Sm80ELb0ELb1ELb1ELb0ELb0ELb0ELb0ELb0ELi2ELi4ELi4ELi4ELb0EEENS1_24CollectiveEpilogueBwdGQAISA_fSD_Li256ELb0ELb0EEENS1_19SingleTileSchedulerILb0ELb0ELb0ELi128EEEEEEEEEvNT_6ParamsE$_ZN4cute3eso3ESOILb1ELb0EJNS_1CILi8EEEiiiNS2_ILi144EEENS2_ILi512EEEEEC2ERKS3_RKiSA_SA_RKS4_RKS5_)
        /*102bc*/ 	.word	0x00000000


	//----- nvinfo : EIATTR_FRAME_SIZE
	.align		4
.L_11050:
        /*102c0*/ 	.byte	0x04, 0x11
        /*102c2*/ 	.short	(.L_11052 - .L_11051)
	.align		4
.L_11051:
        /*102c4*/ 	.word	index@($_ZN7cutlass13device_kernelIN5flash19enable_sm80_to_sm89INS1_16FlashAttnBwdSm80INS1_25CollectiveMainloopBwdSm80ILi2ELi2EN4cute5tupleIJNS5_1CILi128EEES8_NS7_ILi64EEEEEENS_10bfloat16_tEfNS_4arch4Sm80ELb0ELb1ELb1ELb0ELb0ELb0ELb0ELb0ELi2ELi4ELi4ELi4ELb0EEENS1_24CollectiveEpilogueBwdGQAISA_fSD_Li256ELb0ELb0EEENS1_19SingleTileSchedulerILb0ELb0ELb0ELi128EEEEEEEEEvNT_6ParamsE$_ZN4cute3eso3ESOILb1ELb0EJNS_1CILi8EEEiiEEC2ERKS3_RKiS8_)
        /*102c8*/ 	.word	0x00000000


	//----- nvinfo : EIATTR_FRAME_SIZE
	.align		4
.L_11052:
        /*102cc*/ 	.byte	0x04, 0x11
        /*102ce*/ 	.short	(.L_11054 - .L_11053)
	.align		4
.L_11053:
        /*102d0*/ 	.word	index@($_ZN7cutlass13device_kernelIN5flash19enable_sm80_to_sm89INS1_16FlashAttnBwdSm80INS1_25CollectiveMainloopBwdSm80ILi2ELi2EN4cute5tupleIJNS5_1CILi128EEES8_NS7_ILi64EEEEEENS_10bfloat16_tEfNS_4arch4Sm80ELb0ELb1ELb1ELb0ELb0ELb0ELb0ELb0ELi2ELi4ELi4ELi4ELb0EEENS1_24CollectiveEpilogueBwdGQAISA_fSD_Li256ELb0ELb0EEENS1_19SingleTileSchedulerILb0ELb0ELb0ELi128EEEEEEEEEvNT_6ParamsE$_ZN4cute3eso3ESOILb1ELb0EJNS_1CILi4096EEEiiNS2_ILi8192EEEEEC2ERKS3_RKiS9_RKS4_)
        /*102d4*/ 	.word	0x00000000


	//----- nvinfo : EIATTR_FRAME_SIZE
	.align		4
.L_11054:
        /*102d8*/ 	.byte	0x04, 0x11
        /*102da*/ 	.short	(.L_11056 - .L_11055)
	.align		4
.L_11055:
        /*102dc*/ 	.word	index@($_ZN7cutlass13device_kernelIN5flash19enable_sm80_to_sm89INS1_16FlashAttnBwdSm80INS1_25CollectiveMainloopBwdSm80ILi2ELi2EN4cute5tupleIJNS5_1CILi128EEES8_NS7_ILi64EEEEEENS_10bfloat16_tEfNS_4arch4Sm80ELb0ELb1ELb1ELb0ELb0ELb0ELb0ELb0ELi2ELi4ELi4ELi4ELb0EEENS1_24CollectiveEpilogueBwdGQAISA_fSD_Li256ELb0ELb0EEENS1_19SingleTileSchedulerILb0ELb0ELb0ELi128EEEEEEEEEvNT_6ParamsE$_ZN4cute3eso3ESOILb1ELb0EJNS_1CILi4096EEEiiEEC2ERKS3_RKiS8_)
        /*102e0*/ 	.word	0x00000000


	//----- nvinfo : EIATTR_FRAME_SIZE
	.align		4
.L_11056:
        /*102e4*/ 	.byte	0x04, 0x11
        /*102e6*/ 	.short	(.L_11058 - .L_11057)
	.align		4
.L_11057:
        /*102e8*/ 	.word	index@($_ZN7cutlass13device_kernelIN5flash19enable_sm80_to_sm89INS1_16FlashAttnBwdSm80INS1_25CollectiveMainloopBwdSm80ILi2ELi2EN4cute5tupleIJNS5_1CILi128EEES8_NS7_ILi64EEEEEENS_10bfloat16_tEfNS_4arch4Sm80ELb0ELb1ELb1ELb0ELb0ELb0ELb0ELb0ELi2ELi4ELi4ELi4ELb0EEENS1_24CollectiveEpilogueBwdGQAISA_fSD_Li256ELb0ELb0EEENS1_19SingleTileSchedulerILb0ELb0ELb0ELi128EEEEEEEEEvNT_6ParamsE$_ZN4cute3eso3ESOILb1ELb0EJNS_1CILi4096EEENS_5tupleIJiiEEEEEC2ERKS3_RKS5_)
        /*102ec*/ 	.word	0x00000000


	//----- nvinfo : EIATTR_FRAME_SIZE
	.align		4
.L_11058:
        /*102f0*/ 	.byte	0x04, 0x11
        /*102f2*/ 	.short	(.L_11060 - .L_11059)
	.align		4
.L_11059:
        /*102f4*/ 	.word	index@($_ZN7cutlass13device_kernelIN5flash19enable_sm80_to_sm89INS1_16FlashAttnBwdSm80INS1_25CollectiveMainloopBwdSm80ILi2ELi2EN4cute5tupleIJNS5_1CILi128EEES8_NS7_ILi64EEEEEENS_10bfloat16_tEfNS_4arch4Sm80ELb0ELb1ELb1ELb0ELb0ELb0ELb0ELb0ELi2ELi4ELi4ELi4ELb0EEENS1_24CollectiveEpilogueBwdGQAISA_fSD_Li256ELb0ELb0EEENS1_19SingleTileSchedulerILb0ELb0ELb0ELi128EEEEEEEEEvNT_6ParamsE$_ZN4cute3eso3ESOILb1ELb0EJNS_1CILi4096EEENS_5tupleIJNS4_IJiiEEENS2_ILi8192EEEEEEEEC2ERKS3_RKS7_)
        /*102f8*/ 	.word	0x00000000


	//----- nvinfo : EIATTR_FRAME_SIZE
	.align		4
.L_11060:
        /*102fc*/ 	.byte	0x04, 0x11
        /*102fe*/ 	.short	(.L_11062 - .L_11061)
	.align		4
.L_11061:
        /*10300*/ 	.word	index@($_ZN7cutlass13device_kernelIN5flash19enable_sm80_to_sm89INS1_16FlashAttnBwdSm80INS1_25CollectiveMainloopBwdSm80ILi2ELi2EN4cute5tupleIJNS5_1CILi128EEES8_NS7_ILi64EEEEEENS_10bfloat16_tEfNS_4arch4Sm80ELb0ELb1ELb1ELb0ELb0ELb0ELb0ELb0ELi2ELi4ELi4ELi4ELb0EEENS1_24CollectiveEpilogueBwdGQAISA_fSD_Li256ELb0ELb0EEENS1_19SingleTileSchedulerILb0ELb0ELb0ELi128EEEEEEEEEvNT_6ParamsE$_ZN4cute3eso3ESOILb1ELb0EJNS_1CILi2EEEiEEC2ERKS3_RKi)
        /*10304*/ 	.word	0x00000000


	//----- nvinfo : EIATTR_FRAME_SIZE
	.align		4
.L_11062:
        /*10308*/ 	.byte	0x04, 0x11
        /*1030a*/ 	.short	(.L_11064 - .L_11063)
	.align		4
.L_11063:
        /*1030c*/ 	.word	index@($_ZN7cutlass13device_kernelIN5flash19enable_sm80_to_sm89INS1_16FlashAttnBwdSm80INS1_25CollectiveMainloopBwdSm80ILi2ELi2EN4cute5tupleIJNS5_1CILi128EEES8_NS7_ILi64EEEEEENS_10bfloat16_tEfNS_4arch4Sm80ELb0ELb1ELb1ELb0ELb0ELb0ELb0ELb0ELi2ELi4ELi4ELi4ELb0EEENS1_24CollectiveEpilogueBwdGQAISA_fSD_Li256ELb0ELb0EEENS1_19SingleTileSchedulerILb0ELb0ELb0ELi128EEEEEEEEEvNT_6ParamsE$_ZN4cute3eso3ESOILb1ELb0EJNS_1CILi1EEEiiiNS2_ILi72EEENS2_ILi512EEEEEC2ERKS3_RKiSA_SA_RKS4_RKS5_)
        /*10310*/ 	.word	0x00000000


	//----- nvinfo : EIATTR_FRAME_SIZE
	.align		4
.L_11064:
        /*10314*/ 	.byte	0x04, 0x11
        /*10316*/ 	.short	(.L_11066 - .L_11065)
	.align		4
.L_11065:
        /*10318*/ 	.word	index@($_ZN7cutlass13device_kernelIN5flash19enable_sm80_to_sm89INS1_16FlashAttnBwdSm80INS1_25CollectiveMainloopBwdSm80ILi2ELi2EN4cute5tupleIJNS5_1CILi128EEES8_NS7_ILi64EEEEEENS_10bfloat16_tEfNS_4arch4Sm80ELb0ELb1ELb1ELb0ELb0ELb0ELb0ELb0ELi2ELi4ELi4ELi4ELb0EEENS1_24CollectiveEpilogueBwdGQAISA_fSD_Li256ELb0ELb0EEENS1_19SingleTileSchedulerILb0ELb0ELb0ELi128EEEEEEEEEvNT_6ParamsE$_ZN4cute3eso3ESOILb1ELb0EJNS_1CILi1EEEiiiNS2_ILi64EEENS2_ILi72EEENS2_ILi144EEENS2_ILi288EEENS2_ILi512EEEEEC2ERKS3_RKiSD_SD_RKS4_RKS5_RKS6_RKS7_RKS8_)
        /*1031c*/ 	.word	0x00000000


	//----- nvinfo : EIATTR_FRAME_SIZE
	.align		4
.L_11066:
        /*10320*/ 	.byte	0x04, 0x11
        /*10322*/ 	.short	(.L_11068 - .L_11067)
	.align		4
.L_11067:
        /*10324*/ 	.word	index@($_ZN7cutlass13device_kernelIN5flash19enable_sm80_to_sm89INS1_16FlashAttnBwdSm80INS1_25CollectiveMainloopBwdSm80ILi2ELi2EN4cute5tupleIJNS5_1CILi128EEES8_NS7_ILi64EEEEEENS_10bfloat16_tEfNS_4arch4Sm80ELb0ELb1ELb1ELb0ELb0ELb0ELb0ELb0ELi2ELi4ELi4ELi4ELb0EEENS1_24CollectiveEpilogueBwdGQAISA_fSD_Li256ELb0ELb0EEENS1_19SingleTileSchedulerILb0ELb0ELb0ELi128EEEEEEEEEvNT_6ParamsE$_ZN4cute3eso3ESOILb1ELb0EJNS_1CILi1EEEiiiNS2_ILi144EEENS2_ILi512EEEEEC2ERKS3_RKiSA_SA_RKS4_RKS5_)
        /*10328*/ 	.word	0x00000000


	//----- nvinfo : EIATTR_FRAME_SIZE
	.align		4
.L_11068:
        /*1032c*/ 	.byte	0x04, 0x11
        /*1032e*/ 	.short	(.L_11070 - .L_11069)
	.align		4
.L_11069:
        /*10330*/ 	.word	index@($_ZN7cutlass13device_kernelIN5flash19enable_sm80_to_sm89INS1_16FlashAttnBwdSm80INS1_25CollectiveMainloopBwdSm80ILi2ELi2EN4cute5tupleIJNS5_1CILi128EEES8_NS7_ILi64EEEEEENS_10bfloat16_tEfNS_4arch4Sm80ELb0ELb1ELb1ELb0ELb0ELb0ELb0ELb0ELi2ELi4ELi4ELi4ELb0EEENS1_24CollectiveEpilogueBwdGQAISA_fSD_Li256ELb0ELb0EEENS1_19SingleTileSchedulerILb0ELb0ELb0ELi128EEEEEEEEEvNT_6ParamsE$_ZN4cute3eso3ESOILb1ELb0EJNS_1CILi1EEEiEEC2ERKS3_RKi)
        /*10334*/ 	.word	0x00000000


	//----- nvinfo : EIATTR_FRAME_SIZE
	.align		4
.L_11070:
        /*10338*/ 	.byte	0x04, 0x11
        /*1033a*/ 	.short	(.L_11072 - .L_11071)
	.align		4
.L_11071:
        /*1033c*/ 	.word	index@($_ZN7cutlass13device_kernelIN5flash19enable_sm80_to_sm89INS1_16FlashAttnBwdSm80INS1_25CollectiveMainloopBwdSm80ILi2ELi2EN4cute5tupleIJNS5_1CILi128EEES8_NS7_ILi64EEEEEENS_10bfloat16_tEfNS_4arch4Sm80ELb0ELb1ELb1ELb0ELb0ELb0ELb0ELb0ELi2ELi4ELi4ELi4ELb0EEENS1_24CollectiveEpilogueBwdGQAISA_fSD_Li256ELb0ELb0EEENS1_19SingleTileSchedulerILb0ELb0ELb0ELi128EEEEEEEEEvNT_6ParamsE$_ZN4cute3eso3ESOILb1ELb0EJNS_1CILi1EEENS_5tupleIJiiiEEENS2_ILi64EEENS4_IJNS2_ILi72EEENS2_ILi144EEENS2_ILi288EEEEEENS2_ILi512EEEEEC2ERKS3_RKS5_RKS6_RKSA_RKSB_)
        /*10340*/ 	.word	0x00000000


	//----- nvinfo : EIATTR_FRAME_SIZE
	.align		4
.L_11072:
        /*10344*/ 	.byte	0x04, 0x11
        /*10346*/ 	.short	(.L_11074 - .L_11073)
	.align		4
.L_11073:
        /*10348*/ 	.word	index@($_ZN7cutlass13device_kernelIN5flash19enable_sm80_to_sm89INS1_16FlashAttnBwdSm80INS1_25CollectiveMainloopBwdSm80ILi2ELi2EN4cute5tupleIJNS5_1CILi128EEES8_NS7_ILi64EEEEEENS_10bfloat16_tEfNS_4arch4Sm80ELb0ELb1ELb1ELb0ELb0ELb0ELb0ELb0ELi2ELi4ELi4ELi4ELb0EEENS1_24CollectiveEpilogueBwdGQAISA_fSD_Li256ELb0ELb0EEENS1_19SingleTileSchedulerILb0ELb0ELb0ELi128EEEEEEEEEvNT_6ParamsE$_ZN4cute3eso3ESOILb1ELb0EJNS_1CILi1EEENS_5tupleIJNS2_ILi8EEEiiEEENS2_ILi64EEENS4_IJiNS2_ILi144EEENS2_ILi288EEEEEENS2_ILi512EEEEEC2ERKS3_RKS6_RKS7_RKSA_RKSB_)
        /*1034c*/ 	.word	0x00000000


	//----- nvinfo : EIATTR_FRAME_SIZE
	.align		4
.L_11074:
        /*10350*/ 	.byte	0x04, 0x11
        /*10352*/ 	.short	(.L_11076 - .L_11075)
	.align		4
.L_11075:
        /*10354*/ 	.word	index@($_ZN7cutlass13device_kernelIN5flash19enable_sm80_to_sm89INS1_16FlashAttnBwdSm80INS1_25CollectiveMainloopBwdSm80ILi2ELi2EN4cute5tupleIJNS5_1CILi128EEES8_NS7_ILi64EEEEEENS_10bfloat16_tEfNS_4arch4Sm80ELb0ELb1ELb1ELb0ELb0ELb0ELb0ELb0ELi2ELi4ELi4ELi4ELb0EEENS1_24CollectiveEpilogueBwdGQAISA_fSD_Li256ELb0ELb0EEENS1_19SingleTileSchedulerILb0ELb0ELb0ELi128EEEEEEEEEvNT_6ParamsE$_ZN4cute3eso3ESOILb1ELb0EJNS_1CILi1EEENS2_ILi8EEEiiNS2_ILi64EEEiNS2_ILi144EEENS2_ILi288EEENS2_ILi512EEEEEC2ERKS3_RKS4_RKiSF_RKS5_SF_RKS6_RKS7_RKS8_)
        /*10358*/ 	.word	0x00000000


	//----- nvinfo : EIATTR_FRAME_SIZE
	.align		4
.L_11076:
        /*1035c*/ 	.byte	0x04, 0x11
        /*1035e*/ 	.short	(.L_11078 - .L_11077)
	.align		4
.L_11077:
        /*10360*/ 	.word	index@($_ZN7cutlass13device_kernelIN5flash19enable_sm80_to_sm89INS1_16FlashAttnBwdSm80INS1_25CollectiveMainloopBwdSm80ILi2ELi2EN4cute5tupleIJNS5_1CILi128EEES8_NS7_ILi64EEEEEENS_10bfloat16_tEfNS_4arch4Sm80ELb0ELb1ELb1ELb0ELb0ELb0ELb0ELb0ELi2ELi4ELi4ELi4ELb0EEENS1_24CollectiveEpilogueBwdGQAISA_fSD_Li256ELb0ELb0EEENS1_19SingleTileSchedulerILb0ELb0ELb0ELi128EEEEEEEEEvNT_6ParamsE$_ZN4cute3eso3ESOILb1ELb0EJNS_1CILi1EEENS2_ILi512EEEiEEC2ERKS3_RKS4_RKi)
        /*10364*/ 	.word	0x00000000


	//----- nvinfo : EIATTR_FRAME_SIZE
	.align		4
.L_11078:
        /*10368*/ 	.byte	0x04, 0x11
        /*1036a*/ 	.short	(.L_11080 - .L_11079)
	.align		4
.L_11079:
        /*1036c*/ 	.word	index@($_ZN7cutlass13device_kernelIN5flash19enable_sm80_to_sm89INS1_16FlashAttnBwdSm80INS1_25CollectiveMainloopBwdSm80ILi2ELi2EN4cute5tupleIJNS5_1CILi128EEES8_NS7_ILi64EEEEEENS_10bfloat16_tEfNS_4arch4Sm80ELb0ELb1ELb1ELb0ELb0ELb0ELb0ELb0ELi2ELi4ELi4ELi4ELb0EEENS1_24CollectiveEpilogueBwdGQAISA_fSD_Li256ELb0ELb0EEENS1_19SingleTileSchedulerILb0ELb0ELb0ELi128EEEEEEEEEvNT_6ParamsE$_ZN4cute3eso3ESOILb1ELb0EJNS_1CILi1EEENS2_ILi256EEEiEEC2ERKS3_RKS4_RKi)
        /*10370*/ 	.word	0x00000000


	//----- nvinfo : EIATTR_FRAME_SIZE
	.align		4
.L_11080:
        /*10374*/ 	.byte	0x04, 0x11
        /*10376*/ 	.short	(.L_11082 - .L_11081)
	.align		4
.L_11081:
        /*10378*/ 	.word	index@($_ZN7cutlass13device_kernelIN5flash19enable_sm80_to_sm89INS1_16FlashAttnBwdSm80INS1_25CollectiveMainloopBwdSm80ILi2ELi2EN4cute5tupleIJNS5_1CILi128EEES8_NS7_ILi64EEEEEENS_10bfloat16_tEfNS_4arch4Sm80ELb0ELb1ELb1ELb0ELb0ELb0ELb0ELb0ELi2ELi4ELi4ELi4ELb0EEENS1_24CollectiveEpilogueBwdGQAISA_fSD_Li256ELb0ELb0EEENS1_19SingleTileSchedulerILb0ELb0ELb0ELi128EEEEEEEEEvNT_6ParamsE$_ZN4cute3eso3ESOILb1ELb0EJNS_1CILi1024EEEiiEEC2ERKS3_RKiS8_)
        /*1037c*/ 	.word	0x00000000


	//----- nvinfo : EIATTR_FRAME_SIZE
	.align		4
.L_11082:
        /*10380*/ 	.byte	0x04, 0x11
        /*10382*/ 	.short	(.L_11084 - .L_11083)
	.align		4
.L_11083:
        /*10384*/ 	.word	index@($_ZN7cutlass13device_kernelIN5flash19enable_sm80_to_sm89INS1_16FlashAttnBwdSm80INS1_25CollectiveMainloopBwdSm80ILi2ELi2EN4cute5tupleIJNS5_1CILi128EEES8_NS7_ILi64EEEEEENS_10bfloat16_tEfNS_4arch4Sm80ELb0ELb1ELb1ELb0ELb0ELb0ELb0ELb0ELi2ELi4ELi4ELi4ELb0EEENS1_24CollectiveEpilogueBwdGQAISA_fSD_Li256ELb0ELb0EEENS1_19SingleTileSchedulerILb0ELb0ELb0ELi128EEEEEEEEEvNT_6ParamsE$_ZN4cute3eso3ESOILb1ELb0EJNS_1CILi1024EEENS_5tupleIJiiEEEEEC2ERKS3_RKS5_)
        /*10388*/ 	.word	0x00000000


	//----- nvinfo : EIATTR_FRAME_SIZE
	.align		4
.L_11084:
        /*1038c*/ 	.byte	0x04, 0x11
        /*1038e*/ 	.short	(.L_11086 - .L_11085)
	.align		4
.L_11085:
        /*10390*/ 	.word	index@($_ZN7cutlass13device_kernelIN5flash19enable_sm80_to_sm89INS1_16FlashAttnBwdSm80INS1_25CollectiveMainloopBwdSm80ILi2ELi2EN4cute5tupleIJNS5_1CILi128EEES8_NS7_ILi64EEEEEENS_10bfloat16_tEfNS_4arch4Sm80ELb0ELb1ELb1ELb0ELb0ELb0ELb0ELb0ELi2ELi4ELi4ELi4ELb0EEENS1_24CollectiveEpilogueBwdGQAISA_fSD_Li256ELb0ELb0EEENS1_19SingleTileSchedulerILb0ELb0ELb0ELi128EEEEEEEEEvNT_6ParamsE$_ZN4cute3eso3ESOILb1ELb0EJNS_1CILi0EEEiS3_EEC2ERKS3_RKiS6_)
        /*10394*/ 	.word	0x00000000


	//----- nvinfo : EIATTR_FRAME_SIZE
	.align		4
.L_11086:
        /*10398*/ 	.byte	0x04, 0x11
        /*1039a*/ 	.short	(.L_11088 - .L_11087)
	.align		4
.L_11087:
        /*1039c*/ 	.word	index@($_ZN7cutlass13device_kernelIN5flash19enable_sm80_to_sm89INS1_16FlashAttnBwdSm80INS1_25CollectiveMainloopBwdSm80ILi2ELi2EN4cute5tupleIJNS5_1CILi128EEES8_NS7_ILi64EEEEEENS_10bfloat16_tEfNS_4arch4Sm80ELb0ELb1ELb1ELb0ELb0ELb0ELb0ELb0ELi2ELi4ELi4ELi4ELb0EEENS1_24CollectiveEpilogueBwdGQAISA_fSD_Li256ELb0ELb0EEENS1_19SingleTileSchedulerILb0ELb0ELb0ELi128EEEEEEEEEvNT_6ParamsE$_ZN4cute3eso3ESOILb1ELb0EJNS_1CILi0EEEiEEC2ERKS3_RKi)
        /*103a0*/ 	.word	0x00000000


	//----- nvinfo : EIATTR_FRAME_SIZE
	.align		4
.L_11088:
        /*103a4*/ 	.byte	0x04, 0x11
        /*103a6*/ 	.short	(.L_11090 - .L_11089)
	.align		4
.L_11089:
        /*103a8*/ 	.word	index@($_ZN7cutlass13device_kernelIN5flash19enable_sm80_to_sm89INS1_16FlashAttnBwdSm80INS1_25CollectiveMainloopBwdSm80ILi2ELi2EN4cute5tupleIJNS5_1CILi128EEES8_NS7_ILi64EEEEEENS_10bfloat16_tEfNS_4arch4Sm80ELb0ELb1ELb1ELb0ELb0ELb0ELb0ELb0ELi2ELi4ELi4ELi4ELb0EEENS1_24CollectiveEpilogueBwdGQAISA_fSD_Li256ELb0ELb0EEENS1_19SingleTileSchedulerILb0ELb0ELb0ELi128EEEEEEEEEvNT_6ParamsE$_ZN4cute3eso3ESOILb1ELb0EJNS_1CILi0EEENS_5tupleIJNS2_ILi1EEENS2_ILi256EEEiEEEEEC2ERKS3_RKS7_)
        /*103ac*/ 	.word	0x00000000


	//----- nvinfo : EIATTR_FRAME_SIZE
	.align		4
.L_11090:
        /*103b0*/ 	.byte	0x04, 0x11
        /*103b2*/ 	.short	(.L_11092 - .L_11091)
	.align		4
.L_11091:
        /*103b4*/ 	.word	index@($_ZN7cutlass13device_kernelIN5flash19enable_sm80_to_sm89INS1_16FlashAttnBwdSm80INS1_25CollectiveMainloopBwdSm80ILi2ELi2EN4cute5tupleIJNS5_1CILi128EEES8_NS7_ILi64EEEEEENS_10bfloat16_tEfNS_4arch4Sm80ELb0ELb1ELb1ELb0ELb0ELb0ELb0ELb0ELi2ELi4ELi4ELi4ELb0EEENS1_24CollectiveEpilogueBwdGQAISA_fSD_Li256ELb0ELb0EEENS1_19SingleTileSchedulerILb0ELb0ELb0ELi128EEEEEEEEEvNT_6ParamsE$_ZN4cute3eso3ESOILb1ELb0EJNS_1CILi0EEENS2_ILi1EEENS2_ILi512EEEiNS2_ILi4096EEEiNS2_ILi8192EEEEEC2ERKS3_RKS4_RKS5_RKiRKS6_SG_RKS7_)
        /*103b8*/ 	.word	0x00000000


	//----- nvinfo : EIATTR_FRAME_SIZE
	.align		4
.L_11092:
        /*103bc*/ 	.byte	0x04, 0x11
        /*103be*/ 	.short	(.L_11094 - .L_11093)
	.align		4
.L_11093:
        /*103c0*/ 	.word	index@($_ZN7cutlass13device_kernelIN5flash19enable_sm80_to_sm89INS1_16FlashAttnBwdSm80INS1_25CollectiveMainloopBwdSm80ILi2ELi2EN4cute5tupleIJNS5_1CILi128EEES8_NS7_ILi64EEEEEENS_10bfloat16_tEfNS_4arch4Sm80ELb0ELb1ELb1ELb0ELb0ELb0ELb0ELb0ELi2ELi4ELi4ELi4ELb0EEENS1_24CollectiveEpilogueBwdGQAISA_fSD_Li256ELb0ELb0EEENS1_19SingleTileSchedulerILb0ELb0ELb0ELi128EEEEEEEEEvNT_6ParamsE$_ZN4cute3eso3ESOILb1ELb0EJNS_1CILi0EEENS2_ILi1EEENS2_ILi512EEEiEEC2ERKS3_RKS4_RKS5_RKi)
        /*103c4*/ 	.word	0x00000000


	//----- nvinfo : EIATTR_FRAME_SIZE
	.align		4
.L_11094:
        /*103c8*/ 	.byte	0x04, 0x11
        /*103ca*/ 	.short	(.L_11096 - .L_11095)
	.align		4
.L_11095:
        /*103cc*/ 	.word	index@($_ZN7cutlass13device_kernelIN5flash19enable_sm80_to_sm89INS1_16FlashAttnBwdSm80INS1_25CollectiveMainloopBwdSm80ILi2ELi2EN4cute5tupleIJNS5_1CILi128EEES8_NS7_ILi64EEEEEENS_10bfloat16_tEfNS_4arch4Sm80ELb0ELb1ELb1ELb0ELb0ELb0ELb0ELb0ELi2ELi4ELi4ELi4ELb0EEENS1_24CollectiveEpilogueBwdGQAISA_fSD_Li256ELb0ELb0EEENS1_19SingleTileSchedulerILb0ELb0ELb0ELi128EEEEEEEEEvNT_6ParamsE$_ZN4cute3eso3ESOILb1ELb0EJNS_14ComposedLayoutINS_7SwizzleILi3ELi3ELi3EEENS_1CILj0EEENS_6LayoutINS_5tupleIJNS8_IJNS8_IJNS5_ILi4EEENS5_ILi8EEEEEENS8_IJS9_NS5_ILi1EEEEEEEEENS8_IJNS8_IJNS5_ILi2EEESF_SF_EEENS8_IJSF_S9_EEEEEEEEENS8_IJNS8_IJNS8_IJSF_NS5_ILi64EEEEEENS8_IJNS5_ILi1024EEENS5_ILi0EEEEEEEEENS8_IJNS8_IJSC_NS5_ILi512EEESA_EEENS8_IJNS5_ILi4096EEENS5_ILi16EEEEEEEEEEEEEEEENS_10ViewEngineINS_8smem_ptrIPN7cutlass10bfloat16_tEEEEEEEC2ERKSY_RKS15_)
        /*103d0*/ 	.word	0x00000000


	//----- nvinfo : EIATTR_FRAME_SIZE
	.align		4
.L_11096:
        /*103d4*/ 	.byte	0x04, 0x11
        /*103d6*/ 	.short	(.L_11098 - .L_11097)
	.align		4
.L_11097:
        /*103d8*/ 	.word	index@($_ZN7cutlass13device_kernelIN5flash19enable_sm80_to_sm89INS1_16FlashAttnBwdSm80INS1_25CollectiveMainloopBwdSm80ILi2ELi2EN4cute5tupleIJNS5_1CILi128EEES8_NS7_ILi64EEEEEENS_10bfloat16_tEfNS_4arch4Sm80ELb0ELb1ELb1ELb0ELb0ELb0ELb0ELb0ELi2ELi4ELi4ELi4ELb0EEENS1_24CollectiveEpilogueBwdGQAISA_fSD_Li256ELb0ELb0EEENS1_19SingleTileSchedulerILb0ELb0ELb0ELi128EEEEEEEEEvNT_6ParamsE$_ZN4cute3eso3ESOILb1ELb0EJNS_14ComposedLayoutINS_7SwizzleILi3ELi3ELi3EEENS_1CILj0EEENS_6LayoutINS_5tupleIJNS8_IJNS8_IJNS5_ILi4EEENS5_ILi8EEEEEENS8_IJNS5_ILi2EEENS5_ILi1EEEEEEEEENS8_IJNS8_IJSC_SC_EEESB_EEEEEENS8_IJNS8_IJNS8_IJNS5_ILi128EEESD_EEENS8_IJSA_NS5_ILi0EEEEEEEEENS8_IJNS8_IJNS5_ILi64EEENS5_ILi512EEEEEENS8_IJNS5_ILi16EEENS5_ILi1024EEEEEEEEEEEEEEEENS_10ViewEngineINS_8smem_ptrIPN7cutlass10bfloat16_tEEEEEEEC2ERKSX_RKS14_)
        /*103dc*/ 	.word	0x00000000


	//----- nvinfo : EIATTR_FRAME_SIZE
	.align		4
.L_11098:
        /*103e0*/ 	.byte	0x04, 0x11
        /*103e2*/ 	.short	(.L_11100 - .L_11099)
	.align		4
.L_11099:
        /*103e4*/ 	.word	index@($_ZN7cutlass13device_kernelIN5flash19enable_sm80_to_sm89INS1_16FlashAttnBwdSm80INS1_25CollectiveMainloopBwdSm80ILi2ELi2EN4cute5tupleIJNS5_1CILi128EEES8_NS7_ILi64EEEEEENS_10bfloat16_tEfNS_4arch4Sm80ELb0ELb1ELb1ELb0ELb0ELb0ELb0ELb0ELi2ELi4ELi4ELi4ELb0EEENS1_24CollectiveEpilogueBwdGQAISA_fSD_Li256ELb0ELb0EEENS1_19SingleTileSchedulerILb0ELb0ELb0ELi128EEEEEEEEEvNT_6ParamsE$_ZN4cute3eso3ESOILb1ELb0EJNS_14ComposedLayoutINS_7SwizzleILi3ELi3ELi3EEENS_1CILj0EEENS_6LayoutINS_5tupleIJNS8_IJNS5_ILi8EEENS5_ILi16EEEEEENS8_IJNS5_ILi64EEENS5_ILi1EEEEEEEEENS8_IJNS8_IJSC_NS5_ILi512EEEEEENS8_IJSD_NS5_ILi0EEEEEEEEEEEEENS_10ViewEngineINS_8smem_ptrIPN7cutlass10bfloat16_tEEEEEEEC2ERKSM_RKST_)
        /*103e8*/ 	.word	0x00000000


	//----- nvinfo : EIATTR_FRAME_SIZE
	.align		4
.L_11100:
        /*103ec*/ 	.byte	0x04, 0x11
        /*103ee*/ 	.short	(.L_11102 - .L_11101)
	.align		4
.L_11101:
        /*103f0*/ 	.word	index@($_ZN7cutlass13device_kernelIN5flash19enable_sm80_to_sm89INS1_16FlashAttnBwdSm80INS1_25CollectiveMainloopBwdSm80ILi2ELi2EN4cute5tupleIJNS5_1CILi128EEES8_NS7_ILi64EEEEEENS_10bfloat16_tEfNS_4arch4Sm80ELb0ELb1ELb1ELb0ELb0ELb0ELb0ELb0ELi2ELi4ELi4ELi4ELb0EEENS1_24CollectiveEpilogueBwdGQAISA_fSD_Li256ELb0ELb0EEENS1_19SingleTileSchedulerILb0ELb0ELb0ELi128EEEEEEEEEvNT_6ParamsE$_ZN4cute3eso3ESOILb1ELb0EJNS_14ComposedLayoutINS_7SwizzleILi3ELi3ELi3EEENS_1CILj0EEENS_6LayoutINS_5tupleIJNS5_ILi64EEENS5_ILi128EEEEEENS8_IJNS5_ILi1EEES9_EEEEEEENS_10ViewEngineINS_8smem_ptrIPN7cutlass10bfloat16_tEEEEEEEC2ERKSF_RKSM_)
        /*103f4*/ 	.word	0x00000000


	//----- nvinfo : EIATTR_FRAME_SIZE
	.align		4
.L_11102:
        /*103f8*/ 	.byte	0x04, 0x11
        /*103fa*/ 	.short	(.L_11104 - .L_11103)
	.align		4
.L_11103:
        /*103fc*/ 	.word	index@($_ZN7cutlass13device_kernelIN5flash19enable_sm80_to_sm89INS1_16FlashAttnBwdSm80INS1_25CollectiveMainloopBwdSm80ILi2ELi2EN4cute5tupleIJNS5_1CILi128EEES8_NS7_ILi64EEEEEENS_10bfloat16_tEfNS_4arch4Sm80ELb0ELb1ELb1ELb0ELb0ELb0ELb0ELb0ELi2ELi4ELi4ELi4ELb0EEENS1_24CollectiveEpilogueBwdGQAISA_fSD_Li256ELb0ELb0EEENS1_19SingleTileSchedulerILb0ELb0ELb0ELi128EEEEEEEEEvNT_6ParamsE$_ZN4cute3eso3ESOILb1ELb0EJNS_14ComposedLayoutINS_7SwizzleILi3ELi3ELi3EEENS_1CILi0EEENS_6LayoutINS_5tupleIJNS8_IJNS8_IJNS5_ILi4EEENS5_ILi8EEEEEENS8_IJS9_NS5_ILi1EEEEEEEEENS8_IJNS8_IJNS5_ILi2EEESF_SF_EEENS8_IJSF_SA_EEEEEEEEENS8_IJNS8_IJNS8_IJNS5_ILi128EEESC_EEENS8_IJNS5_ILi16EEES6_EEEEEENS8_IJNS8_IJNS5_ILi64EEESA_NS5_ILi512EEEEEENS8_IJNS5_ILi8192EEENS5_ILi1024EEEEEEEEEEEEEEEENS_10ViewEngineINS_8smem_ptrIPN7cutlass10bfloat16_tEEEEEEEC2ERKSY_RKS15_)
        /*10400*/ 	.word	0x00000000


	//----- nvinfo : EIATTR_FRAME_SIZE
	.align		4
.L_11104:
        /*10404*/ 	.byte	0x04, 0x11
        /*10406*/ 	.short	(.L_11106 - .L_11105)
	.align		4
.L_11105:
        /*10408*/ 	.word	index@($_ZN7cutlass13device_kernelIN5flash19enable_sm80_to_sm89INS1_16FlashAttnBwdSm80INS1_25CollectiveMainloopBwdSm80ILi2ELi2EN4cute5tupleIJNS5_1CILi128EEES8_NS7_ILi64EEEEEENS_10bfloat16_tEfNS_4arch4Sm80ELb0ELb1ELb1ELb0ELb0ELb0ELb0ELb0ELi2ELi4ELi4ELi4ELb0EEENS1_24CollectiveEpilogueBwdGQAISA_fSD_Li256ELb0ELb0EEENS1_19SingleTileSchedulerILb0ELb0ELb0ELi128EEEEEEEEEvNT_6ParamsE$_ZN4cute3eso3ESOILb1ELb0EJNS_14ComposedLayoutINS_7SwizzleILi3ELi3ELi3EEENS_1CILi0EEENS_6LayoutINS_5tupleIJNS8_IJNS8_IJNS5_ILi4EEENS5_ILi8EEEEEENS8_IJS9_NS5_ILi1EEEEEEEEENS8_IJNS8_IJNS5_ILi2EEESF_SF_EEENS8_IJSF_NS8_IJS9_SF_EEEEEEEEEEEENS8_IJNS8_IJNS8_IJSF_NS5_ILi64EEEEEENS8_IJNS5_ILi1024EEES6_EEEEEENS8_IJNS8_IJSC_NS5_ILi512EEESA_EEENS8_IJNS5_ILi4096EEENS8_IJNS5_ILi16EEENS5_ILi8192EEEEEEEEEEEEEEEEEEENS_10ViewEngineINS_8smem_ptrIPN7cutlass10bfloat16_tEEEEEEEC2ERKS10_RKS17_)
        /*1040c*/ 	.word	0x00000000


	//----- nvinfo : EIATTR_FRAME_SIZE
	.align		4
.L_11106:
        /*10410*/ 	.byte	0x04, 0x11
        /*10412*/ 	.short	(.L_11108 - .L_11107)
	.align		4
.L_11107:
        /*10414*/ 	.word	index@($_ZN7cutlass13device_kernelIN5flash19enable_sm80_to_sm89INS1_16FlashAttnBwdSm80INS1_25CollectiveMainloopBwdSm80ILi2ELi2EN4cute5tupleIJNS5_1CILi128EEES8_NS7_ILi64EEEEEENS_10bfloat16_tEfNS_4arch4Sm80ELb0ELb1ELb1ELb0ELb0ELb0ELb0ELb0ELi2ELi4ELi4ELi4ELb0EEENS1_24CollectiveEpilogueBwdGQAISA_fSD_Li256ELb0ELb0EEENS1_19SingleTileSchedulerILb0ELb0ELb0ELi128EEEEEEEEEvNT_6ParamsE$_ZN4cute3eso3ESOILb1ELb0EJNS_14ComposedLayoutINS_7SwizzleILi3ELi3ELi3EEENS_1CILi0EEENS_6LayoutINS_5tupleIJNS8_IJNS8_IJNS5_ILi4EEENS5_ILi8EEEEEENS8_IJNS5_ILi2EEENS5_ILi1EEEEEEEEENS8_IJNS8_IJSC_SC_EEESB_EEEEEENS8_IJNS8_IJNS8_IJNS5_ILi128EEESD_EEENS8_IJSA_S6_EEEEEENS8_IJNS8_IJNS5_ILi64EEENS5_ILi512EEEEEENS8_IJNS5_ILi16EEENS5_ILi1024EEEEEEEEEEEEEEEENS_10ViewEngineINS_8smem_ptrIPN7cutlass10bfloat16_tEEEEEEEC2ERKSW_RKS13_)
        /*10418*/ 	.word	0x00000000


	//----- nvinfo : EIATTR_FRAME_SIZE
	.align		4
.L_11108:
        /*1041c*/ 	.byte	0x04, 0x11
        /*1041e*/ 	.short	(.L_11110 - .L_11109)
	.align		4
.L_11109:
        /*10420*/ 	.word	index@($_ZN7cutlass13device_kernelIN5flash19enable_sm80_to_sm89INS1_16FlashAttnBwdSm80INS1_25CollectiveMainloopBwdSm80ILi2ELi2EN4cute5tupleIJNS5_1CILi128EEES8_NS7_ILi64EEEEEENS_10bfloat16_tEfNS_4arch4Sm80ELb0ELb1ELb1ELb0ELb0ELb0ELb0ELb0ELi2ELi4ELi4ELi4ELb0EEENS1_24CollectiveEpilogueBwdGQAISA_fSD_Li256ELb0ELb0EEENS1_19SingleTileSchedulerILb0ELb0ELb0ELi128EEEEEEEEEvNT_6ParamsE$_ZN4cute3eso3ESOILb1ELb0EJNS_14ComposedLayoutINS_7SwizzleILi3ELi3ELi3EEENS_1CILi0EEENS_6LayoutINS_5tupleIJNS8_IJNS8_IJNS5_ILi4EEENS5_ILi8EEEEEENS8_IJNS5_ILi2EEENS5_ILi1EEEEEEEEENS8_IJNS8_IJSC_SC_EEENS8_IJSA_S9_EEEEEEEEENS8_IJNS8_IJNS8_IJSC_NS5_ILi64EEEEEENS8_IJNS5_ILi512EEES6_EEEEEENS8_IJNS8_IJSD_SA_EEENS8_IJNS5_ILi1024EEENS5_ILi16EEEEEEEEEEEEEEEENS_10ViewEngineINS_8smem_ptrIPN7cutlass10bfloat16_tEEEEEEEC2ERKSW_RKS13_)
        /*10424*/ 	.word	0x00000000


	//----- nvinfo : EIATTR_FRAME_SIZE
	.align		4
.L_11110:
        /*10428*/ 	.byte	0x04, 0x11
        /*1042a*/ 	.short	(.L_11112 - .L_11111)
	.align		4
.L_11111:
        /*1042c*/ 	.word	index@($_ZN7cutlass13device_kernelIN5flash19enable_sm80_to_sm89INS1_16FlashAttnBwdSm80INS1_25CollectiveMainloopBwdSm80ILi2ELi2EN4cute5tupleIJNS5_1CILi128EEES8_NS7_ILi64EEEEEENS_10bfloat16_tEfNS_4arch4Sm80ELb0ELb1ELb1ELb0ELb0ELb0ELb0ELb0ELi2ELi4ELi4ELi4ELb0EEENS1_24CollectiveEpilogueBwdGQAISA_fSD_Li256ELb0ELb0EEENS1_19SingleTileSchedulerILb0ELb0ELb0ELi128EEEEEEEEEvNT_6ParamsE$_ZN4cute3eso3ESOILb1ELb0EJNS_10UnderscoreEiiEEC2ERKS2_RKiS7_)
        /*10430*/ 	.word	0x00000000


	//----- nvinfo : EIATTR_FRAME_SIZE
	.align		4
.L_11112:
        /*10434*/ 	.byte	0x04, 0x11
        /*10436*/ 	.short	(.L_11114 - .L_11113)
	.align		4
.L_11113:
        /*10438*/ 	.word	index@($_ZN7cutlass13device_kernelIN5flash19enable_sm80_to_sm89INS1_16FlashAttnBwdSm80INS1_25CollectiveMainloopBwdSm80ILi2ELi2EN4cute5tupleIJNS5_1CILi128EEES8_NS7_ILi64EEEEEENS_10bfloat16_tEfNS_4arch4Sm80ELb0ELb1ELb1ELb0ELb0ELb0ELb0ELb0ELi2ELi4ELi4ELi4ELb0EEENS1_24CollectiveEpilogueBwdGQAISA_fSD_Li256ELb0ELb0EEENS1_19SingleTileSchedulerILb0ELb0ELb0ELi128EEEEEEEEEvNT_6ParamsE$_ZN4cute3eso3ESOILb1ELb0EJNS_10UnderscoreEiEEC2ERKS2_RKi)
        /*1043c*/ 	.word	0x00000000


	//----- nvinfo : EIATTR_FRAME_SIZE
	.align		4
.L_11114:
        /*10440*/ 	.byte	0x04, 0x11
        /*10442*/ 	.short	(.L_11116 - .L_11115)
	.align		4
.L_11115:
        /*10444*/ 	.word	index@($_ZN7cutlass13device_kernelIN5flash19enable_sm80_to_sm89INS1_16FlashAttnBwdSm80INS1_25CollectiveMainloopBwdSm80ILi2ELi2EN4cute5tupleIJNS5_1CILi128EEES8_NS7_ILi64EEEEEENS_10bfloat16_tEfNS_4arch4Sm80ELb0ELb1ELb1ELb0ELb0ELb0ELb0ELb0ELi2ELi4ELi4ELi4ELb0EEENS1_24CollectiveEpilogueBwdGQAISA_fSD_Li256ELb0ELb0EEENS1_19SingleTileSchedulerILb0ELb0ELb0ELi128EEEEEEEEEvNT_6ParamsE$_ZN4cute3eso3ESOILb1ELb0EJNS_10UnderscoreES2_iEEC2ERKS2_S5_RKi)
        /*10448*/ 	.word	0x00000000


	//----- nvinfo : EIATTR_FRAME_SIZE
	.align		4
.L_11116:
        /*1044c*/ 	.byte	0x04, 0x11
        /*1044e*/ 	.short	(.L_11118 - .L_11117)
	.align		4
.L_11117:
        /*10450*/ 	.word	index@($_ZN7cutlass13device_kernelIN5flash19enable_sm80_to_sm89INS1_16FlashAttnBwdSm80INS1_25CollectiveMainloopBwdSm80ILi2ELi2EN4cute5tupleIJNS5_1CILi128EEES8_NS7_ILi64EEEEEENS_10bfloat16_tEfNS_4arch4Sm80ELb0ELb1ELb1ELb0ELb0ELb0ELb0ELb0ELi2ELi4ELi4ELi4ELb0EEENS1_24CollectiveEpilogueBwdGQAISA_fSD_Li256ELb0ELb0EEENS1_19SingleTileSchedulerILb0ELb0ELb0ELi128EEEEEEEEEvNT_6ParamsE$_ZN4cute3eso3ESOILb1ELb0EJNS_10UnderscoreES2_S2_iEEC2ERKS2_S5_S5_RKi)
        /*10454*/ 	.word	0x00000000


	//----- nvinfo : EIATTR_FRAME_SIZE
	.align		4
.L_11118:
        /*10458*/ 	.byte	0x04, 0x11
        /*1045a*/ 	.short	(.L_11120 - .L_11119)
	.align		4
.L_11119:
        /*1045c*/ 	.word	index@($_ZN7cutlass13device_kernelIN5flash19enable_sm80_to_sm89INS1_16FlashAttnBwdSm80INS1_25CollectiveMainloopBwdSm80ILi2ELi2EN4cute5tupleIJNS5_1CILi128EEES8_NS7_ILi64EEEEEENS_10bfloat16_tEfNS_4arch4Sm80ELb0ELb1ELb1ELb0ELb0ELb0ELb0ELb0ELi2ELi4ELi4ELi4ELb0EEENS1_24CollectiveEpilogueBwdGQAISA_fSD_Li256ELb0ELb0EEENS1_19SingleTileSchedulerILb0ELb0ELb0ELi128EEEEEEEEEvNT_6ParamsE$_ZN4cute3eso3ESOILb0ELb1EJlEEC2ERKl)
        /*10460*/ 	.word	0x00000000


	//----- nvinfo : EIATTR_FRAME_SIZE
	.align		4
.L_11120:
        /*10464*/ 	.byte	0x04, 0x11
        /*10466*/ 	.short	(.L_11122 - .L_11121)
	.align		4
.L_11121:
        /*10468*/ 	.word	index@($_ZN7cutlass13device_kernelIN5flash19enable_sm80_to_sm89INS1_16FlashAttnBwdSm80INS1_25CollectiveMainloopBwdSm80ILi2ELi2EN4cute5tupleIJNS5_1CILi128EEES8_NS7_ILi64EEEEEENS_10bfloat16_tEfNS_4arch4Sm80ELb0ELb1ELb1ELb0ELb0ELb0ELb0ELb0ELi2ELi4ELi4ELi4ELb0EEENS1_24CollectiveEpilogueBwdGQAISA_fSD_Li256ELb0ELb0EEENS1_19SingleTileSchedulerILb0ELb0ELb0ELi128EEEEEEEEEvNT_6ParamsE$_ZN4cute3eso3ESOILb0ELb1EJiNS_1CILi72EEENS2_ILi512EEEEEC2ERKiRKS3_RKS4_)
        /*1046c*/ 	.word	0x00000000


	//----- nvinfo : EIATTR_FRAME_SIZE
	.align		4
.L_11122:
        /*10470*/ 	.byte	0x04, 0x11
        /*10472*/ 	.short	(.L_11124 - .L_11123)
	.align		4
.L_11123:
        /*10474*/ 	.word	index@($_ZN7cutlass13device_kernelIN5flash19enable_sm80_to_sm89INS1_16FlashAttnBwdSm80INS1_25CollectiveMainloopBwdSm80ILi2ELi2EN4cute5tupleIJNS5_1CILi128EEES8_NS7_ILi64EEEEEENS_10bfloat16_tEfNS_4arch4Sm80ELb0ELb1ELb1ELb0ELb0ELb0ELb0ELb0ELi2ELi4ELi4ELi4ELb0EEENS1_24CollectiveEpilogueBwdGQAISA_fSD_Li256ELb0ELb0EEENS1_19SingleTileSchedulerILb0ELb0ELb0ELi128EEEEEEEEEvNT_6ParamsE$_ZN4cute3eso3ESOILb0ELb1EJiNS_1CILi512EEEEEC2ERKiRKS3_)
        /*10478*/ 	.word	0x00000000


	//----- nvinfo : EIATTR_FRAME_SIZE
	.align		4
.L_11124:
        /*1047c*/ 	.byte	0x04, 0x11
        /*1047e*/ 	.short	(.L_11126 - .L_11125)
	.align		4
.L_11125:
        /*10480*/ 	.word	index@($_ZN7cutlass13device_kernelIN5flash19enable_sm80_to_sm89INS1_16FlashAttnBwdSm80INS1_25CollectiveMainloopBwdSm80ILi2ELi2EN4cute5tupleIJNS5_1CILi128EEES8_NS7_ILi64EEEEEENS_10bfloat16_tEfNS_4arch4Sm80ELb0ELb1ELb1ELb0ELb0ELb0ELb0ELb0ELi2ELi4ELi4ELi4ELb0EEENS1_24CollectiveEpilogueBwdGQAISA_fSD_Li256ELb0ELb0EEENS1_19SingleTileSchedulerILb0ELb0ELb0ELi128EEEEEEEEEvNT_6ParamsE$_ZN4cute3eso3ESOILb0ELb1EJiNS_1CILi4096EEEEEC2ERKiRKS3_)
        /*10484*/ 	.word	0x00000000


	//----- nvinfo : EIATTR_FRAME_SIZE
	.align		4
.L_11126:
        /*10488*/ 	.byte	0x04, 0x11
        /*1048a*/ 	.short	(.L_11128 - .L_11127)
	.align		4
.L_11127:
        /*1048c*/ 	.word	index@($_ZN7cutlass13device_kernelIN5flash19enable_sm80_to_sm89INS1_16FlashAttnBwdSm80INS1_25CollectiveMainloopBwdSm80ILi2ELi2EN4cute5tupleIJNS5_1CILi128EEES8_NS7_ILi64EEEEEENS_10bfloat16_tEfNS_4arch4Sm80ELb0ELb1ELb1ELb0ELb0ELb0ELb0ELb0ELi2ELi4ELi4ELi4ELb0EEENS1_24CollectiveEpilogueBwdGQAISA_fSD_Li256ELb0ELb0EEENS1_19SingleTileSchedulerILb0ELb0ELb0ELi128EEEEEEEEEvNT_6ParamsE$_ZN4cute3eso3ESOILb0ELb1EJiNS_1CILi144EEENS2_ILi512EEEEEC2ERKiRKS3_RKS4_)
        /*10490*/ 	.word	0x00000000


	//----- nvinfo : EIATTR_FRAME_SIZE
	.align		4
.L_11128:
        /*10494*/ 	.byte	0x04, 0x11
        /*10496*/ 	.short	(.L_11130 - .L_11129)
	.align		4
.L_11129:
        /*10498*/ 	.word	index@($_ZN7cutlass13device_kernelIN5flash19enable_sm80_to_sm89INS1_16FlashAttnBwdSm80INS1_25CollectiveMainloopBwdSm80ILi2ELi2EN4cute5tupleIJNS5_1CILi128EEES8_NS7_ILi64EEEEEENS_10bfloat16_tEfNS_4arch4Sm80ELb0ELb1ELb1ELb0ELb0ELb0ELb0ELb0ELi2ELi4ELi4ELi4ELb0EEENS1_24CollectiveEpilogueBwdGQAISA_fSD_Li256ELb0ELb0EEENS1_19SingleTileSchedulerILb0ELb0ELb0ELi128EEEEEEEEEvNT_6ParamsE$_ZN4cute3eso3ESOILb0ELb1EJiNS_1CILi144EEENS2_ILi288EEEEEC2ERKiRKS3_RKS4_)
        /*1049c*/ 	.word	0x00000000


	//----- nvinfo : EIATTR_FRAME_SIZE
	.align		4
.L_11130:
        /*104a0*/ 	.byte	0x04, 0x11
        /*104a2*/ 	.short	(.L_11132 - .L_11131)
	.align		4
.L_11131:
        /*104a4*/ 	.word	index@($_ZN7cutlass13device_kernelIN5flash19enable_sm80_to_sm89INS1_16FlashAttnBwdSm80INS1_25CollectiveMainloopBwdSm80ILi2ELi2EN4cute5tupleIJNS5_1CILi128EEES8_NS7_ILi64EEEEEENS_10bfloat16_tEfNS_4arch4Sm80ELb0ELb1ELb1ELb0ELb0ELb0ELb0ELb0ELi2ELi4ELi4ELi4ELb0EEENS1_24CollectiveEpilogueBwdGQAISA_fSD_Li256ELb0ELb0EEENS1_19SingleTileSchedulerILb0ELb0ELb0ELi128EEEEEEEEEvNT_6ParamsE$_ZN4cute3eso3ESOILb0ELb1EJiNS_1CILi0EEEEEC2ERKiRKS3_)
        /*104a8*/ 	.word	0x00000000


	//----- nvinfo : EIATTR_FRAME_SIZE
	.align		4
.L_11132:
        /*104ac*/ 	.byte	0x04, 0x11
        /*104ae*/ 	.short	(.L_11134 - .L_11133)
	.align		4
.L_11133:
        /*104b0*/ 	.word	index@($_ZN7cutlass13device_kernelIN5flash19enable_sm80_to_sm89INS1_16FlashAttnBwdSm80INS1_25CollectiveMainloopBwdSm80ILi2ELi2EN4cute5tupleIJNS5_1CILi128EEES8_NS7_ILi64EEEEEENS_10bfloat16_tEfNS_4arch4Sm80ELb0ELb1ELb1ELb0ELb0ELb0ELb0ELb0ELi2ELi4ELi4ELi4ELb0EEENS1_24CollectiveEpilogueBwdGQAISA_fSD_Li256ELb0ELb0EEENS1_19SingleTileSchedulerILb0ELb0ELb0ELi128EEEEEEEEEvNT_6ParamsE$_ZN4cute3eso3ESOILb0ELb1EJiEEC2ERKi)
        /*104b4*/ 	.word	0x00000000


	//----- nvinfo : EIATTR_FRAME_SIZE
	.align		4
.L_11134:
        /*104b8*/ 	.byte	0x04, 0x11
        /*104ba*/ 	.short	(.L_11136 - .L_11135)
	.align		4
.L_11135:
        /*104bc*/ 	.word	index@($_ZN7cutlass13device_kernelIN5flash19enable_sm80_to_sm89INS1_16FlashAttnBwdSm80INS1_25CollectiveMainloopBwdSm80ILi2ELi2EN4cute5tupleIJNS5_1CILi128EEES8_NS7_ILi64EEEEEENS_10bfloat16_tEfNS_4arch4Sm80ELb0ELb1ELb1ELb0ELb0ELb0ELb0ELb0ELi2ELi4ELi4ELi4ELb0EEENS1_24CollectiveEpilogueBwdGQAISA_fSD_Li256ELb0ELb0EEENS1_19SingleTileSchedulerILb0ELb0ELb0ELi128EEEEEEEEEvNT_6ParamsE$_ZN4cute3eso3ESOILb0ELb1EJNS_6LayoutINS_5tupleIJNS3_IJNS_1CILi8EEENS4_ILi1EEEEEENS4_ILi2EEEEEENS3_IJNS3_IJS6_NS4_ILi0EEEEEEiEEEEESA_EEC2ERKSD_RKSA_)
        /*104c0*/ 	.word	0x00000000


	//----- nvinfo : EIATTR_FRAME_SIZE
	.align		4
.L_11136:
        /*104c4*/ 	.byte	0x04, 0x11
        /*104c6*/ 	.short	(.L_11138 - .L_11137)
	.align		4
.L_11137:
        /*104c8*/ 	.word	index@($_ZN7cutlass13device_kernelIN5flash19enable_sm80_to_sm89INS1_16FlashAttnBwdSm80INS1_25CollectiveMainloopBwdSm80ILi2ELi2EN4cute5tupleIJNS5_1CILi128EEES8_NS7_ILi64EEEEEENS_10bfloat16_tEfNS_4arch4Sm80ELb0ELb1ELb1ELb0ELb0ELb0ELb0ELb0ELi2ELi4ELi4ELi4ELb0EEENS1_24CollectiveEpilogueBwdGQAISA_fSD_Li256ELb0ELb0EEENS1_19SingleTileSchedulerILb0ELb0ELb0ELi128EEEEEEEEEvNT_6ParamsE$_ZN4cute3eso3ESOILb0ELb1EJNS_5tupleIJiiEEENS_1CILi8192EEEEEC2ERKS3_RKS5_)
        /*104cc*/ 	.word	0x00000000


	//----- nvinfo : EIATTR_FRAME_SIZE
	.align		4
.L_11138:
        /*104d0*/ 	.byte	0x04, 0x11
        /*104d2*/ 	.short	(.L_11140 - .L_11139)
	.align		4
.L_11139:
        /*104d4*/ 	.word	index@($_ZN7cutlass13device_kernelIN5flash19enable_sm80_to_sm89INS1_16FlashAttnBwdSm80INS1_25CollectiveMainloopBwdSm80ILi2ELi2EN4cute5tupleIJNS5_1CILi128EEES8_NS7_ILi64EEEEEENS_10bfloat16_tEfNS_4arch4Sm80ELb0ELb1ELb1ELb0ELb0ELb0ELb0ELb0ELi2ELi4ELi4ELi4ELb0EEENS1_24CollectiveEpilogueBwdGQAISA_fSD_Li256ELb0ELb0EEENS1_19SingleTileSchedulerILb0ELb0ELb0ELi128EEEEEEEEEvNT_6ParamsE$_ZN4cute3eso3ESOILb0ELb1EJNS_5tupleIJiiEEENS_1CILi1024EEEEEC2ERKS3_RKS5_)
        /*104d8*/ 	.word	0x00000000


	//----- nvinfo : EIATTR_FRAME_SIZE
	.align		4
.L_11140:
        /*104dc*/ 	.byte	0x04, 0x11
        /*104de*/ 	.short	(.L_11142 - .L_11141)
	.align		4
.L_11141:
        /*104e0*/ 	.word	index@($_ZN7cutlass13device_kernelIN5flash19enable_sm80_to_sm89INS1_16FlashAttnBwdSm80INS1_25CollectiveMainloopBwdSm80ILi2ELi2EN4cute5tupleIJNS5_1CILi128EEES8_NS7_ILi64EEEEEENS_10bfloat16_tEfNS_4arch4Sm80ELb0ELb1ELb1ELb0ELb0ELb0ELb0ELb0ELi2ELi4ELi4ELi4ELb0EEENS1_24CollectiveEpilogueBwdGQAISA_fSD_Li256ELb0ELb0EEENS1_19SingleTileSchedulerILb0ELb0ELb0ELi128EEEEEEEEEvNT_6ParamsE$_ZN4cute3eso3ESOILb0ELb1EJNS_5tupleIJiiEEEEEC2ERKS3_)
        /*104e4*/ 	.word	0x00000000


	//----- nvinfo : EIATTR_FRAME_SIZE
	.align		4
.L_11142:
        /*104e8*/ 	.byte	0x04, 0x11
        /*104ea*/ 	.short	(.L_11144 - .L_11143)
	.align		4
.L_11143:
        /*104ec*/ 	.word	index@($_ZN7cutlass13device_kernelIN5flash19enable_sm80_to_sm89INS1_16FlashAttnBwdSm80INS1_25CollectiveMainloopBwdSm80ILi2ELi2EN4cute5tupleIJNS5_1CILi128EEES8_NS7_ILi64EEEEEENS_10bfloat16_tEfNS_4arch4Sm80ELb0ELb1ELb1ELb0ELb0ELb0ELb0ELb0ELi2ELi4ELi4ELi4ELb0EEENS1_24CollectiveEpilogueBwdGQAISA_fSD_Li256ELb0ELb0EEENS1_19SingleTileSchedulerILb0ELb0ELb0ELi128EEEEEEEEEvNT_6ParamsE$_ZN4cute3eso3ESOILb0ELb1EJNS_5tupleIJiNS2_IJiiEEEEEENS2_IJNS_10UnderscoreENS2_IJS5_S5_EEEEEEEEC2ERKS4_RKS7_)
        /*104f0*/ 	.word	0x00000000


	//----- nvinfo : EIATTR_FRAME_SIZE
	.align		4
.L_11144:
        /*104f4*/ 	.byte	0x04, 0x11
        /*104f6*/ 	.short	(.L_11146 - .L_11145)
	.align		4
.L_11145:
        /*104f8*/ 	.word	index@($_ZN7cutlass13device_kernelIN5flash19enable_sm80_to_sm89INS1_16FlashAttnBwdSm80INS1_25CollectiveMainloopBwdSm80ILi2ELi2EN4cute5tupleIJNS5_1CILi128EEES8_NS7_ILi64EEEEEENS_10bfloat16_tEfNS_4arch4Sm80ELb0ELb1ELb1ELb0ELb0ELb0ELb0ELb0ELi2ELi4ELi4ELi4ELb0EEENS1_24CollectiveEpilogueBwdGQAISA_fSD_Li256ELb0ELb0EEENS1_19SingleTileSchedulerILb0ELb0ELb0ELi128EEEEEEEEEvNT_6ParamsE$_ZN4cute3eso3ESOILb0ELb1EJNS_5tupleIJiNS2_IJiNS_1CILi0EEEEEEEEENS2_IJNS_10UnderscoreENS2_IJS7_S7_EEEEEEEEC2ERKS6_RKS9_)
        /*104fc*/ 	.word	0x00000000


	//----- nvinfo : EIATTR_FRAME_SIZE
	.align		4
.L_11146:
        /*10500*/ 	.byte	0x04, 0x11
        /*10502*/ 	.short	(.L_11148 - .L_11147)
	.align		4
.L_11147:
        /*10504*/ 	.word	index@($_ZN7cutlass13device_kernelIN5flash19enable_sm80_to_sm89INS1_16FlashAttnBwdSm80INS1_25CollectiveMainloopBwdSm80ILi2ELi2EN4cute5tupleIJNS5_1CILi128EEES8_NS7_ILi64EEEEEENS_10bfloat16_tEfNS_4arch4Sm80ELb0ELb1ELb1ELb0ELb0ELb0ELb0ELb0ELi2ELi4ELi4ELi4ELb0EEENS1_24CollectiveEpilogueBwdGQAISA_fSD_Li256ELb0ELb0EEENS1_19SingleTileSchedulerILb0ELb0ELb0ELi128EEEEEEEEEvNT_6ParamsE$_ZN4cute3eso3ESOILb0ELb0EJiiiNS_1CILi72EEENS2_ILi512EEEEEC2ERKiS7_S7_RKS3_RKS4_)
        /*10508*/ 	.word	0x00000000


	//----- nvinfo : EIATTR_FRAME_SIZE
	.align		4
.L_11148:
        /*1050c*/ 	.byte	0x04, 0x11
        /*1050e*/ 	.short	(.L_11150 - .L_11149)
	.align		4
.L_11149:
        /*10510*/ 	.word	index@($_ZN7cutlass13device_kernelIN5flash19enable_sm80_to_sm89INS1_16FlashAttnBwdSm80INS1_25CollectiveMainloopBwdSm80ILi2ELi2EN4cute5tupleIJNS5_1CILi128EEES8_NS7_ILi64EEEEEENS_10bfloat16_tEfNS_4arch4Sm80ELb0ELb1ELb1ELb0ELb0ELb0ELb0ELb0ELi2ELi4ELi4ELi4ELb0EEENS1_24CollectiveEpilogueBwdGQAISA_fSD_Li256ELb0ELb0EEENS1_19SingleTileSchedulerILb0ELb0ELb0ELi128EEEEEEEEEvNT_6ParamsE$_ZN4cute3eso3ESOILb0ELb0EJiiiNS_1CILi144EEENS2_ILi512EEEEEC2ERKiS7_S7_RKS3_RKS4_)
        /*10514*/ 	.word	0x00000000


	//----- nvinfo : EIATTR_FRAME_SIZE
	.align		4
.L_11150:
        /*10518*/ 	.byte	0x04, 0x11
        /*1051a*/ 	.short	(.L_11152 - .L_11151)
	.align		4
.L_11151:
        /*1051c*/ 	.word	index@($_ZN7cutlass13device_kernelIN5flash19enable_sm80_to_sm89INS1_16FlashAttnBwdSm80INS1_25CollectiveMainloopBwdSm80ILi2ELi2EN4cute5tupleIJNS5_1CILi128EEES8_NS7_ILi64EEEEEENS_10bfloat16_tEfNS_4arch4Sm80ELb0ELb1ELb1ELb0ELb0ELb0ELb0ELb0ELi2ELi4ELi4ELi4ELb0EEENS1_24CollectiveEpilogueBwdGQAISA_fSD_Li256ELb0ELb0EEENS1_19SingleTileSchedulerILb0ELb0ELb0ELi128EEEEEEEEEvNT_6ParamsE$_ZN4cute3eso3ESOILb0ELb0EJiiiNS_1CILi0EEEEEC2ERKiS6_S6_RKS3_)
        /*10520*/ 	.word	0x00000000


	//----- nvinfo : EIATTR_FRAME_SIZE
	.align		4
.L_11152:
        /*10524*/ 	.byte	0x04, 0x11
        /*10526*/ 	.short	(.L_11154 - .L_11153)
	.align		4
.L_11153:
        /*10528*/ 	.word	index@($_ZN7cutlass13device_kernelIN5flash19enable_sm80_to_sm89INS1_16FlashAttnBwdSm80INS1_25CollectiveMainloopBwdSm80ILi2ELi2EN4cute5tupleIJNS5_1CILi128EEES8_NS7_ILi64EEEEEENS_10bfloat16_tEfNS_4arch4Sm80ELb0ELb1ELb1ELb0ELb0ELb0ELb0ELb0ELi2ELi4ELi4ELi4ELb0EEENS1_24CollectiveEpilogueBwdGQAISA_fSD_Li256ELb0ELb0EEENS1_19SingleTileSchedulerILb0ELb0ELb0ELi128EEEEEEEEEvNT_6ParamsE$_ZN4cute3eso3ESOILb0ELb0EJiiiEEC2ERKiS4_S4_)
        /*1052c*/ 	.word	0x00000000


	//----- nvinfo : EIATTR_FRAME_SIZE
	.align		4
.L_11154:
        /*10530*/ 	.byte	0x04, 0x11
        /*10532*/ 	.short	(.L_11156 - .L_11155)
	.align		4
.L_11155:
        /*10534*/ 	.word	index@($_ZN7cutlass13device_kernelIN5flash19enable_sm80_to_sm89INS1_16FlashAttnBwdSm80INS1_25CollectiveMainloopBwdSm80ILi2ELi2EN4cute5tupleIJNS5_1CILi128EEES8_NS7_ILi64EEEEEENS_10bfloat16_tEfNS_4arch4Sm80ELb0ELb1ELb1ELb0ELb0ELb0ELb0ELb0ELi2ELi4ELi4ELi4ELb0EEENS1_24CollectiveEpilogueBwdGQAISA_fSD_Li256ELb0ELb0EEENS1_19SingleTileSchedulerILb0ELb0ELb0ELi128EEEEEEEEEvNT_6ParamsE$_ZN4cute3eso3ESOILb0ELb0EJiiNS_1CILi8192EEEEEC2ERKiS6_RKS3_)
        /*10538*/ 	.word	0x00000000


	//----- nvinfo : EIATTR_FRAME_SIZE
	.align		4
.L_11156:
        /*1053c*/ 	.byte	0x04, 0x11
        /*1053e*/ 	.short	(.L_11158 - .L_11157)
	.align		4
.L_11157:
        /*10540*/ 	.word	index@($_ZN7cutlass13device_kernelIN5flash19enable_sm80_to_sm89INS1_16FlashAttnBwdSm80INS1_25CollectiveMainloopBwdSm80ILi2ELi2EN4cute5tupleIJNS5_1CILi128EEES8_NS7_ILi64EEEEEENS_10bfloat16_tEfNS_4arch4Sm80ELb0ELb1ELb1ELb0ELb0ELb0ELb0ELb0ELi2ELi4ELi4ELi4ELb0EEENS1_24CollectiveEpilogueBwdGQAISA_fSD_Li256ELb0ELb0EEENS1_19SingleTileSchedulerILb0ELb0ELb0ELi128EEEEEEEEEvNT_6ParamsE$_ZN4cute3eso3ESOILb0ELb0EJiiNS_1CILi72EEENS2_ILi512EEEEEC2ERKiS7_RKS3_RKS4_)
        /*10544*/ 	.word	0x00000000


	//----- nvinfo : EIATTR_FRAME_SIZE
	.align		4
.L_11158:
        /*10548*/ 	.byte	0x04, 0x11
        /*1054a*/ 	.short	(.L_11160 - .L_11159)
	.align		4
.L_11159:
        /*1054c*/ 	.word	index@($_ZN7cutlass13device_kernelIN5flash19enable_sm80_to_sm89INS1_16FlashAttnBwdSm80INS1_25CollectiveMainloopBwdSm80ILi2ELi2EN4cute5tupleIJNS5_1CILi128EEES8_NS7_ILi64EEEEEENS_10bfloat16_tEfNS_4arch4Sm80ELb0ELb1ELb1ELb0ELb0ELb0ELb0ELb0ELi2ELi4ELi4ELi4ELb0EEENS1_24CollectiveEpilogueBwdGQAISA_fSD_Li256ELb0ELb0EEENS1_19SingleTileSchedulerILb0ELb0ELb0ELi128EEEEEEEEEvNT_6ParamsE$_ZN4cute3eso3ESOILb0ELb0EJiiNS_1CILi144EEENS2_ILi512EEEEEC2ERKiS7_RKS3_RKS4_)
        /*10550*/ 	.word	0x00000000


	//----- nvinfo : EIATTR_FRAME_SIZE
	.align		4
.L_11160:
        /*10554*/ 	.byte	0x04, 0x11
        /*10556*/ 	.short	(.L_11162 - .L_11161)
	.align		4
.L_11161:
        /*10558*/ 	.word	index@($_ZN7cutlass13device_kernelIN5flash19enable_sm80_to_sm89INS1_16FlashAttnBwdSm80INS1_25CollectiveMainloopBwdSm80ILi2ELi2EN4cute5tupleIJNS5_1CILi128EEES8_NS7_ILi64EEEEEENS_10bfloat16_tEfNS_4arch4Sm80ELb0ELb1ELb1ELb0ELb0ELb0ELb0ELb0ELi2ELi4ELi4ELi4ELb0EEENS1_24CollectiveEpilogueBwdGQAISA_fSD_Li256ELb0ELb0EEENS1_19SingleTileSchedulerILb0ELb0ELb0ELi128EEEEEEEEEvNT_6ParamsE$_ZN4cute3eso3ESOILb0ELb0EJiiNS_1CILi1024EEEEEC2ERKiS6_RKS3_)
        /*1055c*/ 	.word	0x00000000


	//----- nvinfo : EIATTR_FRAME_SIZE
	.align		4
.L_11162:
        /*10560*/ 	.byte	0x04, 0x11
        /*10562*/ 	.short	(.L_11164 - .L_11163)
	.align		4
.L_11163:
        /*10564*/ 	.word	index@($_ZN7cutlass13device_kernelIN5flash19enable_sm80_to_sm89INS1_16FlashAttnBwdSm80INS1_25CollectiveMainloopBwdSm80ILi2ELi2EN4cute5tupleIJNS5_1CILi128EEES8_NS7_ILi64EEEEEENS_10bfloat16_tEfNS_4arch4Sm80ELb0ELb1ELb1ELb0ELb0ELb0ELb0ELb0ELi2ELi4ELi4ELi4ELb0EEENS1_24CollectiveEpilogueBwdGQAISA_fSD_Li256ELb0ELb0EEENS1_19SingleTileSchedulerILb0ELb0ELb0ELi128EEEEEEEEEvNT_6ParamsE$_ZN4cute3eso3ESOILb0ELb0EJiiNS_1CILi0EEEEEC2ERKiS6_RKS3_)
        /*10568*/ 	.word	0x00000000


	//----- nvinfo : EIATTR_FRAME_SIZE
	.align		4
.L_11164:
        /*1056c*/ 	.byte	0x04, 0x11
        /*1056e*/ 	.short	(.L_11166 - .L_11165)
	.align		4
.L_11165:
        /*10570*/ 	.word	index@($_ZN7cutlass13device_kernelIN5flash19enable_sm80_to_sm89INS1_16FlashAttnBwdSm80INS1_25CollectiveMainloopBwdSm80ILi2ELi2EN4cute5tupleIJNS5_1CILi128EEES8_NS7_ILi64EEEEEENS_10bfloat16_tEfNS_4arch4Sm80ELb0ELb1ELb1ELb0ELb0ELb0ELb0ELb0ELi2ELi4ELi4ELi4ELb0EEENS1_24CollectiveEpilogueBwdGQAISA_fSD_Li256ELb0ELb0EEENS1_19SingleTileSchedulerILb0ELb0ELb0ELi128EEEEEEEEEvNT_6ParamsE$_ZN4cute3eso3ESOILb0ELb0EJiiEEC2ERKiS4_)
        /*10574*/ 	.word	0x00000000


	//----- nvinfo : EIATTR_FRAME_SIZE
	.align		4
.L_11166:
        /*10578*/ 	.byte	0x04, 0x11
        /*1057a*/ 	.short	(.L_11168 - .L_11167)
	.align		4
.L_11167:
        /*1057c*/ 	.word	index@($_ZN7cutlass13device_kernelIN5flash19enable_sm80_to_sm89INS1_16FlashAttnBwdSm80INS1_25CollectiveMainloopBwdSm80ILi2ELi2EN4cute5tupleIJNS5_1CILi128EEES8_NS7_ILi64EEEEEENS_10bfloat16_tEfNS_4arch4Sm80ELb0ELb1ELb1ELb0ELb0ELb0ELb0ELb0ELi2ELi4ELi4ELi4ELb0EEENS1_24CollectiveEpilogueBwdGQAISA_fSD_Li256ELb0ELb0EEENS1_19SingleTileSchedulerILb0ELb0ELb0ELi128EEEEEEEEEvNT_6ParamsE$_ZN4cute3eso3ESOILb0ELb0EJiNS_5tupleIJiiEEEEEC2ERKiRKS3_)
        /*10580*/ 	.word	0x00000000


	//----- nvinfo : EIATTR_FRAME_SIZE
	.align		4
.L_11168:
        /*10584*/ 	.byte	0x04, 0x11
        /*10586*/ 	.short	(.L_11170 - .L_11169)
	.align		4
.L_11169:
        /*10588*/ 	.word	index@($_ZN7cutlass13device_kernelIN5flash19enable_sm80_to_sm89INS1_16FlashAttnBwdSm80INS1_25CollectiveMainloopBwdSm80ILi2ELi2EN4cute5tupleIJNS5_1CILi128EEES8_NS7_ILi64EEEEEENS_10bfloat16_tEfNS_4arch4Sm80ELb0ELb1ELb1ELb0ELb0ELb0ELb0ELb0ELi2ELi4ELi4ELi4ELb0EEENS1_24CollectiveEpilogueBwdGQAISA_fSD_Li256ELb0ELb0EEENS1_19SingleTileSchedulerILb0ELb0ELb0ELi128EEEEEEEEEvNT_6ParamsE$_ZN4cute3eso3ESOILb0ELb0EJiNS_5tupleIJiNS_1CILi0EEEEEEEEC2ERKiRKS5_)
        /*1058c*/ 	.word	0x00000000


	//----- nvinfo : EIATTR_FRAME_SIZE
	.align		4
.L_11170:
        /*10590*/ 	.byte	0x04, 0x11
        /*10592*/ 	.short	(.L_11172 - .L_11171)
	.align		4
.L_11171:
        /*10594*/ 	.word	index@($_ZN7cutlass13device_kernelIN5flash19enable_sm80_to_sm89INS1_16FlashAttnBwdSm80INS1_25CollectiveMainloopBwdSm80ILi2ELi2EN4cute5tupleIJNS5_1CILi128EEES8_NS7_ILi64EEEEEENS_10bfloat16_tEfNS_4arch4Sm80ELb0ELb1ELb1ELb0ELb0ELb0ELb0ELb0ELi2ELi4ELi4ELi4ELb0EEENS1_24CollectiveEpilogueBwdGQAISA_fSD_Li256ELb0ELb0EEENS1_19SingleTileSchedulerILb0ELb0ELb0ELi128EEEEEEEEEvNT_6ParamsE$_ZN4cute3eso3ESOILb0ELb0EJNS_6LayoutINS_5tupleIJNS3_IJNS_1CILi8EEENS4_ILi1EEEEEENS4_ILi4EEES6_EEENS3_IJNS3_IJS6_NS4_ILi0EEEEEElSA_EEEEElEEC2ERKSD_RKl)
        /*10598*/ 	.word	0x00000000


	//----- nvinfo : EIATTR_FRAME_SIZE
	.align		4
.L_11172:
        /*1059c*/ 	.byte	0x04, 0x11
        /*1059e*/ 	.short	(.L_11174 - .L_11173)
	.align		4
.L_11173:
        /*105a0*/ 	.word	index@($_ZN7cutlass13device_kernelIN5flash19enable_sm80_to_sm89INS1_16FlashAttnBwdSm80INS1_25CollectiveMainloopBwdSm80ILi2ELi2EN4cute5tupleIJNS5_1CILi128EEES8_NS7_ILi64EEEEEENS_10bfloat16_tEfNS_4arch4Sm80ELb0ELb1ELb1ELb0ELb0ELb0ELb0ELb0ELi2ELi4ELi4ELi4ELb0EEENS1_24CollectiveEpilogueBwdGQAISA_fSD_Li256ELb0ELb0EEENS1_19SingleTileSchedulerILb0ELb0ELb0ELi128EEEEEEEEEvNT_6ParamsE$_ZN4cute3eso3ESOILb0ELb0EJNS_6LayoutINS_5tupleIJNS3_IJNS_1CILi8EEENS4_ILi1EEEEEENS4_ILi4EEES6_EEENS3_IJNS3_IJS6_NS4_ILi0EEEEEElSA_EEEEENS_10ViewEngineINS_8gmem_ptrIPKN7cutlass10bfloat16_tEEEEEEEC2ERKSD_RKSL_)
        /*105a4*/ 	.word	0x00000000


	//----- nvinfo : EIATTR_FRAME_SIZE
	.align		4
.L_11174:
        /*105a8*/ 	.byte	0x04, 0x11
        /*105aa*/ 	.short	(.L_11176 - .L_11175)
	.align		4
.L_11175:
        /*105ac*/ 	.word	index@($_ZN7cutlass13device_kernelIN5flash19enable_sm80_to_sm89INS1_16FlashAttnBwdSm80INS1_25CollectiveMainloopBwdSm80ILi2ELi2EN4cute5tupleIJNS5_1CILi128EEES8_NS7_ILi64EEEEEENS_10bfloat16_tEfNS_4arch4Sm80ELb0ELb1ELb1ELb0ELb0ELb0ELb0ELb0ELi2ELi4ELi4ELi4ELb0EEENS1_24CollectiveEpilogueBwdGQAISA_fSD_Li256ELb0ELb0EEENS1_19SingleTileSchedulerILb0ELb0ELb0ELi128EEEEEEEEEvNT_6ParamsE$_ZN4cute3eso3ESOILb0ELb0EJNS_6LayoutINS_5tupleIJNS3_IJNS_1CILi8EEENS4_ILi1EEEEEENS4_ILi2EEES5_EEENS3_IJNS3_IJS6_NS4_ILi0EEEEEEiNS4_ILi1024EEEEEEEEiEEC2ERKSE_RKi)
        /*105b0*/ 	.word	0x00000000


	//----- nvinfo : EIATTR_FRAME_SIZE
	.align		4
.L_11176:
        /*105b4*/ 	.byte	0x04, 0x11
        /*105b6*/ 	.short	(.L_11178 - .L_11177)
	.align		4
.L_11177:
        /*105b8*/ 	.word	index@($_ZN7cutlass13device_kernelIN5flash19enable_sm80_to_sm89INS1_16FlashAttnBwdSm80INS1_25CollectiveMainloopBwdSm80ILi2ELi2EN4cute5tupleIJNS5_1CILi128EEES8_NS7_ILi64EEEEEENS_10bfloat16_tEfNS_4arch4Sm80ELb0ELb1ELb1ELb0ELb0ELb0ELb0ELb0ELi2ELi4ELi4ELi4ELb0EEENS1_24CollectiveEpilogueBwdGQAISA_fSD_Li256ELb0ELb0EEENS1_19SingleTileSchedulerILb0ELb0ELb0ELi128EEEEEEEEEvNT_6ParamsE$_ZN4cute3eso3ESOILb0ELb0EJNS_6LayoutINS_5tupleIJNS3_IJNS_1CILi8EEENS4_ILi1EEEEEENS4_ILi2EEES5_EEENS3_IJNS3_IJS6_NS4_ILi0EEEEEEiNS4_ILi1024EEEEEEEENS_10ViewEngineINS_8smem_ptrIPN7cutlass10bfloat16_tEEEEEEEC2ERKSE_RKSL_)
        /*105bc*/ 	.word	0x00000000


	//----- nvinfo : EIATTR_FRAME_SIZE
	.align		4
.L_11178:
        /*105c0*/ 	.byte	0x04, 0x11
        /*105c2*/ 	.short	(.L_11180 - .L_11179)
	.align		4
.L_11179:
        /*105c4*/ 	.word	index@($_ZN7cutlass13device_kernelIN5flash19enable_sm80_to_sm89INS1_16FlashAttnBwdSm80INS1_25CollectiveMainloopBwdSm80ILi2ELi2EN4cute5tupleIJNS5_1CILi128EEES8_NS7_ILi64EEEEEENS_10bfloat16_tEfNS_4arch4Sm80ELb0ELb1ELb1ELb0ELb0ELb0ELb0ELb0ELi2ELi4ELi4ELi4ELb0EEENS1_24CollectiveEpilogueBwdGQAISA_fSD_Li256ELb0ELb0EEENS1_19SingleTileSchedulerILb0ELb0ELb0ELi128EEEEEEEEEvNT_6ParamsE$_ZN4cute3eso3ESOILb0ELb0EJNS_6LayoutINS_5tupleIJNS3_IJNS_1CILi8EEENS4_ILi1EEEEEENS4_ILi2EEENS3_IJS8_S8_EEEEEENS3_IJNS3_IJS6_NS4_ILi0EEEEEENS4_ILi4096EEENS3_IJiiEEEEEEEEiEEC2ERKSG_RKi)
        /*105c8*/ 	.word	0x00000000


	//----- nvinfo : EIATTR_FRAME_SIZE
	.align		4
.L_11180:
        /*105cc*/ 	.byte	0x04, 0x11
        /*105ce*/ 	.short	(.L_11182 - .L_11181)
	.align		4
.L_11181:
        /*105d0*/ 	.word	index@($_ZN7cutlass13device_kernelIN5flash19enable_sm80_to_sm89INS1_16FlashAttnBwdSm80INS1_25CollectiveMainloopBwdSm80ILi2ELi2EN4cute5tupleIJNS5_1CILi128EEES8_NS7_ILi64EEEEEENS_10bfloat16_tEfNS_4arch4Sm80ELb0ELb1ELb1ELb0ELb0ELb0ELb0ELb0ELi2ELi4ELi4ELi4ELb0EEENS1_24CollectiveEpilogueBwdGQAISA_fSD_Li256ELb0ELb0EEENS1_19SingleTileSchedulerILb0ELb0ELb0ELi128EEEEEEEEEvNT_6ParamsE$_ZN4cute3eso3ESOILb0ELb0EJNS_6LayoutINS_5tupleIJNS3_IJNS_1CILi8EEENS4_ILi1EEEEEENS4_ILi2EEENS3_IJS8_S8_EEEEEENS3_IJNS3_IJS6_NS4_ILi0EEEEEENS4_ILi4096EEENS3_IJiiEEEEEEEENS_10ViewEngineINS_8smem_ptrIPN7cutlass10bfloat16_tEEEEEEEC2ERKSG_RKSN_)
        /*105d4*/ 	.word	0x00000000


	//----- nvinfo : EIATTR_FRAME_SIZE
	.align		4
.L_11182:
        /*105d8*/ 	.byte	0x04, 0x11
        /*105da*/ 	.short	(.L_11184 - .L_11183)
	.align		4
.L_11183:
        /*105dc*/ 	.word	index@($_ZN7cutlass13device_kernelIN5flash19enable_sm80_to_sm89INS1_16FlashAttnBwdSm80INS1_25CollectiveMainloopBwdSm80ILi2ELi2EN4cute5tupleIJNS5_1CILi128EEES8_NS7_ILi64EEEEEENS_10bfloat16_tEfNS_4arch4Sm80ELb0ELb1ELb1ELb0ELb0ELb0ELb0ELb0ELi2ELi4ELi4ELi4ELb0EEENS1_24CollectiveEpilogueBwdGQAISA_fSD_Li256ELb0ELb0EEENS1_19SingleTileSchedulerILb0ELb0ELb0ELi128EEEEEEEEEvNT_6ParamsE$_ZN4cute3eso3ESOILb0ELb0EJNS_6LayoutINS_5tupleIJNS3_IJNS_1CILi8EEENS4_ILi1EEEEEENS4_ILi2EEEEEENS3_IJNS3_IJS6_NS4_ILi0EEEEEEiEEEEEiEEC2ERKSD_RKi)
        /*105e0*/ 	.word	0x00000000


	//----- nvinfo : EIATTR_FRAME_SIZE
	.align		4
.L_11184:
        /*105e4*/ 	.byte	0x04, 0x11
        /*105e6*/ 	.short	(.L_11186 - .L_11185)
	.align		4
.L_11185:
        /*105e8*/ 	.word	index@($_ZN7cutlass13device_kernelIN5flash19enable_sm80_to_sm89INS1_16FlashAttnBwdSm80INS1_25CollectiveMainloopBwdSm80ILi2ELi2EN4cute5tupleIJNS5_1CILi128EEES8_NS7_ILi64EEEEEENS_10bfloat16_tEfNS_4arch4Sm80ELb0ELb1ELb1ELb0ELb0ELb0ELb0ELb0ELi2ELi4ELi4ELi4ELb0EEENS1_24CollectiveEpilogueBwdGQAISA_fSD_Li256ELb0ELb0EEENS1_19SingleTileSchedulerILb0ELb0ELb0ELi128EEEEEEEEEvNT_6ParamsE$_ZN4cute3eso3ESOILb0ELb0EJNS_6LayoutINS_5tupleIJNS3_IJNS_1CILi8EEENS4_ILi1EEEEEENS4_ILi2EEEEEENS3_IJNS3_IJS6_NS4_ILi0EEEEEEiEEEEENS_10ViewEngineINS_8smem_ptrIPN7cutlass10bfloat16_tEEEEEEEC2ERKSD_RKSK_)
        /*105ec*/ 	.word	0x00000000


	//----- nvinfo : EIATTR_FRAME_SIZE
	.align		4
.L_11186:
        /*105f0*/ 	.byte	0x04, 0x11
        /*105f2*/ 	.short	(.L_11188 - .L_11187)
	.align		4
.L_11187:
        /*105f4*/ 	.word	index@($_ZN7cutlass13device_kernelIN5flash19enable_sm80_to_sm89INS1_16FlashAttnBwdSm80INS1_25CollectiveMainloopBwdSm80ILi2ELi2EN4cute5tupleIJNS5_1CILi128EEES8_NS7_ILi64EEEEEENS_10bfloat16_tEfNS_4arch4Sm80ELb0ELb1ELb1ELb0ELb0ELb0ELb0ELb0ELi2ELi4ELi4ELi4ELb0EEENS1_24CollectiveEpilogueBwdGQAISA_fSD_Li256ELb0ELb0EEENS1_19SingleTileSchedulerILb0ELb0ELb0ELi128EEEEEEEEEvNT_6ParamsE$_ZN4cute3eso3ESOILb0ELb0EJNS_6LayoutINS_5tupleIJNS3_IJNS_1CILi8EEENS4_ILi1EEEEEENS3_IJNS4_ILi2EEEEEEEEENS3_IJNS3_IJS6_NS4_ILi0EEEEEENS3_IJiEEEEEEEENS_10ViewEngineINS_8smem_ptrIPN7cutlass10bfloat16_tEEEEEEEC2ERKSF_RKSM_)
        /*105f8*/ 	.word	0x00000000


	//----- nvinfo : EIATTR_FRAME_SIZE
	.align		4
.L_11188:
        /*105fc*/ 	.byte	0x04, 0x11
        /*105fe*/ 	.short	(.L_11190 - .L_11189)
	.align		4
.L_11189:
        /*10600*/ 	.word	index@($_ZN7cutlass13device_kernelIN5flash19enable_sm80_to_sm89INS1_16FlashAttnBwdSm80INS1_25CollectiveMainloopBwdSm80ILi2ELi2EN4cute5tupleIJNS5_1CILi128EEES8_NS7_ILi64EEEEEENS_10bfloat16_tEfNS_4arch4Sm80ELb0ELb1ELb1ELb0ELb0ELb0ELb0ELb0ELi2ELi4ELi4ELi4ELb0EEENS1_24CollectiveEpilogueBwdGQAISA_fSD_Li256ELb0ELb0EEENS1_19SingleTileSchedulerILb0ELb0ELb0ELi128EEEEEEEEEvNT_6ParamsE$_ZN4cute3eso3ESOILb0ELb0EJNS_6LayoutINS_5tupleIJNS3_IJNS_1CILi2EEES5_S5_EEES5_NS3_IJS5_S5_EEEEEENS3_IJNS3_IJNS4_ILi1EEENS4_ILi512EEEiEEENS4_ILi4096EEENS3_IJiiEEEEEEEEjEEC2ERKSF_RKj)
        /*10604*/ 	.word	0x00000000


	//----- nvinfo : EIATTR_FRAME_SIZE
	.align		4
.L_11190:
        /*10608*/ 	.byte	0x04, 0x11
        /*1060a*/ 	.short	(.L_11192 - .L_11191)
	.align		4
.L_11191:
        /*1060c*/ 	.word	index@($_ZN7cutlass13device_kernelIN5flash19enable_sm80_to_sm89INS1_16FlashAttnBwdSm80INS1_25CollectiveMainloopBwdSm80ILi2ELi2EN4cute5tupleIJNS5_1CILi128EEES8_NS7_ILi64EEEEEENS_10bfloat16_tEfNS_4arch4Sm80ELb0ELb1ELb1ELb0ELb0ELb0ELb0ELb0ELi2ELi4ELi4ELi4ELb0EEENS1_24CollectiveEpilogueBwdGQAISA_fSD_Li256ELb0ELb0EEENS1_19SingleTileSchedulerILb0ELb0ELb0ELi128EEEEEEEEEvNT_6ParamsE$_ZN4cute3eso3ESOILb0ELb0EJNS_6LayoutINS_5tupleIJNS3_IJNS_1CILi2EEES5_S5_EEES5_NS3_IJS5_S5_EEEEEENS3_IJNS3_IJNS4_ILi1EEENS4_ILi512EEEiEEENS4_ILi4096EEENS3_IJiiEEEEEEEENS_10ViewEngineINS_8smem_ptrIPN7cutlass10bfloat16_tEEEEEEEC2ERKSF_RKSM_)
        /*10610*/ 	.word	0x00000000


	//----- nvinfo : EIATTR_FRAME_SIZE
	.align		4
.L_11192:
        /*10614*/ 	.byte	0x04, 0x11
        /*10616*/ 	.short	(.L_11194 - .L_11193)
	.align		4
.L_11193:
        /*10618*/ 	.word	index@($_ZN7cutlass13device_kernelIN5flash19enable_sm80_to_sm89INS1_16FlashAttnBwdSm80INS1_25CollectiveMainloopBwdSm80ILi2ELi2EN4cute5tupleIJNS5_1CILi128EEES8_NS7_ILi64EEEEEENS_10bfloat16_tEfNS_4arch4Sm80ELb0ELb1ELb1ELb0ELb0ELb0ELb0ELb0ELi2ELi4ELi4ELi4ELb0EEENS1_24CollectiveEpilogueBwdGQAISA_fSD_Li256ELb0ELb0EEENS1_19SingleTileSchedulerILb0ELb0ELb0ELi128EEEEEEEEEvNT_6ParamsE$_ZN4cute3eso3ESOILb0ELb0EJNS_6LayoutINS_5tupleIJNS3_IJNS_1CILi2EEES5_S5_EEES5_NS3_IJNS3_IJS5_S5_EEES5_EEEEEENS3_IJNS3_IJNS4_ILi1EEENS4_ILi512EEEiEEENS4_ILi4096EEENS3_IJNS3_IJiiEEENS4_ILi8192EEEEEEEEEEEjEEC2ERKSI_RKj)
        /*1061c*/ 	.word	0x00000000


	//----- nvinfo : EIATTR_FRAME_SIZE
	.align		4
.L_11194:
        /*10620*/ 	.byte	0x04, 0x11
        /*10622*/ 	.short	(.L_11196 - .L_11195)
	.align		4
.L_11195:
        /*10624*/ 	.word	index@($_ZN7cutlass13device_kernelIN5flash19enable_sm80_to_sm89INS1_16FlashAttnBwdSm80INS1_25CollectiveMainloopBwdSm80ILi2ELi2EN4cute5tupleIJNS5_1CILi128EEES8_NS7_ILi64EEEEEENS_10bfloat16_tEfNS_4arch4Sm80ELb0ELb1ELb1ELb0ELb0ELb0ELb0ELb0ELi2ELi4ELi4ELi4ELb0EEENS1_24CollectiveEpilogueBwdGQAISA_fSD_Li256ELb0ELb0EEENS1_19SingleTileSchedulerILb0ELb0ELb0ELi128EEEEEEEEEvNT_6ParamsE$_ZN4cute3eso3ESOILb0ELb0EJNS_6LayoutINS_5tupleIJNS3_IJNS_1CILi2EEES5_S5_EEES5_NS3_IJNS3_IJS5_S5_EEES5_EEEEEENS3_IJNS3_IJNS4_ILi1EEENS4_ILi512EEEiEEENS4_ILi4096EEENS3_IJNS3_IJiiEEENS4_ILi8192EEEEEEEEEEENS_10ViewEngineINS_8smem_ptrIPN7cutlass10bfloat16_tEEEEEEEC2ERKSI_RKSP_)
        /*10628*/ 	.word	0x00000000


	//----- nvinfo : EIATTR_FRAME_SIZE
	.align		4
.L_11196:
        /*1062c*/ 	.byte	0x04, 0x11
        /*1062e*/ 	.short	(.L_11198 - .L_11197)
	.align		4
.L_11197:
        /*10630*/ 	.word	index@($_ZN7cutlass13device_kernelIN5flash19enable_sm80_to_sm89INS1_16FlashAttnBwdSm80INS1_25CollectiveMainloopBwdSm80ILi2ELi2EN4cute5tupleIJNS5_1CILi128EEES8_NS7_ILi64EEEEEENS_10bfloat16_tEfNS_4arch4Sm80ELb0ELb1ELb1ELb0ELb0ELb0ELb0ELb0ELi2ELi4ELi4ELi4ELb0EEENS1_24CollectiveEpilogueBwdGQAISA_fSD_Li256ELb0ELb0EEENS1_19SingleTileSchedulerILb0ELb0ELb0ELi128EEEEEEEEEvNT_6ParamsE$_ZN4cute3eso3ESOILb0ELb0EJNS_6LayoutINS_5tupleIJNS3_IJNS_1CILi2EEES5_EEES6_NS4_ILi8EEEEEENS3_IJNS3_IJiNS4_ILi512EEEEEENS3_IJiiEEENS4_ILi1024EEEEEEEEjEEC2ERKSE_RKj)
        /*10634*/ 	.word	0x00000000


	//----- nvinfo : EIATTR_FRAME_SIZE
	.align		4
.L_11198:
        /*10638*/ 	.byte	0x04, 0x11
        /*1063a*/ 	.short	(.L_11200 - .L_11199)
	.align		4
.L_11199:
        /*1063c*/ 	.word	index@($_ZN7cutlass13device_kernelIN5flash19enable_sm80_to_sm89INS1_16FlashAttnBwdSm80INS1_25CollectiveMainloopBwdSm80ILi2ELi2EN4cute5tupleIJNS5_1CILi128EEES8_NS7_ILi64EEEEEENS_10bfloat16_tEfNS_4arch4Sm80ELb0ELb1ELb1ELb0ELb0ELb0ELb0ELb0ELi2ELi4ELi4ELi4ELb0EEENS1_24CollectiveEpilogueBwdGQAISA_fSD_Li256ELb0ELb0EEENS1_19SingleTileSchedulerILb0ELb0ELb0ELi128EEEEEEEEEvNT_6ParamsE$_ZN4cute3eso3ESOILb0ELb0EJNS_6LayoutINS_5tupleIJNS3_IJNS_1CILi2EEES5_EEES6_NS4_ILi8EEEEEENS3_IJNS3_IJiNS4_ILi512EEEEEENS3_IJiiEEENS4_ILi1024EEEEEEEENS_10ViewEngineINS_8smem_ptrIPN7cutlass10bfloat16_tEEEEEEEC2ERKSE_RKSL_)
        /*10640*/ 	.word	0x00000000


	//----- nvinfo : EIATTR_FRAME_SIZE
	.align		4
.L_11200:
        /*10644*/ 	.byte	0x04, 0x11
        /*10646*/ 	.short	(.L_11202 - .L_11201)
	.align		4
.L_11201:
        /*10648*/ 	.word	index@($_ZN7cutlass13device_kernelIN5flash19enable_sm80_to_sm89INS1_16FlashAttnBwdSm80INS1_25CollectiveMainloopBwdSm80ILi2ELi2EN4cute5tupleIJNS5_1CILi128EEES8_NS7_ILi64EEEEEENS_10bfloat16_tEfNS_4arch4Sm80ELb0ELb1ELb1ELb0ELb0ELb0ELb0ELb0ELi2ELi4ELi4ELi4ELb0EEENS1_24CollectiveEpilogueBwdGQAISA_fSD_Li256ELb0ELb0EEENS1_19SingleTileSchedulerILb0ELb0ELb0ELi128EEEEEEEEEvNT_6ParamsE$_ZN4cute3eso3ESOILb0ELb0EJNS_6LayoutINS_5tupleIJNS3_IJNS_1CILi2EEES5_EEENS4_ILi8EEES6_EEENS3_IJNS3_IJNS4_ILi1EEEiEEENS4_ILi1024EEENS3_IJiiEEEEEEEEjEEC2ERKSE_RKj)
        /*1064c*/ 	.word	0x00000000


	//----- nvinfo : EIATTR_FRAME_SIZE
	.align		4
.L_11202:
        /*10650*/ 	.byte	0x04, 0x11
        /*10652*/ 	.short	(.L_11204 - .L_11203)
	.align		4
.L_11203:
        /*10654*/ 	.word	index@($_ZN7cutlass13device_kernelIN5flash19enable_sm80_to_sm89INS1_16FlashAttnBwdSm80INS1_25CollectiveMainloopBwdSm80ILi2ELi2EN4cute5tupleIJNS5_1CILi128EEES8_NS7_ILi64EEEEEENS_10bfloat16_tEfNS_4arch4Sm80ELb0ELb1ELb1ELb0ELb0ELb0ELb0ELb0ELi2ELi4ELi4ELi4ELb0EEENS1_24CollectiveEpilogueBwdGQAISA_fSD_Li256ELb0ELb0EEENS1_19SingleTileSchedulerILb0ELb0ELb0ELi128EEEEEEEEEvNT_6ParamsE$_ZN4cute3eso3ESOILb0ELb0EJNS_6LayoutINS_5tupleIJNS3_IJNS_1CILi2EEES5_EEENS4_ILi8EEES6_EEENS3_IJNS3_IJNS4_ILi1EEEiEEENS4_ILi1024EEENS3_IJiiEEEEEEEENS_10ViewEngineINS_8smem_ptrIPN7cutlass10bfloat16_tEEEEEEEC2ERKSE_RKSL_)
        /*10658*/ 	.word	0x00000000


	//----- nvinfo : EIATTR_FRAME_SIZE
	.align		4
.L_11204:
        /*1065c*/ 	.byte	0x04, 0x11
        /*1065e*/ 	.short	(.L_11206 - .L_11205)
	.align		4
.L_11205:
        /*10660*/ 	.word	index@($_ZN7cutlass13device_kernelIN5flash19enable_sm80_to_sm89INS1_16FlashAttnBwdSm80INS1_25CollectiveMainloopBwdSm80ILi2ELi2EN4cute5tupleIJNS5_1CILi128EEES8_NS7_ILi64EEEEEENS_10bfloat16_tEfNS_4arch4Sm80ELb0ELb1ELb1ELb0ELb0ELb0ELb0ELb0ELi2ELi4ELi4ELi4ELb0EEENS1_24CollectiveEpilogueBwdGQAISA_fSD_Li256ELb0ELb0EEENS1_19SingleTileSchedulerILb0ELb0ELb0ELi128EEEEEEEEEvNT_6ParamsE$_ZN4cute3eso3ESOILb0ELb0EJNS_6LayoutINS_5tupleIJNS3_IJNS_1CILi1EEENS3_IJS5_NS4_ILi2EEES6_EEEEEES6_NS3_IJS6_S6_EEEEEENS3_IJNS3_IJNS4_ILi0EEENS3_IJS5_NS4_ILi256EEEiEEEEEENS4_ILi2048EEENS3_IJiNS4_ILi4096EEEEEEEEEEENS_10ViewEngineINS_8smem_ptrIPjEEEEEEC2ERKSJ_RKSO_)
        /*10664*/ 	.word	0x00000000


	//----- nvinfo : EIATTR_FRAME_SIZE
	.align		4
.L_11206:
        /*10668*/ 	.byte	0x04, 0x11
        /*1066a*/ 	.short	(.L_11208 - .L_11207)
	.align		4
.L_11207:
        /*1066c*/ 	.word	index@($_ZN7cutlass13device_kernelIN5flash19enable_sm80_to_sm89INS1_16FlashAttnBwdSm80INS1_25CollectiveMainloopBwdSm80ILi2ELi2EN4cute5tupleIJNS5_1CILi128EEES8_NS7_ILi64EEEEEENS_10bfloat16_tEfNS_4arch4Sm80ELb0ELb1ELb1ELb0ELb0ELb0ELb0ELb0ELi2ELi4ELi4ELi4ELb0EEENS1_24CollectiveEpilogueBwdGQAISA_fSD_Li256ELb0ELb0EEENS1_19SingleTileSchedulerILb0ELb0ELb0ELi128EEEEEEEEEvNT_6ParamsE$_ZN4cute3eso3ESOILb0ELb0EJNS_6LayoutINS_5tupleIJNS3_IJNS3_IJNS_1CILi8EEENS4_ILi1EEEEEES6_EEENS3_IJNS3_IJS6_S6_EEENS4_ILi2EEEEEEEEENS3_IJNS3_IJNS3_IJS6_NS4_ILi0EEEEEESD_EEENS3_IJNS3_IJSD_SD_EEEiEEEEEEEENS_10ViewEngineINS_8smem_ptrIPN7cutlass10bfloat16_tEEEEEEEC2ERKSJ_RKSQ_)
        /*10670*/ 	.word	0x00000000


	//----- nvinfo : EIATTR_FRAME_SIZE
	.align		4
.L_11208:
        /*10674*/ 	.byte	0x04, 0x11
        /*10676*/ 	.short	(.L_11210 - .L_11209)
	.align		4
.L_11209:
        /*10678*/ 	.word	index@($_ZN7cutlass13device_kernelIN5flash19enable_sm80_to_sm89INS1_16FlashAttnBwdSm80INS1_25CollectiveMainloopBwdSm80ILi2ELi2EN4cute5tupleIJNS5_1CILi128EEES8_NS7_ILi64EEEEEENS_10bfloat16_tEfNS_4arch4Sm80ELb0ELb1ELb1ELb0ELb0ELb0ELb0ELb0ELi2ELi4ELi4ELi4ELb0EEENS1_24CollectiveEpilogueBwdGQAISA_fSD_Li256ELb0ELb0EEENS1_19SingleTileSchedulerILb0ELb0ELb0ELi128EEEEEEEEEvNT_6ParamsE$_ZN4cute3eso3ESOILb0ELb0EJNS_5tupleIJiiEEEiNS_1CILi0EEEEEC2ERKS3_RKiRKS5_)
        /*1067c*/ 	.word	0x00000000


	//----- nvinfo : EIATTR_FRAME_SIZE
	.align		4
.L_11210:
        /*10680*/ 	.byte	0x04, 0x11
        /*10682*/ 	.short	(.L_11212 - .L_11211)
	.align		4
.L_11211:
        /*10684*/ 	.word	index@($_ZN7cutlass13device_kernelIN5flash19enable_sm80_to_sm89INS1_16FlashAttnBwdSm80INS1_25CollectiveMainloopBwdSm80ILi2ELi2EN4cute5tupleIJNS5_1CILi128EEES8_NS7_ILi64EEEEEENS_10bfloat16_tEfNS_4arch4Sm80ELb0ELb1ELb1ELb0ELb0ELb0ELb0ELb0ELi2ELi4ELi4ELi4ELb0EEENS1_24CollectiveEpilogueBwdGQAISA_fSD_Li256ELb0ELb0EEENS1_19SingleTileSchedulerILb0ELb0ELb0ELi128EEEEEEEEEvNT_6ParamsE$_ZN4cute3eso3ESOILb0ELb0EJNS_5tupleIJiNS_1CILi512EEEEEENS2_IJiiEEENS3_ILi1024EEEEEC2ERKS5_RKS6_RKS7_)
        /*10688*/ 	.word	0x00000000


	//----- nvinfo : EIATTR_FRAME_SIZE
	.align		4
.L_11212:
        /*1068c*/ 	.byte	0x04, 0x11
        /*1068e*/ 	.short	(.L_11214 - .L_11213)
	.align		4
.L_11213:
        /*10690*/ 	.word	index@($_ZN7cutlass13device_kernelIN5flash19enable_sm80_to_sm89INS1_16FlashAttnBwdSm80INS1_25CollectiveMainloopBwdSm80ILi2ELi2EN4cute5tupleIJNS5_1CILi128EEES8_NS7_ILi64EEEEEENS_10bfloat16_tEfNS_4arch4Sm80ELb0ELb1ELb1ELb0ELb0ELb0ELb0ELb0ELi2ELi4ELi4ELi4ELb0EEENS1_24CollectiveEpilogueBwdGQAISA_fSD_Li256ELb0ELb0EEENS1_19SingleTileSchedulerILb0ELb0ELb0ELi128EEEEEEEEEvNT_6ParamsE$_ZN4cute3eso3ESOILb0ELb0EJNS_5tupleIJNS_1CILi1EEEiEEENS3_ILi1024EEENS2_IJiiEEEEEC2ERKS5_RKS6_RKS7_)
        /*10694*/ 	.word	0x00000000


	//----- nvinfo : EIATTR_FRAME_SIZE
	.align		4
.L_11214:
        /*10698*/ 	.byte	0x04, 0x11
        /*1069a*/ 	.short	(.L_11216 - .L_11215)
	.align		4
.L_11215:
        /*1069c*/ 	.word	index@($_ZN7cutlass13device_kernelIN5flash19enable_sm80_to_sm89INS1_16FlashAttnBwdSm80INS1_25CollectiveMainloopBwdSm80ILi2ELi2EN4cute5tupleIJNS5_1CILi128EEES8_NS7_ILi64EEEEEENS_10bfloat16_tEfNS_4arch4Sm80ELb0ELb1ELb1ELb0ELb0ELb0ELb0ELb0ELi2ELi4ELi4ELi4ELb0EEENS1_24CollectiveEpilogueBwdGQAISA_fSD_Li256ELb0ELb0EEENS1_19SingleTileSchedulerILb0ELb0ELb0ELi128EEEEEEEEEvNT_6ParamsE$_ZN4cute3eso3ESOILb0ELb0EJNS_5tupleIJNS_1CILi1EEENS3_ILi512EEEiEEENS3_ILi4096EEENS2_IJiiEEEEEC2ERKS6_RKS7_RKS8_)
        /*106a0*/ 	.word	0x00000000


	//----- nvinfo : EIATTR_FRAME_SIZE
	.align		4
.L_11216:
        /*106a4*/ 	.byte	0x04, 0x11
        /*106a6*/ 	.short	(.L_11218 - .L_11217)
	.align		4
.L_11217:
        /*106a8*/ 	.word	index@($_ZN7cutlass13device_kernelIN5flash19enable_sm80_to_sm89INS1_16FlashAttnBwdSm80INS1_25CollectiveMainloopBwdSm80ILi2ELi2EN4cute5tupleIJNS5_1CILi128EEES8_NS7_ILi64EEEEEENS_10bfloat16_tEfNS_4arch4Sm80ELb0ELb1ELb1ELb0ELb0ELb0ELb0ELb0ELi2ELi4ELi4ELi4ELb0EEENS1_24CollectiveEpilogueBwdGQAISA_fSD_Li256ELb0ELb0EEENS1_19SingleTileSchedulerILb0ELb0ELb0ELi128EEEEEEEEEvNT_6ParamsE$_ZN4cute3eso3ESOILb0ELb0EJNS_5tupleIJNS_1CILi1EEENS3_ILi512EEEiEEENS3_ILi4096EEENS2_IJNS2_IJiiEEENS3_ILi8192EEEEEEEEC2ERKS6_RKS7_RKSA_)
        /*106ac*/ 	.word	0x00000000


	//----- nvinfo : EIATTR_FRAME_SIZE
	.align		4
.L_11218:
        /*106b0*/ 	.byte	0x04, 0x11
        /*106b2*/ 	.short	(.L_11220 - .L_11219)
	.align		4
.L_11219:
        /*106b4*/ 	.word	index@($_ZN7cutlass13device_kernelIN5flash19enable_sm80_to_sm89INS1_16FlashAttnBwdSm80INS1_25CollectiveMainloopBwdSm80ILi2ELi2EN4cute5tupleIJNS5_1CILi128EEES8_NS7_ILi64EEEEEENS_10bfloat16_tEfNS_4arch4Sm80ELb0ELb1ELb1ELb0ELb0ELb0ELb0ELb0ELi2ELi4ELi4ELi4ELb0EEENS1_24CollectiveEpilogueBwdGQAISA_fSD_Li256ELb0ELb0EEENS1_19SingleTileSchedulerILb0ELb0ELb0ELi128EEEEEEEEEvNT_6ParamsE$_ZN4cute3eso3ESOILb0ELb0EJNS_5tupleIJNS_1CILi0EEENS2_IJNS3_ILi1EEENS3_ILi256EEEiEEEEEENS3_ILi2048EEENS2_IJiNS3_ILi4096EEEEEEEEC2ERKS8_RKS9_RKSB_)
        /*106b8*/ 	.word	0x00000000


	//----- nvinfo : EIATTR_FRAME_SIZE
	.align		4
.L_11220:
        /*106bc*/ 	.byte	0x04, 0x11
        /*106be*/ 	.short	(.L_11222 - .L_11221)
	.align		4
.L_11221:
        /*106c0*/ 	.word	index@($_ZN7cutlass13device_kernelIN5flash19enable_sm80_to_sm89INS1_16FlashAttnBwdSm80INS1_25CollectiveMainloopBwdSm80ILi2ELi2EN4cute5tupleIJNS5_1CILi128EEES8_NS7_ILi64EEEEEENS_10bfloat16_tEfNS_4arch4Sm80ELb0ELb1ELb1ELb0ELb0ELb0ELb0ELb0ELi2ELi4ELi4ELi4ELb0EEENS1_24CollectiveEpilogueBwdGQAISA_fSD_Li256ELb0ELb0EEENS1_19SingleTileSchedulerILb0ELb0ELb0ELi128EEEEEEEEEvNT_6ParamsE$_ZN4cute3eso3ESOILb0ELb0EJNS_14ComposedLayoutINS_7SwizzleILi3ELi3ELi3EEENS_9MixedBitsILj0ELj432EEENS_6LayoutINS_5tupleIJNS8_IJNS_1CILi2EEESA_SA_EEESA_NS9_ILi8EEEEEENS8_IJNS8_IJNS9_ILi64EEESC_NS9_ILi512EEEEEENS9_ILi8192EEENS9_ILi1024EEEEEEEEEEiEEC2ERKSL_RKi)
        /*106c4*/ 	.word	0x00000000


	//----- nvinfo : EIATTR_FRAME_SIZE
	.align		4
.L_11222:
        /*106c8*/ 	.byte	0x04, 0x11
        /*106ca*/ 	.short	(.L_11224 - .L_11223)
	.align		4
.L_11223:
        /*106cc*/ 	.word	index@($_ZN7cutlass13device_kernelIN5flash19enable_sm80_to_sm89INS1_16FlashAttnBwdSm80INS1_25CollectiveMainloopBwdSm80ILi2ELi2EN4cute5tupleIJNS5_1CILi128EEES8_NS7_ILi64EEEEEENS_10bfloat16_tEfNS_4arch4Sm80ELb0ELb1ELb1ELb0ELb0ELb0ELb0ELb0ELi2ELi4ELi4ELi4ELb0EEENS1_24CollectiveEpilogueBwdGQAISA_fSD_Li256ELb0ELb0EEENS1_19SingleTileSchedulerILb0ELb0ELb0ELi128EEEEEEEEEvNT_6ParamsE$_ZN4cute3eso3ESOILb0ELb0EJNS_14ComposedLayoutINS_7SwizzleILi3ELi3ELi3EEENS_9MixedBitsILj0ELj432EEENS_6LayoutINS_5tupleIJNS8_IJNS_1CILi2EEESA_SA_EEESA_NS9_ILi8EEEEEENS8_IJNS8_IJNS9_ILi64EEESC_NS9_ILi512EEEEEENS9_ILi8192EEENS9_ILi1024EEEEEEEEEENS_10ViewEngineINS_8smem_ptrIPN7cutlass10bfloat16_tEEEEEEEC2ERKSL_RKSS_)
        /*106d0*/ 	.word	0x00000000


	//----- nvinfo : EIATTR_FRAME_SIZE
	.align		4
.L_11224:
        /*106d4*/ 	.byte	0x04, 0x11
        /*106d6*/ 	.short	(.L_11226 - .L_11225)
	.align		4
.L_11225:
        /*106d8*/ 	.word	index@($_ZN7cutlass13device_kernelIN5flash19enable_sm80_to_sm89INS1_16FlashAttnBwdSm80INS1_25CollectiveMainloopBwdSm80ILi2ELi2EN4cute5tupleIJNS5_1CILi128EEES8_NS7_ILi64EEEEEENS_10bfloat16_tEfNS_4arch4Sm80ELb0ELb1ELb1ELb0ELb0ELb0ELb0ELb0ELi2ELi4ELi4ELi4ELb0EEENS1_24CollectiveEpilogueBwdGQAISA_fSD_Li256ELb0ELb0EEENS1_19SingleTileSchedulerILb0ELb0ELb0ELi128EEEEEEEEEvNT_6ParamsE$_ZN4cute12iter_adaptorIPjNS_8smem_ptrIS1_EEEC2ES1_)
        /*106dc*/ 	.word	0x00000000


	//----- nvinfo : EIATTR_FRAME_SIZE
	.align		4
.L_11226:
        /*106e0*/ 	.byte	0x04, 0x11
        /*106e2*/ 	.short	(.L_11228 - .L_11227)
	.align		4
.L_11227:
        /*106e4*/ 	.word	index@($_ZN7cutlass13device_kernelIN5flash19enable_sm80_to_sm89INS1_16FlashAttnBwdSm80INS1_25CollectiveMainloopBwdSm80ILi2ELi2EN4cute5tupleIJNS5_1CILi128EEES8_NS7_ILi64EEEEEENS_10bfloat16_tEfNS_4arch4Sm80ELb0ELb1ELb1ELb0ELb0ELb0ELb0ELb0ELi2ELi4ELi4ELi4ELb0EEENS1_24CollectiveEpilogueBwdGQAISA_fSD_Li256ELb0ELb0EEENS1_19SingleTileSchedulerILb0ELb0ELb0ELi128EEEEEEEEEvNT_6ParamsE$_ZN4cute12iter_adaptorIPfNS_8smem_ptrIS1_EEEC2ES1_)
        /*106e8*/ 	.word	0x00000000


	//----- nvinfo : EIATTR_FRAME_SIZE
	.align		4
.L_11228:
        /*106ec*/ 	.byte	0x04, 0x11
        /*106ee*/ 	.short	(.L_11230 - .L_11229)
	.align		4
.L_11229:
        /*106f0*/ 	.word	index@($_ZN7cutlass13device_kernelIN5flash19enable_sm80_to_sm89INS1_16FlashAttnBwdSm80INS1_25CollectiveMainloopBwdSm80ILi2ELi2EN4cute5tupleIJNS5_1CILi128EEES8_NS7_ILi64EEEEEENS_10bfloat16_tEfNS_4arch4Sm80ELb0ELb1ELb1ELb0ELb0ELb0ELb0ELb0ELi2ELi4ELi4ELi4ELb0EEENS1_24CollectiveEpilogueBwdGQAISA_fSD_Li256ELb0ELb0EEENS1_19SingleTileSchedulerILb0ELb0ELb0ELi128EEEEEEEEEvNT_6ParamsE$_ZN4cute12iter_adaptorIPfNS_8gmem_ptrIS1_EEEC2ES1_)
        /*106f4*/ 	.word	0x00000000


	//----- nvinfo : EIATTR_FRAME_SIZE
	.align		4
.L_11230:
        /*106f8*/ 	.byte	0x04, 0x11
        /*106fa*/ 	.short	(.L_11232 - .L_11231)
	.align		4
.L_11231:
        /*106fc*/ 	.word	index@($_ZN7cutlass13device_kernelIN5flash19enable_sm80_to_sm89INS1_16FlashAttnBwdSm80INS1_25CollectiveMainloopBwdSm80ILi2ELi2EN4cute5tupleIJNS5_1CILi128EEES8_NS7_ILi64EEEEEENS_10bfloat16_tEfNS_4arch4Sm80ELb0ELb1ELb1ELb0ELb0ELb0ELb0ELb0ELi2ELi4ELi4ELi4ELb0EEENS1_24CollectiveEpilogueBwdGQAISA_fSD_Li256ELb0ELb0EEENS1_19SingleTileSchedulerILb0ELb0ELb0ELi128EEEEEEEEEvNT_6ParamsE$_ZN4cute12iter_adaptorIPN7cutlass9uint128_tENS_8smem_ptrIS3_EEEC2ES3_)
        /*10700*/ 	.word	0x00000000


	//----- nvinfo : EIATTR_FRAME_SIZE
	.align		4
.L_11232:
        /*10704*/ 	.byte	0x04, 0x11
        /*10706*/ 	.short	(.L_11234 - .L_11233)
	.align		4
.L_11233:
        /*10708*/ 	.word	index@($_ZN7cutlass13device_kernelIN5flash19enable_sm80_to_sm89INS1_16FlashAttnBwdSm80INS1_25CollectiveMainloopBwdSm80ILi2ELi2EN4cute5tupleIJNS5_1CILi128EEES8_NS7_ILi64EEEEEENS_10bfloat16_tEfNS_4arch4Sm80ELb0ELb1ELb1ELb0ELb0ELb0ELb0ELb0ELi2ELi4ELi4ELi4ELb0EEENS1_24CollectiveEpilogueBwdGQAISA_fSD_Li256ELb0ELb0EEENS1_19SingleTileSchedulerILb0ELb0ELb0ELi128EEEEEEEEEvNT_6ParamsE$_ZN4cute12iter_adaptorIPN7cutlass10bfloat16_tENS_8smem_ptrIS3_EEEC2ES3_)
        /*1070c*/ 	.word	0x00000000


	//----- nvinfo : EIATTR_FRAME_SIZE
	.align		4
.L_11234:
        /*10710*/ 	.byte	0x04, 0x11
        /*10712*/ 	.short	(.L_11236 - .L_11235)
	.align		4
.L_11235:
        /*10714*/ 	.word	index@($_ZN7cutlass13device_kernelIN5flash19enable_sm80_to_sm89INS1_16FlashAttnBwdSm80INS1_25CollectiveMainloopBwdSm80ILi2ELi2EN4cute5tupleIJNS5_1CILi128EEES8_NS7_ILi64EEEEEENS_10bfloat16_tEfNS_4arch4Sm80ELb0ELb1ELb1ELb0ELb0ELb0ELb0ELb0ELi2ELi4ELi4ELi4ELb0EEENS1_24CollectiveEpilogueBwdGQAISA_fSD_Li256ELb0ELb0EEENS1_19SingleTileSchedulerILb0ELb0ELb0ELi128EEEEEEEEEvNT_6ParamsE$_ZN4cute12iter_adaptorIPKfNS_8gmem_ptrIS2_EEEC2ES2_)
        /*10718*/ 	.word	0x00000000


	//----- nvinfo : EIATTR_FRAME_SIZE
	.align		4
.L_11236:
        /*1071c*/ 	.byte	0x04, 0x11
        /*1071e*/ 	.short	(.L_11238 - .L_11237)
	.align		4
.L_11237:
        /*10720*/ 	.word	index@($_ZN7cutlass13device_kernelIN5flash19enable_sm80_to_sm89INS1_16FlashAttnBwdSm80INS1_25CollectiveMainloopBwdSm80ILi2ELi2EN4cute5tupleIJNS5_1CILi128EEES8_NS7_ILi64EEEEEENS_10bfloat16_tEfNS_4arch4Sm80ELb0ELb1ELb1ELb0ELb0ELb0ELb0ELb0ELi2ELi4ELi4ELi4ELb0EEENS1_24CollectiveEpilogueBwdGQAISA_fSD_Li256ELb0ELb0EEENS1_19SingleTileSchedulerILb0ELb0ELb0ELi128EEEEEEEEEvNT_6ParamsE$_ZN4cute12iter_adaptorIPKN7cutlass9uint128_tENS_8gmem_ptrIS4_EEEC2ES4_)
        /*10724*/ 	.word	0x00000000


	//----- nvinfo : EIATTR_FRAME_SIZE
	.align		4
.L_11238:
        /*10728*/ 	.byte	0x04, 0x11
        /*1072a*/ 	.short	(.L_11240 - .L_11239)
	.align		4
.L_11239:
        /*1072c*/ 	.word	index@($_ZN7cutlass13device_kernelIN5flash19enable_sm80_to_sm89INS1_16FlashAttnBwdSm80INS1_25CollectiveMainloopBwdSm80ILi2ELi2EN4cute5tupleIJNS5_1CILi128EEES8_NS7_ILi64EEEEEENS_10bfloat16_tEfNS_4arch4Sm80ELb0ELb1ELb1ELb0ELb0ELb0ELb0ELb0ELi2ELi4ELi4ELi4ELb0EEENS1_24CollectiveEpilogueBwdGQAISA_fSD_Li256ELb0ELb0EEENS1_19SingleTileSchedulerILb0ELb0ELb0ELi128EEEEEEEEEvNT_6ParamsE$_ZN4cute12iter_adaptorIPKN7cutlass10bfloat16_tENS_8gmem_ptrIS4_EEEC2ES4_)
        /*10730*/ 	.word	0x00000000


	//----- nvinfo : EIATTR_FRAME_SIZE
	.align		4
.L_11240:
        /*10734*/ 	.byte	0x04, 0x11
        /*10736*/ 	.short	(.L_11242 - .L_11241)
	.align		4
.L_11241:
        /*10738*/ 	.word	index@(_ZN7cutlass13device_kernelIN5flash19enable_sm80_to_sm89INS1_16FlashAttnBwdSm80INS1_25CollectiveMainloopBwdSm80ILi2ELi2EN4cute5tupleIJNS5_1CILi128EEES8_NS7_ILi64EEEEEENS_10bfloat16_tEfNS_4arch4Sm80ELb0ELb1ELb1ELb0ELb0ELb0ELb0ELb0ELi2ELi4ELi4ELi4ELb0EEENS1_24CollectiveEpilogueBwdGQAISA_fSD_Li256ELb0ELb0EEENS1_19SingleTileSchedulerILb0ELb0ELb0ELi128EEEEEEEEEvNT_6ParamsE)
        /*1073c*/ 	.word	0x000016e0


	//----- nvinfo : EIATTR_REGCOUNT
	.align		4
.L_11242:
        /*10740*/ 	.byte	0x04, 0x2f
        /*10742*/ 	.short	(.L_11244 - .L_11243)
	.align		4
.L_11243:
        /*10744*/ 	.word	index@(_ZN7cutlass13device_kernelIN5flash19enable_sm80_to_sm89INS1_16FlashAttnBwdSm80INS1_25CollectiveMainloopBwdSm80ILi2ELi2EN4cute5tupleIJNS5_1CILi128EEES8_NS7_ILi64EEEEEENS_10bfloat16_tEfNS_4arch4Sm80ELb0ELb1ELb1ELb0ELb1ELb0ELb0ELb0ELi2ELi4ELi4ELi4ELb0EEENS1_21CollectiveEpilogueBwdISA_SB_SD_Li256ELb0ELb0ELi2EEENS1_19SingleTileSchedulerILb0ELb0ELb0ELi128EEEEEEEEEvNT_6ParamsE)
        /*10748*/ 	.word	0x00000080


	//----- nvinfo : EIATTR_FRAME_SIZE
	.align		4
.L_11244:
        /*1074c*/ 	.byte	0x04, 0x11
        /*1074e*/ 	.short	(.L_11246 - .L_11245)
	.align		4
.L_11245:
        /*10750*/ 	.word	index@($_ZN7cutlass13device_kernelIN5flash19enable_sm80_to_sm89INS1_16FlashAttnBwdSm80INS1_25CollectiveMainloopBwdSm80ILi2ELi2EN4cute5tupleIJNS5_1CILi128EEES8_NS7_ILi64EEEEEENS_10bfloat16_tEfNS_4arch4Sm80ELb0ELb1ELb1ELb0ELb1ELb0ELb0ELb0ELi2ELi4ELi4ELi4ELb0EEENS1_21CollectiveEpilogueBwdISA_SB_SD_Li256ELb0ELb0ELi2EEENS1_19SingleTileSchedulerILb0ELb0ELb0ELi128EEEEEEEEEvNT_6ParamsE$min)
        /*10754*/ 	.word	0x00000000


	//----- nvinfo : EIATTR_FRAME_SIZE
	.align		4
.L_11246:
        /*10758*/ 	.byte	0x04, 0x11
        /*1075a*/ 	.short	(.L_11248 - .L_11247)
	.align		4
.L_11247:
        /*1075c*/ 	.word	index@($_ZN7cutlass13device_kernelIN5flash19enable_sm80_to_sm89INS1_16FlashAttnBwdSm80INS1_25CollectiveMainloopBwdSm80ILi2ELi2EN4cute5tupleIJNS5_1CILi128EEES8_NS7_ILi64EEEEEENS_10bfloat16_tEfNS_4arch4Sm80ELb0ELb1ELb1ELb0ELb1ELb0ELb0ELb0ELi2ELi4ELi4ELi4ELb0EEENS1_21CollectiveEpilogueBwdISA_SB_SD_Li256ELb0ELb0ELi2EEENS1_19SingleTileSchedulerILb0ELb0ELb0ELi128EEEEEEEEEvNT_6ParamsE$exp2f)
        /*10760*/ 	.word	0x00000000


	//----- nvinfo : EIATTR_FRAME_SIZE
	.align		4
.L_11248:
        /*10764*/ 	.byte	0x04, 0x11
        /*10766*/ 	.short	(.L_11250 - .L_11249)
	.align		4
.L_11249:
        /*10768*/ 	.word	index@($_ZN7cutlass13device_kernelIN5flash19enable_sm80_to_sm89INS1_16FlashAttnBwdSm80INS1_25CollectiveMainloopBwdSm80ILi2ELi2EN4cute5tupleIJNS5_1CILi128EEES8_NS7_ILi64EEEEEENS_10bfloat16_tEfNS_4arch4Sm80ELb0ELb1ELb1ELb0ELb1ELb0ELb0ELb0ELi2ELi4ELi4ELi4ELb0EEENS1_21CollectiveEpilogueBwdISA_SB_SD_Li256ELb0ELb0ELi2EEENS1_19SingleTileSchedulerILb0ELb0ELb0ELi128EEEEEEEEEvNT_6ParamsE$__umulhi)
        /*1076c*/ 	.word	0x00000000


	//----- nvinfo : EIATTR_FRAME_SIZE
	.align		4
.L_11250:
        /*10770*/ 	.byte	0x04, 0x11
        /*10772*/ 	.short	(.L_11252 - .L_11251)
	.align		4
.L_11251:
        /*10774*/ 	.word	index@($_ZN7cutlass13device_kernelIN5flash19enable_sm80_to_sm89INS1_16FlashAttnBwdSm80INS1_25CollectiveMainloopBwdSm80ILi2ELi2EN4cute5tupleIJNS5_1CILi128EEES8_NS7_ILi64EEEEEENS_10bfloat16_tEfNS_4arch4Sm80ELb0ELb1ELb1ELb0ELb1ELb0ELb0ELb0ELi2ELi4ELi4ELi4ELb0EEENS1_21CollectiveEpilogueBwdISA_SB_SD_Li256ELb0ELb0ELi2EEENS1_19SingleTileSchedulerILb0ELb0ELb0ELi128EEEEEEEEEvNT_6ParamsE$__fAtomicAdd)
        /*10778*/ 	.word	0x00000000


	//----- nvinfo : EIATTR_FRAME_SIZE
	.align		4
.L_11252:
        /*1077c*/ 	.byte	0x04, 0x11
        /*1077e*/ 	.short	(.L_11254 - .L_11253)
	.align		4
.L_11253:
        /*10780*/ 	.word	index@($_ZN7cutlass13device_kernelIN5flash19enable_sm80_to_sm89INS1_16FlashAttnBwdSm80INS1_25CollectiveMainloopBwdSm80ILi2ELi2EN4cute5tupleIJNS5_1CILi128EEES8_NS7_ILi64EEEEEENS_10bfloat16_tEfNS_4arch4Sm80ELb0ELb1ELb1ELb0ELb1ELb0ELb0ELb0ELi2ELi4ELi4ELi4ELb0EEENS1_21CollectiveEpilogueBwdISA_SB_SD_Li256ELb0ELb0ELi2EEENS1_19SingleTileSchedulerILb0ELb0ELb0ELi128EEEEEEEEEvNT_6ParamsE$_ZZZN5flash25CollectiveMainloopBwdSm80ILi2ELi2EN4cute5tupleIJNS1_1CILi128EEES4_NS3_ILi64EEEEEEN7cutlass10bfloat16_tEfNS7_4arch4Sm80ELb0ELb1ELb1ELb0ELb1ELb0ELb0ELb0ELi2ELi4ELi4ELi4ELb0EE3mmaINS_16FlashAttnBwdSm80ISB_NS_21CollectiveEpilogueBwdIS6_S8_SA_Li256ELb0ELb0ELi2EEENS_19SingleTileSchedulerILb0ELb0ELb0ELi128EEEE13SharedStorageENS1_6TensorINS1_11ArrayEngineIfLm32EEENS1_6LayoutINS2_IJNS2_IJNS3_ILi2EEESO_EEESO_NS3_ILi4EEEEEENS2_IJNS2_IJNS3_ILi1EEESO_EEESQ_NS3_ILi8EEEEEEEEEEEEbRKNSB_6ParamsERT0_S12_iNS2_IJiiiEEERT_ENKUliT_E_clIZSC_ISJ_SX_EbS10_S12_S12_iS13_S15_EUlRS16_iE_EEDaiS16_ENKUlvE1_clEv)
        /*10784*/ 	.word	0x00000000


	//----- nvinfo : EIATTR_FRAME_SIZE
	.align		4
.L_11254:
        /*10788*/ 	.byte	0x04, 0x11
        /*1078a*/ 	.short	(.L_11256 - .L_11255)
	.align		4
.L_11255:
        /*1078c*/ 	.word	index@($_ZN7cutlass13device_kernelIN5flash19enable_sm80_to_sm89INS1_16FlashAttnBwdSm80INS1_25CollectiveMainloopBwdSm80ILi2ELi2EN4cute5tupleIJNS5_1CILi128EEES8_NS7_ILi64EEEEEENS_10bfloat16_tEfNS_4arch4Sm80ELb0ELb1ELb1ELb0ELb1ELb0ELb0ELb0ELi2ELi4ELi4ELi4ELb0EEENS1_21CollectiveEpilogueBwdISA_SB_SD_Li256ELb0ELb0ELi2EEENS1_19SingleTileSchedulerILb0ELb0ELb0ELi128EEEEEEEEEvNT_6ParamsE$_ZZZN5flash25CollectiveMainloopBwdSm80ILi2ELi2EN4cute5tupleIJNS1_1CILi128EEES4_NS3_ILi64EEEEEEN7cutlass10bfloat16_tEfNS7_4arch4Sm80ELb0ELb1ELb1ELb0ELb1ELb0ELb0ELb0ELi2ELi4ELi4ELi4ELb0EE3mmaINS_16FlashAttnBwdSm80ISB_NS_21CollectiveEpilogueBwdIS6_S8_SA_Li256ELb0ELb0ELi2EEENS_19SingleTileSchedulerILb0ELb0ELb0ELi128EEEE13SharedStorageENS1_6TensorINS1_11ArrayEngineIfLm32EEENS1_6LayoutINS2_IJNS2_IJNS3_ILi2EEESO_EEESO_NS3_ILi4EEEEEENS2_IJNS2_IJNS3_ILi1EEESO_EEESQ_NS3_ILi8EEEEEEEEEEEEbRKNSB_6ParamsERT0_S12_iNS2_IJiiiEEERT_ENKUliT_E_clIZSC_ISJ_SX_EbS10_S12_S12_iS13_S15_EUlRS16_iE_EEDaiS16_ENKUlvE0_clEv)
        /*10790*/ 	.word	0x00000000


	//----- nvinfo : EIATTR_FRAME_SIZE
	.align		4
.L_11256:
        /*10794*/ 	.byte	0x04, 0x11
        /*10796*/ 	.short	(.L_11258 - .L_11257)
	.align		4
.L_11257:
        /*10798*/ 	.word	index@($_ZN7cutlass13device_kernelIN5flash19enable_sm80_to_sm89INS1_16FlashAttnBwdSm80INS1_25CollectiveMainloopBwdSm80ILi2ELi2EN4cute5tupleIJNS5_1CILi128EEES8_NS7_ILi64EEEEEENS_10bfloat16_tEfNS_4arch4Sm80ELb0ELb1ELb1ELb0ELb1ELb0ELb0ELb0ELi2ELi4ELi4ELi4ELb0EEENS1_21CollectiveEpilogueBwdISA_SB_SD_Li256ELb0ELb0ELi2EEENS1_19SingleTileSchedulerILb0ELb0ELb0ELi128EEEEEEEEEvNT_6ParamsE$_ZZZN5flash25CollectiveMainloopBwdSm80ILi2ELi2EN4cute5tupleIJNS1_1CILi128EEES4_NS3_ILi64EEEEEEN7cutlass10bfloat16_tEfNS7_4arch4Sm80ELb0ELb1ELb1ELb0ELb1ELb0ELb0ELb0ELi2ELi4ELi4ELi4ELb0EE3mmaINS_16FlashAttnBwdSm80ISB_NS_21CollectiveEpilogueBwdIS6_S8_SA_Li256ELb0ELb0ELi2EEENS_19SingleTileSchedulerILb0ELb0ELb0ELi128EEEE13SharedStorageENS1_6TensorINS1_11ArrayEngineIfLm32EEENS1_6LayoutINS2_IJNS2_IJNS3_ILi2EEESO_EEESO_NS3_ILi4EEEEEENS2_IJNS2_IJNS3_ILi1EEESO_EEESQ_NS3_ILi8EEEEEEEEEEEEbRKNSB_6ParamsERT0_S12_iNS2_IJiiiEEERT_ENKUliT_E_clIZSC_ISJ_SX_EbS10_S12_S12_iS13_S15_EUlRS16_iE_EEDaiS16_ENKUlT_E_clIZSC_ISJ_SX_EbS10_S12_S12_iS13_S15_EUlvE0_EEDaS1B_)
        /*1079c*/ 	.word	0x00000000


	//----- nvinfo : EIATTR_FRAME_SIZE
	.align		4
.L_11258:
        /*107a0*/ 	.byte	0x04, 0x11
        /*107a2*/ 	.short	(.L_11260 - .L_11259)
	.align		4
.L_11259:
        /*107a4*/ 	.word	index@($_ZN7cutlass13device_kernelIN5flash19enable_sm80_to_sm89INS1_16FlashAttnBwdSm80INS1_25CollectiveMainloopBwdSm80ILi2ELi2EN4cute5tupleIJNS5_1CILi128EEES8_NS7_ILi64EEEEEENS_10bfloat16_tEfNS_4arch4Sm80ELb0ELb1ELb1ELb0ELb1ELb0ELb0ELb0ELi2ELi4ELi4ELi4ELb0EEENS1_21CollectiveEpilogueBwdISA_SB_SD_Li256ELb0ELb0ELi2EEENS1_19SingleTileSchedulerILb0ELb0ELb0ELi128EEEEEEEEEvNT_6ParamsE$_ZZN5flash25CollectiveMainloopBwdSm80ILi2ELi2EN4cute5tupleIJNS1_1CILi128EEES4_NS3_ILi64EEEEEEN7cutlass10bfloat16_tEfNS7_4arch4Sm80ELb0ELb1ELb1ELb0ELb1ELb0ELb0ELb0ELi2ELi4ELi4ELi4ELb0EE3mmaINS_16FlashAttnBwdSm80ISB_NS_21CollectiveEpilogueBwdIS6_S8_SA_Li256ELb0ELb0ELi2EEENS_19SingleTileSchedulerILb0ELb0ELb0ELi128EEEE13SharedStorageENS1_6TensorINS1_11ArrayEngineIfLm32EEENS1_6LayoutINS2_IJNS2_IJNS3_ILi2EEESO_EEESO_NS3_ILi4EEEEEENS2_IJNS2_IJNS3_ILi1EEESO_EEESQ_NS3_ILi8EEEEEEEEEEEEbRKNSB_6ParamsERT0_S12_iNS2_IJiiiEEERT_ENKUlvE_clEv)
        /*107a8*/ 	.word	0x00000000


	//----- nvinfo : EIATTR_FRAME_SIZE
	.align		4
.L_11260:
        /*107ac*/ 	.byte	0x04, 0x11
        /*107ae*/ 	.short	(.L_11262 - .L_11261)
	.align		4
.L_11261:
        /*107b0*/ 	.word	index@($_ZN7cutlass13device_kernelIN5flash19enable_sm80_to_sm89INS1_16FlashAttnBwdSm80INS1_25CollectiveMainloopBwdSm80ILi2ELi2EN4cute5tupleIJNS5_1CILi128EEES8_NS7_ILi64EEEEEENS_10bfloat16_tEfNS_4arch4Sm80ELb0ELb1ELb1ELb0ELb1ELb0ELb0ELb0ELi2ELi4ELi4ELi4ELb0EEENS1_21CollectiveEpilogueBwdISA_SB_SD_Li256ELb0ELb0ELi2EEENS1_19SingleTileSchedulerILb0ELb0ELb0ELi128EEEEEEEEEvNT_6ParamsE$_ZZN5flash25CollectiveMainloopBwdSm80ILi2ELi2EN4cute5tupleIJNS1_1CILi128EEES4_NS3_ILi64EEEEEEN7cutlass10bfloat16_tEfNS7_4arch4Sm80ELb0ELb1ELb1ELb0ELb1ELb0ELb0ELb0ELi2ELi4ELi4ELi4ELb0EE3mmaINS_16FlashAttnBwdSm80ISB_NS_21CollectiveEpilogueBwdIS6_S8_SA_Li256ELb0ELb0ELi2EEENS_19SingleTileSchedulerILb0ELb0ELb0ELi128EEEE13SharedStorageENS1_6TensorINS1_11ArrayEngineIfLm32EEENS1_6LayoutINS2_IJNS2_IJNS3_ILi2EEESO_EEESO_NS3_ILi4EEEEEENS2_IJNS2_IJNS3_ILi1EEESO_EEESQ_NS3_ILi8EEEEEEEEEEEEbRKNSB_6ParamsERT0_S12_iNS2_IJiiiEEERT_ENKUlvE0_clEv)
        /*107b4*/ 	.word	0x00000000


	//----- nvinfo : EIATTR_FRAME_SIZE
	.align		4
.L_11262:
        /*107b8*/ 	.byte	0x04, 0x11
        /*107ba*/ 	.short	(.L_11264 - .L_11263)
	.align		4
.L_11263:
        /*107bc*/ 	.word	index@($_ZN7cutlass13device_kernelIN5flash19enable_sm80_to_sm89INS1_16FlashAttnBwdSm80INS1_25CollectiveMainloopBwdSm80ILi2ELi2EN4cute5tupleIJNS5_1CILi128EEES8_NS7_ILi64EEEEEENS_10bfloat16_tEfNS_4arch4Sm80ELb0ELb1ELb1ELb0ELb1ELb0ELb0ELb0ELi2ELi4ELi4ELi4ELb0EEENS1_21CollectiveEpilogueBwdISA_SB_SD_Li256ELb0ELb0ELi2EEENS1_19SingleTileSchedulerILb0ELb0ELb0ELi128EEEEEEEEEvNT_6ParamsE$_ZZN5flash25CollectiveMainloopBwdSm80ILi2ELi2EN4cute5tupleIJNS1_1CILi128EEES4_NS3_ILi64EEEEEEN7cutlass10bfloat16_tEfNS7_4arch4Sm80ELb0ELb1ELb1ELb0ELb1ELb0ELb0ELb0ELi2ELi4ELi4ELi4ELb0EE3mmaINS_16FlashAttnBwdSm80ISB_NS_21CollectiveEpilogueBwdIS6_S8_SA_Li256ELb0ELb0ELi2EEENS_19SingleTileSchedulerILb0ELb0ELb0ELi128EEEE13SharedStorageENS1_6TensorINS1_11ArrayEngineIfLm32EEENS1_6LayoutINS2_IJNS2_IJNS3_ILi2EEESO_EEESO_NS3_ILi4EEEEEENS2_IJNS2_IJNS3_ILi1EEESO_EEESQ_NS3_ILi8EEEEEEEEEEEEbRKNSB_6ParamsERT0_S12_iNS2_IJiiiEEERT_ENKUliiE_clEii)
        /*107c0*/ 	.word	0x00000000


	//----- nvinfo : EIATTR_FRAME_SIZE
	.align		4
.L_11264:
        /*107c4*/ 	.byte	0x04, 0x11
        /*107c6*/ 	.short	(.L_11266 - .L_11265)
	.align		4
.L_11265:
        /*107c8*/ 	.word	index@($_ZN7cutlass13device_kernelIN5flash19enable_sm80_to_sm89INS1_16FlashAttnBwdSm80INS1_25CollectiveMainloopBwdSm80ILi2ELi2EN4cute5tupleIJNS5_1CILi128EEES8_NS7_ILi64EEEEEENS_10bfloat16_tEfNS_4arch4Sm80ELb0ELb1ELb1ELb0ELb1ELb0ELb0ELb0ELi2ELi4ELi4ELi4ELb0EEENS1_21CollectiveEpilogueBwdISA_SB_SD_Li256ELb0ELb0ELi2EEENS1_19SingleTileSchedulerILb0ELb0ELb0ELi128EEEEEEEEEvNT_6ParamsE$_ZZN5flash25CollectiveMainloopBwdSm80ILi2ELi2EN4cute5tupleIJNS1_1CILi128EEES4_NS3_ILi64EEEEEEN7cutlass10bfloat16_tEfNS7_4arch4Sm80ELb0ELb1ELb1ELb0ELb1ELb0ELb0ELb0ELi2ELi4ELi4ELi4ELb0EE3mmaINS_16FlashAttnBwdSm80ISB_NS_21CollectiveEpilogueBwdIS6_S8_SA_Li256ELb0ELb0ELi2EEENS_19SingleTileSchedulerILb0ELb0ELb0ELi128EEEE13SharedStorageENS1_6TensorINS1_11ArrayEngineIfLm32EEENS1_6LayoutINS2_IJNS2_IJNS3_ILi2EEESO_EEESO_NS3_ILi4EEEEEENS2_IJNS2_IJNS3_ILi1EEESO_EEESQ_NS3_ILi8EEEEEEEEEEEEbRKNSB_6ParamsERT0_S12_iNS2_IJiiiEEERT_ENKUliiE0_clEii)
        /*107cc*/ 	.word	0x00000000


	//----- nvinfo : EIATTR_FRAME_SIZE
	.align		4
.L_11266:
        /*107d0*/ 	.byte	0x04, 0x11
        /*107d2*/ 	.short	(.L_11268 - .L_11267)
	.align		4
.L_11267:
        /*107d4*/ 	.word	index@($_ZN7cutlass13device_kernelIN5flash19enable_sm80_to_sm89INS1_16FlashAttnBwdSm80INS1_25CollectiveMainloopBwdSm80ILi2ELi2EN4cute5tupleIJNS5_1CILi128EEES8_NS7_ILi64EEEEEENS_10bfloat16_tEfNS_4arch4Sm80ELb0ELb1ELb1ELb0ELb1ELb0ELb0ELb0ELi2ELi4ELi4ELi4ELb0EEENS1_21CollectiveEpilogueBwdISA_SB_SD_Li256ELb0ELb0ELi2EEENS1_19SingleTileSchedulerILb0ELb0ELb0ELi128EEEEEEEEEvNT_6ParamsE$_ZZN5flash25CollectiveMainloopBwdSm80ILi2ELi2EN4cute5tupleIJNS1_1CILi128EEES4_NS3_ILi64EEEEEEN7cutlass10bfloat16_tEfNS7_4arch4Sm80ELb0ELb1ELb1ELb0ELb1ELb0ELb0ELb0ELi2ELi4ELi4ELi4ELb0EE3mmaINS_16FlashAttnBwdSm80ISB_NS_21CollectiveEpilogueBwdIS6_S8_SA_Li256ELb0ELb0ELi2EEENS_19SingleTileSchedulerILb0ELb0ELb0ELi128EEEE13SharedStorageENS1_6TensorINS1_11ArrayEngineIfLm32EEENS1_6LayoutINS2_IJNS2_IJNS3_ILi2EEESO_EEESO_NS3_ILi4EEEEEENS2_IJNS2_IJNS3_ILi1EEESO_EEESQ_NS3_ILi8EEEEEEEEEEEEbRKNSB_6ParamsERT0_S12_iNS2_IJiiiEEERT_ENKUliT_E_clIZSC_ISJ_SX_EbS10_S12_S12_iS13_S15_EUlRS16_iE_EEDaiS16_)
        /*107d8*/ 	.word	0x00000000


	//----- nvinfo : EIATTR_FRAME_SIZE
	.align		4
.L_11268:
        /*107dc*/ 	.byte	0x04, 0x11
        /*107de*/ 	.short	(.L_11270 - .L_11269)
	.align		4
.L_11269:
        /*107e0*/ 	.word	index@($_ZN7cutlass13device_kernelIN5flash19enable_sm80_to_sm89INS1_16FlashAttnBwdSm80INS1_25CollectiveMainloopBwdSm80ILi2ELi2EN4cute5tupleIJNS5_1CILi128EEES8_NS7_ILi64EEEEEENS_10bfloat16_tEfNS_4arch4Sm80ELb0ELb1ELb1ELb0ELb1ELb0ELb0ELb0ELi2ELi4ELi4ELi4ELb0EEENS1_21CollectiveEpilogueBwdISA_SB_SD_Li256ELb0ELb0ELi2EEENS1_19SingleTileSchedulerILb0ELb0ELb0ELi128EEEEEEEEEvNT_6ParamsE$_ZZN5flash25CollectiveMainloopBwdSm80ILi2ELi2EN4cute5tupleIJNS1_1CILi128EEES4_NS3_ILi64EEEEEEN7cutlass10bfloat16_tEfNS7_4arch4Sm80ELb0ELb1ELb1ELb0ELb1ELb0ELb0ELb0ELi2ELi4ELi4ELi4ELb0EE3mmaINS_16FlashAttnBwdSm80ISB_NS_21CollectiveEpilogueBwdIS6_S8_SA_Li256ELb0ELb0ELi2EEENS_19SingleTileSchedulerILb0ELb0ELb0ELi128EEEE13SharedStorageENS1_6TensorINS1_11ArrayEngineIfLm32EEENS1_6LayoutINS2_IJNS2_IJNS3_ILi2EEESO_EEESO_NS3_ILi4EEEEEENS2_IJNS2_IJNS3_ILi1EEESO_EEESQ_NS3_ILi8EEEEEEEEEEEEbRKNSB_6ParamsERT0_S12_iNS2_IJiiiEEERT_ENKUlRT_iE_clINSK_INSL_IfLm64EEENSN_INS2_IJSP_SO_SU_EEESV_EEEEEEDaS17_i)
        /*107e4*/ 	.word	0x00000000


	//----- nvinfo : EIATTR_FRAME_SIZE
	.align		4
.L_11270:
        /*107e8*/ 	.byte	0x04, 0x11
        /*107ea*/ 	.short	(.L_11272 - .L_11271)
	.align		4
.L_11271:
        /*107ec*/ 	.word	index@($_ZN7cutlass13device_kernelIN5flash19enable_sm80_to_sm89INS1_16FlashAttnBwdSm80INS1_25CollectiveMainloopBwdSm80ILi2ELi2EN4cute5tupleIJNS5_1CILi128EEES8_NS7_ILi64EEEEEENS_10bfloat16_tEfNS_4arch4Sm80ELb0ELb1ELb1ELb0ELb1ELb0ELb0ELb0ELi2ELi4ELi4ELi4ELb0EEENS1_21CollectiveEpilogueBwdISA_SB_SD_Li256ELb0ELb0ELi2EEENS1_19SingleTileSchedulerILb0ELb0ELb0ELi128EEEEEEEEEvNT_6ParamsE$_ZZN4cuteplIJiiEJiiEEEDaRKNS_15ArithmeticTupleIJDpT_EEERKNS1_IJDpT0_EEEENKUlDpRKT_E_clIJiiEEEDaSF_)
        /*107f0*/ 	.word	0x00000000


	//----- nvinfo : EIATTR_FRAME_SIZE
	.align		4
.L_11272:
        /*107f4*/ 	.byte	0x04, 0x11
        /*107f6*/ 	.short	(.L_11274 - .L_11273)
	.align		4
.L_11273:
        /*107f8*/ 	.word	index@($_ZN7cutlass13device_kernelIN5flash19enable_sm80_to_sm89INS1_16FlashAttnBwdSm80INS1_25CollectiveMainloopBwdSm80ILi2ELi2EN4cute5tupleIJNS5_1CILi128EEES8_NS7_ILi64EEEEEENS_10bfloat16_tEfNS_4arch4Sm80ELb0ELb1ELb1ELb0ELb1ELb0ELb0ELb0ELi2ELi4ELi4ELi4ELb0EEENS1_21CollectiveEpilogueBwdISA_SB_SD_Li256ELb0ELb0ELi2EEENS1_19SingleTileSchedulerILb0ELb0ELb0ELi128EEEEEEEEEvNT_6ParamsE$_ZZN4cuteplIJiiEJiNS_1CILi0EEEEEEDaRKNS_15ArithmeticTupleIJDpT_EEERKNS3_IJDpT0_EEEENKUlDpRKT_E_clIJiiEEEDaSH_)
        /*107fc*/ 	.word	0x00000000


	//----- nvinfo : EIATTR_FRAME_SIZE
	.align		4
.L_11274:
        /*10800*/ 	.byte	0x04, 0x11
        /*10802*/ 	.short	(.L_11276 - .L_11275)
	.align		4
.L_11275:
        /*10804*/ 	.word	index@($_ZN7cutlass13device_kernelIN5flash19enable_sm80_to_sm89INS1_16FlashAttnBwdSm80INS1_25CollectiveMainloopBwdSm80ILi2ELi2EN4cute5tupleIJNS5_1CILi128EEES8_NS7_ILi64EEEEEENS_10bfloat16_tEfNS_4arch4Sm80ELb0ELb1ELb1ELb0ELb1ELb0ELb0ELb0ELi2ELi4ELi4ELi4ELb0EEENS1_21CollectiveEpilogueBwdISA_SB_SD_Li256ELb0ELb0ELi2EEENS1_19SingleTileSchedulerILb0ELb0ELb0ELi128EEEEEEEEEvNT_6ParamsE$_ZZN4cuteplIJiiEJNS_1CILi0EEES2_EEEDaRKNS_15ArithmeticTupleIJDpT_EEERKNS3_IJDpT0_EEEENKUlDpRKT_E_clIJiiEEEDaSH_)
        /*10808*/ 	.word	0x00000000


	//----- nvinfo : EIATTR_FRAME_SIZE
	.align		4
.L_11276:
        /*1080c*/ 	.byte	0x04, 0x11
        /*1080e*/ 	.short	(.L_11278 - .L_11277)
	.align		4
.L_11277:
        /*10810*/ 	.word	index@($_ZN7cutlass13device_kernelIN5flash19enable_sm80_to_sm89INS1_16FlashAttnBwdSm80INS1_25CollectiveMainloopBwdSm80ILi2ELi2EN4cute5tupleIJNS5_1CILi128EEES8_NS7_ILi64EEEEEENS_10bfloat16_tEfNS_4arch4Sm80ELb0ELb1ELb1ELb0ELb1ELb0ELb0ELb0ELi2ELi4ELi4ELi4ELb0EEENS1_21CollectiveEpilogueBwdISA_SB_SD_Li256ELb0ELb0ELi2EEENS1_19SingleTileSchedulerILb0ELb0ELb0ELi128EEEEEEEEEvNT_6ParamsE$_ZZN4cuteplIJiEJiEEEDaRKNS_15ArithmeticTupleIJDpT_EEERKNS1_IJDpT0_EEEENKUlDpRKT_E_clIJiEEEDaSF_)
        /*10814*/ 	.word	0x00000000


	//----- nvinfo : EIATTR_FRAME_SIZE
	.align		4
.L_11278:
        /*10818*/ 	.byte	0x04, 0x11
        /*1081a*/ 	.short	(.L_11280 - .L_11279)
	.align		4
.L_11279:
        /*1081c*/ 	.word	index@($_ZN7cutlass13device_kernelIN5flash19enable_sm80_to_sm89INS1_16FlashAttnBwdSm80INS1_25CollectiveMainloopBwdSm80ILi2ELi2EN4cute5tupleIJNS5_1CILi128EEES8_NS7_ILi64EEEEEENS_10bfloat16_tEfNS_4arch4Sm80ELb0ELb1ELb1ELb0ELb1ELb0ELb0ELb0ELi2ELi4ELi4ELi4ELb0EEENS1_21CollectiveEpilogueBwdISA_SB_SD_Li256ELb0ELb0ELi2EEENS1_19SingleTileSchedulerILb0ELb0ELb0ELi128EEEEEEEEEvNT_6ParamsE$_ZZN4cuteplIJiEJNS_1CILi0EEEiEEEDaRKNS_15ArithmeticTupleIJDpT_EEERKNS3_IJDpT0_EEEENKUlDpRKT_E_clIJiiEEEDaSH_)
        /*10820*/ 	.word	0x00000000


	//----- nvinfo : EIATTR_FRAME_SIZE
	.align		4
.L_11280:
        /*10824*/ 	.byte	0x04, 0x11
        /*10826*/ 	.short	(.L_11282 - .L_11281)
	.align		4
.L_11281:
        /*10828*/ 	.word	index@($_ZN7cutlass13device_kernelIN5flash19enable_sm80_to_sm89INS1_16FlashAttnBwdSm80INS1_25CollectiveMainloopBwdSm80ILi2ELi2EN4cute5tupleIJNS5_1CILi128EEES8_NS7_ILi64EEEEEENS_10bfloat16_tEfNS_4arch4Sm80ELb0ELb1ELb1ELb0ELb1ELb0ELb0ELb0ELi2ELi4ELi4ELi4ELb0EEENS1_21CollectiveEpilogueBwdISA_SB_SD_Li256ELb0ELb0ELi2EEENS1_19SingleTileSchedulerILb0ELb0ELb0ELi128EEEEEEEEEvNT_6ParamsE$_ZZN4cuteplIJiEJNS_1CILi0EEES2_EEEDaRKNS_15ArithmeticTupleIJDpT_EEERKNS3_IJDpT0_EEEENKUlDpRKT_E_clIJiS2_EEEDaSH_)
        /*1082c*/ 	.word	0x00000000


	//----- nvinfo : EIATTR_FRAME_SIZE
	.align		4
.L_11282:
        /*10830*/ 	.byte	0x04, 0x11
        /*10832*/ 	.short	(.L_11284 - .L_11283)
	.align		4
.L_11283:
        /*10834*/ 	.word	index@($_ZN7cutlass13device_kernelIN5flash19enable_sm80_to_sm89INS1_16FlashAttnBwdSm80INS1_25CollectiveMainloopBwdSm80ILi2ELi2EN4cute5tupleIJNS5_1CILi128EEES8_NS7_ILi64EEEEEENS_10bfloat16_tEfNS_4arch4Sm80ELb0ELb1ELb1ELb0ELb1ELb0ELb0ELb0ELi2ELi4ELi4ELi4ELb0EEENS1_21CollectiveEpilogueBwdISA_SB_SD_Li256ELb0ELb0ELi2EEENS1_19SingleTileSchedulerILb0ELb0ELb0ELi128EEEEEEEEEvNT_6ParamsE$_ZZN4cuteplIJiEJNS_1CILi0EEEEEEDaRKNS_15ArithmeticTupleIJDpT_EEERKNS3_IJDpT0_EEEENKUlDpRKT_E_clIJiEEEDaSH_)
        /*10838*/ 	.word	0x00000000


	//----- nvinfo : EIATTR_FRAME_SIZE
	.align		4
.L_11284:
        /*1083c*/ 	.byte	0x04, 0x11
        /*1083e*/ 	.short	(.L_11286 - .L_11285)
	.align		4
.L_11285:
        /*10840*/ 	.word	index@($_ZN7cutlass13device_kernelIN5flash19enable_sm80_to_sm89INS1_16FlashAttnBwdSm80INS1_25CollectiveMainloopBwdSm80ILi2ELi2EN4cute5tupleIJNS5_1CILi128EEES8_NS7_ILi64EEEEEENS_10bfloat16_tEfNS_4arch4Sm80ELb0ELb1ELb1ELb0ELb1ELb0ELb0ELb0ELi2ELi4ELi4ELi4ELb0EEENS1_21CollectiveEpilogueBwdISA_SB_SD_Li256ELb0ELb0ELi2EEENS1_19SingleTileSchedulerILb0ELb0ELb0ELi128EEEEEEEEEvNT_6ParamsE$_ZZN4cuteplIJNS_1CILi0EEEiEJiEEEDaRKNS_15ArithmeticTupleIJDpT_EEERKNS3_IJDpT0_EEEENKUlDpRKT_E_clIJiiEEEDaSH_)
        /*10844*/ 	.word	0x00000000


	//----- nvinfo : EIATTR_FRAME_SIZE
	.align		4
.L_11286:
        /*10848*/ 	.byte	0x04, 0x11
        /*1084a*/ 	.short	(.L_11288 - .L_11287)
	.align		4
.L_11287:
        /*1084c*/ 	.word	index@($_ZN7cutlass13device_kernelIN5flash19enable_sm80_to_sm89INS1_16FlashAttnBwdSm80INS1_25CollectiveMainloopBwdSm80ILi2ELi2EN4cute5tupleIJNS5_1CILi128EEES8_NS7_ILi64EEEEEENS_10bfloat16_tEfNS_4arch4Sm80ELb0ELb1ELb1ELb0ELb1ELb0ELb0ELb0ELi2ELi4ELi4ELi4ELb0EEENS1_21CollectiveEpilogueBwdISA_SB_SD_Li256ELb0ELb0ELi2EEENS1_19SingleTileSchedulerILb0ELb0ELb0ELi128EEEEEEEEEvNT_6ParamsE$_ZZN4cuteplIJNS_1CILi0EEEiEJS2_iEEEDaRKNS_15ArithmeticTupleIJDpT_EEERKNS3_IJDpT0_EEEENKUlDpRKT_E_clIJS2_iEEEDaSH_)
        /*10850*/ 	.word	0x00000000


	//----- nvinfo : EIATTR_FRAME_SIZE
	.align		4
.L_11288:
        /*10854*/ 	.byte	0x04, 0x11
        /*10856*/ 	.short	(.L_11290 - .L_11289)
	.align		4
.L_11289:
        /*10858*/ 	.word	index@($_ZN7cutlass13device_kernelIN5flash19enable_sm80_to_sm89INS1_16FlashAttnBwdSm80INS1_25CollectiveMainloopBwdSm80ILi2ELi2EN4cute5tupleIJNS5_1CILi128EEES8_NS7_ILi64EEEEEENS_10bfloat16_tEfNS_4arch4Sm80ELb0ELb1ELb1ELb0ELb1ELb0ELb0ELb0ELi2ELi4ELi4ELi4ELb0EEENS1_21CollectiveEpilogueBwdISA_SB_SD_Li256ELb0ELb0ELi2EEENS1_19SingleTileSchedulerILb0ELb0ELb0ELi128EEEEEEEEEvNT_6ParamsE$_ZZN4cuteplIJNS_1CILi0EEES2_EJiiEEEDaRKNS_15ArithmeticTupleIJDpT_EEERKNS3_IJDpT0_EEEENKUlDpRKT_E_clIJiiEEEDaSH_)
        /*1085c*/ 	.word	0x00000000


	//----- nvinfo : EIATTR_FRAME_SIZE
	.align		4
.L_11290:
        /*10860*/ 	.byte	0x04, 0x11
        /*10862*/ 	.short	(.L_11292 - .L_11291)
	.align		4
.L_11291:
        /*10864*/ 	.word	index@($_ZN7cutlass13device_kernelIN5flash19enable_sm80_to_sm89INS1_16FlashAttnBwdSm80INS1_25CollectiveMainloopBwdSm80ILi2ELi2EN4cute5tupleIJNS5_1CILi128EEES8_NS7_ILi64EEEEEENS_10bfloat16_tEfNS_4arch4Sm80ELb0ELb1ELb1ELb0ELb1ELb0ELb0ELb0ELi2ELi4ELi4ELi4ELb0EEENS1_21CollectiveEpilogueBwdISA_SB_SD_Li256ELb0ELb0ELi2EEENS1_19SingleTileSchedulerILb0ELb0ELb0ELi128EEEEEEEEEvNT_6ParamsE$_ZZN4cuteplIJNS_1CILi0EEES2_EJiS2_EEEDaRKNS_15ArithmeticTupleIJDpT_EEERKNS3_IJDpT0_EEEENKUlDpRKT_E_clIJiS2_EEEDaSH_)
        /*10868*/ 	.word	0x00000000


	//----- nvinfo : EIATTR_FRAME_SIZE
	.align		4
.L_11292:
        /*1086c*/ 	.byte	0x04, 0x11
        /*1086e*/ 	.short	(.L_11294 - .L_11293)
	.align		4
.L_11293:
        /*10870*/ 	.word	index@($_ZN7cutlass13device_kernelIN5flash19enable_sm80_to_sm89INS1_16FlashAttnBwdSm80INS1_25CollectiveMainloopBwdSm80ILi2ELi2EN4cute5tupleIJNS5_1CILi128EEES8_NS7_ILi64EEEEEENS_10bfloat16_tEfNS_4arch4Sm80ELb0ELb1ELb1ELb0ELb1ELb0ELb0ELb0ELi2ELi4ELi4ELi4ELb0EEENS1_21CollectiveEpilogueBwdISA_SB_SD_Li256ELb0ELb0ELi2EEENS1_19SingleTileSchedulerILb0ELb0ELb0ELi128EEEEEEEEEvNT_6ParamsE$_ZZN4cuteplIJNS_1CILi0EEES2_EJiEEEDaRKNS_15ArithmeticTupleIJDpT_EEERKNS3_IJDpT0_EEEENKUlDpRKT_E_clIJiS2_EEEDaSH_)
        /*10874*/ 	.word	0x00000000


	//----- nvinfo : EIATTR_FRAME_SIZE
	.align		4
.L_11294:
        /*10878*/ 	.byte	0x04, 0x11
        /*1087a*/ 	.short	(.L_11296 - .L_11295)
	.align		4
.L_11295:
        /*1087c*/ 	.word	index@($_ZN7cutlass13device_kernelIN5flash19enable_sm80_to_sm89INS1_16FlashAttnBwdSm80INS1_25CollectiveMainloopBwdSm80ILi2ELi2EN4cute5tupleIJNS5_1CILi128EEES8_NS7_ILi64EEEEEENS_10bfloat16_tEfNS_4arch4Sm80ELb0ELb1ELb1ELb0ELb1ELb0ELb0ELb0ELi2ELi4ELi4ELi4ELb0EEENS1_21CollectiveEpilogueBwdISA_SB_SD_Li256ELb0ELb0ELi2EEENS1_19SingleTileSchedulerILb0ELb0ELb0ELi128EEEEEEEEEvNT_6ParamsE$_ZZN4cute9transformINS_5tupleIJiiiNS_1CILi0EEEEEENS1_IJNS2_ILi32EEENS2_ILi4EEENS2_ILi2EEENS2_ILi1EEEEEENS1_IJS8_S8_S8_S8_EEEZNS_7crd2crdIS4_S9_SA_EEDaRKT_RKT0_RKT1_EUlRKT_RKT0_RKT1_E_EEDaSE_SH_SK_OT2_ENKUlDpSN_E_clIJiiiS3_EEEDaSX_)
        /*10880*/ 	.word	0x00000000


	//----- nvinfo : EIATTR_FRAME_SIZE
	.align		4
.L_11296:
        /*10884*/ 	.byte	0x04, 0x11
        /*10886*/ 	.short	(.L_11298 - .L_11297)
	.align		4
.L_11297:
        /*10888*/ 	.word	index@($_ZN7cutlass13device_kernelIN5flash19enable_sm80_to_sm89INS1_16FlashAttnBwdSm80INS1_25CollectiveMainloopBwdSm80ILi2ELi2EN4cute5tupleIJNS5_1CILi128EEES8_NS7_ILi64EEEEEENS_10bfloat16_tEfNS_4arch4Sm80ELb0ELb1ELb1ELb0ELb1ELb0ELb0ELb0ELi2ELi4ELi4ELi4ELb0EEENS1_21CollectiveEpilogueBwdISA_SB_SD_Li256ELb0ELb0ELi2EEENS1_19SingleTileSchedulerILb0ELb0ELb0ELi128EEEEEEEEEvNT_6ParamsE$_ZZN4cute9transformINS_5tupleIJiiNS_1CILi0EEEEEENS1_IJNS1_IJNS2_ILi4EEENS2_ILi8EEEEEES5_NS2_ILi1EEEEEEZNS_7idx2crdIS4_S9_EEDaRKT_RKT0_EUlRKT_RKT0_E_EEDaSD_SG_OT1_ENKUlDpSJ_E_clIJNS1_IJiiEEEiS3_EEEDaSQ_)
        /*1088c*/ 	.word	0x00000000


	//----- nvinfo : EIATTR_FRAME_SIZE
	.align		4
.L_11298:
        /*10890*/ 	.byte	0x04, 0x11
        /*10892*/ 	.short	(.L_11300 - .L_11299)
	.align		4
.L_11299:
        /*10894*/ 	.word	index@($_ZN7cutlass13device_kernelIN5flash19enable_sm80_to_sm89INS1_16FlashAttnBwdSm80INS1_25CollectiveMainloopBwdSm80ILi2ELi2EN4cute5tupleIJNS5_1CILi128EEES8_NS7_ILi64EEEEEENS_10bfloat16_tEfNS_4arch4Sm80ELb0ELb1ELb1ELb0ELb1ELb0ELb0ELb0ELi2ELi4ELi4ELi4ELb0EEENS1_21CollectiveEpilogueBwdISA_SB_SD_Li256ELb0ELb0ELi2EEENS1_19SingleTileSchedulerILb0ELb0ELb0ELi128EEEEEEEEEvNT_6ParamsE$_ZZN4cute9transformINS_5tupleIJiiNS_1CILi0EEEEEENS1_IJNS1_IJNS2_ILi4EEENS2_ILi8EEEEEENS2_ILi2EEENS2_ILi1EEEEEEZNS_7idx2crdIS4_SA_EEDaRKT_RKT0_EUlRKT_RKT0_E_EEDaSE_SH_OT1_ENKUlDpSK_E_clIJNS1_IJiiEEEiS3_EEEDaSR_)
        /*10898*/ 	.word	0x00000000


	//----- nvinfo : EIATTR_FRAME_SIZE
	.align		4
.L_11300:
        /*1089c*/ 	.byte	0x04, 0x11
        /*1089e*/ 	.short	(.L_11302 - .L_11301)
	.align		4
.L_11301:
        /*108a0*/ 	.word	index@($_ZN7cutlass13device_kernelIN5flash19enable_sm80_to_sm89INS1_16FlashAttnBwdSm80INS1_25CollectiveMainloopBwdSm80ILi2ELi2EN4cute5tupleIJNS5_1CILi128EEES8_NS7_ILi64EEEEEENS_10bfloat16_tEfNS_4arch4Sm80ELb0ELb1ELb1ELb0ELb1ELb0ELb0ELb0ELi2ELi4ELi4ELi4ELb0EEENS1_21CollectiveEpilogueBwdISA_SB_SD_Li256ELb0ELb0ELi2EEENS1_19SingleTileSchedulerILb0ELb0ELb0ELi128EEEEEEEEEvNT_6ParamsE$_ZZN4cute9transformINS_5tupleIJNS_1CILi32EEENS2_ILi4EEENS2_ILi2EEENS2_ILi1EEEEEENS1_IJS6_S3_NS2_ILi128EEENS2_ILi0EEEEEEZNS_7idx2crdIiS7_SA_EEDaRKT_RKT0_RKT1_EUlRKT_RKT0_E_EEDaSE_SH_OSI_ENKUlDpSN_E_clIJiiiS9_EEEDaST_)
        /*108a4*/ 	.word	0x00000000


	//----- nvinfo : EIATTR_FRAME_SIZE
	.align		4
.L_11302:
        /*108a8*/ 	.byte	0x04, 0x11
        /*108aa*/ 	.short	(.L_11304 - .L_11303)
	.align		4
.L_11303:
        /*108ac*/ 	.word	index@($_ZN7cutlass13device_kernelIN5flash19enable_sm80_to_sm89INS1_16FlashAttnBwdSm80INS1_25CollectiveMainloopBwdSm80ILi2ELi2EN4cute5tupleIJNS5_1CILi128EEES8_NS7_ILi64EEEEEENS_10bfloat16_tEfNS_4arch4Sm80ELb0ELb1ELb1ELb0ELb1ELb0ELb0ELb0ELi2ELi4ELi4ELi4ELb0EEENS1_21CollectiveEpilogueBwdISA_SB_SD_Li256ELb0ELb0ELi2EEENS1_19SingleTileSchedulerILb0ELb0ELb0ELi128EEEEEEEEEvNT_6ParamsE$_ZZN4cute9transformINS_15ArithmeticTupleIJiiEEEZNS_14transform_leafIS2_NS_8identityEEEDaRKT_OT0_EUlRKT_E_EEDaS7_S9_ENKUlDpSC_E_clIJiiEEEDaSE_)
        /*108b0*/ 	.word	0x00000000


	//----- nvinfo : EIATTR_FRAME_SIZE
	.align		4
.L_11304:
        /*108b4*/ 	.byte	0x04, 0x11
        /*108b6*/ 	.short	(.L_11306 - .L_11305)
	.align		4
.L_11305:
        /*108b8*/ 	.word	index@($_ZN7cutlass13device_kernelIN5flash19enable_sm80_to_sm89INS1_16FlashAttnBwdSm80INS1_25CollectiveMainloopBwdSm80ILi2ELi2EN4cute5tupleIJNS5_1CILi128EEES8_NS7_ILi64EEEEEENS_10bfloat16_tEfNS_4arch4Sm80ELb0ELb1ELb1ELb0ELb1ELb0ELb0ELb0ELi2ELi4ELi4ELi4ELb0EEENS1_21CollectiveEpilogueBwdISA_SB_SD_Li256ELb0ELb0ELi2EEENS1_19SingleTileSchedulerILb0ELb0ELb0ELi128EEEEEEEEEvNT_6ParamsE$_ZZN4cute7idx2crdIiNS_5tupleIJNS_1CILi32EEENS2_ILi4EEENS2_ILi2EEENS2_ILi1EEEEEENS1_IJS6_S3_NS2_ILi128EEENS2_ILi0EEEEEEEEDaRKT_RKT0_RKT1_ENKUlRKT_RKT0_E_clIS5_S8_EEDaSM_SP_)
        /*108bc*/ 	.word	0x00000000


	//----- nvinfo : EIATTR_FRAME_SIZE
	.align		4
.L_11306:
        /*108c0*/ 	.byte	0x04, 0x11
        /*108c2*/ 	.short	(.L_11308 - .L_11307)
	.align		4
.L_11307:
        /*108c4*/ 	.word	index@($_ZN7cutlass13device_kernelIN5flash19enable_sm80_to_sm89INS1_16FlashAttnBwdSm80INS1_25CollectiveMainloopBwdSm80ILi2ELi2EN4cute5tupleIJNS5_1CILi128EEES8_NS7_ILi64EEEEEENS_10bfloat16_tEfNS_4arch4Sm80ELb0ELb1ELb1ELb0ELb1ELb0ELb0ELb0ELi2ELi4ELi4ELi4ELb0EEENS1_21CollectiveEpilogueBwdISA_SB_SD_Li256ELb0ELb0ELi2EEENS1_19SingleTileSchedulerILb0ELb0ELb0ELi128EEEEEEEEEvNT_6ParamsE$_ZZN4cute7idx2crdIiNS_5tupleIJNS_1CILi32EEENS2_ILi4EEENS2_ILi2EEENS2_ILi1EEEEEENS1_IJS6_S3_NS2_ILi128EEENS2_ILi0EEEEEEEEDaRKT_RKT0_RKT1_ENKUlRKT_RKT0_E_clIS4_S3_EEDaSM_SP_)
        /*108c8*/ 	.word	0x00000000


	//----- nvinfo : EIATTR_FRAME_SIZE
	.align		4
.L_11308:
        /*108cc*/ 	.byte	0x04, 0x11
        /*108ce*/ 	.short	(.L_11310 - .L_11309)
	.align		4
.L_11309:
        /*108d0*/ 	.word	index@($_ZN7cutlass13device_kernelIN5flash19enable_sm80_to_sm89INS1_16FlashAttnBwdSm80INS1_25CollectiveMainloopBwdSm80ILi2ELi2EN4cute5tupleIJNS5_1CILi128EEES8_NS7_ILi64EEEEEENS_10bfloat16_tEfNS_4arch4Sm80ELb0ELb1ELb1ELb0ELb1ELb0ELb0ELb0ELi2ELi4ELi4ELi4ELb0EEENS1_21CollectiveEpilogueBwdISA_SB_SD_Li256ELb0ELb0ELi2EEENS1_19SingleTileSchedulerILb0ELb0ELb0ELi128EEEEEEEEEvNT_6ParamsE$_ZZN4cute7idx2crdIiNS_5tupleIJNS_1CILi32EEENS2_ILi4EEENS2_ILi2EEENS2_ILi1EEEEEENS1_IJS6_S3_NS2_ILi128EEENS2_ILi0EEEEEEEEDaRKT_RKT0_RKT1_ENKUlRKT_RKT0_E_clIS3_S6_EEDaSM_SP_)
        /*108d4*/ 	.word	0x00000000


	//----- nvinfo : EIATTR_FRAME_SIZE
	.align		4
.L_11310:
        /*108d8*/ 	.byte	0x04, 0x11
        /*108da*/ 	.short	(.L_11312 - .L_11311)
	.align		4
.L_11311:
        /*108dc*/ 	.word	index@($_ZN7cutlass13device_kernelIN5flash19enable_sm80_to_sm89INS1_16FlashAttnBwdSm80INS1_25CollectiveMainloopBwdSm80ILi2ELi2EN4cute5tupleIJNS5_1CILi128EEES8_NS7_ILi64EEEEEENS_10bfloat16_tEfNS_4arch4Sm80ELb0ELb1ELb1ELb0ELb1ELb0ELb0ELb0ELi2ELi4ELi4ELi4ELb0EEENS1_21CollectiveEpilogueBwdISA_SB_SD_Li256ELb0ELb0ELi2EEENS1_19SingleTileSchedulerILb0ELb0ELb0ELi128EEEEEEEEEvNT_6ParamsE$_ZZN4cute7idx2crdINS_5tupleIJiiNS_1CILi0EEEEEENS1_IJNS1_IJNS2_ILi4EEENS2_ILi8EEEEEES5_NS2_ILi1EEEEEEEEDaRKT_RKT0_ENKUlRKT_RKT0_E_clIiS7_EEDaSI_SL_)
        /*108e0*/ 	.word	0x00000000


	//----- nvinfo : EIATTR_FRAME_SIZE
	.align		4
.L_11312:
        /*108e4*/ 	.byte	0x04, 0x11
        /*108e6*/ 	.short	(.L_11314 - .L_11313)
	.align		4
.L_11313:
        /*108e8*/ 	.word	index@($_ZN7cutlass13device_kernelIN5flash19enable_sm80_to_sm89INS1_16FlashAttnBwdSm80INS1_25CollectiveMainloopBwdSm80ILi2ELi2EN4cute5tupleIJNS5_1CILi128EEES8_NS7_ILi64EEEEEENS_10bfloat16_tEfNS_4arch4Sm80ELb0ELb1ELb1ELb0ELb1ELb0ELb0ELb0ELi2ELi4ELi4ELi4ELb0EEENS1_21CollectiveEpilogueBwdISA_SB_SD_Li256ELb0ELb0ELi2EEENS1_19SingleTileSchedulerILb0ELb0ELb0ELi128EEEEEEEEEvNT_6ParamsE$_ZZN4cute7idx2crdINS_5tupleIJiiNS_1CILi0EEEEEENS1_IJNS1_IJNS2_ILi4EEENS2_ILi8EEEEEES5_NS2_ILi1EEEEEEEEDaRKT_RKT0_ENKUlRKT_RKT0_E_clIiS5_EEDaSI_SL_)
        /*108ec*/ 	.word	0x00000000


	//----- nvinfo : EIATTR_FRAME_SIZE
	.align		4
.L_11314:
        /*108f0*/ 	.byte	0x04, 0x11
        /*108f2*/ 	.short	(.L_11316 - .L_11315)
	.align		4
.L_11315:
        /*108f4*/ 	.word	index@($_ZN7cutlass13device_kernelIN5flash19enable_sm80_to_sm89INS1_16FlashAttnBwdSm80INS1_25CollectiveMainloopBwdSm80ILi2ELi2EN4cute5tupleIJNS5_1CILi128EEES8_NS7_ILi64EEEEEENS_10bfloat16_tEfNS_4arch4Sm80ELb0ELb1ELb1ELb0ELb1ELb0ELb0ELb0ELi2ELi4ELi4ELi4ELb0EEENS1_21CollectiveEpilogueBwdISA_SB_SD_Li256ELb0ELb0ELi2EEENS1_19SingleTileSchedulerILb0ELb0ELb0ELi128EEEEEEEEEvNT_6ParamsE$_ZZN4cute7idx2crdINS_5tupleIJiiNS_1CILi0EEEEEENS1_IJNS1_IJNS2_ILi4EEENS2_ILi8EEEEEENS2_ILi2EEENS2_ILi1EEEEEEEEDaRKT_RKT0_ENKUlRKT_RKT0_E_clIiS8_EEDaSJ_SM_)
        /*108f8*/ 	.word	0x00000000


	//----- nvinfo : EIATTR_FRAME_SIZE
	.align		4
.L_11316:
        /*108fc*/ 	.byte	0x04, 0x11
        /*108fe*/ 	.short	(.L_11318 - .L_11317)
	.align		4
.L_11317:
        /*10900*/ 	.word	index@($_ZN7cutlass13device_kernelIN5flash19enable_sm80_to_sm89INS1_16FlashAttnBwdSm80INS1_25CollectiveMainloopBwdSm80ILi2ELi2EN4cute5tupleIJNS5_1CILi128EEES8_NS7_ILi64EEEEEENS_10bfloat16_tEfNS_4arch4Sm80ELb0ELb1ELb1ELb0ELb1ELb0ELb0ELb0ELi2ELi4ELi4ELi4ELb0EEENS1_21CollectiveEpilogueBwdISA_SB_SD_Li256ELb0ELb0ELi2EEENS1_19SingleTileSchedulerILb0ELb0ELb0ELi128EEEEEEEEEvNT_6ParamsE$_ZZN4cute7idx2crdINS_5tupleIJiiNS_1CILi0EEEEEENS1_IJNS1_IJNS2_ILi4EEENS2_ILi8EEEEEENS2_ILi2EEENS2_ILi1EEEEEEEEDaRKT_RKT0_ENKUlRKT_RKT0_E_clIiS7_EEDaSJ_SM_)
        /*10904*/ 	.word	0x00000000


	//----- nvinfo : EIATTR_FRAME_SIZE
	.align		4
.L_11318:
        /*10908*/ 	.byte	0x04, 0x11
        /*1090a*/ 	.short	(.L_11320 - .L_11319)
	.align		4
.L_11319:
        /*1090c*/ 	.word	index@($_ZN7cutlass13device_kernelIN5flash19enable_sm80_to_sm89INS1_16FlashAttnBwdSm80INS1_25CollectiveMainloopBwdSm80ILi2ELi2EN4cute5tupleIJNS5_1CILi128EEES8_NS7_ILi64EEEEEENS_10bfloat16_tEfNS_4arch4Sm80ELb0ELb1ELb1ELb0ELb1ELb0ELb0ELb0ELi2ELi4ELi4ELi4ELb0EEENS1_21CollectiveEpilogueBwdISA_SB_SD_Li256ELb0ELb0ELi2EEENS1_19SingleTileSchedulerILb0ELb0ELb0ELi128EEEEEEEEEvNT_6ParamsE$_ZZN4cute7flattenINS_5tupleIJNS_1CILi1EEENS1_IJiiiEEENS2_ILi64EEENS1_IJNS2_ILi72EEENS2_ILi144EEENS2_ILi288EEEEEENS2_ILi512EEEEEEEEDaRKT_ENKUlRKT_E_clIS4_EEDaSH_)
        /*10910*/ 	.word	0x00000000


	//----- nvinfo : EIATTR_FRAME_SIZE
	.align		4
.L_11320:
        /*10914*/ 	.byte	0x04, 0x11
        /*10916*/ 	.short	(.L_11322 - .L_11321)
	.align		4
.L_11321:
        /*10918*/ 	.word	index@($_ZN7cutlass13device_kernelIN5flash19enable_sm80_to_sm89INS1_16FlashAttnBwdSm80INS1_25CollectiveMainloopBwdSm80ILi2ELi2EN4cute5tupleIJNS5_1CILi128EEES8_NS7_ILi64EEEEEENS_10bfloat16_tEfNS_4arch4Sm80ELb0ELb1ELb1ELb0ELb1ELb0ELb0ELb0ELi2ELi4ELi4ELi4ELb0EEENS1_21CollectiveEpilogueBwdISA_SB_SD_Li256ELb0ELb0ELi2EEENS1_19SingleTileSchedulerILb0ELb0ELb0ELi128EEEEEEEEEvNT_6ParamsE$_ZZN4cute7flattenINS_5tupleIJNS_1CILi1EEENS1_IJNS2_ILi8EEEiiEEENS2_ILi64EEENS1_IJiNS2_ILi144EEENS2_ILi288EEEEEENS2_ILi512EEEEEEEEDaRKT_ENKUlRKT_E_clIS9_EEDaSH_)
        /*1091c*/ 	.word	0x00000000


	//----- nvinfo : EIATTR_FRAME_SIZE
	.align		4
.L_11322:
        /*10920*/ 	.byte	0x04, 0x11
        /*10922*/ 	.short	(.L_11324 - .L_11323)
	.align		4
.L_11323:
        /*10924*/ 	.word	index@($_ZN7cutlass13device_kernelIN5flash19enable_sm80_to_sm89INS1_16FlashAttnBwdSm80INS1_25CollectiveMainloopBwdSm80ILi2ELi2EN4cute5tupleIJNS5_1CILi128EEES8_NS7_ILi64EEEEEENS_10bfloat16_tEfNS_4arch4Sm80ELb0ELb1ELb1ELb0ELb1ELb0ELb0ELb0ELi2ELi4ELi4ELi4ELb0EEENS1_21CollectiveEpilogueBwdISA_SB_SD_Li256ELb0ELb0ELi2EEENS1_19SingleTileSchedulerILb0ELb0ELb0ELi128EEEEEEEEEvNT_6ParamsE$_ZZN4cute7flattenINS_5tupleIJNS_1CILi1EEENS1_IJNS2_ILi8EEEiiEEENS2_ILi64EEENS1_IJiNS2_ILi144EEENS2_ILi288EEEEEENS2_ILi512EEEEEEEEDaRKT_ENKUlRKT_E_clIS5_EEDaSH_)
        /*10928*/ 	.word	0x00000000


	//----- nvinfo : EIATTR_FRAME_SIZE
	.align		4
.L_11324:
        /*1092c*/ 	.byte	0x04, 0x11
        /*1092e*/ 	.short	(.L_11326 - .L_11325)
	.align		4
.L_11325:
        /*10930*/ 	.word	index@($_ZN7cutlass13device_kernelIN5flash19enable_sm80_to_sm89INS1_16FlashAttnBwdSm80INS1_25CollectiveMainloopBwdSm80ILi2ELi2EN4cute5tupleIJNS5_1CILi128EEES8_NS7_ILi64EEEEEENS_10bfloat16_tEfNS_4arch4Sm80ELb0ELb1ELb1ELb0ELb1ELb0ELb0ELb0ELi2ELi4ELi4ELi4ELb0EEENS1_21CollectiveEpilogueBwdISA_SB_SD_Li256ELb0ELb0ELi2EEENS1_19SingleTileSchedulerILb0ELb0ELb0ELi128EEEEEEEEEvNT_6ParamsE$_ZZN4cute7flattenINS_5tupleIJNS1_IJNS_1CILi0EEENS1_IJNS2_ILi1EEENS2_ILi512EEEiEEEEEENS2_ILi4096EEENS1_IJiNS2_ILi8192EEEEEEEEEEEDaRKT_ENKUlRKT_E_clISA_EEDaSH_)
        /*10934*/ 	.word	0x00000000


	//----- nvinfo : EIATTR_FRAME_SIZE
	.align		4
.L_11326:
        /*10938*/ 	.byte	0x04, 0x11
        /*1093a*/ 	.short	(.L_11328 - .L_11327)
	.align		4
.L_11327:
        /*1093c*/ 	.word	index@($_ZN7cutlass13device_kernelIN5flash19enable_sm80_to_sm89INS1_16FlashAttnBwdSm80INS1_25CollectiveMainloopBwdSm80ILi2ELi2EN4cute5tupleIJNS5_1CILi128EEES8_NS7_ILi64EEEEEENS_10bfloat16_tEfNS_4arch4Sm80ELb0ELb1ELb1ELb0ELb1ELb0ELb0ELb0ELi2ELi4ELi4ELi4ELb0EEENS1_21CollectiveEpilogueBwdISA_SB_SD_Li256ELb0ELb0ELi2EEENS1_19SingleTileSchedulerILb0ELb0ELb0ELi128EEEEEEEEEvNT_6ParamsE$_ZZN4cute7flattenINS_5tupleIJNS1_IJNS_1CILi0EEENS1_IJNS2_ILi1EEENS2_ILi512EEEiEEEEEENS2_ILi4096EEENS1_IJiNS2_ILi8192EEEEEEEEEEEDaRKT_ENKUlRKT_E_clIS7_EEDaSH_)
        /*10940*/ 	.word	0x00000000


	//----- nvinfo : EIATTR_FRAME_SIZE
	.align		4
.L_11328:
        /*10944*/ 	.byte	0x04, 0x11
        /*10946*/ 	.short	(.L_11330 - .L_11329)
	.align		4
.L_11329:
        /*10948*/ 	.word	index@($_ZN7cutlass13device_kernelIN5flash19enable_sm80_to_sm89INS1_16FlashAttnBwdSm80INS1_25CollectiveMainloopBwdSm80ILi2ELi2EN4cute5tupleIJNS5_1CILi128EEES8_NS7_ILi64EEEEEENS_10bfloat16_tEfNS_4arch4Sm80ELb0ELb1ELb1ELb0ELb1ELb0ELb0ELb0ELi2ELi4ELi4ELi4ELb0EEENS1_21CollectiveEpilogueBwdISA_SB_SD_Li256ELb0ELb0ELi2EEENS1_19SingleTileSchedulerILb0ELb0ELb0ELi128EEEEEEEEEvNT_6ParamsE$_ZZN4cute7crd2crdINS_5tupleIJiiiNS_1CILi0EEEEEENS1_IJNS2_ILi32EEENS2_ILi4EEENS2_ILi2EEENS2_ILi1EEEEEENS1_IJS8_S8_S8_S8_EEEEEDaRKT_RKT0_RKT1_ENKUlRKT_RKT0_RKT1_E_clIiS7_S8_EEDaSM_SP_SS_)
        /*1094c*/ 	.word	0x00000000


	//----- nvinfo : EIATTR_FRAME_SIZE
	.align		4
.L_11330:
        /*10950*/ 	.byte	0x04, 0x11
        /*10952*/ 	.short	(.L_11332 - .L_11331)
	.align		4
.L_11331:
        /*10954*/ 	.word	index@($_ZN7cutlass13device_kernelIN5flash19enable_sm80_to_sm89INS1_16FlashAttnBwdSm80INS1_25CollectiveMainloopBwdSm80ILi2ELi2EN4cute5tupleIJNS5_1CILi128EEES8_NS7_ILi64EEEEEENS_10bfloat16_tEfNS_4arch4Sm80ELb0ELb1ELb1ELb0ELb1ELb0ELb0ELb0ELi2ELi4ELi4ELi4ELb0EEENS1_21CollectiveEpilogueBwdISA_SB_SD_Li256ELb0ELb0ELi2EEENS1_19SingleTileSchedulerILb0ELb0ELb0ELi128EEEEEEEEEvNT_6ParamsE$_ZZN4cute7crd2crdINS_5tupleIJiiiNS_1CILi0EEEEEENS1_IJNS2_ILi32EEENS2_ILi4EEENS2_ILi2EEENS2_ILi1EEEEEENS1_IJS8_S8_S8_S8_EEEEEDaRKT_RKT0_RKT1_ENKUlRKT_RKT0_RKT1_E_clIiS6_S8_EEDaSM_SP_SS_)
        /*10958*/ 	.word	0x00000000


	//----- nvinfo : EIATTR_FRAME_SIZE
	.align		4
.L_11332:
        /*1095c*/ 	.byte	0x04, 0x11
        /*1095e*/ 	.short	(.L_11334 - .L_11333)
	.align		4
.L_11333:
        /*10960*/ 	.word	index@($_ZN7cutlass13device_kernelIN5flash19enable_sm80_to_sm89INS1_16FlashAttnBwdSm80INS1_25CollectiveMainloopBwdSm80ILi2ELi2EN4cute5tupleIJNS5_1CILi128EEES8_NS7_ILi64EEEEEENS_10bfloat16_tEfNS_4arch4Sm80ELb0ELb1ELb1ELb0ELb1ELb0ELb0ELb0ELi2ELi4ELi4ELi4ELb0EEENS1_21CollectiveEpilogueBwdISA_SB_SD_Li256ELb0ELb0ELi2EEENS1_19SingleTileSchedulerILb0ELb0ELb0ELi128EEEEEEEEEvNT_6ParamsE$_ZZN4cute7crd2crdINS_5tupleIJiiiNS_1CILi0EEEEEENS1_IJNS2_ILi32EEENS2_ILi4EEENS2_ILi2EEENS2_ILi1EEEEEENS1_IJS8_S8_S8_S8_EEEEEDaRKT_RKT0_RKT1_ENKUlRKT_RKT0_RKT1_E_clIiS5_S8_EEDaSM_SP_SS_)
        /*10964*/ 	.word	0x00000000


	//----- nvinfo : EIATTR_FRAME_SIZE
	.align		4
.L_11334:
        /*10968*/ 	.byte	0x04, 0x11
        /*1096a*/ 	.short	(.L_11336 - .L_11335)
	.align		4
.L_11335:
        /*1096c*/ 	.word	index@($_ZN7cutlass13device_kernelIN5flash19enable_sm80_to_sm89INS1_16FlashAttnBwdSm80INS1_25CollectiveMainloopBwdSm80ILi2ELi2EN4cute5tupleIJNS5_1CILi128EEES8_NS7_ILi64EEEEEENS_10bfloat16_tEfNS_4arch4Sm80ELb0ELb1ELb1ELb0ELb1ELb0ELb0ELb0ELi2ELi4ELi4ELi4ELb0EEENS1_21CollectiveEpilogueBwdISA_SB_SD_Li256ELb0ELb0ELi2EEENS1_19SingleTileSchedulerILb0ELb0ELb0ELi128EEEEEEEEEvNT_6ParamsE$_ZZN4cute6upcastILi2ENS_5tupleIJNS_1CILi2EEES3_S3_EEENS1_IJNS2_ILi1EEENS2_ILi512EEEiEEEEEDaRKT0_RKT1_ENKUlRKT_RKT0_E_clIS3_iEEDaSG_SJ_)
        /*10970*/ 	.word	0x00000000


	//----- nvinfo : EIATTR_FRAME_SIZE
	.align		4
.L_11336:
        /*10974*/ 	.byte	0x04, 0x11
        /*10976*/ 	.short	(.L_11338 - .L_11337)
	.align		4
.L_11337:
        /*10978*/ 	.word	index@($_ZN7cutlass13device_kernelIN5flash19enable_sm80_to_sm89INS1_16FlashAttnBwdSm80INS1_25CollectiveMainloopBwdSm80ILi2ELi2EN4cute5tupleIJNS5_1CILi128EEES8_NS7_ILi64EEEEEENS_10bfloat16_tEfNS_4arch4Sm80ELb0ELb1ELb1ELb0ELb1ELb0ELb0ELb0ELi2ELi4ELi4ELi4ELb0EEENS1_21CollectiveEpilogueBwdISA_SB_SD_Li256ELb0ELb0ELi2EEENS1_19SingleTileSchedulerILb0ELb0ELb0ELi128EEEEEEEEEvNT_6ParamsE$_ZZN4cute6upcastILi2ENS_5tupleIJNS_1CILi2EEES3_EEENS1_IJiNS2_ILi8192EEEEEEEEDaRKT0_RKT1_ENKUlRKT_RKT0_E_clIS3_iEEDaSF_SI_)
        /*1097c*/ 	.word	0x00000000


	//----- nvinfo : EIATTR_FRAME_SIZE
	.align		4
.L_11338:
        /*10980*/ 	.byte	0x04, 0x11
        /*10982*/ 	.short	(.L_11340 - .L_11339)
	.align		4
.L_11339:
        /*10984*/ 	.word	index@($_ZN7cutlass13device_kernelIN5flash19enable_sm80_to_sm89INS1_16FlashAttnBwdSm80INS1_25CollectiveMainloopBwdSm80ILi2ELi2EN4cute5tupleIJNS5_1CILi128EEES8_NS7_ILi64EEEEEENS_10bfloat16_tEfNS_4arch4Sm80ELb0ELb1ELb1ELb0ELb1ELb0ELb0ELb0ELi2ELi4ELi4ELi4ELb0EEENS1_21CollectiveEpilogueBwdISA_SB_SD_Li256ELb0ELb0ELi2EEENS1_19SingleTileSchedulerILb0ELb0ELb0ELi128EEEEEEEEEvNT_6ParamsE$_ZZN4cute6upcastILi2ENS_5tupleIJNS_1CILi1EEENS1_IJNS2_ILi2EEES4_S4_EEEEEENS1_IJNS2_ILi0EEENS1_IJS3_NS2_ILi512EEEiEEEEEEEEDaRKT0_RKT1_ENKUlRKT_RKT0_E_clIS5_S9_EEDaSJ_SM_)
        /*10988*/ 	.word	0x00000000


	//----- nvinfo : EIATTR_FRAME_SIZE
	.align		4
.L_11340:
        /*1098c*/ 	.byte	0x04, 0x11
        /*1098e*/ 	.short	(.L_11342 - .L_11341)
	.align		4
.L_11341:
        /*10990*/ 	.word	index@($_ZN7cutlass13device_kernelIN5flash19enable_sm80_to_sm89INS1_16FlashAttnBwdSm80INS1_25CollectiveMainloopBwdSm80ILi2ELi2EN4cute5tupleIJNS5_1CILi128EEES8_NS7_ILi64EEEEEENS_10bfloat16_tEfNS_4arch4Sm80ELb0ELb1ELb1ELb0ELb1ELb0ELb0ELb0ELi2ELi4ELi4ELi4ELb0EEENS1_21CollectiveEpilogueBwdISA_SB_SD_Li256ELb0ELb0ELi2EEENS1_19SingleTileSchedulerILb0ELb0ELb0ELi128EEEEEEEEEvNT_6ParamsE$_ZZN4cute6upcastILi2ENS_5tupleIJNS1_IJNS_1CILi1EEENS1_IJNS2_ILi2EEES4_S4_EEEEEES4_NS1_IJS4_S4_EEEEEENS1_IJNS1_IJNS2_ILi0EEENS1_IJS3_NS2_ILi512EEEiEEEEEENS2_ILi4096EEENS1_IJiNS2_ILi8192EEEEEEEEEEEDaRKT0_RKT1_ENKUlRKT_RKT0_E_clIS7_SF_EEDaSP_SS_)
        /*10994*/ 	.word	0x00000000


	//----- nvinfo : EIATTR_FRAME_SIZE
	.align		4
.L_11342:
        /*10998*/ 	.byte	0x04, 0x11
        /*1099a*/ 	.short	(.L_11344 - .L_11343)
	.align		4
.L_11343:
        /*1099c*/ 	.word	index@($_ZN7cutlass13device_kernelIN5flash19enable_sm80_to_sm89INS1_16FlashAttnBwdSm80INS1_25CollectiveMainloopBwdSm80ILi2ELi2EN4cute5tupleIJNS5_1CILi128EEES8_NS7_ILi64EEEEEENS_10bfloat16_tEfNS_4arch4Sm80ELb0ELb1ELb1ELb0ELb1ELb0ELb0ELb0ELi2ELi4ELi4ELi4ELb0EEENS1_21CollectiveEpilogueBwdISA_SB_SD_Li256ELb0ELb0ELi2EEENS1_19SingleTileSchedulerILb0ELb0ELb0ELi128EEEEEEEEEvNT_6ParamsE$_ZZN4cute6upcastILi2ENS_5tupleIJNS1_IJNS_1CILi1EEENS1_IJNS2_ILi2EEES4_S4_EEEEEES4_NS1_IJS4_S4_EEEEEENS1_IJNS1_IJNS2_ILi0EEENS1_IJS3_NS2_ILi512EEEiEEEEEENS2_ILi4096EEENS1_IJiNS2_ILi8192EEEEEEEEEEEDaRKT0_RKT1_ENKUlRKT_RKT0_E_clIS6_SC_EEDaSP_SS_)
        /*109a0*/ 	.word	0x00000000


	//----- nvinfo : EIATTR_FRAME_SIZE
	.align		4
.L_11344:
        /*109a4*/ 	.byte	0x04, 0x11
        /*109a6*/ 	.short	(.L_11346 - .L_11345)
	.align		4
.L_11345:
        /*109a8*/ 	.word	index@($_ZN7cutlass13device_kernelIN5flash19enable_sm80_to_sm89INS1_16FlashAttnBwdSm80INS1_25CollectiveMainloopBwdSm80ILi2ELi2EN4cute5tupleIJNS5_1CILi128EEES8_NS7_ILi64EEEEEENS_10bfloat16_tEfNS_4arch4Sm80ELb0ELb1ELb1ELb0ELb1ELb0ELb0ELb0ELi2ELi4ELi4ELi4ELb0EEENS1_21CollectiveEpilogueBwdISA_SB_SD_Li256ELb0ELb0ELi2EEENS1_19SingleTileSchedulerILb0ELb0ELb0ELi128EEEEEEEEEvNT_6ParamsE$_ZZN4cute6detail9lift_diceINS_5tupleIJiNS_1CILi0EEEEEES5_EEDaRKT_RKT0_ENKUlRKT_RKT0_E_clIiiEEDaSE_SH_)
        /*109ac*/ 	.word	0x00000000


	//----- nvinfo : EIATTR_FRAME_SIZE
	.align		4
.L_11346:
        /*109b0*/ 	.byte	0x04, 0x11
        /*109b2*/ 	.short	(.L_11348 - .L_11347)
	.align		4
.L_11347:
        /*109b4*/ 	.word	index@($_ZN7cutlass13device_kernelIN5flash19enable_sm80_to_sm89INS1_16FlashAttnBwdSm80INS1_25CollectiveMainloopBwdSm80ILi2ELi2EN4cute5tupleIJNS5_1CILi128EEES8_NS7_ILi64EEEEEENS_10bfloat16_tEfNS_4arch4Sm80ELb0ELb1ELb1ELb0ELb1ELb0ELb0ELb0ELi2ELi4ELi4ELi4ELb0EEENS1_21CollectiveEpilogueBwdISA_SB_SD_Li256ELb0ELb0ELi2EEENS1_19SingleTileSchedulerILb0ELb0ELb0ELi128EEEEEEEEEvNT_6ParamsE$_ZZN4cute6detail9lift_diceINS_5tupleIJiNS2_IJiNS_1CILi0EEEEEEEEES6_EEDaRKT_RKT0_ENKUlRKT_RKT0_E_clIiiEEDaSF_SI_)
        /*109b8*/ 	.word	0x00000000


	//----- nvinfo : EIATTR_FRAME_SIZE
	.align		4
.L_11348:
        /*109bc*/ 	.byte	0x04, 0x11
        /*109be*/ 	.short	(.L_11350 - .L_11349)
	.align		4
.L_11349:
        /*109c0*/ 	.word	index@($_ZN7cutlass13device_kernelIN5flash19enable_sm80_to_sm89INS1_16FlashAttnBwdSm80INS1_25CollectiveMainloopBwdSm80ILi2ELi2EN4cute5tupleIJNS5_1CILi128EEES8_NS7_ILi64EEEEEENS_10bfloat16_tEfNS_4arch4Sm80ELb0ELb1ELb1ELb0ELb1ELb0ELb0ELb0ELi2ELi4ELi4ELi4ELb0EEENS1_21CollectiveEpilogueBwdISA_SB_SD_Li256ELb0ELb0ELi2EEENS1_19SingleTileSchedulerILb0ELb0ELb0ELi128EEEEEEEEEvNT_6ParamsE$_ZZN4cute6detail9lift_diceINS_5tupleIJiNS2_IJiNS_1CILi0EEEEEEEEES6_EEDaRKT_RKT0_ENKUlRKT_RKT0_E_clIS5_S5_EEDaSF_SI_)
        /*109c4*/ 	.word	0x00000000


	//----- nvinfo : EIATTR_FRAME_SIZE
	.align		4
.L_11350:
        /*109c8*/ 	.byte	0x04, 0x11
        /*109ca*/ 	.short	(.L_11352 - .L_11351)
	.align		4
.L_11351:
        /*109cc*/ 	.word	index@($_ZN7cutlass13device_kernelIN5flash19enable_sm80_to_sm89INS1_16FlashAttnBwdSm80INS1_25CollectiveMainloopBwdSm80ILi2ELi2EN4cute5tupleIJNS5_1CILi128EEES8_NS7_ILi64EEEEEENS_10bfloat16_tEfNS_4arch4Sm80ELb0ELb1ELb1ELb0ELb1ELb0ELb0ELb0ELi2ELi4ELi4ELi4ELb0EEENS1_21CollectiveEpilogueBwdISA_SB_SD_Li256ELb0ELb0ELi2EEENS1_19SingleTileSchedulerILb0ELb0ELb0ELi128EEEEEEEEEvNT_6ParamsE$_ZZN4cute6detail16composition_implINS_5tupleIJNS_1CILi8EEENS3_ILi2EEES5_S5_S4_S5_EEENS2_IJNS3_ILi1EEEiiiNS3_ILi72EEENS3_ILi512EEEEEES5_S4_EEDaRKT_RKT0_RKT1_RKT2_ENKUlRKT_T0_E_clINS2_IJNS2_IJS5_EEENS2_IJiEEES7_S7_EEENS_17integral_constantIiLi4EEEEEDaSP_SQ_)
        /*109d0*/ 	.word	0x00000000


	//----- nvinfo : EIATTR_FRAME_SIZE
	.align		4
.L_11352:
        /*109d4*/ 	.byte	0x04, 0x11
        /*109d6*/ 	.short	(.L_11354 - .L_11353)
	.align		4
.L_11353:
        /*109d8*/ 	.word	index@($_ZN7cutlass13device_kernelIN5flash19enable_sm80_to_sm89INS1_16FlashAttnBwdSm80INS1_25CollectiveMainloopBwdSm80ILi2ELi2EN4cute5tupleIJNS5_1CILi128EEES8_NS7_ILi64EEEEEENS_10bfloat16_tEfNS_4arch4Sm80ELb0ELb1ELb1ELb0ELb1ELb0ELb0ELb0ELi2ELi4ELi4ELi4ELb0EEENS1_21CollectiveEpilogueBwdISA_SB_SD_Li256ELb0ELb0ELi2EEENS1_19SingleTileSchedulerILb0ELb0ELb0ELi128EEEEEEEEEvNT_6ParamsE$_ZZN4cute6detail16composition_implINS_5tupleIJNS_1CILi8EEENS3_ILi2EEES5_S5_S4_S5_EEENS2_IJNS3_ILi1EEEiiiNS3_ILi72EEENS3_ILi512EEEEEES5_S4_EEDaRKT_RKT0_RKT1_RKT2_ENKUlRKT_T0_E_clINS2_IJNS2_IJS5_EEENS2_IJiEEES7_S7_EEENS_17integral_constantIiLi3EEEEEDaSP_SQ_)
        /*109dc*/ 	.word	0x00000000


	//----- nvinfo : EIATTR_FRAME_SIZE
	.align		4
.L_11354:
        /*109e0*/ 	.byte	0x04, 0x11
        /*109e2*/ 	.short	(.L_11356 - .L_11355)
	.align		4
.L_11355:
        /*109e4*/ 	.word	index@($_ZN7cutlass13device_kernelIN5flash19enable_sm80_to_sm89INS1_16FlashAttnBwdSm80INS1_25CollectiveMainloopBwdSm80ILi2ELi2EN4cute5tupleIJNS5_1CILi128EEES8_NS7_ILi64EEEEEENS_10bfloat16_tEfNS_4arch4Sm80ELb0ELb1ELb1ELb0ELb1ELb0ELb0ELb0ELi2ELi4ELi4ELi4ELb0EEENS1_21CollectiveEpilogueBwdISA_SB_SD_Li256ELb0ELb0ELi2EEENS1_19SingleTileSchedulerILb0ELb0ELb0ELi128EEEEEEEEEvNT_6ParamsE$_ZZN4cute6detail16composition_implINS_5tupleIJNS_1CILi8EEENS3_ILi2EEES5_S5_S4_S5_EEENS2_IJNS3_ILi1EEEiiiNS3_ILi72EEENS3_ILi512EEEEEES5_S4_EEDaRKT_RKT0_RKT1_RKT2_ENKUlRKT_T0_E_clINS2_IJNS2_IJS5_EEENS2_IJiEEES7_S7_EEENS_17integral_constantIiLi2EEEEEDaSP_SQ_)
        /*109e8*/ 	.word	0x00000000


	//----- nvinfo : EIATTR_FRAME_SIZE
	.align		4
.L_11356:
        /*109ec*/ 	.byte	0x04, 0x11
        /*109ee*/ 	.short	(.L_11358 - .L_11357)
	.align		4
.L_11357:
        /*109f0*/ 	.word	index@($_ZN7cutlass13device_kernelIN5flash19enable_sm80_to_sm89INS1_16FlashAttnBwdSm80INS1_25CollectiveMainloopBwdSm80ILi2ELi2EN4cute5tupleIJNS5_1CILi128EEES8_NS7_ILi64EEEEEENS_10bfloat16_tEfNS_4arch4Sm80ELb0ELb1ELb1ELb0ELb1ELb0ELb0ELb0ELi2ELi4ELi4ELi4ELb0EEENS1_21CollectiveEpilogueBwdISA_SB_SD_Li256ELb0ELb0ELi2EEENS1_19SingleTileSchedulerILb0ELb0ELb0ELi128EEEEEEEEEvNT_6ParamsE$_ZZN4cute6detail16composition_implINS_5tupleIJNS_1CILi8EEENS3_ILi2EEES5_S5_S4_S5_EEENS2_IJNS3_ILi1EEEiiiNS3_ILi72EEENS3_ILi512EEEEEES5_S4_EEDaRKT_RKT0_RKT1_RKT2_ENKUlRKT_T0_E_clINS2_IJNS2_IJEEEST_S5_S7_EEENS_17integral_constantIiLi1EEEEEDaSP_SQ_)
        /*109f4*/ 	.word	0x00000000


	//----- nvinfo : EIATTR_FRAME_SIZE
	.align		4
.L_11358:
        /*109f8*/ 	.byte	0x04, 0x11
        /*109fa*/ 	.short	(.L_11360 - .L_11359)
	.align		4
.L_11359:
        /*109fc*/ 	.word	index@($_ZN7cutlass13device_kernelIN5flash19enable_sm80_to_sm89INS1_16FlashAttnBwdSm80INS1_25CollectiveMainloopBwdSm80ILi2ELi2EN4cute5tupleIJNS5_1CILi128EEES8_NS7_ILi64EEEEEENS_10bfloat16_tEfNS_4arch4Sm80ELb0ELb1ELb1ELb0ELb1ELb0ELb0ELb0ELi2ELi4ELi4ELi4ELb0EEENS1_21CollectiveEpilogueBwdISA_SB_SD_Li256ELb0ELb0ELi2EEENS1_19SingleTileSchedulerILb0ELb0ELb0ELi128EEEEEEEEEvNT_6ParamsE$_ZZN4cute6detail16composition_implINS_5tupleIJNS_1CILi8EEENS3_ILi2EEES5_S5_S4_S5_EEENS2_IJNS3_ILi1EEEiiiNS3_ILi72EEENS3_ILi512EEEEEENS3_ILi4EEENS3_ILi16EEEEEDaRKT_RKT0_RKT1_RKT2_ENKUlRKT_T0_E_clINS2_IJNS2_IJS5_S5_EEENS2_IJiiEEES7_S7_EEENS_17integral_constantIiLi4EEEEEDaSR_SS_)
        /*10a00*/ 	.word	0x00000000


	//----- nvinfo : EIATTR_FRAME_SIZE
	.align		4
.L_11360:
        /*10a04*/ 	.byte	0x04, 0x11
        /*10a06*/ 	.short	(.L_11362 - .L_11361)
	.align		4
.L_11361:
        /*10a08*/ 	.word	index@($_ZN7cutlass13device_kernelIN5flash19enable_sm80_to_sm89INS1_16FlashAttnBwdSm80INS1_25CollectiveMainloopBwdSm80ILi2ELi2EN4cute5tupleIJNS5_1CILi128EEES8_NS7_ILi64EEEEEENS_10bfloat16_tEfNS_4arch4Sm80ELb0ELb1ELb1ELb0ELb1ELb0ELb0ELb0ELi2ELi4ELi4ELi4ELb0EEENS1_21CollectiveEpilogueBwdISA_SB_SD_Li256ELb0ELb0ELi2EEENS1_19SingleTileSchedulerILb0ELb0ELb0ELi128EEEEEEEEEvNT_6ParamsE$_ZZN4cute6detail16composition_implINS_5tupleIJNS_1CILi8EEENS3_ILi2EEES5_S5_S4_S5_EEENS2_IJNS3_ILi1EEEiiiNS3_ILi72EEENS3_ILi512EEEEEENS3_ILi4EEENS3_ILi16EEEEEDaRKT_RKT0_RKT1_RKT2_ENKUlRKT_T0_E_clINS2_IJNS2_IJS5_EEENS2_IJiEEES5_S7_EEENS_17integral_constantIiLi3EEEEEDaSR_SS_)
        /*10a0c*/ 	.word	0x00000000


	//----- nvinfo : EIATTR_FRAME_SIZE
	.align		4
.L_11362:
        /*10a10*/ 	.byte	0x04, 0x11
        /*10a12*/ 	.short	(.L_11364 - .L_11363)
	.align		4
.L_11363:
        /*10a14*/ 	.word	index@($_ZN7cutlass13device_kernelIN5flash19enable_sm80_to_sm89INS1_16FlashAttnBwdSm80INS1_25CollectiveMainloopBwdSm80ILi2ELi2EN4cute5tupleIJNS5_1CILi128EEES8_NS7_ILi64EEEEEENS_10bfloat16_tEfNS_4arch4Sm80ELb0ELb1ELb1ELb0ELb1ELb0ELb0ELb0ELi2ELi4ELi4ELi4ELb0EEENS1_21CollectiveEpilogueBwdISA_SB_SD_Li256ELb0ELb0ELi2EEENS1_19SingleTileSchedulerILb0ELb0ELb0ELi128EEEEEEEEEvNT_6ParamsE$_ZZN4cute6detail16composition_implINS_5tupleIJNS_1CILi8EEENS3_ILi2EEES5_S5_S4_S5_EEENS2_IJNS3_ILi1EEEiiiNS3_ILi72EEENS3_ILi512EEEEEENS3_ILi4EEENS3_ILi16EEEEEDaRKT_RKT0_RKT1_RKT2_ENKUlRKT_T0_E_clINS2_IJNS2_IJEEESV_SB_S7_EEENS_17integral_constantIiLi2EEEEEDaSR_SS_)
        /*10a18*/ 	.word	0x00000000


	//----- nvinfo : EIATTR_FRAME_SIZE
	.align		4
.L_11364:
        /*10a1c*/ 	.byte	0x04, 0x11
        /*10a1e*/ 	.short	(.L_11366 - .L_11365)
	.align		4
.L_11365:
        /*10a20*/ 	.word	index@($_ZN7cutlass13device_kernelIN5flash19enable_sm80_to_sm89INS1_16FlashAttnBwdSm80INS1_25CollectiveMainloopBwdSm80ILi2ELi2EN4cute5tupleIJNS5_1CILi128EEES8_NS7_ILi64EEEEEENS_10bfloat16_tEfNS_4arch4Sm80ELb0ELb1ELb1ELb0ELb1ELb0ELb0ELb0ELi2ELi4ELi4ELi4ELb0EEENS1_21CollectiveEpilogueBwdISA_SB_SD_Li256ELb0ELb0ELi2EEENS1_19SingleTileSchedulerILb0ELb0ELb0ELi128EEEEEEEEEvNT_6ParamsE$_ZZN4cute6detail16composition_implINS_5tupleIJNS_1CILi8EEENS3_ILi2EEES5_S5_S4_S5_EEENS2_IJNS3_ILi1EEEiiiNS3_ILi72EEENS3_ILi512EEEEEENS2_IJS5_S5_S5_EEENS2_IJS7_S9_S4_EEEEEDaRKT_RKT0_RKT1_RKT2_ENKUlRKT_RKT0_E_clIS5_S4_EEDaSR_SU_)
        /*10a24*/ 	.word	0x00000000


	//----- nvinfo : EIATTR_FRAME_SIZE
	.align		4
.L_11366:
        /*10a28*/ 	.byte	0x04, 0x11
        /*10a2a*/ 	.short	(.L_11368 - .L_11367)
	.align		4
.L_11367:
        /*10a2c*/ 	.word	index@($_ZN7cutlass13device_kernelIN5flash19enable_sm80_to_sm89INS1_16FlashAttnBwdSm80INS1_25CollectiveMainloopBwdSm80ILi2ELi2EN4cute5tupleIJNS5_1CILi128EEES8_NS7_ILi64EEEEEENS_10bfloat16_tEfNS_4arch4Sm80ELb0ELb1ELb1ELb0ELb1ELb0ELb0ELb0ELi2ELi4ELi4ELi4ELb0EEENS1_21CollectiveEpilogueBwdISA_SB_SD_Li256ELb0ELb0ELi2EEENS1_19SingleTileSchedulerILb0ELb0ELb0ELi128EEEEEEEEEvNT_6ParamsE$_ZZN4cute6detail16composition_implINS_5tupleIJNS_1CILi8EEENS3_ILi2EEES5_S5_S4_S5_EEENS2_IJNS3_ILi1EEEiiiNS3_ILi72EEENS3_ILi512EEEEEENS2_IJS5_S5_EEENS2_IJS7_S4_EEEEEDaRKT_RKT0_RKT1_RKT2_ENKUlRKT_RKT0_E_clIS5_S4_EEDaSR_SU_)
        /*10a30*/ 	.word	0x00000000


	//----- nvinfo : EIATTR_FRAME_SIZE
	.align		4
.L_11368:
        /*10a34*/ 	.byte	0x04, 0x11
        /*10a36*/ 	.short	(.L_11370 - .L_11369)
	.align		4
.L_11369:
        /*10a38*/ 	.word	index@($_ZN7cutlass13device_kernelIN5flash19enable_sm80_to_sm89INS1_16FlashAttnBwdSm80INS1_25CollectiveMainloopBwdSm80ILi2ELi2EN4cute5tupleIJNS5_1CILi128EEES8_NS7_ILi64EEEEEENS_10bfloat16_tEfNS_4arch4Sm80ELb0ELb1ELb1ELb0ELb1ELb0ELb0ELb0ELi2ELi4ELi4ELi4ELb0EEENS1_21CollectiveEpilogueBwdISA_SB_SD_Li256ELb0ELb0ELi2EEENS1_19SingleTileSchedulerILb0ELb0ELb0ELi128EEEEEEEEEvNT_6ParamsE$_ZZN4cute6detail16composition_implINS_5tupleIJNS_1CILi8EEENS3_ILi2EEES5_S5_S4_S5_EEENS2_IJNS3_ILi1EEEiiiNS3_ILi72EEENS3_ILi512EEEEEENS2_IJNS3_ILi4EEES5_EEENS2_IJNS3_ILi16EEENS3_ILi8192EEEEEEEEDaRKT_RKT0_RKT1_RKT2_ENKUlRKT_RKT0_E_clISB_SD_EEDaSU_SX_)
        /*10a3c*/ 	.word	0x00000000


	//----- nvinfo : EIATTR_FRAME_SIZE
	.align		4
.L_11370:
        /*10a40*/ 	.byte	0x04, 0x11
        /*10a42*/ 	.short	(.L_11372 - .L_11371)
	.align		4
.L_11371:
        /*10a44*/ 	.word	index@($_ZN7cutlass13device_kernelIN5flash19enable_sm80_to_sm89INS1_16FlashAttnBwdSm80INS1_25CollectiveMainloopBwdSm80ILi2ELi2EN4cute5tupleIJNS5_1CILi128EEES8_NS7_ILi64EEEEEENS_10bfloat16_tEfNS_4arch4Sm80ELb0ELb1ELb1ELb0ELb1ELb0ELb0ELb0ELi2ELi4ELi4ELi4ELb0EEENS1_21CollectiveEpilogueBwdISA_SB_SD_Li256ELb0ELb0ELi2EEENS1_19SingleTileSchedulerILb0ELb0ELb0ELi128EEEEEEEEEvNT_6ParamsE$_ZZN4cute6detail16composition_implINS_5tupleIJNS_1CILi8EEENS3_ILi2EEES5_S5_S4_S5_EEENS2_IJNS3_ILi1EEEiiiNS3_ILi72EEENS3_ILi512EEEEEENS2_IJNS2_IJS5_S5_S5_EEES5_NS3_ILi4EEEEEENS2_IJNS2_IJS7_S9_S4_EEENS3_ILi4096EEENS3_ILi16EEEEEEEEDaRKT_RKT0_RKT1_RKT2_ENKUlRKT_RKT0_E_clISC_SG_EEDaSW_SZ_)
        /*10a48*/ 	.word	0x00000000


	//----- nvinfo : EIATTR_FRAME_SIZE
	.align		4
.L_11372:
        /*10a4c*/ 	.byte	0x04, 0x11
        /*10a4e*/ 	.short	(.L_11374 - .L_11373)
	.align		4
.L_11373:
        /*10a50*/ 	.word	index@($_ZN7cutlass13device_kernelIN5flash19enable_sm80_to_sm89INS1_16FlashAttnBwdSm80INS1_25CollectiveMainloopBwdSm80ILi2ELi2EN4cute5tupleIJNS5_1CILi128EEES8_NS7_ILi64EEEEEENS_10bfloat16_tEfNS_4arch4Sm80ELb0ELb1ELb1ELb0ELb1ELb0ELb0ELb0ELi2ELi4ELi4ELi4ELb0EEENS1_21CollectiveEpilogueBwdISA_SB_SD_Li256ELb0ELb0ELi2EEENS1_19SingleTileSchedulerILb0ELb0ELb0ELi128EEEEEEEEEvNT_6ParamsE$_ZZN4cute6detail16composition_implINS_5tupleIJNS_1CILi8EEENS3_ILi2EEES5_S5_S4_S5_EEENS2_IJNS3_ILi1EEEiiiNS3_ILi72EEENS3_ILi512EEEEEENS2_IJNS2_IJS5_S5_S5_EEES5_NS3_ILi4EEEEEENS2_IJNS2_IJS7_S9_S4_EEENS3_ILi4096EEENS3_ILi16EEEEEEEEDaRKT_RKT0_RKT1_RKT2_ENKUlRKT_RKT0_E_clISB_SE_EEDaSW_SZ_)
        /*10a54*/ 	.word	0x00000000


	//----- nvinfo : EIATTR_FRAME_SIZE
	.align		4
.L_11374:
        /*10a58*/ 	.byte	0x04, 0x11
        /*10a5a*/ 	.short	(.L_11376 - .L_11375)
	.align		4
.L_11375:
        /*10a5c*/ 	.word	index@($_ZN7cutlass13device_kernelIN5flash19enable_sm80_to_sm89INS1_16FlashAttnBwdSm80INS1_25CollectiveMainloopBwdSm80ILi2ELi2EN4cute5tupleIJNS5_1CILi128EEES8_NS7_ILi64EEEEEENS_10bfloat16_tEfNS_4arch4Sm80ELb0ELb1ELb1ELb0ELb1ELb0ELb0ELb0ELi2ELi4ELi4ELi4ELb0EEENS1_21CollectiveEpilogueBwdISA_SB_SD_Li256ELb0ELb0ELi2EEENS1_19SingleTileSchedulerILb0ELb0ELb0ELi128EEEEEEEEEvNT_6ParamsE$_ZZN4cute6detail16composition_implINS_5tupleIJNS_1CILi8EEENS3_ILi2EEES5_S5_S4_S5_EEENS2_IJNS3_ILi1EEEiiiNS3_ILi72EEENS3_ILi512EEEEEENS2_IJNS2_IJS5_S5_S5_EEES5_NS2_IJNS3_ILi4EEES5_EEEEEENS2_IJNS2_IJS7_S9_S4_EEENS3_ILi4096EEENS2_IJNS3_ILi16EEENS3_ILi8192EEEEEEEEEEEDaRKT_RKT0_RKT1_RKT2_ENKUlRKT_RKT0_E_clISD_SJ_EEDaSZ_S12_)
        /*10a60*/ 	.word	0x00000000


	//----- nvinfo : EIATTR_FRAME_SIZE
	.align		4
.L_11376:
        /*10a64*/ 	.byte	0x04, 0x11
        /*10a66*/ 	.short	(.L_11378 - .L_11377)
	.align		4
.L_11377:
        /*10a68*/ 	.word	index@($_ZN7cutlass13device_kernelIN5flash19enable_sm80_to_sm89INS1_16FlashAttnBwdSm80INS1_25CollectiveMainloopBwdSm80ILi2ELi2EN4cute5tupleIJNS5_1CILi128EEES8_NS7_ILi64EEEEEENS_10bfloat16_tEfNS_4arch4Sm80ELb0ELb1ELb1ELb0ELb1ELb0ELb0ELb0ELi2ELi4ELi4ELi4ELb0EEENS1_21CollectiveEpilogueBwdISA_SB_SD_Li256ELb0ELb0ELi2EEENS1_19SingleTileSchedulerILb0ELb0ELb0ELi128EEEEEEEEEvNT_6ParamsE$_ZZN4cute6detail16composition_implINS_5tupleIJNS_1CILi8EEENS3_ILi2EEES5_S5_S4_S5_EEENS2_IJNS3_ILi1EEEiiiNS3_ILi72EEENS3_ILi512EEEEEENS2_IJNS2_IJS5_S5_S5_EEES5_NS2_IJNS3_ILi4EEES5_EEEEEENS2_IJNS2_IJS7_S9_S4_EEENS3_ILi4096EEENS2_IJNS3_ILi16EEENS3_ILi8192EEEEEEEEEEEDaRKT_RKT0_RKT1_RKT2_ENKUlRKT_RKT0_E_clISB_SF_EEDaSZ_S12_)
        /*10a6c*/ 	.word	0x00000000


	//----- nvinfo : EIATTR_FRAME_SIZE
	.align		4
.L_11378:
        /*10a70*/ 	.byte	0x04, 0x11
        /*10a72*/ 	.short	(.L_11380 - .L_11379)
	.align		4
.L_11379:
        /*10a74*/ 	.word	index@($_ZN7cutlass13device_kernelIN5flash19enable_sm80_to_sm89INS1_16FlashAttnBwdSm80INS1_25CollectiveMainloopBwdSm80ILi2ELi2EN4cute5tupleIJNS5_1CILi128EEES8_NS7_ILi64EEEEEENS_10bfloat16_tEfNS_4arch4Sm80ELb0ELb1ELb1ELb0ELb1ELb0ELb0ELb0ELi2ELi4ELi4ELi4ELb0EEENS1_21CollectiveEpilogueBwdISA_SB_SD_Li256ELb0ELb0ELi2EEENS1_19SingleTileSchedulerILb0ELb0ELb0ELi128EEEEEEEEEvNT_6ParamsE$_ZZN4cute6detail16composition_implINS_5tupleIJNS_1CILi8EEENS3_ILi2EEES5_S5_S4_S5_EEENS2_IJNS3_ILi1EEEiiiNS3_ILi72EEENS3_ILi512EEEEEENS2_IJNS2_IJS5_S5_EEES4_NS3_ILi4EEEEEENS2_IJNS2_IJS7_S4_EEENS3_ILi1024EEENS3_ILi16EEEEEEEEDaRKT_RKT0_RKT1_RKT2_ENKUlRKT_RKT0_E_clISC_SG_EEDaSW_SZ_)
        /*10a78*/ 	.word	0x00000000


	//----- nvinfo : EIATTR_FRAME_SIZE
	.align		4
.L_11380:
        /*10a7c*/ 	.byte	0x04, 0x11
        /*10a7e*/ 	.short	(.L_11382 - .L_11381)
	.align		4
.L_11381:
        /*10a80*/ 	.word	index@($_ZN7cutlass13device_kernelIN5flash19enable_sm80_to_sm89INS1_16FlashAttnBwdSm80INS1_25CollectiveMainloopBwdSm80ILi2ELi2EN4cute5tupleIJNS5_1CILi128EEES8_NS7_ILi64EEEEEENS_10bfloat16_tEfNS_4arch4Sm80ELb0ELb1ELb1ELb0ELb1ELb0ELb0ELb0ELi2ELi4ELi4ELi4ELb0EEENS1_21CollectiveEpilogueBwdISA_SB_SD_Li256ELb0ELb0ELi2EEENS1_19SingleTileSchedulerILb0ELb0ELb0ELi128EEEEEEEEEvNT_6ParamsE$_ZZN4cute6detail16composition_implINS_5tupleIJNS_1CILi8EEENS3_ILi2EEES5_S5_S4_S5_EEENS2_IJNS3_ILi1EEEiiiNS3_ILi72EEENS3_ILi512EEEEEENS2_IJNS2_IJS5_S5_EEES4_NS3_ILi4EEEEEENS2_IJNS2_IJS7_S4_EEENS3_ILi1024EEENS3_ILi16EEEEEEEEDaRKT_RKT0_RKT1_RKT2_ENKUlRKT_RKT0_E_clISB_SE_EEDaSW_SZ_)
        /*10a84*/ 	.word	0x00000000


	//----- nvinfo : EIATTR_FRAME_SIZE
	.align		4
.L_11382:
        /*10a88*/ 	.byte	0x04, 0x11
        /*10a8a*/ 	.short	(.L_11384 - .L_11383)
	.align		4
.L_11383:
        /*10a8c*/ 	.word	index@($_ZN7cutlass13device_kernelIN5flash19enable_sm80_to_sm89INS1_16FlashAttnBwdSm80INS1_25CollectiveMainloopBwdSm80ILi2ELi2EN4cute5tupleIJNS5_1CILi128EEES8_NS7_ILi64EEEEEENS_10bfloat16_tEfNS_4arch4Sm80ELb0ELb1ELb1ELb0ELb1ELb0ELb0ELb0ELi2ELi4ELi4ELi4ELb0EEENS1_21CollectiveEpilogueBwdISA_SB_SD_Li256ELb0ELb0ELi2EEENS1_19SingleTileSchedulerILb0ELb0ELb0ELi128EEEEEEEEEvNT_6ParamsE$_ZZN4cute6detail16composition_implINS_5tupleIJNS_1CILi16EEENS3_ILi2EEES5_S5_NS3_ILi4EEES5_EEENS2_IJNS3_ILi1EEEiiiNS3_ILi144EEENS3_ILi512EEEEEES6_S4_EEDaRKT_RKT0_RKT1_RKT2_ENKUlRKT_T0_E_clINS2_IJNS2_IJS5_S5_EEENS2_IJiiEEES8_S8_EEENS_17integral_constantIiLi4EEEEEDaSQ_SR_)
        /*10a90*/ 	.word	0x00000000


	//----- nvinfo : EIATTR_FRAME_SIZE
	.align		4
.L_11384:
        /*10a94*/ 	.byte	0x04, 0x11
        /*10a96*/ 	.short	(.L_11386 - .L_11385)
	.align		4
.L_11385:
        /*10a98*/ 	.word	index@($_ZN7cutlass13device_kernelIN5flash19enable_sm80_to_sm89INS1_16FlashAttnBwdSm80INS1_25CollectiveMainloopBwdSm80ILi2ELi2EN4cute5tupleIJNS5_1CILi128EEES8_NS7_ILi64EEEEEENS_10bfloat16_tEfNS_4arch4Sm80ELb0ELb1ELb1ELb0ELb1ELb0ELb0ELb0ELi2ELi4ELi4ELi4ELb0EEENS1_21CollectiveEpilogueBwdISA_SB_SD_Li256ELb0ELb0ELi2EEENS1_19SingleTileSchedulerILb0ELb0ELb0ELi128EEEEEEEEEvNT_6ParamsE$_ZZN4cute6detail16composition_implINS_5tupleIJNS_1CILi16EEENS3_ILi2EEES5_S5_NS3_ILi4EEES5_EEENS2_IJNS3_ILi1EEEiiiNS3_ILi144EEENS3_ILi512EEEEEES6_S4_EEDaRKT_RKT0_RKT1_RKT2_ENKUlRKT_T0_E_clINS2_IJNS2_IJS5_S5_EEENS2_IJiiEEES8_S8_EEENS_17integral_constantIiLi3EEEEEDaSQ_SR_)
        /*10a9c*/ 	.word	0x00000000


	//----- nvinfo : EIATTR_FRAME_SIZE
	.align		4
.L_11386:
        /*10aa0*/ 	.byte	0x04, 0x11
        /*10aa2*/ 	.short	(.L_11388 - .L_11387)
	.align		4
.L_11387:
        /*10aa4*/ 	.word	index@($_ZN7cutlass13device_kernelIN5flash19enable_sm80_to_sm89INS1_16FlashAttnBwdSm80INS1_25CollectiveMainloopBwdSm80ILi2ELi2EN4cute5tupleIJNS5_1CILi128EEES8_NS7_ILi64EEEEEENS_10bfloat16_tEfNS_4arch4Sm80ELb0ELb1ELb1ELb0ELb1ELb0ELb0ELb0ELi2ELi4ELi4ELi4ELb0EEENS1_21CollectiveEpilogueBwdISA_SB_SD_Li256ELb0ELb0ELi2EEENS1_19SingleTileSchedulerILb0ELb0ELb0ELi128EEEEEEEEEvNT_6ParamsE$_ZZN4cute6detail16composition_implINS_5tupleIJNS_1CILi16EEENS3_ILi2EEES5_S5_NS3_ILi4EEES5_EEENS2_IJNS3_ILi1EEEiiiNS3_ILi144EEENS3_ILi512EEEEEES6_S4_EEDaRKT_RKT0_RKT1_RKT2_ENKUlRKT_T0_E_clINS2_IJNS2_IJS5_EEENS2_IJiEEES5_S8_EEENS_17integral_constantIiLi2EEEEEDaSQ_SR_)
        /*10aa8*/ 	.word	0x00000000


	//----- nvinfo : EIATTR_FRAME_SIZE
	.align		4
.L_11388:
        /*10aac*/ 	.byte	0x04, 0x11
        /*10aae*/ 	.short	(.L_11390 - .L_11389)
	.align		4
.L_11389:
        /*10ab0*/ 	.word	index@($_ZN7cutlass13device_kernelIN5flash19enable_sm80_to_sm89INS1_16FlashAttnBwdSm80INS1_25CollectiveMainloopBwdSm80ILi2ELi2EN4cute5tupleIJNS5_1CILi128EEES8_NS7_ILi64EEEEEENS_10bfloat16_tEfNS_4arch4Sm80ELb0ELb1ELb1ELb0ELb1ELb0ELb0ELb0ELi2ELi4ELi4ELi4ELb0EEENS1_21CollectiveEpilogueBwdISA_SB_SD_Li256ELb0ELb0ELi2EEENS1_19SingleTileSchedulerILb0ELb0ELb0ELi128EEEEEEEEEvNT_6ParamsE$_ZZN4cute6detail16composition_implINS_5tupleIJNS_1CILi16EEENS3_ILi2EEES5_S5_NS3_ILi4EEES5_EEENS2_IJNS3_ILi1EEEiiiNS3_ILi144EEENS3_ILi512EEEEEES6_S4_EEDaRKT_RKT0_RKT1_RKT2_ENKUlRKT_T0_E_clINS2_IJNS2_IJEEESU_S6_S8_EEENS_17integral_constantIiLi1EEEEEDaSQ_SR_)
        /*10ab4*/ 	.word	0x00000000


	//----- nvinfo : EIATTR_FRAME_SIZE
	.align		4
.L_11390:
        /*10ab8*/ 	.byte	0x04, 0x11
        /*10aba*/ 	.short	(.L_11392 - .L_11391)
	.align		4
.L_11391:
        /*10abc*/ 	.word	index@($_ZN7cutlass13device_kernelIN5flash19enable_sm80_to_sm89INS1_16FlashAttnBwdSm80INS1_25CollectiveMainloopBwdSm80ILi2ELi2EN4cute5tupleIJNS5_1CILi128EEES8_NS7_ILi64EEEEEENS_10bfloat16_tEfNS_4arch4Sm80ELb0ELb1ELb1ELb0ELb1ELb0ELb0ELb0ELi2ELi4ELi4ELi4ELb0EEENS1_21CollectiveEpilogueBwdISA_SB_SD_Li256ELb0ELb0ELi2EEENS1_19SingleTileSchedulerILb0ELb0ELb0ELi128EEEEEEEEEvNT_6ParamsE$_ZZN4cute6detail16composition_implINS_5tupleIJNS_1CILi16EEENS3_ILi2EEES5_S5_NS3_ILi4EEES5_EEENS2_IJNS3_ILi1EEEiiiNS3_ILi144EEENS3_ILi512EEEEEES5_NS3_ILi64EEEEEDaRKT_RKT0_RKT1_RKT2_ENKUlRKT_T0_E_clINS2_IJNS2_IJS5_EEENS2_IJiEEES8_S8_EEENS_17integral_constantIiLi4EEEEEDaSR_SS_)
        /*10ac0*/ 	.word	0x00000000


	//----- nvinfo : EIATTR_FRAME_SIZE
	.align		4
.L_11392:
        /*10ac4*/ 	.byte	0x04, 0x11
        /*10ac6*/ 	.short	(.L_11394 - .L_11393)
	.align		4
.L_11393:
        /*10ac8*/ 	.word	index@($_ZN7cutlass13device_kernelIN5flash19enable_sm80_to_sm89INS1_16FlashAttnBwdSm80INS1_25CollectiveMainloopBwdSm80ILi2ELi2EN4cute5tupleIJNS5_1CILi128EEES8_NS7_ILi64EEEEEENS_10bfloat16_tEfNS_4arch4Sm80ELb0ELb1ELb1ELb0ELb1ELb0ELb0ELb0ELi2ELi4ELi4ELi4ELb0EEENS1_21CollectiveEpilogueBwdISA_SB_SD_Li256ELb0ELb0ELi2EEENS1_19SingleTileSchedulerILb0ELb0ELb0ELi128EEEEEEEEEvNT_6ParamsE$_ZZN4cute6detail16composition_implINS_5tupleIJNS_1CILi16EEENS3_ILi2EEES5_S5_NS3_ILi4EEES5_EEENS2_IJNS3_ILi1EEEiiiNS3_ILi144EEENS3_ILi512EEEEEES5_NS3_ILi64EEEEEDaRKT_RKT0_RKT1_RKT2_ENKUlRKT_T0_E_clINS2_IJNS2_IJEEESV_S5_S8_EEENS_17integral_constantIiLi3EEEEEDaSR_SS_)
        /*10acc*/ 	.word	0x00000000


	//----- nvinfo : EIATTR_FRAME_SIZE
	.align		4
.L_11394:
        /*10ad0*/ 	.byte	0x04, 0x11
        /*10ad2*/ 	.short	(.L_11396 - .L_11395)
	.align		4
.L_11395:
        /*10ad4*/ 	.word	index@($_ZN7cutlass13device_kernelIN5flash19enable_sm80_to_sm89INS1_16FlashAttnBwdSm80INS1_25CollectiveMainloopBwdSm80ILi2ELi2EN4cute5tupleIJNS5_1CILi128EEES8_NS7_ILi64EEEEEENS_10bfloat16_tEfNS_4arch4Sm80ELb0ELb1ELb1ELb0ELb1ELb0ELb0ELb0ELi2ELi4ELi4ELi4ELb0EEENS1_21CollectiveEpilogueBwdISA_SB_SD_Li256ELb0ELb0ELi2EEENS1_19SingleTileSchedulerILb0ELb0ELb0ELi128EEEEEEEEEvNT_6ParamsE$_ZZN4cute6detail16composition_implINS_5tupleIJNS_1CILi16EEENS3_ILi2EEES5_S5_NS3_ILi4EEES5_EEENS2_IJNS3_ILi1EEEiiiNS3_ILi144EEENS3_ILi512EEEEEENS2_IJS5_S5_EEENS2_IJNS3_ILi64EEESA_EEEEEDaRKT_RKT0_RKT1_RKT2_ENKUlRKT_RKT0_E_clIS5_SD_EEDaST_SW_)
        /*10ad8*/ 	.word	0x00000000


	//----- nvinfo : EIATTR_FRAME_SIZE
	.align		4
.L_11396:
        /*10adc*/ 	.byte	0x04, 0x11
        /*10ade*/ 	.short	(.L_11398 - .L_11397)
	.align		4
.L_11397:
        /*10ae0*/ 	.word	index@($_ZN7cutlass13device_kernelIN5flash19enable_sm80_to_sm89INS1_16FlashAttnBwdSm80INS1_25CollectiveMainloopBwdSm80ILi2ELi2EN4cute5tupleIJNS5_1CILi128EEES8_NS7_ILi64EEEEEENS_10bfloat16_tEfNS_4arch4Sm80ELb0ELb1ELb1ELb0ELb1ELb0ELb0ELb0ELi2ELi4ELi4ELi4ELb0EEENS1_21CollectiveEpilogueBwdISA_SB_SD_Li256ELb0ELb0ELi2EEENS1_19SingleTileSchedulerILb0ELb0ELb0ELi128EEEEEEEEEvNT_6ParamsE$_ZZN4cute6detail16composition_implINS_5tupleIJNS_1CILi16EEENS3_ILi2EEES5_S5_NS3_ILi4EEES5_EEENS2_IJNS3_ILi1EEEiiiNS3_ILi144EEENS3_ILi512EEEEEENS2_IJNS2_IJS5_S5_EEES6_NS3_ILi8EEEEEENS2_IJNS2_IJNS3_ILi64EEESA_EEES4_NS3_ILi1024EEEEEEEEDaRKT_RKT0_RKT1_RKT2_ENKUlRKT_RKT0_E_clISC_SG_EEDaSX_S10_)
        /*10ae4*/ 	.word	0x00000000


	//----- nvinfo : EIATTR_FRAME_SIZE
	.align		4
.L_11398:
        /*10ae8*/ 	.byte	0x04, 0x11
        /*10aea*/ 	.short	(.L_11400 - .L_11399)
	.align		4
.L_11399:
        /*10aec*/ 	.word	index@($_ZN7cutlass13device_kernelIN5flash19enable_sm80_to_sm89INS1_16FlashAttnBwdSm80INS1_25CollectiveMainloopBwdSm80ILi2ELi2EN4cute5tupleIJNS5_1CILi128EEES8_NS7_ILi64EEEEEENS_10bfloat16_tEfNS_4arch4Sm80ELb0ELb1ELb1ELb0ELb1ELb0ELb0ELb0ELi2ELi4ELi4ELi4ELb0EEENS1_21CollectiveEpilogueBwdISA_SB_SD_Li256ELb0ELb0ELi2EEENS1_19SingleTileSchedulerILb0ELb0ELb0ELi128EEEEEEEEEvNT_6ParamsE$_ZZN4cute6detail16composition_implINS_5tupleIJNS_1CILi16EEENS3_ILi2EEES5_S5_NS3_ILi4EEES5_EEENS2_IJNS3_ILi1EEEiiiNS3_ILi144EEENS3_ILi512EEEEEENS2_IJNS2_IJS5_S5_EEES6_NS3_ILi8EEEEEENS2_IJNS2_IJNS3_ILi64EEESA_EEES4_NS3_ILi1024EEEEEEEEDaRKT_RKT0_RKT1_RKT2_ENKUlRKT_RKT0_E_clIS6_S4_EEDaSX_S10_)
        /*10af0*/ 	.word	0x00000000


	//----- nvinfo : EIATTR_FRAME_SIZE
	.align		4
.L_11400:
        /*10af4*/ 	.byte	0x04, 0x11
        /*10af6*/ 	.short	(.L_11402 - .L_11401)
	.align		4
.L_11401:
        /*10af8*/ 	.word	index@($_ZN7cutlass13device_kernelIN5flash19enable_sm80_to_sm89INS1_16FlashAttnBwdSm80INS1_25CollectiveMainloopBwdSm80ILi2ELi2EN4cute5tupleIJNS5_1CILi128EEES8_NS7_ILi64EEEEEENS_10bfloat16_tEfNS_4arch4Sm80ELb0ELb1ELb1ELb0ELb1ELb0ELb0ELb0ELi2ELi4ELi4ELi4ELb0EEENS1_21CollectiveEpilogueBwdISA_SB_SD_Li256ELb0ELb0ELi2EEENS1_19SingleTileSchedulerILb0ELb0ELb0ELi128EEEEEEEEEvNT_6ParamsE$_ZZN4cute6detail16composition_implINS_1CILi2EEEiNS_5tupleIJNS2_ILi1EEES3_EEENS4_IJNS2_ILi0EEES5_EEEEEDaRKT_RKT0_RKT1_RKT2_ENKUlRKT_RKT0_E_clIS3_S5_EEDaSN_SQ_)
        /*10afc*/ 	.word	0x00000000


	//----- nvinfo : EIATTR_FRAME_SIZE
	.align		4
.L_11402:
        /*10b00*/ 	.byte	0x04, 0x11
        /*10b02*/ 	.short	(.L_11404 - .L_11403)
	.align		4
.L_11403:
        /*10b04*/ 	.word	index@($_ZN7cutlass13device_kernelIN5flash19enable_sm80_to_sm89INS1_16FlashAttnBwdSm80INS1_25CollectiveMainloopBwdSm80ILi2ELi2EN4cute5tupleIJNS5_1CILi128EEES8_NS7_ILi64EEEEEENS_10bfloat16_tEfNS_4arch4Sm80ELb0ELb1ELb1ELb0ELb1ELb0ELb0ELb0ELi2ELi4ELi4ELi4ELb0EEENS1_21CollectiveEpilogueBwdISA_SB_SD_Li256ELb0ELb0ELi2EEENS1_19SingleTileSchedulerILb0ELb0ELb0ELi128EEEEEEEEEvNT_6ParamsE$_ZZN4cute6detail10lift_sliceINS_5tupleIJNS_1CILi0EEENS_10UnderscoreEEEENS2_IJNS2_IJS4_S4_EEEiEEEEEDaRKT_RKT0_ENKUlRKT_RKT0_E_clIS5_iEEDaSH_SK_)
        /*10b08*/ 	.word	0x00000000


	//----- nvinfo : EIATTR_FRAME_SIZE
	.align		4
.L_11404:
        /*10b0c*/ 	.byte	0x04, 0x11
        /*10b0e*/ 	.short	(.L_11406 - .L_11405)
	.align		4
.L_11405:
        /*10b10*/ 	.word	index@($_ZN7cutlass13device_kernelIN5flash19enable_sm80_to_sm89INS1_16FlashAttnBwdSm80INS1_25CollectiveMainloopBwdSm80ILi2ELi2EN4cute5tupleIJNS5_1CILi128EEES8_NS7_ILi64EEEEEENS_10bfloat16_tEfNS_4arch4Sm80ELb0ELb1ELb1ELb0ELb1ELb0ELb0ELb0ELi2ELi4ELi4ELi4ELb0EEENS1_21CollectiveEpilogueBwdISA_SB_SD_Li256ELb0ELb0ELi2EEENS1_19SingleTileSchedulerILb0ELb0ELb0ELi128EEEEEEEEEvNT_6ParamsE$_ZZN4cute5sliceINS_5tupleIJNS_10UnderscoreES2_iEEENS1_IJNS1_IJNS_1CILi1EEENS4_ILi0EEEEEEiNS4_ILi1024EEEEEEEEDaRKT_RKT0_ENKUlRKT_RKT0_E_clIS2_iEEDaSI_SL_)
        /*10b14*/ 	.word	0x00000000


	//----- nvinfo : EIATTR_FRAME_SIZE
	.align		4
.L_11406:
        /*10b18*/ 	.byte	0x04, 0x11
        /*10b1a*/ 	.short	(.L_11408 - .L_11407)
	.align		4
.L_11407:
        /*10b1c*/ 	.word	index@($_ZN7cutlass13device_kernelIN5flash19enable_sm80_to_sm89INS1_16FlashAttnBwdSm80INS1_25CollectiveMainloopBwdSm80ILi2ELi2EN4cute5tupleIJNS5_1CILi128EEES8_NS7_ILi64EEEEEENS_10bfloat16_tEfNS_4arch4Sm80ELb0ELb1ELb1ELb0ELb1ELb0ELb0ELb0ELi2ELi4ELi4ELi4ELb0EEENS1_21CollectiveEpilogueBwdISA_SB_SD_Li256ELb0ELb0ELi2EEENS1_19SingleTileSchedulerILb0ELb0ELb0ELi128EEEEEEEEEvNT_6ParamsE$_ZZN4cute5sliceINS_5tupleIJNS_10UnderscoreES2_S2_iEEENS1_IJNS1_IJNS_1CILi1EEENS4_ILi0EEEEEElS6_lEEEEEDaRKT_RKT0_ENKUlRKT_RKT0_E_clIS2_lEEDaSH_SK_)
        /*10b20*/ 	.word	0x00000000


	//----- nvinfo : EIATTR_FRAME_SIZE
	.align		4
.L_11408:
        /*10b24*/ 	.byte	0x04, 0x11
        /*10b26*/ 	.short	(.L_11410 - .L_11409)
	.align		4
.L_11409:
        /*10b28*/ 	.word	index@($_ZN7cutlass13device_kernelIN5flash19enable_sm80_to_sm89INS1_16FlashAttnBwdSm80INS1_25CollectiveMainloopBwdSm80ILi2ELi2EN4cute5tupleIJNS5_1CILi128EEES8_NS7_ILi64EEEEEENS_10bfloat16_tEfNS_4arch4Sm80ELb0ELb1ELb1ELb0ELb1ELb0ELb0ELb0ELi2ELi4ELi4ELi4ELb0EEENS1_21CollectiveEpilogueBwdISA_SB_SD_Li256ELb0ELb0ELi2EEENS1_19SingleTileSchedulerILb0ELb0ELb0ELi128EEEEEEEEEvNT_6ParamsE$_ZZN4cute5sliceINS_5tupleIJNS_10UnderscoreES2_S2_iEEENS1_IJNS1_IJNS_1CILi1EEENS4_ILi0EEEEEEiNS4_ILi1024EEENS4_ILi8192EEEEEEEEDaRKT_RKT0_ENKUlRKT_RKT0_E_clIS2_iEEDaSJ_SM_)
        /*10b2c*/ 	.word	0x00000000


	//----- nvinfo : EIATTR_FRAME_SIZE
	.align		4
.L_11410:
        /*10b30*/ 	.byte	0x04, 0x11
        /*10b32*/ 	.short	(.L_11412 - .L_11411)
	.align		4
.L_11411:
        /*10b34*/ 	.word	index@($_ZN7cutlass13device_kernelIN5flash19enable_sm80_to_sm89INS1_16FlashAttnBwdSm80INS1_25CollectiveMainloopBwdSm80ILi2ELi2EN4cute5tupleIJNS5_1CILi128EEES8_NS7_ILi64EEEEEENS_10bfloat16_tEfNS_4arch4Sm80ELb0ELb1ELb1ELb0ELb1ELb0ELb0ELb0ELi2ELi4ELi4ELi4ELb0EEENS1_21CollectiveEpilogueBwdISA_SB_SD_Li256ELb0ELb0ELi2EEENS1_19SingleTileSchedulerILb0ELb0ELb0ELi128EEEEEEEEEvNT_6ParamsE$_ZZN4cute5sliceINS_5tupleIJNS_10UnderscoreES2_S2_iEEENS1_IJNS1_IJNS_1CILi1EEENS4_ILi0EEEEEENS4_ILi4096EEENS1_IJiiEEENS1_IJS6_NS4_ILi8192EEEEEEEEEEEDaRKT_RKT0_ENKUlRKT_RKT0_E_clIS2_S9_EEDaSL_SO_)
        /*10b38*/ 	.word	0x00000000


	//----- nvinfo : EIATTR_FRAME_SIZE
	.align		4
.L_11412:
        /*10b3c*/ 	.byte	0x04, 0x11
        /*10b3e*/ 	.short	(.L_11414 - .L_11413)
	.align		4
.L_11413:
        /*10b40*/ 	.word	index@($_ZN7cutlass13device_kernelIN5flash19enable_sm80_to_sm89INS1_16FlashAttnBwdSm80INS1_25CollectiveMainloopBwdSm80ILi2ELi2EN4cute5tupleIJNS5_1CILi128EEES8_NS7_ILi64EEEEEENS_10bfloat16_tEfNS_4arch4Sm80ELb0ELb1ELb1ELb0ELb1ELb0ELb0ELb0ELi2ELi4ELi4ELi4ELb0EEENS1_21CollectiveEpilogueBwdISA_SB_SD_Li256ELb0ELb0ELi2EEENS1_19SingleTileSchedulerILb0ELb0ELb0ELi128EEEEEEEEEvNT_6ParamsE$_ZZN4cute5sliceINS_5tupleIJNS_10UnderscoreES2_NS_1CILi0EEEEEENS1_IJNS1_IJNS3_ILi1EEES4_EEEiNS3_ILi1024EEEEEEEEDaRKT_RKT0_ENKUlRKT_RKT0_E_clIS2_iEEDaSI_SL_)
        /*10b44*/ 	.word	0x00000000


	//----- nvinfo : EIATTR_FRAME_SIZE
	.align		4
.L_11414:
        /*10b48*/ 	.byte	0x04, 0x11
        /*10b4a*/ 	.short	(.L_11416 - .L_11415)
	.align		4
.L_11415:
        /*10b4c*/ 	.word	index@($_ZN7cutlass13device_kernelIN5flash19enable_sm80_to_sm89INS1_16FlashAttnBwdSm80INS1_25CollectiveMainloopBwdSm80ILi2ELi2EN4cute5tupleIJNS5_1CILi128EEES8_NS7_ILi64EEEEEENS_10bfloat16_tEfNS_4arch4Sm80ELb0ELb1ELb1ELb0ELb1ELb0ELb0ELb0ELi2ELi4ELi4ELi4ELb0EEENS1_21CollectiveEpilogueBwdISA_SB_SD_Li256ELb0ELb0ELi2EEENS1_19SingleTileSchedulerILb0ELb0ELb0ELi128EEEEEEEEEvNT_6ParamsE$_ZZN4cute5sliceINS_5tupleIJNS1_IJNS_10UnderscoreENS_1CILi0EEEEEENS1_IJS4_S2_EEEEEENS1_IJNS1_IJNS1_IJNS3_ILi1EEES4_EEES4_EEENS1_IJNS1_IJS4_S4_EEEiEEEEEEEEDaRKT_RKT0_ENKUlRKT_RKT0_E_clIS6_SC_EEDaSM_SP_)
        /*10b50*/ 	.word	0x00000000


	//----- nvinfo : EIATTR_FRAME_SIZE
	.align		4
.L_11416:
        /*10b54*/ 	.byte	0x04, 0x11
        /*10b56*/ 	.short	(.L_11418 - .L_11417)
	.align		4
.L_11417:
        /*10b58*/ 	.word	index@($_ZN7cutlass13device_kernelIN5flash19enable_sm80_to_sm89INS1_16FlashAttnBwdSm80INS1_25CollectiveMainloopBwdSm80ILi2ELi2EN4cute5tupleIJNS5_1CILi128EEES8_NS7_ILi64EEEEEENS_10bfloat16_tEfNS_4arch4Sm80ELb0ELb1ELb1ELb0ELb1ELb0ELb0ELb0ELi2ELi4ELi4ELi4ELb0EEENS1_21CollectiveEpilogueBwdISA_SB_SD_Li256ELb0ELb0ELi2EEENS1_19SingleTileSchedulerILb0ELb0ELb0ELi128EEEEEEEEEvNT_6ParamsE$_ZZN4cute4takeILi1ELi3ENS_5tupleIJNS1_IJiNS_1CILi512EEEEEENS1_IJiiEEENS2_ILi1024EEEEEEEEDaRKT1_ENKUlDpRKT_E_clIJS5_S6_EEEDaSE_)
        /*10b5c*/ 	.word	0x00000000


	//----- nvinfo : EIATTR_FRAME_SIZE
	.align		4
.L_11418:
        /*10b60*/ 	.byte	0x04, 0x11
        /*10b62*/ 	.short	(.L_11420 - .L_11419)
	.align		4
.L_11419:
        /*10b64*/ 	.word	index@($_ZN7cutlass13device_kernelIN5flash19enable_sm80_to_sm89INS1_16FlashAttnBwdSm80INS1_25CollectiveMainloopBwdSm80ILi2ELi2EN4cute5tupleIJNS5_1CILi128EEES8_NS7_ILi64EEEEEENS_10bfloat16_tEfNS_4arch4Sm80ELb0ELb1ELb1ELb0ELb1ELb0ELb0ELb0ELi2ELi4ELi4ELi4ELb0EEENS1_21CollectiveEpilogueBwdISA_SB_SD_Li256ELb0ELb0ELi2EEENS1_19SingleTileSchedulerILb0ELb0ELb0ELi128EEEEEEEEEvNT_6ParamsE$_ZZN4cute4takeILi1ELi3ENS_5tupleIJNS1_IJNS_1CILi1EEEiEEENS2_ILi1024EEENS1_IJiiEEEEEEEEDaRKT1_ENKUlDpRKT_E_clIJS5_S6_EEEDaSE_)
        /*10b68*/ 	.word	0x00000000


	//----- nvinfo : EIATTR_FRAME_SIZE
	.align		4
.L_11420:
        /*10b6c*/ 	.byte	0x04, 0x11
        /*10b6e*/ 	.short	(.L_11422 - .L_11421)
	.align		4
.L_11421:
        /*10b70*/ 	.word	index@($_ZN7cutlass13device_kernelIN5flash19enable_sm80_to_sm89INS1_16FlashAttnBwdSm80INS1_25CollectiveMainloopBwdSm80ILi2ELi2EN4cute5tupleIJNS5_1CILi128EEES8_NS7_ILi64EEEEEENS_10bfloat16_tEfNS_4arch4Sm80ELb0ELb1ELb1ELb0ELb1ELb0ELb0ELb0ELi2ELi4ELi4ELi4ELb0EEENS1_21CollectiveEpilogueBwdISA_SB_SD_Li256ELb0ELb0ELi2EEENS1_19SingleTileSchedulerILb0ELb0ELb0ELi128EEEEEEEEEvNT_6ParamsE$_ZZN4cute4takeILi1ELi3ENS_5tupleIJNS1_IJNS_1CILi1EEENS2_ILi512EEEiEEENS2_ILi4096EEENS1_IJiiEEEEEEEEDaRKT1_ENKUlDpRKT_E_clIJS6_S7_EEEDaSF_)
        /*10b74*/ 	.word	0x00000000


	//----- nvinfo : EIATTR_FRAME_SIZE
	.align		4
.L_11422:
        /*10b78*/ 	.byte	0x04, 0x11
        /*10b7a*/ 	.short	(.L_11424 - .L_11423)
	.align		4
.L_11423:
        /*10b7c*/ 	.word	index@($_ZN7cutlass13device_kernelIN5flash19enable_sm80_to_sm89INS1_16FlashAttnBwdSm80INS1_25CollectiveMainloopBwdSm80ILi2ELi2EN4cute5tupleIJNS5_1CILi128EEES8_NS7_ILi64EEEEEENS_10bfloat16_tEfNS_4arch4Sm80ELb0ELb1ELb1ELb0ELb1ELb0ELb0ELb0ELi2ELi4ELi4ELi4ELb0EEENS1_21CollectiveEpilogueBwdISA_SB_SD_Li256ELb0ELb0ELi2EEENS1_19SingleTileSchedulerILb0ELb0ELb0ELi128EEEEEEEEEvNT_6ParamsE$_ZZN4cute4takeILi1ELi3ENS_5tupleIJNS1_IJNS_1CILi1EEENS2_ILi512EEEiEEENS2_ILi4096EEENS1_IJNS1_IJiiEEENS2_ILi8192EEEEEEEEEEEDaRKT1_ENKUlDpRKT_E_clIJS6_S9_EEEDaSH_)
        /*10b80*/ 	.word	0x00000000


	//----- nvinfo : EIATTR_FRAME_SIZE
	.align		4
.L_11424:
        /*10b84*/ 	.byte	0x04, 0x11
        /*10b86*/ 	.short	(.L_11426 - .L_11425)
	.align		4
.L_11425:
        /*10b88*/ 	.word	index@($_ZN7cutlass13device_kernelIN5flash19enable_sm80_to_sm89INS1_16FlashAttnBwdSm80INS1_25CollectiveMainloopBwdSm80ILi2ELi2EN4cute5tupleIJNS5_1CILi128EEES8_NS7_ILi64EEEEEENS_10bfloat16_tEfNS_4arch4Sm80ELb0ELb1ELb1ELb0ELb1ELb0ELb0ELb0ELi2ELi4ELi4ELi4ELb0EEENS1_21CollectiveEpilogueBwdISA_SB_SD_Li256ELb0ELb0ELi2EEENS1_19SingleTileSchedulerILb0ELb0ELb0ELi128EEEEEEEEEvNT_6ParamsE$_ZZN4cute4takeILi1ELi2ENS_5tupleIJNS1_IJNS_1CILi1EEENS2_ILi0EEEEEEiEEEEEDaRKT1_ENKUlDpRKT_E_clIJiEEEDaSD_)
        /*10b8c*/ 	.word	0x00000000


	//----- nvinfo : EIATTR_FRAME_SIZE
	.align		4
.L_11426:
        /*10b90*/ 	.byte	0x04, 0x11
        /*10b92*/ 	.short	(.L_11428 - .L_11427)
	.align		4
.L_11427:
        /*10b94*/ 	.word	index@($_ZN7cutlass13device_kernelIN5flash19enable_sm80_to_sm89INS1_16FlashAttnBwdSm80INS1_25CollectiveMainloopBwdSm80ILi2ELi2EN4cute5tupleIJNS5_1CILi128EEES8_NS7_ILi64EEEEEENS_10bfloat16_tEfNS_4arch4Sm80ELb0ELb1ELb1ELb0ELb1ELb0ELb0ELb0ELi2ELi4ELi4ELi4ELb0EEENS1_21CollectiveEpilogueBwdISA_SB_SD_Li256ELb0ELb0ELi2EEENS1_19SingleTileSchedulerILb0ELb0ELb0ELi128EEEEEEEEEvNT_6ParamsE$_ZZN4cute4diceINS_5tupleIJNS1_IJiNS1_IJiNS_1CILi0EEEEEEEEENS1_IJNS_10UnderscoreENS1_IJS6_S6_EEEEEEEEES9_EEDaRKT_RKT0_ENKUlRKT_RKT0_E_clIS5_S5_EEDaSI_SL_)
        /*10b98*/ 	.word	0x00000000


	//----- nvinfo : EIATTR_FRAME_SIZE
	.align		4
.L_11428:
        /*10b9c*/ 	.byte	0x04, 0x11
        /*10b9e*/ 	.short	(.L_11430 - .L_11429)
	.align		4
.L_11429:
        /*10ba0*/ 	.word	index@($_ZN7cutlass13device_kernelIN5flash19enable_sm80_to_sm89INS1_16FlashAttnBwdSm80INS1_25CollectiveMainloopBwdSm80ILi2ELi2EN4cute5tupleIJNS5_1CILi128EEES8_NS7_ILi64EEEEEENS_10bfloat16_tEfNS_4arch4Sm80ELb0ELb1ELb1ELb0ELb1ELb0ELb0ELb0ELi2ELi4ELi4ELi4ELb0EEENS1_21CollectiveEpilogueBwdISA_SB_SD_Li256ELb0ELb0ELi2EEENS1_19SingleTileSchedulerILb0ELb0ELb0ELi128EEEEEEEEEvNT_6ParamsE$_ZZN4cute19as_arithmetic_tupleINS_15ArithmeticTupleIJiiEEEEEDaRKT_ENKUlRKT_E_clIiEEDaS8_)
        /*10ba4*/ 	.word	0x00000000


	//----- nvinfo : EIATTR_FRAME_SIZE
	.align		4
.L_11430:
        /*10ba8*/ 	.byte	0x04, 0x11
        /*10baa*/ 	.short	(.L_11432 - .L_11431)
	.align		4
.L_11431:
        /*10bac*/ 	.word	index@($_ZN7cutlass13device_kernelIN5flash19enable_sm80_to_sm89INS1_16FlashAttnBwdSm80INS1_25CollectiveMainloopBwdSm80ILi2ELi2EN4cute5tupleIJNS5_1CILi128EEES8_NS7_ILi64EEEEEENS_10bfloat16_tEfNS_4arch4Sm80ELb0ELb1ELb1ELb0ELb1ELb0ELb0ELb0ELi2ELi4ELi4ELi4ELb0EEENS1_21CollectiveEpilogueBwdISA_SB_SD_Li256ELb0ELb0ELi2EEENS1_19SingleTileSchedulerILb0ELb0ELb0ELi128EEEEEEEEEvNT_6ParamsE$_ZZN4cute19as_arithmetic_tupleINS_15ArithmeticTupleIJiiEEEEEDaRKT_ENKUlDpRKT_E_clIJiiEEEDaS9_)
        /*10bb0*/ 	.word	0x00000000


	//----- nvinfo : EIATTR_FRAME_SIZE
	.align		4
.L_11432:
        /*10bb4*/ 	.byte	0x04, 0x11
        /*10bb6*/ 	.short	(.L_11434 - .L_11433)
	.align		4
.L_11433:
        /*10bb8*/ 	.word	index@($_ZN7cutlass13device_kernelIN5flash19enable_sm80_to_sm89INS1_16FlashAttnBwdSm80INS1_25CollectiveMainloopBwdSm80ILi2ELi2EN4cute5tupleIJNS5_1CILi128EEES8_NS7_ILi64EEEEEENS_10bfloat16_tEfNS_4arch4Sm80ELb0ELb1ELb1ELb0ELb1ELb0ELb0ELb0ELi2ELi4ELi4ELi4ELb0EEENS1_21CollectiveEpilogueBwdISA_SB_SD_Li256ELb0ELb0ELi2EEENS1_19SingleTileSchedulerILb0ELb0ELb0ELi128EEEEEEEEEvNT_6ParamsE$_ZZN4cute16flatten_to_tupleINS_5tupleIJNS_1CILi4096EEENS1_IJiiEEEEEEEEDaRKT_ENKUlRKT_E_clIS4_EEDaSB_)
        /*10bbc*/ 	.word	0x00000000


	//----- nvinfo : EIATTR_FRAME_SIZE
	.align		4
.L_11434:
        /*10bc0*/ 	.byte	0x04, 0x11
        /*10bc2*/ 	.short	(.L_11436 - .L_11435)
	.align		4
.L_11435:
        /*10bc4*/ 	.word	index@($_ZN7cutlass13device_kernelIN5flash19enable_sm80_to_sm89INS1_16FlashAttnBwdSm80INS1_25CollectiveMainloopBwdSm80ILi2ELi2EN4cute5tupleIJNS5_1CILi128EEES8_NS7_ILi64EEEEEENS_10bfloat16_tEfNS_4arch4Sm80ELb0ELb1ELb1ELb0ELb1ELb0ELb0ELb0ELi2ELi4ELi4ELi4ELb0EEENS1_21CollectiveEpilogueBwdISA_SB_SD_Li256ELb0ELb0ELi2EEENS1_19SingleTileSchedulerILb0ELb0ELb0ELi128EEEEEEEEEvNT_6ParamsE$_ZZN4cute16flatten_to_tupleINS_5tupleIJNS_1CILi4096EEENS1_IJNS1_IJiiEEENS2_ILi8192EEEEEEEEEEEDaRKT_ENKUlRKT_E_clIS6_EEDaSD_)
        /*10bc8*/ 	.word	0x00000000


	//----- nvinfo : EIATTR_FRAME_SIZE
	.align		4
.L_11436:
        /*10bcc*/ 	.byte	0x04, 0x11
        /*10bce*/ 	.short	(.L_11438 - .L_11437)
	.align		4
.L_11437:
        /*10bd0*/ 	.word	index@($_ZN7cutlass13device_kernelIN5flash19enable_sm80_to_sm89INS1_16FlashAttnBwdSm80INS1_25CollectiveMainloopBwdSm80ILi2ELi2EN4cute5tupleIJNS5_1CILi128EEES8_NS7_ILi64EEEEEENS_10bfloat16_tEfNS_4arch4Sm80ELb0ELb1ELb1ELb0ELb1ELb0ELb0ELb0ELi2ELi4ELi4ELi4ELb0EEENS1_21CollectiveEpilogueBwdISA_SB_SD_Li256ELb0ELb0ELi2EEENS1_19SingleTileSchedulerILb0ELb0ELb0ELi128EEEEEEEEEvNT_6ParamsE$_ZZN4cute16flatten_to_tupleINS_5tupleIJNS_1CILi1024EEENS1_IJiiEEEEEEEEDaRKT_ENKUlRKT_E_clIS4_EEDaSB_)
        /*10bd4*/ 	.word	0x00000000


	//----- nvinfo : EIATTR_FRAME_SIZE
	.align		4
.L_11438:
        /*10bd8*/ 	.byte	0x04, 0x11
        /*10bda*/ 	.short	(.L_11440 - .L_11439)
	.align		4
.L_11439:
        /*10bdc*/ 	.word	index@($_ZN7cutlass13device_kernelIN5flash19enable_sm80_to_sm89INS1_16FlashAttnBwdSm80INS1_25CollectiveMainloopBwdSm80ILi2ELi2EN4cute5tupleIJNS5_1CILi128EEES8_NS7_ILi64EEEEEENS_10bfloat16_tEfNS_4arch4Sm80ELb0ELb1ELb1ELb0ELb1ELb0ELb0ELb0ELi2ELi4ELi4ELi4ELb0EEENS1_21CollectiveEpilogueBwdISA_SB_SD_Li256ELb0ELb0ELi2EEENS1_19SingleTileSchedulerILb0ELb0ELb0ELi128EEEEEEEEEvNT_6ParamsE$_ZZN4cute16flatten_to_tupleINS_5tupleIJNS_1CILi0EEENS1_IJNS2_ILi1EEENS2_ILi512EEEiEEEEEEEEDaRKT_ENKUlRKT_E_clIS6_EEDaSD_)
        /*10be0*/ 	.word	0x00000000


	//----- nvinfo : EIATTR_FRAME_SIZE
	.align		4
.L_11440:
        /*10be4*/ 	.byte	0x04, 0x11
        /*10be6*/ 	.short	(.L_11442 - .L_11441)
	.align		4
.L_11441:
        /*10be8*/ 	.word	index@($_ZN7cutlass13device_kernelIN5flash19enable_sm80_to_sm89INS1_16FlashAttnBwdSm80INS1_25CollectiveMainloopBwdSm80ILi2ELi2EN4cute5tupleIJNS5_1CILi128EEES8_NS7_ILi64EEEEEENS_10bfloat16_tEfNS_4arch4Sm80ELb0ELb1ELb1ELb0ELb1ELb0ELb0ELb0ELi2ELi4ELi4ELi4ELb0EEENS1_21CollectiveEpilogueBwdISA_SB_SD_Li256ELb0ELb0ELi2EEENS1_19SingleTileSchedulerILb0ELb0ELb0ELi128EEEEEEEEEvNT_6ParamsE$_ZZN4cute16flatten_to_tupleINS_5tupleIJNS1_IJiiEEENS_1CILi8192EEEEEEEEDaRKT_ENKUlRKT_E_clIS2_EEDaSB_)
        /*10bec*/ 	.word	0x00000000


	//----- nvinfo : EIATTR_FRAME_SIZE
	.align		4
.L_11442:
        /*10bf0*/ 	.byte	0x04, 0x11
        /*10bf2*/ 	.short	(.L_11444 - .L_11443)
	.align		4
.L_11443:
        /*10bf4*/ 	.word	index@($_ZN7cutlass13device_kernelIN5flash19enable_sm80_to_sm89INS1_16FlashAttnBwdSm80INS1_25CollectiveMainloopBwdSm80ILi2ELi2EN4cute5tupleIJNS5_1CILi128EEES8_NS7_ILi64EEEEEENS_10bfloat16_tEfNS_4arch4Sm80ELb0ELb1ELb1ELb0ELb1ELb0ELb0ELb0ELi2ELi4ELi4ELi4ELb0EEENS1_21CollectiveEpilogueBwdISA_SB_SD_Li256ELb0ELb0ELi2EEENS1_19SingleTileSchedulerILb0ELb0ELb0ELi128EEEEEEEEEvNT_6ParamsE$_ZZN4cute16flatten_to_tupleINS_5tupleIJNS1_IJiiEEENS_1CILi1024EEEEEEEEDaRKT_ENKUlRKT_E_clIS2_EEDaSB_)
        /*10bf8*/ 	.word	0x00000000


	//----- nvinfo : EIATTR_FRAME_SIZE
	.align		4
.L_11444:
        /*10bfc*/ 	.byte	0x04, 0x11
        /*10bfe*/ 	.short	(.L_11446 - .L_11445)
	.align		4
.L_11445:
        /*10c00*/ 	.word	index@($_ZN7cutlass13device_kernelIN5flash19enable_sm80_to_sm89INS1_16FlashAttnBwdSm80INS1_25CollectiveMainloopBwdSm80ILi2ELi2EN4cute5tupleIJNS5_1CILi128EEES8_NS7_ILi64EEEEEENS_10bfloat16_tEfNS_4arch4Sm80ELb0ELb1ELb1ELb0ELb1ELb0ELb0ELb0ELi2ELi4ELi4ELi4ELb0EEENS1_21CollectiveEpilogueBwdISA_SB_SD_Li256ELb0ELb0ELi2EEENS1_19SingleTileSchedulerILb0ELb0ELb0ELi128EEEEEEEEEvNT_6ParamsE$_ZZN4cute14transform_leafINS_15ArithmeticTupleIJiiEEENS_8identityEEEDaRKT_OT0_ENKUlRKT_E_clIiEEDaSB_)
        /*10c04*/ 	.word	0x00000000


	//----- nvinfo : EIATTR_FRAME_SIZE
	.align		4
.L_11446:
        /*10c08*/ 	.byte	0x04, 0x11
        /*10c0a*/ 	.short	(.L_11448 - .L_11447)
	.align		4
.L_11447:
        /*10c0c*/ 	.word	index@($_ZN7cutlass13device_kernelIN5flash19enable_sm80_to_sm89INS1_16FlashAttnBwdSm80INS1_25CollectiveMainloopBwdSm80ILi2ELi2EN4cute5tupleIJNS5_1CILi128EEES8_NS7_ILi64EEEEEENS_10bfloat16_tEfNS_4arch4Sm80ELb0ELb1ELb1ELb0ELb1ELb0ELb0ELb0ELi2ELi4ELi4ELi4ELb0EEENS1_21CollectiveEpilogueBwdISA_SB_SD_Li256ELb0ELb0ELi2EEENS1_19SingleTileSchedulerILb0ELb0ELb0ELi128EEEEEEEEEvNT_6ParamsE$_ZZN4cute14logical_divideINS_5tupleIJNS1_IJNS_1CILi8EEENS2_ILi1EEEEEENS1_IJNS2_ILi2EEEEEEEEENS1_IJNS1_IJS4_NS2_ILi0EEEEEENS1_IJiEEEEEENS1_IJS5_NS_6LayoutIS4_S9_EEEEEEEDaRKNSD_IT_T0_EERKT1_ENKUlRKT_RKT0_E_clINSD_IS7_SB_EESE_EEDaSQ_ST_)
        /*10c10*/ 	.word	0x00000000


	//----- nvinfo : EIATTR_FRAME_SIZE
	.align		4
.L_11448:
        /*10c14*/ 	.byte	0x04, 0x11
        /*10c16*/ 	.short	(.L_11450 - .L_11449)
	.align		4
.L_11449:
        /*10c18*/ 	.word	index@($_ZN7cutlass13device_kernelIN5flash19enable_sm80_to_sm89INS1_16FlashAttnBwdSm80INS1_25CollectiveMainloopBwdSm80ILi2ELi2EN4cute5tupleIJNS5_1CILi128EEES8_NS7_ILi64EEEEEENS_10bfloat16_tEfNS_4arch4Sm80ELb0ELb1ELb1ELb0ELb1ELb0ELb0ELb0ELi2ELi4ELi4ELi4ELb0EEENS1_21CollectiveEpilogueBwdISA_SB_SD_Li256ELb0ELb0ELi2EEENS1_19SingleTileSchedulerILb0ELb0ELb0ELi128EEEEEEEEEvNT_6ParamsE$_ZZN4cute13to_mixed_bitsINS_5tupleIJNS_1CILi4EEENS2_ILi8EEEEEENS1_IJNS2_ILi128EEENS2_ILi0EEEEEENS1_IJiiEEEEEDaRKT_RKT0_RKT1_ENKUlRKT_RKT0_RKT1_E_clIS3_S6_iEEDaSL_SO_SR_)
        /*10c1c*/ 	.word	0x00000000


	//----- nvinfo : EIATTR_FRAME_SIZE
	.align		4
.L_11450:
        /*10c20*/ 	.byte	0x04, 0x11
        /*10c22*/ 	.short	(.L_11452 - .L_11451)
	.align		4
.L_11451:
        /*10c24*/ 	.word	index@($_ZN7cutlass13device_kernelIN5flash19enable_sm80_to_sm89INS1_16FlashAttnBwdSm80INS1_25CollectiveMainloopBwdSm80ILi2ELi2EN4cute5tupleIJNS5_1CILi128EEES8_NS7_ILi64EEEEEENS_10bfloat16_tEfNS_4arch4Sm80ELb0ELb1ELb1ELb0ELb1ELb0ELb0ELb0ELi2ELi4ELi4ELi4ELb0EEENS1_21CollectiveEpilogueBwdISA_SB_SD_Li256ELb0ELb0ELi2EEENS1_19SingleTileSchedulerILb0ELb0ELb0ELi128EEEEEEEEEvNT_6ParamsE$_ZZN4cute13to_mixed_bitsINS_5tupleIJNS_1CILi4EEENS2_ILi8EEEEEENS1_IJNS2_ILi128EEENS2_ILi0EEEEEENS1_IJiiEEEEEDaRKT_RKT0_RKT1_ENKUlDpRKT_E_clIJNS_9MixedBitsILj0ELj384EEENS2_ILj0EEEEEEDaSM_)
        /*10c28*/ 	.word	0x00000000


	//----- nvinfo : EIATTR_FRAME_SIZE
	.align		4
.L_11452:
        /*10c2c*/ 	.byte	0x04, 0x11
        /*10c2e*/ 	.short	(.L_11454 - .L_11453)
	.align		4
.L_11453:
        /*10c30*/ 	.word	index@($_ZN7cutlass13device_kernelIN5flash19enable_sm80_to_sm89INS1_16FlashAttnBwdSm80INS1_25CollectiveMainloopBwdSm80ILi2ELi2EN4cute5tupleIJNS5_1CILi128EEES8_NS7_ILi64EEEEEENS_10bfloat16_tEfNS_4arch4Sm80ELb0ELb1ELb1ELb0ELb1ELb0ELb0ELb0ELi2ELi4ELi4ELi4ELb0EEENS1_21CollectiveEpilogueBwdISA_SB_SD_Li256ELb0ELb0ELi2EEENS1_19SingleTileSchedulerILb0ELb0ELb0ELi128EEEEEEEEEvNT_6ParamsE$_ZZN4cute13to_mixed_bitsINS_5tupleIJNS_1CILi4EEENS2_ILi8EEEEEENS1_IJNS2_ILi0EEENS2_ILi64EEEEEENS1_IJiiEEEEEDaRKT_RKT0_RKT1_ENKUlRKT_RKT0_RKT1_E_clIS4_S7_iEEDaSL_SO_SR_)
        /*10c34*/ 	.word	0x00000000


	//----- nvinfo : EIATTR_FRAME_SIZE
	.align		4
.L_11454:
        /*10c38*/ 	.byte	0x04, 0x11
        /*10c3a*/ 	.short	(.L_11456 - .L_11455)
	.align		4
.L_11455:
        /*10c3c*/ 	.word	index@($_ZN7cutlass13device_kernelIN5flash19enable_sm80_to_sm89INS1_16FlashAttnBwdSm80INS1_25CollectiveMainloopBwdSm80ILi2ELi2EN4cute5tupleIJNS5_1CILi128EEES8_NS7_ILi64EEEEEENS_10bfloat16_tEfNS_4arch4Sm80ELb0ELb1ELb1ELb0ELb1ELb0ELb0ELb0ELi2ELi4ELi4ELi4ELb0EEENS1_21CollectiveEpilogueBwdISA_SB_SD_Li256ELb0ELb0ELi2EEENS1_19SingleTileSchedulerILb0ELb0ELb0ELi128EEEEEEEEEvNT_6ParamsE$_ZZN4cute13to_mixed_bitsINS_5tupleIJNS_1CILi4EEENS2_ILi8EEEEEENS1_IJNS2_ILi0EEENS2_ILi64EEEEEENS1_IJiiEEEEEDaRKT_RKT0_RKT1_ENKUlDpRKT_E_clIJNS2_ILj0EEENS_9MixedBitsILj0ELj448EEEEEEDaSM_)
        /*10c40*/ 	.word	0x00000000


	//----- nvinfo : EIATTR_FRAME_SIZE
	.align		4
.L_11456:
        /*10c44*/ 	.byte	0x04, 0x11
        /*10c46*/ 	.short	(.L_11458 - .L_11457)
	.align		4
.L_11457:
        /*10c48*/ 	.word	index@($_ZN7cutlass13device_kernelIN5flash19enable_sm80_to_sm89INS1_16FlashAttnBwdSm80INS1_25CollectiveMainloopBwdSm80ILi2ELi2EN4cute5tupleIJNS5_1CILi128EEES8_NS7_ILi64EEEEEENS_10bfloat16_tEfNS_4arch4Sm80ELb0ELb1ELb1ELb0ELb1ELb0ELb0ELb0ELi2ELi4ELi4ELi4ELb0EEENS1_21CollectiveEpilogueBwdISA_SB_SD_Li256ELb0ELb0ELi2EEENS1_19SingleTileSchedulerILb0ELb0ELb0ELi128EEEEEEEEEvNT_6ParamsE$_ZZN4cute13to_mixed_bitsINS_5tupleIJNS1_IJNS_1CILi4EEENS2_ILi8EEEEEES3_NS2_ILi1EEEEEENS1_IJNS1_IJNS2_ILi128EEENS2_ILi0EEEEEENS2_ILi16EEES9_EEENS1_IJNS1_IJiiEEEiS9_EEEEEDaRKT_RKT0_RKT1_ENKUlRKT_RKT0_RKT1_E_clIS5_SA_SD_EEDaSQ_ST_SW_)
        /*10c4c*/ 	.word	0x00000000


	//----- nvinfo : EIATTR_FRAME_SIZE
	.align		4
.L_11458:
        /*10c50*/ 	.byte	0x04, 0x11
        /*10c52*/ 	.short	(.L_11460 - .L_11459)
	.align		4
.L_11459:
        /*10c54*/ 	.word	index@($_ZN7cutlass13device_kernelIN5flash19enable_sm80_to_sm89INS1_16FlashAttnBwdSm80INS1_25CollectiveMainloopBwdSm80ILi2ELi2EN4cute5tupleIJNS5_1CILi128EEES8_NS7_ILi64EEEEEENS_10bfloat16_tEfNS_4arch4Sm80ELb0ELb1ELb1ELb0ELb1ELb0ELb0ELb0ELi2ELi4ELi4ELi4ELb0EEENS1_21CollectiveEpilogueBwdISA_SB_SD_Li256ELb0ELb0ELi2EEENS1_19SingleTileSchedulerILb0ELb0ELb0ELi128EEEEEEEEEvNT_6ParamsE$_ZZN4cute13to_mixed_bitsINS_5tupleIJNS1_IJNS_1CILi4EEENS2_ILi8EEEEEES3_NS2_ILi1EEEEEENS1_IJNS1_IJNS2_ILi128EEENS2_ILi0EEEEEENS2_ILi16EEES9_EEENS1_IJNS1_IJiiEEEiS9_EEEEEDaRKT_RKT0_RKT1_ENKUlRKT_RKT0_RKT1_E_clIS3_SB_iEEDaSQ_ST_SW_)
        /*10c58*/ 	.word	0x00000000


	//----- nvinfo : EIATTR_FRAME_SIZE
	.align		4
.L_11460:
        /*10c5c*/ 	.byte	0x04, 0x11
        /*10c5e*/ 	.short	(.L_11462 - .L_11461)
	.align		4
.L_11461:
        /*10c60*/ 	.word	index@($_ZN7cutlass13device_kernelIN5flash19enable_sm80_to_sm89INS1_16FlashAttnBwdSm80INS1_25CollectiveMainloopBwdSm80ILi2ELi2EN4cute5tupleIJNS5_1CILi128EEES8_NS7_ILi64EEEEEENS_10bfloat16_tEfNS_4arch4Sm80ELb0ELb1ELb1ELb0ELb1ELb0ELb0ELb0ELi2ELi4ELi4ELi4ELb0EEENS1_21CollectiveEpilogueBwdISA_SB_SD_Li256ELb0ELb0ELi2EEENS1_19SingleTileSchedulerILb0ELb0ELb0ELi128EEEEEEEEEvNT_6ParamsE$_ZZN4cute13to_mixed_bitsINS_5tupleIJNS1_IJNS_1CILi4EEENS2_ILi8EEEEEES3_NS2_ILi1EEEEEENS1_IJNS1_IJNS2_ILi128EEENS2_ILi0EEEEEENS2_ILi16EEES9_EEENS1_IJNS1_IJiiEEEiS9_EEEEEDaRKT_RKT0_RKT1_ENKUlDpRKT_E_clIJNS_9MixedBitsILj0ELj384EEENSU_ILj0ELj48EEENS2_ILj0EEEEEEDaSR_)
        /*10c64*/ 	.word	0x00000000


	//----- nvinfo : EIATTR_FRAME_SIZE
	.align		4
.L_11462:
        /*10c68*/ 	.byte	0x04, 0x11
        /*10c6a*/ 	.short	(.L_11464 - .L_11463)
	.align		4
.L_11463:
        /*10c6c*/ 	.word	index@($_ZN7cutlass13device_kernelIN5flash19enable_sm80_to_sm89INS1_16FlashAttnBwdSm80INS1_25CollectiveMainloopBwdSm80ILi2ELi2EN4cute5tupleIJNS5_1CILi128EEES8_NS7_ILi64EEEEEENS_10bfloat16_tEfNS_4arch4Sm80ELb0ELb1ELb1ELb0ELb1ELb0ELb0ELb0ELi2ELi4ELi4ELi4ELb0EEENS1_21CollectiveEpilogueBwdISA_SB_SD_Li256ELb0ELb0ELi2EEENS1_19SingleTileSchedulerILb0ELb0ELb0ELi128EEEEEEEEEvNT_6ParamsE$_ZZN4cute13to_mixed_bitsINS_5tupleIJNS1_IJNS_1CILi4EEENS2_ILi8EEEEEES3_NS2_ILi1EEEEEENS1_IJNS1_IJNS2_ILi0EEENS2_ILi64EEEEEES8_S8_EEENS1_IJNS1_IJiiEEEiS8_EEEEEDaRKT_RKT0_RKT1_ENKUlRKT_RKT0_RKT1_E_clIS5_SA_SC_EEDaSP_SS_SV_)
        /*10c70*/ 	.word	0x00000000


	//----- nvinfo : EIATTR_FRAME_SIZE
	.align		4
.L_11464:
        /*10c74*/ 	.byte	0x04, 0x11
        /*10c76*/ 	.short	(.L_11466 - .L_11465)
	.align		4
.L_11465:
        /*10c78*/ 	.word	index@($_ZN7cutlass13device_kernelIN5flash19enable_sm80_to_sm89INS1_16FlashAttnBwdSm80INS1_25CollectiveMainloopBwdSm80ILi2ELi2EN4cute5tupleIJNS5_1CILi128EEES8_NS7_ILi64EEEEEENS_10bfloat16_tEfNS_4arch4Sm80ELb0ELb1ELb1ELb0ELb1ELb0ELb0ELb0ELi2ELi4ELi4ELi4ELb0EEENS1_21CollectiveEpilogueBwdISA_SB_SD_Li256ELb0ELb0ELi2EEENS1_19SingleTileSchedulerILb0ELb0ELb0ELi128EEEEEEEEEvNT_6ParamsE$_ZZN4cute13to_mixed_bitsINS_5tupleIJNS1_IJNS_1CILi4EEENS2_ILi8EEEEEES3_NS2_ILi1EEEEEENS1_IJNS1_IJNS2_ILi0EEENS2_ILi64EEEEEES8_S8_EEENS1_IJNS1_IJiiEEEiS8_EEEEEDaRKT_RKT0_RKT1_ENKUlDpRKT_E_clIJNS_9MixedBitsILj0ELj448EEENS2_ILj0EEESV_EEEDaSQ_)
        /*10c7c*/ 	.word	0x00000000


	//----- nvinfo : EIATTR_FRAME_SIZE
	.align		4
.L_11466:
        /*10c80*/ 	.byte	0x04, 0x11
        /*10c82*/ 	.short	(.L_11468 - .L_11467)
	.align		4
.L_11467:
        /*10c84*/ 	.word	index@($_ZN7cutlass13device_kernelIN5flash19enable_sm80_to_sm89INS1_16FlashAttnBwdSm80INS1_25CollectiveMainloopBwdSm80ILi2ELi2EN4cute5tupleIJNS5_1CILi128EEES8_NS7_ILi64EEEEEENS_10bfloat16_tEfNS_4arch4Sm80ELb0ELb1ELb1ELb0ELb1ELb0ELb0ELb0ELi2ELi4ELi4ELi4ELb0EEENS1_21CollectiveEpilogueBwdISA_SB_SD_Li256ELb0ELb0ELi2EEENS1_19SingleTileSchedulerILb0ELb0ELb0ELi128EEEEEEEEEvNT_6ParamsE$_ZZN4cute13to_mixed_bitsINS_5tupleIJNS1_IJNS_1CILi4EEENS2_ILi8EEEEEENS2_ILi2EEENS2_ILi1EEEEEENS1_IJNS1_IJNS2_ILi128EEENS2_ILi0EEEEEES4_SA_EEENS1_IJNS1_IJiiEEEiSA_EEEEEDaRKT_RKT0_RKT1_ENKUlRKT_RKT0_RKT1_E_clIS6_S4_iEEDaSQ_ST_SW_)
        /*10c88*/ 	.word	0x00000000


	//----- nvinfo : EIATTR_FRAME_SIZE
	.align		4
.L_11468:
        /*10c8c*/ 	.byte	0x04, 0x11
        /*10c8e*/ 	.short	(.L_11470 - .L_11469)
	.align		4
.L_11469:
        /*10c90*/ 	.word	index@($_ZN7cutlass13device_kernelIN5flash19enable_sm80_to_sm89INS1_16FlashAttnBwdSm80INS1_25CollectiveMainloopBwdSm80ILi2ELi2EN4cute5tupleIJNS5_1CILi128EEES8_NS7_ILi64EEEEEENS_10bfloat16_tEfNS_4arch4Sm80ELb0ELb1ELb1ELb0ELb1ELb0ELb0ELb0ELi2ELi4ELi4ELi4ELb0EEENS1_21CollectiveEpilogueBwdISA_SB_SD_Li256ELb0ELb0ELi2EEENS1_19SingleTileSchedulerILb0ELb0ELb0ELi128EEEEEEEEEvNT_6ParamsE$_ZZN4cute13to_mixed_bitsINS_5tupleIJNS1_IJNS_1CILi4EEENS2_ILi8EEEEEENS2_ILi2EEENS2_ILi1EEEEEENS1_IJNS1_IJNS2_ILi128EEENS2_ILi0EEEEEES4_SA_EEENS1_IJNS1_IJiiEEEiSA_EEEEEDaRKT_RKT0_RKT1_ENKUlRKT_RKT0_RKT1_E_clIS5_SB_SD_EEDaSQ_ST_SW_)
        /*10c94*/ 	.word	0x00000000


	//----- nvinfo : EIATTR_FRAME_SIZE
	.align		4
.L_11470:
        /*10c98*/ 	.byte	0x04, 0x11
        /*10c9a*/ 	.short	(.L_11472 - .L_11471)
	.align		4
.L_11471:
        /*10c9c*/ 	.word	index@($_ZN7cutlass13device_kernelIN5flash19enable_sm80_to_sm89INS1_16FlashAttnBwdSm80INS1_25CollectiveMainloopBwdSm80ILi2ELi2EN4cute5tupleIJNS5_1CILi128EEES8_NS7_ILi64EEEEEENS_10bfloat16_tEfNS_4arch4Sm80ELb0ELb1ELb1ELb0ELb1ELb0ELb0ELb0ELi2ELi4ELi4ELi4ELb0EEENS1_21CollectiveEpilogueBwdISA_SB_SD_Li256ELb0ELb0ELi2EEENS1_19SingleTileSchedulerILb0ELb0ELb0ELi128EEEEEEEEEvNT_6ParamsE$_ZZN4cute13to_mixed_bitsINS_5tupleIJNS1_IJNS_1CILi4EEENS2_ILi8EEEEEENS2_ILi2EEENS2_ILi1EEEEEENS1_IJNS1_IJNS2_ILi128EEENS2_ILi0EEEEEES4_SA_EEENS1_IJNS1_IJiiEEEiSA_EEEEEDaRKT_RKT0_RKT1_ENKUlDpRKT_E_clIJNS_9MixedBitsILj0ELj384EEENSU_ILj0ELj8EEENS2_ILj0EEEEEEDaSR_)
        /*10ca0*/ 	.word	0x00000000


	//----- nvinfo : EIATTR_FRAME_SIZE
	.align		4
.L_11472:
        /*10ca4*/ 	.byte	0x04, 0x11
        /*10ca6*/ 	.short	(.L_11474 - .L_11473)
	.align		4
.L_11473:
        /*10ca8*/ 	.word	index@($_ZN7cutlass13device_kernelIN5flash19enable_sm80_to_sm89INS1_16FlashAttnBwdSm80INS1_25CollectiveMainloopBwdSm80ILi2ELi2EN4cute5tupleIJNS5_1CILi128EEES8_NS7_ILi64EEEEEENS_10bfloat16_tEfNS_4arch4Sm80ELb0ELb1ELb1ELb0ELb1ELb0ELb0ELb0ELi2ELi4ELi4ELi4ELb0EEENS1_21CollectiveEpilogueBwdISA_SB_SD_Li256ELb0ELb0ELi2EEENS1_19SingleTileSchedulerILb0ELb0ELb0ELi128EEEEEEEEEvNT_6ParamsE$_ZZN4cute13to_mixed_bitsINS_5tupleIJNS1_IJNS_1CILi4EEENS2_ILi8EEEEEENS2_ILi2EEENS2_ILi1EEEEEENS1_IJNS1_IJNS2_ILi0EEENS2_ILi64EEEEEES9_S9_EEENS1_IJNS1_IJiiEEEiS9_EEEEEDaRKT_RKT0_RKT1_ENKUlRKT_RKT0_RKT1_E_clIS5_SB_SD_EEDaSQ_ST_SW_)
        /*10cac*/ 	.word	0x00000000


	//----- nvinfo : EIATTR_FRAME_SIZE
	.align		4
.L_11474:
        /*10cb0*/ 	.byte	0x04, 0x11
        /*10cb2*/ 	.short	(.L_11476 - .L_11475)
	.align		4
.L_11475:
        /*10cb4*/ 	.word	index@($_ZN7cutlass13device_kernelIN5flash19enable_sm80_to_sm89INS1_16FlashAttnBwdSm80INS1_25CollectiveMainloopBwdSm80ILi2ELi2EN4cute5tupleIJNS5_1CILi128EEES8_NS7_ILi64EEEEEENS_10bfloat16_tEfNS_4arch4Sm80ELb0ELb1ELb1ELb0ELb1ELb0ELb0ELb0ELi2ELi4ELi4ELi4ELb0EEENS1_21CollectiveEpilogueBwdISA_SB_SD_Li256ELb0ELb0ELi2EEENS1_19SingleTileSchedulerILb0ELb0ELb0ELi128EEEEEEEEEvNT_6ParamsE$_ZZN4cute13to_mixed_bitsINS_5tupleIJNS1_IJNS_1CILi4EEENS2_ILi8EEEEEENS2_ILi2EEENS2_ILi1EEEEEENS1_IJNS1_IJNS2_ILi0EEENS2_ILi64EEEEEES9_S9_EEENS1_IJNS1_IJiiEEEiS9_EEEEEDaRKT_RKT0_RKT1_ENKUlDpRKT_E_clIJNS_9MixedBitsILj0ELj448EEENS2_ILj0EEESW_EEEDaSR_)
        /*10cb8*/ 	.word	0x00000000


	//----- nvinfo : EIATTR_FRAME_SIZE
	.align		4
.L_11476:
        /*10cbc*/ 	.byte	0x04, 0x11
        /*10cbe*/ 	.short	(.L_11478 - .L_11477)
	.align		4
.L_11477:
        /*10cc0*/ 	.word	index@($_ZN7cutlass13device_kernelIN5flash19enable_sm80_to_sm89INS1_16FlashAttnBwdSm80INS1_25CollectiveMainloopBwdSm80ILi2ELi2EN4cute5tupleIJNS5_1CILi128EEES8_NS7_ILi64EEEEEENS_10bfloat16_tEfNS_4arch4Sm80ELb0ELb1ELb1ELb0ELb1ELb0ELb0ELb0ELi2ELi4ELi4ELi4ELb0EEENS1_21CollectiveEpilogueBwdISA_SB_SD_Li256ELb0ELb0ELi2EEENS1_19SingleTileSchedulerILb0ELb0ELb0ELi128EEEEEEEEEvNT_6ParamsE$_ZZN4cute12filter_tupleINS_5tupleIJiNS_1CILi0EEEEEES4_ZNS_6detail9lift_diceIS4_S4_EEDaRKT_RKT0_EUlRKT_RKT0_E_EEDaS9_SC_OT1_ENKUlDpSF_E_clIJNS1_IJiEEENS1_IJS3_EEEEEEDaSM_)
        /*10cc4*/ 	.word	0x00000000


	//----- nvinfo : EIATTR_FRAME_SIZE
	.align		4
.L_11478:
        /*10cc8*/ 	.byte	0x04, 0x11
        /*10cca*/ 	.short	(.L_11480 - .L_11479)
	.align		4
.L_11479:
        /*10ccc*/ 	.word	index@($_ZN7cutlass13device_kernelIN5flash19enable_sm80_to_sm89INS1_16FlashAttnBwdSm80INS1_25CollectiveMainloopBwdSm80ILi2ELi2EN4cute5tupleIJNS5_1CILi128EEES8_NS7_ILi64EEEEEENS_10bfloat16_tEfNS_4arch4Sm80ELb0ELb1ELb1ELb0ELb1ELb0ELb0ELb0ELi2ELi4ELi4ELi4ELb0EEENS1_21CollectiveEpilogueBwdISA_SB_SD_Li256ELb0ELb0ELi2EEENS1_19SingleTileSchedulerILb0ELb0ELb0ELi128EEEEEEEEEvNT_6ParamsE$_ZZN4cute12filter_tupleINS_5tupleIJiNS1_IJiNS_1CILi0EEEEEEEEES5_ZNS_6detail9lift_diceIS5_S5_EEDaRKT_RKT0_EUlRKT_RKT0_E_EEDaSA_SD_OT1_ENKUlDpSG_E_clIJNS1_IJiEEES4_EEEDaSN_)
        /*10cd0*/ 	.word	0x00000000


	//----- nvinfo : EIATTR_FRAME_SIZE
	.align		4
.L_11480:
        /*10cd4*/ 	.byte	0x04, 0x11
        /*10cd6*/ 	.short	(.L_11482 - .L_11481)
	.align		4
.L_11481:
        /*10cd8*/ 	.word	index@($_ZN7cutlass13device_kernelIN5flash19enable_sm80_to_sm89INS1_16FlashAttnBwdSm80INS1_25CollectiveMainloopBwdSm80ILi2ELi2EN4cute5tupleIJNS5_1CILi128EEES8_NS7_ILi64EEEEEENS_10bfloat16_tEfNS_4arch4Sm80ELb0ELb1ELb1ELb0ELb1ELb0ELb0ELb0ELi2ELi4ELi4ELi4ELb0EEENS1_21CollectiveEpilogueBwdISA_SB_SD_Li256ELb0ELb0ELi2EEENS1_19SingleTileSchedulerILb0ELb0ELb0ELi128EEEEEEEEEvNT_6ParamsE$_ZZN4cute12filter_tupleINS_5tupleIJNS_1CILi4096EEENS1_IJiiEEEEEEZNS_16flatten_to_tupleIS5_EEDaRKT_EUlRKT_E_EEDaS9_OT0_ENKUlDpSC_E_clIJNS1_IJS3_EEES4_EEEDaSG_)
        /*10cdc*/ 	.word	0x00000000


	//----- nvinfo : EIATTR_FRAME_SIZE
	.align		4
.L_11482:
        /*10ce0*/ 	.byte	0x04, 0x11
        /*10ce2*/ 	.short	(.L_11484 - .L_11483)
	.align		4
.L_11483:
        /*10ce4*/ 	.word	index@($_ZN7cutlass13device_kernelIN5flash19enable_sm80_to_sm89INS1_16FlashAttnBwdSm80INS1_25CollectiveMainloopBwdSm80ILi2ELi2EN4cute5tupleIJNS5_1CILi128EEES8_NS7_ILi64EEEEEENS_10bfloat16_tEfNS_4arch4Sm80ELb0ELb1ELb1ELb0ELb1ELb0ELb0ELb0ELi2ELi4ELi4ELi4ELb0EEENS1_21CollectiveEpilogueBwdISA_SB_SD_Li256ELb0ELb0ELi2EEENS1_19SingleTileSchedulerILb0ELb0ELb0ELi128EEEEEEEEEvNT_6ParamsE$_ZZN4cute12filter_tupleINS_5tupleIJNS_1CILi4096EEENS1_IJNS1_IJiiEEENS2_ILi8192EEEEEEEEEZNS_16flatten_to_tupleIS7_EEDaRKT_EUlRKT_E_EEDaSB_OT0_ENKUlDpSE_E_clIJNS1_IJS3_EEENS1_IJiiS5_EEEEEEDaSI_)
        /*10ce8*/ 	.word	0x00000000


	//----- nvinfo : EIATTR_FRAME_SIZE
	.align		4
.L_11484:
        /*10cec*/ 	.byte	0x04, 0x11
        /*10cee*/ 	.short	(.L_11486 - .L_11485)
	.align		4
.L_11485:
        /*10cf0*/ 	.word	index@($_ZN7cutlass13device_kernelIN5flash19enable_sm80_to_sm89INS1_16FlashAttnBwdSm80INS1_25CollectiveMainloopBwdSm80ILi2ELi2EN4cute5tupleIJNS5_1CILi128EEES8_NS7_ILi64EEEEEENS_10bfloat16_tEfNS_4arch4Sm80ELb0ELb1ELb1ELb0ELb1ELb0ELb0ELb0ELi2ELi4ELi4ELi4ELb0EEENS1_21CollectiveEpilogueBwdISA_SB_SD_Li256ELb0ELb0ELi2EEENS1_19SingleTileSchedulerILb0ELb0ELb0ELi128EEEEEEEEEvNT_6ParamsE$_ZZN4cute12filter_tupleINS_5tupleIJNS_1CILi1EEENS1_IJiiiEEENS2_ILi64EEENS1_IJNS2_ILi72EEENS2_ILi144EEENS2_ILi288EEEEEENS2_ILi512EEEEEEZNS_7flattenISB_EEDaRKT_EUlRKT_E_EEDaSF_OT0_ENKUlDpSI_E_clIJNS1_IJS3_EEES4_NS1_IJS5_EEES9_NS1_IJSA_EEEEEEDaSM_)
        /*10cf4*/ 	.word	0x00000000


	//----- nvinfo : EIATTR_FRAME_SIZE
	.align		4
.L_11486:
        /*10cf8*/ 	.byte	0x04, 0x11
        /*10cfa*/ 	.short	(.L_11488 - .L_11487)
	.align		4
.L_11487:
        /*10cfc*/ 	.word	index@($_ZN7cutlass13device_kernelIN5flash19enable_sm80_to_sm89INS1_16FlashAttnBwdSm80INS1_25CollectiveMainloopBwdSm80ILi2ELi2EN4cute5tupleIJNS5_1CILi128EEES8_NS7_ILi64EEEEEENS_10bfloat16_tEfNS_4arch4Sm80ELb0ELb1ELb1ELb0ELb1ELb0ELb0ELb0ELi2ELi4ELi4ELi4ELb0EEENS1_21CollectiveEpilogueBwdISA_SB_SD_Li256ELb0ELb0ELi2EEENS1_19SingleTileSchedulerILb0ELb0ELb0ELi128EEEEEEEEEvNT_6ParamsE$_ZZN4cute12filter_tupleINS_5tupleIJNS_1CILi1EEENS1_IJNS2_ILi8EEEiiEEENS2_ILi64EEENS1_IJiNS2_ILi144EEENS2_ILi288EEEEEENS2_ILi512EEEEEEZNS_7flattenISB_EEDaRKT_EUlRKT_E_EEDaSF_OT0_ENKUlDpSI_E_clIJNS1_IJS3_EEES5_NS1_IJS6_EEES9_NS1_IJSA_EEEEEEDaSM_)
        /*10d00*/ 	.word	0x00000000


	//----- nvinfo : EIATTR_FRAME_SIZE
	.align		4
.L_11488:
        /*10d04*/ 	.byte	0x04, 0x11
        /*10d06*/ 	.short	(.L_11490 - .L_11489)
	.align		4
.L_11489:
        /*10d08*/ 	.word	index@($_ZN7cutlass13device_kernelIN5flash19enable_sm80_to_sm89INS1_16FlashAttnBwdSm80INS1_25CollectiveMainloopBwdSm80ILi2ELi2EN4cute5tupleIJNS5_1CILi128EEES8_NS7_ILi64EEEEEENS_10bfloat16_tEfNS_4arch4Sm80ELb0ELb1ELb1ELb0ELb1ELb0ELb0ELb0ELi2ELi4ELi4ELi4ELb0EEENS1_21CollectiveEpilogueBwdISA_SB_SD_Li256ELb0ELb0ELi2EEENS1_19SingleTileSchedulerILb0ELb0ELb0ELi128EEEEEEEEEvNT_6ParamsE$_ZZN4cute12filter_tupleINS_5tupleIJNS_1CILi1024EEENS1_IJiiEEEEEEZNS_16flatten_to_tupleIS5_EEDaRKT_EUlRKT_E_EEDaS9_OT0_ENKUlDpSC_E_clIJNS1_IJS3_EEES4_EEEDaSG_)
        /*10d0c*/ 	.word	0x00000000


	//----- nvinfo : EIATTR_FRAME_SIZE
	.align		4
.L_11490:
        /*10d10*/ 	.byte	0x04, 0x11
        /*10d12*/ 	.short	(.L_11492 - .L_11491)
	.align		4
.L_11491:
        /*10d14*/ 	.word	index@($_ZN7cutlass13device_kernelIN5flash19enable_sm80_to_sm89INS1_16FlashAttnBwdSm80INS1_25CollectiveMainloopBwdSm80ILi2ELi2EN4cute5tupleIJNS5_1CILi128EEES8_NS7_ILi64EEEEEENS_10bfloat16_tEfNS_4arch4Sm80ELb0ELb1ELb1ELb0ELb1ELb0ELb0ELb0ELi2ELi4ELi4ELi4ELb0EEENS1_21CollectiveEpilogueBwdISA_SB_SD_Li256ELb0ELb0ELi2EEENS1_19SingleTileSchedulerILb0ELb0ELb0ELi128EEEEEEEEEvNT_6ParamsE$_ZZN4cute12filter_tupleINS_5tupleIJNS_1CILi0EEENS_10UnderscoreEEEENS1_IJNS1_IJS3_S3_EEEiEEEZNS_6detail10lift_sliceIS5_S7_EEDaRKT_RKT0_EUlRKT_RKT0_E_EEDaSC_SF_OT1_ENKUlDpSI_E_clIJNS1_IJEEENS1_IJiEEEEEEDaSP_)
        /*10d18*/ 	.word	0x00000000


	//----- nvinfo : EIATTR_FRAME_SIZE
	.align		4
.L_11492:
        /*10d1c*/ 	.byte	0x04, 0x11
        /*10d1e*/ 	.short	(.L_11494 - .L_11493)
	.align		4
.L_11493:
        /*10d20*/ 	.word	index@($_ZN7cutlass13device_kernelIN5flash19enable_sm80_to_sm89INS1_16FlashAttnBwdSm80INS1_25CollectiveMainloopBwdSm80ILi2ELi2EN4cute5tupleIJNS5_1CILi128EEES8_NS7_ILi64EEEEEENS_10bfloat16_tEfNS_4arch4Sm80ELb0ELb1ELb1ELb0ELb1ELb0ELb0ELb0ELi2ELi4ELi4ELi4ELb0EEENS1_21CollectiveEpilogueBwdISA_SB_SD_Li256ELb0ELb0ELi2EEENS1_19SingleTileSchedulerILb0ELb0ELb0ELi128EEEEEEEEEvNT_6ParamsE$_ZZN4cute12filter_tupleINS_5tupleIJNS_1CILi0EEENS1_IJNS2_ILi1EEENS2_ILi512EEEiEEEEEEZNS_16flatten_to_tupleIS7_EEDaRKT_EUlRKT_E_EEDaSB_OT0_ENKUlDpSE_E_clIJNS1_IJS3_EEES6_EEEDaSI_)
        /*10d24*/ 	.word	0x00000000


	//----- nvinfo : EIATTR_FRAME_SIZE
	.align		4
.L_11494:
        /*10d28*/ 	.byte	0x04, 0x11
        /*10d2a*/ 	.short	(.L_11496 - .L_11495)
	.align		4
.L_11495:
        /*10d2c*/ 	.word	index@($_ZN7cutlass13device_kernelIN5flash19enable_sm80_to_sm89INS1_16FlashAttnBwdSm80INS1_25CollectiveMainloopBwdSm80ILi2ELi2EN4cute5tupleIJNS5_1CILi128EEES8_NS7_ILi64EEEEEENS_10bfloat16_tEfNS_4arch4Sm80ELb0ELb1ELb1ELb0ELb1ELb0ELb0ELb0ELi2ELi4ELi4ELi4ELb0EEENS1_21CollectiveEpilogueBwdISA_SB_SD_Li256ELb0ELb0ELi2EEENS1_19SingleTileSchedulerILb0ELb0ELb0ELi128EEEEEEEEEvNT_6ParamsE$_ZZN4cute12filter_tupleINS_5tupleIJNS_10UnderscoreES2_iEEENS1_IJNS1_IJNS_1CILi1EEENS4_ILi0EEEEEEiNS4_ILi1024EEEEEEZNS_5sliceIS3_S9_EEDaRKT_RKT0_EUlRKT_RKT0_E_EEDaSD_SG_OT1_ENKUlDpSJ_E_clIJNS1_IJS7_EEENS1_IJiEEENS1_IJEEEEEEDaSQ_)
        /*10d30*/ 	.word	0x00000000


	//----- nvinfo : EIATTR_FRAME_SIZE
	.align		4
.L_11496:
        /*10d34*/ 	.byte	0x04, 0x11
        /*10d36*/ 	.short	(.L_11498 - .L_11497)
	.align		4
.L_11497:
        /*10d38*/ 	.word	index@($_ZN7cutlass13device_kernelIN5flash19enable_sm80_to_sm89INS1_16FlashAttnBwdSm80INS1_25CollectiveMainloopBwdSm80ILi2ELi2EN4cute5tupleIJNS5_1CILi128EEES8_NS7_ILi64EEEEEENS_10bfloat16_tEfNS_4arch4Sm80ELb0ELb1ELb1ELb0ELb1ELb0ELb0ELb0ELi2ELi4ELi4ELi4ELb0EEENS1_21CollectiveEpilogueBwdISA_SB_SD_Li256ELb0ELb0ELi2EEENS1_19SingleTileSchedulerILb0ELb0ELb0ELi128EEEEEEEEEvNT_6ParamsE$_ZZN4cute12filter_tupleINS_5tupleIJNS_10UnderscoreES2_S2_iEEENS1_IJNS1_IJNS_1CILi1EEENS4_ILi0EEEEEElS6_lEEEZNS_5sliceIS3_S8_EEDaRKT_RKT0_EUlRKT_RKT0_E_EEDaSC_SF_OT1_ENKUlDpSI_E_clIJNS1_IJS7_EEENS1_IJlEEENS1_IJS6_EEENS1_IJEEEEEEDaSP_)
        /*10d3c*/ 	.word	0x00000000


	//----- nvinfo : EIATTR_FRAME_SIZE
	.align		4
.L_11498:
        /*10d40*/ 	.byte	0x04, 0x11
        /*10d42*/ 	.short	(.L_11500 - .L_11499)
	.align		4
.L_11499:
        /*10d44*/ 	.word	index@($_ZN7cutlass13device_kernelIN5flash19enable_sm80_to_sm89INS1_16FlashAttnBwdSm80INS1_25CollectiveMainloopBwdSm80ILi2ELi2EN4cute5tupleIJNS5_1CILi128EEES8_NS7_ILi64EEEEEENS_10bfloat16_tEfNS_4arch4Sm80ELb0ELb1ELb1ELb0ELb1ELb0ELb0ELb0ELi2ELi4ELi4ELi4ELb0EEENS1_21CollectiveEpilogueBwdISA_SB_SD_Li256ELb0ELb0ELi2EEENS1_19SingleTileSchedulerILb0ELb0ELb0ELi128EEEEEEEEEvNT_6ParamsE$_ZZN4cute12filter_tupleINS_5tupleIJNS_10UnderscoreES2_S2_iEEENS1_IJNS1_IJNS_1CILi1EEENS4_ILi0EEEEEEiNS4_ILi1024EEENS4_ILi8192EEEEEEZNS_5sliceIS3_SA_EEDaRKT_RKT0_EUlRKT_RKT0_E_EEDaSE_SH_OT1_ENKUlDpSK_E_clIJNS1_IJS7_EEENS1_IJiEEENS1_IJS8_EEENS1_IJEEEEEEDaSR_)
        /*10d48*/ 	.word	0x00000000


	//----- nvinfo : EIATTR_FRAME_SIZE
	.align		4
.L_11500:
        /*10d4c*/ 	.byte	0x04, 0x11
        /*10d4e*/ 	.short	(.L_11502 - .L_11501)
	.align		4
.L_11501:
        /*10d50*/ 	.word	index@($_ZN7cutlass13device_kernelIN5flash19enable_sm80_to_sm89INS1_16FlashAttnBwdSm80INS1_25CollectiveMainloopBwdSm80ILi2ELi2EN4cute5tupleIJNS5_1CILi128EEES8_NS7_ILi64EEEEEENS_10bfloat16_tEfNS_4arch4Sm80ELb0ELb1ELb1ELb0ELb1ELb0ELb0ELb0ELi2ELi4ELi4ELi4ELb0EEENS1_21CollectiveEpilogueBwdISA_SB_SD_Li256ELb0ELb0ELi2EEENS1_19SingleTileSchedulerILb0ELb0ELb0ELi128EEEEEEEEEvNT_6ParamsE$_ZZN4cute12filter_tupleINS_5tupleIJNS_10UnderscoreES2_S2_iEEENS1_IJNS1_IJNS_1CILi1EEENS4_ILi0EEEEEENS4_ILi4096EEENS1_IJiiEEENS1_IJS6_NS4_ILi8192EEEEEEEEEZNS_5sliceIS3_SC_EEDaRKT_RKT0_EUlRKT_RKT0_E_EEDaSG_SJ_OT1_ENKUlDpSM_E_clIJNS1_IJS7_EEENS1_IJS8_EEENS1_IJS9_EEENS1_IJEEEEEEDaST_)
        /*10d54*/ 	.word	0x00000000


	//----- nvinfo : EIATTR_FRAME_SIZE
	.align		4
.L_11502:
        /*10d58*/ 	.byte	0x04, 0x11
        /*10d5a*/ 	.short	(.L_11504 - .L_11503)
	.align		4
.L_11503:
        /*10d5c*/ 	.word	index@($_ZN7cutlass13device_kernelIN5flash19enable_sm80_to_sm89INS1_16FlashAttnBwdSm80INS1_25CollectiveMainloopBwdSm80ILi2ELi2EN4cute5tupleIJNS5_1CILi128EEES8_NS7_ILi64EEEEEENS_10bfloat16_tEfNS_4arch4Sm80ELb0ELb1ELb1ELb0ELb1ELb0ELb0ELb0ELi2ELi4ELi4ELi4ELb0EEENS1_21CollectiveEpilogueBwdISA_SB_SD_Li256ELb0ELb0ELi2EEENS1_19SingleTileSchedulerILb0ELb0ELb0ELi128EEEEEEEEEvNT_6ParamsE$_ZZN4cute12filter_tupleINS_5tupleIJNS_10UnderscoreES2_NS_1CILi0EEEEEENS1_IJNS1_IJNS3_ILi1EEES4_EEEiNS3_ILi1024EEEEEEZNS_5sliceIS5_S9_EEDaRKT_RKT0_EUlRKT_RKT0_E_EEDaSD_SG_OT1_ENKUlDpSJ_E_clIJNS1_IJS7_EEENS1_IJiEEENS1_IJEEEEEEDaSQ_)
        /*10d60*/ 	.word	0x00000000


	//----- nvinfo : EIATTR_FRAME_SIZE
	.align		4
.L_11504:
        /*10d64*/ 	.byte	0x04, 0x11
        /*10d66*/ 	.short	(.L_11506 - .L_11505)
	.align		4
.L_11505:
        /*10d68*/ 	.word	index@($_ZN7cutlass13device_kernelIN5flash19enable_sm80_to_sm89INS1_16FlashAttnBwdSm80INS1_25CollectiveMainloopBwdSm80ILi2ELi2EN4cute5tupleIJNS5_1CILi128EEES8_NS7_ILi64EEEEEENS_10bfloat16_tEfNS_4arch4Sm80ELb0ELb1ELb1ELb0ELb1ELb0ELb0ELb0ELi2ELi4ELi4ELi4ELb0EEENS1_21CollectiveEpilogueBwdISA_SB_SD_Li256ELb0ELb0ELi2EEENS1_19SingleTileSchedulerILb0ELb0ELb0ELi128EEEEEEEEEvNT_6ParamsE$_ZZN4cute12filter_tupleINS_5tupleIJNS1_IJiiEEENS_1CILi8192EEEEEEZNS_16flatten_to_tupleIS5_EEDaRKT_EUlRKT_E_EEDaS9_OT0_ENKUlDpSC_E_clIJS2_NS1_IJS4_EEEEEEDaSG_)
        /*10d6c*/ 	.word	0x00000000


	//----- nvinfo : EIATTR_FRAME_SIZE
	.align		4
.L_11506:
        /*10d70*/ 	.byte	0x04, 0x11
        /*10d72*/ 	.short	(.L_11508 - .L_11507)
	.align		4
.L_11507:
        /*10d74*/ 	.word	index@($_ZN7cutlass13device_kernelIN5flash19enable_sm80_to_sm89INS1_16FlashAttnBwdSm80INS1_25CollectiveMainloopBwdSm80ILi2ELi2EN4cute5tupleIJNS5_1CILi128EEES8_NS7_ILi64EEEEEENS_10bfloat16_tEfNS_4arch4Sm80ELb0ELb1ELb1ELb0ELb1ELb0ELb0ELb0ELi2ELi4ELi4ELi4ELb0EEENS1_21CollectiveEpilogueBwdISA_SB_SD_Li256ELb0ELb0ELi2EEENS1_19SingleTileSchedulerILb0ELb0ELb0ELi128EEEEEEEEEvNT_6ParamsE$_ZZN4cute12filter_tupleINS_5tupleIJNS1_IJiiEEENS_1CILi1024EEEEEEZNS_16flatten_to_tupleIS5_EEDaRKT_EUlRKT_E_EEDaS9_OT0_ENKUlDpSC_E_clIJS2_NS1_IJS4_EEEEEEDaSG_)
        /*10d78*/ 	.word	0x00000000


	//----- nvinfo : EIATTR_FRAME_SIZE
	.align		4
.L_11508:
        /*10d7c*/ 	.byte	0x04, 0x11
        /*10d7e*/ 	.short	(.L_11510 - .L_11509)
	.align		4
.L_11509:
        /*10d80*/ 	.word	index@($_ZN7cutlass13device_kernelIN5flash19enable_sm80_to_sm89INS1_16FlashAttnBwdSm80INS1_25CollectiveMainloopBwdSm80ILi2ELi2EN4cute5tupleIJNS5_1CILi128EEES8_NS7_ILi64EEEEEENS_10bfloat16_tEfNS_4arch4Sm80ELb0ELb1ELb1ELb0ELb1ELb0ELb0ELb0ELi2ELi4ELi4ELi4ELb0EEENS1_21CollectiveEpilogueBwdISA_SB_SD_Li256ELb0ELb0ELi2EEENS1_19SingleTileSchedulerILb0ELb0ELb0ELi128EEEEEEEEEvNT_6ParamsE$_ZZN4cute12filter_tupleINS_5tupleIJNS1_IJiNS1_IJiNS_1CILi0EEEEEEEEENS1_IJNS_10UnderscoreENS1_IJS6_S6_EEEEEEEEES9_ZNS_4diceIS9_S9_EEDaRKT_RKT0_EUlRKT_RKT0_E_EEDaSD_SG_OT1_ENKUlDpSJ_E_clIJNS1_IJiiS3_EEENS1_IJEEEEEEDaSQ_)
        /*10d84*/ 	.word	0x00000000


	//----- nvinfo : EIATTR_FRAME_SIZE
	.align		4
.L_11510:
        /*10d88*/ 	.byte	0x04, 0x11
        /*10d8a*/ 	.short	(.L_11512 - .L_11511)
	.align		4
.L_11511:
        /*10d8c*/ 	.word	index@($_ZN7cutlass13device_kernelIN5flash19enable_sm80_to_sm89INS1_16FlashAttnBwdSm80INS1_25CollectiveMainloopBwdSm80ILi2ELi2EN4cute5tupleIJNS5_1CILi128EEES8_NS7_ILi64EEEEEENS_10bfloat16_tEfNS_4arch4Sm80ELb0ELb1ELb1ELb0ELb1ELb0ELb0ELb0ELi2ELi4ELi4ELi4ELb0EEENS1_21CollectiveEpilogueBwdISA_SB_SD_Li256ELb0ELb0ELi2EEENS1_19SingleTileSchedulerILb0ELb0ELb0ELi128EEEEEEEEEvNT_6ParamsE$_ZZN4cute12filter_tupleINS_5tupleIJNS1_IJNS_1CILi0EEENS1_IJNS2_ILi1EEENS2_ILi512EEEiEEEEEENS2_ILi4096EEENS1_IJiNS2_ILi8192EEEEEEEEEZNS_7flattenISB_EEDaRKT_EUlRKT_E_EEDaSF_OT0_ENKUlDpSI_E_clIJNS1_IJS3_S4_S5_iEEENS1_IJS8_EEESA_EEEDaSM_)
        /*10d90*/ 	.word	0x00000000


	//----- nvinfo : EIATTR_FRAME_SIZE
	.align		4
.L_11512:
        /*10d94*/ 	.byte	0x04, 0x11
        /*10d96*/ 	.short	(.L_11514 - .L_11513)
	.align		4
.L_11513:
        /*10d98*/ 	.word	index@($_ZN7cutlass13device_kernelIN5flash19enable_sm80_to_sm89INS1_16FlashAttnBwdSm80INS1_25CollectiveMainloopBwdSm80ILi2ELi2EN4cute5tupleIJNS5_1CILi128EEES8_NS7_ILi64EEEEEENS_10bfloat16_tEfNS_4arch4Sm80ELb0ELb1ELb1ELb0ELb1ELb0ELb0ELb0ELi2ELi4ELi4ELi4ELb0EEENS1_21CollectiveEpilogueBwdISA_SB_SD_Li256ELb0ELb0ELi2EEENS1_19SingleTileSchedulerILb0ELb0ELb0ELi128EEEEEEEEEvNT_6ParamsE$_ZZN4cute12filter_tupleINS_5tupleIJNS1_IJNS_10UnderscoreENS_1CILi0EEEEEENS1_IJS4_S2_EEEEEENS1_IJNS1_IJNS1_IJNS3_ILi1EEES4_EEES4_EEENS1_IJNS1_IJS4_S4_EEEiEEEEEEZNS_5sliceIS7_SD_EEDaRKT_RKT0_EUlRKT_RKT0_E_EEDaSH_SK_OT1_ENKUlDpSN_E_clIJNS1_IJS9_EEENS1_IJiEEEEEEDaSU_)
        /*10d9c*/ 	.word	0x00000000


	//----- nvinfo : EIATTR_FRAME_SIZE
	.align		4
.L_11514:
        /*10da0*/ 	.byte	0x04, 0x11
        /*10da2*/ 	.short	(.L_11516 - .L_11515)
	.align		4
.L_11515:
        /*10da4*/ 	.word	index@($_ZN7cutlass13device_kernelIN5flash19enable_sm80_to_sm89INS1_16FlashAttnBwdSm80INS1_25CollectiveMainloopBwdSm80ILi2ELi2EN4cute5tupleIJNS5_1CILi128EEES8_NS7_ILi64EEEEEENS_10bfloat16_tEfNS_4arch4Sm80ELb0ELb1ELb1ELb0ELb1ELb0ELb0ELb0ELi2ELi4ELi4ELi4ELb0EEENS1_21CollectiveEpilogueBwdISA_SB_SD_Li256ELb0ELb0ELi2EEENS1_19SingleTileSchedulerILb0ELb0ELb0ELi128EEEEEEEEEvNT_6ParamsE$_ZSt3minIiERKT_S2_S2_)
        /*10da8*/ 	.word	0x00000000


	//----- nvinfo : EIATTR_FRAME_SIZE
	.align		4
.L_11516:
        /*10dac*/ 	.byte	0x04, 0x11
        /*10dae*/ 	.short	(.L_11518 - .L_11517)
	.align		4
.L_11517:
        /*10db0*/ 	.word	index@($_ZN7cutlass13device_kernelIN5flash19enable_sm80_to_sm89INS1_16FlashAttnBwdSm80INS1_25CollectiveMainloopBwdSm80ILi2ELi2EN4cute5tupleIJNS5_1CILi128EEES8_NS7_ILi64EEEEEENS_10bfloat16_tEfNS_4arch4Sm80ELb0ELb1ELb1ELb0ELb1ELb0ELb0ELb0ELi2ELi4ELi4ELi4ELb0EEENS1_21CollectiveEpilogueBwdISA_SB_SD_Li256ELb0ELb0ELi2EEENS1_19SingleTileSchedulerILb0ELb0ELb0ELi128EEEEEEEEEvNT_6ParamsE$_ZSt3maxIiERKT_S2_S2_)
        /*10db4*/ 	.word	0x00000000


	//----- nvinfo : EIATTR_FRAME_SIZE
	.align		4
.L_11518:
        /*10db8*/ 	.byte	0x04, 0x11
        /*10dba*/ 	.short	(.L_11520 - .L_11519)
	.align		4
.L_11519:
        /*10dbc*/ 	.word	index@($_ZN7cutlass13device_kernelIN5flash19enable_sm80_to_sm89INS1_16FlashAttnBwdSm80INS1_25CollectiveMainloopBwdSm80ILi2ELi2EN4cute5tupleIJNS5_1CILi128EEES8_NS7_ILi64EEEEEENS_10bfloat16_tEfNS_4arch4Sm80ELb0ELb1ELb1ELb0ELb1ELb0ELb0ELb0ELi2ELi4ELi4ELi4ELb0EEENS1_21CollectiveEpilogueBwdISA_SB_SD_Li256ELb0ELb0ELi2EEENS1_19SingleTileSchedulerILb0ELb0ELb0ELi128EEEEEEEEEvNT_6ParamsE$_ZN73_INTERNAL_24fd9406_37_flash_bwd_hdim64_bf16_softcap_sm80_cu_8e232a79_33079atomicAddEPff)
        /*10dc0*/ 	.word	0x00000000


	//----- nvinfo : EIATTR_FRAME_SIZE
	.align		4
.L_11520:
        /*10dc4*/ 	.byte	0x04, 0x11
        /*10dc6*/ 	.short	(.L_11522 - .L_11521)
	.align		4
.L_11521:
        /*10dc8*/ 	.word	index@($_ZN7cutlass13device_kernelIN5flash19enable_sm80_to_sm89INS1_16FlashAttnBwdSm80INS1_25CollectiveMainloopBwdSm80ILi2ELi2EN4cute5tupleIJNS5_1CILi128EEES8_NS7_ILi64EEEEEENS_10bfloat16_tEfNS_4arch4Sm80ELb0ELb1ELb1ELb0ELb1ELb0ELb0ELb0ELi2ELi4ELi4ELi4ELb0EEENS1_21CollectiveEpilogueBwdISA_SB_SD_Li256ELb0ELb0ELi2EEENS1_19SingleTileSchedulerILb0ELb0ELb0ELi128EEEEEEEEEvNT_6ParamsE$_ZN73_INTERNAL_24fd9406_37_flash_bwd_hdim64_bf16_softcap_sm80_cu_8e232a79_330724__cvta_generic_to_sharedEPKv)
        /*10dcc*/ 	.word	0x00000000


	//----- nvinfo : EIATTR_FRAME_SIZE
	.align		4
.L_11522:
        /*10dd0*/ 	.byte	0x04, 0x11
        /*10dd2*/ 	.short	(.L_11524 - .L_11523)
	.align		4
.L_11523:
        /*10dd4*/ 	.word	index@($_ZN7cutlass13device_kernelIN5flash19enable_sm80_to_sm89INS1_16FlashAttnBwdSm80INS1_25CollectiveMainloopBwdSm80ILi2ELi2EN4cute5tupleIJNS5_1CILi128EEES8_NS7_ILi64EEEEEENS_10bfloat16_tEfNS_4arch4Sm80ELb0ELb1ELb1ELb0ELb1ELb0ELb0ELb0ELi2ELi4ELi4ELi4ELb0EEENS1_21CollectiveEpilogueBwdISA_SB_SD_Li256ELb0ELb0ELi2EEENS1_19SingleTileSchedulerILb0ELb0ELb0ELi128EEEEEEEEEvNT_6ParamsE$_ZN73_INTERNAL_24fd9406_37_flash_bwd_hdim64_bf16_softcap_sm80_cu_8e232a79_330714__viaddmin_s32Eiii)
        /*10dd8*/ 	.word	0x00000000


	//----- nvinfo : EIATTR_FRAME_SIZE
	.align		4
.L_11524:
        /*10ddc*/ 	.byte	0x04, 0x11
        /*10dde*/ 	.short	(.L_11526 - .L_11525)
	.align		4
.L_11525:
        /*10de0*/ 	.word	index@($_ZN7cutlass13device_kernelIN5flash19enable_sm80_to_sm89INS1_16FlashAttnBwdSm80INS1_25CollectiveMainloopBwdSm80ILi2ELi2EN4cute5tupleIJNS5_1CILi128EEES8_NS7_ILi64EEEEEENS_10bfloat16_tEfNS_4arch4Sm80ELb0ELb1ELb1ELb0ELb1ELb0ELb0ELb0ELi2ELi4ELi4ELi4ELb0EEENS1_21CollectiveEpilogueBwdISA_SB_SD_Li256ELb0ELb0ELi2EEENS1_19SingleTileSchedulerILb0ELb0ELb0ELi128EEEEEEEEEvNT_6ParamsE$_ZN4cute8smem_ptrIPjECI1NS_12iter_adaptorIS1_S2_EEES1_)
        /*10de4*/ 	.word	0x00000000


	//----- nvinfo : EIATTR_FRAME_SIZE
	.align		4
.L_11526:
        /*10de8*/ 	.byte	0x04, 0x11
        /*10dea*/ 	.short	(.L_11528 - .L_11527)
	.align		4
.L_11527:
        /*10dec*/ 	.word	index@($_ZN7cutlass13device_kernelIN5flash19enable_sm80_to_sm89INS1_16FlashAttnBwdSm80INS1_25CollectiveMainloopBwdSm80ILi2ELi2EN4cute5tupleIJNS5_1CILi128EEES8_NS7_ILi64EEEEEENS_10bfloat16_tEfNS_4arch4Sm80ELb0ELb1ELb1ELb0ELb1ELb0ELb0ELb0ELi2ELi4ELi4ELi4ELb0EEENS1_21CollectiveEpilogueBwdISA_SB_SD_Li256ELb0ELb0ELi2EEENS1_19SingleTileSchedulerILb0ELb0ELb0ELi128EEEEEEEEEvNT_6ParamsE$_ZN4cute8smem_ptrIPfECI1NS_12iter_adaptorIS1_S2_EEES1_)
        /*10df0*/ 	.word	0x00000000


	//----- nvinfo : EIATTR_FRAME_SIZE
	.align		4
.L_11528:
        /*10df4*/ 	.byte	0x04, 0x11
        /*10df6*/ 	.short	(.L_11530 - .L_11529)
	.align		4
.L_11529:
        /*10df8*/ 	.word	index@($_ZN7cutlass13device_kernelIN5flash19enable_sm80_to_sm89INS1_16FlashAttnBwdSm80INS1_25CollectiveMainloopBwdSm80ILi2ELi2EN4cute5tupleIJNS5_1CILi128EEES8_NS7_ILi64EEEEEENS_10bfloat16_tEfNS_4arch4Sm80ELb0ELb1ELb1ELb0ELb1ELb0ELb0ELb0ELi2ELi4ELi4ELi4ELb0EEENS1_21CollectiveEpilogueBwdISA_SB_SD_Li256ELb0ELb0ELi2EEENS1_19SingleTileSchedulerILb0ELb0ELb0ELi128EEEEEEEEEvNT_6ParamsE$_ZN4cute8smem_ptrIPN7cutlass9uint128_tEECI1NS_12iter_adaptorIS3_S4_EEES3_)
        /*10dfc*/ 	.word	0x00000000


	//----- nvinfo : EIATTR_FRAME_SIZE
	.align		4
.L_11530:
        /*10e00*/ 	.byte	0x04, 0x11
        /*10e02*/ 	.short	(.L_11532 - .L_11531)
	.align		4
.L_11531:
        /*10e04*/ 	.word	index@($_ZN7cutlass13device_kernelIN5flash19enable_sm80_to_sm89INS1_16FlashAttnBwdSm80INS1_25CollectiveMainloopBwdSm80ILi2ELi2EN4cute5tupleIJNS5_1CILi128EEES8_NS7_ILi64EEEEEENS_10bfloat16_tEfNS_4arch4Sm80ELb0ELb1ELb1ELb0ELb1ELb0ELb0ELb0ELi2ELi4ELi4ELi4ELb0EEENS1_21CollectiveEpilogueBwdISA_SB_SD_Li256ELb0ELb0ELi2EEENS1_19SingleTileSchedulerILb0ELb0ELb0ELi128EEEEEEEEEvNT_6ParamsE$_ZN4cute8smem_ptrIPN7cutlass10bfloat16_tEECI1NS_12iter_adaptorIS3_S4_EEES3_)
        /*10e08*/ 	.word	0x00000000


	//----- nvinfo : EIATTR_FRAME_SIZE
	.align		4
.L_11532:
        /*10e0c*/ 	.byte	0x04, 0x11
        /*10e0e*/ 	.short	(.L_11534 - .L_11533)
	.align		4
.L_11533:
        /*10e10*/ 	.word	index@($_ZN7cutlass13device_kernelIN5flash19enable_sm80_to_sm89INS1_16FlashAttnBwdSm80INS1_25CollectiveMainloopBwdSm80ILi2ELi2EN4cute5tupleIJNS5_1CILi128EEES8_NS7_ILi64EEEEEENS_10bfloat16_tEfNS_4arch4Sm80ELb0ELb1ELb1ELb0ELb1ELb0ELb0ELb0ELi2ELi4ELi4ELi4ELb0EEENS1_21CollectiveEpilogueBwdISA_SB_SD_Li256ELb0ELb0ELi2EEENS1_19SingleTileSchedulerILb0ELb0ELb0ELi128EEEEEEEEEvNT_6ParamsE$_ZN4cute8gmem_ptrIPfECI1NS_12iter_adaptorIS1_S2_EEES1_)
        /*10e14*/ 	.word	0x00000000


	//----- nvinfo : EIATTR_FRAME_SIZE
	.align		4
.L_11534:
        /*10e18*/ 	.byte	0x04, 0x11
        /*10e1a*/ 	.short	(.L_11536 - .L_11535)
	.align		4
.L_11535:
        /*10e1c*/ 	.word	index@($_ZN7cutlass13device_kernelIN5flash19enable_sm80_to_sm89INS1_16FlashAttnBwdSm80INS1_25CollectiveMainloopBwdSm80ILi2ELi2EN4cute5tupleIJNS5_1CILi128EEES8_NS7_ILi64EEEEEENS_10bfloat16_tEfNS_4arch4Sm80ELb0ELb1ELb1ELb0ELb1ELb0ELb0ELb0ELi2ELi4ELi4ELi4ELb0EEENS1_21CollectiveEpilogueBwdISA_SB_SD_Li256ELb0ELb0ELi2EEENS1_19SingleTileSchedulerILb0ELb0ELb0ELi128EEEEEEEEEvNT_6ParamsE$_ZN4cute8gmem_ptrIPKfECI1NS_12iter_adaptorIS2_S3_EEES2_)
        /*10e20*/ 	.word	0x00000000


	//----- nvinfo : EIATTR_FRAME_SIZE
	.align		4
.L_11536:
        /*10e24*/ 	.byte	0x04, 0x11
        /*10e26*/ 	.short	(.L_11538 - .L_11537)
	.align		4
.L_11537:
        /*10e28*/ 	.word	index@($_ZN7cutlass13device_kernelIN5flash19enable_sm80_to_sm89INS1_16FlashAttnBwdSm80INS1_25CollectiveMainloopBwdSm80ILi2ELi2EN4cute5tupleIJNS5_1CILi128EEES8_NS7_ILi64EEEEEENS_10bfloat16_tEfNS_4arch4Sm80ELb0ELb1ELb1ELb0ELb1ELb0ELb0ELb0ELi2ELi4ELi4ELi4ELb0EEENS1_21CollectiveEpilogueBwdISA_SB_SD_Li256ELb0ELb0ELi2EEENS1_19SingleTileSchedulerILb0ELb0ELb0ELi128EEEEEEEEEvNT_6ParamsE$_ZN4cute8gmem_ptrIPKN7cutlass9uint128_tEECI1NS_12iter_adaptorIS4_S5_EEES4_)
        /*10e2c*/ 	.word	0x00000000


	//----- nvinfo : EIATTR_FRAME_SIZE
	.align		4
.L_11538:
        /*10e30*/ 	.byte	0x04, 0x11
        /*10e32*/ 	.short	(.L_11540 - .L_11539)
	.align		4
.L_11539:
        /*10e34*/ 	.word	index@($_ZN7cutlass13device_kernelIN5flash19enable_sm80_to_sm89INS1_16FlashAttnBwdSm80INS1_25CollectiveMainloopBwdSm80ILi2ELi2EN4cute5tupleIJNS5_1CILi128EEES8_NS7_ILi64EEEEEENS_10bfloat16_tEfNS_4arch4Sm80ELb0ELb1ELb1ELb0ELb1ELb0ELb0ELb0ELi2ELi4ELi4ELi4ELb0EEENS1_21CollectiveEpilogueBwdISA_SB_SD_Li256ELb0ELb0ELi2EEENS1_19SingleTileSchedulerILb0ELb0ELb0ELi128EEEEEEEEEvNT_6ParamsE$_ZN4cute8gmem_ptrIPKN7cutlass10bfloat16_tEECI1NS_12iter_adaptorIS4_S5_EEES4_)
        /*10e38*/ 	.word	0x00000000


	//----- nvinfo : EIATTR_FRAME_SIZE
	.align		4
.L_11540:
        /*10e3c*/ 	.byte	0x04, 0x11
        /*10e3e*/ 	.short	(.L_11542 - .L_11541)
	.align		4
.L_11541:
        /*10e40*/ 	.word	index@($_ZN7cutlass13device_kernelIN5flash19enable_sm80_to_sm89INS1_16FlashAttnBwdSm80INS1_25CollectiveMainloopBwdSm80ILi2ELi2EN4cute5tupleIJNS5_1CILi128EEES8_NS7_ILi64EEEEEENS_10bfloat16_tEfNS_4arch4Sm80ELb0ELb1ELb1ELb0ELb1ELb0ELb0ELb0ELi2ELi4ELi4ELi4ELb0EEENS1_21CollectiveEpilogueBwdISA_SB_SD_Li256ELb0ELb0ELi2EEENS1_19SingleTileSchedulerILb0ELb0ELb0ELi128EEEEEEEEEvNT_6ParamsE$_ZN4cute5tupleIJiiEEC2ERKiS3_)
        /*10e44*/ 	.word	0x00000000


	//----- nvinfo : EIATTR_FRAME_SIZE
	.align		4
.L_11542:
        /*10e48*/ 	.byte	0x04, 0x11
        /*10e4a*/ 	.short	(.L_11544 - .L_11543)
	.align		4
.L_11543:
        /*10e4c*/ 	.word	index@($_ZN7cutlass13device_kernelIN5flash19enable_sm80_to_sm89INS1_16FlashAttnBwdSm80INS1_25CollectiveMainloopBwdSm80ILi2ELi2EN4cute5tupleIJNS5_1CILi128EEES8_NS7_ILi64EEEEEENS_10bfloat16_tEfNS_4arch4Sm80ELb0ELb1ELb1ELb0ELb1ELb0ELb0ELb0ELi2ELi4ELi4ELi4ELb0EEENS1_21CollectiveEpilogueBwdISA_SB_SD_Li256ELb0ELb0ELi2EEENS1_19SingleTileSchedulerILb0ELb0ELb0ELi128EEEEEEEEEvNT_6ParamsE$_ZN4cute5tupleIJiNS_1CILi0EEEEEC2ERKiRKS2_)
        /*10e50*/ 	.word	0x00000000


	//----- nvinfo : EIATTR_FRAME_SIZE
	.align		4
.L_11544:
        /*10e54*/ 	.byte	0x04, 0x11
        /*10e56*/ 	.short	(.L_11546 - .L_11545)
	.align		4
.L_11545:
        /*10e58*/ 	.word	index@($_ZN7cutlass13device_kernelIN5flash19enable_sm80_to_sm89INS1_16FlashAttnBwdSm80INS1_25CollectiveMainloopBwdSm80ILi2ELi2EN4cute5tupleIJNS5_1CILi128EEES8_NS7_ILi64EEEEEENS_10bfloat16_tEfNS_4arch4Sm80ELb0ELb1ELb1ELb0ELb1ELb0ELb0ELb0ELi2ELi4ELi4ELi4ELb0EEENS1_21CollectiveEpilogueBwdISA_SB_SD_Li256ELb0ELb0ELi2EEENS1_19SingleTileSchedulerILb0ELb0ELb0ELi128EEEEEEEEEvNT_6ParamsE$_ZN4cute5tupleIJiEEC2ERKi)
        /*10e5c*/ 	.word	0x00000000


	//----- nvinfo : EIATTR_FRAME_SIZE
	.align		4
.L_11546:
        /*10e60*/ 	.byte	0x04, 0x11
        /*10e62*/ 	.short	(.L_11548 - .L_11547)
	.align		4
.L_11547:
        /*10e64*/ 	.word	index@($_ZN7cutlass13device_kernelIN5flash19enable_sm80_to_sm89INS1_16FlashAttnBwdSm80INS1_25CollectiveMainloopBwdSm80ILi2ELi2EN4cute5tupleIJNS5_1CILi128EEES8_NS7_ILi64EEEEEENS_10bfloat16_tEfNS_4arch4Sm80ELb0ELb1ELb1ELb0ELb1ELb0ELb0ELb0ELi2ELi4ELi4ELi4ELb0EEENS1_21CollectiveEpilogueBwdISA_SB_SD_Li256ELb0ELb0ELi2EEENS1_19SingleTileSchedulerILb0ELb0ELb0ELi128EEEEEEEEEvNT_6ParamsE$_ZN4cute5tupleIJNS_7SwizzleILi3ELi3ELi3EEENS_9MixedBitsILj0ELj432EEENS_6LayoutINS0_IJNS0_IJNS_1CILi2EEES7_S7_EEES7_NS6_ILi8EEEEEENS0_IJNS0_IJNS6_ILi64EEES9_NS6_ILi512EEEEEENS6_ILi8192EEENS6_ILi1024EEEEEEEEEEC2ERKS2_RKS4_RKSH_)
        /*10e68*/ 	.word	0x00000000


	//----- nvinfo : EIATTR_FRAME_SIZE
	.align		4
.L_11548:
        /*10e6c*/ 	.byte	0x04, 0x11
        /*10e6e*/ 	.short	(.L_11550 - .L_11549)
	.align		4
.L_11549:
        /*10e70*/ 	.word	index@($_ZN7cutlass13device_kernelIN5flash19enable_sm80_to_sm89INS1_16FlashAttnBwdSm80INS1_25CollectiveMainloopBwdSm80ILi2ELi2EN4cute5tupleIJNS5_1CILi128EEES8_NS7_ILi64EEEEEENS_10bfloat16_tEfNS_4arch4Sm80ELb0ELb1ELb1ELb0ELb1ELb0ELb0ELb0ELi2ELi4ELi4ELi4ELb0EEENS1_21CollectiveEpilogueBwdISA_SB_SD_Li256ELb0ELb0ELi2EEENS1_19SingleTileSchedulerILb0ELb0ELb0ELi128EEEEEEEEEvNT_6ParamsE$_ZN4cute5tupleIJNS_1CILi2EEEiEEC2ERKS2_RKi)
        /*10e74*/ 	.word	0x00000000


	//----- nvinfo : EIATTR_FRAME_SIZE
	.align		4
.L_11550:
        /*10e78*/ 	.byte	0x04, 0x11
        /*10e7a*/ 	.short	(.L_11552 - .L_11551)
	.align		4
.L_11551:
        /*10e7c*/ 	.word	index@($_ZN7cutlass13device_kernelIN5flash19enable_sm80_to_sm89INS1_16FlashAttnBwdSm80INS1_25CollectiveMainloopBwdSm80ILi2ELi2EN4cute5tupleIJNS5_1CILi128EEES8_NS7_ILi64EEEEEENS_10bfloat16_tEfNS_4arch4Sm80ELb0ELb1ELb1ELb0ELb1ELb0ELb0ELb0ELi2ELi4ELi4ELi4ELb0EEENS1_21CollectiveEpilogueBwdISA_SB_SD_Li256ELb0ELb0ELi2EEENS1_19SingleTileSchedulerILb0ELb0ELb0ELi128EEEEEEEEEvNT_6ParamsE$_ZN4cute5tupleIJNS_1CILi0EEEiEEC2ERKS2_RKi)
        /*10e80*/ 	.word	0x00000000


	//----- nvinfo : EIATTR_FRAME_SIZE
	.align		4
.L_11552:
        /*10e84*/ 	.byte	0x04, 0x11
        /*10e86*/ 	.short	(.L_11554 - .L_11553)
	.align		4
.L_11553:
        /*10e88*/ 	.word	index@($_ZN7cutlass13device_kernelIN5flash19enable_sm80_to_sm89INS1_16FlashAttnBwdSm80INS1_25CollectiveMainloopBwdSm80ILi2ELi2EN4cute5tupleIJNS5_1CILi128EEES8_NS7_ILi64EEEEEENS_10bfloat16_tEfNS_4arch4Sm80ELb0ELb1ELb1ELb0ELb1ELb0ELb0ELb0ELi2ELi4ELi4ELi4ELb0EEENS1_21CollectiveEpilogueBwdISA_SB_SD_Li256ELb0ELb0ELi2EEENS1_19SingleTileSchedulerILb0ELb0ELb0ELi128EEEEEEEEEvNT_6ParamsE$_ZN4cute5tupleIJNS0_IJNS_1CILi8EEENS1_ILi2EEES3_S3_S2_S3_EEENS0_IJNS1_ILi1EEEiiiNS1_ILi72EEENS1_ILi512EEEEEEEEC2ERKS4_RKS8_)
        /*10e8c*/ 	.word	0x00000000


	//----- nvinfo : EIATTR_FRAME_SIZE
	.align		4
.L_11554:
        /*10e90*/ 	.byte	0x04, 0x11
        /*10e92*/ 	.short	(.L_11556 - .L_11555)
	.align		4
.L_11555:
        /*10e94*/ 	.word	index@($_ZN7cutlass13device_kernelIN5flash19enable_sm80_to_sm89INS1_16FlashAttnBwdSm80INS1_25CollectiveMainloopBwdSm80ILi2ELi2EN4cute5tupleIJNS5_1CILi128EEES8_NS7_ILi64EEEEEENS_10bfloat16_tEfNS_4arch4Sm80ELb0ELb1ELb1ELb0ELb1ELb0ELb0ELb0ELi2ELi4ELi4ELi4ELb0EEENS1_21CollectiveEpilogueBwdISA_SB_SD_Li256ELb0ELb0ELi2EEENS1_19SingleTileSchedulerILb0ELb0ELb0ELi128EEEEEEEEEvNT_6ParamsE$_ZN4cute5tupleIJNS0_IJNS_1CILi8EEENS0_IJNS1_ILi2EEES3_S3_EEENS1_ILi1EEES4_S5_EEENS0_IJS5_NS0_IJiiiEEENS1_ILi64EEENS0_IJNS1_ILi72EEENS1_ILi144EEENS1_ILi288EEEEEENS1_ILi512EEEEEEEEC2ERKS6_RKSE_)
        /*10e98*/ 	.word	0x00000000


	//----- nvinfo : EIATTR_FRAME_SIZE
	.align		4
.L_11556:
        /*10e9c*/ 	.byte	0x04, 0x11
        /*10e9e*/ 	.short	(.L_11558 - .L_11557)
	.align		4
.L_11557:
        /*10ea0*/ 	.word	index@($_ZN7cutlass13device_kernelIN5flash19enable_sm80_to_sm89INS1_16FlashAttnBwdSm80INS1_25CollectiveMainloopBwdSm80ILi2ELi2EN4cute5tupleIJNS5_1CILi128EEES8_NS7_ILi64EEEEEENS_10bfloat16_tEfNS_4arch4Sm80ELb0ELb1ELb1ELb0ELb1ELb0ELb0ELb0ELi2ELi4ELi4ELi4ELb0EEENS1_21CollectiveEpilogueBwdISA_SB_SD_Li256ELb0ELb0ELi2EEENS1_19SingleTileSchedulerILb0ELb0ELb0ELi128EEEEEEEEEvNT_6ParamsE$_ZN4cute5tupleIJNS0_IJNS_1CILi8EEENS0_IJNS1_ILi2EEES3_S3_EEENS1_ILi1EEES4_S5_EEENS0_IJS5_NS0_IJS2_iiEEENS1_ILi64EEENS0_IJiNS1_ILi144EEENS1_ILi288EEEEEENS1_ILi512EEEEEEEEC2ERKS6_RKSD_)
        /*10ea4*/ 	.word	0x00000000


	//----- nvinfo : EIATTR_FRAME_SIZE
	.align		4
.L_11558:
        /*10ea8*/ 	.byte	0x04, 0x11
        /*10eaa*/ 	.short	(.L_11560 - .L_11559)
	.align		4
.L_11559:
        /*10eac*/ 	.word	index@($_ZN7cutlass13device_kernelIN5flash19enable_sm80_to_sm89INS1_16FlashAttnBwdSm80INS1_25CollectiveMainloopBwdSm80ILi2ELi2EN4cute5tupleIJNS5_1CILi128EEES8_NS7_ILi64EEEEEENS_10bfloat16_tEfNS_4arch4Sm80ELb0ELb1ELb1ELb0ELb1ELb0ELb0ELb0ELi2ELi4ELi4ELi4ELb0EEENS1_21CollectiveEpilogueBwdISA_SB_SD_Li256ELb0ELb0ELi2EEENS1_19SingleTileSchedulerILb0ELb0ELb0ELi128EEEEEEEEEvNT_6ParamsE$_ZN4cute5tupleIJNS0_IJNS_1CILi2EEES2_S2_EEENS0_IJNS1_ILi1EEENS1_ILi512EEEiEEEEEC2ERKS3_RKS6_)
        /*10eb0*/ 	.word	0x00000000


	//----- nvinfo : EIATTR_FRAME_SIZE
	.align		4
.L_11560:
        /*10eb4*/ 	.byte	0x04, 0x11
        /*10eb6*/ 	.short	(.L_11562 - .L_11561)
	.align		4
.L_11561:
        /*10eb8*/ 	.word	index@($_ZN7cutlass13device_kernelIN5flash19enable_sm80_to_sm89INS1_16FlashAttnBwdSm80INS1_25CollectiveMainloopBwdSm80ILi2ELi2EN4cute5tupleIJNS5_1CILi128EEES8_NS7_ILi64EEEEEENS_10bfloat16_tEfNS_4arch4Sm80ELb0ELb1ELb1ELb0ELb1ELb0ELb0ELb0ELi2ELi4ELi4ELi4ELb0EEENS1_21CollectiveEpilogueBwdISA_SB_SD_Li256ELb0ELb0ELi2EEENS1_19SingleTileSchedulerILb0ELb0ELb0ELi128EEEEEEEEEvNT_6ParamsE$_ZN4cute5tupleIJNS0_IJNS_1CILi2EEES2_EEENS0_IJiiEEEEEC2ERKS3_RKS4_)
        /*10ebc*/ 	.word	0x00000000


	//----- nvinfo : EIATTR_FRAME_SIZE
	.align		4
.L_11562:
        /*10ec0*/ 	.byte	0x04, 0x11
        /*10ec2*/ 	.short	(.L_11564 - .L_11563)
	.align		4
.L_11563:
        /*10ec4*/ 	.word	index@($_ZN7cutlass13device_kernelIN5flash19enable_sm80_to_sm89INS1_16FlashAttnBwdSm80INS1_25CollectiveMainloopBwdSm80ILi2ELi2EN4cute5tupleIJNS5_1CILi128EEES8_NS7_ILi64EEEEEENS_10bfloat16_tEfNS_4arch4Sm80ELb0ELb1ELb1ELb0ELb1ELb0ELb0ELb0ELi2ELi4ELi4ELi4ELb0EEENS1_21CollectiveEpilogueBwdISA_SB_SD_Li256ELb0ELb0ELi2EEENS1_19SingleTileSchedulerILb0ELb0ELb0ELi128EEEEEEEEEvNT_6ParamsE$_ZN4cute5tupleIJNS0_IJNS_1CILi2EEES2_EEENS0_IJiNS1_ILi512EEEEEEEEC2ERKS3_RKS5_)
        /*10ec8*/ 	.word	0x00000000


	//----- nvinfo : EIATTR_FRAME_SIZE
	.align		4
.L_11564:
        /*10ecc*/ 	.byte	0x04, 0x11
        /*10ece*/ 	.short	(.L_11566 - .L_11565)
	.align		4
.L_11565:
        /*10ed0*/ 	.word	index@($_ZN7cutlass13device_kernelIN5flash19enable_sm80_to_sm89INS1_16FlashAttnBwdSm80INS1_25CollectiveMainloopBwdSm80ILi2ELi2EN4cute5tupleIJNS5_1CILi128EEES8_NS7_ILi64EEEEEENS_10bfloat16_tEfNS_4arch4Sm80ELb0ELb1ELb1ELb0ELb1ELb0ELb0ELb0ELi2ELi4ELi4ELi4ELb0EEENS1_21CollectiveEpilogueBwdISA_SB_SD_Li256ELb0ELb0ELi2EEENS1_19SingleTileSchedulerILb0ELb0ELb0ELi128EEEEEEEEEvNT_6ParamsE$_ZN4cute5tupleIJNS0_IJNS_1CILi2EEES2_EEENS0_IJiNS1_ILi4096EEEEEEEEC2ERKS3_RKS5_)
        /*10ed4*/ 	.word	0x00000000


	//----- nvinfo : EIATTR_FRAME_SIZE
	.align		4
.L_11566:
        /*10ed8*/ 	.byte	0x04, 0x11
        /*10eda*/ 	.short	(.L_11568 - .L_11567)
	.align		4
.L_11567:
        /*10edc*/ 	.word	index@($_ZN7cutlass13device_kernelIN5flash19enable_sm80_to_sm89INS1_16FlashAttnBwdSm80INS1_25CollectiveMainloopBwdSm80ILi2ELi2EN4cute5tupleIJNS5_1CILi128EEES8_NS7_ILi64EEEEEENS_10bfloat16_tEfNS_4arch4Sm80ELb0ELb1ELb1ELb0ELb1ELb0ELb0ELb0ELi2ELi4ELi4ELi4ELb0EEENS1_21CollectiveEpilogueBwdISA_SB_SD_Li256ELb0ELb0ELi2EEENS1_19SingleTileSchedulerILb0ELb0ELb0ELi128EEEEEEEEEvNT_6ParamsE$_ZN4cute5tupleIJNS0_IJNS_1CILi2EEES2_EEENS0_IJNS1_ILi1EEEiEEEEEC2ERKS3_RKS5_)
        /*10ee0*/ 	.word	0x00000000


	//----- nvinfo : EIATTR_FRAME_SIZE
	.align		4
.L_11568:
        /*10ee4*/ 	.byte	0x04, 0x11
        /*10ee6*/ 	.short	(.L_11570 - .L_11569)
	.align		4
.L_11569:
        /*10ee8*/ 	.word	index@($_ZN7cutlass13device_kernelIN5flash19enable_sm80_to_sm89INS1_16FlashAttnBwdSm80INS1_25CollectiveMainloopBwdSm80ILi2ELi2EN4cute5tupleIJNS5_1CILi128EEES8_NS7_ILi64EEEEEENS_10bfloat16_tEfNS_4arch4Sm80ELb0ELb1ELb1ELb0ELb1ELb0ELb0ELb0ELi2ELi4ELi4ELi4ELb0EEENS1_21CollectiveEpilogueBwdISA_SB_SD_Li256ELb0ELb0ELi2EEENS1_19SingleTileSchedulerILb0ELb0ELb0ELi128EEEEEEEEEvNT_6ParamsE$_ZN4cute5tupleIJNS0_IJNS_1CILi2EEEEEENS0_IJiEEEEEC2ERKS3_RKS4_)
        /*10eec*/ 	.word	0x00000000


	//----- nvinfo : EIATTR_FRAME_SIZE
	.align		4
.L_11570:
        /*10ef0*/ 	.byte	0x04, 0x11
        /*10ef2*/ 	.short	(.L_11572 - .L_11571)
	.align		4
.L_11571:
        /*10ef4*/ 	.word	index@($_ZN7cutlass13device_kernelIN5flash19enable_sm80_to_sm89INS1_16FlashAttnBwdSm80INS1_25CollectiveMainloopBwdSm80ILi2ELi2EN4cute5tupleIJNS5_1CILi128EEES8_NS7_ILi64EEEEEENS_10bfloat16_tEfNS_4arch4Sm80ELb0ELb1ELb1ELb0ELb1ELb0ELb0ELb0ELi2ELi4ELi4ELi4ELb0EEENS1_21CollectiveEpilogueBwdISA_SB_SD_Li256ELb0ELb0ELi2EEENS1_19SingleTileSchedulerILb0ELb0ELb0ELi128EEEEEEEEEvNT_6ParamsE$_ZN4cute5tupleIJNS0_IJNS_1CILi1EEENS1_ILi2EEES3_EEENS0_IJS2_NS1_ILi256EEEiEEEEEC2ERKS4_RKS6_)
        /*10ef8*/ 	.word	0x00000000


	//----- nvinfo : EIATTR_FRAME_SIZE
	.align		4
.L_11572:
        /*10efc*/ 	.byte	0x04, 0x11
        /*10efe*/ 	.short	(.L_11574 - .L_11573)
	.align		4
.L_11573:
        /*10f00*/ 	.word	index@($_ZN7cutlass13device_kernelIN5flash19enable_sm80_to_sm89INS1_16FlashAttnBwdSm80INS1_25CollectiveMainloopBwdSm80ILi2ELi2EN4cute5tupleIJNS5_1CILi128EEES8_NS7_ILi64EEEEEENS_10bfloat16_tEfNS_4arch4Sm80ELb0ELb1ELb1ELb0ELb1ELb0ELb0ELb0ELi2ELi4ELi4ELi4ELb0EEENS1_21CollectiveEpilogueBwdISA_SB_SD_Li256ELb0ELb0ELi2EEENS1_19SingleTileSchedulerILb0ELb0ELb0ELi128EEEEEEEEEvNT_6ParamsE$_ZN4cute5tupleIJNS0_IJNS_1CILi1EEENS1_ILi2EEEEEENS0_IJNS1_ILi0EEEiEEEEEC2ERKS4_RKS6_)
        /*10f04*/ 	.word	0x00000000


	//----- nvinfo : EIATTR_FRAME_SIZE
	.align		4
.L_11574:
        /*10f08*/ 	.byte	0x04, 0x11
        /*10f0a*/ 	.short	(.L_11576 - .L_11575)
	.align		4
.L_11575:
        /*10f0c*/ 	.word	index@($_ZN7cutlass13device_kernelIN5flash19enable_sm80_to_sm89INS1_16FlashAttnBwdSm80INS1_25CollectiveMainloopBwdSm80ILi2ELi2EN4cute5tupleIJNS5_1CILi128EEES8_NS7_ILi64EEEEEENS_10bfloat16_tEfNS_4arch4Sm80ELb0ELb1ELb1ELb0ELb1ELb0ELb0ELb0ELi2ELi4ELi4ELi4ELb0EEENS1_21CollectiveEpilogueBwdISA_SB_SD_Li256ELb0ELb0ELi2EEENS1_19SingleTileSchedulerILb0ELb0ELb0ELi128EEEEEEEEEvNT_6ParamsE$_ZN4cute5tupleIJNS0_IJNS_1CILi1EEENS0_IJS2_NS1_ILi2EEES3_EEEEEENS0_IJNS1_ILi0EEENS0_IJS2_NS1_ILi256EEEiEEEEEEEEC2ERKS5_RKS9_)
        /*10f10*/ 	.word	0x00000000


	//----- nvinfo : EIATTR_FRAME_SIZE
	.align		4
.L_11576:
        /*10f14*/ 	.byte	0x04, 0x11
        /*10f16*/ 	.short	(.L_11578 - .L_11577)
	.align		4
.L_11577:
        /*10f18*/ 	.word	index@($_ZN7cutlass13device_kernelIN5flash19enable_sm80_to_sm89INS1_16FlashAttnBwdSm80INS1_25CollectiveMainloopBwdSm80ILi2ELi2EN4cute5tupleIJNS5_1CILi128EEES8_NS7_ILi64EEEEEENS_10bfloat16_tEfNS_4arch4Sm80ELb0ELb1ELb1ELb0ELb1ELb0ELb0ELb0ELi2ELi4ELi4ELi4ELb0EEENS1_21CollectiveEpilogueBwdISA_SB_SD_Li256ELb0ELb0ELi2EEENS1_19SingleTileSchedulerILb0ELb0ELb0ELi128EEEEEEEEEvNT_6ParamsE$_ZN4cute5tupleIJNS0_IJNS_1CILi16EEENS1_ILi2EEES3_S3_NS1_ILi4EEES3_EEENS0_IJNS1_ILi1EEEiiiNS1_ILi144EEENS1_ILi512EEEEEEEEC2ERKS5_RKS9_)
        /*10f1c*/ 	.word	0x00000000


	//----- nvinfo : EIATTR_FRAME_SIZE
	.align		4
.L_11578:
        /*10f20*/ 	.byte	0x04, 0x11
        /*10f22*/ 	.short	(.L_11580 - .L_11579)
	.align		4
.L_11579:
        /*10f24*/ 	.word	index@($_ZN7cutlass13device_kernelIN5flash19enable_sm80_to_sm89INS1_16FlashAttnBwdSm80INS1_25CollectiveMainloopBwdSm80ILi2ELi2EN4cute5tupleIJNS5_1CILi128EEES8_NS7_ILi64EEEEEENS_10bfloat16_tEfNS_4arch4Sm80ELb0ELb1ELb1ELb0ELb1ELb0ELb0ELb0ELi2ELi4ELi4ELi4ELb0EEENS1_21CollectiveEpilogueBwdISA_SB_SD_Li256ELb0ELb0ELi2EEENS1_19SingleTileSchedulerILb0ELb0ELb0ELi128EEEEEEEEEvNT_6ParamsE$_ZN4cute5tupleIJNS0_IJNS0_IJNS_1CILi8EEENS1_ILi1EEEEEENS1_ILi4EEES3_EEENS0_IJNS0_IJS3_NS1_ILi0EEEEEElS7_EEEEEC2ERKS6_RKS9_)
        /*10f28*/ 	.word	0x00000000


	//----- nvinfo : EIATTR_FRAME_SIZE
	.align		4
.L_11580:
        /*10f2c*/ 	.byte	0x04, 0x11
        /*10f2e*/ 	.short	(.L_11582 - .L_11581)
	.align		4
.L_11581:
        /*10f30*/ 	.word	index@($_ZN7cutlass13device_kernelIN5flash19enable_sm80_to_sm89INS1_16FlashAttnBwdSm80INS1_25CollectiveMainloopBwdSm80ILi2ELi2EN4cute5tupleIJNS5_1CILi128EEES8_NS7_ILi64EEEEEENS_10bfloat16_tEfNS_4arch4Sm80ELb0ELb1ELb1ELb0ELb1ELb0ELb0ELb0ELi2ELi4ELi4ELi4ELb0EEENS1_21CollectiveEpilogueBwdISA_SB_SD_Li256ELb0ELb0ELi2EEENS1_19SingleTileSchedulerILb0ELb0ELb0ELi128EEEEEEEEEvNT_6ParamsE$_ZN4cute5tupleIJNS0_IJNS0_IJNS_1CILi8EEENS1_ILi1EEEEEENS1_ILi2EEES2_EEENS0_IJNS0_IJS3_NS1_ILi0EEEEEEiNS1_ILi1024EEEEEEEEC2ERKS6_RKSA_)
        /*10f34*/ 	.word	0x00000000


	//----- nvinfo : EIATTR_FRAME_SIZE
	.align		4
.L_11582:
        /*10f38*/ 	.byte	0x04, 0x11
        /*10f3a*/ 	.short	(.L_11584 - .L_11583)
	.align		4
.L_11583:
        /*10f3c*/ 	.word	index@($_ZN7cutlass13device_kernelIN5flash19enable_sm80_to_sm89INS1_16FlashAttnBwdSm80INS1_25CollectiveMainloopBwdSm80ILi2ELi2EN4cute5tupleIJNS5_1CILi128EEES8_NS7_ILi64EEEEEENS_10bfloat16_tEfNS_4arch4Sm80ELb0ELb1ELb1ELb0ELb1ELb0ELb0ELb0ELi2ELi4ELi4ELi4ELb0EEENS1_21CollectiveEpilogueBwdISA_SB_SD_Li256ELb0ELb0ELi2EEENS1_19SingleTileSchedulerILb0ELb0ELb0ELi128EEEEEEEEEvNT_6ParamsE$_ZN4cute5tupleIJNS0_IJNS0_IJNS_1CILi8EEENS1_ILi1EEEEEENS1_ILi2EEENS0_IJS5_S5_EEEEEENS0_IJNS0_IJS3_NS1_ILi0EEEEEENS1_ILi4096EEENS0_IJiiEEEEEEEEC2ERKS7_RKSC_)
        /*10f40*/ 	.word	0x00000000


	//----- nvinfo : EIATTR_FRAME_SIZE
	.align		4
.L_11584:
        /*10f44*/ 	.byte	0x04, 0x11
        /*10f46*/ 	.short	(.L_11586 - .L_11585)
	.align		4
.L_11585:
        /*10f48*/ 	.word	index@($_ZN7cutlass13device_kernelIN5flash19enable_sm80_to_sm89INS1_16FlashAttnBwdSm80INS1_25CollectiveMainloopBwdSm80ILi2ELi2EN4cute5tupleIJNS5_1CILi128EEES8_NS7_ILi64EEEEEENS_10bfloat16_tEfNS_4arch4Sm80ELb0ELb1ELb1ELb0ELb1ELb0ELb0ELb0ELi2ELi4ELi4ELi4ELb0EEENS1_21CollectiveEpilogueBwdISA_SB_SD_Li256ELb0ELb0ELi2EEENS1_19SingleTileSchedulerILb0ELb0ELb0ELi128EEEEEEEEEvNT_6ParamsE$_ZN4cute5tupleIJNS0_IJNS0_IJNS_1CILi8EEENS1_ILi1EEEEEENS1_ILi2EEEEEENS0_IJNS0_IJS3_NS1_ILi0EEEEEEiEEEEEC2ERKS6_RKS9_)
        /*10f4c*/ 	.word	0x00000000


	//----- nvinfo : EIATTR_FRAME_SIZE
	.align		4
.L_11586:
        /*10f50*/ 	.byte	0x04, 0x11
        /*10f52*/ 	.short	(.L_11588 - .L_11587)
	.align		4
.L_11587:
        /*10f54*/ 	.word	index@($_ZN7cutlass13device_kernelIN5flash19enable_sm80_to_sm89INS1_16FlashAttnBwdSm80INS1_25CollectiveMainloopBwdSm80ILi2ELi2EN4cute5tupleIJNS5_1CILi128EEES8_NS7_ILi64EEEEEENS_10bfloat16_tEfNS_4arch4Sm80ELb0ELb1ELb1ELb0ELb1ELb0ELb0ELb0ELi2ELi4ELi4ELi4ELb0EEENS1_21CollectiveEpilogueBwdISA_SB_SD_Li256ELb0ELb0ELi2EEENS1_19SingleTileSchedulerILb0ELb0ELb0ELi128EEEEEEEEEvNT_6ParamsE$_ZN4cute5tupleIJNS0_IJNS0_IJNS_1CILi8EEENS1_ILi1EEEEEENS0_IJNS1_ILi2EEEEEEEEENS0_IJNS0_IJS3_NS1_ILi0EEEEEENS0_IJiEEEEEEEEC2ERKS7_RKSB_)
        /*10f58*/ 	.word	0x00000000


	//----- nvinfo : EIATTR_FRAME_SIZE
	.align		4
.L_11588:
        /*10f5c*/ 	.byte	0x04, 0x11
        /*10f5e*/ 	.short	(.L_11590 - .L_11589)
	.align		4
.L_11589:
        /*10f60*/ 	.word	index@($_ZN7cutlass13device_kernelIN5flash19enable_sm80_to_sm89INS1_16FlashAttnBwdSm80INS1_25CollectiveMainloopBwdSm80ILi2ELi2EN4cute5tupleIJNS5_1CILi128EEES8_NS7_ILi64EEEEEENS_10bfloat16_tEfNS_4arch4Sm80ELb0ELb1ELb1ELb0ELb1ELb0ELb0ELb0ELi2ELi4ELi4ELi4ELb0EEENS1_21CollectiveEpilogueBwdISA_SB_SD_Li256ELb0ELb0ELi2EEENS1_19SingleTileSchedulerILb0ELb0ELb0ELi128EEEEEEEEEvNT_6ParamsE$_ZN4cute5tupleIJNS0_IJNS0_IJNS_1CILi2EEES2_S2_EEES2_NS0_IJS2_S2_EEEEEENS0_IJNS0_IJNS1_ILi1EEENS1_ILi512EEEiEEENS1_ILi4096EEENS0_IJiiEEEEEEEEC2ERKS5_RKSB_)
        /*10f64*/ 	.word	0x00000000


	//----- nvinfo : EIATTR_FRAME_SIZE
	.align		4
.L_11590:
        /*10f68*/ 	.byte	0x04, 0x11
        /*10f6a*/ 	.short	(.L_11592 - .L_11591)
	.align		4
.L_11591:
        /*10f6c*/ 	.word	index@($_ZN7cutlass13device_kernelIN5flash19enable_sm80_to_sm89INS1_16FlashAttnBwdSm80INS1_25CollectiveMainloopBwdSm80ILi2ELi2EN4cute5tupleIJNS5_1CILi128EEES8_NS7_ILi64EEEEEENS_10bfloat16_tEfNS_4arch4Sm80ELb0ELb1ELb1ELb0ELb1ELb0ELb0ELb0ELi2ELi4ELi4ELi4ELb0EEENS1_21CollectiveEpilogueBwdISA_SB_SD_Li256ELb0ELb0ELi2EEENS1_19SingleTileSchedulerILb0ELb0ELb0ELi128EEEEEEEEEvNT_6ParamsE$_ZN4cute5tupleIJNS0_IJNS0_IJNS_1CILi2EEES2_S2_EEES2_NS0_IJNS0_IJS2_S2_EEES2_EEEEEENS0_IJNS0_IJNS1_ILi1EEENS1_ILi512EEEiEEENS1_ILi4096EEENS0_IJNS0_IJiiEEENS1_ILi8192EEEEEEEEEEEC2ERKS6_RKSE_)
        /*10f70*/ 	.word	0x00000000


	//----- nvinfo : EIATTR_FRAME_SIZE
	.align		4
.L_11592:
        /*10f74*/ 	.byte	0x04, 0x11
        /*10f76*/ 	.short	(.L_11594 - .L_11593)
	.align		4
.L_11593:
        /*10f78*/ 	.word	index@($_ZN7cutlass13device_kernelIN5flash19enable_sm80_to_sm89INS1_16FlashAttnBwdSm80INS1_25CollectiveMainloopBwdSm80ILi2ELi2EN4cute5tupleIJNS5_1CILi128EEES8_NS7_ILi64EEEEEENS_10bfloat16_tEfNS_4arch4Sm80ELb0ELb1ELb1ELb0ELb1ELb0ELb0ELb0ELi2ELi4ELi4ELi4ELb0EEENS1_21CollectiveEpilogueBwdISA_SB_SD_Li256ELb0ELb0ELi2EEENS1_19SingleTileSchedulerILb0ELb0ELb0ELi128EEEEEEEEEvNT_6ParamsE$_ZN4cute5tupleIJNS0_IJNS0_IJNS_1CILi2EEES2_EEES3_NS1_ILi8EEEEEENS0_IJNS0_IJiNS1_ILi512EEEEEENS0_IJiiEEENS1_ILi1024EEEEEEEEC2ERKS5_RKSA_)
        /*10f7c*/ 	.word	0x00000000


	//----- nvinfo : EIATTR_FRAME_SIZE
	.align		4
.L_11594:
        /*10f80*/ 	.byte	0x04, 0x11
        /*10f82*/ 	.short	(.L_11596 - .L_11595)
	.align		4
.L_11595:
        /*10f84*/ 	.word	index@($_ZN7cutlass13device_kernelIN5flash19enable_sm80_to_sm89INS1_16FlashAttnBwdSm80INS1_25CollectiveMainloopBwdSm80ILi2ELi2EN4cute5tupleIJNS5_1CILi128EEES8_NS7_ILi64EEEEEENS_10bfloat16_tEfNS_4arch4Sm80ELb0ELb1ELb1ELb0ELb1ELb0ELb0ELb0ELi2ELi4ELi4ELi4ELb0EEENS1_21CollectiveEpilogueBwdISA_SB_SD_Li256ELb0ELb0ELi2EEENS1_19SingleTileSchedulerILb0ELb0ELb0ELi128EEEEEEEEEvNT_6ParamsE$_ZN4cute5tupleIJNS0_IJNS0_IJNS_1CILi2EEES2_EEES2_EEENS0_IJNS0_IJiiEEENS1_ILi8192EEEEEEEEC2ERKS4_RKS7_)
        /*10f88*/ 	.word	0x00000000


	//----- nvinfo : EIATTR_FRAME_SIZE
	.align		4
.L_11596:
        /*10f8c*/ 	.byte	0x04, 0x11
        /*10f8e*/ 	.short	(.L_11598 - .L_11597)
	.align		4
.L_11597:
        /*10f90*/ 	.word	index@($_ZN7cutlass13device_kernelIN5flash19enable_sm80_to_sm89INS1_16FlashAttnBwdSm80INS1_25CollectiveMainloopBwdSm80ILi2ELi2EN4cute5tupleIJNS5_1CILi128EEES8_NS7_ILi64EEEEEENS_10bfloat16_tEfNS_4arch4Sm80ELb0ELb1ELb1ELb0ELb1ELb0ELb0ELb0ELi2ELi4ELi4ELi4ELb0EEENS1_21CollectiveEpilogueBwdISA_SB_SD_Li256ELb0ELb0ELi2EEENS1_19SingleTileSchedulerILb0ELb0ELb0ELi128EEEEEEEEEvNT_6ParamsE$_ZN4cute5tupleIJNS0_IJNS0_IJNS_1CILi2EEES2_EEENS1_ILi8EEES3_EEENS0_IJNS0_IJNS1_ILi1EEEiEEENS1_ILi1024EEENS0_IJiiEEEEEEEEC2ERKS5_RKSA_)
        /*10f94*/ 	.word	0x00000000


	//----- nvinfo : EIATTR_FRAME_SIZE
	.align		4
.L_11598:
        /*10f98*/ 	.byte	0x04, 0x11
        /*10f9a*/ 	.short	(.L_11600 - .L_11599)
	.align		4
.L_11599:
        /*10f9c*/ 	.word	index@($_ZN7cutlass13device_kernelIN5flash19enable_sm80_to_sm89INS1_16FlashAttnBwdSm80INS1_25CollectiveMainloopBwdSm80ILi2ELi2EN4cute5tupleIJNS5_1CILi128EEES8_NS7_ILi64EEEEEENS_10bfloat16_tEfNS_4arch4Sm80ELb0ELb1ELb1ELb0ELb1ELb0ELb0ELb0ELi2ELi4ELi4ELi4ELb0EEENS1_21CollectiveEpilogueBwdISA_SB_SD_Li256ELb0ELb0ELi2EEENS1_19SingleTileSchedulerILb0ELb0ELb0ELi128EEEEEEEEEvNT_6ParamsE$_ZN4cute5tupleIJNS0_IJNS0_IJNS_1CILi1EEENS0_IJS2_NS1_ILi2EEES3_EEEEEES3_NS0_IJS3_S3_EEEEEENS0_IJNS0_IJNS1_ILi0EEENS0_IJS2_NS1_ILi256EEEiEEEEEENS1_ILi2048EEENS0_IJiNS1_ILi4096EEEEEEEEEEEC2ERKS7_RKSF_)
        /*10fa0*/ 	.word	0x00000000


	//----- nvinfo : EIATTR_FRAME_SIZE
	.align		4
.L_11600:
        /*10fa4*/ 	.byte	0x04, 0x11
        /*10fa6*/ 	.short	(.L_11602 - .L_11601)
	.align		4
.L_11601:
        /*10fa8*/ 	.word	index@($_ZN7cutlass13device_kernelIN5flash19enable_sm80_to_sm89INS1_16FlashAttnBwdSm80INS1_25CollectiveMainloopBwdSm80ILi2ELi2EN4cute5tupleIJNS5_1CILi128EEES8_NS7_ILi64EEEEEENS_10bfloat16_tEfNS_4arch4Sm80ELb0ELb1ELb1ELb0ELb1ELb0ELb0ELb0ELi2ELi4ELi4ELi4ELb0EEENS1_21CollectiveEpilogueBwdISA_SB_SD_Li256ELb0ELb0ELi2EEENS1_19SingleTileSchedulerILb0ELb0ELb0ELi128EEEEEEEEEvNT_6ParamsE$_ZN4cute5tupleIJNS0_IJNS0_IJNS0_IJNS_1CILi8EEENS1_ILi1EEEEEES3_EEENS0_IJNS0_IJS3_S3_EEENS1_ILi2EEEEEEEEENS0_IJNS0_IJNS0_IJS3_NS1_ILi0EEEEEESA_EEENS0_IJNS0_IJSA_SA_EEEiEEEEEEEEC2ERKS9_RKSF_)
        /*10fac*/ 	.word	0x00000000


	//----- nvinfo : EIATTR_FRAME_SIZE
	.align		4
.L_11602:
        /*10fb0*/ 	.byte	0x04, 0x11
        /*10fb2*/ 	.short	(.L_11604 - .L_11603)
	.align		4
.L_11603:
        /*10fb4*/ 	.word	index@($_ZN7cutlass13device_kernelIN5flash19enable_sm80_to_sm89INS1_16FlashAttnBwdSm80INS1_25CollectiveMainloopBwdSm80ILi2ELi2EN4cute5tupleIJNS5_1CILi128EEES8_NS7_ILi64EEEEEENS_10bfloat16_tEfNS_4arch4Sm80ELb0ELb1ELb1ELb0ELb1ELb0ELb0ELb0ELi2ELi4ELi4ELi4ELb0EEENS1_21CollectiveEpilogueBwdISA_SB_SD_Li256ELb0ELb0ELi2EEENS1_19SingleTileSchedulerILb0ELb0ELb0ELi128EEEEEEEEEvNT_6ParamsE$_ZN4cute5tupleIJNS0_IJNS0_IJNS0_IJNS_1CILi8EEENS1_ILi1EEEEEENS0_IJS3_S3_EEEEEENS0_IJS3_NS1_ILi2EEEEEEEEENS0_IJNS0_IJNS0_IJS3_NS1_ILi0EEEEEENS0_IJSA_SA_EEEEEENS0_IJSA_iEEEEEEEEC2ERKS9_RKSF_)
        /*10fb8*/ 	.word	0x00000000


	//----- nvinfo : EIATTR_FRAME_SIZE
	.align		4
.L_11604:
        /*10fbc*/ 	.byte	0x04, 0x11
        /*10fbe*/ 	.short	(.L_11606 - .L_11605)
	.align		4
.L_11605:
        /*10fc0*/ 	.word	index@($_ZN7cutlass13device_kernelIN5flash19enable_sm80_to_sm89INS1_16FlashAttnBwdSm80INS1_25CollectiveMainloopBwdSm80ILi2ELi2EN4cute5tupleIJNS5_1CILi128EEES8_NS7_ILi64EEEEEENS_10bfloat16_tEfNS_4arch4Sm80ELb0ELb1ELb1ELb0ELb1ELb0ELb0ELb0ELi2ELi4ELi4ELi4ELb0EEENS1_21CollectiveEpilogueBwdISA_SB_SD_Li256ELb0ELb0ELi2EEENS1_19SingleTileSchedulerILb0ELb0ELb0ELi128EEEEEEEEEvNT_6ParamsE$_ZN4cute3eso3ESOILb1ELb0EJNS_7SwizzleILi3ELi3ELi3EEENS_9MixedBitsILj0ELj432EEENS_6LayoutINS_5tupleIJNS7_IJNS_1CILi2EEES9_S9_EEES9_NS8_ILi8EEEEEENS7_IJNS7_IJNS8_ILi64EEESB_NS8_ILi512EEEEEENS8_ILi8192EEENS8_ILi1024EEEEEEEEEEC2ERKS3_RKS5_RKSJ_)
        /*10fc4*/ 	.word	0x00000000


	//----- nvinfo : EIATTR_FRAME_SIZE
	.align		4
.L_11606:
        /*10fc8*/ 	.byte	0x04, 0x11
        /*10fca*/ 	.short	(.L_11608 - .L_11607)
	.align		4
.L_11607:
        /*10fcc*/ 	.word	index@($_ZN7cutlass13device_kernelIN5flash19enable_sm80_to_sm89INS1_16FlashAttnBwdSm80INS1_25CollectiveMainloopBwdSm80ILi2ELi2EN4cute5tupleIJNS5_1CILi128EEES8_NS7_ILi64EEEEEENS_10bfloat16_tEfNS_4arch4Sm80ELb0ELb1ELb1ELb0ELb1ELb0ELb0ELb0ELi2ELi4ELi4ELi4ELb0EEENS1_21CollectiveEpilogueBwdISA_SB_SD_Li256ELb0ELb0ELi2EEENS1_19SingleTileSchedulerILb0ELb0ELb0ELi128EEEEEEEEEvNT_6ParamsE$_ZN4cute3eso3ESOILb1ELb0EJNS_6LayoutINS_5tupleIJNS_1CILi4EEEEEENS3_IJNS4_ILi1EEEEEEEENS_10ViewEngineIPfEEEEC2ERKS9_RKSC_)
        /*10fd0*/ 	.word	0x00000000


	//----- nvinfo : EIATTR_FRAME_SIZE
	.align		4
.L_11608:
        /*10fd4*/ 	.byte	0x04, 0x11
        /*10fd6*/ 	.short	(.L_11610 - .L_11609)
	.align		4
.L_11609:
        /*10fd8*/ 	.word	index@($_ZN7cutlass13device_kernelIN5flash19enable_sm80_to_sm89INS1_16FlashAttnBwdSm80INS1_25CollectiveMainloopBwdSm80ILi2ELi2EN4cute5tupleIJNS5_1CILi128EEES8_NS7_ILi64EEEEEENS_10bfloat16_tEfNS_4arch4Sm80ELb0ELb1ELb1ELb0ELb1ELb0ELb0ELb0ELi2ELi4ELi4ELi4ELb0EEENS1_21CollectiveEpilogueBwdISA_SB_SD_Li256ELb0ELb0ELi2EEENS1_19SingleTileSchedulerILb0ELb0ELb0ELi128EEEEEEEEEvNT_6ParamsE$_ZN4cute3eso3ESOILb1ELb0EJNS_6LayoutINS_5tupleIJNS_1CILi1EEENS4_ILi4EEEEEENS3_IJNS4_ILi0EEES5_EEEEENS_10ViewEngineIPfEEEEC2ERKSA_RKSD_)
        /*10fdc*/ 	.word	0x00000000


	//----- nvinfo : EIATTR_FRAME_SIZE
	.align		4
.L_11610:
        /*10fe0*/ 	.byte	0x04, 0x11
        /*10fe2*/ 	.short	(.L_11612 - .L_11611)
	.align		4
.L_11611:
        /*10fe4*/ 	.word	index@($_ZN7cutlass13device_kernelIN5flash19enable_sm80_to_sm89INS1_16FlashAttnBwdSm80INS1_25CollectiveMainloopBwdSm80ILi2ELi2EN4cute5tupleIJNS5_1CILi128EEES8_NS7_ILi64EEEEEENS_10bfloat16_tEfNS_4arch4Sm80ELb0ELb1ELb1ELb0ELb1ELb0ELb0ELb0ELi2ELi4ELi4ELi4ELb0EEENS1_21CollectiveEpilogueBwdISA_SB_SD_Li256ELb0ELb0ELi2EEENS1_19SingleTileSchedulerILb0ELb0ELb0ELi128EEEEEEEEEvNT_6ParamsE$_ZN4cute3eso3ESOILb1ELb0EJNS_6LayoutINS_5tupleIJNS_1CILi1EEENS3_IJNS4_ILi2EEES6_EEEEEENS3_IJNS4_ILi0EEENS3_IJNS4_ILi8EEENS4_ILi64EEEEEEEEEEENS_10ViewEngineINS_8smem_ptrIPfEEEEEEC2ERKSE_RKSJ_)
        /*10fe8*/ 	.word	0x00000000


	//----- nvinfo : EIATTR_FRAME_SIZE
	.align		4
.L_11612:
        /*10fec*/ 	.byte	0x04, 0x11
        /*10fee*/ 	.short	(.L_11614 - .L_11613)
	.align		4
.L_11613:
        /*10ff0*/ 	.word	index@($_ZN7cutlass13device_kernelIN5flash19enable_sm80_to_sm89INS1_16FlashAttnBwdSm80INS1_25CollectiveMainloopBwdSm80ILi2ELi2EN4cute5tupleIJNS5_1CILi128EEES8_NS7_ILi64EEEEEENS_10bfloat16_tEfNS_4arch4Sm80ELb0ELb1ELb1ELb0ELb1ELb0ELb0ELb0ELi2ELi4ELi4ELi4ELb0EEENS1_21CollectiveEpilogueBwdISA_SB_SD_Li256ELb0ELb0ELi2EEENS1_19SingleTileSchedulerILb0ELb0ELb0ELi128EEEEEEEEEvNT_6ParamsE$_ZN4cute3eso3ESOILb1ELb0EJNS_6LayoutINS_5tupleIJNS3_IJNS_1CILi8EEENS4_ILi1EEEEEENS4_ILi4EEES8_EEENS3_IJNS3_IJS6_NS4_ILi0EEEEEES5_NS4_ILi32EEEEEEEENS_10ViewEngineIPN7cutlass10bfloat16_tEEEEEC2ERKSE_RKSJ_)
        /*10ff4*/ 	.word	0x00000000


	//----- nvinfo : EIATTR_FRAME_SIZE
	.align		4
.L_11614:
        /*10ff8*/ 	.byte	0x04, 0x11
        /*10ffa*/ 	.short	(.L_11616 - .L_11615)
	.align		4
.L_11615:
        /*10ffc*/ 	.word	index@($_ZN7cutlass13device_kernelIN5flash19enable_sm80_to_sm89INS1_16FlashAttnBwdSm80INS1_25CollectiveMainloopBwdSm80ILi2ELi2EN4cute5tupleIJNS5_1CILi128EEES8_NS7_ILi64EEEEEENS_10bfloat16_tEfNS_4arch4Sm80ELb0ELb1ELb1ELb0ELb1ELb0ELb0ELb0ELi2ELi4ELi4ELi4ELb0EEENS1_21CollectiveEpilogueBwdISA_SB_SD_Li256ELb0ELb0ELi2EEENS1_19SingleTileSchedulerILb0ELb0ELb0ELi128EEEEEEEEEvNT_6ParamsE$_ZN4cute3eso3ESOILb1ELb0EJNS_6LayoutINS_5tupleIJNS3_IJNS_1CILi8EEENS4_ILi1EEEEEENS4_ILi4EEES6_EEENS3_IJNS3_IJS6_NS4_ILi0EEEEEENS4_ILi2048EEESA_EEEEEiEEC2ERKSE_RKi)
        /*11000*/ 	.word	0x00000000


	//----- nvinfo : EIATTR_FRAME_SIZE
	.align		4
.L_11616:
        /*11004*/ 	.byte	0x04, 0x11
        /*11006*/ 	.short	(.L_11618 - .L_11617)
	.align		4
.L_11617:
        /*11008*/ 	.word	index@($_ZN7cutlass13device_kernelIN5flash19enable_sm80_to_sm89INS1_16FlashAttnBwdSm80INS1_25CollectiveMainloopBwdSm80ILi2ELi2EN4cute5tupleIJNS5_1CILi128EEES8_NS7_ILi64EEEEEENS_10bfloat16_tEfNS_4arch4Sm80ELb0ELb1ELb1ELb0ELb1ELb0ELb0ELb0ELi2ELi4ELi4ELi4ELb0EEENS1_21CollectiveEpilogueBwdISA_SB_SD_Li256ELb0ELb0ELi2EEENS1_19SingleTileSchedulerILb0ELb0ELb0ELi128EEEEEEEEEvNT_6ParamsE$_ZN4cute3eso3ESOILb1ELb0EJNS_6LayoutINS_5tupleIJNS3_IJNS_1CILi8EEENS4_ILi1EEEEEENS4_ILi4EEES6_EEENS3_IJNS3_IJS6_NS4_ILi0EEEEEENS4_ILi2048EEESA_EEEEENS_10ViewEngineINS_8smem_ptrIPN7cutlass10bfloat16_tEEEEEEEC2ERKSE_RKSL_)
        /*1100c*/ 	.word	0x00000000


	//----- nvinfo : EIATTR_FRAME_SIZE
	.align		4
.L_11618:
        /*11010*/ 	.byte	0x04, 0x11
        /*11012*/ 	.short	(.L_11620 - .L_11619)
	.align		4
.L_11619:
        /*11014*/ 	.word	index@($_ZN7cutlass13device_kernelIN5flash19enable_sm80_to_sm89INS1_16FlashAttnBwdSm80INS1_25CollectiveMainloopBwdSm80ILi2ELi2EN4cute5tupleIJNS5_1CILi128EEES8_NS7_ILi64EEEEEENS_10bfloat16_tEfNS_4arch4Sm80ELb0ELb1ELb1ELb0ELb1ELb0ELb0ELb0ELi2ELi4ELi4ELi4ELb0EEENS1_21CollectiveEpilogueBwdISA_SB_SD_Li256ELb0ELb0ELi2EEENS1_19SingleTileSchedulerILb0ELb0ELb0ELi128EEEEEEEEEvNT_6ParamsE$_ZN4cute3eso3ESOILb1ELb0EJNS_6LayoutINS_5tupleIJNS3_IJNS_1CILi8EEENS4_ILi1EEEEEENS4_ILi4EEEEEENS3_IJNS3_IJS6_NS4_ILi0EEEEEES5_EEEEEiEEC2ERKSD_RKi)
        /*11018*/ 	.word	0x00000000


	//----- nvinfo : EIATTR_FRAME_SIZE
	.align		4
.L_11620:
        /*1101c*/ 	.byte	0x04, 0x11
        /*1101e*/ 	.short	(.L_11622 - .L_11621)
	.align		4
.L_11621:
        /*11020*/ 	.word	index@($_ZN7cutlass13device_kernelIN5flash19enable_sm80_to_sm89INS1_16FlashAttnBwdSm80INS1_25CollectiveMainloopBwdSm80ILi2ELi2EN4cute5tupleIJNS5_1CILi128EEES8_NS7_ILi64EEEEEENS_10bfloat16_tEfNS_4arch4Sm80ELb0ELb1ELb1ELb0ELb1ELb0ELb0ELb0ELi2ELi4ELi4ELi4ELb0EEENS1_21CollectiveEpilogueBwdISA_SB_SD_Li256ELb0ELb0ELi2EEENS1_19SingleTileSchedulerILb0ELb0ELb0ELi128EEEEEEEEEvNT_6ParamsE$_ZN4cute3eso3ESOILb1ELb0EJNS_6LayoutINS_5tupleIJNS3_IJNS_1CILi8EEENS4_ILi1EEEEEENS4_ILi4EEEEEENS3_IJNS3_IJS6_NS4_ILi0EEEEEES5_EEEEENS_10ViewEngineIPN7cutlass10bfloat16_tEEEEEC2ERKSD_RKSI_)
        /*11024*/ 	.word	0x00000000


	//----- nvinfo : EIATTR_FRAME_SIZE
	.align		4
.L_11622:
        /*11028*/ 	.byte	0x04, 0x11
        /*1102a*/ 	.short	(.L_11624 - .L_11623)
	.align		4
.L_11623:
        /*1102c*/ 	.word	index@($_ZN7cutlass13device_kernelIN5flash19enable_sm80_to_sm89INS1_16FlashAttnBwdSm80INS1_25CollectiveMainloopBwdSm80ILi2ELi2EN4cute5tupleIJNS5_1CILi128EEES8_NS7_ILi64EEEEEENS_10bfloat16_tEfNS_4arch4Sm80ELb0ELb1ELb1ELb0ELb1ELb0ELb0ELb0ELi2ELi4ELi4ELi4ELb0EEENS1_21CollectiveEpilogueBwdISA_SB_SD_Li256ELb0ELb0ELi2EEENS1_19SingleTileSchedulerILb0ELb0ELb0ELi128EEEEEEEEEvNT_6ParamsE$_ZN4cute3eso3ESOILb1ELb0EJNS_6LayoutINS_5tupleIJNS3_IJNS_1CILi8EEENS4_ILi1EEEEEENS4_ILi4EEEEEENS3_IJNS3_IJS6_NS4_ILi0EEEEEENS4_ILi2048EEEEEEEEiEEC2ERKSE_RKi)
        /*11030*/ 	.word	0x00000000


	//----- nvinfo : EIATTR_FRAME_SIZE
	.align		4
.L_11624:
        /*11034*/ 	.byte	0x04, 0x11
        /*11036*/ 	.short	(.L_11626 - .L_11625)
	.align		4
.L_11625:
        /*11038*/ 	.word	index@($_ZN7cutlass13device_kernelIN5flash19enable_sm80_to_sm89INS1_16FlashAttnBwdSm80INS1_25CollectiveMainloopBwdSm80ILi2ELi2EN4cute5tupleIJNS5_1CILi128EEES8_NS7_ILi64EEEEEENS_10bfloat16_tEfNS_4arch4Sm80ELb0ELb1ELb1ELb0ELb1ELb0ELb0ELb0ELi2ELi4ELi4ELi4ELb0EEENS1_21CollectiveEpilogueBwdISA_SB_SD_Li256ELb0ELb0ELi2EEENS1_19SingleTileSchedulerILb0ELb0ELb0ELi128EEEEEEEEEvNT_6ParamsE$_ZN4cute3eso3ESOILb1ELb0EJNS_6LayoutINS_5tupleIJNS3_IJNS_1CILi8EEENS4_ILi1EEEEEENS4_ILi4EEEEEENS3_IJNS3_IJS6_NS4_ILi0EEEEEENS4_ILi2048EEEEEEEENS_10ViewEngineINS_8smem_ptrIPN7cutlass10bfloat16_tEEEEEEEC2ERKSE_RKSL_)
        /*1103c*/ 	.word	0x00000000


	//----- nvinfo : EIATTR_FRAME_SIZE
	.align		4
.L_11626:
        /*11040*/ 	.byte	0x04, 0x11
        /*11042*/ 	.short	(.L_11628 - .L_11627)
	.align		4
.L_11627:
        /*11044*/ 	.word	index@($_ZN7cutlass13device_kernelIN5flash19enable_sm80_to_sm89INS1_16FlashAttnBwdSm80INS1_25CollectiveMainloopBwdSm80ILi2ELi2EN4cute5tupleIJNS5_1CILi128EEES8_NS7_ILi64EEEEEENS_10bfloat16_tEfNS_4arch4Sm80ELb0ELb1ELb1ELb0ELb1ELb0ELb0ELb0ELi2ELi4ELi4ELi4ELb0EEENS1_21CollectiveEpilogueBwdISA_SB_SD_Li256ELb0ELb0ELi2EEENS1_19SingleTileSchedulerILb0ELb0ELb0ELi128EEEEEEEEEvNT_6ParamsE$_ZN4cute3eso3ESOILb1ELb0EJNS_6LayoutINS_5tupleIJNS3_IJNS_1CILi8EEENS4_ILi1EEEEEENS4_ILi2EEES5_EEENS3_IJNS3_IJS6_NS4_ILi0EEEEEENS4_ILi64EEES5_EEEEENS_10ViewEngineIPN7cutlass10bfloat16_tEEEEEC2ERKSE_RKSJ_)
        /*11048*/ 	.word	0x00000000


	//----- nvinfo : EIATTR_FRAME_SIZE
	.align		4
.L_11628:
        /*1104c*/ 	.byte	0x04, 0x11
        /*1104e*/ 	.short	(.L_11630 - .L_11629)
	.align		4
.L_11629:
        /*11050*/ 	.word	index@($_ZN7cutlass13device_kernelIN5flash19enable_sm80_to_sm89INS1_16FlashAttnBwdSm80INS1_25CollectiveMainloopBwdSm80ILi2ELi2EN4cute5tupleIJNS5_1CILi128EEES8_NS7_ILi64EEEEEENS_10bfloat16_tEfNS_4arch4Sm80ELb0ELb1ELb1ELb0ELb1ELb0ELb0ELb0ELi2ELi4ELi4ELi4ELb0EEENS1_21CollectiveEpilogueBwdISA_SB_SD_Li256ELb0ELb0ELi2EEENS1_19SingleTileSchedulerILb0ELb0ELb0ELi128EEEEEEEEEvNT_6ParamsE$_ZN4cute3eso3ESOILb1ELb0EJNS_6LayoutINS_5tupleIJNS3_IJNS_1CILi8EEENS4_ILi1EEEEEENS4_ILi2EEENS4_ILi4EEEEEENS3_IJNS3_IJS6_NS4_ILi0EEEEEES5_NS4_ILi16EEEEEEEENS_10ViewEngineIPN7cutlass10bfloat16_tEEEEEC2ERKSF_RKSK_)
        /*11054*/ 	.word	0x00000000


	//----- nvinfo : EIATTR_FRAME_SIZE
	.align		4
.L_11630:
        /*11058*/ 	.byte	0x04, 0x11
        /*1105a*/ 	.short	(.L_11632 - .L_11631)
	.align		4
.L_11631:
        /*1105c*/ 	.word	index@($_ZN7cutlass13device_kernelIN5flash19enable_sm80_to_sm89INS1_16FlashAttnBwdSm80INS1_25CollectiveMainloopBwdSm80ILi2ELi2EN4cute5tupleIJNS5_1CILi128EEES8_NS7_ILi64EEEEEENS_10bfloat16_tEfNS_4arch4Sm80ELb0ELb1ELb1ELb0ELb1ELb0ELb0ELb0ELi2ELi4ELi4ELi4ELb0EEENS1_21CollectiveEpilogueBwdISA_SB_SD_Li256ELb0ELb0ELi2EEENS1_19SingleTileSchedulerILb0ELb0ELb0ELi128EEEEEEEEEvNT_6ParamsE$_ZN4cute3eso3ESOILb1ELb0EJNS_6LayoutINS_5tupleIJNS3_IJNS_1CILi8EEENS4_ILi1EEEEEENS4_ILi2EEENS3_IJNS4_ILi4EEES8_EEEEEENS3_IJNS3_IJS6_NS4_ILi0EEEEEES5_NS3_IJNS4_ILi32EEENS4_ILi16EEEEEEEEEEENS_10ViewEngineIPN7cutlass10bfloat16_tEEEEEC2ERKSI_RKSN_)
        /*11060*/ 	.word	0x00000000


	//----- nvinfo : EIATTR_FRAME_SIZE
	.align		4
.L_11632:
        /*11064*/ 	.byte	0x04, 0x11
        /*11066*/ 	.short	(.L_11634 - .L_11633)
	.align		4
.L_11633:
        /*11068*/ 	.word	index@($_ZN7cutlass13device_kernelIN5flash19enable_sm80_to_sm89INS1_16FlashAttnBwdSm80INS1_25CollectiveMainloopBwdSm80ILi2ELi2EN4cute5tupleIJNS5_1CILi128EEES8_NS7_ILi64EEEEEENS_10bfloat16_tEfNS_4arch4Sm80ELb0ELb1ELb1ELb0ELb1ELb0ELb0ELb0ELi2ELi4ELi4ELi4ELb0EEENS1_21CollectiveEpilogueBwdISA_SB_SD_Li256ELb0ELb0ELi2EEENS1_19SingleTileSchedulerILb0ELb0ELb0ELi128EEEEEEEEEvNT_6ParamsE$_ZN4cute3eso3ESOILb1ELb0EJNS_6LayoutINS_5tupleIJNS3_IJNS_1CILi8EEENS4_ILi1EEEEEENS4_ILi2EEEEEENS3_IJNS3_IJS6_NS4_ILi0EEEEEES5_EEEEEiEEC2ERKSD_RKi)
        /*1106c*/ 	.word	0x00000000


	//----- nvinfo : EIATTR_FRAME_SIZE
	.align		4
.L_11634:
        /*11070*/ 	.byte	0x04, 0x11
        /*11072*/ 	.short	(.L_11636 - .L_11635)
	.align		4
.L_11635:
        /*11074*/ 	.word	index@($_ZN7cutlass13device_kernelIN5flash19enable_sm80_to_sm89INS1_16FlashAttnBwdSm80INS1_25CollectiveMainloopBwdSm80ILi2ELi2EN4cute5tupleIJNS5_1CILi128EEES8_NS7_ILi64EEEEEENS_10bfloat16_tEfNS_4arch4Sm80ELb0ELb1ELb1ELb0ELb1ELb0ELb0ELb0ELi2ELi4ELi4ELi4ELb0EEENS1_21CollectiveEpilogueBwdISA_SB_SD_Li256ELb0ELb0ELi2EEENS1_19SingleTileSchedulerILb0ELb0ELb0ELi128EEEEEEEEEvNT_6ParamsE$_ZN4cute3eso3ESOILb1ELb0EJNS_6LayoutINS_5tupleIJNS3_IJNS_1CILi8EEENS4_ILi1EEEEEENS4_ILi2EEEEEENS3_IJNS3_IJS6_NS4_ILi0EEEEEES5_EEEEENS_10ViewEngineIPN7cutlass10bfloat16_tEEEEEC2ERKSD_RKSI_)
        /*11078*/ 	.word	0x00000000


	//----- nvinfo : EIATTR_FRAME_SIZE
	.align		4
.L_11636:
        /*1107c*/ 	.byte	0x04, 0x11
        /*1107e*/ 	.short	(.L_11638 - .L_11637)
	.align		4
.L_11637:
        /*11080*/ 	.word	index@($_ZN7cutlass13device_kernelIN5flash19enable_sm80_to_sm89INS1_16FlashAttnBwdSm80INS1_25CollectiveMainloopBwdSm80ILi2ELi2EN4cute5tupleIJNS5_1CILi128EEES8_NS7_ILi64EEEEEENS_10bfloat16_tEfNS_4arch4Sm80ELb0ELb1ELb1ELb0ELb1ELb0ELb0ELb0ELi2ELi4ELi4ELi4ELb0EEENS1_21CollectiveEpilogueBwdISA_SB_SD_Li256ELb0ELb0ELi2EEENS1_19SingleTileSchedulerILb0ELb0ELb0ELi128EEEEEEEEEvNT_6ParamsE$_ZN4cute3eso3ESOILb1ELb0EJNS_6LayoutINS_5tupleIJNS3_IJNS_1CILi8EEENS4_ILi1EEEEEENS4_ILi2EEEEEENS3_IJNS3_IJS6_NS4_ILi0EEEEEENS4_ILi8192EEEEEEEEiEEC2ERKSE_RKi)
        /*11084*/ 	.word	0x00000000


	//----- nvinfo : EIATTR_FRAME_SIZE
	.align		4
.L_11638:
        /*11088*/ 	.byte	0x04, 0x11
        /*1108a*/ 	.short	(.L_11640 - .L_11639)
	.align		4
.L_11639:
        /*1108c*/ 	.word	index@($_ZN7cutlass13device_kernelIN5flash19enable_sm80_to_sm89INS1_16FlashAttnBwdSm80INS1_25CollectiveMainloopBwdSm80ILi2ELi2EN4cute5tupleIJNS5_1CILi128EEES8_NS7_ILi64EEEEEENS_10bfloat16_tEfNS_4arch4Sm80ELb0ELb1ELb1ELb0ELb1ELb0ELb0ELb0ELi2ELi4ELi4ELi4ELb0EEENS1_21CollectiveEpilogueBwdISA_SB_SD_Li256ELb0ELb0ELi2EEENS1_19SingleTileSchedulerILb0ELb0ELb0ELi128EEEEEEEEEvNT_6ParamsE$_ZN4cute3eso3ESOILb1ELb0EJNS_6LayoutINS_5tupleIJNS3_IJNS_1CILi8EEENS4_ILi1EEEEEENS4_ILi2EEEEEENS3_IJNS3_IJS6_NS4_ILi0EEEEEENS4_ILi8192EEEEEEEENS_10ViewEngineINS_8smem_ptrIPN7cutlass10bfloat16_tEEEEEEEC2ERKSE_RKSL_)
        /*11090*/ 	.word	0x00000000


	//----- nvinfo : EIATTR_FRAME_SIZE
	.align		4
.L_11640:
        /*11094*/ 	.byte	0x04, 0x11
        /*11096*/ 	.short	(.L_11642 - .L_11641)
	.align		4
.L_11641:
        /*11098*/ 	.word	index@($_ZN7cutlass13device_kernelIN5flash19enable_sm80_to_sm89INS1_16FlashAttnBwdSm80INS1_25CollectiveMainloopBwdSm80ILi2ELi2EN4cute5tupleIJNS5_1CILi128EEES8_NS7_ILi64EEEEEENS_10bfloat16_tEfNS_4arch4Sm80ELb0ELb1ELb1ELb0ELb1ELb0ELb0ELb0ELi2ELi4ELi4ELi4ELb0EEENS1_21CollectiveEpilogueBwdISA_SB_SD_Li256ELb0ELb0ELi2EEENS1_19SingleTileSchedulerILb0ELb0ELb0ELi128EEEEEEEEEvNT_6ParamsE$_ZN4cute3eso3ESOILb1ELb0EJNS_6LayoutINS_5tupleIJNS3_IJNS_1CILi8EEENS4_ILi1EEEEEENS4_ILi2EEEEEENS3_IJNS3_IJS6_NS4_ILi0EEEEEENS4_ILi64EEEEEEEEiEEC2ERKSE_RKi)
        /*1109c*/ 	.word	0x00000000


	//----- nvinfo : EIATTR_FRAME_SIZE
	.align		4
.L_11642:
        /*110a0*/ 	.byte	0x04, 0x11
        /*110a2*/ 	.short	(.L_11644 - .L_11643)
	.align		4
.L_11643:
        /*110a4*/ 	.word	index@($_ZN7cutlass13device_kernelIN5flash19enable_sm80_to_sm89INS1_16FlashAttnBwdSm80INS1_25CollectiveMainloopBwdSm80ILi2ELi2EN4cute5tupleIJNS5_1CILi128EEES8_NS7_ILi64EEEEEENS_10bfloat16_tEfNS_4arch4Sm80ELb0ELb1ELb1ELb0ELb1ELb0ELb0ELb0ELi2ELi4ELi4ELi4ELb0EEENS1_21CollectiveEpilogueBwdISA_SB_SD_Li256ELb0ELb0ELi2EEENS1_19SingleTileSchedulerILb0ELb0ELb0ELi128EEEEEEEEEvNT_6ParamsE$_ZN4cute3eso3ESOILb1ELb0EJNS_6LayoutINS_5tupleIJNS3_IJNS_1CILi8EEENS4_ILi1EEEEEENS4_ILi2EEEEEENS3_IJNS3_IJS6_NS4_ILi0EEEEEENS4_ILi64EEEEEEEENS_10ViewEngineIPN7cutlass10bfloat16_tEEEEEC2ERKSE_RKSJ_)
        /*110a8*/ 	.word	0x00000000


	//----- nvinfo : EIATTR_FRAME_SIZE
	.align		4
.L_11644:
        /*110ac*/ 	.byte	0x04, 0x11
        /*110ae*/ 	.short	(.L_11646 - .L_11645)
	.align		4
.L_11645:
        /*110b0*/ 	.word	index@($_ZN7cutlass13device_kernelIN5flash19enable_sm80_to_sm89INS1_16FlashAttnBwdSm80INS1_25CollectiveMainloopBwdSm80ILi2ELi2EN4cute5tupleIJNS5_1CILi128EEES8_NS7_ILi64EEEEEENS_10bfloat16_tEfNS_4arch4Sm80ELb0ELb1ELb1ELb0ELb1ELb0ELb0ELb0ELi2ELi4ELi4ELi4ELb0EEENS1_21CollectiveEpilogueBwdISA_SB_SD_Li256ELb0ELb0ELi2EEENS1_19SingleTileSchedulerILb0ELb0ELb0ELi128EEEEEEEEEvNT_6ParamsE$_ZN4cute3eso3ESOILb1ELb0EJNS_6LayoutINS_5tupleIJNS3_IJNS_1CILi8EEENS4_ILi1EEEEEENS4_ILi2EEEEEENS3_IJNS3_IJS6_NS4_ILi0EEEEEENS4_ILi4096EEEEEEEEiEEC2ERKSE_RKi)
        /*110b4*/ 	.word	0x00000000


	//----- nvinfo : EIATTR_FRAME_SIZE
	.align		4
.L_11646:
        /*110b8*/ 	.byte	0x04, 0x11
        /*110ba*/ 	.short	(.L_11648 - .L_11647)
	.align		4
.L_11647:
        /*110bc*/ 	.word	index@($_ZN7cutlass13device_kernelIN5flash19enable_sm80_to_sm89INS1_16FlashAttnBwdSm80INS1_25CollectiveMainloopBwdSm80ILi2ELi2EN4cute5tupleIJNS5_1CILi128EEES8_NS7_ILi64EEEEEENS_10bfloat16_tEfNS_4arch4Sm80ELb0ELb1ELb1ELb0ELb1ELb0ELb0ELb0ELi2ELi4ELi4ELi4ELb0EEENS1_21CollectiveEpilogueBwdISA_SB_SD_Li256ELb0ELb0ELi2EEENS1_19SingleTileSchedulerILb0ELb0ELb0ELi128EEEEEEEEEvNT_6ParamsE$_ZN4cute3eso3ESOILb1ELb0EJNS_6LayoutINS_5tupleIJNS3_IJNS_1CILi8EEENS4_ILi1EEEEEENS4_ILi2EEEEEENS3_IJNS3_IJS6_NS4_ILi0EEEEEENS4_ILi4096EEEEEEEENS_10ViewEngineINS_8smem_ptrIPN7cutlass10bfloat16_tEEEEEEEC2ERKSE_RKSL_)
        /*110c0*/ 	.word	0x00000000


	//----- nvinfo : EIATTR_FRAME_SIZE
	.align		4
.L_11648:
        /*110c4*/ 	.byte	0x04, 0x11
        /*110c6*/ 	.short	(.L_11650 - .L_11649)
	.align		4
.L_11649:
        /*110c8*/ 	.word	index@($_ZN7cutlass13device_kernelIN5flash19enable_sm80_to_sm89INS1_16FlashAttnBwdSm80INS1_25CollectiveMainloopBwdSm80ILi2ELi2EN4cute5tupleIJNS5_1CILi128EEES8_NS7_ILi64EEEEEENS_10bfloat16_tEfNS_4arch4Sm80ELb0ELb1ELb1ELb0ELb1ELb0ELb0ELb0ELi2ELi4ELi4ELi4ELb0EEENS1_21CollectiveEpilogueBwdISA_SB_SD_Li256ELb0ELb0ELi2EEENS1_19SingleTileSchedulerILb0ELb0ELb0ELi128EEEEEEEEEvNT_6ParamsE$_ZN4cute3eso3ESOILb1ELb0EJNS_6LayoutINS_5tupleIJNS3_IJNS_1CILi8EEENS4_ILi1EEEEEENS3_IJNS4_ILi4EEEEEEEEENS3_IJNS3_IJS6_NS4_ILi0EEEEEENS3_IJS5_EEEEEEEENS_10ViewEngineIPN7cutlass10bfloat16_tEEEEEC2ERKSF_RKSK_)
        /*110cc*/ 	.word	0x00000000


	//----- nvinfo : EIATTR_FRAME_SIZE
	.align		4
.L_11650:
        /*110d0*/ 	.byte	0x04, 0x11
        /*110d2*/ 	.short	(.L_11652 - .L_11651)
	.align		4
.L_11651:
        /*110d4*/ 	.word	index@($_ZN7cutlass13device_kernelIN5flash19enable_sm80_to_sm89INS1_16FlashAttnBwdSm80INS1_25CollectiveMainloopBwdSm80ILi2ELi2EN4cute5tupleIJNS5_1CILi128EEES8_NS7_ILi64EEEEEENS_10bfloat16_tEfNS_4arch4Sm80ELb0ELb1ELb1ELb0ELb1ELb0ELb0ELb0ELi2ELi4ELi4ELi4ELb0EEENS1_21CollectiveEpilogueBwdISA_SB_SD_Li256ELb0ELb0ELi2EEENS1_19SingleTileSchedulerILb0ELb0ELb0ELi128EEEEEEEEEvNT_6ParamsE$_ZN4cute3eso3ESOILb1ELb0EJNS_6LayoutINS_5tupleIJNS3_IJNS_1CILi8EEENS4_ILi1EEEEEENS3_IJNS4_ILi4EEEEEEEEENS3_IJNS3_IJS6_NS4_ILi0EEEEEENS3_IJNS4_ILi2048EEEEEEEEEEENS_10ViewEngineINS_8smem_ptrIPN7cutlass10bfloat16_tEEEEEEEC2ERKSG_RKSN_)
        /*110d8*/ 	.word	0x00000000


	//----- nvinfo : EIATTR_FRAME_SIZE
	.align		4
.L_11652:
        /*110dc*/ 	.byte	0x04, 0x11
        /*110de*/ 	.short	(.L_11654 - .L_11653)
	.align		4
.L_11653:
        /*110e0*/ 	.word	index@($_ZN7cutlass13device_kernelIN5flash19enable_sm80_to_sm89INS1_16FlashAttnBwdSm80INS1_25CollectiveMainloopBwdSm80ILi2ELi2EN4cute5tupleIJNS5_1CILi128EEES8_NS7_ILi64EEEEEENS_10bfloat16_tEfNS_4arch4Sm80ELb0ELb1ELb1ELb0ELb1ELb0ELb0ELb0ELi2ELi4ELi4ELi4ELb0EEENS1_21CollectiveEpilogueBwdISA_SB_SD_Li256ELb0ELb0ELi2EEENS1_19SingleTileSchedulerILb0ELb0ELb0ELi128EEEEEEEEEvNT_6ParamsE$_ZN4cute3eso3ESOILb1ELb0EJNS_6LayoutINS_5tupleIJNS3_IJNS_1CILi8EEENS4_ILi1EEEEEENS3_IJNS4_ILi2EEEEEEEEENS3_IJNS3_IJS6_NS4_ILi0EEEEEENS3_IJS5_EEEEEEEENS_10ViewEngineIPN7cutlass10bfloat16_tEEEEEC2ERKSF_RKSK_)
        /*110e4*/ 	.word	0x00000000


	//----- nvinfo : EIATTR_FRAME_SIZE
	.align		4
.L_11654:
        /*110e8*/ 	.byte	0x04, 0x11
        /*110ea*/ 	.short	(.L_11656 - .L_11655)
	.align		4
.L_11655:
        /*110ec*/ 	.word	index@($_ZN7cutlass13device_kernelIN5flash19enable_sm80_to_sm89INS1_16FlashAttnBwdSm80INS1_25CollectiveMainloopBwdSm80ILi2ELi2EN4cute5tupleIJNS5_1CILi128EEES8_NS7_ILi64EEEEEENS_10bfloat16_tEfNS_4arch4Sm80ELb0ELb1ELb1ELb0ELb1ELb0ELb0ELb0ELi2ELi4ELi4ELi4ELb0EEENS1_21CollectiveEpilogueBwdISA_SB_SD_Li256ELb0ELb0ELi2EEENS1_19SingleTileSchedulerILb0ELb0ELb0ELi128EEEEEEEEEvNT_6ParamsE$_ZN4cute3eso3ESOILb1ELb0EJNS_6LayoutINS_5tupleIJNS3_IJNS_1CILi8EEENS4_ILi1EEEEEENS3_IJNS4_ILi2EEEEEEEEENS3_IJNS3_IJS6_NS4_ILi0EEEEEENS3_IJNS4_ILi8192EEEEEEEEEEENS_10ViewEngineINS_8smem_ptrIPN7cutlass10bfloat16_tEEEEEEEC2ERKSG_RKSN_)
        /*110f0*/ 	.word	0x00000000


	//----- nvinfo : EIATTR_FRAME_SIZE
	.align		4
.L_11656:
        /*110f4*/ 	.byte	0x04, 0x11
        /*110f6*/ 	.short	(.L_11658 - .L_11657)
	.align		4
.L_11657:
        /*110f8*/ 	.word	index@($_ZN7cutlass13device_kernelIN5flash19enable_sm80_to_sm89INS1_16FlashAttnBwdSm80INS1_25CollectiveMainloopBwdSm80ILi2ELi2EN4cute5tupleIJNS5_1CILi128EEES8_NS7_ILi64EEEEEENS_10bfloat16_tEfNS_4arch4Sm80ELb0ELb1ELb1ELb0ELb1ELb0ELb0ELb0ELi2ELi4ELi4ELi4ELb0EEENS1_21CollectiveEpilogueBwdISA_SB_SD_Li256ELb0ELb0ELi2EEENS1_19SingleTileSchedulerILb0ELb0ELb0ELi128EEEEEEEEEvNT_6ParamsE$_ZN4cute3eso3ESOILb1ELb0EJNS_6LayoutINS_5tupleIJNS3_IJNS_1CILi8EEENS4_ILi1EEEEEENS3_IJNS4_ILi2EEEEEEEEENS3_IJNS3_IJS6_NS4_ILi0EEEEEENS3_IJNS4_ILi64EEEEEEEEEEENS_10ViewEngineIPN7cutlass10bfloat16_tEEEEEC2ERKSG_RKSL_)
        /*110fc*/ 	.word	0x00000000


	//----- nvinfo : EIATTR_FRAME_SIZE
	.align		4
.L_11658:
        /*11100*/ 	.byte	0x04, 0x11
        /*11102*/ 	.short	(.L_11660 - .L_11659)
	.align		4
.L_11659:
        /*11104*/ 	.word	index@($_ZN7cutlass13device_kernelIN5flash19enable_sm80_to_sm89INS1_16FlashAttnBwdSm80INS1_25CollectiveMainloopBwdSm80ILi2ELi2EN4cute5tupleIJNS5_1CILi128EEES8_NS7_ILi64EEEEEENS_10bfloat16_tEfNS_4arch4Sm80ELb0ELb1ELb1ELb0ELb1ELb0ELb0ELb0ELi2ELi4ELi4ELi4ELb0EEENS1_21CollectiveEpilogueBwdISA_SB_SD_Li256ELb0ELb0ELi2EEENS1_19SingleTileSchedulerILb0ELb0ELb0ELi128EEEEEEEEEvNT_6ParamsE$_ZN4cute3eso3ESOILb1ELb0EJNS_6LayoutINS_5tupleIJNS3_IJNS_1CILi8EEENS4_ILi1EEEEEENS3_IJNS4_ILi2EEEEEEEEENS3_IJNS3_IJS6_NS4_ILi0EEEEEENS3_IJNS4_ILi4096EEEEEEEEEEENS_10ViewEngineINS_8smem_ptrIPN7cutlass10bfloat16_tEEEEEEEC2ERKSG_RKSN_)
        /*11108*/ 	.word	0x00000000


	//----- nvinfo : EIATTR_FRAME_SIZE
	.align		4
.L_11660:
        /*1110c*/ 	.byte	0x04, 0x11
        /*1110e*/ 	.short	(.L_11662 - .L_11661)
	.align		4
.L_11661:
        /*11110*/ 	.word	index@($_ZN7cutlass13device_kernelIN5flash19enable_sm80_to_sm89INS1_16FlashAttnBwdSm80INS1_25CollectiveMainloopBwdSm80ILi2ELi2EN4cute5tupleIJNS5_1CILi128EEES8_NS7_ILi64EEEEEENS_10bfloat16_tEfNS_4arch4Sm80ELb0ELb1ELb1ELb0ELb1ELb0ELb0ELb0ELi2ELi4ELi4ELi4ELb0EEENS1_21CollectiveEpilogueBwdISA_SB_SD_Li256ELb0ELb0ELi2EEENS1_19SingleTileSchedulerILb0ELb0ELb0ELi128EEEEEEEEEvNT_6ParamsE$_ZN4cute3eso3ESOILb1ELb0EJNS_6LayoutINS_5tupleIJNS3_IJNS_1CILi8EEENS4_ILi1EEEEEEEEENS3_IJNS3_IJS6_NS4_ILi0EEEEEEEEEEElEEC2ERKSC_RKl)
        /*11114*/ 	.word	0x00000000


	//----- nvinfo : EIATTR_FRAME_SIZE
	.align		4
.L_11662:
        /*11118*/ 	.byte	0x04, 0x11
        /*1111a*/ 	.short	(.L_11664 - .L_11663)
	.align		4
.L_11663:
        /*1111c*/ 	.word	index@($_ZN7cutlass13device_kernelIN5flash19enable_sm80_to_sm89INS1_16FlashAttnBwdSm80INS1_25CollectiveMainloopBwdSm80ILi2ELi2EN4cute5tupleIJNS5_1CILi128EEES8_NS7_ILi64EEEEEENS_10bfloat16_tEfNS_4arch4Sm80ELb0ELb1ELb1ELb0ELb1ELb0ELb0ELb0ELi2ELi4ELi4ELi4ELb0EEENS1_21CollectiveEpilogueBwdISA_SB_SD_Li256ELb0ELb0ELi2EEENS1_19SingleTileSchedulerILb0ELb0ELb0ELi128EEEEEEEEEvNT_6ParamsE$_ZN4cute3eso3ESOILb1ELb0EJNS_6LayoutINS_5tupleIJNS3_IJNS_1CILi8EEENS4_ILi1EEEEEEEEENS3_IJNS3_IJS6_NS4_ILi0EEEEEEEEEEEiEEC2ERKSC_RKi)
        /*11120*/ 	.word	0x00000000


	//----- nvinfo : EIATTR_FRAME_SIZE
	.align		4
.L_11664:
        /*11124*/ 	.byte	0x04, 0x11
        /*11126*/ 	.short	(.L_11666 - .L_11665)
	.align		4
.L_11665:
        /*11128*/ 	.word	index@($_ZN7cutlass13device_kernelIN5flash19enable_sm80_to_sm89INS1_16FlashAttnBwdSm80INS1_25CollectiveMainloopBwdSm80ILi2ELi2EN4cute5tupleIJNS5_1CILi128EEES8_NS7_ILi64EEEEEENS_10bfloat16_tEfNS_4arch4Sm80ELb0ELb1ELb1ELb0ELb1ELb0ELb0ELb0ELi2ELi4ELi4ELi4ELb0EEENS1_21CollectiveEpilogueBwdISA_SB_SD_Li256ELb0ELb0ELi2EEENS1_19SingleTileSchedulerILb0ELb0ELb0ELi128EEEEEEEEEvNT_6ParamsE$_ZN4cute3eso3ESOILb1ELb0EJNS_6LayoutINS_5tupleIJNS3_IJNS_1CILi8EEENS4_ILi1EEEEEEEEENS3_IJNS3_IJS6_NS4_ILi0EEEEEEEEEEENS_10ViewEngineIPN7cutlass10bfloat16_tEEEEEC2ERKSC_RKSH_)
        /*1112c*/ 	.word	0x00000000


	//----- nvinfo : EIATTR_FRAME_SIZE
	.align		4
.L_11666:
        /*11130*/ 	.byte	0x04, 0x11
        /*11132*/ 	.short	(.L_11668 - .L_11667)
	.align		4
.L_11667:
        /*11134*/ 	.word	index@($_ZN7cutlass13device_kernelIN5flash19enable_sm80_to_sm89INS1_16FlashAttnBwdSm80INS1_25CollectiveMainloopBwdSm80ILi2ELi2EN4cute5tupleIJNS5_1CILi128EEES8_NS7_ILi64EEEEEENS_10bfloat16_tEfNS_4arch4Sm80ELb0ELb1ELb1ELb0ELb1ELb0ELb0ELb0ELi2ELi4ELi4ELi4ELb0EEENS1_21CollectiveEpilogueBwdISA_SB_SD_Li256ELb0ELb0ELi2EEENS1_19SingleTileSchedulerILb0ELb0ELb0ELi128EEEEEEEEEvNT_6ParamsE$_ZN4cute3eso3ESOILb1ELb0EJNS_6LayoutINS_5tupleIJNS3_IJNS_1CILi8EEENS4_ILi1EEEEEEEEENS3_IJNS3_IJS6_NS4_ILi0EEEEEEEEEEENS_10ViewEngineINS_8smem_ptrIPN7cutlass10bfloat16_tEEEEEEEC2ERKSC_RKSJ_)
        /*11138*/ 	.word	0x00000000


	//----- nvinfo : EIATTR_FRAME_SIZE
	.align		4
.L_11668:
        /*1113c*/ 	.byte	0x04, 0x11
        /*1113e*/ 	.short	(.L_11670 - .L_11669)
	.align		4
.L_11669:
        /*11140*/ 	.word	index@($_ZN7cutlass13device_kernelIN5flash19enable_sm80_to_sm89INS1_16FlashAttnBwdSm80INS1_25CollectiveMainloopBwdSm80ILi2ELi2EN4cute5tupleIJNS5_1CILi128EEES8_NS7_ILi64EEEEEENS_10bfloat16_tEfNS_4arch4Sm80ELb0ELb1ELb1ELb0ELb1ELb0ELb0ELb0ELi2ELi4ELi4ELi4ELb0EEENS1_21CollectiveEpilogueBwdISA_SB_SD_Li256ELb0ELb0ELi2EEENS1_19SingleTileSchedulerILb0ELb0ELb0ELi128EEEEEEEEEvNT_6ParamsE$_ZN4cute3eso3ESOILb1ELb0EJNS_6LayoutINS_5tupleIJNS3_IJNS_1CILi8EEENS4_ILi1EEEEEEEEENS3_IJNS3_IJS6_NS4_ILi0EEEEEEEEEEENS_10ViewEngineINS_8gmem_ptrIPKN7cutlass10bfloat16_tEEEEEEEC2ERKSC_RKSK_)
        /*11144*/ 	.word	0x00000000


	//----- nvinfo : EIATTR_FRAME_SIZE
	.align		4
.L_11670:
        /*11148*/ 	.byte	0x04, 0x11
        /*1114a*/ 	.short	(.L_11672 - .L_11671)
	.align		4
.L_11671:
        /*1114c*/ 	.word	index@($_ZN7cutlass13device_kernelIN5flash19enable_sm80_to_sm89INS1_16FlashAttnBwdSm80INS1_25CollectiveMainloopBwdSm80ILi2ELi2EN4cute5tupleIJNS5_1CILi128EEES8_NS7_ILi64EEEEEENS_10bfloat16_tEfNS_4arch4Sm80ELb0ELb1ELb1ELb0ELb1ELb0ELb0ELb0ELi2ELi4ELi4ELi4ELb0EEENS1_21CollectiveEpilogueBwdISA_SB_SD_Li256ELb0ELb0ELi2EEENS1_19SingleTileSchedulerILb0ELb0ELb0ELi128EEEEEEEEEvNT_6ParamsE$_ZN4cute3eso3ESOILb1ELb0EJNS_6LayoutINS_5tupleIJNS3_IJNS_1CILi4EEENS4_ILi1EEEEEES6_EEENS3_IJNS3_IJS6_NS4_ILi0EEEEEES9_EEEEEiEEC2ERKSC_RKi)
        /*11150*/ 	.word	0x00000000


	//----- nvinfo : EIATTR_FRAME_SIZE
	.align		4
.L_11672:
        /*11154*/ 	.byte	0x04, 0x11
        /*11156*/ 	.short	(.L_11674 - .L_11673)
	.align		4
.L_11673:
        /*11158*/ 	.word	index@($_ZN7cutlass13device_kernelIN5flash19enable_sm80_to_sm89INS1_16FlashAttnBwdSm80INS1_25CollectiveMainloopBwdSm80ILi2ELi2EN4cute5tupleIJNS5_1CILi128EEES8_NS7_ILi64EEEEEENS_10bfloat16_tEfNS_4arch4Sm80ELb0ELb1ELb1ELb0ELb1ELb0ELb0ELb0ELi2ELi4ELi4ELi4ELb0EEENS1_21CollectiveEpilogueBwdISA_SB_SD_Li256ELb0ELb0ELi2EEENS1_19SingleTileSchedulerILb0ELb0ELb0ELi128EEEEEEEEEvNT_6ParamsE$_ZN4cute3eso3ESOILb1ELb0EJNS_6LayoutINS_5tupleIJNS3_IJNS_1CILi4EEENS4_ILi1EEEEEES6_EEENS3_IJNS3_IJS6_NS4_ILi0EEEEEES9_EEEEENS_10ViewEngineINS_8smem_ptrIPfEEEEEEC2ERKSC_RKSH_)
        /*1115c*/ 	.word	0x00000000


	//----- nvinfo : EIATTR_FRAME_SIZE
	.align		4
.L_11674:
        /*11160*/ 	.byte	0x04, 0x11
        /*11162*/ 	.short	(.L_11676 - .L_11675)
	.align		4
.L_11675:
        /*11164*/ 	.word	index@($_ZN7cutlass13device_kernelIN5flash19enable_sm80_to_sm89INS1_16FlashAttnBwdSm80INS1_25CollectiveMainloopBwdSm80ILi2ELi2EN4cute5tupleIJNS5_1CILi128EEES8_NS7_ILi64EEEEEENS_10bfloat16_tEfNS_4arch4Sm80ELb0ELb1ELb1ELb0ELb1ELb0ELb0ELb0ELi2ELi4ELi4ELi4ELb0EEENS1_21CollectiveEpilogueBwdISA_SB_SD_Li256ELb0ELb0ELi2EEENS1_19SingleTileSchedulerILb0ELb0ELb0ELi128EEEEEEEEEvNT_6ParamsE$_ZN4cute3eso3ESOILb1ELb0EJNS_6LayoutINS_5tupleIJNS3_IJNS_1CILi4EEENS4_ILi1EEEEEES6_EEENS3_IJNS3_IJS6_NS4_ILi0EEEEEES9_EEEEENS_10ViewEngineINS_8gmem_ptrIPKfEEEEEEC2ERKSC_RKSI_)
        /*11168*/ 	.word	0x00000000


	//----- nvinfo : EIATTR_FRAME_SIZE
	.align		4
.L_11676:
        /*1116c*/ 	.byte	0x04, 0x11
        /*1116e*/ 	.short	(.L_11678 - .L_11677)
	.align		4
.L_11677:
        /*11170*/ 	.word	index@($_ZN7cutlass13device_kernelIN5flash19enable_sm80_to_sm89INS1_16FlashAttnBwdSm80INS1_25CollectiveMainloopBwdSm80ILi2ELi2EN4cute5tupleIJNS5_1CILi128EEES8_NS7_ILi64EEEEEENS_10bfloat16_tEfNS_4arch4Sm80ELb0ELb1ELb1ELb0ELb1ELb0ELb0ELb0ELi2ELi4ELi4ELi4ELb0EEENS1_21CollectiveEpilogueBwdISA_SB_SD_Li256ELb0ELb0ELi2EEENS1_19SingleTileSchedulerILb0ELb0ELb0ELi128EEEEEEEEEvNT_6ParamsE$_ZN4cute3eso3ESOILb1ELb0EJNS_6LayoutINS_5tupleIJNS3_IJNS_1CILi4EEENS4_ILi1EEEEEEEEENS3_IJNS3_IJS6_NS4_ILi0EEEEEEEEEEENS_10ViewEngineIPjEEEEC2ERKSC_RKSF_)
        /*11174*/ 	.word	0x00000000


	//----- nvinfo : EIATTR_FRAME_SIZE
	.align		4
.L_11678:
        /*11178*/ 	.byte	0x04, 0x11
        /*1117a*/ 	.short	(.L_11680 - .L_11679)
	.align		4
.L_11679:
        /*1117c*/ 	.word	index@($_ZN7cutlass13device_kernelIN5flash19enable_sm80_to_sm89INS1_16FlashAttnBwdSm80INS1_25CollectiveMainloopBwdSm80ILi2ELi2EN4cute5tupleIJNS5_1CILi128EEES8_NS7_ILi64EEEEEENS_10bfloat16_tEfNS_4arch4Sm80ELb0ELb1ELb1ELb0ELb1ELb0ELb0ELb0ELi2ELi4ELi4ELi4ELb0EEENS1_21CollectiveEpilogueBwdISA_SB_SD_Li256ELb0ELb0ELi2EEENS1_19SingleTileSchedulerILb0ELb0ELb0ELi128EEEEEEEEEvNT_6ParamsE$_ZN4cute3eso3ESOILb1ELb0EJNS_6LayoutINS_5tupleIJNS3_IJNS_1CILi4EEENS4_ILi1EEEEEEEEENS3_IJNS3_IJS6_NS4_ILi0EEEEEEEEEEENS_10ViewEngineINS_8smem_ptrIPfEEEEEEC2ERKSC_RKSH_)
        /*11180*/ 	.word	0x00000000


	//----- nvinfo : EIATTR_FRAME_SIZE
	.align		4
.L_11680:
        /*11184*/ 	.byte	0x04, 0x11
        /*11186*/ 	.short	(.L_11682 - .L_11681)
	.align		4
.L_11681:
        /*11188*/ 	.word	index@($_ZN7cutlass13device_kernelIN5flash19enable_sm80_to_sm89INS1_16FlashAttnBwdSm80INS1_25CollectiveMainloopBwdSm80ILi2ELi2EN4cute5tupleIJNS5_1CILi128EEES8_NS7_ILi64EEEEEENS_10bfloat16_tEfNS_4arch4Sm80ELb0ELb1ELb1ELb0ELb1ELb0ELb0ELb0ELi2ELi4ELi4ELi4ELb0EEENS1_21CollectiveEpilogueBwdISA_SB_SD_Li256ELb0ELb0ELi2EEENS1_19SingleTileSchedulerILb0ELb0ELb0ELi128EEEEEEEEEvNT_6ParamsE$_ZN4cute3eso3ESOILb1ELb0EJNS_6LayoutINS_5tupleIJNS3_IJNS_1CILi4EEENS4_ILi1EEEEEEEEENS3_IJNS3_IJS6_NS4_ILi0EEEEEEEEEEENS_10ViewEngineINS_8gmem_ptrIPKfEEEEEEC2ERKSC_RKSI_)
        /*1118c*/ 	.word	0x00000000


	//----- nvinfo : EIATTR_FRAME_SIZE
	.align		4
.L_11682:
        /*11190*/ 	.byte	0x04, 0x11
        /*11192*/ 	.short	(.L_11684 - .L_11683)
	.align		4
.L_11683:
        /*11194*/ 	.word	index@($_ZN7cutlass13device_kernelIN5flash19enable_sm80_to_sm89INS1_16FlashAttnBwdSm80INS1_25CollectiveMainloopBwdSm80ILi2ELi2EN4cute5tupleIJNS5_1CILi128EEES8_NS7_ILi64EEEEEENS_10bfloat16_tEfNS_4arch4Sm80ELb0ELb1ELb1ELb0ELb1ELb0ELb0ELb0ELi2ELi4ELi4ELi4ELb0EEENS1_21CollectiveEpilogueBwdISA_SB_SD_Li256ELb0ELb0ELi2EEENS1_19SingleTileSchedulerILb0ELb0ELb0ELi128EEEEEEEEEvNT_6ParamsE$_ZN4cute3eso3ESOILb1ELb0EJNS_6LayoutINS_5tupleIJNS3_IJNS_1CILi2EEES5_S5_EEES5_EEENS3_IJNS3_IJNS4_ILi1EEES5_NS4_ILi4EEEEEENS4_ILi8EEEEEEEEiEEC2ERKSD_RKi)
        /*11198*/ 	.word	0x00000000


	//----- nvinfo : EIATTR_FRAME_SIZE
	.align		4
.L_11684:
        /*1119c*/ 	.byte	0x04, 0x11
        /*1119e*/ 	.short	(.L_11686 - .L_11685)
	.align		4
.L_11685:
        /*111a0*/ 	.word	index@($_ZN7cutlass13device_kernelIN5flash19enable_sm80_to_sm89INS1_16FlashAttnBwdSm80INS1_25CollectiveMainloopBwdSm80ILi2ELi2EN4cute5tupleIJNS5_1CILi128EEES8_NS7_ILi64EEEEEENS_10bfloat16_tEfNS_4arch4Sm80ELb0ELb1ELb1ELb0ELb1ELb0ELb0ELb0ELi2ELi4ELi4ELi4ELb0EEENS1_21CollectiveEpilogueBwdISA_SB_SD_Li256ELb0ELb0ELi2EEENS1_19SingleTileSchedulerILb0ELb0ELb0ELi128EEEEEEEEEvNT_6ParamsE$_ZN4cute3eso3ESOILb1ELb0EJNS_6LayoutINS_5tupleIJNS3_IJNS_1CILi2EEES5_S5_EEES5_EEENS3_IJNS3_IJNS4_ILi1EEES5_NS4_ILi4EEEEEENS4_ILi8EEEEEEEENS_10ViewEngineIPN7cutlass10bfloat16_tEEEEEC2ERKSD_RKSI_)
        /*111a4*/ 	.word	0x00000000


	//----- nvinfo : EIATTR_FRAME_SIZE
	.align		4
.L_11686:
        /*111a8*/ 	.byte	0x04, 0x11
        /*111aa*/ 	.short	(.L_11688 - .L_11687)
	.align		4
.L_11687:
        /*111ac*/ 	.word	index@($_ZN7cutlass13device_kernelIN5flash19enable_sm80_to_sm89INS1_16FlashAttnBwdSm80INS1_25CollectiveMainloopBwdSm80ILi2ELi2EN4cute5tupleIJNS5_1CILi128EEES8_NS7_ILi64EEEEEENS_10bfloat16_tEfNS_4arch4Sm80ELb0ELb1ELb1ELb0ELb1ELb0ELb0ELb0ELi2ELi4ELi4ELi4ELb0EEENS1_21CollectiveEpilogueBwdISA_SB_SD_Li256ELb0ELb0ELi2EEENS1_19SingleTileSchedulerILb0ELb0ELb0ELi128EEEEEEEEEvNT_6ParamsE$_ZN4cute3eso3ESOILb1ELb0EJNS_6LayoutINS_5tupleIJNS3_IJNS_1CILi2EEES5_S5_EEES5_EEENS3_IJNS3_IJNS4_ILi1EEES5_NS4_ILi4EEEEEENS4_ILi64EEEEEEEEiEEC2ERKSD_RKi)
        /*111b0*/ 	.word	0x00000000


	//----- nvinfo : EIATTR_FRAME_SIZE
	.align		4
.L_11688:
        /*111b4*/ 	.byte	0x04, 0x11
        /*111b6*/ 	.short	(.L_11690 - .L_11689)
	.align		4
.L_11689:
        /*111b8*/ 	.word	index@($_ZN7cutlass13device_kernelIN5flash19enable_sm80_to_sm89INS1_16FlashAttnBwdSm80INS1_25CollectiveMainloopBwdSm80ILi2ELi2EN4cute5tupleIJNS5_1CILi128EEES8_NS7_ILi64EEEEEENS_10bfloat16_tEfNS_4arch4Sm80ELb0ELb1ELb1ELb0ELb1ELb0ELb0ELb0ELi2ELi4ELi4ELi4ELb0EEENS1_21CollectiveEpilogueBwdISA_SB_SD_Li256ELb0ELb0ELi2EEENS1_19SingleTileSchedulerILb0ELb0ELb0ELi128EEEEEEEEEvNT_6ParamsE$_ZN4cute3eso3ESOILb1ELb0EJNS_6LayoutINS_5tupleIJNS3_IJNS_1CILi2EEES5_S5_EEES5_EEENS3_IJNS3_IJNS4_ILi1EEES5_NS4_ILi4EEEEEENS4_ILi64EEEEEEEENS_10ViewEngineIPN7cutlass10bfloat16_tEEEEEC2ERKSD_RKSI_)
        /*111bc*/ 	.word	0x00000000


	//----- nvinfo : EIATTR_FRAME_SIZE
	.align		4
.L_11690:
        /*111c0*/ 	.byte	0x04, 0x11
        /*111c2*/ 	.short	(.L_11692 - .L_11691)
	.align		4
.L_11691:
        /*111c4*/ 	.word	index@($_ZN7cutlass13device_kernelIN5flash19enable_sm80_to_sm89INS1_16FlashAttnBwdSm80INS1_25CollectiveMainloopBwdSm80ILi2ELi2EN4cute5tupleIJNS5_1CILi128EEES8_NS7_ILi64EEEEEENS_10bfloat16_tEfNS_4arch4Sm80ELb0ELb1ELb1ELb0ELb1ELb0ELb0ELb0ELi2ELi4ELi4ELi4ELb0EEENS1_21CollectiveEpilogueBwdISA_SB_SD_Li256ELb0ELb0ELi2EEENS1_19SingleTileSchedulerILb0ELb0ELb0ELi128EEEEEEEEEvNT_6ParamsE$_ZN4cute3eso3ESOILb1ELb0EJNS_6LayoutINS_5tupleIJNS3_IJNS_1CILi2EEES5_S5_EEEEEENS3_IJNS3_IJNS4_ILi1EEES5_NS4_ILi4EEEEEEEEEEEiEEC2ERKSC_RKi)
        /*111c8*/ 	.word	0x00000000


	//----- nvinfo : EIATTR_FRAME_SIZE
	.align		4
.L_11692:
        /*111cc*/ 	.byte	0x04, 0x11
        /*111ce*/ 	.short	(.L_11694 - .L_11693)
	.align		4
.L_11693:
        /*111d0*/ 	.word	index@($_ZN7cutlass13device_kernelIN5flash19enable_sm80_to_sm89INS1_16FlashAttnBwdSm80INS1_25CollectiveMainloopBwdSm80ILi2ELi2EN4cute5tupleIJNS5_1CILi128EEES8_NS7_ILi64EEEEEENS_10bfloat16_tEfNS_4arch4Sm80ELb0ELb1ELb1ELb0ELb1ELb0ELb0ELb0ELi2ELi4ELi4ELi4ELb0EEENS1_21CollectiveEpilogueBwdISA_SB_SD_Li256ELb0ELb0ELi2EEENS1_19SingleTileSchedulerILb0ELb0ELb0ELi128EEEEEEEEEvNT_6ParamsE$_ZN4cute3eso3ESOILb1ELb0EJNS_6LayoutINS_5tupleIJNS3_IJNS_1CILi2EEES5_S5_EEEEEENS3_IJNS3_IJNS4_ILi1EEES5_NS4_ILi4EEEEEEEEEEENS_10ViewEngineIPN7cutlass10bfloat16_tEEEEEC2ERKSC_RKSH_)
        /*111d4*/ 	.word	0x00000000


	//----- nvinfo : EIATTR_FRAME_SIZE
	.align		4
.L_11694:
        /*111d8*/ 	.byte	0x04, 0x11
        /*111da*/ 	.short	(.L_11696 - .L_11695)
	.align		4
.L_11695:
        /*111dc*/ 	.word	index@($_ZN7cutlass13device_kernelIN5flash19enable_sm80_to_sm89INS1_16FlashAttnBwdSm80INS1_25CollectiveMainloopBwdSm80ILi2ELi2EN4cute5tupleIJNS5_1CILi128EEES8_NS7_ILi64EEEEEENS_10bfloat16_tEfNS_4arch4Sm80ELb0ELb1ELb1ELb0ELb1ELb0ELb0ELb0ELi2ELi4ELi4ELi4ELb0EEENS1_21CollectiveEpilogueBwdISA_SB_SD_Li256ELb0ELb0ELi2EEENS1_19SingleTileSchedulerILb0ELb0ELb0ELi128EEEEEEEEEvNT_6ParamsE$_ZN4cute3eso3ESOILb1ELb0EJNS_6LayoutINS_5tupleIJNS3_IJNS_1CILi2EEES5_EEES6_EEENS3_IJNS3_IJNS4_ILi1EEES5_EEENS3_IJNS4_ILi32EEENS4_ILi64EEEEEEEEEEEiEEC2ERKSE_RKi)
        /*111e0*/ 	.word	0x00000000


	//----- nvinfo : EIATTR_FRAME_SIZE
	.align		4
.L_11696:
        /*111e4*/ 	.byte	0x04, 0x11
        /*111e6*/ 	.short	(.L_11698 - .L_11697)
	.align		4
.L_11697:
        /*111e8*/ 	.word	index@($_ZN7cutlass13device_kernelIN5flash19enable_sm80_to_sm89INS1_16FlashAttnBwdSm80INS1_25CollectiveMainloopBwdSm80ILi2ELi2EN4cute5tupleIJNS5_1CILi128EEES8_NS7_ILi64EEEEEENS_10bfloat16_tEfNS_4arch4Sm80ELb0ELb1ELb1ELb0ELb1ELb0ELb0ELb0ELi2ELi4ELi4ELi4ELb0EEENS1_21CollectiveEpilogueBwdISA_SB_SD_Li256ELb0ELb0ELi2EEENS1_19SingleTileSchedulerILb0ELb0ELb0ELi128EEEEEEEEEvNT_6ParamsE$_ZN4cute3eso3ESOILb1ELb0EJNS_6LayoutINS_5tupleIJNS3_IJNS_1CILi2EEES5_EEES6_EEENS3_IJNS3_IJNS4_ILi1EEES5_EEENS3_IJNS4_ILi32EEENS4_ILi64EEEEEEEEEEENS_10ViewEngineIPN7cutlass10bfloat16_tEEEEEC2ERKSE_RKSJ_)
        /*111ec*/ 	.word	0x00000000


	//----- nvinfo : EIATTR_FRAME_SIZE
	.align		4
.L_11698:
        /*111f0*/ 	.byte	0x04, 0x11
        /*111f2*/ 	.short	(.L_11700 - .L_11699)
	.align		4
.L_11699:
        /*111f4*/ 	.word	index@($_ZN7cutlass13device_kernelIN5flash19enable_sm80_to_sm89INS1_16FlashAttnBwdSm80INS1_25CollectiveMainloopBwdSm80ILi2ELi2EN4cute5tupleIJNS5_1CILi128EEES8_NS7_ILi64EEEEEENS_10bfloat16_tEfNS_4arch4Sm80ELb0ELb1ELb1ELb0ELb1ELb0ELb0ELb0ELi2ELi4ELi4ELi4ELb0EEENS1_21CollectiveEpilogueBwdISA_SB_SD_Li256ELb0ELb0ELi2EEENS1_19SingleTileSchedulerILb0ELb0ELb0ELi128EEEEEEEEEvNT_6ParamsE$_ZN4cute3eso3ESOILb1ELb0EJNS_6LayoutINS_5tupleIJNS3_IJNS_1CILi2EEES5_EEES5_NS4_ILi8EEEEEENS3_IJNS3_IJNS_11ScaledBasisINS4_ILi1EEEJLi1EEEENS9_IS7_JLi0EEEEEEENS9_INS4_ILi64EEEJLi0EEEENS9_INS4_ILi16EEEJLi1EEEEEEEEENS_15ArithmeticTupleIJiiEEEEEC2ERKSJ_RKSL_)
        /*111f8*/ 	.word	0x00000000


	//----- nvinfo : EIATTR_FRAME_SIZE
	.align		4
.L_11700:
        /*111fc*/ 	.byte	0x04, 0x11
        /*111fe*/ 	.short	(.L_11702 - .L_11701)
	.align		4
.L_11701:
        /*11200*/ 	.word	index@($_ZN7cutlass13device_kernelIN5flash19enable_sm80_to_sm89INS1_16FlashAttnBwdSm80INS1_25CollectiveMainloopBwdSm80ILi2ELi2EN4cute5tupleIJNS5_1CILi128EEES8_NS7_ILi64EEEEEENS_10bfloat16_tEfNS_4arch4Sm80ELb0ELb1ELb1ELb0ELb1ELb0ELb0ELb0ELi2ELi4ELi4ELi4ELb0EEENS1_21CollectiveEpilogueBwdISA_SB_SD_Li256ELb0ELb0ELi2EEENS1_19SingleTileSchedulerILb0ELb0ELb0ELi128EEEEEEEEEvNT_6ParamsE$_ZN4cute3eso3ESOILb1ELb0EJNS_6LayoutINS_5tupleIJNS3_IJNS_1CILi2EEES5_EEES5_NS4_ILi8EEEEEENS3_IJNS3_IJNS_11ScaledBasisINS4_ILi1EEEJLi1EEEENS9_IS7_JLi0EEEEEEENS9_INS4_ILi64EEEJLi0EEEENS9_INS4_ILi16EEEJLi1EEEEEEEEENS_10ViewEngineINS_23ArithmeticTupleIteratorINS_15ArithmeticTupleIJiiEEEEEEEEEC2ERKSJ_RKSP_)
        /*11204*/ 	.word	0x00000000


	//----- nvinfo : EIATTR_FRAME_SIZE
	.align		4
.L_11702:
        /*11208*/ 	.byte	0x04, 0x11
        /*1120a*/ 	.short	(.L_11704 - .L_11703)
	.align		4
.L_11703:
        /*1120c*/ 	.word	index@($_ZN7cutlass13device_kernelIN5flash19enable_sm80_to_sm89INS1_16FlashAttnBwdSm80INS1_25CollectiveMainloopBwdSm80ILi2ELi2EN4cute5tupleIJNS5_1CILi128EEES8_NS7_ILi64EEEEEENS_10bfloat16_tEfNS_4arch4Sm80ELb0ELb1ELb1ELb0ELb1ELb0ELb0ELb0ELi2ELi4ELi4ELi4ELb0EEENS1_21CollectiveEpilogueBwdISA_SB_SD_Li256ELb0ELb0ELi2EEENS1_19SingleTileSchedulerILb0ELb0ELb0ELi128EEEEEEEEEvNT_6ParamsE$_ZN4cute3eso3ESOILb1ELb0EJNS_6LayoutINS_5tupleIJNS3_IJNS_1CILi2EEES5_EEENS4_ILi8EEEEEENS3_IJNS3_IJNS4_ILi1EEES5_EEENS4_ILi4EEEEEEEEiEEC2ERKSD_RKi)
        /*11210*/ 	.word	0x00000000


	//----- nvinfo : EIATTR_FRAME_SIZE
	.align		4
.L_11704:
        /*11214*/ 	.byte	0x04, 0x11
        /*11216*/ 	.short	(.L_11706 - .L_11705)
	.align		4
.L_11705:
        /*11218*/ 	.word	index@($_ZN7cutlass13device_kernelIN5flash19enable_sm80_to_sm89INS1_16FlashAttnBwdSm80INS1_25CollectiveMainloopBwdSm80ILi2ELi2EN4cute5tupleIJNS5_1CILi128EEES8_NS7_ILi64EEEEEENS_10bfloat16_tEfNS_4arch4Sm80ELb0ELb1ELb1ELb0ELb1ELb0ELb0ELb0ELi2ELi4ELi4ELi4ELb0EEENS1_21CollectiveEpilogueBwdISA_SB_SD_Li256ELb0ELb0ELi2EEENS1_19SingleTileSchedulerILb0ELb0ELb0ELi128EEEEEEEEEvNT_6ParamsE$_ZN4cute3eso3ESOILb1ELb0EJNS_6LayoutINS_5tupleIJNS3_IJNS_1CILi2EEES5_EEENS4_ILi8EEEEEENS3_IJNS3_IJNS4_ILi1EEES5_EEENS4_ILi4EEEEEEEENS_10ViewEngineIPN7cutlass10bfloat16_tEEEEEC2ERKSD_RKSI_)
        /*1121c*/ 	.word	0x00000000


	//----- nvinfo : EIATTR_FRAME_SIZE
	.align		4
.L_11706:
        /*11220*/ 	.byte	0x04, 0x11
        /*11222*/ 	.short	(.L_11708 - .L_11707)
	.align		4
.L_11707:
        /*11224*/ 	.word	index@($_ZN7cutlass13device_kernelIN5flash19enable_sm80_to_sm89INS1_16FlashAttnBwdSm80INS1_25CollectiveMainloopBwdSm80ILi2ELi2EN4cute5tupleIJNS5_1CILi128EEES8_NS7_ILi64EEEEEENS_10bfloat16_tEfNS_4arch4Sm80ELb0ELb1ELb1ELb0ELb1ELb0ELb0ELb0ELi2ELi4ELi4ELi4ELb0EEENS1_21CollectiveEpilogueBwdISA_SB_SD_Li256ELb0ELb0ELi2EEENS1_19SingleTileSchedulerILb0ELb0ELb0ELi128EEEEEEEEEvNT_6ParamsE$_ZN4cute3eso3ESOILb1ELb0EJNS_6LayoutINS_5tupleIJNS3_IJNS_1CILi2EEES5_EEENS3_IJS5_NS4_ILi8EEEEEEEEENS3_IJNS3_IJS5_NS4_ILi4EEEEEENS3_IJNS4_ILi1EEES7_EEEEEEEENS_10ViewEngineIPfEEEEC2ERKSF_RKSI_)
        /*11228*/ 	.word	0x00000000


	//----- nvinfo : EIATTR_FRAME_SIZE
	.align		4
.L_11708:
        /*1122c*/ 	.byte	0x04, 0x11
        /*1122e*/ 	.short	(.L_11710 - .L_11709)
	.align		4
.L_11709:
        /*11230*/ 	.word	index@($_ZN7cutlass13device_kernelIN5flash19enable_sm80_to_sm89INS1_16FlashAttnBwdSm80INS1_25CollectiveMainloopBwdSm80ILi2ELi2EN4cute5tupleIJNS5_1CILi128EEES8_NS7_ILi64EEEEEENS_10bfloat16_tEfNS_4arch4Sm80ELb0ELb1ELb1ELb0ELb1ELb0ELb0ELb0ELi2ELi4ELi4ELi4ELb0EEENS1_21CollectiveEpilogueBwdISA_SB_SD_Li256ELb0ELb0ELi2EEENS1_19SingleTileSchedulerILb0ELb0ELb0ELi128EEEEEEEEEvNT_6ParamsE$_ZN4cute3eso3ESOILb1ELb0EJNS_6LayoutINS_5tupleIJNS3_IJNS_1CILi2EEES5_EEENS3_IJS5_NS4_ILi8EEEEEEEEENS3_IJNS3_IJNS_11ScaledBasisIS7_JLi0EEEENSA_INS4_ILi64EEEJLi0EEEEEEENS3_IJNSA_INS4_ILi1EEEJLi1EEEENSA_INS4_ILi16EEEJLi1EEEEEEEEEEEENS_10ViewEngineINS_23ArithmeticTupleIteratorINS_15ArithmeticTupleIJiiEEEEEEEEEC2ERKSL_RKSR_)
        /*11234*/ 	.word	0x00000000


	//----- nvinfo : EIATTR_FRAME_SIZE
	.align		4
.L_11710:
        /*11238*/ 	.byte	0x04, 0x11
        /*1123a*/ 	.short	(.L_11712 - .L_11711)
	.align		4
.L_11711:
        /*1123c*/ 	.word	index@($_ZN7cutlass13device_kernelIN5flash19enable_sm80_to_sm89INS1_16FlashAttnBwdSm80INS1_25CollectiveMainloopBwdSm80ILi2ELi2EN4cute5tupleIJNS5_1CILi128EEES8_NS7_ILi64EEEEEENS_10bfloat16_tEfNS_4arch4Sm80ELb0ELb1ELb1ELb0ELb1ELb0ELb0ELb0ELi2ELi4ELi4ELi4ELb0EEENS1_21CollectiveEpilogueBwdISA_SB_SD_Li256ELb0ELb0ELi2EEENS1_19SingleTileSchedulerILb0ELb0ELb0ELi128EEEEEEEEEvNT_6ParamsE$_ZN4cute3eso3ESOILb1ELb0EJNS_6LayoutINS_5tupleIJNS3_IJNS_1CILi2EEES5_EEENS3_IJS5_NS4_ILi8EEEEEEEEENS3_IJNS3_IJNS_11ScaledBasisIS7_JLi0EEEENSA_INS4_ILi64EEEJLi0EEEEEEENS3_IJNSA_INS4_ILi1EEEJLi1EEEENSA_INS4_ILi16EEEJLi1EEEEEEEEEEEENS_10ViewEngineINS_23ArithmeticTupleIteratorINS_15ArithmeticTupleIJNS4_ILi0EEESP_EEEEEEEEEC2ERKSL_RKSS_)
        /*11240*/ 	.word	0x00000000


	//----- nvinfo : EIATTR_FRAME_SIZE
	.align		4
.L_11712:
        /*11244*/ 	.byte	0x04, 0x11
        /*11246*/ 	.short	(.L_11714 - .L_11713)
	.align		4
.L_11713:
        /*11248*/ 	.word	index@($_ZN7cutlass13device_kernelIN5flash19enable_sm80_to_sm89INS1_16FlashAttnBwdSm80INS1_25CollectiveMainloopBwdSm80ILi2ELi2EN4cute5tupleIJNS5_1CILi128EEES8_NS7_ILi64EEEEEENS_10bfloat16_tEfNS_4arch4Sm80ELb0ELb1ELb1ELb0ELb1ELb0ELb0ELb0ELi2ELi4ELi4ELi4ELb0EEENS1_21CollectiveEpilogueBwdISA_SB_SD_Li256ELb0ELb0ELi2EEENS1_19SingleTileSchedulerILb0ELb0ELb0ELi128EEEEEEEEEvNT_6ParamsE$_ZN4cute3eso3ESOILb1ELb0EJNS_6LayoutINS_5tupleIJNS3_IJNS_1CILi2EEES5_EEEEEENS3_IJNS3_IJNS4_ILi8EEENS4_ILi64EEEEEEEEEEEiEEC2ERKSC_RKi)
        /*1124c*/ 	.word	0x00000000


	//----- nvinfo : EIATTR_FRAME_SIZE
	.align		4
.L_11714:
        /*11250*/ 	.byte	0x04, 0x11
        /*11252*/ 	.short	(.L_11716 - .L_11715)
	.align		4
.L_11715:
        /*11254*/ 	.word	index@($_ZN7cutlass13device_kernelIN5flash19enable_sm80_to_sm89INS1_16FlashAttnBwdSm80INS1_25CollectiveMainloopBwdSm80ILi2ELi2EN4cute5tupleIJNS5_1CILi128EEES8_NS7_ILi64EEEEEENS_10bfloat16_tEfNS_4arch4Sm80ELb0ELb1ELb1ELb0ELb1ELb0ELb0ELb0ELi2ELi4ELi4ELi4ELb0EEENS1_21CollectiveEpilogueBwdISA_SB_SD_Li256ELb0ELb0ELi2EEENS1_19SingleTileSchedulerILb0ELb0ELb0ELi128EEEEEEEEEvNT_6ParamsE$_ZN4cute3eso3ESOILb1ELb0EJNS_6LayoutINS_5tupleIJNS3_IJNS_1CILi2EEES5_EEEEEENS3_IJNS3_IJNS4_ILi8EEENS4_ILi64EEEEEEEEEEENS_10ViewEngineINS_8smem_ptrIPfEEEEEEC2ERKSC_RKSH_)
        /*11258*/ 	.word	0x00000000


	//----- nvinfo : EIATTR_FRAME_SIZE
	.align		4
.L_11716:
        /*1125c*/ 	.byte	0x04, 0x11
        /*1125e*/ 	.short	(.L_11718 - .L_11717)
	.align		4
.L_11717:
        /*11260*/ 	.word	index@($_ZN7cutlass13device_kernelIN5flash19enable_sm80_to_sm89INS1_16FlashAttnBwdSm80INS1_25CollectiveMainloopBwdSm80ILi2ELi2EN4cute5tupleIJNS5_1CILi128EEES8_NS7_ILi64EEEEEENS_10bfloat16_tEfNS_4arch4Sm80ELb0ELb1ELb1ELb0ELb1ELb0ELb0ELb0ELi2ELi4ELi4ELi4ELb0EEENS1_21CollectiveEpilogueBwdISA_SB_SD_Li256ELb0ELb0ELi2EEENS1_19SingleTileSchedulerILb0ELb0ELb0ELi128EEEEEEEEEvNT_6ParamsE$_ZN4cute3eso3ESOILb1ELb0EJNS_6LayoutINS_5tupleIJNS3_IJNS_1CILi2EEES5_EEEEEENS3_IJNS3_IJNS4_ILi1EEES5_EEEEEEEEiEEC2ERKSB_RKi)
        /*11264*/ 	.word	0x00000000


	//----- nvinfo : EIATTR_FRAME_SIZE
	.align		4
.L_11718:
        /*11268*/ 	.byte	0x04, 0x11
        /*1126a*/ 	.short	(.L_11720 - .L_11719)
	.align		4
.L_11719:
        /*1126c*/ 	.word	index@($_ZN7cutlass13device_kernelIN5flash19enable_sm80_to_sm89INS1_16FlashAttnBwdSm80INS1_25CollectiveMainloopBwdSm80ILi2ELi2EN4cute5tupleIJNS5_1CILi128EEES8_NS7_ILi64EEEEEENS_10bfloat16_tEfNS_4arch4Sm80ELb0ELb1ELb1ELb0ELb1ELb0ELb0ELb0ELi2ELi4ELi4ELi4ELb0EEENS1_21CollectiveEpilogueBwdISA_SB_SD_Li256ELb0ELb0ELi2EEENS1_19SingleTileSchedulerILb0ELb0ELb0ELi128EEEEEEEEEvNT_6ParamsE$_ZN4cute3eso3ESOILb1ELb0EJNS_6LayoutINS_5tupleIJNS3_IJNS_1CILi2EEES5_EEEEEENS3_IJNS3_IJNS4_ILi1EEES5_EEEEEEEENS_10ViewEngineIPfEEEEC2ERKSB_RKSE_)
        /*11270*/ 	.word	0x00000000


	//----- nvinfo : EIATTR_FRAME_SIZE
	.align		4
.L_11720:
        /*11274*/ 	.byte	0x04, 0x11
        /*11276*/ 	.short	(.L_11722 - .L_11721)
	.align		4
.L_11721:
        /*11278*/ 	.word	index@($_ZN7cutlass13device_kernelIN5flash19enable_sm80_to_sm89INS1_16FlashAttnBwdSm80INS1_25CollectiveMainloopBwdSm80ILi2ELi2EN4cute5tupleIJNS5_1CILi128EEES8_NS7_ILi64EEEEEENS_10bfloat16_tEfNS_4arch4Sm80ELb0ELb1ELb1ELb0ELb1ELb0ELb0ELb0ELi2ELi4ELi4ELi4ELb0EEENS1_21CollectiveEpilogueBwdISA_SB_SD_Li256ELb0ELb0ELi2EEENS1_19SingleTileSchedulerILb0ELb0ELb0ELi128EEEEEEEEEvNT_6ParamsE$_ZN4cute3eso3ESOILb1ELb0EJNS_6LayoutINS_5tupleIJNS3_IJNS_1CILi2EEES5_EEEEEENS3_IJNS3_IJNS4_ILi1EEES5_EEEEEEEENS_10ViewEngineIPN7cutlass10bfloat16_tEEEEEC2ERKSB_RKSG_)
        /*1127c*/ 	.word	0x00000000


	//----- nvinfo : EIATTR_FRAME_SIZE
	.align		4
.L_11722:
        /*11280*/ 	.byte	0x04, 0x11
        /*11282*/ 	.short	(.L_11724 - .L_11723)
	.align		4
.L_11723:
        /*11284*/ 	.word	index@($_ZN7cutlass13device_kernelIN5flash19enable_sm80_to_sm89INS1_16FlashAttnBwdSm80INS1_25CollectiveMainloopBwdSm80ILi2ELi2EN4cute5tupleIJNS5_1CILi128EEES8_NS7_ILi64EEEEEENS_10bfloat16_tEfNS_4arch4Sm80ELb0ELb1ELb1ELb0ELb1ELb0ELb0ELb0ELi2ELi4ELi4ELi4ELb0EEENS1_21CollectiveEpilogueBwdISA_SB_SD_Li256ELb0ELb0ELi2EEENS1_19SingleTileSchedulerILb0ELb0ELb0ELi128EEEEEEEEEvNT_6ParamsE$_ZN4cute3eso3ESOILb1ELb0EJNS_6LayoutINS_5tupleIJNS3_IJNS_1CILi2EEES5_EEEEEENS3_IJNS3_IJNS4_ILi1EEES5_EEEEEEEENS_10ViewEngineIPKfEEEEC2ERKSB_RKSF_)
        /*11288*/ 	.word	0x00000000


	//----- nvinfo : EIATTR_FRAME_SIZE
	.align		4
.L_11724:
        /*1128c*/ 	.byte	0x04, 0x11
        /*1128e*/ 	.short	(.L_11726 - .L_11725)
	.align		4
.L_11725:
        /*11290*/ 	.word	index@($_ZN7cutlass13device_kernelIN5flash19enable_sm80_to_sm89INS1_16FlashAttnBwdSm80INS1_25CollectiveMainloopBwdSm80ILi2ELi2EN4cute5tupleIJNS5_1CILi128EEES8_NS7_ILi64EEEEEENS_10bfloat16_tEfNS_4arch4Sm80ELb0ELb1ELb1ELb0ELb1ELb0ELb0ELb0ELi2ELi4ELi4ELi4ELb0EEENS1_21CollectiveEpilogueBwdISA_SB_SD_Li256ELb0ELb0ELi2EEENS1_19SingleTileSchedulerILb0ELb0ELb0ELi128EEEEEEEEEvNT_6ParamsE$_ZN4cute3eso3ESOILb1ELb0EJNS_6LayoutINS_5tupleIJNS3_IJNS_1CILi1EEES5_EEENS4_ILi32EEEEEENS3_IJNS3_IJNS4_ILi0EEES9_EEENS4_ILi256EEEEEEEEiEEC2ERKSD_RKi)
        /*11294*/ 	.word	0x00000000


	//----- nvinfo : EIATTR_FRAME_SIZE
	.align		4
.L_11726:
        /*11298*/ 	.byte	0x04, 0x11
        /*1129a*/ 	.short	(.L_11728 - .L_11727)
	.align		4
.L_11727:
        /*1129c*/ 	.word	index@($_ZN7cutlass13device_kernelIN5flash19enable_sm80_to_sm89INS1_16FlashAttnBwdSm80INS1_25CollectiveMainloopBwdSm80ILi2ELi2EN4cute5tupleIJNS5_1CILi128EEES8_NS7_ILi64EEEEEENS_10bfloat16_tEfNS_4arch4Sm80ELb0ELb1ELb1ELb0ELb1ELb0ELb0ELb0ELi2ELi4ELi4ELi4ELb0EEENS1_21CollectiveEpilogueBwdISA_SB_SD_Li256ELb0ELb0ELi2EEENS1_19SingleTileSchedulerILb0ELb0ELb0ELi128EEEEEEEEEvNT_6ParamsE$_ZN4cute3eso3ESOILb1ELb0EJNS_6LayoutINS_5tupleIJNS3_IJNS_1CILi1EEES5_EEENS4_ILi32EEEEEENS3_IJNS3_IJNS4_ILi0EEES9_EEENS4_ILi256EEEEEEEENS_10ViewEngineINS_8gmem_ptrIPfEEEEEEC2ERKSD_RKSI_)
        /*112a0*/ 	.word	0x00000000


	//----- nvinfo : EIATTR_FRAME_SIZE
	.align		4
.L_11728:
        /*112a4*/ 	.byte	0x04, 0x11
        /*112a6*/ 	.short	(.L_11730 - .L_11729)
	.align		4
.L_11729:
        /*112a8*/ 	.word	index@($_ZN7cutlass13device_kernelIN5flash19enable_sm80_to_sm89INS1_16FlashAttnBwdSm80INS1_25CollectiveMainloopBwdSm80ILi2ELi2EN4cute5tupleIJNS5_1CILi128EEES8_NS7_ILi64EEEEEENS_10bfloat16_tEfNS_4arch4Sm80ELb0ELb1ELb1ELb0ELb1ELb0ELb0ELb0ELi2ELi4ELi4ELi4ELb0EEENS1_21CollectiveEpilogueBwdISA_SB_SD_Li256ELb0ELb0ELi2EEENS1_19SingleTileSchedulerILb0ELb0ELb0ELi128EEEEEEEEEvNT_6ParamsE$_ZN4cute3eso3ESOILb1ELb0EJNS_6LayoutINS_5tupleIJNS3_IJNS_1CILi1EEES5_EEEEEENS3_IJNS3_IJS5_NS4_ILi0EEEEEEEEEEENS_10ViewEngineINS_8smem_ptrIPN7cutlass9uint128_tEEEEEEEC2ERKSB_RKSI_)
        /*112ac*/ 	.word	0x00000000


	//----- nvinfo : EIATTR_FRAME_SIZE
	.align		4
.L_11730:
        /*112b0*/ 	.byte	0x04, 0x11
        /*112b2*/ 	.short	(.L_11732 - .L_11731)
	.align		4
.L_11731:
        /*112b4*/ 	.word	index@($_ZN7cutlass13device_kernelIN5flash19enable_sm80_to_sm89INS1_16FlashAttnBwdSm80INS1_25CollectiveMainloopBwdSm80ILi2ELi2EN4cute5tupleIJNS5_1CILi128EEES8_NS7_ILi64EEEEEENS_10bfloat16_tEfNS_4arch4Sm80ELb0ELb1ELb1ELb0ELb1ELb0ELb0ELb0ELi2ELi4ELi4ELi4ELb0EEENS1_21CollectiveEpilogueBwdISA_SB_SD_Li256ELb0ELb0ELi2EEENS1_19SingleTileSchedulerILb0ELb0ELb0ELi128EEEEEEEEEvNT_6ParamsE$_ZN4cute3eso3ESOILb1ELb0EJNS_6LayoutINS_5tupleIJNS3_IJNS_1CILi1EEES5_EEEEEENS3_IJNS3_IJS5_NS4_ILi0EEEEEEEEEEENS_10ViewEngineINS_8gmem_ptrIPKN7cutlass9uint128_tEEEEEEEC2ERKSB_RKSJ_)
        /*112b8*/ 	.word	0x00000000


	//----- nvinfo : EIATTR_FRAME_SIZE
	.align		4
.L_11732:
        /*112bc*/ 	.byte	0x04, 0x11
        /*112be*/ 	.short	(.L_11734 - .L_11733)
	.align		4
.L_11733:
        /*112c0*/ 	.word	index@($_ZN7cutlass13device_kernelIN5flash19enable_sm80_to_sm89INS1_16FlashAttnBwdSm80INS1_25CollectiveMainloopBwdSm80ILi2ELi2EN4cute5tupleIJNS5_1CILi128EEES8_NS7_ILi64EEEEEENS_10bfloat16_tEfNS_4arch4Sm80ELb0ELb1ELb1ELb0ELb1ELb0ELb0ELb0ELi2ELi4ELi4ELi4ELb0EEENS1_21CollectiveEpilogueBwdISA_SB_SD_Li256ELb0ELb0ELi2EEENS1_19SingleTileSchedulerILb0ELb0ELb0ELi128EEEEEEEEEvNT_6ParamsE$_ZN4cute3eso3ESOILb1ELb0EJNS_6LayoutINS_5tupleIJNS3_IJNS_1CILi1EEENS4_ILi4EEEEEENS4_ILi2EEES6_EEENS3_IJNS3_IJNS4_ILi0EEES5_EEES6_NS4_ILi8EEEEEEEENS_10ViewEngineIPfEEEEC2ERKSE_RKSH_)
        /*112c4*/ 	.word	0x00000000


	//----- nvinfo : EIATTR_FRAME_SIZE
	.align		4
.L_11734:
        /*112c8*/ 	.byte	0x04, 0x11
        /*112ca*/ 	.short	(.L_11736 - .L_11735)
	.align		4
.L_11735:
        /*112cc*/ 	.word	index@($_ZN7cutlass13device_kernelIN5flash19enable_sm80_to_sm89INS1_16FlashAttnBwdSm80INS1_25CollectiveMainloopBwdSm80ILi2ELi2EN4cute5tupleIJNS5_1CILi128EEES8_NS7_ILi64EEEEEENS_10bfloat16_tEfNS_4arch4Sm80ELb0ELb1ELb1ELb0ELb1ELb0ELb0ELb0ELi2ELi4ELi4ELi4ELb0EEENS1_21CollectiveEpilogueBwdISA_SB_SD_Li256ELb0ELb0ELi2EEENS1_19SingleTileSchedulerILb0ELb0ELb0ELi128EEEEEEEEEvNT_6ParamsE$_ZN4cute3eso3ESOILb1ELb0EJNS_6LayoutINS_5tupleIJNS3_IJNS_1CILi1EEENS4_ILi2EEES6_EEEEEENS3_IJNS3_IJS5_S5_S6_EEEEEEEENS_10ViewEngineIPjEEEEC2ERKSB_RKSE_)
        /*112d0*/ 	.word	0x00000000


	//----- nvinfo : EIATTR_FRAME_SIZE
	.align		4
.L_11736:
        /*112d4*/ 	.byte	0x04, 0x11
        /*112d6*/ 	.short	(.L_11738 - .L_11737)
	.align		4
.L_11737:
        /*112d8*/ 	.word	index@($_ZN7cutlass13device_kernelIN5flash19enable_sm80_to_sm89INS1_16FlashAttnBwdSm80INS1_25CollectiveMainloopBwdSm80ILi2ELi2EN4cute5tupleIJNS5_1CILi128EEES8_NS7_ILi64EEEEEENS_10bfloat16_tEfNS_4arch4Sm80ELb0ELb1ELb1ELb0ELb1ELb0ELb0ELb0ELi2ELi4ELi4ELi4ELb0EEENS1_21CollectiveEpilogueBwdISA_SB_SD_Li256ELb0ELb0ELi2EEENS1_19SingleTileSchedulerILb0ELb0ELb0ELi128EEEEEEEEEvNT_6ParamsE$_ZN4cute3eso3ESOILb1ELb0EJNS_6LayoutINS_5tupleIJNS3_IJNS_1CILi1EEENS4_ILi2EEEEEES6_NS4_ILi8EEEEEENS3_IJNS3_IJS5_S5_EEES6_NS4_ILi4EEEEEEEENS_10ViewEngineIPN7cutlass5ArrayINSF_10bfloat16_tELi2ELb0EEEEEEEC2ERKSD_RKSK_)
        /*112dc*/ 	.word	0x00000000


	//----- nvinfo : EIATTR_FRAME_SIZE
	.align		4
.L_11738:
        /*112e0*/ 	.byte	0x04, 0x11
        /*112e2*/ 	.short	(.L_11740 - .L_11739)
	.align		4
.L_11739:
        /*112e4*/ 	.word	index@($_ZN7cutlass13device_kernelIN5flash19enable_sm80_to_sm89INS1_16FlashAttnBwdSm80INS1_25CollectiveMainloopBwdSm80ILi2ELi2EN4cute5tupleIJNS5_1CILi128EEES8_NS7_ILi64EEEEEENS_10bfloat16_tEfNS_4arch4Sm80ELb0ELb1ELb1ELb0ELb1ELb0ELb0ELb0ELi2ELi4ELi4ELi4ELb0EEENS1_21CollectiveEpilogueBwdISA_SB_SD_Li256ELb0ELb0ELi2EEENS1_19SingleTileSchedulerILb0ELb0ELb0ELi128EEEEEEEEEvNT_6ParamsE$_ZN4cute3eso3ESOILb1ELb0EJNS_6LayoutINS_5tupleIJNS3_IJNS_1CILi1EEENS4_ILi2EEEEEES6_NS4_ILi8EEEEEENS3_IJNS3_IJS5_S5_EEES6_NS4_ILi4EEEEEEEENS_10ViewEngineIPKN7cutlass5ArrayIfLi2ELb1EEEEEEEC2ERKSD_RKSK_)
        /*112e8*/ 	.word	0x00000000


	//----- nvinfo : EIATTR_FRAME_SIZE
	.align		4
.L_11740:
        /*112ec*/ 	.byte	0x04, 0x11
        /*112ee*/ 	.short	(.L_11742 - .L_11741)
	.align		4
.L_11741:
        /*112f0*/ 	.word	index@($_ZN7cutlass13device_kernelIN5flash19enable_sm80_to_sm89INS1_16FlashAttnBwdSm80INS1_25CollectiveMainloopBwdSm80ILi2ELi2EN4cute5tupleIJNS5_1CILi128EEES8_NS7_ILi64EEEEEENS_10bfloat16_tEfNS_4arch4Sm80ELb0ELb1ELb1ELb0ELb1ELb0ELb0ELb0ELi2ELi4ELi4ELi4ELb0EEENS1_21CollectiveEpilogueBwdISA_SB_SD_Li256ELb0ELb0ELi2EEENS1_19SingleTileSchedulerILb0ELb0ELb0ELi128EEEEEEEEEvNT_6ParamsE$_ZN4cute3eso3ESOILb1ELb0EJNS_6LayoutINS_5tupleIJNS3_IJNS_1CILi1EEENS4_ILi2EEEEEEEEENS3_IJNS3_IJS5_S5_EEEEEEEENS_10ViewEngineIPjEEEEC2ERKSB_RKSE_)
        /*112f4*/ 	.word	0x00000000


	//----- nvinfo : EIATTR_FRAME_SIZE
	.align		4
.L_11742:
        /*112f8*/ 	.byte	0x04, 0x11
        /*112fa*/ 	.short	(.L_11744 - .L_11743)
	.align		4
.L_11743:
        /*112fc*/ 	.word	index@($_ZN7cutlass13device_kernelIN5flash19enable_sm80_to_sm89INS1_16FlashAttnBwdSm80INS1_25CollectiveMainloopBwdSm80ILi2ELi2EN4cute5tupleIJNS5_1CILi128EEES8_NS7_ILi64EEEEEENS_10bfloat16_tEfNS_4arch4Sm80ELb0ELb1ELb1ELb0ELb1ELb0ELb0ELb0ELi2ELi4ELi4ELi4ELb0EEENS1_21CollectiveEpilogueBwdISA_SB_SD_Li256ELb0ELb0ELi2EEENS1_19SingleTileSchedulerILb0ELb0ELb0ELi128EEEEEEEEEvNT_6ParamsE$_ZN4cute3eso3ESOILb1ELb0EJNS_6LayoutINS_5tupleIJNS3_IJNS_1CILi1EEENS3_IJNS4_ILi4EEENS4_ILi2EEEEEEEEES7_S6_EEENS3_IJNS3_IJNS4_ILi0EEENS3_IJS5_NS4_ILi8EEEEEEEEES6_NS4_ILi16EEEEEEEENS_10ViewEngineIPN7cutlass10bfloat16_tEEEEEC2ERKSH_RKSM_)
        /*11300*/ 	.word	0x00000000


	//----- nvinfo : EIATTR_FRAME_SIZE
	.align		4
.L_11744:
        /*11304*/ 	.byte	0x04, 0x11
        /*11306*/ 	.short	(.L_11746 - .L_11745)
	.align		4
.L_11745:
        /*11308*/ 	.word	index@($_ZN7cutlass13device_kernelIN5flash19enable_sm80_to_sm89INS1_16FlashAttnBwdSm80INS1_25CollectiveMainloopBwdSm80ILi2ELi2EN4cute5tupleIJNS5_1CILi128EEES8_NS7_ILi64EEEEEENS_10bfloat16_tEfNS_4arch4Sm80ELb0ELb1ELb1ELb0ELb1ELb0ELb0ELb0ELi2ELi4ELi4ELi4ELb0EEENS1_21CollectiveEpilogueBwdISA_SB_SD_Li256ELb0ELb0ELi2EEENS1_19SingleTileSchedulerILb0ELb0ELb0ELi128EEEEEEEEEvNT_6ParamsE$_ZN4cute3eso3ESOILb1ELb0EJNS_6LayoutINS_5tupleIJNS3_IJNS_1CILi1EEENS3_IJNS4_ILi2EEES6_EEEEEES6_NS4_ILi4EEEEEENS3_IJNS3_IJNS4_ILi0EEENS3_IJS5_S9_EEEEEES6_NS4_ILi8EEEEEEEENS_10ViewEngineIPjEEEEC2ERKSG_RKSJ_)
        /*1130c*/ 	.word	0x00000000


	//----- nvinfo : EIATTR_FRAME_SIZE
	.align		4
.L_11746:
        /*11310*/ 	.byte	0x04, 0x11
        /*11312*/ 	.short	(.L_11748 - .L_11747)
	.align		4
.L_11747:
        /*11314*/ 	.word	index@($_ZN7cutlass13device_kernelIN5flash19enable_sm80_to_sm89INS1_16FlashAttnBwdSm80INS1_25CollectiveMainloopBwdSm80ILi2ELi2EN4cute5tupleIJNS5_1CILi128EEES8_NS7_ILi64EEEEEENS_10bfloat16_tEfNS_4arch4Sm80ELb0ELb1ELb1ELb0ELb1ELb0ELb0ELb0ELi2ELi4ELi4ELi4ELb0EEENS1_21CollectiveEpilogueBwdISA_SB_SD_Li256ELb0ELb0ELi2EEENS1_19SingleTileSchedulerILb0ELb0ELb0ELi128EEEEEEEEEvNT_6ParamsE$_ZN4cute3eso3ESOILb1ELb0EJNS_6LayoutINS_5tupleIJNS3_IJNS3_IJNS_1CILi8EEENS4_ILi1EEEEEES6_EEENS3_IJNS3_IJS6_S6_EEENS4_ILi4EEEEEEEEENS3_IJNS3_IJNS3_IJS6_NS4_ILi0EEEEEESD_EEENS3_IJNS3_IJSD_SD_EEES5_EEEEEEEENS_10ViewEngineIPN7cutlass10bfloat16_tEEEEEC2ERKSJ_RKSO_)
        /*11318*/ 	.word	0x00000000


	//----- nvinfo : EIATTR_FRAME_SIZE
	.align		4
.L_11748:
        /*1131c*/ 	.byte	0x04, 0x11
        /*1131e*/ 	.short	(.L_11750 - .L_11749)
	.align		4
.L_11749:
        /*11320*/ 	.word	index@($_ZN7cutlass13device_kernelIN5flash19enable_sm80_to_sm89INS1_16FlashAttnBwdSm80INS1_25CollectiveMainloopBwdSm80ILi2ELi2EN4cute5tupleIJNS5_1CILi128EEES8_NS7_ILi64EEEEEENS_10bfloat16_tEfNS_4arch4Sm80ELb0ELb1ELb1ELb0ELb1ELb0ELb0ELb0ELi2ELi4ELi4ELi4ELb0EEENS1_21CollectiveEpilogueBwdISA_SB_SD_Li256ELb0ELb0ELi2EEENS1_19SingleTileSchedulerILb0ELb0ELb0ELi128EEEEEEEEEvNT_6ParamsE$_ZN4cute3eso3ESOILb1ELb0EJNS_6LayoutINS_5tupleIJNS3_IJNS3_IJNS_1CILi8EEENS4_ILi1EEEEEES6_EEENS3_IJNS3_IJS6_S6_EEENS4_ILi4EEEEEEEEENS3_IJNS3_IJNS3_IJS6_NS4_ILi0EEEEEESD_EEENS3_IJNS3_IJSD_SD_EEENS4_ILi2048EEEEEEEEEEENS_10ViewEngineINS_8smem_ptrIPN7cutlass10bfloat16_tEEEEEEEC2ERKSK_RKSR_)
        /*11324*/ 	.word	0x00000000


	//----- nvinfo : EIATTR_FRAME_SIZE
	.align		4
.L_11750:
        /*11328*/ 	.byte	0x04, 0x11
        /*1132a*/ 	.short	(.L_11752 - .L_11751)
	.align		4
.L_11751:
        /*1132c*/ 	.word	index@($_ZN7cutlass13device_kernelIN5flash19enable_sm80_to_sm89INS1_16FlashAttnBwdSm80INS1_25CollectiveMainloopBwdSm80ILi2ELi2EN4cute5tupleIJNS5_1CILi128EEES8_NS7_ILi64EEEEEENS_10bfloat16_tEfNS_4arch4Sm80ELb0ELb1ELb1ELb0ELb1ELb0ELb0ELb0ELi2ELi4ELi4ELi4ELb0EEENS1_21CollectiveEpilogueBwdISA_SB_SD_Li256ELb0ELb0ELi2EEENS1_19SingleTileSchedulerILb0ELb0ELb0ELi128EEEEEEEEEvNT_6ParamsE$_ZN4cute3eso3ESOILb1ELb0EJNS_6LayoutINS_5tupleIJNS3_IJNS3_IJNS_1CILi8EEENS4_ILi1EEEEEES6_EEENS3_IJNS3_IJS6_S6_EEENS4_ILi2EEEEEEEEENS3_IJNS3_IJNS3_IJS6_NS4_ILi0EEEEEESD_EEENS3_IJNS3_IJSD_SD_EEES5_EEEEEEEENS_10ViewEngineIPN7cutlass10bfloat16_tEEEEEC2ERKSJ_RKSO_)
        /*11330*/ 	.word	0x00000000


	//----- nvinfo : EIATTR_FRAME_SIZE
	.align		4
.L_11752:
        /*11334*/ 	.byte	0x04, 0x11
        /*11336*/ 	.short	(.L_11754 - .L_11753)
	.align		4
.L_11753:
        /*11338*/ 	.word	index@($_ZN7cutlass13device_kernelIN5flash19enable_sm80_to_sm89INS1_16FlashAttnBwdSm80INS1_25CollectiveMainloopBwdSm80ILi2ELi2EN4cute5tupleIJNS5_1CILi128EEES8_NS7_ILi64EEEEEENS_10bfloat16_tEfNS_4arch4Sm80ELb0ELb1ELb1ELb0ELb1ELb0ELb0ELb0ELi2ELi4ELi4ELi4ELb0EEENS1_21CollectiveEpilogueBwdISA_SB_SD_Li256ELb0ELb0ELi2EEENS1_19SingleTileSchedulerILb0ELb0ELb0ELi128EEEEEEEEEvNT_6ParamsE$_ZN4cute3eso3ESOILb1ELb0EJNS_6LayoutINS_5tupleIJNS3_IJNS3_IJNS_1CILi8EEENS4_ILi1EEEEEES6_EEENS3_IJNS3_IJS6_S6_EEENS4_ILi2EEEEEEEEENS3_IJNS3_IJNS3_IJS6_NS4_ILi0EEEEEESD_EEENS3_IJNS3_IJSD_SD_EEENS4_ILi8192EEEEEEEEEEENS_10ViewEngineINS_8smem_ptrIPN7cutlass10bfloat16_tEEEEEEEC2ERKSK_RKSR_)
        /*1133c*/ 	.word	0x00000000


	//----- nvinfo : EIATTR_FRAME_SIZE
	.align		4
.L_11754:
        /*11340*/ 	.byte	0x04, 0x11
        /*11342*/ 	.short	(.L_11756 - .L_11755)
	.align		4
.L_11755:
        /*11344*/ 	.word	index@($_ZN7cutlass13device_kernelIN5flash19enable_sm80_to_sm89INS1_16FlashAttnBwdSm80INS1_25CollectiveMainloopBwdSm80ILi2ELi2EN4cute5tupleIJNS5_1CILi128EEES8_NS7_ILi64EEEEEENS_10bfloat16_tEfNS_4arch4Sm80ELb0ELb1ELb1ELb0ELb1ELb0ELb0ELb0ELi2ELi4ELi4ELi4ELb0EEENS1_21CollectiveEpilogueBwdISA_SB_SD_Li256ELb0ELb0ELi2EEENS1_19SingleTileSchedulerILb0ELb0ELb0ELi128EEEEEEEEEvNT_6ParamsE$_ZN4cute3eso3ESOILb1ELb0EJNS_6LayoutINS_5tupleIJNS3_IJNS3_IJNS_1CILi8EEENS4_ILi1EEEEEES6_EEENS3_IJNS3_IJS6_S6_EEENS4_ILi2EEEEEEEEENS3_IJNS3_IJNS3_IJS6_NS4_ILi0EEEEEESD_EEENS3_IJNS3_IJSD_SD_EEENS4_ILi64EEEEEEEEEEENS_10ViewEngineIPN7cutlass10bfloat16_tEEEEEC2ERKSK_RKSP_)
        /*11348*/ 	.word	0x00000000


	//----- nvinfo : EIATTR_FRAME_SIZE
	.align		4
.L_11756:
        /*1134c*/ 	.byte	0x04, 0x11
        /*1134e*/ 	.short	(.L_11758 - .L_11757)
	.align		4
.L_11757:
        /*11350*/ 	.word	index@($_ZN7cutlass13device_kernelIN5flash19enable_sm80_to_sm89INS1_16FlashAttnBwdSm80INS1_25CollectiveMainloopBwdSm80ILi2ELi2EN4cute5tupleIJNS5_1CILi128EEES8_NS7_ILi64EEEEEENS_10bfloat16_tEfNS_4arch4Sm80ELb0ELb1ELb1ELb0ELb1ELb0ELb0ELb0ELi2ELi4ELi4ELi4ELb0EEENS1_21CollectiveEpilogueBwdISA_SB_SD_Li256ELb0ELb0ELi2EEENS1_19SingleTileSchedulerILb0ELb0ELb0ELi128EEEEEEEEEvNT_6ParamsE$_ZN4cute3eso3ESOILb1ELb0EJNS_6LayoutINS_5tupleIJNS3_IJNS3_IJNS_1CILi8EEENS4_ILi1EEEEEES6_EEENS3_IJNS3_IJS6_S6_EEENS4_ILi2EEEEEEEEENS3_IJNS3_IJNS3_IJS6_NS4_ILi0EEEEEESD_EEENS3_IJNS3_IJSD_SD_EEENS4_ILi4096EEEEEEEEEEENS_10ViewEngineINS_8smem_ptrIPN7cutlass10bfloat16_tEEEEEEEC2ERKSK_RKSR_)
        /*11354*/ 	.word	0x00000000


	//----- nvinfo : EIATTR_FRAME_SIZE
	.align		4
.L_11758:
        /*11358*/ 	.byte	0x04, 0x11
        /*1135a*/ 	.short	(.L_11760 - .L_11759)
	.align		4
.L_11759:
        /*1135c*/ 	.word	index@($_ZN7cutlass13device_kernelIN5flash19enable_sm80_to_sm89INS1_16FlashAttnBwdSm80INS1_25CollectiveMainloopBwdSm80ILi2ELi2EN4cute5tupleIJNS5_1CILi128EEES8_NS7_ILi64EEEEEENS_10bfloat16_tEfNS_4arch4Sm80ELb0ELb1ELb1ELb0ELb1ELb0ELb0ELb0ELi2ELi4ELi4ELi4ELb0EEENS1_21CollectiveEpilogueBwdISA_SB_SD_Li256ELb0ELb0ELi2EEENS1_19SingleTileSchedulerILb0ELb0ELb0ELi128EEEEEEEEEvNT_6ParamsE$_ZN4cute3eso3ESOILb1ELb0EJNS_6LayoutINS_5tupleIJNS3_IJNS3_IJNS_1CILi4EEENS4_ILi8EEEEEENS3_IJS5_NS4_ILi2EEEEEEEEENS3_IJNS3_IJS8_S8_EEENS3_IJS8_S6_EEEEEEEEENS3_IJNS3_IJNS3_IJNS_11ScaledBasisIS8_JLi1EEEENSF_INS4_ILi1EEEJLi0EEEEEEENS3_IJNSF_INS4_ILi16EEEJLi0EEEENSF_IS6_JLi1EEEEEEEEEENS3_IJNS3_IJNSF_ISH_JLi1EEEENSF_IS6_JLi0EEEEEEENS3_IJNSF_INS4_ILi64EEEJLi0EEEENSF_ISK_JLi1EEEEEEEEEEEEEEENS_10ViewEngineINS_23ArithmeticTupleIteratorINS_15ArithmeticTupleIJNS4_ILi0EEES12_EEEEEEEEEC2ERKSY_RKS15_)
        /*11360*/ 	.word	0x00000000


	//----- nvinfo : EIATTR_FRAME_SIZE
	.align		4
.L_11760:
        /*11364*/ 	.byte	0x04, 0x11
        /*11366*/ 	.short	(.L_11762 - .L_11761)
	.align		4
.L_11761:
        /*11368*/ 	.word	index@($_ZN7cutlass13device_kernelIN5flash19enable_sm80_to_sm89INS1_16FlashAttnBwdSm80INS1_25CollectiveMainloopBwdSm80ILi2ELi2EN4cute5tupleIJNS5_1CILi128EEES8_NS7_ILi64EEEEEENS_10bfloat16_tEfNS_4arch4Sm80ELb0ELb1ELb1ELb0ELb1ELb0ELb0ELb0ELi2ELi4ELi4ELi4ELb0EEENS1_21CollectiveEpilogueBwdISA_SB_SD_Li256ELb0ELb0ELi2EEENS1_19SingleTileSchedulerILb0ELb0ELb0ELi128EEEEEEEEEvNT_6ParamsE$_ZN4cute3eso3ESOILb1ELb0EJNS_6LayoutINS_5tupleIJNS3_IJNS3_IJNS_1CILi4EEENS4_ILi2EEEEEENS4_ILi1EEEEEES6_NS4_ILi8EEEEEENS3_IJNS3_IJNS3_IJS8_NS4_ILi32EEEEEENS4_ILi0EEEEEENS4_ILi64EEES5_EEEEENS_10ViewEngineIPN7cutlass10bfloat16_tEEEEEC2ERKSI_RKSN_)
        /*1136c*/ 	.word	0x00000000


	//----- nvinfo : EIATTR_FRAME_SIZE
	.align		4
.L_11762:
        /*11370*/ 	.byte	0x04, 0x11
        /*11372*/ 	.short	(.L_11764 - .L_11763)
	.align		4
.L_11763:
        /*11374*/ 	.word	index@($_ZN7cutlass13device_kernelIN5flash19enable_sm80_to_sm89INS1_16FlashAttnBwdSm80INS1_25CollectiveMainloopBwdSm80ILi2ELi2EN4cute5tupleIJNS5_1CILi128EEES8_NS7_ILi64EEEEEENS_10bfloat16_tEfNS_4arch4Sm80ELb0ELb1ELb1ELb0ELb1ELb0ELb0ELb0ELi2ELi4ELi4ELi4ELb0EEENS1_21CollectiveEpilogueBwdISA_SB_SD_Li256ELb0ELb0ELi2EEENS1_19SingleTileSchedulerILb0ELb0ELb0ELi128EEEEEEEEEvNT_6ParamsE$_ZN4cute3eso3ESOILb1ELb0EJNS_6LayoutINS_5tupleIJNS3_IJNS3_IJNS_1CILi4EEENS4_ILi2EEEEEENS4_ILi1EEEEEES6_EEENS3_IJNS3_IJNS3_IJS8_NS4_ILi32EEEEEENS4_ILi0EEEEEENS4_ILi64EEEEEEEEiEEC2ERKSH_RKi)
        /*11378*/ 	.word	0x00000000


	//----- nvinfo : EIATTR_FRAME_SIZE
	.align		4
.L_11764:
        /*1137c*/ 	.byte	0x04, 0x11
        /*1137e*/ 	.short	(.L_11766 - .L_11765)
	.align		4
.L_11765:
        /*11380*/ 	.word	index@($_ZN7cutlass13device_kernelIN5flash19enable_sm80_to_sm89INS1_16FlashAttnBwdSm80INS1_25CollectiveMainloopBwdSm80ILi2ELi2EN4cute5tupleIJNS5_1CILi128EEES8_NS7_ILi64EEEEEENS_10bfloat16_tEfNS_4arch4Sm80ELb0ELb1ELb1ELb0ELb1ELb0ELb0ELb0ELi2ELi4ELi4ELi4ELb0EEENS1_21CollectiveEpilogueBwdISA_SB_SD_Li256ELb0ELb0ELi2EEENS1_19SingleTileSchedulerILb0ELb0ELb0ELi128EEEEEEEEEvNT_6ParamsE$_ZN4cute3eso3ESOILb1ELb0EJNS_6LayoutINS_5tupleIJNS3_IJNS3_IJNS_1CILi4EEENS4_ILi2EEEEEENS4_ILi1EEEEEES6_EEENS3_IJNS3_IJNS3_IJS8_NS4_ILi32EEEEEENS4_ILi0EEEEEENS4_ILi64EEEEEEEENS_10ViewEngineIPN7cutlass10bfloat16_tEEEEEC2ERKSH_RKSM_)
        /*11384*/ 	.word	0x00000000


	//----- nvinfo : EIATTR_FRAME_SIZE
	.align		4
.L_11766:
        /*11388*/ 	.byte	0x04, 0x11
        /*1138a*/ 	.short	(.L_11768 - .L_11767)
	.align		4
.L_11767:
        /*1138c*/ 	.word	index@($_ZN7cutlass13device_kernelIN5flash19enable_sm80_to_sm89INS1_16FlashAttnBwdSm80INS1_25CollectiveMainloopBwdSm80ILi2ELi2EN4cute5tupleIJNS5_1CILi128EEES8_NS7_ILi64EEEEEENS_10bfloat16_tEfNS_4arch4Sm80ELb0ELb1ELb1ELb0ELb1ELb0ELb0ELb0ELi2ELi4ELi4ELi4ELb0EEENS1_21CollectiveEpilogueBwdISA_SB_SD_Li256ELb0ELb0ELi2EEENS1_19SingleTileSchedulerILb0ELb0ELb0ELi128EEEEEEEEEvNT_6ParamsE$_ZN4cute3eso3ESOILb1ELb0EJNS_6LayoutINS_5tupleIJNS3_IJNS3_IJNS_1CILi4EEENS4_ILi2EEEEEENS4_ILi1EEEEEENS3_IJS6_EEEEEENS3_IJNS3_IJNS3_IJS8_NS4_ILi32EEEEEENS4_ILi0EEEEEENS3_IJNS4_ILi64EEEEEEEEEEENS_10ViewEngineIPN7cutlass10bfloat16_tEEEEEC2ERKSJ_RKSO_)
        /*11390*/ 	.word	0x00000000


	//----- nvinfo : EIATTR_FRAME_SIZE
	.align		4
.L_11768:
        /*11394*/ 	.byte	0x04, 0x11
        /*11396*/ 	.short	(.L_11770 - .L_11769)
	.align		4
.L_11769:
        /*11398*/ 	.word	index@($_ZN7cutlass13device_kernelIN5flash19enable_sm80_to_sm89INS1_16FlashAttnBwdSm80INS1_25CollectiveMainloopBwdSm80ILi2ELi2EN4cute5tupleIJNS5_1CILi128EEES8_NS7_ILi64EEEEEENS_10bfloat16_tEfNS_4arch4Sm80ELb0ELb1ELb1ELb0ELb1ELb0ELb0ELb0ELi2ELi4ELi4ELi4ELb0EEENS1_21CollectiveEpilogueBwdISA_SB_SD_Li256ELb0ELb0ELi2EEENS1_19SingleTileSchedulerILb0ELb0ELb0ELi128EEEEEEEEEvNT_6ParamsE$_ZN4cute3eso3ESOILb1ELb0EJNS_6LayoutINS_5tupleIJNS3_IJNS3_IJNS_1CILi4EEENS4_ILi2EEEEEENS4_ILi1EEEEEEEEENS3_IJNS3_IJNS3_IJS8_NS4_ILi32EEEEEENS4_ILi0EEEEEEEEEEEiEEC2ERKSG_RKi)
        /*1139c*/ 	.word	0x00000000


	//----- nvinfo : EIATTR_FRAME_SIZE
	.align		4
.L_11770:
        /*113a0*/ 	.byte	0x04, 0x11
        /*113a2*/ 	.short	(.L_11772 - .L_11771)
	.align		4
.L_11771:
        /*113a4*/ 	.word	index@($_ZN7cutlass13device_kernelIN5flash19enable_sm80_to_sm89INS1_16FlashAttnBwdSm80INS1_25CollectiveMainloopBwdSm80ILi2ELi2EN4cute5tupleIJNS5_1CILi128EEES8_NS7_ILi64EEEEEENS_10bfloat16_tEfNS_4arch4Sm80ELb0ELb1ELb1ELb0ELb1ELb0ELb0ELb0ELi2ELi4ELi4ELi4ELb0EEENS1_21CollectiveEpilogueBwdISA_SB_SD_Li256ELb0ELb0ELi2EEENS1_19SingleTileSchedulerILb0ELb0ELb0ELi128EEEEEEEEEvNT_6ParamsE$_ZN4cute3eso3ESOILb1ELb0EJNS_6LayoutINS_5tupleIJNS3_IJNS3_IJNS_1CILi4EEENS4_ILi2EEEEEENS4_ILi1EEEEEEEEENS3_IJNS3_IJNS3_IJS8_NS4_ILi32EEEEEENS4_ILi0EEEEEEEEEEENS_10ViewEngineIPN7cutlass10bfloat16_tEEEEEC2ERKSG_RKSL_)
        /*113a8*/ 	.word	0x00000000


	//----- nvinfo : EIATTR_FRAME_SIZE
	.align		4
.L_11772:
        /*113ac*/ 	.byte	0x04, 0x11
        /*113ae*/ 	.short	(.L_11774 - .L_11773)
	.align		4
.L_11773:
        /*113b0*/ 	.word	index@($_ZN7cutlass13device_kernelIN5flash19enable_sm80_to_sm89INS1_16FlashAttnBwdSm80INS1_25CollectiveMainloopBwdSm80ILi2ELi2EN4cute5tupleIJNS5_1CILi128EEES8_NS7_ILi64EEEEEENS_10bfloat16_tEfNS_4arch4Sm80ELb0ELb1ELb1ELb0ELb1ELb0ELb0ELb0ELi2ELi4ELi4ELi4ELb0EEENS1_21CollectiveEpilogueBwdISA_SB_SD_Li256ELb0ELb0ELi2EEENS1_19SingleTileSchedulerILb0ELb0ELb0ELi128EEEEEEEEEvNT_6ParamsE$_ZN4cute3eso3ESOILb1ELb0EJNS_6LayoutINS_5tupleIJNS3_IJNS3_IJNS_1CILi2EEES5_EEENS4_ILi1EEEEEEEEENS3_IJNS3_IJNS3_IJS7_NS4_ILi16EEEEEENS4_ILi0EEEEEEEEEEENS_10ViewEngineIPjEEEEC2ERKSF_RKSI_)
        /*113b4*/ 	.word	0x00000000


	//----- nvinfo : EIATTR_FRAME_SIZE
	.align		4
.L_11774:
        /*113b8*/ 	.byte	0x04, 0x11
        /*113ba*/ 	.short	(.L_11776 - .L_11775)
	.align		4
.L_11775:
        /*113bc*/ 	.word	index@($_ZN7cutlass13device_kernelIN5flash19enable_sm80_to_sm89INS1_16FlashAttnBwdSm80INS1_25CollectiveMainloopBwdSm80ILi2ELi2EN4cute5tupleIJNS5_1CILi128EEES8_NS7_ILi64EEEEEENS_10bfloat16_tEfNS_4arch4Sm80ELb0ELb1ELb1ELb0ELb1ELb0ELb0ELb0ELi2ELi4ELi4ELi4ELb0EEENS1_21CollectiveEpilogueBwdISA_SB_SD_Li256ELb0ELb0ELi2EEENS1_19SingleTileSchedulerILb0ELb0ELb0ELi128EEEEEEEEEvNT_6ParamsE$_ZN4cute3eso3ESOILb1ELb0EJNS_6LayoutINS_5tupleIJNS3_IJNS3_IJNS3_IJNS_1CILi4EEENS4_ILi2EEEEEENS4_ILi1EEEEEES8_EEENS3_IJNS3_IJNS3_IJS8_S8_EEES8_EEES6_EEEEEENS3_IJNS3_IJNS3_IJNS3_IJS8_NS4_ILi32EEEEEENS4_ILi0EEEEEESH_EEENS3_IJNS3_IJNS3_IJSH_SH_EEESH_EEENS4_ILi64EEEEEEEEEEENS_10ViewEngineIPN7cutlass10bfloat16_tEEEEEC2ERKSP_RKSU_)
        /*113c0*/ 	.word	0x00000000


	//----- nvinfo : EIATTR_FRAME_SIZE
	.align		4
.L_11776:
        /*113c4*/ 	.byte	0x04, 0x11
        /*113c6*/ 	.short	(.L_11778 - .L_11777)
	.align		4
.L_11777:
        /*113c8*/ 	.word	index@($_ZN7cutlass13device_kernelIN5flash19enable_sm80_to_sm89INS1_16FlashAttnBwdSm80INS1_25CollectiveMainloopBwdSm80ILi2ELi2EN4cute5tupleIJNS5_1CILi128EEES8_NS7_ILi64EEEEEENS_10bfloat16_tEfNS_4arch4Sm80ELb0ELb1ELb1ELb0ELb1ELb0ELb0ELb0ELi2ELi4ELi4ELi4ELb0EEENS1_21CollectiveEpilogueBwdISA_SB_SD_Li256ELb0ELb0ELi2EEENS1_19SingleTileSchedulerILb0ELb0ELb0ELi128EEEEEEEEEvNT_6ParamsE$_ZN4cute3eso3ESOILb1ELb0EJNS_5tupleIJNS_1CILi8EEENS3_ILi2EEES5_S5_S4_S5_EEENS2_IJNS3_ILi1EEEiiiNS3_ILi72EEENS3_ILi512EEEEEEEEC2ERKS6_RKSA_)
        /*113cc*/ 	.word	0x00000000


	//----- nvinfo : EIATTR_FRAME_SIZE
	.align		4
.L_11778:
        /*113d0*/ 	.byte	0x04, 0x11
        /*113d2*/ 	.short	(.L_11780 - .L_11779)
	.align		4
.L_11779:
        /*113d4*/ 	.word	index@($_ZN7cutlass13device_kernelIN5flash19enable_sm80_to_sm89INS1_16FlashAttnBwdSm80INS1_25CollectiveMainloopBwdSm80ILi2ELi2EN4cute5tupleIJNS5_1CILi128EEES8_NS7_ILi64EEEEEENS_10bfloat16_tEfNS_4arch4Sm80ELb0ELb1ELb1ELb0ELb1ELb0ELb0ELb0ELi2ELi4ELi4ELi4ELb0EEENS1_21CollectiveEpilogueBwdISA_SB_SD_Li256ELb0ELb0ELi2EEENS1_19SingleTileSchedulerILb0ELb0ELb0ELi128EEEEEEEEEvNT_6ParamsE$_ZN4cute3eso3ESOILb1ELb0EJNS_5tupleIJNS_1CILi8EEENS2_IJNS3_ILi2EEES5_S5_EEENS3_ILi1EEES6_S7_EEENS2_IJS7_NS2_IJiiiEEENS3_ILi64EEENS2_IJNS3_ILi72EEENS3_ILi144EEENS3_ILi288EEEEEENS3_ILi512EEEEEEEEC2ERKS8_RKSG_)
        /*113d8*/ 	.word	0x00000000


	//----- nvinfo : EIATTR_FRAME_SIZE
	.align		4
.L_11780:
        /*113dc*/ 	.byte	0x04, 0x11
        /*113de*/ 	.short	(.L_11782 - .L_11781)
	.align		4
.L_11781:
        /*113e0*/ 	.word	index@($_ZN7cutlass13device_kernelIN5flash19enable_sm80_to_sm89INS1_16FlashAttnBwdSm80INS1_25CollectiveMainloopBwdSm80ILi2ELi2EN4cute5tupleIJNS5_1CILi128EEES8_NS7_ILi64EEEEEENS_10bfloat16_tEfNS_4arch4Sm80ELb0ELb1ELb1ELb0ELb1ELb0ELb0ELb0ELi2ELi4ELi4ELi4ELb0EEENS1_21CollectiveEpilogueBwdISA_SB_SD_Li256ELb0ELb0ELi2EEENS1_19SingleTileSchedulerILb0ELb0ELb0ELi128EEEEEEEEEvNT_6ParamsE$_ZN4cute3eso3ESOILb1ELb0EJNS_5tupleIJNS_1CILi8EEENS2_IJNS3_ILi2EEES5_S5_EEENS3_ILi1EEES6_S7_EEENS2_IJS7_NS2_IJS4_iiEEENS3_ILi64EEENS2_IJiNS3_ILi144EEENS3_ILi288EEEEEENS3_ILi512EEEEEEEEC2ERKS8_RKSF_)
        /*113e4*/ 	.word	0x00000000


	//----- nvinfo : EIATTR_FRAME_SIZE
	.align		4
.L_11782:
        /*113e8*/ 	.byte	0x04, 0x11
        /*113ea*/ 	.short	(.L_11784 - .L_11783)
	.align		4
.L_11783:
        /*113ec*/ 	.word	index@($_ZN7cutlass13device_kernelIN5flash19enable_sm80_to_sm89INS1_16FlashAttnBwdSm80INS1_25CollectiveMainloopBwdSm80ILi2ELi2EN4cute5tupleIJNS5_1CILi128EEES8_NS7_ILi64EEEEEENS_10bfloat16_tEfNS_4arch4Sm80ELb0ELb1ELb1ELb0ELb1ELb0ELb0ELb0ELi2ELi4ELi4ELi4ELb0EEENS1_21CollectiveEpilogueBwdISA_SB_SD_Li256ELb0ELb0ELi2EEENS1_19SingleTileSchedulerILb0ELb0ELb0ELi128EEEEEEEEEvNT_6ParamsE$_ZN4cute3eso3ESOILb1ELb0EJNS_5tupleIJNS_1CILi2EEES4_S4_EEENS2_IJNS3_ILi1EEENS3_ILi512EEEiEEEEEC2ERKS5_RKS8_)
        /*113f0*/ 	.word	0x00000000


	//----- nvinfo : EIATTR_FRAME_SIZE
	.align		4
.L_11784:
        /*113f4*/ 	.byte	0x04, 0x11
        /*113f6*/ 	.short	(.L_11786 - .L_11785)
	.align		4
.L_11785:
        /*113f8*/ 	.word	index@($_ZN7cutlass13device_kernelIN5flash19enable_sm80_to_sm89INS1_16FlashAttnBwdSm80INS1_25CollectiveMainloopBwdSm80ILi2ELi2EN4cute5tupleIJNS5_1CILi128EEES8_NS7_ILi64EEEEEENS_10bfloat16_tEfNS_4arch4Sm80ELb0ELb1ELb1ELb0ELb1ELb0ELb0ELb0ELi2ELi4ELi4ELi4ELb0EEENS1_21CollectiveEpilogueBwdISA_SB_SD_Li256ELb0ELb0ELi2EEENS1_19SingleTileSchedulerILb0ELb0ELb0ELi128EEEEEEEEEvNT_6ParamsE$_ZN4cute3eso3ESOILb1ELb0EJNS_5tupleIJNS_1CILi2EEES4_EEENS2_IJiiEEENS3_ILi1EEES7_EEC2ERKS5_RKS6_RKS7_SE_)
        /*113fc*/ 	.word	0x00000000


	//----- nvinfo : EIATTR_FRAME_SIZE
	.align		4
.L_11786:
        /*11400*/ 	.byte	0x04, 0x11
        /*11402*/ 	.short	(.L_11788 - .L_11787)
	.align		4
.L_11787:
        /*11404*/ 	.word	index@($_ZN7cutlass13device_kernelIN5flash19enable_sm80_to_sm89INS1_16FlashAttnBwdSm80INS1_25CollectiveMainloopBwdSm80ILi2ELi2EN4cute5tupleIJNS5_1CILi128EEES8_NS7_ILi64EEEEEENS_10bfloat16_tEfNS_4arch4Sm80ELb0ELb1ELb1ELb0ELb1ELb0ELb0ELb0ELi2ELi4ELi4ELi4ELb0EEENS1_21CollectiveEpilogueBwdISA_SB_SD_Li256ELb0ELb0ELi2EEENS1_19SingleTileSchedulerILb0ELb0ELb0ELi128EEEEEEEEEvNT_6ParamsE$_ZN4cute3eso3ESOILb1ELb0EJNS_5tupleIJNS_1CILi2EEES4_EEENS2_IJiiEEEEEC2ERKS5_RKS6_)
        /*11408*/ 	.word	0x00000000


	//----- nvinfo : EIATTR_FRAME_SIZE
	.align		4
.L_11788:
        /*1140c*/ 	.byte	0x04, 0x11
        /*1140e*/ 	.short	(.L_11790 - .L_11789)
	.align		4
.L_11789:
        /*11410*/ 	.word	index@($_ZN7cutlass13device_kernelIN5flash19enable_sm80_to_sm89INS1_16FlashAttnBwdSm80INS1_25CollectiveMainloopBwdSm80ILi2ELi2EN4cute5tupleIJNS5_1CILi128EEES8_NS7_ILi64EEEEEENS_10bfloat16_tEfNS_4arch4Sm80ELb0ELb1ELb1ELb0ELb1ELb0ELb0ELb0ELi2ELi4ELi4ELi4ELb0EEENS1_21CollectiveEpilogueBwdISA_SB_SD_Li256ELb0ELb0ELi2EEENS1_19SingleTileSchedulerILb0ELb0ELb0ELi128EEEEEEEEEvNT_6ParamsE$_ZN4cute3eso3ESOILb1ELb0EJNS_5tupleIJNS_1CILi2EEES4_EEENS2_IJiNS3_ILi512EEEEEEEEC2ERKS5_RKS7_)
        /*11414*/ 	.word	0x00000000


	//----- nvinfo : EIATTR_FRAME_SIZE
	.align		4
.L_11790:
        /*11418*/ 	.byte	0x04, 0x11
        /*1141a*/ 	.short	(.L_11792 - .L_11791)
	.align		4
.L_11791:
        /*1141c*/ 	.word	index@($_ZN7cutlass13device_kernelIN5flash19enable_sm80_to_sm89INS1_16FlashAttnBwdSm80INS1_25CollectiveMainloopBwdSm80ILi2ELi2EN4cute5tupleIJNS5_1CILi128EEES8_NS7_ILi64EEEEEENS_10bfloat16_tEfNS_4arch4Sm80ELb0ELb1ELb1ELb0ELb1ELb0ELb0ELb0ELi2ELi4ELi4ELi4ELb0EEENS1_21CollectiveEpilogueBwdISA_SB_SD_Li256ELb0ELb0ELi2EEENS1_19SingleTileSchedulerILb0ELb0ELb0ELi128EEEEEEEEEvNT_6ParamsE$_ZN4cute3eso3ESOILb1ELb0EJNS_5tupleIJNS_1CILi2EEES4_EEENS2_IJiNS3_ILi4096EEEEEEEEC2ERKS5_RKS7_)
        /*11420*/ 	.word	0x00000000


	//----- nvinfo : EIATTR_FRAME_SIZE
	.align		4
.L_11792:
        /*11424*/ 	.byte	0x04, 0x11
        /*11426*/ 	.short	(.L_11794 - .L_11793)
	.align		4
.L_11793:
        /*11428*/ 	.word	index@($_ZN7cutlass13device_kernelIN5flash19enable_sm80_to_sm89INS1_16FlashAttnBwdSm80INS1_25CollectiveMainloopBwdSm80ILi2ELi2EN4cute5tupleIJNS5_1CILi128EEES8_NS7_ILi64EEEEEENS_10bfloat16_tEfNS_4arch4Sm80ELb0ELb1ELb1ELb0ELb1ELb0ELb0ELb0ELi2ELi4ELi4ELi4ELb0EEENS1_21CollectiveEpilogueBwdISA_SB_SD_Li256ELb0ELb0ELi2EEENS1_19SingleTileSchedulerILb0ELb0ELb0ELi128EEEEEEEEEvNT_6ParamsE$_ZN4cute3eso3ESOILb1ELb0EJNS_5tupleIJNS_1CILi2EEES4_EEENS2_IJNS3_ILi1EEEiEEEEEC2ERKS5_RKS7_)
        /*1142c*/ 	.word	0x00000000


	//----- nvinfo : EIATTR_FRAME_SIZE
	.align		4
.L_11794:
        /*11430*/ 	.byte	0x04, 0x11
        /*11432*/ 	.short	(.L_11796 - .L_11795)
	.align		4
.L_11795:
        /*11434*/ 	.word	index@($_ZN7cutlass13device_kernelIN5flash19enable_sm80_to_sm89INS1_16FlashAttnBwdSm80INS1_25CollectiveMainloopBwdSm80ILi2ELi2EN4cute5tupleIJNS5_1CILi128EEES8_NS7_ILi64EEEEEENS_10bfloat16_tEfNS_4arch4Sm80ELb0ELb1ELb1ELb0ELb1ELb0ELb0ELb0ELi2ELi4ELi4ELi4ELb0EEENS1_21CollectiveEpilogueBwdISA_SB_SD_Li256ELb0ELb0ELi2EEENS1_19SingleTileSchedulerILb0ELb0ELb0ELi128EEEEEEEEEvNT_6ParamsE$_ZN4cute3eso3ESOILb1ELb0EJNS_5tupleIJNS_1CILi2EEEEEENS2_IJiEEES4_NS3_ILi1EEEEEC2ERKS5_RKS6_RKS4_RKS7_)
        /*11438*/ 	.word	0x00000000


	//----- nvinfo : EIATTR_FRAME_SIZE
	.align		4
.L_11796:
        /*1143c*/ 	.byte	0x04, 0x11
        /*1143e*/ 	.short	(.L_11798 - .L_11797)
	.align		4
.L_11797:
        /*11440*/ 	.word	index@($_ZN7cutlass13device_kernelIN5flash19enable_sm80_to_sm89INS1_16FlashAttnBwdSm80INS1_25CollectiveMainloopBwdSm80ILi2ELi2EN4cute5tupleIJNS5_1CILi128EEES8_NS7_ILi64EEEEEENS_10bfloat16_tEfNS_4arch4Sm80ELb0ELb1ELb1ELb0ELb1ELb0ELb0ELb0ELi2ELi4ELi4ELi4ELb0EEENS1_21CollectiveEpilogueBwdISA_SB_SD_Li256ELb0ELb0ELi2EEENS1_19SingleTileSchedulerILb0ELb0ELb0ELi128EEEEEEEEEvNT_6ParamsE$_ZN4cute3eso3ESOILb1ELb0EJNS_5tupleIJNS_1CILi2EEEEEENS2_IJiEEENS3_ILi1EEES7_EEC2ERKS5_RKS6_RKS7_SE_)
        /*11444*/ 	.word	0x00000000


	//----- nvinfo : EIATTR_FRAME_SIZE
	.align		4
.L_11798:
        /*11448*/ 	.byte	0x04, 0x11
        /*1144a*/ 	.short	(.L_11800 - .L_11799)
	.align		4
.L_11799:
        /*1144c*/ 	.word	index@($_ZN7cutlass13device_kernelIN5flash19enable_sm80_to_sm89INS1_16FlashAttnBwdSm80INS1_25CollectiveMainloopBwdSm80ILi2ELi2EN4cute5tupleIJNS5_1CILi128EEES8_NS7_ILi64EEEEEENS_10bfloat16_tEfNS_4arch4Sm80ELb0ELb1ELb1ELb0ELb1ELb0ELb0ELb0ELi2ELi4ELi4ELi4ELb0EEENS1_21CollectiveEpilogueBwdISA_SB_SD_Li256ELb0ELb0ELi2EEENS1_19SingleTileSchedulerILb0ELb0ELb0ELi128EEEEEEEEEvNT_6ParamsE$_ZN4cute3eso3ESOILb1ELb0EJNS_5tupleIJNS_1CILi2EEEEEENS2_IJiEEEEEC2ERKS5_RKS6_)
        /*11450*/ 	.word	0x00000000


	//----- nvinfo : EIATTR_FRAME_SIZE
	.align		4
.L_11800:
        /*11454*/ 	.byte	0x04, 0x11
        /*11456*/ 	.short	(.L_11802 - .L_11801)
	.align		4
.L_11801:
        /*11458*/ 	.word	index@($_ZN7cutlass13device_kernelIN5flash19enable_sm80_to_sm89INS1_16FlashAttnBwdSm80INS1_25CollectiveMainloopBwdSm80ILi2ELi2EN4cute5tupleIJNS5_1CILi128EEES8_NS7_ILi64EEEEEENS_10bfloat16_tEfNS_4arch4Sm80ELb0ELb1ELb1ELb0ELb1ELb0ELb0ELb0ELi2ELi4ELi4ELi4ELb0EEENS1_21CollectiveEpilogueBwdISA_SB_SD_Li256ELb0ELb0ELi2EEENS1_19SingleTileSchedulerILb0ELb0ELb0ELi128EEEEEEEEEvNT_6ParamsE$_ZN4cute3eso3ESOILb1ELb0EJNS_5tupleIJNS_1CILi1EEENS3_ILi2EEES5_EEENS2_IJS4_NS3_ILi256EEEiEEEEEC2ERKS6_RKS8_)
        /*1145c*/ 	.word	0x00000000


	//----- nvinfo : EIATTR_FRAME_SIZE
	.align		4
.L_11802:
        /*11460*/ 	.byte	0x04, 0x11
        /*11462*/ 	.short	(.L_11804 - .L_11803)
	.align		4
.L_11803:
        /*11464*/ 	.word	index@($_ZN7cutlass13device_kernelIN5flash19enable_sm80_to_sm89INS1_16FlashAttnBwdSm80INS1_25CollectiveMainloopBwdSm80ILi2ELi2EN4cute5tupleIJNS5_1CILi128EEES8_NS7_ILi64EEEEEENS_10bfloat16_tEfNS_4arch4Sm80ELb0ELb1ELb1ELb0ELb1ELb0ELb0ELb0ELi2ELi4ELi4ELi4ELb0EEENS1_21CollectiveEpilogueBwdISA_SB_SD_Li256ELb0ELb0ELi2EEENS1_19SingleTileSchedulerILb0ELb0ELb0ELi128EEEEEEEEEvNT_6ParamsE$_ZN4cute3eso3ESOILb1ELb0EJNS_5tupleIJNS_1CILi1EEENS3_ILi2EEEEEENS2_IJNS3_ILi0EEEiEEEEEC2ERKS6_RKS8_)
        /*11468*/ 	.word	0x00000000


	//----- nvinfo : EIATTR_FRAME_SIZE
	.align		4
.L_11804:
        /*1146c*/ 	.byte	0x04, 0x11
        /*1146e*/ 	.short	(.L_11806 - .L_11805)
	.align		4
.L_11805:
        /*11470*/ 	.word	index@($_ZN7cutlass13device_kernelIN5flash19enable_sm80_to_sm89INS1_16FlashAttnBwdSm80INS1_25CollectiveMainloopBwdSm80ILi2ELi2EN4cute5tupleIJNS5_1CILi128EEES8_NS7_ILi64EEEEEENS_10bfloat16_tEfNS_4arch4Sm80ELb0ELb1ELb1ELb0ELb1ELb0ELb0ELb0ELi2ELi4ELi4ELi4ELb0EEENS1_21CollectiveEpilogueBwdISA_SB_SD_Li256ELb0ELb0ELi2EEENS1_19SingleTileSchedulerILb0ELb0ELb0ELi128EEEEEEEEEvNT_6ParamsE$_ZN4cute3eso3ESOILb1ELb0EJNS_5tupleIJNS_1CILi1EEENS3_ILi0EEEEEElS5_EEC2ERKS6_RKlRKS5_)
        /*11474*/ 	.word	0x00000000


	//----- nvinfo : EIATTR_FRAME_SIZE
	.align		4
.L_11806:
        /*11478*/ 	.byte	0x04, 0x11
        /*1147a*/ 	.short	(.L_11808 - .L_11807)
	.align		4
.L_11807:
        /*1147c*/ 	.word	index@($_ZN7cutlass13device_kernelIN5flash19enable_sm80_to_sm89INS1_16FlashAttnBwdSm80INS1_25CollectiveMainloopBwdSm80ILi2ELi2EN4cute5tupleIJNS5_1CILi128EEES8_NS7_ILi64EEEEEENS_10bfloat16_tEfNS_4arch4Sm80ELb0ELb1ELb1ELb0ELb1ELb0ELb0ELb0ELi2ELi4ELi4ELi4ELb0EEENS1_21CollectiveEpilogueBwdISA_SB_SD_Li256ELb0ELb0ELi2EEENS1_19SingleTileSchedulerILb0ELb0ELb0ELi128EEEEEEEEEvNT_6ParamsE$_ZN4cute3eso3ESOILb1ELb0EJNS_5tupleIJNS_1CILi1EEENS3_ILi0EEEEEEiNS3_ILi1024EEEEEC2ERKS6_RKiRKS7_)
        /*11480*/ 	.word	0x00000000


	//----- nvinfo : EIATTR_FRAME_SIZE
	.align		4
.L_11808:
        /*11484*/ 	.byte	0x04, 0x11
        /*11486*/ 	.short	(.L_11810 - .L_11809)
	.align		4
.L_11809:
        /*11488*/ 	.word	index@($_ZN7cutlass13device_kernelIN5flash19enable_sm80_to_sm89INS1_16FlashAttnBwdSm80INS1_25CollectiveMainloopBwdSm80ILi2ELi2EN4cute5tupleIJNS5_1CILi128EEES8_NS7_ILi64EEEEEENS_10bfloat16_tEfNS_4arch4Sm80ELb0ELb1ELb1ELb0ELb1ELb0ELb0ELb0ELi2ELi4ELi4ELi4ELb0EEENS1_21CollectiveEpilogueBwdISA_SB_SD_Li256ELb0ELb0ELi2EEENS1_19SingleTileSchedulerILb0ELb0ELb0ELi128EEEEEEEEEvNT_6ParamsE$_ZN4cute3eso3ESOILb1ELb0EJNS_5tupleIJNS_1CILi1EEENS3_ILi0EEEEEEiEEC2ERKS6_RKi)
        /*1148c*/ 	.word	0x00000000


	//----- nvinfo : EIATTR_FRAME_SIZE
	.align		4
.L_11810:
        /*11490*/ 	.byte	0x04, 0x11
        /*11492*/ 	.short	(.L_11812 - .L_11811)
	.align		4
.L_11811:
        /*11494*/ 	.word	index@($_ZN7cutlass13device_kernelIN5flash19enable_sm80_to_sm89INS1_16FlashAttnBwdSm80INS1_25CollectiveMainloopBwdSm80ILi2ELi2EN4cute5tupleIJNS5_1CILi128EEES8_NS7_ILi64EEEEEENS_10bfloat16_tEfNS_4arch4Sm80ELb0ELb1ELb1ELb0ELb1ELb0ELb0ELb0ELi2ELi4ELi4ELi4ELb0EEENS1_21CollectiveEpilogueBwdISA_SB_SD_Li256ELb0ELb0ELi2EEENS1_19SingleTileSchedulerILb0ELb0ELb0ELi128EEEEEEEEEvNT_6ParamsE$_ZN4cute3eso3ESOILb1ELb0EJNS_5tupleIJNS_1CILi1EEENS3_ILi0EEEEEENS3_ILi4096EEENS2_IJiiEEEEEC2ERKS6_RKS7_RKS8_)
        /*11498*/ 	.word	0x00000000


	//----- nvinfo : EIATTR_FRAME_SIZE
	.align		4
.L_11812:
        /*1149c*/ 	.byte	0x04, 0x11
        /*1149e*/ 	.short	(.L_11814 - .L_11813)
	.align		4
.L_11813:
        /*114a0*/ 	.word	index@($_ZN7cutlass13device_kernelIN5flash19enable_sm80_to_sm89INS1_16FlashAttnBwdSm80INS1_25CollectiveMainloopBwdSm80ILi2ELi2EN4cute5tupleIJNS5_1CILi128EEES8_NS7_ILi64EEEEEENS_10bfloat16_tEfNS_4arch4Sm80ELb0ELb1ELb1ELb0ELb1ELb0ELb0ELb0ELi2ELi4ELi4ELi4ELb0EEENS1_21CollectiveEpilogueBwdISA_SB_SD_Li256ELb0ELb0ELi2EEENS1_19SingleTileSchedulerILb0ELb0ELb0ELi128EEEEEEEEEvNT_6ParamsE$_ZN4cute3eso3ESOILb1ELb0EJNS_5tupleIJNS_1CILi1EEENS3_ILi0EEEEEENS2_IJiEEEEEC2ERKS6_RKS7_)
        /*114a4*/ 	.word	0x00000000


	//----- nvinfo : EIATTR_FRAME_SIZE
	.align		4
.L_11814:
        /*114a8*/ 	.byte	0x04, 0x11
        /*114aa*/ 	.short	(.L_11816 - .L_11815)
	.align		4
.L_11815:
        /*114ac*/ 	.word	index@($_ZN7cutlass13device_kernelIN5flash19enable_sm80_to_sm89INS1_16FlashAttnBwdSm80INS1_25CollectiveMainloopBwdSm80ILi2ELi2EN4cute5tupleIJNS5_1CILi128EEES8_NS7_ILi64EEEEEENS_10bfloat16_tEfNS_4arch4Sm80ELb0ELb1ELb1ELb0ELb1ELb0ELb0ELb0ELi2ELi4ELi4ELi4ELb0EEENS1_21CollectiveEpilogueBwdISA_SB_SD_Li256ELb0ELb0ELi2EEENS1_19SingleTileSchedulerILb0ELb0ELb0ELi128EEEEEEEEEvNT_6ParamsE$_ZN4cute3eso3ESOILb1ELb0EJNS_5tupleIJNS_1CILi1EEENS2_IJS4_NS3_ILi2EEES5_EEEEEENS2_IJNS3_ILi0EEENS2_IJS4_NS3_ILi256EEEiEEEEEEEEC2ERKS7_RKSB_)
        /*114b0*/ 	.word	0x00000000


	//----- nvinfo : EIATTR_FRAME_SIZE
	.align		4
.L_11816:
        /*114b4*/ 	.byte	0x04, 0x11
        /*114b6*/ 	.short	(.L_11818 - .L_11817)
	.align		4
.L_11817:
        /*114b8*/ 	.word	index@($_ZN7cutlass13device_kernelIN5flash19enable_sm80_to_sm89INS1_16FlashAttnBwdSm80INS1_25CollectiveMainloopBwdSm80ILi2ELi2EN4cute5tupleIJNS5_1CILi128EEES8_NS7_ILi64EEEEEENS_10bfloat16_tEfNS_4arch4Sm80ELb0ELb1ELb1ELb0ELb1ELb0ELb0ELb0ELi2ELi4ELi4ELi4ELb0EEENS1_21CollectiveEpilogueBwdISA_SB_SD_Li256ELb0ELb0ELi2EEENS1_19SingleTileSchedulerILb0ELb0ELb0ELi128EEEEEEEEEvNT_6ParamsE$_ZN4cute3eso3ESOILb1ELb0EJNS_5tupleIJNS_1CILi16EEENS3_ILi2EEES5_S5_NS3_ILi4EEES5_EEENS2_IJNS3_ILi1EEEiiiNS3_ILi144EEENS3_ILi512EEEEEEEEC2ERKS7_RKSB_)
        /*114bc*/ 	.word	0x00000000


	//----- nvinfo : EIATTR_FRAME_SIZE
	.align		4
.L_11818:
        /*114c0*/ 	.byte	0x04, 0x11
        /*114c2*/ 	.short	(.L_11820 - .L_11819)
	.align		4
.L_11819:
        /*114c4*/ 	.word	index@($_ZN7cutlass13device_kernelIN5flash19enable_sm80_to_sm89INS1_16FlashAttnBwdSm80INS1_25CollectiveMainloopBwdSm80ILi2ELi2EN4cute5tupleIJNS5_1CILi128EEES8_NS7_ILi64EEEEEENS_10bfloat16_tEfNS_4arch4Sm80ELb0ELb1ELb1ELb0ELb1ELb0ELb0ELb0ELi2ELi4ELi4ELi4ELb0EEENS1_21CollectiveEpilogueBwdISA_SB_SD_Li256ELb0ELb0ELi2EEENS1_19SingleTileSchedulerILb0ELb0ELb0ELi128EEEEEEEEEvNT_6ParamsE$_ZN4cute3eso3ESOILb1ELb0EJNS_5tupleIJNS_1CILi0EEES4_EEEiEEC2ERKS5_RKi)
        /*114c8*/ 	.word	0x00000000


	//----- nvinfo : EIATTR_FRAME_SIZE
	.align		4
.L_11820:
        /*114cc*/ 	.byte	0x04, 0x11
        /*114ce*/ 	.short	(.L_11822 - .L_11821)
	.align		4
.L_11821:
        /*114d0*/ 	.word	index@($_ZN7cutlass13device_kernelIN5flash19enable_sm80_to_sm89INS1_16FlashAttnBwdSm80INS1_25CollectiveMainloopBwdSm80ILi2ELi2EN4cute5tupleIJNS5_1CILi128EEES8_NS7_ILi64EEEEEENS_10bfloat16_tEfNS_4arch4Sm80ELb0ELb1ELb1ELb0ELb1ELb0ELb0ELb0ELi2ELi4ELi4ELi4ELb0EEENS1_21CollectiveEpilogueBwdISA_SB_SD_Li256ELb0ELb0ELi2EEENS1_19SingleTileSchedulerILb0ELb0ELb0ELi128EEEEEEEEEvNT_6ParamsE$_ZN4cute3eso3ESOILb1ELb0EJNS_5tupleIJNS2_IJNS_1CILi8EEENS3_ILi1EEEEEENS3_ILi4EEES5_EEENS2_IJNS2_IJS5_NS3_ILi0EEEEEElS9_EEEEEC2ERKS8_RKSB_)
        /*114d4*/ 	.word	0x00000000


	//----- nvinfo : EIATTR_FRAME_SIZE
	.align		4
.L_11822:
        /*114d8*/ 	.byte	0x04, 0x11
        /*114da*/ 	.short	(.L_11824 - .L_11823)
	.align		4
.L_11823:
        /*114dc*/ 	.word	index@($_ZN7cutlass13device_kernelIN5flash19enable_sm80_to_sm89INS1_16FlashAttnBwdSm80INS1_25CollectiveMainloopBwdSm80ILi2ELi2EN4cute5tupleIJNS5_1CILi128EEES8_NS7_ILi64EEEEEENS_10bfloat16_tEfNS_4arch4Sm80ELb0ELb1ELb1ELb0ELb1ELb0ELb0ELb0ELi2ELi4ELi4ELi4ELb0EEENS1_21CollectiveEpilogueBwdISA_SB_SD_Li256ELb0ELb0ELi2EEENS1_19SingleTileSchedulerILb0ELb0ELb0ELi128EEEEEEEEEvNT_6ParamsE$_ZN4cute3eso3ESOILb1ELb0EJNS_5tupleIJNS2_IJNS_1CILi8EEENS3_ILi1EEEEEENS3_ILi2EEES4_EEENS2_IJNS2_IJS5_NS3_ILi0EEEEEEiNS3_ILi1024EEEEEEEEC2ERKS8_RKSC_)
        /*114e0*/ 	.word	0x00000000


	//----- nvinfo : EIATTR_FRAME_SIZE
	.align		4
.L_11824:
        /*114e4*/ 	.byte	0x04, 0x11
        /*114e6*/ 	.short	(.L_11826 - .L_11825)
	.align		4
.L_11825:
        /*114e8*/ 	.word	index@($_ZN7cutlass13device_kernelIN5flash19enable_sm80_to_sm89INS1_16FlashAttnBwdSm80INS1_25CollectiveMainloopBwdSm80ILi2ELi2EN4cute5tupleIJNS5_1CILi128EEES8_NS7_ILi64EEEEEENS_10bfloat16_tEfNS_4arch4Sm80ELb0ELb1ELb1ELb0ELb1ELb0ELb0ELb0ELi2ELi4ELi4ELi4ELb0EEENS1_21CollectiveEpilogueBwdISA_SB_SD_Li256ELb0ELb0ELi2EEENS1_19SingleTileSchedulerILb0ELb0ELb0ELi128EEEEEEEEEvNT_6ParamsE$_ZN4cute3eso3ESOILb1ELb0EJNS_5tupleIJNS2_IJNS_1CILi8EEENS3_ILi1EEEEEENS3_ILi2EEENS2_IJS7_S7_EEEEEENS2_IJNS2_IJS5_NS3_ILi0EEEEEENS3_ILi4096EEENS2_IJiiEEEEEEEEC2ERKS9_RKSE_)
        /*114ec*/ 	.word	0x00000000


	//----- nvinfo : EIATTR_FRAME_SIZE
	.align		4
.L_11826:
        /*114f0*/ 	.byte	0x04, 0x11
        /*114f2*/ 	.short	(.L_11828 - .L_11827)
	.align		4
.L_11827:
        /*114f4*/ 	.word	index@($_ZN7cutlass13device_kernelIN5flash19enable_sm80_to_sm89INS1_16FlashAttnBwdSm80INS1_25CollectiveMainloopBwdSm80ILi2ELi2EN4cute5tupleIJNS5_1CILi128EEES8_NS7_ILi64EEEEEENS_10bfloat16_tEfNS_4arch4Sm80ELb0ELb1ELb1ELb0ELb1ELb0ELb0ELb0ELi2ELi4ELi4ELi4ELb0EEENS1_21CollectiveEpilogueBwdISA_SB_SD_Li256ELb0ELb0ELi2EEENS1_19SingleTileSchedulerILb0ELb0ELb0ELi128EEEEEEEEEvNT_6ParamsE$_ZN4cute3eso3ESOILb1ELb0EJNS_5tupleIJNS2_IJNS_1CILi8EEENS3_ILi1EEEEEENS3_ILi2EEEEEENS2_IJNS2_IJS5_NS3_ILi0EEEEEEiEEEEEC2ERKS8_RKSB_)
        /*114f8*/ 	.word	0x00000000


	//----- nvinfo : EIATTR_FRAME_SIZE
	.align		4
.L_11828:
        /*114fc*/ 	.byte	0x04, 0x11
        /*114fe*/ 	.short	(.L_11830 - .L_11829)
	.align		4
.L_11829:
        /*11500*/ 	.word	index@($_ZN7cutlass13device_kernelIN5flash19enable_sm80_to_sm89INS1_16FlashAttnBwdSm80INS1_25CollectiveMainloopBwdSm80ILi2ELi2EN4cute5tupleIJNS5_1CILi128EEES8_NS7_ILi64EEEEEENS_10bfloat16_tEfNS_4arch4Sm80ELb0ELb1ELb1ELb0ELb1ELb0ELb0ELb0ELi2ELi4ELi4ELi4ELb0EEENS1_21CollectiveEpilogueBwdISA_SB_SD_Li256ELb0ELb0ELi2EEENS1_19SingleTileSchedulerILb0ELb0ELb0ELi128EEEEEEEEEvNT_6ParamsE$_ZN4cute3eso3ESOILb1ELb0EJNS_5tupleIJNS2_IJNS_1CILi8EEENS3_ILi1EEEEEENS2_IJNS3_ILi2EEEEEEEEENS2_IJNS2_IJS5_NS3_ILi0EEEEEENS2_IJiEEEEEEEEC2ERKS9_RKSD_)
        /*11504*/ 	.word	0x00000000


	//----- nvinfo : EIATTR_FRAME_SIZE
	.align		4
.L_11830:
        /*11508*/ 	.byte	0x04, 0x11
        /*1150a*/ 	.short	(.L_11832 - .L_11831)
	.align		4
.L_11831:
        /*1150c*/ 	.word	index@($_ZN7cutlass13device_kernelIN5flash19enable_sm80_to_sm89INS1_16FlashAttnBwdSm80INS1_25CollectiveMainloopBwdSm80ILi2ELi2EN4cute5tupleIJNS5_1CILi128EEES8_NS7_ILi64EEEEEENS_10bfloat16_tEfNS_4arch4Sm80ELb0ELb1ELb1ELb0ELb1ELb0ELb0ELb0ELi2ELi4ELi4ELi4ELb0EEENS1_21CollectiveEpilogueBwdISA_SB_SD_Li256ELb0ELb0ELi2EEENS1_19SingleTileSchedulerILb0ELb0ELb0ELi128EEEEEEEEEvNT_6ParamsE$_ZN4cute3eso3ESOILb1ELb0EJNS_5tupleIJNS2_IJNS_1CILi2EEES4_S4_EEES4_NS2_IJS4_S4_EEEEEENS2_IJNS2_IJNS3_ILi1EEENS3_ILi512EEEiEEENS3_ILi4096EEENS2_IJiiEEEEEEEEC2ERKS7_RKSD_)
        /*11510*/ 	.word	0x00000000


	//----- nvinfo : EIATTR_FRAME_SIZE
	.align		4
.L_11832:
        /*11514*/ 	.byte	0x04, 0x11
        /*11516*/ 	.short	(.L_11834 - .L_11833)
	.align		4
.L_11833:
        /*11518*/ 	.word	index@($_ZN7cutlass13device_kernelIN5flash19enable_sm80_to_sm89INS1_16FlashAttnBwdSm80INS1_25CollectiveMainloopBwdSm80ILi2ELi2EN4cute5tupleIJNS5_1CILi128EEES8_NS7_ILi64EEEEEENS_10bfloat16_tEfNS_4arch4Sm80ELb0ELb1ELb1ELb0ELb1ELb0ELb0ELb0ELi2ELi4ELi4ELi4ELb0EEENS1_21CollectiveEpilogueBwdISA_SB_SD_Li256ELb0ELb0ELi2EEENS1_19SingleTileSchedulerILb0ELb0ELb0ELi128EEEEEEEEEvNT_6ParamsE$_ZN4cute3eso3ESOILb1ELb0EJNS_5tupleIJNS2_IJNS_1CILi2EEES4_S4_EEES4_NS2_IJNS2_IJS4_S4_EEES4_EEEEEENS2_IJNS2_IJNS3_ILi1EEENS3_ILi512EEEiEEENS3_ILi4096EEENS2_IJNS2_IJiiEEENS3_ILi8192EEEEEEEEEEEC2ERKS8_RKSG_)
        /*1151c*/ 	.word	0x00000000


	//----- nvinfo : EIATTR_FRAME_SIZE
	.align		4
.L_11834:
        /*11520*/ 	.byte	0x04, 0x11
        /*11522*/ 	.short	(.L_11836 - .L_11835)
	.align		4
.L_11835:
        /*11524*/ 	.word	index@($_ZN7cutlass13device_kernelIN5flash19enable_sm80_to_sm89INS1_16FlashAttnBwdSm80INS1_25CollectiveMainloopBwdSm80ILi2ELi2EN4cute5tupleIJNS5_1CILi128EEES8_NS7_ILi64EEEEEENS_10bfloat16_tEfNS_4arch4Sm80ELb0ELb1ELb1ELb0ELb1ELb0ELb0ELb0ELi2ELi4ELi4ELi4ELb0EEENS1_21CollectiveEpilogueBwdISA_SB_SD_Li256ELb0ELb0ELi2EEENS1_19SingleTileSchedulerILb0ELb0ELb0ELi128EEEEEEEEEvNT_6ParamsE$_ZN4cute3eso3ESOILb1ELb0EJNS_5tupleIJNS2_IJNS_1CILi2EEES4_EEES5_NS3_ILi8EEEEEENS2_IJNS2_IJiNS3_ILi512EEEEEENS2_IJiiEEENS3_ILi1024EEEEEEEEC2ERKS7_RKSC_)
        /*11528*/ 	.word	0x00000000


	//----- nvinfo : EIATTR_FRAME_SIZE
	.align		4
.L_11836:
        /*1152c*/ 	.byte	0x04, 0x11
        /*1152e*/ 	.short	(.L_11838 - .L_11837)
	.align		4
.L_11837:
        /*11530*/ 	.word	index@($_ZN7cutlass13device_kernelIN5flash19enable_sm80_to_sm89INS1_16FlashAttnBwdSm80INS1_25CollectiveMainloopBwdSm80ILi2ELi2EN4cute5tupleIJNS5_1CILi128EEES8_NS7_ILi64EEEEEENS_10bfloat16_tEfNS_4arch4Sm80ELb0ELb1ELb1ELb0ELb1ELb0ELb0ELb0ELi2ELi4ELi4ELi4ELb0EEENS1_21CollectiveEpilogueBwdISA_SB_SD_Li256ELb0ELb0ELi2EEENS1_19SingleTileSchedulerILb0ELb0ELb0ELi128EEEEEEEEEvNT_6ParamsE$_ZN4cute3eso3ESOILb1ELb0EJNS_5tupleIJNS2_IJNS_1CILi2EEES4_EEES4_EEENS2_IJNS2_IJiiEEENS3_ILi8192EEEEEEEEC2ERKS6_RKS9_)
        /*11534*/ 	.word	0x00000000


	//----- nvinfo : EIATTR_FRAME_SIZE
	.align		4
.L_11838:
        /*11538*/ 	.byte	0x04, 0x11
        /*1153a*/ 	.short	(.L_11840 - .L_11839)
	.align		4
.L_11839:
        /*1153c*/ 	.word	index@($_ZN7cutlass13device_kernelIN5flash19enable_sm80_to_sm89INS1_16FlashAttnBwdSm80INS1_25CollectiveMainloopBwdSm80ILi2ELi2EN4cute5tupleIJNS5_1CILi128EEES8_NS7_ILi64EEEEEENS_10bfloat16_tEfNS_4arch4Sm80ELb0ELb1ELb1ELb0ELb1ELb0ELb0ELb0ELi2ELi4ELi4ELi4ELb0EEENS1_21CollectiveEpilogueBwdISA_SB_SD_Li256ELb0ELb0ELi2EEENS1_19SingleTileSchedulerILb0ELb0ELb0ELi128EEEEEEEEEvNT_6ParamsE$_ZN4cute3eso3ESOILb1ELb0EJNS_5tupleIJNS2_IJNS_1CILi2EEES4_EEENS3_ILi8EEES5_EEENS2_IJNS2_IJNS3_ILi1EEEiEEENS3_ILi1024EEENS2_IJiiEEEEEEEEC2ERKS7_RKSC_)
        /*11540*/ 	.word	0x00000000


	//----- nvinfo : EIATTR_FRAME_SIZE
	.align		4
.L_11840:
        /*11544*/ 	.byte	0x04, 0x11
        /*11546*/ 	.short	(.L_11842 - .L_11841)
	.align		4
.L_11841:
        /*11548*/ 	.word	index@($_ZN7cutlass13device_kernelIN5flash19enable_sm80_to_sm89INS1_16FlashAttnBwdSm80INS1_25CollectiveMainloopBwdSm80ILi2ELi2EN4cute5tupleIJNS5_1CILi128EEES8_NS7_ILi64EEEEEENS_10bfloat16_tEfNS_4arch4Sm80ELb0ELb1ELb1ELb0ELb1ELb0ELb0ELb0ELi2ELi4ELi4ELi4ELb0EEENS1_21CollectiveEpilogueBwdISA_SB_SD_Li256ELb0ELb0ELi2EEENS1_19SingleTileSchedulerILb0ELb0ELb0ELi128EEEEEEEEEvNT_6ParamsE$_ZN4cute3eso3ESOILb1ELb0EJNS_5tupleIJNS2_IJNS_1CILi1EEENS3_ILi0EEEEEES5_EEENS2_IJNS2_IJS5_S5_EEEiEEEEEC2ERKS7_RKS9_)
        /*1154c*/ 	.word	0x00000000


	//----- nvinfo : EIATTR_FRAME_SIZE
	.align		4
.L_11842:
        /*11550*/ 	.byte	0x04, 0x11
        /*11552*/ 	.short	(.L_11844 - .L_11843)
	.align		4
.L_11843:
        /*11554*/ 	.word	index@($_ZN7cutlass13device_kernelIN5flash19enable_sm80_to_sm89INS1_16FlashAttnBwdSm80INS1_25CollectiveMainloopBwdSm80ILi2ELi2EN4cute5tupleIJNS5_1CILi128EEES8_NS7_ILi64EEEEEENS_10bfloat16_tEfNS_4arch4Sm80ELb0ELb1ELb1ELb0ELb1ELb0ELb0ELb0ELi2ELi4ELi4ELi4ELb0EEENS1_21CollectiveEpilogueBwdISA_SB_SD_Li256ELb0ELb0ELi2EEENS1_19SingleTileSchedulerILb0ELb0ELb0ELi128EEEEEEEEEvNT_6ParamsE$_ZN4cute3eso3ESOILb1ELb0EJNS_5tupleIJNS2_IJNS_1CILi1EEENS3_ILi0EEEEEENS2_IJS5_S5_EEEEEENS2_IJS5_iEEEEEC2ERKS8_RKS9_)
        /*11558*/ 	.word	0x00000000


	//----- nvinfo : EIATTR_FRAME_SIZE
	.align		4
.L_11844:
        /*1155c*/ 	.byte	0x04, 0x11
        /*1155e*/ 	.short	(.L_11846 - .L_11845)
	.align		4
.L_11845:
        /*11560*/ 	.word	index@($_ZN7cutlass13device_kernelIN5flash19enable_sm80_to_sm89INS1_16FlashAttnBwdSm80INS1_25CollectiveMainloopBwdSm80ILi2ELi2EN4cute5tupleIJNS5_1CILi128EEES8_NS7_ILi64EEEEEENS_10bfloat16_tEfNS_4arch4Sm80ELb0ELb1ELb1ELb0ELb1ELb0ELb0ELb0ELi2ELi4ELi4ELi4ELb0EEENS1_21CollectiveEpilogueBwdISA_SB_SD_Li256ELb0ELb0ELi2EEENS1_19SingleTileSchedulerILb0ELb0ELb0ELi128EEEEEEEEEvNT_6ParamsE$_ZN4cute3eso3ESOILb1ELb0EJNS_5tupleIJNS2_IJNS_1CILi1EEENS2_IJS4_NS3_ILi2EEES5_EEEEEES5_NS2_IJS5_S5_EEEEEENS2_IJNS2_IJNS3_ILi0EEENS2_IJS4_NS3_ILi256EEEiEEEEEENS3_ILi2048EEENS2_IJiNS3_ILi4096EEEEEEEEEEEC2ERKS9_RKSH_)
        /*11564*/ 	.word	0x00000000


	//----- nvinfo : EIATTR_FRAME_SIZE
	.align		4
.L_11846:
        /*11568*/ 	.byte	0x04, 0x11
        /*1156a*/ 	.short	(.L_11848 - .L_11847)
	.align		4
.L_11847:
        /*1156c*/ 	.word	index@($_ZN7cutlass13device_kernelIN5flash19enable_sm80_to_sm89INS1_16FlashAttnBwdSm80INS1_25CollectiveMainloopBwdSm80ILi2ELi2EN4cute5tupleIJNS5_1CILi128EEES8_NS7_ILi64EEEEEENS_10bfloat16_tEfNS_4arch4Sm80ELb0ELb1ELb1ELb0ELb1ELb0ELb0ELb0ELi2ELi4ELi4ELi4ELb0EEENS1_21CollectiveEpilogueBwdISA_SB_SD_Li256ELb0ELb0ELi2EEENS1_19SingleTileSchedulerILb0ELb0ELb0ELi128EEEEEEEEEvNT_6ParamsE$_ZN4cute3eso3ESOILb1ELb0EJNS_5tupleIJNS2_IJNS2_IJNS_1CILi8EEENS3_ILi1EEEEEES5_EEENS2_IJNS2_IJS5_S5_EEENS3_ILi2EEEEEEEEENS2_IJNS2_IJNS2_IJS5_NS3_ILi0EEEEEESC_EEENS2_IJNS2_IJSC_SC_EEEiEEEEEEEEC2ERKSB_RKSH_)
        /*11570*/ 	.word	0x00000000


	//----- nvinfo : EIATTR_FRAME_SIZE
	.align		4
.L_11848:
        /*11574*/ 	.byte	0x04, 0x11
        /*11576*/ 	.short	(.L_11850 - .L_11849)
	.align		4
.L_11849:
        /*11578*/ 	.word	index@($_ZN7cutlass13device_kernelIN5flash19enable_sm80_to_sm89INS1_16FlashAttnBwdSm80INS1_25CollectiveMainloopBwdSm80ILi2ELi2EN4cute5tupleIJNS5_1CILi128EEES8_NS7_ILi64EEEEEENS_10bfloat16_tEfNS_4arch4Sm80ELb0ELb1ELb1ELb0ELb1ELb0ELb0ELb0ELi2ELi4ELi4ELi4ELb0EEENS1_21CollectiveEpilogueBwdISA_SB_SD_Li256ELb0ELb0ELi2EEENS1_19SingleTileSchedulerILb0ELb0ELb0ELi128EEEEEEEEEvNT_6ParamsE$_ZN4cute3eso3ESOILb1ELb0EJNS_5tupleIJNS2_IJNS2_IJNS_1CILi8EEENS3_ILi1EEEEEENS2_IJS5_S5_EEEEEENS2_IJS5_NS3_ILi2EEEEEEEEENS2_IJNS2_IJNS2_IJS5_NS3_ILi0EEEEEENS2_IJSC_SC_EEEEEENS2_IJSC_iEEEEEEEEC2ERKSB_RKSH_)
        /*1157c*/ 	.word	0x00000000


	//----- nvinfo : EIATTR_FRAME_SIZE
	.align		4
.L_11850:
        /*11580*/ 	.byte	0x04, 0x11
        /*11582*/ 	.short	(.L_11852 - .L_11851)
	.align		4
.L_11851:
        /*11584*/ 	.word	index@($_ZN7cutlass13device_kernelIN5flash19enable_sm80_to_sm89INS1_16FlashAttnBwdSm80INS1_25CollectiveMainloopBwdSm80ILi2ELi2EN4cute5tupleIJNS5_1CILi128EEES8_NS7_ILi64EEEEEENS_10bfloat16_tEfNS_4arch4Sm80ELb0ELb1ELb1ELb0ELb1ELb0ELb0ELb0ELi2ELi4ELi4ELi4ELb0EEENS1_21CollectiveEpilogueBwdISA_SB_SD_Li256ELb0ELb0ELi2EEENS1_19SingleTileSchedulerILb0ELb0ELb0ELi128EEEEEEEEEvNT_6ParamsE$_ZN4cute3eso3ESOILb1ELb0EJNS_1CILi8EEEiiiNS2_ILi144EEENS2_ILi512EEEEEC2ERKS3_RKiSA_SA_RKS4_RKS5_)
        /*11588*/ 	.word	0x00000000


	//----- nvinfo : EIATTR_FRAME_SIZE
	.align		4
.L_11852:
        /*1158c*/ 	.byte	0x04, 0x11
        /*1158e*/ 	.short	(.L_11854 - .L_11853)
	.align		4
.L_11853:
        /*11590*/ 	.word	index@($_ZN7cutlass13device_kernelIN5flash19enable_sm80_to_sm89INS1_16FlashAttnBwdSm80INS1_25CollectiveMainloopBwdSm80ILi2ELi2EN4cute5tupleIJNS5_1CILi128EEES8_NS7_ILi64EEEEEENS_10bfloat16_tEfNS_4arch4Sm80ELb0ELb1ELb1ELb0ELb1ELb0ELb0ELb0ELi2ELi4ELi4ELi4ELb0EEENS1_21CollectiveEpilogueBwdISA_SB_SD_Li256ELb0ELb0ELi2EEENS1_19SingleTileSchedulerILb0ELb0ELb0ELi128EEEEEEEEEvNT_6ParamsE$_ZN4cute3eso3ESOILb1ELb0EJNS_1CILi8EEEiiEEC2ERKS3_RKiS8_)
        /*11594*/ 	.word	0x00000000


	//----- nvinfo : EIATTR_FRAME_SIZE
	.align		4
.L_11854:
        /*11598*/ 	.byte	0x04, 0x11
        /*1159a*/ 	.short	(.L_11856 - .L_11855)
	.align		4
.L_11855:
        /*1159c*/ 	.word	index@($_ZN7cutlass13device_kernelIN5flash19enable_sm80_to_sm89INS1_16FlashAttnBwdSm80INS1_25CollectiveMainloopBwdSm80ILi2ELi2EN4cute5tupleIJNS5_1CILi128EEES8_NS7_ILi64EEEEEENS_10bfloat16_tEfNS_4arch4Sm80ELb0ELb1ELb1ELb0ELb1ELb0ELb0ELb0ELi2ELi4ELi4ELi4ELb0EEENS1_21CollectiveEpilogueBwdISA_SB_SD_Li256ELb0ELb0ELi2EEENS1_19SingleTileSchedulerILb0ELb0ELb0ELi128EEEEEEEEEvNT_6ParamsE$_ZN4cute3eso3ESOILb1ELb0EJNS_1CILi4096EEEiiNS2_ILi8192EEEEEC2ERKS3_RKiS9_RKS4_)
        /*115a0*/ 	.word	0x00000000


	//----- nvinfo : EIATTR_FRAME_SIZE
	.align		4
.L_11856:
        /*115a4*/ 	.byte	0x04, 0x11
        /*115a6*/ 	.short	(.L_11858 - .L_11857)
	.align		4
.L_11857:
        /*115a8*/ 	.word	index@($_ZN7cutlass13device_kernelIN5flash19enable_sm80_to_sm89INS1_16FlashAttnBwdSm80INS1_25CollectiveMainloopBwdSm80ILi2ELi2EN4cute5tupleIJNS5_1CILi128EEES8_NS7_ILi64EEEEEENS_10bfloat16_tEfNS_4arch4Sm80ELb0ELb1ELb1ELb0ELb1ELb0ELb0ELb0ELi2ELi4ELi4ELi4ELb0EEENS1_21CollectiveEpilogueBwdISA_SB_SD_Li256ELb0ELb0ELi2EEENS1_19SingleTileSchedulerILb0ELb0ELb0ELi128EEEEEEEEEvNT_6ParamsE$_ZN4cute3eso3ESOILb1ELb0EJNS_1CILi4096EEEiiEEC2ERKS3_RKiS8_)
        /*115ac*/ 	.word	0x00000000


	//----- nvinfo : EIATTR_FRAME_SIZE
	.align		4
.L_11858:
        /*115b0*/ 	.byte	0x04, 0x11
        /*115b2*/ 	.short	(.L_11860 - .L_11859)
	.align		4
.L_11859:
        /*115b4*/ 	.word	index@($_ZN7cutlass13device_kernelIN5flash19enable_sm80_to_sm89INS1_16FlashAttnBwdSm80INS1_25CollectiveMainloopBwdSm80ILi2ELi2EN4cute5tupleIJNS5_1CILi128EEES8_NS7_ILi64EEEEEENS_10bfloat16_tEfNS_4arch4Sm80ELb0ELb1ELb1ELb0ELb1ELb0ELb0ELb0ELi2ELi4ELi4ELi4ELb0EEENS1_21CollectiveEpilogueBwdISA_SB_SD_Li256ELb0ELb0ELi2EEENS1_19SingleTileSchedulerILb0ELb0ELb0ELi128EEEEEEEEEvNT_6ParamsE$_ZN4cute3eso3ESOILb1ELb0EJNS_1CILi4096EEENS_5tupleIJiiEEEEEC2ERKS3_RKS5_)
        /*115b8*/ 	.word	0x00000000


	//----- nvinfo : EIATTR_FRAME_SIZE
	.align		4
.L_11860:
        /*115bc*/ 	.byte	0x04, 0x11
        /*115be*/ 	.short	(.L_11862 - .L_11861)
	.align		4
.L_11861:
        /*115c0*/ 	.word	index@($_ZN7cutlass13device_kernelIN5flash19enable_sm80_to_sm89INS1_16FlashAttnBwdSm80INS1_25CollectiveMainloopBwdSm80ILi2ELi2EN4cute5tupleIJNS5_1CILi128EEES8_NS7_ILi64EEEEEENS_10bfloat16_tEfNS_4arch4Sm80ELb0ELb1ELb1ELb0ELb1ELb0ELb0ELb0ELi2ELi4ELi4ELi4ELb0EEENS1_21CollectiveEpilogueBwdISA_SB_SD_Li256ELb0ELb0ELi2EEENS1_19SingleTileSchedulerILb0ELb0ELb0ELi128EEEEEEEEEvNT_6ParamsE$_ZN4cute3eso3ESOILb1ELb0EJNS_1CILi4096EEENS_5tupleIJNS4_IJiiEEENS2_ILi8192EEEEEEEEC2ERKS3_RKS7_)
        /*115c4*/ 	.word	0x00000000


	//----- nvinfo : EIATTR_FRAME_SIZE
	.align		4
.L_11862:
        /*115c8*/ 	.byte	0x04, 0x11
        /*115ca*/ 	.short	(.L_11864 - .L_11863)
	.align		4
.L_11863:
        /*115cc*/ 	.word	index@($_ZN7cutlass13device_kernelIN5flash19enable_sm80_to_sm89INS1_16FlashAttnBwdSm80INS1_25CollectiveMainloopBwdSm80ILi2ELi2EN4cute5tupleIJNS5_1CILi128EEES8_NS7_ILi64EEEEEENS_10bfloat16_tEfNS_4arch4Sm80ELb0ELb1ELb1ELb0ELb1ELb0ELb0ELb0ELi2ELi4ELi4ELi4ELb0EEENS1_21CollectiveEpilogueBwdISA_SB_SD_Li256ELb0ELb0ELi2EEENS1_19SingleTileSchedulerILb0ELb0ELb0ELi128EEEEEEEEEvNT_6ParamsE$_ZN4cute3eso3ESOILb1ELb0EJNS_1CILi2EEEiEEC2ERKS3_RKi)
        /*115d0*/ 	.word	0x00000000


	//----- nvinfo : EIATTR_FRAME_SIZE
	.align		4
.L_11864:
        /*115d4*/ 	.byte	0x04, 0x11
        /*115d6*/ 	.short	(.L_11866 - .L_11865)
	.align		4
.L_11865:
        /*115d8*/ 	.word	index@($_ZN7cutlass13device_kernelIN5flash19enable_sm80_to_sm89INS1_16FlashAttnBwdSm80INS1_25CollectiveMainloopBwdSm80ILi2ELi2EN4cute5tupleIJNS5_1CILi128EEES8_NS7_ILi64EEEEEENS_10bfloat16_tEfNS_4arch4Sm80ELb0ELb1ELb1ELb0ELb1ELb0ELb0ELb0ELi2ELi4ELi4ELi4ELb0EEENS1_21CollectiveEpilogueBwdISA_SB_SD_Li256ELb0ELb0ELi2EEENS1_19SingleTileSchedulerILb0ELb0ELb0ELi128EEEEEEEEEvNT_6ParamsE$_ZN4cute3eso3ESOILb1ELb0EJNS_1CILi1EEEiiiNS2_ILi72EEENS2_ILi512EEEEEC2ERKS3_RKiSA_SA_RKS4_RKS5_)
        /*115dc*/ 	.word	0x00000000


	//----- nvinfo : EIATTR_FRAME_SIZE
	.align		4
.L_11866:
        /*115e0*/ 	.byte	0x04, 0x11
        /*115e2*/ 	.short	(.L_11868 - .L_11867)
	.align		4
.L_11867:
        /*115e4*/ 	.word	index@($_ZN7cutlass13device_kernelIN5flash19enable_sm80_to_sm89INS1_16FlashAttnBwdSm80INS1_25CollectiveMainloopBwdSm80ILi2ELi2EN4cute5tupleIJNS5_1CILi128EEES8_NS7_ILi64EEEEEENS_10bfloat16_tEfNS_4arch4Sm80ELb0ELb1ELb1ELb0ELb1ELb0ELb0ELb0ELi2ELi4ELi4ELi4ELb0EEENS1_21CollectiveEpilogueBwdISA_SB_SD_Li256ELb0ELb0ELi2EEENS1_19SingleTileSchedulerILb0ELb0ELb0ELi128EEEEEEEEEvNT_6ParamsE$_ZN4cute3eso3ESOILb1ELb0EJNS_1CILi1EEEiiiNS2_ILi64EEENS2_ILi72EEENS2_ILi144EEENS2_ILi288EEENS2_ILi512EEEEEC2ERKS3_RKiSD_SD_RKS4_RKS5_RKS6_RKS7_RKS8_)
        /*115e8*/ 	.word	0x00000000


	//----- nvinfo : EIATTR_FRAME_SIZE
	.align		4
.L_11868:
        /*115ec*/ 	.byte	0x04, 0x11
        /*115ee*/ 	.short	(.L_11870 - .L_11869)
	.align		4
.L_11869:
        /*115f0*/ 	.word	index@($_ZN7cutlass13device_kernelIN5flash19enable_sm80_to_sm89INS1_16FlashAttnBwdSm80INS1_25CollectiveMainloopBwdSm80ILi2ELi2EN4cute5tupleIJNS5_1CILi128EEES8_NS7_ILi64EEEEEENS_10bfloat16_tEfNS_4arch4Sm80ELb0ELb1ELb1ELb0ELb1ELb0ELb0ELb0ELi2ELi4ELi4ELi4ELb0EEENS1_21CollectiveEpilogueBwdISA_SB_SD_Li256ELb0ELb0ELi2EEENS1_19SingleTileSchedulerILb0ELb0ELb0ELi128EEEEEEEEEvNT_6ParamsE$_ZN4cute3eso3ESOILb1ELb0EJNS_1CILi1EEEiiiNS2_ILi144EEENS2_ILi512EEEEEC2ERKS3_RKiSA_SA_RKS4_RKS5_)
        /*115f4*/ 	.word	0x00000000


	//----- nvinfo : EIATTR_FRAME_SIZE
	.align		4
.L_11870:
        /*115f8*/ 	.byte	0x04, 0x11
        /*115fa*/ 	.short	(.L_11872 - .L_11871)
	.align		4
.L_11871:
        /*115fc*/ 	.word	index@($_ZN7cutlass13device_kernelIN5flash19enable_sm80_to_sm89INS1_16FlashAttnBwdSm80INS1_25CollectiveMainloopBwdSm80ILi2ELi2EN4cute5tupleIJNS5_1CILi128EEES8_NS7_ILi64EEEEEENS_10bfloat16_tEfNS_4arch4Sm80ELb0ELb1ELb1ELb0ELb1ELb0ELb0ELb0ELi2ELi4ELi4ELi4ELb0EEENS1_21CollectiveEpilogueBwdISA_SB_SD_Li256ELb0ELb0ELi2EEENS1_19SingleTileSchedulerILb0ELb0ELb0ELi128EEEEEEEEEvNT_6ParamsE$_ZN4cute3eso3ESOILb1ELb0EJNS_1CILi1EEEiEEC2ERKS3_RKi)
        /*11600*/ 	.word	0x00000000


	//----- nvinfo : EIATTR_FRAME_SIZE
	.align		4
.L_11872:
        /*11604*/ 	.byte	0x04, 0x11
        /*11606*/ 	.short	(.L_11874 - .L_11873)
	.align		4
.L_11873:
        /*11608*/ 	.word	index@($_ZN7cutlass13device_kernelIN5flash19enable_sm80_to_sm89INS1_16FlashAttnBwdSm80INS1_25CollectiveMainloopBwdSm80ILi2ELi2EN4cute5tupleIJNS5_1CILi128EEES8_NS7_ILi64EEEEEENS_10bfloat16_tEfNS_4arch4Sm80ELb0ELb1ELb1ELb0ELb1ELb0ELb0ELb0ELi2ELi4ELi4ELi4ELb0EEENS1_21CollectiveEpilogueBwdISA_SB_SD_Li256ELb0ELb0ELi2EEENS1_19SingleTileSchedulerILb0ELb0ELb0ELi128EEEEEEEEEvNT_6ParamsE$_ZN4cute3eso3ESOILb1ELb0EJNS_1CILi1EEENS_5tupleIJiiiEEENS2_ILi64EEENS4_IJNS2_ILi72EEENS2_ILi144EEENS2_ILi288EEEEEENS2_ILi512EEEEEC2ERKS3_RKS5_RKS6_RKSA_RKSB_)
        /*1160c*/ 	.word	0x00000000


	//----- nvinfo : EIATTR_FRAME_SIZE
	.align		4
.L_11874:
        /*11610*/ 	.byte	0x04, 0x11
        /*11612*/ 	.short	(.L_11876 - .L_11875)
	.align		4
.L_11875:
        /*11614*/ 	.word	index@($_ZN7cutlass13device_kernelIN5flash19enable_sm80_to_sm89INS1_16FlashAttnBwdSm80INS1_25CollectiveMainloopBwdSm80ILi2ELi2EN4cute5tupleIJNS5_1CILi128EEES8_NS7_ILi64EEEEEENS_10bfloat16_tEfNS_4arch4Sm80ELb0ELb1ELb1ELb0ELb1ELb0ELb0ELb0ELi2ELi4ELi4ELi4ELb0EEENS1_21CollectiveEpilogueBwdISA_SB_SD_Li256ELb0ELb0ELi2EEENS1_19SingleTileSchedulerILb0ELb0ELb0ELi128EEEEEEEEEvNT_6ParamsE$_ZN4cute3eso3ESOILb1ELb0EJNS_1CILi1EEENS_5tupleIJNS2_ILi8EEEiiEEENS2_ILi64EEENS4_IJiNS2_ILi144EEENS2_ILi288EEEEEENS2_ILi512EEEEEC2ERKS3_RKS6_RKS7_RKSA_RKSB_)
        /*11618*/ 	.word	0x00000000


	//----- nvinfo : EIATTR_FRAME_SIZE
	.align		4
.L_11876:
        /*1161c*/ 	.byte	0x04, 0x11
        /*1161e*/ 	.short	(.L_11878 - .L_11877)
	.align		4
.L_11877:
        /*11620*/ 	.word	index@($_ZN7cutlass13device_kernelIN5flash19enable_sm80_to_sm89INS1_16FlashAttnBwdSm80INS1_25CollectiveMainloopBwdSm80ILi2ELi2EN4cute5tupleIJNS5_1CILi128EEES8_NS7_ILi64EEEEEENS_10bfloat16_tEfNS_4arch4Sm80ELb0ELb1ELb1ELb0ELb1ELb0ELb0ELb0ELi2ELi4ELi4ELi4ELb0EEENS1_21CollectiveEpilogueBwdISA_SB_SD_Li256ELb0ELb0ELi2EEENS1_19SingleTileSchedulerILb0ELb0ELb0ELi128EEEEEEEEEvNT_6ParamsE$_ZN4cute3eso3ESOILb1ELb0EJNS_1CILi1EEENS2_ILi8EEEiiNS2_ILi64EEEiNS2_ILi144EEENS2_ILi288EEENS2_ILi512EEEEEC2ERKS3_RKS4_RKiSF_RKS5_SF_RKS6_RKS7_RKS8_)
        /*11624*/ 	.word	0x00000000


	//----- nvinfo : EIATTR_FRAME_SIZE
	.align		4
.L_11878:
        /*11628*/ 	.byte	0x04, 0x11
        /*1162a*/ 	.short	(.L_11880 - .L_11879)
	.align		4
.L_11879:
        /*1162c*/ 	.word	index@($_ZN7cutlass13device_kernelIN5flash19enable_sm80_to_sm89INS1_16FlashAttnBwdSm80INS1_25CollectiveMainloopBwdSm80ILi2ELi2EN4cute5tupleIJNS5_1CILi128EEES8_NS7_ILi64EEEEEENS_10bfloat16_tEfNS_4arch4Sm80ELb0ELb1ELb1ELb0ELb1ELb0ELb0ELb0ELi2ELi4ELi4ELi4ELb0EEENS1_21CollectiveEpilogueBwdISA_SB_SD_Li256ELb0ELb0ELi2EEENS1_19SingleTileSchedulerILb0ELb0ELb0ELi128EEEEEEEEEvNT_6ParamsE$_ZN4cute3eso3ESOILb1ELb0EJNS_1CILi1EEENS2_ILi512EEEiEEC2ERKS3_RKS4_RKi)
        /*11630*/ 	.word	0x00000000


	//----- nvinfo : EIATTR_FRAME_SIZE
	.align		4
.L_11880:
        /*11634*/ 	.byte	0x04, 0x11
        /*11636*/ 	.short	(.L_11882 - .L_11881)
	.align		4
.L_11881:
        /*11638*/ 	.word	index@($_ZN7cutlass13device_kernelIN5flash19enable_sm80_to_sm89INS1_16FlashAttnBwdSm80INS1_25CollectiveMainloopBwdSm80ILi2ELi2EN4cute5tupleIJNS5_1CILi128EEES8_NS7_ILi64EEEEEENS_10bfloat16_tEfNS_4arch4Sm80ELb0ELb1ELb1ELb0ELb1ELb0ELb0ELb0ELi2ELi4ELi4ELi4ELb0EEENS1_21CollectiveEpilogueBwdISA_SB_SD_Li256ELb0ELb0ELi2EEENS1_19SingleTileSchedulerILb0ELb0ELb0ELi128EEEEEEEEEvNT_6ParamsE$_ZN4cute3eso3ESOILb1ELb0EJNS_1CILi1EEENS2_ILi256EEEiEEC2ERKS3_RKS4_RKi)
        /*1163c*/ 	.word	0x00000000


	//----- nvinfo : EIATTR_FRAME_SIZE
	.align		4
.L_11882:
        /*11640*/ 	.byte	0x04, 0x11
        /*11642*/ 	.short	(.L_11884 - .L_11883)
	.align		4
.L_11883:
        /*11644*/ 	.word	index@($_ZN7cutlass13device_kernelIN5flash19enable_sm80_to_sm89INS1_16FlashAttnBwdSm80INS1_25CollectiveMainloopBwdSm80ILi2ELi2EN4cute5tupleIJNS5_1CILi128EEES8_NS7_ILi64EEEEEENS_10bfloat16_tEfNS_4arch4Sm80ELb0ELb1ELb1ELb0ELb1ELb0ELb0ELb0ELi2ELi4ELi4ELi4ELb0EEENS1_21CollectiveEpilogueBwdISA_SB_SD_Li256ELb0ELb0ELi2EEENS1_19SingleTileSchedulerILb0ELb0ELb0ELi128EEEEEEEEEvNT_6ParamsE$_ZN4cute3eso3ESOILb1ELb0EJNS_1CILi1024EEEiiEEC2ERKS3_RKiS8_)
        /*11648*/ 	.word	0x00000000


	//----- nvinfo : EIATTR_FRAME_SIZE
	.align		4
.L_11884:
        /*1164c*/ 	.byte	0x04, 0x11
        /*1164e*/ 	.short	(.L_11886 - .L_11885)
	.align		4
.L_11885:
        /*11650*/ 	.word	index@($_ZN7cutlass13device_kernelIN5flash19enable_sm80_to_sm89INS1_16FlashAttnBwdSm80INS1_25CollectiveMainloopBwdSm80ILi2ELi2EN4cute5tupleIJNS5_1CILi128EEES8_NS7_ILi64EEEEEENS_10bfloat16_tEfNS_4arch4Sm80ELb0ELb1ELb1ELb0ELb1ELb0ELb0ELb0ELi2ELi4ELi4ELi4ELb0EEENS1_21CollectiveEpilogueBwdISA_SB_SD_Li256ELb0ELb0ELi2EEENS1_19SingleTileSchedulerILb0ELb0ELb0ELi128EEEEEEEEEvNT_6ParamsE$_ZN4cute3eso3ESOILb1ELb0EJNS_1CILi1024EEENS_5tupleIJiiEEEEEC2ERKS3_RKS5_)
        /*11654*/ 	.word	0x00000000


	//----- nvinfo : EIATTR_FRAME_SIZE
	.align		4
.L_11886:
        /*11658*/ 	.byte	0x04, 0x11
        /*1165a*/ 	.short	(.L_11888 - .L_11887)
	.align		4
.L_11887:
        /*1165c*/ 	.word	index@($_ZN7cutlass13device_kernelIN5flash19enable_sm80_to_sm89INS1_16FlashAttnBwdSm80INS1_25CollectiveMainloopBwdSm80ILi2ELi2EN4cute5tupleIJNS5_1CILi128EEES8_NS7_ILi64EEEEEENS_10bfloat16_tEfNS_4arch4Sm80ELb0ELb1ELb1ELb0ELb1ELb0ELb0ELb0ELi2ELi4ELi4ELi4ELb0EEENS1_21CollectiveEpilogueBwdISA_SB_SD_Li256ELb0ELb0ELi2EEENS1_19SingleTileSchedulerILb0ELb0ELb0ELi128EEEEEEEEEvNT_6ParamsE$_ZN4cute3eso3ESOILb1ELb0EJNS_1CILi0EEEiS3_EEC2ERKS3_RKiS6_)
        /*11660*/ 	.word	0x00000000


	//----- nvinfo : EIATTR_FRAME_SIZE
	.align		4
.L_11888:
        /*11664*/ 	.byte	0x04, 0x11
        /*11666*/ 	.short	(.L_11890 - .L_11889)
	.align		4
.L_11889:
        /*11668*/ 	.word	index@($_ZN7cutlass13device_kernelIN5flash19enable_sm80_to_sm89INS1_16FlashAttnBwdSm80INS1_25CollectiveMainloopBwdSm80ILi2ELi2EN4cute5tupleIJNS5_1CILi128EEES8_NS7_ILi64EEEEEENS_10bfloat16_tEfNS_4arch4Sm80ELb0ELb1ELb1ELb0ELb1ELb0ELb0ELb0ELi2ELi4ELi4ELi4ELb0EEENS1_21CollectiveEpilogueBwdISA_SB_SD_Li256ELb0ELb0ELi2EEENS1_19SingleTileSchedulerILb0ELb0ELb0ELi128EEEEEEEEEvNT_6ParamsE$_ZN4cute3eso3ESOILb1ELb0EJNS_1CILi0EEEiEEC2ERKS3_RKi)
        /*1166c*/ 	.word	0x00000000


	//----- nvinfo : EIATTR_FRAME_SIZE
	.align		4
.L_11890:
        /*11670*/ 	.byte	0x04, 0x11
        /*11672*/ 	.short	(.L_11892 - .L_11891)
	.align		4
.L_11891:
        /*11674*/ 	.word	index@($_ZN7cutlass13device_kernelIN5flash19enable_sm80_to_sm89INS1_16FlashAttnBwdSm80INS1_25CollectiveMainloopBwdSm80ILi2ELi2EN4cute5tupleIJNS5_1CILi128EEES8_NS7_ILi64EEEEEENS_10bfloat16_tEfNS_4arch4Sm80ELb0ELb1ELb1ELb0ELb1ELb0ELb0ELb0ELi2ELi4ELi4ELi4ELb0EEENS1_21CollectiveEpilogueBwdISA_SB_SD_Li256ELb0ELb0ELi2EEENS1_19SingleTileSchedulerILb0ELb0ELb0ELi128EEEEEEEEEvNT_6ParamsE$_ZN4cute3eso3ESOILb1ELb0EJNS_1CILi0EEENS_5tupleIJNS2_ILi1EEENS2_ILi256EEEiEEEEEC2ERKS3_RKS7_)
        /*11678*/ 	.word	0x00000000


	//----- nvinfo : EIATTR_FRAME_SIZE
	.align		4
.L_11892:
        /*1167c*/ 	.byte	0x04, 0x11
        /*1167e*/ 	.short	(.L_11894 - .L_11893)
	.align		4
.L_11893:
        /*11680*/ 	.word	index@($_ZN7cutlass13device_kernelIN5flash19enable_sm80_to_sm89INS1_16FlashAttnBwdSm80INS1_25CollectiveMainloopBwdSm80ILi2ELi2EN4cute5tupleIJNS5_1CILi128EEES8_NS7_ILi64EEEEEENS_10bfloat16_tEfNS_4arch4Sm80ELb0ELb1ELb1ELb0ELb1ELb0ELb0ELb0ELi2ELi4ELi4ELi4ELb0EEENS1_21CollectiveEpilogueBwdISA_SB_SD_Li256ELb0ELb0ELi2EEENS1_19SingleTileSchedulerILb0ELb0ELb0ELi128EEEEEEEEEvNT_6ParamsE$_ZN4cute3eso3ESOILb1ELb0EJNS_1CILi0EEENS2_ILi1EEENS2_ILi512EEEiNS2_ILi4096EEEiNS2_ILi8192EEEEEC2ERKS3_RKS4_RKS5_RKiRKS6_SG_RKS7_)
        /*11684*/ 	.word	0x00000000


	//----- nvinfo : EIATTR_FRAME_SIZE
	.align		4
.L_11894:
        /*11688*/ 	.byte	0x04, 0x11
        /*1168a*/ 	.short	(.L_11896 - .L_11895)
	.align		4
.L_11895:
        /*1168c*/ 	.word	index@($_ZN7cutlass13device_kernelIN5flash19enable_sm80_to_sm89INS1_16FlashAttnBwdSm80INS1_25CollectiveMainloopBwdSm80ILi2ELi2EN4cute5tupleIJNS5_1CILi128EEES8_NS7_ILi64EEEEEENS_10bfloat16_tEfNS_4arch4Sm80ELb0ELb1ELb1ELb0ELb1ELb0ELb0ELb0ELi2ELi4ELi4ELi4ELb0EEENS1_21CollectiveEpilogueBwdISA_SB_SD_Li256ELb0ELb0ELi2EEENS1_19SingleTileSchedulerILb0ELb0ELb0ELi128EEEEEEEEEvNT_6ParamsE$_ZN4cute3eso3ESOILb1ELb0EJNS_1CILi0EEENS2_ILi1EEENS2_ILi512EEEiEEC2ERKS3_RKS4_RKS5_RKi)
        /*11690*/ 	.word	0x00000000


	//----- nvinfo : EIATTR_FRAME_SIZE
	.align		4
.L_11896:
        /*11694*/ 	.byte	0x04, 0x11
        /*11696*/ 	.short	(.L_11898 - .L_11897)
	.align		4
.L_11897:
        /*11698*/ 	.word	index@($_ZN7cutlass13device_kernelIN5flash19enable_sm80_to_sm89INS1_16FlashAttnBwdSm80INS1_25CollectiveMainloopBwdSm80ILi2ELi2EN4cute5tupleIJNS5_1CILi128EEES8_NS7_ILi64EEEEEENS_10bfloat16_tEfNS_4arch4Sm80ELb0ELb1ELb1ELb0ELb1ELb0ELb0ELb0ELi2ELi4ELi4ELi4ELb0EEENS1_21CollectiveEpilogueBwdISA_SB_SD_Li256ELb0ELb0ELi2EEENS1_19SingleTileSchedulerILb0ELb0ELb0ELi128EEEEEEEEEvNT_6ParamsE$_ZN4cute3eso3ESOILb1ELb0EJNS_14ComposedLayoutINS_7SwizzleILi3ELi3ELi3EEENS_1CILj0EEENS_6LayoutINS_5tupleIJNS8_IJNS8_IJNS5_ILi4EEENS5_ILi8EEEEEENS8_IJS9_NS5_ILi1EEEEEEEEENS8_IJNS8_IJNS5_ILi2EEESF_SF_EEENS8_IJSF_S9_EEEEEEEEENS8_IJNS8_IJNS8_IJSF_NS5_ILi64EEEEEENS8_IJNS5_ILi1024EEENS5_ILi0EEEEEEEEENS8_IJNS8_IJSC_NS5_ILi512EEESA_EEENS8_IJNS5_ILi4096EEENS5_ILi16EEEEEEEEEEEEEEEENS_10ViewEngineINS_8smem_ptrIPN7cutlass10bfloat16_tEEEEEEEC2ERKSY_RKS15_)
        /*1169c*/ 	.word	0x00000000


	//----- nvinfo : EIATTR_FRAME_SIZE
	.align		4
.L_11898:
        /*116a0*/ 	.byte	0x04, 0x11
        /*116a2*/ 	.short	(.L_11900 - .L_11899)
	.align		4
.L_11899:
        /*116a4*/ 	.word	index@($_ZN7cutlass13device_kernelIN5flash19enable_sm80_to_sm89INS1_16FlashAttnBwdSm80INS1_25CollectiveMainloopBwdSm80ILi2ELi2EN4cute5tupleIJNS5_1CILi128EEES8_NS7_ILi64EEEEEENS_10bfloat16_tEfNS_4arch4Sm80ELb0ELb1ELb1ELb0ELb1ELb0ELb0ELb0ELi2ELi4ELi4ELi4ELb0EEENS1_21CollectiveEpilogueBwdISA_SB_SD_Li256ELb0ELb0ELi2EEENS1_19SingleTileSchedulerILb0ELb0ELb0ELi128EEEEEEEEEvNT_6ParamsE$_ZN4cute3eso3ESOILb1ELb0EJNS_14ComposedLayoutINS_7SwizzleILi3ELi3ELi3EEENS_1CILj0EEENS_6LayoutINS_5tupleIJNS8_IJNS8_IJNS5_ILi4EEENS5_ILi8EEEEEENS8_IJNS5_ILi2EEENS5_ILi1EEEEEEEEENS8_IJNS8_IJSC_SC_EEESB_EEEEEENS8_IJNS8_IJNS8_IJNS5_ILi128EEESD_EEENS8_IJSA_NS5_ILi0EEEEEEEEENS8_IJNS8_IJNS5_ILi64EEENS5_ILi512EEEEEENS8_IJNS5_ILi16EEENS5_ILi1024EEEEEEEEEEEEEEEENS_10ViewEngineINS_8smem_ptrIPN7cutlass10bfloat16_tEEEEEEEC2ERKSX_RKS14_)
        /*116a8*/ 	.word	0x00000000


	//----- nvinfo : EIATTR_FRAME_SIZE
	.align		4
.L_11900:
        /*116ac*/ 	.byte	0x04, 0x11
        /*116ae*/ 	.short	(.L_11902 - .L_11901)
	.align		4
.L_11901:
        /*116b0*/ 	.word	index@($_ZN7cutlass13device_kernelIN5flash19enable_sm80_to_sm89INS1_16FlashAttnBwdSm80INS1_25CollectiveMainloopBwdSm80ILi2ELi2EN4cute5tupleIJNS5_1CILi128EEES8_NS7_ILi64EEEEEENS_10bfloat16_tEfNS_4arch4Sm80ELb0ELb1ELb1ELb0ELb1ELb0ELb0ELb0ELi2ELi4ELi4ELi4ELb0EEENS1_21CollectiveEpilogueBwdISA_SB_SD_Li256ELb0ELb0ELi2EEENS1_19SingleTileSchedulerILb0ELb0ELb0ELi128EEEEEEEEEvNT_6ParamsE$_ZN4cute3eso3ESOILb1ELb0EJNS_14ComposedLayoutINS_7SwizzleILi3ELi3ELi3EEENS_1CILj0EEENS_6LayoutINS_5tupleIJNS8_IJNS5_ILi8EEENS5_ILi16EEEEEENS8_IJNS5_ILi64EEENS5_ILi1EEEEEEEEENS8_IJNS8_IJSC_NS5_ILi512EEEEEENS8_IJSD_NS5_ILi0EEEEEEEEEEEEENS_10ViewEngineINS_8smem_ptrIPN7cutlass10bfloat16_tEEEEEEEC2ERKSM_RKST_)
        /*116b4*/ 	.word	0x00000000


	//----- nvinfo : EIATTR_FRAME_SIZE
	.align		4
.L_11902:
        /*116b8*/ 	.byte	0x04, 0x11
        /*116ba*/ 	.short	(.L_11904 - .L_11903)
	.align		4
.L_11903:
        /*116bc*/ 	.word	index@($_ZN7cutlass13device_kernelIN5flash19enable_sm80_to_sm89INS1_16FlashAttnBwdSm80INS1_25CollectiveMainloopBwdSm80ILi2ELi2EN4cute5tupleIJNS5_1CILi128EEES8_NS7_ILi64EEEEEENS_10bfloat16_tEfNS_4arch4Sm80ELb0ELb1ELb1ELb0ELb1ELb0ELb0ELb0ELi2ELi4ELi4ELi4ELb0EEENS1_21CollectiveEpilogueBwdISA_SB_SD_Li256ELb0ELb0ELi2EEENS1_19SingleTileSchedulerILb0ELb0ELb0ELi128EEEEEEEEEvNT_6ParamsE$_ZN4cute3eso3ESOILb1ELb0EJNS_14ComposedLayoutINS_7SwizzleILi3ELi3ELi3EEENS_1CILj0EEENS_6LayoutINS_5tupleIJNS5_ILi64EEENS5_ILi128EEEEEENS8_IJNS5_ILi1EEES9_EEEEEEENS_10ViewEngineINS_8smem_ptrIPN7cutlass10bfloat16_tEEEEEEEC2ERKSF_RKSM_)
        /*116c0*/ 	.word	0x00000000


	//----- nvinfo : EIATTR_FRAME_SIZE
	.align		4
.L_11904:
        /*116c4*/ 	.byte	0x04, 0x11
        /*116c6*/ 	.short	(.L_11906 - .L_11905)
	.align		4
.L_11905:
        /*116c8*/ 	.word	index@($_ZN7cutlass13device_kernelIN5flash19enable_sm80_to_sm89INS1_16FlashAttnBwdSm80INS1_25CollectiveMainloopBwdSm80ILi2ELi2EN4cute5tupleIJNS5_1CILi128EEES8_NS7_ILi64EEEEEENS_10bfloat16_tEfNS_4arch4Sm80ELb0ELb1ELb1ELb0ELb1ELb0ELb0ELb0ELi2ELi4ELi4ELi4ELb0EEENS1_21CollectiveEpilogueBwdISA_SB_SD_Li256ELb0ELb0ELi2EEENS1_19SingleTileSchedulerILb0ELb0ELb0ELi128EEEEEEEEEvNT_6ParamsE$_ZN4cute3eso3ESOILb1ELb0EJNS_14ComposedLayoutINS_7SwizzleILi3ELi3ELi3EEENS_1CILi0EEENS_6LayoutINS_5tupleIJNS8_IJNS8_IJNS5_ILi4EEENS5_ILi8EEEEEENS8_IJS9_NS5_ILi1EEEEEEEEENS8_IJNS8_IJNS5_ILi2EEESF_SF_EEENS8_IJSF_SA_EEEEEEEEENS8_IJNS8_IJNS8_IJNS5_ILi128EEESC_EEENS8_IJNS5_ILi16EEES6_EEEEEENS8_IJNS8_IJNS5_ILi64EEESA_NS5_ILi512EEEEEENS8_IJNS5_ILi8192EEENS5_ILi1024EEEEEEEEEEEEEEEENS_10ViewEngineINS_8smem_ptrIPN7cutlass10bfloat16_tEEEEEEEC2ERKSY_RKS15_)
        /*116cc*/ 	.word	0x00000000


	//----- nvinfo : EIATTR_FRAME_SIZE
	.align		4
.L_11906:
        /*116d0*/ 	.byte	0x04, 0x11
        /*116d2*/ 	.short	(.L_11908 - .L_11907)
	.align		4
.L_11907:
        /*116d4*/ 	.word	index@($_ZN7cutlass13device_kernelIN5flash19enable_sm80_to_sm89INS1_16FlashAttnBwdSm80INS1_25CollectiveMainloopBwdSm80ILi2ELi2EN4cute5tupleIJNS5_1CILi128EEES8_NS7_ILi64EEEEEENS_10bfloat16_tEfNS_4arch4Sm80ELb0ELb1ELb1ELb0ELb1ELb0ELb0ELb0ELi2ELi4ELi4ELi4ELb0EEENS1_21CollectiveEpilogueBwdISA_SB_SD_Li256ELb0ELb0ELi2EEENS1_19SingleTileSchedulerILb0ELb0ELb0ELi128EEEEEEEEEvNT_6ParamsE$_ZN4cute3eso3ESOILb1ELb0EJNS_14ComposedLayoutINS_7SwizzleILi3ELi3ELi3EEENS_1CILi0EEENS_6LayoutINS_5tupleIJNS8_IJNS8_IJNS5_ILi4EEENS5_ILi8EEEEEENS8_IJS9_NS5_ILi1EEEEEEEEENS8_IJNS8_IJNS5_ILi2EEESF_SF_EEENS8_IJSF_NS8_IJS9_SF_EEEEEEEEEEEENS8_IJNS8_IJNS8_IJSF_NS5_ILi64EEEEEENS8_IJNS5_ILi1024EEES6_EEEEEENS8_IJNS8_IJSC_NS5_ILi512EEESA_EEENS8_IJNS5_ILi4096EEENS8_IJNS5_ILi16EEENS5_ILi8192EEEEEEEEEEEEEEEEEEENS_10ViewEngineINS_8smem_ptrIPN7cutlass10bfloat16_tEEEEEEEC2ERKS10_RKS17_)
        /*116d8*/ 	.word	0x00000000


	//----- nvinfo : EIATTR_FRAME_SIZE
	.align		4
.L_11908:
        /*116dc*/ 	.byte	0x04, 0x11
        /*116de*/ 	.short	(.L_11910 - .L_11909)
	.align		4
.L_11909:
        /*116e0*/ 	.word	index@($_ZN7cutlass13device_kernelIN5flash19enable_sm80_to_sm89INS1_16FlashAttnBwdSm80INS1_25CollectiveMainloopBwdSm80ILi2ELi2EN4cute5tupleIJNS5_1CILi128EEES8_NS7_ILi64EEEEEENS_10bfloat16_tEfNS_4arch4Sm80ELb0ELb1ELb1ELb0ELb1ELb0ELb0ELb0ELi2ELi4ELi4ELi4ELb0EEENS1_21CollectiveEpilogueBwdISA_SB_SD_Li256ELb0ELb0ELi2EEENS1_19SingleTileSchedulerILb0ELb0ELb0ELi128EEEEEEEEEvNT_6ParamsE$_ZN4cute3eso3ESOILb1ELb0EJNS_14ComposedLayoutINS_7SwizzleILi3ELi3ELi3EEENS_1CILi0EEENS_6LayoutINS_5tupleIJNS8_IJNS8_IJNS5_ILi4EEENS5_ILi8EEEEEENS8_IJNS5_ILi2EEENS5_ILi1EEEEEEEEENS8_IJNS8_IJSC_SC_EEESB_EEEEEENS8_IJNS8_IJNS8_IJNS5_ILi128EEESD_EEENS8_IJSA_S6_EEEEEENS8_IJNS8_IJNS5_ILi64EEENS5_ILi512EEEEEENS8_IJNS5_ILi16EEENS5_ILi1024EEEEEEEEEEEEEEEENS_10ViewEngineINS_8smem_ptrIPN7cutlass10bfloat16_tEEEEEEEC2ERKSW_RKS13_)
        /*116e4*/ 	.word	0x00000000


	//----- nvinfo : EIATTR_FRAME_SIZE
	.align		4
.L_11910:
        /*116e8*/ 	.byte	0x04, 0x11
        /*116ea*/ 	.short	(.L_11912 - .L_11911)
	.align		4
.L_11911:
        /*116ec*/ 	.word	index@($_ZN7cutlass13device_kernelIN5flash19enable_sm80_to_sm89INS1_16FlashAttnBwdSm80INS1_25CollectiveMainloopBwdSm80ILi2ELi2EN4cute5tupleIJNS5_1CILi128EEES8_NS7_ILi64EEEEEENS_10bfloat16_tEfNS_4arch4Sm80ELb0ELb1ELb1ELb0ELb1ELb0ELb0ELb0ELi2ELi4ELi4ELi4ELb0EEENS1_21CollectiveEpilogueBwdISA_SB_SD_Li256ELb0ELb0ELi2EEENS1_19SingleTileSchedulerILb0ELb0ELb0ELi128EEEEEEEEEvNT_6ParamsE$_ZN4cute3eso3ESOILb1ELb0EJNS_14ComposedLayoutINS_7SwizzleILi3ELi3ELi3EEENS_1CILi0EEENS_6LayoutINS_5tupleIJNS8_IJNS8_IJNS5_ILi4EEENS5_ILi8EEEEEENS8_IJNS5_ILi2EEENS5_ILi1EEEEEEEEENS8_IJNS8_IJSC_SC_EEENS8_IJSA_S9_EEEEEEEEENS8_IJNS8_IJNS8_IJSC_NS5_ILi64EEEEEENS8_IJNS5_ILi512EEES6_EEEEEENS8_IJNS8_IJSD_SA_EEENS8_IJNS5_ILi1024EEENS5_ILi16EEEEEEEEEEEEEEEENS_10ViewEngineINS_8smem_ptrIPN7cutlass10bfloat16_tEEEEEEEC2ERKSW_RKS13_)
        /*116f0*/ 	.word	0x00000000


	//----- nvinfo : EIATTR_FRAME_SIZE
	.align		4
.L_11912:
        /*116f4*/ 	.byte	0x04, 0x11
        /*116f6*/ 	.short	(.L_11914 - .L_11913)
	.align		4
.L_11913:
        /*116f8*/ 	.word	index@($_ZN7cutlass13device_kernelIN5flash19enable_sm80_to_sm89INS1_16FlashAttnBwdSm80INS1_25CollectiveMainloopBwdSm80ILi2ELi2EN4cute5tupleIJNS5_1CILi128EEES8_NS7_ILi64EEEEEENS_10bfloat16_tEfNS_4arch4Sm80ELb0ELb1ELb1ELb0ELb1ELb0ELb0ELb0ELi2ELi4ELi4ELi4ELb0EEENS1_21CollectiveEpilogueBwdISA_SB_SD_Li256ELb0ELb0ELi2EEENS1_19SingleTileSchedulerILb0ELb0ELb0ELi128EEEEEEEEEvNT_6ParamsE$_ZN4cute3eso3ESOILb1ELb0EJNS_10UnderscoreEiiEEC2ERKS2_RKiS7_)
        /*116fc*/ 	.word	0x00000000


	//----- nvinfo : EIATTR_FRAME_SIZE
	.align		4
.L_11914:
        /*11700*/ 	.byte	0x04, 0x11
        /*11702*/ 	.short	(.L_11916 - .L_11915)
	.align		4
.L_11915:
        /*11704*/ 	.word	index@($_ZN7cutlass13device_kernelIN5flash19enable_sm80_to_sm89INS1_16FlashAttnBwdSm80INS1_25CollectiveMainloopBwdSm80ILi2ELi2EN4cute5tupleIJNS5_1CILi128EEES8_NS7_ILi64EEEEEENS_10bfloat16_tEfNS_4arch4Sm80ELb0ELb1ELb1ELb0ELb1ELb0ELb0ELb0ELi2ELi4ELi4ELi4ELb0EEENS1_21CollectiveEpilogueBwdISA_SB_SD_Li256ELb0ELb0ELi2EEENS1_19SingleTileSchedulerILb0ELb0ELb0ELi128EEEEEEEEEvNT_6ParamsE$_ZN4cute3eso3ESOILb1ELb0EJNS_10UnderscoreEiEEC2ERKS2_RKi)
        /*11708*/ 	.word	0x00000000


	//----- nvinfo : EIATTR_FRAME_SIZE
	.align		4
.L_11916:
        /*1170c*/ 	.byte	0x04, 0x11
        /*1170e*/ 	.short	(.L_11918 - .L_11917)
	.align		4
.L_11917:
        /*11710*/ 	.word	index@($_ZN7cutlass13device_kernelIN5flash19enable_sm80_to_sm89INS1_16FlashAttnBwdSm80INS1_25CollectiveMainloopBwdSm80ILi2ELi2EN4cute5tupleIJNS5_1CILi128EEES8_NS7_ILi64EEEEEENS_10bfloat16_tEfNS_4arch4Sm80ELb0ELb1ELb1ELb0ELb1ELb0ELb0ELb0ELi2ELi4ELi4ELi4ELb0EEENS1_21CollectiveEpilogueBwdISA_SB_SD_Li256ELb0ELb0ELi2EEENS1_19SingleTileSchedulerILb0ELb0ELb0ELi128EEEEEEEEEvNT_6ParamsE$_ZN4cute3eso3ESOILb1ELb0EJNS_10UnderscoreES2_iEEC2ERKS2_S5_RKi)
        /*11714*/ 	.word	0x00000000


	//----- nvinfo : EIATTR_FRAME_SIZE
	.align		4
.L_11918:
        /*11718*/ 	.byte	0x04, 0x11
        /*1171a*/ 	.short	(.L_11920 - .L_11919)
	.align		4
.L_11919:
        /*1171c*/ 	.word	index@($_ZN7cutlass13device_kernelIN5flash19enable_sm80_to_sm89INS1_16FlashAttnBwdSm80INS1_25CollectiveMainloopBwdSm80ILi2ELi2EN4cute5tupleIJNS5_1CILi128EEES8_NS7_ILi64EEEEEENS_10bfloat16_tEfNS_4arch4Sm80ELb0ELb1ELb1ELb0ELb1ELb0ELb0ELb0ELi2ELi4ELi4ELi4ELb0EEENS1_21CollectiveEpilogueBwdISA_SB_SD_Li256ELb0ELb0ELi2EEENS1_19SingleTileSchedulerILb0ELb0ELb0ELi128EEEEEEEEEvNT_6ParamsE$_ZN4cute3eso3ESOILb1ELb0EJNS_10UnderscoreES2_S2_iEEC2ERKS2_S5_S5_RKi)
        /*11720*/ 	.word	0x00000000


	//----- nvinfo : EIATTR_FRAME_SIZE
	.align		4
.L_11920:
        /*11724*/ 	.byte	0x04, 0x11
        /*11726*/ 	.short	(.L_11922 - .L_11921)
	.align		4
.L_11921:
        /*11728*/ 	.word	index@($_ZN7cutlass13device_kernelIN5flash19enable_sm80_to_sm89INS1_16FlashAttnBwdSm80INS1_25CollectiveMainloopBwdSm80ILi2ELi2EN4cute5tupleIJNS5_1CILi128EEES8_NS7_ILi64EEEEEENS_10bfloat16_tEfNS_4arch4Sm80ELb0ELb1ELb1ELb0ELb1ELb0ELb0ELb0ELi2ELi4ELi4ELi4ELb0EEENS1_21CollectiveEpilogueBwdISA_SB_SD_Li256ELb0ELb0ELi2EEENS1_19SingleTileSchedulerILb0ELb0ELb0ELi128EEEEEEEEEvNT_6ParamsE$_ZN4cute3eso3ESOILb0ELb1EJlEEC2ERKl)
        /*1172c*/ 	.word	0x00000000


	//----- nvinfo : EIATTR_FRAME_SIZE
	.align		4
.L_11922:
        /*11730*/ 	.byte	0x04, 0x11
        /*11732*/ 	.short	(.L_11924 - .L_11923)
	.align		4
.L_11923:
        /*11734*/ 	.word	index@($_ZN7cutlass13device_kernelIN5flash19enable_sm80_to_sm89INS1_16FlashAttnBwdSm80INS1_25CollectiveMainloopBwdSm80ILi2ELi2EN4cute5tupleIJNS5_1CILi128EEES8_NS7_ILi64EEEEEENS_10bfloat16_tEfNS_4arch4Sm80ELb0ELb1ELb1ELb0ELb1ELb0ELb0ELb0ELi2ELi4ELi4ELi4ELb0EEENS1_21CollectiveEpilogueBwdISA_SB_SD_Li256ELb0ELb0ELi2EEENS1_19SingleTileSchedulerILb0ELb0ELb0ELi128EEEEEEEEEvNT_6ParamsE$_ZN4cute3eso3ESOILb0ELb1EJiNS_1CILi72EEENS2_ILi512EEEEEC2ERKiRKS3_RKS4_)
        /*11738*/ 	.word	0x00000000


	//----- nvinfo : EIATTR_FRAME_SIZE
	.align		4
.L_11924:
        /*1173c*/ 	.byte	0x04, 0x11
        /*1173e*/ 	.short	(.L_11926 - .L_11925)
	.align		4
.L_11925:
        /*11740*/ 	.word	index@($_ZN7cutlass13device_kernelIN5flash19enable_sm80_to_sm89INS1_16FlashAttnBwdSm80INS1_25CollectiveMainloopBwdSm80ILi2ELi2EN4cute5tupleIJNS5_1CILi128EEES8_NS7_ILi64EEEEEENS_10bfloat16_tEfNS_4arch4Sm80ELb0ELb1ELb1ELb0ELb1ELb0ELb0ELb0ELi2ELi4ELi4ELi4ELb0EEENS1_21CollectiveEpilogueBwdISA_SB_SD_Li256ELb0ELb0ELi2EEENS1_19SingleTileSchedulerILb0ELb0ELb0ELi128EEEEEEEEEvNT_6ParamsE$_ZN4cute3eso3ESOILb0ELb1EJiNS_1CILi512EEEEEC2ERKiRKS3_)
        /*11744*/ 	.word	0x00000000


	//----- nvinfo : EIATTR_FRAME_SIZE
	.align		4
.L_11926:
        /*11748*/ 	.byte	0x04, 0x11
        /*1174a*/ 	.short	(.L_11928 - .L_11927)
	.align		4
.L_11927:
        /*1174c*/ 	.word	index@($_ZN7cutlass13device_kernelIN5flash19enable_sm80_to_sm89INS1_16FlashAttnBwdSm80INS1_25CollectiveMainloopBwdSm80ILi2ELi2EN4cute5tupleIJNS5_1CILi128EEES8_NS7_ILi64EEEEEENS_10bfloat16_tEfNS_4arch4Sm80ELb0ELb1ELb1ELb0ELb1ELb0ELb0ELb0ELi2ELi4ELi4ELi4ELb0EEENS1_21CollectiveEpilogueBwdISA_SB_SD_Li256ELb0ELb0ELi2EEENS1_19SingleTileSchedulerILb0ELb0ELb0ELi128EEEEEEEEEvNT_6ParamsE$_ZN4cute3eso3ESOILb0ELb1EJiNS_1CILi4096EEEEEC2ERKiRKS3_)
        /*11750*/ 	.word	0x00000000


	//----- nvinfo : EIATTR_FRAME_SIZE
	.align		4
.L_11928:
        /*11754*/ 	.byte	0x04, 0x11
        /*11756*/ 	.short	(.L_11930 - .L_11929)
	.align		4
.L_11929:
        /*11758*/ 	.word	index@($_ZN7cutlass13device_kernelIN5flash19enable_sm80_to_sm89INS1_16FlashAttnBwdSm80INS1_25CollectiveMainloopBwdSm80ILi2ELi2EN4cute5tupleIJNS5_1CILi128EEES8_NS7_ILi64EEEEEENS_10bfloat16_tEfNS_4arch4Sm80ELb0ELb1ELb1ELb0ELb1ELb0ELb0ELb0ELi2ELi4ELi4ELi4ELb0EEENS1_21CollectiveEpilogueBwdISA_SB_SD_Li256ELb0ELb0ELi2EEENS1_19SingleTileSchedulerILb0ELb0ELb0ELi128EEEEEEEEEvNT_6ParamsE$_ZN4cute3eso3ESOILb0ELb1EJiNS_1CILi144EEENS2_ILi512EEEEEC2ERKiRKS3_RKS4_)
        /*1175c*/ 	.word	0x00000000


	//----- nvinfo : EIATTR_FRAME_SIZE
	.align		4
.L_11930:
        /*11760*/ 	.byte	0x04, 0x11
        /*11762*/ 	.short	(.L_11932 - .L_11931)
	.align		4
.L_11931:
        /*11764*/ 	.word	index@($_ZN7cutlass13device_kernelIN5flash19enable_sm80_to_sm89INS1_16FlashAttnBwdSm80INS1_25CollectiveMainloopBwdSm80ILi2ELi2EN4cute5tupleIJNS5_1CILi128EEES8_NS7_ILi64EEEEEENS_10bfloat16_tEfNS_4arch4Sm80ELb0ELb1ELb1ELb0ELb1ELb0ELb0ELb0ELi2ELi4ELi4ELi4ELb0EEENS1_21CollectiveEpilogueBwdISA_SB_SD_Li256ELb0ELb0ELi2EEENS1_19SingleTileSchedulerILb0ELb0ELb0ELi128EEEEEEEEEvNT_6ParamsE$_ZN4cute3eso3ESOILb0ELb1EJiNS_1CILi144EEENS2_ILi288EEEEEC2ERKiRKS3_RKS4_)
        /*11768*/ 	.word	0x00000000


	//----- nvinfo : EIATTR_FRAME_SIZE
	.align		4
.L_11932:
        /*1176c*/ 	.byte	0x04, 0x11
        /*1176e*/ 	.short	(.L_11934 - .L_11933)
	.align		4
.L_11933:
        /*11770*/ 	.word	index@($_ZN7cutlass13device_kernelIN5flash19enable_sm80_to_sm89INS1_16FlashAttnBwdSm80INS1_25CollectiveMainloopBwdSm80ILi2ELi2EN4cute5tupleIJNS5_1CILi128EEES8_NS7_ILi64EEEEEENS_10bfloat16_tEfNS_4arch4Sm80ELb0ELb1ELb1ELb0ELb1ELb0ELb0ELb0ELi2ELi4ELi4ELi4ELb0EEENS1_21CollectiveEpilogueBwdISA_SB_SD_Li256ELb0ELb0ELi2EEENS1_19SingleTileSchedulerILb0ELb0ELb0ELi128EEEEEEEEEvNT_6ParamsE$_ZN4cute3eso3ESOILb0ELb1EJiNS_1CILi0EEEEEC2ERKiRKS3_)
        /*11774*/ 	.word	0x00000000


	//----- nvinfo : EIATTR_FRAME_SIZE
	.align		4
.L_11934:
        /*11778*/ 	.byte	0x04, 0x11
        /*1177a*/ 	.short	(.L_11936 - .L_11935)
	.align		4
.L_11935:
        /*1177c*/ 	.word	index@($_ZN7cutlass13device_kernelIN5flash19enable_sm80_to_sm89INS1_16FlashAttnBwdSm80INS1_25CollectiveMainloopBwdSm80ILi2ELi2EN4cute5tupleIJNS5_1CILi128EEES8_NS7_ILi64EEEEEENS_10bfloat16_tEfNS_4arch4Sm80ELb0ELb1ELb1ELb0ELb1ELb0ELb0ELb0ELi2ELi4ELi4ELi4ELb0EEENS1_21CollectiveEpilogueBwdISA_SB_SD_Li256ELb0ELb0ELi2EEENS1_19SingleTileSchedulerILb0ELb0ELb0ELi128EEEEEEEEEvNT_6ParamsE$_ZN4cute3eso3ESOILb0ELb1EJiEEC2ERKi)
        /*11780*/ 	.word	0x00000000


	//----- nvinfo : EIATTR_FRAME_SIZE
	.align		4
.L_11936:
        /*11784*/ 	.byte	0x04, 0x11
        /*11786*/ 	.short	(.L_11938 - .L_11937)
	.align		4
.L_11937:
        /*11788*/ 	.word	index@($_ZN7cutlass13device_kernelIN5flash19enable_sm80_to_sm89INS1_16FlashAttnBwdSm80INS1_25CollectiveMainloopBwdSm80ILi2ELi2EN4cute5tupleIJNS5_1CILi128EEES8_NS7_ILi64EEEEEENS_10bfloat16_tEfNS_4arch4Sm80ELb0ELb1ELb1ELb0ELb1ELb0ELb0ELb0ELi2ELi4ELi4ELi4ELb0EEENS1_21CollectiveEpilogueBwdISA_SB_SD_Li256ELb0ELb0ELi2EEENS1_19SingleTileSchedulerILb0ELb0ELb0ELi128EEEEEEEEEvNT_6ParamsE$_ZN4cute3eso3ESOILb0ELb1EJNS_6LayoutINS_5tupleIJNS3_IJNS_1CILi8EEENS4_ILi1EEEEEENS4_ILi2EEEEEENS3_IJNS3_IJS6_NS4_ILi0EEEEEEiEEEEESA_EEC2ERKSD_RKSA_)
        /*1178c*/ 	.word	0x00000000


	//----- nvinfo : EIATTR_FRAME_SIZE
	.align		4
.L_11938:
        /*11790*/ 	.byte	0x04, 0x11
        /*11792*/ 	.short	(.L_11940 - .L_11939)
	.align		4
.L_11939:
        /*11794*/ 	.word	index@($_ZN7cutlass13device_kernelIN5flash19enable_sm80_to_sm89INS1_16FlashAttnBwdSm80INS1_25CollectiveMainloopBwdSm80ILi2ELi2EN4cute5tupleIJNS5_1CILi128EEES8_NS7_ILi64EEEEEENS_10bfloat16_tEfNS_4arch4Sm80ELb0ELb1ELb1ELb0ELb1ELb0ELb0ELb0ELi2ELi4ELi4ELi4ELb0EEENS1_21CollectiveEpilogueBwdISA_SB_SD_Li256ELb0ELb0ELi2EEENS1_19SingleTileSchedulerILb0ELb0ELb0ELi128EEEEEEEEEvNT_6ParamsE$_ZN4cute3eso3ESOILb0ELb1EJNS_5tupleIJiiEEENS_1CILi8192EEEEEC2ERKS3_RKS5_)
        /*11798*/ 	.word	0x00000000


	//----- nvinfo : EIATTR_FRAME_SIZE
	.align		4
.L_11940:
        /*1179c*/ 	.byte	0x04, 0x11
        /*1179e*/ 	.short	(.L_11942 - .L_11941)
	.align		4
.L_11941:
        /*117a0*/ 	.word	index@($_ZN7cutlass13device_kernelIN5flash19enable_sm80_to_sm89INS1_16FlashAttnBwdSm80INS1_25CollectiveMainloopBwdSm80ILi2ELi2EN4cute5tupleIJNS5_1CILi128EEES8_NS7_ILi64EEEEEENS_10bfloat16_tEfNS_4arch4Sm80ELb0ELb1ELb1ELb0ELb1ELb0ELb0ELb0ELi2ELi4ELi4ELi4ELb0EEENS1_21CollectiveEpilogueBwdISA_SB_SD_Li256ELb0ELb0ELi2EEENS1_19SingleTileSchedulerILb0ELb0ELb0ELi128EEEEEEEEEvNT_6ParamsE$_ZN4cute3eso3ESOILb0ELb1EJNS_5tupleIJiiEEENS_1CILi1024EEEEEC2ERKS3_RKS5_)
        /*117a4*/ 	.word	0x00000000


	//----- nvinfo : EIATTR_FRAME_SIZE
	.align		4
.L_11942:
        /*117a8*/ 	.byte	0x04, 0x11
        /*117aa*/ 	.short	(.L_11944 - .L_11943)
	.align		4
.L_11943:
        /*117ac*/ 	.word	index@($_ZN7cutlass13device_kernelIN5flash19enable_sm80_to_sm89INS1_16FlashAttnBwdSm80INS1_25CollectiveMainloopBwdSm80ILi2ELi2EN4cute5tupleIJNS5_1CILi128EEES8_NS7_ILi64EEEEEENS_10bfloat16_tEfNS_4arch4Sm80ELb0ELb1ELb1ELb0ELb1ELb0ELb0ELb0ELi2ELi4ELi4ELi4ELb0EEENS1_21CollectiveEpilogueBwdISA_SB_SD_Li256ELb0ELb0ELi2EEENS1_19SingleTileSchedulerILb0ELb0ELb0ELi128EEEEEEEEEvNT_6ParamsE$_ZN4cute3eso3ESOILb0ELb1EJNS_5tupleIJiiEEEEEC2ERKS3_)
        /*117b0*/ 	.word	0x00000000


	//----- nvinfo : EIATTR_FRAME_SIZE
	.align		4
.L_11944:
        /*117b4*/ 	.byte	0x04, 0x11
        /*117b6*/ 	.short	(.L_11946 - .L_11945)
	.align		4
.L_11945:
        /*117b8*/ 	.word	index@($_ZN7cutlass13device_kernelIN5flash19enable_sm80_to_sm89INS1_16FlashAttnBwdSm80INS1_25CollectiveMainloopBwdSm80ILi2ELi2EN4cute5tupleIJNS5_1CILi128EEES8_NS7_ILi64EEEEEENS_10bfloat16_tEfNS_4arch4Sm80ELb0ELb1ELb1ELb0ELb1ELb0ELb0ELb0ELi2ELi4ELi4ELi4ELb0EEENS1_21CollectiveEpilogueBwdISA_SB_SD_Li256ELb0ELb0ELi2EEENS1_19SingleTileSchedulerILb0ELb0ELb0ELi128EEEEEEEEEvNT_6ParamsE$_ZN4cute3eso3ESOILb0ELb1EJNS_5tupleIJiNS2_IJiiEEEEEENS2_IJNS_10UnderscoreENS2_IJS5_S5_EEEEEEEEC2ERKS4_RKS7_)
        /*117bc*/ 	.word	0x00000000


	//----- nvinfo : EIATTR_FRAME_SIZE
	.align		4
.L_11946:
        /*117c0*/ 	.byte	0x04, 0x11
        /*117c2*/ 	.short	(.L_11948 - .L_11947)
	.align		4
.L_11947:
        /*117c4*/ 	.word	index@($_ZN7cutlass13device_kernelIN5flash19enable_sm80_to_sm89INS1_16FlashAttnBwdSm80INS1_25CollectiveMainloopBwdSm80ILi2ELi2EN4cute5tupleIJNS5_1CILi128EEES8_NS7_ILi64EEEEEENS_10bfloat16_tEfNS_4arch4Sm80ELb0ELb1ELb1ELb0ELb1ELb0ELb0ELb0ELi2ELi4ELi4ELi4ELb0EEENS1_21CollectiveEpilogueBwdISA_SB_SD_Li256ELb0ELb0ELi2EEENS1_19SingleTileSchedulerILb0ELb0ELb0ELi128EEEEEEEEEvNT_6ParamsE$_ZN4cute3eso3ESOILb0ELb1EJNS_5tupleIJiNS2_IJiNS_1CILi0EEEEEEEEENS2_IJNS_10UnderscoreENS2_IJS7_S7_EEEEEEEEC2ERKS6_RKS9_)
        /*117c8*/ 	.word	0x00000000


	//----- nvinfo : EIATTR_FRAME_SIZE
	.align		4
.L_11948:
        /*117cc*/ 	.byte	0x04, 0x11
        /*117ce*/ 	.short	(.L_11950 - .L_11949)
	.align		4
.L_11949:
        /*117d0*/ 	.word	index@($_ZN7cutlass13device_kernelIN5flash19enable_sm80_to_sm89INS1_16FlashAttnBwdSm80INS1_25CollectiveMainloopBwdSm80ILi2ELi2EN4cute5tupleIJNS5_1CILi128EEES8_NS7_ILi64EEEEEENS_10bfloat16_tEfNS_4arch4Sm80ELb0ELb1ELb1ELb0ELb1ELb0ELb0ELb0ELi2ELi4ELi4ELi4ELb0EEENS1_21CollectiveEpilogueBwdISA_SB_SD_Li256ELb0ELb0ELi2EEENS1_19SingleTileSchedulerILb0ELb0ELb0ELi128EEEEEEEEEvNT_6ParamsE$_ZN4cute3eso3ESOILb0ELb0EJiiiNS_1CILi72EEENS2_ILi512EEEEEC2ERKiS7_S7_RKS3_RKS4_)
        /*117d4*/ 	.word	0x00000000


	//----- nvinfo : EIATTR_FRAME_SIZE
	.align		4
.L_11950:
        /*117d8*/ 	.byte	0x04, 0x11
        /*117da*/ 	.short	(.L_11952 - .L_11951)
	.align		4
.L_11951:
        /*117dc*/ 	.word	index@($_ZN7cutlass13device_kernelIN5flash19enable_sm80_to_sm89INS1_16FlashAttnBwdSm80INS1_25CollectiveMainloopBwdSm80ILi2ELi2EN4cute5tupleIJNS5_1CILi128EEES8_NS7_ILi64EEEEEENS_10bfloat16_tEfNS_4arch4Sm80ELb0ELb1ELb1ELb0ELb1ELb0ELb0ELb0ELi2ELi4ELi4ELi4ELb0EEENS1_21CollectiveEpilogueBwdISA_SB_SD_Li256ELb0ELb0ELi2EEENS1_19SingleTileSchedulerILb0ELb0ELb0ELi128EEEEEEEEEvNT_6ParamsE$_ZN4cute3eso3ESOILb0ELb0EJiiiNS_1CILi144EEENS2_ILi512EEEEEC2ERKiS7_S7_RKS3_RKS4_)
        /*117e0*/ 	.word	0x00000000


	//----- nvinfo : EIATTR_FRAME_SIZE
	.align		4
.L_11952:
        /*117e4*/ 	.byte	0x04, 0x11
        /*117e6*/ 	.short	(.L_11954 - .L_11953)
	.align		4
.L_11953:
        /*117e8*/ 	.word	index@($_ZN7cutlass13device_kernelIN5flash19enable_sm80_to_sm89INS1_16FlashAttnBwdSm80INS1_25CollectiveMainloopBwdSm80ILi2ELi2EN4cute5tupleIJNS5_1CILi128EEES8_NS7_ILi64EEEEEENS_10bfloat16_tEfNS_4arch4Sm80ELb0ELb1ELb1ELb0ELb1ELb0ELb0ELb0ELi2ELi4ELi4ELi4ELb0EEENS1_21CollectiveEpilogueBwdISA_SB_SD_Li256ELb0ELb0ELi2EEENS1_19SingleTileSchedulerILb0ELb0ELb0ELi128EEEEEEEEEvNT_6ParamsE$_ZN4cute3eso3ESOILb0ELb0EJiiiNS_1CILi0EEEEEC2ERKiS6_S6_RKS3_)
        /*117ec*/ 	.word	0x00000000


	//----- nvinfo : EIATTR_FRAME_SIZE
	.align		4
.L_11954:
        /*117f0*/ 	.byte	0x04, 0x11
        /*117f2*/ 	.short	(.L_11956 - .L_11955)
	.align		4
.L_11955:
        /*117f4*/ 	.word	index@($_ZN7cutlass13device_kernelIN5flash19enable_sm80_to_sm89INS1_16FlashAttnBwdSm80INS1_25CollectiveMainloopBwdSm80ILi2ELi2EN4cute5tupleIJNS5_1CILi128EEES8_NS7_ILi64EEEEEENS_10bfloat16_tEfNS_4arch4Sm80ELb0ELb1ELb1ELb0ELb1ELb0ELb0ELb0ELi2ELi4ELi4ELi4ELb0EEENS1_21CollectiveEpilogueBwdISA_SB_SD_Li256ELb0ELb0ELi2EEENS1_19SingleTileSchedulerILb0ELb0ELb0ELi128EEEEEEEEEvNT_6ParamsE$_ZN4cute3eso3ESOILb0ELb0EJiiiEEC2ERKiS4_S4_)
        /*117f8*/ 	.word	0x00000000


	//----- nvinfo : EIATTR_FRAME_SIZE
	.align		4
.L_11956:
        /*117fc*/ 	.byte	0x04, 0x11
        /*117fe*/ 	.short	(.L_11958 - .L_11957)
	.align		4
.L_11957:
        /*11800*/ 	.word	index@($_ZN7cutlass13device_kernelIN5flash19enable_sm80_to_sm89INS1_16FlashAttnBwdSm80INS1_25CollectiveMainloopBwdSm80ILi2ELi2EN4cute5tupleIJNS5_1CILi128EEES8_NS7_ILi64EEEEEENS_10bfloat16_tEfNS_4arch4Sm80ELb0ELb1ELb1ELb0ELb1ELb0ELb0ELb0ELi2ELi4ELi4ELi4ELb0EEENS1_21CollectiveEpilogueBwdISA_SB_SD_Li256ELb0ELb0ELi2EEENS1_19SingleTileSchedulerILb0ELb0ELb0ELi128EEEEEEEEEvNT_6ParamsE$_ZN4cute3eso3ESOILb0ELb0EJiiNS_1CILi8192EEEEEC2ERKiS6_RKS3_)
        /*11804*/ 	.word	0x00000000


	//----- nvinfo : EIATTR_FRAME_SIZE
	.align		4
.L_11958:
        /*11808*/ 	.byte	0x04, 0x11
        /*1180a*/ 	.short	(.L_11960 - .L_11959)
	.align		4
.L_11959:
        /*1180c*/ 	.word	index@($_ZN7cutlass13device_kernelIN5flash19enable_sm80_to_sm89INS1_16FlashAttnBwdSm80INS1_25CollectiveMainloopBwdSm80ILi2ELi2EN4cute5tupleIJNS5_1CILi128EEES8_NS7_ILi64EEEEEENS_10bfloat16_tEfNS_4arch4Sm80ELb0ELb1ELb1ELb0ELb1ELb0ELb0ELb0ELi2ELi4ELi4ELi4ELb0EEENS1_21CollectiveEpilogueBwdISA_SB_SD_Li256ELb0ELb0ELi2EEENS1_19SingleTileSchedulerILb0ELb0ELb0ELi128EEEEEEEEEvNT_6ParamsE$_ZN4cute3eso3ESOILb0ELb0EJiiNS_1CILi72EEENS2_ILi512EEEEEC2ERKiS7_RKS3_RKS4_)
        /*11810*/ 	.word	0x00000000


	//----- nvinfo : EIATTR_FRAME_SIZE
	.align		4
.L_11960:
        /*11814*/ 	.byte	0x04, 0x11
        /*11816*/ 	.short	(.L_11962 - .L_11961)
	.align		4
.L_11961:
        /*11818*/ 	.word	index@($_ZN7cutlass13device_kernelIN5flash19enable_sm80_to_sm89INS1_16FlashAttnBwdSm80INS1_25CollectiveMainloopBwdSm80ILi2ELi2EN4cute5tupleIJNS5_1CILi128EEES8_NS7_ILi64EEEEEENS_10bfloat16_tEfNS_4arch4Sm80ELb0ELb1ELb1ELb0ELb1ELb0ELb0ELb0ELi2ELi4ELi4ELi4ELb0EEENS1_21CollectiveEpilogueBwdISA_SB_SD_Li256ELb0ELb0ELi2EEENS1_19SingleTileSchedulerILb0ELb0ELb0ELi128EEEEEEEEEvNT_6ParamsE$_ZN4cute3eso3ESOILb0ELb0EJiiNS_1CILi144EEENS2_ILi512EEEEEC2ERKiS7_RKS3_RKS4_)
        /*1181c*/ 	.word	0x00000000


	//----- nvinfo : EIATTR_FRAME_SIZE
	.align		4
.L_11962:
        /*11820*/ 	.byte	0x04, 0x11
        /*11822*/ 	.short	(.L_11964 - .L_11963)
	.align		4
.L_11963:
        /*11824*/ 	.word	index@($_ZN7cutlass13device_kernelIN5flash19enable_sm80_to_sm89INS1_16FlashAttnBwdSm80INS1_25CollectiveMainloopBwdSm80ILi2ELi2EN4cute5tupleIJNS5_1CILi128EEES8_NS7_ILi64EEEEEENS_10bfloat16_tEfNS_4arch4Sm80ELb0ELb1ELb1ELb0ELb1ELb0ELb0ELb0ELi2ELi4ELi4ELi4ELb0EEENS1_21CollectiveEpilogueBwdISA_SB_SD_Li256ELb0ELb0ELi2EEENS1_19SingleTileSchedulerILb0ELb0ELb0ELi128EEEEEEEEEvNT_6ParamsE$_ZN4cute3eso3ESOILb0ELb0EJiiNS_1CILi1024EEEEEC2ERKiS6_RKS3_)
        /*11828*/ 	.word	0x00000000


	//----- nvinfo : EIATTR_FRAME_SIZE
	.align		4
.L_11964:
        /*1182c*/ 	.byte	0x04, 0x11
        /*1182e*/ 	.short	(.L_11966 - .L_11965)
	.align		4
.L_11965:
        /*11830*/ 	.word	index@($_ZN7cutlass13device_kernelIN5flash19enable_sm80_to_sm89INS1_16FlashAttnBwdSm80INS1_25CollectiveMainloopBwdSm80ILi2ELi2EN4cute5tupleIJNS5_1CILi128EEES8_NS7_ILi64EEEEEENS_10bfloat16_tEfNS_4arch4Sm80ELb0ELb1ELb1ELb0ELb1ELb0ELb0ELb0ELi2ELi4ELi4ELi4ELb0EEENS1_21CollectiveEpilogueBwdISA_SB_SD_Li256ELb0ELb0ELi2EEENS1_19SingleTileSchedulerILb0ELb0ELb0ELi128EEEEEEEEEvNT_6ParamsE$_ZN4cute3eso3ESOILb0ELb0EJiiNS_1CILi0EEEEEC2ERKiS6_RKS3_)
        /*11834*/ 	.word	0x00000000


	//----- nvinfo : EIATTR_FRAME_SIZE
	.align		4
.L_11966:
        /*11838*/ 	.byte	0x04, 0x11
        /*1183a*/ 	.short	(.L_11968 - .L_11967)
	.align		4
.L_11967:
        /*1183c*/ 	.word	index@($_ZN7cutlass13device_kernelIN5flash19enable_sm80_to_sm89INS1_16FlashAttnBwdSm80INS1_25CollectiveMainloopBwdSm80ILi2ELi2EN4cute5tupleIJNS5_1CILi128EEES8_NS7_ILi64EEEEEENS_10bfloat16_tEfNS_4arch4Sm80ELb0ELb1ELb1ELb0ELb1ELb0ELb0ELb0ELi2ELi4ELi4ELi4ELb0EEENS1_21CollectiveEpilogueBwdISA_SB_SD_Li256ELb0ELb0ELi2EEENS1_19SingleTileSchedulerILb0ELb0ELb0ELi128EEEEEEEEEvNT_6ParamsE$_ZN4cute3eso3ESOILb0ELb0EJiiEEC2ERKiS4_)
        /*11840*/ 	.word	0x00000000


	//----- nvinfo : EIATTR_FRAME_SIZE
	.align		4
.L_11968:
        /*11844*/ 	.byte	0x04, 0x11
        /*11846*/ 	.short	(.L_11970 - .L_11969)
	.align		4
.L_11969:
        /*11848*/ 	.word	index@($_ZN7cutlass13device_kernelIN5flash19enable_sm80_to_sm89INS1_16FlashAttnBwdSm80INS1_25CollectiveMainloopBwdSm80ILi2ELi2EN4cute5tupleIJNS5_1CILi128EEES8_NS7_ILi64EEEEEENS_10bfloat16_tEfNS_4arch4Sm80ELb0ELb1ELb1ELb0ELb1ELb0ELb0ELb0ELi2ELi4ELi4ELi4ELb0EEENS1_21CollectiveEpilogueBwdISA_SB_SD_Li256ELb0ELb0ELi2EEENS1_19SingleTileSchedulerILb0ELb0ELb0ELi128EEEEEEEEEvNT_6ParamsE$_ZN4cute3eso3ESOILb0ELb0EJiNS_5tupleIJiiEEEEEC2ERKiRKS3_)
        /*1184c*/ 	.word	0x00000000


	//----- nvinfo : EIATTR_FRAME_SIZE
	.align		4
.L_11970:
        /*11850*/ 	.byte	0x04, 0x11
        /*11852*/ 	.short	(.L_11972 - .L_11971)
	.align		4
.L_11971:
        /*11854*/ 	.word	index@($_ZN7cutlass13device_kernelIN5flash19enable_sm80_to_sm89INS1_16FlashAttnBwdSm80INS1_25CollectiveMainloopBwdSm80ILi2ELi2EN4cute5tupleIJNS5_1CILi128EEES8_NS7_ILi64EEEEEENS_10bfloat16_tEfNS_4arch4Sm80ELb0ELb1ELb1ELb0ELb1ELb0ELb0ELb0ELi2ELi4ELi4ELi4ELb0EEENS1_21CollectiveEpilogueBwdISA_SB_SD_Li256ELb0ELb0ELi2EEENS1_19SingleTileSchedulerILb0ELb0ELb0ELi128EEEEEEEEEvNT_6ParamsE$_ZN4cute3eso3ESOILb0ELb0EJiNS_5tupleIJiNS_1CILi0EEEEEEEEC2ERKiRKS5_)
        /*11858*/ 	.word	0x00000000


	//----- nvinfo : EIATTR_FRAME_SIZE
	.align		4
.L_11972:
        /*1185c*/ 	.byte	0x04, 0x11
        /*1185e*/ 	.short	(.L_11974 - .L_11973)
	.align		4
.L_11973:
        /*11860*/ 	.word	index@($_ZN7cutlass13device_kernelIN5flash19enable_sm80_to_sm89INS1_16FlashAttnBwdSm80INS1_25CollectiveMainloopBwdSm80ILi2ELi2EN4cute5tupleIJNS5_1CILi128EEES8_NS7_ILi64EEEEEENS_10bfloat16_tEfNS_4arch4Sm80ELb0ELb1ELb1ELb0ELb1ELb0ELb0ELb0ELi2ELi4ELi4ELi4ELb0EEENS1_21CollectiveEpilogueBwdISA_SB_SD_Li256ELb0ELb0ELi2EEENS1_19SingleTileSchedulerILb0ELb0ELb0ELi128EEEEEEEEEvNT_6ParamsE$_ZN4cute3eso3ESOILb0ELb0EJNS_6LayoutINS_5tupleIJNS3_IJNS_1CILi8EEENS4_ILi1EEEEEENS4_ILi4EEES6_EEENS3_IJNS3_IJS6_NS4_ILi0EEEEEElSA_EEEEElEEC2ERKSD_RKl)
        /*11864*/ 	.word	0x00000000


	//----- nvinfo : EIATTR_FRAME_SIZE
	.align		4
.L_11974:
        /*11868*/ 	.byte	0x04, 0x11
        /*1186a*/ 	.short	(.L_11976 - .L_11975)
	.align		4
.L_11975:
        /*1186c*/ 	.word	index@($_ZN7cutlass13device_kernelIN5flash19enable_sm80_to_sm89INS1_16FlashAttnBwdSm80INS1_25CollectiveMainloopBwdSm80ILi2ELi2EN4cute5tupleIJNS5_1CILi128EEES8_NS7_ILi64EEEEEENS_10bfloat16_tEfNS_4arch4Sm80ELb0ELb1ELb1ELb0ELb1ELb0ELb0ELb0ELi2ELi4ELi4ELi4ELb0EEENS1_21CollectiveEpilogueBwdISA_SB_SD_Li256ELb0ELb0ELi2EEENS1_19SingleTileSchedulerILb0ELb0ELb0ELi128EEEEEEEEEvNT_6ParamsE$_ZN4cute3eso3ESOILb0ELb0EJNS_6LayoutINS_5tupleIJNS3_IJNS_1CILi8EEENS4_ILi1EEEEEENS4_ILi4EEES6_EEENS3_IJNS3_IJS6_NS4_ILi0EEEEEElSA_EEEEENS_10ViewEngineINS_8gmem_ptrIPKN7cutlass10bfloat16_tEEEEEEEC2ERKSD_RKSL_)
        /*11870*/ 	.word	0x00000000


	//----- nvinfo : EIATTR_FRAME_SIZE
	.align		4
.L_11976:
        /*11874*/ 	.byte	0x04, 0x11
        /*11876*/ 	.short	(.L_11978 - .L_11977)
	.align		4
.L_11977:
        /*11878*/ 	.word	index@($_ZN7cutlass13device_kernelIN5flash19enable_sm80_to_sm89INS1_16FlashAttnBwdSm80INS1_25CollectiveMainloopBwdSm80ILi2ELi2EN4cute5tupleIJNS5_1CILi128EEES8_NS7_ILi64EEEEEENS_10bfloat16_tEfNS_4arch4Sm80ELb0ELb1ELb1ELb0ELb1ELb0ELb0ELb0ELi2ELi4ELi4ELi4ELb0EEENS1_21CollectiveEpilogueBwdISA_SB_SD_Li256ELb0ELb0ELi2EEENS1_19SingleTileSchedulerILb0ELb0ELb0ELi128EEEEEEEEEvNT_6ParamsE$_ZN4cute3eso3ESOILb0ELb0EJNS_6LayoutINS_5tupleIJNS3_IJNS_1CILi8EEENS4_ILi1EEEEEENS4_ILi2EEES5_EEENS3_IJNS3_IJS6_NS4_ILi0EEEEEEiNS4_ILi1024EEEEEEEEiEEC2ERKSE_RKi)
        /*1187c*/ 	.word	0x00000000


	//----- nvinfo : EIATTR_FRAME_SIZE
	.align		4
.L_11978:
        /*11880*/ 	.byte	0x04, 0x11
        /*11882*/ 	.short	(.L_11980 - .L_11979)
	.align		4
.L_11979:
        /*11884*/ 	.word	index@($_ZN7cutlass13device_kernelIN5flash19enable_sm80_to_sm89INS1_16FlashAttnBwdSm80INS1_25CollectiveMainloopBwdSm80ILi2ELi2EN4cute5tupleIJNS5_1CILi128EEES8_NS7_ILi64EEEEEENS_10bfloat16_tEfNS_4arch4Sm80ELb0ELb1ELb1ELb0ELb1ELb0ELb0ELb0ELi2ELi4ELi4ELi4ELb0EEENS1_21CollectiveEpilogueBwdISA_SB_SD_Li256ELb0ELb0ELi2EEENS1_19SingleTileSchedulerILb0ELb0ELb0ELi128EEEEEEEEEvNT_6ParamsE$_ZN4cute3eso3ESOILb0ELb0EJNS_6LayoutINS_5tupleIJNS3_IJNS_1CILi8EEENS4_ILi1EEEEEENS4_ILi2EEES5_EEENS3_IJNS3_IJS6_NS4_ILi0EEEEEEiNS4_ILi1024EEEEEEEENS_10ViewEngineINS_8smem_ptrIPN7cutlass10bfloat16_tEEEEEEEC2ERKSE_RKSL_)
        /*11888*/ 	.word	0x00000000


	//----- nvinfo : EIATTR_FRAME_SIZE
	.align		4
.L_11980:
        /*1188c*/ 	.byte	0x04, 0x11
        /*1188e*/ 	.short	(.L_11982 - .L_11981)
	.align		4
.L_11981:
        /*11890*/ 	.word	index@($_ZN7cutlass13device_kernelIN5flash19enable_sm80_to_sm89INS1_16FlashAttnBwdSm80INS1_25CollectiveMainloopBwdSm80ILi2ELi2EN4cute5tupleIJNS5_1CILi128EEES8_NS7_ILi64EEEEEENS_10bfloat16_tEfNS_4arch4Sm80ELb0ELb1ELb1ELb0ELb1ELb0ELb0ELb0ELi2ELi4ELi4ELi4ELb0EEENS1_21CollectiveEpilogueBwdISA_SB_SD_Li256ELb0ELb0ELi2EEENS1_19SingleTileSchedulerILb0ELb0ELb0ELi128EEEEEEEEEvNT_6ParamsE$_ZN4cute3eso3ESOILb0ELb0EJNS_6LayoutINS_5tupleIJNS3_IJNS_1CILi8EEENS4_ILi1EEEEEENS4_ILi2EEENS3_IJS8_S8_EEEEEENS3_IJNS3_IJS6_NS4_ILi0EEEEEENS4_ILi4096EEENS3_IJiiEEEEEEEEiEEC2ERKSG_RKi)
        /*11894*/ 	.word	0x00000000


	//----- nvinfo : EIATTR_FRAME_SIZE
	.align		4
.L_11982:
        /*11898*/ 	.byte	0x04, 0x11
        /*1189a*/ 	.short	(.L_11984 - .L_11983)
	.align		4
.L_11983:
        /*1189c*/ 	.word	index@($_ZN7cutlass13device_kernelIN5flash19enable_sm80_to_sm89INS1_16FlashAttnBwdSm80INS1_25CollectiveMainloopBwdSm80ILi2ELi2EN4cute5tupleIJNS5_1CILi128EEES8_NS7_ILi64EEEEEENS_10bfloat16_tEfNS_4arch4Sm80ELb0ELb1ELb1ELb0ELb1ELb0ELb0ELb0ELi2ELi4ELi4ELi4ELb0EEENS1_21CollectiveEpilogueBwdISA_SB_SD_Li256ELb0ELb0ELi2EEENS1_19SingleTileSchedulerILb0ELb0ELb0ELi128EEEEEEEEEvNT_6ParamsE$_ZN4cute3eso3ESOILb0ELb0EJNS_6LayoutINS_5tupleIJNS3_IJNS_1CILi8EEENS4_ILi1EEEEEENS4_ILi2EEENS3_IJS8_S8_EEEEEENS3_IJNS3_IJS6_NS4_ILi0EEEEEENS4_ILi4096EEENS3_IJiiEEEEEEEENS_10ViewEngineINS_8smem_ptrIPN7cutlass10bfloat16_tEEEEEEEC2ERKSG_RKSN_)
        /*118a0*/ 	.word	0x00000000


	//----- nvinfo : EIATTR_FRAME_SIZE
	.align		4
.L_11984:
        /*118a4*/ 	.byte	0x04, 0x11
        /*118a6*/ 	.short	(.L_11986 - .L_11985)
	.align		4
.L_11985:
        /*118a8*/ 	.word	index@($_ZN7cutlass13device_kernelIN5flash19enable_sm80_to_sm89INS1_16FlashAttnBwdSm80INS1_25CollectiveMainloopBwdSm80ILi2ELi2EN4cute5tupleIJNS5_1CILi128EEES8_NS7_ILi64EEEEEENS_10bfloat16_tEfNS_4arch4Sm80ELb0ELb1ELb1ELb0ELb1ELb0ELb0ELb0ELi2ELi4ELi4ELi4ELb0EEENS1_21CollectiveEpilogueBwdISA_SB_SD_Li256ELb0ELb0ELi2EEENS1_19SingleTileSchedulerILb0ELb0ELb0ELi128EEEEEEEEEvNT_6ParamsE$_ZN4cute3eso3ESOILb0ELb0EJNS_6LayoutINS_5tupleIJNS3_IJNS_1CILi8EEENS4_ILi1EEEEEENS4_ILi2EEEEEENS3_IJNS3_IJS6_NS4_ILi0EEEEEEiEEEEEiEEC2ERKSD_RKi)
        /*118ac*/ 	.word	0x00000000


	//----- nvinfo : EIATTR_FRAME_SIZE
	.align		4
.L_11986:
        /*118b0*/ 	.byte	0x04, 0x11
        /*118b2*/ 	.short	(.L_11988 - .L_11987)
	.align		4
.L_11987:
        /*118b4*/ 	.word	index@($_ZN7cutlass13device_kernelIN5flash19enable_sm80_to_sm89INS1_16FlashAttnBwdSm80INS1_25CollectiveMainloopBwdSm80ILi2ELi2EN4cute5tupleIJNS5_1CILi128EEES8_NS7_ILi64EEEEEENS_10bfloat16_tEfNS_4arch4Sm80ELb0ELb1ELb1ELb0ELb1ELb0ELb0ELb0ELi2ELi4ELi4ELi4ELb0EEENS1_21CollectiveEpilogueBwdISA_SB_SD_Li256ELb0ELb0ELi2EEENS1_19SingleTileSchedulerILb0ELb0ELb0ELi128EEEEEEEEEvNT_6ParamsE$_ZN4cute3eso3ESOILb0ELb0EJNS_6LayoutINS_5tupleIJNS3_IJNS_1CILi8EEENS4_ILi1EEEEEENS4_ILi2EEEEEENS3_IJNS3_IJS6_NS4_ILi0EEEEEEiEEEEENS_10ViewEngineINS_8smem_ptrIPN7cutlass10bfloat16_tEEEEEEEC2ERKSD_RKSK_)
        /*118b8*/ 	.word	0x00000000


	//----- nvinfo : EIATTR_FRAME_SIZE
	.align		4
.L_11988:
        /*118bc*/ 	.byte	0x04, 0x11
        /*118be*/ 	.short	(.L_11990 - .L_11989)
	.align		4
.L_11989:
        /*118c0*/ 	.word	index@($_ZN7cutlass13device_kernelIN5flash19enable_sm80_to_sm89INS1_16FlashAttnBwdSm80INS1_25CollectiveMainloopBwdSm80ILi2ELi2EN4cute5tupleIJNS5_1CILi128EEES8_NS7_ILi64EEEEEENS_10bfloat16_tEfNS_4arch4Sm80ELb0ELb1ELb1ELb0ELb1ELb0ELb0ELb0ELi2ELi4ELi4ELi4ELb0EEENS1_21CollectiveEpilogueBwdISA_SB_SD_Li256ELb0ELb0ELi2EEENS1_19SingleTileSchedulerILb0ELb0ELb0ELi128EEEEEEEEEvNT_6ParamsE$_ZN4cute3eso3ESOILb0ELb0EJNS_6LayoutINS_5tupleIJNS3_IJNS_1CILi8EEENS4_ILi1EEEEEENS3_IJNS4_ILi2EEEEEEEEENS3_IJNS3_IJS6_NS4_ILi0EEEEEENS3_IJiEEEEEEEENS_10ViewEngineINS_8smem_ptrIPN7cutlass10bfloat16_tEEEEEEEC2ERKSF_RKSM_)
        /*118c4*/ 	.word	0x00000000


	//----- nvinfo : EIATTR_FRAME_SIZE
	.align		4
.L_11990:
        /*118c8*/ 	.byte	0x04, 0x11
        /*118ca*/ 	.short	(.L_11992 - .L_11991)
	.align		4
.L_11991:
        /*118cc*/ 	.word	index@($_ZN7cutlass13device_kernelIN5flash19enable_sm80_to_sm89INS1_16FlashAttnBwdSm80INS1_25CollectiveMainloopBwdSm80ILi2ELi2EN4cute5tupleIJNS5_1CILi128EEES8_NS7_ILi64EEEEEENS_10bfloat16_tEfNS_4arch4Sm80ELb0ELb1ELb1ELb0ELb1ELb0ELb0ELb0ELi2ELi4ELi4ELi4ELb0EEENS1_21CollectiveEpilogueBwdISA_SB_SD_Li256ELb0ELb0ELi2EEENS1_19SingleTileSchedulerILb0ELb0ELb0ELi128EEEEEEEEEvNT_6ParamsE$_ZN4cute3eso3ESOILb0ELb0EJNS_6LayoutINS_5tupleIJNS3_IJNS_1CILi2EEES5_S5_EEES5_NS3_IJS5_S5_EEEEEENS3_IJNS3_IJNS4_ILi1EEENS4_ILi512EEEiEEENS4_ILi4096EEENS3_IJiiEEEEEEEEjEEC2ERKSF_RKj)
        /*118d0*/ 	.word	0x00000000


	//----- nvinfo : EIATTR_FRAME_SIZE
	.align		4
.L_11992:
        /*118d4*/ 	.byte	0x04, 0x11
        /*118d6*/ 	.short	(.L_11994 - .L_11993)
	.align		4
.L_11993:
        /*118d8*/ 	.word	index@($_ZN7cutlass13device_kernelIN5flash19enable_sm80_to_sm89INS1_16FlashAttnBwdSm80INS1_25CollectiveMainloopBwdSm80ILi2ELi2EN4cute5tupleIJNS5_1CILi128EEES8_NS7_ILi64EEEEEENS_10bfloat16_tEfNS_4arch4Sm80ELb0ELb1ELb1ELb0ELb1ELb0ELb0ELb0ELi2ELi4ELi4ELi4ELb0EEENS1_21CollectiveEpilogueBwdISA_SB_SD_Li256ELb0ELb0ELi2EEENS1_19SingleTileSchedulerILb0ELb0ELb0ELi128EEEEEEEEEvNT_6ParamsE$_ZN4cute3eso3ESOILb0ELb0EJNS_6LayoutINS_5tupleIJNS3_IJNS_1CILi2EEES5_S5_EEES5_NS3_IJS5_S5_EEEEEENS3_IJNS3_IJNS4_ILi1EEENS4_ILi512EEEiEEENS4_ILi4096EEENS3_IJiiEEEEEEEENS_10ViewEngineINS_8smem_ptrIPN7cutlass10bfloat16_tEEEEEEEC2ERKSF_RKSM_)
        /*118dc*/ 	.word	0x00000000


	//----- nvinfo : EIATTR_FRAME_SIZE
	.align		4
.L_11994:
        /*118e0*/ 	.byte	0x04, 0x11
        /*118e2*/ 	.short	(.L_11996 - .L_11995)
	.align		4
.L_11995:
        /*118e4*/ 	.word	index@($_ZN7cutlass13device_kernelIN5flash19enable_sm80_to_sm89INS1_16FlashAttnBwdSm80INS1_25CollectiveMainloopBwdSm80ILi2ELi2EN4cute5tupleIJNS5_1CILi128EEES8_NS7_ILi64EEEEEENS_10bfloat16_tEfNS_4arch4Sm80ELb0ELb1ELb1ELb0ELb1ELb0ELb0ELb0ELi2ELi4ELi4ELi4ELb0EEENS1_21CollectiveEpilogueBwdISA_SB_SD_Li256ELb0ELb0ELi2EEENS1_19SingleTileSchedulerILb0ELb0ELb0ELi128EEEEEEEEEvNT_6ParamsE$_ZN4cute3eso3ESOILb0ELb0EJNS_6LayoutINS_5tupleIJNS3_IJNS_1CILi2EEES5_S5_EEES5_NS3_IJNS3_IJS5_S5_EEES5_EEEEEENS3_IJNS3_IJNS4_ILi1EEENS4_ILi512EEEiEEENS4_ILi4096EEENS3_IJNS3_IJiiEEENS4_ILi8192EEEEEEEEEEEjEEC2ERKSI_RKj)
        /*118e8*/ 	.word	0x00000000


	//----- nvinfo : EIATTR_FRAME_SIZE
	.align		4
.L_11996:
        /*118ec*/ 	.byte	0x04, 0x11
        /*118ee*/ 	.short	(.L_11998 - .L_11997)
	.align		4
.L_11997:
        /*118f0*/ 	.word	index@($_ZN7cutlass13device_kernelIN5flash19enable_sm80_to_sm89INS1_16FlashAttnBwdSm80INS1_25CollectiveMainloopBwdSm80ILi2ELi2EN4cute5tupleIJNS5_1CILi128EEES8_NS7_ILi64EEEEEENS_10bfloat16_tEfNS_4arch4Sm80ELb0ELb1ELb1ELb0ELb1ELb0ELb0ELb0ELi2ELi4ELi4ELi4ELb0EEENS1_21CollectiveEpilogueBwdISA_SB_SD_Li256ELb0ELb0ELi2EEENS1_19SingleTileSchedulerILb0ELb0ELb0ELi128EEEEEEEEEvNT_6ParamsE$_ZN4cute3eso3ESOILb0ELb0EJNS_6LayoutINS_5tupleIJNS3_IJNS_1CILi2EEES5_S5_EEES5_NS3_IJNS3_IJS5_S5_EEES5_EEEEEENS3_IJNS3_IJNS4_ILi1EEENS4_ILi512EEEiEEENS4_ILi4096EEENS3_IJNS3_IJiiEEENS4_ILi8192EEEEEEEEEEENS_10ViewEngineINS_8smem_ptrIPN7cutlass10bfloat16_tEEEEEEEC2ERKSI_RKSP_)
        /*118f4*/ 	.word	0x00000000


	//----- nvinfo : EIATTR_FRAME_SIZE
	.align		4
.L_11998:
        /*118f8*/ 	.byte	0x04, 0x11
        /*118fa*/ 	.short	(.L_12000 - .L_11999)
	.align		4
.L_11999:
        /*118fc*/ 	.word	index@($_ZN7cutlass13device_kernelIN5flash19enable_sm80_to_sm89INS1_16FlashAttnBwdSm80INS1_25CollectiveMainloopBwdSm80ILi2ELi2EN4cute5tupleIJNS5_1CILi128EEES8_NS7_ILi64EEEEEENS_10bfloat16_tEfNS_4arch4Sm80ELb0ELb1ELb1ELb0ELb1ELb0ELb0ELb0ELi2ELi4ELi4ELi4ELb0EEENS1_21CollectiveEpilogueBwdISA_SB_SD_Li256ELb0ELb0ELi2EEENS1_19SingleTileSchedulerILb0ELb0ELb0ELi128EEEEEEEEEvNT_6ParamsE$_ZN4cute3eso3ESOILb0ELb0EJNS_6LayoutINS_5tupleIJNS3_IJNS_1CILi2EEES5_EEES6_NS4_ILi8EEEEEENS3_IJNS3_IJiNS4_ILi512EEEEEENS3_IJiiEEENS4_ILi1024EEEEEEEEjEEC2ERKSE_RKj)
        /*11900*/ 	.word	0x00000000


	//----- nvinfo : EIATTR_FRAME_SIZE
	.align		4
.L_12000:
        /*11904*/ 	.byte	0x04, 0x11
        /*11906*/ 	.short	(.L_12002 - .L_12001)
	.align		4
.L_12001:
        /*11908*/ 	.word	index@($_ZN7cutlass13device_kernelIN5flash19enable_sm80_to_sm89INS1_16FlashAttnBwdSm80INS1_25CollectiveMainloopBwdSm80ILi2ELi2EN4cute5tupleIJNS5_1CILi128EEES8_NS7_ILi64EEEEEENS_10bfloat16_tEfNS_4arch4Sm80ELb0ELb1ELb1ELb0ELb1ELb0ELb0ELb0ELi2ELi4ELi4ELi4ELb0EEENS1_21CollectiveEpilogueBwdISA_SB_SD_Li256ELb0ELb0ELi2EEENS1_19SingleTileSchedulerILb0ELb0ELb0ELi128EEEEEEEEEvNT_6ParamsE$_ZN4cute3eso3ESOILb0ELb0EJNS_6LayoutINS_5tupleIJNS3_IJNS_1CILi2EEES5_EEES6_NS4_ILi8EEEEEENS3_IJNS3_IJiNS4_ILi512EEEEEENS3_IJiiEEENS4_ILi1024EEEEEEEENS_10ViewEngineINS_8smem_ptrIPN7cutlass10bfloat16_tEEEEEEEC2ERKSE_RKSL_)
        /*1190c*/ 	.word	0x00000000


	//----- nvinfo : EIATTR_FRAME_SIZE
	.align		4
.L_12002:
        /*11910*/ 	.byte	0x04, 0x11
        /*11912*/ 	.short	(.L_12004 - .L_12003)
	.align		4
.L_12003:
        /*11914*/ 	.word	index@($_ZN7cutlass13device_kernelIN5flash19enable_sm80_to_sm89INS1_16FlashAttnBwdSm80INS1_25CollectiveMainloopBwdSm80ILi2ELi2EN4cute5tupleIJNS5_1CILi128EEES8_NS7_ILi64EEEEEENS_10bfloat16_tEfNS_4arch4Sm80ELb0ELb1ELb1ELb0ELb1ELb0ELb0ELb0ELi2ELi4ELi4ELi4ELb0EEENS1_21CollectiveEpilogueBwdISA_SB_SD_Li256ELb0ELb0ELi2EEENS1_19SingleTileSchedulerILb0ELb0ELb0ELi128EEEEEEEEEvNT_6ParamsE$_ZN4cute3eso3ESOILb0ELb0EJNS_6LayoutINS_5tupleIJNS3_IJNS_1CILi2EEES5_EEENS4_ILi8EEES6_EEENS3_IJNS3_IJNS4_ILi1EEEiEEENS4_ILi1024EEENS3_IJiiEEEEEEEEjEEC2ERKSE_RKj)
        /*11918*/ 	.word	0x00000000


	//----- nvinfo : EIATTR_FRAME_SIZE
	.align		4
.L_12004:
        /*1191c*/ 	.byte	0x04, 0x11
        /*1191e*/ 	.short	(.L_12006 - .L_12005)
	.align		4
.L_12005:
        /*11920*/ 	.word	index@($_ZN7cutlass13device_kernelIN5flash19enable_sm80_to_sm89INS1_16FlashAttnBwdSm80INS1_25CollectiveMainloopBwdSm80ILi2ELi2EN4cute5tupleIJNS5_1CILi128EEES8_NS7_ILi64EEEEEENS_10bfloat16_tEfNS_4arch4Sm80ELb0ELb1ELb1ELb0ELb1ELb0ELb0ELb0ELi2ELi4ELi4ELi4ELb0EEENS1_21CollectiveEpilogueBwdISA_SB_SD_Li256ELb0ELb0ELi2EEENS1_19SingleTileSchedulerILb0ELb0ELb0ELi128EEEEEEEEEvNT_6ParamsE$_ZN4cute3eso3ESOILb0ELb0EJNS_6LayoutINS_5tupleIJNS3_IJNS_1CILi2EEES5_EEENS4_ILi8EEES6_EEENS3_IJNS3_IJNS4_ILi1EEEiEEENS4_ILi1024EEENS3_IJiiEEEEEEEENS_10ViewEngineINS_8smem_ptrIPN7cutlass10bfloat16_tEEEEEEEC2ERKSE_RKSL_)
        /*11924*/ 	.word	0x00000000


	//----- nvinfo : EIATTR_FRAME_SIZE
	.align		4
.L_12006:
        /*11928*/ 	.byte	0x04, 0x11
        /*1192a*/ 	.short	(.L_12008 - .L_12007)
	.align		4
.L_12007:
        /*1192c*/ 	.word	index@($_ZN7cutlass13device_kernelIN5flash19enable_sm80_to_sm89INS1_16FlashAttnBwdSm80INS1_25CollectiveMainloopBwdSm80ILi2ELi2EN4cute5tupleIJNS5_1CILi128EEES8_NS7_ILi64EEEEEENS_10bfloat16_tEfNS_4arch4Sm80ELb0ELb1ELb1ELb0ELb1ELb0ELb0ELb0ELi2ELi4ELi4ELi4ELb0EEENS1_21CollectiveEpilogueBwdISA_SB_SD_Li256ELb0ELb0ELi2EEENS1_19SingleTileSchedulerILb0ELb0ELb0ELi128EEEEEEEEEvNT_6ParamsE$_ZN4cute3eso3ESOILb0ELb0EJNS_6LayoutINS_5tupleIJNS3_IJNS_1CILi1EEENS3_IJS5_NS4_ILi2EEES6_EEEEEES6_NS3_IJS6_S6_EEEEEENS3_IJNS3_IJNS4_ILi0EEENS3_IJS5_NS4_ILi256EEEiEEEEEENS4_ILi2048EEENS3_IJiNS4_ILi4096EEEEEEEEEEENS_10ViewEngineINS_8smem_ptrIPjEEEEEEC2ERKSJ_RKSO_)
        /*11930*/ 	.word	0x00000000


	//----- nvinfo : EIATTR_FRAME_SIZE
	.align		4
.L_12008:
        /*11934*/ 	.byte	0x04, 0x11
        /*11936*/ 	.short	(.L_12010 - .L_12009)
	.align		4
.L_12009:
        /*11938*/ 	.word	index@($_ZN7cutlass13device_kernelIN5flash19enable_sm80_to_sm89INS1_16FlashAttnBwdSm80INS1_25CollectiveMainloopBwdSm80ILi2ELi2EN4cute5tupleIJNS5_1CILi128EEES8_NS7_ILi64EEEEEENS_10bfloat16_tEfNS_4arch4Sm80ELb0ELb1ELb1ELb0ELb1ELb0ELb0ELb0ELi2ELi4ELi4ELi4ELb0EEENS1_21CollectiveEpilogueBwdISA_SB_SD_Li256ELb0ELb0ELi2EEENS1_19SingleTileSchedulerILb0ELb0ELb0ELi128EEEEEEEEEvNT_6ParamsE$_ZN4cute3eso3ESOILb0ELb0EJNS_6LayoutINS_5tupleIJNS3_IJNS3_IJNS_1CILi8EEENS4_ILi1EEEEEES6_EEENS3_IJNS3_IJS6_S6_EEENS4_ILi2EEEEEEEEENS3_IJNS3_IJNS3_IJS6_NS4_ILi0EEEEEESD_EEENS3_IJNS3_IJSD_SD_EEEiEEEEEEEENS_10ViewEngineINS_8smem_ptrIPN7cutlass10bfloat16_tEEEEEEEC2ERKSJ_RKSQ_)
        /*1193c*/ 	.word	0x00000000


	//----- nvinfo : EIATTR_FRAME_SIZE
	.align		4
.L_12010:
        /*11940*/ 	.byte	0x04, 0x11
        /*11942*/ 	.short	(.L_12012 - .L_12011)
	.align		4
.L_12011:
        /*11944*/ 	.word	index@($_ZN7cutlass13device_kernelIN5flash19enable_sm80_to_sm89INS1_16FlashAttnBwdSm80INS1_25CollectiveMainloopBwdSm80ILi2ELi2EN4cute5tupleIJNS5_1CILi128EEES8_NS7_ILi64EEEEEENS_10bfloat16_tEfNS_4arch4Sm80ELb0ELb1ELb1ELb0ELb1ELb0ELb0ELb0ELi2ELi4ELi4ELi4ELb0EEENS1_21CollectiveEpilogueBwdISA_SB_SD_Li256ELb0ELb0ELi2EEENS1_19SingleTileSchedulerILb0ELb0ELb0ELi128EEEEEEEEEvNT_6ParamsE$_ZN4cute3eso3ESOILb0ELb0EJNS_5tupleIJiiEEEiNS_1CILi0EEEEEC2ERKS3_RKiRKS5_)
        /*11948*/ 	.word	0x00000000


	//----- nvinfo : EIATTR_FRAME_SIZE
	.align		4
.L_12012:
        /*1194c*/ 	.byte	0x04, 0x11
        /*1194e*/ 	.short	(.L_12014 - .L_12013)
	.align		4
.L_12013:
        /*11950*/ 	.word	index@($_ZN7cutlass13device_kernelIN5flash19enable_sm80_to_sm89INS1_16FlashAttnBwdSm80INS1_25CollectiveMainloopBwdSm80ILi2ELi2EN4cute5tupleIJNS5_1CILi128EEES8_NS7_ILi64EEEEEENS_10bfloat16_tEfNS_4arch4Sm80ELb0ELb1ELb1ELb0ELb1ELb0ELb0ELb0ELi2ELi4ELi4ELi4ELb0EEENS1_21CollectiveEpilogueBwdISA_SB_SD_Li256ELb0ELb0ELi2EEENS1_19SingleTileSchedulerILb0ELb0ELb0ELi128EEEEEEEEEvNT_6ParamsE$_ZN4cute3eso3ESOILb0ELb0EJNS_5tupleIJiNS_1CILi512EEEEEENS2_IJiiEEENS3_ILi1024EEEEEC2ERKS5_RKS6_RKS7_)
        /*11954*/ 	.word	0x00000000


	//----- nvinfo : EIATTR_FRAME_SIZE
	.align		4
.L_12014:
        /*11958*/ 	.byte	0x04, 0x11
        /*1195a*/ 	.short	(.L_12016 - .L_12015)
	.align		4
.L_12015:
        /*1195c*/ 	.word	index@($_ZN7cutlass13device_kernelIN5flash19enable_sm80_to_sm89INS1_16FlashAttnBwdSm80INS1_25CollectiveMainloopBwdSm80ILi2ELi2EN4cute5tupleIJNS5_1CILi128EEES8_NS7_ILi64EEEEEENS_10bfloat16_tEfNS_4arch4Sm80ELb0ELb1ELb1ELb0ELb1ELb0ELb0ELb0ELi2ELi4ELi4ELi4ELb0EEENS1_21CollectiveEpilogueBwdISA_SB_SD_Li256ELb0ELb0ELi2EEENS1_19SingleTileSchedulerILb0ELb0ELb0ELi128EEEEEEEEEvNT_6ParamsE$_ZN4cute3eso3ESOILb0ELb0EJNS_5tupleIJNS_1CILi1EEEiEEENS3_ILi1024EEENS2_IJiiEEEEEC2ERKS5_RKS6_RKS7_)
        /*11960*/ 	.word	0x00000000


	//----- nvinfo : EIATTR_FRAME_SIZE
	.align		4
.L_12016:
        /*11964*/ 	.byte	0x04, 0x11
        /*11966*/ 	.short	(.L_12018 - .L_12017)
	.align		4
.L_12017:
        /*11968*/ 	.word	index@($_ZN7cutlass13device_kernelIN5flash19enable_sm80_to_sm89INS1_16FlashAttnBwdSm80INS1_25CollectiveMainloopBwdSm80ILi2ELi2EN4cute5tupleIJNS5_1CILi128EEES8_NS7_ILi64EEEEEENS_10bfloat16_tEfNS_4arch4Sm80ELb0ELb1ELb1ELb0ELb1ELb0ELb0ELb0ELi2ELi4ELi4ELi4ELb0EEENS1_21CollectiveEpilogueBwdISA_SB_SD_Li256ELb0ELb0ELi2EEENS1_19SingleTileSchedulerILb0ELb0ELb0ELi128EEEEEEEEEvNT_6ParamsE$_ZN4cute3eso3ESOILb0ELb0EJNS_5tupleIJNS_1CILi1EEENS3_ILi512EEEiEEENS3_ILi4096EEENS2_IJiiEEEEEC2ERKS6_RKS7_RKS8_)
        /*1196c*/ 	.word	0x00000000


	//----- nvinfo : EIATTR_FRAME_SIZE
	.align		4
.L_12018:
        /*11970*/ 	.byte	0x04, 0x11
        /*11972*/ 	.short	(.L_12020 - .L_12019)
	.align		4
.L_12019:
        /*11974*/ 	.word	index@($_ZN7cutlass13device_kernelIN5flash19enable_sm80_to_sm89INS1_16FlashAttnBwdSm80INS1_25CollectiveMainloopBwdSm80ILi2ELi2EN4cute5tupleIJNS5_1CILi128EEES8_NS7_ILi64EEEEEENS_10bfloat16_tEfNS_4arch4Sm80ELb0ELb1ELb1ELb0ELb1ELb0ELb0ELb0ELi2ELi4ELi4ELi4ELb0EEENS1_21CollectiveEpilogueBwdISA_SB_SD_Li256ELb0ELb0ELi2EEENS1_19SingleTileSchedulerILb0ELb0ELb0ELi128EEEEEEEEEvNT_6ParamsE$_ZN4cute3eso3ESOILb0ELb0EJNS_5tupleIJNS_1CILi1EEENS3_ILi512EEEiEEENS3_ILi4096EEENS2_IJNS2_IJiiEEENS3_ILi8192EEEEEEEEC2ERKS6_RKS7_RKSA_)
        /*11978*/ 	.word	0x00000000


	//----- nvinfo : EIATTR_FRAME_SIZE
	.align		4
.L_12020:
        /*1197c*/ 	.byte	0x04, 0x11
        /*1197e*/ 	.short	(.L_12022 - .L_12021)
	.align		4
.L_12021:
        /*11980*/ 	.word	index@($_ZN7cutlass13device_kernelIN5flash19enable_sm80_to_sm89INS1_16FlashAttnBwdSm80INS1_25CollectiveMainloopBwdSm80ILi2ELi2EN4cute5tupleIJNS5_1CILi128EEES8_NS7_ILi64EEEEEENS_10bfloat16_tEfNS_4arch4Sm80ELb0ELb1ELb1ELb0ELb1ELb0ELb0ELb0ELi2ELi4ELi4ELi4ELb0EEENS1_21CollectiveEpilogueBwdISA_SB_SD_Li256ELb0ELb0ELi2EEENS1_19SingleTileSchedulerILb0ELb0ELb0ELi128EEEEEEEEEvNT_6ParamsE$_ZN4cute3eso3ESOILb0ELb0EJNS_5tupleIJNS_1CILi0EEENS2_IJNS3_ILi1EEENS3_ILi256EEEiEEEEEENS3_ILi2048EEENS2_IJiNS3_ILi4096EEEEEEEEC2ERKS8_RKS9_RKSB_)
        /*11984*/ 	.word	0x00000000


	//----- nvinfo : EIATTR_FRAME_SIZE
	.align		4
.L_12022:
        /*11988*/ 	.byte	0x04, 0x11
        /*1198a*/ 	.short	(.L_12024 - .L_12023)
	.align		4
.L_12023:
        /*1198c*/ 	.word	index@($_ZN7cutlass13device_kernelIN5flash19enable_sm80_to_sm89INS1_16FlashAttnBwdSm80INS1_25CollectiveMainloopBwdSm80ILi2ELi2EN4cute5tupleIJNS5_1CILi128EEES8_NS7_ILi64EEEEEENS_10bfloat16_tEfNS_4arch4Sm80ELb0ELb1ELb1ELb0ELb1ELb0ELb0ELb0ELi2ELi4ELi4ELi4ELb0EEENS1_21CollectiveEpilogueBwdISA_SB_SD_Li256ELb0ELb0ELi2EEENS1_19SingleTileSchedulerILb0ELb0ELb0ELi128EEEEEEEEEvNT_6ParamsE$_ZN4cute3eso3ESOILb0ELb0EJNS_14ComposedLayoutINS_7SwizzleILi3ELi3ELi3EEENS_9MixedBitsILj0ELj432EEENS_6LayoutINS_5tupleIJNS8_IJNS_1CILi2EEESA_SA_EEESA_NS9_ILi8EEEEEENS8_IJNS8_IJNS9_ILi64EEESC_NS9_ILi512EEEEEENS9_ILi8192EEENS9_ILi1024EEEEEEEEEEiEEC2ERKSL_RKi)
        /*11990*/ 	.word	0x00000000


	//----- nvinfo : EIATTR_FRAME_SIZE
	.align		4
.L_12024:
        /*11994*/ 	.byte	0x04, 0x11
        /*11996*/ 	.short	(.L_12026 - .L_12025)
	.align		4
.L_12025:
        /*11998*/ 	.word	index@($_ZN7cutlass13device_kernelIN5flash19enable_sm80_to_sm89INS1_16FlashAttnBwdSm80INS1_25CollectiveMainloopBwdSm80ILi2ELi2EN4cute5tupleIJNS5_1CILi128EEES8_NS7_ILi64EEEEEENS_10bfloat16_tEfNS_4arch4Sm80ELb0ELb1ELb1ELb0ELb1ELb0ELb0ELb0ELi2ELi4ELi4ELi4ELb0EEENS1_21CollectiveEpilogueBwdISA_SB_SD_Li256ELb0ELb0ELi2EEENS1_19SingleTileSchedulerILb0ELb0ELb0ELi128EEEEEEEEEvNT_6ParamsE$_ZN4cute3eso3ESOILb0ELb0EJNS_14ComposedLayoutINS_7SwizzleILi3ELi3ELi3EEENS_9MixedBitsILj0ELj432EEENS_6LayoutINS_5tupleIJNS8_IJNS_1CILi2EEESA_SA_EEESA_NS9_ILi8EEEEEENS8_IJNS8_IJNS9_ILi64EEESC_NS9_ILi512EEEEEENS9_ILi8192EEENS9_ILi1024EEEEEEEEEENS_10ViewEngineINS_8smem_ptrIPN7cutlass10bfloat16_tEEEEEEEC2ERKSL_RKSS_)
        /*1199c*/ 	.word	0x00000000


	//----- nvinfo : EIATTR_FRAME_SIZE
	.align		4
.L_12026:
        /*119a0*/ 	.byte	0x04, 0x11
        /*119a2*/ 	.short	(.L_12028 - .L_12027)
	.align		4
.L_12027:
        /*119a4*/ 	.word	index@($_ZN7cutlass13device_kernelIN5flash19enable_sm80_to_sm89INS1_16FlashAttnBwdSm80INS1_25CollectiveMainloopBwdSm80ILi2ELi2EN4cute5tupleIJNS5_1CILi128EEES8_NS7_ILi64EEEEEENS_10bfloat16_tEfNS_4arch4Sm80ELb0ELb1ELb1ELb0ELb1ELb0ELb0ELb0ELi2ELi4ELi4ELi4ELb0EEENS1_21CollectiveEpilogueBwdISA_SB_SD_Li256ELb0ELb0ELi2EEENS1_19SingleTileSchedulerILb0ELb0ELb0ELi128EEEEEEEEEvNT_6ParamsE$_ZN4cute12iter_adaptorIPjNS_8smem_ptrIS1_EEEC2ES1_)
        /*119a8*/ 	.word	0x00000000


	//----- nvinfo : EIATTR_FRAME_SIZE
	.align		4
.L_12028:
        /*119ac*/ 	.byte	0x04, 0x11
        /*119ae*/ 	.short	(.L_12030 - .L_12029)
	.align		4
.L_12029:
        /*119b0*/ 	.word	index@($_ZN7cutlass13device_kernelIN5flash19enable_sm80_to_sm89INS1_16FlashAttnBwdSm80INS1_25CollectiveMainloopBwdSm80ILi2ELi2EN4cute5tupleIJNS5_1CILi128EEES8_NS7_ILi64EEEEEENS_10bfloat16_tEfNS_4arch4Sm80ELb0ELb1ELb1ELb0ELb1ELb0ELb0ELb0ELi2ELi4ELi4ELi4ELb0EEENS1_21CollectiveEpilogueBwdISA_SB_SD_Li256ELb0ELb0ELi2EEENS1_19SingleTileSchedulerILb0ELb0ELb0ELi128EEEEEEEEEvNT_6ParamsE$_ZN4cute12iter_adaptorIPfNS_8smem_ptrIS1_EEEC2ES1_)
        /*119b4*/ 	.word	0x00000000


	//----- nvinfo : EIATTR_FRAME_SIZE
	.align		4
.L_12030:
        /*119b8*/ 	.byte	0x04, 0x11
        /*119ba*/ 	.short	(.L_12032 - .L_12031)
	.align		4
.L_12031:
        /*119bc*/ 	.word	index@($_ZN7cutlass13device_kernelIN5flash19enable_sm80_to_sm89INS1_16FlashAttnBwdSm80INS1_25CollectiveMainloopBwdSm80ILi2ELi2EN4cute5tupleIJNS5_1CILi128EEES8_NS7_ILi64EEEEEENS_10bfloat16_tEfNS_4arch4Sm80ELb0ELb1ELb1ELb0ELb1ELb0ELb0ELb0ELi2ELi4ELi4ELi4ELb0EEENS1_21CollectiveEpilogueBwdISA_SB_SD_Li256ELb0ELb0ELi2EEENS1_19SingleTileSchedulerILb0ELb0ELb0ELi128EEEEEEEEEvNT_6ParamsE$_ZN4cute12iter_adaptorIPfNS_8gmem_ptrIS1_EEEC2ES1_)
        /*119c0*/ 	.word	0x00000000


	//----- nvinfo : EIATTR_FRAME_SIZE
	.align		4
.L_12032:
        /*119c4*/ 	.byte	0x04, 0x11
        /*119c6*/ 	.short	(.L_12034 - .L_12033)
	.align		4
.L_12033:
        /*119c8*/ 	.word	index@($_ZN7cutlass13device_kernelIN5flash19enable_sm80_to_sm89INS1_16FlashAttnBwdSm80INS1_25CollectiveMainloopBwdSm80ILi2ELi2EN4cute5tupleIJNS5_1CILi128EEES8_NS7_ILi64EEEEEENS_10bfloat16_tEfNS_4arch4Sm80ELb0ELb1ELb1ELb0ELb1ELb0ELb0ELb0ELi2ELi4ELi4ELi4ELb0EEENS1_21CollectiveEpilogueBwdISA_SB_SD_Li256ELb0ELb0ELi2EEENS1_19SingleTileSchedulerILb0ELb0ELb0ELi128EEEEEEEEEvNT_6ParamsE$_ZN4cute12iter_adaptorIPN7cutlass9uint128_tENS_8smem_ptrIS3_EEEC2ES3_)
        /*119cc*/ 	.word	0x00000000


	//----- nvinfo : EIATTR_FRAME_SIZE
	.align		4
.L_12034:
        /*119d0*/ 	.byte	0x04, 0x11
        /*119d2*/ 	.short	(.L_12036 - .L_12035)
	.align		4
.L_12035:
        /*119d4*/ 	.word	index@($_ZN7cutlass13device_kernelIN5flash19enable_sm80_to_sm89INS1_16FlashAttnBwdSm80INS1_25CollectiveMainloopBwdSm80ILi2ELi2EN4cute5tupleIJNS5_1CILi128EEES8_NS7_ILi64EEEEEENS_10bfloat16_tEfNS_4arch4Sm80ELb0ELb1ELb1ELb0ELb1ELb0ELb0ELb0ELi2ELi4ELi4ELi4ELb0EEENS1_21CollectiveEpilogueBwdISA_SB_SD_Li256ELb0ELb0ELi2EEENS1_19SingleTileSchedulerILb0ELb0ELb0ELi128EEEEEEEEEvNT_6ParamsE$_ZN4cute12iter_adaptorIPN7cutlass10bfloat16_tENS_8smem_ptrIS3_EEEC2ES3_)
        /*119d8*/ 	.word	0x00000000


	//----- nvinfo : EIATTR_FRAME_SIZE
	.align		4
.L_12036:
        /*119dc*/ 	.byte	0x04, 0x11
        /*119de*/ 	.short	(.L_12038 - .L_12037)
	.align		4
.L_12037:
        /*119e0*/ 	.word	index@($_ZN7cutlass13device_kernelIN5flash19enable_sm80_to_sm89INS1_16FlashAttnBwdSm80INS1_25CollectiveMainloopBwdSm80ILi2ELi2EN4cute5tupleIJNS5_1CILi128EEES8_NS7_ILi64EEEEEENS_10bfloat16_tEfNS_4arch4Sm80ELb0ELb1ELb1ELb0ELb1ELb0ELb0ELb0ELi2ELi4ELi4ELi4ELb0EEENS1_21CollectiveEpilogueBwdISA_SB_SD_Li256ELb0ELb0ELi2EEENS1_19SingleTileSchedulerILb0ELb0ELb0ELi128EEEEEEEEEvNT_6ParamsE$_ZN4cute12iter_adaptorIPKfNS_8gmem_ptrIS2_EEEC2ES2_)
        /*119e4*/ 	.word	0x00000000


	//----- nvinfo : EIATTR_FRAME_SIZE
	.align		4
.L_12038:
        /*119e8*/ 	.byte	0x04, 0x11
        /*119ea*/ 	.short	(.L_12040 - .L_12039)
	.align		4
.L_12039:
        /*119ec*/ 	.word	index@($_ZN7cutlass13device_kernelIN5flash19enable_sm80_to_sm89INS1_16FlashAttnBwdSm80INS1_25CollectiveMainloopBwdSm80ILi2ELi2EN4cute5tupleIJNS5_1CILi128EEES8_NS7_ILi64EEEEEENS_10bfloat16_tEfNS_4arch4Sm80ELb0ELb1ELb1ELb0ELb1ELb0ELb0ELb0ELi2ELi4ELi4ELi4ELb0EEENS1_21CollectiveEpilogueBwdISA_SB_SD_Li256ELb0ELb0ELi2EEENS1_19SingleTileSchedulerILb0ELb0ELb0ELi128EEEEEEEEEvNT_6ParamsE$_ZN4cute12iter_adaptorIPKN7cutlass9uint128_tENS_8gmem_ptrIS4_EEEC2ES4_)
        /*119f0*/ 	.word	0x00000000


	//----- nvinfo : EIATTR_FRAME_SIZE
	.align		4
.L_12040:
        /*119f4*/ 	.byte	0x04, 0x11
        /*119f6*/ 	.short	(.L_12042 - .L_12041)
	.align		4
.L_12041:
        /*119f8*/ 	.word	index@($_ZN7cutlass13device_kernelIN5flash19enable_sm80_to_sm89INS1_16FlashAttnBwdSm80INS1_25CollectiveMainloopBwdSm80ILi2ELi2EN4cute5tupleIJNS5_1CILi128EEES8_NS7_ILi64EEEEEENS_10bfloat16_tEfNS_4arch4Sm80ELb0ELb1ELb1ELb0ELb1ELb0ELb0ELb0ELi2ELi4ELi4ELi4ELb0EEENS1_21CollectiveEpilogueBwdISA_SB_SD_Li256ELb0ELb0ELi2EEENS1_19SingleTileSchedulerILb0ELb0ELb0ELi128EEEEEEEEEvNT_6ParamsE$_ZN4cute12iter_adaptorIPKN7cutlass10bfloat16_tENS_8gmem_ptrIS4_EEEC2ES4_)
        /*119fc*/ 	.word	0x00000000


	//----- nvinfo : EIATTR_FRAME_SIZE
	.align		4
.L_12042:
        /*11a00*/ 	.byte	0x04, 0x11
        /*11a02*/ 	.short	(.L_12044 - .L_12043)
	.align		4
.L_12043:
        /*11a04*/ 	.word	index@(_ZN7cutlass13device_kernelIN5flash19enable_sm80_to_sm89INS1_16FlashAttnBwdSm80INS1_25CollectiveMainloopBwdSm80ILi2ELi2EN4cute5tupleIJNS5_1CILi128EEES8_NS7_ILi64EEEEEENS_10bfloat16_tEfNS_4arch4Sm80ELb0ELb1ELb1ELb0ELb1ELb0ELb0ELb0ELi2ELi4ELi4ELi4ELb0EEENS1_21CollectiveEpilogueBwdISA_SB_SD_Li256ELb0ELb0ELi2EEENS1_19SingleTileSchedulerILb0ELb0ELb0ELi128EEEEEEEEEvNT_6ParamsE)
        /*11a08*/ 	.word	0x000016e0


	//----- nvinfo : EIATTR_REGCOUNT
	.align		4
.L_12044:
        /*11a0c*/ 	.byte	0x04, 0x2f
        /*11a0e*/ 	.short	(.L_12046 - .L_12045)
	.align		4
.L_12045:
        /*11a10*/ 	.word	index@(_ZN7cutlass13device_kernelIN5flash19enable_sm80_to_sm89INS1_16FlashAttnBwdSm80INS1_25CollectiveMainloopBwdSm80ILi2ELi2EN4cute5tupleIJNS5_1CILi128EEES8_NS7_ILi64EEEEEENS_10bfloat16_tEfNS_4arch4Sm80ELb0ELb1ELb1ELb0ELb0ELb0ELb0ELb0ELi2ELi4ELi4ELi4ELb0EEENS1_21CollectiveEpilogueBwdISA_SB_SD_Li256ELb0ELb0ELi2EEENS1_19SingleTileSchedulerILb0ELb0ELb0ELi128EEEEEEEEEvNT_6ParamsE)
        /*11a14*/ 	.word	0x00000080


	//----- nvinfo : EIATTR_FRAME_SIZE
	.align		4
.L_12046:
        /*11a18*/ 	.byte	0x04, 0x11
        /*11a1a*/ 	.short	(.L_12048 - .L_12047)
	.align		4
.L_12047:
        /*11a1c*/ 	.word	index@($_ZN7cutlass13device_kernelIN5flash19enable_sm80_to_sm89INS1_16FlashAttnBwdSm80INS1_25CollectiveMainloopBwdSm80ILi2ELi2EN4cute5tupleIJNS5_1CILi128EEES8_NS7_ILi64EEEEEENS_10bfloat16_tEfNS_4arch4Sm80ELb0ELb1ELb1ELb0ELb0ELb0ELb0ELb0ELi2ELi4ELi4ELi4ELb0EEENS1_21CollectiveEpilogueBwdISA_SB_SD_Li256ELb0ELb0ELi2EEENS1_19SingleTileSchedulerILb0ELb0ELb0ELi128EEEEEEEEEvNT_6ParamsE$min)
        /*11a20*/ 	.word	0x00000000


	//----- nvinfo : EIATTR_FRAME_SIZE
	.align		4
.L_12048:
        /*11a24*/ 	.byte	0x04, 0x11
        /*11a26*/ 	.short	(.L_12050 - .L_12049)
	.align		4
.L_12049:
        /*11a28*/ 	.word	index@($_ZN7cutlass13device_kernelIN5flash19enable_sm80_to_sm89INS1_16FlashAttnBwdSm80INS1_25CollectiveMainloopBwdSm80ILi2ELi2EN4cute5tupleIJNS5_1CILi128EEES8_NS7_ILi64EEEEEENS_10bfloat16_tEfNS_4arch4Sm80ELb0ELb1ELb1ELb0ELb0ELb0ELb0ELb0ELi2ELi4ELi4ELi4ELb0EEENS1_21CollectiveEpilogueBwdISA_SB_SD_Li256ELb0ELb0ELi2EEENS1_19SingleTileSchedulerILb0ELb0ELb0ELi128EEEEEEEEEvNT_6ParamsE$exp2f)
        /*11a2c*/ 	.word	0x00000000


	//----- nvinfo : EIATTR_FRAME_SIZE
	.align		4
.L_12050:
        /*11a30*/ 	.byte	0x04, 0x11
        /*11a32*/ 	.short	(.L_12052 - .L_12051)
	.align		4
.L_12051:
        /*11a34*/ 	.word	index@($_ZN7cutlass13device_kernelIN5flash19enable_sm80_to_sm89INS1_16FlashAttnBwdSm80INS1_25CollectiveMainloopBwdSm80ILi2ELi2EN4cute5tupleIJNS5_1CILi128EEES8_NS7_ILi64EEEEEENS_10bfloat16_tEfNS_4arch4Sm80ELb0ELb1ELb1ELb0ELb0ELb0ELb0ELb0ELi2ELi4ELi4ELi4ELb0EEENS1_21CollectiveEpilogueBwdISA_SB_SD_Li256ELb0ELb0ELi2EEENS1_19SingleTileSchedulerILb0ELb0ELb0ELi128EEEEEEEEEvNT_6ParamsE$__umulhi)
        /*11a38*/ 	.word	0x00000000


	//----- nvinfo : EIATTR_FRAME_SIZE
	.align		4
.L_12052:
        /*11a3c*/ 	.byte	0x04, 0x11
        /*11a3e*/ 	.short	(.L_12054 - .L_12053)
	.align		4
.L_12053:
        /*11a40*/ 	.word	index@($_ZN7cutlass13device_kernelIN5flash19enable_sm80_to_sm89INS1_16FlashAttnBwdSm80INS1_25CollectiveMainloopBwdSm80ILi2ELi2EN4cute5tupleIJNS5_1CILi128EEES8_NS7_ILi64EEEEEENS_10bfloat16_tEfNS_4arch4Sm80ELb0ELb1ELb1ELb0ELb0ELb0ELb0ELb0ELi2ELi4ELi4ELi4ELb0EEENS1_21CollectiveEpilogueBwdISA_SB_SD_Li256ELb0ELb0ELi2EEENS1_19SingleTileSchedulerILb0ELb0ELb0ELi128EEEEEEEEEvNT_6ParamsE$__fAtomicAdd)
        /*11a44*/ 	.word	0x00000000


	//----- nvinfo : EIATTR_FRAME_SIZE
	.align		4
.L_12054:
        /*11a48*/ 	.byte	0x04, 0x11
        /*11a4a*/ 	.short	(.L_12056 - .L_12055)
	.align		4
.L_12055:
        /*11a4c*/ 	.word	index@($_ZN7cutlass13device_kernelIN5flash19enable_sm80_to_sm89INS1_16FlashAttnBwdSm80INS1_25CollectiveMainloopBwdSm80ILi2ELi2EN4cute5tupleIJNS5_1CILi128EEES8_NS7_ILi64EEEEEENS_10bfloat16_tEfNS_4arch4Sm80ELb0ELb1ELb1ELb0ELb0ELb0ELb0ELb0ELi2ELi4ELi4ELi4ELb0EEENS1_21CollectiveEpilogueBwdISA_SB_SD_Li256ELb0ELb0ELi2EEENS1_19SingleTileSchedulerILb0ELb0ELb0ELi128EEEEEEEEEvNT_6ParamsE$_ZZZN5flash25CollectiveMainloopBwdSm80ILi2ELi2EN4cute5tupleIJNS1_1CILi128EEES4_NS3_ILi64EEEEEEN7cutlass10bfloat16_tEfNS7_4arch4Sm80ELb0ELb1ELb1ELb0ELb0ELb0ELb0ELb0ELi2ELi4ELi4ELi4ELb0EE3mmaINS_16FlashAttnBwdSm80ISB_NS_21CollectiveEpilogueBwdIS6_S8_SA_Li256ELb0ELb0ELi2EEENS_19SingleTileSchedulerILb0ELb0ELb0ELi128EEEE13SharedStorageENS1_6TensorINS1_11ArrayEngineIfLm32EEENS1_6LayoutINS2_IJNS2_IJNS3_ILi2EEESO_EEESO_NS3_ILi4EEEEEENS2_IJNS2_IJNS3_ILi1EEESO_EEESQ_NS3_ILi8EEEEEEEEEEEEbRKNSB_6ParamsERT0_S12_iNS2_IJiiiEEERT_ENKUliT_E_clIZSC_ISJ_SX_EbS10_S12_S12_iS13_S15_EUlRS16_iE_EEDaiS16_ENKUlvE1_clEv)
        /*11a50*/ 	.word	0x00000000


	//----- nvinfo : EIATTR_FRAME_SIZE
	.align		4
.L_12056:
        /*11a54*/ 	.byte	0x04, 0x11
        /*11a56*/ 	.short	(.L_12058 - .L_12057)
	.align		4
.L_12057:
        /*11a58*/ 	.word	index@($_ZN7cutlass13device_kernelIN5flash19enable_sm80_to_sm89INS1_16FlashAttnBwdSm80INS1_25CollectiveMainloopBwdSm80ILi2ELi2EN4cute5tupleIJNS5_1CILi128EEES8_NS7_ILi64EEEEEENS_10bfloat16_tEfNS_4arch4Sm80ELb0ELb1ELb1ELb0ELb0ELb0ELb0ELb0ELi2ELi4ELi4ELi4ELb0EEENS1_21CollectiveEpilogueBwdISA_SB_SD_Li256ELb0ELb0ELi2EEENS1_19SingleTileSchedulerILb0ELb0ELb0ELi128EEEEEEEEEvNT_6ParamsE$_ZZZN5flash25CollectiveMainloopBwdSm80ILi2ELi2EN4cute5tupleIJNS1_1CILi128EEES4_NS3_ILi64EEEEEEN7cutlass10bfloat16_tEfNS7_4arch4Sm80ELb0ELb1ELb1ELb0ELb0ELb0ELb0ELb0ELi2ELi4ELi4ELi4ELb0EE3mmaINS_16FlashAttnBwdSm80ISB_NS_21CollectiveEpilogueBwdIS6_S8_SA_Li256ELb0ELb0ELi2EEENS_19SingleTileSchedulerILb0ELb0ELb0ELi128EEEE13SharedStorageENS1_6TensorINS1_11ArrayEngineIfLm32EEENS1_6LayoutINS2_IJNS2_IJNS3_ILi2EEESO_EEESO_NS3_ILi4EEEEEENS2_IJNS2_IJNS3_ILi1EEESO_EEESQ_NS3_ILi8EEEEEEEEEEEEbRKNSB_6ParamsERT0_S12_iNS2_IJiiiEEERT_ENKUliT_E_clIZSC_ISJ_SX_EbS10_S12_S12_iS13_S15_EUlRS16_iE_EEDaiS16_ENKUlvE0_clEv)
        /*11a5c*/ 	.word	0x00000000


	//----- nvinfo : EIATTR_FRAME_SIZE
	.align		4
.L_12058:
        /*11a60*/ 	.byte	0x04, 0x11
        /*11a62*/ 	.short	(.L_12060 - .L_12059)
	.align		4
.L_12059:
        /*11a64*/ 	.word	index@($_ZN7cutlass13device_kernelIN5flash19enable_sm80_to_sm89INS1_16FlashAttnBwdSm80INS1_25CollectiveMainloopBwdSm80ILi2ELi2EN4cute5tupleIJNS5_1CILi128EEES8_NS7_ILi64EEEEEENS_10bfloat16_tEfNS_4arch4Sm80ELb0ELb1ELb1ELb0ELb0ELb0ELb0ELb0ELi2ELi4ELi4ELi4ELb0EEENS1_21CollectiveEpilogueBwdISA_SB_SD_Li256ELb0ELb0ELi2EEENS1_19SingleTileSchedulerILb0ELb0ELb0ELi128EEEEEEEEEvNT_6ParamsE$_ZZZN5flash25CollectiveMainloopBwdSm80ILi2ELi2EN4cute5tupleIJNS1_1CILi128EEES4_NS3_ILi64EEEEEEN7cutlass10bfloat16_tEfNS7_4arch4Sm80ELb0ELb1ELb1ELb0ELb0ELb0ELb0ELb0ELi2ELi4ELi4ELi4ELb0EE3mmaINS_16FlashAttnBwdSm80ISB_NS_21CollectiveEpilogueBwdIS6_S8_SA_Li256ELb0ELb0ELi2EEENS_19SingleTileSchedulerILb0ELb0ELb0ELi128EEEE13SharedStorageENS1_6TensorINS1_11ArrayEngineIfLm32EEENS1_6LayoutINS2_IJNS2_IJNS3_ILi2EEESO_EEESO_NS3_ILi4EEEEEENS2_IJNS2_IJNS3_ILi1EEESO_EEESQ_NS3_ILi8EEEEEEEEEEEEbRKNSB_6ParamsERT0_S12_iNS2_IJiiiEEERT_ENKUliT_E_clIZSC_ISJ_SX_EbS10_S12_S12_iS13_S15_EUlRS16_iE_EEDaiS16_ENKUlT_E_clIZSC_ISJ_SX_EbS10_S12_S12_iS13_S15_EUlvE0_EEDaS1B_)
        /*11a68*/ 	.word	0x00000000


	//----- nvinfo : EIATTR_FRAME_SIZE
	.align		4
.L_12060:
        /*11a6c*/ 	.byte	0x04, 0x11
        /*11a6e*/ 	.short	(.L_12062 - .L_12061)
	.align		4
.L_12061:
        /*11a70*/ 	.word	index@($_ZN7cutlass13device_kernelIN5flash19enable_sm80_to_sm89INS1_16FlashAttnBwdSm80INS1_25CollectiveMainloopBwdSm80ILi2ELi2EN4cute5tupleIJNS5_1CILi128EEES8_NS7_ILi64EEEEEENS_10bfloat16_tEfNS_4arch4Sm80ELb0ELb1ELb1ELb0ELb0ELb0ELb0ELb0ELi2ELi4ELi4ELi4ELb0EEENS1_21CollectiveEpilogueBwdISA_SB_SD_Li256ELb0ELb0ELi2EEENS1_19SingleTileSchedulerILb0ELb0ELb0ELi128EEEEEEEEEvNT_6ParamsE$_ZZN5flash25CollectiveMainloopBwdSm80ILi2ELi2EN4cute5tupleIJNS1_1CILi128EEES4_NS3_ILi64EEEEEEN7cutlass10bfloat16_tEfNS7_4arch4Sm80ELb0ELb1ELb1ELb0ELb0ELb0ELb0ELb0ELi2ELi4ELi4ELi4ELb0EE3mmaINS_16FlashAttnBwdSm80ISB_NS_21CollectiveEpilogueBwdIS6_S8_SA_Li256ELb0ELb0ELi2EEENS_19SingleTileSchedulerILb0ELb0ELb0ELi128EEEE13SharedStorageENS1_6TensorINS1_11ArrayEngineIfLm32EEENS1_6LayoutINS2_IJNS2_IJNS3_ILi2EEESO_EEESO_NS3_ILi4EEEEEENS2_IJNS2_IJNS3_ILi1EEESO_EEESQ_NS3_ILi8EEEEEEEEEEEEbRKNSB_6ParamsERT0_S12_iNS2_IJiiiEEERT_ENKUlvE_clEv)
        /*11a74*/ 	.word	0x00000000


	//----- nvinfo : EIATTR_FRAME_SIZE
	.align		4
.L_12062:
        /*11a78*/ 	.byte	0x04, 0x11
        /*11a7a*/ 	.short	(.L_12064 - .L_12063)
	.align		4
.L_12063:
        /*11a7c*/ 	.word	index@($_ZN7cutlass13device_kernelIN5flash19enable_sm80_to_sm89INS1_16FlashAttnBwdSm80INS1_25CollectiveMainloopBwdSm80ILi2ELi2EN4cute5tupleIJNS5_1CILi128EEES8_NS7_ILi64EEEEEENS_10bfloat16_tEfNS_4arch4Sm80ELb0ELb1ELb1ELb0ELb0ELb0ELb0ELb0ELi2ELi4ELi4ELi4ELb0EEENS1_21CollectiveEpilogueBwdISA_SB_SD_Li256ELb0ELb0ELi2EEENS1_19SingleTileSchedulerILb0ELb0ELb0ELi128EEEEEEEEEvNT_6ParamsE$_ZZN5flash25CollectiveMainloopBwdSm80ILi2ELi2EN4cute5tupleIJNS1_1CILi128EEES4_NS3_ILi64EEEEEEN7cutlass10bfloat16_tEfNS7_4arch4Sm80ELb0ELb1ELb1ELb0ELb0ELb0ELb0ELb0ELi2ELi4ELi4ELi4ELb0EE3mmaINS_16FlashAttnBwdSm80ISB_NS_21CollectiveEpilogueBwdIS6_S8_SA_Li256ELb0ELb0ELi2EEENS_19SingleTileSchedulerILb0ELb0ELb0ELi128EEEE13SharedStorageENS1_6TensorINS1_11ArrayEngineIfLm32EEENS1_6LayoutINS2_IJNS2_IJNS3_ILi2EEESO_EEESO_NS3_ILi4EEEEEENS2_IJNS2_IJNS3_ILi1EEESO_EEESQ_NS3_ILi8EEEEEEEEEEEEbRKNSB_6ParamsERT0_S12_iNS2_IJiiiEEERT_ENKUlvE0_clEv)
        /*11a80*/ 	.word	0x00000000


	//----- nvinfo : EIATTR_FRAME_SIZE
	.align		4
.L_12064:
        /*11a84*/ 	.byte	0x04, 0x11
        /*11a86*/ 	.short	(.L_12066 - .L_12065)
	.align		4
.L_12065:
        /*11a88*/ 	.word	index@($_ZN7cutlass13device_kernelIN5flash19enable_sm80_to_sm89INS1_16FlashAttnBwdSm80INS1_25CollectiveMainloopBwdSm80ILi2ELi2EN4cute5tupleIJNS5_1CILi128EEES8_NS7_ILi64EEEEEENS_10bfloat16_tEfNS_4arch4Sm80ELb0ELb1ELb1ELb0ELb0ELb0ELb0ELb0ELi2ELi4ELi4ELi4ELb0EEENS1_21CollectiveEpilogueBwdISA_SB_SD_Li256ELb0ELb0ELi2EEENS1_19SingleTileSchedulerILb0ELb0ELb0ELi128EEEEEEEEEvNT_6ParamsE$_ZZN5flash25CollectiveMainloopBwdSm80ILi2ELi2EN4cute5tupleIJNS1_1CILi128EEES4_NS3_ILi64EEEEEEN7cutlass10bfloat16_tEfNS7_4arch4Sm80ELb0ELb1ELb1ELb0ELb0ELb0ELb0ELb0ELi2ELi4ELi4ELi4ELb0EE3mmaINS_16FlashAttnBwdSm80ISB_NS_21CollectiveEpilogueBwdIS6_S8_SA_Li256ELb0ELb0ELi2EEENS_19SingleTileSchedulerILb0ELb0ELb0ELi128EEEE13SharedStorageENS1_6TensorINS1_11ArrayEngineIfLm32EEENS1_6LayoutINS2_IJNS2_IJNS3_ILi2EEESO_EEESO_NS3_ILi4EEEEEENS2_IJNS2_IJNS3_ILi1EEESO_EEESQ_NS3_ILi8EEEEEEEEEEEEbRKNSB_6ParamsERT0_S12_iNS2_IJiiiEEERT_ENKUliiE_clEii)
        /*11a8c*/ 	.word	0x00000000


	//----- nvinfo : EIATTR_FRAME_SIZE
	.align		4
.L_12066:
        /*11a90*/ 	.byte	0x04, 0x11
        /*11a92*/ 	.short	(.L_12068 - .L_12067)
	.align		4
.L_12067:
        /*11a94*/ 	.word	index@($_ZN7cutlass13device_kernelIN5flash19enable_sm80_to_sm89INS1_16FlashAttnBwdSm80INS1_25CollectiveMainloopBwdSm80ILi2ELi2EN4cute5tupleIJNS5_1CILi128EEES8_NS7_ILi64EEEEEENS_10bfloat16_tEfNS_4arch4Sm80ELb0ELb1ELb1ELb0ELb0ELb0ELb0ELb0ELi2ELi4ELi4ELi4ELb0EEENS1_21CollectiveEpilogueBwdISA_SB_SD_Li256ELb0ELb0ELi2EEENS1_19SingleTileSchedulerILb0ELb0ELb0ELi128EEEEEEEEEvNT_6ParamsE$_ZZN5flash25CollectiveMainloopBwdSm80ILi2ELi2EN4cute5tupleIJNS1_1CILi128EEES4_NS3_ILi64EEEEEEN7cutlass10bfloat16_tEfNS7_4arch4Sm80ELb0ELb1ELb1ELb0ELb0ELb0ELb0ELb0ELi2ELi4ELi4ELi4ELb0EE3mmaINS_16FlashAttnBwdSm80ISB_NS_21CollectiveEpilogueBwdIS6_S8_SA_Li256ELb0ELb0ELi2EEENS_19SingleTileSchedulerILb0ELb0ELb0ELi128EEEE13SharedStorageENS1_6TensorINS1_11ArrayEngineIfLm32EEENS1_6LayoutINS2_IJNS2_IJNS3_ILi2EEESO_EEESO_NS3_ILi4EEEEEENS2_IJNS2_IJNS3_ILi1EEESO_EEESQ_NS3_ILi8EEEEEEEEEEEEbRKNSB_6ParamsERT0_S12_iNS2_IJiiiEEERT_ENKUliiE0_clEii)
        /*11a98*/ 	.word	0x00000000


	//----- nvinfo : EIATTR_FRAME_SIZE
	.align		4
.L_12068:
        /*11a9c*/ 	.byte	0x04, 0x11
        /*11a9e*/ 	.short	(.L_12070 - .L_12069)
	.align		4
.L_12069:
        /*11aa0*/ 	.word	index@($_ZN7cutlass13device_kernelIN5flash19enable_sm80_to_sm89INS1_16FlashAttnBwdSm80INS1_25CollectiveMainloopBwdSm80ILi2ELi2EN4cute5tupleIJNS5_1CILi128EEES8_NS7_ILi64EEEEEENS_10bfloat16_tEfNS_4arch4Sm80ELb0ELb1ELb1ELb0ELb0ELb0ELb0ELb0ELi2ELi4ELi4ELi4ELb0EEENS1_21CollectiveEpilogueBwdISA_SB_SD_Li256ELb0ELb0ELi2EEENS1_19SingleTileSchedulerILb0ELb0ELb0ELi128EEEEEEEEEvNT_6ParamsE$_ZZN5flash25CollectiveMainloopBwdSm80ILi2ELi2EN4cute5tupleIJNS1_1CILi128EEES4_NS3_ILi64EEEEEEN7cutlass10bfloat16_tEfNS7_4arch4Sm80ELb0ELb1ELb1ELb0ELb0ELb0ELb0ELb0ELi2ELi4ELi4ELi4ELb0EE3mmaINS_16FlashAttnBwdSm80ISB_NS_21CollectiveEpilogueBwdIS6_S8_SA_Li256ELb0ELb0ELi2EEENS_19SingleTileSchedulerILb0ELb0ELb0ELi128EEEE13SharedStorageENS1_6TensorINS1_11ArrayEngineIfLm32EEENS1_6LayoutINS2_IJNS2_IJNS3_ILi2EEESO_EEESO_NS3_ILi4EEEEEENS2_IJNS2_IJNS3_ILi1EEESO_EEESQ_NS3_ILi8EEEEEEEEEEEEbRKNSB_6ParamsERT0_S12_iNS2_IJiiiEEERT_ENKUliT_E_clIZSC_ISJ_SX_EbS10_S12_S12_iS13_S15_EUlRS16_iE_EEDaiS16_)
        /*11aa4*/ 	.word	0x00000000


	//----- nvinfo : EIATTR_FRAME_SIZE
	.align		4
.L_12070:
        /*11aa8*/ 	.byte	0x04, 0x11
        /*11aaa*/ 	.short	(.L_12072 - .L_12071)
	.align		4
.L_12071:
        /*11aac*/ 	.word	index@($_ZN7cutlass13device_kernelIN5flash19enable_sm80_to_sm89INS1_16FlashAttnBwdSm80INS1_25CollectiveMainloopBwdSm80ILi2ELi2EN4cute5tupleIJNS5_1CILi128EEES8_NS7_ILi64EEEEEENS_10bfloat16_tEfNS_4arch4Sm80ELb0ELb1ELb1ELb0ELb0ELb0ELb0ELb0ELi2ELi4ELi4ELi4ELb0EEENS1_21CollectiveEpilogueBwdISA_SB_SD_Li256ELb0ELb0ELi2EEENS1_19SingleTileSchedulerILb0ELb0ELb0ELi128EEEEEEEEEvNT_6ParamsE$_ZZN5flash25CollectiveMainloopBwdSm80ILi2ELi2EN4cute5tupleIJNS1_1CILi128EEES4_NS3_ILi64EEEEEEN7cutlass10bfloat16_tEfNS7_4arch4Sm80ELb0ELb1ELb1ELb0ELb0ELb0ELb0ELb0ELi2ELi4ELi4ELi4ELb0EE3mmaINS_16FlashAttnBwdSm80ISB_NS_21CollectiveEpilogueBwdIS6_S8_SA_Li256ELb0ELb0ELi2EEENS_19SingleTileSchedulerILb0ELb0ELb0ELi128EEEE13SharedStorageENS1_6TensorINS1_11ArrayEngineIfLm32EEENS1_6LayoutINS2_IJNS2_IJNS3_ILi2EEESO_EEESO_NS3_ILi4EEEEEENS2_IJNS2_IJNS3_ILi1EEESO_EEESQ_NS3_ILi8EEEEEEEEEEEEbRKNSB_6ParamsERT0_S12_iNS2_IJiiiEEERT_ENKUlRT_iE_clINSK_INSL_IfLm64EEENSN_INS2_IJSP_SO_SU_EEESV_EEEEEEDaS17_i)
        /*11ab0*/ 	.word	0x00000000


	//----- nvinfo : EIATTR_FRAME_SIZE
	.align		4
.L_12072:
        /*11ab4*/ 	.byte	0x04, 0x11
        /*11ab6*/ 	.short	(.L_12074 - .L_12073)
	.align		4
.L_12073:
        /*11ab8*/ 	.word	index@($_ZN7cutlass13device_kernelIN5flash19enable_sm80_to_sm89INS1_16FlashAttnBwdSm80INS1_25CollectiveMainloopBwdSm80ILi2ELi2EN4cute5tupleIJNS5_1CILi128EEES8_NS7_ILi64EEEEEENS_10bfloat16_tEfNS_4arch4Sm80ELb0ELb1ELb1ELb0ELb0ELb0ELb0ELb0ELi2ELi4ELi4ELi4ELb0EEENS1_21CollectiveEpilogueBwdISA_SB_SD_Li256ELb0ELb0ELi2EEENS1_19SingleTileSchedulerILb0ELb0ELb0ELi128EEEEEEEEEvNT_6ParamsE$_ZZN4cuteplIJiiEJiiEEEDaRKNS_15ArithmeticTupleIJDpT_EEERKNS1_IJDpT0_EEEENKUlDpRKT_E_clIJiiEEEDaSF_)
        /*11abc*/ 	.word	0x00000000


	//----- nvinfo : EIATTR_FRAME_SIZE
	.align		4
.L_12074:
        /*11ac0*/ 	.byte	0x04, 0x11
        /*11ac2*/ 	.short	(.L_12076 - .L_12075)
	.align		4
.L_12075:
        /*11ac4*/ 	.word	index@($_ZN7cutlass13device_kernelIN5flash19enable_sm80_to_sm89INS1_16FlashAttnBwdSm80INS1_25CollectiveMainloopBwdSm80ILi2ELi2EN4cute5tupleIJNS5_1CILi128EEES8_NS7_ILi64EEEEEENS_10bfloat16_tEfNS_4arch4Sm80ELb0ELb1ELb1ELb0ELb0ELb0ELb0ELb0ELi2ELi4ELi4ELi4ELb0EEENS1_21CollectiveEpilogueBwdISA_SB_SD_Li256ELb0ELb0ELi2EEENS1_19SingleTileSchedulerILb0ELb0ELb0ELi128EEEEEEEEEvNT_6ParamsE$_ZZN4cuteplIJiiEJiNS_1CILi0EEEEEEDaRKNS_15ArithmeticTupleIJDpT_EEERKNS3_IJDpT0_EEEENKUlDpRKT_E_clIJiiEEEDaSH_)
        /*11ac8*/ 	.word	0x00000000


	//----- nvinfo : EIATTR_FRAME_SIZE
	.align		4
.L_12076:
        /*11acc*/ 	.byte	0x04, 0x11
        /*11ace*/ 	.short	(.L_12078 - .L_12077)
	.align		4
.L_12077:
        /*11ad0*/ 	.word	index@($_ZN7cutlass13device_kernelIN5flash19enable_sm80_to_sm89INS1_16FlashAttnBwdSm80INS1_25CollectiveMainloopBwdSm80ILi2ELi2EN4cute5tupleIJNS5_1CILi128EEES8_NS7_ILi64EEEEEENS_10bfloat16_tEfNS_4arch4Sm80ELb0ELb1ELb1ELb0ELb0ELb0ELb0ELb0ELi2ELi4ELi4ELi4ELb0EEENS1_21CollectiveEpilogueBwdISA_SB_SD_Li256ELb0ELb0ELi2EEENS1_19SingleTileSchedulerILb0ELb0ELb0ELi128EEEEEEEEEvNT_6ParamsE$_ZZN4cuteplIJiiEJNS_1CILi0EEES2_EEEDaRKNS_15ArithmeticTupleIJDpT_EEERKNS3_IJDpT0_EEEENKUlDpRKT_E_clIJiiEEEDaSH_)
        /*11ad4*/ 	.word	0x00000000


	//----- nvinfo : EIATTR_FRAME_SIZE
	.align		4
.L_12078:
        /*11ad8*/ 	.byte	0x04, 0x11
        /*11ada*/ 	.short	(.L_12080 - .L_12079)
	.align		4
.L_12079:
        /*11adc*/ 	.word	index@($_ZN7cutlass13device_kernelIN5flash19enable_sm80_to_sm89INS1_16FlashAttnBwdSm80INS1_25CollectiveMainloopBwdSm80ILi2ELi2EN4cute5tupleIJNS5_1CILi128EEES8_NS7_ILi64EEEEEENS_10bfloat16_tEfNS_4arch4Sm80ELb0ELb1ELb1ELb0ELb0ELb0ELb0ELb0ELi2ELi4ELi4ELi4ELb0EEENS1_21CollectiveEpilogueBwdISA_SB_SD_Li256ELb0ELb0ELi2EEENS1_19SingleTileSchedulerILb0ELb0ELb0ELi128EEEEEEEEEvNT_6ParamsE$_ZZN4cuteplIJiEJiEEEDaRKNS_15ArithmeticTupleIJDpT_EEERKNS1_IJDpT0_EEEENKUlDpRKT_E_clIJiEEEDaSF_)
        /*11ae0*/ 	.word	0x00000000


	//----- nvinfo : EIATTR_FRAME_SIZE
	.align		4
.L_12080:
        /*11ae4*/ 	.byte	0x04, 0x11
        /*11ae6*/ 	.short	(.L_12082 - .L_12081)
	.align		4
.L_12081:
        /*11ae8*/ 	.word	index@($_ZN7cutlass13device_kernelIN5flash19enable_sm80_to_sm89INS1_16FlashAttnBwdSm80INS1_25CollectiveMainloopBwdSm80ILi2ELi2EN4cute5tupleIJNS5_1CILi128EEES8_NS7_ILi64EEEEEENS_10bfloat16_tEfNS_4arch4Sm80ELb0ELb1ELb1ELb0ELb0ELb0ELb0ELb0ELi2ELi4ELi4ELi4ELb0EEENS1_21CollectiveEpilogueBwdISA_SB_SD_Li256ELb0ELb0ELi2EEENS1_19SingleTileSchedulerILb0ELb0ELb0ELi128EEEEEEEEEvNT_6ParamsE$_ZZN4cuteplIJiEJNS_1CILi0EEEiEEEDaRKNS_15ArithmeticTupleIJDpT_EEERKNS3_IJDpT0_EEEENKUlDpRKT_E_clIJiiEEEDaSH_)
        /*11aec*/ 	.word	0x00000000


	//----- nvinfo : EIATTR_FRAME_SIZE
	.align		4
.L_12082:
        /*11af0*/ 	.byte	0x04, 0x11
        /*11af2*/ 	.short	(.L_12084 - .L_12083)
	.align		4
.L_12083:
        /*11af4*/ 	.word	index@($_ZN7cutlass13device_kernelIN5flash19enable_sm80_to_sm89INS1_16FlashAttnBwdSm80INS1_25CollectiveMainloopBwdSm80ILi2ELi2EN4cute5tupleIJNS5_1CILi128EEES8_NS7_ILi64EEEEEENS_10bfloat16_tEfNS_4arch4Sm80ELb0ELb1ELb1ELb0ELb0ELb0ELb0ELb0ELi2ELi4ELi4ELi4ELb0EEENS1_21CollectiveEpilogueBwdISA_SB_SD_Li256ELb0ELb0ELi2EEENS1_19SingleTileSchedulerILb0ELb0ELb0ELi128EEEEEEEEEvNT_6ParamsE$_ZZN4cuteplIJiEJNS_1CILi0EEES2_EEEDaRKNS_15ArithmeticTupleIJDpT_EEERKNS3_IJDpT0_EEEENKUlDpRKT_E_clIJiS2_EEEDaSH_)
        /*11af8*/ 	.word	0x00000000


	//----- nvinfo : EIATTR_FRAME_SIZE
	.align		4
.L_12084:
        /*11afc*/ 	.byte	0x04, 0x11
        /*11afe*/ 	.short	(.L_12086 - .L_12085)
	.align		4
.L_12085:
        /*11b00*/ 	.word	index@($_ZN7cutlass13device_kernelIN5flash19enable_sm80_to_sm89INS1_16FlashAttnBwdSm80INS1_25CollectiveMainloopBwdSm80ILi2ELi2EN4cute5tupleIJNS5_1CILi128EEES8_NS7_ILi64EEEEEENS_10bfloat16_tEfNS_4arch4Sm80ELb0ELb1ELb1ELb0ELb0ELb0ELb0ELb0ELi2ELi4ELi4ELi4ELb0EEENS1_21CollectiveEpilogueBwdISA_SB_SD_Li256ELb0ELb0ELi2EEENS1_19SingleTileSchedulerILb0ELb0ELb0ELi128EEEEEEEEEvNT_6ParamsE$_ZZN4cuteplIJiEJNS_1CILi0EEEEEEDaRKNS_15ArithmeticTupleIJDpT_EEERKNS3_IJDpT0_EEEENKUlDpRKT_E_clIJiEEEDaSH_)
        /*11b04*/ 	.word	0x00000000


	//----- nvinfo : EIATTR_FRAME_SIZE
	.align		4
.L_12086:
        /*11b08*/ 	.byte	0x04, 0x11
        /*11b0a*/ 	.short	(.L_12088 - .L_12087)
	.align		4
.L_12087:
        /*11b0c*/ 	.word	index@($_ZN7cutlass13device_kernelIN5flash19enable_sm80_to_sm89INS1_16FlashAttnBwdSm80INS1_25CollectiveMainloopBwdSm80ILi2ELi2EN4cute5tupleIJNS5_1CILi128EEES8_NS7_ILi64EEEEEENS_10bfloat16_tEfNS_4arch4Sm80ELb0ELb1ELb1ELb0ELb0ELb0ELb0ELb0ELi2ELi4ELi4ELi4ELb0EEENS1_21CollectiveEpilogueBwdISA_SB_SD_Li256ELb0ELb0ELi2EEENS1_19SingleTileSchedulerILb0ELb0ELb0ELi128EEEEEEEEEvNT_6ParamsE$_ZZN4cuteplIJNS_1CILi0EEEiEJiEEEDaRKNS_15ArithmeticTupleIJDpT_EEERKNS3_IJDpT0_EEEENKUlDpRKT_E_clIJiiEEEDaSH_)
        /*11b10*/ 	.word	0x00000000


	//----- nvinfo : EIATTR_FRAME_SIZE
	.align		4
.L_12088:
        /*11b14*/ 	.byte	0x04, 0x11
        /*11b16*/ 	.short	(.L_12090 - .L_12089)
	.align		4
.L_12089:
        /*11b18*/ 	.word	index@($_ZN7cutlass13device_kernelIN5flash19enable_sm80_to_sm89INS1_16FlashAttnBwdSm80INS1_25CollectiveMainloopBwdSm80ILi2ELi2EN4cute5tupleIJNS5_1CILi128EEES8_NS7_ILi64EEEEEENS_10bfloat16_tEfNS_4arch4Sm80ELb0ELb1ELb1ELb0ELb0ELb0ELb0ELb0ELi2ELi4ELi4ELi4ELb0EEENS1_21CollectiveEpilogueBwdISA_SB_SD_Li256ELb0ELb0ELi2EEENS1_19SingleTileSchedulerILb0ELb0ELb0ELi128EEEEEEEEEvNT_6ParamsE$_ZZN4cuteplIJNS_1CILi0EEEiEJS2_iEEEDaRKNS_15ArithmeticTupleIJDpT_EEERKNS3_IJDpT0_EEEENKUlDpRKT_E_clIJS2_iEEEDaSH_)
        /*11b1c*/ 	.word	0x00000000


	//----- nvinfo : EIATTR_FRAME_SIZE
	.align		4
.L_12090:
        /*11b20*/ 	.byte	0x04, 0x11
        /*11b22*/ 	.short	(.L_12092 - .L_12091)
	.align		4
.L_12091:
        /*11b24*/ 	.word	index@($_ZN7cutlass13device_kernelIN5flash19enable_sm80_to_sm89INS1_16FlashAttnBwdSm80INS1_25CollectiveMainloopBwdSm80ILi2ELi2EN4cute5tupleIJNS5_1CILi128EEES8_NS7_ILi64EEEEEENS_10bfloat16_tEfNS_4arch4Sm80ELb0ELb1ELb1ELb0ELb0ELb0ELb0ELb0ELi2ELi4ELi4ELi4ELb0EEENS1_21CollectiveEpilogueBwdISA_SB_SD_Li256ELb0ELb0ELi2EEENS1_19SingleTileSchedulerILb0ELb0ELb0ELi128EEEEEEEEEvNT_6ParamsE$_ZZN4cuteplIJNS_1CILi0EEES2_EJiiEEEDaRKNS_15ArithmeticTupleIJDpT_EEERKNS3_IJDpT0_EEEENKUlDpRKT_E_clIJiiEEEDaSH_)
        /*11b28*/ 	.word	0x00000000


	//----- nvinfo : EIATTR_FRAME_SIZE
	.align		4
.L_12092:
        /*11b2c*/ 	.byte	0x04, 0x11
        /*11b2e*/ 	.short	(.L_12094 - .L_12093)
	.align		4
.L_12093:
        /*11b30*/ 	.word	index@($_ZN7cutlass13device_kernelIN5flash19enable_sm80_to_sm89INS1_16FlashAttnBwdSm80INS1_25CollectiveMainloopBwdSm80ILi2ELi2EN4cute5tupleIJNS5_1CILi128EEES8_NS7_ILi64EEEEEENS_10bfloat16_tEfNS_4arch4Sm80ELb0ELb1ELb1ELb0ELb0ELb0ELb0ELb0ELi2ELi4ELi4ELi4ELb0EEENS1_21CollectiveEpilogueBwdISA_SB_SD_Li256ELb0ELb0ELi2EEENS1_19SingleTileSchedulerILb0ELb0ELb0ELi128EEEEEEEEEvNT_6ParamsE$_ZZN4cuteplIJNS_1CILi0EEES2_EJiS2_EEEDaRKNS_15ArithmeticTupleIJDpT_EEERKNS3_IJDpT0_EEEENKUlDpRKT_E_clIJiS2_EEEDaSH_)
        /*11b34*/ 	.word	0x00000000


	//----- nvinfo : EIATTR_FRAME_SIZE
	.align		4
.L_12094:
        /*11b38*/ 	.byte	0x04, 0x11
        /*11b3a*/ 	.short	(.L_12096 - .L_12095)
	.align		4
.L_12095:
        /*11b3c*/ 	.word	index@($_ZN7cutlass13device_kernelIN5flash19enable_sm80_to_sm89INS1_16FlashAttnBwdSm80INS1_25CollectiveMainloopBwdSm80ILi2ELi2EN4cute5tupleIJNS5_1CILi128EEES8_NS7_ILi64EEEEEENS_10bfloat16_tEfNS_4arch4Sm80ELb0ELb1ELb1ELb0ELb0ELb0ELb0ELb0ELi2ELi4ELi4ELi4ELb0EEENS1_21CollectiveEpilogueBwdISA_SB_SD_Li256ELb0ELb0ELi2EEENS1_19SingleTileSchedulerILb0ELb0ELb0ELi128EEEEEEEEEvNT_6ParamsE$_ZZN4cuteplIJNS_1CILi0EEES2_EJiEEEDaRKNS_15ArithmeticTupleIJDpT_EEERKNS3_IJDpT0_EEEENKUlDpRKT_E_clIJiS2_EEEDaSH_)
        /*11b40*/ 	.word	0x00000000


	//----- nvinfo : EIATTR_FRAME_SIZE
	.align		4
.L_12096:
        /*11b44*/ 	.byte	0x04, 0x11
        /*11b46*/ 	.short	(.L_12098 - .L_12097)
	.align		4
.L_12097:
        /*11b48*/ 	.word	index@($_ZN7cutlass13device_kernelIN5flash19enable_sm80_to_sm89INS1_16FlashAttnBwdSm80INS1_25CollectiveMainloopBwdSm80ILi2ELi2EN4cute5tupleIJNS5_1CILi128EEES8_NS7_ILi64EEEEEENS_10bfloat16_tEfNS_4arch4Sm80ELb0ELb1ELb1ELb0ELb0ELb0ELb0ELb0ELi2ELi4ELi4ELi4ELb0EEENS1_21CollectiveEpilogueBwdISA_SB_SD_Li256ELb0ELb0ELi2EEENS1_19SingleTileSchedulerILb0ELb0ELb0ELi128EEEEEEEEEvNT_6ParamsE$_ZZN4cute9transformINS_5tupleIJiiiNS_1CILi0EEEEEENS1_IJNS2_ILi32EEENS2_ILi4EEENS2_ILi2EEENS2_ILi1EEEEEENS1_IJS8_S8_S8_S8_EEEZNS_7crd2crdIS4_S9_SA_EEDaRKT_RKT0_RKT1_EUlRKT_RKT0_RKT1_E_EEDaSE_SH_SK_OT2_ENKUlDpSN_E_clIJiiiS3_EEEDaSX_)
        /*11b4c*/ 	.word	0x00000000


	//----- nvinfo : EIATTR_FRAME_SIZE
	.align		4
.L_12098:
        /*11b50*/ 	.byte	0x04, 0x11
        /*11b52*/ 	.short	(.L_12100 - .L_12099)
	.align		4
.L_12099:
        /*11b54*/ 	.word	index@($_ZN7cutlass13device_kernelIN5flash19enable_sm80_to_sm89INS1_16FlashAttnBwdSm80INS1_25CollectiveMainloopBwdSm80ILi2ELi2EN4cute5tupleIJNS5_1CILi128EEES8_NS7_ILi64EEEEEENS_10bfloat16_tEfNS_4arch4Sm80ELb0ELb1ELb1ELb0ELb0ELb0ELb0ELb0ELi2ELi4ELi4ELi4ELb0EEENS1_21CollectiveEpilogueBwdISA_SB_SD_Li256ELb0ELb0ELi2EEENS1_19SingleTileSchedulerILb0ELb0ELb0ELi128EEEEEEEEEvNT_6ParamsE$_ZZN4cute9transformINS_5tupleIJiiNS_1CILi0EEEEEENS1_IJNS1_IJNS2_ILi4EEENS2_ILi8EEEEEES5_NS2_ILi1EEEEEEZNS_7idx2crdIS4_S9_EEDaRKT_RKT0_EUlRKT_RKT0_E_EEDaSD_SG_OT1_ENKUlDpSJ_E_clIJNS1_IJiiEEEiS3_EEEDaSQ_)
        /*11b58*/ 	.word	0x00000000


	//----- nvinfo : EIATTR_FRAME_SIZE
	.align		4
.L_12100:
        /*11b5c*/ 	.byte	0x04, 0x11
        /*11b5e*/ 	.short	(.L_12102 - .L_12101)
	.align		4
.L_12101:
        /*11b60*/ 	.word	index@($_ZN7cutlass13device_kernelIN5flash19enable_sm80_to_sm89INS1_16FlashAttnBwdSm80INS1_25CollectiveMainloopBwdSm80ILi2ELi2EN4cute5tupleIJNS5_1CILi128EEES8_NS7_ILi64EEEEEENS_10bfloat16_tEfNS_4arch4Sm80ELb0ELb1ELb1ELb0ELb0ELb0ELb0ELb0ELi2ELi4ELi4ELi4ELb0EEENS1_21CollectiveEpilogueBwdISA_SB_SD_Li256ELb0ELb0ELi2EEENS1_19SingleTileSchedulerILb0ELb0ELb0ELi128EEEEEEEEEvNT_6ParamsE$_ZZN4cute9transformINS_5tupleIJiiNS_1CILi0EEEEEENS1_IJNS1_IJNS2_ILi4EEENS2_ILi8EEEEEENS2_ILi2EEENS2_ILi1EEEEEEZNS_7idx2crdIS4_SA_EEDaRKT_RKT0_EUlRKT_RKT0_E_EEDaSE_SH_OT1_ENKUlDpSK_E_clIJNS1_IJiiEEEiS3_EEEDaSR_)
        /*11b64*/ 	.word	0x00000000


	//----- nvinfo : EIATTR_FRAME_SIZE
	.align		4
.L_12102:
        /*11b68*/ 	.byte	0x04, 0x11
        /*11b6a*/ 	.short	(.L_12104 - .L_12103)
	.align		4
.L_12103:
        /*11b6c*/ 	.word	index@($_ZN7cutlass13device_kernelIN5flash19enable_sm80_to_sm89INS1_16FlashAttnBwdSm80INS1_25CollectiveMainloopBwdSm80ILi2ELi2EN4cute5tupleIJNS5_1CILi128EEES8_NS7_ILi64EEEEEENS_10bfloat16_tEfNS_4arch4Sm80ELb0ELb1ELb1ELb0ELb0ELb0ELb0ELb0ELi2ELi4ELi4ELi4ELb0EEENS1_21CollectiveEpilogueBwdISA_SB_SD_Li256ELb0ELb0ELi2EEENS1_19SingleTileSchedulerILb0ELb0ELb0ELi128EEEEEEEEEvNT_6ParamsE$_ZZN4cute9transformINS_5tupleIJNS_1CILi32EEENS2_ILi4EEENS2_ILi2EEENS2_ILi1EEEEEENS1_IJS6_S3_NS2_ILi128EEENS2_ILi0EEEEEEZNS_7idx2crdIiS7_SA_EEDaRKT_RKT0_RKT1_EUlRKT_RKT0_E_EEDaSE_SH_OSI_ENKUlDpSN_E_clIJiiiS9_EEEDaST_)
        /*11b70*/ 	.word	0x00000000


	//----- nvinfo : EIATTR_FRAME_SIZE
	.align		4
.L_12104:
        /*11b74*/ 	.byte	0x04, 0x11
        /*11b76*/ 	.short	(.L_12106 - .L_12105)
	.align		4
.L_12105:
        /*11b78*/ 	.word	index@($_ZN7cutlass13device_kernelIN5flash19enable_sm80_to_sm89INS1_16FlashAttnBwdSm80INS1_25CollectiveMainloopBwdSm80ILi2ELi2EN4cute5tupleIJNS5_1CILi128EEES8_NS7_ILi64EEEEEENS_10bfloat16_tEfNS_4arch4Sm80ELb0ELb1ELb1ELb0ELb0ELb0ELb0ELb0ELi2ELi4ELi4ELi4ELb0EEENS1_21CollectiveEpilogueBwdISA_SB_SD_Li256ELb0ELb0ELi2EEENS1_19SingleTileSchedulerILb0ELb0ELb0ELi128EEEEEEEEEvNT_6ParamsE$_ZZN4cute9transformINS_15ArithmeticTupleIJiiEEEZNS_14transform_leafIS2_NS_8identityEEEDaRKT_OT0_EUlRKT_E_EEDaS7_S9_ENKUlDpSC_E_clIJiiEEEDaSE_)
        /*11b7c*/ 	.word	0x00000000


	//----- nvinfo : EIATTR_FRAME_SIZE
	.align		4
.L_12106:
        /*11b80*/ 	.byte	0x04, 0x11
        /*11b82*/ 	.short	(.L_12108 - .L_12107)
	.align		4
.L_12107:
        /*11b84*/ 	.word	index@($_ZN7cutlass13device_kernelIN5flash19enable_sm80_to_sm89INS1_16FlashAttnBwdSm80INS1_25CollectiveMainloopBwdSm80ILi2ELi2EN4cute5tupleIJNS5_1CILi128EEES8_NS7_ILi64EEEEEENS_10bfloat16_tEfNS_4arch4Sm80ELb0ELb1ELb1ELb0ELb0ELb0ELb0ELb0ELi2ELi4ELi4ELi4ELb0EEENS1_21CollectiveEpilogueBwdISA_SB_SD_Li256ELb0ELb0ELi2EEENS1_19SingleTileSchedulerILb0ELb0ELb0ELi128EEEEEEEEEvNT_6ParamsE$_ZZN4cute7idx2crdIiNS_5tupleIJNS_1CILi32EEENS2_ILi4EEENS2_ILi2EEENS2_ILi1EEEEEENS1_IJS6_S3_NS2_ILi128EEENS2_ILi0EEEEEEEEDaRKT_RKT0_RKT1_ENKUlRKT_RKT0_E_clIS5_S8_EEDaSM_SP_)
        /*11b88*/ 	.word	0x00000000


	//----- nvinfo : EIATTR_FRAME_SIZE
	.align		4
.L_12108:
        /*11b8c*/ 	.byte	0x04, 0x11
        /*11b8e*/ 	.short	(.L_12110 - .L_12109)
	.align		4
.L_12109:
        /*11b90*/ 	.word	index@($_ZN7cutlass13device_kernelIN5flash19enable_sm80_to_sm89INS1_16FlashAttnBwdSm80INS1_25CollectiveMainloopBwdSm80ILi2ELi2EN4cute5tupleIJNS5_1CILi128EEES8_NS7_ILi64EEEEEENS_10bfloat16_tEfNS_4arch4Sm80ELb0ELb1ELb1ELb0ELb0ELb0ELb0ELb0ELi2ELi4ELi4ELi4ELb0EEENS1_21CollectiveEpilogueBwdISA_SB_SD_Li256ELb0ELb0ELi2EEENS1_19SingleTileSchedulerILb0ELb0ELb0ELi128EEEEEEEEEvNT_6ParamsE$_ZZN4cute7idx2crdIiNS_5tupleIJNS_1CILi32EEENS2_ILi4EEENS2_ILi2EEENS2_ILi1EEEEEENS1_IJS6_S3_NS2_ILi128EEENS2_ILi0EEEEEEEEDaRKT_RKT0_RKT1_ENKUlRKT_RKT0_E_clIS4_S3_EEDaSM_SP_)
        /*11b94*/ 	.word	0x00000000


	//----- nvinfo : EIATTR_FRAME_SIZE
	.align		4
.L_12110:
        /*11b98*/ 	.byte	0x04, 0x11
        /*11b9a*/ 	.short	(.L_12112 - .L_12111)
	.align		4
.L_12111:
        /*11b9c*/ 	.word	index@($_ZN7cutlass13device_kernelIN5flash19enable_sm80_to_sm89INS1_16FlashAttnBwdSm80INS1_25CollectiveMainloopBwdSm80ILi2ELi2EN4cute5tupleIJNS5_1CILi128EEES8_NS7_ILi64EEEEEENS_10bfloat16_tEfNS_4arch4Sm80ELb0ELb1ELb1ELb0ELb0ELb0ELb0ELb0ELi2ELi4ELi4ELi4ELb0EEENS1_21CollectiveEpilogueBwdISA_SB_SD_Li256ELb0ELb0ELi2EEENS1_19SingleTileSchedulerILb0ELb0ELb0ELi128EEEEEEEEEvNT_6ParamsE$_ZZN4cute7idx2crdIiNS_5tupleIJNS_1CILi32EEENS2_ILi4EEENS2_ILi2EEENS2_ILi1EEEEEENS1_IJS6_S3_NS2_ILi128EEENS2_ILi0EEEEEEEEDaRKT_RKT0_RKT1_ENKUlRKT_RKT0_E_clIS3_S6_EEDaSM_SP_)
        /*11ba0*/ 	.word	0x00000000


	//----- nvinfo : EIATTR_FRAME_SIZE
	.align		4
.L_12112:
        /*11ba4*/ 	.byte	0x04, 0x11
        /*11ba6*/ 	.short	(.L_12114 - .L_12113)
	.align		4
.L_12113:
        /*11ba8*/ 	.word	index@($_ZN7cutlass13device_kernelIN5flash19enable_sm80_to_sm89INS1_16FlashAttnBwdSm80INS1_25CollectiveMainloopBwdSm80ILi2ELi2EN4cute5tupleIJNS5_1CILi128EEES8_NS7_ILi64EEEEEENS_10bfloat16_tEfNS_4arch4Sm80ELb0ELb1ELb1ELb0ELb0ELb0ELb0ELb0ELi2ELi4ELi4ELi4ELb0EEENS1_21CollectiveEpilogueBwdISA_SB_SD_Li256ELb0ELb0ELi2EEENS1_19SingleTileSchedulerILb0ELb0ELb0ELi128EEEEEEEEEvNT_6ParamsE$_ZZN4cute7idx2crdINS_5tupleIJiiNS_1CILi0EEEEEENS1_IJNS1_IJNS2_ILi4EEENS2_ILi8EEEEEES5_NS2_ILi1EEEEEEEEDaRKT_RKT0_ENKUlRKT_RKT0_E_clIiS7_EEDaSI_SL_)
        /*11bac*/ 	.word	0x00000000


	//----- nvinfo : EIATTR_FRAME_SIZE
	.align		4
.L_12114:
        /*11bb0*/ 	.byte	0x04, 0x11
        /*11bb2*/ 	.short	(.L_12116 - .L_12115)
	.align		4
.L_12115:
        /*11bb4*/ 	.word	index@($_ZN7cutlass13device_kernelIN5flash19enable_sm80_to_sm89INS1_16FlashAttnBwdSm80INS1_25CollectiveMainloopBwdSm80ILi2ELi2EN4cute5tupleIJNS5_1CILi128EEES8_NS7_ILi64EEEEEENS_10bfloat16_tEfNS_4arch4Sm80ELb0ELb1ELb1ELb0ELb0ELb0ELb0ELb0ELi2ELi4ELi4ELi4ELb0EEENS1_21CollectiveEpilogueBwdISA_SB_SD_Li256ELb0ELb0ELi2EEENS1_19SingleTileSchedulerILb0ELb0ELb0ELi128EEEEEEEEEvNT_6ParamsE$_ZZN4cute7idx2crdINS_5tupleIJiiNS_1CILi0EEEEEENS1_IJNS1_IJNS2_ILi4EEENS2_ILi8EEEEEES5_NS2_ILi1EEEEEEEEDaRKT_RKT0_ENKUlRKT_RKT0_E_clIiS5_EEDaSI_SL_)
        /*11bb8*/ 	.word	0x00000000


	//----- nvinfo : EIATTR_FRAME_SIZE
	.align		4
.L_12116:
        /*11bbc*/ 	.byte	0x04, 0x11
        /*11bbe*/ 	.short	(.L_12118 - .L_12117)
	.align		4
.L_12117:
        /*11bc0*/ 	.word	index@($_ZN7cutlass13device_kernelIN5flash19enable_sm80_to_sm89INS1_16FlashAttnBwdSm80INS1_25CollectiveMainloopBwdSm80ILi2ELi2EN4cute5tupleIJNS5_1CILi128EEES8_NS7_ILi64EEEEEENS_10bfloat16_tEfNS_4arch4Sm80ELb0ELb1ELb1ELb0ELb0ELb0ELb0ELb0ELi2ELi4ELi4ELi4ELb0EEENS1_21CollectiveEpilogueBwdISA_SB_SD_Li256ELb0ELb0ELi2EEENS1_19SingleTileSchedulerILb0ELb0ELb0ELi128EEEEEEEEEvNT_6ParamsE$_ZZN4cute7idx2crdINS_5tupleIJiiNS_1CILi0EEEEEENS1_IJNS1_IJNS2_ILi4EEENS2_ILi8EEEEEENS2_ILi2EEENS2_ILi1EEEEEEEEDaRKT_RKT0_ENKUlRKT_RKT0_E_clIiS8_EEDaSJ_SM_)
        /*11bc4*/ 	.word	0x00000000


	//----- nvinfo : EIATTR_FRAME_SIZE
	.align		4
.L_12118:
        /*11bc8*/ 	.byte	0x04, 0x11
        /*11bca*/ 	.short	(.L_12120 - .L_12119)
	.align		4
.L_12119:
        /*11bcc*/ 	.word	index@($_ZN7cutlass13device_kernelIN5flash19enable_sm80_to_sm89INS1_16FlashAttnBwdSm80INS1_25CollectiveMainloopBwdSm80ILi2ELi2EN4cute5tupleIJNS5_1CILi128EEES8_NS7_ILi64EEEEEENS_10bfloat16_tEfNS_4arch4Sm80ELb0ELb1ELb1ELb0ELb0ELb0ELb0ELb0ELi2ELi4ELi4ELi4ELb0EEENS1_21CollectiveEpilogueBwdISA_SB_SD_Li256ELb0ELb0ELi2EEENS1_19SingleTileSchedulerILb0ELb0ELb0ELi128EEEEEEEEEvNT_6ParamsE$_ZZN4cute7idx2crdINS_5tupleIJiiNS_1CILi0EEEEEENS1_IJNS1_IJNS2_ILi4EEENS2_ILi8EEEEEENS2_ILi2EEENS2_ILi1EEEEEEEEDaRKT_RKT0_ENKUlRKT_RKT0_E_clIiS7_EEDaSJ_SM_)
        /*11bd0*/ 	.word	0x00000000


	//----- nvinfo : EIATTR_FRAME_SIZE
	.align		4
.L_12120:
        /*11bd4*/ 	.byte	0x04, 0x11
        /*11bd6*/ 	.short	(.L_12122 - .L_12121)
	.align		4
.L_12121:
        /*11bd8*/ 	.word	index@($_ZN7cutlass13device_kernelIN5flash19enable_sm80_to_sm89INS1_16FlashAttnBwdSm80INS1_25CollectiveMainloopBwdSm80ILi2ELi2EN4cute5tupleIJNS5_1CILi128EEES8_NS7_ILi64EEEEEENS_10bfloat16_tEfNS_4arch4Sm80ELb0ELb1ELb1ELb0ELb0ELb0ELb0ELb0ELi2ELi4ELi4ELi4ELb0EEENS1_21CollectiveEpilogueBwdISA_SB_SD_Li256ELb0ELb0ELi2EEENS1_19SingleTileSchedulerILb0ELb0ELb0ELi128EEEEEEEEEvNT_6ParamsE$_ZZN4cute7flattenINS_5tupleIJNS_1CILi1EEENS1_IJiiiEEENS2_ILi64EEENS1_IJNS2_ILi72EEENS2_ILi144EEENS2_ILi288EEEEEENS2_ILi512EEEEEEEEDaRKT_ENKUlRKT_E_clIS4_EEDaSH_)
        /*11bdc*/ 	.word	0x00000000


	//----- nvinfo : EIATTR_FRAME_SIZE
	.align		4
.L_12122:
        /*11be0*/ 	.byte	0x04, 0x11
        /*11be2*/ 	.short	(.L_12124 - .L_12123)
	.align		4
.L_12123:
        /*11be4*/ 	.word	index@($_ZN7cutlass13device_kernelIN5flash19enable_sm80_to_sm89INS1_16FlashAttnBwdSm80INS1_25CollectiveMainloopBwdSm80ILi2ELi2EN4cute5tupleIJNS5_1CILi128EEES8_NS7_ILi64EEEEEENS_10bfloat16_tEfNS_4arch4Sm80ELb0ELb1ELb1ELb0ELb0ELb0ELb0ELb0ELi2ELi4ELi4ELi4ELb0EEENS1_21CollectiveEpilogueBwdISA_SB_SD_Li256ELb0ELb0ELi2EEENS1_19SingleTileSchedulerILb0ELb0ELb0ELi128EEEEEEEEEvNT_6ParamsE$_ZZN4cute7flattenINS_5tupleIJNS_1CILi1EEENS1_IJNS2_ILi8EEEiiEEENS2_ILi64EEENS1_IJiNS2_ILi144EEENS2_ILi288EEEEEENS2_ILi512EEEEEEEEDaRKT_ENKUlRKT_E_clIS9_EEDaSH_)
        /*11be8*/ 	.word	0x00000000


	//----- nvinfo : EIATTR_FRAME_SIZE
	.align		4
.L_12124:
        /*11bec*/ 	.byte	0x04, 0x11
        /*11bee*/ 	.short	(.L_12126 - .L_12125)
	.align		4
.L_12125:
        /*11bf0*/ 	.word	index@($_ZN7cutlass13device_kernelIN5flash19enable_sm80_to_sm89INS1_16FlashAttnBwdSm80INS1_25CollectiveMainloopBwdSm80ILi2ELi2EN4cute5tupleIJNS5_1CILi128EEES8_NS7_ILi64EEEEEENS_10bfloat16_tEfNS_4arch4Sm80ELb0ELb1ELb1ELb0ELb0ELb0ELb0ELb0ELi2ELi4ELi4ELi4ELb0EEENS1_21CollectiveEpilogueBwdISA_SB_SD_Li256ELb0ELb0ELi2EEENS1_19SingleTileSchedulerILb0ELb0ELb0ELi128EEEEEEEEEvNT_6ParamsE$_ZZN4cute7flattenINS_5tupleIJNS_1CILi1EEENS1_IJNS2_ILi8EEEiiEEENS2_ILi64EEENS1_IJiNS2_ILi144EEENS2_ILi288EEEEEENS2_ILi512EEEEEEEEDaRKT_ENKUlRKT_E_clIS5_EEDaSH_)
        /*11bf4*/ 	.word	0x00000000


	//----- nvinfo : EIATTR_FRAME_SIZE
	.align		4
.L_12126:
        /*11bf8*/ 	.byte	0x04, 0x11
        /*11bfa*/ 	.short	(.L_12128 - .L_12127)
	.align		4
.L_12127:
        /*11bfc*/ 	.word	index@($_ZN7cutlass13device_kernelIN5flash19enable_sm80_to_sm89INS1_16FlashAttnBwdSm80INS1_25CollectiveMainloopBwdSm80ILi2ELi2EN4cute5tupleIJNS5_1CILi128EEES8_NS7_ILi64EEEEEENS_10bfloat16_tEfNS_4arch4Sm80ELb0ELb1ELb1ELb0ELb0ELb0ELb0ELb0ELi2ELi4ELi4ELi4ELb0EEENS1_21CollectiveEpilogueBwdISA_SB_SD_Li256ELb0ELb0ELi2EEENS1_19SingleTileSchedulerILb0ELb0ELb0ELi128EEEEEEEEEvNT_6ParamsE$_ZZN4cute7flattenINS_5tupleIJNS1_IJNS_1CILi0EEENS1_IJNS2_ILi1EEENS2_ILi512EEEiEEEEEENS2_ILi4096EEENS1_IJiNS2_ILi8192EEEEEEEEEEEDaRKT_ENKUlRKT_E_clISA_EEDaSH_)
        /*11c00*/ 	.word	0x00000000


	//----- nvinfo : EIATTR_FRAME_SIZE
	.align		4
.L_12128:
        /*11c04*/ 	.byte	0x04, 0x11
        /*11c06*/ 	.short	(.L_12130 - .L_12129)
	.align		4
.L_12129:
        /*11c08*/ 	.word	index@($_ZN7cutlass13device_kernelIN5flash19enable_sm80_to_sm89INS1_16FlashAttnBwdSm80INS1_25CollectiveMainloopBwdSm80ILi2ELi2EN4cute5tupleIJNS5_1CILi128EEES8_NS7_ILi64EEEEEENS_10bfloat16_tEfNS_4arch4Sm80ELb0ELb1ELb1ELb0ELb0ELb0ELb0ELb0ELi2ELi4ELi4ELi4ELb0EEENS1_21CollectiveEpilogueBwdISA_SB_SD_Li256ELb0ELb0ELi2EEENS1_19SingleTileSchedulerILb0ELb0ELb0ELi128EEEEEEEEEvNT_6ParamsE$_ZZN4cute7flattenINS_5tupleIJNS1_IJNS_1CILi0EEENS1_IJNS2_ILi1EEENS2_ILi512EEEiEEEEEENS2_ILi4096EEENS1_IJiNS2_ILi8192EEEEEEEEEEEDaRKT_ENKUlRKT_E_clIS7_EEDaSH_)
        /*11c0c*/ 	.word	0x00000000


	//----- nvinfo : EIATTR_FRAME_SIZE
	.align		4
.L_12130:
        /*11c10*/ 	.byte	0x04, 0x11
        /*11c12*/ 	.short	(.L_12132 - .L_12131)
	.align		4
.L_12131:
        /*11c14*/ 	.word	index@($_ZN7cutlass13device_kernelIN5flash19enable_sm80_to_sm89INS1_16FlashAttnBwdSm80INS1_25CollectiveMainloopBwdSm80ILi2ELi2EN4cute5tupleIJNS5_1CILi128EEES8_NS7_ILi64EEEEEENS_10bfloat16_tEfNS_4arch4Sm80ELb0ELb1ELb1ELb0ELb0ELb0ELb0ELb0ELi2ELi4ELi4ELi4ELb0EEENS1_21CollectiveEpilogueBwdISA_SB_SD_Li256ELb0ELb0ELi2EEENS1_19SingleTileSchedulerILb0ELb0ELb0ELi128EEEEEEEEEvNT_6ParamsE$_ZZN4cute7crd2crdINS_5tupleIJiiiNS_1CILi0EEEEEENS1_IJNS2_ILi32EEENS2_ILi4EEENS2_ILi2EEENS2_ILi1EEEEEENS1_IJS8_S8_S8_S8_EEEEEDaRKT_RKT0_RKT1_ENKUlRKT_RKT0_RKT1_E_clIiS7_S8_EEDaSM_SP_SS_)
        /*11c18*/ 	.word	0x00000000


	//----- nvinfo : EIATTR_FRAME_SIZE
	.align		4
.L_12132:
        /*11c1c*/ 	.byte	0x04, 0x11
        /*11c1e*/ 	.short	(.L_12134 - .L_12133)
	.align		4
.L_12133:
        /*11c20*/ 	.word	index@($_ZN7cutlass13device_kernelIN5flash19enable_sm80_to_sm89INS1_16FlashAttnBwdSm80INS1_25CollectiveMainloopBwdSm80ILi2ELi2EN4cute5tupleIJNS5_1CILi128EEES8_NS7_ILi64EEEEEENS_10bfloat16_tEfNS_4arch4Sm80ELb0ELb1ELb1ELb0ELb0ELb0ELb0ELb0ELi2ELi4ELi4ELi4ELb0EEENS1_21CollectiveEpilogueBwdISA_SB_SD_Li256ELb0ELb0ELi2EEENS1_19SingleTileSchedulerILb0ELb0ELb0ELi128EEEEEEEEEvNT_6ParamsE$_ZZN4cute7crd2crdINS_5tupleIJiiiNS_1CILi0EEEEEENS1_IJNS2_ILi32EEENS2_ILi4EEENS2_ILi2EEENS2_ILi1EEEEEENS1_IJS8_S8_S8_S8_EEEEEDaRKT_RKT0_RKT1_ENKUlRKT_RKT0_RKT1_E_clIiS6_S8_EEDaSM_SP_SS_)
        /*11c24*/ 	.word	0x00000000


	//----- nvinfo : EIATTR_FRAME_SIZE
	.align		4
.L_12134:
        /*11c28*/ 	.byte	0x04, 0x11
        /*11c2a*/ 	.short	(.L_12136 - .L_12135)
	.align		4
.L_12135:
        /*11c2c*/ 	.word	index@($_ZN7cutlass13device_kernelIN5flash19enable_sm80_to_sm89INS1_16FlashAttnBwdSm80INS1_25CollectiveMainloopBwdSm80ILi2ELi2EN4cute5tupleIJNS5_1CILi128EEES8_NS7_ILi64EEEEEENS_10bfloat16_tEfNS_4arch4Sm80ELb0ELb1ELb1ELb0ELb0ELb0ELb0ELb0ELi2ELi4ELi4ELi4ELb0EEENS1_21CollectiveEpilogueBwdISA_SB_SD_Li256ELb0ELb0ELi2EEENS1_19SingleTileSchedulerILb0ELb0ELb0ELi128EEEEEEEEEvNT_6ParamsE$_ZZN4cute7crd2crdINS_5tupleIJiiiNS_1CILi0EEEEEENS1_IJNS2_ILi32EEENS2_ILi4EEENS2_ILi2EEENS2_ILi1EEEEEENS1_IJS8_S8_S8_S8_EEEEEDaRKT_RKT0_RKT1_ENKUlRKT_RKT0_RKT1_E_clIiS5_S8_EEDaSM_SP_SS_)
        /*11c30*/ 	.word	0x00000000


	//----- nvinfo : EIATTR_FRAME_SIZE
	.align		4
.L_12136:
        /*11c34*/ 	.byte	0x04, 0x11
        /*11c36*/ 	.short	(.L_12138 - .L_12137)
	.align		4
.L_12137:
        /*11c38*/ 	.word	index@($_ZN7cutlass13device_kernelIN5flash19enable_sm80_to_sm89INS1_16FlashAttnBwdSm80INS1_25CollectiveMainloopBwdSm80ILi2ELi2EN4cute5tupleIJNS5_1CILi128EEES8_NS7_ILi64EEEEEENS_10bfloat16_tEfNS_4arch4Sm80ELb0ELb1ELb1ELb0ELb0ELb0ELb0ELb0ELi2ELi4ELi4ELi4ELb0EEENS1_21CollectiveEpilogueBwdISA_SB_SD_Li256ELb0ELb0ELi2EEENS1_19SingleTileSchedulerILb0ELb0ELb0ELi128EEEEEEEEEvNT_6ParamsE$_ZZN4cute6upcastILi2ENS_5tupleIJNS_1CILi2EEES3_S3_EEENS1_IJNS2_ILi1EEENS2_ILi512EEEiEEEEEDaRKT0_RKT1_ENKUlRKT_RKT0_E_clIS3_iEEDaSG_SJ_)
        /*11c3c*/ 	.word	0x00000000


	//----- nvinfo : EIATTR_FRAME_SIZE
	.align		4
.L_12138:
        /*11c40*/ 	.byte	0x04, 0x11
        /*11c42*/ 	.short	(.L_12140 - .L_12139)
	.align		4
.L_12139:
        /*11c44*/ 	.word	index@($_ZN7cutlass13device_kernelIN5flash19enable_sm80_to_sm89INS1_16FlashAttnBwdSm80INS1_25CollectiveMainloopBwdSm80ILi2ELi2EN4cute5tupleIJNS5_1CILi128EEES8_NS7_ILi64EEEEEENS_10bfloat16_tEfNS_4arch4Sm80ELb0ELb1ELb1ELb0ELb0ELb0ELb0ELb0ELi2ELi4ELi4ELi4ELb0EEENS1_21CollectiveEpilogueBwdISA_SB_SD_Li256ELb0ELb0ELi2EEENS1_19SingleTileSchedulerILb0ELb0ELb0ELi128EEEEEEEEEvNT_6ParamsE$_ZZN4cute6upcastILi2ENS_5tupleIJNS_1CILi2EEES3_EEENS1_IJiNS2_ILi8192EEEEEEEEDaRKT0_RKT1_ENKUlRKT_RKT0_E_clIS3_iEEDaSF_SI_)
        /*11c48*/ 	.word	0x00000000


	//----- nvinfo : EIATTR_FRAME_SIZE
	.align		4
.L_12140:
        /*11c4c*/ 	.byte	0x04, 0x11
        /*11c4e*/ 	.short	(.L_12142 - .L_12141)
	.align		4
.L_12141:
        /*11c50*/ 	.word	index@($_ZN7cutlass13device_kernelIN5flash19enable_sm80_to_sm89INS1_16FlashAttnBwdSm80INS1_25CollectiveMainloopBwdSm80ILi2ELi2EN4cute5tupleIJNS5_1CILi128EEES8_NS7_ILi64EEEEEENS_10bfloat16_tEfNS_4arch4Sm80ELb0ELb1ELb1ELb0ELb0ELb0ELb0ELb0ELi2ELi4ELi4ELi4ELb0EEENS1_21CollectiveEpilogueBwdISA_SB_SD_Li256ELb0ELb0ELi2EEENS1_19SingleTileSchedulerILb0ELb0ELb0ELi128EEEEEEEEEvNT_6ParamsE$_ZZN4cute6upcastILi2ENS_5tupleIJNS_1CILi1EEENS1_IJNS2_ILi2EEES4_S4_EEEEEENS1_IJNS2_ILi0EEENS1_IJS3_NS2_ILi512EEEiEEEEEEEEDaRKT0_RKT1_ENKUlRKT_RKT0_E_clIS5_S9_EEDaSJ_SM_)
        /*11c54*/ 	.word	0x00000000


	//----- nvinfo : EIATTR_FRAME_SIZE
	.align		4
.L_12142:
        /*11c58*/ 	.byte	0x04, 0x11
        /*11c5a*/ 	.short	(.L_12144 - .L_12143)
	.align		4
.L_12143:
        /*11c5c*/ 	.word	index@($_ZN7cutlass13device_kernelIN5flash19enable_sm80_to_sm89INS1_16FlashAttnBwdSm80INS1_25CollectiveMainloopBwdSm80ILi2ELi2EN4cute5tupleIJNS5_1CILi128EEES8_NS7_ILi64EEEEEENS_10bfloat16_tEfNS_4arch4Sm80ELb0ELb1ELb1ELb0ELb0ELb0ELb0ELb0ELi2ELi4ELi4ELi4ELb0EEENS1_21CollectiveEpilogueBwdISA_SB_SD_Li256ELb0ELb0ELi2EEENS1_19SingleTileSchedulerILb0ELb0ELb0ELi128EEEEEEEEEvNT_6ParamsE$_ZZN4cute6upcastILi2ENS_5tupleIJNS1_IJNS_1CILi1EEENS1_IJNS2_ILi2EEES4_S4_EEEEEES4_NS1_IJS4_S4_EEEEEENS1_IJNS1_IJNS2_ILi0EEENS1_IJS3_NS2_ILi512EEEiEEEEEENS2_ILi4096EEENS1_IJiNS2_ILi8192EEEEEEEEEEEDaRKT0_RKT1_ENKUlRKT_RKT0_E_clIS7_SF_EEDaSP_SS_)
        /*11c60*/ 	.word	0x00000000


	//----- nvinfo : EIATTR_FRAME_SIZE
	.align		4
.L_12144:
        /*11c64*/ 	.byte	0x04, 0x11
        /*11c66*/ 	.short	(.L_12146 - .L_12145)
	.align		4
.L_12145:
        /*11c68*/ 	.word	index@($_ZN7cutlass13device_kernelIN5flash19enable_sm80_to_sm89INS1_16FlashAttnBwdSm80INS1_25CollectiveMainloopBwdSm80ILi2ELi2EN4cute5tupleIJNS5_1CILi128EEES8_NS7_ILi64EEEEEENS_10bfloat16_tEfNS_4arch4Sm80ELb0ELb1ELb1ELb0ELb0ELb0ELb0ELb0ELi2ELi4ELi4ELi4ELb0EEENS1_21CollectiveEpilogueBwdISA_SB_SD_Li256ELb0ELb0ELi2EEENS1_19SingleTileSchedulerILb0ELb0ELb0ELi128EEEEEEEEEvNT_6ParamsE$_ZZN4cute6upcastILi2ENS_5tupleIJNS1_IJNS_1CILi1EEENS1_IJNS2_ILi2EEES4_S4_EEEEEES4_NS1_IJS4_S4_EEEEEENS1_IJNS1_IJNS2_ILi0EEENS1_IJS3_NS2_ILi512EEEiEEEEEENS2_ILi4096EEENS1_IJiNS2_ILi8192EEEEEEEEEEEDaRKT0_RKT1_ENKUlRKT_RKT0_E_clIS6_SC_EEDaSP_SS_)
        /*11c6c*/ 	.word	0x00000000


	//----- nvinfo : EIATTR_FRAME_SIZE
	.align		4
.L_12146:
        /*11c70*/ 	.byte	0x04, 0x11
        /*11c72*/ 	.short	(.L_12148 - .L_12147)
	.align		4
.L_12147:
        /*11c74*/ 	.word	index@($_ZN7cutlass13device_kernelIN5flash19enable_sm80_to_sm89INS1_16FlashAttnBwdSm80INS1_25CollectiveMainloopBwdSm80ILi2ELi2EN4cute5tupleIJNS5_1CILi128EEES8_NS7_ILi64EEEEEENS_10bfloat16_tEfNS_4arch4Sm80ELb0ELb1ELb1ELb0ELb0ELb0ELb0ELb0ELi2ELi4ELi4ELi4ELb0EEENS1_21CollectiveEpilogueBwdISA_SB_SD_Li256ELb0ELb0ELi2EEENS1_19SingleTileSchedulerILb0ELb0ELb0ELi128EEEEEEEEEvNT_6ParamsE$_ZZN4cute6detail9lift_diceINS_5tupleIJiNS_1CILi0EEEEEES5_EEDaRKT_RKT0_ENKUlRKT_RKT0_E_clIiiEEDaSE_SH_)
        /*11c78*/ 	.word	0x00000000


	//----- nvinfo : EIATTR_FRAME_SIZE
	.align		4
.L_12148:
        /*11c7c*/ 	.byte	0x04, 0x11
        /*11c7e*/ 	.short	(.L_12150 - .L_12149)
	.align		4
.L_12149:
        /*11c80*/ 	.word	index@($_ZN7cutlass13device_kernelIN5flash19enable_sm80_to_sm89INS1_16FlashAttnBwdSm80INS1_25CollectiveMainloopBwdSm80ILi2ELi2EN4cute5tupleIJNS5_1CILi128EEES8_NS7_ILi64EEEEEENS_10bfloat16_tEfNS_4arch4Sm80ELb0ELb1ELb1ELb0ELb0ELb0ELb0ELb0ELi2ELi4ELi4ELi4ELb0EEENS1_21CollectiveEpilogueBwdISA_SB_SD_Li256ELb0ELb0ELi2EEENS1_19SingleTileSchedulerILb0ELb0ELb0ELi128EEEEEEEEEvNT_6ParamsE$_ZZN4cute6detail9lift_diceINS_5tupleIJiNS2_IJiNS_1CILi0EEEEEEEEES6_EEDaRKT_RKT0_ENKUlRKT_RKT0_E_clIiiEEDaSF_SI_)
        /*11c84*/ 	.word	0x00000000


	//----- nvinfo : EIATTR_FRAME_SIZE
	.align		4
.L_12150:
        /*11c88*/ 	.byte	0x04, 0x11
        /*11c8a*/ 	.short	(.L_12152 - .L_12151)
	.align		4
.L_12151:
        /*11c8c*/ 	.word	index@($_ZN7cutlass13device_kernelIN5flash19enable_sm80_to_sm89INS1_16FlashAttnBwdSm80INS1_25CollectiveMainloopBwdSm80ILi2ELi2EN4cute5tupleIJNS5_1CILi128EEES8_NS7_ILi64EEEEEENS_10bfloat16_tEfNS_4arch4Sm80ELb0ELb1ELb1ELb0ELb0ELb0ELb0ELb0ELi2ELi4ELi4ELi4ELb0EEENS1_21CollectiveEpilogueBwdISA_SB_SD_Li256ELb0ELb0ELi2EEENS1_19SingleTileSchedulerILb0ELb0ELb0ELi128EEEEEEEEEvNT_6ParamsE$_ZZN4cute6detail9lift_diceINS_5tupleIJiNS2_IJiNS_1CILi0EEEEEEEEES6_EEDaRKT_RKT0_ENKUlRKT_RKT0_E_clIS5_S5_EEDaSF_SI_)
        /*11c90*/ 	.word	0x00000000


	//----- nvinfo : EIATTR_FRAME_SIZE
	.align		4
.L_12152:
        /*11c94*/ 	.byte	0x04, 0x11
        /*11c96*/ 	.short	(.L_12154 - .L_12153)
	.align		4
.L_12153:
        /*11c98*/ 	.word	index@($_ZN7cutlass13device_kernelIN5flash19enable_sm80_to_sm89INS1_16FlashAttnBwdSm80INS1_25CollectiveMainloopBwdSm80ILi2ELi2EN4cute5tupleIJNS5_1CILi128EEES8_NS7_ILi64EEEEEENS_10bfloat16_tEfNS_4arch4Sm80ELb0ELb1ELb1ELb0ELb0ELb0ELb0ELb0ELi2ELi4ELi4ELi4ELb0EEENS1_21CollectiveEpilogueBwdISA_SB_SD_Li256ELb0ELb0ELi2EEENS1_19SingleTileSchedulerILb0ELb0ELb0ELi128EEEEEEEEEvNT_6ParamsE$_ZZN4cute6detail16composition_implINS_5tupleIJNS_1CILi8EEENS3_ILi2EEES5_S5_S4_S5_EEENS2_IJNS3_ILi1EEEiiiNS3_ILi72EEENS3_ILi512EEEEEES5_S4_EEDaRKT_RKT0_RKT1_RKT2_ENKUlRKT_T0_E_clINS2_IJNS2_IJS5_EEENS2_IJiEEES7_S7_EEENS_17integral_constantIiLi4EEEEEDaSP_SQ_)
        /*11c9c*/ 	.word	0x00000000


	//----- nvinfo : EIATTR_FRAME_SIZE
	.align		4
.L_12154:
        /*11ca0*/ 	.byte	0x04, 0x11
        /*11ca2*/ 	.short	(.L_12156 - .L_12155)
	.align		4
.L_12155:
        /*11ca4*/ 	.word	index@($_ZN7cutlass13device_kernelIN5flash19enable_sm80_to_sm89INS1_16FlashAttnBwdSm80INS1_25CollectiveMainloopBwdSm80ILi2ELi2EN4cute5tupleIJNS5_1CILi128EEES8_NS7_ILi64EEEEEENS_10bfloat16_tEfNS_4arch4Sm80ELb0ELb1ELb1ELb0ELb0ELb0ELb0ELb0ELi2ELi4ELi4ELi4ELb0EEENS1_21CollectiveEpilogueBwdISA_SB_SD_Li256ELb0ELb0ELi2EEENS1_19SingleTileSchedulerILb0ELb0ELb0ELi128EEEEEEEEEvNT_6ParamsE$_ZZN4cute6detail16composition_implINS_5tupleIJNS_1CILi8EEENS3_ILi2EEES5_S5_S4_S5_EEENS2_IJNS3_ILi1EEEiiiNS3_ILi72EEENS3_ILi512EEEEEES5_S4_EEDaRKT_RKT0_RKT1_RKT2_ENKUlRKT_T0_E_clINS2_IJNS2_IJS5_EEENS2_IJiEEES7_S7_EEENS_17integral_constantIiLi3EEEEEDaSP_SQ_)
        /*11ca8*/ 	.word	0x00000000


	//----- nvinfo : EIATTR_FRAME_SIZE
	.align		4
.L_12156:
        /*11cac*/ 	.byte	0x04, 0x11
        /*11cae*/ 	.short	(.L_12158 - .L_12157)
	.align		4
.L_12157:
        /*11cb0*/ 	.word	index@($_ZN7cutlass13device_kernelIN5flash19enable_sm80_to_sm89INS1_16FlashAttnBwdSm80INS1_25CollectiveMainloopBwdSm80ILi2ELi2EN4cute5tupleIJNS5_1CILi128EEES8_NS7_ILi64EEEEEENS_10bfloat16_tEfNS_4arch4Sm80ELb0ELb1ELb1ELb0ELb0ELb0ELb0ELb0ELi2ELi4ELi4ELi4ELb0EEENS1_21CollectiveEpilogueBwdISA_SB_SD_Li256ELb0ELb0ELi2EEENS1_19SingleTileSchedulerILb0ELb0ELb0ELi128EEEEEEEEEvNT_6ParamsE$_ZZN4cute6detail16composition_implINS_5tupleIJNS_1CILi8EEENS3_ILi2EEES5_S5_S4_S5_EEENS2_IJNS3_ILi1EEEiiiNS3_ILi72EEENS3_ILi512EEEEEES5_S4_EEDaRKT_RKT0_RKT1_RKT2_ENKUlRKT_T0_E_clINS2_IJNS2_IJS5_EEENS2_IJiEEES7_S7_EEENS_17integral_constantIiLi2EEEEEDaSP_SQ_)
        /*11cb4*/ 	.word	0x00000000


	//----- nvinfo : EIATTR_FRAME_SIZE
	.align		4
.L_12158:
        /*11cb8*/ 	.byte	0x04, 0x11
        /*11cba*/ 	.short	(.L_12160 - .L_12159)
	.align		4
.L_12159:
        /*11cbc*/ 	.word	index@($_ZN7cutlass13device_kernelIN5flash19enable_sm80_to_sm89INS1_16FlashAttnBwdSm80INS1_25CollectiveMainloopBwdSm80ILi2ELi2EN4cute5tupleIJNS5_1CILi128EEES8_NS7_ILi64EEEEEENS_10bfloat16_tEfNS_4arch4Sm80ELb0ELb1ELb1ELb0ELb0ELb0ELb0ELb0ELi2ELi4ELi4ELi4ELb0EEENS1_21CollectiveEpilogueBwdISA_SB_SD_Li256ELb0ELb0ELi2EEENS1_19SingleTileSchedulerILb0ELb0ELb0ELi128EEEEEEEEEvNT_6ParamsE$_ZZN4cute6detail16composition_implINS_5tupleIJNS_1CILi8EEENS3_ILi2EEES5_S5_S4_S5_EEENS2_IJNS3_ILi1EEEiiiNS3_ILi72EEENS3_ILi512EEEEEES5_S4_EEDaRKT_RKT0_RKT1_RKT2_ENKUlRKT_T0_E_clINS2_IJNS2_IJEEEST_S5_S7_EEENS_17integral_constantIiLi1EEEEEDaSP_SQ_)
        /*11cc0*/ 	.word	0x00000000


	//----- nvinfo : EIATTR_FRAME_SIZE
	.align		4
.L_12160:
        /*11cc4*/ 	.byte	0x04, 0x11
        /*11cc6*/ 	.short	(.L_12162 - .L_12161)
	.align		4
.L_12161:
        /*11cc8*/ 	.word	index@($_ZN7cutlass13device_kernelIN5flash19enable_sm80_to_sm89INS1_16FlashAttnBwdSm80INS1_25CollectiveMainloopBwdSm80ILi2ELi2EN4cute5tupleIJNS5_1CILi128EEES8_NS7_ILi64EEEEEENS_10bfloat16_tEfNS_4arch4Sm80ELb0ELb1ELb1ELb0ELb0ELb0ELb0ELb0ELi2ELi4ELi4ELi4ELb0EEENS1_21CollectiveEpilogueBwdISA_SB_SD_Li256ELb0ELb0ELi2EEENS1_19SingleTileSchedulerILb0ELb0ELb0ELi128EEEEEEEEEvNT_6ParamsE$_ZZN4cute6detail16composition_implINS_5tupleIJNS_1CILi8EEENS3_ILi2EEES5_S5_S4_S5_EEENS2_IJNS3_ILi1EEEiiiNS3_ILi72EEENS3_ILi512EEEEEENS3_ILi4EEENS3_ILi16EEEEEDaRKT_RKT0_RKT1_RKT2_ENKUlRKT_T0_E_clINS2_IJNS2_IJS5_S5_EEENS2_IJiiEEES7_S7_EEENS_17integral_constantIiLi4EEEEEDaSR_SS_)
        /*11ccc*/ 	.word	0x00000000


	//----- nvinfo : EIATTR_FRAME_SIZE
	.align		4
.L_12162:
        /*11cd0*/ 	.byte	0x04, 0x11
        /*11cd2*/ 	.short	(.L_12164 - .L_12163)
	.align		4
.L_12163:
        /*11cd4*/ 	.word	index@($_ZN7cutlass13device_kernelIN5flash19enable_sm80_to_sm89INS1_16FlashAttnBwdSm80INS1_25CollectiveMainloopBwdSm80ILi2ELi2EN4cute5tupleIJNS5_1CILi128EEES8_NS7_ILi64EEEEEENS_10bfloat16_tEfNS_4arch4Sm80ELb0ELb1ELb1ELb0ELb0ELb0ELb0ELb0ELi2ELi4ELi4ELi4ELb0EEENS1_21CollectiveEpilogueBwdISA_SB_SD_Li256ELb0ELb0ELi2EEENS1_19SingleTileSchedulerILb0ELb0ELb0ELi128EEEEEEEEEvNT_6ParamsE$_ZZN4cute6detail16composition_implINS_5tupleIJNS_1CILi8EEENS3_ILi2EEES5_S5_S4_S5_EEENS2_IJNS3_ILi1EEEiiiNS3_ILi72EEENS3_ILi512EEEEEENS3_ILi4EEENS3_ILi16EEEEEDaRKT_RKT0_RKT1_RKT2_ENKUlRKT_T0_E_clINS2_IJNS2_IJS5_EEENS2_IJiEEES5_S7_EEENS_17integral_constantIiLi3EEEEEDaSR_SS_)
        /*11cd8*/ 	.word	0x00000000


	//----- nvinfo : EIATTR_FRAME_SIZE
	.align		4
.L_12164:
        /*11cdc*/ 	.byte	0x04, 0x11
        /*11cde*/ 	.short	(.L_12166 - .L_12165)
	.align		4
.L_12165:
        /*11ce0*/ 	.word	index@($_ZN7cutlass13device_kernelIN5flash19enable_sm80_to_sm89INS1_16FlashAttnBwdSm80INS1_25CollectiveMainloopBwdSm80ILi2ELi2EN4cute5tupleIJNS5_1CILi128EEES8_NS7_ILi64EEEEEENS_10bfloat16_tEfNS_4arch4Sm80ELb0ELb1ELb1ELb0ELb0ELb0ELb0ELb0ELi2ELi4ELi4ELi4ELb0EEENS1_21CollectiveEpilogueBwdISA_SB_SD_Li256ELb0ELb0ELi2EEENS1_19SingleTileSchedulerILb0ELb0ELb0ELi128EEEEEEEEEvNT_6ParamsE$_ZZN4cute6detail16composition_implINS_5tupleIJNS_1CILi8EEENS3_ILi2EEES5_S5_S4_S5_EEENS2_IJNS3_ILi1EEEiiiNS3_ILi72EEENS3_ILi512EEEEEENS3_ILi4EEENS3_ILi16EEEEEDaRKT_RKT0_RKT1_RKT2_ENKUlRKT_T0_E_clINS2_IJNS2_IJEEESV_SB_S7_EEENS_17integral_constantIiLi2EEEEEDaSR_SS_)
        /*11ce4*/ 	.word	0x00000000


	//----- nvinfo : EIATTR_FRAME_SIZE
	.align		4
.L_12166:
        /*11ce8*/ 	.byte	0x04, 0x11
        /*11cea*/ 	.short	(.L_12168 - .L_12167)
	.align		4
.L_12167:
        /*11cec*/ 	.word	index@($_ZN7cutlass13device_kernelIN5flash19enable_sm80_to_sm89INS1_16FlashAttnBwdSm80INS1_25CollectiveMainloopBwdSm80ILi2ELi2EN4cute5tupleIJNS5_1CILi128EEES8_NS7_ILi64EEEEEENS_10bfloat16_tEfNS_4arch4Sm80ELb0ELb1ELb1ELb0ELb0ELb0ELb0ELb0ELi2ELi4ELi4ELi4ELb0EEENS1_21CollectiveEpilogueBwdISA_SB_SD_Li256ELb0ELb0ELi2EEENS1_19SingleTileSchedulerILb0ELb0ELb0ELi128EEEEEEEEEvNT_6ParamsE$_ZZN4cute6detail16composition_implINS_5tupleIJNS_1CILi8EEENS3_ILi2EEES5_S5_S4_S5_EEENS2_IJNS3_ILi1EEEiiiNS3_ILi72EEENS3_ILi512EEEEEENS2_IJS5_S5_S5_EEENS2_IJS7_S9_S4_EEEEEDaRKT_RKT0_RKT1_RKT2_ENKUlRKT_RKT0_E_clIS5_S4_EEDaSR_SU_)
        /*11cf0*/ 	.word	0x00000000


	//----- nvinfo : EIATTR_FRAME_SIZE
	.align		4
.L_12168:
        /*11cf4*/ 	.byte	0x04, 0x11
        /*11cf6*/ 	.short	(.L_12170 - .L_12169)
	.align		4
.L_12169:
        /*11cf8*/ 	.word	index@($_ZN7cutlass13device_kernelIN5flash19enable_sm80_to_sm89INS1_16FlashAttnBwdSm80INS1_25CollectiveMainloopBwdSm80ILi2ELi2EN4cute5tupleIJNS5_1CILi128EEES8_NS7_ILi64EEEEEENS_10bfloat16_tEfNS_4arch4Sm80ELb0ELb1ELb1ELb0ELb0ELb0ELb0ELb0ELi2ELi4ELi4ELi4ELb0EEENS1_21CollectiveEpilogueBwdISA_SB_SD_Li256ELb0ELb0ELi2EEENS1_19SingleTileSchedulerILb0ELb0ELb0ELi128EEEEEEEEEvNT_6ParamsE$_ZZN4cute6detail16composition_implINS_5tupleIJNS_1CILi8EEENS3_ILi2EEES5_S5_S4_S5_EEENS2_IJNS3_ILi1EEEiiiNS3_ILi72EEENS3_ILi512EEEEEENS2_IJS5_S5_EEENS2_IJS7_S4_EEEEEDaRKT_RKT0_RKT1_RKT2_ENKUlRKT_RKT0_E_clIS5_S4_EEDaSR_SU_)
        /*11cfc*/ 	.word	0x00000000


	//----- nvinfo : EIATTR_FRAME_SIZE
	.align		4
.L_12170:
        /*11d00*/ 	.byte	0x04, 0x11
        /*11d02*/ 	.short	(.L_12172 - .L_12171)
	.align		4
.L_12171:
        /*11d04*/ 	.word	index@($_ZN7cutlass13device_kernelIN5flash19enable_sm80_to_sm89INS1_16FlashAttnBwdSm80INS1_25CollectiveMainloopBwdSm80ILi2ELi2EN4cute5tupleIJNS5_1CILi128EEES8_NS7_ILi64EEEEEENS_10bfloat16_tEfNS_4arch4Sm80ELb0ELb1ELb1ELb0ELb0ELb0ELb0ELb0ELi2ELi4ELi4ELi4ELb0EEENS1_21CollectiveEpilogueBwdISA_SB_SD_Li256ELb0ELb0ELi2EEENS1_19SingleTileSchedulerILb0ELb0ELb0ELi128EEEEEEEEEvNT_6ParamsE$_ZZN4cute6detail16composition_implINS_5tupleIJNS_1CILi8EEENS3_ILi2EEES5_S5_S4_S5_EEENS2_IJNS3_ILi1EEEiiiNS3_ILi72EEENS3_ILi512EEEEEENS2_IJNS3_ILi4EEES5_EEENS2_IJNS3_ILi16EEENS3_ILi8192EEEEEEEEDaRKT_RKT0_RKT1_RKT2_ENKUlRKT_RKT0_E_clISB_SD_EEDaSU_SX_)
        /*11d08*/ 	.word	0x00000000


	//----- nvinfo : EIATTR_FRAME_SIZE
	.align		4
.L_12172:
        /*11d0c*/ 	.byte	0x04, 0x11
        /*11d0e*/ 	.short	(.L_12174 - .L_12173)
	.align		4
.L_12173:
        /*11d10*/ 	.word	index@($_ZN7cutlass13device_kernelIN5flash19enable_sm80_to_sm89INS1_16FlashAttnBwdSm80INS1_25CollectiveMainloopBwdSm80ILi2ELi2EN4cute5tupleIJNS5_1CILi128EEES8_NS7_ILi64EEEEEENS_10bfloat16_tEfNS_4arch4Sm80ELb0ELb1ELb1ELb0ELb0ELb0ELb0ELb0ELi2ELi4ELi4ELi4ELb0EEENS1_21CollectiveEpilogueBwdISA_SB_SD_Li256ELb0ELb0ELi2EEENS1_19SingleTileSchedulerILb0ELb0ELb0ELi128EEEEEEEEEvNT_6ParamsE$_ZZN4cute6detail16composition_implINS_5tupleIJNS_1CILi8EEENS3_ILi2EEES5_S5_S4_S5_EEENS2_IJNS3_ILi1EEEiiiNS3_ILi72EEENS3_ILi512EEEEEENS2_IJNS2_IJS5_S5_S5_EEES5_NS3_ILi4EEEEEENS2_IJNS2_IJS7_S9_S4_EEENS3_ILi4096EEENS3_ILi16EEEEEEEEDaRKT_RKT0_RKT1_RKT2_ENKUlRKT_RKT0_E_clISC_SG_EEDaSW_SZ_)
        /*11d14*/ 	.word	0x00000000


	//----- nvinfo : EIATTR_FRAME_SIZE
	.align		4
.L_12174:
        /*11d18*/ 	.byte	0x04, 0x11
        /*11d1a*/ 	.short	(.L_12176 - .L_12175)
	.align		4
.L_12175:
        /*11d1c*/ 	.word	index@($_ZN7cutlass13device_kernelIN5flash19enable_sm80_to_sm89INS1_16FlashAttnBwdSm80INS1_25CollectiveMainloopBwdSm80ILi2ELi2EN4cute5tupleIJNS5_1CILi128EEES8_NS7_ILi64EEEEEENS_10bfloat16_tEfNS_4arch4Sm80ELb0ELb1ELb1ELb0ELb0ELb0ELb0ELb0ELi2ELi4ELi4ELi4ELb0EEENS1_21CollectiveEpilogueBwdISA_SB_SD_Li256ELb0ELb0ELi2EEENS1_19SingleTileSchedulerILb0ELb0ELb0ELi128EEEEEEEEEvNT_6ParamsE$_ZZN4cute6detail16composition_implINS_5tupleIJNS_1CILi8EEENS3_ILi2EEES5_S5_S4_S5_EEENS2_IJNS3_ILi1EEEiiiNS3_ILi72EEENS3_ILi512EEEEEENS2_IJNS2_IJS5_S5_S5_EEES5_NS3_ILi4EEEEEENS2_IJNS2_IJS7_S9_S4_EEENS3_ILi4096EEENS3_ILi16EEEEEEEEDaRKT_RKT0_RKT1_RKT2_ENKUlRKT_RKT0_E_clISB_SE_EEDaSW_SZ_)
        /*11d20*/ 	.word	0x00000000


	//----- nvinfo : EIATTR_FRAME_SIZE
	.align		4
.L_12176:
        /*11d24*/ 	.byte	0x04, 0x11
        /*11d26*/ 	.short	(.L_12178 - .L_12177)
	.align		4
.L_12177:
        /*11d28*/ 	.word	index@($_ZN7cutlass13device_kernelIN5flash19enable_sm80_to_sm89INS1_16FlashAttnBwdSm80INS1_25CollectiveMainloopBwdSm80ILi2ELi2EN4cute5tupleIJNS5_1CILi128EEES8_NS7_ILi64EEEEEENS_10bfloat16_tEfNS_4arch4Sm80ELb0ELb1ELb1ELb0ELb0ELb0ELb0ELb0ELi2ELi4ELi4ELi4ELb0EEENS1_21CollectiveEpilogueBwdISA_SB_SD_Li256ELb0ELb0ELi2EEENS1_19SingleTileSchedulerILb0ELb0ELb0ELi128EEEEEEEEEvNT_6ParamsE$_ZZN4cute6detail16composition_implINS_5tupleIJNS_1CILi8EEENS3_ILi2EEES5_S5_S4_S5_EEENS2_IJNS3_ILi1EEEiiiNS3_ILi72EEENS3_ILi512EEEEEENS2_IJNS2_IJS5_S5_S5_EEES5_NS2_IJNS3_ILi4EEES5_EEEEEENS2_IJNS2_IJS7_S9_S4_EEENS3_ILi4096EEENS2_IJNS3_ILi16EEENS3_ILi8192EEEEEEEEEEEDaRKT_RKT0_RKT1_RKT2_ENKUlRKT_RKT0_E_clISD_SJ_EEDaSZ_S12_)
        /*11d2c*/ 	.word	0x00000000


	//----- nvinfo : EIATTR_FRAME_SIZE
	.align		4
.L_12178:
        /*11d30*/ 	.byte	0x04, 0x11
        /*11d32*/ 	.short	(.L_12180 - .L_12179)
	.align		4
.L_12179:
        /*11d34*/ 	.word	index@($_ZN7cutlass13device_kernelIN5flash19enable_sm80_to_sm89INS1_16FlashAttnBwdSm80INS1_25CollectiveMainloopBwdSm80ILi2ELi2EN4cute5tupleIJNS5_1CILi128EEES8_NS7_ILi64EEEEEENS_10bfloat16_tEfNS_4arch4Sm80ELb0ELb1ELb1ELb0ELb0ELb0ELb0ELb0ELi2ELi4ELi4ELi4ELb0EEENS1_21CollectiveEpilogueBwdISA_SB_SD_Li256ELb0ELb0ELi2EEENS1_19SingleTileSchedulerILb0ELb0ELb0ELi128EEEEEEEEEvNT_6ParamsE$_ZZN4cute6detail16composition_implINS_5tupleIJNS_1CILi8EEENS3_ILi2EEES5_S5_S4_S5_EEENS2_IJNS3_ILi1EEEiiiNS3_ILi72EEENS3_ILi512EEEEEENS2_IJNS2_IJS5_S5_S5_EEES5_NS2_IJNS3_ILi4EEES5_EEEEEENS2_IJNS2_IJS7_S9_S4_EEENS3_ILi4096EEENS2_IJNS3_ILi16EEENS3_ILi8192EEEEEEEEEEEDaRKT_RKT0_RKT1_RKT2_ENKUlRKT_RKT0_E_clISB_SF_EEDaSZ_S12_)
        /*11d38*/ 	.word	0x00000000


	//----- nvinfo : EIATTR_FRAME_SIZE
	.align		4
.L_12180:
        /*11d3c*/ 	.byte	0x04, 0x11
        /*11d3e*/ 	.short	(.L_12182 - .L_12181)
	.align		4
.L_12181:
        /*11d40*/ 	.word	index@($_ZN7cutlass13device_kernelIN5flash19enable_sm80_to_sm89INS1_16FlashAttnBwdSm80INS1_25CollectiveMainloopBwdSm80ILi2ELi2EN4cute5tupleIJNS5_1CILi128EEES8_NS7_ILi64EEEEEENS_10bfloat16_tEfNS_4arch4Sm80ELb0ELb1ELb1ELb0ELb0ELb0ELb0ELb0ELi2ELi4ELi4ELi4ELb0EEENS1_21CollectiveEpilogueBwdISA_SB_SD_Li256ELb0ELb0ELi2EEENS1_19SingleTileSchedulerILb0ELb0ELb0ELi128EEEEEEEEEvNT_6ParamsE$_ZZN4cute6detail16composition_implINS_5tupleIJNS_1CILi8EEENS3_ILi2EEES5_S5_S4_S5_EEENS2_IJNS3_ILi1EEEiiiNS3_ILi72EEENS3_ILi512EEEEEENS2_IJNS2_IJS5_S5_EEES4_NS3_ILi4EEEEEENS2_IJNS2_IJS7_S4_EEENS3_ILi1024EEENS3_ILi16EEEEEEEEDaRKT_RKT0_RKT1_RKT2_ENKUlRKT_RKT0_E_clISC_SG_EEDaSW_SZ_)
        /*11d44*/ 	.word	0x00000000


	//----- nvinfo : EIATTR_FRAME_SIZE
	.align		4
.L_12182:
        /*11d48*/ 	.byte	0x04, 0x11
        /*11d4a*/ 	.short	(.L_12184 - .L_12183)
	.align		4
.L_12183:
        /*11d4c*/ 	.word	index@($_ZN7cutlass13device_kernelIN5flash19enable_sm80_to_sm89INS1_16FlashAttnBwdSm80INS1_25CollectiveMainloopBwdSm80ILi2ELi2EN4cute5tupleIJNS5_1CILi128EEES8_NS7_ILi64EEEEEENS_10bfloat16_tEfNS_4arch4Sm80ELb0ELb1ELb1ELb0ELb0ELb0ELb0ELb0ELi2ELi4ELi4ELi4ELb0EEENS1_21CollectiveEpilogueBwdISA_SB_SD_Li256ELb0ELb0ELi2EEENS1_19SingleTileSchedulerILb0ELb0ELb0ELi128EEEEEEEEEvNT_6ParamsE$_ZZN4cute6detail16composition_implINS_5tupleIJNS_1CILi8EEENS3_ILi2EEES5_S5_S4_S5_EEENS2_IJNS3_ILi1EEEiiiNS3_ILi72EEENS3_ILi512EEEEEENS2_IJNS2_IJS5_S5_EEES4_NS3_ILi4EEEEEENS2_IJNS2_IJS7_S4_EEENS3_ILi1024EEENS3_ILi16EEEEEEEEDaRKT_RKT0_RKT1_RKT2_ENKUlRKT_RKT0_E_clISB_SE_EEDaSW_SZ_)
        /*11d50*/ 	.word	0x00000000


	//----- nvinfo : EIATTR_FRAME_SIZE
	.align		4
.L_12184:
        /*11d54*/ 	.byte	0x04, 0x11
        /*11d56*/ 	.short	(.L_12186 - .L_12185)
	.align		4
.L_12185:
        /*11d58*/ 	.word	index@($_ZN7cutlass13device_kernelIN5flash19enable_sm80_to_sm89INS1_16FlashAttnBwdSm80INS1_25CollectiveMainloopBwdSm80ILi2ELi2EN4cute5tupleIJNS5_1CILi128EEES8_NS7_ILi64EEEEEENS_10bfloat16_tEfNS_4arch4Sm80ELb0ELb1ELb1ELb0ELb0ELb0ELb0ELb0ELi2ELi4ELi4ELi4ELb0EEENS1_21CollectiveEpilogueBwdISA_SB_SD_Li256ELb0ELb0ELi2EEENS1_19SingleTileSchedulerILb0ELb0ELb0ELi128EEEEEEEEEvNT_6ParamsE$_ZZN4cute6detail16composition_implINS_5tupleIJNS_1CILi16EEENS3_ILi2EEES5_S5_NS3_ILi4EEES5_EEENS2_IJNS3_ILi1EEEiiiNS3_ILi144EEENS3_ILi512EEEEEES6_S4_EEDaRKT_RKT0_RKT1_RKT2_ENKUlRKT_T0_E_clINS2_IJNS2_IJS5_S5_EEENS2_IJiiEEES8_S8_EEENS_17integral_constantIiLi4EEEEEDaSQ_SR_)
        /*11d5c*/ 	.word	0x00000000


	//----- nvinfo : EIATTR_FRAME_SIZE
	.align		4
.L_12186:
        /*11d60*/ 	.byte	0x04, 0x11
        /*11d62*/ 	.short	(.L_12188 - .L_12187)
	.align		4
.L_12187:
        /*11d64*/ 	.word	index@($_ZN7cutlass13device_kernelIN5flash19enable_sm80_to_sm89INS1_16FlashAttnBwdSm80INS1_25CollectiveMainloopBwdSm80ILi2ELi2EN4cute5tupleIJNS5_1CILi128EEES8_NS7_ILi64EEEEEENS_10bfloat16_tEfNS_4arch4Sm80ELb0ELb1ELb1ELb0ELb0ELb0ELb0ELb0ELi2ELi4ELi4ELi4ELb0EEENS1_21CollectiveEpilogueBwdISA_SB_SD_Li256ELb0ELb0ELi2EEENS1_19SingleTileSchedulerILb0ELb0ELb0ELi128EEEEEEEEEvNT_6ParamsE$_ZZN4cute6detail16composition_implINS_5tupleIJNS_1CILi16EEENS3_ILi2EEES5_S5_NS3_ILi4EEES5_EEENS2_IJNS3_ILi1EEEiiiNS3_ILi144EEENS3_ILi512EEEEEES6_S4_EEDaRKT_RKT0_RKT1_RKT2_ENKUlRKT_T0_E_clINS2_IJNS2_IJS5_S5_EEENS2_IJiiEEES8_S8_EEENS_17integral_constantIiLi3EEEEEDaSQ_SR_)
        /*11d68*/ 	.word	0x00000000


	//----- nvinfo : EIATTR_FRAME_SIZE
	.align		4
.L_12188:
        /*11d6c*/ 	.byte	0x04, 0x11
        /*11d6e*/ 	.short	(.L_12190 - .L_12189)
	.align		4
.L_12189:
        /*11d70*/ 	.word	index@($_ZN7cutlass13device_kernelIN5flash19enable_sm80_to_sm89INS1_16FlashAttnBwdSm80INS1_25CollectiveMainloopBwdSm80ILi2ELi2EN4cute5tupleIJNS5_1CILi128EEES8_NS7_ILi64EEEEEENS_10bfloat16_tEfNS_4arch4Sm80ELb0ELb1ELb1ELb0ELb0ELb0ELb0ELb0ELi2ELi4ELi4ELi4ELb0EEENS1_21CollectiveEpilogueBwdISA_SB_SD_Li256ELb0ELb0ELi2EEENS1_19SingleTileSchedulerILb0ELb0ELb0ELi128EEEEEEEEEvNT_6ParamsE$_ZZN4cute6detail16composition_implINS_5tupleIJNS_1CILi16EEENS3_ILi2EEES5_S5_NS3_ILi4EEES5_EEENS2_IJNS3_ILi1EEEiiiNS3_ILi144EEENS3_ILi512EEEEEES6_S4_EEDaRKT_RKT0_RKT1_RKT2_ENKUlRKT_T0_E_clINS2_IJNS2_IJS5_EEENS2_IJiEEES5_S8_EEENS_17integral_constantIiLi2EEEEEDaSQ_SR_)
        /*11d74*/ 	.word	0x00000000


	//----- nvinfo : EIATTR_FRAME_SIZE
	.align		4
.L_12190:
        /*11d78*/ 	.byte	0x04, 0x11
        /*11d7a*/ 	.short	(.L_12192 - .L_12191)
	.align		4
.L_12191:
        /*11d7c*/ 	.word	index@($_ZN7cutlass13device_kernelIN5flash19enable_sm80_to_sm89INS1_16FlashAttnBwdSm80INS1_25CollectiveMainloopBwdSm80ILi2ELi2EN4cute5tupleIJNS5_1CILi128EEES8_NS7_ILi64EEEEEENS_10bfloat16_tEfNS_4arch4Sm80ELb0ELb1ELb1ELb0ELb0ELb0ELb0ELb0ELi2ELi4ELi4ELi4ELb0EEENS1_21CollectiveEpilogueBwdISA_SB_SD_Li256ELb0ELb0ELi2EEENS1_19SingleTileSchedulerILb0ELb0ELb0ELi128EEEEEEEEEvNT_6ParamsE$_ZZN4cute6detail16composition_implINS_5tupleIJNS_1CILi16EEENS3_ILi2EEES5_S5_NS3_ILi4EEES5_EEENS2_IJNS3_ILi1EEEiiiNS3_ILi144EEENS3_ILi512EEEEEES6_S4_EEDaRKT_RKT0_RKT1_RKT2_ENKUlRKT_T0_E_clINS2_IJNS2_IJEEESU_S6_S8_EEENS_17integral_constantIiLi1EEEEEDaSQ_SR_)
        /*11d80*/ 	.word	0x00000000


	//----- nvinfo : EIATTR_FRAME_SIZE
	.align		4
.L_12192:
        /*11d84*/ 	.byte	0x04, 0x11
        /*11d86*/ 	.short	(.L_12194 - .L_12193)
	.align		4
.L_12193:
        /*11d88*/ 	.word	index@($_ZN7cutlass13device_kernelIN5flash19enable_sm80_to_sm89INS1_16FlashAttnBwdSm80INS1_25CollectiveMainloopBwdSm80ILi2ELi2EN4cute5tupleIJNS5_1CILi128EEES8_NS7_ILi64EEEEEENS_10bfloat16_tEfNS_4arch4Sm80ELb0ELb1ELb1ELb0ELb0ELb0ELb0ELb0ELi2ELi4ELi4ELi4ELb0EEENS1_21CollectiveEpilogueBwdISA_SB_SD_Li256ELb0ELb0ELi2EEENS1_19SingleTileSchedulerILb0ELb0ELb0ELi128EEEEEEEEEvNT_6ParamsE$_ZZN4cute6detail16composition_implINS_5tupleIJNS_1CILi16EEENS3_ILi2EEES5_S5_NS3_ILi4EEES5_EEENS2_IJNS3_ILi1EEEiiiNS3_ILi144EEENS3_ILi512EEEEEES5_NS3_ILi64EEEEEDaRKT_RKT0_RKT1_RKT2_ENKUlRKT_T0_E_clINS2_IJNS2_IJS5_EEENS2_IJiEEES8_S8_EEENS_17integral_constantIiLi4EEEEEDaSR_SS_)
        /*11d8c*/ 	.word	0x00000000


	//----- nvinfo : EIATTR_FRAME_SIZE
	.align		4
.L_12194:
        /*11d90*/ 	.byte	0x04, 0x11
        /*11d92*/ 	.short	(.L_12196 - .L_12195)
	.align		4
.L_12195:
        /*11d94*/ 	.word	index@($_ZN7cutlass13device_kernelIN5flash19enable_sm80_to_sm89INS1_16FlashAttnBwdSm80INS1_25CollectiveMainloopBwdSm80ILi2ELi2EN4cute5tupleIJNS5_1CILi128EEES8_NS7_ILi64EEEEEENS_10bfloat16_tEfNS_4arch4Sm80ELb0ELb1ELb1ELb0ELb0ELb0ELb0ELb0ELi2ELi4ELi4ELi4ELb0EEENS1_21CollectiveEpilogueBwdISA_SB_SD_Li256ELb0ELb0ELi2EEENS1_19SingleTileSchedulerILb0ELb0ELb0ELi128EEEEEEEEEvNT_6ParamsE$_ZZN4cute6detail16composition_implINS_5tupleIJNS_1CILi16EEENS3_ILi2EEES5_S5_NS3_ILi4EEES5_EEENS2_IJNS3_ILi1EEEiiiNS3_ILi144EEENS3_ILi512EEEEEES5_NS3_ILi64EEEEEDaRKT_RKT0_RKT1_RKT2_ENKUlRKT_T0_E_clINS2_IJNS2_IJEEESV_S5_S8_EEENS_17integral_constantIiLi3EEEEEDaSR_SS_)
        /*11d98*/ 	.word	0x00000000


	//----- nvinfo : EIATTR_FRAME_SIZE
	.align		4
.L_12196:
        /*11d9c*/ 	.byte	0x04, 0x11
        /*11d9e*/ 	.short	(.L_12198 - .L_12197)
	.align		4
.L_12197:
        /*11da0*/ 	.word	index@($_ZN7cutlass13device_kernelIN5flash19enable_sm80_to_sm89INS1_16FlashAttnBwdSm80INS1_25CollectiveMainloopBwdSm80ILi2ELi2EN4cute5tupleIJNS5_1CILi128EEES8_NS7_ILi64EEEEEENS_10bfloat16_tEfNS_4arch4Sm80ELb0ELb1ELb1ELb0ELb0ELb0ELb0ELb0ELi2ELi4ELi4ELi4ELb0EEENS1_21CollectiveEpilogueBwdISA_SB_SD_Li256ELb0ELb0ELi2EEENS1_19SingleTileSchedulerILb0ELb0ELb0ELi128EEEEEEEEEvNT_6ParamsE$_ZZN4cute6detail16composition_implINS_5tupleIJNS_1CILi16EEENS3_ILi2EEES5_S5_NS3_ILi4EEES5_EEENS2_IJNS3_ILi1EEEiiiNS3_ILi144EEENS3_ILi512EEEEEENS2_IJS5_S5_EEENS2_IJNS3_ILi64EEESA_EEEEEDaRKT_RKT0_RKT1_RKT2_ENKUlRKT_RKT0_E_clIS5_SD_EEDaST_SW_)
        /*11da4*/ 	.word	0x00000000


	//----- nvinfo : EIATTR_FRAME_SIZE
	.align		4
.L_12198:
        /*11da8*/ 	.byte	0x04, 0x11
        /*11daa*/ 	.short	(.L_12200 - .L_12199)
	.align		4
.L_12199:
        /*11dac*/ 	.word	index@($_ZN7cutlass13device_kernelIN5flash19enable_sm80_to_sm89INS1_16FlashAttnBwdSm80INS1_25CollectiveMainloopBwdSm80ILi2ELi2EN4cute5tupleIJNS5_1CILi128EEES8_NS7_ILi64EEEEEENS_10bfloat16_tEfNS_4arch4Sm80ELb0ELb1ELb1ELb0ELb0ELb0ELb0ELb0ELi2ELi4ELi4ELi4ELb0EEENS1_21CollectiveEpilogueBwdISA_SB_SD_Li256ELb0ELb0ELi2EEENS1_19SingleTileSchedulerILb0ELb0ELb0ELi128EEEEEEEEEvNT_6ParamsE$_ZZN4cute6detail16composition_implINS_5tupleIJNS_1CILi16EEENS3_ILi2EEES5_S5_NS3_ILi4EEES5_EEENS2_IJNS3_ILi1EEEiiiNS3_ILi144EEENS3_ILi512EEEEEENS2_IJNS2_IJS5_S5_EEES6_NS3_ILi8EEEEEENS2_IJNS2_IJNS3_ILi64EEESA_EEES4_NS3_ILi1024EEEEEEEEDaRKT_RKT0_RKT1_RKT2_ENKUlRKT_RKT0_E_clISC_SG_EEDaSX_S10_)
        /*11db0*/ 	.word	0x00000000


	//----- nvinfo : EIATTR_FRAME_SIZE
	.align		4
.L_12200:
        /*11db4*/ 	.byte	0x04, 0x11
        /*11db6*/ 	.short	(.L_12202 - .L_12201)
	.align		4
.L_12201:
        /*11db8*/ 	.word	index@($_ZN7cutlass13device_kernelIN5flash19enable_sm80_to_sm89INS1_16FlashAttnBwdSm80INS1_25CollectiveMainloopBwdSm80ILi2ELi2EN4cute5tupleIJNS5_1CILi128EEES8_NS7_ILi64EEEEEENS_10bfloat16_tEfNS_4arch4Sm80ELb0ELb1ELb1ELb0ELb0ELb0ELb0ELb0ELi2ELi4ELi4ELi4ELb0EEENS1_21CollectiveEpilogueBwdISA_SB_SD_Li256ELb0ELb0ELi2EEENS1_19SingleTileSchedulerILb0ELb0ELb0ELi128EEEEEEEEEvNT_6ParamsE$_ZZN4cute6detail16composition_implINS_5tupleIJNS_1CILi16EEENS3_ILi2EEES5_S5_NS3_ILi4EEES5_EEENS2_IJNS3_ILi1EEEiiiNS3_ILi144EEENS3_ILi512EEEEEENS2_IJNS2_IJS5_S5_EEES6_NS3_ILi8EEEEEENS2_IJNS2_IJNS3_ILi64EEESA_EEES4_NS3_ILi1024EEEEEEEEDaRKT_RKT0_RKT1_RKT2_ENKUlRKT_RKT0_E_clIS6_S4_EEDaSX_S10_)
        /*11dbc*/ 	.word	0x00000000


	//----- nvinfo : EIATTR_FRAME_SIZE
	.align		4
.L_12202:
        /*11dc0*/ 	.byte	0x04, 0x11
        /*11dc2*/ 	.short	(.L_12204 - .L_12203)
	.align		4
.L_12203:
        /*11dc4*/ 	.word	index@($_ZN7cutlass13device_kernelIN5flash19enable_sm80_to_sm89INS1_16FlashAttnBwdSm80INS1_25CollectiveMainloopBwdSm80ILi2ELi2EN4cute5tupleIJNS5_1CILi128EEES8_NS7_ILi64EEEEEENS_10bfloat16_tEfNS_4arch4Sm80ELb0ELb1ELb1ELb0ELb0ELb0ELb0ELb0ELi2ELi4ELi4ELi4ELb0EEENS1_21CollectiveEpilogueBwdISA_SB_SD_Li256ELb0ELb0ELi2EEENS1_19SingleTileSchedulerILb0ELb0ELb0ELi128EEEEEEEEEvNT_6ParamsE$_ZZN4cute6detail16composition_implINS_1CILi2EEEiNS_5tupleIJNS2_ILi1EEES3_EEENS4_IJNS2_ILi0EEES5_EEEEEDaRKT_RKT0_RKT1_RKT2_ENKUlRKT_RKT0_E_clIS3_S5_EEDaSN_SQ_)
        /*11dc8*/ 	.word	0x00000000


	//----- nvinfo : EIATTR_FRAME_SIZE
	.align		4
.L_12204:
        /*11dcc*/ 	.byte	0x04, 0x11
        /*11dce*/ 	.short	(.L_12206 - .L_12205)
	.align		4
.L_12205:
        /*11dd0*/ 	.word	index@($_ZN7cutlass13device_kernelIN5flash19enable_sm80_to_sm89INS1_16FlashAttnBwdSm80INS1_25CollectiveMainloopBwdSm80ILi2ELi2EN4cute5tupleIJNS5_1CILi128EEES8_NS7_ILi64EEEEEENS_10bfloat16_tEfNS_4arch4Sm80ELb0ELb1ELb1ELb0ELb0ELb0ELb0ELb0ELi2ELi4ELi4ELi4ELb0EEENS1_21CollectiveEpilogueBwdISA_SB_SD_Li256ELb0ELb0ELi2EEENS1_19SingleTileSchedulerILb0ELb0ELb0ELi128EEEEEEEEEvNT_6ParamsE$_ZZN4cute6detail10lift_sliceINS_5tupleIJNS_1CILi0EEENS_10UnderscoreEEEENS2_IJNS2_IJS4_S4_EEEiEEEEEDaRKT_RKT0_ENKUlRKT_RKT0_E_clIS5_iEEDaSH_SK_)
        /*11dd4*/ 	.word	0x00000000


	//----- nvinfo : EIATTR_FRAME_SIZE
	.align		4
.L_12206:
        /*11dd8*/ 	.byte	0x04, 0x11
        /*11dda*/ 	.short	(.L_12208 - .L_12207)
	.align		4
.L_12207:
        /*11ddc*/ 	.word	index@($_ZN7cutlass13device_kernelIN5flash19enable_sm80_to_sm89INS1_16FlashAttnBwdSm80INS1_25CollectiveMainloopBwdSm80ILi2ELi2EN4cute5tupleIJNS5_1CILi128EEES8_NS7_ILi64EEEEEENS_10bfloat16_tEfNS_4arch4Sm80ELb0ELb1ELb1ELb0ELb0ELb0ELb0ELb0ELi2ELi4ELi4ELi4ELb0EEENS1_21CollectiveEpilogueBwdISA_SB_SD_Li256ELb0ELb0ELi2EEENS1_19SingleTileSchedulerILb0ELb0ELb0ELi128EEEEEEEEEvNT_6ParamsE$_ZZN4cute5sliceINS_5tupleIJNS_10UnderscoreES2_iEEENS1_IJNS1_IJNS_1CILi1EEENS4_ILi0EEEEEEiNS4_ILi1024EEEEEEEEDaRKT_RKT0_ENKUlRKT_RKT0_E_clIS2_iEEDaSI_SL_)
        /*11de0*/ 	.word	0x00000000


	//----- nvinfo : EIATTR_FRAME_SIZE
	.align		4
.L_12208:
        /*11de4*/ 	.byte	0x04, 0x11
        /*11de6*/ 	.short	(.L_12210 - .L_12209)
	.align		4
.L_12209:
        /*11de8*/ 	.word	index@($_ZN7cutlass13device_kernelIN5flash19enable_sm80_to_sm89INS1_16FlashAttnBwdSm80INS1_25CollectiveMainloopBwdSm80ILi2ELi2EN4cute5tupleIJNS5_1CILi128EEES8_NS7_ILi64EEEEEENS_10bfloat16_tEfNS_4arch4Sm80ELb0ELb1ELb1ELb0ELb0ELb0ELb0ELb0ELi2ELi4ELi4ELi4ELb0EEENS1_21CollectiveEpilogueBwdISA_SB_SD_Li256ELb0ELb0ELi2EEENS1_19SingleTileSchedulerILb0ELb0ELb0ELi128EEEEEEEEEvNT_6ParamsE$_ZZN4cute5sliceINS_5tupleIJNS_10UnderscoreES2_S2_iEEENS1_IJNS1_IJNS_1CILi1EEENS4_ILi0EEEEEElS6_lEEEEEDaRKT_RKT0_ENKUlRKT_RKT0_E_clIS2_lEEDaSH_SK_)
        /*11dec*/ 	.word	0x00000000


	//----- nvinfo : EIATTR_FRAME_SIZE
	.align		4
.L_12210:
        /*11df0*/ 	.byte	0x04, 0x11
        /*11df2*/ 	.short	(.L_12212 - .L_12211)
	.align		4
.L_12211:
        /*11df4*/ 	.word	index@($_ZN7cutlass13device_kernelIN5flash19enable_sm80_to_sm89INS1_16FlashAttnBwdSm80INS1_25CollectiveMainloopBwdSm80ILi2ELi2EN4cute5tupleIJNS5_1CILi128EEES8_NS7_ILi64EEEEEENS_10bfloat16_tEfNS_4arch4Sm80ELb0ELb1ELb1ELb0ELb0ELb0ELb0ELb0ELi2ELi4ELi4ELi4ELb0EEENS1_21CollectiveEpilogueBwdISA_SB_SD_Li256ELb0ELb0ELi2EEENS1_19SingleTileSchedulerILb0ELb0ELb0ELi128EEEEEEEEEvNT_6ParamsE$_ZZN4cute5sliceINS_5tupleIJNS_10UnderscoreES2_S2_iEEENS1_IJNS1_IJNS_1CILi1EEENS4_ILi0EEEEEEiNS4_ILi1024EEENS4_ILi8192EEEEEEEEDaRKT_RKT0_ENKUlRKT_RKT0_E_clIS2_iEEDaSJ_SM_)
        /*11df8*/ 	.word	0x00000000


	//----- nvinfo : EIATTR_FRAME_SIZE
	.align		4
.L_12212:
        /*11dfc*/ 	.byte	0x04, 0x11
        /*11dfe*/ 	.short	(.L_12214 - .L_12213)
	.align		4
.L_12213:
        /*11e00*/ 	.word	index@($_ZN7cutlass13device_kernelIN5flash19enable_sm80_to_sm89INS1_16FlashAttnBwdSm80INS1_25CollectiveMainloopBwdSm80ILi2ELi2EN4cute5tupleIJNS5_1CILi128EEES8_NS7_ILi64EEEEEENS_10bfloat16_tEfNS_4arch4Sm80ELb0ELb1ELb1ELb0ELb0ELb0ELb0ELb0ELi2ELi4ELi4ELi4ELb0EEENS1_21CollectiveEpilogueBwdISA_SB_SD_Li256ELb0ELb0ELi2EEENS1_19SingleTileSchedulerILb0ELb0ELb0ELi128EEEEEEEEEvNT_6ParamsE$_ZZN4cute5sliceINS_5tupleIJNS_10UnderscoreES2_S2_iEEENS1_IJNS1_IJNS_1CILi1EEENS4_ILi0EEEEEENS4_ILi4096EEENS1_IJiiEEENS1_IJS6_NS4_ILi8192EEEEEEEEEEEDaRKT_RKT0_ENKUlRKT_RKT0_E_clIS2_S9_EEDaSL_SO_)
        /*11e04*/ 	.word	0x00000000


	//----- nvinfo : EIATTR_FRAME_SIZE
	.align		4
.L_12214:
        /*11e08*/ 	.byte	0x04, 0x11
        /*11e0a*/ 	.short	(.L_12216 - .L_12215)
	.align		4
.L_12215:
        /*11e0c*/ 	.word	index@($_ZN7cutlass13device_kernelIN5flash19enable_sm80_to_sm89INS1_16FlashAttnBwdSm80INS1_25CollectiveMainloopBwdSm80ILi2ELi2EN4cute5tupleIJNS5_1CILi128EEES8_NS7_ILi64EEEEEENS_10bfloat16_tEfNS_4arch4Sm80ELb0ELb1ELb1ELb0ELb0ELb0ELb0ELb0ELi2ELi4ELi4ELi4ELb0EEENS1_21CollectiveEpilogueBwdISA_SB_SD_Li256ELb0ELb0ELi2EEENS1_19SingleTileSchedulerILb0ELb0ELb0ELi128EEEEEEEEEvNT_6ParamsE$_ZZN4cute5sliceINS_5tupleIJNS_10UnderscoreES2_NS_1CILi0EEEEEENS1_IJNS1_IJNS3_ILi1EEES4_EEEiNS3_ILi1024EEEEEEEEDaRKT_RKT0_ENKUlRKT_RKT0_E_clIS2_iEEDaSI_SL_)
        /*11e10*/ 	.word	0x00000000


	//----- nvinfo : EIATTR_FRAME_SIZE
	.align		4
.L_12216:
        /*11e14*/ 	.byte	0x04, 0x11
        /*11e16*/ 	.short	(.L_12218 - .L_12217)
	.align		4
.L_12217:
        /*11e18*/ 	.word	index@($_ZN7cutlass13device_kernelIN5flash19enable_sm80_to_sm89INS1_16FlashAttnBwdSm80INS1_25CollectiveMainloopBwdSm80ILi2ELi2EN4cute5tupleIJNS5_1CILi128EEES8_NS7_ILi64EEEEEENS_10bfloat16_tEfNS_4arch4Sm80ELb0ELb1ELb1ELb0ELb0ELb0ELb0ELb0ELi2ELi4ELi4ELi4ELb0EEENS1_21CollectiveEpilogueBwdISA_SB_SD_Li256ELb0ELb0ELi2EEENS1_19SingleTileSchedulerILb0ELb0ELb0ELi128EEEEEEEEEvNT_6ParamsE$_ZZN4cute5sliceINS_5tupleIJNS1_IJNS_10UnderscoreENS_1CILi0EEEEEENS1_IJS4_S2_EEEEEENS1_IJNS1_IJNS1_IJNS3_ILi1EEES4_EEES4_EEENS1_IJNS1_IJS4_S4_EEEiEEEEEEEEDaRKT_RKT0_ENKUlRKT_RKT0_E_clIS6_SC_EEDaSM_SP_)
        /*11e1c*/ 	.word	0x00000000


	//----- nvinfo : EIATTR_FRAME_SIZE
	.align		4
.L_12218:
        /*11e20*/ 	.byte	0x04, 0x11
        /*11e22*/ 	.short	(.L_12220 - .L_12219)
	.align		4
.L_12219:
        /*11e24*/ 	.word	index@($_ZN7cutlass13device_kernelIN5flash19enable_sm80_to_sm89INS1_16FlashAttnBwdSm80INS1_25CollectiveMainloopBwdSm80ILi2ELi2EN4cute5tupleIJNS5_1CILi128EEES8_NS7_ILi64EEEEEENS_10bfloat16_tEfNS_4arch4Sm80ELb0ELb1ELb1ELb0ELb0ELb0ELb0ELb0ELi2ELi4ELi4ELi4ELb0EEENS1_21CollectiveEpilogueBwdISA_SB_SD_Li256ELb0ELb0ELi2EEENS1_19SingleTileSchedulerILb0ELb0ELb0ELi128EEEEEEEEEvNT_6ParamsE$_ZZN4cute4takeILi1ELi3ENS_5tupleIJNS1_IJiNS_1CILi512EEEEEENS1_IJiiEEENS2_ILi1024EEEEEEEEDaRKT1_ENKUlDpRKT_E_clIJS5_S6_EEEDaSE_)
        /*11e28*/ 	.word	0x00000000


	//----- nvinfo : EIATTR_FRAME_SIZE
	.align		4
.L_12220:
        /*11e2c*/ 	.byte	0x04, 0x11
        /*11e2e*/ 	.short	(.L_12222 - .L_12221)
	.align		4
.L_12221:
        /*11e30*/ 	.word	index@($_ZN7cutlass13device_kernelIN5flash19enable_sm80_to_sm89INS1_16FlashAttnBwdSm80INS1_25CollectiveMainloopBwdSm80ILi2ELi2EN4cute5tupleIJNS5_1CILi128EEES8_NS7_ILi64EEEEEENS_10bfloat16_tEfNS_4arch4Sm80ELb0ELb1ELb1ELb0ELb0ELb0ELb0ELb0ELi2ELi4ELi4ELi4ELb0EEENS1_21CollectiveEpilogueBwdISA_SB_SD_Li256ELb0ELb0ELi2EEENS1_19SingleTileSchedulerILb0ELb0ELb0ELi128EEEEEEEEEvNT_6ParamsE$_ZZN4cute4takeILi1ELi3ENS_5tupleIJNS1_IJNS_1CILi1EEEiEEENS2_ILi1024EEENS1_IJiiEEEEEEEEDaRKT1_ENKUlDpRKT_E_clIJS5_S6_EEEDaSE_)
        /*11e34*/ 	.word	0x00000000


	//----- nvinfo : EIATTR_FRAME_SIZE
	.align		4
.L_12222:
        /*11e38*/ 	.byte	0x04, 0x11
        /*11e3a*/ 	.short	(.L_12224 - .L_12223)
	.align		4
.L_12223:
        /*11e3c*/ 	.word	index@($_ZN7cutlass13device_kernelIN5flash19enable_sm80_to_sm89INS1_16FlashAttnBwdSm80INS1_25CollectiveMainloopBwdSm80ILi2ELi2EN4cute5tupleIJNS5_1CILi128EEES8_NS7_ILi64EEEEEENS_10bfloat16_tEfNS_4arch4Sm80ELb0ELb1ELb1ELb0ELb0ELb0ELb0ELb0ELi2ELi4ELi4ELi4ELb0EEENS1_21CollectiveEpilogueBwdISA_SB_SD_Li256ELb0ELb0ELi2EEENS1_19SingleTileSchedulerILb0ELb0ELb0ELi128EEEEEEEEEvNT_6ParamsE$_ZZN4cute4takeILi1ELi3ENS_5tupleIJNS1_IJNS_1CILi1EEENS2_ILi512EEEiEEENS2_ILi4096EEENS1_IJiiEEEEEEEEDaRKT1_ENKUlDpRKT_E_clIJS6_S7_EEEDaSF_)
        /*11e40*/ 	.word	0x00000000


	//----- nvinfo : EIATTR_FRAME_SIZE
	.align		4
.L_12224:
        /*11e44*/ 	.byte	0x04, 0x11
        /*11e46*/ 	.short	(.L_12226 - .L_12225)
	.align		4
.L_12225:
        /*11e48*/ 	.word	index@($_ZN7cutlass13device_kernelIN5flash19enable_sm80_to_sm89INS1_16FlashAttnBwdSm80INS1_25CollectiveMainloopBwdSm80ILi2ELi2EN4cute5tupleIJNS5_1CILi128EEES8_NS7_ILi64EEEEEENS_10bfloat16_tEfNS_4arch4Sm80ELb0ELb1ELb1ELb0ELb0ELb0ELb0ELb0ELi2ELi4ELi4ELi4ELb0EEENS1_21CollectiveEpilogueBwdISA_SB_SD_Li256ELb0ELb0ELi2EEENS1_19SingleTileSchedulerILb0ELb0ELb0ELi128EEEEEEEEEvNT_6ParamsE$_ZZN4cute4takeILi1ELi3ENS_5tupleIJNS1_IJNS_1CILi1EEENS2_ILi512EEEiEEENS2_ILi4096EEENS1_IJNS1_IJiiEEENS2_ILi8192EEEEEEEEEEEDaRKT1_ENKUlDpRKT_E_clIJS6_S9_EEEDaSH_)
        /*11e4c*/ 	.word	0x00000000


	//----- nvinfo : EIATTR_FRAME_SIZE
	.align		4
.L_12226:
        /*11e50*/ 	.byte	0x04, 0x11
        /*11e52*/ 	.short	(.L_12228 - .L_12227)
	.align		4
.L_12227:
        /*11e54*/ 	.word	index@($_ZN7cutlass13device_kernelIN5flash19enable_sm80_to_sm89INS1_16FlashAttnBwdSm80INS1_25CollectiveMainloopBwdSm80ILi2ELi2EN4cute5tupleIJNS5_1CILi128EEES8_NS7_ILi64EEEEEENS_10bfloat16_tEfNS_4arch4Sm80ELb0ELb1ELb1ELb0ELb0ELb0ELb0ELb0ELi2ELi4ELi4ELi4ELb0EEENS1_21CollectiveEpilogueBwdISA_SB_SD_Li256ELb0ELb0ELi2EEENS1_19SingleTileSchedulerILb0ELb0ELb0ELi128EEEEEEEEEvNT_6ParamsE$_ZZN4cute4takeILi1ELi2ENS_5tupleIJNS1_IJNS_1CILi1EEENS2_ILi0EEEEEEiEEEEEDaRKT1_ENKUlDpRKT_E_clIJiEEEDaSD_)
        /*11e58*/ 	.word	0x00000000


	//----- nvinfo : EIATTR_FRAME_SIZE
	.align		4
.L_12228:
        /*11e5c*/ 	.byte	0x04, 0x11
        /*11e5e*/ 	.short	(.L_12230 - .L_12229)
	.align		4
.L_12229:
        /*11e60*/ 	.word	index@($_ZN7cutlass13device_kernelIN5flash19enable_sm80_to_sm89INS1_16FlashAttnBwdSm80INS1_25CollectiveMainloopBwdSm80ILi2ELi2EN4cute5tupleIJNS5_1CILi128EEES8_NS7_ILi64EEEEEENS_10bfloat16_tEfNS_4arch4Sm80ELb0ELb1ELb1ELb0ELb0ELb0ELb0ELb0ELi2ELi4ELi4ELi4ELb0EEENS1_21CollectiveEpilogueBwdISA_SB_SD_Li256ELb0ELb0ELi2EEENS1_19SingleTileSchedulerILb0ELb0ELb0ELi128EEEEEEEEEvNT_6ParamsE$_ZZN4cute4diceINS_5tupleIJNS1_IJiNS1_IJiNS_1CILi0EEEEEEEEENS1_IJNS_10UnderscoreENS1_IJS6_S6_EEEEEEEEES9_EEDaRKT_RKT0_ENKUlRKT_RKT0_E_clIS5_S5_EEDaSI_SL_)
        /*11e64*/ 	.word	0x00000000


	//----- nvinfo : EIATTR_FRAME_SIZE
	.align		4
.L_12230:
        /*11e68*/ 	.byte	0x04, 0x11
        /*11e6a*/ 	.short	(.L_12232 - .L_12231)
	.align		4
.L_12231:
        /*11e6c*/ 	.word	index@($_ZN7cutlass13device_kernelIN5flash19enable_sm80_to_sm89INS1_16FlashAttnBwdSm80INS1_25CollectiveMainloopBwdSm80ILi2ELi2EN4cute5tupleIJNS5_1CILi128EEES8_NS7_ILi64EEEEEENS_10bfloat16_tEfNS_4arch4Sm80ELb0ELb1ELb1ELb0ELb0ELb0ELb0ELb0ELi2ELi4ELi4ELi4ELb0EEENS1_21CollectiveEpilogueBwdISA_SB_SD_Li256ELb0ELb0ELi2EEENS1_19SingleTileSchedulerILb0ELb0ELb0ELi128EEEEEEEEEvNT_6ParamsE$_ZZN4cute19as_arithmetic_tupleINS_15ArithmeticTupleIJiiEEEEEDaRKT_ENKUlRKT_E_clIiEEDaS8_)
        /*11e70*/ 	.word	0x00000000


	//----- nvinfo : EIATTR_FRAME_SIZE
	.align		4
.L_12232:
        /*11e74*/ 	.byte	0x04, 0x11
        /*11e76*/ 	.short	(.L_12234 - .L_12233)
	.align		4
.L_12233:
        /*11e78*/ 	.word	index@($_ZN7cutlass13device_kernelIN5flash19enable_sm80_to_sm89INS1_16FlashAttnBwdSm80INS1_25CollectiveMainloopBwdSm80ILi2ELi2EN4cute5tupleIJNS5_1CILi128EEES8_NS7_ILi64EEEEEENS_10bfloat16_tEfNS_4arch4Sm80ELb0ELb1ELb1ELb0ELb0ELb0ELb0ELb0ELi2ELi4ELi4ELi4ELb0EEENS1_21CollectiveEpilogueBwdISA_SB_SD_Li256ELb0ELb0ELi2EEENS1_19SingleTileSchedulerILb0ELb0ELb0ELi128EEEEEEEEEvNT_6ParamsE$_ZZN4cute19as_arithmetic_tupleINS_15ArithmeticTupleIJiiEEEEEDaRKT_ENKUlDpRKT_E_clIJiiEEEDaS9_)
        /*11e7c*/ 	.word	0x00000000


	//----- nvinfo : EIATTR_FRAME_SIZE
	.align		4
.L_12234:
        /*11e80*/ 	.byte	0x04, 0x11
        /*11e82*/ 	.short	(.L_12236 - .L_12235)
	.align		4
.L_12235:
        /*11e84*/ 	.word	index@($_ZN7cutlass13device_kernelIN5flash19enable_sm80_to_sm89INS1_16FlashAttnBwdSm80INS1_25CollectiveMainloopBwdSm80ILi2ELi2EN4cute5tupleIJNS5_1CILi128EEES8_NS7_ILi64EEEEEENS_10bfloat16_tEfNS_4arch4Sm80ELb0ELb1ELb1ELb0ELb0ELb0ELb0ELb0ELi2ELi4ELi4ELi4ELb0EEENS1_21CollectiveEpilogueBwdISA_SB_SD_Li256ELb0ELb0ELi2EEENS1_19SingleTileSchedulerILb0ELb0ELb0ELi128EEEEEEEEEvNT_6ParamsE$_ZZN4cute16flatten_to_tupleINS_5tupleIJNS_1CILi4096EEENS1_IJiiEEEEEEEEDaRKT_ENKUlRKT_E_clIS4_EEDaSB_)
        /*11e88*/ 	.word	0x00000000


	//----- nvinfo : EIATTR_FRAME_SIZE
	.align		4
.L_12236:
        /*11e8c*/ 	.byte	0x04, 0x11
        /*11e8e*/ 	.short	(.L_12238 - .L_12237)
	.align		4
.L_12237:
        /*11e90*/ 	.word	index@($_ZN7cutlass13device_kernelIN5flash19enable_sm80_to_sm89INS1_16FlashAttnBwdSm80INS1_25CollectiveMainloopBwdSm80ILi2ELi2EN4cute5tupleIJNS5_1CILi128EEES8_NS7_ILi64EEEEEENS_10bfloat16_tEfNS_4arch4Sm80ELb0ELb1ELb1ELb0ELb0ELb0ELb0ELb0ELi2ELi4ELi4ELi4ELb0EEENS1_21CollectiveEpilogueBwdISA_SB_SD_Li256ELb0ELb0ELi2EEENS1_19SingleTileSchedulerILb0ELb0ELb0ELi128EEEEEEEEEvNT_6ParamsE$_ZZN4cute16flatten_to_tupleINS_5tupleIJNS_1CILi4096EEENS1_IJNS1_IJiiEEENS2_ILi8192EEEEEEEEEEEDaRKT_ENKUlRKT_E_clIS6_EEDaSD_)
        /*11e94*/ 	.word	0x00000000


	//----- nvinfo : EIATTR_FRAME_SIZE
	.align		4
.L_12238:
        /*11e98*/ 	.byte	0x04, 0x11
        /*11e9a*/ 	.short	(.L_12240 - .L_12239)
	.align		4
.L_12239:
        /*11e9c*/ 	.word	index@($_ZN7cutlass13device_kernelIN5flash19enable_sm80_to_sm89INS1_16FlashAttnBwdSm80INS1_25CollectiveMainloopBwdSm80ILi2ELi2EN4cute5tupleIJNS5_1CILi128EEES8_NS7_ILi64EEEEEENS_10bfloat16_tEfNS_4arch4Sm80ELb0ELb1ELb1ELb0ELb0ELb0ELb0ELb0ELi2ELi4ELi4ELi4ELb0EEENS1_21CollectiveEpilogueBwdISA_SB_SD_Li256ELb0ELb0ELi2EEENS1_19SingleTileSchedulerILb0ELb0ELb0ELi128EEEEEEEEEvNT_6ParamsE$_ZZN4cute16flatten_to_tupleINS_5tupleIJNS_1CILi1024EEENS1_IJiiEEEEEEEEDaRKT_ENKUlRKT_E_clIS4_EEDaSB_)
        /*11ea0*/ 	.word	0x00000000


	//----- nvinfo : EIATTR_FRAME_SIZE
	.align		4
.L_12240:
        /*11ea4*/ 	.byte	0x04, 0x11
        /*11ea6*/ 	.short	(.L_12242 - .L_12241)
	.align		4
.L_12241:
        /*11ea8*/ 	.word	index@($_ZN7cutlass13device_kernelIN5flash19enable_sm80_to_sm89INS1_16FlashAttnBwdSm80INS1_25CollectiveMainloopBwdSm80ILi2ELi2EN4cute5tupleIJNS5_1CILi128EEES8_NS7_ILi64EEEEEENS_10bfloat16_tEfNS_4arch4Sm80ELb0ELb1ELb1ELb0ELb0ELb0ELb0ELb0ELi2ELi4ELi4ELi4ELb0EEENS1_21CollectiveEpilogueBwdISA_SB_SD_Li256ELb0ELb0ELi2EEENS1_19SingleTileSchedulerILb0ELb0ELb0ELi128EEEEEEEEEvNT_6ParamsE$_ZZN4cute16flatten_to_tupleINS_5tupleIJNS_1CILi0EEENS1_IJNS2_ILi1EEENS2_ILi512EEEiEEEEEEEEDaRKT_ENKUlRKT_E_clIS6_EEDaSD_)
        /*11eac*/ 	.word	0x00000000


	//----- nvinfo : EIATTR_FRAME_SIZE
	.align		4
.L_12242:
        /*11eb0*/ 	.byte	0x04, 0x11
        /*11eb2*/ 	.short	(.L_12244 - .L_12243)
	.align		4
.L_12243:
        /*11eb4*/ 	.word	index@($_ZN7cutlass13device_kernelIN5flash19enable_sm80_to_sm89INS1_16FlashAttnBwdSm80INS1_25CollectiveMainloopBwdSm80ILi2ELi2EN4cute5tupleIJNS5_1CILi128EEES8_NS7_ILi64EEEEEENS_10bfloat16_tEfNS_4arch4Sm80ELb0ELb1ELb1ELb0ELb0ELb0ELb0ELb0ELi2ELi4ELi4ELi4ELb0EEENS1_21CollectiveEpilogueBwdISA_SB_SD_Li256ELb0ELb0ELi2EEENS1_19SingleTileSchedulerILb0ELb0ELb0ELi128EEEEEEEEEvNT_6ParamsE$_ZZN4cute16flatten_to_tupleINS_5tupleIJNS1_IJiiEEENS_1CILi8192EEEEEEEEDaRKT_ENKUlRKT_E_clIS2_EEDaSB_)
        /*11eb8*/ 	.word	0x00000000


	//----- nvinfo : EIATTR_FRAME_SIZE
	.align		4
.L_12244:
        /*11ebc*/ 	.byte	0x04, 0x11
        /*11ebe*/ 	.short	(.L_12246 - .L_12245)
	.align		4
.L_12245:
        /*11ec0*/ 	.word	index@($_ZN7cutlass13device_kernelIN5flash19enable_sm80_to_sm89INS1_16FlashAttnBwdSm80INS1_25CollectiveMainloopBwdSm80ILi2ELi2EN4cute5tupleIJNS5_1CILi128EEES8_NS7_ILi64EEEEEENS_10bfloat16_tEfNS_4arch4Sm80ELb0ELb1ELb1ELb0ELb0ELb0ELb0ELb0ELi2ELi4ELi4ELi4ELb0EEENS1_21CollectiveEpilogueBwdISA_SB_SD_Li256ELb0ELb0ELi2EEENS1_19SingleTileSchedulerILb0ELb0ELb0ELi128EEEEEEEEEvNT_6ParamsE$_ZZN4cute16flatten_to_tupleINS_5tupleIJNS1_IJiiEEENS_1CILi1024EEEEEEEEDaRKT_ENKUlRKT_E_clIS2_EEDaSB_)
        /*11ec4*/ 	.word	0x00000000


	//----- nvinfo : EIATTR_FRAME_SIZE
	.align		4
.L_12246:
        /*11ec8*/ 	.byte	0x04, 0x11
        /*11eca*/ 	.short	(.L_12248 - .L_12247)
	.align		4
.L_12247:
        /*11ecc*/ 	.word	index@($_ZN7cutlass13device_kernelIN5flash19enable_sm80_to_sm89INS1_16FlashAttnBwdSm80INS1_25CollectiveMainloopBwdSm80ILi2ELi2EN4cute5tupleIJNS5_1CILi128EEES8_NS7_ILi64EEEEEENS_10bfloat16_tEfNS_4arch4Sm80ELb0ELb1ELb1ELb0ELb0ELb0ELb0ELb0ELi2ELi4ELi4ELi4ELb0EEENS1_21CollectiveEpilogueBwdISA_SB_SD_Li256ELb0ELb0ELi2EEENS1_19SingleTileSchedulerILb0ELb0ELb0ELi128EEEEEEEEEvNT_6ParamsE$_ZZN4cute14transform_leafINS_15ArithmeticTupleIJiiEEENS_8identityEEEDaRKT_OT0_ENKUlRKT_E_clIiEEDaSB_)
        /*11ed0*/ 	.word	0x00000000


	//----- nvinfo : EIATTR_FRAME_SIZE
	.align		4
.L_12248:
        /*11ed4*/ 	.byte	0x04, 0x11
        /*11ed6*/ 	.short	(.L_12250 - .L_12249)
	.align		4
.L_12249:
        /*11ed8*/ 	.word	index@($_ZN7cutlass13device_kernelIN5flash19enable_sm80_to_sm89INS1_16FlashAttnBwdSm80INS1_25CollectiveMainloopBwdSm80ILi2ELi2EN4cute5tupleIJNS5_1CILi128EEES8_NS7_ILi64EEEEEENS_10bfloat16_tEfNS_4arch4Sm80ELb0ELb1ELb1ELb0ELb0ELb0ELb0ELb0ELi2ELi4ELi4ELi4ELb0EEENS1_21CollectiveEpilogueBwdISA_SB_SD_Li256ELb0ELb0ELi2EEENS1_19SingleTileSchedulerILb0ELb0ELb0ELi128EEEEEEEEEvNT_6ParamsE$_ZZN4cute14logical_divideINS_5tupleIJNS1_IJNS_1CILi8EEENS2_ILi1EEEEEENS1_IJNS2_ILi2EEEEEEEEENS1_IJNS1_IJS4_NS2_ILi0EEEEEENS1_IJiEEEEEENS1_IJS5_NS_6LayoutIS4_S9_EEEEEEEDaRKNSD_IT_T0_EERKT1_ENKUlRKT_RKT0_E_clINSD_IS7_SB_EESE_EEDaSQ_ST_)
        /*11edc*/ 	.word	0x00000000


	//----- nvinfo : EIATTR_FRAME_SIZE
	.align		4
.L_12250:
        /*11ee0*/ 	.byte	0x04, 0x11
        /*11ee2*/ 	.short	(.L_12252 - .L_12251)
	.align		4
.L_12251:
        /*11ee4*/ 	.word	index@($_ZN7cutlass13device_kernelIN5flash19enable_sm80_to_sm89INS1_16FlashAttnBwdSm80INS1_25CollectiveMainloopBwdSm80ILi2ELi2EN4cute5tupleIJNS5_1CILi128EEES8_NS7_ILi64EEEEEENS_10bfloat16_tEfNS_4arch4Sm80ELb0ELb1ELb1ELb0ELb0ELb0ELb0ELb0ELi2ELi4ELi4ELi4ELb0EEENS1_21CollectiveEpilogueBwdISA_SB_SD_Li256ELb0ELb0ELi2EEENS1_19SingleTileSchedulerILb0ELb0ELb0ELi128EEEEEEEEEvNT_6ParamsE$_ZZN4cute13to_mixed_bitsINS_5tupleIJNS_1CILi4EEENS2_ILi8EEEEEENS1_IJNS2_ILi128EEENS2_ILi0EEEEEENS1_IJiiEEEEEDaRKT_RKT0_RKT1_ENKUlRKT_RKT0_RKT1_E_clIS3_S6_iEEDaSL_SO_SR_)
        /*11ee8*/ 	.word	0x00000000


	//----- nvinfo : EIATTR_FRAME_SIZE
	.align		4
.L_12252:
        /*11eec*/ 	.byte	0x04, 0x11
        /*11eee*/ 	.short	(.L_12254 - .L_12253)
	.align		4
.L_12253:
        /*11ef0*/ 	.word	index@($_ZN7cutlass13device_kernelIN5flash19enable_sm80_to_sm89INS1_16FlashAttnBwdSm80INS1_25CollectiveMainloopBwdSm80ILi2ELi2EN4cute5tupleIJNS5_1CILi128EEES8_NS7_ILi64EEEEEENS_10bfloat16_tEfNS_4arch4Sm80ELb0ELb1ELb1ELb0ELb0ELb0ELb0ELb0ELi2ELi4ELi4ELi4ELb0EEENS1_21CollectiveEpilogueBwdISA_SB_SD_Li256ELb0ELb0ELi2EEENS1_19SingleTileSchedulerILb0ELb0ELb0ELi128EEEEEEEEEvNT_6ParamsE$_ZZN4cute13to_mixed_bitsINS_5tupleIJNS_1CILi4EEENS2_ILi8EEEEEENS1_IJNS2_ILi128EEENS2_ILi0EEEEEENS1_IJiiEEEEEDaRKT_RKT0_RKT1_ENKUlDpRKT_E_clIJNS_9MixedBitsILj0ELj384EEENS2_ILj0EEEEEEDaSM_)
        /*11ef4*/ 	.word	0x00000000


	//----- nvinfo : EIATTR_FRAME_SIZE
	.align		4
.L_12254:
        /*11ef8*/ 	.byte	0x04, 0x11
        /*11efa*/ 	.short	(.L_12256 - .L_12255)
	.align		4
.L_12255:
        /*11efc*/ 	.word	index@($_ZN7cutlass13device_kernelIN5flash19enable_sm80_to_sm89INS1_16FlashAttnBwdSm80INS1_25CollectiveMainloopBwdSm80ILi2ELi2EN4cute5tupleIJNS5_1CILi128EEES8_NS7_ILi64EEEEEENS_10bfloat16_tEfNS_4arch4Sm80ELb0ELb1ELb1ELb0ELb0ELb0ELb0ELb0ELi2ELi4ELi4ELi4ELb0EEENS1_21CollectiveEpilogueBwdISA_SB_SD_Li256ELb0ELb0ELi2EEENS1_19SingleTileSchedulerILb0ELb0ELb0ELi128EEEEEEEEEvNT_6ParamsE$_ZZN4cute13to_mixed_bitsINS_5tupleIJNS_1CILi4EEENS2_ILi8EEEEEENS1_IJNS2_ILi0EEENS2_ILi64EEEEEENS1_IJiiEEEEEDaRKT_RKT0_RKT1_ENKUlRKT_RKT0_RKT1_E_clIS4_S7_iEEDaSL_SO_SR_)
        /*11f00*/ 	.word	0x00000000


	//----- nvinfo : EIATTR_FRAME_SIZE
	.align		4
.L_12256:
        /*11f04*/ 	.byte	0x04, 0x11
        /*11f06*/ 	.short	(.L_12258 - .L_12257)
	.align		4
.L_12257:
        /*11f08*/ 	.word	index@($_ZN7cutlass13device_kernelIN5flash19enable_sm80_to_sm89INS1_16FlashAttnBwdSm80INS1_25CollectiveMainloopBwdSm80ILi2ELi2EN4cute5tupleIJNS5_1CILi128EEES8_NS7_ILi64EEEEEENS_10bfloat16_tEfNS_4arch4Sm80ELb0ELb1ELb1ELb0ELb0ELb0ELb0ELb0ELi2ELi4ELi4ELi4ELb0EEENS1_21CollectiveEpilogueBwdISA_SB_SD_Li256ELb0ELb0ELi2EEENS1_19SingleTileSchedulerILb0ELb0ELb0ELi128EEEEEEEEEvNT_6ParamsE$_ZZN4cute13to_mixed_bitsINS_5tupleIJNS_1CILi4EEENS2_ILi8EEEEEENS1_IJNS2_ILi0EEENS2_ILi64EEEEEENS1_IJiiEEEEEDaRKT_RKT0_RKT1_ENKUlDpRKT_E_clIJNS2_ILj0EEENS_9MixedBitsILj0ELj448EEEEEEDaSM_)
        /*11f0c*/ 	.word	0x00000000


	//----- nvinfo : EIATTR_FRAME_SIZE
	.align		4
.L_12258:
        /*11f10*/ 	.byte	0x04, 0x11
        /*11f12*/ 	.short	(.L_12260 - .L_12259)
	.align		4
.L_12259:
        /*11f14*/ 	.word	index@($_ZN7cutlass13device_kernelIN5flash19enable_sm80_to_sm89INS1_16FlashAttnBwdSm80INS1_25CollectiveMainloopBwdSm80ILi2ELi2EN4cute5tupleIJNS5_1CILi128EEES8_NS7_ILi64EEEEEENS_10bfloat16_tEfNS_4arch4Sm80ELb0ELb1ELb1ELb0ELb0ELb0ELb0ELb0ELi2ELi4ELi4ELi4ELb0EEENS1_21CollectiveEpilogueBwdISA_SB_SD_Li256ELb0ELb0ELi2EEENS1_19SingleTileSchedulerILb0ELb0ELb0ELi128EEEEEEEEEvNT_6ParamsE$_ZZN4cute13to_mixed_bitsINS_5tupleIJNS1_IJNS_1CILi4EEENS2_ILi8EEEEEES3_NS2_ILi1EEEEEENS1_IJNS1_IJNS2_ILi128EEENS2_ILi0EEEEEENS2_ILi16EEES9_EEENS1_IJNS1_IJiiEEEiS9_EEEEEDaRKT_RKT0_RKT1_ENKUlRKT_RKT0_RKT1_E_clIS5_SA_SD_EEDaSQ_ST_SW_)
        /*11f18*/ 	.word	0x00000000


	//----- nvinfo : EIATTR_FRAME_SIZE
	.align		4
.L_12260:
        /*11f1c*/ 	.byte	0x04, 0x11
        /*11f1e*/ 	.short	(.L_12262 - .L_12261)
	.align		4
.L_12261:
        /*11f20*/ 	.word	index@($_ZN7cutlass13device_kernelIN5flash19enable_sm80_to_sm89INS1_16FlashAttnBwdSm80INS1_25CollectiveMainloopBwdSm80ILi2ELi2EN4cute5tupleIJNS5_1CILi128EEES8_NS7_ILi64EEEEEENS_10bfloat16_tEfNS_4arch4Sm80ELb0ELb1ELb1ELb0ELb0ELb0ELb0ELb0ELi2ELi4ELi4ELi4ELb0EEENS1_21CollectiveEpilogueBwdISA_SB_SD_Li256ELb0ELb0ELi2EEENS1_19SingleTileSchedulerILb0ELb0ELb0ELi128EEEEEEEEEvNT_6ParamsE$_ZZN4cute13to_mixed_bitsINS_5tupleIJNS1_IJNS_1CILi4EEENS2_ILi8EEEEEES3_NS2_ILi1EEEEEENS1_IJNS1_IJNS2_ILi128EEENS2_ILi0EEEEEENS2_ILi16EEES9_EEENS1_IJNS1_IJiiEEEiS9_EEEEEDaRKT_RKT0_RKT1_ENKUlRKT_RKT0_RKT1_E_clIS3_SB_iEEDaSQ_ST_SW_)
        /*11f24*/ 	.word	0x00000000


	//----- nvinfo : EIATTR_FRAME_SIZE
	.align		4
.L_12262:
        /*11f28*/ 	.byte	0x04, 0x11
        /*11f2a*/ 	.short	(.L_12264 - .L_12263)
	.align		4
.L_12263:
        /*11f2c*/ 	.word	index@($_ZN7cutlass13device_kernelIN5flash19enable_sm80_to_sm89INS1_16FlashAttnBwdSm80INS1_25CollectiveMainloopBwdSm80ILi2ELi2EN4cute5tupleIJNS5_1CILi128EEES8_NS7_ILi64EEEEEENS_10bfloat16_tEfNS_4arch4Sm80ELb0ELb1ELb1ELb0ELb0ELb0ELb0ELb0ELi2ELi4ELi4ELi4ELb0EEENS1_21CollectiveEpilogueBwdISA_SB_SD_Li256ELb0ELb0ELi2EEENS1_19SingleTileSchedulerILb0ELb0ELb0ELi128EEEEEEEEEvNT_6ParamsE$_ZZN4cute13to_mixed_bitsINS_5tupleIJNS1_IJNS_1CILi4EEENS2_ILi8EEEEEES3_NS2_ILi1EEEEEENS1_IJNS1_IJNS2_ILi128EEENS2_ILi0EEEEEENS2_ILi16EEES9_EEENS1_IJNS1_IJiiEEEiS9_EEEEEDaRKT_RKT0_RKT1_ENKUlDpRKT_E_clIJNS_9MixedBitsILj0ELj384EEENSU_ILj0ELj48EEENS2_ILj0EEEEEEDaSR_)
        /*11f30*/ 	.word	0x00000000


	//----- nvinfo : EIATTR_FRAME_SIZE
	.align		4
.L_12264:
        /*11f34*/ 	.byte	0x04, 0x11
        /*11f36*/ 	.short	(.L_12266 - .L_12265)
	.align		4
.L_12265:
        /*11f38*/ 	.word	index@($_ZN7cutlass13device_kernelIN5flash19enable_sm80_to_sm89INS1_16FlashAttnBwdSm80INS1_25CollectiveMainloopBwdSm80ILi2ELi2EN4cute5tupleIJNS5_1CILi128EEES8_NS7_ILi64EEEEEENS_10bfloat16_tEfNS_4arch4Sm80ELb0ELb1ELb1ELb0ELb0ELb0ELb0ELb0ELi2ELi4ELi4ELi4ELb0EEENS1_21CollectiveEpilogueBwdISA_SB_SD_Li256ELb0ELb0ELi2EEENS1_19SingleTileSchedulerILb0ELb0ELb0ELi128EEEEEEEEEvNT_6ParamsE$_ZZN4cute13to_mixed_bitsINS_5tupleIJNS1_IJNS_1CILi4EEENS2_ILi8EEEEEES3_NS2_ILi1EEEEEENS1_IJNS1_IJNS2_ILi0EEENS2_ILi64EEEEEES8_S8_EEENS1_IJNS1_IJiiEEEiS8_EEEEEDaRKT_RKT0_RKT1_ENKUlRKT_RKT0_RKT1_E_clIS5_SA_SC_EEDaSP_SS_SV_)
        /*11f3c*/ 	.word	0x00000000


	//----- nvinfo : EIATTR_FRAME_SIZE
	.align		4
.L_12266:
        /*11f40*/ 	.byte	0x04, 0x11
        /*11f42*/ 	.short	(.L_12268 - .L_12267)
	.align		4
.L_12267:
        /*11f44*/ 	.word	index@($_ZN7cutlass13device_kernelIN5flash19enable_sm80_to_sm89INS1_16FlashAttnBwdSm80INS1_25CollectiveMainloopBwdSm80ILi2ELi2EN4cute5tupleIJNS5_1CILi128EEES8_NS7_ILi64EEEEEENS_10bfloat16_tEfNS_4arch4Sm80ELb0ELb1ELb1ELb0ELb0ELb0ELb0ELb0ELi2ELi4ELi4ELi4ELb0EEENS1_21CollectiveEpilogueBwdISA_SB_SD_Li256ELb0ELb0ELi2EEENS1_19SingleTileSchedulerILb0ELb0ELb0ELi128EEEEEEEEEvNT_6ParamsE$_ZZN4cute13to_mixed_bitsINS_5tupleIJNS1_IJNS_1CILi4EEENS2_ILi8EEEEEES3_NS2_ILi1EEEEEENS1_IJNS1_IJNS2_ILi0EEENS2_ILi64EEEEEES8_S8_EEENS1_IJNS1_IJiiEEEiS8_EEEEEDaRKT_RKT0_RKT1_ENKUlDpRKT_E_clIJNS_9MixedBitsILj0ELj448EEENS2_ILj0EEESV_EEEDaSQ_)
        /*11f48*/ 	.word	0x00000000


	//----- nvinfo : EIATTR_FRAME_SIZE
	.align		4
.L_12268:
        /*11f4c*/ 	.byte	0x04, 0x11
        /*11f4e*/ 	.short	(.L_12270 - .L_12269)
	.align		4
.L_12269:
        /*11f50*/ 	.word	index@($_ZN7cutlass13device_kernelIN5flash19enable_sm80_to_sm89INS1_16FlashAttnBwdSm80INS1_25CollectiveMainloopBwdSm80ILi2ELi2EN4cute5tupleIJNS5_1CILi128EEES8_NS7_ILi64EEEEEENS_10bfloat16_tEfNS_4arch4Sm80ELb0ELb1ELb1ELb0ELb0ELb0ELb0ELb0ELi2ELi4ELi4ELi4ELb0EEENS1_21CollectiveEpilogueBwdISA_SB_SD_Li256ELb0ELb0ELi2EEENS1_19SingleTileSchedulerILb0ELb0ELb0ELi128EEEEEEEEEvNT_6ParamsE$_ZZN4cute13to_mixed_bitsINS_5tupleIJNS1_IJNS_1CILi4EEENS2_ILi8EEEEEENS2_ILi2EEENS2_ILi1EEEEEENS1_IJNS1_IJNS2_ILi128EEENS2_ILi0EEEEEES4_SA_EEENS1_IJNS1_IJiiEEEiSA_EEEEEDaRKT_RKT0_RKT1_ENKUlRKT_RKT0_RKT1_E_clIS6_S4_iEEDaSQ_ST_SW_)
        /*11f54*/ 	.word	0x00000000


	//----- nvinfo : EIATTR_FRAME_SIZE
	.align		4
.L_12270:
        /*11f58*/ 	.byte	0x04, 0x11
        /*11f5a*/ 	.short	(.L_12272 - .L_12271)
	.align		4
.L_12271:
        /*11f5c*/ 	.word	index@($_ZN7cutlass13device_kernelIN5flash19enable_sm80_to_sm89INS1_16FlashAttnBwdSm80INS1_25CollectiveMainloopBwdSm80ILi2ELi2EN4cute5tupleIJNS5_1CILi128EEES8_NS7_ILi64EEEEEENS_10bfloat16_tEfNS_4arch4Sm80ELb0ELb1ELb1ELb0ELb0ELb0ELb0ELb0ELi2ELi4ELi4ELi4ELb0EEENS1_21CollectiveEpilogueBwdISA_SB_SD_Li256ELb0ELb0ELi2EEENS1_19SingleTileSchedulerILb0ELb0ELb0ELi128EEEEEEEEEvNT_6ParamsE$_ZZN4cute13to_mixed_bitsINS_5tupleIJNS1_IJNS_1CILi4EEENS2_ILi8EEEEEENS2_ILi2EEENS2_ILi1EEEEEENS1_IJNS1_IJNS2_ILi128EEENS2_ILi0EEEEEES4_SA_EEENS1_IJNS1_IJiiEEEiSA_EEEEEDaRKT_RKT0_RKT1_ENKUlRKT_RKT0_RKT1_E_clIS5_SB_SD_EEDaSQ_ST_SW_)
        /*11f60*/ 	.word	0x00000000


	//----- nvinfo : EIATTR_FRAME_SIZE
	.align		4
.L_12272:
        /*11f64*/ 	.byte	0x04, 0x11
        /*11f66*/ 	.short	(.L_12274 - .L_12273)
	.align		4
.L_12273:
        /*11f68*/ 	.word	index@($_ZN7cutlass13device_kernelIN5flash19enable_sm80_to_sm89INS1_16FlashAttnBwdSm80INS1_25CollectiveMainloopBwdSm80ILi2ELi2EN4cute5tupleIJNS5_1CILi128EEES8_NS7_ILi64EEEEEENS_10bfloat16_tEfNS_4arch4Sm80ELb0ELb1ELb1ELb0ELb0ELb0ELb0ELb0ELi2ELi4ELi4ELi4ELb0EEENS1_21CollectiveEpilogueBwdISA_SB_SD_Li256ELb0ELb0ELi2EEENS1_19SingleTileSchedulerILb0ELb0ELb0ELi128EEEEEEEEEvNT_6ParamsE$_ZZN4cute13to_mixed_bitsINS_5tupleIJNS1_IJNS_1CILi4EEENS2_ILi8EEEEEENS2_ILi2EEENS2_ILi1EEEEEENS1_IJNS1_IJNS2_ILi128EEENS2_ILi0EEEEEES4_SA_EEENS1_IJNS1_IJiiEEEiSA_EEEEEDaRKT_RKT0_RKT1_ENKUlDpRKT_E_clIJNS_9MixedBitsILj0ELj384EEENSU_ILj0ELj8EEENS2_ILj0EEEEEEDaSR_)
        /*11f6c*/ 	.word	0x00000000


	//----- nvinfo : EIATTR_FRAME_SIZE
	.align		4
.L_12274:
        /*11f70*/ 	.byte	0x04, 0x11
        /*11f72*/ 	.short	(.L_12276 - .L_12275)
	.align		4
.L_12275:
        /*11f74*/ 	.word	index@($_ZN7cutlass13device_kernelIN5flash19enable_sm80_to_sm89INS1_16FlashAttnBwdSm80INS1_25CollectiveMainloopBwdSm80ILi2ELi2EN4cute5tupleIJNS5_1CILi128EEES8_NS7_ILi64EEEEEENS_10bfloat16_tEfNS_4arch4Sm80ELb0ELb1ELb1ELb0ELb0ELb0ELb0ELb0ELi2ELi4ELi4ELi4ELb0EEENS1_21CollectiveEpilogueBwdISA_SB_SD_Li256ELb0ELb0ELi2EEENS1_19SingleTileSchedulerILb0ELb0ELb0ELi128EEEEEEEEEvNT_6ParamsE$_ZZN4cute13to_mixed_bitsINS_5tupleIJNS1_IJNS_1CILi4EEENS2_ILi8EEEEEENS2_ILi2EEENS2_ILi1EEEEEENS1_IJNS1_IJNS2_ILi0EEENS2_ILi64EEEEEES9_S9_EEENS1_IJNS1_IJiiEEEiS9_EEEEEDaRKT_RKT0_RKT1_ENKUlRKT_RKT0_RKT1_E_clIS5_SB_SD_EEDaSQ_ST_SW_)
        /*11f78*/ 	.word	0x00000000


	//----- nvinfo : EIATTR_FRAME_SIZE
	.align		4
.L_12276:
        /*11f7c*/ 	.byte	0x04, 0x11
        /*11f7e*/ 	.short	(.L_12278 - .L_12277)
	.align		4
.L_12277:
        /*11f80*/ 	.word	index@($_ZN7cutlass13device_kernelIN5flash19enable_sm80_to_sm89INS1_16FlashAttnBwdSm80INS1_25CollectiveMainloopBwdSm80ILi2ELi2EN4cute5tupleIJNS5_1CILi128EEES8_NS7_ILi64EEEEEENS_10bfloat16_tEfNS_4arch4Sm80ELb0ELb1ELb1ELb0ELb0ELb0ELb0ELb0ELi2ELi4ELi4ELi4ELb0EEENS1_21CollectiveEpilogueBwdISA_SB_SD_Li256ELb0ELb0ELi2EEENS1_19SingleTileSchedulerILb0ELb0ELb0ELi128EEEEEEEEEvNT_6ParamsE$_ZZN4cute13to_mixed_bitsINS_5tupleIJNS1_IJNS_1CILi4EEENS2_ILi8EEEEEENS2_ILi2EEENS2_ILi1EEEEEENS1_IJNS1_IJNS2_ILi0EEENS2_ILi64EEEEEES9_S9_EEENS1_IJNS1_IJiiEEEiS9_EEEEEDaRKT_RKT0_RKT1_ENKUlDpRKT_E_clIJNS_9MixedBitsILj0ELj448EEENS2_ILj0EEESW_EEEDaSR_)
        /*11f84*/ 	.word	0x00000000


	//----- nvinfo : EIATTR_FRAME_SIZE
	.align		4
.L_12278:
        /*11f88*/ 	.byte	0x04, 0x11
        /*11f8a*/ 	.short	(.L_12280 - .L_12279)
	.align		4
.L_12279:
        /*11f8c*/ 	.word	index@($_ZN7cutlass13device_kernelIN5flash19enable_sm80_to_sm89INS1_16FlashAttnBwdSm80INS1_25CollectiveMainloopBwdSm80ILi2ELi2EN4cute5tupleIJNS5_1CILi128EEES8_NS7_ILi64EEEEEENS_10bfloat16_tEfNS_4arch4Sm80ELb0ELb1ELb1ELb0ELb0ELb0ELb0ELb0ELi2ELi4ELi4ELi4ELb0EEENS1_21CollectiveEpilogueBwdISA_SB_SD_Li256ELb0ELb0ELi2EEENS1_19SingleTileSchedulerILb0ELb0ELb0ELi128EEEEEEEEEvNT_6ParamsE$_ZZN4cute12filter_tupleINS_5tupleIJiNS_1CILi0EEEEEES4_ZNS_6detail9lift_diceIS4_S4_EEDaRKT_RKT0_EUlRKT_RKT0_E_EEDaS9_SC_OT1_ENKUlDpSF_E_clIJNS1_IJiEEENS1_IJS3_EEEEEEDaSM_)
        /*11f90*/ 	.word	0x00000000


	//----- nvinfo : EIATTR_FRAME_SIZE
	.align		4
.L_12280:
        /*11f94*/ 	.byte	0x04, 0x11
        /*11f96*/ 	.short	(.L_12282 - .L_12281)
	.align		4
.L_12281:
        /*11f98*/ 	.word	index@($_ZN7cutlass13device_kernelIN5flash19enable_sm80_to_sm89INS1_16FlashAttnBwdSm80INS1_25CollectiveMainloopBwdSm80ILi2ELi2EN4cute5tupleIJNS5_1CILi128EEES8_NS7_ILi64EEEEEENS_10bfloat16_tEfNS_4arch4Sm80ELb0ELb1ELb1ELb0ELb0ELb0ELb0ELb0ELi2ELi4ELi4ELi4ELb0EEENS1_21CollectiveEpilogueBwdISA_SB_SD_Li256ELb0ELb0ELi2EEENS1_19SingleTileSchedulerILb0ELb0ELb0ELi128EEEEEEEEEvNT_6ParamsE$_ZZN4cute12filter_tupleINS_5tupleIJiNS1_IJiNS_1CILi0EEEEEEEEES5_ZNS_6detail9lift_diceIS5_S5_EEDaRKT_RKT0_EUlRKT_RKT0_E_EEDaSA_SD_OT1_ENKUlDpSG_E_clIJNS1_IJiEEES4_EEEDaSN_)
        /*11f9c*/ 	.word	0x00000000


	//----- nvinfo : EIATTR_FRAME_SIZE
	.align		4
.L_12282:
        /*11fa0*/ 	.byte	0x04, 0x11
        /*11fa2*/ 	.short	(.L_12284 - .L_12283)
	.align		4
.L_12283:
        /*11fa4*/ 	.word	index@($_ZN7cutlass13device_kernelIN5flash19enable_sm80_to_sm89INS1_16FlashAttnBwdSm80INS1_25CollectiveMainloopBwdSm80ILi2ELi2EN4cute5tupleIJNS5_1CILi128EEES8_NS7_ILi64EEEEEENS_10bfloat16_tEfNS_4arch4Sm80ELb0ELb1ELb1ELb0ELb0ELb0ELb0ELb0ELi2ELi4ELi4ELi4ELb0EEENS1_21CollectiveEpilogueBwdISA_SB_SD_Li256ELb0ELb0ELi2EEENS1_19SingleTileSchedulerILb0ELb0ELb0ELi128EEEEEEEEEvNT_6ParamsE$_ZZN4cute12filter_tupleINS_5tupleIJNS_1CILi4096EEENS1_IJiiEEEEEEZNS_16flatten_to_tupleIS5_EEDaRKT_EUlRKT_E_EEDaS9_OT0_ENKUlDpSC_E_clIJNS1_IJS3_EEES4_EEEDaSG_)
        /*11fa8*/ 	.word	0x00000000


	//----- nvinfo : EIATTR_FRAME_SIZE
	.align		4
.L_12284:
        /*11fac*/ 	.byte	0x04, 0x11
        /*11fae*/ 	.short	(.L_12286 - .L_12285)
	.align		4
.L_12285:
        /*11fb0*/ 	.word	index@($_ZN7cutlass13device_kernelIN5flash19enable_sm80_to_sm89INS1_16FlashAttnBwdSm80INS1_25CollectiveMainloopBwdSm80ILi2ELi2EN4cute5tupleIJNS5_1CILi128EEES8_NS7_ILi64EEEEEENS_10bfloat16_tEfNS_4arch4Sm80ELb0ELb1ELb1ELb0ELb0ELb0ELb0ELb0ELi2ELi4ELi4ELi4ELb0EEENS1_21CollectiveEpilogueBwdISA_SB_SD_Li256ELb0ELb0ELi2EEENS1_19SingleTileSchedulerILb0ELb0ELb0ELi128EEEEEEEEEvNT_6ParamsE$_ZZN4cute12filter_tupleINS_5tupleIJNS_1CILi4096EEENS1_IJNS1_IJiiEEENS2_ILi8192EEEEEEEEEZNS_16flatten_to_tupleIS7_EEDaRKT_EUlRKT_E_EEDaSB_OT0_ENKUlDpSE_E_clIJNS1_IJS3_EEENS1_IJiiS5_EEEEEEDaSI_)
        /*11fb4*/ 	.word	0x00000000


	//----- nvinfo : EIATTR_FRAME_SIZE
	.align		4
.L_12286:
        /*11fb8*/ 	.byte	0x04, 0x11
        /*11fba*/ 	.short	(.L_12288 - .L_12287)
	.align		4
.L_12287:
        /*11fbc*/ 	.word	index@($_ZN7cutlass13device_kernelIN5flash19enable_sm80_to_sm89INS1_16FlashAttnBwdSm80INS1_25CollectiveMainloopBwdSm80ILi2ELi2EN4cute5tupleIJNS5_1CILi128EEES8_NS7_ILi64EEEEEENS_10bfloat16_tEfNS_4arch4Sm80ELb0ELb1ELb1ELb0ELb0ELb0ELb0ELb0ELi2ELi4ELi4ELi4ELb0EEENS1_21CollectiveEpilogueBwdISA_SB_SD_Li256ELb0ELb0ELi2EEENS1_19SingleTileSchedulerILb0ELb0ELb0ELi128EEEEEEEEEvNT_6ParamsE$_ZZN4cute12filter_tupleINS_5tupleIJNS_1CILi1EEENS1_IJiiiEEENS2_ILi64EEENS1_IJNS2_ILi72EEENS2_ILi144EEENS2_ILi288EEEEEENS2_ILi512EEEEEEZNS_7flattenISB_EEDaRKT_EUlRKT_E_EEDaSF_OT0_ENKUlDpSI_E_clIJNS1_IJS3_EEES4_NS1_IJS5_EEES9_NS1_IJSA_EEEEEEDaSM_)
        /*11fc0*/ 	.word	0x00000000


	//----- nvinfo : EIATTR_FRAME_SIZE
	.align		4
.L_12288:
        /*11fc4*/ 	.byte	0x04, 0x11
        /*11fc6*/ 	.short	(.L_12290 - .L_12289)
	.align		4
.L_12289:
        /*11fc8*/ 	.word	index@($_ZN7cutlass13device_kernelIN5flash19enable_sm80_to_sm89INS1_16FlashAttnBwdSm80INS1_25CollectiveMainloopBwdSm80ILi2ELi2EN4cute5tupleIJNS5_1CILi128EEES8_NS7_ILi64EEEEEENS_10bfloat16_tEfNS_4arch4Sm80ELb0ELb1ELb1ELb0ELb0ELb0ELb0ELb0ELi2ELi4ELi4ELi4ELb0EEENS1_21CollectiveEpilogueBwdISA_SB_SD_Li256ELb0ELb0ELi2EEENS1_19SingleTileSchedulerILb0ELb0ELb0ELi128EEEEEEEEEvNT_6ParamsE$_ZZN4cute12filter_tupleINS_5tupleIJNS_1CILi1EEENS1_IJNS2_ILi8EEEiiEEENS2_ILi64EEENS1_IJiNS2_ILi144EEENS2_ILi288EEEEEENS2_ILi512EEEEEEZNS_7flattenISB_EEDaRKT_EUlRKT_E_EEDaSF_OT0_ENKUlDpSI_E_clIJNS1_IJS3_EEES5_NS1_IJS6_EEES9_NS1_IJSA_EEEEEEDaSM_)
        /*11fcc*/ 	.word	0x00000000


	//----- nvinfo : EIATTR_FRAME_SIZE
	.align		4
.L_12290:
        /*11fd0*/ 	.byte	0x04, 0x11
        /*11fd2*/ 	.short	(.L_12292 - .L_12291)
	.align		4
.L_12291:
        /*11fd4*/ 	.word	index@($_ZN7cutlass13device_kernelIN5flash19enable_sm80_to_sm89INS1_16FlashAttnBwdSm80INS1_25CollectiveMainloopBwdSm80ILi2ELi2EN4cute5tupleIJNS5_1CILi128EEES8_NS7_ILi64EEEEEENS_10bfloat16_tEfNS_4arch4Sm80ELb0ELb1ELb1ELb0ELb0ELb0ELb0ELb0ELi2ELi4ELi4ELi4ELb0EEENS1_21CollectiveEpilogueBwdISA_SB_SD_Li256ELb0ELb0ELi2EEENS1_19SingleTileSchedulerILb0ELb0ELb0ELi128EEEEEEEEEvNT_6ParamsE$_ZZN4cute12filter_tupleINS_5tupleIJNS_1CILi1024EEENS1_IJiiEEEEEEZNS_16flatten_to_tupleIS5_EEDaRKT_EUlRKT_E_EEDaS9_OT0_ENKUlDpSC_E_clIJNS1_IJS3_EEES4_EEEDaSG_)
        /*11fd8*/ 	.word	0x00000000


	//----- nvinfo : EIATTR_FRAME_SIZE
	.align		4
.L_12292:
        /*11fdc*/ 	.byte	0x04, 0x11
        /*11fde*/ 	.short	(.L_12294 - .L_12293)
	.align		4
.L_12293:
        /*11fe0*/ 	.word	index@($_ZN7cutlass13device_kernelIN5flash19enable_sm80_to_sm89INS1_16FlashAttnBwdSm80INS1_25CollectiveMainloopBwdSm80ILi2ELi2EN4cute5tupleIJNS5_1CILi128EEES8_NS7_ILi64EEEEEENS_10bfloat16_tEfNS_4arch4Sm80ELb0ELb1ELb1ELb0ELb0ELb0ELb0ELb0ELi2ELi4ELi4ELi4ELb0EEENS1_21CollectiveEpilogueBwdISA_SB_SD_Li256ELb0ELb0ELi2EEENS1_19SingleTileSchedulerILb0ELb0ELb0ELi128EEEEEEEEEvNT_6ParamsE$_ZZN4cute12filter_tupleINS_5tupleIJNS_1CILi0EEENS_10UnderscoreEEEENS1_IJNS1_IJS3_S3_EEEiEEEZNS_6detail10lift_sliceIS5_S7_EEDaRKT_RKT0_EUlRKT_RKT0_E_EEDaSC_SF_OT1_ENKUlDpSI_E_clIJNS1_IJEEENS1_IJiEEEEEEDaSP_)
        /*11fe4*/ 	.word	0x00000000


	//----- nvinfo : EIATTR_FRAME_SIZE
	.align		4
.L_12294:
        /*11fe8*/ 	.byte	0x04, 0x11
        /*11fea*/ 	.short	(.L_12296 - .L_12295)
	.align		4
.L_12295:
        /*11fec*/ 	.word	index@($_ZN7cutlass13device_kernelIN5flash19enable_sm80_to_sm89INS1_16FlashAttnBwdSm80INS1_25CollectiveMainloopBwdSm80ILi2ELi2EN4cute5tupleIJNS5_1CILi128EEES8_NS7_ILi64EEEEEENS_10bfloat16_tEfNS_4arch4Sm80ELb0ELb1ELb1ELb0ELb0ELb0ELb0ELb0ELi2ELi4ELi4ELi4ELb0EEENS1_21CollectiveEpilogueBwdISA_SB_SD_Li256ELb0ELb0ELi2EEENS1_19SingleTileSchedulerILb0ELb0ELb0ELi128EEEEEEEEEvNT_6ParamsE$_ZZN4cute12filter_tupleINS_5tupleIJNS_1CILi0EEENS1_IJNS2_ILi1EEENS2_ILi512EEEiEEEEEEZNS_16flatten_to_tupleIS7_EEDaRKT_EUlRKT_E_EEDaSB_OT0_ENKUlDpSE_E_clIJNS1_IJS3_EEES6_EEEDaSI_)
        /*11ff0*/ 	.word	0x00000000


	//----- nvinfo : EIATTR_FRAME_SIZE
	.align		4
.L_12296:
        /*11ff4*/ 	.byte	0x04, 0x11
        /*11ff6*/ 	.short	(.L_12298 - .L_12297)
	.align		4
.L_12297:
        /*11ff8*/ 	.word	index@($_ZN7cutlass13device_kernelIN5flash19enable_sm80_to_sm89INS1_16FlashAttnBwdSm80INS1_25CollectiveMainloopBwdSm80ILi2ELi2EN4cute5tupleIJNS5_1CILi128EEES8_NS7_ILi64EEEEEENS_10bfloat16_tEfNS_4arch4Sm80ELb0ELb1ELb1ELb0ELb0ELb0ELb0ELb0ELi2ELi4ELi4ELi4ELb0EEENS1_21CollectiveEpilogueBwdISA_SB_SD_Li256ELb0ELb0ELi2EEENS1_19SingleTileSchedulerILb0ELb0ELb0ELi128EEEEEEEEEvNT_6ParamsE$_ZZN4cute12filter_tupleINS_5tupleIJNS_10UnderscoreES2_iEEENS1_IJNS1_IJNS_1CILi1EEENS4_ILi0EEEEEEiNS4_ILi1024EEEEEEZNS_5sliceIS3_S9_EEDaRKT_RKT0_EUlRKT_RKT0_E_EEDaSD_SG_OT1_ENKUlDpSJ_E_clIJNS1_IJS7_EEENS1_IJiEEENS1_IJEEEEEEDaSQ_)
        /*11ffc*/ 	.word	0x00000000


	//----- nvinfo : EIATTR_FRAME_SIZE
	.align		4
.L_12298:
        /*12000*/ 	.byte	0x04, 0x11
        /*12002*/ 	.short	(.L_12300 - .L_12299)
	.align		4
.L_12299:
        /*12004*/ 	.word	index@($_ZN7cutlass13device_kernelIN5flash19enable_sm80_to_sm89INS1_16FlashAttnBwdSm80INS1_25CollectiveMainloopBwdSm80ILi2ELi2EN4cute5tupleIJNS5_1CILi128EEES8_NS7_ILi64EEEEEENS_10bfloat16_tEfNS_4arch4Sm80ELb0ELb1ELb1ELb0ELb0ELb0ELb0ELb0ELi2ELi4ELi4ELi4ELb0EEENS1_21CollectiveEpilogueBwdISA_SB_SD_Li256ELb0ELb0ELi2EEENS1_19SingleTileSchedulerILb0ELb0ELb0ELi128EEEEEEEEEvNT_6ParamsE$_ZZN4cute12filter_tupleINS_5tupleIJNS_10UnderscoreES2_S2_iEEENS1_IJNS1_IJNS_1CILi1EEENS4_ILi0EEEEEElS6_lEEEZNS_5sliceIS3_S8_EEDaRKT_RKT0_EUlRKT_RKT0_E_EEDaSC_SF_OT1_ENKUlDpSI_E_clIJNS1_IJS7_EEENS1_IJlEEENS1_IJS6_EEENS1_IJEEEEEEDaSP_)
        /*12008*/ 	.word	0x00000000


	//----- nvinfo : EIATTR_FRAME_SIZE
	.align		4
.L_12300:
        /*1200c*/ 	.byte	0x04, 0x11
        /*1200e*/ 	.short	(.L_12302 - .L_12301)
	.align		4
.L_12301:
        /*12010*/ 	.word	index@($_ZN7cutlass13device_kernelIN5flash19enable_sm80_to_sm89INS1_16FlashAttnBwdSm80INS1_25CollectiveMainloopBwdSm80ILi2ELi2EN4cute5tupleIJNS5_1CILi128EEES8_NS7_ILi64EEEEEENS_10bfloat16_tEfNS_4arch4Sm80ELb0ELb1ELb1ELb0ELb0ELb0ELb0ELb0ELi2ELi4ELi4ELi4ELb0EEENS1_21CollectiveEpilogueBwdISA_SB_SD_Li256ELb0ELb0ELi2EEENS1_19SingleTileSchedulerILb0ELb0ELb0ELi128EEEEEEEEEvNT_6ParamsE$_ZZN4cute12filter_tupleINS_5tupleIJNS_10UnderscoreES2_S2_iEEENS1_IJNS1_IJNS_1CILi1EEENS4_ILi0EEEEEEiNS4_ILi1024EEENS4_ILi8192EEEEEEZNS_5sliceIS3_SA_EEDaRKT_RKT0_EUlRKT_RKT0_E_EEDaSE_SH_OT1_ENKUlDpSK_E_clIJNS1_IJS7_EEENS1_IJiEEENS1_IJS8_EEENS1_IJEEEEEEDaSR_)
        /*12014*/ 	.word	0x00000000


	//----- nvinfo : EIATTR_FRAME_SIZE
	.align		4
.L_12302:
        /*12018*/ 	.byte	0x04, 0x11
        /*1201a*/ 	.short	(.L_12304 - .L_12303)
	.align		4
.L_12303:
        /*1201c*/ 	.word	index@($_ZN7cutlass13device_kernelIN5flash19enable_sm80_to_sm89INS1_16FlashAttnBwdSm80INS1_25CollectiveMainloopBwdSm80ILi2ELi2EN4cute5tupleIJNS5_1CILi128EEES8_NS7_ILi64EEEEEENS_10bfloat16_tEfNS_4arch4Sm80ELb0ELb1ELb1ELb0ELb0ELb0ELb0ELb0ELi2ELi4ELi4ELi4ELb0EEENS1_21CollectiveEpilogueBwdISA_SB_SD_Li256ELb0ELb0ELi2EEENS1_19SingleTileSchedulerILb0ELb0ELb0ELi128EEEEEEEEEvNT_6ParamsE$_ZZN4cute12filter_tupleINS_5tupleIJNS_10UnderscoreES2_S2_iEEENS1_IJNS1_IJNS_1CILi1EEENS4_ILi0EEEEEENS4_ILi4096EEENS1_IJiiEEENS1_IJS6_NS4_ILi8192EEEEEEEEEZNS_5sliceIS3_SC_EEDaRKT_RKT0_EUlRKT_RKT0_E_EEDaSG_SJ_OT1_ENKUlDpSM_E_clIJNS1_IJS7_EEENS1_IJS8_EEENS1_IJS9_EEENS1_IJEEEEEEDaST_)
        /*12020*/ 	.word	0x00000000


	//----- nvinfo : EIATTR_FRAME_SIZE
	.align		4
.L_12304:
        /*12024*/ 	.byte	0x04, 0x11
        /*12026*/ 	.short	(.L_12306 - .L_12305)
	.align		4
.L_12305:
        /*12028*/ 	.word	index@($_ZN7cutlass13device_kernelIN5flash19enable_sm80_to_sm89INS1_16FlashAttnBwdSm80INS1_25CollectiveMainloopBwdSm80ILi2ELi2EN4cute5tupleIJNS5_1CILi128EEES8_NS7_ILi64EEEEEENS_10bfloat16_tEfNS_4arch4Sm80ELb0ELb1ELb1ELb0ELb0ELb0ELb0ELb0ELi2ELi4ELi4ELi4ELb0EEENS1_21CollectiveEpilogueBwdISA_SB_SD_Li256ELb0ELb0ELi2EEENS1_19SingleTileSchedulerILb0ELb0ELb0ELi128EEEEEEEEEvNT_6ParamsE$_ZZN4cute12filter_tupleINS_5tupleIJNS_10UnderscoreES2_NS_1CILi0EEEEEENS1_IJNS1_IJNS3_ILi1EEES4_EEEiNS3_ILi1024EEEEEEZNS_5sliceIS5_S9_EEDaRKT_RKT0_EUlRKT_RKT0_E_EEDaSD_SG_OT1_ENKUlDpSJ_E_clIJNS1_IJS7_EEENS1_IJiEEENS1_IJEEEEEEDaSQ_)
        /*1202c*/ 	.word	0x00000000


	//----- nvinfo : EIATTR_FRAME_SIZE
	.align		4
.L_12306:
        /*12030*/ 	.byte	0x04, 0x11
        /*12032*/ 	.short	(.L_12308 - .L_12307)
	.align		4
.L_12307:
        /*12034*/ 	.word	index@($_ZN7cutlass13device_kernelIN5flash19enable_sm80_to_sm89INS1_16FlashAttnBwdSm80INS1_25CollectiveMainloopBwdSm80ILi2ELi2EN4cute5tupleIJNS5_1CILi128EEES8_NS7_ILi64EEEEEENS_10bfloat16_tEfNS_4arch4Sm80ELb0ELb1ELb1ELb0ELb0ELb0ELb0ELb0ELi2ELi4ELi4ELi4ELb0EEENS1_21CollectiveEpilogueBwdISA_SB_SD_Li256ELb0ELb0ELi2EEENS1_19SingleTileSchedulerILb0ELb0ELb0ELi128EEEEEEEEEvNT_6ParamsE$_ZZN4cute12filter_tupleINS_5tupleIJNS1_IJiiEEENS_1CILi8192EEEEEEZNS_16flatten_to_tupleIS5_EEDaRKT_EUlRKT_E_EEDaS9_OT0_ENKUlDpSC_E_clIJS2_NS1_IJS4_EEEEEEDaSG_)
        /*12038*/ 	.word	0x00000000


	//----- nvinfo : EIATTR_FRAME_SIZE
	.align		4
.L_12308:
        /*1203c*/ 	.byte	0x04, 0x11
        /*1203e*/ 	.short	(.L_12310 - .L_12309)
	.align		4
.L_12309:
        /*12040*/ 	.word	index@($_ZN7cutlass13device_kernelIN5flash19enable_sm80_to_sm89INS1_16FlashAttnBwdSm80INS1_25CollectiveMainloopBwdSm80ILi2ELi2EN4cute5tupleIJNS5_1CILi128EEES8_NS7_ILi64EEEEEENS_10bfloat16_tEfNS_4arch4Sm80ELb0ELb1ELb1ELb0ELb0ELb0ELb0ELb0ELi2ELi4ELi4ELi4ELb0EEENS1_21CollectiveEpilogueBwdISA_SB_SD_Li256ELb0ELb0ELi2EEENS1_19SingleTileSchedulerILb0ELb0ELb0ELi128EEEEEEEEEvNT_6ParamsE$_ZZN4cute12filter_tupleINS_5tupleIJNS1_IJiiEEENS_1CILi1024EEEEEEZNS_16flatten_to_tupleIS5_EEDaRKT_EUlRKT_E_EEDaS9_OT0_ENKUlDpSC_E_clIJS2_NS1_IJS4_EEEEEEDaSG_)
        /*12044*/ 	.word	0x00000000


	//----- nvinfo : EIATTR_FRAME_SIZE
	.align		4
.L_12310:
        /*12048*/ 	.byte	0x04, 0x11
        /*1204a*/ 	.short	(.L_12312 - .L_12311)
	.align		4
.L_12311:
        /*1204c*/ 	.word	index@($_ZN7cutlass13device_kernelIN5flash19enable_sm80_to_sm89INS1_16FlashAttnBwdSm80INS1_25CollectiveMainloopBwdSm80ILi2ELi2EN4cute5tupleIJNS5_1CILi128EEES8_NS7_ILi64EEEEEENS_10bfloat16_tEfNS_4arch4Sm80ELb0ELb1ELb1ELb0ELb0ELb0ELb0ELb0ELi2ELi4ELi4ELi4ELb0EEENS1_21CollectiveEpilogueBwdISA_SB_SD_Li256ELb0ELb0ELi2EEENS1_19SingleTileSchedulerILb0ELb0ELb0ELi128EEEEEEEEEvNT_6ParamsE$_ZZN4cute12filter_tupleINS_5tupleIJNS1_IJiNS1_IJiNS_1CILi0EEEEEEEEENS1_IJNS_10UnderscoreENS1_IJS6_S6_EEEEEEEEES9_ZNS_4diceIS9_S9_EEDaRKT_RKT0_EUlRKT_RKT0_E_EEDaSD_SG_OT1_ENKUlDpSJ_E_clIJNS1_IJiiS3_EEENS1_IJEEEEEEDaSQ_)
        /*12050*/ 	.word	0x00000000


	//----- nvinfo : EIATTR_FRAME_SIZE
	.align		4
.L_12312:
        /*12054*/ 	.byte	0x04, 0x11
        /*12056*/ 	.short	(.L_12314 - .L_12313)
	.align		4
.L_12313:
        /*12058*/ 	.word	index@($_ZN7cutlass13device_kernelIN5flash19enable_sm80_to_sm89INS1_16FlashAttnBwdSm80INS1_25CollectiveMainloopBwdSm80ILi2ELi2EN4cute5tupleIJNS5_1CILi128EEES8_NS7_ILi64EEEEEENS_10bfloat16_tEfNS_4arch4Sm80ELb0ELb1ELb1ELb0ELb0ELb0ELb0ELb0ELi2ELi4ELi4ELi4ELb0EEENS1_21CollectiveEpilogueBwdISA_SB_SD_Li256ELb0ELb0ELi2EEENS1_19SingleTileSchedulerILb0ELb0ELb0ELi128EEEEEEEEEvNT_6ParamsE$_ZZN4cute12filter_tupleINS_5tupleIJNS1_IJNS_1CILi0EEENS1_IJNS2_ILi1EEENS2_ILi512EEEiEEEEEENS2_ILi4096EEENS1_IJiNS2_ILi8192EEEEEEEEEZNS_7flattenISB_EEDaRKT_EUlRKT_E_EEDaSF_OT0_ENKUlDpSI_E_clIJNS1_IJS3_S4_S5_iEEENS1_IJS8_EEESA_EEEDaSM_)
        /*1205c*/ 	.word	0x00000000


	//----- nvinfo : EIATTR_FRAME_SIZE
	.align		4
.L_12314:
        /*12060*/ 	.byte	0x04, 0x11
        /*12062*/ 	.short	(.L_12316 - .L_12315)
	.align		4
.L_12315:
        /*12064*/ 	.word	index@($_ZN7cutlass13device_kernelIN5flash19enable_sm80_to_sm89INS1_16FlashAttnBwdSm80INS1_25CollectiveMainloopBwdSm80ILi2ELi2EN4cute5tupleIJNS5_1CILi128EEES8_NS7_ILi64EEEEEENS_10bfloat16_tEfNS_4arch4Sm80ELb0ELb1ELb1ELb0ELb0ELb0ELb0ELb0ELi2ELi4ELi4ELi4ELb0EEENS1_21CollectiveEpilogueBwdISA_SB_SD_Li256ELb0ELb0ELi2EEENS1_19SingleTileSchedulerILb0ELb0ELb0ELi128EEEEEEEEEvNT_6ParamsE$_ZZN4cute12filter_tupleINS_5tupleIJNS1_IJNS_10UnderscoreENS_1CILi0EEEEEENS1_IJS4_S2_EEEEEENS1_IJNS1_IJNS1_IJNS3_ILi1EEES4_EEES4_EEENS1_IJNS1_IJS4_S4_EEEiEEEEEEZNS_5sliceIS7_SD_EEDaRKT_RKT0_EUlRKT_RKT0_E_EEDaSH_SK_OT1_ENKUlDpSN_E_clIJNS1_IJS9_EEENS1_IJiEEEEEEDaSU_)
        /*12068*/ 	.word	0x00000000


	//----- nvinfo : EIATTR_FRAME_SIZE
	.align		4
.L_12316:
        /*1206c*/ 	.byte	0x04, 0x11
        /*1206e*/ 	.short	(.L_12318 - .L_12317)
	.align		4
.L_12317:
        /*12070*/ 	.word	index@($_ZN7cutlass13device_kernelIN5flash19enable_sm80_to_sm89INS1_16FlashAttnBwdSm80INS1_25CollectiveMainloopBwdSm80ILi2ELi2EN4cute5tupleIJNS5_1CILi128EEES8_NS7_ILi64EEEEEENS_10bfloat16_tEfNS_4arch4Sm80ELb0ELb1ELb1ELb0ELb0ELb0ELb0ELb0ELi2ELi4ELi4ELi4ELb0EEENS1_21CollectiveEpilogueBwdISA_SB_SD_Li256ELb0ELb0ELi2EEENS1_19SingleTileSchedulerILb0ELb0ELb0ELi128EEEEEEEEEvNT_6ParamsE$_ZSt3minIiERKT_S2_S2_)
        /*12074*/ 	.word	0x00000000


	//----- nvinfo : EIATTR_FRAME_SIZE
	.align		4
.L_12318:
        /*12078*/ 	.byte	0x04, 0x11
        /*1207a*/ 	.short	(.L_12320 - .L_12319)
	.align		4
.L_12319:
        /*1207c*/ 	.word	index@($_ZN7cutlass13device_kernelIN5flash19enable_sm80_to_sm89INS1_16FlashAttnBwdSm80INS1_25CollectiveMainloopBwdSm80ILi2ELi2EN4cute5tupleIJNS5_1CILi128EEES8_NS7_ILi64EEEEEENS_10bfloat16_tEfNS_4arch4Sm80ELb0ELb1ELb1ELb0ELb0ELb0ELb0ELb0ELi2ELi4ELi4ELi4ELb0EEENS1_21CollectiveEpilogueBwdISA_SB_SD_Li256ELb0ELb0ELi2EEENS1_19SingleTileSchedulerILb0ELb0ELb0ELi128EEEEEEEEEvNT_6ParamsE$_ZSt3maxIiERKT_S2_S2_)
        /*12080*/ 	.word	0x00000000


	//----- nvinfo : EIATTR_FRAME_SIZE
	.align		4
.L_12320:
        /*12084*/ 	.byte	0x04, 0x11
        /*12086*/ 	.short	(.L_12322 - .L_12321)
	.align		4
.L_12321:
        /*12088*/ 	.word	index@($_ZN7cutlass13device_kernelIN5flash19enable_sm80_to_sm89INS1_16FlashAttnBwdSm80INS1_25CollectiveMainloopBwdSm80ILi2ELi2EN4cute5tupleIJNS5_1CILi128EEES8_NS7_ILi64EEEEEENS_10bfloat16_tEfNS_4arch4Sm80ELb0ELb1ELb1ELb0ELb0ELb0ELb0ELb0ELi2ELi4ELi4ELi4ELb0EEENS1_21CollectiveEpilogueBwdISA_SB_SD_Li256ELb0ELb0ELi2EEENS1_19SingleTileSchedulerILb0ELb0ELb0ELi128EEEEEEEEEvNT_6ParamsE$_ZN73_INTERNAL_24fd9406_37_flash_bwd_hdim64_bf16_softcap_sm80_cu_8e232a79_33079atomicAddEPff)
        /*1208c*/ 	.word	0x00000000


	//----- nvinfo : EIATTR_FRAME_SIZE
	.align		4
.L_12322:
        /*12090*/ 	.byte	0x04, 0x11
        /*12092*/ 	.short	(.L_12324 - .L_12323)
	.align		4
.L_12323:
        /*12094*/ 	.word	index@($_ZN7cutlass13device_kernelIN5flash19enable_sm80_to_sm89INS1_16FlashAttnBwdSm80INS1_25CollectiveMainloopBwdSm80ILi2ELi2EN4cute5tupleIJNS5_1CILi128EEES8_NS7_ILi64EEEEEENS_10bfloat16_tEfNS_4arch4Sm80ELb0ELb1ELb1ELb0ELb0ELb0ELb0ELb0ELi2ELi4ELi4ELi4ELb0EEENS1_21CollectiveEpilogueBwdISA_SB_SD_Li256ELb0ELb0ELi2EEENS1_19SingleTileSchedulerILb0ELb0ELb0ELi128EEEEEEEEEvNT_6ParamsE$_ZN73_INTERNAL_24fd9406_37_flash_bwd_hdim64_bf16_softcap_sm80_cu_8e232a79_330724__cvta_generic_to_sharedEPKv)
        /*12098*/ 	.word	0x00000000


	//----- nvinfo : EIATTR_FRAME_SIZE
	.align		4
.L_12324:
        /*1209c*/ 	.byte	0x04, 0x11
        /*1209e*/ 	.short	(.L_12326 - .L_12325)
	.align		4
.L_12325:
        /*120a0*/ 	.word	index@($_ZN7cutlass13device_kernelIN5flash19enable_sm80_to_sm89INS1_16FlashAttnBwdSm80INS1_25CollectiveMainloopBwdSm80ILi2ELi2EN4cute5tupleIJNS5_1CILi128EEES8_NS7_ILi64EEEEEENS_10bfloat16_tEfNS_4arch4Sm80ELb0ELb1ELb1ELb0ELb0ELb0ELb0ELb0ELi2ELi4ELi4ELi4ELb0EEENS1_21CollectiveEpilogueBwdISA_SB_SD_Li256ELb0ELb0ELi2EEENS1_19SingleTileSchedulerILb0ELb0ELb0ELi128EEEEEEEEEvNT_6ParamsE$_ZN73_INTERNAL_24fd9406_37_flash_bwd_hdim64_bf16_softcap_sm80_cu_8e232a79_330714__viaddmin_s32Eiii)
        /*120a4*/ 	.word	0x00000000


	//----- nvinfo : EIATTR_FRAME_SIZE
	.align		4
.L_12326:
        /*120a8*/ 	.byte	0x04, 0x11
        /*120aa*/ 	.short	(.L_12328 - .L_12327)
	.align		4
.L_12327:
        /*120ac*/ 	.word	index@($_ZN7cutlass13device_kernelIN5flash19enable_sm80_to_sm89INS1_16FlashAttnBwdSm80INS1_25CollectiveMainloopBwdSm80ILi2ELi2EN4cute5tupleIJNS5_1CILi128EEES8_NS7_ILi64EEEEEENS_10bfloat16_tEfNS_4arch4Sm80ELb0ELb1ELb1ELb0ELb0ELb0ELb0ELb0ELi2ELi4ELi4ELi4ELb0EEENS1_21CollectiveEpilogueBwdISA_SB_SD_Li256ELb0ELb0ELi2EEENS1_19SingleTileSchedulerILb0ELb0ELb0ELi128EEEEEEEEEvNT_6ParamsE$_ZN4cute8smem_ptrIPjECI1NS_12iter_adaptorIS1_S2_EEES1_)
        /*120b0*/ 	.word	0x00000000


	//----- nvinfo : EIATTR_FRAME_SIZE
	.align		4
.L_12328:
        /*120b4*/ 	.byte	0x04, 0x11
        /*120b6*/ 	.short	(.L_12330 - .L_12329)
	.align		4
.L_12329:
        /*120b8*/ 	.word	index@($_ZN7cutlass13device_kernelIN5flash19enable_sm80_to_sm89INS1_16FlashAttnBwdSm80INS1_25CollectiveMainloopBwdSm80ILi2ELi2EN4cute5tupleIJNS5_1CILi128EEES8_NS7_ILi64EEEEEENS_10bfloat16_tEfNS_4arch4Sm80ELb0ELb1ELb1ELb0ELb0ELb0ELb0ELb0ELi2ELi4ELi4ELi4ELb0EEENS1_21CollectiveEpilogueBwdISA_SB_SD_Li256ELb0ELb0ELi2EEENS1_19SingleTileSchedulerILb0ELb0ELb0ELi128EEEEEEEEEvNT_6ParamsE$_ZN4cute8smem_ptrIPfECI1NS_12iter_adaptorIS1_S2_EEES1_)
        /*120bc*/ 	.word	0x00000000


	//----- nvinfo : EIATTR_FRAME_SIZE
	.align		4
.L_12330:
        /*120c0*/ 	.byte	0x04, 0x11
        /*120c2*/ 	.short	(.L_12332 - .L_12331)
	.align		4
.L_12331:
        /*120c4*/ 	.word	index@($_ZN7cutlass13device_kernelIN5flash19enable_sm80_to_sm89INS1_16FlashAttnBwdSm80INS1_25CollectiveMainloopBwdSm80ILi2ELi2EN4cute5tupleIJNS5_1CILi128EEES8_NS7_ILi64EEEEEENS_10bfloat16_tEfNS_4arch4Sm80ELb0ELb1ELb1ELb0ELb0ELb0ELb0ELb0ELi2ELi4ELi4ELi4ELb0EEENS1_21CollectiveEpilogueBwdISA_SB_SD_Li256ELb0ELb0ELi2EEENS1_19SingleTileSchedulerILb0ELb0ELb0ELi128EEEEEEEEEvNT_6ParamsE$_ZN4cute8smem_ptrIPN7cutlass9uint128_tEECI1NS_12iter_adaptorIS3_S4_EEES3_)
        /*120c8*/ 	.word	0x00000000


	//----- nvinfo : EIATTR_FRAME_SIZE
	.align		4
.L_12332:
        /*120cc*/ 	.byte	0x04, 0x11
        /*120ce*/ 	.short	(.L_12334 - .L_12333)
	.align		4
.L_12333:
        /*120d0*/ 	.word	index@($_ZN7cutlass13device_kernelIN5flash19enable_sm80_to_sm89INS1_16FlashAttnBwdSm80INS1_25CollectiveMainloopBwdSm80ILi2ELi2EN4cute5tupleIJNS5_1CILi128EEES8_NS7_ILi64EEEEEENS_10bfloat16_tEfNS_4arch4Sm80ELb0ELb1ELb1ELb0ELb0ELb0ELb0ELb0ELi2ELi4ELi4ELi4ELb0EEENS1_21CollectiveEpilogueBwdISA_SB_SD_Li256ELb0ELb0ELi2EEENS1_19SingleTileSchedulerILb0ELb0ELb0ELi128EEEEEEEEEvNT_6ParamsE$_ZN4cute8smem_ptrIPN7cutlass10bfloat16_tEECI1NS_12iter_adaptorIS3_S4_EEES3_)
        /*120d4*/ 	.word	0x00000000


	//----- nvinfo : EIATTR_FRAME_SIZE
	.align		4
.L_12334:
        /*120d8*/ 	.byte	0x04, 0x11
        /*120da*/ 	.short	(.L_12336 - .L_12335)
	.align		4
.L_12335:
        /*120dc*/ 	.word	index@($_ZN7cutlass13device_kernelIN5flash19enable_sm80_to_sm89INS1_16FlashAttnBwdSm80INS1_25CollectiveMainloopBwdSm80ILi2ELi2EN4cute5tupleIJNS5_1CILi128EEES8_NS7_ILi64EEEEEENS_10bfloat16_tEfNS_4arch4Sm80ELb0ELb1ELb1ELb0ELb0ELb0ELb0ELb0ELi2ELi4ELi4ELi4ELb0EEENS1_21CollectiveEpilogueBwdISA_SB_SD_Li256ELb0ELb0ELi2EEENS1_19SingleTileSchedulerILb0ELb0ELb0ELi128EEEEEEEEEvNT_6ParamsE$_ZN4cute8gmem_ptrIPfECI1NS_12iter_adaptorIS1_S2_EEES1_)
        /*120e0*/ 	.word	0x00000000


	//----- nvinfo : EIATTR_FRAME_SIZE
	.align		4
.L_12336:
        /*120e4*/ 	.byte	0x04, 0x11
        /*120e6*/ 	.short	(.L_12338 - .L_12337)
	.align		4
.L_12337:
        /*120e8*/ 	.word	index@($_ZN7cutlass13device_kernelIN5flash19enable_sm80_to_sm89INS1_16FlashAttnBwdSm80INS1_25CollectiveMainloopBwdSm80ILi2ELi2EN4cute5tupleIJNS5_1CILi128EEES8_NS7_ILi64EEEEEENS_10bfloat16_tEfNS_4arch4Sm80ELb0ELb1ELb1ELb0ELb0ELb0ELb0ELb0ELi2ELi4ELi4ELi4ELb0EEENS1_21CollectiveEpilogueBwdISA_SB_SD_Li256ELb0ELb0ELi2EEENS1_19SingleTileSchedulerILb0ELb0ELb0ELi128EEEEEEEEEvNT_6ParamsE$_ZN4cute8gmem_ptrIPKfECI1NS_12iter_adaptorIS2_S3_EEES2_)
        /*120ec*/ 	.word	0x00000000


	//----- nvinfo : EIATTR_FRAME_SIZE
	.align		4
.L_12338:
        /*120f0*/ 	.byte	0x04, 0x11
        /*120f2*/ 	.short	(.L_12340 - .L_12339)
	.align		4
.L_12339:
        /*120f4*/ 	.word	index@($_ZN7cutlass13device_kernelIN5flash19enable_sm80_to_sm89INS1_16FlashAttnBwdSm80INS1_25CollectiveMainloopBwdSm80ILi2ELi2EN4cute5tupleIJNS5_1CILi128EEES8_NS7_ILi64EEEEEENS_10bfloat16_tEfNS_4arch4Sm80ELb0ELb1ELb1ELb0ELb0ELb0ELb0ELb0ELi2ELi4ELi4ELi4ELb0EEENS1_21CollectiveEpilogueBwdISA_SB_SD_Li256ELb0ELb0ELi2EEENS1_19SingleTileSchedulerILb0ELb0ELb0ELi128EEEEEEEEEvNT_6ParamsE$_ZN4cute8gmem_ptrIPKN7cutlass9uint128_tEECI1NS_12iter_adaptorIS4_S5_EEES4_)
        /*120f8*/ 	.word	0x00000000


	//----- nvinfo : EIATTR_FRAME_SIZE
	.align		4
.L_12340:
        /*120fc*/ 	.byte	0x04, 0x11
        /*120fe*/ 	.short	(.L_12342 - .L_12341)
	.align		4
.L_12341:
        /*12100*/ 	.word	index@($_ZN7cutlass13device_kernelIN5flash19enable_sm80_to_sm89INS1_16FlashAttnBwdSm80INS1_25CollectiveMainloopBwdSm80ILi2ELi2EN4cute5tupleIJNS5_1CILi128EEES8_NS7_ILi64EEEEEENS_10bfloat16_tEfNS_4arch4Sm80ELb0ELb1ELb1ELb0ELb0ELb0ELb0ELb0ELi2ELi4ELi4ELi4ELb0EEENS1_21CollectiveEpilogueBwdISA_SB_SD_Li256ELb0ELb0ELi2EEENS1_19SingleTileSchedulerILb0ELb0ELb0ELi128EEEEEEEEEvNT_6ParamsE$_ZN4cute8gmem_ptrIPKN7cutlass10bfloat16_tEECI1NS_12iter_adaptorIS4_S5_EEES4_)
        /*12104*/ 	.word	0x00000000


	//----- nvinfo : EIATTR_FRAME_SIZE
	.align		4
.L_12342:
        /*12108*/ 	.byte	0x04, 0x11
        /*1210a*/ 	.short	(.L_12344 - .L_12343)
	.align		4
.L_12343:
        /*1210c*/ 	.word	index@($_ZN7cutlass13device_kernelIN5flash19enable_sm80_to_sm89INS1_16FlashAttnBwdSm80INS1_25CollectiveMainloopBwdSm80ILi2ELi2EN4cute5tupleIJNS5_1CILi128EEES8_NS7_ILi64EEEEEENS_10bfloat16_tEfNS_4arch4Sm80ELb0ELb1ELb1ELb0ELb0ELb0ELb0ELb0ELi2ELi4ELi4ELi4ELb0EEENS1_21CollectiveEpilogueBwdISA_SB_SD_Li256ELb0ELb0ELi2EEENS1_19SingleTileSchedulerILb0ELb0ELb0ELi128EEEEEEEEEvNT_6ParamsE$_ZN4cute5tupleIJiiEEC2ERKiS3_)
        /*12110*/ 	.word	0x00000000


	//----- nvinfo : EIATTR_FRAME_SIZE
	.align		4
.L_12344:
        /*12114*/ 	.byte	0x04, 0x11
        /*12116*/ 	.short	(.L_12346 - .L_12345)
	.align		4
.L_12345:
        /*12118*/ 	.word	index@($_ZN7cutlass13device_kernelIN5flash19enable_sm80_to_sm89INS1_16FlashAttnBwdSm80INS1_25CollectiveMainloopBwdSm80ILi2ELi2EN4cute5tupleIJNS5_1CILi128EEES8_NS7_ILi64EEEEEENS_10bfloat16_tEfNS_4arch4Sm80ELb0ELb1ELb1ELb0ELb0ELb0ELb0ELb0ELi2ELi4ELi4ELi4ELb0EEENS1_21CollectiveEpilogueBwdISA_SB_SD_Li256ELb0ELb0ELi2EEENS1_19SingleTileSchedulerILb0ELb0ELb0ELi128EEEEEEEEEvNT_6ParamsE$_ZN4cute5tupleIJiNS_1CILi0EEEEEC2ERKiRKS2_)
        /*1211c*/ 	.word	0x00000000


	//----- nvinfo : EIATTR_FRAME_SIZE
	.align		4
.L_12346:
        /*12120*/ 	.byte	0x04, 0x11
        /*12122*/ 	.short	(.L_12348 - .L_12347)
	.align		4
.L_12347:
        /*12124*/ 	.word	index@($_ZN7cutlass13device_kernelIN5flash19enable_sm80_to_sm89INS1_16FlashAttnBwdSm80INS1_25CollectiveMainloopBwdSm80ILi2ELi2EN4cute5tupleIJNS5_1CILi128EEES8_NS7_ILi64EEEEEENS_10bfloat16_tEfNS_4arch4Sm80ELb0ELb1ELb1ELb0ELb0ELb0ELb0ELb0ELi2ELi4ELi4ELi4ELb0EEENS1_21CollectiveEpilogueBwdISA_SB_SD_Li256ELb0ELb0ELi2EEENS1_19SingleTileSchedulerILb0ELb0ELb0ELi128EEEEEEEEEvNT_6ParamsE$_ZN4cute5tupleIJiEEC2ERKi)
        /*12128*/ 	.word	0x00000000


	//----- nvinfo : EIATTR_FRAME_SIZE
	.align		4
.L_12348:
        /*1212c*/ 	.byte	0x04, 0x11
        /*1212e*/ 	.short	(.L_12350 - .L_12349)
	.align		4
.L_12349:
        /*12130*/ 	.word	index@($_ZN7cutlass13device_kernelIN5flash19enable_sm80_to_sm89INS1_16FlashAttnBwdSm80INS1_25CollectiveMainloopBwdSm80ILi2ELi2EN4cute5tupleIJNS5_1CILi128EEES8_NS7_ILi64EEEEEENS_10bfloat16_tEfNS_4arch4Sm80ELb0ELb1ELb1ELb0ELb0ELb0ELb0ELb0ELi2ELi4ELi4ELi4ELb0EEENS1_21CollectiveEpilogueBwdISA_SB_SD_Li256ELb0ELb0ELi2EEENS1_19SingleTileSchedulerILb0ELb0ELb0ELi128EEEEEEEEEvNT_6ParamsE$_ZN4cute5tupleIJNS_7SwizzleILi3ELi3ELi3EEENS_9MixedBitsILj0ELj432EEENS_6LayoutINS0_IJNS0_IJNS_1CILi2EEES7_S7_EEES7_NS6_ILi8EEEEEENS0_IJNS0_IJNS6_ILi64EEES9_NS6_ILi512EEEEEENS6_ILi8192EEENS6_ILi1024EEEEEEEEEEC2ERKS2_RKS4_RKSH_)
        /*12134*/ 	.word	0x00000000


	//----- nvinfo : EIATTR_FRAME_SIZE
	.align		4
.L_12350:
        /*12138*/ 	.byte	0x04, 0x11
        /*1213a*/ 	.short	(.L_12352 - .L_12351)
	.align		4
.L_12351:
        /*1213c*/ 	.word	index@($_ZN7cutlass13device_kernelIN5flash19enable_sm80_to_sm89INS1_16FlashAttnBwdSm80INS1_25CollectiveMainloopBwdSm80ILi2ELi2EN4cute5tupleIJNS5_1CILi128EEES8_NS7_ILi64EEEEEENS_10bfloat16_tEfNS_4arch4Sm80ELb0ELb1ELb1ELb0ELb0ELb0ELb0ELb0ELi2ELi4ELi4ELi4ELb0EEENS1_21CollectiveEpilogueBwdISA_SB_SD_Li256ELb0ELb0ELi2EEENS1_19SingleTileSchedulerILb0ELb0ELb0ELi128EEEEEEEEEvNT_6ParamsE$_ZN4cute5tupleIJNS_1CILi2EEEiEEC2ERKS2_RKi)
        /*12140*/ 	.word	0x00000000


	//----- nvinfo : EIATTR_FRAME_SIZE
	.align		4
.L_12352:
        /*12144*/ 	.byte	0x04, 0x11
        /*12146*/ 	.short	(.L_12354 - .L_12353)
	.align		4
.L_12353:
        /*12148*/ 	.word	index@($_ZN7cutlass13device_kernelIN5flash19enable_sm80_to_sm89INS1_16FlashAttnBwdSm80INS1_25CollectiveMainloopBwdSm80ILi2ELi2EN4cute5tupleIJNS5_1CILi128EEES8_NS7_ILi64EEEEEENS_10bfloat16_tEfNS_4arch4Sm80ELb0ELb1ELb1ELb0ELb0ELb0ELb0ELb0ELi2ELi4ELi4ELi4ELb0EEENS1_21CollectiveEpilogueBwdISA_SB_SD_Li256ELb0ELb0ELi2EEENS1_19SingleTileSchedulerILb0ELb0ELb0ELi128EEEEEEEEEvNT_6ParamsE$_ZN4cute5tupleIJNS_1CILi0EEEiEEC2ERKS2_RKi)
        /*1214c*/ 	.word	0x00000000


	//----- nvinfo : EIATTR_FRAME_SIZE
	.align		4
.L_12354:
        /*12150*/ 	.byte	0x04, 0x11
        /*12152*/ 	.short	(.L_12356 - .L_12355)
	.align		4
.L_12355:
        /*12154*/ 	.word	index@($_ZN7cutlass13device_kernelIN5flash19enable_sm80_to_sm89INS1_16FlashAttnBwdSm80INS1_25CollectiveMainloopBwdSm80ILi2ELi2EN4cute5tupleIJNS5_1CILi128EEES8_NS7_ILi64EEEEEENS_10bfloat16_tEfNS_4arch4Sm80ELb0ELb1ELb1ELb0ELb0ELb0ELb0ELb0ELi2ELi4ELi4ELi4ELb0EEENS1_21CollectiveEpilogueBwdISA_SB_SD_Li256ELb0ELb0ELi2EEENS1_19SingleTileSchedulerILb0ELb0ELb0ELi128EEEEEEEEEvNT_6ParamsE$_ZN4cute5tupleIJNS0_IJNS_1CILi8EEENS1_ILi2EEES3_S3_S2_S3_EEENS0_IJNS1_ILi1EEEiiiNS1_ILi72EEENS1_ILi512EEEEEEEEC2ERKS4_RKS8_)
        /*12158*/ 	.word	0x00000000


	//----- nvinfo : EIATTR_FRAME_SIZE
	.align		4
.L_12356:
        /*1215c*/ 	.byte	0x04, 0x11
        /*1215e*/ 	.short	(.L_12358 - .L_12357)
	.align		4
.L_12357:
        /*12160*/ 	.word	index@($_ZN7cutlass13device_kernelIN5flash19enable_sm80_to_sm89INS1_16FlashAttnBwdSm80INS1_25CollectiveMainloopBwdSm80ILi2ELi2EN4cute5tupleIJNS5_1CILi128EEES8_NS7_ILi64EEEEEENS_10bfloat16_tEfNS_4arch4Sm80ELb0ELb1ELb1ELb0ELb0ELb0ELb0ELb0ELi2ELi4ELi4ELi4ELb0EEENS1_21CollectiveEpilogueBwdISA_SB_SD_Li256ELb0ELb0ELi2EEENS1_19SingleTileSchedulerILb0ELb0ELb0ELi128EEEEEEEEEvNT_6ParamsE$_ZN4cute5tupleIJNS0_IJNS_1CILi8EEENS0_IJNS1_ILi2EEES3_S3_EEENS1_ILi1EEES4_S5_EEENS0_IJS5_NS0_IJiiiEEENS1_ILi64EEENS0_IJNS1_ILi72EEENS1_ILi144EEENS1_ILi288EEEEEENS1_ILi512EEEEEEEEC2ERKS6_RKSE_)
        /*12164*/ 	.word	0x00000000


	//----- nvinfo : EIATTR_FRAME_SIZE
	.align		4
.L_12358:
        /*12168*/ 	.byte	0x04, 0x11
        /*1216a*/ 	.short	(.L_12360 - .L_12359)
	.align		4
.L_12359:
        /*1216c*/ 	.word	index@($_ZN7cutlass13device_kernelIN5flash19enable_sm80_to_sm89INS1_16FlashAttnBwdSm80INS1_25CollectiveMainloopBwdSm80ILi2ELi2EN4cute5tupleIJNS5_1CILi128EEES8_NS7_ILi64EEEEEENS_10bfloat16_tEfNS_4arch4Sm80ELb0ELb1ELb1ELb0ELb0ELb0ELb0ELb0ELi2ELi4ELi4ELi4ELb0EEENS1_21CollectiveEpilogueBwdISA_SB_SD_Li256ELb0ELb0ELi2EEENS1_19SingleTileSchedulerILb0ELb0ELb0ELi128EEEEEEEEEvNT_6ParamsE$_ZN4cute5tupleIJNS0_IJNS_1CILi8EEENS0_IJNS1_ILi2EEES3_S3_EEENS1_ILi1EEES4_S5_EEENS0_IJS5_NS0_IJS2_iiEEENS1_ILi64EEENS0_IJiNS1_ILi144EEENS1_ILi288EEEEEENS1_ILi512EEEEEEEEC2ERKS6_RKSD_)
        /*12170*/ 	.word	0x00000000


	//----- nvinfo : EIATTR_FRAME_SIZE
	.align		4
.L_12360:
        /*12174*/ 	.byte	0x04, 0x11
        /*12176*/ 	.short	(.L_12362 - .L_12361)
	.align		4
.L_12361:
        /*12178*/ 	.word	index@($_ZN7cutlass13device_kernelIN5flash19enable_sm80_to_sm89INS1_16FlashAttnBwdSm80INS1_25CollectiveMainloopBwdSm80ILi2ELi2EN4cute5tupleIJNS5_1CILi128EEES8_NS7_ILi64EEEEEENS_10bfloat16_tEfNS_4arch4Sm80ELb0ELb1ELb1ELb0ELb0ELb0ELb0ELb0ELi2ELi4ELi4ELi4ELb0EEENS1_21CollectiveEpilogueBwdISA_SB_SD_Li256ELb0ELb0ELi2EEENS1_19SingleTileSchedulerILb0ELb0ELb0ELi128EEEEEEEEEvNT_6ParamsE$_ZN4cute5tupleIJNS0_IJNS_1CILi2EEES2_S2_EEENS0_IJNS1_ILi1EEENS1_ILi512EEEiEEEEEC2ERKS3_RKS6_)
        /*1217c*/ 	.word	0x00000000


	//----- nvinfo : EIATTR_FRAME_SIZE
	.align		4
.L_12362:
        /*12180*/ 	.byte	0x04, 0x11
        /*12182*/ 	.short	(.L_12364 - .L_12363)
	.align		4
.L_12363:
        /*12184*/ 	.word	index@($_ZN7cutlass13device_kernelIN5flash19enable_sm80_to_sm89INS1_16FlashAttnBwdSm80INS1_25CollectiveMainloopBwdSm80ILi2ELi2EN4cute5tupleIJNS5_1CILi128EEES8_NS7_ILi64EEEEEENS_10bfloat16_tEfNS_4arch4Sm80ELb0ELb1ELb1ELb0ELb0ELb0ELb0ELb0ELi2ELi4ELi4ELi4ELb0EEENS1_21CollectiveEpilogueBwdISA_SB_SD_Li256ELb0ELb0ELi2EEENS1_19SingleTileSchedulerILb0ELb0ELb0ELi128EEEEEEEEEvNT_6ParamsE$_ZN4cute5tupleIJNS0_IJNS_1CILi2EEES2_EEENS0_IJiiEEEEEC2ERKS3_RKS4_)
        /*12188*/ 	.word	0x00000000


	//----- nvinfo : EIATTR_FRAME_SIZE
	.align		4
.L_12364:
        /*1218c*/ 	.byte	0x04, 0x11
        /*1218e*/ 	.short	(.L_12366 - .L_12365)
	.align		4
.L_12365:
        /*12190*/ 	.word	index@($_ZN7cutlass13device_kernelIN5flash19enable_sm80_to_sm89INS1_16FlashAttnBwdSm80INS1_25CollectiveMainloopBwdSm80ILi2ELi2EN4cute5tupleIJNS5_1CILi128EEES8_NS7_ILi64EEEEEENS_10bfloat16_tEfNS_4arch4Sm80ELb0ELb1ELb1ELb0ELb0ELb0ELb0ELb0ELi2ELi4ELi4ELi4ELb0EEENS1_21CollectiveEpilogueBwdISA_SB_SD_Li256ELb0ELb0ELi2EEENS1_19SingleTileSchedulerILb0ELb0ELb0ELi128EEEEEEEEEvNT_6ParamsE$_ZN4cute5tupleIJNS0_IJNS_1CILi2EEES2_EEENS0_IJiNS1_ILi512EEEEEEEEC2ERKS3_RKS5_)
        /*12194*/ 	.word	0x00000000


	//----- nvinfo : EIATTR_FRAME_SIZE
	.align		4
.L_12366:
        /*12198*/ 	.byte	0x04, 0x11
        /*1219a*/ 	.short	(.L_12368 - .L_12367)
	.align		4
.L_12367:
        /*1219c*/ 	.word	index@($_ZN7cutlass13device_kernelIN5flash19enable_sm80_to_sm89INS1_16FlashAttnBwdSm80INS1_25CollectiveMainloopBwdSm80ILi2ELi2EN4cute5tupleIJNS5_1CILi128EEES8_NS7_ILi64EEEEEENS_10bfloat16_tEfNS_4arch4Sm80ELb0ELb1ELb1ELb0ELb0ELb0ELb0ELb0ELi2ELi4ELi4ELi4ELb0EEENS1_21CollectiveEpilogueBwdISA_SB_SD_Li256ELb0ELb0ELi2EEENS1_19SingleTileSchedulerILb0ELb0ELb0ELi128EEEEEEEEEvNT_6ParamsE$_ZN4cute5tupleIJNS0_IJNS_1CILi2EEES2_EEENS0_IJiNS1_ILi4096EEEEEEEEC2ERKS3_RKS5_)
        /*121a0*/ 	.word	0x00000000


	//----- nvinfo : EIATTR_FRAME_SIZE
	.align		4
.L_12368:
        /*121a4*/ 	.byte	0x04, 0x11
        /*121a6*/ 	.short	(.L_12370 - .L_12369)
	.align		4
.L_12369:
        /*121a8*/ 	.word	index@($_ZN7cutlass13device_kernelIN5flash19enable_sm80_to_sm89INS1_16FlashAttnBwdSm80INS1_25CollectiveMainloopBwdSm80ILi2ELi2EN4cute5tupleIJNS5_1CILi128EEES8_NS7_ILi64EEEEEENS_10bfloat16_tEfNS_4arch4Sm80ELb0ELb1ELb1ELb0ELb0ELb0ELb0ELb0ELi2ELi4ELi4ELi4ELb0EEENS1_21CollectiveEpilogueBwdISA_SB_SD_Li256ELb0ELb0ELi2EEENS1_19SingleTileSchedulerILb0ELb0ELb0ELi128EEEEEEEEEvNT_6ParamsE$_ZN4cute5tupleIJNS0_IJNS_1CILi2EEES2_EEENS0_IJNS1_ILi1EEEiEEEEEC2ERKS3_RKS5_)
        /*121ac*/ 	.word	0x00000000


	//----- nvinfo : EIATTR_FRAME_SIZE
	.align		4
.L_12370:
        /*121b0*/ 	.byte	0x04, 0x11
        /*121b2*/ 	.short	(.L_12372 - .L_12371)
	.align		4
.L_12371:
        /*121b4*/ 	.word	index@($_ZN7cutlass13device_kernelIN5flash19enable_sm80_to_sm89INS1_16FlashAttnBwdSm80INS1_25CollectiveMainloopBwdSm80ILi2ELi2EN4cute5tupleIJNS5_1CILi128EEES8_NS7_ILi64EEEEEENS_10bfloat16_tEfNS_4arch4Sm80ELb0ELb1ELb1ELb0ELb0ELb0ELb0ELb0ELi2ELi4ELi4ELi4ELb0EEENS1_21CollectiveEpilogueBwdISA_SB_SD_Li256ELb0ELb0ELi2EEENS1_19SingleTileSchedulerILb0ELb0ELb0ELi128EEEEEEEEEvNT_6ParamsE$_ZN4cute5tupleIJNS0_IJNS_1CILi2EEEEEENS0_IJiEEEEEC2ERKS3_RKS4_)
        /*121b8*/ 	.word	0x00000000


	//----- nvinfo : EIATTR_FRAME_SIZE
	.align		4
.L_12372:
        /*121bc*/ 	.byte	0x04, 0x11
        /*121be*/ 	.short	(.L_12374 - .L_12373)
	.align		4
.L_12373:
        /*121c0*/ 	.word	index@($_ZN7cutlass13device_kernelIN5flash19enable_sm80_to_sm89INS1_16FlashAttnBwdSm80INS1_25CollectiveMainloopBwdSm80ILi2ELi2EN4cute5tupleIJNS5_1CILi128EEES8_NS7_ILi64EEEEEENS_10bfloat16_tEfNS_4arch4Sm80ELb0ELb1ELb1ELb0ELb0ELb0ELb0ELb0ELi2ELi4ELi4ELi4ELb0EEENS1_21CollectiveEpilogueBwdISA_SB_SD_Li256ELb0ELb0ELi2EEENS1_19SingleTileSchedulerILb0ELb0ELb0ELi128EEEEEEEEEvNT_6ParamsE$_ZN4cute5tupleIJNS0_IJNS_1CILi1EEENS1_ILi2EEES3_EEENS0_IJS2_NS1_ILi256EEEiEEEEEC2ERKS4_RKS6_)
        /*121c4*/ 	.word	0x00000000


	//----- nvinfo : EIATTR_FRAME_SIZE
	.align		4
.L_12374:
        /*121c8*/ 	.byte	0x04, 0x11
        /*121ca*/ 	.short	(.L_12376 - .L_12375)
	.align		4
.L_12375:
        /*121cc*/ 	.word	index@($_ZN7cutlass13device_kernelIN5flash19enable_sm80_to_sm89INS1_16FlashAttnBwdSm80INS1_25CollectiveMainloopBwdSm80ILi2ELi2EN4cute5tupleIJNS5_1CILi128EEES8_NS7_ILi64EEEEEENS_10bfloat16_tEfNS_4arch4Sm80ELb0ELb1ELb1ELb0ELb0ELb0ELb0ELb0ELi2ELi4ELi4ELi4ELb0EEENS1_21CollectiveEpilogueBwdISA_SB_SD_Li256ELb0ELb0ELi2EEENS1_19SingleTileSchedulerILb0ELb0ELb0ELi128EEEEEEEEEvNT_6ParamsE$_ZN4cute5tupleIJNS0_IJNS_1CILi1EEENS1_ILi2EEEEEENS0_IJNS1_ILi0EEEiEEEEEC2ERKS4_RKS6_)
        /*121d0*/ 	.word	0x00000000


	//----- nvinfo : EIATTR_FRAME_SIZE
	.align		4
.L_12376:
        /*121d4*/ 	.byte	0x04, 0x11
        /*121d6*/ 	.short	(.L_12378 - .L_12377)
	.align		4
.L_12377:
        /*121d8*/ 	.word	index@($_ZN7cutlass13device_kernelIN5flash19enable_sm80_to_sm89INS1_16FlashAttnBwdSm80INS1_25CollectiveMainloopBwdSm80ILi2ELi2EN4cute5tupleIJNS5_1CILi128EEES8_NS7_ILi64EEEEEENS_10bfloat16_tEfNS_4arch4Sm80ELb0ELb1ELb1ELb0ELb0ELb0ELb0ELb0ELi2ELi4ELi4ELi4ELb0EEENS1_21CollectiveEpilogueBwdISA_SB_SD_Li256ELb0ELb0ELi2EEENS1_19SingleTileSchedulerILb0ELb0ELb0ELi128EEEEEEEEEvNT_6ParamsE$_ZN4cute5tupleIJNS0_IJNS_1CILi1EEENS0_IJS2_NS1_ILi2EEES3_EEEEEENS0_IJNS1_ILi0EEENS0_IJS2_NS1_ILi256EEEiEEEEEEEEC2ERKS5_RKS9_)
        /*121dc*/ 	.word	0x00000000


	//----- nvinfo : EIATTR_FRAME_SIZE
	.align		4
.L_12378:
        /*121e0*/ 	.byte	0x04, 0x11
        /*121e2*/ 	.short	(.L_12380 - .L_12379)
	.align		4
.L_12379:
        /*121e4*/ 	.word	index@($_ZN7cutlass13device_kernelIN5flash19enable_sm80_to_sm89INS1_16FlashAttnBwdSm80INS1_25CollectiveMainloopBwdSm80ILi2ELi2EN4cute5tupleIJNS5_1CILi128EEES8_NS7_ILi64EEEEEENS_10bfloat16_tEfNS_4arch4Sm80ELb0ELb1ELb1ELb0ELb0ELb0ELb0ELb0ELi2ELi4ELi4ELi4ELb0EEENS1_21CollectiveEpilogueBwdISA_SB_SD_Li256ELb0ELb0ELi2EEENS1_19SingleTileSchedulerILb0ELb0ELb0ELi128EEEEEEEEEvNT_6ParamsE$_ZN4cute5tupleIJNS0_IJNS_1CILi16EEENS1_ILi2EEES3_S3_NS1_ILi4EEES3_EEENS0_IJNS1_ILi1EEEiiiNS1_ILi144EEENS1_ILi512EEEEEEEEC2ERKS5_RKS9_)
        /*121e8*/ 	.word	0x00000000


	//----- nvinfo : EIATTR_FRAME_SIZE
	.align		4
.L_12380:
        /*121ec*/ 	.byte	0x04, 0x11
        /*121ee*/ 	.short	(.L_12382 - .L_12381)
	.align		4
.L_12381:
        /*121f0*/ 	.word	index@($_ZN7cutlass13device_kernelIN5flash19enable_sm80_to_sm89INS1_16FlashAttnBwdSm80INS1_25CollectiveMainloopBwdSm80ILi2ELi2EN4cute5tupleIJNS5_1CILi128EEES8_NS7_ILi64EEEEEENS_10bfloat16_tEfNS_4arch4Sm80ELb0ELb1ELb1ELb0ELb0ELb0ELb0ELb0ELi2ELi4ELi4ELi4ELb0EEENS1_21CollectiveEpilogueBwdISA_SB_SD_Li256ELb0ELb0ELi2EEENS1_19SingleTileSchedulerILb0ELb0ELb0ELi128EEEEEEEEEvNT_6ParamsE$_ZN4cute5tupleIJNS0_IJNS0_IJNS_1CILi8EEENS1_ILi1EEEEEENS1_ILi4EEES3_EEENS0_IJNS0_IJS3_NS1_ILi0EEEEEElS7_EEEEEC2ERKS6_RKS9_)
        /*121f4*/ 	.word	0x00000000


	//----- nvinfo : EIATTR_FRAME_SIZE
	.align		4
.L_12382:
        /*121f8*/ 	.byte	0x04, 0x11
        /*121fa*/ 	.short	(.L_12384 - .L_12383)
	.align		4
.L_12383:
        /*121fc*/ 	.word	index@($_ZN7cutlass13device_kernelIN5flash19enable_sm80_to_sm89INS1_16FlashAttnBwdSm80INS1_25CollectiveMainloopBwdSm80ILi2ELi2EN4cute5tupleIJNS5_1CILi128EEES8_NS7_ILi64EEEEEENS_10bfloat16_tEfNS_4arch4Sm80ELb0ELb1ELb1ELb0ELb0ELb0ELb0ELb0ELi2ELi4ELi4ELi4ELb0EEENS1_21CollectiveEpilogueBwdISA_SB_SD_Li256ELb0ELb0ELi2EEENS1_19SingleTileSchedulerILb0ELb0ELb0ELi128EEEEEEEEEvNT_6ParamsE$_ZN4cute5tupleIJNS0_IJNS0_IJNS_1CILi8EEENS1_ILi1EEEEEENS1_ILi2EEES2_EEENS0_IJNS0_IJS3_NS1_ILi0EEEEEEiNS1_ILi1024EEEEEEEEC2ERKS6_RKSA_)
        /*12200*/ 	.word	0x00000000


	//----- nvinfo : EIATTR_FRAME_SIZE
	.align		4
.L_12384:
        /*12204*/ 	.byte	0x04, 0x11
        /*12206*/ 	.short	(.L_12386 - .L_12385)
	.align		4
.L_12385:
        /*12208*/ 	.word	index@($_ZN7cutlass13device_kernelIN5flash19enable_sm80_to_sm89INS1_16FlashAttnBwdSm80INS1_25CollectiveMainloopBwdSm80ILi2ELi2EN4cute5tupleIJNS5_1CILi128EEES8_NS7_ILi64EEEEEENS_10bfloat16_tEfNS_4arch4Sm80ELb0ELb1ELb1ELb0ELb0ELb0ELb0ELb0ELi2ELi4ELi4ELi4ELb0EEENS1_21CollectiveEpilogueBwdISA_SB_SD_Li256ELb0ELb0ELi2EEENS1_19SingleTileSchedulerILb0ELb0ELb0ELi128EEEEEEEEEvNT_6ParamsE$_ZN4cute5tupleIJNS0_IJNS0_IJNS_1CILi8EEENS1_ILi1EEEEEENS1_ILi2EEENS0_IJS5_S5_EEEEEENS0_IJNS0_IJS3_NS1_ILi0EEEEEENS1_ILi4096EEENS0_IJiiEEEEEEEEC2ERKS7_RKSC_)
        /*1220c*/ 	.word	0x00000000


	//----- nvinfo : EIATTR_FRAME_SIZE
	.align		4
.L_12386:
        /*12210*/ 	.byte	0x04, 0x11
        /*12212*/ 	.short	(.L_12388 - .L_12387)
	.align		4
.L_12387:
        /*12214*/ 	.word	index@($_ZN7cutlass13device_kernelIN5flash19enable_sm80_to_sm89INS1_16FlashAttnBwdSm80INS1_25CollectiveMainloopBwdSm80ILi2ELi2EN4cute5tupleIJNS5_1CILi128EEES8_NS7_ILi64EEEEEENS_10bfloat16_tEfNS_4arch4Sm80ELb0ELb1ELb1ELb0ELb0ELb0ELb0ELb0ELi2ELi4ELi4ELi4ELb0EEENS1_21CollectiveEpilogueBwdISA_SB_SD_Li256ELb0ELb0ELi2EEENS1_19SingleTileSchedulerILb0ELb0ELb0ELi128EEEEEEEEEvNT_6ParamsE$_ZN4cute5tupleIJNS0_IJNS0_IJNS_1CILi8EEENS1_ILi1EEEEEENS1_ILi2EEEEEENS0_IJNS0_IJS3_NS1_ILi0EEEEEEiEEEEEC2ERKS6_RKS9_)
        /*12218*/ 	.word	0x00000000


	//----- nvinfo : EIATTR_FRAME_SIZE
	.align		4
.L_12388:
        /*1221c*/ 	.byte	0x04, 0x11
        /*1221e*/ 	.short	(.L_12390 - .L_12389)
	.align		4
.L_12389:
        /*12220*/ 	.word	index@($_ZN7cutlass13device_kernelIN5flash19enable_sm80_to_sm89INS1_16FlashAttnBwdSm80INS1_25CollectiveMainloopBwdSm80ILi2ELi2EN4cute5tupleIJNS5_1CILi128EEES8_NS7_ILi64EEEEEENS_10bfloat16_tEfNS_4arch4Sm80ELb0ELb1ELb1ELb0ELb0ELb0ELb0ELb0ELi2ELi4ELi4ELi4ELb0EEENS1_21CollectiveEpilogueBwdISA_SB_SD_Li256ELb0ELb0ELi2EEENS1_19SingleTileSchedulerILb0ELb0ELb0ELi128EEEEEEEEEvNT_6ParamsE$_ZN4cute5tupleIJNS0_IJNS0_IJNS_1CILi8EEENS1_ILi1EEEEEENS0_IJNS1_ILi2EEEEEEEEENS0_IJNS0_IJS3_NS1_ILi0EEEEEENS0_IJiEEEEEEEEC2ERKS7_RKSB_)
        /*12224*/ 	.word	0x00000000


	//----- nvinfo : EIATTR_FRAME_SIZE
	.align		4
.L_12390:
        /*12228*/ 	.byte	0x04, 0x11
        /*1222a*/ 	.short	(.L_12392 - .L_12391)
	.align		4
.L_12391:
        /*1222c*/ 	.word	index@($_ZN7cutlass13device_kernelIN5flash19enable_sm80_to_sm89INS1_16FlashAttnBwdSm80INS1_25CollectiveMainloopBwdSm80ILi2ELi2EN4cute5tupleIJNS5_1CILi128EEES8_NS7_ILi64EEEEEENS_10bfloat16_tEfNS_4arch4Sm80ELb0ELb1ELb1ELb0ELb0ELb0ELb0ELb0ELi2ELi4ELi4ELi4ELb0EEENS1_21CollectiveEpilogueBwdISA_SB_SD_Li256ELb0ELb0ELi2EEENS1_19SingleTileSchedulerILb0ELb0ELb0ELi128EEEEEEEEEvNT_6ParamsE$_ZN4cute5tupleIJNS0_IJNS0_IJNS_1CILi2EEES2_S2_EEES2_NS0_IJS2_S2_EEEEEENS0_IJNS0_IJNS1_ILi1EEENS1_ILi512EEEiEEENS1_ILi4096EEENS0_IJiiEEEEEEEEC2ERKS5_RKSB_)
        /*12230*/ 	.word	0x00000000


	//----- nvinfo : EIATTR_FRAME_SIZE
	.align		4
.L_12392:
        /*12234*/ 	.byte	0x04, 0x11
        /*12236*/ 	.short	(.L_12394 - .L_12393)
	.align		4
.L_12393:
        /*12238*/ 	.word	index@($_ZN7cutlass13device_kernelIN5flash19enable_sm80_to_sm89INS1_16FlashAttnBwdSm80INS1_25CollectiveMainloopBwdSm80ILi2ELi2EN4cute5tupleIJNS5_1CILi128EEES8_NS7_ILi64EEEEEENS_10bfloat16_tEfNS_4arch4Sm80ELb0ELb1ELb1ELb0ELb0ELb0ELb0ELb0ELi2ELi4ELi4ELi4ELb0EEENS1_21CollectiveEpilogueBwdISA_SB_SD_Li256ELb0ELb0ELi2EEENS1_19SingleTileSchedulerILb0ELb0ELb0ELi128EEEEEEEEEvNT_6ParamsE$_ZN4cute5tupleIJNS0_IJNS0_IJNS_1CILi2EEES2_S2_EEES2_NS0_IJNS0_IJS2_S2_EEES2_EEEEEENS0_IJNS0_IJNS1_ILi1EEENS1_ILi512EEEiEEENS1_ILi4096EEENS0_IJNS0_IJiiEEENS1_ILi8192EEEEEEEEEEEC2ERKS6_RKSE_)
        /*1223c*/ 	.word	0x00000000


	//----- nvinfo : EIATTR_FRAME_SIZE
	.align		4
.L_12394:
        /*12240*/ 	.byte	0x04, 0x11
        /*12242*/ 	.short	(.L_12396 - .L_12395)
	.align		4
.L_12395:
        /*12244*/ 	.word	index@($_ZN7cutlass13device_kernelIN5flash19enable_sm80_to_sm89INS1_16FlashAttnBwdSm80INS1_25CollectiveMainloopBwdSm80ILi2ELi2EN4cute5tupleIJNS5_1CILi128EEES8_NS7_ILi64EEEEEENS_10bfloat16_tEfNS_4arch4Sm80ELb0ELb1ELb1ELb0ELb0ELb0ELb0ELb0ELi2ELi4ELi4ELi4ELb0EEENS1_21CollectiveEpilogueBwdISA_SB_SD_Li256ELb0ELb0ELi2EEENS1_19SingleTileSchedulerILb0ELb0ELb0ELi128EEEEEEEEEvNT_6ParamsE$_ZN4cute5tupleIJNS0_IJNS0_IJNS_1CILi2EEES2_EEES3_NS1_ILi8EEEEEENS0_IJNS0_IJiNS1_ILi512EEEEEENS0_IJiiEEENS1_ILi1024EEEEEEEEC2ERKS5_RKSA_)
        /*12248*/ 	.word	0x00000000


	//----- nvinfo : EIATTR_FRAME_SIZE
	.align		4
.L_12396:
        /*1224c*/ 	.byte	0x04, 0x11
        /*1224e*/ 	.short	(.L_12398 - .L_12397)
	.align		4
.L_12397:
        /*12250*/ 	.word	index@($_ZN7cutlass13device_kernelIN5flash19enable_sm80_to_sm89INS1_16FlashAttnBwdSm80INS1_25CollectiveMainloopBwdSm80ILi2ELi2EN4cute5tupleIJNS5_1CILi128EEES8_NS7_ILi64EEEEEENS_10bfloat16_tEfNS_4arch4Sm80ELb0ELb1ELb1ELb0ELb0ELb0ELb0ELb0ELi2ELi4ELi4ELi4ELb0EEENS1_21CollectiveEpilogueBwdISA_SB_SD_Li256ELb0ELb0ELi2EEENS1_19SingleTileSchedulerILb0ELb0ELb0ELi128EEEEEEEEEvNT_6ParamsE$_ZN4cute5tupleIJNS0_IJNS0_IJNS_1CILi2EEES2_EEES2_EEENS0_IJNS0_IJiiEEENS1_ILi8192EEEEEEEEC2ERKS4_RKS7_)
        /*12254*/ 	.word	0x00000000


	//----- nvinfo : EIATTR_FRAME_SIZE
	.align		4
.L_12398:
        /*12258*/ 	.byte	0x04, 0x11
        /*1225a*/ 	.short	(.L_12400 - .L_12399)
	.align		4
.L_12399:
        /*1225c*/ 	.word	index@($_ZN7cutlass13device_kernelIN5flash19enable_sm80_to_sm89INS1_16FlashAttnBwdSm80INS1_25CollectiveMainloopBwdSm80ILi2ELi2EN4cute5tupleIJNS5_1CILi128EEES8_NS7_ILi64EEEEEENS_10bfloat16_tEfNS_4arch4Sm80ELb0ELb1ELb1ELb0ELb0ELb0ELb0ELb0ELi2ELi4ELi4ELi4ELb0EEENS1_21CollectiveEpilogueBwdISA_SB_SD_Li256ELb0ELb0ELi2EEENS1_19SingleTileSchedulerILb0ELb0ELb0ELi128EEEEEEEEEvNT_6ParamsE$_ZN4cute5tupleIJNS0_IJNS0_IJNS_1CILi2EEES2_EEENS1_ILi8EEES3_EEENS0_IJNS0_IJNS1_ILi1EEEiEEENS1_ILi1024EEENS0_IJiiEEEEEEEEC2ERKS5_RKSA_)
        /*12260*/ 	.word	0x00000000


	//----- nvinfo : EIATTR_FRAME_SIZE
	.align		4
.L_12400:
        /*12264*/ 	.byte	0x04, 0x11
        /*12266*/ 	.short	(.L_12402 - .L_12401)
	.align		4
.L_12401:
        /*12268*/ 	.word	index@($_ZN7cutlass13device_kernelIN5flash19enable_sm80_to_sm89INS1_16FlashAttnBwdSm80INS1_25CollectiveMainloopBwdSm80ILi2ELi2EN4cute5tupleIJNS5_1CILi128EEES8_NS7_ILi64EEEEEENS_10bfloat16_tEfNS_4arch4Sm80ELb0ELb1ELb1ELb0ELb0ELb0ELb0ELb0ELi2ELi4ELi4ELi4ELb0EEENS1_21CollectiveEpilogueBwdISA_SB_SD_Li256ELb0ELb0ELi2EEENS1_19SingleTileSchedulerILb0ELb0ELb0ELi128EEEEEEEEEvNT_6ParamsE$_ZN4cute5tupleIJNS0_IJNS0_IJNS_1CILi1EEENS0_IJS2_NS1_ILi2EEES3_EEEEEES3_NS0_IJS3_S3_EEEEEENS0_IJNS0_IJNS1_ILi0EEENS0_IJS2_NS1_ILi256EEEiEEEEEENS1_ILi2048EEENS0_IJiNS1_ILi4096EEEEEEEEEEEC2ERKS7_RKSF_)
        /*1226c*/ 	.word	0x00000000


	//----- nvinfo : EIATTR_FRAME_SIZE
	.align		4
.L_12402:
        /*12270*/ 	.byte	0x04, 0x11
        /*12272*/ 	.short	(.L_12404 - .L_12403)
	.align		4
.L_12403:
        /*12274*/ 	.word	index@($_ZN7cutlass13device_kernelIN5flash19enable_sm80_to_sm89INS1_16FlashAttnBwdSm80INS1_25CollectiveMainloopBwdSm80ILi2ELi2EN4cute5tupleIJNS5_1CILi128EEES8_NS7_ILi64EEEEEENS_10bfloat16_tEfNS_4arch4Sm80ELb0ELb1ELb1ELb0ELb0ELb0ELb0ELb0ELi2ELi4ELi4ELi4ELb0EEENS1_21CollectiveEpilogueBwdISA_SB_SD_Li256ELb0ELb0ELi2EEENS1_19SingleTileSchedulerILb0ELb0ELb0ELi128EEEEEEEEEvNT_6ParamsE$_ZN4cute5tupleIJNS0_IJNS0_IJNS0_IJNS_1CILi8EEENS1_ILi1EEEEEES3_EEENS0_IJNS0_IJS3_S3_EEENS1_ILi2EEEEEEEEENS0_IJNS0_IJNS0_IJS3_NS1_ILi0EEEEEESA_EEENS0_IJNS0_IJSA_SA_EEEiEEEEEEEEC2ERKS9_RKSF_)
        /*12278*/ 	.word	0x00000000


	//----- nvinfo : EIATTR_FRAME_SIZE
	.align		4
.L_12404:
        /*1227c*/ 	.byte	0x04, 0x11
        /*1227e*/ 	.short	(.L_12406 - .L_12405)
	.align		4
.L_12405:
        /*12280*/ 	.word	index@($_ZN7cutlass13device_kernelIN5flash19enable_sm80_to_sm89INS1_16FlashAttnBwdSm80INS1_25CollectiveMainloopBwdSm80ILi2ELi2EN4cute5tupleIJNS5_1CILi128EEES8_NS7_ILi64EEEEEENS_10bfloat16_tEfNS_4arch4Sm80ELb0ELb1ELb1ELb0ELb0ELb0ELb0ELb0ELi2ELi4ELi4ELi4ELb0EEENS1_21CollectiveEpilogueBwdISA_SB_SD_Li256ELb0ELb0ELi2EEENS1_19SingleTileSchedulerILb0ELb0ELb0ELi128EEEEEEEEEvNT_6ParamsE$_ZN4cute5tupleIJNS0_IJNS0_IJNS0_IJNS_1CILi8EEENS1_ILi1EEEEEENS0_IJS3_S3_EEEEEENS0_IJS3_NS1_ILi2EEEEEEEEENS0_IJNS0_IJNS0_IJS3_NS1_ILi0EEEEEENS0_IJSA_SA_EEEEEENS0_IJSA_iEEEEEEEEC2ERKS9_RKSF_)
        /*12284*/ 	.word	0x00000000


	//----- nvinfo : EIATTR_FRAME_SIZE
	.align		4
.L_12406:
        /*12288*/ 	.byte	0x04, 0x11
        /*1228a*/ 	.short	(.L_12408 - .L_12407)
	.align		4
.L_12407:
        /*1228c*/ 	.word	index@($_ZN7cutlass13device_kernelIN5flash19enable_sm80_to_sm89INS1_16FlashAttnBwdSm80INS1_25CollectiveMainloopBwdSm80ILi2ELi2EN4cute5tupleIJNS5_1CILi128EEES8_NS7_ILi64EEEEEENS_10bfloat16_tEfNS_4arch4Sm80ELb0ELb1ELb1ELb0ELb0ELb0ELb0ELb0ELi2ELi4ELi4ELi4ELb0EEENS1_21CollectiveEpilogueBwdISA_SB_SD_Li256ELb0ELb0ELi2EEENS1_19SingleTileSchedulerILb0ELb0ELb0ELi128EEEEEEEEEvNT_6ParamsE$_ZN4cute3eso3ESOILb1ELb0EJNS_7SwizzleILi3ELi3ELi3EEENS_9MixedBitsILj0ELj432EEENS_6LayoutINS_5tupleIJNS7_IJNS_1CILi2EEES9_S9_EEES9_NS8_ILi8EEEEEENS7_IJNS7_IJNS8_ILi64EEESB_NS8_ILi512EEEEEENS8_ILi8192EEENS8_ILi1024EEEEEEEEEEC2ERKS3_RKS5_RKSJ_)
        /*12290*/ 	.word	0x00000000


	//----- nvinfo : EIATTR_FRAME_SIZE
	.align		4
.L_12408:
        /*12294*/ 	.byte	0x04, 0x11
        /*12296*/ 	.short	(.L_12410 - .L_12409)
	.align		4
.L_12409:
        /*12298*/ 	.word	index@($_ZN7cutlass13device_kernelIN5flash19enable_sm80_to_sm89INS1_16FlashAttnBwdSm80INS1_25CollectiveMainloopBwdSm80ILi2ELi2EN4cute5tupleIJNS5_1CILi128EEES8_NS7_ILi64EEEEEENS_10bfloat16_tEfNS_4arch4Sm80ELb0ELb1ELb1ELb0ELb0ELb0ELb0ELb0ELi2ELi4ELi4ELi4ELb0EEENS1_21CollectiveEpilogueBwdISA_SB_SD_Li256ELb0ELb0ELi2EEENS1_19SingleTileSchedulerILb0ELb0ELb0ELi128EEEEEEEEEvNT_6ParamsE$_ZN4cute3eso3ESOILb1ELb0EJNS_6LayoutINS_5tupleIJNS_1CILi4EEEEEENS3_IJNS4_ILi1EEEEEEEENS_10ViewEngineIPfEEEEC2ERKS9_RKSC_)
        /*1229c*/ 	.word	0x00000000


	//----- nvinfo : EIATTR_FRAME_SIZE
	.align		4
.L_12410:
        /*122a0*/ 	.byte	0x04, 0x11
        /*122a2*/ 	.short	(.L_12412 - .L_12411)
	.align		4
.L_12411:
        /*122a4*/ 	.word	index@($_ZN7cutlass13device_kernelIN5flash19enable_sm80_to_sm89INS1_16FlashAttnBwdSm80INS1_25CollectiveMainloopBwdSm80ILi2ELi2EN4cute5tupleIJNS5_1CILi128EEES8_NS7_ILi64EEEEEENS_10bfloat16_tEfNS_4arch4Sm80ELb0ELb1ELb1ELb0ELb0ELb0ELb0ELb0ELi2ELi4ELi4ELi4ELb0EEENS1_21CollectiveEpilogueBwdISA_SB_SD_Li256ELb0ELb0ELi2EEENS1_19SingleTileSchedulerILb0ELb0ELb0ELi128EEEEEEEEEvNT_6ParamsE$_ZN4cute3eso3ESOILb1ELb0EJNS_6LayoutINS_5tupleIJNS_1CILi1EEENS4_ILi4EEEEEENS3_IJNS4_ILi0EEES5_EEEEENS_10ViewEngineIPfEEEEC2ERKSA_RKSD_)
        /*122a8*/ 	.word	0x00000000


	//----- nvinfo : EIATTR_FRAME_SIZE
	.align		4
.L_12412:
        /*122ac*/ 	.byte	0x04, 0x11
        /*122ae*/ 	.short	(.L_12414 - .L_12413)
	.align		4
.L_12413:
        /*122b0*/ 	.word	index@($_ZN7cutlass13device_kernelIN5flash19enable_sm80_to_sm89INS1_16FlashAttnBwdSm80INS1_25CollectiveMainloopBwdSm80ILi2ELi2EN4cute5tupleIJNS5_1CILi128EEES8_NS7_ILi64EEEEEENS_10bfloat16_tEfNS_4arch4Sm80ELb0ELb1ELb1ELb0ELb0ELb0ELb0ELb0ELi2ELi4ELi4ELi4ELb0EEENS1_21CollectiveEpilogueBwdISA_SB_SD_Li256ELb0ELb0ELi2EEENS1_19SingleTileSchedulerILb0ELb0ELb0ELi128EEEEEEEEEvNT_6ParamsE$_ZN4cute3eso3ESOILb1ELb0EJNS_6LayoutINS_5tupleIJNS_1CILi1EEENS3_IJNS4_ILi2EEES6_EEEEEENS3_IJNS4_ILi0EEENS3_IJNS4_ILi8EEENS4_ILi64EEEEEEEEEEENS_10ViewEngineINS_8smem_ptrIPfEEEEEEC2ERKSE_RKSJ_)
        /*122b4*/ 	.word	0x00000000


	//----- nvinfo : EIATTR_FRAME_SIZE
	.align		4
.L_12414:
        /*122b8*/ 	.byte	0x04, 0x11
        /*122ba*/ 	.short	(.L_12416 - .L_12415)
	.align		4
.L_12415:
        /*122bc*/ 	.word	index@($_ZN7cutlass13device_kernelIN5flash19enable_sm80_to_sm89INS1_16FlashAttnBwdSm80INS1_25CollectiveMainloopBwdSm80ILi2ELi2EN4cute5tupleIJNS5_1CILi128EEES8_NS7_ILi64EEEEEENS_10bfloat16_tEfNS_4arch4Sm80ELb0ELb1ELb1ELb0ELb0ELb0ELb0ELb0ELi2ELi4ELi4ELi4ELb0EEENS1_21CollectiveEpilogueBwdISA_SB_SD_Li256ELb0ELb0ELi2EEENS1_19SingleTileSchedulerILb0ELb0ELb0ELi128EEEEEEEEEvNT_6ParamsE$_ZN4cute3eso3ESOILb1ELb0EJNS_6LayoutINS_5tupleIJNS3_IJNS_1CILi8EEENS4_ILi1EEEEEENS4_ILi4EEES8_EEENS3_IJNS3_IJS6_NS4_ILi0EEEEEES5_NS4_ILi32EEEEEEEENS_10ViewEngineIPN7cutlass10bfloat16_tEEEEEC2ERKSE_RKSJ_)
        /*122c0*/ 	.word	0x00000000


	//----- nvinfo : EIATTR_FRAME_SIZE
	.align		4
.L_12416:
        /*122c4*/ 	.byte	0x04, 0x11
        /*122c6*/ 	.short	(.L_12418 - .L_12417)
	.align		4
.L_12417:
        /*122c8*/ 	.word	index@($_ZN7cutlass13device_kernelIN5flash19enable_sm80_to_sm89INS1_16FlashAttnBwdSm80INS1_25CollectiveMainloopBwdSm80ILi2ELi2EN4cute5tupleIJNS5_1CILi128EEES8_NS7_ILi64EEEEEENS_10bfloat16_tEfNS_4arch4Sm80ELb0ELb1ELb1ELb0ELb0ELb0ELb0ELb0ELi2ELi4ELi4ELi4ELb0EEENS1_21CollectiveEpilogueBwdISA_SB_SD_Li256ELb0ELb0ELi2EEENS1_19SingleTileSchedulerILb0ELb0ELb0ELi128EEEEEEEEEvNT_6ParamsE$_ZN4cute3eso3ESOILb1ELb0EJNS_6LayoutINS_5tupleIJNS3_IJNS_1CILi8EEENS4_ILi1EEEEEENS4_ILi4EEES6_EEENS3_IJNS3_IJS6_NS4_ILi0EEEEEENS4_ILi2048EEESA_EEEEEiEEC2ERKSE_RKi)
        /*122cc*/ 	.word	0x00000000


	//----- nvinfo : EIATTR_FRAME_SIZE
	.align		4
.L_12418:
        /*122d0*/ 	.byte	0x04, 0x11
        /*122d2*/ 	.short	(.L_12420 - .L_12419)
	.align		4
.L_12419:
        /*122d4*/ 	.word	index@($_ZN7cutlass13device_kernelIN5flash19enable_sm80_to_sm89INS1_16FlashAttnBwdSm80INS1_25CollectiveMainloopBwdSm80ILi2ELi2EN4cute5tupleIJNS5_1CILi128EEES8_NS7_ILi64EEEEEENS_10bfloat16_tEfNS_4arch4Sm80ELb0ELb1ELb1ELb0ELb0ELb0ELb0ELb0ELi2ELi4ELi4ELi4ELb0EEENS1_21CollectiveEpilogueBwdISA_SB_SD_Li256ELb0ELb0ELi2EEENS1_19SingleTileSchedulerILb0ELb0ELb0ELi128EEEEEEEEEvNT_6ParamsE$_ZN4cute3eso3ESOILb1ELb0EJNS_6LayoutINS_5tupleIJNS3_IJNS_1CILi8EEENS4_ILi1EEEEEENS4_ILi4EEES6_EEENS3_IJNS3_IJS6_NS4_ILi0EEEEEENS4_ILi2048EEESA_EEEEENS_10ViewEngineINS_8smem_ptrIPN7cutlass10bfloat16_tEEEEEEEC2ERKSE_RKSL_)
        /*122d8*/ 	.word	0x00000000


	//----- nvinfo : EIATTR_FRAME_SIZE
	.align		4
.L_12420:
        /*122dc*/ 	.byte	0x04, 0x11
        /*122de*/ 	.short	(.L_12422 - .L_12421)
	.align		4
.L_12421:
        /*122e0*/ 	.word	index@($_ZN7cutlass13device_kernelIN5flash19enable_sm80_to_sm89INS1_16FlashAttnBwdSm80INS1_25CollectiveMainloopBwdSm80ILi2ELi2EN4cute5tupleIJNS5_1CILi128EEES8_NS7_ILi64EEEEEENS_10bfloat16_tEfNS_4arch4Sm80ELb0ELb1ELb1ELb0ELb0ELb0ELb0ELb0ELi2ELi4ELi4ELi4ELb0EEENS1_21CollectiveEpilogueBwdISA_SB_SD_Li256ELb0ELb0ELi2EEENS1_19SingleTileSchedulerILb0ELb0ELb0ELi128EEEEEEEEEvNT_6ParamsE$_ZN4cute3eso3ESOILb1ELb0EJNS_6LayoutINS_5tupleIJNS3_IJNS_1CILi8EEENS4_ILi1EEEEEENS4_ILi4EEEEEENS3_IJNS3_IJS6_NS4_ILi0EEEEEES5_EEEEEiEEC2ERKSD_RKi)
        /*122e4*/ 	.word	0x00000000


	//----- nvinfo : EIATTR_FRAME_SIZE
	.align		4
.L_12422:
        /*122e8*/ 	.byte	0x04, 0x11
        /*122ea*/ 	.short	(.L_12424 - .L_12423)
	.align		4
.L_12423:
        /*122ec*/ 	.word	index@($_ZN7cutlass13device_kernelIN5flash19enable_sm80_to_sm89INS1_16FlashAttnBwdSm80INS1_25CollectiveMainloopBwdSm80ILi2ELi2EN4cute5tupleIJNS5_1CILi128EEES8_NS7_ILi64EEEEEENS_10bfloat16_tEfNS_4arch4Sm80ELb0ELb1ELb1ELb0ELb0ELb0ELb0ELb0ELi2ELi4ELi4ELi4ELb0EEENS1_21CollectiveEpilogueBwdISA_SB_SD_Li256ELb0ELb0ELi2EEENS1_19SingleTileSchedulerILb0ELb0ELb0ELi128EEEEEEEEEvNT_6ParamsE$_ZN4cute3eso3ESOILb1ELb0EJNS_6LayoutINS_5tupleIJNS3_IJNS_1CILi8EEENS4_ILi1EEEEEENS4_ILi4EEEEEENS3_IJNS3_IJS6_NS4_ILi0EEEEEES5_EEEEENS_10ViewEngineIPN7cutlass10bfloat16_tEEEEEC2ERKSD_RKSI_)
        /*122f0*/ 	.word	0x00000000


	//----- nvinfo : EIATTR_FRAME_SIZE
	.align		4
.L_12424:
        /*122f4*/ 	.byte	0x04, 0x11
        /*122f6*/ 	.short	(.L_12426 - .L_12425)
	.align		4
.L_12425:
        /*122f8*/ 	.word	index@($_ZN7cutlass13device_kernelIN5flash19enable_sm80_to_sm89INS1_16FlashAttnBwdSm80INS1_25CollectiveMainloopBwdSm80ILi2ELi2EN4cute5tupleIJNS5_1CILi128EEES8_NS7_ILi64EEEEEENS_10bfloat16_tEfNS_4arch4Sm80ELb0ELb1ELb1ELb0ELb0ELb0ELb0ELb0ELi2ELi4ELi4ELi4ELb0EEENS1_21CollectiveEpilogueBwdISA_SB_SD_Li256ELb0ELb0ELi2EEENS1_19SingleTileSchedulerILb0ELb0ELb0ELi128EEEEEEEEEvNT_6ParamsE$_ZN4cute3eso3ESOILb1ELb0EJNS_6LayoutINS_5tupleIJNS3_IJNS_1CILi8EEENS4_ILi1EEEEEENS4_ILi4EEEEEENS3_IJNS3_IJS6_NS4_ILi0EEEEEENS4_ILi2048EEEEEEEEiEEC2ERKSE_RKi)
        /*122fc*/ 	.word	0x00000000


	//----- nvinfo : EIATTR_FRAME_SIZE
	.align		4
.L_12426:
        /*12300*/ 	.byte	0x04, 0x11
        /*12302*/ 	.short	(.L_12428 - .L_12427)
	.align		4
.L_12427:
        /*12304*/ 	.word	index@($_ZN7cutlass13device_kernelIN5flash19enable_sm80_to_sm89INS1_16FlashAttnBwdSm80INS1_25CollectiveMainloopBwdSm80ILi2ELi2EN4cute5tupleIJNS5_1CILi128EEES8_NS7_ILi64EEEEEENS_10bfloat16_tEfNS_4arch4Sm80ELb0ELb1ELb1ELb0ELb0ELb0ELb0ELb0ELi2ELi4ELi4ELi4ELb0EEENS1_21CollectiveEpilogueBwdISA_SB_SD_Li256ELb0ELb0ELi2EEENS1_19SingleTileSchedulerILb0ELb0ELb0ELi128EEEEEEEEEvNT_6ParamsE$_ZN4cute3eso3ESOILb1ELb0EJNS_6LayoutINS_5tupleIJNS3_IJNS_1CILi8EEENS4_ILi1EEEEEENS4_ILi4EEEEEENS3_IJNS3_IJS6_NS4_ILi0EEEEEENS4_ILi2048EEEEEEEENS_10ViewEngineINS_8smem_ptrIPN7cutlass10bfloat16_tEEEEEEEC2ERKSE_RKSL_)
        /*12308*/ 	.word	0x00000000


	//----- nvinfo : EIATTR_FRAME_SIZE
	.align		4
.L_12428:
        /*1230c*/ 	.byte	0x04, 0x11
        /*1230e*/ 	.short	(.L_12430 - .L_12429)
	.align		4
.L_12429:
        /*12310*/ 	.word	index@($_ZN7cutlass13device_kernelIN5flash19enable_sm80_to_sm89INS1_16FlashAttnBwdSm80INS1_25CollectiveMainloopBwdSm80ILi2ELi2EN4cute5tupleIJNS5_1CILi128EEES8_NS7_ILi64EEEEEENS_10bfloat16_tEfNS_4arch4Sm80ELb0ELb1ELb1ELb0ELb0ELb0ELb0ELb0ELi2ELi4ELi4ELi4ELb0EEENS1_21CollectiveEpilogueBwdISA_SB_SD_Li256ELb0ELb0ELi2EEENS1_19SingleTileSchedulerILb0ELb0ELb0ELi128EEEEEEEEEvNT_6ParamsE$_ZN4cute3eso3ESOILb1ELb0EJNS_6LayoutINS_5tupleIJNS3_IJNS_1CILi8EEENS4_ILi1EEEEEENS4_ILi2EEES5_EEENS3_IJNS3_IJS6_NS4_ILi0EEEEEENS4_ILi64EEES5_EEEEENS_10ViewEngineIPN7cutlass10bfloat16_tEEEEEC2ERKSE_RKSJ_)
        /*12314*/ 	.word	0x00000000


	//----- nvinfo : EIATTR_FRAME_SIZE
	.align		4
.L_12430:
        /*12318*/ 	.byte	0x04, 0x11
        /*1231a*/ 	.short	(.L_12432 - .L_12431)
	.align		4
.L_12431:
        /*1231c*/ 	.word	index@($_ZN7cutlass13device_kernelIN5flash19enable_sm80_to_sm89INS1_16FlashAttnBwdSm80INS1_25CollectiveMainloopBwdSm80ILi2ELi2EN4cute5tupleIJNS5_1CILi128EEES8_NS7_ILi64EEEEEENS_10bfloat16_tEfNS_4arch4Sm80ELb0ELb1ELb1ELb0ELb0ELb0ELb0ELb0ELi2ELi4ELi4ELi4ELb0EEENS1_21CollectiveEpilogueBwdISA_SB_SD_Li256ELb0ELb0ELi2EEENS1_19SingleTileSchedulerILb0ELb0ELb0ELi128EEEEEEEEEvNT_6ParamsE$_ZN4cute3eso3ESOILb1ELb0EJNS_6LayoutINS_5tupleIJNS3_IJNS_1CILi8EEENS4_ILi1EEEEEENS4_ILi2EEENS4_ILi4EEEEEENS3_IJNS3_IJS6_NS4_ILi0EEEEEES5_NS4_ILi16EEEEEEEENS_10ViewEngineIPN7cutlass10bfloat16_tEEEEEC2ERKSF_RKSK_)
        /*12320*/ 	.word	0x00000000


	//----- nvinfo : EIATTR_FRAME_SIZE
	.align		4
.L_12432:
        /*12324*/ 	.byte	0x04, 0x11
        /*12326*/ 	.short	(.L_12434 - .L_12433)
	.align		4
.L_12433:
        /*12328*/ 	.word	index@($_ZN7cutlass13device_kernelIN5flash19enable_sm80_to_sm89INS1_16FlashAttnBwdSm80INS1_25CollectiveMainloopBwdSm80ILi2ELi2EN4cute5tupleIJNS5_1CILi128EEES8_NS7_ILi64EEEEEENS_10bfloat16_tEfNS_4arch4Sm80ELb0ELb1ELb1ELb0ELb0ELb0ELb0ELb0ELi2ELi4ELi4ELi4ELb0EEENS1_21CollectiveEpilogueBwdISA_SB_SD_Li256ELb0ELb0ELi2EEENS1_19SingleTileSchedulerILb0ELb0ELb0ELi128EEEEEEEEEvNT_6ParamsE$_ZN4cute3eso3ESOILb1ELb0EJNS_6LayoutINS_5tupleIJNS3_IJNS_1CILi8EEENS4_ILi1EEEEEENS4_ILi2EEENS3_IJNS4_ILi4EEES8_EEEEEENS3_IJNS3_IJS6_NS4_ILi0EEEEEES5_NS3_IJNS4_ILi32EEENS4_ILi16EEEEEEEEEEENS_10ViewEngineIPN7cutlass10bfloat16_tEEEEEC2ERKSI_RKSN_)
        /*1232c*/ 	.word	0x00000000


	//----- nvinfo : EIATTR_FRAME_SIZE
	.align		4
.L_12434:
        /*12330*/ 	.byte	0x04, 0x11
        /*12332*/ 	.short	(.L_12436 - .L_12435)
	.align		4
.L_12435:
        /*12334*/ 	.word	index@($_ZN7cutlass13device_kernelIN5flash19enable_sm80_to_sm89INS1_16FlashAttnBwdSm80INS1_25CollectiveMainloopBwdSm80ILi2ELi2EN4cute5tupleIJNS5_1CILi128EEES8_NS7_ILi64EEEEEENS_10bfloat16_tEfNS_4arch4Sm80ELb0ELb1ELb1ELb0ELb0ELb0ELb0ELb0ELi2ELi4ELi4ELi4ELb0EEENS1_21CollectiveEpilogueBwdISA_SB_SD_Li256ELb0ELb0ELi2EEENS1_19SingleTileSchedulerILb0ELb0ELb0ELi128EEEEEEEEEvNT_6ParamsE$_ZN4cute3eso3ESOILb1ELb0EJNS_6LayoutINS_5tupleIJNS3_IJNS_1CILi8EEENS4_ILi1EEEEEENS4_ILi2EEEEEENS3_IJNS3_IJS6_NS4_ILi0EEEEEES5_EEEEEiEEC2ERKSD_RKi)
        /*12338*/ 	.word	0x00000000


	//----- nvinfo : EIATTR_FRAME_SIZE
	.align		4
.L_12436:
        /*1233c*/ 	.byte	0x04, 0x11
        /*1233e*/ 	.short	(.L_12438 - .L_12437)
	.align		4
.L_12437:
        /*12340*/ 	.word	index@($_ZN7cutlass13device_kernelIN5flash19enable_sm80_to_sm89INS1_16FlashAttnBwdSm80INS1_25CollectiveMainloopBwdSm80ILi2ELi2EN4cute5tupleIJNS5_1CILi128EEES8_NS7_ILi64EEEEEENS_10bfloat16_tEfNS_4arch4Sm80ELb0ELb1ELb1ELb0ELb0ELb0ELb0ELb0ELi2ELi4ELi4ELi4ELb0EEENS1_21CollectiveEpilogueBwdISA_SB_SD_Li256ELb0ELb0ELi2EEENS1_19SingleTileSchedulerILb0ELb0ELb0ELi128EEEEEEEEEvNT_6ParamsE$_ZN4cute3eso3ESOILb1ELb0EJNS_6LayoutINS_5tupleIJNS3_IJNS_1CILi8EEENS4_ILi1EEEEEENS4_ILi2EEEEEENS3_IJNS3_IJS6_NS4_ILi0EEEEEES5_EEEEENS_10ViewEngineIPN7cutlass10bfloat16_tEEEEEC2ERKSD_RKSI_)
        /*12344*/ 	.word	0x00000000


	//----- nvinfo : EIATTR_FRAME_SIZE
	.align		4
.L_12438:
        /*12348*/ 	.byte	0x04, 0x11
        /*1234a*/ 	.short	(.L_12440 - .L_12439)
	.align		4
.L_12439:
        /*1234c*/ 	.word	index@($_ZN7cutlass13device_kernelIN5flash19enable_sm80_to_sm89INS1_16FlashAttnBwdSm80INS1_25CollectiveMainloopBwdSm80ILi2ELi2EN4cute5tupleIJNS5_1CILi128EEES8_NS7_ILi64EEEEEENS_10bfloat16_tEfNS_4arch4Sm80ELb0ELb1ELb1ELb0ELb0ELb0ELb0ELb0ELi2ELi4ELi4ELi4ELb0EEENS1_21CollectiveEpilogueBwdISA_SB_SD_Li256ELb0ELb0ELi2EEENS1_19SingleTileSchedulerILb0ELb0ELb0ELi128EEEEEEEEEvNT_6ParamsE$_ZN4cute3eso3ESOILb1ELb0EJNS_6LayoutINS_5tupleIJNS3_IJNS_1CILi8EEENS4_ILi1EEEEEENS4_ILi2EEEEEENS3_IJNS3_IJS6_NS4_ILi0EEEEEENS4_ILi8192EEEEEEEEiEEC2ERKSE_RKi)
        /*12350*/ 	.word	0x00000000


	//----- nvinfo : EIATTR_FRAME_SIZE
	.align		4
.L_12440:
        /*12354*/ 	.byte	0x04, 0x11
        /*12356*/ 	.short	(.L_12442 - .L_12441)
	.align		4
.L_12441:
        /*12358*/ 	.word	index@($_ZN7cutlass13device_kernelIN5flash19enable_sm80_to_sm89INS1_16FlashAttnBwdSm80INS1_25CollectiveMainloopBwdSm80ILi2ELi2EN4cute5tupleIJNS5_1CILi128EEES8_NS7_ILi64EEEEEENS_10bfloat16_tEfNS_4arch4Sm80ELb0ELb1ELb1ELb0ELb0ELb0ELb0ELb0ELi2ELi4ELi4ELi4ELb0EEENS1_21CollectiveEpilogueBwdISA_SB_SD_Li256ELb0ELb0ELi2EEENS1_19SingleTileSchedulerILb0ELb0ELb0ELi128EEEEEEEEEvNT_6ParamsE$_ZN4cute3eso3ESOILb1ELb0EJNS_6LayoutINS_5tupleIJNS3_IJNS_1CILi8EEENS4_ILi1EEEEEENS4_ILi2EEEEEENS3_IJNS3_IJS6_NS4_ILi0EEEEEENS4_ILi8192EEEEEEEENS_10ViewEngineINS_8smem_ptrIPN7cutlass10bfloat16_tEEEEEEEC2ERKSE_RKSL_)
        /*1235c*/ 	.word	0x00000000


	//----- nvinfo : EIATTR_FRAME_SIZE
	.align		4
.L_12442:
        /*12360*/ 	.byte	0x04, 0x11
        /*12362*/ 	.short	(.L_12444 - .L_12443)
	.align		4
.L_12443:
        /*12364*/ 	.word	index@($_ZN7cutlass13device_kernelIN5flash19enable_sm80_to_sm89INS1_16FlashAttnBwdSm80INS1_25CollectiveMainloopBwdSm80ILi2ELi2EN4cute5tupleIJNS5_1CILi128EEES8_NS7_ILi64EEEEEENS_10bfloat16_tEfNS_4arch4Sm80ELb0ELb1ELb1ELb0ELb0ELb0ELb0ELb0ELi2ELi4ELi4ELi4ELb0EEENS1_21CollectiveEpilogueBwdISA_SB_SD_Li256ELb0ELb0ELi2EEENS1_19SingleTileSchedulerILb0ELb0ELb0ELi128EEEEEEEEEvNT_6ParamsE$_ZN4cute3eso3ESOILb1ELb0EJNS_6LayoutINS_5tupleIJNS3_IJNS_1CILi8EEENS4_ILi1EEEEEENS4_ILi2EEEEEENS3_IJNS3_IJS6_NS4_ILi0EEEEEENS4_ILi64EEEEEEEEiEEC2ERKSE_RKi)
        /*12368*/ 	.word	0x00000000


	//----- nvinfo : EIATTR_FRAME_SIZE
	.align		4
.L_12444:
        /*1236c*/ 	.byte	0x04, 0x11
        /*1236e*/ 	.short	(.L_12446 - .L_12445)
	.align		4
.L_12445:
        /*12370*/ 	.word	index@($_ZN7cutlass13device_kernelIN5flash19enable_sm80_to_sm89INS1_16FlashAttnBwdSm80INS1_25CollectiveMainloopBwdSm80ILi2ELi2EN4cute5tupleIJNS5_1CILi128EEES8_NS7_ILi64EEEEEENS_10bfloat16_tEfNS_4arch4Sm80ELb0ELb1ELb1ELb0ELb0ELb0ELb0ELb0ELi2ELi4ELi4ELi4ELb0EEENS1_21CollectiveEpilogueBwdISA_SB_SD_Li256ELb0ELb0ELi2EEENS1_19SingleTileSchedulerILb0ELb0ELb0ELi128EEEEEEEEEvNT_6ParamsE$_ZN4cute3eso3ESOILb1ELb0EJNS_6LayoutINS_5tupleIJNS3_IJNS_1CILi8EEENS4_ILi1EEEEEENS4_ILi2EEEEEENS3_IJNS3_IJS6_NS4_ILi0EEEEEENS4_ILi64EEEEEEEENS_10ViewEngineIPN7cutlass10bfloat16_tEEEEEC2ERKSE_RKSJ_)
        /*12374*/ 	.word	0x00000000


	//----- nvinfo : EIATTR_FRAME_SIZE
	.align		4
.L_12446:
        /*12378*/ 	.byte	0x04, 0x11
        /*1237a*/ 	.short	(.L_12448 - .L_12447)
	.align		4
.L_12447:
        /*1237c*/ 	.word	index@($_ZN7cutlass13device_kernelIN5flash19enable_sm80_to_sm89INS1_16FlashAttnBwdSm80INS1_25CollectiveMainloopBwdSm80ILi2ELi2EN4cute5tupleIJNS5_1CILi128EEES8_NS7_ILi64EEEEEENS_10bfloat16_tEfNS_4arch4Sm80ELb0ELb1ELb1ELb0ELb0ELb0ELb0ELb0ELi2ELi4ELi4ELi4ELb0EEENS1_21CollectiveEpilogueBwdISA_SB_SD_Li256ELb0ELb0ELi2EEENS1_19SingleTileSchedulerILb0ELb0ELb0ELi128EEEEEEEEEvNT_6ParamsE$_ZN4cute3eso3ESOILb1ELb0EJNS_6LayoutINS_5tupleIJNS3_IJNS_1CILi8EEENS4_ILi1EEEEEENS4_ILi2EEEEEENS3_IJNS3_IJS6_NS4_ILi0EEEEEENS4_ILi4096EEEEEEEEiEEC2ERKSE_RKi)
        /*12380*/ 	.word	0x00000000


	//----- nvinfo : EIATTR_FRAME_SIZE
	.align		4
.L_12448:
        /*12384*/ 	.byte	0x04, 0x11
        /*12386*/ 	.short	(.L_12450 - .L_12449)
	.align		4
.L_12449:
        /*12388*/ 	.word	index@($_ZN7cutlass13device_kernelIN5flash19enable_sm80_to_sm89INS1_16FlashAttnBwdSm80INS1_25CollectiveMainloopBwdSm80ILi2ELi2EN4cute5tupleIJNS5_1CILi128EEES8_NS7_ILi64EEEEEENS_10bfloat16_tEfNS_4arch4Sm80ELb0ELb1ELb1ELb0ELb0ELb0ELb0ELb0ELi2ELi4ELi4ELi4ELb0EEENS1_21CollectiveEpilogueBwdISA_SB_SD_Li256ELb0ELb0ELi2EEENS1_19SingleTileSchedulerILb0ELb0ELb0ELi128EEEEEEEEEvNT_6ParamsE$_ZN4cute3eso3ESOILb1ELb0EJNS_6LayoutINS_5tupleIJNS3_IJNS_1CILi8EEENS4_ILi1EEEEEENS4_ILi2EEEEEENS3_IJNS3_IJS6_NS4_ILi0EEEEEENS4_ILi4096EEEEEEEENS_10ViewEngineINS_8smem_ptrIPN7cutlass10bfloat16_tEEEEEEEC2ERKSE_RKSL_)
        /*1238c*/ 	.word	0x00000000


	//----- nvinfo : EIATTR_FRAME_SIZE
	.align		4
.L_12450:
        /*12390*/ 	.byte	0x04, 0x11
        /*12392*/ 	.short	(.L_12452 - .L_12451)
	.align		4
.L_12451:
        /*12394*/ 	.word	index@($_ZN7cutlass13device_kernelIN5flash19enable_sm80_to_sm89INS1_16FlashAttnBwdSm80INS1_25CollectiveMainloopBwdSm80ILi2ELi2EN4cute5tupleIJNS5_1CILi128EEES8_NS7_ILi64EEEEEENS_10bfloat16_tEfNS_4arch4Sm80ELb0ELb1ELb1ELb0ELb0ELb0ELb0ELb0ELi2ELi4ELi4ELi4ELb0EEENS1_21CollectiveEpilogueBwdISA_SB_SD_Li256ELb0ELb0ELi2EEENS1_19SingleTileSchedulerILb0ELb0ELb0ELi128EEEEEEEEEvNT_6ParamsE$_ZN4cute3eso3ESOILb1ELb0EJNS_6LayoutINS_5tupleIJNS3_IJNS_1CILi8EEENS4_ILi1EEEEEENS3_IJNS4_ILi4EEEEEEEEENS3_IJNS3_IJS6_NS4_ILi0EEEEEENS3_IJS5_EEEEEEEENS_10ViewEngineIPN7cutlass10bfloat16_tEEEEEC2ERKSF_RKSK_)
        /*12398*/ 	.word	0x00000000


	//----- nvinfo : EIATTR_FRAME_SIZE
	.align		4
.L_12452:
        /*1239c*/ 	.byte	0x04, 0x11
        /*1239e*/ 	.short	(.L_12454 - .L_12453)
	.align		4
.L_12453:
        /*123a0*/ 	.word	index@($_ZN7cutlass13device_kernelIN5flash19enable_sm80_to_sm89INS1_16FlashAttnBwdSm80INS1_25CollectiveMainloopBwdSm80ILi2ELi2EN4cute5tupleIJNS5_1CILi128EEES8_NS7_ILi64EEEEEENS_10bfloat16_tEfNS_4arch4Sm80ELb0ELb1ELb1ELb0ELb0ELb0ELb0ELb0ELi2ELi4ELi4ELi4ELb0EEENS1_21CollectiveEpilogueBwdISA_SB_SD_Li256ELb0ELb0ELi2EEENS1_19SingleTileSchedulerILb0ELb0ELb0ELi128EEEEEEEEEvNT_6ParamsE$_ZN4cute3eso3ESOILb1ELb0EJNS_6LayoutINS_5tupleIJNS3_IJNS_1CILi8EEENS4_ILi1EEEEEENS3_IJNS4_ILi4EEEEEEEEENS3_IJNS3_IJS6_NS4_ILi0EEEEEENS3_IJNS4_ILi2048EEEEEEEEEEENS_10ViewEngineINS_8smem_ptrIPN7cutlass10bfloat16_tEEEEEEEC2ERKSG_RKSN_)
        /*123a4*/ 	.word	0x00000000


	//----- nvinfo : EIATTR_FRAME_SIZE
	.align		4
.L_12454:
        /*123a8*/ 	.byte	0x04, 0x11
        /*123aa*/ 	.short	(.L_12456 - .L_12455)
	.align		4
.L_12455:
        /*123ac*/ 	.word	index@($_ZN7cutlass13device_kernelIN5flash19enable_sm80_to_sm89INS1_16FlashAttnBwdSm80INS1_25CollectiveMainloopBwdSm80ILi2ELi2EN4cute5tupleIJNS5_1CILi128EEES8_NS7_ILi64EEEEEENS_10bfloat16_tEfNS_4arch4Sm80ELb0ELb1ELb1ELb0ELb0ELb0ELb0ELb0ELi2ELi4ELi4ELi4ELb0EEENS1_21CollectiveEpilogueBwdISA_SB_SD_Li256ELb0ELb0ELi2EEENS1_19SingleTileSchedulerILb0ELb0ELb0ELi128EEEEEEEEEvNT_6ParamsE$_ZN4cute3eso3ESOILb1ELb0EJNS_6LayoutINS_5tupleIJNS3_IJNS_1CILi8EEENS4_ILi1EEEEEENS3_IJNS4_ILi2EEEEEEEEENS3_IJNS3_IJS6_NS4_ILi0EEEEEENS3_IJS5_EEEEEEEENS_10ViewEngineIPN7cutlass10bfloat16_tEEEEEC2ERKSF_RKSK_)
        /*123b0*/ 	.word	0x00000000


	//----- nvinfo : EIATTR_FRAME_SIZE
	.align		4
.L_12456:
        /*123b4*/ 	.byte	0x04, 0x11
        /*123b6*/ 	.short	(.L_12458 - .L_12457)
	.align		4
.L_12457:
        /*123b8*/ 	.word	index@($_ZN7cutlass13device_kernelIN5flash19enable_sm80_to_sm89INS1_16FlashAttnBwdSm80INS1_25CollectiveMainloopBwdSm80ILi2ELi2EN4cute5tupleIJNS5_1CILi128EEES8_NS7_ILi64EEEEEENS_10bfloat16_tEfNS_4arch4Sm80ELb0ELb1ELb1ELb0ELb0ELb0ELb0ELb0ELi2ELi4ELi4ELi4ELb0EEENS1_21CollectiveEpilogueBwdISA_SB_SD_Li256ELb0ELb0ELi2EEENS1_19SingleTileSchedulerILb0ELb0ELb0ELi128EEEEEEEEEvNT_6ParamsE$_ZN4cute3eso3ESOILb1ELb0EJNS_6LayoutINS_5tupleIJNS3_IJNS_1CILi8EEENS4_ILi1EEEEEENS3_IJNS4_ILi2EEEEEEEEENS3_IJNS3_IJS6_NS4_ILi0EEEEEENS3_IJNS4_ILi8192EEEEEEEEEEENS_10ViewEngineINS_8smem_ptrIPN7cutlass10bfloat16_tEEEEEEEC2ERKSG_RKSN_)
        /*123bc*/ 	.word	0x00000000


	//----- nvinfo : EIATTR_FRAME_SIZE
	.align		4
.L_12458:
        /*123c0*/ 	.byte	0x04, 0x11
        /*123c2*/ 	.short	(.L_12460 - .L_12459)
	.align		4
.L_12459:
        /*123c4*/ 	.word	index@($_ZN7cutlass13device_kernelIN5flash19enable_sm80_to_sm89INS1_16FlashAttnBwdSm80INS1_25CollectiveMainloopBwdSm80ILi2ELi2EN4cute5tupleIJNS5_1CILi128EEES8_NS7_ILi64EEEEEENS_10bfloat16_tEfNS_4arch4Sm80ELb0ELb1ELb1ELb0ELb0ELb0ELb0ELb0ELi2ELi4ELi4ELi4ELb0EEENS1_21CollectiveEpilogueBwdISA_SB_SD_Li256ELb0ELb0ELi2EEENS1_19SingleTileSchedulerILb0ELb0ELb0ELi128EEEEEEEEEvNT_6ParamsE$_ZN4cute3eso3ESOILb1ELb0EJNS_6LayoutINS_5tupleIJNS3_IJNS_1CILi8EEENS4_ILi1EEEEEENS3_IJNS4_ILi2EEEEEEEEENS3_IJNS3_IJS6_NS4_ILi0EEEEEENS3_IJNS4_ILi64EEEEEEEEEEENS_10ViewEngineIPN7cutlass10bfloat16_tEEEEEC2ERKSG_RKSL_)
        /*123c8*/ 	.word	0x00000000


	//----- nvinfo : EIATTR_FRAME_SIZE
	.align		4
.L_12460:
        /*123cc*/ 	.byte	0x04, 0x11
        /*123ce*/ 	.short	(.L_12462 - .L_12461)
	.align		4
.L_12461:
        /*123d0*/ 	.word	index@($_ZN7cutlass13device_kernelIN5flash19enable_sm80_to_sm89INS1_16FlashAttnBwdSm80INS1_25CollectiveMainloopBwdSm80ILi2ELi2EN4cute5tupleIJNS5_1CILi128EEES8_NS7_ILi64EEEEEENS_10bfloat16_tEfNS_4arch4Sm80ELb0ELb1ELb1ELb0ELb0ELb0ELb0ELb0ELi2ELi4ELi4ELi4ELb0EEENS1_21CollectiveEpilogueBwdISA_SB_SD_Li256ELb0ELb0ELi2EEENS1_19SingleTileSchedulerILb0ELb0ELb0ELi128EEEEEEEEEvNT_6ParamsE$_ZN4cute3eso3ESOILb1ELb0EJNS_6LayoutINS_5tupleIJNS3_IJNS_1CILi8EEENS4_ILi1EEEEEENS3_IJNS4_ILi2EEEEEEEEENS3_IJNS3_IJS6_NS4_ILi0EEEEEENS3_IJNS4_ILi4096EEEEEEEEEEENS_10ViewEngineINS_8smem_ptrIPN7cutlass10bfloat16_tEEEEEEEC2ERKSG_RKSN_)
        /*123d4*/ 	.word	0x00000000


	//----- nvinfo : EIATTR_FRAME_SIZE
	.align		4
.L_12462:
        /*123d8*/ 	.byte	0x04, 0x11
        /*123da*/ 	.short	(.L_12464 - .L_12463)
	.align		4
.L_12463:
        /*123dc*/ 	.word	index@($_ZN7cutlass13device_kernelIN5flash19enable_sm80_to_sm89INS1_16FlashAttnBwdSm80INS1_25CollectiveMainloopBwdSm80ILi2ELi2EN4cute5tupleIJNS5_1CILi128EEES8_NS7_ILi64EEEEEENS_10bfloat16_tEfNS_4arch4Sm80ELb0ELb1ELb1ELb0ELb0ELb0ELb0ELb0ELi2ELi4ELi4ELi4ELb0EEENS1_21CollectiveEpilogueBwdISA_SB_SD_Li256ELb0ELb0ELi2EEENS1_19SingleTileSchedulerILb0ELb0ELb0ELi128EEEEEEEEEvNT_6ParamsE$_ZN4cute3eso3ESOILb1ELb0EJNS_6LayoutINS_5tupleIJNS3_IJNS_1CILi8EEENS4_ILi1EEEEEEEEENS3_IJNS3_IJS6_NS4_ILi0EEEEEEEEEEElEEC2ERKSC_RKl)
        /*123e0*/ 	.word	0x00000000


	//----- nvinfo : EIATTR_FRAME_SIZE
	.align		4
.L_12464:
        /*123e4*/ 	.byte	0x04, 0x11
        /*123e6*/ 	.short	(.L_12466 - .L_12465)
	.align		4
.L_12465:
        /*123e8*/ 	.word	index@($_ZN7cutlass13device_kernelIN5flash19enable_sm80_to_sm89INS1_16FlashAttnBwdSm80INS1_25CollectiveMainloopBwdSm80ILi2ELi2EN4cute5tupleIJNS5_1CILi128EEES8_NS7_ILi64EEEEEENS_10bfloat16_tEfNS_4arch4Sm80ELb0ELb1ELb1ELb0ELb0ELb0ELb0ELb0ELi2ELi4ELi4ELi4ELb0EEENS1_21CollectiveEpilogueBwdISA_SB_SD_Li256ELb0ELb0ELi2EEENS1_19SingleTileSchedulerILb0ELb0ELb0ELi128EEEEEEEEEvNT_6ParamsE$_ZN4cute3eso3ESOILb1ELb0EJNS_6LayoutINS_5tupleIJNS3_IJNS_1CILi8EEENS4_ILi1EEEEEEEEENS3_IJNS3_IJS6_NS4_ILi0EEEEEEEEEEEiEEC2ERKSC_RKi)
        /*123ec*/ 	.word	0x00000000


	//----- nvinfo : EIATTR_FRAME_SIZE
	.align		4
.L_12466:
        /*123f0*/ 	.byte	0x04, 0x11
        /*123f2*/ 	.short	(.L_12468 - .L_12467)
	.align		4
.L_12467:
        /*123f4*/ 	.word	index@($_ZN7cutlass13device_kernelIN5flash19enable_sm80_to_sm89INS1_16FlashAttnBwdSm80INS1_25CollectiveMainloopBwdSm80ILi2ELi2EN4cute5tupleIJNS5_1CILi128EEES8_NS7_ILi64EEEEEENS_10bfloat16_tEfNS_4arch4Sm80ELb0ELb1ELb1ELb0ELb0ELb0ELb0ELb0ELi2ELi4ELi4ELi4ELb0EEENS1_21CollectiveEpilogueBwdISA_SB_SD_Li256ELb0ELb0ELi2EEENS1_19SingleTileSchedulerILb0ELb0ELb0ELi128EEEEEEEEEvNT_6ParamsE$_ZN4cute3eso3ESOILb1ELb0EJNS_6LayoutINS_5tupleIJNS3_IJNS_1CILi8EEENS4_ILi1EEEEEEEEENS3_IJNS3_IJS6_NS4_ILi0EEEEEEEEEEENS_10ViewEngineIPN7cutlass10bfloat16_tEEEEEC2ERKSC_RKSH_)
        /*123f8*/ 	.word	0x00000000


	//----- nvinfo : EIATTR_FRAME_SIZE
	.align		4
.L_12468:
        /*123fc*/ 	.byte	0x04, 0x11
        /*123fe*/ 	.short	(.L_12470 - .L_12469)
	.align		4
.L_12469:
        /*12400*/ 	.word	index@($_ZN7cutlass13device_kernelIN5flash19enable_sm80_to_sm89INS1_16FlashAttnBwdSm80INS1_25CollectiveMainloopBwdSm80ILi2ELi2EN4cute5tupleIJNS5_1CILi128EEES8_NS7_ILi64EEEEEENS_10bfloat16_tEfNS_4arch4Sm80ELb0ELb1ELb1ELb0ELb0ELb0ELb0ELb0ELi2ELi4ELi4ELi4ELb0EEENS1_21CollectiveEpilogueBwdISA_SB_SD_Li256ELb0ELb0ELi2EEENS1_19SingleTileSchedulerILb0ELb0ELb0ELi128EEEEEEEEEvNT_6ParamsE$_ZN4cute3eso3ESOILb1ELb0EJNS_6LayoutINS_5tupleIJNS3_IJNS_1CILi8EEENS4_ILi1EEEEEEEEENS3_IJNS3_IJS6_NS4_ILi0EEEEEEEEEEENS_10ViewEngineINS_8smem_ptrIPN7cutlass10bfloat16_tEEEEEEEC2ERKSC_RKSJ_)
        /*12404*/ 	.word	0x00000000


	//----- nvinfo : EIATTR_FRAME_SIZE
	.align		4
.L_12470:
        /*12408*/ 	.byte	0x04, 0x11
        /*1240a*/ 	.short	(.L_12472 - .L_12471)
	.align		4
.L_12471:
        /*1240c*/ 	.word	index@($_ZN7cutlass13device_kernelIN5flash19enable_sm80_to_sm89INS1_16FlashAttnBwdSm80INS1_25CollectiveMainloopBwdSm80ILi2ELi2EN4cute5tupleIJNS5_1CILi128EEES8_NS7_ILi64EEEEEENS_10bfloat16_tEfNS_4arch4Sm80ELb0ELb1ELb1ELb0ELb0ELb0ELb0ELb0ELi2ELi4ELi4ELi4ELb0EEENS1_21CollectiveEpilogueBwdISA_SB_SD_Li256ELb0ELb0ELi2EEENS1_19SingleTileSchedulerILb0ELb0ELb0ELi128EEEEEEEEEvNT_6ParamsE$_ZN4cute3eso3ESOILb1ELb0EJNS_6LayoutINS_5tupleIJNS3_IJNS_1CILi8EEENS4_ILi1EEEEEEEEENS3_IJNS3_IJS6_NS4_ILi0EEEEEEEEEEENS_10ViewEngineINS_8gmem_ptrIPKN7cutlass10bfloat16_tEEEEEEEC2ERKSC_RKSK_)
        /*12410*/ 	.word	0x00000000


	//----- nvinfo : EIATTR_FRAME_SIZE
	.align		4
.L_12472:
        /*12414*/ 	.byte	0x04, 0x11
        /*12416*/ 	.short	(.L_12474 - .L_12473)
	.align		4
.L_12473:
        /*12418*/ 	.word	index@($_ZN7cutlass13device_kernelIN5flash19enable_sm80_to_sm89INS1_16FlashAttnBwdSm80INS1_25CollectiveMainloopBwdSm80ILi2ELi2EN4cute5tupleIJNS5_1CILi128EEES8_NS7_ILi64EEEEEENS_10bfloat16_tEfNS_4arch4Sm80ELb0ELb1ELb1ELb0ELb0ELb0ELb0ELb0ELi2ELi4ELi4ELi4ELb0EEENS1_21CollectiveEpilogueBwdISA_SB_SD_Li256ELb0ELb0ELi2EEENS1_19SingleTileSchedulerILb0ELb0ELb0ELi128EEEEEEEEEvNT_6ParamsE$_ZN4cute3eso3ESOILb1ELb0EJNS_6LayoutINS_5tupleIJNS3_IJNS_1CILi4EEENS4_ILi1EEEEEES6_EEENS3_IJNS3_IJS6_NS4_ILi0EEEEEES9_EEEEEiEEC2ERKSC_RKi)
        /*1241c*/ 	.word	0x00000000


	//----- nvinfo : EIATTR_FRAME_SIZE
	.align		4
.L_12474:
        /*12420*/ 	.byte	0x04, 0x11
        /*12422*/ 	.short	(.L_12476 - .L_12475)
	.align		4
.L_12475:
        /*12424*/ 	.word	index@($_ZN7cutlass13device_kernelIN5flash19enable_sm80_to_sm89INS1_16FlashAttnBwdSm80INS1_25CollectiveMainloopBwdSm80ILi2ELi2EN4cute5tupleIJNS5_1CILi128EEES8_NS7_ILi64EEEEEENS_10bfloat16_tEfNS_4arch4Sm80ELb0ELb1ELb1ELb0ELb0ELb0ELb0ELb0ELi2ELi4ELi4ELi4ELb0EEENS1_21CollectiveEpilogueBwdISA_SB_SD_Li256ELb0ELb0ELi2EEENS1_19SingleTileSchedulerILb0ELb0ELb0ELi128EEEEEEEEEvNT_6ParamsE$_ZN4cute3eso3ESOILb1ELb0EJNS_6LayoutINS_5tupleIJNS3_IJNS_1CILi4EEENS4_ILi1EEEEEES6_EEENS3_IJNS3_IJS6_NS4_ILi0EEEEEES9_EEEEENS_10ViewEngineINS_8smem_ptrIPfEEEEEEC2ERKSC_RKSH_)
        /*12428*/ 	.word	0x00000000


	//----- nvinfo : EIATTR_FRAME_SIZE
	.align		4
.L_12476:
        /*1242c*/ 	.byte	0x04, 0x11
        /*1242e*/ 	.short	(.L_12478 - .L_12477)
	.align		4
.L_12477:
        /*12430*/ 	.word	index@($_ZN7cutlass13device_kernelIN5flash19enable_sm80_to_sm89INS1_16FlashAttnBwdSm80INS1_25CollectiveMainloopBwdSm80ILi2ELi2EN4cute5tupleIJNS5_1CILi128EEES8_NS7_ILi64EEEEEENS_10bfloat16_tEfNS_4arch4Sm80ELb0ELb1ELb1ELb0ELb0ELb0ELb0ELb0ELi2ELi4ELi4ELi4ELb0EEENS1_21CollectiveEpilogueBwdISA_SB_SD_Li256ELb0ELb0ELi2EEENS1_19SingleTileSchedulerILb0ELb0ELb0ELi128EEEEEEEEEvNT_6ParamsE$_ZN4cute3eso3ESOILb1ELb0EJNS_6LayoutINS_5tupleIJNS3_IJNS_1CILi4EEENS4_ILi1EEEEEES6_EEENS3_IJNS3_IJS6_NS4_ILi0EEEEEES9_EEEEENS_10ViewEngineINS_8gmem_ptrIPKfEEEEEEC2ERKSC_RKSI_)
        /*12434*/ 	.word	0x00000000


	//----- nvinfo : EIATTR_FRAME_SIZE
	.align		4
.L_12478:
        /*12438*/ 	.byte	0x04, 0x11
        /*1243a*/ 	.short	(.L_12480 - .L_12479)
	.align		4
.L_12479:
        /*1243c*/ 	.word	index@($_ZN7cutlass13device_kernelIN5flash19enable_sm80_to_sm89INS1_16FlashAttnBwdSm80INS1_25CollectiveMainloopBwdSm80ILi2ELi2EN4cute5tupleIJNS5_1CILi128EEES8_NS7_ILi64EEEEEENS_10bfloat16_tEfNS_4arch4Sm80ELb0ELb1ELb1ELb0ELb0ELb0ELb0ELb0ELi2ELi4ELi4ELi4ELb0EEENS1_21CollectiveEpilogueBwdISA_SB_SD_Li256ELb0ELb0ELi2EEENS1_19SingleTileSchedulerILb0ELb0ELb0ELi128EEEEEEEEEvNT_6ParamsE$_ZN4cute3eso3ESOILb1ELb0EJNS_6LayoutINS_5tupleIJNS3_IJNS_1CILi4EEENS4_ILi1EEEEEEEEENS3_IJNS3_IJS6_NS4_ILi0EEEEEEEEEEENS_10ViewEngineIPjEEEEC2ERKSC_RKSF_)
        /*12440*/ 	.word	0x00000000


	//----- nvinfo : EIATTR_FRAME_SIZE
	.align		4
.L_12480:
        /*12444*/ 	.byte	0x04, 0x11
        /*12446*/ 	.short	(.L_12482 - .L_12481)
	.align		4
.L_12481:
        /*12448*/ 	.word	index@($_ZN7cutlass13device_kernelIN5flash19enable_sm80_to_sm89INS1_16FlashAttnBwdSm80INS1_25CollectiveMainloopBwdSm80ILi2ELi2EN4cute5tupleIJNS5_1CILi128EEES8_NS7_ILi64EEEEEENS_10bfloat16_tEfNS_4arch4Sm80ELb0ELb1ELb1ELb0ELb0ELb0ELb0ELb0ELi2ELi4ELi4ELi4ELb0EEENS1_21CollectiveEpilogueBwdISA_SB_SD_Li256ELb0ELb0ELi2EEENS1_19SingleTileSchedulerILb0ELb0ELb0ELi128EEEEEEEEEvNT_6ParamsE$_ZN4cute3eso3ESOILb1ELb0EJNS_6LayoutINS_5tupleIJNS3_IJNS_1CILi4EEENS4_ILi1EEEEEEEEENS3_IJNS3_IJS6_NS4_ILi0EEEEEEEEEEENS_10ViewEngineINS_8smem_ptrIPfEEEEEEC2ERKSC_RKSH_)
        /*1244c*/ 	.word	0x00000000


	//----- nvinfo : EIATTR_FRAME_SIZE
	.align		4
.L_12482:
        /*12450*/ 	.byte	0x04, 0x11
        /*12452*/ 	.short	(.L_12484 - .L_12483)
	.align		4
.L_12483:
        /*12454*/ 	.word	index@($_ZN7cutlass13device_kernelIN5flash19enable_sm80_to_sm89INS1_16FlashAttnBwdSm80INS1_25CollectiveMainloopBwdSm80ILi2ELi2EN4cute5tupleIJNS5_1CILi128EEES8_NS7_ILi64EEEEEENS_10bfloat16_tEfNS_4arch4Sm80ELb0ELb1ELb1ELb0ELb0ELb0ELb0ELb0ELi2ELi4ELi4ELi4ELb0EEENS1_21CollectiveEpilogueBwdISA_SB_SD_Li256ELb0ELb0ELi2EEENS1_19SingleTileSchedulerILb0ELb0ELb0ELi128EEEEEEEEEvNT_6ParamsE$_ZN4cute3eso3ESOILb1ELb0EJNS_6LayoutINS_5tupleIJNS3_IJNS_1CILi4EEENS4_ILi1EEEEEEEEENS3_IJNS3_IJS6_NS4_ILi0EEEEEEEEEEENS_10ViewEngineINS_8gmem_ptrIPKfEEEEEEC2ERKSC_RKSI_)
        /*12458*/ 	.word	0x00000000


	//----- nvinfo : EIATTR_FRAME_SIZE
	.align		4
.L_12484:
        /*1245c*/ 	.byte	0x04, 0x11
        /*1245e*/ 	.short	(.L_12486 - .L_12485)
	.align		4
.L_12485:
        /*12460*/ 	.word	index@($_ZN7cutlass13device_kernelIN5flash19enable_sm80_to_sm89INS1_16FlashAttnBwdSm80INS1_25CollectiveMainloopBwdSm80ILi2ELi2EN4cute5tupleIJNS5_1CILi128EEES8_NS7_ILi64EEEEEENS_10bfloat16_tEfNS_4arch4Sm80ELb0ELb1ELb1ELb0ELb0ELb0ELb0ELb0ELi2ELi4ELi4ELi4ELb0EEENS1_21CollectiveEpilogueBwdISA_SB_SD_Li256ELb0ELb0ELi2EEENS1_19SingleTileSchedulerILb0ELb0ELb0ELi128EEEEEEEEEvNT_6ParamsE$_ZN4cute3eso3ESOILb1ELb0EJNS_6LayoutINS_5tupleIJNS3_IJNS_1CILi2EEES5_S5_EEES5_EEENS3_IJNS3_IJNS4_ILi1EEES5_NS4_ILi4EEEEEENS4_ILi8EEEEEEEEiEEC2ERKSD_RKi)
        /*12464*/ 	.word	0x00000000


	//----- nvinfo : EIATTR_FRAME_SIZE
	.align		4
.L_12486:
        /*12468*/ 	.byte	0x04, 0x11
        /*1246a*/ 	.short	(.L_12488 - .L_12487)
	.align		4
.L_12487:
        /*1246c*/ 	.word	index@($_ZN7cutlass13device_kernelIN5flash19enable_sm80_to_sm89INS1_16FlashAttnBwdSm80INS1_25CollectiveMainloopBwdSm80ILi2ELi2EN4cute5tupleIJNS5_1CILi128EEES8_NS7_ILi64EEEEEENS_10bfloat16_tEfNS_4arch4Sm80ELb0ELb1ELb1ELb0ELb0ELb0ELb0ELb0ELi2ELi4ELi4ELi4ELb0EEENS1_21CollectiveEpilogueBwdISA_SB_SD_Li256ELb0ELb0ELi2EEENS1_19SingleTileSchedulerILb0ELb0ELb0ELi128EEEEEEEEEvNT_6ParamsE$_ZN4cute3eso3ESOILb1ELb0EJNS_6LayoutINS_5tupleIJNS3_IJNS_1CILi2EEES5_S5_EEES5_EEENS3_IJNS3_IJNS4_ILi1EEES5_NS4_ILi4EEEEEENS4_ILi8EEEEEEEENS_10ViewEngineIPN7cutlass10bfloat16_tEEEEEC2ERKSD_RKSI_)
        /*12470*/ 	.word	0x00000000


	//----- nvinfo : EIATTR_FRAME_SIZE
	.align		4
.L_12488:
        /*12474*/ 	.byte	0x04, 0x11
        /*12476*/ 	.short	(.L_12490 - .L_12489)
	.align		4
.L_12489:
        /*12478*/ 	.word	index@($_ZN7cutlass13device_kernelIN5flash19enable_sm80_to_sm89INS1_16FlashAttnBwdSm80INS1_25CollectiveMainloopBwdSm80ILi2ELi2EN4cute5tupleIJNS5_1CILi128EEES8_NS7_ILi64EEEEEENS_10bfloat16_tEfNS_4arch4Sm80ELb0ELb1ELb1ELb0ELb0ELb0ELb0ELb0ELi2ELi4ELi4ELi4ELb0EEENS1_21CollectiveEpilogueBwdISA_SB_SD_Li256ELb0ELb0ELi2EEENS1_19SingleTileSchedulerILb0ELb0ELb0ELi128EEEEEEEEEvNT_6ParamsE$_ZN4cute3eso3ESOILb1ELb0EJNS_6LayoutINS_5tupleIJNS3_IJNS_1CILi2EEES5_S5_EEES5_EEENS3_IJNS3_IJNS4_ILi1EEES5_NS4_ILi4EEEEEENS4_ILi64EEEEEEEEiEEC2ERKSD_RKi)
        /*1247c*/ 	.word	0x00000000


	//----- nvinfo : EIATTR_FRAME_SIZE
	.align		4
.L_12490:
        /*12480*/ 	.byte	0x04, 0x11
        /*12482*/ 	.short	(.L_12492 - .L_12491)
	.align		4
.L_12491:
        /*12484*/ 	.word	index@($_ZN7cutlass13device_kernelIN5flash19enable_sm80_to_sm89INS1_16FlashAttnBwdSm80INS1_25CollectiveMainloopBwdSm80ILi2ELi2EN4cute5tupleIJNS5_1CILi128EEES8_NS7_ILi64EEEEEENS_10bfloat16_tEfNS_4arch4Sm80ELb0ELb1ELb1ELb0ELb0ELb0ELb0ELb0ELi2ELi4ELi4ELi4ELb0EEENS1_21CollectiveEpilogueBwdISA_SB_SD_Li256ELb0ELb0ELi2EEENS1_19SingleTileSchedulerILb0ELb0ELb0ELi128EEEEEEEEEvNT_6ParamsE$_ZN4cute3eso3ESOILb1ELb0EJNS_6LayoutINS_5tupleIJNS3_IJNS_1CILi2EEES5_S5_EEES5_EEENS3_IJNS3_IJNS4_ILi1EEES5_NS4_ILi4EEEEEENS4_ILi64EEEEEEEENS_10ViewEngineIPN7cutlass10bfloat16_tEEEEEC2ERKSD_RKSI_)
        /*12488*/ 	.word	0x00000000


	//----- nvinfo : EIATTR_FRAME_SIZE
	.align		4
.L_12492:
        /*1248c*/ 	.byte	0x04, 0x11
        /*1248e*/ 	.short	(.L_12494 - .L_12493)
	.align		4
.L_12493:
        /*12490*/ 	.word	index@($_ZN7cutlass13device_kernelIN5flash19enable_sm80_to_sm89INS1_16FlashAttnBwdSm80INS1_25CollectiveMainloopBwdSm80ILi2ELi2EN4cute5tupleIJNS5_1CILi128EEES8_NS7_ILi64EEEEEENS_10bfloat16_tEfNS_4arch4Sm80ELb0ELb1ELb1ELb0ELb0ELb0ELb0ELb0ELi2ELi4ELi4ELi4ELb0EEENS1_21CollectiveEpilogueBwdISA_SB_SD_Li256ELb0ELb0ELi2EEENS1_19SingleTileSchedulerILb0ELb0ELb0ELi128EEEEEEEEEvNT_6ParamsE$_ZN4cute3eso3ESOILb1ELb0EJNS_6LayoutINS_5tupleIJNS3_IJNS_1CILi2EEES5_S5_EEEEEENS3_IJNS3_IJNS4_ILi1EEES5_NS4_ILi4EEEEEEEEEEEiEEC2ERKSC_RKi)
        /*12494*/ 	.word	0x00000000


	//----- nvinfo : EIATTR_FRAME_SIZE
	.align		4
.L_12494:
        /*12498*/ 	.byte	0x04, 0x11
        /*1249a*/ 	.short	(.L_12496 - .L_12495)
	.align		4
.L_12495:
        /*1249c*/ 	.word	index@($_ZN7cutlass13device_kernelIN5flash19enable_sm80_to_sm89INS1_16FlashAttnBwdSm80INS1_25CollectiveMainloopBwdSm80ILi2ELi2EN4cute5tupleIJNS5_1CILi128EEES8_NS7_ILi64EEEEEENS_10bfloat16_tEfNS_4arch4Sm80ELb0ELb1ELb1ELb0ELb0ELb0ELb0ELb0ELi2ELi4ELi4ELi4ELb0EEENS1_21CollectiveEpilogueBwdISA_SB_SD_Li256ELb0ELb0ELi2EEENS1_19SingleTileSchedulerILb0ELb0ELb0ELi128EEEEEEEEEvNT_6ParamsE$_ZN4cute3eso3ESOILb1ELb0EJNS_6LayoutINS_5tupleIJNS3_IJNS_1CILi2EEES5_S5_EEEEEENS3_IJNS3_IJNS4_ILi1EEES5_NS4_ILi4EEEEEEEEEEENS_10ViewEngineIPN7cutlass10bfloat16_tEEEEEC2ERKSC_RKSH_)
        /*124a0*/ 	.word	0x00000000


	//----- nvinfo : EIATTR_FRAME_SIZE
	.align		4
.L_12496:
        /*124a4*/ 	.byte	0x04, 0x11
        /*124a6*/ 	.short	(.L_12498 - .L_12497)
	.align		4
.L_12497:
        /*124a8*/ 	.word	index@($_ZN7cutlass13device_kernelIN5flash19enable_sm80_to_sm89INS1_16FlashAttnBwdSm80INS1_25CollectiveMainloopBwdSm80ILi2ELi2EN4cute5tupleIJNS5_1CILi128EEES8_NS7_ILi64EEEEEENS_10bfloat16_tEfNS_4arch4Sm80ELb0ELb1ELb1ELb0ELb0ELb0ELb0ELb0ELi2ELi4ELi4ELi4ELb0EEENS1_21CollectiveEpilogueBwdISA_SB_SD_Li256ELb0ELb0ELi2EEENS1_19SingleTileSchedulerILb0ELb0ELb0ELi128EEEEEEEEEvNT_6ParamsE$_ZN4cute3eso3ESOILb1ELb0EJNS_6LayoutINS_5tupleIJNS3_IJNS_1CILi2EEES5_EEES6_EEENS3_IJNS3_IJNS4_ILi1EEES5_EEENS3_IJNS4_ILi32EEENS4_ILi64EEEEEEEEEEEiEEC2ERKSE_RKi)
        /*124ac*/ 	.word	0x00000000


	//----- nvinfo : EIATTR_FRAME_SIZE
	.align		4
.L_12498:
        /*124b0*/ 	.byte	0x04, 0x11
        /*124b2*/ 	.short	(.L_12500 - .L_12499)
	.align		4
.L_12499:
        /*124b4*/ 	.word	index@($_ZN7cutlass13device_kernelIN5flash19enable_sm80_to_sm89INS1_16FlashAttnBwdSm80INS1_25CollectiveMainloopBwdSm80ILi2ELi2EN4cute5tupleIJNS5_1CILi128EEES8_NS7_ILi64EEEEEENS_10bfloat16_tEfNS_4arch4Sm80ELb0ELb1ELb1ELb0ELb0ELb0ELb0ELb0ELi2ELi4ELi4ELi4ELb0EEENS1_21CollectiveEpilogueBwdISA_SB_SD_Li256ELb0ELb0ELi2EEENS1_19SingleTileSchedulerILb0ELb0ELb0ELi128EEEEEEEEEvNT_6ParamsE$_ZN4cute3eso3ESOILb1ELb0EJNS_6LayoutINS_5tupleIJNS3_IJNS_1CILi2EEES5_EEES6_EEENS3_IJNS3_IJNS4_ILi1EEES5_EEENS3_IJNS4_ILi32EEENS4_ILi64EEEEEEEEEEENS_10ViewEngineIPN7cutlass10bfloat16_tEEEEEC2ERKSE_RKSJ_)
        /*124b8*/ 	.word	0x00000000


	//----- nvinfo : EIATTR_FRAME_SIZE
	.align		4
.L_12500:
        /*124bc*/ 	.byte	0x04, 0x11
        /*124be*/ 	.short	(.L_12502 - .L_12501)
	.align		4
.L_12501:
        /*124c0*/ 	.word	index@($_ZN7cutlass13device_kernelIN5flash19enable_sm80_to_sm89INS1_16FlashAttnBwdSm80INS1_25CollectiveMainloopBwdSm80ILi2ELi2EN4cute5tupleIJNS5_1CILi128EEES8_NS7_ILi64EEEEEENS_10bfloat16_tEfNS_4arch4Sm80ELb0ELb1ELb1ELb0ELb0ELb0ELb0ELb0ELi2ELi4ELi4ELi4ELb0EEENS1_21CollectiveEpilogueBwdISA_SB_SD_Li256ELb0ELb0ELi2EEENS1_19SingleTileSchedulerILb0ELb0ELb0ELi128EEEEEEEEEvNT_6ParamsE$_ZN4cute3eso3ESOILb1ELb0EJNS_6LayoutINS_5tupleIJNS3_IJNS_1CILi2EEES5_EEES5_NS4_ILi8EEEEEENS3_IJNS3_IJNS_11ScaledBasisINS4_ILi1EEEJLi1EEEENS9_IS7_JLi0EEEEEEENS9_INS4_ILi64EEEJLi0EEEENS9_INS4_ILi16EEEJLi1EEEEEEEEENS_15ArithmeticTupleIJiiEEEEEC2ERKSJ_RKSL_)
        /*124c4*/ 	.word	0x00000000


	//----- nvinfo : EIATTR_FRAME_SIZE
	.align		4
.L_12502:
        /*124c8*/ 	.byte	0x04, 0x11
        /*124ca*/ 	.short	(.L_12504 - .L_12503)
	.align		4
.L_12503:
        /*124cc*/ 	.word	index@($_ZN7cutlass13device_kernelIN5flash19enable_sm80_to_sm89INS1_16FlashAttnBwdSm80INS1_25CollectiveMainloopBwdSm80ILi2ELi2EN4cute5tupleIJNS5_1CILi128EEES8_NS7_ILi64EEEEEENS_10bfloat16_tEfNS_4arch4Sm80ELb0ELb1ELb1ELb0ELb0ELb0ELb0ELb0ELi2ELi4ELi4ELi4ELb0EEENS1_21CollectiveEpilogueBwdISA_SB_SD_Li256ELb0ELb0ELi2EEENS1_19SingleTileSchedulerILb0ELb0ELb0ELi128EEEEEEEEEvNT_6ParamsE$_ZN4cute3eso3ESOILb1ELb0EJNS_6LayoutINS_5tupleIJNS3_IJNS_1CILi2EEES5_EEES5_NS4_ILi8EEEEEENS3_IJNS3_IJNS_11ScaledBasisINS4_ILi1EEEJLi1EEEENS9_IS7_JLi0EEEEEEENS9_INS4_ILi64EEEJLi0EEEENS9_INS4_ILi16EEEJLi1EEEEEEEEENS_10ViewEngineINS_23ArithmeticTupleIteratorINS_15ArithmeticTupleIJiiEEEEEEEEEC2ERKSJ_RKSP_)
        /*124d0*/ 	.word	0x00000000


	//----- nvinfo : EIATTR_FRAME_SIZE
	.align		4
.L_12504:
        /*124d4*/ 	.byte	0x04, 0x11
        /*124d6*/ 	.short	(.L_12506 - .L_12505)
	.align		4
.L_12505:
        /*124d8*/ 	.word	index@($_ZN7cutlass13device_kernelIN5flash19enable_sm80_to_sm89INS1_16FlashAttnBwdSm80INS1_25CollectiveMainloopBwdSm80ILi2ELi2EN4cute5tupleIJNS5_1CILi128EEES8_NS7_ILi64EEEEEENS_10bfloat16_tEfNS_4arch4Sm80ELb0ELb1ELb1ELb0ELb0ELb0ELb0ELb0ELi2ELi4ELi4ELi4ELb0EEENS1_21CollectiveEpilogueBwdISA_SB_SD_Li256ELb0ELb0ELi2EEENS1_19SingleTileSchedulerILb0ELb0ELb0ELi128EEEEEEEEEvNT_6ParamsE$_ZN4cute3eso3ESOILb1ELb0EJNS_6LayoutINS_5tupleIJNS3_IJNS_1CILi2EEES5_EEENS4_ILi8EEEEEENS3_IJNS3_IJNS4_ILi1EEES5_EEENS4_ILi4EEEEEEEEiEEC2ERKSD_RKi)
        /*124dc*/ 	.word	0x00000000


	//----- nvinfo : EIATTR_FRAME_SIZE
	.align		4
.L_12506:
        /*124e0*/ 	.byte	0x04, 0x11
        /*124e2*/ 	.short	(.L_12508 - .L_12507)
	.align		4
.L_12507:
        /*124e4*/ 	.word	index@($_ZN7cutlass13device_kernelIN5flash19enable_sm80_to_sm89INS1_16FlashAttnBwdSm80INS1_25CollectiveMainloopBwdSm80ILi2ELi2EN4cute5tupleIJNS5_1CILi128EEES8_NS7_ILi64EEEEEENS_10bfloat16_tEfNS_4arch4Sm80ELb0ELb1ELb1ELb0ELb0ELb0ELb0ELb0ELi2ELi4ELi4ELi4ELb0EEENS1_21CollectiveEpilogueBwdISA_SB_SD_Li256ELb0ELb0ELi2EEENS1_19SingleTileSchedulerILb0ELb0ELb0ELi128EEEEEEEEEvNT_6ParamsE$_ZN4cute3eso3ESOILb1ELb0EJNS_6LayoutINS_5tupleIJNS3_IJNS_1CILi2EEES5_EEENS4_ILi8EEEEEENS3_IJNS3_IJNS4_ILi1EEES5_EEENS4_ILi4EEEEEEEENS_10ViewEngineIPN7cutlass10bfloat16_tEEEEEC2ERKSD_RKSI_)
        /*124e8*/ 	.word	0x00000000


	//----- nvinfo : EIATTR_FRAME_SIZE
	.align		4
.L_12508:
        /*124ec*/ 	.byte	0x04, 0x11
        /*124ee*/ 	.short	(.L_12510 - .L_12509)
	.align		4
.L_12509:
        /*124f0*/ 	.word	index@($_ZN7cutlass13device_kernelIN5flash19enable_sm80_to_sm89INS1_16FlashAttnBwdSm80INS1_25CollectiveMainloopBwdSm80ILi2ELi2EN4cute5tupleIJNS5_1CILi128EEES8_NS7_ILi64EEEEEENS_10bfloat16_tEfNS_4arch4Sm80ELb0ELb1ELb1ELb0ELb0ELb0ELb0ELb0ELi2ELi4ELi4ELi4ELb0EEENS1_21CollectiveEpilogueBwdISA_SB_SD_Li256ELb0ELb0ELi2EEENS1_19SingleTileSchedulerILb0ELb0ELb0ELi128EEEEEEEEEvNT_6ParamsE$_ZN4cute3eso3ESOILb1ELb0EJNS_6LayoutINS_5tupleIJNS3_IJNS_1CILi2EEES5_EEENS3_IJS5_NS4_ILi8EEEEEEEEENS3_IJNS3_IJS5_NS4_ILi4EEEEEENS3_IJNS4_ILi1EEES7_EEEEEEEENS_10ViewEngineIPfEEEEC2ERKSF_RKSI_)
        /*124f4*/ 	.word	0x00000000


	//----- nvinfo : EIATTR_FRAME_SIZE
	.align		4
.L_12510:
        /*124f8*/ 	.byte	0x04, 0x11
        /*124fa*/ 	.short	(.L_12512 - .L_12511)
	.align		4
.L_12511:
        /*124fc*/ 	.word	index@($_ZN7cutlass13device_kernelIN5flash19enable_sm80_to_sm89INS1_16FlashAttnBwdSm80INS1_25CollectiveMainloopBwdSm80ILi2ELi2EN4cute5tupleIJNS5_1CILi128EEES8_NS7_ILi64EEEEEENS_10bfloat16_tEfNS_4arch4Sm80ELb0ELb1ELb1ELb0ELb0ELb0ELb0ELb0ELi2ELi4ELi4ELi4ELb0EEENS1_21CollectiveEpilogueBwdISA_SB_SD_Li256ELb0ELb0ELi2EEENS1_19SingleTileSchedulerILb0ELb0ELb0ELi128EEEEEEEEEvNT_6ParamsE$_ZN4cute3eso3ESOILb1ELb0EJNS_6LayoutINS_5tupleIJNS3_IJNS_1CILi2EEES5_EEENS3_IJS5_NS4_ILi8EEEEEEEEENS3_IJNS3_IJNS_11ScaledBasisIS7_JLi0EEEENSA_INS4_ILi64EEEJLi0EEEEEEENS3_IJNSA_INS4_ILi1EEEJLi1EEEENSA_INS4_ILi16EEEJLi1EEEEEEEEEEEENS_10ViewEngineINS_23ArithmeticTupleIteratorINS_15ArithmeticTupleIJiiEEEEEEEEEC2ERKSL_RKSR_)
        /*12500*/ 	.word	0x00000000


	//----- nvinfo : EIATTR_FRAME_SIZE
	.align		4
.L_12512:
        /*12504*/ 	.byte	0x04, 0x11
        /*12506*/ 	.short	(.L_12514 - .L_12513)
	.align		4
.L_12513:
        /*12508*/ 	.word	index@($_ZN7cutlass13device_kernelIN5flash19enable_sm80_to_sm89INS1_16FlashAttnBwdSm80INS1_25CollectiveMainloopBwdSm80ILi2ELi2EN4cute5tupleIJNS5_1CILi128EEES8_NS7_ILi64EEEEEENS_10bfloat16_tEfNS_4arch4Sm80ELb0ELb1ELb1ELb0ELb0ELb0ELb0ELb0ELi2ELi4ELi4ELi4ELb0EEENS1_21CollectiveEpilogueBwdISA_SB_SD_Li256ELb0ELb0ELi2EEENS1_19SingleTileSchedulerILb0ELb0ELb0ELi128EEEEEEEEEvNT_6ParamsE$_ZN4cute3eso3ESOILb1ELb0EJNS_6LayoutINS_5tupleIJNS3_IJNS_1CILi2EEES5_EEENS3_IJS5_NS4_ILi8EEEEEEEEENS3_IJNS3_IJNS_11ScaledBasisIS7_JLi0EEEENSA_INS4_ILi64EEEJLi0EEEEEEENS3_IJNSA_INS4_ILi1EEEJLi1EEEENSA_INS4_ILi16EEEJLi1EEEEEEEEEEEENS_10ViewEngineINS_23ArithmeticTupleIteratorINS_15ArithmeticTupleIJNS4_ILi0EEESP_EEEEEEEEEC2ERKSL_RKSS_)
        /*1250c*/ 	.word	0x00000000


	//----- nvinfo : EIATTR_FRAME_SIZE
	.align		4
.L_12514:
        /*12510*/ 	.byte	0x04, 0x11
        /*12512*/ 	.short	(.L_12516 - .L_12515)
	.align		4
.L_12515:
        /*12514*/ 	.word	index@($_ZN7cutlass13device_kernelIN5flash19enable_sm80_to_sm89INS1_16FlashAttnBwdSm80INS1_25CollectiveMainloopBwdSm80ILi2ELi2EN4cute5tupleIJNS5_1CILi128EEES8_NS7_ILi64EEEEEENS_10bfloat16_tEfNS_4arch4Sm80ELb0ELb1ELb1ELb0ELb0ELb0ELb0ELb0ELi2ELi4ELi4ELi4ELb0EEENS1_21CollectiveEpilogueBwdISA_SB_SD_Li256ELb0ELb0ELi2EEENS1_19SingleTileSchedulerILb0ELb0ELb0ELi128EEEEEEEEEvNT_6ParamsE$_ZN4cute3eso3ESOILb1ELb0EJNS_6LayoutINS_5tupleIJNS3_IJNS_1CILi2EEES5_EEEEEENS3_IJNS3_IJNS4_ILi8EEENS4_ILi64EEEEEEEEEEEiEEC2ERKSC_RKi)
        /*12518*/ 	.word	0x00000000


	//----- nvinfo : EIATTR_FRAME_SIZE
	.align		4
.L_12516:
        /*1251c*/ 	.byte	0x04, 0x11
        /*1251e*/ 	.short	(.L_12518 - .L_12517)
	.align		4
.L_12517:
        /*12520*/ 	.word	index@($_ZN7cutlass13device_kernelIN5flash19enable_sm80_to_sm89INS1_16FlashAttnBwdSm80INS1_25CollectiveMainloopBwdSm80ILi2ELi2EN4cute5tupleIJNS5_1CILi128EEES8_NS7_ILi64EEEEEENS_10bfloat16_tEfNS_4arch4Sm80ELb0ELb1ELb1ELb0ELb0ELb0ELb0ELb0ELi2ELi4ELi4ELi4ELb0EEENS1_21CollectiveEpilogueBwdISA_SB_SD_Li256ELb0ELb0ELi2EEENS1_19SingleTileSchedulerILb0ELb0ELb0ELi128EEEEEEEEEvNT_6ParamsE$_ZN4cute3eso3ESOILb1ELb0EJNS_6LayoutINS_5tupleIJNS3_IJNS_1CILi2EEES5_EEEEEENS3_IJNS3_IJNS4_ILi8EEENS4_ILi64EEEEEEEEEEENS_10ViewEngineINS_8smem_ptrIPfEEEEEEC2ERKSC_RKSH_)
        /*12524*/ 	.word	0x00000000


	//----- nvinfo : EIATTR_FRAME_SIZE
	.align		4
.L_12518:
        /*12528*/ 	.byte	0x04, 0x11
        /*1252a*/ 	.short	(.L_12520 - .L_12519)
	.align		4
.L_12519:
        /*1252c*/ 	.word	index@($_ZN7cutlass13device_kernelIN5flash19enable_sm80_to_sm89INS1_16FlashAttnBwdSm80INS1_25CollectiveMainloopBwdSm80ILi2ELi2EN4cute5tupleIJNS5_1CILi128EEES8_NS7_ILi64EEEEEENS_10bfloat16_tEfNS_4arch4Sm80ELb0ELb1ELb1ELb0ELb0ELb0ELb0ELb0ELi2ELi4ELi4ELi4ELb0EEENS1_21CollectiveEpilogueBwdISA_SB_SD_Li256ELb0ELb0ELi2EEENS1_19SingleTileSchedulerILb0ELb0ELb0ELi128EEEEEEEEEvNT_6ParamsE$_ZN4cute3eso3ESOILb1ELb0EJNS_6LayoutINS_5tupleIJNS3_IJNS_1CILi2EEES5_EEEEEENS3_IJNS3_IJNS4_ILi1EEES5_EEEEEEEEiEEC2ERKSB_RKi)
        /*12530*/ 	.word	0x00000000


	//----- nvinfo : EIATTR_FRAME_SIZE
	.align		4
.L_12520:
        /*12534*/ 	.byte	0x04, 0x11
        /*12536*/ 	.short	(.L_12522 - .L_12521)
	.align		4
.L_12521:
        /*12538*/ 	.word	index@($_ZN7cutlass13device_kernelIN5flash19enable_sm80_to_sm89INS1_16FlashAttnBwdSm80INS1_25CollectiveMainloopBwdSm80ILi2ELi2EN4cute5tupleIJNS5_1CILi128EEES8_NS7_ILi64EEEEEENS_10bfloat16_tEfNS_4arch4Sm80ELb0ELb1ELb1ELb0ELb0ELb0ELb0ELb0ELi2ELi4ELi4ELi4ELb0EEENS1_21CollectiveEpilogueBwdISA_SB_SD_Li256ELb0ELb0ELi2EEENS1_19SingleTileSchedulerILb0ELb0ELb0ELi128EEEEEEEEEvNT_6ParamsE$_ZN4cute3eso3ESOILb1ELb0EJNS_6LayoutINS_5tupleIJNS3_IJNS_1CILi2EEES5_EEEEEENS3_IJNS3_IJNS4_ILi1EEES5_EEEEEEEENS_10ViewEngineIPfEEEEC2ERKSB_RKSE_)
        /*1253c*/ 	.word	0x00000000


	//----- nvinfo : EIATTR_FRAME_SIZE
	.align		4
.L_12522:
        /*12540*/ 	.byte	0x04, 0x11
        /*12542*/ 	.short	(.L_12524 - .L_12523)
	.align		4
.L_12523:
        /*12544*/ 	.word	index@($_ZN7cutlass13device_kernelIN5flash19enable_sm80_to_sm89INS1_16FlashAttnBwdSm80INS1_25CollectiveMainloopBwdSm80ILi2ELi2EN4cute5tupleIJNS5_1CILi128EEES8_NS7_ILi64EEEEEENS_10bfloat16_tEfNS_4arch4Sm80ELb0ELb1ELb1ELb0ELb0ELb0ELb0ELb0ELi2ELi4ELi4ELi4ELb0EEENS1_21CollectiveEpilogueBwdISA_SB_SD_Li256ELb0ELb0ELi2EEENS1_19SingleTileSchedulerILb0ELb0ELb0ELi128EEEEEEEEEvNT_6ParamsE$_ZN4cute3eso3ESOILb1ELb0EJNS_6LayoutINS_5tupleIJNS3_IJNS_1CILi2EEES5_EEEEEENS3_IJNS3_IJNS4_ILi1EEES5_EEEEEEEENS_10ViewEngineIPN7cutlass10bfloat16_tEEEEEC2ERKSB_RKSG_)
        /*12548*/ 	.word	0x00000000


	//----- nvinfo : EIATTR_FRAME_SIZE
	.align		4
.L_12524:
        /*1254c*/ 	.byte	0x04, 0x11
        /*1254e*/ 	.short	(.L_12526 - .L_12525)
	.align		4
.L_12525:
        /*12550*/ 	.word	index@($_ZN7cutlass13device_kernelIN5flash19enable_sm80_to_sm89INS1_16FlashAttnBwdSm80INS1_25CollectiveMainloopBwdSm80ILi2ELi2EN4cute5tupleIJNS5_1CILi128EEES8_NS7_ILi64EEEEEENS_10bfloat16_tEfNS_4arch4Sm80ELb0ELb1ELb1ELb0ELb0ELb0ELb0ELb0ELi2ELi4ELi4ELi4ELb0EEENS1_21CollectiveEpilogueBwdISA_SB_SD_Li256ELb0ELb0ELi2EEENS1_19SingleTileSchedulerILb0ELb0ELb0ELi128EEEEEEEEEvNT_6ParamsE$_ZN4cute3eso3ESOILb1ELb0EJNS_6LayoutINS_5tupleIJNS3_IJNS_1CILi2EEES5_EEEEEENS3_IJNS3_IJNS4_ILi1EEES5_EEEEEEEENS_10ViewEngineIPKfEEEEC2ERKSB_RKSF_)
        /*12554*/ 	.word	0x00000000


	//----- nvinfo : EIATTR_FRAME_SIZE
	.align		4
.L_12526:
        /*12558*/ 	.byte	0x04, 0x11
        /*1255a*/ 	.short	(.L_12528 - .L_12527)
	.align		4
.L_12527:
        /*1255c*/ 	.word	index@($_ZN7cutlass13device_kernelIN5flash19enable_sm80_to_sm89INS1_16FlashAttnBwdSm80INS1_25CollectiveMainloopBwdSm80ILi2ELi2EN4cute5tupleIJNS5_1CILi128EEES8_NS7_ILi64EEEEEENS_10bfloat16_tEfNS_4arch4Sm80ELb0ELb1ELb1ELb0ELb0ELb0ELb0ELb0ELi2ELi4ELi4ELi4ELb0EEENS1_21CollectiveEpilogueBwdISA_SB_SD_Li256ELb0ELb0ELi2EEENS1_19SingleTileSchedulerILb0ELb0ELb0ELi128EEEEEEEEEvNT_6ParamsE$_ZN4cute3eso3ESOILb1ELb0EJNS_6LayoutINS_5tupleIJNS3_IJNS_1CILi1EEES5_EEENS4_ILi32EEEEEENS3_IJNS3_IJNS4_ILi0EEES9_EEENS4_ILi256EEEEEEEEiEEC2ERKSD_RKi)
        /*12560*/ 	.word	0x00000000


	//----- nvinfo : EIATTR_FRAME_SIZE
	.align		4
.L_12528:
        /*12564*/ 	.byte	0x04, 0x11
        /*12566*/ 	.short	(.L_12530 - .L_12529)
	.align		4
.L_12529:
        /*12568*/ 	.word	index@($_ZN7cutlass13device_kernelIN5flash19enable_sm80_to_sm89INS1_16FlashAttnBwdSm80INS1_25CollectiveMainloopBwdSm80ILi2ELi2EN4cute5tupleIJNS5_1CILi128EEES8_NS7_ILi64EEEEEENS_10bfloat16_tEfNS_4arch4Sm80ELb0ELb1ELb1ELb0ELb0ELb0ELb0ELb0ELi2ELi4ELi4ELi4ELb0EEENS1_21CollectiveEpilogueBwdISA_SB_SD_Li256ELb0ELb0ELi2EEENS1_19SingleTileSchedulerILb0ELb0ELb0ELi128EEEEEEEEEvNT_6ParamsE$_ZN4cute3eso3ESOILb1ELb0EJNS_6LayoutINS_5tupleIJNS3_IJNS_1CILi1EEES5_EEENS4_ILi32EEEEEENS3_IJNS3_IJNS4_ILi0EEES9_EEENS4_ILi256EEEEEEEENS_10ViewEngineINS_8gmem_ptrIPfEEEEEEC2ERKSD_RKSI_)
        /*1256c*/ 	.word	0x00000000


	//----- nvinfo : EIATTR_FRAME_SIZE
	.align		4
.L_12530:
        /*12570*/ 	.byte	0x04, 0x11
        /*12572*/ 	.short	(.L_12532 - .L_12531)
	.align		4
.L_12531:
        /*12574*/ 	.word	index@($_ZN7cutlass13device_kernelIN5flash19enable_sm80_to_sm89INS1_16FlashAttnBwdSm80INS1_25CollectiveMainloopBwdSm80ILi2ELi2EN4cute5tupleIJNS5_1CILi128EEES8_NS7_ILi64EEEEEENS_10bfloat16_tEfNS_4arch4Sm80ELb0ELb1ELb1ELb0ELb0ELb0ELb0ELb0ELi2ELi4ELi4ELi4ELb0EEENS1_21CollectiveEpilogueBwdISA_SB_SD_Li256ELb0ELb0ELi2EEENS1_19SingleTileSchedulerILb0ELb0ELb0ELi128EEEEEEEEEvNT_6ParamsE$_ZN4cute3eso3ESOILb1ELb0EJNS_6LayoutINS_5tupleIJNS3_IJNS_1CILi1EEES5_EEEEEENS3_IJNS3_IJS5_NS4_ILi0EEEEEEEEEEENS_10ViewEngineINS_8smem_ptrIPN7cutlass9uint128_tEEEEEEEC2ERKSB_RKSI_)
        /*12578*/ 	.word	0x00000000


	//----- nvinfo : EIATTR_FRAME_SIZE
	.align		4
.L_12532:
        /*1257c*/ 	.byte	0x04, 0x11
        /*1257e*/ 	.short	(.L_12534 - .L_12533)
	.align		4
.L_12533:
        /*12580*/ 	.word	index@($_ZN7cutlass13device_kernelIN5flash19enable_sm80_to_sm89INS1_16FlashAttnBwdSm80INS1_25CollectiveMainloopBwdSm80ILi2ELi2EN4cute5tupleIJNS5_1CILi128EEES8_NS7_ILi64EEEEEENS_10bfloat16_tEfNS_4arch4Sm80ELb0ELb1ELb1ELb0ELb0ELb0ELb0ELb0ELi2ELi4ELi4ELi4ELb0EEENS1_21CollectiveEpilogueBwdISA_SB_SD_Li256ELb0ELb0ELi2EEENS1_19SingleTileSchedulerILb0ELb0ELb0ELi128EEEEEEEEEvNT_6ParamsE$_ZN4cute3eso3ESOILb1ELb0EJNS_6LayoutINS_5tupleIJNS3_IJNS_1CILi1EEES5_EEEEEENS3_IJNS3_IJS5_NS4_ILi0EEEEEEEEEEENS_10ViewEngineINS_8gmem_ptrIPKN7cutlass9uint128_tEEEEEEEC2ERKSB_RKSJ_)
        /*12584*/ 	.word	0x00000000


	//----- nvinfo : EIATTR_FRAME_SIZE
	.align		4
.L_12534:
        /*12588*/ 	.byte	0x04, 0x11
        /*1258a*/ 	.short	(.L_12536 - .L_12535)
	.align		4
.L_12535:
        /*1258c*/ 	.word	index@($_ZN7cutlass13device_kernelIN5flash19enable_sm80_to_sm89INS1_16FlashAttnBwdSm80INS1_25CollectiveMainloopBwdSm80ILi2ELi2EN4cute5tupleIJNS5_1CILi128EEES8_NS7_ILi64EEEEEENS_10bfloat16_tEfNS_4arch4Sm80ELb0ELb1ELb1ELb0ELb0ELb0ELb0ELb0ELi2ELi4ELi4ELi4ELb0EEENS1_21CollectiveEpilogueBwdISA_SB_SD_Li256ELb0ELb0ELi2EEENS1_19SingleTileSchedulerILb0ELb0ELb0ELi128EEEEEEEEEvNT_6ParamsE$_ZN4cute3eso3ESOILb1ELb0EJNS_6LayoutINS_5tupleIJNS3_IJNS_1CILi1EEENS4_ILi4EEEEEENS4_ILi2EEES6_EEENS3_IJNS3_IJNS4_ILi0EEES5_EEES6_NS4_ILi8EEEEEEEENS_10ViewEngineIPfEEEEC2ERKSE_RKSH_)
        /*12590*/ 	.word	0x00000000


	//----- nvinfo : EIATTR_FRAME_SIZE
	.align		4
.L_12536:
        /*12594*/ 	.byte	0x04, 0x11
        /*12596*/ 	.short	(.L_12538 - .L_12537)
	.align		4
.L_12537:
        /*12598*/ 	.word	index@($_ZN7cutlass13device_kernelIN5flash19enable_sm80_to_sm89INS1_16FlashAttnBwdSm80INS1_25CollectiveMainloopBwdSm80ILi2ELi2EN4cute5tupleIJNS5_1CILi128EEES8_NS7_ILi64EEEEEENS_10bfloat16_tEfNS_4arch4Sm80ELb0ELb1ELb1ELb0ELb0ELb0ELb0ELb0ELi2ELi4ELi4ELi4ELb0EEENS1_21CollectiveEpilogueBwdISA_SB_SD_Li256ELb0ELb0ELi2EEENS1_19SingleTileSchedulerILb0ELb0ELb0ELi128EEEEEEEEEvNT_6ParamsE$_ZN4cute3eso3ESOILb1ELb0EJNS_6LayoutINS_5tupleIJNS3_IJNS_1CILi1EEENS4_ILi2EEES6_EEEEEENS3_IJNS3_IJS5_S5_S6_EEEEEEEENS_10ViewEngineIPjEEEEC2ERKSB_RKSE_)
        /*1259c*/ 	.word	0x00000000


	//----- nvinfo : EIATTR_FRAME_SIZE
	.align		4
.L_12538:
        /*125a0*/ 	.byte	0x04, 0x11
        /*125a2*/ 	.short	(.L_12540 - .L_12539)
	.align		4
.L_12539:
        /*125a4*/ 	.word	index@($_ZN7cutlass13device_kernelIN5flash19enable_sm80_to_sm89INS1_16FlashAttnBwdSm80INS1_25CollectiveMainloopBwdSm80ILi2ELi2EN4cute5tupleIJNS5_1CILi128EEES8_NS7_ILi64EEEEEENS_10bfloat16_tEfNS_4arch4Sm80ELb0ELb1ELb1ELb0ELb0ELb0ELb0ELb0ELi2ELi4ELi4ELi4ELb0EEENS1_21CollectiveEpilogueBwdISA_SB_SD_Li256ELb0ELb0ELi2EEENS1_19SingleTileSchedulerILb0ELb0ELb0ELi128EEEEEEEEEvNT_6ParamsE$_ZN4cute3eso3ESOILb1ELb0EJNS_6LayoutINS_5tupleIJNS3_IJNS_1CILi1EEENS4_ILi2EEEEEES6_NS4_ILi8EEEEEENS3_IJNS3_IJS5_S5_EEES6_NS4_ILi4EEEEEEEENS_10ViewEngineIPN7cutlass5ArrayINSF_10bfloat16_tELi2ELb0EEEEEEEC2ERKSD_RKSK_)
        /*125a8*/ 	.word	0x00000000


	//----- nvinfo : EIATTR_FRAME_SIZE
	.align		4
.L_12540:
        /*125ac*/ 	.byte	0x04, 0x11
        /*125ae*/ 	.short	(.L_12542 - .L_12541)
	.align		4
.L_12541:
        /*125b0*/ 	.word	index@($_ZN7cutlass13device_kernelIN5flash19enable_sm80_to_sm89INS1_16FlashAttnBwdSm80INS1_25CollectiveMainloopBwdSm80ILi2ELi2EN4cute5tupleIJNS5_1CILi128EEES8_NS7_ILi64EEEEEENS_10bfloat16_tEfNS_4arch4Sm80ELb0ELb1ELb1ELb0ELb0ELb0ELb0ELb0ELi2ELi4ELi4ELi4ELb0EEENS1_21CollectiveEpilogueBwdISA_SB_SD_Li256ELb0ELb0ELi2EEENS1_19SingleTileSchedulerILb0ELb0ELb0ELi128EEEEEEEEEvNT_6ParamsE$_ZN4cute3eso3ESOILb1ELb0EJNS_6LayoutINS_5tupleIJNS3_IJNS_1CILi1EEENS4_ILi2EEEEEES6_NS4_ILi8EEEEEENS3_IJNS3_IJS5_S5_EEES6_NS4_ILi4EEEEEEEENS_10ViewEngineIPKN7cutlass5ArrayIfLi2ELb1EEEEEEEC2ERKSD_RKSK_)
        /*125b4*/ 	.word	0x00000000


	//----- nvinfo : EIATTR_FRAME_SIZE
	.align		4
.L_12542:
        /*125b8*/ 	.byte	0x04, 0x11
        /*125ba*/ 	.short	(.L_12544 - .L_12543)
	.align		4
.L_12543:
        /*125bc*/ 	.word	index@($_ZN7cutlass13device_kernelIN5flash19enable_sm80_to_sm89INS1_16FlashAttnBwdSm80INS1_25CollectiveMainloopBwdSm80ILi2ELi2EN4cute5tupleIJNS5_1CILi128EEES8_NS7_ILi64EEEEEENS_10bfloat16_tEfNS_4arch4Sm80ELb0ELb1ELb1ELb0ELb0ELb0ELb0ELb0ELi2ELi4ELi4ELi4ELb0EEENS1_21CollectiveEpilogueBwdISA_SB_SD_Li256ELb0ELb0ELi2EEENS1_19SingleTileSchedulerILb0ELb0ELb0ELi128EEEEEEEEEvNT_6ParamsE$_ZN4cute3eso3ESOILb1ELb0EJNS_6LayoutINS_5tupleIJNS3_IJNS_1CILi1EEENS4_ILi2EEEEEEEEENS3_IJNS3_IJS5_S5_EEEEEEEENS_10ViewEngineIPjEEEEC2ERKSB_RKSE_)
        /*125c0*/ 	.word	0x00000000


	//----- nvinfo : EIATTR_FRAME_SIZE
	.align		4
.L_12544:
        /*125c4*/ 	.byte	0x04, 0x11
        /*125c6*/ 	.short	(.L_12546 - .L_12545)
	.align		4
.L_12545:
        /*125c8*/ 	.word	index@($_ZN7cutlass13device_kernelIN5flash19enable_sm80_to_sm89INS1_16FlashAttnBwdSm80INS1_25CollectiveMainloopBwdSm80ILi2ELi2EN4cute5tupleIJNS5_1CILi128EEES8_NS7_ILi64EEEEEENS_10bfloat16_tEfNS_4arch4Sm80ELb0ELb1ELb1ELb0ELb0ELb0ELb0ELb0ELi2ELi4ELi4ELi4ELb0EEENS1_21CollectiveEpilogueBwdISA_SB_SD_Li256ELb0ELb0ELi2EEENS1_19SingleTileSchedulerILb0ELb0ELb0ELi128EEEEEEEEEvNT_6ParamsE$_ZN4cute3eso3ESOILb1ELb0EJNS_6LayoutINS_5tupleIJNS3_IJNS_1CILi1EEENS3_IJNS4_ILi4EEENS4_ILi2EEEEEEEEES7_S6_EEENS3_IJNS3_IJNS4_ILi0EEENS3_IJS5_NS4_ILi8EEEEEEEEES6_NS4_ILi16EEEEEEEENS_10ViewEngineIPN7cutlass10bfloat16_tEEEEEC2ERKSH_RKSM_)
        /*125cc*/ 	.word	0x00000000


	//----- nvinfo : EIATTR_FRAME_SIZE
	.align		4
.L_12546:
        /*125d0*/ 	.byte	0x04, 0x11
        /*125d2*/ 	.short	(.L_12548 - .L_12547)
	.align		4
.L_12547:
        /*125d4*/ 	.word	index@($_ZN7cutlass13device_kernelIN5flash19enable_sm80_to_sm89INS1_16FlashAttnBwdSm80INS1_25CollectiveMainloopBwdSm80ILi2ELi2EN4cute5tupleIJNS5_1CILi128EEES8_NS7_ILi64EEEEEENS_10bfloat16_tEfNS_4arch4Sm80ELb0ELb1ELb1ELb0ELb0ELb0ELb0ELb0ELi2ELi4ELi4ELi4ELb0EEENS1_21CollectiveEpilogueBwdISA_SB_SD_Li256ELb0ELb0ELi2EEENS1_19SingleTileSchedulerILb0ELb0ELb0ELi128EEEEEEEEEvNT_6ParamsE$_ZN4cute3eso3ESOILb1ELb0EJNS_6LayoutINS_5tupleIJNS3_IJNS_1CILi1EEENS3_IJNS4_ILi2EEES6_EEEEEES6_NS4_ILi4EEEEEENS3_IJNS3_IJNS4_ILi0EEENS3_IJS5_S9_EEEEEES6_NS4_ILi8EEEEEEEENS_10ViewEngineIPjEEEEC2ERKSG_RKSJ_)
        /*125d8*/ 	.word	0x00000000


	//----- nvinfo : EIATTR_FRAME_SIZE
	.align		4
.L_12548:
        /*125dc*/ 	.byte	0x04, 0x11
        /*125de*/ 	.short	(.L_12550 - .L_12549)
	.align		4
.L_12549:
        /*125e0*/ 	.word	index@($_ZN7cutlass13device_kernelIN5flash19enable_sm80_to_sm89INS1_16FlashAttnBwdSm80INS1_25CollectiveMainloopBwdSm80ILi2ELi2EN4cute5tupleIJNS5_1CILi128EEES8_NS7_ILi64EEEEEENS_10bfloat16_tEfNS_4arch4Sm80ELb0ELb1ELb1ELb0ELb0ELb0ELb0ELb0ELi2ELi4ELi4ELi4ELb0EEENS1_21CollectiveEpilogueBwdISA_SB_SD_Li256ELb0ELb0ELi2EEENS1_19SingleTileSchedulerILb0ELb0ELb0ELi128EEEEEEEEEvNT_6ParamsE$_ZN4cute3eso3ESOILb1ELb0EJNS_6LayoutINS_5tupleIJNS3_IJNS3_IJNS_1CILi8EEENS4_ILi1EEEEEES6_EEENS3_IJNS3_IJS6_S6_EEENS4_ILi4EEEEEEEEENS3_IJNS3_IJNS3_IJS6_NS4_ILi0EEEEEESD_EEENS3_IJNS3_IJSD_SD_EEES5_EEEEEEEENS_10ViewEngineIPN7cutlass10bfloat16_tEEEEEC2ERKSJ_RKSO_)
        /*125e4*/ 	.word	0x00000000


	//----- nvinfo : EIATTR_FRAME_SIZE
	.align		4
.L_12550:
        /*125e8*/ 	.byte	0x04, 0x11
        /*125ea*/ 	.short	(.L_12552 - .L_12551)
	.align		4
.L_12551:
        /*125ec*/ 	.word	index@($_ZN7cutlass13device_kernelIN5flash19enable_sm80_to_sm89INS1_16FlashAttnBwdSm80INS1_25CollectiveMainloopBwdSm80ILi2ELi2EN4cute5tupleIJNS5_1CILi128EEES8_NS7_ILi64EEEEEENS_10bfloat16_tEfNS_4arch4Sm80ELb0ELb1ELb1ELb0ELb0ELb0ELb0ELb0ELi2ELi4ELi4ELi4ELb0EEENS1_21CollectiveEpilogueBwdISA_SB_SD_Li256ELb0ELb0ELi2EEENS1_19SingleTileSchedulerILb0ELb0ELb0ELi128EEEEEEEEEvNT_6ParamsE$_ZN4cute3eso3ESOILb1ELb0EJNS_6LayoutINS_5tupleIJNS3_IJNS3_IJNS_1CILi8EEENS4_ILi1EEEEEES6_EEENS3_IJNS3_IJS6_S6_EEENS4_ILi4EEEEEEEEENS3_IJNS3_IJNS3_IJS6_NS4_ILi0EEEEEESD_EEENS3_IJNS3_IJSD_SD_EEENS4_ILi2048EEEEEEEEEEENS_10ViewEngineINS_8smem_ptrIPN7cutlass10bfloat16_tEEEEEEEC2ERKSK_RKSR_)
        /*125f0*/ 	.word	0x00000000


	//----- nvinfo : EIATTR_FRAME_SIZE
	.align		4
.L_12552:
        /*125f4*/ 	.byte	0x04, 0x11
        /*125f6*/ 	.short	(.L_12554 - .L_12553)
	.align		4
.L_12553:
        /*125f8*/ 	.word	index@($_ZN7cutlass13device_kernelIN5flash19enable_sm80_to_sm89INS1_16FlashAttnBwdSm80INS1_25CollectiveMainloopBwdSm80ILi2ELi2EN4cute5tupleIJNS5_1CILi128EEES8_NS7_ILi64EEEEEENS_10bfloat16_tEfNS_4arch4Sm80ELb0ELb1ELb1ELb0ELb0ELb0ELb0ELb0ELi2ELi4ELi4ELi4ELb0EEENS1_21CollectiveEpilogueBwdISA_SB_SD_Li256ELb0ELb0ELi2EEENS1_19SingleTileSchedulerILb0ELb0ELb0ELi128EEEEEEEEEvNT_6ParamsE$_ZN4cute3eso3ESOILb1ELb0EJNS_6LayoutINS_5tupleIJNS3_IJNS3_IJNS_1CILi8EEENS4_ILi1EEEEEES6_EEENS3_IJNS3_IJS6_S6_EEENS4_ILi2EEEEEEEEENS3_IJNS3_IJNS3_IJS6_NS4_ILi0EEEEEESD_EEENS3_IJNS3_IJSD_SD_EEES5_EEEEEEEENS_10ViewEngineIPN7cutlass10bfloat16_tEEEEEC2ERKSJ_RKSO_)
        /*125fc*/ 	.word	0x00000000


	//----- nvinfo : EIATTR_FRAME_SIZE
	.align		4
.L_12554:
        /*12600*/ 	.byte	0x04, 0x11
        /*12602*/ 	.short	(.L_12556 - .L_12555)
	.align		4
.L_12555:
        /*12604*/ 	.word	index@($_ZN7cutlass13device_kernelIN5flash19enable_sm80_to_sm89INS1_16FlashAttnBwdSm80INS1_25CollectiveMainloopBwdSm80ILi2ELi2EN4cute5tupleIJNS5_1CILi128EEES8_NS7_ILi64EEEEEENS_10bfloat16_tEfNS_4arch4Sm80ELb0ELb1ELb1ELb0ELb0ELb0ELb0ELb0ELi2ELi4ELi4ELi4ELb0EEENS1_21CollectiveEpilogueBwdISA_SB_SD_Li256ELb0ELb0ELi2EEENS1_19SingleTileSchedulerILb0ELb0ELb0ELi128EEEEEEEEEvNT_6ParamsE$_ZN4cute3eso3ESOILb1ELb0EJNS_6LayoutINS_5tupleIJNS3_IJNS3_IJNS_1CILi8EEENS4_ILi1EEEEEES6_EEENS3_IJNS3_IJS6_S6_EEENS4_ILi2EEEEEEEEENS3_IJNS3_IJNS3_IJS6_NS4_ILi0EEEEEESD_EEENS3_IJNS3_IJSD_SD_EEENS4_ILi8192EEEEEEEEEEENS_10ViewEngineINS_8smem_ptrIPN7cutlass10bfloat16_tEEEEEEEC2ERKSK_RKSR_)
        /*12608*/ 	.word	0x00000000


	//----- nvinfo : EIATTR_FRAME_SIZE
	.align		4
.L_12556:
        /*1260c*/ 	.byte	0x04, 0x11
        /*1260e*/ 	.short	(.L_12558 - .L_12557)
	.align		4
.L_12557:
        /*12610*/ 	.word	index@($_ZN7cutlass13device_kernelIN5flash19enable_sm80_to_sm89INS1_16FlashAttnBwdSm80INS1_25CollectiveMainloopBwdSm80ILi2ELi2EN4cute5tupleIJNS5_1CILi128EEES8_NS7_ILi64EEEEEENS_10bfloat16_tEfNS_4arch4Sm80ELb0ELb1ELb1ELb0ELb0ELb0ELb0ELb0ELi2ELi4ELi4ELi4ELb0EEENS1_21CollectiveEpilogueBwdISA_SB_SD_Li256ELb0ELb0ELi2EEENS1_19SingleTileSchedulerILb0ELb0ELb0ELi128EEEEEEEEEvNT_6ParamsE$_ZN4cute3eso3ESOILb1ELb0EJNS_6LayoutINS_5tupleIJNS3_IJNS3_IJNS_1CILi8EEENS4_ILi1EEEEEES6_EEENS3_IJNS3_IJS6_S6_EEENS4_ILi2EEEEEEEEENS3_IJNS3_IJNS3_IJS6_NS4_ILi0EEEEEESD_EEENS3_IJNS3_IJSD_SD_EEENS4_ILi64EEEEEEEEEEENS_10ViewEngineIPN7cutlass10bfloat16_tEEEEEC2ERKSK_RKSP_)
        /*12614*/ 	.word	0x00000000


	//----- nvinfo : EIATTR_FRAME_SIZE
	.align		4
.L_12558:
        /*12618*/ 	.byte	0x04, 0x11
        /*1261a*/ 	.short	(.L_12560 - .L_12559)
	.align		4
.L_12559:
        /*1261c*/ 	.word	index@($_ZN7cutlass13device_kernelIN5flash19enable_sm80_to_sm89INS1_16FlashAttnBwdSm80INS1_25CollectiveMainloopBwdSm80ILi2ELi2EN4cute5tupleIJNS5_1CILi128EEES8_NS7_ILi64EEEEEENS_10bfloat16_tEfNS_4arch4Sm80ELb0ELb1ELb1ELb0ELb0ELb0ELb0ELb0ELi2ELi4ELi4ELi4ELb0EEENS1_21CollectiveEpilogueBwdISA_SB_SD_Li256ELb0ELb0ELi2EEENS1_19SingleTileSchedulerILb0ELb0ELb0ELi128EEEEEEEEEvNT_6ParamsE$_ZN4cute3eso3ESOILb1ELb0EJNS_6LayoutINS_5tupleIJNS3_IJNS3_IJNS_1CILi8EEENS4_ILi1EEEEEES6_EEENS3_IJNS3_IJS6_S6_EEENS4_ILi2EEEEEEEEENS3_IJNS3_IJNS3_IJS6_NS4_ILi0EEEEEESD_EEENS3_IJNS3_IJSD_SD_EEENS4_ILi4096EEEEEEEEEEENS_10ViewEngineINS_8smem_ptrIPN7cutlass10bfloat16_tEEEEEEEC2ERKSK_RKSR_)
        /*12620*/ 	.word	0x00000000


	//----- nvinfo : EIATTR_FRAME_SIZE
	.align		4
.L_12560:
        /*12624*/ 	.byte	0x04, 0x11
        /*12626*/ 	.short	(.L_12562 - .L_12561)
	.align		4
.L_12561:
        /*12628*/ 	.word	index@($_ZN7cutlass13device_kernelIN5flash19enable_sm80_to_sm89INS1_16FlashAttnBwdSm80INS1_25CollectiveMainloopBwdSm80ILi2ELi2EN4cute5tupleIJNS5_1CILi128EEES8_NS7_ILi64EEEEEENS_10bfloat16_tEfNS_4arch4Sm80ELb0ELb1ELb1ELb0ELb0ELb0ELb0ELb0ELi2ELi4ELi4ELi4ELb0EEENS1_21CollectiveEpilogueBwdISA_SB_SD_Li256ELb0ELb0ELi2EEENS1_19SingleTileSchedulerILb0ELb0ELb0ELi128EEEEEEEEEvNT_6ParamsE$_ZN4cute3eso3ESOILb1ELb0EJNS_6LayoutINS_5tupleIJNS3_IJNS3_IJNS_1CILi4EEENS4_ILi8EEEEEENS3_IJS5_NS4_ILi2EEEEEEEEENS3_IJNS3_IJS8_S8_EEENS3_IJS8_S6_EEEEEEEEENS3_IJNS3_IJNS3_IJNS_11ScaledBasisIS8_JLi1EEEENSF_INS4_ILi1EEEJLi0EEEEEEENS3_IJNSF_INS4_ILi16EEEJLi0EEEENSF_IS6_JLi1EEEEEEEEEENS3_IJNS3_IJNSF_ISH_JLi1EEEENSF_IS6_JLi0EEEEEEENS3_IJNSF_INS4_ILi64EEEJLi0EEEENSF_ISK_JLi1EEEEEEEEEEEEEEENS_10ViewEngineINS_23ArithmeticTupleIteratorINS_15ArithmeticTupleIJNS4_ILi0EEES12_EEEEEEEEEC2ERKSY_RKS15_)
        /*1262c*/ 	.word	0x00000000


	//----- nvinfo : EIATTR_FRAME_SIZE
	.align		4
.L_12562:
        /*12630*/ 	.byte	0x04, 0x11
        /*12632*/ 	.short	(.L_12564 - .L_12563)
	.align		4
.L_12563:
        /*12634*/ 	.word	index@($_ZN7cutlass13device_kernelIN5flash19enable_sm80_to_sm89INS1_16FlashAttnBwdSm80INS1_25CollectiveMainloopBwdSm80ILi2ELi2EN4cute5tupleIJNS5_1CILi128EEES8_NS7_ILi64EEEEEENS_10bfloat16_tEfNS_4arch4Sm80ELb0ELb1ELb1ELb0ELb0ELb0ELb0ELb0ELi2ELi4ELi4ELi4ELb0EEENS1_21CollectiveEpilogueBwdISA_SB_SD_Li256ELb0ELb0ELi2EEENS1_19SingleTileSchedulerILb0ELb0ELb0ELi128EEEEEEEEEvNT_6ParamsE$_ZN4cute3eso3ESOILb1ELb0EJNS_6LayoutINS_5tupleIJNS3_IJNS3_IJNS_1CILi4EEENS4_ILi2EEEEEENS4_ILi1EEEEEES6_NS4_ILi8EEEEEENS3_IJNS3_IJNS3_IJS8_NS4_ILi32EEEEEENS4_ILi0EEEEEENS4_ILi64EEES5_EEEEENS_10ViewEngineIPN7cutlass10bfloat16_tEEEEEC2ERKSI_RKSN_)
        /*12638*/ 	.word	0x00000000


	//----- nvinfo : EIATTR_FRAME_SIZE
	.align		4
.L_12564:
        /*1263c*/ 	.byte	0x04, 0x11
        /*1263e*/ 	.short	(.L_12566 - .L_12565)
	.align		4
.L_12565:
        /*12640*/ 	.word	index@($_ZN7cutlass13device_kernelIN5flash19enable_sm80_to_sm89INS1_16FlashAttnBwdSm80INS1_25CollectiveMainloopBwdSm80ILi2ELi2EN4cute5tupleIJNS5_1CILi128EEES8_NS7_ILi64EEEEEENS_10bfloat16_tEfNS_4arch4Sm80ELb0ELb1ELb1ELb0ELb0ELb0ELb0ELb0ELi2ELi4ELi4ELi4ELb0EEENS1_21CollectiveEpilogueBwdISA_SB_SD_Li256ELb0ELb0ELi2EEENS1_19SingleTileSchedulerILb0ELb0ELb0ELi128EEEEEEEEEvNT_6ParamsE$_ZN4cute3eso3ESOILb1ELb0EJNS_6LayoutINS_5tupleIJNS3_IJNS3_IJNS_1CILi4EEENS4_ILi2EEEEEENS4_ILi1EEEEEES6_EEENS3_IJNS3_IJNS3_IJS8_NS4_ILi32EEEEEENS4_ILi0EEEEEENS4_ILi64EEEEEEEEiEEC2ERKSH_RKi)
        /*12644*/ 	.word	0x00000000


	//----- nvinfo : EIATTR_FRAME_SIZE
	.align		4
.L_12566:
        /*12648*/ 	.byte	0x04, 0x11
        /*1264a*/ 	.short	(.L_12568 - .L_12567)
	.align		4
.L_12567:
        /*1264c*/ 	.word	index@($_ZN7cutlass13device_kernelIN5flash19enable_sm80_to_sm89INS1_16FlashAttnBwdSm80INS1_25CollectiveMainloopBwdSm80ILi2ELi2EN4cute5tupleIJNS5_1CILi128EEES8_NS7_ILi64EEEEEENS_10bfloat16_tEfNS_4arch4Sm80ELb0ELb1ELb1ELb0ELb0ELb0ELb0ELb0ELi2ELi4ELi4ELi4ELb0EEENS1_21CollectiveEpilogueBwdISA_SB_SD_Li256ELb0ELb0ELi2EEENS1_19SingleTileSchedulerILb0ELb0ELb0ELi128EEEEEEEEEvNT_6ParamsE$_ZN4cute3eso3ESOILb1ELb0EJNS_6LayoutINS_5tupleIJNS3_IJNS3_IJNS_1CILi4EEENS4_ILi2EEEEEENS4_ILi1EEEEEES6_EEENS3_IJNS3_IJNS3_IJS8_NS4_ILi32EEEEEENS4_ILi0EEEEEENS4_ILi64EEEEEEEENS_10ViewEngineIPN7cutlass10bfloat16_tEEEEEC2ERKSH_RKSM_)
        /*12650*/ 	.word	0x00000000


	//----- nvinfo : EIATTR_FRAME_SIZE
	.align		4
.L_12568:
        /*12654*/ 	.byte	0x04, 0x11
        /*12656*/ 	.short	(.L_12570 - .L_12569)
	.align		4
.L_12569:
        /*12658*/ 	.word	index@($_ZN7cutlass13device_kernelIN5flash19enable_sm80_to_sm89INS1_16FlashAttnBwdSm80INS1_25CollectiveMainloopBwdSm80ILi2ELi2EN4cute5tupleIJNS5_1CILi128EEES8_NS7_ILi64EEEEEENS_10bfloat16_tEfNS_4arch4Sm80ELb0ELb1ELb1ELb0ELb0ELb0ELb0ELb0ELi2ELi4ELi4ELi4ELb0EEENS1_21CollectiveEpilogueBwdISA_SB_SD_Li256ELb0ELb0ELi2EEENS1_19SingleTileSchedulerILb0ELb0ELb0ELi128EEEEEEEEEvNT_6ParamsE$_ZN4cute3eso3ESOILb1ELb0EJNS_6LayoutINS_5tupleIJNS3_IJNS3_IJNS_1CILi4EEENS4_ILi2EEEEEENS4_ILi1EEEEEENS3_IJS6_EEEEEENS3_IJNS3_IJNS3_IJS8_NS4_ILi32EEEEEENS4_ILi0EEEEEENS3_IJNS4_ILi64EEEEEEEEEEENS_10ViewEngineIPN7cutlass10bfloat16_tEEEEEC2ERKSJ_RKSO_)
        /*1265c*/ 	.word	0x00000000


	//----- nvinfo : EIATTR_FRAME_SIZE
	.align		4
.L_12570:
        /*12660*/ 	.byte	0x04, 0x11
        /*12662*/ 	.short	(.L_12572 - .L_12571)
	.align		4
.L_12571:
        /*12664*/ 	.word	index@($_ZN7cutlass13device_kernelIN5flash19enable_sm80_to_sm89INS1_16FlashAttnBwdSm80INS1_25CollectiveMainloopBwdSm80ILi2ELi2EN4cute5tupleIJNS5_1CILi128EEES8_NS7_ILi64EEEEEENS_10bfloat16_tEfNS_4arch4Sm80ELb0ELb1ELb1ELb0ELb0ELb0ELb0ELb0ELi2ELi4ELi4ELi4ELb0EEENS1_21CollectiveEpilogueBwdISA_SB_SD_Li256ELb0ELb0ELi2EEENS1_19SingleTileSchedulerILb0ELb0ELb0ELi128EEEEEEEEEvNT_6ParamsE$_ZN4cute3eso3ESOILb1ELb0EJNS_6LayoutINS_5tupleIJNS3_IJNS3_IJNS_1CILi4EEENS4_ILi2EEEEEENS4_ILi1EEEEEEEEENS3_IJNS3_IJNS3_IJS8_NS4_ILi32EEEEEENS4_ILi0EEEEEEEEEEEiEEC2ERKSG_RKi)
        /*12668*/ 	.word	0x00000000


	//----- nvinfo : EIATTR_FRAME_SIZE
	.align		4
.L_12572:
        /*1266c*/ 	.byte	0x04, 0x11
        /*1266e*/ 	.short	(.L_12574 - .L_12573)
	.align		4
.L_12573:
        /*12670*/ 	.word	index@($_ZN7cutlass13device_kernelIN5flash19enable_sm80_to_sm89INS1_16FlashAttnBwdSm80INS1_25CollectiveMainloopBwdSm80ILi2ELi2EN4cute5tupleIJNS5_1CILi128EEES8_NS7_ILi64EEEEEENS_10bfloat16_tEfNS_4arch4Sm80ELb0ELb1ELb1ELb0ELb0ELb0ELb0ELb0ELi2ELi4ELi4ELi4ELb0EEENS1_21CollectiveEpilogueBwdISA_SB_SD_Li256ELb0ELb0ELi2EEENS1_19SingleTileSchedulerILb0ELb0ELb0ELi128EEEEEEEEEvNT_6ParamsE$_ZN4cute3eso3ESOILb1ELb0EJNS_6LayoutINS_5tupleIJNS3_IJNS3_IJNS_1CILi4EEENS4_ILi2EEEEEENS4_ILi1EEEEEEEEENS3_IJNS3_IJNS3_IJS8_NS4_ILi32EEEEEENS4_ILi0EEEEEEEEEEENS_10ViewEngineIPN7cutlass10bfloat16_tEEEEEC2ERKSG_RKSL_)
        /*12674*/ 	.word	0x00000000


	//----- nvinfo : EIATTR_FRAME_SIZE
	.align		4
.L_12574:
        /*12678*/ 	.byte	0x04, 0x11
        /*1267a*/ 	.short	(.L_12576 - .L_12575)
	.align		4
.L_12575:
        /*1267c*/ 	.word	index@($_ZN7cutlass13device_kernelIN5flash19enable_sm80_to_sm89INS1_16FlashAttnBwdSm80INS1_25CollectiveMainloopBwdSm80ILi2ELi2EN4cute5tupleIJNS5_1CILi128EEES8_NS7_ILi64EEEEEENS_10bfloat16_tEfNS_4arch4Sm80ELb0ELb1ELb1ELb0ELb0ELb0ELb0ELb0ELi2ELi4ELi4ELi4ELb0EEENS1_21CollectiveEpilogueBwdISA_SB_SD_Li256ELb0ELb0ELi2EEENS1_19SingleTileSchedulerILb0ELb0ELb0ELi128EEEEEEEEEvNT_6ParamsE$_ZN4cute3eso3ESOILb1ELb0EJNS_6LayoutINS_5tupleIJNS3_IJNS3_IJNS_1CILi2EEES5_EEENS4_ILi1EEEEEEEEENS3_IJNS3_IJNS3_IJS7_NS4_ILi16EEEEEENS4_ILi0EEEEEEEEEEENS_10ViewEngineIPjEEEEC2ERKSF_RKSI_)
        /*12680*/ 	.word	0x00000000


	//----- nvinfo : EIATTR_FRAME_SIZE
	.align		4
.L_12576:
        /*12684*/ 	.byte	0x04, 0x11
        /*12686*/ 	.short	(.L_12578 - .L_12577)
	.align		4
.L_12577:
        /*12688*/ 	.word	index@($_ZN7cutlass13device_kernelIN5flash19enable_sm80_to_sm89INS1_16FlashAttnBwdSm80INS1_25CollectiveMainloopBwdSm80ILi2ELi2EN4cute5tupleIJNS5_1CILi128EEES8_NS7_ILi64EEEEEENS_10bfloat16_tEfNS_4arch4Sm80ELb0ELb1ELb1ELb0ELb0ELb0ELb0ELb0ELi2ELi4ELi4ELi4ELb0EEENS1_21CollectiveEpilogueBwdISA_SB_SD_Li256ELb0ELb0ELi2EEENS1_19SingleTileSchedulerILb0ELb0ELb0ELi128EEEEEEEEEvNT_6ParamsE$_ZN4cute3eso3ESOILb1ELb0EJNS_6LayoutINS_5tupleIJNS3_IJNS3_IJNS3_IJNS_1CILi4EEENS4_ILi2EEEEEENS4_ILi1EEEEEES8_EEENS3_IJNS3_IJNS3_IJS8_S8_EEES8_EEES6_EEEEEENS3_IJNS3_IJNS3_IJNS3_IJS8_NS4_ILi32EEEEEENS4_ILi0EEEEEESH_EEENS3_IJNS3_IJNS3_IJSH_SH_EEESH_EEENS4_ILi64EEEEEEEEEEENS_10ViewEngineIPN7cutlass10bfloat16_tEEEEEC2ERKSP_RKSU_)
        /*1268c*/ 	.word	0x00000000


	//----- nvinfo : EIATTR_FRAME_SIZE
	.align		4
.L_12578:
        /*12690*/ 	.byte	0x04, 0x11
        /*12692*/ 	.short	(.L_12580 - .L_12579)
	.align		4
.L_12579:
        /*12694*/ 	.word	index@($_ZN7cutlass13device_kernelIN5flash19enable_sm80_to_sm89INS1_16FlashAttnBwdSm80INS1_25CollectiveMainloopBwdSm80ILi2ELi2EN4cute5tupleIJNS5_1CILi128EEES8_NS7_ILi64EEEEEENS_10bfloat16_tEfNS_4arch4Sm80ELb0ELb1ELb1ELb0ELb0ELb0ELb0ELb0ELi2ELi4ELi4ELi4ELb0EEENS1_21CollectiveEpilogueBwdISA_SB_SD_Li256ELb0ELb0ELi2EEENS1_19SingleTileSchedulerILb0ELb0ELb0ELi128EEEEEEEEEvNT_6ParamsE$_ZN4cute3eso3ESOILb1ELb0EJNS_5tupleIJNS_1CILi8EEENS3_ILi2EEES5_S5_S4_S5_EEENS2_IJNS3_ILi1EEEiiiNS3_ILi72EEENS3_ILi512EEEEEEEEC2ERKS6_RKSA_)
        /*12698*/ 	.word	0x00000000


	//----- nvinfo : EIATTR_FRAME_SIZE
	.align		4
.L_12580:
        /*1269c*/ 	.byte	0x04, 0x11
        /*1269e*/ 	.short	(.L_12582 - .L_12581)
	.align		4
.L_12581:
        /*126a0*/ 	.word	index@($_ZN7cutlass13device_kernelIN5flash19enable_sm80_to_sm89INS1_16FlashAttnBwdSm80INS1_25CollectiveMainloopBwdSm80ILi2ELi2EN4cute5tupleIJNS5_1CILi128EEES8_NS7_ILi64EEEEEENS_10bfloat16_tEfNS_4arch4Sm80ELb0ELb1ELb1ELb0ELb0ELb0ELb0ELb0ELi2ELi4ELi4ELi4ELb0EEENS1_21CollectiveEpilogueBwdISA_SB_SD_Li256ELb0ELb0ELi2EEENS1_19SingleTileSchedulerILb0ELb0ELb0ELi128EEEEEEEEEvNT_6ParamsE$_ZN4cute3eso3ESOILb1ELb0EJNS_5tupleIJNS_1CILi8EEENS2_IJNS3_ILi2EEES5_S5_EEENS3_ILi1EEES6_S7_EEENS2_IJS7_NS2_IJiiiEEENS3_ILi64EEENS2_IJNS3_ILi72EEENS3_ILi144EEENS3_ILi288EEEEEENS3_ILi512EEEEEEEEC2ERKS8_RKSG_)
        /*126a4*/ 	.word	0x00000000


	//----- nvinfo : EIATTR_FRAME_SIZE
	.align		4
.L_12582:
        /*126a8*/ 	.byte	0x04, 0x11
        /*126aa*/ 	.short	(.L_12584 - .L_12583)
	.align		4
.L_12583:
        /*126ac*/ 	.word	index@($_ZN7cutlass13device_kernelIN5flash19enable_sm80_to_sm89INS1_16FlashAttnBwdSm80INS1_25CollectiveMainloopBwdSm80ILi2ELi2EN4cute5tupleIJNS5_1CILi128EEES8_NS7_ILi64EEEEEENS_10bfloat16_tEfNS_4arch4Sm80ELb0ELb1ELb1ELb0ELb0ELb0ELb0ELb0ELi2ELi4ELi4ELi4ELb0EEENS1_21CollectiveEpilogueBwdISA_SB_SD_Li256ELb0ELb0ELi2EEENS1_19SingleTileSchedulerILb0ELb0ELb0ELi128EEEEEEEEEvNT_6ParamsE$_ZN4cute3eso3ESOILb1ELb0EJNS_5tupleIJNS_1CILi8EEENS2_IJNS3_ILi2EEES5_S5_EEENS3_ILi1EEES6_S7_EEENS2_IJS7_NS2_IJS4_iiEEENS3_ILi64EEENS2_IJiNS3_ILi144EEENS3_ILi288EEEEEENS3_ILi512EEEEEEEEC2ERKS8_RKSF_)
        /*126b0*/ 	.word	0x00000000


	//----- nvinfo : EIATTR_FRAME_SIZE
	.align		4
.L_12584:
        /*126b4*/ 	.byte	0x04, 0x11
        /*126b6*/ 	.short	(.L_12586 - .L_12585)
	.align		4
.L_12585:
        /*126b8*/ 	.word	index@($_ZN7cutlass13device_kernelIN5flash19enable_sm80_to_sm89INS1_16FlashAttnBwdSm80INS1_25CollectiveMainloopBwdSm80ILi2ELi2EN4cute5tupleIJNS5_1CILi128EEES8_NS7_ILi64EEEEEENS_10bfloat16_tEfNS_4arch4Sm80ELb0ELb1ELb1ELb0ELb0ELb0ELb0ELb0ELi2ELi4ELi4ELi4ELb0EEENS1_21CollectiveEpilogueBwdISA_SB_SD_Li256ELb0ELb0ELi2EEENS1_19SingleTileSchedulerILb0ELb0ELb0ELi128EEEEEEEEEvNT_6ParamsE$_ZN4cute3eso3ESOILb1ELb0EJNS_5tupleIJNS_1CILi2EEES4_S4_EEENS2_IJNS3_ILi1EEENS3_ILi512EEEiEEEEEC2ERKS5_RKS8_)
        /*126bc*/ 	.word	0x00000000


	//----- nvinfo : EIATTR_FRAME_SIZE
	.align		4
.L_12586:
        /*126c0*/ 	.byte	0x04, 0x11
        /*126c2*/ 	.short	(.L_12588 - .L_12587)
	.align		4
.L_12587:
        /*126c4*/ 	.word	index@($_ZN7cutlass13device_kernelIN5flash19enable_sm80_to_sm89INS1_16FlashAttnBwdSm80INS1_25CollectiveMainloopBwdSm80ILi2ELi2EN4cute5tupleIJNS5_1CILi128EEES8_NS7_ILi64EEEEEENS_10bfloat16_tEfNS_4arch4Sm80ELb0ELb1ELb1ELb0ELb0ELb0ELb0ELb0ELi2ELi4ELi4ELi4ELb0EEENS1_21CollectiveEpilogueBwdISA_SB_SD_Li256ELb0ELb0ELi2EEENS1_19SingleTileSchedulerILb0ELb0ELb0ELi128EEEEEEEEEvNT_6ParamsE$_ZN4cute3eso3ESOILb1ELb0EJNS_5tupleIJNS_1CILi2EEES4_EEENS2_IJiiEEENS3_ILi1EEES7_EEC2ERKS5_RKS6_RKS7_SE_)
        /*126c8*/ 	.word	0x00000000


	//----- nvinfo : EIATTR_FRAME_SIZE
	.align		4
.L_12588:
        /*126cc*/ 	.byte	0x04, 0x11
        /*126ce*/ 	.short	(.L_12590 - .L_12589)
	.align		4
.L_12589:
        /*126d0*/ 	.word	index@($_ZN7cutlass13device_kernelIN5flash19enable_sm80_to_sm89INS1_16FlashAttnBwdSm80INS1_25CollectiveMainloopBwdSm80ILi2ELi2EN4cute5tupleIJNS5_1CILi128EEES8_NS7_ILi64EEEEEENS_10bfloat16_tEfNS_4arch4Sm80ELb0ELb1ELb1ELb0ELb0ELb0ELb0ELb0ELi2ELi4ELi4ELi4ELb0EEENS1_21CollectiveEpilogueBwdISA_SB_SD_Li256ELb0ELb0ELi2EEENS1_19SingleTileSchedulerILb0ELb0ELb0ELi128EEEEEEEEEvNT_6ParamsE$_ZN4cute3eso3ESOILb1ELb0EJNS_5tupleIJNS_1CILi2EEES4_EEENS2_IJiiEEEEEC2ERKS5_RKS6_)
        /*126d4*/ 	.word	0x00000000


	//----- nvinfo : EIATTR_FRAME_SIZE
	.align		4
.L_12590:
        /*126d8*/ 	.byte	0x04, 0x11
        /*126da*/ 	.short	(.L_12592 - .L_12591)
	.align		4
.L_12591:
        /*126dc*/ 	.word	index@($_ZN7cutlass13device_kernelIN5flash19enable_sm80_to_sm89INS1_16FlashAttnBwdSm80INS1_25CollectiveMainloopBwdSm80ILi2ELi2EN4cute5tupleIJNS5_1CILi128EEES8_NS7_ILi64EEEEEENS_10bfloat16_tEfNS_4arch4Sm80ELb0ELb1ELb1ELb0ELb0ELb0ELb0ELb0ELi2ELi4ELi4ELi4ELb0EEENS1_21CollectiveEpilogueBwdISA_SB_SD_Li256ELb0ELb0ELi2EEENS1_19SingleTileSchedulerILb0ELb0ELb0ELi128EEEEEEEEEvNT_6ParamsE$_ZN4cute3eso3ESOILb1ELb0EJNS_5tupleIJNS_1CILi2EEES4_EEENS2_IJiNS3_ILi512EEEEEEEEC2ERKS5_RKS7_)
        /*126e0*/ 	.word	0x00000000


	//----- nvinfo : EIATTR_FRAME_SIZE
	.align		4
.L_12592:
        /*126e4*/ 	.byte	0x04, 0x11
        /*126e6*/ 	.short	(.L_12594 - .L_12593)
	.align		4
.L_12593:
        /*126e8*/ 	.word	index@($_ZN7cutlass13device_kernelIN5flash19enable_sm80_to_sm89INS1_16FlashAttnBwdSm80INS1_25CollectiveMainloopBwdSm80ILi2ELi2EN4cute5tupleIJNS5_1CILi128EEES8_NS7_ILi64EEEEEENS_10bfloat16_tEfNS_4arch4Sm80ELb0ELb1ELb1ELb0ELb0ELb0ELb0ELb0ELi2ELi4ELi4ELi4ELb0EEENS1_21CollectiveEpilogueBwdISA_SB_SD_Li256ELb0ELb0ELi2EEENS1_19SingleTileSchedulerILb0ELb0ELb0ELi128EEEEEEEEEvNT_6ParamsE$_ZN4cute3eso3ESOILb1ELb0EJNS_5tupleIJNS_1CILi2EEES4_EEENS2_IJiNS3_ILi4096EEEEEEEEC2ERKS5_RKS7_)
        /*126ec*/ 	.word	0x00000000


	//----- nvinfo : EIATTR_FRAME_SIZE
	.align		4
.L_12594:
        /*126f0*/ 	.byte	0x04, 0x11
        /*126f2*/ 	.short	(.L_12596 - .L_12595)
	.align		4
.L_12595:
        /*126f4*/ 	.word	index@($_ZN7cutlass13device_kernelIN5flash19enable_sm80_to_sm89INS1_16FlashAttnBwdSm80INS1_25CollectiveMainloopBwdSm80ILi2ELi2EN4cute5tupleIJNS5_1CILi128EEES8_NS7_ILi64EEEEEENS_10bfloat16_tEfNS_4arch4Sm80ELb0ELb1ELb1ELb0ELb0ELb0ELb0ELb0ELi2ELi4ELi4ELi4ELb0EEENS1_21CollectiveEpilogueBwdISA_SB_SD_Li256ELb0ELb0ELi2EEENS1_19SingleTileSchedulerILb0ELb0ELb0ELi128EEEEEEEEEvNT_6ParamsE$_ZN4cute3eso3ESOILb1ELb0EJNS_5tupleIJNS_1CILi2EEES4_EEENS2_IJNS3_ILi1EEEiEEEEEC2ERKS5_RKS7_)
        /*126f8*/ 	.word	0x00000000


	//----- nvinfo : EIATTR_FRAME_SIZE
	.align		4
.L_12596:
        /*126fc*/ 	.byte	0x04, 0x11
        /*126fe*/ 	.short	(.L_12598 - .L_12597)
	.align		4
.L_12597:
        /*12700*/ 	.word	index@($_ZN7cutlass13device_kernelIN5flash19enable_sm80_to_sm89INS1_16FlashAttnBwdSm80INS1_25CollectiveMainloopBwdSm80ILi2ELi2EN4cute5tupleIJNS5_1CILi128EEES8_NS7_ILi64EEEEEENS_10bfloat16_tEfNS_4arch4Sm80ELb0ELb1ELb1ELb0ELb0ELb0ELb0ELb0ELi2ELi4ELi4ELi4ELb0EEENS1_21CollectiveEpilogueBwdISA_SB_SD_Li256ELb0ELb0ELi2EEENS1_19SingleTileSchedulerILb0ELb0ELb0ELi128EEEEEEEEEvNT_6ParamsE$_ZN4cute3eso3ESOILb1ELb0EJNS_5tupleIJNS_1CILi2EEEEEENS2_IJiEEES4_NS3_ILi1EEEEEC2ERKS5_RKS6_RKS4_RKS7_)
        /*12704*/ 	.word	0x00000000


	//----- nvinfo : EIATTR_FRAME_SIZE
	.align		4
.L_12598:
        /*12708*/ 	.byte	0x04, 0x11
        /*1270a*/ 	.short	(.L_12600 - .L_12599)
	.align		4
.L_12599:
        /*1270c*/ 	.word	index@($_ZN7cutlass13device_kernelIN5flash19enable_sm80_to_sm89INS1_16FlashAttnBwdSm80INS1_25CollectiveMainloopBwdSm80ILi2ELi2EN4cute5tupleIJNS5_1CILi128EEES8_NS7_ILi64EEEEEENS_10bfloat16_tEfNS_4arch4Sm80ELb0ELb1ELb1ELb0ELb0ELb0ELb0ELb0ELi2ELi4ELi4ELi4ELb0EEENS1_21CollectiveEpilogueBwdISA_SB_SD_Li256ELb0ELb0ELi2EEENS1_19SingleTileSchedulerILb0ELb0ELb0ELi128EEEEEEEEEvNT_6ParamsE$_ZN4cute3eso3ESOILb1ELb0EJNS_5tupleIJNS_1CILi2EEEEEENS2_IJiEEENS3_ILi1EEES7_EEC2ERKS5_RKS6_RKS7_SE_)
        /*12710*/ 	.word	0x00000000


	//----- nvinfo : EIATTR_FRAME_SIZE
	.align		4
.L_12600:
        /*12714*/ 	.byte	0x04, 0x11
        /*12716*/ 	.short	(.L_12602 - .L_12601)
	.align		4
.L_12601:
        /*12718*/ 	.word	index@($_ZN7cutlass13device_kernelIN5flash19enable_sm80_to_sm89INS1_16FlashAttnBwdSm80INS1_25CollectiveMainloopBwdSm80ILi2ELi2EN4cute5tupleIJNS5_1CILi128EEES8_NS7_ILi64EEEEEENS_10bfloat16_tEfNS_4arch4Sm80ELb0ELb1ELb1ELb0ELb0ELb0ELb0ELb0ELi2ELi4ELi4ELi4ELb0EEENS1_21CollectiveEpilogueBwdISA_SB_SD_Li256ELb0ELb0ELi2EEENS1_19SingleTileSchedulerILb0ELb0ELb0ELi128EEEEEEEEEvNT_6ParamsE$_ZN4cute3eso3ESOILb1ELb0EJNS_5tupleIJNS_1CILi2EEEEEENS2_IJiEEEEEC2ERKS5_RKS6_)
        /*1271c*/ 	.word	0x00000000


	//----- nvinfo : EIATTR_FRAME_SIZE
	.align		4
.L_12602:
        /*12720*/ 	.byte	0x04, 0x11
        /*12722*/ 	.short	(.L_12604 - .L_12603)
	.align		4
.L_12603:
        /*12724*/ 	.word	index@($_ZN7cutlass13device_kernelIN5flash19enable_sm80_to_sm89INS1_16FlashAttnBwdSm80INS1_25CollectiveMainloopBwdSm80ILi2ELi2EN4cute5tupleIJNS5_1CILi128EEES8_NS7_ILi64EEEEEENS_10bfloat16_tEfNS_4arch4Sm80ELb0ELb1ELb1ELb0ELb0ELb0ELb0ELb0ELi2ELi4ELi4ELi4ELb0EEENS1_21CollectiveEpilogueBwdISA_SB_SD_Li256ELb0ELb0ELi2EEENS1_19SingleTileSchedulerILb0ELb0ELb0ELi128EEEEEEEEEvNT_6ParamsE$_ZN4cute3eso3ESOILb1ELb0EJNS_5tupleIJNS_1CILi1EEENS3_ILi2EEES5_EEENS2_IJS4_NS3_ILi256EEEiEEEEEC2ERKS6_RKS8_)
        /*12728*/ 	.word	0x00000000


	//----- nvinfo : EIATTR_FRAME_SIZE
	.align		4
.L_12604:
        /*1272c*/ 	.byte	0x04, 0x11
        /*1272e*/ 	.short	(.L_12606 - .L_12605)
	.align		4
.L_12605:
        /*12730*/ 	.word	index@($_ZN7cutlass13device_kernelIN5flash19enable_sm80_to_sm89INS1_16FlashAttnBwdSm80INS1_25CollectiveMainloopBwdSm80ILi2ELi2EN4cute5tupleIJNS5_1CILi128EEES8_NS7_ILi64EEEEEENS_10bfloat16_tEfNS_4arch4Sm80ELb0ELb1ELb1ELb0ELb0ELb0ELb0ELb0ELi2ELi4ELi4ELi4ELb0EEENS1_21CollectiveEpilogueBwdISA_SB_SD_Li256ELb0ELb0ELi2EEENS1_19SingleTileSchedulerILb0ELb0ELb0ELi128EEEEEEEEEvNT_6ParamsE$_ZN4cute3eso3ESOILb1ELb0EJNS_5tupleIJNS_1CILi1EEENS3_ILi2EEEEEENS2_IJNS3_ILi0EEEiEEEEEC2ERKS6_RKS8_)
        /*12734*/ 	.word	0x00000000


	//----- nvinfo : EIATTR_FRAME_SIZE
	.align		4
.L_12606:
        /*12738*/ 	.byte	0x04, 0x11
        /*1273a*/ 	.short	(.L_12608 - .L_12607)
	.align		4
.L_12607:
        /*1273c*/ 	.word	index@($_ZN7cutlass13device_kernelIN5flash19enable_sm80_to_sm89INS1_16FlashAttnBwdSm80INS1_25CollectiveMainloopBwdSm80ILi2ELi2EN4cute5tupleIJNS5_1CILi128EEES8_NS7_ILi64EEEEEENS_10bfloat16_tEfNS_4arch4Sm80ELb0ELb1ELb1ELb0ELb0ELb0ELb0ELb0ELi2ELi4ELi4ELi4ELb0EEENS1_21CollectiveEpilogueBwdISA_SB_SD_Li256ELb0ELb0ELi2EEENS1_19SingleTileSchedulerILb0ELb0ELb0ELi128EEEEEEEEEvNT_6ParamsE$_ZN4cute3eso3ESOILb1ELb0EJNS_5tupleIJNS_1CILi1EEENS3_ILi0EEEEEElS5_EEC2ERKS6_RKlRKS5_)
        /*12740*/ 	.word	0x00000000


	//----- nvinfo : EIATTR_FRAME_SIZE
	.align		4
.L_12608:
        /*12744*/ 	.byte	0x04, 0x11
        /*12746*/ 	.short	(.L_12610 - .L_12609)
	.align		4
.L_12609:
        /*12748*/ 	.word	index@($_ZN7cutlass13device_kernelIN5flash19enable_sm80_to_sm89INS1_16FlashAttnBwdSm80INS1_25CollectiveMainloopBwdSm80ILi2ELi2EN4cute5tupleIJNS5_1CILi128EEES8_NS7_ILi64EEEEEENS_10bfloat16_tEfNS_4arch4Sm80ELb0ELb1ELb1ELb0ELb0ELb0ELb0ELb0ELi2ELi4ELi4ELi4ELb0EEENS1_21CollectiveEpilogueBwdISA_SB_SD_Li256ELb0ELb0ELi2EEENS1_19SingleTileSchedulerILb0ELb0ELb0ELi128EEEEEEEEEvNT_6ParamsE$_ZN4cute3eso3ESOILb1ELb0EJNS_5tupleIJNS_1CILi1EEENS3_ILi0EEEEEEiNS3_ILi1024EEEEEC2ERKS6_RKiRKS7_)
        /*1274c*/ 	.word	0x00000000


	//----- nvinfo : EIATTR_FRAME_SIZE
	.align		4
.L_12610:
        /*12750*/ 	.byte	0x04, 0x11
        /*12752*/ 	.short	(.L_12612 - .L_12611)
	.align		4
.L_12611:
        /*12754*/ 	.word	index@($_ZN7cutlass13device_kernelIN5flash19enable_sm80_to_sm89INS1_16FlashAttnBwdSm80INS1_25CollectiveMainloopBwdSm80ILi2ELi2EN4cute5tupleIJNS5_1CILi128EEES8_NS7_ILi64EEEEEENS_10bfloat16_tEfNS_4arch4Sm80ELb0ELb1ELb1ELb0ELb0ELb0ELb0ELb0ELi2ELi4ELi4ELi4ELb0EEENS1_21CollectiveEpilogueBwdISA_SB_SD_Li256ELb0ELb0ELi2EEENS1_19SingleTileSchedulerILb0ELb0ELb0ELi128EEEEEEEEEvNT_6ParamsE$_ZN4cute3eso3ESOILb1ELb0EJNS_5tupleIJNS_1CILi1EEENS3_ILi0EEEEEEiEEC2ERKS6_RKi)
        /*12758*/ 	.word	0x00000000


	//----- nvinfo : EIATTR_FRAME_SIZE
	.align		4
.L_12612:
        /*1275c*/ 	.byte	0x04, 0x11
        /*1275e*/ 	.short	(.L_12614 - .L_12613)
	.align		4
.L_12613:
        /*12760*/ 	.word	index@($_ZN7cutlass13device_kernelIN5flash19enable_sm80_to_sm89INS1_16FlashAttnBwdSm80INS1_25CollectiveMainloopBwdSm80ILi2ELi2EN4cute5tupleIJNS5_1CILi128EEES8_NS7_ILi64EEEEEENS_10bfloat16_tEfNS_4arch4Sm80ELb0ELb1ELb1ELb0ELb0ELb0ELb0ELb0ELi2ELi4ELi4ELi4ELb0EEENS1_21CollectiveEpilogueBwdISA_SB_SD_Li256ELb0ELb0ELi2EEENS1_19SingleTileSchedulerILb0ELb0ELb0ELi128EEEEEEEEEvNT_6ParamsE$_ZN4cute3eso3ESOILb1ELb0EJNS_5tupleIJNS_1CILi1EEENS3_ILi0EEEEEENS3_ILi4096EEENS2_IJiiEEEEEC2ERKS6_RKS7_RKS8_)
        /*12764*/ 	.word	0x00000000


	//----- nvinfo : EIATTR_FRAME_SIZE
	.align		4
.L_12614:
        /*12768*/ 	.byte	0x04, 0x11
        /*1276a*/ 	.short	(.L_12616 - .L_12615)
	.align		4
.L_12615:
        /*1276c*/ 	.word	index@($_ZN7cutlass13device_kernelIN5flash19enable_sm80_to_sm89INS1_16FlashAttnBwdSm80INS1_25CollectiveMainloopBwdSm80ILi2ELi2EN4cute5tupleIJNS5_1CILi128EEES8_NS7_ILi64EEEEEENS_10bfloat16_tEfNS_4arch4Sm80ELb0ELb1ELb1ELb0ELb0ELb0ELb0ELb0ELi2ELi4ELi4ELi4ELb0EEENS1_21CollectiveEpilogueBwdISA_SB_SD_Li256ELb0ELb0ELi2EEENS1_19SingleTileSchedulerILb0ELb0ELb0ELi128EEEEEEEEEvNT_6ParamsE$_ZN4cute3eso3ESOILb1ELb0EJNS_5tupleIJNS_1CILi1EEENS3_ILi0EEEEEENS2_IJiEEEEEC2ERKS6_RKS7_)
        /*12770*/ 	.word	0x00000000


	//----- nvinfo : EIATTR_FRAME_SIZE
	.align		4
.L_12616:
        /*12774*/ 	.byte	0x04, 0x11
        /*12776*/ 	.short	(.L_12618 - .L_12617)
	.align		4
.L_12617:
        /*12778*/ 	.word	index@($_ZN7cutlass13device_kernelIN5flash19enable_sm80_to_sm89INS1_16FlashAttnBwdSm80INS1_25CollectiveMainloopBwdSm80ILi2ELi2EN4cute5tupleIJNS5_1CILi128EEES8_NS7_ILi64EEEEEENS_10bfloat16_tEfNS_4arch4Sm80ELb0ELb1ELb1ELb0ELb0ELb0ELb0ELb0ELi2ELi4ELi4ELi4ELb0EEENS1_21CollectiveEpilogueBwdISA_SB_SD_Li256ELb0ELb0ELi2EEENS1_19SingleTileSchedulerILb0ELb0ELb0ELi128EEEEEEEEEvNT_6ParamsE$_ZN4cute3eso3ESOILb1ELb0EJNS_5tupleIJNS_1CILi1EEENS2_IJS4_NS3_ILi2EEES5_EEEEEENS2_IJNS3_ILi0EEENS2_IJS4_NS3_ILi256EEEiEEEEEEEEC2ERKS7_RKSB_)
        /*1277c*/ 	.word	0x00000000


	//----- nvinfo : EIATTR_FRAME_SIZE
	.align		4
.L_12618:
        /*12780*/ 	.byte	0x04, 0x11
        /*12782*/ 	.short	(.L_12620 - .L_12619)
	.align		4
.L_12619:
        /*12784*/ 	.word	index@($_ZN7cutlass13device_kernelIN5flash19enable_sm80_to_sm89INS1_16FlashAttnBwdSm80INS1_25CollectiveMainloopBwdSm80ILi2ELi2EN4cute5tupleIJNS5_1CILi128EEES8_NS7_ILi64EEEEEENS_10bfloat16_tEfNS_4arch4Sm80ELb0ELb1ELb1ELb0ELb0ELb0ELb0ELb0ELi2ELi4ELi4ELi4ELb0EEENS1_21CollectiveEpilogueBwdISA_SB_SD_Li256ELb0ELb0ELi2EEENS1_19SingleTileSchedulerILb0ELb0ELb0ELi128EEEEEEEEEvNT_6ParamsE$_ZN4cute3eso3ESOILb1ELb0EJNS_5tupleIJNS_1CILi16EEENS3_ILi2EEES5_S5_NS3_ILi4EEES5_EEENS2_IJNS3_ILi1EEEiiiNS3_ILi144EEENS3_ILi512EEEEEEEEC2ERKS7_RKSB_)
        /*12788*/ 	.word	0x00000000


	//----- nvinfo : EIATTR_FRAME_SIZE
	.align		4
.L_12620:
        /*1278c*/ 	.byte	0x04, 0x11
        /*1278e*/ 	.short	(.L_12622 - .L_12621)
	.align		4
.L_12621:
        /*12790*/ 	.word	index@($_ZN7cutlass13device_kernelIN5flash19enable_sm80_to_sm89INS1_16FlashAttnBwdSm80INS1_25CollectiveMainloopBwdSm80ILi2ELi2EN4cute5tupleIJNS5_1CILi128EEES8_NS7_ILi64EEEEEENS_10bfloat16_tEfNS_4arch4Sm80ELb0ELb1ELb1ELb0ELb0ELb0ELb0ELb0ELi2ELi4ELi4ELi4ELb0EEENS1_21CollectiveEpilogueBwdISA_SB_SD_Li256ELb0ELb0ELi2EEENS1_19SingleTileSchedulerILb0ELb0ELb0ELi128EEEEEEEEEvNT_6ParamsE$_ZN4cute3eso3ESOILb1ELb0EJNS_5tupleIJNS_1CILi0EEES4_EEEiEEC2ERKS5_RKi)
        /*12794*/ 	.word	0x00000000


	//----- nvinfo : EIATTR_FRAME_SIZE
	.align		4
.L_12622:
        /*12798*/ 	.byte	0x04, 0x11
        /*1279a*/ 	.short	(.L_12624 - .L_12623)
	.align		4
.L_12623:
        /*1279c*/ 	.word	index@($_ZN7cutlass13device_kernelIN5flash19enable_sm80_to_sm89INS1_16FlashAttnBwdSm80INS1_25CollectiveMainloopBwdSm80ILi2ELi2EN4cute5tupleIJNS5_1CILi128EEES8_NS7_ILi64EEEEEENS_10bfloat16_tEfNS_4arch4Sm80ELb0ELb1ELb1ELb0ELb0ELb0ELb0ELb0ELi2ELi4ELi4ELi4ELb0EEENS1_21CollectiveEpilogueBwdISA_SB_SD_Li256ELb0ELb0ELi2EEENS1_19SingleTileSchedulerILb0ELb0ELb0ELi128EEEEEEEEEvNT_6ParamsE$_ZN4cute3eso3ESOILb1ELb0EJNS_5tupleIJNS2_IJNS_1CILi8EEENS3_ILi1EEEEEENS3_ILi4EEES5_EEENS2_IJNS2_IJS5_NS3_ILi0EEEEEElS9_EEEEEC2ERKS8_RKSB_)
        /*127a0*/ 	.word	0x00000000


	//----- nvinfo : EIATTR_FRAME_SIZE
	.align		4
.L_12624:
        /*127a4*/ 	.byte	0x04, 0x11
        /*127a6*/ 	.short	(.L_12626 - .L_12625)
	.align		4
.L_12625:
        /*127a8*/ 	.word	index@($_ZN7cutlass13device_kernelIN5flash19enable_sm80_to_sm89INS1_16FlashAttnBwdSm80INS1_25CollectiveMainloopBwdSm80ILi2ELi2EN4cute5tupleIJNS5_1CILi128EEES8_NS7_ILi64EEEEEENS_10bfloat16_tEfNS_4arch4Sm80ELb0ELb1ELb1ELb0ELb0ELb0ELb0ELb0ELi2ELi4ELi4ELi4ELb0EEENS1_21CollectiveEpilogueBwdISA_SB_SD_Li256ELb0ELb0ELi2EEENS1_19SingleTileSchedulerILb0ELb0ELb0ELi128EEEEEEEEEvNT_6ParamsE$_ZN4cute3eso3ESOILb1ELb0EJNS_5tupleIJNS2_IJNS_1CILi8EEENS3_ILi1EEEEEENS3_ILi2EEES4_EEENS2_IJNS2_IJS5_NS3_ILi0EEEEEEiNS3_ILi1024EEEEEEEEC2ERKS8_RKSC_)
        /*127ac*/ 	.word	0x00000000


	//----- nvinfo : EIATTR_FRAME_SIZE
	.align		4
.L_12626:
        /*127b0*/ 	.byte	0x04, 0x11
        /*127b2*/ 	.short	(.L_12628 - .L_12627)
	.align		4
.L_12627:
        /*127b4*/ 	.word	index@($_ZN7cutlass13device_kernelIN5flash19enable_sm80_to_sm89INS1_16FlashAttnBwdSm80INS1_25CollectiveMainloopBwdSm80ILi2ELi2EN4cute5tupleIJNS5_1CILi128EEES8_NS7_ILi64EEEEEENS_10bfloat16_tEfNS_4arch4Sm80ELb0ELb1ELb1ELb0ELb0ELb0ELb0ELb0ELi2ELi4ELi4ELi4ELb0EEENS1_21CollectiveEpilogueBwdISA_SB_SD_Li256ELb0ELb0ELi2EEENS1_19SingleTileSchedulerILb0ELb0ELb0ELi128EEEEEEEEEvNT_6ParamsE$_ZN4cute3eso3ESOILb1ELb0EJNS_5tupleIJNS2_IJNS_1CILi8EEENS3_ILi1EEEEEENS3_ILi2EEENS2_IJS7_S7_EEEEEENS2_IJNS2_IJS5_NS3_ILi0EEEEEENS3_ILi4096EEENS2_IJiiEEEEEEEEC2ERKS9_RKSE_)
        /*127b8*/ 	.word	0x00000000


	//----- nvinfo : EIATTR_FRAME_SIZE
	.align		4
.L_12628:
        /*127bc*/ 	.byte	0x04, 0x11
        /*127be*/ 	.short	(.L_12630 - .L_12629)
	.align		4
.L_12629:
        /*127c0*/ 	.word	index@($_ZN7cutlass13device_kernelIN5flash19enable_sm80_to_sm89INS1_16FlashAttnBwdSm80INS1_25CollectiveMainloopBwdSm80ILi2ELi2EN4cute5tupleIJNS5_1CILi128EEES8_NS7_ILi64EEEEEENS_10bfloat16_tEfNS_4arch4Sm80ELb0ELb1ELb1ELb0ELb0ELb0ELb0ELb0ELi2ELi4ELi4ELi4ELb0EEENS1_21CollectiveEpilogueBwdISA_SB_SD_Li256ELb0ELb0ELi2EEENS1_19SingleTileSchedulerILb0ELb0ELb0ELi128EEEEEEEEEvNT_6ParamsE$_ZN4cute3eso3ESOILb1ELb0EJNS_5tupleIJNS2_IJNS_1CILi8EEENS3_ILi1EEEEEENS3_ILi2EEEEEENS2_IJNS2_IJS5_NS3_ILi0EEEEEEiEEEEEC2ERKS8_RKSB_)
        /*127c4*/ 	.word	0x00000000


	//----- nvinfo : EIATTR_FRAME_SIZE
	.align		4
.L_12630:
        /*127c8*/ 	.byte	0x04, 0x11
        /*127ca*/ 	.short	(.L_12632 - .L_12631)
	.align		4
.L_12631:
        /*127cc*/ 	.word	index@($_ZN7cutlass13device_kernelIN5flash19enable_sm80_to_sm89INS1_16FlashAttnBwdSm80INS1_25CollectiveMainloopBwdSm80ILi2ELi2EN4cute5tupleIJNS5_1CILi128EEES8_NS7_ILi64EEEEEENS_10bfloat16_tEfNS_4arch4Sm80ELb0ELb1ELb1ELb0ELb0ELb0ELb0ELb0ELi2ELi4ELi4ELi4ELb0EEENS1_21CollectiveEpilogueBwdISA_SB_SD_Li256ELb0ELb0ELi2EEENS1_19SingleTileSchedulerILb0ELb0ELb0ELi128EEEEEEEEEvNT_6ParamsE$_ZN4cute3eso3ESOILb1ELb0EJNS_5tupleIJNS2_IJNS_1CILi8EEENS3_ILi1EEEEEENS2_IJNS3_ILi2EEEEEEEEENS2_IJNS2_IJS5_NS3_ILi0EEEEEENS2_IJiEEEEEEEEC2ERKS9_RKSD_)
        /*127d0*/ 	.word	0x00000000


	//----- nvinfo : EIATTR_FRAME_SIZE
	.align		4
.L_12632:
        /*127d4*/ 	.byte	0x04, 0x11
        /*127d6*/ 	.short	(.L_12634 - .L_12633)
	.align		4
.L_12633:
        /*127d8*/ 	.word	index@($_ZN7cutlass13device_kernelIN5flash19enable_sm80_to_sm89INS1_16FlashAttnBwdSm80INS1_25CollectiveMainloopBwdSm80ILi2ELi2EN4cute5tupleIJNS5_1CILi128EEES8_NS7_ILi64EEEEEENS_10bfloat16_tEfNS_4arch4Sm80ELb0ELb1ELb1ELb0ELb0ELb0ELb0ELb0ELi2ELi4ELi4ELi4ELb0EEENS1_21CollectiveEpilogueBwdISA_SB_SD_Li256ELb0ELb0ELi2EEENS1_19SingleTileSchedulerILb0ELb0ELb0ELi128EEEEEEEEEvNT_6ParamsE$_ZN4cute3eso3ESOILb1ELb0EJNS_5tupleIJNS2_IJNS_1CILi2EEES4_S4_EEES4_NS2_IJS4_S4_EEEEEENS2_IJNS2_IJNS3_ILi1EEENS3_ILi512EEEiEEENS3_ILi4096EEENS2_IJiiEEEEEEEEC2ERKS7_RKSD_)
        /*127dc*/ 	.word	0x00000000


	//----- nvinfo : EIATTR_FRAME_SIZE
	.align		4
.L_12634:
        /*127e0*/ 	.byte	0x04, 0x11
        /*127e2*/ 	.short	(.L_12636 - .L_12635)
	.align		4
.L_12635:
        /*127e4*/ 	.word	index@($_ZN7cutlass13device_kernelIN5flash19enable_sm80_to_sm89INS1_16FlashAttnBwdSm80INS1_25CollectiveMainloopBwdSm80ILi2ELi2EN4cute5tupleIJNS5_1CILi128EEES8_NS7_ILi64EEEEEENS_10bfloat16_tEfNS_4arch4Sm80ELb0ELb1ELb1ELb0ELb0ELb0ELb0ELb0ELi2ELi4ELi4ELi4ELb0EEENS1_21CollectiveEpilogueBwdISA_SB_SD_Li256ELb0ELb0ELi2EEENS1_19SingleTileSchedulerILb0ELb0ELb0ELi128EEEEEEEEEvNT_6ParamsE$_ZN4cute3eso3ESOILb1ELb0EJNS_5tupleIJNS2_IJNS_1CILi2EEES4_S4_EEES4_NS2_IJNS2_IJS4_S4_EEES4_EEEEEENS2_IJNS2_IJNS3_ILi1EEENS3_ILi512EEEiEEENS3_ILi4096EEENS2_IJNS2_IJiiEEENS3_ILi8192EEEEEEEEEEEC2ERKS8_RKSG_)
        /*127e8*/ 	.word	0x00000000


	//----- nvinfo : EIATTR_FRAME_SIZE
	.align		4
.L_12636:
        /*127ec*/ 	.byte	0x04, 0x11
        /*127ee*/ 	.short	(.L_12638 - .L_12637)
	.align		4
.L_12637:
        /*127f0*/ 	.word	index@($_ZN7cutlass13device_kernelIN5flash19enable_sm80_to_sm89INS1_16FlashAttnBwdSm80INS1_25CollectiveMainloopBwdSm80ILi2ELi2EN4cute5tupleIJNS5_1CILi128EEES8_NS7_ILi64EEEEEENS_10bfloat16_tEfNS_4arch4Sm80ELb0ELb1ELb1ELb0ELb0ELb0ELb0ELb0ELi2ELi4ELi4ELi4ELb0EEENS1_21CollectiveEpilogueBwdISA_SB_SD_Li256ELb0ELb0ELi2EEENS1_19SingleTileSchedulerILb0ELb0ELb0ELi128EEEEEEEEEvNT_6ParamsE$_ZN4cute3eso3ESOILb1ELb0EJNS_5tupleIJNS2_IJNS_1CILi2EEES4_EEES5_NS3_ILi8EEEEEENS2_IJNS2_IJiNS3_ILi512EEEEEENS2_IJiiEEENS3_ILi1024EEEEEEEEC2ERKS7_RKSC_)
        /*127f4*/ 	.word	0x00000000


	//----- nvinfo : EIATTR_FRAME_SIZE
	.align		4
.L_12638:
        /*127f8*/ 	.byte	0x04, 0x11
        /*127fa*/ 	.short	(.L_12640 - .L_12639)
	.align		4
.L_12639:
        /*127fc*/ 	.word	index@($_ZN7cutlass13device_kernelIN5flash19enable_sm80_to_sm89INS1_16FlashAttnBwdSm80INS1_25CollectiveMainloopBwdSm80ILi2ELi2EN4cute5tupleIJNS5_1CILi128EEES8_NS7_ILi64EEEEEENS_10bfloat16_tEfNS_4arch4Sm80ELb0ELb1ELb1ELb0ELb0ELb0ELb0ELb0ELi2ELi4ELi4ELi4ELb0EEENS1_21CollectiveEpilogueBwdISA_SB_SD_Li256ELb0ELb0ELi2EEENS1_19SingleTileSchedulerILb0ELb0ELb0ELi128EEEEEEEEEvNT_6ParamsE$_ZN4cute3eso3ESOILb1ELb0EJNS_5tupleIJNS2_IJNS_1CILi2EEES4_EEES4_EEENS2_IJNS2_IJiiEEENS3_ILi8192EEEEEEEEC2ERKS6_RKS9_)
        /*12800*/ 	.word	0x00000000


	//----- nvinfo : EIATTR_FRAME_SIZE
	.align		4
.L_12640:
        /*12804*/ 	.byte	0x04, 0x11
        /*12806*/ 	.short	(.L_12642 - .L_12641)
	.align		4
.L_12641:
        /*12808*/ 	.word	index@($_ZN7cutlass13device_kernelIN5flash19enable_sm80_to_sm89INS1_16FlashAttnBwdSm80INS1_25CollectiveMainloopBwdSm80ILi2ELi2EN4cute5tupleIJNS5_1CILi128EEES8_NS7_ILi64EEEEEENS_10bfloat16_tEfNS_4arch4Sm80ELb0ELb1ELb1ELb0ELb0ELb0ELb0ELb0ELi2ELi4ELi4ELi4ELb0EEENS1_21CollectiveEpilogueBwdISA_SB_SD_Li256ELb0ELb0ELi2EEENS1_19SingleTileSchedulerILb0ELb0ELb0ELi128EEEEEEEEEvNT_6ParamsE$_ZN4cute3eso3ESOILb1ELb0EJNS_5tupleIJNS2_IJNS_1CILi2EEES4_EEENS3_ILi8EEES5_EEENS2_IJNS2_IJNS3_ILi1EEEiEEENS3_ILi1024EEENS2_IJiiEEEEEEEEC2ERKS7_RKSC_)
        /*1280c*/ 	.word	0x00000000


	//----- nvinfo : EIATTR_FRAME_SIZE
	.align		4
.L_12642:
        /*12810*/ 	.byte	0x04, 0x11
        /*12812*/ 	.short	(.L_12644 - .L_12643)
	.align		4
.L_12643:
        /*12814*/ 	.word	index@($_ZN7cutlass13device_kernelIN5flash19enable_sm80_to_sm89INS1_16FlashAttnBwdSm80INS1_25CollectiveMainloopBwdSm80ILi2ELi2EN4cute5tupleIJNS5_1CILi128EEES8_NS7_ILi64EEEEEENS_10bfloat16_tEfNS_4arch4Sm80ELb0ELb1ELb1ELb0ELb0ELb0ELb0ELb0ELi2ELi4ELi4ELi4ELb0EEENS1_21CollectiveEpilogueBwdISA_SB_SD_Li256ELb0ELb0ELi2EEENS1_19SingleTileSchedulerILb0ELb0ELb0ELi128EEEEEEEEEvNT_6ParamsE$_ZN4cute3eso3ESOILb1ELb0EJNS_5tupleIJNS2_IJNS_1CILi1EEENS3_ILi0EEEEEES5_EEENS2_IJNS2_IJS5_S5_EEEiEEEEEC2ERKS7_RKS9_)
        /*12818*/ 	.word	0x00000000


	//----- nvinfo : EIATTR_FRAME_SIZE
	.align		4
.L_12644:
        /*1281c*/ 	.byte	0x04, 0x11
        /*1281e*/ 	.short	(.L_12646 - .L_12645)
	.align		4
.L_12645:
        /*12820*/ 	.word	index@($_ZN7cutlass13device_kernelIN5flash19enable_sm80_to_sm89INS1_16FlashAttnBwdSm80INS1_25CollectiveMainloopBwdSm80ILi2ELi2EN4cute5tupleIJNS5_1CILi128EEES8_NS7_ILi64EEEEEENS_10bfloat16_tEfNS_4arch4Sm80ELb0ELb1ELb1ELb0ELb0ELb0ELb0ELb0ELi2ELi4ELi4ELi4ELb0EEENS1_21CollectiveEpilogueBwdISA_SB_SD_Li256ELb0ELb0ELi2EEENS1_19SingleTileSchedulerILb0ELb0ELb0ELi128EEEEEEEEEvNT_6ParamsE$_ZN4cute3eso3ESOILb1ELb0EJNS_5tupleIJNS2_IJNS_1CILi1EEENS3_ILi0EEEEEENS2_IJS5_S5_EEEEEENS2_IJS5_iEEEEEC2ERKS8_RKS9_)
        /*12824*/ 	.word	0x00000000


	//----- nvinfo : EIATTR_FRAME_SIZE
	.align		4
.L_12646:
        /*12828*/ 	.byte	0x04, 0x11
        /*1282a*/ 	.short	(.L_12648 - .L_12647)
	.align		4
.L_12647:
        /*1282c*/ 	.word	index@($_ZN7cutlass13device_kernelIN5flash19enable_sm80_to_sm89INS1_16FlashAttnBwdSm80INS1_25CollectiveMainloopBwdSm80ILi2ELi2EN4cute5tupleIJNS5_1CILi128EEES8_NS7_ILi64EEEEEENS_10bfloat16_tEfNS_4arch4Sm80ELb0ELb1ELb1ELb0ELb0ELb0ELb0ELb0ELi2ELi4ELi4ELi4ELb0EEENS1_21CollectiveEpilogueBwdISA_SB_SD_Li256ELb0ELb0ELi2EEENS1_19SingleTileSchedulerILb0ELb0ELb0ELi128EEEEEEEEEvNT_6ParamsE$_ZN4cute3eso3ESOILb1ELb0EJNS_5tupleIJNS2_IJNS_1CILi1EEENS2_IJS4_NS3_ILi2EEES5_EEEEEES5_NS2_IJS5_S5_EEEEEENS2_IJNS2_IJNS3_ILi0EEENS2_IJS4_NS3_ILi256EEEiEEEEEENS3_ILi2048EEENS2_IJiNS3_ILi4096EEEEEEEEEEEC2ERKS9_RKSH_)
        /*12830*/ 	.word	0x00000000


	//----- nvinfo : EIATTR_FRAME_SIZE
	.align		4
.L_12648:
        /*12834*/ 	.byte	0x04, 0x11
        /*12836*/ 	.short	(.L_12650 - .L_12649)
	.align		4
.L_12649:
        /*12838*/ 	.word	index@($_ZN7cutlass13device_kernelIN5flash19enable_sm80_to_sm89INS1_16FlashAttnBwdSm80INS1_25CollectiveMainloopBwdSm80ILi2ELi2EN4cute5tupleIJNS5_1CILi128EEES8_NS7_ILi64EEEEEENS_10bfloat16_tEfNS_4arch4Sm80ELb0ELb1ELb1ELb0ELb0ELb0ELb0ELb0ELi2ELi4ELi4ELi4ELb0EEENS1_21CollectiveEpilogueBwdISA_SB_SD_Li256ELb0ELb0ELi2EEENS1_19SingleTileSchedulerILb0ELb0ELb0ELi128EEEEEEEEEvNT_6ParamsE$_ZN4cute3eso3ESOILb1ELb0EJNS_5tupleIJNS2_IJNS2_IJNS_1CILi8EEENS3_ILi1EEEEEES5_EEENS2_IJNS2_IJS5_S5_EEENS3_ILi2EEEEEEEEENS2_IJNS2_IJNS2_IJS5_NS3_ILi0EEEEEESC_EEENS2_IJNS2_IJSC_SC_EEEiEEEEEEEEC2ERKSB_RKSH_)
        /*1283c*/ 	.word	0x00000000


	//----- nvinfo : EIATTR_FRAME_SIZE
	.align		4
.L_12650:
        /*12840*/ 	.byte	0x04, 0x11
        /*12842*/ 	.short	(.L_12652 - .L_12651)
	.align		4
.L_12651:
        /*12844*/ 	.word	index@($_ZN7cutlass13device_kernelIN5flash19enable_sm80_to_sm89INS1_16FlashAttnBwdSm80INS1_25CollectiveMainloopBwdSm80ILi2ELi2EN4cute5tupleIJNS5_1CILi128EEES8_NS7_ILi64EEEEEENS_10bfloat16_tEfNS_4arch4Sm80ELb0ELb1ELb1ELb0ELb0ELb0ELb0ELb0ELi2ELi4ELi4ELi4ELb0EEENS1_21CollectiveEpilogueBwdISA_SB_SD_Li256ELb0ELb0ELi2EEENS1_19SingleTileSchedulerILb0ELb0ELb0ELi128EEEEEEEEEvNT_6ParamsE$_ZN4cute3eso3ESOILb1ELb0EJNS_5tupleIJNS2_IJNS2_IJNS_1CILi8EEENS3_ILi1EEEEEENS2_IJS5_S5_EEEEEENS2_IJS5_NS3_ILi2EEEEEEEEENS2_IJNS2_IJNS2_IJS5_NS3_ILi0EEEEEENS2_IJSC_SC_EEEEEENS2_IJSC_iEEEEEEEEC2ERKSB_RKSH_)
        /*12848*/ 	.word	0x00000000


	//----- nvinfo : EIATTR_FRAME_SIZE
	.align		4
.L_12652:
        /*1284c*/ 	.byte	0x04, 0x11
        /*1284e*/ 	.short	(.L_12654 - .L_12653)
	.align		4
.L_12653:
        /*12850*/ 	.word	index@($_ZN7cutlass13device_kernelIN5flash19enable_sm80_to_sm89INS1_16FlashAttnBwdSm80INS1_25CollectiveMainloopBwdSm80ILi2ELi2EN4cute5tupleIJNS5_1CILi128EEES8_NS7_ILi64EEEEEENS_10bfloat16_tEfNS_4arch4Sm80ELb0ELb1ELb1ELb0ELb0ELb0ELb0ELb0ELi2ELi4ELi4ELi4ELb0EEENS1_21CollectiveEpilogueBwdISA_SB_SD_Li256ELb0ELb0ELi2EEENS1_19SingleTileSchedulerILb0ELb0ELb0ELi128EEEEEEEEEvNT_6ParamsE$_ZN4cute3eso3ESOILb1ELb0EJNS_1CILi8EEEiiiNS2_ILi144EEENS2_ILi512EEEEEC2ERKS3_RKiSA_SA_RKS4_RKS5_)
        /*12854*/ 	.word	0x00000000


	//----- nvinfo : EIATTR_FRAME_SIZE
	.align		4
.L_12654:
        /*12858*/ 	.byte	0x04, 0x11
        /*1285a*/ 	.short	(.L_12656 - .L_12655)
	.align		4
.L_12655:
        /*1285c*/ 	.word	index@($_ZN7cutlass13device_kernelIN5flash19enable_sm80_to_sm89INS1_16FlashAttnBwdSm80INS1_25CollectiveMainloopBwdSm80ILi2ELi2EN4cute5tupleIJNS5_1CILi128EEES8_NS7_ILi64EEEEEENS_10bfloat16_tEfNS_4arch4Sm80ELb0ELb1ELb1ELb0ELb0ELb0ELb0ELb0ELi2ELi4ELi4ELi4ELb0EEENS1_21CollectiveEpilogueBwdISA_SB_SD_Li256ELb0ELb0ELi2EEENS1_19SingleTileSchedulerILb0ELb0ELb0ELi128EEEEEEEEEvNT_6ParamsE$_ZN4cute3eso3ESOILb1ELb0EJNS_1CILi8EEEiiEEC2ERKS3_RKiS8_)
        /*12860*/ 	.word	0x00000000


	//----- nvinfo : EIATTR_FRAME_SIZE
	.align		4
.L_12656:
        /*12864*/ 	.byte	0x04, 0x11
        /*12866*/ 	.short	(.L_12658 - .L_12657)
	.align		4
.L_12657:
        /*12868*/ 	.word	index@($_ZN7cutlass13device_kernelIN5flash19enable_sm80_to_sm89INS1_16FlashAttnBwdSm80INS1_25CollectiveMainloopBwdSm80ILi2ELi2EN4cute5tupleIJNS5_1CILi128EEES8_NS7_ILi64EEEEEENS_10bfloat16_tEfNS_4arch4Sm80ELb0ELb1ELb1ELb0ELb0ELb0ELb0ELb0ELi2ELi4ELi4ELi4ELb0EEENS1_21CollectiveEpilogueBwdISA_SB_SD_Li256ELb0ELb0ELi2EEENS1_19SingleTileSchedulerILb0ELb0ELb0ELi128EEEEEEEEEvNT_6ParamsE$_ZN4cute3eso3ESOILb1ELb0EJNS_1CILi4096EEEiiNS2_ILi8192EEEEEC2ERKS3_RKiS9_RKS4_)
        /*1286c*/ 	.word	0x00000000


	//----- nvinfo : EIATTR_FRAME_SIZE
	.align		4
.L_12658:
        /*12870*/ 	.byte	0x04, 0x11
        /*12872*/ 	.short	(.L_12660 - .L_12659)
	.align		4
.L_12659:
        /*12874*/ 	.word	index@($_ZN7cutlass13device_kernelIN5flash19enable_sm80_to_sm89INS1_16FlashAttnBwdSm80INS1_25CollectiveMainloopBwdSm80ILi2ELi2EN4cute5tupleIJNS5_1CILi128EEES8_NS7_ILi64EEEEEENS_10bfloat16_tEfNS_4arch4Sm80ELb0ELb1ELb1ELb0ELb0ELb0ELb0ELb0ELi2ELi4ELi4ELi4ELb0EEENS1_21CollectiveEpilogueBwdISA_SB_SD_Li256ELb0ELb0ELi2EEENS1_19SingleTileSchedulerILb0ELb0ELb0ELi128EEEEEEEEEvNT_6ParamsE$_ZN4cute3eso3ESOILb1ELb0EJNS_1CILi4096EEEiiEEC2ERKS3_RKiS8_)
        /*12878*/ 	.word	0x00000000


	//----- nvinfo : EIATTR_FRAME_SIZE
	.align		4
.L_12660:
        /*1287c*/ 	.byte	0x04, 0x11
        /*1287e*/ 	.short	(.L_12662 - .L_12661)
	.align		4
.L_12661:
        /*12880*/ 	.word	index@($_ZN7cutlass13device_kernelIN5flash19enable_sm80_to_sm89INS1_16FlashAttnBwdSm80INS1_25CollectiveMainloopBwdSm80ILi2ELi2EN4cute5tupleIJNS5_1CILi128EEES8_NS7_ILi64EEEEEENS_10bfloat16_tEfNS_4arch4Sm80ELb0ELb1ELb1ELb0ELb0ELb0ELb0ELb0ELi2ELi4ELi4ELi4ELb0EEENS1_21CollectiveEpilogueBwdISA_SB_SD_Li256ELb0ELb0ELi2EEENS1_19SingleTileSchedulerILb0ELb0ELb0ELi128EEEEEEEEEvNT_6ParamsE$_ZN4cute3eso3ESOILb1ELb0EJNS_1CILi4096EEENS_5tupleIJiiEEEEEC2ERKS3_RKS5_)
        /*12884*/ 	.word	0x00000000


	//----- nvinfo : EIATTR_FRAME_SIZE
	.align		4
.L_12662:
        /*12888*/ 	.byte	0x04, 0x11
        /*1288a*/ 	.short	(.L_12664 - .L_12663)
	.align		4
.L_12663:
        /*1288c*/ 	.word	index@($_ZN7cutlass13device_kernelIN5flash19enable_sm80_to_sm89INS1_16FlashAttnBwdSm80INS1_25CollectiveMainloopBwdSm80ILi2ELi2EN4cute5tupleIJNS5_1CILi128EEES8_NS7_ILi64EEEEEENS_10bfloat16_tEfNS_4arch4Sm80ELb0ELb1ELb1ELb0ELb0ELb0ELb0ELb0ELi2ELi4ELi4ELi4ELb0EEENS1_21CollectiveEpilogueBwdISA_SB_SD_Li256ELb0ELb0ELi2EEENS1_19SingleTileSchedulerILb0ELb0ELb0ELi128EEEEEEEEEvNT_6ParamsE$_ZN4cute3eso3ESOILb1ELb0EJNS_1CILi4096EEENS_5tupleIJNS4_IJiiEEENS2_ILi8192EEEEEEEEC2ERKS3_RKS7_)
        /*12890*/ 	.word	0x00000000


	//----- nvinfo : EIATTR_FRAME_SIZE
	.align		4
.L_12664:
        /*12894*/ 	.byte	0x04, 0x11
        /*12896*/ 	.short	(.L_12666 - .L_12665)
	.align		4
.L_12665:
        /*12898*/ 	.word	index@($_ZN7cutlass13device_kernelIN5flash19enable_sm80_to_sm89INS1_16FlashAttnBwdSm80INS1_25CollectiveMainloopBwdSm80ILi2ELi2EN4cute5tupleIJNS5_1CILi128EEES8_NS7_ILi64EEEEEENS_10bfloat16_tEfNS_4arch4Sm80ELb0ELb1ELb1ELb0ELb0ELb0ELb0ELb0ELi2ELi4ELi4ELi4ELb0EEENS1_21CollectiveEpilogueBwdISA_SB_SD_Li256ELb0ELb0ELi2EEENS1_19SingleTileSchedulerILb0ELb0ELb0ELi128EEEEEEEEEvNT_6ParamsE$_ZN4cute3eso3ESOILb1ELb0EJNS_1CILi2EEEiEEC2ERKS3_RKi)
        /*1289c*/ 	.word	0x00000000


	//----- nvinfo : EIATTR_FRAME_SIZE
	.align		4
.L_12666:
        /*128a0*/ 	.byte	0x04, 0x11
        /*128a2*/ 	.short	(.L_12668 - .L_12667)
	.align		4
.L_12667:
        /*128a4*/ 	.word	index@($_ZN7cutlass13device_kernelIN5flash19enable_sm80_to_sm89INS1_16FlashAttnBwdSm80INS1_25CollectiveMainloopBwdSm80ILi2ELi2EN4cute5tupleIJNS5_1CILi128EEES8_NS7_ILi64EEEEEENS_10bfloat16_tEfNS_4arch4Sm80ELb0ELb1ELb1ELb0ELb0ELb0ELb0ELb0ELi2ELi4ELi4ELi4ELb0EEENS1_21CollectiveEpilogueBwdISA_SB_SD_Li256ELb0ELb0ELi2EEENS1_19SingleTileSchedulerILb0ELb0ELb0ELi128EEEEEEEEEvNT_6ParamsE$_ZN4cute3eso3ESOILb1ELb0EJNS_1CILi1EEEiiiNS2_ILi72EEENS2_ILi512EEEEEC2ERKS3_RKiSA_SA_RKS4_RKS5_)
        /*128a8*/ 	.word	0x00000000


	//----- nvinfo : EIATTR_FRAME_SIZE
	.align		4
.L_12668:
        /*128ac*/ 	.byte	0x04, 0x11
        /*128ae*/ 	.short	(.L_12670 - .L_12669)
	.align		4
.L_12669:
        /*128b0*/ 	.word	index@($_ZN7cutlass13device_kernelIN5flash19enable_sm80_to_sm89INS1_16FlashAttnBwdSm80INS1_25CollectiveMainloopBwdSm80ILi2ELi2EN4cute5tupleIJNS5_1CILi128EEES8_NS7_ILi64EEEEEENS_10bfloat16_tEfNS_4arch4Sm80ELb0ELb1ELb1ELb0ELb0ELb0ELb0ELb0ELi2ELi4ELi4ELi4ELb0EEENS1_21CollectiveEpilogueBwdISA_SB_SD_Li256ELb0ELb0ELi2EEENS1_19SingleTileSchedulerILb0ELb0ELb0ELi128EEEEEEEEEvNT_6ParamsE$_ZN4cute3eso3ESOILb1ELb0EJNS_1CILi1EEEiiiNS2_ILi64EEENS2_ILi72EEENS2_ILi144EEENS2_ILi288EEENS2_ILi512EEEEEC2ERKS3_RKiSD_SD_RKS4_RKS5_RKS6_RKS7_RKS8_)
        /*128b4*/ 	.word	0x00000000


	//----- nvinfo : EIATTR_FRAME_SIZE
	.align		4
.L_12670:
        /*128b8*/ 	.byte	0x04, 0x11
        /*128ba*/ 	.short	(.L_12672 - .L_12671)
	.align		4
.L_12671:
        /*128bc*/ 	.word	index@($_ZN7cutlass13device_kernelIN5flash19enable_sm80_to_sm89INS1_16FlashAttnBwdSm80INS1_25CollectiveMainloopBwdSm80ILi2ELi2EN4cute5tupleIJNS5_1CILi128EEES8_NS7_ILi64EEEEEENS_10bfloat16_tEfNS_4arch4Sm80ELb0ELb1ELb1ELb0ELb0ELb0ELb0ELb0ELi2ELi4ELi4ELi4ELb0EEENS1_21CollectiveEpilogueBwdISA_SB_SD_Li256ELb0ELb0ELi2EEENS1_19SingleTileSchedulerILb0ELb0ELb0ELi128EEEEEEEEEvNT_6ParamsE$_ZN4cute3eso3ESOILb1ELb0EJNS_1CILi1EEEiiiNS2_ILi144EEENS2_ILi512EEEEEC2ERKS3_RKiSA_SA_RKS4_RKS5_)
        /*128c0*/ 	.word	0x00000000


	//----- nvinfo : EIATTR_FRAME_SIZE
	.align		4
.L_12672:
        /*128c4*/ 	.byte	0x04, 0x11
        /*128c6*/ 	.short	(.L_12674 - .L_12673)
	.align		4
.L_12673:
        /*128c8*/ 	.word	index@($_ZN7cutlass13device_kernelIN5flash19enable_sm80_to_sm89INS1_16FlashAttnBwdSm80INS1_25CollectiveMainloopBwdSm80ILi2ELi2EN4cute5tupleIJNS5_1CILi128EEES8_NS7_ILi64EEEEEENS_10bfloat16_tEfNS_4arch4Sm80ELb0ELb1ELb1ELb0ELb0ELb0ELb0ELb0ELi2ELi4ELi4ELi4ELb0EEENS1_21CollectiveEpilogueBwdISA_SB_SD_Li256ELb0ELb0ELi2EEENS1_19SingleTileSchedulerILb0ELb0ELb0ELi128EEEEEEEEEvNT_6ParamsE$_ZN4cute3eso3ESOILb1ELb0EJNS_1CILi1EEEiEEC2ERKS3_RKi)
        /*128cc*/ 	.word	0x00000000


	//----- nvinfo : EIATTR_FRAME_SIZE
	.align		4
.L_12674:
        /*128d0*/ 	.byte	0x04, 0x11
        /*128d2*/ 	.short	(.L_12676 - .L_12675)
	.align		4
.L_12675:
        /*128d4*/ 	.word	index@($_ZN7cutlass13device_kernelIN5flash19enable_sm80_to_sm89INS1_16FlashAttnBwdSm80INS1_25CollectiveMainloopBwdSm80ILi2ELi2EN4cute5tupleIJNS5_1CILi128EEES8_NS7_ILi64EEEEEENS_10bfloat16_tEfNS_4arch4Sm80ELb0ELb1ELb1ELb0ELb0ELb0ELb0ELb0ELi2ELi4ELi4ELi4ELb0EEENS1_21CollectiveEpilogueBwdISA_SB_SD_Li256ELb0ELb0ELi2EEENS1_19SingleTileSchedulerILb0ELb0ELb0ELi128EEEEEEEEEvNT_6ParamsE$_ZN4cute3eso3ESOILb1ELb0EJNS_1CILi1EEENS_5tupleIJiiiEEENS2_ILi64EEENS4_IJNS2_ILi72EEENS2_ILi144EEENS2_ILi288EEEEEENS2_ILi512EEEEEC2ERKS3_RKS5_RKS6_RKSA_RKSB_)
        /*128d8*/ 	.word	0x00000000


	//----- nvinfo : EIATTR_FRAME_SIZE
	.align		4
.L_12676:
        /*128dc*/ 	.byte	0x04, 0x11
        /*128de*/ 	.short	(.L_12678 - .L_12677)
	.align		4
.L_12677:
        /*128e0*/ 	.word	index@($_ZN7cutlass13device_kernelIN5flash19enable_sm80_to_sm89INS1_16FlashAttnBwdSm80INS1_25CollectiveMainloopBwdSm80ILi2ELi2EN4cute5tupleIJNS5_1CILi128EEES8_NS7_ILi64EEEEEENS_10bfloat16_tEfNS_4arch4Sm80ELb0ELb1ELb1ELb0ELb0ELb0ELb0ELb0ELi2ELi4ELi4ELi4ELb0EEENS1_21CollectiveEpilogueBwdISA_SB_SD_Li256ELb0ELb0ELi2EEENS1_19SingleTileSchedulerILb0ELb0ELb0ELi128EEEEEEEEEvNT_6ParamsE$_ZN4cute3eso3ESOILb1ELb0EJNS_1CILi1EEENS_5tupleIJNS2_ILi8EEEiiEEENS2_ILi64EEENS4_IJiNS2_ILi144EEENS2_ILi288EEEEEENS2_ILi512EEEEEC2ERKS3_RKS6_RKS7_RKSA_RKSB_)
        /*128e4*/ 	.word	0x00000000


	//----- nvinfo : EIATTR_FRAME_SIZE
	.align		4
.L_12678:
        /*128e8*/ 	.byte	0x04, 0x11
        /*128ea*/ 	.short	(.L_12680 - .L_12679)
	.align		4
.L_12679:
        /*128ec*/ 	.word	index@($_ZN7cutlass13device_kernelIN5flash19enable_sm80_to_sm89INS1_16FlashAttnBwdSm80INS1_25CollectiveMainloopBwdSm80ILi2ELi2EN4cute5tupleIJNS5_1CILi128EEES8_NS7_ILi64EEEEEENS_10bfloat16_tEfNS_4arch4Sm80ELb0ELb1ELb1ELb0ELb0ELb0ELb0ELb0ELi2ELi4ELi4ELi4ELb0EEENS1_21CollectiveEpilogueBwdISA_SB_SD_Li256ELb0ELb0ELi2EEENS1_19SingleTileSchedulerILb0ELb0ELb0ELi128EEEEEEEEEvNT_6ParamsE$_ZN4cute3eso3ESOILb1ELb0EJNS_1CILi1EEENS2_ILi8EEEiiNS2_ILi64EEEiNS2_ILi144EEENS2_ILi288EEENS2_ILi512EEEEEC2ERKS3_RKS4_RKiSF_RKS5_SF_RKS6_RKS7_RKS8_)
        /*128f0*/ 	.word	0x00000000


	//----- nvinfo : EIATTR_FRAME_SIZE
	.align		4
.L_12680:
        /*128f4*/ 	.byte	0x04, 0x11
        /*128f6*/ 	.short	(.L_12682 - .L_12681)
	.align		4
.L_12681:
        /*128f8*/ 	.word	index@($_ZN7cutlass13device_kernelIN5flash19enable_sm80_to_sm89INS1_16FlashAttnBwdSm80INS1_25CollectiveMainloopBwdSm80ILi2ELi2EN4cute5tupleIJNS5_1CILi128EEES8_NS7_ILi64EEEEEENS_10bfloat16_tEfNS_4arch4Sm80ELb0ELb1ELb1ELb0ELb0ELb0ELb0ELb0ELi2ELi4ELi4ELi4ELb0EEENS1_21CollectiveEpilogueBwdISA_SB_SD_Li256ELb0ELb0ELi2EEENS1_19SingleTileSchedulerILb0ELb0ELb0ELi128EEEEEEEEEvNT_6ParamsE$_ZN4cute3eso3ESOILb1ELb0EJNS_1CILi1EEENS2_ILi512EEEiEEC2ERKS3_RKS4_RKi)
        /*128fc*/ 	.word	0x00000000


	//----- nvinfo : EIATTR_FRAME_SIZE
	.align		4
.L_12682:
        /*12900*/ 	.byte	0x04, 0x11
        /*12902*/ 	.short	(.L_12684 - .L_12683)
	.align		4
.L_12683:
        /*12904*/ 	.word	index@($_ZN7cutlass13device_kernelIN5flash19enable_sm80_to_sm89INS1_16FlashAttnBwdSm80INS1_25CollectiveMainloopBwdSm80ILi2ELi2EN4cute5tupleIJNS5_1CILi128EEES8_NS7_ILi64EEEEEENS_10bfloat16_tEfNS_4arch4Sm80ELb0ELb1ELb1ELb0ELb0ELb0ELb0ELb0ELi2ELi4ELi4ELi4ELb0EEENS1_21CollectiveEpilogueBwdISA_SB_SD_Li256ELb0ELb0ELi2EEENS1_19SingleTileSchedulerILb0ELb0ELb0ELi128EEEEEEEEEvNT_6ParamsE$_ZN4cute3eso3ESOILb1ELb0EJNS_1CILi1EEENS2_ILi256EEEiEEC2ERKS3_RKS4_RKi)
        /*12908*/ 	.word	0x00000000


	//----- nvinfo : EIATTR_FRAME_SIZE
	.align		4
.L_12684:
        /*1290c*/ 	.byte	0x04, 0x11
        /*1290e*/ 	.short	(.L_12686 - .L_12685)
	.align		4
.L_12685:
        /*12910*/ 	.word	index@($_ZN7cutlass13device_kernelIN5flash19enable_sm80_to_sm89INS1_16FlashAttnBwdSm80INS1_25CollectiveMainloopBwdSm80ILi2ELi2EN4cute5tupleIJNS5_1CILi128EEES8_NS7_ILi64EEEEEENS_10bfloat16_tEfNS_4arch4Sm80ELb0ELb1ELb1ELb0ELb0ELb0ELb0ELb0ELi2ELi4ELi4ELi4ELb0EEENS1_21CollectiveEpilogueBwdISA_SB_SD_Li256ELb0ELb0ELi2EEENS1_19SingleTileSchedulerILb0ELb0ELb0ELi128EEEEEEEEEvNT_6ParamsE$_ZN4cute3eso3ESOILb1ELb0EJNS_1CILi1024EEEiiEEC2ERKS3_RKiS8_)
        /*12914*/ 	.word	0x00000000


	//----- nvinfo : EIATTR_FRAME_SIZE
	.align		4
.L_12686:
        /*12918*/ 	.byte	0x04, 0x11
        /*1291a*/ 	.short	(.L_12688 - .L_12687)
	.align		4
.L_12687:
        /*1291c*/ 	.word	index@($_ZN7cutlass13device_kernelIN5flash19enable_sm80_to_sm89INS1_16FlashAttnBwdSm80INS1_25CollectiveMainloopBwdSm80ILi2ELi2EN4cute5tupleIJNS5_1CILi128EEES8_NS7_ILi64EEEEEENS_10bfloat16_tEfNS_4arch4Sm80ELb0ELb1ELb1ELb0ELb0ELb0ELb0ELb0ELi2ELi4ELi4ELi4ELb0EEENS1_21CollectiveEpilogueBwdISA_SB_SD_Li256ELb0ELb0ELi2EEENS1_19SingleTileSchedulerILb0ELb0ELb0ELi128EEEEEEEEEvNT_6ParamsE$_ZN4cute3eso3ESOILb1ELb0EJNS_1CILi1024EEENS_5tupleIJiiEEEEEC2ERKS3_RKS5_)
        /*12920*/ 	.word	0x00000000


	//----- nvinfo : EIATTR_FRAME_SIZE
	.align		4
.L_12688:
        /*12924*/ 	.byte	0x04, 0x11
        /*12926*/ 	.short	(.L_12690 - .L_12689)
	.align		4
.L_12689:
        /*12928*/ 	.word	index@($_ZN7cutlass13device_kernelIN5flash19enable_sm80_to_sm89INS1_16FlashAttnBwdSm80INS1_25CollectiveMainloopBwdSm80ILi2ELi2EN4cute5tupleIJNS5_1CILi128EEES8_NS7_ILi64EEEEEENS_10bfloat16_tEfNS_4arch4Sm80ELb0ELb1ELb1ELb0ELb0ELb0ELb0ELb0ELi2ELi4ELi4ELi4ELb0EEENS1_21CollectiveEpilogueBwdISA_SB_SD_Li256ELb0ELb0ELi2EEENS1_19SingleTileSchedulerILb0ELb0ELb0ELi128EEEEEEEEEvNT_6ParamsE$_ZN4cute3eso3ESOILb1ELb0EJNS_1CILi0EEEiS3_EEC2ERKS3_RKiS6_)
        /*1292c*/ 	.word	0x00000000


	//----- nvinfo : EIATTR_FRAME_SIZE
	.align		4
.L_12690:
        /*12930*/ 	.byte	0x04, 0x11
        /*12932*/ 	.short	(.L_12692 - .L_12691)
	.align		4
.L_12691:
        /*12934*/ 	.word	index@($_ZN7cutlass13device_kernelIN5flash19enable_sm80_to_sm89INS1_16FlashAttnBwdSm80INS1_25CollectiveMainloopBwdSm80ILi2ELi2EN4cute5tupleIJNS5_1CILi128EEES8_NS7_ILi64EEEEEENS_10bfloat16_tEfNS_4arch4Sm80ELb0ELb1ELb1ELb0ELb0ELb0ELb0ELb0ELi2ELi4ELi4ELi4ELb0EEENS1_21CollectiveEpilogueBwdISA_SB_SD_Li256ELb0ELb0ELi2EEENS1_19SingleTileSchedulerILb0ELb0ELb0ELi128EEEEEEEEEvNT_6ParamsE$_ZN4cute3eso3ESOILb1ELb0EJNS_1CILi0EEEiEEC2ERKS3_RKi)
        /*12938*/ 	.word	0x00000000


	//----- nvinfo : EIATTR_FRAME_SIZE
	.align		4
.L_12692:
        /*1293c*/ 	.byte	0x04, 0x11
        /*1293e*/ 	.short	(.L_12694 - .L_12693)
	.align		4
.L_12693:
        /*12940*/ 	.word	index@($_ZN7cutlass13device_kernelIN5flash19enable_sm80_to_sm89INS1_16FlashAttnBwdSm80INS1_25CollectiveMainloopBwdSm80ILi2ELi2EN4cute5tupleIJNS5_1CILi128EEES8_NS7_ILi64EEEEEENS_10bfloat16_tEfNS_4arch4Sm80ELb0ELb1ELb1ELb0ELb0ELb0ELb0ELb0ELi2ELi4ELi4ELi4ELb0EEENS1_21CollectiveEpilogueBwdISA_SB_SD_Li256ELb0ELb0ELi2EEENS1_19SingleTileSchedulerILb0ELb0ELb0ELi128EEEEEEEEEvNT_6ParamsE$_ZN4cute3eso3ESOILb1ELb0EJNS_1CILi0EEENS_5tupleIJNS2_ILi1EEENS2_ILi256EEEiEEEEEC2ERKS3_RKS7_)
        /*12944*/ 	.word	0x00000000


	//----- nvinfo : EIATTR_FRAME_SIZE
	.align		4
.L_12694:
        /*12948*/ 	.byte	0x04, 0x11
        /*1294a*/ 	.short	(.L_12696 - .L_12695)
	.align		4
.L_12695:
        /*1294c*/ 	.word	index@($_ZN7cutlass13device_kernelIN5flash19enable_sm80_to_sm89INS1_16FlashAttnBwdSm80INS1_25CollectiveMainloopBwdSm80ILi2ELi2EN4cute5tupleIJNS5_1CILi128EEES8_NS7_ILi64EEEEEENS_10bfloat16_tEfNS_4arch4Sm80ELb0ELb1ELb1ELb0ELb0ELb0ELb0ELb0ELi2ELi4ELi4ELi4ELb0EEENS1_21CollectiveEpilogueBwdISA_SB_SD_Li256ELb0ELb0ELi2EEENS1_19SingleTileSchedulerILb0ELb0ELb0ELi128EEEEEEEEEvNT_6ParamsE$_ZN4cute3eso3ESOILb1ELb0EJNS_1CILi0EEENS2_ILi1EEENS2_ILi512EEEiNS2_ILi4096EEEiNS2_ILi8192EEEEEC2ERKS3_RKS4_RKS5_RKiRKS6_SG_RKS7_)
        /*12950*/ 	.word	0x00000000


	//----- nvinfo : EIATTR_FRAME_SIZE
	.align		4
.L_12696:
        /*12954*/ 	.byte	0x04, 0x11
        /*12956*/ 	.short	(.L_12698 - .L_12697)
	.align		4
.L_12697:
        /*12958*/ 	.word	index@($_ZN7cutlass13device_kernelIN5flash19enable_sm80_to_sm89INS1_16FlashAttnBwdSm80INS1_25CollectiveMainloopBwdSm80ILi2ELi2EN4cute5tupleIJNS5_1CILi128EEES8_NS7_ILi64EEEEEENS_10bfloat16_tEfNS_4arch4Sm80ELb0ELb1ELb1ELb0ELb0ELb0ELb0ELb0ELi2ELi4ELi4ELi4ELb0EEENS1_21CollectiveEpilogueBwdISA_SB_SD_Li256ELb0ELb0ELi2EEENS1_19SingleTileSchedulerILb0ELb0ELb0ELi128EEEEEEEEEvNT_6ParamsE$_ZN4cute3eso3ESOILb1ELb0EJNS_1CILi0EEENS2_ILi1EEENS2_ILi512EEEiEEC2ERKS3_RKS4_RKS5_RKi)
        /*1295c*/ 	.word	0x00000000


	//----- nvinfo : EIATTR_FRAME_SIZE
	.align		4
.L_12698:
        /*12960*/ 	.byte	0x04, 0x11
        /*12962*/ 	.short	(.L_12700 - .L_12699)
	.align		4
.L_12699:
        /*12964*/ 	.word	index@($_ZN7cutlass13device_kernelIN5flash19enable_sm80_to_sm89INS1_16FlashAttnBwdSm80INS1_25CollectiveMainloopBwdSm80ILi2ELi2EN4cute5tupleIJNS5_1CILi128EEES8_NS7_ILi64EEEEEENS_10bfloat16_tEfNS_4arch4Sm80ELb0ELb1ELb1ELb0ELb0ELb0ELb0ELb0ELi2ELi4ELi4ELi4ELb0EEENS1_21CollectiveEpilogueBwdISA_SB_SD_Li256ELb0ELb0ELi2EEENS1_19SingleTileSchedulerILb0ELb0ELb0ELi128EEEEEEEEEvNT_6ParamsE$_ZN4cute3eso3ESOILb1ELb0EJNS_14ComposedLayoutINS_7SwizzleILi3ELi3ELi3EEENS_1CILj0EEENS_6LayoutINS_5tupleIJNS8_IJNS8_IJNS5_ILi4EEENS5_ILi8EEEEEENS8_IJS9_NS5_ILi1EEEEEEEEENS8_IJNS8_IJNS5_ILi2EEESF_SF_EEENS8_IJSF_S9_EEEEEEEEENS8_IJNS8_IJNS8_IJSF_NS5_ILi64EEEEEENS8_IJNS5_ILi1024EEENS5_ILi0EEEEEEEEENS8_IJNS8_IJSC_NS5_ILi512EEESA_EEENS8_IJNS5_ILi4096EEENS5_ILi16EEEEEEEEEEEEEEEENS_10ViewEngineINS_8smem_ptrIPN7cutlass10bfloat16_tEEEEEEEC2ERKSY_RKS15_)
        /*12968*/ 	.word	0x00000000


	//----- nvinfo : EIATTR_FRAME_SIZE
	.align		4
.L_12700:
        /*1296c*/ 	.byte	0x04, 0x11
        /*1296e*/ 	.short	(.L_12702 - .L_12701)
	.align		4
.L_12701:
        /*12970*/ 	.word	index@($_ZN7cutlass13device_kernelIN5flash19enable_sm80_to_sm89INS1_16FlashAttnBwdSm80INS1_25CollectiveMainloopBwdSm80ILi2ELi2EN4cute5tupleIJNS5_1CILi128EEES8_NS7_ILi64EEEEEENS_10bfloat16_tEfNS_4arch4Sm80ELb0ELb1ELb1ELb0ELb0ELb0ELb0ELb0ELi2ELi4ELi4ELi4ELb0EEENS1_21CollectiveEpilogueBwdISA_SB_SD_Li256ELb0ELb0ELi2EEENS1_19SingleTileSchedulerILb0ELb0ELb0ELi128EEEEEEEEEvNT_6ParamsE$_ZN4cute3eso3ESOILb1ELb0EJNS_14ComposedLayoutINS_7SwizzleILi3ELi3ELi3EEENS_1CILj0EEENS_6LayoutINS_5tupleIJNS8_IJNS8_IJNS5_ILi4EEENS5_ILi8EEEEEENS8_IJNS5_ILi2EEENS5_ILi1EEEEEEEEENS8_IJNS8_IJSC_SC_EEESB_EEEEEENS8_IJNS8_IJNS8_IJNS5_ILi128EEESD_EEENS8_IJSA_NS5_ILi0EEEEEEEEENS8_IJNS8_IJNS5_ILi64EEENS5_ILi512EEEEEENS8_IJNS5_ILi16EEENS5_ILi1024EEEEEEEEEEEEEEEENS_10ViewEngineINS_8smem_ptrIPN7cutlass10bfloat16_tEEEEEEEC2ERKSX_RKS14_)
        /*12974*/ 	.word	0x00000000


	//----- nvinfo : EIATTR_FRAME_SIZE
	.align		4
.L_12702:
        /*12978*/ 	.byte	0x04, 0x11
        /*1297a*/ 	.short	(.L_12704 - .L_12703)
	.align		4
.L_12703:
        /*1297c*/ 	.word	index@($_ZN7cutlass13device_kernelIN5flash19enable_sm80_to_sm89INS1_16FlashAttnBwdSm80INS1_25CollectiveMainloopBwdSm80ILi2ELi2EN4cute5tupleIJNS5_1CILi128EEES8_NS7_ILi64EEEEEENS_10bfloat16_tEfNS_4arch4Sm80ELb0ELb1ELb1ELb0ELb0ELb0ELb0ELb0ELi2ELi4ELi4ELi4ELb0EEENS1_21CollectiveEpilogueBwdISA_SB_SD_Li256ELb0ELb0ELi2EEENS1_19SingleTileSchedulerILb0ELb0ELb0ELi128EEEEEEEEEvNT_6ParamsE$_ZN4cute3eso3ESOILb1ELb0EJNS_14ComposedLayoutINS_7SwizzleILi3ELi3ELi3EEENS_1CILj0EEENS_6LayoutINS_5tupleIJNS8_IJNS5_ILi8EEENS5_ILi16EEEEEENS8_IJNS5_ILi64EEENS5_ILi1EEEEEEEEENS8_IJNS8_IJSC_NS5_ILi512EEEEEENS8_IJSD_NS5_ILi0EEEEEEEEEEEEENS_10ViewEngineINS_8smem_ptrIPN7cutlass10bfloat16_tEEEEEEEC2ERKSM_RKST_)
        /*12980*/ 	.word	0x00000000


	//----- nvinfo : EIATTR_FRAME_SIZE
	.align		4
.L_12704:
        /*12984*/ 	.byte	0x04, 0x11
        /*12986*/ 	.short	(.L_12706 - .L_12705)
	.align		4
.L_12705:
        /*12988*/ 	.word	index@($_ZN7cutlass13device_kernelIN5flash19enable_sm80_to_sm89INS1_16FlashAttnBwdSm80INS1_25CollectiveMainloopBwdSm80ILi2ELi2EN4cute5tupleIJNS5_1CILi128EEES8_NS7_ILi64EEEEEENS_10bfloat16_tEfNS_4arch4Sm80ELb0ELb1ELb1ELb0ELb0ELb0ELb0ELb0ELi2ELi4ELi4ELi4ELb0EEENS1_21CollectiveEpilogueBwdISA_SB_SD_Li256ELb0ELb0ELi2EEENS1_19SingleTileSchedulerILb0ELb0ELb0ELi128EEEEEEEEEvNT_6ParamsE$_ZN4cute3eso3ESOILb1ELb0EJNS_14ComposedLayoutINS_7SwizzleILi3ELi3ELi3EEENS_1CILj0EEENS_6LayoutINS_5tupleIJNS5_ILi64EEENS5_ILi128EEEEEENS8_IJNS5_ILi1EEES9_EEEEEEENS_10ViewEngineINS_8smem_ptrIPN7cutlass10bfloat16_tEEEEEEEC2ERKSF_RKSM_)
        /*1298c*/ 	.word	0x00000000


	//----- nvinfo : EIATTR_FRAME_SIZE
	.align		4
.L_12706:
        /*12990*/ 	.byte	0x04, 0x11
        /*12992*/ 	.short	(.L_12708 - .L_12707)
	.align		4
.L_12707:
        /*12994*/ 	.word	index@($_ZN7cutlass13device_kernelIN5flash19enable_sm80_to_sm89INS1_16FlashAttnBwdSm80INS1_25CollectiveMainloopBwdSm80ILi2ELi2EN4cute5tupleIJNS5_1CILi128EEES8_NS7_ILi64EEEEEENS_10bfloat16_tEfNS_4arch4Sm80ELb0ELb1ELb1ELb0ELb0ELb0ELb0ELb0ELi2ELi4ELi4ELi4ELb0EEENS1_21CollectiveEpilogueBwdISA_SB_SD_Li256ELb0ELb0ELi2EEENS1_19SingleTileSchedulerILb0ELb0ELb0ELi128EEEEEEEEEvNT_6ParamsE$_ZN4cute3eso3ESOILb1ELb0EJNS_14ComposedLayoutINS_7SwizzleILi3ELi3ELi3EEENS_1CILi0EEENS_6LayoutINS_5tupleIJNS8_IJNS8_IJNS5_ILi4EEENS5_ILi8EEEEEENS8_IJS9_NS5_ILi1EEEEEEEEENS8_IJNS8_IJNS5_ILi2EEESF_SF_EEENS8_IJSF_SA_EEEEEEEEENS8_IJNS8_IJNS8_IJNS5_ILi128EEESC_EEENS8_IJNS5_ILi16EEES6_EEEEEENS8_IJNS8_IJNS5_ILi64EEESA_NS5_ILi512EEEEEENS8_IJNS5_ILi8192EEENS5_ILi1024EEEEEEEEEEEEEEEENS_10ViewEngineINS_8smem_ptrIPN7cutlass10bfloat16_tEEEEEEEC2ERKSY_RKS15_)
        /*12998*/ 	.word	0x00000000


	//----- nvinfo : EIATTR_FRAME_SIZE
	.align		4
.L_12708:
        /*1299c*/ 	.byte	0x04, 0x11
        /*1299e*/ 	.short	(.L_12710 - .L_12709)
	.align		4
.L_12709:
        /*129a0*/ 	.word	index@($_ZN7cutlass13device_kernelIN5flash19enable_sm80_to_sm89INS1_16FlashAttnBwdSm80INS1_25CollectiveMainloopBwdSm80ILi2ELi2EN4cute5tupleIJNS5_1CILi128EEES8_NS7_ILi64EEEEEENS_10bfloat16_tEfNS_4arch4Sm80ELb0ELb1ELb1ELb0ELb0ELb0ELb0ELb0ELi2ELi4ELi4ELi4ELb0EEENS1_21CollectiveEpilogueBwdISA_SB_SD_Li256ELb0ELb0ELi2EEENS1_19SingleTileSchedulerILb0ELb0ELb0ELi128EEEEEEEEEvNT_6ParamsE$_ZN4cute3eso3ESOILb1ELb0EJNS_14ComposedLayoutINS_7SwizzleILi3ELi3ELi3EEENS_1CILi0EEENS_6LayoutINS_5tupleIJNS8_IJNS8_IJNS5_ILi4EEENS5_ILi8EEEEEENS8_IJS9_NS5_ILi1EEEEEEEEENS8_IJNS8_IJNS5_ILi2EEESF_SF_EEENS8_IJSF_NS8_IJS9_SF_EEEEEEEEEEEENS8_IJNS8_IJNS8_IJSF_NS5_ILi64EEEEEENS8_IJNS5_ILi1024EEES6_EEEEEENS8_IJNS8_IJSC_NS5_ILi512EEESA_EEENS8_IJNS5_ILi4096EEENS8_IJNS5_ILi16EEENS5_ILi8192EEEEEEEEEEEEEEEEEEENS_10ViewEngineINS_8smem_ptrIPN7cutlass10bfloat16_tEEEEEEEC2ERKS10_RKS17_)
        /*129a4*/ 	.word	0x00000000


	//----- nvinfo : EIATTR_FRAME_SIZE
	.align		4
.L_12710:
        /*129a8*/ 	.byte	0x04, 0x11
        /*129aa*/ 	.short	(.L_12712 - .L_12711)
	.align		4
.L_12711:
        /*129ac*/ 	.word	index@($_ZN7cutlass13device_kernelIN5flash19enable_sm80_to_sm89INS1_16FlashAttnBwdSm80INS1_25CollectiveMainloopBwdSm80ILi2ELi2EN4cute5tupleIJNS5_1CILi128EEES8_NS7_ILi64EEEEEENS_10bfloat16_tEfNS_4arch4Sm80ELb0ELb1ELb1ELb0ELb0ELb0ELb0ELb0ELi2ELi4ELi4ELi4ELb0EEENS1_21CollectiveEpilogueBwdISA_SB_SD_Li256ELb0ELb0ELi2EEENS1_19SingleTileSchedulerILb0ELb0ELb0ELi128EEEEEEEEEvNT_6ParamsE$_ZN4cute3eso3ESOILb1ELb0EJNS_14ComposedLayoutINS_7SwizzleILi3ELi3ELi3EEENS_1CILi0EEENS_6LayoutINS_5tupleIJNS8_IJNS8_IJNS5_ILi4EEENS5_ILi8EEEEEENS8_IJNS5_ILi2EEENS5_ILi1EEEEEEEEENS8_IJNS8_IJSC_SC_EEESB_EEEEEENS8_IJNS8_IJNS8_IJNS5_ILi128EEESD_EEENS8_IJSA_S6_EEEEEENS8_IJNS8_IJNS5_ILi64EEENS5_ILi512EEEEEENS8_IJNS5_ILi16EEENS5_ILi1024EEEEEEEEEEEEEEEENS_10ViewEngineINS_8smem_ptrIPN7cutlass10bfloat16_tEEEEEEEC2ERKSW_RKS13_)
        /*129b0*/ 	.word	0x00000000


	//----- nvinfo : EIATTR_FRAME_SIZE
	.align		4
.L_12712:
        /*129b4*/ 	.byte	0x04, 0x11
        /*129b6*/ 	.short	(.L_12714 - .L_12713)
	.align		4
.L_12713:
        /*129b8*/ 	.word	index@($_ZN7cutlass13device_kernelIN5flash19enable_sm80_to_sm89INS1_16FlashAttnBwdSm80INS1_25CollectiveMainloopBwdSm80ILi2ELi2EN4cute5tupleIJNS5_1CILi128EEES8_NS7_ILi64EEEEEENS_10bfloat16_tEfNS_4arch4Sm80ELb0ELb1ELb1ELb0ELb0ELb0ELb0ELb0ELi2ELi4ELi4ELi4ELb0EEENS1_21CollectiveEpilogueBwdISA_SB_SD_Li256ELb0ELb0ELi2EEENS1_19SingleTileSchedulerILb0ELb0ELb0ELi128EEEEEEEEEvNT_6ParamsE$_ZN4cute3eso3ESOILb1ELb0EJNS_14ComposedLayoutINS_7SwizzleILi3ELi3ELi3EEENS_1CILi0EEENS_6LayoutINS_5tupleIJNS8_IJNS8_IJNS5_ILi4EEENS5_ILi8EEEEEENS8_IJNS5_ILi2EEENS5_ILi1EEEEEEEEENS8_IJNS8_IJSC_SC_EEENS8_IJSA_S9_EEEEEEEEENS8_IJNS8_IJNS8_IJSC_NS5_ILi64EEEEEENS8_IJNS5_ILi512EEES6_EEEEEENS8_IJNS8_IJSD_SA_EEENS8_IJNS5_ILi1024EEENS5_ILi16EEEEEEEEEEEEEEEENS_10ViewEngineINS_8smem_ptrIPN7cutlass10bfloat16_tEEEEEEEC2ERKSW_RKS13_)
        /*129bc*/ 	.word	0x00000000


	//----- nvinfo : EIATTR_FRAME_SIZE
	.align		4
.L_12714:
        /*129c0*/ 	.byte	0x04, 0x11
        /*129c2*/ 	.short	(.L_12716 - .L_12715)
	.align		4
.L_12715:
        /*129c4*/ 	.word	index@($_ZN7cutlass13device_kernelIN5flash19enable_sm80_to_sm89INS1_16FlashAttnBwdSm80INS1_25CollectiveMainloopBwdSm80ILi2ELi2EN4cute5tupleIJNS5_1CILi128EEES8_NS7_ILi64EEEEEENS_10bfloat16_tEfNS_4arch4Sm80ELb0ELb1ELb1ELb0ELb0ELb0ELb0ELb0ELi2ELi4ELi4ELi4ELb0EEENS1_21CollectiveEpilogueBwdISA_SB_SD_Li256ELb0ELb0ELi2EEENS1_19SingleTileSchedulerILb0ELb0ELb0ELi128EEEEEEEEEvNT_6ParamsE$_ZN4cute3eso3ESOILb1ELb0EJNS_10UnderscoreEiiEEC2ERKS2_RKiS7_)
        /*129c8*/ 	.word	0x00000000


	//----- nvinfo : EIATTR_FRAME_SIZE
	.align		4
.L_12716:
        /*129cc*/ 	.byte	0x04, 0x11
        /*129ce*/ 	.short	(.L_12718 - .L_12717)
	.align		4
.L_12717:
        /*129d0*/ 	.word	index@($_ZN7cutlass13device_kernelIN5flash19enable_sm80_to_sm89INS1_16FlashAttnBwdSm80INS1_25CollectiveMainloopBwdSm80ILi2ELi2EN4cute5tupleIJNS5_1CILi128EEES8_NS7_ILi64EEEEEENS_10bfloat16_tEfNS_4arch4Sm80ELb0ELb1ELb1ELb0ELb0ELb0ELb0ELb0ELi2ELi4ELi4ELi4ELb0EEENS1_21CollectiveEpilogueBwdISA_SB_SD_Li256ELb0ELb0ELi2EEENS1_19SingleTileSchedulerILb0ELb0ELb0ELi128EEEEEEEEEvNT_6ParamsE$_ZN4cute3eso3ESOILb1ELb0EJNS_10UnderscoreEiEEC2ERKS2_RKi)
        /*129d4*/ 	.word	0x00000000


	//----- nvinfo : EIATTR_FRAME_SIZE
	.align		4
.L_12718:
        /*129d8*/ 	.byte	0x04, 0x11
        /*129da*/ 	.short	(.L_12720 - .L_12719)
	.align		4
.L_12719:
        /*129dc*/ 	.word	index@($_ZN7cutlass13device_kernelIN5flash19enable_sm80_to_sm89INS1_16FlashAttnBwdSm80INS1_25CollectiveMainloopBwdSm80ILi2ELi2EN4cute5tupleIJNS5_1CILi128EEES8_NS7_ILi64EEEEEENS_10bfloat16_tEfNS_4arch4Sm80ELb0ELb1ELb1ELb0ELb0ELb0ELb0ELb0ELi2ELi4ELi4ELi4ELb0EEENS1_21CollectiveEpilogueBwdISA_SB_SD_Li256ELb0ELb0ELi2EEENS1_19SingleTileSchedulerILb0ELb0ELb0ELi128EEEEEEEEEvNT_6ParamsE$_ZN4cute3eso3ESOILb1ELb0EJNS_10UnderscoreES2_iEEC2ERKS2_S5_RKi)
        /*129e0*/ 	.word	0x00000000


	//----- nvinfo : EIATTR_FRAME_SIZE
	.align		4
.L_12720:
        /*129e4*/ 	.byte	0x04, 0x11
        /*129e6*/ 	.short	(.L_12722 - .L_12721)
	.align		4
.L_12721:
        /*129e8*/ 	.word	index@($_ZN7cutlass13device_kernelIN5flash19enable_sm80_to_sm89INS1_16FlashAttnBwdSm80INS1_25CollectiveMainloopBwdSm80ILi2ELi2EN4cute5tupleIJNS5_1CILi128EEES8_NS7_ILi64EEEEEENS_10bfloat16_tEfNS_4arch4Sm80ELb0ELb1ELb1ELb0ELb0ELb0ELb0ELb0ELi2ELi4ELi4ELi4ELb0EEENS1_21CollectiveEpilogueBwdISA_SB_SD_Li256ELb0ELb0ELi2EEENS1_19SingleTileSchedulerILb0ELb0ELb0ELi128EEEEEEEEEvNT_6ParamsE$_ZN4cute3eso3ESOILb1ELb0EJNS_10UnderscoreES2_S2_iEEC2ERKS2_S5_S5_RKi)
        /*129ec*/ 	.word	0x00000000


	//----- nvinfo : EIATTR_FRAME_SIZE
	.align		4
.L_12722:
        /*129f0*/ 	.byte	0x04, 0x11
        /*129f2*/ 	.short	(.L_12724 - .L_12723)
	.align		4
.L_12723:
        /*129f4*/ 	.word	index@($_ZN7cutlass13device_kernelIN5flash19enable_sm80_to_sm89INS1_16FlashAttnBwdSm80INS1_25CollectiveMainloopBwdSm80ILi2ELi2EN4cute5tupleIJNS5_1CILi128EEES8_NS7_ILi64EEEEEENS_10bfloat16_tEfNS_4arch4Sm80ELb0ELb1ELb1ELb0ELb0ELb0ELb0ELb0ELi2ELi4ELi4ELi4ELb0EEENS1_21CollectiveEpilogueBwdISA_SB_SD_Li256ELb0ELb0ELi2EEENS1_19SingleTileSchedulerILb0ELb0ELb0ELi128EEEEEEEEEvNT_6ParamsE$_ZN4cute3eso3ESOILb0ELb1EJlEEC2ERKl)
        /*129f8*/ 	.word	0x00000000


	//----- nvinfo : EIATTR_FRAME_SIZE
	.align		4
.L_12724:
        /*129fc*/ 	.byte	0x04, 0x11
        /*129fe*/ 	.short	(.L_12726 - .L_12725)
	.align		4
.L_12725:
        /*12a00*/ 	.word	index@($_ZN7cutlass13device_kernelIN5flash19enable_sm80_to_sm89INS1_16FlashAttnBwdSm80INS1_25CollectiveMainloopBwdSm80ILi2ELi2EN4cute5tupleIJNS5_1CILi128EEES8_NS7_ILi64EEEEEENS_10bfloat16_tEfNS_4arch4Sm80ELb0ELb1ELb1ELb0ELb0ELb0ELb0ELb0ELi2ELi4ELi4ELi4ELb0EEENS1_21CollectiveEpilogueBwdISA_SB_SD_Li256ELb0ELb0ELi2EEENS1_19SingleTileSchedulerILb0ELb0ELb0ELi128EEEEEEEEEvNT_6ParamsE$_ZN4cute3eso3ESOILb0ELb1EJiNS_1CILi72EEENS2_ILi512EEEEEC2ERKiRKS3_RKS4_)
        /*12a04*/ 	.word	0x00000000


	//----- nvinfo : EIATTR_FRAME_SIZE
	.align		4
.L_12726:
        /*12a08*/ 	.byte	0x04, 0x11
        /*12a0a*/ 	.short	(.L_12728 - .L_12727)
	.align		4
.L_12727:
        /*12a0c*/ 	.word	index@($_ZN7cutlass13device_kernelIN5flash19enable_sm80_to_sm89INS1_16FlashAttnBwdSm80INS1_25CollectiveMainloopBwdSm80ILi2ELi2EN4cute5tupleIJNS5_1CILi128EEES8_NS7_ILi64EEEEEENS_10bfloat16_tEfNS_4arch4Sm80ELb0ELb1ELb1ELb0ELb0ELb0ELb0ELb0ELi2ELi4ELi4ELi4ELb0EEENS1_21CollectiveEpilogueBwdISA_SB_SD_Li256ELb0ELb0ELi2EEENS1_19SingleTileSchedulerILb0ELb0ELb0ELi128EEEEEEEEEvNT_6ParamsE$_ZN4cute3eso3ESOILb0ELb1EJiNS_1CILi512EEEEEC2ERKiRKS3_)
        /*12a10*/ 	.word	0x00000000


	//----- nvinfo : EIATTR_FRAME_SIZE
	.align		4
.L_12728:
        /*12a14*/ 	.byte	0x04, 0x11
        /*12a16*/ 	.short	(.L_12730 - .L_12729)
	.align		4
.L_12729:
        /*12a18*/ 	.word	index@($_ZN7cutlass13device_kernelIN5flash19enable_sm80_to_sm89INS1_16FlashAttnBwdSm80INS1_25CollectiveMainloopBwdSm80ILi2ELi2EN4cute5tupleIJNS5_1CILi128EEES8_NS7_ILi64EEEEEENS_10bfloat16_tEfNS_4arch4Sm80ELb0ELb1ELb1ELb0ELb0ELb0ELb0ELb0ELi2ELi4ELi4ELi4ELb0EEENS1_21CollectiveEpilogueBwdISA_SB_SD_Li256ELb0ELb0ELi2EEENS1_19SingleTileSchedulerILb0ELb0ELb0ELi128EEEEEEEEEvNT_6ParamsE$_ZN4cute3eso3ESOILb0ELb1EJiNS_1CILi4096EEEEEC2ERKiRKS3_)
        /*12a1c*/ 	.word	0x00000000


	//----- nvinfo : EIATTR_FRAME_SIZE
	.align		4
.L_12730:
        /*12a20*/ 	.byte	0x04, 0x11
        /*12a22*/ 	.short	(.L_12732 - .L_12731)
	.align		4
.L_12731:
        /*12a24*/ 	.word	index@($_ZN7cutlass13device_kernelIN5flash19enable_sm80_to_sm89INS1_16FlashAttnBwdSm80INS1_25CollectiveMainloopBwdSm80ILi2ELi2EN4cute5tupleIJNS5_1CILi128EEES8_NS7_ILi64EEEEEENS_10bfloat16_tEfNS_4arch4Sm80ELb0ELb1ELb1ELb0ELb0ELb0ELb0ELb0ELi2ELi4ELi4ELi4ELb0EEENS1_21CollectiveEpilogueBwdISA_SB_SD_Li256ELb0ELb0ELi2EEENS1_19SingleTileSchedulerILb0ELb0ELb0ELi128EEEEEEEEEvNT_6ParamsE$_ZN4cute3eso3ESOILb0ELb1EJiNS_1CILi144EEENS2_ILi512EEEEEC2ERKiRKS3_RKS4_)
        /*12a28*/ 	.word	0x00000000


	//----- nvinfo : EIATTR_FRAME_SIZE
	.align		4
.L_12732:
        /*12a2c*/ 	.byte	0x04, 0x11
        /*12a2e*/ 	.short	(.L_12734 - .L_12733)
	.align		4
.L_12733:
        /*12a30*/ 	.word	index@($_ZN7cutlass13device_kernelIN5flash19enable_sm80_to_sm89INS1_16FlashAttnBwdSm80INS1_25CollectiveMainloopBwdSm80ILi2ELi2EN4cute5tupleIJNS5_1CILi128EEES8_NS7_ILi64EEEEEENS_10bfloat16_tEfNS_4arch4Sm80ELb0ELb1ELb1ELb0ELb0ELb0ELb0ELb0ELi2ELi4ELi4ELi4ELb0EEENS1_21CollectiveEpilogueBwdISA_SB_SD_Li256ELb0ELb0ELi2EEENS1_19SingleTileSchedulerILb0ELb0ELb0ELi128EEEEEEEEEvNT_6ParamsE$_ZN4cute3eso3ESOILb0ELb1EJiNS_1CILi144EEENS2_ILi288EEEEEC2ERKiRKS3_RKS4_)
        /*12a34*/ 	.word	0x00000000


	//----- nvinfo : EIATTR_FRAME_SIZE
	.align		4
.L_12734:
        /*12a38*/ 	.byte	0x04, 0x11
        /*12a3a*/ 	.short	(.L_12736 - .L_12735)
	.align		4
.L_12735:
        /*12a3c*/ 	.word	index@($_ZN7cutlass13device_kernelIN5flash19enable_sm80_to_sm89INS1_16FlashAttnBwdSm80INS1_25CollectiveMainloopBwdSm80ILi2ELi2EN4cute5tupleIJNS5_1CILi128EEES8_NS7_ILi64EEEEEENS_10bfloat16_tEfNS_4arch4Sm80ELb0ELb1ELb1ELb0ELb0ELb0ELb0ELb0ELi2ELi4ELi4ELi4ELb0EEENS1_21CollectiveEpilogueBwdISA_SB_SD_Li256ELb0ELb0ELi2EEENS1_19SingleTileSchedulerILb0ELb0ELb0ELi128EEEEEEEEEvNT_6ParamsE$_ZN4cute3eso3ESOILb0ELb1EJiNS_1CILi0EEEEEC2ERKiRKS3_)
        /*12a40*/ 	.word	0x00000000


	//----- nvinfo : EIATTR_FRAME_SIZE
	.align		4
.L_12736:
        /*12a44*/ 	.byte	0x04, 0x11
        /*12a46*/ 	.short	(.L_12738 - .L_12737)
	.align		4
.L_12737:
        /*12a48*/ 	.word	index@($_ZN7cutlass13device_kernelIN5flash19enable_sm80_to_sm89INS1_16FlashAttnBwdSm80INS1_25CollectiveMainloopBwdSm80ILi2ELi2EN4cute5tupleIJNS5_1CILi128EEES8_NS7_ILi64EEEEEENS_10bfloat16_tEfNS_4arch4Sm80ELb0ELb1ELb1ELb0ELb0ELb0ELb0ELb0ELi2ELi4ELi4ELi4ELb0EEENS1_21CollectiveEpilogueBwdISA_SB_SD_Li256ELb0ELb0ELi2EEENS1_19SingleTileSchedulerILb0ELb0ELb0ELi128EEEEEEEEEvNT_6ParamsE$_ZN4cute3eso3ESOILb0ELb1EJiEEC2ERKi)
        /*12a4c*/ 	.word	0x00000000


	//----- nvinfo : EIATTR_FRAME_SIZE
	.align		4
.L_12738:
        /*12a50*/ 	.byte	0x04, 0x11
        /*12a52*/ 	.short	(.L_12740 - .L_12739)
	.align		4
.L_12739:
        /*12a54*/ 	.word	index@($_ZN7cutlass13device_kernelIN5flash19enable_sm80_to_sm89INS1_16FlashAttnBwdSm80INS1_25CollectiveMainloopBwdSm80ILi2ELi2EN4cute5tupleIJNS5_1CILi128EEES8_NS7_ILi64EEEEEENS_10bfloat16_tEfNS_4arch4Sm80ELb0ELb1ELb1ELb0ELb0ELb0ELb0ELb0ELi2ELi4ELi4ELi4ELb0EEENS1_21CollectiveEpilogueBwdISA_SB_SD_Li256ELb0ELb0ELi2EEENS1_19SingleTileSchedulerILb0ELb0ELb0ELi128EEEEEEEEEvNT_6ParamsE$_ZN4cute3eso3ESOILb0ELb1EJNS_6LayoutINS_5tupleIJNS3_IJNS_1CILi8EEENS4_ILi1EEEEEENS4_ILi2EEEEEENS3_IJNS3_IJS6_NS4_ILi0EEEEEEiEEEEESA_EEC2ERKSD_RKSA_)
        /*12a58*/ 	.word	0x00000000


	//----- nvinfo : EIATTR_FRAME_SIZE
	.align		4
.L_12740:
        /*12a5c*/ 	.byte	0x04, 0x11
        /*12a5e*/ 	.short	(.L_12742 - .L_12741)
	.align		4
.L_12741:
        /*12a60*/ 	.word	index@($_ZN7cutlass13device_kernelIN5flash19enable_sm80_to_sm89INS1_16FlashAttnBwdSm80INS1_25CollectiveMainloopBwdSm80ILi2ELi2EN4cute5tupleIJNS5_1CILi128EEES8_NS7_ILi64EEEEEENS_10bfloat16_tEfNS_4arch4Sm80ELb0ELb1ELb1ELb0ELb0ELb0ELb0ELb0ELi2ELi4ELi4ELi4ELb0EEENS1_21CollectiveEpilogueBwdISA_SB_SD_Li256ELb0ELb0ELi2EEENS1_19SingleTileSchedulerILb0ELb0ELb0ELi128EEEEEEEEEvNT_6ParamsE$_ZN4cute3eso3ESOILb0ELb1EJNS_5tupleIJiiEEENS_1CILi8192EEEEEC2ERKS3_RKS5_)
        /*12a64*/ 	.word	0x00000000


	//----- nvinfo : EIATTR_FRAME_SIZE
	.align		4
.L_12742:
        /*12a68*/ 	.byte	0x04, 0x11
        /*12a6a*/ 	.short	(.L_12744 - .L_12743)
	.align		4
.L_12743:
        /*12a6c*/ 	.word	index@($_ZN7cutlass13device_kernelIN5flash19enable_sm80_to_sm89INS1_16FlashAttnBwdSm80INS1_25CollectiveMainloopBwdSm80ILi2ELi2EN4cute5tupleIJNS5_1CILi128EEES8_NS7_ILi64EEEEEENS_10bfloat16_tEfNS_4arch4Sm80ELb0ELb1ELb1ELb0ELb0ELb0ELb0ELb0ELi2ELi4ELi4ELi4ELb0EEENS1_21CollectiveEpilogueBwdISA_SB_SD_Li256ELb0ELb0ELi2EEENS1_19SingleTileSchedulerILb0ELb0ELb0ELi128EEEEEEEEEvNT_6ParamsE$_ZN4cute3eso3ESOILb0ELb1EJNS_5tupleIJiiEEENS_1CILi1024EEEEEC2ERKS3_RKS5_)
        /*12a70*/ 	.word	0x00000000


	//----- nvinfo : EIATTR_FRAME_SIZE
	.align		4
.L_12744:
        /*12a74*/ 	.byte	0x04, 0x11
        /*12a76*/ 	.short	(.L_12746 - .L_12745)
	.align		4
.L_12745:
        /*12a78*/ 	.word	index@($_ZN7cutlass13device_kernelIN5flash19enable_sm80_to_sm89INS1_16FlashAttnBwdSm80INS1_25CollectiveMainloopBwdSm80ILi2ELi2EN4cute5tupleIJNS5_1CILi128EEES8_NS7_ILi64EEEEEENS_10bfloat16_tEfNS_4arch4Sm80ELb0ELb1ELb1ELb0ELb0ELb0ELb0ELb0ELi2ELi4ELi4ELi4ELb0EEENS1_21CollectiveEpilogueBwdISA_SB_SD_Li256ELb0ELb0ELi2EEENS1_19SingleTileSchedulerILb0ELb0ELb0ELi128EEEEEEEEEvNT_6ParamsE$_ZN4cute3eso3ESOILb0ELb1EJNS_5tupleIJiiEEEEEC2ERKS3_)
        /*12a7c*/ 	.word	0x00000000


	//----- nvinfo : EIATTR_FRAME_SIZE
	.align		4
.L_12746:
        /*12a80*/ 	.byte	0x04, 0x11
        /*12a82*/ 	.short	(.L_12748 - .L_12747)
	.align		4
.L_12747:
        /*12a84*/ 	.word	index@($_ZN7cutlass13device_kernelIN5flash19enable_sm80_to_sm89INS1_16FlashAttnBwdSm80INS1_25CollectiveMainloopBwdSm80ILi2ELi2EN4cute5tupleIJNS5_1CILi128EEES8_NS7_ILi64EEEEEENS_10bfloat16_tEfNS_4arch4Sm80ELb0ELb1ELb1ELb0ELb0ELb0ELb0ELb0ELi2ELi4ELi4ELi4ELb0EEENS1_21CollectiveEpilogueBwdISA_SB_SD_Li256ELb0ELb0ELi2EEENS1_19SingleTileSchedulerILb0ELb0ELb0ELi128EEEEEEEEEvNT_6ParamsE$_ZN4cute3eso3ESOILb0ELb1EJNS_5tupleIJiNS2_IJiiEEEEEENS2_IJNS_10UnderscoreENS2_IJS5_S5_EEEEEEEEC2ERKS4_RKS7_)
        /*12a88*/ 	.word	0x00000000


	//----- nvinfo : EIATTR_FRAME_SIZE
	.align		4
.L_12748:
        /*12a8c*/ 	.byte	0x04, 0x11
        /*12a8e*/ 	.short	(.L_12750 - .L_12749)
	.align		4
.L_12749:
        /*12a90*/ 	.word	index@($_ZN7cutlass13device_kernelIN5flash19enable_sm80_to_sm89INS1_16FlashAttnBwdSm80INS1_25CollectiveMainloopBwdSm80ILi2ELi2EN4cute5tupleIJNS5_1CILi128EEES8_NS7_ILi64EEEEEENS_10bfloat16_tEfNS_4arch4Sm80ELb0ELb1ELb1ELb0ELb0ELb0ELb0ELb0ELi2ELi4ELi4ELi4ELb0EEENS1_21CollectiveEpilogueBwdISA_SB_SD_Li256ELb0ELb0ELi2EEENS1_19SingleTileSchedulerILb0ELb0ELb0ELi128EEEEEEEEEvNT_6ParamsE$_ZN4cute3eso3ESOILb0ELb1EJNS_5tupleIJiNS2_IJiNS_1CILi0EEEEEEEEENS2_IJNS_10UnderscoreENS2_IJS7_S7_EEEEEEEEC2ERKS6_RKS9_)
        /*12a94*/ 	.word	0x00000000


	//----- nvinfo : EIATTR_FRAME_SIZE
	.align		4
.L_12750:
        /*12a98*/ 	.byte	0x04, 0x11
        /*12a9a*/ 	.short	(.L_12752 - .L_12751)
	.align		4
.L_12751:
        /*12a9c*/ 	.word	index@($_ZN7cutlass13device_kernelIN5flash19enable_sm80_to_sm89INS1_16FlashAttnBwdSm80INS1_25CollectiveMainloopBwdSm80ILi2ELi2EN4cute5tupleIJNS5_1CILi128EEES8_NS7_ILi64EEEEEENS_10bfloat16_tEfNS_4arch4Sm80ELb0ELb1ELb1ELb0ELb0ELb0ELb0ELb0ELi2ELi4ELi4ELi4ELb0EEENS1_21CollectiveEpilogueBwdISA_SB_SD_Li256ELb0ELb0ELi2EEENS1_19SingleTileSchedulerILb0ELb0ELb0ELi128EEEEEEEEEvNT_6ParamsE$_ZN4cute3eso3ESOILb0ELb0EJiiiNS_1CILi72EEENS2_ILi512EEEEEC2ERKiS7_S7_RKS3_RKS4_)
        /*12aa0*/ 	.word	0x00000000


	//----- nvinfo : EIATTR_FRAME_SIZE
	.align		4
.L_12752:
        /*12aa4*/ 	.byte	0x04, 0x11
        /*12aa6*/ 	.short	(.L_12754 - .L_12753)
	.align		4
.L_12753:
        /*12aa8*/ 	.word	index@($_ZN7cutlass13device_kernelIN5flash19enable_sm80_to_sm89INS1_16FlashAttnBwdSm80INS1_25CollectiveMainloopBwdSm80ILi2ELi2EN4cute5tupleIJNS5_1CILi128EEES8_NS7_ILi64EEEEEENS_10bfloat16_tEfNS_4arch4Sm80ELb0ELb1ELb1ELb0ELb0ELb0ELb0ELb0ELi2ELi4ELi4ELi4ELb0EEENS1_21CollectiveEpilogueBwdISA_SB_SD_Li256ELb0ELb0ELi2EEENS1_19SingleTileSchedulerILb0ELb0ELb0ELi128EEEEEEEEEvNT_6ParamsE$_ZN4cute3eso3ESOILb0ELb0EJiiiNS_1CILi144EEENS2_ILi512EEEEEC2ERKiS7_S7_RKS3_RKS4_)
        /*12aac*/ 	.word	0x00000000


	//----- nvinfo : EIATTR_FRAME_SIZE
	.align		4
.L_12754:
        /*12ab0*/ 	.byte	0x04, 0x11
        /*12ab2*/ 	.short	(.L_12756 - .L_12755)
	.align		4
.L_12755:
        /*12ab4*/ 	.word	index@($_ZN7cutlass13device_kernelIN5flash19enable_sm80_to_sm89INS1_16FlashAttnBwdSm80INS1_25CollectiveMainloopBwdSm80ILi2ELi2EN4cute5tupleIJNS5_1CILi128EEES8_NS7_ILi64EEEEEENS_10bfloat16_tEfNS_4arch4Sm80ELb0ELb1ELb1ELb0ELb0ELb0ELb0ELb0ELi2ELi4ELi4ELi4ELb0EEENS1_21CollectiveEpilogueBwdISA_SB_SD_Li256ELb0ELb0ELi2EEENS1_19SingleTileSchedulerILb0ELb0ELb0ELi128EEEEEEEEEvNT_6ParamsE$_ZN4cute3eso3ESOILb0ELb0EJiiiNS_1CILi0EEEEEC2ERKiS6_S6_RKS3_)
        /*12ab8*/ 	.word	0x00000000


	//----- nvinfo : EIATTR_FRAME_SIZE
	.align		4
.L_12756:
        /*12abc*/ 	.byte	0x04, 0x11
        /*12abe*/ 	.short	(.L_12758 - .L_12757)
	.align		4
.L_12757:
        /*12ac0*/ 	.word	index@($_ZN7cutlass13device_kernelIN5flash19enable_sm80_to_sm89INS1_16FlashAttnBwdSm80INS1_25CollectiveMainloopBwdSm80ILi2ELi2EN4cute5tupleIJNS5_1CILi128EEES8_NS7_ILi64EEEEEENS_10bfloat16_tEfNS_4arch4Sm80ELb0ELb1ELb1ELb0ELb0ELb0ELb0ELb0ELi2ELi4ELi4ELi4ELb0EEENS1_21CollectiveEpilogueBwdISA_SB_SD_Li256ELb0ELb0ELi2EEENS1_19SingleTileSchedulerILb0ELb0ELb0ELi128EEEEEEEEEvNT_6ParamsE$_ZN4cute3eso3ESOILb0ELb0EJiiiEEC2ERKiS4_S4_)
        /*12ac4*/ 	.word	0x00000000


	//----- nvinfo : EIATTR_FRAME_SIZE
	.align		4
.L_12758:
        /*12ac8*/ 	.byte	0x04, 0x11
        /*12aca*/ 	.short	(.L_12760 - .L_12759)
	.align		4
.L_12759:
        /*12acc*/ 	.word	index@($_ZN7cutlass13device_kernelIN5flash19enable_sm80_to_sm89INS1_16FlashAttnBwdSm80INS1_25CollectiveMainloopBwdSm80ILi2ELi2EN4cute5tupleIJNS5_1CILi128EEES8_NS7_ILi64EEEEEENS_10bfloat16_tEfNS_4arch4Sm80ELb0ELb1ELb1ELb0ELb0ELb0ELb0ELb0ELi2ELi4ELi4ELi4ELb0EEENS1_21CollectiveEpilogueBwdISA_SB_SD_Li256ELb0ELb0ELi2EEENS1_19SingleTileSchedulerILb0ELb0ELb0ELi128EEEEEEEEEvNT_6ParamsE$_ZN4cute3eso3ESOILb0ELb0EJiiNS_1CILi8192EEEEEC2ERKiS6_RKS3_)
        /*12ad0*/ 	.word	0x00000000


	//----- nvinfo : EIATTR_FRAME_SIZE
	.align		4
.L_12760:
        /*12ad4*/ 	.byte	0x04, 0x11
        /*12ad6*/ 	.short	(.L_12762 - .L_12761)
	.align		4
.L_12761:
        /*12ad8*/ 	.word	index@($_ZN7cutlass13device_kernelIN5flash19enable_sm80_to_sm89INS1_16FlashAttnBwdSm80INS1_25CollectiveMainloopBwdSm80ILi2ELi2EN4cute5tupleIJNS5_1CILi128EEES8_NS7_ILi64EEEEEENS_10bfloat16_tEfNS_4arch4Sm80ELb0ELb1ELb1ELb0ELb0ELb0ELb0ELb0ELi2ELi4ELi4ELi4ELb0EEENS1_21CollectiveEpilogueBwdISA_SB_SD_Li256ELb0ELb0ELi2EEENS1_19SingleTileSchedulerILb0ELb0ELb0ELi128EEEEEEEEEvNT_6ParamsE$_ZN4cute3eso3ESOILb0ELb0EJiiNS_1CILi72EEENS2_ILi512EEEEEC2ERKiS7_RKS3_RKS4_)
        /*12adc*/ 	.word	0x00000000


	//----- nvinfo : EIATTR_FRAME_SIZE
	.align		4
.L_12762:
        /*12ae0*/ 	.byte	0x04, 0x11
        /*12ae2*/ 	.short	(.L_12764 - .L_12763)
	.align		4
.L_12763:
        /*12ae4*/ 	.word	index@($_ZN7cutlass13device_kernelIN5flash19enable_sm80_to_sm89INS1_16FlashAttnBwdSm80INS1_25CollectiveMainloopBwdSm80ILi2ELi2EN4cute5tupleIJNS5_1CILi128EEES8_NS7_ILi64EEEEEENS_10bfloat16_tEfNS_4arch4Sm80ELb0ELb1ELb1ELb0ELb0ELb0ELb0ELb0ELi2ELi4ELi4ELi4ELb0EEENS1_21CollectiveEpilogueBwdISA_SB_SD_Li256ELb0ELb0ELi2EEENS1_19SingleTileSchedulerILb0ELb0ELb0ELi128EEEEEEEEEvNT_6ParamsE$_ZN4cute3eso3ESOILb0ELb0EJiiNS_1CILi144EEENS2_ILi512EEEEEC2ERKiS7_RKS3_RKS4_)
        /*12ae8*/ 	.word	0x00000000


	//----- nvinfo : EIATTR_FRAME_SIZE
	.align		4
.L_12764:
        /*12aec*/ 	.byte	0x04, 0x11
        /*12aee*/ 	.short	(.L_12766 - .L_12765)
	.align		4
.L_12765:
        /*12af0*/ 	.word	index@($_ZN7cutlass13device_kernelIN5flash19enable_sm80_to_sm89INS1_16FlashAttnBwdSm80INS1_25CollectiveMainloopBwdSm80ILi2ELi2EN4cute5tupleIJNS5_1CILi128EEES8_NS7_ILi64EEEEEENS_10bfloat16_tEfNS_4arch4Sm80ELb0ELb1ELb1ELb0ELb0ELb0ELb0ELb0ELi2ELi4ELi4ELi4ELb0EEENS1_21CollectiveEpilogueBwdISA_SB_SD_Li256ELb0ELb0ELi2EEENS1_19SingleTileSchedulerILb0ELb0ELb0ELi128EEEEEEEEEvNT_6ParamsE$_ZN4cute3eso3ESOILb0ELb0EJiiNS_1CILi1024EEEEEC2ERKiS6_RKS3_)
        /*12af4*/ 	.word	0x00000000


	//----- nvinfo : EIATTR_FRAME_SIZE
	.align		4
.L_12766:
        /*12af8*/ 	.byte	0x04, 0x11
        /*12afa*/ 	.short	(.L_12768 - .L_12767)
	.align		4
.L_12767:
        /*12afc*/ 	.word	index@($_ZN7cutlass13device_kernelIN5flash19enable_sm80_to_sm89INS1_16FlashAttnBwdSm80INS1_25CollectiveMainloopBwdSm80ILi2ELi2EN4cute5tupleIJNS5_1CILi128EEES8_NS7_ILi64EEEEEENS_10bfloat16_tEfNS_4arch4Sm80ELb0ELb1ELb1ELb0ELb0ELb0ELb0ELb0ELi2ELi4ELi4ELi4ELb0EEENS1_21CollectiveEpilogueBwdISA_SB_SD_Li256ELb0ELb0ELi2EEENS1_19SingleTileSchedulerILb0ELb0ELb0ELi128EEEEEEEEEvNT_6ParamsE$_ZN4cute3eso3ESOILb0ELb0EJiiNS_1CILi0EEEEEC2ERKiS6_RKS3_)
        /*12b00*/ 	.word	0x00000000


	//----- nvinfo : EIATTR_FRAME_SIZE
	.align		4
.L_12768:
        /*12b04*/ 	.byte	0x04, 0x11
        /*12b06*/ 	.short	(.L_12770 - .L_12769)
	.align		4
.L_12769:
        /*12b08*/ 	.word	index@($_ZN7cutlass13device_kernelIN5flash19enable_sm80_to_sm89INS1_16FlashAttnBwdSm80INS1_25CollectiveMainloopBwdSm80ILi2ELi2EN4cute5tupleIJNS5_1CILi128EEES8_NS7_ILi64EEEEEENS_10bfloat16_tEfNS_4arch4Sm80ELb0ELb1ELb1ELb0ELb0ELb0ELb0ELb0ELi2ELi4ELi4ELi4ELb0EEENS1_21CollectiveEpilogueBwdISA_SB_SD_Li256ELb0ELb0ELi2EEENS1_19SingleTileSchedulerILb0ELb0ELb0ELi128EEEEEEEEEvNT_6ParamsE$_ZN4cute3eso3ESOILb0ELb0EJiiEEC2ERKiS4_)
        /*12b0c*/ 	.word	0x00000000


	//----- nvinfo : EIATTR_FRAME_SIZE
	.align		4
.L_12770:
        /*12b10*/ 	.byte	0x04, 0x11
        /*12b12*/ 	.short	(.L_12772 - .L_12771)
	.align		4
.L_12771:
        /*12b14*/ 	.word	index@($_ZN7cutlass13device_kernelIN5flash19enable_sm80_to_sm89INS1_16FlashAttnBwdSm80INS1_25CollectiveMainloopBwdSm80ILi2ELi2EN4cute5tupleIJNS5_1CILi128EEES8_NS7_ILi64EEEEEENS_10bfloat16_tEfNS_4arch4Sm80ELb0ELb1ELb1ELb0ELb0ELb0ELb0ELb0ELi2ELi4ELi4ELi4ELb0EEENS1_21CollectiveEpilogueBwdISA_SB_SD_Li256ELb0ELb0ELi2EEENS1_19SingleTileSchedulerILb0ELb0ELb0ELi128EEEEEEEEEvNT_6ParamsE$_ZN4cute3eso3ESOILb0ELb0EJiNS_5tupleIJiiEEEEEC2ERKiRKS3_)
        /*12b18*/ 	.word	0x00000000


	//----- nvinfo : EIATTR_FRAME_SIZE
	.align		4
.L_12772:
        /*12b1c*/ 	.byte	0x04, 0x11
        /*12b1e*/ 	.short	(.L_12774 - .L_12773)
	.align		4
.L_12773:
        /*12b20*/ 	.word	index@($_ZN7cutlass13device_kernelIN5flash19enable_sm80_to_sm89INS1_16FlashAttnBwdSm80INS1_25CollectiveMainloopBwdSm80ILi2ELi2EN4cute5tupleIJNS5_1CILi128EEES8_NS7_ILi64EEEEEENS_10bfloat16_tEfNS_4arch4Sm80ELb0ELb1ELb1ELb0ELb0ELb0ELb0ELb0ELi2ELi4ELi4ELi4ELb0EEENS1_21CollectiveEpilogueBwdISA_SB_SD_Li256ELb0ELb0ELi2EEENS1_19SingleTileSchedulerILb0ELb0ELb0ELi128EEEEEEEEEvNT_6ParamsE$_ZN4cute3eso3ESOILb0ELb0EJiNS_5tupleIJiNS_1CILi0EEEEEEEEC2ERKiRKS5_)
        /*12b24*/ 	.word	0x00000000


	//----- nvinfo : EIATTR_FRAME_SIZE
	.align		4
.L_12774:
        /*12b28*/ 	.byte	0x04, 0x11
        /*12b2a*/ 	.short	(.L_12776 - .L_12775)
	.align		4
.L_12775:
        /*12b2c*/ 	.word	index@($_ZN7cutlass13device_kernelIN5flash19enable_sm80_to_sm89INS1_16FlashAttnBwdSm80INS1_25CollectiveMainloopBwdSm80ILi2ELi2EN4cute5tupleIJNS5_1CILi128EEES8_NS7_ILi64EEEEEENS_10bfloat16_tEfNS_4arch4Sm80ELb0ELb1ELb1ELb0ELb0ELb0ELb0ELb0ELi2ELi4ELi4ELi4ELb0EEENS1_21CollectiveEpilogueBwdISA_SB_SD_Li256ELb0ELb0ELi2EEENS1_19SingleTileSchedulerILb0ELb0ELb0ELi128EEEEEEEEEvNT_6ParamsE$_ZN4cute3eso3ESOILb0ELb0EJNS_6LayoutINS_5tupleIJNS3_IJNS_1CILi8EEENS4_ILi1EEEEEENS4_ILi4EEES6_EEENS3_IJNS3_IJS6_NS4_ILi0EEEEEElSA_EEEEElEEC2ERKSD_RKl)
        /*12b30*/ 	.word	0x00000000


	//----- nvinfo : EIATTR_FRAME_SIZE
	.align		4
.L_12776:
        /*12b34*/ 	.byte	0x04, 0x11
        /*12b36*/ 	.short	(.L_12778 - .L_12777)
	.align		4
.L_12777:
        /*12b38*/ 	.word	index@($_ZN7cutlass13device_kernelIN5flash19enable_sm80_to_sm89INS1_16FlashAttnBwdSm80INS1_25CollectiveMainloopBwdSm80ILi2ELi2EN4cute5tupleIJNS5_1CILi128EEES8_NS7_ILi64EEEEEENS_10bfloat16_tEfNS_4arch4Sm80ELb0ELb1ELb1ELb0ELb0ELb0ELb0ELb0ELi2ELi4ELi4ELi4ELb0EEENS1_21CollectiveEpilogueBwdISA_SB_SD_Li256ELb0ELb0ELi2EEENS1_19SingleTileSchedulerILb0ELb0ELb0ELi128EEEEEEEEEvNT_6ParamsE$_ZN4cute3eso3ESOILb0ELb0EJNS_6LayoutINS_5tupleIJNS3_IJNS_1CILi8EEENS4_ILi1EEEEEENS4_ILi4EEES6_EEENS3_IJNS3_IJS6_NS4_ILi0EEEEEElSA_EEEEENS_10ViewEngineINS_8gmem_ptrIPKN7cutlass10bfloat16_tEEEEEEEC2ERKSD_RKSL_)
        /*12b3c*/ 	.word	0x00000000


	//----- nvinfo : EIATTR_FRAME_SIZE
	.align		4
.L_12778:
        /*12b40*/ 	.byte	0x04, 0x11
        /*12b42*/ 	.short	(.L_12780 - .L_12779)
	.align		4
.L_12779:
        /*12b44*/ 	.word	index@($_ZN7cutlass13device_kernelIN5flash19enable_sm80_to_sm89INS1_16FlashAttnBwdSm80INS1_25CollectiveMainloopBwdSm80ILi2ELi2EN4cute5tupleIJNS5_1CILi128EEES8_NS7_ILi64EEEEEENS_10bfloat16_tEfNS_4arch4Sm80ELb0ELb1ELb1ELb0ELb0ELb0ELb0ELb0ELi2ELi4ELi4ELi4ELb0EEENS1_21CollectiveEpilogueBwdISA_SB_SD_Li256ELb0ELb0ELi2EEENS1_19SingleTileSchedulerILb0ELb0ELb0ELi128EEEEEEEEEvNT_6ParamsE$_ZN4cute3eso3ESOILb0ELb0EJNS_6LayoutINS_5tupleIJNS3_IJNS_1CILi8EEENS4_ILi1EEEEEENS4_ILi2EEES5_EEENS3_IJNS3_IJS6_NS4_ILi0EEEEEEiNS4_ILi1024EEEEEEEEiEEC2ERKSE_RKi)
        /*12b48*/ 	.word	0x00000000


	//----- nvinfo : EIATTR_FRAME_SIZE
	.align		4
.L_12780:
        /*12b4c*/ 	.byte	0x04, 0x11
        /*12b4e*/ 	.short	(.L_12782 - .L_12781)
	.align		4
.L_12781:
        /*12b50*/ 	.word	index@($_ZN7cutlass13device_kernelIN5flash19enable_sm80_to_sm89INS1_16FlashAttnBwdSm80INS1_25CollectiveMainloopBwdSm80ILi2ELi2EN4cute5tupleIJNS5_1CILi128EEES8_NS7_ILi64EEEEEENS_10bfloat16_tEfNS_4arch4Sm80ELb0ELb1ELb1ELb0ELb0ELb0ELb0ELb0ELi2ELi4ELi4ELi4ELb0EEENS1_21CollectiveEpilogueBwdISA_SB_SD_Li256ELb0ELb0ELi2EEENS1_19SingleTileSchedulerILb0ELb0ELb0ELi128EEEEEEEEEvNT_6ParamsE$_ZN4cute3eso3ESOILb0ELb0EJNS_6LayoutINS_5tupleIJNS3_IJNS_1CILi8EEENS4_ILi1EEEEEENS4_ILi2EEES5_EEENS3_IJNS3_IJS6_NS4_ILi0EEEEEEiNS4_ILi1024EEEEEEEENS_10ViewEngineINS_8smem_ptrIPN7cutlass10bfloat16_tEEEEEEEC2ERKSE_RKSL_)
        /*12b54*/ 	.word	0x00000000


	//----- nvinfo : EIATTR_FRAME_SIZE
	.align		4
.L_12782:
        /*12b58*/ 	.byte	0x04, 0x11
        /*12b5a*/ 	.short	(.L_12784 - .L_12783)
	.align		4
.L_12783:
        /*12b5c*/ 	.word	index@($_ZN7cutlass13device_kernelIN5flash19enable_sm80_to_sm89INS1_16FlashAttnBwdSm80INS1_25CollectiveMainloopBwdSm80ILi2ELi2EN4cute5tupleIJNS5_1CILi128EEES8_NS7_ILi64EEEEEENS_10bfloat16_tEfNS_4arch4Sm80ELb0ELb1ELb1ELb0ELb0ELb0ELb0ELb0ELi2ELi4ELi4ELi4ELb0EEENS1_21CollectiveEpilogueBwdISA_SB_SD_Li256ELb0ELb0ELi2EEENS1_19SingleTileSchedulerILb0ELb0ELb0ELi128EEEEEEEEEvNT_6ParamsE$_ZN4cute3eso3ESOILb0ELb0EJNS_6LayoutINS_5tupleIJNS3_IJNS_1CILi8EEENS4_ILi1EEEEEENS4_ILi2EEENS3_IJS8_S8_EEEEEENS3_IJNS3_IJS6_NS4_ILi0EEEEEENS4_ILi4096EEENS3_IJiiEEEEEEEEiEEC2ERKSG_RKi)
        /*12b60*/ 	.word	0x00000000


	//----- nvinfo : EIATTR_FRAME_SIZE
	.align		4
.L_12784:
        /*12b64*/ 	.byte	0x04, 0x11
        /*12b66*/ 	.short	(.L_12786 - .L_12785)
	.align		4
.L_12785:
        /*12b68*/ 	.word	index@($_ZN7cutlass13device_kernelIN5flash19enable_sm80_to_sm89INS1_16FlashAttnBwdSm80INS1_25CollectiveMainloopBwdSm80ILi2ELi2EN4cute5tupleIJNS5_1CILi128EEES8_NS7_ILi64EEEEEENS_10bfloat16_tEfNS_4arch4Sm80ELb0ELb1ELb1ELb0ELb0ELb0ELb0ELb0ELi2ELi4ELi4ELi4ELb0EEENS1_21CollectiveEpilogueBwdISA_SB_SD_Li256ELb0ELb0ELi2EEENS1_19SingleTileSchedulerILb0ELb0ELb0ELi128EEEEEEEEEvNT_6ParamsE$_ZN4cute3eso3ESOILb0ELb0EJNS_6LayoutINS_5tupleIJNS3_IJNS_1CILi8EEENS4_ILi1EEEEEENS4_ILi2EEENS3_IJS8_S8_EEEEEENS3_IJNS3_IJS6_NS4_ILi0EEEEEENS4_ILi4096EEENS3_IJiiEEEEEEEENS_10ViewEngineINS_8smem_ptrIPN7cutlass10bfloat16_tEEEEEEEC2ERKSG_RKSN_)
        /*12b6c*/ 	.word	0x00000000


	//----- nvinfo : EIATTR_FRAME_SIZE
	.align		4
.L_12786:
        /*12b70*/ 	.byte	0x04, 0x11
        /*12b72*/ 	.short	(.L_12788 - .L_12787)
	.align		4
.L_12787:
        /*12b74*/ 	.word	index@($_ZN7cutlass13device_kernelIN5flash19enable_sm80_to_sm89INS1_16FlashAttnBwdSm80INS1_25CollectiveMainloopBwdSm80ILi2ELi2EN4cute5tupleIJNS5_1CILi128EEES8_NS7_ILi64EEEEEENS_10bfloat16_tEfNS_4arch4Sm80ELb0ELb1ELb1ELb0ELb0ELb0ELb0ELb0ELi2ELi4ELi4ELi4ELb0EEENS1_21CollectiveEpilogueBwdISA_SB_SD_Li256ELb0ELb0ELi2EEENS1_19SingleTileSchedulerILb0ELb0ELb0ELi128EEEEEEEEEvNT_6ParamsE$_ZN4cute3eso3ESOILb0ELb0EJNS_6LayoutINS_5tupleIJNS3_IJNS_1CILi8EEENS4_ILi1EEEEEENS4_ILi2EEEEEENS3_IJNS3_IJS6_NS4_ILi0EEEEEEiEEEEEiEEC2ERKSD_RKi)
        /*12b78*/ 	.word	0x00000000


	//----- nvinfo : EIATTR_FRAME_SIZE
	.align		4
.L_12788:
        /*12b7c*/ 	.byte	0x04, 0x11
        /*12b7e*/ 	.short	(.L_12790 - .L_12789)
	.align		4
.L_12789:
        /*12b80*/ 	.word	index@($_ZN7cutlass13device_kernelIN5flash19enable_sm80_to_sm89INS1_16FlashAttnBwdSm80INS1_25CollectiveMainloopBwdSm80ILi2ELi2EN4cute5tupleIJNS5_1CILi128EEES8_NS7_ILi64EEEEEENS_10bfloat16_tEfNS_4arch4Sm80ELb0ELb1ELb1ELb0ELb0ELb0ELb0ELb0ELi2ELi4ELi4ELi4ELb0EEENS1_21CollectiveEpilogueBwdISA_SB_SD_Li256ELb0ELb0ELi2EEENS1_19SingleTileSchedulerILb0ELb0ELb0ELi128EEEEEEEEEvNT_6ParamsE$_ZN4cute3eso3ESOILb0ELb0EJNS_6LayoutINS_5tupleIJNS3_IJNS_1CILi8EEENS4_ILi1EEEEEENS4_ILi2EEEEEENS3_IJNS3_IJS6_NS4_ILi0EEEEEEiEEEEENS_10ViewEngineINS_8smem_ptrIPN7cutlass10bfloat16_tEEEEEEEC2ERKSD_RKSK_)
        /*12b84*/ 	.word	0x00000000


	//----- nvinfo : EIATTR_FRAME_SIZE
	.align		4
.L_12790:
        /*12b88*/ 	.byte	0x04, 0x11
        /*12b8a*/ 	.short	(.L_12792 - .L_12791)
	.align		4
.L_12791:
        /*12b8c*/ 	.word	index@($_ZN7cutlass13device_kernelIN5flash19enable_sm80_to_sm89INS1_16FlashAttnBwdSm80INS1_25CollectiveMainloopBwdSm80ILi2ELi2EN4cute5tupleIJNS5_1CILi128EEES8_NS7_ILi64EEEEEENS_10bfloat16_tEfNS_4arch4Sm80ELb0ELb1ELb1ELb0ELb0ELb0ELb0ELb0ELi2ELi4ELi4ELi4ELb0EEENS1_21CollectiveEpilogueBwdISA_SB_SD_Li256ELb0ELb0ELi2EEENS1_19SingleTileSchedulerILb0ELb0ELb0ELi128EEEEEEEEEvNT_6ParamsE$_ZN4cute3eso3ESOILb0ELb0EJNS_6LayoutINS_5tupleIJNS3_IJNS_1CILi8EEENS4_ILi1EEEEEENS3_IJNS4_ILi2EEEEEEEEENS3_IJNS3_IJS6_NS4_ILi0EEEEEENS3_IJiEEEEEEEENS_10ViewEngineINS_8smem_ptrIPN7cutlass10bfloat16_tEEEEEEEC2ERKSF_RKSM_)
        /*12b90*/ 	.word	0x00000000


	//----- nvinfo : EIATTR_FRAME_SIZE
	.align		4
.L_12792:
        /*12b94*/ 	.byte	0x04, 0x11
        /*12b96*/ 	.short	(.L_12794 - .L_12793)
	.align		4
.L_12793:
        /*12b98*/ 	.word	index@($_ZN7cutlass13device_kernelIN5flash19enable_sm80_to_sm89INS1_16FlashAttnBwdSm80INS1_25CollectiveMainloopBwdSm80ILi2ELi2EN4cute5tupleIJNS5_1CILi128EEES8_NS7_ILi64EEEEEENS_10bfloat16_tEfNS_4arch4Sm80ELb0ELb1ELb1ELb0ELb0ELb0ELb0ELb0ELi2ELi4ELi4ELi4ELb0EEENS1_21CollectiveEpilogueBwdISA_SB_SD_Li256ELb0ELb0ELi2EEENS1_19SingleTileSchedulerILb0ELb0ELb0ELi128EEEEEEEEEvNT_6ParamsE$_ZN4cute3eso3ESOILb0ELb0EJNS_6LayoutINS_5tupleIJNS3_IJNS_1CILi2EEES5_S5_EEES5_NS3_IJS5_S5_EEEEEENS3_IJNS3_IJNS4_ILi1EEENS4_ILi512EEEiEEENS4_ILi4096EEENS3_IJiiEEEEEEEEjEEC2ERKSF_RKj)
        /*12b9c*/ 	.word	0x00000000


	//----- nvinfo : EIATTR_FRAME_SIZE
	.align		4
.L_12794:
        /*12ba0*/ 	.byte	0x04, 0x11
        /*12ba2*/ 	.short	(.L_12796 - .L_12795)
	.align		4
.L_12795:
        /*12ba4*/ 	.word	index@($_ZN7cutlass13device_kernelIN5flash19enable_sm80_to_sm89INS1_16FlashAttnBwdSm80INS1_25CollectiveMainloopBwdSm80ILi2ELi2EN4cute5tupleIJNS5_1CILi128EEES8_NS7_ILi64EEEEEENS_10bfloat16_tEfNS_4arch4Sm80ELb0ELb1ELb1ELb0ELb0ELb0ELb0ELb0ELi2ELi4ELi4ELi4ELb0EEENS1_21CollectiveEpilogueBwdISA_SB_SD_Li256ELb0ELb0ELi2EEENS1_19SingleTileSchedulerILb0ELb0ELb0ELi128EEEEEEEEEvNT_6ParamsE$_ZN4cute3eso3ESOILb0ELb0EJNS_6LayoutINS_5tupleIJNS3_IJNS_1CILi2EEES5_S5_EEES5_NS3_IJS5_S5_EEEEEENS3_IJNS3_IJNS4_ILi1EEENS4_ILi512EEEiEEENS4_ILi4096EEENS3_IJiiEEEEEEEENS_10ViewEngineINS_8smem_ptrIPN7cutlass10bfloat16_tEEEEEEEC2ERKSF_RKSM_)
        /*12ba8*/ 	.word	0x00000000


	//----- nvinfo : EIATTR_FRAME_SIZE
	.align		4
.L_12796:
        /*12bac*/ 	.byte	0x04, 0x11
        /*12bae*/ 	.short	(.L_12798 - .L_12797)
	.align		4
.L_12797:
        /*12bb0*/ 	.word	index@($_ZN7cutlass13device_kernelIN5flash19enable_sm80_to_sm89INS1_16FlashAttnBwdSm80INS1_25CollectiveMainloopBwdSm80ILi2ELi2EN4cute5tupleIJNS5_1CILi128EEES8_NS7_ILi64EEEEEENS_10bfloat16_tEfNS_4arch4Sm80ELb0ELb1ELb1ELb0ELb0ELb0ELb0ELb0ELi2ELi4ELi4ELi4ELb0EEENS1_21CollectiveEpilogueBwdISA_SB_SD_Li256ELb0ELb0ELi2EEENS1_19SingleTileSchedulerILb0ELb0ELb0ELi128EEEEEEEEEvNT_6ParamsE$_ZN4cute3eso3ESOILb0ELb0EJNS_6LayoutINS_5tupleIJNS3_IJNS_1CILi2EEES5_S5_EEES5_NS3_IJNS3_IJS5_S5_EEES5_EEEEEENS3_IJNS3_IJNS4_ILi1EEENS4_ILi512EEEiEEENS4_ILi4096EEENS3_IJNS3_IJiiEEENS4_ILi8192EEEEEEEEEEEjEEC2ERKSI_RKj)
        /*12bb4*/ 	.word	0x00000000


	//----- nvinfo : EIATTR_FRAME_SIZE
	.align		4
.L_12798:
        /*12bb8*/ 	.byte	0x04, 0x11
        /*12bba*/ 	.short	(.L_12800 - .L_12799)
	.align		4
.L_12799:
        /*12bbc*/ 	.word	index@($_ZN7cutlass13device_kernelIN5flash19enable_sm80_to_sm89INS1_16FlashAttnBwdSm80INS1_25CollectiveMainloopBwdSm80ILi2ELi2EN4cute5tupleIJNS5_1CILi128EEES8_NS7_ILi64EEEEEENS_10bfloat16_tEfNS_4arch4Sm80ELb0ELb1ELb1ELb0ELb0ELb0ELb0ELb0ELi2ELi4ELi4ELi4ELb0EEENS1_21CollectiveEpilogueBwdISA_SB_SD_Li256ELb0ELb0ELi2EEENS1_19SingleTileSchedulerILb0ELb0ELb0ELi128EEEEEEEEEvNT_6ParamsE$_ZN4cute3eso3ESOILb0ELb0EJNS_6LayoutINS_5tupleIJNS3_IJNS_1CILi2EEES5_S5_EEES5_NS3_IJNS3_IJS5_S5_EEES5_EEEEEENS3_IJNS3_IJNS4_ILi1EEENS4_ILi512EEEiEEENS4_ILi4096EEENS3_IJNS3_IJiiEEENS4_ILi8192EEEEEEEEEEENS_10ViewEngineINS_8smem_ptrIPN7cutlass10bfloat16_tEEEEEEEC2ERKSI_RKSP_)
        /*12bc0*/ 	.word	0x00000000


	//----- nvinfo : EIATTR_FRAME_SIZE
	.align		4
.L_12800:
        /*12bc4*/ 	.byte	0x04, 0x11
        /*12bc6*/ 	.short	(.L_12802 - .L_12801)
	.align		4
.L_12801:
        /*12bc8*/ 	.word	index@($_ZN7cutlass13device_kernelIN5flash19enable_sm80_to_sm89INS1_16FlashAttnBwdSm80INS1_25CollectiveMainloopBwdSm80ILi2ELi2EN4cute5tupleIJNS5_1CILi128EEES8_NS7_ILi64EEEEEENS_10bfloat16_tEfNS_4arch4Sm80ELb0ELb1ELb1ELb0ELb0ELb0ELb0ELb0ELi2ELi4ELi4ELi4ELb0EEENS1_21CollectiveEpilogueBwdISA_SB_SD_Li256ELb0ELb0ELi2EEENS1_19SingleTileSchedulerILb0ELb0ELb0ELi128EEEEEEEEEvNT_6ParamsE$_ZN4cute3eso3ESOILb0ELb0EJNS_6LayoutINS_5tupleIJNS3_IJNS_1CILi2EEES5_EEES6_NS4_ILi8EEEEEENS3_IJNS3_IJiNS4_ILi512EEEEEENS3_IJiiEEENS4_ILi1024EEEEEEEEjEEC2ERKSE_RKj)
        /*12bcc*/ 	.word	0x00000000


	//----- nvinfo : EIATTR_FRAME_SIZE
	.align		4
.L_12802:
        /*12bd0*/ 	.byte	0x04, 0x11
        /*12bd2*/ 	.short	(.L_12804 - .L_12803)
	.align		4
.L_12803:
        /*12bd4*/ 	.word	index@($_ZN7cutlass13device_kernelIN5flash19enable_sm80_to_sm89INS1_16FlashAttnBwdSm80INS1_25CollectiveMainloopBwdSm80ILi2ELi2EN4cute5tupleIJNS5_1CILi128EEES8_NS7_ILi64EEEEEENS_10bfloat16_tEfNS_4arch4Sm80ELb0ELb1ELb1ELb0ELb0ELb0ELb0ELb0ELi2ELi4ELi4ELi4ELb0EEENS1_21CollectiveEpilogueBwdISA_SB_SD_Li256ELb0ELb0ELi2EEENS1_19SingleTileSchedulerILb0ELb0ELb0ELi128EEEEEEEEEvNT_6ParamsE$_ZN4cute3eso3ESOILb0ELb0EJNS_6LayoutINS_5tupleIJNS3_IJNS_1CILi2EEES5_EEES6_NS4_ILi8EEEEEENS3_IJNS3_IJiNS4_ILi512EEEEEENS3_IJiiEEENS4_ILi1024EEEEEEEENS_10ViewEngineINS_8smem_ptrIPN7cutlass10bfloat16_tEEEEEEEC2ERKSE_RKSL_)
        /*12bd8*/ 	.word	0x00000000


	//----- nvinfo : EIATTR_FRAME_SIZE
	.align		4
.L_12804:
        /*12bdc*/ 	.byte	0x04, 0x11
        /*12bde*/ 	.short	(.L_12806 - .L_12805)
	.align		4
.L_12805:
        /*12be0*/ 	.word	index@($_ZN7cutlass13device_kernelIN5flash19enable_sm80_to_sm89INS1_16FlashAttnBwdSm80INS1_25CollectiveMainloopBwdSm80ILi2ELi2EN4cute5tupleIJNS5_1CILi128EEES8_NS7_ILi64EEEEEENS_10bfloat16_tEfNS_4arch4Sm80ELb0ELb1ELb1ELb0ELb0ELb0ELb0ELb0ELi2ELi4ELi4ELi4ELb0EEENS1_21CollectiveEpilogueBwdISA_SB_SD_Li256ELb0ELb0ELi2EEENS1_19SingleTileSchedulerILb0ELb0ELb0ELi128EEEEEEEEEvNT_6ParamsE$_ZN4cute3eso3ESOILb0ELb0EJNS_6LayoutINS_5tupleIJNS3_IJNS_1CILi2EEES5_EEENS4_ILi8EEES6_EEENS3_IJNS3_IJNS4_ILi1EEEiEEENS4_ILi1024EEENS3_IJiiEEEEEEEEjEEC2ERKSE_RKj)
        /*12be4*/ 	.word	0x00000000


	//----- nvinfo : EIATTR_FRAME_SIZE
	.align		4
.L_12806:
        /*12be8*/ 	.byte	0x04, 0x11
        /*12bea*/ 	.short	(.L_12808 - .L_12807)
	.align		4
.L_12807:
        /*12bec*/ 	.word	index@($_ZN7cutlass13device_kernelIN5flash19enable_sm80_to_sm89INS1_16FlashAttnBwdSm80INS1_25CollectiveMainloopBwdSm80ILi2ELi2EN4cute5tupleIJNS5_1CILi128EEES8_NS7_ILi64EEEEEENS_10bfloat16_tEfNS_4arch4Sm80ELb0ELb1ELb1ELb0ELb0ELb0ELb0ELb0ELi2ELi4ELi4ELi4ELb0EEENS1_21CollectiveEpilogueBwdISA_SB_SD_Li256ELb0ELb0ELi2EEENS1_19SingleTileSchedulerILb0ELb0ELb0ELi128EEEEEEEEEvNT_6ParamsE$_ZN4cute3eso3ESOILb0ELb0EJNS_6LayoutINS_5tupleIJNS3_IJNS_1CILi2EEES5_EEENS4_ILi8EEES6_EEENS3_IJNS3_IJNS4_ILi1EEEiEEENS4_ILi1024EEENS3_IJiiEEEEEEEENS_10ViewEngineINS_8smem_ptrIPN7cutlass10bfloat16_tEEEEEEEC2ERKSE_RKSL_)
        /*12bf0*/ 	.word	0x00000000


	//----- nvinfo : EIATTR_FRAME_SIZE
	.align		4
.L_12808:
        /*12bf4*/ 	.byte	0x04, 0x11
        /*12bf6*/ 	.short	(.L_12810 - .L_12809)
	.align		4
.L_12809:
        /*12bf8*/ 	.word	index@($_ZN7cutlass13device_kernelIN5flash19enable_sm80_to_sm89INS1_16FlashAttnBwdSm80INS1_25CollectiveMainloopBwdSm80ILi2ELi2EN4cute5tupleIJNS5_1CILi128EEES8_NS7_ILi64EEEEEENS_10bfloat16_tEfNS_4arch4Sm80ELb0ELb1ELb1ELb0ELb0ELb0ELb0ELb0ELi2ELi4ELi4ELi4ELb0EEENS1_21CollectiveEpilogueBwdISA_SB_SD_Li256ELb0ELb0ELi2EEENS1_19SingleTileSchedulerILb0ELb0ELb0ELi128EEEEEEEEEvNT_6ParamsE$_ZN4cute3eso3ESOILb0ELb0EJNS_6LayoutINS_5tupleIJNS3_IJNS_1CILi1EEENS3_IJS5_NS4_ILi2EEES6_EEEEEES6_NS3_IJS6_S6_EEEEEENS3_IJNS3_IJNS4_ILi0EEENS3_IJS5_NS4_ILi256EEEiEEEEEENS4_ILi2048EEENS3_IJiNS4_ILi4096EEEEEEEEEEENS_10ViewEngineINS_8smem_ptrIPjEEEEEEC2ERKSJ_RKSO_)
        /*12bfc*/ 	.word	0x00000000


	//----- nvinfo : EIATTR_FRAME_SIZE
	.align		4
.L_12810:
        /*12c00*/ 	.byte	0x04, 0x11
        /*12c02*/ 	.short	(.L_12812 - .L_12811)
	.align		4
.L_12811:
        /*12c04*/ 	.word	index@($_ZN7cutlass13device_kernelIN5flash19enable_sm80_to_sm89INS1_16FlashAttnBwdSm80INS1_25CollectiveMainloopBwdSm80ILi2ELi2EN4cute5tupleIJNS5_1CILi128EEES8_NS7_ILi64EEEEEENS_10bfloat16_tEfNS_4arch4Sm80ELb0ELb1ELb1ELb0ELb0ELb0ELb0ELb0ELi2ELi4ELi4ELi4ELb0EEENS1_21CollectiveEpilogueBwdISA_SB_SD_Li256ELb0ELb0ELi2EEENS1_19SingleTileSchedulerILb0ELb0ELb0ELi128EEEEEEEEEvNT_6ParamsE$_ZN4cute3eso3ESOILb0ELb0EJNS_6LayoutINS_5tupleIJNS3_IJNS3_IJNS_1CILi8EEENS4_ILi1EEEEEES6_EEENS3_IJNS3_IJS6_S6_EEENS4_ILi2EEEEEEEEENS3_IJNS3_IJNS3_IJS6_NS4_ILi0EEEEEESD_EEENS3_IJNS3_IJSD_SD_EEEiEEEEEEEENS_10ViewEngineINS_8smem_ptrIPN7cutlass10bfloat16_tEEEEEEEC2ERKSJ_RKSQ_)
        /*12c08*/ 	.word	0x00000000


	//----- nvinfo : EIATTR_FRAME_SIZE
	.align		4
.L_12812:
        /*12c0c*/ 	.byte	0x04, 0x11
        /*12c0e*/ 	.short	(.L_12814 - .L_12813)
	.align		4
.L_12813:
        /*12c10*/ 	.word	index@($_ZN7cutlass13device_kernelIN5flash19enable_sm80_to_sm89INS1_16FlashAttnBwdSm80INS1_25CollectiveMainloopBwdSm80ILi2ELi2EN4cute5tupleIJNS5_1CILi128EEES8_NS7_ILi64EEEEEENS_10bfloat16_tEfNS_4arch4Sm80ELb0ELb1ELb1ELb0ELb0ELb0ELb0ELb0ELi2ELi4ELi4ELi4ELb0EEENS1_21CollectiveEpilogueBwdISA_SB_SD_Li256ELb0ELb0ELi2EEENS1_19SingleTileSchedulerILb0ELb0ELb0ELi128EEEEEEEEEvNT_6ParamsE$_ZN4cute3eso3ESOILb0ELb0EJNS_5tupleIJiiEEEiNS_1CILi0EEEEEC2ERKS3_RKiRKS5_)
        /*12c14*/ 	.word	0x00000000


	//----- nvinfo : EIATTR_FRAME_SIZE
	.align		4
.L_12814:
        /*12c18*/ 	.byte	0x04, 0x11
        /*12c1a*/ 	.short	(.L_12816 - .L_12815)
	.align		4
.L_12815:
        /*12c1c*/ 	.word	index@($_ZN7cutlass13device_kernelIN5flash19enable_sm80_to_sm89INS1_16FlashAttnBwdSm80INS1_25CollectiveMainloopBwdSm80ILi2ELi2EN4cute5tupleIJNS5_1CILi128EEES8_NS7_ILi64EEEEEENS_10bfloat16_tEfNS_4arch4Sm80ELb0ELb1ELb1ELb0ELb0ELb0ELb0ELb0ELi2ELi4ELi4ELi4ELb0EEENS1_21CollectiveEpilogueBwdISA_SB_SD_Li256ELb0ELb0ELi2EEENS1_19SingleTileSchedulerILb0ELb0ELb0ELi128EEEEEEEEEvNT_6ParamsE$_ZN4cute3eso3ESOILb0ELb0EJNS_5tupleIJiNS_1CILi512EEEEEENS2_IJiiEEENS3_ILi1024EEEEEC2ERKS5_RKS6_RKS7_)
        /*12c20*/ 	.word	0x00000000


	//----- nvinfo : EIATTR_FRAME_SIZE
	.align		4
.L_12816:
        /*12c24*/ 	.byte	0x04, 0x11
        /*12c26*/ 	.short	(.L_12818 - .L_12817)
	.align		4
.L_12817:
        /*12c28*/ 	.word	index@($_ZN7cutlass13device_kernelIN5flash19enable_sm80_to_sm89INS1_16FlashAttnBwdSm80INS1_25CollectiveMainloopBwdSm80ILi2ELi2EN4cute5tupleIJNS5_1CILi128EEES8_NS7_ILi64EEEEEENS_10bfloat16_tEfNS_4arch4Sm80ELb0ELb1ELb1ELb0ELb0ELb0ELb0ELb0ELi2ELi4ELi4ELi4ELb0EEENS1_21CollectiveEpilogueBwdISA_SB_SD_Li256ELb0ELb0ELi2EEENS1_19SingleTileSchedulerILb0ELb0ELb0ELi128EEEEEEEEEvNT_6ParamsE$_ZN4cute3eso3ESOILb0ELb0EJNS_5tupleIJNS_1CILi1EEEiEEENS3_ILi1024EEENS2_IJiiEEEEEC2ERKS5_RKS6_RKS7_)
        /*12c2c*/ 	.word	0x00000000


	//----- nvinfo : EIATTR_FRAME_SIZE
	.align		4
.L_12818:
        /*12c30*/ 	.byte	0x04, 0x11
        /*12c32*/ 	.short	(.L_12820 - .L_12819)
	.align		4
.L_12819:
        /*12c34*/ 	.word	index@($_ZN7cutlass13device_kernelIN5flash19enable_sm80_to_sm89INS1_16FlashAttnBwdSm80INS1_25CollectiveMainloopBwdSm80ILi2ELi2EN4cute5tupleIJNS5_1CILi128EEES8_NS7_ILi64EEEEEENS_10bfloat16_tEfNS_4arch4Sm80ELb0ELb1ELb1ELb0ELb0ELb0ELb0ELb0ELi2ELi4ELi4ELi4ELb0EEENS1_21CollectiveEpilogueBwdISA_SB_SD_Li256ELb0ELb0ELi2EEENS1_19SingleTileSchedulerILb0ELb0ELb0ELi128EEEEEEEEEvNT_6ParamsE$_ZN4cute3eso3ESOILb0ELb0EJNS_5tupleIJNS_1CILi1EEENS3_ILi512EEEiEEENS3_ILi4096EEENS2_IJiiEEEEEC2ERKS6_RKS7_RKS8_)
        /*12c38*/ 	.word	0x00000000


	//----- nvinfo : EIATTR_FRAME_SIZE
	.align		4
.L_12820:
        /*12c3c*/ 	.byte	0x04, 0x11
        /*12c3e*/ 	.short	(.L_12822 - .L_12821)
	.align		4
.L_12821:
        /*12c40*/ 	.word	index@($_ZN7cutlass13device_kernelIN5flash19enable_sm80_to_sm89INS1_16FlashAttnBwdSm80INS1_25CollectiveMainloopBwdSm80ILi2ELi2EN4cute5tupleIJNS5_1CILi128EEES8_NS7_ILi64EEEEEENS_10bfloat16_tEfNS_4arch4Sm80ELb0ELb1ELb1ELb0ELb0ELb0ELb0ELb0ELi2ELi4ELi4ELi4ELb0EEENS1_21CollectiveEpilogueBwdISA_SB_SD_Li256ELb0ELb0ELi2EEENS1_19SingleTileSchedulerILb0ELb0ELb0ELi128EEEEEEEEEvNT_6ParamsE$_ZN4cute3eso3ESOILb0ELb0EJNS_5tupleIJNS_1CILi1EEENS3_ILi512EEEiEEENS3_ILi4096EEENS2_IJNS2_IJiiEEENS3_ILi8192EEEEEEEEC2ERKS6_RKS7_RKSA_)
        /*12c44*/ 	.word	0x00000000


	//----- nvinfo : EIATTR_FRAME_SIZE
	.align		4
.L_12822:
        /*12c48*/ 	.byte	0x04, 0x11
        /*12c4a*/ 	.short	(.L_12824 - .L_12823)
	.align		4
.L_12823:
        /*12c4c*/ 	.word	index@($_ZN7cutlass13device_kernelIN5flash19enable_sm80_to_sm89INS1_16FlashAttnBwdSm80INS1_25CollectiveMainloopBwdSm80ILi2ELi2EN4cute5tupleIJNS5_1CILi128EEES8_NS7_ILi64EEEEEENS_10bfloat16_tEfNS_4arch4Sm80ELb0ELb1ELb1ELb0ELb0ELb0ELb0ELb0ELi2ELi4ELi4ELi4ELb0EEENS1_21CollectiveEpilogueBwdISA_SB_SD_Li256ELb0ELb0ELi2EEENS1_19SingleTileSchedulerILb0ELb0ELb0ELi128EEEEEEEEEvNT_6ParamsE$_ZN4cute3eso3ESOILb0ELb0EJNS_5tupleIJNS_1CILi0EEENS2_IJNS3_ILi1EEENS3_ILi256EEEiEEEEEENS3_ILi2048EEENS2_IJiNS3_ILi4096EEEEEEEEC2ERKS8_RKS9_RKSB_)
        /*12c50*/ 	.word	0x00000000


	//----- nvinfo : EIATTR_FRAME_SIZE
	.align		4
.L_12824:
        /*12c54*/ 	.byte	0x04, 0x11
        /*12c56*/ 	.short	(.L_12826 - .L_12825)
	.align		4
.L_12825:
        /*12c58*/ 	.word	index@($_ZN7cutlass13device_kernelIN5flash19enable_sm80_to_sm89INS1_16FlashAttnBwdSm80INS1_25CollectiveMainloopBwdSm80ILi2ELi2EN4cute5tupleIJNS5_1CILi128EEES8_NS7_ILi64EEEEEENS_10bfloat16_tEfNS_4arch4Sm80ELb0ELb1ELb1ELb0ELb0ELb0ELb0ELb0ELi2ELi4ELi4ELi4ELb0EEENS1_21CollectiveEpilogueBwdISA_SB_SD_Li256ELb0ELb0ELi2EEENS1_19SingleTileSchedulerILb0ELb0ELb0ELi128EEEEEEEEEvNT_6ParamsE$_ZN4cute3eso3ESOILb0ELb0EJNS_14ComposedLayoutINS_7SwizzleILi3ELi3ELi3EEENS_9MixedBitsILj0ELj432EEENS_6LayoutINS_5tupleIJNS8_IJNS_1CILi2EEESA_SA_EEESA_NS9_ILi8EEEEEENS8_IJNS8_IJNS9_ILi64EEESC_NS9_ILi512EEEEEENS9_ILi8192EEENS9_ILi1024EEEEEEEEEEiEEC2ERKSL_RKi)
        /*12c5c*/ 	.word	0x00000000


	//----- nvinfo : EIATTR_FRAME_SIZE
	.align		4
.L_12826:
        /*12c60*/ 	.byte	0x04, 0x11
        /*12c62*/ 	.short	(.L_12828 - .L_12827)
	.align		4
.L_12827:
        /*12c64*/ 	.word	index@($_ZN7cutlass13device_kernelIN5flash19enable_sm80_to_sm89INS1_16FlashAttnBwdSm80INS1_25CollectiveMainloopBwdSm80ILi2ELi2EN4cute5tupleIJNS5_1CILi128EEES8_NS7_ILi64EEEEEENS_10bfloat16_tEfNS_4arch4Sm80ELb0ELb1ELb1ELb0ELb0ELb0ELb0ELb0ELi2ELi4ELi4ELi4ELb0EEENS1_21CollectiveEpilogueBwdISA_SB_SD_Li256ELb0ELb0ELi2EEENS1_19SingleTileSchedulerILb0ELb0ELb0ELi128EEEEEEEEEvNT_6ParamsE$_ZN4cute3eso3ESOILb0ELb0EJNS_14ComposedLayoutINS_7SwizzleILi3ELi3ELi3EEENS_9MixedBitsILj0ELj432EEENS_6LayoutINS_5tupleIJNS8_IJNS_1CILi2EEESA_SA_EEESA_NS9_ILi8EEEEEENS8_IJNS8_IJNS9_ILi64EEESC_NS9_ILi512EEEEEENS9_ILi8192EEENS9_ILi1024EEEEEEEEEENS_10ViewEngineINS_8smem_ptrIPN7cutlass10bfloat16_tEEEEEEEC2ERKSL_RKSS_)
        /*12c68*/ 	.word	0x00000000


	//----- nvinfo : EIATTR_FRAME_SIZE
	.align		4
.L_12828:
        /*12c6c*/ 	.byte	0x04, 0x11
        /*12c6e*/ 	.short	(.L_12830 - .L_12829)
	.align		4
.L_12829:
        /*12c70*/ 	.word	index@($_ZN7cutlass13device_kernelIN5flash19enable_sm80_to_sm89INS1_16FlashAttnBwdSm80INS1_25CollectiveMainloopBwdSm80ILi2ELi2EN4cute5tupleIJNS5_1CILi128EEES8_NS7_ILi64EEEEEENS_10bfloat16_tEfNS_4arch4Sm80ELb0ELb1ELb1ELb0ELb0ELb0ELb0ELb0ELi2ELi4ELi4ELi4ELb0EEENS1_21CollectiveEpilogueBwdISA_SB_SD_Li256ELb0ELb0ELi2EEENS1_19SingleTileSchedulerILb0ELb0ELb0ELi128EEEEEEEEEvNT_6ParamsE$_ZN4cute12iter_adaptorIPjNS_8smem_ptrIS1_EEEC2ES1_)
        /*12c74*/ 	.word	0x00000000


	//----- nvinfo : EIATTR_FRAME_SIZE
	.align		4
.L_12830:
        /*12c78*/ 	.byte	0x04, 0x11
        /*12c7a*/ 	.short	(.L_12832 - .L_12831)
	.align		4
.L_12831:
        /*12c7c*/ 	.word	index@($_ZN7cutlass13device_kernelIN5flash19enable_sm80_to_sm89INS1_16FlashAttnBwdSm80INS1_25CollectiveMainloopBwdSm80ILi2ELi2EN4cute5tupleIJNS5_1CILi128EEES8_NS7_ILi64EEEEEENS_10bfloat16_tEfNS_4arch4Sm80ELb0ELb1ELb1ELb0ELb0ELb0ELb0ELb0ELi2ELi4ELi4ELi4ELb0EEENS1_21CollectiveEpilogueBwdISA_SB_SD_Li256ELb0ELb0ELi2EEENS1_19SingleTileSchedulerILb0ELb0ELb0ELi128EEEEEEEEEvNT_6ParamsE$_ZN4cute12iter_adaptorIPfNS_8smem_ptrIS1_EEEC2ES1_)
        /*12c80*/ 	.word	0x00000000


	//----- nvinfo : EIATTR_FRAME_SIZE
	.align		4
.L_12832:
        /*12c84*/ 	.byte	0x04, 0x11
        /*12c86*/ 	.short	(.L_12834 - .L_12833)
	.align		4
.L_12833:
        /*12c88*/ 	.word	index@($_ZN7cutlass13device_kernelIN5flash19enable_sm80_to_sm89INS1_16FlashAttnBwdSm80INS1_25CollectiveMainloopBwdSm80ILi2ELi2EN4cute5tupleIJNS5_1CILi128EEES8_NS7_ILi64EEEEEENS_10bfloat16_tEfNS_4arch4Sm80ELb0ELb1ELb1ELb0ELb0ELb0ELb0ELb0ELi2ELi4ELi4ELi4ELb0EEENS1_21CollectiveEpilogueBwdISA_SB_SD_Li256ELb0ELb0ELi2EEENS1_19SingleTileSchedulerILb0ELb0ELb0ELi128EEEEEEEEEvNT_6ParamsE$_ZN4cute12iter_adaptorIPfNS_8gmem_ptrIS1_EEEC2ES1_)
        /*12c8c*/ 	.word	0x00000000


	//----- nvinfo : EIATTR_FRAME_SIZE
	.align		4
.L_12834:
        /*12c90*/ 	.byte	0x04, 0x11
        /*12c92*/ 	.short	(.L_12836 - .L_12835)
	.align		4
.L_12835:
        /*12c94*/ 	.word	index@($_ZN7cutlass13device_kernelIN5flash19enable_sm80_to_sm89INS1_16FlashAttnBwdSm80INS1_25CollectiveMainloopBwdSm80ILi2ELi2EN4cute5tupleIJNS5_1CILi128EEES8_NS7_ILi64EEEEEENS_10bfloat16_tEfNS_4arch4Sm80ELb0ELb1ELb1ELb0ELb0ELb0ELb0ELb0ELi2ELi4ELi4ELi4ELb0EEENS1_21CollectiveEpilogueBwdISA_SB_SD_Li256ELb0ELb0ELi2EEENS1_19SingleTileSchedulerILb0ELb0ELb0ELi128EEEEEEEEEvNT_6ParamsE$_ZN4cute12iter_adaptorIPN7cutlass9uint128_tENS_8smem_ptrIS3_EEEC2ES3_)
        /*12c98*/ 	.word	0x00000000


	//----- nvinfo : EIATTR_FRAME_SIZE
	.align		4
.L_12836:
        /*12c9c*/ 	.byte	0x04, 0x11
        /*12c9e*/ 	.short	(.L_12838 - .L_12837)
	.align		4
.L_12837:
        /*12ca0*/ 	.word	index@($_ZN7cutlass13device_kernelIN5flash19enable_sm80_to_sm89INS1_16FlashAttnBwdSm80INS1_25CollectiveMainloopBwdSm80ILi2ELi2EN4cute5tupleIJNS5_1CILi128EEES8_NS7_ILi64EEEEEENS_10bfloat16_tEfNS_4arch4Sm80ELb0ELb1ELb1ELb0ELb0ELb0ELb0ELb0ELi2ELi4ELi4ELi4ELb0EEENS1_21CollectiveEpilogueBwdISA_SB_SD_Li256ELb0ELb0ELi2EEENS1_19SingleTileSchedulerILb0ELb0ELb0ELi128EEEEEEEEEvNT_6ParamsE$_ZN4cute12iter_adaptorIPN7cutlass10bfloat16_tENS_8smem_ptrIS3_EEEC2ES3_)
        /*12ca4*/ 	.word	0x00000000


	//----- nvinfo : EIATTR_FRAME_SIZE
	.align		4
.L_12838:
        /*12ca8*/ 	.byte	0x04, 0x11
        /*12caa*/ 	.short	(.L_12840 - .L_12839)
	.align		4
.L_12839:
        /*12cac*/ 	.word	index@($_ZN7cutlass13device_kernelIN5flash19enable_sm80_to_sm89INS1_16FlashAttnBwdSm80INS1_25CollectiveMainloopBwdSm80ILi2ELi2EN4cute5tupleIJNS5_1CILi128EEES8_NS7_ILi64EEEEEENS_10bfloat16_tEfNS_4arch4Sm80ELb0ELb1ELb1ELb0ELb0ELb0ELb0ELb0ELi2ELi4ELi4ELi4ELb0EEENS1_21CollectiveEpilogueBwdISA_SB_SD_Li256ELb0ELb0ELi2EEENS1_19SingleTileSchedulerILb0ELb0ELb0ELi128EEEEEEEEEvNT_6ParamsE$_ZN4cute12iter_adaptorIPKfNS_8gmem_ptrIS2_EEEC2ES2_)
        /*12cb0*/ 	.word	0x00000000


	//----- nvinfo : EIATTR_FRAME_SIZE
	.align		4
.L_12840:
        /*12cb4*/ 	.byte	0x04, 0x11
        /*12cb6*/ 	.short	(.L_12842 - .L_12841)
	.align		4
.L_12841:
        /*12cb8*/ 	.word	index@($_ZN7cutlass13device_kernelIN5flash19enable_sm80_to_sm89INS1_16FlashAttnBwdSm80INS1_25CollectiveMainloopBwdSm80ILi2ELi2EN4cute5tupleIJNS5_1CILi128EEES8_NS7_ILi64EEEEEENS_10bfloat16_tEfNS_4arch4Sm80ELb0ELb1ELb1ELb0ELb0ELb0ELb0ELb0ELi2ELi4ELi4ELi4ELb0EEENS1_21CollectiveEpilogueBwdISA_SB_SD_Li256ELb0ELb0ELi2EEENS1_19SingleTileSchedulerILb0ELb0ELb0ELi128EEEEEEEEEvNT_6ParamsE$_ZN4cute12iter_adaptorIPKN7cutlass9uint128_tENS_8gmem_ptrIS4_EEEC2ES4_)
        /*12cbc*/ 	.word	0x00000000


	//----- nvinfo : EIATTR_FRAME_SIZE
	.align		4
.L_12842:
        /*12cc0*/ 	.byte	0x04, 0x11
        /*12cc2*/ 	.short	(.L_12844 - .L_12843)
	.align		4
.L_12843:
        /*12cc4*/ 	.word	index@($_ZN7cutlass13device_kernelIN5flash19enable_sm80_to_sm89INS1_16FlashAttnBwdSm80INS1_25CollectiveMainloopBwdSm80ILi2ELi2EN4cute5tupleIJNS5_1CILi128EEES8_NS7_ILi64EEEEEENS_10bfloat16_tEfNS_4arch4Sm80ELb0ELb1ELb1ELb0ELb0ELb0ELb0ELb0ELi2ELi4ELi4ELi4ELb0EEENS1_21CollectiveEpilogueBwdISA_SB_SD_Li256ELb0ELb0ELi2EEENS1_19SingleTileSchedulerILb0ELb0ELb0ELi128EEEEEEEEEvNT_6ParamsE$_ZN4cute12iter_adaptorIPKN7cutlass10bfloat16_tENS_8gmem_ptrIS4_EEEC2ES4_)
        /*12cc8*/ 	.word	0x00000000


	//----- nvinfo : EIATTR_FRAME_SIZE
	.align		4
.L_12844:
        /*12ccc*/ 	.byte	0x04, 0x11
        /*12cce*/ 	.short	(.L_12846 - .L_12845)
	.align		4
.L_12845:
        /*12cd0*/ 	.word	index@(_ZN7cutlass13device_kernelIN5flash19enable_sm80_to_sm89INS1_16FlashAttnBwdSm80INS1_25CollectiveMainloopBwdSm80ILi2ELi2EN4cute5tupleIJNS5_1CILi128EEES8_NS7_ILi64EEEEEENS_10bfloat16_tEfNS_4arch4Sm80ELb0ELb1ELb1ELb0ELb0ELb0ELb0ELb0ELi2ELi4ELi4ELi4ELb0EEENS1_21CollectiveEpilogueBwdISA_SB_SD_Li256ELb0ELb0ELi2EEENS1_19SingleTileSchedulerILb0ELb0ELb0ELi128EEEEEEEEEvNT_6ParamsE)
        /*12cd4*/ 	.word	0x000016e0


	//----- nvinfo : EIATTR_REGCOUNT
	.align		4
.L_12846:
        /*12cd8*/ 	.byte	0x04, 0x2f
        /*12cda*/ 	.short	(.L_12848 - .L_12847)
	.align		4
.L_12847:
        /*12cdc*/ 	.word	index@(_ZN7cutlass13device_kernelIN5flash19enable_sm80_to_sm89INS1_16FlashAttnBwdSm80INS1_25CollectiveMainloopBwdSm80ILi2ELi2EN4cute5tupleIJNS5_1CILi128EEES8_NS7_ILi64EEEEEENS_10bfloat16_tEfNS_4arch4Sm80ELb0ELb0ELb1ELb1ELb1ELb0ELb0ELb0ELi2ELi4ELi4ELi4ELb0EEENS1_24CollectiveEpilogueBwdGQAISA_fSD_Li256ELb1ELb1EEENS1_19SingleTileSchedulerILb1ELb0ELb0ELi128EEEEEEEEEvNT_6ParamsE)
        /*12ce0*/ 	.word	0x00000080


	//----- nvinfo : EIATTR_FRAME_SIZE
	.align		4
.L_12848:
        /*12ce4*/ 	.byte	0x04, 0x11
        /*12ce6*/ 	.short	(.L_12850 - .L_12849)
	.align		4
.L_12849:
        /*12ce8*/ 	.word	index@($_ZN7cutlass13device_kernelIN5flash19enable_sm80_to_sm89INS1_16FlashAttnBwdSm80INS1_25CollectiveMainloopBwdSm80ILi2ELi2EN4cute5tupleIJNS5_1CILi128EEES8_NS7_ILi64EEEEEENS_10bfloat16_tEfNS_4arch4Sm80ELb0ELb0ELb1ELb1ELb1ELb0ELb0ELb0ELi2ELi4ELi4ELi4ELb0EEENS1_24CollectiveEpilogueBwdGQAISA_fSD_Li256ELb1ELb1EEENS1_19SingleTileSchedulerILb1ELb0ELb0ELi128EEEEEEEEEvNT_6ParamsE$exp2f)
        /*12cec*/ 	.word	0x00000000


	//----- nvinfo : EIATTR_FRAME_SIZE
	.align		4
.L_12850:
        /*12cf0*/ 	.byte	0x04, 0x11
        /*12cf2*/ 	.short	(.L_12852 - .L_12851)
	.align		4
.L_12851:
        /*12cf4*/ 	.word	index@($_ZN7cutlass13device_kernelIN5flash19enable_sm80_to_sm89INS1_16FlashAttnBwdSm80INS1_25CollectiveMainloopBwdSm80ILi2ELi2EN4cute5tupleIJNS5_1CILi128EEES8_NS7_ILi64EEEEEENS_10bfloat16_tEfNS_4arch4Sm80ELb0ELb0ELb1ELb1ELb1ELb0ELb0ELb0ELi2ELi4ELi4ELi4ELb0EEENS1_24CollectiveEpilogueBwdGQAISA_fSD_Li256ELb1ELb1EEENS1_19SingleTileSchedulerILb1ELb0ELb0ELi128EEEEEEEEEvNT_6ParamsE$__fAtomicAdd)
        /*12cf8*/ 	.word	0x00000000


	//----- nvinfo : EIATTR_FRAME_SIZE
	.align		4
.L_12852:
        /*12cfc*/ 	.byte	0x04, 0x11
        /*12cfe*/ 	.short	(.L_12854 - .L_12853)
	.align		4
.L_12853:
        /*12d00*/ 	.word	index@($__internal_7_$__cuda_sm70_warpsync)
        /*12d04*/ 	.word	0x00000000


	//----- nvinfo : EIATTR_FRAME_SIZE
	.align		4
.L_12854:
        /*12d08*/ 	.byte	0x04, 0x11
        /*12d0a*/ 	.short	(.L_12856 - .L_12855)
	.align		4
.L_12855:
        /*12d0c*/ 	.word	index@($_ZN7cutlass13device_kernelIN5flash19enable_sm80_to_sm89INS1_16FlashAttnBwdSm80INS1_25CollectiveMainloopBwdSm80ILi2ELi2EN4cute5tupleIJNS5_1CILi128EEES8_NS7_ILi64EEEEEENS_10bfloat16_tEfNS_4arch4Sm80ELb0ELb0ELb1ELb1ELb1ELb0ELb0ELb0ELi2ELi4ELi4ELi4ELb0EEENS1_24CollectiveEpilogueBwdGQAISA_fSD_Li256ELb1ELb1EEENS1_19SingleTileSchedulerILb1ELb0ELb0ELi128EEEEEEEEEvNT_6ParamsE$_ZZZN5flash25CollectiveMainloopBwdSm80ILi2ELi2EN4cute5tupleIJNS1_1CILi128EEES4_NS3_ILi64EEEEEEN7cutlass10bfloat16_tEfNS7_4arch4Sm80ELb0ELb0ELb1ELb1ELb1ELb0ELb0ELb0ELi2ELi4ELi4ELi4ELb0EE3mmaINS_16FlashAttnBwdSm80ISB_NS_24CollectiveEpilogueBwdGQAIS6_fSA_Li256ELb1ELb1EEENS_19SingleTileSchedulerILb1ELb0ELb0ELi128EEEE13SharedStorageENS1_6TensorINS1_11ArrayEngineIfLm32EEENS1_6LayoutINS2_IJNS2_IJNS3_ILi2EEESO_EEESO_NS3_ILi4EEEEEENS2_IJNS2_IJNS3_ILi1EEESO_EEESQ_NS3_ILi8EEEEEEEEEEEEbRKNSB_6ParamsERT0_S12_iNS2_IJiiiEEERT_ENKUliT_E_clIZSC_ISJ_SX_EbS10_S12_S12_iS13_S15_EUlRS16_iE_EEDaiS16_ENKUlvE1_clEv)
        /*12d10*/ 	.word	0x00000000


	//----- nvinfo : EIATTR_FRAME_SIZE
	.align		4
.L_12856:
        /*12d14*/ 	.byte	0x04, 0x11
        /*12d16*/ 	.short	(.L_12858 - .L_12857)
	.align		4
.L_12857:
        /*12d18*/ 	.word	index@($_ZN7cutlass13device_kernelIN5flash19enable_sm80_to_sm89INS1_16FlashAttnBwdSm80INS1_25CollectiveMainloopBwdSm80ILi2ELi2EN4cute5tupleIJNS5_1CILi128EEES8_NS7_ILi64EEEEEENS_10bfloat16_tEfNS_4arch4Sm80ELb0ELb0ELb1ELb1ELb1ELb0ELb0ELb0ELi2ELi4ELi4ELi4ELb0EEENS1_24CollectiveEpilogueBwdGQAISA_fSD_Li256ELb1ELb1EEENS1_19SingleTileSchedulerILb1ELb0ELb0ELi128EEEEEEEEEvNT_6ParamsE$_ZZZN5flash25CollectiveMainloopBwdSm80ILi2ELi2EN4cute5tupleIJNS1_1CILi128EEES4_NS3_ILi64EEEEEEN7cutlass10bfloat16_tEfNS7_4arch4Sm80ELb0ELb0ELb1ELb1ELb1ELb0ELb0ELb0ELi2ELi4ELi4ELi4ELb0EE3mmaINS_16FlashAttnBwdSm80ISB_NS_24CollectiveEpilogueBwdGQAIS6_fSA_Li256ELb1ELb1EEENS_19SingleTileSchedulerILb1ELb0ELb0ELi128EEEE13SharedStorageENS1_6TensorINS1_11ArrayEngineIfLm32EEENS1_6LayoutINS2_IJNS2_IJNS3_ILi2EEESO_EEESO_NS3_ILi4EEEEEENS2_IJNS2_IJNS3_ILi1EEESO_EEESQ_NS3_ILi8EEEEEEEEEEEEbRKNSB_6ParamsERT0_S12_iNS2_IJiiiEEERT_ENKUliT_E_clIZSC_ISJ_SX_EbS10_S12_S12_iS13_S15_EUlRS16_iE_EEDaiS16_ENKUlvE0_clEv)
        /*12d1c*/ 	.word	0x00000000


	//----- nvinfo : EIATTR_FRAME_SIZE
	.align		4
.L_12858:
        /*12d20*/ 	.byte	0x04, 0x11
        /*12d22*/ 	.short	(.L_12860 - .L_12859)
	.align		4
.L_12859:
        /*12d24*/ 	.word	index@($_ZN7cutlass13device_kernelIN5flash19enable_sm80_to_sm89INS1_16FlashAttnBwdSm80INS1_25CollectiveMainloopBwdSm80ILi2ELi2EN4cute5tupleIJNS5_1CILi128EEES8_NS7_ILi64EEEEEENS_10bfloat16_tEfNS_4arch4Sm80ELb0ELb0ELb1ELb1ELb1ELb0ELb0ELb0ELi2ELi4ELi4ELi4ELb0EEENS1_24CollectiveEpilogueBwdGQAISA_fSD_Li256ELb1ELb1EEENS1_19SingleTileSchedulerILb1ELb0ELb0ELi128EEEEEEEEEvNT_6ParamsE$_ZZZN5flash25CollectiveMainloopBwdSm80ILi2ELi2EN4cute5tupleIJNS1_1CILi128EEES4_NS3_ILi64EEEEEEN7cutlass10bfloat16_tEfNS7_4arch4Sm80ELb0ELb0ELb1ELb1ELb1ELb0ELb0ELb0ELi2ELi4ELi4ELi4ELb0EE3mmaINS_16FlashAttnBwdSm80ISB_NS_24CollectiveEpilogueBwdGQAIS6_fSA_Li256ELb1ELb1EEENS_19SingleTileSchedulerILb1ELb0ELb0ELi128EEEE13SharedStorageENS1_6TensorINS1_11ArrayEngineIfLm32EEENS1_6LayoutINS2_IJNS2_IJNS3_ILi2EEESO_EEESO_NS3_ILi4EEEEEENS2_IJNS2_IJNS3_ILi1EEESO_EEESQ_NS3_ILi8EEEEEEEEEEEEbRKNSB_6ParamsERT0_S12_iNS2_IJiiiEEERT_ENKUliT_E_clIZSC_ISJ_SX_EbS10_S12_S12_iS13_S15_EUlRS16_iE_EEDaiS16_ENKUlT_E_clIZSC_ISJ_SX_EbS10_S12_S12_iS13_S15_EUlvE0_EEDaS1B_)
        /*12d28*/ 	.word	0x00000000


	//----- nvinfo : EIATTR_FRAME_SIZE
	.align		4
.L_12860:
        /*12d2c*/ 	.byte	0x04, 0x11
        /*12d2e*/ 	.short	(.L_12862 - .L_12861)
	.align		4
.L_12861:
        /*12d30*/ 	.word	index@($_ZN7cutlass13device_kernelIN5flash19enable_sm80_to_sm89INS1_16FlashAttnBwdSm80INS1_25CollectiveMainloopBwdSm80ILi2ELi2EN4cute5tupleIJNS5_1CILi128EEES8_NS7_ILi64EEEEEENS_10bfloat16_tEfNS_4arch4Sm80ELb0ELb0ELb1ELb1ELb1ELb0ELb0ELb0ELi2ELi4ELi4ELi4ELb0EEENS1_24CollectiveEpilogueBwdGQAISA_fSD_Li256ELb1ELb1EEENS1_19SingleTileSchedulerILb1ELb0ELb0ELi128EEEEEEEEEvNT_6ParamsE$_ZZN5flash25CollectiveMainloopBwdSm80ILi2ELi2EN4cute5tupleIJNS1_1CILi128EEES4_NS3_ILi64EEEEEEN7cutlass10bfloat16_tEfNS7_4arch4Sm80ELb0ELb0ELb1ELb1ELb1ELb0ELb0ELb0ELi2ELi4ELi4ELi4ELb0EE3mmaINS_16FlashAttnBwdSm80ISB_NS_24CollectiveEpilogueBwdGQAIS6_fSA_Li256ELb1ELb1EEENS_19SingleTileSchedulerILb1ELb0ELb0ELi128EEEE13SharedStorageENS1_6TensorINS1_11ArrayEngineIfLm32EEENS1_6LayoutINS2_IJNS2_IJNS3_ILi2EEESO_EEESO_NS3_ILi4EEEEEENS2_IJNS2_IJNS3_ILi1EEESO_EEESQ_NS3_ILi8EEEEEEEEEEEEbRKNSB_6ParamsERT0_S12_iNS2_IJiiiEEERT_ENKUlvE_clEv)
        /*12d34*/ 	.word	0x00000000


	//----- nvinfo : EIATTR_FRAME_SIZE
	.align		4
.L_12862:
        /*12d38*/ 	.byte	0x04, 0x11
        /*12d3a*/ 	.short	(.L_12864 - .L_12863)
	.align		4
.L_12863:
        /*12d3c*/ 	.word	index@($_ZN7cutlass13device_kernelIN5flash19enable_sm80_to_sm89INS1_16FlashAttnBwdSm80INS1_25CollectiveMainloopBwdSm80ILi2ELi2EN4cute5tupleIJNS5_1CILi128EEES8_NS7_ILi64EEEEEENS_10bfloat16_tEfNS_4arch4Sm80ELb0ELb0ELb1ELb1ELb1ELb0ELb0ELb0ELi2ELi4ELi4ELi4ELb0EEENS1_24CollectiveEpilogueBwdGQAISA_fSD_Li256ELb1ELb1EEENS1_19SingleTileSchedulerILb1ELb0ELb0ELi128EEEEEEEEEvNT_6ParamsE$_ZZN5flash25CollectiveMainloopBwdSm80ILi2ELi2EN4cute5tupleIJNS1_1CILi128EEES4_NS3_ILi64EEEEEEN7cutlass10bfloat16_tEfNS7_4arch4Sm80ELb0ELb0ELb1ELb1ELb1ELb0ELb0ELb0ELi2ELi4ELi4ELi4ELb0EE3mmaINS_16FlashAttnBwdSm80ISB_NS_24CollectiveEpilogueBwdGQAIS6_fSA_Li256ELb1ELb1EEENS_19SingleTileSchedulerILb1ELb0ELb0ELi128EEEE13SharedStorageENS1_6TensorINS1_11ArrayEngineIfLm32EEENS1_6LayoutINS2_IJNS2_IJNS3_ILi2EEESO_EEESO_NS3_ILi4EEEEEENS2_IJNS2_IJNS3_ILi1EEESO_EEESQ_NS3_ILi8EEEEEEEEEEEEbRKNSB_6ParamsERT0_S12_iNS2_IJiiiEEERT_ENKUlvE0_clEv)
        /*12d40*/ 	.word	0x00000000


	//----- nvinfo : EIATTR_FRAME_SIZE
	.align		4
.L_12864:
        /*12d44*/ 	.byte	0x04, 0x11
        /*12d46*/ 	.short	(.L_12866 - .L_12865)
	.align		4
.L_12865:
        /*12d48*/ 	.word	index@($_ZN7cutlass13device_kernelIN5flash19enable_sm80_to_sm89INS1_16FlashAttnBwdSm80INS1_25CollectiveMainloopBwdSm80ILi2ELi2EN4cute5tupleIJNS5_1CILi128EEES8_NS7_ILi64EEEEEENS_10bfloat16_tEfNS_4arch4Sm80ELb0ELb0ELb1ELb1ELb1ELb0ELb0ELb0ELi2ELi4ELi4ELi4ELb0EEENS1_24CollectiveEpilogueBwdGQAISA_fSD_Li256ELb1ELb1EEENS1_19SingleTileSchedulerILb1ELb0ELb0ELi128EEEEEEEEEvNT_6ParamsE$_ZZN5flash25CollectiveMainloopBwdSm80ILi2ELi2EN4cute5tupleIJNS1_1CILi128EEES4_NS3_ILi64EEEEEEN7cutlass10bfloat16_tEfNS7_4arch4Sm80ELb0ELb0ELb1ELb1ELb1ELb0ELb0ELb0ELi2ELi4ELi4ELi4ELb0EE3mmaINS_16FlashAttnBwdSm80ISB_NS_24CollectiveEpilogueBwdGQAIS6_fSA_Li256ELb1ELb1EEENS_19SingleTileSchedulerILb1ELb0ELb0ELi128EEEE13SharedStorageENS1_6TensorINS1_11ArrayEngineIfLm32EEENS1_6LayoutINS2_IJNS2_IJNS3_ILi2EEESO_EEESO_NS3_ILi4EEEEEENS2_IJNS2_IJNS3_ILi1EEESO_EEESQ_NS3_ILi8EEEEEEEEEEEEbRKNSB_6ParamsERT0_S12_iNS2_IJiiiEEERT_ENKUliiE_clEii)
        /*12d4c*/ 	.word	0x00000000


	//----- nvinfo : EIATTR_FRAME_SIZE
	.align		4
.L_12866:
        /*12d50*/ 	.byte	0x04, 0x11
        /*12d52*/ 	.short	(.L_12868 - .L_12867)
	.align		4
.L_12867:
        /*12d54*/ 	.word	index@($_ZN7cutlass13device_kernelIN5flash19enable_sm80_to_sm89INS1_16FlashAttnBwdSm80INS1_25CollectiveMainloopBwdSm80ILi2ELi2EN4cute5tupleIJNS5_1CILi128EEES8_NS7_ILi64EEEEEENS_10bfloat16_tEfNS_4arch4Sm80ELb0ELb0ELb1ELb1ELb1ELb0ELb0ELb0ELi2ELi4ELi4ELi4ELb0EEENS1_24CollectiveEpilogueBwdGQAISA_fSD_Li256ELb1ELb1EEENS1_19SingleTileSchedulerILb1ELb0ELb0ELi128EEEEEEEEEvNT_6ParamsE$_ZZN5flash25CollectiveMainloopBwdSm80ILi2ELi2EN4cute5tupleIJNS1_1CILi128EEES4_NS3_ILi64EEEEEEN7cutlass10bfloat16_tEfNS7_4arch4Sm80ELb0ELb0ELb1ELb1ELb1ELb0ELb0ELb0ELi2ELi4ELi4ELi4ELb0EE3mmaINS_16FlashAttnBwdSm80ISB_NS_24CollectiveEpilogueBwdGQAIS6_fSA_Li256ELb1ELb1EEENS_19SingleTileSchedulerILb1ELb0ELb0ELi128EEEE13SharedStorageENS1_6TensorINS1_11ArrayEngineIfLm32EEENS1_6LayoutINS2_IJNS2_IJNS3_ILi2EEESO_EEESO_NS3_ILi4EEEEEENS2_IJNS2_IJNS3_ILi1EEESO_EEESQ_NS3_ILi8EEEEEEEEEEEEbRKNSB_6ParamsERT0_S12_iNS2_IJiiiEEERT_ENKUliiE0_clEii)
        /*12d58*/ 	.word	0x00000000


	//----- nvinfo : EIATTR_FRAME_SIZE
	.align		4
.L_12868:
        /*12d5c*/ 	.byte	0x04, 0x11
        /*12d5e*/ 	.short	(.L_12870 - .L_12869)
	.align		4
.L_12869:
        /*12d60*/ 	.word	index@($_ZN7cutlass13device_kernelIN5flash19enable_sm80_to_sm89INS1_16FlashAttnBwdSm80INS1_25CollectiveMainloopBwdSm80ILi2ELi2EN4cute5tupleIJNS5_1CILi128EEES8_NS7_ILi64EEEEEENS_10bfloat16_tEfNS_4arch4Sm80ELb0ELb0ELb1ELb1ELb1ELb0ELb0ELb0ELi2ELi4ELi4ELi4ELb0EEENS1_24CollectiveEpilogueBwdGQAISA_fSD_Li256ELb1ELb1EEENS1_19SingleTileSchedulerILb1ELb0ELb0ELi128EEEEEEEEEvNT_6ParamsE$_ZZN5flash25CollectiveMainloopBwdSm80ILi2ELi2EN4cute5tupleIJNS1_1CILi128EEES4_NS3_ILi64EEEEEEN7cutlass10bfloat16_tEfNS7_4arch4Sm80ELb0ELb0ELb1ELb1ELb1ELb0ELb0ELb0ELi2ELi4ELi4ELi4ELb0EE3mmaINS_16FlashAttnBwdSm80ISB_NS_24CollectiveEpilogueBwdGQAIS6_fSA_Li256ELb1ELb1EEENS_19SingleTileSchedulerILb1ELb0ELb0ELi128EEEE13SharedStorageENS1_6TensorINS1_11ArrayEngineIfLm32EEENS1_6LayoutINS2_IJNS2_IJNS3_ILi2EEESO_EEESO_NS3_ILi4EEEEEENS2_IJNS2_IJNS3_ILi1EEESO_EEESQ_NS3_ILi8EEEEEEEEEEEEbRKNSB_6ParamsERT0_S12_iNS2_IJiiiEEERT_ENKUliT_E_clIZSC_ISJ_SX_EbS10_S12_S12_iS13_S15_EUlRS16_iE_EEDaiS16_)
        /*12d64*/ 	.word	0x00000000


	//----- nvinfo : EIATTR_FRAME_SIZE
	.align		4
.L_12870:
        /*12d68*/ 	.byte	0x04, 0x11
        /*12d6a*/ 	.short	(.L_12872 - .L_12871)
	.align		4
.L_12871:
        /*12d6c*/ 	.word	index@($_ZN7cutlass13device_kernelIN5flash19enable_sm80_to_sm89INS1_16FlashAttnBwdSm80INS1_25CollectiveMainloopBwdSm80ILi2ELi2EN4cute5tupleIJNS5_1CILi128EEES8_NS7_ILi64EEEEEENS_10bfloat16_tEfNS_4arch4Sm80ELb0ELb0ELb1ELb1ELb1ELb0ELb0ELb0ELi2ELi4ELi4ELi4ELb0EEENS1_24CollectiveEpilogueBwdGQAISA_fSD_Li256ELb1ELb1EEENS1_19SingleTileSchedulerILb1ELb0ELb0ELi128EEEEEEEEEvNT_6ParamsE$_ZZN5flash25CollectiveMainloopBwdSm80ILi2ELi2EN4cute5tupleIJNS1_1CILi128EEES4_NS3_ILi64EEEEEEN7cutlass10bfloat16_tEfNS7_4arch4Sm80ELb0ELb0ELb1ELb1ELb1ELb0ELb0ELb0ELi2ELi4ELi4ELi4ELb0EE3mmaINS_16FlashAttnBwdSm80ISB_NS_24CollectiveEpilogueBwdGQAIS6_fSA_Li256ELb1ELb1EEENS_19SingleTileSchedulerILb1ELb0ELb0ELi128EEEE13SharedStorageENS1_6TensorINS1_11ArrayEngineIfLm32EEENS1_6LayoutINS2_IJNS2_IJNS3_ILi2EEESO_EEESO_NS3_ILi4EEEEEENS2_IJNS2_IJNS3_ILi1EEESO_EEESQ_NS3_ILi8EEEEEEEEEEEEbRKNSB_6ParamsERT0_S12_iNS2_IJiiiEEERT_ENKUlRT_iE_clINSK_INSL_IfLm64EEENSN_INS2_IJSP_SO_SU_EEESV_EEEEEEDaS17_i)
        /*12d70*/ 	.word	0x00000000


	//----- nvinfo : EIATTR_FRAME_SIZE
	.align		4
.L_12872:
        /*12d74*/ 	.byte	0x04, 0x11
        /*12d76*/ 	.short	(.L_12874 - .L_12873)
	.align		4
.L_12873:
        /*12d78*/ 	.word	index@($_ZN7cutlass13device_kernelIN5flash19enable_sm80_to_sm89INS1_16FlashAttnBwdSm80INS1_25CollectiveMainloopBwdSm80ILi2ELi2EN4cute5tupleIJNS5_1CILi128EEES8_NS7_ILi64EEEEEENS_10bfloat16_tEfNS_4arch4Sm80ELb0ELb0ELb1ELb1ELb1ELb0ELb0ELb0ELi2ELi4ELi4ELi4ELb0EEENS1_24CollectiveEpilogueBwdGQAISA_fSD_Li256ELb1ELb1EEENS1_19SingleTileSchedulerILb1ELb0ELb0ELi128EEEEEEEEEvNT_6ParamsE$_ZZN4cuteplIJiiEJiiEEEDaRKNS_15ArithmeticTupleIJDpT_EEERKNS1_IJDpT0_EEEENKUlDpRKT_E_clIJiiEEEDaSF_)
        /*12d7c*/ 	.word	0x00000000


	//----- nvinfo : EIATTR_FRAME_SIZE
	.align		4
.L_12874:
        /*12d80*/ 	.byte	0x04, 0x11
        /*12d82*/ 	.short	(.L_12876 - .L_12875)
	.align		4
.L_12875:
        /*12d84*/ 	.word	index@($_ZN7cutlass13device_kernelIN5flash19enable_sm80_to_sm89INS1_16FlashAttnBwdSm80INS1_25CollectiveMainloopBwdSm80ILi2ELi2EN4cute5tupleIJNS5_1CILi128EEES8_NS7_ILi64EEEEEENS_10bfloat16_tEfNS_4arch4Sm80ELb0ELb0ELb1ELb1ELb1ELb0ELb0ELb0ELi2ELi4ELi4ELi4ELb0EEENS1_24CollectiveEpilogueBwdGQAISA_fSD_Li256ELb1ELb1EEENS1_19SingleTileSchedulerILb1ELb0ELb0ELi128EEEEEEEEEvNT_6ParamsE$_ZZN4cuteplIJiiEJNS_1CILi0EEES2_EEEDaRKNS_15ArithmeticTupleIJDpT_EEERKNS3_IJDpT0_EEEENKUlDpRKT_E_clIJiiEEEDaSH_)
        /*12d88*/ 	.word	0x00000000


	//----- nvinfo : EIATTR_FRAME_SIZE
	.align		4
.L_12876:
        /*12d8c*/ 	.byte	0x04, 0x11
        /*12d8e*/ 	.short	(.L_12878 - .L_12877)
	.align		4
.L_12877:
        /*12d90*/ 	.word	index@($_ZN7cutlass13device_kernelIN5flash19enable_sm80_to_sm89INS1_16FlashAttnBwdSm80INS1_25CollectiveMainloopBwdSm80ILi2ELi2EN4cute5tupleIJNS5_1CILi128EEES8_NS7_ILi64EEEEEENS_10bfloat16_tEfNS_4arch4Sm80ELb0ELb0ELb1ELb1ELb1ELb0ELb0ELb0ELi2ELi4ELi4ELi4ELb0EEENS1_24CollectiveEpilogueBwdGQAISA_fSD_Li256ELb1ELb1EEENS1_19SingleTileSchedulerILb1ELb0ELb0ELi128EEEEEEEEEvNT_6ParamsE$_ZZN4cuteplIJiEJNS_1CILi0EEEiEEEDaRKNS_15ArithmeticTupleIJDpT_EEERKNS3_IJDpT0_EEEENKUlDpRKT_E_clIJiiEEEDaSH_)
        /*12d94*/ 	.word	0x00000000


	//----- nvinfo : EIATTR_FRAME_SIZE
	.align		4
.L_12878:
        /*12d98*/ 	.byte	0x04, 0x11
        /*12d9a*/ 	.short	(.L_12880 - .L_12879)
	.align		4
.L_12879:
        /*12d9c*/ 	.word	index@($_ZN7cutlass13device_kernelIN5flash19enable_sm80_to_sm89INS1_16FlashAttnBwdSm80INS1_25CollectiveMainloopBwdSm80ILi2ELi2EN4cute5tupleIJNS5_1CILi128EEES8_NS7_ILi64EEEEEENS_10bfloat16_tEfNS_4arch4Sm80ELb0ELb0ELb1ELb1ELb1ELb0ELb0ELb0ELi2ELi4ELi4ELi4ELb0EEENS1_24CollectiveEpilogueBwdGQAISA_fSD_Li256ELb1ELb1EEENS1_19SingleTileSchedulerILb1ELb0ELb0ELi128EEEEEEEEEvNT_6ParamsE$_ZZN4cuteplIJiEJNS_1CILi0EEEEEEDaRKNS_15ArithmeticTupleIJDpT_EEERKNS3_IJDpT0_EEEENKUlDpRKT_E_clIJiEEEDaSH_)
        /*12da0*/ 	.word	0x00000000


	//----- nvinfo : EIATTR_FRAME_SIZE
	.align		4
.L_12880:
        /*12da4*/ 	.byte	0x04, 0x11
        /*12da6*/ 	.short	(.L_12882 - .L_12881)
	.align		4
.L_12881:
        /*12da8*/ 	.word	index@($_ZN7cutlass13device_kernelIN5flash19enable_sm80_to_sm89INS1_16FlashAttnBwdSm80INS1_25CollectiveMainloopBwdSm80ILi2ELi2EN4cute5tupleIJNS5_1CILi128EEES8_NS7_ILi64EEEEEENS_10bfloat16_tEfNS_4arch4Sm80ELb0ELb0ELb1ELb1ELb1ELb0ELb0ELb0ELi2ELi4ELi4ELi4ELb0EEENS1_24CollectiveEpilogueBwdGQAISA_fSD_Li256ELb1ELb1EEENS1_19SingleTileSchedulerILb1ELb0ELb0ELi128EEEEEEEEEvNT_6ParamsE$_ZZN4cuteplIJNS_1CILi0EEEiEJiEEEDaRKNS_15ArithmeticTupleIJDpT_EEERKNS3_IJDpT0_EEEENKUlDpRKT_E_clIJiiEEEDaSH_)
        /*12dac*/ 	.word	0x00000000


	//----- nvinfo : EIATTR_FRAME_SIZE
	.align		4
.L_12882:
        /*12db0*/ 	.byte	0x04, 0x11
        /*12db2*/ 	.short	(.L_12884 - .L_12883)
	.align		4
.L_12883:
        /*12db4*/ 	.word	index@($_ZN7cutlass13device_kernelIN5flash19enable_sm80_to_sm89INS1_16FlashAttnBwdSm80INS1_25CollectiveMainloopBwdSm80ILi2ELi2EN4cute5tupleIJNS5_1CILi128EEES8_NS7_ILi64EEEEEENS_10bfloat16_tEfNS_4arch4Sm80ELb0ELb0ELb1ELb1ELb1ELb0ELb0ELb0ELi2ELi4ELi4ELi4ELb0EEENS1_24CollectiveEpilogueBwdGQAISA_fSD_Li256ELb1ELb1EEENS1_19SingleTileSchedulerILb1ELb0ELb0ELi128EEEEEEEEEvNT_6ParamsE$_ZZN4cuteplIJNS_1CILi0EEEiEJS2_iEEEDaRKNS_15ArithmeticTupleIJDpT_EEERKNS3_IJDpT0_EEEENKUlDpRKT_E_clIJS2_iEEEDaSH_)
        /*12db8*/ 	.word	0x00000000


	//----- nvinfo : EIATTR_FRAME_SIZE
	.align		4
.L_12884:
        /*12dbc*/ 	.byte	0x04, 0x11
        /*12dbe*/ 	.short	(.L_12886 - .L_12885)
	.align		4
.L_12885:
        /*12dc0*/ 	.word	index@($_ZN7cutlass13device_kernelIN5flash19enable_sm80_to_sm89INS1_16FlashAttnBwdSm80INS1_25CollectiveMainloopBwdSm80ILi2ELi2EN4cute5tupleIJNS5_1CILi128EEES8_NS7_ILi64EEEEEENS_10bfloat16_tEfNS_4arch4Sm80ELb0ELb0ELb1ELb1ELb1ELb0ELb0ELb0ELi2ELi4ELi4ELi4ELb0EEENS1_24CollectiveEpilogueBwdGQAISA_fSD_Li256ELb1ELb1EEENS1_19SingleTileSchedulerILb1ELb0ELb0ELi128EEEEEEEEEvNT_6ParamsE$_ZZN4cuteplIJNS_1CILi0EEES2_EJiiEEEDaRKNS_15ArithmeticTupleIJDpT_EEERKNS3_IJDpT0_EEEENKUlDpRKT_E_clIJiiEEEDaSH_)
        /*12dc4*/ 	.word	0x00000000


	//----- nvinfo : EIATTR_FRAME_SIZE
	.align		4
.L_12886:
        /*12dc8*/ 	.byte	0x04, 0x11
        /*12dca*/ 	.short	(.L_12888 - .L_12887)
	.align		4
.L_12887:
        /*12dcc*/ 	.word	index@($_ZN7cutlass13device_kernelIN5flash19enable_sm80_to_sm89INS1_16FlashAttnBwdSm80INS1_25CollectiveMainloopBwdSm80ILi2ELi2EN4cute5tupleIJNS5_1CILi128EEES8_NS7_ILi64EEEEEENS_10bfloat16_tEfNS_4arch4Sm80ELb0ELb0ELb1ELb1ELb1ELb0ELb0ELb0ELi2ELi4ELi4ELi4ELb0EEENS1_24CollectiveEpilogueBwdGQAISA_fSD_Li256ELb1ELb1EEENS1_19SingleTileSchedulerILb1ELb0ELb0ELi128EEEEEEEEEvNT_6ParamsE$_ZZN4cuteplIJNS_1CILi0EEES2_EJiS2_EEEDaRKNS_15ArithmeticTupleIJDpT_EEERKNS3_IJDpT0_EEEENKUlDpRKT_E_clIJiS2_EEEDaSH_)
        /*12dd0*/ 	.word	0x00000000


	//----- nvinfo : EIATTR_FRAME_SIZE
	.align		4
.L_12888:
        /*12dd4*/ 	.byte	0x04, 0x11
        /*12dd6*/ 	.short	(.L_12890 - .L_12889)
	.align		4
.L_12889:
        /*12dd8*/ 	.word	index@($_ZN7cutlass13device_kernelIN5flash19enable_sm80_to_sm89INS1_16FlashAttnBwdSm80INS1_25CollectiveMainloopBwdSm80ILi2ELi2EN4cute5tupleIJNS5_1CILi128EEES8_NS7_ILi64EEEEEENS_10bfloat16_tEfNS_4arch4Sm80ELb0ELb0ELb1ELb1ELb1ELb0ELb0ELb0ELi2ELi4ELi4ELi4ELb0EEENS1_24CollectiveEpilogueBwdGQAISA_fSD_Li256ELb1ELb1EEENS1_19SingleTileSchedulerILb1ELb0ELb0ELi128EEEEEEEEEvNT_6ParamsE$_ZZN4cuteplIJNS_1CILi0EEES2_EJiEEEDaRKNS_15ArithmeticTupleIJDpT_EEERKNS3_IJDpT0_EEEENKUlDpRKT_E_clIJiS2_EEEDaSH_)
        /*12ddc*/ 	.word	0x00000000


	//----- nvinfo : EIATTR_FRAME_SIZE
	.align		4
.L_12890:
        /*12de0*/ 	.byte	0x04, 0x11
        /*12de2*/ 	.short	(.L_12892 - .L_12891)
	.align		4
.L_12891:
        /*12de4*/ 	.word	index@($_ZN7cutlass13device_kernelIN5flash19enable_sm80_to_sm89INS1_16FlashAttnBwdSm80INS1_25CollectiveMainloopBwdSm80ILi2ELi2EN4cute5tupleIJNS5_1CILi128EEES8_NS7_ILi64EEEEEENS_10bfloat16_tEfNS_4arch4Sm80ELb0ELb0ELb1ELb1ELb1ELb0ELb0ELb0ELi2ELi4ELi4ELi4ELb0EEENS1_24CollectiveEpilogueBwdGQAISA_fSD_Li256ELb1ELb1EEENS1_19SingleTileSchedulerILb1ELb0ELb0ELi128EEEEEEEEEvNT_6ParamsE$_ZZN4cuteplIJNS_1CILi0EEES2_EJS2_iEEEDaRKNS_15ArithmeticTupleIJDpT_EEERKNS3_IJDpT0_EEEENKUlDpRKT_E_clIJS2_iEEEDaSH_)
        /*12de8*/ 	.word	0x00000000


	//----- nvinfo : EIATTR_FRAME_SIZE
	.align		4
.L_12892:
        /*12dec*/ 	.byte	0x04, 0x11
        /*12dee*/ 	.short	(.L_12894 - .L_12893)
	.align		4
.L_12893:
        /*12df0*/ 	.word	index@($_ZN7cutlass13device_kernelIN5flash19enable_sm80_to_sm89INS1_16FlashAttnBwdSm80INS1_25CollectiveMainloopBwdSm80ILi2ELi2EN4cute5tupleIJNS5_1CILi128EEES8_NS7_ILi64EEEEEENS_10bfloat16_tEfNS_4arch4Sm80ELb0ELb0ELb1ELb1ELb1ELb0ELb0ELb0ELi2ELi4ELi4ELi4ELb0EEENS1_24CollectiveEpilogueBwdGQAISA_fSD_Li256ELb1ELb1EEENS1_19SingleTileSchedulerILb1ELb0ELb0ELi128EEEEEEEEEvNT_6ParamsE$_ZZN4cuteplIJNS_1CILi0EEEEJS2_iEEEDaRKNS_15ArithmeticTupleIJDpT_EEERKNS3_IJDpT0_EEEENKUlDpRKT_E_clIJS2_iEEEDaSH_)
        /*12df4*/ 	.word	0x00000000


	//----- nvinfo : EIATTR_FRAME_SIZE
	.align		4
.L_12894:
        /*12df8*/ 	.byte	0x04, 0x11
        /*12dfa*/ 	.short	(.L_12896 - .L_12895)
	.align		4
.L_12895:
        /*12dfc*/ 	.word	index@($_ZN7cutlass13device_kernelIN5flash19enable_sm80_to_sm89INS1_16FlashAttnBwdSm80INS1_25CollectiveMainloopBwdSm80ILi2ELi2EN4cute5tupleIJNS5_1CILi128EEES8_NS7_ILi64EEEEEENS_10bfloat16_tEfNS_4arch4Sm80ELb0ELb0ELb1ELb1ELb1ELb0ELb0ELb0ELi2ELi4ELi4ELi4ELb0EEENS1_24CollectiveEpilogueBwdGQAISA_fSD_Li256ELb1ELb1EEENS1_19SingleTileSchedulerILb1ELb0ELb0ELi128EEEEEEEEEvNT_6ParamsE$_ZZN4cute9transformINS_5tupleIJiiiNS_1CILi0EEEEEENS1_IJNS2_ILi32EEENS2_ILi4EEENS2_ILi2EEENS2_ILi1EEEEEENS1_IJS8_S8_S8_S8_EEEZNS_7crd2crdIS4_S9_SA_EEDaRKT_RKT0_RKT1_EUlRKT_RKT0_RKT1_E_EEDaSE_SH_SK_OT2_ENKUlDpSN_E_clIJiiiS3_EEEDaSX_)
        /*12e00*/ 	.word	0x00000000


	//----- nvinfo : EIATTR_FRAME_SIZE
	.align		4
.L_12896:
        /*12e04*/ 	.byte	0x04, 0x11
        /*12e06*/ 	.short	(.L_12898 - .L_12897)
	.align		4
.L_12897:
        /*12e08*/ 	.word	index@($_ZN7cutlass13device_kernelIN5flash19enable_sm80_to_sm89INS1_16FlashAttnBwdSm80INS1_25CollectiveMainloopBwdSm80ILi2ELi2EN4cute5tupleIJNS5_1CILi128EEES8_NS7_ILi64EEEEEENS_10bfloat16_tEfNS_4arch4Sm80ELb0ELb0ELb1ELb1ELb1ELb0ELb0ELb0ELi2ELi4ELi4ELi4ELb0EEENS1_24CollectiveEpilogueBwdGQAISA_fSD_Li256ELb1ELb1EEENS1_19SingleTileSchedulerILb1ELb0ELb0ELi128EEEEEEEEEvNT_6ParamsE$_ZZN4cute9transformINS_5tupleIJiiNS_1CILi0EEEEEENS1_IJNS1_IJNS2_ILi4EEENS2_ILi8EEEEEES5_NS2_ILi1EEEEEEZNS_7idx2crdIS4_S9_EEDaRKT_RKT0_EUlRKT_RKT0_E_EEDaSD_SG_OT1_ENKUlDpSJ_E_clIJNS1_IJiiEEEiS3_EEEDaSQ_)
        /*12e0c*/ 	.word	0x00000000


	//----- nvinfo : EIATTR_FRAME_SIZE
	.align		4
.L_12898:
        /*12e10*/ 	.byte	0x04, 0x11
        /*12e12*/ 	.short	(.L_12900 - .L_12899)
	.align		4
.L_12899:
        /*12e14*/ 	.word	index@($_ZN7cutlass13device_kernelIN5flash19enable_sm80_to_sm89INS1_16FlashAttnBwdSm80INS1_25CollectiveMainloopBwdSm80ILi2ELi2EN4cute5tupleIJNS5_1CILi128EEES8_NS7_ILi64EEEEEENS_10bfloat16_tEfNS_4arch4Sm80ELb0ELb0ELb1ELb1ELb1ELb0ELb0ELb0ELi2ELi4ELi4ELi4ELb0EEENS1_24CollectiveEpilogueBwdGQAISA_fSD_Li256ELb1ELb1EEENS1_19SingleTileSchedulerILb1ELb0ELb0ELi128EEEEEEEEEvNT_6ParamsE$_ZZN4cute9transformINS_5tupleIJiiNS_1CILi0EEEEEENS1_IJNS1_IJNS2_ILi4EEENS2_ILi8EEEEEENS2_ILi2EEENS2_ILi1EEEEEEZNS_7idx2crdIS4_SA_EEDaRKT_RKT0_EUlRKT_RKT0_E_EEDaSE_SH_OT1_ENKUlDpSK_E_clIJNS1_IJiiEEEiS3_EEEDaSR_)
        /*12e18*/ 	.word	0x00000000


	//----- nvinfo : EIATTR_FRAME_SIZE
	.align		4
.L_12900:
        /*12e1c*/ 	.byte	0x04, 0x11
        /*12e1e*/ 	.short	(.L_12902 - .L_12901)
	.align		4
.L_12901:
        /*12e20*/ 	.word	index@($_ZN7cutlass13device_kernelIN5flash19enable_sm80_to_sm89INS1_16FlashAttnBwdSm80INS1_25CollectiveMainloopBwdSm80ILi2ELi2EN4cute5tupleIJNS5_1CILi128EEES8_NS7_ILi64EEEEEENS_10bfloat16_tEfNS_4arch4Sm80ELb0ELb0ELb1ELb1ELb1ELb0ELb0ELb0ELi2ELi4ELi4ELi4ELb0EEENS1_24CollectiveEpilogueBwdGQAISA_fSD_Li256ELb1ELb1EEENS1_19SingleTileSchedulerILb1ELb0ELb0ELi128EEEEEEEEEvNT_6ParamsE$_ZZN4cute9transformINS_5tupleIJNS_1CILi32EEENS2_ILi4EEENS2_ILi2EEENS2_ILi1EEEEEENS1_IJS6_S3_NS2_ILi128EEENS2_ILi0EEEEEEZNS_7idx2crdIiS7_SA_EEDaRKT_RKT0_RKT1_EUlRKT_RKT0_E_EEDaSE_SH_OSI_ENKUlDpSN_E_clIJiiiS9_EEEDaST_)
        /*12e24*/ 	.word	0x00000000


	//----- nvinfo : EIATTR_FRAME_SIZE
	.align		4
.L_12902:
        /*12e28*/ 	.byte	0x04, 0x11
        /*12e2a*/ 	.short	(.L_12904 - .L_12903)
	.align		4
.L_12903:
        /*12e2c*/ 	.word	index@($_ZN7cutlass13device_kernelIN5flash19enable_sm80_to_sm89INS1_16FlashAttnBwdSm80INS1_25CollectiveMainloopBwdSm80ILi2ELi2EN4cute5tupleIJNS5_1CILi128EEES8_NS7_ILi64EEEEEENS_10bfloat16_tEfNS_4arch4Sm80ELb0ELb0ELb1ELb1ELb1ELb0ELb0ELb0ELi2ELi4ELi4ELi4ELb0EEENS1_24CollectiveEpilogueBwdGQAISA_fSD_Li256ELb1ELb1EEENS1_19SingleTileSchedulerILb1ELb0ELb0ELi128EEEEEEEEEvNT_6ParamsE$_ZZN4cute9transformINS_15ArithmeticTupleIJiiEEEZNS_14transform_leafIS2_NS_8identityEEEDaRKT_OT0_EUlRKT_E_EEDaS7_S9_ENKUlDpSC_E_clIJiiEEEDaSE_)
        /*12e30*/ 	.word	0x00000000


	//----- nvinfo : EIATTR_FRAME_SIZE
	.align		4
.L_12904:
        /*12e34*/ 	.byte	0x04, 0x11
        /*12e36*/ 	.short	(.L_12906 - .L_12905)
	.align		4
.L_12905:
        /*12e38*/ 	.word	index@($_ZN7cutlass13device_kernelIN5flash19enable_sm80_to_sm89INS1_16FlashAttnBwdSm80INS1_25CollectiveMainloopBwdSm80ILi2ELi2EN4cute5tupleIJNS5_1CILi128EEES8_NS7_ILi64EEEEEENS_10bfloat16_tEfNS_4arch4Sm80ELb0ELb0ELb1ELb1ELb1ELb0ELb0ELb0ELi2ELi4ELi4ELi4ELb0EEENS1_24CollectiveEpilogueBwdGQAISA_fSD_Li256ELb1ELb1EEENS1_19SingleTileSchedulerILb1ELb0ELb0ELi128EEEEEEEEEvNT_6ParamsE$_ZZN4cute7idx2crdIiNS_5tupleIJNS_1CILi32EEENS2_ILi4EEENS2_ILi2EEENS2_ILi1EEEEEENS1_IJS6_S3_NS2_ILi128EEENS2_ILi0EEEEEEEEDaRKT_RKT0_RKT1_ENKUlRKT_RKT0_E_clIS5_S8_EEDaSM_SP_)
        /*12e3c*/ 	.word	0x00000000


	//----- nvinfo : EIATTR_FRAME_SIZE
	.align		4
.L_12906:
        /*12e40*/ 	.byte	0x04, 0x11
        /*12e42*/ 	.short	(.L_12908 - .L_12907)
	.align		4
.L_12907:
        /*12e44*/ 	.word	index@($_ZN7cutlass13device_kernelIN5flash19enable_sm80_to_sm89INS1_16FlashAttnBwdSm80INS1_25CollectiveMainloopBwdSm80ILi2ELi2EN4cute5tupleIJNS5_1CILi128EEES8_NS7_ILi64EEEEEENS_10bfloat16_tEfNS_4arch4Sm80ELb0ELb0ELb1ELb1ELb1ELb0ELb0ELb0ELi2ELi4ELi4ELi4ELb0EEENS1_24CollectiveEpilogueBwdGQAISA_fSD_Li256ELb1ELb1EEENS1_19SingleTileSchedulerILb1ELb0ELb0ELi128EEEEEEEEEvNT_6ParamsE$_ZZN4cute7idx2crdIiNS_5tupleIJNS_1CILi32EEENS2_ILi4EEENS2_ILi2EEENS2_ILi1EEEEEENS1_IJS6_S3_NS2_ILi128EEENS2_ILi0EEEEEEEEDaRKT_RKT0_RKT1_ENKUlRKT_RKT0_E_clIS4_S3_EEDaSM_SP_)
        /*12e48*/ 	.word	0x00000000


	//----- nvinfo : EIATTR_FRAME_SIZE
	.align		4
.L_12908:
        /*12e4c*/ 	.byte	0x04, 0x11
        /*12e4e*/ 	.short	(.L_12910 - .L_12909)
	.align		4
.L_12909:
        /*12e50*/ 	.word	index@($_ZN7cutlass13device_kernelIN5flash19enable_sm80_to_sm89INS1_16FlashAttnBwdSm80INS1_25CollectiveMainloopBwdSm80ILi2ELi2EN4cute5tupleIJNS5_1CILi128EEES8_NS7_ILi64EEEEEENS_10bfloat16_tEfNS_4arch4Sm80ELb0ELb0ELb1ELb1ELb1ELb0ELb0ELb0ELi2ELi4ELi4ELi4ELb0EEENS1_24CollectiveEpilogueBwdGQAISA_fSD_Li256ELb1ELb1EEENS1_19SingleTileSchedulerILb1ELb0ELb0ELi128EEEEEEEEEvNT_6ParamsE$_ZZN4cute7idx2crdIiNS_5tupleIJNS_1CILi32EEENS2_ILi4EEENS2_ILi2EEENS2_ILi1EEEEEENS1_IJS6_S3_NS2_ILi128EEENS2_ILi0EEEEEEEEDaRKT_RKT0_RKT1_ENKUlRKT_RKT0_E_clIS3_S6_EEDaSM_SP_)
        /*12e54*/ 	.word	0x00000000


	//----- nvinfo : EIATTR_FRAME_SIZE
	.align		4
.L_12910:
        /*12e58*/ 	.byte	0x04, 0x11
        /*12e5a*/ 	.short	(.L_12912 - .L_12911)
	.align		4
.L_12911:
        /*12e5c*/ 	.word	index@($_ZN7cutlass13device_kernelIN5flash19enable_sm80_to_sm89INS1_16FlashAttnBwdSm80INS1_25CollectiveMainloopBwdSm80ILi2ELi2EN4cute5tupleIJNS5_1CILi128EEES8_NS7_ILi64EEEEEENS_10bfloat16_tEfNS_4arch4Sm80ELb0ELb0ELb1ELb1ELb1ELb0ELb0ELb0ELi2ELi4ELi4ELi4ELb0EEENS1_24CollectiveEpilogueBwdGQAISA_fSD_Li256ELb1ELb1EEENS1_19SingleTileSchedulerILb1ELb0ELb0ELi128EEEEEEEEEvNT_6ParamsE$_ZZN4cute7idx2crdINS_5tupleIJiiNS_1CILi0EEEEEENS1_IJNS1_IJNS2_ILi4EEENS2_ILi8EEEEEES5_NS2_ILi1EEEEEEEEDaRKT_RKT0_ENKUlRKT_RKT0_E_clIiS7_EEDaSI_SL_)
        /*12e60*/ 	.word	0x00000000


	//----- nvinfo : EIATTR_FRAME_SIZE
	.align		4
.L_12912:
        /*12e64*/ 	.byte	0x04, 0x11
        /*12e66*/ 	.short	(.L_12914 - .L_12913)
	.align		4
.L_12913:
        /*12e68*/ 	.word	index@($_ZN7cutlass13device_kernelIN5flash19enable_sm80_to_sm89INS1_16FlashAttnBwdSm80INS1_25CollectiveMainloopBwdSm80ILi2ELi2EN4cute5tupleIJNS5_1CILi128EEES8_NS7_ILi64EEEEEENS_10bfloat16_tEfNS_4arch4Sm80ELb0ELb0ELb1ELb1ELb1ELb0ELb0ELb0ELi2ELi4ELi4ELi4ELb0EEENS1_24CollectiveEpilogueBwdGQAISA_fSD_Li256ELb1ELb1EEENS1_19SingleTileSchedulerILb1ELb0ELb0ELi128EEEEEEEEEvNT_6ParamsE$_ZZN4cute7idx2crdINS_5tupleIJiiNS_1CILi0EEEEEENS1_IJNS1_IJNS2_ILi4EEENS2_ILi8EEEEEES5_NS2_ILi1EEEEEEEEDaRKT_RKT0_ENKUlRKT_RKT0_E_clIiS5_EEDaSI_SL_)
        /*12e6c*/ 	.word	0x00000000


	//----- nvinfo : EIATTR_FRAME_SIZE
	.align		4
.L_12914:
        /*12e70*/ 	.byte	0x04, 0x11
        /*12e72*/ 	.short	(.L_12916 - .L_12915)
	.align		4
.L_12915:
        /*12e74*/ 	.word	index@($_ZN7cutlass13device_kernelIN5flash19enable_sm80_to_sm89INS1_16FlashAttnBwdSm80INS1_25CollectiveMainloopBwdSm80ILi2ELi2EN4cute5tupleIJNS5_1CILi128EEES8_NS7_ILi64EEEEEENS_10bfloat16_tEfNS_4arch4Sm80ELb0ELb0ELb1ELb1ELb1ELb0ELb0ELb0ELi2ELi4ELi4ELi4ELb0EEENS1_24CollectiveEpilogueBwdGQAISA_fSD_Li256ELb1ELb1EEENS1_19SingleTileSchedulerILb1ELb0ELb0ELi128EEEEEEEEEvNT_6ParamsE$_ZZN4cute7idx2crdINS_5tupleIJiiNS_1CILi0EEEEEENS1_IJNS1_IJNS2_ILi4EEENS2_ILi8EEEEEENS2_ILi2EEENS2_ILi1EEEEEEEEDaRKT_RKT0_ENKUlRKT_RKT0_E_clIiS8_EEDaSJ_SM_)
        /*12e78*/ 	.word	0x00000000


	//----- nvinfo : EIATTR_FRAME_SIZE
	.align		4
.L_12916:
        /*12e7c*/ 	.byte	0x04, 0x11
        /*12e7e*/ 	.short	(.L_12918 - .L_12917)
	.align		4
.L_12917:
        /*12e80*/ 	.word	index@($_ZN7cutlass13device_kernelIN5flash19enable_sm80_to_sm89INS1_16FlashAttnBwdSm80INS1_25CollectiveMainloopBwdSm80ILi2ELi2EN4cute5tupleIJNS5_1CILi128EEES8_NS7_ILi64EEEEEENS_10bfloat16_tEfNS_4arch4Sm80ELb0ELb0ELb1ELb1ELb1ELb0ELb0ELb0ELi2ELi4ELi4ELi4ELb0EEENS1_24CollectiveEpilogueBwdGQAISA_fSD_Li256ELb1ELb1EEENS1_19SingleTileSchedulerILb1ELb0ELb0ELi128EEEEEEEEEvNT_6ParamsE$_ZZN4cute7idx2crdINS_5tupleIJiiNS_1CILi0EEEEEENS1_IJNS1_IJNS2_ILi4EEENS2_ILi8EEEEEENS2_ILi2EEENS2_ILi1EEEEEEEEDaRKT_RKT0_ENKUlRKT_RKT0_E_clIiS7_EEDaSJ_SM_)
        /*12e84*/ 	.word	0x00000000


	//----- nvinfo : EIATTR_FRAME_SIZE
	.align		4
.L_12918:
        /*12e88*/ 	.byte	0x04, 0x11
        /*12e8a*/ 	.short	(.L_12920 - .L_12919)
	.align		4
.L_12919:
        /*12e8c*/ 	.word	index@($_ZN7cutlass13device_kernelIN5flash19enable_sm80_to_sm89INS1_16FlashAttnBwdSm80INS1_25CollectiveMainloopBwdSm80ILi2ELi2EN4cute5tupleIJNS5_1CILi128EEES8_NS7_ILi64EEEEEENS_10bfloat16_tEfNS_4arch4Sm80ELb0ELb0ELb1ELb1ELb1ELb0ELb0ELb0ELi2ELi4ELi4ELi4ELb0EEENS1_24CollectiveEpilogueBwdGQAISA_fSD_Li256ELb1ELb1EEENS1_19SingleTileSchedulerILb1ELb0ELb0ELi128EEEEEEEEEvNT_6ParamsE$_ZZN4cute7flattenINS_5tupleIJNS_1CILi1EEENS1_IJiiiEEENS2_ILi64EEENS1_IJNS2_ILi72EEENS2_ILi144EEENS2_ILi288EEEEEENS2_ILi512EEEEEEEEDaRKT_ENKUlRKT_E_clIS4_EEDaSH_)
        /*12e90*/ 	.word	0x00000000


	//----- nvinfo : EIATTR_FRAME_SIZE
	.align		4
.L_12920:
        /*12e94*/ 	.byte	0x04, 0x11
        /*12e96*/ 	.short	(.L_12922 - .L_12921)
	.align		4
.L_12921:
        /*12e98*/ 	.word	index@($_ZN7cutlass13device_kernelIN5flash19enable_sm80_to_sm89INS1_16FlashAttnBwdSm80INS1_25CollectiveMainloopBwdSm80ILi2ELi2EN4cute5tupleIJNS5_1CILi128EEES8_NS7_ILi64EEEEEENS_10bfloat16_tEfNS_4arch4Sm80ELb0ELb0ELb1ELb1ELb1ELb0ELb0ELb0ELi2ELi4ELi4ELi4ELb0EEENS1_24CollectiveEpilogueBwdGQAISA_fSD_Li256ELb1ELb1EEENS1_19SingleTileSchedulerILb1ELb0ELb0ELi128EEEEEEEEEvNT_6ParamsE$_ZZN4cute7flattenINS_5tupleIJNS_1CILi1EEENS1_IJNS2_ILi8EEEiiEEENS2_ILi64EEENS1_IJiNS2_ILi144EEENS2_ILi288EEEEEENS2_ILi512EEEEEEEEDaRKT_ENKUlRKT_E_clIS9_EEDaSH_)
        /*12e9c*/ 	.word	0x00000000


	//----- nvinfo : EIATTR_FRAME_SIZE
	.align		4
.L_12922:
        /*12ea0*/ 	.byte	0x04, 0x11
        /*12ea2*/ 	.short	(.L_12924 - .L_12923)
	.align		4
.L_12923:
        /*12ea4*/ 	.word	index@($_ZN7cutlass13device_kernelIN5flash19enable_sm80_to_sm89INS1_16FlashAttnBwdSm80INS1_25CollectiveMainloopBwdSm80ILi2ELi2EN4cute5tupleIJNS5_1CILi128EEES8_NS7_ILi64EEEEEENS_10bfloat16_tEfNS_4arch4Sm80ELb0ELb0ELb1ELb1ELb1ELb0ELb0ELb0ELi2ELi4ELi4ELi4ELb0EEENS1_24CollectiveEpilogueBwdGQAISA_fSD_Li256ELb1ELb1EEENS1_19SingleTileSchedulerILb1ELb0ELb0ELi128EEEEEEEEEvNT_6ParamsE$_ZZN4cute7flattenINS_5tupleIJNS_1CILi1EEENS1_IJNS2_ILi8EEEiiEEENS2_ILi64EEENS1_IJiNS2_ILi144EEENS2_ILi288EEEEEENS2_ILi512EEEEEEEEDaRKT_ENKUlRKT_E_clIS5_EEDaSH_)
        /*12ea8*/ 	.word	0x00000000


	//----- nvinfo : EIATTR_FRAME_SIZE
	.align		4
.L_12924:
        /*12eac*/ 	.byte	0x04, 0x11
        /*12eae*/ 	.short	(.L_12926 - .L_12925)
	.align		4
.L_12925:
        /*12eb0*/ 	.word	index@($_ZN7cutlass13device_kernelIN5flash19enable_sm80_to_sm89INS1_16FlashAttnBwdSm80INS1_25CollectiveMainloopBwdSm80ILi2ELi2EN4cute5tupleIJNS5_1CILi128EEES8_NS7_ILi64EEEEEENS_10bfloat16_tEfNS_4arch4Sm80ELb0ELb0ELb1ELb1ELb1ELb0ELb0ELb0ELi2ELi4ELi4ELi4ELb0EEENS1_24CollectiveEpilogueBwdGQAISA_fSD_Li256ELb1ELb1EEENS1_19SingleTileSchedulerILb1ELb0ELb0ELi128EEEEEEEEEvNT_6ParamsE$_ZZN4cute7flattenINS_5tupleIJNS1_IJNS_1CILi0EEENS1_IJNS2_ILi1EEENS2_ILi512EEEiEEEEEENS2_ILi4096EEENS1_IJiNS2_ILi8192EEEEEEEEEEEDaRKT_ENKUlRKT_E_clISA_EEDaSH_)
        /*12eb4*/ 	.word	0x00000000


	//----- nvinfo : EIATTR_FRAME_SIZE
	.align		4
.L_12926:
        /*12eb8*/ 	.byte	0x04, 0x11
        /*12eba*/ 	.short	(.L_12928 - .L_12927)
	.align		4
.L_12927:
        /*12ebc*/ 	.word	index@($_ZN7cutlass13device_kernelIN5flash19enable_sm80_to_sm89INS1_16FlashAttnBwdSm80INS1_25CollectiveMainloopBwdSm80ILi2ELi2EN4cute5tupleIJNS5_1CILi128EEES8_NS7_ILi64EEEEEENS_10bfloat16_tEfNS_4arch4Sm80ELb0ELb0ELb1ELb1ELb1ELb0ELb0ELb0ELi2ELi4ELi4ELi4ELb0EEENS1_24CollectiveEpilogueBwdGQAISA_fSD_Li256ELb1ELb1EEENS1_19SingleTileSchedulerILb1ELb0ELb0ELi128EEEEEEEEEvNT_6ParamsE$_ZZN4cute7flattenINS_5tupleIJNS1_IJNS_1CILi0EEENS1_IJNS2_ILi1EEENS2_ILi512EEEiEEEEEENS2_ILi4096EEENS1_IJiNS2_ILi8192EEEEEEEEEEEDaRKT_ENKUlRKT_E_clIS7_EEDaSH_)
        /*12ec0*/ 	.word	0x00000000


	//----- nvinfo : EIATTR_FRAME_SIZE
	.align		4
.L_12928:
        /*12ec4*/ 	.byte	0x04, 0x11
        /*12ec6*/ 	.short	(.L_12930 - .L_12929)
	.align		4
.L_12929:
        /*12ec8*/ 	.word	index@($_ZN7cutlass13device_kernelIN5flash19enable_sm80_to_sm89INS1_16FlashAttnBwdSm80INS1_25CollectiveMainloopBwdSm80ILi2ELi2EN4cute5tupleIJNS5_1CILi128EEES8_NS7_ILi64EEEEEENS_10bfloat16_tEfNS_4arch4Sm80ELb0ELb0ELb1ELb1ELb1ELb0ELb0ELb0ELi2ELi4ELi4ELi4ELb0EEENS1_24CollectiveEpilogueBwdGQAISA_fSD_Li256ELb1ELb1EEENS1_19SingleTileSchedulerILb1ELb0ELb0ELi128EEEEEEEEEvNT_6ParamsE$_ZZN4cute7crd2crdINS_5tupleIJiiiNS_1CILi0EEEEEENS1_IJNS2_ILi32EEENS2_ILi4EEENS2_ILi2EEENS2_ILi1EEEEEENS1_IJS8_S8_S8_S8_EEEEEDaRKT_RKT0_RKT1_ENKUlRKT_RKT0_RKT1_E_clIiS7_S8_EEDaSM_SP_SS_)
        /*12ecc*/ 	.word	0x00000000


	//----- nvinfo : EIATTR_FRAME_SIZE
	.align		4
.L_12930:
        /*12ed0*/ 	.byte	0x04, 0x11
        /*12ed2*/ 	.short	(.L_12932 - .L_12931)
	.align		4
.L_12931:
        /*12ed4*/ 	.word	index@($_ZN7cutlass13device_kernelIN5flash19enable_sm80_to_sm89INS1_16FlashAttnBwdSm80INS1_25CollectiveMainloopBwdSm80ILi2ELi2EN4cute5tupleIJNS5_1CILi128EEES8_NS7_ILi64EEEEEENS_10bfloat16_tEfNS_4arch4Sm80ELb0ELb0ELb1ELb1ELb1ELb0ELb0ELb0ELi2ELi4ELi4ELi4ELb0EEENS1_24CollectiveEpilogueBwdGQAISA_fSD_Li256ELb1ELb1EEENS1_19SingleTileSchedulerILb1ELb0ELb0ELi128EEEEEEEEEvNT_6ParamsE$_ZZN4cute7crd2crdINS_5tupleIJiiiNS_1CILi0EEEEEENS1_IJNS2_ILi32EEENS2_ILi4EEENS2_ILi2EEENS2_ILi1EEEEEENS1_IJS8_S8_S8_S8_EEEEEDaRKT_RKT0_RKT1_ENKUlRKT_RKT0_RKT1_E_clIiS6_S8_EEDaSM_SP_SS_)
        /*12ed8*/ 	.word	0x00000000


	//----- nvinfo : EIATTR_FRAME_SIZE
	.align		4
.L_12932:
        /*12edc*/ 	.byte	0x04, 0x11
        /*12ede*/ 	.short	(.L_12934 - .L_12933)
	.align		4
.L_12933:
        /*12ee0*/ 	.word	index@($_ZN7cutlass13device_kernelIN5flash19enable_sm80_to_sm89INS1_16FlashAttnBwdSm80INS1_25CollectiveMainloopBwdSm80ILi2ELi2EN4cute5tupleIJNS5_1CILi128EEES8_NS7_ILi64EEEEEENS_10bfloat16_tEfNS_4arch4Sm80ELb0ELb0ELb1ELb1ELb1ELb0ELb0ELb0ELi2ELi4ELi4ELi4ELb0EEENS1_24CollectiveEpilogueBwdGQAISA_fSD_Li256ELb1ELb1EEENS1_19SingleTileSchedulerILb1ELb0ELb0ELi128EEEEEEEEEvNT_6ParamsE$_ZZN4cute7crd2crdINS_5tupleIJiiiNS_1CILi0EEEEEENS1_IJNS2_ILi32EEENS2_ILi4EEENS2_ILi2EEENS2_ILi1EEEEEENS1_IJS8_S8_S8_S8_EEEEEDaRKT_RKT0_RKT1_ENKUlRKT_RKT0_RKT1_E_clIiS5_S8_EEDaSM_SP_SS_)
        /*12ee4*/ 	.word	0x00000000


	//----- nvinfo : EIATTR_FRAME_SIZE
	.align		4
.L_12934:
        /*12ee8*/ 	.byte	0x04, 0x11
        /*12eea*/ 	.short	(.L_12936 - .L_12935)
	.align		4
.L_12935:
        /*12eec*/ 	.word	index@($_ZN7cutlass13device_kernelIN5flash19enable_sm80_to_sm89INS1_16FlashAttnBwdSm80INS1_25CollectiveMainloopBwdSm80ILi2ELi2EN4cute5tupleIJNS5_1CILi128EEES8_NS7_ILi64EEEEEENS_10bfloat16_tEfNS_4arch4Sm80ELb0ELb0ELb1ELb1ELb1ELb0ELb0ELb0ELi2ELi4ELi4ELi4ELb0EEENS1_24CollectiveEpilogueBwdGQAISA_fSD_Li256ELb1ELb1EEENS1_19SingleTileSchedulerILb1ELb0ELb0ELi128EEEEEEEEEvNT_6ParamsE$_ZZN4cute6upcastILi2ENS_5tupleIJNS_1CILi2EEES3_S3_EEENS1_IJNS2_ILi1EEENS2_ILi512EEEiEEEEEDaRKT0_RKT1_ENKUlRKT_RKT0_E_clIS3_iEEDaSG_SJ_)
        /*12ef0*/ 	.word	0x00000000


	//----- nvinfo : EIATTR_FRAME_SIZE
	.align		4
.L_12936:
        /*12ef4*/ 	.byte	0x04, 0x11
        /*12ef6*/ 	.short	(.L_12938 - .L_12937)
	.align		4
.L_12937:
        /*12ef8*/ 	.word	index@($_ZN7cutlass13device_kernelIN5flash19enable_sm80_to_sm89INS1_16FlashAttnBwdSm80INS1_25CollectiveMainloopBwdSm80ILi2ELi2EN4cute5tupleIJNS5_1CILi128EEES8_NS7_ILi64EEEEEENS_10bfloat16_tEfNS_4arch4Sm80ELb0ELb0ELb1ELb1ELb1ELb0ELb0ELb0ELi2ELi4ELi4ELi4ELb0EEENS1_24CollectiveEpilogueBwdGQAISA_fSD_Li256ELb1ELb1EEENS1_19SingleTileSchedulerILb1ELb0ELb0ELi128EEEEEEEEEvNT_6ParamsE$_ZZN4cute6upcastILi2ENS_5tupleIJNS_1CILi2EEES3_EEENS1_IJiNS2_ILi8192EEEEEEEEDaRKT0_RKT1_ENKUlRKT_RKT0_E_clIS3_iEEDaSF_SI_)
        /*12efc*/ 	.word	0x00000000


	//----- nvinfo : EIATTR_FRAME_SIZE
	.align		4
.L_12938:
        /*12f00*/ 	.byte	0x04, 0x11
        /*12f02*/ 	.short	(.L_12940 - .L_12939)
	.align		4
.L_12939:
        /*12f04*/ 	.word	index@($_ZN7cutlass13device_kernelIN5flash19enable_sm80_to_sm89INS1_16FlashAttnBwdSm80INS1_25CollectiveMainloopBwdSm80ILi2ELi2EN4cute5tupleIJNS5_1CILi128EEES8_NS7_ILi64EEEEEENS_10bfloat16_tEfNS_4arch4Sm80ELb0ELb0ELb1ELb1ELb1ELb0ELb0ELb0ELi2ELi4ELi4ELi4ELb0EEENS1_24CollectiveEpilogueBwdGQAISA_fSD_Li256ELb1ELb1EEENS1_19SingleTileSchedulerILb1ELb0ELb0ELi128EEEEEEEEEvNT_6ParamsE$_ZZN4cute6upcastILi2ENS_5tupleIJNS_1CILi1EEENS1_IJNS2_ILi2EEES4_S4_EEEEEENS1_IJNS2_ILi0EEENS1_IJS3_NS2_ILi512EEEiEEEEEEEEDaRKT0_RKT1_ENKUlRKT_RKT0_E_clIS5_S9_EEDaSJ_SM_)
        /*12f08*/ 	.word	0x00000000


	//----- nvinfo : EIATTR_FRAME_SIZE
	.align		4
.L_12940:
        /*12f0c*/ 	.byte	0x04, 0x11
        /*12f0e*/ 	.short	(.L_12942 - .L_12941)
	.align		4
.L_12941:
        /*12f10*/ 	.word	index@($_ZN7cutlass13device_kernelIN5flash19enable_sm80_to_sm89INS1_16FlashAttnBwdSm80INS1_25CollectiveMainloopBwdSm80ILi2ELi2EN4cute5tupleIJNS5_1CILi128EEES8_NS7_ILi64EEEEEENS_10bfloat16_tEfNS_4arch4Sm80ELb0ELb0ELb1ELb1ELb1ELb0ELb0ELb0ELi2ELi4ELi4ELi4ELb0EEENS1_24CollectiveEpilogueBwdGQAISA_fSD_Li256ELb1ELb1EEENS1_19SingleTileSchedulerILb1ELb0ELb0ELi128EEEEEEEEEvNT_6ParamsE$_ZZN4cute6upcastILi2ENS_5tupleIJNS1_IJNS_1CILi1EEENS1_IJNS2_ILi2EEES4_S4_EEEEEES4_NS1_IJS4_S4_EEEEEENS1_IJNS1_IJNS2_ILi0EEENS1_IJS3_NS2_ILi512EEEiEEEEEENS2_ILi4096EEENS1_IJiNS2_ILi8192EEEEEEEEEEEDaRKT0_RKT1_ENKUlRKT_RKT0_E_clIS7_SF_EEDaSP_SS_)
        /*12f14*/ 	.word	0x00000000


	//----- nvinfo : EIATTR_FRAME_SIZE
	.align		4
.L_12942:
        /*12f18*/ 	.byte	0x04, 0x11
        /*12f1a*/ 	.short	(.L_12944 - .L_12943)
	.align		4
.L_12943:
        /*12f1c*/ 	.word	index@($_ZN7cutlass13device_kernelIN5flash19enable_sm80_to_sm89INS1_16FlashAttnBwdSm80INS1_25CollectiveMainloopBwdSm80ILi2ELi2EN4cute5tupleIJNS5_1CILi128EEES8_NS7_ILi64EEEEEENS_10bfloat16_tEfNS_4arch4Sm80ELb0ELb0ELb1ELb1ELb1ELb0ELb0ELb0ELi2ELi4ELi4ELi4ELb0EEENS1_24CollectiveEpilogueBwdGQAISA_fSD_Li256ELb1ELb1EEENS1_19SingleTileSchedulerILb1ELb0ELb0ELi128EEEEEEEEEvNT_6ParamsE$_ZZN4cute6upcastILi2ENS_5tupleIJNS1_IJNS_1CILi1EEENS1_IJNS2_ILi2EEES4_S4_EEEEEES4_NS1_IJS4_S4_EEEEEENS1_IJNS1_IJNS2_ILi0EEENS1_IJS3_NS2_ILi512EEEiEEEEEENS2_ILi4096EEENS1_IJiNS2_ILi8192EEEEEEEEEEEDaRKT0_RKT1_ENKUlRKT_RKT0_E_clIS6_SC_EEDaSP_SS_)
        /*12f20*/ 	.word	0x00000000


	//----- nvinfo : EIATTR_FRAME_SIZE
	.align		4
.L_12944:
        /*12f24*/ 	.byte	0x04, 0x11
        /*12f26*/ 	.short	(.L_12946 - .L_12945)
	.align		4
.L_12945:
        /*12f28*/ 	.word	index@($_ZN7cutlass13device_kernelIN5flash19enable_sm80_to_sm89INS1_16FlashAttnBwdSm80INS1_25CollectiveMainloopBwdSm80ILi2ELi2EN4cute5tupleIJNS5_1CILi128EEES8_NS7_ILi64EEEEEENS_10bfloat16_tEfNS_4arch4Sm80ELb0ELb0ELb1ELb1ELb1ELb0ELb0ELb0ELi2ELi4ELi4ELi4ELb0EEENS1_24CollectiveEpilogueBwdGQAISA_fSD_Li256ELb1ELb1EEENS1_19SingleTileSchedulerILb1ELb0ELb0ELi128EEEEEEEEEvNT_6ParamsE$_ZZN4cute6detail9lift_diceINS_5tupleIJiNS_1CILi0EEEEEES5_EEDaRKT_RKT0_ENKUlRKT_RKT0_E_clIiiEEDaSE_SH_)
        /*12f2c*/ 	.word	0x00000000


	//----- nvinfo : EIATTR_FRAME_SIZE
	.align		4
.L_12946:
        /*12f30*/ 	.byte	0x04, 0x11
        /*12f32*/ 	.short	(.L_12948 - .L_12947)
	.align		4
.L_12947:
        /*12f34*/ 	.word	index@($_ZN7cutlass13device_kernelIN5flash19enable_sm80_to_sm89INS1_16FlashAttnBwdSm80INS1_25CollectiveMainloopBwdSm80ILi2ELi2EN4cute5tupleIJNS5_1CILi128EEES8_NS7_ILi64EEEEEENS_10bfloat16_tEfNS_4arch4Sm80ELb0ELb0ELb1ELb1ELb1ELb0ELb0ELb0ELi2ELi4ELi4ELi4ELb0EEENS1_24CollectiveEpilogueBwdGQAISA_fSD_Li256ELb1ELb1EEENS1_19SingleTileSchedulerILb1ELb0ELb0ELi128EEEEEEEEEvNT_6ParamsE$_ZZN4cute6detail9lift_diceINS_5tupleIJiNS2_IJiNS_1CILi0EEEEEEEEES6_EEDaRKT_RKT0_ENKUlRKT_RKT0_E_clIiiEEDaSF_SI_)
        /*12f38*/ 	.word	0x00000000


	//----- nvinfo : EIATTR_FRAME_SIZE
	.align		4
.L_12948:
        /*12f3c*/ 	.byte	0x04, 0x11
        /*12f3e*/ 	.short	(.L_12950 - .L_12949)
	.align		4
.L_12949:
        /*12f40*/ 	.word	index@($_ZN7cutlass13device_kernelIN5flash19enable_sm80_to_sm89INS1_16FlashAttnBwdSm80INS1_25CollectiveMainloopBwdSm80ILi2ELi2EN4cute5tupleIJNS5_1CILi128EEES8_NS7_ILi64EEEEEENS_10bfloat16_tEfNS_4arch4Sm80ELb0ELb0ELb1ELb1ELb1ELb0ELb0ELb0ELi2ELi4ELi4ELi4ELb0EEENS1_24CollectiveEpilogueBwdGQAISA_fSD_Li256ELb1ELb1EEENS1_19SingleTileSchedulerILb1ELb0ELb0ELi128EEEEEEEEEvNT_6ParamsE$_ZZN4cute6detail9lift_diceINS_5tupleIJiNS2_IJiNS_1CILi0EEEEEEEEES6_EEDaRKT_RKT0_ENKUlRKT_RKT0_E_clIS5_S5_EEDaSF_SI_)
        /*12f44*/ 	.word	0x00000000


	//----- nvinfo : EIATTR_FRAME_SIZE
	.align		4
.L_12950:
        /*12f48*/ 	.byte	0x04, 0x11
        /*12f4a*/ 	.short	(.L_12952 - .L_12951)
	.align		4
.L_12951:
        /*12f4c*/ 	.word	index@($_ZN7cutlass13device_kernelIN5flash19enable_sm80_to_sm89INS1_16FlashAttnBwdSm80INS1_25CollectiveMainloopBwdSm80ILi2ELi2EN4cute5tupleIJNS5_1CILi128EEES8_NS7_ILi64EEEEEENS_10bfloat16_tEfNS_4arch4Sm80ELb0ELb0ELb1ELb1ELb1ELb0ELb0ELb0ELi2ELi4ELi4ELi4ELb0EEENS1_24CollectiveEpilogueBwdGQAISA_fSD_Li256ELb1ELb1EEENS1_19SingleTileSchedulerILb1ELb0ELb0ELi128EEEEEEEEEvNT_6ParamsE$_ZZN4cute6detail16composition_implINS_5tupleIJNS_1CILi8EEENS3_ILi2EEES5_S5_S4_S5_EEENS2_IJNS3_ILi1EEEiiiNS3_ILi72EEENS3_ILi512EEEEEES5_S4_EEDaRKT_RKT0_RKT1_RKT2_ENKUlRKT_T0_E_clINS2_IJNS2_IJS5_EEENS2_IJiEEES7_S7_EEENS_17integral_constantIiLi4EEEEEDaSP_SQ_)
        /*12f50*/ 	.word	0x00000000


	//----- nvinfo : EIATTR_FRAME_SIZE
	.align		4
.L_12952:
        /*12f54*/ 	.byte	0x04, 0x11
        /*12f56*/ 	.short	(.L_12954 - .L_12953)
	.align		4
.L_12953:
        /*12f58*/ 	.word	index@($_ZN7cutlass13device_kernelIN5flash19enable_sm80_to_sm89INS1_16FlashAttnBwdSm80INS1_25CollectiveMainloopBwdSm80ILi2ELi2EN4cute5tupleIJNS5_1CILi128EEES8_NS7_ILi64EEEEEENS_10bfloat16_tEfNS_4arch4Sm80ELb0ELb0ELb1ELb1ELb1ELb0ELb0ELb0ELi2ELi4ELi4ELi4ELb0EEENS1_24CollectiveEpilogueBwdGQAISA_fSD_Li256ELb1ELb1EEENS1_19SingleTileSchedulerILb1ELb0ELb0ELi128EEEEEEEEEvNT_6ParamsE$_ZZN4cute6detail16composition_implINS_5tupleIJNS_1CILi8EEENS3_ILi2EEES5_S5_S4_S5_EEENS2_IJNS3_ILi1EEEiiiNS3_ILi72EEENS3_ILi512EEEEEES5_S4_EEDaRKT_RKT0_RKT1_RKT2_ENKUlRKT_T0_E_clINS2_IJNS2_IJS5_EEENS2_IJiEEES7_S7_EEENS_17integral_constantIiLi3EEEEEDaSP_SQ_)
        /*12f5c*/ 	.word	0x00000000


	//----- nvinfo : EIATTR_FRAME_SIZE
	.align		4
.L_12954:
        /*12f60*/ 	.byte	0x04, 0x11
        /*12f62*/ 	.short	(.L_12956 - .L_12955)
	.align		4
.L_12955:
        /*12f64*/ 	.word	index@($_ZN7cutlass13device_kernelIN5flash19enable_sm80_to_sm89INS1_16FlashAttnBwdSm80INS1_25CollectiveMainloopBwdSm80ILi2ELi2EN4cute5tupleIJNS5_1CILi128EEES8_NS7_ILi64EEEEEENS_10bfloat16_tEfNS_4arch4Sm80ELb0ELb0ELb1ELb1ELb1ELb0ELb0ELb0ELi2ELi4ELi4ELi4ELb0EEENS1_24CollectiveEpilogueBwdGQAISA_fSD_Li256ELb1ELb1EEENS1_19SingleTileSchedulerILb1ELb0ELb0ELi128EEEEEEEEEvNT_6ParamsE$_ZZN4cute6detail16composition_implINS_5tupleIJNS_1CILi8EEENS3_ILi2EEES5_S5_S4_S5_EEENS2_IJNS3_ILi1EEEiiiNS3_ILi72EEENS3_ILi512EEEEEES5_S4_EEDaRKT_RKT0_RKT1_RKT2_ENKUlRKT_T0_E_clINS2_IJNS2_IJS5_EEENS2_IJiEEES7_S7_EEENS_17integral_constantIiLi2EEEEEDaSP_SQ_)
        /*12f68*/ 	.word	0x00000000


	//----- nvinfo : EIATTR_FRAME_SIZE
	.align		4
.L_12956:
        /*12f6c*/ 	.byte	0x04, 0x11
        /*12f6e*/ 	.short	(.L_12958 - .L_12957)
	.align		4
.L_12957:
        /*12f70*/ 	.word	index@($_ZN7cutlass13device_kernelIN5flash19enable_sm80_to_sm89INS1_16FlashAttnBwdSm80INS1_25CollectiveMainloopBwdSm80ILi2ELi2EN4cute5tupleIJNS5_1CILi128EEES8_NS7_ILi64EEEEEENS_10bfloat16_tEfNS_4arch4Sm80ELb0ELb0ELb1ELb1ELb1ELb0ELb0ELb0ELi2ELi4ELi4ELi4ELb0EEENS1_24CollectiveEpilogueBwdGQAISA_fSD_Li256ELb1ELb1EEENS1_19SingleTileSchedulerILb1ELb0ELb0ELi128EEEEEEEEEvNT_6ParamsE$_ZZN4cute6detail16composition_implINS_5tupleIJNS_1CILi8EEENS3_ILi2EEES5_S5_S4_S5_EEENS2_IJNS3_ILi1EEEiiiNS3_ILi72EEENS3_ILi512EEEEEES5_S4_EEDaRKT_RKT0_RKT1_RKT2_ENKUlRKT_T0_E_clINS2_IJNS2_IJEEEST_S5_S7_EEENS_17integral_constantIiLi1EEEEEDaSP_SQ_)
        /*12f74*/ 	.word	0x00000000


	//----- nvinfo : EIATTR_FRAME_SIZE
	.align		4
.L_12958:
        /*12f78*/ 	.byte	0x04, 0x11
        /*12f7a*/ 	.short	(.L_12960 - .L_12959)
	.align		4
.L_12959:
        /*12f7c*/ 	.word	index@($_ZN7cutlass13device_kernelIN5flash19enable_sm80_to_sm89INS1_16FlashAttnBwdSm80INS1_25CollectiveMainloopBwdSm80ILi2ELi2EN4cute5tupleIJNS5_1CILi128EEES8_NS7_ILi64EEEEEENS_10bfloat16_tEfNS_4arch4Sm80ELb0ELb0ELb1ELb1ELb1ELb0ELb0ELb0ELi2ELi4ELi4ELi4ELb0EEENS1_24CollectiveEpilogueBwdGQAISA_fSD_Li256ELb1ELb1EEENS1_19SingleTileSchedulerILb1ELb0ELb0ELi128EEEEEEEEEvNT_6ParamsE$_ZZN4cute6detail16composition_implINS_5tupleIJNS_1CILi8EEENS3_ILi2EEES5_S5_S4_S5_EEENS2_IJNS3_ILi1EEEiiiNS3_ILi72EEENS3_ILi512EEEEEENS3_ILi4EEENS3_ILi16EEEEEDaRKT_RKT0_RKT1_RKT2_ENKUlRKT_T0_E_clINS2_IJNS2_IJS5_S5_EEENS2_IJiiEEES7_S7_EEENS_17integral_constantIiLi4EEEEEDaSR_SS_)
        /*12f80*/ 	.word	0x00000000


	//----- nvinfo : EIATTR_FRAME_SIZE
	.align		4
.L_12960:
        /*12f84*/ 	.byte	0x04, 0x11
        /*12f86*/ 	.short	(.L_12962 - .L_12961)
	.align		4
.L_12961:
        /*12f88*/ 	.word	index@($_ZN7cutlass13device_kernelIN5flash19enable_sm80_to_sm89INS1_16FlashAttnBwdSm80INS1_25CollectiveMainloopBwdSm80ILi2ELi2EN4cute5tupleIJNS5_1CILi128EEES8_NS7_ILi64EEEEEENS_10bfloat16_tEfNS_4arch4Sm80ELb0ELb0ELb1ELb1ELb1ELb0ELb0ELb0ELi2ELi4ELi4ELi4ELb0EEENS1_24CollectiveEpilogueBwdGQAISA_fSD_Li256ELb1ELb1EEENS1_19SingleTileSchedulerILb1ELb0ELb0ELi128EEEEEEEEEvNT_6ParamsE$_ZZN4cute6detail16composition_implINS_5tupleIJNS_1CILi8EEENS3_ILi2EEES5_S5_S4_S5_EEENS2_IJNS3_ILi1EEEiiiNS3_ILi72EEENS3_ILi512EEEEEENS3_ILi4EEENS3_ILi16EEEEEDaRKT_RKT0_RKT1_RKT2_ENKUlRKT_T0_E_clINS2_IJNS2_IJS5_EEENS2_IJiEEES5_S7_EEENS_17integral_constantIiLi3EEEEEDaSR_SS_)
        /*12f8c*/ 	.word	0x00000000


	//----- nvinfo : EIATTR_FRAME_SIZE
	.align		4
.L_12962:
        /*12f90*/ 	.byte	0x04, 0x11
        /*12f92*/ 	.short	(.L_12964 - .L_12963)
	.align		4
.L_12963:
        /*12f94*/ 	.word	index@($_ZN7cutlass13device_kernelIN5flash19enable_sm80_to_sm89INS1_16FlashAttnBwdSm80INS1_25CollectiveMainloopBwdSm80ILi2ELi2EN4cute5tupleIJNS5_1CILi128EEES8_NS7_ILi64EEEEEENS_10bfloat16_tEfNS_4arch4Sm80ELb0ELb0ELb1ELb1ELb1ELb0ELb0ELb0ELi2ELi4ELi4ELi4ELb0EEENS1_24CollectiveEpilogueBwdGQAISA_fSD_Li256ELb1ELb1EEENS1_19SingleTileSchedulerILb1ELb0ELb0ELi128EEEEEEEEEvNT_6ParamsE$_ZZN4cute6detail16composition_implINS_5tupleIJNS_1CILi8EEENS3_ILi2EEES5_S5_S4_S5_EEENS2_IJNS3_ILi1EEEiiiNS3_ILi72EEENS3_ILi512EEEEEENS3_ILi4EEENS3_ILi16EEEEEDaRKT_RKT0_RKT1_RKT2_ENKUlRKT_T0_E_clINS2_IJNS2_IJEEESV_SB_S7_EEENS_17integral_constantIiLi2EEEEEDaSR_SS_)
        /*12f98*/ 	.word	0x00000000


	//----- nvinfo : EIATTR_FRAME_SIZE
	.align		4
.L_12964:
        /*12f9c*/ 	.byte	0x04, 0x11
        /*12f9e*/ 	.short	(.L_12966 - .L_12965)
	.align		4
.L_12965:
        /*12fa0*/ 	.word	index@($_ZN7cutlass13device_kernelIN5flash19enable_sm80_to_sm89INS1_16FlashAttnBwdSm80INS1_25CollectiveMainloopBwdSm80ILi2ELi2EN4cute5tupleIJNS5_1CILi128EEES8_NS7_ILi64EEEEEENS_10bfloat16_tEfNS_4arch4Sm80ELb0ELb0ELb1ELb1ELb1ELb0ELb0ELb0ELi2ELi4ELi4ELi4ELb0EEENS1_24CollectiveEpilogueBwdGQAISA_fSD_Li256ELb1ELb1EEENS1_19SingleTileSchedulerILb1ELb0ELb0ELi128EEEEEEEEEvNT_6ParamsE$_ZZN4cute6detail16composition_implINS_5tupleIJNS_1CILi8EEENS3_ILi2EEES5_S5_S4_S5_EEENS2_IJNS3_ILi1EEEiiiNS3_ILi72EEENS3_ILi512EEEEEENS2_IJS5_S5_S5_EEENS2_IJS7_S9_S4_EEEEEDaRKT_RKT0_RKT1_RKT2_ENKUlRKT_RKT0_E_clIS5_S4_EEDaSR_SU_)
        /*12fa4*/ 	.word	0x00000000


	//----- nvinfo : EIATTR_FRAME_SIZE
	.align		4
.L_12966:
        /*12fa8*/ 	.byte	0x04, 0x11
        /*12faa*/ 	.short	(.L_12968 - .L_12967)
	.align		4
.L_12967:
        /*12fac*/ 	.word	index@($_ZN7cutlass13device_kernelIN5flash19enable_sm80_to_sm89INS1_16FlashAttnBwdSm80INS1_25CollectiveMainloopBwdSm80ILi2ELi2EN4cute5tupleIJNS5_1CILi128EEES8_NS7_ILi64EEEEEENS_10bfloat16_tEfNS_4arch4Sm80ELb0ELb0ELb1ELb1ELb1ELb0ELb0ELb0ELi2ELi4ELi4ELi4ELb0EEENS1_24CollectiveEpilogueBwdGQAISA_fSD_Li256ELb1ELb1EEENS1_19SingleTileSchedulerILb1ELb0ELb0ELi128EEEEEEEEEvNT_6ParamsE$_ZZN4cute6detail16composition_implINS_5tupleIJNS_1CILi8EEENS3_ILi2EEES5_S5_S4_S5_EEENS2_IJNS3_ILi1EEEiiiNS3_ILi72EEENS3_ILi512EEEEEENS2_IJS5_S5_EEENS2_IJS7_S4_EEEEEDaRKT_RKT0_RKT1_RKT2_ENKUlRKT_RKT0_E_clIS5_S4_EEDaSR_SU_)
        /*12fb0*/ 	.word	0x00000000


	//----- nvinfo : EIATTR_FRAME_SIZE
	.align		4
.L_12968:
        /*12fb4*/ 	.byte	0x04, 0x11
        /*12fb6*/ 	.short	(.L_12970 - .L_12969)
	.align		4
.L_12969:
        /*12fb8*/ 	.word	index@($_ZN7cutlass13device_kernelIN5flash19enable_sm80_to_sm89INS1_16FlashAttnBwdSm80INS1_25CollectiveMainloopBwdSm80ILi2ELi2EN4cute5tupleIJNS5_1CILi128EEES8_NS7_ILi64EEEEEENS_10bfloat16_tEfNS_4arch4Sm80ELb0ELb0ELb1ELb1ELb1ELb0ELb0ELb0ELi2ELi4ELi4ELi4ELb0EEENS1_24CollectiveEpilogueBwdGQAISA_fSD_Li256ELb1ELb1EEENS1_19SingleTileSchedulerILb1ELb0ELb0ELi128EEEEEEEEEvNT_6ParamsE$_ZZN4cute6detail16composition_implINS_5tupleIJNS_1CILi8EEENS3_ILi2EEES5_S5_S4_S5_EEENS2_IJNS3_ILi1EEEiiiNS3_ILi72EEENS3_ILi512EEEEEENS2_IJNS3_ILi4EEES5_EEENS2_IJNS3_ILi16EEENS3_ILi8192EEEEEEEEDaRKT_RKT0_RKT1_RKT2_ENKUlRKT_RKT0_E_clISB_SD_EEDaSU_SX_)
        /*12fbc*/ 	.word	0x00000000


	//----- nvinfo : EIATTR_FRAME_SIZE
	.align		4
.L_12970:
        /*12fc0*/ 	.byte	0x04, 0x11
        /*12fc2*/ 	.short	(.L_12972 - .L_12971)
	.align		4
.L_12971:
        /*12fc4*/ 	.word	index@($_ZN7cutlass13device_kernelIN5flash19enable_sm80_to_sm89INS1_16FlashAttnBwdSm80INS1_25CollectiveMainloopBwdSm80ILi2ELi2EN4cute5tupleIJNS5_1CILi128EEES8_NS7_ILi64EEEEEENS_10bfloat16_tEfNS_4arch4Sm80ELb0ELb0ELb1ELb1ELb1ELb0ELb0ELb0ELi2ELi4ELi4ELi4ELb0EEENS1_24CollectiveEpilogueBwdGQAISA_fSD_Li256ELb1ELb1EEENS1_19SingleTileSchedulerILb1ELb0ELb0ELi128EEEEEEEEEvNT_6ParamsE$_ZZN4cute6detail16composition_implINS_5tupleIJNS_1CILi8EEENS3_ILi2EEES5_S5_S4_S5_EEENS2_IJNS3_ILi1EEEiiiNS3_ILi72EEENS3_ILi512EEEEEENS2_IJNS2_IJS5_S5_S5_EEES5_NS3_ILi4EEEEEENS2_IJNS2_IJS7_S9_S4_EEENS3_ILi4096EEENS3_ILi16EEEEEEEEDaRKT_RKT0_RKT1_RKT2_ENKUlRKT_RKT0_E_clISC_SG_EEDaSW_SZ_)
        /*12fc8*/ 	.word	0x00000000


	//----- nvinfo : EIATTR_FRAME_SIZE
	.align		4
.L_12972:
        /*12fcc*/ 	.byte	0x04, 0x11
        /*12fce*/ 	.short	(.L_12974 - .L_12973)
	.align		4
.L_12973:
        /*12fd0*/ 	.word	index@($_ZN7cutlass13device_kernelIN5flash19enable_sm80_to_sm89INS1_16FlashAttnBwdSm80INS1_25CollectiveMainloopBwdSm80ILi2ELi2EN4cute5tupleIJNS5_1CILi128EEES8_NS7_ILi64EEEEEENS_10bfloat16_tEfNS_4arch4Sm80ELb0ELb0ELb1ELb1ELb1ELb0ELb0ELb0ELi2ELi4ELi4ELi4ELb0EEENS1_24CollectiveEpilogueBwdGQAISA_fSD_Li256ELb1ELb1EEENS1_19SingleTileSchedulerILb1ELb0ELb0ELi128EEEEEEEEEvNT_6ParamsE$_ZZN4cute6detail16composition_implINS_5tupleIJNS_1CILi8EEENS3_ILi2EEES5_S5_S4_S5_EEENS2_IJNS3_ILi1EEEiiiNS3_ILi72EEENS3_ILi512EEEEEENS2_IJNS2_IJS5_S5_S5_EEES5_NS3_ILi4EEEEEENS2_IJNS2_IJS7_S9_S4_EEENS3_ILi4096EEENS3_ILi16EEEEEEEEDaRKT_RKT0_RKT1_RKT2_ENKUlRKT_RKT0_E_clISB_SE_EEDaSW_SZ_)
        /*12fd4*/ 	.word	0x00000000


	//----- nvinfo : EIATTR_FRAME_SIZE
	.align		4
.L_12974:
        /*12fd8*/ 	.byte	0x04, 0x11
        /*12fda*/ 	.short	(.L_12976 - .L_12975)
	.align		4
.L_12975:
        /*12fdc*/ 	.word	index@($_ZN7cutlass13device_kernelIN5flash19enable_sm80_to_sm89INS1_16FlashAttnBwdSm80INS1_25CollectiveMainloopBwdSm80ILi2ELi2EN4cute5tupleIJNS5_1CILi128EEES8_NS7_ILi64EEEEEENS_10bfloat16_tEfNS_4arch4Sm80ELb0ELb0ELb1ELb1ELb1ELb0ELb0ELb0ELi2ELi4ELi4ELi4ELb0EEENS1_24CollectiveEpilogueBwdGQAISA_fSD_Li256ELb1ELb1EEENS1_19SingleTileSchedulerILb1ELb0ELb0ELi128EEEEEEEEEvNT_6ParamsE$_ZZN4cute6detail16composition_implINS_5tupleIJNS_1CILi8EEENS3_ILi2EEES5_S5_S4_S5_EEENS2_IJNS3_ILi1EEEiiiNS3_ILi72EEENS3_ILi512EEEEEENS2_IJNS2_IJS5_S5_S5_EEES5_NS2_IJNS3_ILi4EEES5_EEEEEENS2_IJNS2_IJS7_S9_S4_EEENS3_ILi4096EEENS2_IJNS3_ILi16EEENS3_ILi8192EEEEEEEEEEEDaRKT_RKT0_RKT1_RKT2_ENKUlRKT_RKT0_E_clISD_SJ_EEDaSZ_S12_)
        /*12fe0*/ 	.word	0x00000000


	//----- nvinfo : EIATTR_FRAME_SIZE
	.align		4
.L_12976:
        /*12fe4*/ 	.byte	0x04, 0x11
        /*12fe6*/ 	.short	(.L_12978 - .L_12977)
	.align		4
.L_12977:
        /*12fe8*/ 	.word	index@($_ZN7cutlass13device_kernelIN5flash19enable_sm80_to_sm89INS1_16FlashAttnBwdSm80INS1_25CollectiveMainloopBwdSm80ILi2ELi2EN4cute5tupleIJNS5_1CILi128EEES8_NS7_ILi64EEEEEENS_10bfloat16_tEfNS_4arch4Sm80ELb0ELb0ELb1ELb1ELb1ELb0ELb0ELb0ELi2ELi4ELi4ELi4ELb0EEENS1_24CollectiveEpilogueBwdGQAISA_fSD_Li256ELb1ELb1EEENS1_19SingleTileSchedulerILb1ELb0ELb0ELi128EEEEEEEEEvNT_6ParamsE$_ZZN4cute6detail16composition_implINS_5tupleIJNS_1CILi8EEENS3_ILi2EEES5_S5_S4_S5_EEENS2_IJNS3_ILi1EEEiiiNS3_ILi72EEENS3_ILi512EEEEEENS2_IJNS2_IJS5_S5_S5_EEES5_NS2_IJNS3_ILi4EEES5_EEEEEENS2_IJNS2_IJS7_S9_S4_EEENS3_ILi4096EEENS2_IJNS3_ILi16EEENS3_ILi8192EEEEEEEEEEEDaRKT_RKT0_RKT1_RKT2_ENKUlRKT_RKT0_E_clISB_SF_EEDaSZ_S12_)
        /*12fec*/ 	.word	0x00000000


	//----- nvinfo : EIATTR_FRAME_SIZE
	.align		4
.L_12978:
        /*12ff0*/ 	.byte	0x04, 0x11
        /*12ff2*/ 	.short	(.L_12980 - .L_12979)
	.align		4
.L_12979:
        /*12ff4*/ 	.word	index@($_ZN7cutlass13device_kernelIN5flash19enable_sm80_to_sm89INS1_16FlashAttnBwdSm80INS1_25CollectiveMainloopBwdSm80ILi2ELi2EN4cute5tupleIJNS5_1CILi128EEES8_NS7_ILi64EEEEEENS_10bfloat16_tEfNS_4arch4Sm80ELb0ELb0ELb1ELb1ELb1ELb0ELb0ELb0ELi2ELi4ELi4ELi4ELb0EEENS1_24CollectiveEpilogueBwdGQAISA_fSD_Li256ELb1ELb1EEENS1_19SingleTileSchedulerILb1ELb0ELb0ELi128EEEEEEEEEvNT_6ParamsE$_ZZN4cute6detail16composition_implINS_5tupleIJNS_1CILi8EEENS3_ILi2EEES5_S5_S4_S5_EEENS2_IJNS3_ILi1EEEiiiNS3_ILi72EEENS3_ILi512EEEEEENS2_IJNS2_IJS5_S5_EEES4_NS3_ILi4EEEEEENS2_IJNS2_IJS7_S4_EEENS3_ILi1024EEENS3_ILi16EEEEEEEEDaRKT_RKT0_RKT1_RKT2_ENKUlRKT_RKT0_E_clISC_SG_EEDaSW_SZ_)
        /*12ff8*/ 	.word	0x00000000


	//----- nvinfo : EIATTR_FRAME_SIZE
	.align		4
.L_12980:
        /*12ffc*/ 	.byte	0x04, 0x11
        /*12ffe*/ 	.short	(.L_12982 - .L_12981)
	.align		4
.L_12981:
        /*13000*/ 	.word	index@($_ZN7cutlass13device_kernelIN5flash19enable_sm80_to_sm89INS1_16FlashAttnBwdSm80INS1_25CollectiveMainloopBwdSm80ILi2ELi2EN4cute5tupleIJNS5_1CILi128EEES8_NS7_ILi64EEEEEENS_10bfloat16_tEfNS_4arch4Sm80ELb0ELb0ELb1ELb1ELb1ELb0ELb0ELb0ELi2ELi4ELi4ELi4ELb0EEENS1_24CollectiveEpilogueBwdGQAISA_fSD_Li256ELb1ELb1EEENS1_19SingleTileSchedulerILb1ELb0ELb0ELi128EEEEEEEEEvNT_6ParamsE$_ZZN4cute6detail16composition_implINS_5tupleIJNS_1CILi8EEENS3_ILi2EEES5_S5_S4_S5_EEENS2_IJNS3_ILi1EEEiiiNS3_ILi72EEENS3_ILi512EEEEEENS2_IJNS2_IJS5_S5_EEES4_NS3_ILi4EEEEEENS2_IJNS2_IJS7_S4_EEENS3_ILi1024EEENS3_ILi16EEEEEEEEDaRKT_RKT0_RKT1_RKT2_ENKUlRKT_RKT0_E_clISB_SE_EEDaSW_SZ_)
        /*13004*/ 	.word	0x00000000


	//----- nvinfo : EIATTR_FRAME_SIZE
	.align		4
.L_12982:
        /*13008*/ 	.byte	0x04, 0x11
        /*1300a*/ 	.short	(.L_12984 - .L_12983)
	.align		4
.L_12983:
        /*1300c*/ 	.word	index@($_ZN7cutlass13device_kernelIN5flash19enable_sm80_to_sm89INS1_16FlashAttnBwdSm80INS1_25CollectiveMainloopBwdSm80ILi2ELi2EN4cute5tupleIJNS5_1CILi128EEES8_NS7_ILi64EEEEEENS_10bfloat16_tEfNS_4arch4Sm80ELb0ELb0ELb1ELb1ELb1ELb0ELb0ELb0ELi2ELi4ELi4ELi4ELb0EEENS1_24CollectiveEpilogueBwdGQAISA_fSD_Li256ELb1ELb1EEENS1_19SingleTileSchedulerILb1ELb0ELb0ELi128EEEEEEEEEvNT_6ParamsE$_ZZN4cute6detail16composition_implINS_5tupleIJNS_1CILi16EEENS3_ILi2EEES5_S5_NS3_ILi4EEES5_EEENS2_IJNS3_ILi1EEEiiiNS3_ILi144EEENS3_ILi512EEEEEES6_S4_EEDaRKT_RKT0_RKT1_RKT2_ENKUlRKT_T0_E_clINS2_IJNS2_IJS5_S5_EEENS2_IJiiEEES8_S8_EEENS_17integral_constantIiLi4EEEEEDaSQ_SR_)
        /*13010*/ 	.word	0x00000000


	//----- nvinfo : EIATTR_FRAME_SIZE
	.align		4
.L_12984:
        /*13014*/ 	.byte	0x04, 0x11
        /*13016*/ 	.short	(.L_12986 - .L_12985)
	.align		4
.L_12985:
        /*13018*/ 	.word	index@($_ZN7cutlass13device_kernelIN5flash19enable_sm80_to_sm89INS1_16FlashAttnBwdSm80INS1_25CollectiveMainloopBwdSm80ILi2ELi2EN4cute5tupleIJNS5_1CILi128EEES8_NS7_ILi64EEEEEENS_10bfloat16_tEfNS_4arch4Sm80ELb0ELb0ELb1ELb1ELb1ELb0ELb0ELb0ELi2ELi4ELi4ELi4ELb0EEENS1_24CollectiveEpilogueBwdGQAISA_fSD_Li256ELb1ELb1EEENS1_19SingleTileSchedulerILb1ELb0ELb0ELi128EEEEEEEEEvNT_6ParamsE$_ZZN4cute6detail16composition_implINS_5tupleIJNS_1CILi16EEENS3_ILi2EEES5_S5_NS3_ILi4EEES5_EEENS2_IJNS3_ILi1EEEiiiNS3_ILi144EEENS3_ILi512EEEEEES6_S4_EEDaRKT_RKT0_RKT1_RKT2_ENKUlRKT_T0_E_clINS2_IJNS2_IJS5_S5_EEENS2_IJiiEEES8_S8_EEENS_17integral_constantIiLi3EEEEEDaSQ_SR_)
        /*1301c*/ 	.word	0x00000000


	//----- nvinfo : EIATTR_FRAME_SIZE
	.align		4
.L_12986:
        /*13020*/ 	.byte	0x04, 0x11
        /*13022*/ 	.short	(.L_12988 - .L_12987)
	.align		4
.L_12987:
        /*13024*/ 	.word	index@($_ZN7cutlass13device_kernelIN5flash19enable_sm80_to_sm89INS1_16FlashAttnBwdSm80INS1_25CollectiveMainloopBwdSm80ILi2ELi2EN4cute5tupleIJNS5_1CILi128EEES8_NS7_ILi64EEEEEENS_10bfloat16_tEfNS_4arch4Sm80ELb0ELb0ELb1ELb1ELb1ELb0ELb0ELb0ELi2ELi4ELi4ELi4ELb0EEENS1_24CollectiveEpilogueBwdGQAISA_fSD_Li256ELb1ELb1EEENS1_19SingleTileSchedulerILb1ELb0ELb0ELi128EEEEEEEEEvNT_6ParamsE$_ZZN4cute6detail16composition_implINS_5tupleIJNS_1CILi16EEENS3_ILi2EEES5_S5_NS3_ILi4EEES5_EEENS2_IJNS3_ILi1EEEiiiNS3_ILi144EEENS3_ILi512EEEEEES6_S4_EEDaRKT_RKT0_RKT1_RKT2_ENKUlRKT_T0_E_clINS2_IJNS2_IJS5_EEENS2_IJiEEES5_S8_EEENS_17integral_constantIiLi2EEEEEDaSQ_SR_)
        /*13028*/ 	.word	0x00000000


	//----- nvinfo : EIATTR_FRAME_SIZE
	.align		4
.L_12988:
        /*1302c*/ 	.byte	0x04, 0x11
        /*1302e*/ 	.short	(.L_12990 - .L_12989)
	.align		4
.L_12989:
        /*13030*/ 	.word	index@($_ZN7cutlass13device_kernelIN5flash19enable_sm80_to_sm89INS1_16FlashAttnBwdSm80INS1_25CollectiveMainloopBwdSm80ILi2ELi2EN4cute5tupleIJNS5_1CILi128EEES8_NS7_ILi64EEEEEENS_10bfloat16_tEfNS_4arch4Sm80ELb0ELb0ELb1ELb1ELb1ELb0ELb0ELb0ELi2ELi4ELi4ELi4ELb0EEENS1_24CollectiveEpilogueBwdGQAISA_fSD_Li256ELb1ELb1EEENS1_19SingleTileSchedulerILb1ELb0ELb0ELi128EEEEEEEEEvNT_6ParamsE$_ZZN4cute6detail16composition_implINS_5tupleIJNS_1CILi16EEENS3_ILi2EEES5_S5_NS3_ILi4EEES5_EEENS2_IJNS3_ILi1EEEiiiNS3_ILi144EEENS3_ILi512EEEEEES6_S4_EEDaRKT_RKT0_RKT1_RKT2_ENKUlRKT_T0_E_clINS2_IJNS2_IJEEESU_S6_S8_EEENS_17integral_constantIiLi1EEEEEDaSQ_SR_)
        /*13034*/ 	.word	0x00000000


	//----- nvinfo : EIATTR_FRAME_SIZE
	.align		4
.L_12990:
        /*13038*/ 	.byte	0x04, 0x11
        /*1303a*/ 	.short	(.L_12992 - .L_12991)
	.align		4
.L_12991:
        /*1303c*/ 	.word	index@($_ZN7cutlass13device_kernelIN5flash19enable_sm80_to_sm89INS1_16FlashAttnBwdSm80INS1_25CollectiveMainloopBwdSm80ILi2ELi2EN4cute5tupleIJNS5_1CILi128EEES8_NS7_ILi64EEEEEENS_10bfloat16_tEfNS_4arch4Sm80ELb0ELb0ELb1ELb1ELb1ELb0ELb0ELb0ELi2ELi4ELi4ELi4ELb0EEENS1_24CollectiveEpilogueBwdGQAISA_fSD_Li256ELb1ELb1EEENS1_19SingleTileSchedulerILb1ELb0ELb0ELi128EEEEEEEEEvNT_6ParamsE$_ZZN4cute6detail16composition_implINS_5tupleIJNS_1CILi16EEENS3_ILi2EEES5_S5_NS3_ILi4EEES5_EEENS2_IJNS3_ILi1EEEiiiNS3_ILi144EEENS3_ILi512EEEEEES5_NS3_ILi64EEEEEDaRKT_RKT0_RKT1_RKT2_ENKUlRKT_T0_E_clINS2_IJNS2_IJS5_EEENS2_IJiEEES8_S8_EEENS_17integral_constantIiLi4EEEEEDaSR_SS_)
        /*13040*/ 	.word	0x00000000


	//----- nvinfo : EIATTR_FRAME_SIZE
	.align		4
.L_12992:
        /*13044*/ 	.byte	0x04, 0x11
        /*13046*/ 	.short	(.L_12994 - .L_12993)
	.align		4
.L_12993:
        /*13048*/ 	.word	index@($_ZN7cutlass13device_kernelIN5flash19enable_sm80_to_sm89INS1_16FlashAttnBwdSm80INS1_25CollectiveMainloopBwdSm80ILi2ELi2EN4cute5tupleIJNS5_1CILi128EEES8_NS7_ILi64EEEEEENS_10bfloat16_tEfNS_4arch4Sm80ELb0ELb0ELb1ELb1ELb1ELb0ELb0ELb0ELi2ELi4ELi4ELi4ELb0EEENS1_24CollectiveEpilogueBwdGQAISA_fSD_Li256ELb1ELb1EEENS1_19SingleTileSchedulerILb1ELb0ELb0ELi128EEEEEEEEEvNT_6ParamsE$_ZZN4cute6detail16composition_implINS_5tupleIJNS_1CILi16EEENS3_ILi2EEES5_S5_NS3_ILi4EEES5_EEENS2_IJNS3_ILi1EEEiiiNS3_ILi144EEENS3_ILi512EEEEEES5_NS3_ILi64EEEEEDaRKT_RKT0_RKT1_RKT2_ENKUlRKT_T0_E_clINS2_IJNS2_IJEEESV_S5_S8_EEENS_17integral_constantIiLi3EEEEEDaSR_SS_)
        /*1304c*/ 	.word	0x00000000


	//----- nvinfo : EIATTR_FRAME_SIZE
	.align		4
.L_12994:
        /*13050*/ 	.byte	0x04, 0x11
        /*13052*/ 	.short	(.L_12996 - .L_12995)
	.align		4
.L_12995:
        /*13054*/ 	.word	index@($_ZN7cutlass13device_kernelIN5flash19enable_sm80_to_sm89INS1_16FlashAttnBwdSm80INS1_25CollectiveMainloopBwdSm80ILi2ELi2EN4cute5tupleIJNS5_1CILi128EEES8_NS7_ILi64EEEEEENS_10bfloat16_tEfNS_4arch4Sm80ELb0ELb0ELb1ELb1ELb1ELb0ELb0ELb0ELi2ELi4ELi4ELi4ELb0EEENS1_24CollectiveEpilogueBwdGQAISA_fSD_Li256ELb1ELb1EEENS1_19SingleTileSchedulerILb1ELb0ELb0ELi128EEEEEEEEEvNT_6ParamsE$_ZZN4cute6detail16composition_implINS_5tupleIJNS_1CILi16EEENS3_ILi2EEES5_S5_NS3_ILi4EEES5_EEENS2_IJNS3_ILi1EEEiiiNS3_ILi144EEENS3_ILi512EEEEEENS2_IJS5_S5_EEENS2_IJNS3_ILi64EEESA_EEEEEDaRKT_RKT0_RKT1_RKT2_ENKUlRKT_RKT0_E_clIS5_SD_EEDaST_SW_)
        /*13058*/ 	.word	0x00000000


	//----- nvinfo : EIATTR_FRAME_SIZE
	.align		4
.L_12996:
        /*1305c*/ 	.byte	0x04, 0x11
        /*1305e*/ 	.short	(.L_12998 - .L_12997)
	.align		4
.L_12997:
        /*13060*/ 	.word	index@($_ZN7cutlass13device_kernelIN5flash19enable_sm80_to_sm89INS1_16FlashAttnBwdSm80INS1_25CollectiveMainloopBwdSm80ILi2ELi2EN4cute5tupleIJNS5_1CILi128EEES8_NS7_ILi64EEEEEENS_10bfloat16_tEfNS_4arch4Sm80ELb0ELb0ELb1ELb1ELb1ELb0ELb0ELb0ELi2ELi4ELi4ELi4ELb0EEENS1_24CollectiveEpilogueBwdGQAISA_fSD_Li256ELb1ELb1EEENS1_19SingleTileSchedulerILb1ELb0ELb0ELi128EEEEEEEEEvNT_6ParamsE$_ZZN4cute6detail16composition_implINS_5tupleIJNS_1CILi16EEENS3_ILi2EEES5_S5_NS3_ILi4EEES5_EEENS2_IJNS3_ILi1EEEiiiNS3_ILi144EEENS3_ILi512EEEEEENS2_IJNS2_IJS5_S5_EEES6_NS3_ILi8EEEEEENS2_IJNS2_IJNS3_ILi64EEESA_EEES4_NS3_ILi1024EEEEEEEEDaRKT_RKT0_RKT1_RKT2_ENKUlRKT_RKT0_E_clISC_SG_EEDaSX_S10_)
        /*13064*/ 	.word	0x00000000


	//----- nvinfo : EIATTR_FRAME_SIZE
	.align		4
.L_12998:
        /*13068*/ 	.byte	0x04, 0x11
        /*1306a*/ 	.short	(.L_13000 - .L_12999)
	.align		4
.L_12999:
        /*1306c*/ 	.word	index@($_ZN7cutlass13device_kernelIN5flash19enable_sm80_to_sm89INS1_16FlashAttnBwdSm80INS1_25CollectiveMainloopBwdSm80ILi2ELi2EN4cute5tupleIJNS5_1CILi128EEES8_NS7_ILi64EEEEEENS_10bfloat16_tEfNS_4arch4Sm80ELb0ELb0ELb1ELb1ELb1ELb0ELb0ELb0ELi2ELi4ELi4ELi4ELb0EEENS1_24CollectiveEpilogueBwdGQAISA_fSD_Li256ELb1ELb1EEENS1_19SingleTileSchedulerILb1ELb0ELb0ELi128EEEEEEEEEvNT_6ParamsE$_ZZN4cute6detail16composition_implINS_5tupleIJNS_1CILi16EEENS3_ILi2EEES5_S5_NS3_ILi4EEES5_EEENS2_IJNS3_ILi1EEEiiiNS3_ILi144EEENS3_ILi512EEEEEENS2_IJNS2_IJS5_S5_EEES6_NS3_ILi8EEEEEENS2_IJNS2_IJNS3_ILi64EEESA_EEES4_NS3_ILi1024EEEEEEEEDaRKT_RKT0_RKT1_RKT2_ENKUlRKT_RKT0_E_clIS6_S4_EEDaSX_S10_)
        /*13070*/ 	.word	0x00000000


	//----- nvinfo : EIATTR_FRAME_SIZE
	.align		4
.L_13000:
        /*13074*/ 	.byte	0x04, 0x11
        /*13076*/ 	.short	(.L_13002 - .L_13001)
	.align		4
.L_13001:
        /*13078*/ 	.word	index@($_ZN7cutlass13device_kernelIN5flash19enable_sm80_to_sm89INS1_16FlashAttnBwdSm80INS1_25CollectiveMainloopBwdSm80ILi2ELi2EN4cute5tupleIJNS5_1CILi128EEES8_NS7_ILi64EEEEEENS_10bfloat16_tEfNS_4arch4Sm80ELb0ELb0ELb1ELb1ELb1ELb0ELb0ELb0ELi2ELi4ELi4ELi4ELb0EEENS1_24CollectiveEpilogueBwdGQAISA_fSD_Li256ELb1ELb1EEENS1_19SingleTileSchedulerILb1ELb0ELb0ELi128EEEEEEEEEvNT_6ParamsE$_ZZN4cute6detail16composition_implINS_1CILi2EEEiNS_5tupleIJNS2_ILi1EEES3_EEENS4_IJNS2_ILi0EEES5_EEEEEDaRKT_RKT0_RKT1_RKT2_ENKUlRKT_RKT0_E_clIS3_S5_EEDaSN_SQ_)
        /*1307c*/ 	.word	0x00000000


	//----- nvinfo : EIATTR_FRAME_SIZE
	.align		4
.L_13002:
        /*13080*/ 	.byte	0x04, 0x11
        /*13082*/ 	.short	(.L_13004 - .L_13003)
	.align		4
.L_13003:
        /*13084*/ 	.word	index@($_ZN7cutlass13device_kernelIN5flash19enable_sm80_to_sm89INS1_16FlashAttnBwdSm80INS1_25CollectiveMainloopBwdSm80ILi2ELi2EN4cute5tupleIJNS5_1CILi128EEES8_NS7_ILi64EEEEEENS_10bfloat16_tEfNS_4arch4Sm80ELb0ELb0ELb1ELb1ELb1ELb0ELb0ELb0ELi2ELi4ELi4ELi4ELb0EEENS1_24CollectiveEpilogueBwdGQAISA_fSD_Li256ELb1ELb1EEENS1_19SingleTileSchedulerILb1ELb0ELb0ELi128EEEEEEEEEvNT_6ParamsE$_ZZN4cute6detail10lift_sliceINS_5tupleIJNS_1CILi0EEENS_10UnderscoreEEEENS2_IJNS2_IJS4_S4_EEEiEEEEEDaRKT_RKT0_ENKUlRKT_RKT0_E_clIS5_iEEDaSH_SK_)
        /*13088*/ 	.word	0x00000000


	//----- nvinfo : EIATTR_FRAME_SIZE
	.align		4
.L_13004:
        /*1308c*/ 	.byte	0x04, 0x11
        /*1308e*/ 	.short	(.L_13006 - .L_13005)
	.align		4
.L_13005:
        /*13090*/ 	.word	index@($_ZN7cutlass13device_kernelIN5flash19enable_sm80_to_sm89INS1_16FlashAttnBwdSm80INS1_25CollectiveMainloopBwdSm80ILi2ELi2EN4cute5tupleIJNS5_1CILi128EEES8_NS7_ILi64EEEEEENS_10bfloat16_tEfNS_4arch4Sm80ELb0ELb0ELb1ELb1ELb1ELb0ELb0ELb0ELi2ELi4ELi4ELi4ELb0EEENS1_24CollectiveEpilogueBwdGQAISA_fSD_Li256ELb1ELb1EEENS1_19SingleTileSchedulerILb1ELb0ELb0ELi128EEEEEEEEEvNT_6ParamsE$_ZZN4cute5sliceINS_5tupleIJNS_10UnderscoreES2_iEEENS1_IJNS1_IJNS_1CILi1EEENS4_ILi0EEEEEEiNS4_ILi1024EEEEEEEEDaRKT_RKT0_ENKUlRKT_RKT0_E_clIS2_iEEDaSI_SL_)
        /*13094*/ 	.word	0x00000000


	//----- nvinfo : EIATTR_FRAME_SIZE
	.align		4
.L_13006:
        /*13098*/ 	.byte	0x04, 0x11
        /*1309a*/ 	.short	(.L_13008 - .L_13007)
	.align		4
.L_13007:
        /*1309c*/ 	.word	index@($_ZN7cutlass13device_kernelIN5flash19enable_sm80_to_sm89INS1_16FlashAttnBwdSm80INS1_25CollectiveMainloopBwdSm80ILi2ELi2EN4cute5tupleIJNS5_1CILi128EEES8_NS7_ILi64EEEEEENS_10bfloat16_tEfNS_4arch4Sm80ELb0ELb0ELb1ELb1ELb1ELb0ELb0ELb0ELi2ELi4ELi4ELi4ELb0EEENS1_24CollectiveEpilogueBwdGQAISA_fSD_Li256ELb1ELb1EEENS1_19SingleTileSchedulerILb1ELb0ELb0ELi128EEEEEEEEEvNT_6ParamsE$_ZZN4cute5sliceINS_5tupleIJNS_10UnderscoreES2_S2_iEEENS1_IJNS1_IJNS_1CILi1EEENS4_ILi0EEEEEElS6_lEEEEEDaRKT_RKT0_ENKUlRKT_RKT0_E_clIS2_lEEDaSH_SK_)
        /*130a0*/ 	.word	0x00000000


	//----- nvinfo : EIATTR_FRAME_SIZE
	.align		4
.L_13008:
        /*130a4*/ 	.byte	0x04, 0x11
        /*130a6*/ 	.short	(.L_13010 - .L_13009)
	.align		4
.L_13009:
        /*130a8*/ 	.word	index@($_ZN7cutlass13device_kernelIN5flash19enable_sm80_to_sm89INS1_16FlashAttnBwdSm80INS1_25CollectiveMainloopBwdSm80ILi2ELi2EN4cute5tupleIJNS5_1CILi128EEES8_NS7_ILi64EEEEEENS_10bfloat16_tEfNS_4arch4Sm80ELb0ELb0ELb1ELb1ELb1ELb0ELb0ELb0ELi2ELi4ELi4ELi4ELb0EEENS1_24CollectiveEpilogueBwdGQAISA_fSD_Li256ELb1ELb1EEENS1_19SingleTileSchedulerILb1ELb0ELb0ELi128EEEEEEEEEvNT_6ParamsE$_ZZN4cute5sliceINS_5tupleIJNS_10UnderscoreES2_S2_iEEENS1_IJNS1_IJNS_1CILi1EEENS4_ILi0EEEEEEiNS4_ILi1024EEENS4_ILi8192EEEEEEEEDaRKT_RKT0_ENKUlRKT_RKT0_E_clIS2_iEEDaSJ_SM_)
        /*130ac*/ 	.word	0x00000000


	//----- nvinfo : EIATTR_FRAME_SIZE
	.align		4
.L_13010:
        /*130b0*/ 	.byte	0x04, 0x11
        /*130b2*/ 	.short	(.L_13012 - .L_13011)
	.align		4
.L_13011:
        /*130b4*/ 	.word	index@($_ZN7cutlass13device_kernelIN5flash19enable_sm80_to_sm89INS1_16FlashAttnBwdSm80INS1_25CollectiveMainloopBwdSm80ILi2ELi2EN4cute5tupleIJNS5_1CILi128EEES8_NS7_ILi64EEEEEENS_10bfloat16_tEfNS_4arch4Sm80ELb0ELb0ELb1ELb1ELb1ELb0ELb0ELb0ELi2ELi4ELi4ELi4ELb0EEENS1_24CollectiveEpilogueBwdGQAISA_fSD_Li256ELb1ELb1EEENS1_19SingleTileSchedulerILb1ELb0ELb0ELi128EEEEEEEEEvNT_6ParamsE$_ZZN4cute5sliceINS_5tupleIJNS_10UnderscoreES2_S2_iEEENS1_IJNS1_IJNS_1CILi1EEENS4_ILi0EEEEEENS4_ILi4096EEENS1_IJiiEEENS1_IJS6_NS4_ILi8192EEEEEEEEEEEDaRKT_RKT0_ENKUlRKT_RKT0_E_clIS2_S9_EEDaSL_SO_)
        /*130b8*/ 	.word	0x00000000


	//----- nvinfo : EIATTR_FRAME_SIZE
	.align		4
.L_13012:
        /*130bc*/ 	.byte	0x04, 0x11
        /*130be*/ 	.short	(.L_13014 - .L_13013)
	.align		4
.L_13013:
        /*130c0*/ 	.word	index@($_ZN7cutlass13device_kernelIN5flash19enable_sm80_to_sm89INS1_16FlashAttnBwdSm80INS1_25CollectiveMainloopBwdSm80ILi2ELi2EN4cute5tupleIJNS5_1CILi128EEES8_NS7_ILi64EEEEEENS_10bfloat16_tEfNS_4arch4Sm80ELb0ELb0ELb1ELb1ELb1ELb0ELb0ELb0ELi2ELi4ELi4ELi4ELb0EEENS1_24CollectiveEpilogueBwdGQAISA_fSD_Li256ELb1ELb1EEENS1_19SingleTileSchedulerILb1ELb0ELb0ELi128EEEEEEEEEvNT_6ParamsE$_ZZN4cute5sliceINS_5tupleIJNS_10UnderscoreES2_NS_1CILi0EEEEEENS1_IJNS1_IJNS3_ILi1EEES4_EEEiNS3_ILi1024EEEEEEEEDaRKT_RKT0_ENKUlRKT_RKT0_E_clIS2_iEEDaSI_SL_)
        /*130c4*/ 	.word	0x00000000


	//----- nvinfo : EIATTR_FRAME_SIZE
	.align		4
.L_13014:
        /*130c8*/ 	.byte	0x04, 0x11
        /*130ca*/ 	.short	(.L_13016 - .L_13015)
	.align		4
.L_13015:
        /*130cc*/ 	.word	index@($_ZN7cutlass13device_kernelIN5flash19enable_sm80_to_sm89INS1_16FlashAttnBwdSm80INS1_25CollectiveMainloopBwdSm80ILi2ELi2EN4cute5tupleIJNS5_1CILi128EEES8_NS7_ILi64EEEEEENS_10bfloat16_tEfNS_4arch4Sm80ELb0ELb0ELb1ELb1ELb1ELb0ELb0ELb0ELi2ELi4ELi4ELi4ELb0EEENS1_24CollectiveEpilogueBwdGQAISA_fSD_Li256ELb1ELb1EEENS1_19SingleTileSchedulerILb1ELb0ELb0ELi128EEEEEEEEEvNT_6ParamsE$_ZZN4cute5sliceINS_5tupleIJNS1_IJNS_10UnderscoreENS_1CILi0EEEEEENS1_IJS4_S2_EEEEEENS1_IJNS1_IJNS1_IJNS3_ILi1EEES4_EEES4_EEENS1_IJNS1_IJS4_S4_EEEiEEEEEEEEDaRKT_RKT0_ENKUlRKT_RKT0_E_clIS6_SC_EEDaSM_SP_)
        /*130d0*/ 	.word	0x00000000


	//----- nvinfo : EIATTR_FRAME_SIZE
	.align		4
.L_13016:
        /*130d4*/ 	.byte	0x04, 0x11
        /*130d6*/ 	.short	(.L_13018 - .L_13017)
	.align		4
.L_13017:
        /*130d8*/ 	.word	index@($_ZN7cutlass13device_kernelIN5flash19enable_sm80_to_sm89INS1_16FlashAttnBwdSm80INS1_25CollectiveMainloopBwdSm80ILi2ELi2EN4cute5tupleIJNS5_1CILi128EEES8_NS7_ILi64EEEEEENS_10bfloat16_tEfNS_4arch4Sm80ELb0ELb0ELb1ELb1ELb1ELb0ELb0ELb0ELi2ELi4ELi4ELi4ELb0EEENS1_24CollectiveEpilogueBwdGQAISA_fSD_Li256ELb1ELb1EEENS1_19SingleTileSchedulerILb1ELb0ELb0ELi128EEEEEEEEEvNT_6ParamsE$_ZZN4cute4takeILi1ELi3ENS_5tupleIJNS1_IJiNS_1CILi512EEEEEENS1_IJiiEEENS2_ILi1024EEEEEEEEDaRKT1_ENKUlDpRKT_E_clIJS5_S6_EEEDaSE_)
        /*130dc*/ 	.word	0x00000000


	//----- nvinfo : EIATTR_FRAME_SIZE
	.align		4
.L_13018:
        /*130e0*/ 	.byte	0x04, 0x11
        /*130e2*/ 	.short	(.L_13020 - .L_13019)
	.align		4
.L_13019:
        /*130e4*/ 	.word	index@($_ZN7cutlass13device_kernelIN5flash19enable_sm80_to_sm89INS1_16FlashAttnBwdSm80INS1_25CollectiveMainloopBwdSm80ILi2ELi2EN4cute5tupleIJNS5_1CILi128EEES8_NS7_ILi64EEEEEENS_10bfloat16_tEfNS_4arch4Sm80ELb0ELb0ELb1ELb1ELb1ELb0ELb0ELb0ELi2ELi4ELi4ELi4ELb0EEENS1_24CollectiveEpilogueBwdGQAISA_fSD_Li256ELb1ELb1EEENS1_19SingleTileSchedulerILb1ELb0ELb0ELi128EEEEEEEEEvNT_6ParamsE$_ZZN4cute4takeILi1ELi3ENS_5tupleIJNS1_IJNS_1CILi1EEEiEEENS2_ILi1024EEENS1_IJiiEEEEEEEEDaRKT1_ENKUlDpRKT_E_clIJS5_S6_EEEDaSE_)
        /*130e8*/ 	.word	0x00000000


	//----- nvinfo : EIATTR_FRAME_SIZE
	.align		4
.L_13020:
        /*130ec*/ 	.byte	0x04, 0x11
        /*130ee*/ 	.short	(.L_13022 - .L_13021)
	.align		4
.L_13021:
        /*130f0*/ 	.word	index@($_ZN7cutlass13device_kernelIN5flash19enable_sm80_to_sm89INS1_16FlashAttnBwdSm80INS1_25CollectiveMainloopBwdSm80ILi2ELi2EN4cute5tupleIJNS5_1CILi128EEES8_NS7_ILi64EEEEEENS_10bfloat16_tEfNS_4arch4Sm80ELb0ELb0ELb1ELb1ELb1ELb0ELb0ELb0ELi2ELi4ELi4ELi4ELb0EEENS1_24CollectiveEpilogueBwdGQAISA_fSD_Li256ELb1ELb1EEENS1_19SingleTileSchedulerILb1ELb0ELb0ELi128EEEEEEEEEvNT_6ParamsE$_ZZN4cute4takeILi1ELi3ENS_5tupleIJNS1_IJNS_1CILi1EEENS2_ILi512EEEiEEENS2_ILi4096EEENS1_IJiiEEEEEEEEDaRKT1_ENKUlDpRKT_E_clIJS6_S7_EEEDaSF_)
        /*130f4*/ 	.word	0x00000000


	//----- nvinfo : EIATTR_FRAME_SIZE
	.align		4
.L_13022:
        /*130f8*/ 	.byte	0x04, 0x11
        /*130fa*/ 	.short	(.L_13024 - .L_13023)
	.align		4
.L_13023:
        /*130fc*/ 	.word	index@($_ZN7cutlass13device_kernelIN5flash19enable_sm80_to_sm89INS1_16FlashAttnBwdSm80INS1_25CollectiveMainloopBwdSm80ILi2ELi2EN4cute5tupleIJNS5_1CILi128EEES8_NS7_ILi64EEEEEENS_10bfloat16_tEfNS_4arch4Sm80ELb0ELb0ELb1ELb1ELb1ELb0ELb0ELb0ELi2ELi4ELi4ELi4ELb0EEENS1_24CollectiveEpilogueBwdGQAISA_fSD_Li256ELb1ELb1EEENS1_19SingleTileSchedulerILb1ELb0ELb0ELi128EEEEEEEEEvNT_6ParamsE$_ZZN4cute4takeILi1ELi3ENS_5tupleIJNS1_IJNS_1CILi1EEENS2_ILi512EEEiEEENS2_ILi4096EEENS1_IJNS1_IJiiEEENS2_ILi8192EEEEEEEEEEEDaRKT1_ENKUlDpRKT_E_clIJS6_S9_EEEDaSH_)
        /*13100*/ 	.word	0x00000000


	//----- nvinfo : EIATTR_FRAME_SIZE
	.align		4
.L_13024:
        /*13104*/ 	.byte	0x04, 0x11
        /*13106*/ 	.short	(.L_13026 - .L_13025)
	.align		4
.L_13025:
        /*13108*/ 	.word	index@($_ZN7cutlass13device_kernelIN5flash19enable_sm80_to_sm89INS1_16FlashAttnBwdSm80INS1_25CollectiveMainloopBwdSm80ILi2ELi2EN4cute5tupleIJNS5_1CILi128EEES8_NS7_ILi64EEEEEENS_10bfloat16_tEfNS_4arch4Sm80ELb0ELb0ELb1ELb1ELb1ELb0ELb0ELb0ELi2ELi4ELi4ELi4ELb0EEENS1_24CollectiveEpilogueBwdGQAISA_fSD_Li256ELb1ELb1EEENS1_19SingleTileSchedulerILb1ELb0ELb0ELi128EEEEEEEEEvNT_6ParamsE$_ZZN4cute4takeILi1ELi2ENS_5tupleIJNS1_IJNS_1CILi1EEENS2_ILi0EEEEEEiEEEEEDaRKT1_ENKUlDpRKT_E_clIJiEEEDaSD_)
        /*1310c*/ 	.word	0x00000000


	//----- nvinfo : EIATTR_FRAME_SIZE
	.align		4
.L_13026:
        /*13110*/ 	.byte	0x04, 0x11
        /*13112*/ 	.short	(.L_13028 - .L_13027)
	.align		4
.L_13027:
        /*13114*/ 	.word	index@($_ZN7cutlass13device_kernelIN5flash19enable_sm80_to_sm89INS1_16FlashAttnBwdSm80INS1_25CollectiveMainloopBwdSm80ILi2ELi2EN4cute5tupleIJNS5_1CILi128EEES8_NS7_ILi64EEEEEENS_10bfloat16_tEfNS_4arch4Sm80ELb0ELb0ELb1ELb1ELb1ELb0ELb0ELb0ELi2ELi4ELi4ELi4ELb0EEENS1_24CollectiveEpilogueBwdGQAISA_fSD_Li256ELb1ELb1EEENS1_19SingleTileSchedulerILb1ELb0ELb0ELi128EEEEEEEEEvNT_6ParamsE$_ZZN4cute4diceINS_5tupleIJNS1_IJiNS1_IJiNS_1CILi0EEEEEEEEENS1_IJNS_10UnderscoreENS1_IJS6_S6_EEEEEEEEES9_EEDaRKT_RKT0_ENKUlRKT_RKT0_E_clIS5_S5_EEDaSI_SL_)
        /*13118*/ 	.word	0x00000000


	//----- nvinfo : EIATTR_FRAME_SIZE
	.align		4
.L_13028:
        /*1311c*/ 	.byte	0x04, 0x11
        /*1311e*/ 	.short	(.L_13030 - .L_13029)
	.align		4
.L_13029:
        /*13120*/ 	.word	index@($_ZN7cutlass13device_kernelIN5flash19enable_sm80_to_sm89INS1_16FlashAttnBwdSm80INS1_25CollectiveMainloopBwdSm80ILi2ELi2EN4cute5tupleIJNS5_1CILi128EEES8_NS7_ILi64EEEEEENS_10bfloat16_tEfNS_4arch4Sm80ELb0ELb0ELb1ELb1ELb1ELb0ELb0ELb0ELi2ELi4ELi4ELi4ELb0EEENS1_24CollectiveEpilogueBwdGQAISA_fSD_Li256ELb1ELb1EEENS1_19SingleTileSchedulerILb1ELb0ELb0ELi128EEEEEEEEEvNT_6ParamsE$_ZZN4cute19as_arithmetic_tupleINS_15ArithmeticTupleIJiiEEEEEDaRKT_ENKUlRKT_E_clIiEEDaS8_)
        /*13124*/ 	.word	0x00000000


	//----- nvinfo : EIATTR_FRAME_SIZE
	.align		4
.L_13030:
        /*13128*/ 	.byte	0x04, 0x11
        /*1312a*/ 	.short	(.L_13032 - .L_13031)
	.align		4
.L_13031:
        /*1312c*/ 	.word	index@($_ZN7cutlass13device_kernelIN5flash19enable_sm80_to_sm89INS1_16FlashAttnBwdSm80INS1_25CollectiveMainloopBwdSm80ILi2ELi2EN4cute5tupleIJNS5_1CILi128EEES8_NS7_ILi64EEEEEENS_10bfloat16_tEfNS_4arch4Sm80ELb0ELb0ELb1ELb1ELb1ELb0ELb0ELb0ELi2ELi4ELi4ELi4ELb0EEENS1_24CollectiveEpilogueBwdGQAISA_fSD_Li256ELb1ELb1EEENS1_19SingleTileSchedulerILb1ELb0ELb0ELi128EEEEEEEEEvNT_6ParamsE$_ZZN4cute19as_arithmetic_tupleINS_15ArithmeticTupleIJiiEEEEEDaRKT_ENKUlDpRKT_E_clIJiiEEEDaS9_)
        /*13130*/ 	.word	0x00000000


	//----- nvinfo : EIATTR_FRAME_SIZE
	.align		4
.L_13032:
        /*13134*/ 	.byte	0x04, 0x11
        /*13136*/ 	.short	(.L_13034 - .L_13033)
	.align		4
.L_13033:
        /*13138*/ 	.word	index@($_ZN7cutlass13device_kernelIN5flash19enable_sm80_to_sm89INS1_16FlashAttnBwdSm80INS1_25CollectiveMainloopBwdSm80ILi2ELi2EN4cute5tupleIJNS5_1CILi128EEES8_NS7_ILi64EEEEEENS_10bfloat16_tEfNS_4arch4Sm80ELb0ELb0ELb1ELb1ELb1ELb0ELb0ELb0ELi2ELi4ELi4ELi4ELb0EEENS1_24CollectiveEpilogueBwdGQAISA_fSD_Li256ELb1ELb1EEENS1_19SingleTileSchedulerILb1ELb0ELb0ELi128EEEEEEEEEvNT_6ParamsE$_ZZN4cute16flatten_to_tupleINS_5tupleIJNS_1CILi4096EEENS1_IJiiEEEEEEEEDaRKT_ENKUlRKT_E_clIS4_EEDaSB_)
        /*1313c*/ 	.word	0x00000000


	//----- nvinfo : EIATTR_FRAME_SIZE
	.align		4
.L_13034:
        /*13140*/ 	.byte	0x04, 0x11
        /*13142*/ 	.short	(.L_13036 - .L_13035)
	.align		4
.L_13035:
        /*13144*/ 	.word	index@($_ZN7cutlass13device_kernelIN5flash19enable_sm80_to_sm89INS1_16FlashAttnBwdSm80INS1_25CollectiveMainloopBwdSm80ILi2ELi2EN4cute5tupleIJNS5_1CILi128EEES8_NS7_ILi64EEEEEENS_10bfloat16_tEfNS_4arch4Sm80ELb0ELb0ELb1ELb1ELb1ELb0ELb0ELb0ELi2ELi4ELi4ELi4ELb0EEENS1_24CollectiveEpilogueBwdGQAISA_fSD_Li256ELb1ELb1EEENS1_19SingleTileSchedulerILb1ELb0ELb0ELi128EEEEEEEEEvNT_6ParamsE$_ZZN4cute16flatten_to_tupleINS_5tupleIJNS_1CILi4096EEENS1_IJNS1_IJiiEEENS2_ILi8192EEEEEEEEEEEDaRKT_ENKUlRKT_E_clIS6_EEDaSD_)
        /*13148*/ 	.word	0x00000000


	//----- nvinfo : EIATTR_FRAME_SIZE
	.align		4
.L_13036:
        /*1314c*/ 	.byte	0x04, 0x11
        /*1314e*/ 	.short	(.L_13038 - .L_13037)
	.align		4
.L_13037:
        /*13150*/ 	.word	index@($_ZN7cutlass13device_kernelIN5flash19enable_sm80_to_sm89INS1_16FlashAttnBwdSm80INS1_25CollectiveMainloopBwdSm80ILi2ELi2EN4cute5tupleIJNS5_1CILi128EEES8_NS7_ILi64EEEEEENS_10bfloat16_tEfNS_4arch4Sm80ELb0ELb0ELb1ELb1ELb1ELb0ELb0ELb0ELi2ELi4ELi4ELi4ELb0EEENS1_24CollectiveEpilogueBwdGQAISA_fSD_Li256ELb1ELb1EEENS1_19SingleTileSchedulerILb1ELb0ELb0ELi128EEEEEEEEEvNT_6ParamsE$_ZZN4cute16flatten_to_tupleINS_5tupleIJNS_1CILi1024EEENS1_IJiiEEEEEEEEDaRKT_ENKUlRKT_E_clIS4_EEDaSB_)
        /*13154*/ 	.word	0x00000000


	//----- nvinfo : EIATTR_FRAME_SIZE
	.align		4
.L_13038:
        /*13158*/ 	.byte	0x04, 0x11
        /*1315a*/ 	.short	(.L_13040 - .L_13039)
	.align		4
.L_13039:
        /*1315c*/ 	.word	index@($_ZN7cutlass13device_kernelIN5flash19enable_sm80_to_sm89INS1_16FlashAttnBwdSm80INS1_25CollectiveMainloopBwdSm80ILi2ELi2EN4cute5tupleIJNS5_1CILi128EEES8_NS7_ILi64EEEEEENS_10bfloat16_tEfNS_4arch4Sm80ELb0ELb0ELb1ELb1ELb1ELb0ELb0ELb0ELi2ELi4ELi4ELi4ELb0EEENS1_24CollectiveEpilogueBwdGQAISA_fSD_Li256ELb1ELb1EEENS1_19SingleTileSchedulerILb1ELb0ELb0ELi128EEEEEEEEEvNT_6ParamsE$_ZZN4cute16flatten_to_tupleINS_5tupleIJNS_1CILi0EEENS1_IJNS2_ILi1EEENS2_ILi512EEEiEEEEEEEEDaRKT_ENKUlRKT_E_clIS6_EEDaSD_)
        /*13160*/ 	.word	0x00000000


	//----- nvinfo : EIATTR_FRAME_SIZE
	.align		4
.L_13040:
        /*13164*/ 	.byte	0x04, 0x11
        /*13166*/ 	.short	(.L_13042 - .L_13041)
	.align		4
.L_13041:
        /*13168*/ 	.word	index@($_ZN7cutlass13device_kernelIN5flash19enable_sm80_to_sm89INS1_16FlashAttnBwdSm80INS1_25CollectiveMainloopBwdSm80ILi2ELi2EN4cute5tupleIJNS5_1CILi128EEES8_NS7_ILi64EEEEEENS_10bfloat16_tEfNS_4arch4Sm80ELb0ELb0ELb1ELb1ELb1ELb0ELb0ELb0ELi2ELi4ELi4ELi4ELb0EEENS1_24CollectiveEpilogueBwdGQAISA_fSD_Li256ELb1ELb1EEENS1_19SingleTileSchedulerILb1ELb0ELb0ELi128EEEEEEEEEvNT_6ParamsE$_ZZN4cute16flatten_to_tupleINS_5tupleIJNS1_IJiiEEENS_1CILi8192EEEEEEEEDaRKT_ENKUlRKT_E_clIS2_EEDaSB_)
        /*1316c*/ 	.word	0x00000000


	//----- nvinfo : EIATTR_FRAME_SIZE
	.align		4
.L_13042:
        /*13170*/ 	.byte	0x04, 0x11
        /*13172*/ 	.short	(.L_13044 - .L_13043)
	.align		4
.L_13043:
        /*13174*/ 	.word	index@($_ZN7cutlass13device_kernelIN5flash19enable_sm80_to_sm89INS1_16FlashAttnBwdSm80INS1_25CollectiveMainloopBwdSm80ILi2ELi2EN4cute5tupleIJNS5_1CILi128EEES8_NS7_ILi64EEEEEENS_10bfloat16_tEfNS_4arch4Sm80ELb0ELb0ELb1ELb1ELb1ELb0ELb0ELb0ELi2ELi4ELi4ELi4ELb0EEENS1_24CollectiveEpilogueBwdGQAISA_fSD_Li256ELb1ELb1EEENS1_19SingleTileSchedulerILb1ELb0ELb0ELi128EEEEEEEEEvNT_6ParamsE$_ZZN4cute16flatten_to_tupleINS_5tupleIJNS1_IJiiEEENS_1CILi1024EEEEEEEEDaRKT_ENKUlRKT_E_clIS2_EEDaSB_)
        /*13178*/ 	.word	0x00000000


	//----- nvinfo : EIATTR_FRAME_SIZE
	.align		4
.L_13044:
        /*1317c*/ 	.byte	0x04, 0x11
        /*1317e*/ 	.short	(.L_13046 - .L_13045)
	.align		4
.L_13045:
        /*13180*/ 	.word	index@($_ZN7cutlass13device_kernelIN5flash19enable_sm80_to_sm89INS1_16FlashAttnBwdSm80INS1_25CollectiveMainloopBwdSm80ILi2ELi2EN4cute5tupleIJNS5_1CILi128EEES8_NS7_ILi64EEEEEENS_10bfloat16_tEfNS_4arch4Sm80ELb0ELb0ELb1ELb1ELb1ELb0ELb0ELb0ELi2ELi4ELi4ELi4ELb0EEENS1_24CollectiveEpilogueBwdGQAISA_fSD_Li256ELb1ELb1EEENS1_19SingleTileSchedulerILb1ELb0ELb0ELi128EEEEEEEEEvNT_6ParamsE$_ZZN4cute14transform_leafINS_15ArithmeticTupleIJiiEEENS_8identityEEEDaRKT_OT0_ENKUlRKT_E_clIiEEDaSB_)
        /*13184*/ 	.word	0x00000000


	//----- nvinfo : EIATTR_FRAME_SIZE
	.align		4
.L_13046:
        /*13188*/ 	.byte	0x04, 0x11
        /*1318a*/ 	.short	(.L_13048 - .L_13047)
	.align		4
.L_13047:
        /*1318c*/ 	.word	index@($_ZN7cutlass13device_kernelIN5flash19enable_sm80_to_sm89INS1_16FlashAttnBwdSm80INS1_25CollectiveMainloopBwdSm80ILi2ELi2EN4cute5tupleIJNS5_1CILi128EEES8_NS7_ILi64EEEEEENS_10bfloat16_tEfNS_4arch4Sm80ELb0ELb0ELb1ELb1ELb1ELb0ELb0ELb0ELi2ELi4ELi4ELi4ELb0EEENS1_24CollectiveEpilogueBwdGQAISA_fSD_Li256ELb1ELb1EEENS1_19SingleTileSchedulerILb1ELb0ELb0ELi128EEEEEEEEEvNT_6ParamsE$_ZZN4cute14logical_divideINS_5tupleIJNS1_IJNS_1CILi8EEENS2_ILi1EEEEEENS1_IJNS2_ILi2EEEEEEEEENS1_IJNS1_IJS4_NS2_ILi0EEEEEENS1_IJiEEEEEENS1_IJS5_NS_6LayoutIS4_S9_EEEEEEEDaRKNSD_IT_T0_EERKT1_ENKUlRKT_RKT0_E_clINSD_IS7_SB_EESE_EEDaSQ_ST_)
        /*13190*/ 	.word	0x00000000


	//----- nvinfo : EIATTR_FRAME_SIZE
	.align		4
.L_13048:
        /*13194*/ 	.byte	0x04, 0x11
        /*13196*/ 	.short	(.L_13050 - .L_13049)
	.align		4
.L_13049:
        /*13198*/ 	.word	index@($_ZN7cutlass13device_kernelIN5flash19enable_sm80_to_sm89INS1_16FlashAttnBwdSm80INS1_25CollectiveMainloopBwdSm80ILi2ELi2EN4cute5tupleIJNS5_1CILi128EEES8_NS7_ILi64EEEEEENS_10bfloat16_tEfNS_4arch4Sm80ELb0ELb0ELb1ELb1ELb1ELb0ELb0ELb0ELi2ELi4ELi4ELi4ELb0EEENS1_24CollectiveEpilogueBwdGQAISA_fSD_Li256ELb1ELb1EEENS1_19SingleTileSchedulerILb1ELb0ELb0ELi128EEEEEEEEEvNT_6ParamsE$_ZZN4cute13to_mixed_bitsINS_5tupleIJNS_1CILi4EEENS2_ILi8EEEEEENS1_IJNS2_ILi128EEENS2_ILi0EEEEEENS1_IJiiEEEEEDaRKT_RKT0_RKT1_ENKUlRKT_RKT0_RKT1_E_clIS3_S6_iEEDaSL_SO_SR_)
        /*1319c*/ 	.word	0x00000000


	//----- nvinfo : EIATTR_FRAME_SIZE
	.align		4
.L_13050:
        /*131a0*/ 	.byte	0x04, 0x11
        /*131a2*/ 	.short	(.L_13052 - .L_13051)
	.align		4
.L_13051:
        /*131a4*/ 	.word	index@($_ZN7cutlass13device_kernelIN5flash19enable_sm80_to_sm89INS1_16FlashAttnBwdSm80INS1_25CollectiveMainloopBwdSm80ILi2ELi2EN4cute5tupleIJNS5_1CILi128EEES8_NS7_ILi64EEEEEENS_10bfloat16_tEfNS_4arch4Sm80ELb0ELb0ELb1ELb1ELb1ELb0ELb0ELb0ELi2ELi4ELi4ELi4ELb0EEENS1_24CollectiveEpilogueBwdGQAISA_fSD_Li256ELb1ELb1EEENS1_19SingleTileSchedulerILb1ELb0ELb0ELi128EEEEEEEEEvNT_6ParamsE$_ZZN4cute13to_mixed_bitsINS_5tupleIJNS_1CILi4EEENS2_ILi8EEEEEENS1_IJNS2_ILi128EEENS2_ILi0EEEEEENS1_IJiiEEEEEDaRKT_RKT0_RKT1_ENKUlDpRKT_E_clIJNS_9MixedBitsILj0ELj384EEENS2_ILj0EEEEEEDaSM_)
        /*131a8*/ 	.word	0x00000000


	//----- nvinfo : EIATTR_FRAME_SIZE
	.align		4
.L_13052:
        /*131ac*/ 	.byte	0x04, 0x11
        /*131ae*/ 	.short	(.L_13054 - .L_13053)
	.align		4
.L_13053:
        /*131b0*/ 	.word	index@($_ZN7cutlass13device_kernelIN5flash19enable_sm80_to_sm89INS1_16FlashAttnBwdSm80INS1_25CollectiveMainloopBwdSm80ILi2ELi2EN4cute5tupleIJNS5_1CILi128EEES8_NS7_ILi64EEEEEENS_10bfloat16_tEfNS_4arch4Sm80ELb0ELb0ELb1ELb1ELb1ELb0ELb0ELb0ELi2ELi4ELi4ELi4ELb0EEENS1_24CollectiveEpilogueBwdGQAISA_fSD_Li256ELb1ELb1EEENS1_19SingleTileSchedulerILb1ELb0ELb0ELi128EEEEEEEEEvNT_6ParamsE$_ZZN4cute13to_mixed_bitsINS_5tupleIJNS_1CILi4EEENS2_ILi8EEEEEENS1_IJNS2_ILi0EEENS2_ILi64EEEEEENS1_IJiiEEEEEDaRKT_RKT0_RKT1_ENKUlRKT_RKT0_RKT1_E_clIS4_S7_iEEDaSL_SO_SR_)
        /*131b4*/ 	.word	0x00000000


	//----- nvinfo : EIATTR_FRAME_SIZE
	.align		4
.L_13054:
        /*131b8*/ 	.byte	0x04, 0x11
        /*131ba*/ 	.short	(.L_13056 - .L_13055)
	.align		4
.L_13055:
        /*131bc*/ 	.word	index@($_ZN7cutlass13device_kernelIN5flash19enable_sm80_to_sm89INS1_16FlashAttnBwdSm80INS1_25CollectiveMainloopBwdSm80ILi2ELi2EN4cute5tupleIJNS5_1CILi128EEES8_NS7_ILi64EEEEEENS_10bfloat16_tEfNS_4arch4Sm80ELb0ELb0ELb1ELb1ELb1ELb0ELb0ELb0ELi2ELi4ELi4ELi4ELb0EEENS1_24CollectiveEpilogueBwdGQAISA_fSD_Li256ELb1ELb1EEENS1_19SingleTileSchedulerILb1ELb0ELb0ELi128EEEEEEEEEvNT_6ParamsE$_ZZN4cute13to_mixed_bitsINS_5tupleIJNS_1CILi4EEENS2_ILi8EEEEEENS1_IJNS2_ILi0EEENS2_ILi64EEEEEENS1_IJiiEEEEEDaRKT_RKT0_RKT1_ENKUlDpRKT_E_clIJNS2_ILj0EEENS_9MixedBitsILj0ELj448EEEEEEDaSM_)
        /*131c0*/ 	.word	0x00000000


	//----- nvinfo : EIATTR_FRAME_SIZE
	.align		4
.L_13056:
        /*131c4*/ 	.byte	0x04, 0x11
        /*131c6*/ 	.short	(.L_13058 - .L_13057)
	.align		4
.L_13057:
        /*131c8*/ 	.word	index@($_ZN7cutlass13device_kernelIN5flash19enable_sm80_to_sm89INS1_16FlashAttnBwdSm80INS1_25CollectiveMainloopBwdSm80ILi2ELi2EN4cute5tupleIJNS5_1CILi128EEES8_NS7_ILi64EEEEEENS_10bfloat16_tEfNS_4arch4Sm80ELb0ELb0ELb1ELb1ELb1ELb0ELb0ELb0ELi2ELi4ELi4ELi4ELb0EEENS1_24CollectiveEpilogueBwdGQAISA_fSD_Li256ELb1ELb1EEENS1_19SingleTileSchedulerILb1ELb0ELb0ELi128EEEEEEEEEvNT_6ParamsE$_ZZN4cute13to_mixed_bitsINS_5tupleIJNS1_IJNS_1CILi4EEENS2_ILi8EEEEEES3_NS2_ILi1EEEEEENS1_IJNS1_IJNS2_ILi128EEENS2_ILi0EEEEEENS2_ILi16EEES9_EEENS1_IJNS1_IJiiEEEiS9_EEEEEDaRKT_RKT0_RKT1_ENKUlRKT_RKT0_RKT1_E_clIS5_SA_SD_EEDaSQ_ST_SW_)
        /*131cc*/ 	.word	0x00000000


	//----- nvinfo : EIATTR_FRAME_SIZE
	.align		4
.L_13058:
        /*131d0*/ 	.byte	0x04, 0x11
        /*131d2*/ 	.short	(.L_13060 - .L_13059)
	.align		4
.L_13059:
        /*131d4*/ 	.word	index@($_ZN7cutlass13device_kernelIN5flash19enable_sm80_to_sm89INS1_16FlashAttnBwdSm80INS1_25CollectiveMainloopBwdSm80ILi2ELi2EN4cute5tupleIJNS5_1CILi128EEES8_NS7_ILi64EEEEEENS_10bfloat16_tEfNS_4arch4Sm80ELb0ELb0ELb1ELb1ELb1ELb0ELb0ELb0ELi2ELi4ELi4ELi4ELb0EEENS1_24CollectiveEpilogueBwdGQAISA_fSD_Li256ELb1ELb1EEENS1_19SingleTileSchedulerILb1ELb0ELb0ELi128EEEEEEEEEvNT_6ParamsE$_ZZN4cute13to_mixed_bitsINS_5tupleIJNS1_IJNS_1CILi4EEENS2_ILi8EEEEEES3_NS2_ILi1EEEEEENS1_IJNS1_IJNS2_ILi128EEENS2_ILi0EEEEEENS2_ILi16EEES9_EEENS1_IJNS1_IJiiEEEiS9_EEEEEDaRKT_RKT0_RKT1_ENKUlRKT_RKT0_RKT1_E_clIS3_SB_iEEDaSQ_ST_SW_)
        /*131d8*/ 	.word	0x00000000


	//----- nvinfo : EIATTR_FRAME_SIZE
	.align		4
.L_13060:
        /*131dc*/ 	.byte	0x04, 0x11
        /*131de*/ 	.short	(.L_13062 - .L_13061)
	.align		4
.L_13061:
        /*131e0*/ 	.word	index@($_ZN7cutlass13device_kernelIN5flash19enable_sm80_to_sm89INS1_16FlashAttnBwdSm80INS1_25CollectiveMainloopBwdSm80ILi2ELi2EN4cute5tupleIJNS5_1CILi128EEES8_NS7_ILi64EEEEEENS_10bfloat16_tEfNS_4arch4Sm80ELb0ELb0ELb1ELb1ELb1ELb0ELb0ELb0ELi2ELi4ELi4ELi4ELb0EEENS1_24CollectiveEpilogueBwdGQAISA_fSD_Li256ELb1ELb1EEENS1_19SingleTileSchedulerILb1ELb0ELb0ELi128EEEEEEEEEvNT_6ParamsE$_ZZN4cute13to_mixed_bitsINS_5tupleIJNS1_IJNS_1CILi4EEENS2_ILi8EEEEEES3_NS2_ILi1EEEEEENS1_IJNS1_IJNS2_ILi128EEENS2_ILi0EEEEEENS2_ILi16EEES9_EEENS1_IJNS1_IJiiEEEiS9_EEEEEDaRKT_RKT0_RKT1_ENKUlDpRKT_E_clIJNS_9MixedBitsILj0ELj384EEENSU_ILj0ELj48EEENS2_ILj0EEEEEEDaSR_)
        /*131e4*/ 	.word	0x00000000


	//----- nvinfo : EIATTR_FRAME_SIZE
	.align		4
.L_13062:
        /*131e8*/ 	.byte	0x04, 0x11
        /*131ea*/ 	.short	(.L_13064 - .L_13063)
	.align		4
.L_13063:
        /*131ec*/ 	.word	index@($_ZN7cutlass13device_kernelIN5flash19enable_sm80_to_sm89INS1_16FlashAttnBwdSm80INS1_25CollectiveMainloopBwdSm80ILi2ELi2EN4cute5tupleIJNS5_1CILi128EEES8_NS7_ILi64EEEEEENS_10bfloat16_tEfNS_4arch4Sm80ELb0ELb0ELb1ELb1ELb1ELb0ELb0ELb0ELi2ELi4ELi4ELi4ELb0EEENS1_24CollectiveEpilogueBwdGQAISA_fSD_Li256ELb1ELb1EEENS1_19SingleTileSchedulerILb1ELb0ELb0ELi128EEEEEEEEEvNT_6ParamsE$_ZZN4cute13to_mixed_bitsINS_5tupleIJNS1_IJNS_1CILi4EEENS2_ILi8EEEEEES3_NS2_ILi1EEEEEENS1_IJNS1_IJNS2_ILi0EEENS2_ILi64EEEEEES8_S8_EEENS1_IJNS1_IJiiEEEiS8_EEEEEDaRKT_RKT0_RKT1_ENKUlRKT_RKT0_RKT1_E_clIS5_SA_SC_EEDaSP_SS_SV_)
        /*131f0*/ 	.word	0x00000000


	//----- nvinfo : EIATTR_FRAME_SIZE
	.align		4
.L_13064:
        /*131f4*/ 	.byte	0x04, 0x11
        /*131f6*/ 	.short	(.L_13066 - .L_13065)
	.align		4
.L_13065:
        /*131f8*/ 	.word	index@($_ZN7cutlass13device_kernelIN5flash19enable_sm80_to_sm89INS1_16FlashAttnBwdSm80INS1_25CollectiveMainloopBwdSm80ILi2ELi2EN4cute5tupleIJNS5_1CILi128EEES8_NS7_ILi64EEEEEENS_10bfloat16_tEfNS_4arch4Sm80ELb0ELb0ELb1ELb1ELb1ELb0ELb0ELb0ELi2ELi4ELi4ELi4ELb0EEENS1_24CollectiveEpilogueBwdGQAISA_fSD_Li256ELb1ELb1EEENS1_19SingleTileSchedulerILb1ELb0ELb0ELi128EEEEEEEEEvNT_6ParamsE$_ZZN4cute13to_mixed_bitsINS_5tupleIJNS1_IJNS_1CILi4EEENS2_ILi8EEEEEES3_NS2_ILi1EEEEEENS1_IJNS1_IJNS2_ILi0EEENS2_ILi64EEEEEES8_S8_EEENS1_IJNS1_IJiiEEEiS8_EEEEEDaRKT_RKT0_RKT1_ENKUlDpRKT_E_clIJNS_9MixedBitsILj0ELj448EEENS2_ILj0EEESV_EEEDaSQ_)
        /*131fc*/ 	.word	0x00000000


	//----- nvinfo : EIATTR_FRAME_SIZE
	.align		4
.L_13066:
        /*13200*/ 	.byte	0x04, 0x11
        /*13202*/ 	.short	(.L_13068 - .L_13067)
	.align		4
.L_13067:
        /*13204*/ 	.word	index@($_ZN7cutlass13device_kernelIN5flash19enable_sm80_to_sm89INS1_16FlashAttnBwdSm80INS1_25CollectiveMainloopBwdSm80ILi2ELi2EN4cute5tupleIJNS5_1CILi128EEES8_NS7_ILi64EEEEEENS_10bfloat16_tEfNS_4arch4Sm80ELb0ELb0ELb1ELb1ELb1ELb0ELb0ELb0ELi2ELi4ELi4ELi4ELb0EEENS1_24CollectiveEpilogueBwdGQAISA_fSD_Li256ELb1ELb1EEENS1_19SingleTileSchedulerILb1ELb0ELb0ELi128EEEEEEEEEvNT_6ParamsE$_ZZN4cute13to_mixed_bitsINS_5tupleIJNS1_IJNS_1CILi4EEENS2_ILi8EEEEEENS2_ILi2EEENS2_ILi1EEEEEENS1_IJNS1_IJNS2_ILi128EEENS2_ILi0EEEEEES4_SA_EEENS1_IJNS1_IJiiEEEiSA_EEEEEDaRKT_RKT0_RKT1_ENKUlRKT_RKT0_RKT1_E_clIS6_S4_iEEDaSQ_ST_SW_)
        /*13208*/ 	.word	0x00000000


	//----- nvinfo : EIATTR_FRAME_SIZE
	.align		4
.L_13068:
        /*1320c*/ 	.byte	0x04, 0x11
        /*1320e*/ 	.short	(.L_13070 - .L_13069)
	.align		4
.L_13069:
        /*13210*/ 	.word	index@($_ZN7cutlass13device_kernelIN5flash19enable_sm80_to_sm89INS1_16FlashAttnBwdSm80INS1_25CollectiveMainloopBwdSm80ILi2ELi2EN4cute5tupleIJNS5_1CILi128EEES8_NS7_ILi64EEEEEENS_10bfloat16_tEfNS_4arch4Sm80ELb0ELb0ELb1ELb1ELb1ELb0ELb0ELb0ELi2ELi4ELi4ELi4ELb0EEENS1_24CollectiveEpilogueBwdGQAISA_fSD_Li256ELb1ELb1EEENS1_19SingleTileSchedulerILb1ELb0ELb0ELi128EEEEEEEEEvNT_6ParamsE$_ZZN4cute13to_mixed_bitsINS_5tupleIJNS1_IJNS_1CILi4EEENS2_ILi8EEEEEENS2_ILi2EEENS2_ILi1EEEEEENS1_IJNS1_IJNS2_ILi128EEENS2_ILi0EEEEEES4_SA_EEENS1_IJNS1_IJiiEEEiSA_EEEEEDaRKT_RKT0_RKT1_ENKUlRKT_RKT0_RKT1_E_clIS5_SB_SD_EEDaSQ_ST_SW_)
        /*13214*/ 	.word	0x00000000


	//----- nvinfo : EIATTR_FRAME_SIZE
	.align		4
.L_13070:
        /*13218*/ 	.byte	0x04, 0x11
        /*1321a*/ 	.short	(.L_13072 - .L_13071)
	.align		4
.L_13071:
        /*1321c*/ 	.word	index@($_ZN7cutlass13device_kernelIN5flash19enable_sm80_to_sm89INS1_16FlashAttnBwdSm80INS1_25CollectiveMainloopBwdSm80ILi2ELi2EN4cute5tupleIJNS5_1CILi128EEES8_NS7_ILi64EEEEEENS_10bfloat16_tEfNS_4arch4Sm80ELb0ELb0ELb1ELb1ELb1ELb0ELb0ELb0ELi2ELi4ELi4ELi4ELb0EEENS1_24CollectiveEpilogueBwdGQAISA_fSD_Li256ELb1ELb1EEENS1_19SingleTileSchedulerILb1ELb0ELb0ELi128EEEEEEEEEvNT_6ParamsE$_ZZN4cute13to_mixed_bitsINS_5tupleIJNS1_IJNS_1CILi4EEENS2_ILi8EEEEEENS2_ILi2EEENS2_ILi1EEEEEENS1_IJNS1_IJNS2_ILi128EEENS2_ILi0EEEEEES4_SA_EEENS1_IJNS1_IJiiEEEiSA_EEEEEDaRKT_RKT0_RKT1_ENKUlDpRKT_E_clIJNS_9MixedBitsILj0ELj384EEENSU_ILj0ELj8EEENS2_ILj0EEEEEEDaSR_)
        /*13220*/ 	.word	0x00000000


	//----- nvinfo : EIATTR_FRAME_SIZE
	.align		4
.L_13072:
        /*13224*/ 	.byte	0x04, 0x11
        /*13226*/ 	.short	(.L_13074 - .L_13073)
	.align		4
.L_13073:
        /*13228*/ 	.word	index@($_ZN7cutlass13device_kernelIN5flash19enable_sm80_to_sm89INS1_16FlashAttnBwdSm80INS1_25CollectiveMainloopBwdSm80ILi2ELi2EN4cute5tupleIJNS5_1CILi128EEES8_NS7_ILi64EEEEEENS_10bfloat16_tEfNS_4arch4Sm80ELb0ELb0ELb1ELb1ELb1ELb0ELb0ELb0ELi2ELi4ELi4ELi4ELb0EEENS1_24CollectiveEpilogueBwdGQAISA_fSD_Li256ELb1ELb1EEENS1_19SingleTileSchedulerILb1ELb0ELb0ELi128EEEEEEEEEvNT_6ParamsE$_ZZN4cute13to_mixed_bitsINS_5tupleIJNS1_IJNS_1CILi4EEENS2_ILi8EEEEEENS2_ILi2EEENS2_ILi1EEEEEENS1_IJNS1_IJNS2_ILi0EEENS2_ILi64EEEEEES9_S9_EEENS1_IJNS1_IJiiEEEiS9_EEEEEDaRKT_RKT0_RKT1_ENKUlRKT_RKT0_RKT1_E_clIS5_SB_SD_EEDaSQ_ST_SW_)
        /*1322c*/ 	.word	0x00000000


	//----- nvinfo : EIATTR_FRAME_SIZE
	.align		4
.L_13074:
        /*13230*/ 	.byte	0x04, 0x11
        /*13232*/ 	.short	(.L_13076 - .L_13075)
	.align		4
.L_13075:
        /*13234*/ 	.word	index@($_ZN7cutlass13device_kernelIN5flash19enable_sm80_to_sm89INS1_16FlashAttnBwdSm80INS1_25CollectiveMainloopBwdSm80ILi2ELi2EN4cute5tupleIJNS5_1CILi128EEES8_NS7_ILi64EEEEEENS_10bfloat16_tEfNS_4arch4Sm80ELb0ELb0ELb1ELb1ELb1ELb0ELb0ELb0ELi2ELi4ELi4ELi4ELb0EEENS1_24CollectiveEpilogueBwdGQAISA_fSD_Li256ELb1ELb1EEENS1_19SingleTileSchedulerILb1ELb0ELb0ELi128EEEEEEEEEvNT_6ParamsE$_ZZN4cute13to_mixed_bitsINS_5tupleIJNS1_IJNS_1CILi4EEENS2_ILi8EEEEEENS2_ILi2EEENS2_ILi1EEEEEENS1_IJNS1_IJNS2_ILi0EEENS2_ILi64EEEEEES9_S9_EEENS1_IJNS1_IJiiEEEiS9_EEEEEDaRKT_RKT0_RKT1_ENKUlDpRKT_E_clIJNS_9MixedBitsILj0ELj448EEENS2_ILj0EEESW_EEEDaSR_)
        /*13238*/ 	.word	0x00000000


	//----- nvinfo : EIATTR_FRAME_SIZE
	.align		4
.L_13076:
        /*1323c*/ 	.byte	0x04, 0x11
        /*1323e*/ 	.short	(.L_13078 - .L_13077)
	.align		4
.L_13077:
        /*13240*/ 	.word	index@($_ZN7cutlass13device_kernelIN5flash19enable_sm80_to_sm89INS1_16FlashAttnBwdSm80INS1_25CollectiveMainloopBwdSm80ILi2ELi2EN4cute5tupleIJNS5_1CILi128EEES8_NS7_ILi64EEEEEENS_10bfloat16_tEfNS_4arch4Sm80ELb0ELb0ELb1ELb1ELb1ELb0ELb0ELb0ELi2ELi4ELi4ELi4ELb0EEENS1_24CollectiveEpilogueBwdGQAISA_fSD_Li256ELb1ELb1EEENS1_19SingleTileSchedulerILb1ELb0ELb0ELi128EEEEEEEEEvNT_6ParamsE$_ZZN4cute12filter_tupleINS_5tupleIJiNS_1CILi0EEEEEES4_ZNS_6detail9lift_diceIS4_S4_EEDaRKT_RKT0_EUlRKT_RKT0_E_EEDaS9_SC_OT1_ENKUlDpSF_E_clIJNS1_IJiEEENS1_IJS3_EEEEEEDaSM_)
        /*13244*/ 	.word	0x00000000


	//----- nvinfo : EIATTR_FRAME_SIZE
	.align		4
.L_13078:
        /*13248*/ 	.byte	0x04, 0x11
        /*1324a*/ 	.short	(.L_13080 - .L_13079)
	.align		4
.L_13079:
        /*1324c*/ 	.word	index@($_ZN7cutlass13device_kernelIN5flash19enable_sm80_to_sm89INS1_16FlashAttnBwdSm80INS1_25CollectiveMainloopBwdSm80ILi2ELi2EN4cute5tupleIJNS5_1CILi128EEES8_NS7_ILi64EEEEEENS_10bfloat16_tEfNS_4arch4Sm80ELb0ELb0ELb1ELb1ELb1ELb0ELb0ELb0ELi2ELi4ELi4ELi4ELb0EEENS1_24CollectiveEpilogueBwdGQAISA_fSD_Li256ELb1ELb1EEENS1_19SingleTileSchedulerILb1ELb0ELb0ELi128EEEEEEEEEvNT_6ParamsE$_ZZN4cute12filter_tupleINS_5tupleIJiNS1_IJiNS_1CILi0EEEEEEEEES5_ZNS_6detail9lift_diceIS5_S5_EEDaRKT_RKT0_EUlRKT_RKT0_E_EEDaSA_SD_OT1_ENKUlDpSG_E_clIJNS1_IJiEEES4_EEEDaSN_)
        /*13250*/ 	.word	0x00000000


	//----- nvinfo : EIATTR_FRAME_SIZE
	.align		4
.L_13080:
        /*13254*/ 	.byte	0x04, 0x11
        /*13256*/ 	.short	(.L_13082 - .L_13081)
	.align		4
.L_13081:
        /*13258*/ 	.word	index@($_ZN7cutlass13device_kernelIN5flash19enable_sm80_to_sm89INS1_16FlashAttnBwdSm80INS1_25CollectiveMainloopBwdSm80ILi2ELi2EN4cute5tupleIJNS5_1CILi128EEES8_NS7_ILi64EEEEEENS_10bfloat16_tEfNS_4arch4Sm80ELb0ELb0ELb1ELb1ELb1ELb0ELb0ELb0ELi2ELi4ELi4ELi4ELb0EEENS1_24CollectiveEpilogueBwdGQAISA_fSD_Li256ELb1ELb1EEENS1_19SingleTileSchedulerILb1ELb0ELb0ELi128EEEEEEEEEvNT_6ParamsE$_ZZN4cute12filter_tupleINS_5tupleIJNS_1CILi4096EEENS1_IJiiEEEEEEZNS_16flatten_to_tupleIS5_EEDaRKT_EUlRKT_E_EEDaS9_OT0_ENKUlDpSC_E_clIJNS1_IJS3_EEES4_EEEDaSG_)
        /*1325c*/ 	.word	0x00000000


	//----- nvinfo : EIATTR_FRAME_SIZE
	.align		4
.L_13082:
        /*13260*/ 	.byte	0x04, 0x11
        /*13262*/ 	.short	(.L_13084 - .L_13083)
	.align		4
.L_13083:
        /*13264*/ 	.word	index@($_ZN7cutlass13device_kernelIN5flash19enable_sm80_to_sm89INS1_16FlashAttnBwdSm80INS1_25CollectiveMainloopBwdSm80ILi2ELi2EN4cute5tupleIJNS5_1CILi128EEES8_NS7_ILi64EEEEEENS_10bfloat16_tEfNS_4arch4Sm80ELb0ELb0ELb1ELb1ELb1ELb0ELb0ELb0ELi2ELi4ELi4ELi4ELb0EEENS1_24CollectiveEpilogueBwdGQAISA_fSD_Li256ELb1ELb1EEENS1_19SingleTileSchedulerILb1ELb0ELb0ELi128EEEEEEEEEvNT_6ParamsE$_ZZN4cute12filter_tupleINS_5tupleIJNS_1CILi4096EEENS1_IJNS1_IJiiEEENS2_ILi8192EEEEEEEEEZNS_16flatten_to_tupleIS7_EEDaRKT_EUlRKT_E_EEDaSB_OT0_ENKUlDpSE_E_clIJNS1_IJS3_EEENS1_IJiiS5_EEEEEEDaSI_)
        /*13268*/ 	.word	0x00000000


	//----- nvinfo : EIATTR_FRAME_SIZE
	.align		4
.L_13084:
        /*1326c*/ 	.byte	0x04, 0x11
        /*1326e*/ 	.short	(.L_13086 - .L_13085)
	.align		4
.L_13085:
        /*13270*/ 	.word	index@($_ZN7cutlass13device_kernelIN5flash19enable_sm80_to_sm89INS1_16FlashAttnBwdSm80INS1_25CollectiveMainloopBwdSm80ILi2ELi2EN4cute5tupleIJNS5_1CILi128EEES8_NS7_ILi64EEEEEENS_10bfloat16_tEfNS_4arch4Sm80ELb0ELb0ELb1ELb1ELb1ELb0ELb0ELb0ELi2ELi4ELi4ELi4ELb0EEENS1_24CollectiveEpilogueBwdGQAISA_fSD_Li256ELb1ELb1EEENS1_19SingleTileSchedulerILb1ELb0ELb0ELi128EEEEEEEEEvNT_6ParamsE$_ZZN4cute12filter_tupleINS_5tupleIJNS_1CILi1EEENS1_IJiiiEEENS2_ILi64EEENS1_IJNS2_ILi72EEENS2_ILi144EEENS2_ILi288EEEEEENS2_ILi512EEEEEEZNS_7flattenISB_EEDaRKT_EUlRKT_E_EEDaSF_OT0_ENKUlDpSI_E_clIJNS1_IJS3_EEES4_NS1_IJS5_EEES9_NS1_IJSA_EEEEEEDaSM_)
        /*13274*/ 	.word	0x00000000


	//----- nvinfo : EIATTR_FRAME_SIZE
	.align		4
.L_13086:
        /*13278*/ 	.byte	0x04, 0x11
        /*1327a*/ 	.short	(.L_13088 - .L_13087)
	.align		4
.L_13087:
        /*1327c*/ 	.word	index@($_ZN7cutlass13device_kernelIN5flash19enable_sm80_to_sm89INS1_16FlashAttnBwdSm80INS1_25CollectiveMainloopBwdSm80ILi2ELi2EN4cute5tupleIJNS5_1CILi128EEES8_NS7_ILi64EEEEEENS_10bfloat16_tEfNS_4arch4Sm80ELb0ELb0ELb1ELb1ELb1ELb0ELb0ELb0ELi2ELi4ELi4ELi4ELb0EEENS1_24CollectiveEpilogueBwdGQAISA_fSD_Li256ELb1ELb1EEENS1_19SingleTileSchedulerILb1ELb0ELb0ELi128EEEEEEEEEvNT_6ParamsE$_ZZN4cute12filter_tupleINS_5tupleIJNS_1CILi1EEENS1_IJNS2_ILi8EEEiiEEENS2_ILi64EEENS1_IJiNS2_ILi144EEENS2_ILi288EEEEEENS2_ILi512EEEEEEZNS_7flattenISB_EEDaRKT_EUlRKT_E_EEDaSF_OT0_ENKUlDpSI_E_clIJNS1_IJS3_EEES5_NS1_IJS6_EEES9_NS1_IJSA_EEEEEEDaSM_)
        /*13280*/ 	.word	0x00000000


	//----- nvinfo : EIATTR_FRAME_SIZE
	.align		4
.L_13088:
        /*13284*/ 	.byte	0x04, 0x11
        /*13286*/ 	.short	(.L_13090 - .L_13089)
	.align		4
.L_13089:
        /*13288*/ 	.word	index@($_ZN7cutlass13device_kernelIN5flash19enable_sm80_to_sm89INS1_16FlashAttnBwdSm80INS1_25CollectiveMainloopBwdSm80ILi2ELi2EN4cute5tupleIJNS5_1CILi128EEES8_NS7_ILi64EEEEEENS_10bfloat16_tEfNS_4arch4Sm80ELb0ELb0ELb1ELb1ELb1ELb0ELb0ELb0ELi2ELi4ELi4ELi4ELb0EEENS1_24CollectiveEpilogueBwdGQAISA_fSD_Li256ELb1ELb1EEENS1_19SingleTileSchedulerILb1ELb0ELb0ELi128EEEEEEEEEvNT_6ParamsE$_ZZN4cute12filter_tupleINS_5tupleIJNS_1CILi1024EEENS1_IJiiEEEEEEZNS_16flatten_to_tupleIS5_EEDaRKT_EUlRKT_E_EEDaS9_OT0_ENKUlDpSC_E_clIJNS1_IJS3_EEES4_EEEDaSG_)
        /*1328c*/ 	.word	0x00000000


	//----- nvinfo : EIATTR_FRAME_SIZE
	.align		4
.L_13090:
        /*13290*/ 	.byte	0x04, 0x11
        /*13292*/ 	.short	(.L_13092 - .L_13091)
	.align		4
.L_13091:
        /*13294*/ 	.word	index@($_ZN7cutlass13device_kernelIN5flash19enable_sm80_to_sm89INS1_16FlashAttnBwdSm80INS1_25CollectiveMainloopBwdSm80ILi2ELi2EN4cute5tupleIJNS5_1CILi128EEES8_NS7_ILi64EEEEEENS_10bfloat16_tEfNS_4arch4Sm80ELb0ELb0ELb1ELb1ELb1ELb0ELb0ELb0ELi2ELi4ELi4ELi4ELb0EEENS1_24CollectiveEpilogueBwdGQAISA_fSD_Li256ELb1ELb1EEENS1_19SingleTileSchedulerILb1ELb0ELb0ELi128EEEEEEEEEvNT_6ParamsE$_ZZN4cute12filter_tupleINS_5tupleIJNS_1CILi0EEENS_10UnderscoreEEEENS1_IJNS1_IJS3_S3_EEEiEEEZNS_6detail10lift_sliceIS5_S7_EEDaRKT_RKT0_EUlRKT_RKT0_E_EEDaSC_SF_OT1_ENKUlDpSI_E_clIJNS1_IJEEENS1_IJiEEEEEEDaSP_)
        /*13298*/ 	.word	0x00000000


	//----- nvinfo : EIATTR_FRAME_SIZE
	.align		4
.L_13092:
        /*1329c*/ 	.byte	0x04, 0x11
        /*1329e*/ 	.short	(.L_13094 - .L_13093)
	.align		4
.L_13093:
        /*132a0*/ 	.word	index@($_ZN7cutlass13device_kernelIN5flash19enable_sm80_to_sm89INS1_16FlashAttnBwdSm80INS1_25CollectiveMainloopBwdSm80ILi2ELi2EN4cute5tupleIJNS5_1CILi128EEES8_NS7_ILi64EEEEEENS_10bfloat16_tEfNS_4arch4Sm80ELb0ELb0ELb1ELb1ELb1ELb0ELb0ELb0ELi2ELi4ELi4ELi4ELb0EEENS1_24CollectiveEpilogueBwdGQAISA_fSD_Li256ELb1ELb1EEENS1_19SingleTileSchedulerILb1ELb0ELb0ELi128EEEEEEEEEvNT_6ParamsE$_ZZN4cute12filter_tupleINS_5tupleIJNS_1CILi0EEENS1_IJNS2_ILi1EEENS2_ILi512EEEiEEEEEEZNS_16flatten_to_tupleIS7_EEDaRKT_EUlRKT_E_EEDaSB_OT0_ENKUlDpSE_E_clIJNS1_IJS3_EEES6_EEEDaSI_)
        /*132a4*/ 	.word	0x00000000


	//----- nvinfo : EIATTR_FRAME_SIZE
	.align		4
.L_13094:
        /*132a8*/ 	.byte	0x04, 0x11
        /*132aa*/ 	.short	(.L_13096 - .L_13095)
	.align		4
.L_13095:
        /*132ac*/ 	.word	index@($_ZN7cutlass13device_kernelIN5flash19enable_sm80_to_sm89INS1_16FlashAttnBwdSm80INS1_25CollectiveMainloopBwdSm80ILi2ELi2EN4cute5tupleIJNS5_1CILi128EEES8_NS7_ILi64EEEEEENS_10bfloat16_tEfNS_4arch4Sm80ELb0ELb0ELb1ELb1ELb1ELb0ELb0ELb0ELi2ELi4ELi4ELi4ELb0EEENS1_24CollectiveEpilogueBwdGQAISA_fSD_Li256ELb1ELb1EEENS1_19SingleTileSchedulerILb1ELb0ELb0ELi128EEEEEEEEEvNT_6ParamsE$_ZZN4cute12filter_tupleINS_5tupleIJNS_10UnderscoreES2_iEEENS1_IJNS1_IJNS_1CILi1EEENS4_ILi0EEEEEEiNS4_ILi1024EEEEEEZNS_5sliceIS3_S9_EEDaRKT_RKT0_EUlRKT_RKT0_E_EEDaSD_SG_OT1_ENKUlDpSJ_E_clIJNS1_IJS7_EEENS1_IJiEEENS1_IJEEEEEEDaSQ_)
        /*132b0*/ 	.word	0x00000000


	//----- nvinfo : EIATTR_FRAME_SIZE
	.align		4
.L_13096:
        /*132b4*/ 	.byte	0x04, 0x11
        /*132b6*/ 	.short	(.L_13098 - .L_13097)
	.align		4
.L_13097:
        /*132b8*/ 	.word	index@($_ZN7cutlass13device_kernelIN5flash19enable_sm80_to_sm89INS1_16FlashAttnBwdSm80INS1_25CollectiveMainloopBwdSm80ILi2ELi2EN4cute5tupleIJNS5_1CILi128EEES8_NS7_ILi64EEEEEENS_10bfloat16_tEfNS_4arch4Sm80ELb0ELb0ELb1ELb1ELb1ELb0ELb0ELb0ELi2ELi4ELi4ELi4ELb0EEENS1_24CollectiveEpilogueBwdGQAISA_fSD_Li256ELb1ELb1EEENS1_19SingleTileSchedulerILb1ELb0ELb0ELi128EEEEEEEEEvNT_6ParamsE$_ZZN4cute12filter_tupleINS_5tupleIJNS_10UnderscoreES2_S2_iEEENS1_IJNS1_IJNS_1CILi1EEENS4_ILi0EEEEEElS6_lEEEZNS_5sliceIS3_S8_EEDaRKT_RKT0_EUlRKT_RKT0_E_EEDaSC_SF_OT1_ENKUlDpSI_E_clIJNS1_IJS7_EEENS1_IJlEEENS1_IJS6_EEENS1_IJEEEEEEDaSP_)
        /*132bc*/ 	.word	0x00000000


	//----- nvinfo : EIATTR_FRAME_SIZE
	.align		4
.L_13098:
        /*132c0*/ 	.byte	0x04, 0x11
        /*132c2*/ 	.short	(.L_13100 - .L_13099)
	.align		4
.L_13099:
        /*132c4*/ 	.word	index@($_ZN7cutlass13device_kernelIN5flash19enable_sm80_to_sm89INS1_16FlashAttnBwdSm80INS1_25CollectiveMainloopBwdSm80ILi2ELi2EN4cute5tupleIJNS5_1CILi128EEES8_NS7_ILi64EEEEEENS_10bfloat16_tEfNS_4arch4Sm80ELb0ELb0ELb1ELb1ELb1ELb0ELb0ELb0ELi2ELi4ELi4ELi4ELb0EEENS1_24CollectiveEpilogueBwdGQAISA_fSD_Li256ELb1ELb1EEENS1_19SingleTileSchedulerILb1ELb0ELb0ELi128EEEEEEEEEvNT_6ParamsE$_ZZN4cute12filter_tupleINS_5tupleIJNS_10UnderscoreES2_S2_iEEENS1_IJNS1_IJNS_1CILi1EEENS4_ILi0EEEEEEiNS4_ILi1024EEENS4_ILi8192EEEEEEZNS_5sliceIS3_SA_EEDaRKT_RKT0_EUlRKT_RKT0_E_EEDaSE_SH_OT1_ENKUlDpSK_E_clIJNS1_IJS7_EEENS1_IJiEEENS1_IJS8_EEENS1_IJEEEEEEDaSR_)
        /*132c8*/ 	.word	0x00000000


	//----- nvinfo : EIATTR_FRAME_SIZE
	.align		4
.L_13100:
        /*132cc*/ 	.byte	0x04, 0x11
        /*132ce*/ 	.short	(.L_13102 - .L_13101)
	.align		4
.L_13101:
        /*132d0*/ 	.word	index@($_ZN7cutlass13device_kernelIN5flash19enable_sm80_to_sm89INS1_16FlashAttnBwdSm80INS1_25CollectiveMainloopBwdSm80ILi2ELi2EN4cute5tupleIJNS5_1CILi128EEES8_NS7_ILi64EEEEEENS_10bfloat16_tEfNS_4arch4Sm80ELb0ELb0ELb1ELb1ELb1ELb0ELb0ELb0ELi2ELi4ELi4ELi4ELb0EEENS1_24CollectiveEpilogueBwdGQAISA_fSD_Li256ELb1ELb1EEENS1_19SingleTileSchedulerILb1ELb0ELb0ELi128EEEEEEEEEvNT_6ParamsE$_ZZN4cute12filter_tupleINS_5tupleIJNS_10UnderscoreES2_S2_iEEENS1_IJNS1_IJNS_1CILi1EEENS4_ILi0EEEEEENS4_ILi4096EEENS1_IJiiEEENS1_IJS6_NS4_ILi8192EEEEEEEEEZNS_5sliceIS3_SC_EEDaRKT_RKT0_EUlRKT_RKT0_E_EEDaSG_SJ_OT1_ENKUlDpSM_E_clIJNS1_IJS7_EEENS1_IJS8_EEENS1_IJS9_EEENS1_IJEEEEEEDaST_)
        /*132d4*/ 	.word	0x00000000


	//----- nvinfo : EIATTR_FRAME_SIZE
	.align		4
.L_13102:
        /*132d8*/ 	.byte	0x04, 0x11
        /*132da*/ 	.short	(.L_13104 - .L_13103)
	.align		4
.L_13103:
        /*132dc*/ 	.word	index@($_ZN7cutlass13device_kernelIN5flash19enable_sm80_to_sm89INS1_16FlashAttnBwdSm80INS1_25CollectiveMainloopBwdSm80ILi2ELi2EN4cute5tupleIJNS5_1CILi128EEES8_NS7_ILi64EEEEEENS_10bfloat16_tEfNS_4arch4Sm80ELb0ELb0ELb1ELb1ELb1ELb0ELb0ELb0ELi2ELi4ELi4ELi4ELb0EEENS1_24CollectiveEpilogueBwdGQAISA_fSD_Li256ELb1ELb1EEENS1_19SingleTileSchedulerILb1ELb0ELb0ELi128EEEEEEEEEvNT_6ParamsE$_ZZN4cute12filter_tupleINS_5tupleIJNS_10UnderscoreES2_NS_1CILi0EEEEEENS1_IJNS1_IJNS3_ILi1EEES4_EEEiNS3_ILi1024EEEEEEZNS_5sliceIS5_S9_EEDaRKT_RKT0_EUlRKT_RKT0_E_EEDaSD_SG_OT1_ENKUlDpSJ_E_clIJNS1_IJS7_EEENS1_IJiEEENS1_IJEEEEEEDaSQ_)
        /*132e0*/ 	.word	0x00000000


	//----- nvinfo : EIATTR_FRAME_SIZE
	.align		4
.L_13104:
        /*132e4*/ 	.byte	0x04, 0x11
        /*132e6*/ 	.short	(.L_13106 - .L_13105)
	.align		4
.L_13105:
        /*132e8*/ 	.word	index@($_ZN7cutlass13device_kernelIN5flash19enable_sm80_to_sm89INS1_16FlashAttnBwdSm80INS1_25CollectiveMainloopBwdSm80ILi2ELi2EN4cute5tupleIJNS5_1CILi128EEES8_NS7_ILi64EEEEEENS_10bfloat16_tEfNS_4arch4Sm80ELb0ELb0ELb1ELb1ELb1ELb0ELb0ELb0ELi2ELi4ELi4ELi4ELb0EEENS1_24CollectiveEpilogueBwdGQAISA_fSD_Li256ELb1ELb1EEENS1_19SingleTileSchedulerILb1ELb0ELb0ELi128EEEEEEEEEvNT_6ParamsE$_ZZN4cute12filter_tupleINS_5tupleIJNS1_IJiiEEENS_1CILi8192EEEEEEZNS_16flatten_to_tupleIS5_EEDaRKT_EUlRKT_E_EEDaS9_OT0_ENKUlDpSC_E_clIJS2_NS1_IJS4_EEEEEEDaSG_)
        /*132ec*/ 	.word	0x00000000


	//----- nvinfo : EIATTR_FRAME_SIZE
	.align		4
.L_13106:
        /*132f0*/ 	.byte	0x04, 0x11
        /*132f2*/ 	.short	(.L_13108 - .L_13107)
	.align		4
.L_13107:
        /*132f4*/ 	.word	index@($_ZN7cutlass13device_kernelIN5flash19enable_sm80_to_sm89INS1_16FlashAttnBwdSm80INS1_25CollectiveMainloopBwdSm80ILi2ELi2EN4cute5tupleIJNS5_1CILi128EEES8_NS7_ILi64EEEEEENS_10bfloat16_tEfNS_4arch4Sm80ELb0ELb0ELb1ELb1ELb1ELb0ELb0ELb0ELi2ELi4ELi4ELi4ELb0EEENS1_24CollectiveEpilogueBwdGQAISA_fSD_Li256ELb1ELb1EEENS1_19SingleTileSchedulerILb1ELb0ELb0ELi128EEEEEEEEEvNT_6ParamsE$_ZZN4cute12filter_tupleINS_5tupleIJNS1_IJiiEEENS_1CILi1024EEEEEEZNS_16flatten_to_tupleIS5_EEDaRKT_EUlRKT_E_EEDaS9_OT0_ENKUlDpSC_E_clIJS2_NS1_IJS4_EEEEEEDaSG_)
        /*132f8*/ 	.word	0x00000000


	//----- nvinfo : EIATTR_FRAME_SIZE
	.align		4
.L_13108:
        /*132fc*/ 	.byte	0x04, 0x11
        /*132fe*/ 	.short	(.L_13110 - .L_13109)
	.align		4
.L_13109:
        /*13300*/ 	.word	index@($_ZN7cutlass13device_kernelIN5flash19enable_sm80_to_sm89INS1_16FlashAttnBwdSm80INS1_25CollectiveMainloopBwdSm80ILi2ELi2EN4cute5tupleIJNS5_1CILi128EEES8_NS7_ILi64EEEEEENS_10bfloat16_tEfNS_4arch4Sm80ELb0ELb0ELb1ELb1ELb1ELb0ELb0ELb0ELi2ELi4ELi4ELi4ELb0EEENS1_24CollectiveEpilogueBwdGQAISA_fSD_Li256ELb1ELb1EEENS1_19SingleTileSchedulerILb1ELb0ELb0ELi128EEEEEEEEEvNT_6ParamsE$_ZZN4cute12filter_tupleINS_5tupleIJNS1_IJiNS1_IJiNS_1CILi0EEEEEEEEENS1_IJNS_10UnderscoreENS1_IJS6_S6_EEEEEEEEES9_ZNS_4diceIS9_S9_EEDaRKT_RKT0_EUlRKT_RKT0_E_EEDaSD_SG_OT1_ENKUlDpSJ_E_clIJNS1_IJiiS3_EEENS1_IJEEEEEEDaSQ_)
        /*13304*/ 	.word	0x00000000


	//----- nvinfo : EIATTR_FRAME_SIZE
	.align		4
.L_13110:
        /*13308*/ 	.byte	0x04, 0x11
        /*1330a*/ 	.short	(.L_13112 - .L_13111)
	.align		4
.L_13111:
        /*1330c*/ 	.word	index@($_ZN7cutlass13device_kernelIN5flash19enable_sm80_to_sm89INS1_16FlashAttnBwdSm80INS1_25CollectiveMainloopBwdSm80ILi2ELi2EN4cute5tupleIJNS5_1CILi128EEES8_NS7_ILi64EEEEEENS_10bfloat16_tEfNS_4arch4Sm80ELb0ELb0ELb1ELb1ELb1ELb0ELb0ELb0ELi2ELi4ELi4ELi4ELb0EEENS1_24CollectiveEpilogueBwdGQAISA_fSD_Li256ELb1ELb1EEENS1_19SingleTileSchedulerILb1ELb0ELb0ELi128EEEEEEEEEvNT_6ParamsE$_ZZN4cute12filter_tupleINS_5tupleIJNS1_IJNS_1CILi0EEENS1_IJNS2_ILi1EEENS2_ILi512EEEiEEEEEENS2_ILi4096EEENS1_IJiNS2_ILi8192EEEEEEEEEZNS_7flattenISB_EEDaRKT_EUlRKT_E_EEDaSF_OT0_ENKUlDpSI_E_clIJNS1_IJS3_S4_S5_iEEENS1_IJS8_EEESA_EEEDaSM_)
        /*13310*/ 	.word	0x00000000


	//----- nvinfo : EIATTR_FRAME_SIZE
	.align		4
.L_13112:
        /*13314*/ 	.byte	0x04, 0x11
        /*13316*/ 	.short	(.L_13114 - .L_13113)
	.align		4
.L_13113:
        /*13318*/ 	.word	index@($_ZN7cutlass13device_kernelIN5flash19enable_sm80_to_sm89INS1_16FlashAttnBwdSm80INS1_25CollectiveMainloopBwdSm80ILi2ELi2EN4cute5tupleIJNS5_1CILi128EEES8_NS7_ILi64EEEEEENS_10bfloat16_tEfNS_4arch4Sm80ELb0ELb0ELb1ELb1ELb1ELb0ELb0ELb0ELi2ELi4ELi4ELi4ELb0EEENS1_24CollectiveEpilogueBwdGQAISA_fSD_Li256ELb1ELb1EEENS1_19SingleTileSchedulerILb1ELb0ELb0ELi128EEEEEEEEEvNT_6ParamsE$_ZZN4cute12filter_tupleINS_5tupleIJNS1_IJNS_10UnderscoreENS_1CILi0EEEEEENS1_IJS4_S2_EEEEEENS1_IJNS1_IJNS1_IJNS3_ILi1EEES4_EEES4_EEENS1_IJNS1_IJS4_S4_EEEiEEEEEEZNS_5sliceIS7_SD_EEDaRKT_RKT0_EUlRKT_RKT0_E_EEDaSH_SK_OT1_ENKUlDpSN_E_clIJNS1_IJS9_EEENS1_IJiEEEEEEDaSU_)
        /*1331c*/ 	.word	0x00000000


	//----- nvinfo : EIATTR_FRAME_SIZE
	.align		4
.L_13114:
        /*13320*/ 	.byte	0x04, 0x11
        /*13322*/ 	.short	(.L_13116 - .L_13115)
	.align		4
.L_13115:
        /*13324*/ 	.word	index@($_ZN7cutlass13device_kernelIN5flash19enable_sm80_to_sm89INS1_16FlashAttnBwdSm80INS1_25CollectiveMainloopBwdSm80ILi2ELi2EN4cute5tupleIJNS5_1CILi128EEES8_NS7_ILi64EEEEEENS_10bfloat16_tEfNS_4arch4Sm80ELb0ELb0ELb1ELb1ELb1ELb0ELb0ELb0ELi2ELi4ELi4ELi4ELb0EEENS1_24CollectiveEpilogueBwdGQAISA_fSD_Li256ELb1ELb1EEENS1_19SingleTileSchedulerILb1ELb0ELb0ELi128EEEEEEEEEvNT_6ParamsE$_ZN73_INTERNAL_24fd9406_37_flash_bwd_hdim64_bf16_softcap_sm80_cu_8e232a79_33079atomicAddEPff)
        /*13328*/ 	.word	0x00000000


	//----- nvinfo : EIATTR_FRAME_SIZE
	.align		4
.L_13116:
        /*1332c*/ 	.byte	0x04, 0x11
        /*1332e*/ 	.short	(.L_13118 - .L_13117)
	.align		4
.L_13117:
        /*13330*/ 	.word	index@($_ZN7cutlass13device_kernelIN5flash19enable_sm80_to_sm89INS1_16FlashAttnBwdSm80INS1_25CollectiveMainloopBwdSm80ILi2ELi2EN4cute5tupleIJNS5_1CILi128EEES8_NS7_ILi64EEEEEENS_10bfloat16_tEfNS_4arch4Sm80ELb0ELb0ELb1ELb1ELb1ELb0ELb0ELb0ELi2ELi4ELi4ELi4ELb0EEENS1_24CollectiveEpilogueBwdGQAISA_fSD_Li256ELb1ELb1EEENS1_19SingleTileSchedulerILb1ELb0ELb0ELi128EEEEEEEEEvNT_6ParamsE$_ZN73_INTERNAL_24fd9406_37_flash_bwd_hdim64_bf16_softcap_sm80_cu_8e232a79_330724__cvta_generic_to_sharedEPKv)
        /*13334*/ 	.word	0x00000000


	//----- nvinfo : EIATTR_FRAME_SIZE
	.align		4
.L_13118:
        /*13338*/ 	.byte	0x04, 0x11
        /*1333a*/ 	.short	(.L_13120 - .L_13119)
	.align		4
.L_13119:
        /*1333c*/ 	.word	index@($_ZN7cutlass13device_kernelIN5flash19enable_sm80_to_sm89INS1_16FlashAttnBwdSm80INS1_25CollectiveMainloopBwdSm80ILi2ELi2EN4cute5tupleIJNS5_1CILi128EEES8_NS7_ILi64EEEEEENS_10bfloat16_tEfNS_4arch4Sm80ELb0ELb0ELb1ELb1ELb1ELb0ELb0ELb0ELi2ELi4ELi4ELi4ELb0EEENS1_24CollectiveEpilogueBwdGQAISA_fSD_Li256ELb1ELb1EEENS1_19SingleTileSchedulerILb1ELb0ELb0ELi128EEEEEEEEEvNT_6ParamsE$_ZN4cute8smem_ptrIPjECI1NS_12iter_adaptorIS1_S2_EEES1_)
        /*13340*/ 	.word	0x00000000


	//----- nvinfo : EIATTR_FRAME_SIZE
	.align		4
.L_13120:
        /*13344*/ 	.byte	0x04, 0x11
        /*13346*/ 	.short	(.L_13122 - .L_13121)
	.align		4
.L_13121:
        /*13348*/ 	.word	index@($_ZN7cutlass13device_kernelIN5flash19enable_sm80_to_sm89INS1_16FlashAttnBwdSm80INS1_25CollectiveMainloopBwdSm80ILi2ELi2EN4cute5tupleIJNS5_1CILi128EEES8_NS7_ILi64EEEEEENS_10bfloat16_tEfNS_4arch4Sm80ELb0ELb0ELb1ELb1ELb1ELb0ELb0ELb0ELi2ELi4ELi4ELi4ELb0EEENS1_24CollectiveEpilogueBwdGQAISA_fSD_Li256ELb1ELb1EEENS1_19SingleTileSchedulerILb1ELb0ELb0ELi128EEEEEEEEEvNT_6ParamsE$_ZN4cute8smem_ptrIPfECI1NS_12iter_adaptorIS1_S2_EEES1_)
        /*1334c*/ 	.word	0x00000000


	//----- nvinfo : EIATTR_FRAME_SIZE
	.align		4
.L_13122:
        /*13350*/ 	.byte	0x04, 0x11
        /*13352*/ 	.short	(.L_13124 - .L_13123)
	.align		4
.L_13123:
        /*13354*/ 	.word	index@($_ZN7cutlass13device_kernelIN5flash19enable_sm80_to_sm89INS1_16FlashAttnBwdSm80INS1_25CollectiveMainloopBwdSm80ILi2ELi2EN4cute5tupleIJNS5_1CILi128EEES8_NS7_ILi64EEEEEENS_10bfloat16_tEfNS_4arch4Sm80ELb0ELb0ELb1ELb1ELb1ELb0ELb0ELb0ELi2ELi4ELi4ELi4ELb0EEENS1_24CollectiveEpilogueBwdGQAISA_fSD_Li256ELb1ELb1EEENS1_19SingleTileSchedulerILb1ELb0ELb0ELi128EEEEEEEEEvNT_6ParamsE$_ZN4cute8smem_ptrIPN7cutlass9uint128_tEECI1NS_12iter_adaptorIS3_S4_EEES3_)
        /*13358*/ 	.word	0x00000000


	//----- nvinfo : EIATTR_FRAME_SIZE
	.align		4
.L_13124:
        /*1335c*/ 	.byte	0x04, 0x11
        /*1335e*/ 	.short	(.L_13126 - .L_13125)
	.align		4
.L_13125:
        /*13360*/ 	.word	index@($_ZN7cutlass13device_kernelIN5flash19enable_sm80_to_sm89INS1_16FlashAttnBwdSm80INS1_25CollectiveMainloopBwdSm80ILi2ELi2EN4cute5tupleIJNS5_1CILi128EEES8_NS7_ILi64EEEEEENS_10bfloat16_tEfNS_4arch4Sm80ELb0ELb0ELb1ELb1ELb1ELb0ELb0ELb0ELi2ELi4ELi4ELi4ELb0EEENS1_24CollectiveEpilogueBwdGQAISA_fSD_Li256ELb1ELb1EEENS1_19SingleTileSchedulerILb1ELb0ELb0ELi128EEEEEEEEEvNT_6ParamsE$_ZN4cute8smem_ptrIPN7cutlass10bfloat16_tEECI1NS_12iter_adaptorIS3_S4_EEES3_)
        /*13364*/ 	.word	0x00000000


	//----- nvinfo : EIATTR_FRAME_SIZE
	.align		4
.L_13126:
        /*13368*/ 	.byte	0x04, 0x11
        /*1336a*/ 	.short	(.L_13128 - .L_13127)
	.align		4
.L_13127:
        /*1336c*/ 	.word	index@($_ZN7cutlass13device_kernelIN5flash19enable_sm80_to_sm89INS1_16FlashAttnBwdSm80INS1_25CollectiveMainloopBwdSm80ILi2ELi2EN4cute5tupleIJNS5_1CILi128EEES8_NS7_ILi64EEEEEENS_10bfloat16_tEfNS_4arch4Sm80ELb0ELb0ELb1ELb1ELb1ELb0ELb0ELb0ELi2ELi4ELi4ELi4ELb0EEENS1_24CollectiveEpilogueBwdGQAISA_fSD_Li256ELb1ELb1EEENS1_19SingleTileSchedulerILb1ELb0ELb0ELi128EEEEEEEEEvNT_6ParamsE$_ZN4cute8gmem_ptrIPfECI1NS_12iter_adaptorIS1_S2_EEES1_)
        /*13370*/ 	.word	0x00000000


	//----- nvinfo : EIATTR_FRAME_SIZE
	.align		4
.L_13128:
        /*13374*/ 	.byte	0x04, 0x11
        /*13376*/ 	.short	(.L_13130 - .L_13129)
	.align		4
.L_13129:
        /*13378*/ 	.word	index@($_ZN7cutlass13device_kernelIN5flash19enable_sm80_to_sm89INS1_16FlashAttnBwdSm80INS1_25CollectiveMainloopBwdSm80ILi2ELi2EN4cute5tupleIJNS5_1CILi128EEES8_NS7_ILi64EEEEEENS_10bfloat16_tEfNS_4arch4Sm80ELb0ELb0ELb1ELb1ELb1ELb0ELb0ELb0ELi2ELi4ELi4ELi4ELb0EEENS1_24CollectiveEpilogueBwdGQAISA_fSD_Li256ELb1ELb1EEENS1_19SingleTileSchedulerILb1ELb0ELb0ELi128EEEEEEEEEvNT_6ParamsE$_ZN4cute8gmem_ptrIPKfECI1NS_12iter_adaptorIS2_S3_EEES2_)
        /*1337c*/ 	.word	0x00000000


	//----- nvinfo : EIATTR_FRAME_SIZE
	.align		4
.L_13130:
        /*13380*/ 	.byte	0x04, 0x11
        /*13382*/ 	.short	(.L_13132 - .L_13131)
	.align		4
.L_13131:
        /*13384*/ 	.word	index@($_ZN7cutlass13device_kernelIN5flash19enable_sm80_to_sm89INS1_16FlashAttnBwdSm80INS1_25CollectiveMainloopBwdSm80ILi2ELi2EN4cute5tupleIJNS5_1CILi128EEES8_NS7_ILi64EEEEEENS_10bfloat16_tEfNS_4arch4Sm80ELb0ELb0ELb1ELb1ELb1ELb0ELb0ELb0ELi2ELi4ELi4ELi4ELb0EEENS1_24CollectiveEpilogueBwdGQAISA_fSD_Li256ELb1ELb1EEENS1_19SingleTileSchedulerILb1ELb0ELb0ELi128EEEEEEEEEvNT_6ParamsE$_ZN4cute8gmem_ptrIPKN7cutlass9uint128_tEECI1NS_12iter_adaptorIS4_S5_EEES4_)
        /*13388*/ 	.word	0x00000000


	//----- nvinfo : EIATTR_FRAME_SIZE
	.align		4
.L_13132:
        /*1338c*/ 	.byte	0x04, 0x11
        /*1338e*/ 	.short	(.L_13134 - .L_13133)
	.align		4
.L_13133:
        /*13390*/ 	.word	index@($_ZN7cutlass13device_kernelIN5flash19enable_sm80_to_sm89INS1_16FlashAttnBwdSm80INS1_25CollectiveMainloopBwdSm80ILi2ELi2EN4cute5tupleIJNS5_1CILi128EEES8_NS7_ILi64EEEEEENS_10bfloat16_tEfNS_4arch4Sm80ELb0ELb0ELb1ELb1ELb1ELb0ELb0ELb0ELi2ELi4ELi4ELi4ELb0EEENS1_24CollectiveEpilogueBwdGQAISA_fSD_Li256ELb1ELb1EEENS1_19SingleTileSchedulerILb1ELb0ELb0ELi128EEEEEEEEEvNT_6ParamsE$_ZN4cute8gmem_ptrIPKN7cutlass10bfloat16_tEECI1NS_12iter_adaptorIS4_S5_EEES4_)
        /*13394*/ 	.word	0x00000000


	//----- nvinfo : EIATTR_FRAME_SIZE
	.align		4
.L_13134:
        /*13398*/ 	.byte	0x04, 0x11
        /*1339a*/ 	.short	(.L_13136 - .L_13135)
	.align		4
.L_13135:
        /*1339c*/ 	.word	index@($_ZN7cutlass13device_kernelIN5flash19enable_sm80_to_sm89INS1_16FlashAttnBwdSm80INS1_25CollectiveMainloopBwdSm80ILi2ELi2EN4cute5tupleIJNS5_1CILi128EEES8_NS7_ILi64EEEEEENS_10bfloat16_tEfNS_4arch4Sm80ELb0ELb0ELb1ELb1ELb1ELb0ELb0ELb0ELi2ELi4ELi4ELi4ELb0EEENS1_24CollectiveEpilogueBwdGQAISA_fSD_Li256ELb1ELb1EEENS1_19SingleTileSchedulerILb1ELb0ELb0ELi128EEEEEEEEEvNT_6ParamsE$_ZN4cute5tupleIJiiEEC2ERKiS3_)
        /*133a0*/ 	.word	0x00000000


	//----- nvinfo : EIATTR_FRAME_SIZE
	.align		4
.L_13136:
        /*133a4*/ 	.byte	0x04, 0x11
        /*133a6*/ 	.short	(.L_13138 - .L_13137)
	.align		4
.L_13137:
        /*133a8*/ 	.word	index@($_ZN7cutlass13device_kernelIN5flash19enable_sm80_to_sm89INS1_16FlashAttnBwdSm80INS1_25CollectiveMainloopBwdSm80ILi2ELi2EN4cute5tupleIJNS5_1CILi128EEES8_NS7_ILi64EEEEEENS_10bfloat16_tEfNS_4arch4Sm80ELb0ELb0ELb1ELb1ELb1ELb0ELb0ELb0ELi2ELi4ELi4ELi4ELb0EEENS1_24CollectiveEpilogueBwdGQAISA_fSD_Li256ELb1ELb1EEENS1_19SingleTileSchedulerILb1ELb0ELb0ELi128EEEEEEEEEvNT_6ParamsE$_ZN4cute5tupleIJiNS_1CILi0EEEEEC2ERKiRKS2_)
        /*133ac*/ 	.word	0x00000000


	//----- nvinfo : EIATTR_FRAME_SIZE
	.align		4
.L_13138:
        /*133b0*/ 	.byte	0x04, 0x11
        /*133b2*/ 	.short	(.L_13140 - .L_13139)
	.align		4
.L_13139:
        /*133b4*/ 	.word	index@($_ZN7cutlass13device_kernelIN5flash19enable_sm80_to_sm89INS1_16FlashAttnBwdSm80INS1_25CollectiveMainloopBwdSm80ILi2ELi2EN4cute5tupleIJNS5_1CILi128EEES8_NS7_ILi64EEEEEENS_10bfloat16_tEfNS_4arch4Sm80ELb0ELb0ELb1ELb1ELb1ELb0ELb0ELb0ELi2ELi4ELi4ELi4ELb0EEENS1_24CollectiveEpilogueBwdGQAISA_fSD_Li256ELb1ELb1EEENS1_19SingleTileSchedulerILb1ELb0ELb0ELi128EEEEEEEEEvNT_6ParamsE$_ZN4cute5tupleIJiEEC2ERKi)
        /*133b8*/ 	.word	0x00000000


	//----- nvinfo : EIATTR_FRAME_SIZE
	.align		4
.L_13140:
        /*133bc*/ 	.byte	0x04, 0x11
        /*133be*/ 	.short	(.L_13142 - .L_13141)
	.align		4
.L_13141:
        /*133c0*/ 	.word	index@($_ZN7cutlass13device_kernelIN5flash19enable_sm80_to_sm89INS1_16FlashAttnBwdSm80INS1_25CollectiveMainloopBwdSm80ILi2ELi2EN4cute5tupleIJNS5_1CILi128EEES8_NS7_ILi64EEEEEENS_10bfloat16_tEfNS_4arch4Sm80ELb0ELb0ELb1ELb1ELb1ELb0ELb0ELb0ELi2ELi4ELi4ELi4ELb0EEENS1_24CollectiveEpilogueBwdGQAISA_fSD_Li256ELb1ELb1EEENS1_19SingleTileSchedulerILb1ELb0ELb0ELi128EEEEEEEEEvNT_6ParamsE$_ZN4cute5tupleIJNS_7SwizzleILi3ELi3ELi3EEENS_9MixedBitsILj0ELj432EEENS_6LayoutINS0_IJNS0_IJNS_1CILi2EEES7_S7_EEES7_NS6_ILi8EEEEEENS0_IJNS0_IJNS6_ILi64EEES9_NS6_ILi512EEEEEENS6_ILi8192EEENS6_ILi1024EEEEEEEEEEC2ERKS2_RKS4_RKSH_)
        /*133c4*/ 	.word	0x00000000


	//----- nvinfo : EIATTR_FRAME_SIZE
	.align		4
.L_13142:
        /*133c8*/ 	.byte	0x04, 0x11
        /*133ca*/ 	.short	(.L_13144 - .L_13143)
	.align		4
.L_13143:
        /*133cc*/ 	.word	index@($_ZN7cutlass13device_kernelIN5flash19enable_sm80_to_sm89INS1_16FlashAttnBwdSm80INS1_25CollectiveMainloopBwdSm80ILi2ELi2EN4cute5tupleIJNS5_1CILi128EEES8_NS7_ILi64EEEEEENS_10bfloat16_tEfNS_4arch4Sm80ELb0ELb0ELb1ELb1ELb1ELb0ELb0ELb0ELi2ELi4ELi4ELi4ELb0EEENS1_24CollectiveEpilogueBwdGQAISA_fSD_Li256ELb1ELb1EEENS1_19SingleTileSchedulerILb1ELb0ELb0ELi128EEEEEEEEEvNT_6ParamsE$_ZN4cute5tupleIJNS_1CILi2EEEiEEC2ERKS2_RKi)
        /*133d0*/ 	.word	0x00000000


	//----- nvinfo : EIATTR_FRAME_SIZE
	.align		4
.L_13144:
        /*133d4*/ 	.byte	0x04, 0x11
        /*133d6*/ 	.short	(.L_13146 - .L_13145)
	.align		4
.L_13145:
        /*133d8*/ 	.word	index@($_ZN7cutlass13device_kernelIN5flash19enable_sm80_to_sm89INS1_16FlashAttnBwdSm80INS1_25CollectiveMainloopBwdSm80ILi2ELi2EN4cute5tupleIJNS5_1CILi128EEES8_NS7_ILi64EEEEEENS_10bfloat16_tEfNS_4arch4Sm80ELb0ELb0ELb1ELb1ELb1ELb0ELb0ELb0ELi2ELi4ELi4ELi4ELb0EEENS1_24CollectiveEpilogueBwdGQAISA_fSD_Li256ELb1ELb1EEENS1_19SingleTileSchedulerILb1ELb0ELb0ELi128EEEEEEEEEvNT_6ParamsE$_ZN4cute5tupleIJNS_1CILi0EEEiEEC2ERKS2_RKi)
        /*133dc*/ 	.word	0x00000000


	//----- nvinfo : EIATTR_FRAME_SIZE
	.align		4
.L_13146:
        /*133e0*/ 	.byte	0x04, 0x11
        /*133e2*/ 	.short	(.L_13148 - .L_13147)
	.align		4
.L_13147:
        /*133e4*/ 	.word	index@($_ZN7cutlass13device_kernelIN5flash19enable_sm80_to_sm89INS1_16FlashAttnBwdSm80INS1_25CollectiveMainloopBwdSm80ILi2ELi2EN4cute5tupleIJNS5_1CILi128EEES8_NS7_ILi64EEEEEENS_10bfloat16_tEfNS_4arch4Sm80ELb0ELb0ELb1ELb1ELb1ELb0ELb0ELb0ELi2ELi4ELi4ELi4ELb0EEENS1_24CollectiveEpilogueBwdGQAISA_fSD_Li256ELb1ELb1EEENS1_19SingleTileSchedulerILb1ELb0ELb0ELi128EEEEEEEEEvNT_6ParamsE$_ZN4cute5tupleIJNS0_IJNS_1CILi8EEENS1_ILi2EEES3_S3_S2_S3_EEENS0_IJNS1_ILi1EEEiiiNS1_ILi72EEENS1_ILi512EEEEEEEEC2ERKS4_RKS8_)
        /*133e8*/ 	.word	0x00000000


	//----- nvinfo : EIATTR_FRAME_SIZE
	.align		4
.L_13148:
        /*133ec*/ 	.byte	0x04, 0x11
        /*133ee*/ 	.short	(.L_13150 - .L_13149)
	.align		4
.L_13149:
        /*133f0*/ 	.word	index@($_ZN7cutlass13device_kernelIN5flash19enable_sm80_to_sm89INS1_16FlashAttnBwdSm80INS1_25CollectiveMainloopBwdSm80ILi2ELi2EN4cute5tupleIJNS5_1CILi128EEES8_NS7_ILi64EEEEEENS_10bfloat16_tEfNS_4arch4Sm80ELb0ELb0ELb1ELb1ELb1ELb0ELb0ELb0ELi2ELi4ELi4ELi4ELb0EEENS1_24CollectiveEpilogueBwdGQAISA_fSD_Li256ELb1ELb1EEENS1_19SingleTileSchedulerILb1ELb0ELb0ELi128EEEEEEEEEvNT_6ParamsE$_ZN4cute5tupleIJNS0_IJNS_1CILi8EEENS0_IJNS1_ILi2EEES3_S3_EEENS1_ILi1EEES4_S5_EEENS0_IJS5_NS0_IJiiiEEENS1_ILi64EEENS0_IJNS1_ILi72EEENS1_ILi144EEENS1_ILi288EEEEEENS1_ILi512EEEEEEEEC2ERKS6_RKSE_)
        /*133f4*/ 	.word	0x00000000


	//----- nvinfo : EIATTR_FRAME_SIZE
	.align		4
.L_13150:
        /*133f8*/ 	.byte	0x04, 0x11
        /*133fa*/ 	.short	(.L_13152 - .L_13151)
	.align		4
.L_13151:
        /*133fc*/ 	.word	index@($_ZN7cutlass13device_kernelIN5flash19enable_sm80_to_sm89INS1_16FlashAttnBwdSm80INS1_25CollectiveMainloopBwdSm80ILi2ELi2EN4cute5tupleIJNS5_1CILi128EEES8_NS7_ILi64EEEEEENS_10bfloat16_tEfNS_4arch4Sm80ELb0ELb0ELb1ELb1ELb1ELb0ELb0ELb0ELi2ELi4ELi4ELi4ELb0EEENS1_24CollectiveEpilogueBwdGQAISA_fSD_Li256ELb1ELb1EEENS1_19SingleTileSchedulerILb1ELb0ELb0ELi128EEEEEEEEEvNT_6ParamsE$_ZN4cute5tupleIJNS0_IJNS_1CILi8EEENS0_IJNS1_ILi2EEES3_S3_EEENS1_ILi1EEES4_S5_EEENS0_IJS5_NS0_IJS2_iiEEENS1_ILi64EEENS0_IJiNS1_ILi144EEENS1_ILi288EEEEEENS1_ILi512EEEEEEEEC2ERKS6_RKSD_)
        /*13400*/ 	.word	0x00000000


	//----- nvinfo : EIATTR_FRAME_SIZE
	.align		4
.L_13152:
        /*13404*/ 	.byte	0x04, 0x11
        /*13406*/ 	.short	(.L_13154 - .L_13153)
	.align		4
.L_13153:
        /*13408*/ 	.word	index@($_ZN7cutlass13device_kernelIN5flash19enable_sm80_to_sm89INS1_16FlashAttnBwdSm80INS1_25CollectiveMainloopBwdSm80ILi2ELi2EN4cute5tupleIJNS5_1CILi128EEES8_NS7_ILi64EEEEEENS_10bfloat16_tEfNS_4arch4Sm80ELb0ELb0ELb1ELb1ELb1ELb0ELb0ELb0ELi2ELi4ELi4ELi4ELb0EEENS1_24CollectiveEpilogueBwdGQAISA_fSD_Li256ELb1ELb1EEENS1_19SingleTileSchedulerILb1ELb0ELb0ELi128EEEEEEEEEvNT_6ParamsE$_ZN4cute5tupleIJNS0_IJNS_1CILi2EEES2_S2_EEENS0_IJNS1_ILi1EEENS1_ILi512EEEiEEEEEC2ERKS3_RKS6_)
        /*1340c*/ 	.word	0x00000000


	//----- nvinfo : EIATTR_FRAME_SIZE
	.align		4
.L_13154:
        /*13410*/ 	.byte	0x04, 0x11
        /*13412*/ 	.short	(.L_13156 - .L_13155)
	.align		4
.L_13155:
        /*13414*/ 	.word	index@($_ZN7cutlass13device_kernelIN5flash19enable_sm80_to_sm89INS1_16FlashAttnBwdSm80INS1_25CollectiveMainloopBwdSm80ILi2ELi2EN4cute5tupleIJNS5_1CILi128EEES8_NS7_ILi64EEEEEENS_10bfloat16_tEfNS_4arch4Sm80ELb0ELb0ELb1ELb1ELb1ELb0ELb0ELb0ELi2ELi4ELi4ELi4ELb0EEENS1_24CollectiveEpilogueBwdGQAISA_fSD_Li256ELb1ELb1EEENS1_19SingleTileSchedulerILb1ELb0ELb0ELi128EEEEEEEEEvNT_6ParamsE$_ZN4cute5tupleIJNS0_IJNS_1CILi2EEES2_EEENS0_IJiiEEEEEC2ERKS3_RKS4_)
        /*13418*/ 	.word	0x00000000


	//----- nvinfo : EIATTR_FRAME_SIZE
	.align		4
.L_13156:
        /*1341c*/ 	.byte	0x04, 0x11
        /*1341e*/ 	.short	(.L_13158 - .L_13157)
	.align		4
.L_13157:
        /*13420*/ 	.word	index@($_ZN7cutlass13device_kernelIN5flash19enable_sm80_to_sm89INS1_16FlashAttnBwdSm80INS1_25CollectiveMainloopBwdSm80ILi2ELi2EN4cute5tupleIJNS5_1CILi128EEES8_NS7_ILi64EEEEEENS_10bfloat16_tEfNS_4arch4Sm80ELb0ELb0ELb1ELb1ELb1ELb0ELb0ELb0ELi2ELi4ELi4ELi4ELb0EEENS1_24CollectiveEpilogueBwdGQAISA_fSD_Li256ELb1ELb1EEENS1_19SingleTileSchedulerILb1ELb0ELb0ELi128EEEEEEEEEvNT_6ParamsE$_ZN4cute5tupleIJNS0_IJNS_1CILi2EEES2_EEENS0_IJiNS1_ILi512EEEEEEEEC2ERKS3_RKS5_)
        /*13424*/ 	.word	0x00000000


	//----- nvinfo : EIATTR_FRAME_SIZE
	.align		4
.L_13158:
        /*13428*/ 	.byte	0x04, 0x11
        /*1342a*/ 	.short	(.L_13160 - .L_13159)
	.align		4
.L_13159:
        /*1342c*/ 	.word	index@($_ZN7cutlass13device_kernelIN5flash19enable_sm80_to_sm89INS1_16FlashAttnBwdSm80INS1_25CollectiveMainloopBwdSm80ILi2ELi2EN4cute5tupleIJNS5_1CILi128EEES8_NS7_ILi64EEEEEENS_10bfloat16_tEfNS_4arch4Sm80ELb0ELb0ELb1ELb1ELb1ELb0ELb0ELb0ELi2ELi4ELi4ELi4ELb0EEENS1_24CollectiveEpilogueBwdGQAISA_fSD_Li256ELb1ELb1EEENS1_19SingleTileSchedulerILb1ELb0ELb0ELi128EEEEEEEEEvNT_6ParamsE$_ZN4cute5tupleIJNS0_IJNS_1CILi2EEES2_EEENS0_IJiNS1_ILi4096EEEEEEEEC2ERKS3_RKS5_)
        /*13430*/ 	.word	0x00000000


	//----- nvinfo : EIATTR_FRAME_SIZE
	.align		4
.L_13160:
        /*13434*/ 	.byte	0x04, 0x11
        /*13436*/ 	.short	(.L_13162 - .L_13161)
	.align		4
.L_13161:
        /*13438*/ 	.word	index@($_ZN7cutlass13device_kernelIN5flash19enable_sm80_to_sm89INS1_16FlashAttnBwdSm80INS1_25CollectiveMainloopBwdSm80ILi2ELi2EN4cute5tupleIJNS5_1CILi128EEES8_NS7_ILi64EEEEEENS_10bfloat16_tEfNS_4arch4Sm80ELb0ELb0ELb1ELb1ELb1ELb0ELb0ELb0ELi2ELi4ELi4ELi4ELb0EEENS1_24CollectiveEpilogueBwdGQAISA_fSD_Li256ELb1ELb1EEENS1_19SingleTileSchedulerILb1ELb0ELb0ELi128EEEEEEEEEvNT_6ParamsE$_ZN4cute5tupleIJNS0_IJNS_1CILi2EEES2_EEENS0_IJNS1_ILi1EEEiEEEEEC2ERKS3_RKS5_)
        /*1343c*/ 	.word	0x00000000


	//----- nvinfo : EIATTR_FRAME_SIZE
	.align		4
.L_13162:
        /*13440*/ 	.byte	0x04, 0x11
        /*13442*/ 	.short	(.L_13164 - .L_13163)
	.align		4
.L_13163:
        /*13444*/ 	.word	index@($_ZN7cutlass13device_kernelIN5flash19enable_sm80_to_sm89INS1_16FlashAttnBwdSm80INS1_25CollectiveMainloopBwdSm80ILi2ELi2EN4cute5tupleIJNS5_1CILi128EEES8_NS7_ILi64EEEEEENS_10bfloat16_tEfNS_4arch4Sm80ELb0ELb0ELb1ELb1ELb1ELb0ELb0ELb0ELi2ELi4ELi4ELi4ELb0EEENS1_24CollectiveEpilogueBwdGQAISA_fSD_Li256ELb1ELb1EEENS1_19SingleTileSchedulerILb1ELb0ELb0ELi128EEEEEEEEEvNT_6ParamsE$_ZN4cute5tupleIJNS0_IJNS_1CILi2EEEEEENS0_IJiEEEEEC2ERKS3_RKS4_)
        /*13448*/ 	.word	0x00000000


	//----- nvinfo : EIATTR_FRAME_SIZE
	.align		4
.L_13164:
        /*1344c*/ 	.byte	0x04, 0x11
        /*1344e*/ 	.short	(.L_13166 - .L_13165)
	.align		4
.L_13165:
        /*13450*/ 	.word	index@($_ZN7cutlass13device_kernelIN5flash19enable_sm80_to_sm89INS1_16FlashAttnBwdSm80INS1_25CollectiveMainloopBwdSm80ILi2ELi2EN4cute5tupleIJNS5_1CILi128EEES8_NS7_ILi64EEEEEENS_10bfloat16_tEfNS_4arch4Sm80ELb0ELb0ELb1ELb1ELb1ELb0ELb0ELb0ELi2ELi4ELi4ELi4ELb0EEENS1_24CollectiveEpilogueBwdGQAISA_fSD_Li256ELb1ELb1EEENS1_19SingleTileSchedulerILb1ELb0ELb0ELi128EEEEEEEEEvNT_6ParamsE$_ZN4cute5tupleIJNS0_IJNS_1CILi1EEENS1_ILi2EEES3_EEENS0_IJS2_NS1_ILi256EEEiEEEEEC2ERKS4_RKS6_)
        /*13454*/ 	.word	0x00000000


	//----- nvinfo : EIATTR_FRAME_SIZE
	.align		4
.L_13166:
        /*13458*/ 	.byte	0x04, 0x11
        /*1345a*/ 	.short	(.L_13168 - .L_13167)
	.align		4
.L_13167:
        /*1345c*/ 	.word	index@($_ZN7cutlass13device_kernelIN5flash19enable_sm80_to_sm89INS1_16FlashAttnBwdSm80INS1_25CollectiveMainloopBwdSm80ILi2ELi2EN4cute5tupleIJNS5_1CILi128EEES8_NS7_ILi64EEEEEENS_10bfloat16_tEfNS_4arch4Sm80ELb0ELb0ELb1ELb1ELb1ELb0ELb0ELb0ELi2ELi4ELi4ELi4ELb0EEENS1_24CollectiveEpilogueBwdGQAISA_fSD_Li256ELb1ELb1EEENS1_19SingleTileSchedulerILb1ELb0ELb0ELi128EEEEEEEEEvNT_6ParamsE$_ZN4cute5tupleIJNS0_IJNS_1CILi1EEENS1_ILi2EEEEEENS0_IJNS1_ILi0EEEiEEEEEC2ERKS4_RKS6_)
        /*13460*/ 	.word	0x00000000


	//----- nvinfo : EIATTR_FRAME_SIZE
	.align		4
.L_13168:
        /*13464*/ 	.byte	0x04, 0x11
        /*13466*/ 	.short	(.L_13170 - .L_13169)
	.align		4
.L_13169:
        /*13468*/ 	.word	index@($_ZN7cutlass13device_kernelIN5flash19enable_sm80_to_sm89INS1_16FlashAttnBwdSm80INS1_25CollectiveMainloopBwdSm80ILi2ELi2EN4cute5tupleIJNS5_1CILi128EEES8_NS7_ILi64EEEEEENS_10bfloat16_tEfNS_4arch4Sm80ELb0ELb0ELb1ELb1ELb1ELb0ELb0ELb0ELi2ELi4ELi4ELi4ELb0EEENS1_24CollectiveEpilogueBwdGQAISA_fSD_Li256ELb1ELb1EEENS1_19SingleTileSchedulerILb1ELb0ELb0ELi128EEEEEEEEEvNT_6ParamsE$_ZN4cute5tupleIJNS0_IJNS_1CILi1EEENS0_IJS2_NS1_ILi2EEES3_EEEEEENS0_IJNS1_ILi0EEENS0_IJS2_NS1_ILi256EEEiEEEEEEEEC2ERKS5_RKS9_)
        /*1346c*/ 	.word	0x00000000


	//----- nvinfo : EIATTR_FRAME_SIZE
	.align		4
.L_13170:
        /*13470*/ 	.byte	0x04, 0x11
        /*13472*/ 	.short	(.L_13172 - .L_13171)
	.align		4
.L_13171:
        /*13474*/ 	.word	index@($_ZN7cutlass13device_kernelIN5flash19enable_sm80_to_sm89INS1_16FlashAttnBwdSm80INS1_25CollectiveMainloopBwdSm80ILi2ELi2EN4cute5tupleIJNS5_1CILi128EEES8_NS7_ILi64EEEEEENS_10bfloat16_tEfNS_4arch4Sm80ELb0ELb0ELb1ELb1ELb1ELb0ELb0ELb0ELi2ELi4ELi4ELi4ELb0EEENS1_24CollectiveEpilogueBwdGQAISA_fSD_Li256ELb1ELb1EEENS1_19SingleTileSchedulerILb1ELb0ELb0ELi128EEEEEEEEEvNT_6ParamsE$_ZN4cute5tupleIJNS0_IJNS_1CILi16EEENS1_ILi2EEES3_S3_NS1_ILi4EEES3_EEENS0_IJNS1_ILi1EEEiiiNS1_ILi144EEENS1_ILi512EEEEEEEEC2ERKS5_RKS9_)
        /*13478*/ 	.word	0x00000000


	//----- nvinfo : EIATTR_FRAME_SIZE
	.align		4
.L_13172:
        /*1347c*/ 	.byte	0x04, 0x11
        /*1347e*/ 	.short	(.L_13174 - .L_13173)
	.align		4
.L_13173:
        /*13480*/ 	.word	index@($_ZN7cutlass13device_kernelIN5flash19enable_sm80_to_sm89INS1_16FlashAttnBwdSm80INS1_25CollectiveMainloopBwdSm80ILi2ELi2EN4cute5tupleIJNS5_1CILi128EEES8_NS7_ILi64EEEEEENS_10bfloat16_tEfNS_4arch4Sm80ELb0ELb0ELb1ELb1ELb1ELb0ELb0ELb0ELi2ELi4ELi4ELi4ELb0EEENS1_24CollectiveEpilogueBwdGQAISA_fSD_Li256ELb1ELb1EEENS1_19SingleTileSchedulerILb1ELb0ELb0ELi128EEEEEEEEEvNT_6ParamsE$_ZN4cute5tupleIJNS0_IJNS0_IJNS_1CILi8EEENS1_ILi1EEEEEENS1_ILi4EEES3_EEENS0_IJNS0_IJS3_NS1_ILi0EEEEEElS7_EEEEEC2ERKS6_RKS9_)
        /*13484*/ 	.word	0x00000000


	//----- nvinfo : EIATTR_FRAME_SIZE
	.align		4
.L_13174:
        /*13488*/ 	.byte	0x04, 0x11
        /*1348a*/ 	.short	(.L_13176 - .L_13175)
	.align		4
.L_13175:
        /*1348c*/ 	.word	index@($_ZN7cutlass13device_kernelIN5flash19enable_sm80_to_sm89INS1_16FlashAttnBwdSm80INS1_25CollectiveMainloopBwdSm80ILi2ELi2EN4cute5tupleIJNS5_1CILi128EEES8_NS7_ILi64EEEEEENS_10bfloat16_tEfNS_4arch4Sm80ELb0ELb0ELb1ELb1ELb1ELb0ELb0ELb0ELi2ELi4ELi4ELi4ELb0EEENS1_24CollectiveEpilogueBwdGQAISA_fSD_Li256ELb1ELb1EEENS1_19SingleTileSchedulerILb1ELb0ELb0ELi128EEEEEEEEEvNT_6ParamsE$_ZN4cute5tupleIJNS0_IJNS0_IJNS_1CILi8EEENS1_ILi1EEEEEENS1_ILi2EEES2_EEENS0_IJNS0_IJS3_NS1_ILi0EEEEEEiNS1_ILi1024EEEEEEEEC2ERKS6_RKSA_)
        /*13490*/ 	.word	0x00000000


	//----- nvinfo : EIATTR_FRAME_SIZE
	.align		4
.L_13176:
        /*13494*/ 	.byte	0x04, 0x11
        /*13496*/ 	.short	(.L_13178 - .L_13177)
	.align		4
.L_13177:
        /*13498*/ 	.word	index@($_ZN7cutlass13device_kernelIN5flash19enable_sm80_to_sm89INS1_16FlashAttnBwdSm80INS1_25CollectiveMainloopBwdSm80ILi2ELi2EN4cute5tupleIJNS5_1CILi128EEES8_NS7_ILi64EEEEEENS_10bfloat16_tEfNS_4arch4Sm80ELb0ELb0ELb1ELb1ELb1ELb0ELb0ELb0ELi2ELi4ELi4ELi4ELb0EEENS1_24CollectiveEpilogueBwdGQAISA_fSD_Li256ELb1ELb1EEENS1_19SingleTileSchedulerILb1ELb0ELb0ELi128EEEEEEEEEvNT_6ParamsE$_ZN4cute5tupleIJNS0_IJNS0_IJNS_1CILi8EEENS1_ILi1EEEEEENS1_ILi2EEENS0_IJS5_S5_EEEEEENS0_IJNS0_IJS3_NS1_ILi0EEEEEENS1_ILi4096EEENS0_IJiiEEEEEEEEC2ERKS7_RKSC_)
        /*1349c*/ 	.word	0x00000000


	//----- nvinfo : EIATTR_FRAME_SIZE
	.align		4
.L_13178:
        /*134a0*/ 	.byte	0x04, 0x11
        /*134a2*/ 	.short	(.L_13180 - .L_13179)
	.align		4
.L_13179:
        /*134a4*/ 	.word	index@($_ZN7cutlass13device_kernelIN5flash19enable_sm80_to_sm89INS1_16FlashAttnBwdSm80INS1_25CollectiveMainloopBwdSm80ILi2ELi2EN4cute5tupleIJNS5_1CILi128EEES8_NS7_ILi64EEEEEENS_10bfloat16_tEfNS_4arch4Sm80ELb0ELb0ELb1ELb1ELb1ELb0ELb0ELb0ELi2ELi4ELi4ELi4ELb0EEENS1_24CollectiveEpilogueBwdGQAISA_fSD_Li256ELb1ELb1EEENS1_19SingleTileSchedulerILb1ELb0ELb0ELi128EEEEEEEEEvNT_6ParamsE$_ZN4cute5tupleIJNS0_IJNS0_IJNS_1CILi8EEENS1_ILi1EEEEEENS1_ILi2EEEEEENS0_IJNS0_IJS3_NS1_ILi0EEEEEEiEEEEEC2ERKS6_RKS9_)
        /*134a8*/ 	.word	0x00000000


	//----- nvinfo : EIATTR_FRAME_SIZE
	.align		4
.L_13180:
        /*134ac*/ 	.byte	0x04, 0x11
        /*134ae*/ 	.short	(.L_13182 - .L_13181)
	.align		4
.L_13181:
        /*134b0*/ 	.word	index@($_ZN7cutlass13device_kernelIN5flash19enable_sm80_to_sm89INS1_16FlashAttnBwdSm80INS1_25CollectiveMainloopBwdSm80ILi2ELi2EN4cute5tupleIJNS5_1CILi128EEES8_NS7_ILi64EEEEEENS_10bfloat16_tEfNS_4arch4Sm80ELb0ELb0ELb1ELb1ELb1ELb0ELb0ELb0ELi2ELi4ELi4ELi4ELb0EEENS1_24CollectiveEpilogueBwdGQAISA_fSD_Li256ELb1ELb1EEENS1_19SingleTileSchedulerILb1ELb0ELb0ELi128EEEEEEEEEvNT_6ParamsE$_ZN4cute5tupleIJNS0_IJNS0_IJNS_1CILi8EEENS1_ILi1EEEEEENS0_IJNS1_ILi2EEEEEEEEENS0_IJNS0_IJS3_NS1_ILi0EEEEEENS0_IJiEEEEEEEEC2ERKS7_RKSB_)
        /*134b4*/ 	.word	0x00000000


	//----- nvinfo : EIATTR_FRAME_SIZE
	.align		4
.L_13182:
        /*134b8*/ 	.byte	0x04, 0x11
        /*134ba*/ 	.short	(.L_13184 - .L_13183)
	.align		4
.L_13183:
        /*134bc*/ 	.word	index@($_ZN7cutlass13device_kernelIN5flash19enable_sm80_to_sm89INS1_16FlashAttnBwdSm80INS1_25CollectiveMainloopBwdSm80ILi2ELi2EN4cute5tupleIJNS5_1CILi128EEES8_NS7_ILi64EEEEEENS_10bfloat16_tEfNS_4arch4Sm80ELb0ELb0ELb1ELb1ELb1ELb0ELb0ELb0ELi2ELi4ELi4ELi4ELb0EEENS1_24CollectiveEpilogueBwdGQAISA_fSD_Li256ELb1ELb1EEENS1_19SingleTileSchedulerILb1ELb0ELb0ELi128EEEEEEEEEvNT_6ParamsE$_ZN4cute5tupleIJNS0_IJNS0_IJNS_1CILi2EEES2_S2_EEES2_NS0_IJS2_S2_EEEEEENS0_IJNS0_IJNS1_ILi1EEENS1_ILi512EEEiEEENS1_ILi4096EEENS0_IJiiEEEEEEEEC2ERKS5_RKSB_)
        /*134c0*/ 	.word	0x00000000


	//----- nvinfo : EIATTR_FRAME_SIZE
	.align		4
.L_13184:
        /*134c4*/ 	.byte	0x04, 0x11
        /*134c6*/ 	.short	(.L_13186 - .L_13185)
	.align		4
.L_13185:
        /*134c8*/ 	.word	index@($_ZN7cutlass13device_kernelIN5flash19enable_sm80_to_sm89INS1_16FlashAttnBwdSm80INS1_25CollectiveMainloopBwdSm80ILi2ELi2EN4cute5tupleIJNS5_1CILi128EEES8_NS7_ILi64EEEEEENS_10bfloat16_tEfNS_4arch4Sm80ELb0ELb0ELb1ELb1ELb1ELb0ELb0ELb0ELi2ELi4ELi4ELi4ELb0EEENS1_24CollectiveEpilogueBwdGQAISA_fSD_Li256ELb1ELb1EEENS1_19SingleTileSchedulerILb1ELb0ELb0ELi128EEEEEEEEEvNT_6ParamsE$_ZN4cute5tupleIJNS0_IJNS0_IJNS_1CILi2EEES2_S2_EEES2_NS0_IJNS0_IJS2_S2_EEES2_EEEEEENS0_IJNS0_IJNS1_ILi1EEENS1_ILi512EEEiEEENS1_ILi4096EEENS0_IJNS0_IJiiEEENS1_ILi8192EEEEEEEEEEEC2ERKS6_RKSE_)
        /*134cc*/ 	.word	0x00000000


	//----- nvinfo : EIATTR_FRAME_SIZE
	.align		4
.L_13186:
        /*134d0*/ 	.byte	0x04, 0x11
        /*134d2*/ 	.short	(.L_13188 - .L_13187)
	.align		4
.L_13187:
        /*134d4*/ 	.word	index@($_ZN7cutlass13device_kernelIN5flash19enable_sm80_to_sm89INS1_16FlashAttnBwdSm80INS1_25CollectiveMainloopBwdSm80ILi2ELi2EN4cute5tupleIJNS5_1CILi128EEES8_NS7_ILi64EEEEEENS_10bfloat16_tEfNS_4arch4Sm80ELb0ELb0ELb1ELb1ELb1ELb0ELb0ELb0ELi2ELi4ELi4ELi4ELb0EEENS1_24CollectiveEpilogueBwdGQAISA_fSD_Li256ELb1ELb1EEENS1_19SingleTileSchedulerILb1ELb0ELb0ELi128EEEEEEEEEvNT_6ParamsE$_ZN4cute5tupleIJNS0_IJNS0_IJNS_1CILi2EEES2_EEES3_NS1_ILi8EEEEEENS0_IJNS0_IJiNS1_ILi512EEEEEENS0_IJiiEEENS1_ILi1024EEEEEEEEC2ERKS5_RKSA_)
        /*134d8*/ 	.word	0x00000000


	//----- nvinfo : EIATTR_FRAME_SIZE
	.align		4
.L_13188:
        /*134dc*/ 	.byte	0x04, 0x11
        /*134de*/ 	.short	(.L_13190 - .L_13189)
	.align		4
.L_13189:
        /*134e0*/ 	.word	index@($_ZN7cutlass13device_kernelIN5flash19enable_sm80_to_sm89INS1_16FlashAttnBwdSm80INS1_25CollectiveMainloopBwdSm80ILi2ELi2EN4cute5tupleIJNS5_1CILi128EEES8_NS7_ILi64EEEEEENS_10bfloat16_tEfNS_4arch4Sm80ELb0ELb0ELb1ELb1ELb1ELb0ELb0ELb0ELi2ELi4ELi4ELi4ELb0EEENS1_24CollectiveEpilogueBwdGQAISA_fSD_Li256ELb1ELb1EEENS1_19SingleTileSchedulerILb1ELb0ELb0ELi128EEEEEEEEEvNT_6ParamsE$_ZN4cute5tupleIJNS0_IJNS0_IJNS_1CILi2EEES2_EEES2_EEENS0_IJNS0_IJiiEEENS1_ILi8192EEEEEEEEC2ERKS4_RKS7_)
        /*134e4*/ 	.word	0x00000000


	//----- nvinfo : EIATTR_FRAME_SIZE
	.align		4
.L_13190:
        /*134e8*/ 	.byte	0x04, 0x11
        /*134ea*/ 	.short	(.L_13192 - .L_13191)
	.align		4
.L_13191:
        /*134ec*/ 	.word	index@($_ZN7cutlass13device_kernelIN5flash19enable_sm80_to_sm89INS1_16FlashAttnBwdSm80INS1_25CollectiveMainloopBwdSm80ILi2ELi2EN4cute5tupleIJNS5_1CILi128EEES8_NS7_ILi64EEEEEENS_10bfloat16_tEfNS_4arch4Sm80ELb0ELb0ELb1ELb1ELb1ELb0ELb0ELb0ELi2ELi4ELi4ELi4ELb0EEENS1_24CollectiveEpilogueBwdGQAISA_fSD_Li256ELb1ELb1EEENS1_19SingleTileSchedulerILb1ELb0ELb0ELi128EEEEEEEEEvNT_6ParamsE$_ZN4cute5tupleIJNS0_IJNS0_IJNS_1CILi2EEES2_EEENS1_ILi8EEES3_EEENS0_IJNS0_IJNS1_ILi1EEEiEEENS1_ILi1024EEENS0_IJiiEEEEEEEEC2ERKS5_RKSA_)
        /*134f0*/ 	.word	0x00000000


	//----- nvinfo : EIATTR_FRAME_SIZE
	.align		4
.L_13192:
        /*134f4*/ 	.byte	0x04, 0x11
        /*134f6*/ 	.short	(.L_13194 - .L_13193)
	.align		4
.L_13193:
        /*134f8*/ 	.word	index@($_ZN7cutlass13device_kernelIN5flash19enable_sm80_to_sm89INS1_16FlashAttnBwdSm80INS1_25CollectiveMainloopBwdSm80ILi2ELi2EN4cute5tupleIJNS5_1CILi128EEES8_NS7_ILi64EEEEEENS_10bfloat16_tEfNS_4arch4Sm80ELb0ELb0ELb1ELb1ELb1ELb0ELb0ELb0ELi2ELi4ELi4ELi4ELb0EEENS1_24CollectiveEpilogueBwdGQAISA_fSD_Li256ELb1ELb1EEENS1_19SingleTileSchedulerILb1ELb0ELb0ELi128EEEEEEEEEvNT_6ParamsE$_ZN4cute5tupleIJNS0_IJNS0_IJNS_1CILi1EEENS0_IJS2_NS1_ILi2EEES3_EEEEEES3_NS0_IJS3_S3_EEEEEENS0_IJNS0_IJNS1_ILi0EEENS0_IJS2_NS1_ILi256EEEiEEEEEENS1_ILi2048EEENS0_IJiNS1_ILi4096EEEEEEEEEEEC2ERKS7_RKSF_)
        /*134fc*/ 	.word	0x00000000


	//----- nvinfo : EIATTR_FRAME_SIZE
	.align		4
.L_13194:
        /*13500*/ 	.byte	0x04, 0x11
        /*13502*/ 	.short	(.L_13196 - .L_13195)
	.align		4
.L_13195:
        /*13504*/ 	.word	index@($_ZN7cutlass13device_kernelIN5flash19enable_sm80_to_sm89INS1_16FlashAttnBwdSm80INS1_25CollectiveMainloopBwdSm80ILi2ELi2EN4cute5tupleIJNS5_1CILi128EEES8_NS7_ILi64EEEEEENS_10bfloat16_tEfNS_4arch4Sm80ELb0ELb0ELb1ELb1ELb1ELb0ELb0ELb0ELi2ELi4ELi4ELi4ELb0EEENS1_24CollectiveEpilogueBwdGQAISA_fSD_Li256ELb1ELb1EEENS1_19SingleTileSchedulerILb1ELb0ELb0ELi128EEEEEEEEEvNT_6ParamsE$_ZN4cute5tupleIJNS0_IJNS0_IJNS0_IJNS_1CILi8EEENS1_ILi1EEEEEES3_EEENS0_IJNS0_IJS3_S3_EEENS1_ILi2EEEEEEEEENS0_IJNS0_IJNS0_IJS3_NS1_ILi0EEEEEESA_EEENS0_IJNS0_IJSA_SA_EEEiEEEEEEEEC2ERKS9_RKSF_)
        /*13508*/ 	.word	0x00000000


	//----- nvinfo : EIATTR_FRAME_SIZE
	.align		4
.L_13196:
        /*1350c*/ 	.byte	0x04, 0x11
        /*1350e*/ 	.short	(.L_13198 - .L_13197)
	.align		4
.L_13197:
        /*13510*/ 	.word	index@($_ZN7cutlass13device_kernelIN5flash19enable_sm80_to_sm89INS1_16FlashAttnBwdSm80INS1_25CollectiveMainloopBwdSm80ILi2ELi2EN4cute5tupleIJNS5_1CILi128EEES8_NS7_ILi64EEEEEENS_10bfloat16_tEfNS_4arch4Sm80ELb0ELb0ELb1ELb1ELb1ELb0ELb0ELb0ELi2ELi4ELi4ELi4ELb0EEENS1_24CollectiveEpilogueBwdGQAISA_fSD_Li256ELb1ELb1EEENS1_19SingleTileSchedulerILb1ELb0ELb0ELi128EEEEEEEEEvNT_6ParamsE$_ZN4cute5tupleIJNS0_IJNS0_IJNS0_IJNS_1CILi8EEENS1_ILi1EEEEEENS0_IJS3_S3_EEEEEENS0_IJS3_NS1_ILi2EEEEEEEEENS0_IJNS0_IJNS0_IJS3_NS1_ILi0EEEEEENS0_IJSA_SA_EEEEEENS0_IJSA_iEEEEEEEEC2ERKS9_RKSF_)
        /*13514*/ 	.word	0x00000000


	//----- nvinfo : EIATTR_FRAME_SIZE
	.align		4
.L_13198:
        /*13518*/ 	.byte	0x04, 0x11
        /*1351a*/ 	.short	(.L_13200 - .L_13199)
	.align		4
.L_13199:
        /*1351c*/ 	.word	index@($_ZN7cutlass13device_kernelIN5flash19enable_sm80_to_sm89INS1_16FlashAttnBwdSm80INS1_25CollectiveMainloopBwdSm80ILi2ELi2EN4cute5tupleIJNS5_1CILi128EEES8_NS7_ILi64EEEEEENS_10bfloat16_tEfNS_4arch4Sm80ELb0ELb0ELb1ELb1ELb1ELb0ELb0ELb0ELi2ELi4ELi4ELi4ELb0EEENS1_24CollectiveEpilogueBwdGQAISA_fSD_Li256ELb1ELb1EEENS1_19SingleTileSchedulerILb1ELb0ELb0ELi128EEEEEEEEEvNT_6ParamsE$_ZN4cute3eso3ESOILb1ELb0EJNS_7SwizzleILi3ELi3ELi3EEENS_9MixedBitsILj0ELj432EEENS_6LayoutINS_5tupleIJNS7_IJNS_1CILi2EEES9_S9_EEES9_NS8_ILi8EEEEEENS7_IJNS7_IJNS8_ILi64EEESB_NS8_ILi512EEEEEENS8_ILi8192EEENS8_ILi1024EEEEEEEEEEC2ERKS3_RKS5_RKSJ_)
        /*13520*/ 	.word	0x00000000


	//----- nvinfo : EIATTR_FRAME_SIZE
	.align		4
.L_13200:
        /*13524*/ 	.byte	0x04, 0x11
        /*13526*/ 	.short	(.L_13202 - .L_13201)
	.align		4
.L_13201:
        /*13528*/ 	.word	index@($_ZN7cutlass13device_kernelIN5flash19enable_sm80_to_sm89INS1_16FlashAttnBwdSm80INS1_25CollectiveMainloopBwdSm80ILi2ELi2EN4cute5tupleIJNS5_1CILi128EEES8_NS7_ILi64EEEEEENS_10bfloat16_tEfNS_4arch4Sm80ELb0ELb0ELb1ELb1ELb1ELb0ELb0ELb0ELi2ELi4ELi4ELi4ELb0EEENS1_24CollectiveEpilogueBwdGQAISA_fSD_Li256ELb1ELb1EEENS1_19SingleTileSchedulerILb1ELb0ELb0ELi128EEEEEEEEEvNT_6ParamsE$_ZN4cute3eso3ESOILb1ELb0EJNS_6LayoutINS_5tupleIJNS_1CILi4EEEEEENS3_IJNS4_ILi1EEEEEEEENS_10ViewEngineIPfEEEEC2ERKS9_RKSC_)
        /*1352c*/ 	.word	0x00000000


	//----- nvinfo : EIATTR_FRAME_SIZE
	.align		4
.L_13202:
        /*13530*/ 	.byte	0x04, 0x11
        /*13532*/ 	.short	(.L_13204 - .L_13203)
	.align		4
.L_13203:
        /*13534*/ 	.word	index@($_ZN7cutlass13device_kernelIN5flash19enable_sm80_to_sm89INS1_16FlashAttnBwdSm80INS1_25CollectiveMainloopBwdSm80ILi2ELi2EN4cute5tupleIJNS5_1CILi128EEES8_NS7_ILi64EEEEEENS_10bfloat16_tEfNS_4arch4Sm80ELb0ELb0ELb1ELb1ELb1ELb0ELb0ELb0ELi2ELi4ELi4ELi4ELb0EEENS1_24CollectiveEpilogueBwdGQAISA_fSD_Li256ELb1ELb1EEENS1_19SingleTileSchedulerILb1ELb0ELb0ELi128EEEEEEEEEvNT_6ParamsE$_ZN4cute3eso3ESOILb1ELb0EJNS_6LayoutINS_5tupleIJNS_1CILi1EEENS4_ILi4EEEEEENS3_IJNS4_ILi0EEES5_EEEEENS_10ViewEngineIPfEEEEC2ERKSA_RKSD_)
        /*13538*/ 	.word	0x00000000


	//----- nvinfo : EIATTR_FRAME_SIZE
	.align		4
.L_13204:
        /*1353c*/ 	.byte	0x04, 0x11
        /*1353e*/ 	.short	(.L_13206 - .L_13205)
	.align		4
.L_13205:
        /*13540*/ 	.word	index@($_ZN7cutlass13device_kernelIN5flash19enable_sm80_to_sm89INS1_16FlashAttnBwdSm80INS1_25CollectiveMainloopBwdSm80ILi2ELi2EN4cute5tupleIJNS5_1CILi128EEES8_NS7_ILi64EEEEEENS_10bfloat16_tEfNS_4arch4Sm80ELb0ELb0ELb1ELb1ELb1ELb0ELb0ELb0ELi2ELi4ELi4ELi4ELb0EEENS1_24CollectiveEpilogueBwdGQAISA_fSD_Li256ELb1ELb1EEENS1_19SingleTileSchedulerILb1ELb0ELb0ELi128EEEEEEEEEvNT_6ParamsE$_ZN4cute3eso3ESOILb1ELb0EJNS_6LayoutINS_5tupleIJNS_1CILi1EEENS3_IJNS4_ILi2EEES6_EEEEEENS3_IJNS4_ILi0EEENS3_IJNS4_ILi8EEENS4_ILi64EEEEEEEEEEENS_10ViewEngineINS_8smem_ptrIPfEEEEEEC2ERKSE_RKSJ_)
        /*13544*/ 	.word	0x00000000


	//----- nvinfo : EIATTR_FRAME_SIZE
	.align		4
.L_13206:
        /*13548*/ 	.byte	0x04, 0x11
        /*1354a*/ 	.short	(.L_13208 - .L_13207)
	.align		4
.L_13207:
        /*1354c*/ 	.word	index@($_ZN7cutlass13device_kernelIN5flash19enable_sm80_to_sm89INS1_16FlashAttnBwdSm80INS1_25CollectiveMainloopBwdSm80ILi2ELi2EN4cute5tupleIJNS5_1CILi128EEES8_NS7_ILi64EEEEEENS_10bfloat16_tEfNS_4arch4Sm80ELb0ELb0ELb1ELb1ELb1ELb0ELb0ELb0ELi2ELi4ELi4ELi4ELb0EEENS1_24CollectiveEpilogueBwdGQAISA_fSD_Li256ELb1ELb1EEENS1_19SingleTileSchedulerILb1ELb0ELb0ELi128EEEEEEEEEvNT_6ParamsE$_ZN4cute3eso3ESOILb1ELb0EJNS_6LayoutINS_5tupleIJNS3_IJNS_1CILi8EEENS4_ILi1EEEEEENS4_ILi4EEES8_EEENS3_IJNS3_IJS6_NS4_ILi0EEEEEES5_NS4_ILi32EEEEEEEENS_10ViewEngineIPN7cutlass10bfloat16_tEEEEEC2ERKSE_RKSJ_)
        /*13550*/ 	.word	0x00000000


	//----- nvinfo : EIATTR_FRAME_SIZE
	.align		4
.L_13208:
        /*13554*/ 	.byte	0x04, 0x11
        /*13556*/ 	.short	(.L_13210 - .L_13209)
	.align		4
.L_13209:
        /*13558*/ 	.word	index@($_ZN7cutlass13device_kernelIN5flash19enable_sm80_to_sm89INS1_16FlashAttnBwdSm80INS1_25CollectiveMainloopBwdSm80ILi2ELi2EN4cute5tupleIJNS5_1CILi128EEES8_NS7_ILi64EEEEEENS_10bfloat16_tEfNS_4arch4Sm80ELb0ELb0ELb1ELb1ELb1ELb0ELb0ELb0ELi2ELi4ELi4ELi4ELb0EEENS1_24CollectiveEpilogueBwdGQAISA_fSD_Li256ELb1ELb1EEENS1_19SingleTileSchedulerILb1ELb0ELb0ELi128EEEEEEEEEvNT_6ParamsE$_ZN4cute3eso3ESOILb1ELb0EJNS_6LayoutINS_5tupleIJNS3_IJNS_1CILi8EEENS4_ILi1EEEEEENS4_ILi4EEES6_EEENS3_IJNS3_IJS6_NS4_ILi0EEEEEENS4_ILi2048EEESA_EEEEEiEEC2ERKSE_RKi)
        /*1355c*/ 	.word	0x00000000


	//----- nvinfo : EIATTR_FRAME_SIZE
	.align		4
.L_13210:
        /*13560*/ 	.byte	0x04, 0x11
        /*13562*/ 	.short	(.L_13212 - .L_13211)
	.align		4
.L_13211:
        /*13564*/ 	.word	index@($_ZN7cutlass13device_kernelIN5flash19enable_sm80_to_sm89INS1_16FlashAttnBwdSm80INS1_25CollectiveMainloopBwdSm80ILi2ELi2EN4cute5tupleIJNS5_1CILi128EEES8_NS7_ILi64EEEEEENS_10bfloat16_tEfNS_4arch4Sm80ELb0ELb0ELb1ELb1ELb1ELb0ELb0ELb0ELi2ELi4ELi4ELi4ELb0EEENS1_24CollectiveEpilogueBwdGQAISA_fSD_Li256ELb1ELb1EEENS1_19SingleTileSchedulerILb1ELb0ELb0ELi128EEEEEEEEEvNT_6ParamsE$_ZN4cute3eso3ESOILb1ELb0EJNS_6LayoutINS_5tupleIJNS3_IJNS_1CILi8EEENS4_ILi1EEEEEENS4_ILi4EEES6_EEENS3_IJNS3_IJS6_NS4_ILi0EEEEEENS4_ILi2048EEESA_EEEEENS_10ViewEngineINS_8smem_ptrIPN7cutlass10bfloat16_tEEEEEEEC2ERKSE_RKSL_)
        /*13568*/ 	.word	0x00000000


	//----- nvinfo : EIATTR_FRAME_SIZE
	.align		4
.L_13212:
        /*1356c*/ 	.byte	0x04, 0x11
        /*1356e*/ 	.short	(.L_13214 - .L_13213)
	.align		4
.L_13213:
        /*13570*/ 	.word	index@($_ZN7cutlass13device_kernelIN5flash19enable_sm80_to_sm89INS1_16FlashAttnBwdSm80INS1_25CollectiveMainloopBwdSm80ILi2ELi2EN4cute5tupleIJNS5_1CILi128EEES8_NS7_ILi64EEEEEENS_10bfloat16_tEfNS_4arch4Sm80ELb0ELb0ELb1ELb1ELb1ELb0ELb0ELb0ELi2ELi4ELi4ELi4ELb0EEENS1_24CollectiveEpilogueBwdGQAISA_fSD_Li256ELb1ELb1EEENS1_19SingleTileSchedulerILb1ELb0ELb0ELi128EEEEEEEEEvNT_6ParamsE$_ZN4cute3eso3ESOILb1ELb0EJNS_6LayoutINS_5tupleIJNS3_IJNS_1CILi8EEENS4_ILi1EEEEEENS4_ILi4EEEEEENS3_IJNS3_IJS6_NS4_ILi0EEEEEES5_EEEEEiEEC2ERKSD_RKi)
        /*13574*/ 	.word	0x00000000


	//----- nvinfo : EIATTR_FRAME_SIZE
	.align		4
.L_13214:
        /*13578*/ 	.byte	0x04, 0x11
        /*1357a*/ 	.short	(.L_13216 - .L_13215)
	.align		4
.L_13215:
        /*1357c*/ 	.word	index@($_ZN7cutlass13device_kernelIN5flash19enable_sm80_to_sm89INS1_16FlashAttnBwdSm80INS1_25CollectiveMainloopBwdSm80ILi2ELi2EN4cute5tupleIJNS5_1CILi128EEES8_NS7_ILi64EEEEEENS_10bfloat16_tEfNS_4arch4Sm80ELb0ELb0ELb1ELb1ELb1ELb0ELb0ELb0ELi2ELi4ELi4ELi4ELb0EEENS1_24CollectiveEpilogueBwdGQAISA_fSD_Li256ELb1ELb1EEENS1_19SingleTileSchedulerILb1ELb0ELb0ELi128EEEEEEEEEvNT_6ParamsE$_ZN4cute3eso3ESOILb1ELb0EJNS_6LayoutINS_5tupleIJNS3_IJNS_1CILi8EEENS4_ILi1EEEEEENS4_ILi4EEEEEENS3_IJNS3_IJS6_NS4_ILi0EEEEEES5_EEEEENS_10ViewEngineIPN7cutlass10bfloat16_tEEEEEC2ERKSD_RKSI_)
        /*13580*/ 	.word	0x00000000


	//----- nvinfo : EIATTR_FRAME_SIZE
	.align		4
.L_13216:
        /*13584*/ 	.byte	0x04, 0x11
        /*13586*/ 	.short	(.L_13218 - .L_13217)
	.align		4
.L_13217:
        /*13588*/ 	.word	index@($_ZN7cutlass13device_kernelIN5flash19enable_sm80_to_sm89INS1_16FlashAttnBwdSm80INS1_25CollectiveMainloopBwdSm80ILi2ELi2EN4cute5tupleIJNS5_1CILi128EEES8_NS7_ILi64EEEEEENS_10bfloat16_tEfNS_4arch4Sm80ELb0ELb0ELb1ELb1ELb1ELb0ELb0ELb0ELi2ELi4ELi4ELi4ELb0EEENS1_24CollectiveEpilogueBwdGQAISA_fSD_Li256ELb1ELb1EEENS1_19SingleTileSchedulerILb1ELb0ELb0ELi128EEEEEEEEEvNT_6ParamsE$_ZN4cute3eso3ESOILb1ELb0EJNS_6LayoutINS_5tupleIJNS3_IJNS_1CILi8EEENS4_ILi1EEEEEENS4_ILi4EEEEEENS3_IJNS3_IJS6_NS4_ILi0EEEEEENS4_ILi2048EEEEEEEEiEEC2ERKSE_RKi)
        /*1358c*/ 	.word	0x00000000


	//----- nvinfo : EIATTR_FRAME_SIZE
	.align		4
.L_13218:
        /*13590*/ 	.byte	0x04, 0x11
        /*13592*/ 	.short	(.L_13220 - .L_13219)
	.align		4
.L_13219:
        /*13594*/ 	.word	index@($_ZN7cutlass13device_kernelIN5flash19enable_sm80_to_sm89INS1_16FlashAttnBwdSm80INS1_25CollectiveMainloopBwdSm80ILi2ELi2EN4cute5tupleIJNS5_1CILi128EEES8_NS7_ILi64EEEEEENS_10bfloat16_tEfNS_4arch4Sm80ELb0ELb0ELb1ELb1ELb1ELb0ELb0ELb0ELi2ELi4ELi4ELi4ELb0EEENS1_24CollectiveEpilogueBwdGQAISA_fSD_Li256ELb1ELb1EEENS1_19SingleTileSchedulerILb1ELb0ELb0ELi128EEEEEEEEEvNT_6ParamsE$_ZN4cute3eso3ESOILb1ELb0EJNS_6LayoutINS_5tupleIJNS3_IJNS_1CILi8EEENS4_ILi1EEEEEENS4_ILi4EEEEEENS3_IJNS3_IJS6_NS4_ILi0EEEEEENS4_ILi2048EEEEEEEENS_10ViewEngineINS_8smem_ptrIPN7cutlass10bfloat16_tEEEEEEEC2ERKSE_RKSL_)
        /*13598*/ 	.word	0x00000000


	//----- nvinfo : EIATTR_FRAME_SIZE
	.align		4
.L_13220:
        /*1359c*/ 	.byte	0x04, 0x11
        /*1359e*/ 	.short	(.L_13222 - .L_13221)
	.align		4
.L_13221:
        /*135a0*/ 	.word	index@($_ZN7cutlass13device_kernelIN5flash19enable_sm80_to_sm89INS1_16FlashAttnBwdSm80INS1_25CollectiveMainloopBwdSm80ILi2ELi2EN4cute5tupleIJNS5_1CILi128EEES8_NS7_ILi64EEEEEENS_10bfloat16_tEfNS_4arch4Sm80ELb0ELb0ELb1ELb1ELb1ELb0ELb0ELb0ELi2ELi4ELi4ELi4ELb0EEENS1_24CollectiveEpilogueBwdGQAISA_fSD_Li256ELb1ELb1EEENS1_19SingleTileSchedulerILb1ELb0ELb0ELi128EEEEEEEEEvNT_6ParamsE$_ZN4cute3eso3ESOILb1ELb0EJNS_6LayoutINS_5tupleIJNS3_IJNS_1CILi8EEENS4_ILi1EEEEEENS4_ILi2EEES5_EEENS3_IJNS3_IJS6_NS4_ILi0EEEEEENS4_ILi64EEES5_EEEEENS_10ViewEngineIPN7cutlass10bfloat16_tEEEEEC2ERKSE_RKSJ_)
        /*135a4*/ 	.word	0x00000000


	//----- nvinfo : EIATTR_FRAME_SIZE
	.align		4
.L_13222:
        /*135a8*/ 	.byte	0x04, 0x11
        /*135aa*/ 	.short	(.L_13224 - .L_13223)
	.align		4
.L_13223:
        /*135ac*/ 	.word	index@($_ZN7cutlass13device_kernelIN5flash19enable_sm80_to_sm89INS1_16FlashAttnBwdSm80INS1_25CollectiveMainloopBwdSm80ILi2ELi2EN4cute5tupleIJNS5_1CILi128EEES8_NS7_ILi64EEEEEENS_10bfloat16_tEfNS_4arch4Sm80ELb0ELb0ELb1ELb1ELb1ELb0ELb0ELb0ELi2ELi4ELi4ELi4ELb0EEENS1_24CollectiveEpilogueBwdGQAISA_fSD_Li256ELb1ELb1EEENS1_19SingleTileSchedulerILb1ELb0ELb0ELi128EEEEEEEEEvNT_6ParamsE$_ZN4cute3eso3ESOILb1ELb0EJNS_6LayoutINS_5tupleIJNS3_IJNS_1CILi8EEENS4_ILi1EEEEEENS4_ILi2EEENS4_ILi4EEEEEENS3_IJNS3_IJS6_NS4_ILi0EEEEEES5_NS4_ILi16EEEEEEEENS_10ViewEngineIPN7cutlass10bfloat16_tEEEEEC2ERKSF_RKSK_)
        /*135b0*/ 	.word	0x00000000


	//----- nvinfo : EIATTR_FRAME_SIZE
	.align		4
.L_13224:
        /*135b4*/ 	.byte	0x04, 0x11
        /*135b6*/ 	.short	(.L_13226 - .L_13225)
	.align		4
.L_13225:
        /*135b8*/ 	.word	index@($_ZN7cutlass13device_kernelIN5flash19enable_sm80_to_sm89INS1_16FlashAttnBwdSm80INS1_25CollectiveMainloopBwdSm80ILi2ELi2EN4cute5tupleIJNS5_1CILi128EEES8_NS7_ILi64EEEEEENS_10bfloat16_tEfNS_4arch4Sm80ELb0ELb0ELb1ELb1ELb1ELb0ELb0ELb0ELi2ELi4ELi4ELi4ELb0EEENS1_24CollectiveEpilogueBwdGQAISA_fSD_Li256ELb1ELb1EEENS1_19SingleTileSchedulerILb1ELb0ELb0ELi128EEEEEEEEEvNT_6ParamsE$_ZN4cute3eso3ESOILb1ELb0EJNS_6LayoutINS_5tupleIJNS3_IJNS_1CILi8EEENS4_ILi1EEEEEENS4_ILi2EEENS3_IJNS4_ILi4EEES8_EEEEEENS3_IJNS3_IJS6_NS4_ILi0EEEEEES5_NS3_IJNS4_ILi32EEENS4_ILi16EEEEEEEEEEENS_10ViewEngineIPN7cutlass10bfloat16_tEEEEEC2ERKSI_RKSN_)
        /*135bc*/ 	.word	0x00000000


	//----- nvinfo : EIATTR_FRAME_SIZE
	.align		4
.L_13226:
        /*135c0*/ 	.byte	0x04, 0x11
        /*135c2*/ 	.short	(.L_13228 - .L_13227)
	.align		4
.L_13227:
        /*135c4*/ 	.word	index@($_ZN7cutlass13device_kernelIN5flash19enable_sm80_to_sm89INS1_16FlashAttnBwdSm80INS1_25CollectiveMainloopBwdSm80ILi2ELi2EN4cute5tupleIJNS5_1CILi128EEES8_NS7_ILi64EEEEEENS_10bfloat16_tEfNS_4arch4Sm80ELb0ELb0ELb1ELb1ELb1ELb0ELb0ELb0ELi2ELi4ELi4ELi4ELb0EEENS1_24CollectiveEpilogueBwdGQAISA_fSD_Li256ELb1ELb1EEENS1_19SingleTileSchedulerILb1ELb0ELb0ELi128EEEEEEEEEvNT_6ParamsE$_ZN4cute3eso3ESOILb1ELb0EJNS_6LayoutINS_5tupleIJNS3_IJNS_1CILi8EEENS4_ILi1EEEEEENS4_ILi2EEEEEENS3_IJNS3_IJS6_NS4_ILi0EEEEEES5_EEEEEiEEC2ERKSD_RKi)
        /*135c8*/ 	.word	0x00000000


	//----- nvinfo : EIATTR_FRAME_SIZE
	.align		4
.L_13228:
        /*135cc*/ 	.byte	0x04, 0x11
        /*135ce*/ 	.short	(.L_13230 - .L_13229)
	.align		4
.L_13229:
        /*135d0*/ 	.word	index@($_ZN7cutlass13device_kernelIN5flash19enable_sm80_to_sm89INS1_16FlashAttnBwdSm80INS1_25CollectiveMainloopBwdSm80ILi2ELi2EN4cute5tupleIJNS5_1CILi128EEES8_NS7_ILi64EEEEEENS_10bfloat16_tEfNS_4arch4Sm80ELb0ELb0ELb1ELb1ELb1ELb0ELb0ELb0ELi2ELi4ELi4ELi4ELb0EEENS1_24CollectiveEpilogueBwdGQAISA_fSD_Li256ELb1ELb1EEENS1_19SingleTileSchedulerILb1ELb0ELb0ELi128EEEEEEEEEvNT_6ParamsE$_ZN4cute3eso3ESOILb1ELb0EJNS_6LayoutINS_5tupleIJNS3_IJNS_1CILi8EEENS4_ILi1EEEEEENS4_ILi2EEEEEENS3_IJNS3_IJS6_NS4_ILi0EEEEEES5_EEEEENS_10ViewEngineIPN7cutlass10bfloat16_tEEEEEC2ERKSD_RKSI_)
        /*135d4*/ 	.word	0x00000000


	//----- nvinfo : EIATTR_FRAME_SIZE
	.align		4
.L_13230:
        /*135d8*/ 	.byte	0x04, 0x11
        /*135da*/ 	.short	(.L_13232 - .L_13231)
	.align		4
.L_13231:
        /*135dc*/ 	.word	index@($_ZN7cutlass13device_kernelIN5flash19enable_sm80_to_sm89INS1_16FlashAttnBwdSm80INS1_25CollectiveMainloopBwdSm80ILi2ELi2EN4cute5tupleIJNS5_1CILi128EEES8_NS7_ILi64EEEEEENS_10bfloat16_tEfNS_4arch4Sm80ELb0ELb0ELb1ELb1ELb1ELb0ELb0ELb0ELi2ELi4ELi4ELi4ELb0EEENS1_24CollectiveEpilogueBwdGQAISA_fSD_Li256ELb1ELb1EEENS1_19SingleTileSchedulerILb1ELb0ELb0ELi128EEEEEEEEEvNT_6ParamsE$_ZN4cute3eso3ESOILb1ELb0EJNS_6LayoutINS_5tupleIJNS3_IJNS_1CILi8EEENS4_ILi1EEEEEENS4_ILi2EEEEEENS3_IJNS3_IJS6_NS4_ILi0EEEEEENS4_ILi8192EEEEEEEEiEEC2ERKSE_RKi)
        /*135e0*/ 	.word	0x00000000


	//----- nvinfo : EIATTR_FRAME_SIZE
	.align		4
.L_13232:
        /*135e4*/ 	.byte	0x04, 0x11
        /*135e6*/ 	.short	(.L_13234 - .L_13233)
	.align		4
.L_13233:
        /*135e8*/ 	.word	index@($_ZN7cutlass13device_kernelIN5flash19enable_sm80_to_sm89INS1_16FlashAttnBwdSm80INS1_25CollectiveMainloopBwdSm80ILi2ELi2EN4cute5tupleIJNS5_1CILi128EEES8_NS7_ILi64EEEEEENS_10bfloat16_tEfNS_4arch4Sm80ELb0ELb0ELb1ELb1ELb1ELb0ELb0ELb0ELi2ELi4ELi4ELi4ELb0EEENS1_24CollectiveEpilogueBwdGQAISA_fSD_Li256ELb1ELb1EEENS1_19SingleTileSchedulerILb1ELb0ELb0ELi128EEEEEEEEEvNT_6ParamsE$_ZN4cute3eso3ESOILb1ELb0EJNS_6LayoutINS_5tupleIJNS3_IJNS_1CILi8EEENS4_ILi1EEEEEENS4_ILi2EEEEEENS3_IJNS3_IJS6_NS4_ILi0EEEEEENS4_ILi8192EEEEEEEENS_10ViewEngineINS_8smem_ptrIPN7cutlass10bfloat16_tEEEEEEEC2ERKSE_RKSL_)
        /*135ec*/ 	.word	0x00000000


	//----- nvinfo : EIATTR_FRAME_SIZE
	.align		4
.L_13234:
        /*135f0*/ 	.byte	0x04, 0x11
        /*135f2*/ 	.short	(.L_13236 - .L_13235)
	.align		4
.L_13235:
        /*135f4*/ 	.word	index@($_ZN7cutlass13device_kernelIN5flash19enable_sm80_to_sm89INS1_16FlashAttnBwdSm80INS1_25CollectiveMainloopBwdSm80ILi2ELi2EN4cute5tupleIJNS5_1CILi128EEES8_NS7_ILi64EEEEEENS_10bfloat16_tEfNS_4arch4Sm80ELb0ELb0ELb1ELb1ELb1ELb0ELb0ELb0ELi2ELi4ELi4ELi4ELb0EEENS1_24CollectiveEpilogueBwdGQAISA_fSD_Li256ELb1ELb1EEENS1_19SingleTileSchedulerILb1ELb0ELb0ELi128EEEEEEEEEvNT_6ParamsE$_ZN4cute3eso3ESOILb1ELb0EJNS_6LayoutINS_5tupleIJNS3_IJNS_1CILi8EEENS4_ILi1EEEEEENS4_ILi2EEEEEENS3_IJNS3_IJS6_NS4_ILi0EEEEEENS4_ILi64EEEEEEEEiEEC2ERKSE_RKi)
        /*135f8*/ 	.word	0x00000000


	//----- nvinfo : EIATTR_FRAME_SIZE
	.align		4
.L_13236:
        /*135fc*/ 	.byte	0x04, 0x11
        /*135fe*/ 	.short	(.L_13238 - .L_13237)
	.align		4
.L_13237:
        /*13600*/ 	.word	index@($_ZN7cutlass13device_kernelIN5flash19enable_sm80_to_sm89INS1_16FlashAttnBwdSm80INS1_25CollectiveMainloopBwdSm80ILi2ELi2EN4cute5tupleIJNS5_1CILi128EEES8_NS7_ILi64EEEEEENS_10bfloat16_tEfNS_4arch4Sm80ELb0ELb0ELb1ELb1ELb1ELb0ELb0ELb0ELi2ELi4ELi4ELi4ELb0EEENS1_24CollectiveEpilogueBwdGQAISA_fSD_Li256ELb1ELb1EEENS1_19SingleTileSchedulerILb1ELb0ELb0ELi128EEEEEEEEEvNT_6ParamsE$_ZN4cute3eso3ESOILb1ELb0EJNS_6LayoutINS_5tupleIJNS3_IJNS_1CILi8EEENS4_ILi1EEEEEENS4_ILi2EEEEEENS3_IJNS3_IJS6_NS4_ILi0EEEEEENS4_ILi64EEEEEEEENS_10ViewEngineIPN7cutlass10bfloat16_tEEEEEC2ERKSE_RKSJ_)
        /*13604*/ 	.word	0x00000000


	//----- nvinfo : EIATTR_FRAME_SIZE
	.align		4
.L_13238:
        /*13608*/ 	.byte	0x04, 0x11
        /*1360a*/ 	.short	(.L_13240 - .L_13239)
	.align		4
.L_13239:
        /*1360c*/ 	.word	index@($_ZN7cutlass13device_kernelIN5flash19enable_sm80_to_sm89INS1_16FlashAttnBwdSm80INS1_25CollectiveMainloopBwdSm80ILi2ELi2EN4cute5tupleIJNS5_1CILi128EEES8_NS7_ILi64EEEEEENS_10bfloat16_tEfNS_4arch4Sm80ELb0ELb0ELb1ELb1ELb1ELb0ELb0ELb0ELi2ELi4ELi4ELi4ELb0EEENS1_24CollectiveEpilogueBwdGQAISA_fSD_Li256ELb1ELb1EEENS1_19SingleTileSchedulerILb1ELb0ELb0ELi128EEEEEEEEEvNT_6ParamsE$_ZN4cute3eso3ESOILb1ELb0EJNS_6LayoutINS_5tupleIJNS3_IJNS_1CILi8EEENS4_ILi1EEEEEENS4_ILi2EEEEEENS3_IJNS3_IJS6_NS4_ILi0EEEEEENS4_ILi4096EEEEEEEEiEEC2ERKSE_RKi)
        /*13610*/ 	.word	0x00000000


	//----- nvinfo : EIATTR_FRAME_SIZE
	.align		4
.L_13240:
        /*13614*/ 	.byte	0x04, 0x11
        /*13616*/ 	.short	(.L_13242 - .L_13241)
	.align		4
.L_13241:
        /*13618*/ 	.word	index@($_ZN7cutlass13device_kernelIN5flash19enable_sm80_to_sm89INS1_16FlashAttnBwdSm80INS1_25CollectiveMainloopBwdSm80ILi2ELi2EN4cute5tupleIJNS5_1CILi128EEES8_NS7_ILi64EEEEEENS_10bfloat16_tEfNS_4arch4Sm80ELb0ELb0ELb1ELb1ELb1ELb0ELb0ELb0ELi2ELi4ELi4ELi4ELb0EEENS1_24CollectiveEpilogueBwdGQAISA_fSD_Li256ELb1ELb1EEENS1_19SingleTileSchedulerILb1ELb0ELb0ELi128EEEEEEEEEvNT_6ParamsE$_ZN4cute3eso3ESOILb1ELb0EJNS_6LayoutINS_5tupleIJNS3_IJNS_1CILi8EEENS4_ILi1EEEEEENS4_ILi2EEEEEENS3_IJNS3_IJS6_NS4_ILi0EEEEEENS4_ILi4096EEEEEEEENS_10ViewEngineINS_8smem_ptrIPN7cutlass10bfloat16_tEEEEEEEC2ERKSE_RKSL_)
        /*1361c*/ 	.word	0x00000000


	//----- nvinfo : EIATTR_FRAME_SIZE
	.align		4
.L_13242:
        /*13620*/ 	.byte	0x04, 0x11
        /*13622*/ 	.short	(.L_13244 - .L_13243)
	.align		4
.L_13243:
        /*13624*/ 	.word	index@($_ZN7cutlass13device_kernelIN5flash19enable_sm80_to_sm89INS1_16FlashAttnBwdSm80INS1_25CollectiveMainloopBwdSm80ILi2ELi2EN4cute5tupleIJNS5_1CILi128EEES8_NS7_ILi64EEEEEENS_10bfloat16_tEfNS_4arch4Sm80ELb0ELb0ELb1ELb1ELb1ELb0ELb0ELb0ELi2ELi4ELi4ELi4ELb0EEENS1_24CollectiveEpilogueBwdGQAISA_fSD_Li256ELb1ELb1EEENS1_19SingleTileSchedulerILb1ELb0ELb0ELi128EEEEEEEEEvNT_6ParamsE$_ZN4cute3eso3ESOILb1ELb0EJNS_6LayoutINS_5tupleIJNS3_IJNS_1CILi8EEENS4_ILi1EEEEEENS3_IJNS4_ILi4EEEEEEEEENS3_IJNS3_IJS6_NS4_ILi0EEEEEENS3_IJS5_EEEEEEEENS_10ViewEngineIPN7cutlass10bfloat16_tEEEEEC2ERKSF_RKSK_)
        /*13628*/ 	.word	0x00000000


	//----- nvinfo : EIATTR_FRAME_SIZE
	.align		4
.L_13244:
        /*1362c*/ 	.byte	0x04, 0x11
        /*1362e*/ 	.short	(.L_13246 - .L_13245)
	.align		4
.L_13245:
        /*13630*/ 	.word	index@($_ZN7cutlass13device_kernelIN5flash19enable_sm80_to_sm89INS1_16FlashAttnBwdSm80INS1_25CollectiveMainloopBwdSm80ILi2ELi2EN4cute5tupleIJNS5_1CILi128EEES8_NS7_ILi64EEEEEENS_10bfloat16_tEfNS_4arch4Sm80ELb0ELb0ELb1ELb1ELb1ELb0ELb0ELb0ELi2ELi4ELi4ELi4ELb0EEENS1_24CollectiveEpilogueBwdGQAISA_fSD_Li256ELb1ELb1EEENS1_19SingleTileSchedulerILb1ELb0ELb0ELi128EEEEEEEEEvNT_6ParamsE$_ZN4cute3eso3ESOILb1ELb0EJNS_6LayoutINS_5tupleIJNS3_IJNS_1CILi8EEENS4_ILi1EEEEEENS3_IJNS4_ILi4EEEEEEEEENS3_IJNS3_IJS6_NS4_ILi0EEEEEENS3_IJNS4_ILi2048EEEEEEEEEEENS_10ViewEngineINS_8smem_ptrIPN7cutlass10bfloat16_tEEEEEEEC2ERKSG_RKSN_)
        /*13634*/ 	.word	0x00000000


	//----- nvinfo : EIATTR_FRAME_SIZE
	.align		4
.L_13246:
        /*13638*/ 	.byte	0x04, 0x11
        /*1363a*/ 	.short	(.L_13248 - .L_13247)
	.align		4
.L_13247:
        /*1363c*/ 	.word	index@($_ZN7cutlass13device_kernelIN5flash19enable_sm80_to_sm89INS1_16FlashAttnBwdSm80INS1_25CollectiveMainloopBwdSm80ILi2ELi2EN4cute5tupleIJNS5_1CILi128EEES8_NS7_ILi64EEEEEENS_10bfloat16_tEfNS_4arch4Sm80ELb0ELb0ELb1ELb1ELb1ELb0ELb0ELb0ELi2ELi4ELi4ELi4ELb0EEENS1_24CollectiveEpilogueBwdGQAISA_fSD_Li256ELb1ELb1EEENS1_19SingleTileSchedulerILb1ELb0ELb0ELi128EEEEEEEEEvNT_6ParamsE$_ZN4cute3eso3ESOILb1ELb0EJNS_6LayoutINS_5tupleIJNS3_IJNS_1CILi8EEENS4_ILi1EEEEEENS3_IJNS4_ILi2EEEEEEEEENS3_IJNS3_IJS6_NS4_ILi0EEEEEENS3_IJS5_EEEEEEEENS_10ViewEngineIPN7cutlass10bfloat16_tEEEEEC2ERKSF_RKSK_)
        /*13640*/ 	.word	0x00000000


	//----- nvinfo : EIATTR_FRAME_SIZE
	.align		4
.L_13248:
        /*13644*/ 	.byte	0x04, 0x11
        /*13646*/ 	.short	(.L_13250 - .L_13249)
	.align		4
.L_13249:
        /*13648*/ 	.word	index@($_ZN7cutlass13device_kernelIN5flash19enable_sm80_to_sm89INS1_16FlashAttnBwdSm80INS1_25CollectiveMainloopBwdSm80ILi2ELi2EN4cute5tupleIJNS5_1CILi128EEES8_NS7_ILi64EEEEEENS_10bfloat16_tEfNS_4arch4Sm80ELb0ELb0ELb1ELb1ELb1ELb0ELb0ELb0ELi2ELi4ELi4ELi4ELb0EEENS1_24CollectiveEpilogueBwdGQAISA_fSD_Li256ELb1ELb1EEENS1_19SingleTileSchedulerILb1ELb0ELb0ELi128EEEEEEEEEvNT_6ParamsE$_ZN4cute3eso3ESOILb1ELb0EJNS_6LayoutINS_5tupleIJNS3_IJNS_1CILi8EEENS4_ILi1EEEEEENS3_IJNS4_ILi2EEEEEEEEENS3_IJNS3_IJS6_NS4_ILi0EEEEEENS3_IJNS4_ILi8192EEEEEEEEEEENS_10ViewEngineINS_8smem_ptrIPN7cutlass10bfloat16_tEEEEEEEC2ERKSG_RKSN_)
        /*1364c*/ 	.word	0x00000000


	//----- nvinfo : EIATTR_FRAME_SIZE
	.align		4
.L_13250:
        /*13650*/ 	.byte	0x04, 0x11
        /*13652*/ 	.short	(.L_13252 - .L_13251)
	.align		4
.L_13251:
        /*13654*/ 	.word	index@($_ZN7cutlass13device_kernelIN5flash19enable_sm80_to_sm89INS1_16FlashAttnBwdSm80INS1_25CollectiveMainloopBwdSm80ILi2ELi2EN4cute5tupleIJNS5_1CILi128EEES8_NS7_ILi64EEEEEENS_10bfloat16_tEfNS_4arch4Sm80ELb0ELb0ELb1ELb1ELb1ELb0ELb0ELb0ELi2ELi4ELi4ELi4ELb0EEENS1_24CollectiveEpilogueBwdGQAISA_fSD_Li256ELb1ELb1EEENS1_19SingleTileSchedulerILb1ELb0ELb0ELi128EEEEEEEEEvNT_6ParamsE$_ZN4cute3eso3ESOILb1ELb0EJNS_6LayoutINS_5tupleIJNS3_IJNS_1CILi8EEENS4_ILi1EEEEEENS3_IJNS4_ILi2EEEEEEEEENS3_IJNS3_IJS6_NS4_ILi0EEEEEENS3_IJNS4_ILi64EEEEEEEEEEENS_10ViewEngineIPN7cutlass10bfloat16_tEEEEEC2ERKSG_RKSL_)
        /*13658*/ 	.word	0x00000000


	//----- nvinfo : EIATTR_FRAME_SIZE
	.align		4
.L_13252:
        /*1365c*/ 	.byte	0x04, 0x11
        /*1365e*/ 	.short	(.L_13254 - .L_13253)
	.align		4
.L_13253:
        /*13660*/ 	.word	index@($_ZN7cutlass13device_kernelIN5flash19enable_sm80_to_sm89INS1_16FlashAttnBwdSm80INS1_25CollectiveMainloopBwdSm80ILi2ELi2EN4cute5tupleIJNS5_1CILi128EEES8_NS7_ILi64EEEEEENS_10bfloat16_tEfNS_4arch4Sm80ELb0ELb0ELb1ELb1ELb1ELb0ELb0ELb0ELi2ELi4ELi4ELi4ELb0EEENS1_24CollectiveEpilogueBwdGQAISA_fSD_Li256ELb1ELb1EEENS1_19SingleTileSchedulerILb1ELb0ELb0ELi128EEEEEEEEEvNT_6ParamsE$_ZN4cute3eso3ESOILb1ELb0EJNS_6LayoutINS_5tupleIJNS3_IJNS_1CILi8EEENS4_ILi1EEEEEENS3_IJNS4_ILi2EEEEEEEEENS3_IJNS3_IJS6_NS4_ILi0EEEEEENS3_IJNS4_ILi4096EEEEEEEEEEENS_10ViewEngineINS_8smem_ptrIPN7cutlass10bfloat16_tEEEEEEEC2ERKSG_RKSN_)
        /*13664*/ 	.word	0x00000000


	//----- nvinfo : EIATTR_FRAME_SIZE
	.align		4
.L_13254:
        /*13668*/ 	.byte	0x04, 0x11
        /*1366a*/ 	.short	(.L_13256 - .L_13255)
	.align		4
.L_13255:
        /*1366c*/ 	.word	index@($_ZN7cutlass13device_kernelIN5flash19enable_sm80_to_sm89INS1_16FlashAttnBwdSm80INS1_25CollectiveMainloopBwdSm80ILi2ELi2EN4cute5tupleIJNS5_1CILi128EEES8_NS7_ILi64EEEEEENS_10bfloat16_tEfNS_4arch4Sm80ELb0ELb0ELb1ELb1ELb1ELb0ELb0ELb0ELi2ELi4ELi4ELi4ELb0EEENS1_24CollectiveEpilogueBwdGQAISA_fSD_Li256ELb1ELb1EEENS1_19SingleTileSchedulerILb1ELb0ELb0ELi128EEEEEEEEEvNT_6ParamsE$_ZN4cute3eso3ESOILb1ELb0EJNS_6LayoutINS_5tupleIJNS3_IJNS_1CILi8EEENS4_ILi1EEEEEEEEENS3_IJNS3_IJS6_NS4_ILi0EEEEEEEEEEElEEC2ERKSC_RKl)
        /*13670*/ 	.word	0x00000000


	//----- nvinfo : EIATTR_FRAME_SIZE
	.align		4
.L_13256:
        /*13674*/ 	.byte	0x04, 0x11
        /*13676*/ 	.short	(.L_13258 - .L_13257)
	.align		4
.L_13257:
        /*13678*/ 	.word	index@($_ZN7cutlass13device_kernelIN5flash19enable_sm80_to_sm89INS1_16FlashAttnBwdSm80INS1_25CollectiveMainloopBwdSm80ILi2ELi2EN4cute5tupleIJNS5_1CILi128EEES8_NS7_ILi64EEEEEENS_10bfloat16_tEfNS_4arch4Sm80ELb0ELb0ELb1ELb1ELb1ELb0ELb0ELb0ELi2ELi4ELi4ELi4ELb0EEENS1_24CollectiveEpilogueBwdGQAISA_fSD_Li256ELb1ELb1EEENS1_19SingleTileSchedulerILb1ELb0ELb0ELi128EEEEEEEEEvNT_6ParamsE$_ZN4cute3eso3ESOILb1ELb0EJNS_6LayoutINS_5tupleIJNS3_IJNS_1CILi8EEENS4_ILi1EEEEEEEEENS3_IJNS3_IJS6_NS4_ILi0EEEEEEEEEEEiEEC2ERKSC_RKi)
        /*1367c*/ 	.word	0x00000000


	//----- nvinfo : EIATTR_FRAME_SIZE
	.align		4
.L_13258:
        /*13680*/ 	.byte	0x04, 0x11
        /*13682*/ 	.short	(.L_13260 - .L_13259)
	.align		4
.L_13259:
        /*13684*/ 	.word	index@($_ZN7cutlass13device_kernelIN5flash19enable_sm80_to_sm89INS1_16FlashAttnBwdSm80INS1_25CollectiveMainloopBwdSm80ILi2ELi2EN4cute5tupleIJNS5_1CILi128EEES8_NS7_ILi64EEEEEENS_10bfloat16_tEfNS_4arch4Sm80ELb0ELb0ELb1ELb1ELb1ELb0ELb0ELb0ELi2ELi4ELi4ELi4ELb0EEENS1_24CollectiveEpilogueBwdGQAISA_fSD_Li256ELb1ELb1EEENS1_19SingleTileSchedulerILb1ELb0ELb0ELi128EEEEEEEEEvNT_6ParamsE$_ZN4cute3eso3ESOILb1ELb0EJNS_6LayoutINS_5tupleIJNS3_IJNS_1CILi8EEENS4_ILi1EEEEEEEEENS3_IJNS3_IJS6_NS4_ILi0EEEEEEEEEEENS_10ViewEngineIPN7cutlass10bfloat16_tEEEEEC2ERKSC_RKSH_)
        /*13688*/ 	.word	0x00000000


	//----- nvinfo : EIATTR_FRAME_SIZE
	.align		4
.L_13260:
        /*1368c*/ 	.byte	0x04, 0x11
        /*1368e*/ 	.short	(.L_13262 - .L_13261)
	.align		4
.L_13261:
        /*13690*/ 	.word	index@($_ZN7cutlass13device_kernelIN5flash19enable_sm80_to_sm89INS1_16FlashAttnBwdSm80INS1_25CollectiveMainloopBwdSm80ILi2ELi2EN4cute5tupleIJNS5_1CILi128EEES8_NS7_ILi64EEEEEENS_10bfloat16_tEfNS_4arch4Sm80ELb0ELb0ELb1ELb1ELb1ELb0ELb0ELb0ELi2ELi4ELi4ELi4ELb0EEENS1_24CollectiveEpilogueBwdGQAISA_fSD_Li256ELb1ELb1EEENS1_19SingleTileSchedulerILb1ELb0ELb0ELi128EEEEEEEEEvNT_6ParamsE$_ZN4cute3eso3ESOILb1ELb0EJNS_6LayoutINS_5tupleIJNS3_IJNS_1CILi8EEENS4_ILi1EEEEEEEEENS3_IJNS3_IJS6_NS4_ILi0EEEEEEEEEEENS_10ViewEngineINS_8smem_ptrIPN7cutlass10bfloat16_tEEEEEEEC2ERKSC_RKSJ_)
        /*13694*/ 	.word	0x00000000


	//----- nvinfo : EIATTR_FRAME_SIZE
	.align		4
.L_13262:
        /*13698*/ 	.byte	0x04, 0x11
        /*1369a*/ 	.short	(.L_13264 - .L_13263)
	.align		4
.L_13263:
        /*1369c*/ 	.word	index@($_ZN7cutlass13device_kernelIN5flash19enable_sm80_to_sm89INS1_16FlashAttnBwdSm80INS1_25CollectiveMainloopBwdSm80ILi2ELi2EN4cute5tupleIJNS5_1CILi128EEES8_NS7_ILi64EEEEEENS_10bfloat16_tEfNS_4arch4Sm80ELb0ELb0ELb1ELb1ELb1ELb0ELb0ELb0ELi2ELi4ELi4ELi4ELb0EEENS1_24CollectiveEpilogueBwdGQAISA_fSD_Li256ELb1ELb1EEENS1_19SingleTileSchedulerILb1ELb0ELb0ELi128EEEEEEEEEvNT_6ParamsE$_ZN4cute3eso3ESOILb1ELb0EJNS_6LayoutINS_5tupleIJNS3_IJNS_1CILi8EEENS4_ILi1EEEEEEEEENS3_IJNS3_IJS6_NS4_ILi0EEEEEEEEEEENS_10ViewEngineINS_8gmem_ptrIPKN7cutlass10bfloat16_tEEEEEEEC2ERKSC_RKSK_)
        /*136a0*/ 	.word	0x00000000


	//----- nvinfo : EIATTR_FRAME_SIZE
	.align		4
.L_13264:
        /*136a4*/ 	.byte	0x04, 0x11
        /*136a6*/ 	.short	(.L_13266 - .L_13265)
	.align		4
.L_13265:
        /*136a8*/ 	.word	index@($_ZN7cutlass13device_kernelIN5flash19enable_sm80_to_sm89INS1_16FlashAttnBwdSm80INS1_25CollectiveMainloopBwdSm80ILi2ELi2EN4cute5tupleIJNS5_1CILi128EEES8_NS7_ILi64EEEEEENS_10bfloat16_tEfNS_4arch4Sm80ELb0ELb0ELb1ELb1ELb1ELb0ELb0ELb0ELi2ELi4ELi4ELi4ELb0EEENS1_24CollectiveEpilogueBwdGQAISA_fSD_Li256ELb1ELb1EEENS1_19SingleTileSchedulerILb1ELb0ELb0ELi128EEEEEEEEEvNT_6ParamsE$_ZN4cute3eso3ESOILb1ELb0EJNS_6LayoutINS_5tupleIJNS3_IJNS_1CILi4EEENS4_ILi1EEEEEES6_EEENS3_IJNS3_IJS6_NS4_ILi0EEEEEES9_EEEEEiEEC2ERKSC_RKi)
        /*136ac*/ 	.word	0x00000000


	//----- nvinfo : EIATTR_FRAME_SIZE
	.align		4
.L_13266:
        /*136b0*/ 	.byte	0x04, 0x11
        /*136b2*/ 	.short	(.L_13268 - .L_13267)
	.align		4
.L_13267:
        /*136b4*/ 	.word	index@($_ZN7cutlass13device_kernelIN5flash19enable_sm80_to_sm89INS1_16FlashAttnBwdSm80INS1_25CollectiveMainloopBwdSm80ILi2ELi2EN4cute5tupleIJNS5_1CILi128EEES8_NS7_ILi64EEEEEENS_10bfloat16_tEfNS_4arch4Sm80ELb0ELb0ELb1ELb1ELb1ELb0ELb0ELb0ELi2ELi4ELi4ELi4ELb0EEENS1_24CollectiveEpilogueBwdGQAISA_fSD_Li256ELb1ELb1EEENS1_19SingleTileSchedulerILb1ELb0ELb0ELi128EEEEEEEEEvNT_6ParamsE$_ZN4cute3eso3ESOILb1ELb0EJNS_6LayoutINS_5tupleIJNS3_IJNS_1CILi4EEENS4_ILi1EEEEEES6_EEENS3_IJNS3_IJS6_NS4_ILi0EEEEEES9_EEEEENS_10ViewEngineINS_8smem_ptrIPfEEEEEEC2ERKSC_RKSH_)
        /*136b8*/ 	.word	0x00000000


	//----- nvinfo : EIATTR_FRAME_SIZE
	.align		4
.L_13268:
        /*136bc*/ 	.byte	0x04, 0x11
        /*136be*/ 	.short	(.L_13270 - .L_13269)
	.align		4
.L_13269:
        /*136c0*/ 	.word	index@($_ZN7cutlass13device_kernelIN5flash19enable_sm80_to_sm89INS1_16FlashAttnBwdSm80INS1_25CollectiveMainloopBwdSm80ILi2ELi2EN4cute5tupleIJNS5_1CILi128EEES8_NS7_ILi64EEEEEENS_10bfloat16_tEfNS_4arch4Sm80ELb0ELb0ELb1ELb1ELb1ELb0ELb0ELb0ELi2ELi4ELi4ELi4ELb0EEENS1_24CollectiveEpilogueBwdGQAISA_fSD_Li256ELb1ELb1EEENS1_19SingleTileSchedulerILb1ELb0ELb0ELi128EEEEEEEEEvNT_6ParamsE$_ZN4cute3eso3ESOILb1ELb0EJNS_6LayoutINS_5tupleIJNS3_IJNS_1CILi4EEENS4_ILi1EEEEEES6_EEENS3_IJNS3_IJS6_NS4_ILi0EEEEEES9_EEEEENS_10ViewEngineINS_8gmem_ptrIPKfEEEEEEC2ERKSC_RKSI_)
        /*136c4*/ 	.word	0x00000000


	//----- nvinfo : EIATTR_FRAME_SIZE
	.align		4
.L_13270:
        /*136c8*/ 	.byte	0x04, 0x11
        /*136ca*/ 	.short	(.L_13272 - .L_13271)
	.align		4
.L_13271:
        /*136cc*/ 	.word	index@($_ZN7cutlass13device_kernelIN5flash19enable_sm80_to_sm89INS1_16FlashAttnBwdSm80INS1_25CollectiveMainloopBwdSm80ILi2ELi2EN4cute5tupleIJNS5_1CILi128EEES8_NS7_ILi64EEEEEENS_10bfloat16_tEfNS_4arch4Sm80ELb0ELb0ELb1ELb1ELb1ELb0ELb0ELb0ELi2ELi4ELi4ELi4ELb0EEENS1_24CollectiveEpilogueBwdGQAISA_fSD_Li256ELb1ELb1EEENS1_19SingleTileSchedulerILb1ELb0ELb0ELi128EEEEEEEEEvNT_6ParamsE$_ZN4cute3eso3ESOILb1ELb0EJNS_6LayoutINS_5tupleIJNS3_IJNS_1CILi4EEENS4_ILi1EEEEEEEEENS3_IJNS3_IJS6_NS4_ILi0EEEEEEEEEEENS_10ViewEngineIPjEEEEC2ERKSC_RKSF_)
        /*136d0*/ 	.word	0x00000000


	//----- nvinfo : EIATTR_FRAME_SIZE
	.align		4
.L_13272:
        /*136d4*/ 	.byte	0x04, 0x11
        /*136d6*/ 	.short	(.L_13274 - .L_13273)
	.align		4
.L_13273:
        /*136d8*/ 	.word	index@($_ZN7cutlass13device_kernelIN5flash19enable_sm80_to_sm89INS1_16FlashAttnBwdSm80INS1_25CollectiveMainloopBwdSm80ILi2ELi2EN4cute5tupleIJNS5_1CILi128EEES8_NS7_ILi64EEEEEENS_10bfloat16_tEfNS_4arch4Sm80ELb0ELb0ELb1ELb1ELb1ELb0ELb0ELb0ELi2ELi4ELi4ELi4ELb0EEENS1_24CollectiveEpilogueBwdGQAISA_fSD_Li256ELb1ELb1EEENS1_19SingleTileSchedulerILb1ELb0ELb0ELi128EEEEEEEEEvNT_6ParamsE$_ZN4cute3eso3ESOILb1ELb0EJNS_6LayoutINS_5tupleIJNS3_IJNS_1CILi4EEENS4_ILi1EEEEEEEEENS3_IJNS3_IJS6_NS4_ILi0EEEEEEEEEEENS_10ViewEngineINS_8smem_ptrIPfEEEEEEC2ERKSC_RKSH_)
        /*136dc*/ 	.word	0x00000000


	//----- nvinfo : EIATTR_FRAME_SIZE
	.align		4
.L_13274:
        /*136e0*/ 	.byte	0x04, 0x11
        /*136e2*/ 	.short	(.L_13276 - .L_13275)
	.align		4
.L_13275:
        /*136e4*/ 	.word	index@($_ZN7cutlass13device_kernelIN5flash19enable_sm80_to_sm89INS1_16FlashAttnBwdSm80INS1_25CollectiveMainloopBwdSm80ILi2ELi2EN4cute5tupleIJNS5_1CILi128EEES8_NS7_ILi64EEEEEENS_10bfloat16_tEfNS_4arch4Sm80ELb0ELb0ELb1ELb1ELb1ELb0ELb0ELb0ELi2ELi4ELi4ELi4ELb0EEENS1_24CollectiveEpilogueBwdGQAISA_fSD_Li256ELb1ELb1EEENS1_19SingleTileSchedulerILb1ELb0ELb0ELi128EEEEEEEEEvNT_6ParamsE$_ZN4cute3eso3ESOILb1ELb0EJNS_6LayoutINS_5tupleIJNS3_IJNS_1CILi4EEENS4_ILi1EEEEEEEEENS3_IJNS3_IJS6_NS4_ILi0EEEEEEEEEEENS_10ViewEngineINS_8gmem_ptrIPKfEEEEEEC2ERKSC_RKSI_)
        /*136e8*/ 	.word	0x00000000


	//----- nvinfo : EIATTR_FRAME_SIZE
	.align		4
.L_13276:
        /*136ec*/ 	.byte	0x04, 0x11
        /*136ee*/ 	.short	(.L_13278 - .L_13277)
	.align		4
.L_13277:
        /*136f0*/ 	.word	index@($_ZN7cutlass13device_kernelIN5flash19enable_sm80_to_sm89INS1_16FlashAttnBwdSm80INS1_25CollectiveMainloopBwdSm80ILi2ELi2EN4cute5tupleIJNS5_1CILi128EEES8_NS7_ILi64EEEEEENS_10bfloat16_tEfNS_4arch4Sm80ELb0ELb0ELb1ELb1ELb1ELb0ELb0ELb0ELi2ELi4ELi4ELi4ELb0EEENS1_24CollectiveEpilogueBwdGQAISA_fSD_Li256ELb1ELb1EEENS1_19SingleTileSchedulerILb1ELb0ELb0ELi128EEEEEEEEEvNT_6ParamsE$_ZN4cute3eso3ESOILb1ELb0EJNS_6LayoutINS_5tupleIJNS3_IJNS_1CILi2EEES5_S5_EEES5_EEENS3_IJNS3_IJNS4_ILi1EEES5_NS4_ILi4EEEEEENS4_ILi8EEEEEEEEiEEC2ERKSD_RKi)
        /*136f4*/ 	.word	0x00000000


	//----- nvinfo : EIATTR_FRAME_SIZE
	.align		4
.L_13278:
        /*136f8*/ 	.byte	0x04, 0x11
        /*136fa*/ 	.short	(.L_13280 - .L_13279)
	.align		4
.L_13279:
        /*136fc*/ 	.word	index@($_ZN7cutlass13device_kernelIN5flash19enable_sm80_to_sm89INS1_16FlashAttnBwdSm80INS1_25CollectiveMainloopBwdSm80ILi2ELi2EN4cute5tupleIJNS5_1CILi128EEES8_NS7_ILi64EEEEEENS_10bfloat16_tEfNS_4arch4Sm80ELb0ELb0ELb1ELb1ELb1ELb0ELb0ELb0ELi2ELi4ELi4ELi4ELb0EEENS1_24CollectiveEpilogueBwdGQAISA_fSD_Li256ELb1ELb1EEENS1_19SingleTileSchedulerILb1ELb0ELb0ELi128EEEEEEEEEvNT_6ParamsE$_ZN4cute3eso3ESOILb1ELb0EJNS_6LayoutINS_5tupleIJNS3_IJNS_1CILi2EEES5_S5_EEES5_EEENS3_IJNS3_IJNS4_ILi1EEES5_NS4_ILi4EEEEEENS4_ILi8EEEEEEEENS_10ViewEngineIPN7cutlass10bfloat16_tEEEEEC2ERKSD_RKSI_)
        /*13700*/ 	.word	0x00000000


	//----- nvinfo : EIATTR_FRAME_SIZE
	.align		4
.L_13280:
        /*13704*/ 	.byte	0x04, 0x11
        /*13706*/ 	.short	(.L_13282 - .L_13281)
	.align		4
.L_13281:
        /*13708*/ 	.word	index@($_ZN7cutlass13device_kernelIN5flash19enable_sm80_to_sm89INS1_16FlashAttnBwdSm80INS1_25CollectiveMainloopBwdSm80ILi2ELi2EN4cute5tupleIJNS5_1CILi128EEES8_NS7_ILi64EEEEEENS_10bfloat16_tEfNS_4arch4Sm80ELb0ELb0ELb1ELb1ELb1ELb0ELb0ELb0ELi2ELi4ELi4ELi4ELb0EEENS1_24CollectiveEpilogueBwdGQAISA_fSD_Li256ELb1ELb1EEENS1_19SingleTileSchedulerILb1ELb0ELb0ELi128EEEEEEEEEvNT_6ParamsE$_ZN4cute3eso3ESOILb1ELb0EJNS_6LayoutINS_5tupleIJNS3_IJNS_1CILi2EEES5_S5_EEES5_EEENS3_IJNS3_IJNS4_ILi1EEES5_NS4_ILi4EEEEEENS4_ILi64EEEEEEEEiEEC2ERKSD_RKi)
        /*1370c*/ 	.word	0x00000000


	//----- nvinfo : EIATTR_FRAME_SIZE
	.align		4
.L_13282:
        /*13710*/ 	.byte	0x04, 0x11
        /*13712*/ 	.short	(.L_13284 - .L_13283)
	.align		4
.L_13283:
        /*13714*/ 	.word	index@($_ZN7cutlass13device_kernelIN5flash19enable_sm80_to_sm89INS1_16FlashAttnBwdSm80INS1_25CollectiveMainloopBwdSm80ILi2ELi2EN4cute5tupleIJNS5_1CILi128EEES8_NS7_ILi64EEEEEENS_10bfloat16_tEfNS_4arch4Sm80ELb0ELb0ELb1ELb1ELb1ELb0ELb0ELb0ELi2ELi4ELi4ELi4ELb0EEENS1_24CollectiveEpilogueBwdGQAISA_fSD_Li256ELb1ELb1EEENS1_19SingleTileSchedulerILb1ELb0ELb0ELi128EEEEEEEEEvNT_6ParamsE$_ZN4cute3eso3ESOILb1ELb0EJNS_6LayoutINS_5tupleIJNS3_IJNS_1CILi2EEES5_S5_EEES5_EEENS3_IJNS3_IJNS4_ILi1EEES5_NS4_ILi4EEEEEENS4_ILi64EEEEEEEENS_10ViewEngineIPN7cutlass10bfloat16_tEEEEEC2ERKSD_RKSI_)
        /*13718*/ 	.word	0x00000000


	//----- nvinfo : EIATTR_FRAME_SIZE
	.align		4
.L_13284:
        /*1371c*/ 	.byte	0x04, 0x11
        /*1371e*/ 	.short	(.L_13286 - .L_13285)
	.align		4
.L_13285:
        /*13720*/ 	.word	index@($_ZN7cutlass13device_kernelIN5flash19enable_sm80_to_sm89INS1_16FlashAttnBwdSm80INS1_25CollectiveMainloopBwdSm80ILi2ELi2EN4cute5tupleIJNS5_1CILi128EEES8_NS7_ILi64EEEEEENS_10bfloat16_tEfNS_4arch4Sm80ELb0ELb0ELb1ELb1ELb1ELb0ELb0ELb0ELi2ELi4ELi4ELi4ELb0EEENS1_24CollectiveEpilogueBwdGQAISA_fSD_Li256ELb1ELb1EEENS1_19SingleTileSchedulerILb1ELb0ELb0ELi128EEEEEEEEEvNT_6ParamsE$_ZN4cute3eso3ESOILb1ELb0EJNS_6LayoutINS_5tupleIJNS3_IJNS_1CILi2EEES5_S5_EEEEEENS3_IJNS3_IJNS4_ILi1EEES5_NS4_ILi4EEEEEEEEEEEiEEC2ERKSC_RKi)
        /*13724*/ 	.word	0x00000000


	//----- nvinfo : EIATTR_FRAME_SIZE
	.align		4
.L_13286:
        /*13728*/ 	.byte	0x04, 0x11
        /*1372a*/ 	.short	(.L_13288 - .L_13287)
	.align		4
.L_13287:
        /*1372c*/ 	.word	index@($_ZN7cutlass13device_kernelIN5flash19enable_sm80_to_sm89INS1_16FlashAttnBwdSm80INS1_25CollectiveMainloopBwdSm80ILi2ELi2EN4cute5tupleIJNS5_1CILi128EEES8_NS7_ILi64EEEEEENS_10bfloat16_tEfNS_4arch4Sm80ELb0ELb0ELb1ELb1ELb1ELb0ELb0ELb0ELi2ELi4ELi4ELi4ELb0EEENS1_24CollectiveEpilogueBwdGQAISA_fSD_Li256ELb1ELb1EEENS1_19SingleTileSchedulerILb1ELb0ELb0ELi128EEEEEEEEEvNT_6ParamsE$_ZN4cute3eso3ESOILb1ELb0EJNS_6LayoutINS_5tupleIJNS3_IJNS_1CILi2EEES5_S5_EEEEEENS3_IJNS3_IJNS4_ILi1EEES5_NS4_ILi4EEEEEEEEEEENS_10ViewEngineIPN7cutlass10bfloat16_tEEEEEC2ERKSC_RKSH_)
        /*13730*/ 	.word	0x00000000


	//----- nvinfo : EIATTR_FRAME_SIZE
	.align		4
.L_13288:
        /*13734*/ 	.byte	0x04, 0x11
        /*13736*/ 	.short	(.L_13290 - .L_13289)
	.align		4
.L_13289:
        /*13738*/ 	.word	index@($_ZN7cutlass13device_kernelIN5flash19enable_sm80_to_sm89INS1_16FlashAttnBwdSm80INS1_25CollectiveMainloopBwdSm80ILi2ELi2EN4cute5tupleIJNS5_1CILi128EEES8_NS7_ILi64EEEEEENS_10bfloat16_tEfNS_4arch4Sm80ELb0ELb0ELb1ELb1ELb1ELb0ELb0ELb0ELi2ELi4ELi4ELi4ELb0EEENS1_24CollectiveEpilogueBwdGQAISA_fSD_Li256ELb1ELb1EEENS1_19SingleTileSchedulerILb1ELb0ELb0ELi128EEEEEEEEEvNT_6ParamsE$_ZN4cute3eso3ESOILb1ELb0EJNS_6LayoutINS_5tupleIJNS3_IJNS_1CILi2EEES5_EEES6_EEENS3_IJNS3_IJNS4_ILi1EEES5_EEENS3_IJNS4_ILi32EEENS4_ILi64EEEEEEEEEEEiEEC2ERKSE_RKi)
        /*1373c*/ 	.word	0x00000000


	//----- nvinfo : EIATTR_FRAME_SIZE
	.align		4
.L_13290:
        /*13740*/ 	.byte	0x04, 0x11
        /*13742*/ 	.short	(.L_13292 - .L_13291)
	.align		4
.L_13291:
        /*13744*/ 	.word	index@($_ZN7cutlass13device_kernelIN5flash19enable_sm80_to_sm89INS1_16FlashAttnBwdSm80INS1_25CollectiveMainloopBwdSm80ILi2ELi2EN4cute5tupleIJNS5_1CILi128EEES8_NS7_ILi64EEEEEENS_10bfloat16_tEfNS_4arch4Sm80ELb0ELb0ELb1ELb1ELb1ELb0ELb0ELb0ELi2ELi4ELi4ELi4ELb0EEENS1_24CollectiveEpilogueBwdGQAISA_fSD_Li256ELb1ELb1EEENS1_19SingleTileSchedulerILb1ELb0ELb0ELi128EEEEEEEEEvNT_6ParamsE$_ZN4cute3eso3ESOILb1ELb0EJNS_6LayoutINS_5tupleIJNS3_IJNS_1CILi2EEES5_EEES6_EEENS3_IJNS3_IJNS4_ILi1EEES5_EEENS3_IJNS4_ILi32EEENS4_ILi64EEEEEEEEEEENS_10ViewEngineIPN7cutlass10bfloat16_tEEEEEC2ERKSE_RKSJ_)
        /*13748*/ 	.word	0x00000000


	//----- nvinfo : EIATTR_FRAME_SIZE
	.align		4
.L_13292:
        /*1374c*/ 	.byte	0x04, 0x11
        /*1374e*/ 	.short	(.L_13294 - .L_13293)
	.align		4
.L_13293:
        /*13750*/ 	.word	index@($_ZN7cutlass13device_kernelIN5flash19enable_sm80_to_sm89INS1_16FlashAttnBwdSm80INS1_25CollectiveMainloopBwdSm80ILi2ELi2EN4cute5tupleIJNS5_1CILi128EEES8_NS7_ILi64EEEEEENS_10bfloat16_tEfNS_4arch4Sm80ELb0ELb0ELb1ELb1ELb1ELb0ELb0ELb0ELi2ELi4ELi4ELi4ELb0EEENS1_24CollectiveEpilogueBwdGQAISA_fSD_Li256ELb1ELb1EEENS1_19SingleTileSchedulerILb1ELb0ELb0ELi128EEEEEEEEEvNT_6ParamsE$_ZN4cute3eso3ESOILb1ELb0EJNS_6LayoutINS_5tupleIJNS3_IJNS_1CILi2EEES5_EEES5_NS4_ILi8EEEEEENS3_IJNS3_IJNS_11ScaledBasisINS4_ILi1EEEJLi1EEEENS9_IS7_JLi0EEEEEEENS9_INS4_ILi64EEEJLi0EEEENS9_INS4_ILi16EEEJLi1EEEEEEEEENS_15ArithmeticTupleIJiiEEEEEC2ERKSJ_RKSL_)
        /*13754*/ 	.word	0x00000000


	//----- nvinfo : EIATTR_FRAME_SIZE
	.align		4
.L_13294:
        /*13758*/ 	.byte	0x04, 0x11
        /*1375a*/ 	.short	(.L_13296 - .L_13295)
	.align		4
.L_13295:
        /*1375c*/ 	.word	index@($_ZN7cutlass13device_kernelIN5flash19enable_sm80_to_sm89INS1_16FlashAttnBwdSm80INS1_25CollectiveMainloopBwdSm80ILi2ELi2EN4cute5tupleIJNS5_1CILi128EEES8_NS7_ILi64EEEEEENS_10bfloat16_tEfNS_4arch4Sm80ELb0ELb0ELb1ELb1ELb1ELb0ELb0ELb0ELi2ELi4ELi4ELi4ELb0EEENS1_24CollectiveEpilogueBwdGQAISA_fSD_Li256ELb1ELb1EEENS1_19SingleTileSchedulerILb1ELb0ELb0ELi128EEEEEEEEEvNT_6ParamsE$_ZN4cute3eso3ESOILb1ELb0EJNS_6LayoutINS_5tupleIJNS3_IJNS_1CILi2EEES5_EEES5_NS4_ILi8EEEEEENS3_IJNS3_IJNS_11ScaledBasisINS4_ILi1EEEJLi1EEEENS9_IS7_JLi0EEEEEEENS9_INS4_ILi64EEEJLi0EEEENS9_INS4_ILi16EEEJLi1EEEEEEEEENS_10ViewEngineINS_23ArithmeticTupleIteratorINS_15ArithmeticTupleIJiiEEEEEEEEEC2ERKSJ_RKSP_)
        /*13760*/ 	.word	0x00000000


	//----- nvinfo : EIATTR_FRAME_SIZE
	.align		4
.L_13296:
        /*13764*/ 	.byte	0x04, 0x11
        /*13766*/ 	.short	(.L_13298 - .L_13297)
	.align		4
.L_13297:
        /*13768*/ 	.word	index@($_ZN7cutlass13device_kernelIN5flash19enable_sm80_to_sm89INS1_16FlashAttnBwdSm80INS1_25CollectiveMainloopBwdSm80ILi2ELi2EN4cute5tupleIJNS5_1CILi128EEES8_NS7_ILi64EEEEEENS_10bfloat16_tEfNS_4arch4Sm80ELb0ELb0ELb1ELb1ELb1ELb0ELb0ELb0ELi2ELi4ELi4ELi4ELb0EEENS1_24CollectiveEpilogueBwdGQAISA_fSD_Li256ELb1ELb1EEENS1_19SingleTileSchedulerILb1ELb0ELb0ELi128EEEEEEEEEvNT_6ParamsE$_ZN4cute3eso3ESOILb1ELb0EJNS_6LayoutINS_5tupleIJNS3_IJNS_1CILi2EEES5_EEENS4_ILi8EEEEEENS3_IJNS3_IJNS4_ILi1EEES5_EEENS4_ILi4EEEEEEEEiEEC2ERKSD_RKi)
        /*1376c*/ 	.word	0x00000000


	//----- nvinfo : EIATTR_FRAME_SIZE
	.align		4
.L_13298:
        /*13770*/ 	.byte	0x04, 0x11
        /*13772*/ 	.short	(.L_13300 - .L_13299)
	.align		4
.L_13299:
        /*13774*/ 	.word	index@($_ZN7cutlass13device_kernelIN5flash19enable_sm80_to_sm89INS1_16FlashAttnBwdSm80INS1_25CollectiveMainloopBwdSm80ILi2ELi2EN4cute5tupleIJNS5_1CILi128EEES8_NS7_ILi64EEEEEENS_10bfloat16_tEfNS_4arch4Sm80ELb0ELb0ELb1ELb1ELb1ELb0ELb0ELb0ELi2ELi4ELi4ELi4ELb0EEENS1_24CollectiveEpilogueBwdGQAISA_fSD_Li256ELb1ELb1EEENS1_19SingleTileSchedulerILb1ELb0ELb0ELi128EEEEEEEEEvNT_6ParamsE$_ZN4cute3eso3ESOILb1ELb0EJNS_6LayoutINS_5tupleIJNS3_IJNS_1CILi2EEES5_EEENS4_ILi8EEEEEENS3_IJNS3_IJNS4_ILi1EEES5_EEENS4_ILi4EEEEEEEENS_10ViewEngineIPN7cutlass10bfloat16_tEEEEEC2ERKSD_RKSI_)
        /*13778*/ 	.word	0x00000000


	//----- nvinfo : EIATTR_FRAME_SIZE
	.align		4
.L_13300:
        /*1377c*/ 	.byte	0x04, 0x11
        /*1377e*/ 	.short	(.L_13302 - .L_13301)
	.align		4
.L_13301:
        /*13780*/ 	.word	index@($_ZN7cutlass13device_kernelIN5flash19enable_sm80_to_sm89INS1_16FlashAttnBwdSm80INS1_25CollectiveMainloopBwdSm80ILi2ELi2EN4cute5tupleIJNS5_1CILi128EEES8_NS7_ILi64EEEEEENS_10bfloat16_tEfNS_4arch4Sm80ELb0ELb0ELb1ELb1ELb1ELb0ELb0ELb0ELi2ELi4ELi4ELi4ELb0EEENS1_24CollectiveEpilogueBwdGQAISA_fSD_Li256ELb1ELb1EEENS1_19SingleTileSchedulerILb1ELb0ELb0ELi128EEEEEEEEEvNT_6ParamsE$_ZN4cute3eso3ESOILb1ELb0EJNS_6LayoutINS_5tupleIJNS3_IJNS_1CILi2EEES5_EEENS3_IJS5_NS4_ILi8EEEEEEEEENS3_IJNS3_IJS5_NS4_ILi4EEEEEENS3_IJNS4_ILi1EEES7_EEEEEEEENS_10ViewEngineIPfEEEEC2ERKSF_RKSI_)
        /*13784*/ 	.word	0x00000000


	//----- nvinfo : EIATTR_FRAME_SIZE
	.align		4
.L_13302:
        /*13788*/ 	.byte	0x04, 0x11
        /*1378a*/ 	.short	(.L_13304 - .L_13303)
	.align		4
.L_13303:
        /*1378c*/ 	.word	index@($_ZN7cutlass13device_kernelIN5flash19enable_sm80_to_sm89INS1_16FlashAttnBwdSm80INS1_25CollectiveMainloopBwdSm80ILi2ELi2EN4cute5tupleIJNS5_1CILi128EEES8_NS7_ILi64EEEEEENS_10bfloat16_tEfNS_4arch4Sm80ELb0ELb0ELb1ELb1ELb1ELb0ELb0ELb0ELi2ELi4ELi4ELi4ELb0EEENS1_24CollectiveEpilogueBwdGQAISA_fSD_Li256ELb1ELb1EEENS1_19SingleTileSchedulerILb1ELb0ELb0ELi128EEEEEEEEEvNT_6ParamsE$_ZN4cute3eso3ESOILb1ELb0EJNS_6LayoutINS_5tupleIJNS3_IJNS_1CILi2EEES5_EEENS3_IJS5_NS4_ILi8EEEEEEEEENS3_IJNS3_IJNS_11ScaledBasisIS7_JLi0EEEENSA_INS4_ILi64EEEJLi0EEEEEEENS3_IJNSA_INS4_ILi1EEEJLi1EEEENSA_INS4_ILi16EEEJLi1EEEEEEEEEEEENS_10ViewEngineINS_23ArithmeticTupleIteratorINS_15ArithmeticTupleIJiiEEEEEEEEEC2ERKSL_RKSR_)
        /*13790*/ 	.word	0x00000000


	//----- nvinfo : EIATTR_FRAME_SIZE
	.align		4
.L_13304:
        /*13794*/ 	.byte	0x04, 0x11
        /*13796*/ 	.short	(.L_13306 - .L_13305)
	.align		4
.L_13305:
        /*13798*/ 	.word	index@($_ZN7cutlass13device_kernelIN5flash19enable_sm80_to_sm89INS1_16FlashAttnBwdSm80INS1_25CollectiveMainloopBwdSm80ILi2ELi2EN4cute5tupleIJNS5_1CILi128EEES8_NS7_ILi64EEEEEENS_10bfloat16_tEfNS_4arch4Sm80ELb0ELb0ELb1ELb1ELb1ELb0ELb0ELb0ELi2ELi4ELi4ELi4ELb0EEENS1_24CollectiveEpilogueBwdGQAISA_fSD_Li256ELb1ELb1EEENS1_19SingleTileSchedulerILb1ELb0ELb0ELi128EEEEEEEEEvNT_6ParamsE$_ZN4cute3eso3ESOILb1ELb0EJNS_6LayoutINS_5tupleIJNS3_IJNS_1CILi2EEES5_EEENS3_IJS5_NS4_ILi8EEEEEEEEENS3_IJNS3_IJNS_11ScaledBasisIS7_JLi0EEEENSA_INS4_ILi64EEEJLi0EEEEEEENS3_IJNSA_INS4_ILi1EEEJLi1EEEENSA_INS4_ILi16EEEJLi1EEEEEEEEEEEENS_10ViewEngineINS_23ArithmeticTupleIteratorINS_15ArithmeticTupleIJNS4_ILi0EEESP_EEEEEEEEEC2ERKSL_RKSS_)
        /*1379c*/ 	.word	0x00000000


	//----- nvinfo : EIATTR_FRAME_SIZE
	.align		4
.L_13306:
        /*137a0*/ 	.byte	0x04, 0x11
        /*137a2*/ 	.short	(.L_13308 - .L_13307)
	.align		4
.L_13307:
        /*137a4*/ 	.word	index@($_ZN7cutlass13device_kernelIN5flash19enable_sm80_to_sm89INS1_16FlashAttnBwdSm80INS1_25CollectiveMainloopBwdSm80ILi2ELi2EN4cute5tupleIJNS5_1CILi128EEES8_NS7_ILi64EEEEEENS_10bfloat16_tEfNS_4arch4Sm80ELb0ELb0ELb1ELb1ELb1ELb0ELb0ELb0ELi2ELi4ELi4ELi4ELb0EEENS1_24CollectiveEpilogueBwdGQAISA_fSD_Li256ELb1ELb1EEENS1_19SingleTileSchedulerILb1ELb0ELb0ELi128EEEEEEEEEvNT_6ParamsE$_ZN4cute3eso3ESOILb1ELb0EJNS_6LayoutINS_5tupleIJNS3_IJNS_1CILi2EEES5_EEEEEENS3_IJNS3_IJNS4_ILi8EEENS4_ILi64EEEEEEEEEEEiEEC2ERKSC_RKi)
        /*137a8*/ 	.word	0x00000000


	//----- nvinfo : EIATTR_FRAME_SIZE
	.align		4
.L_13308:
        /*137ac*/ 	.byte	0x04, 0x11
        /*137ae*/ 	.short	(.L_13310 - .L_13309)
	.align		4
.L_13309:
        /*137b0*/ 	.word	index@($_ZN7cutlass13device_kernelIN5flash19enable_sm80_to_sm89INS1_16FlashAttnBwdSm80INS1_25CollectiveMainloopBwdSm80ILi2ELi2EN4cute5tupleIJNS5_1CILi128EEES8_NS7_ILi64EEEEEENS_10bfloat16_tEfNS_4arch4Sm80ELb0ELb0ELb1ELb1ELb1ELb0ELb0ELb0ELi2ELi4ELi4ELi4ELb0EEENS1_24CollectiveEpilogueBwdGQAISA_fSD_Li256ELb1ELb1EEENS1_19SingleTileSchedulerILb1ELb0ELb0ELi128EEEEEEEEEvNT_6ParamsE$_ZN4cute3eso3ESOILb1ELb0EJNS_6LayoutINS_5tupleIJNS3_IJNS_1CILi2EEES5_EEEEEENS3_IJNS3_IJNS4_ILi8EEENS4_ILi64EEEEEEEEEEENS_10ViewEngineINS_8smem_ptrIPfEEEEEEC2ERKSC_RKSH_)
        /*137b4*/ 	.word	0x00000000


	//----- nvinfo : EIATTR_FRAME_SIZE
	.align		4
.L_13310:
        /*137b8*/ 	.byte	0x04, 0x11
        /*137ba*/ 	.short	(.L_13312 - .L_13311)
	.align		4
.L_13311:
        /*137bc*/ 	.word	index@($_ZN7cutlass13device_kernelIN5flash19enable_sm80_to_sm89INS1_16FlashAttnBwdSm80INS1_25CollectiveMainloopBwdSm80ILi2ELi2EN4cute5tupleIJNS5_1CILi128EEES8_NS7_ILi64EEEEEENS_10bfloat16_tEfNS_4arch4Sm80ELb0ELb0ELb1ELb1ELb1ELb0ELb0ELb0ELi2ELi4ELi4ELi4ELb0EEENS1_24CollectiveEpilogueBwdGQAISA_fSD_Li256ELb1ELb1EEENS1_19SingleTileSchedulerILb1ELb0ELb0ELi128EEEEEEEEEvNT_6ParamsE$_ZN4cute3eso3ESOILb1ELb0EJNS_6LayoutINS_5tupleIJNS3_IJNS_1CILi2EEES5_EEEEEENS3_IJNS3_IJNS4_ILi1EEES5_EEEEEEEEiEEC2ERKSB_RKi)
        /*137c0*/ 	.word	0x00000000


	//----- nvinfo : EIATTR_FRAME_SIZE
	.align		4
.L_13312:
        /*137c4*/ 	.byte	0x04, 0x11
        /*137c6*/ 	.short	(.L_13314 - .L_13313)
	.align		4
.L_13313:
        /*137c8*/ 	.word	index@($_ZN7cutlass13device_kernelIN5flash19enable_sm80_to_sm89INS1_16FlashAttnBwdSm80INS1_25CollectiveMainloopBwdSm80ILi2ELi2EN4cute5tupleIJNS5_1CILi128EEES8_NS7_ILi64EEEEEENS_10bfloat16_tEfNS_4arch4Sm80ELb0ELb0ELb1ELb1ELb1ELb0ELb0ELb0ELi2ELi4ELi4ELi4ELb0EEENS1_24CollectiveEpilogueBwdGQAISA_fSD_Li256ELb1ELb1EEENS1_19SingleTileSchedulerILb1ELb0ELb0ELi128EEEEEEEEEvNT_6ParamsE$_ZN4cute3eso3ESOILb1ELb0EJNS_6LayoutINS_5tupleIJNS3_IJNS_1CILi2EEES5_EEEEEENS3_IJNS3_IJNS4_ILi1EEES5_EEEEEEEENS_10ViewEngineIPfEEEEC2ERKSB_RKSE_)
        /*137cc*/ 	.word	0x00000000


	//----- nvinfo : EIATTR_FRAME_SIZE
	.align		4
.L_13314:
        /*137d0*/ 	.byte	0x04, 0x11
        /*137d2*/ 	.short	(.L_13316 - .L_13315)
	.align		4
.L_13315:
        /*137d4*/ 	.word	index@($_ZN7cutlass13device_kernelIN5flash19enable_sm80_to_sm89INS1_16FlashAttnBwdSm80INS1_25CollectiveMainloopBwdSm80ILi2ELi2EN4cute5tupleIJNS5_1CILi128EEES8_NS7_ILi64EEEEEENS_10bfloat16_tEfNS_4arch4Sm80ELb0ELb0ELb1ELb1ELb1ELb0ELb0ELb0ELi2ELi4ELi4ELi4ELb0EEENS1_24CollectiveEpilogueBwdGQAISA_fSD_Li256ELb1ELb1EEENS1_19SingleTileSchedulerILb1ELb0ELb0ELi128EEEEEEEEEvNT_6ParamsE$_ZN4cute3eso3ESOILb1ELb0EJNS_6LayoutINS_5tupleIJNS3_IJNS_1CILi2EEES5_EEEEEENS3_IJNS3_IJNS4_ILi1EEES5_EEEEEEEENS_10ViewEngineIPN7cutlass10bfloat16_tEEEEEC2ERKSB_RKSG_)
        /*137d8*/ 	.word	0x00000000


	//----- nvinfo : EIATTR_FRAME_SIZE
	.align		4
.L_13316:
        /*137dc*/ 	.byte	0x04, 0x11
        /*137de*/ 	.short	(.L_13318 - .L_13317)
	.align		4
.L_13317:
        /*137e0*/ 	.word	index@($_ZN7cutlass13device_kernelIN5flash19enable_sm80_to_sm89INS1_16FlashAttnBwdSm80INS1_25CollectiveMainloopBwdSm80ILi2ELi2EN4cute5tupleIJNS5_1CILi128EEES8_NS7_ILi64EEEEEENS_10bfloat16_tEfNS_4arch4Sm80ELb0ELb0ELb1ELb1ELb1ELb0ELb0ELb0ELi2ELi4ELi4ELi4ELb0EEENS1_24CollectiveEpilogueBwdGQAISA_fSD_Li256ELb1ELb1EEENS1_19SingleTileSchedulerILb1ELb0ELb0ELi128EEEEEEEEEvNT_6ParamsE$_ZN4cute3eso3ESOILb1ELb0EJNS_6LayoutINS_5tupleIJNS3_IJNS_1CILi2EEES5_EEEEEENS3_IJNS3_IJNS4_ILi1EEES5_EEEEEEEENS_10ViewEngineIPKfEEEEC2ERKSB_RKSF_)
        /*137e4*/ 	.word	0x00000000


	//----- nvinfo : EIATTR_FRAME_SIZE
	.align		4
.L_13318:
        /*137e8*/ 	.byte	0x04, 0x11
        /*137ea*/ 	.short	(.L_13320 - .L_13319)
	.align		4
.L_13319:
        /*137ec*/ 	.word	index@($_ZN7cutlass13device_kernelIN5flash19enable_sm80_to_sm89INS1_16FlashAttnBwdSm80INS1_25CollectiveMainloopBwdSm80ILi2ELi2EN4cute5tupleIJNS5_1CILi128EEES8_NS7_ILi64EEEEEENS_10bfloat16_tEfNS_4arch4Sm80ELb0ELb0ELb1ELb1ELb1ELb0ELb0ELb0ELi2ELi4ELi4ELi4ELb0EEENS1_24CollectiveEpilogueBwdGQAISA_fSD_Li256ELb1ELb1EEENS1_19SingleTileSchedulerILb1ELb0ELb0ELi128EEEEEEEEEvNT_6ParamsE$_ZN4cute3eso3ESOILb1ELb0EJNS_6LayoutINS_5tupleIJNS3_IJNS_1CILi1EEES5_EEENS4_ILi32EEEEEENS3_IJNS3_IJNS4_ILi0EEES9_EEENS4_ILi256EEEEEEEEiEEC2ERKSD_RKi)
        /*137f0*/ 	.word	0x00000000


	//----- nvinfo : EIATTR_FRAME_SIZE
	.align		4
.L_13320:
        /*137f4*/ 	.byte	0x04, 0x11
        /*137f6*/ 	.short	(.L_13322 - .L_13321)
	.align		4
.L_13321:
        /*137f8*/ 	.word	index@($_ZN7cutlass13device_kernelIN5flash19enable_sm80_to_sm89INS1_16FlashAttnBwdSm80INS1_25CollectiveMainloopBwdSm80ILi2ELi2EN4cute5tupleIJNS5_1CILi128EEES8_NS7_ILi64EEEEEENS_10bfloat16_tEfNS_4arch4Sm80ELb0ELb0ELb1ELb1ELb1ELb0ELb0ELb0ELi2ELi4ELi4ELi4ELb0EEENS1_24CollectiveEpilogueBwdGQAISA_fSD_Li256ELb1ELb1EEENS1_19SingleTileSchedulerILb1ELb0ELb0ELi128EEEEEEEEEvNT_6ParamsE$_ZN4cute3eso3ESOILb1ELb0EJNS_6LayoutINS_5tupleIJNS3_IJNS_1CILi1EEES5_EEENS4_ILi32EEEEEENS3_IJNS3_IJNS4_ILi0EEES9_EEENS4_ILi256EEEEEEEENS_10ViewEngineINS_8gmem_ptrIPfEEEEEEC2ERKSD_RKSI_)
        /*137fc*/ 	.word	0x00000000


	//----- nvinfo : EIATTR_FRAME_SIZE
	.align		4
.L_13322:
        /*13800*/ 	.byte	0x04, 0x11
        /*13802*/ 	.short	(.L_13324 - .L_13323)
	.align		4
.L_13323:
        /*13804*/ 	.word	index@($_ZN7cutlass13device_kernelIN5flash19enable_sm80_to_sm89INS1_16FlashAttnBwdSm80INS1_25CollectiveMainloopBwdSm80ILi2ELi2EN4cute5tupleIJNS5_1CILi128EEES8_NS7_ILi64EEEEEENS_10bfloat16_tEfNS_4arch4Sm80ELb0ELb0ELb1ELb1ELb1ELb0ELb0ELb0ELi2ELi4ELi4ELi4ELb0EEENS1_24CollectiveEpilogueBwdGQAISA_fSD_Li256ELb1ELb1EEENS1_19SingleTileSchedulerILb1ELb0ELb0ELi128EEEEEEEEEvNT_6ParamsE$_ZN4cute3eso3ESOILb1ELb0EJNS_6LayoutINS_5tupleIJNS3_IJNS_1CILi1EEES5_EEEEEENS3_IJNS3_IJS5_NS4_ILi0EEEEEEEEEEENS_10ViewEngineINS_8smem_ptrIPN7cutlass9uint128_tEEEEEEEC2ERKSB_RKSI_)
        /*13808*/ 	.word	0x00000000


	//----- nvinfo : EIATTR_FRAME_SIZE
	.align		4
.L_13324:
        /*1380c*/ 	.byte	0x04, 0x11
        /*1380e*/ 	.short	(.L_13326 - .L_13325)
	.align		4
.L_13325:
        /*13810*/ 	.word	index@($_ZN7cutlass13device_kernelIN5flash19enable_sm80_to_sm89INS1_16FlashAttnBwdSm80INS1_25CollectiveMainloopBwdSm80ILi2ELi2EN4cute5tupleIJNS5_1CILi128EEES8_NS7_ILi64EEEEEENS_10bfloat16_tEfNS_4arch4Sm80ELb0ELb0ELb1ELb1ELb1ELb0ELb0ELb0ELi2ELi4ELi4ELi4ELb0EEENS1_24CollectiveEpilogueBwdGQAISA_fSD_Li256ELb1ELb1EEENS1_19SingleTileSchedulerILb1ELb0ELb0ELi128EEEEEEEEEvNT_6ParamsE$_ZN4cute3eso3ESOILb1ELb0EJNS_6LayoutINS_5tupleIJNS3_IJNS_1CILi1EEES5_EEEEEENS3_IJNS3_IJS5_NS4_ILi0EEEEEEEEEEENS_10ViewEngineINS_8gmem_ptrIPKN7cutlass9uint128_tEEEEEEEC2ERKSB_RKSJ_)
        /*13814*/ 	.word	0x00000000


	//----- nvinfo : EIATTR_FRAME_SIZE
	.align		4
.L_13326:
        /*13818*/ 	.byte	0x04, 0x11
        /*1381a*/ 	.short	(.L_13328 - .L_13327)
	.align		4
.L_13327:
        /*1381c*/ 	.word	index@($_ZN7cutlass13device_kernelIN5flash19enable_sm80_to_sm89INS1_16FlashAttnBwdSm80INS1_25CollectiveMainloopBwdSm80ILi2ELi2EN4cute5tupleIJNS5_1CILi128EEES8_NS7_ILi64EEEEEENS_10bfloat16_tEfNS_4arch4Sm80ELb0ELb0ELb1ELb1ELb1ELb0ELb0ELb0ELi2ELi4ELi4ELi4ELb0EEENS1_24CollectiveEpilogueBwdGQAISA_fSD_Li256ELb1ELb1EEENS1_19SingleTileSchedulerILb1ELb0ELb0ELi128EEEEEEEEEvNT_6ParamsE$_ZN4cute3eso3ESOILb1ELb0EJNS_6LayoutINS_5tupleIJNS3_IJNS_1CILi1EEENS4_ILi4EEEEEENS4_ILi2EEES6_EEENS3_IJNS3_IJNS4_ILi0EEES5_EEES6_NS4_ILi8EEEEEEEENS_10ViewEngineIPfEEEEC2ERKSE_RKSH_)
        /*13820*/ 	.word	0x00000000


	//----- nvinfo : EIATTR_FRAME_SIZE
	.align		4
.L_13328:
        /*13824*/ 	.byte	0x04, 0x11
        /*13826*/ 	.short	(.L_13330 - .L_13329)
	.align		4
.L_13329:
        /*13828*/ 	.word	index@($_ZN7cutlass13device_kernelIN5flash19enable_sm80_to_sm89INS1_16FlashAttnBwdSm80INS1_25CollectiveMainloopBwdSm80ILi2ELi2EN4cute5tupleIJNS5_1CILi128EEES8_NS7_ILi64EEEEEENS_10bfloat16_tEfNS_4arch4Sm80ELb0ELb0ELb1ELb1ELb1ELb0ELb0ELb0ELi2ELi4ELi4ELi4ELb0EEENS1_24CollectiveEpilogueBwdGQAISA_fSD_Li256ELb1ELb1EEENS1_19SingleTileSchedulerILb1ELb0ELb0ELi128EEEEEEEEEvNT_6ParamsE$_ZN4cute3eso3ESOILb1ELb0EJNS_6LayoutINS_5tupleIJNS3_IJNS_1CILi1EEENS4_ILi2EEES6_EEEEEENS3_IJNS3_IJS5_S5_S6_EEEEEEEENS_10ViewEngineIPjEEEEC2ERKSB_RKSE_)
        /*1382c*/ 	.word	0x00000000


	//----- nvinfo : EIATTR_FRAME_SIZE
	.align		4
.L_13330:
        /*13830*/ 	.byte	0x04, 0x11
        /*13832*/ 	.short	(.L_13332 - .L_13331)
	.align		4
.L_13331:
        /*13834*/ 	.word	index@($_ZN7cutlass13device_kernelIN5flash19enable_sm80_to_sm89INS1_16FlashAttnBwdSm80INS1_25CollectiveMainloopBwdSm80ILi2ELi2EN4cute5tupleIJNS5_1CILi128EEES8_NS7_ILi64EEEEEENS_10bfloat16_tEfNS_4arch4Sm80ELb0ELb0ELb1ELb1ELb1ELb0ELb0ELb0ELi2ELi4ELi4ELi4ELb0EEENS1_24CollectiveEpilogueBwdGQAISA_fSD_Li256ELb1ELb1EEENS1_19SingleTileSchedulerILb1ELb0ELb0ELi128EEEEEEEEEvNT_6ParamsE$_ZN4cute3eso3ESOILb1ELb0EJNS_6LayoutINS_5tupleIJNS3_IJNS_1CILi1EEENS4_ILi2EEEEEES6_NS4_ILi8EEEEEENS3_IJNS3_IJS5_S5_EEES6_NS4_ILi4EEEEEEEENS_10ViewEngineIPN7cutlass5ArrayINSF_10bfloat16_tELi2ELb0EEEEEEEC2ERKSD_RKSK_)
        /*13838*/ 	.word	0x00000000


	//----- nvinfo : EIATTR_FRAME_SIZE
	.align		4
.L_13332:
        /*1383c*/ 	.byte	0x04, 0x11
        /*1383e*/ 	.short	(.L_13334 - .L_13333)
	.align		4
.L_13333:
        /*13840*/ 	.word	index@($_ZN7cutlass13device_kernelIN5flash19enable_sm80_to_sm89INS1_16FlashAttnBwdSm80INS1_25CollectiveMainloopBwdSm80ILi2ELi2EN4cute5tupleIJNS5_1CILi128EEES8_NS7_ILi64EEEEEENS_10bfloat16_tEfNS_4arch4Sm80ELb0ELb0ELb1ELb1ELb1ELb0ELb0ELb0ELi2ELi4ELi4ELi4ELb0EEENS1_24CollectiveEpilogueBwdGQAISA_fSD_Li256ELb1ELb1EEENS1_19SingleTileSchedulerILb1ELb0ELb0ELi128EEEEEEEEEvNT_6ParamsE$_ZN4cute3eso3ESOILb1ELb0EJNS_6LayoutINS_5tupleIJNS3_IJNS_1CILi1EEENS4_ILi2EEEEEES6_NS4_ILi8EEEEEENS3_IJNS3_IJS5_S5_EEES6_NS4_ILi4EEEEEEEENS_10ViewEngineIPKN7cutlass5ArrayIfLi2ELb1EEEEEEEC2ERKSD_RKSK_)
        /*13844*/ 	.word	0x00000000


	//----- nvinfo : EIATTR_FRAME_SIZE
	.align		4
.L_13334:
        /*13848*/ 	.byte	0x04, 0x11
        /*1384a*/ 	.short	(.L_13336 - .L_13335)
	.align		4
.L_13335:
        /*1384c*/ 	.word	index@($_ZN7cutlass13device_kernelIN5flash19enable_sm80_to_sm89INS1_16FlashAttnBwdSm80INS1_25CollectiveMainloopBwdSm80ILi2ELi2EN4cute5tupleIJNS5_1CILi128EEES8_NS7_ILi64EEEEEENS_10bfloat16_tEfNS_4arch4Sm80ELb0ELb0ELb1ELb1ELb1ELb0ELb0ELb0ELi2ELi4ELi4ELi4ELb0EEENS1_24CollectiveEpilogueBwdGQAISA_fSD_Li256ELb1ELb1EEENS1_19SingleTileSchedulerILb1ELb0ELb0ELi128EEEEEEEEEvNT_6ParamsE$_ZN4cute3eso3ESOILb1ELb0EJNS_6LayoutINS_5tupleIJNS3_IJNS_1CILi1EEENS4_ILi2EEEEEEEEENS3_IJNS3_IJS5_S5_EEEEEEEENS_10ViewEngineIPjEEEEC2ERKSB_RKSE_)
        /*13850*/ 	.word	0x00000000


	//----- nvinfo : EIATTR_FRAME_SIZE
	.align		4
.L_13336:
        /*13854*/ 	.byte	0x04, 0x11
        /*13856*/ 	.short	(.L_13338 - .L_13337)
	.align		4
.L_13337:
        /*13858*/ 	.word	index@($_ZN7cutlass13device_kernelIN5flash19enable_sm80_to_sm89INS1_16FlashAttnBwdSm80INS1_25CollectiveMainloopBwdSm80ILi2ELi2EN4cute5tupleIJNS5_1CILi128EEES8_NS7_ILi64EEEEEENS_10bfloat16_tEfNS_4arch4Sm80ELb0ELb0ELb1ELb1ELb1ELb0ELb0ELb0ELi2ELi4ELi4ELi4ELb0EEENS1_24CollectiveEpilogueBwdGQAISA_fSD_Li256ELb1ELb1EEENS1_19SingleTileSchedulerILb1ELb0ELb0ELi128EEEEEEEEEvNT_6ParamsE$_ZN4cute3eso3ESOILb1ELb0EJNS_6LayoutINS_5tupleIJNS3_IJNS_1CILi1EEENS3_IJNS4_ILi4EEENS4_ILi2EEEEEEEEES7_S6_EEENS3_IJNS3_IJNS4_ILi0EEENS3_IJS5_NS4_ILi8EEEEEEEEES6_NS4_ILi16EEEEEEEENS_10ViewEngineIPN7cutlass10bfloat16_tEEEEEC2ERKSH_RKSM_)
        /*1385c*/ 	.word	0x00000000


	//----- nvinfo : EIATTR_FRAME_SIZE
	.align		4
.L_13338:
        /*13860*/ 	.byte	0x04, 0x11
        /*13862*/ 	.short	(.L_13340 - .L_13339)
	.align		4
.L_13339:
        /*13864*/ 	.word	index@($_ZN7cutlass13device_kernelIN5flash19enable_sm80_to_sm89INS1_16FlashAttnBwdSm80INS1_25CollectiveMainloopBwdSm80ILi2ELi2EN4cute5tupleIJNS5_1CILi128EEES8_NS7_ILi64EEEEEENS_10bfloat16_tEfNS_4arch4Sm80ELb0ELb0ELb1ELb1ELb1ELb0ELb0ELb0ELi2ELi4ELi4ELi4ELb0EEENS1_24CollectiveEpilogueBwdGQAISA_fSD_Li256ELb1ELb1EEENS1_19SingleTileSchedulerILb1ELb0ELb0ELi128EEEEEEEEEvNT_6ParamsE$_ZN4cute3eso3ESOILb1ELb0EJNS_6LayoutINS_5tupleIJNS3_IJNS_1CILi1EEENS3_IJNS4_ILi2EEES6_EEEEEES6_NS4_ILi4EEEEEENS3_IJNS3_IJNS4_ILi0EEENS3_IJS5_S9_EEEEEES6_NS4_ILi8EEEEEEEENS_10ViewEngineIPjEEEEC2ERKSG_RKSJ_)
        /*13868*/ 	.word	0x00000000


	//----- nvinfo : EIATTR_FRAME_SIZE
	.align		4
.L_13340:
        /*1386c*/ 	.byte	0x04, 0x11
        /*1386e*/ 	.short	(.L_13342 - .L_13341)
	.align		4
.L_13341:
        /*13870*/ 	.word	index@($_ZN7cutlass13device_kernelIN5flash19enable_sm80_to_sm89INS1_16FlashAttnBwdSm80INS1_25CollectiveMainloopBwdSm80ILi2ELi2EN4cute5tupleIJNS5_1CILi128EEES8_NS7_ILi64EEEEEENS_10bfloat16_tEfNS_4arch4Sm80ELb0ELb0ELb1ELb1ELb1ELb0ELb0ELb0ELi2ELi4ELi4ELi4ELb0EEENS1_24CollectiveEpilogueBwdGQAISA_fSD_Li256ELb1ELb1EEENS1_19SingleTileSchedulerILb1ELb0ELb0ELi128EEEEEEEEEvNT_6ParamsE$_ZN4cute3eso3ESOILb1ELb0EJNS_6LayoutINS_5tupleIJNS3_IJNS3_IJNS_1CILi8EEENS4_ILi1EEEEEES6_EEENS3_IJNS3_IJS6_S6_EEENS4_ILi4EEEEEEEEENS3_IJNS3_IJNS3_IJS6_NS4_ILi0EEEEEESD_EEENS3_IJNS3_IJSD_SD_EEES5_EEEEEEEENS_10ViewEngineIPN7cutlass10bfloat16_tEEEEEC2ERKSJ_RKSO_)
        /*13874*/ 	.word	0x00000000


	//----- nvinfo : EIATTR_FRAME_SIZE
	.align		4
.L_13342:
        /*13878*/ 	.byte	0x04, 0x11
        /*1387a*/ 	.short	(.L_13344 - .L_13343)
	.align		4
.L_13343:
        /*1387c*/ 	.word	index@($_ZN7cutlass13device_kernelIN5flash19enable_sm80_to_sm89INS1_16FlashAttnBwdSm80INS1_25CollectiveMainloopBwdSm80ILi2ELi2EN4cute5tupleIJNS5_1CILi128EEES8_NS7_ILi64EEEEEENS_10bfloat16_tEfNS_4arch4Sm80ELb0ELb0ELb1ELb1ELb1ELb0ELb0ELb0ELi2ELi4ELi4ELi4ELb0EEENS1_24CollectiveEpilogueBwdGQAISA_fSD_Li256ELb1ELb1EEENS1_19SingleTileSchedulerILb1ELb0ELb0ELi128EEEEEEEEEvNT_6ParamsE$_ZN4cute3eso3ESOILb1ELb0EJNS_6LayoutINS_5tupleIJNS3_IJNS3_IJNS_1CILi8EEENS4_ILi1EEEEEES6_EEENS3_IJNS3_IJS6_S6_EEENS4_ILi4EEEEEEEEENS3_IJNS3_IJNS3_IJS6_NS4_ILi0EEEEEESD_EEENS3_IJNS3_IJSD_SD_EEENS4_ILi2048EEEEEEEEEEENS_10ViewEngineINS_8smem_ptrIPN7cutlass10bfloat16_tEEEEEEEC2ERKSK_RKSR_)
        /*13880*/ 	.word	0x00000000


	//----- nvinfo : EIATTR_FRAME_SIZE
	.align		4
.L_13344:
        /*13884*/ 	.byte	0x04, 0x11
        /*13886*/ 	.short	(.L_13346 - .L_13345)
	.align		4
.L_13345:
        /*13888*/ 	.word	index@($_ZN7cutlass13device_kernelIN5flash19enable_sm80_to_sm89INS1_16FlashAttnBwdSm80INS1_25CollectiveMainloopBwdSm80ILi2ELi2EN4cute5tupleIJNS5_1CILi128EEES8_NS7_ILi64EEEEEENS_10bfloat16_tEfNS_4arch4Sm80ELb0ELb0ELb1ELb1ELb1ELb0ELb0ELb0ELi2ELi4ELi4ELi4ELb0EEENS1_24CollectiveEpilogueBwdGQAISA_fSD_Li256ELb1ELb1EEENS1_19SingleTileSchedulerILb1ELb0ELb0ELi128EEEEEEEEEvNT_6ParamsE$_ZN4cute3eso3ESOILb1ELb0EJNS_6LayoutINS_5tupleIJNS3_IJNS3_IJNS_1CILi8EEENS4_ILi1EEEEEES6_EEENS3_IJNS3_IJS6_S6_EEENS4_ILi2EEEEEEEEENS3_IJNS3_IJNS3_IJS6_NS4_ILi0EEEEEESD_EEENS3_IJNS3_IJSD_SD_EEES5_EEEEEEEENS_10ViewEngineIPN7cutlass10bfloat16_tEEEEEC2ERKSJ_RKSO_)
        /*1388c*/ 	.word	0x00000000


	//----- nvinfo : EIATTR_FRAME_SIZE
	.align		4
.L_13346:
        /*13890*/ 	.byte	0x04, 0x11
        /*13892*/ 	.short	(.L_13348 - .L_13347)
	.align		4
.L_13347:
        /*13894*/ 	.word	index@($_ZN7cutlass13device_kernelIN5flash19enable_sm80_to_sm89INS1_16FlashAttnBwdSm80INS1_25CollectiveMainloopBwdSm80ILi2ELi2EN4cute5tupleIJNS5_1CILi128EEES8_NS7_ILi64EEEEEENS_10bfloat16_tEfNS_4arch4Sm80ELb0ELb0ELb1ELb1ELb1ELb0ELb0ELb0ELi2ELi4ELi4ELi4ELb0EEENS1_24CollectiveEpilogueBwdGQAISA_fSD_Li256ELb1ELb1EEENS1_19SingleTileSchedulerILb1ELb0ELb0ELi128EEEEEEEEEvNT_6ParamsE$_ZN4cute3eso3ESOILb1ELb0EJNS_6LayoutINS_5tupleIJNS3_IJNS3_IJNS_1CILi8EEENS4_ILi1EEEEEES6_EEENS3_IJNS3_IJS6_S6_EEENS4_ILi2EEEEEEEEENS3_IJNS3_IJNS3_IJS6_NS4_ILi0EEEEEESD_EEENS3_IJNS3_IJSD_SD_EEENS4_ILi8192EEEEEEEEEEENS_10ViewEngineINS_8smem_ptrIPN7cutlass10bfloat16_tEEEEEEEC2ERKSK_RKSR_)
        /*13898*/ 	.word	0x00000000


	//----- nvinfo : EIATTR_FRAME_SIZE
	.align		4
.L_13348:
        /*1389c*/ 	.byte	0x04, 0x11
        /*1389e*/ 	.short	(.L_13350 - .L_13349)
	.align		4
.L_13349:
        /*138a0*/ 	.word	index@($_ZN7cutlass13device_kernelIN5flash19enable_sm80_to_sm89INS1_16FlashAttnBwdSm80INS1_25CollectiveMainloopBwdSm80ILi2ELi2EN4cute5tupleIJNS5_1CILi128EEES8_NS7_ILi64EEEEEENS_10bfloat16_tEfNS_4arch4Sm80ELb0ELb0ELb1ELb1ELb1ELb0ELb0ELb0ELi2ELi4ELi4ELi4ELb0EEENS1_24CollectiveEpilogueBwdGQAISA_fSD_Li256ELb1ELb1EEENS1_19SingleTileSchedulerILb1ELb0ELb0ELi128EEEEEEEEEvNT_6ParamsE$_ZN4cute3eso3ESOILb1ELb0EJNS_6LayoutINS_5tupleIJNS3_IJNS3_IJNS_1CILi8EEENS4_ILi1EEEEEES6_EEENS3_IJNS3_IJS6_S6_EEENS4_ILi2EEEEEEEEENS3_IJNS3_IJNS3_IJS6_NS4_ILi0EEEEEESD_EEENS3_IJNS3_IJSD_SD_EEENS4_ILi64EEEEEEEEEEENS_10ViewEngineIPN7cutlass10bfloat16_tEEEEEC2ERKSK_RKSP_)
        /*138a4*/ 	.word	0x00000000


	//----- nvinfo : EIATTR_FRAME_SIZE
	.align		4
.L_13350:
        /*138a8*/ 	.byte	0x04, 0x11
        /*138aa*/ 	.short	(.L_13352 - .L_13351)
	.align		4
.L_13351:
        /*138ac*/ 	.word	index@($_ZN7cutlass13device_kernelIN5flash19enable_sm80_to_sm89INS1_16FlashAttnBwdSm80INS1_25CollectiveMainloopBwdSm80ILi2ELi2EN4cute5tupleIJNS5_1CILi128EEES8_NS7_ILi64EEEEEENS_10bfloat16_tEfNS_4arch4Sm80ELb0ELb0ELb1ELb1ELb1ELb0ELb0ELb0ELi2ELi4ELi4ELi4ELb0EEENS1_24CollectiveEpilogueBwdGQAISA_fSD_Li256ELb1ELb1EEENS1_19SingleTileSchedulerILb1ELb0ELb0ELi128EEEEEEEEEvNT_6ParamsE$_ZN4cute3eso3ESOILb1ELb0EJNS_6LayoutINS_5tupleIJNS3_IJNS3_IJNS_1CILi8EEENS4_ILi1EEEEEES6_EEENS3_IJNS3_IJS6_S6_EEENS4_ILi2EEEEEEEEENS3_IJNS3_IJNS3_IJS6_NS4_ILi0EEEEEESD_EEENS3_IJNS3_IJSD_SD_EEENS4_ILi4096EEEEEEEEEEENS_10ViewEngineINS_8smem_ptrIPN7cutlass10bfloat16_tEEEEEEEC2ERKSK_RKSR_)
        /*138b0*/ 	.word	0x00000000


	//----- nvinfo : EIATTR_FRAME_SIZE
	.align		4
.L_13352:
        /*138b4*/ 	.byte	0x04, 0x11
        /*138b6*/ 	.short	(.L_13354 - .L_13353)
	.align		4
.L_13353:
        /*138b8*/ 	.word	index@($_ZN7cutlass13device_kernelIN5flash19enable_sm80_to_sm89INS1_16FlashAttnBwdSm80INS1_25CollectiveMainloopBwdSm80ILi2ELi2EN4cute5tupleIJNS5_1CILi128EEES8_NS7_ILi64EEEEEENS_10bfloat16_tEfNS_4arch4Sm80ELb0ELb0ELb1ELb1ELb1ELb0ELb0ELb0ELi2ELi4ELi4ELi4ELb0EEENS1_24CollectiveEpilogueBwdGQAISA_fSD_Li256ELb1ELb1EEENS1_19SingleTileSchedulerILb1ELb0ELb0ELi128EEEEEEEEEvNT_6ParamsE$_ZN4cute3eso3ESOILb1ELb0EJNS_6LayoutINS_5tupleIJNS3_IJNS3_IJNS_1CILi4EEENS4_ILi8EEEEEENS3_IJS5_NS4_ILi2EEEEEEEEENS3_IJNS3_IJS8_S8_EEENS3_IJS8_S6_EEEEEEEEENS3_IJNS3_IJNS3_IJNS_11ScaledBasisIS8_JLi1EEEENSF_INS4_ILi1EEEJLi0EEEEEEENS3_IJNSF_INS4_ILi16EEEJLi0EEEENSF_IS6_JLi1EEEEEEEEEENS3_IJNS3_IJNSF_ISH_JLi1EEEENSF_IS6_JLi0EEEEEEENS3_IJNSF_INS4_ILi64EEEJLi0EEEENSF_ISK_JLi1EEEEEEEEEEEEEEENS_10ViewEngineINS_23ArithmeticTupleIteratorINS_15ArithmeticTupleIJNS4_ILi0EEES12_EEEEEEEEEC2ERKSY_RKS15_)
        /*138bc*/ 	.word	0x00000000


	//----- nvinfo : EIATTR_FRAME_SIZE
	.align		4
.L_13354:
        /*138c0*/ 	.byte	0x04, 0x11
        /*138c2*/ 	.short	(.L_13356 - .L_13355)
	.align		4
.L_13355:
        /*138c4*/ 	.word	index@($_ZN7cutlass13device_kernelIN5flash19enable_sm80_to_sm89INS1_16FlashAttnBwdSm80INS1_25CollectiveMainloopBwdSm80ILi2ELi2EN4cute5tupleIJNS5_1CILi128EEES8_NS7_ILi64EEEEEENS_10bfloat16_tEfNS_4arch4Sm80ELb0ELb0ELb1ELb1ELb1ELb0ELb0ELb0ELi2ELi4ELi4ELi4ELb0EEENS1_24CollectiveEpilogueBwdGQAISA_fSD_Li256ELb1ELb1EEENS1_19SingleTileSchedulerILb1ELb0ELb0ELi128EEEEEEEEEvNT_6ParamsE$_ZN4cute3eso3ESOILb1ELb0EJNS_6LayoutINS_5tupleIJNS3_IJNS3_IJNS_1CILi4EEENS4_ILi2EEEEEENS4_ILi1EEEEEES6_NS4_ILi8EEEEEENS3_IJNS3_IJNS3_IJS8_NS4_ILi32EEEEEENS4_ILi0EEEEEENS4_ILi64EEES5_EEEEENS_10ViewEngineIPN7cutlass10bfloat16_tEEEEEC2ERKSI_RKSN_)
        /*138c8*/ 	.word	0x00000000


	//----- nvinfo : EIATTR_FRAME_SIZE
	.align		4
.L_13356:
        /*138cc*/ 	.byte	0x04, 0x11
        /*138ce*/ 	.short	(.L_13358 - .L_13357)
	.align		4
.L_13357:
        /*138d0*/ 	.word	index@($_ZN7cutlass13device_kernelIN5flash19enable_sm80_to_sm89INS1_16FlashAttnBwdSm80INS1_25CollectiveMainloopBwdSm80ILi2ELi2EN4cute5tupleIJNS5_1CILi128EEES8_NS7_ILi64EEEEEENS_10bfloat16_tEfNS_4arch4Sm80ELb0ELb0ELb1ELb1ELb1ELb0ELb0ELb0ELi2ELi4ELi4ELi4ELb0EEENS1_24CollectiveEpilogueBwdGQAISA_fSD_Li256ELb1ELb1EEENS1_19SingleTileSchedulerILb1ELb0ELb0ELi128EEEEEEEEEvNT_6ParamsE$_ZN4cute3eso3ESOILb1ELb0EJNS_6LayoutINS_5tupleIJNS3_IJNS3_IJNS_1CILi4EEENS4_ILi2EEEEEENS4_ILi1EEEEEES6_EEENS3_IJNS3_IJNS3_IJS8_NS4_ILi32EEEEEENS4_ILi0EEEEEENS4_ILi64EEEEEEEEiEEC2ERKSH_RKi)
        /*138d4*/ 	.word	0x00000000


	//----- nvinfo : EIATTR_FRAME_SIZE
	.align		4
.L_13358:
        /*138d8*/ 	.byte	0x04, 0x11
        /*138da*/ 	.short	(.L_13360 - .L_13359)
	.align		4
.L_13359:
        /*138dc*/ 	.word	index@($_ZN7cutlass13device_kernelIN5flash19enable_sm80_to_sm89INS1_16FlashAttnBwdSm80INS1_25CollectiveMainloopBwdSm80ILi2ELi2EN4cute5tupleIJNS5_1CILi128EEES8_NS7_ILi64EEEEEENS_10bfloat16_tEfNS_4arch4Sm80ELb0ELb0ELb1ELb1ELb1ELb0ELb0ELb0ELi2ELi4ELi4ELi4ELb0EEENS1_24CollectiveEpilogueBwdGQAISA_fSD_Li256ELb1ELb1EEENS1_19SingleTileSchedulerILb1ELb0ELb0ELi128EEEEEEEEEvNT_6ParamsE$_ZN4cute3eso3ESOILb1ELb0EJNS_6LayoutINS_5tupleIJNS3_IJNS3_IJNS_1CILi4EEENS4_ILi2EEEEEENS4_ILi1EEEEEES6_EEENS3_IJNS3_IJNS3_IJS8_NS4_ILi32EEEEEENS4_ILi0EEEEEENS4_ILi64EEEEEEEENS_10ViewEngineIPN7cutlass10bfloat16_tEEEEEC2ERKSH_RKSM_)
        /*138e0*/ 	.word	0x00000000


	//----- nvinfo : EIATTR_FRAME_SIZE
	.align		4
.L_13360:
        /*138e4*/ 	.byte	0x04, 0x11
        /*138e6*/ 	.short	(.L_13362 - .L_13361)
	.align		4
.L_13361:
        /*138e8*/ 	.word	index@($_ZN7cutlass13device_kernelIN5flash19enable_sm80_to_sm89INS1_16FlashAttnBwdSm80INS1_25CollectiveMainloopBwdSm80ILi2ELi2EN4cute5tupleIJNS5_1CILi128EEES8_NS7_ILi64EEEEEENS_10bfloat16_tEfNS_4arch4Sm80ELb0ELb0ELb1ELb1ELb1ELb0ELb0ELb0ELi2ELi4ELi4ELi4ELb0EEENS1_24CollectiveEpilogueBwdGQAISA_fSD_Li256ELb1ELb1EEENS1_19SingleTileSchedulerILb1ELb0ELb0ELi128EEEEEEEEEvNT_6ParamsE$_ZN4cute3eso3ESOILb1ELb0EJNS_6LayoutINS_5tupleIJNS3_IJNS3_IJNS_1CILi4EEENS4_ILi2EEEEEENS4_ILi1EEEEEENS3_IJS6_EEEEEENS3_IJNS3_IJNS3_IJS8_NS4_ILi32EEEEEENS4_ILi0EEEEEENS3_IJNS4_ILi64EEEEEEEEEEENS_10ViewEngineIPN7cutlass10bfloat16_tEEEEEC2ERKSJ_RKSO_)
        /*138ec*/ 	.word	0x00000000


	//----- nvinfo : EIATTR_FRAME_SIZE
	.align		4
.L_13362:
        /*138f0*/ 	.byte	0x04, 0x11
        /*138f2*/ 	.short	(.L_13364 - .L_13363)
	.align		4
.L_13363:
        /*138f4*/ 	.word	index@($_ZN7cutlass13device_kernelIN5flash19enable_sm80_to_sm89INS1_16FlashAttnBwdSm80INS1_25CollectiveMainloopBwdSm80ILi2ELi2EN4cute5tupleIJNS5_1CILi128EEES8_NS7_ILi64EEEEEENS_10bfloat16_tEfNS_4arch4Sm80ELb0ELb0ELb1ELb1ELb1ELb0ELb0ELb0ELi2ELi4ELi4ELi4ELb0EEENS1_24CollectiveEpilogueBwdGQAISA_fSD_Li256ELb1ELb1EEENS1_19SingleTileSchedulerILb1ELb0ELb0ELi128EEEEEEEEEvNT_6ParamsE$_ZN4cute3eso3ESOILb1ELb0EJNS_6LayoutINS_5tupleIJNS3_IJNS3_IJNS_1CILi4EEENS4_ILi2EEEEEENS4_ILi1EEEEEEEEENS3_IJNS3_IJNS3_IJS8_NS4_ILi32EEEEEENS4_ILi0EEEEEEEEEEEiEEC2ERKSG_RKi)
        /*138f8*/ 	.word	0x00000000


	//----- nvinfo : EIATTR_FRAME_SIZE
	.align		4
.L_13364:
        /*138fc*/ 	.byte	0x04, 0x11
        /*138fe*/ 	.short	(.L_13366 - .L_13365)
	.align		4
.L_13365:
        /*13900*/ 	.word	index@($_ZN7cutlass13device_kernelIN5flash19enable_sm80_to_sm89INS1_16FlashAttnBwdSm80INS1_25CollectiveMainloopBwdSm80ILi2ELi2EN4cute5tupleIJNS5_1CILi128EEES8_NS7_ILi64EEEEEENS_10bfloat16_tEfNS_4arch4Sm80ELb0ELb0ELb1ELb1ELb1ELb0ELb0ELb0ELi2ELi4ELi4ELi4ELb0EEENS1_24CollectiveEpilogueBwdGQAISA_fSD_Li256ELb1ELb1EEENS1_19SingleTileSchedulerILb1ELb0ELb0ELi128EEEEEEEEEvNT_6ParamsE$_ZN4cute3eso3ESOILb1ELb0EJNS_6LayoutINS_5tupleIJNS3_IJNS3_IJNS_1CILi4EEENS4_ILi2EEEEEENS4_ILi1EEEEEEEEENS3_IJNS3_IJNS3_IJS8_NS4_ILi32EEEEEENS4_ILi0EEEEEEEEEEENS_10ViewEngineIPN7cutlass10bfloat16_tEEEEEC2ERKSG_RKSL_)
        /*13904*/ 	.word	0x00000000


	//----- nvinfo : EIATTR_FRAME_SIZE
	.align		4
.L_13366:
        /*13908*/ 	.byte	0x04, 0x11
        /*1390a*/ 	.short	(.L_13368 - .L_13367)
	.align		4
.L_13367:
        /*1390c*/ 	.word	index@($_ZN7cutlass13device_kernelIN5flash19enable_sm80_to_sm89INS1_16FlashAttnBwdSm80INS1_25CollectiveMainloopBwdSm80ILi2ELi2EN4cute5tupleIJNS5_1CILi128EEES8_NS7_ILi64EEEEEENS_10bfloat16_tEfNS_4arch4Sm80ELb0ELb0ELb1ELb1ELb1ELb0ELb0ELb0ELi2ELi4ELi4ELi4ELb0EEENS1_24CollectiveEpilogueBwdGQAISA_fSD_Li256ELb1ELb1EEENS1_19SingleTileSchedulerILb1ELb0ELb0ELi128EEEEEEEEEvNT_6ParamsE$_ZN4cute3eso3ESOILb1ELb0EJNS_6LayoutINS_5tupleIJNS3_IJNS3_IJNS_1CILi2EEES5_EEENS4_ILi1EEEEEEEEENS3_IJNS3_IJNS3_IJS7_NS4_ILi16EEEEEENS4_ILi0EEEEEEEEEEENS_10ViewEngineIPjEEEEC2ERKSF_RKSI_)
        /*13910*/ 	.word	0x00000000


	//----- nvinfo : EIATTR_FRAME_SIZE
	.align		4
.L_13368:
        /*13914*/ 	.byte	0x04, 0x11
        /*13916*/ 	.short	(.L_13370 - .L_13369)
	.align		4
.L_13369:
        /*13918*/ 	.word	index@($_ZN7cutlass13device_kernelIN5flash19enable_sm80_to_sm89INS1_16FlashAttnBwdSm80INS1_25CollectiveMainloopBwdSm80ILi2ELi2EN4cute5tupleIJNS5_1CILi128EEES8_NS7_ILi64EEEEEENS_10bfloat16_tEfNS_4arch4Sm80ELb0ELb0ELb1ELb1ELb1ELb0ELb0ELb0ELi2ELi4ELi4ELi4ELb0EEENS1_24CollectiveEpilogueBwdGQAISA_fSD_Li256ELb1ELb1EEENS1_19SingleTileSchedulerILb1ELb0ELb0ELi128EEEEEEEEEvNT_6ParamsE$_ZN4cute3eso3ESOILb1ELb0EJNS_6LayoutINS_5tupleIJNS3_IJNS3_IJNS3_IJNS_1CILi4EEENS4_ILi2EEEEEENS4_ILi1EEEEEES8_EEENS3_IJNS3_IJNS3_IJS8_S8_EEES8_EEES6_EEEEEENS3_IJNS3_IJNS3_IJNS3_IJS8_NS4_ILi32EEEEEENS4_ILi0EEEEEESH_EEENS3_IJNS3_IJNS3_IJSH_SH_EEESH_EEENS4_ILi64EEEEEEEEEEENS_10ViewEngineIPN7cutlass10bfloat16_tEEEEEC2ERKSP_RKSU_)
        /*1391c*/ 	.word	0x00000000


	//----- nvinfo : EIATTR_FRAME_SIZE
	.align		4
.L_13370:
        /*13920*/ 	.byte	0x04, 0x11
        /*13922*/ 	.short	(.L_13372 - .L_13371)
	.align		4
.L_13371:
        /*13924*/ 	.word	index@($_ZN7cutlass13device_kernelIN5flash19enable_sm80_to_sm89INS1_16FlashAttnBwdSm80INS1_25CollectiveMainloopBwdSm80ILi2ELi2EN4cute5tupleIJNS5_1CILi128EEES8_NS7_ILi64EEEEEENS_10bfloat16_tEfNS_4arch4Sm80ELb0ELb0ELb1ELb1ELb1ELb0ELb0ELb0ELi2ELi4ELi4ELi4ELb0EEENS1_24CollectiveEpilogueBwdGQAISA_fSD_Li256ELb1ELb1EEENS1_19SingleTileSchedulerILb1ELb0ELb0ELi128EEEEEEEEEvNT_6ParamsE$_ZN4cute3eso3ESOILb1ELb0EJNS_5tupleIJNS_1CILi8EEENS3_ILi2EEES5_S5_S4_S5_EEENS2_IJNS3_ILi1EEEiiiNS3_ILi72EEENS3_ILi512EEEEEEEEC2ERKS6_RKSA_)
        /*13928*/ 	.word	0x00000000


	//----- nvinfo : EIATTR_FRAME_SIZE
	.align		4
.L_13372:
        /*1392c*/ 	.byte	0x04, 0x11
        /*1392e*/ 	.short	(.L_13374 - .L_13373)
	.align		4
.L_13373:
        /*13930*/ 	.word	index@($_ZN7cutlass13device_kernelIN5flash19enable_sm80_to_sm89INS1_16FlashAttnBwdSm80INS1_25CollectiveMainloopBwdSm80ILi2ELi2EN4cute5tupleIJNS5_1CILi128EEES8_NS7_ILi64EEEEEENS_10bfloat16_tEfNS_4arch4Sm80ELb0ELb0ELb1ELb1ELb1ELb0ELb0ELb0ELi2ELi4ELi4ELi4ELb0EEENS1_24CollectiveEpilogueBwdGQAISA_fSD_Li256ELb1ELb1EEENS1_19SingleTileSchedulerILb1ELb0ELb0ELi128EEEEEEEEEvNT_6ParamsE$_ZN4cute3eso3ESOILb1ELb0EJNS_5tupleIJNS_1CILi8EEENS2_IJNS3_ILi2EEES5_S5_EEENS3_ILi1EEES6_S7_EEENS2_IJS7_NS2_IJiiiEEENS3_ILi64EEENS2_IJNS3_ILi72EEENS3_ILi144EEENS3_ILi288EEEEEENS3_ILi512EEEEEEEEC2ERKS8_RKSG_)
        /*13934*/ 	.word	0x00000000


	//----- nvinfo : EIATTR_FRAME_SIZE
	.align		4
.L_13374:
        /*13938*/ 	.byte	0x04, 0x11
        /*1393a*/ 	.short	(.L_13376 - .L_13375)
	.align		4
.L_13375:
        /*1393c*/ 	.word	index@($_ZN7cutlass13device_kernelIN5flash19enable_sm80_to_sm89INS1_16FlashAttnBwdSm80INS1_25CollectiveMainloopBwdSm80ILi2ELi2EN4cute5tupleIJNS5_1CILi128EEES8_NS7_ILi64EEEEEENS_10bfloat16_tEfNS_4arch4Sm80ELb0ELb0ELb1ELb1ELb1ELb0ELb0ELb0ELi2ELi4ELi4ELi4ELb0EEENS1_24CollectiveEpilogueBwdGQAISA_fSD_Li256ELb1ELb1EEENS1_19SingleTileSchedulerILb1ELb0ELb0ELi128EEEEEEEEEvNT_6ParamsE$_ZN4cute3eso3ESOILb1ELb0EJNS_5tupleIJNS_1CILi8EEENS2_IJNS3_ILi2EEES5_S5_EEENS3_ILi1EEES6_S7_EEENS2_IJS7_NS2_IJS4_iiEEENS3_ILi64EEENS2_IJiNS3_ILi144EEENS3_ILi288EEEEEENS3_ILi512EEEEEEEEC2ERKS8_RKSF_)
        /*13940*/ 	.word	0x00000000


	//----- nvinfo : EIATTR_FRAME_SIZE
	.align		4
.L_13376:
        /*13944*/ 	.byte	0x04, 0x11
        /*13946*/ 	.short	(.L_13378 - .L_13377)
	.align		4
.L_13377:
        /*13948*/ 	.word	index@($_ZN7cutlass13device_kernelIN5flash19enable_sm80_to_sm89INS1_16FlashAttnBwdSm80INS1_25CollectiveMainloopBwdSm80ILi2ELi2EN4cute5tupleIJNS5_1CILi128EEES8_NS7_ILi64EEEEEENS_10bfloat16_tEfNS_4arch4Sm80ELb0ELb0ELb1ELb1ELb1ELb0ELb0ELb0ELi2ELi4ELi4ELi4ELb0EEENS1_24CollectiveEpilogueBwdGQAISA_fSD_Li256ELb1ELb1EEENS1_19SingleTileSchedulerILb1ELb0ELb0ELi128EEEEEEEEEvNT_6ParamsE$_ZN4cute3eso3ESOILb1ELb0EJNS_5tupleIJNS_1CILi2EEES4_S4_EEENS2_IJNS3_ILi1EEENS3_ILi512EEEiEEEEEC2ERKS5_RKS8_)
        /*1394c*/ 	.word	0x00000000


	//----- nvinfo : EIATTR_FRAME_SIZE
	.align		4
.L_13378:
        /*13950*/ 	.byte	0x04, 0x11
        /*13952*/ 	.short	(.L_13380 - .L_13379)
	.align		4
.L_13379:
        /*13954*/ 	.word	index@($_ZN7cutlass13device_kernelIN5flash19enable_sm80_to_sm89INS1_16FlashAttnBwdSm80INS1_25CollectiveMainloopBwdSm80ILi2ELi2EN4cute5tupleIJNS5_1CILi128EEES8_NS7_ILi64EEEEEENS_10bfloat16_tEfNS_4arch4Sm80ELb0ELb0ELb1ELb1ELb1ELb0ELb0ELb0ELi2ELi4ELi4ELi4ELb0EEENS1_24CollectiveEpilogueBwdGQAISA_fSD_Li256ELb1ELb1EEENS1_19SingleTileSchedulerILb1ELb0ELb0ELi128EEEEEEEEEvNT_6ParamsE$_ZN4cute3eso3ESOILb1ELb0EJNS_5tupleIJNS_1CILi2EEES4_EEENS2_IJiiEEENS3_ILi1EEES7_EEC2ERKS5_RKS6_RKS7_SE_)
        /*13958*/ 	.word	0x00000000


	//----- nvinfo : EIATTR_FRAME_SIZE
	.align		4
.L_13380:
        /*1395c*/ 	.byte	0x04, 0x11
        /*1395e*/ 	.short	(.L_13382 - .L_13381)
	.align		4
.L_13381:
        /*13960*/ 	.word	index@($_ZN7cutlass13device_kernelIN5flash19enable_sm80_to_sm89INS1_16FlashAttnBwdSm80INS1_25CollectiveMainloopBwdSm80ILi2ELi2EN4cute5tupleIJNS5_1CILi128EEES8_NS7_ILi64EEEEEENS_10bfloat16_tEfNS_4arch4Sm80ELb0ELb0ELb1ELb1ELb1ELb0ELb0ELb0ELi2ELi4ELi4ELi4ELb0EEENS1_24CollectiveEpilogueBwdGQAISA_fSD_Li256ELb1ELb1EEENS1_19SingleTileSchedulerILb1ELb0ELb0ELi128EEEEEEEEEvNT_6ParamsE$_ZN4cute3eso3ESOILb1ELb0EJNS_5tupleIJNS_1CILi2EEES4_EEENS2_IJiiEEEEEC2ERKS5_RKS6_)
        /*13964*/ 	.word	0x00000000


	//----- nvinfo : EIATTR_FRAME_SIZE
	.align		4
.L_13382:
        /*13968*/ 	.byte	0x04, 0x11
        /*1396a*/ 	.short	(.L_13384 - .L_13383)
	.align		4
.L_13383:
        /*1396c*/ 	.word	index@($_ZN7cutlass13device_kernelIN5flash19enable_sm80_to_sm89INS1_16FlashAttnBwdSm80INS1_25CollectiveMainloopBwdSm80ILi2ELi2EN4cute5tupleIJNS5_1CILi128EEES8_NS7_ILi64EEEEEENS_10bfloat16_tEfNS_4arch4Sm80ELb0ELb0ELb1ELb1ELb1ELb0ELb0ELb0ELi2ELi4ELi4ELi4ELb0EEENS1_24CollectiveEpilogueBwdGQAISA_fSD_Li256ELb1ELb1EEENS1_19SingleTileSchedulerILb1ELb0ELb0ELi128EEEEEEEEEvNT_6ParamsE$_ZN4cute3eso3ESOILb1ELb0EJNS_5tupleIJNS_1CILi2EEES4_EEENS2_IJiNS3_ILi512EEEEEEEEC2ERKS5_RKS7_)
        /*13970*/ 	.word	0x00000000


	//----- nvinfo : EIATTR_FRAME_SIZE
	.align		4
.L_13384:
        /*13974*/ 	.byte	0x04, 0x11
        /*13976*/ 	.short	(.L_13386 - .L_13385)
	.align		4
.L_13385:
        /*13978*/ 	.word	index@($_ZN7cutlass13device_kernelIN5flash19enable_sm80_to_sm89INS1_16FlashAttnBwdSm80INS1_25CollectiveMainloopBwdSm80ILi2ELi2EN4cute5tupleIJNS5_1CILi128EEES8_NS7_ILi64EEEEEENS_10bfloat16_tEfNS_4arch4Sm80ELb0ELb0ELb1ELb1ELb1ELb0ELb0ELb0ELi2ELi4ELi4ELi4ELb0EEENS1_24CollectiveEpilogueBwdGQAISA_fSD_Li256ELb1ELb1EEENS1_19SingleTileSchedulerILb1ELb0ELb0ELi128EEEEEEEEEvNT_6ParamsE$_ZN4cute3eso3ESOILb1ELb0EJNS_5tupleIJNS_1CILi2EEES4_EEENS2_IJiNS3_ILi4096EEEEEEEEC2ERKS5_RKS7_)
        /*1397c*/ 	.word	0x00000000


	//----- nvinfo : EIATTR_FRAME_SIZE
	.align		4
.L_13386:
        /*13980*/ 	.byte	0x04, 0x11
        /*13982*/ 	.short	(.L_13388 - .L_13387)
	.align		4
.L_13387:
        /*13984*/ 	.word	index@($_ZN7cutlass13device_kernelIN5flash19enable_sm80_to_sm89INS1_16FlashAttnBwdSm80INS1_25CollectiveMainloopBwdSm80ILi2ELi2EN4cute5tupleIJNS5_1CILi128EEES8_NS7_ILi64EEEEEENS_10bfloat16_tEfNS_4arch4Sm80ELb0ELb0ELb1ELb1ELb1ELb0ELb0ELb0ELi2ELi4ELi4ELi4ELb0EEENS1_24CollectiveEpilogueBwdGQAISA_fSD_Li256ELb1ELb1EEENS1_19SingleTileSchedulerILb1ELb0ELb0ELi128EEEEEEEEEvNT_6ParamsE$_ZN4cute3eso3ESOILb1ELb0EJNS_5tupleIJNS_1CILi2EEES4_EEENS2_IJNS3_ILi1EEEiEEEEEC2ERKS5_RKS7_)
        /*13988*/ 	.word	0x00000000


	//----- nvinfo : EIATTR_FRAME_SIZE
	.align		4
.L_13388:
        /*1398c*/ 	.byte	0x04, 0x11
        /*1398e*/ 	.short	(.L_13390 - .L_13389)
	.align		4
.L_13389:
        /*13990*/ 	.word	index@($_ZN7cutlass13device_kernelIN5flash19enable_sm80_to_sm89INS1_16FlashAttnBwdSm80INS1_25CollectiveMainloopBwdSm80ILi2ELi2EN4cute5tupleIJNS5_1CILi128EEES8_NS7_ILi64EEEEEENS_10bfloat16_tEfNS_4arch4Sm80ELb0ELb0ELb1ELb1ELb1ELb0ELb0ELb0ELi2ELi4ELi4ELi4ELb0EEENS1_24CollectiveEpilogueBwdGQAISA_fSD_Li256ELb1ELb1EEENS1_19SingleTileSchedulerILb1ELb0ELb0ELi128EEEEEEEEEvNT_6ParamsE$_ZN4cute3eso3ESOILb1ELb0EJNS_5tupleIJNS_1CILi2EEEEEENS2_IJiEEES4_NS3_ILi1EEEEEC2ERKS5_RKS6_RKS4_RKS7_)
        /*13994*/ 	.word	0x00000000


	//----- nvinfo : EIATTR_FRAME_SIZE
	.align		4
.L_13390:
        /*13998*/ 	.byte	0x04, 0x11
        /*1399a*/ 	.short	(.L_13392 - .L_13391)
	.align		4
.L_13391:
        /*1399c*/ 	.word	index@($_ZN7cutlass13device_kernelIN5flash19enable_sm80_to_sm89INS1_16FlashAttnBwdSm80INS1_25CollectiveMainloopBwdSm80ILi2ELi2EN4cute5tupleIJNS5_1CILi128EEES8_NS7_ILi64EEEEEENS_10bfloat16_tEfNS_4arch4Sm80ELb0ELb0ELb1ELb1ELb1ELb0ELb0ELb0ELi2ELi4ELi4ELi4ELb0EEENS1_24CollectiveEpilogueBwdGQAISA_fSD_Li256ELb1ELb1EEENS1_19SingleTileSchedulerILb1ELb0ELb0ELi128EEEEEEEEEvNT_6ParamsE$_ZN4cute3eso3ESOILb1ELb0EJNS_5tupleIJNS_1CILi2EEEEEENS2_IJiEEENS3_ILi1EEES7_EEC2ERKS5_RKS6_RKS7_SE_)
        /*139a0*/ 	.word	0x00000000


	//----- nvinfo : EIATTR_FRAME_SIZE
	.align		4
.L_13392:
        /*139a4*/ 	.byte	0x04, 0x11
        /*139a6*/ 	.short	(.L_13394 - .L_13393)
	.align		4
.L_13393:
        /*139a8*/ 	.word	index@($_ZN7cutlass13device_kernelIN5flash19enable_sm80_to_sm89INS1_16FlashAttnBwdSm80INS1_25CollectiveMainloopBwdSm80ILi2ELi2EN4cute5tupleIJNS5_1CILi128EEES8_NS7_ILi64EEEEEENS_10bfloat16_tEfNS_4arch4Sm80ELb0ELb0ELb1ELb1ELb1ELb0ELb0ELb0ELi2ELi4ELi4ELi4ELb0EEENS1_24CollectiveEpilogueBwdGQAISA_fSD_Li256ELb1ELb1EEENS1_19SingleTileSchedulerILb1ELb0ELb0ELi128EEEEEEEEEvNT_6ParamsE$_ZN4cute3eso3ESOILb1ELb0EJNS_5tupleIJNS_1CILi2EEEEEENS2_IJiEEEEEC2ERKS5_RKS6_)
        /*139ac*/ 	.word	0x00000000


	//----- nvinfo : EIATTR_FRAME_SIZE
	.align		4
.L_13394:
        /*139b0*/ 	.byte	0x04, 0x11
        /*139b2*/ 	.short	(.L_13396 - .L_13395)
	.align		4
.L_13395:
        /*139b4*/ 	.word	index@($_ZN7cutlass13device_kernelIN5flash19enable_sm80_to_sm89INS1_16FlashAttnBwdSm80INS1_25CollectiveMainloopBwdSm80ILi2ELi2EN4cute5tupleIJNS5_1CILi128EEES8_NS7_ILi64EEEEEENS_10bfloat16_tEfNS_4arch4Sm80ELb0ELb0ELb1ELb1ELb1ELb0ELb0ELb0ELi2ELi4ELi4ELi4ELb0EEENS1_24CollectiveEpilogueBwdGQAISA_fSD_Li256ELb1ELb1EEENS1_19SingleTileSchedulerILb1ELb0ELb0ELi128EEEEEEEEEvNT_6ParamsE$_ZN4cute3eso3ESOILb1ELb0EJNS_5tupleIJNS_1CILi1EEENS3_ILi2EEES5_EEENS2_IJS4_NS3_ILi256EEEiEEEEEC2ERKS6_RKS8_)
        /*139b8*/ 	.word	0x00000000


	//----- nvinfo : EIATTR_FRAME_SIZE
	.align		4
.L_13396:
        /*139bc*/ 	.byte	0x04, 0x11
        /*139be*/ 	.short	(.L_13398 - .L_13397)
	.align		4
.L_13397:
        /*139c0*/ 	.word	index@($_ZN7cutlass13device_kernelIN5flash19enable_sm80_to_sm89INS1_16FlashAttnBwdSm80INS1_25CollectiveMainloopBwdSm80ILi2ELi2EN4cute5tupleIJNS5_1CILi128EEES8_NS7_ILi64EEEEEENS_10bfloat16_tEfNS_4arch4Sm80ELb0ELb0ELb1ELb1ELb1ELb0ELb0ELb0ELi2ELi4ELi4ELi4ELb0EEENS1_24CollectiveEpilogueBwdGQAISA_fSD_Li256ELb1ELb1EEENS1_19SingleTileSchedulerILb1ELb0ELb0ELi128EEEEEEEEEvNT_6ParamsE$_ZN4cute3eso3ESOILb1ELb0EJNS_5tupleIJNS_1CILi1EEENS3_ILi2EEEEEENS2_IJNS3_ILi0EEEiEEEEEC2ERKS6_RKS8_)
        /*139c4*/ 	.word	0x00000000


	//----- nvinfo : EIATTR_FRAME_SIZE
	.align		4
.L_13398:
        /*139c8*/ 	.byte	0x04, 0x11
        /*139ca*/ 	.short	(.L_13400 - .L_13399)
	.align		4
.L_13399:
        /*139cc*/ 	.word	index@($_ZN7cutlass13device_kernelIN5flash19enable_sm80_to_sm89INS1_16FlashAttnBwdSm80INS1_25CollectiveMainloopBwdSm80ILi2ELi2EN4cute5tupleIJNS5_1CILi128EEES8_NS7_ILi64EEEEEENS_10bfloat16_tEfNS_4arch4Sm80ELb0ELb0ELb1ELb1ELb1ELb0ELb0ELb0ELi2ELi4ELi4ELi4ELb0EEENS1_24CollectiveEpilogueBwdGQAISA_fSD_Li256ELb1ELb1EEENS1_19SingleTileSchedulerILb1ELb0ELb0ELi128EEEEEEEEEvNT_6ParamsE$_ZN4cute3eso3ESOILb1ELb0EJNS_5tupleIJNS_1CILi1EEENS3_ILi0EEEEEElS5_EEC2ERKS6_RKlRKS5_)
        /*139d0*/ 	.word	0x00000000


	//----- nvinfo : EIATTR_FRAME_SIZE
	.align		4
.L_13400:
        /*139d4*/ 	.byte	0x04, 0x11
        /*139d6*/ 	.short	(.L_13402 - .L_13401)
	.align		4
.L_13401:
        /*139d8*/ 	.word	index@($_ZN7cutlass13device_kernelIN5flash19enable_sm80_to_sm89INS1_16FlashAttnBwdSm80INS1_25CollectiveMainloopBwdSm80ILi2ELi2EN4cute5tupleIJNS5_1CILi128EEES8_NS7_ILi64EEEEEENS_10bfloat16_tEfNS_4arch4Sm80ELb0ELb0ELb1ELb1ELb1ELb0ELb0ELb0ELi2ELi4ELi4ELi4ELb0EEENS1_24CollectiveEpilogueBwdGQAISA_fSD_Li256ELb1ELb1EEENS1_19SingleTileSchedulerILb1ELb0ELb0ELi128EEEEEEEEEvNT_6ParamsE$_ZN4cute3eso3ESOILb1ELb0EJNS_5tupleIJNS_1CILi1EEENS3_ILi0EEEEEEiNS3_ILi1024EEEEEC2ERKS6_RKiRKS7_)
        /*139dc*/ 	.word	0x00000000


	//----- nvinfo : EIATTR_FRAME_SIZE
	.align		4
.L_13402:
        /*139e0*/ 	.byte	0x04, 0x11
        /*139e2*/ 	.short	(.L_13404 - .L_13403)
	.align		4
.L_13403:
        /*139e4*/ 	.word	index@($_ZN7cutlass13device_kernelIN5flash19enable_sm80_to_sm89INS1_16FlashAttnBwdSm80INS1_25CollectiveMainloopBwdSm80ILi2ELi2EN4cute5tupleIJNS5_1CILi128EEES8_NS7_ILi64EEEEEENS_10bfloat16_tEfNS_4arch4Sm80ELb0ELb0ELb1ELb1ELb1ELb0ELb0ELb0ELi2ELi4ELi4ELi4ELb0EEENS1_24CollectiveEpilogueBwdGQAISA_fSD_Li256ELb1ELb1EEENS1_19SingleTileSchedulerILb1ELb0ELb0ELi128EEEEEEEEEvNT_6ParamsE$_ZN4cute3eso3ESOILb1ELb0EJNS_5tupleIJNS_1CILi1EEENS3_ILi0EEEEEEiEEC2ERKS6_RKi)
        /*139e8*/ 	.word	0x00000000


	//----- nvinfo : EIATTR_FRAME_SIZE
	.align		4
.L_13404:
        /*139ec*/ 	.byte	0x04, 0x11
        /*139ee*/ 	.short	(.L_13406 - .L_13405)
	.align		4
.L_13405:
        /*139f0*/ 	.word	index@($_ZN7cutlass13device_kernelIN5flash19enable_sm80_to_sm89INS1_16FlashAttnBwdSm80INS1_25CollectiveMainloopBwdSm80ILi2ELi2EN4cute5tupleIJNS5_1CILi128EEES8_NS7_ILi64EEEEEENS_10bfloat16_tEfNS_4arch4Sm80ELb0ELb0ELb1ELb1ELb1ELb0ELb0ELb0ELi2ELi4ELi4ELi4ELb0EEENS1_24CollectiveEpilogueBwdGQAISA_fSD_Li256ELb1ELb1EEENS1_19SingleTileSchedulerILb1ELb0ELb0ELi128EEEEEEEEEvNT_6ParamsE$_ZN4cute3eso3ESOILb1ELb0EJNS_5tupleIJNS_1CILi1EEENS3_ILi0EEEEEENS3_ILi4096EEENS2_IJiiEEEEEC2ERKS6_RKS7_RKS8_)
        /*139f4*/ 	.word	0x00000000


	//----- nvinfo : EIATTR_FRAME_SIZE
	.align		4
.L_13406:
        /*139f8*/ 	.byte	0x04, 0x11
        /*139fa*/ 	.short	(.L_13408 - .L_13407)
	.align		4
.L_13407:
        /*139fc*/ 	.word	index@($_ZN7cutlass13device_kernelIN5flash19enable_sm80_to_sm89INS1_16FlashAttnBwdSm80INS1_25CollectiveMainloopBwdSm80ILi2ELi2EN4cute5tupleIJNS5_1CILi128EEES8_NS7_ILi64EEEEEENS_10bfloat16_tEfNS_4arch4Sm80ELb0ELb0ELb1ELb1ELb1ELb0ELb0ELb0ELi2ELi4ELi4ELi4ELb0EEENS1_24CollectiveEpilogueBwdGQAISA_fSD_Li256ELb1ELb1EEENS1_19SingleTileSchedulerILb1ELb0ELb0ELi128EEEEEEEEEvNT_6ParamsE$_ZN4cute3eso3ESOILb1ELb0EJNS_5tupleIJNS_1CILi1EEENS3_ILi0EEEEEENS2_IJiEEEEEC2ERKS6_RKS7_)
        /*13a00*/ 	.word	0x00000000


	//----- nvinfo : EIATTR_FRAME_SIZE
	.align		4
.L_13408:
        /*13a04*/ 	.byte	0x04, 0x11
        /*13a06*/ 	.short	(.L_13410 - .L_13409)
	.align		4
.L_13409:
        /*13a08*/ 	.word	index@($_ZN7cutlass13device_kernelIN5flash19enable_sm80_to_sm89INS1_16FlashAttnBwdSm80INS1_25CollectiveMainloopBwdSm80ILi2ELi2EN4cute5tupleIJNS5_1CILi128EEES8_NS7_ILi64EEEEEENS_10bfloat16_tEfNS_4arch4Sm80ELb0ELb0ELb1ELb1ELb1ELb0ELb0ELb0ELi2ELi4ELi4ELi4ELb0EEENS1_24CollectiveEpilogueBwdGQAISA_fSD_Li256ELb1ELb1EEENS1_19SingleTileSchedulerILb1ELb0ELb0ELi128EEEEEEEEEvNT_6ParamsE$_ZN4cute3eso3ESOILb1ELb0EJNS_5tupleIJNS_1CILi1EEENS2_IJS4_NS3_ILi2EEES5_EEEEEENS2_IJNS3_ILi0EEENS2_IJS4_NS3_ILi256EEEiEEEEEEEEC2ERKS7_RKSB_)
        /*13a0c*/ 	.word	0x00000000


	//----- nvinfo : EIATTR_FRAME_SIZE
	.align		4
.L_13410:
        /*13a10*/ 	.byte	0x04, 0x11
        /*13a12*/ 	.short	(.L_13412 - .L_13411)
	.align		4
.L_13411:
        /*13a14*/ 	.word	index@($_ZN7cutlass13device_kernelIN5flash19enable_sm80_to_sm89INS1_16FlashAttnBwdSm80INS1_25CollectiveMainloopBwdSm80ILi2ELi2EN4cute5tupleIJNS5_1CILi128EEES8_NS7_ILi64EEEEEENS_10bfloat16_tEfNS_4arch4Sm80ELb0ELb0ELb1ELb1ELb1ELb0ELb0ELb0ELi2ELi4ELi4ELi4ELb0EEENS1_24CollectiveEpilogueBwdGQAISA_fSD_Li256ELb1ELb1EEENS1_19SingleTileSchedulerILb1ELb0ELb0ELi128EEEEEEEEEvNT_6ParamsE$_ZN4cute3eso3ESOILb1ELb0EJNS_5tupleIJNS_1CILi16EEENS3_ILi2EEES5_S5_NS3_ILi4EEES5_EEENS2_IJNS3_ILi1EEEiiiNS3_ILi144EEENS3_ILi512EEEEEEEEC2ERKS7_RKSB_)
        /*13a18*/ 	.word	0x00000000


	//----- nvinfo : EIATTR_FRAME_SIZE
	.align		4
.L_13412:
        /*13a1c*/ 	.byte	0x04, 0x11
        /*13a1e*/ 	.short	(.L_13414 - .L_13413)
	.align		4
.L_13413:
        /*13a20*/ 	.word	index@($_ZN7cutlass13device_kernelIN5flash19enable_sm80_to_sm89INS1_16FlashAttnBwdSm80INS1_25CollectiveMainloopBwdSm80ILi2ELi2EN4cute5tupleIJNS5_1CILi128EEES8_NS7_ILi64EEEEEENS_10bfloat16_tEfNS_4arch4Sm80ELb0ELb0ELb1ELb1ELb1ELb0ELb0ELb0ELi2ELi4ELi4ELi4ELb0EEENS1_24CollectiveEpilogueBwdGQAISA_fSD_Li256ELb1ELb1EEENS1_19SingleTileSchedulerILb1ELb0ELb0ELi128EEEEEEEEEvNT_6ParamsE$_ZN4cute3eso3ESOILb1ELb0EJNS_5tupleIJNS_1CILi0EEES4_EEEiEEC2ERKS5_RKi)
        /*13a24*/ 	.word	0x00000000


	//----- nvinfo : EIATTR_FRAME_SIZE
	.align		4
.L_13414:
        /*13a28*/ 	.byte	0x04, 0x11
        /*13a2a*/ 	.short	(.L_13416 - .L_13415)
	.align		4
.L_13415:
        /*13a2c*/ 	.word	index@($_ZN7cutlass13device_kernelIN5flash19enable_sm80_to_sm89INS1_16FlashAttnBwdSm80INS1_25CollectiveMainloopBwdSm80ILi2ELi2EN4cute5tupleIJNS5_1CILi128EEES8_NS7_ILi64EEEEEENS_10bfloat16_tEfNS_4arch4Sm80ELb0ELb0ELb1ELb1ELb1ELb0ELb0ELb0ELi2ELi4ELi4ELi4ELb0EEENS1_24CollectiveEpilogueBwdGQAISA_fSD_Li256ELb1ELb1EEENS1_19SingleTileSchedulerILb1ELb0ELb0ELi128EEEEEEEEEvNT_6ParamsE$_ZN4cute3eso3ESOILb1ELb0EJNS_5tupleIJNS2_IJNS_1CILi8EEENS3_ILi1EEEEEENS3_ILi4EEES5_EEENS2_IJNS2_IJS5_NS3_ILi0EEEEEElS9_EEEEEC2ERKS8_RKSB_)
        /*13a30*/ 	.word	0x00000000


	//----- nvinfo : EIATTR_FRAME_SIZE
	.align		4
.L_13416:
        /*13a34*/ 	.byte	0x04, 0x11
        /*13a36*/ 	.short	(.L_13418 - .L_13417)
	.align		4
.L_13417:
        /*13a38*/ 	.word	index@($_ZN7cutlass13device_kernelIN5flash19enable_sm80_to_sm89INS1_16FlashAttnBwdSm80INS1_25CollectiveMainloopBwdSm80ILi2ELi2EN4cute5tupleIJNS5_1CILi128EEES8_NS7_ILi64EEEEEENS_10bfloat16_tEfNS_4arch4Sm80ELb0ELb0ELb1ELb1ELb1ELb0ELb0ELb0ELi2ELi4ELi4ELi4ELb0EEENS1_24CollectiveEpilogueBwdGQAISA_fSD_Li256ELb1ELb1EEENS1_19SingleTileSchedulerILb1ELb0ELb0ELi128EEEEEEEEEvNT_6ParamsE$_ZN4cute3eso3ESOILb1ELb0EJNS_5tupleIJNS2_IJNS_1CILi8EEENS3_ILi1EEEEEENS3_ILi2EEES4_EEENS2_IJNS2_IJS5_NS3_ILi0EEEEEEiNS3_ILi1024EEEEEEEEC2ERKS8_RKSC_)
        /*13a3c*/ 	.word	0x00000000


	//----- nvinfo : EIATTR_FRAME_SIZE
	.align		4
.L_13418:
        /*13a40*/ 	.byte	0x04, 0x11
        /*13a42*/ 	.short	(.L_13420 - .L_13419)
	.align		4
.L_13419:
        /*13a44*/ 	.word	index@($_ZN7cutlass13device_kernelIN5flash19enable_sm80_to_sm89INS1_16FlashAttnBwdSm80INS1_25CollectiveMainloopBwdSm80ILi2ELi2EN4cute5tupleIJNS5_1CILi128EEES8_NS7_ILi64EEEEEENS_10bfloat16_tEfNS_4arch4Sm80ELb0ELb0ELb1ELb1ELb1ELb0ELb0ELb0ELi2ELi4ELi4ELi4ELb0EEENS1_24CollectiveEpilogueBwdGQAISA_fSD_Li256ELb1ELb1EEENS1_19SingleTileSchedulerILb1ELb0ELb0ELi128EEEEEEEEEvNT_6ParamsE$_ZN4cute3eso3ESOILb1ELb0EJNS_5tupleIJNS2_IJNS_1CILi8EEENS3_ILi1EEEEEENS3_ILi2EEENS2_IJS7_S7_EEEEEENS2_IJNS2_IJS5_NS3_ILi0EEEEEENS3_ILi4096EEENS2_IJiiEEEEEEEEC2ERKS9_RKSE_)
        /*13a48*/ 	.word	0x00000000


	//----- nvinfo : EIATTR_FRAME_SIZE
	.align		4
.L_13420:
        /*13a4c*/ 	.byte	0x04, 0x11
        /*13a4e*/ 	.short	(.L_13422 - .L_13421)
	.align		4
.L_13421:
        /*13a50*/ 	.word	index@($_ZN7cutlass13device_kernelIN5flash19enable_sm80_to_sm89INS1_16FlashAttnBwdSm80INS1_25CollectiveMainloopBwdSm80ILi2ELi2EN4cute5tupleIJNS5_1CILi128EEES8_NS7_ILi64EEEEEENS_10bfloat16_tEfNS_4arch4Sm80ELb0ELb0ELb1ELb1ELb1ELb0ELb0ELb0ELi2ELi4ELi4ELi4ELb0EEENS1_24CollectiveEpilogueBwdGQAISA_fSD_Li256ELb1ELb1EEENS1_19SingleTileSchedulerILb1ELb0ELb0ELi128EEEEEEEEEvNT_6ParamsE$_ZN4cute3eso3ESOILb1ELb0EJNS_5tupleIJNS2_IJNS_1CILi8EEENS3_ILi1EEEEEENS3_ILi2EEEEEENS2_IJNS2_IJS5_NS3_ILi0EEEEEEiEEEEEC2ERKS8_RKSB_)
        /*13a54*/ 	.word	0x00000000


	//----- nvinfo : EIATTR_FRAME_SIZE
	.align		4
.L_13422:
        /*13a58*/ 	.byte	0x04, 0x11
        /*13a5a*/ 	.short	(.L_13424 - .L_13423)
	.align		4
.L_13423:
        /*13a5c*/ 	.word	index@($_ZN7cutlass13device_kernelIN5flash19enable_sm80_to_sm89INS1_16FlashAttnBwdSm80INS1_25CollectiveMainloopBwdSm80ILi2ELi2EN4cute5tupleIJNS5_1CILi128EEES8_NS7_ILi64EEEEEENS_10bfloat16_tEfNS_4arch4Sm80ELb0ELb0ELb1ELb1ELb1ELb0ELb0ELb0ELi2ELi4ELi4ELi4ELb0EEENS1_24CollectiveEpilogueBwdGQAISA_fSD_Li256ELb1ELb1EEENS1_19SingleTileSchedulerILb1ELb0ELb0ELi128EEEEEEEEEvNT_6ParamsE$_ZN4cute3eso3ESOILb1ELb0EJNS_5tupleIJNS2_IJNS_1CILi8EEENS3_ILi1EEEEEENS2_IJNS3_ILi2EEEEEEEEENS2_IJNS2_IJS5_NS3_ILi0EEEEEENS2_IJiEEEEEEEEC2ERKS9_RKSD_)
        /*13a60*/ 	.word	0x00000000


	//----- nvinfo : EIATTR_FRAME_SIZE
	.align		4
.L_13424:
        /*13a64*/ 	.byte	0x04, 0x11
        /*13a66*/ 	.short	(.L_13426 - .L_13425)
	.align		4
.L_13425:
        /*13a68*/ 	.word	index@($_ZN7cutlass13device_kernelIN5flash19enable_sm80_to_sm89INS1_16FlashAttnBwdSm80INS1_25CollectiveMainloopBwdSm80ILi2ELi2EN4cute5tupleIJNS5_1CILi128EEES8_NS7_ILi64EEEEEENS_10bfloat16_tEfNS_4arch4Sm80ELb0ELb0ELb1ELb1ELb1ELb0ELb0ELb0ELi2ELi4ELi4ELi4ELb0EEENS1_24CollectiveEpilogueBwdGQAISA_fSD_Li256ELb1ELb1EEENS1_19SingleTileSchedulerILb1ELb0ELb0ELi128EEEEEEEEEvNT_6ParamsE$_ZN4cute3eso3ESOILb1ELb0EJNS_5tupleIJNS2_IJNS_1CILi2EEES4_S4_EEES4_NS2_IJS4_S4_EEEEEENS2_IJNS2_IJNS3_ILi1EEENS3_ILi512EEEiEEENS3_ILi4096EEENS2_IJiiEEEEEEEEC2ERKS7_RKSD_)
        /*13a6c*/ 	.word	0x00000000


	//----- nvinfo : EIATTR_FRAME_SIZE
	.align		4
.L_13426:
        /*13a70*/ 	.byte	0x04, 0x11
        /*13a72*/ 	.short	(.L_13428 - .L_13427)
	.align		4
.L_13427:
        /*13a74*/ 	.word	index@($_ZN7cutlass13device_kernelIN5flash19enable_sm80_to_sm89INS1_16FlashAttnBwdSm80INS1_25CollectiveMainloopBwdSm80ILi2ELi2EN4cute5tupleIJNS5_1CILi128EEES8_NS7_ILi64EEEEEENS_10bfloat16_tEfNS_4arch4Sm80ELb0ELb0ELb1ELb1ELb1ELb0ELb0ELb0ELi2ELi4ELi4ELi4ELb0EEENS1_24CollectiveEpilogueBwdGQAISA_fSD_Li256ELb1ELb1EEENS1_19SingleTileSchedulerILb1ELb0ELb0ELi128EEEEEEEEEvNT_6ParamsE$_ZN4cute3eso3ESOILb1ELb0EJNS_5tupleIJNS2_IJNS_1CILi2EEES4_S4_EEES4_NS2_IJNS2_IJS4_S4_EEES4_EEEEEENS2_IJNS2_IJNS3_ILi1EEENS3_ILi512EEEiEEENS3_ILi4096EEENS2_IJNS2_IJiiEEENS3_ILi8192EEEEEEEEEEEC2ERKS8_RKSG_)
        /*13a78*/ 	.word	0x00000000


	//----- nvinfo : EIATTR_FRAME_SIZE
	.align		4
.L_13428:
        /*13a7c*/ 	.byte	0x04, 0x11
        /*13a7e*/ 	.short	(.L_13430 - .L_13429)
	.align		4
.L_13429:
        /*13a80*/ 	.word	index@($_ZN7cutlass13device_kernelIN5flash19enable_sm80_to_sm89INS1_16FlashAttnBwdSm80INS1_25CollectiveMainloopBwdSm80ILi2ELi2EN4cute5tupleIJNS5_1CILi128EEES8_NS7_ILi64EEEEEENS_10bfloat16_tEfNS_4arch4Sm80ELb0ELb0ELb1ELb1ELb1ELb0ELb0ELb0ELi2ELi4ELi4ELi4ELb0EEENS1_24CollectiveEpilogueBwdGQAISA_fSD_Li256ELb1ELb1EEENS1_19SingleTileSchedulerILb1ELb0ELb0ELi128EEEEEEEEEvNT_6ParamsE$_ZN4cute3eso3ESOILb1ELb0EJNS_5tupleIJNS2_IJNS_1CILi2EEES4_EEES5_NS3_ILi8EEEEEENS2_IJNS2_IJiNS3_ILi512EEEEEENS2_IJiiEEENS3_ILi1024EEEEEEEEC2ERKS7_RKSC_)
        /*13a84*/ 	.word	0x00000000


	//----- nvinfo : EIATTR_FRAME_SIZE
	.align		4
.L_13430:
        /*13a88*/ 	.byte	0x04, 0x11
        /*13a8a*/ 	.short	(.L_13432 - .L_13431)
	.align		4
.L_13431:
        /*13a8c*/ 	.word	index@($_ZN7cutlass13device_kernelIN5flash19enable_sm80_to_sm89INS1_16FlashAttnBwdSm80INS1_25CollectiveMainloopBwdSm80ILi2ELi2EN4cute5tupleIJNS5_1CILi128EEES8_NS7_ILi64EEEEEENS_10bfloat16_tEfNS_4arch4Sm80ELb0ELb0ELb1ELb1ELb1ELb0ELb0ELb0ELi2ELi4ELi4ELi4ELb0EEENS1_24CollectiveEpilogueBwdGQAISA_fSD_Li256ELb1ELb1EEENS1_19SingleTileSchedulerILb1ELb0ELb0ELi128EEEEEEEEEvNT_6ParamsE$_ZN4cute3eso3ESOILb1ELb0EJNS_5tupleIJNS2_IJNS_1CILi2EEES4_EEES4_EEENS2_IJNS2_IJiiEEENS3_ILi8192EEEEEEEEC2ERKS6_RKS9_)
        /*13a90*/ 	.word	0x00000000


	//----- nvinfo : EIATTR_FRAME_SIZE
	.align		4
.L_13432:
        /*13a94*/ 	.byte	0x04, 0x11
        /*13a96*/ 	.short	(.L_13434 - .L_13433)
	.align		4
.L_13433:
        /*13a98*/ 	.word	index@($_ZN7cutlass13device_kernelIN5flash19enable_sm80_to_sm89INS1_16FlashAttnBwdSm80INS1_25CollectiveMainloopBwdSm80ILi2ELi2EN4cute5tupleIJNS5_1CILi128EEES8_NS7_ILi64EEEEEENS_10bfloat16_tEfNS_4arch4Sm80ELb0ELb0ELb1ELb1ELb1ELb0ELb0ELb0ELi2ELi4ELi4ELi4ELb0EEENS1_24CollectiveEpilogueBwdGQAISA_fSD_Li256ELb1ELb1EEENS1_19SingleTileSchedulerILb1ELb0ELb0ELi128EEEEEEEEEvNT_6ParamsE$_ZN4cute3eso3ESOILb1ELb0EJNS_5tupleIJNS2_IJNS_1CILi2EEES4_EEENS3_ILi8EEES5_EEENS2_IJNS2_IJNS3_ILi1EEEiEEENS3_ILi1024EEENS2_IJiiEEEEEEEEC2ERKS7_RKSC_)
        /*13a9c*/ 	.word	0x00000000


	//----- nvinfo : EIATTR_FRAME_SIZE
	.align		4
.L_13434:
        /*13aa0*/ 	.byte	0x04, 0x11
        /*13aa2*/ 	.short	(.L_13436 - .L_13435)
	.align		4
.L_13435:
        /*13aa4*/ 	.word	index@($_ZN7cutlass13device_kernelIN5flash19enable_sm80_to_sm89INS1_16FlashAttnBwdSm80INS1_25CollectiveMainloopBwdSm80ILi2ELi2EN4cute5tupleIJNS5_1CILi128EEES8_NS7_ILi64EEEEEENS_10bfloat16_tEfNS_4arch4Sm80ELb0ELb0ELb1ELb1ELb1ELb0ELb0ELb0ELi2ELi4ELi4ELi4ELb0EEENS1_24CollectiveEpilogueBwdGQAISA_fSD_Li256ELb1ELb1EEENS1_19SingleTileSchedulerILb1ELb0ELb0ELi128EEEEEEEEEvNT_6ParamsE$_ZN4cute3eso3ESOILb1ELb0EJNS_5tupleIJNS2_IJNS_1CILi1EEENS3_ILi0EEEEEES5_EEENS2_IJNS2_IJS5_S5_EEEiEEEEEC2ERKS7_RKS9_)
        /*13aa8*/ 	.word	0x00000000


	//----- nvinfo : EIATTR_FRAME_SIZE
	.align		4
.L_13436:
        /*13aac*/ 	.byte	0x04, 0x11
        /*13aae*/ 	.short	(.L_13438 - .L_13437)
	.align		4
.L_13437:
        /*13ab0*/ 	.word	index@($_ZN7cutlass13device_kernelIN5flash19enable_sm80_to_sm89INS1_16FlashAttnBwdSm80INS1_25CollectiveMainloopBwdSm80ILi2ELi2EN4cute5tupleIJNS5_1CILi128EEES8_NS7_ILi64EEEEEENS_10bfloat16_tEfNS_4arch4Sm80ELb0ELb0ELb1ELb1ELb1ELb0ELb0ELb0ELi2ELi4ELi4ELi4ELb0EEENS1_24CollectiveEpilogueBwdGQAISA_fSD_Li256ELb1ELb1EEENS1_19SingleTileSchedulerILb1ELb0ELb0ELi128EEEEEEEEEvNT_6ParamsE$_ZN4cute3eso3ESOILb1ELb0EJNS_5tupleIJNS2_IJNS_1CILi1EEENS3_ILi0EEEEEENS2_IJS5_S5_EEEEEENS2_IJS5_iEEEEEC2ERKS8_RKS9_)
        /*13ab4*/ 	.word	0x00000000


	//----- nvinfo : EIATTR_FRAME_SIZE
	.align		4
.L_13438:
        /*13ab8*/ 	.byte	0x04, 0x11
        /*13aba*/ 	.short	(.L_13440 - .L_13439)
	.align		4
.L_13439:
        /*13abc*/ 	.word	index@($_ZN7cutlass13device_kernelIN5flash19enable_sm80_to_sm89INS1_16FlashAttnBwdSm80INS1_25CollectiveMainloopBwdSm80ILi2ELi2EN4cute5tupleIJNS5_1CILi128EEES8_NS7_ILi64EEEEEENS_10bfloat16_tEfNS_4arch4Sm80ELb0ELb0ELb1ELb1ELb1ELb0ELb0ELb0ELi2ELi4ELi4ELi4ELb0EEENS1_24CollectiveEpilogueBwdGQAISA_fSD_Li256ELb1ELb1EEENS1_19SingleTileSchedulerILb1ELb0ELb0ELi128EEEEEEEEEvNT_6ParamsE$_ZN4cute3eso3ESOILb1ELb0EJNS_5tupleIJNS2_IJNS_1CILi1EEENS2_IJS4_NS3_ILi2EEES5_EEEEEES5_NS2_IJS5_S5_EEEEEENS2_IJNS2_IJNS3_ILi0EEENS2_IJS4_NS3_ILi256EEEiEEEEEENS3_ILi2048EEENS2_IJiNS3_ILi4096EEEEEEEEEEEC2ERKS9_RKSH_)
        /*13ac0*/ 	.word	0x00000000


	//----- nvinfo : EIATTR_FRAME_SIZE
	.align		4
.L_13440:
        /*13ac4*/ 	.byte	0x04, 0x11
        /*13ac6*/ 	.short	(.L_13442 - .L_13441)
	.align		4
.L_13441:
        /*13ac8*/ 	.word	index@($_ZN7cutlass13device_kernelIN5flash19enable_sm80_to_sm89INS1_16FlashAttnBwdSm80INS1_25CollectiveMainloopBwdSm80ILi2ELi2EN4cute5tupleIJNS5_1CILi128EEES8_NS7_ILi64EEEEEENS_10bfloat16_tEfNS_4arch4Sm80ELb0ELb0ELb1ELb1ELb1ELb0ELb0ELb0ELi2ELi4ELi4ELi4ELb0EEENS1_24CollectiveEpilogueBwdGQAISA_fSD_Li256ELb1ELb1EEENS1_19SingleTileSchedulerILb1ELb0ELb0ELi128EEEEEEEEEvNT_6ParamsE$_ZN4cute3eso3ESOILb1ELb0EJNS_5tupleIJNS2_IJNS2_IJNS_1CILi8EEENS3_ILi1EEEEEES5_EEENS2_IJNS2_IJS5_S5_EEENS3_ILi2EEEEEEEEENS2_IJNS2_IJNS2_IJS5_NS3_ILi0EEEEEESC_EEENS2_IJNS2_IJSC_SC_EEEiEEEEEEEEC2ERKSB_RKSH_)
        /*13acc*/ 	.word	0x00000000


	//----- nvinfo : EIATTR_FRAME_SIZE
	.align		4
.L_13442:
        /*13ad0*/ 	.byte	0x04, 0x11
        /*13ad2*/ 	.short	(.L_13444 - .L_13443)
	.align		4
.L_13443:
        /*13ad4*/ 	.word	index@($_ZN7cutlass13device_kernelIN5flash19enable_sm80_to_sm89INS1_16FlashAttnBwdSm80INS1_25CollectiveMainloopBwdSm80ILi2ELi2EN4cute5tupleIJNS5_1CILi128EEES8_NS7_ILi64EEEEEENS_10bfloat16_tEfNS_4arch4Sm80ELb0ELb0ELb1ELb1ELb1ELb0ELb0ELb0ELi2ELi4ELi4ELi4ELb0EEENS1_24CollectiveEpilogueBwdGQAISA_fSD_Li256ELb1ELb1EEENS1_19SingleTileSchedulerILb1ELb0ELb0ELi128EEEEEEEEEvNT_6ParamsE$_ZN4cute3eso3ESOILb1ELb0EJNS_5tupleIJNS2_IJNS2_IJNS_1CILi8EEENS3_ILi1EEEEEENS2_IJS5_S5_EEEEEENS2_IJS5_NS3_ILi2EEEEEEEEENS2_IJNS2_IJNS2_IJS5_NS3_ILi0EEEEEENS2_IJSC_SC_EEEEEENS2_IJSC_iEEEEEEEEC2ERKSB_RKSH_)
        /*13ad8*/ 	.word	0x00000000


	//----- nvinfo : EIATTR_FRAME_SIZE
	.align		4
.L_13444:
        /*13adc*/ 	.byte	0x04, 0x11
        /*13ade*/ 	.short	(.L_13446 - .L_13445)
	.align		4
.L_13445:
        /*13ae0*/ 	.word	index@($_ZN7cutlass13device_kernelIN5flash19enable_sm80_to_sm89INS1_16FlashAttnBwdSm80INS1_25CollectiveMainloopBwdSm80ILi2ELi2EN4cute5tupleIJNS5_1CILi128EEES8_NS7_ILi64EEEEEENS_10bfloat16_tEfNS_4arch4Sm80ELb0ELb0ELb1ELb1ELb1ELb0ELb0ELb0ELi2ELi4ELi4ELi4ELb0EEENS1_24CollectiveEpilogueBwdGQAISA_fSD_Li256ELb1ELb1EEENS1_19SingleTileSchedulerILb1ELb0ELb0ELi128EEEEEEEEEvNT_6ParamsE$_ZN4cute3eso3ESOILb1ELb0EJNS_1CILi8EEEiiiNS2_ILi144EEENS2_ILi512EEEEEC2ERKS3_RKiSA_SA_RKS4_RKS5_)
        /*13ae4*/ 	.word	0x00000000


	//----- nvinfo : EIATTR_FRAME_SIZE
	.align		4
.L_13446:
        /*13ae8*/ 	.byte	0x04, 0x11
        /*13aea*/ 	.short	(.L_13448 - .L_13447)
	.align		4
.L_13447:
        /*13aec*/ 	.word	index@($_ZN7cutlass13device_kernelIN5flash19enable_sm80_to_sm89INS1_16FlashAttnBwdSm80INS1_25CollectiveMainloopBwdSm80ILi2ELi2EN4cute5tupleIJNS5_1CILi128EEES8_NS7_ILi64EEEEEENS_10bfloat16_tEfNS_4arch4Sm80ELb0ELb0ELb1ELb1ELb1ELb0ELb0ELb0ELi2ELi4ELi4ELi4ELb0EEENS1_24CollectiveEpilogueBwdGQAISA_fSD_Li256ELb1ELb1EEENS1_19SingleTileSchedulerILb1ELb0ELb0ELi128EEEEEEEEEvNT_6ParamsE$_ZN4cute3eso3ESOILb1ELb0EJNS_1CILi8EEEiiEEC2ERKS3_RKiS8_)
        /*13af0*/ 	.word	0x00000000


	//----- nvinfo : EIATTR_FRAME_SIZE
	.align		4
.L_13448:
        /*13af4*/ 	.byte	0x04, 0x11
        /*13af6*/ 	.short	(.L_13450 - .L_13449)
	.align		4
.L_13449:
        /*13af8*/ 	.word	index@($_ZN7cutlass13device_kernelIN5flash19enable_sm80_to_sm89INS1_16FlashAttnBwdSm80INS1_25CollectiveMainloopBwdSm80ILi2ELi2EN4cute5tupleIJNS5_1CILi128EEES8_NS7_ILi64EEEEEENS_10bfloat16_tEfNS_4arch4Sm80ELb0ELb0ELb1ELb1ELb1ELb0ELb0ELb0ELi2ELi4ELi4ELi4ELb0EEENS1_24CollectiveEpilogueBwdGQAISA_fSD_Li256ELb1ELb1EEENS1_19SingleTileSchedulerILb1ELb0ELb0ELi128EEEEEEEEEvNT_6ParamsE$_ZN4cute3eso3ESOILb1ELb0EJNS_1CILi4096EEEiiNS2_ILi8192EEEEEC2ERKS3_RKiS9_RKS4_)
        /*13afc*/ 	.word	0x00000000


	//----- nvinfo : EIATTR_FRAME_SIZE
	.align		4
.L_13450:
        /*13b00*/ 	.byte	0x04, 0x11
        /*13b02*/ 	.short	(.L_13452 - .L_13451)
	.align		4
.L_13451:
        /*13b04*/ 	.word	index@($_ZN7cutlass13device_kernelIN5flash19enable_sm80_to_sm89INS1_16FlashAttnBwdSm80INS1_25CollectiveMainloopBwdSm80ILi2ELi2EN4cute5tupleIJNS5_1CILi128EEES8_NS7_ILi64EEEEEENS_10bfloat16_tEfNS_4arch4Sm80ELb0ELb0ELb1ELb1ELb1ELb0ELb0ELb0ELi2ELi4ELi4ELi4ELb0EEENS1_24CollectiveEpilogueBwdGQAISA_fSD_Li256ELb1ELb1EEENS1_19SingleTileSchedulerILb1ELb0ELb0ELi128EEEEEEEEEvNT_6ParamsE$_ZN4cute3eso3ESOILb1ELb0EJNS_1CILi4096EEEiiEEC2ERKS3_RKiS8_)
        /*13b08*/ 	.word	0x00000000


	//----- nvinfo : EIATTR_FRAME_SIZE
	.align		4
.L_13452:
        /*13b0c*/ 	.byte	0x04, 0x11
        /*13b0e*/ 	.short	(.L_13454 - .L_13453)
	.align		4
.L_13453:
        /*13b10*/ 	.word	index@($_ZN7cutlass13device_kernelIN5flash19enable_sm80_to_sm89INS1_16FlashAttnBwdSm80INS1_25CollectiveMainloopBwdSm80ILi2ELi2EN4cute5tupleIJNS5_1CILi128EEES8_NS7_ILi64EEEEEENS_10bfloat16_tEfNS_4arch4Sm80ELb0ELb0ELb1ELb1ELb1ELb0ELb0ELb0ELi2ELi4ELi4ELi4ELb0EEENS1_24CollectiveEpilogueBwdGQAISA_fSD_Li256ELb1ELb1EEENS1_19SingleTileSchedulerILb1ELb0ELb0ELi128EEEEEEEEEvNT_6ParamsE$_ZN4cute3eso3ESOILb1ELb0EJNS_1CILi4096EEENS_5tupleIJiiEEEEEC2ERKS3_RKS5_)
        /*13b14*/ 	.word	0x00000000


	//----- nvinfo : EIATTR_FRAME_SIZE
	.align		4
.L_13454:
        /*13b18*/ 	.byte	0x04, 0x11
        /*13b1a*/ 	.short	(.L_13456 - .L_13455)
	.align		4
.L_13455:
        /*13b1c*/ 	.word	index@($_ZN7cutlass13device_kernelIN5flash19enable_sm80_to_sm89INS1_16FlashAttnBwdSm80INS1_25CollectiveMainloopBwdSm80ILi2ELi2EN4cute5tupleIJNS5_1CILi128EEES8_NS7_ILi64EEEEEENS_10bfloat16_tEfNS_4arch4Sm80ELb0ELb0ELb1ELb1ELb1ELb0ELb0ELb0ELi2ELi4ELi4ELi4ELb0EEENS1_24CollectiveEpilogueBwdGQAISA_fSD_Li256ELb1ELb1EEENS1_19SingleTileSchedulerILb1ELb0ELb0ELi128EEEEEEEEEvNT_6ParamsE$_ZN4cute3eso3ESOILb1ELb0EJNS_1CILi4096EEENS_5tupleIJNS4_IJiiEEENS2_ILi8192EEEEEEEEC2ERKS3_RKS7_)
        /*13b20*/ 	.word	0x00000000


	//----- nvinfo : EIATTR_FRAME_SIZE
	.align		4
.L_13456:
        /*13b24*/ 	.byte	0x04, 0x11
        /*13b26*/ 	.short	(.L_13458 - .L_13457)
	.align		4
.L_13457:
        /*13b28*/ 	.word	index@($_ZN7cutlass13device_kernelIN5flash19enable_sm80_to_sm89INS1_16FlashAttnBwdSm80INS1_25CollectiveMainloopBwdSm80ILi2ELi2EN4cute5tupleIJNS5_1CILi128EEES8_NS7_ILi64EEEEEENS_10bfloat16_tEfNS_4arch4Sm80ELb0ELb0ELb1ELb1ELb1ELb0ELb0ELb0ELi2ELi4ELi4ELi4ELb0EEENS1_24CollectiveEpilogueBwdGQAISA_fSD_Li256ELb1ELb1EEENS1_19SingleTileSchedulerILb1ELb0ELb0ELi128EEEEEEEEEvNT_6ParamsE$_ZN4cute3eso3ESOILb1ELb0EJNS_1CILi2EEEiEEC2ERKS3_RKi)
        /*13b2c*/ 	.word	0x00000000


	//----- nvinfo : EIATTR_FRAME_SIZE
	.align		4
.L_13458:
        /*13b30*/ 	.byte	0x04, 0x11
        /*13b32*/ 	.short	(.L_13460 - .L_13459)
	.align		4
.L_13459:
        /*13b34*/ 	.word	index@($_ZN7cutlass13device_kernelIN5flash19enable_sm80_to_sm89INS1_16FlashAttnBwdSm80INS1_25CollectiveMainloopBwdSm80ILi2ELi2EN4cute5tupleIJNS5_1CILi128EEES8_NS7_ILi64EEEEEENS_10bfloat16_tEfNS_4arch4Sm80ELb0ELb0ELb1ELb1ELb1ELb0ELb0ELb0ELi2ELi4ELi4ELi4ELb0EEENS1_24CollectiveEpilogueBwdGQAISA_fSD_Li256ELb1ELb1EEENS1_19SingleTileSchedulerILb1ELb0ELb0ELi128EEEEEEEEEvNT_6ParamsE$_ZN4cute3eso3ESOILb1ELb0EJNS_1CILi1EEEiiiNS2_ILi72EEENS2_ILi512EEEEEC2ERKS3_RKiSA_SA_RKS4_RKS5_)
        /*13b38*/ 	.word	0x00000000


	//----- nvinfo : EIATTR_FRAME_SIZE
	.align		4
.L_13460:
        /*13b3c*/ 	.byte	0x04, 0x11
        /*13b3e*/ 	.short	(.L_13462 - .L_13461)
	.align		4
.L_13461:
        /*13b40*/ 	.word	index@($_ZN7cutlass13device_kernelIN5flash19enable_sm80_to_sm89INS1_16FlashAttnBwdSm80INS1_25CollectiveMainloopBwdSm80ILi2ELi2EN4cute5tupleIJNS5_1CILi128EEES8_NS7_ILi64EEEEEENS_10bfloat16_tEfNS_4arch4Sm80ELb0ELb0ELb1ELb1ELb1ELb0ELb0ELb0ELi2ELi4ELi4ELi4ELb0EEENS1_24CollectiveEpilogueBwdGQAISA_fSD_Li256ELb1ELb1EEENS1_19SingleTileSchedulerILb1ELb0ELb0ELi128EEEEEEEEEvNT_6ParamsE$_ZN4cute3eso3ESOILb1ELb0EJNS_1CILi1EEEiiiNS2_ILi64EEENS2_ILi72EEENS2_ILi144EEENS2_ILi288EEENS2_ILi512EEEEEC2ERKS3_RKiSD_SD_RKS4_RKS5_RKS6_RKS7_RKS8_)
        /*13b44*/ 	.word	0x00000000


	//----- nvinfo : EIATTR_FRAME_SIZE
	.align		4
.L_13462:
        /*13b48*/ 	.byte	0x04, 0x11
        /*13b4a*/ 	.short	(.L_13464 - .L_13463)
	.align		4
.L_13463:
        /*13b4c*/ 	.word	index@($_ZN7cutlass13device_kernelIN5flash19enable_sm80_to_sm89INS1_16FlashAttnBwdSm80INS1_25CollectiveMainloopBwdSm80ILi2ELi2EN4cute5tupleIJNS5_1CILi128EEES8_NS7_ILi64EEEEEENS_10bfloat16_tEfNS_4arch4Sm80ELb0ELb0ELb1ELb1ELb1ELb0ELb0ELb0ELi2ELi4ELi4ELi4ELb0EEENS1_24CollectiveEpilogueBwdGQAISA_fSD_Li256ELb1ELb1EEENS1_19SingleTileSchedulerILb1ELb0ELb0ELi128EEEEEEEEEvNT_6ParamsE$_ZN4cute3eso3ESOILb1ELb0EJNS_1CILi1EEEiiiNS2_ILi144EEENS2_ILi512EEEEEC2ERKS3_RKiSA_SA_RKS4_RKS5_)
        /*13b50*/ 	.word	0x00000000


	//----- nvinfo : EIATTR_FRAME_SIZE
	.align		4
.L_13464:
        /*13b54*/ 	.byte	0x04, 0x11
        /*13b56*/ 	.short	(.L_13466 - .L_13465)
	.align		4
.L_13465:
        /*13b58*/ 	.word	index@($_ZN7cutlass13device_kernelIN5flash19enable_sm80_to_sm89INS1_16FlashAttnBwdSm80INS1_25CollectiveMainloopBwdSm80ILi2ELi2EN4cute5tupleIJNS5_1CILi128EEES8_NS7_ILi64EEEEEENS_10bfloat16_tEfNS_4arch4Sm80ELb0ELb0ELb1ELb1ELb1ELb0ELb0ELb0ELi2ELi4ELi4ELi4ELb0EEENS1_24CollectiveEpilogueBwdGQAISA_fSD_Li256ELb1ELb1EEENS1_19SingleTileSchedulerILb1ELb0ELb0ELi128EEEEEEEEEvNT_6ParamsE$_ZN4cute3eso3ESOILb1ELb0EJNS_1CILi1EEEiEEC2ERKS3_RKi)
        /*13b5c*/ 	.word	0x00000000


	//----- nvinfo : EIATTR_FRAME_SIZE
	.align		4
.L_13466:
        /*13b60*/ 	.byte	0x04, 0x11
        /*13b62*/ 	.short	(.L_13468 - .L_13467)
	.align		4
.L_13467:
        /*13b64*/ 	.word	index@($_ZN7cutlass13device_kernelIN5flash19enable_sm80_to_sm89INS1_16FlashAttnBwdSm80INS1_25CollectiveMainloopBwdSm80ILi2ELi2EN4cute5tupleIJNS5_1CILi128EEES8_NS7_ILi64EEEEEENS_10bfloat16_tEfNS_4arch4Sm80ELb0ELb0ELb1ELb1ELb1ELb0ELb0ELb0ELi2ELi4ELi4ELi4ELb0EEENS1_24CollectiveEpilogueBwdGQAISA_fSD_Li256ELb1ELb1EEENS1_19SingleTileSchedulerILb1ELb0ELb0ELi128EEEEEEEEEvNT_6ParamsE$_ZN4cute3eso3ESOILb1ELb0EJNS_1CILi1EEENS_5tupleIJiiiEEENS2_ILi64EEENS4_IJNS2_ILi72EEENS2_ILi144EEENS2_ILi288EEEEEENS2_ILi512EEEEEC2ERKS3_RKS5_RKS6_RKSA_RKSB_)
        /*13b68*/ 	.word	0x00000000


	//----- nvinfo : EIATTR_FRAME_SIZE
	.align		4
.L_13468:
        /*13b6c*/ 	.byte	0x04, 0x11
        /*13b6e*/ 	.short	(.L_13470 - .L_13469)
	.align		4
.L_13469:
        /*13b70*/ 	.word	index@($_ZN7cutlass13device_kernelIN5flash19enable_sm80_to_sm89INS1_16FlashAttnBwdSm80INS1_25CollectiveMainloopBwdSm80ILi2ELi2EN4cute5tupleIJNS5_1CILi128EEES8_NS7_ILi64EEEEEENS_10bfloat16_tEfNS_4arch4Sm80ELb0ELb0ELb1ELb1ELb1ELb0ELb0ELb0ELi2ELi4ELi4ELi4ELb0EEENS1_24CollectiveEpilogueBwdGQAISA_fSD_Li256ELb1ELb1EEENS1_19SingleTileSchedulerILb1ELb0ELb0ELi128EEEEEEEEEvNT_6ParamsE$_ZN4cute3eso3ESOILb1ELb0EJNS_1CILi1EEENS_5tupleIJNS2_ILi8EEEiiEEENS2_ILi64EEENS4_IJiNS2_ILi144EEENS2_ILi288EEEEEENS2_ILi512EEEEEC2ERKS3_RKS6_RKS7_RKSA_RKSB_)
        /*13b74*/ 	.word	0x00000000


	//----- nvinfo : EIATTR_FRAME_SIZE
	.align		4
.L_13470:
        /*13b78*/ 	.byte	0x04, 0x11
        /*13b7a*/ 	.short	(.L_13472 - .L_13471)
	.align		4
.L_13471:
        /*13b7c*/ 	.word	index@($_ZN7cutlass13device_kernelIN5flash19enable_sm80_to_sm89INS1_16FlashAttnBwdSm80INS1_25CollectiveMainloopBwdSm80ILi2ELi2EN4cute5tupleIJNS5_1CILi128EEES8_NS7_ILi64EEEEEENS_10bfloat16_tEfNS_4arch4Sm80ELb0ELb0ELb1ELb1ELb1ELb0ELb0ELb0ELi2ELi4ELi4ELi4ELb0EEENS1_24CollectiveEpilogueBwdGQAISA_fSD_Li256ELb1ELb1EEENS1_19SingleTileSchedulerILb1ELb0ELb0ELi128EEEEEEEEEvNT_6ParamsE$_ZN4cute3eso3ESOILb1ELb0EJNS_1CILi1EEENS2_ILi8EEEiiNS2_ILi64EEEiNS2_ILi144EEENS2_ILi288EEENS2_ILi512EEEEEC2ERKS3_RKS4_RKiSF_RKS5_SF_RKS6_RKS7_RKS8_)
        /*13b80*/ 	.word	0x00000000


	//----- nvinfo : EIATTR_FRAME_SIZE
	.align		4
.L_13472:
        /*13b84*/ 	.byte	0x04, 0x11
        /*13b86*/ 	.short	(.L_13474 - .L_13473)
	.align		4
.L_13473:
        /*13b88*/ 	.word	index@($_ZN7cutlass13device_kernelIN5flash19enable_sm80_to_sm89INS1_16FlashAttnBwdSm80INS1_25CollectiveMainloopBwdSm80ILi2ELi2EN4cute5tupleIJNS5_1CILi128EEES8_NS7_ILi64EEEEEENS_10bfloat16_tEfNS_4arch4Sm80ELb0ELb0ELb1ELb1ELb1ELb0ELb0ELb0ELi2ELi4ELi4ELi4ELb0EEENS1_24CollectiveEpilogueBwdGQAISA_fSD_Li256ELb1ELb1EEENS1_19SingleTileSchedulerILb1ELb0ELb0ELi128EEEEEEEEEvNT_6ParamsE$_ZN4cute3eso3ESOILb1ELb0EJNS_1CILi1EEENS2_ILi512EEEiEEC2ERKS3_RKS4_RKi)
        /*13b8c*/ 	.word	0x00000000


	//----- nvinfo : EIATTR_FRAME_SIZE
	.align		4
.L_13474:
        /*13b90*/ 	.byte	0x04, 0x11
        /*13b92*/ 	.short	(.L_13476 - .L_13475)
	.align		4
.L_13475:
        /*13b94*/ 	.word	index@($_ZN7cutlass13device_kernelIN5flash19enable_sm80_to_sm89INS1_16FlashAttnBwdSm80INS1_25CollectiveMainloopBwdSm80ILi2ELi2EN4cute5tupleIJNS5_1CILi128EEES8_NS7_ILi64EEEEEENS_10bfloat16_tEfNS_4arch4Sm80ELb0ELb0ELb1ELb1ELb1ELb0ELb0ELb0ELi2ELi4ELi4ELi4ELb0EEENS1_24CollectiveEpilogueBwdGQAISA_fSD_Li256ELb1ELb1EEENS1_19SingleTileSchedulerILb1ELb0ELb0ELi128EEEEEEEEEvNT_6ParamsE$_ZN4cute3eso3ESOILb1ELb0EJNS_1CILi1EEENS2_ILi256EEEiEEC2ERKS3_RKS4_RKi)
        /*13b98*/ 	.word	0x00000000


	//----- nvinfo : EIATTR_FRAME_SIZE
	.align		4
.L_13476:
        /*13b9c*/ 	.byte	0x04, 0x11
        /*13b9e*/ 	.short	(.L_13478 - .L_13477)
	.align		4
.L_13477:
        /*13ba0*/ 	.word	index@($_ZN7cutlass13device_kernelIN5flash19enable_sm80_to_sm89INS1_16FlashAttnBwdSm80INS1_25CollectiveMainloopBwdSm80ILi2ELi2EN4cute5tupleIJNS5_1CILi128EEES8_NS7_ILi64EEEEEENS_10bfloat16_tEfNS_4arch4Sm80ELb0ELb0ELb1ELb1ELb1ELb0ELb0ELb0ELi2ELi4ELi4ELi4ELb0EEENS1_24CollectiveEpilogueBwdGQAISA_fSD_Li256ELb1ELb1EEENS1_19SingleTileSchedulerILb1ELb0ELb0ELi128EEEEEEEEEvNT_6ParamsE$_ZN4cute3eso3ESOILb1ELb0EJNS_1CILi1024EEEiiEEC2ERKS3_RKiS8_)
        /*13ba4*/ 	.word	0x00000000


	//----- nvinfo : EIATTR_FRAME_SIZE
	.align		4
.L_13478:
        /*13ba8*/ 	.byte	0x04, 0x11
        /*13baa*/ 	.short	(.L_13480 - .L_13479)
	.align		4
.L_13479:
        /*13bac*/ 	.word	index@($_ZN7cutlass13device_kernelIN5flash19enable_sm80_to_sm89INS1_16FlashAttnBwdSm80INS1_25CollectiveMainloopBwdSm80ILi2ELi2EN4cute5tupleIJNS5_1CILi128EEES8_NS7_ILi64EEEEEENS_10bfloat16_tEfNS_4arch4Sm80ELb0ELb0ELb1ELb1ELb1ELb0ELb0ELb0ELi2ELi4ELi4ELi4ELb0EEENS1_24CollectiveEpilogueBwdGQAISA_fSD_Li256ELb1ELb1EEENS1_19SingleTileSchedulerILb1ELb0ELb0ELi128EEEEEEEEEvNT_6ParamsE$_ZN4cute3eso3ESOILb1ELb0EJNS_1CILi1024EEENS_5tupleIJiiEEEEEC2ERKS3_RKS5_)
        /*13bb0*/ 	.word	0x00000000


	//----- nvinfo : EIATTR_FRAME_SIZE
	.align		4
.L_13480:
        /*13bb4*/ 	.byte	0x04, 0x11
        /*13bb6*/ 	.short	(.L_13482 - .L_13481)
	.align		4
.L_13481:
        /*13bb8*/ 	.word	index@($_ZN7cutlass13device_kernelIN5flash19enable_sm80_to_sm89INS1_16FlashAttnBwdSm80INS1_25CollectiveMainloopBwdSm80ILi2ELi2EN4cute5tupleIJNS5_1CILi128EEES8_NS7_ILi64EEEEEENS_10bfloat16_tEfNS_4arch4Sm80ELb0ELb0ELb1ELb1ELb1ELb0ELb0ELb0ELi2ELi4ELi4ELi4ELb0EEENS1_24CollectiveEpilogueBwdGQAISA_fSD_Li256ELb1ELb1EEENS1_19SingleTileSchedulerILb1ELb0ELb0ELi128EEEEEEEEEvNT_6ParamsE$_ZN4cute3eso3ESOILb1ELb0EJNS_1CILi0EEEiS3_EEC2ERKS3_RKiS6_)
        /*13bbc*/ 	.word	0x00000000


	//----- nvinfo : EIATTR_FRAME_SIZE
	.align		4
.L_13482:
        /*13bc0*/ 	.byte	0x04, 0x11
        /*13bc2*/ 	.short	(.L_13484 - .L_13483)
	.align		4
.L_13483:
        /*13bc4*/ 	.word	index@($_ZN7cutlass13device_kernelIN5flash19enable_sm80_to_sm89INS1_16FlashAttnBwdSm80INS1_25CollectiveMainloopBwdSm80ILi2ELi2EN4cute5tupleIJNS5_1CILi128EEES8_NS7_ILi64EEEEEENS_10bfloat16_tEfNS_4arch4Sm80ELb0ELb0ELb1ELb1ELb1ELb0ELb0ELb0ELi2ELi4ELi4ELi4ELb0EEENS1_24CollectiveEpilogueBwdGQAISA_fSD_Li256ELb1ELb1EEENS1_19SingleTileSchedulerILb1ELb0ELb0ELi128EEEEEEEEEvNT_6ParamsE$_ZN4cute3eso3ESOILb1ELb0EJNS_1CILi0EEEiEEC2ERKS3_RKi)
        /*13bc8*/ 	.word	0x00000000


	//----- nvinfo : EIATTR_FRAME_SIZE
	.align		4
.L_13484:
        /*13bcc*/ 	.byte	0x04, 0x11
        /*13bce*/ 	.short	(.L_13486 - .L_13485)
	.align		4
.L_13485:
        /*13bd0*/ 	.word	index@($_ZN7cutlass13device_kernelIN5flash19enable_sm80_to_sm89INS1_16FlashAttnBwdSm80INS1_25CollectiveMainloopBwdSm80ILi2ELi2EN4cute5tupleIJNS5_1CILi128EEES8_NS7_ILi64EEEEEENS_10bfloat16_tEfNS_4arch4Sm80ELb0ELb0ELb1ELb1ELb1ELb0ELb0ELb0ELi2ELi4ELi4ELi4ELb0EEENS1_24CollectiveEpilogueBwdGQAISA_fSD_Li256ELb1ELb1EEENS1_19SingleTileSchedulerILb1ELb0ELb0ELi128EEEEEEEEEvNT_6ParamsE$_ZN4cute3eso3ESOILb1ELb0EJNS_1CILi0EEENS_5tupleIJNS2_ILi1EEENS2_ILi256EEEiEEEEEC2ERKS3_RKS7_)
        /*13bd4*/ 	.word	0x00000000


	//----- nvinfo : EIATTR_FRAME_SIZE
	.align		4
.L_13486:
        /*13bd8*/ 	.byte	0x04, 0x11
        /*13bda*/ 	.short	(.L_13488 - .L_13487)
	.align		4
.L_13487:
        /*13bdc*/ 	.word	index@($_ZN7cutlass13device_kernelIN5flash19enable_sm80_to_sm89INS1_16FlashAttnBwdSm80INS1_25CollectiveMainloopBwdSm80ILi2ELi2EN4cute5tupleIJNS5_1CILi128EEES8_NS7_ILi64EEEEEENS_10bfloat16_tEfNS_4arch4Sm80ELb0ELb0ELb1ELb1ELb1ELb0ELb0ELb0ELi2ELi4ELi4ELi4ELb0EEENS1_24CollectiveEpilogueBwdGQAISA_fSD_Li256ELb1ELb1EEENS1_19SingleTileSchedulerILb1ELb0ELb0ELi128EEEEEEEEEvNT_6ParamsE$_ZN4cute3eso3ESOILb1ELb0EJNS_1CILi0EEENS2_ILi1EEENS2_ILi512EEEiNS2_ILi4096EEEiNS2_ILi8192EEEEEC2ERKS3_RKS4_RKS5_RKiRKS6_SG_RKS7_)
        /*13be0*/ 	.word	0x00000000


	//----- nvinfo : EIATTR_FRAME_SIZE
	.align		4
.L_13488:
        /*13be4*/ 	.byte	0x04, 0x11
        /*13be6*/ 	.short	(.L_13490 - .L_13489)
	.align		4
.L_13489:
        /*13be8*/ 	.word	index@($_ZN7cutlass13device_kernelIN5flash19enable_sm80_to_sm89INS1_16FlashAttnBwdSm80INS1_25CollectiveMainloopBwdSm80ILi2ELi2EN4cute5tupleIJNS5_1CILi128EEES8_NS7_ILi64EEEEEENS_10bfloat16_tEfNS_4arch4Sm80ELb0ELb0ELb1ELb1ELb1ELb0ELb0ELb0ELi2ELi4ELi4ELi4ELb0EEENS1_24CollectiveEpilogueBwdGQAISA_fSD_Li256ELb1ELb1EEENS1_19SingleTileSchedulerILb1ELb0ELb0ELi128EEEEEEEEEvNT_6ParamsE$_ZN4cute3eso3ESOILb1ELb0EJNS_1CILi0EEENS2_ILi1EEENS2_ILi512EEEiEEC2ERKS3_RKS4_RKS5_RKi)
        /*13bec*/ 	.word	0x00000000


	//----- nvinfo : EIATTR_FRAME_SIZE
	.align		4
.L_13490:
        /*13bf0*/ 	.byte	0x04, 0x11
        /*13bf2*/ 	.short	(.L_13492 - .L_13491)
	.align		4
.L_13491:
        /*13bf4*/ 	.word	index@($_ZN7cutlass13device_kernelIN5flash19enable_sm80_to_sm89INS1_16FlashAttnBwdSm80INS1_25CollectiveMainloopBwdSm80ILi2ELi2EN4cute5tupleIJNS5_1CILi128EEES8_NS7_ILi64EEEEEENS_10bfloat16_tEfNS_4arch4Sm80ELb0ELb0ELb1ELb1ELb1ELb0ELb0ELb0ELi2ELi4ELi4ELi4ELb0EEENS1_24CollectiveEpilogueBwdGQAISA_fSD_Li256ELb1ELb1EEENS1_19SingleTileSchedulerILb1ELb0ELb0ELi128EEEEEEEEEvNT_6ParamsE$_ZN4cute3eso3ESOILb1ELb0EJNS_14ComposedLayoutINS_7SwizzleILi3ELi3ELi3EEENS_1CILj0EEENS_6LayoutINS_5tupleIJNS8_IJNS8_IJNS5_ILi4EEENS5_ILi8EEEEEENS8_IJS9_NS5_ILi1EEEEEEEEENS8_IJNS8_IJNS5_ILi2EEESF_SF_EEENS8_IJSF_S9_EEEEEEEEENS8_IJNS8_IJNS8_IJSF_NS5_ILi64EEEEEENS8_IJNS5_ILi1024EEENS5_ILi0EEEEEEEEENS8_IJNS8_IJSC_NS5_ILi512EEESA_EEENS8_IJNS5_ILi4096EEENS5_ILi16EEEEEEEEEEEEEEEENS_10ViewEngineINS_8smem_ptrIPN7cutlass10bfloat16_tEEEEEEEC2ERKSY_RKS15_)
        /*13bf8*/ 	.word	0x00000000


	//----- nvinfo : EIATTR_FRAME_SIZE
	.align		4
.L_13492:
        /*13bfc*/ 	.byte	0x04, 0x11
        /*13bfe*/ 	.short	(.L_13494 - .L_13493)
	.align		4
.L_13493:
        /*13c00*/ 	.word	index@($_ZN7cutlass13device_kernelIN5flash19enable_sm80_to_sm89INS1_16FlashAttnBwdSm80INS1_25CollectiveMainloopBwdSm80ILi2ELi2EN4cute5tupleIJNS5_1CILi128EEES8_NS7_ILi64EEEEEENS_10bfloat16_tEfNS_4arch4Sm80ELb0ELb0ELb1ELb1ELb1ELb0ELb0ELb0ELi2ELi4ELi4ELi4ELb0EEENS1_24CollectiveEpilogueBwdGQAISA_fSD_Li256ELb1ELb1EEENS1_19SingleTileSchedulerILb1ELb0ELb0ELi128EEEEEEEEEvNT_6ParamsE$_ZN4cute3eso3ESOILb1ELb0EJNS_14ComposedLayoutINS_7SwizzleILi3ELi3ELi3EEENS_1CILj0EEENS_6LayoutINS_5tupleIJNS8_IJNS8_IJNS5_ILi4EEENS5_ILi8EEEEEENS8_IJNS5_ILi2EEENS5_ILi1EEEEEEEEENS8_IJNS8_IJSC_SC_EEESB_EEEEEENS8_IJNS8_IJNS8_IJNS5_ILi128EEESD_EEENS8_IJSA_NS5_ILi0EEEEEEEEENS8_IJNS8_IJNS5_ILi64EEENS5_ILi512EEEEEENS8_IJNS5_ILi16EEENS5_ILi1024EEEEEEEEEEEEEEEENS_10ViewEngineINS_8smem_ptrIPN7cutlass10bfloat16_tEEEEEEEC2ERKSX_RKS14_)
        /*13c04*/ 	.word	0x00000000


	//----- nvinfo : EIATTR_FRAME_SIZE
	.align		4
.L_13494:
        /*13c08*/ 	.byte	0x04, 0x11
        /*13c0a*/ 	.short	(.L_13496 - .L_13495)
	.align		4
.L_13495:
        /*13c0c*/ 	.word	index@($_ZN7cutlass13device_kernelIN5flash19enable_sm80_to_sm89INS1_16FlashAttnBwdSm80INS1_25CollectiveMainloopBwdSm80ILi2ELi2EN4cute5tupleIJNS5_1CILi128EEES8_NS7_ILi64EEEEEENS_10bfloat16_tEfNS_4arch4Sm80ELb0ELb0ELb1ELb1ELb1ELb0ELb0ELb0ELi2ELi4ELi4ELi4ELb0EEENS1_24CollectiveEpilogueBwdGQAISA_fSD_Li256ELb1ELb1EEENS1_19SingleTileSchedulerILb1ELb0ELb0ELi128EEEEEEEEEvNT_6ParamsE$_ZN4cute3eso3ESOILb1ELb0EJNS_14ComposedLayoutINS_7SwizzleILi3ELi3ELi3EEENS_1CILj0EEENS_6LayoutINS_5tupleIJNS8_IJNS5_ILi8EEENS5_ILi16EEEEEENS8_IJNS5_ILi64EEENS5_ILi1EEEEEEEEENS8_IJNS8_IJSC_NS5_ILi512EEEEEENS8_IJSD_NS5_ILi0EEEEEEEEEEEEENS_10ViewEngineINS_8smem_ptrIPN7cutlass10bfloat16_tEEEEEEEC2ERKSM_RKST_)
        /*13c10*/ 	.word	0x00000000


	//----- nvinfo : EIATTR_FRAME_SIZE
	.align		4
.L_13496:
        /*13c14*/ 	.byte	0x04, 0x11
        /*13c16*/ 	.short	(.L_13498 - .L_13497)
	.align		4
.L_13497:
        /*13c18*/ 	.word	index@($_ZN7cutlass13device_kernelIN5flash19enable_sm80_to_sm89INS1_16FlashAttnBwdSm80INS1_25CollectiveMainloopBwdSm80ILi2ELi2EN4cute5tupleIJNS5_1CILi128EEES8_NS7_ILi64EEEEEENS_10bfloat16_tEfNS_4arch4Sm80ELb0ELb0ELb1ELb1ELb1ELb0ELb0ELb0ELi2ELi4ELi4ELi4ELb0EEENS1_24CollectiveEpilogueBwdGQAISA_fSD_Li256ELb1ELb1EEENS1_19SingleTileSchedulerILb1ELb0ELb0ELi128EEEEEEEEEvNT_6ParamsE$_ZN4cute3eso3ESOILb1ELb0EJNS_14ComposedLayoutINS_7SwizzleILi3ELi3ELi3EEENS_1CILj0EEENS_6LayoutINS_5tupleIJNS5_ILi64EEENS5_ILi128EEEEEENS8_IJNS5_ILi1EEES9_EEEEEEENS_10ViewEngineINS_8smem_ptrIPN7cutlass10bfloat16_tEEEEEEEC2ERKSF_RKSM_)
        /*13c1c*/ 	.word	0x00000000


	//----- nvinfo : EIATTR_FRAME_SIZE
	.align		4
.L_13498:
        /*13c20*/ 	.byte	0x04, 0x11
        /*13c22*/ 	.short	(.L_13500 - .L_13499)
	.align		4
.L_13499:
        /*13c24*/ 	.word	index@($_ZN7cutlass13device_kernelIN5flash19enable_sm80_to_sm89INS1_16FlashAttnBwdSm80INS1_25CollectiveMainloopBwdSm80ILi2ELi2EN4cute5tupleIJNS5_1CILi128EEES8_NS7_ILi64EEEEEENS_10bfloat16_tEfNS_4arch4Sm80ELb0ELb0ELb1ELb1ELb1ELb0ELb0ELb0ELi2ELi4ELi4ELi4ELb0EEENS1_24CollectiveEpilogueBwdGQAISA_fSD_Li256ELb1ELb1EEENS1_19SingleTileSchedulerILb1ELb0ELb0ELi128EEEEEEEEEvNT_6ParamsE$_ZN4cute3eso3ESOILb1ELb0EJNS_14ComposedLayoutINS_7SwizzleILi3ELi3ELi3EEENS_1CILi0EEENS_6LayoutINS_5tupleIJNS8_IJNS8_IJNS5_ILi4EEENS5_ILi8EEEEEENS8_IJS9_NS5_ILi1EEEEEEEEENS8_IJNS8_IJNS5_ILi2EEESF_SF_EEENS8_IJSF_SA_EEEEEEEEENS8_IJNS8_IJNS8_IJNS5_ILi128EEESC_EEENS8_IJNS5_ILi16EEES6_EEEEEENS8_IJNS8_IJNS5_ILi64EEESA_NS5_ILi512EEEEEENS8_IJNS5_ILi8192EEENS5_ILi1024EEEEEEEEEEEEEEEENS_10ViewEngineINS_8smem_ptrIPN7cutlass10bfloat16_tEEEEEEEC2ERKSY_RKS15_)
        /*13c28*/ 	.word	0x00000000


	//----- nvinfo : EIATTR_FRAME_SIZE
	.align		4
.L_13500:
        /*13c2c*/ 	.byte	0x04, 0x11
        /*13c2e*/ 	.short	(.L_13502 - .L_13501)
	.align		4
.L_13501:
        /*13c30*/ 	.word	index@($_ZN7cutlass13device_kernelIN5flash19enable_sm80_to_sm89INS1_16FlashAttnBwdSm80INS1_25CollectiveMainloopBwdSm80ILi2ELi2EN4cute5tupleIJNS5_1CILi128EEES8_NS7_ILi64EEEEEENS_10bfloat16_tEfNS_4arch4Sm80ELb0ELb0ELb1ELb1ELb1ELb0ELb0ELb0ELi2ELi4ELi4ELi4ELb0EEENS1_24CollectiveEpilogueBwdGQAISA_fSD_Li256ELb1ELb1EEENS1_19SingleTileSchedulerILb1ELb0ELb0ELi128EEEEEEEEEvNT_6ParamsE$_ZN4cute3eso3ESOILb1ELb0EJNS_14ComposedLayoutINS_7SwizzleILi3ELi3ELi3EEENS_1CILi0EEENS_6LayoutINS_5tupleIJNS8_IJNS8_IJNS5_ILi4EEENS5_ILi8EEEEEENS8_IJS9_NS5_ILi1EEEEEEEEENS8_IJNS8_IJNS5_ILi2EEESF_SF_EEENS8_IJSF_NS8_IJS9_SF_EEEEEEEEEEEENS8_IJNS8_IJNS8_IJSF_NS5_ILi64EEEEEENS8_IJNS5_ILi1024EEES6_EEEEEENS8_IJNS8_IJSC_NS5_ILi512EEESA_EEENS8_IJNS5_ILi4096EEENS8_IJNS5_ILi16EEENS5_ILi8192EEEEEEEEEEEEEEEEEEENS_10ViewEngineINS_8smem_ptrIPN7cutlass10bfloat16_tEEEEEEEC2ERKS10_RKS17_)
        /*13c34*/ 	.word	0x00000000


	//----- nvinfo : EIATTR_FRAME_SIZE
	.align		4
.L_13502:
        /*13c38*/ 	.byte	0x04, 0x11
        /*13c3a*/ 	.short	(.L_13504 - .L_13503)
	.align		4
.L_13503:
        /*13c3c*/ 	.word	index@($_ZN7cutlass13device_kernelIN5flash19enable_sm80_to_sm89INS1_16FlashAttnBwdSm80INS1_25CollectiveMainloopBwdSm80ILi2ELi2EN4cute5tupleIJNS5_1CILi128EEES8_NS7_ILi64EEEEEENS_10bfloat16_tEfNS_4arch4Sm80ELb0ELb0ELb1ELb1ELb1ELb0ELb0ELb0ELi2ELi4ELi4ELi4ELb0EEENS1_24CollectiveEpilogueBwdGQAISA_fSD_Li256ELb1ELb1EEENS1_19SingleTileSchedulerILb1ELb0ELb0ELi128EEEEEEEEEvNT_6ParamsE$_ZN4cute3eso3ESOILb1ELb0EJNS_14ComposedLayoutINS_7SwizzleILi3ELi3ELi3EEENS_1CILi0EEENS_6LayoutINS_5tupleIJNS8_IJNS8_IJNS5_ILi4EEENS5_ILi8EEEEEENS8_IJNS5_ILi2EEENS5_ILi1EEEEEEEEENS8_IJNS8_IJSC_SC_EEESB_EEEEEENS8_IJNS8_IJNS8_IJNS5_ILi128EEESD_EEENS8_IJSA_S6_EEEEEENS8_IJNS8_IJNS5_ILi64EEENS5_ILi512EEEEEENS8_IJNS5_ILi16EEENS5_ILi1024EEEEEEEEEEEEEEEENS_10ViewEngineINS_8smem_ptrIPN7cutlass10bfloat16_tEEEEEEEC2ERKSW_RKS13_)
        /*13c40*/ 	.word	0x00000000


	//----- nvinfo : EIATTR_FRAME_SIZE
	.align		4
.L_13504:
        /*13c44*/ 	.byte	0x04, 0x11
        /*13c46*/ 	.short	(.L_13506 - .L_13505)
	.align		4
.L_13505:
        /*13c48*/ 	.word	index@($_ZN7cutlass13device_kernelIN5flash19enable_sm80_to_sm89INS1_16FlashAttnBwdSm80INS1_25CollectiveMainloopBwdSm80ILi2ELi2EN4cute5tupleIJNS5_1CILi128EEES8_NS7_ILi64EEEEEENS_10bfloat16_tEfNS_4arch4Sm80ELb0ELb0ELb1ELb1ELb1ELb0ELb0ELb0ELi2ELi4ELi4ELi4ELb0EEENS1_24CollectiveEpilogueBwdGQAISA_fSD_Li256ELb1ELb1EEENS1_19SingleTileSchedulerILb1ELb0ELb0ELi128EEEEEEEEEvNT_6ParamsE$_ZN4cute3eso3ESOILb1ELb0EJNS_14ComposedLayoutINS_7SwizzleILi3ELi3ELi3EEENS_1CILi0EEENS_6LayoutINS_5tupleIJNS8_IJNS8_IJNS5_ILi4EEENS5_ILi8EEEEEENS8_IJNS5_ILi2EEENS5_ILi1EEEEEEEEENS8_IJNS8_IJSC_SC_EEENS8_IJSA_S9_EEEEEEEEENS8_IJNS8_IJNS8_IJSC_NS5_ILi64EEEEEENS8_IJNS5_ILi512EEES6_EEEEEENS8_IJNS8_IJSD_SA_EEENS8_IJNS5_ILi1024EEENS5_ILi16EEEEEEEEEEEEEEEENS_10ViewEngineINS_8smem_ptrIPN7cutlass10bfloat16_tEEEEEEEC2ERKSW_RKS13_)
        /*13c4c*/ 	.word	0x00000000


	//----- nvinfo : EIATTR_FRAME_SIZE
	.align		4
.L_13506:
        /*13c50*/ 	.byte	0x04, 0x11
        /*13c52*/ 	.short	(.L_13508 - .L_13507)
	.align		4
.L_13507:
        /*13c54*/ 	.word	index@($_ZN7cutlass13device_kernelIN5flash19enable_sm80_to_sm89INS1_16FlashAttnBwdSm80INS1_25CollectiveMainloopBwdSm80ILi2ELi2EN4cute5tupleIJNS5_1CILi128EEES8_NS7_ILi64EEEEEENS_10bfloat16_tEfNS_4arch4Sm80ELb0ELb0ELb1ELb1ELb1ELb0ELb0ELb0ELi2ELi4ELi4ELi4ELb0EEENS1_24CollectiveEpilogueBwdGQAISA_fSD_Li256ELb1ELb1EEENS1_19SingleTileSchedulerILb1ELb0ELb0ELi128EEEEEEEEEvNT_6ParamsE$_ZN4cute3eso3ESOILb1ELb0EJNS_10UnderscoreEiiEEC2ERKS2_RKiS7_)
        /*13c58*/ 	.word	0x00000000


	//----- nvinfo : EIATTR_FRAME_SIZE
	.align		4
.L_13508:
        /*13c5c*/ 	.byte	0x04, 0x11
        /*13c5e*/ 	.short	(.L_13510 - .L_13509)
	.align		4
.L_13509:
        /*13c60*/ 	.word	index@($_ZN7cutlass13device_kernelIN5flash19enable_sm80_to_sm89INS1_16FlashAttnBwdSm80INS1_25CollectiveMainloopBwdSm80ILi2ELi2EN4cute5tupleIJNS5_1CILi128EEES8_NS7_ILi64EEEEEENS_10bfloat16_tEfNS_4arch4Sm80ELb0ELb0ELb1ELb1ELb1ELb0ELb0ELb0ELi2ELi4ELi4ELi4ELb0EEENS1_24CollectiveEpilogueBwdGQAISA_fSD_Li256ELb1ELb1EEENS1_19SingleTileSchedulerILb1ELb0ELb0ELi128EEEEEEEEEvNT_6ParamsE$_ZN4cute3eso3ESOILb1ELb0EJNS_10UnderscoreEiEEC2ERKS2_RKi)
        /*13c64*/ 	.word	0x00000000


	//----- nvinfo : EIATTR_FRAME_SIZE
	.align		4
.L_13510:
        /*13c68*/ 	.byte	0x04, 0x11
        /*13c6a*/ 	.short	(.L_13512 - .L_13511)
	.align		4
.L_13511:
        /*13c6c*/ 	.word	index@($_ZN7cutlass13device_kernelIN5flash19enable_sm80_to_sm89INS1_16FlashAttnBwdSm80INS1_25CollectiveMainloopBwdSm80ILi2ELi2EN4cute5tupleIJNS5_1CILi128EEES8_NS7_ILi64EEEEEENS_10bfloat16_tEfNS_4arch4Sm80ELb0ELb0ELb1ELb1ELb1ELb0ELb0ELb0ELi2ELi4ELi4ELi4ELb0EEENS1_24CollectiveEpilogueBwdGQAISA_fSD_Li256ELb1ELb1EEENS1_19SingleTileSchedulerILb1ELb0ELb0ELi128EEEEEEEEEvNT_6ParamsE$_ZN4cute3eso3ESOILb1ELb0EJNS_10UnderscoreES2_iEEC2ERKS2_S5_RKi)
        /*13c70*/ 	.word	0x00000000


	//----- nvinfo : EIATTR_FRAME_SIZE
	.align		4
.L_13512:
        /*13c74*/ 	.byte	0x04, 0x11
        /*13c76*/ 	.short	(.L_13514 - .L_13513)
	.align		4
.L_13513:
        /*13c78*/ 	.word	index@($_ZN7cutlass13device_kernelIN5flash19enable_sm80_to_sm89INS1_16FlashAttnBwdSm80INS1_25CollectiveMainloopBwdSm80ILi2ELi2EN4cute5tupleIJNS5_1CILi128EEES8_NS7_ILi64EEEEEENS_10bfloat16_tEfNS_4arch4Sm80ELb0ELb0ELb1ELb1ELb1ELb0ELb0ELb0ELi2ELi4ELi4ELi4ELb0EEENS1_24CollectiveEpilogueBwdGQAISA_fSD_Li256ELb1ELb1EEENS1_19SingleTileSchedulerILb1ELb0ELb0ELi128EEEEEEEEEvNT_6ParamsE$_ZN4cute3eso3ESOILb1ELb0EJNS_10UnderscoreES2_S2_iEEC2ERKS2_S5_S5_RKi)
        /*13c7c*/ 	.word	0x00000000


	//----- nvinfo : EIATTR_FRAME_SIZE
	.align		4
.L_13514:
        /*13c80*/ 	.byte	0x04, 0x11
        /*13c82*/ 	.short	(.L_13516 - .L_13515)
	.align		4
.L_13515:
        /*13c84*/ 	.word	index@($_ZN7cutlass13device_kernelIN5flash19enable_sm80_to_sm89INS1_16FlashAttnBwdSm80INS1_25CollectiveMainloopBwdSm80ILi2ELi2EN4cute5tupleIJNS5_1CILi128EEES8_NS7_ILi64EEEEEENS_10bfloat16_tEfNS_4arch4Sm80ELb0ELb0ELb1ELb1ELb1ELb0ELb0ELb0ELi2ELi4ELi4ELi4ELb0EEENS1_24CollectiveEpilogueBwdGQAISA_fSD_Li256ELb1ELb1EEENS1_19SingleTileSchedulerILb1ELb0ELb0ELi128EEEEEEEEEvNT_6ParamsE$_ZN4cute3eso3ESOILb0ELb1EJlEEC2ERKl)
        /*13c88*/ 	.word	0x00000000


	//----- nvinfo : EIATTR_FRAME_SIZE
	.align		4
.L_13516:
        /*13c8c*/ 	.byte	0x04, 0x11
        /*13c8e*/ 	.short	(.L_13518 - .L_13517)
	.align		4
.L_13517:
        /*13c90*/ 	.word	index@($_ZN7cutlass13device_kernelIN5flash19enable_sm80_to_sm89INS1_16FlashAttnBwdSm80INS1_25CollectiveMainloopBwdSm80ILi2ELi2EN4cute5tupleIJNS5_1CILi128EEES8_NS7_ILi64EEEEEENS_10bfloat16_tEfNS_4arch4Sm80ELb0ELb0ELb1ELb1ELb1ELb0ELb0ELb0ELi2ELi4ELi4ELi4ELb0EEENS1_24CollectiveEpilogueBwdGQAISA_fSD_Li256ELb1ELb1EEENS1_19SingleTileSchedulerILb1ELb0ELb0ELi128EEEEEEEEEvNT_6ParamsE$_ZN4cute3eso3ESOILb0ELb1EJiNS_1CILi72EEENS2_ILi512EEEEEC2ERKiRKS3_RKS4_)
        /*13c94*/ 	.word	0x00000000


	//----- nvinfo : EIATTR_FRAME_SIZE
	.align		4
.L_13518:
        /*13c98*/ 	.byte	0x04, 0x11
        /*13c9a*/ 	.short	(.L_13520 - .L_13519)
	.align		4
.L_13519:
        /*13c9c*/ 	.word	index@($_ZN7cutlass13device_kernelIN5flash19enable_sm80_to_sm89INS1_16FlashAttnBwdSm80INS1_25CollectiveMainloopBwdSm80ILi2ELi2EN4cute5tupleIJNS5_1CILi128EEES8_NS7_ILi64EEEEEENS_10bfloat16_tEfNS_4arch4Sm80ELb0ELb0ELb1ELb1ELb1ELb0ELb0ELb0ELi2ELi4ELi4ELi4ELb0EEENS1_24CollectiveEpilogueBwdGQAISA_fSD_Li256ELb1ELb1EEENS1_19SingleTileSchedulerILb1ELb0ELb0ELi128EEEEEEEEEvNT_6ParamsE$_ZN4cute3eso3ESOILb0ELb1EJiNS_1CILi512EEEEEC2ERKiRKS3_)
        /*13ca0*/ 	.word	0x00000000


	//----- nvinfo : EIATTR_FRAME_SIZE
	.align		4
.L_13520:
        /*13ca4*/ 	.byte	0x04, 0x11
        /*13ca6*/ 	.short	(.L_13522 - .L_13521)
	.align		4
.L_13521:
        /*13ca8*/ 	.word	index@($_ZN7cutlass13device_kernelIN5flash19enable_sm80_to_sm89INS1_16FlashAttnBwdSm80INS1_25CollectiveMainloopBwdSm80ILi2ELi2EN4cute5tupleIJNS5_1CILi128EEES8_NS7_ILi64EEEEEENS_10bfloat16_tEfNS_4arch4Sm80ELb0ELb0ELb1ELb1ELb1ELb0ELb0ELb0ELi2ELi4ELi4ELi4ELb0EEENS1_24CollectiveEpilogueBwdGQAISA_fSD_Li256ELb1ELb1EEENS1_19SingleTileSchedulerILb1ELb0ELb0ELi128EEEEEEEEEvNT_6ParamsE$_ZN4cute3eso3ESOILb0ELb1EJiNS_1CILi4096EEEEEC2ERKiRKS3_)
        /*13cac*/ 	.word	0x00000000


	//----- nvinfo : EIATTR_FRAME_SIZE
	.align		4
.L_13522:
        /*13cb0*/ 	.byte	0x04, 0x11
        /*13cb2*/ 	.short	(.L_13524 - .L_13523)
	.align		4
.L_13523:
        /*13cb4*/ 	.word	index@($_ZN7cutlass13device_kernelIN5flash19enable_sm80_to_sm89INS1_16FlashAttnBwdSm80INS1_25CollectiveMainloopBwdSm80ILi2ELi2EN4cute5tupleIJNS5_1CILi128EEES8_NS7_ILi64EEEEEENS_10bfloat16_tEfNS_4arch4Sm80ELb0ELb0ELb1ELb1ELb1ELb0ELb0ELb0ELi2ELi4ELi4ELi4ELb0EEENS1_24CollectiveEpilogueBwdGQAISA_fSD_Li256ELb1ELb1EEENS1_19SingleTileSchedulerILb1ELb0ELb0ELi128EEEEEEEEEvNT_6ParamsE$_ZN4cute3eso3ESOILb0ELb1EJiNS_1CILi144EEENS2_ILi512EEEEEC2ERKiRKS3_RKS4_)
        /*13cb8*/ 	.word	0x00000000


	//----- nvinfo : EIATTR_FRAME_SIZE
	.align		4
.L_13524:
        /*13cbc*/ 	.byte	0x04, 0x11
        /*13cbe*/ 	.short	(.L_13526 - .L_13525)
	.align		4
.L_13525:
        /*13cc0*/ 	.word	index@($_ZN7cutlass13device_kernelIN5flash19enable_sm80_to_sm89INS1_16FlashAttnBwdSm80INS1_25CollectiveMainloopBwdSm80ILi2ELi2EN4cute5tupleIJNS5_1CILi128EEES8_NS7_ILi64EEEEEENS_10bfloat16_tEfNS_4arch4Sm80ELb0ELb0ELb1ELb1ELb1ELb0ELb0ELb0ELi2ELi4ELi4ELi4ELb0EEENS1_24CollectiveEpilogueBwdGQAISA_fSD_Li256ELb1ELb1EEENS1_19SingleTileSchedulerILb1ELb0ELb0ELi128EEEEEEEEEvNT_6ParamsE$_ZN4cute3eso3ESOILb0ELb1EJiNS_1CILi144EEENS2_ILi288EEEEEC2ERKiRKS3_RKS4_)
        /*13cc4*/ 	.word	0x00000000


	//----- nvinfo : EIATTR_FRAME_SIZE
	.align		4
.L_13526:
        /*13cc8*/ 	.byte	0x04, 0x11
        /*13cca*/ 	.short	(.L_13528 - .L_13527)
	.align		4
.L_13527:
        /*13ccc*/ 	.word	index@($_ZN7cutlass13device_kernelIN5flash19enable_sm80_to_sm89INS1_16FlashAttnBwdSm80INS1_25CollectiveMainloopBwdSm80ILi2ELi2EN4cute5tupleIJNS5_1CILi128EEES8_NS7_ILi64EEEEEENS_10bfloat16_tEfNS_4arch4Sm80ELb0ELb0ELb1ELb1ELb1ELb0ELb0ELb0ELi2ELi4ELi4ELi4ELb0EEENS1_24CollectiveEpilogueBwdGQAISA_fSD_Li256ELb1ELb1EEENS1_19SingleTileSchedulerILb1ELb0ELb0ELi128EEEEEEEEEvNT_6ParamsE$_ZN4cute3eso3ESOILb0ELb1EJiNS_1CILi0EEEEEC2ERKiRKS3_)
        /*13cd0*/ 	.word	0x00000000


	//----- nvinfo : EIATTR_FRAME_SIZE
	.align		4
.L_13528:
        /*13cd4*/ 	.byte	0x04, 0x11
        /*13cd6*/ 	.short	(.L_13530 - .L_13529)
	.align		4
.L_13529:
        /*13cd8*/ 	.word	index@($_ZN7cutlass13device_kernelIN5flash19enable_sm80_to_sm89INS1_16FlashAttnBwdSm80INS1_25CollectiveMainloopBwdSm80ILi2ELi2EN4cute5tupleIJNS5_1CILi128EEES8_NS7_ILi64EEEEEENS_10bfloat16_tEfNS_4arch4Sm80ELb0ELb0ELb1ELb1ELb1ELb0ELb0ELb0ELi2ELi4ELi4ELi4ELb0EEENS1_24CollectiveEpilogueBwdGQAISA_fSD_Li256ELb1ELb1EEENS1_19SingleTileSchedulerILb1ELb0ELb0ELi128EEEEEEEEEvNT_6ParamsE$_ZN4cute3eso3ESOILb0ELb1EJiEEC2ERKi)
        /*13cdc*/ 	.word	0x00000000


	//----- nvinfo : EIATTR_FRAME_SIZE
	.align		4
.L_13530:
        /*13ce0*/ 	.byte	0x04, 0x11
        /*13ce2*/ 	.short	(.L_13532 - .L_13531)
	.align		4
.L_13531:
        /*13ce4*/ 	.word	index@($_ZN7cutlass13device_kernelIN5flash19enable_sm80_to_sm89INS1_16FlashAttnBwdSm80INS1_25CollectiveMainloopBwdSm80ILi2ELi2EN4cute5tupleIJNS5_1CILi128EEES8_NS7_ILi64EEEEEENS_10bfloat16_tEfNS_4arch4Sm80ELb0ELb0ELb1ELb1ELb1ELb0ELb0ELb0ELi2ELi4ELi4ELi4ELb0EEENS1_24CollectiveEpilogueBwdGQAISA_fSD_Li256ELb1ELb1EEENS1_19SingleTileSchedulerILb1ELb0ELb0ELi128EEEEEEEEEvNT_6ParamsE$_ZN4cute3eso3ESOILb0ELb1EJNS_6LayoutINS_5tupleIJNS3_IJNS_1CILi8EEENS4_ILi1EEEEEENS4_ILi2EEEEEENS3_IJNS3_IJS6_NS4_ILi0EEEEEEiEEEEESA_EEC2ERKSD_RKSA_)
        /*13ce8*/ 	.word	0x00000000


	//----- nvinfo : EIATTR_FRAME_SIZE
	.align		4
.L_13532:
        /*13cec*/ 	.byte	0x04, 0x11
        /*13cee*/ 	.short	(.L_13534 - .L_13533)
	.align		4
.L_13533:
        /*13cf0*/ 	.word	index@($_ZN7cutlass13device_kernelIN5flash19enable_sm80_to_sm89INS1_16FlashAttnBwdSm80INS1_25CollectiveMainloopBwdSm80ILi2ELi2EN4cute5tupleIJNS5_1CILi128EEES8_NS7_ILi64EEEEEENS_10bfloat16_tEfNS_4arch4Sm80ELb0ELb0ELb1ELb1ELb1ELb0ELb0ELb0ELi2ELi4ELi4ELi4ELb0EEENS1_24CollectiveEpilogueBwdGQAISA_fSD_Li256ELb1ELb1EEENS1_19SingleTileSchedulerILb1ELb0ELb0ELi128EEEEEEEEEvNT_6ParamsE$_ZN4cute3eso3ESOILb0ELb1EJNS_5tupleIJiiEEENS_1CILi8192EEEEEC2ERKS3_RKS5_)
        /*13cf4*/ 	.word	0x00000000


	//----- nvinfo : EIATTR_FRAME_SIZE
	.align		4
.L_13534:
        /*13cf8*/ 	.byte	0x04, 0x11
        /*13cfa*/ 	.short	(.L_13536 - .L_13535)
	.align		4
.L_13535:
        /*13cfc*/ 	.word	index@($_ZN7cutlass13device_kernelIN5flash19enable_sm80_to_sm89INS1_16FlashAttnBwdSm80INS1_25CollectiveMainloopBwdSm80ILi2ELi2EN4cute5tupleIJNS5_1CILi128EEES8_NS7_ILi64EEEEEENS_10bfloat16_tEfNS_4arch4Sm80ELb0ELb0ELb1ELb1ELb1ELb0ELb0ELb0ELi2ELi4ELi4ELi4ELb0EEENS1_24CollectiveEpilogueBwdGQAISA_fSD_Li256ELb1ELb1EEENS1_19SingleTileSchedulerILb1ELb0ELb0ELi128EEEEEEEEEvNT_6ParamsE$_ZN4cute3eso3ESOILb0ELb1EJNS_5tupleIJiiEEENS_1CILi1024EEEEEC2ERKS3_RKS5_)
        /*13d00*/ 	.word	0x00000000


	//----- nvinfo : EIATTR_FRAME_SIZE
	.align		4
.L_13536:
        /*13d04*/ 	.byte	0x04, 0x11
        /*13d06*/ 	.short	(.L_13538 - .L_13537)
	.align		4
.L_13537:
        /*13d08*/ 	.word	index@($_ZN7cutlass13device_kernelIN5flash19enable_sm80_to_sm89INS1_16FlashAttnBwdSm80INS1_25CollectiveMainloopBwdSm80ILi2ELi2EN4cute5tupleIJNS5_1CILi128EEES8_NS7_ILi64EEEEEENS_10bfloat16_tEfNS_4arch4Sm80ELb0ELb0ELb1ELb1ELb1ELb0ELb0ELb0ELi2ELi4ELi4ELi4ELb0EEENS1_24CollectiveEpilogueBwdGQAISA_fSD_Li256ELb1ELb1EEENS1_19SingleTileSchedulerILb1ELb0ELb0ELi128EEEEEEEEEvNT_6ParamsE$_ZN4cute3eso3ESOILb0ELb1EJNS_5tupleIJiiEEEEEC2ERKS3_)
        /*13d0c*/ 	.word	0x00000000


	//----- nvinfo : EIATTR_FRAME_SIZE
	.align		4
.L_13538:
        /*13d10*/ 	.byte	0x04, 0x11
        /*13d12*/ 	.short	(.L_13540 - .L_13539)
	.align		4
.L_13539:
        /*13d14*/ 	.word	index@($_ZN7cutlass13device_kernelIN5flash19enable_sm80_to_sm89INS1_16FlashAttnBwdSm80INS1_25CollectiveMainloopBwdSm80ILi2ELi2EN4cute5tupleIJNS5_1CILi128EEES8_NS7_ILi64EEEEEENS_10bfloat16_tEfNS_4arch4Sm80ELb0ELb0ELb1ELb1ELb1ELb0ELb0ELb0ELi2ELi4ELi4ELi4ELb0EEENS1_24CollectiveEpilogueBwdGQAISA_fSD_Li256ELb1ELb1EEENS1_19SingleTileSchedulerILb1ELb0ELb0ELi128EEEEEEEEEvNT_6ParamsE$_ZN4cute3eso3ESOILb0ELb1EJNS_5tupleIJiNS2_IJiiEEEEEENS2_IJNS_10UnderscoreENS2_IJS5_S5_EEEEEEEEC2ERKS4_RKS7_)
        /*13d18*/ 	.word	0x00000000


	//----- nvinfo : EIATTR_FRAME_SIZE
	.align		4
.L_13540:
        /*13d1c*/ 	.byte	0x04, 0x11
        /*13d1e*/ 	.short	(.L_13542 - .L_13541)
	.align		4
.L_13541:
        /*13d20*/ 	.word	index@($_ZN7cutlass13device_kernelIN5flash19enable_sm80_to_sm89INS1_16FlashAttnBwdSm80INS1_25CollectiveMainloopBwdSm80ILi2ELi2EN4cute5tupleIJNS5_1CILi128EEES8_NS7_ILi64EEEEEENS_10bfloat16_tEfNS_4arch4Sm80ELb0ELb0ELb1ELb1ELb1ELb0ELb0ELb0ELi2ELi4ELi4ELi4ELb0EEENS1_24CollectiveEpilogueBwdGQAISA_fSD_Li256ELb1ELb1EEENS1_19SingleTileSchedulerILb1ELb0ELb0ELi128EEEEEEEEEvNT_6ParamsE$_ZN4cute3eso3ESOILb0ELb1EJNS_5tupleIJiNS2_IJiNS_1CILi0EEEEEEEEENS2_IJNS_10UnderscoreENS2_IJS7_S7_EEEEEEEEC2ERKS6_RKS9_)
        /*13d24*/ 	.word	0x00000000


	//----- nvinfo : EIATTR_FRAME_SIZE
	.align		4
.L_13542:
        /*13d28*/ 	.byte	0x04, 0x11
        /*13d2a*/ 	.short	(.L_13544 - .L_13543)
	.align		4
.L_13543:
        /*13d2c*/ 	.word	index@($_ZN7cutlass13device_kernelIN5flash19enable_sm80_to_sm89INS1_16FlashAttnBwdSm80INS1_25CollectiveMainloopBwdSm80ILi2ELi2EN4cute5tupleIJNS5_1CILi128EEES8_NS7_ILi64EEEEEENS_10bfloat16_tEfNS_4arch4Sm80ELb0ELb0ELb1ELb1ELb1ELb0ELb0ELb0ELi2ELi4ELi4ELi4ELb0EEENS1_24CollectiveEpilogueBwdGQAISA_fSD_Li256ELb1ELb1EEENS1_19SingleTileSchedulerILb1ELb0ELb0ELi128EEEEEEEEEvNT_6ParamsE$_ZN4cute3eso3ESOILb0ELb0EJiiiNS_1CILi72EEENS2_ILi512EEEEEC2ERKiS7_S7_RKS3_RKS4_)
        /*13d30*/ 	.word	0x00000000


	//----- nvinfo : EIATTR_FRAME_SIZE
	.align		4
.L_13544:
        /*13d34*/ 	.byte	0x04, 0x11
        /*13d36*/ 	.short	(.L_13546 - .L_13545)
	.align		4
.L_13545:
        /*13d38*/ 	.word	index@($_ZN7cutlass13device_kernelIN5flash19enable_sm80_to_sm89INS1_16FlashAttnBwdSm80INS1_25CollectiveMainloopBwdSm80ILi2ELi2EN4cute5tupleIJNS5_1CILi128EEES8_NS7_ILi64EEEEEENS_10bfloat16_tEfNS_4arch4Sm80ELb0ELb0ELb1ELb1ELb1ELb0ELb0ELb0ELi2ELi4ELi4ELi4ELb0EEENS1_24CollectiveEpilogueBwdGQAISA_fSD_Li256ELb1ELb1EEENS1_19SingleTileSchedulerILb1ELb0ELb0ELi128EEEEEEEEEvNT_6ParamsE$_ZN4cute3eso3ESOILb0ELb0EJiiiNS_1CILi144EEENS2_ILi512EEEEEC2ERKiS7_S7_RKS3_RKS4_)
        /*13d3c*/ 	.word	0x00000000


	//----- nvinfo : EIATTR_FRAME_SIZE
	.align		4
.L_13546:
        /*13d40*/ 	.byte	0x04, 0x11
        /*13d42*/ 	.short	(.L_13548 - .L_13547)
	.align		4
.L_13547:
        /*13d44*/ 	.word	index@($_ZN7cutlass13device_kernelIN5flash19enable_sm80_to_sm89INS1_16FlashAttnBwdSm80INS1_25CollectiveMainloopBwdSm80ILi2ELi2EN4cute5tupleIJNS5_1CILi128EEES8_NS7_ILi64EEEEEENS_10bfloat16_tEfNS_4arch4Sm80ELb0ELb0ELb1ELb1ELb1ELb0ELb0ELb0ELi2ELi4ELi4ELi4ELb0EEENS1_24CollectiveEpilogueBwdGQAISA_fSD_Li256ELb1ELb1EEENS1_19SingleTileSchedulerILb1ELb0ELb0ELi128EEEEEEEEEvNT_6ParamsE$_ZN4cute3eso3ESOILb0ELb0EJiiiNS_1CILi0EEEEEC2ERKiS6_S6_RKS3_)
        /*13d48*/ 	.word	0x00000000


	//----- nvinfo : EIATTR_FRAME_SIZE
	.align		4
.L_13548:
        /*13d4c*/ 	.byte	0x04, 0x11
        /*13d4e*/ 	.short	(.L_13550 - .L_13549)
	.align		4
.L_13549:
        /*13d50*/ 	.word	index@($_ZN7cutlass13device_kernelIN5flash19enable_sm80_to_sm89INS1_16FlashAttnBwdSm80INS1_25CollectiveMainloopBwdSm80ILi2ELi2EN4cute5tupleIJNS5_1CILi128EEES8_NS7_ILi64EEEEEENS_10bfloat16_tEfNS_4arch4Sm80ELb0ELb0ELb1ELb1ELb1ELb0ELb0ELb0ELi2ELi4ELi4ELi4ELb0EEENS1_24CollectiveEpilogueBwdGQAISA_fSD_Li256ELb1ELb1EEENS1_19SingleTileSchedulerILb1ELb0ELb0ELi128EEEEEEEEEvNT_6ParamsE$_ZN4cute3eso3ESOILb0ELb0EJiiiEEC2ERKiS4_S4_)
        /*13d54*/ 	.word	0x00000000


	//----- nvinfo : EIATTR_FRAME_SIZE
	.align		4
.L_13550:
        /*13d58*/ 	.byte	0x04, 0x11
        /*13d5a*/ 	.short	(.L_13552 - .L_13551)
	.align		4
.L_13551:
        /*13d5c*/ 	.word	index@($_ZN7cutlass13device_kernelIN5flash19enable_sm80_to_sm89INS1_16FlashAttnBwdSm80INS1_25CollectiveMainloopBwdSm80ILi2ELi2EN4cute5tupleIJNS5_1CILi128EEES8_NS7_ILi64EEEEEENS_10bfloat16_tEfNS_4arch4Sm80ELb0ELb0ELb1ELb1ELb1ELb0ELb0ELb0ELi2ELi4ELi4ELi4ELb0EEENS1_24CollectiveEpilogueBwdGQAISA_fSD_Li256ELb1ELb1EEENS1_19SingleTileSchedulerILb1ELb0ELb0ELi128EEEEEEEEEvNT_6ParamsE$_ZN4cute3eso3ESOILb0ELb0EJiiNS_1CILi8192EEEEEC2ERKiS6_RKS3_)
        /*13d60*/ 	.word	0x00000000


	//----- nvinfo : EIATTR_FRAME_SIZE
	.align		4
.L_13552:
        /*13d64*/ 	.byte	0x04, 0x11
        /*13d66*/ 	.short	(.L_13554 - .L_13553)
	.align		4
.L_13553:
        /*13d68*/ 	.word	index@($_ZN7cutlass13device_kernelIN5flash19enable_sm80_to_sm89INS1_16FlashAttnBwdSm80INS1_25CollectiveMainloopBwdSm80ILi2ELi2EN4cute5tupleIJNS5_1CILi128EEES8_NS7_ILi64EEEEEENS_10bfloat16_tEfNS_4arch4Sm80ELb0ELb0ELb1ELb1ELb1ELb0ELb0ELb0ELi2ELi4ELi4ELi4ELb0EEENS1_24CollectiveEpilogueBwdGQAISA_fSD_Li256ELb1ELb1EEENS1_19SingleTileSchedulerILb1ELb0ELb0ELi128EEEEEEEEEvNT_6ParamsE$_ZN4cute3eso3ESOILb0ELb0EJiiNS_1CILi72EEENS2_ILi512EEEEEC2ERKiS7_RKS3_RKS4_)
        /*13d6c*/ 	.word	0x00000000


	//----- nvinfo : EIATTR_FRAME_SIZE
	.align		4
.L_13554:
        /*13d70*/ 	.byte	0x04, 0x11
        /*13d72*/ 	.short	(.L_13556 - .L_13555)
	.align		4
.L_13555:
        /*13d74*/ 	.word	index@($_ZN7cutlass13device_kernelIN5flash19enable_sm80_to_sm89INS1_16FlashAttnBwdSm80INS1_25CollectiveMainloopBwdSm80ILi2ELi2EN4cute5tupleIJNS5_1CILi128EEES8_NS7_ILi64EEEEEENS_10bfloat16_tEfNS_4arch4Sm80ELb0ELb0ELb1ELb1ELb1ELb0ELb0ELb0ELi2ELi4ELi4ELi4ELb0EEENS1_24CollectiveEpilogueBwdGQAISA_fSD_Li256ELb1ELb1EEENS1_19SingleTileSchedulerILb1ELb0ELb0ELi128EEEEEEEEEvNT_6ParamsE$_ZN4cute3eso3ESOILb0ELb0EJiiNS_1CILi144EEENS2_ILi512EEEEEC2ERKiS7_RKS3_RKS4_)
        /*13d78*/ 	.word	0x00000000


	//----- nvinfo : EIATTR_FRAME_SIZE
	.align		4
.L_13556:
        /*13d7c*/ 	.byte	0x04, 0x11
        /*13d7e*/ 	.short	(.L_13558 - .L_13557)
	.align		4
.L_13557:
        /*13d80*/ 	.word	index@($_ZN7cutlass13device_kernelIN5flash19enable_sm80_to_sm89INS1_16FlashAttnBwdSm80INS1_25CollectiveMainloopBwdSm80ILi2ELi2EN4cute5tupleIJNS5_1CILi128EEES8_NS7_ILi64EEEEEENS_10bfloat16_tEfNS_4arch4Sm80ELb0ELb0ELb1ELb1ELb1ELb0ELb0ELb0ELi2ELi4ELi4ELi4ELb0EEENS1_24CollectiveEpilogueBwdGQAISA_fSD_Li256ELb1ELb1EEENS1_19SingleTileSchedulerILb1ELb0ELb0ELi128EEEEEEEEEvNT_6ParamsE$_ZN4cute3eso3ESOILb0ELb0EJiiNS_1CILi1024EEEEEC2ERKiS6_RKS3_)
        /*13d84*/ 	.word	0x00000000


	//----- nvinfo : EIATTR_FRAME_SIZE
	.align		4
.L_13558:
        /*13d88*/ 	.byte	0x04, 0x11
        /*13d8a*/ 	.short	(.L_13560 - .L_13559)
	.align		4
.L_13559:
        /*13d8c*/ 	.word	index@($_ZN7cutlass13device_kernelIN5flash19enable_sm80_to_sm89INS1_16FlashAttnBwdSm80INS1_25CollectiveMainloopBwdSm80ILi2ELi2EN4cute5tupleIJNS5_1CILi128EEES8_NS7_ILi64EEEEEENS_10bfloat16_tEfNS_4arch4Sm80ELb0ELb0ELb1ELb1ELb1ELb0ELb0ELb0ELi2ELi4ELi4ELi4ELb0EEENS1_24CollectiveEpilogueBwdGQAISA_fSD_Li256ELb1ELb1EEENS1_19SingleTileSchedulerILb1ELb0ELb0ELi128EEEEEEEEEvNT_6ParamsE$_ZN4cute3eso3ESOILb0ELb0EJiiNS_1CILi0EEEEEC2ERKiS6_RKS3_)
        /*13d90*/ 	.word	0x00000000


	//----- nvinfo : EIATTR_FRAME_SIZE
	.align		4
.L_13560:
        /*13d94*/ 	.byte	0x04, 0x11
        /*13d96*/ 	.short	(.L_13562 - .L_13561)
	.align		4
.L_13561:
        /*13d98*/ 	.word	index@($_ZN7cutlass13device_kernelIN5flash19enable_sm80_to_sm89INS1_16FlashAttnBwdSm80INS1_25CollectiveMainloopBwdSm80ILi2ELi2EN4cute5tupleIJNS5_1CILi128EEES8_NS7_ILi64EEEEEENS_10bfloat16_tEfNS_4arch4Sm80ELb0ELb0ELb1ELb1ELb1ELb0ELb0ELb0ELi2ELi4ELi4ELi4ELb0EEENS1_24CollectiveEpilogueBwdGQAISA_fSD_Li256ELb1ELb1EEENS1_19SingleTileSchedulerILb1ELb0ELb0ELi128EEEEEEEEEvNT_6ParamsE$_ZN4cute3eso3ESOILb0ELb0EJiiEEC2ERKiS4_)
        /*13d9c*/ 	.word	0x00000000


	//----- nvinfo : EIATTR_FRAME_SIZE
	.align		4
.L_13562:
        /*13da0*/ 	.byte	0x04, 0x11
        /*13da2*/ 	.short	(.L_13564 - .L_13563)
	.align		4
.L_13563:
        /*13da4*/ 	.word	index@($_ZN7cutlass13device_kernelIN5flash19enable_sm80_to_sm89INS1_16FlashAttnBwdSm80INS1_25CollectiveMainloopBwdSm80ILi2ELi2EN4cute5tupleIJNS5_1CILi128EEES8_NS7_ILi64EEEEEENS_10bfloat16_tEfNS_4arch4Sm80ELb0ELb0ELb1ELb1ELb1ELb0ELb0ELb0ELi2ELi4ELi4ELi4ELb0EEENS1_24CollectiveEpilogueBwdGQAISA_fSD_Li256ELb1ELb1EEENS1_19SingleTileSchedulerILb1ELb0ELb0ELi128EEEEEEEEEvNT_6ParamsE$_ZN4cute3eso3ESOILb0ELb0EJiNS_5tupleIJiiEEEEEC2ERKiRKS3_)
        /*13da8*/ 	.word	0x00000000


	//----- nvinfo : EIATTR_FRAME_SIZE
	.align		4
.L_13564:
        /*13dac*/ 	.byte	0x04, 0x11
        /*13dae*/ 	.short	(.L_13566 - .L_13565)
	.align		4
.L_13565:
        /*13db0*/ 	.word	index@($_ZN7cutlass13device_kernelIN5flash19enable_sm80_to_sm89INS1_16FlashAttnBwdSm80INS1_25CollectiveMainloopBwdSm80ILi2ELi2EN4cute5tupleIJNS5_1CILi128EEES8_NS7_ILi64EEEEEENS_10bfloat16_tEfNS_4arch4Sm80ELb0ELb0ELb1ELb1ELb1ELb0ELb0ELb0ELi2ELi4ELi4ELi4ELb0EEENS1_24CollectiveEpilogueBwdGQAISA_fSD_Li256ELb1ELb1EEENS1_19SingleTileSchedulerILb1ELb0ELb0ELi128EEEEEEEEEvNT_6ParamsE$_ZN4cute3eso3ESOILb0ELb0EJiNS_5tupleIJiNS_1CILi0EEEEEEEEC2ERKiRKS5_)
        /*13db4*/ 	.word	0x00000000


	//----- nvinfo : EIATTR_FRAME_SIZE
	.align		4
.L_13566:
        /*13db8*/ 	.byte	0x04, 0x11
        /*13dba*/ 	.short	(.L_13568 - .L_13567)
	.align		4
.L_13567:
        /*13dbc*/ 	.word	index@($_ZN7cutlass13device_kernelIN5flash19enable_sm80_to_sm89INS1_16FlashAttnBwdSm80INS1_25CollectiveMainloopBwdSm80ILi2ELi2EN4cute5tupleIJNS5_1CILi128EEES8_NS7_ILi64EEEEEENS_10bfloat16_tEfNS_4arch4Sm80ELb0ELb0ELb1ELb1ELb1ELb0ELb0ELb0ELi2ELi4ELi4ELi4ELb0EEENS1_24CollectiveEpilogueBwdGQAISA_fSD_Li256ELb1ELb1EEENS1_19SingleTileSchedulerILb1ELb0ELb0ELi128EEEEEEEEEvNT_6ParamsE$_ZN4cute3eso3ESOILb0ELb0EJNS_6LayoutINS_5tupleIJNS3_IJNS_1CILi8EEENS4_ILi1EEEEEENS4_ILi4EEES6_EEENS3_IJNS3_IJS6_NS4_ILi0EEEEEElSA_EEEEElEEC2ERKSD_RKl)
        /*13dc0*/ 	.word	0x00000000


	//----- nvinfo : EIATTR_FRAME_SIZE
	.align		4
.L_13568:
        /*13dc4*/ 	.byte	0x04, 0x11
        /*13dc6*/ 	.short	(.L_13570 - .L_13569)
	.align		4
.L_13569:
        /*13dc8*/ 	.word	index@($_ZN7cutlass13device_kernelIN5flash19enable_sm80_to_sm89INS1_16FlashAttnBwdSm80INS1_25CollectiveMainloopBwdSm80ILi2ELi2EN4cute5tupleIJNS5_1CILi128EEES8_NS7_ILi64EEEEEENS_10bfloat16_tEfNS_4arch4Sm80ELb0ELb0ELb1ELb1ELb1ELb0ELb0ELb0ELi2ELi4ELi4ELi4ELb0EEENS1_24CollectiveEpilogueBwdGQAISA_fSD_Li256ELb1ELb1EEENS1_19SingleTileSchedulerILb1ELb0ELb0ELi128EEEEEEEEEvNT_6ParamsE$_ZN4cute3eso3ESOILb0ELb0EJNS_6LayoutINS_5tupleIJNS3_IJNS_1CILi8EEENS4_ILi1EEEEEENS4_ILi4EEES6_EEENS3_IJNS3_IJS6_NS4_ILi0EEEEEElSA_EEEEENS_10ViewEngineINS_8gmem_ptrIPKN7cutlass10bfloat16_tEEEEEEEC2ERKSD_RKSL_)
        /*13dcc*/ 	.word	0x00000000


	//----- nvinfo : EIATTR_FRAME_SIZE
	.align		4
.L_13570:
        /*13dd0*/ 	.byte	0x04, 0x11
        /*13dd2*/ 	.short	(.L_13572 - .L_13571)
	.align		4
.L_13571:
        /*13dd4*/ 	.word	index@($_ZN7cutlass13device_kernelIN5flash19enable_sm80_to_sm89INS1_16FlashAttnBwdSm80INS1_25CollectiveMainloopBwdSm80ILi2ELi2EN4cute5tupleIJNS5_1CILi128EEES8_NS7_ILi64EEEEEENS_10bfloat16_tEfNS_4arch4Sm80ELb0ELb0ELb1ELb1ELb1ELb0ELb0ELb0ELi2ELi4ELi4ELi4ELb0EEENS1_24CollectiveEpilogueBwdGQAISA_fSD_Li256ELb1ELb1EEENS1_19SingleTileSchedulerILb1ELb0ELb0ELi128EEEEEEEEEvNT_6ParamsE$_ZN4cute3eso3ESOILb0ELb0EJNS_6LayoutINS_5tupleIJNS3_IJNS_1CILi8EEENS4_ILi1EEEEEENS4_ILi2EEES5_EEENS3_IJNS3_IJS6_NS4_ILi0EEEEEEiNS4_ILi1024EEEEEEEEiEEC2ERKSE_RKi)
        /*13dd8*/ 	.word	0x00000000


	//----- nvinfo : EIATTR_FRAME_SIZE
	.align		4
.L_13572:
        /*13ddc*/ 	.byte	0x04, 0x11
        /*13dde*/ 	.short	(.L_13574 - .L_13573)
	.align		4
.L_13573:
        /*13de0*/ 	.word	index@($_ZN7cutlass13device_kernelIN5flash19enable_sm80_to_sm89INS1_16FlashAttnBwdSm80INS1_25CollectiveMainloopBwdSm80ILi2ELi2EN4cute5tupleIJNS5_1CILi128EEES8_NS7_ILi64EEEEEENS_10bfloat16_tEfNS_4arch4Sm80ELb0ELb0ELb1ELb1ELb1ELb0ELb0ELb0ELi2ELi4ELi4ELi4ELb0EEENS1_24CollectiveEpilogueBwdGQAISA_fSD_Li256ELb1ELb1EEENS1_19SingleTileSchedulerILb1ELb0ELb0ELi128EEEEEEEEEvNT_6ParamsE$_ZN4cute3eso3ESOILb0ELb0EJNS_6LayoutINS_5tupleIJNS3_IJNS_1CILi8EEENS4_ILi1EEEEEENS4_ILi2EEES5_EEENS3_IJNS3_IJS6_NS4_ILi0EEEEEEiNS4_ILi1024EEEEEEEENS_10ViewEngineINS_8smem_ptrIPN7cutlass10bfloat16_tEEEEEEEC2ERKSE_RKSL_)
        /*13de4*/ 	.word	0x00000000


	//----- nvinfo : EIATTR_FRAME_SIZE
	.align		4
.L_13574:
        /*13de8*/ 	.byte	0x04, 0x11
        /*13dea*/ 	.short	(.L_13576 - .L_13575)
	.align		4
.L_13575:
        /*13dec*/ 	.word	index@($_ZN7cutlass13device_kernelIN5flash19enable_sm80_to_sm89INS1_16FlashAttnBwdSm80INS1_25CollectiveMainloopBwdSm80ILi2ELi2EN4cute5tupleIJNS5_1CILi128EEES8_NS7_ILi64EEEEEENS_10bfloat16_tEfNS_4arch4Sm80ELb0ELb0ELb1ELb1ELb1ELb0ELb0ELb0ELi2ELi4ELi4ELi4ELb0EEENS1_24CollectiveEpilogueBwdGQAISA_fSD_Li256ELb1ELb1EEENS1_19SingleTileSchedulerILb1ELb0ELb0ELi128EEEEEEEEEvNT_6ParamsE$_ZN4cute3eso3ESOILb0ELb0EJNS_6LayoutINS_5tupleIJNS3_IJNS_1CILi8EEENS4_ILi1EEEEEENS4_ILi2EEENS3_IJS8_S8_EEEEEENS3_IJNS3_IJS6_NS4_ILi0EEEEEENS4_ILi4096EEENS3_IJiiEEEEEEEEiEEC2ERKSG_RKi)
        /*13df0*/ 	.word	0x00000000


	//----- nvinfo : EIATTR_FRAME_SIZE
	.align		4
.L_13576:
        /*13df4*/ 	.byte	0x04, 0x11
        /*13df6*/ 	.short	(.L_13578 - .L_13577)
	.align		4
.L_13577:
        /*13df8*/ 	.word	index@($_ZN7cutlass13device_kernelIN5flash19enable_sm80_to_sm89INS1_16FlashAttnBwdSm80INS1_25CollectiveMainloopBwdSm80ILi2ELi2EN4cute5tupleIJNS5_1CILi128EEES8_NS7_ILi64EEEEEENS_10bfloat16_tEfNS_4arch4Sm80ELb0ELb0ELb1ELb1ELb1ELb0ELb0ELb0ELi2ELi4ELi4ELi4ELb0EEENS1_24CollectiveEpilogueBwdGQAISA_fSD_Li256ELb1ELb1EEENS1_19SingleTileSchedulerILb1ELb0ELb0ELi128EEEEEEEEEvNT_6ParamsE$_ZN4cute3eso3ESOILb0ELb0EJNS_6LayoutINS_5tupleIJNS3_IJNS_1CILi8EEENS4_ILi1EEEEEENS4_ILi2EEENS3_IJS8_S8_EEEEEENS3_IJNS3_IJS6_NS4_ILi0EEEEEENS4_ILi4096EEENS3_IJiiEEEEEEEENS_10ViewEngineINS_8smem_ptrIPN7cutlass10bfloat16_tEEEEEEEC2ERKSG_RKSN_)
        /*13dfc*/ 	.word	0x00000000


	//----- nvinfo : EIATTR_FRAME_SIZE
	.align		4
.L_13578:
        /*13e00*/ 	.byte	0x04, 0x11
        /*13e02*/ 	.short	(.L_13580 - .L_13579)
	.align		4
.L_13579:
        /*13e04*/ 	.word	index@($_ZN7cutlass13device_kernelIN5flash19enable_sm80_to_sm89INS1_16FlashAttnBwdSm80INS1_25CollectiveMainloopBwdSm80ILi2ELi2EN4cute5tupleIJNS5_1CILi128EEES8_NS7_ILi64EEEEEENS_10bfloat16_tEfNS_4arch4Sm80ELb0ELb0ELb1ELb1ELb1ELb0ELb0ELb0ELi2ELi4ELi4ELi4ELb0EEENS1_24CollectiveEpilogueBwdGQAISA_fSD_Li256ELb1ELb1EEENS1_19SingleTileSchedulerILb1ELb0ELb0ELi128EEEEEEEEEvNT_6ParamsE$_ZN4cute3eso3ESOILb0ELb0EJNS_6LayoutINS_5tupleIJNS3_IJNS_1CILi8EEENS4_ILi1EEEEEENS4_ILi2EEEEEENS3_IJNS3_IJS6_NS4_ILi0EEEEEEiEEEEEiEEC2ERKSD_RKi)
        /*13e08*/ 	.word	0x00000000


	//----- nvinfo : EIATTR_FRAME_SIZE
	.align		4
.L_13580:
        /*13e0c*/ 	.byte	0x04, 0x11
        /*13e0e*/ 	.short	(.L_13582 - .L_13581)
	.align		4
.L_13581:
        /*13e10*/ 	.word	index@($_ZN7cutlass13device_kernelIN5flash19enable_sm80_to_sm89INS1_16FlashAttnBwdSm80INS1_25CollectiveMainloopBwdSm80ILi2ELi2EN4cute5tupleIJNS5_1CILi128EEES8_NS7_ILi64EEEEEENS_10bfloat16_tEfNS_4arch4Sm80ELb0ELb0ELb1ELb1ELb1ELb0ELb0ELb0ELi2ELi4ELi4ELi4ELb0EEENS1_24CollectiveEpilogueBwdGQAISA_fSD_Li256ELb1ELb1EEENS1_19SingleTileSchedulerILb1ELb0ELb0ELi128EEEEEEEEEvNT_6ParamsE$_ZN4cute3eso3ESOILb0ELb0EJNS_6LayoutINS_5tupleIJNS3_IJNS_1CILi8EEENS4_ILi1EEEEEENS4_ILi2EEEEEENS3_IJNS3_IJS6_NS4_ILi0EEEEEEiEEEEENS_10ViewEngineINS_8smem_ptrIPN7cutlass10bfloat16_tEEEEEEEC2ERKSD_RKSK_)
        /*13e14*/ 	.word	0x00000000


	//----- nvinfo : EIATTR_FRAME_SIZE
	.align		4
.L_13582:
        /*13e18*/ 	.byte	0x04, 0x11
        /*13e1a*/ 	.short	(.L_13584 - .L_13583)
	.align		4
.L_13583:
        /*13e1c*/ 	.word	index@($_ZN7cutlass13device_kernelIN5flash19enable_sm80_to_sm89INS1_16FlashAttnBwdSm80INS1_25CollectiveMainloopBwdSm80ILi2ELi2EN4cute5tupleIJNS5_1CILi128EEES8_NS7_ILi64EEEEEENS_10bfloat16_tEfNS_4arch4Sm80ELb0ELb0ELb1ELb1ELb1ELb0ELb0ELb0ELi2ELi4ELi4ELi4ELb0EEENS1_24CollectiveEpilogueBwdGQAISA_fSD_Li256ELb1ELb1EEENS1_19SingleTileSchedulerILb1ELb0ELb0ELi128EEEEEEEEEvNT_6ParamsE$_ZN4cute3eso3ESOILb0ELb0EJNS_6LayoutINS_5tupleIJNS3_IJNS_1CILi8EEENS4_ILi1EEEEEENS3_IJNS4_ILi2EEEEEEEEENS3_IJNS3_IJS6_NS4_ILi0EEEEEENS3_IJiEEEEEEEENS_10ViewEngineINS_8smem_ptrIPN7cutlass10bfloat16_tEEEEEEEC2ERKSF_RKSM_)
        /*13e20*/ 	.word	0x00000000


	//----- nvinfo : EIATTR_FRAME_SIZE
	.align		4
.L_13584:
        /*13e24*/ 	.byte	0x04, 0x11
        /*13e26*/ 	.short	(.L_13586 - .L_13585)
	.align		4
.L_13585:
        /*13e28*/ 	.word	index@($_ZN7cutlass13device_kernelIN5flash19enable_sm80_to_sm89INS1_16FlashAttnBwdSm80INS1_25CollectiveMainloopBwdSm80ILi2ELi2EN4cute5tupleIJNS5_1CILi128EEES8_NS7_ILi64EEEEEENS_10bfloat16_tEfNS_4arch4Sm80ELb0ELb0ELb1ELb1ELb1ELb0ELb0ELb0ELi2ELi4ELi4ELi4ELb0EEENS1_24CollectiveEpilogueBwdGQAISA_fSD_Li256ELb1ELb1EEENS1_19SingleTileSchedulerILb1ELb0ELb0ELi128EEEEEEEEEvNT_6ParamsE$_ZN4cute3eso3ESOILb0ELb0EJNS_6LayoutINS_5tupleIJNS3_IJNS_1CILi2EEES5_S5_EEES5_NS3_IJS5_S5_EEEEEENS3_IJNS3_IJNS4_ILi1EEENS4_ILi512EEEiEEENS4_ILi4096EEENS3_IJiiEEEEEEEEjEEC2ERKSF_RKj)
        /*13e2c*/ 	.word	0x00000000


	//----- nvinfo : EIATTR_FRAME_SIZE
	.align		4
.L_13586:
        /*13e30*/ 	.byte	0x04, 0x11
        /*13e32*/ 	.short	(.L_13588 - .L_13587)
	.align		4
.L_13587:
        /*13e34*/ 	.word	index@($_ZN7cutlass13device_kernelIN5flash19enable_sm80_to_sm89INS1_16FlashAttnBwdSm80INS1_25CollectiveMainloopBwdSm80ILi2ELi2EN4cute5tupleIJNS5_1CILi128EEES8_NS7_ILi64EEEEEENS_10bfloat16_tEfNS_4arch4Sm80ELb0ELb0ELb1ELb1ELb1ELb0ELb0ELb0ELi2ELi4ELi4ELi4ELb0EEENS1_24CollectiveEpilogueBwdGQAISA_fSD_Li256ELb1ELb1EEENS1_19SingleTileSchedulerILb1ELb0ELb0ELi128EEEEEEEEEvNT_6ParamsE$_ZN4cute3eso3ESOILb0ELb0EJNS_6LayoutINS_5tupleIJNS3_IJNS_1CILi2EEES5_S5_EEES5_NS3_IJS5_S5_EEEEEENS3_IJNS3_IJNS4_ILi1EEENS4_ILi512EEEiEEENS4_ILi4096EEENS3_IJiiEEEEEEEENS_10ViewEngineINS_8smem_ptrIPN7cutlass10bfloat16_tEEEEEEEC2ERKSF_RKSM_)
        /*13e38*/ 	.word	0x00000000


	//----- nvinfo : EIATTR_FRAME_SIZE
	.align		4
.L_13588:
        /*13e3c*/ 	.byte	0x04, 0x11
        /*13e3e*/ 	.short	(.L_13590 - .L_13589)
	.align		4
.L_13589:
        /*13e40*/ 	.word	index@($_ZN7cutlass13device_kernelIN5flash19enable_sm80_to_sm89INS1_16FlashAttnBwdSm80INS1_25CollectiveMainloopBwdSm80ILi2ELi2EN4cute5tupleIJNS5_1CILi128EEES8_NS7_ILi64EEEEEENS_10bfloat16_tEfNS_4arch4Sm80ELb0ELb0ELb1ELb1ELb1ELb0ELb0ELb0ELi2ELi4ELi4ELi4ELb0EEENS1_24CollectiveEpilogueBwdGQAISA_fSD_Li256ELb1ELb1EEENS1_19SingleTileSchedulerILb1ELb0ELb0ELi128EEEEEEEEEvNT_6ParamsE$_ZN4cute3eso3ESOILb0ELb0EJNS_6LayoutINS_5tupleIJNS3_IJNS_1CILi2EEES5_S5_EEES5_NS3_IJNS3_IJS5_S5_EEES5_EEEEEENS3_IJNS3_IJNS4_ILi1EEENS4_ILi512EEEiEEENS4_ILi4096EEENS3_IJNS3_IJiiEEENS4_ILi8192EEEEEEEEEEEjEEC2ERKSI_RKj)
        /*13e44*/ 	.word	0x00000000


	//----- nvinfo : EIATTR_FRAME_SIZE
	.align		4
.L_13590:
        /*13e48*/ 	.byte	0x04, 0x11
        /*13e4a*/ 	.short	(.L_13592 - .L_13591)
	.align		4
.L_13591:
        /*13e4c*/ 	.word	index@($_ZN7cutlass13device_kernelIN5flash19enable_sm80_to_sm89INS1_16FlashAttnBwdSm80INS1_25CollectiveMainloopBwdSm80ILi2ELi2EN4cute5tupleIJNS5_1CILi128EEES8_NS7_ILi64EEEEEENS_10bfloat16_tEfNS_4arch4Sm80ELb0ELb0ELb1ELb1ELb1ELb0ELb0ELb0ELi2ELi4ELi4ELi4ELb0EEENS1_24CollectiveEpilogueBwdGQAISA_fSD_Li256ELb1ELb1EEENS1_19SingleTileSchedulerILb1ELb0ELb0ELi128EEEEEEEEEvNT_6ParamsE$_ZN4cute3eso3ESOILb0ELb0EJNS_6LayoutINS_5tupleIJNS3_IJNS_1CILi2EEES5_S5_EEES5_NS3_IJNS3_IJS5_S5_EEES5_EEEEEENS3_IJNS3_IJNS4_ILi1EEENS4_ILi512EEEiEEENS4_ILi4096EEENS3_IJNS3_IJiiEEENS4_ILi8192EEEEEEEEEEENS_10ViewEngineINS_8smem_ptrIPN7cutlass10bfloat16_tEEEEEEEC2ERKSI_RKSP_)
        /*13e50*/ 	.word	0x00000000


	//----- nvinfo : EIATTR_FRAME_SIZE
	.align		4
.L_13592:
        /*13e54*/ 	.byte	0x04, 0x11
        /*13e56*/ 	.short	(.L_13594 - .L_13593)
	.align		4
.L_13593:
        /*13e58*/ 	.word	index@($_ZN7cutlass13device_kernelIN5flash19enable_sm80_to_sm89INS1_16FlashAttnBwdSm80INS1_25CollectiveMainloopBwdSm80ILi2ELi2EN4cute5tupleIJNS5_1CILi128EEES8_NS7_ILi64EEEEEENS_10bfloat16_tEfNS_4arch4Sm80ELb0ELb0ELb1ELb1ELb1ELb0ELb0ELb0ELi2ELi4ELi4ELi4ELb0EEENS1_24CollectiveEpilogueBwdGQAISA_fSD_Li256ELb1ELb1EEENS1_19SingleTileSchedulerILb1ELb0ELb0ELi128EEEEEEEEEvNT_6ParamsE$_ZN4cute3eso3ESOILb0ELb0EJNS_6LayoutINS_5tupleIJNS3_IJNS_1CILi2EEES5_EEES6_NS4_ILi8EEEEEENS3_IJNS3_IJiNS4_ILi512EEEEEENS3_IJiiEEENS4_ILi1024EEEEEEEEjEEC2ERKSE_RKj)
        /*13e5c*/ 	.word	0x00000000


	//----- nvinfo : EIATTR_FRAME_SIZE
	.align		4
.L_13594:
        /*13e60*/ 	.byte	0x04, 0x11
        /*13e62*/ 	.short	(.L_13596 - .L_13595)
	.align		4
.L_13595:
        /*13e64*/ 	.word	index@($_ZN7cutlass13device_kernelIN5flash19enable_sm80_to_sm89INS1_16FlashAttnBwdSm80INS1_25CollectiveMainloopBwdSm80ILi2ELi2EN4cute5tupleIJNS5_1CILi128EEES8_NS7_ILi64EEEEEENS_10bfloat16_tEfNS_4arch4Sm80ELb0ELb0ELb1ELb1ELb1ELb0ELb0ELb0ELi2ELi4ELi4ELi4ELb0EEENS1_24CollectiveEpilogueBwdGQAISA_fSD_Li256ELb1ELb1EEENS1_19SingleTileSchedulerILb1ELb0ELb0ELi128EEEEEEEEEvNT_6ParamsE$_ZN4cute3eso3ESOILb0ELb0EJNS_6LayoutINS_5tupleIJNS3_IJNS_1CILi2EEES5_EEES6_NS4_ILi8EEEEEENS3_IJNS3_IJiNS4_ILi512EEEEEENS3_IJiiEEENS4_ILi1024EEEEEEEENS_10ViewEngineINS_8smem_ptrIPN7cutlass10bfloat16_tEEEEEEEC2ERKSE_RKSL_)
        /*13e68*/ 	.word	0x00000000


	//----- nvinfo : EIATTR_FRAME_SIZE
	.align		4
.L_13596:
        /*13e6c*/ 	.byte	0x04, 0x11
        /*13e6e*/ 	.short	(.L_13598 - .L_13597)
	.align		4
.L_13597:
        /*13e70*/ 	.word	index@($_ZN7cutlass13device_kernelIN5flash19enable_sm80_to_sm89INS1_16FlashAttnBwdSm80INS1_25CollectiveMainloopBwdSm80ILi2ELi2EN4cute5tupleIJNS5_1CILi128EEES8_NS7_ILi64EEEEEENS_10bfloat16_tEfNS_4arch4Sm80ELb0ELb0ELb1ELb1ELb1ELb0ELb0ELb0ELi2ELi4ELi4ELi4ELb0EEENS1_24CollectiveEpilogueBwdGQAISA_fSD_Li256ELb1ELb1EEENS1_19SingleTileSchedulerILb1ELb0ELb0ELi128EEEEEEEEEvNT_6ParamsE$_ZN4cute3eso3ESOILb0ELb0EJNS_6LayoutINS_5tupleIJNS3_IJNS_1CILi2EEES5_EEENS4_ILi8EEES6_EEENS3_IJNS3_IJNS4_ILi1EEEiEEENS4_ILi1024EEENS3_IJiiEEEEEEEEjEEC2ERKSE_RKj)
        /*13e74*/ 	.word	0x00000000


	//----- nvinfo : EIATTR_FRAME_SIZE
	.align		4
.L_13598:
        /*13e78*/ 	.byte	0x04, 0x11
        /*13e7a*/ 	.short	(.L_13600 - .L_13599)
	.align		4
.L_13599:
        /*13e7c*/ 	.word	index@($_ZN7cutlass13device_kernelIN5flash19enable_sm80_to_sm89INS1_16FlashAttnBwdSm80INS1_25CollectiveMainloopBwdSm80ILi2ELi2EN4cute5tupleIJNS5_1CILi128EEES8_NS7_ILi64EEEEEENS_10bfloat16_tEfNS_4arch4Sm80ELb0ELb0ELb1ELb1ELb1ELb0ELb0ELb0ELi2ELi4ELi4ELi4ELb0EEENS1_24CollectiveEpilogueBwdGQAISA_fSD_Li256ELb1ELb1EEENS1_19SingleTileSchedulerILb1ELb0ELb0ELi128EEEEEEEEEvNT_6ParamsE$_ZN4cute3eso3ESOILb0ELb0EJNS_6LayoutINS_5tupleIJNS3_IJNS_1CILi2EEES5_EEENS4_ILi8EEES6_EEENS3_IJNS3_IJNS4_ILi1EEEiEEENS4_ILi1024EEENS3_IJiiEEEEEEEENS_10ViewEngineINS_8smem_ptrIPN7cutlass10bfloat16_tEEEEEEEC2ERKSE_RKSL_)
        /*13e80*/ 	.word	0x00000000


	//----- nvinfo : EIATTR_FRAME_SIZE
	.align		4
.L_13600:
        /*13e84*/ 	.byte	0x04, 0x11
        /*13e86*/ 	.short	(.L_13602 - .L_13601)
	.align		4
.L_13601:
        /*13e88*/ 	.word	index@($_ZN7cutlass13device_kernelIN5flash19enable_sm80_to_sm89INS1_16FlashAttnBwdSm80INS1_25CollectiveMainloopBwdSm80ILi2ELi2EN4cute5tupleIJNS5_1CILi128EEES8_NS7_ILi64EEEEEENS_10bfloat16_tEfNS_4arch4Sm80ELb0ELb0ELb1ELb1ELb1ELb0ELb0ELb0ELi2ELi4ELi4ELi4ELb0EEENS1_24CollectiveEpilogueBwdGQAISA_fSD_Li256ELb1ELb1EEENS1_19SingleTileSchedulerILb1ELb0ELb0ELi128EEEEEEEEEvNT_6ParamsE$_ZN4cute3eso3ESOILb0ELb0EJNS_6LayoutINS_5tupleIJNS3_IJNS_1CILi1EEENS3_IJS5_NS4_ILi2EEES6_EEEEEES6_NS3_IJS6_S6_EEEEEENS3_IJNS3_IJNS4_ILi0EEENS3_IJS5_NS4_ILi256EEEiEEEEEENS4_ILi2048EEENS3_IJiNS4_ILi4096EEEEEEEEEEENS_10ViewEngineINS_8smem_ptrIPjEEEEEEC2ERKSJ_RKSO_)
        /*13e8c*/ 	.word	0x00000000


	//----- nvinfo : EIATTR_FRAME_SIZE
	.align		4
.L_13602:
        /*13e90*/ 	.byte	0x04, 0x11
        /*13e92*/ 	.short	(.L_13604 - .L_13603)
	.align		4
.L_13603:
        /*13e94*/ 	.word	index@($_ZN7cutlass13device_kernelIN5flash19enable_sm80_to_sm89INS1_16FlashAttnBwdSm80INS1_25CollectiveMainloopBwdSm80ILi2ELi2EN4cute5tupleIJNS5_1CILi128EEES8_NS7_ILi64EEEEEENS_10bfloat16_tEfNS_4arch4Sm80ELb0ELb0ELb1ELb1ELb1ELb0ELb0ELb0ELi2ELi4ELi4ELi4ELb0EEENS1_24CollectiveEpilogueBwdGQAISA_fSD_Li256ELb1ELb1EEENS1_19SingleTileSchedulerILb1ELb0ELb0ELi128EEEEEEEEEvNT_6ParamsE$_ZN4cute3eso3ESOILb0ELb0EJNS_6LayoutINS_5tupleIJNS3_IJNS3_IJNS_1CILi8EEENS4_ILi1EEEEEES6_EEENS3_IJNS3_IJS6_S6_EEENS4_ILi2EEEEEEEEENS3_IJNS3_IJNS3_IJS6_NS4_ILi0EEEEEESD_EEENS3_IJNS3_IJSD_SD_EEEiEEEEEEEENS_10ViewEngineINS_8smem_ptrIPN7cutlass10bfloat16_tEEEEEEEC2ERKSJ_RKSQ_)
        /*13e98*/ 	.word	0x00000000


	//----- nvinfo : EIATTR_FRAME_SIZE
	.align		4
.L_13604:
        /*13e9c*/ 	.byte	0x04, 0x11
        /*13e9e*/ 	.short	(.L_13606 - .L_13605)
	.align		4
.L_13605:
        /*13ea0*/ 	.word	index@($_ZN7cutlass13device_kernelIN5flash19enable_sm80_to_sm89INS1_16FlashAttnBwdSm80INS1_25CollectiveMainloopBwdSm80ILi2ELi2EN4cute5tupleIJNS5_1CILi128EEES8_NS7_ILi64EEEEEENS_10bfloat16_tEfNS_4arch4Sm80ELb0ELb0ELb1ELb1ELb1ELb0ELb0ELb0ELi2ELi4ELi4ELi4ELb0EEENS1_24CollectiveEpilogueBwdGQAISA_fSD_Li256ELb1ELb1EEENS1_19SingleTileSchedulerILb1ELb0ELb0ELi128EEEEEEEEEvNT_6ParamsE$_ZN4cute3eso3ESOILb0ELb0EJNS_5tupleIJiiEEEiNS_1CILi0EEEEEC2ERKS3_RKiRKS5_)
        /*13ea4*/ 	.word	0x00000000


	//----- nvinfo : EIATTR_FRAME_SIZE
	.align		4
.L_13606:
        /*13ea8*/ 	.byte	0x04, 0x11
        /*13eaa*/ 	.short	(.L_13608 - .L_13607)
	.align		4
.L_13607:
        /*13eac*/ 	.word	index@($_ZN7cutlass13device_kernelIN5flash19enable_sm80_to_sm89INS1_16FlashAttnBwdSm80INS1_25CollectiveMainloopBwdSm80ILi2ELi2EN4cute5tupleIJNS5_1CILi128EEES8_NS7_ILi64EEEEEENS_10bfloat16_tEfNS_4arch4Sm80ELb0ELb0ELb1ELb1ELb1ELb0ELb0ELb0ELi2ELi4ELi4ELi4ELb0EEENS1_24CollectiveEpilogueBwdGQAISA_fSD_Li256ELb1ELb1EEENS1_19SingleTileSchedulerILb1ELb0ELb0ELi128EEEEEEEEEvNT_6ParamsE$_ZN4cute3eso3ESOILb0ELb0EJNS_5tupleIJiNS_1CILi512EEEEEENS2_IJiiEEENS3_ILi1024EEEEEC2ERKS5_RKS6_RKS7_)
        /*13eb0*/ 	.word	0x00000000


	//----- nvinfo : EIATTR_FRAME_SIZE
	.align		4
.L_13608:
        /*13eb4*/ 	.byte	0x04, 0x11
        /*13eb6*/ 	.short	(.L_13610 - .L_13609)
	.align		4
.L_13609:
        /*13eb8*/ 	.word	index@($_ZN7cutlass13device_kernelIN5flash19enable_sm80_to_sm89INS1_16FlashAttnBwdSm80INS1_25CollectiveMainloopBwdSm80ILi2ELi2EN4cute5tupleIJNS5_1CILi128EEES8_NS7_ILi64EEEEEENS_10bfloat16_tEfNS_4arch4Sm80ELb0ELb0ELb1ELb1ELb1ELb0ELb0ELb0ELi2ELi4ELi4ELi4ELb0EEENS1_24CollectiveEpilogueBwdGQAISA_fSD_Li256ELb1ELb1EEENS1_19SingleTileSchedulerILb1ELb0ELb0ELi128EEEEEEEEEvNT_6ParamsE$_ZN4cute3eso3ESOILb0ELb0EJNS_5tupleIJNS_1CILi1EEEiEEENS3_ILi1024EEENS2_IJiiEEEEEC2ERKS5_RKS6_RKS7_)
        /*13ebc*/ 	.word	0x00000000


	//----- nvinfo : EIATTR_FRAME_SIZE
	.align		4
.L_13610:
        /*13ec0*/ 	.byte	0x04, 0x11
        /*13ec2*/ 	.short	(.L_13612 - .L_13611)
	.align		4
.L_13611:
        /*13ec4*/ 	.word	index@($_ZN7cutlass13device_kernelIN5flash19enable_sm80_to_sm89INS1_16FlashAttnBwdSm80INS1_25CollectiveMainloopBwdSm80ILi2ELi2EN4cute5tupleIJNS5_1CILi128EEES8_NS7_ILi64EEEEEENS_10bfloat16_tEfNS_4arch4Sm80ELb0ELb0ELb1ELb1ELb1ELb0ELb0ELb0ELi2ELi4ELi4ELi4ELb0EEENS1_24CollectiveEpilogueBwdGQAISA_fSD_Li256ELb1ELb1EEENS1_19SingleTileSchedulerILb1ELb0ELb0ELi128EEEEEEEEEvNT_6ParamsE$_ZN4cute3eso3ESOILb0ELb0EJNS_5tupleIJNS_1CILi1EEENS3_ILi512EEEiEEENS3_ILi4096EEENS2_IJiiEEEEEC2ERKS6_RKS7_RKS8_)
        /*13ec8*/ 	.word	0x00000000


	//----- nvinfo : EIATTR_FRAME_SIZE
	.align		4
.L_13612:
        /*13ecc*/ 	.byte	0x04, 0x11
        /*13ece*/ 	.short	(.L_13614 - .L_13613)
	.align		4
.L_13613:
        /*13ed0*/ 	.word	index@($_ZN7cutlass13device_kernelIN5flash19enable_sm80_to_sm89INS1_16FlashAttnBwdSm80INS1_25CollectiveMainloopBwdSm80ILi2ELi2EN4cute5tupleIJNS5_1CILi128EEES8_NS7_ILi64EEEEEENS_10bfloat16_tEfNS_4arch4Sm80ELb0ELb0ELb1ELb1ELb1ELb0ELb0ELb0ELi2ELi4ELi4ELi4ELb0EEENS1_24CollectiveEpilogueBwdGQAISA_fSD_Li256ELb1ELb1EEENS1_19SingleTileSchedulerILb1ELb0ELb0ELi128EEEEEEEEEvNT_6ParamsE$_ZN4cute3eso3ESOILb0ELb0EJNS_5tupleIJNS_1CILi1EEENS3_ILi512EEEiEEENS3_ILi4096EEENS2_IJNS2_IJiiEEENS3_ILi8192EEEEEEEEC2ERKS6_RKS7_RKSA_)
        /*13ed4*/ 	.word	0x00000000


	//----- nvinfo : EIATTR_FRAME_SIZE
	.align		4
.L_13614:
        /*13ed8*/ 	.byte	0x04, 0x11
        /*13eda*/ 	.short	(.L_13616 - .L_13615)
	.align		4
.L_13615:
        /*13edc*/ 	.word	index@($_ZN7cutlass13device_kernelIN5flash19enable_sm80_to_sm89INS1_16FlashAttnBwdSm80INS1_25CollectiveMainloopBwdSm80ILi2ELi2EN4cute5tupleIJNS5_1CILi128EEES8_NS7_ILi64EEEEEENS_10bfloat16_tEfNS_4arch4Sm80ELb0ELb0ELb1ELb1ELb1ELb0ELb0ELb0ELi2ELi4ELi4ELi4ELb0EEENS1_24CollectiveEpilogueBwdGQAISA_fSD_Li256ELb1ELb1EEENS1_19SingleTileSchedulerILb1ELb0ELb0ELi128EEEEEEEEEvNT_6ParamsE$_ZN4cute3eso3ESOILb0ELb0EJNS_5tupleIJNS_1CILi0EEENS2_IJNS3_ILi1EEENS3_ILi256EEEiEEEEEENS3_ILi2048EEENS2_IJiNS3_ILi4096EEEEEEEEC2ERKS8_RKS9_RKSB_)
        /*13ee0*/ 	.word	0x00000000


	//----- nvinfo : EIATTR_FRAME_SIZE
	.align		4
.L_13616:
        /*13ee4*/ 	.byte	0x04, 0x11
        /*13ee6*/ 	.short	(.L_13618 - .L_13617)
	.align		4
.L_13617:
        /*13ee8*/ 	.word	index@($_ZN7cutlass13device_kernelIN5flash19enable_sm80_to_sm89INS1_16FlashAttnBwdSm80INS1_25CollectiveMainloopBwdSm80ILi2ELi2EN4cute5tupleIJNS5_1CILi128EEES8_NS7_ILi64EEEEEENS_10bfloat16_tEfNS_4arch4Sm80ELb0ELb0ELb1ELb1ELb1ELb0ELb0ELb0ELi2ELi4ELi4ELi4ELb0EEENS1_24CollectiveEpilogueBwdGQAISA_fSD_Li256ELb1ELb1EEENS1_19SingleTileSchedulerILb1ELb0ELb0ELi128EEEEEEEEEvNT_6ParamsE$_ZN4cute3eso3ESOILb0ELb0EJNS_14ComposedLayoutINS_7SwizzleILi3ELi3ELi3EEENS_9MixedBitsILj0ELj432EEENS_6LayoutINS_5tupleIJNS8_IJNS_1CILi2EEESA_SA_EEESA_NS9_ILi8EEEEEENS8_IJNS8_IJNS9_ILi64EEESC_NS9_ILi512EEEEEENS9_ILi8192EEENS9_ILi1024EEEEEEEEEEiEEC2ERKSL_RKi)
        /*13eec*/ 	.word	0x00000000


	//----- nvinfo : EIATTR_FRAME_SIZE
	.align		4
.L_13618:
        /*13ef0*/ 	.byte	0x04, 0x11
        /*13ef2*/ 	.short	(.L_13620 - .L_13619)
	.align		4
.L_13619:
        /*13ef4*/ 	.word	index@($_ZN7cutlass13device_kernelIN5flash19enable_sm80_to_sm89INS1_16FlashAttnBwdSm80INS1_25CollectiveMainloopBwdSm80ILi2ELi2EN4cute5tupleIJNS5_1CILi128EEES8_NS7_ILi64EEEEEENS_10bfloat16_tEfNS_4arch4Sm80ELb0ELb0ELb1ELb1ELb1ELb0ELb0ELb0ELi2ELi4ELi4ELi4ELb0EEENS1_24CollectiveEpilogueBwdGQAISA_fSD_Li256ELb1ELb1EEENS1_19SingleTileSchedulerILb1ELb0ELb0ELi128EEEEEEEEEvNT_6ParamsE$_ZN4cute3eso3ESOILb0ELb0EJNS_14ComposedLayoutINS_7SwizzleILi3ELi3ELi3EEENS_9MixedBitsILj0ELj432EEENS_6LayoutINS_5tupleIJNS8_IJNS_1CILi2EEESA_SA_EEESA_NS9_ILi8EEEEEENS8_IJNS8_IJNS9_ILi64EEESC_NS9_ILi512EEEEEENS9_ILi8192EEENS9_ILi1024EEEEEEEEEENS_10ViewEngineINS_8smem_ptrIPN7cutlass10bfloat16_tEEEEEEEC2ERKSL_RKSS_)
        /*13ef8*/ 	.word	0x00000000


	//----- nvinfo : EIATTR_FRAME_SIZE
	.align		4
.L_13620:
        /*13efc*/ 	.byte	0x04, 0x11
        /*13efe*/ 	.short	(.L_13622 - .L_13621)
	.align		4
.L_13621:
        /*13f00*/ 	.word	index@($_ZN7cutlass13device_kernelIN5flash19enable_sm80_to_sm89INS1_16FlashAttnBwdSm80INS1_25CollectiveMainloopBwdSm80ILi2ELi2EN4cute5tupleIJNS5_1CILi128EEES8_NS7_ILi64EEEEEENS_10bfloat16_tEfNS_4arch4Sm80ELb0ELb0ELb1ELb1ELb1ELb0ELb0ELb0ELi2ELi4ELi4ELi4ELb0EEENS1_24CollectiveEpilogueBwdGQAISA_fSD_Li256ELb1ELb1EEENS1_19SingleTileSchedulerILb1ELb0ELb0ELi128EEEEEEEEEvNT_6ParamsE$_ZN4cute12iter_adaptorIPjNS_8smem_ptrIS1_EEEC2ES1_)
        /*13f04*/ 	.word	0x00000000


	//----- nvinfo : EIATTR_FRAME_SIZE
	.align		4
.L_13622:
        /*13f08*/ 	.byte	0x04, 0x11
        /*13f0a*/ 	.short	(.L_13624 - .L_13623)
	.align		4
.L_13623:
        /*13f0c*/ 	.word	index@($_ZN7cutlass13device_kernelIN5flash19enable_sm80_to_sm89INS1_16FlashAttnBwdSm80INS1_25CollectiveMainloopBwdSm80ILi2ELi2EN4cute5tupleIJNS5_1CILi128EEES8_NS7_ILi64EEEEEENS_10bfloat16_tEfNS_4arch4Sm80ELb0ELb0ELb1ELb1ELb1ELb0ELb0ELb0ELi2ELi4ELi4ELi4ELb0EEENS1_24CollectiveEpilogueBwdGQAISA_fSD_Li256ELb1ELb1EEENS1_19SingleTileSchedulerILb1ELb0ELb0ELi128EEEEEEEEEvNT_6ParamsE$_ZN4cute12iter_adaptorIPfNS_8smem_ptrIS1_EEEC2ES1_)
        /*13f10*/ 	.word	0x00000000


	//----- nvinfo : EIATTR_FRAME_SIZE
	.align		4
.L_13624:
        /*13f14*/ 	.byte	0x04, 0x11
        /*13f16*/ 	.short	(.L_13626 - .L_13625)
	.align		4
.L_13625:
        /*13f18*/ 	.word	index@($_ZN7cutlass13device_kernelIN5flash19enable_sm80_to_sm89INS1_16FlashAttnBwdSm80INS1_25CollectiveMainloopBwdSm80ILi2ELi2EN4cute5tupleIJNS5_1CILi128EEES8_NS7_ILi64EEEEEENS_10bfloat16_tEfNS_4arch4Sm80ELb0ELb0ELb1ELb1ELb1ELb0ELb0ELb0ELi2ELi4ELi4ELi4ELb0EEENS1_24CollectiveEpilogueBwdGQAISA_fSD_Li256ELb1ELb1EEENS1_19SingleTileSchedulerILb1ELb0ELb0ELi128EEEEEEEEEvNT_6ParamsE$_ZN4cute12iter_adaptorIPfNS_8gmem_ptrIS1_EEEC2ES1_)
        /*13f1c*/ 	.word	0x00000000


	//----- nvinfo : EIATTR_FRAME_SIZE
	.align		4
.L_13626:
        /*13f20*/ 	.byte	0x04, 0x11
        /*13f22*/ 	.short	(.L_13628 - .L_13627)
	.align		4
.L_13627:
        /*13f24*/ 	.word	index@($_ZN7cutlass13device_kernelIN5flash19enable_sm80_to_sm89INS1_16FlashAttnBwdSm80INS1_25CollectiveMainloopBwdSm80ILi2ELi2EN4cute5tupleIJNS5_1CILi128EEES8_NS7_ILi64EEEEEENS_10bfloat16_tEfNS_4arch4Sm80ELb0ELb0ELb1ELb1ELb1ELb0ELb0ELb0ELi2ELi4ELi4ELi4ELb0EEENS1_24CollectiveEpilogueBwdGQAISA_fSD_Li256ELb1ELb1EEENS1_19SingleTileSchedulerILb1ELb0ELb0ELi128EEEEEEEEEvNT_6ParamsE$_ZN4cute12iter_adaptorIPN7cutlass9uint128_tENS_8smem_ptrIS3_EEEC2ES3_)
        /*13f28*/ 	.word	0x00000000


	//----- nvinfo : EIATTR_FRAME_SIZE
	.align		4
.L_13628:
        /*13f2c*/ 	.byte	0x04, 0x11
        /*13f2e*/ 	.short	(.L_13630 - .L_13629)
	.align		4
.L_13629:
        /*13f30*/ 	.word	index@($_ZN7cutlass13device_kernelIN5flash19enable_sm80_to_sm89INS1_16FlashAttnBwdSm80INS1_25CollectiveMainloopBwdSm80ILi2ELi2EN4cute5tupleIJNS5_1CILi128EEES8_NS7_ILi64EEEEEENS_10bfloat16_tEfNS_4arch4Sm80ELb0ELb0ELb1ELb1ELb1ELb0ELb0ELb0ELi2ELi4ELi4ELi4ELb0EEENS1_24CollectiveEpilogueBwdGQAISA_fSD_Li256ELb1ELb1EEENS1_19SingleTileSchedulerILb1ELb0ELb0ELi128EEEEEEEEEvNT_6ParamsE$_ZN4cute12iter_adaptorIPN7cutlass10bfloat16_tENS_8smem_ptrIS3_EEEC2ES3_)
        /*13f34*/ 	.word	0x00000000


	//----- nvinfo : EIATTR_FRAME_SIZE
	.align		4
.L_13630:
        /*13f38*/ 	.byte	0x04, 0x11
        /*13f3a*/ 	.short	(.L_13632 - .L_13631)
	.align		4
.L_13631:
        /*13f3c*/ 	.word	index@($_ZN7cutlass13device_kernelIN5flash19enable_sm80_to_sm89INS1_16FlashAttnBwdSm80INS1_25CollectiveMainloopBwdSm80ILi2ELi2EN4cute5tupleIJNS5_1CILi128EEES8_NS7_ILi64EEEEEENS_10bfloat16_tEfNS_4arch4Sm80ELb0ELb0ELb1ELb1ELb1ELb0ELb0ELb0ELi2ELi4ELi4ELi4ELb0EEENS1_24CollectiveEpilogueBwdGQAISA_fSD_Li256ELb1ELb1EEENS1_19SingleTileSchedulerILb1ELb0ELb0ELi128EEEEEEEEEvNT_6ParamsE$_ZN4cute12iter_adaptorIPKfNS_8gmem_ptrIS2_EEEC2ES2_)
        /*13f40*/ 	.word	0x00000000


	//----- nvinfo : EIATTR_FRAME_SIZE
	.align		4
.L_13632:
        /*13f44*/ 	.byte	0x04, 0x11
        /*13f46*/ 	.short	(.L_13634 - .L_13633)
	.align		4
.L_13633:
        /*13f48*/ 	.word	index@($_ZN7cutlass13device_kernelIN5flash19enable_sm80_to_sm89INS1_16FlashAttnBwdSm80INS1_25CollectiveMainloopBwdSm80ILi2ELi2EN4cute5tupleIJNS5_1CILi128EEES8_NS7_ILi64EEEEEENS_10bfloat16_tEfNS_4arch4Sm80ELb0ELb0ELb1ELb1ELb1ELb0ELb0ELb0ELi2ELi4ELi4ELi4ELb0EEENS1_24CollectiveEpilogueBwdGQAISA_fSD_Li256ELb1ELb1EEENS1_19SingleTileSchedulerILb1ELb0ELb0ELi128EEEEEEEEEvNT_6ParamsE$_ZN4cute12iter_adaptorIPKN7cutlass9uint128_tENS_8gmem_ptrIS4_EEEC2ES4_)
        /*13f4c*/ 	.word	0x00000000


	//----- nvinfo : EIATTR_FRAME_SIZE
	.align		4
.L_13634:
        /*13f50*/ 	.byte	0x04, 0x11
        /*13f52*/ 	.short	(.L_13636 - .L_13635)
	.align		4
.L_13635:
        /*13f54*/ 	.word	index@($_ZN7cutlass13device_kernelIN5flash19enable_sm80_to_sm89INS1_16FlashAttnBwdSm80INS1_25CollectiveMainloopBwdSm80ILi2ELi2EN4cute5tupleIJNS5_1CILi128EEES8_NS7_ILi64EEEEEENS_10bfloat16_tEfNS_4arch4Sm80ELb0ELb0ELb1ELb1ELb1ELb0ELb0ELb0ELi2ELi4ELi4ELi4ELb0EEENS1_24CollectiveEpilogueBwdGQAISA_fSD_Li256ELb1ELb1EEENS1_19SingleTileSchedulerILb1ELb0ELb0ELi128EEEEEEEEEvNT_6ParamsE$_ZN4cute12iter_adaptorIPKN7cutlass10bfloat16_tENS_8gmem_ptrIS4_EEEC2ES4_)
        /*13f58*/ 	.word	0x00000000


	//----- nvinfo : EIATTR_FRAME_SIZE
	.align		4
.L_13636:
        /*13f5c*/ 	.byte	0x04, 0x11
        /*13f5e*/ 	.short	(.L_13638 - .L_13637)
	.align		4
.L_13637:
        /*13f60*/ 	.word	index@(_ZN7cutlass13device_kernelIN5flash19enable_sm80_to_sm89INS1_16FlashAttnBwdSm80INS1_25CollectiveMainloopBwdSm80ILi2ELi2EN4cute5tupleIJNS5_1CILi128EEES8_NS7_ILi64EEEEEENS_10bfloat16_tEfNS_4arch4Sm80ELb0ELb0ELb1ELb1ELb1ELb0ELb0ELb0ELi2ELi4ELi4ELi4ELb0EEENS1_24CollectiveEpilogueBwdGQAISA_fSD_Li256ELb1ELb1EEENS1_19SingleTileSchedulerILb1ELb0ELb0ELi128EEEEEEEEEvNT_6ParamsE)
        /*13f64*/ 	.word	0x000016e0


	//----- nvinfo : EIATTR_REGCOUNT
	.align		4
.L_13638:
        /*13f68*/ 	.byte	0x04, 0x2f
        /*13f6a*/ 	.short	(.L_13640 - .L_13639)
	.align		4
.L_13639:
        /*13f6c*/ 	.word	index@(_ZN7cutlass13device_kernelIN5flash19enable_sm80_to_sm89INS1_16FlashAttnBwdSm80INS1_25CollectiveMainloopBwdSm80ILi2ELi2EN4cute5tupleIJNS5_1CILi128EEES8_NS7_ILi64EEEEEENS_10bfloat16_tEfNS_4arch4Sm80ELb0ELb0ELb1ELb1ELb0ELb0ELb0ELb0ELi2ELi4ELi4ELi4ELb0EEENS1_24CollectiveEpilogueBwdGQAISA_fSD_Li256ELb1ELb0EEENS1_19SingleTileSchedulerILb1ELb0ELb0ELi128EEEEEEEEEvNT_6ParamsE)
        /*13f70*/ 	.word	0x00000080


	//----- nvinfo : EIATTR_FRAME_SIZE
	.align		4
.L_13640:
        /*13f74*/ 	.byte	0x04, 0x11
        /*13f76*/ 	.short	(.L_13642 - .L_13641)
	.align		4
.L_13641:
        /*13f78*/ 	.word	index@($_ZN7cutlass13device_kernelIN5flash19enable_sm80_to_sm89INS1_16FlashAttnBwdSm80INS1_25CollectiveMainloopBwdSm80ILi2ELi2EN4cute5tupleIJNS5_1CILi128EEES8_NS7_ILi64EEEEEENS_10bfloat16_tEfNS_4arch4Sm80ELb0ELb0ELb1ELb1ELb0ELb0ELb0ELb0ELi2ELi4ELi4ELi4ELb0EEENS1_24CollectiveEpilogueBwdGQAISA_fSD_Li256ELb1ELb0EEENS1_19SingleTileSchedulerILb1ELb0ELb0ELi128EEEEEEEEEvNT_6ParamsE$exp2f)
        /*13f7c*/ 	.word	0x00000000


	//----- nvinfo : EIATTR_FRAME_SIZE
	.align		4
.L_13642:
        /*13f80*/ 	.byte	0x04, 0x11
        /*13f82*/ 	.short	(.L_13644 - .L_13643)
	.align		4
.L_13643:
        /*13f84*/ 	.word	index@($_ZN7cutlass13device_kernelIN5flash19enable_sm80_to_sm89INS1_16FlashAttnBwdSm80INS1_25CollectiveMainloopBwdSm80ILi2ELi2EN4cute5tupleIJNS5_1CILi128EEES8_NS7_ILi64EEEEEENS_10bfloat16_tEfNS_4arch4Sm80ELb0ELb0ELb1ELb1ELb0ELb0ELb0ELb0ELi2ELi4ELi4ELi4ELb0EEENS1_24CollectiveEpilogueBwdGQAISA_fSD_Li256ELb1ELb0EEENS1_19SingleTileSchedulerILb1ELb0ELb0ELi128EEEEEEEEEvNT_6ParamsE$__fAtomicAdd)
        /*13f88*/ 	.word	0x00000000


	//----- nvinfo : EIATTR_FRAME_SIZE
	.align		4
.L_13644:
        /*13f8c*/ 	.byte	0x04, 0x11
        /*13f8e*/ 	.short	(.L_13646 - .L_13645)
	.align		4
.L_13645:
        /*13f90*/ 	.word	index@($_ZN7cutlass13device_kernelIN5flash19enable_sm80_to_sm89INS1_16FlashAttnBwdSm80INS1_25CollectiveMainloopBwdSm80ILi2ELi2EN4cute5tupleIJNS5_1CILi128EEES8_NS7_ILi64EEEEEENS_10bfloat16_tEfNS_4arch4Sm80ELb0ELb0ELb1ELb1ELb0ELb0ELb0ELb0ELi2ELi4ELi4ELi4ELb0EEENS1_24CollectiveEpilogueBwdGQAISA_fSD_Li256ELb1ELb0EEENS1_19SingleTileSchedulerILb1ELb0ELb0ELi128EEEEEEEEEvNT_6ParamsE$_ZZZN5flash25CollectiveMainloopBwdSm80ILi2ELi2EN4cute5tupleIJNS1_1CILi128EEES4_NS3_ILi64EEEEEEN7cutlass10bfloat16_tEfNS7_4arch4Sm80ELb0ELb0ELb1ELb1ELb0ELb0ELb0ELb0ELi2ELi4ELi4ELi4ELb0EE3mmaINS_16FlashAttnBwdSm80ISB_NS_24CollectiveEpilogueBwdGQAIS6_fSA_Li256ELb1ELb0EEENS_19SingleTileSchedulerILb1ELb0ELb0ELi128EEEE13SharedStorageENS1_6TensorINS1_11ArrayEngineIfLm32EEENS1_6LayoutINS2_IJNS2_IJNS3_ILi2EEESO_EEESO_NS3_ILi4EEEEEENS2_IJNS2_IJNS3_ILi1EEESO_EEESQ_NS3_ILi8EEEEEEEEEEEEbRKNSB_6ParamsERT0_S12_iNS2_IJiiiEEERT_ENKUliT_E_clIZSC_ISJ_SX_EbS10_S12_S12_iS13_S15_EUlRS16_iE_EEDaiS16_ENKUlvE1_clEv)
        /*13f94*/ 	.word	0x00000000


	//----- nvinfo : EIATTR_FRAME_SIZE
	.align		4
.L_13646:
        /*13f98*/ 	.byte	0x04, 0x11
        /*13f9a*/ 	.short	(.L_13648 - .L_13647)
	.align		4
.L_13647:
        /*13f9c*/ 	.word	index@($_ZN7cutlass13device_kernelIN5flash19enable_sm80_to_sm89INS1_16FlashAttnBwdSm80INS1_25CollectiveMainloopBwdSm80ILi2ELi2EN4cute5tupleIJNS5_1CILi128EEES8_NS7_ILi64EEEEEENS_10bfloat16_tEfNS_4arch4Sm80ELb0ELb0ELb1ELb1ELb0ELb0ELb0ELb0ELi2ELi4ELi4ELi4ELb0EEENS1_24CollectiveEpilogueBwdGQAISA_fSD_Li256ELb1ELb0EEENS1_19SingleTileSchedulerILb1ELb0ELb0ELi128EEEEEEEEEvNT_6ParamsE$_ZZZN5flash25CollectiveMainloopBwdSm80ILi2ELi2EN4cute5tupleIJNS1_1CILi128EEES4_NS3_ILi64EEEEEEN7cutlass10bfloat16_tEfNS7_4arch4Sm80ELb0ELb0ELb1ELb1ELb0ELb0ELb0ELb0ELi2ELi4ELi4ELi4ELb0EE3mmaINS_16FlashAttnBwdSm80ISB_NS_24CollectiveEpilogueBwdGQAIS6_fSA_Li256ELb1ELb0EEENS_19SingleTileSchedulerILb1ELb0ELb0ELi128EEEE13SharedStorageENS1_6TensorINS1_11ArrayEngineIfLm32EEENS1_6LayoutINS2_IJNS2_IJNS3_ILi2EEESO_EEESO_NS3_ILi4EEEEEENS2_IJNS2_IJNS3_ILi1EEESO_EEESQ_NS3_ILi8EEEEEEEEEEEEbRKNSB_6ParamsERT0_S12_iNS2_IJiiiEEERT_ENKUliT_E_clIZSC_ISJ_SX_EbS10_S12_S12_iS13_S15_EUlRS16_iE_EEDaiS16_ENKUlvE0_clEv)
        /*13fa0*/ 	.word	0x00000000


	//----- nvinfo : EIATTR_FRAME_SIZE
	.align		4
.L_13648:
        /*13fa4*/ 	.byte	0x04, 0x11
        /*13fa6*/ 	.short	(.L_13650 - .L_13649)
	.align		4
.L_13649:
        /*13fa8*/ 	.word	index@($_ZN7cutlass13device_kernelIN5flash19enable_sm80_to_sm89INS1_16FlashAttnBwdSm80INS1_25CollectiveMainloopBwdSm80ILi2ELi2EN4cute5tupleIJNS5_1CILi128EEES8_NS7_ILi64EEEEEENS_10bfloat16_tEfNS_4arch4Sm80ELb0ELb0ELb1ELb1ELb0ELb0ELb0ELb0ELi2ELi4ELi4ELi4ELb0EEENS1_24CollectiveEpilogueBwdGQAISA_fSD_Li256ELb1ELb0EEENS1_19SingleTileSchedulerILb1ELb0ELb0ELi128EEEEEEEEEvNT_6ParamsE$_ZZZN5flash25CollectiveMainloopBwdSm80ILi2ELi2EN4cute5tupleIJNS1_1CILi128EEES4_NS3_ILi64EEEEEEN7cutlass10bfloat16_tEfNS7_4arch4Sm80ELb0ELb0ELb1ELb1ELb0ELb0ELb0ELb0ELi2ELi4ELi4ELi4ELb0EE3mmaINS_16FlashAttnBwdSm80ISB_NS_24CollectiveEpilogueBwdGQAIS6_fSA_Li256ELb1ELb0EEENS_19SingleTileSchedulerILb1ELb0ELb0ELi128EEEE13SharedStorageENS1_6TensorINS1_11ArrayEngineIfLm32EEENS1_6LayoutINS2_IJNS2_IJNS3_ILi2EEESO_EEESO_NS3_ILi4EEEEEENS2_IJNS2_IJNS3_ILi1EEESO_EEESQ_NS3_ILi8EEEEEEEEEEEEbRKNSB_6ParamsERT0_S12_iNS2_IJiiiEEERT_ENKUliT_E_clIZSC_ISJ_SX_EbS10_S12_S12_iS13_S15_EUlRS16_iE_EEDaiS16_ENKUlT_E_clIZSC_ISJ_SX_EbS10_S12_S12_iS13_S15_EUlvE0_EEDaS1B_)
        /*13fac*/ 	.word	0x00000000


	//----- nvinfo : EIATTR_FRAME_SIZE
	.align		4
.L_13650:
        /*13fb0*/ 	.byte	0x04, 0x11
        /*13fb2*/ 	.short	(.L_13652 - .L_13651)
	.align		4
.L_13651:
        /*13fb4*/ 	.word	index@($_ZN7cutlass13device_kernelIN5flash19enable_sm80_to_sm89INS1_16FlashAttnBwdSm80INS1_25CollectiveMainloopBwdSm80ILi2ELi2EN4cute5tupleIJNS5_1CILi128EEES8_NS7_ILi64EEEEEENS_10bfloat16_tEfNS_4arch4Sm80ELb0ELb0ELb1ELb1ELb0ELb0ELb0ELb0ELi2ELi4ELi4ELi4ELb0EEENS1_24CollectiveEpilogueBwdGQAISA_fSD_Li256ELb1ELb0EEENS1_19SingleTileSchedulerILb1ELb0ELb0ELi128EEEEEEEEEvNT_6ParamsE$_ZZN5flash25CollectiveMainloopBwdSm80ILi2ELi2EN4cute5tupleIJNS1_1CILi128EEES4_NS3_ILi64EEEEEEN7cutlass10bfloat16_tEfNS7_4arch4Sm80ELb0ELb0ELb1ELb1ELb0ELb0ELb0ELb0ELi2ELi4ELi4ELi4ELb0EE3mmaINS_16FlashAttnBwdSm80ISB_NS_24CollectiveEpilogueBwdGQAIS6_fSA_Li256ELb1ELb0EEENS_19SingleTileSchedulerILb1ELb0ELb0ELi128EEEE13SharedStorageENS1_6TensorINS1_11ArrayEngineIfLm32EEENS1_6LayoutINS2_IJNS2_IJNS3_ILi2EEESO_EEESO_NS3_ILi4EEEEEENS2_IJNS2_IJNS3_ILi1EEESO_EEESQ_NS3_ILi8EEEEEEEEEEEEbRKNSB_6ParamsERT0_S12_iNS2_IJiiiEEERT_ENKUlvE_clEv)
        /*13fb8*/ 	.word	0x00000000


	//----- nvinfo : EIATTR_FRAME_SIZE
	.align		4
.L_13652:
        /*13fbc*/ 	.byte	0x04, 0x11
        /*13fbe*/ 	.short	(.L_13654 - .L_13653)
	.align		4
.L_13653:
        /*13fc0*/ 	.word	index@($_ZN7cutlass13device_kernelIN5flash19enable_sm80_to_sm89INS1_16FlashAttnBwdSm80INS1_25CollectiveMainloopBwdSm80ILi2ELi2EN4cute5tupleIJNS5_1CILi128EEES8_NS7_ILi64EEEEEENS_10bfloat16_tEfNS_4arch4Sm80ELb0ELb0ELb1ELb1ELb0ELb0ELb0ELb0ELi2ELi4ELi4ELi4ELb0EEENS1_24CollectiveEpilogueBwdGQAISA_fSD_Li256ELb1ELb0EEENS1_19SingleTileSchedulerILb1ELb0ELb0ELi128EEEEEEEEEvNT_6ParamsE$_ZZN5flash25CollectiveMainloopBwdSm80ILi2ELi2EN4cute5tupleIJNS1_1CILi128EEES4_NS3_ILi64EEEEEEN7cutlass10bfloat16_tEfNS7_4arch4Sm80ELb0ELb0ELb1ELb1ELb0ELb0ELb0ELb0ELi2ELi4ELi4ELi4ELb0EE3mmaINS_16FlashAttnBwdSm80ISB_NS_24CollectiveEpilogueBwdGQAIS6_fSA_Li256ELb1ELb0EEENS_19SingleTileSchedulerILb1ELb0ELb0ELi128EEEE13SharedStorageENS1_6TensorINS1_11ArrayEngineIfLm32EEENS1_6LayoutINS2_IJNS2_IJNS3_ILi2EEESO_EEESO_NS3_ILi4EEEEEENS2_IJNS2_IJNS3_ILi1EEESO_EEESQ_NS3_ILi8EEEEEEEEEEEEbRKNSB_6ParamsERT0_S12_iNS2_IJiiiEEERT_ENKUlvE0_clEv)
        /*13fc4*/ 	.word	0x00000000


	//----- nvinfo : EIATTR_FRAME_SIZE
	.align		4
.L_13654:
        /*13fc8*/ 	.byte	0x04, 0x11
        /*13fca*/ 	.short	(.L_13656 - .L_13655)
	.align		4
.L_13655:
        /*13fcc*/ 	.word	index@($_ZN7cutlass13device_kernelIN5flash19enable_sm80_to_sm89INS1_16FlashAttnBwdSm80INS1_25CollectiveMainloopBwdSm80ILi2ELi2EN4cute5tupleIJNS5_1CILi128EEES8_NS7_ILi64EEEEEENS_10bfloat16_tEfNS_4arch4Sm80ELb0ELb0ELb1ELb1ELb0ELb0ELb0ELb0ELi2ELi4ELi4ELi4ELb0EEENS1_24CollectiveEpilogueBwdGQAISA_fSD_Li256ELb1ELb0EEENS1_19SingleTileSchedulerILb1ELb0ELb0ELi128EEEEEEEEEvNT_6ParamsE$_ZZN5flash25CollectiveMainloopBwdSm80ILi2ELi2EN4cute5tupleIJNS1_1CILi128EEES4_NS3_ILi64EEEEEEN7cutlass10bfloat16_tEfNS7_4arch4Sm80ELb0ELb0ELb1ELb1ELb0ELb0ELb0ELb0ELi2ELi4ELi4ELi4ELb0EE3mmaINS_16FlashAttnBwdSm80ISB_NS_24CollectiveEpilogueBwdGQAIS6_fSA_Li256ELb1ELb0EEENS_19SingleTileSchedulerILb1ELb0ELb0ELi128EEEE13SharedStorageENS1_6TensorINS1_11ArrayEngineIfLm32EEENS1_6LayoutINS2_IJNS2_IJNS3_ILi2EEESO_EEESO_NS3_ILi4EEEEEENS2_IJNS2_IJNS3_ILi1EEESO_EEESQ_NS3_ILi8EEEEEEEEEEEEbRKNSB_6ParamsERT0_S12_iNS2_IJiiiEEERT_ENKUliiE_clEii)
        /*13fd0*/ 	.word	0x00000000


	//----- nvinfo : EIATTR_FRAME_SIZE
	.align		4
.L_13656:
        /*13fd4*/ 	.byte	0x04, 0x11
        /*13fd6*/ 	.short	(.L_13658 - .L_13657)
	.align		4
.L_13657:
        /*13fd8*/ 	.word	index@($_ZN7cutlass13device_kernelIN5flash19enable_sm80_to_sm89INS1_16FlashAttnBwdSm80INS1_25CollectiveMainloopBwdSm80ILi2ELi2EN4cute5tupleIJNS5_1CILi128EEES8_NS7_ILi64EEEEEENS_10bfloat16_tEfNS_4arch4Sm80ELb0ELb0ELb1ELb1ELb0ELb0ELb0ELb0ELi2ELi4ELi4ELi4ELb0EEENS1_24CollectiveEpilogueBwdGQAISA_fSD_Li256ELb1ELb0EEENS1_19SingleTileSchedulerILb1ELb0ELb0ELi128EEEEEEEEEvNT_6ParamsE$_ZZN5flash25CollectiveMainloopBwdSm80ILi2ELi2EN4cute5tupleIJNS1_1CILi128EEES4_NS3_ILi64EEEEEEN7cutlass10bfloat16_tEfNS7_4arch4Sm80ELb0ELb0ELb1ELb1ELb0ELb0ELb0ELb0ELi2ELi4ELi4ELi4ELb0EE3mmaINS_16FlashAttnBwdSm80ISB_NS_24CollectiveEpilogueBwdGQAIS6_fSA_Li256ELb1ELb0EEENS_19SingleTileSchedulerILb1ELb0ELb0ELi128EEEE13SharedStorageENS1_6TensorINS1_11ArrayEngineIfLm32EEENS1_6LayoutINS2_IJNS2_IJNS3_ILi2EEESO_EEESO_NS3_ILi4EEEEEENS2_IJNS2_IJNS3_ILi1EEESO_EEESQ_NS3_ILi8EEEEEEEEEEEEbRKNSB_6ParamsERT0_S12_iNS2_IJiiiEEERT_ENKUliiE0_clEii)
        /*13fdc*/ 	.word	0x00000000


	//----- nvinfo : EIATTR_FRAME_SIZE
	.align		4
.L_13658:
        /*13fe0*/ 	.byte	0x04, 0x11
        /*13fe2*/ 	.short	(.L_13660 - .L_13659)
	.align		4
.L_13659:
        /*13fe4*/ 	.word	index@($_ZN7cutlass13device_kernelIN5flash19enable_sm80_to_sm89INS1_16FlashAttnBwdSm80INS1_25CollectiveMainloopBwdSm80ILi2ELi2EN4cute5tupleIJNS5_1CILi128EEES8_NS7_ILi64EEEEEENS_10bfloat16_tEfNS_4arch4Sm80ELb0ELb0ELb1ELb1ELb0ELb0ELb0ELb0ELi2ELi4ELi4ELi4ELb0EEENS1_24CollectiveEpilogueBwdGQAISA_fSD_Li256ELb1ELb0EEENS1_19SingleTileSchedulerILb1ELb0ELb0ELi128EEEEEEEEEvNT_6ParamsE$_ZZN5flash25CollectiveMainloopBwdSm80ILi2ELi2EN4cute5tupleIJNS1_1CILi128EEES4_NS3_ILi64EEEEEEN7cutlass10bfloat16_tEfNS7_4arch4Sm80ELb0ELb0ELb1ELb1ELb0ELb0ELb0ELb0ELi2ELi4ELi4ELi4ELb0EE3mmaINS_16FlashAttnBwdSm80ISB_NS_24CollectiveEpilogueBwdGQAIS6_fSA_Li256ELb1ELb0EEENS_19SingleTileSchedulerILb1ELb0ELb0ELi128EEEE13SharedStorageENS1_6TensorINS1_11ArrayEngineIfLm32EEENS1_6LayoutINS2_IJNS2_IJNS3_ILi2EEESO_EEESO_NS3_ILi4EEEEEENS2_IJNS2_IJNS3_ILi1EEESO_EEESQ_NS3_ILi8EEEEEEEEEEEEbRKNSB_6ParamsERT0_S12_iNS2_IJiiiEEERT_ENKUliT_E_clIZSC_ISJ_SX_EbS10_S12_S12_iS13_S15_EUlRS16_iE_EEDaiS16_)
        /*13fe8*/ 	.word	0x00000000


	//----- nvinfo : EIATTR_FRAME_SIZE
	.align		4
.L_13660:
        /*13fec*/ 	.byte	0x04, 0x11
        /*13fee*/ 	.short	(.L_13662 - .L_13661)
	.align		4
.L_13661:
        /*13ff0*/ 	.word	index@($_ZN7cutlass13device_kernelIN5flash19enable_sm80_to_sm89INS1_16FlashAttnBwdSm80INS1_25CollectiveMainloopBwdSm80ILi2ELi2EN4cute5tupleIJNS5_1CILi128EEES8_NS7_ILi64EEEEEENS_10bfloat16_tEfNS_4arch4Sm80ELb0ELb0ELb1ELb1ELb0ELb0ELb0ELb0ELi2ELi4ELi4ELi4ELb0EEENS1_24CollectiveEpilogueBwdGQAISA_fSD_Li256ELb1ELb0EEENS1_19SingleTileSchedulerILb1ELb0ELb0ELi128EEEEEEEEEvNT_6ParamsE$_ZZN5flash25CollectiveMainloopBwdSm80ILi2ELi2EN4cute5tupleIJNS1_1CILi128EEES4_NS3_ILi64EEEEEEN7cutlass10bfloat16_tEfNS7_4arch4Sm80ELb0ELb0ELb1ELb1ELb0ELb0ELb0ELb0ELi2ELi4ELi4ELi4ELb0EE3mmaINS_16FlashAttnBwdSm80ISB_NS_24CollectiveEpilogueBwdGQAIS6_fSA_Li256ELb1ELb0EEENS_19SingleTileSchedulerILb1ELb0ELb0ELi128EEEE13SharedStorageENS1_6TensorINS1_11ArrayEngineIfLm32EEENS1_6LayoutINS2_IJNS2_IJNS3_ILi2EEESO_EEESO_NS3_ILi4EEEEEENS2_IJNS2_IJNS3_ILi1EEESO_EEESQ_NS3_ILi8EEEEEEEEEEEEbRKNSB_6ParamsERT0_S12_iNS2_IJiiiEEERT_ENKUlRT_iE_clINSK_INSL_IfLm64EEENSN_INS2_IJSP_SO_SU_EEESV_EEEEEEDaS17_i)
        /*13ff4*/ 	.word	0x00000000


	//----- nvinfo : EIATTR_FRAME_SIZE
	.align		4
.L_13662:
        /*13ff8*/ 	.byte	0x04, 0x11
        /*13ffa*/ 	.short	(.L_13664 - .L_13663)
	.align		4
.L_13663:
        /*13ffc*/ 	.word	index@($_ZN7cutlass13device_kernelIN5flash19enable_sm80_to_sm89INS1_16FlashAttnBwdSm80INS1_25CollectiveMainloopBwdSm80ILi2ELi2EN4cute5tupleIJNS5_1CILi128EEES8_NS7_ILi64EEEEEENS_10bfloat16_tEfNS_4arch4Sm80ELb0ELb0ELb1ELb1ELb0ELb0ELb0ELb0ELi2ELi4ELi4ELi4ELb0EEENS1_24CollectiveEpilogueBwdGQAISA_fSD_Li256ELb1ELb0EEENS1_19SingleTileSchedulerILb1ELb0ELb0ELi128EEEEEEEEEvNT_6ParamsE$_ZZN4cuteplIJiiEJiiEEEDaRKNS_15ArithmeticTupleIJDpT_EEERKNS1_IJDpT0_EEEENKUlDpRKT_E_clIJiiEEEDaSF_)
        /*14000*/ 	.word	0x00000000


	//----- nvinfo : EIATTR_FRAME_SIZE
	.align		4
.L_13664:
        /*14004*/ 	.byte	0x04, 0x11
        /*14006*/ 	.short	(.L_13666 - .L_13665)
	.align		4
.L_13665:
        /*14008*/ 	.word	index@($_ZN7cutlass13device_kernelIN5flash19enable_sm80_to_sm89INS1_16FlashAttnBwdSm80INS1_25CollectiveMainloopBwdSm80ILi2ELi2EN4cute5tupleIJNS5_1CILi128EEES8_NS7_ILi64EEEEEENS_10bfloat16_tEfNS_4arch4Sm80ELb0ELb0ELb1ELb1ELb0ELb0ELb0ELb0ELi2ELi4ELi4ELi4ELb0EEENS1_24CollectiveEpilogueBwdGQAISA_fSD_Li256ELb1ELb0EEENS1_19SingleTileSchedulerILb1ELb0ELb0ELi128EEEEEEEEEvNT_6ParamsE$_ZZN4cuteplIJiiEJNS_1CILi0EEES2_EEEDaRKNS_15ArithmeticTupleIJDpT_EEERKNS3_IJDpT0_EEEENKUlDpRKT_E_clIJiiEEEDaSH_)
        /*1400c*/ 	.word	0x00000000


	//----- nvinfo : EIATTR_FRAME_SIZE
	.align		4
.L_13666:
        /*14010*/ 	.byte	0x04, 0x11
        /*14012*/ 	.short	(.L_13668 - .L_13667)
	.align		4
.L_13667:
        /*14014*/ 	.word	index@($_ZN7cutlass13device_kernelIN5flash19enable_sm80_to_sm89INS1_16FlashAttnBwdSm80INS1_25CollectiveMainloopBwdSm80ILi2ELi2EN4cute5tupleIJNS5_1CILi128EEES8_NS7_ILi64EEEEEENS_10bfloat16_tEfNS_4arch4Sm80ELb0ELb0ELb1ELb1ELb0ELb0ELb0ELb0ELi2ELi4ELi4ELi4ELb0EEENS1_24CollectiveEpilogueBwdGQAISA_fSD_Li256ELb1ELb0EEENS1_19SingleTileSchedulerILb1ELb0ELb0ELi128EEEEEEEEEvNT_6ParamsE$_ZZN4cuteplIJiEJNS_1CILi0EEEiEEEDaRKNS_15ArithmeticTupleIJDpT_EEERKNS3_IJDpT0_EEEENKUlDpRKT_E_clIJiiEEEDaSH_)
        /*14018*/ 	.word	0x00000000


	//----- nvinfo : EIATTR_FRAME_SIZE
	.align		4
.L_13668:
        /*1401c*/ 	.byte	0x04, 0x11
        /*1401e*/ 	.short	(.L_13670 - .L_13669)
	.align		4
.L_13669:
        /*14020*/ 	.word	index@($_ZN7cutlass13device_kernelIN5flash19enable_sm80_to_sm89INS1_16FlashAttnBwdSm80INS1_25CollectiveMainloopBwdSm80ILi2ELi2EN4cute5tupleIJNS5_1CILi128EEES8_NS7_ILi64EEEEEENS_10bfloat16_tEfNS_4arch4Sm80ELb0ELb0ELb1ELb1ELb0ELb0ELb0ELb0ELi2ELi4ELi4ELi4ELb0EEENS1_24CollectiveEpilogueBwdGQAISA_fSD_Li256ELb1ELb0EEENS1_19SingleTileSchedulerILb1ELb0ELb0ELi128EEEEEEEEEvNT_6ParamsE$_ZZN4cuteplIJiEJNS_1CILi0EEEEEEDaRKNS_15ArithmeticTupleIJDpT_EEERKNS3_IJDpT0_EEEENKUlDpRKT_E_clIJiEEEDaSH_)
        /*14024*/ 	.word	0x00000000


	//----- nvinfo : EIATTR_FRAME_SIZE
	.align		4
.L_13670:
        /*14028*/ 	.byte	0x04, 0x11
        /*1402a*/ 	.short	(.L_13672 - .L_13671)
	.align		4
.L_13671:
        /*1402c*/ 	.word	index@($_ZN7cutlass13device_kernelIN5flash19enable_sm80_to_sm89INS1_16FlashAttnBwdSm80INS1_25CollectiveMainloopBwdSm80ILi2ELi2EN4cute5tupleIJNS5_1CILi128EEES8_NS7_ILi64EEEEEENS_10bfloat16_tEfNS_4arch4Sm80ELb0ELb0ELb1ELb1ELb0ELb0ELb0ELb0ELi2ELi4ELi4ELi4ELb0EEENS1_24CollectiveEpilogueBwdGQAISA_fSD_Li256ELb1ELb0EEENS1_19SingleTileSchedulerILb1ELb0ELb0ELi128EEEEEEEEEvNT_6ParamsE$_ZZN4cuteplIJNS_1CILi0EEEiEJiEEEDaRKNS_15ArithmeticTupleIJDpT_EEERKNS3_IJDpT0_EEEENKUlDpRKT_E_clIJiiEEEDaSH_)
        /*14030*/ 	.word	0x00000000


	//----- nvinfo : EIATTR_FRAME_SIZE
	.align		4
.L_13672:
        /*14034*/ 	.byte	0x04, 0x11
        /*14036*/ 	.short	(.L_13674 - .L_13673)
	.align		4
.L_13673:
        /*14038*/ 	.word	index@($_ZN7cutlass13device_kernelIN5flash19enable_sm80_to_sm89INS1_16FlashAttnBwdSm80INS1_25CollectiveMainloopBwdSm80ILi2ELi2EN4cute5tupleIJNS5_1CILi128EEES8_NS7_ILi64EEEEEENS_10bfloat16_tEfNS_4arch4Sm80ELb0ELb0ELb1ELb1ELb0ELb0ELb0ELb0ELi2ELi4ELi4ELi4ELb0EEENS1_24CollectiveEpilogueBwdGQAISA_fSD_Li256ELb1ELb0EEENS1_19SingleTileSchedulerILb1ELb0ELb0ELi128EEEEEEEEEvNT_6ParamsE$_ZZN4cuteplIJNS_1CILi0EEEiEJS2_iEEEDaRKNS_15ArithmeticTupleIJDpT_EEERKNS3_IJDpT0_EEEENKUlDpRKT_E_clIJS2_iEEEDaSH_)
        /*1403c*/ 	.word	0x00000000


	//----- nvinfo : EIATTR_FRAME_SIZE
	.align		4
.L_13674:
        /*14040*/ 	.byte	0x04, 0x11
        /*14042*/ 	.short	(.L_13676 - .L_13675)
	.align		4
.L_13675:
        /*14044*/ 	.word	index@($_ZN7cutlass13device_kernelIN5flash19enable_sm80_to_sm89INS1_16FlashAttnBwdSm80INS1_25CollectiveMainloopBwdSm80ILi2ELi2EN4cute5tupleIJNS5_1CILi128EEES8_NS7_ILi64EEEEEENS_10bfloat16_tEfNS_4arch4Sm80ELb0ELb0ELb1ELb1ELb0ELb0ELb0ELb0ELi2ELi4ELi4ELi4ELb0EEENS1_24CollectiveEpilogueBwdGQAISA_fSD_Li256ELb1ELb0EEENS1_19SingleTileSchedulerILb1ELb0ELb0ELi128EEEEEEEEEvNT_6ParamsE$_ZZN4cuteplIJNS_1CILi0EEES2_EJiiEEEDaRKNS_15ArithmeticTupleIJDpT_EEERKNS3_IJDpT0_EEEENKUlDpRKT_E_clIJiiEEEDaSH_)
        /*14048*/ 	.word	0x00000000


	//----- nvinfo : EIATTR_FRAME_SIZE
	.align		4
.L_13676:
        /*1404c*/ 	.byte	0x04, 0x11
        /*1404e*/ 	.short	(.L_13678 - .L_13677)
	.align		4
.L_13677:
        /*14050*/ 	.word	index@($_ZN7cutlass13device_kernelIN5flash19enable_sm80_to_sm89INS1_16FlashAttnBwdSm80INS1_25CollectiveMainloopBwdSm80ILi2ELi2EN4cute5tupleIJNS5_1CILi128EEES8_NS7_ILi64EEEEEENS_10bfloat16_tEfNS_4arch4Sm80ELb0ELb0ELb1ELb1ELb0ELb0ELb0ELb0ELi2ELi4ELi4ELi4ELb0EEENS1_24CollectiveEpilogueBwdGQAISA_fSD_Li256ELb1ELb0EEENS1_19SingleTileSchedulerILb1ELb0ELb0ELi128EEEEEEEEEvNT_6ParamsE$_ZZN4cuteplIJNS_1CILi0EEES2_EJiS2_EEEDaRKNS_15ArithmeticTupleIJDpT_EEERKNS3_IJDpT0_EEEENKUlDpRKT_E_clIJiS2_EEEDaSH_)
        /*14054*/ 	.word	0x00000000


	//----- nvinfo : EIATTR_FRAME_SIZE
	.align		4
.L_13678:
        /*14058*/ 	.byte	0x04, 0x11
        /*1405a*/ 	.short	(.L_13680 - .L_13679)
	.align		4
.L_13679:
        /*1405c*/ 	.word	index@($_ZN7cutlass13device_kernelIN5flash19enable_sm80_to_sm89INS1_16FlashAttnBwdSm80INS1_25CollectiveMainloopBwdSm80ILi2ELi2EN4cute5tupleIJNS5_1CILi128EEES8_NS7_ILi64EEEEEENS_10bfloat16_tEfNS_4arch4Sm80ELb0ELb0ELb1ELb1ELb0ELb0ELb0ELb0ELi2ELi4ELi4ELi4ELb0EEENS1_24CollectiveEpilogueBwdGQAISA_fSD_Li256ELb1ELb0EEENS1_19SingleTileSchedulerILb1ELb0ELb0ELi128EEEEEEEEEvNT_6ParamsE$_ZZN4cuteplIJNS_1CILi0EEES2_EJiEEEDaRKNS_15ArithmeticTupleIJDpT_EEERKNS3_IJDpT0_EEEENKUlDpRKT_E_clIJiS2_EEEDaSH_)
        /*14060*/ 	.word	0x00000000


	//----- nvinfo : EIATTR_FRAME_SIZE
	.align		4
.L_13680:
        /*14064*/ 	.byte	0x04, 0x11
        /*14066*/ 	.short	(.L_13682 - .L_13681)
	.align		4
.L_13681:
        /*14068*/ 	.word	index@($_ZN7cutlass13device_kernelIN5flash19enable_sm80_to_sm89INS1_16FlashAttnBwdSm80INS1_25CollectiveMainloopBwdSm80ILi2ELi2EN4cute5tupleIJNS5_1CILi128EEES8_NS7_ILi64EEEEEENS_10bfloat16_tEfNS_4arch4Sm80ELb0ELb0ELb1ELb1ELb0ELb0ELb0ELb0ELi2ELi4ELi4ELi4ELb0EEENS1_24CollectiveEpilogueBwdGQAISA_fSD_Li256ELb1ELb0EEENS1_19SingleTileSchedulerILb1ELb0ELb0ELi128EEEEEEEEEvNT_6ParamsE$_ZZN4cuteplIJNS_1CILi0EEES2_EJS2_iEEEDaRKNS_15ArithmeticTupleIJDpT_EEERKNS3_IJDpT0_EEEENKUlDpRKT_E_clIJS2_iEEEDaSH_)
        /*1406c*/ 	.word	0x00000000


	//----- nvinfo : EIATTR_FRAME_SIZE
	.align		4
.L_13682:
        /*14070*/ 	.byte	0x04, 0x11
        /*14072*/ 	.short	(.L_13684 - .L_13683)
	.align		4
.L_13683:
        /*14074*/ 	.word	index@($_ZN7cutlass13device_kernelIN5flash19enable_sm80_to_sm89INS1_16FlashAttnBwdSm80INS1_25CollectiveMainloopBwdSm80ILi2ELi2EN4cute5tupleIJNS5_1CILi128EEES8_NS7_ILi64EEEEEENS_10bfloat16_tEfNS_4arch4Sm80ELb0ELb0ELb1ELb1ELb0ELb0ELb0ELb0ELi2ELi4ELi4ELi4ELb0EEENS1_24CollectiveEpilogueBwdGQAISA_fSD_Li256ELb1ELb0EEENS1_19SingleTileSchedulerILb1ELb0ELb0ELi128EEEEEEEEEvNT_6ParamsE$_ZZN4cuteplIJNS_1CILi0EEEEJS2_iEEEDaRKNS_15ArithmeticTupleIJDpT_EEERKNS3_IJDpT0_EEEENKUlDpRKT_E_clIJS2_iEEEDaSH_)
        /*14078*/ 	.word	0x00000000


	//----- nvinfo : EIATTR_FRAME_SIZE
	.align		4
.L_13684:
        /*1407c*/ 	.byte	0x04, 0x11
        /*1407e*/ 	.short	(.L_13686 - .L_13685)
	.align		4
.L_13685:
        /*14080*/ 	.word	index@($_ZN7cutlass13device_kernelIN5flash19enable_sm80_to_sm89INS1_16FlashAttnBwdSm80INS1_25CollectiveMainloopBwdSm80ILi2ELi2EN4cute5tupleIJNS5_1CILi128EEES8_NS7_ILi64EEEEEENS_10bfloat16_tEfNS_4arch4Sm80ELb0ELb0ELb1ELb1ELb0ELb0ELb0ELb0ELi2ELi4ELi4ELi4ELb0EEENS1_24CollectiveEpilogueBwdGQAISA_fSD_Li256ELb1ELb0EEENS1_19SingleTileSchedulerILb1ELb0ELb0ELi128EEEEEEEEEvNT_6ParamsE$_ZZN4cute9transformINS_5tupleIJiiiNS_1CILi0EEEEEENS1_IJNS2_ILi32EEENS2_ILi4EEENS2_ILi2EEENS2_ILi1EEEEEENS1_IJS8_S8_S8_S8_EEEZNS_7crd2crdIS4_S9_SA_EEDaRKT_RKT0_RKT1_EUlRKT_RKT0_RKT1_E_EEDaSE_SH_SK_OT2_ENKUlDpSN_E_clIJiiiS3_EEEDaSX_)
        /*14084*/ 	.word	0x00000000


	//----- nvinfo : EIATTR_FRAME_SIZE
	.align		4
.L_13686:
        /*14088*/ 	.byte	0x04, 0x11
        /*1408a*/ 	.short	(.L_13688 - .L_13687)
	.align		4
.L_13687:
        /*1408c*/ 	.word	index@($_ZN7cutlass13device_kernelIN5flash19enable_sm80_to_sm89INS1_16FlashAttnBwdSm80INS1_25CollectiveMainloopBwdSm80ILi2ELi2EN4cute5tupleIJNS5_1CILi128EEES8_NS7_ILi64EEEEEENS_10bfloat16_tEfNS_4arch4Sm80ELb0ELb0ELb1ELb1ELb0ELb0ELb0ELb0ELi2ELi4ELi4ELi4ELb0EEENS1_24CollectiveEpilogueBwdGQAISA_fSD_Li256ELb1ELb0EEENS1_19SingleTileSchedulerILb1ELb0ELb0ELi128EEEEEEEEEvNT_6ParamsE$_ZZN4cute9transformINS_5tupleIJiiNS_1CILi0EEEEEENS1_IJNS1_IJNS2_ILi4EEENS2_ILi8EEEEEES5_NS2_ILi1EEEEEEZNS_7idx2crdIS4_S9_EEDaRKT_RKT0_EUlRKT_RKT0_E_EEDaSD_SG_OT1_ENKUlDpSJ_E_clIJNS1_IJiiEEEiS3_EEEDaSQ_)
        /*14090*/ 	.word	0x00000000


	//----- nvinfo : EIATTR_FRAME_SIZE
	.align		4
.L_13688:
        /*14094*/ 	.byte	0x04, 0x11
        /*14096*/ 	.short	(.L_13690 - .L_13689)
	.align		4
.L_13689:
        /*14098*/ 	.word	index@($_ZN7cutlass13device_kernelIN5flash19enable_sm80_to_sm89INS1_16FlashAttnBwdSm80INS1_25CollectiveMainloopBwdSm80ILi2ELi2EN4cute5tupleIJNS5_1CILi128EEES8_NS7_ILi64EEEEEENS_10bfloat16_tEfNS_4arch4Sm80ELb0ELb0ELb1ELb1ELb0ELb0ELb0ELb0ELi2ELi4ELi4ELi4ELb0EEENS1_24CollectiveEpilogueBwdGQAISA_fSD_Li256ELb1ELb0EEENS1_19SingleTileSchedulerILb1ELb0ELb0ELi128EEEEEEEEEvNT_6ParamsE$_ZZN4cute9transformINS_5tupleIJiiNS_1CILi0EEEEEENS1_IJNS1_IJNS2_ILi4EEENS2_ILi8EEEEEENS2_ILi2EEENS2_ILi1EEEEEEZNS_7idx2crdIS4_SA_EEDaRKT_RKT0_EUlRKT_RKT0_E_EEDaSE_SH_OT1_ENKUlDpSK_E_clIJNS1_IJiiEEEiS3_EEEDaSR_)
        /*1409c*/ 	.word	0x00000000


	//----- nvinfo : EIATTR_FRAME_SIZE
	.align		4
.L_13690:
        /*140a0*/ 	.byte	0x04, 0x11
        /*140a2*/ 	.short	(.L_13692 - .L_13691)
	.align		4
.L_13691:
        /*140a4*/ 	.word	index@($_ZN7cutlass13device_kernelIN5flash19enable_sm80_to_sm89INS1_16FlashAttnBwdSm80INS1_25CollectiveMainloopBwdSm80ILi2ELi2EN4cute5tupleIJNS5_1CILi128EEES8_NS7_ILi64EEEEEENS_10bfloat16_tEfNS_4arch4Sm80ELb0ELb0ELb1ELb1ELb0ELb0ELb0ELb0ELi2ELi4ELi4ELi4ELb0EEENS1_24CollectiveEpilogueBwdGQAISA_fSD_Li256ELb1ELb0EEENS1_19SingleTileSchedulerILb1ELb0ELb0ELi128EEEEEEEEEvNT_6ParamsE$_ZZN4cute9transformINS_5tupleIJNS_1CILi32EEENS2_ILi4EEENS2_ILi2EEENS2_ILi1EEEEEENS1_IJS6_S3_NS2_ILi128EEENS2_ILi0EEEEEEZNS_7idx2crdIiS7_SA_EEDaRKT_RKT0_RKT1_EUlRKT_RKT0_E_EEDaSE_SH_OSI_ENKUlDpSN_E_clIJiiiS9_EEEDaST_)
        /*140a8*/ 	.word	0x00000000


	//----- nvinfo : EIATTR_FRAME_SIZE
	.align		4
.L_13692:
        /*140ac*/ 	.byte	0x04, 0x11
        /*140ae*/ 	.short	(.L_13694 - .L_13693)
	.align		4
.L_13693:
        /*140b0*/ 	.word	index@($_ZN7cutlass13device_kernelIN5flash19enable_sm80_to_sm89INS1_16FlashAttnBwdSm80INS1_25CollectiveMainloopBwdSm80ILi2ELi2EN4cute5tupleIJNS5_1CILi128EEES8_NS7_ILi64EEEEEENS_10bfloat16_tEfNS_4arch4Sm80ELb0ELb0ELb1ELb1ELb0ELb0ELb0ELb0ELi2ELi4ELi4ELi4ELb0EEENS1_24CollectiveEpilogueBwdGQAISA_fSD_Li256ELb1ELb0EEENS1_19SingleTileSchedulerILb1ELb0ELb0ELi128EEEEEEEEEvNT_6ParamsE$_ZZN4cute9transformINS_15ArithmeticTupleIJiiEEEZNS_14transform_leafIS2_NS_8identityEEEDaRKT_OT0_EUlRKT_E_EEDaS7_S9_ENKUlDpSC_E_clIJiiEEEDaSE_)
        /*140b4*/ 	.word	0x00000000


	//----- nvinfo : EIATTR_FRAME_SIZE
	.align		4
.L_13694:
        /*140b8*/ 	.byte	0x04, 0x11
        /*140ba*/ 	.short	(.L_13696 - .L_13695)
	.align		4
.L_13695:
        /*140bc*/ 	.word	index@($_ZN7cutlass13device_kernelIN5flash19enable_sm80_to_sm89INS1_16FlashAttnBwdSm80INS1_25CollectiveMainloopBwdSm80ILi2ELi2EN4cute5tupleIJNS5_1CILi128EEES8_NS7_ILi64EEEEEENS_10bfloat16_tEfNS_4arch4Sm80ELb0ELb0ELb1ELb1ELb0ELb0ELb0ELb0ELi2ELi4ELi4ELi4ELb0EEENS1_24CollectiveEpilogueBwdGQAISA_fSD_Li256ELb1ELb0EEENS1_19SingleTileSchedulerILb1ELb0ELb0ELi128EEEEEEEEEvNT_6ParamsE$_ZZN4cute7idx2crdIiNS_5tupleIJNS_1CILi32EEENS2_ILi4EEENS2_ILi2EEENS2_ILi1EEEEEENS1_IJS6_S3_NS2_ILi128EEENS2_ILi0EEEEEEEEDaRKT_RKT0_RKT1_ENKUlRKT_RKT0_E_clIS5_S8_EEDaSM_SP_)
        /*140c0*/ 	.word	0x00000000


	//----- nvinfo : EIATTR_FRAME_SIZE
	.align		4
.L_13696:
        /*140c4*/ 	.byte	0x04, 0x11
        /*140c6*/ 	.short	(.L_13698 - .L_13697)
	.align		4
.L_13697:
        /*140c8*/ 	.word	index@($_ZN7cutlass13device_kernelIN5flash19enable_sm80_to_sm89INS1_16FlashAttnBwdSm80INS1_25CollectiveMainloopBwdSm80ILi2ELi2EN4cute5tupleIJNS5_1CILi128EEES8_NS7_ILi64EEEEEENS_10bfloat16_tEfNS_4arch4Sm80ELb0ELb0ELb1ELb1ELb0ELb0ELb0ELb0ELi2ELi4ELi4ELi4ELb0EEENS1_24CollectiveEpilogueBwdGQAISA_fSD_Li256ELb1ELb0EEENS1_19SingleTileSchedulerILb1ELb0ELb0ELi128EEEEEEEEEvNT_6ParamsE$_ZZN4cute7idx2crdIiNS_5tupleIJNS_1CILi32EEENS2_ILi4EEENS2_ILi2EEENS2_ILi1EEEEEENS1_IJS6_S3_NS2_ILi128EEENS2_ILi0EEEEEEEEDaRKT_RKT0_RKT1_ENKUlRKT_RKT0_E_clIS4_S3_EEDaSM_SP_)
        /*140cc*/ 	.word	0x00000000


	//----- nvinfo : EIATTR_FRAME_SIZE
	.align		4
.L_13698:
        /*140d0*/ 	.byte	0x04, 0x11
        /*140d2*/ 	.short	(.L_13700 - .L_13699)
	.align		4
.L_13699:
        /*140d4*/ 	.word	index@($_ZN7cutlass13device_kernelIN5flash19enable_sm80_to_sm89INS1_16FlashAttnBwdSm80INS1_25CollectiveMainloopBwdSm80ILi2ELi2EN4cute5tupleIJNS5_1CILi128EEES8_NS7_ILi64EEEEEENS_10bfloat16_tEfNS_4arch4Sm80ELb0ELb0ELb1ELb1ELb0ELb0ELb0ELb0ELi2ELi4ELi4ELi4ELb0EEENS1_24CollectiveEpilogueBwdGQAISA_fSD_Li256ELb1ELb0EEENS1_19SingleTileSchedulerILb1ELb0ELb0ELi128EEEEEEEEEvNT_6ParamsE$_ZZN4cute7idx2crdIiNS_5tupleIJNS_1CILi32EEENS2_ILi4EEENS2_ILi2EEENS2_ILi1EEEEEENS1_IJS6_S3_NS2_ILi128EEENS2_ILi0EEEEEEEEDaRKT_RKT0_RKT1_ENKUlRKT_RKT0_E_clIS3_S6_EEDaSM_SP_)
        /*140d8*/ 	.word	0x00000000


	//----- nvinfo : EIATTR_FRAME_SIZE
	.align		4
.L_13700:
        /*140dc*/ 	.byte	0x04, 0x11
        /*140de*/ 	.short	(.L_13702 - .L_13701)
	.align		4
.L_13701:
        /*140e0*/ 	.word	index@($_ZN7cutlass13device_kernelIN5flash19enable_sm80_to_sm89INS1_16FlashAttnBwdSm80INS1_25CollectiveMainloopBwdSm80ILi2ELi2EN4cute5tupleIJNS5_1CILi128EEES8_NS7_ILi64EEEEEENS_10bfloat16_tEfNS_4arch4Sm80ELb0ELb0ELb1ELb1ELb0ELb0ELb0ELb0ELi2ELi4ELi4ELi4ELb0EEENS1_24CollectiveEpilogueBwdGQAISA_fSD_Li256ELb1ELb0EEENS1_19SingleTileSchedulerILb1ELb0ELb0ELi128EEEEEEEEEvNT_6ParamsE$_ZZN4cute7idx2crdINS_5tupleIJiiNS_1CILi0EEEEEENS1_IJNS1_IJNS2_ILi4EEENS2_ILi8EEEEEES5_NS2_ILi1EEEEEEEEDaRKT_RKT0_ENKUlRKT_RKT0_E_clIiS7_EEDaSI_SL_)
        /*140e4*/ 	.word	0x00000000


	//----- nvinfo : EIATTR_FRAME_SIZE
	.align		4
.L_13702:
        /*140e8*/ 	.byte	0x04, 0x11
        /*140ea*/ 	.short	(.L_13704 - .L_13703)
	.align		4
.L_13703:
        /*140ec*/ 	.word	index@($_ZN7cutlass13device_kernelIN5flash19enable_sm80_to_sm89INS1_16FlashAttnBwdSm80INS1_25CollectiveMainloopBwdSm80ILi2ELi2EN4cute5tupleIJNS5_1CILi128EEES8_NS7_ILi64EEEEEENS_10bfloat16_tEfNS_4arch4Sm80ELb0ELb0ELb1ELb1ELb0ELb0ELb0ELb0ELi2ELi4ELi4ELi4ELb0EEENS1_24CollectiveEpilogueBwdGQAISA_fSD_Li256ELb1ELb0EEENS1_19SingleTileSchedulerILb1ELb0ELb0ELi128EEEEEEEEEvNT_6ParamsE$_ZZN4cute7idx2crdINS_5tupleIJiiNS_1CILi0EEEEEENS1_IJNS1_IJNS2_ILi4EEENS2_ILi8EEEEEES5_NS2_ILi1EEEEEEEEDaRKT_RKT0_ENKUlRKT_RKT0_E_clIiS5_EEDaSI_SL_)
        /*140f0*/ 	.word	0x00000000


	//----- nvinfo : EIATTR_FRAME_SIZE
	.align		4
.L_13704:
        /*140f4*/ 	.byte	0x04, 0x11
        /*140f6*/ 	.short	(.L_13706 - .L_13705)
	.align		4
.L_13705:
        /*140f8*/ 	.word	index@($_ZN7cutlass13device_kernelIN5flash19enable_sm80_to_sm89INS1_16FlashAttnBwdSm80INS1_25CollectiveMainloopBwdSm80ILi2ELi2EN4cute5tupleIJNS5_1CILi128EEES8_NS7_ILi64EEEEEENS_10bfloat16_tEfNS_4arch4Sm80ELb0ELb0ELb1ELb1ELb0ELb0ELb0ELb0ELi2ELi4ELi4ELi4ELb0EEENS1_24CollectiveEpilogueBwdGQAISA_fSD_Li256ELb1ELb0EEENS1_19SingleTileSchedulerILb1ELb0ELb0ELi128EEEEEEEEEvNT_6ParamsE$_ZZN4cute7idx2crdINS_5tupleIJiiNS_1CILi0EEEEEENS1_IJNS1_IJNS2_ILi4EEENS2_ILi8EEEEEENS2_ILi2EEENS2_ILi1EEEEEEEEDaRKT_RKT0_ENKUlRKT_RKT0_E_clIiS8_EEDaSJ_SM_)
        /*140fc*/ 	.word	0x00000000


	//----- nvinfo : EIATTR_FRAME_SIZE
	.align		4
.L_13706:
        /*14100*/ 	.byte	0x04, 0x11
        /*14102*/ 	.short	(.L_13708 - .L_13707)
	.align		4
.L_13707:
        /*14104*/ 	.word	index@($_ZN7cutlass13device_kernelIN5flash19enable_sm80_to_sm89INS1_16FlashAttnBwdSm80INS1_25CollectiveMainloopBwdSm80ILi2ELi2EN4cute5tupleIJNS5_1CILi128EEES8_NS7_ILi64EEEEEENS_10bfloat16_tEfNS_4arch4Sm80ELb0ELb0ELb1ELb1ELb0ELb0ELb0ELb0ELi2ELi4ELi4ELi4ELb0EEENS1_24CollectiveEpilogueBwdGQAISA_fSD_Li256ELb1ELb0EEENS1_19SingleTileSchedulerILb1ELb0ELb0ELi128EEEEEEEEEvNT_6ParamsE$_ZZN4cute7idx2crdINS_5tupleIJiiNS_1CILi0EEEEEENS1_IJNS1_IJNS2_ILi4EEENS2_ILi8EEEEEENS2_ILi2EEENS2_ILi1EEEEEEEEDaRKT_RKT0_ENKUlRKT_RKT0_E_clIiS7_EEDaSJ_SM_)
        /*14108*/ 	.word	0x00000000


	//----- nvinfo : EIATTR_FRAME_SIZE
	.align		4
.L_13708:
        /*1410c*/ 	.byte	0x04, 0x11
        /*1410e*/ 	.short	(.L_13710 - .L_13709)
	.align		4
.L_13709:
        /*14110*/ 	.word	index@($_ZN7cutlass13device_kernelIN5flash19enable_sm80_to_sm89INS1_16FlashAttnBwdSm80INS1_25CollectiveMainloopBwdSm80ILi2ELi2EN4cute5tupleIJNS5_1CILi128EEES8_NS7_ILi64EEEEEENS_10bfloat16_tEfNS_4arch4Sm80ELb0ELb0ELb1ELb1ELb0ELb0ELb0ELb0ELi2ELi4ELi4ELi4ELb0EEENS1_24CollectiveEpilogueBwdGQAISA_fSD_Li256ELb1ELb0EEENS1_19SingleTileSchedulerILb1ELb0ELb0ELi128EEEEEEEEEvNT_6ParamsE$_ZZN4cute7flattenINS_5tupleIJNS_1CILi1EEENS1_IJiiiEEENS2_ILi64EEENS1_IJNS2_ILi72EEENS2_ILi144EEENS2_ILi288EEEEEENS2_ILi512EEEEEEEEDaRKT_ENKUlRKT_E_clIS4_EEDaSH_)
        /*14114*/ 	.word	0x00000000


	//----- nvinfo : EIATTR_FRAME_SIZE
	.align		4
.L_13710:
        /*14118*/ 	.byte	0x04, 0x11
        /*1411a*/ 	.short	(.L_13712 - .L_13711)
	.align		4
.L_13711:
        /*1411c*/ 	.word	index@($_ZN7cutlass13device_kernelIN5flash19enable_sm80_to_sm89INS1_16FlashAttnBwdSm80INS1_25CollectiveMainloopBwdSm80ILi2ELi2EN4cute5tupleIJNS5_1CILi128EEES8_NS7_ILi64EEEEEENS_10bfloat16_tEfNS_4arch4Sm80ELb0ELb0ELb1ELb1ELb0ELb0ELb0ELb0ELi2ELi4ELi4ELi4ELb0EEENS1_24CollectiveEpilogueBwdGQAISA_fSD_Li256ELb1ELb0EEENS1_19SingleTileSchedulerILb1ELb0ELb0ELi128EEEEEEEEEvNT_6ParamsE$_ZZN4cute7flattenINS_5tupleIJNS_1CILi1EEENS1_IJNS2_ILi8EEEiiEEENS2_ILi64EEENS1_IJiNS2_ILi144EEENS2_ILi288EEEEEENS2_ILi512EEEEEEEEDaRKT_ENKUlRKT_E_clIS9_EEDaSH_)
        /*14120*/ 	.word	0x00000000


	//----- nvinfo : EIATTR_FRAME_SIZE
	.align		4
.L_13712:
        /*14124*/ 	.byte	0x04, 0x11
        /*14126*/ 	.short	(.L_13714 - .L_13713)
	.align		4
.L_13713:
        /*14128*/ 	.word	index@($_ZN7cutlass13device_kernelIN5flash19enable_sm80_to_sm89INS1_16FlashAttnBwdSm80INS1_25CollectiveMainloopBwdSm80ILi2ELi2EN4cute5tupleIJNS5_1CILi128EEES8_NS7_ILi64EEEEEENS_10bfloat16_tEfNS_4arch4Sm80ELb0ELb0ELb1ELb1ELb0ELb0ELb0ELb0ELi2ELi4ELi4ELi4ELb0EEENS1_24CollectiveEpilogueBwdGQAISA_fSD_Li256ELb1ELb0EEENS1_19SingleTileSchedulerILb1ELb0ELb0ELi128EEEEEEEEEvNT_6ParamsE$_ZZN4cute7flattenINS_5tupleIJNS_1CILi1EEENS1_IJNS2_ILi8EEEiiEEENS2_ILi64EEENS1_IJiNS2_ILi144EEENS2_ILi288EEEEEENS2_ILi512EEEEEEEEDaRKT_ENKUlRKT_E_clIS5_EEDaSH_)
        /*1412c*/ 	.word	0x00000000


	//----- nvinfo : EIATTR_FRAME_SIZE
	.align		4
.L_13714:
        /*14130*/ 	.byte	0x04, 0x11
        /*14132*/ 	.short	(.L_13716 - .L_13715)
	.align		4
.L_13715:
        /*14134*/ 	.word	index@($_ZN7cutlass13device_kernelIN5flash19enable_sm80_to_sm89INS1_16FlashAttnBwdSm80INS1_25CollectiveMainloopBwdSm80ILi2ELi2EN4cute5tupleIJNS5_1CILi128EEES8_NS7_ILi64EEEEEENS_10bfloat16_tEfNS_4arch4Sm80ELb0ELb0ELb1ELb1ELb0ELb0ELb0ELb0ELi2ELi4ELi4ELi4ELb0EEENS1_24CollectiveEpilogueBwdGQAISA_fSD_Li256ELb1ELb0EEENS1_19SingleTileSchedulerILb1ELb0ELb0ELi128EEEEEEEEEvNT_6ParamsE$_ZZN4cute7flattenINS_5tupleIJNS1_IJNS_1CILi0EEENS1_IJNS2_ILi1EEENS2_ILi512EEEiEEEEEENS2_ILi4096EEENS1_IJiNS2_ILi8192EEEEEEEEEEEDaRKT_ENKUlRKT_E_clISA_EEDaSH_)
        /*14138*/ 	.word	0x00000000


	//----- nvinfo : EIATTR_FRAME_SIZE
	.align		4
.L_13716:
        /*1413c*/ 	.byte	0x04, 0x11
        /*1413e*/ 	.short	(.L_13718 - .L_13717)
	.align		4
.L_13717:
        /*14140*/ 	.word	index@($_ZN7cutlass13device_kernelIN5flash19enable_sm80_to_sm89INS1_16FlashAttnBwdSm80INS1_25CollectiveMainloopBwdSm80ILi2ELi2EN4cute5tupleIJNS5_1CILi128EEES8_NS7_ILi64EEEEEENS_10bfloat16_tEfNS_4arch4Sm80ELb0ELb0ELb1ELb1ELb0ELb0ELb0ELb0ELi2ELi4ELi4ELi4ELb0EEENS1_24CollectiveEpilogueBwdGQAISA_fSD_Li256ELb1ELb0EEENS1_19SingleTileSchedulerILb1ELb0ELb0ELi128EEEEEEEEEvNT_6ParamsE$_ZZN4cute7flattenINS_5tupleIJNS1_IJNS_1CILi0EEENS1_IJNS2_ILi1EEENS2_ILi512EEEiEEEEEENS2_ILi4096EEENS1_IJiNS2_ILi8192EEEEEEEEEEEDaRKT_ENKUlRKT_E_clIS7_EEDaSH_)
        /*14144*/ 	.word	0x00000000


	//----- nvinfo : EIATTR_FRAME_SIZE
	.align		4
.L_13718:
        /*14148*/ 	.byte	0x04, 0x11
        /*1414a*/ 	.short	(.L_13720 - .L_13719)
	.align		4
.L_13719:
        /*1414c*/ 	.word	index@($_ZN7cutlass13device_kernelIN5flash19enable_sm80_to_sm89INS1_16FlashAttnBwdSm80INS1_25CollectiveMainloopBwdSm80ILi2ELi2EN4cute5tupleIJNS5_1CILi128EEES8_NS7_ILi64EEEEEENS_10bfloat16_tEfNS_4arch4Sm80ELb0ELb0ELb1ELb1ELb0ELb0ELb0ELb0ELi2ELi4ELi4ELi4ELb0EEENS1_24CollectiveEpilogueBwdGQAISA_fSD_Li256ELb1ELb0EEENS1_19SingleTileSchedulerILb1ELb0ELb0ELi128EEEEEEEEEvNT_6ParamsE$_ZZN4cute7crd2crdINS_5tupleIJiiiNS_1CILi0EEEEEENS1_IJNS2_ILi32EEENS2_ILi4EEENS2_ILi2EEENS2_ILi1EEEEEENS1_IJS8_S8_S8_S8_EEEEEDaRKT_RKT0_RKT1_ENKUlRKT_RKT0_RKT1_E_clIiS7_S8_EEDaSM_SP_SS_)
        /*14150*/ 	.word	0x00000000


	//----- nvinfo : EIATTR_FRAME_SIZE
	.align		4
.L_13720:
        /*14154*/ 	.byte	0x04, 0x11
        /*14156*/ 	.short	(.L_13722 - .L_13721)
	.align		4
.L_13721:
        /*14158*/ 	.word	index@($_ZN7cutlass13device_kernelIN5flash19enable_sm80_to_sm89INS1_16FlashAttnBwdSm80INS1_25CollectiveMainloopBwdSm80ILi2ELi2EN4cute5tupleIJNS5_1CILi128EEES8_NS7_ILi64EEEEEENS_10bfloat16_tEfNS_4arch4Sm80ELb0ELb0ELb1ELb1ELb0ELb0ELb0ELb0ELi2ELi4ELi4ELi4ELb0EEENS1_24CollectiveEpilogueBwdGQAISA_fSD_Li256ELb1ELb0EEENS1_19SingleTileSchedulerILb1ELb0ELb0ELi128EEEEEEEEEvNT_6ParamsE$_ZZN4cute7crd2crdINS_5tupleIJiiiNS_1CILi0EEEEEENS1_IJNS2_ILi32EEENS2_ILi4EEENS2_ILi2EEENS2_ILi1EEEEEENS1_IJS8_S8_S8_S8_EEEEEDaRKT_RKT0_RKT1_ENKUlRKT_RKT0_RKT1_E_clIiS6_S8_EEDaSM_SP_SS_)
        /*1415c*/ 	.word	0x00000000


	//----- nvinfo : EIATTR_FRAME_SIZE
	.align		4
.L_13722:
        /*14160*/ 	.byte	0x04, 0x11
        /*14162*/ 	.short	(.L_13724 - .L_13723)
	.align		4
.L_13723:
        /*14164*/ 	.word	index@($_ZN7cutlass13device_kernelIN5flash19enable_sm80_to_sm89INS1_16FlashAttnBwdSm80INS1_25CollectiveMainloopBwdSm80ILi2ELi2EN4cute5tupleIJNS5_1CILi128EEES8_NS7_ILi64EEEEEENS_10bfloat16_tEfNS_4arch4Sm80ELb0ELb0ELb1ELb1ELb0ELb0ELb0ELb0ELi2ELi4ELi4ELi4ELb0EEENS1_24CollectiveEpilogueBwdGQAISA_fSD_Li256ELb1ELb0EEENS1_19SingleTileSchedulerILb1ELb0ELb0ELi128EEEEEEEEEvNT_6ParamsE$_ZZN4cute7crd2crdINS_5tupleIJiiiNS_1CILi0EEEEEENS1_IJNS2_ILi32EEENS2_ILi4EEENS2_ILi2EEENS2_ILi1EEEEEENS1_IJS8_S8_S8_S8_EEEEEDaRKT_RKT0_RKT1_ENKUlRKT_RKT0_RKT1_E_clIiS5_S8_EEDaSM_SP_SS_)
        /*14168*/ 	.word	0x00000000


	//----- nvinfo : EIATTR_FRAME_SIZE
	.align		4
.L_13724:
        /*1416c*/ 	.byte	0x04, 0x11
        /*1416e*/ 	.short	(.L_13726 - .L_13725)
	.align		4
.L_13725:
        /*14170*/ 	.word	index@($_ZN7cutlass13device_kernelIN5flash19enable_sm80_to_sm89INS1_16FlashAttnBwdSm80INS1_25CollectiveMainloopBwdSm80ILi2ELi2EN4cute5tupleIJNS5_1CILi128EEES8_NS7_ILi64EEEEEENS_10bfloat16_tEfNS_4arch4Sm80ELb0ELb0ELb1ELb1ELb0ELb0ELb0ELb0ELi2ELi4ELi4ELi4ELb0EEENS1_24CollectiveEpilogueBwdGQAISA_fSD_Li256ELb1ELb0EEENS1_19SingleTileSchedulerILb1ELb0ELb0ELi128EEEEEEEEEvNT_6ParamsE$_ZZN4cute6upcastILi2ENS_5tupleIJNS_1CILi2EEES3_S3_EEENS1_IJNS2_ILi1EEENS2_ILi512EEEiEEEEEDaRKT0_RKT1_ENKUlRKT_RKT0_E_clIS3_iEEDaSG_SJ_)
        /*14174*/ 	.word	0x00000000


	//----- nvinfo : EIATTR_FRAME_SIZE
	.align		4
.L_13726:
        /*14178*/ 	.byte	0x04, 0x11
        /*1417a*/ 	.short	(.L_13728 - .L_13727)
	.align		4
.L_13727:
        /*1417c*/ 	.word	index@($_ZN7cutlass13device_kernelIN5flash19enable_sm80_to_sm89INS1_16FlashAttnBwdSm80INS1_25CollectiveMainloopBwdSm80ILi2ELi2EN4cute5tupleIJNS5_1CILi128EEES8_NS7_ILi64EEEEEENS_10bfloat16_tEfNS_4arch4Sm80ELb0ELb0ELb1ELb1ELb0ELb0ELb0ELb0ELi2ELi4ELi4ELi4ELb0EEENS1_24CollectiveEpilogueBwdGQAISA_fSD_Li256ELb1ELb0EEENS1_19SingleTileSchedulerILb1ELb0ELb0ELi128EEEEEEEEEvNT_6ParamsE$_ZZN4cute6upcastILi2ENS_5tupleIJNS_1CILi2EEES3_EEENS1_IJiNS2_ILi8192EEEEEEEEDaRKT0_RKT1_ENKUlRKT_RKT0_E_clIS3_iEEDaSF_SI_)
        /*14180*/ 	.word	0x00000000


	//----- nvinfo : EIATTR_FRAME_SIZE
	.align		4
.L_13728:
        /*14184*/ 	.byte	0x04, 0x11
        /*14186*/ 	.short	(.L_13730 - .L_13729)
	.align		4
.L_13729:
        /*14188*/ 	.word	index@($_ZN7cutlass13device_kernelIN5flash19enable_sm80_to_sm89INS1_16FlashAttnBwdSm80INS1_25CollectiveMainloopBwdSm80ILi2ELi2EN4cute5tupleIJNS5_1CILi128EEES8_NS7_ILi64EEEEEENS_10bfloat16_tEfNS_4arch4Sm80ELb0ELb0ELb1ELb1ELb0ELb0ELb0ELb0ELi2ELi4ELi4ELi4ELb0EEENS1_24CollectiveEpilogueBwdGQAISA_fSD_Li256ELb1ELb0EEENS1_19SingleTileSchedulerILb1ELb0ELb0ELi128EEEEEEEEEvNT_6ParamsE$_ZZN4cute6upcastILi2ENS_5tupleIJNS_1CILi1EEENS1_IJNS2_ILi2EEES4_S4_EEEEEENS1_IJNS2_ILi0EEENS1_IJS3_NS2_ILi512EEEiEEEEEEEEDaRKT0_RKT1_ENKUlRKT_RKT0_E_clIS5_S9_EEDaSJ_SM_)
        /*1418c*/ 	.word	0x00000000


	//----- nvinfo : EIATTR_FRAME_SIZE
	.align		4
.L_13730:
        /*14190*/ 	.byte	0x04, 0x11
        /*14192*/ 	.short	(.L_13732 - .L_13731)
	.align		4
.L_13731:
        /*14194*/ 	.word	index@($_ZN7cutlass13device_kernelIN5flash19enable_sm80_to_sm89INS1_16FlashAttnBwdSm80INS1_25CollectiveMainloopBwdSm80ILi2ELi2EN4cute5tupleIJNS5_1CILi128EEES8_NS7_ILi64EEEEEENS_10bfloat16_tEfNS_4arch4Sm80ELb0ELb0ELb1ELb1ELb0ELb0ELb0ELb0ELi2ELi4ELi4ELi4ELb0EEENS1_24CollectiveEpilogueBwdGQAISA_fSD_Li256ELb1ELb0EEENS1_19SingleTileSchedulerILb1ELb0ELb0ELi128EEEEEEEEEvNT_6ParamsE$_ZZN4cute6upcastILi2ENS_5tupleIJNS1_IJNS_1CILi1EEENS1_IJNS2_ILi2EEES4_S4_EEEEEES4_NS1_IJS4_S4_EEEEEENS1_IJNS1_IJNS2_ILi0EEENS1_IJS3_NS2_ILi512EEEiEEEEEENS2_ILi4096EEENS1_IJiNS2_ILi8192EEEEEEEEEEEDaRKT0_RKT1_ENKUlRKT_RKT0_E_clIS7_SF_EEDaSP_SS_)
        /*14198*/ 	.word	0x00000000


	//----- nvinfo : EIATTR_FRAME_SIZE
	.align		4
.L_13732:
        /*1419c*/ 	.byte	0x04, 0x11
        /*1419e*/ 	.short	(.L_13734 - .L_13733)
	.align		4
.L_13733:
        /*141a0*/ 	.word	index@($_ZN7cutlass13device_kernelIN5flash19enable_sm80_to_sm89INS1_16FlashAttnBwdSm80INS1_25CollectiveMainloopBwdSm80ILi2ELi2EN4cute5tupleIJNS5_1CILi128EEES8_NS7_ILi64EEEEEENS_10bfloat16_tEfNS_4arch4Sm80ELb0ELb0ELb1ELb1ELb0ELb0ELb0ELb0ELi2ELi4ELi4ELi4ELb0EEENS1_24CollectiveEpilogueBwdGQAISA_fSD_Li256ELb1ELb0EEENS1_19SingleTileSchedulerILb1ELb0ELb0ELi128EEEEEEEEEvNT_6ParamsE$_ZZN4cute6upcastILi2ENS_5tupleIJNS1_IJNS_1CILi1EEENS1_IJNS2_ILi2EEES4_S4_EEEEEES4_NS1_IJS4_S4_EEEEEENS1_IJNS1_IJNS2_ILi0EEENS1_IJS3_NS2_ILi512EEEiEEEEEENS2_ILi4096EEENS1_IJiNS2_ILi8192EEEEEEEEEEEDaRKT0_RKT1_ENKUlRKT_RKT0_E_clIS6_SC_EEDaSP_SS_)
        /*141a4*/ 	.word	0x00000000


	//----- nvinfo : EIATTR_FRAME_SIZE
	.align		4
.L_13734:
        /*141a8*/ 	.byte	0x04, 0x11
        /*141aa*/ 	.short	(.L_13736 - .L_13735)
	.align		4
.L_13735:
        /*141ac*/ 	.word	index@($_ZN7cutlass13device_kernelIN5flash19enable_sm80_to_sm89INS1_16FlashAttnBwdSm80INS1_25CollectiveMainloopBwdSm80ILi2ELi2EN4cute5tupleIJNS5_1CILi128EEES8_NS7_ILi64EEEEEENS_10bfloat16_tEfNS_4arch4Sm80ELb0ELb0ELb1ELb1ELb0ELb0ELb0ELb0ELi2ELi4ELi4ELi4ELb0EEENS1_24CollectiveEpilogueBwdGQAISA_fSD_Li256ELb1ELb0EEENS1_19SingleTileSchedulerILb1ELb0ELb0ELi128EEEEEEEEEvNT_6ParamsE$_ZZN4cute6detail9lift_diceINS_5tupleIJiNS_1CILi0EEEEEES5_EEDaRKT_RKT0_ENKUlRKT_RKT0_E_clIiiEEDaSE_SH_)
        /*141b0*/ 	.word	0x00000000


	//----- nvinfo : EIATTR_FRAME_SIZE
	.align		4
.L_13736:
        /*141b4*/ 	.byte	0x04, 0x11
        /*141b6*/ 	.short	(.L_13738 - .L_13737)
	.align		4
.L_13737:
        /*141b8*/ 	.word	index@($_ZN7cutlass13device_kernelIN5flash19enable_sm80_to_sm89INS1_16FlashAttnBwdSm80INS1_25CollectiveMainloopBwdSm80ILi2ELi2EN4cute5tupleIJNS5_1CILi128EEES8_NS7_ILi64EEEEEENS_10bfloat16_tEfNS_4arch4Sm80ELb0ELb0ELb1ELb1ELb0ELb0ELb0ELb0ELi2ELi4ELi4ELi4ELb0EEENS1_24CollectiveEpilogueBwdGQAISA_fSD_Li256ELb1ELb0EEENS1_19SingleTileSchedulerILb1ELb0ELb0ELi128EEEEEEEEEvNT_6ParamsE$_ZZN4cute6detail9lift_diceINS_5tupleIJiNS2_IJiNS_1CILi0EEEEEEEEES6_EEDaRKT_RKT0_ENKUlRKT_RKT0_E_clIiiEEDaSF_SI_)
        /*141bc*/ 	.word	0x00000000


	//----- nvinfo : EIATTR_FRAME_SIZE
	.align		4
.L_13738:
        /*141c0*/ 	.byte	0x04, 0x11
        /*141c2*/ 	.short	(.L_13740 - .L_13739)
	.align		4
.L_13739:
        /*141c4*/ 	.word	index@($_ZN7cutlass13device_kernelIN5flash19enable_sm80_to_sm89INS1_16FlashAttnBwdSm80INS1_25CollectiveMainloopBwdSm80ILi2ELi2EN4cute5tupleIJNS5_1CILi128EEES8_NS7_ILi64EEEEEENS_10bfloat16_tEfNS_4arch4Sm80ELb0ELb0ELb1ELb1ELb0ELb0ELb0ELb0ELi2ELi4ELi4ELi4ELb0EEENS1_24CollectiveEpilogueBwdGQAISA_fSD_Li256ELb1ELb0EEENS1_19SingleTileSchedulerILb1ELb0ELb0ELi128EEEEEEEEEvNT_6ParamsE$_ZZN4cute6detail9lift_diceINS_5tupleIJiNS2_IJiNS_1CILi0EEEEEEEEES6_EEDaRKT_RKT0_ENKUlRKT_RKT0_E_clIS5_S5_EEDaSF_SI_)
        /*141c8*/ 	.word	0x00000000


	//----- nvinfo : EIATTR_FRAME_SIZE
	.align		4
.L_13740:
        /*141cc*/ 	.byte	0x04, 0x11
        /*141ce*/ 	.short	(.L_13742 - .L_13741)
	.align		4
.L_13741:
        /*141d0*/ 	.word	index@($_ZN7cutlass13device_kernelIN5flash19enable_sm80_to_sm89INS1_16FlashAttnBwdSm80INS1_25CollectiveMainloopBwdSm80ILi2ELi2EN4cute5tupleIJNS5_1CILi128EEES8_NS7_ILi64EEEEEENS_10bfloat16_tEfNS_4arch4Sm80ELb0ELb0ELb1ELb1ELb0ELb0ELb0ELb0ELi2ELi4ELi4ELi4ELb0EEENS1_24CollectiveEpilogueBwdGQAISA_fSD_Li256ELb1ELb0EEENS1_19SingleTileSchedulerILb1ELb0ELb0ELi128EEEEEEEEEvNT_6ParamsE$_ZZN4cute6detail16composition_implINS_5tupleIJNS_1CILi8EEENS3_ILi2EEES5_S5_S4_S5_EEENS2_IJNS3_ILi1EEEiiiNS3_ILi72EEENS3_ILi512EEEEEES5_S4_EEDaRKT_RKT0_RKT1_RKT2_ENKUlRKT_T0_E_clINS2_IJNS2_IJS5_EEENS2_IJiEEES7_S7_EEENS_17integral_constantIiLi4EEEEEDaSP_SQ_)
        /*141d4*/ 	.word	0x00000000


	//----- nvinfo : EIATTR_FRAME_SIZE
	.align		4
.L_13742:
        /*141d8*/ 	.byte	0x04, 0x11
        /*141da*/ 	.short	(.L_13744 - .L_13743)
	.align		4
.L_13743:
        /*141dc*/ 	.word	index@($_ZN7cutlass13device_kernelIN5flash19enable_sm80_to_sm89INS1_16FlashAttnBwdSm80INS1_25CollectiveMainloopBwdSm80ILi2ELi2EN4cute5tupleIJNS5_1CILi128EEES8_NS7_ILi64EEEEEENS_10bfloat16_tEfNS_4arch4Sm80ELb0ELb0ELb1ELb1ELb0ELb0ELb0ELb0ELi2ELi4ELi4ELi4ELb0EEENS1_24CollectiveEpilogueBwdGQAISA_fSD_Li256ELb1ELb0EEENS1_19SingleTileSchedulerILb1ELb0ELb0ELi128EEEEEEEEEvNT_6ParamsE$_ZZN4cute6detail16composition_implINS_5tupleIJNS_1CILi8EEENS3_ILi2EEES5_S5_S4_S5_EEENS2_IJNS3_ILi1EEEiiiNS3_ILi72EEENS3_ILi512EEEEEES5_S4_EEDaRKT_RKT0_RKT1_RKT2_ENKUlRKT_T0_E_clINS2_IJNS2_IJS5_EEENS2_IJiEEES7_S7_EEENS_17integral_constantIiLi3EEEEEDaSP_SQ_)
        /*141e0*/ 	.word	0x00000000


	//----- nvinfo : EIATTR_FRAME_SIZE
	.align		4
.L_13744:
        /*141e4*/ 	.byte	0x04, 0x11
        /*141e6*/ 	.short	(.L_13746 - .L_13745)
	.align		4
.L_13745:
        /*141e8*/ 	.word	index@($_ZN7cutlass13device_kernelIN5flash19enable_sm80_to_sm89INS1_16FlashAttnBwdSm80INS1_25CollectiveMainloopBwdSm80ILi2ELi2EN4cute5tupleIJNS5_1CILi128EEES8_NS7_ILi64EEEEEENS_10bfloat16_tEfNS_4arch4Sm80ELb0ELb0ELb1ELb1ELb0ELb0ELb0ELb0ELi2ELi4ELi4ELi4ELb0EEENS1_24CollectiveEpilogueBwdGQAISA_fSD_Li256ELb1ELb0EEENS1_19SingleTileSchedulerILb1ELb0ELb0ELi128EEEEEEEEEvNT_6ParamsE$_ZZN4cute6detail16composition_implINS_5tupleIJNS_1CILi8EEENS3_ILi2EEES5_S5_S4_S5_EEENS2_IJNS3_ILi1EEEiiiNS3_ILi72EEENS3_ILi512EEEEEES5_S4_EEDaRKT_RKT0_RKT1_RKT2_ENKUlRKT_T0_E_clINS2_IJNS2_IJS5_EEENS2_IJiEEES7_S7_EEENS_17integral_constantIiLi2EEEEEDaSP_SQ_)
        /*141ec*/ 	.word	0x00000000


	//----- nvinfo : EIATTR_FRAME_SIZE
	.align		4
.L_13746:
        /*141f0*/ 	.byte	0x04, 0x11
        /*141f2*/ 	.short	(.L_13748 - .L_13747)
	.align		4
.L_13747:
        /*141f4*/ 	.word	index@($_ZN7cutlass13device_kernelIN5flash19enable_sm80_to_sm89INS1_16FlashAttnBwdSm80INS1_25CollectiveMainloopBwdSm80ILi2ELi2EN4cute5tupleIJNS5_1CILi128EEES8_NS7_ILi64EEEEEENS_10bfloat16_tEfNS_4arch4Sm80ELb0ELb0ELb1ELb1ELb0ELb0ELb0ELb0ELi2ELi4ELi4ELi4ELb0EEENS1_24CollectiveEpilogueBwdGQAISA_fSD_Li256ELb1ELb0EEENS1_19SingleTileSchedulerILb1ELb0ELb0ELi128EEEEEEEEEvNT_6ParamsE$_ZZN4cute6detail16composition_implINS_5tupleIJNS_1CILi8EEENS3_ILi2EEES5_S5_S4_S5_EEENS2_IJNS3_ILi1EEEiiiNS3_ILi72EEENS3_ILi512EEEEEES5_S4_EEDaRKT_RKT0_RKT1_RKT2_ENKUlRKT_T0_E_clINS2_IJNS2_IJEEEST_S5_S7_EEENS_17integral_constantIiLi1EEEEEDaSP_SQ_)
        /*141f8*/ 	.word	0x00000000


	//----- nvinfo : EIATTR_FRAME_SIZE
	.align		4
.L_13748:
        /*141fc*/ 	.byte	0x04, 0x11
        /*141fe*/ 	.short	(.L_13750 - .L_13749)
	.align		4
.L_13749:
        /*14200*/ 	.word	index@($_ZN7cutlass13device_kernelIN5flash19enable_sm80_to_sm89INS1_16FlashAttnBwdSm80INS1_25CollectiveMainloopBwdSm80ILi2ELi2EN4cute5tupleIJNS5_1CILi128EEES8_NS7_ILi64EEEEEENS_10bfloat16_tEfNS_4arch4Sm80ELb0ELb0ELb1ELb1ELb0ELb0ELb0ELb0ELi2ELi4ELi4ELi4ELb0EEENS1_24CollectiveEpilogueBwdGQAISA_fSD_Li256ELb1ELb0EEENS1_19SingleTileSchedulerILb1ELb0ELb0ELi128EEEEEEEEEvNT_6ParamsE$_ZZN4cute6detail16composition_implINS_5tupleIJNS_1CILi8EEENS3_ILi2EEES5_S5_S4_S5_EEENS2_IJNS3_ILi1EEEiiiNS3_ILi72EEENS3_ILi512EEEEEENS3_ILi4EEENS3_ILi16EEEEEDaRKT_RKT0_RKT1_RKT2_ENKUlRKT_T0_E_clINS2_IJNS2_IJS5_S5_EEENS2_IJiiEEES7_S7_EEENS_17integral_constantIiLi4EEEEEDaSR_SS_)
        /*14204*/ 	.word	0x00000000


	//----- nvinfo : EIATTR_FRAME_SIZE
	.align		4
.L_13750:
        /*14208*/ 	.byte	0x04, 0x11
        /*1420a*/ 	.short	(.L_13752 - .L_13751)
	.align		4
.L_13751:
        /*1420c*/ 	.word	index@($_ZN7cutlass13device_kernelIN5flash19enable_sm80_to_sm89INS1_16FlashAttnBwdSm80INS1_25CollectiveMainloopBwdSm80ILi2ELi2EN4cute5tupleIJNS5_1CILi128EEES8_NS7_ILi64EEEEEENS_10bfloat16_tEfNS_4arch4Sm80ELb0ELb0ELb1ELb1ELb0ELb0ELb0ELb0ELi2ELi4ELi4ELi4ELb0EEENS1_24CollectiveEpilogueBwdGQAISA_fSD_Li256ELb1ELb0EEENS1_19SingleTileSchedulerILb1ELb0ELb0ELi128EEEEEEEEEvNT_6ParamsE$_ZZN4cute6detail16composition_implINS_5tupleIJNS_1CILi8EEENS3_ILi2EEES5_S5_S4_S5_EEENS2_IJNS3_ILi1EEEiiiNS3_ILi72EEENS3_ILi512EEEEEENS3_ILi4EEENS3_ILi16EEEEEDaRKT_RKT0_RKT1_RKT2_ENKUlRKT_T0_E_clINS2_IJNS2_IJS5_EEENS2_IJiEEES5_S7_EEENS_17integral_constantIiLi3EEEEEDaSR_SS_)
        /*14210*/ 	.word	0x00000000


	//----- nvinfo : EIATTR_FRAME_SIZE
	.align		4
.L_13752:
        /*14214*/ 	.byte	0x04, 0x11
        /*14216*/ 	.short	(.L_13754 - .L_13753)
	.align		4
.L_13753:
        /*14218*/ 	.word	index@($_ZN7cutlass13device_kernelIN5flash19enable_sm80_to_sm89INS1_16FlashAttnBwdSm80INS1_25CollectiveMainloopBwdSm80ILi2ELi2EN4cute5tupleIJNS5_1CILi128EEES8_NS7_ILi64EEEEEENS_10bfloat16_tEfNS_4arch4Sm80ELb0ELb0ELb1ELb1ELb0ELb0ELb0ELb0ELi2ELi4ELi4ELi4ELb0EEENS1_24CollectiveEpilogueBwdGQAISA_fSD_Li256ELb1ELb0EEENS1_19SingleTileSchedulerILb1ELb0ELb0ELi128EEEEEEEEEvNT_6ParamsE$_ZZN4cute6detail16composition_implINS_5tupleIJNS_1CILi8EEENS3_ILi2EEES5_S5_S4_S5_EEENS2_IJNS3_ILi1EEEiiiNS3_ILi72EEENS3_ILi512EEEEEENS3_ILi4EEENS3_ILi16EEEEEDaRKT_RKT0_RKT1_RKT2_ENKUlRKT_T0_E_clINS2_IJNS2_IJEEESV_SB_S7_EEENS_17integral_constantIiLi2EEEEEDaSR_SS_)
        /*1421c*/ 	.word	0x00000000


	//----- nvinfo : EIATTR_FRAME_SIZE
	.align		4
.L_13754:
        /*14220*/ 	.byte	0x04, 0x11
        /*14222*/ 	.short	(.L_13756 - .L_13755)
	.align		4
.L_13755:
        /*14224*/ 	.word	index@($_ZN7cutlass13device_kernelIN5flash19enable_sm80_to_sm89INS1_16FlashAttnBwdSm80INS1_25CollectiveMainloopBwdSm80ILi2ELi2EN4cute5tupleIJNS5_1CILi128EEES8_NS7_ILi64EEEEEENS_10bfloat16_tEfNS_4arch4Sm80ELb0ELb0ELb1ELb1ELb0ELb0ELb0ELb0ELi2ELi4ELi4ELi4ELb0EEENS1_24CollectiveEpilogueBwdGQAISA_fSD_Li256ELb1ELb0EEENS1_19SingleTileSchedulerILb1ELb0ELb0ELi128EEEEEEEEEvNT_6ParamsE$_ZZN4cute6detail16composition_implINS_5tupleIJNS_1CILi8EEENS3_ILi2EEES5_S5_S4_S5_EEENS2_IJNS3_ILi1EEEiiiNS3_ILi72EEENS3_ILi512EEEEEENS2_IJS5_S5_S5_EEENS2_IJS7_S9_S4_EEEEEDaRKT_RKT0_RKT1_RKT2_ENKUlRKT_RKT0_E_clIS5_S4_EEDaSR_SU_)
        /*14228*/ 	.word	0x00000000


	//----- nvinfo : EIATTR_FRAME_SIZE
	.align		4
.L_13756:
        /*1422c*/ 	.byte	0x04, 0x11
        /*1422e*/ 	.short	(.L_13758 - .L_13757)
	.align		4
.L_13757:
        /*14230*/ 	.word	index@($_ZN7cutlass13device_kernelIN5flash19enable_sm80_to_sm89INS1_16FlashAttnBwdSm80INS1_25CollectiveMainloopBwdSm80ILi2ELi2EN4cute5tupleIJNS5_1CILi128EEES8_NS7_ILi64EEEEEENS_10bfloat16_tEfNS_4arch4Sm80ELb0ELb0ELb1ELb1ELb0ELb0ELb0ELb0ELi2ELi4ELi4ELi4ELb0EEENS1_24CollectiveEpilogueBwdGQAISA_fSD_Li256ELb1ELb0EEENS1_19SingleTileSchedulerILb1ELb0ELb0ELi128EEEEEEEEEvNT_6ParamsE$_ZZN4cute6detail16composition_implINS_5tupleIJNS_1CILi8EEENS3_ILi2EEES5_S5_S4_S5_EEENS2_IJNS3_ILi1EEEiiiNS3_ILi72EEENS3_ILi512EEEEEENS2_IJS5_S5_EEENS2_IJS7_S4_EEEEEDaRKT_RKT0_RKT1_RKT2_ENKUlRKT_RKT0_E_clIS5_S4_EEDaSR_SU_)
        /*14234*/ 	.word	0x00000000


	//----- nvinfo : EIATTR_FRAME_SIZE
	.align		4
.L_13758:
        /*14238*/ 	.byte	0x04, 0x11
        /*1423a*/ 	.short	(.L_13760 - .L_13759)
	.align		4
.L_13759:
        /*1423c*/ 	.word	index@($_ZN7cutlass13device_kernelIN5flash19enable_sm80_to_sm89INS1_16FlashAttnBwdSm80INS1_25CollectiveMainloopBwdSm80ILi2ELi2EN4cute5tupleIJNS5_1CILi128EEES8_NS7_ILi64EEEEEENS_10bfloat16_tEfNS_4arch4Sm80ELb0ELb0ELb1ELb1ELb0ELb0ELb0ELb0ELi2ELi4ELi4ELi4ELb0EEENS1_24CollectiveEpilogueBwdGQAISA_fSD_Li256ELb1ELb0EEENS1_19SingleTileSchedulerILb1ELb0ELb0ELi128EEEEEEEEEvNT_6ParamsE$_ZZN4cute6detail16composition_implINS_5tupleIJNS_1CILi8EEENS3_ILi2EEES5_S5_S4_S5_EEENS2_IJNS3_ILi1EEEiiiNS3_ILi72EEENS3_ILi512EEEEEENS2_IJNS3_ILi4EEES5_EEENS2_IJNS3_ILi16EEENS3_ILi8192EEEEEEEEDaRKT_RKT0_RKT1_RKT2_ENKUlRKT_RKT0_E_clISB_SD_EEDaSU_SX_)
        /*14240*/ 	.word	0x00000000


	//----- nvinfo : EIATTR_FRAME_SIZE
	.align		4
.L_13760:
        /*14244*/ 	.byte	0x04, 0x11
        /*14246*/ 	.short	(.L_13762 - .L_13761)
	.align		4
.L_13761:
        /*14248*/ 	.word	index@($_ZN7cutlass13device_kernelIN5flash19enable_sm80_to_sm89INS1_16FlashAttnBwdSm80INS1_25CollectiveMainloopBwdSm80ILi2ELi2EN4cute5tupleIJNS5_1CILi128EEES8_NS7_ILi64EEEEEENS_10bfloat16_tEfNS_4arch4Sm80ELb0ELb0ELb1ELb1ELb0ELb0ELb0ELb0ELi2ELi4ELi4ELi4ELb0EEENS1_24CollectiveEpilogueBwdGQAISA_fSD_Li256ELb1ELb0EEENS1_19SingleTileSchedulerILb1ELb0ELb0ELi128EEEEEEEEEvNT_6ParamsE$_ZZN4cute6detail16composition_implINS_5tupleIJNS_1CILi8EEENS3_ILi2EEES5_S5_S4_S5_EEENS2_IJNS3_ILi1EEEiiiNS3_ILi72EEENS3_ILi512EEEEEENS2_IJNS2_IJS5_S5_S5_EEES5_NS3_ILi4EEEEEENS2_IJNS2_IJS7_S9_S4_EEENS3_ILi4096EEENS3_ILi16EEEEEEEEDaRKT_RKT0_RKT1_RKT2_ENKUlRKT_RKT0_E_clISC_SG_EEDaSW_SZ_)
        /*1424c*/ 	.word	0x00000000


	//----- nvinfo : EIATTR_FRAME_SIZE
	.align		4
.L_13762:
        /*14250*/ 	.byte	0x04, 0x11
        /*14252*/ 	.short	(.L_13764 - .L_13763)
	.align		4
.L_13763:
        /*14254*/ 	.word	index@($_ZN7cutlass13device_kernelIN5flash19enable_sm80_to_sm89INS1_16FlashAttnBwdSm80INS1_25CollectiveMainloopBwdSm80ILi2ELi2EN4cute5tupleIJNS5_1CILi128EEES8_NS7_ILi64EEEEEENS_10bfloat16_tEfNS_4arch4Sm80ELb0ELb0ELb1ELb1ELb0ELb0ELb0ELb0ELi2ELi4ELi4ELi4ELb0EEENS1_24CollectiveEpilogueBwdGQAISA_fSD_Li256ELb1ELb0EEENS1_19SingleTileSchedulerILb1ELb0ELb0ELi128EEEEEEEEEvNT_6ParamsE$_ZZN4cute6detail16composition_implINS_5tupleIJNS_1CILi8EEENS3_ILi2EEES5_S5_S4_S5_EEENS2_IJNS3_ILi1EEEiiiNS3_ILi72EEENS3_ILi512EEEEEENS2_IJNS2_IJS5_S5_S5_EEES5_NS3_ILi4EEEEEENS2_IJNS2_IJS7_S9_S4_EEENS3_ILi4096EEENS3_ILi16EEEEEEEEDaRKT_RKT0_RKT1_RKT2_ENKUlRKT_RKT0_E_clISB_SE_EEDaSW_SZ_)
        /*14258*/ 	.word	0x00000000


	//----- nvinfo : EIATTR_FRAME_SIZE
	.align		4
.L_13764:
        /*1425c*/ 	.byte	0x04, 0x11
        /*1425e*/ 	.short	(.L_13766 - .L_13765)
	.align		4
.L_13765:
        /*14260*/ 	.word	index@($_ZN7cutlass13device_kernelIN5flash19enable_sm80_to_sm89INS1_16FlashAttnBwdSm80INS1_25CollectiveMainloopBwdSm80ILi2ELi2EN4cute5tupleIJNS5_1CILi128EEES8_NS7_ILi64EEEEEENS_10bfloat16_tEfNS_4arch4Sm80ELb0ELb0ELb1ELb1ELb0ELb0ELb0ELb0ELi2ELi4ELi4ELi4ELb0EEENS1_24CollectiveEpilogueBwdGQAISA_fSD_Li256ELb1ELb0EEENS1_19SingleTileSchedulerILb1ELb0ELb0ELi128EEEEEEEEEvNT_6ParamsE$_ZZN4cute6detail16composition_implINS_5tupleIJNS_1CILi8EEENS3_ILi2EEES5_S5_S4_S5_EEENS2_IJNS3_ILi1EEEiiiNS3_ILi72EEENS3_ILi512EEEEEENS2_IJNS2_IJS5_S5_S5_EEES5_NS2_IJNS3_ILi4EEES5_EEEEEENS2_IJNS2_IJS7_S9_S4_EEENS3_ILi4096EEENS2_IJNS3_ILi16EEENS3_ILi8192EEEEEEEEEEEDaRKT_RKT0_RKT1_RKT2_ENKUlRKT_RKT0_E_clISD_SJ_EEDaSZ_S12_)
        /*14264*/ 	.word	0x00000000


	//----- nvinfo : EIATTR_FRAME_SIZE
	.align		4
.L_13766:
        /*14268*/ 	.byte	0x04, 0x11
        /*1426a*/ 	.short	(.L_13768 - .L_13767)
	.align		4
.L_13767:
        /*1426c*/ 	.word	index@($_ZN7cutlass13device_kernelIN5flash19enable_sm80_to_sm89INS1_16FlashAttnBwdSm80INS1_25CollectiveMainloopBwdSm80ILi2ELi2EN4cute5tupleIJNS5_1CILi128EEES8_NS7_ILi64EEEEEENS_10bfloat16_tEfNS_4arch4Sm80ELb0ELb0ELb1ELb1ELb0ELb0ELb0ELb0ELi2ELi4ELi4ELi4ELb0EEENS1_24CollectiveEpilogueBwdGQAISA_fSD_Li256ELb1ELb0EEENS1_19SingleTileSchedulerILb1ELb0ELb0ELi128EEEEEEEEEvNT_6ParamsE$_ZZN4cute6detail16composition_implINS_5tupleIJNS_1CILi8EEENS3_ILi2EEES5_S5_S4_S5_EEENS2_IJNS3_ILi1EEEiiiNS3_ILi72EEENS3_ILi512EEEEEENS2_IJNS2_IJS5_S5_S5_EEES5_NS2_IJNS3_ILi4EEES5_EEEEEENS2_IJNS2_IJS7_S9_S4_EEENS3_ILi4096EEENS2_IJNS3_ILi16EEENS3_ILi8192EEEEEEEEEEEDaRKT_RKT0_RKT1_RKT2_ENKUlRKT_RKT0_E_clISB_SF_EEDaSZ_S12_)
        /*14270*/ 	.word	0x00000000


	//----- nvinfo : EIATTR_FRAME_SIZE
	.align		4
.L_13768:
        /*14274*/ 	.byte	0x04, 0x11
        /*14276*/ 	.short	(.L_13770 - .L_13769)
	.align		4
.L_13769:
        /*14278*/ 	.word	index@($_ZN7cutlass13device_kernelIN5flash19enable_sm80_to_sm89INS1_16FlashAttnBwdSm80INS1_25CollectiveMainloopBwdSm80ILi2ELi2EN4cute5tupleIJNS5_1CILi128EEES8_NS7_ILi64EEEEEENS_10bfloat16_tEfNS_4arch4Sm80ELb0ELb0ELb1ELb1ELb0ELb0ELb0ELb0ELi2ELi4ELi4ELi4ELb0EEENS1_24CollectiveEpilogueBwdGQAISA_fSD_Li256ELb1ELb0EEENS1_19SingleTileSchedulerILb1ELb0ELb0ELi128EEEEEEEEEvNT_6ParamsE$_ZZN4cute6detail16composition_implINS_5tupleIJNS_1CILi8EEENS3_ILi2EEES5_S5_S4_S5_EEENS2_IJNS3_ILi1EEEiiiNS3_ILi72EEENS3_ILi512EEEEEENS2_IJNS2_IJS5_S5_EEES4_NS3_ILi4EEEEEENS2_IJNS2_IJS7_S4_EEENS3_ILi1024EEENS3_ILi16EEEEEEEEDaRKT_RKT0_RKT1_RKT2_ENKUlRKT_RKT0_E_clISC_SG_EEDaSW_SZ_)
        /*1427c*/ 	.word	0x00000000


	//----- nvinfo : EIATTR_FRAME_SIZE
	.align		4
.L_13770:
        /*14280*/ 	.byte	0x04, 0x11
        /*14282*/ 	.short	(.L_13772 - .L_13771)
	.align		4
.L_13771:
        /*14284*/ 	.word	index@($_ZN7cutlass13device_kernelIN5flash19enable_sm80_to_sm89INS1_16FlashAttnBwdSm80INS1_25CollectiveMainloopBwdSm80ILi2ELi2EN4cute5tupleIJNS5_1CILi128EEES8_NS7_ILi64EEEEEENS_10bfloat16_tEfNS_4arch4Sm80ELb0ELb0ELb1ELb1ELb0ELb0ELb0ELb0ELi2ELi4ELi4ELi4ELb0EEENS1_24CollectiveEpilogueBwdGQAISA_fSD_Li256ELb1ELb0EEENS1_19SingleTileSchedulerILb1ELb0ELb0ELi128EEEEEEEEEvNT_6ParamsE$_ZZN4cute6detail16composition_implINS_5tupleIJNS_1CILi8EEENS3_ILi2EEES5_S5_S4_S5_EEENS2_IJNS3_ILi1EEEiiiNS3_ILi72EEENS3_ILi512EEEEEENS2_IJNS2_IJS5_S5_EEES4_NS3_ILi4EEEEEENS2_IJNS2_IJS7_S4_EEENS3_ILi1024EEENS3_ILi16EEEEEEEEDaRKT_RKT0_RKT1_RKT2_ENKUlRKT_RKT0_E_clISB_SE_EEDaSW_SZ_)
        /*14288*/ 	.word	0x00000000


	//----- nvinfo : EIATTR_FRAME_SIZE
	.align		4
.L_13772:
        /*1428c*/ 	.byte	0x04, 0x11
        /*1428e*/ 	.short	(.L_13774 - .L_13773)
	.align		4
.L_13773:
        /*14290*/ 	.word	index@($_ZN7cutlass13device_kernelIN5flash19enable_sm80_to_sm89INS1_16FlashAttnBwdSm80INS1_25CollectiveMainloopBwdSm80ILi2ELi2EN4cute5tupleIJNS5_1CILi128EEES8_NS7_ILi64EEEEEENS_10bfloat16_tEfNS_4arch4Sm80ELb0ELb0ELb1ELb1ELb0ELb0ELb0ELb0ELi2ELi4ELi4ELi4ELb0EEENS1_24CollectiveEpilogueBwdGQAISA_fSD_Li256ELb1ELb0EEENS1_19SingleTileSchedulerILb1ELb0ELb0ELi128EEEEEEEEEvNT_6ParamsE$_ZZN4cute6detail16composition_implINS_5tupleIJNS_1CILi16EEENS3_ILi2EEES5_S5_NS3_ILi4EEES5_EEENS2_IJNS3_ILi1EEEiiiNS3_ILi144EEENS3_ILi512EEEEEES6_S4_EEDaRKT_RKT0_RKT1_RKT2_ENKUlRKT_T0_E_clINS2_IJNS2_IJS5_S5_EEENS2_IJiiEEES8_S8_EEENS_17integral_constantIiLi4EEEEEDaSQ_SR_)
        /*14294*/ 	.word	0x00000000


	//----- nvinfo : EIATTR_FRAME_SIZE
	.align		4
.L_13774:
        /*14298*/ 	.byte	0x04, 0x11
        /*1429a*/ 	.short	(.L_13776 - .L_13775)
	.align		4
.L_13775:
        /*1429c*/ 	.word	index@($_ZN7cutlass13device_kernelIN5flash19enable_sm80_to_sm89INS1_16FlashAttnBwdSm80INS1_25CollectiveMainloopBwdSm80ILi2ELi2EN4cute5tupleIJNS5_1CILi128EEES8_NS7_ILi64EEEEEENS_10bfloat16_tEfNS_4arch4Sm80ELb0ELb0ELb1ELb1ELb0ELb0ELb0ELb0ELi2ELi4ELi4ELi4ELb0EEENS1_24CollectiveEpilogueBwdGQAISA_fSD_Li256ELb1ELb0EEENS1_19SingleTileSchedulerILb1ELb0ELb0ELi128EEEEEEEEEvNT_6ParamsE$_ZZN4cute6detail16composition_implINS_5tupleIJNS_1CILi16EEENS3_ILi2EEES5_S5_NS3_ILi4EEES5_EEENS2_IJNS3_ILi1EEEiiiNS3_ILi144EEENS3_ILi512EEEEEES6_S4_EEDaRKT_RKT0_RKT1_RKT2_ENKUlRKT_T0_E_clINS2_IJNS2_IJS5_S5_EEENS2_IJiiEEES8_S8_EEENS_17integral_constantIiLi3EEEEEDaSQ_SR_)
        /*142a0*/ 	.word	0x00000000


	//----- nvinfo : EIATTR_FRAME_SIZE
	.align		4
.L_13776:
        /*142a4*/ 	.byte	0x04, 0x11
        /*142a6*/ 	.short	(.L_13778 - .L_13777)
	.align		4
.L_13777:
        /*142a8*/ 	.word	index@($_ZN7cutlass13device_kernelIN5flash19enable_sm80_to_sm89INS1_16FlashAttnBwdSm80INS1_25CollectiveMainloopBwdSm80ILi2ELi2EN4cute5tupleIJNS5_1CILi128EEES8_NS7_ILi64EEEEEENS_10bfloat16_tEfNS_4arch4Sm80ELb0ELb0ELb1ELb1ELb0ELb0ELb0ELb0ELi2ELi4ELi4ELi4ELb0EEENS1_24CollectiveEpilogueBwdGQAISA_fSD_Li256ELb1ELb0EEENS1_19SingleTileSchedulerILb1ELb0ELb0ELi128EEEEEEEEEvNT_6ParamsE$_ZZN4cute6detail16composition_implINS_5tupleIJNS_1CILi16EEENS3_ILi2EEES5_S5_NS3_ILi4EEES5_EEENS2_IJNS3_ILi1EEEiiiNS3_ILi144EEENS3_ILi512EEEEEES6_S4_EEDaRKT_RKT0_RKT1_RKT2_ENKUlRKT_T0_E_clINS2_IJNS2_IJS5_EEENS2_IJiEEES5_S8_EEENS_17integral_constantIiLi2EEEEEDaSQ_SR_)
        /*142ac*/ 	.word	0x00000000


	//----- nvinfo : EIATTR_FRAME_SIZE
	.align		4
.L_13778:
        /*142b0*/ 	.byte	0x04, 0x11
        /*142b2*/ 	.short	(.L_13780 - .L_13779)
	.align		4
.L_13779:
        /*142b4*/ 	.word	index@($_ZN7cutlass13device_kernelIN5flash19enable_sm80_to_sm89INS1_16FlashAttnBwdSm80INS1_25CollectiveMainloopBwdSm80ILi2ELi2EN4cute5tupleIJNS5_1CILi128EEES8_NS7_ILi64EEEEEENS_10bfloat16_tEfNS_4arch4Sm80ELb0ELb0ELb1ELb1ELb0ELb0ELb0ELb0ELi2ELi4ELi4ELi4ELb0EEENS1_24CollectiveEpilogueBwdGQAISA_fSD_Li256ELb1ELb0EEENS1_19SingleTileSchedulerILb1ELb0ELb0ELi128EEEEEEEEEvNT_6ParamsE$_ZZN4cute6detail16composition_implINS_5tupleIJNS_1CILi16EEENS3_ILi2EEES5_S5_NS3_ILi4EEES5_EEENS2_IJNS3_ILi1EEEiiiNS3_ILi144EEENS3_ILi512EEEEEES6_S4_EEDaRKT_RKT0_RKT1_RKT2_ENKUlRKT_T0_E_clINS2_IJNS2_IJEEESU_S6_S8_EEENS_17integral_constantIiLi1EEEEEDaSQ_SR_)
        /*142b8*/ 	.word	0x00000000


	//----- nvinfo : EIATTR_FRAME_SIZE
	.align		4
.L_13780:
        /*142bc*/ 	.byte	0x04, 0x11
        /*142be*/ 	.short	(.L_13782 - .L_13781)
	.align		4
.L_13781:
        /*142c0*/ 	.word	index@($_ZN7cutlass13device_kernelIN5flash19enable_sm80_to_sm89INS1_16FlashAttnBwdSm80INS1_25CollectiveMainloopBwdSm80ILi2ELi2EN4cute5tupleIJNS5_1CILi128EEES8_NS7_ILi64EEEEEENS_10bfloat16_tEfNS_4arch4Sm80ELb0ELb0ELb1ELb1ELb0ELb0ELb0ELb0ELi2ELi4ELi4ELi4ELb0EEENS1_24CollectiveEpilogueBwdGQAISA_fSD_Li256ELb1ELb0EEENS1_19SingleTileSchedulerILb1ELb0ELb0ELi128EEEEEEEEEvNT_6ParamsE$_ZZN4cute6detail16composition_implINS_5tupleIJNS_1CILi16EEENS3_ILi2EEES5_S5_NS3_ILi4EEES5_EEENS2_IJNS3_ILi1EEEiiiNS3_ILi144EEENS3_ILi512EEEEEES5_NS3_ILi64EEEEEDaRKT_RKT0_RKT1_RKT2_ENKUlRKT_T0_E_clINS2_IJNS2_IJS5_EEENS2_IJiEEES8_S8_EEENS_17integral_constantIiLi4EEEEEDaSR_SS_)
        /*142c4*/ 	.word	0x00000000


	//----- nvinfo : EIATTR_FRAME_SIZE
	.align		4
.L_13782:
        /*142c8*/ 	.byte	0x04, 0x11
        /*142ca*/ 	.short	(.L_13784 - .L_13783)
	.align		4
.L_13783:
        /*142cc*/ 	.word	index@($_ZN7cutlass13device_kernelIN5flash19enable_sm80_to_sm89INS1_16FlashAttnBwdSm80INS1_25CollectiveMainloopBwdSm80ILi2ELi2EN4cute5tupleIJNS5_1CILi128EEES8_NS7_ILi64EEEEEENS_10bfloat16_tEfNS_4arch4Sm80ELb0ELb0ELb1ELb1ELb0ELb0ELb0ELb0ELi2ELi4ELi4ELi4ELb0EEENS1_24CollectiveEpilogueBwdGQAISA_fSD_Li256ELb1ELb0EEENS1_19SingleTileSchedulerILb1ELb0ELb0ELi128EEEEEEEEEvNT_6ParamsE$_ZZN4cute6detail16composition_implINS_5tupleIJNS_1CILi16EEENS3_ILi2EEES5_S5_NS3_ILi4EEES5_EEENS2_IJNS3_ILi1EEEiiiNS3_ILi144EEENS3_ILi512EEEEEES5_NS3_ILi64EEEEEDaRKT_RKT0_RKT1_RKT2_ENKUlRKT_T0_E_clINS2_IJNS2_IJEEESV_S5_S8_EEENS_17integral_constantIiLi3EEEEEDaSR_SS_)
        /*142d0*/ 	.word	0x00000000


	//----- nvinfo : EIATTR_FRAME_SIZE
	.align		4
.L_13784:
        /*142d4*/ 	.byte	0x04, 0x11
        /*142d6*/ 	.short	(.L_13786 - .L_13785)
	.align		4
.L_13785:
        /*142d8*/ 	.word	index@($_ZN7cutlass13device_kernelIN5flash19enable_sm80_to_sm89INS1_16FlashAttnBwdSm80INS1_25CollectiveMainloopBwdSm80ILi2ELi2EN4cute5tupleIJNS5_1CILi128EEES8_NS7_ILi64EEEEEENS_10bfloat16_tEfNS_4arch4Sm80ELb0ELb0ELb1ELb1ELb0ELb0ELb0ELb0ELi2ELi4ELi4ELi4ELb0EEENS1_24CollectiveEpilogueBwdGQAISA_fSD_Li256ELb1ELb0EEENS1_19SingleTileSchedulerILb1ELb0ELb0ELi128EEEEEEEEEvNT_6ParamsE$_ZZN4cute6detail16composition_implINS_5tupleIJNS_1CILi16EEENS3_ILi2EEES5_S5_NS3_ILi4EEES5_EEENS2_IJNS3_ILi1EEEiiiNS3_ILi144EEENS3_ILi512EEEEEENS2_IJS5_S5_EEENS2_IJNS3_ILi64EEESA_EEEEEDaRKT_RKT0_RKT1_RKT2_ENKUlRKT_RKT0_E_clIS5_SD_EEDaST_SW_)
        /*142dc*/ 	.word	0x00000000


	//----- nvinfo : EIATTR_FRAME_SIZE
	.align		4
.L_13786:
        /*142e0*/ 	.byte	0x04, 0x11
        /*142e2*/ 	.short	(.L_13788 - .L_13787)
	.align		4
.L_13787:
        /*142e4*/ 	.word	index@($_ZN7cutlass13device_kernelIN5flash19enable_sm80_to_sm89INS1_16FlashAttnBwdSm80INS1_25CollectiveMainloopBwdSm80ILi2ELi2EN4cute5tupleIJNS5_1CILi128EEES8_NS7_ILi64EEEEEENS_10bfloat16_tEfNS_4arch4Sm80ELb0ELb0ELb1ELb1ELb0ELb0ELb0ELb0ELi2ELi4ELi4ELi4ELb0EEENS1_24CollectiveEpilogueBwdGQAISA_fSD_Li256ELb1ELb0EEENS1_19SingleTileSchedulerILb1ELb0ELb0ELi128EEEEEEEEEvNT_6ParamsE$_ZZN4cute6detail16composition_implINS_5tupleIJNS_1CILi16EEENS3_ILi2EEES5_S5_NS3_ILi4EEES5_EEENS2_IJNS3_ILi1EEEiiiNS3_ILi144EEENS3_ILi512EEEEEENS2_IJNS2_IJS5_S5_EEES6_NS3_ILi8EEEEEENS2_IJNS2_IJNS3_ILi64EEESA_EEES4_NS3_ILi1024EEEEEEEEDaRKT_RKT0_RKT1_RKT2_ENKUlRKT_RKT0_E_clISC_SG_EEDaSX_S10_)
        /*142e8*/ 	.word	0x00000000


	//----- nvinfo : EIATTR_FRAME_SIZE
	.align		4
.L_13788:
        /*142ec*/ 	.byte	0x04, 0x11
        /*142ee*/ 	.short	(.L_13790 - .L_13789)
	.align		4
.L_13789:
        /*142f0*/ 	.word	index@($_ZN7cutlass13device_kernelIN5flash19enable_sm80_to_sm89INS1_16FlashAttnBwdSm80INS1_25CollectiveMainloopBwdSm80ILi2ELi2EN4cute5tupleIJNS5_1CILi128EEES8_NS7_ILi64EEEEEENS_10bfloat16_tEfNS_4arch4Sm80ELb0ELb0ELb1ELb1ELb0ELb0ELb0ELb0ELi2ELi4ELi4ELi4ELb0EEENS1_24CollectiveEpilogueBwdGQAISA_fSD_Li256ELb1ELb0EEENS1_19SingleTileSchedulerILb1ELb0ELb0ELi128EEEEEEEEEvNT_6ParamsE$_ZZN4cute6detail16composition_implINS_5tupleIJNS_1CILi16EEENS3_ILi2EEES5_S5_NS3_ILi4EEES5_EEENS2_IJNS3_ILi1EEEiiiNS3_ILi144EEENS3_ILi512EEEEEENS2_IJNS2_IJS5_S5_EEES6_NS3_ILi8EEEEEENS2_IJNS2_IJNS3_ILi64EEESA_EEES4_NS3_ILi1024EEEEEEEEDaRKT_RKT0_RKT1_RKT2_ENKUlRKT_RKT0_E_clIS6_S4_EEDaSX_S10_)
        /*142f4*/ 	.word	0x00000000


	//----- nvinfo : EIATTR_FRAME_SIZE
	.align		4
.L_13790:
        /*142f8*/ 	.byte	0x04, 0x11
        /*142fa*/ 	.short	(.L_13792 - .L_13791)
	.align		4
.L_13791:
        /*142fc*/ 	.word	index@($_ZN7cutlass13device_kernelIN5flash19enable_sm80_to_sm89INS1_16FlashAttnBwdSm80INS1_25CollectiveMainloopBwdSm80ILi2ELi2EN4cute5tupleIJNS5_1CILi128EEES8_NS7_ILi64EEEEEENS_10bfloat16_tEfNS_4arch4Sm80ELb0ELb0ELb1ELb1ELb0ELb0ELb0ELb0ELi2ELi4ELi4ELi4ELb0EEENS1_24CollectiveEpilogueBwdGQAISA_fSD_Li256ELb1ELb0EEENS1_19SingleTileSchedulerILb1ELb0ELb0ELi128EEEEEEEEEvNT_6ParamsE$_ZZN4cute6detail16composition_implINS_1CILi2EEEiNS_5tupleIJNS2_ILi1EEES3_EEENS4_IJNS2_ILi0EEES5_EEEEEDaRKT_RKT0_RKT1_RKT2_ENKUlRKT_RKT0_E_clIS3_S5_EEDaSN_SQ_)
        /*14300*/ 	.word	0x00000000


	//----- nvinfo : EIATTR_FRAME_SIZE
	.align		4
.L_13792:
        /*14304*/ 	.byte	0x04, 0x11
        /*14306*/ 	.short	(.L_13794 - .L_13793)
	.align		4
.L_13793:
        /*14308*/ 	.word	index@($_ZN7cutlass13device_kernelIN5flash19enable_sm80_to_sm89INS1_16FlashAttnBwdSm80INS1_25CollectiveMainloopBwdSm80ILi2ELi2EN4cute5tupleIJNS5_1CILi128EEES8_NS7_ILi64EEEEEENS_10bfloat16_tEfNS_4arch4Sm80ELb0ELb0ELb1ELb1ELb0ELb0ELb0ELb0ELi2ELi4ELi4ELi4ELb0EEENS1_24CollectiveEpilogueBwdGQAISA_fSD_Li256ELb1ELb0EEENS1_19SingleTileSchedulerILb1ELb0ELb0ELi128EEEEEEEEEvNT_6ParamsE$_ZZN4cute6detail10lift_sliceINS_5tupleIJNS_1CILi0EEENS_10UnderscoreEEEENS2_IJNS2_IJS4_S4_EEEiEEEEEDaRKT_RKT0_ENKUlRKT_RKT0_E_clIS5_iEEDaSH_SK_)
        /*1430c*/ 	.word	0x00000000


	//----- nvinfo : EIATTR_FRAME_SIZE
	.align		4
.L_13794:
        /*14310*/ 	.byte	0x04, 0x11
        /*14312*/ 	.short	(.L_13796 - .L_13795)
	.align		4
.L_13795:
        /*14314*/ 	.word	index@($_ZN7cutlass13device_kernelIN5flash19enable_sm80_to_sm89INS1_16FlashAttnBwdSm80INS1_25CollectiveMainloopBwdSm80ILi2ELi2EN4cute5tupleIJNS5_1CILi128EEES8_NS7_ILi64EEEEEENS_10bfloat16_tEfNS_4arch4Sm80ELb0ELb0ELb1ELb1ELb0ELb0ELb0ELb0ELi2ELi4ELi4ELi4ELb0EEENS1_24CollectiveEpilogueBwdGQAISA_fSD_Li256ELb1ELb0EEENS1_19SingleTileSchedulerILb1ELb0ELb0ELi128EEEEEEEEEvNT_6ParamsE$_ZZN4cute5sliceINS_5tupleIJNS_10UnderscoreES2_iEEENS1_IJNS1_IJNS_1CILi1EEENS4_ILi0EEEEEEiNS4_ILi1024EEEEEEEEDaRKT_RKT0_ENKUlRKT_RKT0_E_clIS2_iEEDaSI_SL_)
        /*14318*/ 	.word	0x00000000


	//----- nvinfo : EIATTR_FRAME_SIZE
	.align		4
.L_13796:
        /*1431c*/ 	.byte	0x04, 0x11
        /*1431e*/ 	.short	(.L_13798 - .L_13797)
	.align		4
.L_13797:
        /*14320*/ 	.word	index@($_ZN7cutlass13device_kernelIN5flash19enable_sm80_to_sm89INS1_16FlashAttnBwdSm80INS1_25CollectiveMainloopBwdSm80ILi2ELi2EN4cute5tupleIJNS5_1CILi128EEES8_NS7_ILi64EEEEEENS_10bfloat16_tEfNS_4arch4Sm80ELb0ELb0ELb1ELb1ELb0ELb0ELb0ELb0ELi2ELi4ELi4ELi4ELb0EEENS1_24CollectiveEpilogueBwdGQAISA_fSD_Li256ELb1ELb0EEENS1_19SingleTileSchedulerILb1ELb0ELb0ELi128EEEEEEEEEvNT_6ParamsE$_ZZN4cute5sliceINS_5tupleIJNS_10UnderscoreES2_S2_iEEENS1_IJNS1_IJNS_1CILi1EEENS4_ILi0EEEEEElS6_lEEEEEDaRKT_RKT0_ENKUlRKT_RKT0_E_clIS2_lEEDaSH_SK_)
        /*14324*/ 	.word	0x00000000


	//----- nvinfo : EIATTR_FRAME_SIZE
	.align		4
.L_13798:
        /*14328*/ 	.byte	0x04, 0x11
        /*1432a*/ 	.short	(.L_13800 - .L_13799)
	.align		4
.L_13799:
        /*1432c*/ 	.word	index@($_ZN7cutlass13device_kernelIN5flash19enable_sm80_to_sm89INS1_16FlashAttnBwdSm80INS1_25CollectiveMainloopBwdSm80ILi2ELi2EN4cute5tupleIJNS5_1CILi128EEES8_NS7_ILi64EEEEEENS_10bfloat16_tEfNS_4arch4Sm80ELb0ELb0ELb1ELb1ELb0ELb0ELb0ELb0ELi2ELi4ELi4ELi4ELb0EEENS1_24CollectiveEpilogueBwdGQAISA_fSD_Li256ELb1ELb0EEENS1_19SingleTileSchedulerILb1ELb0ELb0ELi128EEEEEEEEEvNT_6ParamsE$_ZZN4cute5sliceINS_5tupleIJNS_10UnderscoreES2_S2_iEEENS1_IJNS1_IJNS_1CILi1EEENS4_ILi0EEEEEEiNS4_ILi1024EEENS4_ILi8192EEEEEEEEDaRKT_RKT0_ENKUlRKT_RKT0_E_clIS2_iEEDaSJ_SM_)
        /*14330*/ 	.word	0x00000000


	//----- nvinfo : EIATTR_FRAME_SIZE
	.align		4
.L_13800:
        /*14334*/ 	.byte	0x04, 0x11
        /*14336*/ 	.short	(.L_13802 - .L_13801)
	.align		4
.L_13801:
        /*14338*/ 	.word	index@($_ZN7cutlass13device_kernelIN5flash19enable_sm80_to_sm89INS1_16FlashAttnBwdSm80INS1_25CollectiveMainloopBwdSm80ILi2ELi2EN4cute5tupleIJNS5_1CILi128EEES8_NS7_ILi64EEEEEENS_10bfloat16_tEfNS_4arch4Sm80ELb0ELb0ELb1ELb1ELb0ELb0ELb0ELb0ELi2ELi4ELi4ELi4ELb0EEENS1_24CollectiveEpilogueBwdGQAISA_fSD_Li256ELb1ELb0EEENS1_19SingleTileSchedulerILb1ELb0ELb0ELi128EEEEEEEEEvNT_6ParamsE$_ZZN4cute5sliceINS_5tupleIJNS_10UnderscoreES2_S2_iEEENS1_IJNS1_IJNS_1CILi1EEENS4_ILi0EEEEEENS4_ILi4096EEENS1_IJiiEEENS1_IJS6_NS4_ILi8192EEEEEEEEEEEDaRKT_RKT0_ENKUlRKT_RKT0_E_clIS2_S9_EEDaSL_SO_)
        /*1433c*/ 	.word	0x00000000


	//----- nvinfo : EIATTR_FRAME_SIZE
	.align		4
.L_13802:
        /*14340*/ 	.byte	0x04, 0x11
        /*14342*/ 	.short	(.L_13804 - .L_13803)
	.align		4
.L_13803:
        /*14344*/ 	.word	index@($_ZN7cutlass13device_kernelIN5flash19enable_sm80_to_sm89INS1_16FlashAttnBwdSm80INS1_25CollectiveMainloopBwdSm80ILi2ELi2EN4cute5tupleIJNS5_1CILi128EEES8_NS7_ILi64EEEEEENS_10bfloat16_tEfNS_4arch4Sm80ELb0ELb0ELb1ELb1ELb0ELb0ELb0ELb0ELi2ELi4ELi4ELi4ELb0EEENS1_24CollectiveEpilogueBwdGQAISA_fSD_Li256ELb1ELb0EEENS1_19SingleTileSchedulerILb1ELb0ELb0ELi128EEEEEEEEEvNT_6ParamsE$_ZZN4cute5sliceINS_5tupleIJNS_10UnderscoreES2_NS_1CILi0EEEEEENS1_IJNS1_IJNS3_ILi1EEES4_EEEiNS3_ILi1024EEEEEEEEDaRKT_RKT0_ENKUlRKT_RKT0_E_clIS2_iEEDaSI_SL_)
        /*14348*/ 	.word	0x00000000


	//----- nvinfo : EIATTR_FRAME_SIZE
	.align		4
.L_13804:
        /*1434c*/ 	.byte	0x04, 0x11
        /*1434e*/ 	.short	(.L_13806 - .L_13805)
	.align		4
.L_13805:
        /*14350*/ 	.word	index@($_ZN7cutlass13device_kernelIN5flash19enable_sm80_to_sm89INS1_16FlashAttnBwdSm80INS1_25CollectiveMainloopBwdSm80ILi2ELi2EN4cute5tupleIJNS5_1CILi128EEES8_NS7_ILi64EEEEEENS_10bfloat16_tEfNS_4arch4Sm80ELb0ELb0ELb1ELb1ELb0ELb0ELb0ELb0ELi2ELi4ELi4ELi4ELb0EEENS1_24CollectiveEpilogueBwdGQAISA_fSD_Li256ELb1ELb0EEENS1_19SingleTileSchedulerILb1ELb0ELb0ELi128EEEEEEEEEvNT_6ParamsE$_ZZN4cute5sliceINS_5tupleIJNS1_IJNS_10UnderscoreENS_1CILi0EEEEEENS1_IJS4_S2_EEEEEENS1_IJNS1_IJNS1_IJNS3_ILi1EEES4_EEES4_EEENS1_IJNS1_IJS4_S4_EEEiEEEEEEEEDaRKT_RKT0_ENKUlRKT_RKT0_E_clIS6_SC_EEDaSM_SP_)
        /*14354*/ 	.word	0x00000000


	//----- nvinfo : EIATTR_FRAME_SIZE
	.align		4
.L_13806:
        /*14358*/ 	.byte	0x04, 0x11
        /*1435a*/ 	.short	(.L_13808 - .L_13807)
	.align		4
.L_13807:
        /*1435c*/ 	.word	index@($_ZN7cutlass13device_kernelIN5flash19enable_sm80_to_sm89INS1_16FlashAttnBwdSm80INS1_25CollectiveMainloopBwdSm80ILi2ELi2EN4cute5tupleIJNS5_1CILi128EEES8_NS7_ILi64EEEEEENS_10bfloat16_tEfNS_4arch4Sm80ELb0ELb0ELb1ELb1ELb0ELb0ELb0ELb0ELi2ELi4ELi4ELi4ELb0EEENS1_24CollectiveEpilogueBwdGQAISA_fSD_Li256ELb1ELb0EEENS1_19SingleTileSchedulerILb1ELb0ELb0ELi128EEEEEEEEEvNT_6ParamsE$_ZZN4cute4takeILi1ELi3ENS_5tupleIJNS1_IJiNS_1CILi512EEEEEENS1_IJiiEEENS2_ILi1024EEEEEEEEDaRKT1_ENKUlDpRKT_E_clIJS5_S6_EEEDaSE_)
        /*14360*/ 	.word	0x00000000


	//----- nvinfo : EIATTR_FRAME_SIZE
	.align		4
.L_13808:
        /*14364*/ 	.byte	0x04, 0x11
        /*14366*/ 	.short	(.L_13810 - .L_13809)
	.align		4
.L_13809:
        /*14368*/ 	.word	index@($_ZN7cutlass13device_kernelIN5flash19enable_sm80_to_sm89INS1_16FlashAttnBwdSm80INS1_25CollectiveMainloopBwdSm80ILi2ELi2EN4cute5tupleIJNS5_1CILi128EEES8_NS7_ILi64EEEEEENS_10bfloat16_tEfNS_4arch4Sm80ELb0ELb0ELb1ELb1ELb0ELb0ELb0ELb0ELi2ELi4ELi4ELi4ELb0EEENS1_24CollectiveEpilogueBwdGQAISA_fSD_Li256ELb1ELb0EEENS1_19SingleTileSchedulerILb1ELb0ELb0ELi128EEEEEEEEEvNT_6ParamsE$_ZZN4cute4takeILi1ELi3ENS_5tupleIJNS1_IJNS_1CILi1EEEiEEENS2_ILi1024EEENS1_IJiiEEEEEEEEDaRKT1_ENKUlDpRKT_E_clIJS5_S6_EEEDaSE_)
        /*1436c*/ 	.word	0x00000000


	//----- nvinfo : EIATTR_FRAME_SIZE
	.align		4
.L_13810:
        /*14370*/ 	.byte	0x04, 0x11
        /*14372*/ 	.short	(.L_13812 - .L_13811)
	.align		4
.L_13811:
        /*14374*/ 	.word	index@($_ZN7cutlass13device_kernelIN5flash19enable_sm80_to_sm89INS1_16FlashAttnBwdSm80INS1_25CollectiveMainloopBwdSm80ILi2ELi2EN4cute5tupleIJNS5_1CILi128EEES8_NS7_ILi64EEEEEENS_10bfloat16_tEfNS_4arch4Sm80ELb0ELb0ELb1ELb1ELb0ELb0ELb0ELb0ELi2ELi4ELi4ELi4ELb0EEENS1_24CollectiveEpilogueBwdGQAISA_fSD_Li256ELb1ELb0EEENS1_19SingleTileSchedulerILb1ELb0ELb0ELi128EEEEEEEEEvNT_6ParamsE$_ZZN4cute4takeILi1ELi3ENS_5tupleIJNS1_IJNS_1CILi1EEENS2_ILi512EEEiEEENS2_ILi4096EEENS1_IJiiEEEEEEEEDaRKT1_ENKUlDpRKT_E_clIJS6_S7_EEEDaSF_)
        /*14378*/ 	.word	0x00000000


	//----- nvinfo : EIATTR_FRAME_SIZE
	.align		4
.L_13812:
        /*1437c*/ 	.byte	0x04, 0x11
        /*1437e*/ 	.short	(.L_13814 - .L_13813)
	.align		4
.L_13813:
        /*14380*/ 	.word	index@($_ZN7cutlass13device_kernelIN5flash19enable_sm80_to_sm89INS1_16FlashAttnBwdSm80INS1_25CollectiveMainloopBwdSm80ILi2ELi2EN4cute5tupleIJNS5_1CILi128EEES8_NS7_ILi64EEEEEENS_10bfloat16_tEfNS_4arch4Sm80ELb0ELb0ELb1ELb1ELb0ELb0ELb0ELb0ELi2ELi4ELi4ELi4ELb0EEENS1_24CollectiveEpilogueBwdGQAISA_fSD_Li256ELb1ELb0EEENS1_19SingleTileSchedulerILb1ELb0ELb0ELi128EEEEEEEEEvNT_6ParamsE$_ZZN4cute4takeILi1ELi3ENS_5tupleIJNS1_IJNS_1CILi1EEENS2_ILi512EEEiEEENS2_ILi4096EEENS1_IJNS1_IJiiEEENS2_ILi8192EEEEEEEEEEEDaRKT1_ENKUlDpRKT_E_clIJS6_S9_EEEDaSH_)
        /*14384*/ 	.word	0x00000000


	//----- nvinfo : EIATTR_FRAME_SIZE
	.align		4
.L_13814:
        /*14388*/ 	.byte	0x04, 0x11
        /*1438a*/ 	.short	(.L_13816 - .L_13815)
	.align		4
.L_13815:
        /*1438c*/ 	.word	index@($_ZN7cutlass13device_kernelIN5flash19enable_sm80_to_sm89INS1_16FlashAttnBwdSm80INS1_25CollectiveMainloopBwdSm80ILi2ELi2EN4cute5tupleIJNS5_1CILi128EEES8_NS7_ILi64EEEEEENS_10bfloat16_tEfNS_4arch4Sm80ELb0ELb0ELb1ELb1ELb0ELb0ELb0ELb0ELi2ELi4ELi4ELi4ELb0EEENS1_24CollectiveEpilogueBwdGQAISA_fSD_Li256ELb1ELb0EEENS1_19SingleTileSchedulerILb1ELb0ELb0ELi128EEEEEEEEEvNT_6ParamsE$_ZZN4cute4takeILi1ELi2ENS_5tupleIJNS1_IJNS_1CILi1EEENS2_ILi0EEEEEEiEEEEEDaRKT1_ENKUlDpRKT_E_clIJiEEEDaSD_)
        /*14390*/ 	.word	0x00000000


	//----- nvinfo : EIATTR_FRAME_SIZE
	.align		4
.L_13816:
        /*14394*/ 	.byte	0x04, 0x11
        /*14396*/ 	.short	(.L_13818 - .L_13817)
	.align		4
.L_13817:
        /*14398*/ 	.word	index@($_ZN7cutlass13device_kernelIN5flash19enable_sm80_to_sm89INS1_16FlashAttnBwdSm80INS1_25CollectiveMainloopBwdSm80ILi2ELi2EN4cute5tupleIJNS5_1CILi128EEES8_NS7_ILi64EEEEEENS_10bfloat16_tEfNS_4arch4Sm80ELb0ELb0ELb1ELb1ELb0ELb0ELb0ELb0ELi2ELi4ELi4ELi4ELb0EEENS1_24CollectiveEpilogueBwdGQAISA_fSD_Li256ELb1ELb0EEENS1_19SingleTileSchedulerILb1ELb0ELb0ELi128EEEEEEEEEvNT_6ParamsE$_ZZN4cute4diceINS_5tupleIJNS1_IJiNS1_IJiNS_1CILi0EEEEEEEEENS1_IJNS_10UnderscoreENS1_IJS6_S6_EEEEEEEEES9_EEDaRKT_RKT0_ENKUlRKT_RKT0_E_clIS5_S5_EEDaSI_SL_)
        /*1439c*/ 	.word	0x00000000


	//----- nvinfo : EIATTR_FRAME_SIZE
	.align		4
.L_13818:
        /*143a0*/ 	.byte	0x04, 0x11
        /*143a2*/ 	.short	(.L_13820 - .L_13819)
	.align		4
.L_13819:
        /*143a4*/ 	.word	index@($_ZN7cutlass13device_kernelIN5flash19enable_sm80_to_sm89INS1_16FlashAttnBwdSm80INS1_25CollectiveMainloopBwdSm80ILi2ELi2EN4cute5tupleIJNS5_1CILi128EEES8_NS7_ILi64EEEEEENS_10bfloat16_tEfNS_4arch4Sm80ELb0ELb0ELb1ELb1ELb0ELb0ELb0ELb0ELi2ELi4ELi4ELi4ELb0EEENS1_24CollectiveEpilogueBwdGQAISA_fSD_Li256ELb1ELb0EEENS1_19SingleTileSchedulerILb1ELb0ELb0ELi128EEEEEEEEEvNT_6ParamsE$_ZZN4cute19as_arithmetic_tupleINS_15ArithmeticTupleIJiiEEEEEDaRKT_ENKUlRKT_E_clIiEEDaS8_)
        /*143a8*/ 	.word	0x00000000


	//----- nvinfo : EIATTR_FRAME_SIZE
	.align		4
.L_13820:
        /*143ac*/ 	.byte	0x04, 0x11
        /*143ae*/ 	.short	(.L_13822 - .L_13821)
	.align		4
.L_13821:
        /*143b0*/ 	.word	index@($_ZN7cutlass13device_kernelIN5flash19enable_sm80_to_sm89INS1_16FlashAttnBwdSm80INS1_25CollectiveMainloopBwdSm80ILi2ELi2EN4cute5tupleIJNS5_1CILi128EEES8_NS7_ILi64EEEEEENS_10bfloat16_tEfNS_4arch4Sm80ELb0ELb0ELb1ELb1ELb0ELb0ELb0ELb0ELi2ELi4ELi4ELi4ELb0EEENS1_24CollectiveEpilogueBwdGQAISA_fSD_Li256ELb1ELb0EEENS1_19SingleTileSchedulerILb1ELb0ELb0ELi128EEEEEEEEEvNT_6ParamsE$_ZZN4cute19as_arithmetic_tupleINS_15ArithmeticTupleIJiiEEEEEDaRKT_ENKUlDpRKT_E_clIJiiEEEDaS9_)
        /*143b4*/ 	.word	0x00000000


	//----- nvinfo : EIATTR_FRAME_SIZE
	.align		4
.L_13822:
        /*143b8*/ 	.byte	0x04, 0x11
        /*143ba*/ 	.short	(.L_13824 - .L_13823)
	.align		4
.L_13823:
        /*143bc*/ 	.word	index@($_ZN7cutlass13device_kernelIN5flash19enable_sm80_to_sm89INS1_16FlashAttnBwdSm80INS1_25CollectiveMainloopBwdSm80ILi2ELi2EN4cute5tupleIJNS5_1CILi128EEES8_NS7_ILi64EEEEEENS_10bfloat16_tEfNS_4arch4Sm80ELb0ELb0ELb1ELb1ELb0ELb0ELb0ELb0ELi2ELi4ELi4ELi4ELb0EEENS1_24CollectiveEpilogueBwdGQAISA_fSD_Li256ELb1ELb0EEENS1_19SingleTileSchedulerILb1ELb0ELb0ELi128EEEEEEEEEvNT_6ParamsE$_ZZN4cute16flatten_to_tupleINS_5tupleIJNS_1CILi4096EEENS1_IJiiEEEEEEEEDaRKT_ENKUlRKT_E_clIS4_EEDaSB_)
        /*143c0*/ 	.word	0x00000000


	//----- nvinfo : EIATTR_FRAME_SIZE
	.align		4
.L_13824:
        /*143c4*/ 	.byte	0x04, 0x11
        /*143c6*/ 	.short	(.L_13826 - .L_13825)
	.align		4
.L_13825:
        /*143c8*/ 	.word	index@($_ZN7cutlass13device_kernelIN5flash19enable_sm80_to_sm89INS1_16FlashAttnBwdSm80INS1_25CollectiveMainloopBwdSm80ILi2ELi2EN4cute5tupleIJNS5_1CILi128EEES8_NS7_ILi64EEEEEENS_10bfloat16_tEfNS_4arch4Sm80ELb0ELb0ELb1ELb1ELb0ELb0ELb0ELb0ELi2ELi4ELi4ELi4ELb0EEENS1_24CollectiveEpilogueBwdGQAISA_fSD_Li256ELb1ELb0EEENS1_19SingleTileSchedulerILb1ELb0ELb0ELi128EEEEEEEEEvNT_6ParamsE$_ZZN4cute16flatten_to_tupleINS_5tupleIJNS_1CILi4096EEENS1_IJNS1_IJiiEEENS2_ILi8192EEEEEEEEEEEDaRKT_ENKUlRKT_E_clIS6_EEDaSD_)
        /*143cc*/ 	.word	0x00000000


	//----- nvinfo : EIATTR_FRAME_SIZE
	.align		4
.L_13826:
        /*143d0*/ 	.byte	0x04, 0x11
        /*143d2*/ 	.short	(.L_13828 - .L_13827)
	.align		4
.L_13827:
        /*143d4*/ 	.word	index@($_ZN7cutlass13device_kernelIN5flash19enable_sm80_to_sm89INS1_16FlashAttnBwdSm80INS1_25CollectiveMainloopBwdSm80ILi2ELi2EN4cute5tupleIJNS5_1CILi128EEES8_NS7_ILi64EEEEEENS_10bfloat16_tEfNS_4arch4Sm80ELb0ELb0ELb1ELb1ELb0ELb0ELb0ELb0ELi2ELi4ELi4ELi4ELb0EEENS1_24CollectiveEpilogueBwdGQAISA_fSD_Li256ELb1ELb0EEENS1_19SingleTileSchedulerILb1ELb0ELb0ELi128EEEEEEEEEvNT_6ParamsE$_ZZN4cute16flatten_to_tupleINS_5tupleIJNS_1CILi1024EEENS1_IJiiEEEEEEEEDaRKT_ENKUlRKT_E_clIS4_EEDaSB_)
        /*143d8*/ 	.word	0x00000000


	//----- nvinfo : EIATTR_FRAME_SIZE
	.align		4
.L_13828:
        /*143dc*/ 	.byte	0x04, 0x11
        /*143de*/ 	.short	(.L_13830 - .L_13829)
	.align		4
.L_13829:
        /*143e0*/ 	.word	index@($_ZN7cutlass13device_kernelIN5flash19enable_sm80_to_sm89INS1_16FlashAttnBwdSm80INS1_25CollectiveMainloopBwdSm80ILi2ELi2EN4cute5tupleIJNS5_1CILi128EEES8_NS7_ILi64EEEEEENS_10bfloat16_tEfNS_4arch4Sm80ELb0ELb0ELb1ELb1ELb0ELb0ELb0ELb0ELi2ELi4ELi4ELi4ELb0EEENS1_24CollectiveEpilogueBwdGQAISA_fSD_Li256ELb1ELb0EEENS1_19SingleTileSchedulerILb1ELb0ELb0ELi128EEEEEEEEEvNT_6ParamsE$_ZZN4cute16flatten_to_tupleINS_5tupleIJNS_1CILi0EEENS1_IJNS2_ILi1EEENS2_ILi512EEEiEEEEEEEEDaRKT_ENKUlRKT_E_clIS6_EEDaSD_)
        /*143e4*/ 	.word	0x00000000


	//----- nvinfo : EIATTR_FRAME_SIZE
	.align		4
.L_13830:
        /*143e8*/ 	.byte	0x04, 0x11
        /*143ea*/ 	.short	(.L_13832 - .L_13831)
	.align		4
.L_13831:
        /*143ec*/ 	.word	index@($_ZN7cutlass13device_kernelIN5flash19enable_sm80_to_sm89INS1_16FlashAttnBwdSm80INS1_25CollectiveMainloopBwdSm80ILi2ELi2EN4cute5tupleIJNS5_1CILi128EEES8_NS7_ILi64EEEEEENS_10bfloat16_tEfNS_4arch4Sm80ELb0ELb0ELb1ELb1ELb0ELb0ELb0ELb0ELi2ELi4ELi4ELi4ELb0EEENS1_24CollectiveEpilogueBwdGQAISA_fSD_Li256ELb1ELb0EEENS1_19SingleTileSchedulerILb1ELb0ELb0ELi128EEEEEEEEEvNT_6ParamsE$_ZZN4cute16flatten_to_tupleINS_5tupleIJNS1_IJiiEEENS_1CILi8192EEEEEEEEDaRKT_ENKUlRKT_E_clIS2_EEDaSB_)
        /*143f0*/ 	.word	0x00000000


	//----- nvinfo : EIATTR_FRAME_SIZE
	.align		4
.L_13832:
        /*143f4*/ 	.byte	0x04, 0x11
        /*143f6*/ 	.short	(.L_13834 - .L_13833)
	.align		4
.L_13833:
        /*143f8*/ 	.word	index@($_ZN7cutlass13device_kernelIN5flash19enable_sm80_to_sm89INS1_16FlashAttnBwdSm80INS1_25CollectiveMainloopBwdSm80ILi2ELi2EN4cute5tupleIJNS5_1CILi128EEES8_NS7_ILi64EEEEEENS_10bfloat16_tEfNS_4arch4Sm80ELb0ELb0ELb1ELb1ELb0ELb0ELb0ELb0ELi2ELi4ELi4ELi4ELb0EEENS1_24CollectiveEpilogueBwdGQAISA_fSD_Li256ELb1ELb0EEENS1_19SingleTileSchedulerILb1ELb0ELb0ELi128EEEEEEEEEvNT_6ParamsE$_ZZN4cute16flatten_to_tupleINS_5tupleIJNS1_IJiiEEENS_1CILi1024EEEEEEEEDaRKT_ENKUlRKT_E_clIS2_EEDaSB_)
        /*143fc*/ 	.word	0x00000000


	//----- nvinfo : EIATTR_FRAME_SIZE
	.align		4
.L_13834:
        /*14400*/ 	.byte	0x04, 0x11
        /*14402*/ 	.short	(.L_13836 - .L_13835)
	.align		4
.L_13835:
        /*14404*/ 	.word	index@($_ZN7cutlass13device_kernelIN5flash19enable_sm80_to_sm89INS1_16FlashAttnBwdSm80INS1_25CollectiveMainloopBwdSm80ILi2ELi2EN4cute5tupleIJNS5_1CILi128EEES8_NS7_ILi64EEEEEENS_10bfloat16_tEfNS_4arch4Sm80ELb0ELb0ELb1ELb1ELb0ELb0ELb0ELb0ELi2ELi4ELi4ELi4ELb0EEENS1_24CollectiveEpilogueBwdGQAISA_fSD_Li256ELb1ELb0EEENS1_19SingleTileSchedulerILb1ELb0ELb0ELi128EEEEEEEEEvNT_6ParamsE$_ZZN4cute14transform_leafINS_15ArithmeticTupleIJiiEEENS_8identityEEEDaRKT_OT0_ENKUlRKT_E_clIiEEDaSB_)
        /*14408*/ 	.word	0x00000000


	//----- nvinfo : EIATTR_FRAME_SIZE
	.align		4
.L_13836:
        /*1440c*/ 	.byte	0x04, 0x11
        /*1440e*/ 	.short	(.L_13838 - .L_13837)
	.align		4
.L_13837:
        /*14410*/ 	.word	index@($_ZN7cutlass13device_kernelIN5flash19enable_sm80_to_sm89INS1_16FlashAttnBwdSm80INS1_25CollectiveMainloopBwdSm80ILi2ELi2EN4cute5tupleIJNS5_1CILi128EEES8_NS7_ILi64EEEEEENS_10bfloat16_tEfNS_4arch4Sm80ELb0ELb0ELb1ELb1ELb0ELb0ELb0ELb0ELi2ELi4ELi4ELi4ELb0EEENS1_24CollectiveEpilogueBwdGQAISA_fSD_Li256ELb1ELb0EEENS1_19SingleTileSchedulerILb1ELb0ELb0ELi128EEEEEEEEEvNT_6ParamsE$_ZZN4cute14logical_divideINS_5tupleIJNS1_IJNS_1CILi8EEENS2_ILi1EEEEEENS1_IJNS2_ILi2EEEEEEEEENS1_IJNS1_IJS4_NS2_ILi0EEEEEENS1_IJiEEEEEENS1_IJS5_NS_6LayoutIS4_S9_EEEEEEEDaRKNSD_IT_T0_EERKT1_ENKUlRKT_RKT0_E_clINSD_IS7_SB_EESE_EEDaSQ_ST_)
        /*14414*/ 	.word	0x00000000


	//----- nvinfo : EIATTR_FRAME_SIZE
	.align		4
.L_13838:
        /*14418*/ 	.byte	0x04, 0x11
        /*1441a*/ 	.short	(.L_13840 - .L_13839)
	.align		4
.L_13839:
        /*1441c*/ 	.word	index@($_ZN7cutlass13device_kernelIN5flash19enable_sm80_to_sm89INS1_16FlashAttnBwdSm80INS1_25CollectiveMainloopBwdSm80ILi2ELi2EN4cute5tupleIJNS5_1CILi128EEES8_NS7_ILi64EEEEEENS_10bfloat16_tEfNS_4arch4Sm80ELb0ELb0ELb1ELb1ELb0ELb0ELb0ELb0ELi2ELi4ELi4ELi4ELb0EEENS1_24CollectiveEpilogueBwdGQAISA_fSD_Li256ELb1ELb0EEENS1_19SingleTileSchedulerILb1ELb0ELb0ELi128EEEEEEEEEvNT_6ParamsE$_ZZN4cute13to_mixed_bitsINS_5tupleIJNS_1CILi4EEENS2_ILi8EEEEEENS1_IJNS2_ILi128EEENS2_ILi0EEEEEENS1_IJiiEEEEEDaRKT_RKT0_RKT1_ENKUlRKT_RKT0_RKT1_E_clIS3_S6_iEEDaSL_SO_SR_)
        /*14420*/ 	.word	0x00000000


	//----- nvinfo : EIATTR_FRAME_SIZE
	.align		4
.L_13840:
        /*14424*/ 	.byte	0x04, 0x11
        /*14426*/ 	.short	(.L_13842 - .L_13841)
	.align		4
.L_13841:
        /*14428*/ 	.word	index@($_ZN7cutlass13device_kernelIN5flash19enable_sm80_to_sm89INS1_16FlashAttnBwdSm80INS1_25CollectiveMainloopBwdSm80ILi2ELi2EN4cute5tupleIJNS5_1CILi128EEES8_NS7_ILi64EEEEEENS_10bfloat16_tEfNS_4arch4Sm80ELb0ELb0ELb1ELb1ELb0ELb0ELb0ELb0ELi2ELi4ELi4ELi4ELb0EEENS1_24CollectiveEpilogueBwdGQAISA_fSD_Li256ELb1ELb0EEENS1_19SingleTileSchedulerILb1ELb0ELb0ELi128EEEEEEEEEvNT_6ParamsE$_ZZN4cute13to_mixed_bitsINS_5tupleIJNS_1CILi4EEENS2_ILi8EEEEEENS1_IJNS2_ILi128EEENS2_ILi0EEEEEENS1_IJiiEEEEEDaRKT_RKT0_RKT1_ENKUlDpRKT_E_clIJNS_9MixedBitsILj0ELj384EEENS2_ILj0EEEEEEDaSM_)
        /*1442c*/ 	.word	0x00000000


	//----- nvinfo : EIATTR_FRAME_SIZE
	.align		4
.L_13842:
        /*14430*/ 	.byte	0x04, 0x11
        /*14432*/ 	.short	(.L_13844 - .L_13843)
	.align		4
.L_13843:
        /*14434*/ 	.word	index@($_ZN7cutlass13device_kernelIN5flash19enable_sm80_to_sm89INS1_16FlashAttnBwdSm80INS1_25CollectiveMainloopBwdSm80ILi2ELi2EN4cute5tupleIJNS5_1CILi128EEES8_NS7_ILi64EEEEEENS_10bfloat16_tEfNS_4arch4Sm80ELb0ELb0ELb1ELb1ELb0ELb0ELb0ELb0ELi2ELi4ELi4ELi4ELb0EEENS1_24CollectiveEpilogueBwdGQAISA_fSD_Li256ELb1ELb0EEENS1_19SingleTileSchedulerILb1ELb0ELb0ELi128EEEEEEEEEvNT_6ParamsE$_ZZN4cute13to_mixed_bitsINS_5tupleIJNS_1CILi4EEENS2_ILi8EEEEEENS1_IJNS2_ILi0EEENS2_ILi64EEEEEENS1_IJiiEEEEEDaRKT_RKT0_RKT1_ENKUlRKT_RKT0_RKT1_E_clIS4_S7_iEEDaSL_SO_SR_)
        /*14438*/ 	.word	0x00000000


	//----- nvinfo : EIATTR_FRAME_SIZE
	.align		4
.L_13844:
        /*1443c*/ 	.byte	0x04, 0x11
        /*1443e*/ 	.short	(.L_13846 - .L_13845)
	.align		4
.L_13845:
        /*14440*/ 	.word	index@($_ZN7cutlass13device_kernelIN5flash19enable_sm80_to_sm89INS1_16FlashAttnBwdSm80INS1_25CollectiveMainloopBwdSm80ILi2ELi2EN4cute5tupleIJNS5_1CILi128EEES8_NS7_ILi64EEEEEENS_10bfloat16_tEfNS_4arch4Sm80ELb0ELb0ELb1ELb1ELb0ELb0ELb0ELb0ELi2ELi4ELi4ELi4ELb0EEENS1_24CollectiveEpilogueBwdGQAISA_fSD_Li256ELb1ELb0EEENS1_19SingleTileSchedulerILb1ELb0ELb0ELi128EEEEEEEEEvNT_6ParamsE$_ZZN4cute13to_mixed_bitsINS_5tupleIJNS_1CILi4EEENS2_ILi8EEEEEENS1_IJNS2_ILi0EEENS2_ILi64EEEEEENS1_IJiiEEEEEDaRKT_RKT0_RKT1_ENKUlDpRKT_E_clIJNS2_ILj0EEENS_9MixedBitsILj0ELj448EEEEEEDaSM_)
        /*14444*/ 	.word	0x00000000


	//----- nvinfo : EIATTR_FRAME_SIZE
	.align		4
.L_13846:
        /*14448*/ 	.byte	0x04, 0x11
        /*1444a*/ 	.short	(.L_13848 - .L_13847)
	.align		4
.L_13847:
        /*1444c*/ 	.word	index@($_ZN7cutlass13device_kernelIN5flash19enable_sm80_to_sm89INS1_16FlashAttnBwdSm80INS1_25CollectiveMainloopBwdSm80ILi2ELi2EN4cute5tupleIJNS5_1CILi128EEES8_NS7_ILi64EEEEEENS_10bfloat16_tEfNS_4arch4Sm80ELb0ELb0ELb1ELb1ELb0ELb0ELb0ELb0ELi2ELi4ELi4ELi4ELb0EEENS1_24CollectiveEpilogueBwdGQAISA_fSD_Li256ELb1ELb0EEENS1_19SingleTileSchedulerILb1ELb0ELb0ELi128EEEEEEEEEvNT_6ParamsE$_ZZN4cute13to_mixed_bitsINS_5tupleIJNS1_IJNS_1CILi4EEENS2_ILi8EEEEEES3_NS2_ILi1EEEEEENS1_IJNS1_IJNS2_ILi128EEENS2_ILi0EEEEEENS2_ILi16EEES9_EEENS1_IJNS1_IJiiEEEiS9_EEEEEDaRKT_RKT0_RKT1_ENKUlRKT_RKT0_RKT1_E_clIS5_SA_SD_EEDaSQ_ST_SW_)
        /*14450*/ 	.word	0x00000000


	//----- nvinfo : EIATTR_FRAME_SIZE
	.align		4
.L_13848:
        /*14454*/ 	.byte	0x04, 0x11
        /*14456*/ 	.short	(.L_13850 - .L_13849)
	.align		4
.L_13849:
        /*14458*/ 	.word	index@($_ZN7cutlass13device_kernelIN5flash19enable_sm80_to_sm89INS1_16FlashAttnBwdSm80INS1_25CollectiveMainloopBwdSm80ILi2ELi2EN4cute5tupleIJNS5_1CILi128EEES8_NS7_ILi64EEEEEENS_10bfloat16_tEfNS_4arch4Sm80ELb0ELb0ELb1ELb1ELb0ELb0ELb0ELb0ELi2ELi4ELi4ELi4ELb0EEENS1_24CollectiveEpilogueBwdGQAISA_fSD_Li256ELb1ELb0EEENS1_19SingleTileSchedulerILb1ELb0ELb0ELi128EEEEEEEEEvNT_6ParamsE$_ZZN4cute13to_mixed_bitsINS_5tupleIJNS1_IJNS_1CILi4EEENS2_ILi8EEEEEES3_NS2_ILi1EEEEEENS1_IJNS1_IJNS2_ILi128EEENS2_ILi0EEEEEENS2_ILi16EEES9_EEENS1_IJNS1_IJiiEEEiS9_EEEEEDaRKT_RKT0_RKT1_ENKUlRKT_RKT0_RKT1_E_clIS3_SB_iEEDaSQ_ST_SW_)
        /*1445c*/ 	.word	0x00000000


	//----- nvinfo : EIATTR_FRAME_SIZE
	.align		4
.L_13850:
        /*14460*/ 	.byte	0x04, 0x11
        /*14462*/ 	.short	(.L_13852 - .L_13851)
	.align		4
.L_13851:
        /*14464*/ 	.word	index@($_ZN7cutlass13device_kernelIN5flash19enable_sm80_to_sm89INS1_16FlashAttnBwdSm80INS1_25CollectiveMainloopBwdSm80ILi2ELi2EN4cute5tupleIJNS5_1CILi128EEES8_NS7_ILi64EEEEEENS_10bfloat16_tEfNS_4arch4Sm80ELb0ELb0ELb1ELb1ELb0ELb0ELb0ELb0ELi2ELi4ELi4ELi4ELb0EEENS1_24CollectiveEpilogueBwdGQAISA_fSD_Li256ELb1ELb0EEENS1_19SingleTileSchedulerILb1ELb0ELb0ELi128EEEEEEEEEvNT_6ParamsE$_ZZN4cute13to_mixed_bitsINS_5tupleIJNS1_IJNS_1CILi4EEENS2_ILi8EEEEEES3_NS2_ILi1EEEEEENS1_IJNS1_IJNS2_ILi128EEENS2_ILi0EEEEEENS2_ILi16EEES9_EEENS1_IJNS1_IJiiEEEiS9_EEEEEDaRKT_RKT0_RKT1_ENKUlDpRKT_E_clIJNS_9MixedBitsILj0ELj384EEENSU_ILj0ELj48EEENS2_ILj0EEEEEEDaSR_)
        /*14468*/ 	.word	0x00000000


	//----- nvinfo : EIATTR_FRAME_SIZE
	.align		4
.L_13852:
        /*1446c*/ 	.byte	0x04, 0x11
        /*1446e*/ 	.short	(.L_13854 - .L_13853)
	.align		4
.L_13853:
        /*14470*/ 	.word	index@($_ZN7cutlass13device_kernelIN5flash19enable_sm80_to_sm89INS1_16FlashAttnBwdSm80INS1_25CollectiveMainloopBwdSm80ILi2ELi2EN4cute5tupleIJNS5_1CILi128EEES8_NS7_ILi64EEEEEENS_10bfloat16_tEfNS_4arch4Sm80ELb0ELb0ELb1ELb1ELb0ELb0ELb0ELb0ELi2ELi4ELi4ELi4ELb0EEENS1_24CollectiveEpilogueBwdGQAISA_fSD_Li256ELb1ELb0EEENS1_19SingleTileSchedulerILb1ELb0ELb0ELi128EEEEEEEEEvNT_6ParamsE$_ZZN4cute13to_mixed_bitsINS_5tupleIJNS1_IJNS_1CILi4EEENS2_ILi8EEEEEES3_NS2_ILi1EEEEEENS1_IJNS1_IJNS2_ILi0EEENS2_ILi64EEEEEES8_S8_EEENS1_IJNS1_IJiiEEEiS8_EEEEEDaRKT_RKT0_RKT1_ENKUlRKT_RKT0_RKT1_E_clIS5_SA_SC_EEDaSP_SS_SV_)
        /*14474*/ 	.word	0x00000000


	//----- nvinfo : EIATTR_FRAME_SIZE
	.align		4
.L_13854:
        /*14478*/ 	.byte	0x04, 0x11
        /*1447a*/ 	.short	(.L_13856 - .L_13855)
	.align		4
.L_13855:
        /*1447c*/ 	.word	index@($_ZN7cutlass13device_kernelIN5flash19enable_sm80_to_sm89INS1_16FlashAttnBwdSm80INS1_25CollectiveMainloopBwdSm80ILi2ELi2EN4cute5tupleIJNS5_1CILi128EEES8_NS7_ILi64EEEEEENS_10bfloat16_tEfNS_4arch4Sm80ELb0ELb0ELb1ELb1ELb0ELb0ELb0ELb0ELi2ELi4ELi4ELi4ELb0EEENS1_24CollectiveEpilogueBwdGQAISA_fSD_Li256ELb1ELb0EEENS1_19SingleTileSchedulerILb1ELb0ELb0ELi128EEEEEEEEEvNT_6ParamsE$_ZZN4cute13to_mixed_bitsINS_5tupleIJNS1_IJNS_1CILi4EEENS2_ILi8EEEEEES3_NS2_ILi1EEEEEENS1_IJNS1_IJNS2_ILi0EEENS2_ILi64EEEEEES8_S8_EEENS1_IJNS1_IJiiEEEiS8_EEEEEDaRKT_RKT0_RKT1_ENKUlDpRKT_E_clIJNS_9MixedBitsILj0ELj448EEENS2_ILj0EEESV_EEEDaSQ_)
        /*14480*/ 	.word	0x00000000


	//----- nvinfo : EIATTR_FRAME_SIZE
	.align		4
.L_13856:
        /*14484*/ 	.byte	0x04, 0x11
        /*14486*/ 	.short	(.L_13858 - .L_13857)
	.align		4
.L_13857:
        /*14488*/ 	.word	index@($_ZN7cutlass13device_kernelIN5flash19enable_sm80_to_sm89INS1_16FlashAttnBwdSm80INS1_25CollectiveMainloopBwdSm80ILi2ELi2EN4cute5tupleIJNS5_1CILi128EEES8_NS7_ILi64EEEEEENS_10bfloat16_tEfNS_4arch4Sm80ELb0ELb0ELb1ELb1ELb0ELb0ELb0ELb0ELi2ELi4ELi4ELi4ELb0EEENS1_24CollectiveEpilogueBwdGQAISA_fSD_Li256ELb1ELb0EEENS1_19SingleTileSchedulerILb1ELb0ELb0ELi128EEEEEEEEEvNT_6ParamsE$_ZZN4cute13to_mixed_bitsINS_5tupleIJNS1_IJNS_1CILi4EEENS2_ILi8EEEEEENS2_ILi2EEENS2_ILi1EEEEEENS1_IJNS1_IJNS2_ILi128EEENS2_ILi0EEEEEES4_SA_EEENS1_IJNS1_IJiiEEEiSA_EEEEEDaRKT_RKT0_RKT1_ENKUlRKT_RKT0_RKT1_E_clIS6_S4_iEEDaSQ_ST_SW_)
        /*1448c*/ 	.word	0x00000000


	//----- nvinfo : EIATTR_FRAME_SIZE
	.align		4
.L_13858:
        /*14490*/ 	.byte	0x04, 0x11
        /*14492*/ 	.short	(.L_13860 - .L_13859)
	.align		4
.L_13859:
        /*14494*/ 	.word	index@($_ZN7cutlass13device_kernelIN5flash19enable_sm80_to_sm89INS1_16FlashAttnBwdSm80INS1_25CollectiveMainloopBwdSm80ILi2ELi2EN4cute5tupleIJNS5_1CILi128EEES8_NS7_ILi64EEEEEENS_10bfloat16_tEfNS_4arch4Sm80ELb0ELb0ELb1ELb1ELb0ELb0ELb0ELb0ELi2ELi4ELi4ELi4ELb0EEENS1_24CollectiveEpilogueBwdGQAISA_fSD_Li256ELb1ELb0EEENS1_19SingleTileSchedulerILb1ELb0ELb0ELi128EEEEEEEEEvNT_6ParamsE$_ZZN4cute13to_mixed_bitsINS_5tupleIJNS1_IJNS_1CILi4EEENS2_ILi8EEEEEENS2_ILi2EEENS2_ILi1EEEEEENS1_IJNS1_IJNS2_ILi128EEENS2_ILi0EEEEEES4_SA_EEENS1_IJNS1_IJiiEEEiSA_EEEEEDaRKT_RKT0_RKT1_ENKUlRKT_RKT0_RKT1_E_clIS5_SB_SD_EEDaSQ_ST_SW_)
        /*14498*/ 	.word	0x00000000


	//----- nvinfo : EIATTR_FRAME_SIZE
	.align		4
.L_13860:
        /*1449c*/ 	.byte	0x04, 0x11
        /*1449e*/ 	.short	(.L_13862 - .L_13861)
	.align		4
.L_13861:
        /*144a0*/ 	.word	index@($_ZN7cutlass13device_kernelIN5flash19enable_sm80_to_sm89INS1_16FlashAttnBwdSm80INS1_25CollectiveMainloopBwdSm80ILi2ELi2EN4cute5tupleIJNS5_1CILi128EEES8_NS7_ILi64EEEEEENS_10bfloat16_tEfNS_4arch4Sm80ELb0ELb0ELb1ELb1ELb0ELb0ELb0ELb0ELi2ELi4ELi4ELi4ELb0EEENS1_24CollectiveEpilogueBwdGQAISA_fSD_Li256ELb1ELb0EEENS1_19SingleTileSchedulerILb1ELb0ELb0ELi128EEEEEEEEEvNT_6ParamsE$_ZZN4cute13to_mixed_bitsINS_5tupleIJNS1_IJNS_1CILi4EEENS2_ILi8EEEEEENS2_ILi2EEENS2_ILi1EEEEEENS1_IJNS1_IJNS2_ILi128EEENS2_ILi0EEEEEES4_SA_EEENS1_IJNS1_IJiiEEEiSA_EEEEEDaRKT_RKT0_RKT1_ENKUlDpRKT_E_clIJNS_9MixedBitsILj0ELj384EEENSU_ILj0ELj8EEENS2_ILj0EEEEEEDaSR_)
        /*144a4*/ 	.word	0x00000000


	//----- nvinfo : EIATTR_FRAME_SIZE
	.align		4
.L_13862:
        /*144a8*/ 	.byte	0x04, 0x11
        /*144aa*/ 	.short	(.L_13864 - .L_13863)
	.align		4
.L_13863:
        /*144ac*/ 	.word	index@($_ZN7cutlass13device_kernelIN5flash19enable_sm80_to_sm89INS1_16FlashAttnBwdSm80INS1_25CollectiveMainloopBwdSm80ILi2ELi2EN4cute5tupleIJNS5_1CILi128EEES8_NS7_ILi64EEEEEENS_10bfloat16_tEfNS_4arch4Sm80ELb0ELb0ELb1ELb1ELb0ELb0ELb0ELb0ELi2ELi4ELi4ELi4ELb0EEENS1_24CollectiveEpilogueBwdGQAISA_fSD_Li256ELb1ELb0EEENS1_19SingleTileSchedulerILb1ELb0ELb0ELi128EEEEEEEEEvNT_6ParamsE$_ZZN4cute13to_mixed_bitsINS_5tupleIJNS1_IJNS_1CILi4EEENS2_ILi8EEEEEENS2_ILi2EEENS2_ILi1EEEEEENS1_IJNS1_IJNS2_ILi0EEENS2_ILi64EEEEEES9_S9_EEENS1_IJNS1_IJiiEEEiS9_EEEEEDaRKT_RKT0_RKT1_ENKUlRKT_RKT0_RKT1_E_clIS5_SB_SD_EEDaSQ_ST_SW_)
        /*144b0*/ 	.word	0x00000000


	//----- nvinfo : EIATTR_FRAME_SIZE
	.align		4
.L_13864:
        /*144b4*/ 	.byte	0x04, 0x11
        /*144b6*/ 	.short	(.L_13866 - .L_13865)
	.align		4
.L_13865:
        /*144b8*/ 	.word	index@($_ZN7cutlass13device_kernelIN5flash19enable_sm80_to_sm89INS1_16FlashAttnBwdSm80INS1_25CollectiveMainloopBwdSm80ILi2ELi2EN4cute5tupleIJNS5_1CILi128EEES8_NS7_ILi64EEEEEENS_10bfloat16_tEfNS_4arch4Sm80ELb0ELb0ELb1ELb1ELb0ELb0ELb0ELb0ELi2ELi4ELi4ELi4ELb0EEENS1_24CollectiveEpilogueBwdGQAISA_fSD_Li256ELb1ELb0EEENS1_19SingleTileSchedulerILb1ELb0ELb0ELi128EEEEEEEEEvNT_6ParamsE$_ZZN4cute13to_mixed_bitsINS_5tupleIJNS1_IJNS_1CILi4EEENS2_ILi8EEEEEENS2_ILi2EEENS2_ILi1EEEEEENS1_IJNS1_IJNS2_ILi0EEENS2_ILi64EEEEEES9_S9_EEENS1_IJNS1_IJiiEEEiS9_EEEEEDaRKT_RKT0_RKT1_ENKUlDpRKT_E_clIJNS_9MixedBitsILj0ELj448EEENS2_ILj0EEESW_EEEDaSR_)
        /*144bc*/ 	.word	0x00000000


	//----- nvinfo : EIATTR_FRAME_SIZE
	.align		4
.L_13866:
        /*144c0*/ 	.byte	0x04, 0x11
        /*144c2*/ 	.short	(.L_13868 - .L_13867)
	.align		4
.L_13867:
        /*144c4*/ 	.word	index@($_ZN7cutlass13device_kernelIN5flash19enable_sm80_to_sm89INS1_16FlashAttnBwdSm80INS1_25CollectiveMainloopBwdSm80ILi2ELi2EN4cute5tupleIJNS5_1CILi128EEES8_NS7_ILi64EEEEEENS_10bfloat16_tEfNS_4arch4Sm80ELb0ELb0ELb1ELb1ELb0ELb0ELb0ELb0ELi2ELi4ELi4ELi4ELb0EEENS1_24CollectiveEpilogueBwdGQAISA_fSD_Li256ELb1ELb0EEENS1_19SingleTileSchedulerILb1ELb0ELb0ELi128EEEEEEEEEvNT_6ParamsE$_ZZN4cute12filter_tupleINS_5tupleIJiNS_1CILi0EEEEEES4_ZNS_6detail9lift_diceIS4_S4_EEDaRKT_RKT0_EUlRKT_RKT0_E_EEDaS9_SC_OT1_ENKUlDpSF_E_clIJNS1_IJiEEENS1_IJS3_EEEEEEDaSM_)
        /*144c8*/ 	.word	0x00000000


	//----- nvinfo : EIATTR_FRAME_SIZE
	.align		4
.L_13868:
        /*144cc*/ 	.byte	0x04, 0x11
        /*144ce*/ 	.short	(.L_13870 - .L_13869)
	.align		4
.L_13869:
        /*144d0*/ 	.word	index@($_ZN7cutlass13device_kernelIN5flash19enable_sm80_to_sm89INS1_16FlashAttnBwdSm80INS1_25CollectiveMainloopBwdSm80ILi2ELi2EN4cute5tupleIJNS5_1CILi128EEES8_NS7_ILi64EEEEEENS_10bfloat16_tEfNS_4arch4Sm80ELb0ELb0ELb1ELb1ELb0ELb0ELb0ELb0ELi2ELi4ELi4ELi4ELb0EEENS1_24CollectiveEpilogueBwdGQAISA_fSD_Li256ELb1ELb0EEENS1_19SingleTileSchedulerILb1ELb0ELb0ELi128EEEEEEEEEvNT_6ParamsE$_ZZN4cute12filter_tupleINS_5tupleIJiNS1_IJiNS_1CILi0EEEEEEEEES5_ZNS_6detail9lift_diceIS5_S5_EEDaRKT_RKT0_EUlRKT_RKT0_E_EEDaSA_SD_OT1_ENKUlDpSG_E_clIJNS1_IJiEEES4_EEEDaSN_)
        /*144d4*/ 	.word	0x00000000


	//----- nvinfo : EIATTR_FRAME_SIZE
	.align		4
.L_13870:
        /*144d8*/ 	.byte	0x04, 0x11
        /*144da*/ 	.short	(.L_13872 - .L_13871)
	.align		4
.L_13871:
        /*144dc*/ 	.word	index@($_ZN7cutlass13device_kernelIN5flash19enable_sm80_to_sm89INS1_16FlashAttnBwdSm80INS1_25CollectiveMainloopBwdSm80ILi2ELi2EN4cute5tupleIJNS5_1CILi128EEES8_NS7_ILi64EEEEEENS_10bfloat16_tEfNS_4arch4Sm80ELb0ELb0ELb1ELb1ELb0ELb0ELb0ELb0ELi2ELi4ELi4ELi4ELb0EEENS1_24CollectiveEpilogueBwdGQAISA_fSD_Li256ELb1ELb0EEENS1_19SingleTileSchedulerILb1ELb0ELb0ELi128EEEEEEEEEvNT_6ParamsE$_ZZN4cute12filter_tupleINS_5tupleIJNS_1CILi4096EEENS1_IJiiEEEEEEZNS_16flatten_to_tupleIS5_EEDaRKT_EUlRKT_E_EEDaS9_OT0_ENKUlDpSC_E_clIJNS1_IJS3_EEES4_EEEDaSG_)
        /*144e0*/ 	.word	0x00000000


	//----- nvinfo : EIATTR_FRAME_SIZE
	.align		4
.L_13872:
        /*144e4*/ 	.byte	0x04, 0x11
        /*144e6*/ 	.short	(.L_13874 - .L_13873)
	.align		4
.L_13873:
        /*144e8*/ 	.word	index@($_ZN7cutlass13device_kernelIN5flash19enable_sm80_to_sm89INS1_16FlashAttnBwdSm80INS1_25CollectiveMainloopBwdSm80ILi2ELi2EN4cute5tupleIJNS5_1CILi128EEES8_NS7_ILi64EEEEEENS_10bfloat16_tEfNS_4arch4Sm80ELb0ELb0ELb1ELb1ELb0ELb0ELb0ELb0ELi2ELi4ELi4ELi4ELb0EEENS1_24CollectiveEpilogueBwdGQAISA_fSD_Li256ELb1ELb0EEENS1_19SingleTileSchedulerILb1ELb0ELb0ELi128EEEEEEEEEvNT_6ParamsE$_ZZN4cute12filter_tupleINS_5tupleIJNS_1CILi4096EEENS1_IJNS1_IJiiEEENS2_ILi8192EEEEEEEEEZNS_16flatten_to_tupleIS7_EEDaRKT_EUlRKT_E_EEDaSB_OT0_ENKUlDpSE_E_clIJNS1_IJS3_EEENS1_IJiiS5_EEEEEEDaSI_)
        /*144ec*/ 	.word	0x00000000


	//----- nvinfo : EIATTR_FRAME_SIZE
	.align		4
.L_13874:
        /*144f0*/ 	.byte	0x04, 0x11
        /*144f2*/ 	.short	(.L_13876 - .L_13875)
	.align		4
.L_13875:
        /*144f4*/ 	.word	index@($_ZN7cutlass13device_kernelIN5flash19enable_sm80_to_sm89INS1_16FlashAttnBwdSm80INS1_25CollectiveMainloopBwdSm80ILi2ELi2EN4cute5tupleIJNS5_1CILi128EEES8_NS7_ILi64EEEEEENS_10bfloat16_tEfNS_4arch4Sm80ELb0ELb0ELb1ELb1ELb0ELb0ELb0ELb0ELi2ELi4ELi4ELi4ELb0EEENS1_24CollectiveEpilogueBwdGQAISA_fSD_Li256ELb1ELb0EEENS1_19SingleTileSchedulerILb1ELb0ELb0ELi128EEEEEEEEEvNT_6ParamsE$_ZZN4cute12filter_tupleINS_5tupleIJNS_1CILi1EEENS1_IJiiiEEENS2_ILi64EEENS1_IJNS2_ILi72EEENS2_ILi144EEENS2_ILi288EEEEEENS2_ILi512EEEEEEZNS_7flattenISB_EEDaRKT_EUlRKT_E_EEDaSF_OT0_ENKUlDpSI_E_clIJNS1_IJS3_EEES4_NS1_IJS5_EEES9_NS1_IJSA_EEEEEEDaSM_)
        /*144f8*/ 	.word	0x00000000


	//----- nvinfo : EIATTR_FRAME_SIZE
	.align		4
.L_13876:
        /*144fc*/ 	.byte	0x04, 0x11
        /*144fe*/ 	.short	(.L_13878 - .L_13877)
	.align		4
.L_13877:
        /*14500*/ 	.word	index@($_ZN7cutlass13device_kernelIN5flash19enable_sm80_to_sm89INS1_16FlashAttnBwdSm80INS1_25CollectiveMainloopBwdSm80ILi2ELi2EN4cute5tupleIJNS5_1CILi128EEES8_NS7_ILi64EEEEEENS_10bfloat16_tEfNS_4arch4Sm80ELb0ELb0ELb1ELb1ELb0ELb0ELb0ELb0ELi2ELi4ELi4ELi4ELb0EEENS1_24CollectiveEpilogueBwdGQAISA_fSD_Li256ELb1ELb0EEENS1_19SingleTileSchedulerILb1ELb0ELb0ELi128EEEEEEEEEvNT_6ParamsE$_ZZN4cute12filter_tupleINS_5tupleIJNS_1CILi1EEENS1_IJNS2_ILi8EEEiiEEENS2_ILi64EEENS1_IJiNS2_ILi144EEENS2_ILi288EEEEEENS2_ILi512EEEEEEZNS_7flattenISB_EEDaRKT_EUlRKT_E_EEDaSF_OT0_ENKUlDpSI_E_clIJNS1_IJS3_EEES5_NS1_IJS6_EEES9_NS1_IJSA_EEEEEEDaSM_)
        /*14504*/ 	.word	0x00000000


	//----- nvinfo : EIATTR_FRAME_SIZE
	.align		4
.L_13878:
        /*14508*/ 	.byte	0x04, 0x11
        /*1450a*/ 	.short	(.L_13880 - .L_13879)
	.align		4
.L_13879:
        /*1450c*/ 	.word	index@($_ZN7cutlass13device_kernelIN5flash19enable_sm80_to_sm89INS1_16FlashAttnBwdSm80INS1_25CollectiveMainloopBwdSm80ILi2ELi2EN4cute5tupleIJNS5_1CILi128EEES8_NS7_ILi64EEEEEENS_10bfloat16_tEfNS_4arch4Sm80ELb0ELb0ELb1ELb1ELb0ELb0ELb0ELb0ELi2ELi4ELi4ELi4ELb0EEENS1_24CollectiveEpilogueBwdGQAISA_fSD_Li256ELb1ELb0EEENS1_19SingleTileSchedulerILb1ELb0ELb0ELi128EEEEEEEEEvNT_6ParamsE$_ZZN4cute12filter_tupleINS_5tupleIJNS_1CILi1024EEENS1_IJiiEEEEEEZNS_16flatten_to_tupleIS5_EEDaRKT_EUlRKT_E_EEDaS9_OT0_ENKUlDpSC_E_clIJNS1_IJS3_EEES4_EEEDaSG_)
        /*14510*/ 	.word	0x00000000


	//----- nvinfo : EIATTR_FRAME_SIZE
	.align		4
.L_13880:
        /*14514*/ 	.byte	0x04, 0x11
        /*14516*/ 	.short	(.L_13882 - .L_13881)
	.align		4
.L_13881:
        /*14518*/ 	.word	index@($_ZN7cutlass13device_kernelIN5flash19enable_sm80_to_sm89INS1_16FlashAttnBwdSm80INS1_25CollectiveMainloopBwdSm80ILi2ELi2EN4cute5tupleIJNS5_1CILi128EEES8_NS7_ILi64EEEEEENS_10bfloat16_tEfNS_4arch4Sm80ELb0ELb0ELb1ELb1ELb0ELb0ELb0ELb0ELi2ELi4ELi4ELi4ELb0EEENS1_24CollectiveEpilogueBwdGQAISA_fSD_Li256ELb1ELb0EEENS1_19SingleTileSchedulerILb1ELb0ELb0ELi128EEEEEEEEEvNT_6ParamsE$_ZZN4cute12filter_tupleINS_5tupleIJNS_1CILi0EEENS_10UnderscoreEEEENS1_IJNS1_IJS3_S3_EEEiEEEZNS_6detail10lift_sliceIS5_S7_EEDaRKT_RKT0_EUlRKT_RKT0_E_EEDaSC_SF_OT1_ENKUlDpSI_E_clIJNS1_IJEEENS1_IJiEEEEEEDaSP_)
        /*1451c*/ 	.word	0x00000000


	//----- nvinfo : EIATTR_FRAME_SIZE
	.align		4
.L_13882:
        /*14520*/ 	.byte	0x04, 0x11
        /*14522*/ 	.short	(.L_13884 - .L_13883)
	.align		4
.L_13883:
        /*14524*/ 	.word	index@($_ZN7cutlass13device_kernelIN5flash19enable_sm80_to_sm89INS1_16FlashAttnBwdSm80INS1_25CollectiveMainloopBwdSm80ILi2ELi2EN4cute5tupleIJNS5_1CILi128EEES8_NS7_ILi64EEEEEENS_10bfloat16_tEfNS_4arch4Sm80ELb0ELb0ELb1ELb1ELb0ELb0ELb0ELb0ELi2ELi4ELi4ELi4ELb0EEENS1_24CollectiveEpilogueBwdGQAISA_fSD_Li256ELb1ELb0EEENS1_19SingleTileSchedulerILb1ELb0ELb0ELi128EEEEEEEEEvNT_6ParamsE$_ZZN4cute12filter_tupleINS_5tupleIJNS_1CILi0EEENS1_IJNS2_ILi1EEENS2_ILi512EEEiEEEEEEZNS_16flatten_to_tupleIS7_EEDaRKT_EUlRKT_E_EEDaSB_OT0_ENKUlDpSE_E_clIJNS1_IJS3_EEES6_EEEDaSI_)
        /*14528*/ 	.word	0x00000000


	//----- nvinfo : EIATTR_FRAME_SIZE
	.align		4
.L_13884:
        /*1452c*/ 	.byte	0x04, 0x11
        /*1452e*/ 	.short	(.L_13886 - .L_13885)
	.align		4
.L_13885:
        /*14530*/ 	.word	index@($_ZN7cutlass13device_kernelIN5flash19enable_sm80_to_sm89INS1_16FlashAttnBwdSm80INS1_25CollectiveMainloopBwdSm80ILi2ELi2EN4cute5tupleIJNS5_1CILi128EEES8_NS7_ILi64EEEEEENS_10bfloat16_tEfNS_4arch4Sm80ELb0ELb0ELb1ELb1ELb0ELb0ELb0ELb0ELi2ELi4ELi4ELi4ELb0EEENS1_24CollectiveEpilogueBwdGQAISA_fSD_Li256ELb1ELb0EEENS1_19SingleTileSchedulerILb1ELb0ELb0ELi128EEEEEEEEEvNT_6ParamsE$_ZZN4cute12filter_tupleINS_5tupleIJNS_10UnderscoreES2_iEEENS1_IJNS1_IJNS_1CILi1EEENS4_ILi0EEEEEEiNS4_ILi1024EEEEEEZNS_5sliceIS3_S9_EEDaRKT_RKT0_EUlRKT_RKT0_E_EEDaSD_SG_OT1_ENKUlDpSJ_E_clIJNS1_IJS7_EEENS1_IJiEEENS1_IJEEEEEEDaSQ_)
        /*14534*/ 	.word	0x00000000


	//----- nvinfo : EIATTR_FRAME_SIZE
	.align		4
.L_13886:
        /*14538*/ 	.byte	0x04, 0x11
        /*1453a*/ 	.short	(.L_13888 - .L_13887)
	.align		4
.L_13887:
        /*1453c*/ 	.word	index@($_ZN7cutlass13device_kernelIN5flash19enable_sm80_to_sm89INS1_16FlashAttnBwdSm80INS1_25CollectiveMainloopBwdSm80ILi2ELi2EN4cute5tupleIJNS5_1CILi128EEES8_NS7_ILi64EEEEEENS_10bfloat16_tEfNS_4arch4Sm80ELb0ELb0ELb1ELb1ELb0ELb0ELb0ELb0ELi2ELi4ELi4ELi4ELb0EEENS1_24CollectiveEpilogueBwdGQAISA_fSD_Li256ELb1ELb0EEENS1_19SingleTileSchedulerILb1ELb0ELb0ELi128EEEEEEEEEvNT_6ParamsE$_ZZN4cute12filter_tupleINS_5tupleIJNS_10UnderscoreES2_S2_iEEENS1_IJNS1_IJNS_1CILi1EEENS4_ILi0EEEEEElS6_lEEEZNS_5sliceIS3_S8_EEDaRKT_RKT0_EUlRKT_RKT0_E_EEDaSC_SF_OT1_ENKUlDpSI_E_clIJNS1_IJS7_EEENS1_IJlEEENS1_IJS6_EEENS1_IJEEEEEEDaSP_)
        /*14540*/ 	.word	0x00000000


	//----- nvinfo : EIATTR_FRAME_SIZE
	.align		4
.L_13888:
        /*14544*/ 	.byte	0x04, 0x11
        /*14546*/ 	.short	(.L_13890 - .L_13889)
	.align		4
.L_13889:
        /*14548*/ 	.word	index@($_ZN7cutlass13device_kernelIN5flash19enable_sm80_to_sm89INS1_16FlashAttnBwdSm80INS1_25CollectiveMainloopBwdSm80ILi2ELi2EN4cute5tupleIJNS5_1CILi128EEES8_NS7_ILi64EEEEEENS_10bfloat16_tEfNS_4arch4Sm80ELb0ELb0ELb1ELb1ELb0ELb0ELb0ELb0ELi2ELi4ELi4ELi4ELb0EEENS1_24CollectiveEpilogueBwdGQAISA_fSD_Li256ELb1ELb0EEENS1_19SingleTileSchedulerILb1ELb0ELb0ELi128EEEEEEEEEvNT_6ParamsE$_ZZN4cute12filter_tupleINS_5tupleIJNS_10UnderscoreES2_S2_iEEENS1_IJNS1_IJNS_1CILi1EEENS4_ILi0EEEEEEiNS4_ILi1024EEENS4_ILi8192EEEEEEZNS_5sliceIS3_SA_EEDaRKT_RKT0_EUlRKT_RKT0_E_EEDaSE_SH_OT1_ENKUlDpSK_E_clIJNS1_IJS7_EEENS1_IJiEEENS1_IJS8_EEENS1_IJEEEEEEDaSR_)
        /*1454c*/ 	.word	0x00000000


	//----- nvinfo : EIATTR_FRAME_SIZE
	.align		4
.L_13890:
        /*14550*/ 	.byte	0x04, 0x11
        /*14552*/ 	.short	(.L_13892 - .L_13891)
	.align		4
.L_13891:
        /*14554*/ 	.word	index@($_ZN7cutlass13device_kernelIN5flash19enable_sm80_to_sm89INS1_16FlashAttnBwdSm80INS1_25CollectiveMainloopBwdSm80ILi2ELi2EN4cute5tupleIJNS5_1CILi128EEES8_NS7_ILi64EEEEEENS_10bfloat16_tEfNS_4arch4Sm80ELb0ELb0ELb1ELb1ELb0ELb0ELb0ELb0ELi2ELi4ELi4ELi4ELb0EEENS1_24CollectiveEpilogueBwdGQAISA_fSD_Li256ELb1ELb0EEENS1_19SingleTileSchedulerILb1ELb0ELb0ELi128EEEEEEEEEvNT_6ParamsE$_ZZN4cute12filter_tupleINS_5tupleIJNS_10UnderscoreES2_S2_iEEENS1_IJNS1_IJNS_1CILi1EEENS4_ILi0EEEEEENS4_ILi4096EEENS1_IJiiEEENS1_IJS6_NS4_ILi8192EEEEEEEEEZNS_5sliceIS3_SC_EEDaRKT_RKT0_EUlRKT_RKT0_E_EEDaSG_SJ_OT1_ENKUlDpSM_E_clIJNS1_IJS7_EEENS1_IJS8_EEENS1_IJS9_EEENS1_IJEEEEEEDaST_)
        /*14558*/ 	.word	0x00000000


	//----- nvinfo : EIATTR_FRAME_SIZE
	.align		4
.L_13892:
        /*1455c*/ 	.byte	0x04, 0x11
        /*1455e*/ 	.short	(.L_13894 - .L_13893)
	.align		4
.L_13893:
        /*14560*/ 	.word	index@($_ZN7cutlass13device_kernelIN5flash19enable_sm80_to_sm89INS1_16FlashAttnBwdSm80INS1_25CollectiveMainloopBwdSm80ILi2ELi2EN4cute5tupleIJNS5_1CILi128EEES8_NS7_ILi64EEEEEENS_10bfloat16_tEfNS_4arch4Sm80ELb0ELb0ELb1ELb1ELb0ELb0ELb0ELb0ELi2ELi4ELi4ELi4ELb0EEENS1_24CollectiveEpilogueBwdGQAISA_fSD_Li256ELb1ELb0EEENS1_19SingleTileSchedulerILb1ELb0ELb0ELi128EEEEEEEEEvNT_6ParamsE$_ZZN4cute12filter_tupleINS_5tupleIJNS_10UnderscoreES2_NS_1CILi0EEEEEENS1_IJNS1_IJNS3_ILi1EEES4_EEEiNS3_ILi1024EEEEEEZNS_5sliceIS5_S9_EEDaRKT_RKT0_EUlRKT_RKT0_E_EEDaSD_SG_OT1_ENKUlDpSJ_E_clIJNS1_IJS7_EEENS1_IJiEEENS1_IJEEEEEEDaSQ_)
        /*14564*/ 	.word	0x00000000


	//----- nvinfo : EIATTR_FRAME_SIZE
	.align		4
.L_13894:
        /*14568*/ 	.byte	0x04, 0x11
        /*1456a*/ 	.short	(.L_13896 - .L_13895)
	.align		4
.L_13895:
        /*1456c*/ 	.word	index@($_ZN7cutlass13device_kernelIN5flash19enable_sm80_to_sm89INS1_16FlashAttnBwdSm80INS1_25CollectiveMainloopBwdSm80ILi2ELi2EN4cute5tupleIJNS5_1CILi128EEES8_NS7_ILi64EEEEEENS_10bfloat16_tEfNS_4arch4Sm80ELb0ELb0ELb1ELb1ELb0ELb0ELb0ELb0ELi2ELi4ELi4ELi4ELb0EEENS1_24CollectiveEpilogueBwdGQAISA_fSD_Li256ELb1ELb0EEENS1_19SingleTileSchedulerILb1ELb0ELb0ELi128EEEEEEEEEvNT_6ParamsE$_ZZN4cute12filter_tupleINS_5tupleIJNS1_IJiiEEENS_1CILi8192EEEEEEZNS_16flatten_to_tupleIS5_EEDaRKT_EUlRKT_E_EEDaS9_OT0_ENKUlDpSC_E_clIJS2_NS1_IJS4_EEEEEEDaSG_)
        /*14570*/ 	.word	0x00000000


	//----- nvinfo : EIATTR_FRAME_SIZE
	.align		4
.L_13896:
        /*14574*/ 	.byte	0x04, 0x11
        /*14576*/ 	.short	(.L_13898 - .L_13897)
	.align		4
.L_13897:
        /*14578*/ 	.word	index@($_ZN7cutlass13device_kernelIN5flash19enable_sm80_to_sm89INS1_16FlashAttnBwdSm80INS1_25CollectiveMainloopBwdSm80ILi2ELi2EN4cute5tupleIJNS5_1CILi128EEES8_NS7_ILi64EEEEEENS_10bfloat16_tEfNS_4arch4Sm80ELb0ELb0ELb1ELb1ELb0ELb0ELb0ELb0ELi2ELi4ELi4ELi4ELb0EEENS1_24CollectiveEpilogueBwdGQAISA_fSD_Li256ELb1ELb0EEENS1_19SingleTileSchedulerILb1ELb0ELb0ELi128EEEEEEEEEvNT_6ParamsE$_ZZN4cute12filter_tupleINS_5tupleIJNS1_IJiiEEENS_1CILi1024EEEEEEZNS_16flatten_to_tupleIS5_EEDaRKT_EUlRKT_E_EEDaS9_OT0_ENKUlDpSC_E_clIJS2_NS1_IJS4_EEEEEEDaSG_)
        /*1457c*/ 	.word	0x00000000


	//----- nvinfo : EIATTR_FRAME_SIZE
	.align		4
.L_13898:
        /*14580*/ 	.byte	0x04, 0x11
        /*14582*/ 	.short	(.L_13900 - .L_13899)
	.align		4
.L_13899:
        /*14584*/ 	.word	index@($_ZN7cutlass13device_kernelIN5flash19enable_sm80_to_sm89INS1_16FlashAttnBwdSm80INS1_25CollectiveMainloopBwdSm80ILi2ELi2EN4cute5tupleIJNS5_1CILi128EEES8_NS7_ILi64EEEEEENS_10bfloat16_tEfNS_4arch4Sm80ELb0ELb0ELb1ELb1ELb0ELb0ELb0ELb0ELi2ELi4ELi4ELi4ELb0EEENS1_24CollectiveEpilogueBwdGQAISA_fSD_Li256ELb1ELb0EEENS1_19SingleTileSchedulerILb1ELb0ELb0ELi128EEEEEEEEEvNT_6ParamsE$_ZZN4cute12filter_tupleINS_5tupleIJNS1_IJiNS1_IJiNS_1CILi0EEEEEEEEENS1_IJNS_10UnderscoreENS1_IJS6_S6_EEEEEEEEES9_ZNS_4diceIS9_S9_EEDaRKT_RKT0_EUlRKT_RKT0_E_EEDaSD_SG_OT1_ENKUlDpSJ_E_clIJNS1_IJiiS3_EEENS1_IJEEEEEEDaSQ_)
        /*14588*/ 	.word	0x00000000


	//----- nvinfo : EIATTR_FRAME_SIZE
	.align		4
.L_13900:
        /*1458c*/ 	.byte	0x04, 0x11
        /*1458e*/ 	.short	(.L_13902 - .L_13901)
	.align		4
.L_13901:
        /*14590*/ 	.word	index@($_ZN7cutlass13device_kernelIN5flash19enable_sm80_to_sm89INS1_16FlashAttnBwdSm80INS1_25CollectiveMainloopBwdSm80ILi2ELi2EN4cute5tupleIJNS5_1CILi128EEES8_NS7_ILi64EEEEEENS_10bfloat16_tEfNS_4arch4Sm80ELb0ELb0ELb1ELb1ELb0ELb0ELb0ELb0ELi2ELi4ELi4ELi4ELb0EEENS1_24CollectiveEpilogueBwdGQAISA_fSD_Li256ELb1ELb0EEENS1_19SingleTileSchedulerILb1ELb0ELb0ELi128EEEEEEEEEvNT_6ParamsE$_ZZN4cute12filter_tupleINS_5tupleIJNS1_IJNS_1CILi0EEENS1_IJNS2_ILi1EEENS2_ILi512EEEiEEEEEENS2_ILi4096EEENS1_IJiNS2_ILi8192EEEEEEEEEZNS_7flattenISB_EEDaRKT_EUlRKT_E_EEDaSF_OT0_ENKUlDpSI_E_clIJNS1_IJS3_S4_S5_iEEENS1_IJS8_EEESA_EEEDaSM_)
        /*14594*/ 	.word	0x00000000


	//----- nvinfo : EIATTR_FRAME_SIZE
	.align		4
.L_13902:
        /*14598*/ 	.byte	0x04, 0x11
        /*1459a*/ 	.short	(.L_13904 - .L_13903)
	.align		4
.L_13903:
        /*1459c*/ 	.word	index@($_ZN7cutlass13device_kernelIN5flash19enable_sm80_to_sm89INS1_16FlashAttnBwdSm80INS1_25CollectiveMainloopBwdSm80ILi2ELi2EN4cute5tupleIJNS5_1CILi128EEES8_NS7_ILi64EEEEEENS_10bfloat16_tEfNS_4arch4Sm80ELb0ELb0ELb1ELb1ELb0ELb0ELb0ELb0ELi2ELi4ELi4ELi4ELb0EEENS1_24CollectiveEpilogueBwdGQAISA_fSD_Li256ELb1ELb0EEENS1_19SingleTileSchedulerILb1ELb0ELb0ELi128EEEEEEEEEvNT_6ParamsE$_ZZN4cute12filter_tupleINS_5tupleIJNS1_IJNS_10UnderscoreENS_1CILi0EEEEEENS1_IJS4_S2_EEEEEENS1_IJNS1_IJNS1_IJNS3_ILi1EEES4_EEES4_EEENS1_IJNS1_IJS4_S4_EEEiEEEEEEZNS_5sliceIS7_SD_EEDaRKT_RKT0_EUlRKT_RKT0_E_EEDaSH_SK_OT1_ENKUlDpSN_E_clIJNS1_IJS9_EEENS1_IJiEEEEEEDaSU_)
        /*145a0*/ 	.word	0x00000000


	//----- nvinfo : EIATTR_FRAME_SIZE
	.align		4
.L_13904:
        /*145a4*/ 	.byte	0x04, 0x11
        /*145a6*/ 	.short	(.L_13906 - .L_13905)
	.align		4
.L_13905:
        /*145a8*/ 	.word	index@($_ZN7cutlass13device_kernelIN5flash19enable_sm80_to_sm89INS1_16FlashAttnBwdSm80INS1_25CollectiveMainloopBwdSm80ILi2ELi2EN4cute5tupleIJNS5_1CILi128EEES8_NS7_ILi64EEEEEENS_10bfloat16_tEfNS_4arch4Sm80ELb0ELb0ELb1ELb1ELb0ELb0ELb0ELb0ELi2ELi4ELi4ELi4ELb0EEENS1_24CollectiveEpilogueBwdGQAISA_fSD_Li256ELb1ELb0EEENS1_19SingleTileSchedulerILb1ELb0ELb0ELi128EEEEEEEEEvNT_6ParamsE$_ZN73_INTERNAL_24fd9406_37_flash_bwd_hdim64_bf16_softcap_sm80_cu_8e232a79_33079atomicAddEPff)
        /*145ac*/ 	.word	0x00000000


	//----- nvinfo : EIATTR_FRAME_SIZE
	.align		4
.L_13906:
        /*145b0*/ 	.byte	0x04, 0x11
        /*145b2*/ 	.short	(.L_13908 - .L_13907)
	.align		4
.L_13907:
        /*145b4*/ 	.word	index@($_ZN7cutlass13device_kernelIN5flash19enable_sm80_to_sm89INS1_16FlashAttnBwdSm80INS1_25CollectiveMainloopBwdSm80ILi2ELi2EN4cute5tupleIJNS5_1CILi128EEES8_NS7_ILi64EEEEEENS_10bfloat16_tEfNS_4arch4Sm80ELb0ELb0ELb1ELb1ELb0ELb0ELb0ELb0ELi2ELi4ELi4ELi4ELb0EEENS1_24CollectiveEpilogueBwdGQAISA_fSD_Li256ELb1ELb0EEENS1_19SingleTileSchedulerILb1ELb0ELb0ELi128EEEEEEEEEvNT_6ParamsE$_ZN73_INTERNAL_24fd9406_37_flash_bwd_hdim64_bf16_softcap_sm80_cu_8e232a79_330724__cvta_generic_to_sharedEPKv)
        /*145b8*/ 	.word	0x00000000


	//----- nvinfo : EIATTR_FRAME_SIZE
	.align		4
.L_13908:
        /*145bc*/ 	.byte	0x04, 0x11
        /*145be*/ 	.short	(.L_13910 - .L_13909)
	.align		4
.L_13909:
        /*145c0*/ 	.word	index@($_ZN7cutlass13device_kernelIN5flash19enable_sm80_to_sm89INS1_16FlashAttnBwdSm80INS1_25CollectiveMainloopBwdSm80ILi2ELi2EN4cute5tupleIJNS5_1CILi128EEES8_NS7_ILi64EEEEEENS_10bfloat16_tEfNS_4arch4Sm80ELb0ELb0ELb1ELb1ELb0ELb0ELb0ELb0ELi2ELi4ELi4ELi4ELb0EEENS1_24CollectiveEpilogueBwdGQAISA_fSD_Li256ELb1ELb0EEENS1_19SingleTileSchedulerILb1ELb0ELb0ELi128EEEEEEEEEvNT_6ParamsE$_ZN4cute8smem_ptrIPjECI1NS_12iter_adaptorIS1_S2_EEES1_)
        /*145c4*/ 	.word	0x00000000


	//----- nvinfo : EIATTR_FRAME_SIZE
	.align		4
.L_13910:
        /*145c8*/ 	.byte	0x04, 0x11
        /*145ca*/ 	.short	(.L_13912 - .L_13911)
	.align		4
.L_13911:
        /*145cc*/ 	.word	index@($_ZN7cutlass13device_kernelIN5flash19enable_sm80_to_sm89INS1_16FlashAttnBwdSm80INS1_25CollectiveMainloopBwdSm80ILi2ELi2EN4cute5tupleIJNS5_1CILi128EEES8_NS7_ILi64EEEEEENS_10bfloat16_tEfNS_4arch4Sm80ELb0ELb0ELb1ELb1ELb0ELb0ELb0ELb0ELi2ELi4ELi4ELi4ELb0EEENS1_24CollectiveEpilogueBwdGQAISA_fSD_Li256ELb1ELb0EEENS1_19SingleTileSchedulerILb1ELb0ELb0ELi128EEEEEEEEEvNT_6ParamsE$_ZN4cute8smem_ptrIPfECI1NS_12iter_adaptorIS1_S2_EEES1_)
        /*145d0*/ 	.word	0x00000000


	//----- nvinfo : EIATTR_FRAME_SIZE
	.align		4
.L_13912:
        /*145d4*/ 	.byte	0x04, 0x11
        /*145d6*/ 	.short	(.L_13914 - .L_13913)
	.align		4
.L_13913:
        /*145d8*/ 	.word	index@($_ZN7cutlass13device_kernelIN5flash19enable_sm80_to_sm89INS1_16FlashAttnBwdSm80INS1_25CollectiveMainloopBwdSm80ILi2ELi2EN4cute5tupleIJNS5_1CILi128EEES8_NS7_ILi64EEEEEENS_10bfloat16_tEfNS_4arch4Sm80ELb0ELb0ELb1ELb1ELb0ELb0ELb0ELb0ELi2ELi4ELi4ELi4ELb0EEENS1_24CollectiveEpilogueBwdGQAISA_fSD_Li256ELb1ELb0EEENS1_19SingleTileSchedulerILb1ELb0ELb0ELi128EEEEEEEEEvNT_6ParamsE$_ZN4cute8smem_ptrIPN7cutlass9uint128_tEECI1NS_12iter_adaptorIS3_S4_EEES3_)
        /*145dc*/ 	.word	0x00000000


	//----- nvinfo : EIATTR_FRAME_SIZE
	.align		4
.L_13914:
        /*145e0*/ 	.byte	0x04, 0x11
        /*145e2*/ 	.short	(.L_13916 - .L_13915)
	.align		4
.L_13915:
        /*145e4*/ 	.word	index@($_ZN7cutlass13device_kernelIN5flash19enable_sm80_to_sm89INS1_16FlashAttnBwdSm80INS1_25CollectiveMainloopBwdSm80ILi2ELi2EN4cute5tupleIJNS5_1CILi128EEES8_NS7_ILi64EEEEEENS_10bfloat16_tEfNS_4arch4Sm80ELb0ELb0ELb1ELb1ELb0ELb0ELb0ELb0ELi2ELi4ELi4ELi4ELb0EEENS1_24CollectiveEpilogueBwdGQAISA_fSD_Li256ELb1ELb0EEENS1_19SingleTileSchedulerILb1ELb0ELb0ELi128EEEEEEEEEvNT_6ParamsE$_ZN4cute8smem_ptrIPN7cutlass10bfloat16_tEECI1NS_12iter_adaptorIS3_S4_EEES3_)
        /*145e8*/ 	.word	0x00000000


	//----- nvinfo : EIATTR_FRAME_SIZE
	.align		4
.L_13916:
        /*145ec*/ 	.byte	0x04, 0x11
        /*145ee*/ 	.short	(.L_13918 - .L_13917)
	.align		4
.L_13917:
        /*145f0*/ 	.word	index@($_ZN7cutlass13device_kernelIN5flash19enable_sm80_to_sm89INS1_16FlashAttnBwdSm80INS1_25CollectiveMainloopBwdSm80ILi2ELi2EN4cute5tupleIJNS5_1CILi128EEES8_NS7_ILi64EEEEEENS_10bfloat16_tEfNS_4arch4Sm80ELb0ELb0ELb1ELb1ELb0ELb0ELb0ELb0ELi2ELi4ELi4ELi4ELb0EEENS1_24CollectiveEpilogueBwdGQAISA_fSD_Li256ELb1ELb0EEENS1_19SingleTileSchedulerILb1ELb0ELb0ELi128EEEEEEEEEvNT_6ParamsE$_ZN4cute8gmem_ptrIPfECI1NS_12iter_adaptorIS1_S2_EEES1_)
        /*145f4*/ 	.word	0x00000000


	//----- nvinfo : EIATTR_FRAME_SIZE
	.align		4
.L_13918:
        /*145f8*/ 	.byte	0x04, 0x11
        /*145fa*/ 	.short	(.L_13920 - .L_13919)
	.align		4
.L_13919:
        /*145fc*/ 	.word	index@($_ZN7cutlass13device_kernelIN5flash19enable_sm80_to_sm89INS1_16FlashAttnBwdSm80INS1_25CollectiveMainloopBwdSm80ILi2ELi2EN4cute5tupleIJNS5_1CILi128EEES8_NS7_ILi64EEEEEENS_10bfloat16_tEfNS_4arch4Sm80ELb0ELb0ELb1ELb1ELb0ELb0ELb0ELb0ELi2ELi4ELi4ELi4ELb0EEENS1_24CollectiveEpilogueBwdGQAISA_fSD_Li256ELb1ELb0EEENS1_19SingleTileSchedulerILb1ELb0ELb0ELi128EEEEEEEEEvNT_6ParamsE$_ZN4cute8gmem_ptrIPKfECI1NS_12iter_adaptorIS2_S3_EEES2_)
        /*14600*/ 	.word	0x00000000


	//----- nvinfo : EIATTR_FRAME_SIZE
	.align		4
.L_13920:
        /*14604*/ 	.byte	0x04, 0x11
        /*14606*/ 	.short	(.L_13922 - .L_13921)
	.align		4
.L_13921:
        /*14608*/ 	.word	index@($_ZN7cutlass13device_kernelIN5flash19enable_sm80_to_sm89INS1_16FlashAttnBwdSm80INS1_25CollectiveMainloopBwdSm80ILi2ELi2EN4cute5tupleIJNS5_1CILi128EEES8_NS7_ILi64EEEEEENS_10bfloat16_tEfNS_4arch4Sm80ELb0ELb0ELb1ELb1ELb0ELb0ELb0ELb0ELi2ELi4ELi4ELi4ELb0EEENS1_24CollectiveEpilogueBwdGQAISA_fSD_Li256ELb1ELb0EEENS1_19SingleTileSchedulerILb1ELb0ELb0ELi128EEEEEEEEEvNT_6ParamsE$_ZN4cute8gmem_ptrIPKN7cutlass9uint128_tEECI1NS_12iter_adaptorIS4_S5_EEES4_)
        /*1460c*/ 	.word	0x00000000


	//----- nvinfo : EIATTR_FRAME_SIZE
	.align		4
.L_13922:
        /*14610*/ 	.byte	0x04, 0x11
        /*14612*/ 	.short	(.L_13924 - .L_13923)
	.align		4
.L_13923:
        /*14614*/ 	.word	index@($_ZN7cutlass13device_kernelIN5flash19enable_sm80_to_sm89INS1_16FlashAttnBwdSm80INS1_25CollectiveMainloopBwdSm80ILi2ELi2EN4cute5tupleIJNS5_1CILi128EEES8_NS7_ILi64EEEEEENS_10bfloat16_tEfNS_4arch4Sm80ELb0ELb0ELb1ELb1ELb0ELb0ELb0ELb0ELi2ELi4ELi4ELi4ELb0EEENS1_24CollectiveEpilogueBwdGQAISA_fSD_Li256ELb1ELb0EEENS1_19SingleTileSchedulerILb1ELb0ELb0ELi128EEEEEEEEEvNT_6ParamsE$_ZN4cute8gmem_ptrIPKN7cutlass10bfloat16_tEECI1NS_12iter_adaptorIS4_S5_EEES4_)
        /*14618*/ 	.word	0x00000000


	//----- nvinfo : EIATTR_FRAME_SIZE
	.align		4
.L_13924:
        /*1461c*/ 	.byte	0x04, 0x11
        /*1461e*/ 	.short	(.L_13926 - .L_13925)
	.align		4
.L_13925:
        /*14620*/ 	.word	index@($_ZN7cutlass13device_kernelIN5flash19enable_sm80_to_sm89INS1_16FlashAttnBwdSm80INS1_25CollectiveMainloopBwdSm80ILi2ELi2EN4cute5tupleIJNS5_1CILi128EEES8_NS7_ILi64EEEEEENS_10bfloat16_tEfNS_4arch4Sm80ELb0ELb0ELb1ELb1ELb0ELb0ELb0ELb0ELi2ELi4ELi4ELi4ELb0EEENS1_24CollectiveEpilogueBwdGQAISA_fSD_Li256ELb1ELb0EEENS1_19SingleTileSchedulerILb1ELb0ELb0ELi128EEEEEEEEEvNT_6ParamsE$_ZN4cute5tupleIJiiEEC2ERKiS3_)
        /*14624*/ 	.word	0x00000000


	//----- nvinfo : EIATTR_FRAME_SIZE
	.align		4
.L_13926:
        /*14628*/ 	.byte	0x04, 0x11
        /*1462a*/ 	.short	(.L_13928 - .L_13927)
	.align		4
.L_13927:
        /*1462c*/ 	.word	index@($_ZN7cutlass13device_kernelIN5flash19enable_sm80_to_sm89INS1_16FlashAttnBwdSm80INS1_25CollectiveMainloopBwdSm80ILi2ELi2EN4cute5tupleIJNS5_1CILi128EEES8_NS7_ILi64EEEEEENS_10bfloat16_tEfNS_4arch4Sm80ELb0ELb0ELb1ELb1ELb0ELb0ELb0ELb0ELi2ELi4ELi4ELi4ELb0EEENS1_24CollectiveEpilogueBwdGQAISA_fSD_Li256ELb1ELb0EEENS1_19SingleTileSchedulerILb1ELb0ELb0ELi128EEEEEEEEEvNT_6ParamsE$_ZN4cute5tupleIJiNS_1CILi0EEEEEC2ERKiRKS2_)
        /*14630*/ 	.word	0x00000000


	//----- nvinfo : EIATTR_FRAME_SIZE
	.align		4
.L_13928:
        /*14634*/ 	.byte	0x04, 0x11
        /*14636*/ 	.short	(.L_13930 - .L_13929)
	.align		4
.L_13929:
        /*14638*/ 	.word	index@($_ZN7cutlass13device_kernelIN5flash19enable_sm80_to_sm89INS1_16FlashAttnBwdSm80INS1_25CollectiveMainloopBwdSm80ILi2ELi2EN4cute5tupleIJNS5_1CILi128EEES8_NS7_ILi64EEEEEENS_10bfloat16_tEfNS_4arch4Sm80ELb0ELb0ELb1ELb1ELb0ELb0ELb0ELb0ELi2ELi4ELi4ELi4ELb0EEENS1_24CollectiveEpilogueBwdGQAISA_fSD_Li256ELb1ELb0EEENS1_19SingleTileSchedulerILb1ELb0ELb0ELi128EEEEEEEEEvNT_6ParamsE$_ZN4cute5tupleIJiEEC2ERKi)
        /*1463c*/ 	.word	0x00000000


	//----- nvinfo : EIATTR_FRAME_SIZE
	.align		4
.L_13930:
        /*14640*/ 	.byte	0x04, 0x11
        /*14642*/ 	.short	(.L_13932 - .L_13931)
	.align		4
.L_13931:
        /*14644*/ 	.word	index@($_ZN7cutlass13device_kernelIN5flash19enable_sm80_to_sm89INS1_16FlashAttnBwdSm80INS1_25CollectiveMainloopBwdSm80ILi2ELi2EN4cute5tupleIJNS5_1CILi128EEES8_NS7_ILi64EEEEEENS_10bfloat16_tEfNS_4arch4Sm80ELb0ELb0ELb1ELb1ELb0ELb0ELb0ELb0ELi2ELi4ELi4ELi4ELb0EEENS1_24CollectiveEpilogueBwdGQAISA_fSD_Li256ELb1ELb0EEENS1_19SingleTileSchedulerILb1ELb0ELb0ELi128EEEEEEEEEvNT_6ParamsE$_ZN4cute5tupleIJNS_7SwizzleILi3ELi3ELi3EEENS_9MixedBitsILj0ELj432EEENS_6LayoutINS0_IJNS0_IJNS_1CILi2EEES7_S7_EEES7_NS6_ILi8EEEEEENS0_IJNS0_IJNS6_ILi64EEES9_NS6_ILi512EEEEEENS6_ILi8192EEENS6_ILi1024EEEEEEEEEEC2ERKS2_RKS4_RKSH_)
        /*14648*/ 	.word	0x00000000


	//----- nvinfo : EIATTR_FRAME_SIZE
	.align		4
.L_13932:
        /*1464c*/ 	.byte	0x04, 0x11
        /*1464e*/ 	.short	(.L_13934 - .L_13933)
	.align		4
.L_13933:
        /*14650*/ 	.word	index@($_ZN7cutlass13device_kernelIN5flash19enable_sm80_to_sm89INS1_16FlashAttnBwdSm80INS1_25CollectiveMainloopBwdSm80ILi2ELi2EN4cute5tupleIJNS5_1CILi128EEES8_NS7_ILi64EEEEEENS_10bfloat16_tEfNS_4arch4Sm80ELb0ELb0ELb1ELb1ELb0ELb0ELb0ELb0ELi2ELi4ELi4ELi4ELb0EEENS1_24CollectiveEpilogueBwdGQAISA_fSD_Li256ELb1ELb0EEENS1_19SingleTileSchedulerILb1ELb0ELb0ELi128EEEEEEEEEvNT_6ParamsE$_ZN4cute5tupleIJNS_1CILi2EEEiEEC2ERKS2_RKi)
        /*14654*/ 	.word	0x00000000


	//----- nvinfo : EIATTR_FRAME_SIZE
	.align		4
.L_13934:
        /*14658*/ 	.byte	0x04, 0x11
        /*1465a*/ 	.short	(.L_13936 - .L_13935)
	.align		4
.L_13935:
        /*1465c*/ 	.word	index@($_ZN7cutlass13device_kernelIN5flash19enable_sm80_to_sm89INS1_16FlashAttnBwdSm80INS1_25CollectiveMainloopBwdSm80ILi2ELi2EN4cute5tupleIJNS5_1CILi128EEES8_NS7_ILi64EEEEEENS_10bfloat16_tEfNS_4arch4Sm80ELb0ELb0ELb1ELb1ELb0ELb0ELb0ELb0ELi2ELi4ELi4ELi4ELb0EEENS1_24CollectiveEpilogueBwdGQAISA_fSD_Li256ELb1ELb0EEENS1_19SingleTileSchedulerILb1ELb0ELb0ELi128EEEEEEEEEvNT_6ParamsE$_ZN4cute5tupleIJNS_1CILi0EEEiEEC2ERKS2_RKi)
        /*14660*/ 	.word	0x00000000


	//----- nvinfo : EIATTR_FRAME_SIZE
	.align		4
.L_13936:
        /*14664*/ 	.byte	0x04, 0x11
        /*14666*/ 	.short	(.L_13938 - .L_13937)
	.align		4
.L_13937:
        /*14668*/ 	.word	index@($_ZN7cutlass13device_kernelIN5flash19enable_sm80_to_sm89INS1_16FlashAttnBwdSm80INS1_25CollectiveMainloopBwdSm80ILi2ELi2EN4cute5tupleIJNS5_1CILi128EEES8_NS7_ILi64EEEEEENS_10bfloat16_tEfNS_4arch4Sm80ELb0ELb0ELb1ELb1ELb0ELb0ELb0ELb0ELi2ELi4ELi4ELi4ELb0EEENS1_24CollectiveEpilogueBwdGQAISA_fSD_Li256ELb1ELb0EEENS1_19SingleTileSchedulerILb1ELb0ELb0ELi128EEEEEEEEEvNT_6ParamsE$_ZN4cute5tupleIJNS0_IJNS_1CILi8EEENS1_ILi2EEES3_S3_S2_S3_EEENS0_IJNS1_ILi1EEEiiiNS1_ILi72EEENS1_ILi512EEEEEEEEC2ERKS4_RKS8_)
        /*1466c*/ 	.word	0x00000000


	//----- nvinfo : EIATTR_FRAME_SIZE
	.align		4
.L_13938:
        /*14670*/ 	.byte	0x04, 0x11
        /*14672*/ 	.short	(.L_13940 - .L_13939)
	.align		4
.L_13939:
        /*14674*/ 	.word	index@($_ZN7cutlass13device_kernelIN5flash19enable_sm80_to_sm89INS1_16FlashAttnBwdSm80INS1_25CollectiveMainloopBwdSm80ILi2ELi2EN4cute5tupleIJNS5_1CILi128EEES8_NS7_ILi64EEEEEENS_10bfloat16_tEfNS_4arch4Sm80ELb0ELb0ELb1ELb1ELb0ELb0ELb0ELb0ELi2ELi4ELi4ELi4ELb0EEENS1_24CollectiveEpilogueBwdGQAISA_fSD_Li256ELb1ELb0EEENS1_19SingleTileSchedulerILb1ELb0ELb0ELi128EEEEEEEEEvNT_6ParamsE$_ZN4cute5tupleIJNS0_IJNS_1CILi8EEENS0_IJNS1_ILi2EEES3_S3_EEENS1_ILi1EEES4_S5_EEENS0_IJS5_NS0_IJiiiEEENS1_ILi64EEENS0_IJNS1_ILi72EEENS1_ILi144EEENS1_ILi288EEEEEENS1_ILi512EEEEEEEEC2ERKS6_RKSE_)
        /*14678*/ 	.word	0x00000000


	//----- nvinfo : EIATTR_FRAME_SIZE
	.align		4
.L_13940:
        /*1467c*/ 	.byte	0x04, 0x11
        /*1467e*/ 	.short	(.L_13942 - .L_13941)
	.align		4
.L_13941:
        /*14680*/ 	.word	index@($_ZN7cutlass13device_kernelIN5flash19enable_sm80_to_sm89INS1_16FlashAttnBwdSm80INS1_25CollectiveMainloopBwdSm80ILi2ELi2EN4cute5tupleIJNS5_1CILi128EEES8_NS7_ILi64EEEEEENS_10bfloat16_tEfNS_4arch4Sm80ELb0ELb0ELb1ELb1ELb0ELb0ELb0ELb0ELi2ELi4ELi4ELi4ELb0EEENS1_24CollectiveEpilogueBwdGQAISA_fSD_Li256ELb1ELb0EEENS1_19SingleTileSchedulerILb1ELb0ELb0ELi128EEEEEEEEEvNT_6ParamsE$_ZN4cute5tupleIJNS0_IJNS_1CILi8EEENS0_IJNS1_ILi2EEES3_S3_EEENS1_ILi1EEES4_S5_EEENS0_IJS5_NS0_IJS2_iiEEENS1_ILi64EEENS0_IJiNS1_ILi144EEENS1_ILi288EEEEEENS1_ILi512EEEEEEEEC2ERKS6_RKSD_)
        /*14684*/ 	.word	0x00000000


	//----- nvinfo : EIATTR_FRAME_SIZE
	.align		4
.L_13942:
        /*14688*/ 	.byte	0x04, 0x11
        /*1468a*/ 	.short	(.L_13944 - .L_13943)
	.align		4
.L_13943:
        /*1468c*/ 	.word	index@($_ZN7cutlass13device_kernelIN5flash19enable_sm80_to_sm89INS1_16FlashAttnBwdSm80INS1_25CollectiveMainloopBwdSm80ILi2ELi2EN4cute5tupleIJNS5_1CILi128EEES8_NS7_ILi64EEEEEENS_10bfloat16_tEfNS_4arch4Sm80ELb0ELb0ELb1ELb1ELb0ELb0ELb0ELb0ELi2ELi4ELi4ELi4ELb0EEENS1_24CollectiveEpilogueBwdGQAISA_fSD_Li256ELb1ELb0EEENS1_19SingleTileSchedulerILb1ELb0ELb0ELi128EEEEEEEEEvNT_6ParamsE$_ZN4cute5tupleIJNS0_IJNS_1CILi2EEES2_S2_EEENS0_IJNS1_ILi1EEENS1_ILi512EEEiEEEEEC2ERKS3_RKS6_)
        /*14690*/ 	.word	0x00000000


	//----- nvinfo : EIATTR_FRAME_SIZE
	.align		4
.L_13944:
        /*14694*/ 	.byte	0x04, 0x11
        /*14696*/ 	.short	(.L_13946 - .L_13945)
	.align		4
.L_13945:
        /*14698*/ 	.word	index@($_ZN7cutlass13device_kernelIN5flash19enable_sm80_to_sm89INS1_16FlashAttnBwdSm80INS1_25CollectiveMainloopBwdSm80ILi2ELi2EN4cute5tupleIJNS5_1CILi128EEES8_NS7_ILi64EEEEEENS_10bfloat16_tEfNS_4arch4Sm80ELb0ELb0ELb1ELb1ELb0ELb0ELb0ELb0ELi2ELi4ELi4ELi4ELb0EEENS1_24CollectiveEpilogueBwdGQAISA_fSD_Li256ELb1ELb0EEENS1_19SingleTileSchedulerILb1ELb0ELb0ELi128EEEEEEEEEvNT_6ParamsE$_ZN4cute5tupleIJNS0_IJNS_1CILi2EEES2_EEENS0_IJiiEEEEEC2ERKS3_RKS4_)
        /*1469c*/ 	.word	0x00000000


	//----- nvinfo : EIATTR_FRAME_SIZE
	.align		4
.L_13946:
        /*146a0*/ 	.byte	0x04, 0x11
        /*146a2*/ 	.short	(.L_13948 - .L_13947)
	.align		4
.L_13947:
        /*146a4*/ 	.word	index@($_ZN7cutlass13device_kernelIN5flash19enable_sm80_to_sm89INS1_16FlashAttnBwdSm80INS1_25CollectiveMainloopBwdSm80ILi2ELi2EN4cute5tupleIJNS5_1CILi128EEES8_NS7_ILi64EEEEEENS_10bfloat16_tEfNS_4arch4Sm80ELb0ELb0ELb1ELb1ELb0ELb0ELb0ELb0ELi2ELi4ELi4ELi4ELb0EEENS1_24CollectiveEpilogueBwdGQAISA_fSD_Li256ELb1ELb0EEENS1_19SingleTileSchedulerILb1ELb0ELb0ELi128EEEEEEEEEvNT_6ParamsE$_ZN4cute5tupleIJNS0_IJNS_1CILi2EEES2_EEENS0_IJiNS1_ILi512EEEEEEEEC2ERKS3_RKS5_)
        /*146a8*/ 	.word	0x00000000


	//----- nvinfo : EIATTR_FRAME_SIZE
	.align		4
.L_13948:
        /*146ac*/ 	.byte	0x04, 0x11
        /*146ae*/ 	.short	(.L_13950 - .L_13949)
	.align		4
.L_13949:
        /*146b0*/ 	.word	index@($_ZN7cutlass13device_kernelIN5flash19enable_sm80_to_sm89INS1_16FlashAttnBwdSm80INS1_25CollectiveMainloopBwdSm80ILi2ELi2EN4cute5tupleIJNS5_1CILi128EEES8_NS7_ILi64EEEEEENS_10bfloat16_tEfNS_4arch4Sm80ELb0ELb0ELb1ELb1ELb0ELb0ELb0ELb0ELi2ELi4ELi4ELi4ELb0EEENS1_24CollectiveEpilogueBwdGQAISA_fSD_Li256ELb1ELb0EEENS1_19SingleTileSchedulerILb1ELb0ELb0ELi128EEEEEEEEEvNT_6ParamsE$_ZN4cute5tupleIJNS0_IJNS_1CILi2EEES2_EEENS0_IJiNS1_ILi4096EEEEEEEEC2ERKS3_RKS5_)
        /*146b4*/ 	.word	0x00000000


	//----- nvinfo : EIATTR_FRAME_SIZE
	.align		4
.L_13950:
        /*146b8*/ 	.byte	0x04, 0x11
        /*146ba*/ 	.short	(.L_13952 - .L_13951)
	.align		4
.L_13951:
        /*146bc*/ 	.word	index@($_ZN7cutlass13device_kernelIN5flash19enable_sm80_to_sm89INS1_16FlashAttnBwdSm80INS1_25CollectiveMainloopBwdSm80ILi2ELi2EN4cute5tupleIJNS5_1CILi128EEES8_NS7_ILi64EEEEEENS_10bfloat16_tEfNS_4arch4Sm80ELb0ELb0ELb1ELb1ELb0ELb0ELb0ELb0ELi2ELi4ELi4ELi4ELb0EEENS1_24CollectiveEpilogueBwdGQAISA_fSD_Li256ELb1ELb0EEENS1_19SingleTileSchedulerILb1ELb0ELb0ELi128EEEEEEEEEvNT_6ParamsE$_ZN4cute5tupleIJNS0_IJNS_1CILi2EEES2_EEENS0_IJNS1_ILi1EEEiEEEEEC2ERKS3_RKS5_)
        /*146c0*/ 	.word	0x00000000


	//----- nvinfo : EIATTR_FRAME_SIZE
	.align		4
.L_13952:
        /*146c4*/ 	.byte	0x04, 0x11
        /*146c6*/ 	.short	(.L_13954 - .L_13953)
	.align		4
.L_13953:
        /*146c8*/ 	.word	index@($_ZN7cutlass13device_kernelIN5flash19enable_sm80_to_sm89INS1_16FlashAttnBwdSm80INS1_25CollectiveMainloopBwdSm80ILi2ELi2EN4cute5tupleIJNS5_1CILi128EEES8_NS7_ILi64EEEEEENS_10bfloat16_tEfNS_4arch4Sm80ELb0ELb0ELb1ELb1ELb0ELb0ELb0ELb0ELi2ELi4ELi4ELi4ELb0EEENS1_24CollectiveEpilogueBwdGQAISA_fSD_Li256ELb1ELb0EEENS1_19SingleTileSchedulerILb1ELb0ELb0ELi128EEEEEEEEEvNT_6ParamsE$_ZN4cute5tupleIJNS0_IJNS_1CILi2EEEEEENS0_IJiEEEEEC2ERKS3_RKS4_)
        /*146cc*/ 	.word	0x00000000


	//----- nvinfo : EIATTR_FRAME_SIZE
	.align		4
.L_13954:
        /*146d0*/ 	.byte	0x04, 0x11
        /*146d2*/ 	.short	(.L_13956 - .L_13955)
	.align		4
.L_13955:
        /*146d4*/ 	.word	index@($_ZN7cutlass13device_kernelIN5flash19enable_sm80_to_sm89INS1_16FlashAttnBwdSm80INS1_25CollectiveMainloopBwdSm80ILi2ELi2EN4cute5tupleIJNS5_1CILi128EEES8_NS7_ILi64EEEEEENS_10bfloat16_tEfNS_4arch4Sm80ELb0ELb0ELb1ELb1ELb0ELb0ELb0ELb0ELi2ELi4ELi4ELi4ELb0EEENS1_24CollectiveEpilogueBwdGQAISA_fSD_Li256ELb1ELb0EEENS1_19SingleTileSchedulerILb1ELb0ELb0ELi128EEEEEEEEEvNT_6ParamsE$_ZN4cute5tupleIJNS0_IJNS_1CILi1EEENS1_ILi2EEES3_EEENS0_IJS2_NS1_ILi256EEEiEEEEEC2ERKS4_RKS6_)
        /*146d8*/ 	.word	0x00000000


	//----- nvinfo : EIATTR_FRAME_SIZE
	.align		4
.L_13956:
        /*146dc*/ 	.byte	0x04, 0x11
        /*146de*/ 	.short	(.L_13958 - .L_13957)
	.align		4
.L_13957:
        /*146e0*/ 	.word	index@($_ZN7cutlass13device_kernelIN5flash19enable_sm80_to_sm89INS1_16FlashAttnBwdSm80INS1_25CollectiveMainloopBwdSm80ILi2ELi2EN4cute5tupleIJNS5_1CILi128EEES8_NS7_ILi64EEEEEENS_10bfloat16_tEfNS_4arch4Sm80ELb0ELb0ELb1ELb1ELb0ELb0ELb0ELb0ELi2ELi4ELi4ELi4ELb0EEENS1_24CollectiveEpilogueBwdGQAISA_fSD_Li256ELb1ELb0EEENS1_19SingleTileSchedulerILb1ELb0ELb0ELi128EEEEEEEEEvNT_6ParamsE$_ZN4cute5tupleIJNS0_IJNS_1CILi1EEENS1_ILi2EEEEEENS0_IJNS1_ILi0EEEiEEEEEC2ERKS4_RKS6_)
        /*146e4*/ 	.word	0x00000000


	//----- nvinfo : EIATTR_FRAME_SIZE
	.align		4
.L_13958:
        /*146e8*/ 	.byte	0x04, 0x11
        /*146ea*/ 	.short	(.L_13960 - .L_13959)
	.align		4
.L_13959:
        /*146ec*/ 	.word	index@($_ZN7cutlass13device_kernelIN5flash19enable_sm80_to_sm89INS1_16FlashAttnBwdSm80INS1_25CollectiveMainloopBwdSm80ILi2ELi2EN4cute5tupleIJNS5_1CILi128EEES8_NS7_ILi64EEEEEENS_10bfloat16_tEfNS_4arch4Sm80ELb0ELb0ELb1ELb1ELb0ELb0ELb0ELb0ELi2ELi4ELi4ELi4ELb0EEENS1_24CollectiveEpilogueBwdGQAISA_fSD_Li256ELb1ELb0EEENS1_19SingleTileSchedulerILb1ELb0ELb0ELi128EEEEEEEEEvNT_6ParamsE$_ZN4cute5tupleIJNS0_IJNS_1CILi1EEENS0_IJS2_NS1_ILi2EEES3_EEEEEENS0_IJNS1_ILi0EEENS0_IJS2_NS1_ILi256EEEiEEEEEEEEC2ERKS5_RKS9_)
        /*146f0*/ 	.word	0x00000000


	//----- nvinfo : EIATTR_FRAME_SIZE
	.align		4
.L_13960:
        /*146f4*/ 	.byte	0x04, 0x11
        /*146f6*/ 	.short	(.L_13962 - .L_13961)
	.align		4
.L_13961:
        /*146f8*/ 	.word	index@($_ZN7cutlass13device_kernelIN5flash19enable_sm80_to_sm89INS1_16FlashAttnBwdSm80INS1_25CollectiveMainloopBwdSm80ILi2ELi2EN4cute5tupleIJNS5_1CILi128EEES8_NS7_ILi64EEEEEENS_10bfloat16_tEfNS_4arch4Sm80ELb0ELb0ELb1ELb1ELb0ELb0ELb0ELb0ELi2ELi4ELi4ELi4ELb0EEENS1_24CollectiveEpilogueBwdGQAISA_fSD_Li256ELb1ELb0EEENS1_19SingleTileSchedulerILb1ELb0ELb0ELi128EEEEEEEEEvNT_6ParamsE$_ZN4cute5tupleIJNS0_IJNS_1CILi16EEENS1_ILi2EEES3_S3_NS1_ILi4EEES3_EEENS0_IJNS1_ILi1EEEiiiNS1_ILi144EEENS1_ILi512EEEEEEEEC2ERKS5_RKS9_)
        /*146fc*/ 	.word	0x00000000


	//----- nvinfo : EIATTR_FRAME_SIZE
	.align		4
.L_13962:
        /*14700*/ 	.byte	0x04, 0x11
        /*14702*/ 	.short	(.L_13964 - .L_13963)
	.align		4
.L_13963:
        /*14704*/ 	.word	index@($_ZN7cutlass13device_kernelIN5flash19enable_sm80_to_sm89INS1_16FlashAttnBwdSm80INS1_25CollectiveMainloopBwdSm80ILi2ELi2EN4cute5tupleIJNS5_1CILi128EEES8_NS7_ILi64EEEEEENS_10bfloat16_tEfNS_4arch4Sm80ELb0ELb0ELb1ELb1ELb0ELb0ELb0ELb0ELi2ELi4ELi4ELi4ELb0EEENS1_24CollectiveEpilogueBwdGQAISA_fSD_Li256ELb1ELb0EEENS1_19SingleTileSchedulerILb1ELb0ELb0ELi128EEEEEEEEEvNT_6ParamsE$_ZN4cute5tupleIJNS0_IJNS0_IJNS_1CILi8EEENS1_ILi1EEEEEENS1_ILi4EEES3_EEENS0_IJNS0_IJS3_NS1_ILi0EEEEEElS7_EEEEEC2ERKS6_RKS9_)
        /*14708*/ 	.word	0x00000000


	//----- nvinfo : EIATTR_FRAME_SIZE
	.align		4
.L_13964:
        /*1470c*/ 	.byte	0x04, 0x11
        /*1470e*/ 	.short	(.L_13966 - .L_13965)
	.align		4
.L_13965:
        /*14710*/ 	.word	index@($_ZN7cutlass13device_kernelIN5flash19enable_sm80_to_sm89INS1_16FlashAttnBwdSm80INS1_25CollectiveMainloopBwdSm80ILi2ELi2EN4cute5tupleIJNS5_1CILi128EEES8_NS7_ILi64EEEEEENS_10bfloat16_tEfNS_4arch4Sm80ELb0ELb0ELb1ELb1ELb0ELb0ELb0ELb0ELi2ELi4ELi4ELi4ELb0EEENS1_24CollectiveEpilogueBwdGQAISA_fSD_Li256ELb1ELb0EEENS1_19SingleTileSchedulerILb1ELb0ELb0ELi128EEEEEEEEEvNT_6ParamsE$_ZN4cute5tupleIJNS0_IJNS0_IJNS_1CILi8EEENS1_ILi1EEEEEENS1_ILi2EEES2_EEENS0_IJNS0_IJS3_NS1_ILi0EEEEEEiNS1_ILi1024EEEEEEEEC2ERKS6_RKSA_)
        /*14714*/ 	.word	0x00000000


	//----- nvinfo : EIATTR_FRAME_SIZE
	.align		4
.L_13966:
        /*14718*/ 	.byte	0x04, 0x11
        /*1471a*/ 	.short	(.L_13968 - .L_13967)
	.align		4
.L_13967:
        /*1471c*/ 	.word	index@($_ZN7cutlass13device_kernelIN5flash19enable_sm80_to_sm89INS1_16FlashAttnBwdSm80INS1_25CollectiveMainloopBwdSm80ILi2ELi2EN4cute5tupleIJNS5_1CILi128EEES8_NS7_ILi64EEEEEENS_10bfloat16_tEfNS_4arch4Sm80ELb0ELb0ELb1ELb1ELb0ELb0ELb0ELb0ELi2ELi4ELi4ELi4ELb0EEENS1_24CollectiveEpilogueBwdGQAISA_fSD_Li256ELb1ELb0EEENS1_19SingleTileSchedulerILb1ELb0ELb0ELi128EEEEEEEEEvNT_6ParamsE$_ZN4cute5tupleIJNS0_IJNS0_IJNS_1CILi8EEENS1_ILi1EEEEEENS1_ILi2EEENS0_IJS5_S5_EEEEEENS0_IJNS0_IJS3_NS1_ILi0EEEEEENS1_ILi4096EEENS0_IJiiEEEEEEEEC2ERKS7_RKSC_)
        /*14720*/ 	.word	0x00000000


	//----- nvinfo : EIATTR_FRAME_SIZE
	.align		4
.L_13968:
        /*14724*/ 	.byte	0x04, 0x11
        /*14726*/ 	.short	(.L_13970 - .L_13969)
	.align		4
.L_13969:
        /*14728*/ 	.word	index@($_ZN7cutlass13device_kernelIN5flash19enable_sm80_to_sm89INS1_16FlashAttnBwdSm80INS1_25CollectiveMainloopBwdSm80ILi2ELi2EN4cute5tupleIJNS5_1CILi128EEES8_NS7_ILi64EEEEEENS_10bfloat16_tEfNS_4arch4Sm80ELb0ELb0ELb1ELb1ELb0ELb0ELb0ELb0ELi2ELi4ELi4ELi4ELb0EEENS1_24CollectiveEpilogueBwdGQAISA_fSD_Li256ELb1ELb0EEENS1_19SingleTileSchedulerILb1ELb0ELb0ELi128EEEEEEEEEvNT_6ParamsE$_ZN4cute5tupleIJNS0_IJNS0_IJNS_1CILi8EEENS1_ILi1EEEEEENS1_ILi2EEEEEENS0_IJNS0_IJS3_NS1_ILi0EEEEEEiEEEEEC2ERKS6_RKS9_)
        /*1472c*/ 	.word	0x00000000


	//----- nvinfo : EIATTR_FRAME_SIZE
	.align		4
.L_13970:
        /*14730*/ 	.byte	0x04, 0x11
        /*14732*/ 	.short	(.L_13972 - .L_13971)
	.align		4
.L_13971:
        /*14734*/ 	.word	index@($_ZN7cutlass13device_kernelIN5flash19enable_sm80_to_sm89INS1_16FlashAttnBwdSm80INS1_25CollectiveMainloopBwdSm80ILi2ELi2EN4cute5tupleIJNS5_1CILi128EEES8_NS7_ILi64EEEEEENS_10bfloat16_tEfNS_4arch4Sm80ELb0ELb0ELb1ELb1ELb0ELb0ELb0ELb0ELi2ELi4ELi4ELi4ELb0EEENS1_24CollectiveEpilogueBwdGQAISA_fSD_Li256ELb1ELb0EEENS1_19SingleTileSchedulerILb1ELb0ELb0ELi128EEEEEEEEEvNT_6ParamsE$_ZN4cute5tupleIJNS0_IJNS0_IJNS_1CILi8EEENS1_ILi1EEEEEENS0_IJNS1_ILi2EEEEEEEEENS0_IJNS0_IJS3_NS1_ILi0EEEEEENS0_IJiEEEEEEEEC2ERKS7_RKSB_)
        /*14738*/ 	.word	0x00000000


	//----- nvinfo : EIATTR_FRAME_SIZE
	.align		4
.L_13972:
        /*1473c*/ 	.byte	0x04, 0x11
        /*1473e*/ 	.short	(.L_13974 - .L_13973)
	.align		4
.L_13973:
        /*14740*/ 	.word	index@($_ZN7cutlass13device_kernelIN5flash19enable_sm80_to_sm89INS1_16FlashAttnBwdSm80INS1_25CollectiveMainloopBwdSm80ILi2ELi2EN4cute5tupleIJNS5_1CILi128EEES8_NS7_ILi64EEEEEENS_10bfloat16_tEfNS_4arch4Sm80ELb0ELb0ELb1ELb1ELb0ELb0ELb0ELb0ELi2ELi4ELi4ELi4ELb0EEENS1_24CollectiveEpilogueBwdGQAISA_fSD_Li256ELb1ELb0EEENS1_19SingleTileSchedulerILb1ELb0ELb0ELi128EEEEEEEEEvNT_6ParamsE$_ZN4cute5tupleIJNS0_IJNS0_IJNS_1CILi2EEES2_S2_EEES2_NS0_IJS2_S2_EEEEEENS0_IJNS0_IJNS1_ILi1EEENS1_ILi512EEEiEEENS1_ILi4096EEENS0_IJiiEEEEEEEEC2ERKS5_RKSB_)
        /*14744*/ 	.word	0x00000000


	//----- nvinfo : EIATTR_FRAME_SIZE
	.align		4
.L_13974:
        /*14748*/ 	.byte	0x04, 0x11
        /*1474a*/ 	.short	(.L_13976 - .L_13975)
	.align		4
.L_13975:
        /*1474c*/ 	.word	index@($_ZN7cutlass13device_kernelIN5flash19enable_sm80_to_sm89INS1_16FlashAttnBwdSm80INS1_25CollectiveMainloopBwdSm80ILi2ELi2EN4cute5tupleIJNS5_1CILi128EEES8_NS7_ILi64EEEEEENS_10bfloat16_tEfNS_4arch4Sm80ELb0ELb0ELb1ELb1ELb0ELb0ELb0ELb0ELi2ELi4ELi4ELi4ELb0EEENS1_24CollectiveEpilogueBwdGQAISA_fSD_Li256ELb1ELb0EEENS1_19SingleTileSchedulerILb1ELb0ELb0ELi128EEEEEEEEEvNT_6ParamsE$_ZN4cute5tupleIJNS0_IJNS0_IJNS_1CILi2EEES2_S2_EEES2_NS0_IJNS0_IJS2_S2_EEES2_EEEEEENS0_IJNS0_IJNS1_ILi1EEENS1_ILi512EEEiEEENS1_ILi4096EEENS0_IJNS0_IJiiEEENS1_ILi8192EEEEEEEEEEEC2ERKS6_RKSE_)
        /*14750*/ 	.word	0x00000000


	//----- nvinfo : EIATTR_FRAME_SIZE
	.align		4
.L_13976:
        /*14754*/ 	.byte	0x04, 0x11
        /*14756*/ 	.short	(.L_13978 - .L_13977)
	.align		4
.L_13977:
        /*14758*/ 	.word	index@($_ZN7cutlass13device_kernelIN5flash19enable_sm80_to_sm89INS1_16FlashAttnBwdSm80INS1_25CollectiveMainloopBwdSm80ILi2ELi2EN4cute5tupleIJNS5_1CILi128EEES8_NS7_ILi64EEEEEENS_10bfloat16_tEfNS_4arch4Sm80ELb0ELb0ELb1ELb1ELb0ELb0ELb0ELb0ELi2ELi4ELi4ELi4ELb0EEENS1_24CollectiveEpilogueBwdGQAISA_fSD_Li256ELb1ELb0EEENS1_19SingleTileSchedulerILb1ELb0ELb0ELi128EEEEEEEEEvNT_6ParamsE$_ZN4cute5tupleIJNS0_IJNS0_IJNS_1CILi2EEES2_EEES3_NS1_ILi8EEEEEENS0_IJNS0_IJiNS1_ILi512EEEEEENS0_IJiiEEENS1_ILi1024EEEEEEEEC2ERKS5_RKSA_)
        /*1475c*/ 	.word	0x00000000


	//----- nvinfo : EIATTR_FRAME_SIZE
	.align		4
.L_13978:
        /*14760*/ 	.byte	0x04, 0x11
        /*14762*/ 	.short	(.L_13980 - .L_13979)
	.align		4
.L_13979:
        /*14764*/ 	.word	index@($_ZN7cutlass13device_kernelIN5flash19enable_sm80_to_sm89INS1_16FlashAttnBwdSm80INS1_25CollectiveMainloopBwdSm80ILi2ELi2EN4cute5tupleIJNS5_1CILi128EEES8_NS7_ILi64EEEEEENS_10bfloat16_tEfNS_4arch4Sm80ELb0ELb0ELb1ELb1ELb0ELb0ELb0ELb0ELi2ELi4ELi4ELi4ELb0EEENS1_24CollectiveEpilogueBwdGQAISA_fSD_Li256ELb1ELb0EEENS1_19SingleTileSchedulerILb1ELb0ELb0ELi128EEEEEEEEEvNT_6ParamsE$_ZN4cute5tupleIJNS0_IJNS0_IJNS_1CILi2EEES2_EEES2_EEENS0_IJNS0_IJiiEEENS1_ILi8192EEEEEEEEC2ERKS4_RKS7_)
        /*14768*/ 	.word	0x00000000


	//----- nvinfo : EIATTR_FRAME_SIZE
	.align		4
.L_13980:
        /*1476c*/ 	.byte	0x04, 0x11
        /*1476e*/ 	.short	(.L_13982 - .L_13981)
	.align		4
.L_13981:
        /*14770*/ 	.word	index@($_ZN7cutlass13device_kernelIN5flash19enable_sm80_to_sm89INS1_16FlashAttnBwdSm80INS1_25CollectiveMainloopBwdSm80ILi2ELi2EN4cute5tupleIJNS5_1CILi128EEES8_NS7_ILi64EEEEEENS_10bfloat16_tEfNS_4arch4Sm80ELb0ELb0ELb1ELb1ELb0ELb0ELb0ELb0ELi2ELi4ELi4ELi4ELb0EEENS1_24CollectiveEpilogueBwdGQAISA_fSD_Li256ELb1ELb0EEENS1_19SingleTileSchedulerILb1ELb0ELb0ELi128EEEEEEEEEvNT_6ParamsE$_ZN4cute5tupleIJNS0_IJNS0_IJNS_1CILi2EEES2_EEENS1_ILi8EEES3_EEENS0_IJNS0_IJNS1_ILi1EEEiEEENS1_ILi1024EEENS0_IJiiEEEEEEEEC2ERKS5_RKSA_)
        /*14774*/ 	.word	0x00000000


	//----- nvinfo : EIATTR_FRAME_SIZE
	.align		4
.L_13982:
        /*14778*/ 	.byte	0x04, 0x11
        /*1477a*/ 	.short	(.L_13984 - .L_13983)
	.align		4
.L_13983:
        /*1477c*/ 	.word	index@($_ZN7cutlass13device_kernelIN5flash19enable_sm80_to_sm89INS1_16FlashAttnBwdSm80INS1_25CollectiveMainloopBwdSm80ILi2ELi2EN4cute5tupleIJNS5_1CILi128EEES8_NS7_ILi64EEEEEENS_10bfloat16_tEfNS_4arch4Sm80ELb0ELb0ELb1ELb1ELb0ELb0ELb0ELb0ELi2ELi4ELi4ELi4ELb0EEENS1_24CollectiveEpilogueBwdGQAISA_fSD_Li256ELb1ELb0EEENS1_19SingleTileSchedulerILb1ELb0ELb0ELi128EEEEEEEEEvNT_6ParamsE$_ZN4cute5tupleIJNS0_IJNS0_IJNS_1CILi1EEENS0_IJS2_NS1_ILi2EEES3_EEEEEES3_NS0_IJS3_S3_EEEEEENS0_IJNS0_IJNS1_ILi0EEENS0_IJS2_NS1_ILi256EEEiEEEEEENS1_ILi2048EEENS0_IJiNS1_ILi4096EEEEEEEEEEEC2ERKS7_RKSF_)
        /*14780*/ 	.word	0x00000000


	//----- nvinfo : EIATTR_FRAME_SIZE
	.align		4
.L_13984:
        /*14784*/ 	.byte	0x04, 0x11
        /*14786*/ 	.short	(.L_13986 - .L_13985)
	.align		4
.L_13985:
        /*14788*/ 	.word	index@($_ZN7cutlass13device_kernelIN5flash19enable_sm80_to_sm89INS1_16FlashAttnBwdSm80INS1_25CollectiveMainloopBwdSm80ILi2ELi2EN4cute5tupleIJNS5_1CILi128EEES8_NS7_ILi64EEEEEENS_10bfloat16_tEfNS_4arch4Sm80ELb0ELb0ELb1ELb1ELb0ELb0ELb0ELb0ELi2ELi4ELi4ELi4ELb0EEENS1_24CollectiveEpilogueBwdGQAISA_fSD_Li256ELb1ELb0EEENS1_19SingleTileSchedulerILb1ELb0ELb0ELi128EEEEEEEEEvNT_6ParamsE$_ZN4cute5tupleIJNS0_IJNS0_IJNS0_IJNS_1CILi8EEENS1_ILi1EEEEEES3_EEENS0_IJNS0_IJS3_S3_EEENS1_ILi2EEEEEEEEENS0_IJNS0_IJNS0_IJS3_NS1_ILi0EEEEEESA_EEENS0_IJNS0_IJSA_SA_EEEiEEEEEEEEC2ERKS9_RKSF_)
        /*1478c*/ 	.word	0x00000000


	//----- nvinfo : EIATTR_FRAME_SIZE
	.align		4
.L_13986:
        /*14790*/ 	.byte	0x04, 0x11
        /*14792*/ 	.short	(.L_13988 - .L_13987)
	.align		4
.L_13987:
        /*14794*/ 	.word	index@($_ZN7cutlass13device_kernelIN5flash19enable_sm80_to_sm89INS1_16FlashAttnBwdSm80INS1_25CollectiveMainloopBwdSm80ILi2ELi2EN4cute5tupleIJNS5_1CILi128EEES8_NS7_ILi64EEEEEENS_10bfloat16_tEfNS_4arch4Sm80ELb0ELb0ELb1ELb1ELb0ELb0ELb0ELb0ELi2ELi4ELi4ELi4ELb0EEENS1_24CollectiveEpilogueBwdGQAISA_fSD_Li256ELb1ELb0EEENS1_19SingleTileSchedulerILb1ELb0ELb0ELi128EEEEEEEEEvNT_6ParamsE$_ZN4cute5tupleIJNS0_IJNS0_IJNS0_IJNS_1CILi8EEENS1_ILi1EEEEEENS0_IJS3_S3_EEEEEENS0_IJS3_NS1_ILi2EEEEEEEEENS0_IJNS0_IJNS0_IJS3_NS1_ILi0EEEEEENS0_IJSA_SA_EEEEEENS0_IJSA_iEEEEEEEEC2ERKS9_RKSF_)
        /*14798*/ 	.word	0x00000000


	//----- nvinfo : EIATTR_FRAME_SIZE
	.align		4
.L_13988:
        /*1479c*/ 	.byte	0x04, 0x11
        /*1479e*/ 	.short	(.L_13990 - .L_13989)
	.align		4
.L_13989:
        /*147a0*/ 	.word	index@($_ZN7cutlass13device_kernelIN5flash19enable_sm80_to_sm89INS1_16FlashAttnBwdSm80INS1_25CollectiveMainloopBwdSm80ILi2ELi2EN4cute5tupleIJNS5_1CILi128EEES8_NS7_ILi64EEEEEENS_10bfloat16_tEfNS_4arch4Sm80ELb0ELb0ELb1ELb1ELb0ELb0ELb0ELb0ELi2ELi4ELi4ELi4ELb0EEENS1_24CollectiveEpilogueBwdGQAISA_fSD_Li256ELb1ELb0EEENS1_19SingleTileSchedulerILb1ELb0ELb0ELi128EEEEEEEEEvNT_6ParamsE$_ZN4cute3eso3ESOILb1ELb0EJNS_7SwizzleILi3ELi3ELi3EEENS_9MixedBitsILj0ELj432EEENS_6LayoutINS_5tupleIJNS7_IJNS_1CILi2EEES9_S9_EEES9_NS8_ILi8EEEEEENS7_IJNS7_IJNS8_ILi64EEESB_NS8_ILi512EEEEEENS8_ILi8192EEENS8_ILi1024EEEEEEEEEEC2ERKS3_RKS5_RKSJ_)
        /*147a4*/ 	.word	0x00000000


	//----- nvinfo : EIATTR_FRAME_SIZE
	.align		4
.L_13990:
        /*147a8*/ 	.byte	0x04, 0x11
        /*147aa*/ 	.short	(.L_13992 - .L_13991)
	.align		4
.L_13991:
        /*147ac*/ 	.word	index@($_ZN7cutlass13device_kernelIN5flash19enable_sm80_to_sm89INS1_16FlashAttnBwdSm80INS1_25CollectiveMainloopBwdSm80ILi2ELi2EN4cute5tupleIJNS5_1CILi128EEES8_NS7_ILi64EEEEEENS_10bfloat16_tEfNS_4arch4Sm80ELb0ELb0ELb1ELb1ELb0ELb0ELb0ELb0ELi2ELi4ELi4ELi4ELb0EEENS1_24CollectiveEpilogueBwdGQAISA_fSD_Li256ELb1ELb0EEENS1_19SingleTileSchedulerILb1ELb0ELb0ELi128EEEEEEEEEvNT_6ParamsE$_ZN4cute3eso3ESOILb1ELb0EJNS_6LayoutINS_5tupleIJNS_1CILi4EEEEEENS3_IJNS4_ILi1EEEEEEEENS_10ViewEngineIPfEEEEC2ERKS9_RKSC_)
        /*147b0*/ 	.word	0x00000000


	//----- nvinfo : EIATTR_FRAME_SIZE
	.align		4
.L_13992:
        /*147b4*/ 	.byte	0x04, 0x11
        /*147b6*/ 	.short	(.L_13994 - .L_13993)
	.align		4
.L_13993:
        /*147b8*/ 	.word	index@($_ZN7cutlass13device_kernelIN5flash19enable_sm80_to_sm89INS1_16FlashAttnBwdSm80INS1_25CollectiveMainloopBwdSm80ILi2ELi2EN4cute5tupleIJNS5_1CILi128EEES8_NS7_ILi64EEEEEENS_10bfloat16_tEfNS_4arch4Sm80ELb0ELb0ELb1ELb1ELb0ELb0ELb0ELb0ELi2ELi4ELi4ELi4ELb0EEENS1_24CollectiveEpilogueBwdGQAISA_fSD_Li256ELb1ELb0EEENS1_19SingleTileSchedulerILb1ELb0ELb0ELi128EEEEEEEEEvNT_6ParamsE$_ZN4cute3eso3ESOILb1ELb0EJNS_6LayoutINS_5tupleIJNS_1CILi1EEENS4_ILi4EEEEEENS3_IJNS4_ILi0EEES5_EEEEENS_10ViewEngineIPfEEEEC2ERKSA_RKSD_)
        /*147bc*/ 	.word	0x00000000


	//----- nvinfo : EIATTR_FRAME_SIZE
	.align		4
.L_13994:
        /*147c0*/ 	.byte	0x04, 0x11
        /*147c2*/ 	.short	(.L_13996 - .L_13995)
	.align		4
.L_13995:
        /*147c4*/ 	.word	index@($_ZN7cutlass13device_kernelIN5flash19enable_sm80_to_sm89INS1_16FlashAttnBwdSm80INS1_25CollectiveMainloopBwdSm80ILi2ELi2EN4cute5tupleIJNS5_1CILi128EEES8_NS7_ILi64EEEEEENS_10bfloat16_tEfNS_4arch4Sm80ELb0ELb0ELb1ELb1ELb0ELb0ELb0ELb0ELi2ELi4ELi4ELi4ELb0EEENS1_24CollectiveEpilogueBwdGQAISA_fSD_Li256ELb1ELb0EEENS1_19SingleTileSchedulerILb1ELb0ELb0ELi128EEEEEEEEEvNT_6ParamsE$_ZN4cute3eso3ESOILb1ELb0EJNS_6LayoutINS_5tupleIJNS_1CILi1EEENS3_IJNS4_ILi2EEES6_EEEEEENS3_IJNS4_ILi0EEENS3_IJNS4_ILi8EEENS4_ILi64EEEEEEEEEEENS_10ViewEngineINS_8smem_ptrIPfEEEEEEC2ERKSE_RKSJ_)
        /*147c8*/ 	.word	0x00000000


	//----- nvinfo : EIATTR_FRAME_SIZE
	.align		4
.L_13996:
        /*147cc*/ 	.byte	0x04, 0x11
        /*147ce*/ 	.short	(.L_13998 - .L_13997)
	.align		4
.L_13997:
        /*147d0*/ 	.word	index@($_ZN7cutlass13device_kernelIN5flash19enable_sm80_to_sm89INS1_16FlashAttnBwdSm80INS1_25CollectiveMainloopBwdSm80ILi2ELi2EN4cute5tupleIJNS5_1CILi128EEES8_NS7_ILi64EEEEEENS_10bfloat16_tEfNS_4arch4Sm80ELb0ELb0ELb1ELb1ELb0ELb0ELb0ELb0ELi2ELi4ELi4ELi4ELb0EEENS1_24CollectiveEpilogueBwdGQAISA_fSD_Li256ELb1ELb0EEENS1_19SingleTileSchedulerILb1ELb0ELb0ELi128EEEEEEEEEvNT_6ParamsE$_ZN4cute3eso3ESOILb1ELb0EJNS_6LayoutINS_5tupleIJNS3_IJNS_1CILi8EEENS4_ILi1EEEEEENS4_ILi4EEES8_EEENS3_IJNS3_IJS6_NS4_ILi0EEEEEES5_NS4_ILi32EEEEEEEENS_10ViewEngineIPN7cutlass10bfloat16_tEEEEEC2ERKSE_RKSJ_)
        /*147d4*/ 	.word	0x00000000


	//----- nvinfo : EIATTR_FRAME_SIZE
	.align		4
.L_13998:
        /*147d8*/ 	.byte	0x04, 0x11
        /*147da*/ 	.short	(.L_14000 - .L_13999)
	.align		4
.L_13999:
        /*147dc*/ 	.word	index@($_ZN7cutlass13device_kernelIN5flash19enable_sm80_to_sm89INS1_16FlashAttnBwdSm80INS1_25CollectiveMainloopBwdSm80ILi2ELi2EN4cute5tupleIJNS5_1CILi128EEES8_NS7_ILi64EEEEEENS_10bfloat16_tEfNS_4arch4Sm80ELb0ELb0ELb1ELb1ELb0ELb0ELb0ELb0ELi2ELi4ELi4ELi4ELb0EEENS1_24CollectiveEpilogueBwdGQAISA_fSD_Li256ELb1ELb0EEENS1_19SingleTileSchedulerILb1ELb0ELb0ELi128EEEEEEEEEvNT_6ParamsE$_ZN4cute3eso3ESOILb1ELb0EJNS_6LayoutINS_5tupleIJNS3_IJNS_1CILi8EEENS4_ILi1EEEEEENS4_ILi4EEES6_EEENS3_IJNS3_IJS6_NS4_ILi0EEEEEENS4_ILi2048EEESA_EEEEEiEEC2ERKSE_RKi)
        /*147e0*/ 	.word	0x00000000


	//----- nvinfo : EIATTR_FRAME_SIZE
	.align		4
.L_14000:
        /*147e4*/ 	.byte	0x04, 0x11
        /*147e6*/ 	.short	(.L_14002 - .L_14001)
	.align		4
.L_14001:
        /*147e8*/ 	.word	index@($_ZN7cutlass13device_kernelIN5flash19enable_sm80_to_sm89INS1_16FlashAttnBwdSm80INS1_25CollectiveMainloopBwdSm80ILi2ELi2EN4cute5tupleIJNS5_1CILi128EEES8_NS7_ILi64EEEEEENS_10bfloat16_tEfNS_4arch4Sm80ELb0ELb0ELb1ELb1ELb0ELb0ELb0ELb0ELi2ELi4ELi4ELi4ELb0EEENS1_24CollectiveEpilogueBwdGQAISA_fSD_Li256ELb1ELb0EEENS1_19SingleTileSchedulerILb1ELb0ELb0ELi128EEEEEEEEEvNT_6ParamsE$_ZN4cute3eso3ESOILb1ELb0EJNS_6LayoutINS_5tupleIJNS3_IJNS_1CILi8EEENS4_ILi1EEEEEENS4_ILi4EEES6_EEENS3_IJNS3_IJS6_NS4_ILi0EEEEEENS4_ILi2048EEESA_EEEEENS_10ViewEngineINS_8smem_ptrIPN7cutlass10bfloat16_tEEEEEEEC2ERKSE_RKSL_)
        /*147ec*/ 	.word	0x00000000


	//----- nvinfo : EIATTR_FRAME_SIZE
	.align		4
.L_14002:
        /*147f0*/ 	.byte	0x04, 0x11
        /*147f2*/ 	.short	(.L_14004 - .L_14003)
	.align		4
.L_14003:
        /*147f4*/ 	.word	index@($_ZN7cutlass13device_kernelIN5flash19enable_sm80_to_sm89INS1_16FlashAttnBwdSm80INS1_25CollectiveMainloopBwdSm80ILi2ELi2EN4cute5tupleIJNS5_1CILi128EEES8_NS7_ILi64EEEEEENS_10bfloat16_tEfNS_4arch4Sm80ELb0ELb0ELb1ELb1ELb0ELb0ELb0ELb0ELi2ELi4ELi4ELi4ELb0EEENS1_24CollectiveEpilogueBwdGQAISA_fSD_Li256ELb1ELb0EEENS1_19SingleTileSchedulerILb1ELb0ELb0ELi128EEEEEEEEEvNT_6ParamsE$_ZN4cute3eso3ESOILb1ELb0EJNS_6LayoutINS_5tupleIJNS3_IJNS_1CILi8EEENS4_ILi1EEEEEENS4_ILi4EEEEEENS3_IJNS3_IJS6_NS4_ILi0EEEEEES5_EEEEEiEEC2ERKSD_RKi)
        /*147f8*/ 	.word	0x00000000


	//----- nvinfo : EIATTR_FRAME_SIZE
	.align		4
.L_14004:
        /*147fc*/ 	.byte	0x04, 0x11
        /*147fe*/ 	.short	(.L_14006 - .L_14005)
	.align		4
.L_14005:
        /*14800*/ 	.word	index@($_ZN7cutlass13device_kernelIN5flash19enable_sm80_to_sm89INS1_16FlashAttnBwdSm80INS1_25CollectiveMainloopBwdSm80ILi2ELi2EN4cute5tupleIJNS5_1CILi128EEES8_NS7_ILi64EEEEEENS_10bfloat16_tEfNS_4arch4Sm80ELb0ELb0ELb1ELb1ELb0ELb0ELb0ELb0ELi2ELi4ELi4ELi4ELb0EEENS1_24CollectiveEpilogueBwdGQAISA_fSD_Li256ELb1ELb0EEENS1_19SingleTileSchedulerILb1ELb0ELb0ELi128EEEEEEEEEvNT_6ParamsE$_ZN4cute3eso3ESOILb1ELb0EJNS_6LayoutINS_5tupleIJNS3_IJNS_1CILi8EEENS4_ILi1EEEEEENS4_ILi4EEEEEENS3_IJNS3_IJS6_NS4_ILi0EEEEEES5_EEEEENS_10ViewEngineIPN7cutlass10bfloat16_tEEEEEC2ERKSD_RKSI_)
        /*14804*/ 	.word	0x00000000


	//----- nvinfo : EIATTR_FRAME_SIZE
	.align		4
.L_14006:
        /*14808*/ 	.byte	0x04, 0x11
        /*1480a*/ 	.short	(.L_14008 - .L_14007)
	.align		4
.L_14007:
        /*1480c*/ 	.word	index@($_ZN7cutlass13device_kernelIN5flash19enable_sm80_to_sm89INS1_16FlashAttnBwdSm80INS1_25CollectiveMainloopBwdSm80ILi2ELi2EN4cute5tupleIJNS5_1CILi128EEES8_NS7_ILi64EEEEEENS_10bfloat16_tEfNS_4arch4Sm80ELb0ELb0ELb1ELb1ELb0ELb0ELb0ELb0ELi2ELi4ELi4ELi4ELb0EEENS1_24CollectiveEpilogueBwdGQAISA_fSD_Li256ELb1ELb0EEENS1_19SingleTileSchedulerILb1ELb0ELb0ELi128EEEEEEEEEvNT_6ParamsE$_ZN4cute3eso3ESOILb1ELb0EJNS_6LayoutINS_5tupleIJNS3_IJNS_1CILi8EEENS4_ILi1EEEEEENS4_ILi4EEEEEENS3_IJNS3_IJS6_NS4_ILi0EEEEEENS4_ILi2048EEEEEEEEiEEC2ERKSE_RKi)
        /*14810*/ 	.word	0x00000000


	//----- nvinfo : EIATTR_FRAME_SIZE
	.align		4
.L_14008:
        /*14814*/ 	.byte	0x04, 0x11
        /*14816*/ 	.short	(.L_14010 - .L_14009)
	.align		4
.L_14009:
        /*14818*/ 	.word	index@($_ZN7cutlass13device_kernelIN5flash19enable_sm80_to_sm89INS1_16FlashAttnBwdSm80INS1_25CollectiveMainloopBwdSm80ILi2ELi2EN4cute5tupleIJNS5_1CILi128EEES8_NS7_ILi64EEEEEENS_10bfloat16_tEfNS_4arch4Sm80ELb0ELb0ELb1ELb1ELb0ELb0ELb0ELb0ELi2ELi4ELi4ELi4ELb0EEENS1_24CollectiveEpilogueBwdGQAISA_fSD_Li256ELb1ELb0EEENS1_19SingleTileSchedulerILb1ELb0ELb0ELi128EEEEEEEEEvNT_6ParamsE$_ZN4cute3eso3ESOILb1ELb0EJNS_6LayoutINS_5tupleIJNS3_IJNS_1CILi8EEENS4_ILi1EEEEEENS4_ILi4EEEEEENS3_IJNS3_IJS6_NS4_ILi0EEEEEENS4_ILi2048EEEEEEEENS_10ViewEngineINS_8smem_ptrIPN7cutlass10bfloat16_tEEEEEEEC2ERKSE_RKSL_)
        /*1481c*/ 	.word	0x00000000


	//----- nvinfo : EIATTR_FRAME_SIZE
	.align		4
.L_14010:
        /*14820*/ 	.byte	0x04, 0x11
        /*14822*/ 	.short	(.L_14012 - .L_14011)
	.align		4
.L_14011:
        /*14824*/ 	.word	index@($_ZN7cutlass13device_kernelIN5flash19enable_sm80_to_sm89INS1_16FlashAttnBwdSm80INS1_25CollectiveMainloopBwdSm80ILi2ELi2EN4cute5tupleIJNS5_1CILi128EEES8_NS7_ILi64EEEEEENS_10bfloat16_tEfNS_4arch4Sm80ELb0ELb0ELb1ELb1ELb0ELb0ELb0ELb0ELi2ELi4ELi4ELi4ELb0EEENS1_24CollectiveEpilogueBwdGQAISA_fSD_Li256ELb1ELb0EEENS1_19SingleTileSchedulerILb1ELb0ELb0ELi128EEEEEEEEEvNT_6ParamsE$_ZN4cute3eso3ESOILb1ELb0EJNS_6LayoutINS_5tupleIJNS3_IJNS_1CILi8EEENS4_ILi1EEEEEENS4_ILi2EEES5_EEENS3_IJNS3_IJS6_NS4_ILi0EEEEEENS4_ILi64EEES5_EEEEENS_10ViewEngineIPN7cutlass10bfloat16_tEEEEEC2ERKSE_RKSJ_)
        /*14828*/ 	.word	0x00000000


	//----- nvinfo : EIATTR_FRAME_SIZE
	.align		4
.L_14012:
        /*1482c*/ 	.byte	0x04, 0x11
        /*1482e*/ 	.short	(.L_14014 - .L_14013)
	.align		4
.L_14013:
        /*14830*/ 	.word	index@($_ZN7cutlass13device_kernelIN5flash19enable_sm80_to_sm89INS1_16FlashAttnBwdSm80INS1_25CollectiveMainloopBwdSm80ILi2ELi2EN4cute5tupleIJNS5_1CILi128EEES8_NS7_ILi64EEEEEENS_10bfloat16_tEfNS_4arch4Sm80ELb0ELb0ELb1ELb1ELb0ELb0ELb0ELb0ELi2ELi4ELi4ELi4ELb0EEENS1_24CollectiveEpilogueBwdGQAISA_fSD_Li256ELb1ELb0EEENS1_19SingleTileSchedulerILb1ELb0ELb0ELi128EEEEEEEEEvNT_6ParamsE$_ZN4cute3eso3ESOILb1ELb0EJNS_6LayoutINS_5tupleIJNS3_IJNS_1CILi8EEENS4_ILi1EEEEEENS4_ILi2EEENS4_ILi4EEEEEENS3_IJNS3_IJS6_NS4_ILi0EEEEEES5_NS4_ILi16EEEEEEEENS_10ViewEngineIPN7cutlass10bfloat16_tEEEEEC2ERKSF_RKSK_)
        /*14834*/ 	.word	0x00000000


	//----- nvinfo : EIATTR_FRAME_SIZE
	.align		4
.L_14014:
        /*14838*/ 	.byte	0x04, 0x11
        /*1483a*/ 	.short	(.L_14016 - .L_14015)
	.align		4
.L_14015:
        /*1483c*/ 	.word	index@($_ZN7cutlass13device_kernelIN5flash19enable_sm80_to_sm89INS1_16FlashAttnBwdSm80INS1_25CollectiveMainloopBwdSm80ILi2ELi2EN4cute5tupleIJNS5_1CILi128EEES8_NS7_ILi64EEEEEENS_10bfloat16_tEfNS_4arch4Sm80ELb0ELb0ELb1ELb1ELb0ELb0ELb0ELb0ELi2ELi4ELi4ELi4ELb0EEENS1_24CollectiveEpilogueBwdGQAISA_fSD_Li256ELb1ELb0EEENS1_19SingleTileSchedulerILb1ELb0ELb0ELi128EEEEEEEEEvNT_6ParamsE$_ZN4cute3eso3ESOILb1ELb0EJNS_6LayoutINS_5tupleIJNS3_IJNS_1CILi8EEENS4_ILi1EEEEEENS4_ILi2EEENS3_IJNS4_ILi4EEES8_EEEEEENS3_IJNS3_IJS6_NS4_ILi0EEEEEES5_NS3_IJNS4_ILi32EEENS4_ILi16EEEEEEEEEEENS_10ViewEngineIPN7cutlass10bfloat16_tEEEEEC2ERKSI_RKSN_)
        /*14840*/ 	.word	0x00000000


	//----- nvinfo : EIATTR_FRAME_SIZE
	.align		4
.L_14016:
        /*14844*/ 	.byte	0x04, 0x11
        /*14846*/ 	.short	(.L_14018 - .L_14017)
	.align		4
.L_14017:
        /*14848*/ 	.word	index@($_ZN7cutlass13device_kernelIN5flash19enable_sm80_to_sm89INS1_16FlashAttnBwdSm80INS1_25CollectiveMainloopBwdSm80ILi2ELi2EN4cute5tupleIJNS5_1CILi128EEES8_NS7_ILi64EEEEEENS_10bfloat16_tEfNS_4arch4Sm80ELb0ELb0ELb1ELb1ELb0ELb0ELb0ELb0ELi2ELi4ELi4ELi4ELb0EEENS1_24CollectiveEpilogueBwdGQAISA_fSD_Li256ELb1ELb0EEENS1_19SingleTileSchedulerILb1ELb0ELb0ELi128EEEEEEEEEvNT_6ParamsE$_ZN4cute3eso3ESOILb1ELb0EJNS_6LayoutINS_5tupleIJNS3_IJNS_1CILi8EEENS4_ILi1EEEEEENS4_ILi2EEEEEENS3_IJNS3_IJS6_NS4_ILi0EEEEEES5_EEEEEiEEC2ERKSD_RKi)
        /*1484c*/ 	.word	0x00000000


	//----- nvinfo : EIATTR_FRAME_SIZE
	.align		4
.L_14018:
        /*14850*/ 	.byte	0x04, 0x11
        /*14852*/ 	.short	(.L_14020 - .L_14019)
	.align		4
.L_14019:
        /*14854*/ 	.word	index@($_ZN7cutlass13device_kernelIN5flash19enable_sm80_to_sm89INS1_16FlashAttnBwdSm80INS1_25CollectiveMainloopBwdSm80ILi2ELi2EN4cute5tupleIJNS5_1CILi128EEES8_NS7_ILi64EEEEEENS_10bfloat16_tEfNS_4arch4Sm80ELb0ELb0ELb1ELb1ELb0ELb0ELb0ELb0ELi2ELi4ELi4ELi4ELb0EEENS1_24CollectiveEpilogueBwdGQAISA_fSD_Li256ELb1ELb0EEENS1_19SingleTileSchedulerILb1ELb0ELb0ELi128EEEEEEEEEvNT_6ParamsE$_ZN4cute3eso3ESOILb1ELb0EJNS_6LayoutINS_5tupleIJNS3_IJNS_1CILi8EEENS4_ILi1EEEEEENS4_ILi2EEEEEENS3_IJNS3_IJS6_NS4_ILi0EEEEEES5_EEEEENS_10ViewEngineIPN7cutlass10bfloat16_tEEEEEC2ERKSD_RKSI_)
        /*14858*/ 	.word	0x00000000


	//----- nvinfo : EIATTR_FRAME_SIZE
	.align		4
.L_14020:
        /*1485c*/ 	.byte	0x04, 0x11
        /*1485e*/ 	.short	(.L_14022 - .L_14021)
	.align		4
.L_14021:
        /*14860*/ 	.word	index@($_ZN7cutlass13device_kernelIN5flash19enable_sm80_to_sm89INS1_16FlashAttnBwdSm80INS1_25CollectiveMainloopBwdSm80ILi2ELi2EN4cute5tupleIJNS5_1CILi128EEES8_NS7_ILi64EEEEEENS_10bfloat16_tEfNS_4arch4Sm80ELb0ELb0ELb1ELb1ELb0ELb0ELb0ELb0ELi2ELi4ELi4ELi4ELb0EEENS1_24CollectiveEpilogueBwdGQAISA_fSD_Li256ELb1ELb0EEENS1_19SingleTileSchedulerILb1ELb0ELb0ELi128EEEEEEEEEvNT_6ParamsE$_ZN4cute3eso3ESOILb1ELb0EJNS_6LayoutINS_5tupleIJNS3_IJNS_1CILi8EEENS4_ILi1EEEEEENS4_ILi2EEEEEENS3_IJNS3_IJS6_NS4_ILi0EEEEEENS4_ILi8192EEEEEEEEiEEC2ERKSE_RKi)
        /*14864*/ 	.word	0x00000000


	//----- nvinfo : EIATTR_FRAME_SIZE
	.align		4
.L_14022:
        /*14868*/ 	.byte	0x04, 0x11
        /*1486a*/ 	.short	(.L_14024 - .L_14023)
	.align		4
.L_14023:
        /*1486c*/ 	.word	index@($_ZN7cutlass13device_kernelIN5flash19enable_sm80_to_sm89INS1_16FlashAttnBwdSm80INS1_25CollectiveMainloopBwdSm80ILi2ELi2EN4cute5tupleIJNS5_1CILi128EEES8_NS7_ILi64EEEEEENS_10bfloat16_tEfNS_4arch4Sm80ELb0ELb0ELb1ELb1ELb0ELb0ELb0ELb0ELi2ELi4ELi4ELi4ELb0EEENS1_24CollectiveEpilogueBwdGQAISA_fSD_Li256ELb1ELb0EEENS1_19SingleTileSchedulerILb1ELb0ELb0ELi128EEEEEEEEEvNT_6ParamsE$_ZN4cute3eso3ESOILb1ELb0EJNS_6LayoutINS_5tupleIJNS3_IJNS_1CILi8EEENS4_ILi1EEEEEENS4_ILi2EEEEEENS3_IJNS3_IJS6_NS4_ILi0EEEEEENS4_ILi8192EEEEEEEENS_10ViewEngineINS_8smem_ptrIPN7cutlass10bfloat16_tEEEEEEEC2ERKSE_RKSL_)
        /*14870*/ 	.word	0x00000000


	//----- nvinfo : EIATTR_FRAME_SIZE
	.align		4
.L_14024:
        /*14874*/ 	.byte	0x04, 0x11
        /*14876*/ 	.short	(.L_14026 - .L_14025)
	.align		4
.L_14025:
        /*14878*/ 	.word	index@($_ZN7cutlass13device_kernelIN5flash19enable_sm80_to_sm89INS1_16FlashAttnBwdSm80INS1_25CollectiveMainloopBwdSm80ILi2ELi2EN4cute5tupleIJNS5_1CILi128EEES8_NS7_ILi64EEEEEENS_10bfloat16_tEfNS_4arch4Sm80ELb0ELb0ELb1ELb1ELb0ELb0ELb0ELb0ELi2ELi4ELi4ELi4ELb0EEENS1_24CollectiveEpilogueBwdGQAISA_fSD_Li256ELb1ELb0EEENS1_19SingleTileSchedulerILb1ELb0ELb0ELi128EEEEEEEEEvNT_6ParamsE$_ZN4cute3eso3ESOILb1ELb0EJNS_6LayoutINS_5tupleIJNS3_IJNS_1CILi8EEENS4_ILi1EEEEEENS4_ILi2EEEEEENS3_IJNS3_IJS6_NS4_ILi0EEEEEENS4_ILi64EEEEEEEEiEEC2ERKSE_RKi)
        /*1487c*/ 	.word	0x00000000


	//----- nvinfo : EIATTR_FRAME_SIZE
	.align		4
.L_14026:
        /*14880*/ 	.byte	0x04, 0x11
        /*14882*/ 	.short	(.L_14028 - .L_14027)
	.align		4
.L_14027:
        /*14884*/ 	.word	index@($_ZN7cutlass13device_kernelIN5flash19enable_sm80_to_sm89INS1_16FlashAttnBwdSm80INS1_25CollectiveMainloopBwdSm80ILi2ELi2EN4cute5tupleIJNS5_1CILi128EEES8_NS7_ILi64EEEEEENS_10bfloat16_tEfNS_4arch4Sm80ELb0ELb0ELb1ELb1ELb0ELb0ELb0ELb0ELi2ELi4ELi4ELi4ELb0EEENS1_24CollectiveEpilogueBwdGQAISA_fSD_Li256ELb1ELb0EEENS1_19SingleTileSchedulerILb1ELb0ELb0ELi128EEEEEEEEEvNT_6ParamsE$_ZN4cute3eso3ESOILb1ELb0EJNS_6LayoutINS_5tupleIJNS3_IJNS_1CILi8EEENS4_ILi1EEEEEENS4_ILi2EEEEEENS3_IJNS3_IJS6_NS4_ILi0EEEEEENS4_ILi64EEEEEEEENS_10ViewEngineIPN7cutlass10bfloat16_tEEEEEC2ERKSE_RKSJ_)
        /*14888*/ 	.word	0x00000000


	//----- nvinfo : EIATTR_FRAME_SIZE
	.align		4
.L_14028:
        /*1488c*/ 	.byte	0x04, 0x11
        /*1488e*/ 	.short	(.L_14030 - .L_14029)
	.align		4
.L_14029:
        /*14890*/ 	.word	index@($_ZN7cutlass13device_kernelIN5flash19enable_sm80_to_sm89INS1_16FlashAttnBwdSm80INS1_25CollectiveMainloopBwdSm80ILi2ELi2EN4cute5tupleIJNS5_1CILi128EEES8_NS7_ILi64EEEEEENS_10bfloat16_tEfNS_4arch4Sm80ELb0ELb0ELb1ELb1ELb0ELb0ELb0ELb0ELi2ELi4ELi4ELi4ELb0EEENS1_24CollectiveEpilogueBwdGQAISA_fSD_Li256ELb1ELb0EEENS1_19SingleTileSchedulerILb1ELb0ELb0ELi128EEEEEEEEEvNT_6ParamsE$_ZN4cute3eso3ESOILb1ELb0EJNS_6LayoutINS_5tupleIJNS3_IJNS_1CILi8EEENS4_ILi1EEEEEENS4_ILi2EEEEEENS3_IJNS3_IJS6_NS4_ILi0EEEEEENS4_ILi4096EEEEEEEEiEEC2ERKSE_RKi)
        /*14894*/ 	.word	0x00000000


	//----- nvinfo : EIATTR_FRAME_SIZE
	.align		4
.L_14030:
        /*14898*/ 	.byte	0x04, 0x11
        /*1489a*/ 	.short	(.L_14032 - .L_14031)
	.align		4
.L_14031:
        /*1489c*/ 	.word	index@($_ZN7cutlass13device_kernelIN5flash19enable_sm80_to_sm89INS1_16FlashAttnBwdSm80INS1_25CollectiveMainloopBwdSm80ILi2ELi2EN4cute5tupleIJNS5_1CILi128EEES8_NS7_ILi64EEEEEENS_10bfloat16_tEfNS_4arch4Sm80ELb0ELb0ELb1ELb1ELb0ELb0ELb0ELb0ELi2ELi4ELi4ELi4ELb0EEENS1_24CollectiveEpilogueBwdGQAISA_fSD_Li256ELb1ELb0EEENS1_19SingleTileSchedulerILb1ELb0ELb0ELi128EEEEEEEEEvNT_6ParamsE$_ZN4cute3eso3ESOILb1ELb0EJNS_6LayoutINS_5tupleIJNS3_IJNS_1CILi8EEENS4_ILi1EEEEEENS4_ILi2EEEEEENS3_IJNS3_IJS6_NS4_ILi0EEEEEENS4_ILi4096EEEEEEEENS_10ViewEngineINS_8smem_ptrIPN7cutlass10bfloat16_tEEEEEEEC2ERKSE_RKSL_)
        /*148a0*/ 	.word	0x00000000


	//----- nvinfo : EIATTR_FRAME_SIZE
	.align		4
.L_14032:
        /*148a4*/ 	.byte	0x04, 0x11
        /*148a6*/ 	.short	(.L_14034 - .L_14033)
	.align		4
.L_14033:
        /*148a8*/ 	.word	index@($_ZN7cutlass13device_kernelIN5flash19enable_sm80_to_sm89INS1_16FlashAttnBwdSm80INS1_25CollectiveMainloopBwdSm80ILi2ELi2EN4cute5tupleIJNS5_1CILi128EEES8_NS7_ILi64EEEEEENS_10bfloat16_tEfNS_4arch4Sm80ELb0ELb0ELb1ELb1ELb0ELb0ELb0ELb0ELi2ELi4ELi4ELi4ELb0EEENS1_24CollectiveEpilogueBwdGQAISA_fSD_Li256ELb1ELb0EEENS1_19SingleTileSchedulerILb1ELb0ELb0ELi128EEEEEEEEEvNT_6ParamsE$_ZN4cute3eso3ESOILb1ELb0EJNS_6LayoutINS_5tupleIJNS3_IJNS_1CILi8EEENS4_ILi1EEEEEENS3_IJNS4_ILi4EEEEEEEEENS3_IJNS3_IJS6_NS4_ILi0EEEEEENS3_IJS5_EEEEEEEENS_10ViewEngineIPN7cutlass10bfloat16_tEEEEEC2ERKSF_RKSK_)
        /*148ac*/ 	.word	0x00000000


	//----- nvinfo : EIATTR_FRAME_SIZE
	.align		4
.L_14034:
        /*148b0*/ 	.byte	0x04, 0x11
        /*148b2*/ 	.short	(.L_14036 - .L_14035)
	.align		4
.L_14035:
        /*148b4*/ 	.word	index@($_ZN7cutlass13device_kernelIN5flash19enable_sm80_to_sm89INS1_16FlashAttnBwdSm80INS1_25CollectiveMainloopBwdSm80ILi2ELi2EN4cute5tupleIJNS5_1CILi128EEES8_NS7_ILi64EEEEEENS_10bfloat16_tEfNS_4arch4Sm80ELb0ELb0ELb1ELb1ELb0ELb0ELb0ELb0ELi2ELi4ELi4ELi4ELb0EEENS1_24CollectiveEpilogueBwdGQAISA_fSD_Li256ELb1ELb0EEENS1_19SingleTileSchedulerILb1ELb0ELb0ELi128EEEEEEEEEvNT_6ParamsE$_ZN4cute3eso3ESOILb1ELb0EJNS_6LayoutINS_5tupleIJNS3_IJNS_1CILi8EEENS4_ILi1EEEEEENS3_IJNS4_ILi4EEEEEEEEENS3_IJNS3_IJS6_NS4_ILi0EEEEEENS3_IJNS4_ILi2048EEEEEEEEEEENS_10ViewEngineINS_8smem_ptrIPN7cutlass10bfloat16_tEEEEEEEC2ERKSG_RKSN_)
        /*148b8*/ 	.word	0x00000000


	//----- nvinfo : EIATTR_FRAME_SIZE
	.align		4
.L_14036:
        /*148bc*/ 	.byte	0x04, 0x11
        /*148be*/ 	.short	(.L_14038 - .L_14037)
	.align		4
.L_14037:
        /*148c0*/ 	.word	index@($_ZN7cutlass13device_kernelIN5flash19enable_sm80_to_sm89INS1_16FlashAttnBwdSm80INS1_25CollectiveMainloopBwdSm80ILi2ELi2EN4cute5tupleIJNS5_1CILi128EEES8_NS7_ILi64EEEEEENS_10bfloat16_tEfNS_4arch4Sm80ELb0ELb0ELb1ELb1ELb0ELb0ELb0ELb0ELi2ELi4ELi4ELi4ELb0EEENS1_24CollectiveEpilogueBwdGQAISA_fSD_Li256ELb1ELb0EEENS1_19SingleTileSchedulerILb1ELb0ELb0ELi128EEEEEEEEEvNT_6ParamsE$_ZN4cute3eso3ESOILb1ELb0EJNS_6LayoutINS_5tupleIJNS3_IJNS_1CILi8EEENS4_ILi1EEEEEENS3_IJNS4_ILi2EEEEEEEEENS3_IJNS3_IJS6_NS4_ILi0EEEEEENS3_IJS5_EEEEEEEENS_10ViewEngineIPN7cutlass10bfloat16_tEEEEEC2ERKSF_RKSK_)
        /*148c4*/ 	.word	0x00000000


	//----- nvinfo : EIATTR_FRAME_SIZE
	.align		4
.L_14038:
        /*148c8*/ 	.byte	0x04, 0x11
        /*148ca*/ 	.short	(.L_14040 - .L_14039)
	.align		4
.L_14039:
        /*148cc*/ 	.word	index@($_ZN7cutlass13device_kernelIN5flash19enable_sm80_to_sm89INS1_16FlashAttnBwdSm80INS1_25CollectiveMainloopBwdSm80ILi2ELi2EN4cute5tupleIJNS5_1CILi128EEES8_NS7_ILi64EEEEEENS_10bfloat16_tEfNS_4arch4Sm80ELb0ELb0ELb1ELb1ELb0ELb0ELb0ELb0ELi2ELi4ELi4ELi4ELb0EEENS1_24CollectiveEpilogueBwdGQAISA_fSD_Li256ELb1ELb0EEENS1_19SingleTileSchedulerILb1ELb0ELb0ELi128EEEEEEEEEvNT_6ParamsE$_ZN4cute3eso3ESOILb1ELb0EJNS_6LayoutINS_5tupleIJNS3_IJNS_1CILi8EEENS4_ILi1EEEEEENS3_IJNS4_ILi2EEEEEEEEENS3_IJNS3_IJS6_NS4_ILi0EEEEEENS3_IJNS4_ILi8192EEEEEEEEEEENS_10ViewEngineINS_8smem_ptrIPN7cutlass10bfloat16_tEEEEEEEC2ERKSG_RKSN_)
        /*148d0*/ 	.word	0x00000000


	//----- nvinfo : EIATTR_FRAME_SIZE
	.align		4
.L_14040:
        /*148d4*/ 	.byte	0x04, 0x11
        /*148d6*/ 	.short	(.L_14042 - .L_14041)
	.align		4
.L_14041:
        /*148d8*/ 	.word	index@($_ZN7cutlass13device_kernelIN5flash19enable_sm80_to_sm89INS1_16FlashAttnBwdSm80INS1_25CollectiveMainloopBwdSm80ILi2ELi2EN4cute5tupleIJNS5_1CILi128EEES8_NS7_ILi64EEEEEENS_10bfloat16_tEfNS_4arch4Sm80ELb0ELb0ELb1ELb1ELb0ELb0ELb0ELb0ELi2ELi4ELi4ELi4ELb0EEENS1_24CollectiveEpilogueBwdGQAISA_fSD_Li256ELb1ELb0EEENS1_19SingleTileSchedulerILb1ELb0ELb0ELi128EEEEEEEEEvNT_6ParamsE$_ZN4cute3eso3ESOILb1ELb0EJNS_6LayoutINS_5tupleIJNS3_IJNS_1CILi8EEENS4_ILi1EEEEEENS3_IJNS4_ILi2EEEEEEEEENS3_IJNS3_IJS6_NS4_ILi0EEEEEENS3_IJNS4_ILi64EEEEEEEEEEENS_10ViewEngineIPN7cutlass10bfloat16_tEEEEEC2ERKSG_RKSL_)
        /*148dc*/ 	.word	0x00000000


	//----- nvinfo : EIATTR_FRAME_SIZE
	.align		4
.L_14042:
        /*148e0*/ 	.byte	0x04, 0x11
        /*148e2*/ 	.short	(.L_14044 - .L_14043)
	.align		4
.L_14043:
        /*148e4*/ 	.word	index@($_ZN7cutlass13device_kernelIN5flash19enable_sm80_to_sm89INS1_16FlashAttnBwdSm80INS1_25CollectiveMainloopBwdSm80ILi2ELi2EN4cute5tupleIJNS5_1CILi128EEES8_NS7_ILi64EEEEEENS_10bfloat16_tEfNS_4arch4Sm80ELb0ELb0ELb1ELb1ELb0ELb0ELb0ELb0ELi2ELi4ELi4ELi4ELb0EEENS1_24CollectiveEpilogueBwdGQAISA_fSD_Li256ELb1ELb0EEENS1_19SingleTileSchedulerILb1ELb0ELb0ELi128EEEEEEEEEvNT_6ParamsE$_ZN4cute3eso3ESOILb1ELb0EJNS_6LayoutINS_5tupleIJNS3_IJNS_1CILi8EEENS4_ILi1EEEEEENS3_IJNS4_ILi2EEEEEEEEENS3_IJNS3_IJS6_NS4_ILi0EEEEEENS3_IJNS4_ILi4096EEEEEEEEEEENS_10ViewEngineINS_8smem_ptrIPN7cutlass10bfloat16_tEEEEEEEC2ERKSG_RKSN_)
        /*148e8*/ 	.word	0x00000000


	//----- nvinfo : EIATTR_FRAME_SIZE
	.align		4
.L_14044:
        /*148ec*/ 	.byte	0x04, 0x11
        /*148ee*/ 	.short	(.L_14046 - .L_14045)
	.align		4
.L_14045:
        /*148f0*/ 	.word	index@($_ZN7cutlass13device_kernelIN5flash19enable_sm80_to_sm89INS1_16FlashAttnBwdSm80INS1_25CollectiveMainloopBwdSm80ILi2ELi2EN4cute5tupleIJNS5_1CILi128EEES8_NS7_ILi64EEEEEENS_10bfloat16_tEfNS_4arch4Sm80ELb0ELb0ELb1ELb1ELb0ELb0ELb0ELb0ELi2ELi4ELi4ELi4ELb0EEENS1_24CollectiveEpilogueBwdGQAISA_fSD_Li256ELb1ELb0EEENS1_19SingleTileSchedulerILb1ELb0ELb0ELi128EEEEEEEEEvNT_6ParamsE$_ZN4cute3eso3ESOILb1ELb0EJNS_6LayoutINS_5tupleIJNS3_IJNS_1CILi8EEENS4_ILi1EEEEEEEEENS3_IJNS3_IJS6_NS4_ILi0EEEEEEEEEEElEEC2ERKSC_RKl)
        /*148f4*/ 	.word	0x00000000


	//----- nvinfo : EIATTR_FRAME_SIZE
	.align		4
.L_14046:
        /*148f8*/ 	.byte	0x04, 0x11
        /*148fa*/ 	.short	(.L_14048 - .L_14047)
	.align		4
.L_14047:
        /*148fc*/ 	.word	index@($_ZN7cutlass13device_kernelIN5flash19enable_sm80_to_sm89INS1_16FlashAttnBwdSm80INS1_25CollectiveMainloopBwdSm80ILi2ELi2EN4cute5tupleIJNS5_1CILi128EEES8_NS7_ILi64EEEEEENS_10bfloat16_tEfNS_4arch4Sm80ELb0ELb0ELb1ELb1ELb0ELb0ELb0ELb0ELi2ELi4ELi4ELi4ELb0EEENS1_24CollectiveEpilogueBwdGQAISA_fSD_Li256ELb1ELb0EEENS1_19SingleTileSchedulerILb1ELb0ELb0ELi128EEEEEEEEEvNT_6ParamsE$_ZN4cute3eso3ESOILb1ELb0EJNS_6LayoutINS_5tupleIJNS3_IJNS_1CILi8EEENS4_ILi1EEEEEEEEENS3_IJNS3_IJS6_NS4_ILi0EEEEEEEEEEEiEEC2ERKSC_RKi)
        /*14900*/ 	.word	0x00000000


	//----- nvinfo : EIATTR_FRAME_SIZE
	.align		4
.L_14048:
        /*14904*/ 	.byte	0x04, 0x11
        /*14906*/ 	.short	(.L_14050 - .L_14049)
	.align		4
.L_14049:
        /*14908*/ 	.word	index@($_ZN7cutlass13device_kernelIN5flash19enable_sm80_to_sm89INS1_16FlashAttnBwdSm80INS1_25CollectiveMainloopBwdSm80ILi2ELi2EN4cute5tupleIJNS5_1CILi128EEES8_NS7_ILi64EEEEEENS_10bfloat16_tEfNS_4arch4Sm80ELb0ELb0ELb1ELb1ELb0ELb0ELb0ELb0ELi2ELi4ELi4ELi4ELb0EEENS1_24CollectiveEpilogueBwdGQAISA_fSD_Li256ELb1ELb0EEENS1_19SingleTileSchedulerILb1ELb0ELb0ELi128EEEEEEEEEvNT_6ParamsE$_ZN4cute3eso3ESOILb1ELb0EJNS_6LayoutINS_5tupleIJNS3_IJNS_1CILi8EEENS4_ILi1EEEEEEEEENS3_IJNS3_IJS6_NS4_ILi0EEEEEEEEEEENS_10ViewEngineIPN7cutlass10bfloat16_tEEEEEC2ERKSC_RKSH_)
        /*1490c*/ 	.word	0x00000000


	//----- nvinfo : EIATTR_FRAME_SIZE
	.align		4
.L_14050:
        /*14910*/ 	.byte	0x04, 0x11
        /*14912*/ 	.short	(.L_14052 - .L_14051)
	.align		4
.L_14051:
        /*14914*/ 	.word	index@($_ZN7cutlass13device_kernelIN5flash19enable_sm80_to_sm89INS1_16FlashAttnBwdSm80INS1_25CollectiveMainloopBwdSm80ILi2ELi2EN4cute5tupleIJNS5_1CILi128EEES8_NS7_ILi64EEEEEENS_10bfloat16_tEfNS_4arch4Sm80ELb0ELb0ELb1ELb1ELb0ELb0ELb0ELb0ELi2ELi4ELi4ELi4ELb0EEENS1_24CollectiveEpilogueBwdGQAISA_fSD_Li256ELb1ELb0EEENS1_19SingleTileSchedulerILb1ELb0ELb0ELi128EEEEEEEEEvNT_6ParamsE$_ZN4cute3eso3ESOILb1ELb0EJNS_6LayoutINS_5tupleIJNS3_IJNS_1CILi8EEENS4_ILi1EEEEEEEEENS3_IJNS3_IJS6_NS4_ILi0EEEEEEEEEEENS_10ViewEngineINS_8smem_ptrIPN7cutlass10bfloat16_tEEEEEEEC2ERKSC_RKSJ_)
        /*14918*/ 	.word	0x00000000


	//----- nvinfo : EIATTR_FRAME_SIZE
	.align		4
.L_14052:
        /*1491c*/ 	.byte	0x04, 0x11
        /*1491e*/ 	.short	(.L_14054 - .L_14053)
	.align		4
.L_14053:
        /*14920*/ 	.word	index@($_ZN7cutlass13device_kernelIN5flash19enable_sm80_to_sm89INS1_16FlashAttnBwdSm80INS1_25CollectiveMainloopBwdSm80ILi2ELi2EN4cute5tupleIJNS5_1CILi128EEES8_NS7_ILi64EEEEEENS_10bfloat16_tEfNS_4arch4Sm80ELb0ELb0ELb1ELb1ELb0ELb0ELb0ELb0ELi2ELi4ELi4ELi4ELb0EEENS1_24CollectiveEpilogueBwdGQAISA_fSD_Li256ELb1ELb0EEENS1_19SingleTileSchedulerILb1ELb0ELb0ELi128EEEEEEEEEvNT_6ParamsE$_ZN4cute3eso3ESOILb1ELb0EJNS_6LayoutINS_5tupleIJNS3_IJNS_1CILi8EEENS4_ILi1EEEEEEEEENS3_IJNS3_IJS6_NS4_ILi0EEEEEEEEEEENS_10ViewEngineINS_8gmem_ptrIPKN7cutlass10bfloat16_tEEEEEEEC2ERKSC_RKSK_)
        /*14924*/ 	.word	0x00000000


	//----- nvinfo : EIATTR_FRAME_SIZE
	.align		4
.L_14054:
        /*14928*/ 	.byte	0x04, 0x11
        /*1492a*/ 	.short	(.L_14056 - .L_14055)
	.align		4
.L_14055:
        /*1492c*/ 	.word	index@($_ZN7cutlass13device_kernelIN5flash19enable_sm80_to_sm89INS1_16FlashAttnBwdSm80INS1_25CollectiveMainloopBwdSm80ILi2ELi2EN4cute5tupleIJNS5_1CILi128EEES8_NS7_ILi64EEEEEENS_10bfloat16_tEfNS_4arch4Sm80ELb0ELb0ELb1ELb1ELb0ELb0ELb0ELb0ELi2ELi4ELi4ELi4ELb0EEENS1_24CollectiveEpilogueBwdGQAISA_fSD_Li256ELb1ELb0EEENS1_19SingleTileSchedulerILb1ELb0ELb0ELi128EEEEEEEEEvNT_6ParamsE$_ZN4cute3eso3ESOILb1ELb0EJNS_6LayoutINS_5tupleIJNS3_IJNS_1CILi4EEENS4_ILi1EEEEEES6_EEENS3_IJNS3_IJS6_NS4_ILi0EEEEEES9_EEEEEiEEC2ERKSC_RKi)
        /*14930*/ 	.word	0x00000000


	//----- nvinfo : EIATTR_FRAME_SIZE
	.align		4
.L_14056:
        /*14934*/ 	.byte	0x04, 0x11
        /*14936*/ 	.short	(.L_14058 - .L_14057)
	.align		4
.L_14057:
        /*14938*/ 	.word	index@($_ZN7cutlass13device_kernelIN5flash19enable_sm80_to_sm89INS1_16FlashAttnBwdSm80INS1_25CollectiveMainloopBwdSm80ILi2ELi2EN4cute5tupleIJNS5_1CILi128EEES8_NS7_ILi64EEEEEENS_10bfloat16_tEfNS_4arch4Sm80ELb0ELb0ELb1ELb1ELb0ELb0ELb0ELb0ELi2ELi4ELi4ELi4ELb0EEENS1_24CollectiveEpilogueBwdGQAISA_fSD_Li256ELb1ELb0EEENS1_19SingleTileSchedulerILb1ELb0ELb0ELi128EEEEEEEEEvNT_6ParamsE$_ZN4cute3eso3ESOILb1ELb0EJNS_6LayoutINS_5tupleIJNS3_IJNS_1CILi4EEENS4_ILi1EEEEEES6_EEENS3_IJNS3_IJS6_NS4_ILi0EEEEEES9_EEEEENS_10ViewEngineINS_8smem_ptrIPfEEEEEEC2ERKSC_RKSH_)
        /*1493c*/ 	.word	0x00000000


	//----- nvinfo : EIATTR_FRAME_SIZE
	.align		4
.L_14058:
        /*14940*/ 	.byte	0x04, 0x11
        /*14942*/ 	.short	(.L_14060 - .L_14059)
	.align		4
.L_14059:
        /*14944*/ 	.word	index@($_ZN7cutlass13device_kernelIN5flash19enable_sm80_to_sm89INS1_16FlashAttnBwdSm80INS1_25CollectiveMainloopBwdSm80ILi2ELi2EN4cute5tupleIJNS5_1CILi128EEES8_NS7_ILi64EEEEEENS_10bfloat16_tEfNS_4arch4Sm80ELb0ELb0ELb1ELb1ELb0ELb0ELb0ELb0ELi2ELi4ELi4ELi4ELb0EEENS1_24CollectiveEpilogueBwdGQAISA_fSD_Li256ELb1ELb0EEENS1_19SingleTileSchedulerILb1ELb0ELb0ELi128EEEEEEEEEvNT_6ParamsE$_ZN4cute3eso3ESOILb1ELb0EJNS_6LayoutINS_5tupleIJNS3_IJNS_1CILi4EEENS4_ILi1EEEEEES6_EEENS3_IJNS3_IJS6_NS4_ILi0EEEEEES9_EEEEENS_10ViewEngineINS_8gmem_ptrIPKfEEEEEEC2ERKSC_RKSI_)
        /*14948*/ 	.word	0x00000000


	//----- nvinfo : EIATTR_FRAME_SIZE
	.align		4
.L_14060:
        /*1494c*/ 	.byte	0x04, 0x11
        /*1494e*/ 	.short	(.L_14062 - .L_14061)
	.align		4
.L_14061:
        /*14950*/ 	.word	index@($_ZN7cutlass13device_kernelIN5flash19enable_sm80_to_sm89INS1_16FlashAttnBwdSm80INS1_25CollectiveMainloopBwdSm80ILi2ELi2EN4cute5tupleIJNS5_1CILi128EEES8_NS7_ILi64EEEEEENS_10bfloat16_tEfNS_4arch4Sm80ELb0ELb0ELb1ELb1ELb0ELb0ELb0ELb0ELi2ELi4ELi4ELi4ELb0EEENS1_24CollectiveEpilogueBwdGQAISA_fSD_Li256ELb1ELb0EEENS1_19SingleTileSchedulerILb1ELb0ELb0ELi128EEEEEEEEEvNT_6ParamsE$_ZN4cute3eso3ESOILb1ELb0EJNS_6LayoutINS_5tupleIJNS3_IJNS_1CILi4EEENS4_ILi1EEEEEEEEENS3_IJNS3_IJS6_NS4_ILi0EEEEEEEEEEENS_10ViewEngineIPjEEEEC2ERKSC_RKSF_)
        /*14954*/ 	.word	0x00000000


	//----- nvinfo : EIATTR_FRAME_SIZE
	.align		4
.L_14062:
        /*14958*/ 	.byte	0x04, 0x11
        /*1495a*/ 	.short	(.L_14064 - .L_14063)
	.align		4
.L_14063:
        /*1495c*/ 	.word	index@($_ZN7cutlass13device_kernelIN5flash19enable_sm80_to_sm89INS1_16FlashAttnBwdSm80INS1_25CollectiveMainloopBwdSm80ILi2ELi2EN4cute5tupleIJNS5_1CILi128EEES8_NS7_ILi64EEEEEENS_10bfloat16_tEfNS_4arch4Sm80ELb0ELb0ELb1ELb1ELb0ELb0ELb0ELb0ELi2ELi4ELi4ELi4ELb0EEENS1_24CollectiveEpilogueBwdGQAISA_fSD_Li256ELb1ELb0EEENS1_19SingleTileSchedulerILb1ELb0ELb0ELi128EEEEEEEEEvNT_6ParamsE$_ZN4cute3eso3ESOILb1ELb0EJNS_6LayoutINS_5tupleIJNS3_IJNS_1CILi4EEENS4_ILi1EEEEEEEEENS3_IJNS3_IJS6_NS4_ILi0EEEEEEEEEEENS_10ViewEngineINS_8smem_ptrIPfEEEEEEC2ERKSC_RKSH_)
        /*14960*/ 	.word	0x00000000


	//----- nvinfo : EIATTR_FRAME_SIZE
	.align		4
.L_14064:
        /*14964*/ 	.byte	0x04, 0x11
        /*14966*/ 	.short	(.L_14066 - .L_14065)
	.align		4
.L_14065:
        /*14968*/ 	.word	index@($_ZN7cutlass13device_kernelIN5flash19enable_sm80_to_sm89INS1_16FlashAttnBwdSm80INS1_25CollectiveMainloopBwdSm80ILi2ELi2EN4cute5tupleIJNS5_1CILi128EEES8_NS7_ILi64EEEEEENS_10bfloat16_tEfNS_4arch4Sm80ELb0ELb0ELb1ELb1ELb0ELb0ELb0ELb0ELi2ELi4ELi4ELi4ELb0EEENS1_24CollectiveEpilogueBwdGQAISA_fSD_Li256ELb1ELb0EEENS1_19SingleTileSchedulerILb1ELb0ELb0ELi128EEEEEEEEEvNT_6ParamsE$_ZN4cute3eso3ESOILb1ELb0EJNS_6LayoutINS_5tupleIJNS3_IJNS_1CILi4EEENS4_ILi1EEEEEEEEENS3_IJNS3_IJS6_NS4_ILi0EEEEEEEEEEENS_10ViewEngineINS_8gmem_ptrIPKfEEEEEEC2ERKSC_RKSI_)
        /*1496c*/ 	.word	0x00000000


	//----- nvinfo : EIATTR_FRAME_SIZE
	.align		4
.L_14066:
        /*14970*/ 	.byte	0x04, 0x11
        /*14972*/ 	.short	(.L_14068 - .L_14067)
	.align		4
.L_14067:
        /*14974*/ 	.word	index@($_ZN7cutlass13device_kernelIN5flash19enable_sm80_to_sm89INS1_16FlashAttnBwdSm80INS1_25CollectiveMainloopBwdSm80ILi2ELi2EN4cute5tupleIJNS5_1CILi128EEES8_NS7_ILi64EEEEEENS_10bfloat16_tEfNS_4arch4Sm80ELb0ELb0ELb1ELb1ELb0ELb0ELb0ELb0ELi2ELi4ELi4ELi4ELb0EEENS1_24CollectiveEpilogueBwdGQAISA_fSD_Li256ELb1ELb0EEENS1_19SingleTileSchedulerILb1ELb0ELb0ELi128EEEEEEEEEvNT_6ParamsE$_ZN4cute3eso3ESOILb1ELb0EJNS_6LayoutINS_5tupleIJNS3_IJNS_1CILi2EEES5_S5_EEES5_EEENS3_IJNS3_IJNS4_ILi1EEES5_NS4_ILi4EEEEEENS4_ILi8EEEEEEEEiEEC2ERKSD_RKi)
        /*14978*/ 	.word	0x00000000


	//----- nvinfo : EIATTR_FRAME_SIZE
	.align		4
.L_14068:
        /*1497c*/ 	.byte	0x04, 0x11
        /*1497e*/ 	.short	(.L_14070 - .L_14069)
	.align		4
.L_14069:
        /*14980*/ 	.word	index@($_ZN7cutlass13device_kernelIN5flash19enable_sm80_to_sm89INS1_16FlashAttnBwdSm80INS1_25CollectiveMainloopBwdSm80ILi2ELi2EN4cute5tupleIJNS5_1CILi128EEES8_NS7_ILi64EEEEEENS_10bfloat16_tEfNS_4arch4Sm80ELb0ELb0ELb1ELb1ELb0ELb0ELb0ELb0ELi2ELi4ELi4ELi4ELb0EEENS1_24CollectiveEpilogueBwdGQAISA_fSD_Li256ELb1ELb0EEENS1_19SingleTileSchedulerILb1ELb0ELb0ELi128EEEEEEEEEvNT_6ParamsE$_ZN4cute3eso3ESOILb1ELb0EJNS_6LayoutINS_5tupleIJNS3_IJNS_1CILi2EEES5_S5_EEES5_EEENS3_IJNS3_IJNS4_ILi1EEES5_NS4_ILi4EEEEEENS4_ILi8EEEEEEEENS_10ViewEngineIPN7cutlass10bfloat16_tEEEEEC2ERKSD_RKSI_)
        /*14984*/ 	.word	0x00000000


	//----- nvinfo : EIATTR_FRAME_SIZE
	.align		4
.L_14070:
        /*14988*/ 	.byte	0x04, 0x11
        /*1498a*/ 	.short	(.L_14072 - .L_14071)
	.align		4
.L_14071:
        /*1498c*/ 	.word	index@($_ZN7cutlass13device_kernelIN5flash19enable_sm80_to_sm89INS1_16FlashAttnBwdSm80INS1_25CollectiveMainloopBwdSm80ILi2ELi2EN4cute5tupleIJNS5_1CILi128EEES8_NS7_ILi64EEEEEENS_10bfloat16_tEfNS_4arch4Sm80ELb0ELb0ELb1ELb1ELb0ELb0ELb0ELb0ELi2ELi4ELi4ELi4ELb0EEENS1_24CollectiveEpilogueBwdGQAISA_fSD_Li256ELb1ELb0EEENS1_19SingleTileSchedulerILb1ELb0ELb0ELi128EEEEEEEEEvNT_6ParamsE$_ZN4cute3eso3ESOILb1ELb0EJNS_6LayoutINS_5tupleIJNS3_IJNS_1CILi2EEES5_S5_EEES5_EEENS3_IJNS3_IJNS4_ILi1EEES5_NS4_ILi4EEEEEENS4_ILi64EEEEEEEEiEEC2ERKSD_RKi)
        /*14990*/ 	.word	0x00000000


	//----- nvinfo : EIATTR_FRAME_SIZE
	.align		4
.L_14072:
        /*14994*/ 	.byte	0x04, 0x11
        /*14996*/ 	.short	(.L_14074 - .L_14073)
	.align		4
.L_14073:
        /*14998*/ 	.word	index@($_ZN7cutlass13device_kernelIN5flash19enable_sm80_to_sm89INS1_16FlashAttnBwdSm80INS1_25CollectiveMainloopBwdSm80ILi2ELi2EN4cute5tupleIJNS5_1CILi128EEES8_NS7_ILi64EEEEEENS_10bfloat16_tEfNS_4arch4Sm80ELb0ELb0ELb1ELb1ELb0ELb0ELb0ELb0ELi2ELi4ELi4ELi4ELb0EEENS1_24CollectiveEpilogueBwdGQAISA_fSD_Li256ELb1ELb0EEENS1_19SingleTileSchedulerILb1ELb0ELb0ELi128EEEEEEEEEvNT_6ParamsE$_ZN4cute3eso3ESOILb1ELb0EJNS_6LayoutINS_5tupleIJNS3_IJNS_1CILi2EEES5_S5_EEES5_EEENS3_IJNS3_IJNS4_ILi1EEES5_NS4_ILi4EEEEEENS4_ILi64EEEEEEEENS_10ViewEngineIPN7cutlass10bfloat16_tEEEEEC2ERKSD_RKSI_)
        /*1499c*/ 	.word	0x00000000


	//----- nvinfo : EIATTR_FRAME_SIZE
	.align		4
.L_14074:
        /*149a0*/ 	.byte	0x04, 0x11
        /*149a2*/ 	.short	(.L_14076 - .L_14075)
	.align		4
.L_14075:
        /*149a4*/ 	.word	index@($_ZN7cutlass13device_kernelIN5flash19enable_sm80_to_sm89INS1_16FlashAttnBwdSm80INS1_25CollectiveMainloopBwdSm80ILi2ELi2EN4cute5tupleIJNS5_1CILi128EEES8_NS7_ILi64EEEEEENS_10bfloat16_tEfNS_4arch4Sm80ELb0ELb0ELb1ELb1ELb0ELb0ELb0ELb0ELi2ELi4ELi4ELi4ELb0EEENS1_24CollectiveEpilogueBwdGQAISA_fSD_Li256ELb1ELb0EEENS1_19SingleTileSchedulerILb1ELb0ELb0ELi128EEEEEEEEEvNT_6ParamsE$_ZN4cute3eso3ESOILb1ELb0EJNS_6LayoutINS_5tupleIJNS3_IJNS_1CILi2EEES5_S5_EEEEEENS3_IJNS3_IJNS4_ILi1EEES5_NS4_ILi4EEEEEEEEEEEiEEC2ERKSC_RKi)
        /*149a8*/ 	.word	0x00000000


	//----- nvinfo : EIATTR_FRAME_SIZE
	.align		4
.L_14076:
        /*149ac*/ 	.byte	0x04, 0x11
        /*149ae*/ 	.short	(.L_14078 - .L_14077)
	.align		4
.L_14077:
        /*149b0*/ 	.word	index@($_ZN7cutlass13device_kernelIN5flash19enable_sm80_to_sm89INS1_16FlashAttnBwdSm80INS1_25CollectiveMainloopBwdSm80ILi2ELi2EN4cute5tupleIJNS5_1CILi128EEES8_NS7_ILi64EEEEEENS_10bfloat16_tEfNS_4arch4Sm80ELb0ELb0ELb1ELb1ELb0ELb0ELb0ELb0ELi2ELi4ELi4ELi4ELb0EEENS1_24CollectiveEpilogueBwdGQAISA_fSD_Li256ELb1ELb0EEENS1_19SingleTileSchedulerILb1ELb0ELb0ELi128EEEEEEEEEvNT_6ParamsE$_ZN4cute3eso3ESOILb1ELb0EJNS_6LayoutINS_5tupleIJNS3_IJNS_1CILi2EEES5_S5_EEEEEENS3_IJNS3_IJNS4_ILi1EEES5_NS4_ILi4EEEEEEEEEEENS_10ViewEngineIPN7cutlass10bfloat16_tEEEEEC2ERKSC_RKSH_)
        /*149b4*/ 	.word	0x00000000


	//----- nvinfo : EIATTR_FRAME_SIZE
	.align		4
.L_14078:
        /*149b8*/ 	.byte	0x04, 0x11
        /*149ba*/ 	.short	(.L_14080 - .L_14079)
	.align		4
.L_14079:
        /*149bc*/ 	.word	index@($_ZN7cutlass13device_kernelIN5flash19enable_sm80_to_sm89INS1_16FlashAttnBwdSm80INS1_25CollectiveMainloopBwdSm80ILi2ELi2EN4cute5tupleIJNS5_1CILi128EEES8_NS7_ILi64EEEEEENS_10bfloat16_tEfNS_4arch4Sm80ELb0ELb0ELb1ELb1ELb0ELb0ELb0ELb0ELi2ELi4ELi4ELi4ELb0EEENS1_24CollectiveEpilogueBwdGQAISA_fSD_Li256ELb1ELb0EEENS1_19SingleTileSchedulerILb1ELb0ELb0ELi128EEEEEEEEEvNT_6ParamsE$_ZN4cute3eso3ESOILb1ELb0EJNS_6LayoutINS_5tupleIJNS3_IJNS_1CILi2EEES5_EEES6_EEENS3_IJNS3_IJNS4_ILi1EEES5_EEENS3_IJNS4_ILi32EEENS4_ILi64EEEEEEEEEEEiEEC2ERKSE_RKi)
        /*149c0*/ 	.word	0x00000000


	//----- nvinfo : EIATTR_FRAME_SIZE
	.align		4
.L_14080:
        /*149c4*/ 	.byte	0x04, 0x11
        /*149c6*/ 	.short	(.L_14082 - .L_14081)
	.align		4
.L_14081:
        /*149c8*/ 	.word	index@($_ZN7cutlass13device_kernelIN5flash19enable_sm80_to_sm89INS1_16FlashAttnBwdSm80INS1_25CollectiveMainloopBwdSm80ILi2ELi2EN4cute5tupleIJNS5_1CILi128EEES8_NS7_ILi64EEEEEENS_10bfloat16_tEfNS_4arch4Sm80ELb0ELb0ELb1ELb1ELb0ELb0ELb0ELb0ELi2ELi4ELi4ELi4ELb0EEENS1_24CollectiveEpilogueBwdGQAISA_fSD_Li256ELb1ELb0EEENS1_19SingleTileSchedulerILb1ELb0ELb0ELi128EEEEEEEEEvNT_6ParamsE$_ZN4cute3eso3ESOILb1ELb0EJNS_6LayoutINS_5tupleIJNS3_IJNS_1CILi2EEES5_EEES6_EEENS3_IJNS3_IJNS4_ILi1EEES5_EEENS3_IJNS4_ILi32EEENS4_ILi64EEEEEEEEEEENS_10ViewEngineIPN7cutlass10bfloat16_tEEEEEC2ERKSE_RKSJ_)
        /*149cc*/ 	.word	0x00000000


	//----- nvinfo : EIATTR_FRAME_SIZE
	.align		4
.L_14082:
        /*149d0*/ 	.byte	0x04, 0x11
        /*149d2*/ 	.short	(.L_14084 - .L_14083)
	.align		4
.L_14083:
        /*149d4*/ 	.word	index@($_ZN7cutlass13device_kernelIN5flash19enable_sm80_to_sm89INS1_16FlashAttnBwdSm80INS1_25CollectiveMainloopBwdSm80ILi2ELi2EN4cute5tupleIJNS5_1CILi128EEES8_NS7_ILi64EEEEEENS_10bfloat16_tEfNS_4arch4Sm80ELb0ELb0ELb1ELb1ELb0ELb0ELb0ELb0ELi2ELi4ELi4ELi4ELb0EEENS1_24CollectiveEpilogueBwdGQAISA_fSD_Li256ELb1ELb0EEENS1_19SingleTileSchedulerILb1ELb0ELb0ELi128EEEEEEEEEvNT_6ParamsE$_ZN4cute3eso3ESOILb1ELb0EJNS_6LayoutINS_5tupleIJNS3_IJNS_1CILi2EEES5_EEES5_NS4_ILi8EEEEEENS3_IJNS3_IJNS_11ScaledBasisINS4_ILi1EEEJLi1EEEENS9_IS7_JLi0EEEEEEENS9_INS4_ILi64EEEJLi0EEEENS9_INS4_ILi16EEEJLi1EEEEEEEEENS_15ArithmeticTupleIJiiEEEEEC2ERKSJ_RKSL_)
        /*149d8*/ 	.word	0x00000000


	//----- nvinfo : EIATTR_FRAME_SIZE
	.align		4
.L_14084:
        /*149dc*/ 	.byte	0x04, 0x11
        /*149de*/ 	.short	(.L_14086 - .L_14085)
	.align		4
.L_14085:
        /*149e0*/ 	.word	index@($_ZN7cutlass13device_kernelIN5flash19enable_sm80_to_sm89INS1_16FlashAttnBwdSm80INS1_25CollectiveMainloopBwdSm80ILi2ELi2EN4cute5tupleIJNS5_1CILi128EEES8_NS7_ILi64EEEEEENS_10bfloat16_tEfNS_4arch4Sm80ELb0ELb0ELb1ELb1ELb0ELb0ELb0ELb0ELi2ELi4ELi4ELi4ELb0EEENS1_24CollectiveEpilogueBwdGQAISA_fSD_Li256ELb1ELb0EEENS1_19SingleTileSchedulerILb1ELb0ELb0ELi128EEEEEEEEEvNT_6ParamsE$_ZN4cute3eso3ESOILb1ELb0EJNS_6LayoutINS_5tupleIJNS3_IJNS_1CILi2EEES5_EEES5_NS4_ILi8EEEEEENS3_IJNS3_IJNS_11ScaledBasisINS4_ILi1EEEJLi1EEEENS9_IS7_JLi0EEEEEEENS9_INS4_ILi64EEEJLi0EEEENS9_INS4_ILi16EEEJLi1EEEEEEEEENS_10ViewEngineINS_23ArithmeticTupleIteratorINS_15ArithmeticTupleIJiiEEEEEEEEEC2ERKSJ_RKSP_)
        /*149e4*/ 	.word	0x00000000


	//----- nvinfo : EIATTR_FRAME_SIZE
	.align		4
.L_14086:
        /*149e8*/ 	.byte	0x04, 0x11
        /*149ea*/ 	.short	(.L_14088 - .L_14087)
	.align		4
.L_14087:
        /*149ec*/ 	.word	index@($_ZN7cutlass13device_kernelIN5flash19enable_sm80_to_sm89INS1_16FlashAttnBwdSm80INS1_25CollectiveMainloopBwdSm80ILi2ELi2EN4cute5tupleIJNS5_1CILi128EEES8_NS7_ILi64EEEEEENS_10bfloat16_tEfNS_4arch4Sm80ELb0ELb0ELb1ELb1ELb0ELb0ELb0ELb0ELi2ELi4ELi4ELi4ELb0EEENS1_24CollectiveEpilogueBwdGQAISA_fSD_Li256ELb1ELb0EEENS1_19SingleTileSchedulerILb1ELb0ELb0ELi128EEEEEEEEEvNT_6ParamsE$_ZN4cute3eso3ESOILb1ELb0EJNS_6LayoutINS_5tupleIJNS3_IJNS_1CILi2EEES5_EEENS4_ILi8EEEEEENS3_IJNS3_IJNS4_ILi1EEES5_EEENS4_ILi4EEEEEEEEiEEC2ERKSD_RKi)
        /*149f0*/ 	.word	0x00000000


	//----- nvinfo : EIATTR_FRAME_SIZE
	.align		4
.L_14088:
        /*149f4*/ 	.byte	0x04, 0x11
        /*149f6*/ 	.short	(.L_14090 - .L_14089)
	.align		4
.L_14089:
        /*149f8*/ 	.word	index@($_ZN7cutlass13device_kernelIN5flash19enable_sm80_to_sm89INS1_16FlashAttnBwdSm80INS1_25CollectiveMainloopBwdSm80ILi2ELi2EN4cute5tupleIJNS5_1CILi128EEES8_NS7_ILi64EEEEEENS_10bfloat16_tEfNS_4arch4Sm80ELb0ELb0ELb1ELb1ELb0ELb0ELb0ELb0ELi2ELi4ELi4ELi4ELb0EEENS1_24CollectiveEpilogueBwdGQAISA_fSD_Li256ELb1ELb0EEENS1_19SingleTileSchedulerILb1ELb0ELb0ELi128EEEEEEEEEvNT_6ParamsE$_ZN4cute3eso3ESOILb1ELb0EJNS_6LayoutINS_5tupleIJNS3_IJNS_1CILi2EEES5_EEENS4_ILi8EEEEEENS3_IJNS3_IJNS4_ILi1EEES5_EEENS4_ILi4EEEEEEEENS_10ViewEngineIPN7cutlass10bfloat16_tEEEEEC2ERKSD_RKSI_)
        /*149fc*/ 	.word	0x00000000


	//----- nvinfo : EIATTR_FRAME_SIZE
	.align		4
.L_14090:
        /*14a00*/ 	.byte	0x04, 0x11
        /*14a02*/ 	.short	(.L_14092 - .L_14091)
	.align		4
.L_14091:
        /*14a04*/ 	.word	index@($_ZN7cutlass13device_kernelIN5flash19enable_sm80_to_sm89INS1_16FlashAttnBwdSm80INS1_25CollectiveMainloopBwdSm80ILi2ELi2EN4cute5tupleIJNS5_1CILi128EEES8_NS7_ILi64EEEEEENS_10bfloat16_tEfNS_4arch4Sm80ELb0ELb0ELb1ELb1ELb0ELb0ELb0ELb0ELi2ELi4ELi4ELi4ELb0EEENS1_24CollectiveEpilogueBwdGQAISA_fSD_Li256ELb1ELb0EEENS1_19SingleTileSchedulerILb1ELb0ELb0ELi128EEEEEEEEEvNT_6ParamsE$_ZN4cute3eso3ESOILb1ELb0EJNS_6LayoutINS_5tupleIJNS3_IJNS_1CILi2EEES5_EEENS3_IJS5_NS4_ILi8EEEEEEEEENS3_IJNS3_IJS5_NS4_ILi4EEEEEENS3_IJNS4_ILi1EEES7_EEEEEEEENS_10ViewEngineIPfEEEEC2ERKSF_RKSI_)
        /*14a08*/ 	.word	0x00000000


	//----- nvinfo : EIATTR_FRAME_SIZE
	.align		4
.L_14092:
        /*14a0c*/ 	.byte	0x04, 0x11
        /*14a0e*/ 	.short	(.L_14094 - .L_14093)
	.align		4
.L_14093:
        /*14a10*/ 	.word	index@($_ZN7cutlass13device_kernelIN5flash19enable_sm80_to_sm89INS1_16FlashAttnBwdSm80INS1_25CollectiveMainloopBwdSm80ILi2ELi2EN4cute5tupleIJNS5_1CILi128EEES8_NS7_ILi64EEEEEENS_10bfloat16_tEfNS_4arch4Sm80ELb0ELb0ELb1ELb1ELb0ELb0ELb0ELb0ELi2ELi4ELi4ELi4ELb0EEENS1_24CollectiveEpilogueBwdGQAISA_fSD_Li256ELb1ELb0EEENS1_19SingleTileSchedulerILb1ELb0ELb0ELi128EEEEEEEEEvNT_6ParamsE$_ZN4cute3eso3ESOILb1ELb0EJNS_6LayoutINS_5tupleIJNS3_IJNS_1CILi2EEES5_EEENS3_IJS5_NS4_ILi8EEEEEEEEENS3_IJNS3_IJNS_11ScaledBasisIS7_JLi0EEEENSA_INS4_ILi64EEEJLi0EEEEEEENS3_IJNSA_INS4_ILi1EEEJLi1EEEENSA_INS4_ILi16EEEJLi1EEEEEEEEEEEENS_10ViewEngineINS_23ArithmeticTupleIteratorINS_15ArithmeticTupleIJiiEEEEEEEEEC2ERKSL_RKSR_)
        /*14a14*/ 	.word	0x00000000


	//----- nvinfo : EIATTR_FRAME_SIZE
	.align		4
.L_14094:
        /*14a18*/ 	.byte	0x04, 0x11
        /*14a1a*/ 	.short	(.L_14096 - .L_14095)
	.align		4
.L_14095:
        /*14a1c*/ 	.word	index@($_ZN7cutlass13device_kernelIN5flash19enable_sm80_to_sm89INS1_16FlashAttnBwdSm80INS1_25CollectiveMainloopBwdSm80ILi2ELi2EN4cute5tupleIJNS5_1CILi128EEES8_NS7_ILi64EEEEEENS_10bfloat16_tEfNS_4arch4Sm80ELb0ELb0ELb1ELb1ELb0ELb0ELb0ELb0ELi2ELi4ELi4ELi4ELb0EEENS1_24CollectiveEpilogueBwdGQAISA_fSD_Li256ELb1ELb0EEENS1_19SingleTileSchedulerILb1ELb0ELb0ELi128EEEEEEEEEvNT_6ParamsE$_ZN4cute3eso3ESOILb1ELb0EJNS_6LayoutINS_5tupleIJNS3_IJNS_1CILi2EEES5_EEENS3_IJS5_NS4_ILi8EEEEEEEEENS3_IJNS3_IJNS_11ScaledBasisIS7_JLi0EEEENSA_INS4_ILi64EEEJLi0EEEEEEENS3_IJNSA_INS4_ILi1EEEJLi1EEEENSA_INS4_ILi16EEEJLi1EEEEEEEEEEEENS_10ViewEngineINS_23ArithmeticTupleIteratorINS_15ArithmeticTupleIJNS4_ILi0EEESP_EEEEEEEEEC2ERKSL_RKSS_)
        /*14a20*/ 	.word	0x00000000


	//----- nvinfo : EIATTR_FRAME_SIZE
	.align		4
.L_14096:
        /*14a24*/ 	.byte	0x04, 0x11
        /*14a26*/ 	.short	(.L_14098 - .L_14097)
	.align		4
.L_14097:
        /*14a28*/ 	.word	index@($_ZN7cutlass13device_kernelIN5flash19enable_sm80_to_sm89INS1_16FlashAttnBwdSm80INS1_25CollectiveMainloopBwdSm80ILi2ELi2EN4cute5tupleIJNS5_1CILi128EEES8_NS7_ILi64EEEEEENS_10bfloat16_tEfNS_4arch4Sm80ELb0ELb0ELb1ELb1ELb0ELb0ELb0ELb0ELi2ELi4ELi4ELi4ELb0EEENS1_24CollectiveEpilogueBwdGQAISA_fSD_Li256ELb1ELb0EEENS1_19SingleTileSchedulerILb1ELb0ELb0ELi128EEEEEEEEEvNT_6ParamsE$_ZN4cute3eso3ESOILb1ELb0EJNS_6LayoutINS_5tupleIJNS3_IJNS_1CILi2EEES5_EEEEEENS3_IJNS3_IJNS4_ILi8EEENS4_ILi64EEEEEEEEEEEiEEC2ERKSC_RKi)
        /*14a2c*/ 	.word	0x00000000


	//----- nvinfo : EIATTR_FRAME_SIZE
	.align		4
.L_14098:
        /*14a30*/ 	.byte	0x04, 0x11
        /*14a32*/ 	.short	(.L_14100 - .L_14099)
	.align		4
.L_14099:
        /*14a34*/ 	.word	index@($_ZN7cutlass13device_kernelIN5flash19enable_sm80_to_sm89INS1_16FlashAttnBwdSm80INS1_25CollectiveMainloopBwdSm80ILi2ELi2EN4cute5tupleIJNS5_1CILi128EEES8_NS7_ILi64EEEEEENS_10bfloat16_tEfNS_4arch4Sm80ELb0ELb0ELb1ELb1ELb0ELb0ELb0ELb0ELi2ELi4ELi4ELi4ELb0EEENS1_24CollectiveEpilogueBwdGQAISA_fSD_Li256ELb1ELb0EEENS1_19SingleTileSchedulerILb1ELb0ELb0ELi128EEEEEEEEEvNT_6ParamsE$_ZN4cute3eso3ESOILb1ELb0EJNS_6LayoutINS_5tupleIJNS3_IJNS_1CILi2EEES5_EEEEEENS3_IJNS3_IJNS4_ILi8EEENS4_ILi64EEEEEEEEEEENS_10ViewEngineINS_8smem_ptrIPfEEEEEEC2ERKSC_RKSH_)
        /*14a38*/ 	.word	0x00000000


	//----- nvinfo : EIATTR_FRAME_SIZE
	.align		4
.L_14100:
        /*14a3c*/ 	.byte	0x04, 0x11
        /*14a3e*/ 	.short	(.L_14102 - .L_14101)
	.align		4
.L_14101:
        /*14a40*/ 	.word	index@($_ZN7cutlass13device_kernelIN5flash19enable_sm80_to_sm89INS1_16FlashAttnBwdSm80INS1_25CollectiveMainloopBwdSm80ILi2ELi2EN4cute5tupleIJNS5_1CILi128EEES8_NS7_ILi64EEEEEENS_10bfloat16_tEfNS_4arch4Sm80ELb0ELb0ELb1ELb1ELb0ELb0ELb0ELb0ELi2ELi4ELi4ELi4ELb0EEENS1_24CollectiveEpilogueBwdGQAISA_fSD_Li256ELb1ELb0EEENS1_19SingleTileSchedulerILb1ELb0ELb0ELi128EEEEEEEEEvNT_6ParamsE$_ZN4cute3eso3ESOILb1ELb0EJNS_6LayoutINS_5tupleIJNS3_IJNS_1CILi2EEES5_EEEEEENS3_IJNS3_IJNS4_ILi1EEES5_EEEEEEEEiEEC2ERKSB_RKi)
        /*14a44*/ 	.word	0x00000000


	//----- nvinfo : EIATTR_FRAME_SIZE
	.align		4
.L_14102:
        /*14a48*/ 	.byte	0x04, 0x11
        /*14a4a*/ 	.short	(.L_14104 - .L_14103)
	.align		4
.L_14103:
        /*14a4c*/ 	.word	index@($_ZN7cutlass13device_kernelIN5flash19enable_sm80_to_sm89INS1_16FlashAttnBwdSm80INS1_25CollectiveMainloopBwdSm80ILi2ELi2EN4cute5tupleIJNS5_1CILi128EEES8_NS7_ILi64EEEEEENS_10bfloat16_tEfNS_4arch4Sm80ELb0ELb0ELb1ELb1ELb0ELb0ELb0ELb0ELi2ELi4ELi4ELi4ELb0EEENS1_24CollectiveEpilogueBwdGQAISA_fSD_Li256ELb1ELb0EEENS1_19SingleTileSchedulerILb1ELb0ELb0ELi128EEEEEEEEEvNT_6ParamsE$_ZN4cute3eso3ESOILb1ELb0EJNS_6LayoutINS_5tupleIJNS3_IJNS_1CILi2EEES5_EEEEEENS3_IJNS3_IJNS4_ILi1EEES5_EEEEEEEENS_10ViewEngineIPfEEEEC2ERKSB_RKSE_)
        /*14a50*/ 	.word	0x00000000


	//----- nvinfo : EIATTR_FRAME_SIZE
	.align		4
.L_14104:
        /*14a54*/ 	.byte	0x04, 0x11
        /*14a56*/ 	.short	(.L_14106 - .L_14105)
	.align		4
.L_14105:
        /*14a58*/ 	.word	index@($_ZN7cutlass13device_kernelIN5flash19enable_sm80_to_sm89INS1_16FlashAttnBwdSm80INS1_25CollectiveMainloopBwdSm80ILi2ELi2EN4cute5tupleIJNS5_1CILi128EEES8_NS7_ILi64EEEEEENS_10bfloat16_tEfNS_4arch4Sm80ELb0ELb0ELb1ELb1ELb0ELb0ELb0ELb0ELi2ELi4ELi4ELi4ELb0EEENS1_24CollectiveEpilogueBwdGQAISA_fSD_Li256ELb1ELb0EEENS1_19SingleTileSchedulerILb1ELb0ELb0ELi128EEEEEEEEEvNT_6ParamsE$_ZN4cute3eso3ESOILb1ELb0EJNS_6LayoutINS_5tupleIJNS3_IJNS_1CILi2EEES5_EEEEEENS3_IJNS3_IJNS4_ILi1EEES5_EEEEEEEENS_10ViewEngineIPN7cutlass10bfloat16_tEEEEEC2ERKSB_RKSG_)
        /*14a5c*/ 	.word	0x00000000


	//----- nvinfo : EIATTR_FRAME_SIZE
	.align		4
.L_14106:
        /*14a60*/ 	.byte	0x04, 0x11
        /*14a62*/ 	.short	(.L_14108 - .L_14107)
	.align		4
.L_14107:
        /*14a64*/ 	.word	index@($_ZN7cutlass13device_kernelIN5flash19enable_sm80_to_sm89INS1_16FlashAttnBwdSm80INS1_25CollectiveMainloopBwdSm80ILi2ELi2EN4cute5tupleIJNS5_1CILi128EEES8_NS7_ILi64EEEEEENS_10bfloat16_tEfNS_4arch4Sm80ELb0ELb0ELb1ELb1ELb0ELb0ELb0ELb0ELi2ELi4ELi4ELi4ELb0EEENS1_24CollectiveEpilogueBwdGQAISA_fSD_Li256ELb1ELb0EEENS1_19SingleTileSchedulerILb1ELb0ELb0ELi128EEEEEEEEEvNT_6ParamsE$_ZN4cute3eso3ESOILb1ELb0EJNS_6LayoutINS_5tupleIJNS3_IJNS_1CILi2EEES5_EEEEEENS3_IJNS3_IJNS4_ILi1EEES5_EEEEEEEENS_10ViewEngineIPKfEEEEC2ERKSB_RKSF_)
        /*14a68*/ 	.word	0x00000000


	//----- nvinfo : EIATTR_FRAME_SIZE
	.align		4
.L_14108:
        /*14a6c*/ 	.byte	0x04, 0x11
        /*14a6e*/ 	.short	(.L_14110 - .L_14109)
	.align		4
.L_14109:
        /*14a70*/ 	.word	index@($_ZN7cutlass13device_kernelIN5flash19enable_sm80_to_sm89INS1_16FlashAttnBwdSm80INS1_25CollectiveMainloopBwdSm80ILi2ELi2EN4cute5tupleIJNS5_1CILi128EEES8_NS7_ILi64EEEEEENS_10bfloat16_tEfNS_4arch4Sm80ELb0ELb0ELb1ELb1ELb0ELb0ELb0ELb0ELi2ELi4ELi4ELi4ELb0EEENS1_24CollectiveEpilogueBwdGQAISA_fSD_Li256ELb1ELb0EEENS1_19SingleTileSchedulerILb1ELb0ELb0ELi128EEEEEEEEEvNT_6ParamsE$_ZN4cute3eso3ESOILb1ELb0EJNS_6LayoutINS_5tupleIJNS3_IJNS_1CILi1EEES5_EEENS4_ILi32EEEEEENS3_IJNS3_IJNS4_ILi0EEES9_EEENS4_ILi256EEEEEEEEiEEC2ERKSD_RKi)
        /*14a74*/ 	.word	0x00000000


	//----- nvinfo : EIATTR_FRAME_SIZE
	.align		4
.L_14110:
        /*14a78*/ 	.byte	0x04, 0x11
        /*14a7a*/ 	.short	(.L_14112 - .L_14111)
	.align		4
.L_14111:
        /*14a7c*/ 	.word	index@($_ZN7cutlass13device_kernelIN5flash19enable_sm80_to_sm89INS1_16FlashAttnBwdSm80INS1_25CollectiveMainloopBwdSm80ILi2ELi2EN4cute5tupleIJNS5_1CILi128EEES8_NS7_ILi64EEEEEENS_10bfloat16_tEfNS_4arch4Sm80ELb0ELb0ELb1ELb1ELb0ELb0ELb0ELb0ELi2ELi4ELi4ELi4ELb0EEENS1_24CollectiveEpilogueBwdGQAISA_fSD_Li256ELb1ELb0EEENS1_19SingleTileSchedulerILb1ELb0ELb0ELi128EEEEEEEEEvNT_6ParamsE$_ZN4cute3eso3ESOILb1ELb0EJNS_6LayoutINS_5tupleIJNS3_IJNS_1CILi1EEES5_EEENS4_ILi32EEEEEENS3_IJNS3_IJNS4_ILi0EEES9_EEENS4_ILi256EEEEEEEENS_10ViewEngineINS_8gmem_ptrIPfEEEEEEC2ERKSD_RKSI_)
        /*14a80*/ 	.word	0x00000000


	//----- nvinfo : EIATTR_FRAME_SIZE
	.align		4
.L_14112:
        /*14a84*/ 	.byte	0x04, 0x11
        /*14a86*/ 	.short	(.L_14114 - .L_14113)
	.align		4
.L_14113:
        /*14a88*/ 	.word	index@($_ZN7cutlass13device_kernelIN5flash19enable_sm80_to_sm89INS1_16FlashAttnBwdSm80INS1_25CollectiveMainloopBwdSm80ILi2ELi2EN4cute5tupleIJNS5_1CILi128EEES8_NS7_ILi64EEEEEENS_10bfloat16_tEfNS_4arch4Sm80ELb0ELb0ELb1ELb1ELb0ELb0ELb0ELb0ELi2ELi4ELi4ELi4ELb0EEENS1_24CollectiveEpilogueBwdGQAISA_fSD_Li256ELb1ELb0EEENS1_19SingleTileSchedulerILb1ELb0ELb0ELi128EEEEEEEEEvNT_6ParamsE$_ZN4cute3eso3ESOILb1ELb0EJNS_6LayoutINS_5tupleIJNS3_IJNS_1CILi1EEES5_EEEEEENS3_IJNS3_IJS5_NS4_ILi0EEEEEEEEEEENS_10ViewEngineINS_8smem_ptrIPN7cutlass9uint128_tEEEEEEEC2ERKSB_RKSI_)
        /*14a8c*/ 	.word	0x00000000


	//----- nvinfo : EIATTR_FRAME_SIZE
	.align		4
.L_14114:
        /*14a90*/ 	.byte	0x04, 0x11
        /*14a92*/ 	.short	(.L_14116 - .L_14115)
	.align		4
.L_14115:
        /*14a94*/ 	.word	index@($_ZN7cutlass13device_kernelIN5flash19enable_sm80_to_sm89INS1_16FlashAttnBwdSm80INS1_25CollectiveMainloopBwdSm80ILi2ELi2EN4cute5tupleIJNS5_1CILi128EEES8_NS7_ILi64EEEEEENS_10bfloat16_tEfNS_4arch4Sm80ELb0ELb0ELb1ELb1ELb0ELb0ELb0ELb0ELi2ELi4ELi4ELi4ELb0EEENS1_24CollectiveEpilogueBwdGQAISA_fSD_Li256ELb1ELb0EEENS1_19SingleTileSchedulerILb1ELb0ELb0ELi128EEEEEEEEEvNT_6ParamsE$_ZN4cute3eso3ESOILb1ELb0EJNS_6LayoutINS_5tupleIJNS3_IJNS_1CILi1EEES5_EEEEEENS3_IJNS3_IJS5_NS4_ILi0EEEEEEEEEEENS_10ViewEngineINS_8gmem_ptrIPKN7cutlass9uint128_tEEEEEEEC2ERKSB_RKSJ_)
        /*14a98*/ 	.word	0x00000000


	//----- nvinfo : EIATTR_FRAME_SIZE
	.align		4
.L_14116:
        /*14a9c*/ 	.byte	0x04, 0x11
        /*14a9e*/ 	.short	(.L_14118 - .L_14117)
	.align		4
.L_14117:
        /*14aa0*/ 	.word	index@($_ZN7cutlass13device_kernelIN5flash19enable_sm80_to_sm89INS1_16FlashAttnBwdSm80INS1_25CollectiveMainloopBwdSm80ILi2ELi2EN4cute5tupleIJNS5_1CILi128EEES8_NS7_ILi64EEEEEENS_10bfloat16_tEfNS_4arch4Sm80ELb0ELb0ELb1ELb1ELb0ELb0ELb0ELb0ELi2ELi4ELi4ELi4ELb0EEENS1_24CollectiveEpilogueBwdGQAISA_fSD_Li256ELb1ELb0EEENS1_19SingleTileSchedulerILb1ELb0ELb0ELi128EEEEEEEEEvNT_6ParamsE$_ZN4cute3eso3ESOILb1ELb0EJNS_6LayoutINS_5tupleIJNS3_IJNS_1CILi1EEENS4_ILi4EEEEEENS4_ILi2EEES6_EEENS3_IJNS3_IJNS4_ILi0EEES5_EEES6_NS4_ILi8EEEEEEEENS_10ViewEngineIPfEEEEC2ERKSE_RKSH_)
        /*14aa4*/ 	.word	0x00000000


	//----- nvinfo : EIATTR_FRAME_SIZE
	.align		4
.L_14118:
        /*14aa8*/ 	.byte	0x04, 0x11
        /*14aaa*/ 	.short	(.L_14120 - .L_14119)
	.align		4
.L_14119:
        /*14aac*/ 	.word	index@($_ZN7cutlass13device_kernelIN5flash19enable_sm80_to_sm89INS1_16FlashAttnBwdSm80INS1_25CollectiveMainloopBwdSm80ILi2ELi2EN4cute5tupleIJNS5_1CILi128EEES8_NS7_ILi64EEEEEENS_10bfloat16_tEfNS_4arch4Sm80ELb0ELb0ELb1ELb1ELb0ELb0ELb0ELb0ELi2ELi4ELi4ELi4ELb0EEENS1_24CollectiveEpilogueBwdGQAISA_fSD_Li256ELb1ELb0EEENS1_19SingleTileSchedulerILb1ELb0ELb0ELi128EEEEEEEEEvNT_6ParamsE$_ZN4cute3eso3ESOILb1ELb0EJNS_6LayoutINS_5tupleIJNS3_IJNS_1CILi1EEENS4_ILi2EEES6_EEEEEENS3_IJNS3_IJS5_S5_S6_EEEEEEEENS_10ViewEngineIPjEEEEC2ERKSB_RKSE_)
        /*14ab0*/ 	.word	0x00000000


	//----- nvinfo : EIATTR_FRAME_SIZE
	.align		4
.L_14120:
        /*14ab4*/ 	.byte	0x04, 0x11
        /*14ab6*/ 	.short	(.L_14122 - .L_14121)
	.align		4
.L_14121:
        /*14ab8*/ 	.word	index@($_ZN7cutlass13device_kernelIN5flash19enable_sm80_to_sm89INS1_16FlashAttnBwdSm80INS1_25CollectiveMainloopBwdSm80ILi2ELi2EN4cute5tupleIJNS5_1CILi128EEES8_NS7_ILi64EEEEEENS_10bfloat16_tEfNS_4arch4Sm80ELb0ELb0ELb1ELb1ELb0ELb0ELb0ELb0ELi2ELi4ELi4ELi4ELb0EEENS1_24CollectiveEpilogueBwdGQAISA_fSD_Li256ELb1ELb0EEENS1_19SingleTileSchedulerILb1ELb0ELb0ELi128EEEEEEEEEvNT_6ParamsE$_ZN4cute3eso3ESOILb1ELb0EJNS_6LayoutINS_5tupleIJNS3_IJNS_1CILi1EEENS4_ILi2EEEEEES6_NS4_ILi8EEEEEENS3_IJNS3_IJS5_S5_EEES6_NS4_ILi4EEEEEEEENS_10ViewEngineIPN7cutlass5ArrayINSF_10bfloat16_tELi2ELb0EEEEEEEC2ERKSD_RKSK_)
        /*14abc*/ 	.word	0x00000000


	//----- nvinfo : EIATTR_FRAME_SIZE
	.align		4
.L_14122:
        /*14ac0*/ 	.byte	0x04, 0x11
        /*14ac2*/ 	.short	(.L_14124 - .L_14123)
	.align		4
.L_14123:
        /*14ac4*/ 	.word	index@($_ZN7cutlass13device_kernelIN5flash19enable_sm80_to_sm89INS1_16FlashAttnBwdSm80INS1_25CollectiveMainloopBwdSm80ILi2ELi2EN4cute5tupleIJNS5_1CILi128EEES8_NS7_ILi64EEEEEENS_10bfloat16_tEfNS_4arch4Sm80ELb0ELb0ELb1ELb1ELb0ELb0ELb0ELb0ELi2ELi4ELi4ELi4ELb0EEENS1_24CollectiveEpilogueBwdGQAISA_fSD_Li256ELb1ELb0EEENS1_19SingleTileSchedulerILb1ELb0ELb0ELi128EEEEEEEEEvNT_6ParamsE$_ZN4cute3eso3ESOILb1ELb0EJNS_6LayoutINS_5tupleIJNS3_IJNS_1CILi1EEENS4_ILi2EEEEEES6_NS4_ILi8EEEEEENS3_IJNS3_IJS5_S5_EEES6_NS4_ILi4EEEEEEEENS_10ViewEngineIPKN7cutlass5ArrayIfLi2ELb1EEEEEEEC2ERKSD_RKSK_)
        /*14ac8*/ 	.word	0x00000000


	//----- nvinfo : EIATTR_FRAME_SIZE
	.align		4
.L_14124:
        /*14acc*/ 	.byte	0x04, 0x11
        /*14ace*/ 	.short	(.L_14126 - .L_14125)
	.align		4
.L_14125:
        /*14ad0*/ 	.word	index@($_ZN7cutlass13device_kernelIN5flash19enable_sm80_to_sm89INS1_16FlashAttnBwdSm80INS1_25CollectiveMainloopBwdSm80ILi2ELi2EN4cute5tupleIJNS5_1CILi128EEES8_NS7_ILi64EEEEEENS_10bfloat16_tEfNS_4arch4Sm80ELb0ELb0ELb1ELb1ELb0ELb0ELb0ELb0ELi2ELi4ELi4ELi4ELb0EEENS1_24CollectiveEpilogueBwdGQAISA_fSD_Li256ELb1ELb0EEENS1_19SingleTileSchedulerILb1ELb0ELb0ELi128EEEEEEEEEvNT_6ParamsE$_ZN4cute3eso3ESOILb1ELb0EJNS_6LayoutINS_5tupleIJNS3_IJNS_1CILi1EEENS4_ILi2EEEEEEEEENS3_IJNS3_IJS5_S5_EEEEEEEENS_10ViewEngineIPjEEEEC2ERKSB_RKSE_)
        /*14ad4*/ 	.word	0x00000000


	//----- nvinfo : EIATTR_FRAME_SIZE
	.align		4
.L_14126:
        /*14ad8*/ 	.byte	0x04, 0x11
        /*14ada*/ 	.short	(.L_14128 - .L_14127)
	.align		4
.L_14127:
        /*14adc*/ 	.word	index@($_ZN7cutlass13device_kernelIN5flash19enable_sm80_to_sm89INS1_16FlashAttnBwdSm80INS1_25CollectiveMainloopBwdSm80ILi2ELi2EN4cute5tupleIJNS5_1CILi128EEES8_NS7_ILi64EEEEEENS_10bfloat16_tEfNS_4arch4Sm80ELb0ELb0ELb1ELb1ELb0ELb0ELb0ELb0ELi2ELi4ELi4ELi4ELb0EEENS1_24CollectiveEpilogueBwdGQAISA_fSD_Li256ELb1ELb0EEENS1_19SingleTileSchedulerILb1ELb0ELb0ELi128EEEEEEEEEvNT_6ParamsE$_ZN4cute3eso3ESOILb1ELb0EJNS_6LayoutINS_5tupleIJNS3_IJNS_1CILi1EEENS3_IJNS4_ILi4EEENS4_ILi2EEEEEEEEES7_S6_EEENS3_IJNS3_IJNS4_ILi0EEENS3_IJS5_NS4_ILi8EEEEEEEEES6_NS4_ILi16EEEEEEEENS_10ViewEngineIPN7cutlass10bfloat16_tEEEEEC2ERKSH_RKSM_)
        /*14ae0*/ 	.word	0x00000000


	//----- nvinfo : EIATTR_FRAME_SIZE
	.align		4
.L_14128:
        /*14ae4*/ 	.byte	0x04, 0x11
        /*14ae6*/ 	.short	(.L_14130 - .L_14129)
	.align		4
.L_14129:
        /*14ae8*/ 	.word	index@($_ZN7cutlass13device_kernelIN5flash19enable_sm80_to_sm89INS1_16FlashAttnBwdSm80INS1_25CollectiveMainloopBwdSm80ILi2ELi2EN4cute5tupleIJNS5_1CILi128EEES8_NS7_ILi64EEEEEENS_10bfloat16_tEfNS_4arch4Sm80ELb0ELb0ELb1ELb1ELb0ELb0ELb0ELb0ELi2ELi4ELi4ELi4ELb0EEENS1_24CollectiveEpilogueBwdGQAISA_fSD_Li256ELb1ELb0EEENS1_19SingleTileSchedulerILb1ELb0ELb0ELi128EEEEEEEEEvNT_6ParamsE$_ZN4cute3eso3ESOILb1ELb0EJNS_6LayoutINS_5tupleIJNS3_IJNS_1CILi1EEENS3_IJNS4_ILi2EEES6_EEEEEES6_NS4_ILi4EEEEEENS3_IJNS3_IJNS4_ILi0EEENS3_IJS5_S9_EEEEEES6_NS4_ILi8EEEEEEEENS_10ViewEngineIPjEEEEC2ERKSG_RKSJ_)
        /*14aec*/ 	.word	0x00000000


	//----- nvinfo : EIATTR_FRAME_SIZE
	.align		4
.L_14130:
        /*14af0*/ 	.byte	0x04, 0x11
        /*14af2*/ 	.short	(.L_14132 - .L_14131)
	.align		4
.L_14131:
        /*14af4*/ 	.word	index@($_ZN7cutlass13device_kernelIN5flash19enable_sm80_to_sm89INS1_16FlashAttnBwdSm80INS1_25CollectiveMainloopBwdSm80ILi2ELi2EN4cute5tupleIJNS5_1CILi128EEES8_NS7_ILi64EEEEEENS_10bfloat16_tEfNS_4arch4Sm80ELb0ELb0ELb1ELb1ELb0ELb0ELb0ELb0ELi2ELi4ELi4ELi4ELb0EEENS1_24CollectiveEpilogueBwdGQAISA_fSD_Li256ELb1ELb0EEENS1_19SingleTileSchedulerILb1ELb0ELb0ELi128EEEEEEEEEvNT_6ParamsE$_ZN4cute3eso3ESOILb1ELb0EJNS_6LayoutINS_5tupleIJNS3_IJNS3_IJNS_1CILi8EEENS4_ILi1EEEEEES6_EEENS3_IJNS3_IJS6_S6_EEENS4_ILi4EEEEEEEEENS3_IJNS3_IJNS3_IJS6_NS4_ILi0EEEEEESD_EEENS3_IJNS3_IJSD_SD_EEES5_EEEEEEEENS_10ViewEngineIPN7cutlass10bfloat16_tEEEEEC2ERKSJ_RKSO_)
        /*14af8*/ 	.word	0x00000000


	//----- nvinfo : EIATTR_FRAME_SIZE
	.align		4
.L_14132:
        /*14afc*/ 	.byte	0x04, 0x11
        /*14afe*/ 	.short	(.L_14134 - .L_14133)
	.align		4
.L_14133:
        /*14b00*/ 	.word	index@($_ZN7cutlass13device_kernelIN5flash19enable_sm80_to_sm89INS1_16FlashAttnBwdSm80INS1_25CollectiveMainloopBwdSm80ILi2ELi2EN4cute5tupleIJNS5_1CILi128EEES8_NS7_ILi64EEEEEENS_10bfloat16_tEfNS_4arch4Sm80ELb0ELb0ELb1ELb1ELb0ELb0ELb0ELb0ELi2ELi4ELi4ELi4ELb0EEENS1_24CollectiveEpilogueBwdGQAISA_fSD_Li256ELb1ELb0EEENS1_19SingleTileSchedulerILb1ELb0ELb0ELi128EEEEEEEEEvNT_6ParamsE$_ZN4cute3eso3ESOILb1ELb0EJNS_6LayoutINS_5tupleIJNS3_IJNS3_IJNS_1CILi8EEENS4_ILi1EEEEEES6_EEENS3_IJNS3_IJS6_S6_EEENS4_ILi4EEEEEEEEENS3_IJNS3_IJNS3_IJS6_NS4_ILi0EEEEEESD_EEENS3_IJNS3_IJSD_SD_EEENS4_ILi2048EEEEEEEEEEENS_10ViewEngineINS_8smem_ptrIPN7cutlass10bfloat16_tEEEEEEEC2ERKSK_RKSR_)
        /*14b04*/ 	.word	0x00000000


	//----- nvinfo : EIATTR_FRAME_SIZE
	.align		4
.L_14134:
        /*14b08*/ 	.byte	0x04, 0x11
        /*14b0a*/ 	.short	(.L_14136 - .L_14135)
	.align		4
.L_14135:
        /*14b0c*/ 	.word	index@($_ZN7cutlass13device_kernelIN5flash19enable_sm80_to_sm89INS1_16FlashAttnBwdSm80INS1_25CollectiveMainloopBwdSm80ILi2ELi2EN4cute5tupleIJNS5_1CILi128EEES8_NS7_ILi64EEEEEENS_10bfloat16_tEfNS_4arch4Sm80ELb0ELb0ELb1ELb1ELb0ELb0ELb0ELb0ELi2ELi4ELi4ELi4ELb0EEENS1_24CollectiveEpilogueBwdGQAISA_fSD_Li256ELb1ELb0EEENS1_19SingleTileSchedulerILb1ELb0ELb0ELi128EEEEEEEEEvNT_6ParamsE$_ZN4cute3eso3ESOILb1ELb0EJNS_6LayoutINS_5tupleIJNS3_IJNS3_IJNS_1CILi8EEENS4_ILi1EEEEEES6_EEENS3_IJNS3_IJS6_S6_EEENS4_ILi2EEEEEEEEENS3_IJNS3_IJNS3_IJS6_NS4_ILi0EEEEEESD_EEENS3_IJNS3_IJSD_SD_EEES5_EEEEEEEENS_10ViewEngineIPN7cutlass10bfloat16_tEEEEEC2ERKSJ_RKSO_)
        /*14b10*/ 	.word	0x00000000


	//----- nvinfo : EIATTR_FRAME_SIZE
	.align		4
.L_14136:
        /*14b14*/ 	.byte	0x04, 0x11
        /*14b16*/ 	.short	(.L_14138 - .L_14137)
	.align		4
.L_14137:
        /*14b18*/ 	.word	index@($_ZN7cutlass13device_kernelIN5flash19enable_sm80_to_sm89INS1_16FlashAttnBwdSm80INS1_25CollectiveMainloopBwdSm80ILi2ELi2EN4cute5tupleIJNS5_1CILi128EEES8_NS7_ILi64EEEEEENS_10bfloat16_tEfNS_4arch4Sm80ELb0ELb0ELb1ELb1ELb0ELb0ELb0ELb0ELi2ELi4ELi4ELi4ELb0EEENS1_24CollectiveEpilogueBwdGQAISA_fSD_Li256ELb1ELb0EEENS1_19SingleTileSchedulerILb1ELb0ELb0ELi128EEEEEEEEEvNT_6ParamsE$_ZN4cute3eso3ESOILb1ELb0EJNS_6LayoutINS_5tupleIJNS3_IJNS3_IJNS_1CILi8EEENS4_ILi1EEEEEES6_EEENS3_IJNS3_IJS6_S6_EEENS4_ILi2EEEEEEEEENS3_IJNS3_IJNS3_IJS6_NS4_ILi0EEEEEESD_EEENS3_IJNS3_IJSD_SD_EEENS4_ILi8192EEEEEEEEEEENS_10ViewEngineINS_8smem_ptrIPN7cutlass10bfloat16_tEEEEEEEC2ERKSK_RKSR_)
        /*14b1c*/ 	.word	0x00000000


	//----- nvinfo : EIATTR_FRAME_SIZE
	.align		4
.L_14138:
        /*14b20*/ 	.byte	0x04, 0x11
        /*14b22*/ 	.short	(.L_14140 - .L_14139)
	.align		4
.L_14139:
        /*14b24*/ 	.word	index@($_ZN7cutlass13device_kernelIN5flash19enable_sm80_to_sm89INS1_16FlashAttnBwdSm80INS1_25CollectiveMainloopBwdSm80ILi2ELi2EN4cute5tupleIJNS5_1CILi128EEES8_NS7_ILi64EEEEEENS_10bfloat16_tEfNS_4arch4Sm80ELb0ELb0ELb1ELb1ELb0ELb0ELb0ELb0ELi2ELi4ELi4ELi4ELb0EEENS1_24CollectiveEpilogueBwdGQAISA_fSD_Li256ELb1ELb0EEENS1_19SingleTileSchedulerILb1ELb0ELb0ELi128EEEEEEEEEvNT_6ParamsE$_ZN4cute3eso3ESOILb1ELb0EJNS_6LayoutINS_5tupleIJNS3_IJNS3_IJNS_1CILi8EEENS4_ILi1EEEEEES6_EEENS3_IJNS3_IJS6_S6_EEENS4_ILi2EEEEEEEEENS3_IJNS3_IJNS3_IJS6_NS4_ILi0EEEEEESD_EEENS3_IJNS3_IJSD_SD_EEENS4_ILi64EEEEEEEEEEENS_10ViewEngineIPN7cutlass10bfloat16_tEEEEEC2ERKSK_RKSP_)
        /*14b28*/ 	.word	0x00000000


	//----- nvinfo : EIATTR_FRAME_SIZE
	.align		4
.L_14140:
        /*14b2c*/ 	.byte	0x04, 0x11
        /*14b2e*/ 	.short	(.L_14142 - .L_14141)
	.align		4
.L_14141:
        /*14b30*/ 	.word	index@($_ZN7cutlass13device_kernelIN5flash19enable_sm80_to_sm89INS1_16FlashAttnBwdSm80INS1_25CollectiveMainloopBwdSm80ILi2ELi2EN4cute5tupleIJNS5_1CILi128EEES8_NS7_ILi64EEEEEENS_10bfloat16_tEfNS_4arch4Sm80ELb0ELb0ELb1ELb1ELb0ELb0ELb0ELb0ELi2ELi4ELi4ELi4ELb0EEENS1_24CollectiveEpilogueBwdGQAISA_fSD_Li256ELb1ELb0EEENS1_19SingleTileSchedulerILb1ELb0ELb0ELi128EEEEEEEEEvNT_6ParamsE$_ZN4cute3eso3ESOILb1ELb0EJNS_6LayoutINS_5tupleIJNS3_IJNS3_IJNS_1CILi8EEENS4_ILi1EEEEEES6_EEENS3_IJNS3_IJS6_S6_EEENS4_ILi2EEEEEEEEENS3_IJNS3_IJNS3_IJS6_NS4_ILi0EEEEEESD_EEENS3_IJNS3_IJSD_SD_EEENS4_ILi4096EEEEEEEEEEENS_10ViewEngineINS_8smem_ptrIPN7cutlass10bfloat16_tEEEEEEEC2ERKSK_RKSR_)
        /*14b34*/ 	.word	0x00000000


	//----- nvinfo : EIATTR_FRAME_SIZE
	.align		4
.L_14142:
        /*14b38*/ 	.byte	0x04, 0x11
        /*14b3a*/ 	.short	(.L_14144 - .L_14143)
	.align		4
.L_14143:
        /*14b3c*/ 	.word	index@($_ZN7cutlass13device_kernelIN5flash19enable_sm80_to_sm89INS1_16FlashAttnBwdSm80INS1_25CollectiveMainloopBwdSm80ILi2ELi2EN4cute5tupleIJNS5_1CILi128EEES8_NS7_ILi64EEEEEENS_10bfloat16_tEfNS_4arch4Sm80ELb0ELb0ELb1ELb1ELb0ELb0ELb0ELb0ELi2ELi4ELi4ELi4ELb0EEENS1_24CollectiveEpilogueBwdGQAISA_fSD_Li256ELb1ELb0EEENS1_19SingleTileSchedulerILb1ELb0ELb0ELi128EEEEEEEEEvNT_6ParamsE$_ZN4cute3eso3ESOILb1ELb0EJNS_6LayoutINS_5tupleIJNS3_IJNS3_IJNS_1CILi4EEENS4_ILi8EEEEEENS3_IJS5_NS4_ILi2EEEEEEEEENS3_IJNS3_IJS8_S8_EEENS3_IJS8_S6_EEEEEEEEENS3_IJNS3_IJNS3_IJNS_11ScaledBasisIS8_JLi1EEEENSF_INS4_ILi1EEEJLi0EEEEEEENS3_IJNSF_INS4_ILi16EEEJLi0EEEENSF_IS6_JLi1EEEEEEEEEENS3_IJNS3_IJNSF_ISH_JLi1EEEENSF_IS6_JLi0EEEEEEENS3_IJNSF_INS4_ILi64EEEJLi0EEEENSF_ISK_JLi1EEEEEEEEEEEEEEENS_10ViewEngineINS_23ArithmeticTupleIteratorINS_15ArithmeticTupleIJNS4_ILi0EEES12_EEEEEEEEEC2ERKSY_RKS15_)
        /*14b40*/ 	.word	0x00000000


	//----- nvinfo : EIATTR_FRAME_SIZE
	.align		4
.L_14144:
        /*14b44*/ 	.byte	0x04, 0x11
        /*14b46*/ 	.short	(.L_14146 - .L_14145)
	.align		4
.L_14145:
        /*14b48*/ 	.word	index@($_ZN7cutlass13device_kernelIN5flash19enable_sm80_to_sm89INS1_16FlashAttnBwdSm80INS1_25CollectiveMainloopBwdSm80ILi2ELi2EN4cute5tupleIJNS5_1CILi128EEES8_NS7_ILi64EEEEEENS_10bfloat16_tEfNS_4arch4Sm80ELb0ELb0ELb1ELb1ELb0ELb0ELb0ELb0ELi2ELi4ELi4ELi4ELb0EEENS1_24CollectiveEpilogueBwdGQAISA_fSD_Li256ELb1ELb0EEENS1_19SingleTileSchedulerILb1ELb0ELb0ELi128EEEEEEEEEvNT_6ParamsE$_ZN4cute3eso3ESOILb1ELb0EJNS_6LayoutINS_5tupleIJNS3_IJNS3_IJNS_1CILi4EEENS4_ILi2EEEEEENS4_ILi1EEEEEES6_NS4_ILi8EEEEEENS3_IJNS3_IJNS3_IJS8_NS4_ILi32EEEEEENS4_ILi0EEEEEENS4_ILi64EEES5_EEEEENS_10ViewEngineIPN7cutlass10bfloat16_tEEEEEC2ERKSI_RKSN_)
        /*14b4c*/ 	.word	0x00000000


	//----- nvinfo : EIATTR_FRAME_SIZE
	.align		4
.L_14146:
        /*14b50*/ 	.byte	0x04, 0x11
        /*14b52*/ 	.short	(.L_14148 - .L_14147)
	.align		4
.L_14147:
        /*14b54*/ 	.word	index@($_ZN7cutlass13device_kernelIN5flash19enable_sm80_to_sm89INS1_16FlashAttnBwdSm80INS1_25CollectiveMainloopBwdSm80ILi2ELi2EN4cute5tupleIJNS5_1CILi128EEES8_NS7_ILi64EEEEEENS_10bfloat16_tEfNS_4arch4Sm80ELb0ELb0ELb1ELb1ELb0ELb0ELb0ELb0ELi2ELi4ELi4ELi4ELb0EEENS1_24CollectiveEpilogueBwdGQAISA_fSD_Li256ELb1ELb0EEENS1_19SingleTileSchedulerILb1ELb0ELb0ELi128EEEEEEEEEvNT_6ParamsE$_ZN4cute3eso3ESOILb1ELb0EJNS_6LayoutINS_5tupleIJNS3_IJNS3_IJNS_1CILi4EEENS4_ILi2EEEEEENS4_ILi1EEEEEES6_EEENS3_IJNS3_IJNS3_IJS8_NS4_ILi32EEEEEENS4_ILi0EEEEEENS4_ILi64EEEEEEEEiEEC2ERKSH_RKi)
        /*14b58*/ 	.word	0x00000000


	//----- nvinfo : EIATTR_FRAME_SIZE
	.align		4
.L_14148:
        /*14b5c*/ 	.byte	0x04, 0x11
        /*14b5e*/ 	.short	(.L_14150 - .L_14149)
	.align		4
.L_14149:
        /*14b60*/ 	.word	index@($_ZN7cutlass13device_kernelIN5flash19enable_sm80_to_sm89INS1_16FlashAttnBwdSm80INS1_25CollectiveMainloopBwdSm80ILi2ELi2EN4cute5tupleIJNS5_1CILi128EEES8_NS7_ILi64EEEEEENS_10bfloat16_tEfNS_4arch4Sm80ELb0ELb0ELb1ELb1ELb0ELb0ELb0ELb0ELi2ELi4ELi4ELi4ELb0EEENS1_24CollectiveEpilogueBwdGQAISA_fSD_Li256ELb1ELb0EEENS1_19SingleTileSchedulerILb1ELb0ELb0ELi128EEEEEEEEEvNT_6ParamsE$_ZN4cute3eso3ESOILb1ELb0EJNS_6LayoutINS_5tupleIJNS3_IJNS3_IJNS_1CILi4EEENS4_ILi2EEEEEENS4_ILi1EEEEEES6_EEENS3_IJNS3_IJNS3_IJS8_NS4_ILi32EEEEEENS4_ILi0EEEEEENS4_ILi64EEEEEEEENS_10ViewEngineIPN7cutlass10bfloat16_tEEEEEC2ERKSH_RKSM_)
        /*14b64*/ 	.word	0x00000000


	//----- nvinfo : EIATTR_FRAME_SIZE
	.align		4
.L_14150:
        /*14b68*/ 	.byte	0x04, 0x11
        /*14b6a*/ 	.short	(.L_14152 - .L_14151)
	.align		4
.L_14151:
        /*14b6c*/ 	.word	index@($_ZN7cutlass13device_kernelIN5flash19enable_sm80_to_sm89INS1_16FlashAttnBwdSm80INS1_25CollectiveMainloopBwdSm80ILi2ELi2EN4cute5tupleIJNS5_1CILi128EEES8_NS7_ILi64EEEEEENS_10bfloat16_tEfNS_4arch4Sm80ELb0ELb0ELb1ELb1ELb0ELb0ELb0ELb0ELi2ELi4ELi4ELi4ELb0EEENS1_24CollectiveEpilogueBwdGQAISA_fSD_Li256ELb1ELb0EEENS1_19SingleTileSchedulerILb1ELb0ELb0ELi128EEEEEEEEEvNT_6ParamsE$_ZN4cute3eso3ESOILb1ELb0EJNS_6LayoutINS_5tupleIJNS3_IJNS3_IJNS_1CILi4EEENS4_ILi2EEEEEENS4_ILi1EEEEEENS3_IJS6_EEEEEENS3_IJNS3_IJNS3_IJS8_NS4_ILi32EEEEEENS4_ILi0EEEEEENS3_IJNS4_ILi64EEEEEEEEEEENS_10ViewEngineIPN7cutlass10bfloat16_tEEEEEC2ERKSJ_RKSO_)
        /*14b70*/ 	.word	0x00000000


	//----- nvinfo : EIATTR_FRAME_SIZE
	.align		4
.L_14152:
        /*14b74*/ 	.byte	0x04, 0x11
        /*14b76*/ 	.short	(.L_14154 - .L_14153)
	.align		4
.L_14153:
        /*14b78*/ 	.word	index@($_ZN7cutlass13device_kernelIN5flash19enable_sm80_to_sm89INS1_16FlashAttnBwdSm80INS1_25CollectiveMainloopBwdSm80ILi2ELi2EN4cute5tupleIJNS5_1CILi128EEES8_NS7_ILi64EEEEEENS_10bfloat16_tEfNS_4arch4Sm80ELb0ELb0ELb1ELb1ELb0ELb0ELb0ELb0ELi2ELi4ELi4ELi4ELb0EEENS1_24CollectiveEpilogueBwdGQAISA_fSD_Li256ELb1ELb0EEENS1_19SingleTileSchedulerILb1ELb0ELb0ELi128EEEEEEEEEvNT_6ParamsE$_ZN4cute3eso3ESOILb1ELb0EJNS_6LayoutINS_5tupleIJNS3_IJNS3_IJNS_1CILi4EEENS4_ILi2EEEEEENS4_ILi1EEEEEEEEENS3_IJNS3_IJNS3_IJS8_NS4_ILi32EEEEEENS4_ILi0EEEEEEEEEEEiEEC2ERKSG_RKi)
        /*14b7c*/ 	.word	0x00000000


	//----- nvinfo : EIATTR_FRAME_SIZE
	.align		4
.L_14154:
        /*14b80*/ 	.byte	0x04, 0x11
        /*14b82*/ 	.short	(.L_14156 - .L_14155)
	.align		4
.L_14155:
        /*14b84*/ 	.word	index@($_ZN7cutlass13device_kernelIN5flash19enable_sm80_to_sm89INS1_16FlashAttnBwdSm80INS1_25CollectiveMainloopBwdSm80ILi2ELi2EN4cute5tupleIJNS5_1CILi128EEES8_NS7_ILi64EEEEEENS_10bfloat16_tEfNS_4arch4Sm80ELb0ELb0ELb1ELb1ELb0ELb0ELb0ELb0ELi2ELi4ELi4ELi4ELb0EEENS1_24CollectiveEpilogueBwdGQAISA_fSD_Li256ELb1ELb0EEENS1_19SingleTileSchedulerILb1ELb0ELb0ELi128EEEEEEEEEvNT_6ParamsE$_ZN4cute3eso3ESOILb1ELb0EJNS_6LayoutINS_5tupleIJNS3_IJNS3_IJNS_1CILi4EEENS4_ILi2EEEEEENS4_ILi1EEEEEEEEENS3_IJNS3_IJNS3_IJS8_NS4_ILi32EEEEEENS4_ILi0EEEEEEEEEEENS_10ViewEngineIPN7cutlass10bfloat16_tEEEEEC2ERKSG_RKSL_)
        /*14b88*/ 	.word	0x00000000


	//----- nvinfo : EIATTR_FRAME_SIZE
	.align		4
.L_14156:
        /*14b8c*/ 	.byte	0x04, 0x11
        /*14b8e*/ 	.short	(.L_14158 - .L_14157)
	.align		4
.L_14157:
        /*14b90*/ 	.word	index@($_ZN7cutlass13device_kernelIN5flash19enable_sm80_to_sm89INS1_16FlashAttnBwdSm80INS1_25CollectiveMainloopBwdSm80ILi2ELi2EN4cute5tupleIJNS5_1CILi128EEES8_NS7_ILi64EEEEEENS_10bfloat16_tEfNS_4arch4Sm80ELb0ELb0ELb1ELb1ELb0ELb0ELb0ELb0ELi2ELi4ELi4ELi4ELb0EEENS1_24CollectiveEpilogueBwdGQAISA_fSD_Li256ELb1ELb0EEENS1_19SingleTileSchedulerILb1ELb0ELb0ELi128EEEEEEEEEvNT_6ParamsE$_ZN4cute3eso3ESOILb1ELb0EJNS_6LayoutINS_5tupleIJNS3_IJNS3_IJNS_1CILi2EEES5_EEENS4_ILi1EEEEEEEEENS3_IJNS3_IJNS3_IJS7_NS4_ILi16EEEEEENS4_ILi0EEEEEEEEEEENS_10ViewEngineIPjEEEEC2ERKSF_RKSI_)
        /*14b94*/ 	.word	0x00000000


	//----- nvinfo : EIATTR_FRAME_SIZE
	.align		4
.L_14158:
        /*14b98*/ 	.byte	0x04, 0x11
        /*14b9a*/ 	.short	(.L_14160 - .L_14159)
	.align		4
.L_14159:
        /*14b9c*/ 	.word	index@($_ZN7cutlass13device_kernelIN5flash19enable_sm80_to_sm89INS1_16FlashAttnBwdSm80INS1_25CollectiveMainloopBwdSm80ILi2ELi2EN4cute5tupleIJNS5_1CILi128EEES8_NS7_ILi64EEEEEENS_10bfloat16_tEfNS_4arch4Sm80ELb0ELb0ELb1ELb1ELb0ELb0ELb0ELb0ELi2ELi4ELi4ELi4ELb0EEENS1_24CollectiveEpilogueBwdGQAISA_fSD_Li256ELb1ELb0EEENS1_19SingleTileSchedulerILb1ELb0ELb0ELi128EEEEEEEEEvNT_6ParamsE$_ZN4cute3eso3ESOILb1ELb0EJNS_6LayoutINS_5tupleIJNS3_IJNS3_IJNS3_IJNS_1CILi4EEENS4_ILi2EEEEEENS4_ILi1EEEEEES8_EEENS3_IJNS3_IJNS3_IJS8_S8_EEES8_EEES6_EEEEEENS3_IJNS3_IJNS3_IJNS3_IJS8_NS4_ILi32EEEEEENS4_ILi0EEEEEESH_EEENS3_IJNS3_IJNS3_IJSH_SH_EEESH_EEENS4_ILi64EEEEEEEEEEENS_10ViewEngineIPN7cutlass10bfloat16_tEEEEEC2ERKSP_RKSU_)
        /*14ba0*/ 	.word	0x00000000


	//----- nvinfo : EIATTR_FRAME_SIZE
	.align		4
.L_14160:
        /*14ba4*/ 	.byte	0x04, 0x11
        /*14ba6*/ 	.short	(.L_14162 - .L_14161)
	.align		4
.L_14161:
        /*14ba8*/ 	.word	index@($_ZN7cutlass13device_kernelIN5flash19enable_sm80_to_sm89INS1_16FlashAttnBwdSm80INS1_25CollectiveMainloopBwdSm80ILi2ELi2EN4cute5tupleIJNS5_1CILi128EEES8_NS7_ILi64EEEEEENS_10bfloat16_tEfNS_4arch4Sm80ELb0ELb0ELb1ELb1ELb0ELb0ELb0ELb0ELi2ELi4ELi4ELi4ELb0EEENS1_24CollectiveEpilogueBwdGQAISA_fSD_Li256ELb1ELb0EEENS1_19SingleTileSchedulerILb1ELb0ELb0ELi128EEEEEEEEEvNT_6ParamsE$_ZN4cute3eso3ESOILb1ELb0EJNS_5tupleIJNS_1CILi8EEENS3_ILi2EEES5_S5_S4_S5_EEENS2_IJNS3_ILi1EEEiiiNS3_ILi72EEENS3_ILi512EEEEEEEEC2ERKS6_RKSA_)
        /*14bac*/ 	.word	0x00000000


	//----- nvinfo : EIATTR_FRAME_SIZE
	.align		4
.L_14162:
        /*14bb0*/ 	.byte	0x04, 0x11
        /*14bb2*/ 	.short	(.L_14164 - .L_14163)
	.align		4
.L_14163:
        /*14bb4*/ 	.word	index@($_ZN7cutlass13device_kernelIN5flash19enable_sm80_to_sm89INS1_16FlashAttnBwdSm80INS1_25CollectiveMainloopBwdSm80ILi2ELi2EN4cute5tupleIJNS5_1CILi128EEES8_NS7_ILi64EEEEEENS_10bfloat16_tEfNS_4arch4Sm80ELb0ELb0ELb1ELb1ELb0ELb0ELb0ELb0ELi2ELi4ELi4ELi4ELb0EEENS1_24CollectiveEpilogueBwdGQAISA_fSD_Li256ELb1ELb0EEENS1_19SingleTileSchedulerILb1ELb0ELb0ELi128EEEEEEEEEvNT_6ParamsE$_ZN4cute3eso3ESOILb1ELb0EJNS_5tupleIJNS_1CILi8EEENS2_IJNS3_ILi2EEES5_S5_EEENS3_ILi1EEES6_S7_EEENS2_IJS7_NS2_IJiiiEEENS3_ILi64EEENS2_IJNS3_ILi72EEENS3_ILi144EEENS3_ILi288EEEEEENS3_ILi512EEEEEEEEC2ERKS8_RKSG_)
        /*14bb8*/ 	.word	0x00000000


	//----- nvinfo : EIATTR_FRAME_SIZE
	.align		4
.L_14164:
        /*14bbc*/ 	.byte	0x04, 0x11
        /*14bbe*/ 	.short	(.L_14166 - .L_14165)
	.align		4
.L_14165:
        /*14bc0*/ 	.word	index@($_ZN7cutlass13device_kernelIN5flash19enable_sm80_to_sm89INS1_16FlashAttnBwdSm80INS1_25CollectiveMainloopBwdSm80ILi2ELi2EN4cute5tupleIJNS5_1CILi128EEES8_NS7_ILi64EEEEEENS_10bfloat16_tEfNS_4arch4Sm80ELb0ELb0ELb1ELb1ELb0ELb0ELb0ELb0ELi2ELi4ELi4ELi4ELb0EEENS1_24CollectiveEpilogueBwdGQAISA_fSD_Li256ELb1ELb0EEENS1_19SingleTileSchedulerILb1ELb0ELb0ELi128EEEEEEEEEvNT_6ParamsE$_ZN4cute3eso3ESOILb1ELb0EJNS_5tupleIJNS_1CILi8EEENS2_IJNS3_ILi2EEES5_S5_EEENS3_ILi1EEES6_S7_EEENS2_IJS7_NS2_IJS4_iiEEENS3_ILi64EEENS2_IJiNS3_ILi144EEENS3_ILi288EEEEEENS3_ILi512EEEEEEEEC2ERKS8_RKSF_)
        /*14bc4*/ 	.word	0x00000000


	//----- nvinfo : EIATTR_FRAME_SIZE
	.align		4
.L_14166:
        /*14bc8*/ 	.byte	0x04, 0x11
        /*14bca*/ 	.short	(.L_14168 - .L_14167)
	.align		4
.L_14167:
        /*14bcc*/ 	.word	index@($_ZN7cutlass13device_kernelIN5flash19enable_sm80_to_sm89INS1_16FlashAttnBwdSm80INS1_25CollectiveMainloopBwdSm80ILi2ELi2EN4cute5tupleIJNS5_1CILi128EEES8_NS7_ILi64EEEEEENS_10bfloat16_tEfNS_4arch4Sm80ELb0ELb0ELb1ELb1ELb0ELb0ELb0ELb0ELi2ELi4ELi4ELi4ELb0EEENS1_24CollectiveEpilogueBwdGQAISA_fSD_Li256ELb1ELb0EEENS1_19SingleTileSchedulerILb1ELb0ELb0ELi128EEEEEEEEEvNT_6ParamsE$_ZN4cute3eso3ESOILb1ELb0EJNS_5tupleIJNS_1CILi2EEES4_S4_EEENS2_IJNS3_ILi1EEENS3_ILi512EEEiEEEEEC2ERKS5_RKS8_)
        /*14bd0*/ 	.word	0x00000000


	//----- nvinfo : EIATTR_FRAME_SIZE
	.align		4
.L_14168:
        /*14bd4*/ 	.byte	0x04, 0x11
        /*14bd6*/ 	.short	(.L_14170 - .L_14169)
	.align		4
.L_14169:
        /*14bd8*/ 	.word	index@($_ZN7cutlass13device_kernelIN5flash19enable_sm80_to_sm89INS1_16FlashAttnBwdSm80INS1_25CollectiveMainloopBwdSm80ILi2ELi2EN4cute5tupleIJNS5_1CILi128EEES8_NS7_ILi64EEEEEENS_10bfloat16_tEfNS_4arch4Sm80ELb0ELb0ELb1ELb1ELb0ELb0ELb0ELb0ELi2ELi4ELi4ELi4ELb0EEENS1_24CollectiveEpilogueBwdGQAISA_fSD_Li256ELb1ELb0EEENS1_19SingleTileSchedulerILb1ELb0ELb0ELi128EEEEEEEEEvNT_6ParamsE$_ZN4cute3eso3ESOILb1ELb0EJNS_5tupleIJNS_1CILi2EEES4_EEENS2_IJiiEEENS3_ILi1EEES7_EEC2ERKS5_RKS6_RKS7_SE_)
        /*14bdc*/ 	.word	0x00000000


	//----- nvinfo : EIATTR_FRAME_SIZE
	.align		4
.L_14170:
        /*14be0*/ 	.byte	0x04, 0x11
        /*14be2*/ 	.short	(.L_14172 - .L_14171)
	.align		4
.L_14171:
        /*14be4*/ 	.word	index@($_ZN7cutlass13device_kernelIN5flash19enable_sm80_to_sm89INS1_16FlashAttnBwdSm80INS1_25CollectiveMainloopBwdSm80ILi2ELi2EN4cute5tupleIJNS5_1CILi128EEES8_NS7_ILi64EEEEEENS_10bfloat16_tEfNS_4arch4Sm80ELb0ELb0ELb1ELb1ELb0ELb0ELb0ELb0ELi2ELi4ELi4ELi4ELb0EEENS1_24CollectiveEpilogueBwdGQAISA_fSD_Li256ELb1ELb0EEENS1_19SingleTileSchedulerILb1ELb0ELb0ELi128EEEEEEEEEvNT_6ParamsE$_ZN4cute3eso3ESOILb1ELb0EJNS_5tupleIJNS_1CILi2EEES4_EEENS2_IJiiEEEEEC2ERKS5_RKS6_)
        /*14be8*/ 	.word	0x00000000


	//----- nvinfo : EIATTR_FRAME_SIZE
	.align		4
.L_14172:
        /*14bec*/ 	.byte	0x04, 0x11
        /*14bee*/ 	.short	(.L_14174 - .L_14173)
	.align		4
.L_14173:
        /*14bf0*/ 	.word	index@($_ZN7cutlass13device_kernelIN5flash19enable_sm80_to_sm89INS1_16FlashAttnBwdSm80INS1_25CollectiveMainloopBwdSm80ILi2ELi2EN4cute5tupleIJNS5_1CILi128EEES8_NS7_ILi64EEEEEENS_10bfloat16_tEfNS_4arch4Sm80ELb0ELb0ELb1ELb1ELb0ELb0ELb0ELb0ELi2ELi4ELi4ELi4ELb0EEENS1_24CollectiveEpilogueBwdGQAISA_fSD_Li256ELb1ELb0EEENS1_19SingleTileSchedulerILb1ELb0ELb0ELi128EEEEEEEEEvNT_6ParamsE$_ZN4cute3eso3ESOILb1ELb0EJNS_5tupleIJNS_1CILi2EEES4_EEENS2_IJiNS3_ILi512EEEEEEEEC2ERKS5_RKS7_)
        /*14bf4*/ 	.word	0x00000000


	//----- nvinfo : EIATTR_FRAME_SIZE
	.align		4
.L_14174:
        /*14bf8*/ 	.byte	0x04, 0x11
        /*14bfa*/ 	.short	(.L_14176 - .L_14175)
	.align		4
.L_14175:
        /*14bfc*/ 	.word	index@($_ZN7cutlass13device_kernelIN5flash19enable_sm80_to_sm89INS1_16FlashAttnBwdSm80INS1_25CollectiveMainloopBwdSm80ILi2ELi2EN4cute5tupleIJNS5_1CILi128EEES8_NS7_ILi64EEEEEENS_10bfloat16_tEfNS_4arch4Sm80ELb0ELb0ELb1ELb1ELb0ELb0ELb0ELb0ELi2ELi4ELi4ELi4ELb0EEENS1_24CollectiveEpilogueBwdGQAISA_fSD_Li256ELb1ELb0EEENS1_19SingleTileSchedulerILb1ELb0ELb0ELi128EEEEEEEEEvNT_6ParamsE$_ZN4cute3eso3ESOILb1ELb0EJNS_5tupleIJNS_1CILi2EEES4_EEENS2_IJiNS3_ILi4096EEEEEEEEC2ERKS5_RKS7_)
        /*14c00*/ 	.word	0x00000000


	//----- nvinfo : EIATTR_FRAME_SIZE
	.align		4
.L_14176:
        /*14c04*/ 	.byte	0x04, 0x11
        /*14c06*/ 	.short	(.L_14178 - .L_14177)
	.align		4
.L_14177:
        /*14c08*/ 	.word	index@($_ZN7cutlass13device_kernelIN5flash19enable_sm80_to_sm89INS1_16FlashAttnBwdSm80INS1_25CollectiveMainloopBwdSm80ILi2ELi2EN4cute5tupleIJNS5_1CILi128EEES8_NS7_ILi64EEEEEENS_10bfloat16_tEfNS_4arch4Sm80ELb0ELb0ELb1ELb1ELb0ELb0ELb0ELb0ELi2ELi4ELi4ELi4ELb0EEENS1_24CollectiveEpilogueBwdGQAISA_fSD_Li256ELb1ELb0EEENS1_19SingleTileSchedulerILb1ELb0ELb0ELi128EEEEEEEEEvNT_6ParamsE$_ZN4cute3eso3ESOILb1ELb0EJNS_5tupleIJNS_1CILi2EEES4_EEENS2_IJNS3_ILi1EEEiEEEEEC2ERKS5_RKS7_)
        /*14c0c*/ 	.word	0x00000000


	//----- nvinfo : EIATTR_FRAME_SIZE
	.align		4
.L_14178:
        /*14c10*/ 	.byte	0x04, 0x11
        /*14c12*/ 	.short	(.L_14180 - .L_14179)
	.align		4
.L_14179:
        /*14c14*/ 	.word	index@($_ZN7cutlass13device_kernelIN5flash19enable_sm80_to_sm89INS1_16FlashAttnBwdSm80INS1_25CollectiveMainloopBwdSm80ILi2ELi2EN4cute5tupleIJNS5_1CILi128EEES8_NS7_ILi64EEEEEENS_10bfloat16_tEfNS_4arch4Sm80ELb0ELb0ELb1ELb1ELb0ELb0ELb0ELb0ELi2ELi4ELi4ELi4ELb0EEENS1_24CollectiveEpilogueBwdGQAISA_fSD_Li256ELb1ELb0EEENS1_19SingleTileSchedulerILb1ELb0ELb0ELi128EEEEEEEEEvNT_6ParamsE$_ZN4cute3eso3ESOILb1ELb0EJNS_5tupleIJNS_1CILi2EEEEEENS2_IJiEEES4_NS3_ILi1EEEEEC2ERKS5_RKS6_RKS4_RKS7_)
        /*14c18*/ 	.word	0x00000000


	//----- nvinfo : EIATTR_FRAME_SIZE
	.align		4
.L_14180:
        /*14c1c*/ 	.byte	0x04, 0x11
        /*14c1e*/ 	.short	(.L_14182 - .L_14181)
	.align		4
.L_14181:
        /*14c20*/ 	.word	index@($_ZN7cutlass13device_kernelIN5flash19enable_sm80_to_sm89INS1_16FlashAttnBwdSm80INS1_25CollectiveMainloopBwdSm80ILi2ELi2EN4cute5tupleIJNS5_1CILi128EEES8_NS7_ILi64EEEEEENS_10bfloat16_tEfNS_4arch4Sm80ELb0ELb0ELb1ELb1ELb0ELb0ELb0ELb0ELi2ELi4ELi4ELi4ELb0EEENS1_24CollectiveEpilogueBwdGQAISA_fSD_Li256ELb1ELb0EEENS1_19SingleTileSchedulerILb1ELb0ELb0ELi128EEEEEEEEEvNT_6ParamsE$_ZN4cute3eso3ESOILb1ELb0EJNS_5tupleIJNS_1CILi2EEEEEENS2_IJiEEENS3_ILi1EEES7_EEC2ERKS5_RKS6_RKS7_SE_)
        /*14c24*/ 	.word	0x00000000


	//----- nvinfo : EIATTR_FRAME_SIZE
	.align		4
.L_14182:
        /*14c28*/ 	.byte	0x04, 0x11
        /*14c2a*/ 	.short	(.L_14184 - .L_14183)
	.align		4
.L_14183:
        /*14c2c*/ 	.word	index@($_ZN7cutlass13device_kernelIN5flash19enable_sm80_to_sm89INS1_16FlashAttnBwdSm80INS1_25CollectiveMainloopBwdSm80ILi2ELi2EN4cute5tupleIJNS5_1CILi128EEES8_NS7_ILi64EEEEEENS_10bfloat16_tEfNS_4arch4Sm80ELb0ELb0ELb1ELb1ELb0ELb0ELb0ELb0ELi2ELi4ELi4ELi4ELb0EEENS1_24CollectiveEpilogueBwdGQAISA_fSD_Li256ELb1ELb0EEENS1_19SingleTileSchedulerILb1ELb0ELb0ELi128EEEEEEEEEvNT_6ParamsE$_ZN4cute3eso3ESOILb1ELb0EJNS_5tupleIJNS_1CILi2EEEEEENS2_IJiEEEEEC2ERKS5_RKS6_)
        /*14c30*/ 	.word	0x00000000


	//----- nvinfo : EIATTR_FRAME_SIZE
	.align		4
.L_14184:
        /*14c34*/ 	.byte	0x04, 0x11
        /*14c36*/ 	.short	(.L_14186 - .L_14185)
	.align		4
.L_14185:
        /*14c38*/ 	.word	index@($_ZN7cutlass13device_kernelIN5flash19enable_sm80_to_sm89INS1_16FlashAttnBwdSm80INS1_25CollectiveMainloopBwdSm80ILi2ELi2EN4cute5tupleIJNS5_1CILi128EEES8_NS7_ILi64EEEEEENS_10bfloat16_tEfNS_4arch4Sm80ELb0ELb0ELb1ELb1ELb0ELb0ELb0ELb0ELi2ELi4ELi4ELi4ELb0EEENS1_24CollectiveEpilogueBwdGQAISA_fSD_Li256ELb1ELb0EEENS1_19SingleTileSchedulerILb1ELb0ELb0ELi128EEEEEEEEEvNT_6ParamsE$_ZN4cute3eso3ESOILb1ELb0EJNS_5tupleIJNS_1CILi1EEENS3_ILi2EEES5_EEENS2_IJS4_NS3_ILi256EEEiEEEEEC2ERKS6_RKS8_)
        /*14c3c*/ 	.word	0x00000000


	//----- nvinfo : EIATTR_FRAME_SIZE
	.align		4
.L_14186:
        /*14c40*/ 	.byte	0x04, 0x11
        /*14c42*/ 	.short	(.L_14188 - .L_14187)
	.align		4
.L_14187:
        /*14c44*/ 	.word	index@($_ZN7cutlass13device_kernelIN5flash19enable_sm80_to_sm89INS1_16FlashAttnBwdSm80INS1_25CollectiveMainloopBwdSm80ILi2ELi2EN4cute5tupleIJNS5_1CILi128EEES8_NS7_ILi64EEEEEENS_10bfloat16_tEfNS_4arch4Sm80ELb0ELb0ELb1ELb1ELb0ELb0ELb0ELb0ELi2ELi4ELi4ELi4ELb0EEENS1_24CollectiveEpilogueBwdGQAISA_fSD_Li256ELb1ELb0EEENS1_19SingleTileSchedulerILb1ELb0ELb0ELi128EEEEEEEEEvNT_6ParamsE$_ZN4cute3eso3ESOILb1ELb0EJNS_5tupleIJNS_1CILi1EEENS3_ILi2EEEEEENS2_IJNS3_ILi0EEEiEEEEEC2ERKS6_RKS8_)
        /*14c48*/ 	.word	0x00000000


	//----- nvinfo : EIATTR_FRAME_SIZE
	.align		4
.L_14188:
        /*14c4c*/ 	.byte	0x04, 0x11
        /*14c4e*/ 	.short	(.L_14190 - .L_14189)
	.align		4
.L_14189:
        /*14c50*/ 	.word	index@($_ZN7cutlass13device_kernelIN5flash19enable_sm80_to_sm89INS1_16FlashAttnBwdSm80INS1_25CollectiveMainloopBwdSm80ILi2ELi2EN4cute5tupleIJNS5_1CILi128EEES8_NS7_ILi64EEEEEENS_10bfloat16_tEfNS_4arch4Sm80ELb0ELb0ELb1ELb1ELb0ELb0ELb0ELb0ELi2ELi4ELi4ELi4ELb0EEENS1_24CollectiveEpilogueBwdGQAISA_fSD_Li256ELb1ELb0EEENS1_19SingleTileSchedulerILb1ELb0ELb0ELi128EEEEEEEEEvNT_6ParamsE$_ZN4cute3eso3ESOILb1ELb0EJNS_5tupleIJNS_1CILi1EEENS3_ILi0EEEEEElS5_EEC2ERKS6_RKlRKS5_)
        /*14c54*/ 	.word	0x00000000


	//----- nvinfo : EIATTR_FRAME_SIZE
	.align		4
.L_14190:
        /*14c58*/ 	.byte	0x04, 0x11
        /*14c5a*/ 	.short	(.L_14192 - .L_14191)
	.align		4
.L_14191:
        /*14c5c*/ 	.word	index@($_ZN7cutlass13device_kernelIN5flash19enable_sm80_to_sm89INS1_16FlashAttnBwdSm80INS1_25CollectiveMainloopBwdSm80ILi2ELi2EN4cute5tupleIJNS5_1CILi128EEES8_NS7_ILi64EEEEEENS_10bfloat16_tEfNS_4arch4Sm80ELb0ELb0ELb1ELb1ELb0ELb0ELb0ELb0ELi2ELi4ELi4ELi4ELb0EEENS1_24CollectiveEpilogueBwdGQAISA_fSD_Li256ELb1ELb0EEENS1_19SingleTileSchedulerILb1ELb0ELb0ELi128EEEEEEEEEvNT_6ParamsE$_ZN4cute3eso3ESOILb1ELb0EJNS_5tupleIJNS_1CILi1EEENS3_ILi0EEEEEEiNS3_ILi1024EEEEEC2ERKS6_RKiRKS7_)
        /*14c60*/ 	.word	0x00000000


	//----- nvinfo : EIATTR_FRAME_SIZE
	.align		4
.L_14192:
        /*14c64*/ 	.byte	0x04, 0x11
        /*14c66*/ 	.short	(.L_14194 - .L_14193)
	.align		4
.L_14193:
        /*14c68*/ 	.word	index@($_ZN7cutlass13device_kernelIN5flash19enable_sm80_to_sm89INS1_16FlashAttnBwdSm80INS1_25CollectiveMainloopBwdSm80ILi2ELi2EN4cute5tupleIJNS5_1CILi128EEES8_NS7_ILi64EEEEEENS_10bfloat16_tEfNS_4arch4Sm80ELb0ELb0ELb1ELb1ELb0ELb0ELb0ELb0ELi2ELi4ELi4ELi4ELb0EEENS1_24CollectiveEpilogueBwdGQAISA_fSD_Li256ELb1ELb0EEENS1_19SingleTileSchedulerILb1ELb0ELb0ELi128EEEEEEEEEvNT_6ParamsE$_ZN4cute3eso3ESOILb1ELb0EJNS_5tupleIJNS_1CILi1EEENS3_ILi0EEEEEEiEEC2ERKS6_RKi)
        /*14c6c*/ 	.word	0x00000000


	//----- nvinfo : EIATTR_FRAME_SIZE
	.align		4
.L_14194:
        /*14c70*/ 	.byte	0x04, 0x11
        /*14c72*/ 	.short	(.L_14196 - .L_14195)
	.align		4
.L_14195:
        /*14c74*/ 	.word	index@($_ZN7cutlass13device_kernelIN5flash19enable_sm80_to_sm89INS1_16FlashAttnBwdSm80INS1_25CollectiveMainloopBwdSm80ILi2ELi2EN4cute5tupleIJNS5_1CILi128EEES8_NS7_ILi64EEEEEENS_10bfloat16_tEfNS_4arch4Sm80ELb0ELb0ELb1ELb1ELb0ELb0ELb0ELb0ELi2ELi4ELi4ELi4ELb0EEENS1_24CollectiveEpilogueBwdGQAISA_fSD_Li256ELb1ELb0EEENS1_19SingleTileSchedulerILb1ELb0ELb0ELi128EEEEEEEEEvNT_6ParamsE$_ZN4cute3eso3ESOILb1ELb0EJNS_5tupleIJNS_1CILi1EEENS3_ILi0EEEEEENS3_ILi4096EEENS2_IJiiEEEEEC2ERKS6_RKS7_RKS8_)
        /*14c78*/ 	.word	0x00000000


	//----- nvinfo : EIATTR_FRAME_SIZE
	.align		4
.L_14196:
        /*14c7c*/ 	.byte	0x04, 0x11
        /*14c7e*/ 	.short	(.L_14198 - .L_14197)
	.align		4
.L_14197:
        /*14c80*/ 	.word	index@($_ZN7cutlass13device_kernelIN5flash19enable_sm80_to_sm89INS1_16FlashAttnBwdSm80INS1_25CollectiveMainloopBwdSm80ILi2ELi2EN4cute5tupleIJNS5_1CILi128EEES8_NS7_ILi64EEEEEENS_10bfloat16_tEfNS_4arch4Sm80ELb0ELb0ELb1ELb1ELb0ELb0ELb0ELb0ELi2ELi4ELi4ELi4ELb0EEENS1_24CollectiveEpilogueBwdGQAISA_fSD_Li256ELb1ELb0EEENS1_19SingleTileSchedulerILb1ELb0ELb0ELi128EEEEEEEEEvNT_6ParamsE$_ZN4cute3eso3ESOILb1ELb0EJNS_5tupleIJNS_1CILi1EEENS3_ILi0EEEEEENS2_IJiEEEEEC2ERKS6_RKS7_)
        /*14c84*/ 	.word	0x00000000


	//----- nvinfo : EIATTR_FRAME_SIZE
	.align		4
.L_14198:
        /*14c88*/ 	.byte	0x04, 0x11
        /*14c8a*/ 	.short	(.L_14200 - .L_14199)
	.align		4
.L_14199:
        /*14c8c*/ 	.word	index@($_ZN7cutlass13device_kernelIN5flash19enable_sm80_to_sm89INS1_16FlashAttnBwdSm80INS1_25CollectiveMainloopBwdSm80ILi2ELi2EN4cute5tupleIJNS5_1CILi128EEES8_NS7_ILi64EEEEEENS_10bfloat16_tEfNS_4arch4Sm80ELb0ELb0ELb1ELb1ELb0ELb0ELb0ELb0ELi2ELi4ELi4ELi4ELb0EEENS1_24CollectiveEpilogueBwdGQAISA_fSD_Li256ELb1ELb0EEENS1_19SingleTileSchedulerILb1ELb0ELb0ELi128EEEEEEEEEvNT_6ParamsE$_ZN4cute3eso3ESOILb1ELb0EJNS_5tupleIJNS_1CILi1EEENS2_IJS4_NS3_ILi2EEES5_EEEEEENS2_IJNS3_ILi0EEENS2_IJS4_NS3_ILi256EEEiEEEEEEEEC2ERKS7_RKSB_)
        /*14c90*/ 	.word	0x00000000


	//----- nvinfo : EIATTR_FRAME_SIZE
	.align		4
.L_14200:
        /*14c94*/ 	.byte	0x04, 0x11
        /*14c96*/ 	.short	(.L_14202 - .L_14201)
	.align		4
.L_14201:
        /*14c98*/ 	.word	index@($_ZN7cutlass13device_kernelIN5flash19enable_sm80_to_sm89INS1_16FlashAttnBwdSm80INS1_25CollectiveMainloopBwdSm80ILi2ELi2EN4cute5tupleIJNS5_1CILi128EEES8_NS7_ILi64EEEEEENS_10bfloat16_tEfNS_4arch4Sm80ELb0ELb0ELb1ELb1ELb0ELb0ELb0ELb0ELi2ELi4ELi4ELi4ELb0EEENS1_24CollectiveEpilogueBwdGQAISA_fSD_Li256ELb1ELb0EEENS1_19SingleTileSchedulerILb1ELb0ELb0ELi128EEEEEEEEEvNT_6ParamsE$_ZN4cute3eso3ESOILb1ELb0EJNS_5tupleIJNS_1CILi16EEENS3_ILi2EEES5_S5_NS3_ILi4EEES5_EEENS2_IJNS3_ILi1EEEiiiNS3_ILi144EEENS3_ILi512EEEEEEEEC2ERKS7_RKSB_)
        /*14c9c*/ 	.word	0x00000000


	//----- nvinfo : EIATTR_FRAME_SIZE
	.align		4
.L_14202:
        /*14ca0*/ 	.byte	0x04, 0x11
        /*14ca2*/ 	.short	(.L_14204 - .L_14203)
	.align		4
.L_14203:
        /*14ca4*/ 	.word	index@($_ZN7cutlass13device_kernelIN5flash19enable_sm80_to_sm89INS1_16FlashAttnBwdSm80INS1_25CollectiveMainloopBwdSm80ILi2ELi2EN4cute5tupleIJNS5_1CILi128EEES8_NS7_ILi64EEEEEENS_10bfloat16_tEfNS_4arch4Sm80ELb0ELb0ELb1ELb1ELb0ELb0ELb0ELb0ELi2ELi4ELi4ELi4ELb0EEENS1_24CollectiveEpilogueBwdGQAISA_fSD_Li256ELb1ELb0EEENS1_19SingleTileSchedulerILb1ELb0ELb0ELi128EEEEEEEEEvNT_6ParamsE$_ZN4cute3eso3ESOILb1ELb0EJNS_5tupleIJNS_1CILi0EEES4_EEEiEEC2ERKS5_RKi)
        /*14ca8*/ 	.word	0x00000000


	//----- nvinfo : EIATTR_FRAME_SIZE
	.align		4
.L_14204:
        /*14cac*/ 	.byte	0x04, 0x11
        /*14cae*/ 	.short	(.L_14206 - .L_14205)
	.align		4
.L_14205:
        /*14cb0*/ 	.word	index@($_ZN7cutlass13device_kernelIN5flash19enable_sm80_to_sm89INS1_16FlashAttnBwdSm80INS1_25CollectiveMainloopBwdSm80ILi2ELi2EN4cute5tupleIJNS5_1CILi128EEES8_NS7_ILi64EEEEEENS_10bfloat16_tEfNS_4arch4Sm80ELb0ELb0ELb1ELb1ELb0ELb0ELb0ELb0ELi2ELi4ELi4ELi4ELb0EEENS1_24CollectiveEpilogueBwdGQAISA_fSD_Li256ELb1ELb0EEENS1_19SingleTileSchedulerILb1ELb0ELb0ELi128EEEEEEEEEvNT_6ParamsE$_ZN4cute3eso3ESOILb1ELb0EJNS_5tupleIJNS2_IJNS_1CILi8EEENS3_ILi1EEEEEENS3_ILi4EEES5_EEENS2_IJNS2_IJS5_NS3_ILi0EEEEEElS9_EEEEEC2ERKS8_RKSB_)
        /*14cb4*/ 	.word	0x00000000


	//----- nvinfo : EIATTR_FRAME_SIZE
	.align		4
.L_14206:
        /*14cb8*/ 	.byte	0x04, 0x11
        /*14cba*/ 	.short	(.L_14208 - .L_14207)
	.align		4
.L_14207:
        /*14cbc*/ 	.word	index@($_ZN7cutlass13device_kernelIN5flash19enable_sm80_to_sm89INS1_16FlashAttnBwdSm80INS1_25CollectiveMainloopBwdSm80ILi2ELi2EN4cute5tupleIJNS5_1CILi128EEES8_NS7_ILi64EEEEEENS_10bfloat16_tEfNS_4arch4Sm80ELb0ELb0ELb1ELb1ELb0ELb0ELb0ELb0ELi2ELi4ELi4ELi4ELb0EEENS1_24CollectiveEpilogueBwdGQAISA_fSD_Li256ELb1ELb0EEENS1_19SingleTileSchedulerILb1ELb0ELb0ELi128EEEEEEEEEvNT_6ParamsE$_ZN4cute3eso3ESOILb1ELb0EJNS_5tupleIJNS2_IJNS_1CILi8EEENS3_ILi1EEEEEENS3_ILi2EEES4_EEENS2_IJNS2_IJS5_NS3_ILi0EEEEEEiNS3_ILi1024EEEEEEEEC2ERKS8_RKSC_)
        /*14cc0*/ 	.word	0x00000000


	//----- nvinfo : EIATTR_FRAME_SIZE
	.align		4
.L_14208:
        /*14cc4*/ 	.byte	0x04, 0x11
        /*14cc6*/ 	.short	(.L_14210 - .L_14209)
	.align		4
.L_14209:
        /*14cc8*/ 	.word	index@($_ZN7cutlass13device_kernelIN5flash19enable_sm80_to_sm89INS1_16FlashAttnBwdSm80INS1_25CollectiveMainloopBwdSm80ILi2ELi2EN4cute5tupleIJNS5_1CILi128EEES8_NS7_ILi64EEEEEENS_10bfloat16_tEfNS_4arch4Sm80ELb0ELb0ELb1ELb1ELb0ELb0ELb0ELb0ELi2ELi4ELi4ELi4ELb0EEENS1_24CollectiveEpilogueBwdGQAISA_fSD_Li256ELb1ELb0EEENS1_19SingleTileSchedulerILb1ELb0ELb0ELi128EEEEEEEEEvNT_6ParamsE$_ZN4cute3eso3ESOILb1ELb0EJNS_5tupleIJNS2_IJNS_1CILi8EEENS3_ILi1EEEEEENS3_ILi2EEENS2_IJS7_S7_EEEEEENS2_IJNS2_IJS5_NS3_ILi0EEEEEENS3_ILi4096EEENS2_IJiiEEEEEEEEC2ERKS9_RKSE_)
        /*14ccc*/ 	.word	0x00000000


	//----- nvinfo : EIATTR_FRAME_SIZE
	.align		4
.L_14210:
        /*14cd0*/ 	.byte	0x04, 0x11
        /*14cd2*/ 	.short	(.L_14212 - .L_14211)
	.align		4
.L_14211:
        /*14cd4*/ 	.word	index@($_ZN7cutlass13device_kernelIN5flash19enable_sm80_to_sm89INS1_16FlashAttnBwdSm80INS1_25CollectiveMainloopBwdSm80ILi2ELi2EN4cute5tupleIJNS5_1CILi128EEES8_NS7_ILi64EEEEEENS_10bfloat16_tEfNS_4arch4Sm80ELb0ELb0ELb1ELb1ELb0ELb0ELb0ELb0ELi2ELi4ELi4ELi4ELb0EEENS1_24CollectiveEpilogueBwdGQAISA_fSD_Li256ELb1ELb0EEENS1_19SingleTileSchedulerILb1ELb0ELb0ELi128EEEEEEEEEvNT_6ParamsE$_ZN4cute3eso3ESOILb1ELb0EJNS_5tupleIJNS2_IJNS_1CILi8EEENS3_ILi1EEEEEENS3_ILi2EEEEEENS2_IJNS2_IJS5_NS3_ILi0EEEEEEiEEEEEC2ERKS8_RKSB_)
        /*14cd8*/ 	.word	0x00000000


	//----- nvinfo : EIATTR_FRAME_SIZE
	.align		4
.L_14212:
        /*14cdc*/ 	.byte	0x04, 0x11
        /*14cde*/ 	.short	(.L_14214 - .L_14213)
	.align		4
.L_14213:
        /*14ce0*/ 	.word	index@($_ZN7cutlass13device_kernelIN5flash19enable_sm80_to_sm89INS1_16FlashAttnBwdSm80INS1_25CollectiveMainloopBwdSm80ILi2ELi2EN4cute5tupleIJNS5_1CILi128EEES8_NS7_ILi64EEEEEENS_10bfloat16_tEfNS_4arch4Sm80ELb0ELb0ELb1ELb1ELb0ELb0ELb0ELb0ELi2ELi4ELi4ELi4ELb0EEENS1_24CollectiveEpilogueBwdGQAISA_fSD_Li256ELb1ELb0EEENS1_19SingleTileSchedulerILb1ELb0ELb0ELi128EEEEEEEEEvNT_6ParamsE$_ZN4cute3eso3ESOILb1ELb0EJNS_5tupleIJNS2_IJNS_1CILi8EEENS3_ILi1EEEEEENS2_IJNS3_ILi2EEEEEEEEENS2_IJNS2_IJS5_NS3_ILi0EEEEEENS2_IJiEEEEEEEEC2ERKS9_RKSD_)
        /*14ce4*/ 	.word	0x00000000


	//----- nvinfo : EIATTR_FRAME_SIZE
	.align		4
.L_14214:
        /*14ce8*/ 	.byte	0x04, 0x11
        /*14cea*/ 	.short	(.L_14216 - .L_14215)
	.align		4
.L_14215:
        /*14cec*/ 	.word	index@($_ZN7cutlass13device_kernelIN5flash19enable_sm80_to_sm89INS1_16FlashAttnBwdSm80INS1_25CollectiveMainloopBwdSm80ILi2ELi2EN4cute5tupleIJNS5_1CILi128EEES8_NS7_ILi64EEEEEENS_10bfloat16_tEfNS_4arch4Sm80ELb0ELb0ELb1ELb1ELb0ELb0ELb0ELb0ELi2ELi4ELi4ELi4ELb0EEENS1_24CollectiveEpilogueBwdGQAISA_fSD_Li256ELb1ELb0EEENS1_19SingleTileSchedulerILb1ELb0ELb0ELi128EEEEEEEEEvNT_6ParamsE$_ZN4cute3eso3ESOILb1ELb0EJNS_5tupleIJNS2_IJNS_1CILi2EEES4_S4_EEES4_NS2_IJS4_S4_EEEEEENS2_IJNS2_IJNS3_ILi1EEENS3_ILi512EEEiEEENS3_ILi4096EEENS2_IJiiEEEEEEEEC2ERKS7_RKSD_)
        /*14cf0*/ 	.word	0x00000000


	//----- nvinfo : EIATTR_FRAME_SIZE
	.align		4
.L_14216:
        /*14cf4*/ 	.byte	0x04, 0x11
        /*14cf6*/ 	.short	(.L_14218 - .L_14217)
	.align		4
.L_14217:
        /*14cf8*/ 	.word	index@($_ZN7cutlass13device_kernelIN5flash19enable_sm80_to_sm89INS1_16FlashAttnBwdSm80INS1_25CollectiveMainloopBwdSm80ILi2ELi2EN4cute5tupleIJNS5_1CILi128EEES8_NS7_ILi64EEEEEENS_10bfloat16_tEfNS_4arch4Sm80ELb0ELb0ELb1ELb1ELb0ELb0ELb0ELb0ELi2ELi4ELi4ELi4ELb0EEENS1_24CollectiveEpilogueBwdGQAISA_fSD_Li256ELb1ELb0EEENS1_19SingleTileSchedulerILb1ELb0ELb0ELi128EEEEEEEEEvNT_6ParamsE$_ZN4cute3eso3ESOILb1ELb0EJNS_5tupleIJNS2_IJNS_1CILi2EEES4_S4_EEES4_NS2_IJNS2_IJS4_S4_EEES4_EEEEEENS2_IJNS2_IJNS3_ILi1EEENS3_ILi512EEEiEEENS3_ILi4096EEENS2_IJNS2_IJiiEEENS3_ILi8192EEEEEEEEEEEC2ERKS8_RKSG_)
        /*14cfc*/ 	.word	0x00000000


	//----- nvinfo : EIATTR_FRAME_SIZE
	.align		4
.L_14218:
        /*14d00*/ 	.byte	0x04, 0x11
        /*14d02*/ 	.short	(.L_14220 - .L_14219)
	.align		4
.L_14219:
        /*14d04*/ 	.word	index@($_ZN7cutlass13device_kernelIN5flash19enable_sm80_to_sm89INS1_16FlashAttnBwdSm80INS1_25CollectiveMainloopBwdSm80ILi2ELi2EN4cute5tupleIJNS5_1CILi128EEES8_NS7_ILi64EEEEEENS_10bfloat16_tEfNS_4arch4Sm80ELb0ELb0ELb1ELb1ELb0ELb0ELb0ELb0ELi2ELi4ELi4ELi4ELb0EEENS1_24CollectiveEpilogueBwdGQAISA_fSD_Li256ELb1ELb0EEENS1_19SingleTileSchedulerILb1ELb0ELb0ELi128EEEEEEEEEvNT_6ParamsE$_ZN4cute3eso3ESOILb1ELb0EJNS_5tupleIJNS2_IJNS_1CILi2EEES4_EEES5_NS3_ILi8EEEEEENS2_IJNS2_IJiNS3_ILi512EEEEEENS2_IJiiEEENS3_ILi1024EEEEEEEEC2ERKS7_RKSC_)
        /*14d08*/ 	.word	0x00000000


	//----- nvinfo : EIATTR_FRAME_SIZE
	.align		4
.L_14220:
        /*14d0c*/ 	.byte	0x04, 0x11
        /*14d0e*/ 	.short	(.L_14222 - .L_14221)
	.align		4
.L_14221:
        /*14d10*/ 	.word	index@($_ZN7cutlass13device_kernelIN5flash19enable_sm80_to_sm89INS1_16FlashAttnBwdSm80INS1_25CollectiveMainloopBwdSm80ILi2ELi2EN4cute5tupleIJNS5_1CILi128EEES8_NS7_ILi64EEEEEENS_10bfloat16_tEfNS_4arch4Sm80ELb0ELb0ELb1ELb1ELb0ELb0ELb0ELb0ELi2ELi4ELi4ELi4ELb0EEENS1_24CollectiveEpilogueBwdGQAISA_fSD_Li256ELb1ELb0EEENS1_19SingleTileSchedulerILb1ELb0ELb0ELi128EEEEEEEEEvNT_6ParamsE$_ZN4cute3eso3ESOILb1ELb0EJNS_5tupleIJNS2_IJNS_1CILi2EEES4_EEES4_EEENS2_IJNS2_IJiiEEENS3_ILi8192EEEEEEEEC2ERKS6_RKS9_)
        /*14d14*/ 	.word	0x00000000


	//----- nvinfo : EIATTR_FRAME_SIZE
	.align		4
.L_14222:
        /*14d18*/ 	.byte	0x04, 0x11
        /*14d1a*/ 	.short	(.L_14224 - .L_14223)
	.align		4
.L_14223:
        /*14d1c*/ 	.word	index@($_ZN7cutlass13device_kernelIN5flash19enable_sm80_to_sm89INS1_16FlashAttnBwdSm80INS1_25CollectiveMainloopBwdSm80ILi2ELi2EN4cute5tupleIJNS5_1CILi128EEES8_NS7_ILi64EEEEEENS_10bfloat16_tEfNS_4arch4Sm80ELb0ELb0ELb1ELb1ELb0ELb0ELb0ELb0ELi2ELi4ELi4ELi4ELb0EEENS1_24CollectiveEpilogueBwdGQAISA_fSD_Li256ELb1ELb0EEENS1_19SingleTileSchedulerILb1ELb0ELb0ELi128EEEEEEEEEvNT_6ParamsE$_ZN4cute3eso3ESOILb1ELb0EJNS_5tupleIJNS2_IJNS_1CILi2EEES4_EEENS3_ILi8EEES5_EEENS2_IJNS2_IJNS3_ILi1EEEiEEENS3_ILi1024EEENS2_IJiiEEEEEEEEC2ERKS7_RKSC_)
        /*14d20*/ 	.word	0x00000000


	//----- nvinfo : EIATTR_FRAME_SIZE
	.align		4
.L_14224:
        /*14d24*/ 	.byte	0x04, 0x11
        /*14d26*/ 	.short	(.L_14226 - .L_14225)
	.align		4
.L_14225:
        /*14d28*/ 	.word	index@($_ZN7cutlass13device_kernelIN5flash19enable_sm80_to_sm89INS1_16FlashAttnBwdSm80INS1_25CollectiveMainloopBwdSm80ILi2ELi2EN4cute5tupleIJNS5_1CILi128EEES8_NS7_ILi64EEEEEENS_10bfloat16_tEfNS_4arch4Sm80ELb0ELb0ELb1ELb1ELb0ELb0ELb0ELb0ELi2ELi4ELi4ELi4ELb0EEENS1_24CollectiveEpilogueBwdGQAISA_fSD_Li256ELb1ELb0EEENS1_19SingleTileSchedulerILb1ELb0ELb0ELi128EEEEEEEEEvNT_6ParamsE$_ZN4cute3eso3ESOILb1ELb0EJNS_5tupleIJNS2_IJNS_1CILi1EEENS3_ILi0EEEEEES5_EEENS2_IJNS2_IJS5_S5_EEEiEEEEEC2ERKS7_RKS9_)
        /*14d2c*/ 	.word	0x00000000


	//----- nvinfo : EIATTR_FRAME_SIZE
	.align		4
.L_14226:
        /*14d30*/ 	.byte	0x04, 0x11
        /*14d32*/ 	.short	(.L_14228 - .L_14227)
	.align		4
.L_14227:
        /*14d34*/ 	.word	index@($_ZN7cutlass13device_kernelIN5flash19enable_sm80_to_sm89INS1_16FlashAttnBwdSm80INS1_25CollectiveMainloopBwdSm80ILi2ELi2EN4cute5tupleIJNS5_1CILi128EEES8_NS7_ILi64EEEEEENS_10bfloat16_tEfNS_4arch4Sm80ELb0ELb0ELb1ELb1ELb0ELb0ELb0ELb0ELi2ELi4ELi4ELi4ELb0EEENS1_24CollectiveEpilogueBwdGQAISA_fSD_Li256ELb1ELb0EEENS1_19SingleTileSchedulerILb1ELb0ELb0ELi128EEEEEEEEEvNT_6ParamsE$_ZN4cute3eso3ESOILb1ELb0EJNS_5tupleIJNS2_IJNS_1CILi1EEENS3_ILi0EEEEEENS2_IJS5_S5_EEEEEENS2_IJS5_iEEEEEC2ERKS8_RKS9_)
        /*14d38*/ 	.word	0x00000000


	//----- nvinfo : EIATTR_FRAME_SIZE
	.align		4
.L_14228:
        /*14d3c*/ 	.byte	0x04, 0x11
        /*14d3e*/ 	.short	(.L_14230 - .L_14229)
	.align		4
.L_14229:
        /*14d40*/ 	.word	index@($_ZN7cutlass13device_kernelIN5flash19enable_sm80_to_sm89INS1_16FlashAttnBwdSm80INS1_25CollectiveMainloopBwdSm80ILi2ELi2EN4cute5tupleIJNS5_1CILi128EEES8_NS7_ILi64EEEEEENS_10bfloat16_tEfNS_4arch4Sm80ELb0ELb0ELb1ELb1ELb0ELb0ELb0ELb0ELi2ELi4ELi4ELi4ELb0EEENS1_24CollectiveEpilogueBwdGQAISA_fSD_Li256ELb1ELb0EEENS1_19SingleTileSchedulerILb1ELb0ELb0ELi128EEEEEEEEEvNT_6ParamsE$_ZN4cute3eso3ESOILb1ELb0EJNS_5tupleIJNS2_IJNS_1CILi1EEENS2_IJS4_NS3_ILi2EEES5_EEEEEES5_NS2_IJS5_S5_EEEEEENS2_IJNS2_IJNS3_ILi0EEENS2_IJS4_NS3_ILi256EEEiEEEEEENS3_ILi2048EEENS2_IJiNS3_ILi4096EEEEEEEEEEEC2ERKS9_RKSH_)
        /*14d44*/ 	.word	0x00000000


	//----- nvinfo : EIATTR_FRAME_SIZE
	.align		4
.L_14230:
        /*14d48*/ 	.byte	0x04, 0x11
        /*14d4a*/ 	.short	(.L_14232 - .L_14231)
	.align		4
.L_14231:
        /*14d4c*/ 	.word	index@($_ZN7cutlass13device_kernelIN5flash19enable_sm80_to_sm89INS1_16FlashAttnBwdSm80INS1_25CollectiveMainloopBwdSm80ILi2ELi2EN4cute5tupleIJNS5_1CILi128EEES8_NS7_ILi64EEEEEENS_10bfloat16_tEfNS_4arch4Sm80ELb0ELb0ELb1ELb1ELb0ELb0ELb0ELb0ELi2ELi4ELi4ELi4ELb0EEENS1_24CollectiveEpilogueBwdGQAISA_fSD_Li256ELb1ELb0EEENS1_19SingleTileSchedulerILb1ELb0ELb0ELi128EEEEEEEEEvNT_6ParamsE$_ZN4cute3eso3ESOILb1ELb0EJNS_5tupleIJNS2_IJNS2_IJNS_1CILi8EEENS3_ILi1EEEEEES5_EEENS2_IJNS2_IJS5_S5_EEENS3_ILi2EEEEEEEEENS2_IJNS2_IJNS2_IJS5_NS3_ILi0EEEEEESC_EEENS2_IJNS2_IJSC_SC_EEEiEEEEEEEEC2ERKSB_RKSH_)
        /*14d50*/ 	.word	0x00000000


	//----- nvinfo : EIATTR_FRAME_SIZE
	.align		4
.L_14232:
        /*14d54*/ 	.byte	0x04, 0x11
        /*14d56*/ 	.short	(.L_14234 - .L_14233)
	.align		4
.L_14233:
        /*14d58*/ 	.word	index@($_ZN7cutlass13device_kernelIN5flash19enable_sm80_to_sm89INS1_16FlashAttnBwdSm80INS1_25CollectiveMainloopBwdSm80ILi2ELi2EN4cute5tupleIJNS5_1CILi128EEES8_NS7_ILi64EEEEEENS_10bfloat16_tEfNS_4arch4Sm80ELb0ELb0ELb1ELb1ELb0ELb0ELb0ELb0ELi2ELi4ELi4ELi4ELb0EEENS1_24CollectiveEpilogueBwdGQAISA_fSD_Li256ELb1ELb0EEENS1_19SingleTileSchedulerILb1ELb0ELb0ELi128EEEEEEEEEvNT_6ParamsE$_ZN4cute3eso3ESOILb1ELb0EJNS_5tupleIJNS2_IJNS2_IJNS_1CILi8EEENS3_ILi1EEEEEENS2_IJS5_S5_EEEEEENS2_IJS5_NS3_ILi2EEEEEEEEENS2_IJNS2_IJNS2_IJS5_NS3_ILi0EEEEEENS2_IJSC_SC_EEEEEENS2_IJSC_iEEEEEEEEC2ERKSB_RKSH_)
        /*14d5c*/ 	.word	0x00000000


	//----- nvinfo : EIATTR_FRAME_SIZE
	.align		4
.L_14234:
        /*14d60*/ 	.byte	0x04, 0x11
        /*14d62*/ 	.short	(.L_14236 - .L_14235)
	.align		4
.L_14235:
        /*14d64*/ 	.word	index@($_ZN7cutlass13device_kernelIN5flash19enable_sm80_to_sm89INS1_16FlashAttnBwdSm80INS1_25CollectiveMainloopBwdSm80ILi2ELi2EN4cute5tupleIJNS5_1CILi128EEES8_NS7_ILi64EEEEEENS_10bfloat16_tEfNS_4arch4Sm80ELb0ELb0ELb1ELb1ELb0ELb0ELb0ELb0ELi2ELi4ELi4ELi4ELb0EEENS1_24CollectiveEpilogueBwdGQAISA_fSD_Li256ELb1ELb0EEENS1_19SingleTileSchedulerILb1ELb0ELb0ELi128EEEEEEEEEvNT_6ParamsE$_ZN4cute3eso3ESOILb1ELb0EJNS_1CILi8EEEiiiNS2_ILi144EEENS2_ILi512EEEEEC2ERKS3_RKiSA_SA_RKS4_RKS5_)
        /*14d68*/ 	.word	0x00000000


	//----- nvinfo : EIATTR_FRAME_SIZE
	.align		4
.L_14236:
        /*14d6c*/ 	.byte	0x04, 0x11
        /*14d6e*/ 	.short	(.L_14238 - .L_14237)
	.align		4
.L_14237:
        /*14d70*/ 	.word	index@($_ZN7cutlass13device_kernelIN5flash19enable_sm80_to_sm89INS1_16FlashAttnBwdSm80INS1_25CollectiveMainloopBwdSm80ILi2ELi2EN4cute5tupleIJNS5_1CILi128EEES8_NS7_ILi64EEEEEENS_10bfloat16_tEfNS_4arch4Sm80ELb0ELb0ELb1ELb1ELb0ELb0ELb0ELb0ELi2ELi4ELi4ELi4ELb0EEENS1_24CollectiveEpilogueBwdGQAISA_fSD_Li256ELb1ELb0EEENS1_19SingleTileSchedulerILb1ELb0ELb0ELi128EEEEEEEEEvNT_6ParamsE$_ZN4cute3eso3ESOILb1ELb0EJNS_1CILi8EEEiiEEC2ERKS3_RKiS8_)
        /*14d74*/ 	.word	0x00000000


	//----- nvinfo : EIATTR_FRAME_SIZE
	.align		4
.L_14238:
        /*14d78*/ 	.byte	0x04, 0x11
        /*14d7a*/ 	.short	(.L_14240 - .L_14239)
	.align		4
.L_14239:
        /*14d7c*/ 	.word	index@($_ZN7cutlass13device_kernelIN5flash19enable_sm80_to_sm89INS1_16FlashAttnBwdSm80INS1_25CollectiveMainloopBwdSm80ILi2ELi2EN4cute5tupleIJNS5_1CILi128EEES8_NS7_ILi64EEEEEENS_10bfloat16_tEfNS_4arch4Sm80ELb0ELb0ELb1ELb1ELb0ELb0ELb0ELb0ELi2ELi4ELi4ELi4ELb0EEENS1_24CollectiveEpilogueBwdGQAISA_fSD_Li256ELb1ELb0EEENS1_19SingleTileSchedulerILb1ELb0ELb0ELi128EEEEEEEEEvNT_6ParamsE$_ZN4cute3eso3ESOILb1ELb0EJNS_1CILi4096EEEiiNS2_ILi8192EEEEEC2ERKS3_RKiS9_RKS4_)
        /*14d80*/ 	.word	0x00000000


	//----- nvinfo : EIATTR_FRAME_SIZE
	.align		4
.L_14240:
        /*14d84*/ 	.byte	0x04, 0x11
        /*14d86*/ 	.short	(.L_14242 - .L_14241)
	.align		4
.L_14241:
        /*14d88*/ 	.word	index@($_ZN7cutlass13device_kernelIN5flash19enable_sm80_to_sm89INS1_16FlashAttnBwdSm80INS1_25CollectiveMainloopBwdSm80ILi2ELi2EN4cute5tupleIJNS5_1CILi128EEES8_NS7_ILi64EEEEEENS_10bfloat16_tEfNS_4arch4Sm80ELb0ELb0ELb1ELb1ELb0ELb0ELb0ELb0ELi2ELi4ELi4ELi4ELb0EEENS1_24CollectiveEpilogueBwdGQAISA_fSD_Li256ELb1ELb0EEENS1_19SingleTileSchedulerILb1ELb0ELb0ELi128EEEEEEEEEvNT_6ParamsE$_ZN4cute3eso3ESOILb1ELb0EJNS_1CILi4096EEEiiEEC2ERKS3_RKiS8_)
        /*14d8c*/ 	.word	0x00000000


	//----- nvinfo : EIATTR_FRAME_SIZE
	.align		4
.L_14242:
        /*14d90*/ 	.byte	0x04, 0x11
        /*14d92*/ 	.short	(.L_14244 - .L_14243)
	.align		4
.L_14243:
        /*14d94*/ 	.word	index@($_ZN7cutlass13device_kernelIN5flash19enable_sm80_to_sm89INS1_16FlashAttnBwdSm80INS1_25CollectiveMainloopBwdSm80ILi2ELi2EN4cute5tupleIJNS5_1CILi128EEES8_NS7_ILi64EEEEEENS_10bfloat16_tEfNS_4arch4Sm80ELb0ELb0ELb1ELb1ELb0ELb0ELb0ELb0ELi2ELi4ELi4ELi4ELb0EEENS1_24CollectiveEpilogueBwdGQAISA_fSD_Li256ELb1ELb0EEENS1_19SingleTileSchedulerILb1ELb0ELb0ELi128EEEEEEEEEvNT_6ParamsE$_ZN4cute3eso3ESOILb1ELb0EJNS_1CILi4096EEENS_5tupleIJiiEEEEEC2ERKS3_RKS5_)
        /*14d98*/ 	.word	0x00000000


	//----- nvinfo : EIATTR_FRAME_SIZE
	.align		4
.L_14244:
        /*14d9c*/ 	.byte	0x04, 0x11
        /*14d9e*/ 	.short	(.L_14246 - .L_14245)
	.align		4
.L_14245:
        /*14da0*/ 	.word	index@($_ZN7cutlass13device_kernelIN5flash19enable_sm80_to_sm89INS1_16FlashAttnBwdSm80INS1_25CollectiveMainloopBwdSm80ILi2ELi2EN4cute5tupleIJNS5_1CILi128EEES8_NS7_ILi64EEEEEENS_10bfloat16_tEfNS_4arch4Sm80ELb0ELb0ELb1ELb1ELb0ELb0ELb0ELb0ELi2ELi4ELi4ELi4ELb0EEENS1_24CollectiveEpilogueBwdGQAISA_fSD_Li256ELb1ELb0EEENS1_19SingleTileSchedulerILb1ELb0ELb0ELi128EEEEEEEEEvNT_6ParamsE$_ZN4cute3eso3ESOILb1ELb0EJNS_1CILi4096EEENS_5tupleIJNS4_IJiiEEENS2_ILi8192EEEEEEEEC2ERKS3_RKS7_)
        /*14da4*/ 	.word	0x00000000


	//----- nvinfo : EIATTR_FRAME_SIZE
	.align		4
.L_14246:
        /*14da8*/ 	.byte	0x04, 0x11
        /*14daa*/ 	.short	(.L_14248 - .L_14247)
	.align		4
.L_14247:
        /*14dac*/ 	.word	index@($_ZN7cutlass13device_kernelIN5flash19enable_sm80_to_sm89INS1_16FlashAttnBwdSm80INS1_25CollectiveMainloopBwdSm80ILi2ELi2EN4cute5tupleIJNS5_1CILi128EEES8_NS7_ILi64EEEEEENS_10bfloat16_tEfNS_4arch4Sm80ELb0ELb0ELb1ELb1ELb0ELb0ELb0ELb0ELi2ELi4ELi4ELi4ELb0EEENS1_24CollectiveEpilogueBwdGQAISA_fSD_Li256ELb1ELb0EEENS1_19SingleTileSchedulerILb1ELb0ELb0ELi128EEEEEEEEEvNT_6ParamsE$_ZN4cute3eso3ESOILb1ELb0EJNS_1CILi2EEEiEEC2ERKS3_RKi)
        /*14db0*/ 	.word	0x00000000


	//----- nvinfo : EIATTR_FRAME_SIZE
	.align		4
.L_14248:
        /*14db4*/ 	.byte	0x04, 0x11
        /*14db6*/ 	.short	(.L_14250 - .L_14249)
	.align		4
.L_14249:
        /*14db8*/ 	.word	index@($_ZN7cutlass13device_kernelIN5flash19enable_sm80_to_sm89INS1_16FlashAttnBwdSm80INS1_25CollectiveMainloopBwdSm80ILi2ELi2EN4cute5tupleIJNS5_1CILi128EEES8_NS7_ILi64EEEEEENS_10bfloat16_tEfNS_4arch4Sm80ELb0ELb0ELb1ELb1ELb0ELb0ELb0ELb0ELi2ELi4ELi4ELi4ELb0EEENS1_24CollectiveEpilogueBwdGQAISA_fSD_Li256ELb1ELb0EEENS1_19SingleTileSchedulerILb1ELb0ELb0ELi128EEEEEEEEEvNT_6ParamsE$_ZN4cute3eso3ESOILb1ELb0EJNS_1CILi1EEEiiiNS2_ILi72EEENS2_ILi512EEEEEC2ERKS3_RKiSA_SA_RKS4_RKS5_)
        /*14dbc*/ 	.word	0x00000000


	//----- nvinfo : EIATTR_FRAME_SIZE
	.align		4
.L_14250:
        /*14dc0*/ 	.byte	0x04, 0x11
        /*14dc2*/ 	.short	(.L_14252 - .L_14251)
	.align		4
.L_14251:
        /*14dc4*/ 	.word	index@($_ZN7cutlass13device_kernelIN5flash19enable_sm80_to_sm89INS1_16FlashAttnBwdSm80INS1_25CollectiveMainloopBwdSm80ILi2ELi2EN4cute5tupleIJNS5_1CILi128EEES8_NS7_ILi64EEEEEENS_10bfloat16_tEfNS_4arch4Sm80ELb0ELb0ELb1ELb1ELb0ELb0ELb0ELb0ELi2ELi4ELi4ELi4ELb0EEENS1_24CollectiveEpilogueBwdGQAISA_fSD_Li256ELb1ELb0EEENS1_19SingleTileSchedulerILb1ELb0ELb0ELi128EEEEEEEEEvNT_6ParamsE$_ZN4cute3eso3ESOILb1ELb0EJNS_1CILi1EEEiiiNS2_ILi64EEENS2_ILi72EEENS2_ILi144EEENS2_ILi288EEENS2_ILi512EEEEEC2ERKS3_RKiSD_SD_RKS4_RKS5_RKS6_RKS7_RKS8_)
        /*14dc8*/ 	.word	0x00000000


	//----- nvinfo : EIATTR_FRAME_SIZE
	.align		4
.L_14252:
        /*14dcc*/ 	.byte	0x04, 0x11
        /*14dce*/ 	.short	(.L_14254 - .L_14253)
	.align		4
.L_14253:
        /*14dd0*/ 	.word	index@($_ZN7cutlass13device_kernelIN5flash19enable_sm80_to_sm89INS1_16FlashAttnBwdSm80INS1_25CollectiveMainloopBwdSm80ILi2ELi2EN4cute5tupleIJNS5_1CILi128EEES8_NS7_ILi64EEEEEENS_10bfloat16_tEfNS_4arch4Sm80ELb0ELb0ELb1ELb1ELb0ELb0ELb0ELb0ELi2ELi4ELi4ELi4ELb0EEENS1_24CollectiveEpilogueBwdGQAISA_fSD_Li256ELb1ELb0EEENS1_19SingleTileSchedulerILb1ELb0ELb0ELi128EEEEEEEEEvNT_6ParamsE$_ZN4cute3eso3ESOILb1ELb0EJNS_1CILi1EEEiiiNS2_ILi144EEENS2_ILi512EEEEEC2ERKS3_RKiSA_SA_RKS4_RKS5_)
        /*14dd4*/ 	.word	0x00000000


	//----- nvinfo : EIATTR_FRAME_SIZE
	.align		4
.L_14254:
        /*14dd8*/ 	.byte	0x04, 0x11
        /*14dda*/ 	.short	(.L_14256 - .L_14255)
	.align		4
.L_14255:
        /*14ddc*/ 	.word	index@($_ZN7cutlass13device_kernelIN5flash19enable_sm80_to_sm89INS1_16FlashAttnBwdSm80INS1_25CollectiveMainloopBwdSm80ILi2ELi2EN4cute5tupleIJNS5_1CILi128EEES8_NS7_ILi64EEEEEENS_10bfloat16_tEfNS_4arch4Sm80ELb0ELb0ELb1ELb1ELb0ELb0ELb0ELb0ELi2ELi4ELi4ELi4ELb0EEENS1_24CollectiveEpilogueBwdGQAISA_fSD_Li256ELb1ELb0EEENS1_19SingleTileSchedulerILb1ELb0ELb0ELi128EEEEEEEEEvNT_6ParamsE$_ZN4cute3eso3ESOILb1ELb0EJNS_1CILi1EEEiEEC2ERKS3_RKi)
        /*14de0*/ 	.word	0x00000000


	//----- nvinfo : EIATTR_FRAME_SIZE
	.align		4
.L_14256:
        /*14de4*/ 	.byte	0x04, 0x11
        /*14de6*/ 	.short	(.L_14258 - .L_14257)
	.align		4
.L_14257:
        /*14de8*/ 	.word	index@($_ZN7cutlass13device_kernelIN5flash19enable_sm80_to_sm89INS1_16FlashAttnBwdSm80INS1_25CollectiveMainloopBwdSm80ILi2ELi2EN4cute5tupleIJNS5_1CILi128EEES8_NS7_ILi64EEEEEENS_10bfloat16_tEfNS_4arch4Sm80ELb0ELb0ELb1ELb1ELb0ELb0ELb0ELb0ELi2ELi4ELi4ELi4ELb0EEENS1_24CollectiveEpilogueBwdGQAISA_fSD_Li256ELb1ELb0EEENS1_19SingleTileSchedulerILb1ELb0ELb0ELi128EEEEEEEEEvNT_6ParamsE$_ZN4cute3eso3ESOILb1ELb0EJNS_1CILi1EEENS_5tupleIJiiiEEENS2_ILi64EEENS4_IJNS2_ILi72EEENS2_ILi144EEENS2_ILi288EEEEEENS2_ILi512EEEEEC2ERKS3_RKS5_RKS6_RKSA_RKSB_)
        /*14dec*/ 	.word	0x00000000


	//----- nvinfo : EIATTR_FRAME_SIZE
	.align		4
.L_14258:
        /*14df0*/ 	.byte	0x04, 0x11
        /*14df2*/ 	.short	(.L_14260 - .L_14259)
	.align		4
.L_14259:
        /*14df4*/ 	.word	index@($_ZN7cutlass13device_kernelIN5flash19enable_sm80_to_sm89INS1_16FlashAttnBwdSm80INS1_25CollectiveMainloopBwdSm80ILi2ELi2EN4cute5tupleIJNS5_1CILi128EEES8_NS7_ILi64EEEEEENS_10bfloat16_tEfNS_4arch4Sm80ELb0ELb0ELb1ELb1ELb0ELb0ELb0ELb0ELi2ELi4ELi4ELi4ELb0EEENS1_24CollectiveEpilogueBwdGQAISA_fSD_Li256ELb1ELb0EEENS1_19SingleTileSchedulerILb1ELb0ELb0ELi128EEEEEEEEEvNT_6ParamsE$_ZN4cute3eso3ESOILb1ELb0EJNS_1CILi1EEENS_5tupleIJNS2_ILi8EEEiiEEENS2_ILi64EEENS4_IJiNS2_ILi144EEENS2_ILi288EEEEEENS2_ILi512EEEEEC2ERKS3_RKS6_RKS7_RKSA_RKSB_)
        /*14df8*/ 	.word	0x00000000


	//----- nvinfo : EIATTR_FRAME_SIZE
	.align		4
.L_14260:
        /*14dfc*/ 	.byte	0x04, 0x11
        /*14dfe*/ 	.short	(.L_14262 - .L_14261)
	.align		4
.L_14261:
        /*14e00*/ 	.word	index@($_ZN7cutlass13device_kernelIN5flash19enable_sm80_to_sm89INS1_16FlashAttnBwdSm80INS1_25CollectiveMainloopBwdSm80ILi2ELi2EN4cute5tupleIJNS5_1CILi128EEES8_NS7_ILi64EEEEEENS_10bfloat16_tEfNS_4arch4Sm80ELb0ELb0ELb1ELb1ELb0ELb0ELb0ELb0ELi2ELi4ELi4ELi4ELb0EEENS1_24CollectiveEpilogueBwdGQAISA_fSD_Li256ELb1ELb0EEENS1_19SingleTileSchedulerILb1ELb0ELb0ELi128EEEEEEEEEvNT_6ParamsE$_ZN4cute3eso3ESOILb1ELb0EJNS_1CILi1EEENS2_ILi8EEEiiNS2_ILi64EEEiNS2_ILi144EEENS2_ILi288EEENS2_ILi512EEEEEC2ERKS3_RKS4_RKiSF_RKS5_SF_RKS6_RKS7_RKS8_)
        /*14e04*/ 	.word	0x00000000


	//----- nvinfo : EIATTR_FRAME_SIZE
	.align		4
.L_14262:
        /*14e08*/ 	.byte	0x04, 0x11
        /*14e0a*/ 	.short	(.L_14264 - .L_14263)
	.align		4
.L_14263:
        /*14e0c*/ 	.word	index@($_ZN7cutlass13device_kernelIN5flash19enable_sm80_to_sm89INS1_16FlashAttnBwdSm80INS1_25CollectiveMainloopBwdSm80ILi2ELi2EN4cute5tupleIJNS5_1CILi128EEES8_NS7_ILi64EEEEEENS_10bfloat16_tEfNS_4arch4Sm80ELb0ELb0ELb1ELb1ELb0ELb0ELb0ELb0ELi2ELi4ELi4ELi4ELb0EEENS1_24CollectiveEpilogueBwdGQAISA_fSD_Li256ELb1ELb0EEENS1_19SingleTileSchedulerILb1ELb0ELb0ELi128EEEEEEEEEvNT_6ParamsE$_ZN4cute3eso3ESOILb1ELb0EJNS_1CILi1EEENS2_ILi512EEEiEEC2ERKS3_RKS4_RKi)
        /*14e10*/ 	.word	0x00000000


	//----- nvinfo : EIATTR_FRAME_SIZE
	.align		4
.L_14264:
        /*14e14*/ 	.byte	0x04, 0x11
        /*14e16*/ 	.short	(.L_14266 - .L_14265)
	.align		4
.L_14265:
        /*14e18*/ 	.word	index@($_ZN7cutlass13device_kernelIN5flash19enable_sm80_to_sm89INS1_16FlashAttnBwdSm80INS1_25CollectiveMainloopBwdSm80ILi2ELi2EN4cute5tupleIJNS5_1CILi128EEES8_NS7_ILi64EEEEEENS_10bfloat16_tEfNS_4arch4Sm80ELb0ELb0ELb1ELb1ELb0ELb0ELb0ELb0ELi2ELi4ELi4ELi4ELb0EEENS1_24CollectiveEpilogueBwdGQAISA_fSD_Li256ELb1ELb0EEENS1_19SingleTileSchedulerILb1ELb0ELb0ELi128EEEEEEEEEvNT_6ParamsE$_ZN4cute3eso3ESOILb1ELb0EJNS_1CILi1EEENS2_ILi256EEEiEEC2ERKS3_RKS4_RKi)
        /*14e1c*/ 	.word	0x00000000


	//----- nvinfo : EIATTR_FRAME_SIZE
	.align		4
.L_14266:
        /*14e20*/ 	.byte	0x04, 0x11
        /*14e22*/ 	.short	(.L_14268 - .L_14267)
	.align		4
.L_14267:
        /*14e24*/ 	.word	index@($_ZN7cutlass13device_kernelIN5flash19enable_sm80_to_sm89INS1_16FlashAttnBwdSm80INS1_25CollectiveMainloopBwdSm80ILi2ELi2EN4cute5tupleIJNS5_1CILi128EEES8_NS7_ILi64EEEEEENS_10bfloat16_tEfNS_4arch4Sm80ELb0ELb0ELb1ELb1ELb0ELb0ELb0ELb0ELi2ELi4ELi4ELi4ELb0EEENS1_24CollectiveEpilogueBwdGQAISA_fSD_Li256ELb1ELb0EEENS1_19SingleTileSchedulerILb1ELb0ELb0ELi128EEEEEEEEEvNT_6ParamsE$_ZN4cute3eso3ESOILb1ELb0EJNS_1CILi1024EEEiiEEC2ERKS3_RKiS8_)
        /*14e28*/ 	.word	0x00000000


	//----- nvinfo : EIATTR_FRAME_SIZE
	.align		4
.L_14268:
        /*14e2c*/ 	.byte	0x04, 0x11
        /*14e2e*/ 	.short	(.L_14270 - .L_14269)
	.align		4
.L_14269:
        /*14e30*/ 	.word	index@($_ZN7cutlass13device_kernelIN5flash19enable_sm80_to_sm89INS1_16FlashAttnBwdSm80INS1_25CollectiveMainloopBwdSm80ILi2ELi2EN4cute5tupleIJNS5_1CILi128EEES8_NS7_ILi64EEEEEENS_10bfloat16_tEfNS_4arch4Sm80ELb0ELb0ELb1ELb1ELb0ELb0ELb0ELb0ELi2ELi4ELi4ELi4ELb0EEENS1_24CollectiveEpilogueBwdGQAISA_fSD_Li256ELb1ELb0EEENS1_19SingleTileSchedulerILb1ELb0ELb0ELi128EEEEEEEEEvNT_6ParamsE$_ZN4cute3eso3ESOILb1ELb0EJNS_1CILi1024EEENS_5tupleIJiiEEEEEC2ERKS3_RKS5_)
        /*14e34*/ 	.word	0x00000000


	//----- nvinfo : EIATTR_FRAME_SIZE
	.align		4
.L_14270:
        /*14e38*/ 	.byte	0x04, 0x11
        /*14e3a*/ 	.short	(.L_14272 - .L_14271)
	.align		4
.L_14271:
        /*14e3c*/ 	.word	index@($_ZN7cutlass13device_kernelIN5flash19enable_sm80_to_sm89INS1_16FlashAttnBwdSm80INS1_25CollectiveMainloopBwdSm80ILi2ELi2EN4cute5tupleIJNS5_1CILi128EEES8_NS7_ILi64EEEEEENS_10bfloat16_tEfNS_4arch4Sm80ELb0ELb0ELb1ELb1ELb0ELb0ELb0ELb0ELi2ELi4ELi4ELi4ELb0EEENS1_24CollectiveEpilogueBwdGQAISA_fSD_Li256ELb1ELb0EEENS1_19SingleTileSchedulerILb1ELb0ELb0ELi128EEEEEEEEEvNT_6ParamsE$_ZN4cute3eso3ESOILb1ELb0EJNS_1CILi0EEEiS3_EEC2ERKS3_RKiS6_)
        /*14e40*/ 	.word	0x00000000


	//----- nvinfo : EIATTR_FRAME_SIZE
	.align		4
.L_14272:
        /*14e44*/ 	.byte	0x04, 0x11
        /*14e46*/ 	.short	(.L_14274 - .L_14273)
	.align		4
.L_14273:
        /*14e48*/ 	.word	index@($_ZN7cutlass13device_kernelIN5flash19enable_sm80_to_sm89INS1_16FlashAttnBwdSm80INS1_25CollectiveMainloopBwdSm80ILi2ELi2EN4cute5tupleIJNS5_1CILi128EEES8_NS7_ILi64EEEEEENS_10bfloat16_tEfNS_4arch4Sm80ELb0ELb0ELb1ELb1ELb0ELb0ELb0ELb0ELi2ELi4ELi4ELi4ELb0EEENS1_24CollectiveEpilogueBwdGQAISA_fSD_Li256ELb1ELb0EEENS1_19SingleTileSchedulerILb1ELb0ELb0ELi128EEEEEEEEEvNT_6ParamsE$_ZN4cute3eso3ESOILb1ELb0EJNS_1CILi0EEEiEEC2ERKS3_RKi)
        /*14e4c*/ 	.word	0x00000000


	//----- nvinfo : EIATTR_FRAME_SIZE
	.align		4
.L_14274:
        /*14e50*/ 	.byte	0x04, 0x11
        /*14e52*/ 	.short	(.L_14276 - .L_14275)
	.align		4
.L_14275:
        /*14e54*/ 	.word	index@($_ZN7cutlass13device_kernelIN5flash19enable_sm80_to_sm89INS1_16FlashAttnBwdSm80INS1_25CollectiveMainloopBwdSm80ILi2ELi2EN4cute5tupleIJNS5_1CILi128EEES8_NS7_ILi64EEEEEENS_10bfloat16_tEfNS_4arch4Sm80ELb0ELb0ELb1ELb1ELb0ELb0ELb0ELb0ELi2ELi4ELi4ELi4ELb0EEENS1_24CollectiveEpilogueBwdGQAISA_fSD_Li256ELb1ELb0EEENS1_19SingleTileSchedulerILb1ELb0ELb0ELi128EEEEEEEEEvNT_6ParamsE$_ZN4cute3eso3ESOILb1ELb0EJNS_1CILi0EEENS_5tupleIJNS2_ILi1EEENS2_ILi256EEEiEEEEEC2ERKS3_RKS7_)
        /*14e58*/ 	.word	0x00000000


	//----- nvinfo : EIATTR_FRAME_SIZE
	.align		4
.L_14276:
        /*14e5c*/ 	.byte	0x04, 0x11
        /*14e5e*/ 	.short	(.L_14278 - .L_14277)
	.align		4
.L_14277:
        /*14e60*/ 	.word	index@($_ZN7cutlass13device_kernelIN5flash19enable_sm80_to_sm89INS1_16FlashAttnBwdSm80INS1_25CollectiveMainloopBwdSm80ILi2ELi2EN4cute5tupleIJNS5_1CILi128EEES8_NS7_ILi64EEEEEENS_10bfloat16_tEfNS_4arch4Sm80ELb0ELb0ELb1ELb1ELb0ELb0ELb0ELb0ELi2ELi4ELi4ELi4ELb0EEENS1_24CollectiveEpilogueBwdGQAISA_fSD_Li256ELb1ELb0EEENS1_19SingleTileSchedulerILb1ELb0ELb0ELi128EEEEEEEEEvNT_6ParamsE$_ZN4cute3eso3ESOILb1ELb0EJNS_1CILi0EEENS2_ILi1EEENS2_ILi512EEEiNS2_ILi4096EEEiNS2_ILi8192EEEEEC2ERKS3_RKS4_RKS5_RKiRKS6_SG_RKS7_)
        /*14e64*/ 	.word	0x00000000


	//----- nvinfo : EIATTR_FRAME_SIZE
	.align		4
.L_14278:
        /*14e68*/ 	.byte	0x04, 0x11
        /*14e6a*/ 	.short	(.L_14280 - .L_14279)
	.align		4
.L_14279:
        /*14e6c*/ 	.word	index@($_ZN7cutlass13device_kernelIN5flash19enable_sm80_to_sm89INS1_16FlashAttnBwdSm80INS1_25CollectiveMainloopBwdSm80ILi2ELi2EN4cute5tupleIJNS5_1CILi128EEES8_NS7_ILi64EEEEEENS_10bfloat16_tEfNS_4arch4Sm80ELb0ELb0ELb1ELb1ELb0ELb0ELb0ELb0ELi2ELi4ELi4ELi4ELb0EEENS1_24CollectiveEpilogueBwdGQAISA_fSD_Li256ELb1ELb0EEENS1_19SingleTileSchedulerILb1ELb0ELb0ELi128EEEEEEEEEvNT_6ParamsE$_ZN4cute3eso3ESOILb1ELb0EJNS_1CILi0EEENS2_ILi1EEENS2_ILi512EEEiEEC2ERKS3_RKS4_RKS5_RKi)
        /*14e70*/ 	.word	0x00000000


	//----- nvinfo : EIATTR_FRAME_SIZE
	.align		4
.L_14280:
        /*14e74*/ 	.byte	0x04, 0x11
        /*14e76*/ 	.short	(.L_14282 - .L_14281)
	.align		4
.L_14281:
        /*14e78*/ 	.word	index@($_ZN7cutlass13device_kernelIN5flash19enable_sm80_to_sm89INS1_16FlashAttnBwdSm80INS1_25CollectiveMainloopBwdSm80ILi2ELi2EN4cute5tupleIJNS5_1CILi128EEES8_NS7_ILi64EEEEEENS_10bfloat16_tEfNS_4arch4Sm80ELb0ELb0ELb1ELb1ELb0ELb0ELb0ELb0ELi2ELi4ELi4ELi4ELb0EEENS1_24CollectiveEpilogueBwdGQAISA_fSD_Li256ELb1ELb0EEENS1_19SingleTileSchedulerILb1ELb0ELb0ELi128EEEEEEEEEvNT_6ParamsE$_ZN4cute3eso3ESOILb1ELb0EJNS_14ComposedLayoutINS_7SwizzleILi3ELi3ELi3EEENS_1CILj0EEENS_6LayoutINS_5tupleIJNS8_IJNS8_IJNS5_ILi4EEENS5_ILi8EEEEEENS8_IJS9_NS5_ILi1EEEEEEEEENS8_IJNS8_IJNS5_ILi2EEESF_SF_EEENS8_IJSF_S9_EEEEEEEEENS8_IJNS8_IJNS8_IJSF_NS5_ILi64EEEEEENS8_IJNS5_ILi1024EEENS5_ILi0EEEEEEEEENS8_IJNS8_IJSC_NS5_ILi512EEESA_EEENS8_IJNS5_ILi4096EEENS5_ILi16EEEEEEEEEEEEEEEENS_10ViewEngineINS_8smem_ptrIPN7cutlass10bfloat16_tEEEEEEEC2ERKSY_RKS15_)
        /*14e7c*/ 	.word	0x00000000


	//----- nvinfo : EIATTR_FRAME_SIZE
	.align		4
.L_14282:
        /*14e80*/ 	.byte	0x04, 0x11
        /*14e82*/ 	.short	(.L_14284 - .L_14283)
	.align		4
.L_14283:
        /*14e84*/ 	.word	index@($_ZN7cutlass13device_kernelIN5flash19enable_sm80_to_sm89INS1_16FlashAttnBwdSm80INS1_25CollectiveMainloopBwdSm80ILi2ELi2EN4cute5tupleIJNS5_1CILi128EEES8_NS7_ILi64EEEEEENS_10bfloat16_tEfNS_4arch4Sm80ELb0ELb0ELb1ELb1ELb0ELb0ELb0ELb0ELi2ELi4ELi4ELi4ELb0EEENS1_24CollectiveEpilogueBwdGQAISA_fSD_Li256ELb1ELb0EEENS1_19SingleTileSchedulerILb1ELb0ELb0ELi128EEEEEEEEEvNT_6ParamsE$_ZN4cute3eso3ESOILb1ELb0EJNS_14ComposedLayoutINS_7SwizzleILi3ELi3ELi3EEENS_1CILj0EEENS_6LayoutINS_5tupleIJNS8_IJNS8_IJNS5_ILi4EEENS5_ILi8EEEEEENS8_IJNS5_ILi2EEENS5_ILi1EEEEEEEEENS8_IJNS8_IJSC_SC_EEESB_EEEEEENS8_IJNS8_IJNS8_IJNS5_ILi128EEESD_EEENS8_IJSA_NS5_ILi0EEEEEEEEENS8_IJNS8_IJNS5_ILi64EEENS5_ILi512EEEEEENS8_IJNS5_ILi16EEENS5_ILi1024EEEEEEEEEEEEEEEENS_10ViewEngineINS_8smem_ptrIPN7cutlass10bfloat16_tEEEEEEEC2ERKSX_RKS14_)
        /*14e88*/ 	.word	0x00000000


	//----- nvinfo : EIATTR_FRAME_SIZE
	.align		4
.L_14284:
        /*14e8c*/ 	.byte	0x04, 0x11
        /*14e8e*/ 	.short	(.L_14286 - .L_14285)
	.align		4
.L_14285:
        /*14e90*/ 	.word	index@($_ZN7cutlass13device_kernelIN5flash19enable_sm80_to_sm89INS1_16FlashAttnBwdSm80INS1_25CollectiveMainloopBwdSm80ILi2ELi2EN4cute5tupleIJNS5_1CILi128EEES8_NS7_ILi64EEEEEENS_10bfloat16_tEfNS_4arch4Sm80ELb0ELb0ELb1ELb1ELb0ELb0ELb0ELb0ELi2ELi4ELi4ELi4ELb0EEENS1_24CollectiveEpilogueBwdGQAISA_fSD_Li256ELb1ELb0EEENS1_19SingleTileSchedulerILb1ELb0ELb0ELi128EEEEEEEEEvNT_6ParamsE$_ZN4cute3eso3ESOILb1ELb0EJNS_14ComposedLayoutINS_7SwizzleILi3ELi3ELi3EEENS_1CILj0EEENS_6LayoutINS_5tupleIJNS8_IJNS5_ILi8EEENS5_ILi16EEEEEENS8_IJNS5_ILi64EEENS5_ILi1EEEEEEEEENS8_IJNS8_IJSC_NS5_ILi512EEEEEENS8_IJSD_NS5_ILi0EEEEEEEEEEEEENS_10ViewEngineINS_8smem_ptrIPN7cutlass10bfloat16_tEEEEEEEC2ERKSM_RKST_)
        /*14e94*/ 	.word	0x00000000


	//----- nvinfo : EIATTR_FRAME_SIZE
	.align		4
.L_14286:
        /*14e98*/ 	.byte	0x04, 0x11
        /*14e9a*/ 	.short	(.L_14288 - .L_14287)
	.align		4
.L_14287:
        /*14e9c*/ 	.word	index@($_ZN7cutlass13device_kernelIN5flash19enable_sm80_to_sm89INS1_16FlashAttnBwdSm80INS1_25CollectiveMainloopBwdSm80ILi2ELi2EN4cute5tupleIJNS5_1CILi128EEES8_NS7_ILi64EEEEEENS_10bfloat16_tEfNS_4arch4Sm80ELb0ELb0ELb1ELb1ELb0ELb0ELb0ELb0ELi2ELi4ELi4ELi4ELb0EEENS1_24CollectiveEpilogueBwdGQAISA_fSD_Li256ELb1ELb0EEENS1_19SingleTileSchedulerILb1ELb0ELb0ELi128EEEEEEEEEvNT_6ParamsE$_ZN4cute3eso3ESOILb1ELb0EJNS_14ComposedLayoutINS_7SwizzleILi3ELi3ELi3EEENS_1CILj0EEENS_6LayoutINS_5tupleIJNS5_ILi64EEENS5_ILi128EEEEEENS8_IJNS5_ILi1EEES9_EEEEEEENS_10ViewEngineINS_8smem_ptrIPN7cutlass10bfloat16_tEEEEEEEC2ERKSF_RKSM_)
        /*14ea0*/ 	.word	0x00000000


	//----- nvinfo : EIATTR_FRAME_SIZE
	.align		4
.L_14288:
        /*14ea4*/ 	.byte	0x04, 0x11
        /*14ea6*/ 	.short	(.L_14290 - .L_14289)
	.align		4
.L_14289:
        /*14ea8*/ 	.word	index@($_ZN7cutlass13device_kernelIN5flash19enable_sm80_to_sm89INS1_16FlashAttnBwdSm80INS1_25CollectiveMainloopBwdSm80ILi2ELi2EN4cute5tupleIJNS5_1CILi128EEES8_NS7_ILi64EEEEEENS_10bfloat16_tEfNS_4arch4Sm80ELb0ELb0ELb1ELb1ELb0ELb0ELb0ELb0ELi2ELi4ELi4ELi4ELb0EEENS1_24CollectiveEpilogueBwdGQAISA_fSD_Li256ELb1ELb0EEENS1_19SingleTileSchedulerILb1ELb0ELb0ELi128EEEEEEEEEvNT_6ParamsE$_ZN4cute3eso3ESOILb1ELb0EJNS_14ComposedLayoutINS_7SwizzleILi3ELi3ELi3EEENS_1CILi0EEENS_6LayoutINS_5tupleIJNS8_IJNS8_IJNS5_ILi4EEENS5_ILi8EEEEEENS8_IJS9_NS5_ILi1EEEEEEEEENS8_IJNS8_IJNS5_ILi2EEESF_SF_EEENS8_IJSF_SA_EEEEEEEEENS8_IJNS8_IJNS8_IJNS5_ILi128EEESC_EEENS8_IJNS5_ILi16EEES6_EEEEEENS8_IJNS8_IJNS5_ILi64EEESA_NS5_ILi512EEEEEENS8_IJNS5_ILi8192EEENS5_ILi1024EEEEEEEEEEEEEEEENS_10ViewEngineINS_8smem_ptrIPN7cutlass10bfloat16_tEEEEEEEC2ERKSY_RKS15_)
        /*14eac*/ 	.word	0x00000000


	//----- nvinfo : EIATTR_FRAME_SIZE
	.align		4
.L_14290:
        /*14eb0*/ 	.byte	0x04, 0x11
        /*14eb2*/ 	.short	(.L_14292 - .L_14291)
	.align		4
.L_14291:
        /*14eb4*/ 	.word	index@($_ZN7cutlass13device_kernelIN5flash19enable_sm80_to_sm89INS1_16FlashAttnBwdSm80INS1_25CollectiveMainloopBwdSm80ILi2ELi2EN4cute5tupleIJNS5_1CILi128EEES8_NS7_ILi64EEEEEENS_10bfloat16_tEfNS_4arch4Sm80ELb0ELb0ELb1ELb1ELb0ELb0ELb0ELb0ELi2ELi4ELi4ELi4ELb0EEENS1_24CollectiveEpilogueBwdGQAISA_fSD_Li256ELb1ELb0EEENS1_19SingleTileSchedulerILb1ELb0ELb0ELi128EEEEEEEEEvNT_6ParamsE$_ZN4cute3eso3ESOILb1ELb0EJNS_14ComposedLayoutINS_7SwizzleILi3ELi3ELi3EEENS_1CILi0EEENS_6LayoutINS_5tupleIJNS8_IJNS8_IJNS5_ILi4EEENS5_ILi8EEEEEENS8_IJS9_NS5_ILi1EEEEEEEEENS8_IJNS8_IJNS5_ILi2EEESF_SF_EEENS8_IJSF_NS8_IJS9_SF_EEEEEEEEEEEENS8_IJNS8_IJNS8_IJSF_NS5_ILi64EEEEEENS8_IJNS5_ILi1024EEES6_EEEEEENS8_IJNS8_IJSC_NS5_ILi512EEESA_EEENS8_IJNS5_ILi4096EEENS8_IJNS5_ILi16EEENS5_ILi8192EEEEEEEEEEEEEEEEEEENS_10ViewEngineINS_8smem_ptrIPN7cutlass10bfloat16_tEEEEEEEC2ERKS10_RKS17_)
        /*14eb8*/ 	.word	0x00000000


	//----- nvinfo : EIATTR_FRAME_SIZE
	.align		4
.L_14292:
        /*14ebc*/ 	.byte	0x04, 0x11
        /*14ebe*/ 	.short	(.L_14294 - .L_14293)
	.align		4
.L_14293:
        /*14ec0*/ 	.word	index@($_ZN7cutlass13device_kernelIN5flash19enable_sm80_to_sm89INS1_16FlashAttnBwdSm80INS1_25CollectiveMainloopBwdSm80ILi2ELi2EN4cute5tupleIJNS5_1CILi128EEES8_NS7_ILi64EEEEEENS_10bfloat16_tEfNS_4arch4Sm80ELb0ELb0ELb1ELb1ELb0ELb0ELb0ELb0ELi2ELi4ELi4ELi4ELb0EEENS1_24CollectiveEpilogueBwdGQAISA_fSD_Li256ELb1ELb0EEENS1_19SingleTileSchedulerILb1ELb0ELb0ELi128EEEEEEEEEvNT_6ParamsE$_ZN4cute3eso3ESOILb1ELb0EJNS_14ComposedLayoutINS_7SwizzleILi3ELi3ELi3EEENS_1CILi0EEENS_6LayoutINS_5tupleIJNS8_IJNS8_IJNS5_ILi4EEENS5_ILi8EEEEEENS8_IJNS5_ILi2EEENS5_ILi1EEEEEEEEENS8_IJNS8_IJSC_SC_EEESB_EEEEEENS8_IJNS8_IJNS8_IJNS5_ILi128EEESD_EEENS8_IJSA_S6_EEEEEENS8_IJNS8_IJNS5_ILi64EEENS5_ILi512EEEEEENS8_IJNS5_ILi16EEENS5_ILi1024EEEEEEEEEEEEEEEENS_10ViewEngineINS_8smem_ptrIPN7cutlass10bfloat16_tEEEEEEEC2ERKSW_RKS13_)
        /*14ec4*/ 	.word	0x00000000


	//----- nvinfo : EIATTR_FRAME_SIZE
	.align		4
.L_14294:
        /*14ec8*/ 	.byte	0x04, 0x11
        /*14eca*/ 	.short	(.L_14296 - .L_14295)
	.align		4
.L_14295:
        /*14ecc*/ 	.word	index@($_ZN7cutlass13device_kernelIN5flash19enable_sm80_to_sm89INS1_16FlashAttnBwdSm80INS1_25CollectiveMainloopBwdSm80ILi2ELi2EN4cute5tupleIJNS5_1CILi128EEES8_NS7_ILi64EEEEEENS_10bfloat16_tEfNS_4arch4Sm80ELb0ELb0ELb1ELb1ELb0ELb0ELb0ELb0ELi2ELi4ELi4ELi4ELb0EEENS1_24CollectiveEpilogueBwdGQAISA_fSD_Li256ELb1ELb0EEENS1_19SingleTileSchedulerILb1ELb0ELb0ELi128EEEEEEEEEvNT_6ParamsE$_ZN4cute3eso3ESOILb1ELb0EJNS_14ComposedLayoutINS_7SwizzleILi3ELi3ELi3EEENS_1CILi0EEENS_6LayoutINS_5tupleIJNS8_IJNS8_IJNS5_ILi4EEENS5_ILi8EEEEEENS8_IJNS5_ILi2EEENS5_ILi1EEEEEEEEENS8_IJNS8_IJSC_SC_EEENS8_IJSA_S9_EEEEEEEEENS8_IJNS8_IJNS8_IJSC_NS5_ILi64EEEEEENS8_IJNS5_ILi512EEES6_EEEEEENS8_IJNS8_IJSD_SA_EEENS8_IJNS5_ILi1024EEENS5_ILi16EEEEEEEEEEEEEEEENS_10ViewEngineINS_8smem_ptrIPN7cutlass10bfloat16_tEEEEEEEC2ERKSW_RKS13_)
        /*14ed0*/ 	.word	0x00000000


	//----- nvinfo : EIATTR_FRAME_SIZE
	.align		4
.L_14296:
        /*14ed4*/ 	.byte	0x04, 0x11
        /*14ed6*/ 	.short	(.L_14298 - .L_14297)
	.align		4
.L_14297:
        /*14ed8*/ 	.word	index@($_ZN7cutlass13device_kernelIN5flash19enable_sm80_to_sm89INS1_16FlashAttnBwdSm80INS1_25CollectiveMainloopBwdSm80ILi2ELi2EN4cute5tupleIJNS5_1CILi128EEES8_NS7_ILi64EEEEEENS_10bfloat16_tEfNS_4arch4Sm80ELb0ELb0ELb1ELb1ELb0ELb0ELb0ELb0ELi2ELi4ELi4ELi4ELb0EEENS1_24CollectiveEpilogueBwdGQAISA_fSD_Li256ELb1ELb0EEENS1_19SingleTileSchedulerILb1ELb0ELb0ELi128EEEEEEEEEvNT_6ParamsE$_ZN4cute3eso3ESOILb1ELb0EJNS_10UnderscoreEiiEEC2ERKS2_RKiS7_)
        /*14edc*/ 	.word	0x00000000


	//----- nvinfo : EIATTR_FRAME_SIZE
	.align		4
.L_14298:
        /*14ee0*/ 	.byte	0x04, 0x11
        /*14ee2*/ 	.short	(.L_14300 - .L_14299)
	.align		4
.L_14299:
        /*14ee4*/ 	.word	index@($_ZN7cutlass13device_kernelIN5flash19enable_sm80_to_sm89INS1_16FlashAttnBwdSm80INS1_25CollectiveMainloopBwdSm80ILi2ELi2EN4cute5tupleIJNS5_1CILi128EEES8_NS7_ILi64EEEEEENS_10bfloat16_tEfNS_4arch4Sm80ELb0ELb0ELb1ELb1ELb0ELb0ELb0ELb0ELi2ELi4ELi4ELi4ELb0EEENS1_24CollectiveEpilogueBwdGQAISA_fSD_Li256ELb1ELb0EEENS1_19SingleTileSchedulerILb1ELb0ELb0ELi128EEEEEEEEEvNT_6ParamsE$_ZN4cute3eso3ESOILb1ELb0EJNS_10UnderscoreEiEEC2ERKS2_RKi)
        /*14ee8*/ 	.word	0x00000000


	//----- nvinfo : EIATTR_FRAME_SIZE
	.align		4
.L_14300:
        /*14eec*/ 	.byte	0x04, 0x11
        /*14eee*/ 	.short	(.L_14302 - .L_14301)
	.align		4
.L_14301:
        /*14ef0*/ 	.word	index@($_ZN7cutlass13device_kernelIN5flash19enable_sm80_to_sm89INS1_16FlashAttnBwdSm80INS1_25CollectiveMainloopBwdSm80ILi2ELi2EN4cute5tupleIJNS5_1CILi128EEES8_NS7_ILi64EEEEEENS_10bfloat16_tEfNS_4arch4Sm80ELb0ELb0ELb1ELb1ELb0ELb0ELb0ELb0ELi2ELi4ELi4ELi4ELb0EEENS1_24CollectiveEpilogueBwdGQAISA_fSD_Li256ELb1ELb0EEENS1_19SingleTileSchedulerILb1ELb0ELb0ELi128EEEEEEEEEvNT_6ParamsE$_ZN4cute3eso3ESOILb1ELb0EJNS_10UnderscoreES2_iEEC2ERKS2_S5_RKi)
        /*14ef4*/ 	.word	0x00000000


	//----- nvinfo : EIATTR_FRAME_SIZE
	.align		4
.L_14302:
        /*14ef8*/ 	.byte	0x04, 0x11
        /*14efa*/ 	.short	(.L_14304 - .L_14303)
	.align		4
.L_14303:
        /*14efc*/ 	.word	index@($_ZN7cutlass13device_kernelIN5flash19enable_sm80_to_sm89INS1_16FlashAttnBwdSm80INS1_25CollectiveMainloopBwdSm80ILi2ELi2EN4cute5tupleIJNS5_1CILi128EEES8_NS7_ILi64EEEEEENS_10bfloat16_tEfNS_4arch4Sm80ELb0ELb0ELb1ELb1ELb0ELb0ELb0ELb0ELi2ELi4ELi4ELi4ELb0EEENS1_24CollectiveEpilogueBwdGQAISA_fSD_Li256ELb1ELb0EEENS1_19SingleTileSchedulerILb1ELb0ELb0ELi128EEEEEEEEEvNT_6ParamsE$_ZN4cute3eso3ESOILb1ELb0EJNS_10UnderscoreES2_S2_iEEC2ERKS2_S5_S5_RKi)
        /*14f00*/ 	.word	0x00000000


	//----- nvinfo : EIATTR_FRAME_SIZE
	.align		4
.L_14304:
        /*14f04*/ 	.byte	0x04, 0x11
        /*14f06*/ 	.short	(.L_14306 - .L_14305)
	.align		4
.L_14305:
        /*14f08*/ 	.word	index@($_ZN7cutlass13device_kernelIN5flash19enable_sm80_to_sm89INS1_16FlashAttnBwdSm80INS1_25CollectiveMainloopBwdSm80ILi2ELi2EN4cute5tupleIJNS5_1CILi128EEES8_NS7_ILi64EEEEEENS_10bfloat16_tEfNS_4arch4Sm80ELb0ELb0ELb1ELb1ELb0ELb0ELb0ELb0ELi2ELi4ELi4ELi4ELb0EEENS1_24CollectiveEpilogueBwdGQAISA_fSD_Li256ELb1ELb0EEENS1_19SingleTileSchedulerILb1ELb0ELb0ELi128EEEEEEEEEvNT_6ParamsE$_ZN4cute3eso3ESOILb0ELb1EJlEEC2ERKl)
        /*14f0c*/ 	.word	0x00000000


	//----- nvinfo : EIATTR_FRAME_SIZE
	.align		4
.L_14306:
        /*14f10*/ 	.byte	0x04, 0x11
        /*14f12*/ 	.short	(.L_14308 - .L_14307)
	.align		4
.L_14307:
        /*14f14*/ 	.word	index@($_ZN7cutlass13device_kernelIN5flash19enable_sm80_to_sm89INS1_16FlashAttnBwdSm80INS1_25CollectiveMainloopBwdSm80ILi2ELi2EN4cute5tupleIJNS5_1CILi128EEES8_NS7_ILi64EEEEEENS_10bfloat16_tEfNS_4arch4Sm80ELb0ELb0ELb1ELb1ELb0ELb0ELb0ELb0ELi2ELi4ELi4ELi4ELb0EEENS1_24CollectiveEpilogueBwdGQAISA_fSD_Li256ELb1ELb0EEENS1_19SingleTileSchedulerILb1ELb0ELb0ELi128EEEEEEEEEvNT_6ParamsE$_ZN4cute3eso3ESOILb0ELb1EJiNS_1CILi72EEENS2_ILi512EEEEEC2ERKiRKS3_RKS4_)
        /*14f18*/ 	.word	0x00000000


	//----- nvinfo : EIATTR_FRAME_SIZE
	.align		4
.L_14308:
        /*14f1c*/ 	.byte	0x04, 0x11
        /*14f1e*/ 	.short	(.L_14310 - .L_14309)
	.align		4
.L_14309:
        /*14f20*/ 	.word	index@($_ZN7cutlass13device_kernelIN5flash19enable_sm80_to_sm89INS1_16FlashAttnBwdSm80INS1_25CollectiveMainloopBwdSm80ILi2ELi2EN4cute5tupleIJNS5_1CILi128EEES8_NS7_ILi64EEEEEENS_10bfloat16_tEfNS_4arch4Sm80ELb0ELb0ELb1ELb1ELb0ELb0ELb0ELb0ELi2ELi4ELi4ELi4ELb0EEENS1_24CollectiveEpilogueBwdGQAISA_fSD_Li256ELb1ELb0EEENS1_19SingleTileSchedulerILb1ELb0ELb0ELi128EEEEEEEEEvNT_6ParamsE$_ZN4cute3eso3ESOILb0ELb1EJiNS_1CILi512EEEEEC2ERKiRKS3_)
        /*14f24*/ 	.word	0x00000000


	//----- nvinfo : EIATTR_FRAME_SIZE
	.align		4
.L_14310:
        /*14f28*/ 	.byte	0x04, 0x11
        /*14f2a*/ 	.short	(.L_14312 - .L_14311)
	.align		4
.L_14311:
        /*14f2c*/ 	.word	index@($_ZN7cutlass13device_kernelIN5flash19enable_sm80_to_sm89INS1_16FlashAttnBwdSm80INS1_25CollectiveMainloopBwdSm80ILi2ELi2EN4cute5tupleIJNS5_1CILi128EEES8_NS7_ILi64EEEEEENS_10bfloat16_tEfNS_4arch4Sm80ELb0ELb0ELb1ELb1ELb0ELb0ELb0ELb0ELi2ELi4ELi4ELi4ELb0EEENS1_24CollectiveEpilogueBwdGQAISA_fSD_Li256ELb1ELb0EEENS1_19SingleTileSchedulerILb1ELb0ELb0ELi128EEEEEEEEEvNT_6ParamsE$_ZN4cute3eso3ESOILb0ELb1EJiNS_1CILi4096EEEEEC2ERKiRKS3_)
        /*14f30*/ 	.word	0x00000000


	//----- nvinfo : EIATTR_FRAME_SIZE
	.align		4
.L_14312:
        /*14f34*/ 	.byte	0x04, 0x11
        /*14f36*/ 	.short	(.L_14314 - .L_14313)
	.align		4
.L_14313:
        /*14f38*/ 	.word	index@($_ZN7cutlass13device_kernelIN5flash19enable_sm80_to_sm89INS1_16FlashAttnBwdSm80INS1_25CollectiveMainloopBwdSm80ILi2ELi2EN4cute5tupleIJNS5_1CILi128EEES8_NS7_ILi64EEEEEENS_10bfloat16_tEfNS_4arch4Sm80ELb0ELb0ELb1ELb1ELb0ELb0ELb0ELb0ELi2ELi4ELi4ELi4ELb0EEENS1_24CollectiveEpilogueBwdGQAISA_fSD_Li256ELb1ELb0EEENS1_19SingleTileSchedulerILb1ELb0ELb0ELi128EEEEEEEEEvNT_6ParamsE$_ZN4cute3eso3ESOILb0ELb1EJiNS_1CILi144EEENS2_ILi512EEEEEC2ERKiRKS3_RKS4_)
        /*14f3c*/ 	.word	0x00000000


	//----- nvinfo : EIATTR_FRAME_SIZE
	.align		4
.L_14314:
        /*14f40*/ 	.byte	0x04, 0x11
        /*14f42*/ 	.short	(.L_14316 - .L_14315)
	.align		4
.L_14315:
        /*14f44*/ 	.word	index@($_ZN7cutlass13device_kernelIN5flash19enable_sm80_to_sm89INS1_16FlashAttnBwdSm80INS1_25CollectiveMainloopBwdSm80ILi2ELi2EN4cute5tupleIJNS5_1CILi128EEES8_NS7_ILi64EEEEEENS_10bfloat16_tEfNS_4arch4Sm80ELb0ELb0ELb1ELb1ELb0ELb0ELb0ELb0ELi2ELi4ELi4ELi4ELb0EEENS1_24CollectiveEpilogueBwdGQAISA_fSD_Li256ELb1ELb0EEENS1_19SingleTileSchedulerILb1ELb0ELb0ELi128EEEEEEEEEvNT_6ParamsE$_ZN4cute3eso3ESOILb0ELb1EJiNS_1CILi144EEENS2_ILi288EEEEEC2ERKiRKS3_RKS4_)
        /*14f48*/ 	.word	0x00000000


	//----- nvinfo : EIATTR_FRAME_SIZE
	.align		4
.L_14316:
        /*14f4c*/ 	.byte	0x04, 0x11
        /*14f4e*/ 	.short	(.L_14318 - .L_14317)
	.align		4
.L_14317:
        /*14f50*/ 	.word	index@($_ZN7cutlass13device_kernelIN5flash19enable_sm80_to_sm89INS1_16FlashAttnBwdSm80INS1_25CollectiveMainloopBwdSm80ILi2ELi2EN4cute5tupleIJNS5_1CILi128EEES8_NS7_ILi64EEEEEENS_10bfloat16_tEfNS_4arch4Sm80ELb0ELb0ELb1ELb1ELb0ELb0ELb0ELb0ELi2ELi4ELi4ELi4ELb0EEENS1_24CollectiveEpilogueBwdGQAISA_fSD_Li256ELb1ELb0EEENS1_19SingleTileSchedulerILb1ELb0ELb0ELi128EEEEEEEEEvNT_6ParamsE$_ZN4cute3eso3ESOILb0ELb1EJiNS_1CILi0EEEEEC2ERKiRKS3_)
        /*14f54*/ 	.word	0x00000000


	//----- nvinfo : EIATTR_FRAME_SIZE
	.align		4
.L_14318:
        /*14f58*/ 	.byte	0x04, 0x11
        /*14f5a*/ 	.short	(.L_14320 - .L_14319)
	.align		4
.L_14319:
        /*14f5c*/ 	.word	index@($_ZN7cutlass13device_kernelIN5flash19enable_sm80_to_sm89INS1_16FlashAttnBwdSm80INS1_25CollectiveMainloopBwdSm80ILi2ELi2EN4cute5tupleIJNS5_1CILi128EEES8_NS7_ILi64EEEEEENS_10bfloat16_tEfNS_4arch4Sm80ELb0ELb0ELb1ELb1ELb0ELb0ELb0ELb0ELi2ELi4ELi4ELi4ELb0EEENS1_24CollectiveEpilogueBwdGQAISA_fSD_Li256ELb1ELb0EEENS1_19SingleTileSchedulerILb1ELb0ELb0ELi128EEEEEEEEEvNT_6ParamsE$_ZN4cute3eso3ESOILb0ELb1EJiEEC2ERKi)
        /*14f60*/ 	.word	0x00000000


	//----- nvinfo : EIATTR_FRAME_SIZE
	.align		4
.L_14320:
        /*14f64*/ 	.byte	0x04, 0x11
        /*14f66*/ 	.short	(.L_14322 - .L_14321)
	.align		4
.L_14321:
        /*14f68*/ 	.word	index@($_ZN7cutlass13device_kernelIN5flash19enable_sm80_to_sm89INS1_16FlashAttnBwdSm80INS1_25CollectiveMainloopBwdSm80ILi2ELi2EN4cute5tupleIJNS5_1CILi128EEES8_NS7_ILi64EEEEEENS_10bfloat16_tEfNS_4arch4Sm80ELb0ELb0ELb1ELb1ELb0ELb0ELb0ELb0ELi2ELi4ELi4ELi4ELb0EEENS1_24CollectiveEpilogueBwdGQAISA_fSD_Li256ELb1ELb0EEENS1_19SingleTileSchedulerILb1ELb0ELb0ELi128EEEEEEEEEvNT_6ParamsE$_ZN4cute3eso3ESOILb0ELb1EJNS_6LayoutINS_5tupleIJNS3_IJNS_1CILi8EEENS4_ILi1EEEEEENS4_ILi2EEEEEENS3_IJNS3_IJS6_NS4_ILi0EEEEEEiEEEEESA_EEC2ERKSD_RKSA_)
        /*14f6c*/ 	.word	0x00000000


	//----- nvinfo : EIATTR_FRAME_SIZE
	.align		4
.L_14322:
        /*14f70*/ 	.byte	0x04, 0x11
        /*14f72*/ 	.short	(.L_14324 - .L_14323)
	.align		4
.L_14323:
        /*14f74*/ 	.word	index@($_ZN7cutlass13device_kernelIN5flash19enable_sm80_to_sm89INS1_16FlashAttnBwdSm80INS1_25CollectiveMainloopBwdSm80ILi2ELi2EN4cute5tupleIJNS5_1CILi128EEES8_NS7_ILi64EEEEEENS_10bfloat16_tEfNS_4arch4Sm80ELb0ELb0ELb1ELb1ELb0ELb0ELb0ELb0ELi2ELi4ELi4ELi4ELb0EEENS1_24CollectiveEpilogueBwdGQAISA_fSD_Li256ELb1ELb0EEENS1_19SingleTileSchedulerILb1ELb0ELb0ELi128EEEEEEEEEvNT_6ParamsE$_ZN4cute3eso3ESOILb0ELb1EJNS_5tupleIJiiEEENS_1CILi8192EEEEEC2ERKS3_RKS5_)
        /*14f78*/ 	.word	0x00000000


	//----- nvinfo : EIATTR_FRAME_SIZE
	.align		4
.L_14324:
        /*14f7c*/ 	.byte	0x04, 0x11
        /*14f7e*/ 	.short	(.L_14326 - .L_14325)
	.align		4
.L_14325:
        /*14f80*/ 	.word	index@($_ZN7cutlass13device_kernelIN5flash19enable_sm80_to_sm89INS1_16FlashAttnBwdSm80INS1_25CollectiveMainloopBwdSm80ILi2ELi2EN4cute5tupleIJNS5_1CILi128EEES8_NS7_ILi64EEEEEENS_10bfloat16_tEfNS_4arch4Sm80ELb0ELb0ELb1ELb1ELb0ELb0ELb0ELb0ELi2ELi4ELi4ELi4ELb0EEENS1_24CollectiveEpilogueBwdGQAISA_fSD_Li256ELb1ELb0EEENS1_19SingleTileSchedulerILb1ELb0ELb0ELi128EEEEEEEEEvNT_6ParamsE$_ZN4cute3eso3ESOILb0ELb1EJNS_5tupleIJiiEEENS_1CILi1024EEEEEC2ERKS3_RKS5_)
        /*14f84*/ 	.word	0x00000000


	//----- nvinfo : EIATTR_FRAME_SIZE
	.align		4
.L_14326:
        /*14f88*/ 	.byte	0x04, 0x11
        /*14f8a*/ 	.short	(.L_14328 - .L_14327)
	.align		4
.L_14327:
        /*14f8c*/ 	.word	index@($_ZN7cutlass13device_kernelIN5flash19enable_sm80_to_sm89INS1_16FlashAttnBwdSm80INS1_25CollectiveMainloopBwdSm80ILi2ELi2EN4cute5tupleIJNS5_1CILi128EEES8_NS7_ILi64EEEEEENS_10bfloat16_tEfNS_4arch4Sm80ELb0ELb0ELb1ELb1ELb0ELb0ELb0ELb0ELi2ELi4ELi4ELi4ELb0EEENS1_24CollectiveEpilogueBwdGQAISA_fSD_Li256ELb1ELb0EEENS1_19SingleTileSchedulerILb1ELb0ELb0ELi128EEEEEEEEEvNT_6ParamsE$_ZN4cute3eso3ESOILb0ELb1EJNS_5tupleIJiiEEEEEC2ERKS3_)
        /*14f90*/ 	.word	0x00000000


	//----- nvinfo : EIATTR_FRAME_SIZE
	.align		4
.L_14328:
        /*14f94*/ 	.byte	0x04, 0x11
        /*14f96*/ 	.short	(.L_14330 - .L_14329)
	.align		4
.L_14329:
        /*14f98*/ 	.word	index@($_ZN7cutlass13device_kernelIN5flash19enable_sm80_to_sm89INS1_16FlashAttnBwdSm80INS1_25CollectiveMainloopBwdSm80ILi2ELi2EN4cute5tupleIJNS5_1CILi128EEES8_NS7_ILi64EEEEEENS_10bfloat16_tEfNS_4arch4Sm80ELb0ELb0ELb1ELb1ELb0ELb0ELb0ELb0ELi2ELi4ELi4ELi4ELb0EEENS1_24CollectiveEpilogueBwdGQAISA_fSD_Li256ELb1ELb0EEENS1_19SingleTileSchedulerILb1ELb0ELb0ELi128EEEEEEEEEvNT_6ParamsE$_ZN4cute3eso3ESOILb0ELb1EJNS_5tupleIJiNS2_IJiiEEEEEENS2_IJNS_10UnderscoreENS2_IJS5_S5_EEEEEEEEC2ERKS4_RKS7_)
        /*14f9c*/ 	.word	0x00000000


	//----- nvinfo : EIATTR_FRAME_SIZE
	.align		4
.L_14330:
        /*14fa0*/ 	.byte	0x04, 0x11
        /*14fa2*/ 	.short	(.L_14332 - .L_14331)
	.align		4
.L_14331:
        /*14fa4*/ 	.word	index@($_ZN7cutlass13device_kernelIN5flash19enable_sm80_to_sm89INS1_16FlashAttnBwdSm80INS1_25CollectiveMainloopBwdSm80ILi2ELi2EN4cute5tupleIJNS5_1CILi128EEES8_NS7_ILi64EEEEEENS_10bfloat16_tEfNS_4arch4Sm80ELb0ELb0ELb1ELb1ELb0ELb0ELb0ELb0ELi2ELi4ELi4ELi4ELb0EEENS1_24CollectiveEpilogueBwdGQAISA_fSD_Li256ELb1ELb0EEENS1_19SingleTileSchedulerILb1ELb0ELb0ELi128EEEEEEEEEvNT_6ParamsE$_ZN4cute3eso3ESOILb0ELb1EJNS_5tupleIJiNS2_IJiNS_1CILi0EEEEEEEEENS2_IJNS_10UnderscoreENS2_IJS7_S7_EEEEEEEEC2ERKS6_RKS9_)
        /*14fa8*/ 	.word	0x00000000


	//----- nvinfo : EIATTR_FRAME_SIZE
	.align		4
.L_14332:
        /*14fac*/ 	.byte	0x04, 0x11
        /*14fae*/ 	.short	(.L_14334 - .L_14333)
	.align		4
.L_14333:
        /*14fb0*/ 	.word	index@($_ZN7cutlass13device_kernelIN5flash19enable_sm80_to_sm89INS1_16FlashAttnBwdSm80INS1_25CollectiveMainloopBwdSm80ILi2ELi2EN4cute5tupleIJNS5_1CILi128EEES8_NS7_ILi64EEEEEENS_10bfloat16_tEfNS_4arch4Sm80ELb0ELb0ELb1ELb1ELb0ELb0ELb0ELb0ELi2ELi4ELi4ELi4ELb0EEENS1_24CollectiveEpilogueBwdGQAISA_fSD_Li256ELb1ELb0EEENS1_19SingleTileSchedulerILb1ELb0ELb0ELi128EEEEEEEEEvNT_6ParamsE$_ZN4cute3eso3ESOILb0ELb0EJiiiNS_1CILi72EEENS2_ILi512EEEEEC2ERKiS7_S7_RKS3_RKS4_)
        /*14fb4*/ 	.word	0x00000000


	//----- nvinfo : EIATTR_FRAME_SIZE
	.align		4
.L_14334:
        /*14fb8*/ 	.byte	0x04, 0x11
        /*14fba*/ 	.short	(.L_14336 - .L_14335)
	.align		4
.L_14335:
        /*14fbc*/ 	.word	index@($_ZN7cutlass13device_kernelIN5flash19enable_sm80_to_sm89INS1_16FlashAttnBwdSm80INS1_25CollectiveMainloopBwdSm80ILi2ELi2EN4cute5tupleIJNS5_1CILi128EEES8_NS7_ILi64EEEEEENS_10bfloat16_tEfNS_4arch4Sm80ELb0ELb0ELb1ELb1ELb0ELb0ELb0ELb0ELi2ELi4ELi4ELi4ELb0EEENS1_24CollectiveEpilogueBwdGQAISA_fSD_Li256ELb1ELb0EEENS1_19SingleTileSchedulerILb1ELb0ELb0ELi128EEEEEEEEEvNT_6ParamsE$_ZN4cute3eso3ESOILb0ELb0EJiiiNS_1CILi144EEENS2_ILi512EEEEEC2ERKiS7_S7_RKS3_RKS4_)
        /*14fc0*/ 	.word	0x00000000


	//----- nvinfo : EIATTR_FRAME_SIZE
	.align		4
.L_14336:
        /*14fc4*/ 	.byte	0x04, 0x11
        /*14fc6*/ 	.short	(.L_14338 - .L_14337)
	.align		4
.L_14337:
        /*14fc8*/ 	.word	index@($_ZN7cutlass13device_kernelIN5flash19enable_sm80_to_sm89INS1_16FlashAttnBwdSm80INS1_25CollectiveMainloopBwdSm80ILi2ELi2EN4cute5tupleIJNS5_1CILi128EEES8_NS7_ILi64EEEEEENS_10bfloat16_tEfNS_4arch4Sm80ELb0ELb0ELb1ELb1ELb0ELb0ELb0ELb0ELi2ELi4ELi4ELi4ELb0EEENS1_24CollectiveEpilogueBwdGQAISA_fSD_Li256ELb1ELb0EEENS1_19SingleTileSchedulerILb1ELb0ELb0ELi128EEEEEEEEEvNT_6ParamsE$_ZN4cute3eso3ESOILb0ELb0EJiiiNS_1CILi0EEEEEC2ERKiS6_S6_RKS3_)
        /*14fcc*/ 	.word	0x00000000


	//----- nvinfo : EIATTR_FRAME_SIZE
	.align		4
.L_14338:
        /*14fd0*/ 	.byte	0x04, 0x11
        /*14fd2*/ 	.short	(.L_14340 - .L_14339)
	.align		4
.L_14339:
        /*14fd4*/ 	.word	index@($_ZN7cutlass13device_kernelIN5flash19enable_sm80_to_sm89INS1_16FlashAttnBwdSm80INS1_25CollectiveMainloopBwdSm80ILi2ELi2EN4cute5tupleIJNS5_1CILi128EEES8_NS7_ILi64EEEEEENS_10bfloat16_tEfNS_4arch4Sm80ELb0ELb0ELb1ELb1ELb0ELb0ELb0ELb0ELi2ELi4ELi4ELi4ELb0EEENS1_24CollectiveEpilogueBwdGQAISA_fSD_Li256ELb1ELb0EEENS1_19SingleTileSchedulerILb1ELb0ELb0ELi128EEEEEEEEEvNT_6ParamsE$_ZN4cute3eso3ESOILb0ELb0EJiiiEEC2ERKiS4_S4_)
        /*14fd8*/ 	.word	0x00000000


	//----- nvinfo : EIATTR_FRAME_SIZE
	.align		4
.L_14340:
        /*14fdc*/ 	.byte	0x04, 0x11
        /*14fde*/ 	.short	(.L_14342 - .L_14341)
	.align		4
.L_14341:
        /*14fe0*/ 	.word	index@($_ZN7cutlass13device_kernelIN5flash19enable_sm80_to_sm89INS1_16FlashAttnBwdSm80INS1_25CollectiveMainloopBwdSm80ILi2ELi2EN4cute5tupleIJNS5_1CILi128EEES8_NS7_ILi64EEEEEENS_10bfloat16_tEfNS_4arch4Sm80ELb0ELb0ELb1ELb1ELb0ELb0ELb0ELb0ELi2ELi4ELi4ELi4ELb0EEENS1_24CollectiveEpilogueBwdGQAISA_fSD_Li256ELb1ELb0EEENS1_19SingleTileSchedulerILb1ELb0ELb0ELi128EEEEEEEEEvNT_6ParamsE$_ZN4cute3eso3ESOILb0ELb0EJiiNS_1CILi8192EEEEEC2ERKiS6_RKS3_)
        /*14fe4*/ 	.word	0x00000000


	//----- nvinfo : EIATTR_FRAME_SIZE
	.align		4
.L_14342:
        /*14fe8*/ 	.byte	0x04, 0x11
        /*14fea*/ 	.short	(.L_14344 - .L_14343)
	.align		4
.L_14343:
        /*14fec*/ 	.word	index@($_ZN7cutlass13device_kernelIN5flash19enable_sm80_to_sm89INS1_16FlashAttnBwdSm80INS1_25CollectiveMainloopBwdSm80ILi2ELi2EN4cute5tupleIJNS5_1CILi128EEES8_NS7_ILi64EEEEEENS_10bfloat16_tEfNS_4arch4Sm80ELb0ELb0ELb1ELb1ELb0ELb0ELb0ELb0ELi2ELi4ELi4ELi4ELb0EEENS1_24CollectiveEpilogueBwdGQAISA_fSD_Li256ELb1ELb0EEENS1_19SingleTileSchedulerILb1ELb0ELb0ELi128EEEEEEEEEvNT_6ParamsE$_ZN4cute3eso3ESOILb0ELb0EJiiNS_1CILi72EEENS2_ILi512EEEEEC2ERKiS7_RKS3_RKS4_)
        /*14ff0*/ 	.word	0x00000000


	//----- nvinfo : EIATTR_FRAME_SIZE
	.align		4
.L_14344:
        /*14ff4*/ 	.byte	0x04, 0x11
        /*14ff6*/ 	.short	(.L_14346 - .L_14345)
	.align		4
.L_14345:
        /*14ff8*/ 	.word	index@($_ZN7cutlass13device_kernelIN5flash19enable_sm80_to_sm89INS1_16FlashAttnBwdSm80INS1_25CollectiveMainloopBwdSm80ILi2ELi2EN4cute5tupleIJNS5_1CILi128EEES8_NS7_ILi64EEEEEENS_10bfloat16_tEfNS_4arch4Sm80ELb0ELb0ELb1ELb1ELb0ELb0ELb0ELb0ELi2ELi4ELi4ELi4ELb0EEENS1_24CollectiveEpilogueBwdGQAISA_fSD_Li256ELb1ELb0EEENS1_19SingleTileSchedulerILb1ELb0ELb0ELi128EEEEEEEEEvNT_6ParamsE$_ZN4cute3eso3ESOILb0ELb0EJiiNS_1CILi144EEENS2_ILi512EEEEEC2ERKiS7_RKS3_RKS4_)
        /*14ffc*/ 	.word	0x00000000


	//----- nvinfo : EIATTR_FRAME_SIZE
	.align		4
.L_14346:
        /*15000*/ 	.byte	0x04, 0x11
        /*15002*/ 	.short	(.L_14348 - .L_14347)
	.align		4
.L_14347:
        /*15004*/ 	.word	index@($_ZN7cutlass13device_kernelIN5flash19enable_sm80_to_sm89INS1_16FlashAttnBwdSm80INS1_25CollectiveMainloopBwdSm80ILi2ELi2EN4cute5tupleIJNS5_1CILi128EEES8_NS7_ILi64EEEEEENS_10bfloat16_tEfNS_4arch4Sm80ELb0ELb0ELb1ELb1ELb0ELb0ELb0ELb0ELi2ELi4ELi4ELi4ELb0EEENS1_24CollectiveEpilogueBwdGQAISA_fSD_Li256ELb1ELb0EEENS1_19SingleTileSchedulerILb1ELb0ELb0ELi128EEEEEEEEEvNT_6ParamsE$_ZN4cute3eso3ESOILb0ELb0EJiiNS_1CILi1024EEEEEC2ERKiS6_RKS3_)
        /*15008*/ 	.word	0x00000000


	//----- nvinfo : EIATTR_FRAME_SIZE
	.align		4
.L_14348:
        /*1500c*/ 	.byte	0x04, 0x11
        /*1500e*/ 	.short	(.L_14350 - .L_14349)
	.align		4
.L_14349:
        /*15010*/ 	.word	index@($_ZN7cutlass13device_kernelIN5flash19enable_sm80_to_sm89INS1_16FlashAttnBwdSm80INS1_25CollectiveMainloopBwdSm80ILi2ELi2EN4cute5tupleIJNS5_1CILi128EEES8_NS7_ILi64EEEEEENS_10bfloat16_tEfNS_4arch4Sm80ELb0ELb0ELb1ELb1ELb0ELb0ELb0ELb0ELi2ELi4ELi4ELi4ELb0EEENS1_24CollectiveEpilogueBwdGQAISA_fSD_Li256ELb1ELb0EEENS1_19SingleTileSchedulerILb1ELb0ELb0ELi128EEEEEEEEEvNT_6ParamsE$_ZN4cute3eso3ESOILb0ELb0EJiiNS_1CILi0EEEEEC2ERKiS6_RKS3_)
        /*15014*/ 	.word	0x00000000


	//----- nvinfo : EIATTR_FRAME_SIZE
	.align		4
.L_14350:
        /*15018*/ 	.byte	0x04, 0x11
        /*1501a*/ 	.short	(.L_14352 - .L_14351)
	.align		4
.L_14351:
        /*1501c*/ 	.word	index@($_ZN7cutlass13device_kernelIN5flash19enable_sm80_to_sm89INS1_16FlashAttnBwdSm80INS1_25CollectiveMainloopBwdSm80ILi2ELi2EN4cute5tupleIJNS5_1CILi128EEES8_NS7_ILi64EEEEEENS_10bfloat16_tEfNS_4arch4Sm80ELb0ELb0ELb1ELb1ELb0ELb0ELb0ELb0ELi2ELi4ELi4ELi4ELb0EEENS1_24CollectiveEpilogueBwdGQAISA_fSD_Li256ELb1ELb0EEENS1_19SingleTileSchedulerILb1ELb0ELb0ELi128EEEEEEEEEvNT_6ParamsE$_ZN4cute3eso3ESOILb0ELb0EJiiEEC2ERKiS4_)
        /*15020*/ 	.word	0x00000000


	//----- nvinfo : EIATTR_FRAME_SIZE
	.align		4
.L_14352:
        /*15024*/ 	.byte	0x04, 0x11
        /*15026*/ 	.short	(.L_14354 - .L_14353)
	.align		4
.L_14353:
        /*15028*/ 	.word	index@($_ZN7cutlass13device_kernelIN5flash19enable_sm80_to_sm89INS1_16FlashAttnBwdSm80INS1_25CollectiveMainloopBwdSm80ILi2ELi2EN4cute5tupleIJNS5_1CILi128EEES8_NS7_ILi64EEEEEENS_10bfloat16_tEfNS_4arch4Sm80ELb0ELb0ELb1ELb1ELb0ELb0ELb0ELb0ELi2ELi4ELi4ELi4ELb0EEENS1_24CollectiveEpilogueBwdGQAISA_fSD_Li256ELb1ELb0EEENS1_19SingleTileSchedulerILb1ELb0ELb0ELi128EEEEEEEEEvNT_6ParamsE$_ZN4cute3eso3ESOILb0ELb0EJiNS_5tupleIJiiEEEEEC2ERKiRKS3_)
        /*1502c*/ 	.word	0x00000000


	//----- nvinfo : EIATTR_FRAME_SIZE
	.align		4
.L_14354:
        /*15030*/ 	.byte	0x04, 0x11
        /*15032*/ 	.short	(.L_14356 - .L_14355)
	.align		4
.L_14355:
        /*15034*/ 	.word	index@($_ZN7cutlass13device_kernelIN5flash19enable_sm80_to_sm89INS1_16FlashAttnBwdSm80INS1_25CollectiveMainloopBwdSm80ILi2ELi2EN4cute5tupleIJNS5_1CILi128EEES8_NS7_ILi64EEEEEENS_10bfloat16_tEfNS_4arch4Sm80ELb0ELb0ELb1ELb1ELb0ELb0ELb0ELb0ELi2ELi4ELi4ELi4ELb0EEENS1_24CollectiveEpilogueBwdGQAISA_fSD_Li256ELb1ELb0EEENS1_19SingleTileSchedulerILb1ELb0ELb0ELi128EEEEEEEEEvNT_6ParamsE$_ZN4cute3eso3ESOILb0ELb0EJiNS_5tupleIJiNS_1CILi0EEEEEEEEC2ERKiRKS5_)
        /*15038*/ 	.word	0x00000000


	//----- nvinfo : EIATTR_FRAME_SIZE
	.align		4
.L_14356:
        /*1503c*/ 	.byte	0x04, 0x11
        /*1503e*/ 	.short	(.L_14358 - .L_14357)
	.align		4
.L_14357:
        /*15040*/ 	.word	index@($_ZN7cutlass13device_kernelIN5flash19enable_sm80_to_sm89INS1_16FlashAttnBwdSm80INS1_25CollectiveMainloopBwdSm80ILi2ELi2EN4cute5tupleIJNS5_1CILi128EEES8_NS7_ILi64EEEEEENS_10bfloat16_tEfNS_4arch4Sm80ELb0ELb0ELb1ELb1ELb0ELb0ELb0ELb0ELi2ELi4ELi4ELi4ELb0EEENS1_24CollectiveEpilogueBwdGQAISA_fSD_Li256ELb1ELb0EEENS1_19SingleTileSchedulerILb1ELb0ELb0ELi128EEEEEEEEEvNT_6ParamsE$_ZN4cute3eso3ESOILb0ELb0EJNS_6LayoutINS_5tupleIJNS3_IJNS_1CILi8EEENS4_ILi1EEEEEENS4_ILi4EEES6_EEENS3_IJNS3_IJS6_NS4_ILi0EEEEEElSA_EEEEElEEC2ERKSD_RKl)
        /*15044*/ 	.word	0x00000000


	//----- nvinfo : EIATTR_FRAME_SIZE
	.align		4
.L_14358:
        /*15048*/ 	.byte	0x04, 0x11
        /*1504a*/ 	.short	(.L_14360 - .L_14359)
	.align		4
.L_14359:
        /*1504c*/ 	.word	index@($_ZN7cutlass13device_kernelIN5flash19enable_sm80_to_sm89INS1_16FlashAttnBwdSm80INS1_25CollectiveMainloopBwdSm80ILi2ELi2EN4cute5tupleIJNS5_1CILi128EEES8_NS7_ILi64EEEEEENS_10bfloat16_tEfNS_4arch4Sm80ELb0ELb0ELb1ELb1ELb0ELb0ELb0ELb0ELi2ELi4ELi4ELi4ELb0EEENS1_24CollectiveEpilogueBwdGQAISA_fSD_Li256ELb1ELb0EEENS1_19SingleTileSchedulerILb1ELb0ELb0ELi128EEEEEEEEEvNT_6ParamsE$_ZN4cute3eso3ESOILb0ELb0EJNS_6LayoutINS_5tupleIJNS3_IJNS_1CILi8EEENS4_ILi1EEEEEENS4_ILi4EEES6_EEENS3_IJNS3_IJS6_NS4_ILi0EEEEEElSA_EEEEENS_10ViewEngineINS_8gmem_ptrIPKN7cutlass10bfloat16_tEEEEEEEC2ERKSD_RKSL_)
        /*15050*/ 	.word	0x00000000


	//----- nvinfo : EIATTR_FRAME_SIZE
	.align		4
.L_14360:
        /*15054*/ 	.byte	0x04, 0x11
        /*15056*/ 	.short	(.L_14362 - .L_14361)
	.align		4
.L_14361:
        /*15058*/ 	.word	index@($_ZN7cutlass13device_kernelIN5flash19enable_sm80_to_sm89INS1_16FlashAttnBwdSm80INS1_25CollectiveMainloopBwdSm80ILi2ELi2EN4cute5tupleIJNS5_1CILi128EEES8_NS7_ILi64EEEEEENS_10bfloat16_tEfNS_4arch4Sm80ELb0ELb0ELb1ELb1ELb0ELb0ELb0ELb0ELi2ELi4ELi4ELi4ELb0EEENS1_24CollectiveEpilogueBwdGQAISA_fSD_Li256ELb1ELb0EEENS1_19SingleTileSchedulerILb1ELb0ELb0ELi128EEEEEEEEEvNT_6ParamsE$_ZN4cute3eso3ESOILb0ELb0EJNS_6LayoutINS_5tupleIJNS3_IJNS_1CILi8EEENS4_ILi1EEEEEENS4_ILi2EEES5_EEENS3_IJNS3_IJS6_NS4_ILi0EEEEEEiNS4_ILi1024EEEEEEEEiEEC2ERKSE_RKi)
        /*1505c*/ 	.word	0x00000000


	//----- nvinfo : EIATTR_FRAME_SIZE
	.align		4
.L_14362:
        /*15060*/ 	.byte	0x04, 0x11
        /*15062*/ 	.short	(.L_14364 - .L_14363)
	.align		4
.L_14363:
        /*15064*/ 	.word	index@($_ZN7cutlass13device_kernelIN5flash19enable_sm80_to_sm89INS1_16FlashAttnBwdSm80INS1_25CollectiveMainloopBwdSm80ILi2ELi2EN4cute5tupleIJNS5_1CILi128EEES8_NS7_ILi64EEEEEENS_10bfloat16_tEfNS_4arch4Sm80ELb0ELb0ELb1ELb1ELb0ELb0ELb0ELb0ELi2ELi4ELi4ELi4ELb0EEENS1_24CollectiveEpilogueBwdGQAISA_fSD_Li256ELb1ELb0EEENS1_19SingleTileSchedulerILb1ELb0ELb0ELi128EEEEEEEEEvNT_6ParamsE$_ZN4cute3eso3ESOILb0ELb0EJNS_6LayoutINS_5tupleIJNS3_IJNS_1CILi8EEENS4_ILi1EEEEEENS4_ILi2EEES5_EEENS3_IJNS3_IJS6_NS4_ILi0EEEEEEiNS4_ILi1024EEEEEEEENS_10ViewEngineINS_8smem_ptrIPN7cutlass10bfloat16_tEEEEEEEC2ERKSE_RKSL_)
        /*15068*/ 	.word	0x00000000


	//----- nvinfo : EIATTR_FRAME_SIZE
	.align		4
.L_14364:
        /*1506c*/ 	.byte	0x04, 0x11
        /*1506e*/ 	.short	(.L_14366 - .L_14365)
	.align		4
.L_14365:
        /*15070*/ 	.word	index@($_ZN7cutlass13device_kernelIN5flash19enable_sm80_to_sm89INS1_16FlashAttnBwdSm80INS1_25CollectiveMainloopBwdSm80ILi2ELi2EN4cute5tupleIJNS5_1CILi128EEES8_NS7_ILi64EEEEEENS_10bfloat16_tEfNS_4arch4Sm80ELb0ELb0ELb1ELb1ELb0ELb0ELb0ELb0ELi2ELi4ELi4ELi4ELb0EEENS1_24CollectiveEpilogueBwdGQAISA_fSD_Li256ELb1ELb0EEENS1_19SingleTileSchedulerILb1ELb0ELb0ELi128EEEEEEEEEvNT_6ParamsE$_ZN4cute3eso3ESOILb0ELb0EJNS_6LayoutINS_5tupleIJNS3_IJNS_1CILi8EEENS4_ILi1EEEEEENS4_ILi2EEENS3_IJS8_S8_EEEEEENS3_IJNS3_IJS6_NS4_ILi0EEEEEENS4_ILi4096EEENS3_IJiiEEEEEEEEiEEC2ERKSG_RKi)
        /*15074*/ 	.word	0x00000000


	//----- nvinfo : EIATTR_FRAME_SIZE
	.align		4
.L_14366:
        /*15078*/ 	.byte	0x04, 0x11
        /*1507a*/ 	.short	(.L_14368 - .L_14367)
	.align		4
.L_14367:
        /*1507c*/ 	.word	index@($_ZN7cutlass13device_kernelIN5flash19enable_sm80_to_sm89INS1_16FlashAttnBwdSm80INS1_25CollectiveMainloopBwdSm80ILi2ELi2EN4cute5tupleIJNS5_1CILi128EEES8_NS7_ILi64EEEEEENS_10bfloat16_tEfNS_4arch4Sm80ELb0ELb0ELb1ELb1ELb0ELb0ELb0ELb0ELi2ELi4ELi4ELi4ELb0EEENS1_24CollectiveEpilogueBwdGQAISA_fSD_Li256ELb1ELb0EEENS1_19SingleTileSchedulerILb1ELb0ELb0ELi128EEEEEEEEEvNT_6ParamsE$_ZN4cute3eso3ESOILb0ELb0EJNS_6LayoutINS_5tupleIJNS3_IJNS_1CILi8EEENS4_ILi1EEEEEENS4_ILi2EEENS3_IJS8_S8_EEEEEENS3_IJNS3_IJS6_NS4_ILi0EEEEEENS4_ILi4096EEENS3_IJiiEEEEEEEENS_10ViewEngineINS_8smem_ptrIPN7cutlass10bfloat16_tEEEEEEEC2ERKSG_RKSN_)
        /*15080*/ 	.word	0x00000000


	//----- nvinfo : EIATTR_FRAME_SIZE
	.align		4
.L_14368:
        /*15084*/ 	.byte	0x04, 0x11
        /*15086*/ 	.short	(.L_14370 - .L_14369)
	.align		4
.L_14369:
        /*15088*/ 	.word	index@($_ZN7cutlass13device_kernelIN5flash19enable_sm80_to_sm89INS1_16FlashAttnBwdSm80INS1_25CollectiveMainloopBwdSm80ILi2ELi2EN4cute5tupleIJNS5_1CILi128EEES8_NS7_ILi64EEEEEENS_10bfloat16_tEfNS_4arch4Sm80ELb0ELb0ELb1ELb1ELb0ELb0ELb0ELb0ELi2ELi4ELi4ELi4ELb0EEENS1_24CollectiveEpilogueBwdGQAISA_fSD_Li256ELb1ELb0EEENS1_19SingleTileSchedulerILb1ELb0ELb0ELi128EEEEEEEEEvNT_6ParamsE$_ZN4cute3eso3ESOILb0ELb0EJNS_6LayoutINS_5tupleIJNS3_IJNS_1CILi8EEENS4_ILi1EEEEEENS4_ILi2EEEEEENS3_IJNS3_IJS6_NS4_ILi0EEEEEEiEEEEEiEEC2ERKSD_RKi)
        /*1508c*/ 	.word	0x00000000


	//----- nvinfo : EIATTR_FRAME_SIZE
	.align		4
.L_14370:
        /*15090*/ 	.byte	0x04, 0x11
        /*15092*/ 	.short	(.L_14372 - .L_14371)
	.align		4
.L_14371:
        /*15094*/ 	.word	index@($_ZN7cutlass13device_kernelIN5flash19enable_sm80_to_sm89INS1_16FlashAttnBwdSm80INS1_25CollectiveMainloopBwdSm80ILi2ELi2EN4cute5tupleIJNS5_1CILi128EEES8_NS7_ILi64EEEEEENS_10bfloat16_tEfNS_4arch4Sm80ELb0ELb0ELb1ELb1ELb0ELb0ELb0ELb0ELi2ELi4ELi4ELi4ELb0EEENS1_24CollectiveEpilogueBwdGQAISA_fSD_Li256ELb1ELb0EEENS1_19SingleTileSchedulerILb1ELb0ELb0ELi128EEEEEEEEEvNT_6ParamsE$_ZN4cute3eso3ESOILb0ELb0EJNS_6LayoutINS_5tupleIJNS3_IJNS_1CILi8EEENS4_ILi1EEEEEENS4_ILi2EEEEEENS3_IJNS3_IJS6_NS4_ILi0EEEEEEiEEEEENS_10ViewEngineINS_8smem_ptrIPN7cutlass10bfloat16_tEEEEEEEC2ERKSD_RKSK_)
        /*15098*/ 	.word	0x00000000


	//----- nvinfo : EIATTR_FRAME_SIZE
	.align		4
.L_14372:
        /*1509c*/ 	.byte	0x04, 0x11
        /*1509e*/ 	.short	(.L_14374 - .L_14373)
	.align		4
.L_14373:
        /*150a0*/ 	.word	index@($_ZN7cutlass13device_kernelIN5flash19enable_sm80_to_sm89INS1_16FlashAttnBwdSm80INS1_25CollectiveMainloopBwdSm80ILi2ELi2EN4cute5tupleIJNS5_1CILi128EEES8_NS7_ILi64EEEEEENS_10bfloat16_tEfNS_4arch4Sm80ELb0ELb0ELb1ELb1ELb0ELb0ELb0ELb0ELi2ELi4ELi4ELi4ELb0EEENS1_24CollectiveEpilogueBwdGQAISA_fSD_Li256ELb1ELb0EEENS1_19SingleTileSchedulerILb1ELb0ELb0ELi128EEEEEEEEEvNT_6ParamsE$_ZN4cute3eso3ESOILb0ELb0EJNS_6LayoutINS_5tupleIJNS3_IJNS_1CILi8EEENS4_ILi1EEEEEENS3_IJNS4_ILi2EEEEEEEEENS3_IJNS3_IJS6_NS4_ILi0EEEEEENS3_IJiEEEEEEEENS_10ViewEngineINS_8smem_ptrIPN7cutlass10bfloat16_tEEEEEEEC2ERKSF_RKSM_)
        /*150a4*/ 	.word	0x00000000


	//----- nvinfo : EIATTR_FRAME_SIZE
	.align		4
.L_14374:
        /*150a8*/ 	.byte	0x04, 0x11
        /*150aa*/ 	.short	(.L_14376 - .L_14375)
	.align		4
.L_14375:
        /*150ac*/ 	.word	index@($_ZN7cutlass13device_kernelIN5flash19enable_sm80_to_sm89INS1_16FlashAttnBwdSm80INS1_25CollectiveMainloopBwdSm80ILi2ELi2EN4cute5tupleIJNS5_1CILi128EEES8_NS7_ILi64EEEEEENS_10bfloat16_tEfNS_4arch4Sm80ELb0ELb0ELb1ELb1ELb0ELb0ELb0ELb0ELi2ELi4ELi4ELi4ELb0EEENS1_24CollectiveEpilogueBwdGQAISA_fSD_Li256ELb1ELb0EEENS1_19SingleTileSchedulerILb1ELb0ELb0ELi128EEEEEEEEEvNT_6ParamsE$_ZN4cute3eso3ESOILb0ELb0EJNS_6LayoutINS_5tupleIJNS3_IJNS_1CILi2EEES5_S5_EEES5_NS3_IJS5_S5_EEEEEENS3_IJNS3_IJNS4_ILi1EEENS4_ILi512EEEiEEENS4_ILi4096EEENS3_IJiiEEEEEEEEjEEC2ERKSF_RKj)
        /*150b0*/ 	.word	0x00000000


	//----- nvinfo : EIATTR_FRAME_SIZE
	.align		4
.L_14376:
        /*150b4*/ 	.byte	0x04, 0x11
        /*150b6*/ 	.short	(.L_14378 - .L_14377)
	.align		4
.L_14377:
        /*150b8*/ 	.word	index@($_ZN7cutlass13device_kernelIN5flash19enable_sm80_to_sm89INS1_16FlashAttnBwdSm80INS1_25CollectiveMainloopBwdSm80ILi2ELi2EN4cute5tupleIJNS5_1CILi128EEES8_NS7_ILi64EEEEEENS_10bfloat16_tEfNS_4arch4Sm80ELb0ELb0ELb1ELb1ELb0ELb0ELb0ELb0ELi2ELi4ELi4ELi4ELb0EEENS1_24CollectiveEpilogueBwdGQAISA_fSD_Li256ELb1ELb0EEENS1_19SingleTileSchedulerILb1ELb0ELb0ELi128EEEEEEEEEvNT_6ParamsE$_ZN4cute3eso3ESOILb0ELb0EJNS_6LayoutINS_5tupleIJNS3_IJNS_1CILi2EEES5_S5_EEES5_NS3_IJS5_S5_EEEEEENS3_IJNS3_IJNS4_ILi1EEENS4_ILi512EEEiEEENS4_ILi4096EEENS3_IJiiEEEEEEEENS_10ViewEngineINS_8smem_ptrIPN7cutlass10bfloat16_tEEEEEEEC2ERKSF_RKSM_)
        /*150bc*/ 	.word	0x00000000


	//----- nvinfo : EIATTR_FRAME_SIZE
	.align		4
.L_14378:
        /*150c0*/ 	.byte	0x04, 0x11
        /*150c2*/ 	.short	(.L_14380 - .L_14379)
	.align		4
.L_14379:
        /*150c4*/ 	.word	index@($_ZN7cutlass13device_kernelIN5flash19enable_sm80_to_sm89INS1_16FlashAttnBwdSm80INS1_25CollectiveMainloopBwdSm80ILi2ELi2EN4cute5tupleIJNS5_1CILi128EEES8_NS7_ILi64EEEEEENS_10bfloat16_tEfNS_4arch4Sm80ELb0ELb0ELb1ELb1ELb0ELb0ELb0ELb0ELi2ELi4ELi4ELi4ELb0EEENS1_24CollectiveEpilogueBwdGQAISA_fSD_Li256ELb1ELb0EEENS1_19SingleTileSchedulerILb1ELb0ELb0ELi128EEEEEEEEEvNT_6ParamsE$_ZN4cute3eso3ESOILb0ELb0EJNS_6LayoutINS_5tupleIJNS3_IJNS_1CILi2EEES5_S5_EEES5_NS3_IJNS3_IJS5_S5_EEES5_EEEEEENS3_IJNS3_IJNS4_ILi1EEENS4_ILi512EEEiEEENS4_ILi4096EEENS3_IJNS3_IJiiEEENS4_ILi8192EEEEEEEEEEEjEEC2ERKSI_RKj)
        /*150c8*/ 	.word	0x00000000


	//----- nvinfo : EIATTR_FRAME_SIZE
	.align		4
.L_14380:
        /*150cc*/ 	.byte	0x04, 0x11
        /*150ce*/ 	.short	(.L_14382 - .L_14381)
	.align		4
.L_14381:
        /*150d0*/ 	.word	index@($_ZN7cutlass13device_kernelIN5flash19enable_sm80_to_sm89INS1_16FlashAttnBwdSm80INS1_25CollectiveMainloopBwdSm80ILi2ELi2EN4cute5tupleIJNS5_1CILi128EEES8_NS7_ILi64EEEEEENS_10bfloat16_tEfNS_4arch4Sm80ELb0ELb0ELb1ELb1ELb0ELb0ELb0ELb0ELi2ELi4ELi4ELi4ELb0EEENS1_24CollectiveEpilogueBwdGQAISA_fSD_Li256ELb1ELb0EEENS1_19SingleTileSchedulerILb1ELb0ELb0ELi128EEEEEEEEEvNT_6ParamsE$_ZN4cute3eso3ESOILb0ELb0EJNS_6LayoutINS_5tupleIJNS3_IJNS_1CILi2EEES5_S5_EEES5_NS3_IJNS3_IJS5_S5_EEES5_EEEEEENS3_IJNS3_IJNS4_ILi1EEENS4_ILi512EEEiEEENS4_ILi4096EEENS3_IJNS3_IJiiEEENS4_ILi8192EEEEEEEEEEENS_10ViewEngineINS_8smem_ptrIPN7cutlass10bfloat16_tEEEEEEEC2ERKSI_RKSP_)
        /*150d4*/ 	.word	0x00000000


	//----- nvinfo : EIATTR_FRAME_SIZE
	.align		4
.L_14382:
        /*150d8*/ 	.byte	0x04, 0x11
        /*150da*/ 	.short	(.L_14384 - .L_14383)
	.align		4
.L_14383:
        /*150dc*/ 	.word	index@($_ZN7cutlass13device_kernelIN5flash19enable_sm80_to_sm89INS1_16FlashAttnBwdSm80INS1_25CollectiveMainloopBwdSm80ILi2ELi2EN4cute5tupleIJNS5_1CILi128EEES8_NS7_ILi64EEEEEENS_10bfloat16_tEfNS_4arch4Sm80ELb0ELb0ELb1ELb1ELb0ELb0ELb0ELb0ELi2ELi4ELi4ELi4ELb0EEENS1_24CollectiveEpilogueBwdGQAISA_fSD_Li256ELb1ELb0EEENS1_19SingleTileSchedulerILb1ELb0ELb0ELi128EEEEEEEEEvNT_6ParamsE$_ZN4cute3eso3ESOILb0ELb0EJNS_6LayoutINS_5tupleIJNS3_IJNS_1CILi2EEES5_EEES6_NS4_ILi8EEEEEENS3_IJNS3_IJiNS4_ILi512EEEEEENS3_IJiiEEENS4_ILi1024EEEEEEEEjEEC2ERKSE_RKj)
        /*150e0*/ 	.word	0x00000000


	//----- nvinfo : EIATTR_FRAME_SIZE
	.align		4
.L_14384:
        /*150e4*/ 	.byte	0x04, 0x11
        /*150e6*/ 	.short	(.L_14386 - .L_14385)
	.align		4
.L_14385:
        /*150e8*/ 	.word	index@($_ZN7cutlass13device_kernelIN5flash19enable_sm80_to_sm89INS1_16FlashAttnBwdSm80INS1_25CollectiveMainloopBwdSm80ILi2ELi2EN4cute5tupleIJNS5_1CILi128EEES8_NS7_ILi64EEEEEENS_10bfloat16_tEfNS_4arch4Sm80ELb0ELb0ELb1ELb1ELb0ELb0ELb0ELb0ELi2ELi4ELi4ELi4ELb0EEENS1_24CollectiveEpilogueBwdGQAISA_fSD_Li256ELb1ELb0EEENS1_19SingleTileSchedulerILb1ELb0ELb0ELi128EEEEEEEEEvNT_6ParamsE$_ZN4cute3eso3ESOILb0ELb0EJNS_6LayoutINS_5tupleIJNS3_IJNS_1CILi2EEES5_EEES6_NS4_ILi8EEEEEENS3_IJNS3_IJiNS4_ILi512EEEEEENS3_IJiiEEENS4_ILi1024EEEEEEEENS_10ViewEngineINS_8smem_ptrIPN7cutlass10bfloat16_tEEEEEEEC2ERKSE_RKSL_)
        /*150ec*/ 	.word	0x00000000


	//----- nvinfo : EIATTR_FRAME_SIZE
	.align		4
.L_14386:
        /*150f0*/ 	.byte	0x04, 0x11
        /*150f2*/ 	.short	(.L_14388 - .L_14387)
	.align		4
.L_14387:
        /*150f4*/ 	.word	index@($_ZN7cutlass13device_kernelIN5flash19enable_sm80_to_sm89INS1_16FlashAttnBwdSm80INS1_25CollectiveMainloopBwdSm80ILi2ELi2EN4cute5tupleIJNS5_1CILi128EEES8_NS7_ILi64EEEEEENS_10bfloat16_tEfNS_4arch4Sm80ELb0ELb0ELb1ELb1ELb0ELb0ELb0ELb0ELi2ELi4ELi4ELi4ELb0EEENS1_24CollectiveEpilogueBwdGQAISA_fSD_Li256ELb1ELb0EEENS1_19SingleTileSchedulerILb1ELb0ELb0ELi128EEEEEEEEEvNT_6ParamsE$_ZN4cute3eso3ESOILb0ELb0EJNS_6LayoutINS_5tupleIJNS3_IJNS_1CILi2EEES5_EEENS4_ILi8EEES6_EEENS3_IJNS3_IJNS4_ILi1EEEiEEENS4_ILi1024EEENS3_IJiiEEEEEEEEjEEC2ERKSE_RKj)
        /*150f8*/ 	.word	0x00000000


	//----- nvinfo : EIATTR_FRAME_SIZE
	.align		4
.L_14388:
        /*150fc*/ 	.byte	0x04, 0x11
        /*150fe*/ 	.short	(.L_14390 - .L_14389)
	.align		4
.L_14389:
        /*15100*/ 	.word	index@($_ZN7cutlass13device_kernelIN5flash19enable_sm80_to_sm89INS1_16FlashAttnBwdSm80INS1_25CollectiveMainloopBwdSm80ILi2ELi2EN4cute5tupleIJNS5_1CILi128EEES8_NS7_ILi64EEEEEENS_10bfloat16_tEfNS_4arch4Sm80ELb0ELb0ELb1ELb1ELb0ELb0ELb0ELb0ELi2ELi4ELi4ELi4ELb0EEENS1_24CollectiveEpilogueBwdGQAISA_fSD_Li256ELb1ELb0EEENS1_19SingleTileSchedulerILb1ELb0ELb0ELi128EEEEEEEEEvNT_6ParamsE$_ZN4cute3eso3ESOILb0ELb0EJNS_6LayoutINS_5tupleIJNS3_IJNS_1CILi2EEES5_EEENS4_ILi8EEES6_EEENS3_IJNS3_IJNS4_ILi1EEEiEEENS4_ILi1024EEENS3_IJiiEEEEEEEENS_10ViewEngineINS_8smem_ptrIPN7cutlass10bfloat16_tEEEEEEEC2ERKSE_RKSL_)
        /*15104*/ 	.word	0x00000000


	//----- nvinfo : EIATTR_FRAME_SIZE
	.align		4
.L_14390:
        /*15108*/ 	.byte	0x04, 0x11
        /*1510a*/ 	.short	(.L_14392 - .L_14391)
	.align		4
.L_14391:
        /*1510c*/ 	.word	index@($_ZN7cutlass13device_kernelIN5flash19enable_sm80_to_sm89INS1_16FlashAttnBwdSm80INS1_25CollectiveMainloopBwdSm80ILi2ELi2EN4cute5tupleIJNS5_1CILi128EEES8_NS7_ILi64EEEEEENS_10bfloat16_tEfNS_4arch4Sm80ELb0ELb0ELb1ELb1ELb0ELb0ELb0ELb0ELi2ELi4ELi4ELi4ELb0EEENS1_24CollectiveEpilogueBwdGQAISA_fSD_Li256ELb1ELb0EEENS1_19SingleTileSchedulerILb1ELb0ELb0ELi128EEEEEEEEEvNT_6ParamsE$_ZN4cute3eso3ESOILb0ELb0EJNS_6LayoutINS_5tupleIJNS3_IJNS_1CILi1EEENS3_IJS5_NS4_ILi2EEES6_EEEEEES6_NS3_IJS6_S6_EEEEEENS3_IJNS3_IJNS4_ILi0EEENS3_IJS5_NS4_ILi256EEEiEEEEEENS4_ILi2048EEENS3_IJiNS4_ILi4096EEEEEEEEEEENS_10ViewEngineINS_8smem_ptrIPjEEEEEEC2ERKSJ_RKSO_)
        /*15110*/ 	.word	0x00000000


	//----- nvinfo : EIATTR_FRAME_SIZE
	.align		4
.L_14392:
        /*15114*/ 	.byte	0x04, 0x11
        /*15116*/ 	.short	(.L_14394 - .L_14393)
	.align		4
.L_14393:
        /*15118*/ 	.word	index@($_ZN7cutlass13device_kernelIN5flash19enable_sm80_to_sm89INS1_16FlashAttnBwdSm80INS1_25CollectiveMainloopBwdSm80ILi2ELi2EN4cute5tupleIJNS5_1CILi128EEES8_NS7_ILi64EEEEEENS_10bfloat16_tEfNS_4arch4Sm80ELb0ELb0ELb1ELb1ELb0ELb0ELb0ELb0ELi2ELi4ELi4ELi4ELb0EEENS1_24CollectiveEpilogueBwdGQAISA_fSD_Li256ELb1ELb0EEENS1_19SingleTileSchedulerILb1ELb0ELb0ELi128EEEEEEEEEvNT_6ParamsE$_ZN4cute3eso3ESOILb0ELb0EJNS_6LayoutINS_5tupleIJNS3_IJNS3_IJNS_1CILi8EEENS4_ILi1EEEEEES6_EEENS3_IJNS3_IJS6_S6_EEENS4_ILi2EEEEEEEEENS3_IJNS3_IJNS3_IJS6_NS4_ILi0EEEEEESD_EEENS3_IJNS3_IJSD_SD_EEEiEEEEEEEENS_10ViewEngineINS_8smem_ptrIPN7cutlass10bfloat16_tEEEEEEEC2ERKSJ_RKSQ_)
        /*1511c*/ 	.word	0x00000000


	//----- nvinfo : EIATTR_FRAME_SIZE
	.align		4
.L_14394:
        /*15120*/ 	.byte	0x04, 0x11
        /*15122*/ 	.short	(.L_14396 - .L_14395)
	.align		4
.L_14395:
        /*15124*/ 	.word	index@($_ZN7cutlass13device_kernelIN5flash19enable_sm80_to_sm89INS1_16FlashAttnBwdSm80INS1_25CollectiveMainloopBwdSm80ILi2ELi2EN4cute5tupleIJNS5_1CILi128EEES8_NS7_ILi64EEEEEENS_10bfloat16_tEfNS_4arch4Sm80ELb0ELb0ELb1ELb1ELb0ELb0ELb0ELb0ELi2ELi4ELi4ELi4ELb0EEENS1_24CollectiveEpilogueBwdGQAISA_fSD_Li256ELb1ELb0EEENS1_19SingleTileSchedulerILb1ELb0ELb0ELi128EEEEEEEEEvNT_6ParamsE$_ZN4cute3eso3ESOILb0ELb0EJNS_5tupleIJiiEEEiNS_1CILi0EEEEEC2ERKS3_RKiRKS5_)
        /*15128*/ 	.word	0x00000000


	//----- nvinfo : EIATTR_FRAME_SIZE
	.align		4
.L_14396:
        /*1512c*/ 	.byte	0x04, 0x11
        /*1512e*/ 	.short	(.L_14398 - .L_14397)
	.align		4
.L_14397:
        /*15130*/ 	.word	index@($_ZN7cutlass13device_kernelIN5flash19enable_sm80_to_sm89INS1_16FlashAttnBwdSm80INS1_25CollectiveMainloopBwdSm80ILi2ELi2EN4cute5tupleIJNS5_1CILi128EEES8_NS7_ILi64EEEEEENS_10bfloat16_tEfNS_4arch4Sm80ELb0ELb0ELb1ELb1ELb0ELb0ELb0ELb0ELi2ELi4ELi4ELi4ELb0EEENS1_24CollectiveEpilogueBwdGQAISA_fSD_Li256ELb1ELb0EEENS1_19SingleTileSchedulerILb1ELb0ELb0ELi128EEEEEEEEEvNT_6ParamsE$_ZN4cute3eso3ESOILb0ELb0EJNS_5tupleIJiNS_1CILi512EEEEEENS2_IJiiEEENS3_ILi1024EEEEEC2ERKS5_RKS6_RKS7_)
        /*15134*/ 	.word	0x00000000


	//----- nvinfo : EIATTR_FRAME_SIZE
	.align		4
.L_14398:
        /*15138*/ 	.byte	0x04, 0x11
        /*1513a*/ 	.short	(.L_14400 - .L_14399)
	.align		4
.L_14399:
        /*1513c*/ 	.word	index@($_ZN7cutlass13device_kernelIN5flash19enable_sm80_to_sm89INS1_16FlashAttnBwdSm80INS1_25CollectiveMainloopBwdSm80ILi2ELi2EN4cute5tupleIJNS5_1CILi128EEES8_NS7_ILi64EEEEEENS_10bfloat16_tEfNS_4arch4Sm80ELb0ELb0ELb1ELb1ELb0ELb0ELb0ELb0ELi2ELi4ELi4ELi4ELb0EEENS1_24CollectiveEpilogueBwdGQAISA_fSD_Li256ELb1ELb0EEENS1_19SingleTileSchedulerILb1ELb0ELb0ELi128EEEEEEEEEvNT_6ParamsE$_ZN4cute3eso3ESOILb0ELb0EJNS_5tupleIJNS_1CILi1EEEiEEENS3_ILi1024EEENS2_IJiiEEEEEC2ERKS5_RKS6_RKS7_)
        /*15140*/ 	.word	0x00000000


	//----- nvinfo : EIATTR_FRAME_SIZE
	.align		4
.L_14400:
        /*15144*/ 	.byte	0x04, 0x11
        /*15146*/ 	.short	(.L_14402 - .L_14401)
	.align		4
.L_14401:
        /*15148*/ 	.word	index@($_ZN7cutlass13device_kernelIN5flash19enable_sm80_to_sm89INS1_16FlashAttnBwdSm80INS1_25CollectiveMainloopBwdSm80ILi2ELi2EN4cute5tupleIJNS5_1CILi128EEES8_NS7_ILi64EEEEEENS_10bfloat16_tEfNS_4arch4Sm80ELb0ELb0ELb1ELb1ELb0ELb0ELb0ELb0ELi2ELi4ELi4ELi4ELb0EEENS1_24CollectiveEpilogueBwdGQAISA_fSD_Li256ELb1ELb0EEENS1_19SingleTileSchedulerILb1ELb0ELb0ELi128EEEEEEEEEvNT_6ParamsE$_ZN4cute3eso3ESOILb0ELb0EJNS_5tupleIJNS_1CILi1EEENS3_ILi512EEEiEEENS3_ILi4096EEENS2_IJiiEEEEEC2ERKS6_RKS7_RKS8_)
        /*1514c*/ 	.word	0x00000000


	//----- nvinfo : EIATTR_FRAME_SIZE
	.align		4
.L_14402:
        /*15150*/ 	.byte	0x04, 0x11
        /*15152*/ 	.short	(.L_14404 - .L_14403)
	.align		4
.L_14403:
        /*15154*/ 	.word	index@($_ZN7cutlass13device_kernelIN5flash19enable_sm80_to_sm89INS1_16FlashAttnBwdSm80INS1_25CollectiveMainloopBwdSm80ILi2ELi2EN4cute5tupleIJNS5_1CILi128EEES8_NS7_ILi64EEEEEENS_10bfloat16_tEfNS_4arch4Sm80ELb0ELb0ELb1ELb1ELb0ELb0ELb0ELb0ELi2ELi4ELi4ELi4ELb0EEENS1_24CollectiveEpilogueBwdGQAISA_fSD_Li256ELb1ELb0EEENS1_19SingleTileSchedulerILb1ELb0ELb0ELi128EEEEEEEEEvNT_6ParamsE$_ZN4cute3eso3ESOILb0ELb0EJNS_5tupleIJNS_1CILi1EEENS3_ILi512EEEiEEENS3_ILi4096EEENS2_IJNS2_IJiiEEENS3_ILi8192EEEEEEEEC2ERKS6_RKS7_RKSA_)
        /*15158*/ 	.word	0x00000000


	//----- nvinfo : EIATTR_FRAME_SIZE
	.align		4
.L_14404:
        /*1515c*/ 	.byte	0x04, 0x11
        /*1515e*/ 	.short	(.L_14406 - .L_14405)
	.align		4
.L_14405:
        /*15160*/ 	.word	index@($_ZN7cutlass13device_kernelIN5flash19enable_sm80_to_sm89INS1_16FlashAttnBwdSm80INS1_25CollectiveMainloopBwdSm80ILi2ELi2EN4cute5tupleIJNS5_1CILi128EEES8_NS7_ILi64EEEEEENS_10bfloat16_tEfNS_4arch4Sm80ELb0ELb0ELb1ELb1ELb0ELb0ELb0ELb0ELi2ELi4ELi4ELi4ELb0EEENS1_24CollectiveEpilogueBwdGQAISA_fSD_Li256ELb1ELb0EEENS1_19SingleTileSchedulerILb1ELb0ELb0ELi128EEEEEEEEEvNT_6ParamsE$_ZN4cute3eso3ESOILb0ELb0EJNS_5tupleIJNS_1CILi0EEENS2_IJNS3_ILi1EEENS3_ILi256EEEiEEEEEENS3_ILi2048EEENS2_IJiNS3_ILi4096EEEEEEEEC2ERKS8_RKS9_RKSB_)
        /*15164*/ 	.word	0x00000000


	//----- nvinfo : EIATTR_FRAME_SIZE
	.align		4
.L_14406:
        /*15168*/ 	.byte	0x04, 0x11
        /*1516a*/ 	.short	(.L_14408 - .L_14407)
	.align		4
.L_14407:
        /*1516c*/ 	.word	index@($_ZN7cutlass13device_kernelIN5flash19enable_sm80_to_sm89INS1_16FlashAttnBwdSm80INS1_25CollectiveMainloopBwdSm80ILi2ELi2EN4cute5tupleIJNS5_1CILi128EEES8_NS7_ILi64EEEEEENS_10bfloat16_tEfNS_4arch4Sm80ELb0ELb0ELb1ELb1ELb0ELb0ELb0ELb0ELi2ELi4ELi4ELi4ELb0EEENS1_24CollectiveEpilogueBwdGQAISA_fSD_Li256ELb1ELb0EEENS1_19SingleTileSchedulerILb1ELb0ELb0ELi128EEEEEEEEEvNT_6ParamsE$_ZN4cute3eso3ESOILb0ELb0EJNS_14ComposedLayoutINS_7SwizzleILi3ELi3ELi3EEENS_9MixedBitsILj0ELj432EEENS_6LayoutINS_5tupleIJNS8_IJNS_1CILi2EEESA_SA_EEESA_NS9_ILi8EEEEEENS8_IJNS8_IJNS9_ILi64EEESC_NS9_ILi512EEEEEENS9_ILi8192EEENS9_ILi1024EEEEEEEEEEiEEC2ERKSL_RKi)
        /*15170*/ 	.word	0x00000000


	//----- nvinfo : EIATTR_FRAME_SIZE
	.align		4
.L_14408:
        /*15174*/ 	.byte	0x04, 0x11
        /*15176*/ 	.short	(.L_14410 - .L_14409)
	.align		4
.L_14409:
        /*15178*/ 	.word	index@($_ZN7cutlass13device_kernelIN5flash19enable_sm80_to_sm89INS1_16FlashAttnBwdSm80INS1_25CollectiveMainloopBwdSm80ILi2ELi2EN4cute5tupleIJNS5_1CILi128EEES8_NS7_ILi64EEEEEENS_10bfloat16_tEfNS_4arch4Sm80ELb0ELb0ELb1ELb1ELb0ELb0ELb0ELb0ELi2ELi4ELi4ELi4ELb0EEENS1_24CollectiveEpilogueBwdGQAISA_fSD_Li256ELb1ELb0EEENS1_19SingleTileSchedulerILb1ELb0ELb0ELi128EEEEEEEEEvNT_6ParamsE$_ZN4cute3eso3ESOILb0ELb0EJNS_14ComposedLayoutINS_7SwizzleILi3ELi3ELi3EEENS_9MixedBitsILj0ELj432EEENS_6LayoutINS_5tupleIJNS8_IJNS_1CILi2EEESA_SA_EEESA_NS9_ILi8EEEEEENS8_IJNS8_IJNS9_ILi64EEESC_NS9_ILi512EEEEEENS9_ILi8192EEENS9_ILi1024EEEEEEEEEENS_10ViewEngineINS_8smem_ptrIPN7cutlass10bfloat16_tEEEEEEEC2ERKSL_RKSS_)
        /*1517c*/ 	.word	0x00000000


	//----- nvinfo : EIATTR_FRAME_SIZE
	.align		4
.L_14410:
        /*15180*/ 	.byte	0x04, 0x11
        /*15182*/ 	.short	(.L_14412 - .L_14411)
	.align		4
.L_14411:
        /*15184*/ 	.word	index@($_ZN7cutlass13device_kernelIN5flash19enable_sm80_to_sm89INS1_16FlashAttnBwdSm80INS1_25CollectiveMainloopBwdSm80ILi2ELi2EN4cute5tupleIJNS5_1CILi128EEES8_NS7_ILi64EEEEEENS_10bfloat16_tEfNS_4arch4Sm80ELb0ELb0ELb1ELb1ELb0ELb0ELb0ELb0ELi2ELi4ELi4ELi4ELb0EEENS1_24CollectiveEpilogueBwdGQAISA_fSD_Li256ELb1ELb0EEENS1_19SingleTileSchedulerILb1ELb0ELb0ELi128EEEEEEEEEvNT_6ParamsE$_ZN4cute12iter_adaptorIPjNS_8smem_ptrIS1_EEEC2ES1_)
        /*15188*/ 	.word	0x00000000


	//----- nvinfo : EIATTR_FRAME_SIZE
	.align		4
.L_14412:
        /*1518c*/ 	.byte	0x04, 0x11
        /*1518e*/ 	.short	(.L_14414 - .L_14413)
	.align		4
.L_14413:
        /*15190*/ 	.word	index@($_ZN7cutlass13device_kernelIN5flash19enable_sm80_to_sm89INS1_16FlashAttnBwdSm80INS1_25CollectiveMainloopBwdSm80ILi2ELi2EN4cute5tupleIJNS5_1CILi128EEES8_NS7_ILi64EEEEEENS_10bfloat16_tEfNS_4arch4Sm80ELb0ELb0ELb1ELb1ELb0ELb0ELb0ELb0ELi2ELi4ELi4ELi4ELb0EEENS1_24CollectiveEpilogueBwdGQAISA_fSD_Li256ELb1ELb0EEENS1_19SingleTileSchedulerILb1ELb0ELb0ELi128EEEEEEEEEvNT_6ParamsE$_ZN4cute12iter_adaptorIPfNS_8smem_ptrIS1_EEEC2ES1_)
        /*15194*/ 	.word	0x00000000


	//----- nvinfo : EIATTR_FRAME_SIZE
	.align		4
.L_14414:
        /*15198*/ 	.byte	0x04, 0x11
        /*1519a*/ 	.short	(.L_14416 - .L_14415)
	.align		4
.L_14415:
        /*1519c*/ 	.word	index@($_ZN7cutlass13device_kernelIN5flash19enable_sm80_to_sm89INS1_16FlashAttnBwdSm80INS1_25CollectiveMainloopBwdSm80ILi2ELi2EN4cute5tupleIJNS5_1CILi128EEES8_NS7_ILi64EEEEEENS_10bfloat16_tEfNS_4arch4Sm80ELb0ELb0ELb1ELb1ELb0ELb0ELb0ELb0ELi2ELi4ELi4ELi4ELb0EEENS1_24CollectiveEpilogueBwdGQAISA_fSD_Li256ELb1ELb0EEENS1_19SingleTileSchedulerILb1ELb0ELb0ELi128EEEEEEEEEvNT_6ParamsE$_ZN4cute12iter_adaptorIPfNS_8gmem_ptrIS1_EEEC2ES1_)
        /*151a0*/ 	.word	0x00000000


	//----- nvinfo : EIATTR_FRAME_SIZE
	.align		4
.L_14416:
        /*151a4*/ 	.byte	0x04, 0x11
        /*151a6*/ 	.short	(.L_14418 - .L_14417)
	.align		4
.L_14417:
        /*151a8*/ 	.word	index@($_ZN7cutlass13device_kernelIN5flash19enable_sm80_to_sm89INS1_16FlashAttnBwdSm80INS1_25CollectiveMainloopBwdSm80ILi2ELi2EN4cute5tupleIJNS5_1CILi128EEES8_NS7_ILi64EEEEEENS_10bfloat16_tEfNS_4arch4Sm80ELb0ELb0ELb1ELb1ELb0ELb0ELb0ELb0ELi2ELi4ELi4ELi4ELb0EEENS1_24CollectiveEpilogueBwdGQAISA_fSD_Li256ELb1ELb0EEENS1_19SingleTileSchedulerILb1ELb0ELb0ELi128EEEEEEEEEvNT_6ParamsE$_ZN4cute12iter_adaptorIPN7cutlass9uint128_tENS_8smem_ptrIS3_EEEC2ES3_)
        /*151ac*/ 	.word	0x00000000


	//----- nvinfo : EIATTR_FRAME_SIZE
	.align		4
.L_14418:
        /*151b0*/ 	.byte	0x04, 0x11
        /*151b2*/ 	.short	(.L_14420 - .L_14419)
	.align		4
.L_14419:
        /*151b4*/ 	.word	index@($_ZN7cutlass13device_kernelIN5flash19enable_sm80_to_sm89INS1_16FlashAttnBwdSm80INS1_25CollectiveMainloopBwdSm80ILi2ELi2EN4cute5tupleIJNS5_1CILi128EEES8_NS7_ILi64EEEEEENS_10bfloat16_tEfNS_4arch4Sm80ELb0ELb0ELb1ELb1ELb0ELb0ELb0ELb0ELi2ELi4ELi4ELi4ELb0EEENS1_24CollectiveEpilogueBwdGQAISA_fSD_Li256ELb1ELb0EEENS1_19SingleTileSchedulerILb1ELb0ELb0ELi128EEEEEEEEEvNT_6ParamsE$_ZN4cute12iter_adaptorIPN7cutlass10bfloat16_tENS_8smem_ptrIS3_EEEC2ES3_)
        /*151b8*/ 	.word	0x00000000


	//----- nvinfo : EIATTR_FRAME_SIZE
	.align		4
.L_14420:
        /*151bc*/ 	.byte	0x04, 0x11
        /*151be*/ 	.short	(.L_14422 - .L_14421)
	.align		4
.L_14421:
        /*151c0*/ 	.word	index@($_ZN7cutlass13device_kernelIN5flash19enable_sm80_to_sm89INS1_16FlashAttnBwdSm80INS1_25CollectiveMainloopBwdSm80ILi2ELi2EN4cute5tupleIJNS5_1CILi128EEES8_NS7_ILi64EEEEEENS_10bfloat16_tEfNS_4arch4Sm80ELb0ELb0ELb1ELb1ELb0ELb0ELb0ELb0ELi2ELi4ELi4ELi4ELb0EEENS1_24CollectiveEpilogueBwdGQAISA_fSD_Li256ELb1ELb0EEENS1_19SingleTileSchedulerILb1ELb0ELb0ELi128EEEEEEEEEvNT_6ParamsE$_ZN4cute12iter_adaptorIPKfNS_8gmem_ptrIS2_EEEC2ES2_)
        /*151c4*/ 	.word	0x00000000


	//----- nvinfo : EIATTR_FRAME_SIZE
	.align		4
.L_14422:
        /*151c8*/ 	.byte	0x04, 0x11
        /*151ca*/ 	.short	(.L_14424 - .L_14423)
	.align		4
.L_14423:
        /*151cc*/ 	.word	index@($_ZN7cutlass13device_kernelIN5flash19enable_sm80_to_sm89INS1_16FlashAttnBwdSm80INS1_25CollectiveMainloopBwdSm80ILi2ELi2EN4cute5tupleIJNS5_1CILi128EEES8_NS7_ILi64EEEEEENS_10bfloat16_tEfNS_4arch4Sm80ELb0ELb0ELb1ELb1ELb0ELb0ELb0ELb0ELi2ELi4ELi4ELi4ELb0EEENS1_24CollectiveEpilogueBwdGQAISA_fSD_Li256ELb1ELb0EEENS1_19SingleTileSchedulerILb1ELb0ELb0ELi128EEEEEEEEEvNT_6ParamsE$_ZN4cute12iter_adaptorIPKN7cutlass9uint128_tENS_8gmem_ptrIS4_EEEC2ES4_)
        /*151d0*/ 	.word	0x00000000


	//----- nvinfo : EIATTR_FRAME_SIZE
	.align		4
.L_14424:
        /*151d4*/ 	.byte	0x04, 0x11
        /*151d6*/ 	.short	(.L_14426 - .L_14425)
	.align		4
.L_14425:
        /*151d8*/ 	.word	index@($_ZN7cutlass13device_kernelIN5flash19enable_sm80_to_sm89INS1_16FlashAttnBwdSm80INS1_25CollectiveMainloopBwdSm80ILi2ELi2EN4cute5tupleIJNS5_1CILi128EEES8_NS7_ILi64EEEEEENS_10bfloat16_tEfNS_4arch4Sm80ELb0ELb0ELb1ELb1ELb0ELb0ELb0ELb0ELi2ELi4ELi4ELi4ELb0EEENS1_24CollectiveEpilogueBwdGQAISA_fSD_Li256ELb1ELb0EEENS1_19SingleTileSchedulerILb1ELb0ELb0ELi128EEEEEEEEEvNT_6ParamsE$_ZN4cute12iter_adaptorIPKN7cutlass10bfloat16_tENS_8gmem_ptrIS4_EEEC2ES4_)
        /*151dc*/ 	.word	0x00000000


	//----- nvinfo : EIATTR_FRAME_SIZE
	.align		4
.L_14426:
        /*151e0*/ 	.byte	0x04, 0x11
        /*151e2*/ 	.short	(.L_14428 - .L_14427)
	.align		4
.L_14427:
        /*151e4*/ 	.word	index@(_ZN7cutlass13device_kernelIN5flash19enable_sm80_to_sm89INS1_16FlashAttnBwdSm80INS1_25CollectiveMainloopBwdSm80ILi2ELi2EN4cute5tupleIJNS5_1CILi128EEES8_NS7_ILi64EEEEEENS_10bfloat16_tEfNS_4arch4Sm80ELb0ELb0ELb1ELb1ELb0ELb0ELb0ELb0ELi2ELi4ELi4ELi4ELb0EEENS1_24CollectiveEpilogueBwdGQAISA_fSD_Li256ELb1ELb0EEENS1_19SingleTileSchedulerILb1ELb0ELb0ELi128EEEEEEEEEvNT_6ParamsE)
        /*151e8*/ 	.word	0x000016e0


	//----- nvinfo : EIATTR_REGCOUNT
	.align		4
.L_14428:
        /*151ec*/ 	.byte	0x04, 0x2f
        /*151ee*/ 	.short	(.L_14430 - .L_14429)
	.align		4
.L_14429:
        /*151f0*/ 	.word	index@(_ZN7cutlass13device_kernelIN5flash19enable_sm80_to_sm89INS1_16FlashAttnBwdSm80INS1_25CollectiveMainloopBwdSm80ILi2ELi2EN4cute5tupleIJNS5_1CILi128EEES8_NS7_ILi64EEEEEENS_10bfloat16_tEfNS_4arch4Sm80ELb0ELb0ELb1ELb1ELb1ELb0ELb0ELb0ELi2ELi4ELi4ELi4ELb0EEENS1_21CollectiveEpilogueBwdISA_SB_SD_Li256ELb1ELb0ELi2EEENS1_19SingleTileSchedulerILb1ELb0ELb0ELi128EEEEEEEEEvNT_6ParamsE)
        /*151f4*/ 	.word	0x00000080


	//----- nvinfo : EIATTR_FRAME_SIZE
	.align		4
.L_14430:
        /*151f8*/ 	.byte	0x04, 0x11
        /*151fa*/ 	.short	(.L_14432 - .L_14431)
	.align		4
.L_14431:
        /*151fc*/ 	.word	index@($_ZN7cutlass13device_kernelIN5flash19enable_sm80_to_sm89INS1_16FlashAttnBwdSm80INS1_25CollectiveMainloopBwdSm80ILi2ELi2EN4cute5tupleIJNS5_1CILi128EEES8_NS7_ILi64EEEEEENS_10bfloat16_tEfNS_4arch4Sm80ELb0ELb0ELb1ELb1ELb1ELb0ELb0ELb0ELi2ELi4ELi4ELi4ELb0EEENS1_21CollectiveEpilogueBwdISA_SB_SD_Li256ELb1ELb0ELi2EEENS1_19SingleTileSchedulerILb1ELb0ELb0ELi128EEEEEEEEEvNT_6ParamsE$exp2f)
        /*15200*/ 	.word	0x00000000


	//----- nvinfo : EIATTR_FRAME_SIZE
	.align		4
.L_14432:
        /*15204*/ 	.byte	0x04, 0x11
        /*15206*/ 	.short	(.L_14434 - .L_14433)
	.align		4
.L_14433:
        /*15208*/ 	.word	index@($_ZN7cutlass13device_kernelIN5flash19enable_sm80_to_sm89INS1_16FlashAttnBwdSm80INS1_25CollectiveMainloopBwdSm80ILi2ELi2EN4cute5tupleIJNS5_1CILi128EEES8_NS7_ILi64EEEEEENS_10bfloat16_tEfNS_4arch4Sm80ELb0ELb0ELb1ELb1ELb1ELb0ELb0ELb0ELi2ELi4ELi4ELi4ELb0EEENS1_21CollectiveEpilogueBwdISA_SB_SD_Li256ELb1ELb0ELi2EEENS1_19SingleTileSchedulerILb1ELb0ELb0ELi128EEEEEEEEEvNT_6ParamsE$__fAtomicAdd)
        /*1520c*/ 	.word	0x00000000


	//----- nvinfo : EIATTR_FRAME_SIZE
	.align		4
.L_14434:
        /*15210*/ 	.byte	0x04, 0x11
        /*15212*/ 	.short	(.L_14436 - .L_14435)
	.align		4
.L_14435:
        /*15214*/ 	.word	index@($_ZN7cutlass13device_kernelIN5flash19enable_sm80_to_sm89INS1_16FlashAttnBwdSm80INS1_25CollectiveMainloopBwdSm80ILi2ELi2EN4cute5tupleIJNS5_1CILi128EEES8_NS7_ILi64EEEEEENS_10bfloat16_tEfNS_4arch4Sm80ELb0ELb0ELb1ELb1ELb1ELb0ELb0ELb0ELi2ELi4ELi4ELi4ELb0EEENS1_21CollectiveEpilogueBwdISA_SB_SD_Li256ELb1ELb0ELi2EEENS1_19SingleTileSchedulerILb1ELb0ELb0ELi128EEEEEEEEEvNT_6ParamsE$_ZZZN5flash25CollectiveMainloopBwdSm80ILi2ELi2EN4cute5tupleIJNS1_1CILi128EEES4_NS3_ILi64EEEEEEN7cutlass10bfloat16_tEfNS7_4arch4Sm80ELb0ELb0ELb1ELb1ELb1ELb0ELb0ELb0ELi2ELi4ELi4ELi4ELb0EE3mmaINS_16FlashAttnBwdSm80ISB_NS_21CollectiveEpilogueBwdIS6_S8_SA_Li256ELb1ELb0ELi2EEENS_19SingleTileSchedulerILb1ELb0ELb0ELi128EEEE13SharedStorageENS1_6TensorINS1_11ArrayEngineIfLm32EEENS1_6LayoutINS2_IJNS2_IJNS3_ILi2EEESO_EEESO_NS3_ILi4EEEEEENS2_IJNS2_IJNS3_ILi1EEESO_EEESQ_NS3_ILi8EEEEEEEEEEEEbRKNSB_6ParamsERT0_S12_iNS2_IJiiiEEERT_ENKUliT_E_clIZSC_ISJ_SX_EbS10_S12_S12_iS13_S15_EUlRS16_iE_EEDaiS16_ENKUlvE1_clEv)
        /*15218*/ 	.word	0x00000000


	//----- nvinfo : EIATTR_FRAME_SIZE
	.align		4
.L_14436:
        /*1521c*/ 	.byte	0x04, 0x11
        /*1521e*/ 	.short	(.L_14438 - .L_14437)
	.align		4
.L_14437:
        /*15220*/ 	.word	index@($_ZN7cutlass13device_kernelIN5flash19enable_sm80_to_sm89INS1_16FlashAttnBwdSm80INS1_25CollectiveMainloopBwdSm80ILi2ELi2EN4cute5tupleIJNS5_1CILi128EEES8_NS7_ILi64EEEEEENS_10bfloat16_tEfNS_4arch4Sm80ELb0ELb0ELb1ELb1ELb1ELb0ELb0ELb0ELi2ELi4ELi4ELi4ELb0EEENS1_21CollectiveEpilogueBwdISA_SB_SD_Li256ELb1ELb0ELi2EEENS1_19SingleTileSchedulerILb1ELb0ELb0ELi128EEEEEEEEEvNT_6ParamsE$_ZZZN5flash25CollectiveMainloopBwdSm80ILi2ELi2EN4cute5tupleIJNS1_1CILi128EEES4_NS3_ILi64EEEEEEN7cutlass10bfloat16_tEfNS7_4arch4Sm80ELb0ELb0ELb1ELb1ELb1ELb0ELb0ELb0ELi2ELi4ELi4ELi4ELb0EE3mmaINS_16FlashAttnBwdSm80ISB_NS_21CollectiveEpilogueBwdIS6_S8_SA_Li256ELb1ELb0ELi2EEENS_19SingleTileSchedulerILb1ELb0ELb0ELi128EEEE13SharedStorageENS1_6TensorINS1_11ArrayEngineIfLm32EEENS1_6LayoutINS2_IJNS2_IJNS3_ILi2EEESO_EEESO_NS3_ILi4EEEEEENS2_IJNS2_IJNS3_ILi1EEESO_EEESQ_NS3_ILi8EEEEEEEEEEEEbRKNSB_6ParamsERT0_S12_iNS2_IJiiiEEERT_ENKUliT_E_clIZSC_ISJ_SX_EbS10_S12_S12_iS13_S15_EUlRS16_iE_EEDaiS16_ENKUlvE0_clEv)
        /*15224*/ 	.word	0x00000000


	//----- nvinfo : EIATTR_FRAME_SIZE
	.align		4
.L_14438:
        /*15228*/ 	.byte	0x04, 0x11
        /*1522a*/ 	.short	(.L_14440 - .L_14439)
	.align		4
.L_14439:
        /*1522c*/ 	.word	index@($_ZN7cutlass13device_kernelIN5flash19enable_sm80_to_sm89INS1_16FlashAttnBwdSm80INS1_25CollectiveMainloopBwdSm80ILi2ELi2EN4cute5tupleIJNS5_1CILi128EEES8_NS7_ILi64EEEEEENS_10bfloat16_tEfNS_4arch4Sm80ELb0ELb0ELb1ELb1ELb1ELb0ELb0ELb0ELi2ELi4ELi4ELi4ELb0EEENS1_21CollectiveEpilogueBwdISA_SB_SD_Li256ELb1ELb0ELi2EEENS1_19SingleTileSchedulerILb1ELb0ELb0ELi128EEEEEEEEEvNT_6ParamsE$_ZZZN5flash25CollectiveMainloopBwdSm80ILi2ELi2EN4cute5tupleIJNS1_1CILi128EEES4_NS3_ILi64EEEEEEN7cutlass10bfloat16_tEfNS7_4arch4Sm80ELb0ELb0ELb1ELb1ELb1ELb0ELb0ELb0ELi2ELi4ELi4ELi4ELb0EE3mmaINS_16FlashAttnBwdSm80ISB_NS_21CollectiveEpilogueBwdIS6_S8_SA_Li256ELb1ELb0ELi2EEENS_19SingleTileSchedulerILb1ELb0ELb0ELi128EEEE13SharedStorageENS1_6TensorINS1_11ArrayEngineIfLm32EEENS1_6LayoutINS2_IJNS2_IJNS3_ILi2EEESO_EEESO_NS3_ILi4EEEEEENS2_IJNS2_IJNS3_ILi1EEESO_EEESQ_NS3_ILi8EEEEEEEEEEEEbRKNSB_6ParamsERT0_S12_iNS2_IJiiiEEERT_ENKUliT_E_clIZSC_ISJ_SX_EbS10_S12_S12_iS13_S15_EUlRS16_iE_EEDaiS16_ENKUlT_E_clIZSC_ISJ_SX_EbS10_S12_S12_iS13_S15_EUlvE0_EEDaS1B_)
        /*15230*/ 	.word	0x00000000


	//----- nvinfo : EIATTR_FRAME_SIZE
	.align		4
.L_14440:
        /*15234*/ 	.byte	0x04, 0x11
        /*15236*/ 	.short	(.L_14442 - .L_14441)
	.align		4
.L_14441:
        /*15238*/ 	.word	index@($_ZN7cutlass13device_kernelIN5flash19enable_sm80_to_sm89INS1_16FlashAttnBwdSm80INS1_25CollectiveMainloopBwdSm80ILi2ELi2EN4cute5tupleIJNS5_1CILi128EEES8_NS7_ILi64EEEEEENS_10bfloat16_tEfNS_4arch4Sm80ELb0ELb0ELb1ELb1ELb1ELb0ELb0ELb0ELi2ELi4ELi4ELi4ELb0EEENS1_21CollectiveEpilogueBwdISA_SB_SD_Li256ELb1ELb0ELi2EEENS1_19SingleTileSchedulerILb1ELb0ELb0ELi128EEEEEEEEEvNT_6ParamsE$_ZZN5flash25CollectiveMainloopBwdSm80ILi2ELi2EN4cute5tupleIJNS1_1CILi128EEES4_NS3_ILi64EEEEEEN7cutlass10bfloat16_tEfNS7_4arch4Sm80ELb0ELb0ELb1ELb1ELb1ELb0ELb0ELb0ELi2ELi4ELi4ELi4ELb0EE3mmaINS_16FlashAttnBwdSm80ISB_NS_21CollectiveEpilogueBwdIS6_S8_SA_Li256ELb1ELb0ELi2EEENS_19SingleTileSchedulerILb1ELb0ELb0ELi128EEEE13SharedStorageENS1_6TensorINS1_11ArrayEngineIfLm32EEENS1_6LayoutINS2_IJNS2_IJNS3_ILi2EEESO_EEESO_NS3_ILi4EEEEEENS2_IJNS2_IJNS3_ILi1EEESO_EEESQ_NS3_ILi8EEEEEEEEEEEEbRKNSB_6ParamsERT0_S12_iNS2_IJiiiEEERT_ENKUlvE_clEv)
        /*1523c*/ 	.word	0x00000000


	//----- nvinfo : EIATTR_FRAME_SIZE
	.align		4
.L_14442:
        /*15240*/ 	.byte	0x04, 0x11
        /*15242*/ 	.short	(.L_14444 - .L_14443)
	.align		4
.L_14443:
        /*15244*/ 	.word	index@($_ZN7cutlass13device_kernelIN5flash19enable_sm80_to_sm89INS1_16FlashAttnBwdSm80INS1_25CollectiveMainloopBwdSm80ILi2ELi2EN4cute5tupleIJNS5_1CILi128EEES8_NS7_ILi64EEEEEENS_10bfloat16_tEfNS_4arch4Sm80ELb0ELb0ELb1ELb1ELb1ELb0ELb0ELb0ELi2ELi4ELi4ELi4ELb0EEENS1_21CollectiveEpilogueBwdISA_SB_SD_Li256ELb1ELb0ELi2EEENS1_19SingleTileSchedulerILb1ELb0ELb0ELi128EEEEEEEEEvNT_6ParamsE$_ZZN5flash25CollectiveMainloopBwdSm80ILi2ELi2EN4cute5tupleIJNS1_1CILi128EEES4_NS3_ILi64EEEEEEN7cutlass10bfloat16_tEfNS7_4arch4Sm80ELb0ELb0ELb1ELb1ELb1ELb0ELb0ELb0ELi2ELi4ELi4ELi4ELb0EE3mmaINS_16FlashAttnBwdSm80ISB_NS_21CollectiveEpilogueBwdIS6_S8_SA_Li256ELb1ELb0ELi2EEENS_19SingleTileSchedulerILb1ELb0ELb0ELi128EEEE13SharedStorageENS1_6TensorINS1_11ArrayEngineIfLm32EEENS1_6LayoutINS2_IJNS2_IJNS3_ILi2EEESO_EEESO_NS3_ILi4EEEEEENS2_IJNS2_IJNS3_ILi1EEESO_EEESQ_NS3_ILi8EEEEEEEEEEEEbRKNSB_6ParamsERT0_S12_iNS2_IJiiiEEERT_ENKUlvE0_clEv)
        /*15248*/ 	.word	0x00000000


	//----- nvinfo : EIATTR_FRAME_SIZE
	.align		4
.L_14444:
        /*1524c*/ 	.byte	0x04, 0x11
        /*1524e*/ 	.short	(.L_14446 - .L_14445)
	.align		4
.L_14445:
        /*15250*/ 	.word	index@($_ZN7cutlass13device_kernelIN5flash19enable_sm80_to_sm89INS1_16FlashAttnBwdSm80INS1_25CollectiveMainloopBwdSm80ILi2ELi2EN4cute5tupleIJNS5_1CILi128EEES8_NS7_ILi64EEEEEENS_10bfloat16_tEfNS_4arch4Sm80ELb0ELb0ELb1ELb1ELb1ELb0ELb0ELb0ELi2ELi4ELi4ELi4ELb0EEENS1_21CollectiveEpilogueBwdISA_SB_SD_Li256ELb1ELb0ELi2EEENS1_19SingleTileSchedulerILb1ELb0ELb0ELi128EEEEEEEEEvNT_6ParamsE$_ZZN5flash25CollectiveMainloopBwdSm80ILi2ELi2EN4cute5tupleIJNS1_1CILi128EEES4_NS3_ILi64EEEEEEN7cutlass10bfloat16_tEfNS7_4arch4Sm80ELb0ELb0ELb1ELb1ELb1ELb0ELb0ELb0ELi2ELi4ELi4ELi4ELb0EE3mmaINS_16FlashAttnBwdSm80ISB_NS_21CollectiveEpilogueBwdIS6_S8_SA_Li256ELb1ELb0ELi2EEENS_19SingleTileSchedulerILb1ELb0ELb0ELi128EEEE13SharedStorageENS1_6TensorINS1_11ArrayEngineIfLm32EEENS1_6LayoutINS2_IJNS2_IJNS3_ILi2EEESO_EEESO_NS3_ILi4EEEEEENS2_IJNS2_IJNS3_ILi1EEESO_EEESQ_NS3_ILi8EEEEEEEEEEEEbRKNSB_6ParamsERT0_S12_iNS2_IJiiiEEERT_ENKUliiE_clEii)
        /*15254*/ 	.word	0x00000000


	//----- nvinfo : EIATTR_FRAME_SIZE
	.align		4
.L_14446:
        /*15258*/ 	.byte	0x04, 0x11
        /*1525a*/ 	.short	(.L_14448 - .L_14447)
	.align		4
.L_14447:
        /*1525c*/ 	.word	index@($_ZN7cutlass13device_kernelIN5flash19enable_sm80_to_sm89INS1_16FlashAttnBwdSm80INS1_25CollectiveMainloopBwdSm80ILi2ELi2EN4cute5tupleIJNS5_1CILi128EEES8_NS7_ILi64EEEEEENS_10bfloat16_tEfNS_4arch4Sm80ELb0ELb0ELb1ELb1ELb1ELb0ELb0ELb0ELi2ELi4ELi4ELi4ELb0EEENS1_21CollectiveEpilogueBwdISA_SB_SD_Li256ELb1ELb0ELi2EEENS1_19SingleTileSchedulerILb1ELb0ELb0ELi128EEEEEEEEEvNT_6ParamsE$_ZZN5flash25CollectiveMainloopBwdSm80ILi2ELi2EN4cute5tupleIJNS1_1CILi128EEES4_NS3_ILi64EEEEEEN7cutlass10bfloat16_tEfNS7_4arch4Sm80ELb0ELb0ELb1ELb1ELb1ELb0ELb0ELb0ELi2ELi4ELi4ELi4ELb0EE3mmaINS_16FlashAttnBwdSm80ISB_NS_21CollectiveEpilogueBwdIS6_S8_SA_Li256ELb1ELb0ELi2EEENS_19SingleTileSchedulerILb1ELb0ELb0ELi128EEEE13SharedStorageENS1_6TensorINS1_11ArrayEngineIfLm32EEENS1_6LayoutINS2_IJNS2_IJNS3_ILi2EEESO_EEESO_NS3_ILi4EEEEEENS2_IJNS2_IJNS3_ILi1EEESO_EEESQ_NS3_ILi8EEEEEEEEEEEEbRKNSB_6ParamsERT0_S12_iNS2_IJiiiEEERT_ENKUliiE0_clEii)
        /*15260*/ 	.word	0x00000000


	//----- nvinfo : EIATTR_FRAME_SIZE
	.align		4
.L_14448:
        /*15264*/ 	.byte	0x04, 0x11
        /*15266*/ 	.short	(.L_14450 - .L_14449)
	.align		4
.L_14449:
        /*15268*/ 	.word	index@($_ZN7cutlass13device_kernelIN5flash19enable_sm80_to_sm89INS1_16FlashAttnBwdSm80INS1_25CollectiveMainloopBwdSm80ILi2ELi2EN4cute5tupleIJNS5_1CILi128EEES8_NS7_ILi64EEEEEENS_10bfloat16_tEfNS_4arch4Sm80ELb0ELb0ELb1ELb1ELb1ELb0ELb0ELb0ELi2ELi4ELi4ELi4ELb0EEENS1_21CollectiveEpilogueBwdISA_SB_SD_Li256ELb1ELb0ELi2EEENS1_19SingleTileSchedulerILb1ELb0ELb0ELi128EEEEEEEEEvNT_6ParamsE$_ZZN5flash25CollectiveMainloopBwdSm80ILi2ELi2EN4cute5tupleIJNS1_1CILi128EEES4_NS3_ILi64EEEEEEN7cutlass10bfloat16_tEfNS7_4arch4Sm80ELb0ELb0ELb1ELb1ELb1ELb0ELb0ELb0ELi2ELi4ELi4ELi4ELb0EE3mmaINS_16FlashAttnBwdSm80ISB_NS_21CollectiveEpilogueBwdIS6_S8_SA_Li256ELb1ELb0ELi2EEENS_19SingleTileSchedulerILb1ELb0ELb0ELi128EEEE13SharedStorageENS1_6TensorINS1_11ArrayEngineIfLm32EEENS1_6LayoutINS2_IJNS2_IJNS3_ILi2EEESO_EEESO_NS3_ILi4EEEEEENS2_IJNS2_IJNS3_ILi1EEESO_EEESQ_NS3_ILi8EEEEEEEEEEEEbRKNSB_6ParamsERT0_S12_iNS2_IJiiiEEERT_ENKUliT_E_clIZSC_ISJ_SX_EbS10_S12_S12_iS13_S15_EUlRS16_iE_EEDaiS16_)
        /*1526c*/ 	.word	0x00000000


	//----- nvinfo : EIATTR_FRAME_SIZE
	.align		4
.L_14450:
        /*15270*/ 	.byte	0x04, 0x11
        /*15272*/ 	.short	(.L_14452 - .L_14451)
	.align		4
.L_14451:
        /*15274*/ 	.word	index@($_ZN7cutlass13device_kernelIN5flash19enable_sm80_to_sm89INS1_16FlashAttnBwdSm80INS1_25CollectiveMainloopBwdSm80ILi2ELi2EN4cute5tupleIJNS5_1CILi128EEES8_NS7_ILi64EEEEEENS_10bfloat16_tEfNS_4arch4Sm80ELb0ELb0ELb1ELb1ELb1ELb0ELb0ELb0ELi2ELi4ELi4ELi4ELb0EEENS1_21CollectiveEpilogueBwdISA_SB_SD_Li256ELb1ELb0ELi2EEENS1_19SingleTileSchedulerILb1ELb0ELb0ELi128EEEEEEEEEvNT_6ParamsE$_ZZN5flash25CollectiveMainloopBwdSm80ILi2ELi2EN4cute5tupleIJNS1_1CILi128EEES4_NS3_ILi64EEEEEEN7cutlass10bfloat16_tEfNS7_4arch4Sm80ELb0ELb0ELb1ELb1ELb1ELb0ELb0ELb0ELi2ELi4ELi4ELi4ELb0EE3mmaINS_16FlashAttnBwdSm80ISB_NS_21CollectiveEpilogueBwdIS6_S8_SA_Li256ELb1ELb0ELi2EEENS_19SingleTileSchedulerILb1ELb0ELb0ELi128EEEE13SharedStorageENS1_6TensorINS1_11ArrayEngineIfLm32EEENS1_6LayoutINS2_IJNS2_IJNS3_ILi2EEESO_EEESO_NS3_ILi4EEEEEENS2_IJNS2_IJNS3_ILi1EEESO_EEESQ_NS3_ILi8EEEEEEEEEEEEbRKNSB_6ParamsERT0_S12_iNS2_IJiiiEEERT_ENKUlRT_iE_clINSK_INSL_IfLm64EEENSN_INS2_IJSP_SO_SU_EEESV_EEEEEEDaS17_i)
        /*15278*/ 	.word	0x00000000


	//----- nvinfo : EIATTR_FRAME_SIZE
	.align		4
.L_14452:
        /*1527c*/ 	.byte	0x04, 0x11
        /*1527e*/ 	.short	(.L_14454 - .L_14453)
	.align		4
.L_14453:
        /*15280*/ 	.word	index@($_ZN7cutlass13device_kernelIN5flash19enable_sm80_to_sm89INS1_16FlashAttnBwdSm80INS1_25CollectiveMainloopBwdSm80ILi2ELi2EN4cute5tupleIJNS5_1CILi128EEES8_NS7_ILi64EEEEEENS_10bfloat16_tEfNS_4arch4Sm80ELb0ELb0ELb1ELb1ELb1ELb0ELb0ELb0ELi2ELi4ELi4ELi4ELb0EEENS1_21CollectiveEpilogueBwdISA_SB_SD_Li256ELb1ELb0ELi2EEENS1_19SingleTileSchedulerILb1ELb0ELb0ELi128EEEEEEEEEvNT_6ParamsE$_ZZN4cuteplIJiiEJiiEEEDaRKNS_15ArithmeticTupleIJDpT_EEERKNS1_IJDpT0_EEEENKUlDpRKT_E_clIJiiEEEDaSF_)
        /*15284*/ 	.word	0x00000000


	//----- nvinfo : EIATTR_FRAME_SIZE
	.align		4
.L_14454:
        /*15288*/ 	.byte	0x04, 0x11
        /*1528a*/ 	.short	(.L_14456 - .L_14455)
	.align		4
.L_14455:
        /*1528c*/ 	.word	index@($_ZN7cutlass13device_kernelIN5flash19enable_sm80_to_sm89INS1_16FlashAttnBwdSm80INS1_25CollectiveMainloopBwdSm80ILi2ELi2EN4cute5tupleIJNS5_1CILi128EEES8_NS7_ILi64EEEEEENS_10bfloat16_tEfNS_4arch4Sm80ELb0ELb0ELb1ELb1ELb1ELb0ELb0ELb0ELi2ELi4ELi4ELi4ELb0EEENS1_21CollectiveEpilogueBwdISA_SB_SD_Li256ELb1ELb0ELi2EEENS1_19SingleTileSchedulerILb1ELb0ELb0ELi128EEEEEEEEEvNT_6ParamsE$_ZZN4cuteplIJiiEJNS_1CILi0EEES2_EEEDaRKNS_15ArithmeticTupleIJDpT_EEERKNS3_IJDpT0_EEEENKUlDpRKT_E_clIJiiEEEDaSH_)
        /*15290*/ 	.word	0x00000000


	//----- nvinfo : EIATTR_FRAME_SIZE
	.align		4
.L_14456:
        /*15294*/ 	.byte	0x04, 0x11
        /*15296*/ 	.short	(.L_14458 - .L_14457)
	.align		4
.L_14457:
        /*15298*/ 	.word	index@($_ZN7cutlass13device_kernelIN5flash19enable_sm80_to_sm89INS1_16FlashAttnBwdSm80INS1_25CollectiveMainloopBwdSm80ILi2ELi2EN4cute5tupleIJNS5_1CILi128EEES8_NS7_ILi64EEEEEENS_10bfloat16_tEfNS_4arch4Sm80ELb0ELb0ELb1ELb1ELb1ELb0ELb0ELb0ELi2ELi4ELi4ELi4ELb0EEENS1_21CollectiveEpilogueBwdISA_SB_SD_Li256ELb1ELb0ELi2EEENS1_19SingleTileSchedulerILb1ELb0ELb0ELi128EEEEEEEEEvNT_6ParamsE$_ZZN4cuteplIJiEJNS_1CILi0EEEiEEEDaRKNS_15ArithmeticTupleIJDpT_EEERKNS3_IJDpT0_EEEENKUlDpRKT_E_clIJiiEEEDaSH_)
        /*1529c*/ 	.word	0x00000000


	//----- nvinfo : EIATTR_FRAME_SIZE
	.align		4
.L_14458:
        /*152a0*/ 	.byte	0x04, 0x11
        /*152a2*/ 	.short	(.L_14460 - .L_14459)
	.align		4
.L_14459:
        /*152a4*/ 	.word	index@($_ZN7cutlass13device_kernelIN5flash19enable_sm80_to_sm89INS1_16FlashAttnBwdSm80INS1_25CollectiveMainloopBwdSm80ILi2ELi2EN4cute5tupleIJNS5_1CILi128EEES8_NS7_ILi64EEEEEENS_10bfloat16_tEfNS_4arch4Sm80ELb0ELb0ELb1ELb1ELb1ELb0ELb0ELb0ELi2ELi4ELi4ELi4ELb0EEENS1_21CollectiveEpilogueBwdISA_SB_SD_Li256ELb1ELb0ELi2EEENS1_19SingleTileSchedulerILb1ELb0ELb0ELi128EEEEEEEEEvNT_6ParamsE$_ZZN4cuteplIJiEJNS_1CILi0EEEEEEDaRKNS_15ArithmeticTupleIJDpT_EEERKNS3_IJDpT0_EEEENKUlDpRKT_E_clIJiEEEDaSH_)
        /*152a8*/ 	.word	0x00000000


	//----- nvinfo : EIATTR_FRAME_SIZE
	.align		4
.L_14460:
        /*152ac*/ 	.byte	0x04, 0x11
        /*152ae*/ 	.short	(.L_14462 - .L_14461)
	.align		4
.L_14461:
        /*152b0*/ 	.word	index@($_ZN7cutlass13device_kernelIN5flash19enable_sm80_to_sm89INS1_16FlashAttnBwdSm80INS1_25CollectiveMainloopBwdSm80ILi2ELi2EN4cute5tupleIJNS5_1CILi128EEES8_NS7_ILi64EEEEEENS_10bfloat16_tEfNS_4arch4Sm80ELb0ELb0ELb1ELb1ELb1ELb0ELb0ELb0ELi2ELi4ELi4ELi4ELb0EEENS1_21CollectiveEpilogueBwdISA_SB_SD_Li256ELb1ELb0ELi2EEENS1_19SingleTileSchedulerILb1ELb0ELb0ELi128EEEEEEEEEvNT_6ParamsE$_ZZN4cuteplIJNS_1CILi0EEEiEJiEEEDaRKNS_15ArithmeticTupleIJDpT_EEERKNS3_IJDpT0_EEEENKUlDpRKT_E_clIJiiEEEDaSH_)
        /*152b4*/ 	.word	0x00000000


	//----- nvinfo : EIATTR_FRAME_SIZE
	.align		4
.L_14462:
        /*152b8*/ 	.byte	0x04, 0x11
        /*152ba*/ 	.short	(.L_14464 - .L_14463)
	.align		4
.L_14463:
        /*152bc*/ 	.word	index@($_ZN7cutlass13device_kernelIN5flash19enable_sm80_to_sm89INS1_16FlashAttnBwdSm80INS1_25CollectiveMainloopBwdSm80ILi2ELi2EN4cute5tupleIJNS5_1CILi128EEES8_NS7_ILi64EEEEEENS_10bfloat16_tEfNS_4arch4Sm80ELb0ELb0ELb1ELb1ELb1ELb0ELb0ELb0ELi2ELi4ELi4ELi4ELb0EEENS1_21CollectiveEpilogueBwdISA_SB_SD_Li256ELb1ELb0ELi2EEENS1_19SingleTileSchedulerILb1ELb0ELb0ELi128EEEEEEEEEvNT_6ParamsE$_ZZN4cuteplIJNS_1CILi0EEEiEJS2_iEEEDaRKNS_15ArithmeticTupleIJDpT_EEERKNS3_IJDpT0_EEEENKUlDpRKT_E_clIJS2_iEEEDaSH_)
        /*152c0*/ 	.word	0x00000000


	//----- nvinfo : EIATTR_FRAME_SIZE
	.align		4
.L_14464:
        /*152c4*/ 	.byte	0x04, 0x11
        /*152c6*/ 	.short	(.L_14466 - .L_14465)
	.align		4
.L_14465:
        /*152c8*/ 	.word	index@($_ZN7cutlass13device_kernelIN5flash19enable_sm80_to_sm89INS1_16FlashAttnBwdSm80INS1_25CollectiveMainloopBwdSm80ILi2ELi2EN4cute5tupleIJNS5_1CILi128EEES8_NS7_ILi64EEEEEENS_10bfloat16_tEfNS_4arch4Sm80ELb0ELb0ELb1ELb1ELb1ELb0ELb0ELb0ELi2ELi4ELi4ELi4ELb0EEENS1_21CollectiveEpilogueBwdISA_SB_SD_Li256ELb1ELb0ELi2EEENS1_19SingleTileSchedulerILb1ELb0ELb0ELi128EEEEEEEEEvNT_6ParamsE$_ZZN4cuteplIJNS_1CILi0EEES2_EJiiEEEDaRKNS_15ArithmeticTupleIJDpT_EEERKNS3_IJDpT0_EEEENKUlDpRKT_E_clIJiiEEEDaSH_)
        /*152cc*/ 	.word	0x00000000


	//----- nvinfo : EIATTR_FRAME_SIZE
	.align		4
.L_14466:
        /*152d0*/ 	.byte	0x04, 0x11
        /*152d2*/ 	.short	(.L_14468 - .L_14467)
	.align		4
.L_14467:
        /*152d4*/ 	.word	index@($_ZN7cutlass13device_kernelIN5flash19enable_sm80_to_sm89INS1_16FlashAttnBwdSm80INS1_25CollectiveMainloopBwdSm80ILi2ELi2EN4cute5tupleIJNS5_1CILi128EEES8_NS7_ILi64EEEEEENS_10bfloat16_tEfNS_4arch4Sm80ELb0ELb0ELb1ELb1ELb1ELb0ELb0ELb0ELi2ELi4ELi4ELi4ELb0EEENS1_21CollectiveEpilogueBwdISA_SB_SD_Li256ELb1ELb0ELi2EEENS1_19SingleTileSchedulerILb1ELb0ELb0ELi128EEEEEEEEEvNT_6ParamsE$_ZZN4cuteplIJNS_1CILi0EEES2_EJiS2_EEEDaRKNS_15ArithmeticTupleIJDpT_EEERKNS3_IJDpT0_EEEENKUlDpRKT_E_clIJiS2_EEEDaSH_)
        /*152d8*/ 	.word	0x00000000


	//----- nvinfo : EIATTR_FRAME_SIZE
	.align		4
.L_14468:
        /*152dc*/ 	.byte	0x04, 0x11
        /*152de*/ 	.short	(.L_14470 - .L_14469)
	.align		4
.L_14469:
        /*152e0*/ 	.word	index@($_ZN7cutlass13device_kernelIN5flash19enable_sm80_to_sm89INS1_16FlashAttnBwdSm80INS1_25CollectiveMainloopBwdSm80ILi2ELi2EN4cute5tupleIJNS5_1CILi128EEES8_NS7_ILi64EEEEEENS_10bfloat16_tEfNS_4arch4Sm80ELb0ELb0ELb1ELb1ELb1ELb0ELb0ELb0ELi2ELi4ELi4ELi4ELb0EEENS1_21CollectiveEpilogueBwdISA_SB_SD_Li256ELb1ELb0ELi2EEENS1_19SingleTileSchedulerILb1ELb0ELb0ELi128EEEEEEEEEvNT_6ParamsE$_ZZN4cuteplIJNS_1CILi0EEES2_EJiEEEDaRKNS_15ArithmeticTupleIJDpT_EEERKNS3_IJDpT0_EEEENKUlDpRKT_E_clIJiS2_EEEDaSH_)
        /*152e4*/ 	.word	0x00000000


	//----- nvinfo : EIATTR_FRAME_SIZE
	.align		4
.L_14470:
        /*152e8*/ 	.byte	0x04, 0x11
        /*152ea*/ 	.short	(.L_14472 - .L_14471)
	.align		4
.L_14471:
        /*152ec*/ 	.word	index@($_ZN7cutlass13device_kernelIN5flash19enable_sm80_to_sm89INS1_16FlashAttnBwdSm80INS1_25CollectiveMainloopBwdSm80ILi2ELi2EN4cute5tupleIJNS5_1CILi128EEES8_NS7_ILi64EEEEEENS_10bfloat16_tEfNS_4arch4Sm80ELb0ELb0ELb1ELb1ELb1ELb0ELb0ELb0ELi2ELi4ELi4ELi4ELb0EEENS1_21CollectiveEpilogueBwdISA_SB_SD_Li256ELb1ELb0ELi2EEENS1_19SingleTileSchedulerILb1ELb0ELb0ELi128EEEEEEEEEvNT_6ParamsE$_ZZN4cuteplIJNS_1CILi0EEES2_EJS2_iEEEDaRKNS_15ArithmeticTupleIJDpT_EEERKNS3_IJDpT0_EEEENKUlDpRKT_E_clIJS2_iEEEDaSH_)
        /*152f0*/ 	.word	0x00000000


	//----- nvinfo : EIATTR_FRAME_SIZE
	.align		4
.L_14472:
        /*152f4*/ 	.byte	0x04, 0x11
        /*152f6*/ 	.short	(.L_14474 - .L_14473)
	.align		4
.L_14473:
        /*152f8*/ 	.word	index@($_ZN7cutlass13device_kernelIN5flash19enable_sm80_to_sm89INS1_16FlashAttnBwdSm80INS1_25CollectiveMainloopBwdSm80ILi2ELi2EN4cute5tupleIJNS5_1CILi128EEES8_NS7_ILi64EEEEEENS_10bfloat16_tEfNS_4arch4Sm80ELb0ELb0ELb1ELb1ELb1ELb0ELb0ELb0ELi2ELi4ELi4ELi4ELb0EEENS1_21CollectiveEpilogueBwdISA_SB_SD_Li256ELb1ELb0ELi2EEENS1_19SingleTileSchedulerILb1ELb0ELb0ELi128EEEEEEEEEvNT_6ParamsE$_ZZN4cuteplIJNS_1CILi0EEEEJS2_iEEEDaRKNS_15ArithmeticTupleIJDpT_EEERKNS3_IJDpT0_EEEENKUlDpRKT_E_clIJS2_iEEEDaSH_)
        /*152fc*/ 	.word	0x00000000


	//----- nvinfo : EIATTR_FRAME_SIZE
	.align		4
.L_14474:
        /*15300*/ 	.byte	0x04, 0x11
        /*15302*/ 	.short	(.L_14476 - .L_14475)
	.align		4
.L_14475:
        /*15304*/ 	.word	index@($_ZN7cutlass13device_kernelIN5flash19enable_sm80_to_sm89INS1_16FlashAttnBwdSm80INS1_25CollectiveMainloopBwdSm80ILi2ELi2EN4cute5tupleIJNS5_1CILi128EEES8_NS7_ILi64EEEEEENS_10bfloat16_tEfNS_4arch4Sm80ELb0ELb0ELb1ELb1ELb1ELb0ELb0ELb0ELi2ELi4ELi4ELi4ELb0EEENS1_21CollectiveEpilogueBwdISA_SB_SD_Li256ELb1ELb0ELi2EEENS1_19SingleTileSchedulerILb1ELb0ELb0ELi128EEEEEEEEEvNT_6ParamsE$_ZZN4cute9transformINS_5tupleIJiiiNS_1CILi0EEEEEENS1_IJNS2_ILi32EEENS2_ILi4EEENS2_ILi2EEENS2_ILi1EEEEEENS1_IJS8_S8_S8_S8_EEEZNS_7crd2crdIS4_S9_SA_EEDaRKT_RKT0_RKT1_EUlRKT_RKT0_RKT1_E_EEDaSE_SH_SK_OT2_ENKUlDpSN_E_clIJiiiS3_EEEDaSX_)
        /*15308*/ 	.word	0x00000000


	//----- nvinfo : EIATTR_FRAME_SIZE
	.align		4
.L_14476:
        /*1530c*/ 	.byte	0x04, 0x11
        /*1530e*/ 	.short	(.L_14478 - .L_14477)
	.align		4
.L_14477:
        /*15310*/ 	.word	index@($_ZN7cutlass13device_kernelIN5flash19enable_sm80_to_sm89INS1_16FlashAttnBwdSm80INS1_25CollectiveMainloopBwdSm80ILi2ELi2EN4cute5tupleIJNS5_1CILi128EEES8_NS7_ILi64EEEEEENS_10bfloat16_tEfNS_4arch4Sm80ELb0ELb0ELb1ELb1ELb1ELb0ELb0ELb0ELi2ELi4ELi4ELi4ELb0EEENS1_21CollectiveEpilogueBwdISA_SB_SD_Li256ELb1ELb0ELi2EEENS1_19SingleTileSchedulerILb1ELb0ELb0ELi128EEEEEEEEEvNT_6ParamsE$_ZZN4cute9transformINS_5tupleIJiiNS_1CILi0EEEEEENS1_IJNS1_IJNS2_ILi4EEENS2_ILi8EEEEEES5_NS2_ILi1EEEEEEZNS_7idx2crdIS4_S9_EEDaRKT_RKT0_EUlRKT_RKT0_E_EEDaSD_SG_OT1_ENKUlDpSJ_E_clIJNS1_IJiiEEEiS3_EEEDaSQ_)
        /*15314*/ 	.word	0x00000000


	//----- nvinfo : EIATTR_FRAME_SIZE
	.align		4
.L_14478:
        /*15318*/ 	.byte	0x04, 0x11
        /*1531a*/ 	.short	(.L_14480 - .L_14479)
	.align		4
.L_14479:
        /*1531c*/ 	.word	index@($_ZN7cutlass13device_kernelIN5flash19enable_sm80_to_sm89INS1_16FlashAttnBwdSm80INS1_25CollectiveMainloopBwdSm80ILi2ELi2EN4cute5tupleIJNS5_1CILi128EEES8_NS7_ILi64EEEEEENS_10bfloat16_tEfNS_4arch4Sm80ELb0ELb0ELb1ELb1ELb1ELb0ELb0ELb0ELi2ELi4ELi4ELi4ELb0EEENS1_21CollectiveEpilogueBwdISA_SB_SD_Li256ELb1ELb0ELi2EEENS1_19SingleTileSchedulerILb1ELb0ELb0ELi128EEEEEEEEEvNT_6ParamsE$_ZZN4cute9transformINS_5tupleIJiiNS_1CILi0EEEEEENS1_IJNS1_IJNS2_ILi4EEENS2_ILi8EEEEEENS2_ILi2EEENS2_ILi1EEEEEEZNS_7idx2crdIS4_SA_EEDaRKT_RKT0_EUlRKT_RKT0_E_EEDaSE_SH_OT1_ENKUlDpSK_E_clIJNS1_IJiiEEEiS3_EEEDaSR_)
        /*15320*/ 	.word	0x00000000


	//----- nvinfo : EIATTR_FRAME_SIZE
	.align		4
.L_14480:
        /*15324*/ 	.byte	0x04, 0x11
        /*15326*/ 	.short	(.L_14482 - .L_14481)
	.align		4
.L_14481:
        /*15328*/ 	.word	index@($_ZN7cutlass13device_kernelIN5flash19enable_sm80_to_sm89INS1_16FlashAttnBwdSm80INS1_25CollectiveMainloopBwdSm80ILi2ELi2EN4cute5tupleIJNS5_1CILi128EEES8_NS7_ILi64EEEEEENS_10bfloat16_tEfNS_4arch4Sm80ELb0ELb0ELb1ELb1ELb1ELb0ELb0ELb0ELi2ELi4ELi4ELi4ELb0EEENS1_21CollectiveEpilogueBwdISA_SB_SD_Li256ELb1ELb0ELi2EEENS1_19SingleTileSchedulerILb1ELb0ELb0ELi128EEEEEEEEEvNT_6ParamsE$_ZZN4cute9transformINS_5tupleIJNS_1CILi32EEENS2_ILi4EEENS2_ILi2EEENS2_ILi1EEEEEENS1_IJS6_S3_NS2_ILi128EEENS2_ILi0EEEEEEZNS_7idx2crdIiS7_SA_EEDaRKT_RKT0_RKT1_EUlRKT_RKT0_E_EEDaSE_SH_OSI_ENKUlDpSN_E_clIJiiiS9_EEEDaST_)
        /*1532c*/ 	.word	0x00000000


	//----- nvinfo : EIATTR_FRAME_SIZE
	.align		4
.L_14482:
        /*15330*/ 	.byte	0x04, 0x11
        /*15332*/ 	.short	(.L_14484 - .L_14483)
	.align		4
.L_14483:
        /*15334*/ 	.word	index@($_ZN7cutlass13device_kernelIN5flash19enable_sm80_to_sm89INS1_16FlashAttnBwdSm80INS1_25CollectiveMainloopBwdSm80ILi2ELi2EN4cute5tupleIJNS5_1CILi128EEES8_NS7_ILi64EEEEEENS_10bfloat16_tEfNS_4arch4Sm80ELb0ELb0ELb1ELb1ELb1ELb0ELb0ELb0ELi2ELi4ELi4ELi4ELb0EEENS1_21CollectiveEpilogueBwdISA_SB_SD_Li256ELb1ELb0ELi2EEENS1_19SingleTileSchedulerILb1ELb0ELb0ELi128EEEEEEEEEvNT_6ParamsE$_ZZN4cute9transformINS_15ArithmeticTupleIJiiEEEZNS_14transform_leafIS2_NS_8identityEEEDaRKT_OT0_EUlRKT_E_EEDaS7_S9_ENKUlDpSC_E_clIJiiEEEDaSE_)
        /*15338*/ 	.word	0x00000000


	//----- nvinfo : EIATTR_FRAME_SIZE
	.align		4
.L_14484:
        /*1533c*/ 	.byte	0x04, 0x11
        /*1533e*/ 	.short	(.L_14486 - .L_14485)
	.align		4
.L_14485:
        /*15340*/ 	.word	index@($_ZN7cutlass13device_kernelIN5flash19enable_sm80_to_sm89INS1_16FlashAttnBwdSm80INS1_25CollectiveMainloopBwdSm80ILi2ELi2EN4cute5tupleIJNS5_1CILi128EEES8_NS7_ILi64EEEEEENS_10bfloat16_tEfNS_4arch4Sm80ELb0ELb0ELb1ELb1ELb1ELb0ELb0ELb0ELi2ELi4ELi4ELi4ELb0EEENS1_21CollectiveEpilogueBwdISA_SB_SD_Li256ELb1ELb0ELi2EEENS1_19SingleTileSchedulerILb1ELb0ELb0ELi128EEEEEEEEEvNT_6ParamsE$_ZZN4cute7idx2crdIiNS_5tupleIJNS_1CILi32EEENS2_ILi4EEENS2_ILi2EEENS2_ILi1EEEEEENS1_IJS6_S3_NS2_ILi128EEENS2_ILi0EEEEEEEEDaRKT_RKT0_RKT1_ENKUlRKT_RKT0_E_clIS5_S8_EEDaSM_SP_)
        /*15344*/ 	.word	0x00000000


	//----- nvinfo : EIATTR_FRAME_SIZE
	.align		4
.L_14486:
        /*15348*/ 	.byte	0x04, 0x11
        /*1534a*/ 	.short	(.L_14488 - .L_14487)
	.align		4
.L_14487:
        /*1534c*/ 	.word	index@($_ZN7cutlass13device_kernelIN5flash19enable_sm80_to_sm89INS1_16FlashAttnBwdSm80INS1_25CollectiveMainloopBwdSm80ILi2ELi2EN4cute5tupleIJNS5_1CILi128EEES8_NS7_ILi64EEEEEENS_10bfloat16_tEfNS_4arch4Sm80ELb0ELb0ELb1ELb1ELb1ELb0ELb0ELb0ELi2ELi4ELi4ELi4ELb0EEENS1_21CollectiveEpilogueBwdISA_SB_SD_Li256ELb1ELb0ELi2EEENS1_19SingleTileSchedulerILb1ELb0ELb0ELi128EEEEEEEEEvNT_6ParamsE$_ZZN4cute7idx2crdIiNS_5tupleIJNS_1CILi32EEENS2_ILi4EEENS2_ILi2EEENS2_ILi1EEEEEENS1_IJS6_S3_NS2_ILi128EEENS2_ILi0EEEEEEEEDaRKT_RKT0_RKT1_ENKUlRKT_RKT0_E_clIS4_S3_EEDaSM_SP_)
        /*15350*/ 	.word	0x00000000


	//----- nvinfo : EIATTR_FRAME_SIZE
	.align		4
.L_14488:
        /*15354*/ 	.byte	0x04, 0x11
        /*15356*/ 	.short	(.L_14490 - .L_14489)
	.align		4
.L_14489:
        /*15358*/ 	.word	index@($_ZN7cutlass13device_kernelIN5flash19enable_sm80_to_sm89INS1_16FlashAttnBwdSm80INS1_25CollectiveMainloopBwdSm80ILi2ELi2EN4cute5tupleIJNS5_1CILi128EEES8_NS7_ILi64EEEEEENS_10bfloat16_tEfNS_4arch4Sm80ELb0ELb0ELb1ELb1ELb1ELb0ELb0ELb0ELi2ELi4ELi4ELi4ELb0EEENS1_21CollectiveEpilogueBwdISA_SB_SD_Li256ELb1ELb0ELi2EEENS1_19SingleTileSchedulerILb1ELb0ELb0ELi128EEEEEEEEEvNT_6ParamsE$_ZZN4cute7idx2crdIiNS_5tupleIJNS_1CILi32EEENS2_ILi4EEENS2_ILi2EEENS2_ILi1EEEEEENS1_IJS6_S3_NS2_ILi128EEENS2_ILi0EEEEEEEEDaRKT_RKT0_RKT1_ENKUlRKT_RKT0_E_clIS3_S6_EEDaSM_SP_)
        /*1535c*/ 	.word	0x00000000


	//----- nvinfo : EIATTR_FRAME_SIZE
	.align		4
.L_14490:
        /*15360*/ 	.byte	0x04, 0x11
        /*15362*/ 	.short	(.L_14492 - .L_14491)
	.align		4
.L_14491:
        /*15364*/ 	.word	index@($_ZN7cutlass13device_kernelIN5flash19enable_sm80_to_sm89INS1_16FlashAttnBwdSm80INS1_25CollectiveMainloopBwdSm80ILi2ELi2EN4cute5tupleIJNS5_1CILi128EEES8_NS7_ILi64EEEEEENS_10bfloat16_tEfNS_4arch4Sm80ELb0ELb0ELb1ELb1ELb1ELb0ELb0ELb0ELi2ELi4ELi4ELi4ELb0EEENS1_21CollectiveEpilogueBwdISA_SB_SD_Li256ELb1ELb0ELi2EEENS1_19SingleTileSchedulerILb1ELb0ELb0ELi128EEEEEEEEEvNT_6ParamsE$_ZZN4cute7idx2crdINS_5tupleIJiiNS_1CILi0EEEEEENS1_IJNS1_IJNS2_ILi4EEENS2_ILi8EEEEEES5_NS2_ILi1EEEEEEEEDaRKT_RKT0_ENKUlRKT_RKT0_E_clIiS7_EEDaSI_SL_)
        /*15368*/ 	.word	0x00000000


	//----- nvinfo : EIATTR_FRAME_SIZE
	.align		4
.L_14492:
        /*1536c*/ 	.byte	0x04, 0x11
        /*1536e*/ 	.short	(.L_14494 - .L_14493)
	.align		4
.L_14493:
        /*15370*/ 	.word	index@($_ZN7cutlass13device_kernelIN5flash19enable_sm80_to_sm89INS1_16FlashAttnBwdSm80INS1_25CollectiveMainloopBwdSm80ILi2ELi2EN4cute5tupleIJNS5_1CILi128EEES8_NS7_ILi64EEEEEENS_10bfloat16_tEfNS_4arch4Sm80ELb0ELb0ELb1ELb1ELb1ELb0ELb0ELb0ELi2ELi4ELi4ELi4ELb0EEENS1_21CollectiveEpilogueBwdISA_SB_SD_Li256ELb1ELb0ELi2EEENS1_19SingleTileSchedulerILb1ELb0ELb0ELi128EEEEEEEEEvNT_6ParamsE$_ZZN4cute7idx2crdINS_5tupleIJiiNS_1CILi0EEEEEENS1_IJNS1_IJNS2_ILi4EEENS2_ILi8EEEEEES5_NS2_ILi1EEEEEEEEDaRKT_RKT0_ENKUlRKT_RKT0_E_clIiS5_EEDaSI_SL_)
        /*15374*/ 	.word	0x00000000


	//----- nvinfo : EIATTR_FRAME_SIZE
	.align		4
.L_14494:
        /*15378*/ 	.byte	0x04, 0x11
        /*1537a*/ 	.short	(.L_14496 - .L_14495)
	.align		4
.L_14495:
        /*1537c*/ 	.word	index@($_ZN7cutlass13device_kernelIN5flash19enable_sm80_to_sm89INS1_16FlashAttnBwdSm80INS1_25CollectiveMainloopBwdSm80ILi2ELi2EN4cute5tupleIJNS5_1CILi128EEES8_NS7_ILi64EEEEEENS_10bfloat16_tEfNS_4arch4Sm80ELb0ELb0ELb1ELb1ELb1ELb0ELb0ELb0ELi2ELi4ELi4ELi4ELb0EEENS1_21CollectiveEpilogueBwdISA_SB_SD_Li256ELb1ELb0ELi2EEENS1_19SingleTileSchedulerILb1ELb0ELb0ELi128EEEEEEEEEvNT_6ParamsE$_ZZN4cute7idx2crdINS_5tupleIJiiNS_1CILi0EEEEEENS1_IJNS1_IJNS2_ILi4EEENS2_ILi8EEEEEENS2_ILi2EEENS2_ILi1EEEEEEEEDaRKT_RKT0_ENKUlRKT_RKT0_E_clIiS8_EEDaSJ_SM_)
        /*15380*/ 	.word	0x00000000


	//----- nvinfo : EIATTR_FRAME_SIZE
	.align		4
.L_14496:
        /*15384*/ 	.byte	0x04, 0x11
        /*15386*/ 	.short	(.L_14498 - .L_14497)
	.align		4
.L_14497:
        /*15388*/ 	.word	index@($_ZN7cutlass13device_kernelIN5flash19enable_sm80_to_sm89INS1_16FlashAttnBwdSm80INS1_25CollectiveMainloopBwdSm80ILi2ELi2EN4cute5tupleIJNS5_1CILi128EEES8_NS7_ILi64EEEEEENS_10bfloat16_tEfNS_4arch4Sm80ELb0ELb0ELb1ELb1ELb1ELb0ELb0ELb0ELi2ELi4ELi4ELi4ELb0EEENS1_21CollectiveEpilogueBwdISA_SB_SD_Li256ELb1ELb0ELi2EEENS1_19SingleTileSchedulerILb1ELb0ELb0ELi128EEEEEEEEEvNT_6ParamsE$_ZZN4cute7idx2crdINS_5tupleIJiiNS_1CILi0EEEEEENS1_IJNS1_IJNS2_ILi4EEENS2_ILi8EEEEEENS2_ILi2EEENS2_ILi1EEEEEEEEDaRKT_RKT0_ENKUlRKT_RKT0_E_clIiS7_EEDaSJ_SM_)
        /*1538c*/ 	.word	0x00000000


	//----- nvinfo : EIATTR_FRAME_SIZE
	.align		4
.L_14498:
        /*15390*/ 	.byte	0x04, 0x11
        /*15392*/ 	.short	(.L_14500 - .L_14499)
	.align		4
.L_14499:
        /*15394*/ 	.word	index@($_ZN7cutlass13device_kernelIN5flash19enable_sm80_to_sm89INS1_16FlashAttnBwdSm80INS1_25CollectiveMainloopBwdSm80ILi2ELi2EN4cute5tupleIJNS5_1CILi128EEES8_NS7_ILi64EEEEEENS_10bfloat16_tEfNS_4arch4Sm80ELb0ELb0ELb1ELb1ELb1ELb0ELb0ELb0ELi2ELi4ELi4ELi4ELb0EEENS1_21CollectiveEpilogueBwdISA_SB_SD_Li256ELb1ELb0ELi2EEENS1_19SingleTileSchedulerILb1ELb0ELb0ELi128EEEEEEEEEvNT_6ParamsE$_ZZN4cute7flattenINS_5tupleIJNS_1CILi1EEENS1_IJiiiEEENS2_ILi64EEENS1_IJNS2_ILi72EEENS2_ILi144EEENS2_ILi288EEEEEENS2_ILi512EEEEEEEEDaRKT_ENKUlRKT_E_clIS4_EEDaSH_)
        /*15398*/ 	.word	0x00000000


	//----- nvinfo : EIATTR_FRAME_SIZE
	.align		4
.L_14500:
        /*1539c*/ 	.byte	0x04, 0x11
        /*1539e*/ 	.short	(.L_14502 - .L_14501)
	.align		4
.L_14501:
        /*153a0*/ 	.word	index@($_ZN7cutlass13device_kernelIN5flash19enable_sm80_to_sm89INS1_16FlashAttnBwdSm80INS1_25CollectiveMainloopBwdSm80ILi2ELi2EN4cute5tupleIJNS5_1CILi128EEES8_NS7_ILi64EEEEEENS_10bfloat16_tEfNS_4arch4Sm80ELb0ELb0ELb1ELb1ELb1ELb0ELb0ELb0ELi2ELi4ELi4ELi4ELb0EEENS1_21CollectiveEpilogueBwdISA_SB_SD_Li256ELb1ELb0ELi2EEENS1_19SingleTileSchedulerILb1ELb0ELb0ELi128EEEEEEEEEvNT_6ParamsE$_ZZN4cute7flattenINS_5tupleIJNS_1CILi1EEENS1_IJNS2_ILi8EEEiiEEENS2_ILi64EEENS1_IJiNS2_ILi144EEENS2_ILi288EEEEEENS2_ILi512EEEEEEEEDaRKT_ENKUlRKT_E_clIS9_EEDaSH_)
        /*153a4*/ 	.word	0x00000000


	//----- nvinfo : EIATTR_FRAME_SIZE
	.align		4
.L_14502:
        /*153a8*/ 	.byte	0x04, 0x11
        /*153aa*/ 	.short	(.L_14504 - .L_14503)
	.align		4
.L_14503:
        /*153ac*/ 	.word	index@($_ZN7cutlass13device_kernelIN5flash19enable_sm80_to_sm89INS1_16FlashAttnBwdSm80INS1_25CollectiveMainloopBwdSm80ILi2ELi2EN4cute5tupleIJNS5_1CILi128EEES8_NS7_ILi64EEEEEENS_10bfloat16_tEfNS_4arch4Sm80ELb0ELb0ELb1ELb1ELb1ELb0ELb0ELb0ELi2ELi4ELi4ELi4ELb0EEENS1_21CollectiveEpilogueBwdISA_SB_SD_Li256ELb1ELb0ELi2EEENS1_19SingleTileSchedulerILb1ELb0ELb0ELi128EEEEEEEEEvNT_6ParamsE$_ZZN4cute7flattenINS_5tupleIJNS_1CILi1EEENS1_IJNS2_ILi8EEEiiEEENS2_ILi64EEENS1_IJiNS2_ILi144EEENS2_ILi288EEEEEENS2_ILi512EEEEEEEEDaRKT_ENKUlRKT_E_clIS5_EEDaSH_)
        /*153b0*/ 	.word	0x00000000


	//----- nvinfo : EIATTR_FRAME_SIZE
	.align		4
.L_14504:
        /*153b4*/ 	.byte	0x04, 0x11
        /*153b6*/ 	.short	(.L_14506 - .L_14505)
	.align		4
.L_14505:
        /*153b8*/ 	.word	index@($_ZN7cutlass13device_kernelIN5flash19enable_sm80_to_sm89INS1_16FlashAttnBwdSm80INS1_25CollectiveMainloopBwdSm80ILi2ELi2EN4cute5tupleIJNS5_1CILi128EEES8_NS7_ILi64EEEEEENS_10bfloat16_tEfNS_4arch4Sm80ELb0ELb0ELb1ELb1ELb1ELb0ELb0ELb0ELi2ELi4ELi4ELi4ELb0EEENS1_21CollectiveEpilogueBwdISA_SB_SD_Li256ELb1ELb0ELi2EEENS1_19SingleTileSchedulerILb1ELb0ELb0ELi128EEEEEEEEEvNT_6ParamsE$_ZZN4cute7flattenINS_5tupleIJNS1_IJNS_1CILi0EEENS1_IJNS2_ILi1EEENS2_ILi512EEEiEEEEEENS2_ILi4096EEENS1_IJiNS2_ILi8192EEEEEEEEEEEDaRKT_ENKUlRKT_E_clISA_EEDaSH_)
        /*153bc*/ 	.word	0x00000000


	//----- nvinfo : EIATTR_FRAME_SIZE
	.align		4
.L_14506:
        /*153c0*/ 	.byte	0x04, 0x11
        /*153c2*/ 	.short	(.L_14508 - .L_14507)
	.align		4
.L_14507:
        /*153c4*/ 	.word	index@($_ZN7cutlass13device_kernelIN5flash19enable_sm80_to_sm89INS1_16FlashAttnBwdSm80INS1_25CollectiveMainloopBwdSm80ILi2ELi2EN4cute5tupleIJNS5_1CILi128EEES8_NS7_ILi64EEEEEENS_10bfloat16_tEfNS_4arch4Sm80ELb0ELb0ELb1ELb1ELb1ELb0ELb0ELb0ELi2ELi4ELi4ELi4ELb0EEENS1_21CollectiveEpilogueBwdISA_SB_SD_Li256ELb1ELb0ELi2EEENS1_19SingleTileSchedulerILb1ELb0ELb0ELi128EEEEEEEEEvNT_6ParamsE$_ZZN4cute7flattenINS_5tupleIJNS1_IJNS_1CILi0EEENS1_IJNS2_ILi1EEENS2_ILi512EEEiEEEEEENS2_ILi4096EEENS1_IJiNS2_ILi8192EEEEEEEEEEEDaRKT_ENKUlRKT_E_clIS7_EEDaSH_)
        /*153c8*/ 	.word	0x00000000


	//----- nvinfo : EIATTR_FRAME_SIZE
	.align		4
.L_14508:
        /*153cc*/ 	.byte	0x04, 0x11
        /*153ce*/ 	.short	(.L_14510 - .L_14509)
	.align		4
.L_14509:
        /*153d0*/ 	.word	index@($_ZN7cutlass13device_kernelIN5flash19enable_sm80_to_sm89INS1_16FlashAttnBwdSm80INS1_25CollectiveMainloopBwdSm80ILi2ELi2EN4cute5tupleIJNS5_1CILi128EEES8_NS7_ILi64EEEEEENS_10bfloat16_tEfNS_4arch4Sm80ELb0ELb0ELb1ELb1ELb1ELb0ELb0ELb0ELi2ELi4ELi4ELi4ELb0EEENS1_21CollectiveEpilogueBwdISA_SB_SD_Li256ELb1ELb0ELi2EEENS1_19SingleTileSchedulerILb1ELb0ELb0ELi128EEEEEEEEEvNT_6ParamsE$_ZZN4cute7crd2crdINS_5tupleIJiiiNS_1CILi0EEEEEENS1_IJNS2_ILi32EEENS2_ILi4EEENS2_ILi2EEENS2_ILi1EEEEEENS1_IJS8_S8_S8_S8_EEEEEDaRKT_RKT0_RKT1_ENKUlRKT_RKT0_RKT1_E_clIiS7_S8_EEDaSM_SP_SS_)
        /*153d4*/ 	.word	0x00000000


	//----- nvinfo : EIATTR_FRAME_SIZE
	.align		4
.L_14510:
        /*153d8*/ 	.byte	0x04, 0x11
        /*153da*/ 	.short	(.L_14512 - .L_14511)
	.align		4
.L_14511:
        /*153dc*/ 	.word	index@($_ZN7cutlass13device_kernelIN5flash19enable_sm80_to_sm89INS1_16FlashAttnBwdSm80INS1_25CollectiveMainloopBwdSm80ILi2ELi2EN4cute5tupleIJNS5_1CILi128EEES8_NS7_ILi64EEEEEENS_10bfloat16_tEfNS_4arch4Sm80ELb0ELb0ELb1ELb1ELb1ELb0ELb0ELb0ELi2ELi4ELi4ELi4ELb0EEENS1_21CollectiveEpilogueBwdISA_SB_SD_Li256ELb1ELb0ELi2EEENS1_19SingleTileSchedulerILb1ELb0ELb0ELi128EEEEEEEEEvNT_6ParamsE$_ZZN4cute7crd2crdINS_5tupleIJiiiNS_1CILi0EEEEEENS1_IJNS2_ILi32EEENS2_ILi4EEENS2_ILi2EEENS2_ILi1EEEEEENS1_IJS8_S8_S8_S8_EEEEEDaRKT_RKT0_RKT1_ENKUlRKT_RKT0_RKT1_E_clIiS6_S8_EEDaSM_SP_SS_)
        /*153e0*/ 	.word	0x00000000


	//----- nvinfo : EIATTR_FRAME_SIZE
	.align		4
.L_14512:
        /*153e4*/ 	.byte	0x04, 0x11
        /*153e6*/ 	.short	(.L_14514 - .L_14513)
	.align		4
.L_14513:
        /*153e8*/ 	.word	index@($_ZN7cutlass13device_kernelIN5flash19enable_sm80_to_sm89INS1_16FlashAttnBwdSm80INS1_25CollectiveMainloopBwdSm80ILi2ELi2EN4cute5tupleIJNS5_1CILi128EEES8_NS7_ILi64EEEEEENS_10bfloat16_tEfNS_4arch4Sm80ELb0ELb0ELb1ELb1ELb1ELb0ELb0ELb0ELi2ELi4ELi4ELi4ELb0EEENS1_21CollectiveEpilogueBwdISA_SB_SD_Li256ELb1ELb0ELi2EEENS1_19SingleTileSchedulerILb1ELb0ELb0ELi128EEEEEEEEEvNT_6ParamsE$_ZZN4cute7crd2crdINS_5tupleIJiiiNS_1CILi0EEEEEENS1_IJNS2_ILi32EEENS2_ILi4EEENS2_ILi2EEENS2_ILi1EEEEEENS1_IJS8_S8_S8_S8_EEEEEDaRKT_RKT0_RKT1_ENKUlRKT_RKT0_RKT1_E_clIiS5_S8_EEDaSM_SP_SS_)
        /*153ec*/ 	.word	0x00000000


	//----- nvinfo : EIATTR_FRAME_SIZE
	.align		4
.L_14514:
        /*153f0*/ 	.byte	0x04, 0x11
        /*153f2*/ 	.short	(.L_14516 - .L_14515)
	.align		4
.L_14515:
        /*153f4*/ 	.word	index@($_ZN7cutlass13device_kernelIN5flash19enable_sm80_to_sm89INS1_16FlashAttnBwdSm80INS1_25CollectiveMainloopBwdSm80ILi2ELi2EN4cute5tupleIJNS5_1CILi128EEES8_NS7_ILi64EEEEEENS_10bfloat16_tEfNS_4arch4Sm80ELb0ELb0ELb1ELb1ELb1ELb0ELb0ELb0ELi2ELi4ELi4ELi4ELb0EEENS1_21CollectiveEpilogueBwdISA_SB_SD_Li256ELb1ELb0ELi2EEENS1_19SingleTileSchedulerILb1ELb0ELb0ELi128EEEEEEEEEvNT_6ParamsE$_ZZN4cute6upcastILi2ENS_5tupleIJNS_1CILi2EEES3_S3_EEENS1_IJNS2_ILi1EEENS2_ILi512EEEiEEEEEDaRKT0_RKT1_ENKUlRKT_RKT0_E_clIS3_iEEDaSG_SJ_)
        /*153f8*/ 	.word	0x00000000


	//----- nvinfo : EIATTR_FRAME_SIZE
	.align		4
.L_14516:
        /*153fc*/ 	.byte	0x04, 0x11
        /*153fe*/ 	.short	(.L_14518 - .L_14517)
	.align		4
.L_14517:
        /*15400*/ 	.word	index@($_ZN7cutlass13device_kernelIN5flash19enable_sm80_to_sm89INS1_16FlashAttnBwdSm80INS1_25CollectiveMainloopBwdSm80ILi2ELi2EN4cute5tupleIJNS5_1CILi128EEES8_NS7_ILi64EEEEEENS_10bfloat16_tEfNS_4arch4Sm80ELb0ELb0ELb1ELb1ELb1ELb0ELb0ELb0ELi2ELi4ELi4ELi4ELb0EEENS1_21CollectiveEpilogueBwdISA_SB_SD_Li256ELb1ELb0ELi2EEENS1_19SingleTileSchedulerILb1ELb0ELb0ELi128EEEEEEEEEvNT_6ParamsE$_ZZN4cute6upcastILi2ENS_5tupleIJNS_1CILi2EEES3_EEENS1_IJiNS2_ILi8192EEEEEEEEDaRKT0_RKT1_ENKUlRKT_RKT0_E_clIS3_iEEDaSF_SI_)
        /*15404*/ 	.word	0x00000000


	//----- nvinfo : EIATTR_FRAME_SIZE
	.align		4
.L_14518:
        /*15408*/ 	.byte	0x04, 0x11
        /*1540a*/ 	.short	(.L_14520 - .L_14519)
	.align		4
.L_14519:
        /*1540c*/ 	.word	index@($_ZN7cutlass13device_kernelIN5flash19enable_sm80_to_sm89INS1_16FlashAttnBwdSm80INS1_25CollectiveMainloopBwdSm80ILi2ELi2EN4cute5tupleIJNS5_1CILi128EEES8_NS7_ILi64EEEEEENS_10bfloat16_tEfNS_4arch4Sm80ELb0ELb0ELb1ELb1ELb1ELb0ELb0ELb0ELi2ELi4ELi4ELi4ELb0EEENS1_21CollectiveEpilogueBwdISA_SB_SD_Li256ELb1ELb0ELi2EEENS1_19SingleTileSchedulerILb1ELb0ELb0ELi128EEEEEEEEEvNT_6ParamsE$_ZZN4cute6upcastILi2ENS_5tupleIJNS_1CILi1EEENS1_IJNS2_ILi2EEES4_S4_EEEEEENS1_IJNS2_ILi0EEENS1_IJS3_NS2_ILi512EEEiEEEEEEEEDaRKT0_RKT1_ENKUlRKT_RKT0_E_clIS5_S9_EEDaSJ_SM_)
        /*15410*/ 	.word	0x00000000


	//----- nvinfo : EIATTR_FRAME_SIZE
	.align		4
.L_14520:
        /*15414*/ 	.byte	0x04, 0x11
        /*15416*/ 	.short	(.L_14522 - .L_14521)
	.align		4
.L_14521:
        /*15418*/ 	.word	index@($_ZN7cutlass13device_kernelIN5flash19enable_sm80_to_sm89INS1_16FlashAttnBwdSm80INS1_25CollectiveMainloopBwdSm80ILi2ELi2EN4cute5tupleIJNS5_1CILi128EEES8_NS7_ILi64EEEEEENS_10bfloat16_tEfNS_4arch4Sm80ELb0ELb0ELb1ELb1ELb1ELb0ELb0ELb0ELi2ELi4ELi4ELi4ELb0EEENS1_21CollectiveEpilogueBwdISA_SB_SD_Li256ELb1ELb0ELi2EEENS1_19SingleTileSchedulerILb1ELb0ELb0ELi128EEEEEEEEEvNT_6ParamsE$_ZZN4cute6upcastILi2ENS_5tupleIJNS1_IJNS_1CILi1EEENS1_IJNS2_ILi2EEES4_S4_EEEEEES4_NS1_IJS4_S4_EEEEEENS1_IJNS1_IJNS2_ILi0EEENS1_IJS3_NS2_ILi512EEEiEEEEEENS2_ILi4096EEENS1_IJiNS2_ILi8192EEEEEEEEEEEDaRKT0_RKT1_ENKUlRKT_RKT0_E_clIS7_SF_EEDaSP_SS_)
        /*1541c*/ 	.word	0x00000000


	//----- nvinfo : EIATTR_FRAME_SIZE
	.align		4
.L_14522:
        /*15420*/ 	.byte	0x04, 0x11
        /*15422*/ 	.short	(.L_14524 - .L_14523)
	.align		4
.L_14523:
        /*15424*/ 	.word	index@($_ZN7cutlass13device_kernelIN5flash19enable_sm80_to_sm89INS1_16FlashAttnBwdSm80INS1_25CollectiveMainloopBwdSm80ILi2ELi2EN4cute5tupleIJNS5_1CILi128EEES8_NS7_ILi64EEEEEENS_10bfloat16_tEfNS_4arch4Sm80ELb0ELb0ELb1ELb1ELb1ELb0ELb0ELb0ELi2ELi4ELi4ELi4ELb0EEENS1_21CollectiveEpilogueBwdISA_SB_SD_Li256ELb1ELb0ELi2EEENS1_19SingleTileSchedulerILb1ELb0ELb0ELi128EEEEEEEEEvNT_6ParamsE$_ZZN4cute6upcastILi2ENS_5tupleIJNS1_IJNS_1CILi1EEENS1_IJNS2_ILi2EEES4_S4_EEEEEES4_NS1_IJS4_S4_EEEEEENS1_IJNS1_IJNS2_ILi0EEENS1_IJS3_NS2_ILi512EEEiEEEEEENS2_ILi4096EEENS1_IJiNS2_ILi8192EEEEEEEEEEEDaRKT0_RKT1_ENKUlRKT_RKT0_E_clIS6_SC_EEDaSP_SS_)
        /*15428*/ 	.word	0x00000000


	//----- nvinfo : EIATTR_FRAME_SIZE
	.align		4
.L_14524:
        /*1542c*/ 	.byte	0x04, 0x11
        /*1542e*/ 	.short	(.L_14526 - .L_14525)
	.align		4
.L_14525:
        /*15430*/ 	.word	index@($_ZN7cutlass13device_kernelIN5flash19enable_sm80_to_sm89INS1_16FlashAttnBwdSm80INS1_25CollectiveMainloopBwdSm80ILi2ELi2EN4cute5tupleIJNS5_1CILi128EEES8_NS7_ILi64EEEEEENS_10bfloat16_tEfNS_4arch4Sm80ELb0ELb0ELb1ELb1ELb1ELb0ELb0ELb0ELi2ELi4ELi4ELi4ELb0EEENS1_21CollectiveEpilogueBwdISA_SB_SD_Li256ELb1ELb0ELi2EEENS1_19SingleTileSchedulerILb1ELb0ELb0ELi128EEEEEEEEEvNT_6ParamsE$_ZZN4cute6detail9lift_diceINS_5tupleIJiNS_1CILi0EEEEEES5_EEDaRKT_RKT0_ENKUlRKT_RKT0_E_clIiiEEDaSE_SH_)
        /*15434*/ 	.word	0x00000000


	//----- nvinfo : EIATTR_FRAME_SIZE
	.align		4
.L_14526:
        /*15438*/ 	.byte	0x04, 0x11
        /*1543a*/ 	.short	(.L_14528 - .L_14527)
	.align		4
.L_14527:
        /*1543c*/ 	.word	index@($_ZN7cutlass13device_kernelIN5flash19enable_sm80_to_sm89INS1_16FlashAttnBwdSm80INS1_25CollectiveMainloopBwdSm80ILi2ELi2EN4cute5tupleIJNS5_1CILi128EEES8_NS7_ILi64EEEEEENS_10bfloat16_tEfNS_4arch4Sm80ELb0ELb0ELb1ELb1ELb1ELb0ELb0ELb0ELi2ELi4ELi4ELi4ELb0EEENS1_21CollectiveEpilogueBwdISA_SB_SD_Li256ELb1ELb0ELi2EEENS1_19SingleTileSchedulerILb1ELb0ELb0ELi128EEEEEEEEEvNT_6ParamsE$_ZZN4cute6detail9lift_diceINS_5tupleIJiNS2_IJiNS_1CILi0EEEEEEEEES6_EEDaRKT_RKT0_ENKUlRKT_RKT0_E_clIiiEEDaSF_SI_)
        /*15440*/ 	.word	0x00000000


	//----- nvinfo : EIATTR_FRAME_SIZE
	.align		4
.L_14528:
        /*15444*/ 	.byte	0x04, 0x11
        /*15446*/ 	.short	(.L_14530 - .L_14529)
	.align		4
.L_14529:
        /*15448*/ 	.word	index@($_ZN7cutlass13device_kernelIN5flash19enable_sm80_to_sm89INS1_16FlashAttnBwdSm80INS1_25CollectiveMainloopBwdSm80ILi2ELi2EN4cute5tupleIJNS5_1CILi128EEES8_NS7_ILi64EEEEEENS_10bfloat16_tEfNS_4arch4Sm80ELb0ELb0ELb1ELb1ELb1ELb0ELb0ELb0ELi2ELi4ELi4ELi4ELb0EEENS1_21CollectiveEpilogueBwdISA_SB_SD_Li256ELb1ELb0ELi2EEENS1_19SingleTileSchedulerILb1ELb0ELb0ELi128EEEEEEEEEvNT_6ParamsE$_ZZN4cute6detail9lift_diceINS_5tupleIJiNS2_IJiNS_1CILi0EEEEEEEEES6_EEDaRKT_RKT0_ENKUlRKT_RKT0_E_clIS5_S5_EEDaSF_SI_)
        /*1544c*/ 	.word	0x00000000


	//----- nvinfo : EIATTR_FRAME_SIZE
	.align		4
.L_14530:
        /*15450*/ 	.byte	0x04, 0x11
        /*15452*/ 	.short	(.L_14532 - .L_14531)
	.align		4
.L_14531:
        /*15454*/ 	.word	index@($_ZN7cutlass13device_kernelIN5flash19enable_sm80_to_sm89INS1_16FlashAttnBwdSm80INS1_25CollectiveMainloopBwdSm80ILi2ELi2EN4cute5tupleIJNS5_1CILi128EEES8_NS7_ILi64EEEEEENS_10bfloat16_tEfNS_4arch4Sm80ELb0ELb0ELb1ELb1ELb1ELb0ELb0ELb0ELi2ELi4ELi4ELi4ELb0EEENS1_21CollectiveEpilogueBwdISA_SB_SD_Li256ELb1ELb0ELi2EEENS1_19SingleTileSchedulerILb1ELb0ELb0ELi128EEEEEEEEEvNT_6ParamsE$_ZZN4cute6detail16composition_implINS_5tupleIJNS_1CILi8EEENS3_ILi2EEES5_S5_S4_S5_EEENS2_IJNS3_ILi1EEEiiiNS3_ILi72EEENS3_ILi512EEEEEES5_S4_EEDaRKT_RKT0_RKT1_RKT2_ENKUlRKT_T0_E_clINS2_IJNS2_IJS5_EEENS2_IJiEEES7_S7_EEENS_17integral_constantIiLi4EEEEEDaSP_SQ_)
        /*15458*/ 	.word	0x00000000


	//----- nvinfo : EIATTR_FRAME_SIZE
	.align		4
.L_14532:
        /*1545c*/ 	.byte	0x04, 0x11
        /*1545e*/ 	.short	(.L_14534 - .L_14533)
	.align		4
.L_14533:
        /*15460*/ 	.word	index@($_ZN7cutlass13device_kernelIN5flash19enable_sm80_to_sm89INS1_16FlashAttnBwdSm80INS1_25CollectiveMainloopBwdSm80ILi2ELi2EN4cute5tupleIJNS5_1CILi128EEES8_NS7_ILi64EEEEEENS_10bfloat16_tEfNS_4arch4Sm80ELb0ELb0ELb1ELb1ELb1ELb0ELb0ELb0ELi2ELi4ELi4ELi4ELb0EEENS1_21CollectiveEpilogueBwdISA_SB_SD_Li256ELb1ELb0ELi2EEENS1_19SingleTileSchedulerILb1ELb0ELb0ELi128EEEEEEEEEvNT_6ParamsE$_ZZN4cute6detail16composition_implINS_5tupleIJNS_1CILi8EEENS3_ILi2EEES5_S5_S4_S5_EEENS2_IJNS3_ILi1EEEiiiNS3_ILi72EEENS3_ILi512EEEEEES5_S4_EEDaRKT_RKT0_RKT1_RKT2_ENKUlRKT_T0_E_clINS2_IJNS2_IJS5_EEENS2_IJiEEES7_S7_EEENS_17integral_constantIiLi3EEEEEDaSP_SQ_)
        /*15464*/ 	.word	0x00000000


	//----- nvinfo : EIATTR_FRAME_SIZE
	.align		4
.L_14534:
        /*15468*/ 	.byte	0x04, 0x11
        /*1546a*/ 	.short	(.L_14536 - .L_14535)
	.align		4
.L_14535:
        /*1546c*/ 	.word	index@($_ZN7cutlass13device_kernelIN5flash19enable_sm80_to_sm89INS1_16FlashAttnBwdSm80INS1_25CollectiveMainloopBwdSm80ILi2ELi2EN4cute5tupleIJNS5_1CILi128EEES8_NS7_ILi64EEEEEENS_10bfloat16_tEfNS_4arch4Sm80ELb0ELb0ELb1ELb1ELb1ELb0ELb0ELb0ELi2ELi4ELi4ELi4ELb0EEENS1_21CollectiveEpilogueBwdISA_SB_SD_Li256ELb1ELb0ELi2EEENS1_19SingleTileSchedulerILb1ELb0ELb0ELi128EEEEEEEEEvNT_6ParamsE$_ZZN4cute6detail16composition_implINS_5tupleIJNS_1CILi8EEENS3_ILi2EEES5_S5_S4_S5_EEENS2_IJNS3_ILi1EEEiiiNS3_ILi72EEENS3_ILi512EEEEEES5_S4_EEDaRKT_RKT0_RKT1_RKT2_ENKUlRKT_T0_E_clINS2_IJNS2_IJS5_EEENS2_IJiEEES7_S7_EEENS_17integral_constantIiLi2EEEEEDaSP_SQ_)
        /*15470*/ 	.word	0x00000000


	//----- nvinfo : EIATTR_FRAME_SIZE
	.align		4
.L_14536:
        /*15474*/ 	.byte	0x04, 0x11
        /*15476*/ 	.short	(.L_14538 - .L_14537)
	.align		4
.L_14537:
        /*15478*/ 	.word	index@($_ZN7cutlass13device_kernelIN5flash19enable_sm80_to_sm89INS1_16FlashAttnBwdSm80INS1_25CollectiveMainloopBwdSm80ILi2ELi2EN4cute5tupleIJNS5_1CILi128EEES8_NS7_ILi64EEEEEENS_10bfloat16_tEfNS_4arch4Sm80ELb0ELb0ELb1ELb1ELb1ELb0ELb0ELb0ELi2ELi4ELi4ELi4ELb0EEENS1_21CollectiveEpilogueBwdISA_SB_SD_Li256ELb1ELb0ELi2EEENS1_19SingleTileSchedulerILb1ELb0ELb0ELi128EEEEEEEEEvNT_6ParamsE$_ZZN4cute6detail16composition_implINS_5tupleIJNS_1CILi8EEENS3_ILi2EEES5_S5_S4_S5_EEENS2_IJNS3_ILi1EEEiiiNS3_ILi72EEENS3_ILi512EEEEEES5_S4_EEDaRKT_RKT0_RKT1_RKT2_ENKUlRKT_T0_E_clINS2_IJNS2_IJEEEST_S5_S7_EEENS_17integral_constantIiLi1EEEEEDaSP_SQ_)
        /*1547c*/ 	.word	0x00000000


	//----- nvinfo : EIATTR_FRAME_SIZE
	.align		4
.L_14538:
        /*15480*/ 	.byte	0x04, 0x11
        /*15482*/ 	.short	(.L_14540 - .L_14539)
	.align		4
.L_14539:
        /*15484*/ 	.word	index@($_ZN7cutlass13device_kernelIN5flash19enable_sm80_to_sm89INS1_16FlashAttnBwdSm80INS1_25CollectiveMainloopBwdSm80ILi2ELi2EN4cute5tupleIJNS5_1CILi128EEES8_NS7_ILi64EEEEEENS_10bfloat16_tEfNS_4arch4Sm80ELb0ELb0ELb1ELb1ELb1ELb0ELb0ELb0ELi2ELi4ELi4ELi4ELb0EEENS1_21CollectiveEpilogueBwdISA_SB_SD_Li256ELb1ELb0ELi2EEENS1_19SingleTileSchedulerILb1ELb0ELb0ELi128EEEEEEEEEvNT_6ParamsE$_ZZN4cute6detail16composition_implINS_5tupleIJNS_1CILi8EEENS3_ILi2EEES5_S5_S4_S5_EEENS2_IJNS3_ILi1EEEiiiNS3_ILi72EEENS3_ILi512EEEEEENS3_ILi4EEENS3_ILi16EEEEEDaRKT_RKT0_RKT1_RKT2_ENKUlRKT_T0_E_clINS2_IJNS2_IJS5_S5_EEENS2_IJiiEEES7_S7_EEENS_17integral_constantIiLi4EEEEEDaSR_SS_)
        /*15488*/ 	.word	0x00000000


	//----- nvinfo : EIATTR_FRAME_SIZE
	.align		4
.L_14540:
        /*1548c*/ 	.byte	0x04, 0x11
        /*1548e*/ 	.short	(.L_14542 - .L_14541)
	.align		4
.L_14541:
        /*15490*/ 	.word	index@($_ZN7cutlass13device_kernelIN5flash19enable_sm80_to_sm89INS1_16FlashAttnBwdSm80INS1_25CollectiveMainloopBwdSm80ILi2ELi2EN4cute5tupleIJNS5_1CILi128EEES8_NS7_ILi64EEEEEENS_10bfloat16_tEfNS_4arch4Sm80ELb0ELb0ELb1ELb1ELb1ELb0ELb0ELb0ELi2ELi4ELi4ELi4ELb0EEENS1_21CollectiveEpilogueBwdISA_SB_SD_Li256ELb1ELb0ELi2EEENS1_19SingleTileSchedulerILb1ELb0ELb0ELi128EEEEEEEEEvNT_6ParamsE$_ZZN4cute6detail16composition_implINS_5tupleIJNS_1CILi8EEENS3_ILi2EEES5_S5_S4_S5_EEENS2_IJNS3_ILi1EEEiiiNS3_ILi72EEENS3_ILi512EEEEEENS3_ILi4EEENS3_ILi16EEEEEDaRKT_RKT0_RKT1_RKT2_ENKUlRKT_T0_E_clINS2_IJNS2_IJS5_EEENS2_IJiEEES5_S7_EEENS_17integral_constantIiLi3EEEEEDaSR_SS_)
        /*15494*/ 	.word	0x00000000


	//----- nvinfo : EIATTR_FRAME_SIZE
	.align		4
.L_14542:
        /*15498*/ 	.byte	0x04, 0x11
        /*1549a*/ 	.short	(.L_14544 - .L_14543)
	.align		4
.L_14543:
        /*1549c*/ 	.word	index@($_ZN7cutlass13device_kernelIN5flash19enable_sm80_to_sm89INS1_16FlashAttnBwdSm80INS1_25CollectiveMainloopBwdSm80ILi2ELi2EN4cute5tupleIJNS5_1CILi128EEES8_NS7_ILi64EEEEEENS_10bfloat16_tEfNS_4arch4Sm80ELb0ELb0ELb1ELb1ELb1ELb0ELb0ELb0ELi2ELi4ELi4ELi4ELb0EEENS1_21CollectiveEpilogueBwdISA_SB_SD_Li256ELb1ELb0ELi2EEENS1_19SingleTileSchedulerILb1ELb0ELb0ELi128EEEEEEEEEvNT_6ParamsE$_ZZN4cute6detail16composition_implINS_5tupleIJNS_1CILi8EEENS3_ILi2EEES5_S5_S4_S5_EEENS2_IJNS3_ILi1EEEiiiNS3_ILi72EEENS3_ILi512EEEEEENS3_ILi4EEENS3_ILi16EEEEEDaRKT_RKT0_RKT1_RKT2_ENKUlRKT_T0_E_clINS2_IJNS2_IJEEESV_SB_S7_EEENS_17integral_constantIiLi2EEEEEDaSR_SS_)
        /*154a0*/ 	.word	0x00000000


	//----- nvinfo : EIATTR_FRAME_SIZE
	.align		4
.L_14544:
        /*154a4*/ 	.byte	0x04, 0x11
        /*154a6*/ 	.short	(.L_14546 - .L_14545)
	.align		4
.L_14545:
        /*154a8*/ 	.word	index@($_ZN7cutlass13device_kernelIN5flash19enable_sm80_to_sm89INS1_16FlashAttnBwdSm80INS1_25CollectiveMainloopBwdSm80ILi2ELi2EN4cute5tupleIJNS5_1CILi128EEES8_NS7_ILi64EEEEEENS_10bfloat16_tEfNS_4arch4Sm80ELb0ELb0ELb1ELb1ELb1ELb0ELb0ELb0ELi2ELi4ELi4ELi4ELb0EEENS1_21CollectiveEpilogueBwdISA_SB_SD_Li256ELb1ELb0ELi2EEENS1_19SingleTileSchedulerILb1ELb0ELb0ELi128EEEEEEEEEvNT_6ParamsE$_ZZN4cute6detail16composition_implINS_5tupleIJNS_1CILi8EEENS3_ILi2EEES5_S5_S4_S5_EEENS2_IJNS3_ILi1EEEiiiNS3_ILi72EEENS3_ILi512EEEEEENS2_IJS5_S5_S5_EEENS2_IJS7_S9_S4_EEEEEDaRKT_RKT0_RKT1_RKT2_ENKUlRKT_RKT0_E_clIS5_S4_EEDaSR_SU_)
        /*154ac*/ 	.word	0x00000000


	//----- nvinfo : EIATTR_FRAME_SIZE
	.align		4
.L_14546:
        /*154b0*/ 	.byte	0x04, 0x11
        /*154b2*/ 	.short	(.L_14548 - .L_14547)
	.align		4
.L_14547:
        /*154b4*/ 	.word	index@($_ZN7cutlass13device_kernelIN5flash19enable_sm80_to_sm89INS1_16FlashAttnBwdSm80INS1_25CollectiveMainloopBwdSm80ILi2ELi2EN4cute5tupleIJNS5_1CILi128EEES8_NS7_ILi64EEEEEENS_10bfloat16_tEfNS_4arch4Sm80ELb0ELb0ELb1ELb1ELb1ELb0ELb0ELb0ELi2ELi4ELi4ELi4ELb0EEENS1_21CollectiveEpilogueBwdISA_SB_SD_Li256ELb1ELb0ELi2EEENS1_19SingleTileSchedulerILb1ELb0ELb0ELi128EEEEEEEEEvNT_6ParamsE$_ZZN4cute6detail16composition_implINS_5tupleIJNS_1CILi8EEENS3_ILi2EEES5_S5_S4_S5_EEENS2_IJNS3_ILi1EEEiiiNS3_ILi72EEENS3_ILi512EEEEEENS2_IJS5_S5_EEENS2_IJS7_S4_EEEEEDaRKT_RKT0_RKT1_RKT2_ENKUlRKT_RKT0_E_clIS5_S4_EEDaSR_SU_)
        /*154b8*/ 	.word	0x00000000


	//----- nvinfo : EIATTR_FRAME_SIZE
	.align		4
.L_14548:
        /*154bc*/ 	.byte	0x04, 0x11
        /*154be*/ 	.short	(.L_14550 - .L_14549)
	.align		4
.L_14549:
        /*154c0*/ 	.word	index@($_ZN7cutlass13device_kernelIN5flash19enable_sm80_to_sm89INS1_16FlashAttnBwdSm80INS1_25CollectiveMainloopBwdSm80ILi2ELi2EN4cute5tupleIJNS5_1CILi128EEES8_NS7_ILi64EEEEEENS_10bfloat16_tEfNS_4arch4Sm80ELb0ELb0ELb1ELb1ELb1ELb0ELb0ELb0ELi2ELi4ELi4ELi4ELb0EEENS1_21CollectiveEpilogueBwdISA_SB_SD_Li256ELb1ELb0ELi2EEENS1_19SingleTileSchedulerILb1ELb0ELb0ELi128EEEEEEEEEvNT_6ParamsE$_ZZN4cute6detail16composition_implINS_5tupleIJNS_1CILi8EEENS3_ILi2EEES5_S5_S4_S5_EEENS2_IJNS3_ILi1EEEiiiNS3_ILi72EEENS3_ILi512EEEEEENS2_IJNS3_ILi4EEES5_EEENS2_IJNS3_ILi16EEENS3_ILi8192EEEEEEEEDaRKT_RKT0_RKT1_RKT2_ENKUlRKT_RKT0_E_clISB_SD_EEDaSU_SX_)
        /*154c4*/ 	.word	0x00000000


	//----- nvinfo : EIATTR_FRAME_SIZE
	.align		4
.L_14550:
        /*154c8*/ 	.byte	0x04, 0x11
        /*154ca*/ 	.short	(.L_14552 - .L_14551)
	.align		4
.L_14551:
        /*154cc*/ 	.word	index@($_ZN7cutlass13device_kernelIN5flash19enable_sm80_to_sm89INS1_16FlashAttnBwdSm80INS1_25CollectiveMainloopBwdSm80ILi2ELi2EN4cute5tupleIJNS5_1CILi128EEES8_NS7_ILi64EEEEEENS_10bfloat16_tEfNS_4arch4Sm80ELb0ELb0ELb1ELb1ELb1ELb0ELb0ELb0ELi2ELi4ELi4ELi4ELb0EEENS1_21CollectiveEpilogueBwdISA_SB_SD_Li256ELb1ELb0ELi2EEENS1_19SingleTileSchedulerILb1ELb0ELb0ELi128EEEEEEEEEvNT_6ParamsE$_ZZN4cute6detail16composition_implINS_5tupleIJNS_1CILi8EEENS3_ILi2EEES5_S5_S4_S5_EEENS2_IJNS3_ILi1EEEiiiNS3_ILi72EEENS3_ILi512EEEEEENS2_IJNS2_IJS5_S5_S5_EEES5_NS3_ILi4EEEEEENS2_IJNS2_IJS7_S9_S4_EEENS3_ILi4096EEENS3_ILi16EEEEEEEEDaRKT_RKT0_RKT1_RKT2_ENKUlRKT_RKT0_E_clISC_SG_EEDaSW_SZ_)
        /*154d0*/ 	.word	0x00000000


	//----- nvinfo : EIATTR_FRAME_SIZE
	.align		4
.L_14552:
        /*154d4*/ 	.byte	0x04, 0x11
        /*154d6*/ 	.short	(.L_14554 - .L_14553)
	.align		4
.L_14553:
        /*154d8*/ 	.word	index@($_ZN7cutlass13device_kernelIN5flash19enable_sm80_to_sm89INS1_16FlashAttnBwdSm80INS1_25CollectiveMainloopBwdSm80ILi2ELi2EN4cute5tupleIJNS5_1CILi128EEES8_NS7_ILi64EEEEEENS_10bfloat16_tEfNS_4arch4Sm80ELb0ELb0ELb1ELb1ELb1ELb0ELb0ELb0ELi2ELi4ELi4ELi4ELb0EEENS1_21CollectiveEpilogueBwdISA_SB_SD_Li256ELb1ELb0ELi2EEENS1_19SingleTileSchedulerILb1ELb0ELb0ELi128EEEEEEEEEvNT_6ParamsE$_ZZN4cute6detail16composition_implINS_5tupleIJNS_1CILi8EEENS3_ILi2EEES5_S5_S4_S5_EEENS2_IJNS3_ILi1EEEiiiNS3_ILi72EEENS3_ILi512EEEEEENS2_IJNS2_IJS5_S5_S5_EEES5_NS3_ILi4EEEEEENS2_IJNS2_IJS7_S9_S4_EEENS3_ILi4096EEENS3_ILi16EEEEEEEEDaRKT_RKT0_RKT1_RKT2_ENKUlRKT_RKT0_E_clISB_SE_EEDaSW_SZ_)
        /*154dc*/ 	.word	0x00000000


	//----- nvinfo : EIATTR_FRAME_SIZE
	.align		4
.L_14554:
        /*154e0*/ 	.byte	0x04, 0x11
        /*154e2*/ 	.short	(.L_14556 - .L_14555)
	.align		4
.L_14555:
        /*154e4*/ 	.word	index@($_ZN7cutlass13device_kernelIN5flash19enable_sm80_to_sm89INS1_16FlashAttnBwdSm80INS1_25CollectiveMainloopBwdSm80ILi2ELi2EN4cute5tupleIJNS5_1CILi128EEES8_NS7_ILi64EEEEEENS_10bfloat16_tEfNS_4arch4Sm80ELb0ELb0ELb1ELb1ELb1ELb0ELb0ELb0ELi2ELi4ELi4ELi4ELb0EEENS1_21CollectiveEpilogueBwdISA_SB_SD_Li256ELb1ELb0ELi2EEENS1_19SingleTileSchedulerILb1ELb0ELb0ELi128EEEEEEEEEvNT_6ParamsE$_ZZN4cute6detail16composition_implINS_5tupleIJNS_1CILi8EEENS3_ILi2EEES5_S5_S4_S5_EEENS2_IJNS3_ILi1EEEiiiNS3_ILi72EEENS3_ILi512EEEEEENS2_IJNS2_IJS5_S5_S5_EEES5_NS2_IJNS3_ILi4EEES5_EEEEEENS2_IJNS2_IJS7_S9_S4_EEENS3_ILi4096EEENS2_IJNS3_ILi16EEENS3_ILi8192EEEEEEEEEEEDaRKT_RKT0_RKT1_RKT2_ENKUlRKT_RKT0_E_clISD_SJ_EEDaSZ_S12_)
        /*154e8*/ 	.word	0x00000000


	//----- nvinfo : EIATTR_FRAME_SIZE
	.align		4
.L_14556:
        /*154ec*/ 	.byte	0x04, 0x11
        /*154ee*/ 	.short	(.L_14558 - .L_14557)
	.align		4
.L_14557:
        /*154f0*/ 	.word	index@($_ZN7cutlass13device_kernelIN5flash19enable_sm80_to_sm89INS1_16FlashAttnBwdSm80INS1_25CollectiveMainloopBwdSm80ILi2ELi2EN4cute5tupleIJNS5_1CILi128EEES8_NS7_ILi64EEEEEENS_10bfloat16_tEfNS_4arch4Sm80ELb0ELb0ELb1ELb1ELb1ELb0ELb0ELb0ELi2ELi4ELi4ELi4ELb0EEENS1_21CollectiveEpilogueBwdISA_SB_SD_Li256ELb1ELb0ELi2EEENS1_19SingleTileSchedulerILb1ELb0ELb0ELi128EEEEEEEEEvNT_6ParamsE$_ZZN4cute6detail16composition_implINS_5tupleIJNS_1CILi8EEENS3_ILi2EEES5_S5_S4_S5_EEENS2_IJNS3_ILi1EEEiiiNS3_ILi72EEENS3_ILi512EEEEEENS2_IJNS2_IJS5_S5_S5_EEES5_NS2_IJNS3_ILi4EEES5_EEEEEENS2_IJNS2_IJS7_S9_S4_EEENS3_ILi4096EEENS2_IJNS3_ILi16EEENS3_ILi8192EEEEEEEEEEEDaRKT_RKT0_RKT1_RKT2_ENKUlRKT_RKT0_E_clISB_SF_EEDaSZ_S12_)
        /*154f4*/ 	.word	0x00000000


	//----- nvinfo : EIATTR_FRAME_SIZE
	.align		4
.L_14558:
        /*154f8*/ 	.byte	0x04, 0x11
        /*154fa*/ 	.short	(.L_14560 - .L_14559)
	.align		4
.L_14559:
        /*154fc*/ 	.word	index@($_ZN7cutlass13device_kernelIN5flash19enable_sm80_to_sm89INS1_16FlashAttnBwdSm80INS1_25CollectiveMainloopBwdSm80ILi2ELi2EN4cute5tupleIJNS5_1CILi128EEES8_NS7_ILi64EEEEEENS_10bfloat16_tEfNS_4arch4Sm80ELb0ELb0ELb1ELb1ELb1ELb0ELb0ELb0ELi2ELi4ELi4ELi4ELb0EEENS1_21CollectiveEpilogueBwdISA_SB_SD_Li256ELb1ELb0ELi2EEENS1_19SingleTileSchedulerILb1ELb0ELb0ELi128EEEEEEEEEvNT_6ParamsE$_ZZN4cute6detail16composition_implINS_5tupleIJNS_1CILi8EEENS3_ILi2EEES5_S5_S4_S5_EEENS2_IJNS3_ILi1EEEiiiNS3_ILi72EEENS3_ILi512EEEEEENS2_IJNS2_IJS5_S5_EEES4_NS3_ILi4EEEEEENS2_IJNS2_IJS7_S4_EEENS3_ILi1024EEENS3_ILi16EEEEEEEEDaRKT_RKT0_RKT1_RKT2_ENKUlRKT_RKT0_E_clISC_SG_EEDaSW_SZ_)
        /*15500*/ 	.word	0x00000000


	//----- nvinfo : EIATTR_FRAME_SIZE
	.align		4
.L_14560:
        /*15504*/ 	.byte	0x04, 0x11
        /*15506*/ 	.short	(.L_14562 - .L_14561)
	.align		4
.L_14561:
        /*15508*/ 	.word	index@($_ZN7cutlass13device_kernelIN5flash19enable_sm80_to_sm89INS1_16FlashAttnBwdSm80INS1_25CollectiveMainloopBwdSm80ILi2ELi2EN4cute5tupleIJNS5_1CILi128EEES8_NS7_ILi64EEEEEENS_10bfloat16_tEfNS_4arch4Sm80ELb0ELb0ELb1ELb1ELb1ELb0ELb0ELb0ELi2ELi4ELi4ELi4ELb0EEENS1_21CollectiveEpilogueBwdISA_SB_SD_Li256ELb1ELb0ELi2EEENS1_19SingleTileSchedulerILb1ELb0ELb0ELi128EEEEEEEEEvNT_6ParamsE$_ZZN4cute6detail16composition_implINS_5tupleIJNS_1CILi8EEENS3_ILi2EEES5_S5_S4_S5_EEENS2_IJNS3_ILi1EEEiiiNS3_ILi72EEENS3_ILi512EEEEEENS2_IJNS2_IJS5_S5_EEES4_NS3_ILi4EEEEEENS2_IJNS2_IJS7_S4_EEENS3_ILi1024EEENS3_ILi16EEEEEEEEDaRKT_RKT0_RKT1_RKT2_ENKUlRKT_RKT0_E_clISB_SE_EEDaSW_SZ_)
        /*1550c*/ 	.word	0x00000000


	//----- nvinfo : EIATTR_FRAME_SIZE
	.align		4
.L_14562:
        /*15510*/ 	.byte	0x04, 0x11
        /*15512*/ 	.short	(.L_14564 - .L_14563)
	.align		4
.L_14563:
        /*15514*/ 	.word	index@($_ZN7cutlass13device_kernelIN5flash19enable_sm80_to_sm89INS1_16FlashAttnBwdSm80INS1_25CollectiveMainloopBwdSm80ILi2ELi2EN4cute5tupleIJNS5_1CILi128EEES8_NS7_ILi64EEEEEENS_10bfloat16_tEfNS_4arch4Sm80ELb0ELb0ELb1ELb1ELb1ELb0ELb0ELb0ELi2ELi4ELi4ELi4ELb0EEENS1_21CollectiveEpilogueBwdISA_SB_SD_Li256ELb1ELb0ELi2EEENS1_19SingleTileSchedulerILb1ELb0ELb0ELi128EEEEEEEEEvNT_6ParamsE$_ZZN4cute6detail16composition_implINS_5tupleIJNS_1CILi16EEENS3_ILi2EEES5_S5_NS3_ILi4EEES5_EEENS2_IJNS3_ILi1EEEiiiNS3_ILi144EEENS3_ILi512EEEEEES6_S4_EEDaRKT_RKT0_RKT1_RKT2_ENKUlRKT_T0_E_clINS2_IJNS2_IJS5_S5_EEENS2_IJiiEEES8_S8_EEENS_17integral_constantIiLi4EEEEEDaSQ_SR_)
        /*15518*/ 	.word	0x00000000


	//----- nvinfo : EIATTR_FRAME_SIZE
	.align		4
.L_14564:
        /*1551c*/ 	.byte	0x04, 0x11
        /*1551e*/ 	.short	(.L_14566 - .L_14565)
	.align		4
.L_14565:
        /*15520*/ 	.word	index@($_ZN7cutlass13device_kernelIN5flash19enable_sm80_to_sm89INS1_16FlashAttnBwdSm80INS1_25CollectiveMainloopBwdSm80ILi2ELi2EN4cute5tupleIJNS5_1CILi128EEES8_NS7_ILi64EEEEEENS_10bfloat16_tEfNS_4arch4Sm80ELb0ELb0ELb1ELb1ELb1ELb0ELb0ELb0ELi2ELi4ELi4ELi4ELb0EEENS1_21CollectiveEpilogueBwdISA_SB_SD_Li256ELb1ELb0ELi2EEENS1_19SingleTileSchedulerILb1ELb0ELb0ELi128EEEEEEEEEvNT_6ParamsE$_ZZN4cute6detail16composition_implINS_5tupleIJNS_1CILi16EEENS3_ILi2EEES5_S5_NS3_ILi4EEES5_EEENS2_IJNS3_ILi1EEEiiiNS3_ILi144EEENS3_ILi512EEEEEES6_S4_EEDaRKT_RKT0_RKT1_RKT2_ENKUlRKT_T0_E_clINS2_IJNS2_IJS5_S5_EEENS2_IJiiEEES8_S8_EEENS_17integral_constantIiLi3EEEEEDaSQ_SR_)
        /*15524*/ 	.word	0x00000000


	//----- nvinfo : EIATTR_FRAME_SIZE
	.align		4
.L_14566:
        /*15528*/ 	.byte	0x04, 0x11
        /*1552a*/ 	.short	(.L_14568 - .L_14567)
	.align		4
.L_14567:
        /*1552c*/ 	.word	index@($_ZN7cutlass13device_kernelIN5flash19enable_sm80_to_sm89INS1_16FlashAttnBwdSm80INS1_25CollectiveMainloopBwdSm80ILi2ELi2EN4cute5tupleIJNS5_1CILi128EEES8_NS7_ILi64EEEEEENS_10bfloat16_tEfNS_4arch4Sm80ELb0ELb0ELb1ELb1ELb1ELb0ELb0ELb0ELi2ELi4ELi4ELi4ELb0EEENS1_21CollectiveEpilogueBwdISA_SB_SD_Li256ELb1ELb0ELi2EEENS1_19SingleTileSchedulerILb1ELb0ELb0ELi128EEEEEEEEEvNT_6ParamsE$_ZZN4cute6detail16composition_implINS_5tupleIJNS_1CILi16EEENS3_ILi2EEES5_S5_NS3_ILi4EEES5_EEENS2_IJNS3_ILi1EEEiiiNS3_ILi144EEENS3_ILi512EEEEEES6_S4_EEDaRKT_RKT0_RKT1_RKT2_ENKUlRKT_T0_E_clINS2_IJNS2_IJS5_EEENS2_IJiEEES5_S8_EEENS_17integral_constantIiLi2EEEEEDaSQ_SR_)
        /*15530*/ 	.word	0x00000000


	//----- nvinfo : EIATTR_FRAME_SIZE
	.align		4
.L_14568:
        /*15534*/ 	.byte	0x04, 0x11
        /*15536*/ 	.short	(.L_14570 - .L_14569)
	.align		4
.L_14569:
        /*15538*/ 	.word	index@($_ZN7cutlass13device_kernelIN5flash19enable_sm80_to_sm89INS1_16FlashAttnBwdSm80INS1_25CollectiveMainloopBwdSm80ILi2ELi2EN4cute5tupleIJNS5_1CILi128EEES8_NS7_ILi64EEEEEENS_10bfloat16_tEfNS_4arch4Sm80ELb0ELb0ELb1ELb1ELb1ELb0ELb0ELb0ELi2ELi4ELi4ELi4ELb0EEENS1_21CollectiveEpilogueBwdISA_SB_SD_Li256ELb1ELb0ELi2EEENS1_19SingleTileSchedulerILb1ELb0ELb0ELi128EEEEEEEEEvNT_6ParamsE$_ZZN4cute6detail16composition_implINS_5tupleIJNS_1CILi16EEENS3_ILi2EEES5_S5_NS3_ILi4EEES5_EEENS2_IJNS3_ILi1EEEiiiNS3_ILi144EEENS3_ILi512EEEEEES6_S4_EEDaRKT_RKT0_RKT1_RKT2_ENKUlRKT_T0_E_clINS2_IJNS2_IJEEESU_S6_S8_EEENS_17integral_constantIiLi1EEEEEDaSQ_SR_)
        /*1553c*/ 	.word	0x00000000


	//----- nvinfo : EIATTR_FRAME_SIZE
	.align		4
.L_14570:
        /*15540*/ 	.byte	0x04, 0x11
        /*15542*/ 	.short	(.L_14572 - .L_14571)
	.align		4
.L_14571:
        /*15544*/ 	.word	index@($_ZN7cutlass13device_kernelIN5flash19enable_sm80_to_sm89INS1_16FlashAttnBwdSm80INS1_25CollectiveMainloopBwdSm80ILi2ELi2EN4cute5tupleIJNS5_1CILi128EEES8_NS7_ILi64EEEEEENS_10bfloat16_tEfNS_4arch4Sm80ELb0ELb0ELb1ELb1ELb1ELb0ELb0ELb0ELi2ELi4ELi4ELi4ELb0EEENS1_21CollectiveEpilogueBwdISA_SB_SD_Li256ELb1ELb0ELi2EEENS1_19SingleTileSchedulerILb1ELb0ELb0ELi128EEEEEEEEEvNT_6ParamsE$_ZZN4cute6detail16composition_implINS_5tupleIJNS_1CILi16EEENS3_ILi2EEES5_S5_NS3_ILi4EEES5_EEENS2_IJNS3_ILi1EEEiiiNS3_ILi144EEENS3_ILi512EEEEEES5_NS3_ILi64EEEEEDaRKT_RKT0_RKT1_RKT2_ENKUlRKT_T0_E_clINS2_IJNS2_IJS5_EEENS2_IJiEEES8_S8_EEENS_17integral_constantIiLi4EEEEEDaSR_SS_)
        /*15548*/ 	.word	0x00000000


	//----- nvinfo : EIATTR_FRAME_SIZE
	.align		4
.L_14572:
        /*1554c*/ 	.byte	0x04, 0x11
        /*1554e*/ 	.short	(.L_14574 - .L_14573)
	.align		4
.L_14573:
        /*15550*/ 	.word	index@($_ZN7cutlass13device_kernelIN5flash19enable_sm80_to_sm89INS1_16FlashAttnBwdSm80INS1_25CollectiveMainloopBwdSm80ILi2ELi2EN4cute5tupleIJNS5_1CILi128EEES8_NS7_ILi64EEEEEENS_10bfloat16_tEfNS_4arch4Sm80ELb0ELb0ELb1ELb1ELb1ELb0ELb0ELb0ELi2ELi4ELi4ELi4ELb0EEENS1_21CollectiveEpilogueBwdISA_SB_SD_Li256ELb1ELb0ELi2EEENS1_19SingleTileSchedulerILb1ELb0ELb0ELi128EEEEEEEEEvNT_6ParamsE$_ZZN4cute6detail16composition_implINS_5tupleIJNS_1CILi16EEENS3_ILi2EEES5_S5_NS3_ILi4EEES5_EEENS2_IJNS3_ILi1EEEiiiNS3_ILi144EEENS3_ILi512EEEEEES5_NS3_ILi64EEEEEDaRKT_RKT0_RKT1_RKT2_ENKUlRKT_T0_E_clINS2_IJNS2_IJEEESV_S5_S8_EEENS_17integral_constantIiLi3EEEEEDaSR_SS_)
        /*15554*/ 	.word	0x00000000


	//----- nvinfo : EIATTR_FRAME_SIZE
	.align		4
.L_14574:
        /*15558*/ 	.byte	0x04, 0x11
        /*1555a*/ 	.short	(.L_14576 - .L_14575)
	.align		4
.L_14575:
        /*1555c*/ 	.word	index@($_ZN7cutlass13device_kernelIN5flash19enable_sm80_to_sm89INS1_16FlashAttnBwdSm80INS1_25CollectiveMainloopBwdSm80ILi2ELi2EN4cute5tupleIJNS5_1CILi128EEES8_NS7_ILi64EEEEEENS_10bfloat16_tEfNS_4arch4Sm80ELb0ELb0ELb1ELb1ELb1ELb0ELb0ELb0ELi2ELi4ELi4ELi4ELb0EEENS1_21CollectiveEpilogueBwdISA_SB_SD_Li256ELb1ELb0ELi2EEENS1_19SingleTileSchedulerILb1ELb0ELb0ELi128EEEEEEEEEvNT_6ParamsE$_ZZN4cute6detail16composition_implINS_5tupleIJNS_1CILi16EEENS3_ILi2EEES5_S5_NS3_ILi4EEES5_EEENS2_IJNS3_ILi1EEEiiiNS3_ILi144EEENS3_ILi512EEEEEENS2_IJS5_S5_EEENS2_IJNS3_ILi64EEESA_EEEEEDaRKT_RKT0_RKT1_RKT2_ENKUlRKT_RKT0_E_clIS5_SD_EEDaST_SW_)
        /*15560*/ 	.word	0x00000000


	//----- nvinfo : EIATTR_FRAME_SIZE
	.align		4
.L_14576:
        /*15564*/ 	.byte	0x04, 0x11
        /*15566*/ 	.short	(.L_14578 - .L_14577)
	.align		4
.L_14577:
        /*15568*/ 	.word	index@($_ZN7cutlass13device_kernelIN5flash19enable_sm80_to_sm89INS1_16FlashAttnBwdSm80INS1_25CollectiveMainloopBwdSm80ILi2ELi2EN4cute5tupleIJNS5_1CILi128EEES8_NS7_ILi64EEEEEENS_10bfloat16_tEfNS_4arch4Sm80ELb0ELb0ELb1ELb1ELb1ELb0ELb0ELb0ELi2ELi4ELi4ELi4ELb0EEENS1_21CollectiveEpilogueBwdISA_SB_SD_Li256ELb1ELb0ELi2EEENS1_19SingleTileSchedulerILb1ELb0ELb0ELi128EEEEEEEEEvNT_6ParamsE$_ZZN4cute6detail16composition_implINS_5tupleIJNS_1CILi16EEENS3_ILi2EEES5_S5_NS3_ILi4EEES5_EEENS2_IJNS3_ILi1EEEiiiNS3_ILi144EEENS3_ILi512EEEEEENS2_IJNS2_IJS5_S5_EEES6_NS3_ILi8EEEEEENS2_IJNS2_IJNS3_ILi64EEESA_EEES4_NS3_ILi1024EEEEEEEEDaRKT_RKT0_RKT1_RKT2_ENKUlRKT_RKT0_E_clISC_SG_EEDaSX_S10_)
        /*1556c*/ 	.word	0x00000000


	//----- nvinfo : EIATTR_FRAME_SIZE
	.align		4
.L_14578:
        /*15570*/ 	.byte	0x04, 0x11
        /*15572*/ 	.short	(.L_14580 - .L_14579)
	.align		4
.L_14579:
        /*15574*/ 	.word	index@($_ZN7cutlass13device_kernelIN5flash19enable_sm80_to_sm89INS1_16FlashAttnBwdSm80INS1_25CollectiveMainloopBwdSm80ILi2ELi2EN4cute5tupleIJNS5_1CILi128EEES8_NS7_ILi64EEEEEENS_10bfloat16_tEfNS_4arch4Sm80ELb0ELb0ELb1ELb1ELb1ELb0ELb0ELb0ELi2ELi4ELi4ELi4ELb0EEENS1_21CollectiveEpilogueBwdISA_SB_SD_Li256ELb1ELb0ELi2EEENS1_19SingleTileSchedulerILb1ELb0ELb0ELi128EEEEEEEEEvNT_6ParamsE$_ZZN4cute6detail16composition_implINS_5tupleIJNS_1CILi16EEENS3_ILi2EEES5_S5_NS3_ILi4EEES5_EEENS2_IJNS3_ILi1EEEiiiNS3_ILi144EEENS3_ILi512EEEEEENS2_IJNS2_IJS5_S5_EEES6_NS3_ILi8EEEEEENS2_IJNS2_IJNS3_ILi64EEESA_EEES4_NS3_ILi1024EEEEEEEEDaRKT_RKT0_RKT1_RKT2_ENKUlRKT_RKT0_E_clIS6_S4_EEDaSX_S10_)
        /*15578*/ 	.word	0x00000000


	//----- nvinfo : EIATTR_FRAME_SIZE
	.align		4
.L_14580:
        /*1557c*/ 	.byte	0x04, 0x11
        /*1557e*/ 	.short	(.L_14582 - .L_14581)
	.align		4
.L_14581:
        /*15580*/ 	.word	index@($_ZN7cutlass13device_kernelIN5flash19enable_sm80_to_sm89INS1_16FlashAttnBwdSm80INS1_25CollectiveMainloopBwdSm80ILi2ELi2EN4cute5tupleIJNS5_1CILi128EEES8_NS7_ILi64EEEEEENS_10bfloat16_tEfNS_4arch4Sm80ELb0ELb0ELb1ELb1ELb1ELb0ELb0ELb0ELi2ELi4ELi4ELi4ELb0EEENS1_21CollectiveEpilogueBwdISA_SB_SD_Li256ELb1ELb0ELi2EEENS1_19SingleTileSchedulerILb1ELb0ELb0ELi128EEEEEEEEEvNT_6ParamsE$_ZZN4cute6detail16composition_implINS_1CILi2EEEiNS_5tupleIJNS2_ILi1EEES3_EEENS4_IJNS2_ILi0EEES5_EEEEEDaRKT_RKT0_RKT1_RKT2_ENKUlRKT_RKT0_E_clIS3_S5_EEDaSN_SQ_)
        /*15584*/ 	.word	0x00000000


	//----- nvinfo : EIATTR_FRAME_SIZE
	.align		4
.L_14582:
        /*15588*/ 	.byte	0x04, 0x11
        /*1558a*/ 	.short	(.L_14584 - .L_14583)
	.align		4
.L_14583:
        /*1558c*/ 	.word	index@($_ZN7cutlass13device_kernelIN5flash19enable_sm80_to_sm89INS1_16FlashAttnBwdSm80INS1_25CollectiveMainloopBwdSm80ILi2ELi2EN4cute5tupleIJNS5_1CILi128EEES8_NS7_ILi64EEEEEENS_10bfloat16_tEfNS_4arch4Sm80ELb0ELb0ELb1ELb1ELb1ELb0ELb0ELb0ELi2ELi4ELi4ELi4ELb0EEENS1_21CollectiveEpilogueBwdISA_SB_SD_Li256ELb1ELb0ELi2EEENS1_19SingleTileSchedulerILb1ELb0ELb0ELi128EEEEEEEEEvNT_6ParamsE$_ZZN4cute6detail10lift_sliceINS_5tupleIJNS_1CILi0EEENS_10UnderscoreEEEENS2_IJNS2_IJS4_S4_EEEiEEEEEDaRKT_RKT0_ENKUlRKT_RKT0_E_clIS5_iEEDaSH_SK_)
        /*15590*/ 	.word	0x00000000


	//----- nvinfo : EIATTR_FRAME_SIZE
	.align		4
.L_14584:
        /*15594*/ 	.byte	0x04, 0x11
        /*15596*/ 	.short	(.L_14586 - .L_14585)
	.align		4
.L_14585:
        /*15598*/ 	.word	index@($_ZN7cutlass13device_kernelIN5flash19enable_sm80_to_sm89INS1_16FlashAttnBwdSm80INS1_25CollectiveMainloopBwdSm80ILi2ELi2EN4cute5tupleIJNS5_1CILi128EEES8_NS7_ILi64EEEEEENS_10bfloat16_tEfNS_4arch4Sm80ELb0ELb0ELb1ELb1ELb1ELb0ELb0ELb0ELi2ELi4ELi4ELi4ELb0EEENS1_21CollectiveEpilogueBwdISA_SB_SD_Li256ELb1ELb0ELi2EEENS1_19SingleTileSchedulerILb1ELb0ELb0ELi128EEEEEEEEEvNT_6ParamsE$_ZZN4cute5sliceINS_5tupleIJNS_10UnderscoreES2_iEEENS1_IJNS1_IJNS_1CILi1EEENS4_ILi0EEEEEEiNS4_ILi1024EEEEEEEEDaRKT_RKT0_ENKUlRKT_RKT0_E_clIS2_iEEDaSI_SL_)
        /*1559c*/ 	.word	0x00000000


	//----- nvinfo : EIATTR_FRAME_SIZE
	.align		4
.L_14586:
        /*155a0*/ 	.byte	0x04, 0x11
        /*155a2*/ 	.short	(.L_14588 - .L_14587)
	.align		4
.L_14587:
        /*155a4*/ 	.word	index@($_ZN7cutlass13device_kernelIN5flash19enable_sm80_to_sm89INS1_16FlashAttnBwdSm80INS1_25CollectiveMainloopBwdSm80ILi2ELi2EN4cute5tupleIJNS5_1CILi128EEES8_NS7_ILi64EEEEEENS_10bfloat16_tEfNS_4arch4Sm80ELb0ELb0ELb1ELb1ELb1ELb0ELb0ELb0ELi2ELi4ELi4ELi4ELb0EEENS1_21CollectiveEpilogueBwdISA_SB_SD_Li256ELb1ELb0ELi2EEENS1_19SingleTileSchedulerILb1ELb0ELb0ELi128EEEEEEEEEvNT_6ParamsE$_ZZN4cute5sliceINS_5tupleIJNS_10UnderscoreES2_S2_iEEENS1_IJNS1_IJNS_1CILi1EEENS4_ILi0EEEEEElS6_lEEEEEDaRKT_RKT0_ENKUlRKT_RKT0_E_clIS2_lEEDaSH_SK_)
        /*155a8*/ 	.word	0x00000000


	//----- nvinfo : EIATTR_FRAME_SIZE
	.align		4
.L_14588:
        /*155ac*/ 	.byte	0x04, 0x11
        /*155ae*/ 	.short	(.L_14590 - .L_14589)
	.align		4
.L_14589:
        /*155b0*/ 	.word	index@($_ZN7cutlass13device_kernelIN5flash19enable_sm80_to_sm89INS1_16FlashAttnBwdSm80INS1_25CollectiveMainloopBwdSm80ILi2ELi2EN4cute5tupleIJNS5_1CILi128EEES8_NS7_ILi64EEEEEENS_10bfloat16_tEfNS_4arch4Sm80ELb0ELb0ELb1ELb1ELb1ELb0ELb0ELb0ELi2ELi4ELi4ELi4ELb0EEENS1_21CollectiveEpilogueBwdISA_SB_SD_Li256ELb1ELb0ELi2EEENS1_19SingleTileSchedulerILb1ELb0ELb0ELi128EEEEEEEEEvNT_6ParamsE$_ZZN4cute5sliceINS_5tupleIJNS_10UnderscoreES2_S2_iEEENS1_IJNS1_IJNS_1CILi1EEENS4_ILi0EEEEEEiNS4_ILi1024EEENS4_ILi8192EEEEEEEEDaRKT_RKT0_ENKUlRKT_RKT0_E_clIS2_iEEDaSJ_SM_)
        /*155b4*/ 	.word	0x00000000


	//----- nvinfo : EIATTR_FRAME_SIZE
	.align		4
.L_14590:
        /*155b8*/ 	.byte	0x04, 0x11
        /*155ba*/ 	.short	(.L_14592 - .L_14591)
	.align		4
.L_14591:
        /*155bc*/ 	.word	index@($_ZN7cutlass13device_kernelIN5flash19enable_sm80_to_sm89INS1_16FlashAttnBwdSm80INS1_25CollectiveMainloopBwdSm80ILi2ELi2EN4cute5tupleIJNS5_1CILi128EEES8_NS7_ILi64EEEEEENS_10bfloat16_tEfNS_4arch4Sm80ELb0ELb0ELb1ELb1ELb1ELb0ELb0ELb0ELi2ELi4ELi4ELi4ELb0EEENS1_21CollectiveEpilogueBwdISA_SB_SD_Li256ELb1ELb0ELi2EEENS1_19SingleTileSchedulerILb1ELb0ELb0ELi128EEEEEEEEEvNT_6ParamsE$_ZZN4cute5sliceINS_5tupleIJNS_10UnderscoreES2_S2_iEEENS1_IJNS1_IJNS_1CILi1EEENS4_ILi0EEEEEENS4_ILi4096EEENS1_IJiiEEENS1_IJS6_NS4_ILi8192EEEEEEEEEEEDaRKT_RKT0_ENKUlRKT_RKT0_E_clIS2_S9_EEDaSL_SO_)
        /*155c0*/ 	.word	0x00000000


	//----- nvinfo : EIATTR_FRAME_SIZE
	.align		4
.L_14592:
        /*155c4*/ 	.byte	0x04, 0x11
        /*155c6*/ 	.short	(.L_14594 - .L_14593)
	.align		4
.L_14593:
        /*155c8*/ 	.word	index@($_ZN7cutlass13device_kernelIN5flash19enable_sm80_to_sm89INS1_16FlashAttnBwdSm80INS1_25CollectiveMainloopBwdSm80ILi2ELi2EN4cute5tupleIJNS5_1CILi128EEES8_NS7_ILi64EEEEEENS_10bfloat16_tEfNS_4arch4Sm80ELb0ELb0ELb1ELb1ELb1ELb0ELb0ELb0ELi2ELi4ELi4ELi4ELb0EEENS1_21CollectiveEpilogueBwdISA_SB_SD_Li256ELb1ELb0ELi2EEENS1_19SingleTileSchedulerILb1ELb0ELb0ELi128EEEEEEEEEvNT_6ParamsE$_ZZN4cute5sliceINS_5tupleIJNS_10UnderscoreES2_NS_1CILi0EEEEEENS1_IJNS1_IJNS3_ILi1EEES4_EEEiNS3_ILi1024EEEEEEEEDaRKT_RKT0_ENKUlRKT_RKT0_E_clIS2_iEEDaSI_SL_)
        /*155cc*/ 	.word	0x00000000


	//----- nvinfo : EIATTR_FRAME_SIZE
	.align		4
.L_14594:
        /*155d0*/ 	.byte	0x04, 0x11
        /*155d2*/ 	.short	(.L_14596 - .L_14595)
	.align		4
.L_14595:
        /*155d4*/ 	.word	index@($_ZN7cutlass13device_kernelIN5flash19enable_sm80_to_sm89INS1_16FlashAttnBwdSm80INS1_25CollectiveMainloopBwdSm80ILi2ELi2EN4cute5tupleIJNS5_1CILi128EEES8_NS7_ILi64EEEEEENS_10bfloat16_tEfNS_4arch4Sm80ELb0ELb0ELb1ELb1ELb1ELb0ELb0ELb0ELi2ELi4ELi4ELi4ELb0EEENS1_21CollectiveEpilogueBwdISA_SB_SD_Li256ELb1ELb0ELi2EEENS1_19SingleTileSchedulerILb1ELb0ELb0ELi128EEEEEEEEEvNT_6ParamsE$_ZZN4cute5sliceINS_5tupleIJNS1_IJNS_10UnderscoreENS_1CILi0EEEEEENS1_IJS4_S2_EEEEEENS1_IJNS1_IJNS1_IJNS3_ILi1EEES4_EEES4_EEENS1_IJNS1_IJS4_S4_EEEiEEEEEEEEDaRKT_RKT0_ENKUlRKT_RKT0_E_clIS6_SC_EEDaSM_SP_)
        /*155d8*/ 	.word	0x00000000


	//----- nvinfo : EIATTR_FRAME_SIZE
	.align		4
.L_14596:
        /*155dc*/ 	.byte	0x04, 0x11
        /*155de*/ 	.short	(.L_14598 - .L_14597)
	.align		4
.L_14597:
        /*155e0*/ 	.word	index@($_ZN7cutlass13device_kernelIN5flash19enable_sm80_to_sm89INS1_16FlashAttnBwdSm80INS1_25CollectiveMainloopBwdSm80ILi2ELi2EN4cute5tupleIJNS5_1CILi128EEES8_NS7_ILi64EEEEEENS_10bfloat16_tEfNS_4arch4Sm80ELb0ELb0ELb1ELb1ELb1ELb0ELb0ELb0ELi2ELi4ELi4ELi4ELb0EEENS1_21CollectiveEpilogueBwdISA_SB_SD_Li256ELb1ELb0ELi2EEENS1_19SingleTileSchedulerILb1ELb0ELb0ELi128EEEEEEEEEvNT_6ParamsE$_ZZN4cute4takeILi1ELi3ENS_5tupleIJNS1_IJiNS_1CILi512EEEEEENS1_IJiiEEENS2_ILi1024EEEEEEEEDaRKT1_ENKUlDpRKT_E_clIJS5_S6_EEEDaSE_)
        /*155e4*/ 	.word	0x00000000


	//----- nvinfo : EIATTR_FRAME_SIZE
	.align		4
.L_14598:
        /*155e8*/ 	.byte	0x04, 0x11
        /*155ea*/ 	.short	(.L_14600 - .L_14599)
	.align		4
.L_14599:
        /*155ec*/ 	.word	index@($_ZN7cutlass13device_kernelIN5flash19enable_sm80_to_sm89INS1_16FlashAttnBwdSm80INS1_25CollectiveMainloopBwdSm80ILi2ELi2EN4cute5tupleIJNS5_1CILi128EEES8_NS7_ILi64EEEEEENS_10bfloat16_tEfNS_4arch4Sm80ELb0ELb0ELb1ELb1ELb1ELb0ELb0ELb0ELi2ELi4ELi4ELi4ELb0EEENS1_21CollectiveEpilogueBwdISA_SB_SD_Li256ELb1ELb0ELi2EEENS1_19SingleTileSchedulerILb1ELb0ELb0ELi128EEEEEEEEEvNT_6ParamsE$_ZZN4cute4takeILi1ELi3ENS_5tupleIJNS1_IJNS_1CILi1EEEiEEENS2_ILi1024EEENS1_IJiiEEEEEEEEDaRKT1_ENKUlDpRKT_E_clIJS5_S6_EEEDaSE_)
        /*155f0*/ 	.word	0x00000000


	//----- nvinfo : EIATTR_FRAME_SIZE
	.align		4
.L_14600:
        /*155f4*/ 	.byte	0x04, 0x11
        /*155f6*/ 	.short	(.L_14602 - .L_14601)
	.align		4
.L_14601:
        /*155f8*/ 	.word	index@($_ZN7cutlass13device_kernelIN5flash19enable_sm80_to_sm89INS1_16FlashAttnBwdSm80INS1_25CollectiveMainloopBwdSm80ILi2ELi2EN4cute5tupleIJNS5_1CILi128EEES8_NS7_ILi64EEEEEENS_10bfloat16_tEfNS_4arch4Sm80ELb0ELb0ELb1ELb1ELb1ELb0ELb0ELb0ELi2ELi4ELi4ELi4ELb0EEENS1_21CollectiveEpilogueBwdISA_SB_SD_Li256ELb1ELb0ELi2EEENS1_19SingleTileSchedulerILb1ELb0ELb0ELi128EEEEEEEEEvNT_6ParamsE$_ZZN4cute4takeILi1ELi3ENS_5tupleIJNS1_IJNS_1CILi1EEENS2_ILi512EEEiEEENS2_ILi4096EEENS1_IJiiEEEEEEEEDaRKT1_ENKUlDpRKT_E_clIJS6_S7_EEEDaSF_)
        /*155fc*/ 	.word	0x00000000


	//----- nvinfo : EIATTR_FRAME_SIZE
	.align		4
.L_14602:
        /*15600*/ 	.byte	0x04, 0x11
        /*15602*/ 	.short	(.L_14604 - .L_14603)
	.align		4
.L_14603:
        /*15604*/ 	.word	index@($_ZN7cutlass13device_kernelIN5flash19enable_sm80_to_sm89INS1_16FlashAttnBwdSm80INS1_25CollectiveMainloopBwdSm80ILi2ELi2EN4cute5tupleIJNS5_1CILi128EEES8_NS7_ILi64EEEEEENS_10bfloat16_tEfNS_4arch4Sm80ELb0ELb0ELb1ELb1ELb1ELb0ELb0ELb0ELi2ELi4ELi4ELi4ELb0EEENS1_21CollectiveEpilogueBwdISA_SB_SD_Li256ELb1ELb0ELi2EEENS1_19SingleTileSchedulerILb1ELb0ELb0ELi128EEEEEEEEEvNT_6ParamsE$_ZZN4cute4takeILi1ELi3ENS_5tupleIJNS1_IJNS_1CILi1EEENS2_ILi512EEEiEEENS2_ILi4096EEENS1_IJNS1_IJiiEEENS2_ILi8192EEEEEEEEEEEDaRKT1_ENKUlDpRKT_E_clIJS6_S9_EEEDaSH_)
        /*15608*/ 	.word	0x00000000


	//----- nvinfo : EIATTR_FRAME_SIZE
	.align		4
.L_14604:
        /*1560c*/ 	.byte	0x04, 0x11
        /*1560e*/ 	.short	(.L_14606 - .L_14605)
	.align		4
.L_14605:
        /*15610*/ 	.word	index@($_ZN7cutlass13device_kernelIN5flash19enable_sm80_to_sm89INS1_16FlashAttnBwdSm80INS1_25CollectiveMainloopBwdSm80ILi2ELi2EN4cute5tupleIJNS5_1CILi128EEES8_NS7_ILi64EEEEEENS_10bfloat16_tEfNS_4arch4Sm80ELb0ELb0ELb1ELb1ELb1ELb0ELb0ELb0ELi2ELi4ELi4ELi4ELb0EEENS1_21CollectiveEpilogueBwdISA_SB_SD_Li256ELb1ELb0ELi2EEENS1_19SingleTileSchedulerILb1ELb0ELb0ELi128EEEEEEEEEvNT_6ParamsE$_ZZN4cute4takeILi1ELi2ENS_5tupleIJNS1_IJNS_1CILi1EEENS2_ILi0EEEEEEiEEEEEDaRKT1_ENKUlDpRKT_E_clIJiEEEDaSD_)
        /*15614*/ 	.word	0x00000000


	//----- nvinfo : EIATTR_FRAME_SIZE
	.align		4
.L_14606:
        /*15618*/ 	.byte	0x04, 0x11
        /*1561a*/ 	.short	(.L_14608 - .L_14607)
	.align		4
.L_14607:
        /*1561c*/ 	.word	index@($_ZN7cutlass13device_kernelIN5flash19enable_sm80_to_sm89INS1_16FlashAttnBwdSm80INS1_25CollectiveMainloopBwdSm80ILi2ELi2EN4cute5tupleIJNS5_1CILi128EEES8_NS7_ILi64EEEEEENS_10bfloat16_tEfNS_4arch4Sm80ELb0ELb0ELb1ELb1ELb1ELb0ELb0ELb0ELi2ELi4ELi4ELi4ELb0EEENS1_21CollectiveEpilogueBwdISA_SB_SD_Li256ELb1ELb0ELi2EEENS1_19SingleTileSchedulerILb1ELb0ELb0ELi128EEEEEEEEEvNT_6ParamsE$_ZZN4cute4diceINS_5tupleIJNS1_IJiNS1_IJiNS_1CILi0EEEEEEEEENS1_IJNS_10UnderscoreENS1_IJS6_S6_EEEEEEEEES9_EEDaRKT_RKT0_ENKUlRKT_RKT0_E_clIS5_S5_EEDaSI_SL_)
        /*15620*/ 	.word	0x00000000


	//----- nvinfo : EIATTR_FRAME_SIZE
	.align		4
.L_14608:
        /*15624*/ 	.byte	0x04, 0x11
        /*15626*/ 	.short	(.L_14610 - .L_14609)
	.align		4
.L_14609:
        /*15628*/ 	.word	index@($_ZN7cutlass13device_kernelIN5flash19enable_sm80_to_sm89INS1_16FlashAttnBwdSm80INS1_25CollectiveMainloopBwdSm80ILi2ELi2EN4cute5tupleIJNS5_1CILi128EEES8_NS7_ILi64EEEEEENS_10bfloat16_tEfNS_4arch4Sm80ELb0ELb0ELb1ELb1ELb1ELb0ELb0ELb0ELi2ELi4ELi4ELi4ELb0EEENS1_21CollectiveEpilogueBwdISA_SB_SD_Li256ELb1ELb0ELi2EEENS1_19SingleTileSchedulerILb1ELb0ELb0ELi128EEEEEEEEEvNT_6ParamsE$_ZZN4cute19as_arithmetic_tupleINS_15ArithmeticTupleIJiiEEEEEDaRKT_ENKUlRKT_E_clIiEEDaS8_)
        /*1562c*/ 	.word	0x00000000


	//----- nvinfo : EIATTR_FRAME_SIZE
	.align		4
.L_14610:
        /*15630*/ 	.byte	0x04, 0x11
        /*15632*/ 	.short	(.L_14612 - .L_14611)
	.align		4
.L_14611:
        /*15634*/ 	.word	index@($_ZN7cutlass13device_kernelIN5flash19enable_sm80_to_sm89INS1_16FlashAttnBwdSm80INS1_25CollectiveMainloopBwdSm80ILi2ELi2EN4cute5tupleIJNS5_1CILi128EEES8_NS7_ILi64EEEEEENS_10bfloat16_tEfNS_4arch4Sm80ELb0ELb0ELb1ELb1ELb1ELb0ELb0ELb0ELi2ELi4ELi4ELi4ELb0EEENS1_21CollectiveEpilogueBwdISA_SB_SD_Li256ELb1ELb0ELi2EEENS1_19SingleTileSchedulerILb1ELb0ELb0ELi128EEEEEEEEEvNT_6ParamsE$_ZZN4cute19as_arithmetic_tupleINS_15ArithmeticTupleIJiiEEEEEDaRKT_ENKUlDpRKT_E_clIJiiEEEDaS9_)
        /*15638*/ 	.word	0x00000000


	//----- nvinfo : EIATTR_FRAME_SIZE
	.align		4
.L_14612:
        /*1563c*/ 	.byte	0x04, 0x11
        /*1563e*/ 	.short	(.L_14614 - .L_14613)
	.align		4
.L_14613:
        /*15640*/ 	.word	index@($_ZN7cutlass13device_kernelIN5flash19enable_sm80_to_sm89INS1_16FlashAttnBwdSm80INS1_25CollectiveMainloopBwdSm80ILi2ELi2EN4cute5tupleIJNS5_1CILi128EEES8_NS7_ILi64EEEEEENS_10bfloat16_tEfNS_4arch4Sm80ELb0ELb0ELb1ELb1ELb1ELb0ELb0ELb0ELi2ELi4ELi4ELi4ELb0EEENS1_21CollectiveEpilogueBwdISA_SB_SD_Li256ELb1ELb0ELi2EEENS1_19SingleTileSchedulerILb1ELb0ELb0ELi128EEEEEEEEEvNT_6ParamsE$_ZZN4cute16flatten_to_tupleINS_5tupleIJNS_1CILi4096EEENS1_IJiiEEEEEEEEDaRKT_ENKUlRKT_E_clIS4_EEDaSB_)
        /*15644*/ 	.word	0x00000000


	//----- nvinfo : EIATTR_FRAME_SIZE
	.align		4
.L_14614:
        /*15648*/ 	.byte	0x04, 0x11
        /*1564a*/ 	.short	(.L_14616 - .L_14615)
	.align		4
.L_14615:
        /*1564c*/ 	.word	index@($_ZN7cutlass13device_kernelIN5flash19enable_sm80_to_sm89INS1_16FlashAttnBwdSm80INS1_25CollectiveMainloopBwdSm80ILi2ELi2EN4cute5tupleIJNS5_1CILi128EEES8_NS7_ILi64EEEEEENS_10bfloat16_tEfNS_4arch4Sm80ELb0ELb0ELb1ELb1ELb1ELb0ELb0ELb0ELi2ELi4ELi4ELi4ELb0EEENS1_21CollectiveEpilogueBwdISA_SB_SD_Li256ELb1ELb0ELi2EEENS1_19SingleTileSchedulerILb1ELb0ELb0ELi128EEEEEEEEEvNT_6ParamsE$_ZZN4cute16flatten_to_tupleINS_5tupleIJNS_1CILi4096EEENS1_IJNS1_IJiiEEENS2_ILi8192EEEEEEEEEEEDaRKT_ENKUlRKT_E_clIS6_EEDaSD_)
        /*15650*/ 	.word	0x00000000


	//----- nvinfo : EIATTR_FRAME_SIZE
	.align		4
.L_14616:
        /*15654*/ 	.byte	0x04, 0x11
        /*15656*/ 	.short	(.L_14618 - .L_14617)
	.align		4
.L_14617:
        /*15658*/ 	.word	index@($_ZN7cutlass13device_kernelIN5flash19enable_sm80_to_sm89INS1_16FlashAttnBwdSm80INS1_25CollectiveMainloopBwdSm80ILi2ELi2EN4cute5tupleIJNS5_1CILi128EEES8_NS7_ILi64EEEEEENS_10bfloat16_tEfNS_4arch4Sm80ELb0ELb0ELb1ELb1ELb1ELb0ELb0ELb0ELi2ELi4ELi4ELi4ELb0EEENS1_21CollectiveEpilogueBwdISA_SB_SD_Li256ELb1ELb0ELi2EEENS1_19SingleTileSchedulerILb1ELb0ELb0ELi128EEEEEEEEEvNT_6ParamsE$_ZZN4cute16flatten_to_tupleINS_5tupleIJNS_1CILi1024EEENS1_IJiiEEEEEEEEDaRKT_ENKUlRKT_E_clIS4_EEDaSB_)
        /*1565c*/ 	.word	0x00000000


	//----- nvinfo : EIATTR_FRAME_SIZE
	.align		4
.L_14618:
        /*15660*/ 	.byte	0x04, 0x11
        /*15662*/ 	.short	(.L_14620 - .L_14619)
	.align		4
.L_14619:
        /*15664*/ 	.word	index@($_ZN7cutlass13device_kernelIN5flash19enable_sm80_to_sm89INS1_16FlashAttnBwdSm80INS1_25CollectiveMainloopBwdSm80ILi2ELi2EN4cute5tupleIJNS5_1CILi128EEES8_NS7_ILi64EEEEEENS_10bfloat16_tEfNS_4arch4Sm80ELb0ELb0ELb1ELb1ELb1ELb0ELb0ELb0ELi2ELi4ELi4ELi4ELb0EEENS1_21CollectiveEpilogueBwdISA_SB_SD_Li256ELb1ELb0ELi2EEENS1_19SingleTileSchedulerILb1ELb0ELb0ELi128EEEEEEEEEvNT_6ParamsE$_ZZN4cute16flatten_to_tupleINS_5tupleIJNS_1CILi0EEENS1_IJNS2_ILi1EEENS2_ILi512EEEiEEEEEEEEDaRKT_ENKUlRKT_E_clIS6_EEDaSD_)
        /*15668*/ 	.word	0x00000000


	//----- nvinfo : EIATTR_FRAME_SIZE
	.align		4
.L_14620:
        /*1566c*/ 	.byte	0x04, 0x11
        /*1566e*/ 	.short	(.L_14622 - .L_14621)
	.align		4
.L_14621:
        /*15670*/ 	.word	index@($_ZN7cutlass13device_kernelIN5flash19enable_sm80_to_sm89INS1_16FlashAttnBwdSm80INS1_25CollectiveMainloopBwdSm80ILi2ELi2EN4cute5tupleIJNS5_1CILi128EEES8_NS7_ILi64EEEEEENS_10bfloat16_tEfNS_4arch4Sm80ELb0ELb0ELb1ELb1ELb1ELb0ELb0ELb0ELi2ELi4ELi4ELi4ELb0EEENS1_21CollectiveEpilogueBwdISA_SB_SD_Li256ELb1ELb0ELi2EEENS1_19SingleTileSchedulerILb1ELb0ELb0ELi128EEEEEEEEEvNT_6ParamsE$_ZZN4cute16flatten_to_tupleINS_5tupleIJNS1_IJiiEEENS_1CILi8192EEEEEEEEDaRKT_ENKUlRKT_E_clIS2_EEDaSB_)
        /*15674*/ 	.word	0x00000000


	//----- nvinfo : EIATTR_FRAME_SIZE
	.align		4
.L_14622:
        /*15678*/ 	.byte	0x04, 0x11
        /*1567a*/ 	.short	(.L_14624 - .L_14623)
	.align		4
.L_14623:
        /*1567c*/ 	.word	index@($_ZN7cutlass13device_kernelIN5flash19enable_sm80_to_sm89INS1_16FlashAttnBwdSm80INS1_25CollectiveMainloopBwdSm80ILi2ELi2EN4cute5tupleIJNS5_1CILi128EEES8_NS7_ILi64EEEEEENS_10bfloat16_tEfNS_4arch4Sm80ELb0ELb0ELb1ELb1ELb1ELb0ELb0ELb0ELi2ELi4ELi4ELi4ELb0EEENS1_21CollectiveEpilogueBwdISA_SB_SD_Li256ELb1ELb0ELi2EEENS1_19SingleTileSchedulerILb1ELb0ELb0ELi128EEEEEEEEEvNT_6ParamsE$_ZZN4cute16flatten_to_tupleINS_5tupleIJNS1_IJiiEEENS_1CILi1024EEEEEEEEDaRKT_ENKUlRKT_E_clIS2_EEDaSB_)
        /*15680*/ 	.word	0x00000000


	//----- nvinfo : EIATTR_FRAME_SIZE
	.align		4
.L_14624:
        /*15684*/ 	.byte	0x04, 0x11
        /*15686*/ 	.short	(.L_14626 - .L_14625)
	.align		4
.L_14625:
        /*15688*/ 	.word	index@($_ZN7cutlass13device_kernelIN5flash19enable_sm80_to_sm89INS1_16FlashAttnBwdSm80INS1_25CollectiveMainloopBwdSm80ILi2ELi2EN4cute5tupleIJNS5_1CILi128EEES8_NS7_ILi64EEEEEENS_10bfloat16_tEfNS_4arch4Sm80ELb0ELb0ELb1ELb1ELb1ELb0ELb0ELb0ELi2ELi4ELi4ELi4ELb0EEENS1_21CollectiveEpilogueBwdISA_SB_SD_Li256ELb1ELb0ELi2EEENS1_19SingleTileSchedulerILb1ELb0ELb0ELi128EEEEEEEEEvNT_6ParamsE$_ZZN4cute14transform_leafINS_15ArithmeticTupleIJiiEEENS_8identityEEEDaRKT_OT0_ENKUlRKT_E_clIiEEDaSB_)
        /*1568c*/ 	.word	0x00000000


	//----- nvinfo : EIATTR_FRAME_SIZE
	.align		4
.L_14626:
        /*15690*/ 	.byte	0x04, 0x11
        /*15692*/ 	.short	(.L_14628 - .L_14627)
	.align		4
.L_14627:
        /*15694*/ 	.word	index@($_ZN7cutlass13device_kernelIN5flash19enable_sm80_to_sm89INS1_16FlashAttnBwdSm80INS1_25CollectiveMainloopBwdSm80ILi2ELi2EN4cute5tupleIJNS5_1CILi128EEES8_NS7_ILi64EEEEEENS_10bfloat16_tEfNS_4arch4Sm80ELb0ELb0ELb1ELb1ELb1ELb0ELb0ELb0ELi2ELi4ELi4ELi4ELb0EEENS1_21CollectiveEpilogueBwdISA_SB_SD_Li256ELb1ELb0ELi2EEENS1_19SingleTileSchedulerILb1ELb0ELb0ELi128EEEEEEEEEvNT_6ParamsE$_ZZN4cute14logical_divideINS_5tupleIJNS1_IJNS_1CILi8EEENS2_ILi1EEEEEENS1_IJNS2_ILi2EEEEEEEEENS1_IJNS1_IJS4_NS2_ILi0EEEEEENS1_IJiEEEEEENS1_IJS5_NS_6LayoutIS4_S9_EEEEEEEDaRKNSD_IT_T0_EERKT1_ENKUlRKT_RKT0_E_clINSD_IS7_SB_EESE_EEDaSQ_ST_)
        /*15698*/ 	.word	0x00000000


	//----- nvinfo : EIATTR_FRAME_SIZE
	.align		4
.L_14628:
        /*1569c*/ 	.byte	0x04, 0x11
        /*1569e*/ 	.short	(.L_14630 - .L_14629)
	.align		4
.L_14629:
        /*156a0*/ 	.word	index@($_ZN7cutlass13device_kernelIN5flash19enable_sm80_to_sm89INS1_16FlashAttnBwdSm80INS1_25CollectiveMainloopBwdSm80ILi2ELi2EN4cute5tupleIJNS5_1CILi128EEES8_NS7_ILi64EEEEEENS_10bfloat16_tEfNS_4arch4Sm80ELb0ELb0ELb1ELb1ELb1ELb0ELb0ELb0ELi2ELi4ELi4ELi4ELb0EEENS1_21CollectiveEpilogueBwdISA_SB_SD_Li256ELb1ELb0ELi2EEENS1_19SingleTileSchedulerILb1ELb0ELb0ELi128EEEEEEEEEvNT_6ParamsE$_ZZN4cute13to_mixed_bitsINS_5tupleIJNS_1CILi4EEENS2_ILi8EEEEEENS1_IJNS2_ILi128EEENS2_ILi0EEEEEENS1_IJiiEEEEEDaRKT_RKT0_RKT1_ENKUlRKT_RKT0_RKT1_E_clIS3_S6_iEEDaSL_SO_SR_)
        /*156a4*/ 	.word	0x00000000


	//----- nvinfo : EIATTR_FRAME_SIZE
	.align		4
.L_14630:
        /*156a8*/ 	.byte	0x04, 0x11
        /*156aa*/ 	.short	(.L_14632 - .L_14631)
	.align		4
.L_14631:
        /*156ac*/ 	.word	index@($_ZN7cutlass13device_kernelIN5flash19enable_sm80_to_sm89INS1_16FlashAttnBwdSm80INS1_25CollectiveMainloopBwdSm80ILi2ELi2EN4cute5tupleIJNS5_1CILi128EEES8_NS7_ILi64EEEEEENS_10bfloat16_tEfNS_4arch4Sm80ELb0ELb0ELb1ELb1ELb1ELb0ELb0ELb0ELi2ELi4ELi4ELi4ELb0EEENS1_21CollectiveEpilogueBwdISA_SB_SD_Li256ELb1ELb0ELi2EEENS1_19SingleTileSchedulerILb1ELb0ELb0ELi128EEEEEEEEEvNT_6ParamsE$_ZZN4cute13to_mixed_bitsINS_5tupleIJNS_1CILi4EEENS2_ILi8EEEEEENS1_IJNS2_ILi128EEENS2_ILi0EEEEEENS1_IJiiEEEEEDaRKT_RKT0_RKT1_ENKUlDpRKT_E_clIJNS_9MixedBitsILj0ELj384EEENS2_ILj0EEEEEEDaSM_)
        /*156b0*/ 	.word	0x00000000


	//----- nvinfo : EIATTR_FRAME_SIZE
	.align		4
.L_14632:
        /*156b4*/ 	.byte	0x04, 0x11
        /*156b6*/ 	.short	(.L_14634 - .L_14633)
	.align		4
.L_14633:
        /*156b8*/ 	.word	index@($_ZN7cutlass13device_kernelIN5flash19enable_sm80_to_sm89INS1_16FlashAttnBwdSm80INS1_25CollectiveMainloopBwdSm80ILi2ELi2EN4cute5tupleIJNS5_1CILi128EEES8_NS7_ILi64EEEEEENS_10bfloat16_tEfNS_4arch4Sm80ELb0ELb0ELb1ELb1ELb1ELb0ELb0ELb0ELi2ELi4ELi4ELi4ELb0EEENS1_21CollectiveEpilogueBwdISA_SB_SD_Li256ELb1ELb0ELi2EEENS1_19SingleTileSchedulerILb1ELb0ELb0ELi128EEEEEEEEEvNT_6ParamsE$_ZZN4cute13to_mixed_bitsINS_5tupleIJNS_1CILi4EEENS2_ILi8EEEEEENS1_IJNS2_ILi0EEENS2_ILi64EEEEEENS1_IJiiEEEEEDaRKT_RKT0_RKT1_ENKUlRKT_RKT0_RKT1_E_clIS4_S7_iEEDaSL_SO_SR_)
        /*156bc*/ 	.word	0x00000000


	//----- nvinfo : EIATTR_FRAME_SIZE
	.align		4
.L_14634:
        /*156c0*/ 	.byte	0x04, 0x11
        /*156c2*/ 	.short	(.L_14636 - .L_14635)
	.align		4
.L_14635:
        /*156c4*/ 	.word	index@($_ZN7cutlass13device_kernelIN5flash19enable_sm80_to_sm89INS1_16FlashAttnBwdSm80INS1_25CollectiveMainloopBwdSm80ILi2ELi2EN4cute5tupleIJNS5_1CILi128EEES8_NS7_ILi64EEEEEENS_10bfloat16_tEfNS_4arch4Sm80ELb0ELb0ELb1ELb1ELb1ELb0ELb0ELb0ELi2ELi4ELi4ELi4ELb0EEENS1_21CollectiveEpilogueBwdISA_SB_SD_Li256ELb1ELb0ELi2EEENS1_19SingleTileSchedulerILb1ELb0ELb0ELi128EEEEEEEEEvNT_6ParamsE$_ZZN4cute13to_mixed_bitsINS_5tupleIJNS_1CILi4EEENS2_ILi8EEEEEENS1_IJNS2_ILi0EEENS2_ILi64EEEEEENS1_IJiiEEEEEDaRKT_RKT0_RKT1_ENKUlDpRKT_E_clIJNS2_ILj0EEENS_9MixedBitsILj0ELj448EEEEEEDaSM_)
        /*156c8*/ 	.word	0x00000000


	//----- nvinfo : EIATTR_FRAME_SIZE
	.align		4
.L_14636:
        /*156cc*/ 	.byte	0x04, 0x11
        /*156ce*/ 	.short	(.L_14638 - .L_14637)
	.align		4
.L_14637:
        /*156d0*/ 	.word	index@($_ZN7cutlass13device_kernelIN5flash19enable_sm80_to_sm89INS1_16FlashAttnBwdSm80INS1_25CollectiveMainloopBwdSm80ILi2ELi2EN4cute5tupleIJNS5_1CILi128EEES8_NS7_ILi64EEEEEENS_10bfloat16_tEfNS_4arch4Sm80ELb0ELb0ELb1ELb1ELb1ELb0ELb0ELb0ELi2ELi4ELi4ELi4ELb0EEENS1_21CollectiveEpilogueBwdISA_SB_SD_Li256ELb1ELb0ELi2EEENS1_19SingleTileSchedulerILb1ELb0ELb0ELi128EEEEEEEEEvNT_6ParamsE$_ZZN4cute13to_mixed_bitsINS_5tupleIJNS1_IJNS_1CILi4EEENS2_ILi8EEEEEES3_NS2_ILi1EEEEEENS1_IJNS1_IJNS2_ILi128EEENS2_ILi0EEEEEENS2_ILi16EEES9_EEENS1_IJNS1_IJiiEEEiS9_EEEEEDaRKT_RKT0_RKT1_ENKUlRKT_RKT0_RKT1_E_clIS5_SA_SD_EEDaSQ_ST_SW_)
        /*156d4*/ 	.word	0x00000000


	//----- nvinfo : EIATTR_FRAME_SIZE
	.align		4
.L_14638:
        /*156d8*/ 	.byte	0x04, 0x11
        /*156da*/ 	.short	(.L_14640 - .L_14639)
	.align		4
.L_14639:
        /*156dc*/ 	.word	index@($_ZN7cutlass13device_kernelIN5flash19enable_sm80_to_sm89INS1_16FlashAttnBwdSm80INS1_25CollectiveMainloopBwdSm80ILi2ELi2EN4cute5tupleIJNS5_1CILi128EEES8_NS7_ILi64EEEEEENS_10bfloat16_tEfNS_4arch4Sm80ELb0ELb0ELb1ELb1ELb1ELb0ELb0ELb0ELi2ELi4ELi4ELi4ELb0EEENS1_21CollectiveEpilogueBwdISA_SB_SD_Li256ELb1ELb0ELi2EEENS1_19SingleTileSchedulerILb1ELb0ELb0ELi128EEEEEEEEEvNT_6ParamsE$_ZZN4cute13to_mixed_bitsINS_5tupleIJNS1_IJNS_1CILi4EEENS2_ILi8EEEEEES3_NS2_ILi1EEEEEENS1_IJNS1_IJNS2_ILi128EEENS2_ILi0EEEEEENS2_ILi16EEES9_EEENS1_IJNS1_IJiiEEEiS9_EEEEEDaRKT_RKT0_RKT1_ENKUlRKT_RKT0_RKT1_E_clIS3_SB_iEEDaSQ_ST_SW_)
        /*156e0*/ 	.word	0x00000000


	//----- nvinfo : EIATTR_FRAME_SIZE
	.align		4
.L_14640:
        /*156e4*/ 	.byte	0x04, 0x11
        /*156e6*/ 	.short	(.L_14642 - .L_14641)
	.align		4
.L_14641:
        /*156e8*/ 	.word	index@($_ZN7cutlass13device_kernelIN5flash19enable_sm80_to_sm89INS1_16FlashAttnBwdSm80INS1_25CollectiveMainloopBwdSm80ILi2ELi2EN4cute5tupleIJNS5_1CILi128EEES8_NS7_ILi64EEEEEENS_10bfloat16_tEfNS_4arch4Sm80ELb0ELb0ELb1ELb1ELb1ELb0ELb0ELb0ELi2ELi4ELi4ELi4ELb0EEENS1_21CollectiveEpilogueBwdISA_SB_SD_Li256ELb1ELb0ELi2EEENS1_19SingleTileSchedulerILb1ELb0ELb0ELi128EEEEEEEEEvNT_6ParamsE$_ZZN4cute13to_mixed_bitsINS_5tupleIJNS1_IJNS_1CILi4EEENS2_ILi8EEEEEES3_NS2_ILi1EEEEEENS1_IJNS1_IJNS2_ILi128EEENS2_ILi0EEEEEENS2_ILi16EEES9_EEENS1_IJNS1_IJiiEEEiS9_EEEEEDaRKT_RKT0_RKT1_ENKUlDpRKT_E_clIJNS_9MixedBitsILj0ELj384EEENSU_ILj0ELj48EEENS2_ILj0EEEEEEDaSR_)
        /*156ec*/ 	.word	0x00000000


	//----- nvinfo : EIATTR_FRAME_SIZE
	.align		4
.L_14642:
        /*156f0*/ 	.byte	0x04, 0x11
        /*156f2*/ 	.short	(.L_14644 - .L_14643)
	.align		4
.L_14643:
        /*156f4*/ 	.word	index@($_ZN7cutlass13device_kernelIN5flash19enable_sm80_to_sm89INS1_16FlashAttnBwdSm80INS1_25CollectiveMainloopBwdSm80ILi2ELi2EN4cute5tupleIJNS5_1CILi128EEES8_NS7_ILi64EEEEEENS_10bfloat16_tEfNS_4arch4Sm80ELb0ELb0ELb1ELb1ELb1ELb0ELb0ELb0ELi2ELi4ELi4ELi4ELb0EEENS1_21CollectiveEpilogueBwdISA_SB_SD_Li256ELb1ELb0ELi2EEENS1_19SingleTileSchedulerILb1ELb0ELb0ELi128EEEEEEEEEvNT_6ParamsE$_ZZN4cute13to_mixed_bitsINS_5tupleIJNS1_IJNS_1CILi4EEENS2_ILi8EEEEEES3_NS2_ILi1EEEEEENS1_IJNS1_IJNS2_ILi0EEENS2_ILi64EEEEEES8_S8_EEENS1_IJNS1_IJiiEEEiS8_EEEEEDaRKT_RKT0_RKT1_ENKUlRKT_RKT0_RKT1_E_clIS5_SA_SC_EEDaSP_SS_SV_)
        /*156f8*/ 	.word	0x00000000


	//----- nvinfo : EIATTR_FRAME_SIZE
	.align		4
.L_14644:
        /*156fc*/ 	.byte	0x04, 0x11
        /*156fe*/ 	.short	(.L_14646 - .L_14645)
	.align		4
.L_14645:
        /*15700*/ 	.word	index@($_ZN7cutlass13device_kernelIN5flash19enable_sm80_to_sm89INS1_16FlashAttnBwdSm80INS1_25CollectiveMainloopBwdSm80ILi2ELi2EN4cute5tupleIJNS5_1CILi128EEES8_NS7_ILi64EEEEEENS_10bfloat16_tEfNS_4arch4Sm80ELb0ELb0ELb1ELb1ELb1ELb0ELb0ELb0ELi2ELi4ELi4ELi4ELb0EEENS1_21CollectiveEpilogueBwdISA_SB_SD_Li256ELb1ELb0ELi2EEENS1_19SingleTileSchedulerILb1ELb0ELb0ELi128EEEEEEEEEvNT_6ParamsE$_ZZN4cute13to_mixed_bitsINS_5tupleIJNS1_IJNS_1CILi4EEENS2_ILi8EEEEEES3_NS2_ILi1EEEEEENS1_IJNS1_IJNS2_ILi0EEENS2_ILi64EEEEEES8_S8_EEENS1_IJNS1_IJiiEEEiS8_EEEEEDaRKT_RKT0_RKT1_ENKUlDpRKT_E_clIJNS_9MixedBitsILj0ELj448EEENS2_ILj0EEESV_EEEDaSQ_)
        /*15704*/ 	.word	0x00000000


	//----- nvinfo : EIATTR_FRAME_SIZE
	.align		4
.L_14646:
        /*15708*/ 	.byte	0x04, 0x11
        /*1570a*/ 	.short	(.L_14648 - .L_14647)
	.align		4
.L_14647:
        /*1570c*/ 	.word	index@($_ZN7cutlass13device_kernelIN5flash19enable_sm80_to_sm89INS1_16FlashAttnBwdSm80INS1_25CollectiveMainloopBwdSm80ILi2ELi2EN4cute5tupleIJNS5_1CILi128EEES8_NS7_ILi64EEEEEENS_10bfloat16_tEfNS_4arch4Sm80ELb0ELb0ELb1ELb1ELb1ELb0ELb0ELb0ELi2ELi4ELi4ELi4ELb0EEENS1_21CollectiveEpilogueBwdISA_SB_SD_Li256ELb1ELb0ELi2EEENS1_19SingleTileSchedulerILb1ELb0ELb0ELi128EEEEEEEEEvNT_6ParamsE$_ZZN4cute13to_mixed_bitsINS_5tupleIJNS1_IJNS_1CILi4EEENS2_ILi8EEEEEENS2_ILi2EEENS2_ILi1EEEEEENS1_IJNS1_IJNS2_ILi128EEENS2_ILi0EEEEEES4_SA_EEENS1_IJNS1_IJiiEEEiSA_EEEEEDaRKT_RKT0_RKT1_ENKUlRKT_RKT0_RKT1_E_clIS6_S4_iEEDaSQ_ST_SW_)
        /*15710*/ 	.word	0x00000000


	//----- nvinfo : EIATTR_FRAME_SIZE
	.align		4
.L_14648:
        /*15714*/ 	.byte	0x04, 0x11
        /*15716*/ 	.short	(.L_14650 - .L_14649)
	.align		4
.L_14649:
        /*15718*/ 	.word	index@($_ZN7cutlass13device_kernelIN5flash19enable_sm80_to_sm89INS1_16FlashAttnBwdSm80INS1_25CollectiveMainloopBwdSm80ILi2ELi2EN4cute5tupleIJNS5_1CILi128EEES8_NS7_ILi64EEEEEENS_10bfloat16_tEfNS_4arch4Sm80ELb0ELb0ELb1ELb1ELb1ELb0ELb0ELb0ELi2ELi4ELi4ELi4ELb0EEENS1_21CollectiveEpilogueBwdISA_SB_SD_Li256ELb1ELb0ELi2EEENS1_19SingleTileSchedulerILb1ELb0ELb0ELi128EEEEEEEEEvNT_6ParamsE$_ZZN4cute13to_mixed_bitsINS_5tupleIJNS1_IJNS_1CILi4EEENS2_ILi8EEEEEENS2_ILi2EEENS2_ILi1EEEEEENS1_IJNS1_IJNS2_ILi128EEENS2_ILi0EEEEEES4_SA_EEENS1_IJNS1_IJiiEEEiSA_EEEEEDaRKT_RKT0_RKT1_ENKUlRKT_RKT0_RKT1_E_clIS5_SB_SD_EEDaSQ_ST_SW_)
        /*1571c*/ 	.word	0x00000000


	//----- nvinfo : EIATTR_FRAME_SIZE
	.align		4
.L_14650:
        /*15720*/ 	.byte	0x04, 0x11
        /*15722*/ 	.short	(.L_14652 - .L_14651)
	.align		4
.L_14651:
        /*15724*/ 	.word	index@($_ZN7cutlass13device_kernelIN5flash19enable_sm80_to_sm89INS1_16FlashAttnBwdSm80INS1_25CollectiveMainloopBwdSm80ILi2ELi2EN4cute5tupleIJNS5_1CILi128EEES8_NS7_ILi64EEEEEENS_10bfloat16_tEfNS_4arch4Sm80ELb0ELb0ELb1ELb1ELb1ELb0ELb0ELb0ELi2ELi4ELi4ELi4ELb0EEENS1_21CollectiveEpilogueBwdISA_SB_SD_Li256ELb1ELb0ELi2EEENS1_19SingleTileSchedulerILb1ELb0ELb0ELi128EEEEEEEEEvNT_6ParamsE$_ZZN4cute13to_mixed_bitsINS_5tupleIJNS1_IJNS_1CILi4EEENS2_ILi8EEEEEENS2_ILi2EEENS2_ILi1EEEEEENS1_IJNS1_IJNS2_ILi128EEENS2_ILi0EEEEEES4_SA_EEENS1_IJNS1_IJiiEEEiSA_EEEEEDaRKT_RKT0_RKT1_ENKUlDpRKT_E_clIJNS_9MixedBitsILj0ELj384EEENSU_ILj0ELj8EEENS2_ILj0EEEEEEDaSR_)
        /*15728*/ 	.word	0x00000000


	//----- nvinfo : EIATTR_FRAME_SIZE
	.align		4
.L_14652:
        /*1572c*/ 	.byte	0x04, 0x11
        /*1572e*/ 	.short	(.L_14654 - .L_14653)
	.align		4
.L_14653:
        /*15730*/ 	.word	index@($_ZN7cutlass13device_kernelIN5flash19enable_sm80_to_sm89INS1_16FlashAttnBwdSm80INS1_25CollectiveMainloopBwdSm80ILi2ELi2EN4cute5tupleIJNS5_1CILi128EEES8_NS7_ILi64EEEEEENS_10bfloat16_tEfNS_4arch4Sm80ELb0ELb0ELb1ELb1ELb1ELb0ELb0ELb0ELi2ELi4ELi4ELi4ELb0EEENS1_21CollectiveEpilogueBwdISA_SB_SD_Li256ELb1ELb0ELi2EEENS1_19SingleTileSchedulerILb1ELb0ELb0ELi128EEEEEEEEEvNT_6ParamsE$_ZZN4cute13to_mixed_bitsINS_5tupleIJNS1_IJNS_1CILi4EEENS2_ILi8EEEEEENS2_ILi2EEENS2_ILi1EEEEEENS1_IJNS1_IJNS2_ILi0EEENS2_ILi64EEEEEES9_S9_EEENS1_IJNS1_IJiiEEEiS9_EEEEEDaRKT_RKT0_RKT1_ENKUlRKT_RKT0_RKT1_E_clIS5_SB_SD_EEDaSQ_ST_SW_)
        /*15734*/ 	.word	0x00000000


	//----- nvinfo : EIATTR_FRAME_SIZE
	.align		4
.L_14654:
        /*15738*/ 	.byte	0x04, 0x11
        /*1573a*/ 	.short	(.L_14656 - .L_14655)
	.align		4
.L_14655:
        /*1573c*/ 	.word	index@($_ZN7cutlass13device_kernelIN5flash19enable_sm80_to_sm89INS1_16FlashAttnBwdSm80INS1_25CollectiveMainloopBwdSm80ILi2ELi2EN4cute5tupleIJNS5_1CILi128EEES8_NS7_ILi64EEEEEENS_10bfloat16_tEfNS_4arch4Sm80ELb0ELb0ELb1ELb1ELb1ELb0ELb0ELb0ELi2ELi4ELi4ELi4ELb0EEENS1_21CollectiveEpilogueBwdISA_SB_SD_Li256ELb1ELb0ELi2EEENS1_19SingleTileSchedulerILb1ELb0ELb0ELi128EEEEEEEEEvNT_6ParamsE$_ZZN4cute13to_mixed_bitsINS_5tupleIJNS1_IJNS_1CILi4EEENS2_ILi8EEEEEENS2_ILi2EEENS2_ILi1EEEEEENS1_IJNS1_IJNS2_ILi0EEENS2_ILi64EEEEEES9_S9_EEENS1_IJNS1_IJiiEEEiS9_EEEEEDaRKT_RKT0_RKT1_ENKUlDpRKT_E_clIJNS_9MixedBitsILj0ELj448EEENS2_ILj0EEESW_EEEDaSR_)
        /*15740*/ 	.word	0x00000000


	//----- nvinfo : EIATTR_FRAME_SIZE
	.align		4
.L_14656:
        /*15744*/ 	.byte	0x04, 0x11
        /*15746*/ 	.short	(.L_14658 - .L_14657)
	.align		4
.L_14657:
        /*15748*/ 	.word	index@($_ZN7cutlass13device_kernelIN5flash19enable_sm80_to_sm89INS1_16FlashAttnBwdSm80INS1_25CollectiveMainloopBwdSm80ILi2ELi2EN4cute5tupleIJNS5_1CILi128EEES8_NS7_ILi64EEEEEENS_10bfloat16_tEfNS_4arch4Sm80ELb0ELb0ELb1ELb1ELb1ELb0ELb0ELb0ELi2ELi4ELi4ELi4ELb0EEENS1_21CollectiveEpilogueBwdISA_SB_SD_Li256ELb1ELb0ELi2EEENS1_19SingleTileSchedulerILb1ELb0ELb0ELi128EEEEEEEEEvNT_6ParamsE$_ZZN4cute12filter_tupleINS_5tupleIJiNS_1CILi0EEEEEES4_ZNS_6detail9lift_diceIS4_S4_EEDaRKT_RKT0_EUlRKT_RKT0_E_EEDaS9_SC_OT1_ENKUlDpSF_E_clIJNS1_IJiEEENS1_IJS3_EEEEEEDaSM_)
        /*1574c*/ 	.word	0x00000000


	//----- nvinfo : EIATTR_FRAME_SIZE
	.align		4
.L_14658:
        /*15750*/ 	.byte	0x04, 0x11
        /*15752*/ 	.short	(.L_14660 - .L_14659)
	.align		4
.L_14659:
        /*15754*/ 	.word	index@($_ZN7cutlass13device_kernelIN5flash19enable_sm80_to_sm89INS1_16FlashAttnBwdSm80INS1_25CollectiveMainloopBwdSm80ILi2ELi2EN4cute5tupleIJNS5_1CILi128EEES8_NS7_ILi64EEEEEENS_10bfloat16_tEfNS_4arch4Sm80ELb0ELb0ELb1ELb1ELb1ELb0ELb0ELb0ELi2ELi4ELi4ELi4ELb0EEENS1_21CollectiveEpilogueBwdISA_SB_SD_Li256ELb1ELb0ELi2EEENS1_19SingleTileSchedulerILb1ELb0ELb0ELi128EEEEEEEEEvNT_6ParamsE$_ZZN4cute12filter_tupleINS_5tupleIJiNS1_IJiNS_1CILi0EEEEEEEEES5_ZNS_6detail9lift_diceIS5_S5_EEDaRKT_RKT0_EUlRKT_RKT0_E_EEDaSA_SD_OT1_ENKUlDpSG_E_clIJNS1_IJiEEES4_EEEDaSN_)
        /*15758*/ 	.word	0x00000000


	//----- nvinfo : EIATTR_FRAME_SIZE
	.align		4
.L_14660:
        /*1575c*/ 	.byte	0x04, 0x11
        /*1575e*/ 	.short	(.L_14662 - .L_14661)
	.align		4
.L_14661:
        /*15760*/ 	.word	index@($_ZN7cutlass13device_kernelIN5flash19enable_sm80_to_sm89INS1_16FlashAttnBwdSm80INS1_25CollectiveMainloopBwdSm80ILi2ELi2EN4cute5tupleIJNS5_1CILi128EEES8_NS7_ILi64EEEEEENS_10bfloat16_tEfNS_4arch4Sm80ELb0ELb0ELb1ELb1ELb1ELb0ELb0ELb0ELi2ELi4ELi4ELi4ELb0EEENS1_21CollectiveEpilogueBwdISA_SB_SD_Li256ELb1ELb0ELi2EEENS1_19SingleTileSchedulerILb1ELb0ELb0ELi128EEEEEEEEEvNT_6ParamsE$_ZZN4cute12filter_tupleINS_5tupleIJNS_1CILi4096EEENS1_IJiiEEEEEEZNS_16flatten_to_tupleIS5_EEDaRKT_EUlRKT_E_EEDaS9_OT0_ENKUlDpSC_E_clIJNS1_IJS3_EEES4_EEEDaSG_)
        /*15764*/ 	.word	0x00000000


	//----- nvinfo : EIATTR_FRAME_SIZE
	.align		4
.L_14662:
        /*15768*/ 	.byte	0x04, 0x11
        /*1576a*/ 	.short	(.L_14664 - .L_14663)
	.align		4
.L_14663:
        /*1576c*/ 	.word	index@($_ZN7cutlass13device_kernelIN5flash19enable_sm80_to_sm89INS1_16FlashAttnBwdSm80INS1_25CollectiveMainloopBwdSm80ILi2ELi2EN4cute5tupleIJNS5_1CILi128EEES8_NS7_ILi64EEEEEENS_10bfloat16_tEfNS_4arch4Sm80ELb0ELb0ELb1ELb1ELb1ELb0ELb0ELb0ELi2ELi4ELi4ELi4ELb0EEENS1_21CollectiveEpilogueBwdISA_SB_SD_Li256ELb1ELb0ELi2EEENS1_19SingleTileSchedulerILb1ELb0ELb0ELi128EEEEEEEEEvNT_6ParamsE$_ZZN4cute12filter_tupleINS_5tupleIJNS_1CILi4096EEENS1_IJNS1_IJiiEEENS2_ILi8192EEEEEEEEEZNS_16flatten_to_tupleIS7_EEDaRKT_EUlRKT_E_EEDaSB_OT0_ENKUlDpSE_E_clIJNS1_IJS3_EEENS1_IJiiS5_EEEEEEDaSI_)
        /*15770*/ 	.word	0x00000000


	//----- nvinfo : EIATTR_FRAME_SIZE
	.align		4
.L_14664:
        /*15774*/ 	.byte	0x04, 0x11
        /*15776*/ 	.short	(.L_14666 - .L_14665)
	.align		4
.L_14665:
        /*15778*/ 	.word	index@($_ZN7cutlass13device_kernelIN5flash19enable_sm80_to_sm89INS1_16FlashAttnBwdSm80INS1_25CollectiveMainloopBwdSm80ILi2ELi2EN4cute5tupleIJNS5_1CILi128EEES8_NS7_ILi64EEEEEENS_10bfloat16_tEfNS_4arch4Sm80ELb0ELb0ELb1ELb1ELb1ELb0ELb0ELb0ELi2ELi4ELi4ELi4ELb0EEENS1_21CollectiveEpilogueBwdISA_SB_SD_Li256ELb1ELb0ELi2EEENS1_19SingleTileSchedulerILb1ELb0ELb0ELi128EEEEEEEEEvNT_6ParamsE$_ZZN4cute12filter_tupleINS_5tupleIJNS_1CILi1EEENS1_IJiiiEEENS2_ILi64EEENS1_IJNS2_ILi72EEENS2_ILi144EEENS2_ILi288EEEEEENS2_ILi512EEEEEEZNS_7flattenISB_EEDaRKT_EUlRKT_E_EEDaSF_OT0_ENKUlDpSI_E_clIJNS1_IJS3_EEES4_NS1_IJS5_EEES9_NS1_IJSA_EEEEEEDaSM_)
        /*1577c*/ 	.word	0x00000000


	//----- nvinfo : EIATTR_FRAME_SIZE
	.align		4
.L_14666:
        /*15780*/ 	.byte	0x04, 0x11
        /*15782*/ 	.short	(.L_14668 - .L_14667)
	.align		4
.L_14667:
        /*15784*/ 	.word	index@($_ZN7cutlass13device_kernelIN5flash19enable_sm80_to_sm89INS1_16FlashAttnBwdSm80INS1_25CollectiveMainloopBwdSm80ILi2ELi2EN4cute5tupleIJNS5_1CILi128EEES8_NS7_ILi64EEEEEENS_10bfloat16_tEfNS_4arch4Sm80ELb0ELb0ELb1ELb1ELb1ELb0ELb0ELb0ELi2ELi4ELi4ELi4ELb0EEENS1_21CollectiveEpilogueBwdISA_SB_SD_Li256ELb1ELb0ELi2EEENS1_19SingleTileSchedulerILb1ELb0ELb0ELi128EEEEEEEEEvNT_6ParamsE$_ZZN4cute12filter_tupleINS_5tupleIJNS_1CILi1EEENS1_IJNS2_ILi8EEEiiEEENS2_ILi64EEENS1_IJiNS2_ILi144EEENS2_ILi288EEEEEENS2_ILi512EEEEEEZNS_7flattenISB_EEDaRKT_EUlRKT_E_EEDaSF_OT0_ENKUlDpSI_E_clIJNS1_IJS3_EEES5_NS1_IJS6_EEES9_NS1_IJSA_EEEEEEDaSM_)
        /*15788*/ 	.word	0x00000000


	//----- nvinfo : EIATTR_FRAME_SIZE
	.align		4
.L_14668:
        /*1578c*/ 	.byte	0x04, 0x11
        /*1578e*/ 	.short	(.L_14670 - .L_14669)
	.align		4
.L_14669:
        /*15790*/ 	.word	index@($_ZN7cutlass13device_kernelIN5flash19enable_sm80_to_sm89INS1_16FlashAttnBwdSm80INS1_25CollectiveMainloopBwdSm80ILi2ELi2EN4cute5tupleIJNS5_1CILi128EEES8_NS7_ILi64EEEEEENS_10bfloat16_tEfNS_4arch4Sm80ELb0ELb0ELb1ELb1ELb1ELb0ELb0ELb0ELi2ELi4ELi4ELi4ELb0EEENS1_21CollectiveEpilogueBwdISA_SB_SD_Li256ELb1ELb0ELi2EEENS1_19SingleTileSchedulerILb1ELb0ELb0ELi128EEEEEEEEEvNT_6ParamsE$_ZZN4cute12filter_tupleINS_5tupleIJNS_1CILi1024EEENS1_IJiiEEEEEEZNS_16flatten_to_tupleIS5_EEDaRKT_EUlRKT_E_EEDaS9_OT0_ENKUlDpSC_E_clIJNS1_IJS3_EEES4_EEEDaSG_)
        /*15794*/ 	.word	0x00000000


	//----- nvinfo : EIATTR_FRAME_SIZE
	.align		4
.L_14670:
        /*15798*/ 	.byte	0x04, 0x11
        /*1579a*/ 	.short	(.L_14672 - .L_14671)
	.align		4
.L_14671:
        /*1579c*/ 	.word	index@($_ZN7cutlass13device_kernelIN5flash19enable_sm80_to_sm89INS1_16FlashAttnBwdSm80INS1_25CollectiveMainloopBwdSm80ILi2ELi2EN4cute5tupleIJNS5_1CILi128EEES8_NS7_ILi64EEEEEENS_10bfloat16_tEfNS_4arch4Sm80ELb0ELb0ELb1ELb1ELb1ELb0ELb0ELb0ELi2ELi4ELi4ELi4ELb0EEENS1_21CollectiveEpilogueBwdISA_SB_SD_Li256ELb1ELb0ELi2EEENS1_19SingleTileSchedulerILb1ELb0ELb0ELi128EEEEEEEEEvNT_6ParamsE$_ZZN4cute12filter_tupleINS_5tupleIJNS_1CILi0EEENS_10UnderscoreEEEENS1_IJNS1_IJS3_S3_EEEiEEEZNS_6detail10lift_sliceIS5_S7_EEDaRKT_RKT0_EUlRKT_RKT0_E_EEDaSC_SF_OT1_ENKUlDpSI_E_clIJNS1_IJEEENS1_IJiEEEEEEDaSP_)
        /*157a0*/ 	.word	0x00000000


	//----- nvinfo : EIATTR_FRAME_SIZE
	.align		4
.L_14672:
        /*157a4*/ 	.byte	0x04, 0x11
        /*157a6*/ 	.short	(.L_14674 - .L_14673)
	.align		4
.L_14673:
        /*157a8*/ 	.word	index@($_ZN7cutlass13device_kernelIN5flash19enable_sm80_to_sm89INS1_16FlashAttnBwdSm80INS1_25CollectiveMainloopBwdSm80ILi2ELi2EN4cute5tupleIJNS5_1CILi128EEES8_NS7_ILi64EEEEEENS_10bfloat16_tEfNS_4arch4Sm80ELb0ELb0ELb1ELb1ELb1ELb0ELb0ELb0ELi2ELi4ELi4ELi4ELb0EEENS1_21CollectiveEpilogueBwdISA_SB_SD_Li256ELb1ELb0ELi2EEENS1_19SingleTileSchedulerILb1ELb0ELb0ELi128EEEEEEEEEvNT_6ParamsE$_ZZN4cute12filter_tupleINS_5tupleIJNS_1CILi0EEENS1_IJNS2_ILi1EEENS2_ILi512EEEiEEEEEEZNS_16flatten_to_tupleIS7_EEDaRKT_EUlRKT_E_EEDaSB_OT0_ENKUlDpSE_E_clIJNS1_IJS3_EEES6_EEEDaSI_)
        /*157ac*/ 	.word	0x00000000


	//----- nvinfo : EIATTR_FRAME_SIZE
	.align		4
.L_14674:
        /*157b0*/ 	.byte	0x04, 0x11
        /*157b2*/ 	.short	(.L_14676 - .L_14675)
	.align		4
.L_14675:
        /*157b4*/ 	.word	index@($_ZN7cutlass13device_kernelIN5flash19enable_sm80_to_sm89INS1_16FlashAttnBwdSm80INS1_25CollectiveMainloopBwdSm80ILi2ELi2EN4cute5tupleIJNS5_1CILi128EEES8_NS7_ILi64EEEEEENS_10bfloat16_tEfNS_4arch4Sm80ELb0ELb0ELb1ELb1ELb1ELb0ELb0ELb0ELi2ELi4ELi4ELi4ELb0EEENS1_21CollectiveEpilogueBwdISA_SB_SD_Li256ELb1ELb0ELi2EEENS1_19SingleTileSchedulerILb1ELb0ELb0ELi128EEEEEEEEEvNT_6ParamsE$_ZZN4cute12filter_tupleINS_5tupleIJNS_10UnderscoreES2_iEEENS1_IJNS1_IJNS_1CILi1EEENS4_ILi0EEEEEEiNS4_ILi1024EEEEEEZNS_5sliceIS3_S9_EEDaRKT_RKT0_EUlRKT_RKT0_E_EEDaSD_SG_OT1_ENKUlDpSJ_E_clIJNS1_IJS7_EEENS1_IJiEEENS1_IJEEEEEEDaSQ_)
        /*157b8*/ 	.word	0x00000000


	//----- nvinfo : EIATTR_FRAME_SIZE
	.align		4
.L_14676:
        /*157bc*/ 	.byte	0x04, 0x11
        /*157be*/ 	.short	(.L_14678 - .L_14677)
	.align		4
.L_14677:
        /*157c0*/ 	.word	index@($_ZN7cutlass13device_kernelIN5flash19enable_sm80_to_sm89INS1_16FlashAttnBwdSm80INS1_25CollectiveMainloopBwdSm80ILi2ELi2EN4cute5tupleIJNS5_1CILi128EEES8_NS7_ILi64EEEEEENS_10bfloat16_tEfNS_4arch4Sm80ELb0ELb0ELb1ELb1ELb1ELb0ELb0ELb0ELi2ELi4ELi4ELi4ELb0EEENS1_21CollectiveEpilogueBwdISA_SB_SD_Li256ELb1ELb0ELi2EEENS1_19SingleTileSchedulerILb1ELb0ELb0ELi128EEEEEEEEEvNT_6ParamsE$_ZZN4cute12filter_tupleINS_5tupleIJNS_10UnderscoreES2_S2_iEEENS1_IJNS1_IJNS_1CILi1EEENS4_ILi0EEEEEElS6_lEEEZNS_5sliceIS3_S8_EEDaRKT_RKT0_EUlRKT_RKT0_E_EEDaSC_SF_OT1_ENKUlDpSI_E_clIJNS1_IJS7_EEENS1_IJlEEENS1_IJS6_EEENS1_IJEEEEEEDaSP_)
        /*157c4*/ 	.word	0x00000000


	//----- nvinfo : EIATTR_FRAME_SIZE
	.align		4
.L_14678:
        /*157c8*/ 	.byte	0x04, 0x11
        /*157ca*/ 	.short	(.L_14680 - .L_14679)
	.align		4
.L_14679:
        /*157cc*/ 	.word	index@($_ZN7cutlass13device_kernelIN5flash19enable_sm80_to_sm89INS1_16FlashAttnBwdSm80INS1_25CollectiveMainloopBwdSm80ILi2ELi2EN4cute5tupleIJNS5_1CILi128EEES8_NS7_ILi64EEEEEENS_10bfloat16_tEfNS_4arch4Sm80ELb0ELb0ELb1ELb1ELb1ELb0ELb0ELb0ELi2ELi4ELi4ELi4ELb0EEENS1_21CollectiveEpilogueBwdISA_SB_SD_Li256ELb1ELb0ELi2EEENS1_19SingleTileSchedulerILb1ELb0ELb0ELi128EEEEEEEEEvNT_6ParamsE$_ZZN4cute12filter_tupleINS_5tupleIJNS_10UnderscoreES2_S2_iEEENS1_IJNS1_IJNS_1CILi1EEENS4_ILi0EEEEEEiNS4_ILi1024EEENS4_ILi8192EEEEEEZNS_5sliceIS3_SA_EEDaRKT_RKT0_EUlRKT_RKT0_E_EEDaSE_SH_OT1_ENKUlDpSK_E_clIJNS1_IJS7_EEENS1_IJiEEENS1_IJS8_EEENS1_IJEEEEEEDaSR_)
        /*157d0*/ 	.word	0x00000000


	//----- nvinfo : EIATTR_FRAME_SIZE
	.align		4
.L_14680:
        /*157d4*/ 	.byte	0x04, 0x11
        /*157d6*/ 	.short	(.L_14682 - .L_14681)
	.align		4
.L_14681:
        /*157d8*/ 	.word	index@($_ZN7cutlass13device_kernelIN5flash19enable_sm80_to_sm89INS1_16FlashAttnBwdSm80INS1_25CollectiveMainloopBwdSm80ILi2ELi2EN4cute5tupleIJNS5_1CILi128EEES8_NS7_ILi64EEEEEENS_10bfloat16_tEfNS_4arch4Sm80ELb0ELb0ELb1ELb1ELb1ELb0ELb0ELb0ELi2ELi4ELi4ELi4ELb0EEENS1_21CollectiveEpilogueBwdISA_SB_SD_Li256ELb1ELb0ELi2EEENS1_19SingleTileSchedulerILb1ELb0ELb0ELi128EEEEEEEEEvNT_6ParamsE$_ZZN4cute12filter_tupleINS_5tupleIJNS_10UnderscoreES2_S2_iEEENS1_IJNS1_IJNS_1CILi1EEENS4_ILi0EEEEEENS4_ILi4096EEENS1_IJiiEEENS1_IJS6_NS4_ILi8192EEEEEEEEEZNS_5sliceIS3_SC_EEDaRKT_RKT0_EUlRKT_RKT0_E_EEDaSG_SJ_OT1_ENKUlDpSM_E_clIJNS1_IJS7_EEENS1_IJS8_EEENS1_IJS9_EEENS1_IJEEEEEEDaST_)
        /*157dc*/ 	.word	0x00000000


	//----- nvinfo : EIATTR_FRAME_SIZE
	.align		4
.L_14682:
        /*157e0*/ 	.byte	0x04, 0x11
        /*157e2*/ 	.short	(.L_14684 - .L_14683)
	.align		4
.L_14683:
        /*157e4*/ 	.word	index@($_ZN7cutlass13device_kernelIN5flash19enable_sm80_to_sm89INS1_16FlashAttnBwdSm80INS1_25CollectiveMainloopBwdSm80ILi2ELi2EN4cute5tupleIJNS5_1CILi128EEES8_NS7_ILi64EEEEEENS_10bfloat16_tEfNS_4arch4Sm80ELb0ELb0ELb1ELb1ELb1ELb0ELb0ELb0ELi2ELi4ELi4ELi4ELb0EEENS1_21CollectiveEpilogueBwdISA_SB_SD_Li256ELb1ELb0ELi2EEENS1_19SingleTileSchedulerILb1ELb0ELb0ELi128EEEEEEEEEvNT_6ParamsE$_ZZN4cute12filter_tupleINS_5tupleIJNS_10UnderscoreES2_NS_1CILi0EEEEEENS1_IJNS1_IJNS3_ILi1EEES4_EEEiNS3_ILi1024EEEEEEZNS_5sliceIS5_S9_EEDaRKT_RKT0_EUlRKT_RKT0_E_EEDaSD_SG_OT1_ENKUlDpSJ_E_clIJNS1_IJS7_EEENS1_IJiEEENS1_IJEEEEEEDaSQ_)
        /*157e8*/ 	.word	0x00000000


	//----- nvinfo : EIATTR_FRAME_SIZE
	.align		4
.L_14684:
        /*157ec*/ 	.byte	0x04, 0x11
        /*157ee*/ 	.short	(.L_14686 - .L_14685)
	.align		4
.L_14685:
        /*157f0*/ 	.word	index@($_ZN7cutlass13device_kernelIN5flash19enable_sm80_to_sm89INS1_16FlashAttnBwdSm80INS1_25CollectiveMainloopBwdSm80ILi2ELi2EN4cute5tupleIJNS5_1CILi128EEES8_NS7_ILi64EEEEEENS_10bfloat16_tEfNS_4arch4Sm80ELb0ELb0ELb1ELb1ELb1ELb0ELb0ELb0ELi2ELi4ELi4ELi4ELb0EEENS1_21CollectiveEpilogueBwdISA_SB_SD_Li256ELb1ELb0ELi2EEENS1_19SingleTileSchedulerILb1ELb0ELb0ELi128EEEEEEEEEvNT_6ParamsE$_ZZN4cute12filter_tupleINS_5tupleIJNS1_IJiiEEENS_1CILi8192EEEEEEZNS_16flatten_to_tupleIS5_EEDaRKT_EUlRKT_E_EEDaS9_OT0_ENKUlDpSC_E_clIJS2_NS1_IJS4_EEEEEEDaSG_)
        /*157f4*/ 	.word	0x00000000


	//----- nvinfo : EIATTR_FRAME_SIZE
	.align		4
.L_14686:
        /*157f8*/ 	.byte	0x04, 0x11
        /*157fa*/ 	.short	(.L_14688 - .L_14687)
	.align		4
.L_14687:
        /*157fc*/ 	.word	index@($_ZN7cutlass13device_kernelIN5flash19enable_sm80_to_sm89INS1_16FlashAttnBwdSm80INS1_25CollectiveMainloopBwdSm80ILi2ELi2EN4cute5tupleIJNS5_1CILi128EEES8_NS7_ILi64EEEEEENS_10bfloat16_tEfNS_4arch4Sm80ELb0ELb0ELb1ELb1ELb1ELb0ELb0ELb0ELi2ELi4ELi4ELi4ELb0EEENS1_21CollectiveEpilogueBwdISA_SB_SD_Li256ELb1ELb0ELi2EEENS1_19SingleTileSchedulerILb1ELb0ELb0ELi128EEEEEEEEEvNT_6ParamsE$_ZZN4cute12filter_tupleINS_5tupleIJNS1_IJiiEEENS_1CILi1024EEEEEEZNS_16flatten_to_tupleIS5_EEDaRKT_EUlRKT_E_EEDaS9_OT0_ENKUlDpSC_E_clIJS2_NS1_IJS4_EEEEEEDaSG_)
        /*15800*/ 	.word	0x00000000


	//----- nvinfo : EIATTR_FRAME_SIZE
	.align		4
.L_14688:
        /*15804*/ 	.byte	0x04, 0x11
        /*15806*/ 	.short	(.L_14690 - .L_14689)
	.align		4
.L_14689:
        /*15808*/ 	.word	index@($_ZN7cutlass13device_kernelIN5flash19enable_sm80_to_sm89INS1_16FlashAttnBwdSm80INS1_25CollectiveMainloopBwdSm80ILi2ELi2EN4cute5tupleIJNS5_1CILi128EEES8_NS7_ILi64EEEEEENS_10bfloat16_tEfNS_4arch4Sm80ELb0ELb0ELb1ELb1ELb1ELb0ELb0ELb0ELi2ELi4ELi4ELi4ELb0EEENS1_21CollectiveEpilogueBwdISA_SB_SD_Li256ELb1ELb0ELi2EEENS1_19SingleTileSchedulerILb1ELb0ELb0ELi128EEEEEEEEEvNT_6ParamsE$_ZZN4cute12filter_tupleINS_5tupleIJNS1_IJiNS1_IJiNS_1CILi0EEEEEEEEENS1_IJNS_10UnderscoreENS1_IJS6_S6_EEEEEEEEES9_ZNS_4diceIS9_S9_EEDaRKT_RKT0_EUlRKT_RKT0_E_EEDaSD_SG_OT1_ENKUlDpSJ_E_clIJNS1_IJiiS3_EEENS1_IJEEEEEEDaSQ_)
        /*1580c*/ 	.word	0x00000000


	//----- nvinfo : EIATTR_FRAME_SIZE
	.align		4
.L_14690:
        /*15810*/ 	.byte	0x04, 0x11
        /*15812*/ 	.short	(.L_14692 - .L_14691)
	.align		4
.L_14691:
        /*15814*/ 	.word	index@($_ZN7cutlass13device_kernelIN5flash19enable_sm80_to_sm89INS1_16FlashAttnBwdSm80INS1_25CollectiveMainloopBwdSm80ILi2ELi2EN4cute5tupleIJNS5_1CILi128EEES8_NS7_ILi64EEEEEENS_10bfloat16_tEfNS_4arch4Sm80ELb0ELb0ELb1ELb1ELb1ELb0ELb0ELb0ELi2ELi4ELi4ELi4ELb0EEENS1_21CollectiveEpilogueBwdISA_SB_SD_Li256ELb1ELb0ELi2EEENS1_19SingleTileSchedulerILb1ELb0ELb0ELi128EEEEEEEEEvNT_6ParamsE$_ZZN4cute12filter_tupleINS_5tupleIJNS1_IJNS_1CILi0EEENS1_IJNS2_ILi1EEENS2_ILi512EEEiEEEEEENS2_ILi4096EEENS1_IJiNS2_ILi8192EEEEEEEEEZNS_7flattenISB_EEDaRKT_EUlRKT_E_EEDaSF_OT0_ENKUlDpSI_E_clIJNS1_IJS3_S4_S5_iEEENS1_IJS8_EEESA_EEEDaSM_)
        /*15818*/ 	.word	0x00000000


	//----- nvinfo : EIATTR_FRAME_SIZE
	.align		4
.L_14692:
        /*1581c*/ 	.byte	0x04, 0x11
        /*1581e*/ 	.short	(.L_14694 - .L_14693)
	.align		4
.L_14693:
        /*15820*/ 	.word	index@($_ZN7cutlass13device_kernelIN5flash19enable_sm80_to_sm89INS1_16FlashAttnBwdSm80INS1_25CollectiveMainloopBwdSm80ILi2ELi2EN4cute5tupleIJNS5_1CILi128EEES8_NS7_ILi64EEEEEENS_10bfloat16_tEfNS_4arch4Sm80ELb0ELb0ELb1ELb1ELb1ELb0ELb0ELb0ELi2ELi4ELi4ELi4ELb0EEENS1_21CollectiveEpilogueBwdISA_SB_SD_Li256ELb1ELb0ELi2EEENS1_19SingleTileSchedulerILb1ELb0ELb0ELi128EEEEEEEEEvNT_6ParamsE$_ZZN4cute12filter_tupleINS_5tupleIJNS1_IJNS_10UnderscoreENS_1CILi0EEEEEENS1_IJS4_S2_EEEEEENS1_IJNS1_IJNS1_IJNS3_ILi1EEES4_EEES4_EEENS1_IJNS1_IJS4_S4_EEEiEEEEEEZNS_5sliceIS7_SD_EEDaRKT_RKT0_EUlRKT_RKT0_E_EEDaSH_SK_OT1_ENKUlDpSN_E_clIJNS1_IJS9_EEENS1_IJiEEEEEEDaSU_)
        /*15824*/ 	.word	0x00000000


	//----- nvinfo : EIATTR_FRAME_SIZE
	.align		4
.L_14694:
        /*15828*/ 	.byte	0x04, 0x11
        /*1582a*/ 	.short	(.L_14696 - .L_14695)
	.align		4
.L_14695:
        /*1582c*/ 	.word	index@($_ZN7cutlass13device_kernelIN5flash19enable_sm80_to_sm89INS1_16FlashAttnBwdSm80INS1_25CollectiveMainloopBwdSm80ILi2ELi2EN4cute5tupleIJNS5_1CILi128EEES8_NS7_ILi64EEEEEENS_10bfloat16_tEfNS_4arch4Sm80ELb0ELb0ELb1ELb1ELb1ELb0ELb0ELb0ELi2ELi4ELi4ELi4ELb0EEENS1_21CollectiveEpilogueBwdISA_SB_SD_Li256ELb1ELb0ELi2EEENS1_19SingleTileSchedulerILb1ELb0ELb0ELi128EEEEEEEEEvNT_6ParamsE$_ZN73_INTERNAL_24fd9406_37_flash_bwd_hdim64_bf16_softcap_sm80_cu_8e232a79_33079atomicAddEPff)
        /*15830*/ 	.word	0x00000000


	//----- nvinfo : EIATTR_FRAME_SIZE
	.align		4
.L_14696:
        /*15834*/ 	.byte	0x04, 0x11
        /*15836*/ 	.short	(.L_14698 - .L_14697)
	.align		4
.L_14697:
        /*15838*/ 	.word	index@($_ZN7cutlass13device_kernelIN5flash19enable_sm80_to_sm89INS1_16FlashAttnBwdSm80INS1_25CollectiveMainloopBwdSm80ILi2ELi2EN4cute5tupleIJNS5_1CILi128EEES8_NS7_ILi64EEEEEENS_10bfloat16_tEfNS_4arch4Sm80ELb0ELb0ELb1ELb1ELb1ELb0ELb0ELb0ELi2ELi4ELi4ELi4ELb0EEENS1_21CollectiveEpilogueBwdISA_SB_SD_Li256ELb1ELb0ELi2EEENS1_19SingleTileSchedulerILb1ELb0ELb0ELi128EEEEEEEEEvNT_6ParamsE$_ZN73_INTERNAL_24fd9406_37_flash_bwd_hdim64_bf16_softcap_sm80_cu_8e232a79_330724__cvta_generic_to_sharedEPKv)
        /*1583c*/ 	.word	0x00000000


	//----- nvinfo : EIATTR_FRAME_SIZE
	.align		4
.L_14698:
        /*15840*/ 	.byte	0x04, 0x11
        /*15842*/ 	.short	(.L_14700 - .L_14699)
	.align		4
.L_14699:
        /*15844*/ 	.word	index@($_ZN7cutlass13device_kernelIN5flash19enable_sm80_to_sm89INS1_16FlashAttnBwdSm80INS1_25CollectiveMainloopBwdSm80ILi2ELi2EN4cute5tupleIJNS5_1CILi128EEES8_NS7_ILi64EEEEEENS_10bfloat16_tEfNS_4arch4Sm80ELb0ELb0ELb1ELb1ELb1ELb0ELb0ELb0ELi2ELi4ELi4ELi4ELb0EEENS1_21CollectiveEpilogueBwdISA_SB_SD_Li256ELb1ELb0ELi2EEENS1_19SingleTileSchedulerILb1ELb0ELb0ELi128EEEEEEEEEvNT_6ParamsE$_ZN4cute8smem_ptrIPjECI1NS_12iter_adaptorIS1_S2_EEES1_)
        /*15848*/ 	.word	0x00000000


	//----- nvinfo : EIATTR_FRAME_SIZE
	.align		4
.L_14700:
        /*1584c*/ 	.byte	0x04, 0x11
        /*1584e*/ 	.short	(.L_14702 - .L_14701)
	.align		4
.L_14701:
        /*15850*/ 	.word	index@($_ZN7cutlass13device_kernelIN5flash19enable_sm80_to_sm89INS1_16FlashAttnBwdSm80INS1_25CollectiveMainloopBwdSm80ILi2ELi2EN4cute5tupleIJNS5_1CILi128EEES8_NS7_ILi64EEEEEENS_10bfloat16_tEfNS_4arch4Sm80ELb0ELb0ELb1ELb1ELb1ELb0ELb0ELb0ELi2ELi4ELi4ELi4ELb0EEENS1_21CollectiveEpilogueBwdISA_SB_SD_Li256ELb1ELb0ELi2EEENS1_19SingleTileSchedulerILb1ELb0ELb0ELi128EEEEEEEEEvNT_6ParamsE$_ZN4cute8smem_ptrIPfECI1NS_12iter_adaptorIS1_S2_EEES1_)
        /*15854*/ 	.word	0x00000000


	//----- nvinfo : EIATTR_FRAME_SIZE
	.align		4
.L_14702:
        /*15858*/ 	.byte	0x04, 0x11
        /*1585a*/ 	.short	(.L_14704 - .L_14703)
	.align		4
.L_14703:
        /*1585c*/ 	.word	index@($_ZN7cutlass13device_kernelIN5flash19enable_sm80_to_sm89INS1_16FlashAttnBwdSm80INS1_25CollectiveMainloopBwdSm80ILi2ELi2EN4cute5tupleIJNS5_1CILi128EEES8_NS7_ILi64EEEEEENS_10bfloat16_tEfNS_4arch4Sm80ELb0ELb0ELb1ELb1ELb1ELb0ELb0ELb0ELi2ELi4ELi4ELi4ELb0EEENS1_21CollectiveEpilogueBwdISA_SB_SD_Li256ELb1ELb0ELi2EEENS1_19SingleTileSchedulerILb1ELb0ELb0ELi128EEEEEEEEEvNT_6ParamsE$_ZN4cute8smem_ptrIPN7cutlass9uint128_tEECI1NS_12iter_adaptorIS3_S4_EEES3_)
        /*15860*/ 	.word	0x00000000


	//----- nvinfo : EIATTR_FRAME_SIZE
	.align		4
.L_14704:
        /*15864*/ 	.byte	0x04, 0x11
        /*15866*/ 	.short	(.L_14706 - .L_14705)
	.align		4
.L_14705:
        /*15868*/ 	.word	index@($_ZN7cutlass13device_kernelIN5flash19enable_sm80_to_sm89INS1_16FlashAttnBwdSm80INS1_25CollectiveMainloopBwdSm80ILi2ELi2EN4cute5tupleIJNS5_1CILi128EEES8_NS7_ILi64EEEEEENS_10bfloat16_tEfNS_4arch4Sm80ELb0ELb0ELb1ELb1ELb1ELb0ELb0ELb0ELi2ELi4ELi4ELi4ELb0EEENS1_21CollectiveEpilogueBwdISA_SB_SD_Li256ELb1ELb0ELi2EEENS1_19SingleTileSchedulerILb1ELb0ELb0ELi128EEEEEEEEEvNT_6ParamsE$_ZN4cute8smem_ptrIPN7cutlass10bfloat16_tEECI1NS_12iter_adaptorIS3_S4_EEES3_)
        /*1586c*/ 	.word	0x00000000


	//----- nvinfo : EIATTR_FRAME_SIZE
	.align		4
.L_14706:
        /*15870*/ 	.byte	0x04, 0x11
        /*15872*/ 	.short	(.L_14708 - .L_14707)
	.align		4
.L_14707:
        /*15874*/ 	.word	index@($_ZN7cutlass13device_kernelIN5flash19enable_sm80_to_sm89INS1_16FlashAttnBwdSm80INS1_25CollectiveMainloopBwdSm80ILi2ELi2EN4cute5tupleIJNS5_1CILi128EEES8_NS7_ILi64EEEEEENS_10bfloat16_tEfNS_4arch4Sm80ELb0ELb0ELb1ELb1ELb1ELb0ELb0ELb0ELi2ELi4ELi4ELi4ELb0EEENS1_21CollectiveEpilogueBwdISA_SB_SD_Li256ELb1ELb0ELi2EEENS1_19SingleTileSchedulerILb1ELb0ELb0ELi128EEEEEEEEEvNT_6ParamsE$_ZN4cute8gmem_ptrIPfECI1NS_12iter_adaptorIS1_S2_EEES1_)
        /*15878*/ 	.word	0x00000000


	//----- nvinfo : EIATTR_FRAME_SIZE
	.align		4
.L_14708:
        /*1587c*/ 	.byte	0x04, 0x11
        /*1587e*/ 	.short	(.L_14710 - .L_14709)
	.align		4
.L_14709:
        /*15880*/ 	.word	index@($_ZN7cutlass13device_kernelIN5flash19enable_sm80_to_sm89INS1_16FlashAttnBwdSm80INS1_25CollectiveMainloopBwdSm80ILi2ELi2EN4cute5tupleIJNS5_1CILi128EEES8_NS7_ILi64EEEEEENS_10bfloat16_tEfNS_4arch4Sm80ELb0ELb0ELb1ELb1ELb1ELb0ELb0ELb0ELi2ELi4ELi4ELi4ELb0EEENS1_21CollectiveEpilogueBwdISA_SB_SD_Li256ELb1ELb0ELi2EEENS1_19SingleTileSchedulerILb1ELb0ELb0ELi128EEEEEEEEEvNT_6ParamsE$_ZN4cute8gmem_ptrIPKfECI1NS_12iter_adaptorIS2_S3_EEES2_)
        /*15884*/ 	.word	0x00000000


	//----- nvinfo : EIATTR_FRAME_SIZE
	.align		4
.L_14710:
        /*15888*/ 	.byte	0x04, 0x11
        /*1588a*/ 	.short	(.L_14712 - .L_14711)
	.align		4
.L_14711:
        /*1588c*/ 	.word	index@($_ZN7cutlass13device_kernelIN5flash19enable_sm80_to_sm89INS1_16FlashAttnBwdSm80INS1_25CollectiveMainloopBwdSm80ILi2ELi2EN4cute5tupleIJNS5_1CILi128EEES8_NS7_ILi64EEEEEENS_10bfloat16_tEfNS_4arch4Sm80ELb0ELb0ELb1ELb1ELb1ELb0ELb0ELb0ELi2ELi4ELi4ELi4ELb0EEENS1_21CollectiveEpilogueBwdISA_SB_SD_Li256ELb1ELb0ELi2EEENS1_19SingleTileSchedulerILb1ELb0ELb0ELi128EEEEEEEEEvNT_6ParamsE$_ZN4cute8gmem_ptrIPKN7cutlass9uint128_tEECI1NS_12iter_adaptorIS4_S5_EEES4_)
        /*15890*/ 	.word	0x00000000


	//----- nvinfo : EIATTR_FRAME_SIZE
	.align		4
.L_14712:
        /*15894*/ 	.byte	0x04, 0x11
        /*15896*/ 	.short	(.L_14714 - .L_14713)
	.align		4
.L_14713:
        /*15898*/ 	.word	index@($_ZN7cutlass13device_kernelIN5flash19enable_sm80_to_sm89INS1_16FlashAttnBwdSm80INS1_25CollectiveMainloopBwdSm80ILi2ELi2EN4cute5tupleIJNS5_1CILi128EEES8_NS7_ILi64EEEEEENS_10bfloat16_tEfNS_4arch4Sm80ELb0ELb0ELb1ELb1ELb1ELb0ELb0ELb0ELi2ELi4ELi4ELi4ELb0EEENS1_21CollectiveEpilogueBwdISA_SB_SD_Li256ELb1ELb0ELi2EEENS1_19SingleTileSchedulerILb1ELb0ELb0ELi128EEEEEEEEEvNT_6ParamsE$_ZN4cute8gmem_ptrIPKN7cutlass10bfloat16_tEECI1NS_12iter_adaptorIS4_S5_EEES4_)
        /*1589c*/ 	.word	0x00000000


	//----- nvinfo : EIATTR_FRAME_SIZE
	.align		4
.L_14714:
        /*158a0*/ 	.byte	0x04, 0x11
        /*158a2*/ 	.short	(.L_14716 - .L_14715)
	.align		4
.L_14715:
        /*158a4*/ 	.word	index@($_ZN7cutlass13device_kernelIN5flash19enable_sm80_to_sm89INS1_16FlashAttnBwdSm80INS1_25CollectiveMainloopBwdSm80ILi2ELi2EN4cute5tupleIJNS5_1CILi128EEES8_NS7_ILi64EEEEEENS_10bfloat16_tEfNS_4arch4Sm80ELb0ELb0ELb1ELb1ELb1ELb0ELb0ELb0ELi2ELi4ELi4ELi4ELb0EEENS1_21CollectiveEpilogueBwdISA_SB_SD_Li256ELb1ELb0ELi2EEENS1_19SingleTileSchedulerILb1ELb0ELb0ELi128EEEEEEEEEvNT_6ParamsE$_ZN4cute5tupleIJiiEEC2ERKiS3_)
        /*158a8*/ 	.word	0x00000000


	//----- nvinfo : EIATTR_FRAME_SIZE
	.align		4
.L_14716:
        /*158ac*/ 	.byte	0x04, 0x11
        /*158ae*/ 	.short	(.L_14718 - .L_14717)
	.align		4
.L_14717:
        /*158b0*/ 	.word	index@($_ZN7cutlass13device_kernelIN5flash19enable_sm80_to_sm89INS1_16FlashAttnBwdSm80INS1_25CollectiveMainloopBwdSm80ILi2ELi2EN4cute5tupleIJNS5_1CILi128EEES8_NS7_ILi64EEEEEENS_10bfloat16_tEfNS_4arch4Sm80ELb0ELb0ELb1ELb1ELb1ELb0ELb0ELb0ELi2ELi4ELi4ELi4ELb0EEENS1_21CollectiveEpilogueBwdISA_SB_SD_Li256ELb1ELb0ELi2EEENS1_19SingleTileSchedulerILb1ELb0ELb0ELi128EEEEEEEEEvNT_6ParamsE$_ZN4cute5tupleIJiNS_1CILi0EEEEEC2ERKiRKS2_)
        /*158b4*/ 	.word	0x00000000


	//----- nvinfo : EIATTR_FRAME_SIZE
	.align		4
.L_14718:
        /*158b8*/ 	.byte	0x04, 0x11
        /*158ba*/ 	.short	(.L_14720 - .L_14719)
	.align		4
.L_14719:
        /*158bc*/ 	.word	index@($_ZN7cutlass13device_kernelIN5flash19enable_sm80_to_sm89INS1_16FlashAttnBwdSm80INS1_25CollectiveMainloopBwdSm80ILi2ELi2EN4cute5tupleIJNS5_1CILi128EEES8_NS7_ILi64EEEEEENS_10bfloat16_tEfNS_4arch4Sm80ELb0ELb0ELb1ELb1ELb1ELb0ELb0ELb0ELi2ELi4ELi4ELi4ELb0EEENS1_21CollectiveEpilogueBwdISA_SB_SD_Li256ELb1ELb0ELi2EEENS1_19SingleTileSchedulerILb1ELb0ELb0ELi128EEEEEEEEEvNT_6ParamsE$_ZN4cute5tupleIJiEEC2ERKi)
        /*158c0*/ 	.word	0x00000000


	//----- nvinfo : EIATTR_FRAME_SIZE
	.align		4
.L_14720:
        /*158c4*/ 	.byte	0x04, 0x11
        /*158c6*/ 	.short	(.L_14722 - .L_14721)
	.align		4
.L_14721:
        /*158c8*/ 	.word	index@($_ZN7cutlass13device_kernelIN5flash19enable_sm80_to_sm89INS1_16FlashAttnBwdSm80INS1_25CollectiveMainloopBwdSm80ILi2ELi2EN4cute5tupleIJNS5_1CILi128EEES8_NS7_ILi64EEEEEENS_10bfloat16_tEfNS_4arch4Sm80ELb0ELb0ELb1ELb1ELb1ELb0ELb0ELb0ELi2ELi4ELi4ELi4ELb0EEENS1_21CollectiveEpilogueBwdISA_SB_SD_Li256ELb1ELb0ELi2EEENS1_19SingleTileSchedulerILb1ELb0ELb0ELi128EEEEEEEEEvNT_6ParamsE$_ZN4cute5tupleIJNS_7SwizzleILi3ELi3ELi3EEENS_9MixedBitsILj0ELj432EEENS_6LayoutINS0_IJNS0_IJNS_1CILi2EEES7_S7_EEES7_NS6_ILi8EEEEEENS0_IJNS0_IJNS6_ILi64EEES9_NS6_ILi512EEEEEENS6_ILi8192EEENS6_ILi1024EEEEEEEEEEC2ERKS2_RKS4_RKSH_)
        /*158cc*/ 	.word	0x00000000


	//----- nvinfo : EIATTR_FRAME_SIZE
	.align		4
.L_14722:
        /*158d0*/ 	.byte	0x04, 0x11
        /*158d2*/ 	.short	(.L_14724 - .L_14723)
	.align		4
.L_14723:
        /*158d4*/ 	.word	index@($_ZN7cutlass13device_kernelIN5flash19enable_sm80_to_sm89INS1_16FlashAttnBwdSm80INS1_25CollectiveMainloopBwdSm80ILi2ELi2EN4cute5tupleIJNS5_1CILi128EEES8_NS7_ILi64EEEEEENS_10bfloat16_tEfNS_4arch4Sm80ELb0ELb0ELb1ELb1ELb1ELb0ELb0ELb0ELi2ELi4ELi4ELi4ELb0EEENS1_21CollectiveEpilogueBwdISA_SB_SD_Li256ELb1ELb0ELi2EEENS1_19SingleTileSchedulerILb1ELb0ELb0ELi128EEEEEEEEEvNT_6ParamsE$_ZN4cute5tupleIJNS_1CILi2EEEiEEC2ERKS2_RKi)
        /*158d8*/ 	.word	0x00000000


	//----- nvinfo : EIATTR_FRAME_SIZE
	.align		4
.L_14724:
        /*158dc*/ 	.byte	0x04, 0x11
        /*158de*/ 	.short	(.L_14726 - .L_14725)
	.align		4
.L_14725:
        /*158e0*/ 	.word	index@($_ZN7cutlass13device_kernelIN5flash19enable_sm80_to_sm89INS1_16FlashAttnBwdSm80INS1_25CollectiveMainloopBwdSm80ILi2ELi2EN4cute5tupleIJNS5_1CILi128EEES8_NS7_ILi64EEEEEENS_10bfloat16_tEfNS_4arch4Sm80ELb0ELb0ELb1ELb1ELb1ELb0ELb0ELb0ELi2ELi4ELi4ELi4ELb0EEENS1_21CollectiveEpilogueBwdISA_SB_SD_Li256ELb1ELb0ELi2EEENS1_19SingleTileSchedulerILb1ELb0ELb0ELi128EEEEEEEEEvNT_6ParamsE$_ZN4cute5tupleIJNS_1CILi0EEEiEEC2ERKS2_RKi)
        /*158e4*/ 	.word	0x00000000


	//----- nvinfo : EIATTR_FRAME_SIZE
	.align		4
.L_14726:
        /*158e8*/ 	.byte	0x04, 0x11
        /*158ea*/ 	.short	(.L_14728 - .L_14727)
	.align		4
.L_14727:
        /*158ec*/ 	.word	index@($_ZN7cutlass13device_kernelIN5flash19enable_sm80_to_sm89INS1_16FlashAttnBwdSm80INS1_25CollectiveMainloopBwdSm80ILi2ELi2EN4cute5tupleIJNS5_1CILi128EEES8_NS7_ILi64EEEEEENS_10bfloat16_tEfNS_4arch4Sm80ELb0ELb0ELb1ELb1ELb1ELb0ELb0ELb0ELi2ELi4ELi4ELi4ELb0EEENS1_21CollectiveEpilogueBwdISA_SB_SD_Li256ELb1ELb0ELi2EEENS1_19SingleTileSchedulerILb1ELb0ELb0ELi128EEEEEEEEEvNT_6ParamsE$_ZN4cute5tupleIJNS0_IJNS_1CILi8EEENS1_ILi2EEES3_S3_S2_S3_EEENS0_IJNS1_ILi1EEEiiiNS1_ILi72EEENS1_ILi512EEEEEEEEC2ERKS4_RKS8_)
        /*158f0*/ 	.word	0x00000000


	//----- nvinfo : EIATTR_FRAME_SIZE
	.align		4
.L_14728:
        /*158f4*/ 	.byte	0x04, 0x11
        /*158f6*/ 	.short	(.L_14730 - .L_14729)
	.align		4
.L_14729:
        /*158f8*/ 	.word	index@($_ZN7cutlass13device_kernelIN5flash19enable_sm80_to_sm89INS1_16FlashAttnBwdSm80INS1_25CollectiveMainloopBwdSm80ILi2ELi2EN4cute5tupleIJNS5_1CILi128EEES8_NS7_ILi64EEEEEENS_10bfloat16_tEfNS_4arch4Sm80ELb0ELb0ELb1ELb1ELb1ELb0ELb0ELb0ELi2ELi4ELi4ELi4ELb0EEENS1_21CollectiveEpilogueBwdISA_SB_SD_Li256ELb1ELb0ELi2EEENS1_19SingleTileSchedulerILb1ELb0ELb0ELi128EEEEEEEEEvNT_6ParamsE$_ZN4cute5tupleIJNS0_IJNS_1CILi8EEENS0_IJNS1_ILi2EEES3_S3_EEENS1_ILi1EEES4_S5_EEENS0_IJS5_NS0_IJiiiEEENS1_ILi64EEENS0_IJNS1_ILi72EEENS1_ILi144EEENS1_ILi288EEEEEENS1_ILi512EEEEEEEEC2ERKS6_RKSE_)
        /*158fc*/ 	.word	0x00000000


	//----- nvinfo : EIATTR_FRAME_SIZE
	.align		4
.L_14730:
        /*15900*/ 	.byte	0x04, 0x11
        /*15902*/ 	.short	(.L_14732 - .L_14731)
	.align		4
.L_14731:
        /*15904*/ 	.word	index@($_ZN7cutlass13device_kernelIN5flash19enable_sm80_to_sm89INS1_16FlashAttnBwdSm80INS1_25CollectiveMainloopBwdSm80ILi2ELi2EN4cute5tupleIJNS5_1CILi128EEES8_NS7_ILi64EEEEEENS_10bfloat16_tEfNS_4arch4Sm80ELb0ELb0ELb1ELb1ELb1ELb0ELb0ELb0ELi2ELi4ELi4ELi4ELb0EEENS1_21CollectiveEpilogueBwdISA_SB_SD_Li256ELb1ELb0ELi2EEENS1_19SingleTileSchedulerILb1ELb0ELb0ELi128EEEEEEEEEvNT_6ParamsE$_ZN4cute5tupleIJNS0_IJNS_1CILi8EEENS0_IJNS1_ILi2EEES3_S3_EEENS1_ILi1EEES4_S5_EEENS0_IJS5_NS0_IJS2_iiEEENS1_ILi64EEENS0_IJiNS1_ILi144EEENS1_ILi288EEEEEENS1_ILi512EEEEEEEEC2ERKS6_RKSD_)
        /*15908*/ 	.word	0x00000000


	//----- nvinfo : EIATTR_FRAME_SIZE
	.align		4
.L_14732:
        /*1590c*/ 	.byte	0x04, 0x11
        /*1590e*/ 	.short	(.L_14734 - .L_14733)
	.align		4
.L_14733:
        /*15910*/ 	.word	index@($_ZN7cutlass13device_kernelIN5flash19enable_sm80_to_sm89INS1_16FlashAttnBwdSm80INS1_25CollectiveMainloopBwdSm80ILi2ELi2EN4cute5tupleIJNS5_1CILi128EEES8_NS7_ILi64EEEEEENS_10bfloat16_tEfNS_4arch4Sm80ELb0ELb0ELb1ELb1ELb1ELb0ELb0ELb0ELi2ELi4ELi4ELi4ELb0EEENS1_21CollectiveEpilogueBwdISA_SB_SD_Li256ELb1ELb0ELi2EEENS1_19SingleTileSchedulerILb1ELb0ELb0ELi128EEEEEEEEEvNT_6ParamsE$_ZN4cute5tupleIJNS0_IJNS_1CILi2EEES2_S2_EEENS0_IJNS1_ILi1EEENS1_ILi512EEEiEEEEEC2ERKS3_RKS6_)
        /*15914*/ 	.word	0x00000000


	//----- nvinfo : EIATTR_FRAME_SIZE
	.align		4
.L_14734:
        /*15918*/ 	.byte	0x04, 0x11
        /*1591a*/ 	.short	(.L_14736 - .L_14735)
	.align		4
.L_14735:
        /*1591c*/ 	.word	index@($_ZN7cutlass13device_kernelIN5flash19enable_sm80_to_sm89INS1_16FlashAttnBwdSm80INS1_25CollectiveMainloopBwdSm80ILi2ELi2EN4cute5tupleIJNS5_1CILi128EEES8_NS7_ILi64EEEEEENS_10bfloat16_tEfNS_4arch4Sm80ELb0ELb0ELb1ELb1ELb1ELb0ELb0ELb0ELi2ELi4ELi4ELi4ELb0EEENS1_21CollectiveEpilogueBwdISA_SB_SD_Li256ELb1ELb0ELi2EEENS1_19SingleTileSchedulerILb1ELb0ELb0ELi128EEEEEEEEEvNT_6ParamsE$_ZN4cute5tupleIJNS0_IJNS_1CILi2EEES2_EEENS0_IJiiEEEEEC2ERKS3_RKS4_)
        /*15920*/ 	.word	0x00000000


	//----- nvinfo : EIATTR_FRAME_SIZE
	.align		4
.L_14736:
        /*15924*/ 	.byte	0x04, 0x11
        /*15926*/ 	.short	(.L_14738 - .L_14737)
	.align		4
.L_14737:
        /*15928*/ 	.word	index@($_ZN7cutlass13device_kernelIN5flash19enable_sm80_to_sm89INS1_16FlashAttnBwdSm80INS1_25CollectiveMainloopBwdSm80ILi2ELi2EN4cute5tupleIJNS5_1CILi128EEES8_NS7_ILi64EEEEEENS_10bfloat16_tEfNS_4arch4Sm80ELb0ELb0ELb1ELb1ELb1ELb0ELb0ELb0ELi2ELi4ELi4ELi4ELb0EEENS1_21CollectiveEpilogueBwdISA_SB_SD_Li256ELb1ELb0ELi2EEENS1_19SingleTileSchedulerILb1ELb0ELb0ELi128EEEEEEEEEvNT_6ParamsE$_ZN4cute5tupleIJNS0_IJNS_1CILi2EEES2_EEENS0_IJiNS1_ILi512EEEEEEEEC2ERKS3_RKS5_)
        /*1592c*/ 	.word	0x00000000


	//----- nvinfo : EIATTR_FRAME_SIZE
	.align		4
.L_14738:
        /*15930*/ 	.byte	0x04, 0x11
        /*15932*/ 	.short	(.L_14740 - .L_14739)
	.align		4
.L_14739:
        /*15934*/ 	.word	index@($_ZN7cutlass13device_kernelIN5flash19enable_sm80_to_sm89INS1_16FlashAttnBwdSm80INS1_25CollectiveMainloopBwdSm80ILi2ELi2EN4cute5tupleIJNS5_1CILi128EEES8_NS7_ILi64EEEEEENS_10bfloat16_tEfNS_4arch4Sm80ELb0ELb0ELb1ELb1ELb1ELb0ELb0ELb0ELi2ELi4ELi4ELi4ELb0EEENS1_21CollectiveEpilogueBwdISA_SB_SD_Li256ELb1ELb0ELi2EEENS1_19SingleTileSchedulerILb1ELb0ELb0ELi128EEEEEEEEEvNT_6ParamsE$_ZN4cute5tupleIJNS0_IJNS_1CILi2EEES2_EEENS0_IJiNS1_ILi4096EEEEEEEEC2ERKS3_RKS5_)
        /*15938*/ 	.word	0x00000000


	//----- nvinfo : EIATTR_FRAME_SIZE
	.align		4
.L_14740:
        /*1593c*/ 	.byte	0x04, 0x11
        /*1593e*/ 	.short	(.L_14742 - .L_14741)
	.align		4
.L_14741:
        /*15940*/ 	.word	index@($_ZN7cutlass13device_kernelIN5flash19enable_sm80_to_sm89INS1_16FlashAttnBwdSm80INS1_25CollectiveMainloopBwdSm80ILi2ELi2EN4cute5tupleIJNS5_1CILi128EEES8_NS7_ILi64EEEEEENS_10bfloat16_tEfNS_4arch4Sm80ELb0ELb0ELb1ELb1ELb1ELb0ELb0ELb0ELi2ELi4ELi4ELi4ELb0EEENS1_21CollectiveEpilogueBwdISA_SB_SD_Li256ELb1ELb0ELi2EEENS1_19SingleTileSchedulerILb1ELb0ELb0ELi128EEEEEEEEEvNT_6ParamsE$_ZN4cute5tupleIJNS0_IJNS_1CILi2EEES2_EEENS0_IJNS1_ILi1EEEiEEEEEC2ERKS3_RKS5_)
        /*15944*/ 	.word	0x00000000


	//----- nvinfo : EIATTR_FRAME_SIZE
	.align		4
.L_14742:
        /*15948*/ 	.byte	0x04, 0x11
        /*1594a*/ 	.short	(.L_14744 - .L_14743)
	.align		4
.L_14743:
        /*1594c*/ 	.word	index@($_ZN7cutlass13device_kernelIN5flash19enable_sm80_to_sm89INS1_16FlashAttnBwdSm80INS1_25CollectiveMainloopBwdSm80ILi2ELi2EN4cute5tupleIJNS5_1CILi128EEES8_NS7_ILi64EEEEEENS_10bfloat16_tEfNS_4arch4Sm80ELb0ELb0ELb1ELb1ELb1ELb0ELb0ELb0ELi2ELi4ELi4ELi4ELb0EEENS1_21CollectiveEpilogueBwdISA_SB_SD_Li256ELb1ELb0ELi2EEENS1_19SingleTileSchedulerILb1ELb0ELb0ELi128EEEEEEEEEvNT_6ParamsE$_ZN4cute5tupleIJNS0_IJNS_1CILi2EEEEEENS0_IJiEEEEEC2ERKS3_RKS4_)
        /*15950*/ 	.word	0x00000000


	//----- nvinfo : EIATTR_FRAME_SIZE
	.align		4
.L_14744:
        /*15954*/ 	.byte	0x04, 0x11
        /*15956*/ 	.short	(.L_14746 - .L_14745)
	.align		4
.L_14745:
        /*15958*/ 	.word	index@($_ZN7cutlass13device_kernelIN5flash19enable_sm80_to_sm89INS1_16FlashAttnBwdSm80INS1_25CollectiveMainloopBwdSm80ILi2ELi2EN4cute5tupleIJNS5_1CILi128EEES8_NS7_ILi64EEEEEENS_10bfloat16_tEfNS_4arch4Sm80ELb0ELb0ELb1ELb1ELb1ELb0ELb0ELb0ELi2ELi4ELi4ELi4ELb0EEENS1_21CollectiveEpilogueBwdISA_SB_SD_Li256ELb1ELb0ELi2EEENS1_19SingleTileSchedulerILb1ELb0ELb0ELi128EEEEEEEEEvNT_6ParamsE$_ZN4cute5tupleIJNS0_IJNS_1CILi1EEENS1_ILi2EEES3_EEENS0_IJS2_NS1_ILi256EEEiEEEEEC2ERKS4_RKS6_)
        /*1595c*/ 	.word	0x00000000


	//----- nvinfo : EIATTR_FRAME_SIZE
	.align		4
.L_14746:
        /*15960*/ 	.byte	0x04, 0x11
        /*15962*/ 	.short	(.L_14748 - .L_14747)
	.align		4
.L_14747:
        /*15964*/ 	.word	index@($_ZN7cutlass13device_kernelIN5flash19enable_sm80_to_sm89INS1_16FlashAttnBwdSm80INS1_25CollectiveMainloopBwdSm80ILi2ELi2EN4cute5tupleIJNS5_1CILi128EEES8_NS7_ILi64EEEEEENS_10bfloat16_tEfNS_4arch4Sm80ELb0ELb0ELb1ELb1ELb1ELb0ELb0ELb0ELi2ELi4ELi4ELi4ELb0EEENS1_21CollectiveEpilogueBwdISA_SB_SD_Li256ELb1ELb0ELi2EEENS1_19SingleTileSchedulerILb1ELb0ELb0ELi128EEEEEEEEEvNT_6ParamsE$_ZN4cute5tupleIJNS0_IJNS_1CILi1EEENS1_ILi2EEEEEENS0_IJNS1_ILi0EEEiEEEEEC2ERKS4_RKS6_)
        /*15968*/ 	.word	0x00000000


	//----- nvinfo : EIATTR_FRAME_SIZE
	.align		4
.L_14748:
        /*1596c*/ 	.byte	0x04, 0x11
        /*1596e*/ 	.short	(.L_14750 - .L_14749)
	.align		4
.L_14749:
        /*15970*/ 	.word	index@($_ZN7cutlass13device_kernelIN5flash19enable_sm80_to_sm89INS1_16FlashAttnBwdSm80INS1_25CollectiveMainloopBwdSm80ILi2ELi2EN4cute5tupleIJNS5_1CILi128EEES8_NS7_ILi64EEEEEENS_10bfloat16_tEfNS_4arch4Sm80ELb0ELb0ELb1ELb1ELb1ELb0ELb0ELb0ELi2ELi4ELi4ELi4ELb0EEENS1_21CollectiveEpilogueBwdISA_SB_SD_Li256ELb1ELb0ELi2EEENS1_19SingleTileSchedulerILb1ELb0ELb0ELi128EEEEEEEEEvNT_6ParamsE$_ZN4cute5tupleIJNS0_IJNS_1CILi1EEENS0_IJS2_NS1_ILi2EEES3_EEEEEENS0_IJNS1_ILi0EEENS0_IJS2_NS1_ILi256EEEiEEEEEEEEC2ERKS5_RKS9_)
        /*15974*/ 	.word	0x00000000


	//----- nvinfo : EIATTR_FRAME_SIZE
	.align		4
.L_14750:
        /*15978*/ 	.byte	0x04, 0x11
        /*1597a*/ 	.short	(.L_14752 - .L_14751)
	.align		4
.L_14751:
        /*1597c*/ 	.word	index@($_ZN7cutlass13device_kernelIN5flash19enable_sm80_to_sm89INS1_16FlashAttnBwdSm80INS1_25CollectiveMainloopBwdSm80ILi2ELi2EN4cute5tupleIJNS5_1CILi128EEES8_NS7_ILi64EEEEEENS_10bfloat16_tEfNS_4arch4Sm80ELb0ELb0ELb1ELb1ELb1ELb0ELb0ELb0ELi2ELi4ELi4ELi4ELb0EEENS1_21CollectiveEpilogueBwdISA_SB_SD_Li256ELb1ELb0ELi2EEENS1_19SingleTileSchedulerILb1ELb0ELb0ELi128EEEEEEEEEvNT_6ParamsE$_ZN4cute5tupleIJNS0_IJNS_1CILi16EEENS1_ILi2EEES3_S3_NS1_ILi4EEES3_EEENS0_IJNS1_ILi1EEEiiiNS1_ILi144EEENS1_ILi512EEEEEEEEC2ERKS5_RKS9_)
        /*15980*/ 	.word	0x00000000


	//----- nvinfo : EIATTR_FRAME_SIZE
	.align		4
.L_14752:
        /*15984*/ 	.byte	0x04, 0x11
        /*15986*/ 	.short	(.L_14754 - .L_14753)
	.align		4
.L_14753:
        /*15988*/ 	.word	index@($_ZN7cutlass13device_kernelIN5flash19enable_sm80_to_sm89INS1_16FlashAttnBwdSm80INS1_25CollectiveMainloopBwdSm80ILi2ELi2EN4cute5tupleIJNS5_1CILi128EEES8_NS7_ILi64EEEEEENS_10bfloat16_tEfNS_4arch4Sm80ELb0ELb0ELb1ELb1ELb1ELb0ELb0ELb0ELi2ELi4ELi4ELi4ELb0EEENS1_21CollectiveEpilogueBwdISA_SB_SD_Li256ELb1ELb0ELi2EEENS1_19SingleTileSchedulerILb1ELb0ELb0ELi128EEEEEEEEEvNT_6ParamsE$_ZN4cute5tupleIJNS0_IJNS0_IJNS_1CILi8EEENS1_ILi1EEEEEENS1_ILi4EEES3_EEENS0_IJNS0_IJS3_NS1_ILi0EEEEEElS7_EEEEEC2ERKS6_RKS9_)
        /*1598c*/ 	.word	0x00000000


	//----- nvinfo : EIATTR_FRAME_SIZE
	.align		4
.L_14754:
        /*15990*/ 	.byte	0x04, 0x11
        /*15992*/ 	.short	(.L_14756 - .L_14755)
	.align		4
.L_14755:
        /*15994*/ 	.word	index@($_ZN7cutlass13device_kernelIN5flash19enable_sm80_to_sm89INS1_16FlashAttnBwdSm80INS1_25CollectiveMainloopBwdSm80ILi2ELi2EN4cute5tupleIJNS5_1CILi128EEES8_NS7_ILi64EEEEEENS_10bfloat16_tEfNS_4arch4Sm80ELb0ELb0ELb1ELb1ELb1ELb0ELb0ELb0ELi2ELi4ELi4ELi4ELb0EEENS1_21CollectiveEpilogueBwdISA_SB_SD_Li256ELb1ELb0ELi2EEENS1_19SingleTileSchedulerILb1ELb0ELb0ELi128EEEEEEEEEvNT_6ParamsE$_ZN4cute5tupleIJNS0_IJNS0_IJNS_1CILi8EEENS1_ILi1EEEEEENS1_ILi2EEES2_EEENS0_IJNS0_IJS3_NS1_ILi0EEEEEEiNS1_ILi1024EEEEEEEEC2ERKS6_RKSA_)
        /*15998*/ 	.word	0x00000000


	//----- nvinfo : EIATTR_FRAME_SIZE
	.align		4
.L_14756:
        /*1599c*/ 	.byte	0x04, 0x11
        /*1599e*/ 	.short	(.L_14758 - .L_14757)
	.align		4
.L_14757:
        /*159a0*/ 	.word	index@($_ZN7cutlass13device_kernelIN5flash19enable_sm80_to_sm89INS1_16FlashAttnBwdSm80INS1_25CollectiveMainloopBwdSm80ILi2ELi2EN4cute5tupleIJNS5_1CILi128EEES8_NS7_ILi64EEEEEENS_10bfloat16_tEfNS_4arch4Sm80ELb0ELb0ELb1ELb1ELb1ELb0ELb0ELb0ELi2ELi4ELi4ELi4ELb0EEENS1_21CollectiveEpilogueBwdISA_SB_SD_Li256ELb1ELb0ELi2EEENS1_19SingleTileSchedulerILb1ELb0ELb0ELi128EEEEEEEEEvNT_6ParamsE$_ZN4cute5tupleIJNS0_IJNS0_IJNS_1CILi8EEENS1_ILi1EEEEEENS1_ILi2EEENS0_IJS5_S5_EEEEEENS0_IJNS0_IJS3_NS1_ILi0EEEEEENS1_ILi4096EEENS0_IJiiEEEEEEEEC2ERKS7_RKSC_)
        /*159a4*/ 	.word	0x00000000


	//----- nvinfo : EIATTR_FRAME_SIZE
	.align		4
.L_14758:
        /*159a8*/ 	.byte	0x04, 0x11
        /*159aa*/ 	.short	(.L_14760 - .L_14759)
	.align		4
.L_14759:
        /*159ac*/ 	.word	index@($_ZN7cutlass13device_kernelIN5flash19enable_sm80_to_sm89INS1_16FlashAttnBwdSm80INS1_25CollectiveMainloopBwdSm80ILi2ELi2EN4cute5tupleIJNS5_1CILi128EEES8_NS7_ILi64EEEEEENS_10bfloat16_tEfNS_4arch4Sm80ELb0ELb0ELb1ELb1ELb1ELb0ELb0ELb0ELi2ELi4ELi4ELi4ELb0EEENS1_21CollectiveEpilogueBwdISA_SB_SD_Li256ELb1ELb0ELi2EEENS1_19SingleTileSchedulerILb1ELb0ELb0ELi128EEEEEEEEEvNT_6ParamsE$_ZN4cute5tupleIJNS0_IJNS0_IJNS_1CILi8EEENS1_ILi1EEEEEENS1_ILi2EEEEEENS0_IJNS0_IJS3_NS1_ILi0EEEEEEiEEEEEC2ERKS6_RKS9_)
        /*159b0*/ 	.word	0x00000000


	//----- nvinfo : EIATTR_FRAME_SIZE
	.align		4
.L_14760:
        /*159b4*/ 	.byte	0x04, 0x11
        /*159b6*/ 	.short	(.L_14762 - .L_14761)
	.align		4
.L_14761:
        /*159b8*/ 	.word	index@($_ZN7cutlass13device_kernelIN5flash19enable_sm80_to_sm89INS1_16FlashAttnBwdSm80INS1_25CollectiveMainloopBwdSm80ILi2ELi2EN4cute5tupleIJNS5_1CILi128EEES8_NS7_ILi64EEEEEENS_10bfloat16_tEfNS_4arch4Sm80ELb0ELb0ELb1ELb1ELb1ELb0ELb0ELb0ELi2ELi4ELi4ELi4ELb0EEENS1_21CollectiveEpilogueBwdISA_SB_SD_Li256ELb1ELb0ELi2EEENS1_19SingleTileSchedulerILb1ELb0ELb0ELi128EEEEEEEEEvNT_6ParamsE$_ZN4cute5tupleIJNS0_IJNS0_IJNS_1CILi8EEENS1_ILi1EEEEEENS0_IJNS1_ILi2EEEEEEEEENS0_IJNS0_IJS3_NS1_ILi0EEEEEENS0_IJiEEEEEEEEC2ERKS7_RKSB_)
        /*159bc*/ 	.word	0x00000000


	//----- nvinfo : EIATTR_FRAME_SIZE
	.align		4
.L_14762:
        /*159c0*/ 	.byte	0x04, 0x11
        /*159c2*/ 	.short	(.L_14764 - .L_14763)
	.align		4
.L_14763:
        /*159c4*/ 	.word	index@($_ZN7cutlass13device_kernelIN5flash19enable_sm80_to_sm89INS1_16FlashAttnBwdSm80INS1_25CollectiveMainloopBwdSm80ILi2ELi2EN4cute5tupleIJNS5_1CILi128EEES8_NS7_ILi64EEEEEENS_10bfloat16_tEfNS_4arch4Sm80ELb0ELb0ELb1ELb1ELb1ELb0ELb0ELb0ELi2ELi4ELi4ELi4ELb0EEENS1_21CollectiveEpilogueBwdISA_SB_SD_Li256ELb1ELb0ELi2EEENS1_19SingleTileSchedulerILb1ELb0ELb0ELi128EEEEEEEEEvNT_6ParamsE$_ZN4cute5tupleIJNS0_IJNS0_IJNS_1CILi2EEES2_S2_EEES2_NS0_IJS2_S2_EEEEEENS0_IJNS0_IJNS1_ILi1EEENS1_ILi512EEEiEEENS1_ILi4096EEENS0_IJiiEEEEEEEEC2ERKS5_RKSB_)
        /*159c8*/ 	.word	0x00000000


	//----- nvinfo : EIATTR_FRAME_SIZE
	.align		4
.L_14764:
        /*159cc*/ 	.byte	0x04, 0x11
        /*159ce*/ 	.short	(.L_14766 - .L_14765)
	.align		4
.L_14765:
        /*159d0*/ 	.word	index@($_ZN7cutlass13device_kernelIN5flash19enable_sm80_to_sm89INS1_16FlashAttnBwdSm80INS1_25CollectiveMainloopBwdSm80ILi2ELi2EN4cute5tupleIJNS5_1CILi128EEES8_NS7_ILi64EEEEEENS_10bfloat16_tEfNS_4arch4Sm80ELb0ELb0ELb1ELb1ELb1ELb0ELb0ELb0ELi2ELi4ELi4ELi4ELb0EEENS1_21CollectiveEpilogueBwdISA_SB_SD_Li256ELb1ELb0ELi2EEENS1_19SingleTileSchedulerILb1ELb0ELb0ELi128EEEEEEEEEvNT_6ParamsE$_ZN4cute5tupleIJNS0_IJNS0_IJNS_1CILi2EEES2_S2_EEES2_NS0_IJNS0_IJS2_S2_EEES2_EEEEEENS0_IJNS0_IJNS1_ILi1EEENS1_ILi512EEEiEEENS1_ILi4096EEENS0_IJNS0_IJiiEEENS1_ILi8192EEEEEEEEEEEC2ERKS6_RKSE_)
        /*159d4*/ 	.word	0x00000000


	//----- nvinfo : EIATTR_FRAME_SIZE
	.align		4
.L_14766:
        /*159d8*/ 	.byte	0x04, 0x11
        /*159da*/ 	.short	(.L_14768 - .L_14767)
	.align		4
.L_14767:
        /*159dc*/ 	.word	index@($_ZN7cutlass13device_kernelIN5flash19enable_sm80_to_sm89INS1_16FlashAttnBwdSm80INS1_25CollectiveMainloopBwdSm80ILi2ELi2EN4cute5tupleIJNS5_1CILi128EEES8_NS7_ILi64EEEEEENS_10bfloat16_tEfNS_4arch4Sm80ELb0ELb0ELb1ELb1ELb1ELb0ELb0ELb0ELi2ELi4ELi4ELi4ELb0EEENS1_21CollectiveEpilogueBwdISA_SB_SD_Li256ELb1ELb0ELi2EEENS1_19SingleTileSchedulerILb1ELb0ELb0ELi128EEEEEEEEEvNT_6ParamsE$_ZN4cute5tupleIJNS0_IJNS0_IJNS_1CILi2EEES2_EEES3_NS1_ILi8EEEEEENS0_IJNS0_IJiNS1_ILi512EEEEEENS0_IJiiEEENS1_ILi1024EEEEEEEEC2ERKS5_RKSA_)
        /*159e0*/ 	.word	0x00000000


	//----- nvinfo : EIATTR_FRAME_SIZE
	.align		4
.L_14768:
        /*159e4*/ 	.byte	0x04, 0x11
        /*159e6*/ 	.short	(.L_14770 - .L_14769)
	.align		4
.L_14769:
        /*159e8*/ 	.word	index@($_ZN7cutlass13device_kernelIN5flash19enable_sm80_to_sm89INS1_16FlashAttnBwdSm80INS1_25CollectiveMainloopBwdSm80ILi2ELi2EN4cute5tupleIJNS5_1CILi128EEES8_NS7_ILi64EEEEEENS_10bfloat16_tEfNS_4arch4Sm80ELb0ELb0ELb1ELb1ELb1ELb0ELb0ELb0ELi2ELi4ELi4ELi4ELb0EEENS1_21CollectiveEpilogueBwdISA_SB_SD_Li256ELb1ELb0ELi2EEENS1_19SingleTileSchedulerILb1ELb0ELb0ELi128EEEEEEEEEvNT_6ParamsE$_ZN4cute5tupleIJNS0_IJNS0_IJNS_1CILi2EEES2_EEES2_EEENS0_IJNS0_IJiiEEENS1_ILi8192EEEEEEEEC2ERKS4_RKS7_)
        /*159ec*/ 	.word	0x00000000


	//----- nvinfo : EIATTR_FRAME_SIZE
	.align		4
.L_14770:
        /*159f0*/ 	.byte	0x04, 0x11
        /*159f2*/ 	.short	(.L_14772 - .L_14771)
	.align		4
.L_14771:
        /*159f4*/ 	.word	index@($_ZN7cutlass13device_kernelIN5flash19enable_sm80_to_sm89INS1_16FlashAttnBwdSm80INS1_25CollectiveMainloopBwdSm80ILi2ELi2EN4cute5tupleIJNS5_1CILi128EEES8_NS7_ILi64EEEEEENS_10bfloat16_tEfNS_4arch4Sm80ELb0ELb0ELb1ELb1ELb1ELb0ELb0ELb0ELi2ELi4ELi4ELi4ELb0EEENS1_21CollectiveEpilogueBwdISA_SB_SD_Li256ELb1ELb0ELi2EEENS1_19SingleTileSchedulerILb1ELb0ELb0ELi128EEEEEEEEEvNT_6ParamsE$_ZN4cute5tupleIJNS0_IJNS0_IJNS_1CILi2EEES2_EEENS1_ILi8EEES3_EEENS0_IJNS0_IJNS1_ILi1EEEiEEENS1_ILi1024EEENS0_IJiiEEEEEEEEC2ERKS5_RKSA_)
        /*159f8*/ 	.word	0x00000000


	//----- nvinfo : EIATTR_FRAME_SIZE
	.align		4
.L_14772:
        /*159fc*/ 	.byte	0x04, 0x11
        /*159fe*/ 	.short	(.L_14774 - .L_14773)
	.align		4
.L_14773:
        /*15a00*/ 	.word	index@($_ZN7cutlass13device_kernelIN5flash19enable_sm80_to_sm89INS1_16FlashAttnBwdSm80INS1_25CollectiveMainloopBwdSm80ILi2ELi2EN4cute5tupleIJNS5_1CILi128EEES8_NS7_ILi64EEEEEENS_10bfloat16_tEfNS_4arch4Sm80ELb0ELb0ELb1ELb1ELb1ELb0ELb0ELb0ELi2ELi4ELi4ELi4ELb0EEENS1_21CollectiveEpilogueBwdISA_SB_SD_Li256ELb1ELb0ELi2EEENS1_19SingleTileSchedulerILb1ELb0ELb0ELi128EEEEEEEEEvNT_6ParamsE$_ZN4cute5tupleIJNS0_IJNS0_IJNS_1CILi1EEENS0_IJS2_NS1_ILi2EEES3_EEEEEES3_NS0_IJS3_S3_EEEEEENS0_IJNS0_IJNS1_ILi0EEENS0_IJS2_NS1_ILi256EEEiEEEEEENS1_ILi2048EEENS0_IJiNS1_ILi4096EEEEEEEEEEEC2ERKS7_RKSF_)
        /*15a04*/ 	.word	0x00000000


	//----- nvinfo : EIATTR_FRAME_SIZE
	.align		4
.L_14774:
        /*15a08*/ 	.byte	0x04, 0x11
        /*15a0a*/ 	.short	(.L_14776 - .L_14775)
	.align		4
.L_14775:
        /*15a0c*/ 	.word	index@($_ZN7cutlass13device_kernelIN5flash19enable_sm80_to_sm89INS1_16FlashAttnBwdSm80INS1_25CollectiveMainloopBwdSm80ILi2ELi2EN4cute5tupleIJNS5_1CILi128EEES8_NS7_ILi64EEEEEENS_10bfloat16_tEfNS_4arch4Sm80ELb0ELb0ELb1ELb1ELb1ELb0ELb0ELb0ELi2ELi4ELi4ELi4ELb0EEENS1_21CollectiveEpilogueBwdISA_SB_SD_Li256ELb1ELb0ELi2EEENS1_19SingleTileSchedulerILb1ELb0ELb0ELi128EEEEEEEEEvNT_6ParamsE$_ZN4cute5tupleIJNS0_IJNS0_IJNS0_IJNS_1CILi8EEENS1_ILi1EEEEEES3_EEENS0_IJNS0_IJS3_S3_EEENS1_ILi2EEEEEEEEENS0_IJNS0_IJNS0_IJS3_NS1_ILi0EEEEEESA_EEENS0_IJNS0_IJSA_SA_EEEiEEEEEEEEC2ERKS9_RKSF_)
        /*15a10*/ 	.word	0x00000000


	//----- nvinfo : EIATTR_FRAME_SIZE
	.align		4
.L_14776:
        /*15a14*/ 	.byte	0x04, 0x11
        /*15a16*/ 	.short	(.L_14778 - .L_14777)
	.align		4
.L_14777:
        /*15a18*/ 	.word	index@($_ZN7cutlass13device_kernelIN5flash19enable_sm80_to_sm89INS1_16FlashAttnBwdSm80INS1_25CollectiveMainloopBwdSm80ILi2ELi2EN4cute5tupleIJNS5_1CILi128EEES8_NS7_ILi64EEEEEENS_10bfloat16_tEfNS_4arch4Sm80ELb0ELb0ELb1ELb1ELb1ELb0ELb0ELb0ELi2ELi4ELi4ELi4ELb0EEENS1_21CollectiveEpilogueBwdISA_SB_SD_Li256ELb1ELb0ELi2EEENS1_19SingleTileSchedulerILb1ELb0ELb0ELi128EEEEEEEEEvNT_6ParamsE$_ZN4cute5tupleIJNS0_IJNS0_IJNS0_IJNS_1CILi8EEENS1_ILi1EEEEEENS0_IJS3_S3_EEEEEENS0_IJS3_NS1_ILi2EEEEEEEEENS0_IJNS0_IJNS0_IJS3_NS1_ILi0EEEEEENS0_IJSA_SA_EEEEEENS0_IJSA_iEEEEEEEEC2ERKS9_RKSF_)
        /*15a1c*/ 	.word	0x00000000


	//----- nvinfo : EIATTR_FRAME_SIZE
	.align		4
.L_14778:
        /*15a20*/ 	.byte	0x04, 0x11
        /*15a22*/ 	.short	(.L_14780 - .L_14779)
	.align		4
.L_14779:
        /*15a24*/ 	.word	index@($_ZN7cutlass13device_kernelIN5flash19enable_sm80_to_sm89INS1_16FlashAttnBwdSm80INS1_25CollectiveMainloopBwdSm80ILi2ELi2EN4cute5tupleIJNS5_1CILi128EEES8_NS7_ILi64EEEEEENS_10bfloat16_tEfNS_4arch4Sm80ELb0ELb0ELb1ELb1ELb1ELb0ELb0ELb0ELi2ELi4ELi4ELi4ELb0EEENS1_21CollectiveEpilogueBwdISA_SB_SD_Li256ELb1ELb0ELi2EEENS1_19SingleTileSchedulerILb1ELb0ELb0ELi128EEEEEEEEEvNT_6ParamsE$_ZN4cute3eso3ESOILb1ELb0EJNS_7SwizzleILi3ELi3ELi3EEENS_9MixedBitsILj0ELj432EEENS_6LayoutINS_5tupleIJNS7_IJNS_1CILi2EEES9_S9_EEES9_NS8_ILi8EEEEEENS7_IJNS7_IJNS8_ILi64EEESB_NS8_ILi512EEEEEENS8_ILi8192EEENS8_ILi1024EEEEEEEEEEC2ERKS3_RKS5_RKSJ_)
        /*15a28*/ 	.word	0x00000000


	//----- nvinfo : EIATTR_FRAME_SIZE
	.align		4
.L_14780:
        /*15a2c*/ 	.byte	0x04, 0x11
        /*15a2e*/ 	.short	(.L_14782 - .L_14781)
	.align		4
.L_14781:
        /*15a30*/ 	.word	index@($_ZN7cutlass13device_kernelIN5flash19enable_sm80_to_sm89INS1_16FlashAttnBwdSm80INS1_25CollectiveMainloopBwdSm80ILi2ELi2EN4cute5tupleIJNS5_1CILi128EEES8_NS7_ILi64EEEEEENS_10bfloat16_tEfNS_4arch4Sm80ELb0ELb0ELb1ELb1ELb1ELb0ELb0ELb0ELi2ELi4ELi4ELi4ELb0EEENS1_21CollectiveEpilogueBwdISA_SB_SD_Li256ELb1ELb0ELi2EEENS1_19SingleTileSchedulerILb1ELb0ELb0ELi128EEEEEEEEEvNT_6ParamsE$_ZN4cute3eso3ESOILb1ELb0EJNS_6LayoutINS_5tupleIJNS_1CILi4EEEEEENS3_IJNS4_ILi1EEEEEEEENS_10ViewEngineIPfEEEEC2ERKS9_RKSC_)
        /*15a34*/ 	.word	0x00000000


	//----- nvinfo : EIATTR_FRAME_SIZE
	.align		4
.L_14782:
        /*15a38*/ 	.byte	0x04, 0x11
        /*15a3a*/ 	.short	(.L_14784 - .L_14783)
	.align		4
.L_14783:
        /*15a3c*/ 	.word	index@($_ZN7cutlass13device_kernelIN5flash19enable_sm80_to_sm89INS1_16FlashAttnBwdSm80INS1_25CollectiveMainloopBwdSm80ILi2ELi2EN4cute5tupleIJNS5_1CILi128EEES8_NS7_ILi64EEEEEENS_10bfloat16_tEfNS_4arch4Sm80ELb0ELb0ELb1ELb1ELb1ELb0ELb0ELb0ELi2ELi4ELi4ELi4ELb0EEENS1_21CollectiveEpilogueBwdISA_SB_SD_Li256ELb1ELb0ELi2EEENS1_19SingleTileSchedulerILb1ELb0ELb0ELi128EEEEEEEEEvNT_6ParamsE$_ZN4cute3eso3ESOILb1ELb0EJNS_6LayoutINS_5tupleIJNS_1CILi1EEENS4_ILi4EEEEEENS3_IJNS4_ILi0EEES5_EEEEENS_10ViewEngineIPfEEEEC2ERKSA_RKSD_)
        /*15a40*/ 	.word	0x00000000


	//----- nvinfo : EIATTR_FRAME_SIZE
	.align		4
.L_14784:
        /*15a44*/ 	.byte	0x04, 0x11
        /*15a46*/ 	.short	(.L_14786 - .L_14785)
	.align		4
.L_14785:
        /*15a48*/ 	.word	index@($_ZN7cutlass13device_kernelIN5flash19enable_sm80_to_sm89INS1_16FlashAttnBwdSm80INS1_25CollectiveMainloopBwdSm80ILi2ELi2EN4cute5tupleIJNS5_1CILi128EEES8_NS7_ILi64EEEEEENS_10bfloat16_tEfNS_4arch4Sm80ELb0ELb0ELb1ELb1ELb1ELb0ELb0ELb0ELi2ELi4ELi4ELi4ELb0EEENS1_21CollectiveEpilogueBwdISA_SB_SD_Li256ELb1ELb0ELi2EEENS1_19SingleTileSchedulerILb1ELb0ELb0ELi128EEEEEEEEEvNT_6ParamsE$_ZN4cute3eso3ESOILb1ELb0EJNS_6LayoutINS_5tupleIJNS_1CILi1EEENS3_IJNS4_ILi2EEES6_EEEEEENS3_IJNS4_ILi0EEENS3_IJNS4_ILi8EEENS4_ILi64EEEEEEEEEEENS_10ViewEngineINS_8smem_ptrIPfEEEEEEC2ERKSE_RKSJ_)
        /*15a4c*/ 	.word	0x00000000


	//----- nvinfo : EIATTR_FRAME_SIZE
	.align		4
.L_14786:
        /*15a50*/ 	.byte	0x04, 0x11
        /*15a52*/ 	.short	(.L_14788 - .L_14787)
	.align		4
.L_14787:
        /*15a54*/ 	.word	index@($_ZN7cutlass13device_kernelIN5flash19enable_sm80_to_sm89INS1_16FlashAttnBwdSm80INS1_25CollectiveMainloopBwdSm80ILi2ELi2EN4cute5tupleIJNS5_1CILi128EEES8_NS7_ILi64EEEEEENS_10bfloat16_tEfNS_4arch4Sm80ELb0ELb0ELb1ELb1ELb1ELb0ELb0ELb0ELi2ELi4ELi4ELi4ELb0EEENS1_21CollectiveEpilogueBwdISA_SB_SD_Li256ELb1ELb0ELi2EEENS1_19SingleTileSchedulerILb1ELb0ELb0ELi128EEEEEEEEEvNT_6ParamsE$_ZN4cute3eso3ESOILb1ELb0EJNS_6LayoutINS_5tupleIJNS3_IJNS_1CILi8EEENS4_ILi1EEEEEENS4_ILi4EEES8_EEENS3_IJNS3_IJS6_NS4_ILi0EEEEEES5_NS4_ILi32EEEEEEEENS_10ViewEngineIPN7cutlass10bfloat16_tEEEEEC2ERKSE_RKSJ_)
        /*15a58*/ 	.word	0x00000000


	//----- nvinfo : EIATTR_FRAME_SIZE
	.align		4
.L_14788:
        /*15a5c*/ 	.byte	0x04, 0x11
        /*15a5e*/ 	.short	(.L_14790 - .L_14789)
	.align		4
.L_14789:
        /*15a60*/ 	.word	index@($_ZN7cutlass13device_kernelIN5flash19enable_sm80_to_sm89INS1_16FlashAttnBwdSm80INS1_25CollectiveMainloopBwdSm80ILi2ELi2EN4cute5tupleIJNS5_1CILi128EEES8_NS7_ILi64EEEEEENS_10bfloat16_tEfNS_4arch4Sm80ELb0ELb0ELb1ELb1ELb1ELb0ELb0ELb0ELi2ELi4ELi4ELi4ELb0EEENS1_21CollectiveEpilogueBwdISA_SB_SD_Li256ELb1ELb0ELi2EEENS1_19SingleTileSchedulerILb1ELb0ELb0ELi128EEEEEEEEEvNT_6ParamsE$_ZN4cute3eso3ESOILb1ELb0EJNS_6LayoutINS_5tupleIJNS3_IJNS_1CILi8EEENS4_ILi1EEEEEENS4_ILi4EEES6_EEENS3_IJNS3_IJS6_NS4_ILi0EEEEEENS4_ILi2048EEESA_EEEEEiEEC2ERKSE_RKi)
        /*15a64*/ 	.word	0x00000000


	//----- nvinfo : EIATTR_FRAME_SIZE
	.align		4
.L_14790:
        /*15a68*/ 	.byte	0x04, 0x11
        /*15a6a*/ 	.short	(.L_14792 - .L_14791)
	.align		4
.L_14791:
        /*15a6c*/ 	.word	index@($_ZN7cutlass13device_kernelIN5flash19enable_sm80_to_sm89INS1_16FlashAttnBwdSm80INS1_25CollectiveMainloopBwdSm80ILi2ELi2EN4cute5tupleIJNS5_1CILi128EEES8_NS7_ILi64EEEEEENS_10bfloat16_tEfNS_4arch4Sm80ELb0ELb0ELb1ELb1ELb1ELb0ELb0ELb0ELi2ELi4ELi4ELi4ELb0EEENS1_21CollectiveEpilogueBwdISA_SB_SD_Li256ELb1ELb0ELi2EEENS1_19SingleTileSchedulerILb1ELb0ELb0ELi128EEEEEEEEEvNT_6ParamsE$_ZN4cute3eso3ESOILb1ELb0EJNS_6LayoutINS_5tupleIJNS3_IJNS_1CILi8EEENS4_ILi1EEEEEENS4_ILi4EEES6_EEENS3_IJNS3_IJS6_NS4_ILi0EEEEEENS4_ILi2048EEESA_EEEEENS_10ViewEngineINS_8smem_ptrIPN7cutlass10bfloat16_tEEEEEEEC2ERKSE_RKSL_)
        /*15a70*/ 	.word	0x00000000


	//----- nvinfo : EIATTR_FRAME_SIZE
	.align		4
.L_14792:
        /*15a74*/ 	.byte	0x04, 0x11
        /*15a76*/ 	.short	(.L_14794 - .L_14793)
	.align		4
.L_14793:
        /*15a78*/ 	.word	index@($_ZN7cutlass13device_kernelIN5flash19enable_sm80_to_sm89INS1_16FlashAttnBwdSm80INS1_25CollectiveMainloopBwdSm80ILi2ELi2EN4cute5tupleIJNS5_1CILi128EEES8_NS7_ILi64EEEEEENS_10bfloat16_tEfNS_4arch4Sm80ELb0ELb0ELb1ELb1ELb1ELb0ELb0ELb0ELi2ELi4ELi4ELi4ELb0EEENS1_21CollectiveEpilogueBwdISA_SB_SD_Li256ELb1ELb0ELi2EEENS1_19SingleTileSchedulerILb1ELb0ELb0ELi128EEEEEEEEEvNT_6ParamsE$_ZN4cute3eso3ESOILb1ELb0EJNS_6LayoutINS_5tupleIJNS3_IJNS_1CILi8EEENS4_ILi1EEEEEENS4_ILi4EEEEEENS3_IJNS3_IJS6_NS4_ILi0EEEEEES5_EEEEEiEEC2ERKSD_RKi)
        /*15a7c*/ 	.word	0x00000000


	//----- nvinfo : EIATTR_FRAME_SIZE
	.align		4
.L_14794:
        /*15a80*/ 	.byte	0x04, 0x11
        /*15a82*/ 	.short	(.L_14796 - .L_14795)
	.align		4
.L_14795:
        /*15a84*/ 	.word	index@($_ZN7cutlass13device_kernelIN5flash19enable_sm80_to_sm89INS1_16FlashAttnBwdSm80INS1_25CollectiveMainloopBwdSm80ILi2ELi2EN4cute5tupleIJNS5_1CILi128EEES8_NS7_ILi64EEEEEENS_10bfloat16_tEfNS_4arch4Sm80ELb0ELb0ELb1ELb1ELb1ELb0ELb0ELb0ELi2ELi4ELi4ELi4ELb0EEENS1_21CollectiveEpilogueBwdISA_SB_SD_Li256ELb1ELb0ELi2EEENS1_19SingleTileSchedulerILb1ELb0ELb0ELi128EEEEEEEEEvNT_6ParamsE$_ZN4cute3eso3ESOILb1ELb0EJNS_6LayoutINS_5tupleIJNS3_IJNS_1CILi8EEENS4_ILi1EEEEEENS4_ILi4EEEEEENS3_IJNS3_IJS6_NS4_ILi0EEEEEES5_EEEEENS_10ViewEngineIPN7cutlass10bfloat16_tEEEEEC2ERKSD_RKSI_)
        /*15a88*/ 	.word	0x00000000


	//----- nvinfo : EIATTR_FRAME_SIZE
	.align		4
.L_14796:
        /*15a8c*/ 	.byte	0x04, 0x11
        /*15a8e*/ 	.short	(.L_14798 - .L_14797)
	.align		4
.L_14797:
        /*15a90*/ 	.word	index@($_ZN7cutlass13device_kernelIN5flash19enable_sm80_to_sm89INS1_16FlashAttnBwdSm80INS1_25CollectiveMainloopBwdSm80ILi2ELi2EN4cute5tupleIJNS5_1CILi128EEES8_NS7_ILi64EEEEEENS_10bfloat16_tEfNS_4arch4Sm80ELb0ELb0ELb1ELb1ELb1ELb0ELb0ELb0ELi2ELi4ELi4ELi4ELb0EEENS1_21CollectiveEpilogueBwdISA_SB_SD_Li256ELb1ELb0ELi2EEENS1_19SingleTileSchedulerILb1ELb0ELb0ELi128EEEEEEEEEvNT_6ParamsE$_ZN4cute3eso3ESOILb1ELb0EJNS_6LayoutINS_5tupleIJNS3_IJNS_1CILi8EEENS4_ILi1EEEEEENS4_ILi4EEEEEENS3_IJNS3_IJS6_NS4_ILi0EEEEEENS4_ILi2048EEEEEEEEiEEC2ERKSE_RKi)
        /*15a94*/ 	.word	0x00000000


	//----- nvinfo : EIATTR_FRAME_SIZE
	.align		4
.L_14798:
        /*15a98*/ 	.byte	0x04, 0x11
        /*15a9a*/ 	.short	(.L_14800 - .L_14799)
	.align		4
.L_14799:
        /*15a9c*/ 	.word	index@($_ZN7cutlass13device_kernelIN5flash19enable_sm80_to_sm89INS1_16FlashAttnBwdSm80INS1_25CollectiveMainloopBwdSm80ILi2ELi2EN4cute5tupleIJNS5_1CILi128EEES8_NS7_ILi64EEEEEENS_10bfloat16_tEfNS_4arch4Sm80ELb0ELb0ELb1ELb1ELb1ELb0ELb0ELb0ELi2ELi4ELi4ELi4ELb0EEENS1_21CollectiveEpilogueBwdISA_SB_SD_Li256ELb1ELb0ELi2EEENS1_19SingleTileSchedulerILb1ELb0ELb0ELi128EEEEEEEEEvNT_6ParamsE$_ZN4cute3eso3ESOILb1ELb0EJNS_6LayoutINS_5tupleIJNS3_IJNS_1CILi8EEENS4_ILi1EEEEEENS4_ILi4EEEEEENS3_IJNS3_IJS6_NS4_ILi0EEEEEENS4_ILi2048EEEEEEEENS_10ViewEngineINS_8smem_ptrIPN7cutlass10bfloat16_tEEEEEEEC2ERKSE_RKSL_)
        /*15aa0*/ 	.word	0x00000000


	//----- nvinfo : EIATTR_FRAME_SIZE
	.align		4
.L_14800:
        /*15aa4*/ 	.byte	0x04, 0x11
        /*15aa6*/ 	.short	(.L_14802 - .L_14801)
	.align		4
.L_14801:
        /*15aa8*/ 	.word	index@($_ZN7cutlass13device_kernelIN5flash19enable_sm80_to_sm89INS1_16FlashAttnBwdSm80INS1_25CollectiveMainloopBwdSm80ILi2ELi2EN4cute5tupleIJNS5_1CILi128EEES8_NS7_ILi64EEEEEENS_10bfloat16_tEfNS_4arch4Sm80ELb0ELb0ELb1ELb1ELb1ELb0ELb0ELb0ELi2ELi4ELi4ELi4ELb0EEENS1_21CollectiveEpilogueBwdISA_SB_SD_Li256ELb1ELb0ELi2EEENS1_19SingleTileSchedulerILb1ELb0ELb0ELi128EEEEEEEEEvNT_6ParamsE$_ZN4cute3eso3ESOILb1ELb0EJNS_6LayoutINS_5tupleIJNS3_IJNS_1CILi8EEENS4_ILi1EEEEEENS4_ILi2EEES5_EEENS3_IJNS3_IJS6_NS4_ILi0EEEEEENS4_ILi64EEES5_EEEEENS_10ViewEngineIPN7cutlass10bfloat16_tEEEEEC2ERKSE_RKSJ_)
        /*15aac*/ 	.word	0x00000000


	//----- nvinfo : EIATTR_FRAME_SIZE
	.align		4
.L_14802:
        /*15ab0*/ 	.byte	0x04, 0x11
        /*15ab2*/ 	.short	(.L_14804 - .L_14803)
	.align		4
.L_14803:
        /*15ab4*/ 	.word	index@($_ZN7cutlass13device_kernelIN5flash19enable_sm80_to_sm89INS1_16FlashAttnBwdSm80INS1_25CollectiveMainloopBwdSm80ILi2ELi2EN4cute5tupleIJNS5_1CILi128EEES8_NS7_ILi64EEEEEENS_10bfloat16_tEfNS_4arch4Sm80ELb0ELb0ELb1ELb1ELb1ELb0ELb0ELb0ELi2ELi4ELi4ELi4ELb0EEENS1_21CollectiveEpilogueBwdISA_SB_SD_Li256ELb1ELb0ELi2EEENS1_19SingleTileSchedulerILb1ELb0ELb0ELi128EEEEEEEEEvNT_6ParamsE$_ZN4cute3eso3ESOILb1ELb0EJNS_6LayoutINS_5tupleIJNS3_IJNS_1CILi8EEENS4_ILi1EEEEEENS4_ILi2EEENS4_ILi4EEEEEENS3_IJNS3_IJS6_NS4_ILi0EEEEEES5_NS4_ILi16EEEEEEEENS_10ViewEngineIPN7cutlass10bfloat16_tEEEEEC2ERKSF_RKSK_)
        /*15ab8*/ 	.word	0x00000000


	//----- nvinfo : EIATTR_FRAME_SIZE
	.align		4
.L_14804:
        /*15abc*/ 	.byte	0x04, 0x11
        /*15abe*/ 	.short	(.L_14806 - .L_14805)
	.align		4
.L_14805:
        /*15ac0*/ 	.word	index@($_ZN7cutlass13device_kernelIN5flash19enable_sm80_to_sm89INS1_16FlashAttnBwdSm80INS1_25CollectiveMainloopBwdSm80ILi2ELi2EN4cute5tupleIJNS5_1CILi128EEES8_NS7_ILi64EEEEEENS_10bfloat16_tEfNS_4arch4Sm80ELb0ELb0ELb1ELb1ELb1ELb0ELb0ELb0ELi2ELi4ELi4ELi4ELb0EEENS1_21CollectiveEpilogueBwdISA_SB_SD_Li256ELb1ELb0ELi2EEENS1_19SingleTileSchedulerILb1ELb0ELb0ELi128EEEEEEEEEvNT_6ParamsE$_ZN4cute3eso3ESOILb1ELb0EJNS_6LayoutINS_5tupleIJNS3_IJNS_1CILi8EEENS4_ILi1EEEEEENS4_ILi2EEENS3_IJNS4_ILi4EEES8_EEEEEENS3_IJNS3_IJS6_NS4_ILi0EEEEEES5_NS3_IJNS4_ILi32EEENS4_ILi16EEEEEEEEEEENS_10ViewEngineIPN7cutlass10bfloat16_tEEEEEC2ERKSI_RKSN_)
        /*15ac4*/ 	.word	0x00000000


	//----- nvinfo : EIATTR_FRAME_SIZE
	.align		4
.L_14806:
        /*15ac8*/ 	.byte	0x04, 0x11
        /*15aca*/ 	.short	(.L_14808 - .L_14807)
	.align		4
.L_14807:
        /*15acc*/ 	.word	index@($_ZN7cutlass13device_kernelIN5flash19enable_sm80_to_sm89INS1_16FlashAttnBwdSm80INS1_25CollectiveMainloopBwdSm80ILi2ELi2EN4cute5tupleIJNS5_1CILi128EEES8_NS7_ILi64EEEEEENS_10bfloat16_tEfNS_4arch4Sm80ELb0ELb0ELb1ELb1ELb1ELb0ELb0ELb0ELi2ELi4ELi4ELi4ELb0EEENS1_21CollectiveEpilogueBwdISA_SB_SD_Li256ELb1ELb0ELi2EEENS1_19SingleTileSchedulerILb1ELb0ELb0ELi128EEEEEEEEEvNT_6ParamsE$_ZN4cute3eso3ESOILb1ELb0EJNS_6LayoutINS_5tupleIJNS3_IJNS_1CILi8EEENS4_ILi1EEEEEENS4_ILi2EEEEEENS3_IJNS3_IJS6_NS4_ILi0EEEEEES5_EEEEEiEEC2ERKSD_RKi)
        /*15ad0*/ 	.word	0x00000000


	//----- nvinfo : EIATTR_FRAME_SIZE
	.align		4
.L_14808:
        /*15ad4*/ 	.byte	0x04, 0x11
        /*15ad6*/ 	.short	(.L_14810 - .L_14809)
	.align		4
.L_14809:
        /*15ad8*/ 	.word	index@($_ZN7cutlass13device_kernelIN5flash19enable_sm80_to_sm89INS1_16FlashAttnBwdSm80INS1_25CollectiveMainloopBwdSm80ILi2ELi2EN4cute5tupleIJNS5_1CILi128EEES8_NS7_ILi64EEEEEENS_10bfloat16_tEfNS_4arch4Sm80ELb0ELb0ELb1ELb1ELb1ELb0ELb0ELb0ELi2ELi4ELi4ELi4ELb0EEENS1_21CollectiveEpilogueBwdISA_SB_SD_Li256ELb1ELb0ELi2EEENS1_19SingleTileSchedulerILb1ELb0ELb0ELi128EEEEEEEEEvNT_6ParamsE$_ZN4cute3eso3ESOILb1ELb0EJNS_6LayoutINS_5tupleIJNS3_IJNS_1CILi8EEENS4_ILi1EEEEEENS4_ILi2EEEEEENS3_IJNS3_IJS6_NS4_ILi0EEEEEES5_EEEEENS_10ViewEngineIPN7cutlass10bfloat16_tEEEEEC2ERKSD_RKSI_)
        /*15adc*/ 	.word	0x00000000


	//----- nvinfo : EIATTR_FRAME_SIZE
	.align		4
.L_14810:
        /*15ae0*/ 	.byte	0x04, 0x11
        /*15ae2*/ 	.short	(.L_14812 - .L_14811)
	.align		4
.L_14811:
        /*15ae4*/ 	.word	index@($_ZN7cutlass13device_kernelIN5flash19enable_sm80_to_sm89INS1_16FlashAttnBwdSm80INS1_25CollectiveMainloopBwdSm80ILi2ELi2EN4cute5tupleIJNS5_1CILi128EEES8_NS7_ILi64EEEEEENS_10bfloat16_tEfNS_4arch4Sm80ELb0ELb0ELb1ELb1ELb1ELb0ELb0ELb0ELi2ELi4ELi4ELi4ELb0EEENS1_21CollectiveEpilogueBwdISA_SB_SD_Li256ELb1ELb0ELi2EEENS1_19SingleTileSchedulerILb1ELb0ELb0ELi128EEEEEEEEEvNT_6ParamsE$_ZN4cute3eso3ESOILb1ELb0EJNS_6LayoutINS_5tupleIJNS3_IJNS_1CILi8EEENS4_ILi1EEEEEENS4_ILi2EEEEEENS3_IJNS3_IJS6_NS4_ILi0EEEEEENS4_ILi8192EEEEEEEEiEEC2ERKSE_RKi)
        /*15ae8*/ 	.word	0x00000000


	//----- nvinfo : EIATTR_FRAME_SIZE
	.align		4
.L_14812:
        /*15aec*/ 	.byte	0x04, 0x11
        /*15aee*/ 	.short	(.L_14814 - .L_14813)
	.align		4
.L_14813:
        /*15af0*/ 	.word	index@($_ZN7cutlass13device_kernelIN5flash19enable_sm80_to_sm89INS1_16FlashAttnBwdSm80INS1_25CollectiveMainloopBwdSm80ILi2ELi2EN4cute5tupleIJNS5_1CILi128EEES8_NS7_ILi64EEEEEENS_10bfloat16_tEfNS_4arch4Sm80ELb0ELb0ELb1ELb1ELb1ELb0ELb0ELb0ELi2ELi4ELi4ELi4ELb0EEENS1_21CollectiveEpilogueBwdISA_SB_SD_Li256ELb1ELb0ELi2EEENS1_19SingleTileSchedulerILb1ELb0ELb0ELi128EEEEEEEEEvNT_6ParamsE$_ZN4cute3eso3ESOILb1ELb0EJNS_6LayoutINS_5tupleIJNS3_IJNS_1CILi8EEENS4_ILi1EEEEEENS4_ILi2EEEEEENS3_IJNS3_IJS6_NS4_ILi0EEEEEENS4_ILi8192EEEEEEEENS_10ViewEngineINS_8smem_ptrIPN7cutlass10bfloat16_tEEEEEEEC2ERKSE_RKSL_)
        /*15af4*/ 	.word	0x00000000


	//----- nvinfo : EIATTR_FRAME_SIZE
	.align		4
.L_14814:
        /*15af8*/ 	.byte	0x04, 0x11
        /*15afa*/ 	.short	(.L_14816 - .L_14815)
	.align		4
.L_14815:
        /*15afc*/ 	.word	index@($_ZN7cutlass13device_kernelIN5flash19enable_sm80_to_sm89INS1_16FlashAttnBwdSm80INS1_25CollectiveMainloopBwdSm80ILi2ELi2EN4cute5tupleIJNS5_1CILi128EEES8_NS7_ILi64EEEEEENS_10bfloat16_tEfNS_4arch4Sm80ELb0ELb0ELb1ELb1ELb1ELb0ELb0ELb0ELi2ELi4ELi4ELi4ELb0EEENS1_21CollectiveEpilogueBwdISA_SB_SD_Li256ELb1ELb0ELi2EEENS1_19SingleTileSchedulerILb1ELb0ELb0ELi128EEEEEEEEEvNT_6ParamsE$_ZN4cute3eso3ESOILb1ELb0EJNS_6LayoutINS_5tupleIJNS3_IJNS_1CILi8EEENS4_ILi1EEEEEENS4_ILi2EEEEEENS3_IJNS3_IJS6_NS4_ILi0EEEEEENS4_ILi64EEEEEEEEiEEC2ERKSE_RKi)
        /*15b00*/ 	.word	0x00000000


	//----- nvinfo : EIATTR_FRAME_SIZE
	.align		4
.L_14816:
        /*15b04*/ 	.byte	0x04, 0x11
        /*15b06*/ 	.short	(.L_14818 - .L_14817)
	.align		4
.L_14817:
        /*15b08*/ 	.word	index@($_ZN7cutlass13device_kernelIN5flash19enable_sm80_to_sm89INS1_16FlashAttnBwdSm80INS1_25CollectiveMainloopBwdSm80ILi2ELi2EN4cute5tupleIJNS5_1CILi128EEES8_NS7_ILi64EEEEEENS_10bfloat16_tEfNS_4arch4Sm80ELb0ELb0ELb1ELb1ELb1ELb0ELb0ELb0ELi2ELi4ELi4ELi4ELb0EEENS1_21CollectiveEpilogueBwdISA_SB_SD_Li256ELb1ELb0ELi2EEENS1_19SingleTileSchedulerILb1ELb0ELb0ELi128EEEEEEEEEvNT_6ParamsE$_ZN4cute3eso3ESOILb1ELb0EJNS_6LayoutINS_5tupleIJNS3_IJNS_1CILi8EEENS4_ILi1EEEEEENS4_ILi2EEEEEENS3_IJNS3_IJS6_NS4_ILi0EEEEEENS4_ILi64EEEEEEEENS_10ViewEngineIPN7cutlass10bfloat16_tEEEEEC2ERKSE_RKSJ_)
        /*15b0c*/ 	.word	0x00000000


	//----- nvinfo : EIATTR_FRAME_SIZE
	.align		4
.L_14818:
        /*15b10*/ 	.byte	0x04, 0x11
        /*15b12*/ 	.short	(.L_14820 - .L_14819)
	.align		4
.L_14819:
        /*15b14*/ 	.word	index@($_ZN7cutlass13device_kernelIN5flash19enable_sm80_to_sm89INS1_16FlashAttnBwdSm80INS1_25CollectiveMainloopBwdSm80ILi2ELi2EN4cute5tupleIJNS5_1CILi128EEES8_NS7_ILi64EEEEEENS_10bfloat16_tEfNS_4arch4Sm80ELb0ELb0ELb1ELb1ELb1ELb0ELb0ELb0ELi2ELi4ELi4ELi4ELb0EEENS1_21CollectiveEpilogueBwdISA_SB_SD_Li256ELb1ELb0ELi2EEENS1_19SingleTileSchedulerILb1ELb0ELb0ELi128EEEEEEEEEvNT_6ParamsE$_ZN4cute3eso3ESOILb1ELb0EJNS_6LayoutINS_5tupleIJNS3_IJNS_1CILi8EEENS4_ILi1EEEEEENS4_ILi2EEEEEENS3_IJNS3_IJS6_NS4_ILi0EEEEEENS4_ILi4096EEEEEEEEiEEC2ERKSE_RKi)
        /*15b18*/ 	.word	0x00000000


	//----- nvinfo : EIATTR_FRAME_SIZE
	.align		4
.L_14820:
        /*15b1c*/ 	.byte	0x04, 0x11
        /*15b1e*/ 	.short	(.L_14822 - .L_14821)
	.align		4
.L_14821:
        /*15b20*/ 	.word	index@($_ZN7cutlass13device_kernelIN5flash19enable_sm80_to_sm89INS1_16FlashAttnBwdSm80INS1_25CollectiveMainloopBwdSm80ILi2ELi2EN4cute5tupleIJNS5_1CILi128EEES8_NS7_ILi64EEEEEENS_10bfloat16_tEfNS_4arch4Sm80ELb0ELb0ELb1ELb1ELb1ELb0ELb0ELb0ELi2ELi4ELi4ELi4ELb0EEENS1_21CollectiveEpilogueBwdISA_SB_SD_Li256ELb1ELb0ELi2EEENS1_19SingleTileSchedulerILb1ELb0ELb0ELi128EEEEEEEEEvNT_6ParamsE$_ZN4cute3eso3ESOILb1ELb0EJNS_6LayoutINS_5tupleIJNS3_IJNS_1CILi8EEENS4_ILi1EEEEEENS4_ILi2EEEEEENS3_IJNS3_IJS6_NS4_ILi0EEEEEENS4_ILi4096EEEEEEEENS_10ViewEngineINS_8smem_ptrIPN7cutlass10bfloat16_tEEEEEEEC2ERKSE_RKSL_)
        /*15b24*/ 	.word	0x00000000


	//----- nvinfo : EIATTR_FRAME_SIZE
	.align		4
.L_14822:
        /*15b28*/ 	.byte	0x04, 0x11
        /*15b2a*/ 	.short	(.L_14824 - .L_14823)
	.align		4
.L_14823:
        /*15b2c*/ 	.word	index@($_ZN7cutlass13device_kernelIN5flash19enable_sm80_to_sm89INS1_16FlashAttnBwdSm80INS1_25CollectiveMainloopBwdSm80ILi2ELi2EN4cute5tupleIJNS5_1CILi128EEES8_NS7_ILi64EEEEEENS_10bfloat16_tEfNS_4arch4Sm80ELb0ELb0ELb1ELb1ELb1ELb0ELb0ELb0ELi2ELi4ELi4ELi4ELb0EEENS1_21CollectiveEpilogueBwdISA_SB_SD_Li256ELb1ELb0ELi2EEENS1_19SingleTileSchedulerILb1ELb0ELb0ELi128EEEEEEEEEvNT_6ParamsE$_ZN4cute3eso3ESOILb1ELb0EJNS_6LayoutINS_5tupleIJNS3_IJNS_1CILi8EEENS4_ILi1EEEEEENS3_IJNS4_ILi4EEEEEEEEENS3_IJNS3_IJS6_NS4_ILi0EEEEEENS3_IJS5_EEEEEEEENS_10ViewEngineIPN7cutlass10bfloat16_tEEEEEC2ERKSF_RKSK_)
        /*15b30*/ 	.word	0x00000000


	//----- nvinfo : EIATTR_FRAME_SIZE
	.align		4
.L_14824:
        /*15b34*/ 	.byte	0x04, 0x11
        /*15b36*/ 	.short	(.L_14826 - .L_14825)
	.align		4
.L_14825:
        /*15b38*/ 	.word	index@($_ZN7cutlass13device_kernelIN5flash19enable_sm80_to_sm89INS1_16FlashAttnBwdSm80INS1_25CollectiveMainloopBwdSm80ILi2ELi2EN4cute5tupleIJNS5_1CILi128EEES8_NS7_ILi64EEEEEENS_10bfloat16_tEfNS_4arch4Sm80ELb0ELb0ELb1ELb1ELb1ELb0ELb0ELb0ELi2ELi4ELi4ELi4ELb0EEENS1_21CollectiveEpilogueBwdISA_SB_SD_Li256ELb1ELb0ELi2EEENS1_19SingleTileSchedulerILb1ELb0ELb0ELi128EEEEEEEEEvNT_6ParamsE$_ZN4cute3eso3ESOILb1ELb0EJNS_6LayoutINS_5tupleIJNS3_IJNS_1CILi8EEENS4_ILi1EEEEEENS3_IJNS4_ILi4EEEEEEEEENS3_IJNS3_IJS6_NS4_ILi0EEEEEENS3_IJNS4_ILi2048EEEEEEEEEEENS_10ViewEngineINS_8smem_ptrIPN7cutlass10bfloat16_tEEEEEEEC2ERKSG_RKSN_)
        /*15b3c*/ 	.word	0x00000000


	//----- nvinfo : EIATTR_FRAME_SIZE
	.align		4
.L_14826:
        /*15b40*/ 	.byte	0x04, 0x11
        /*15b42*/ 	.short	(.L_14828 - .L_14827)
	.align		4
.L_14827:
        /*15b44*/ 	.word	index@($_ZN7cutlass13device_kernelIN5flash19enable_sm80_to_sm89INS1_16FlashAttnBwdSm80INS1_25CollectiveMainloopBwdSm80ILi2ELi2EN4cute5tupleIJNS5_1CILi128EEES8_NS7_ILi64EEEEEENS_10bfloat16_tEfNS_4arch4Sm80ELb0ELb0ELb1ELb1ELb1ELb0ELb0ELb0ELi2ELi4ELi4ELi4ELb0EEENS1_21CollectiveEpilogueBwdISA_SB_SD_Li256ELb1ELb0ELi2EEENS1_19SingleTileSchedulerILb1ELb0ELb0ELi128EEEEEEEEEvNT_6ParamsE$_ZN4cute3eso3ESOILb1ELb0EJNS_6LayoutINS_5tupleIJNS3_IJNS_1CILi8EEENS4_ILi1EEEEEENS3_IJNS4_ILi2EEEEEEEEENS3_IJNS3_IJS6_NS4_ILi0EEEEEENS3_IJS5_EEEEEEEENS_10ViewEngineIPN7cutlass10bfloat16_tEEEEEC2ERKSF_RKSK_)
        /*15b48*/ 	.word	0x00000000


	//----- nvinfo : EIATTR_FRAME_SIZE
	.align		4
.L_14828:
        /*15b4c*/ 	.byte	0x04, 0x11
        /*15b4e*/ 	.short	(.L_14830 - .L_14829)
	.align		4
.L_14829:
        /*15b50*/ 	.word	index@($_ZN7cutlass13device_kernelIN5flash19enable_sm80_to_sm89INS1_16FlashAttnBwdSm80INS1_25CollectiveMainloopBwdSm80ILi2ELi2EN4cute5tupleIJNS5_1CILi128EEES8_NS7_ILi64EEEEEENS_10bfloat16_tEfNS_4arch4Sm80ELb0ELb0ELb1ELb1ELb1ELb0ELb0ELb0ELi2ELi4ELi4ELi4ELb0EEENS1_21CollectiveEpilogueBwdISA_SB_SD_Li256ELb1ELb0ELi2EEENS1_19SingleTileSchedulerILb1ELb0ELb0ELi128EEEEEEEEEvNT_6ParamsE$_ZN4cute3eso3ESOILb1ELb0EJNS_6LayoutINS_5tupleIJNS3_IJNS_1CILi8EEENS4_ILi1EEEEEENS3_IJNS4_ILi2EEEEEEEEENS3_IJNS3_IJS6_NS4_ILi0EEEEEENS3_IJNS4_ILi8192EEEEEEEEEEENS_10ViewEngineINS_8smem_ptrIPN7cutlass10bfloat16_tEEEEEEEC2ERKSG_RKSN_)
        /*15b54*/ 	.word	0x00000000


	//----- nvinfo : EIATTR_FRAME_SIZE
	.align		4
.L_14830:
        /*15b58*/ 	.byte	0x04, 0x11
        /*15b5a*/ 	.short	(.L_14832 - .L_14831)
	.align		4
.L_14831:
        /*15b5c*/ 	.word	index@($_ZN7cutlass13device_kernelIN5flash19enable_sm80_to_sm89INS1_16FlashAttnBwdSm80INS1_25CollectiveMainloopBwdSm80ILi2ELi2EN4cute5tupleIJNS5_1CILi128EEES8_NS7_ILi64EEEEEENS_10bfloat16_tEfNS_4arch4Sm80ELb0ELb0ELb1ELb1ELb1ELb0ELb0ELb0ELi2ELi4ELi4ELi4ELb0EEENS1_21CollectiveEpilogueBwdISA_SB_SD_Li256ELb1ELb0ELi2EEENS1_19SingleTileSchedulerILb1ELb0ELb0ELi128EEEEEEEEEvNT_6ParamsE$_ZN4cute3eso3ESOILb1ELb0EJNS_6LayoutINS_5tupleIJNS3_IJNS_1CILi8EEENS4_ILi1EEEEEENS3_IJNS4_ILi2EEEEEEEEENS3_IJNS3_IJS6_NS4_ILi0EEEEEENS3_IJNS4_ILi64EEEEEEEEEEENS_10ViewEngineIPN7cutlass10bfloat16_tEEEEEC2ERKSG_RKSL_)
        /*15b60*/ 	.word	0x00000000


	//----- nvinfo : EIATTR_FRAME_SIZE
	.align		4
.L_14832:
        /*15b64*/ 	.byte	0x04, 0x11
        /*15b66*/ 	.short	(.L_14834 - .L_14833)
	.align		4
.L_14833:
        /*15b68*/ 	.word	index@($_ZN7cutlass13device_kernelIN5flash19enable_sm80_to_sm89INS1_16FlashAttnBwdSm80INS1_25CollectiveMainloopBwdSm80ILi2ELi2EN4cute5tupleIJNS5_1CILi128EEES8_NS7_ILi64EEEEEENS_10bfloat16_tEfNS_4arch4Sm80ELb0ELb0ELb1ELb1ELb1ELb0ELb0ELb0ELi2ELi4ELi4ELi4ELb0EEENS1_21CollectiveEpilogueBwdISA_SB_SD_Li256ELb1ELb0ELi2EEENS1_19SingleTileSchedulerILb1ELb0ELb0ELi128EEEEEEEEEvNT_6ParamsE$_ZN4cute3eso3ESOILb1ELb0EJNS_6LayoutINS_5tupleIJNS3_IJNS_1CILi8EEENS4_ILi1EEEEEENS3_IJNS4_ILi2EEEEEEEEENS3_IJNS3_IJS6_NS4_ILi0EEEEEENS3_IJNS4_ILi4096EEEEEEEEEEENS_10ViewEngineINS_8smem_ptrIPN7cutlass10bfloat16_tEEEEEEEC2ERKSG_RKSN_)
        /*15b6c*/ 	.word	0x00000000


	//----- nvinfo : EIATTR_FRAME_SIZE
	.align		4
.L_14834:
        /*15b70*/ 	.byte	0x04, 0x11
        /*15b72*/ 	.short	(.L_14836 - .L_14835)
	.align		4
.L_14835:
        /*15b74*/ 	.word	index@($_ZN7cutlass13device_kernelIN5flash19enable_sm80_to_sm89INS1_16FlashAttnBwdSm80INS1_25CollectiveMainloopBwdSm80ILi2ELi2EN4cute5tupleIJNS5_1CILi128EEES8_NS7_ILi64EEEEEENS_10bfloat16_tEfNS_4arch4Sm80ELb0ELb0ELb1ELb1ELb1ELb0ELb0ELb0ELi2ELi4ELi4ELi4ELb0EEENS1_21CollectiveEpilogueBwdISA_SB_SD_Li256ELb1ELb0ELi2EEENS1_19SingleTileSchedulerILb1ELb0ELb0ELi128EEEEEEEEEvNT_6ParamsE$_ZN4cute3eso3ESOILb1ELb0EJNS_6LayoutINS_5tupleIJNS3_IJNS_1CILi8EEENS4_ILi1EEEEEEEEENS3_IJNS3_IJS6_NS4_ILi0EEEEEEEEEEElEEC2ERKSC_RKl)
        /*15b78*/ 	.word	0x00000000


	//----- nvinfo : EIATTR_FRAME_SIZE
	.align		4
.L_14836:
        /*15b7c*/ 	.byte	0x04, 0x11
        /*15b7e*/ 	.short	(.L_14838 - .L_14837)
	.align		4
.L_14837:
        /*15b80*/ 	.word	index@($_ZN7cutlass13device_kernelIN5flash19enable_sm80_to_sm89INS1_16FlashAttnBwdSm80INS1_25CollectiveMainloopBwdSm80ILi2ELi2EN4cute5tupleIJNS5_1CILi128EEES8_NS7_ILi64EEEEEENS_10bfloat16_tEfNS_4arch4Sm80ELb0ELb0ELb1ELb1ELb1ELb0ELb0ELb0ELi2ELi4ELi4ELi4ELb0EEENS1_21CollectiveEpilogueBwdISA_SB_SD_Li256ELb1ELb0ELi2EEENS1_19SingleTileSchedulerILb1ELb0ELb0ELi128EEEEEEEEEvNT_6ParamsE$_ZN4cute3eso3ESOILb1ELb0EJNS_6LayoutINS_5tupleIJNS3_IJNS_1CILi8EEENS4_ILi1EEEEEEEEENS3_IJNS3_IJS6_NS4_ILi0EEEEEEEEEEEiEEC2ERKSC_RKi)
        /*15b84*/ 	.word	0x00000000


	//----- nvinfo : EIATTR_FRAME_SIZE
	.align		4
.L_14838:
        /*15b88*/ 	.byte	0x04, 0x11
        /*15b8a*/ 	.short	(.L_14840 - .L_14839)
	.align		4
.L_14839:
        /*15b8c*/ 	.word	index@($_ZN7cutlass13device_kernelIN5flash19enable_sm80_to_sm89INS1_16FlashAttnBwdSm80INS1_25CollectiveMainloopBwdSm80ILi2ELi2EN4cute5tupleIJNS5_1CILi128EEES8_NS7_ILi64EEEEEENS_10bfloat16_tEfNS_4arch4Sm80ELb0ELb0ELb1ELb1ELb1ELb0ELb0ELb0ELi2ELi4ELi4ELi4ELb0EEENS1_21CollectiveEpilogueBwdISA_SB_SD_Li256ELb1ELb0ELi2EEENS1_19SingleTileSchedulerILb1ELb0ELb0ELi128EEEEEEEEEvNT_6ParamsE$_ZN4cute3eso3ESOILb1ELb0EJNS_6LayoutINS_5tupleIJNS3_IJNS_1CILi8EEENS4_ILi1EEEEEEEEENS3_IJNS3_IJS6_NS4_ILi0EEEEEEEEEEENS_10ViewEngineIPN7cutlass10bfloat16_tEEEEEC2ERKSC_RKSH_)
        /*15b90*/ 	.word	0x00000000


	//----- nvinfo : EIATTR_FRAME_SIZE
	.align		4
.L_14840:
        /*15b94*/ 	.byte	0x04, 0x11
        /*15b96*/ 	.short	(.L_14842 - .L_14841)
	.align		4
.L_14841:
        /*15b98*/ 	.word	index@($_ZN7cutlass13device_kernelIN5flash19enable_sm80_to_sm89INS1_16FlashAttnBwdSm80INS1_25CollectiveMainloopBwdSm80ILi2ELi2EN4cute5tupleIJNS5_1CILi128EEES8_NS7_ILi64EEEEEENS_10bfloat16_tEfNS_4arch4Sm80ELb0ELb0ELb1ELb1ELb1ELb0ELb0ELb0ELi2ELi4ELi4ELi4ELb0EEENS1_21CollectiveEpilogueBwdISA_SB_SD_Li256ELb1ELb0ELi2EEENS1_19SingleTileSchedulerILb1ELb0ELb0ELi128EEEEEEEEEvNT_6ParamsE$_ZN4cute3eso3ESOILb1ELb0EJNS_6LayoutINS_5tupleIJNS3_IJNS_1CILi8EEENS4_ILi1EEEEEEEEENS3_IJNS3_IJS6_NS4_ILi0EEEEEEEEEEENS_10ViewEngineINS_8smem_ptrIPN7cutlass10bfloat16_tEEEEEEEC2ERKSC_RKSJ_)
        /*15b9c*/ 	.word	0x00000000


	//----- nvinfo : EIATTR_FRAME_SIZE
	.align		4
.L_14842:
        /*15ba0*/ 	.byte	0x04, 0x11
        /*15ba2*/ 	.short	(.L_14844 - .L_14843)
	.align		4
.L_14843:
        /*15ba4*/ 	.word	index@($_ZN7cutlass13device_kernelIN5flash19enable_sm80_to_sm89INS1_16FlashAttnBwdSm80INS1_25CollectiveMainloopBwdSm80ILi2ELi2EN4cute5tupleIJNS5_1CILi128EEES8_NS7_ILi64EEEEEENS_10bfloat16_tEfNS_4arch4Sm80ELb0ELb0ELb1ELb1ELb1ELb0ELb0ELb0ELi2ELi4ELi4ELi4ELb0EEENS1_21CollectiveEpilogueBwdISA_SB_SD_Li256ELb1ELb0ELi2EEENS1_19SingleTileSchedulerILb1ELb0ELb0ELi128EEEEEEEEEvNT_6ParamsE$_ZN4cute3eso3ESOILb1ELb0EJNS_6LayoutINS_5tupleIJNS3_IJNS_1CILi8EEENS4_ILi1EEEEEEEEENS3_IJNS3_IJS6_NS4_ILi0EEEEEEEEEEENS_10ViewEngineINS_8gmem_ptrIPKN7cutlass10bfloat16_tEEEEEEEC2ERKSC_RKSK_)
        /*15ba8*/ 	.word	0x00000000


	//----- nvinfo : EIATTR_FRAME_SIZE
	.align		4
.L_14844:
        /*15bac*/ 	.byte	0x04, 0x11
        /*15bae*/ 	.short	(.L_14846 - .L_14845)
	.align		4
.L_14845:
        /*15bb0*/ 	.word	index@($_ZN7cutlass13device_kernelIN5flash19enable_sm80_to_sm89INS1_16FlashAttnBwdSm80INS1_25CollectiveMainloopBwdSm80ILi2ELi2EN4cute5tupleIJNS5_1CILi128EEES8_NS7_ILi64EEEEEENS_10bfloat16_tEfNS_4arch4Sm80ELb0ELb0ELb1ELb1ELb1ELb0ELb0ELb0ELi2ELi4ELi4ELi4ELb0EEENS1_21CollectiveEpilogueBwdISA_SB_SD_Li256ELb1ELb0ELi2EEENS1_19SingleTileSchedulerILb1ELb0ELb0ELi128EEEEEEEEEvNT_6ParamsE$_ZN4cute3eso3ESOILb1ELb0EJNS_6LayoutINS_5tupleIJNS3_IJNS_1CILi4EEENS4_ILi1EEEEEES6_EEENS3_IJNS3_IJS6_NS4_ILi0EEEEEES9_EEEEEiEEC2ERKSC_RKi)
        /*15bb4*/ 	.word	0x00000000


	//----- nvinfo : EIATTR_FRAME_SIZE
	.align		4
.L_14846:
        /*15bb8*/ 	.byte	0x04, 0x11
        /*15bba*/ 	.short	(.L_14848 - .L_14847)
	.align		4
.L_14847:
        /*15bbc*/ 	.word	index@($_ZN7cutlass13device_kernelIN5flash19enable_sm80_to_sm89INS1_16FlashAttnBwdSm80INS1_25CollectiveMainloopBwdSm80ILi2ELi2EN4cute5tupleIJNS5_1CILi128EEES8_NS7_ILi64EEEEEENS_10bfloat16_tEfNS_4arch4Sm80ELb0ELb0ELb1ELb1ELb1ELb0ELb0ELb0ELi2ELi4ELi4ELi4ELb0EEENS1_21CollectiveEpilogueBwdISA_SB_SD_Li256ELb1ELb0ELi2EEENS1_19SingleTileSchedulerILb1ELb0ELb0ELi128EEEEEEEEEvNT_6ParamsE$_ZN4cute3eso3ESOILb1ELb0EJNS_6LayoutINS_5tupleIJNS3_IJNS_1CILi4EEENS4_ILi1EEEEEES6_EEENS3_IJNS3_IJS6_NS4_ILi0EEEEEES9_EEEEENS_10ViewEngineINS_8smem_ptrIPfEEEEEEC2ERKSC_RKSH_)
        /*15bc0*/ 	.word	0x00000000


	//----- nvinfo : EIATTR_FRAME_SIZE
	.align		4
.L_14848:
        /*15bc4*/ 	.byte	0x04, 0x11
        /*15bc6*/ 	.short	(.L_14850 - .L_14849)
	.align		4
.L_14849:
        /*15bc8*/ 	.word	index@($_ZN7cutlass13device_kernelIN5flash19enable_sm80_to_sm89INS1_16FlashAttnBwdSm80INS1_25CollectiveMainloopBwdSm80ILi2ELi2EN4cute5tupleIJNS5_1CILi128EEES8_NS7_ILi64EEEEEENS_10bfloat16_tEfNS_4arch4Sm80ELb0ELb0ELb1ELb1ELb1ELb0ELb0ELb0ELi2ELi4ELi4ELi4ELb0EEENS1_21CollectiveEpilogueBwdISA_SB_SD_Li256ELb1ELb0ELi2EEENS1_19SingleTileSchedulerILb1ELb0ELb0ELi128EEEEEEEEEvNT_6ParamsE$_ZN4cute3eso3ESOILb1ELb0EJNS_6LayoutINS_5tupleIJNS3_IJNS_1CILi4EEENS4_ILi1EEEEEES6_EEENS3_IJNS3_IJS6_NS4_ILi0EEEEEES9_EEEEENS_10ViewEngineINS_8gmem_ptrIPKfEEEEEEC2ERKSC_RKSI_)
        /*15bcc*/ 	.word	0x00000000


	//----- nvinfo : EIATTR_FRAME_SIZE
	.align		4
.L_14850:
        /*15bd0*/ 	.byte	0x04, 0x11
        /*15bd2*/ 	.short	(.L_14852 - .L_14851)
	.align		4
.L_14851:
        /*15bd4*/ 	.word	index@($_ZN7cutlass13device_kernelIN5flash19enable_sm80_to_sm89INS1_16FlashAttnBwdSm80INS1_25CollectiveMainloopBwdSm80ILi2ELi2EN4cute5tupleIJNS5_1CILi128EEES8_NS7_ILi64EEEEEENS_10bfloat16_tEfNS_4arch4Sm80ELb0ELb0ELb1ELb1ELb1ELb0ELb0ELb0ELi2ELi4ELi4ELi4ELb0EEENS1_21CollectiveEpilogueBwdISA_SB_SD_Li256ELb1ELb0ELi2EEENS1_19SingleTileSchedulerILb1ELb0ELb0ELi128EEEEEEEEEvNT_6ParamsE$_ZN4cute3eso3ESOILb1ELb0EJNS_6LayoutINS_5tupleIJNS3_IJNS_1CILi4EEENS4_ILi1EEEEEEEEENS3_IJNS3_IJS6_NS4_ILi0EEEEEEEEEEENS_10ViewEngineIPjEEEEC2ERKSC_RKSF_)
        /*15bd8*/ 	.word	0x00000000


	//----- nvinfo : EIATTR_FRAME_SIZE
	.align		4
.L_14852:
        /*15bdc*/ 	.byte	0x04, 0x11
        /*15bde*/ 	.short	(.L_14854 - .L_14853)
	.align		4
.L_14853:
        /*15be0*/ 	.word	index@($_ZN7cutlass13device_kernelIN5flash19enable_sm80_to_sm89INS1_16FlashAttnBwdSm80INS1_25CollectiveMainloopBwdSm80ILi2ELi2EN4cute5tupleIJNS5_1CILi128EEES8_NS7_ILi64EEEEEENS_10bfloat16_tEfNS_4arch4Sm80ELb0ELb0ELb1ELb1ELb1ELb0ELb0ELb0ELi2ELi4ELi4ELi4ELb0EEENS1_21CollectiveEpilogueBwdISA_SB_SD_Li256ELb1ELb0ELi2EEENS1_19SingleTileSchedulerILb1ELb0ELb0ELi128EEEEEEEEEvNT_6ParamsE$_ZN4cute3eso3ESOILb1ELb0EJNS_6LayoutINS_5tupleIJNS3_IJNS_1CILi4EEENS4_ILi1EEEEEEEEENS3_IJNS3_IJS6_NS4_ILi0EEEEEEEEEEENS_10ViewEngineINS_8smem_ptrIPfEEEEEEC2ERKSC_RKSH_)
        /*15be4*/ 	.word	0x00000000


	//----- nvinfo : EIATTR_FRAME_SIZE
	.align		4
.L_14854:
        /*15be8*/ 	.byte	0x04, 0x11
        /*15bea*/ 	.short	(.L_14856 - .L_14855)
	.align		4
.L_14855:
        /*15bec*/ 	.word	index@($_ZN7cutlass13device_kernelIN5flash19enable_sm80_to_sm89INS1_16FlashAttnBwdSm80INS1_25CollectiveMainloopBwdSm80ILi2ELi2EN4cute5tupleIJNS5_1CILi128EEES8_NS7_ILi64EEEEEENS_10bfloat16_tEfNS_4arch4Sm80ELb0ELb0ELb1ELb1ELb1ELb0ELb0ELb0ELi2ELi4ELi4ELi4ELb0EEENS1_21CollectiveEpilogueBwdISA_SB_SD_Li256ELb1ELb0ELi2EEENS1_19SingleTileSchedulerILb1ELb0ELb0ELi128EEEEEEEEEvNT_6ParamsE$_ZN4cute3eso3ESOILb1ELb0EJNS_6LayoutINS_5tupleIJNS3_IJNS_1CILi4EEENS4_ILi1EEEEEEEEENS3_IJNS3_IJS6_NS4_ILi0EEEEEEEEEEENS_10ViewEngineINS_8gmem_ptrIPKfEEEEEEC2ERKSC_RKSI_)
        /*15bf0*/ 	.word	0x00000000


	//----- nvinfo : EIATTR_FRAME_SIZE
	.align		4
.L_14856:
        /*15bf4*/ 	.byte	0x04, 0x11
        /*15bf6*/ 	.short	(.L_14858 - .L_14857)
	.align		4
.L_14857:
        /*15bf8*/ 	.word	index@($_ZN7cutlass13device_kernelIN5flash19enable_sm80_to_sm89INS1_16FlashAttnBwdSm80INS1_25CollectiveMainloopBwdSm80ILi2ELi2EN4cute5tupleIJNS5_1CILi128EEES8_NS7_ILi64EEEEEENS_10bfloat16_tEfNS_4arch4Sm80ELb0ELb0ELb1ELb1ELb1ELb0ELb0ELb0ELi2ELi4ELi4ELi4ELb0EEENS1_21CollectiveEpilogueBwdISA_SB_SD_Li256ELb1ELb0ELi2EEENS1_19SingleTileSchedulerILb1ELb0ELb0ELi128EEEEEEEEEvNT_6ParamsE$_ZN4cute3eso3ESOILb1ELb0EJNS_6LayoutINS_5tupleIJNS3_IJNS_1CILi2EEES5_S5_EEES5_EEENS3_IJNS3_IJNS4_ILi1EEES5_NS4_ILi4EEEEEENS4_ILi8EEEEEEEEiEEC2ERKSD_RKi)
        /*15bfc*/ 	.word	0x00000000


	//----- nvinfo : EIATTR_FRAME_SIZE
	.align		4
.L_14858:
        /*15c00*/ 	.byte	0x04, 0x11
        /*15c02*/ 	.short	(.L_14860 - .L_14859)
	.align		4
.L_14859:
        /*15c04*/ 	.word	index@($_ZN7cutlass13device_kernelIN5flash19enable_sm80_to_sm89INS1_16FlashAttnBwdSm80INS1_25CollectiveMainloopBwdSm80ILi2ELi2EN4cute5tupleIJNS5_1CILi128EEES8_NS7_ILi64EEEEEENS_10bfloat16_tEfNS_4arch4Sm80ELb0ELb0ELb1ELb1ELb1ELb0ELb0ELb0ELi2ELi4ELi4ELi4ELb0EEENS1_21CollectiveEpilogueBwdISA_SB_SD_Li256ELb1ELb0ELi2EEENS1_19SingleTileSchedulerILb1ELb0ELb0ELi128EEEEEEEEEvNT_6ParamsE$_ZN4cute3eso3ESOILb1ELb0EJNS_6LayoutINS_5tupleIJNS3_IJNS_1CILi2EEES5_S5_EEES5_EEENS3_IJNS3_IJNS4_ILi1EEES5_NS4_ILi4EEEEEENS4_ILi8EEEEEEEENS_10ViewEngineIPN7cutlass10bfloat16_tEEEEEC2ERKSD_RKSI_)
        /*15c08*/ 	.word	0x00000000


	//----- nvinfo : EIATTR_FRAME_SIZE
	.align		4
.L_14860:
        /*15c0c*/ 	.byte	0x04, 0x11
        /*15c0e*/ 	.short	(.L_14862 - .L_14861)
	.align		4
.L_14861:
        /*15c10*/ 	.word	index@($_ZN7cutlass13device_kernelIN5flash19enable_sm80_to_sm89INS1_16FlashAttnBwdSm80INS1_25CollectiveMainloopBwdSm80ILi2ELi2EN4cute5tupleIJNS5_1CILi128EEES8_NS7_ILi64EEEEEENS_10bfloat16_tEfNS_4arch4Sm80ELb0ELb0ELb1ELb1ELb1ELb0ELb0ELb0ELi2ELi4ELi4ELi4ELb0EEENS1_21CollectiveEpilogueBwdISA_SB_SD_Li256ELb1ELb0ELi2EEENS1_19SingleTileSchedulerILb1ELb0ELb0ELi128EEEEEEEEEvNT_6ParamsE$_ZN4cute3eso3ESOILb1ELb0EJNS_6LayoutINS_5tupleIJNS3_IJNS_1CILi2EEES5_S5_EEES5_EEENS3_IJNS3_IJNS4_ILi1EEES5_NS4_ILi4EEEEEENS4_ILi64EEEEEEEEiEEC2ERKSD_RKi)
        /*15c14*/ 	.word	0x00000000


	//----- nvinfo : EIATTR_FRAME_SIZE
	.align		4
.L_14862:
        /*15c18*/ 	.byte	0x04, 0x11
        /*15c1a*/ 	.short	(.L_14864 - .L_14863)
	.align		4
.L_14863:
        /*15c1c*/ 	.word	index@($_ZN7cutlass13device_kernelIN5flash19enable_sm80_to_sm89INS1_16FlashAttnBwdSm80INS1_25CollectiveMainloopBwdSm80ILi2ELi2EN4cute5tupleIJNS5_1CILi128EEES8_NS7_ILi64EEEEEENS_10bfloat16_tEfNS_4arch4Sm80ELb0ELb0ELb1ELb1ELb1ELb0ELb0ELb0ELi2ELi4ELi4ELi4ELb0EEENS1_21CollectiveEpilogueBwdISA_SB_SD_Li256ELb1ELb0ELi2EEENS1_19SingleTileSchedulerILb1ELb0ELb0ELi128EEEEEEEEEvNT_6ParamsE$_ZN4cute3eso3ESOILb1ELb0EJNS_6LayoutINS_5tupleIJNS3_IJNS_1CILi2EEES5_S5_EEES5_EEENS3_IJNS3_IJNS4_ILi1EEES5_NS4_ILi4EEEEEENS4_ILi64EEEEEEEENS_10ViewEngineIPN7cutlass10bfloat16_tEEEEEC2ERKSD_RKSI_)
        /*15c20*/ 	.word	0x00000000


	//----- nvinfo : EIATTR_FRAME_SIZE
	.align		4
.L_14864:
        /*15c24*/ 	.byte	0x04, 0x11
        /*15c26*/ 	.short	(.L_14866 - .L_14865)
	.align		4
.L_14865:
        /*15c28*/ 	.word	index@($_ZN7cutlass13device_kernelIN5flash19enable_sm80_to_sm89INS1_16FlashAttnBwdSm80INS1_25CollectiveMainloopBwdSm80ILi2ELi2EN4cute5tupleIJNS5_1CILi128EEES8_NS7_ILi64EEEEEENS_10bfloat16_tEfNS_4arch4Sm80ELb0ELb0ELb1ELb1ELb1ELb0ELb0ELb0ELi2ELi4ELi4ELi4ELb0EEENS1_21CollectiveEpilogueBwdISA_SB_SD_Li256ELb1ELb0ELi2EEENS1_19SingleTileSchedulerILb1ELb0ELb0ELi128EEEEEEEEEvNT_6ParamsE$_ZN4cute3eso3ESOILb1ELb0EJNS_6LayoutINS_5tupleIJNS3_IJNS_1CILi2EEES5_S5_EEEEEENS3_IJNS3_IJNS4_ILi1EEES5_NS4_ILi4EEEEEEEEEEEiEEC2ERKSC_RKi)
        /*15c2c*/ 	.word	0x00000000


	//----- nvinfo : EIATTR_FRAME_SIZE
	.align		4
.L_14866:
        /*15c30*/ 	.byte	0x04, 0x11
        /*15c32*/ 	.short	(.L_14868 - .L_14867)
	.align		4
.L_14867:
        /*15c34*/ 	.word	index@($_ZN7cutlass13device_kernelIN5flash19enable_sm80_to_sm89INS1_16FlashAttnBwdSm80INS1_25CollectiveMainloopBwdSm80ILi2ELi2EN4cute5tupleIJNS5_1CILi128EEES8_NS7_ILi64EEEEEENS_10bfloat16_tEfNS_4arch4Sm80ELb0ELb0ELb1ELb1ELb1ELb0ELb0ELb0ELi2ELi4ELi4ELi4ELb0EEENS1_21CollectiveEpilogueBwdISA_SB_SD_Li256ELb1ELb0ELi2EEENS1_19SingleTileSchedulerILb1ELb0ELb0ELi128EEEEEEEEEvNT_6ParamsE$_ZN4cute3eso3ESOILb1ELb0EJNS_6LayoutINS_5tupleIJNS3_IJNS_1CILi2EEES5_S5_EEEEEENS3_IJNS3_IJNS4_ILi1EEES5_NS4_ILi4EEEEEEEEEEENS_10ViewEngineIPN7cutlass10bfloat16_tEEEEEC2ERKSC_RKSH_)
        /*15c38*/ 	.word	0x00000000


	//----- nvinfo : EIATTR_FRAME_SIZE
	.align		4
.L_14868:
        /*15c3c*/ 	.byte	0x04, 0x11
        /*15c3e*/ 	.short	(.L_14870 - .L_14869)
	.align		4
.L_14869:
        /*15c40*/ 	.word	index@($_ZN7cutlass13device_kernelIN5flash19enable_sm80_to_sm89INS1_16FlashAttnBwdSm80INS1_25CollectiveMainloopBwdSm80ILi2ELi2EN4cute5tupleIJNS5_1CILi128EEES8_NS7_ILi64EEEEEENS_10bfloat16_tEfNS_4arch4Sm80ELb0ELb0ELb1ELb1ELb1ELb0ELb0ELb0ELi2ELi4ELi4ELi4ELb0EEENS1_21CollectiveEpilogueBwdISA_SB_SD_Li256ELb1ELb0ELi2EEENS1_19SingleTileSchedulerILb1ELb0ELb0ELi128EEEEEEEEEvNT_6ParamsE$_ZN4cute3eso3ESOILb1ELb0EJNS_6LayoutINS_5tupleIJNS3_IJNS_1CILi2EEES5_EEES6_EEENS3_IJNS3_IJNS4_ILi1EEES5_EEENS3_IJNS4_ILi32EEENS4_ILi64EEEEEEEEEEEiEEC2ERKSE_RKi)
        /*15c44*/ 	.word	0x00000000


	//----- nvinfo : EIATTR_FRAME_SIZE
	.align		4
.L_14870:
        /*15c48*/ 	.byte	0x04, 0x11
        /*15c4a*/ 	.short	(.L_14872 - .L_14871)
	.align		4
.L_14871:
        /*15c4c*/ 	.word	index@($_ZN7cutlass13device_kernelIN5flash19enable_sm80_to_sm89INS1_16FlashAttnBwdSm80INS1_25CollectiveMainloopBwdSm80ILi2ELi2EN4cute5tupleIJNS5_1CILi128EEES8_NS7_ILi64EEEEEENS_10bfloat16_tEfNS_4arch4Sm80ELb0ELb0ELb1ELb1ELb1ELb0ELb0ELb0ELi2ELi4ELi4ELi4ELb0EEENS1_21CollectiveEpilogueBwdISA_SB_SD_Li256ELb1ELb0ELi2EEENS1_19SingleTileSchedulerILb1ELb0ELb0ELi128EEEEEEEEEvNT_6ParamsE$_ZN4cute3eso3ESOILb1ELb0EJNS_6LayoutINS_5tupleIJNS3_IJNS_1CILi2EEES5_EEES6_EEENS3_IJNS3_IJNS4_ILi1EEES5_EEENS3_IJNS4_ILi32EEENS4_ILi64EEEEEEEEEEENS_10ViewEngineIPN7cutlass10bfloat16_tEEEEEC2ERKSE_RKSJ_)
        /*15c50*/ 	.word	0x00000000


	//----- nvinfo : EIATTR_FRAME_SIZE
	.align		4
.L_14872:
        /*15c54*/ 	.byte	0x04, 0x11
        /*15c56*/ 	.short	(.L_14874 - .L_14873)
	.align		4
.L_14873:
        /*15c58*/ 	.word	index@($_ZN7cutlass13device_kernelIN5flash19enable_sm80_to_sm89INS1_16FlashAttnBwdSm80INS1_25CollectiveMainloopBwdSm80ILi2ELi2EN4cute5tupleIJNS5_1CILi128EEES8_NS7_ILi64EEEEEENS_10bfloat16_tEfNS_4arch4Sm80ELb0ELb0ELb1ELb1ELb1ELb0ELb0ELb0ELi2ELi4ELi4ELi4ELb0EEENS1_21CollectiveEpilogueBwdISA_SB_SD_Li256ELb1ELb0ELi2EEENS1_19SingleTileSchedulerILb1ELb0ELb0ELi128EEEEEEEEEvNT_6ParamsE$_ZN4cute3eso3ESOILb1ELb0EJNS_6LayoutINS_5tupleIJNS3_IJNS_1CILi2EEES5_EEES5_NS4_ILi8EEEEEENS3_IJNS3_IJNS_11ScaledBasisINS4_ILi1EEEJLi1EEEENS9_IS7_JLi0EEEEEEENS9_INS4_ILi64EEEJLi0EEEENS9_INS4_ILi16EEEJLi1EEEEEEEEENS_15ArithmeticTupleIJiiEEEEEC2ERKSJ_RKSL_)
        /*15c5c*/ 	.word	0x00000000


	//----- nvinfo : EIATTR_FRAME_SIZE
	.align		4
.L_14874:
        /*15c60*/ 	.byte	0x04, 0x11
        /*15c62*/ 	.short	(.L_14876 - .L_14875)
	.align		4
.L_14875:
        /*15c64*/ 	.word	index@($_ZN7cutlass13device_kernelIN5flash19enable_sm80_to_sm89INS1_16FlashAttnBwdSm80INS1_25CollectiveMainloopBwdSm80ILi2ELi2EN4cute5tupleIJNS5_1CILi128EEES8_NS7_ILi64EEEEEENS_10bfloat16_tEfNS_4arch4Sm80ELb0ELb0ELb1ELb1ELb1ELb0ELb0ELb0ELi2ELi4ELi4ELi4ELb0EEENS1_21CollectiveEpilogueBwdISA_SB_SD_Li256ELb1ELb0ELi2EEENS1_19SingleTileSchedulerILb1ELb0ELb0ELi128EEEEEEEEEvNT_6ParamsE$_ZN4cute3eso3ESOILb1ELb0EJNS_6LayoutINS_5tupleIJNS3_IJNS_1CILi2EEES5_EEES5_NS4_ILi8EEEEEENS3_IJNS3_IJNS_11ScaledBasisINS4_ILi1EEEJLi1EEEENS9_IS7_JLi0EEEEEEENS9_INS4_ILi64EEEJLi0EEEENS9_INS4_ILi16EEEJLi1EEEEEEEEENS_10ViewEngineINS_23ArithmeticTupleIteratorINS_15ArithmeticTupleIJiiEEEEEEEEEC2ERKSJ_RKSP_)
        /*15c68*/ 	.word	0x00000000


	//----- nvinfo : EIATTR_FRAME_SIZE
	.align		4
.L_14876:
        /*15c6c*/ 	.byte	0x04, 0x11
        /*15c6e*/ 	.short	(.L_14878 - .L_14877)
	.align		4
.L_14877:
        /*15c70*/ 	.word	index@($_ZN7cutlass13device_kernelIN5flash19enable_sm80_to_sm89INS1_16FlashAttnBwdSm80INS1_25CollectiveMainloopBwdSm80ILi2ELi2EN4cute5tupleIJNS5_1CILi128EEES8_NS7_ILi64EEEEEENS_10bfloat16_tEfNS_4arch4Sm80ELb0ELb0ELb1ELb1ELb1ELb0ELb0ELb0ELi2ELi4ELi4ELi4ELb0EEENS1_21CollectiveEpilogueBwdISA_SB_SD_Li256ELb1ELb0ELi2EEENS1_19SingleTileSchedulerILb1ELb0ELb0ELi128EEEEEEEEEvNT_6ParamsE$_ZN4cute3eso3ESOILb1ELb0EJNS_6LayoutINS_5tupleIJNS3_IJNS_1CILi2EEES5_EEENS4_ILi8EEEEEENS3_IJNS3_IJNS4_ILi1EEES5_EEENS4_ILi4EEEEEEEEiEEC2ERKSD_RKi)
        /*15c74*/ 	.word	0x00000000


	//----- nvinfo : EIATTR_FRAME_SIZE
	.align		4
.L_14878:
        /*15c78*/ 	.byte	0x04, 0x11
        /*15c7a*/ 	.short	(.L_14880 - .L_14879)
	.align		4
.L_14879:
        /*15c7c*/ 	.word	index@($_ZN7cutlass13device_kernelIN5flash19enable_sm80_to_sm89INS1_16FlashAttnBwdSm80INS1_25CollectiveMainloopBwdSm80ILi2ELi2EN4cute5tupleIJNS5_1CILi128EEES8_NS7_ILi64EEEEEENS_10bfloat16_tEfNS_4arch4Sm80ELb0ELb0ELb1ELb1ELb1ELb0ELb0ELb0ELi2ELi4ELi4ELi4ELb0EEENS1_21CollectiveEpilogueBwdISA_SB_SD_Li256ELb1ELb0ELi2EEENS1_19SingleTileSchedulerILb1ELb0ELb0ELi128EEEEEEEEEvNT_6ParamsE$_ZN4cute3eso3ESOILb1ELb0EJNS_6LayoutINS_5tupleIJNS3_IJNS_1CILi2EEES5_EEENS4_ILi8EEEEEENS3_IJNS3_IJNS4_ILi1EEES5_EEENS4_ILi4EEEEEEEENS_10ViewEngineIPN7cutlass10bfloat16_tEEEEEC2ERKSD_RKSI_)
        /*15c80*/ 	.word	0x00000000


	//----- nvinfo : EIATTR_FRAME_SIZE
	.align		4
.L_14880:
        /*15c84*/ 	.byte	0x04, 0x11
        /*15c86*/ 	.short	(.L_14882 - .L_14881)
	.align		4
.L_14881:
        /*15c88*/ 	.word	index@($_ZN7cutlass13device_kernelIN5flash19enable_sm80_to_sm89INS1_16FlashAttnBwdSm80INS1_25CollectiveMainloopBwdSm80ILi2ELi2EN4cute5tupleIJNS5_1CILi128EEES8_NS7_ILi64EEEEEENS_10bfloat16_tEfNS_4arch4Sm80ELb0ELb0ELb1ELb1ELb1ELb0ELb0ELb0ELi2ELi4ELi4ELi4ELb0EEENS1_21CollectiveEpilogueBwdISA_SB_SD_Li256ELb1ELb0ELi2EEENS1_19SingleTileSchedulerILb1ELb0ELb0ELi128EEEEEEEEEvNT_6ParamsE$_ZN4cute3eso3ESOILb1ELb0EJNS_6LayoutINS_5tupleIJNS3_IJNS_1CILi2EEES5_EEENS3_IJS5_NS4_ILi8EEEEEEEEENS3_IJNS3_IJS5_NS4_ILi4EEEEEENS3_IJNS4_ILi1EEES7_EEEEEEEENS_10ViewEngineIPfEEEEC2ERKSF_RKSI_)
        /*15c8c*/ 	.word	0x00000000


	//----- nvinfo : EIATTR_FRAME_SIZE
	.align		4
.L_14882:
        /*15c90*/ 	.byte	0x04, 0x11
        /*15c92*/ 	.short	(.L_14884 - .L_14883)
	.align		4
.L_14883:
        /*15c94*/ 	.word	index@($_ZN7cutlass13device_kernelIN5flash19enable_sm80_to_sm89INS1_16FlashAttnBwdSm80INS1_25CollectiveMainloopBwdSm80ILi2ELi2EN4cute5tupleIJNS5_1CILi128EEES8_NS7_ILi64EEEEEENS_10bfloat16_tEfNS_4arch4Sm80ELb0ELb0ELb1ELb1ELb1ELb0ELb0ELb0ELi2ELi4ELi4ELi4ELb0EEENS1_21CollectiveEpilogueBwdISA_SB_SD_Li256ELb1ELb0ELi2EEENS1_19SingleTileSchedulerILb1ELb0ELb0ELi128EEEEEEEEEvNT_6ParamsE$_ZN4cute3eso3ESOILb1ELb0EJNS_6LayoutINS_5tupleIJNS3_IJNS_1CILi2EEES5_EEENS3_IJS5_NS4_ILi8EEEEEEEEENS3_IJNS3_IJNS_11ScaledBasisIS7_JLi0EEEENSA_INS4_ILi64EEEJLi0EEEEEEENS3_IJNSA_INS4_ILi1EEEJLi1EEEENSA_INS4_ILi16EEEJLi1EEEEEEEEEEEENS_10ViewEngineINS_23ArithmeticTupleIteratorINS_15ArithmeticTupleIJiiEEEEEEEEEC2ERKSL_RKSR_)
        /*15c98*/ 	.word	0x00000000


	//----- nvinfo : EIATTR_FRAME_SIZE
	.align		4
.L_14884:
        /*15c9c*/ 	.byte	0x04, 0x11
        /*15c9e*/ 	.short	(.L_14886 - .L_14885)
	.align		4
.L_14885:
        /*15ca0*/ 	.word	index@($_ZN7cutlass13device_kernelIN5flash19enable_sm80_to_sm89INS1_16FlashAttnBwdSm80INS1_25CollectiveMainloopBwdSm80ILi2ELi2EN4cute5tupleIJNS5_1CILi128EEES8_NS7_ILi64EEEEEENS_10bfloat16_tEfNS_4arch4Sm80ELb0ELb0ELb1ELb1ELb1ELb0ELb0ELb0ELi2ELi4ELi4ELi4ELb0EEENS1_21CollectiveEpilogueBwdISA_SB_SD_Li256ELb1ELb0ELi2EEENS1_19SingleTileSchedulerILb1ELb0ELb0ELi128EEEEEEEEEvNT_6ParamsE$_ZN4cute3eso3ESOILb1ELb0EJNS_6LayoutINS_5tupleIJNS3_IJNS_1CILi2EEES5_EEENS3_IJS5_NS4_ILi8EEEEEEEEENS3_IJNS3_IJNS_11ScaledBasisIS7_JLi0EEEENSA_INS4_ILi64EEEJLi0EEEEEEENS3_IJNSA_INS4_ILi1EEEJLi1EEEENSA_INS4_ILi16EEEJLi1EEEEEEEEEEEENS_10ViewEngineINS_23ArithmeticTupleIteratorINS_15ArithmeticTupleIJNS4_ILi0EEESP_EEEEEEEEEC2ERKSL_RKSS_)
        /*15ca4*/ 	.word	0x00000000


	//----- nvinfo : EIATTR_FRAME_SIZE
	.align		4
.L_14886:
        /*15ca8*/ 	.byte	0x04, 0x11
        /*15caa*/ 	.short	(.L_14888 - .L_14887)
	.align		4
.L_14887:
        /*15cac*/ 	.word	index@($_ZN7cutlass13device_kernelIN5flash19enable_sm80_to_sm89INS1_16FlashAttnBwdSm80INS1_25CollectiveMainloopBwdSm80ILi2ELi2EN4cute5tupleIJNS5_1CILi128EEES8_NS7_ILi64EEEEEENS_10bfloat16_tEfNS_4arch4Sm80ELb0ELb0ELb1ELb1ELb1ELb0ELb0ELb0ELi2ELi4ELi4ELi4ELb0EEENS1_21CollectiveEpilogueBwdISA_SB_SD_Li256ELb1ELb0ELi2EEENS1_19SingleTileSchedulerILb1ELb0ELb0ELi128EEEEEEEEEvNT_6ParamsE$_ZN4cute3eso3ESOILb1ELb0EJNS_6LayoutINS_5tupleIJNS3_IJNS_1CILi2EEES5_EEEEEENS3_IJNS3_IJNS4_ILi8EEENS4_ILi64EEEEEEEEEEEiEEC2ERKSC_RKi)
        /*15cb0*/ 	.word	0x00000000


	//----- nvinfo : EIATTR_FRAME_SIZE
	.align		4
.L_14888:
        /*15cb4*/ 	.byte	0x04, 0x11
        /*15cb6*/ 	.short	(.L_14890 - .L_14889)
	.align		4
.L_14889:
        /*15cb8*/ 	.word	index@($_ZN7cutlass13device_kernelIN5flash19enable_sm80_to_sm89INS1_16FlashAttnBwdSm80INS1_25CollectiveMainloopBwdSm80ILi2ELi2EN4cute5tupleIJNS5_1CILi128EEES8_NS7_ILi64EEEEEENS_10bfloat16_tEfNS_4arch4Sm80ELb0ELb0ELb1ELb1ELb1ELb0ELb0ELb0ELi2ELi4ELi4ELi4ELb0EEENS1_21CollectiveEpilogueBwdISA_SB_SD_Li256ELb1ELb0ELi2EEENS1_19SingleTileSchedulerILb1ELb0ELb0ELi128EEEEEEEEEvNT_6ParamsE$_ZN4cute3eso3ESOILb1ELb0EJNS_6LayoutINS_5tupleIJNS3_IJNS_1CILi2EEES5_EEEEEENS3_IJNS3_IJNS4_ILi8EEENS4_ILi64EEEEEEEEEEENS_10ViewEngineINS_8smem_ptrIPfEEEEEEC2ERKSC_RKSH_)
        /*15cbc*/ 	.word	0x00000000


	//----- nvinfo : EIATTR_FRAME_SIZE
	.align		4
.L_14890:
        /*15cc0*/ 	.byte	0x04, 0x11
        /*15cc2*/ 	.short	(.L_14892 - .L_14891)
	.align		4
.L_14891:
        /*15cc4*/ 	.word	index@($_ZN7cutlass13device_kernelIN5flash19enable_sm80_to_sm89INS1_16FlashAttnBwdSm80INS1_25CollectiveMainloopBwdSm80ILi2ELi2EN4cute5tupleIJNS5_1CILi128EEES8_NS7_ILi64EEEEEENS_10bfloat16_tEfNS_4arch4Sm80ELb0ELb0ELb1ELb1ELb1ELb0ELb0ELb0ELi2ELi4ELi4ELi4ELb0EEENS1_21CollectiveEpilogueBwdISA_SB_SD_Li256ELb1ELb0ELi2EEENS1_19SingleTileSchedulerILb1ELb0ELb0ELi128EEEEEEEEEvNT_6ParamsE$_ZN4cute3eso3ESOILb1ELb0EJNS_6LayoutINS_5tupleIJNS3_IJNS_1CILi2EEES5_EEEEEENS3_IJNS3_IJNS4_ILi1EEES5_EEEEEEEEiEEC2ERKSB_RKi)
        /*15cc8*/ 	.word	0x00000000


	//----- nvinfo : EIATTR_FRAME_SIZE
	.align		4
.L_14892:
        /*15ccc*/ 	.byte	0x04, 0x11
        /*15cce*/ 	.short	(.L_14894 - .L_14893)
	.align		4
.L_14893:
        /*15cd0*/ 	.word	index@($_ZN7cutlass13device_kernelIN5flash19enable_sm80_to_sm89INS1_16FlashAttnBwdSm80INS1_25CollectiveMainloopBwdSm80ILi2ELi2EN4cute5tupleIJNS5_1CILi128EEES8_NS7_ILi64EEEEEENS_10bfloat16_tEfNS_4arch4Sm80ELb0ELb0ELb1ELb1ELb1ELb0ELb0ELb0ELi2ELi4ELi4ELi4ELb0EEENS1_21CollectiveEpilogueBwdISA_SB_SD_Li256ELb1ELb0ELi2EEENS1_19SingleTileSchedulerILb1ELb0ELb0ELi128EEEEEEEEEvNT_6ParamsE$_ZN4cute3eso3ESOILb1ELb0EJNS_6LayoutINS_5tupleIJNS3_IJNS_1CILi2EEES5_EEEEEENS3_IJNS3_IJNS4_ILi1EEES5_EEEEEEEENS_10ViewEngineIPfEEEEC2ERKSB_RKSE_)
        /*15cd4*/ 	.word	0x00000000


	//----- nvinfo : EIATTR_FRAME_SIZE
	.align		4
.L_14894:
        /*15cd8*/ 	.byte	0x04, 0x11
        /*15cda*/ 	.short	(.L_14896 - .L_14895)
	.align		4
.L_14895:
        /*15cdc*/ 	.word	index@($_ZN7cutlass13device_kernelIN5flash19enable_sm80_to_sm89INS1_16FlashAttnBwdSm80INS1_25CollectiveMainloopBwdSm80ILi2ELi2EN4cute5tupleIJNS5_1CILi128EEES8_NS7_ILi64EEEEEENS_10bfloat16_tEfNS_4arch4Sm80ELb0ELb0ELb1ELb1ELb1ELb0ELb0ELb0ELi2ELi4ELi4ELi4ELb0EEENS1_21CollectiveEpilogueBwdISA_SB_SD_Li256ELb1ELb0ELi2EEENS1_19SingleTileSchedulerILb1ELb0ELb0ELi128EEEEEEEEEvNT_6ParamsE$_ZN4cute3eso3ESOILb1ELb0EJNS_6LayoutINS_5tupleIJNS3_IJNS_1CILi2EEES5_EEEEEENS3_IJNS3_IJNS4_ILi1EEES5_EEEEEEEENS_10ViewEngineIPN7cutlass10bfloat16_tEEEEEC2ERKSB_RKSG_)
        /*15ce0*/ 	.word	0x00000000


	//----- nvinfo : EIATTR_FRAME_SIZE
	.align		4
.L_14896:
        /*15ce4*/ 	.byte	0x04, 0x11
        /*15ce6*/ 	.short	(.L_14898 - .L_14897)
	.align		4
.L_14897:
        /*15ce8*/ 	.word	index@($_ZN7cutlass13device_kernelIN5flash19enable_sm80_to_sm89INS1_16FlashAttnBwdSm80INS1_25CollectiveMainloopBwdSm80ILi2ELi2EN4cute5tupleIJNS5_1CILi128EEES8_NS7_ILi64EEEEEENS_10bfloat16_tEfNS_4arch4Sm80ELb0ELb0ELb1ELb1ELb1ELb0ELb0ELb0ELi2ELi4ELi4ELi4ELb0EEENS1_21CollectiveEpilogueBwdISA_SB_SD_Li256ELb1ELb0ELi2EEENS1_19SingleTileSchedulerILb1ELb0ELb0ELi128EEEEEEEEEvNT_6ParamsE$_ZN4cute3eso3ESOILb1ELb0EJNS_6LayoutINS_5tupleIJNS3_IJNS_1CILi2EEES5_EEEEEENS3_IJNS3_IJNS4_ILi1EEES5_EEEEEEEENS_10ViewEngineIPKfEEEEC2ERKSB_RKSF_)
        /*15cec*/ 	.word	0x00000000


	//----- nvinfo : EIATTR_FRAME_SIZE
	.align		4
.L_14898:
        /*15cf0*/ 	.byte	0x04, 0x11
        /*15cf2*/ 	.short	(.L_14900 - .L_14899)
	.align		4
.L_14899:
        /*15cf4*/ 	.word	index@($_ZN7cutlass13device_kernelIN5flash19enable_sm80_to_sm89INS1_16FlashAttnBwdSm80INS1_25CollectiveMainloopBwdSm80ILi2ELi2EN4cute5tupleIJNS5_1CILi128EEES8_NS7_ILi64EEEEEENS_10bfloat16_tEfNS_4arch4Sm80ELb0ELb0ELb1ELb1ELb1ELb0ELb0ELb0ELi2ELi4ELi4ELi4ELb0EEENS1_21CollectiveEpilogueBwdISA_SB_SD_Li256ELb1ELb0ELi2EEENS1_19SingleTileSchedulerILb1ELb0ELb0ELi128EEEEEEEEEvNT_6ParamsE$_ZN4cute3eso3ESOILb1ELb0EJNS_6LayoutINS_5tupleIJNS3_IJNS_1CILi1EEES5_EEENS4_ILi32EEEEEENS3_IJNS3_IJNS4_ILi0EEES9_EEENS4_ILi256EEEEEEEEiEEC2ERKSD_RKi)
        /*15cf8*/ 	.word	0x00000000


	//----- nvinfo : EIATTR_FRAME_SIZE
	.align		4
.L_14900:
        /*15cfc*/ 	.byte	0x04, 0x11
        /*15cfe*/ 	.short	(.L_14902 - .L_14901)
	.align		4
.L_14901:
        /*15d00*/ 	.word	index@($_ZN7cutlass13device_kernelIN5flash19enable_sm80_to_sm89INS1_16FlashAttnBwdSm80INS1_25CollectiveMainloopBwdSm80ILi2ELi2EN4cute5tupleIJNS5_1CILi128EEES8_NS7_ILi64EEEEEENS_10bfloat16_tEfNS_4arch4Sm80ELb0ELb0ELb1ELb1ELb1ELb0ELb0ELb0ELi2ELi4ELi4ELi4ELb0EEENS1_21CollectiveEpilogueBwdISA_SB_SD_Li256ELb1ELb0ELi2EEENS1_19SingleTileSchedulerILb1ELb0ELb0ELi128EEEEEEEEEvNT_6ParamsE$_ZN4cute3eso3ESOILb1ELb0EJNS_6LayoutINS_5tupleIJNS3_IJNS_1CILi1EEES5_EEENS4_ILi32EEEEEENS3_IJNS3_IJNS4_ILi0EEES9_EEENS4_ILi256EEEEEEEENS_10ViewEngineINS_8gmem_ptrIPfEEEEEEC2ERKSD_RKSI_)
        /*15d04*/ 	.word	0x00000000


	//----- nvinfo : EIATTR_FRAME_SIZE
	.align		4
.L_14902:
        /*15d08*/ 	.byte	0x04, 0x11
        /*15d0a*/ 	.short	(.L_14904 - .L_14903)
	.align		4
.L_14903:
        /*15d0c*/ 	.word	index@($_ZN7cutlass13device_kernelIN5flash19enable_sm80_to_sm89INS1_16FlashAttnBwdSm80INS1_25CollectiveMainloopBwdSm80ILi2ELi2EN4cute5tupleIJNS5_1CILi128EEES8_NS7_ILi64EEEEEENS_10bfloat16_tEfNS_4arch4Sm80ELb0ELb0ELb1ELb1ELb1ELb0ELb0ELb0ELi2ELi4ELi4ELi4ELb0EEENS1_21CollectiveEpilogueBwdISA_SB_SD_Li256ELb1ELb0ELi2EEENS1_19SingleTileSchedulerILb1ELb0ELb0ELi128EEEEEEEEEvNT_6ParamsE$_ZN4cute3eso3ESOILb1ELb0EJNS_6LayoutINS_5tupleIJNS3_IJNS_1CILi1EEES5_EEEEEENS3_IJNS3_IJS5_NS4_ILi0EEEEEEEEEEENS_10ViewEngineINS_8smem_ptrIPN7cutlass9uint128_tEEEEEEEC2ERKSB_RKSI_)
        /*15d10*/ 	.word	0x00000000


	//----- nvinfo : EIATTR_FRAME_SIZE
	.align		4
.L_14904:
        /*15d14*/ 	.byte	0x04, 0x11
        /*15d16*/ 	.short	(.L_14906 - .L_14905)
	.align		4
.L_14905:
        /*15d18*/ 	.word	index@($_ZN7cutlass13device_kernelIN5flash19enable_sm80_to_sm89INS1_16FlashAttnBwdSm80INS1_25CollectiveMainloopBwdSm80ILi2ELi2EN4cute5tupleIJNS5_1CILi128EEES8_NS7_ILi64EEEEEENS_10bfloat16_tEfNS_4arch4Sm80ELb0ELb0ELb1ELb1ELb1ELb0ELb0ELb0ELi2ELi4ELi4ELi4ELb0EEENS1_21CollectiveEpilogueBwdISA_SB_SD_Li256ELb1ELb0ELi2EEENS1_19SingleTileSchedulerILb1ELb0ELb0ELi128EEEEEEEEEvNT_6ParamsE$_ZN4cute3eso3ESOILb1ELb0EJNS_6LayoutINS_5tupleIJNS3_IJNS_1CILi1EEES5_EEEEEENS3_IJNS3_IJS5_NS4_ILi0EEEEEEEEEEENS_10ViewEngineINS_8gmem_ptrIPKN7cutlass9uint128_tEEEEEEEC2ERKSB_RKSJ_)
        /*15d1c*/ 	.word	0x00000000


	//----- nvinfo : EIATTR_FRAME_SIZE
	.align		4
.L_14906:
        /*15d20*/ 	.byte	0x04, 0x11
        /*15d22*/ 	.short	(.L_14908 - .L_14907)
	.align		4
.L_14907:
        /*15d24*/ 	.word	index@($_ZN7cutlass13device_kernelIN5flash19enable_sm80_to_sm89INS1_16FlashAttnBwdSm80INS1_25CollectiveMainloopBwdSm80ILi2ELi2EN4cute5tupleIJNS5_1CILi128EEES8_NS7_ILi64EEEEEENS_10bfloat16_tEfNS_4arch4Sm80ELb0ELb0ELb1ELb1ELb1ELb0ELb0ELb0ELi2ELi4ELi4ELi4ELb0EEENS1_21CollectiveEpilogueBwdISA_SB_SD_Li256ELb1ELb0ELi2EEENS1_19SingleTileSchedulerILb1ELb0ELb0ELi128EEEEEEEEEvNT_6ParamsE$_ZN4cute3eso3ESOILb1ELb0EJNS_6LayoutINS_5tupleIJNS3_IJNS_1CILi1EEENS4_ILi4EEEEEENS4_ILi2EEES6_EEENS3_IJNS3_IJNS4_ILi0EEES5_EEES6_NS4_ILi8EEEEEEEENS_10ViewEngineIPfEEEEC2ERKSE_RKSH_)
        /*15d28*/ 	.word	0x00000000


	//----- nvinfo : EIATTR_FRAME_SIZE
	.align		4
.L_14908:
        /*15d2c*/ 	.byte	0x04, 0x11
        /*15d2e*/ 	.short	(.L_14910 - .L_14909)
	.align		4
.L_14909:
        /*15d30*/ 	.word	index@($_ZN7cutlass13device_kernelIN5flash19enable_sm80_to_sm89INS1_16FlashAttnBwdSm80INS1_25CollectiveMainloopBwdSm80ILi2ELi2EN4cute5tupleIJNS5_1CILi128EEES8_NS7_ILi64EEEEEENS_10bfloat16_tEfNS_4arch4Sm80ELb0ELb0ELb1ELb1ELb1ELb0ELb0ELb0ELi2ELi4ELi4ELi4ELb0EEENS1_21CollectiveEpilogueBwdISA_SB_SD_Li256ELb1ELb0ELi2EEENS1_19SingleTileSchedulerILb1ELb0ELb0ELi128EEEEEEEEEvNT_6ParamsE$_ZN4cute3eso3ESOILb1ELb0EJNS_6LayoutINS_5tupleIJNS3_IJNS_1CILi1EEENS4_ILi2EEES6_EEEEEENS3_IJNS3_IJS5_S5_S6_EEEEEEEENS_10ViewEngineIPjEEEEC2ERKSB_RKSE_)
        /*15d34*/ 	.word	0x00000000


	//----- nvinfo : EIATTR_FRAME_SIZE
	.align		4
.L_14910:
        /*15d38*/ 	.byte	0x04, 0x11
        /*15d3a*/ 	.short	(.L_14912 - .L_14911)
	.align		4
.L_14911:
        /*15d3c*/ 	.word	index@($_ZN7cutlass13device_kernelIN5flash19enable_sm80_to_sm89INS1_16FlashAttnBwdSm80INS1_25CollectiveMainloopBwdSm80ILi2ELi2EN4cute5tupleIJNS5_1CILi128EEES8_NS7_ILi64EEEEEENS_10bfloat16_tEfNS_4arch4Sm80ELb0ELb0ELb1ELb1ELb1ELb0ELb0ELb0ELi2ELi4ELi4ELi4ELb0EEENS1_21CollectiveEpilogueBwdISA_SB_SD_Li256ELb1ELb0ELi2EEENS1_19SingleTileSchedulerILb1ELb0ELb0ELi128EEEEEEEEEvNT_6ParamsE$_ZN4cute3eso3ESOILb1ELb0EJNS_6LayoutINS_5tupleIJNS3_IJNS_1CILi1EEENS4_ILi2EEEEEES6_NS4_ILi8EEEEEENS3_IJNS3_IJS5_S5_EEES6_NS4_ILi4EEEEEEEENS_10ViewEngineIPN7cutlass5ArrayINSF_10bfloat16_tELi2ELb0EEEEEEEC2ERKSD_RKSK_)
        /*15d40*/ 	.word	0x00000000


	//----- nvinfo : EIATTR_FRAME_SIZE
	.align		4
.L_14912:
        /*15d44*/ 	.byte	0x04, 0x11
        /*15d46*/ 	.short	(.L_14914 - .L_14913)
	.align		4
.L_14913:
        /*15d48*/ 	.word	index@($_ZN7cutlass13device_kernelIN5flash19enable_sm80_to_sm89INS1_16FlashAttnBwdSm80INS1_25CollectiveMainloopBwdSm80ILi2ELi2EN4cute5tupleIJNS5_1CILi128EEES8_NS7_ILi64EEEEEENS_10bfloat16_tEfNS_4arch4Sm80ELb0ELb0ELb1ELb1ELb1ELb0ELb0ELb0ELi2ELi4ELi4ELi4ELb0EEENS1_21CollectiveEpilogueBwdISA_SB_SD_Li256ELb1ELb0ELi2EEENS1_19SingleTileSchedulerILb1ELb0ELb0ELi128EEEEEEEEEvNT_6ParamsE$_ZN4cute3eso3ESOILb1ELb0EJNS_6LayoutINS_5tupleIJNS3_IJNS_1CILi1EEENS4_ILi2EEEEEES6_NS4_ILi8EEEEEENS3_IJNS3_IJS5_S5_EEES6_NS4_ILi4EEEEEEEENS_10ViewEngineIPKN7cutlass5ArrayIfLi2ELb1EEEEEEEC2ERKSD_RKSK_)
        /*15d4c*/ 	.word	0x00000000


	//----- nvinfo : EIATTR_FRAME_SIZE
	.align		4
.L_14914:
        /*15d50*/ 	.byte	0x04, 0x11
        /*15d52*/ 	.short	(.L_14916 - .L_14915)
	.align		4
.L_14915:
        /*15d54*/ 	.word	index@($_ZN7cutlass13device_kernelIN5flash19enable_sm80_to_sm89INS1_16FlashAttnBwdSm80INS1_25CollectiveMainloopBwdSm80ILi2ELi2EN4cute5tupleIJNS5_1CILi128EEES8_NS7_ILi64EEEEEENS_10bfloat16_tEfNS_4arch4Sm80ELb0ELb0ELb1ELb1ELb1ELb0ELb0ELb0ELi2ELi4ELi4ELi4ELb0EEENS1_21CollectiveEpilogueBwdISA_SB_SD_Li256ELb1ELb0ELi2EEENS1_19SingleTileSchedulerILb1ELb0ELb0ELi128EEEEEEEEEvNT_6ParamsE$_ZN4cute3eso3ESOILb1ELb0EJNS_6LayoutINS_5tupleIJNS3_IJNS_1CILi1EEENS4_ILi2EEEEEEEEENS3_IJNS3_IJS5_S5_EEEEEEEENS_10ViewEngineIPjEEEEC2ERKSB_RKSE_)
        /*15d58*/ 	.word	0x00000000


	//----- nvinfo : EIATTR_FRAME_SIZE
	.align		4
.L_14916:
        /*15d5c*/ 	.byte	0x04, 0x11
        /*15d5e*/ 	.short	(.L_14918 - .L_14917)
	.align		4
.L_14917:
        /*15d60*/ 	.word	index@($_ZN7cutlass13device_kernelIN5flash19enable_sm80_to_sm89INS1_16FlashAttnBwdSm80INS1_25CollectiveMainloopBwdSm80ILi2ELi2EN4cute5tupleIJNS5_1CILi128EEES8_NS7_ILi64EEEEEENS_10bfloat16_tEfNS_4arch4Sm80ELb0ELb0ELb1ELb1ELb1ELb0ELb0ELb0ELi2ELi4ELi4ELi4ELb0EEENS1_21CollectiveEpilogueBwdISA_SB_SD_Li256ELb1ELb0ELi2EEENS1_19SingleTileSchedulerILb1ELb0ELb0ELi128EEEEEEEEEvNT_6ParamsE$_ZN4cute3eso3ESOILb1ELb0EJNS_6LayoutINS_5tupleIJNS3_IJNS_1CILi1EEENS3_IJNS4_ILi4EEENS4_ILi2EEEEEEEEES7_S6_EEENS3_IJNS3_IJNS4_ILi0EEENS3_IJS5_NS4_ILi8EEEEEEEEES6_NS4_ILi16EEEEEEEENS_10ViewEngineIPN7cutlass10bfloat16_tEEEEEC2ERKSH_RKSM_)
        /*15d64*/ 	.word	0x00000000


	//----- nvinfo : EIATTR_FRAME_SIZE
	.align		4
.L_14918:
        /*15d68*/ 	.byte	0x04, 0x11
        /*15d6a*/ 	.short	(.L_14920 - .L_14919)
	.align		4
.L_14919:
        /*15d6c*/ 	.word	index@($_ZN7cutlass13device_kernelIN5flash19enable_sm80_to_sm89INS1_16FlashAttnBwdSm80INS1_25CollectiveMainloopBwdSm80ILi2ELi2EN4cute5tupleIJNS5_1CILi128EEES8_NS7_ILi64EEEEEENS_10bfloat16_tEfNS_4arch4Sm80ELb0ELb0ELb1ELb1ELb1ELb0ELb0ELb0ELi2ELi4ELi4ELi4ELb0EEENS1_21CollectiveEpilogueBwdISA_SB_SD_Li256ELb1ELb0ELi2EEENS1_19SingleTileSchedulerILb1ELb0ELb0ELi128EEEEEEEEEvNT_6ParamsE$_ZN4cute3eso3ESOILb1ELb0EJNS_6LayoutINS_5tupleIJNS3_IJNS_1CILi1EEENS3_IJNS4_ILi2EEES6_EEEEEES6_NS4_ILi4EEEEEENS3_IJNS3_IJNS4_ILi0EEENS3_IJS5_S9_EEEEEES6_NS4_ILi8EEEEEEEENS_10ViewEngineIPjEEEEC2ERKSG_RKSJ_)
        /*15d70*/ 	.word	0x00000000


	//----- nvinfo : EIATTR_FRAME_SIZE
	.align		4
.L_14920:
        /*15d74*/ 	.byte	0x04, 0x11
        /*15d76*/ 	.short	(.L_14922 - .L_14921)
	.align		4
.L_14921:
        /*15d78*/ 	.word	index@($_ZN7cutlass13device_kernelIN5flash19enable_sm80_to_sm89INS1_16FlashAttnBwdSm80INS1_25CollectiveMainloopBwdSm80ILi2ELi2EN4cute5tupleIJNS5_1CILi128EEES8_NS7_ILi64EEEEEENS_10bfloat16_tEfNS_4arch4Sm80ELb0ELb0ELb1ELb1ELb1ELb0ELb0ELb0ELi2ELi4ELi4ELi4ELb0EEENS1_21CollectiveEpilogueBwdISA_SB_SD_Li256ELb1ELb0ELi2EEENS1_19SingleTileSchedulerILb1ELb0ELb0ELi128EEEEEEEEEvNT_6ParamsE$_ZN4cute3eso3ESOILb1ELb0EJNS_6LayoutINS_5tupleIJNS3_IJNS3_IJNS_1CILi8EEENS4_ILi1EEEEEES6_EEENS3_IJNS3_IJS6_S6_EEENS4_ILi4EEEEEEEEENS3_IJNS3_IJNS3_IJS6_NS4_ILi0EEEEEESD_EEENS3_IJNS3_IJSD_SD_EEES5_EEEEEEEENS_10ViewEngineIPN7cutlass10bfloat16_tEEEEEC2ERKSJ_RKSO_)
        /*15d7c*/ 	.word	0x00000000


	//----- nvinfo : EIATTR_FRAME_SIZE
	.align		4
.L_14922:
        /*15d80*/ 	.byte	0x04, 0x11
        /*15d82*/ 	.short	(.L_14924 - .L_14923)
	.align		4
.L_14923:
        /*15d84*/ 	.word	index@($_ZN7cutlass13device_kernelIN5flash19enable_sm80_to_sm89INS1_16FlashAttnBwdSm80INS1_25CollectiveMainloopBwdSm80ILi2ELi2EN4cute5tupleIJNS5_1CILi128EEES8_NS7_ILi64EEEEEENS_10bfloat16_tEfNS_4arch4Sm80ELb0ELb0ELb1ELb1ELb1ELb0ELb0ELb0ELi2ELi4ELi4ELi4ELb0EEENS1_21CollectiveEpilogueBwdISA_SB_SD_Li256ELb1ELb0ELi2EEENS1_19SingleTileSchedulerILb1ELb0ELb0ELi128EEEEEEEEEvNT_6ParamsE$_ZN4cute3eso3ESOILb1ELb0EJNS_6LayoutINS_5tupleIJNS3_IJNS3_IJNS_1CILi8EEENS4_ILi1EEEEEES6_EEENS3_IJNS3_IJS6_S6_EEENS4_ILi4EEEEEEEEENS3_IJNS3_IJNS3_IJS6_NS4_ILi0EEEEEESD_EEENS3_IJNS3_IJSD_SD_EEENS4_ILi2048EEEEEEEEEEENS_10ViewEngineINS_8smem_ptrIPN7cutlass10bfloat16_tEEEEEEEC2ERKSK_RKSR_)
        /*15d88*/ 	.word	0x00000000


	//----- nvinfo : EIATTR_FRAME_SIZE
	.align		4
.L_14924:
        /*15d8c*/ 	.byte	0x04, 0x11
        /*15d8e*/ 	.short	(.L_14926 - .L_14925)
	.align		4
.L_14925:
        /*15d90*/ 	.word	index@($_ZN7cutlass13device_kernelIN5flash19enable_sm80_to_sm89INS1_16FlashAttnBwdSm80INS1_25CollectiveMainloopBwdSm80ILi2ELi2EN4cute5tupleIJNS5_1CILi128EEES8_NS7_ILi64EEEEEENS_10bfloat16_tEfNS_4arch4Sm80ELb0ELb0ELb1ELb1ELb1ELb0ELb0ELb0ELi2ELi4ELi4ELi4ELb0EEENS1_21CollectiveEpilogueBwdISA_SB_SD_Li256ELb1ELb0ELi2EEENS1_19SingleTileSchedulerILb1ELb0ELb0ELi128EEEEEEEEEvNT_6ParamsE$_ZN4cute3eso3ESOILb1ELb0EJNS_6LayoutINS_5tupleIJNS3_IJNS3_IJNS_1CILi8EEENS4_ILi1EEEEEES6_EEENS3_IJNS3_IJS6_S6_EEENS4_ILi2EEEEEEEEENS3_IJNS3_IJNS3_IJS6_NS4_ILi0EEEEEESD_EEENS3_IJNS3_IJSD_SD_EEES5_EEEEEEEENS_10ViewEngineIPN7cutlass10bfloat16_tEEEEEC2ERKSJ_RKSO_)
        /*15d94*/ 	.word	0x00000000


	//----- nvinfo : EIATTR_FRAME_SIZE
	.align		4
.L_14926:
        /*15d98*/ 	.byte	0x04, 0x11
        /*15d9a*/ 	.short	(.L_14928 - .L_14927)
	.align		4
.L_14927:
        /*15d9c*/ 	.word	index@($_ZN7cutlass13device_kernelIN5flash19enable_sm80_to_sm89INS1_16FlashAttnBwdSm80INS1_25CollectiveMainloopBwdSm80ILi2ELi2EN4cute5tupleIJNS5_1CILi128EEES8_NS7_ILi64EEEEEENS_10bfloat16_tEfNS_4arch4Sm80ELb0ELb0ELb1ELb1ELb1ELb0ELb0ELb0ELi2ELi4ELi4ELi4ELb0EEENS1_21CollectiveEpilogueBwdISA_SB_SD_Li256ELb1ELb0ELi2EEENS1_19SingleTileSchedulerILb1ELb0ELb0ELi128EEEEEEEEEvNT_6ParamsE$_ZN4cute3eso3ESOILb1ELb0EJNS_6LayoutINS_5tupleIJNS3_IJNS3_IJNS_1CILi8EEENS4_ILi1EEEEEES6_EEENS3_IJNS3_IJS6_S6_EEENS4_ILi2EEEEEEEEENS3_IJNS3_IJNS3_IJS6_NS4_ILi0EEEEEESD_EEENS3_IJNS3_IJSD_SD_EEENS4_ILi8192EEEEEEEEEEENS_10ViewEngineINS_8smem_ptrIPN7cutlass10bfloat16_tEEEEEEEC2ERKSK_RKSR_)
        /*15da0*/ 	.word	0x00000000


	//----- nvinfo : EIATTR_FRAME_SIZE
	.align		4
.L_14928:
        /*15da4*/ 	.byte	0x04, 0x11
        /*15da6*/ 	.short	(.L_14930 - .L_14929)
	.align		4
.L_14929:
        /*15da8*/ 	.word	index@($_ZN7cutlass13device_kernelIN5flash19enable_sm80_to_sm89INS1_16FlashAttnBwdSm80INS1_25CollectiveMainloopBwdSm80ILi2ELi2EN4cute5tupleIJNS5_1CILi128EEES8_NS7_ILi64EEEEEENS_10bfloat16_tEfNS_4arch4Sm80ELb0ELb0ELb1ELb1ELb1ELb0ELb0ELb0ELi2ELi4ELi4ELi4ELb0EEENS1_21CollectiveEpilogueBwdISA_SB_SD_Li256ELb1ELb0ELi2EEENS1_19SingleTileSchedulerILb1ELb0ELb0ELi128EEEEEEEEEvNT_6ParamsE$_ZN4cute3eso3ESOILb1ELb0EJNS_6LayoutINS_5tupleIJNS3_IJNS3_IJNS_1CILi8EEENS4_ILi1EEEEEES6_EEENS3_IJNS3_IJS6_S6_EEENS4_ILi2EEEEEEEEENS3_IJNS3_IJNS3_IJS6_NS4_ILi0EEEEEESD_EEENS3_IJNS3_IJSD_SD_EEENS4_ILi64EEEEEEEEEEENS_10ViewEngineIPN7cutlass10bfloat16_tEEEEEC2ERKSK_RKSP_)
        /*15dac*/ 	.word	0x00000000


	//----- nvinfo : EIATTR_FRAME_SIZE
	.align		4
.L_14930:
        /*15db0*/ 	.byte	0x04, 0x11
        /*15db2*/ 	.short	(.L_14932 - .L_14931)
	.align		4
.L_14931:
        /*15db4*/ 	.word	index@($_ZN7cutlass13device_kernelIN5flash19enable_sm80_to_sm89INS1_16FlashAttnBwdSm80INS1_25CollectiveMainloopBwdSm80ILi2ELi2EN4cute5tupleIJNS5_1CILi128EEES8_NS7_ILi64EEEEEENS_10bfloat16_tEfNS_4arch4Sm80ELb0ELb0ELb1ELb1ELb1ELb0ELb0ELb0ELi2ELi4ELi4ELi4ELb0EEENS1_21CollectiveEpilogueBwdISA_SB_SD_Li256ELb1ELb0ELi2EEENS1_19SingleTileSchedulerILb1ELb0ELb0ELi128EEEEEEEEEvNT_6ParamsE$_ZN4cute3eso3ESOILb1ELb0EJNS_6LayoutINS_5tupleIJNS3_IJNS3_IJNS_1CILi8EEENS4_ILi1EEEEEES6_EEENS3_IJNS3_IJS6_S6_EEENS4_ILi2EEEEEEEEENS3_IJNS3_IJNS3_IJS6_NS4_ILi0EEEEEESD_EEENS3_IJNS3_IJSD_SD_EEENS4_ILi4096EEEEEEEEEEENS_10ViewEngineINS_8smem_ptrIPN7cutlass10bfloat16_tEEEEEEEC2ERKSK_RKSR_)
        /*15db8*/ 	.word	0x00000000


	//----- nvinfo : EIATTR_FRAME_SIZE
	.align		4
.L_14932:
        /*15dbc*/ 	.byte	0x04, 0x11
        /*15dbe*/ 	.short	(.L_14934 - .L_14933)
	.align		4
.L_14933:
        /*15dc0*/ 	.word	index@($_ZN7cutlass13device_kernelIN5flash19enable_sm80_to_sm89INS1_16FlashAttnBwdSm80INS1_25CollectiveMainloopBwdSm80ILi2ELi2EN4cute5tupleIJNS5_1CILi128EEES8_NS7_ILi64EEEEEENS_10bfloat16_tEfNS_4arch4Sm80ELb0ELb0ELb1ELb1ELb1ELb0ELb0ELb0ELi2ELi4ELi4ELi4ELb0EEENS1_21CollectiveEpilogueBwdISA_SB_SD_Li256ELb1ELb0ELi2EEENS1_19SingleTileSchedulerILb1ELb0ELb0ELi128EEEEEEEEEvNT_6ParamsE$_ZN4cute3eso3ESOILb1ELb0EJNS_6LayoutINS_5tupleIJNS3_IJNS3_IJNS_1CILi4EEENS4_ILi8EEEEEENS3_IJS5_NS4_ILi2EEEEEEEEENS3_IJNS3_IJS8_S8_EEENS3_IJS8_S6_EEEEEEEEENS3_IJNS3_IJNS3_IJNS_11ScaledBasisIS8_JLi1EEEENSF_INS4_ILi1EEEJLi0EEEEEEENS3_IJNSF_INS4_ILi16EEEJLi0EEEENSF_IS6_JLi1EEEEEEEEEENS3_IJNS3_IJNSF_ISH_JLi1EEEENSF_IS6_JLi0EEEEEEENS3_IJNSF_INS4_ILi64EEEJLi0EEEENSF_ISK_JLi1EEEEEEEEEEEEEEENS_10ViewEngineINS_23ArithmeticTupleIteratorINS_15ArithmeticTupleIJNS4_ILi0EEES12_EEEEEEEEEC2ERKSY_RKS15_)
        /*15dc4*/ 	.word	0x00000000


	//----- nvinfo : EIATTR_FRAME_SIZE
	.align		4
.L_14934:
        /*15dc8*/ 	.byte	0x04, 0x11
        /*15dca*/ 	.short	(.L_14936 - .L_14935)
	.align		4
.L_14935:
        /*15dcc*/ 	.word	index@($_ZN7cutlass13device_kernelIN5flash19enable_sm80_to_sm89INS1_16FlashAttnBwdSm80INS1_25CollectiveMainloopBwdSm80ILi2ELi2EN4cute5tupleIJNS5_1CILi128EEES8_NS7_ILi64EEEEEENS_10bfloat16_tEfNS_4arch4Sm80ELb0ELb0ELb1ELb1ELb1ELb0ELb0ELb0ELi2ELi4ELi4ELi4ELb0EEENS1_21CollectiveEpilogueBwdISA_SB_SD_Li256ELb1ELb0ELi2EEENS1_19SingleTileSchedulerILb1ELb0ELb0ELi128EEEEEEEEEvNT_6ParamsE$_ZN4cute3eso3ESOILb1ELb0EJNS_6LayoutINS_5tupleIJNS3_IJNS3_IJNS_1CILi4EEENS4_ILi2EEEEEENS4_ILi1EEEEEES6_NS4_ILi8EEEEEENS3_IJNS3_IJNS3_IJS8_NS4_ILi32EEEEEENS4_ILi0EEEEEENS4_ILi64EEES5_EEEEENS_10ViewEngineIPN7cutlass10bfloat16_tEEEEEC2ERKSI_RKSN_)
        /*15dd0*/ 	.word	0x00000000


	//----- nvinfo : EIATTR_FRAME_SIZE
	.align		4
.L_14936:
        /*15dd4*/ 	.byte	0x04, 0x11
        /*15dd6*/ 	.short	(.L_14938 - .L_14937)
	.align		4
.L_14937:
        /*15dd8*/ 	.word	index@($_ZN7cutlass13device_kernelIN5flash19enable_sm80_to_sm89INS1_16FlashAttnBwdSm80INS1_25CollectiveMainloopBwdSm80ILi2ELi2EN4cute5tupleIJNS5_1CILi128EEES8_NS7_ILi64EEEEEENS_10bfloat16_tEfNS_4arch4Sm80ELb0ELb0ELb1ELb1ELb1ELb0ELb0ELb0ELi2ELi4ELi4ELi4ELb0EEENS1_21CollectiveEpilogueBwdISA_SB_SD_Li256ELb1ELb0ELi2EEENS1_19SingleTileSchedulerILb1ELb0ELb0ELi128EEEEEEEEEvNT_6ParamsE$_ZN4cute3eso3ESOILb1ELb0EJNS_6LayoutINS_5tupleIJNS3_IJNS3_IJNS_1CILi4EEENS4_ILi2EEEEEENS4_ILi1EEEEEES6_EEENS3_IJNS3_IJNS3_IJS8_NS4_ILi32EEEEEENS4_ILi0EEEEEENS4_ILi64EEEEEEEEiEEC2ERKSH_RKi)
        /*15ddc*/ 	.word	0x00000000


	//----- nvinfo : EIATTR_FRAME_SIZE
	.align		4
.L_14938:
        /*15de0*/ 	.byte	0x04, 0x11
        /*15de2*/ 	.short	(.L_14940 - .L_14939)
	.align		4
.L_14939:
        /*15de4*/ 	.word	index@($_ZN7cutlass13device_kernelIN5flash19enable_sm80_to_sm89INS1_16FlashAttnBwdSm80INS1_25CollectiveMainloopBwdSm80ILi2ELi2EN4cute5tupleIJNS5_1CILi128EEES8_NS7_ILi64EEEEEENS_10bfloat16_tEfNS_4arch4Sm80ELb0ELb0ELb1ELb1ELb1ELb0ELb0ELb0ELi2ELi4ELi4ELi4ELb0EEENS1_21CollectiveEpilogueBwdISA_SB_SD_Li256ELb1ELb0ELi2EEENS1_19SingleTileSchedulerILb1ELb0ELb0ELi128EEEEEEEEEvNT_6ParamsE$_ZN4cute3eso3ESOILb1ELb0EJNS_6LayoutINS_5tupleIJNS3_IJNS3_IJNS_1CILi4EEENS4_ILi2EEEEEENS4_ILi1EEEEEES6_EEENS3_IJNS3_IJNS3_IJS8_NS4_ILi32EEEEEENS4_ILi0EEEEEENS4_ILi64EEEEEEEENS_10ViewEngineIPN7cutlass10bfloat16_tEEEEEC2ERKSH_RKSM_)
        /*15de8*/ 	.word	0x00000000


	//----- nvinfo : EIATTR_FRAME_SIZE
	.align		4
.L_14940:
        /*15dec*/ 	.byte	0x04, 0x11
        /*15dee*/ 	.short	(.L_14942 - .L_14941)
	.align		4
.L_14941:
        /*15df0*/ 	.word	index@($_ZN7cutlass13device_kernelIN5flash19enable_sm80_to_sm89INS1_16FlashAttnBwdSm80INS1_25CollectiveMainloopBwdSm80ILi2ELi2EN4cute5tupleIJNS5_1CILi128EEES8_NS7_ILi64EEEEEENS_10bfloat16_tEfNS_4arch4Sm80ELb0ELb0ELb1ELb1ELb1ELb0ELb0ELb0ELi2ELi4ELi4ELi4ELb0EEENS1_21CollectiveEpilogueBwdISA_SB_SD_Li256ELb1ELb0ELi2EEENS1_19SingleTileSchedulerILb1ELb0ELb0ELi128EEEEEEEEEvNT_6ParamsE$_ZN4cute3eso3ESOILb1ELb0EJNS_6LayoutINS_5tupleIJNS3_IJNS3_IJNS_1CILi4EEENS4_ILi2EEEEEENS4_ILi1EEEEEENS3_IJS6_EEEEEENS3_IJNS3_IJNS3_IJS8_NS4_ILi32EEEEEENS4_ILi0EEEEEENS3_IJNS4_ILi64EEEEEEEEEEENS_10ViewEngineIPN7cutlass10bfloat16_tEEEEEC2ERKSJ_RKSO_)
        /*15df4*/ 	.word	0x00000000


	//----- nvinfo : EIATTR_FRAME_SIZE
	.align		4
.L_14942:
        /*15df8*/ 	.byte	0x04, 0x11
        /*15dfa*/ 	.short	(.L_14944 - .L_14943)
	.align		4
.L_14943:
        /*15dfc*/ 	.word	index@($_ZN7cutlass13device_kernelIN5flash19enable_sm80_to_sm89INS1_16FlashAttnBwdSm80INS1_25CollectiveMainloopBwdSm80ILi2ELi2EN4cute5tupleIJNS5_1CILi128EEES8_NS7_ILi64EEEEEENS_10bfloat16_tEfNS_4arch4Sm80ELb0ELb0ELb1ELb1ELb1ELb0ELb0ELb0ELi2ELi4ELi4ELi4ELb0EEENS1_21CollectiveEpilogueBwdISA_SB_SD_Li256ELb1ELb0ELi2EEENS1_19SingleTileSchedulerILb1ELb0ELb0ELi128EEEEEEEEEvNT_6ParamsE$_ZN4cute3eso3ESOILb1ELb0EJNS_6LayoutINS_5tupleIJNS3_IJNS3_IJNS_1CILi4EEENS4_ILi2EEEEEENS4_ILi1EEEEEEEEENS3_IJNS3_IJNS3_IJS8_NS4_ILi32EEEEEENS4_ILi0EEEEEEEEEEEiEEC2ERKSG_RKi)
        /*15e00*/ 	.word	0x00000000


	//----- nvinfo : EIATTR_FRAME_SIZE
	.align		4
.L_14944:
        /*15e04*/ 	.byte	0x04, 0x11
        /*15e06*/ 	.short	(.L_14946 - .L_14945)
	.align		4
.L_14945:
        /*15e08*/ 	.word	index@($_ZN7cutlass13device_kernelIN5flash19enable_sm80_to_sm89INS1_16FlashAttnBwdSm80INS1_25CollectiveMainloopBwdSm80ILi2ELi2EN4cute5tupleIJNS5_1CILi128EEES8_NS7_ILi64EEEEEENS_10bfloat16_tEfNS_4arch4Sm80ELb0ELb0ELb1ELb1ELb1ELb0ELb0ELb0ELi2ELi4ELi4ELi4ELb0EEENS1_21CollectiveEpilogueBwdISA_SB_SD_Li256ELb1ELb0ELi2EEENS1_19SingleTileSchedulerILb1ELb0ELb0ELi128EEEEEEEEEvNT_6ParamsE$_ZN4cute3eso3ESOILb1ELb0EJNS_6LayoutINS_5tupleIJNS3_IJNS3_IJNS_1CILi4EEENS4_ILi2EEEEEENS4_ILi1EEEEEEEEENS3_IJNS3_IJNS3_IJS8_NS4_ILi32EEEEEENS4_ILi0EEEEEEEEEEENS_10ViewEngineIPN7cutlass10bfloat16_tEEEEEC2ERKSG_RKSL_)
        /*15e0c*/ 	.word	0x00000000


	//----- nvinfo : EIATTR_FRAME_SIZE
	.align		4
.L_14946:
        /*15e10*/ 	.byte	0x04, 0x11
        /*15e12*/ 	.short	(.L_14948 - .L_14947)
	.align		4
.L_14947:
        /*15e14*/ 	.word	index@($_ZN7cutlass13device_kernelIN5flash19enable_sm80_to_sm89INS1_16FlashAttnBwdSm80INS1_25CollectiveMainloopBwdSm80ILi2ELi2EN4cute5tupleIJNS5_1CILi128EEES8_NS7_ILi64EEEEEENS_10bfloat16_tEfNS_4arch4Sm80ELb0ELb0ELb1ELb1ELb1ELb0ELb0ELb0ELi2ELi4ELi4ELi4ELb0EEENS1_21CollectiveEpilogueBwdISA_SB_SD_Li256ELb1ELb0ELi2EEENS1_19SingleTileSchedulerILb1ELb0ELb0ELi128EEEEEEEEEvNT_6ParamsE$_ZN4cute3eso3ESOILb1ELb0EJNS_6LayoutINS_5tupleIJNS3_IJNS3_IJNS_1CILi2EEES5_EEENS4_ILi1EEEEEEEEENS3_IJNS3_IJNS3_IJS7_NS4_ILi16EEEEEENS4_ILi0EEEEEEEEEEENS_10ViewEngineIPjEEEEC2ERKSF_RKSI_)
        /*15e18*/ 	.word	0x00000000


	//----- nvinfo : EIATTR_FRAME_SIZE
	.align		4
.L_14948:
        /*15e1c*/ 	.byte	0x04, 0x11
        /*15e1e*/ 	.short	(.L_14950 - .L_14949)
	.align		4
.L_14949:
        /*15e20*/ 	.word	index@($_ZN7cutlass13device_kernelIN5flash19enable_sm80_to_sm89INS1_16FlashAttnBwdSm80INS1_25CollectiveMainloopBwdSm80ILi2ELi2EN4cute5tupleIJNS5_1CILi128EEES8_NS7_ILi64EEEEEENS_10bfloat16_tEfNS_4arch4Sm80ELb0ELb0ELb1ELb1ELb1ELb0ELb0ELb0ELi2ELi4ELi4ELi4ELb0EEENS1_21CollectiveEpilogueBwdISA_SB_SD_Li256ELb1ELb0ELi2EEENS1_19SingleTileSchedulerILb1ELb0ELb0ELi128EEEEEEEEEvNT_6ParamsE$_ZN4cute3eso3ESOILb1ELb0EJNS_6LayoutINS_5tupleIJNS3_IJNS3_IJNS3_IJNS_1CILi4EEENS4_ILi2EEEEEENS4_ILi1EEEEEES8_EEENS3_IJNS3_IJNS3_IJS8_S8_EEES8_EEES6_EEEEEENS3_IJNS3_IJNS3_IJNS3_IJS8_NS4_ILi32EEEEEENS4_ILi0EEEEEESH_EEENS3_IJNS3_IJNS3_IJSH_SH_EEESH_EEENS4_ILi64EEEEEEEEEEENS_10ViewEngineIPN7cutlass10bfloat16_tEEEEEC2ERKSP_RKSU_)
        /*15e24*/ 	.word	0x00000000


	//----- nvinfo : EIATTR_FRAME_SIZE
	.align		4
.L_14950:
        /*15e28*/ 	.byte	0x04, 0x11
        /*15e2a*/ 	.short	(.L_14952 - .L_14951)
	.align		4
.L_14951:
        /*15e2c*/ 	.word	index@($_ZN7cutlass13device_kernelIN5flash19enable_sm80_to_sm89INS1_16FlashAttnBwdSm80INS1_25CollectiveMainloopBwdSm80ILi2ELi2EN4cute5tupleIJNS5_1CILi128EEES8_NS7_ILi64EEEEEENS_10bfloat16_tEfNS_4arch4Sm80ELb0ELb0ELb1ELb1ELb1ELb0ELb0ELb0ELi2ELi4ELi4ELi4ELb0EEENS1_21CollectiveEpilogueBwdISA_SB_SD_Li256ELb1ELb0ELi2EEENS1_19SingleTileSchedulerILb1ELb0ELb0ELi128EEEEEEEEEvNT_6ParamsE$_ZN4cute3eso3ESOILb1ELb0EJNS_5tupleIJNS_1CILi8EEENS3_ILi2EEES5_S5_S4_S5_EEENS2_IJNS3_ILi1EEEiiiNS3_ILi72EEENS3_ILi512EEEEEEEEC2ERKS6_RKSA_)
        /*15e30*/ 	.word	0x00000000


	//----- nvinfo : EIATTR_FRAME_SIZE
	.align		4
.L_14952:
        /*15e34*/ 	.byte	0x04, 0x11
        /*15e36*/ 	.short	(.L_14954 - .L_14953)
	.align		4
.L_14953:
        /*15e38*/ 	.word	index@($_ZN7cutlass13device_kernelIN5flash19enable_sm80_to_sm89INS1_16FlashAttnBwdSm80INS1_25CollectiveMainloopBwdSm80ILi2ELi2EN4cute5tupleIJNS5_1CILi128EEES8_NS7_ILi64EEEEEENS_10bfloat16_tEfNS_4arch4Sm80ELb0ELb0ELb1ELb1ELb1ELb0ELb0ELb0ELi2ELi4ELi4ELi4ELb0EEENS1_21CollectiveEpilogueBwdISA_SB_SD_Li256ELb1ELb0ELi2EEENS1_19SingleTileSchedulerILb1ELb0ELb0ELi128EEEEEEEEEvNT_6ParamsE$_ZN4cute3eso3ESOILb1ELb0EJNS_5tupleIJNS_1CILi8EEENS2_IJNS3_ILi2EEES5_S5_EEENS3_ILi1EEES6_S7_EEENS2_IJS7_NS2_IJiiiEEENS3_ILi64EEENS2_IJNS3_ILi72EEENS3_ILi144EEENS3_ILi288EEEEEENS3_ILi512EEEEEEEEC2ERKS8_RKSG_)
        /*15e3c*/ 	.word	0x00000000


	//----- nvinfo : EIATTR_FRAME_SIZE
	.align		4
.L_14954:
        /*15e40*/ 	.byte	0x04, 0x11
        /*15e42*/ 	.short	(.L_14956 - .L_14955)
	.align		4
.L_14955:
        /*15e44*/ 	.word	index@($_ZN7cutlass13device_kernelIN5flash19enable_sm80_to_sm89INS1_16FlashAttnBwdSm80INS1_25CollectiveMainloopBwdSm80ILi2ELi2EN4cute5tupleIJNS5_1CILi128EEES8_NS7_ILi64EEEEEENS_10bfloat16_tEfNS_4arch4Sm80ELb0ELb0ELb1ELb1ELb1ELb0ELb0ELb0ELi2ELi4ELi4ELi4ELb0EEENS1_21CollectiveEpilogueBwdISA_SB_SD_Li256ELb1ELb0ELi2EEENS1_19SingleTileSchedulerILb1ELb0ELb0ELi128EEEEEEEEEvNT_6ParamsE$_ZN4cute3eso3ESOILb1ELb0EJNS_5tupleIJNS_1CILi8EEENS2_IJNS3_ILi2EEES5_S5_EEENS3_ILi1EEES6_S7_EEENS2_IJS7_NS2_IJS4_iiEEENS3_ILi64EEENS2_IJiNS3_ILi144EEENS3_ILi288EEEEEENS3_ILi512EEEEEEEEC2ERKS8_RKSF_)
        /*15e48*/ 	.word	0x00000000


	//----- nvinfo : EIATTR_FRAME_SIZE
	.align		4
.L_14956:
        /*15e4c*/ 	.byte	0x04, 0x11
        /*15e4e*/ 	.short	(.L_14958 - .L_14957)
	.align		4
.L_14957:
        /*15e50*/ 	.word	index@($_ZN7cutlass13device_kernelIN5flash19enable_sm80_to_sm89INS1_16FlashAttnBwdSm80INS1_25CollectiveMainloopBwdSm80ILi2ELi2EN4cute5tupleIJNS5_1CILi128EEES8_NS7_ILi64EEEEEENS_10bfloat16_tEfNS_4arch4Sm80ELb0ELb0ELb1ELb1ELb1ELb0ELb0ELb0ELi2ELi4ELi4ELi4ELb0EEENS1_21CollectiveEpilogueBwdISA_SB_SD_Li256ELb1ELb0ELi2EEENS1_19SingleTileSchedulerILb1ELb0ELb0ELi128EEEEEEEEEvNT_6ParamsE$_ZN4cute3eso3ESOILb1ELb0EJNS_5tupleIJNS_1CILi2EEES4_S4_EEENS2_IJNS3_ILi1EEENS3_ILi512EEEiEEEEEC2ERKS5_RKS8_)
        /*15e54*/ 	.word	0x00000000


	//----- nvinfo : EIATTR_FRAME_SIZE
	.align		4
.L_14958:
        /*15e58*/ 	.byte	0x04, 0x11
        /*15e5a*/ 	.short	(.L_14960 - .L_14959)
	.align		4
.L_14959:
        /*15e5c*/ 	.word	index@($_ZN7cutlass13device_kernelIN5flash19enable_sm80_to_sm89INS1_16FlashAttnBwdSm80INS1_25CollectiveMainloopBwdSm80ILi2ELi2EN4cute5tupleIJNS5_1CILi128EEES8_NS7_ILi64EEEEEENS_10bfloat16_tEfNS_4arch4Sm80ELb0ELb0ELb1ELb1ELb1ELb0ELb0ELb0ELi2ELi4ELi4ELi4ELb0EEENS1_21CollectiveEpilogueBwdISA_SB_SD_Li256ELb1ELb0ELi2EEENS1_19SingleTileSchedulerILb1ELb0ELb0ELi128EEEEEEEEEvNT_6ParamsE$_ZN4cute3eso3ESOILb1ELb0EJNS_5tupleIJNS_1CILi2EEES4_EEENS2_IJiiEEENS3_ILi1EEES7_EEC2ERKS5_RKS6_RKS7_SE_)
        /*15e60*/ 	.word	0x00000000


	//----- nvinfo : EIATTR_FRAME_SIZE
	.align		4
.L_14960:
        /*15e64*/ 	.byte	0x04, 0x11
        /*15e66*/ 	.short	(.L_14962 - .L_14961)
	.align		4
.L_14961:
        /*15e68*/ 	.word	index@($_ZN7cutlass13device_kernelIN5flash19enable_sm80_to_sm89INS1_16FlashAttnBwdSm80INS1_25CollectiveMainloopBwdSm80ILi2ELi2EN4cute5tupleIJNS5_1CILi128EEES8_NS7_ILi64EEEEEENS_10bfloat16_tEfNS_4arch4Sm80ELb0ELb0ELb1ELb1ELb1ELb0ELb0ELb0ELi2ELi4ELi4ELi4ELb0EEENS1_21CollectiveEpilogueBwdISA_SB_SD_Li256ELb1ELb0ELi2EEENS1_19SingleTileSchedulerILb1ELb0ELb0ELi128EEEEEEEEEvNT_6ParamsE$_ZN4cute3eso3ESOILb1ELb0EJNS_5tupleIJNS_1CILi2EEES4_EEENS2_IJiiEEEEEC2ERKS5_RKS6_)
        /*15e6c*/ 	.word	0x00000000


	//----- nvinfo : EIATTR_FRAME_SIZE
	.align		4
.L_14962:
        /*15e70*/ 	.byte	0x04, 0x11
        /*15e72*/ 	.short	(.L_14964 - .L_14963)
	.align		4
.L_14963:
        /*15e74*/ 	.word	index@($_ZN7cutlass13device_kernelIN5flash19enable_sm80_to_sm89INS1_16FlashAttnBwdSm80INS1_25CollectiveMainloopBwdSm80ILi2ELi2EN4cute5tupleIJNS5_1CILi128EEES8_NS7_ILi64EEEEEENS_10bfloat16_tEfNS_4arch4Sm80ELb0ELb0ELb1ELb1ELb1ELb0ELb0ELb0ELi2ELi4ELi4ELi4ELb0EEENS1_21CollectiveEpilogueBwdISA_SB_SD_Li256ELb1ELb0ELi2EEENS1_19SingleTileSchedulerILb1ELb0ELb0ELi128EEEEEEEEEvNT_6ParamsE$_ZN4cute3eso3ESOILb1ELb0EJNS_5tupleIJNS_1CILi2EEES4_EEENS2_IJiNS3_ILi512EEEEEEEEC2ERKS5_RKS7_)
        /*15e78*/ 	.word	0x00000000


	//----- nvinfo : EIATTR_FRAME_SIZE
	.align		4
.L_14964:
        /*15e7c*/ 	.byte	0x04, 0x11
        /*15e7e*/ 	.short	(.L_14966 - .L_14965)
	.align		4
.L_14965:
        /*15e80*/ 	.word	index@($_ZN7cutlass13device_kernelIN5flash19enable_sm80_to_sm89INS1_16FlashAttnBwdSm80INS1_25CollectiveMainloopBwdSm80ILi2ELi2EN4cute5tupleIJNS5_1CILi128EEES8_NS7_ILi64EEEEEENS_10bfloat16_tEfNS_4arch4Sm80ELb0ELb0ELb1ELb1ELb1ELb0ELb0ELb0ELi2ELi4ELi4ELi4ELb0EEENS1_21CollectiveEpilogueBwdISA_SB_SD_Li256ELb1ELb0ELi2EEENS1_19SingleTileSchedulerILb1ELb0ELb0ELi128EEEEEEEEEvNT_6ParamsE$_ZN4cute3eso3ESOILb1ELb0EJNS_5tupleIJNS_1CILi2EEES4_EEENS2_IJiNS3_ILi4096EEEEEEEEC2ERKS5_RKS7_)
        /*15e84*/ 	.word	0x00000000


	//----- nvinfo : EIATTR_FRAME_SIZE
	.align		4
.L_14966:
        /*15e88*/ 	.byte	0x04, 0x11
        /*15e8a*/ 	.short	(.L_14968 - .L_14967)
	.align		4
.L_14967:
        /*15e8c*/ 	.word	index@($_ZN7cutlass13device_kernelIN5flash19enable_sm80_to_sm89INS1_16FlashAttnBwdSm80INS1_25CollectiveMainloopBwdSm80ILi2ELi2EN4cute5tupleIJNS5_1CILi128EEES8_NS7_ILi64EEEEEENS_10bfloat16_tEfNS_4arch4Sm80ELb0ELb0ELb1ELb1ELb1ELb0ELb0ELb0ELi2ELi4ELi4ELi4ELb0EEENS1_21CollectiveEpilogueBwdISA_SB_SD_Li256ELb1ELb0ELi2EEENS1_19SingleTileSchedulerILb1ELb0ELb0ELi128EEEEEEEEEvNT_6ParamsE$_ZN4cute3eso3ESOILb1ELb0EJNS_5tupleIJNS_1CILi2EEES4_EEENS2_IJNS3_ILi1EEEiEEEEEC2ERKS5_RKS7_)
        /*15e90*/ 	.word	0x00000000


	//----- nvinfo : EIATTR_FRAME_SIZE
	.align		4
.L_14968:
        /*15e94*/ 	.byte	0x04, 0x11
        /*15e96*/ 	.short	(.L_14970 - .L_14969)
	.align		4
.L_14969:
        /*15e98*/ 	.word	index@($_ZN7cutlass13device_kernelIN5flash19enable_sm80_to_sm89INS1_16FlashAttnBwdSm80INS1_25CollectiveMainloopBwdSm80ILi2ELi2EN4cute5tupleIJNS5_1CILi128EEES8_NS7_ILi64EEEEEENS_10bfloat16_tEfNS_4arch4Sm80ELb0ELb0ELb1ELb1ELb1ELb0ELb0ELb0ELi2ELi4ELi4ELi4ELb0EEENS1_21CollectiveEpilogueBwdISA_SB_SD_Li256ELb1ELb0ELi2EEENS1_19SingleTileSchedulerILb1ELb0ELb0ELi128EEEEEEEEEvNT_6ParamsE$_ZN4cute3eso3ESOILb1ELb0EJNS_5tupleIJNS_1CILi2EEEEEENS2_IJiEEES4_NS3_ILi1EEEEEC2ERKS5_RKS6_RKS4_RKS7_)
        /*15e9c*/ 	.word	0x00000000


	//----- nvinfo : EIATTR_FRAME_SIZE
	.align		4
.L_14970:
        /*15ea0*/ 	.byte	0x04, 0x11
        /*15ea2*/ 	.short	(.L_14972 - .L_14971)
	.align		4
.L_14971:
        /*15ea4*/ 	.word	index@($_ZN7cutlass13device_kernelIN5flash19enable_sm80_to_sm89INS1_16FlashAttnBwdSm80INS1_25CollectiveMainloopBwdSm80ILi2ELi2EN4cute5tupleIJNS5_1CILi128EEES8_NS7_ILi64EEEEEENS_10bfloat16_tEfNS_4arch4Sm80ELb0ELb0ELb1ELb1ELb1ELb0ELb0ELb0ELi2ELi4ELi4ELi4ELb0EEENS1_21CollectiveEpilogueBwdISA_SB_SD_Li256ELb1ELb0ELi2EEENS1_19SingleTileSchedulerILb1ELb0ELb0ELi128EEEEEEEEEvNT_6ParamsE$_ZN4cute3eso3ESOILb1ELb0EJNS_5tupleIJNS_1CILi2EEEEEENS2_IJiEEENS3_ILi1EEES7_EEC2ERKS5_RKS6_RKS7_SE_)
        /*15ea8*/ 	.word	0x00000000


	//----- nvinfo : EIATTR_FRAME_SIZE
	.align		4
.L_14972:
        /*15eac*/ 	.byte	0x04, 0x11
        /*15eae*/ 	.short	(.L_14974 - .L_14973)
	.align		4
.L_14973:
        /*15eb0*/ 	.word	index@($_ZN7cutlass13device_kernelIN5flash19enable_sm80_to_sm89INS1_16FlashAttnBwdSm80INS1_25CollectiveMainloopBwdSm80ILi2ELi2EN4cute5tupleIJNS5_1CILi128EEES8_NS7_ILi64EEEEEENS_10bfloat16_tEfNS_4arch4Sm80ELb0ELb0ELb1ELb1ELb1ELb0ELb0ELb0ELi2ELi4ELi4ELi4ELb0EEENS1_21CollectiveEpilogueBwdISA_SB_SD_Li256ELb1ELb0ELi2EEENS1_19SingleTileSchedulerILb1ELb0ELb0ELi128EEEEEEEEEvNT_6ParamsE$_ZN4cute3eso3ESOILb1ELb0EJNS_5tupleIJNS_1CILi2EEEEEENS2_IJiEEEEEC2ERKS5_RKS6_)
        /*15eb4*/ 	.word	0x00000000


	//----- nvinfo : EIATTR_FRAME_SIZE
	.align		4
.L_14974:
        /*15eb8*/ 	.byte	0x04, 0x11
        /*15eba*/ 	.short	(.L_14976 - .L_14975)
	.align		4
.L_14975:
        /*15ebc*/ 	.word	index@($_ZN7cutlass13device_kernelIN5flash19enable_sm80_to_sm89INS1_16FlashAttnBwdSm80INS1_25CollectiveMainloopBwdSm80ILi2ELi2EN4cute5tupleIJNS5_1CILi128EEES8_NS7_ILi64EEEEEENS_10bfloat16_tEfNS_4arch4Sm80ELb0ELb0ELb1ELb1ELb1ELb0ELb0ELb0ELi2ELi4ELi4ELi4ELb0EEENS1_21CollectiveEpilogueBwdISA_SB_SD_Li256ELb1ELb0ELi2EEENS1_19SingleTileSchedulerILb1ELb0ELb0ELi128EEEEEEEEEvNT_6ParamsE$_ZN4cute3eso3ESOILb1ELb0EJNS_5tupleIJNS_1CILi1EEENS3_ILi2EEES5_EEENS2_IJS4_NS3_ILi256EEEiEEEEEC2ERKS6_RKS8_)
        /*15ec0*/ 	.word	0x00000000


	//----- nvinfo : EIATTR_FRAME_SIZE
	.align		4
.L_14976:
        /*15ec4*/ 	.byte	0x04, 0x11
        /*15ec6*/ 	.short	(.L_14978 - .L_14977)
	.align		4
.L_14977:
        /*15ec8*/ 	.word	index@($_ZN7cutlass13device_kernelIN5flash19enable_sm80_to_sm89INS1_16FlashAttnBwdSm80INS1_25CollectiveMainloopBwdSm80ILi2ELi2EN4cute5tupleIJNS5_1CILi128EEES8_NS7_ILi64EEEEEENS_10bfloat16_tEfNS_4arch4Sm80ELb0ELb0ELb1ELb1ELb1ELb0ELb0ELb0ELi2ELi4ELi4ELi4ELb0EEENS1_21CollectiveEpilogueBwdISA_SB_SD_Li256ELb1ELb0ELi2EEENS1_19SingleTileSchedulerILb1ELb0ELb0ELi128EEEEEEEEEvNT_6ParamsE$_ZN4cute3eso3ESOILb1ELb0EJNS_5tupleIJNS_1CILi1EEENS3_ILi2EEEEEENS2_IJNS3_ILi0EEEiEEEEEC2ERKS6_RKS8_)
        /*15ecc*/ 	.word	0x00000000


	//----- nvinfo : EIATTR_FRAME_SIZE
	.align		4
.L_14978:
        /*15ed0*/ 	.byte	0x04, 0x11
        /*15ed2*/ 	.short	(.L_14980 - .L_14979)
	.align		4
.L_14979:
        /*15ed4*/ 	.word	index@($_ZN7cutlass13device_kernelIN5flash19enable_sm80_to_sm89INS1_16FlashAttnBwdSm80INS1_25CollectiveMainloopBwdSm80ILi2ELi2EN4cute5tupleIJNS5_1CILi128EEES8_NS7_ILi64EEEEEENS_10bfloat16_tEfNS_4arch4Sm80ELb0ELb0ELb1ELb1ELb1ELb0ELb0ELb0ELi2ELi4ELi4ELi4ELb0EEENS1_21CollectiveEpilogueBwdISA_SB_SD_Li256ELb1ELb0ELi2EEENS1_19SingleTileSchedulerILb1ELb0ELb0ELi128EEEEEEEEEvNT_6ParamsE$_ZN4cute3eso3ESOILb1ELb0EJNS_5tupleIJNS_1CILi1EEENS3_ILi0EEEEEElS5_EEC2ERKS6_RKlRKS5_)
        /*15ed8*/ 	.word	0x00000000


	//----- nvinfo : EIATTR_FRAME_SIZE
	.align		4
.L_14980:
        /*15edc*/ 	.byte	0x04, 0x11
        /*15ede*/ 	.short	(.L_14982 - .L_14981)
	.align		4
.L_14981:
        /*15ee0*/ 	.word	index@($_ZN7cutlass13device_kernelIN5flash19enable_sm80_to_sm89INS1_16FlashAttnBwdSm80INS1_25CollectiveMainloopBwdSm80ILi2ELi2EN4cute5tupleIJNS5_1CILi128EEES8_NS7_ILi64EEEEEENS_10bfloat16_tEfNS_4arch4Sm80ELb0ELb0ELb1ELb1ELb1ELb0ELb0ELb0ELi2ELi4ELi4ELi4ELb0EEENS1_21CollectiveEpilogueBwdISA_SB_SD_Li256ELb1ELb0ELi2EEENS1_19SingleTileSchedulerILb1ELb0ELb0ELi128EEEEEEEEEvNT_6ParamsE$_ZN4cute3eso3ESOILb1ELb0EJNS_5tupleIJNS_1CILi1EEENS3_ILi0EEEEEEiNS3_ILi1024EEEEEC2ERKS6_RKiRKS7_)
        /*15ee4*/ 	.word	0x00000000


	//----- nvinfo : EIATTR_FRAME_SIZE
	.align		4
.L_14982:
        /*15ee8*/ 	.byte	0x04, 0x11
        /*15eea*/ 	.short	(.L_14984 - .L_14983)
	.align		4
.L_14983:
        /*15eec*/ 	.word	index@($_ZN7cutlass13device_kernelIN5flash19enable_sm80_to_sm89INS1_16FlashAttnBwdSm80INS1_25CollectiveMainloopBwdSm80ILi2ELi2EN4cute5tupleIJNS5_1CILi128EEES8_NS7_ILi64EEEEEENS_10bfloat16_tEfNS_4arch4Sm80ELb0ELb0ELb1ELb1ELb1ELb0ELb0ELb0ELi2ELi4ELi4ELi4ELb0EEENS1_21CollectiveEpilogueBwdISA_SB_SD_Li256ELb1ELb0ELi2EEENS1_19SingleTileSchedulerILb1ELb0ELb0ELi128EEEEEEEEEvNT_6ParamsE$_ZN4cute3eso3ESOILb1ELb0EJNS_5tupleIJNS_1CILi1EEENS3_ILi0EEEEEEiEEC2ERKS6_RKi)
        /*15ef0*/ 	.word	0x00000000


	//----- nvinfo : EIATTR_FRAME_SIZE
	.align		4
.L_14984:
        /*15ef4*/ 	.byte	0x04, 0x11
        /*15ef6*/ 	.short	(.L_14986 - .L_14985)
	.align		4
.L_14985:
        /*15ef8*/ 	.word	index@($_ZN7cutlass13device_kernelIN5flash19enable_sm80_to_sm89INS1_16FlashAttnBwdSm80INS1_25CollectiveMainloopBwdSm80ILi2ELi2EN4cute5tupleIJNS5_1CILi128EEES8_NS7_ILi64EEEEEENS_10bfloat16_tEfNS_4arch4Sm80ELb0ELb0ELb1ELb1ELb1ELb0ELb0ELb0ELi2ELi4ELi4ELi4ELb0EEENS1_21CollectiveEpilogueBwdISA_SB_SD_Li256ELb1ELb0ELi2EEENS1_19SingleTileSchedulerILb1ELb0ELb0ELi128EEEEEEEEEvNT_6ParamsE$_ZN4cute3eso3ESOILb1ELb0EJNS_5tupleIJNS_1CILi1EEENS3_ILi0EEEEEENS3_ILi4096EEENS2_IJiiEEEEEC2ERKS6_RKS7_RKS8_)
        /*15efc*/ 	.word	0x00000000


	//----- nvinfo : EIATTR_FRAME_SIZE
	.align		4
.L_14986:
        /*15f00*/ 	.byte	0x04, 0x11
        /*15f02*/ 	.short	(.L_14988 - .L_14987)
	.align		4
.L_14987:
        /*15f04*/ 	.word	index@($_ZN7cutlass13device_kernelIN5flash19enable_sm80_to_sm89INS1_16FlashAttnBwdSm80INS1_25CollectiveMainloopBwdSm80ILi2ELi2EN4cute5tupleIJNS5_1CILi128EEES8_NS7_ILi64EEEEEENS_10bfloat16_tEfNS_4arch4Sm80ELb0ELb0ELb1ELb1ELb1ELb0ELb0ELb0ELi2ELi4ELi4ELi4ELb0EEENS1_21CollectiveEpilogueBwdISA_SB_SD_Li256ELb1ELb0ELi2EEENS1_19SingleTileSchedulerILb1ELb0ELb0ELi128EEEEEEEEEvNT_6ParamsE$_ZN4cute3eso3ESOILb1ELb0EJNS_5tupleIJNS_1CILi1EEENS3_ILi0EEEEEENS2_IJiEEEEEC2ERKS6_RKS7_)
        /*15f08*/ 	.word	0x00000000


	//----- nvinfo : EIATTR_FRAME_SIZE
	.align		4
.L_14988:
        /*15f0c*/ 	.byte	0x04, 0x11
        /*15f0e*/ 	.short	(.L_14990 - .L_14989)
	.align		4
.L_14989:
        /*15f10*/ 	.word	index@($_ZN7cutlass13device_kernelIN5flash19enable_sm80_to_sm89INS1_16FlashAttnBwdSm80INS1_25CollectiveMainloopBwdSm80ILi2ELi2EN4cute5tupleIJNS5_1CILi128EEES8_NS7_ILi64EEEEEENS_10bfloat16_tEfNS_4arch4Sm80ELb0ELb0ELb1ELb1ELb1ELb0ELb0ELb0ELi2ELi4ELi4ELi4ELb0EEENS1_21CollectiveEpilogueBwdISA_SB_SD_Li256ELb1ELb0ELi2EEENS1_19SingleTileSchedulerILb1ELb0ELb0ELi128EEEEEEEEEvNT_6ParamsE$_ZN4cute3eso3ESOILb1ELb0EJNS_5tupleIJNS_1CILi1EEENS2_IJS4_NS3_ILi2EEES5_EEEEEENS2_IJNS3_ILi0EEENS2_IJS4_NS3_ILi256EEEiEEEEEEEEC2ERKS7_RKSB_)
        /*15f14*/ 	.word	0x00000000


	//----- nvinfo : EIATTR_FRAME_SIZE
	.align		4
.L_14990:
        /*15f18*/ 	.byte	0x04, 0x11
        /*15f1a*/ 	.short	(.L_14992 - .L_14991)
	.align		4
.L_14991:
        /*15f1c*/ 	.word	index@($_ZN7cutlass13device_kernelIN5flash19enable_sm80_to_sm89INS1_16FlashAttnBwdSm80INS1_25CollectiveMainloopBwdSm80ILi2ELi2EN4cute5tupleIJNS5_1CILi128EEES8_NS7_ILi64EEEEEENS_10bfloat16_tEfNS_4arch4Sm80ELb0ELb0ELb1ELb1ELb1ELb0ELb0ELb0ELi2ELi4ELi4ELi4ELb0EEENS1_21CollectiveEpilogueBwdISA_SB_SD_Li256ELb1ELb0ELi2EEENS1_19SingleTileSchedulerILb1ELb0ELb0ELi128EEEEEEEEEvNT_6ParamsE$_ZN4cute3eso3ESOILb1ELb0EJNS_5tupleIJNS_1CILi16EEENS3_ILi2EEES5_S5_NS3_ILi4EEES5_EEENS2_IJNS3_ILi1EEEiiiNS3_ILi144EEENS3_ILi512EEEEEEEEC2ERKS7_RKSB_)
        /*15f20*/ 	.word	0x00000000


	//----- nvinfo : EIATTR_FRAME_SIZE
	.align		4
.L_14992:
        /*15f24*/ 	.byte	0x04, 0x11
        /*15f26*/ 	.short	(.L_14994 - .L_14993)
	.align		4
.L_14993:
        /*15f28*/ 	.word	index@($_ZN7cutlass13device_kernelIN5flash19enable_sm80_to_sm89INS1_16FlashAttnBwdSm80INS1_25CollectiveMainloopBwdSm80ILi2ELi2EN4cute5tupleIJNS5_1CILi128EEES8_NS7_ILi64EEEEEENS_10bfloat16_tEfNS_4arch4Sm80ELb0ELb0ELb1ELb1ELb1ELb0ELb0ELb0ELi2ELi4ELi4ELi4ELb0EEENS1_21CollectiveEpilogueBwdISA_SB_SD_Li256ELb1ELb0ELi2EEENS1_19SingleTileSchedulerILb1ELb0ELb0ELi128EEEEEEEEEvNT_6ParamsE$_ZN4cute3eso3ESOILb1ELb0EJNS_5tupleIJNS_1CILi0EEES4_EEEiEEC2ERKS5_RKi)
        /*15f2c*/ 	.word	0x00000000


	//----- nvinfo : EIATTR_FRAME_SIZE
	.align		4
.L_14994:
        /*15f30*/ 	.byte	0x04, 0x11
        /*15f32*/ 	.short	(.L_14996 - .L_14995)
	.align		4
.L_14995:
        /*15f34*/ 	.word	index@($_ZN7cutlass13device_kernelIN5flash19enable_sm80_to_sm89INS1_16FlashAttnBwdSm80INS1_25CollectiveMainloopBwdSm80ILi2ELi2EN4cute5tupleIJNS5_1CILi128EEES8_NS7_ILi64EEEEEENS_10bfloat16_tEfNS_4arch4Sm80ELb0ELb0ELb1ELb1ELb1ELb0ELb0ELb0ELi2ELi4ELi4ELi4ELb0EEENS1_21CollectiveEpilogueBwdISA_SB_SD_Li256ELb1ELb0ELi2EEENS1_19SingleTileSchedulerILb1ELb0ELb0ELi128EEEEEEEEEvNT_6ParamsE$_ZN4cute3eso3ESOILb1ELb0EJNS_5tupleIJNS2_IJNS_1CILi8EEENS3_ILi1EEEEEENS3_ILi4EEES5_EEENS2_IJNS2_IJS5_NS3_ILi0EEEEEElS9_EEEEEC2ERKS8_RKSB_)
        /*15f38*/ 	.word	0x00000000


	//----- nvinfo : EIATTR_FRAME_SIZE
	.align		4
.L_14996:
        /*15f3c*/ 	.byte	0x04, 0x11
        /*15f3e*/ 	.short	(.L_14998 - .L_14997)
	.align		4
.L_14997:
        /*15f40*/ 	.word	index@($_ZN7cutlass13device_kernelIN5flash19enable_sm80_to_sm89INS1_16FlashAttnBwdSm80INS1_25CollectiveMainloopBwdSm80ILi2ELi2EN4cute5tupleIJNS5_1CILi128EEES8_NS7_ILi64EEEEEENS_10bfloat16_tEfNS_4arch4Sm80ELb0ELb0ELb1ELb1ELb1ELb0ELb0ELb0ELi2ELi4ELi4ELi4ELb0EEENS1_21CollectiveEpilogueBwdISA_SB_SD_Li256ELb1ELb0ELi2EEENS1_19SingleTileSchedulerILb1ELb0ELb0ELi128EEEEEEEEEvNT_6ParamsE$_ZN4cute3eso3ESOILb1ELb0EJNS_5tupleIJNS2_IJNS_1CILi8EEENS3_ILi1EEEEEENS3_ILi2EEES4_EEENS2_IJNS2_IJS5_NS3_ILi0EEEEEEiNS3_ILi1024EEEEEEEEC2ERKS8_RKSC_)
        /*15f44*/ 	.word	0x00000000


	//----- nvinfo : EIATTR_FRAME_SIZE
	.align		4
.L_14998:
        /*15f48*/ 	.byte	0x04, 0x11
        /*15f4a*/ 	.short	(.L_15000 - .L_14999)
	.align		4
.L_14999:
        /*15f4c*/ 	.word	index@($_ZN7cutlass13device_kernelIN5flash19enable_sm80_to_sm89INS1_16FlashAttnBwdSm80INS1_25CollectiveMainloopBwdSm80ILi2ELi2EN4cute5tupleIJNS5_1CILi128EEES8_NS7_ILi64EEEEEENS_10bfloat16_tEfNS_4arch4Sm80ELb0ELb0ELb1ELb1ELb1ELb0ELb0ELb0ELi2ELi4ELi4ELi4ELb0EEENS1_21CollectiveEpilogueBwdISA_SB_SD_Li256ELb1ELb0ELi2EEENS1_19SingleTileSchedulerILb1ELb0ELb0ELi128EEEEEEEEEvNT_6ParamsE$_ZN4cute3eso3ESOILb1ELb0EJNS_5tupleIJNS2_IJNS_1CILi8EEENS3_ILi1EEEEEENS3_ILi2EEENS2_IJS7_S7_EEEEEENS2_IJNS2_IJS5_NS3_ILi0EEEEEENS3_ILi4096EEENS2_IJiiEEEEEEEEC2ERKS9_RKSE_)
        /*15f50*/ 	.word	0x00000000


	//----- nvinfo : EIATTR_FRAME_SIZE
	.align		4
.L_15000:
        /*15f54*/ 	.byte	0x04, 0x11
        /*15f56*/ 	.short	(.L_15002 - .L_15001)
	.align		4
.L_15001:
        /*15f58*/ 	.word	index@($_ZN7cutlass13device_kernelIN5flash19enable_sm80_to_sm89INS1_16FlashAttnBwdSm80INS1_25CollectiveMainloopBwdSm80ILi2ELi2EN4cute5tupleIJNS5_1CILi128EEES8_NS7_ILi64EEEEEENS_10bfloat16_tEfNS_4arch4Sm80ELb0ELb0ELb1ELb1ELb1ELb0ELb0ELb0ELi2ELi4ELi4ELi4ELb0EEENS1_21CollectiveEpilogueBwdISA_SB_SD_Li256ELb1ELb0ELi2EEENS1_19SingleTileSchedulerILb1ELb0ELb0ELi128EEEEEEEEEvNT_6ParamsE$_ZN4cute3eso3ESOILb1ELb0EJNS_5tupleIJNS2_IJNS_1CILi8EEENS3_ILi1EEEEEENS3_ILi2EEEEEENS2_IJNS2_IJS5_NS3_ILi0EEEEEEiEEEEEC2ERKS8_RKSB_)
        /*15f5c*/ 	.word	0x00000000


	//----- nvinfo : EIATTR_FRAME_SIZE
	.align		4
.L_15002:
        /*15f60*/ 	.byte	0x04, 0x11
        /*15f62*/ 	.short	(.L_15004 - .L_15003)
	.align		4
.L_15003:
        /*15f64*/ 	.word	index@($_ZN7cutlass13device_kernelIN5flash19enable_sm80_to_sm89INS1_16FlashAttnBwdSm80INS1_25CollectiveMainloopBwdSm80ILi2ELi2EN4cute5tupleIJNS5_1CILi128EEES8_NS7_ILi64EEEEEENS_10bfloat16_tEfNS_4arch4Sm80ELb0ELb0ELb1ELb1ELb1ELb0ELb0ELb0ELi2ELi4ELi4ELi4ELb0EEENS1_21CollectiveEpilogueBwdISA_SB_SD_Li256ELb1ELb0ELi2EEENS1_19SingleTileSchedulerILb1ELb0ELb0ELi128EEEEEEEEEvNT_6ParamsE$_ZN4cute3eso3ESOILb1ELb0EJNS_5tupleIJNS2_IJNS_1CILi8EEENS3_ILi1EEEEEENS2_IJNS3_ILi2EEEEEEEEENS2_IJNS2_IJS5_NS3_ILi0EEEEEENS2_IJiEEEEEEEEC2ERKS9_RKSD_)
        /*15f68*/ 	.word	0x00000000


	//----- nvinfo : EIATTR_FRAME_SIZE
	.align		4
.L_15004:
        /*15f6c*/ 	.byte	0x04, 0x11
        /*15f6e*/ 	.short	(.L_15006 - .L_15005)
	.align		4
.L_15005:
        /*15f70*/ 	.word	index@($_ZN7cutlass13device_kernelIN5flash19enable_sm80_to_sm89INS1_16FlashAttnBwdSm80INS1_25CollectiveMainloopBwdSm80ILi2ELi2EN4cute5tupleIJNS5_1CILi128EEES8_NS7_ILi64EEEEEENS_10bfloat16_tEfNS_4arch4Sm80ELb0ELb0ELb1ELb1ELb1ELb0ELb0ELb0ELi2ELi4ELi4ELi4ELb0EEENS1_21CollectiveEpilogueBwdISA_SB_SD_Li256ELb1ELb0ELi2EEENS1_19SingleTileSchedulerILb1ELb0ELb0ELi128EEEEEEEEEvNT_6ParamsE$_ZN4cute3eso3ESOILb1ELb0EJNS_5tupleIJNS2_IJNS_1CILi2EEES4_S4_EEES4_NS2_IJS4_S4_EEEEEENS2_IJNS2_IJNS3_ILi1EEENS3_ILi512EEEiEEENS3_ILi4096EEENS2_IJiiEEEEEEEEC2ERKS7_RKSD_)
        /*15f74*/ 	.word	0x00000000


	//----- nvinfo : EIATTR_FRAME_SIZE
	.align		4
.L_15006:
        /*15f78*/ 	.byte	0x04, 0x11
        /*15f7a*/ 	.short	(.L_15008 - .L_15007)
	.align		4
.L_15007:
        /*15f7c*/ 	.word	index@($_ZN7cutlass13device_kernelIN5flash19enable_sm80_to_sm89INS1_16FlashAttnBwdSm80INS1_25CollectiveMainloopBwdSm80ILi2ELi2EN4cute5tupleIJNS5_1CILi128EEES8_NS7_ILi64EEEEEENS_10bfloat16_tEfNS_4arch4Sm80ELb0ELb0ELb1ELb1ELb1ELb0ELb0ELb0ELi2ELi4ELi4ELi4ELb0EEENS1_21CollectiveEpilogueBwdISA_SB_SD_Li256ELb1ELb0ELi2EEENS1_19SingleTileSchedulerILb1ELb0ELb0ELi128EEEEEEEEEvNT_6ParamsE$_ZN4cute3eso3ESOILb1ELb0EJNS_5tupleIJNS2_IJNS_1CILi2EEES4_S4_EEES4_NS2_IJNS2_IJS4_S4_EEES4_EEEEEENS2_IJNS2_IJNS3_ILi1EEENS3_ILi512EEEiEEENS3_ILi4096EEENS2_IJNS2_IJiiEEENS3_ILi8192EEEEEEEEEEEC2ERKS8_RKSG_)
        /*15f80*/ 	.word	0x00000000


	//----- nvinfo : EIATTR_FRAME_SIZE
	.align		4
.L_15008:
        /*15f84*/ 	.byte	0x04, 0x11
        /*15f86*/ 	.short	(.L_15010 - .L_15009)
	.align		4
.L_15009:
        /*15f88*/ 	.word	index@($_ZN7cutlass13device_kernelIN5flash19enable_sm80_to_sm89INS1_16FlashAttnBwdSm80INS1_25CollectiveMainloopBwdSm80ILi2ELi2EN4cute5tupleIJNS5_1CILi128EEES8_NS7_ILi64EEEEEENS_10bfloat16_tEfNS_4arch4Sm80ELb0ELb0ELb1ELb1ELb1ELb0ELb0ELb0ELi2ELi4ELi4ELi4ELb0EEENS1_21CollectiveEpilogueBwdISA_SB_SD_Li256ELb1ELb0ELi2EEENS1_19SingleTileSchedulerILb1ELb0ELb0ELi128EEEEEEEEEvNT_6ParamsE$_ZN4cute3eso3ESOILb1ELb0EJNS_5tupleIJNS2_IJNS_1CILi2EEES4_EEES5_NS3_ILi8EEEEEENS2_IJNS2_IJiNS3_ILi512EEEEEENS2_IJiiEEENS3_ILi1024EEEEEEEEC2ERKS7_RKSC_)
        /*15f8c*/ 	.word	0x00000000


	//----- nvinfo : EIATTR_FRAME_SIZE
	.align		4
.L_15010:
        /*15f90*/ 	.byte	0x04, 0x11
        /*15f92*/ 	.short	(.L_15012 - .L_15011)
	.align		4
.L_15011:
        /*15f94*/ 	.word	index@($_ZN7cutlass13device_kernelIN5flash19enable_sm80_to_sm89INS1_16FlashAttnBwdSm80INS1_25CollectiveMainloopBwdSm80ILi2ELi2EN4cute5tupleIJNS5_1CILi128EEES8_NS7_ILi64EEEEEENS_10bfloat16_tEfNS_4arch4Sm80ELb0ELb0ELb1ELb1ELb1ELb0ELb0ELb0ELi2ELi4ELi4ELi4ELb0EEENS1_21CollectiveEpilogueBwdISA_SB_SD_Li256ELb1ELb0ELi2EEENS1_19SingleTileSchedulerILb1ELb0ELb0ELi128EEEEEEEEEvNT_6ParamsE$_ZN4cute3eso3ESOILb1ELb0EJNS_5tupleIJNS2_IJNS_1CILi2EEES4_EEES4_EEENS2_IJNS2_IJiiEEENS3_ILi8192EEEEEEEEC2ERKS6_RKS9_)
        /*15f98*/ 	.word	0x00000000


	//----- nvinfo : EIATTR_FRAME_SIZE
	.align		4
.L_15012:
        /*15f9c*/ 	.byte	0x04, 0x11
        /*15f9e*/ 	.short	(.L_15014 - .L_15013)
	.align		4
.L_15013:
        /*15fa0*/ 	.word	index@($_ZN7cutlass13device_kernelIN5flash19enable_sm80_to_sm89INS1_16FlashAttnBwdSm80INS1_25CollectiveMainloopBwdSm80ILi2ELi2EN4cute5tupleIJNS5_1CILi128EEES8_NS7_ILi64EEEEEENS_10bfloat16_tEfNS_4arch4Sm80ELb0ELb0ELb1ELb1ELb1ELb0ELb0ELb0ELi2ELi4ELi4ELi4ELb0EEENS1_21CollectiveEpilogueBwdISA_SB_SD_Li256ELb1ELb0ELi2EEENS1_19SingleTileSchedulerILb1ELb0ELb0ELi128EEEEEEEEEvNT_6ParamsE$_ZN4cute3eso3ESOILb1ELb0EJNS_5tupleIJNS2_IJNS_1CILi2EEES4_EEENS3_ILi8EEES5_EEENS2_IJNS2_IJNS3_ILi1EEEiEEENS3_ILi1024EEENS2_IJiiEEEEEEEEC2ERKS7_RKSC_)
        /*15fa4*/ 	.word	0x00000000


	//----- nvinfo : EIATTR_FRAME_SIZE
	.align		4
.L_15014:
        /*15fa8*/ 	.byte	0x04, 0x11
        /*15faa*/ 	.short	(.L_15016 - .L_15015)
	.align		4
.L_15015:
        /*15fac*/ 	.word	index@($_ZN7cutlass13device_kernelIN5flash19enable_sm80_to_sm89INS1_16FlashAttnBwdSm80INS1_25CollectiveMainloopBwdSm80ILi2ELi2EN4cute5tupleIJNS5_1CILi128EEES8_NS7_ILi64EEEEEENS_10bfloat16_tEfNS_4arch4Sm80ELb0ELb0ELb1ELb1ELb1ELb0ELb0ELb0ELi2ELi4ELi4ELi4ELb0EEENS1_21CollectiveEpilogueBwdISA_SB_SD_Li256ELb1ELb0ELi2EEENS1_19SingleTileSchedulerILb1ELb0ELb0ELi128EEEEEEEEEvNT_6ParamsE$_ZN4cute3eso3ESOILb1ELb0EJNS_5tupleIJNS2_IJNS_1CILi1EEENS3_ILi0EEEEEES5_EEENS2_IJNS2_IJS5_S5_EEEiEEEEEC2ERKS7_RKS9_)
        /*15fb0*/ 	.word	0x00000000


	//----- nvinfo : EIATTR_FRAME_SIZE
	.align		4
.L_15016:
        /*15fb4*/ 	.byte	0x04, 0x11
        /*15fb6*/ 	.short	(.L_15018 - .L_15017)
	.align		4
.L_15017:
        /*15fb8*/ 	.word	index@($_ZN7cutlass13device_kernelIN5flash19enable_sm80_to_sm89INS1_16FlashAttnBwdSm80INS1_25CollectiveMainloopBwdSm80ILi2ELi2EN4cute5tupleIJNS5_1CILi128EEES8_NS7_ILi64EEEEEENS_10bfloat16_tEfNS_4arch4Sm80ELb0ELb0ELb1ELb1ELb1ELb0ELb0ELb0ELi2ELi4ELi4ELi4ELb0EEENS1_21CollectiveEpilogueBwdISA_SB_SD_Li256ELb1ELb0ELi2EEENS1_19SingleTileSchedulerILb1ELb0ELb0ELi128EEEEEEEEEvNT_6ParamsE$_ZN4cute3eso3ESOILb1ELb0EJNS_5tupleIJNS2_IJNS_1CILi1EEENS3_ILi0EEEEEENS2_IJS5_S5_EEEEEENS2_IJS5_iEEEEEC2ERKS8_RKS9_)
        /*15fbc*/ 	.word	0x00000000


	//----- nvinfo : EIATTR_FRAME_SIZE
	.align		4
.L_15018:
        /*15fc0*/ 	.byte	0x04, 0x11
        /*15fc2*/ 	.short	(.L_15020 - .L_15019)
	.align		4
.L_15019:
        /*15fc4*/ 	.word	index@($_ZN7cutlass13device_kernelIN5flash19enable_sm80_to_sm89INS1_16FlashAttnBwdSm80INS1_25CollectiveMainloopBwdSm80ILi2ELi2EN4cute5tupleIJNS5_1CILi128EEES8_NS7_ILi64EEEEEENS_10bfloat16_tEfNS_4arch4Sm80ELb0ELb0ELb1ELb1ELb1ELb0ELb0ELb0ELi2ELi4ELi4ELi4ELb0EEENS1_21CollectiveEpilogueBwdISA_SB_SD_Li256ELb1ELb0ELi2EEENS1_19SingleTileSchedulerILb1ELb0ELb0ELi128EEEEEEEEEvNT_6ParamsE$_ZN4cute3eso3ESOILb1ELb0EJNS_5tupleIJNS2_IJNS_1CILi1EEENS2_IJS4_NS3_ILi2EEES5_EEEEEES5_NS2_IJS5_S5_EEEEEENS2_IJNS2_IJNS3_ILi0EEENS2_IJS4_NS3_ILi256EEEiEEEEEENS3_ILi2048EEENS2_IJiNS3_ILi4096EEEEEEEEEEEC2ERKS9_RKSH_)
        /*15fc8*/ 	.word	0x00000000


	//----- nvinfo : EIATTR_FRAME_SIZE
	.align		4
.L_15020:
        /*15fcc*/ 	.byte	0x04, 0x11
        /*15fce*/ 	.short	(.L_15022 - .L_15021)
	.align		4
.L_15021:
        /*15fd0*/ 	.word	index@($_ZN7cutlass13device_kernelIN5flash19enable_sm80_to_sm89INS1_16FlashAttnBwdSm80INS1_25CollectiveMainloopBwdSm80ILi2ELi2EN4cute5tupleIJNS5_1CILi128EEES8_NS7_ILi64EEEEEENS_10bfloat16_tEfNS_4arch4Sm80ELb0ELb0ELb1ELb1ELb1ELb0ELb0ELb0ELi2ELi4ELi4ELi4ELb0EEENS1_21CollectiveEpilogueBwdISA_SB_SD_Li256ELb1ELb0ELi2EEENS1_19SingleTileSchedulerILb1ELb0ELb0ELi128EEEEEEEEEvNT_6ParamsE$_ZN4cute3eso3ESOILb1ELb0EJNS_5tupleIJNS2_IJNS2_IJNS_1CILi8EEENS3_ILi1EEEEEES5_EEENS2_IJNS2_IJS5_S5_EEENS3_ILi2EEEEEEEEENS2_IJNS2_IJNS2_IJS5_NS3_ILi0EEEEEESC_EEENS2_IJNS2_IJSC_SC_EEEiEEEEEEEEC2ERKSB_RKSH_)
        /*15fd4*/ 	.word	0x00000000


	//----- nvinfo : EIATTR_FRAME_SIZE
	.align		4
.L_15022:
        /*15fd8*/ 	.byte	0x04, 0x11
        /*15fda*/ 	.short	(.L_15024 - .L_15023)
	.align		4
.L_15023:
        /*15fdc*/ 	.word	index@($_ZN7cutlass13device_kernelIN5flash19enable_sm80_to_sm89INS1_16FlashAttnBwdSm80INS1_25CollectiveMainloopBwdSm80ILi2ELi2EN4cute5tupleIJNS5_1CILi128EEES8_NS7_ILi64EEEEEENS_10bfloat16_tEfNS_4arch4Sm80ELb0ELb0ELb1ELb1ELb1ELb0ELb0ELb0ELi2ELi4ELi4ELi4ELb0EEENS1_21CollectiveEpilogueBwdISA_SB_SD_Li256ELb1ELb0ELi2EEENS1_19SingleTileSchedulerILb1ELb0ELb0ELi128EEEEEEEEEvNT_6ParamsE$_ZN4cute3eso3ESOILb1ELb0EJNS_5tupleIJNS2_IJNS2_IJNS_1CILi8EEENS3_ILi1EEEEEENS2_IJS5_S5_EEEEEENS2_IJS5_NS3_ILi2EEEEEEEEENS2_IJNS2_IJNS2_IJS5_NS3_ILi0EEEEEENS2_IJSC_SC_EEEEEENS2_IJSC_iEEEEEEEEC2ERKSB_RKSH_)
        /*15fe0*/ 	.word	0x00000000


	//----- nvinfo : EIATTR_FRAME_SIZE
	.align		4
.L_15024:
        /*15fe4*/ 	.byte	0x04, 0x11
        /*15fe6*/ 	.short	(.L_15026 - .L_15025)
	.align		4
.L_15025:
        /*15fe8*/ 	.word	index@($_ZN7cutlass13device_kernelIN5flash19enable_sm80_to_sm89INS1_16FlashAttnBwdSm80INS1_25CollectiveMainloopBwdSm80ILi2ELi2EN4cute5tupleIJNS5_1CILi128EEES8_NS7_ILi64EEEEEENS_10bfloat16_tEfNS_4arch4Sm80ELb0ELb0ELb1ELb1ELb1ELb0ELb0ELb0ELi2ELi4ELi4ELi4ELb0EEENS1_21CollectiveEpilogueBwdISA_SB_SD_Li256ELb1ELb0ELi2EEENS1_19SingleTileSchedulerILb1ELb0ELb0ELi128EEEEEEEEEvNT_6ParamsE$_ZN4cute3eso3ESOILb1ELb0EJNS_1CILi8EEEiiiNS2_ILi144EEENS2_ILi512EEEEEC2ERKS3_RKiSA_SA_RKS4_RKS5_)
        /*15fec*/ 	.word	0x00000000


	//----- nvinfo : EIATTR_FRAME_SIZE
	.align		4
.L_15026:
        /*15ff0*/ 	.byte	0x04, 0x11
        /*15ff2*/ 	.short	(.L_15028 - .L_15027)
	.align		4
.L_15027:
        /*15ff4*/ 	.word	index@($_ZN7cutlass13device_kernelIN5flash19enable_sm80_to_sm89INS1_16FlashAttnBwdSm80INS1_25CollectiveMainloopBwdSm80ILi2ELi2EN4cute5tupleIJNS5_1CILi128EEES8_NS7_ILi64EEEEEENS_10bfloat16_tEfNS_4arch4Sm80ELb0ELb0ELb1ELb1ELb1ELb0ELb0ELb0ELi2ELi4ELi4ELi4ELb0EEENS1_21CollectiveEpilogueBwdISA_SB_SD_Li256ELb1ELb0ELi2EEENS1_19SingleTileSchedulerILb1ELb0ELb0ELi128EEEEEEEEEvNT_6ParamsE$_ZN4cute3eso3ESOILb1ELb0EJNS_1CILi8EEEiiEEC2ERKS3_RKiS8_)
        /*15ff8*/ 	.word	0x00000000


	//----- nvinfo : EIATTR_FRAME_SIZE
	.align		4
.L_15028:
        /*15ffc*/ 	.byte	0x04, 0x11
        /*15ffe*/ 	.short	(.L_15030 - .L_15029)
	.align		4
.L_15029:
        /*16000*/ 	.word	index@($_ZN7cutlass13device_kernelIN5flash19enable_sm80_to_sm89INS1_16FlashAttnBwdSm80INS1_25CollectiveMainloopBwdSm80ILi2ELi2EN4cute5tupleIJNS5_1CILi128EEES8_NS7_ILi64EEEEEENS_10bfloat16_tEfNS_4arch4Sm80ELb0ELb0ELb1ELb1ELb1ELb0ELb0ELb0ELi2ELi4ELi4ELi4ELb0EEENS1_21CollectiveEpilogueBwdISA_SB_SD_Li256ELb1ELb0ELi2EEENS1_19SingleTileSchedulerILb1ELb0ELb0ELi128EEEEEEEEEvNT_6ParamsE$_ZN4cute3eso3ESOILb1ELb0EJNS_1CILi4096EEEiiNS2_ILi8192EEEEEC2ERKS3_RKiS9_RKS4_)
        /*16004*/ 	.word	0x00000000


	//----- nvinfo : EIATTR_FRAME_SIZE
	.align		4
.L_15030:
        /*16008*/ 	.byte	0x04, 0x11
        /*1600a*/ 	.short	(.L_15032 - .L_15031)
	.align		4
.L_15031:
        /*1600c*/ 	.word	index@($_ZN7cutlass13device_kernelIN5flash19enable_sm80_to_sm89INS1_16FlashAttnBwdSm80INS1_25CollectiveMainloopBwdSm80ILi2ELi2EN4cute5tupleIJNS5_1CILi128EEES8_NS7_ILi64EEEEEENS_10bfloat16_tEfNS_4arch4Sm80ELb0ELb0ELb1ELb1ELb1ELb0ELb0ELb0ELi2ELi4ELi4ELi4ELb0EEENS1_21CollectiveEpilogueBwdISA_SB_SD_Li256ELb1ELb0ELi2EEENS1_19SingleTileSchedulerILb1ELb0ELb0ELi128EEEEEEEEEvNT_6ParamsE$_ZN4cute3eso3ESOILb1ELb0EJNS_1CILi4096EEEiiEEC2ERKS3_RKiS8_)
        /*16010*/ 	.word	0x00000000


	//----- nvinfo : EIATTR_FRAME_SIZE
	.align		4
.L_15032:
        /*16014*/ 	.byte	0x04, 0x11
        /*16016*/ 	.short	(.L_15034 - .L_15033)
	.align		4
.L_15033:
        /*16018*/ 	.word	index@($_ZN7cutlass13device_kernelIN5flash19enable_sm80_to_sm89INS1_16FlashAttnBwdSm80INS1_25CollectiveMainloopBwdSm80ILi2ELi2EN4cute5tupleIJNS5_1CILi128EEES8_NS7_ILi64EEEEEENS_10bfloat16_tEfNS_4arch4Sm80ELb0ELb0ELb1ELb1ELb1ELb0ELb0ELb0ELi2ELi4ELi4ELi4ELb0EEENS1_21CollectiveEpilogueBwdISA_SB_SD_Li256ELb1ELb0ELi2EEENS1_19SingleTileSchedulerILb1ELb0ELb0ELi128EEEEEEEEEvNT_6ParamsE$_ZN4cute3eso3ESOILb1ELb0EJNS_1CILi4096EEENS_5tupleIJiiEEEEEC2ERKS3_RKS5_)
        /*1601c*/ 	.word	0x00000000


	//----- nvinfo : EIATTR_FRAME_SIZE
	.align		4
.L_15034:
        /*16020*/ 	.byte	0x04, 0x11
        /*16022*/ 	.short	(.L_15036 - .L_15035)
	.align		4
.L_15035:
        /*16024*/ 	.word	index@($_ZN7cutlass13device_kernelIN5flash19enable_sm80_to_sm89INS1_16FlashAttnBwdSm80INS1_25CollectiveMainloopBwdSm80ILi2ELi2EN4cute5tupleIJNS5_1CILi128EEES8_NS7_ILi64EEEEEENS_10bfloat16_tEfNS_4arch4Sm80ELb0ELb0ELb1ELb1ELb1ELb0ELb0ELb0ELi2ELi4ELi4ELi4ELb0EEENS1_21CollectiveEpilogueBwdISA_SB_SD_Li256ELb1ELb0ELi2EEENS1_19SingleTileSchedulerILb1ELb0ELb0ELi128EEEEEEEEEvNT_6ParamsE$_ZN4cute3eso3ESOILb1ELb0EJNS_1CILi4096EEENS_5tupleIJNS4_IJiiEEENS2_ILi8192EEEEEEEEC2ERKS3_RKS7_)
        /*16028*/ 	.word	0x00000000


	//----- nvinfo : EIATTR_FRAME_SIZE
	.align		4
.L_15036:
        /*1602c*/ 	.byte	0x04, 0x11
        /*1602e*/ 	.short	(.L_15038 - .L_15037)
	.align		4
.L_15037:
        /*16030*/ 	.word	index@($_ZN7cutlass13device_kernelIN5flash19enable_sm80_to_sm89INS1_16FlashAttnBwdSm80INS1_25CollectiveMainloopBwdSm80ILi2ELi2EN4cute5tupleIJNS5_1CILi128EEES8_NS7_ILi64EEEEEENS_10bfloat16_tEfNS_4arch4Sm80ELb0ELb0ELb1ELb1ELb1ELb0ELb0ELb0ELi2ELi4ELi4ELi4ELb0EEENS1_21CollectiveEpilogueBwdISA_SB_SD_Li256ELb1ELb0ELi2EEENS1_19SingleTileSchedulerILb1ELb0ELb0ELi128EEEEEEEEEvNT_6ParamsE$_ZN4cute3eso3ESOILb1ELb0EJNS_1CILi2EEEiEEC2ERKS3_RKi)
        /*16034*/ 	.word	0x00000000


	//----- nvinfo : EIATTR_FRAME_SIZE
	.align		4
.L_15038:
        /*16038*/ 	.byte	0x04, 0x11
        /*1603a*/ 	.short	(.L_15040 - .L_15039)
	.align		4
.L_15039:
        /*1603c*/ 	.word	index@($_ZN7cutlass13device_kernelIN5flash19enable_sm80_to_sm89INS1_16FlashAttnBwdSm80INS1_25CollectiveMainloopBwdSm80ILi2ELi2EN4cute5tupleIJNS5_1CILi128EEES8_NS7_ILi64EEEEEENS_10bfloat16_tEfNS_4arch4Sm80ELb0ELb0ELb1ELb1ELb1ELb0ELb0ELb0ELi2ELi4ELi4ELi4ELb0EEENS1_21CollectiveEpilogueBwdISA_SB_SD_Li256ELb1ELb0ELi2EEENS1_19SingleTileSchedulerILb1ELb0ELb0ELi128EEEEEEEEEvNT_6ParamsE$_ZN4cute3eso3ESOILb1ELb0EJNS_1CILi1EEEiiiNS2_ILi72EEENS2_ILi512EEEEEC2ERKS3_RKiSA_SA_RKS4_RKS5_)
        /*16040*/ 	.word	0x00000000


	//----- nvinfo : EIATTR_FRAME_SIZE
	.align		4
.L_15040:
        /*16044*/ 	.byte	0x04, 0x11
        /*16046*/ 	.short	(.L_15042 - .L_15041)
	.align		4
.L_15041:
        /*16048*/ 	.word	index@($_ZN7cutlass13device_kernelIN5flash19enable_sm80_to_sm89INS1_16FlashAttnBwdSm80INS1_25CollectiveMainloopBwdSm80ILi2ELi2EN4cute5tupleIJNS5_1CILi128EEES8_NS7_ILi64EEEEEENS_10bfloat16_tEfNS_4arch4Sm80ELb0ELb0ELb1ELb1ELb1ELb0ELb0ELb0ELi2ELi4ELi4ELi4ELb0EEENS1_21CollectiveEpilogueBwdISA_SB_SD_Li256ELb1ELb0ELi2EEENS1_19SingleTileSchedulerILb1ELb0ELb0ELi128EEEEEEEEEvNT_6ParamsE$_ZN4cute3eso3ESOILb1ELb0EJNS_1CILi1EEEiiiNS2_ILi64EEENS2_ILi72EEENS2_ILi144EEENS2_ILi288EEENS2_ILi512EEEEEC2ERKS3_RKiSD_SD_RKS4_RKS5_RKS6_RKS7_RKS8_)
        /*1604c*/ 	.word	0x00000000


	//----- nvinfo : EIATTR_FRAME_SIZE
	.align		4
.L_15042:
        /*16050*/ 	.byte	0x04, 0x11
        /*16052*/ 	.short	(.L_15044 - .L_15043)
	.align		4
.L_15043:
        /*16054*/ 	.word	index@($_ZN7cutlass13device_kernelIN5flash19enable_sm80_to_sm89INS1_16FlashAttnBwdSm80INS1_25CollectiveMainloopBwdSm80ILi2ELi2EN4cute5tupleIJNS5_1CILi128EEES8_NS7_ILi64EEEEEENS_10bfloat16_tEfNS_4arch4Sm80ELb0ELb0ELb1ELb1ELb1ELb0ELb0ELb0ELi2ELi4ELi4ELi4ELb0EEENS1_21CollectiveEpilogueBwdISA_SB_SD_Li256ELb1ELb0ELi2EEENS1_19SingleTileSchedulerILb1ELb0ELb0ELi128EEEEEEEEEvNT_6ParamsE$_ZN4cute3eso3ESOILb1ELb0EJNS_1CILi1EEEiiiNS2_ILi144EEENS2_ILi512EEEEEC2ERKS3_RKiSA_SA_RKS4_RKS5_)
        /*16058*/ 	.word	0x00000000


	//----- nvinfo : EIATTR_FRAME_SIZE
	.align		4
.L_15044:
        /*1605c*/ 	.byte	0x04, 0x11
        /*1605e*/ 	.short	(.L_15046 - .L_15045)
	.align		4
.L_15045:
        /*16060*/ 	.word	index@($_ZN7cutlass13device_kernelIN5flash19enable_sm80_to_sm89INS1_16FlashAttnBwdSm80INS1_25CollectiveMainloopBwdSm80ILi2ELi2EN4cute5tupleIJNS5_1CILi128EEES8_NS7_ILi64EEEEEENS_10bfloat16_tEfNS_4arch4Sm80ELb0ELb0ELb1ELb1ELb1ELb0ELb0ELb0ELi2ELi4ELi4ELi4ELb0EEENS1_21CollectiveEpilogueBwdISA_SB_SD_Li256ELb1ELb0ELi2EEENS1_19SingleTileSchedulerILb1ELb0ELb0ELi128EEEEEEEEEvNT_6ParamsE$_ZN4cute3eso3ESOILb1ELb0EJNS_1CILi1EEEiEEC2ERKS3_RKi)
        /*16064*/ 	.word	0x00000000


	//----- nvinfo : EIATTR_FRAME_SIZE
	.align		4
.L_15046:
        /*16068*/ 	.byte	0x04, 0x11
        /*1606a*/ 	.short	(.L_15048 - .L_15047)
	.align		4
.L_15047:
        /*1606c*/ 	.word	index@($_ZN7cutlass13device_kernelIN5flash19enable_sm80_to_sm89INS1_16FlashAttnBwdSm80INS1_25CollectiveMainloopBwdSm80ILi2ELi2EN4cute5tupleIJNS5_1CILi128EEES8_NS7_ILi64EEEEEENS_10bfloat16_tEfNS_4arch4Sm80ELb0ELb0ELb1ELb1ELb1ELb0ELb0ELb0ELi2ELi4ELi4ELi4ELb0EEENS1_21CollectiveEpilogueBwdISA_SB_SD_Li256ELb1ELb0ELi2EEENS1_19SingleTileSchedulerILb1ELb0ELb0ELi128EEEEEEEEEvNT_6ParamsE$_ZN4cute3eso3ESOILb1ELb0EJNS_1CILi1EEENS_5tupleIJiiiEEENS2_ILi64EEENS4_IJNS2_ILi72EEENS2_ILi144EEENS2_ILi288EEEEEENS2_ILi512EEEEEC2ERKS3_RKS5_RKS6_RKSA_RKSB_)
        /*16070*/ 	.word	0x00000000


	//----- nvinfo : EIATTR_FRAME_SIZE
	.align		4
.L_15048:
        /*16074*/ 	.byte	0x04, 0x11
        /*16076*/ 	.short	(.L_15050 - .L_15049)
	.align		4
.L_15049:
        /*16078*/ 	.word	index@($_ZN7cutlass13device_kernelIN5flash19enable_sm80_to_sm89INS1_16FlashAttnBwdSm80INS1_25CollectiveMainloopBwdSm80ILi2ELi2EN4cute5tupleIJNS5_1CILi128EEES8_NS7_ILi64EEEEEENS_10bfloat16_tEfNS_4arch4Sm80ELb0ELb0ELb1ELb1ELb1ELb0ELb0ELb0ELi2ELi4ELi4ELi4ELb0EEENS1_21CollectiveEpilogueBwdISA_SB_SD_Li256ELb1ELb0ELi2EEENS1_19SingleTileSchedulerILb1ELb0ELb0ELi128EEEEEEEEEvNT_6ParamsE$_ZN4cute3eso3ESOILb1ELb0EJNS_1CILi1EEENS_5tupleIJNS2_ILi8EEEiiEEENS2_ILi64EEENS4_IJiNS2_ILi144EEENS2_ILi288EEEEEENS2_ILi512EEEEEC2ERKS3_RKS6_RKS7_RKSA_RKSB_)
        /*1607c*/ 	.word	0x00000000


	//----- nvinfo : EIATTR_FRAME_SIZE
	.align		4
.L_15050:
        /*16080*/ 	.byte	0x04, 0x11
        /*16082*/ 	.short	(.L_15052 - .L_15051)
	.align		4
.L_15051:
        /*16084*/ 	.word	index@($_ZN7cutlass13device_kernelIN5flash19enable_sm80_to_sm89INS1_16FlashAttnBwdSm80INS1_25CollectiveMainloopBwdSm80ILi2ELi2EN4cute5tupleIJNS5_1CILi128EEES8_NS7_ILi64EEEEEENS_10bfloat16_tEfNS_4arch4Sm80ELb0ELb0ELb1ELb1ELb1ELb0ELb0ELb0ELi2ELi4ELi4ELi4ELb0EEENS1_21CollectiveEpilogueBwdISA_SB_SD_Li256ELb1ELb0ELi2EEENS1_19SingleTileSchedulerILb1ELb0ELb0ELi128EEEEEEEEEvNT_6ParamsE$_ZN4cute3eso3ESOILb1ELb0EJNS_1CILi1EEENS2_ILi8EEEiiNS2_ILi64EEEiNS2_ILi144EEENS2_ILi288EEENS2_ILi512EEEEEC2ERKS3_RKS4_RKiSF_RKS5_SF_RKS6_RKS7_RKS8_)
        /*16088*/ 	.word	0x00000000


	//----- nvinfo : EIATTR_FRAME_SIZE
	.align		4
.L_15052:
        /*1608c*/ 	.byte	0x04, 0x11
        /*1608e*/ 	.short	(.L_15054 - .L_15053)
	.align		4
.L_15053:
        /*16090*/ 	.word	index@($_ZN7cutlass13device_kernelIN5flash19enable_sm80_to_sm89INS1_16FlashAttnBwdSm80INS1_25CollectiveMainloopBwdSm80ILi2ELi2EN4cute5tupleIJNS5_1CILi128EEES8_NS7_ILi64EEEEEENS_10bfloat16_tEfNS_4arch4Sm80ELb0ELb0ELb1ELb1ELb1ELb0ELb0ELb0ELi2ELi4ELi4ELi4ELb0EEENS1_21CollectiveEpilogueBwdISA_SB_SD_Li256ELb1ELb0ELi2EEENS1_19SingleTileSchedulerILb1ELb0ELb0ELi128EEEEEEEEEvNT_6ParamsE$_ZN4cute3eso3ESOILb1ELb0EJNS_1CILi1EEENS2_ILi512EEEiEEC2ERKS3_RKS4_RKi)
        /*16094*/ 	.word	0x00000000


	//----- nvinfo : EIATTR_FRAME_SIZE
	.align		4
.L_15054:
        /*16098*/ 	.byte	0x04, 0x11
        /*1609a*/ 	.short	(.L_15056 - .L_15055)
	.align		4
.L_15055:
        /*1609c*/ 	.word	index@($_ZN7cutlass13device_kernelIN5flash19enable_sm80_to_sm89INS1_16FlashAttnBwdSm80INS1_25CollectiveMainloopBwdSm80ILi2ELi2EN4cute5tupleIJNS5_1CILi128EEES8_NS7_ILi64EEEEEENS_10bfloat16_tEfNS_4arch4Sm80ELb0ELb0ELb1ELb1ELb1ELb0ELb0ELb0ELi2ELi4ELi4ELi4ELb0EEENS1_21CollectiveEpilogueBwdISA_SB_SD_Li256ELb1ELb0ELi2EEENS1_19SingleTileSchedulerILb1ELb0ELb0ELi128EEEEEEEEEvNT_6ParamsE$_ZN4cute3eso3ESOILb1ELb0EJNS_1CILi1EEENS2_ILi256EEEiEEC2ERKS3_RKS4_RKi)
        /*160a0*/ 	.word	0x00000000


	//----- nvinfo : EIATTR_FRAME_SIZE
	.align		4
.L_15056:
        /*160a4*/ 	.byte	0x04, 0x11
        /*160a6*/ 	.short	(.L_15058 - .L_15057)
	.align		4
.L_15057:
        /*160a8*/ 	.word	index@($_ZN7cutlass13device_kernelIN5flash19enable_sm80_to_sm89INS1_16FlashAttnBwdSm80INS1_25CollectiveMainloopBwdSm80ILi2ELi2EN4cute5tupleIJNS5_1CILi128EEES8_NS7_ILi64EEEEEENS_10bfloat16_tEfNS_4arch4Sm80ELb0ELb0ELb1ELb1ELb1ELb0ELb0ELb0ELi2ELi4ELi4ELi4ELb0EEENS1_21CollectiveEpilogueBwdISA_SB_SD_Li256ELb1ELb0ELi2EEENS1_19SingleTileSchedulerILb1ELb0ELb0ELi128EEEEEEEEEvNT_6ParamsE$_ZN4cute3eso3ESOILb1ELb0EJNS_1CILi1024EEEiiEEC2ERKS3_RKiS8_)
        /*160ac*/ 	.word	0x00000000


	//----- nvinfo : EIATTR_FRAME_SIZE
	.align		4
.L_15058:
        /*160b0*/ 	.byte	0x04, 0x11
        /*160b2*/ 	.short	(.L_15060 - .L_15059)
	.align		4
.L_15059:
        /*160b4*/ 	.word	index@($_ZN7cutlass13device_kernelIN5flash19enable_sm80_to_sm89INS1_16FlashAttnBwdSm80INS1_25CollectiveMainloopBwdSm80ILi2ELi2EN4cute5tupleIJNS5_1CILi128EEES8_NS7_ILi64EEEEEENS_10bfloat16_tEfNS_4arch4Sm80ELb0ELb0ELb1ELb1ELb1ELb0ELb0ELb0ELi2ELi4ELi4ELi4ELb0EEENS1_21CollectiveEpilogueBwdISA_SB_SD_Li256ELb1ELb0ELi2EEENS1_19SingleTileSchedulerILb1ELb0ELb0ELi128EEEEEEEEEvNT_6ParamsE$_ZN4cute3eso3ESOILb1ELb0EJNS_1CILi1024EEENS_5tupleIJiiEEEEEC2ERKS3_RKS5_)
        /*160b8*/ 	.word	0x00000000


	//----- nvinfo : EIATTR_FRAME_SIZE
	.align		4
.L_15060:
        /*160bc*/ 	.byte	0x04, 0x11
        /*160be*/ 	.short	(.L_15062 - .L_15061)
	.align		4
.L_15061:
        /*160c0*/ 	.word	index@($_ZN7cutlass13device_kernelIN5flash19enable_sm80_to_sm89INS1_16FlashAttnBwdSm80INS1_25CollectiveMainloopBwdSm80ILi2ELi2EN4cute5tupleIJNS5_1CILi128EEES8_NS7_ILi64EEEEEENS_10bfloat16_tEfNS_4arch4Sm80ELb0ELb0ELb1ELb1ELb1ELb0ELb0ELb0ELi2ELi4ELi4ELi4ELb0EEENS1_21CollectiveEpilogueBwdISA_SB_SD_Li256ELb1ELb0ELi2EEENS1_19SingleTileSchedulerILb1ELb0ELb0ELi128EEEEEEEEEvNT_6ParamsE$_ZN4cute3eso3ESOILb1ELb0EJNS_1CILi0EEEiS3_EEC2ERKS3_RKiS6_)
        /*160c4*/ 	.word	0x00000000


	//----- nvinfo : EIATTR_FRAME_SIZE
	.align		4
.L_15062:
        /*160c8*/ 	.byte	0x04, 0x11
        /*160ca*/ 	.short	(.L_15064 - .L_15063)
	.align		4
.L_15063:
        /*160cc*/ 	.word	index@($_ZN7cutlass13device_kernelIN5flash19enable_sm80_to_sm89INS1_16FlashAttnBwdSm80INS1_25CollectiveMainloopBwdSm80ILi2ELi2EN4cute5tupleIJNS5_1CILi128EEES8_NS7_ILi64EEEEEENS_10bfloat16_tEfNS_4arch4Sm80ELb0ELb0ELb1ELb1ELb1ELb0ELb0ELb0ELi2ELi4ELi4ELi4ELb0EEENS1_21CollectiveEpilogueBwdISA_SB_SD_Li256ELb1ELb0ELi2EEENS1_19SingleTileSchedulerILb1ELb0ELb0ELi128EEEEEEEEEvNT_6ParamsE$_ZN4cute3eso3ESOILb1ELb0EJNS_1CILi0EEEiEEC2ERKS3_RKi)
        /*160d0*/ 	.word	0x00000000


	//----- nvinfo : EIATTR_FRAME_SIZE
	.align		4
.L_15064:
        /*160d4*/ 	.byte	0x04, 0x11
        /*160d6*/ 	.short	(.L_15066 - .L_15065)
	.align		4
.L_15065:
        /*160d8*/ 	.word	index@($_ZN7cutlass13device_kernelIN5flash19enable_sm80_to_sm89INS1_16FlashAttnBwdSm80INS1_25CollectiveMainloopBwdSm80ILi2ELi2EN4cute5tupleIJNS5_1CILi128EEES8_NS7_ILi64EEEEEENS_10bfloat16_tEfNS_4arch4Sm80ELb0ELb0ELb1ELb1ELb1ELb0ELb0ELb0ELi2ELi4ELi4ELi4ELb0EEENS1_21CollectiveEpilogueBwdISA_SB_SD_Li256ELb1ELb0ELi2EEENS1_19SingleTileSchedulerILb1ELb0ELb0ELi128EEEEEEEEEvNT_6ParamsE$_ZN4cute3eso3ESOILb1ELb0EJNS_1CILi0EEENS_5tupleIJNS2_ILi1EEENS2_ILi256EEEiEEEEEC2ERKS3_RKS7_)
        /*160dc*/ 	.word	0x00000000


	//----- nvinfo : EIATTR_FRAME_SIZE
	.align		4
.L_15066:
        /*160e0*/ 	.byte	0x04, 0x11
        /*160e2*/ 	.short	(.L_15068 - .L_15067)
	.align		4
.L_15067:
        /*160e4*/ 	.word	index@($_ZN7cutlass13device_kernelIN5flash19enable_sm80_to_sm89INS1_16FlashAttnBwdSm80INS1_25CollectiveMainloopBwdSm80ILi2ELi2EN4cute5tupleIJNS5_1CILi128EEES8_NS7_ILi64EEEEEENS_10bfloat16_tEfNS_4arch4Sm80ELb0ELb0ELb1ELb1ELb1ELb0ELb0ELb0ELi2ELi4ELi4ELi4ELb0EEENS1_21CollectiveEpilogueBwdISA_SB_SD_Li256ELb1ELb0ELi2EEENS1_19SingleTileSchedulerILb1ELb0ELb0ELi128EEEEEEEEEvNT_6ParamsE$_ZN4cute3eso3ESOILb1ELb0EJNS_1CILi0EEENS2_ILi1EEENS2_ILi512EEEiNS2_ILi4096EEEiNS2_ILi8192EEEEEC2ERKS3_RKS4_RKS5_RKiRKS6_SG_RKS7_)
        /*160e8*/ 	.word	0x00000000


	//----- nvinfo : EIATTR_FRAME_SIZE
	.align		4
.L_15068:
        /*160ec*/ 	.byte	0x04, 0x11
        /*160ee*/ 	.short	(.L_15070 - .L_15069)
	.align		4
.L_15069:
        /*160f0*/ 	.word	index@($_ZN7cutlass13device_kernelIN5flash19enable_sm80_to_sm89INS1_16FlashAttnBwdSm80INS1_25CollectiveMainloopBwdSm80ILi2ELi2EN4cute5tupleIJNS5_1CILi128EEES8_NS7_ILi64EEEEEENS_10bfloat16_tEfNS_4arch4Sm80ELb0ELb0ELb1ELb1ELb1ELb0ELb0ELb0ELi2ELi4ELi4ELi4ELb0EEENS1_21CollectiveEpilogueBwdISA_SB_SD_Li256ELb1ELb0ELi2EEENS1_19SingleTileSchedulerILb1ELb0ELb0ELi128EEEEEEEEEvNT_6ParamsE$_ZN4cute3eso3ESOILb1ELb0EJNS_1CILi0EEENS2_ILi1EEENS2_ILi512EEEiEEC2ERKS3_RKS4_RKS5_RKi)
        /*160f4*/ 	.word	0x00000000


	//----- nvinfo : EIATTR_FRAME_SIZE
	.align		4
.L_15070:
        /*160f8*/ 	.byte	0x04, 0x11
        /*160fa*/ 	.short	(.L_15072 - .L_15071)
	.align		4
.L_15071:
        /*160fc*/ 	.word	index@($_ZN7cutlass13device_kernelIN5flash19enable_sm80_to_sm89INS1_16FlashAttnBwdSm80INS1_25CollectiveMainloopBwdSm80ILi2ELi2EN4cute5tupleIJNS5_1CILi128EEES8_NS7_ILi64EEEEEENS_10bfloat16_tEfNS_4arch4Sm80ELb0ELb0ELb1ELb1ELb1ELb0ELb0ELb0ELi2ELi4ELi4ELi4ELb0EEENS1_21CollectiveEpilogueBwdISA_SB_SD_Li256ELb1ELb0ELi2EEENS1_19SingleTileSchedulerILb1ELb0ELb0ELi128EEEEEEEEEvNT_6ParamsE$_ZN4cute3eso3ESOILb1ELb0EJNS_14ComposedLayoutINS_7SwizzleILi3ELi3ELi3EEENS_1CILj0EEENS_6LayoutINS_5tupleIJNS8_IJNS8_IJNS5_ILi4EEENS5_ILi8EEEEEENS8_IJS9_NS5_ILi1EEEEEEEEENS8_IJNS8_IJNS5_ILi2EEESF_SF_EEENS8_IJSF_S9_EEEEEEEEENS8_IJNS8_IJNS8_IJSF_NS5_ILi64EEEEEENS8_IJNS5_ILi1024EEENS5_ILi0EEEEEEEEENS8_IJNS8_IJSC_NS5_ILi512EEESA_EEENS8_IJNS5_ILi4096EEENS5_ILi16EEEEEEEEEEEEEEEENS_10ViewEngineINS_8smem_ptrIPN7cutlass10bfloat16_tEEEEEEEC2ERKSY_RKS15_)
        /*16100*/ 	.word	0x00000000


	//----- nvinfo : EIATTR_FRAME_SIZE
	.align		4
.L_15072:
        /*16104*/ 	.byte	0x04, 0x11
        /*16106*/ 	.short	(.L_15074 - .L_15073)
	.align		4
.L_15073:
        /*16108*/ 	.word	index@($_ZN7cutlass13device_kernelIN5flash19enable_sm80_to_sm89INS1_16FlashAttnBwdSm80INS1_25CollectiveMainloopBwdSm80ILi2ELi2EN4cute5tupleIJNS5_1CILi128EEES8_NS7_ILi64EEEEEENS_10bfloat16_tEfNS_4arch4Sm80ELb0ELb0ELb1ELb1ELb1ELb0ELb0ELb0ELi2ELi4ELi4ELi4ELb0EEENS1_21CollectiveEpilogueBwdISA_SB_SD_Li256ELb1ELb0ELi2EEENS1_19SingleTileSchedulerILb1ELb0ELb0ELi128EEEEEEEEEvNT_6ParamsE$_ZN4cute3eso3ESOILb1ELb0EJNS_14ComposedLayoutINS_7SwizzleILi3ELi3ELi3EEENS_1CILj0EEENS_6LayoutINS_5tupleIJNS8_IJNS8_IJNS5_ILi4EEENS5_ILi8EEEEEENS8_IJNS5_ILi2EEENS5_ILi1EEEEEEEEENS8_IJNS8_IJSC_SC_EEESB_EEEEEENS8_IJNS8_IJNS8_IJNS5_ILi128EEESD_EEENS8_IJSA_NS5_ILi0EEEEEEEEENS8_IJNS8_IJNS5_ILi64EEENS5_ILi512EEEEEENS8_IJNS5_ILi16EEENS5_ILi1024EEEEEEEEEEEEEEEENS_10ViewEngineINS_8smem_ptrIPN7cutlass10bfloat16_tEEEEEEEC2ERKSX_RKS14_)
        /*1610c*/ 	.word	0x00000000


	//----- nvinfo : EIATTR_FRAME_SIZE
	.align		4
.L_15074:
        /*16110*/ 	.byte	0x04, 0x11
        /*16112*/ 	.short	(.L_15076 - .L_15075)
	.align		4
.L_15075:
        /*16114*/ 	.word	index@($_ZN7cutlass13device_kernelIN5flash19enable_sm80_to_sm89INS1_16FlashAttnBwdSm80INS1_25CollectiveMainloopBwdSm80ILi2ELi2EN4cute5tupleIJNS5_1CILi128EEES8_NS7_ILi64EEEEEENS_10bfloat16_tEfNS_4arch4Sm80ELb0ELb0ELb1ELb1ELb1ELb0ELb0ELb0ELi2ELi4ELi4ELi4ELb0EEENS1_21CollectiveEpilogueBwdISA_SB_SD_Li256ELb1ELb0ELi2EEENS1_19SingleTileSchedulerILb1ELb0ELb0ELi128EEEEEEEEEvNT_6ParamsE$_ZN4cute3eso3ESOILb1ELb0EJNS_14ComposedLayoutINS_7SwizzleILi3ELi3ELi3EEENS_1CILj0EEENS_6LayoutINS_5tupleIJNS8_IJNS5_ILi8EEENS5_ILi16EEEEEENS8_IJNS5_ILi64EEENS5_ILi1EEEEEEEEENS8_IJNS8_IJSC_NS5_ILi512EEEEEENS8_IJSD_NS5_ILi0EEEEEEEEEEEEENS_10ViewEngineINS_8smem_ptrIPN7cutlass10bfloat16_tEEEEEEEC2ERKSM_RKST_)
        /*16118*/ 	.word	0x00000000


	//----- nvinfo : EIATTR_FRAME_SIZE
	.align		4
.L_15076:
        /*1611c*/ 	.byte	0x04, 0x11
        /*1611e*/ 	.short	(.L_15078 - .L_15077)
	.align		4
.L_15077:
        /*16120*/ 	.word	index@($_ZN7cutlass13device_kernelIN5flash19enable_sm80_to_sm89INS1_16FlashAttnBwdSm80INS1_25CollectiveMainloopBwdSm80ILi2ELi2EN4cute5tupleIJNS5_1CILi128EEES8_NS7_ILi64EEEEEENS_10bfloat16_tEfNS_4arch4Sm80ELb0ELb0ELb1ELb1ELb1ELb0ELb0ELb0ELi2ELi4ELi4ELi4ELb0EEENS1_21CollectiveEpilogueBwdISA_SB_SD_Li256ELb1ELb0ELi2EEENS1_19SingleTileSchedulerILb1ELb0ELb0ELi128EEEEEEEEEvNT_6ParamsE$_ZN4cute3eso3ESOILb1ELb0EJNS_14ComposedLayoutINS_7SwizzleILi3ELi3ELi3EEENS_1CILj0EEENS_6LayoutINS_5tupleIJNS5_ILi64EEENS5_ILi128EEEEEENS8_IJNS5_ILi1EEES9_EEEEEEENS_10ViewEngineINS_8smem_ptrIPN7cutlass10bfloat16_tEEEEEEEC2ERKSF_RKSM_)
        /*16124*/ 	.word	0x00000000


	//----- nvinfo : EIATTR_FRAME_SIZE
	.align		4
.L_15078:
        /*16128*/ 	.byte	0x04, 0x11
        /*1612a*/ 	.short	(.L_15080 - .L_15079)
	.align		4
.L_15079:
        /*1612c*/ 	.word	index@($_ZN7cutlass13device_kernelIN5flash19enable_sm80_to_sm89INS1_16FlashAttnBwdSm80INS1_25CollectiveMainloopBwdSm80ILi2ELi2EN4cute5tupleIJNS5_1CILi128EEES8_NS7_ILi64EEEEEENS_10bfloat16_tEfNS_4arch4Sm80ELb0ELb0ELb1ELb1ELb1ELb0ELb0ELb0ELi2ELi4ELi4ELi4ELb0EEENS1_21CollectiveEpilogueBwdISA_SB_SD_Li256ELb1ELb0ELi2EEENS1_19SingleTileSchedulerILb1ELb0ELb0ELi128EEEEEEEEEvNT_6ParamsE$_ZN4cute3eso3ESOILb1ELb0EJNS_14ComposedLayoutINS_7SwizzleILi3ELi3ELi3EEENS_1CILi0EEENS_6LayoutINS_5tupleIJNS8_IJNS8_IJNS5_ILi4EEENS5_ILi8EEEEEENS8_IJS9_NS5_ILi1EEEEEEEEENS8_IJNS8_IJNS5_ILi2EEESF_SF_EEENS8_IJSF_SA_EEEEEEEEENS8_IJNS8_IJNS8_IJNS5_ILi128EEESC_EEENS8_IJNS5_ILi16EEES6_EEEEEENS8_IJNS8_IJNS5_ILi64EEESA_NS5_ILi512EEEEEENS8_IJNS5_ILi8192EEENS5_ILi1024EEEEEEEEEEEEEEEENS_10ViewEngineINS_8smem_ptrIPN7cutlass10bfloat16_tEEEEEEEC2ERKSY_RKS15_)
        /*16130*/ 	.word	0x00000000


	//----- nvinfo : EIATTR_FRAME_SIZE
	.align		4
.L_15080:
        /*16134*/ 	.byte	0x04, 0x11
        /*16136*/ 	.short	(.L_15082 - .L_15081)
	.align		4
.L_15081:
        /*16138*/ 	.word	index@($_ZN7cutlass13device_kernelIN5flash19enable_sm80_to_sm89INS1_16FlashAttnBwdSm80INS1_25CollectiveMainloopBwdSm80ILi2ELi2EN4cute5tupleIJNS5_1CILi128EEES8_NS7_ILi64EEEEEENS_10bfloat16_tEfNS_4arch4Sm80ELb0ELb0ELb1ELb1ELb1ELb0ELb0ELb0ELi2ELi4ELi4ELi4ELb0EEENS1_21CollectiveEpilogueBwdISA_SB_SD_Li256ELb1ELb0ELi2EEENS1_19SingleTileSchedulerILb1ELb0ELb0ELi128EEEEEEEEEvNT_6ParamsE$_ZN4cute3eso3ESOILb1ELb0EJNS_14ComposedLayoutINS_7SwizzleILi3ELi3ELi3EEENS_1CILi0EEENS_6LayoutINS_5tupleIJNS8_IJNS8_IJNS5_ILi4EEENS5_ILi8EEEEEENS8_IJS9_NS5_ILi1EEEEEEEEENS8_IJNS8_IJNS5_ILi2EEESF_SF_EEENS8_IJSF_NS8_IJS9_SF_EEEEEEEEEEEENS8_IJNS8_IJNS8_IJSF_NS5_ILi64EEEEEENS8_IJNS5_ILi1024EEES6_EEEEEENS8_IJNS8_IJSC_NS5_ILi512EEESA_EEENS8_IJNS5_ILi4096EEENS8_IJNS5_ILi16EEENS5_ILi8192EEEEEEEEEEEEEEEEEEENS_10ViewEngineINS_8smem_ptrIPN7cutlass10bfloat16_tEEEEEEEC2ERKS10_RKS17_)
        /*1613c*/ 	.word	0x00000000


	//----- nvinfo : EIATTR_FRAME_SIZE
	.align		4
.L_15082:
        /*16140*/ 	.byte	0x04, 0x11
        /*16142*/ 	.short	(.L_15084 - .L_15083)
	.align		4
.L_15083:
        /*16144*/ 	.word	index@($_ZN7cutlass13device_kernelIN5flash19enable_sm80_to_sm89INS1_16FlashAttnBwdSm80INS1_25CollectiveMainloopBwdSm80ILi2ELi2EN4cute5tupleIJNS5_1CILi128EEES8_NS7_ILi64EEEEEENS_10bfloat16_tEfNS_4arch4Sm80ELb0ELb0ELb1ELb1ELb1ELb0ELb0ELb0ELi2ELi4ELi4ELi4ELb0EEENS1_21CollectiveEpilogueBwdISA_SB_SD_Li256ELb1ELb0ELi2EEENS1_19SingleTileSchedulerILb1ELb0ELb0ELi128EEEEEEEEEvNT_6ParamsE$_ZN4cute3eso3ESOILb1ELb0EJNS_14ComposedLayoutINS_7SwizzleILi3ELi3ELi3EEENS_1CILi0EEENS_6LayoutINS_5tupleIJNS8_IJNS8_IJNS5_ILi4EEENS5_ILi8EEEEEENS8_IJNS5_ILi2EEENS5_ILi1EEEEEEEEENS8_IJNS8_IJSC_SC_EEESB_EEEEEENS8_IJNS8_IJNS8_IJNS5_ILi128EEESD_EEENS8_IJSA_S6_EEEEEENS8_IJNS8_IJNS5_ILi64EEENS5_ILi512EEEEEENS8_IJNS5_ILi16EEENS5_ILi1024EEEEEEEEEEEEEEEENS_10ViewEngineINS_8smem_ptrIPN7cutlass10bfloat16_tEEEEEEEC2ERKSW_RKS13_)
        /*16148*/ 	.word	0x00000000


	//----- nvinfo : EIATTR_FRAME_SIZE
	.align		4
.L_15084:
        /*1614c*/ 	.byte	0x04, 0x11
        /*1614e*/ 	.short	(.L_15086 - .L_15085)
	.align		4
.L_15085:
        /*16150*/ 	.word	index@($_ZN7cutlass13device_kernelIN5flash19enable_sm80_to_sm89INS1_16FlashAttnBwdSm80INS1_25CollectiveMainloopBwdSm80ILi2ELi2EN4cute5tupleIJNS5_1CILi128EEES8_NS7_ILi64EEEEEENS_10bfloat16_tEfNS_4arch4Sm80ELb0ELb0ELb1ELb1ELb1ELb0ELb0ELb0ELi2ELi4ELi4ELi4ELb0EEENS1_21CollectiveEpilogueBwdISA_SB_SD_Li256ELb1ELb0ELi2EEENS1_19SingleTileSchedulerILb1ELb0ELb0ELi128EEEEEEEEEvNT_6ParamsE$_ZN4cute3eso3ESOILb1ELb0EJNS_14ComposedLayoutINS_7SwizzleILi3ELi3ELi3EEENS_1CILi0EEENS_6LayoutINS_5tupleIJNS8_IJNS8_IJNS5_ILi4EEENS5_ILi8EEEEEENS8_IJNS5_ILi2EEENS5_ILi1EEEEEEEEENS8_IJNS8_IJSC_SC_EEENS8_IJSA_S9_EEEEEEEEENS8_IJNS8_IJNS8_IJSC_NS5_ILi64EEEEEENS8_IJNS5_ILi512EEES6_EEEEEENS8_IJNS8_IJSD_SA_EEENS8_IJNS5_ILi1024EEENS5_ILi16EEEEEEEEEEEEEEEENS_10ViewEngineINS_8smem_ptrIPN7cutlass10bfloat16_tEEEEEEEC2ERKSW_RKS13_)
        /*16154*/ 	.word	0x00000000


	//----- nvinfo : EIATTR_FRAME_SIZE
	.align		4
.L_15086:
        /*16158*/ 	.byte	0x04, 0x11
        /*1615a*/ 	.short	(.L_15088 - .L_15087)
	.align		4
.L_15087:
        /*1615c*/ 	.word	index@($_ZN7cutlass13device_kernelIN5flash19enable_sm80_to_sm89INS1_16FlashAttnBwdSm80INS1_25CollectiveMainloopBwdSm80ILi2ELi2EN4cute5tupleIJNS5_1CILi128EEES8_NS7_ILi64EEEEEENS_10bfloat16_tEfNS_4arch4Sm80ELb0ELb0ELb1ELb1ELb1ELb0ELb0ELb0ELi2ELi4ELi4ELi4ELb0EEENS1_21CollectiveEpilogueBwdISA_SB_SD_Li256ELb1ELb0ELi2EEENS1_19SingleTileSchedulerILb1ELb0ELb0ELi128EEEEEEEEEvNT_6ParamsE$_ZN4cute3eso3ESOILb1ELb0EJNS_10UnderscoreEiiEEC2ERKS2_RKiS7_)
        /*16160*/ 	.word	0x00000000


	//----- nvinfo : EIATTR_FRAME_SIZE
	.align		4
.L_15088:
        /*16164*/ 	.byte	0x04, 0x11
        /*16166*/ 	.short	(.L_15090 - .L_15089)
	.align		4
.L_15089:
        /*16168*/ 	.word	index@($_ZN7cutlass13device_kernelIN5flash19enable_sm80_to_sm89INS1_16FlashAttnBwdSm80INS1_25CollectiveMainloopBwdSm80ILi2ELi2EN4cute5tupleIJNS5_1CILi128EEES8_NS7_ILi64EEEEEENS_10bfloat16_tEfNS_4arch4Sm80ELb0ELb0ELb1ELb1ELb1ELb0ELb0ELb0ELi2ELi4ELi4ELi4ELb0EEENS1_21CollectiveEpilogueBwdISA_SB_SD_Li256ELb1ELb0ELi2EEENS1_19SingleTileSchedulerILb1ELb0ELb0ELi128EEEEEEEEEvNT_6ParamsE$_ZN4cute3eso3ESOILb1ELb0EJNS_10UnderscoreEiEEC2ERKS2_RKi)
        /*1616c*/ 	.word	0x00000000


	//----- nvinfo : EIATTR_FRAME_SIZE
	.align		4
.L_15090:
        /*16170*/ 	.byte	0x04, 0x11
        /*16172*/ 	.short	(.L_15092 - .L_15091)
	.align		4
.L_15091:
        /*16174*/ 	.word	index@($_ZN7cutlass13device_kernelIN5flash19enable_sm80_to_sm89INS1_16FlashAttnBwdSm80INS1_25CollectiveMainloopBwdSm80ILi2ELi2EN4cute5tupleIJNS5_1CILi128EEES8_NS7_ILi64EEEEEENS_10bfloat16_tEfNS_4arch4Sm80ELb0ELb0ELb1ELb1ELb1ELb0ELb0ELb0ELi2ELi4ELi4ELi4ELb0EEENS1_21CollectiveEpilogueBwdISA_SB_SD_Li256ELb1ELb0ELi2EEENS1_19SingleTileSchedulerILb1ELb0ELb0ELi128EEEEEEEEEvNT_6ParamsE$_ZN4cute3eso3ESOILb1ELb0EJNS_10UnderscoreES2_iEEC2ERKS2_S5_RKi)
        /*16178*/ 	.word	0x00000000


	//----- nvinfo : EIATTR_FRAME_SIZE
	.align		4
.L_15092:
        /*1617c*/ 	.byte	0x04, 0x11
        /*1617e*/ 	.short	(.L_15094 - .L_15093)
	.align		4
.L_15093:
        /*16180*/ 	.word	index@($_ZN7cutlass13device_kernelIN5flash19enable_sm80_to_sm89INS1_16FlashAttnBwdSm80INS1_25CollectiveMainloopBwdSm80ILi2ELi2EN4cute5tupleIJNS5_1CILi128EEES8_NS7_ILi64EEEEEENS_10bfloat16_tEfNS_4arch4Sm80ELb0ELb0ELb1ELb1ELb1ELb0ELb0ELb0ELi2ELi4ELi4ELi4ELb0EEENS1_21CollectiveEpilogueBwdISA_SB_SD_Li256ELb1ELb0ELi2EEENS1_19SingleTileSchedulerILb1ELb0ELb0ELi128EEEEEEEEEvNT_6ParamsE$_ZN4cute3eso3ESOILb1ELb0EJNS_10UnderscoreES2_S2_iEEC2ERKS2_S5_S5_RKi)
        /*16184*/ 	.word	0x00000000


	//----- nvinfo : EIATTR_FRAME_SIZE
	.align		4
.L_15094:
        /*16188*/ 	.byte	0x04, 0x11
        /*1618a*/ 	.short	(.L_15096 - .L_15095)
	.align		4
.L_15095:
        /*1618c*/ 	.word	index@($_ZN7cutlass13device_kernelIN5flash19enable_sm80_to_sm89INS1_16FlashAttnBwdSm80INS1_25CollectiveMainloopBwdSm80ILi2ELi2EN4cute5tupleIJNS5_1CILi128EEES8_NS7_ILi64EEEEEENS_10bfloat16_tEfNS_4arch4Sm80ELb0ELb0ELb1ELb1ELb1ELb0ELb0ELb0ELi2ELi4ELi4ELi4ELb0EEENS1_21CollectiveEpilogueBwdISA_SB_SD_Li256ELb1ELb0ELi2EEENS1_19SingleTileSchedulerILb1ELb0ELb0ELi128EEEEEEEEEvNT_6ParamsE$_ZN4cute3eso3ESOILb0ELb1EJlEEC2ERKl)
        /*16190*/ 	.word	0x00000000


	//----- nvinfo : EIATTR_FRAME_SIZE
	.align		4
.L_15096:
        /*16194*/ 	.byte	0x04, 0x11
        /*16196*/ 	.short	(.L_15098 - .L_15097)
	.align		4
.L_15097:
        /*16198*/ 	.word	index@($_ZN7cutlass13device_kernelIN5flash19enable_sm80_to_sm89INS1_16FlashAttnBwdSm80INS1_25CollectiveMainloopBwdSm80ILi2ELi2EN4cute5tupleIJNS5_1CILi128EEES8_NS7_ILi64EEEEEENS_10bfloat16_tEfNS_4arch4Sm80ELb0ELb0ELb1ELb1ELb1ELb0ELb0ELb0ELi2ELi4ELi4ELi4ELb0EEENS1_21CollectiveEpilogueBwdISA_SB_SD_Li256ELb1ELb0ELi2EEENS1_19SingleTileSchedulerILb1ELb0ELb0ELi128EEEEEEEEEvNT_6ParamsE$_ZN4cute3eso3ESOILb0ELb1EJiNS_1CILi72EEENS2_ILi512EEEEEC2ERKiRKS3_RKS4_)
        /*1619c*/ 	.word	0x00000000


	//----- nvinfo : EIATTR_FRAME_SIZE
	.align		4
.L_15098:
        /*161a0*/ 	.byte	0x04, 0x11
        /*161a2*/ 	.short	(.L_15100 - .L_15099)
	.align		4
.L_15099:
        /*161a4*/ 	.word	index@($_ZN7cutlass13device_kernelIN5flash19enable_sm80_to_sm89INS1_16FlashAttnBwdSm80INS1_25CollectiveMainloopBwdSm80ILi2ELi2EN4cute5tupleIJNS5_1CILi128EEES8_NS7_ILi64EEEEEENS_10bfloat16_tEfNS_4arch4Sm80ELb0ELb0ELb1ELb1ELb1ELb0ELb0ELb0ELi2ELi4ELi4ELi4ELb0EEENS1_21CollectiveEpilogueBwdISA_SB_SD_Li256ELb1ELb0ELi2EEENS1_19SingleTileSchedulerILb1ELb0ELb0ELi128EEEEEEEEEvNT_6ParamsE$_ZN4cute3eso3ESOILb0ELb1EJiNS_1CILi512EEEEEC2ERKiRKS3_)
        /*161a8*/ 	.word	0x00000000


	//----- nvinfo : EIATTR_FRAME_SIZE
	.align		4
.L_15100:
        /*161ac*/ 	.byte	0x04, 0x11
        /*161ae*/ 	.short	(.L_15102 - .L_15101)
	.align		4
.L_15101:
        /*161b0*/ 	.word	index@($_ZN7cutlass13device_kernelIN5flash19enable_sm80_to_sm89INS1_16FlashAttnBwdSm80INS1_25CollectiveMainloopBwdSm80ILi2ELi2EN4cute5tupleIJNS5_1CILi128EEES8_NS7_ILi64EEEEEENS_10bfloat16_tEfNS_4arch4Sm80ELb0ELb0ELb1ELb1ELb1ELb0ELb0ELb0ELi2ELi4ELi4ELi4ELb0EEENS1_21CollectiveEpilogueBwdISA_SB_SD_Li256ELb1ELb0ELi2EEENS1_19SingleTileSchedulerILb1ELb0ELb0ELi128EEEEEEEEEvNT_6ParamsE$_ZN4cute3eso3ESOILb0ELb1EJiNS_1CILi4096EEEEEC2ERKiRKS3_)
        /*161b4*/ 	.word	0x00000000


	//----- nvinfo : EIATTR_FRAME_SIZE
	.align		4
.L_15102:
        /*161b8*/ 	.byte	0x04, 0x11
        /*161ba*/ 	.short	(.L_15104 - .L_15103)
	.align		4
.L_15103:
        /*161bc*/ 	.word	index@($_ZN7cutlass13device_kernelIN5flash19enable_sm80_to_sm89INS1_16FlashAttnBwdSm80INS1_25CollectiveMainloopBwdSm80ILi2ELi2EN4cute5tupleIJNS5_1CILi128EEES8_NS7_ILi64EEEEEENS_10bfloat16_tEfNS_4arch4Sm80ELb0ELb0ELb1ELb1ELb1ELb0ELb0ELb0ELi2ELi4ELi4ELi4ELb0EEENS1_21CollectiveEpilogueBwdISA_SB_SD_Li256ELb1ELb0ELi2EEENS1_19SingleTileSchedulerILb1ELb0ELb0ELi128EEEEEEEEEvNT_6ParamsE$_ZN4cute3eso3ESOILb0ELb1EJiNS_1CILi144EEENS2_ILi512EEEEEC2ERKiRKS3_RKS4_)
        /*161c0*/ 	.word	0x00000000


	//----- nvinfo : EIATTR_FRAME_SIZE
	.align		4
.L_15104:
        /*161c4*/ 	.byte	0x04, 0x11
        /*161c6*/ 	.short	(.L_15106 - .L_15105)
	.align		4
.L_15105:
        /*161c8*/ 	.word	index@($_ZN7cutlass13device_kernelIN5flash19enable_sm80_to_sm89INS1_16FlashAttnBwdSm80INS1_25CollectiveMainloopBwdSm80ILi2ELi2EN4cute5tupleIJNS5_1CILi128EEES8_NS7_ILi64EEEEEENS_10bfloat16_tEfNS_4arch4Sm80ELb0ELb0ELb1ELb1ELb1ELb0ELb0ELb0ELi2ELi4ELi4ELi4ELb0EEENS1_21CollectiveEpilogueBwdISA_SB_SD_Li256ELb1ELb0ELi2EEENS1_19SingleTileSchedulerILb1ELb0ELb0ELi128EEEEEEEEEvNT_6ParamsE$_ZN4cute3eso3ESOILb0ELb1EJiNS_1CILi144EEENS2_ILi288EEEEEC2ERKiRKS3_RKS4_)
        /*161cc*/ 	.word	0x00000000


	//----- nvinfo : EIATTR_FRAME_SIZE
	.align		4
.L_15106:
        /*161d0*/ 	.byte	0x04, 0x11
        /*161d2*/ 	.short	(.L_15108 - .L_15107)
	.align		4
.L_15107:
        /*161d4*/ 	.word	index@($_ZN7cutlass13device_kernelIN5flash19enable_sm80_to_sm89INS1_16FlashAttnBwdSm80INS1_25CollectiveMainloopBwdSm80ILi2ELi2EN4cute5tupleIJNS5_1CILi128EEES8_NS7_ILi64EEEEEENS_10bfloat16_tEfNS_4arch4Sm80ELb0ELb0ELb1ELb1ELb1ELb0ELb0ELb0ELi2ELi4ELi4ELi4ELb0EEENS1_21CollectiveEpilogueBwdISA_SB_SD_Li256ELb1ELb0ELi2EEENS1_19SingleTileSchedulerILb1ELb0ELb0ELi128EEEEEEEEEvNT_6ParamsE$_ZN4cute3eso3ESOILb0ELb1EJiNS_1CILi0EEEEEC2ERKiRKS3_)
        /*161d8*/ 	.word	0x00000000


	//----- nvinfo : EIATTR_FRAME_SIZE
	.align		4
.L_15108:
        /*161dc*/ 	.byte	0x04, 0x11
        /*161de*/ 	.short	(.L_15110 - .L_15109)
	.align		4
.L_15109:
        /*161e0*/ 	.word	index@($_ZN7cutlass13device_kernelIN5flash19enable_sm80_to_sm89INS1_16FlashAttnBwdSm80INS1_25CollectiveMainloopBwdSm80ILi2ELi2EN4cute5tupleIJNS5_1CILi128EEES8_NS7_ILi64EEEEEENS_10bfloat16_tEfNS_4arch4Sm80ELb0ELb0ELb1ELb1ELb1ELb0ELb0ELb0ELi2ELi4ELi4ELi4ELb0EEENS1_21CollectiveEpilogueBwdISA_SB_SD_Li256ELb1ELb0ELi2EEENS1_19SingleTileSchedulerILb1ELb0ELb0ELi128EEEEEEEEEvNT_6ParamsE$_ZN4cute3eso3ESOILb0ELb1EJiEEC2ERKi)
        /*161e4*/ 	.word	0x00000000


	//----- nvinfo : EIATTR_FRAME_SIZE
	.align		4
.L_15110:
        /*161e8*/ 	.byte	0x04, 0x11
        /*161ea*/ 	.short	(.L_15112 - .L_15111)
	.align		4
.L_15111:
        /*161ec*/ 	.word	index@($_ZN7cutlass13device_kernelIN5flash19enable_sm80_to_sm89INS1_16FlashAttnBwdSm80INS1_25CollectiveMainloopBwdSm80ILi2ELi2EN4cute5tupleIJNS5_1CILi128EEES8_NS7_ILi64EEEEEENS_10bfloat16_tEfNS_4arch4Sm80ELb0ELb0ELb1ELb1ELb1ELb0ELb0ELb0ELi2ELi4ELi4ELi4ELb0EEENS1_21CollectiveEpilogueBwdISA_SB_SD_Li256ELb1ELb0ELi2EEENS1_19SingleTileSchedulerILb1ELb0ELb0ELi128EEEEEEEEEvNT_6ParamsE$_ZN4cute3eso3ESOILb0ELb1EJNS_6LayoutINS_5tupleIJNS3_IJNS_1CILi8EEENS4_ILi1EEEEEENS4_ILi2EEEEEENS3_IJNS3_IJS6_NS4_ILi0EEEEEEiEEEEESA_EEC2ERKSD_RKSA_)
        /*161f0*/ 	.word	0x00000000


	//----- nvinfo : EIATTR_FRAME_SIZE
	.align		4
.L_15112:
        /*161f4*/ 	.byte	0x04, 0x11
        /*161f6*/ 	.short	(.L_15114 - .L_15113)
	.align		4
.L_15113:
        /*161f8*/ 	.word	index@($_ZN7cutlass13device_kernelIN5flash19enable_sm80_to_sm89INS1_16FlashAttnBwdSm80INS1_25CollectiveMainloopBwdSm80ILi2ELi2EN4cute5tupleIJNS5_1CILi128EEES8_NS7_ILi64EEEEEENS_10bfloat16_tEfNS_4arch4Sm80ELb0ELb0ELb1ELb1ELb1ELb0ELb0ELb0ELi2ELi4ELi4ELi4ELb0EEENS1_21CollectiveEpilogueBwdISA_SB_SD_Li256ELb1ELb0ELi2EEENS1_19SingleTileSchedulerILb1ELb0ELb0ELi128EEEEEEEEEvNT_6ParamsE$_ZN4cute3eso3ESOILb0ELb1EJNS_5tupleIJiiEEENS_1CILi8192EEEEEC2ERKS3_RKS5_)
        /*161fc*/ 	.word	0x00000000


	//----- nvinfo : EIATTR_FRAME_SIZE
	.align		4
.L_15114:
        /*16200*/ 	.byte	0x04, 0x11
        /*16202*/ 	.short	(.L_15116 - .L_15115)
	.align		4
.L_15115:
        /*16204*/ 	.word	index@($_ZN7cutlass13device_kernelIN5flash19enable_sm80_to_sm89INS1_16FlashAttnBwdSm80INS1_25CollectiveMainloopBwdSm80ILi2ELi2EN4cute5tupleIJNS5_1CILi128EEES8_NS7_ILi64EEEEEENS_10bfloat16_tEfNS_4arch4Sm80ELb0ELb0ELb1ELb1ELb1ELb0ELb0ELb0ELi2ELi4ELi4ELi4ELb0EEENS1_21CollectiveEpilogueBwdISA_SB_SD_Li256ELb1ELb0ELi2EEENS1_19SingleTileSchedulerILb1ELb0ELb0ELi128EEEEEEEEEvNT_6ParamsE$_ZN4cute3eso3ESOILb0ELb1EJNS_5tupleIJiiEEENS_1CILi1024EEEEEC2ERKS3_RKS5_)
        /*16208*/ 	.word	0x00000000


	//----- nvinfo : EIATTR_FRAME_SIZE
	.align		4
.L_15116:
        /*1620c*/ 	.byte	0x04, 0x11
        /*1620e*/ 	.short	(.L_15118 - .L_15117)
	.align		4
.L_15117:
        /*16210*/ 	.word	index@($_ZN7cutlass13device_kernelIN5flash19enable_sm80_to_sm89INS1_16FlashAttnBwdSm80INS1_25CollectiveMainloopBwdSm80ILi2ELi2EN4cute5tupleIJNS5_1CILi128EEES8_NS7_ILi64EEEEEENS_10bfloat16_tEfNS_4arch4Sm80ELb0ELb0ELb1ELb1ELb1ELb0ELb0ELb0ELi2ELi4ELi4ELi4ELb0EEENS1_21CollectiveEpilogueBwdISA_SB_SD_Li256ELb1ELb0ELi2EEENS1_19SingleTileSchedulerILb1ELb0ELb0ELi128EEEEEEEEEvNT_6ParamsE$_ZN4cute3eso3ESOILb0ELb1EJNS_5tupleIJiiEEEEEC2ERKS3_)
        /*16214*/ 	.word	0x00000000


	//----- nvinfo : EIATTR_FRAME_SIZE
	.align		4
.L_15118:
        /*16218*/ 	.byte	0x04, 0x11
        /*1621a*/ 	.short	(.L_15120 - .L_15119)
	.align		4
.L_15119:
        /*1621c*/ 	.word	index@($_ZN7cutlass13device_kernelIN5flash19enable_sm80_to_sm89INS1_16FlashAttnBwdSm80INS1_25CollectiveMainloopBwdSm80ILi2ELi2EN4cute5tupleIJNS5_1CILi128EEES8_NS7_ILi64EEEEEENS_10bfloat16_tEfNS_4arch4Sm80ELb0ELb0ELb1ELb1ELb1ELb0ELb0ELb0ELi2ELi4ELi4ELi4ELb0EEENS1_21CollectiveEpilogueBwdISA_SB_SD_Li256ELb1ELb0ELi2EEENS1_19SingleTileSchedulerILb1ELb0ELb0ELi128EEEEEEEEEvNT_6ParamsE$_ZN4cute3eso3ESOILb0ELb1EJNS_5tupleIJiNS2_IJiiEEEEEENS2_IJNS_10UnderscoreENS2_IJS5_S5_EEEEEEEEC2ERKS4_RKS7_)
        /*16220*/ 	.word	0x00000000


	//----- nvinfo : EIATTR_FRAME_SIZE
	.align		4
.L_15120:
        /*16224*/ 	.byte	0x04, 0x11
        /*16226*/ 	.short	(.L_15122 - .L_15121)
	.align		4
.L_15121:
        /*16228*/ 	.word	index@($_ZN7cutlass13device_kernelIN5flash19enable_sm80_to_sm89INS1_16FlashAttnBwdSm80INS1_25CollectiveMainloopBwdSm80ILi2ELi2EN4cute5tupleIJNS5_1CILi128EEES8_NS7_ILi64EEEEEENS_10bfloat16_tEfNS_4arch4Sm80ELb0ELb0ELb1ELb1ELb1ELb0ELb0ELb0ELi2ELi4ELi4ELi4ELb0EEENS1_21CollectiveEpilogueBwdISA_SB_SD_Li256ELb1ELb0ELi2EEENS1_19SingleTileSchedulerILb1ELb0ELb0ELi128EEEEEEEEEvNT_6ParamsE$_ZN4cute3eso3ESOILb0ELb1EJNS_5tupleIJiNS2_IJiNS_1CILi0EEEEEEEEENS2_IJNS_10UnderscoreENS2_IJS7_S7_EEEEEEEEC2ERKS6_RKS9_)
        /*1622c*/ 	.word	0x00000000


	//----- nvinfo : EIATTR_FRAME_SIZE
	.align		4
.L_15122:
        /*16230*/ 	.byte	0x04, 0x11
        /*16232*/ 	.short	(.L_15124 - .L_15123)
	.align		4
.L_15123:
        /*16234*/ 	.word	index@($_ZN7cutlass13device_kernelIN5flash19enable_sm80_to_sm89INS1_16FlashAttnBwdSm80INS1_25CollectiveMainloopBwdSm80ILi2ELi2EN4cute5tupleIJNS5_1CILi128EEES8_NS7_ILi64EEEEEENS_10bfloat16_tEfNS_4arch4Sm80ELb0ELb0ELb1ELb1ELb1ELb0ELb0ELb0ELi2ELi4ELi4ELi4ELb0EEENS1_21CollectiveEpilogueBwdISA_SB_SD_Li256ELb1ELb0ELi2EEENS1_19SingleTileSchedulerILb1ELb0ELb0ELi128EEEEEEEEEvNT_6ParamsE$_ZN4cute3eso3ESOILb0ELb0EJiiiNS_1CILi72EEENS2_ILi512EEEEEC2ERKiS7_S7_RKS3_RKS4_)
        /*16238*/ 	.word	0x00000000


	//----- nvinfo : EIATTR_FRAME_SIZE
	.align		4
.L_15124:
        /*1623c*/ 	.byte	0x04, 0x11
        /*1623e*/ 	.short	(.L_15126 - .L_15125)
	.align		4
.L_15125:
        /*16240*/ 	.word	index@($_ZN7cutlass13device_kernelIN5flash19enable_sm80_to_sm89INS1_16FlashAttnBwdSm80INS1_25CollectiveMainloopBwdSm80ILi2ELi2EN4cute5tupleIJNS5_1CILi128EEES8_NS7_ILi64EEEEEENS_10bfloat16_tEfNS_4arch4Sm80ELb0ELb0ELb1ELb1ELb1ELb0ELb0ELb0ELi2ELi4ELi4ELi4ELb0EEENS1_21CollectiveEpilogueBwdISA_SB_SD_Li256ELb1ELb0ELi2EEENS1_19SingleTileSchedulerILb1ELb0ELb0ELi128EEEEEEEEEvNT_6ParamsE$_ZN4cute3eso3ESOILb0ELb0EJiiiNS_1CILi144EEENS2_ILi512EEEEEC2ERKiS7_S7_RKS3_RKS4_)
        /*16244*/ 	.word	0x00000000


	//----- nvinfo : EIATTR_FRAME_SIZE
	.align		4
.L_15126:
        /*16248*/ 	.byte	0x04, 0x11
        /*1624a*/ 	.short	(.L_15128 - .L_15127)
	.align		4
.L_15127:
        /*1624c*/ 	.word	index@($_ZN7cutlass13device_kernelIN5flash19enable_sm80_to_sm89INS1_16FlashAttnBwdSm80INS1_25CollectiveMainloopBwdSm80ILi2ELi2EN4cute5tupleIJNS5_1CILi128EEES8_NS7_ILi64EEEEEENS_10bfloat16_tEfNS_4arch4Sm80ELb0ELb0ELb1ELb1ELb1ELb0ELb0ELb0ELi2ELi4ELi4ELi4ELb0EEENS1_21CollectiveEpilogueBwdISA_SB_SD_Li256ELb1ELb0ELi2EEENS1_19SingleTileSchedulerILb1ELb0ELb0ELi128EEEEEEEEEvNT_6ParamsE$_ZN4cute3eso3ESOILb0ELb0EJiiiNS_1CILi0EEEEEC2ERKiS6_S6_RKS3_)
        /*16250*/ 	.word	0x00000000


	//----- nvinfo : EIATTR_FRAME_SIZE
	.align		4
.L_15128:
        /*16254*/ 	.byte	0x04, 0x11
        /*16256*/ 	.short	(.L_15130 - .L_15129)
	.align		4
.L_15129:
        /*16258*/ 	.word	index@($_ZN7cutlass13device_kernelIN5flash19enable_sm80_to_sm89INS1_16FlashAttnBwdSm80INS1_25CollectiveMainloopBwdSm80ILi2ELi2EN4cute5tupleIJNS5_1CILi128EEES8_NS7_ILi64EEEEEENS_10bfloat16_tEfNS_4arch4Sm80ELb0ELb0ELb1ELb1ELb1ELb0ELb0ELb0ELi2ELi4ELi4ELi4ELb0EEENS1_21CollectiveEpilogueBwdISA_SB_SD_Li256ELb1ELb0ELi2EEENS1_19SingleTileSchedulerILb1ELb0ELb0ELi128EEEEEEEEEvNT_6ParamsE$_ZN4cute3eso3ESOILb0ELb0EJiiiEEC2ERKiS4_S4_)
        /*1625c*/ 	.word	0x00000000


	//----- nvinfo : EIATTR_FRAME_SIZE
	.align		4
.L_15130:
        /*16260*/ 	.byte	0x04, 0x11
        /*16262*/ 	.short	(.L_15132 - .L_15131)
	.align		4
.L_15131:
        /*16264*/ 	.word	index@($_ZN7cutlass13device_kernelIN5flash19enable_sm80_to_sm89INS1_16FlashAttnBwdSm80INS1_25CollectiveMainloopBwdSm80ILi2ELi2EN4cute5tupleIJNS5_1CILi128EEES8_NS7_ILi64EEEEEENS_10bfloat16_tEfNS_4arch4Sm80ELb0ELb0ELb1ELb1ELb1ELb0ELb0ELb0ELi2ELi4ELi4ELi4ELb0EEENS1_21CollectiveEpilogueBwdISA_SB_SD_Li256ELb1ELb0ELi2EEENS1_19SingleTileSchedulerILb1ELb0ELb0ELi128EEEEEEEEEvNT_6ParamsE$_ZN4cute3eso3ESOILb0ELb0EJiiNS_1CILi8192EEEEEC2ERKiS6_RKS3_)
        /*16268*/ 	.word	0x00000000


	//----- nvinfo : EIATTR_FRAME_SIZE
	.align		4
.L_15132:
        /*1626c*/ 	.byte	0x04, 0x11
        /*1626e*/ 	.short	(.L_15134 - .L_15133)
	.align		4
.L_15133:
        /*16270*/ 	.word	index@($_ZN7cutlass13device_kernelIN5flash19enable_sm80_to_sm89INS1_16FlashAttnBwdSm80INS1_25CollectiveMainloopBwdSm80ILi2ELi2EN4cute5tupleIJNS5_1CILi128EEES8_NS7_ILi64EEEEEENS_10bfloat16_tEfNS_4arch4Sm80ELb0ELb0ELb1ELb1ELb1ELb0ELb0ELb0ELi2ELi4ELi4ELi4ELb0EEENS1_21CollectiveEpilogueBwdISA_SB_SD_Li256ELb1ELb0ELi2EEENS1_19SingleTileSchedulerILb1ELb0ELb0ELi128EEEEEEEEEvNT_6ParamsE$_ZN4cute3eso3ESOILb0ELb0EJiiNS_1CILi72EEENS2_ILi512EEEEEC2ERKiS7_RKS3_RKS4_)
        /*16274*/ 	.word	0x00000000


	//----- nvinfo : EIATTR_FRAME_SIZE
	.align		4
.L_15134:
        /*16278*/ 	.byte	0x04, 0x11
        /*1627a*/ 	.short	(.L_15136 - .L_15135)
	.align		4
.L_15135:
        /*1627c*/ 	.word	index@($_ZN7cutlass13device_kernelIN5flash19enable_sm80_to_sm89INS1_16FlashAttnBwdSm80INS1_25CollectiveMainloopBwdSm80ILi2ELi2EN4cute5tupleIJNS5_1CILi128EEES8_NS7_ILi64EEEEEENS_10bfloat16_tEfNS_4arch4Sm80ELb0ELb0ELb1ELb1ELb1ELb0ELb0ELb0ELi2ELi4ELi4ELi4ELb0EEENS1_21CollectiveEpilogueBwdISA_SB_SD_Li256ELb1ELb0ELi2EEENS1_19SingleTileSchedulerILb1ELb0ELb0ELi128EEEEEEEEEvNT_6ParamsE$_ZN4cute3eso3ESOILb0ELb0EJiiNS_1CILi144EEENS2_ILi512EEEEEC2ERKiS7_RKS3_RKS4_)
        /*16280*/ 	.word	0x00000000


	//----- nvinfo : EIATTR_FRAME_SIZE
	.align		4
.L_15136:
        /*16284*/ 	.byte	0x04, 0x11
        /*16286*/ 	.short	(.L_15138 - .L_15137)
	.align		4
.L_15137:
        /*16288*/ 	.word	index@($_ZN7cutlass13device_kernelIN5flash19enable_sm80_to_sm89INS1_16FlashAttnBwdSm80INS1_25CollectiveMainloopBwdSm80ILi2ELi2EN4cute5tupleIJNS5_1CILi128EEES8_NS7_ILi64EEEEEENS_10bfloat16_tEfNS_4arch4Sm80ELb0ELb0ELb1ELb1ELb1ELb0ELb0ELb0ELi2ELi4ELi4ELi4ELb0EEENS1_21CollectiveEpilogueBwdISA_SB_SD_Li256ELb1ELb0ELi2EEENS1_19SingleTileSchedulerILb1ELb0ELb0ELi128EEEEEEEEEvNT_6ParamsE$_ZN4cute3eso3ESOILb0ELb0EJiiNS_1CILi1024EEEEEC2ERKiS6_RKS3_)
        /*1628c*/ 	.word	0x00000000


	//----- nvinfo : EIATTR_FRAME_SIZE
	.align		4
.L_15138:
        /*16290*/ 	.byte	0x04, 0x11
        /*16292*/ 	.short	(.L_15140 - .L_15139)
	.align		4
.L_15139:
        /*16294*/ 	.word	index@($_ZN7cutlass13device_kernelIN5flash19enable_sm80_to_sm89INS1_16FlashAttnBwdSm80INS1_25CollectiveMainloopBwdSm80ILi2ELi2EN4cute5tupleIJNS5_1CILi128EEES8_NS7_ILi64EEEEEENS_10bfloat16_tEfNS_4arch4Sm80ELb0ELb0ELb1ELb1ELb1ELb0ELb0ELb0ELi2ELi4ELi4ELi4ELb0EEENS1_21CollectiveEpilogueBwdISA_SB_SD_Li256ELb1ELb0ELi2EEENS1_19SingleTileSchedulerILb1ELb0ELb0ELi128EEEEEEEEEvNT_6ParamsE$_ZN4cute3eso3ESOILb0ELb0EJiiNS_1CILi0EEEEEC2ERKiS6_RKS3_)
        /*16298*/ 	.word	0x00000000


	//----- nvinfo : EIATTR_FRAME_SIZE
	.align		4
.L_15140:
        /*1629c*/ 	.byte	0x04, 0x11
        /*1629e*/ 	.short	(.L_15142 - .L_15141)
	.align		4
.L_15141:
        /*162a0*/ 	.word	index@($_ZN7cutlass13device_kernelIN5flash19enable_sm80_to_sm89INS1_16FlashAttnBwdSm80INS1_25CollectiveMainloopBwdSm80ILi2ELi2EN4cute5tupleIJNS5_1CILi128EEES8_NS7_ILi64EEEEEENS_10bfloat16_tEfNS_4arch4Sm80ELb0ELb0ELb1ELb1ELb1ELb0ELb0ELb0ELi2ELi4ELi4ELi4ELb0EEENS1_21CollectiveEpilogueBwdISA_SB_SD_Li256ELb1ELb0ELi2EEENS1_19SingleTileSchedulerILb1ELb0ELb0ELi128EEEEEEEEEvNT_6ParamsE$_ZN4cute3eso3ESOILb0ELb0EJiiEEC2ERKiS4_)
        /*162a4*/ 	.word	0x00000000


	//----- nvinfo : EIATTR_FRAME_SIZE
	.align		4
.L_15142:
        /*162a8*/ 	.byte	0x04, 0x11
        /*162aa*/ 	.short	(.L_15144 - .L_15143)
	.align		4
.L_15143:
        /*162ac*/ 	.word	index@($_ZN7cutlass13device_kernelIN5flash19enable_sm80_to_sm89INS1_16FlashAttnBwdSm80INS1_25CollectiveMainloopBwdSm80ILi2ELi2EN4cute5tupleIJNS5_1CILi128EEES8_NS7_ILi64EEEEEENS_10bfloat16_tEfNS_4arch4Sm80ELb0ELb0ELb1ELb1ELb1ELb0ELb0ELb0ELi2ELi4ELi4ELi4ELb0EEENS1_21CollectiveEpilogueBwdISA_SB_SD_Li256ELb1ELb0ELi2EEENS1_19SingleTileSchedulerILb1ELb0ELb0ELi128EEEEEEEEEvNT_6ParamsE$_ZN4cute3eso3ESOILb0ELb0EJiNS_5tupleIJiiEEEEEC2ERKiRKS3_)
        /*162b0*/ 	.word	0x00000000


	//----- nvinfo : EIATTR_FRAME_SIZE
	.align		4
.L_15144:
        /*162b4*/ 	.byte	0x04, 0x11
        /*162b6*/ 	.short	(.L_15146 - .L_15145)
	.align		4
.L_15145:
        /*162b8*/ 	.word	index@($_ZN7cutlass13device_kernelIN5flash19enable_sm80_to_sm89INS1_16FlashAttnBwdSm80INS1_25CollectiveMainloopBwdSm80ILi2ELi2EN4cute5tupleIJNS5_1CILi128EEES8_NS7_ILi64EEEEEENS_10bfloat16_tEfNS_4arch4Sm80ELb0ELb0ELb1ELb1ELb1ELb0ELb0ELb0ELi2ELi4ELi4ELi4ELb0EEENS1_21CollectiveEpilogueBwdISA_SB_SD_Li256ELb1ELb0ELi2EEENS1_19SingleTileSchedulerILb1ELb0ELb0ELi128EEEEEEEEEvNT_6ParamsE$_ZN4cute3eso3ESOILb0ELb0EJiNS_5tupleIJiNS_1CILi0EEEEEEEEC2ERKiRKS5_)
        /*162bc*/ 	.word	0x00000000


	//----- nvinfo : EIATTR_FRAME_SIZE
	.align		4
.L_15146:
        /*162c0*/ 	.byte	0x04, 0x11
        /*162c2*/ 	.short	(.L_15148 - .L_15147)
	.align		4
.L_15147:
        /*162c4*/ 	.word	index@($_ZN7cutlass13device_kernelIN5flash19enable_sm80_to_sm89INS1_16FlashAttnBwdSm80INS1_25CollectiveMainloopBwdSm80ILi2ELi2EN4cute5tupleIJNS5_1CILi128EEES8_NS7_ILi64EEEEEENS_10bfloat16_tEfNS_4arch4Sm80ELb0ELb0ELb1ELb1ELb1ELb0ELb0ELb0ELi2ELi4ELi4ELi4ELb0EEENS1_21CollectiveEpilogueBwdISA_SB_SD_Li256ELb1ELb0ELi2EEENS1_19SingleTileSchedulerILb1ELb0ELb0ELi128EEEEEEEEEvNT_6ParamsE$_ZN4cute3eso3ESOILb0ELb0EJNS_6LayoutINS_5tupleIJNS3_IJNS_1CILi8EEENS4_ILi1EEEEEENS4_ILi4EEES6_EEENS3_IJNS3_IJS6_NS4_ILi0EEEEEElSA_EEEEElEEC2ERKSD_RKl)
        /*162c8*/ 	.word	0x00000000


	//----- nvinfo : EIATTR_FRAME_SIZE
	.align		4
.L_15148:
        /*162cc*/ 	.byte	0x04, 0x11
        /*162ce*/ 	.short	(.L_15150 - .L_15149)
	.align		4
.L_15149:
        /*162d0*/ 	.word	index@($_ZN7cutlass13device_kernelIN5flash19enable_sm80_to_sm89INS1_16FlashAttnBwdSm80INS1_25CollectiveMainloopBwdSm80ILi2ELi2EN4cute5tupleIJNS5_1CILi128EEES8_NS7_ILi64EEEEEENS_10bfloat16_tEfNS_4arch4Sm80ELb0ELb0ELb1ELb1ELb1ELb0ELb0ELb0ELi2ELi4ELi4ELi4ELb0EEENS1_21CollectiveEpilogueBwdISA_SB_SD_Li256ELb1ELb0ELi2EEENS1_19SingleTileSchedulerILb1ELb0ELb0ELi128EEEEEEEEEvNT_6ParamsE$_ZN4cute3eso3ESOILb0ELb0EJNS_6LayoutINS_5tupleIJNS3_IJNS_1CILi8EEENS4_ILi1EEEEEENS4_ILi4EEES6_EEENS3_IJNS3_IJS6_NS4_ILi0EEEEEElSA_EEEEENS_10ViewEngineINS_8gmem_ptrIPKN7cutlass10bfloat16_tEEEEEEEC2ERKSD_RKSL_)
        /*162d4*/ 	.word	0x00000000


	//----- nvinfo : EIATTR_FRAME_SIZE
	.align		4
.L_15150:
        /*162d8*/ 	.byte	0x04, 0x11
        /*162da*/ 	.short	(.L_15152 - .L_15151)
	.align		4
.L_15151:
        /*162dc*/ 	.word	index@($_ZN7cutlass13device_kernelIN5flash19enable_sm80_to_sm89INS1_16FlashAttnBwdSm80INS1_25CollectiveMainloopBwdSm80ILi2ELi2EN4cute5tupleIJNS5_1CILi128EEES8_NS7_ILi64EEEEEENS_10bfloat16_tEfNS_4arch4Sm80ELb0ELb0ELb1ELb1ELb1ELb0ELb0ELb0ELi2ELi4ELi4ELi4ELb0EEENS1_21CollectiveEpilogueBwdISA_SB_SD_Li256ELb1ELb0ELi2EEENS1_19SingleTileSchedulerILb1ELb0ELb0ELi128EEEEEEEEEvNT_6ParamsE$_ZN4cute3eso3ESOILb0ELb0EJNS_6LayoutINS_5tupleIJNS3_IJNS_1CILi8EEENS4_ILi1EEEEEENS4_ILi2EEES5_EEENS3_IJNS3_IJS6_NS4_ILi0EEEEEEiNS4_ILi1024EEEEEEEEiEEC2ERKSE_RKi)
        /*162e0*/ 	.word	0x00000000


	//----- nvinfo : EIATTR_FRAME_SIZE
	.align		4
.L_15152:
        /*162e4*/ 	.byte	0x04, 0x11
        /*162e6*/ 	.short	(.L_15154 - .L_15153)
	.align		4
.L_15153:
        /*162e8*/ 	.word	index@($_ZN7cutlass13device_kernelIN5flash19enable_sm80_to_sm89INS1_16FlashAttnBwdSm80INS1_25CollectiveMainloopBwdSm80ILi2ELi2EN4cute5tupleIJNS5_1CILi128EEES8_NS7_ILi64EEEEEENS_10bfloat16_tEfNS_4arch4Sm80ELb0ELb0ELb1ELb1ELb1ELb0ELb0ELb0ELi2ELi4ELi4ELi4ELb0EEENS1_21CollectiveEpilogueBwdISA_SB_SD_Li256ELb1ELb0ELi2EEENS1_19SingleTileSchedulerILb1ELb0ELb0ELi128EEEEEEEEEvNT_6ParamsE$_ZN4cute3eso3ESOILb0ELb0EJNS_6LayoutINS_5tupleIJNS3_IJNS_1CILi8EEENS4_ILi1EEEEEENS4_ILi2EEES5_EEENS3_IJNS3_IJS6_NS4_ILi0EEEEEEiNS4_ILi1024EEEEEEEENS_10ViewEngineINS_8smem_ptrIPN7cutlass10bfloat16_tEEEEEEEC2ERKSE_RKSL_)
        /*162ec*/ 	.word	0x00000000


	//----- nvinfo : EIATTR_FRAME_SIZE
	.align		4
.L_15154:
        /*162f0*/ 	.byte	0x04, 0x11
        /*162f2*/ 	.short	(.L_15156 - .L_15155)
	.align		4
.L_15155:
        /*162f4*/ 	.word	index@($_ZN7cutlass13device_kernelIN5flash19enable_sm80_to_sm89INS1_16FlashAttnBwdSm80INS1_25CollectiveMainloopBwdSm80ILi2ELi2EN4cute5tupleIJNS5_1CILi128EEES8_NS7_ILi64EEEEEENS_10bfloat16_tEfNS_4arch4Sm80ELb0ELb0ELb1ELb1ELb1ELb0ELb0ELb0ELi2ELi4ELi4ELi4ELb0EEENS1_21CollectiveEpilogueBwdISA_SB_SD_Li256ELb1ELb0ELi2EEENS1_19SingleTileSchedulerILb1ELb0ELb0ELi128EEEEEEEEEvNT_6ParamsE$_ZN4cute3eso3ESOILb0ELb0EJNS_6LayoutINS_5tupleIJNS3_IJNS_1CILi8EEENS4_ILi1EEEEEENS4_ILi2EEENS3_IJS8_S8_EEEEEENS3_IJNS3_IJS6_NS4_ILi0EEEEEENS4_ILi4096EEENS3_IJiiEEEEEEEEiEEC2ERKSG_RKi)
        /*162f8*/ 	.word	0x00000000


	//----- nvinfo : EIATTR_FRAME_SIZE
	.align		4
.L_15156:
        /*162fc*/ 	.byte	0x04, 0x11
        /*162fe*/ 	.short	(.L_15158 - .L_15157)
	.align		4
.L_15157:
        /*16300*/ 	.word	index@($_ZN7cutlass13device_kernelIN5flash19enable_sm80_to_sm89INS1_16FlashAttnBwdSm80INS1_25CollectiveMainloopBwdSm80ILi2ELi2EN4cute5tupleIJNS5_1CILi128EEES8_NS7_ILi64EEEEEENS_10bfloat16_tEfNS_4arch4Sm80ELb0ELb0ELb1ELb1ELb1ELb0ELb0ELb0ELi2ELi4ELi4ELi4ELb0EEENS1_21CollectiveEpilogueBwdISA_SB_SD_Li256ELb1ELb0ELi2EEENS1_19SingleTileSchedulerILb1ELb0ELb0ELi128EEEEEEEEEvNT_6ParamsE$_ZN4cute3eso3ESOILb0ELb0EJNS_6LayoutINS_5tupleIJNS3_IJNS_1CILi8EEENS4_ILi1EEEEEENS4_ILi2EEENS3_IJS8_S8_EEEEEENS3_IJNS3_IJS6_NS4_ILi0EEEEEENS4_ILi4096EEENS3_IJiiEEEEEEEENS_10ViewEngineINS_8smem_ptrIPN7cutlass10bfloat16_tEEEEEEEC2ERKSG_RKSN_)
        /*16304*/ 	.word	0x00000000


	//----- nvinfo : EIATTR_FRAME_SIZE
	.align		4
.L_15158:
        /*16308*/ 	.byte	0x04, 0x11
        /*1630a*/ 	.short	(.L_15160 - .L_15159)
	.align		4
.L_15159:
        /*1630c*/ 	.word	index@($_ZN7cutlass13device_kernelIN5flash19enable_sm80_to_sm89INS1_16FlashAttnBwdSm80INS1_25CollectiveMainloopBwdSm80ILi2ELi2EN4cute5tupleIJNS5_1CILi128EEES8_NS7_ILi64EEEEEENS_10bfloat16_tEfNS_4arch4Sm80ELb0ELb0ELb1ELb1ELb1ELb0ELb0ELb0ELi2ELi4ELi4ELi4ELb0EEENS1_21CollectiveEpilogueBwdISA_SB_SD_Li256ELb1ELb0ELi2EEENS1_19SingleTileSchedulerILb1ELb0ELb0ELi128EEEEEEEEEvNT_6ParamsE$_ZN4cute3eso3ESOILb0ELb0EJNS_6LayoutINS_5tupleIJNS3_IJNS_1CILi8EEENS4_ILi1EEEEEENS4_ILi2EEEEEENS3_IJNS3_IJS6_NS4_ILi0EEEEEEiEEEEEiEEC2ERKSD_RKi)
        /*16310*/ 	.word	0x00000000


	//----- nvinfo : EIATTR_FRAME_SIZE
	.align		4
.L_15160:
        /*16314*/ 	.byte	0x04, 0x11
        /*16316*/ 	.short	(.L_15162 - .L_15161)
	.align		4
.L_15161:
        /*16318*/ 	.word	index@($_ZN7cutlass13device_kernelIN5flash19enable_sm80_to_sm89INS1_16FlashAttnBwdSm80INS1_25CollectiveMainloopBwdSm80ILi2ELi2EN4cute5tupleIJNS5_1CILi128EEES8_NS7_ILi64EEEEEENS_10bfloat16_tEfNS_4arch4Sm80ELb0ELb0ELb1ELb1ELb1ELb0ELb0ELb0ELi2ELi4ELi4ELi4ELb0EEENS1_21CollectiveEpilogueBwdISA_SB_SD_Li256ELb1ELb0ELi2EEENS1_19SingleTileSchedulerILb1ELb0ELb0ELi128EEEEEEEEEvNT_6ParamsE$_ZN4cute3eso3ESOILb0ELb0EJNS_6LayoutINS_5tupleIJNS3_IJNS_1CILi8EEENS4_ILi1EEEEEENS4_ILi2EEEEEENS3_IJNS3_IJS6_NS4_ILi0EEEEEEiEEEEENS_10ViewEngineINS_8smem_ptrIPN7cutlass10bfloat16_tEEEEEEEC2ERKSD_RKSK_)
        /*1631c*/ 	.word	0x00000000


	//----- nvinfo : EIATTR_FRAME_SIZE
	.align		4
.L_15162:
        /*16320*/ 	.byte	0x04, 0x11
        /*16322*/ 	.short	(.L_15164 - .L_15163)
	.align		4
.L_15163:
        /*16324*/ 	.word	index@($_ZN7cutlass13device_kernelIN5flash19enable_sm80_to_sm89INS1_16FlashAttnBwdSm80INS1_25CollectiveMainloopBwdSm80ILi2ELi2EN4cute5tupleIJNS5_1CILi128EEES8_NS7_ILi64EEEEEENS_10bfloat16_tEfNS_4arch4Sm80ELb0ELb0ELb1ELb1ELb1ELb0ELb0ELb0ELi2ELi4ELi4ELi4ELb0EEENS1_21CollectiveEpilogueBwdISA_SB_SD_Li256ELb1ELb0ELi2EEENS1_19SingleTileSchedulerILb1ELb0ELb0ELi128EEEEEEEEEvNT_6ParamsE$_ZN4cute3eso3ESOILb0ELb0EJNS_6LayoutINS_5tupleIJNS3_IJNS_1CILi8EEENS4_ILi1EEEEEENS3_IJNS4_ILi2EEEEEEEEENS3_IJNS3_IJS6_NS4_ILi0EEEEEENS3_IJiEEEEEEEENS_10ViewEngineINS_8smem_ptrIPN7cutlass10bfloat16_tEEEEEEEC2ERKSF_RKSM_)
        /*16328*/ 	.word	0x00000000


	//----- nvinfo : EIATTR_FRAME_SIZE
	.align		4
.L_15164:
        /*1632c*/ 	.byte	0x04, 0x11
        /*1632e*/ 	.short	(.L_15166 - .L_15165)
	.align		4
.L_15165:
        /*16330*/ 	.word	index@($_ZN7cutlass13device_kernelIN5flash19enable_sm80_to_sm89INS1_16FlashAttnBwdSm80INS1_25CollectiveMainloopBwdSm80ILi2ELi2EN4cute5tupleIJNS5_1CILi128EEES8_NS7_ILi64EEEEEENS_10bfloat16_tEfNS_4arch4Sm80ELb0ELb0ELb1ELb1ELb1ELb0ELb0ELb0ELi2ELi4ELi4ELi4ELb0EEENS1_21CollectiveEpilogueBwdISA_SB_SD_Li256ELb1ELb0ELi2EEENS1_19SingleTileSchedulerILb1ELb0ELb0ELi128EEEEEEEEEvNT_6ParamsE$_ZN4cute3eso3ESOILb0ELb0EJNS_6LayoutINS_5tupleIJNS3_IJNS_1CILi2EEES5_S5_EEES5_NS3_IJS5_S5_EEEEEENS3_IJNS3_IJNS4_ILi1EEENS4_ILi512EEEiEEENS4_ILi4096EEENS3_IJiiEEEEEEEEjEEC2ERKSF_RKj)
        /*16334*/ 	.word	0x00000000


	//----- nvinfo : EIATTR_FRAME_SIZE
	.align		4
.L_15166:
        /*16338*/ 	.byte	0x04, 0x11
        /*1633a*/ 	.short	(.L_15168 - .L_15167)
	.align		4
.L_15167:
        /*1633c*/ 	.word	index@($_ZN7cutlass13device_kernelIN5flash19enable_sm80_to_sm89INS1_16FlashAttnBwdSm80INS1_25CollectiveMainloopBwdSm80ILi2ELi2EN4cute5tupleIJNS5_1CILi128EEES8_NS7_ILi64EEEEEENS_10bfloat16_tEfNS_4arch4Sm80ELb0ELb0ELb1ELb1ELb1ELb0ELb0ELb0ELi2ELi4ELi4ELi4ELb0EEENS1_21CollectiveEpilogueBwdISA_SB_SD_Li256ELb1ELb0ELi2EEENS1_19SingleTileSchedulerILb1ELb0ELb0ELi128EEEEEEEEEvNT_6ParamsE$_ZN4cute3eso3ESOILb0ELb0EJNS_6LayoutINS_5tupleIJNS3_IJNS_1CILi2EEES5_S5_EEES5_NS3_IJS5_S5_EEEEEENS3_IJNS3_IJNS4_ILi1EEENS4_ILi512EEEiEEENS4_ILi4096EEENS3_IJiiEEEEEEEENS_10ViewEngineINS_8smem_ptrIPN7cutlass10bfloat16_tEEEEEEEC2ERKSF_RKSM_)
        /*16340*/ 	.word	0x00000000


	//----- nvinfo : EIATTR_FRAME_SIZE
	.align		4
.L_15168:
        /*16344*/ 	.byte	0x04, 0x11
        /*16346*/ 	.short	(.L_15170 - .L_15169)
	.align		4
.L_15169:
        /*16348*/ 	.word	index@($_ZN7cutlass13device_kernelIN5flash19enable_sm80_to_sm89INS1_16FlashAttnBwdSm80INS1_25CollectiveMainloopBwdSm80ILi2ELi2EN4cute5tupleIJNS5_1CILi128EEES8_NS7_ILi64EEEEEENS_10bfloat16_tEfNS_4arch4Sm80ELb0ELb0ELb1ELb1ELb1ELb0ELb0ELb0ELi2ELi4ELi4ELi4ELb0EEENS1_21CollectiveEpilogueBwdISA_SB_SD_Li256ELb1ELb0ELi2EEENS1_19SingleTileSchedulerILb1ELb0ELb0ELi128EEEEEEEEEvNT_6ParamsE$_ZN4cute3eso3ESOILb0ELb0EJNS_6LayoutINS_5tupleIJNS3_IJNS_1CILi2EEES5_S5_EEES5_NS3_IJNS3_IJS5_S5_EEES5_EEEEEENS3_IJNS3_IJNS4_ILi1EEENS4_ILi512EEEiEEENS4_ILi4096EEENS3_IJNS3_IJiiEEENS4_ILi8192EEEEEEEEEEEjEEC2ERKSI_RKj)
        /*1634c*/ 	.word	0x00000000


	//----- nvinfo : EIATTR_FRAME_SIZE
	.align		4
.L_15170:
        /*16350*/ 	.byte	0x04, 0x11
        /*16352*/ 	.short	(.L_15172 - .L_15171)
	.align		4
.L_15171:
        /*16354*/ 	.word	index@($_ZN7cutlass13device_kernelIN5flash19enable_sm80_to_sm89INS1_16FlashAttnBwdSm80INS1_25CollectiveMainloopBwdSm80ILi2ELi2EN4cute5tupleIJNS5_1CILi128EEES8_NS7_ILi64EEEEEENS_10bfloat16_tEfNS_4arch4Sm80ELb0ELb0ELb1ELb1ELb1ELb0ELb0ELb0ELi2ELi4ELi4ELi4ELb0EEENS1_21CollectiveEpilogueBwdISA_SB_SD_Li256ELb1ELb0ELi2EEENS1_19SingleTileSchedulerILb1ELb0ELb0ELi128EEEEEEEEEvNT_6ParamsE$_ZN4cute3eso3ESOILb0ELb0EJNS_6LayoutINS_5tupleIJNS3_IJNS_1CILi2EEES5_S5_EEES5_NS3_IJNS3_IJS5_S5_EEES5_EEEEEENS3_IJNS3_IJNS4_ILi1EEENS4_ILi512EEEiEEENS4_ILi4096EEENS3_IJNS3_IJiiEEENS4_ILi8192EEEEEEEEEEENS_10ViewEngineINS_8smem_ptrIPN7cutlass10bfloat16_tEEEEEEEC2ERKSI_RKSP_)
        /*16358*/ 	.word	0x00000000


	//----- nvinfo : EIATTR_FRAME_SIZE
	.align		4
.L_15172:
        /*1635c*/ 	.byte	0x04, 0x11
        /*1635e*/ 	.short	(.L_15174 - .L_15173)
	.align		4
.L_15173:
        /*16360*/ 	.word	index@($_ZN7cutlass13device_kernelIN5flash19enable_sm80_to_sm89INS1_16FlashAttnBwdSm80INS1_25CollectiveMainloopBwdSm80ILi2ELi2EN4cute5tupleIJNS5_1CILi128EEES8_NS7_ILi64EEEEEENS_10bfloat16_tEfNS_4arch4Sm80ELb0ELb0ELb1ELb1ELb1ELb0ELb0ELb0ELi2ELi4ELi4ELi4ELb0EEENS1_21CollectiveEpilogueBwdISA_SB_SD_Li256ELb1ELb0ELi2EEENS1_19SingleTileSchedulerILb1ELb0ELb0ELi128EEEEEEEEEvNT_6ParamsE$_ZN4cute3eso3ESOILb0ELb0EJNS_6LayoutINS_5tupleIJNS3_IJNS_1CILi2EEES5_EEES6_NS4_ILi8EEEEEENS3_IJNS3_IJiNS4_ILi512EEEEEENS3_IJiiEEENS4_ILi1024EEEEEEEEjEEC2ERKSE_RKj)
        /*16364*/ 	.word	0x00000000


	//----- nvinfo : EIATTR_FRAME_SIZE
	.align		4
.L_15174:
        /*16368*/ 	.byte	0x04, 0x11
        /*1636a*/ 	.short	(.L_15176 - .L_15175)
	.align		4
.L_15175:
        /*1636c*/ 	.word	index@($_ZN7cutlass13device_kernelIN5flash19enable_sm80_to_sm89INS1_16FlashAttnBwdSm80INS1_25CollectiveMainloopBwdSm80ILi2ELi2EN4cute5tupleIJNS5_1CILi128EEES8_NS7_ILi64EEEEEENS_10bfloat16_tEfNS_4arch4Sm80ELb0ELb0ELb1ELb1ELb1ELb0ELb0ELb0ELi2ELi4ELi4ELi4ELb0EEENS1_21CollectiveEpilogueBwdISA_SB_SD_Li256ELb1ELb0ELi2EEENS1_19SingleTileSchedulerILb1ELb0ELb0ELi128EEEEEEEEEvNT_6ParamsE$_ZN4cute3eso3ESOILb0ELb0EJNS_6LayoutINS_5tupleIJNS3_IJNS_1CILi2EEES5_EEES6_NS4_ILi8EEEEEENS3_IJNS3_IJiNS4_ILi512EEEEEENS3_IJiiEEENS4_ILi1024EEEEEEEENS_10ViewEngineINS_8smem_ptrIPN7cutlass10bfloat16_tEEEEEEEC2ERKSE_RKSL_)
        /*16370*/ 	.word	0x00000000


	//----- nvinfo : EIATTR_FRAME_SIZE
	.align		4
.L_15176:
        /*16374*/ 	.byte	0x04, 0x11
        /*16376*/ 	.short	(.L_15178 - .L_15177)
	.align		4
.L_15177:
        /*16378*/ 	.word	index@($_ZN7cutlass13device_kernelIN5flash19enable_sm80_to_sm89INS1_16FlashAttnBwdSm80INS1_25CollectiveMainloopBwdSm80ILi2ELi2EN4cute5tupleIJNS5_1CILi128EEES8_NS7_ILi64EEEEEENS_10bfloat16_tEfNS_4arch4Sm80ELb0ELb0ELb1ELb1ELb1ELb0ELb0ELb0ELi2ELi4ELi4ELi4ELb0EEENS1_21CollectiveEpilogueBwdISA_SB_SD_Li256ELb1ELb0ELi2EEENS1_19SingleTileSchedulerILb1ELb0ELb0ELi128EEEEEEEEEvNT_6ParamsE$_ZN4cute3eso3ESOILb0ELb0EJNS_6LayoutINS_5tupleIJNS3_IJNS_1CILi2EEES5_EEENS4_ILi8EEES6_EEENS3_IJNS3_IJNS4_ILi1EEEiEEENS4_ILi1024EEENS3_IJiiEEEEEEEEjEEC2ERKSE_RKj)
        /*1637c*/ 	.word	0x00000000


	//----- nvinfo : EIATTR_FRAME_SIZE
	.align		4
.L_15178:
        /*16380*/ 	.byte	0x04, 0x11
        /*16382*/ 	.short	(.L_15180 - .L_15179)
	.align		4
.L_15179:
        /*16384*/ 	.word	index@($_ZN7cutlass13device_kernelIN5flash19enable_sm80_to_sm89INS1_16FlashAttnBwdSm80INS1_25CollectiveMainloopBwdSm80ILi2ELi2EN4cute5tupleIJNS5_1CILi128EEES8_NS7_ILi64EEEEEENS_10bfloat16_tEfNS_4arch4Sm80ELb0ELb0ELb1ELb1ELb1ELb0ELb0ELb0ELi2ELi4ELi4ELi4ELb0EEENS1_21CollectiveEpilogueBwdISA_SB_SD_Li256ELb1ELb0ELi2EEENS1_19SingleTileSchedulerILb1ELb0ELb0ELi128EEEEEEEEEvNT_6ParamsE$_ZN4cute3eso3ESOILb0ELb0EJNS_6LayoutINS_5tupleIJNS3_IJNS_1CILi2EEES5_EEENS4_ILi8EEES6_EEENS3_IJNS3_IJNS4_ILi1EEEiEEENS4_ILi1024EEENS3_IJiiEEEEEEEENS_10ViewEngineINS_8smem_ptrIPN7cutlass10bfloat16_tEEEEEEEC2ERKSE_RKSL_)
        /*16388*/ 	.word	0x00000000


	//----- nvinfo : EIATTR_FRAME_SIZE
	.align		4
.L_15180:
        /*1638c*/ 	.byte	0x04, 0x11
        /*1638e*/ 	.short	(.L_15182 - .L_15181)
	.align		4
.L_15181:
        /*16390*/ 	.word	index@($_ZN7cutlass13device_kernelIN5flash19enable_sm80_to_sm89INS1_16FlashAttnBwdSm80INS1_25CollectiveMainloopBwdSm80ILi2ELi2EN4cute5tupleIJNS5_1CILi128EEES8_NS7_ILi64EEEEEENS_10bfloat16_tEfNS_4arch4Sm80ELb0ELb0ELb1ELb1ELb1ELb0ELb0ELb0ELi2ELi4ELi4ELi4ELb0EEENS1_21CollectiveEpilogueBwdISA_SB_SD_Li256ELb1ELb0ELi2EEENS1_19SingleTileSchedulerILb1ELb0ELb0ELi128EEEEEEEEEvNT_6ParamsE$_ZN4cute3eso3ESOILb0ELb0EJNS_6LayoutINS_5tupleIJNS3_IJNS_1CILi1EEENS3_IJS5_NS4_ILi2EEES6_EEEEEES6_NS3_IJS6_S6_EEEEEENS3_IJNS3_IJNS4_ILi0EEENS3_IJS5_NS4_ILi256EEEiEEEEEENS4_ILi2048EEENS3_IJiNS4_ILi4096EEEEEEEEEEENS_10ViewEngineINS_8smem_ptrIPjEEEEEEC2ERKSJ_RKSO_)
        /*16394*/ 	.word	0x00000000


	//----- nvinfo : EIATTR_FRAME_SIZE
	.align		4
.L_15182:
        /*16398*/ 	.byte	0x04, 0x11
        /*1639a*/ 	.short	(.L_15184 - .L_15183)
	.align		4
.L_15183:
        /*1639c*/ 	.word	index@($_ZN7cutlass13device_kernelIN5flash19enable_sm80_to_sm89INS1_16FlashAttnBwdSm80INS1_25CollectiveMainloopBwdSm80ILi2ELi2EN4cute5tupleIJNS5_1CILi128EEES8_NS7_ILi64EEEEEENS_10bfloat16_tEfNS_4arch4Sm80ELb0ELb0ELb1ELb1ELb1ELb0ELb0ELb0ELi2ELi4ELi4ELi4ELb0EEENS1_21CollectiveEpilogueBwdISA_SB_SD_Li256ELb1ELb0ELi2EEENS1_19SingleTileSchedulerILb1ELb0ELb0ELi128EEEEEEEEEvNT_6ParamsE$_ZN4cute3eso3ESOILb0ELb0EJNS_6LayoutINS_5tupleIJNS3_IJNS3_IJNS_1CILi8EEENS4_ILi1EEEEEES6_EEENS3_IJNS3_IJS6_S6_EEENS4_ILi2EEEEEEEEENS3_IJNS3_IJNS3_IJS6_NS4_ILi0EEEEEESD_EEENS3_IJNS3_IJSD_SD_EEEiEEEEEEEENS_10ViewEngineINS_8smem_ptrIPN7cutlass10bfloat16_tEEEEEEEC2ERKSJ_RKSQ_)
        /*163a0*/ 	.word	0x00000000


	//----- nvinfo : EIATTR_FRAME_SIZE
	.align		4
.L_15184:
        /*163a4*/ 	.byte	0x04, 0x11
        /*163a6*/ 	.short	(.L_15186 - .L_15185)
	.align		4
.L_15185:
        /*163a8*/ 	.word	index@($_ZN7cutlass13device_kernelIN5flash19enable_sm80_to_sm89INS1_16FlashAttnBwdSm80INS1_25CollectiveMainloopBwdSm80ILi2ELi2EN4cute5tupleIJNS5_1CILi128EEES8_NS7_ILi64EEEEEENS_10bfloat16_tEfNS_4arch4Sm80ELb0ELb0ELb1ELb1ELb1ELb0ELb0ELb0ELi2ELi4ELi4ELi4ELb0EEENS1_21CollectiveEpilogueBwdISA_SB_SD_Li256ELb1ELb0ELi2EEENS1_19SingleTileSchedulerILb1ELb0ELb0ELi128EEEEEEEEEvNT_6ParamsE$_ZN4cute3eso3ESOILb0ELb0EJNS_5tupleIJiiEEEiNS_1CILi0EEEEEC2ERKS3_RKiRKS5_)
        /*163ac*/ 	.word	0x00000000


	//----- nvinfo : EIATTR_FRAME_SIZE
	.align		4
.L_15186:
        /*163b0*/ 	.byte	0x04, 0x11
        /*163b2*/ 	.short	(.L_15188 - .L_15187)
	.align		4
.L_15187:
        /*163b4*/ 	.word	index@($_ZN7cutlass13device_kernelIN5flash19enable_sm80_to_sm89INS1_16FlashAttnBwdSm80INS1_25CollectiveMainloopBwdSm80ILi2ELi2EN4cute5tupleIJNS5_1CILi128EEES8_NS7_ILi64EEEEEENS_10bfloat16_tEfNS_4arch4Sm80ELb0ELb0ELb1ELb1ELb1ELb0ELb0ELb0ELi2ELi4ELi4ELi4ELb0EEENS1_21CollectiveEpilogueBwdISA_SB_SD_Li256ELb1ELb0ELi2EEENS1_19SingleTileSchedulerILb1ELb0ELb0ELi128EEEEEEEEEvNT_6ParamsE$_ZN4cute3eso3ESOILb0ELb0EJNS_5tupleIJiNS_1CILi512EEEEEENS2_IJiiEEENS3_ILi1024EEEEEC2ERKS5_RKS6_RKS7_)
        /*163b8*/ 	.word	0x00000000


	//----- nvinfo : EIATTR_FRAME_SIZE
	.align		4
.L_15188:
        /*163bc*/ 	.byte	0x04, 0x11
        /*163be*/ 	.short	(.L_15190 - .L_15189)
	.align		4
.L_15189:
        /*163c0*/ 	.word	index@($_ZN7cutlass13device_kernelIN5flash19enable_sm80_to_sm89INS1_16FlashAttnBwdSm80INS1_25CollectiveMainloopBwdSm80ILi2ELi2EN4cute5tupleIJNS5_1CILi128EEES8_NS7_ILi64EEEEEENS_10bfloat16_tEfNS_4arch4Sm80ELb0ELb0ELb1ELb1ELb1ELb0ELb0ELb0ELi2ELi4ELi4ELi4ELb0EEENS1_21CollectiveEpilogueBwdISA_SB_SD_Li256ELb1ELb0ELi2EEENS1_19SingleTileSchedulerILb1ELb0ELb0ELi128EEEEEEEEEvNT_6ParamsE$_ZN4cute3eso3ESOILb0ELb0EJNS_5tupleIJNS_1CILi1EEEiEEENS3_ILi1024EEENS2_IJiiEEEEEC2ERKS5_RKS6_RKS7_)
        /*163c4*/ 	.word	0x00000000


	//----- nvinfo : EIATTR_FRAME_SIZE
	.align		4
.L_15190:
        /*163c8*/ 	.byte	0x04, 0x11
        /*163ca*/ 	.short	(.L_15192 - .L_15191)
	.align		4
.L_15191:
        /*163cc*/ 	.word	index@($_ZN7cutlass13device_kernelIN5flash19enable_sm80_to_sm89INS1_16FlashAttnBwdSm80INS1_25CollectiveMainloopBwdSm80ILi2ELi2EN4cute5tupleIJNS5_1CILi128EEES8_NS7_ILi64EEEEEENS_10bfloat16_tEfNS_4arch4Sm80ELb0ELb0ELb1ELb1ELb1ELb0ELb0ELb0ELi2ELi4ELi4ELi4ELb0EEENS1_21CollectiveEpilogueBwdISA_SB_SD_Li256ELb1ELb0ELi2EEENS1_19SingleTileSchedulerILb1ELb0ELb0ELi128EEEEEEEEEvNT_6ParamsE$_ZN4cute3eso3ESOILb0ELb0EJNS_5tupleIJNS_1CILi1EEENS3_ILi512EEEiEEENS3_ILi4096EEENS2_IJiiEEEEEC2ERKS6_RKS7_RKS8_)
        /*163d0*/ 	.word	0x00000000


	//----- nvinfo : EIATTR_FRAME_SIZE
	.align		4
.L_15192:
        /*163d4*/ 	.byte	0x04, 0x11
        /*163d6*/ 	.short	(.L_15194 - .L_15193)
	.align		4
.L_15193:
        /*163d8*/ 	.word	index@($_ZN7cutlass13device_kernelIN5flash19enable_sm80_to_sm89INS1_16FlashAttnBwdSm80INS1_25CollectiveMainloopBwdSm80ILi2ELi2EN4cute5tupleIJNS5_1CILi128EEES8_NS7_ILi64EEEEEENS_10bfloat16_tEfNS_4arch4Sm80ELb0ELb0ELb1ELb1ELb1ELb0ELb0ELb0ELi2ELi4ELi4ELi4ELb0EEENS1_21CollectiveEpilogueBwdISA_SB_SD_Li256ELb1ELb0ELi2EEENS1_19SingleTileSchedulerILb1ELb0ELb0ELi128EEEEEEEEEvNT_6ParamsE$_ZN4cute3eso3ESOILb0ELb0EJNS_5tupleIJNS_1CILi1EEENS3_ILi512EEEiEEENS3_ILi4096EEENS2_IJNS2_IJiiEEENS3_ILi8192EEEEEEEEC2ERKS6_RKS7_RKSA_)
        /*163dc*/ 	.word	0x00000000


	//----- nvinfo : EIATTR_FRAME_SIZE
	.align		4
.L_15194:
        /*163e0*/ 	.byte	0x04, 0x11
        /*163e2*/ 	.short	(.L_15196 - .L_15195)
	.align		4
.L_15195:
        /*163e4*/ 	.word	index@($_ZN7cutlass13device_kernelIN5flash19enable_sm80_to_sm89INS1_16FlashAttnBwdSm80INS1_25CollectiveMainloopBwdSm80ILi2ELi2EN4cute5tupleIJNS5_1CILi128EEES8_NS7_ILi64EEEEEENS_10bfloat16_tEfNS_4arch4Sm80ELb0ELb0ELb1ELb1ELb1ELb0ELb0ELb0ELi2ELi4ELi4ELi4ELb0EEENS1_21CollectiveEpilogueBwdISA_SB_SD_Li256ELb1ELb0ELi2EEENS1_19SingleTileSchedulerILb1ELb0ELb0ELi128EEEEEEEEEvNT_6ParamsE$_ZN4cute3eso3ESOILb0ELb0EJNS_5tupleIJNS_1CILi0EEENS2_IJNS3_ILi1EEENS3_ILi256EEEiEEEEEENS3_ILi2048EEENS2_IJiNS3_ILi4096EEEEEEEEC2ERKS8_RKS9_RKSB_)
        /*163e8*/ 	.word	0x00000000


	//----- nvinfo : EIATTR_FRAME_SIZE
	.align		4
.L_15196:
        /*163ec*/ 	.byte	0x04, 0x11
        /*163ee*/ 	.short	(.L_15198 - .L_15197)
	.align		4
.L_15197:
        /*163f0*/ 	.word	index@($_ZN7cutlass13device_kernelIN5flash19enable_sm80_to_sm89INS1_16FlashAttnBwdSm80INS1_25CollectiveMainloopBwdSm80ILi2ELi2EN4cute5tupleIJNS5_1CILi128EEES8_NS7_ILi64EEEEEENS_10bfloat16_tEfNS_4arch4Sm80ELb0ELb0ELb1ELb1ELb1ELb0ELb0ELb0ELi2ELi4ELi4ELi4ELb0EEENS1_21CollectiveEpilogueBwdISA_SB_SD_Li256ELb1ELb0ELi2EEENS1_19SingleTileSchedulerILb1ELb0ELb0ELi128EEEEEEEEEvNT_6ParamsE$_ZN4cute3eso3ESOILb0ELb0EJNS_14ComposedLayoutINS_7SwizzleILi3ELi3ELi3EEENS_9MixedBitsILj0ELj432EEENS_6LayoutINS_5tupleIJNS8_IJNS_1CILi2EEESA_SA_EEESA_NS9_ILi8EEEEEENS8_IJNS8_IJNS9_ILi64EEESC_NS9_ILi512EEEEEENS9_ILi8192EEENS9_ILi1024EEEEEEEEEEiEEC2ERKSL_RKi)
        /*163f4*/ 	.word	0x00000000


	//----- nvinfo : EIATTR_FRAME_SIZE
	.align		4
.L_15198:
        /*163f8*/ 	.byte	0x04, 0x11
        /*163fa*/ 	.short	(.L_15200 - .L_15199)
	.align		4
.L_15199:
        /*163fc*/ 	.word	index@($_ZN7cutlass13device_kernelIN5flash19enable_sm80_to_sm89INS1_16FlashAttnBwdSm80INS1_25CollectiveMainloopBwdSm80ILi2ELi2EN4cute5tupleIJNS5_1CILi128EEES8_NS7_ILi64EEEEEENS_10bfloat16_tEfNS_4arch4Sm80ELb0ELb0ELb1ELb1ELb1ELb0ELb0ELb0ELi2ELi4ELi4ELi4ELb0EEENS1_21CollectiveEpilogueBwdISA_SB_SD_Li256ELb1ELb0ELi2EEENS1_19SingleTileSchedulerILb1ELb0ELb0ELi128EEEEEEEEEvNT_6ParamsE$_ZN4cute3eso3ESOILb0ELb0EJNS_14ComposedLayoutINS_7SwizzleILi3ELi3ELi3EEENS_9MixedBitsILj0ELj432EEENS_6LayoutINS_5tupleIJNS8_IJNS_1CILi2EEESA_SA_EEESA_NS9_ILi8EEEEEENS8_IJNS8_IJNS9_ILi64EEESC_NS9_ILi512EEEEEENS9_ILi8192EEENS9_ILi1024EEEEEEEEEENS_10ViewEngineINS_8smem_ptrIPN7cutlass10bfloat16_tEEEEEEEC2ERKSL_RKSS_)
        /*16400*/ 	.word	0x00000000


	//----- nvinfo : EIATTR_FRAME_SIZE
	.align		4
.L_15200:
        /*16404*/ 	.byte	0x04, 0x11
        /*16406*/ 	.short	(.L_15202 - .L_15201)
	.align		4
.L_15201:
        /*16408*/ 	.word	index@($_ZN7cutlass13device_kernelIN5flash19enable_sm80_to_sm89INS1_16FlashAttnBwdSm80INS1_25CollectiveMainloopBwdSm80ILi2ELi2EN4cute5tupleIJNS5_1CILi128EEES8_NS7_ILi64EEEEEENS_10bfloat16_tEfNS_4arch4Sm80ELb0ELb0ELb1ELb1ELb1ELb0ELb0ELb0ELi2ELi4ELi4ELi4ELb0EEENS1_21CollectiveEpilogueBwdISA_SB_SD_Li256ELb1ELb0ELi2EEENS1_19SingleTileSchedulerILb1ELb0ELb0ELi128EEEEEEEEEvNT_6ParamsE$_ZN4cute12iter_adaptorIPjNS_8smem_ptrIS1_EEEC2ES1_)
        /*1640c*/ 	.word	0x00000000


	//----- nvinfo : EIATTR_FRAME_SIZE
	.align		4
.L_15202:
        /*16410*/ 	.byte	0x04, 0x11
        /*16412*/ 	.short	(.L_15204 - .L_15203)
	.align		4
.L_15203:
        /*16414*/ 	.word	index@($_ZN7cutlass13device_kernelIN5flash19enable_sm80_to_sm89INS1_16FlashAttnBwdSm80INS1_25CollectiveMainloopBwdSm80ILi2ELi2EN4cute5tupleIJNS5_1CILi128EEES8_NS7_ILi64EEEEEENS_10bfloat16_tEfNS_4arch4Sm80ELb0ELb0ELb1ELb1ELb1ELb0ELb0ELb0ELi2ELi4ELi4ELi4ELb0EEENS1_21CollectiveEpilogueBwdISA_SB_SD_Li256ELb1ELb0ELi2EEENS1_19SingleTileSchedulerILb1ELb0ELb0ELi128EEEEEEEEEvNT_6ParamsE$_ZN4cute12iter_adaptorIPfNS_8smem_ptrIS1_EEEC2ES1_)
        /*16418*/ 	.word	0x00000000


	//----- nvinfo : EIATTR_FRAME_SIZE
	.align		4
.L_15204:
        /*1641c*/ 	.byte	0x04, 0x11
        /*1641e*/ 	.short	(.L_15206 - .L_15205)
	.align		4
.L_15205:
        /*16420*/ 	.word	index@($_ZN7cutlass13device_kernelIN5flash19enable_sm80_to_sm89INS1_16FlashAttnBwdSm80INS1_25CollectiveMainloopBwdSm80ILi2ELi2EN4cute5tupleIJNS5_1CILi128EEES8_NS7_ILi64EEEEEENS_10bfloat16_tEfNS_4arch4Sm80ELb0ELb0ELb1ELb1ELb1ELb0ELb0ELb0ELi2ELi4ELi4ELi4ELb0EEENS1_21CollectiveEpilogueBwdISA_SB_SD_Li256ELb1ELb0ELi2EEENS1_19SingleTileSchedulerILb1ELb0ELb0ELi128EEEEEEEEEvNT_6ParamsE$_ZN4cute12iter_adaptorIPfNS_8gmem_ptrIS1_EEEC2ES1_)
        /*16424*/ 	.word	0x00000000


	//----- nvinfo : EIATTR_FRAME_SIZE
	.align		4
.L_15206:
        /*16428*/ 	.byte	0x04, 0x11
        /*1642a*/ 	.short	(.L_15208 - .L_15207)
	.align		4
.L_15207:
        /*1642c*/ 	.word	index@($_ZN7cutlass13device_kernelIN5flash19enable_sm80_to_sm89INS1_16FlashAttnBwdSm80INS1_25CollectiveMainloopBwdSm80ILi2ELi2EN4cute5tupleIJNS5_1CILi128EEES8_NS7_ILi64EEEEEENS_10bfloat16_tEfNS_4arch4Sm80ELb0ELb0ELb1ELb1ELb1ELb0ELb0ELb0ELi2ELi4ELi4ELi4ELb0EEENS1_21CollectiveEpilogueBwdISA_SB_SD_Li256ELb1ELb0ELi2EEENS1_19SingleTileSchedulerILb1ELb0ELb0ELi128EEEEEEEEEvNT_6ParamsE$_ZN4cute12iter_adaptorIPN7cutlass9uint128_tENS_8smem_ptrIS3_EEEC2ES3_)
        /*16430*/ 	.word	0x00000000


	//----- nvinfo : EIATTR_FRAME_SIZE
	.align		4
.L_15208:
        /*16434*/ 	.byte	0x04, 0x11
        /*16436*/ 	.short	(.L_15210 - .L_15209)
	.align		4
.L_15209:
        /*16438*/ 	.word	index@($_ZN7cutlass13device_kernelIN5flash19enable_sm80_to_sm89INS1_16FlashAttnBwdSm80INS1_25CollectiveMainloopBwdSm80ILi2ELi2EN4cute5tupleIJNS5_1CILi128EEES8_NS7_ILi64EEEEEENS_10bfloat16_tEfNS_4arch4Sm80ELb0ELb0ELb1ELb1ELb1ELb0ELb0ELb0ELi2ELi4ELi4ELi4ELb0EEENS1_21CollectiveEpilogueBwdISA_SB_SD_Li256ELb1ELb0ELi2EEENS1_19SingleTileSchedulerILb1ELb0ELb0ELi128EEEEEEEEEvNT_6ParamsE$_ZN4cute12iter_adaptorIPN7cutlass10bfloat16_tENS_8smem_ptrIS3_EEEC2ES3_)
        /*1643c*/ 	.word	0x00000000


	//----- nvinfo : EIATTR_FRAME_SIZE
	.align		4
.L_15210:
        /*16440*/ 	.byte	0x04, 0x11
        /*16442*/ 	.short	(.L_15212 - .L_15211)
	.align		4
.L_15211:
        /*16444*/ 	.word	index@($_ZN7cutlass13device_kernelIN5flash19enable_sm80_to_sm89INS1_16FlashAttnBwdSm80INS1_25CollectiveMainloopBwdSm80ILi2ELi2EN4cute5tupleIJNS5_1CILi128EEES8_NS7_ILi64EEEEEENS_10bfloat16_tEfNS_4arch4Sm80ELb0ELb0ELb1ELb1ELb1ELb0ELb0ELb0ELi2ELi4ELi4ELi4ELb0EEENS1_21CollectiveEpilogueBwdISA_SB_SD_Li256ELb1ELb0ELi2EEENS1_19SingleTileSchedulerILb1ELb0ELb0ELi128EEEEEEEEEvNT_6ParamsE$_ZN4cute12iter_adaptorIPKfNS_8gmem_ptrIS2_EEEC2ES2_)
        /*16448*/ 	.word	0x00000000


	//----- nvinfo : EIATTR_FRAME_SIZE
	.align		4
.L_15212:
        /*1644c*/ 	.byte	0x04, 0x11
        /*1644e*/ 	.short	(.L_15214 - .L_15213)
	.align		4
.L_15213:
        /*16450*/ 	.word	index@($_ZN7cutlass13device_kernelIN5flash19enable_sm80_to_sm89INS1_16FlashAttnBwdSm80INS1_25CollectiveMainloopBwdSm80ILi2ELi2EN4cute5tupleIJNS5_1CILi128EEES8_NS7_ILi64EEEEEENS_10bfloat16_tEfNS_4arch4Sm80ELb0ELb0ELb1ELb1ELb1ELb0ELb0ELb0ELi2ELi4ELi4ELi4ELb0EEENS1_21CollectiveEpilogueBwdISA_SB_SD_Li256ELb1ELb0ELi2EEENS1_19SingleTileSchedulerILb1ELb0ELb0ELi128EEEEEEEEEvNT_6ParamsE$_ZN4cute12iter_adaptorIPKN7cutlass9uint128_tENS_8gmem_ptrIS4_EEEC2ES4_)
        /*16454*/ 	.word	0x00000000


	//----- nvinfo : EIATTR_FRAME_SIZE
	.align		4
.L_15214:
        /*16458*/ 	.byte	0x04, 0x11
        /*1645a*/ 	.short	(.L_15216 - .L_15215)
	.align		4
.L_15215:
        /*1645c*/ 	.word	index@($_ZN7cutlass13device_kernelIN5flash19enable_sm80_to_sm89INS1_16FlashAttnBwdSm80INS1_25CollectiveMainloopBwdSm80ILi2ELi2EN4cute5tupleIJNS5_1CILi128EEES8_NS7_ILi64EEEEEENS_10bfloat16_tEfNS_4arch4Sm80ELb0ELb0ELb1ELb1ELb1ELb0ELb0ELb0ELi2ELi4ELi4ELi4ELb0EEENS1_21CollectiveEpilogueBwdISA_SB_SD_Li256ELb1ELb0ELi2EEENS1_19SingleTileSchedulerILb1ELb0ELb0ELi128EEEEEEEEEvNT_6ParamsE$_ZN4cute12iter_adaptorIPKN7cutlass10bfloat16_tENS_8gmem_ptrIS4_EEEC2ES4_)
        /*16460*/ 	.word	0x00000000


	//----- nvinfo : EIATTR_FRAME_SIZE
	.align		4
.L_15216:
        /*16464*/ 	.byte	0x04, 0x11
        /*16466*/ 	.short	(.L_15218 - .L_15217)
	.align		4
.L_15217:
        /*16468*/ 	.word	index@(_ZN7cutlass13device_kernelIN5flash19enable_sm80_to_sm89INS1_16FlashAttnBwdSm80INS1_25CollectiveMainloopBwdSm80ILi2ELi2EN4cute5tupleIJNS5_1CILi128EEES8_NS7_ILi64EEEEEENS_10bfloat16_tEfNS_4arch4Sm80ELb0ELb0ELb1ELb1ELb1ELb0ELb0ELb0ELi2ELi4ELi4ELi4ELb0EEENS1_21CollectiveEpilogueBwdISA_SB_SD_Li256ELb1ELb0ELi2EEENS1_19SingleTileSchedulerILb1ELb0ELb0ELi128EEEEEEEEEvNT_6ParamsE)
        /*1646c*/ 	.word	0x000016e0


	//----- nvinfo : EIATTR_REGCOUNT
	.align		4
.L_15218:
        /*16470*/ 	.byte	0x04, 0x2f
        /*16472*/ 	.short	(.L_15220 - .L_15219)
	.align		4
.L_15219:
        /*16474*/ 	.word	index@(_ZN7cutlass13device_kernelIN5flash19enable_sm80_to_sm89INS1_16FlashAttnBwdSm80INS1_25CollectiveMainloopBwdSm80ILi2ELi2EN4cute5tupleIJNS5_1CILi128EEES8_NS7_ILi64EEEEEENS_10bfloat16_tEfNS_4arch4Sm80ELb0ELb0ELb1ELb1ELb0ELb0ELb0ELb0ELi2ELi4ELi4ELi4ELb0EEENS1_21CollectiveEpilogueBwdISA_SB_SD_Li256ELb1ELb0ELi2EEENS1_19SingleTileSchedulerILb1ELb0ELb0ELi128EEEEEEEEEvNT_6ParamsE)
        /*16478*/ 	.word	0x00000080


	//----- nvinfo : EIATTR_FRAME_SIZE
	.align		4
.L_15220:
        /*1647c*/ 	.byte	0x04, 0x11
        /*1647e*/ 	.short	(.L_15222 - .L_15221)
	.align		4
.L_15221:
        /*16480*/ 	.word	index@($_ZN7cutlass13device_kernelIN5flash19enable_sm80_to_sm89INS1_16FlashAttnBwdSm80INS1_25CollectiveMainloopBwdSm80ILi2ELi2EN4cute5tupleIJNS5_1CILi128EEES8_NS7_ILi64EEEEEENS_10bfloat16_tEfNS_4arch4Sm80ELb0ELb0ELb1ELb1ELb0ELb0ELb0ELb0ELi2ELi4ELi4ELi4ELb0EEENS1_21CollectiveEpilogueBwdISA_SB_SD_Li256ELb1ELb0ELi2EEENS1_19SingleTileSchedulerILb1ELb0ELb0ELi128EEEEEEEEEvNT_6ParamsE$exp2f)
        /*16484*/ 	.word	0x00000000


	//----- nvinfo : EIATTR_FRAME_SIZE
	.align		4
.L_15222:
        /*16488*/ 	.byte	0x04, 0x11
        /*1648a*/ 	.short	(.L_15224 - .L_15223)
	.align		4
.L_15223:
        /*1648c*/ 	.word	index@($_ZN7cutlass13device_kernelIN5flash19enable_sm80_to_sm89INS1_16FlashAttnBwdSm80INS1_25CollectiveMainloopBwdSm80ILi2ELi2EN4cute5tupleIJNS5_1CILi128EEES8_NS7_ILi64EEEEEENS_10bfloat16_tEfNS_4arch4Sm80ELb0ELb0ELb1ELb1ELb0ELb0ELb0ELb0ELi2ELi4ELi4ELi4ELb0EEENS1_21CollectiveEpilogueBwdISA_SB_SD_Li256ELb1ELb0ELi2EEENS1_19SingleTileSchedulerILb1ELb0ELb0ELi128EEEEEEEEEvNT_6ParamsE$__fAtomicAdd)
        /*16490*/ 	.word	0x00000000


	//----- nvinfo : EIATTR_FRAME_SIZE
	.align		4
.L_15224:
        /*16494*/ 	.byte	0x04, 0x11
        /*16496*/ 	.short	(.L_15226 - .L_15225)
	.align		4
.L_15225:
        /*16498*/ 	.word	index@($_ZN7cutlass13device_kernelIN5flash19enable_sm80_to_sm89INS1_16FlashAttnBwdSm80INS1_25CollectiveMainloopBwdSm80ILi2ELi2EN4cute5tupleIJNS5_1CILi128EEES8_NS7_ILi64EEEEEENS_10bfloat16_tEfNS_4arch4Sm80ELb0ELb0ELb1ELb1ELb0ELb0ELb0ELb0ELi2ELi4ELi4ELi4ELb0EEENS1_21CollectiveEpilogueBwdISA_SB_SD_Li256ELb1ELb0ELi2EEENS1_19SingleTileSchedulerILb1ELb0ELb0ELi128EEEEEEEEEvNT_6ParamsE$_ZZZN5flash25CollectiveMainloopBwdSm80ILi2ELi2EN4cute5tupleIJNS1_1CILi128EEES4_NS3_ILi64EEEEEEN7cutlass10bfloat16_tEfNS7_4arch4Sm80ELb0ELb0ELb1ELb1ELb0ELb0ELb0ELb0ELi2ELi4ELi4ELi4ELb0EE3mmaINS_16FlashAttnBwdSm80ISB_NS_21CollectiveEpilogueBwdIS6_S8_SA_Li256ELb1ELb0ELi2EEENS_19SingleTileSchedulerILb1ELb0ELb0ELi128EEEE13SharedStorageENS1_6TensorINS1_11ArrayEngineIfLm32EEENS1_6LayoutINS2_IJNS2_IJNS3_ILi2EEESO_EEESO_NS3_ILi4EEEEEENS2_IJNS2_IJNS3_ILi1EEESO_EEESQ_NS3_ILi8EEEEEEEEEEEEbRKNSB_6ParamsERT0_S12_iNS2_IJiiiEEERT_ENKUliT_E_clIZSC_ISJ_SX_EbS10_S12_S12_iS13_S15_EUlRS16_iE_EEDaiS16_ENKUlvE1_clEv)
        /*1649c*/ 	.word	0x00000000


	//----- nvinfo : EIATTR_FRAME_SIZE
	.align		4
.L_15226:
        /*164a0*/ 	.byte	0x04, 0x11
        /*164a2*/ 	.short	(.L_15228 - .L_15227)
	.align		4
.L_15227:
        /*164a4*/ 	.word	index@($_ZN7cutlass13device_kernelIN5flash19enable_sm80_to_sm89INS1_16FlashAttnBwdSm80INS1_25CollectiveMainloopBwdSm80ILi2ELi2EN4cute5tupleIJNS5_1CILi128EEES8_NS7_ILi64EEEEEENS_10bfloat16_tEfNS_4arch4Sm80ELb0ELb0ELb1ELb1ELb0ELb0ELb0ELb0ELi2ELi4ELi4ELi4ELb0EEENS1_21CollectiveEpilogueBwdISA_SB_SD_Li256ELb1ELb0ELi2EEENS1_19SingleTileSchedulerILb1ELb0ELb0ELi128EEEEEEEEEvNT_6ParamsE$_ZZZN5flash25CollectiveMainloopBwdSm80ILi2ELi2EN4cute5tupleIJNS1_1CILi128EEES4_NS3_ILi64EEEEEEN7cutlass10bfloat16_tEfNS7_4arch4Sm80ELb0ELb0ELb1ELb1ELb0ELb0ELb0ELb0ELi2ELi4ELi4ELi4ELb0EE3mmaINS_16FlashAttnBwdSm80ISB_NS_21CollectiveEpilogueBwdIS6_S8_SA_Li256ELb1ELb0ELi2EEENS_19SingleTileSchedulerILb1ELb0ELb0ELi128EEEE13SharedStorageENS1_6TensorINS1_11ArrayEngineIfLm32EEENS1_6LayoutINS2_IJNS2_IJNS3_ILi2EEESO_EEESO_NS3_ILi4EEEEEENS2_IJNS2_IJNS3_ILi1EEESO_EEESQ_NS3_ILi8EEEEEEEEEEEEbRKNSB_6ParamsERT0_S12_iNS2_IJiiiEEERT_ENKUliT_E_clIZSC_ISJ_SX_EbS10_S12_S12_iS13_S15_EUlRS16_iE_EEDaiS16_ENKUlvE0_clEv)
        /*164a8*/ 	.word	0x00000000


	//----- nvinfo : EIATTR_FRAME_SIZE
	.align		4
.L_15228:
        /*164ac*/ 	.byte	0x04, 0x11
        /*164ae*/ 	.short	(.L_15230 - .L_15229)
	.align		4
.L_15229:
        /*164b0*/ 	.word	index@($_ZN7cutlass13device_kernelIN5flash19enable_sm80_to_sm89INS1_16FlashAttnBwdSm80INS1_25CollectiveMainloopBwdSm80ILi2ELi2EN4cute5tupleIJNS5_1CILi128EEES8_NS7_ILi64EEEEEENS_10bfloat16_tEfNS_4arch4Sm80ELb0ELb0ELb1ELb1ELb0ELb0ELb0ELb0ELi2ELi4ELi4ELi4ELb0EEENS1_21CollectiveEpilogueBwdISA_SB_SD_Li256ELb1ELb0ELi2EEENS1_19SingleTileSchedulerILb1ELb0ELb0ELi128EEEEEEEEEvNT_6ParamsE$_ZZZN5flash25CollectiveMainloopBwdSm80ILi2ELi2EN4cute5tupleIJNS1_1CILi128EEES4_NS3_ILi64EEEEEEN7cutlass10bfloat16_tEfNS7_4arch4Sm80ELb0ELb0ELb1ELb1ELb0ELb0ELb0ELb0ELi2ELi4ELi4ELi4ELb0EE3mmaINS_16FlashAttnBwdSm80ISB_NS_21CollectiveEpilogueBwdIS6_S8_SA_Li256ELb1ELb0ELi2EEENS_19SingleTileSchedulerILb1ELb0ELb0ELi128EEEE13SharedStorageENS1_6TensorINS1_11ArrayEngineIfLm32EEENS1_6LayoutINS2_IJNS2_IJNS3_ILi2EEESO_EEESO_NS3_ILi4EEEEEENS2_IJNS2_IJNS3_ILi1EEESO_EEESQ_NS3_ILi8EEEEEEEEEEEEbRKNSB_6ParamsERT0_S12_iNS2_IJiiiEEERT_ENKUliT_E_clIZSC_ISJ_SX_EbS10_S12_S12_iS13_S15_EUlRS16_iE_EEDaiS16_ENKUlT_E_clIZSC_ISJ_SX_EbS10_S12_S12_iS13_S15_EUlvE0_EEDaS1B_)
        /*164b4*/ 	.word	0x00000000


	//----- nvinfo : EIATTR_FRAME_SIZE
	.align		4
.L_15230:
        /*164b8*/ 	.byte	0x04, 0x11
        /*164ba*/ 	.short	(.L_15232 - .L_15231)
	.align		4
.L_15231:
        /*164bc*/ 	.word	index@($_ZN7cutlass13device_kernelIN5flash19enable_sm80_to_sm89INS1_16FlashAttnBwdSm80INS1_25CollectiveMainloopBwdSm80ILi2ELi2EN4cute5tupleIJNS5_1CILi128EEES8_NS7_ILi64EEEEEENS_10bfloat16_tEfNS_4arch4Sm80ELb0ELb0ELb1ELb1ELb0ELb0ELb0ELb0ELi2ELi4ELi4ELi4ELb0EEENS1_21CollectiveEpilogueBwdISA_SB_SD_Li256ELb1ELb0ELi2EEENS1_19SingleTileSchedulerILb1ELb0ELb0ELi128EEEEEEEEEvNT_6ParamsE$_ZZN5flash25CollectiveMainloopBwdSm80ILi2ELi2EN4cute5tupleIJNS1_1CILi128EEES4_NS3_ILi64EEEEEEN7cutlass10bfloat16_tEfNS7_4arch4Sm80ELb0ELb0ELb1ELb1ELb0ELb0ELb0ELb0ELi2ELi4ELi4ELi4ELb0EE3mmaINS_16FlashAttnBwdSm80ISB_NS_21CollectiveEpilogueBwdIS6_S8_SA_Li256ELb1ELb0ELi2EEENS_19SingleTileSchedulerILb1ELb0ELb0ELi128EEEE13SharedStorageENS1_6TensorINS1_11ArrayEngineIfLm32EEENS1_6LayoutINS2_IJNS2_IJNS3_ILi2EEESO_EEESO_NS3_ILi4EEEEEENS2_IJNS2_IJNS3_ILi1EEESO_EEESQ_NS3_ILi8EEEEEEEEEEEEbRKNSB_6ParamsERT0_S12_iNS2_IJiiiEEERT_ENKUlvE_clEv)
        /*164c0*/ 	.word	0x00000000


	//----- nvinfo : EIATTR_FRAME_SIZE
	.align		4
.L_15232:
        /*164c4*/ 	.byte	0x04, 0x11
        /*164c6*/ 	.short	(.L_15234 - .L_15233)
	.align		4
.L_15233:
        /*164c8*/ 	.word	index@($_ZN7cutlass13device_kernelIN5flash19enable_sm80_to_sm89INS1_16FlashAttnBwdSm80INS1_25CollectiveMainloopBwdSm80ILi2ELi2EN4cute5tupleIJNS5_1CILi128EEES8_NS7_ILi64EEEEEENS_10bfloat16_tEfNS_4arch4Sm80ELb0ELb0ELb1ELb1ELb0ELb0ELb0ELb0ELi2ELi4ELi4ELi4ELb0EEENS1_21CollectiveEpilogueBwdISA_SB_SD_Li256ELb1ELb0ELi2EEENS1_19SingleTileSchedulerILb1ELb0ELb0ELi128EEEEEEEEEvNT_6ParamsE$_ZZN5flash25CollectiveMainloopBwdSm80ILi2ELi2EN4cute5tupleIJNS1_1CILi128EEES4_NS3_ILi64EEEEEEN7cutlass10bfloat16_tEfNS7_4arch4Sm80ELb0ELb0ELb1ELb1ELb0ELb0ELb0ELb0ELi2ELi4ELi4ELi4ELb0EE3mmaINS_16FlashAttnBwdSm80ISB_NS_21CollectiveEpilogueBwdIS6_S8_SA_Li256ELb1ELb0ELi2EEENS_19SingleTileSchedulerILb1ELb0ELb0ELi128EEEE13SharedStorageENS1_6TensorINS1_11ArrayEngineIfLm32EEENS1_6LayoutINS2_IJNS2_IJNS3_ILi2EEESO_EEESO_NS3_ILi4EEEEEENS2_IJNS2_IJNS3_ILi1EEESO_EEESQ_NS3_ILi8EEEEEEEEEEEEbRKNSB_6ParamsERT0_S12_iNS2_IJiiiEEERT_ENKUlvE0_clEv)
        /*164cc*/ 	.word	0x00000000


	//----- nvinfo : EIATTR_FRAME_SIZE
	.align		4
.L_15234:
        /*164d0*/ 	.byte	0x04, 0x11
        /*164d2*/ 	.short	(.L_15236 - .L_15235)
	.align		4
.L_15235:
        /*164d4*/ 	.word	index@($_ZN7cutlass13device_kernelIN5flash19enable_sm80_to_sm89INS1_16FlashAttnBwdSm80INS1_25CollectiveMainloopBwdSm80ILi2ELi2EN4cute5tupleIJNS5_1CILi128EEES8_NS7_ILi64EEEEEENS_10bfloat16_tEfNS_4arch4Sm80ELb0ELb0ELb1ELb1ELb0ELb0ELb0ELb0ELi2ELi4ELi4ELi4ELb0EEENS1_21CollectiveEpilogueBwdISA_SB_SD_Li256ELb1ELb0ELi2EEENS1_19SingleTileSchedulerILb1ELb0ELb0ELi128EEEEEEEEEvNT_6ParamsE$_ZZN5flash25CollectiveMainloopBwdSm80ILi2ELi2EN4cute5tupleIJNS1_1CILi128EEES4_NS3_ILi64EEEEEEN7cutlass10bfloat16_tEfNS7_4arch4Sm80ELb0ELb0ELb1ELb1ELb0ELb0ELb0ELb0ELi2ELi4ELi4ELi4ELb0EE3mmaINS_16FlashAttnBwdSm80ISB_NS_21CollectiveEpilogueBwdIS6_S8_SA_Li256ELb1ELb0ELi2EEENS_19SingleTileSchedulerILb1ELb0ELb0ELi128EEEE13SharedStorageENS1_6TensorINS1_11ArrayEngineIfLm32EEENS1_6LayoutINS2_IJNS2_IJNS3_ILi2EEESO_EEESO_NS3_ILi4EEEEEENS2_IJNS2_IJNS3_ILi1EEESO_EEESQ_NS3_ILi8EEEEEEEEEEEEbRKNSB_6ParamsERT0_S12_iNS2_IJiiiEEERT_ENKUliiE_clEii)
        /*164d8*/ 	.word	0x00000000


	//----- nvinfo : EIATTR_FRAME_SIZE
	.align		4
.L_15236:
        /*164dc*/ 	.byte	0x04, 0x11
        /*164de*/ 	.short	(.L_15238 - .L_15237)
	.align		4
.L_15237:
        /*164e0*/ 	.word	index@($_ZN7cutlass13device_kernelIN5flash19enable_sm80_to_sm89INS1_16FlashAttnBwdSm80INS1_25CollectiveMainloopBwdSm80ILi2ELi2EN4cute5tupleIJNS5_1CILi128EEES8_NS7_ILi64EEEEEENS_10bfloat16_tEfNS_4arch4Sm80ELb0ELb0ELb1ELb1ELb0ELb0ELb0ELb0ELi2ELi4ELi4ELi4ELb0EEENS1_21CollectiveEpilogueBwdISA_SB_SD_Li256ELb1ELb0ELi2EEENS1_19SingleTileSchedulerILb1ELb0ELb0ELi128EEEEEEEEEvNT_6ParamsE$_ZZN5flash25CollectiveMainloopBwdSm80ILi2ELi2EN4cute5tupleIJNS1_1CILi128EEES4_NS3_ILi64EEEEEEN7cutlass10bfloat16_tEfNS7_4arch4Sm80ELb0ELb0ELb1ELb1ELb0ELb0ELb0ELb0ELi2ELi4ELi4ELi4ELb0EE3mmaINS_16FlashAttnBwdSm80ISB_NS_21CollectiveEpilogueBwdIS6_S8_SA_Li256ELb1ELb0ELi2EEENS_19SingleTileSchedulerILb1ELb0ELb0ELi128EEEE13SharedStorageENS1_6TensorINS1_11ArrayEngineIfLm32EEENS1_6LayoutINS2_IJNS2_IJNS3_ILi2EEESO_EEESO_NS3_ILi4EEEEEENS2_IJNS2_IJNS3_ILi1EEESO_EEESQ_NS3_ILi8EEEEEEEEEEEEbRKNSB_6ParamsERT0_S12_iNS2_IJiiiEEERT_ENKUliiE0_clEii)
        /*164e4*/ 	.word	0x00000000


	//----- nvinfo : EIATTR_FRAME_SIZE
	.align		4
.L_15238:
        /*164e8*/ 	.byte	0x04, 0x11
        /*164ea*/ 	.short	(.L_15240 - .L_15239)
	.align		4
.L_15239:
        /*164ec*/ 	.word	index@($_ZN7cutlass13device_kernelIN5flash19enable_sm80_to_sm89INS1_16FlashAttnBwdSm80INS1_25CollectiveMainloopBwdSm80ILi2ELi2EN4cute5tupleIJNS5_1CILi128EEES8_NS7_ILi64EEEEEENS_10bfloat16_tEfNS_4arch4Sm80ELb0ELb0ELb1ELb1ELb0ELb0ELb0ELb0ELi2ELi4ELi4ELi4ELb0EEENS1_21CollectiveEpilogueBwdISA_SB_SD_Li256ELb1ELb0ELi2EEENS1_19SingleTileSchedulerILb1ELb0ELb0ELi128EEEEEEEEEvNT_6ParamsE$_ZZN5flash25CollectiveMainloopBwdSm80ILi2ELi2EN4cute5tupleIJNS1_1CILi128EEES4_NS3_ILi64EEEEEEN7cutlass10bfloat16_tEfNS7_4arch4Sm80ELb0ELb0ELb1ELb1ELb0ELb0ELb0ELb0ELi2ELi4ELi4ELi4ELb0EE3mmaINS_16FlashAttnBwdSm80ISB_NS_21CollectiveEpilogueBwdIS6_S8_SA_Li256ELb1ELb0ELi2EEENS_19SingleTileSchedulerILb1ELb0ELb0ELi128EEEE13SharedStorageENS1_6TensorINS1_11ArrayEngineIfLm32EEENS1_6LayoutINS2_IJNS2_IJNS3_ILi2EEESO_EEESO_NS3_ILi4EEEEEENS2_IJNS2_IJNS3_ILi1EEESO_EEESQ_NS3_ILi8EEEEEEEEEEEEbRKNSB_6ParamsERT0_S12_iNS2_IJiiiEEERT_ENKUliT_E_clIZSC_ISJ_SX_EbS10_S12_S12_iS13_S15_EUlRS16_iE_EEDaiS16_)
        /*164f0*/ 	.word	0x00000000


	//----- nvinfo : EIATTR_FRAME_SIZE
	.align		4
.L_15240:
        /*164f4*/ 	.byte	0x04, 0x11
        /*164f6*/ 	.short	(.L_15242 - .L_15241)
	.align		4
.L_15241:
        /*164f8*/ 	.word	index@($_ZN7cutlass13device_kernelIN5flash19enable_sm80_to_sm89INS1_16FlashAttnBwdSm80INS1_25CollectiveMainloopBwdSm80ILi2ELi2EN4cute5tupleIJNS5_1CILi128EEES8_NS7_ILi64EEEEEENS_10bfloat16_tEfNS_4arch4Sm80ELb0ELb0ELb1ELb1ELb0ELb0ELb0ELb0ELi2ELi4ELi4ELi4ELb0EEENS1_21CollectiveEpilogueBwdISA_SB_SD_Li256ELb1ELb0ELi2EEENS1_19SingleTileSchedulerILb1ELb0ELb0ELi128EEEEEEEEEvNT_6ParamsE$_ZZN5flash25CollectiveMainloopBwdSm80ILi2ELi2EN4cute5tupleIJNS1_1CILi128EEES4_NS3_ILi64EEEEEEN7cutlass10bfloat16_tEfNS7_4arch4Sm80ELb0ELb0ELb1ELb1ELb0ELb0ELb0ELb0ELi2ELi4ELi4ELi4ELb0EE3mmaINS_16FlashAttnBwdSm80ISB_NS_21CollectiveEpilogueBwdIS6_S8_SA_Li256ELb1ELb0ELi2EEENS_19SingleTileSchedulerILb1ELb0ELb0ELi128EEEE13SharedStorageENS1_6TensorINS1_11ArrayEngineIfLm32EEENS1_6LayoutINS2_IJNS2_IJNS3_ILi2EEESO_EEESO_NS3_ILi4EEEEEENS2_IJNS2_IJNS3_ILi1EEESO_EEESQ_NS3_ILi8EEEEEEEEEEEEbRKNSB_6ParamsERT0_S12_iNS2_IJiiiEEERT_ENKUlRT_iE_clINSK_INSL_IfLm64EEENSN_INS2_IJSP_SO_SU_EEESV_EEEEEEDaS17_i)
        /*164fc*/ 	.word	0x00000000


	//----- nvinfo : EIATTR_FRAME_SIZE
	.align		4
.L_15242:
        /*16500*/ 	.byte	0x04, 0x11
        /*16502*/ 	.short	(.L_15244 - .L_15243)
	.align		4
.L_15243:
        /*16504*/ 	.word	index@($_ZN7cutlass13device_kernelIN5flash19enable_sm80_to_sm89INS1_16FlashAttnBwdSm80INS1_25CollectiveMainloopBwdSm80ILi2ELi2EN4cute5tupleIJNS5_1CILi128EEES8_NS7_ILi64EEEEEENS_10bfloat16_tEfNS_4arch4Sm80ELb0ELb0ELb1ELb1ELb0ELb0ELb0ELb0ELi2ELi4ELi4ELi4ELb0EEENS1_21CollectiveEpilogueBwdISA_SB_SD_Li256ELb1ELb0ELi2EEENS1_19SingleTileSchedulerILb1ELb0ELb0ELi128EEEEEEEEEvNT_6ParamsE$_ZZN4cuteplIJiiEJiiEEEDaRKNS_15ArithmeticTupleIJDpT_EEERKNS1_IJDpT0_EEEENKUlDpRKT_E_clIJiiEEEDaSF_)
        /*16508*/ 	.word	0x00000000


	//----- nvinfo : EIATTR_FRAME_SIZE
	.align		4
.L_15244:
        /*1650c*/ 	.byte	0x04, 0x11
        /*1650e*/ 	.short	(.L_15246 - .L_15245)
	.align		4
.L_15245:
        /*16510*/ 	.word	index@($_ZN7cutlass13device_kernelIN5flash19enable_sm80_to_sm89INS1_16FlashAttnBwdSm80INS1_25CollectiveMainloopBwdSm80ILi2ELi2EN4cute5tupleIJNS5_1CILi128EEES8_NS7_ILi64EEEEEENS_10bfloat16_tEfNS_4arch4Sm80ELb0ELb0ELb1ELb1ELb0ELb0ELb0ELb0ELi2ELi4ELi4ELi4ELb0EEENS1_21CollectiveEpilogueBwdISA_SB_SD_Li256ELb1ELb0ELi2EEENS1_19SingleTileSchedulerILb1ELb0ELb0ELi128EEEEEEEEEvNT_6ParamsE$_ZZN4cuteplIJiiEJNS_1CILi0EEES2_EEEDaRKNS_15ArithmeticTupleIJDpT_EEERKNS3_IJDpT0_EEEENKUlDpRKT_E_clIJiiEEEDaSH_)
        /*16514*/ 	.word	0x00000000


	//----- nvinfo : EIATTR_FRAME_SIZE
	.align		4
.L_15246:
        /*16518*/ 	.byte	0x04, 0x11
        /*1651a*/ 	.short	(.L_15248 - .L_15247)
	.align		4
.L_15247:
        /*1651c*/ 	.word	index@($_ZN7cutlass13device_kernelIN5flash19enable_sm80_to_sm89INS1_16FlashAttnBwdSm80INS1_25CollectiveMainloopBwdSm80ILi2ELi2EN4cute5tupleIJNS5_1CILi128EEES8_NS7_ILi64EEEEEENS_10bfloat16_tEfNS_4arch4Sm80ELb0ELb0ELb1ELb1ELb0ELb0ELb0ELb0ELi2ELi4ELi4ELi4ELb0EEENS1_21CollectiveEpilogueBwdISA_SB_SD_Li256ELb1ELb0ELi2EEENS1_19SingleTileSchedulerILb1ELb0ELb0ELi128EEEEEEEEEvNT_6ParamsE$_ZZN4cuteplIJiEJNS_1CILi0EEEiEEEDaRKNS_15ArithmeticTupleIJDpT_EEERKNS3_IJDpT0_EEEENKUlDpRKT_E_clIJiiEEEDaSH_)
        /*16520*/ 	.word	0x00000000


	//----- nvinfo : EIATTR_FRAME_SIZE
	.align		4
.L_15248:
        /*16524*/ 	.byte	0x04, 0x11
        /*16526*/ 	.short	(.L_15250 - .L_15249)
	.align		4
.L_15249:
        /*16528*/ 	.word	index@($_ZN7cutlass13device_kernelIN5flash19enable_sm80_to_sm89INS1_16FlashAttnBwdSm80INS1_25CollectiveMainloopBwdSm80ILi2ELi2EN4cute5tupleIJNS5_1CILi128EEES8_NS7_ILi64EEEEEENS_10bfloat16_tEfNS_4arch4Sm80ELb0ELb0ELb1ELb1ELb0ELb0ELb0ELb0ELi2ELi4ELi4ELi4ELb0EEENS1_21CollectiveEpilogueBwdISA_SB_SD_Li256ELb1ELb0ELi2EEENS1_19SingleTileSchedulerILb1ELb0ELb0ELi128EEEEEEEEEvNT_6ParamsE$_ZZN4cuteplIJiEJNS_1CILi0EEEEEEDaRKNS_15ArithmeticTupleIJDpT_EEERKNS3_IJDpT0_EEEENKUlDpRKT_E_clIJiEEEDaSH_)
        /*1652c*/ 	.word	0x00000000


	//----- nvinfo : EIATTR_FRAME_SIZE
	.align		4
.L_15250:
        /*16530*/ 	.byte	0x04, 0x11
        /*16532*/ 	.short	(.L_15252 - .L_15251)
	.align		4
.L_15251:
        /*16534*/ 	.word	index@($_ZN7cutlass13device_kernelIN5flash19enable_sm80_to_sm89INS1_16FlashAttnBwdSm80INS1_25CollectiveMainloopBwdSm80ILi2ELi2EN4cute5tupleIJNS5_1CILi128EEES8_NS7_ILi64EEEEEENS_10bfloat16_tEfNS_4arch4Sm80ELb0ELb0ELb1ELb1ELb0ELb0ELb0ELb0ELi2ELi4ELi4ELi4ELb0EEENS1_21CollectiveEpilogueBwdISA_SB_SD_Li256ELb1ELb0ELi2EEENS1_19SingleTileSchedulerILb1ELb0ELb0ELi128EEEEEEEEEvNT_6ParamsE$_ZZN4cuteplIJNS_1CILi0EEEiEJiEEEDaRKNS_15ArithmeticTupleIJDpT_EEERKNS3_IJDpT0_EEEENKUlDpRKT_E_clIJiiEEEDaSH_)
        /*16538*/ 	.word	0x00000000


	//----- nvinfo : EIATTR_FRAME_SIZE
	.align		4
.L_15252:
        /*1653c*/ 	.byte	0x04, 0x11
        /*1653e*/ 	.short	(.L_15254 - .L_15253)
	.align		4
.L_15253:
        /*16540*/ 	.word	index@($_ZN7cutlass13device_kernelIN5flash19enable_sm80_to_sm89INS1_16FlashAttnBwdSm80INS1_25CollectiveMainloopBwdSm80ILi2ELi2EN4cute5tupleIJNS5_1CILi128EEES8_NS7_ILi64EEEEEENS_10bfloat16_tEfNS_4arch4Sm80ELb0ELb0ELb1ELb1ELb0ELb0ELb0ELb0ELi2ELi4ELi4ELi4ELb0EEENS1_21CollectiveEpilogueBwdISA_SB_SD_Li256ELb1ELb0ELi2EEENS1_19SingleTileSchedulerILb1ELb0ELb0ELi128EEEEEEEEEvNT_6ParamsE$_ZZN4cuteplIJNS_1CILi0EEEiEJS2_iEEEDaRKNS_15ArithmeticTupleIJDpT_EEERKNS3_IJDpT0_EEEENKUlDpRKT_E_clIJS2_iEEEDaSH_)
        /*16544*/ 	.word	0x00000000


	//----- nvinfo : EIATTR_FRAME_SIZE
	.align		4
.L_15254:
        /*16548*/ 	.byte	0x04, 0x11
        /*1654a*/ 	.short	(.L_15256 - .L_15255)
	.align		4
.L_15255:
        /*1654c*/ 	.word	index@($_ZN7cutlass13device_kernelIN5flash19enable_sm80_to_sm89INS1_16FlashAttnBwdSm80INS1_25CollectiveMainloopBwdSm80ILi2ELi2EN4cute5tupleIJNS5_1CILi128EEES8_NS7_ILi64EEEEEENS_10bfloat16_tEfNS_4arch4Sm80ELb0ELb0ELb1ELb1ELb0ELb0ELb0ELb0ELi2ELi4ELi4ELi4ELb0EEENS1_21CollectiveEpilogueBwdISA_SB_SD_Li256ELb1ELb0ELi2EEENS1_19SingleTileSchedulerILb1ELb0ELb0ELi128EEEEEEEEEvNT_6ParamsE$_ZZN4cuteplIJNS_1CILi0EEES2_EJiiEEEDaRKNS_15ArithmeticTupleIJDpT_EEERKNS3_IJDpT0_EEEENKUlDpRKT_E_clIJiiEEEDaSH_)
        /*16550*/ 	.word	0x00000000


	//----- nvinfo : EIATTR_FRAME_SIZE
	.align		4
.L_15256:
        /*16554*/ 	.byte	0x04, 0x11
        /*16556*/ 	.short	(.L_15258 - .L_15257)
	.align		4
.L_15257:
        /*16558*/ 	.word	index@($_ZN7cutlass13device_kernelIN5flash19enable_sm80_to_sm89INS1_16FlashAttnBwdSm80INS1_25CollectiveMainloopBwdSm80ILi2ELi2EN4cute5tupleIJNS5_1CILi128EEES8_NS7_ILi64EEEEEENS_10bfloat16_tEfNS_4arch4Sm80ELb0ELb0ELb1ELb1ELb0ELb0ELb0ELb0ELi2ELi4ELi4ELi4ELb0EEENS1_21CollectiveEpilogueBwdISA_SB_SD_Li256ELb1ELb0ELi2EEENS1_19SingleTileSchedulerILb1ELb0ELb0ELi128EEEEEEEEEvNT_6ParamsE$_ZZN4cuteplIJNS_1CILi0EEES2_EJiS2_EEEDaRKNS_15ArithmeticTupleIJDpT_EEERKNS3_IJDpT0_EEEENKUlDpRKT_E_clIJiS2_EEEDaSH_)
        /*1655c*/ 	.word	0x00000000


	//----- nvinfo : EIATTR_FRAME_SIZE
	.align		4
.L_15258:
        /*16560*/ 	.byte	0x04, 0x11
        /*16562*/ 	.short	(.L_15260 - .L_15259)
	.align		4
.L_15259:
        /*16564*/ 	.word	index@($_ZN7cutlass13device_kernelIN5flash19enable_sm80_to_sm89INS1_16FlashAttnBwdSm80INS1_25CollectiveMainloopBwdSm80ILi2ELi2EN4cute5tupleIJNS5_1CILi128EEES8_NS7_ILi64EEEEEENS_10bfloat16_tEfNS_4arch4Sm80ELb0ELb0ELb1ELb1ELb0ELb0ELb0ELb0ELi2ELi4ELi4ELi4ELb0EEENS1_21CollectiveEpilogueBwdISA_SB_SD_Li256ELb1ELb0ELi2EEENS1_19SingleTileSchedulerILb1ELb0ELb0ELi128EEEEEEEEEvNT_6ParamsE$_ZZN4cuteplIJNS_1CILi0EEES2_EJiEEEDaRKNS_15ArithmeticTupleIJDpT_EEERKNS3_IJDpT0_EEEENKUlDpRKT_E_clIJiS2_EEEDaSH_)
        /*16568*/ 	.word	0x00000000


	//----- nvinfo : EIATTR_FRAME_SIZE
	.align		4
.L_15260:
        /*1656c*/ 	.byte	0x04, 0x11
        /*1656e*/ 	.short	(.L_15262 - .L_15261)
	.align		4
.L_15261:
        /*16570*/ 	.word	index@($_ZN7cutlass13device_kernelIN5flash19enable_sm80_to_sm89INS1_16FlashAttnBwdSm80INS1_25CollectiveMainloopBwdSm80ILi2ELi2EN4cute5tupleIJNS5_1CILi128EEES8_NS7_ILi64EEEEEENS_10bfloat16_tEfNS_4arch4Sm80ELb0ELb0ELb1ELb1ELb0ELb0ELb0ELb0ELi2ELi4ELi4ELi4ELb0EEENS1_21CollectiveEpilogueBwdISA_SB_SD_Li256ELb1ELb0ELi2EEENS1_19SingleTileSchedulerILb1ELb0ELb0ELi128EEEEEEEEEvNT_6ParamsE$_ZZN4cuteplIJNS_1CILi0EEES2_EJS2_iEEEDaRKNS_15ArithmeticTupleIJDpT_EEERKNS3_IJDpT0_EEEENKUlDpRKT_E_clIJS2_iEEEDaSH_)
        /*16574*/ 	.word	0x00000000


	//----- nvinfo : EIATTR_FRAME_SIZE
	.align		4
.L_15262:
        /*16578*/ 	.byte	0x04, 0x11
        /*1657a*/ 	.short	(.L_15264 - .L_15263)
	.align		4
.L_15263:
        /*1657c*/ 	.word	index@($_ZN7cutlass13device_kernelIN5flash19enable_sm80_to_sm89INS1_16FlashAttnBwdSm80INS1_25CollectiveMainloopBwdSm80ILi2ELi2EN4cute5tupleIJNS5_1CILi128EEES8_NS7_ILi64EEEEEENS_10bfloat16_tEfNS_4arch4Sm80ELb0ELb0ELb1ELb1ELb0ELb0ELb0ELb0ELi2ELi4ELi4ELi4ELb0EEENS1_21CollectiveEpilogueBwdISA_SB_SD_Li256ELb1ELb0ELi2EEENS1_19SingleTileSchedulerILb1ELb0ELb0ELi128EEEEEEEEEvNT_6ParamsE$_ZZN4cuteplIJNS_1CILi0EEEEJS2_iEEEDaRKNS_15ArithmeticTupleIJDpT_EEERKNS3_IJDpT0_EEEENKUlDpRKT_E_clIJS2_iEEEDaSH_)
        /*16580*/ 	.word	0x00000000


	//----- nvinfo : EIATTR_FRAME_SIZE
	.align		4
.L_15264:
        /*16584*/ 	.byte	0x04, 0x11
        /*16586*/ 	.short	(.L_15266 - .L_15265)
	.align		4
.L_15265:
        /*16588*/ 	.word	index@($_ZN7cutlass13device_kernelIN5flash19enable_sm80_to_sm89INS1_16FlashAttnBwdSm80INS1_25CollectiveMainloopBwdSm80ILi2ELi2EN4cute5tupleIJNS5_1CILi128EEES8_NS7_ILi64EEEEEENS_10bfloat16_tEfNS_4arch4Sm80ELb0ELb0ELb1ELb1ELb0ELb0ELb0ELb0ELi2ELi4ELi4ELi4ELb0EEENS1_21CollectiveEpilogueBwdISA_SB_SD_Li256ELb1ELb0ELi2EEENS1_19SingleTileSchedulerILb1ELb0ELb0ELi128EEEEEEEEEvNT_6ParamsE$_ZZN4cute9transformINS_5tupleIJiiiNS_1CILi0EEEEEENS1_IJNS2_ILi32EEENS2_ILi4EEENS2_ILi2EEENS2_ILi1EEEEEENS1_IJS8_S8_S8_S8_EEEZNS_7crd2crdIS4_S9_SA_EEDaRKT_RKT0_RKT1_EUlRKT_RKT0_RKT1_E_EEDaSE_SH_SK_OT2_ENKUlDpSN_E_clIJiiiS3_EEEDaSX_)
        /*1658c*/ 	.word	0x00000000


	//----- nvinfo : EIATTR_FRAME_SIZE
	.align		4
.L_15266:
        /*16590*/ 	.byte	0x04, 0x11
        /*16592*/ 	.short	(.L_15268 - .L_15267)
	.align		4
.L_15267:
        /*16594*/ 	.word	index@($_ZN7cutlass13device_kernelIN5flash19enable_sm80_to_sm89INS1_16FlashAttnBwdSm80INS1_25CollectiveMainloopBwdSm80ILi2ELi2EN4cute5tupleIJNS5_1CILi128EEES8_NS7_ILi64EEEEEENS_10bfloat16_tEfNS_4arch4Sm80ELb0ELb0ELb1ELb1ELb0ELb0ELb0ELb0ELi2ELi4ELi4ELi4ELb0EEENS1_21CollectiveEpilogueBwdISA_SB_SD_Li256ELb1ELb0ELi2EEENS1_19SingleTileSchedulerILb1ELb0ELb0ELi128EEEEEEEEEvNT_6ParamsE$_ZZN4cute9transformINS_5tupleIJiiNS_1CILi0EEEEEENS1_IJNS1_IJNS2_ILi4EEENS2_ILi8EEEEEES5_NS2_ILi1EEEEEEZNS_7idx2crdIS4_S9_EEDaRKT_RKT0_EUlRKT_RKT0_E_EEDaSD_SG_OT1_ENKUlDpSJ_E_clIJNS1_IJiiEEEiS3_EEEDaSQ_)
        /*16598*/ 	.word	0x00000000


	//----- nvinfo : EIATTR_FRAME_SIZE
	.align		4
.L_15268:
        /*1659c*/ 	.byte	0x04, 0x11
        /*1659e*/ 	.short	(.L_15270 - .L_15269)
	.align		4
.L_15269:
        /*165a0*/ 	.word	index@($_ZN7cutlass13device_kernelIN5flash19enable_sm80_to_sm89INS1_16FlashAttnBwdSm80INS1_25CollectiveMainloopBwdSm80ILi2ELi2EN4cute5tupleIJNS5_1CILi128EEES8_NS7_ILi64EEEEEENS_10bfloat16_tEfNS_4arch4Sm80ELb0ELb0ELb1ELb1ELb0ELb0ELb0ELb0ELi2ELi4ELi4ELi4ELb0EEENS1_21CollectiveEpilogueBwdISA_SB_SD_Li256ELb1ELb0ELi2EEENS1_19SingleTileSchedulerILb1ELb0ELb0ELi128EEEEEEEEEvNT_6ParamsE$_ZZN4cute9transformINS_5tupleIJiiNS_1CILi0EEEEEENS1_IJNS1_IJNS2_ILi4EEENS2_ILi8EEEEEENS2_ILi2EEENS2_ILi1EEEEEEZNS_7idx2crdIS4_SA_EEDaRKT_RKT0_EUlRKT_RKT0_E_EEDaSE_SH_OT1_ENKUlDpSK_E_clIJNS1_IJiiEEEiS3_EEEDaSR_)
        /*165a4*/ 	.word	0x00000000


	//----- nvinfo : EIATTR_FRAME_SIZE
	.align		4
.L_15270:
        /*165a8*/ 	.byte	0x04, 0x11
        /*165aa*/ 	.short	(.L_15272 - .L_15271)
	.align		4
.L_15271:
        /*165ac*/ 	.word	index@($_ZN7cutlass13device_kernelIN5flash19enable_sm80_to_sm89INS1_16FlashAttnBwdSm80INS1_25CollectiveMainloopBwdSm80ILi2ELi2EN4cute5tupleIJNS5_1CILi128EEES8_NS7_ILi64EEEEEENS_10bfloat16_tEfNS_4arch4Sm80ELb0ELb0ELb1ELb1ELb0ELb0ELb0ELb0ELi2ELi4ELi4ELi4ELb0EEENS1_21CollectiveEpilogueBwdISA_SB_SD_Li256ELb1ELb0ELi2EEENS1_19SingleTileSchedulerILb1ELb0ELb0ELi128EEEEEEEEEvNT_6ParamsE$_ZZN4cute9transformINS_5tupleIJNS_1CILi32EEENS2_ILi4EEENS2_ILi2EEENS2_ILi1EEEEEENS1_IJS6_S3_NS2_ILi128EEENS2_ILi0EEEEEEZNS_7idx2crdIiS7_SA_EEDaRKT_RKT0_RKT1_EUlRKT_RKT0_E_EEDaSE_SH_OSI_ENKUlDpSN_E_clIJiiiS9_EEEDaST_)
        /*165b0*/ 	.word	0x00000000


	//----- nvinfo : EIATTR_FRAME_SIZE
	.align		4
.L_15272:
        /*165b4*/ 	.byte	0x04, 0x11
        /*165b6*/ 	.short	(.L_15274 - .L_15273)
	.align		4
.L_15273:
        /*165b8*/ 	.word	index@($_ZN7cutlass13device_kernelIN5flash19enable_sm80_to_sm89INS1_16FlashAttnBwdSm80INS1_25CollectiveMainloopBwdSm80ILi2ELi2EN4cute5tupleIJNS5_1CILi128EEES8_NS7_ILi64EEEEEENS_10bfloat16_tEfNS_4arch4Sm80ELb0ELb0ELb1ELb1ELb0ELb0ELb0ELb0ELi2ELi4ELi4ELi4ELb0EEENS1_21CollectiveEpilogueBwdISA_SB_SD_Li256ELb1ELb0ELi2EEENS1_19SingleTileSchedulerILb1ELb0ELb0ELi128EEEEEEEEEvNT_6ParamsE$_ZZN4cute9transformINS_15ArithmeticTupleIJiiEEEZNS_14transform_leafIS2_NS_8identityEEEDaRKT_OT0_EUlRKT_E_EEDaS7_S9_ENKUlDpSC_E_clIJiiEEEDaSE_)
        /*165bc*/ 	.word	0x00000000


	//----- nvinfo : EIATTR_FRAME_SIZE
	.align		4
.L_15274:
        /*165c0*/ 	.byte	0x04, 0x11
        /*165c2*/ 	.short	(.L_15276 - .L_15275)
	.align		4
.L_15275:
        /*165c4*/ 	.word	index@($_ZN7cutlass13device_kernelIN5flash19enable_sm80_to_sm89INS1_16FlashAttnBwdSm80INS1_25CollectiveMainloopBwdSm80ILi2ELi2EN4cute5tupleIJNS5_1CILi128EEES8_NS7_ILi64EEEEEENS_10bfloat16_tEfNS_4arch4Sm80ELb0ELb0ELb1ELb1ELb0ELb0ELb0ELb0ELi2ELi4ELi4ELi4ELb0EEENS1_21CollectiveEpilogueBwdISA_SB_SD_Li256ELb1ELb0ELi2EEENS1_19SingleTileSchedulerILb1ELb0ELb0ELi128EEEEEEEEEvNT_6ParamsE$_ZZN4cute7idx2crdIiNS_5tupleIJNS_1CILi32EEENS2_ILi4EEENS2_ILi2EEENS2_ILi1EEEEEENS1_IJS6_S3_NS2_ILi128EEENS2_ILi0EEEEEEEEDaRKT_RKT0_RKT1_ENKUlRKT_RKT0_E_clIS5_S8_EEDaSM_SP_)
        /*165c8*/ 	.word	0x00000000


	//----- nvinfo : EIATTR_FRAME_SIZE
	.align		4
.L_15276:
        /*165cc*/ 	.byte	0x04, 0x11
        /*165ce*/ 	.short	(.L_15278 - .L_15277)
	.align		4
.L_15277:
        /*165d0*/ 	.word	index@($_ZN7cutlass13device_kernelIN5flash19enable_sm80_to_sm89INS1_16FlashAttnBwdSm80INS1_25CollectiveMainloopBwdSm80ILi2ELi2EN4cute5tupleIJNS5_1CILi128EEES8_NS7_ILi64EEEEEENS_10bfloat16_tEfNS_4arch4Sm80ELb0ELb0ELb1ELb1ELb0ELb0ELb0ELb0ELi2ELi4ELi4ELi4ELb0EEENS1_21CollectiveEpilogueBwdISA_SB_SD_Li256ELb1ELb0ELi2EEENS1_19SingleTileSchedulerILb1ELb0ELb0ELi128EEEEEEEEEvNT_6ParamsE$_ZZN4cute7idx2crdIiNS_5tupleIJNS_1CILi32EEENS2_ILi4EEENS2_ILi2EEENS2_ILi1EEEEEENS1_IJS6_S3_NS2_ILi128EEENS2_ILi0EEEEEEEEDaRKT_RKT0_RKT1_ENKUlRKT_RKT0_E_clIS4_S3_EEDaSM_SP_)
        /*165d4*/ 	.word	0x00000000


	//----- nvinfo : EIATTR_FRAME_SIZE
	.align		4
.L_15278:
        /*165d8*/ 	.byte	0x04, 0x11
        /*165da*/ 	.short	(.L_15280 - .L_15279)
	.align		4
.L_15279:
        /*165dc*/ 	.word	index@($_ZN7cutlass13device_kernelIN5flash19enable_sm80_to_sm89INS1_16FlashAttnBwdSm80INS1_25CollectiveMainloopBwdSm80ILi2ELi2EN4cute5tupleIJNS5_1CILi128EEES8_NS7_ILi64EEEEEENS_10bfloat16_tEfNS_4arch4Sm80ELb0ELb0ELb1ELb1ELb0ELb0ELb0ELb0ELi2ELi4ELi4ELi4ELb0EEENS1_21CollectiveEpilogueBwdISA_SB_SD_Li256ELb1ELb0ELi2EEENS1_19SingleTileSchedulerILb1ELb0ELb0ELi128EEEEEEEEEvNT_6ParamsE$_ZZN4cute7idx2crdIiNS_5tupleIJNS_1CILi32EEENS2_ILi4EEENS2_ILi2EEENS2_ILi1EEEEEENS1_IJS6_S3_NS2_ILi128EEENS2_ILi0EEEEEEEEDaRKT_RKT0_RKT1_ENKUlRKT_RKT0_E_clIS3_S6_EEDaSM_SP_)
        /*165e0*/ 	.word	0x00000000


	//----- nvinfo : EIATTR_FRAME_SIZE
	.align		4
.L_15280:
        /*165e4*/ 	.byte	0x04, 0x11
        /*165e6*/ 	.short	(.L_15282 - .L_15281)
	.align		4
.L_15281:
        /*165e8*/ 	.word	index@($_ZN7cutlass13device_kernelIN5flash19enable_sm80_to_sm89INS1_16FlashAttnBwdSm80INS1_25CollectiveMainloopBwdSm80ILi2ELi2EN4cute5tupleIJNS5_1CILi128EEES8_NS7_ILi64EEEEEENS_10bfloat16_tEfNS_4arch4Sm80ELb0ELb0ELb1ELb1ELb0ELb0ELb0ELb0ELi2ELi4ELi4ELi4ELb0EEENS1_21CollectiveEpilogueBwdISA_SB_SD_Li256ELb1ELb0ELi2EEENS1_19SingleTileSchedulerILb1ELb0ELb0ELi128EEEEEEEEEvNT_6ParamsE$_ZZN4cute7idx2crdINS_5tupleIJiiNS_1CILi0EEEEEENS1_IJNS1_IJNS2_ILi4EEENS2_ILi8EEEEEES5_NS2_ILi1EEEEEEEEDaRKT_RKT0_ENKUlRKT_RKT0_E_clIiS7_EEDaSI_SL_)
        /*165ec*/ 	.word	0x00000000


	//----- nvinfo : EIATTR_FRAME_SIZE
	.align		4
.L_15282:
        /*165f0*/ 	.byte	0x04, 0x11
        /*165f2*/ 	.short	(.L_15284 - .L_15283)
	.align		4
.L_15283:
        /*165f4*/ 	.word	index@($_ZN7cutlass13device_kernelIN5flash19enable_sm80_to_sm89INS1_16FlashAttnBwdSm80INS1_25CollectiveMainloopBwdSm80ILi2ELi2EN4cute5tupleIJNS5_1CILi128EEES8_NS7_ILi64EEEEEENS_10bfloat16_tEfNS_4arch4Sm80ELb0ELb0ELb1ELb1ELb0ELb0ELb0ELb0ELi2ELi4ELi4ELi4ELb0EEENS1_21CollectiveEpilogueBwdISA_SB_SD_Li256ELb1ELb0ELi2EEENS1_19SingleTileSchedulerILb1ELb0ELb0ELi128EEEEEEEEEvNT_6ParamsE$_ZZN4cute7idx2crdINS_5tupleIJiiNS_1CILi0EEEEEENS1_IJNS1_IJNS2_ILi4EEENS2_ILi8EEEEEES5_NS2_ILi1EEEEEEEEDaRKT_RKT0_ENKUlRKT_RKT0_E_clIiS5_EEDaSI_SL_)
        /*165f8*/ 	.word	0x00000000


	//----- nvinfo : EIATTR_FRAME_SIZE
	.align		4
.L_15284:
        /*165fc*/ 	.byte	0x04, 0x11
        /*165fe*/ 	.short	(.L_15286 - .L_15285)
	.align		4
.L_15285:
        /*16600*/ 	.word	index@($_ZN7cutlass13device_kernelIN5flash19enable_sm80_to_sm89INS1_16FlashAttnBwdSm80INS1_25CollectiveMainloopBwdSm80ILi2ELi2EN4cute5tupleIJNS5_1CILi128EEES8_NS7_ILi64EEEEEENS_10bfloat16_tEfNS_4arch4Sm80ELb0ELb0ELb1ELb1ELb0ELb0ELb0ELb0ELi2ELi4ELi4ELi4ELb0EEENS1_21CollectiveEpilogueBwdISA_SB_SD_Li256ELb1ELb0ELi2EEENS1_19SingleTileSchedulerILb1ELb0ELb0ELi128EEEEEEEEEvNT_6ParamsE$_ZZN4cute7idx2crdINS_5tupleIJiiNS_1CILi0EEEEEENS1_IJNS1_IJNS2_ILi4EEENS2_ILi8EEEEEENS2_ILi2EEENS2_ILi1EEEEEEEEDaRKT_RKT0_ENKUlRKT_RKT0_E_clIiS8_EEDaSJ_SM_)
        /*16604*/ 	.word	0x00000000


	//----- nvinfo : EIATTR_FRAME_SIZE
	.align		4
.L_15286:
        /*16608*/ 	.byte	0x04, 0x11
        /*1660a*/ 	.short	(.L_15288 - .L_15287)
	.align		4
.L_15287:
        /*1660c*/ 	.word	index@($_ZN7cutlass13device_kernelIN5flash19enable_sm80_to_sm89INS1_16FlashAttnBwdSm80INS1_25CollectiveMainloopBwdSm80ILi2ELi2EN4cute5tupleIJNS5_1CILi128EEES8_NS7_ILi64EEEEEENS_10bfloat16_tEfNS_4arch4Sm80ELb0ELb0ELb1ELb1ELb0ELb0ELb0ELb0ELi2ELi4ELi4ELi4ELb0EEENS1_21CollectiveEpilogueBwdISA_SB_SD_Li256ELb1ELb0ELi2EEENS1_19SingleTileSchedulerILb1ELb0ELb0ELi128EEEEEEEEEvNT_6ParamsE$_ZZN4cute7idx2crdINS_5tupleIJiiNS_1CILi0EEEEEENS1_IJNS1_IJNS2_ILi4EEENS2_ILi8EEEEEENS2_ILi2EEENS2_ILi1EEEEEEEEDaRKT_RKT0_ENKUlRKT_RKT0_E_clIiS7_EEDaSJ_SM_)
        /*16610*/ 	.word	0x00000000


	//----- nvinfo : EIATTR_FRAME_SIZE
	.align		4
.L_15288:
        /*16614*/ 	.byte	0x04, 0x11
        /*16616*/ 	.short	(.L_15290 - .L_15289)
	.align		4
.L_15289:
        /*16618*/ 	.word	index@($_ZN7cutlass13device_kernelIN5flash19enable_sm80_to_sm89INS1_16FlashAttnBwdSm80INS1_25CollectiveMainloopBwdSm80ILi2ELi2EN4cute5tupleIJNS5_1CILi128EEES8_NS7_ILi64EEEEEENS_10bfloat16_tEfNS_4arch4Sm80ELb0ELb0ELb1ELb1ELb0ELb0ELb0ELb0ELi2ELi4ELi4ELi4ELb0EEENS1_21CollectiveEpilogueBwdISA_SB_SD_Li256ELb1ELb0ELi2EEENS1_19SingleTileSchedulerILb1ELb0ELb0ELi128EEEEEEEEEvNT_6ParamsE$_ZZN4cute7flattenINS_5tupleIJNS_1CILi1EEENS1_IJiiiEEENS2_ILi64EEENS1_IJNS2_ILi72EEENS2_ILi144EEENS2_ILi288EEEEEENS2_ILi512EEEEEEEEDaRKT_ENKUlRKT_E_clIS4_EEDaSH_)
        /*1661c*/ 	.word	0x00000000


	//----- nvinfo : EIATTR_FRAME_SIZE
	.align		4
.L_15290:
        /*16620*/ 	.byte	0x04, 0x11
        /*16622*/ 	.short	(.L_15292 - .L_15291)
	.align		4
.L_15291:
        /*16624*/ 	.word	index@($_ZN7cutlass13device_kernelIN5flash19enable_sm80_to_sm89INS1_16FlashAttnBwdSm80INS1_25CollectiveMainloopBwdSm80ILi2ELi2EN4cute5tupleIJNS5_1CILi128EEES8_NS7_ILi64EEEEEENS_10bfloat16_tEfNS_4arch4Sm80ELb0ELb0ELb1ELb1ELb0ELb0ELb0ELb0ELi2ELi4ELi4ELi4ELb0EEENS1_21CollectiveEpilogueBwdISA_SB_SD_Li256ELb1ELb0ELi2EEENS1_19SingleTileSchedulerILb1ELb0ELb0ELi128EEEEEEEEEvNT_6ParamsE$_ZZN4cute7flattenINS_5tupleIJNS_1CILi1EEENS1_IJNS2_ILi8EEEiiEEENS2_ILi64EEENS1_IJiNS2_ILi144EEENS2_ILi288EEEEEENS2_ILi512EEEEEEEEDaRKT_ENKUlRKT_E_clIS9_EEDaSH_)
        /*16628*/ 	.word	0x00000000


	//----- nvinfo : EIATTR_FRAME_SIZE
	.align		4
.L_15292:
        /*1662c*/ 	.byte	0x04, 0x11
        /*1662e*/ 	.short	(.L_15294 - .L_15293)
	.align		4
.L_15293:
        /*16630*/ 	.word	index@($_ZN7cutlass13device_kernelIN5flash19enable_sm80_to_sm89INS1_16FlashAttnBwdSm80INS1_25CollectiveMainloopBwdSm80ILi2ELi2EN4cute5tupleIJNS5_1CILi128EEES8_NS7_ILi64EEEEEENS_10bfloat16_tEfNS_4arch4Sm80ELb0ELb0ELb1ELb1ELb0ELb0ELb0ELb0ELi2ELi4ELi4ELi4ELb0EEENS1_21CollectiveEpilogueBwdISA_SB_SD_Li256ELb1ELb0ELi2EEENS1_19SingleTileSchedulerILb1ELb0ELb0ELi128EEEEEEEEEvNT_6ParamsE$_ZZN4cute7flattenINS_5tupleIJNS_1CILi1EEENS1_IJNS2_ILi8EEEiiEEENS2_ILi64EEENS1_IJiNS2_ILi144EEENS2_ILi288EEEEEENS2_ILi512EEEEEEEEDaRKT_ENKUlRKT_E_clIS5_EEDaSH_)
        /*16634*/ 	.word	0x00000000


	//----- nvinfo : EIATTR_FRAME_SIZE
	.align		4
.L_15294:
        /*16638*/ 	.byte	0x04, 0x11
        /*1663a*/ 	.short	(.L_15296 - .L_15295)
	.align		4
.L_15295:
        /*1663c*/ 	.word	index@($_ZN7cutlass13device_kernelIN5flash19enable_sm80_to_sm89INS1_16FlashAttnBwdSm80INS1_25CollectiveMainloopBwdSm80ILi2ELi2EN4cute5tupleIJNS5_1CILi128EEES8_NS7_ILi64EEEEEENS_10bfloat16_tEfNS_4arch4Sm80ELb0ELb0ELb1ELb1ELb0ELb0ELb0ELb0ELi2ELi4ELi4ELi4ELb0EEENS1_21CollectiveEpilogueBwdISA_SB_SD_Li256ELb1ELb0ELi2EEENS1_19SingleTileSchedulerILb1ELb0ELb0ELi128EEEEEEEEEvNT_6ParamsE$_ZZN4cute7flattenINS_5tupleIJNS1_IJNS_1CILi0EEENS1_IJNS2_ILi1EEENS2_ILi512EEEiEEEEEENS2_ILi4096EEENS1_IJiNS2_ILi8192EEEEEEEEEEEDaRKT_ENKUlRKT_E_clISA_EEDaSH_)
        /*16640*/ 	.word	0x00000000


	//----- nvinfo : EIATTR_FRAME_SIZE
	.align		4
.L_15296:
        /*16644*/ 	.byte	0x04, 0x11
        /*16646*/ 	.short	(.L_15298 - .L_15297)
	.align		4
.L_15297:
        /*16648*/ 	.word	index@($_ZN7cutlass13device_kernelIN5flash19enable_sm80_to_sm89INS1_16FlashAttnBwdSm80INS1_25CollectiveMainloopBwdSm80ILi2ELi2EN4cute5tupleIJNS5_1CILi128EEES8_NS7_ILi64EEEEEENS_10bfloat16_tEfNS_4arch4Sm80ELb0ELb0ELb1ELb1ELb0ELb0ELb0ELb0ELi2ELi4ELi4ELi4ELb0EEENS1_21CollectiveEpilogueBwdISA_SB_SD_Li256ELb1ELb0ELi2EEENS1_19SingleTileSchedulerILb1ELb0ELb0ELi128EEEEEEEEEvNT_6ParamsE$_ZZN4cute7flattenINS_5tupleIJNS1_IJNS_1CILi0EEENS1_IJNS2_ILi1EEENS2_ILi512EEEiEEEEEENS2_ILi4096EEENS1_IJiNS2_ILi8192EEEEEEEEEEEDaRKT_ENKUlRKT_E_clIS7_EEDaSH_)
        /*1664c*/ 	.word	0x00000000


	//----- nvinfo : EIATTR_FRAME_SIZE
	.align		4
.L_15298:
        /*16650*/ 	.byte	0x04, 0x11
        /*16652*/ 	.short	(.L_15300 - .L_15299)
	.align		4
.L_15299:
        /*16654*/ 	.word	index@($_ZN7cutlass13device_kernelIN5flash19enable_sm80_to_sm89INS1_16FlashAttnBwdSm80INS1_25CollectiveMainloopBwdSm80ILi2ELi2EN4cute5tupleIJNS5_1CILi128EEES8_NS7_ILi64EEEEEENS_10bfloat16_tEfNS_4arch4Sm80ELb0ELb0ELb1ELb1ELb0ELb0ELb0ELb0ELi2ELi4ELi4ELi4ELb0EEENS1_21CollectiveEpilogueBwdISA_SB_SD_Li256ELb1ELb0ELi2EEENS1_19SingleTileSchedulerILb1ELb0ELb0ELi128EEEEEEEEEvNT_6ParamsE$_ZZN4cute7crd2crdINS_5tupleIJiiiNS_1CILi0EEEEEENS1_IJNS2_ILi32EEENS2_ILi4EEENS2_ILi2EEENS2_ILi1EEEEEENS1_IJS8_S8_S8_S8_EEEEEDaRKT_RKT0_RKT1_ENKUlRKT_RKT0_RKT1_E_clIiS7_S8_EEDaSM_SP_SS_)
        /*16658*/ 	.word	0x00000000


	//----- nvinfo : EIATTR_FRAME_SIZE
	.align		4
.L_15300:
        /*1665c*/ 	.byte	0x04, 0x11
        /*1665e*/ 	.short	(.L_15302 - .L_15301)
	.align		4
.L_15301:
        /*16660*/ 	.word	index@($_ZN7cutlass13device_kernelIN5flash19enable_sm80_to_sm89INS1_16FlashAttnBwdSm80INS1_25CollectiveMainloopBwdSm80ILi2ELi2EN4cute5tupleIJNS5_1CILi128EEES8_NS7_ILi64EEEEEENS_10bfloat16_tEfNS_4arch4Sm80ELb0ELb0ELb1ELb1ELb0ELb0ELb0ELb0ELi2ELi4ELi4ELi4ELb0EEENS1_21CollectiveEpilogueBwdISA_SB_SD_Li256ELb1ELb0ELi2EEENS1_19SingleTileSchedulerILb1ELb0ELb0ELi128EEEEEEEEEvNT_6ParamsE$_ZZN4cute7crd2crdINS_5tupleIJiiiNS_1CILi0EEEEEENS1_IJNS2_ILi32EEENS2_ILi4EEENS2_ILi2EEENS2_ILi1EEEEEENS1_IJS8_S8_S8_S8_EEEEEDaRKT_RKT0_RKT1_ENKUlRKT_RKT0_RKT1_E_clIiS6_S8_EEDaSM_SP_SS_)
        /*16664*/ 	.word	0x00000000


	//----- nvinfo : EIATTR_FRAME_SIZE
	.align		4
.L_15302:
        /*16668*/ 	.byte	0x04, 0x11
        /*1666a*/ 	.short	(.L_15304 - .L_15303)
	.align		4
.L_15303:
        /*1666c*/ 	.word	index@($_ZN7cutlass13device_kernelIN5flash19enable_sm80_to_sm89INS1_16FlashAttnBwdSm80INS1_25CollectiveMainloopBwdSm80ILi2ELi2EN4cute5tupleIJNS5_1CILi128EEES8_NS7_ILi64EEEEEENS_10bfloat16_tEfNS_4arch4Sm80ELb0ELb0ELb1ELb1ELb0ELb0ELb0ELb0ELi2ELi4ELi4ELi4ELb0EEENS1_21CollectiveEpilogueBwdISA_SB_SD_Li256ELb1ELb0ELi2EEENS1_19SingleTileSchedulerILb1ELb0ELb0ELi128EEEEEEEEEvNT_6ParamsE$_ZZN4cute7crd2crdINS_5tupleIJiiiNS_1CILi0EEEEEENS1_IJNS2_ILi32EEENS2_ILi4EEENS2_ILi2EEENS2_ILi1EEEEEENS1_IJS8_S8_S8_S8_EEEEEDaRKT_RKT0_RKT1_ENKUlRKT_RKT0_RKT1_E_clIiS5_S8_EEDaSM_SP_SS_)
        /*16670*/ 	.word	0x00000000


	//----- nvinfo : EIATTR_FRAME_SIZE
	.align		4
.L_15304:
        /*16674*/ 	.byte	0x04, 0x11
        /*16676*/ 	.short	(.L_15306 - .L_15305)
	.align		4
.L_15305:
        /*16678*/ 	.word	index@($_ZN7cutlass13device_kernelIN5flash19enable_sm80_to_sm89INS1_16FlashAttnBwdSm80INS1_25CollectiveMainloopBwdSm80ILi2ELi2EN4cute5tupleIJNS5_1CILi128EEES8_NS7_ILi64EEEEEENS_10bfloat16_tEfNS_4arch4Sm80ELb0ELb0ELb1ELb1ELb0ELb0ELb0ELb0ELi2ELi4ELi4ELi4ELb0EEENS1_21CollectiveEpilogueBwdISA_SB_SD_Li256ELb1ELb0ELi2EEENS1_19SingleTileSchedulerILb1ELb0ELb0ELi128EEEEEEEEEvNT_6ParamsE$_ZZN4cute6upcastILi2ENS_5tupleIJNS_1CILi2EEES3_S3_EEENS1_IJNS2_ILi1EEENS2_ILi512EEEiEEEEEDaRKT0_RKT1_ENKUlRKT_RKT0_E_clIS3_iEEDaSG_SJ_)
        /*1667c*/ 	.word	0x00000000


	//----- nvinfo : EIATTR_FRAME_SIZE
	.align		4
.L_15306:
        /*16680*/ 	.byte	0x04, 0x11
        /*16682*/ 	.short	(.L_15308 - .L_15307)
	.align		4
.L_15307:
        /*16684*/ 	.word	index@($_ZN7cutlass13device_kernelIN5flash19enable_sm80_to_sm89INS1_16FlashAttnBwdSm80INS1_25CollectiveMainloopBwdSm80ILi2ELi2EN4cute5tupleIJNS5_1CILi128EEES8_NS7_ILi64EEEEEENS_10bfloat16_tEfNS_4arch4Sm80ELb0ELb0ELb1ELb1ELb0ELb0ELb0ELb0ELi2ELi4ELi4ELi4ELb0EEENS1_21CollectiveEpilogueBwdISA_SB_SD_Li256ELb1ELb0ELi2EEENS1_19SingleTileSchedulerILb1ELb0ELb0ELi128EEEEEEEEEvNT_6ParamsE$_ZZN4cute6upcastILi2ENS_5tupleIJNS_1CILi2EEES3_EEENS1_IJiNS2_ILi8192EEEEEEEEDaRKT0_RKT1_ENKUlRKT_RKT0_E_clIS3_iEEDaSF_SI_)
        /*16688*/ 	.word	0x00000000


	//----- nvinfo : EIATTR_FRAME_SIZE
	.align		4
.L_15308:
        /*1668c*/ 	.byte	0x04, 0x11
        /*1668e*/ 	.short	(.L_15310 - .L_15309)
	.align		4
.L_15309:
        /*16690*/ 	.word	index@($_ZN7cutlass13device_kernelIN5flash19enable_sm80_to_sm89INS1_16FlashAttnBwdSm80INS1_25CollectiveMainloopBwdSm80ILi2ELi2EN4cute5tupleIJNS5_1CILi128EEES8_NS7_ILi64EEEEEENS_10bfloat16_tEfNS_4arch4Sm80ELb0ELb0ELb1ELb1ELb0ELb0ELb0ELb0ELi2ELi4ELi4ELi4ELb0EEENS1_21CollectiveEpilogueBwdISA_SB_SD_Li256ELb1ELb0ELi2EEENS1_19SingleTileSchedulerILb1ELb0ELb0ELi128EEEEEEEEEvNT_6ParamsE$_ZZN4cute6upcastILi2ENS_5tupleIJNS_1CILi1EEENS1_IJNS2_ILi2EEES4_S4_EEEEEENS1_IJNS2_ILi0EEENS1_IJS3_NS2_ILi512EEEiEEEEEEEEDaRKT0_RKT1_ENKUlRKT_RKT0_E_clIS5_S9_EEDaSJ_SM_)
        /*16694*/ 	.word	0x00000000


	//----- nvinfo : EIATTR_FRAME_SIZE
	.align		4
.L_15310:
        /*16698*/ 	.byte	0x04, 0x11
        /*1669a*/ 	.short	(.L_15312 - .L_15311)
	.align		4
.L_15311:
        /*1669c*/ 	.word	index@($_ZN7cutlass13device_kernelIN5flash19enable_sm80_to_sm89INS1_16FlashAttnBwdSm80INS1_25CollectiveMainloopBwdSm80ILi2ELi2EN4cute5tupleIJNS5_1CILi128EEES8_NS7_ILi64EEEEEENS_10bfloat16_tEfNS_4arch4Sm80ELb0ELb0ELb1ELb1ELb0ELb0ELb0ELb0ELi2ELi4ELi4ELi4ELb0EEENS1_21CollectiveEpilogueBwdISA_SB_SD_Li256ELb1ELb0ELi2EEENS1_19SingleTileSchedulerILb1ELb0ELb0ELi128EEEEEEEEEvNT_6ParamsE$_ZZN4cute6upcastILi2ENS_5tupleIJNS1_IJNS_1CILi1EEENS1_IJNS2_ILi2EEES4_S4_EEEEEES4_NS1_IJS4_S4_EEEEEENS1_IJNS1_IJNS2_ILi0EEENS1_IJS3_NS2_ILi512EEEiEEEEEENS2_ILi4096EEENS1_IJiNS2_ILi8192EEEEEEEEEEEDaRKT0_RKT1_ENKUlRKT_RKT0_E_clIS7_SF_EEDaSP_SS_)
        /*166a0*/ 	.word	0x00000000


	//----- nvinfo : EIATTR_FRAME_SIZE
	.align		4
.L_15312:
        /*166a4*/ 	.byte	0x04, 0x11
        /*166a6*/ 	.short	(.L_15314 - .L_15313)
	.align		4
.L_15313:
        /*166a8*/ 	.word	index@($_ZN7cutlass13device_kernelIN5flash19enable_sm80_to_sm89INS1_16FlashAttnBwdSm80INS1_25CollectiveMainloopBwdSm80ILi2ELi2EN4cute5tupleIJNS5_1CILi128EEES8_NS7_ILi64EEEEEENS_10bfloat16_tEfNS_4arch4Sm80ELb0ELb0ELb1ELb1ELb0ELb0ELb0ELb0ELi2ELi4ELi4ELi4ELb0EEENS1_21CollectiveEpilogueBwdISA_SB_SD_Li256ELb1ELb0ELi2EEENS1_19SingleTileSchedulerILb1ELb0ELb0ELi128EEEEEEEEEvNT_6ParamsE$_ZZN4cute6upcastILi2ENS_5tupleIJNS1_IJNS_1CILi1EEENS1_IJNS2_ILi2EEES4_S4_EEEEEES4_NS1_IJS4_S4_EEEEEENS1_IJNS1_IJNS2_ILi0EEENS1_IJS3_NS2_ILi512EEEiEEEEEENS2_ILi4096EEENS1_IJiNS2_ILi8192EEEEEEEEEEEDaRKT0_RKT1_ENKUlRKT_RKT0_E_clIS6_SC_EEDaSP_SS_)
        /*166ac*/ 	.word	0x00000000


	//----- nvinfo : EIATTR_FRAME_SIZE
	.align		4
.L_15314:
        /*166b0*/ 	.byte	0x04, 0x11
        /*166b2*/ 	.short	(.L_15316 - .L_15315)
	.align		4
.L_15315:
        /*166b4*/ 	.word	index@($_ZN7cutlass13device_kernelIN5flash19enable_sm80_to_sm89INS1_16FlashAttnBwdSm80INS1_25CollectiveMainloopBwdSm80ILi2ELi2EN4cute5tupleIJNS5_1CILi128EEES8_NS7_ILi64EEEEEENS_10bfloat16_tEfNS_4arch4Sm80ELb0ELb0ELb1ELb1ELb0ELb0ELb0ELb0ELi2ELi4ELi4ELi4ELb0EEENS1_21CollectiveEpilogueBwdISA_SB_SD_Li256ELb1ELb0ELi2EEENS1_19SingleTileSchedulerILb1ELb0ELb0ELi128EEEEEEEEEvNT_6ParamsE$_ZZN4cute6detail9lift_diceINS_5tupleIJiNS_1CILi0EEEEEES5_EEDaRKT_RKT0_ENKUlRKT_RKT0_E_clIiiEEDaSE_SH_)
        /*166b8*/ 	.word	0x00000000


	//----- nvinfo : EIATTR_FRAME_SIZE
	.align		4
.L_15316:
        /*166bc*/ 	.byte	0x04, 0x11
        /*166be*/ 	.short	(.L_15318 - .L_15317)
	.align		4
.L_15317:
        /*166c0*/ 	.word	index@($_ZN7cutlass13device_kernelIN5flash19enable_sm80_to_sm89INS1_16FlashAttnBwdSm80INS1_25CollectiveMainloopBwdSm80ILi2ELi2EN4cute5tupleIJNS5_1CILi128EEES8_NS7_ILi64EEEEEENS_10bfloat16_tEfNS_4arch4Sm80ELb0ELb0ELb1ELb1ELb0ELb0ELb0ELb0ELi2ELi4ELi4ELi4ELb0EEENS1_21CollectiveEpilogueBwdISA_SB_SD_Li256ELb1ELb0ELi2EEENS1_19SingleTileSchedulerILb1ELb0ELb0ELi128EEEEEEEEEvNT_6ParamsE$_ZZN4cute6detail9lift_diceINS_5tupleIJiNS2_IJiNS_1CILi0EEEEEEEEES6_EEDaRKT_RKT0_ENKUlRKT_RKT0_E_clIiiEEDaSF_SI_)
        /*166c4*/ 	.word	0x00000000


	//----- nvinfo : EIATTR_FRAME_SIZE
	.align		4
.L_15318:
        /*166c8*/ 	.byte	0x04, 0x11
        /*166ca*/ 	.short	(.L_15320 - .L_15319)
	.align		4
.L_15319:
        /*166cc*/ 	.word	index@($_ZN7cutlass13device_kernelIN5flash19enable_sm80_to_sm89INS1_16FlashAttnBwdSm80INS1_25CollectiveMainloopBwdSm80ILi2ELi2EN4cute5tupleIJNS5_1CILi128EEES8_NS7_ILi64EEEEEENS_10bfloat16_tEfNS_4arch4Sm80ELb0ELb0ELb1ELb1ELb0ELb0ELb0ELb0ELi2ELi4ELi4ELi4ELb0EEENS1_21CollectiveEpilogueBwdISA_SB_SD_Li256ELb1ELb0ELi2EEENS1_19SingleTileSchedulerILb1ELb0ELb0ELi128EEEEEEEEEvNT_6ParamsE$_ZZN4cute6detail9lift_diceINS_5tupleIJiNS2_IJiNS_1CILi0EEEEEEEEES6_EEDaRKT_RKT0_ENKUlRKT_RKT0_E_clIS5_S5_EEDaSF_SI_)
        /*166d0*/ 	.word	0x00000000


	//----- nvinfo : EIATTR_FRAME_SIZE
	.align		4
.L_15320:
        /*166d4*/ 	.byte	0x04, 0x11
        /*166d6*/ 	.short	(.L_15322 - .L_15321)
	.align		4
.L_15321:
        /*166d8*/ 	.word	index@($_ZN7cutlass13device_kernelIN5flash19enable_sm80_to_sm89INS1_16FlashAttnBwdSm80INS1_25CollectiveMainloopBwdSm80ILi2ELi2EN4cute5tupleIJNS5_1CILi128EEES8_NS7_ILi64EEEEEENS_10bfloat16_tEfNS_4arch4Sm80ELb0ELb0ELb1ELb1ELb0ELb0ELb0ELb0ELi2ELi4ELi4ELi4ELb0EEENS1_21CollectiveEpilogueBwdISA_SB_SD_Li256ELb1ELb0ELi2EEENS1_19SingleTileSchedulerILb1ELb0ELb0ELi128EEEEEEEEEvNT_6ParamsE$_ZZN4cute6detail16composition_implINS_5tupleIJNS_1CILi8EEENS3_ILi2EEES5_S5_S4_S5_EEENS2_IJNS3_ILi1EEEiiiNS3_ILi72EEENS3_ILi512EEEEEES5_S4_EEDaRKT_RKT0_RKT1_RKT2_ENKUlRKT_T0_E_clINS2_IJNS2_IJS5_EEENS2_IJiEEES7_S7_EEENS_17integral_constantIiLi4EEEEEDaSP_SQ_)
        /*166dc*/ 	.word	0x00000000


	//----- nvinfo : EIATTR_FRAME_SIZE
	.align		4
.L_15322:
        /*166e0*/ 	.byte	0x04, 0x11
        /*166e2*/ 	.short	(.L_15324 - .L_15323)
	.align		4
.L_15323:
        /*166e4*/ 	.word	index@($_ZN7cutlass13device_kernelIN5flash19enable_sm80_to_sm89INS1_16FlashAttnBwdSm80INS1_25CollectiveMainloopBwdSm80ILi2ELi2EN4cute5tupleIJNS5_1CILi128EEES8_NS7_ILi64EEEEEENS_10bfloat16_tEfNS_4arch4Sm80ELb0ELb0ELb1ELb1ELb0ELb0ELb0ELb0ELi2ELi4ELi4ELi4ELb0EEENS1_21CollectiveEpilogueBwdISA_SB_SD_Li256ELb1ELb0ELi2EEENS1_19SingleTileSchedulerILb1ELb0ELb0ELi128EEEEEEEEEvNT_6ParamsE$_ZZN4cute6detail16composition_implINS_5tupleIJNS_1CILi8EEENS3_ILi2EEES5_S5_S4_S5_EEENS2_IJNS3_ILi1EEEiiiNS3_ILi72EEENS3_ILi512EEEEEES5_S4_EEDaRKT_RKT0_RKT1_RKT2_ENKUlRKT_T0_E_clINS2_IJNS2_IJS5_EEENS2_IJiEEES7_S7_EEENS_17integral_constantIiLi3EEEEEDaSP_SQ_)
        /*166e8*/ 	.word	0x00000000


	//----- nvinfo : EIATTR_FRAME_SIZE
	.align		4
.L_15324:
        /*166ec*/ 	.byte	0x04, 0x11
        /*166ee*/ 	.short	(.L_15326 - .L_15325)
	.align		4
.L_15325:
        /*166f0*/ 	.word	index@($_ZN7cutlass13device_kernelIN5flash19enable_sm80_to_sm89INS1_16FlashAttnBwdSm80INS1_25CollectiveMainloopBwdSm80ILi2ELi2EN4cute5tupleIJNS5_1CILi128EEES8_NS7_ILi64EEEEEENS_10bfloat16_tEfNS_4arch4Sm80ELb0ELb0ELb1ELb1ELb0ELb0ELb0ELb0ELi2ELi4ELi4ELi4ELb0EEENS1_21CollectiveEpilogueBwdISA_SB_SD_Li256ELb1ELb0ELi2EEENS1_19SingleTileSchedulerILb1ELb0ELb0ELi128EEEEEEEEEvNT_6ParamsE$_ZZN4cute6detail16composition_implINS_5tupleIJNS_1CILi8EEENS3_ILi2EEES5_S5_S4_S5_EEENS2_IJNS3_ILi1EEEiiiNS3_ILi72EEENS3_ILi512EEEEEES5_S4_EEDaRKT_RKT0_RKT1_RKT2_ENKUlRKT_T0_E_clINS2_IJNS2_IJS5_EEENS2_IJiEEES7_S7_EEENS_17integral_constantIiLi2EEEEEDaSP_SQ_)
        /*166f4*/ 	.word	0x00000000


	//----- nvinfo : EIATTR_FRAME_SIZE
	.align		4
.L_15326:
        /*166f8*/ 	.byte	0x04, 0x11
        /*166fa*/ 	.short	(.L_15328 - .L_15327)
	.align		4
.L_15327:
        /*166fc*/ 	.word	index@($_ZN7cutlass13device_kernelIN5flash19enable_sm80_to_sm89INS1_16FlashAttnBwdSm80INS1_25CollectiveMainloopBwdSm80ILi2ELi2EN4cute5tupleIJNS5_1CILi128EEES8_NS7_ILi64EEEEEENS_10bfloat16_tEfNS_4arch4Sm80ELb0ELb0ELb1ELb1ELb0ELb0ELb0ELb0ELi2ELi4ELi4ELi4ELb0EEENS1_21CollectiveEpilogueBwdISA_SB_SD_Li256ELb1ELb0ELi2EEENS1_19SingleTileSchedulerILb1ELb0ELb0ELi128EEEEEEEEEvNT_6ParamsE$_ZZN4cute6detail16composition_implINS_5tupleIJNS_1CILi8EEENS3_ILi2EEES5_S5_S4_S5_EEENS2_IJNS3_ILi1EEEiiiNS3_ILi72EEENS3_ILi512EEEEEES5_S4_EEDaRKT_RKT0_RKT1_RKT2_ENKUlRKT_T0_E_clINS2_IJNS2_IJEEEST_S5_S7_EEENS_17integral_constantIiLi1EEEEEDaSP_SQ_)
        /*16700*/ 	.word	0x00000000


	//----- nvinfo : EIATTR_FRAME_SIZE
	.align		4
.L_15328:
        /*16704*/ 	.byte	0x04, 0x11
        /*16706*/ 	.short	(.L_15330 - .L_15329)
	.align		4
.L_15329:
        /*16708*/ 	.word	index@($_ZN7cutlass13device_kernelIN5flash19enable_sm80_to_sm89INS1_16FlashAttnBwdSm80INS1_25CollectiveMainloopBwdSm80ILi2ELi2EN4cute5tupleIJNS5_1CILi128EEES8_NS7_ILi64EEEEEENS_10bfloat16_tEfNS_4arch4Sm80ELb0ELb0ELb1ELb1ELb0ELb0ELb0ELb0ELi2ELi4ELi4ELi4ELb0EEENS1_21CollectiveEpilogueBwdISA_SB_SD_Li256ELb1ELb0ELi2EEENS1_19SingleTileSchedulerILb1ELb0ELb0ELi128EEEEEEEEEvNT_6ParamsE$_ZZN4cute6detail16composition_implINS_5tupleIJNS_1CILi8EEENS3_ILi2EEES5_S5_S4_S5_EEENS2_IJNS3_ILi1EEEiiiNS3_ILi72EEENS3_ILi512EEEEEENS3_ILi4EEENS3_ILi16EEEEEDaRKT_RKT0_RKT1_RKT2_ENKUlRKT_T0_E_clINS2_IJNS2_IJS5_S5_EEENS2_IJiiEEES7_S7_EEENS_17integral_constantIiLi4EEEEEDaSR_SS_)
        /*1670c*/ 	.word	0x00000000


	//----- nvinfo : EIATTR_FRAME_SIZE
	.align		4
.L_15330:
        /*16710*/ 	.byte	0x04, 0x11
        /*16712*/ 	.short	(.L_15332 - .L_15331)
	.align		4
.L_15331:
        /*16714*/ 	.word	index@($_ZN7cutlass13device_kernelIN5flash19enable_sm80_to_sm89INS1_16FlashAttnBwdSm80INS1_25CollectiveMainloopBwdSm80ILi2ELi2EN4cute5tupleIJNS5_1CILi128EEES8_NS7_ILi64EEEEEENS_10bfloat16_tEfNS_4arch4Sm80ELb0ELb0ELb1ELb1ELb0ELb0ELb0ELb0ELi2ELi4ELi4ELi4ELb0EEENS1_21CollectiveEpilogueBwdISA_SB_SD_Li256ELb1ELb0ELi2EEENS1_19SingleTileSchedulerILb1ELb0ELb0ELi128EEEEEEEEEvNT_6ParamsE$_ZZN4cute6detail16composition_implINS_5tupleIJNS_1CILi8EEENS3_ILi2EEES5_S5_S4_S5_EEENS2_IJNS3_ILi1EEEiiiNS3_ILi72EEENS3_ILi512EEEEEENS3_ILi4EEENS3_ILi16EEEEEDaRKT_RKT0_RKT1_RKT2_ENKUlRKT_T0_E_clINS2_IJNS2_IJS5_EEENS2_IJiEEES5_S7_EEENS_17integral_constantIiLi3EEEEEDaSR_SS_)
        /*16718*/ 	.word	0x00000000


	//----- nvinfo : EIATTR_FRAME_SIZE
	.align		4
.L_15332:
        /*1671c*/ 	.byte	0x04, 0x11
        /*1671e*/ 	.short	(.L_15334 - .L_15333)
	.align		4
.L_15333:
        /*16720*/ 	.word	index@($_ZN7cutlass13device_kernelIN5flash19enable_sm80_to_sm89INS1_16FlashAttnBwdSm80INS1_25CollectiveMainloopBwdSm80ILi2ELi2EN4cute5tupleIJNS5_1CILi128EEES8_NS7_ILi64EEEEEENS_10bfloat16_tEfNS_4arch4Sm80ELb0ELb0ELb1ELb1ELb0ELb0ELb0ELb0ELi2ELi4ELi4ELi4ELb0EEENS1_21CollectiveEpilogueBwdISA_SB_SD_Li256ELb1ELb0ELi2EEENS1_19SingleTileSchedulerILb1ELb0ELb0ELi128EEEEEEEEEvNT_6ParamsE$_ZZN4cute6detail16composition_implINS_5tupleIJNS_1CILi8EEENS3_ILi2EEES5_S5_S4_S5_EEENS2_IJNS3_ILi1EEEiiiNS3_ILi72EEENS3_ILi512EEEEEENS3_ILi4EEENS3_ILi16EEEEEDaRKT_RKT0_RKT1_RKT2_ENKUlRKT_T0_E_clINS2_IJNS2_IJEEESV_SB_S7_EEENS_17integral_constantIiLi2EEEEEDaSR_SS_)
        /*16724*/ 	.word	0x00000000


	//----- nvinfo : EIATTR_FRAME_SIZE
	.align		4
.L_15334:
        /*16728*/ 	.byte	0x04, 0x11
        /*1672a*/ 	.short	(.L_15336 - .L_15335)
	.align		4
.L_15335:
        /*1672c*/ 	.word	index@($_ZN7cutlass13device_kernelIN5flash19enable_sm80_to_sm89INS1_16FlashAttnBwdSm80INS1_25CollectiveMainloopBwdSm80ILi2ELi2EN4cute5tupleIJNS5_1CILi128EEES8_NS7_ILi64EEEEEENS_10bfloat16_tEfNS_4arch4Sm80ELb0ELb0ELb1ELb1ELb0ELb0ELb0ELb0ELi2ELi4ELi4ELi4ELb0EEENS1_21CollectiveEpilogueBwdISA_SB_SD_Li256ELb1ELb0ELi2EEENS1_19SingleTileSchedulerILb1ELb0ELb0ELi128EEEEEEEEEvNT_6ParamsE$_ZZN4cute6detail16composition_implINS_5tupleIJNS_1CILi8EEENS3_ILi2EEES5_S5_S4_S5_EEENS2_IJNS3_ILi1EEEiiiNS3_ILi72EEENS3_ILi512EEEEEENS2_IJS5_S5_S5_EEENS2_IJS7_S9_S4_EEEEEDaRKT_RKT0_RKT1_RKT2_ENKUlRKT_RKT0_E_clIS5_S4_EEDaSR_SU_)
        /*16730*/ 	.word	0x00000000


	//----- nvinfo : EIATTR_FRAME_SIZE
	.align		4
.L_15336:
        /*16734*/ 	.byte	0x04, 0x11
        /*16736*/ 	.short	(.L_15338 - .L_15337)
	.align		4
.L_15337:
        /*16738*/ 	.word	index@($_ZN7cutlass13device_kernelIN5flash19enable_sm80_to_sm89INS1_16FlashAttnBwdSm80INS1_25CollectiveMainloopBwdSm80ILi2ELi2EN4cute5tupleIJNS5_1CILi128EEES8_NS7_ILi64EEEEEENS_10bfloat16_tEfNS_4arch4Sm80ELb0ELb0ELb1ELb1ELb0ELb0ELb0ELb0ELi2ELi4ELi4ELi4ELb0EEENS1_21CollectiveEpilogueBwdISA_SB_SD_Li256ELb1ELb0ELi2EEENS1_19SingleTileSchedulerILb1ELb0ELb0ELi128EEEEEEEEEvNT_6ParamsE$_ZZN4cute6detail16composition_implINS_5tupleIJNS_1CILi8EEENS3_ILi2EEES5_S5_S4_S5_EEENS2_IJNS3_ILi1EEEiiiNS3_ILi72EEENS3_ILi512EEEEEENS2_IJS5_S5_EEENS2_IJS7_S4_EEEEEDaRKT_RKT0_RKT1_RKT2_ENKUlRKT_RKT0_E_clIS5_S4_EEDaSR_SU_)
        /*1673c*/ 	.word	0x00000000


	//----- nvinfo : EIATTR_FRAME_SIZE
	.align		4
.L_15338:
        /*16740*/ 	.byte	0x04, 0x11
        /*16742*/ 	.short	(.L_15340 - .L_15339)
	.align		4
.L_15339:
        /*16744*/ 	.word	index@($_ZN7cutlass13device_kernelIN5flash19enable_sm80_to_sm89INS1_16FlashAttnBwdSm80INS1_25CollectiveMainloopBwdSm80ILi2ELi2EN4cute5tupleIJNS5_1CILi128EEES8_NS7_ILi64EEEEEENS_10bfloat16_tEfNS_4arch4Sm80ELb0ELb0ELb1ELb1ELb0ELb0ELb0ELb0ELi2ELi4ELi4ELi4ELb0EEENS1_21CollectiveEpilogueBwdISA_SB_SD_Li256ELb1ELb0ELi2EEENS1_19SingleTileSchedulerILb1ELb0ELb0ELi128EEEEEEEEEvNT_6ParamsE$_ZZN4cute6detail16composition_implINS_5tupleIJNS_1CILi8EEENS3_ILi2EEES5_S5_S4_S5_EEENS2_IJNS3_ILi1EEEiiiNS3_ILi72EEENS3_ILi512EEEEEENS2_IJNS3_ILi4EEES5_EEENS2_IJNS3_ILi16EEENS3_ILi8192EEEEEEEEDaRKT_RKT0_RKT1_RKT2_ENKUlRKT_RKT0_E_clISB_SD_EEDaSU_SX_)
        /*16748*/ 	.word	0x00000000


	//----- nvinfo : EIATTR_FRAME_SIZE
	.align		4
.L_15340:
        /*1674c*/ 	.byte	0x04, 0x11
        /*1674e*/ 	.short	(.L_15342 - .L_15341)
	.align		4
.L_15341:
        /*16750*/ 	.word	index@($_ZN7cutlass13device_kernelIN5flash19enable_sm80_to_sm89INS1_16FlashAttnBwdSm80INS1_25CollectiveMainloopBwdSm80ILi2ELi2EN4cute5tupleIJNS5_1CILi128EEES8_NS7_ILi64EEEEEENS_10bfloat16_tEfNS_4arch4Sm80ELb0ELb0ELb1ELb1ELb0ELb0ELb0ELb0ELi2ELi4ELi4ELi4ELb0EEENS1_21CollectiveEpilogueBwdISA_SB_SD_Li256ELb1ELb0ELi2EEENS1_19SingleTileSchedulerILb1ELb0ELb0ELi128EEEEEEEEEvNT_6ParamsE$_ZZN4cute6detail16composition_implINS_5tupleIJNS_1CILi8EEENS3_ILi2EEES5_S5_S4_S5_EEENS2_IJNS3_ILi1EEEiiiNS3_ILi72EEENS3_ILi512EEEEEENS2_IJNS2_IJS5_S5_S5_EEES5_NS3_ILi4EEEEEENS2_IJNS2_IJS7_S9_S4_EEENS3_ILi4096EEENS3_ILi16EEEEEEEEDaRKT_RKT0_RKT1_RKT2_ENKUlRKT_RKT0_E_clISC_SG_EEDaSW_SZ_)
        /*16754*/ 	.word	0x00000000


	//----- nvinfo : EIATTR_FRAME_SIZE
	.align		4
.L_15342:
        /*16758*/ 	.byte	0x04, 0x11
        /*1675a*/ 	.short	(.L_15344 - .L_15343)
	.align		4
.L_15343:
        /*1675c*/ 	.word	index@($_ZN7cutlass13device_kernelIN5flash19enable_sm80_to_sm89INS1_16FlashAttnBwdSm80INS1_25CollectiveMainloopBwdSm80ILi2ELi2EN4cute5tupleIJNS5_1CILi128EEES8_NS7_ILi64EEEEEENS_10bfloat16_tEfNS_4arch4Sm80ELb0ELb0ELb1ELb1ELb0ELb0ELb0ELb0ELi2ELi4ELi4ELi4ELb0EEENS1_21CollectiveEpilogueBwdISA_SB_SD_Li256ELb1ELb0ELi2EEENS1_19SingleTileSchedulerILb1ELb0ELb0ELi128EEEEEEEEEvNT_6ParamsE$_ZZN4cute6detail16composition_implINS_5tupleIJNS_1CILi8EEENS3_ILi2EEES5_S5_S4_S5_EEENS2_IJNS3_ILi1EEEiiiNS3_ILi72EEENS3_ILi512EEEEEENS2_IJNS2_IJS5_S5_S5_EEES5_NS3_ILi4EEEEEENS2_IJNS2_IJS7_S9_S4_EEENS3_ILi4096EEENS3_ILi16EEEEEEEEDaRKT_RKT0_RKT1_RKT2_ENKUlRKT_RKT0_E_clISB_SE_EEDaSW_SZ_)
        /*16760*/ 	.word	0x00000000


	//----- nvinfo : EIATTR_FRAME_SIZE
	.align		4
.L_15344:
        /*16764*/ 	.byte	0x04, 0x11
        /*16766*/ 	.short	(.L_15346 - .L_15345)
	.align		4
.L_15345:
        /*16768*/ 	.word	index@($_ZN7cutlass13device_kernelIN5flash19enable_sm80_to_sm89INS1_16FlashAttnBwdSm80INS1_25CollectiveMainloopBwdSm80ILi2ELi2EN4cute5tupleIJNS5_1CILi128EEES8_NS7_ILi64EEEEEENS_10bfloat16_tEfNS_4arch4Sm80ELb0ELb0ELb1ELb1ELb0ELb0ELb0ELb0ELi2ELi4ELi4ELi4ELb0EEENS1_21CollectiveEpilogueBwdISA_SB_SD_Li256ELb1ELb0ELi2EEENS1_19SingleTileSchedulerILb1ELb0ELb0ELi128EEEEEEEEEvNT_6ParamsE$_ZZN4cute6detail16composition_implINS_5tupleIJNS_1CILi8EEENS3_ILi2EEES5_S5_S4_S5_EEENS2_IJNS3_ILi1EEEiiiNS3_ILi72EEENS3_ILi512EEEEEENS2_IJNS2_IJS5_S5_S5_EEES5_NS2_IJNS3_ILi4EEES5_EEEEEENS2_IJNS2_IJS7_S9_S4_EEENS3_ILi4096EEENS2_IJNS3_ILi16EEENS3_ILi8192EEEEEEEEEEEDaRKT_RKT0_RKT1_RKT2_ENKUlRKT_RKT0_E_clISD_SJ_EEDaSZ_S12_)
        /*1676c*/ 	.word	0x00000000


	//----- nvinfo : EIATTR_FRAME_SIZE
	.align		4
.L_15346:
        /*16770*/ 	.byte	0x04, 0x11
        /*16772*/ 	.short	(.L_15348 - .L_15347)
	.align		4
.L_15347:
        /*16774*/ 	.word	index@($_ZN7cutlass13device_kernelIN5flash19enable_sm80_to_sm89INS1_16FlashAttnBwdSm80INS1_25CollectiveMainloopBwdSm80ILi2ELi2EN4cute5tupleIJNS5_1CILi128EEES8_NS7_ILi64EEEEEENS_10bfloat16_tEfNS_4arch4Sm80ELb0ELb0ELb1ELb1ELb0ELb0ELb0ELb0ELi2ELi4ELi4ELi4ELb0EEENS1_21CollectiveEpilogueBwdISA_SB_SD_Li256ELb1ELb0ELi2EEENS1_19SingleTileSchedulerILb1ELb0ELb0ELi128EEEEEEEEEvNT_6ParamsE$_ZZN4cute6detail16composition_implINS_5tupleIJNS_1CILi8EEENS3_ILi2EEES5_S5_S4_S5_EEENS2_IJNS3_ILi1EEEiiiNS3_ILi72EEENS3_ILi512EEEEEENS2_IJNS2_IJS5_S5_S5_EEES5_NS2_IJNS3_ILi4EEES5_EEEEEENS2_IJNS2_IJS7_S9_S4_EEENS3_ILi4096EEENS2_IJNS3_ILi16EEENS3_ILi8192EEEEEEEEEEEDaRKT_RKT0_RKT1_RKT2_ENKUlRKT_RKT0_E_clISB_SF_EEDaSZ_S12_)
        /*16778*/ 	.word	0x00000000


	//----- nvinfo : EIATTR_FRAME_SIZE
	.align		4
.L_15348:
        /*1677c*/ 	.byte	0x04, 0x11
        /*1677e*/ 	.short	(.L_15350 - .L_15349)
	.align		4
.L_15349:
        /*16780*/ 	.word	index@($_ZN7cutlass13device_kernelIN5flash19enable_sm80_to_sm89INS1_16FlashAttnBwdSm80INS1_25CollectiveMainloopBwdSm80ILi2ELi2EN4cute5tupleIJNS5_1CILi128EEES8_NS7_ILi64EEEEEENS_10bfloat16_tEfNS_4arch4Sm80ELb0ELb0ELb1ELb1ELb0ELb0ELb0ELb0ELi2ELi4ELi4ELi4ELb0EEENS1_21CollectiveEpilogueBwdISA_SB_SD_Li256ELb1ELb0ELi2EEENS1_19SingleTileSchedulerILb1ELb0ELb0ELi128EEEEEEEEEvNT_6ParamsE$_ZZN4cute6detail16composition_implINS_5tupleIJNS_1CILi8EEENS3_ILi2EEES5_S5_S4_S5_EEENS2_IJNS3_ILi1EEEiiiNS3_ILi72EEENS3_ILi512EEEEEENS2_IJNS2_IJS5_S5_EEES4_NS3_ILi4EEEEEENS2_IJNS2_IJS7_S4_EEENS3_ILi1024EEENS3_ILi16EEEEEEEEDaRKT_RKT0_RKT1_RKT2_ENKUlRKT_RKT0_E_clISC_SG_EEDaSW_SZ_)
        /*16784*/ 	.word	0x00000000


	//----- nvinfo : EIATTR_FRAME_SIZE
	.align		4
.L_15350:
        /*16788*/ 	.byte	0x04, 0x11
        /*1678a*/ 	.short	(.L_15352 - .L_15351)
	.align		4
.L_15351:
        /*1678c*/ 	.word	index@($_ZN7cutlass13device_kernelIN5flash19enable_sm80_to_sm89INS1_16FlashAttnBwdSm80INS1_25CollectiveMainloopBwdSm80ILi2ELi2EN4cute5tupleIJNS5_1CILi128EEES8_NS7_ILi64EEEEEENS_10bfloat16_tEfNS_4arch4Sm80ELb0ELb0ELb1ELb1ELb0ELb0ELb0ELb0ELi2ELi4ELi4ELi4ELb0EEENS1_21CollectiveEpilogueBwdISA_SB_SD_Li256ELb1ELb0ELi2EEENS1_19SingleTileSchedulerILb1ELb0ELb0ELi128EEEEEEEEEvNT_6ParamsE$_ZZN4cute6detail16composition_implINS_5tupleIJNS_1CILi8EEENS3_ILi2EEES5_S5_S4_S5_EEENS2_IJNS3_ILi1EEEiiiNS3_ILi72EEENS3_ILi512EEEEEENS2_IJNS2_IJS5_S5_EEES4_NS3_ILi4EEEEEENS2_IJNS2_IJS7_S4_EEENS3_ILi1024EEENS3_ILi16EEEEEEEEDaRKT_RKT0_RKT1_RKT2_ENKUlRKT_RKT0_E_clISB_SE_EEDaSW_SZ_)
        /*16790*/ 	.word	0x00000000


	//----- nvinfo : EIATTR_FRAME_SIZE
	.align		4
.L_15352:
        /*16794*/ 	.byte	0x04, 0x11
        /*16796*/ 	.short	(.L_15354 - .L_15353)
	.align		4
.L_15353:
        /*16798*/ 	.word	index@($_ZN7cutlass13device_kernelIN5flash19enable_sm80_to_sm89INS1_16FlashAttnBwdSm80INS1_25CollectiveMainloopBwdSm80ILi2ELi2EN4cute5tupleIJNS5_1CILi128EEES8_NS7_ILi64EEEEEENS_10bfloat16_tEfNS_4arch4Sm80ELb0ELb0ELb1ELb1ELb0ELb0ELb0ELb0ELi2ELi4ELi4ELi4ELb0EEENS1_21CollectiveEpilogueBwdISA_SB_SD_Li256ELb1ELb0ELi2EEENS1_19SingleTileSchedulerILb1ELb0ELb0ELi128EEEEEEEEEvNT_6ParamsE$_ZZN4cute6detail16composition_implINS_5tupleIJNS_1CILi16EEENS3_ILi2EEES5_S5_NS3_ILi4EEES5_EEENS2_IJNS3_ILi1EEEiiiNS3_ILi144EEENS3_ILi512EEEEEES6_S4_EEDaRKT_RKT0_RKT1_RKT2_ENKUlRKT_T0_E_clINS2_IJNS2_IJS5_S5_EEENS2_IJiiEEES8_S8_EEENS_17integral_constantIiLi4EEEEEDaSQ_SR_)
        /*1679c*/ 	.word	0x00000000


	//----- nvinfo : EIATTR_FRAME_SIZE
	.align		4
.L_15354:
        /*167a0*/ 	.byte	0x04, 0x11
        /*167a2*/ 	.short	(.L_15356 - .L_15355)
	.align		4
.L_15355:
        /*167a4*/ 	.word	index@($_ZN7cutlass13device_kernelIN5flash19enable_sm80_to_sm89INS1_16FlashAttnBwdSm80INS1_25CollectiveMainloopBwdSm80ILi2ELi2EN4cute5tupleIJNS5_1CILi128EEES8_NS7_ILi64EEEEEENS_10bfloat16_tEfNS_4arch4Sm80ELb0ELb0ELb1ELb1ELb0ELb0ELb0ELb0ELi2ELi4ELi4ELi4ELb0EEENS1_21CollectiveEpilogueBwdISA_SB_SD_Li256ELb1ELb0ELi2EEENS1_19SingleTileSchedulerILb1ELb0ELb0ELi128EEEEEEEEEvNT_6ParamsE$_ZZN4cute6detail16composition_implINS_5tupleIJNS_1CILi16EEENS3_ILi2EEES5_S5_NS3_ILi4EEES5_EEENS2_IJNS3_ILi1EEEiiiNS3_ILi144EEENS3_ILi512EEEEEES6_S4_EEDaRKT_RKT0_RKT1_RKT2_ENKUlRKT_T0_E_clINS2_IJNS2_IJS5_S5_EEENS2_IJiiEEES8_S8_EEENS_17integral_constantIiLi3EEEEEDaSQ_SR_)
        /*167a8*/ 	.word	0x00000000


	//----- nvinfo : EIATTR_FRAME_SIZE
	.align		4
.L_15356:
        /*167ac*/ 	.byte	0x04, 0x11
        /*167ae*/ 	.short	(.L_15358 - .L_15357)
	.align		4
.L_15357:
        /*167b0*/ 	.word	index@($_ZN7cutlass13device_kernelIN5flash19enable_sm80_to_sm89INS1_16FlashAttnBwdSm80INS1_25CollectiveMainloopBwdSm80ILi2ELi2EN4cute5tupleIJNS5_1CILi128EEES8_NS7_ILi64EEEEEENS_10bfloat16_tEfNS_4arch4Sm80ELb0ELb0ELb1ELb1ELb0ELb0ELb0ELb0ELi2ELi4ELi4ELi4ELb0EEENS1_21CollectiveEpilogueBwdISA_SB_SD_Li256ELb1ELb0ELi2EEENS1_19SingleTileSchedulerILb1ELb0ELb0ELi128EEEEEEEEEvNT_6ParamsE$_ZZN4cute6detail16composition_implINS_5tupleIJNS_1CILi16EEENS3_ILi2EEES5_S5_NS3_ILi4EEES5_EEENS2_IJNS3_ILi1EEEiiiNS3_ILi144EEENS3_ILi512EEEEEES6_S4_EEDaRKT_RKT0_RKT1_RKT2_ENKUlRKT_T0_E_clINS2_IJNS2_IJS5_EEENS2_IJiEEES5_S8_EEENS_17integral_constantIiLi2EEEEEDaSQ_SR_)
        /*167b4*/ 	.word	0x00000000


	//----- nvinfo : EIATTR_FRAME_SIZE
	.align		4
.L_15358:
        /*167b8*/ 	.byte	0x04, 0x11
        /*167ba*/ 	.short	(.L_15360 - .L_15359)
	.align		4
.L_15359:
        /*167bc*/ 	.word	index@($_ZN7cutlass13device_kernelIN5flash19enable_sm80_to_sm89INS1_16FlashAttnBwdSm80INS1_25CollectiveMainloopBwdSm80ILi2ELi2EN4cute5tupleIJNS5_1CILi128EEES8_NS7_ILi64EEEEEENS_10bfloat16_tEfNS_4arch4Sm80ELb0ELb0ELb1ELb1ELb0ELb0ELb0ELb0ELi2ELi4ELi4ELi4ELb0EEENS1_21CollectiveEpilogueBwdISA_SB_SD_Li256ELb1ELb0ELi2EEENS1_19SingleTileSchedulerILb1ELb0ELb0ELi128EEEEEEEEEvNT_6ParamsE$_ZZN4cute6detail16composition_implINS_5tupleIJNS_1CILi16EEENS3_ILi2EEES5_S5_NS3_ILi4EEES5_EEENS2_IJNS3_ILi1EEEiiiNS3_ILi144EEENS3_ILi512EEEEEES6_S4_EEDaRKT_RKT0_RKT1_RKT2_ENKUlRKT_T0_E_clINS2_IJNS2_IJEEESU_S6_S8_EEENS_17integral_constantIiLi1EEEEEDaSQ_SR_)
        /*167c0*/ 	.word	0x00000000


	//----- nvinfo : EIATTR_FRAME_SIZE
	.align		4
.L_15360:
        /*167c4*/ 	.byte	0x04, 0x11
        /*167c6*/ 	.short	(.L_15362 - .L_15361)
	.align		4
.L_15361:
        /*167c8*/ 	.word	index@($_ZN7cutlass13device_kernelIN5flash19enable_sm80_to_sm89INS1_16FlashAttnBwdSm80INS1_25CollectiveMainloopBwdSm80ILi2ELi2EN4cute5tupleIJNS5_1CILi128EEES8_NS7_ILi64EEEEEENS_10bfloat16_tEfNS_4arch4Sm80ELb0ELb0ELb1ELb1ELb0ELb0ELb0ELb0ELi2ELi4ELi4ELi4ELb0EEENS1_21CollectiveEpilogueBwdISA_SB_SD_Li256ELb1ELb0ELi2EEENS1_19SingleTileSchedulerILb1ELb0ELb0ELi128EEEEEEEEEvNT_6ParamsE$_ZZN4cute6detail16composition_implINS_5tupleIJNS_1CILi16EEENS3_ILi2EEES5_S5_NS3_ILi4EEES5_EEENS2_IJNS3_ILi1EEEiiiNS3_ILi144EEENS3_ILi512EEEEEES5_NS3_ILi64EEEEEDaRKT_RKT0_RKT1_RKT2_ENKUlRKT_T0_E_clINS2_IJNS2_IJS5_EEENS2_IJiEEES8_S8_EEENS_17integral_constantIiLi4EEEEEDaSR_SS_)
        /*167cc*/ 	.word	0x00000000


	//----- nvinfo : EIATTR_FRAME_SIZE
	.align		4
.L_15362:
        /*167d0*/ 	.byte	0x04, 0x11
        /*167d2*/ 	.short	(.L_15364 - .L_15363)
	.align		4
.L_15363:
        /*167d4*/ 	.word	index@($_ZN7cutlass13device_kernelIN5flash19enable_sm80_to_sm89INS1_16FlashAttnBwdSm80INS1_25CollectiveMainloopBwdSm80ILi2ELi2EN4cute5tupleIJNS5_1CILi128EEES8_NS7_ILi64EEEEEENS_10bfloat16_tEfNS_4arch4Sm80ELb0ELb0ELb1ELb1ELb0ELb0ELb0ELb0ELi2ELi4ELi4ELi4ELb0EEENS1_21CollectiveEpilogueBwdISA_SB_SD_Li256ELb1ELb0ELi2EEENS1_19SingleTileSchedulerILb1ELb0ELb0ELi128EEEEEEEEEvNT_6ParamsE$_ZZN4cute6detail16composition_implINS_5tupleIJNS_1CILi16EEENS3_ILi2EEES5_S5_NS3_ILi4EEES5_EEENS2_IJNS3_ILi1EEEiiiNS3_ILi144EEENS3_ILi512EEEEEES5_NS3_ILi64EEEEEDaRKT_RKT0_RKT1_RKT2_ENKUlRKT_T0_E_clINS2_IJNS2_IJEEESV_S5_S8_EEENS_17integral_constantIiLi3EEEEEDaSR_SS_)
        /*167d8*/ 	.word	0x00000000


	//----- nvinfo : EIATTR_FRAME_SIZE
	.align		4
.L_15364:
        /*167dc*/ 	.byte	0x04, 0x11
        /*167de*/ 	.short	(.L_15366 - .L_15365)
	.align		4
.L_15365:
        /*167e0*/ 	.word	index@($_ZN7cutlass13device_kernelIN5flash19enable_sm80_to_sm89INS1_16FlashAttnBwdSm80INS1_25CollectiveMainloopBwdSm80ILi2ELi2EN4cute5tupleIJNS5_1CILi128EEES8_NS7_ILi64EEEEEENS_10bfloat16_tEfNS_4arch4Sm80ELb0ELb0ELb1ELb1ELb0ELb0ELb0ELb0ELi2ELi4ELi4ELi4ELb0EEENS1_21CollectiveEpilogueBwdISA_SB_SD_Li256ELb1ELb0ELi2EEENS1_19SingleTileSchedulerILb1ELb0ELb0ELi128EEEEEEEEEvNT_6ParamsE$_ZZN4cute6detail16composition_implINS_5tupleIJNS_1CILi16EEENS3_ILi2EEES5_S5_NS3_ILi4EEES5_EEENS2_IJNS3_ILi1EEEiiiNS3_ILi144EEENS3_ILi512EEEEEENS2_IJS5_S5_EEENS2_IJNS3_ILi64EEESA_EEEEEDaRKT_RKT0_RKT1_RKT2_ENKUlRKT_RKT0_E_clIS5_SD_EEDaST_SW_)
        /*167e4*/ 	.word	0x00000000


	//----- nvinfo : EIATTR_FRAME_SIZE
	.align		4
.L_15366:
        /*167e8*/ 	.byte	0x04, 0x11
        /*167ea*/ 	.short	(.L_15368 - .L_15367)
	.align		4
.L_15367:
        /*167ec*/ 	.word	index@($_ZN7cutlass13device_kernelIN5flash19enable_sm80_to_sm89INS1_16FlashAttnBwdSm80INS1_25CollectiveMainloopBwdSm80ILi2ELi2EN4cute5tupleIJNS5_1CILi128EEES8_NS7_ILi64EEEEEENS_10bfloat16_tEfNS_4arch4Sm80ELb0ELb0ELb1ELb1ELb0ELb0ELb0ELb0ELi2ELi4ELi4ELi4ELb0EEENS1_21CollectiveEpilogueBwdISA_SB_SD_Li256ELb1ELb0ELi2EEENS1_19SingleTileSchedulerILb1ELb0ELb0ELi128EEEEEEEEEvNT_6ParamsE$_ZZN4cute6detail16composition_implINS_5tupleIJNS_1CILi16EEENS3_ILi2EEES5_S5_NS3_ILi4EEES5_EEENS2_IJNS3_ILi1EEEiiiNS3_ILi144EEENS3_ILi512EEEEEENS2_IJNS2_IJS5_S5_EEES6_NS3_ILi8EEEEEENS2_IJNS2_IJNS3_ILi64EEESA_EEES4_NS3_ILi1024EEEEEEEEDaRKT_RKT0_RKT1_RKT2_ENKUlRKT_RKT0_E_clISC_SG_EEDaSX_S10_)
        /*167f0*/ 	.word	0x00000000


	//----- nvinfo : EIATTR_FRAME_SIZE
	.align		4
.L_15368:
        /*167f4*/ 	.byte	0x04, 0x11
        /*167f6*/ 	.short	(.L_15370 - .L_15369)
	.align		4
.L_15369:
        /*167f8*/ 	.word	index@($_ZN7cutlass13device_kernelIN5flash19enable_sm80_to_sm89INS1_16FlashAttnBwdSm80INS1_25CollectiveMainloopBwdSm80ILi2ELi2EN4cute5tupleIJNS5_1CILi128EEES8_NS7_ILi64EEEEEENS_10bfloat16_tEfNS_4arch4Sm80ELb0ELb0ELb1ELb1ELb0ELb0ELb0ELb0ELi2ELi4ELi4ELi4ELb0EEENS1_21CollectiveEpilogueBwdISA_SB_SD_Li256ELb1ELb0ELi2EEENS1_19SingleTileSchedulerILb1ELb0ELb0ELi128EEEEEEEEEvNT_6ParamsE$_ZZN4cute6detail16composition_implINS_5tupleIJNS_1CILi16EEENS3_ILi2EEES5_S5_NS3_ILi4EEES5_EEENS2_IJNS3_ILi1EEEiiiNS3_ILi144EEENS3_ILi512EEEEEENS2_IJNS2_IJS5_S5_EEES6_NS3_ILi8EEEEEENS2_IJNS2_IJNS3_ILi64EEESA_EEES4_NS3_ILi1024EEEEEEEEDaRKT_RKT0_RKT1_RKT2_ENKUlRKT_RKT0_E_clIS6_S4_EEDaSX_S10_)
        /*167fc*/ 	.word	0x00000000


	//----- nvinfo : EIATTR_FRAME_SIZE
	.align		4
.L_15370:
        /*16800*/ 	.byte	0x04, 0x11
        /*16802*/ 	.short	(.L_15372 - .L_15371)
	.align		4
.L_15371:
        /*16804*/ 	.word	index@($_ZN7cutlass13device_kernelIN5flash19enable_sm80_to_sm89INS1_16FlashAttnBwdSm80INS1_25CollectiveMainloopBwdSm80ILi2ELi2EN4cute5tupleIJNS5_1CILi128EEES8_NS7_ILi64EEEEEENS_10bfloat16_tEfNS_4arch4Sm80ELb0ELb0ELb1ELb1ELb0ELb0ELb0ELb0ELi2ELi4ELi4ELi4ELb0EEENS1_21CollectiveEpilogueBwdISA_SB_SD_Li256ELb1ELb0ELi2EEENS1_19SingleTileSchedulerILb1ELb0ELb0ELi128EEEEEEEEEvNT_6ParamsE$_ZZN4cute6detail16composition_implINS_1CILi2EEEiNS_5tupleIJNS2_ILi1EEES3_EEENS4_IJNS2_ILi0EEES5_EEEEEDaRKT_RKT0_RKT1_RKT2_ENKUlRKT_RKT0_E_clIS3_S5_EEDaSN_SQ_)
        /*16808*/ 	.word	0x00000000


	//----- nvinfo : EIATTR_FRAME_SIZE
	.align		4
.L_15372:
        /*1680c*/ 	.byte	0x04, 0x11
        /*1680e*/ 	.short	(.L_15374 - .L_15373)
	.align		4
.L_15373:
        /*16810*/ 	.word	index@($_ZN7cutlass13device_kernelIN5flash19enable_sm80_to_sm89INS1_16FlashAttnBwdSm80INS1_25CollectiveMainloopBwdSm80ILi2ELi2EN4cute5tupleIJNS5_1CILi128EEES8_NS7_ILi64EEEEEENS_10bfloat16_tEfNS_4arch4Sm80ELb0ELb0ELb1ELb1ELb0ELb0ELb0ELb0ELi2ELi4ELi4ELi4ELb0EEENS1_21CollectiveEpilogueBwdISA_SB_SD_Li256ELb1ELb0ELi2EEENS1_19SingleTileSchedulerILb1ELb0ELb0ELi128EEEEEEEEEvNT_6ParamsE$_ZZN4cute6detail10lift_sliceINS_5tupleIJNS_1CILi0EEENS_10UnderscoreEEEENS2_IJNS2_IJS4_S4_EEEiEEEEEDaRKT_RKT0_ENKUlRKT_RKT0_E_clIS5_iEEDaSH_SK_)
        /*16814*/ 	.word	0x00000000


	//----- nvinfo : EIATTR_FRAME_SIZE
	.align		4
.L_15374:
        /*16818*/ 	.byte	0x04, 0x11
        /*1681a*/ 	.short	(.L_15376 - .L_15375)
	.align		4
.L_15375:
        /*1681c*/ 	.word	index@($_ZN7cutlass13device_kernelIN5flash19enable_sm80_to_sm89INS1_16FlashAttnBwdSm80INS1_25CollectiveMainloopBwdSm80ILi2ELi2EN4cute5tupleIJNS5_1CILi128EEES8_NS7_ILi64EEEEEENS_10bfloat16_tEfNS_4arch4Sm80ELb0ELb0ELb1ELb1ELb0ELb0ELb0ELb0ELi2ELi4ELi4ELi4ELb0EEENS1_21CollectiveEpilogueBwdISA_SB_SD_Li256ELb1ELb0ELi2EEENS1_19SingleTileSchedulerILb1ELb0ELb0ELi128EEEEEEEEEvNT_6ParamsE$_ZZN4cute5sliceINS_5tupleIJNS_10UnderscoreES2_iEEENS1_IJNS1_IJNS_1CILi1EEENS4_ILi0EEEEEEiNS4_ILi1024EEEEEEEEDaRKT_RKT0_ENKUlRKT_RKT0_E_clIS2_iEEDaSI_SL_)
        /*16820*/ 	.word	0x00000000


	//----- nvinfo : EIATTR_FRAME_SIZE
	.align		4
.L_15376:
        /*16824*/ 	.byte	0x04, 0x11
        /*16826*/ 	.short	(.L_15378 - .L_15377)
	.align		4
.L_15377:
        /*16828*/ 	.word	index@($_ZN7cutlass13device_kernelIN5flash19enable_sm80_to_sm89INS1_16FlashAttnBwdSm80INS1_25CollectiveMainloopBwdSm80ILi2ELi2EN4cute5tupleIJNS5_1CILi128EEES8_NS7_ILi64EEEEEENS_10bfloat16_tEfNS_4arch4Sm80ELb0ELb0ELb1ELb1ELb0ELb0ELb0ELb0ELi2ELi4ELi4ELi4ELb0EEENS1_21CollectiveEpilogueBwdISA_SB_SD_Li256ELb1ELb0ELi2EEENS1_19SingleTileSchedulerILb1ELb0ELb0ELi128EEEEEEEEEvNT_6ParamsE$_ZZN4cute5sliceINS_5tupleIJNS_10UnderscoreES2_S2_iEEENS1_IJNS1_IJNS_1CILi1EEENS4_ILi0EEEEEElS6_lEEEEEDaRKT_RKT0_ENKUlRKT_RKT0_E_clIS2_lEEDaSH_SK_)
        /*1682c*/ 	.word	0x00000000


	//----- nvinfo : EIATTR_FRAME_SIZE
	.align		4
.L_15378:
        /*16830*/ 	.byte	0x04, 0x11
        /*16832*/ 	.short	(.L_15380 - .L_15379)
	.align		4
.L_15379:
        /*16834*/ 	.word	index@($_ZN7cutlass13device_kernelIN5flash19enable_sm80_to_sm89INS1_16FlashAttnBwdSm80INS1_25CollectiveMainloopBwdSm80ILi2ELi2EN4cute5tupleIJNS5_1CILi128EEES8_NS7_ILi64EEEEEENS_10bfloat16_tEfNS_4arch4Sm80ELb0ELb0ELb1ELb1ELb0ELb0ELb0ELb0ELi2ELi4ELi4ELi4ELb0EEENS1_21CollectiveEpilogueBwdISA_SB_SD_Li256ELb1ELb0ELi2EEENS1_19SingleTileSchedulerILb1ELb0ELb0ELi128EEEEEEEEEvNT_6ParamsE$_ZZN4cute5sliceINS_5tupleIJNS_10UnderscoreES2_S2_iEEENS1_IJNS1_IJNS_1CILi1EEENS4_ILi0EEEEEEiNS4_ILi1024EEENS4_ILi8192EEEEEEEEDaRKT_RKT0_ENKUlRKT_RKT0_E_clIS2_iEEDaSJ_SM_)
        /*16838*/ 	.word	0x00000000


	//----- nvinfo : EIATTR_FRAME_SIZE
	.align		4
.L_15380:
        /*1683c*/ 	.byte	0x04, 0x11
        /*1683e*/ 	.short	(.L_15382 - .L_15381)
	.align		4
.L_15381:
        /*16840*/ 	.word	index@($_ZN7cutlass13device_kernelIN5flash19enable_sm80_to_sm89INS1_16FlashAttnBwdSm80INS1_25CollectiveMainloopBwdSm80ILi2ELi2EN4cute5tupleIJNS5_1CILi128EEES8_NS7_ILi64EEEEEENS_10bfloat16_tEfNS_4arch4Sm80ELb0ELb0ELb1ELb1ELb0ELb0ELb0ELb0ELi2ELi4ELi4ELi4ELb0EEENS1_21CollectiveEpilogueBwdISA_SB_SD_Li256ELb1ELb0ELi2EEENS1_19SingleTileSchedulerILb1ELb0ELb0ELi128EEEEEEEEEvNT_6ParamsE$_ZZN4cute5sliceINS_5tupleIJNS_10UnderscoreES2_S2_iEEENS1_IJNS1_IJNS_1CILi1EEENS4_ILi0EEEEEENS4_ILi4096EEENS1_IJiiEEENS1_IJS6_NS4_ILi8192EEEEEEEEEEEDaRKT_RKT0_ENKUlRKT_RKT0_E_clIS2_S9_EEDaSL_SO_)
        /*16844*/ 	.word	0x00000000


	//----- nvinfo : EIATTR_FRAME_SIZE
	.align		4
.L_15382:
        /*16848*/ 	.byte	0x04, 0x11
        /*1684a*/ 	.short	(.L_15384 - .L_15383)
	.align		4
.L_15383:
        /*1684c*/ 	.word	index@($_ZN7cutlass13device_kernelIN5flash19enable_sm80_to_sm89INS1_16FlashAttnBwdSm80INS1_25CollectiveMainloopBwdSm80ILi2ELi2EN4cute5tupleIJNS5_1CILi128EEES8_NS7_ILi64EEEEEENS_10bfloat16_tEfNS_4arch4Sm80ELb0ELb0ELb1ELb1ELb0ELb0ELb0ELb0ELi2ELi4ELi4ELi4ELb0EEENS1_21CollectiveEpilogueBwdISA_SB_SD_Li256ELb1ELb0ELi2EEENS1_19SingleTileSchedulerILb1ELb0ELb0ELi128EEEEEEEEEvNT_6ParamsE$_ZZN4cute5sliceINS_5tupleIJNS_10UnderscoreES2_NS_1CILi0EEEEEENS1_IJNS1_IJNS3_ILi1EEES4_EEEiNS3_ILi1024EEEEEEEEDaRKT_RKT0_ENKUlRKT_RKT0_E_clIS2_iEEDaSI_SL_)
        /*16850*/ 	.word	0x00000000


	//----- nvinfo : EIATTR_FRAME_SIZE
	.align		4
.L_15384:
        /*16854*/ 	.byte	0x04, 0x11
        /*16856*/ 	.short	(.L_15386 - .L_15385)
	.align		4
.L_15385:
        /*16858*/ 	.word	index@($_ZN7cutlass13device_kernelIN5flash19enable_sm80_to_sm89INS1_16FlashAttnBwdSm80INS1_25CollectiveMainloopBwdSm80ILi2ELi2EN4cute5tupleIJNS5_1CILi128EEES8_NS7_ILi64EEEEEENS_10bfloat16_tEfNS_4arch4Sm80ELb0ELb0ELb1ELb1ELb0ELb0ELb0ELb0ELi2ELi4ELi4ELi4ELb0EEENS1_21CollectiveEpilogueBwdISA_SB_SD_Li256ELb1ELb0ELi2EEENS1_19SingleTileSchedulerILb1ELb0ELb0ELi128EEEEEEEEEvNT_6ParamsE$_ZZN4cute5sliceINS_5tupleIJNS1_IJNS_10UnderscoreENS_1CILi0EEEEEENS1_IJS4_S2_EEEEEENS1_IJNS1_IJNS1_IJNS3_ILi1EEES4_EEES4_EEENS1_IJNS1_IJS4_S4_EEEiEEEEEEEEDaRKT_RKT0_ENKUlRKT_RKT0_E_clIS6_SC_EEDaSM_SP_)
        /*1685c*/ 	.word	0x00000000


	//----- nvinfo : EIATTR_FRAME_SIZE
	.align		4
.L_15386:
        /*16860*/ 	.byte	0x04, 0x11
        /*16862*/ 	.short	(.L_15388 - .L_15387)
	.align		4
.L_15387:
        /*16864*/ 	.word	index@($_ZN7cutlass13device_kernelIN5flash19enable_sm80_to_sm89INS1_16FlashAttnBwdSm80INS1_25CollectiveMainloopBwdSm80ILi2ELi2EN4cute5tupleIJNS5_1CILi128EEES8_NS7_ILi64EEEEEENS_10bfloat16_tEfNS_4arch4Sm80ELb0ELb0ELb1ELb1ELb0ELb0ELb0ELb0ELi2ELi4ELi4ELi4ELb0EEENS1_21CollectiveEpilogueBwdISA_SB_SD_Li256ELb1ELb0ELi2EEENS1_19SingleTileSchedulerILb1ELb0ELb0ELi128EEEEEEEEEvNT_6ParamsE$_ZZN4cute4takeILi1ELi3ENS_5tupleIJNS1_IJiNS_1CILi512EEEEEENS1_IJiiEEENS2_ILi1024EEEEEEEEDaRKT1_ENKUlDpRKT_E_clIJS5_S6_EEEDaSE_)
        /*16868*/ 	.word	0x00000000


	//----- nvinfo : EIATTR_FRAME_SIZE
	.align		4
.L_15388:
        /*1686c*/ 	.byte	0x04, 0x11
        /*1686e*/ 	.short	(.L_15390 - .L_15389)
	.align		4
.L_15389:
        /*16870*/ 	.word	index@($_ZN7cutlass13device_kernelIN5flash19enable_sm80_to_sm89INS1_16FlashAttnBwdSm80INS1_25CollectiveMainloopBwdSm80ILi2ELi2EN4cute5tupleIJNS5_1CILi128EEES8_NS7_ILi64EEEEEENS_10bfloat16_tEfNS_4arch4Sm80ELb0ELb0ELb1ELb1ELb0ELb0ELb0ELb0ELi2ELi4ELi4ELi4ELb0EEENS1_21CollectiveEpilogueBwdISA_SB_SD_Li256ELb1ELb0ELi2EEENS1_19SingleTileSchedulerILb1ELb0ELb0ELi128EEEEEEEEEvNT_6ParamsE$_ZZN4cute4takeILi1ELi3ENS_5tupleIJNS1_IJNS_1CILi1EEEiEEENS2_ILi1024EEENS1_IJiiEEEEEEEEDaRKT1_ENKUlDpRKT_E_clIJS5_S6_EEEDaSE_)
        /*16874*/ 	.word	0x00000000


	//----- nvinfo : EIATTR_FRAME_SIZE
	.align		4
.L_15390:
        /*16878*/ 	.byte	0x04, 0x11
        /*1687a*/ 	.short	(.L_15392 - .L_15391)
	.align		4
.L_15391:
        /*1687c*/ 	.word	index@($_ZN7cutlass13device_kernelIN5flash19enable_sm80_to_sm89INS1_16FlashAttnBwdSm80INS1_25CollectiveMainloopBwdSm80ILi2ELi2EN4cute5tupleIJNS5_1CILi128EEES8_NS7_ILi64EEEEEENS_10bfloat16_tEfNS_4arch4Sm80ELb0ELb0ELb1ELb1ELb0ELb0ELb0ELb0ELi2ELi4ELi4ELi4ELb0EEENS1_21CollectiveEpilogueBwdISA_SB_SD_Li256ELb1ELb0ELi2EEENS1_19SingleTileSchedulerILb1ELb0ELb0ELi128EEEEEEEEEvNT_6ParamsE$_ZZN4cute4takeILi1ELi3ENS_5tupleIJNS1_IJNS_1CILi1EEENS2_ILi512EEEiEEENS2_ILi4096EEENS1_IJiiEEEEEEEEDaRKT1_ENKUlDpRKT_E_clIJS6_S7_EEEDaSF_)
        /*16880*/ 	.word	0x00000000


	//----- nvinfo : EIATTR_FRAME_SIZE
	.align		4
.L_15392:
        /*16884*/ 	.byte	0x04, 0x11
        /*16886*/ 	.short	(.L_15394 - .L_15393)
	.align		4
.L_15393:
        /*16888*/ 	.word	index@($_ZN7cutlass13device_kernelIN5flash19enable_sm80_to_sm89INS1_16FlashAttnBwdSm80INS1_25CollectiveMainloopBwdSm80ILi2ELi2EN4cute5tupleIJNS5_1CILi128EEES8_NS7_ILi64EEEEEENS_10bfloat16_tEfNS_4arch4Sm80ELb0ELb0ELb1ELb1ELb0ELb0ELb0ELb0ELi2ELi4ELi4ELi4ELb0EEENS1_21CollectiveEpilogueBwdISA_SB_SD_Li256ELb1ELb0ELi2EEENS1_19SingleTileSchedulerILb1ELb0ELb0ELi128EEEEEEEEEvNT_6ParamsE$_ZZN4cute4takeILi1ELi3ENS_5tupleIJNS1_IJNS_1CILi1EEENS2_ILi512EEEiEEENS2_ILi4096EEENS1_IJNS1_IJiiEEENS2_ILi8192EEEEEEEEEEEDaRKT1_ENKUlDpRKT_E_clIJS6_S9_EEEDaSH_)
        /*1688c*/ 	.word	0x00000000


	//----- nvinfo : EIATTR_FRAME_SIZE
	.align		4
.L_15394:
        /*16890*/ 	.byte	0x04, 0x11
        /*16892*/ 	.short	(.L_15396 - .L_15395)
	.align		4
.L_15395:
        /*16894*/ 	.word	index@($_ZN7cutlass13device_kernelIN5flash19enable_sm80_to_sm89INS1_16FlashAttnBwdSm80INS1_25CollectiveMainloopBwdSm80ILi2ELi2EN4cute5tupleIJNS5_1CILi128EEES8_NS7_ILi64EEEEEENS_10bfloat16_tEfNS_4arch4Sm80ELb0ELb0ELb1ELb1ELb0ELb0ELb0ELb0ELi2ELi4ELi4ELi4ELb0EEENS1_21CollectiveEpilogueBwdISA_SB_SD_Li256ELb1ELb0ELi2EEENS1_19SingleTileSchedulerILb1ELb0ELb0ELi128EEEEEEEEEvNT_6ParamsE$_ZZN4cute4takeILi1ELi2ENS_5tupleIJNS1_IJNS_1CILi1EEENS2_ILi0EEEEEEiEEEEEDaRKT1_ENKUlDpRKT_E_clIJiEEEDaSD_)
        /*16898*/ 	.word	0x00000000


	//----- nvinfo : EIATTR_FRAME_SIZE
	.align		4
.L_15396:
        /*1689c*/ 	.byte	0x04, 0x11
        /*1689e*/ 	.short	(.L_15398 - .L_15397)
	.align		4
.L_15397:
        /*168a0*/ 	.word	index@($_ZN7cutlass13device_kernelIN5flash19enable_sm80_to_sm89INS1_16FlashAttnBwdSm80INS1_25CollectiveMainloopBwdSm80ILi2ELi2EN4cute5tupleIJNS5_1CILi128EEES8_NS7_ILi64EEEEEENS_10bfloat16_tEfNS_4arch4Sm80ELb0ELb0ELb1ELb1ELb0ELb0ELb0ELb0ELi2ELi4ELi4ELi4ELb0EEENS1_21CollectiveEpilogueBwdISA_SB_SD_Li256ELb1ELb0ELi2EEENS1_19SingleTileSchedulerILb1ELb0ELb0ELi128EEEEEEEEEvNT_6ParamsE$_ZZN4cute4diceINS_5tupleIJNS1_IJiNS1_IJiNS_1CILi0EEEEEEEEENS1_IJNS_10UnderscoreENS1_IJS6_S6_EEEEEEEEES9_EEDaRKT_RKT0_ENKUlRKT_RKT0_E_clIS5_S5_EEDaSI_SL_)
        /*168a4*/ 	.word	0x00000000


	//----- nvinfo : EIATTR_FRAME_SIZE
	.align		4
.L_15398:
        /*168a8*/ 	.byte	0x04, 0x11
        /*168aa*/ 	.short	(.L_15400 - .L_15399)
	.align		4
.L_15399:
        /*168ac*/ 	.word	index@($_ZN7cutlass13device_kernelIN5flash19enable_sm80_to_sm89INS1_16FlashAttnBwdSm80INS1_25CollectiveMainloopBwdSm80ILi2ELi2EN4cute5tupleIJNS5_1CILi128EEES8_NS7_ILi64EEEEEENS_10bfloat16_tEfNS_4arch4Sm80ELb0ELb0ELb1ELb1ELb0ELb0ELb0ELb0ELi2ELi4ELi4ELi4ELb0EEENS1_21CollectiveEpilogueBwdISA_SB_SD_Li256ELb1ELb0ELi2EEENS1_19SingleTileSchedulerILb1ELb0ELb0ELi128EEEEEEEEEvNT_6ParamsE$_ZZN4cute19as_arithmetic_tupleINS_15ArithmeticTupleIJiiEEEEEDaRKT_ENKUlRKT_E_clIiEEDaS8_)
        /*168b0*/ 	.word	0x00000000


	//----- nvinfo : EIATTR_FRAME_SIZE
	.align		4
.L_15400:
        /*168b4*/ 	.byte	0x04, 0x11
        /*168b6*/ 	.short	(.L_15402 - .L_15401)
	.align		4
.L_15401:
        /*168b8*/ 	.word	index@($_ZN7cutlass13device_kernelIN5flash19enable_sm80_to_sm89INS1_16FlashAttnBwdSm80INS1_25CollectiveMainloopBwdSm80ILi2ELi2EN4cute5tupleIJNS5_1CILi128EEES8_NS7_ILi64EEEEEENS_10bfloat16_tEfNS_4arch4Sm80ELb0ELb0ELb1ELb1ELb0ELb0ELb0ELb0ELi2ELi4ELi4ELi4ELb0EEENS1_21CollectiveEpilogueBwdISA_SB_SD_Li256ELb1ELb0ELi2EEENS1_19SingleTileSchedulerILb1ELb0ELb0ELi128EEEEEEEEEvNT_6ParamsE$_ZZN4cute19as_arithmetic_tupleINS_15ArithmeticTupleIJiiEEEEEDaRKT_ENKUlDpRKT_E_clIJiiEEEDaS9_)
        /*168bc*/ 	.word	0x00000000


	//----- nvinfo : EIATTR_FRAME_SIZE
	.align		4
.L_15402:
        /*168c0*/ 	.byte	0x04, 0x11
        /*168c2*/ 	.short	(.L_15404 - .L_15403)
	.align		4
.L_15403:
        /*168c4*/ 	.word	index@($_ZN7cutlass13device_kernelIN5flash19enable_sm80_to_sm89INS1_16FlashAttnBwdSm80INS1_25CollectiveMainloopBwdSm80ILi2ELi2EN4cute5tupleIJNS5_1CILi128EEES8_NS7_ILi64EEEEEENS_10bfloat16_tEfNS_4arch4Sm80ELb0ELb0ELb1ELb1ELb0ELb0ELb0ELb0ELi2ELi4ELi4ELi4ELb0EEENS1_21CollectiveEpilogueBwdISA_SB_SD_Li256ELb1ELb0ELi2EEENS1_19SingleTileSchedulerILb1ELb0ELb0ELi128EEEEEEEEEvNT_6ParamsE$_ZZN4cute16flatten_to_tupleINS_5tupleIJNS_1CILi4096EEENS1_IJiiEEEEEEEEDaRKT_ENKUlRKT_E_clIS4_EEDaSB_)
        /*168c8*/ 	.word	0x00000000


	//----- nvinfo : EIATTR_FRAME_SIZE
	.align		4
.L_15404:
        /*168cc*/ 	.byte	0x04, 0x11
        /*168ce*/ 	.short	(.L_15406 - .L_15405)
	.align		4
.L_15405:
        /*168d0*/ 	.word	index@($_ZN7cutlass13device_kernelIN5flash19enable_sm80_to_sm89INS1_16FlashAttnBwdSm80INS1_25CollectiveMainloopBwdSm80ILi2ELi2EN4cute5tupleIJNS5_1CILi128EEES8_NS7_ILi64EEEEEENS_10bfloat16_tEfNS_4arch4Sm80ELb0ELb0ELb1ELb1ELb0ELb0ELb0ELb0ELi2ELi4ELi4ELi4ELb0EEENS1_21CollectiveEpilogueBwdISA_SB_SD_Li256ELb1ELb0ELi2EEENS1_19SingleTileSchedulerILb1ELb0ELb0ELi128EEEEEEEEEvNT_6ParamsE$_ZZN4cute16flatten_to_tupleINS_5tupleIJNS_1CILi4096EEENS1_IJNS1_IJiiEEENS2_ILi8192EEEEEEEEEEEDaRKT_ENKUlRKT_E_clIS6_EEDaSD_)
        /*168d4*/ 	.word	0x00000000


	//----- nvinfo : EIATTR_FRAME_SIZE
	.align		4
.L_15406:
        /*168d8*/ 	.byte	0x04, 0x11
        /*168da*/ 	.short	(.L_15408 - .L_15407)
	.align		4
.L_15407:
        /*168dc*/ 	.word	index@($_ZN7cutlass13device_kernelIN5flash19enable_sm80_to_sm89INS1_16FlashAttnBwdSm80INS1_25CollectiveMainloopBwdSm80ILi2ELi2EN4cute5tupleIJNS5_1CILi128EEES8_NS7_ILi64EEEEEENS_10bfloat16_tEfNS_4arch4Sm80ELb0ELb0ELb1ELb1ELb0ELb0ELb0ELb0ELi2ELi4ELi4ELi4ELb0EEENS1_21CollectiveEpilogueBwdISA_SB_SD_Li256ELb1ELb0ELi2EEENS1_19SingleTileSchedulerILb1ELb0ELb0ELi128EEEEEEEEEvNT_6ParamsE$_ZZN4cute16flatten_to_tupleINS_5tupleIJNS_1CILi1024EEENS1_IJiiEEEEEEEEDaRKT_ENKUlRKT_E_clIS4_EEDaSB_)
        /*168e0*/ 	.word	0x00000000


	//----- nvinfo : EIATTR_FRAME_SIZE
	.align		4
.L_15408:
        /*168e4*/ 	.byte	0x04, 0x11
        /*168e6*/ 	.short	(.L_15410 - .L_15409)
	.align		4
.L_15409:
        /*168e8*/ 	.word	index@($_ZN7cutlass13device_kernelIN5flash19enable_sm80_to_sm89INS1_16FlashAttnBwdSm80INS1_25CollectiveMainloopBwdSm80ILi2ELi2EN4cute5tupleIJNS5_1CILi128EEES8_NS7_ILi64EEEEEENS_10bfloat16_tEfNS_4arch4Sm80ELb0ELb0ELb1ELb1ELb0ELb0ELb0ELb0ELi2ELi4ELi4ELi4ELb0EEENS1_21CollectiveEpilogueBwdISA_SB_SD_Li256ELb1ELb0ELi2EEENS1_19SingleTileSchedulerILb1ELb0ELb0ELi128EEEEEEEEEvNT_6ParamsE$_ZZN4cute16flatten_to_tupleINS_5tupleIJNS_1CILi0EEENS1_IJNS2_ILi1EEENS2_ILi512EEEiEEEEEEEEDaRKT_ENKUlRKT_E_clIS6_EEDaSD_)
        /*168ec*/ 	.word	0x00000000


	//----- nvinfo : EIATTR_FRAME_SIZE
	.align		4
.L_15410:
        /*168f0*/ 	.byte	0x04, 0x11
        /*168f2*/ 	.short	(.L_15412 - .L_15411)
	.align		4
.L_15411:
        /*168f4*/ 	.word	index@($_ZN7cutlass13device_kernelIN5flash19enable_sm80_to_sm89INS1_16FlashAttnBwdSm80INS1_25CollectiveMainloopBwdSm80ILi2ELi2EN4cute5tupleIJNS5_1CILi128EEES8_NS7_ILi64EEEEEENS_10bfloat16_tEfNS_4arch4Sm80ELb0ELb0ELb1ELb1ELb0ELb0ELb0ELb0ELi2ELi4ELi4ELi4ELb0EEENS1_21CollectiveEpilogueBwdISA_SB_SD_Li256ELb1ELb0ELi2EEENS1_19SingleTileSchedulerILb1ELb0ELb0ELi128EEEEEEEEEvNT_6ParamsE$_ZZN4cute16flatten_to_tupleINS_5tupleIJNS1_IJiiEEENS_1CILi8192EEEEEEEEDaRKT_ENKUlRKT_E_clIS2_EEDaSB_)
        /*168f8*/ 	.word	0x00000000


	//----- nvinfo : EIATTR_FRAME_SIZE
	.align		4
.L_15412:
        /*168fc*/ 	.byte	0x04, 0x11
        /*168fe*/ 	.short	(.L_15414 - .L_15413)
	.align		4
.L_15413:
        /*16900*/ 	.word	index@($_ZN7cutlass13device_kernelIN5flash19enable_sm80_to_sm89INS1_16FlashAttnBwdSm80INS1_25CollectiveMainloopBwdSm80ILi2ELi2EN4cute5tupleIJNS5_1CILi128EEES8_NS7_ILi64EEEEEENS_10bfloat16_tEfNS_4arch4Sm80ELb0ELb0ELb1ELb1ELb0ELb0ELb0ELb0ELi2ELi4ELi4ELi4ELb0EEENS1_21CollectiveEpilogueBwdISA_SB_SD_Li256ELb1ELb0ELi2EEENS1_19SingleTileSchedulerILb1ELb0ELb0ELi128EEEEEEEEEvNT_6ParamsE$_ZZN4cute16flatten_to_tupleINS_5tupleIJNS1_IJiiEEENS_1CILi1024EEEEEEEEDaRKT_ENKUlRKT_E_clIS2_EEDaSB_)
        /*16904*/ 	.word	0x00000000


	//----- nvinfo : EIATTR_FRAME_SIZE
	.align		4
.L_15414:
        /*16908*/ 	.byte	0x04, 0x11
        /*1690a*/ 	.short	(.L_15416 - .L_15415)
	.align		4
.L_15415:
        /*1690c*/ 	.word	index@($_ZN7cutlass13device_kernelIN5flash19enable_sm80_to_sm89INS1_16FlashAttnBwdSm80INS1_25CollectiveMainloopBwdSm80ILi2ELi2EN4cute5tupleIJNS5_1CILi128EEES8_NS7_ILi64EEEEEENS_10bfloat16_tEfNS_4arch4Sm80ELb0ELb0ELb1ELb1ELb0ELb0ELb0ELb0ELi2ELi4ELi4ELi4ELb0EEENS1_21CollectiveEpilogueBwdISA_SB_SD_Li256ELb1ELb0ELi2EEENS1_19SingleTileSchedulerILb1ELb0ELb0ELi128EEEEEEEEEvNT_6ParamsE$_ZZN4cute14transform_leafINS_15ArithmeticTupleIJiiEEENS_8identityEEEDaRKT_OT0_ENKUlRKT_E_clIiEEDaSB_)
        /*16910*/ 	.word	0x00000000


	//----- nvinfo : EIATTR_FRAME_SIZE
	.align		4
.L_15416:
        /*16914*/ 	.byte	0x04, 0x11
        /*16916*/ 	.short	(.L_15418 - .L_15417)
	.align		4
.L_15417:
        /*16918*/ 	.word	index@($_ZN7cutlass13device_kernelIN5flash19enable_sm80_to_sm89INS1_16FlashAttnBwdSm80INS1_25CollectiveMainloopBwdSm80ILi2ELi2EN4cute5tupleIJNS5_1CILi128EEES8_NS7_ILi64EEEEEENS_10bfloat16_tEfNS_4arch4Sm80ELb0ELb0ELb1ELb1ELb0ELb0ELb0ELb0ELi2ELi4ELi4ELi4ELb0EEENS1_21CollectiveEpilogueBwdISA_SB_SD_Li256ELb1ELb0ELi2EEENS1_19SingleTileSchedulerILb1ELb0ELb0ELi128EEEEEEEEEvNT_6ParamsE$_ZZN4cute14logical_divideINS_5tupleIJNS1_IJNS_1CILi8EEENS2_ILi1EEEEEENS1_IJNS2_ILi2EEEEEEEEENS1_IJNS1_IJS4_NS2_ILi0EEEEEENS1_IJiEEEEEENS1_IJS5_NS_6LayoutIS4_S9_EEEEEEEDaRKNSD_IT_T0_EERKT1_ENKUlRKT_RKT0_E_clINSD_IS7_SB_EESE_EEDaSQ_ST_)
        /*1691c*/ 	.word	0x00000000


	//----- nvinfo : EIATTR_FRAME_SIZE
	.align		4
.L_15418:
        /*16920*/ 	.byte	0x04, 0x11
        /*16922*/ 	.short	(.L_15420 - .L_15419)
	.align		4
.L_15419:
        /*16924*/ 	.word	index@($_ZN7cutlass13device_kernelIN5flash19enable_sm80_to_sm89INS1_16FlashAttnBwdSm80INS1_25CollectiveMainloopBwdSm80ILi2ELi2EN4cute5tupleIJNS5_1CILi128EEES8_NS7_ILi64EEEEEENS_10bfloat16_tEfNS_4arch4Sm80ELb0ELb0ELb1ELb1ELb0ELb0ELb0ELb0ELi2ELi4ELi4ELi4ELb0EEENS1_21CollectiveEpilogueBwdISA_SB_SD_Li256ELb1ELb0ELi2EEENS1_19SingleTileSchedulerILb1ELb0ELb0ELi128EEEEEEEEEvNT_6ParamsE$_ZZN4cute13to_mixed_bitsINS_5tupleIJNS_1CILi4EEENS2_ILi8EEEEEENS1_IJNS2_ILi128EEENS2_ILi0EEEEEENS1_IJiiEEEEEDaRKT_RKT0_RKT1_ENKUlRKT_RKT0_RKT1_E_clIS3_S6_iEEDaSL_SO_SR_)
        /*16928*/ 	.word	0x00000000


	//----- nvinfo : EIATTR_FRAME_SIZE
	.align		4
.L_15420:
        /*1692c*/ 	.byte	0x04, 0x11
        /*1692e*/ 	.short	(.L_15422 - .L_15421)
	.align		4
.L_15421:
        /*16930*/ 	.word	index@($_ZN7cutlass13device_kernelIN5flash19enable_sm80_to_sm89INS1_16FlashAttnBwdSm80INS1_25CollectiveMainloopBwdSm80ILi2ELi2EN4cute5tupleIJNS5_1CILi128EEES8_NS7_ILi64EEEEEENS_10bfloat16_tEfNS_4arch4Sm80ELb0ELb0ELb1ELb1ELb0ELb0ELb0ELb0ELi2ELi4ELi4ELi4ELb0EEENS1_21CollectiveEpilogueBwdISA_SB_SD_Li256ELb1ELb0ELi2EEENS1_19SingleTileSchedulerILb1ELb0ELb0ELi128EEEEEEEEEvNT_6ParamsE$_ZZN4cute13to_mixed_bitsINS_5tupleIJNS_1CILi4EEENS2_ILi8EEEEEENS1_IJNS2_ILi128EEENS2_ILi0EEEEEENS1_IJiiEEEEEDaRKT_RKT0_RKT1_ENKUlDpRKT_E_clIJNS_9MixedBitsILj0ELj384EEENS2_ILj0EEEEEEDaSM_)
        /*16934*/ 	.word	0x00000000


	//----- nvinfo : EIATTR_FRAME_SIZE
	.align		4
.L_15422:
        /*16938*/ 	.byte	0x04, 0x11
        /*1693a*/ 	.short	(.L_15424 - .L_15423)
	.align		4
.L_15423:
        /*1693c*/ 	.word	index@($_ZN7cutlass13device_kernelIN5flash19enable_sm80_to_sm89INS1_16FlashAttnBwdSm80INS1_25CollectiveMainloopBwdSm80ILi2ELi2EN4cute5tupleIJNS5_1CILi128EEES8_NS7_ILi64EEEEEENS_10bfloat16_tEfNS_4arch4Sm80ELb0ELb0ELb1ELb1ELb0ELb0ELb0ELb0ELi2ELi4ELi4ELi4ELb0EEENS1_21CollectiveEpilogueBwdISA_SB_SD_Li256ELb1ELb0ELi2EEENS1_19SingleTileSchedulerILb1ELb0ELb0ELi128EEEEEEEEEvNT_6ParamsE$_ZZN4cute13to_mixed_bitsINS_5tupleIJNS_1CILi4EEENS2_ILi8EEEEEENS1_IJNS2_ILi0EEENS2_ILi64EEEEEENS1_IJiiEEEEEDaRKT_RKT0_RKT1_ENKUlRKT_RKT0_RKT1_E_clIS4_S7_iEEDaSL_SO_SR_)
        /*16940*/ 	.word	0x00000000


	//----- nvinfo : EIATTR_FRAME_SIZE
	.align		4
.L_15424:
        /*16944*/ 	.byte	0x04, 0x11
        /*16946*/ 	.short	(.L_15426 - .L_15425)
	.align		4
.L_15425:
        /*16948*/ 	.word	index@($_ZN7cutlass13device_kernelIN5flash19enable_sm80_to_sm89INS1_16FlashAttnBwdSm80INS1_25CollectiveMainloopBwdSm80ILi2ELi2EN4cute5tupleIJNS5_1CILi128EEES8_NS7_ILi64EEEEEENS_10bfloat16_tEfNS_4arch4Sm80ELb0ELb0ELb1ELb1ELb0ELb0ELb0ELb0ELi2ELi4ELi4ELi4ELb0EEENS1_21CollectiveEpilogueBwdISA_SB_SD_Li256ELb1ELb0ELi2EEENS1_19SingleTileSchedulerILb1ELb0ELb0ELi128EEEEEEEEEvNT_6ParamsE$_ZZN4cute13to_mixed_bitsINS_5tupleIJNS_1CILi4EEENS2_ILi8EEEEEENS1_IJNS2_ILi0EEENS2_ILi64EEEEEENS1_IJiiEEEEEDaRKT_RKT0_RKT1_ENKUlDpRKT_E_clIJNS2_ILj0EEENS_9MixedBitsILj0ELj448EEEEEEDaSM_)
        /*1694c*/ 	.word	0x00000000


	//----- nvinfo : EIATTR_FRAME_SIZE
	.align		4
.L_15426:
        /*16950*/ 	.byte	0x04, 0x11
        /*16952*/ 	.short	(.L_15428 - .L_15427)
	.align		4
.L_15427:
        /*16954*/ 	.word	index@($_ZN7cutlass13device_kernelIN5flash19enable_sm80_to_sm89INS1_16FlashAttnBwdSm80INS1_25CollectiveMainloopBwdSm80ILi2ELi2EN4cute5tupleIJNS5_1CILi128EEES8_NS7_ILi64EEEEEENS_10bfloat16_tEfNS_4arch4Sm80ELb0ELb0ELb1ELb1ELb0ELb0ELb0ELb0ELi2ELi4ELi4ELi4ELb0EEENS1_21CollectiveEpilogueBwdISA_SB_SD_Li256ELb1ELb0ELi2EEENS1_19SingleTileSchedulerILb1ELb0ELb0ELi128EEEEEEEEEvNT_6ParamsE$_ZZN4cute13to_mixed_bitsINS_5tupleIJNS1_IJNS_1CILi4EEENS2_ILi8EEEEEES3_NS2_ILi1EEEEEENS1_IJNS1_IJNS2_ILi128EEENS2_ILi0EEEEEENS2_ILi16EEES9_EEENS1_IJNS1_IJiiEEEiS9_EEEEEDaRKT_RKT0_RKT1_ENKUlRKT_RKT0_RKT1_E_clIS5_SA_SD_EEDaSQ_ST_SW_)
        /*16958*/ 	.word	0x00000000


	//----- nvinfo : EIATTR_FRAME_SIZE
	.align		4
.L_15428:
        /*1695c*/ 	.byte	0x04, 0x11
        /*1695e*/ 	.short	(.L_15430 - .L_15429)
	.align		4
.L_15429:
        /*16960*/ 	.word	index@($_ZN7cutlass13device_kernelIN5flash19enable_sm80_to_sm89INS1_16FlashAttnBwdSm80INS1_25CollectiveMainloopBwdSm80ILi2ELi2EN4cute5tupleIJNS5_1CILi128EEES8_NS7_ILi64EEEEEENS_10bfloat16_tEfNS_4arch4Sm80ELb0ELb0ELb1ELb1ELb0ELb0ELb0ELb0ELi2ELi4ELi4ELi4ELb0EEENS1_21CollectiveEpilogueBwdISA_SB_SD_Li256ELb1ELb0ELi2EEENS1_19SingleTileSchedulerILb1ELb0ELb0ELi128EEEEEEEEEvNT_6ParamsE$_ZZN4cute13to_mixed_bitsINS_5tupleIJNS1_IJNS_1CILi4EEENS2_ILi8EEEEEES3_NS2_ILi1EEEEEENS1_IJNS1_IJNS2_ILi128EEENS2_ILi0EEEEEENS2_ILi16EEES9_EEENS1_IJNS1_IJiiEEEiS9_EEEEEDaRKT_RKT0_RKT1_ENKUlRKT_RKT0_RKT1_E_clIS3_SB_iEEDaSQ_ST_SW_)
        /*16964*/ 	.word	0x00000000


	//----- nvinfo : EIATTR_FRAME_SIZE
	.align		4
.L_15430:
        /*16968*/ 	.byte	0x04, 0x11
        /*1696a*/ 	.short	(.L_15432 - .L_15431)
	.align		4
.L_15431:
        /*1696c*/ 	.word	index@($_ZN7cutlass13device_kernelIN5flash19enable_sm80_to_sm89INS1_16FlashAttnBwdSm80INS1_25CollectiveMainloopBwdSm80ILi2ELi2EN4cute5tupleIJNS5_1CILi128EEES8_NS7_ILi64EEEEEENS_10bfloat16_tEfNS_4arch4Sm80ELb0ELb0ELb1ELb1ELb0ELb0ELb0ELb0ELi2ELi4ELi4ELi4ELb0EEENS1_21CollectiveEpilogueBwdISA_SB_SD_Li256ELb1ELb0ELi2EEENS1_19SingleTileSchedulerILb1ELb0ELb0ELi128EEEEEEEEEvNT_6ParamsE$_ZZN4cute13to_mixed_bitsINS_5tupleIJNS1_IJNS_1CILi4EEENS2_ILi8EEEEEES3_NS2_ILi1EEEEEENS1_IJNS1_IJNS2_ILi128EEENS2_ILi0EEEEEENS2_ILi16EEES9_EEENS1_IJNS1_IJiiEEEiS9_EEEEEDaRKT_RKT0_RKT1_ENKUlDpRKT_E_clIJNS_9MixedBitsILj0ELj384EEENSU_ILj0ELj48EEENS2_ILj0EEEEEEDaSR_)
        /*16970*/ 	.word	0x00000000


	//----- nvinfo : EIATTR_FRAME_SIZE
	.align		4
.L_15432:
        /*16974*/ 	.byte	0x04, 0x11
        /*16976*/ 	.short	(.L_15434 - .L_15433)
	.align		4
.L_15433:
        /*16978*/ 	.word	index@($_ZN7cutlass13device_kernelIN5flash19enable_sm80_to_sm89INS1_16FlashAttnBwdSm80INS1_25CollectiveMainloopBwdSm80ILi2ELi2EN4cute5tupleIJNS5_1CILi128EEES8_NS7_ILi64EEEEEENS_10bfloat16_tEfNS_4arch4Sm80ELb0ELb0ELb1ELb1ELb0ELb0ELb0ELb0ELi2ELi4ELi4ELi4ELb0EEENS1_21CollectiveEpilogueBwdISA_SB_SD_Li256ELb1ELb0ELi2EEENS1_19SingleTileSchedulerILb1ELb0ELb0ELi128EEEEEEEEEvNT_6ParamsE$_ZZN4cute13to_mixed_bitsINS_5tupleIJNS1_IJNS_1CILi4EEENS2_ILi8EEEEEES3_NS2_ILi1EEEEEENS1_IJNS1_IJNS2_ILi0EEENS2_ILi64EEEEEES8_S8_EEENS1_IJNS1_IJiiEEEiS8_EEEEEDaRKT_RKT0_RKT1_ENKUlRKT_RKT0_RKT1_E_clIS5_SA_SC_EEDaSP_SS_SV_)
        /*1697c*/ 	.word	0x00000000


	//----- nvinfo : EIATTR_FRAME_SIZE
	.align		4
.L_15434:
        /*16980*/ 	.byte	0x04, 0x11
        /*16982*/ 	.short	(.L_15436 - .L_15435)
	.align		4
.L_15435:
        /*16984*/ 	.word	index@($_ZN7cutlass13device_kernelIN5flash19enable_sm80_to_sm89INS1_16FlashAttnBwdSm80INS1_25CollectiveMainloopBwdSm80ILi2ELi2EN4cute5tupleIJNS5_1CILi128EEES8_NS7_ILi64EEEEEENS_10bfloat16_tEfNS_4arch4Sm80ELb0ELb0ELb1ELb1ELb0ELb0ELb0ELb0ELi2ELi4ELi4ELi4ELb0EEENS1_21CollectiveEpilogueBwdISA_SB_SD_Li256ELb1ELb0ELi2EEENS1_19SingleTileSchedulerILb1ELb0ELb0ELi128EEEEEEEEEvNT_6ParamsE$_ZZN4cute13to_mixed_bitsINS_5tupleIJNS1_IJNS_1CILi4EEENS2_ILi8EEEEEES3_NS2_ILi1EEEEEENS1_IJNS1_IJNS2_ILi0EEENS2_ILi64EEEEEES8_S8_EEENS1_IJNS1_IJiiEEEiS8_EEEEEDaRKT_RKT0_RKT1_ENKUlDpRKT_E_clIJNS_9MixedBitsILj0ELj448EEENS2_ILj0EEESV_EEEDaSQ_)
        /*16988*/ 	.word	0x00000000


	//----- nvinfo : EIATTR_FRAME_SIZE
	.align		4
.L_15436:
        /*1698c*/ 	.byte	0x04, 0x11
        /*1698e*/ 	.short	(.L_15438 - .L_15437)
	.align		4
.L_15437:
        /*16990*/ 	.word	index@($_ZN7cutlass13device_kernelIN5flash19enable_sm80_to_sm89INS1_16FlashAttnBwdSm80INS1_25CollectiveMainloopBwdSm80ILi2ELi2EN4cute5tupleIJNS5_1CILi128EEES8_NS7_ILi64EEEEEENS_10bfloat16_tEfNS_4arch4Sm80ELb0ELb0ELb1ELb1ELb0ELb0ELb0ELb0ELi2ELi4ELi4ELi4ELb0EEENS1_21CollectiveEpilogueBwdISA_SB_SD_Li256ELb1ELb0ELi2EEENS1_19SingleTileSchedulerILb1ELb0ELb0ELi128EEEEEEEEEvNT_6ParamsE$_ZZN4cute13to_mixed_bitsINS_5tupleIJNS1_IJNS_1CILi4EEENS2_ILi8EEEEEENS2_ILi2EEENS2_ILi1EEEEEENS1_IJNS1_IJNS2_ILi128EEENS2_ILi0EEEEEES4_SA_EEENS1_IJNS1_IJiiEEEiSA_EEEEEDaRKT_RKT0_RKT1_ENKUlRKT_RKT0_RKT1_E_clIS6_S4_iEEDaSQ_ST_SW_)
        /*16994*/ 	.word	0x00000000


	//----- nvinfo : EIATTR_FRAME_SIZE
	.align		4
.L_15438:
        /*16998*/ 	.byte	0x04, 0x11
        /*1699a*/ 	.short	(.L_15440 - .L_15439)
	.align		4
.L_15439:
        /*1699c*/ 	.word	index@($_ZN7cutlass13device_kernelIN5flash19enable_sm80_to_sm89INS1_16FlashAttnBwdSm80INS1_25CollectiveMainloopBwdSm80ILi2ELi2EN4cute5tupleIJNS5_1CILi128EEES8_NS7_ILi64EEEEEENS_10bfloat16_tEfNS_4arch4Sm80ELb0ELb0ELb1ELb1ELb0ELb0ELb0ELb0ELi2ELi4ELi4ELi4ELb0EEENS1_21CollectiveEpilogueBwdISA_SB_SD_Li256ELb1ELb0ELi2EEENS1_19SingleTileSchedulerILb1ELb0ELb0ELi128EEEEEEEEEvNT_6ParamsE$_ZZN4cute13to_mixed_bitsINS_5tupleIJNS1_IJNS_1CILi4EEENS2_ILi8EEEEEENS2_ILi2EEENS2_ILi1EEEEEENS1_IJNS1_IJNS2_ILi128EEENS2_ILi0EEEEEES4_SA_EEENS1_IJNS1_IJiiEEEiSA_EEEEEDaRKT_RKT0_RKT1_ENKUlRKT_RKT0_RKT1_E_clIS5_SB_SD_EEDaSQ_ST_SW_)
        /*169a0*/ 	.word	0x00000000


	//----- nvinfo : EIATTR_FRAME_SIZE
	.align		4
.L_15440:
        /*169a4*/ 	.byte	0x04, 0x11
        /*169a6*/ 	.short	(.L_15442 - .L_15441)
	.align		4
.L_15441:
        /*169a8*/ 	.word	index@($_ZN7cutlass13device_kernelIN5flash19enable_sm80_to_sm89INS1_16FlashAttnBwdSm80INS1_25CollectiveMainloopBwdSm80ILi2ELi2EN4cute5tupleIJNS5_1CILi128EEES8_NS7_ILi64EEEEEENS_10bfloat16_tEfNS_4arch4Sm80ELb0ELb0ELb1ELb1ELb0ELb0ELb0ELb0ELi2ELi4ELi4ELi4ELb0EEENS1_21CollectiveEpilogueBwdISA_SB_SD_Li256ELb1ELb0ELi2EEENS1_19SingleTileSchedulerILb1ELb0ELb0ELi128EEEEEEEEEvNT_6ParamsE$_ZZN4cute13to_mixed_bitsINS_5tupleIJNS1_IJNS_1CILi4EEENS2_ILi8EEEEEENS2_ILi2EEENS2_ILi1EEEEEENS1_IJNS1_IJNS2_ILi128EEENS2_ILi0EEEEEES4_SA_EEENS1_IJNS1_IJiiEEEiSA_EEEEEDaRKT_RKT0_RKT1_ENKUlDpRKT_E_clIJNS_9MixedBitsILj0ELj384EEENSU_ILj0ELj8EEENS2_ILj0EEEEEEDaSR_)
        /*169ac*/ 	.word	0x00000000


	//----- nvinfo : EIATTR_FRAME_SIZE
	.align		4
.L_15442:
        /*169b0*/ 	.byte	0x04, 0x11
        /*169b2*/ 	.short	(.L_15444 - .L_15443)
	.align		4
.L_15443:
        /*169b4*/ 	.word	index@($_ZN7cutlass13device_kernelIN5flash19enable_sm80_to_sm89INS1_16FlashAttnBwdSm80INS1_25CollectiveMainloopBwdSm80ILi2ELi2EN4cute5tupleIJNS5_1CILi128EEES8_NS7_ILi64EEEEEENS_10bfloat16_tEfNS_4arch4Sm80ELb0ELb0ELb1ELb1ELb0ELb0ELb0ELb0ELi2ELi4ELi4ELi4ELb0EEENS1_21CollectiveEpilogueBwdISA_SB_SD_Li256ELb1ELb0ELi2EEENS1_19SingleTileSchedulerILb1ELb0ELb0ELi128EEEEEEEEEvNT_6ParamsE$_ZZN4cute13to_mixed_bitsINS_5tupleIJNS1_IJNS_1CILi4EEENS2_ILi8EEEEEENS2_ILi2EEENS2_ILi1EEEEEENS1_IJNS1_IJNS2_ILi0EEENS2_ILi64EEEEEES9_S9_EEENS1_IJNS1_IJiiEEEiS9_EEEEEDaRKT_RKT0_RKT1_ENKUlRKT_RKT0_RKT1_E_clIS5_SB_SD_EEDaSQ_ST_SW_)
        /*169b8*/ 	.word	0x00000000


	//----- nvinfo : EIATTR_FRAME_SIZE
	.align		4
.L_15444:
        /*169bc*/ 	.byte	0x04, 0x11
        /*169be*/ 	.short	(.L_15446 - .L_15445)
	.align		4
.L_15445:
        /*169c0*/ 	.word	index@($_ZN7cutlass13device_kernelIN5flash19enable_sm80_to_sm89INS1_16FlashAttnBwdSm80INS1_25CollectiveMainloopBwdSm80ILi2ELi2EN4cute5tupleIJNS5_1CILi128EEES8_NS7_ILi64EEEEEENS_10bfloat16_tEfNS_4arch4Sm80ELb0ELb0ELb1ELb1ELb0ELb0ELb0ELb0ELi2ELi4ELi4ELi4ELb0EEENS1_21CollectiveEpilogueBwdISA_SB_SD_Li256ELb1ELb0ELi2EEENS1_19SingleTileSchedulerILb1ELb0ELb0ELi128EEEEEEEEEvNT_6ParamsE$_ZZN4cute13to_mixed_bitsINS_5tupleIJNS1_IJNS_1CILi4EEENS2_ILi8EEEEEENS2_ILi2EEENS2_ILi1EEEEEENS1_IJNS1_IJNS2_ILi0EEENS2_ILi64EEEEEES9_S9_EEENS1_IJNS1_IJiiEEEiS9_EEEEEDaRKT_RKT0_RKT1_ENKUlDpRKT_E_clIJNS_9MixedBitsILj0ELj448EEENS2_ILj0EEESW_EEEDaSR_)
        /*169c4*/ 	.word	0x00000000


	//----- nvinfo : EIATTR_FRAME_SIZE
	.align		4
.L_15446:
        /*169c8*/ 	.byte	0x04, 0x11
        /*169ca*/ 	.short	(.L_15448 - .L_15447)
	.align		4
.L_15447:
        /*169cc*/ 	.word	index@($_ZN7cutlass13device_kernelIN5flash19enable_sm80_to_sm89INS1_16FlashAttnBwdSm80INS1_25CollectiveMainloopBwdSm80ILi2ELi2EN4cute5tupleIJNS5_1CILi128EEES8_NS7_ILi64EEEEEENS_10bfloat16_tEfNS_4arch4Sm80ELb0ELb0ELb1ELb1ELb0ELb0ELb0ELb0ELi2ELi4ELi4ELi4ELb0EEENS1_21CollectiveEpilogueBwdISA_SB_SD_Li256ELb1ELb0ELi2EEENS1_19SingleTileSchedulerILb1ELb0ELb0ELi128EEEEEEEEEvNT_6ParamsE$_ZZN4cute12filter_tupleINS_5tupleIJiNS_1CILi0EEEEEES4_ZNS_6detail9lift_diceIS4_S4_EEDaRKT_RKT0_EUlRKT_RKT0_E_EEDaS9_SC_OT1_ENKUlDpSF_E_clIJNS1_IJiEEENS1_IJS3_EEEEEEDaSM_)
        /*169d0*/ 	.word	0x00000000


	//----- nvinfo : EIATTR_FRAME_SIZE
	.align		4
.L_15448:
        /*169d4*/ 	.byte	0x04, 0x11
        /*169d6*/ 	.short	(.L_15450 - .L_15449)
	.align		4
.L_15449:
        /*169d8*/ 	.word	index@($_ZN7cutlass13device_kernelIN5flash19enable_sm80_to_sm89INS1_16FlashAttnBwdSm80INS1_25CollectiveMainloopBwdSm80ILi2ELi2EN4cute5tupleIJNS5_1CILi128EEES8_NS7_ILi64EEEEEENS_10bfloat16_tEfNS_4arch4Sm80ELb0ELb0ELb1ELb1ELb0ELb0ELb0ELb0ELi2ELi4ELi4ELi4ELb0EEENS1_21CollectiveEpilogueBwdISA_SB_SD_Li256ELb1ELb0ELi2EEENS1_19SingleTileSchedulerILb1ELb0ELb0ELi128EEEEEEEEEvNT_6ParamsE$_ZZN4cute12filter_tupleINS_5tupleIJiNS1_IJiNS_1CILi0EEEEEEEEES5_ZNS_6detail9lift_diceIS5_S5_EEDaRKT_RKT0_EUlRKT_RKT0_E_EEDaSA_SD_OT1_ENKUlDpSG_E_clIJNS1_IJiEEES4_EEEDaSN_)
        /*169dc*/ 	.word	0x00000000


	//----- nvinfo : EIATTR_FRAME_SIZE
	.align		4
.L_15450:
        /*169e0*/ 	.byte	0x04, 0x11
        /*169e2*/ 	.short	(.L_15452 - .L_15451)
	.align		4
.L_15451:
        /*169e4*/ 	.word	index@($_ZN7cutlass13device_kernelIN5flash19enable_sm80_to_sm89INS1_16FlashAttnBwdSm80INS1_25CollectiveMainloopBwdSm80ILi2ELi2EN4cute5tupleIJNS5_1CILi128EEES8_NS7_ILi64EEEEEENS_10bfloat16_tEfNS_4arch4Sm80ELb0ELb0ELb1ELb1ELb0ELb0ELb0ELb0ELi2ELi4ELi4ELi4ELb0EEENS1_21CollectiveEpilogueBwdISA_SB_SD_Li256ELb1ELb0ELi2EEENS1_19SingleTileSchedulerILb1ELb0ELb0ELi128EEEEEEEEEvNT_6ParamsE$_ZZN4cute12filter_tupleINS_5tupleIJNS_1CILi4096EEENS1_IJiiEEEEEEZNS_16flatten_to_tupleIS5_EEDaRKT_EUlRKT_E_EEDaS9_OT0_ENKUlDpSC_E_clIJNS1_IJS3_EEES4_EEEDaSG_)
        /*169e8*/ 	.word	0x00000000


	//----- nvinfo : EIATTR_FRAME_SIZE
	.align		4
.L_15452:
        /*169ec*/ 	.byte	0x04, 0x11
        /*169ee*/ 	.short	(.L_15454 - .L_15453)
	.align		4
.L_15453:
        /*169f0*/ 	.word	index@($_ZN7cutlass13device_kernelIN5flash19enable_sm80_to_sm89INS1_16FlashAttnBwdSm80INS1_25CollectiveMainloopBwdSm80ILi2ELi2EN4cute5tupleIJNS5_1CILi128EEES8_NS7_ILi64EEEEEENS_10bfloat16_tEfNS_4arch4Sm80ELb0ELb0ELb1ELb1ELb0ELb0ELb0ELb0ELi2ELi4ELi4ELi4ELb0EEENS1_21CollectiveEpilogueBwdISA_SB_SD_Li256ELb1ELb0ELi2EEENS1_19SingleTileSchedulerILb1ELb0ELb0ELi128EEEEEEEEEvNT_6ParamsE$_ZZN4cute12filter_tupleINS_5tupleIJNS_1CILi4096EEENS1_IJNS1_IJiiEEENS2_ILi8192EEEEEEEEEZNS_16flatten_to_tupleIS7_EEDaRKT_EUlRKT_E_EEDaSB_OT0_ENKUlDpSE_E_clIJNS1_IJS3_EEENS1_IJiiS5_EEEEEEDaSI_)
        /*169f4*/ 	.word	0x00000000


	//----- nvinfo : EIATTR_FRAME_SIZE
	.align		4
.L_15454:
        /*169f8*/ 	.byte	0x04, 0x11
        /*169fa*/ 	.short	(.L_15456 - .L_15455)
	.align		4
.L_15455:
        /*169fc*/ 	.word	index@($_ZN7cutlass13device_kernelIN5flash19enable_sm80_to_sm89INS1_16FlashAttnBwdSm80INS1_25CollectiveMainloopBwdSm80ILi2ELi2EN4cute5tupleIJNS5_1CILi128EEES8_NS7_ILi64EEEEEENS_10bfloat16_tEfNS_4arch4Sm80ELb0ELb0ELb1ELb1ELb0ELb0ELb0ELb0ELi2ELi4ELi4ELi4ELb0EEENS1_21CollectiveEpilogueBwdISA_SB_SD_Li256ELb1ELb0ELi2EEENS1_19SingleTileSchedulerILb1ELb0ELb0ELi128EEEEEEEEEvNT_6ParamsE$_ZZN4cute12filter_tupleINS_5tupleIJNS_1CILi1EEENS1_IJiiiEEENS2_ILi64EEENS1_IJNS2_ILi72EEENS2_ILi144EEENS2_ILi288EEEEEENS2_ILi512EEEEEEZNS_7flattenISB_EEDaRKT_EUlRKT_E_EEDaSF_OT0_ENKUlDpSI_E_clIJNS1_IJS3_EEES4_NS1_IJS5_EEES9_NS1_IJSA_EEEEEEDaSM_)
        /*16a00*/ 	.word	0x00000000


	//----- nvinfo : EIATTR_FRAME_SIZE
	.align		4
.L_15456:
        /*16a04*/ 	.byte	0x04, 0x11
        /*16a06*/ 	.short	(.L_15458 - .L_15457)
	.align		4
.L_15457:
        /*16a08*/ 	.word	index@($_ZN7cutlass13device_kernelIN5flash19enable_sm80_to_sm89INS1_16FlashAttnBwdSm80INS1_25CollectiveMainloopBwdSm80ILi2ELi2EN4cute5tupleIJNS5_1CILi128EEES8_NS7_ILi64EEEEEENS_10bfloat16_tEfNS_4arch4Sm80ELb0ELb0ELb1ELb1ELb0ELb0ELb0ELb0ELi2ELi4ELi4ELi4ELb0EEENS1_21CollectiveEpilogueBwdISA_SB_SD_Li256ELb1ELb0ELi2EEENS1_19SingleTileSchedulerILb1ELb0ELb0ELi128EEEEEEEEEvNT_6ParamsE$_ZZN4cute12filter_tupleINS_5tupleIJNS_1CILi1EEENS1_IJNS2_ILi8EEEiiEEENS2_ILi64EEENS1_IJiNS2_ILi144EEENS2_ILi288EEEEEENS2_ILi512EEEEEEZNS_7flattenISB_EEDaRKT_EUlRKT_E_EEDaSF_OT0_ENKUlDpSI_E_clIJNS1_IJS3_EEES5_NS1_IJS6_EEES9_NS1_IJSA_EEEEEEDaSM_)
        /*16a0c*/ 	.word	0x00000000


	//----- nvinfo : EIATTR_FRAME_SIZE
	.align		4
.L_15458:
        /*16a10*/ 	.byte	0x04, 0x11
        /*16a12*/ 	.short	(.L_15460 - .L_15459)
	.align		4
.L_15459:
        /*16a14*/ 	.word	index@($_ZN7cutlass13device_kernelIN5flash19enable_sm80_to_sm89INS1_16FlashAttnBwdSm80INS1_25CollectiveMainloopBwdSm80ILi2ELi2EN4cute5tupleIJNS5_1CILi128EEES8_NS7_ILi64EEEEEENS_10bfloat16_tEfNS_4arch4Sm80ELb0ELb0ELb1ELb1ELb0ELb0ELb0ELb0ELi2ELi4ELi4ELi4ELb0EEENS1_21CollectiveEpilogueBwdISA_SB_SD_Li256ELb1ELb0ELi2EEENS1_19SingleTileSchedulerILb1ELb0ELb0ELi128EEEEEEEEEvNT_6ParamsE$_ZZN4cute12filter_tupleINS_5tupleIJNS_1CILi1024EEENS1_IJiiEEEEEEZNS_16flatten_to_tupleIS5_EEDaRKT_EUlRKT_E_EEDaS9_OT0_ENKUlDpSC_E_clIJNS1_IJS3_EEES4_EEEDaSG_)
        /*16a18*/ 	.word	0x00000000


	//----- nvinfo : EIATTR_FRAME_SIZE
	.align		4
.L_15460:
        /*16a1c*/ 	.byte	0x04, 0x11
        /*16a1e*/ 	.short	(.L_15462 - .L_15461)
	.align		4
.L_15461:
        /*16a20*/ 	.word	index@($_ZN7cutlass13device_kernelIN5flash19enable_sm80_to_sm89INS1_16FlashAttnBwdSm80INS1_25CollectiveMainloopBwdSm80ILi2ELi2EN4cute5tupleIJNS5_1CILi128EEES8_NS7_ILi64EEEEEENS_10bfloat16_tEfNS_4arch4Sm80ELb0ELb0ELb1ELb1ELb0ELb0ELb0ELb0ELi2ELi4ELi4ELi4ELb0EEENS1_21CollectiveEpilogueBwdISA_SB_SD_Li256ELb1ELb0ELi2EEENS1_19SingleTileSchedulerILb1ELb0ELb0ELi128EEEEEEEEEvNT_6ParamsE$_ZZN4cute12filter_tupleINS_5tupleIJNS_1CILi0EEENS_10UnderscoreEEEENS1_IJNS1_IJS3_S3_EEEiEEEZNS_6detail10lift_sliceIS5_S7_EEDaRKT_RKT0_EUlRKT_RKT0_E_EEDaSC_SF_OT1_ENKUlDpSI_E_clIJNS1_IJEEENS1_IJiEEEEEEDaSP_)
        /*16a24*/ 	.word	0x00000000


	//----- nvinfo : EIATTR_FRAME_SIZE
	.align		4
.L_15462:
        /*16a28*/ 	.byte	0x04, 0x11
        /*16a2a*/ 	.short	(.L_15464 - .L_15463)
	.align		4
.L_15463:
        /*16a2c*/ 	.word	index@($_ZN7cutlass13device_kernelIN5flash19enable_sm80_to_sm89INS1_16FlashAttnBwdSm80INS1_25CollectiveMainloopBwdSm80ILi2ELi2EN4cute5tupleIJNS5_1CILi128EEES8_NS7_ILi64EEEEEENS_10bfloat16_tEfNS_4arch4Sm80ELb0ELb0ELb1ELb1ELb0ELb0ELb0ELb0ELi2ELi4ELi4ELi4ELb0EEENS1_21CollectiveEpilogueBwdISA_SB_SD_Li256ELb1ELb0ELi2EEENS1_19SingleTileSchedulerILb1ELb0ELb0ELi128EEEEEEEEEvNT_6ParamsE$_ZZN4cute12filter_tupleINS_5tupleIJNS_1CILi0EEENS1_IJNS2_ILi1EEENS2_ILi512EEEiEEEEEEZNS_16flatten_to_tupleIS7_EEDaRKT_EUlRKT_E_EEDaSB_OT0_ENKUlDpSE_E_clIJNS1_IJS3_EEES6_EEEDaSI_)
        /*16a30*/ 	.word	0x00000000


	//----- nvinfo : EIATTR_FRAME_SIZE
	.align		4
.L_15464:
        /*16a34*/ 	.byte	0x04, 0x11
        /*16a36*/ 	.short	(.L_15466 - .L_15465)
	.align		4
.L_15465:
        /*16a38*/ 	.word	index@($_ZN7cutlass13device_kernelIN5flash19enable_sm80_to_sm89INS1_16FlashAttnBwdSm80INS1_25CollectiveMainloopBwdSm80ILi2ELi2EN4cute5tupleIJNS5_1CILi128EEES8_NS7_ILi64EEEEEENS_10bfloat16_tEfNS_4arch4Sm80ELb0ELb0ELb1ELb1ELb0ELb0ELb0ELb0ELi2ELi4ELi4ELi4ELb0EEENS1_21CollectiveEpilogueBwdISA_SB_SD_Li256ELb1ELb0ELi2EEENS1_19SingleTileSchedulerILb1ELb0ELb0ELi128EEEEEEEEEvNT_6ParamsE$_ZZN4cute12filter_tupleINS_5tupleIJNS_10UnderscoreES2_iEEENS1_IJNS1_IJNS_1CILi1EEENS4_ILi0EEEEEEiNS4_ILi1024EEEEEEZNS_5sliceIS3_S9_EEDaRKT_RKT0_EUlRKT_RKT0_E_EEDaSD_SG_OT1_ENKUlDpSJ_E_clIJNS1_IJS7_EEENS1_IJiEEENS1_IJEEEEEEDaSQ_)
        /*16a3c*/ 	.word	0x00000000


	//----- nvinfo : EIATTR_FRAME_SIZE
	.align		4
.L_15466:
        /*16a40*/ 	.byte	0x04, 0x11
        /*16a42*/ 	.short	(.L_15468 - .L_15467)
	.align		4
.L_15467:
        /*16a44*/ 	.word	index@($_ZN7cutlass13device_kernelIN5flash19enable_sm80_to_sm89INS1_16FlashAttnBwdSm80INS1_25CollectiveMainloopBwdSm80ILi2ELi2EN4cute5tupleIJNS5_1CILi128EEES8_NS7_ILi64EEEEEENS_10bfloat16_tEfNS_4arch4Sm80ELb0ELb0ELb1ELb1ELb0ELb0ELb0ELb0ELi2ELi4ELi4ELi4ELb0EEENS1_21CollectiveEpilogueBwdISA_SB_SD_Li256ELb1ELb0ELi2EEENS1_19SingleTileSchedulerILb1ELb0ELb0ELi128EEEEEEEEEvNT_6ParamsE$_ZZN4cute12filter_tupleINS_5tupleIJNS_10UnderscoreES2_S2_iEEENS1_IJNS1_IJNS_1CILi1EEENS4_ILi0EEEEEElS6_lEEEZNS_5sliceIS3_S8_EEDaRKT_RKT0_EUlRKT_RKT0_E_EEDaSC_SF_OT1_ENKUlDpSI_E_clIJNS1_IJS7_EEENS1_IJlEEENS1_IJS6_EEENS1_IJEEEEEEDaSP_)
        /*16a48*/ 	.word	0x00000000


	//----- nvinfo : EIATTR_FRAME_SIZE
	.align		4
.L_15468:
        /*16a4c*/ 	.byte	0x04, 0x11
        /*16a4e*/ 	.short	(.L_15470 - .L_15469)
	.align		4
.L_15469:
        /*16a50*/ 	.word	index@($_ZN7cutlass13device_kernelIN5flash19enable_sm80_to_sm89INS1_16FlashAttnBwdSm80INS1_25CollectiveMainloopBwdSm80ILi2ELi2EN4cute5tupleIJNS5_1CILi128EEES8_NS7_ILi64EEEEEENS_10bfloat16_tEfNS_4arch4Sm80ELb0ELb0ELb1ELb1ELb0ELb0ELb0ELb0ELi2ELi4ELi4ELi4ELb0EEENS1_21CollectiveEpilogueBwdISA_SB_SD_Li256ELb1ELb0ELi2EEENS1_19SingleTileSchedulerILb1ELb0ELb0ELi128EEEEEEEEEvNT_6ParamsE$_ZZN4cute12filter_tupleINS_5tupleIJNS_10UnderscoreES2_S2_iEEENS1_IJNS1_IJNS_1CILi1EEENS4_ILi0EEEEEEiNS4_ILi1024EEENS4_ILi8192EEEEEEZNS_5sliceIS3_SA_EEDaRKT_RKT0_EUlRKT_RKT0_E_EEDaSE_SH_OT1_ENKUlDpSK_E_clIJNS1_IJS7_EEENS1_IJiEEENS1_IJS8_EEENS1_IJEEEEEEDaSR_)
        /*16a54*/ 	.word	0x00000000


	//----- nvinfo : EIATTR_FRAME_SIZE
	.align		4
.L_15470:
        /*16a58*/ 	.byte	0x04, 0x11
        /*16a5a*/ 	.short	(.L_15472 - .L_15471)
	.align		4
.L_15471:
        /*16a5c*/ 	.word	index@($_ZN7cutlass13device_kernelIN5flash19enable_sm80_to_sm89INS1_16FlashAttnBwdSm80INS1_25CollectiveMainloopBwdSm80ILi2ELi2EN4cute5tupleIJNS5_1CILi128EEES8_NS7_ILi64EEEEEENS_10bfloat16_tEfNS_4arch4Sm80ELb0ELb0ELb1ELb1ELb0ELb0ELb0ELb0ELi2ELi4ELi4ELi4ELb0EEENS1_21CollectiveEpilogueBwdISA_SB_SD_Li256ELb1ELb0ELi2EEENS1_19SingleTileSchedulerILb1ELb0ELb0ELi128EEEEEEEEEvNT_6ParamsE$_ZZN4cute12filter_tupleINS_5tupleIJNS_10UnderscoreES2_S2_iEEENS1_IJNS1_IJNS_1CILi1EEENS4_ILi0EEEEEENS4_ILi4096EEENS1_IJiiEEENS1_IJS6_NS4_ILi8192EEEEEEEEEZNS_5sliceIS3_SC_EEDaRKT_RKT0_EUlRKT_RKT0_E_EEDaSG_SJ_OT1_ENKUlDpSM_E_clIJNS1_IJS7_EEENS1_IJS8_EEENS1_IJS9_EEENS1_IJEEEEEEDaST_)
        /*16a60*/ 	.word	0x00000000


	//----- nvinfo : EIATTR_FRAME_SIZE
	.align		4
.L_15472:
        /*16a64*/ 	.byte	0x04, 0x11
        /*16a66*/ 	.short	(.L_15474 - .L_15473)
	.align		4
.L_15473:
        /*16a68*/ 	.word	index@($_ZN7cutlass13device_kernelIN5flash19enable_sm80_to_sm89INS1_16FlashAttnBwdSm80INS1_25CollectiveMainloopBwdSm80ILi2ELi2EN4cute5tupleIJNS5_1CILi128EEES8_NS7_ILi64EEEEEENS_10bfloat16_tEfNS_4arch4Sm80ELb0ELb0ELb1ELb1ELb0ELb0ELb0ELb0ELi2ELi4ELi4ELi4ELb0EEENS1_21CollectiveEpilogueBwdISA_SB_SD_Li256ELb1ELb0ELi2EEENS1_19SingleTileSchedulerILb1ELb0ELb0ELi128EEEEEEEEEvNT_6ParamsE$_ZZN4cute12filter_tupleINS_5tupleIJNS_10UnderscoreES2_NS_1CILi0EEEEEENS1_IJNS1_IJNS3_ILi1EEES4_EEEiNS3_ILi1024EEEEEEZNS_5sliceIS5_S9_EEDaRKT_RKT0_EUlRKT_RKT0_E_EEDaSD_SG_OT1_ENKUlDpSJ_E_clIJNS1_IJS7_EEENS1_IJiEEENS1_IJEEEEEEDaSQ_)
        /*16a6c*/ 	.word	0x00000000


	//----- nvinfo : EIATTR_FRAME_SIZE
	.align		4
.L_15474:
        /*16a70*/ 	.byte	0x04, 0x11
        /*16a72*/ 	.short	(.L_15476 - .L_15475)
	.align		4
.L_15475:
        /*16a74*/ 	.word	index@($_ZN7cutlass13device_kernelIN5flash19enable_sm80_to_sm89INS1_16FlashAttnBwdSm80INS1_25CollectiveMainloopBwdSm80ILi2ELi2EN4cute5tupleIJNS5_1CILi128EEES8_NS7_ILi64EEEEEENS_10bfloat16_tEfNS_4arch4Sm80ELb0ELb0ELb1ELb1ELb0ELb0ELb0ELb0ELi2ELi4ELi4ELi4ELb0EEENS1_21CollectiveEpilogueBwdISA_SB_SD_Li256ELb1ELb0ELi2EEENS1_19SingleTileSchedulerILb1ELb0ELb0ELi128EEEEEEEEEvNT_6ParamsE$_ZZN4cute12filter_tupleINS_5tupleIJNS1_IJiiEEENS_1CILi8192EEEEEEZNS_16flatten_to_tupleIS5_EEDaRKT_EUlRKT_E_EEDaS9_OT0_ENKUlDpSC_E_clIJS2_NS1_IJS4_EEEEEEDaSG_)
        /*16a78*/ 	.word	0x00000000


	//----- nvinfo : EIATTR_FRAME_SIZE
	.align		4
.L_15476:
        /*16a7c*/ 	.byte	0x04, 0x11
        /*16a7e*/ 	.short	(.L_15478 - .L_15477)
	.align		4
.L_15477:
        /*16a80*/ 	.word	index@($_ZN7cutlass13device_kernelIN5flash19enable_sm80_to_sm89INS1_16FlashAttnBwdSm80INS1_25CollectiveMainloopBwdSm80ILi2ELi2EN4cute5tupleIJNS5_1CILi128EEES8_NS7_ILi64EEEEEENS_10bfloat16_tEfNS_4arch4Sm80ELb0ELb0ELb1ELb1ELb0ELb0ELb0ELb0ELi2ELi4ELi4ELi4ELb0EEENS1_21CollectiveEpilogueBwdISA_SB_SD_Li256ELb1ELb0ELi2EEENS1_19SingleTileSchedulerILb1ELb0ELb0ELi128EEEEEEEEEvNT_6ParamsE$_ZZN4cute12filter_tupleINS_5tupleIJNS1_IJiiEEENS_1CILi1024EEEEEEZNS_16flatten_to_tupleIS5_EEDaRKT_EUlRKT_E_EEDaS9_OT0_ENKUlDpSC_E_clIJS2_NS1_IJS4_EEEEEEDaSG_)
        /*16a84*/ 	.word	0x00000000


	//----- nvinfo : EIATTR_FRAME_SIZE
	.align		4
.L_15478:
        /*16a88*/ 	.byte	0x04, 0x11
        /*16a8a*/ 	.short	(.L_15480 - .L_15479)
	.align		4
.L_15479:
        /*16a8c*/ 	.word	index@($_ZN7cutlass13device_kernelIN5flash19enable_sm80_to_sm89INS1_16FlashAttnBwdSm80INS1_25CollectiveMainloopBwdSm80ILi2ELi2EN4cute5tupleIJNS5_1CILi128EEES8_NS7_ILi64EEEEEENS_10bfloat16_tEfNS_4arch4Sm80ELb0ELb0ELb1ELb1ELb0ELb0ELb0ELb0ELi2ELi4ELi4ELi4ELb0EEENS1_21CollectiveEpilogueBwdISA_SB_SD_Li256ELb1ELb0ELi2EEENS1_19SingleTileSchedulerILb1ELb0ELb0ELi128EEEEEEEEEvNT_6ParamsE$_ZZN4cute12filter_tupleINS_5tupleIJNS1_IJiNS1_IJiNS_1CILi0EEEEEEEEENS1_IJNS_10UnderscoreENS1_IJS6_S6_EEEEEEEEES9_ZNS_4diceIS9_S9_EEDaRKT_RKT0_EUlRKT_RKT0_E_EEDaSD_SG_OT1_ENKUlDpSJ_E_clIJNS1_IJiiS3_EEENS1_IJEEEEEEDaSQ_)
        /*16a90*/ 	.word	0x00000000


	//----- nvinfo : EIATTR_FRAME_SIZE
	.align		4
.L_15480:
        /*16a94*/ 	.byte	0x04, 0x11
        /*16a96*/ 	.short	(.L_15482 - .L_15481)
	.align		4
.L_15481:
        /*16a98*/ 	.word	index@($_ZN7cutlass13device_kernelIN5flash19enable_sm80_to_sm89INS1_16FlashAttnBwdSm80INS1_25CollectiveMainloopBwdSm80ILi2ELi2EN4cute5tupleIJNS5_1CILi128EEES8_NS7_ILi64EEEEEENS_10bfloat16_tEfNS_4arch4Sm80ELb0ELb0ELb1ELb1ELb0ELb0ELb0ELb0ELi2ELi4ELi4ELi4ELb0EEENS1_21CollectiveEpilogueBwdISA_SB_SD_Li256ELb1ELb0ELi2EEENS1_19SingleTileSchedulerILb1ELb0ELb0ELi128EEEEEEEEEvNT_6ParamsE$_ZZN4cute12filter_tupleINS_5tupleIJNS1_IJNS_1CILi0EEENS1_IJNS2_ILi1EEENS2_ILi512EEEiEEEEEENS2_ILi4096EEENS1_IJiNS2_ILi8192EEEEEEEEEZNS_7flattenISB_EEDaRKT_EUlRKT_E_EEDaSF_OT0_ENKUlDpSI_E_clIJNS1_IJS3_S4_S5_iEEENS1_IJS8_EEESA_EEEDaSM_)
        /*16a9c*/ 	.word	0x00000000


	//----- nvinfo : EIATTR_FRAME_SIZE
	.align		4
.L_15482:
        /*16aa0*/ 	.byte	0x04, 0x11
        /*16aa2*/ 	.short	(.L_15484 - .L_15483)
	.align		4
.L_15483:
        /*16aa4*/ 	.word	index@($_ZN7cutlass13device_kernelIN5flash19enable_sm80_to_sm89INS1_16FlashAttnBwdSm80INS1_25CollectiveMainloopBwdSm80ILi2ELi2EN4cute5tupleIJNS5_1CILi128EEES8_NS7_ILi64EEEEEENS_10bfloat16_tEfNS_4arch4Sm80ELb0ELb0ELb1ELb1ELb0ELb0ELb0ELb0ELi2ELi4ELi4ELi4ELb0EEENS1_21CollectiveEpilogueBwdISA_SB_SD_Li256ELb1ELb0ELi2EEENS1_19SingleTileSchedulerILb1ELb0ELb0ELi128EEEEEEEEEvNT_6ParamsE$_ZZN4cute12filter_tupleINS_5tupleIJNS1_IJNS_10UnderscoreENS_1CILi0EEEEEENS1_IJS4_S2_EEEEEENS1_IJNS1_IJNS1_IJNS3_ILi1EEES4_EEES4_EEENS1_IJNS1_IJS4_S4_EEEiEEEEEEZNS_5sliceIS7_SD_EEDaRKT_RKT0_EUlRKT_RKT0_E_EEDaSH_SK_OT1_ENKUlDpSN_E_clIJNS1_IJS9_EEENS1_IJiEEEEEEDaSU_)
        /*16aa8*/ 	.word	0x00000000


	//----- nvinfo : EIATTR_FRAME_SIZE
	.align		4
.L_15484:
        /*16aac*/ 	.byte	0x04, 0x11
        /*16aae*/ 	.short	(.L_15486 - .L_15485)
	.align		4
.L_15485:
        /*16ab0*/ 	.word	index@($_ZN7cutlass13device_kernelIN5flash19enable_sm80_to_sm89INS1_16FlashAttnBwdSm80INS1_25CollectiveMainloopBwdSm80ILi2ELi2EN4cute5tupleIJNS5_1CILi128EEES8_NS7_ILi64EEEEEENS_10bfloat16_tEfNS_4arch4Sm80ELb0ELb0ELb1ELb1ELb0ELb0ELb0ELb0ELi2ELi4ELi4ELi4ELb0EEENS1_21CollectiveEpilogueBwdISA_SB_SD_Li256ELb1ELb0ELi2EEENS1_19SingleTileSchedulerILb1ELb0ELb0ELi128EEEEEEEEEvNT_6ParamsE$_ZN73_INTERNAL_24fd9406_37_flash_bwd_hdim64_bf16_softcap_sm80_cu_8e232a79_33079atomicAddEPff)
        /*16ab4*/ 	.word	0x00000000


	//----- nvinfo : EIATTR_FRAME_SIZE
	.align		4
.L_15486:
        /*16ab8*/ 	.byte	0x04, 0x11
        /*16aba*/ 	.short	(.L_15488 - .L_15487)
	.align		4
.L_15487:
        /*16abc*/ 	.word	index@($_ZN7cutlass13device_kernelIN5flash19enable_sm80_to_sm89INS1_16FlashAttnBwdSm80INS1_25CollectiveMainloopBwdSm80ILi2ELi2EN4cute5tupleIJNS5_1CILi128EEES8_NS7_ILi64EEEEEENS_10bfloat16_tEfNS_4arch4Sm80ELb0ELb0ELb1ELb1ELb0ELb0ELb0ELb0ELi2ELi4ELi4ELi4ELb0EEENS1_21CollectiveEpilogueBwdISA_SB_SD_Li256ELb1ELb0ELi2EEENS1_19SingleTileSchedulerILb1ELb0ELb0ELi128EEEEEEEEEvNT_6ParamsE$_ZN73_INTERNAL_24fd9406_37_flash_bwd_hdim64_bf16_softcap_sm80_cu_8e232a79_330724__cvta_generic_to_sharedEPKv)
        /*16ac0*/ 	.word	0x00000000


	//----- nvinfo : EIATTR_FRAME_SIZE
	.align		4
.L_15488:
        /*16ac4*/ 	.byte	0x04, 0x11
        /*16ac6*/ 	.short	(.L_15490 - .L_15489)
	.align		4
.L_15489:
        /*16ac8*/ 	.word	index@($_ZN7cutlass13device_kernelIN5flash19enable_sm80_to_sm89INS1_16FlashAttnBwdSm80INS1_25CollectiveMainloopBwdSm80ILi2ELi2EN4cute5tupleIJNS5_1CILi128EEES8_NS7_ILi64EEEEEENS_10bfloat16_tEfNS_4arch4Sm80ELb0ELb0ELb1ELb1ELb0ELb0ELb0ELb0ELi2ELi4ELi4ELi4ELb0EEENS1_21CollectiveEpilogueBwdISA_SB_SD_Li256ELb1ELb0ELi2EEENS1_19SingleTileSchedulerILb1ELb0ELb0ELi128EEEEEEEEEvNT_6ParamsE$_ZN4cute8smem_ptrIPjECI1NS_12iter_adaptorIS1_S2_EEES1_)
        /*16acc*/ 	.word	0x00000000


	//----- nvinfo : EIATTR_FRAME_SIZE
	.align		4
.L_15490:
        /*16ad0*/ 	.byte	0x04, 0x11
        /*16ad2*/ 	.short	(.L_15492 - .L_15491)
	.align		4
.L_15491:
        /*16ad4*/ 	.word	index@($_ZN7cutlass13device_kernelIN5flash19enable_sm80_to_sm89INS1_16FlashAttnBwdSm80INS1_25CollectiveMainloopBwdSm80ILi2ELi2EN4cute5tupleIJNS5_1CILi128EEES8_NS7_ILi64EEEEEENS_10bfloat16_tEfNS_4arch4Sm80ELb0ELb0ELb1ELb1ELb0ELb0ELb0ELb0ELi2ELi4ELi4ELi4ELb0EEENS1_21CollectiveEpilogueBwdISA_SB_SD_Li256ELb1ELb0ELi2EEENS1_19SingleTileSchedulerILb1ELb0ELb0ELi128EEEEEEEEEvNT_6ParamsE$_ZN4cute8smem_ptrIPfECI1NS_12iter_adaptorIS1_S2_EEES1_)
        /*16ad8*/ 	.word	0x00000000


	//----- nvinfo : EIATTR_FRAME_SIZE
	.align		4
.L_15492:
        /*16adc*/ 	.byte	0x04, 0x11
        /*16ade*/ 	.short	(.L_15494 - .L_15493)
	.align		4
.L_15493:
        /*16ae0*/ 	.word	index@($_ZN7cutlass13device_kernelIN5flash19enable_sm80_to_sm89INS1_16FlashAttnBwdSm80INS1_25CollectiveMainloopBwdSm80ILi2ELi2EN4cute5tupleIJNS5_1CILi128EEES8_NS7_ILi64EEEEEENS_10bfloat16_tEfNS_4arch4Sm80ELb0ELb0ELb1ELb1ELb0ELb0ELb0ELb0ELi2ELi4ELi4ELi4ELb0EEENS1_21CollectiveEpilogueBwdISA_SB_SD_Li256ELb1ELb0ELi2EEENS1_19SingleTileSchedulerILb1ELb0ELb0ELi128EEEEEEEEEvNT_6ParamsE$_ZN4cute8smem_ptrIPN7cutlass9uint128_tEECI1NS_12iter_adaptorIS3_S4_EEES3_)
        /*16ae4*/ 	.word	0x00000000


	//----- nvinfo : EIATTR_FRAME_SIZE
	.align		4
.L_15494:
        /*16ae8*/ 	.byte	0x04, 0x11
        /*16aea*/ 	.short	(.L_15496 - .L_15495)
	.align		4
.L_15495:
        /*16aec*/ 	.word	index@($_ZN7cutlass13device_kernelIN5flash19enable_sm80_to_sm89INS1_16FlashAttnBwdSm80INS1_25CollectiveMainloopBwdSm80ILi2ELi2EN4cute5tupleIJNS5_1CILi128EEES8_NS7_ILi64EEEEEENS_10bfloat16_tEfNS_4arch4Sm80ELb0ELb0ELb1ELb1ELb0ELb0ELb0ELb0ELi2ELi4ELi4ELi4ELb0EEENS1_21CollectiveEpilogueBwdISA_SB_SD_Li256ELb1ELb0ELi2EEENS1_19SingleTileSchedulerILb1ELb0ELb0ELi128EEEEEEEEEvNT_6ParamsE$_ZN4cute8smem_ptrIPN7cutlass10bfloat16_tEECI1NS_12iter_adaptorIS3_S4_EEES3_)
        /*16af0*/ 	.word	0x00000000


	//----- nvinfo : EIATTR_FRAME_SIZE
	.align		4
.L_15496:
        /*16af4*/ 	.byte	0x04, 0x11
        /*16af6*/ 	.short	(.L_15498 - .L_15497)
	.align		4
.L_15497:
        /*16af8*/ 	.word	index@($_ZN7cutlass13device_kernelIN5flash19enable_sm80_to_sm89INS1_16FlashAttnBwdSm80INS1_25CollectiveMainloopBwdSm80ILi2ELi2EN4cute5tupleIJNS5_1CILi128EEES8_NS7_ILi64EEEEEENS_10bfloat16_tEfNS_4arch4Sm80ELb0ELb0ELb1ELb1ELb0ELb0ELb0ELb0ELi2ELi4ELi4ELi4ELb0EEENS1_21CollectiveEpilogueBwdISA_SB_SD_Li256ELb1ELb0ELi2EEENS1_19SingleTileSchedulerILb1ELb0ELb0ELi128EEEEEEEEEvNT_6ParamsE$_ZN4cute8gmem_ptrIPfECI1NS_12iter_adaptorIS1_S2_EEES1_)
        /*16afc*/ 	.word	0x00000000


	//----- nvinfo : EIATTR_FRAME_SIZE
	.align		4
.L_15498:
        /*16b00*/ 	.byte	0x04, 0x11
        /*16b02*/ 	.short	(.L_15500 - .L_15499)
	.align		4
.L_15499:
        /*16b04*/ 	.word	index@($_ZN7cutlass13device_kernelIN5flash19enable_sm80_to_sm89INS1_16FlashAttnBwdSm80INS1_25CollectiveMainloopBwdSm80ILi2ELi2EN4cute5tupleIJNS5_1CILi128EEES8_NS7_ILi64EEEEEENS_10bfloat16_tEfNS_4arch4Sm80ELb0ELb0ELb1ELb1ELb0ELb0ELb0ELb0ELi2ELi4ELi4ELi4ELb0EEENS1_21CollectiveEpilogueBwdISA_SB_SD_Li256ELb1ELb0ELi2EEENS1_19SingleTileSchedulerILb1ELb0ELb0ELi128EEEEEEEEEvNT_6ParamsE$_ZN4cute8gmem_ptrIPKfECI1NS_12iter_adaptorIS2_S3_EEES2_)
        /*16b08*/ 	.word	0x00000000


	//----- nvinfo : EIATTR_FRAME_SIZE
	.align		4
.L_15500:
        /*16b0c*/ 	.byte	0x04, 0x11
        /*16b0e*/ 	.short	(.L_15502 - .L_15501)
	.align		4
.L_15501:
        /*16b10*/ 	.word	index@($_ZN7cutlass13device_kernelIN5flash19enable_sm80_to_sm89INS1_16FlashAttnBwdSm80INS1_25CollectiveMainloopBwdSm80ILi2ELi2EN4cute5tupleIJNS5_1CILi128EEES8_NS7_ILi64EEEEEENS_10bfloat16_tEfNS_4arch4Sm80ELb0ELb0ELb1ELb1ELb0ELb0ELb0ELb0ELi2ELi4ELi4ELi4ELb0EEENS1_21CollectiveEpilogueBwdISA_SB_SD_Li256ELb1ELb0ELi2EEENS1_19SingleTileSchedulerILb1ELb0ELb0ELi128EEEEEEEEEvNT_6ParamsE$_ZN4cute8gmem_ptrIPKN7cutlass9uint128_tEECI1NS_12iter_adaptorIS4_S5_EEES4_)
        /*16b14*/ 	.word	0x00000000


	//----- nvinfo : EIATTR_FRAME_SIZE
	.align		4
.L_15502:
        /*16b18*/ 	.byte	0x04, 0x11
        /*16b1a*/ 	.short	(.L_15504 - .L_15503)
	.align		4
.L_15503:
        /*16b1c*/ 	.word	index@($_ZN7cutlass13device_kernelIN5flash19enable_sm80_to_sm89INS1_16FlashAttnBwdSm80INS1_25CollectiveMainloopBwdSm80ILi2ELi2EN4cute5tupleIJNS5_1CILi128EEES8_NS7_ILi64EEEEEENS_10bfloat16_tEfNS_4arch4Sm80ELb0ELb0ELb1ELb1ELb0ELb0ELb0ELb0ELi2ELi4ELi4ELi4ELb0EEENS1_21CollectiveEpilogueBwdISA_SB_SD_Li256ELb1ELb0ELi2EEENS1_19SingleTileSchedulerILb1ELb0ELb0ELi128EEEEEEEEEvNT_6ParamsE$_ZN4cute8gmem_ptrIPKN7cutlass10bfloat16_tEECI1NS_12iter_adaptorIS4_S5_EEES4_)
        /*16b20*/ 	.word	0x00000000


	//----- nvinfo : EIATTR_FRAME_SIZE
	.align		4
.L_15504:
        /*16b24*/ 	.byte	0x04, 0x11
        /*16b26*/ 	.short	(.L_15506 - .L_15505)
	.align		4
.L_15505:
        /*16b28*/ 	.word	index@($_ZN7cutlass13device_kernelIN5flash19enable_sm80_to_sm89INS1_16FlashAttnBwdSm80INS1_25CollectiveMainloopBwdSm80ILi2ELi2EN4cute5tupleIJNS5_1CILi128EEES8_NS7_ILi64EEEEEENS_10bfloat16_tEfNS_4arch4Sm80ELb0ELb0ELb1ELb1ELb0ELb0ELb0ELb0ELi2ELi4ELi4ELi4ELb0EEENS1_21CollectiveEpilogueBwdISA_SB_SD_Li256ELb1ELb0ELi2EEENS1_19SingleTileSchedulerILb1ELb0ELb0ELi128EEEEEEEEEvNT_6ParamsE$_ZN4cute5tupleIJiiEEC2ERKiS3_)
        /*16b2c*/ 	.word	0x00000000


	//----- nvinfo : EIATTR_FRAME_SIZE
	.align		4
.L_15506:
        /*16b30*/ 	.byte	0x04, 0x11
        /*16b32*/ 	.short	(.L_15508 - .L_15507)
	.align		4
.L_15507:
        /*16b34*/ 	.word	index@($_ZN7cutlass13device_kernelIN5flash19enable_sm80_to_sm89INS1_16FlashAttnBwdSm80INS1_25CollectiveMainloopBwdSm80ILi2ELi2EN4cute5tupleIJNS5_1CILi128EEES8_NS7_ILi64EEEEEENS_10bfloat16_tEfNS_4arch4Sm80ELb0ELb0ELb1ELb1ELb0ELb0ELb0ELb0ELi2ELi4ELi4ELi4ELb0EEENS1_21CollectiveEpilogueBwdISA_SB_SD_Li256ELb1ELb0ELi2EEENS1_19SingleTileSchedulerILb1ELb0ELb0ELi128EEEEEEEEEvNT_6ParamsE$_ZN4cute5tupleIJiNS_1CILi0EEEEEC2ERKiRKS2_)
        /*16b38*/ 	.word	0x00000000


	//----- nvinfo : EIATTR_FRAME_SIZE
	.align		4
.L_15508:
        /*16b3c*/ 	.byte	0x04, 0x11
        /*16b3e*/ 	.short	(.L_15510 - .L_15509)
	.align		4
.L_15509:
        /*16b40*/ 	.word	index@($_ZN7cutlass13device_kernelIN5flash19enable_sm80_to_sm89INS1_16FlashAttnBwdSm80INS1_25CollectiveMainloopBwdSm80ILi2ELi2EN4cute5tupleIJNS5_1CILi128EEES8_NS7_ILi64EEEEEENS_10bfloat16_tEfNS_4arch4Sm80ELb0ELb0ELb1ELb1ELb0ELb0ELb0ELb0ELi2ELi4ELi4ELi4ELb0EEENS1_21CollectiveEpilogueBwdISA_SB_SD_Li256ELb1ELb0ELi2EEENS1_19SingleTileSchedulerILb1ELb0ELb0ELi128EEEEEEEEEvNT_6ParamsE$_ZN4cute5tupleIJiEEC2ERKi)
        /*16b44*/ 	.word	0x00000000


	//----- nvinfo : EIATTR_FRAME_SIZE
	.align		4
.L_15510:
        /*16b48*/ 	.byte	0x04, 0x11
        /*16b4a*/ 	.short	(.L_15512 - .L_15511)
	.align		4
.L_15511:
        /*16b4c*/ 	.word	index@($_ZN7cutlass13device_kernelIN5flash19enable_sm80_to_sm89INS1_16FlashAttnBwdSm80INS1_25CollectiveMainloopBwdSm80ILi2ELi2EN4cute5tupleIJNS5_1CILi128EEES8_NS7_ILi64EEEEEENS_10bfloat16_tEfNS_4arch4Sm80ELb0ELb0ELb1ELb1ELb0ELb0ELb0ELb0ELi2ELi4ELi4ELi4ELb0EEENS1_21CollectiveEpilogueBwdISA_SB_SD_Li256ELb1ELb0ELi2EEENS1_19SingleTileSchedulerILb1ELb0ELb0ELi128EEEEEEEEEvNT_6ParamsE$_ZN4cute5tupleIJNS_7SwizzleILi3ELi3ELi3EEENS_9MixedBitsILj0ELj432EEENS_6LayoutINS0_IJNS0_IJNS_1CILi2EEES7_S7_EEES7_NS6_ILi8EEEEEENS0_IJNS0_IJNS6_ILi64EEES9_NS6_ILi512EEEEEENS6_ILi8192EEENS6_ILi1024EEEEEEEEEEC2ERKS2_RKS4_RKSH_)
        /*16b50*/ 	.word	0x00000000


	//----- nvinfo : EIATTR_FRAME_SIZE
	.align		4
.L_15512:
        /*16b54*/ 	.byte	0x04, 0x11
        /*16b56*/ 	.short	(.L_15514 - .L_15513)
	.align		4
.L_15513:
        /*16b58*/ 	.word	index@($_ZN7cutlass13device_kernelIN5flash19enable_sm80_to_sm89INS1_16FlashAttnBwdSm80INS1_25CollectiveMainloopBwdSm80ILi2ELi2EN4cute5tupleIJNS5_1CILi128EEES8_NS7_ILi64EEEEEENS_10bfloat16_tEfNS_4arch4Sm80ELb0ELb0ELb1ELb1ELb0ELb0ELb0ELb0ELi2ELi4ELi4ELi4ELb0EEENS1_21CollectiveEpilogueBwdISA_SB_SD_Li256ELb1ELb0ELi2EEENS1_19SingleTileSchedulerILb1ELb0ELb0ELi128EEEEEEEEEvNT_6ParamsE$_ZN4cute5tupleIJNS_1CILi2EEEiEEC2ERKS2_RKi)
        /*16b5c*/ 	.word	0x00000000


	//----- nvinfo : EIATTR_FRAME_SIZE
	.align		4
.L_15514:
        /*16b60*/ 	.byte	0x04, 0x11
        /*16b62*/ 	.short	(.L_15516 - .L_15515)
	.align		4
.L_15515:
        /*16b64*/ 	.word	index@($_ZN7cutlass13device_kernelIN5flash19enable_sm80_to_sm89INS1_16FlashAttnBwdSm80INS1_25CollectiveMainloopBwdSm80ILi2ELi2EN4cute5tupleIJNS5_1CILi128EEES8_NS7_ILi64EEEEEENS_10bfloat16_tEfNS_4arch4Sm80ELb0ELb0ELb1ELb1ELb0ELb0ELb0ELb0ELi2ELi4ELi4ELi4ELb0EEENS1_21CollectiveEpilogueBwdISA_SB_SD_Li256ELb1ELb0ELi2EEENS1_19SingleTileSchedulerILb1ELb0ELb0ELi128EEEEEEEEEvNT_6ParamsE$_ZN4cute5tupleIJNS_1CILi0EEEiEEC2ERKS2_RKi)
        /*16b68*/ 	.word	0x00000000


	//----- nvinfo : EIATTR_FRAME_SIZE
	.align		4
.L_15516:
        /*16b6c*/ 	.byte	0x04, 0x11
        /*16b6e*/ 	.short	(.L_15518 - .L_15517)
	.align		4
.L_15517:
        /*16b70*/ 	.word	index@($_ZN7cutlass13device_kernelIN5flash19enable_sm80_to_sm89INS1_16FlashAttnBwdSm80INS1_25CollectiveMainloopBwdSm80ILi2ELi2EN4cute5tupleIJNS5_1CILi128EEES8_NS7_ILi64EEEEEENS_10bfloat16_tEfNS_4arch4Sm80ELb0ELb0ELb1ELb1ELb0ELb0ELb0ELb0ELi2ELi4ELi4ELi4ELb0EEENS1_21CollectiveEpilogueBwdISA_SB_SD_Li256ELb1ELb0ELi2EEENS1_19SingleTileSchedulerILb1ELb0ELb0ELi128EEEEEEEEEvNT_6ParamsE$_ZN4cute5tupleIJNS0_IJNS_1CILi8EEENS1_ILi2EEES3_S3_S2_S3_EEENS0_IJNS1_ILi1EEEiiiNS1_ILi72EEENS1_ILi512EEEEEEEEC2ERKS4_RKS8_)
        /*16b74*/ 	.word	0x00000000


	//----- nvinfo : EIATTR_FRAME_SIZE
	.align		4
.L_15518:
        /*16b78*/ 	.byte	0x04, 0x11
        /*16b7a*/ 	.short	(.L_15520 - .L_15519)
	.align		4
.L_15519:
        /*16b7c*/ 	.word	index@($_ZN7cutlass13device_kernelIN5flash19enable_sm80_to_sm89INS1_16FlashAttnBwdSm80INS1_25CollectiveMainloopBwdSm80ILi2ELi2EN4cute5tupleIJNS5_1CILi128EEES8_NS7_ILi64EEEEEENS_10bfloat16_tEfNS_4arch4Sm80ELb0ELb0ELb1ELb1ELb0ELb0ELb0ELb0ELi2ELi4ELi4ELi4ELb0EEENS1_21CollectiveEpilogueBwdISA_SB_SD_Li256ELb1ELb0ELi2EEENS1_19SingleTileSchedulerILb1ELb0ELb0ELi128EEEEEEEEEvNT_6ParamsE$_ZN4cute5tupleIJNS0_IJNS_1CILi8EEENS0_IJNS1_ILi2EEES3_S3_EEENS1_ILi1EEES4_S5_EEENS0_IJS5_NS0_IJiiiEEENS1_ILi64EEENS0_IJNS1_ILi72EEENS1_ILi144EEENS1_ILi288EEEEEENS1_ILi512EEEEEEEEC2ERKS6_RKSE_)
        /*16b80*/ 	.word	0x00000000


	//----- nvinfo : EIATTR_FRAME_SIZE
	.align		4
.L_15520:
        /*16b84*/ 	.byte	0x04, 0x11
        /*16b86*/ 	.short	(.L_15522 - .L_15521)
	.align		4
.L_15521:
        /*16b88*/ 	.word	index@($_ZN7cutlass13device_kernelIN5flash19enable_sm80_to_sm89INS1_16FlashAttnBwdSm80INS1_25CollectiveMainloopBwdSm80ILi2ELi2EN4cute5tupleIJNS5_1CILi128EEES8_NS7_ILi64EEEEEENS_10bfloat16_tEfNS_4arch4Sm80ELb0ELb0ELb1ELb1ELb0ELb0ELb0ELb0ELi2ELi4ELi4ELi4ELb0EEENS1_21CollectiveEpilogueBwdISA_SB_SD_Li256ELb1ELb0ELi2EEENS1_19SingleTileSchedulerILb1ELb0ELb0ELi128EEEEEEEEEvNT_6ParamsE$_ZN4cute5tupleIJNS0_IJNS_1CILi8EEENS0_IJNS1_ILi2EEES3_S3_EEENS1_ILi1EEES4_S5_EEENS0_IJS5_NS0_IJS2_iiEEENS1_ILi64EEENS0_IJiNS1_ILi144EEENS1_ILi288EEEEEENS1_ILi512EEEEEEEEC2ERKS6_RKSD_)
        /*16b8c*/ 	.word	0x00000000


	//----- nvinfo : EIATTR_FRAME_SIZE
	.align		4
.L_15522:
        /*16b90*/ 	.byte	0x04, 0x11
        /*16b92*/ 	.short	(.L_15524 - .L_15523)
	.align		4
.L_15523:
        /*16b94*/ 	.word	index@($_ZN7cutlass13device_kernelIN5flash19enable_sm80_to_sm89INS1_16FlashAttnBwdSm80INS1_25CollectiveMainloopBwdSm80ILi2ELi2EN4cute5tupleIJNS5_1CILi128EEES8_NS7_ILi64EEEEEENS_10bfloat16_tEfNS_4arch4Sm80ELb0ELb0ELb1ELb1ELb0ELb0ELb0ELb0ELi2ELi4ELi4ELi4ELb0EEENS1_21CollectiveEpilogueBwdISA_SB_SD_Li256ELb1ELb0ELi2EEENS1_19SingleTileSchedulerILb1ELb0ELb0ELi128EEEEEEEEEvNT_6ParamsE$_ZN4cute5tupleIJNS0_IJNS_1CILi2EEES2_S2_EEENS0_IJNS1_ILi1EEENS1_ILi512EEEiEEEEEC2ERKS3_RKS6_)
        /*16b98*/ 	.word	0x00000000


	//----- nvinfo : EIATTR_FRAME_SIZE
	.align		4
.L_15524:
        /*16b9c*/ 	.byte	0x04, 0x11
        /*16b9e*/ 	.short	(.L_15526 - .L_15525)
	.align		4
.L_15525:
        /*16ba0*/ 	.word	index@($_ZN7cutlass13device_kernelIN5flash19enable_sm80_to_sm89INS1_16FlashAttnBwdSm80INS1_25CollectiveMainloopBwdSm80ILi2ELi2EN4cute5tupleIJNS5_1CILi128EEES8_NS7_ILi64EEEEEENS_10bfloat16_tEfNS_4arch4Sm80ELb0ELb0ELb1ELb1ELb0ELb0ELb0ELb0ELi2ELi4ELi4ELi4ELb0EEENS1_21CollectiveEpilogueBwdISA_SB_SD_Li256ELb1ELb0ELi2EEENS1_19SingleTileSchedulerILb1ELb0ELb0ELi128EEEEEEEEEvNT_6ParamsE$_ZN4cute5tupleIJNS0_IJNS_1CILi2EEES2_EEENS0_IJiiEEEEEC2ERKS3_RKS4_)
        /*16ba4*/ 	.word	0x00000000


	//----- nvinfo : EIATTR_FRAME_SIZE
	.align		4
.L_15526:
        /*16ba8*/ 	.byte	0x04, 0x11
        /*16baa*/ 	.short	(.L_15528 - .L_15527)
	.align		4
.L_15527:
        /*16bac*/ 	.word	index@($_ZN7cutlass13device_kernelIN5flash19enable_sm80_to_sm89INS1_16FlashAttnBwdSm80INS1_25CollectiveMainloopBwdSm80ILi2ELi2EN4cute5tupleIJNS5_1CILi128EEES8_NS7_ILi64EEEEEENS_10bfloat16_tEfNS_4arch4Sm80ELb0ELb0ELb1ELb1ELb0ELb0ELb0ELb0ELi2ELi4ELi4ELi4ELb0EEENS1_21CollectiveEpilogueBwdISA_SB_SD_Li256ELb1ELb0ELi2EEENS1_19SingleTileSchedulerILb1ELb0ELb0ELi128EEEEEEEEEvNT_6ParamsE$_ZN4cute5tupleIJNS0_IJNS_1CILi2EEES2_EEENS0_IJiNS1_ILi512EEEEEEEEC2ERKS3_RKS5_)
        /*16bb0*/ 	.word	0x00000000


	//----- nvinfo : EIATTR_FRAME_SIZE
	.align		4
.L_15528:
        /*16bb4*/ 	.byte	0x04, 0x11
        /*16bb6*/ 	.short	(.L_15530 - .L_15529)
	.align		4
.L_15529:
        /*16bb8*/ 	.word	index@($_ZN7cutlass13device_kernelIN5flash19enable_sm80_to_sm89INS1_16FlashAttnBwdSm80INS1_25CollectiveMainloopBwdSm80ILi2ELi2EN4cute5tupleIJNS5_1CILi128EEES8_NS7_ILi64EEEEEENS_10bfloat16_tEfNS_4arch4Sm80ELb0ELb0ELb1ELb1ELb0ELb0ELb0ELb0ELi2ELi4ELi4ELi4ELb0EEENS1_21CollectiveEpilogueBwdISA_SB_SD_Li256ELb1ELb0ELi2EEENS1_19SingleTileSchedulerILb1ELb0ELb0ELi128EEEEEEEEEvNT_6ParamsE$_ZN4cute5tupleIJNS0_IJNS_1CILi2EEES2_EEENS0_IJiNS1_ILi4096EEEEEEEEC2ERKS3_RKS5_)
        /*16bbc*/ 	.word	0x00000000


	//----- nvinfo : EIATTR_FRAME_SIZE
	.align		4
.L_15530:
        /*16bc0*/ 	.byte	0x04, 0x11
        /*16bc2*/ 	.short	(.L_15532 - .L_15531)
	.align		4
.L_15531:
        /*16bc4*/ 	.word	index@($_ZN7cutlass13device_kernelIN5flash19enable_sm80_to_sm89INS1_16FlashAttnBwdSm80INS1_25CollectiveMainloopBwdSm80ILi2ELi2EN4cute5tupleIJNS5_1CILi128EEES8_NS7_ILi64EEEEEENS_10bfloat16_tEfNS_4arch4Sm80ELb0ELb0ELb1ELb1ELb0ELb0ELb0ELb0ELi2ELi4ELi4ELi4ELb0EEENS1_21CollectiveEpilogueBwdISA_SB_SD_Li256ELb1ELb0ELi2EEENS1_19SingleTileSchedulerILb1ELb0ELb0ELi128EEEEEEEEEvNT_6ParamsE$_ZN4cute5tupleIJNS0_IJNS_1CILi2EEES2_EEENS0_IJNS1_ILi1EEEiEEEEEC2ERKS3_RKS5_)
        /*16bc8*/ 	.word	0x00000000


	//----- nvinfo : EIATTR_FRAME_SIZE
	.align		4
.L_15532:
        /*16bcc*/ 	.byte	0x04, 0x11
        /*16bce*/ 	.short	(.L_15534 - .L_15533)
	.align		4
.L_15533:
        /*16bd0*/ 	.word	index@($_ZN7cutlass13device_kernelIN5flash19enable_sm80_to_sm89INS1_16FlashAttnBwdSm80INS1_25CollectiveMainloopBwdSm80ILi2ELi2EN4cute5tupleIJNS5_1CILi128EEES8_NS7_ILi64EEEEEENS_10bfloat16_tEfNS_4arch4Sm80ELb0ELb0ELb1ELb1ELb0ELb0ELb0ELb0ELi2ELi4ELi4ELi4ELb0EEENS1_21CollectiveEpilogueBwdISA_SB_SD_Li256ELb1ELb0ELi2EEENS1_19SingleTileSchedulerILb1ELb0ELb0ELi128EEEEEEEEEvNT_6ParamsE$_ZN4cute5tupleIJNS0_IJNS_1CILi2EEEEEENS0_IJiEEEEEC2ERKS3_RKS4_)
        /*16bd4*/ 	.word	0x00000000


	//----- nvinfo : EIATTR_FRAME_SIZE
	.align		4
.L_15534:
        /*16bd8*/ 	.byte	0x04, 0x11
        /*16bda*/ 	.short	(.L_15536 - .L_15535)
	.align		4
.L_15535:
        /*16bdc*/ 	.word	index@($_ZN7cutlass13device_kernelIN5flash19enable_sm80_to_sm89INS1_16FlashAttnBwdSm80INS1_25CollectiveMainloopBwdSm80ILi2ELi2EN4cute5tupleIJNS5_1CILi128EEES8_NS7_ILi64EEEEEENS_10bfloat16_tEfNS_4arch4Sm80ELb0ELb0ELb1ELb1ELb0ELb0ELb0ELb0ELi2ELi4ELi4ELi4ELb0EEENS1_21CollectiveEpilogueBwdISA_SB_SD_Li256ELb1ELb0ELi2EEENS1_19SingleTileSchedulerILb1ELb0ELb0ELi128EEEEEEEEEvNT_6ParamsE$_ZN4cute5tupleIJNS0_IJNS_1CILi1EEENS1_ILi2EEES3_EEENS0_IJS2_NS1_ILi256EEEiEEEEEC2ERKS4_RKS6_)
        /*16be0*/ 	.word	0x00000000


	//----- nvinfo : EIATTR_FRAME_SIZE
	.align		4
.L_15536:
        /*16be4*/ 	.byte	0x04, 0x11
        /*16be6*/ 	.short	(.L_15538 - .L_15537)
	.align		4
.L_15537:
        /*16be8*/ 	.word	index@($_ZN7cutlass13device_kernelIN5flash19enable_sm80_to_sm89INS1_16FlashAttnBwdSm80INS1_25CollectiveMainloopBwdSm80ILi2ELi2EN4cute5tupleIJNS5_1CILi128EEES8_NS7_ILi64EEEEEENS_10bfloat16_tEfNS_4arch4Sm80ELb0ELb0ELb1ELb1ELb0ELb0ELb0ELb0ELi2ELi4ELi4ELi4ELb0EEENS1_21CollectiveEpilogueBwdISA_SB_SD_Li256ELb1ELb0ELi2EEENS1_19SingleTileSchedulerILb1ELb0ELb0ELi128EEEEEEEEEvNT_6ParamsE$_ZN4cute5tupleIJNS0_IJNS_1CILi1EEENS1_ILi2EEEEEENS0_IJNS1_ILi0EEEiEEEEEC2ERKS4_RKS6_)
        /*16bec*/ 	.word	0x00000000


	//----- nvinfo : EIATTR_FRAME_SIZE
	.align		4
.L_15538:
        /*16bf0*/ 	.byte	0x04, 0x11
        /*16bf2*/ 	.short	(.L_15540 - .L_15539)
	.align		4
.L_15539:
        /*16bf4*/ 	.word	index@($_ZN7cutlass13device_kernelIN5flash19enable_sm80_to_sm89INS1_16FlashAttnBwdSm80INS1_25CollectiveMainloopBwdSm80ILi2ELi2EN4cute5tupleIJNS5_1CILi128EEES8_NS7_ILi64EEEEEENS_10bfloat16_tEfNS_4arch4Sm80ELb0ELb0ELb1ELb1ELb0ELb0ELb0ELb0ELi2ELi4ELi4ELi4ELb0EEENS1_21CollectiveEpilogueBwdISA_SB_SD_Li256ELb1ELb0ELi2EEENS1_19SingleTileSchedulerILb1ELb0ELb0ELi128EEEEEEEEEvNT_6ParamsE$_ZN4cute5tupleIJNS0_IJNS_1CILi1EEENS0_IJS2_NS1_ILi2EEES3_EEEEEENS0_IJNS1_ILi0EEENS0_IJS2_NS1_ILi256EEEiEEEEEEEEC2ERKS5_RKS9_)
        /*16bf8*/ 	.word	0x00000000


	//----- nvinfo : EIATTR_FRAME_SIZE
	.align		4
.L_15540:
        /*16bfc*/ 	.byte	0x04, 0x11
        /*16bfe*/ 	.short	(.L_15542 - .L_15541)
	.align		4
.L_15541:
        /*16c00*/ 	.word	index@($_ZN7cutlass13device_kernelIN5flash19enable_sm80_to_sm89INS1_16FlashAttnBwdSm80INS1_25CollectiveMainloopBwdSm80ILi2ELi2EN4cute5tupleIJNS5_1CILi128EEES8_NS7_ILi64EEEEEENS_10bfloat16_tEfNS_4arch4Sm80ELb0ELb0ELb1ELb1ELb0ELb0ELb0ELb0ELi2ELi4ELi4ELi4ELb0EEENS1_21CollectiveEpilogueBwdISA_SB_SD_Li256ELb1ELb0ELi2EEENS1_19SingleTileSchedulerILb1ELb0ELb0ELi128EEEEEEEEEvNT_6ParamsE$_ZN4cute5tupleIJNS0_IJNS_1CILi16EEENS1_ILi2EEES3_S3_NS1_ILi4EEES3_EEENS0_IJNS1_ILi1EEEiiiNS1_ILi144EEENS1_ILi512EEEEEEEEC2ERKS5_RKS9_)
        /*16c04*/ 	.word	0x00000000


	//----- nvinfo : EIATTR_FRAME_SIZE
	.align		4
.L_15542:
        /*16c08*/ 	.byte	0x04, 0x11
        /*16c0a*/ 	.short	(.L_15544 - .L_15543)
	.align		4
.L_15543:
        /*16c0c*/ 	.word	index@($_ZN7cutlass13device_kernelIN5flash19enable_sm80_to_sm89INS1_16FlashAttnBwdSm80INS1_25CollectiveMainloopBwdSm80ILi2ELi2EN4cute5tupleIJNS5_1CILi128EEES8_NS7_ILi64EEEEEENS_10bfloat16_tEfNS_4arch4Sm80ELb0ELb0ELb1ELb1ELb0ELb0ELb0ELb0ELi2ELi4ELi4ELi4ELb0EEENS1_21CollectiveEpilogueBwdISA_SB_SD_Li256ELb1ELb0ELi2EEENS1_19SingleTileSchedulerILb1ELb0ELb0ELi128EEEEEEEEEvNT_6ParamsE$_ZN4cute5tupleIJNS0_IJNS0_IJNS_1CILi8EEENS1_ILi1EEEEEENS1_ILi4EEES3_EEENS0_IJNS0_IJS3_NS1_ILi0EEEEEElS7_EEEEEC2ERKS6_RKS9_)
        /*16c10*/ 	.word	0x00000000


	//----- nvinfo : EIATTR_FRAME_SIZE
	.align		4
.L_15544:
        /*16c14*/ 	.byte	0x04, 0x11
        /*16c16*/ 	.short	(.L_15546 - .L_15545)
	.align		4
.L_15545:
        /*16c18*/ 	.word	index@($_ZN7cutlass13device_kernelIN5flash19enable_sm80_to_sm89INS1_16FlashAttnBwdSm80INS1_25CollectiveMainloopBwdSm80ILi2ELi2EN4cute5tupleIJNS5_1CILi128EEES8_NS7_ILi64EEEEEENS_10bfloat16_tEfNS_4arch4Sm80ELb0ELb0ELb1ELb1ELb0ELb0ELb0ELb0ELi2ELi4ELi4ELi4ELb0EEENS1_21CollectiveEpilogueBwdISA_SB_SD_Li256ELb1ELb0ELi2EEENS1_19SingleTileSchedulerILb1ELb0ELb0ELi128EEEEEEEEEvNT_6ParamsE$_ZN4cute5tupleIJNS0_IJNS0_IJNS_1CILi8EEENS1_ILi1EEEEEENS1_ILi2EEES2_EEENS0_IJNS0_IJS3_NS1_ILi0EEEEEEiNS1_ILi1024EEEEEEEEC2ERKS6_RKSA_)
        /*16c1c*/ 	.word	0x00000000


	//----- nvinfo : EIATTR_FRAME_SIZE
	.align		4
.L_15546:
        /*16c20*/ 	.byte	0x04, 0x11
        /*16c22*/ 	.short	(.L_15548 - .L_15547)
	.align		4
.L_15547:
        /*16c24*/ 	.word	index@($_ZN7cutlass13device_kernelIN5flash19enable_sm80_to_sm89INS1_16FlashAttnBwdSm80INS1_25CollectiveMainloopBwdSm80ILi2ELi2EN4cute5tupleIJNS5_1CILi128EEES8_NS7_ILi64EEEEEENS_10bfloat16_tEfNS_4arch4Sm80ELb0ELb0ELb1ELb1ELb0ELb0ELb0ELb0ELi2ELi4ELi4ELi4ELb0EEENS1_21CollectiveEpilogueBwdISA_SB_SD_Li256ELb1ELb0ELi2EEENS1_19SingleTileSchedulerILb1ELb0ELb0ELi128EEEEEEEEEvNT_6ParamsE$_ZN4cute5tupleIJNS0_IJNS0_IJNS_1CILi8EEENS1_ILi1EEEEEENS1_ILi2EEENS0_IJS5_S5_EEEEEENS0_IJNS0_IJS3_NS1_ILi0EEEEEENS1_ILi4096EEENS0_IJiiEEEEEEEEC2ERKS7_RKSC_)
        /*16c28*/ 	.word	0x00000000


	//----- nvinfo : EIATTR_FRAME_SIZE
	.align		4
.L_15548:
        /*16c2c*/ 	.byte	0x04, 0x11
        /*16c2e*/ 	.short	(.L_15550 - .L_15549)
	.align		4
.L_15549:
        /*16c30*/ 	.word	index@($_ZN7cutlass13device_kernelIN5flash19enable_sm80_to_sm89INS1_16FlashAttnBwdSm80INS1_25CollectiveMainloopBwdSm80ILi2ELi2EN4cute5tupleIJNS5_1CILi128EEES8_NS7_ILi64EEEEEENS_10bfloat16_tEfNS_4arch4Sm80ELb0ELb0ELb1ELb1ELb0ELb0ELb0ELb0ELi2ELi4ELi4ELi4ELb0EEENS1_21CollectiveEpilogueBwdISA_SB_SD_Li256ELb1ELb0ELi2EEENS1_19SingleTileSchedulerILb1ELb0ELb0ELi128EEEEEEEEEvNT_6ParamsE$_ZN4cute5tupleIJNS0_IJNS0_IJNS_1CILi8EEENS1_ILi1EEEEEENS1_ILi2EEEEEENS0_IJNS0_IJS3_NS1_ILi0EEEEEEiEEEEEC2ERKS6_RKS9_)
        /*16c34*/ 	.word	0x00000000


	//----- nvinfo : EIATTR_FRAME_SIZE
	.align		4
.L_15550:
        /*16c38*/ 	.byte	0x04, 0x11
        /*16c3a*/ 	.short	(.L_15552 - .L_15551)
	.align		4
.L_15551:
        /*16c3c*/ 	.word	index@($_ZN7cutlass13device_kernelIN5flash19enable_sm80_to_sm89INS1_16FlashAttnBwdSm80INS1_25CollectiveMainloopBwdSm80ILi2ELi2EN4cute5tupleIJNS5_1CILi128EEES8_NS7_ILi64EEEEEENS_10bfloat16_tEfNS_4arch4Sm80ELb0ELb0ELb1ELb1ELb0ELb0ELb0ELb0ELi2ELi4ELi4ELi4ELb0EEENS1_21CollectiveEpilogueBwdISA_SB_SD_Li256ELb1ELb0ELi2EEENS1_19SingleTileSchedulerILb1ELb0ELb0ELi128EEEEEEEEEvNT_6ParamsE$_ZN4cute5tupleIJNS0_IJNS0_IJNS_1CILi8EEENS1_ILi1EEEEEENS0_IJNS1_ILi2EEEEEEEEENS0_IJNS0_IJS3_NS1_ILi0EEEEEENS0_IJiEEEEEEEEC2ERKS7_RKSB_)
        /*16c40*/ 	.word	0x00000000


	//----- nvinfo : EIATTR_FRAME_SIZE
	.align		4
.L_15552:
        /*16c44*/ 	.byte	0x04, 0x11
        /*16c46*/ 	.short	(.L_15554 - .L_15553)
	.align		4
.L_15553:
        /*16c48*/ 	.word	index@($_ZN7cutlass13device_kernelIN5flash19enable_sm80_to_sm89INS1_16FlashAttnBwdSm80INS1_25CollectiveMainloopBwdSm80ILi2ELi2EN4cute5tupleIJNS5_1CILi128EEES8_NS7_ILi64EEEEEENS_10bfloat16_tEfNS_4arch4Sm80ELb0ELb0ELb1ELb1ELb0ELb0ELb0ELb0ELi2ELi4ELi4ELi4ELb0EEENS1_21CollectiveEpilogueBwdISA_SB_SD_Li256ELb1ELb0ELi2EEENS1_19SingleTileSchedulerILb1ELb0ELb0ELi128EEEEEEEEEvNT_6ParamsE$_ZN4cute5tupleIJNS0_IJNS0_IJNS_1CILi2EEES2_S2_EEES2_NS0_IJS2_S2_EEEEEENS0_IJNS0_IJNS1_ILi1EEENS1_ILi512EEEiEEENS1_ILi4096EEENS0_IJiiEEEEEEEEC2ERKS5_RKSB_)
        /*16c4c*/ 	.word	0x00000000


	//----- nvinfo : EIATTR_FRAME_SIZE
	.align		4
.L_15554:
        /*16c50*/ 	.byte	0x04, 0x11
        /*16c52*/ 	.short	(.L_15556 - .L_15555)
	.align		4
.L_15555:
        /*16c54*/ 	.word	index@($_ZN7cutlass13device_kernelIN5flash19enable_sm80_to_sm89INS1_16FlashAttnBwdSm80INS1_25CollectiveMainloopBwdSm80ILi2ELi2EN4cute5tupleIJNS5_1CILi128EEES8_NS7_ILi64EEEEEENS_10bfloat16_tEfNS_4arch4Sm80ELb0ELb0ELb1ELb1ELb0ELb0ELb0ELb0ELi2ELi4ELi4ELi4ELb0EEENS1_21CollectiveEpilogueBwdISA_SB_SD_Li256ELb1ELb0ELi2EEENS1_19SingleTileSchedulerILb1ELb0ELb0ELi128EEEEEEEEEvNT_6ParamsE$_ZN4cute5tupleIJNS0_IJNS0_IJNS_1CILi2EEES2_S2_EEES2_NS0_IJNS0_IJS2_S2_EEES2_EEEEEENS0_IJNS0_IJNS1_ILi1EEENS1_ILi512EEEiEEENS1_ILi4096EEENS0_IJNS0_IJiiEEENS1_ILi8192EEEEEEEEEEEC2ERKS6_RKSE_)
        /*16c58*/ 	.word	0x00000000


	//----- nvinfo : EIATTR_FRAME_SIZE
	.align		4
.L_15556:
        /*16c5c*/ 	.byte	0x04, 0x11
        /*16c5e*/ 	.short	(.L_15558 - .L_15557)
	.align		4
.L_15557:
        /*16c60*/ 	.word	index@($_ZN7cutlass13device_kernelIN5flash19enable_sm80_to_sm89INS1_16FlashAttnBwdSm80INS1_25CollectiveMainloopBwdSm80ILi2ELi2EN4cute5tupleIJNS5_1CILi128EEES8_NS7_ILi64EEEEEENS_10bfloat16_tEfNS_4arch4Sm80ELb0ELb0ELb1ELb1ELb0ELb0ELb0ELb0ELi2ELi4ELi4ELi4ELb0EEENS1_21CollectiveEpilogueBwdISA_SB_SD_Li256ELb1ELb0ELi2EEENS1_19SingleTileSchedulerILb1ELb0ELb0ELi128EEEEEEEEEvNT_6ParamsE$_ZN4cute5tupleIJNS0_IJNS0_IJNS_1CILi2EEES2_EEES3_NS1_ILi8EEEEEENS0_IJNS0_IJiNS1_ILi512EEEEEENS0_IJiiEEENS1_ILi1024EEEEEEEEC2ERKS5_RKSA_)
        /*16c64*/ 	.word	0x00000000


	//----- nvinfo : EIATTR_FRAME_SIZE
	.align		4
.L_15558:
        /*16c68*/ 	.byte	0x04, 0x11
        /*16c6a*/ 	.short	(.L_15560 - .L_15559)
	.align		4
.L_15559:
        /*16c6c*/ 	.word	index@($_ZN7cutlass13device_kernelIN5flash19enable_sm80_to_sm89INS1_16FlashAttnBwdSm80INS1_25CollectiveMainloopBwdSm80ILi2ELi2EN4cute5tupleIJNS5_1CILi128EEES8_NS7_ILi64EEEEEENS_10bfloat16_tEfNS_4arch4Sm80ELb0ELb0ELb1ELb1ELb0ELb0ELb0ELb0ELi2ELi4ELi4ELi4ELb0EEENS1_21CollectiveEpilogueBwdISA_SB_SD_Li256ELb1ELb0ELi2EEENS1_19SingleTileSchedulerILb1ELb0ELb0ELi128EEEEEEEEEvNT_6ParamsE$_ZN4cute5tupleIJNS0_IJNS0_IJNS_1CILi2EEES2_EEES2_EEENS0_IJNS0_IJiiEEENS1_ILi8192EEEEEEEEC2ERKS4_RKS7_)
        /*16c70*/ 	.word	0x00000000


	//----- nvinfo : EIATTR_FRAME_SIZE
	.align		4
.L_15560:
        /*16c74*/ 	.byte	0x04, 0x11
        /*16c76*/ 	.short	(.L_15562 - .L_15561)
	.align		4
.L_15561:
        /*16c78*/ 	.word	index@($_ZN7cutlass13device_kernelIN5flash19enable_sm80_to_sm89INS1_16FlashAttnBwdSm80INS1_25CollectiveMainloopBwdSm80ILi2ELi2EN4cute5tupleIJNS5_1CILi128EEES8_NS7_ILi64EEEEEENS_10bfloat16_tEfNS_4arch4Sm80ELb0ELb0ELb1ELb1ELb0ELb0ELb0ELb0ELi2ELi4ELi4ELi4ELb0EEENS1_21CollectiveEpilogueBwdISA_SB_SD_Li256ELb1ELb0ELi2EEENS1_19SingleTileSchedulerILb1ELb0ELb0ELi128EEEEEEEEEvNT_6ParamsE$_ZN4cute5tupleIJNS0_IJNS0_IJNS_1CILi2EEES2_EEENS1_ILi8EEES3_EEENS0_IJNS0_IJNS1_ILi1EEEiEEENS1_ILi1024EEENS0_IJiiEEEEEEEEC2ERKS5_RKSA_)
        /*16c7c*/ 	.word	0x00000000


	//----- nvinfo : EIATTR_FRAME_SIZE
	.align		4
.L_15562:
        /*16c80*/ 	.byte	0x04, 0x11
        /*16c82*/ 	.short	(.L_15564 - .L_15563)
	.align		4
.L_15563:
        /*16c84*/ 	.word	index@($_ZN7cutlass13device_kernelIN5flash19enable_sm80_to_sm89INS1_16FlashAttnBwdSm80INS1_25CollectiveMainloopBwdSm80ILi2ELi2EN4cute5tupleIJNS5_1CILi128EEES8_NS7_ILi64EEEEEENS_10bfloat16_tEfNS_4arch4Sm80ELb0ELb0ELb1ELb1ELb0ELb0ELb0ELb0ELi2ELi4ELi4ELi4ELb0EEENS1_21CollectiveEpilogueBwdISA_SB_SD_Li256ELb1ELb0ELi2EEENS1_19SingleTileSchedulerILb1ELb0ELb0ELi128EEEEEEEEEvNT_6ParamsE$_ZN4cute5tupleIJNS0_IJNS0_IJNS_1CILi1EEENS0_IJS2_NS1_ILi2EEES3_EEEEEES3_NS0_IJS3_S3_EEEEEENS0_IJNS0_IJNS1_ILi0EEENS0_IJS2_NS1_ILi256EEEiEEEEEENS1_ILi2048EEENS0_IJiNS1_ILi4096EEEEEEEEEEEC2ERKS7_RKSF_)
        /*16c88*/ 	.word	0x00000000


	//----- nvinfo : EIATTR_FRAME_SIZE
	.align		4
.L_15564:
        /*16c8c*/ 	.byte	0x04, 0x11
        /*16c8e*/ 	.short	(.L_15566 - .L_15565)
	.align		4
.L_15565:
        /*16c90*/ 	.word	index@($_ZN7cutlass13device_kernelIN5flash19enable_sm80_to_sm89INS1_16FlashAttnBwdSm80INS1_25CollectiveMainloopBwdSm80ILi2ELi2EN4cute5tupleIJNS5_1CILi128EEES8_NS7_ILi64EEEEEENS_10bfloat16_tEfNS_4arch4Sm80ELb0ELb0ELb1ELb1ELb0ELb0ELb0ELb0ELi2ELi4ELi4ELi4ELb0EEENS1_21CollectiveEpilogueBwdISA_SB_SD_Li256ELb1ELb0ELi2EEENS1_19SingleTileSchedulerILb1ELb0ELb0ELi128EEEEEEEEEvNT_6ParamsE$_ZN4cute5tupleIJNS0_IJNS0_IJNS0_IJNS_1CILi8EEENS1_ILi1EEEEEES3_EEENS0_IJNS0_IJS3_S3_EEENS1_ILi2EEEEEEEEENS0_IJNS0_IJNS0_IJS3_NS1_ILi0EEEEEESA_EEENS0_IJNS0_IJSA_SA_EEEiEEEEEEEEC2ERKS9_RKSF_)
        /*16c94*/ 	.word	0x00000000


	//----- nvinfo : EIATTR_FRAME_SIZE
	.align		4
.L_15566:
        /*16c98*/ 	.byte	0x04, 0x11
        /*16c9a*/ 	.short	(.L_15568 - .L_15567)
	.align		4
.L_15567:
        /*16c9c*/ 	.word	index@($_ZN7cutlass13device_kernelIN5flash19enable_sm80_to_sm89INS1_16FlashAttnBwdSm80INS1_25CollectiveMainloopBwdSm80ILi2ELi2EN4cute5tupleIJNS5_1CILi128EEES8_NS7_ILi64EEEEEENS_10bfloat16_tEfNS_4arch4Sm80ELb0ELb0ELb1ELb1ELb0ELb0ELb0ELb0ELi2ELi4ELi4ELi4ELb0EEENS1_21CollectiveEpilogueBwdISA_SB_SD_Li256ELb1ELb0ELi2EEENS1_19SingleTileSchedulerILb1ELb0ELb0ELi128EEEEEEEEEvNT_6ParamsE$_ZN4cute5tupleIJNS0_IJNS0_IJNS0_IJNS_1CILi8EEENS1_ILi1EEEEEENS0_IJS3_S3_EEEEEENS0_IJS3_NS1_ILi2EEEEEEEEENS0_IJNS0_IJNS0_IJS3_NS1_ILi0EEEEEENS0_IJSA_SA_EEEEEENS0_IJSA_iEEEEEEEEC2ERKS9_RKSF_)
        /*16ca0*/ 	.word	0x00000000


	//----- nvinfo : EIATTR_FRAME_SIZE
	.align		4
.L_15568:
        /*16ca4*/ 	.byte	0x04, 0x11
        /*16ca6*/ 	.short	(.L_15570 - .L_15569)
	.align		4
.L_15569:
        /*16ca8*/ 	.word	index@($_ZN7cutlass13device_kernelIN5flash19enable_sm80_to_sm89INS1_16FlashAttnBwdSm80INS1_25CollectiveMainloopBwdSm80ILi2ELi2EN4cute5tupleIJNS5_1CILi128EEES8_NS7_ILi64EEEEEENS_10bfloat16_tEfNS_4arch4Sm80ELb0ELb0ELb1ELb1ELb0ELb0ELb0ELb0ELi2ELi4ELi4ELi4ELb0EEENS1_21CollectiveEpilogueBwdISA_SB_SD_Li256ELb1ELb0ELi2EEENS1_19SingleTileSchedulerILb1ELb0ELb0ELi128EEEEEEEEEvNT_6ParamsE$_ZN4cute3eso3ESOILb1ELb0EJNS_7SwizzleILi3ELi3ELi3EEENS_9MixedBitsILj0ELj432EEENS_6LayoutINS_5tupleIJNS7_IJNS_1CILi2EEES9_S9_EEES9_NS8_ILi8EEEEEENS7_IJNS7_IJNS8_ILi64EEESB_NS8_ILi512EEEEEENS8_ILi8192EEENS8_ILi1024EEEEEEEEEEC2ERKS3_RKS5_RKSJ_)
        /*16cac*/ 	.word	0x00000000


	//----- nvinfo : EIATTR_FRAME_SIZE
	.align		4
.L_15570:
        /*16cb0*/ 	.byte	0x04, 0x11
        /*16cb2*/ 	.short	(.L_15572 - .L_15571)
	.align		4
.L_15571:
        /*16cb4*/ 	.word	index@($_ZN7cutlass13device_kernelIN5flash19enable_sm80_to_sm89INS1_16FlashAttnBwdSm80INS1_25CollectiveMainloopBwdSm80ILi2ELi2EN4cute5tupleIJNS5_1CILi128EEES8_NS7_ILi64EEEEEENS_10bfloat16_tEfNS_4arch4Sm80ELb0ELb0ELb1ELb1ELb0ELb0ELb0ELb0ELi2ELi4ELi4ELi4ELb0EEENS1_21CollectiveEpilogueBwdISA_SB_SD_Li256ELb1ELb0ELi2EEENS1_19SingleTileSchedulerILb1ELb0ELb0ELi128EEEEEEEEEvNT_6ParamsE$_ZN4cute3eso3ESOILb1ELb0EJNS_6LayoutINS_5tupleIJNS_1CILi4EEEEEENS3_IJNS4_ILi1EEEEEEEENS_10ViewEngineIPfEEEEC2ERKS9_RKSC_)
        /*16cb8*/ 	.word	0x00000000


	//----- nvinfo : EIATTR_FRAME_SIZE
	.align		4
.L_15572:
        /*16cbc*/ 	.byte	0x04, 0x11
        /*16cbe*/ 	.short	(.L_15574 - .L_15573)
	.align		4
.L_15573:
        /*16cc0*/ 	.word	index@($_ZN7cutlass13device_kernelIN5flash19enable_sm80_to_sm89INS1_16FlashAttnBwdSm80INS1_25CollectiveMainloopBwdSm80ILi2ELi2EN4cute5tupleIJNS5_1CILi128EEES8_NS7_ILi64EEEEEENS_10bfloat16_tEfNS_4arch4Sm80ELb0ELb0ELb1ELb1ELb0ELb0ELb0ELb0ELi2ELi4ELi4ELi4ELb0EEENS1_21CollectiveEpilogueBwdISA_SB_SD_Li256ELb1ELb0ELi2EEENS1_19SingleTileSchedulerILb1ELb0ELb0ELi128EEEEEEEEEvNT_6ParamsE$_ZN4cute3eso3ESOILb1ELb0EJNS_6LayoutINS_5tupleIJNS_1CILi1EEENS4_ILi4EEEEEENS3_IJNS4_ILi0EEES5_EEEEENS_10ViewEngineIPfEEEEC2ERKSA_RKSD_)
        /*16cc4*/ 	.word	0x00000000


	//----- nvinfo : EIATTR_FRAME_SIZE
	.align		4
.L_15574:
        /*16cc8*/ 	.byte	0x04, 0x11
        /*16cca*/ 	.short	(.L_15576 - .L_15575)
	.align		4
.L_15575:
        /*16ccc*/ 	.word	index@($_ZN7cutlass13device_kernelIN5flash19enable_sm80_to_sm89INS1_16FlashAttnBwdSm80INS1_25CollectiveMainloopBwdSm80ILi2ELi2EN4cute5tupleIJNS5_1CILi128EEES8_NS7_ILi64EEEEEENS_10bfloat16_tEfNS_4arch4Sm80ELb0ELb0ELb1ELb1ELb0ELb0ELb0ELb0ELi2ELi4ELi4ELi4ELb0EEENS1_21CollectiveEpilogueBwdISA_SB_SD_Li256ELb1ELb0ELi2EEENS1_19SingleTileSchedulerILb1ELb0ELb0ELi128EEEEEEEEEvNT_6ParamsE$_ZN4cute3eso3ESOILb1ELb0EJNS_6LayoutINS_5tupleIJNS_1CILi1EEENS3_IJNS4_ILi2EEES6_EEEEEENS3_IJNS4_ILi0EEENS3_IJNS4_ILi8EEENS4_ILi64EEEEEEEEEEENS_10ViewEngineINS_8smem_ptrIPfEEEEEEC2ERKSE_RKSJ_)
        /*16cd0*/ 	.word	0x00000000


	//----- nvinfo : EIATTR_FRAME_SIZE
	.align		4
.L_15576:
        /*16cd4*/ 	.byte	0x04, 0x11
        /*16cd6*/ 	.short	(.L_15578 - .L_15577)
	.align		4
.L_15577:
        /*16cd8*/ 	.word	index@($_ZN7cutlass13device_kernelIN5flash19enable_sm80_to_sm89INS1_16FlashAttnBwdSm80INS1_25CollectiveMainloopBwdSm80ILi2ELi2EN4cute5tupleIJNS5_1CILi128EEES8_NS7_ILi64EEEEEENS_10bfloat16_tEfNS_4arch4Sm80ELb0ELb0ELb1ELb1ELb0ELb0ELb0ELb0ELi2ELi4ELi4ELi4ELb0EEENS1_21CollectiveEpilogueBwdISA_SB_SD_Li256ELb1ELb0ELi2EEENS1_19SingleTileSchedulerILb1ELb0ELb0ELi128EEEEEEEEEvNT_6ParamsE$_ZN4cute3eso3ESOILb1ELb0EJNS_6LayoutINS_5tupleIJNS3_IJNS_1CILi8EEENS4_ILi1EEEEEENS4_ILi4EEES8_EEENS3_IJNS3_IJS6_NS4_ILi0EEEEEES5_NS4_ILi32EEEEEEEENS_10ViewEngineIPN7cutlass10bfloat16_tEEEEEC2ERKSE_RKSJ_)
        /*16cdc*/ 	.word	0x00000000


	//----- nvinfo : EIATTR_FRAME_SIZE
	.align		4
.L_15578:
        /*16ce0*/ 	.byte	0x04, 0x11
        /*16ce2*/ 	.short	(.L_15580 - .L_15579)
	.align		4
.L_15579:
        /*16ce4*/ 	.word	index@($_ZN7cutlass13device_kernelIN5flash19enable_sm80_to_sm89INS1_16FlashAttnBwdSm80INS1_25CollectiveMainloopBwdSm80ILi2ELi2EN4cute5tupleIJNS5_1CILi128EEES8_NS7_ILi64EEEEEENS_10bfloat16_tEfNS_4arch4Sm80ELb0ELb0ELb1ELb1ELb0ELb0ELb0ELb0ELi2ELi4ELi4ELi4ELb0EEENS1_21CollectiveEpilogueBwdISA_SB_SD_Li256ELb1ELb0ELi2EEENS1_19SingleTileSchedulerILb1ELb0ELb0ELi128EEEEEEEEEvNT_6ParamsE$_ZN4cute3eso3ESOILb1ELb0EJNS_6LayoutINS_5tupleIJNS3_IJNS_1CILi8EEENS4_ILi1EEEEEENS4_ILi4EEES6_EEENS3_IJNS3_IJS6_NS4_ILi0EEEEEENS4_ILi2048EEESA_EEEEEiEEC2ERKSE_RKi)
        /*16ce8*/ 	.word	0x00000000


	//----- nvinfo : EIATTR_FRAME_SIZE
	.align		4
.L_15580:
        /*16cec*/ 	.byte	0x04, 0x11
        /*16cee*/ 	.short	(.L_15582 - .L_15581)
	.align		4
.L_15581:
        /*16cf0*/ 	.word	index@($_ZN7cutlass13device_kernelIN5flash19enable_sm80_to_sm89INS1_16FlashAttnBwdSm80INS1_25CollectiveMainloopBwdSm80ILi2ELi2EN4cute5tupleIJNS5_1CILi128EEES8_NS7_ILi64EEEEEENS_10bfloat16_tEfNS_4arch4Sm80ELb0ELb0ELb1ELb1ELb0ELb0ELb0ELb0ELi2ELi4ELi4ELi4ELb0EEENS1_21CollectiveEpilogueBwdISA_SB_SD_Li256ELb1ELb0ELi2EEENS1_19SingleTileSchedulerILb1ELb0ELb0ELi128EEEEEEEEEvNT_6ParamsE$_ZN4cute3eso3ESOILb1ELb0EJNS_6LayoutINS_5tupleIJNS3_IJNS_1CILi8EEENS4_ILi1EEEEEENS4_ILi4EEES6_EEENS3_IJNS3_IJS6_NS4_ILi0EEEEEENS4_ILi2048EEESA_EEEEENS_10ViewEngineINS_8smem_ptrIPN7cutlass10bfloat16_tEEEEEEEC2ERKSE_RKSL_)
        /*16cf4*/ 	.word	0x00000000


	//----- nvinfo : EIATTR_FRAME_SIZE
	.align		4
.L_15582:
        /*16cf8*/ 	.byte	0x04, 0x11
        /*16cfa*/ 	.short	(.L_15584 - .L_15583)
	.align		4
.L_15583:
        /*16cfc*/ 	.word	index@($_ZN7cutlass13device_kernelIN5flash19enable_sm80_to_sm89INS1_16FlashAttnBwdSm80INS1_25CollectiveMainloopBwdSm80ILi2ELi2EN4cute5tupleIJNS5_1CILi128EEES8_NS7_ILi64EEEEEENS_10bfloat16_tEfNS_4arch4Sm80ELb0ELb0ELb1ELb1ELb0ELb0ELb0ELb0ELi2ELi4ELi4ELi4ELb0EEENS1_21CollectiveEpilogueBwdISA_SB_SD_Li256ELb1ELb0ELi2EEENS1_19SingleTileSchedulerILb1ELb0ELb0ELi128EEEEEEEEEvNT_6ParamsE$_ZN4cute3eso3ESOILb1ELb0EJNS_6LayoutINS_5tupleIJNS3_IJNS_1CILi8EEENS4_ILi1EEEEEENS4_ILi4EEEEEENS3_IJNS3_IJS6_NS4_ILi0EEEEEES5_EEEEEiEEC2ERKSD_RKi)
        /*16d00*/ 	.word	0x00000000


	//----- nvinfo : EIATTR_FRAME_SIZE
	.align		4
.L_15584:
        /*16d04*/ 	.byte	0x04, 0x11
        /*16d06*/ 	.short	(.L_15586 - .L_15585)
	.align		4
.L_15585:
        /*16d08*/ 	.word	index@($_ZN7cutlass13device_kernelIN5flash19enable_sm80_to_sm89INS1_16FlashAttnBwdSm80INS1_25CollectiveMainloopBwdSm80ILi2ELi2EN4cute5tupleIJNS5_1CILi128EEES8_NS7_ILi64EEEEEENS_10bfloat16_tEfNS_4arch4Sm80ELb0ELb0ELb1ELb1ELb0ELb0ELb0ELb0ELi2ELi4ELi4ELi4ELb0EEENS1_21CollectiveEpilogueBwdISA_SB_SD_Li256ELb1ELb0ELi2EEENS1_19SingleTileSchedulerILb1ELb0ELb0ELi128EEEEEEEEEvNT_6ParamsE$_ZN4cute3eso3ESOILb1ELb0EJNS_6LayoutINS_5tupleIJNS3_IJNS_1CILi8EEENS4_ILi1EEEEEENS4_ILi4EEEEEENS3_IJNS3_IJS6_NS4_ILi0EEEEEES5_EEEEENS_10ViewEngineIPN7cutlass10bfloat16_tEEEEEC2ERKSD_RKSI_)
        /*16d0c*/ 	.word	0x00000000


	//----- nvinfo : EIATTR_FRAME_SIZE
	.align		4
.L_15586:
        /*16d10*/ 	.byte	0x04, 0x11
        /*16d12*/ 	.short	(.L_15588 - .L_15587)
	.align		4
.L_15587:
        /*16d14*/ 	.word	index@($_ZN7cutlass13device_kernelIN5flash19enable_sm80_to_sm89INS1_16FlashAttnBwdSm80INS1_25CollectiveMainloopBwdSm80ILi2ELi2EN4cute5tupleIJNS5_1CILi128EEES8_NS7_ILi64EEEEEENS_10bfloat16_tEfNS_4arch4Sm80ELb0ELb0ELb1ELb1ELb0ELb0ELb0ELb0ELi2ELi4ELi4ELi4ELb0EEENS1_21CollectiveEpilogueBwdISA_SB_SD_Li256ELb1ELb0ELi2EEENS1_19SingleTileSchedulerILb1ELb0ELb0ELi128EEEEEEEEEvNT_6ParamsE$_ZN4cute3eso3ESOILb1ELb0EJNS_6LayoutINS_5tupleIJNS3_IJNS_1CILi8EEENS4_ILi1EEEEEENS4_ILi4EEEEEENS3_IJNS3_IJS6_NS4_ILi0EEEEEENS4_ILi2048EEEEEEEEiEEC2ERKSE_RKi)
        /*16d18*/ 	.word	0x00000000


	//----- nvinfo : EIATTR_FRAME_SIZE
	.align		4
.L_15588:
        /*16d1c*/ 	.byte	0x04, 0x11
        /*16d1e*/ 	.short	(.L_15590 - .L_15589)
	.align		4
.L_15589:
        /*16d20*/ 	.word	index@($_ZN7cutlass13device_kernelIN5flash19enable_sm80_to_sm89INS1_16FlashAttnBwdSm80INS1_25CollectiveMainloopBwdSm80ILi2ELi2EN4cute5tupleIJNS5_1CILi128EEES8_NS7_ILi64EEEEEENS_10bfloat16_tEfNS_4arch4Sm80ELb0ELb0ELb1ELb1ELb0ELb0ELb0ELb0ELi2ELi4ELi4ELi4ELb0EEENS1_21CollectiveEpilogueBwdISA_SB_SD_Li256ELb1ELb0ELi2EEENS1_19SingleTileSchedulerILb1ELb0ELb0ELi128EEEEEEEEEvNT_6ParamsE$_ZN4cute3eso3ESOILb1ELb0EJNS_6LayoutINS_5tupleIJNS3_IJNS_1CILi8EEENS4_ILi1EEEEEENS4_ILi4EEEEEENS3_IJNS3_IJS6_NS4_ILi0EEEEEENS4_ILi2048EEEEEEEENS_10ViewEngineINS_8smem_ptrIPN7cutlass10bfloat16_tEEEEEEEC2ERKSE_RKSL_)
        /*16d24*/ 	.word	0x00000000


	//----- nvinfo : EIATTR_FRAME_SIZE
	.align		4
.L_15590:
        /*16d28*/ 	.byte	0x04, 0x11
        /*16d2a*/ 	.short	(.L_15592 - .L_15591)
	.align		4
.L_15591:
        /*16d2c*/ 	.word	index@($_ZN7cutlass13device_kernelIN5flash19enable_sm80_to_sm89INS1_16FlashAttnBwdSm80INS1_25CollectiveMainloopBwdSm80ILi2ELi2EN4cute5tupleIJNS5_1CILi128EEES8_NS7_ILi64EEEEEENS_10bfloat16_tEfNS_4arch4Sm80ELb0ELb0ELb1ELb1ELb0ELb0ELb0ELb0ELi2ELi4ELi4ELi4ELb0EEENS1_21CollectiveEpilogueBwdISA_SB_SD_Li256ELb1ELb0ELi2EEENS1_19SingleTileSchedulerILb1ELb0ELb0ELi128EEEEEEEEEvNT_6ParamsE$_ZN4cute3eso3ESOILb1ELb0EJNS_6LayoutINS_5tupleIJNS3_IJNS_1CILi8EEENS4_ILi1EEEEEENS4_ILi2EEES5_EEENS3_IJNS3_IJS6_NS4_ILi0EEEEEENS4_ILi64EEES5_EEEEENS_10ViewEngineIPN7cutlass10bfloat16_tEEEEEC2ERKSE_RKSJ_)
        /*16d30*/ 	.word	0x00000000


	//----- nvinfo : EIATTR_FRAME_SIZE
	.align		4
.L_15592:
        /*16d34*/ 	.byte	0x04, 0x11
        /*16d36*/ 	.short	(.L_15594 - .L_15593)
	.align		4
.L_15593:
        /*16d38*/ 	.word	index@($_ZN7cutlass13device_kernelIN5flash19enable_sm80_to_sm89INS1_16FlashAttnBwdSm80INS1_25CollectiveMainloopBwdSm80ILi2ELi2EN4cute5tupleIJNS5_1CILi128EEES8_NS7_ILi64EEEEEENS_10bfloat16_tEfNS_4arch4Sm80ELb0ELb0ELb1ELb1ELb0ELb0ELb0ELb0ELi2ELi4ELi4ELi4ELb0EEENS1_21CollectiveEpilogueBwdISA_SB_SD_Li256ELb1ELb0ELi2EEENS1_19SingleTileSchedulerILb1ELb0ELb0ELi128EEEEEEEEEvNT_6ParamsE$_ZN4cute3eso3ESOILb1ELb0EJNS_6LayoutINS_5tupleIJNS3_IJNS_1CILi8EEENS4_ILi1EEEEEENS4_ILi2EEENS4_ILi4EEEEEENS3_IJNS3_IJS6_NS4_ILi0EEEEEES5_NS4_ILi16EEEEEEEENS_10ViewEngineIPN7cutlass10bfloat16_tEEEEEC2ERKSF_RKSK_)
        /*16d3c*/ 	.word	0x00000000


	//----- nvinfo : EIATTR_FRAME_SIZE
	.align		4
.L_15594:
        /*16d40*/ 	.byte	0x04, 0x11
        /*16d42*/ 	.short	(.L_15596 - .L_15595)
	.align		4
.L_15595:
        /*16d44*/ 	.word	index@($_ZN7cutlass13device_kernelIN5flash19enable_sm80_to_sm89INS1_16FlashAttnBwdSm80INS1_25CollectiveMainloopBwdSm80ILi2ELi2EN4cute5tupleIJNS5_1CILi128EEES8_NS7_ILi64EEEEEENS_10bfloat16_tEfNS_4arch4Sm80ELb0ELb0ELb1ELb1ELb0ELb0ELb0ELb0ELi2ELi4ELi4ELi4ELb0EEENS1_21CollectiveEpilogueBwdISA_SB_SD_Li256ELb1ELb0ELi2EEENS1_19SingleTileSchedulerILb1ELb0ELb0ELi128EEEEEEEEEvNT_6ParamsE$_ZN4cute3eso3ESOILb1ELb0EJNS_6LayoutINS_5tupleIJNS3_IJNS_1CILi8EEENS4_ILi1EEEEEENS4_ILi2EEENS3_IJNS4_ILi4EEES8_EEEEEENS3_IJNS3_IJS6_NS4_ILi0EEEEEES5_NS3_IJNS4_ILi32EEENS4_ILi16EEEEEEEEEEENS_10ViewEngineIPN7cutlass10bfloat16_tEEEEEC2ERKSI_RKSN_)
        /*16d48*/ 	.word	0x00000000


	//----- nvinfo : EIATTR_FRAME_SIZE
	.align		4
.L_15596:
        /*16d4c*/ 	.byte	0x04, 0x11
        /*16d4e*/ 	.short	(.L_15598 - .L_15597)
	.align		4
.L_15597:
        /*16d50*/ 	.word	index@($_ZN7cutlass13device_kernelIN5flash19enable_sm80_to_sm89INS1_16FlashAttnBwdSm80INS1_25CollectiveMainloopBwdSm80ILi2ELi2EN4cute5tupleIJNS5_1CILi128EEES8_NS7_ILi64EEEEEENS_10bfloat16_tEfNS_4arch4Sm80ELb0ELb0ELb1ELb1ELb0ELb0ELb0ELb0ELi2ELi4ELi4ELi4ELb0EEENS1_21CollectiveEpilogueBwdISA_SB_SD_Li256ELb1ELb0ELi2EEENS1_19SingleTileSchedulerILb1ELb0ELb0ELi128EEEEEEEEEvNT_6ParamsE$_ZN4cute3eso3ESOILb1ELb0EJNS_6LayoutINS_5tupleIJNS3_IJNS_1CILi8EEENS4_ILi1EEEEEENS4_ILi2EEEEEENS3_IJNS3_IJS6_NS4_ILi0EEEEEES5_EEEEEiEEC2ERKSD_RKi)
        /*16d54*/ 	.word	0x00000000


	//----- nvinfo : EIATTR_FRAME_SIZE
	.align		4
.L_15598:
        /*16d58*/ 	.byte	0x04, 0x11
        /*16d5a*/ 	.short	(.L_15600 - .L_15599)
	.align		4
.L_15599:
        /*16d5c*/ 	.word	index@($_ZN7cutlass13device_kernelIN5flash19enable_sm80_to_sm89INS1_16FlashAttnBwdSm80INS1_25CollectiveMainloopBwdSm80ILi2ELi2EN4cute5tupleIJNS5_1CILi128EEES8_NS7_ILi64EEEEEENS_10bfloat16_tEfNS_4arch4Sm80ELb0ELb0ELb1ELb1ELb0ELb0ELb0ELb0ELi2ELi4ELi4ELi4ELb0EEENS1_21CollectiveEpilogueBwdISA_SB_SD_Li256ELb1ELb0ELi2EEENS1_19SingleTileSchedulerILb1ELb0ELb0ELi128EEEEEEEEEvNT_6ParamsE$_ZN4cute3eso3ESOILb1ELb0EJNS_6LayoutINS_5tupleIJNS3_IJNS_1CILi8EEENS4_ILi1EEEEEENS4_ILi2EEEEEENS3_IJNS3_IJS6_NS4_ILi0EEEEEES5_EEEEENS_10ViewEngineIPN7cutlass10bfloat16_tEEEEEC2ERKSD_RKSI_)
        /*16d60*/ 	.word	0x00000000


	//----- nvinfo : EIATTR_FRAME_SIZE
	.align		4
.L_15600:
        /*16d64*/ 	.byte	0x04, 0x11
        /*16d66*/ 	.short	(.L_15602 - .L_15601)
	.align		4
.L_15601:
        /*16d68*/ 	.word	index@($_ZN7cutlass13device_kernelIN5flash19enable_sm80_to_sm89INS1_16FlashAttnBwdSm80INS1_25CollectiveMainloopBwdSm80ILi2ELi2EN4cute5tupleIJNS5_1CILi128EEES8_NS7_ILi64EEEEEENS_10bfloat16_tEfNS_4arch4Sm80ELb0ELb0ELb1ELb1ELb0ELb0ELb0ELb0ELi2ELi4ELi4ELi4ELb0EEENS1_21CollectiveEpilogueBwdISA_SB_SD_Li256ELb1ELb0ELi2EEENS1_19SingleTileSchedulerILb1ELb0ELb0ELi128EEEEEEEEEvNT_6ParamsE$_ZN4cute3eso3ESOILb1ELb0EJNS_6LayoutINS_5tupleIJNS3_IJNS_1CILi8EEENS4_ILi1EEEEEENS4_ILi2EEEEEENS3_IJNS3_IJS6_NS4_ILi0EEEEEENS4_ILi8192EEEEEEEEiEEC2ERKSE_RKi)
        /*16d6c*/ 	.word	0x00000000


	//----- nvinfo : EIATTR_FRAME_SIZE
	.align		4
.L_15602:
        /*16d70*/ 	.byte	0x04, 0x11
        /*16d72*/ 	.short	(.L_15604 - .L_15603)
	.align		4
.L_15603:
        /*16d74*/ 	.word	index@($_ZN7cutlass13device_kernelIN5flash19enable_sm80_to_sm89INS1_16FlashAttnBwdSm80INS1_25CollectiveMainloopBwdSm80ILi2ELi2EN4cute5tupleIJNS5_1CILi128EEES8_NS7_ILi64EEEEEENS_10bfloat16_tEfNS_4arch4Sm80ELb0ELb0ELb1ELb1ELb0ELb0ELb0ELb0ELi2ELi4ELi4ELi4ELb0EEENS1_21CollectiveEpilogueBwdISA_SB_SD_Li256ELb1ELb0ELi2EEENS1_19SingleTileSchedulerILb1ELb0ELb0ELi128EEEEEEEEEvNT_6ParamsE$_ZN4cute3eso3ESOILb1ELb0EJNS_6LayoutINS_5tupleIJNS3_IJNS_1CILi8EEENS4_ILi1EEEEEENS4_ILi2EEEEEENS3_IJNS3_IJS6_NS4_ILi0EEEEEENS4_ILi8192EEEEEEEENS_10ViewEngineINS_8smem_ptrIPN7cutlass10bfloat16_tEEEEEEEC2ERKSE_RKSL_)
        /*16d78*/ 	.word	0x00000000


	//----- nvinfo : EIATTR_FRAME_SIZE
	.align		4
.L_15604:
        /*16d7c*/ 	.byte	0x04, 0x11
        /*16d7e*/ 	.short	(.L_15606 - .L_15605)
	.align		4
.L_15605:
        /*16d80*/ 	.word	index@($_ZN7cutlass13device_kernelIN5flash19enable_sm80_to_sm89INS1_16FlashAttnBwdSm80INS1_25CollectiveMainloopBwdSm80ILi2ELi2EN4cute5tupleIJNS5_1CILi128EEES8_NS7_ILi64EEEEEENS_10bfloat16_tEfNS_4arch4Sm80ELb0ELb0ELb1ELb1ELb0ELb0ELb0ELb0ELi2ELi4ELi4ELi4ELb0EEENS1_21CollectiveEpilogueBwdISA_SB_SD_Li256ELb1ELb0ELi2EEENS1_19SingleTileSchedulerILb1ELb0ELb0ELi128EEEEEEEEEvNT_6ParamsE$_ZN4cute3eso3ESOILb1ELb0EJNS_6LayoutINS_5tupleIJNS3_IJNS_1CILi8EEENS4_ILi1EEEEEENS4_ILi2EEEEEENS3_IJNS3_IJS6_NS4_ILi0EEEEEENS4_ILi64EEEEEEEEiEEC2ERKSE_RKi)
        /*16d84*/ 	.word	0x00000000


	//----- nvinfo : EIATTR_FRAME_SIZE
	.align		4
.L_15606:
        /*16d88*/ 	.byte	0x04, 0x11
        /*16d8a*/ 	.short	(.L_15608 - .L_15607)
	.align		4
.L_15607:
        /*16d8c*/ 	.word	index@($_ZN7cutlass13device_kernelIN5flash19enable_sm80_to_sm89INS1_16FlashAttnBwdSm80INS1_25CollectiveMainloopBwdSm80ILi2ELi2EN4cute5tupleIJNS5_1CILi128EEES8_NS7_ILi64EEEEEENS_10bfloat16_tEfNS_4arch4Sm80ELb0ELb0ELb1ELb1ELb0ELb0ELb0ELb0ELi2ELi4ELi4ELi4ELb0EEENS1_21CollectiveEpilogueBwdISA_SB_SD_Li256ELb1ELb0ELi2EEENS1_19SingleTileSchedulerILb1ELb0ELb0ELi128EEEEEEEEEvNT_6ParamsE$_ZN4cute3eso3ESOILb1ELb0EJNS_6LayoutINS_5tupleIJNS3_IJNS_1CILi8EEENS4_ILi1EEEEEENS4_ILi2EEEEEENS3_IJNS3_IJS6_NS4_ILi0EEEEEENS4_ILi64EEEEEEEENS_10ViewEngineIPN7cutlass10bfloat16_tEEEEEC2ERKSE_RKSJ_)
        /*16d90*/ 	.word	0x00000000


	//----- nvinfo : EIATTR_FRAME_SIZE
	.align		4
.L_15608:
        /*16d94*/ 	.byte	0x04, 0x11
        /*16d96*/ 	.short	(.L_15610 - .L_15609)
	.align		4
.L_15609:
        /*16d98*/ 	.word	index@($_ZN7cutlass13device_kernelIN5flash19enable_sm80_to_sm89INS1_16FlashAttnBwdSm80INS1_25CollectiveMainloopBwdSm80ILi2ELi2EN4cute5tupleIJNS5_1CILi128EEES8_NS7_ILi64EEEEEENS_10bfloat16_tEfNS_4arch4Sm80ELb0ELb0ELb1ELb1ELb0ELb0ELb0ELb0ELi2ELi4ELi4ELi4ELb0EEENS1_21CollectiveEpilogueBwdISA_SB_SD_Li256ELb1ELb0ELi2EEENS1_19SingleTileSchedulerILb1ELb0ELb0ELi128EEEEEEEEEvNT_6ParamsE$_ZN4cute3eso3ESOILb1ELb0EJNS_6LayoutINS_5tupleIJNS3_IJNS_1CILi8EEENS4_ILi1EEEEEENS4_ILi2EEEEEENS3_IJNS3_IJS6_NS4_ILi0EEEEEENS4_ILi4096EEEEEEEEiEEC2ERKSE_RKi)
        /*16d9c*/ 	.word	0x00000000


	//----- nvinfo : EIATTR_FRAME_SIZE
	.align		4
.L_15610:
        /*16da0*/ 	.byte	0x04, 0x11
        /*16da2*/ 	.short	(.L_15612 - .L_15611)
	.align		4
.L_15611:
        /*16da4*/ 	.word	index@($_ZN7cutlass13device_kernelIN5flash19enable_sm80_to_sm89INS1_16FlashAttnBwdSm80INS1_25CollectiveMainloopBwdSm80ILi2ELi2EN4cute5tupleIJNS5_1CILi128EEES8_NS7_ILi64EEEEEENS_10bfloat16_tEfNS_4arch4Sm80ELb0ELb0ELb1ELb1ELb0ELb0ELb0ELb0ELi2ELi4ELi4ELi4ELb0EEENS1_21CollectiveEpilogueBwdISA_SB_SD_Li256ELb1ELb0ELi2EEENS1_19SingleTileSchedulerILb1ELb0ELb0ELi128EEEEEEEEEvNT_6ParamsE$_ZN4cute3eso3ESOILb1ELb0EJNS_6LayoutINS_5tupleIJNS3_IJNS_1CILi8EEENS4_ILi1EEEEEENS4_ILi2EEEEEENS3_IJNS3_IJS6_NS4_ILi0EEEEEENS4_ILi4096EEEEEEEENS_10ViewEngineINS_8smem_ptrIPN7cutlass10bfloat16_tEEEEEEEC2ERKSE_RKSL_)
        /*16da8*/ 	.word	0x00000000


	//----- nvinfo : EIATTR_FRAME_SIZE
	.align		4
.L_15612:
        /*16dac*/ 	.byte	0x04, 0x11
        /*16dae*/ 	.short	(.L_15614 - .L_15613)
	.align		4
.L_15613:
        /*16db0*/ 	.word	index@($_ZN7cutlass13device_kernelIN5flash19enable_sm80_to_sm89INS1_16FlashAttnBwdSm80INS1_25CollectiveMainloopBwdSm80ILi2ELi2EN4cute5tupleIJNS5_1CILi128EEES8_NS7_ILi64EEEEEENS_10bfloat16_tEfNS_4arch4Sm80ELb0ELb0ELb1ELb1ELb0ELb0ELb0ELb0ELi2ELi4ELi4ELi4ELb0EEENS1_21CollectiveEpilogueBwdISA_SB_SD_Li256ELb1ELb0ELi2EEENS1_19SingleTileSchedulerILb1ELb0ELb0ELi128EEEEEEEEEvNT_6ParamsE$_ZN4cute3eso3ESOILb1ELb0EJNS_6LayoutINS_5tupleIJNS3_IJNS_1CILi8EEENS4_ILi1EEEEEENS3_IJNS4_ILi4EEEEEEEEENS3_IJNS3_IJS6_NS4_ILi0EEEEEENS3_IJS5_EEEEEEEENS_10ViewEngineIPN7cutlass10bfloat16_tEEEEEC2ERKSF_RKSK_)
        /*16db4*/ 	.word	0x00000000


	//----- nvinfo : EIATTR_FRAME_SIZE
	.align		4
.L_15614:
        /*16db8*/ 	.byte	0x04, 0x11
        /*16dba*/ 	.short	(.L_15616 - .L_15615)
	.align		4
.L_15615:
        /*16dbc*/ 	.word	index@($_ZN7cutlass13device_kernelIN5flash19enable_sm80_to_sm89INS1_16FlashAttnBwdSm80INS1_25CollectiveMainloopBwdSm80ILi2ELi2EN4cute5tupleIJNS5_1CILi128EEES8_NS7_ILi64EEEEEENS_10bfloat16_tEfNS_4arch4Sm80ELb0ELb0ELb1ELb1ELb0ELb0ELb0ELb0ELi2ELi4ELi4ELi4ELb0EEENS1_21CollectiveEpilogueBwdISA_SB_SD_Li256ELb1ELb0ELi2EEENS1_19SingleTileSchedulerILb1ELb0ELb0ELi128EEEEEEEEEvNT_6ParamsE$_ZN4cute3eso3ESOILb1ELb0EJNS_6LayoutINS_5tupleIJNS3_IJNS_1CILi8EEENS4_ILi1EEEEEENS3_IJNS4_ILi4EEEEEEEEENS3_IJNS3_IJS6_NS4_ILi0EEEEEENS3_IJNS4_ILi2048EEEEEEEEEEENS_10ViewEngineINS_8smem_ptrIPN7cutlass10bfloat16_tEEEEEEEC2ERKSG_RKSN_)
        /*16dc0*/ 	.word	0x00000000


	//----- nvinfo : EIATTR_FRAME_SIZE
	.align		4
.L_15616:
        /*16dc4*/ 	.byte	0x04, 0x11
        /*16dc6*/ 	.short	(.L_15618 - .L_15617)
	.align		4
.L_15617:
        /*16dc8*/ 	.word	index@($_ZN7cutlass13device_kernelIN5flash19enable_sm80_to_sm89INS1_16FlashAttnBwdSm80INS1_25CollectiveMainloopBwdSm80ILi2ELi2EN4cute5tupleIJNS5_1CILi128EEES8_NS7_ILi64EEEEEENS_10bfloat16_tEfNS_4arch4Sm80ELb0ELb0ELb1ELb1ELb0ELb0ELb0ELb0ELi2ELi4ELi4ELi4ELb0EEENS1_21CollectiveEpilogueBwdISA_SB_SD_Li256ELb1ELb0ELi2EEENS1_19SingleTileSchedulerILb1ELb0ELb0ELi128EEEEEEEEEvNT_6ParamsE$_ZN4cute3eso3ESOILb1ELb0EJNS_6LayoutINS_5tupleIJNS3_IJNS_1CILi8EEENS4_ILi1EEEEEENS3_IJNS4_ILi2EEEEEEEEENS3_IJNS3_IJS6_NS4_ILi0EEEEEENS3_IJS5_EEEEEEEENS_10ViewEngineIPN7cutlass10bfloat16_tEEEEEC2ERKSF_RKSK_)
        /*16dcc*/ 	.word	0x00000000


	//----- nvinfo : EIATTR_FRAME_SIZE
	.align		4
.L_15618:
        /*16dd0*/ 	.byte	0x04, 0x11
        /*16dd2*/ 	.short	(.L_15620 - .L_15619)
	.align		4
.L_15619:
        /*16dd4*/ 	.word	index@($_ZN7cutlass13device_kernelIN5flash19enable_sm80_to_sm89INS1_16FlashAttnBwdSm80INS1_25CollectiveMainloopBwdSm80ILi2ELi2EN4cute5tupleIJNS5_1CILi128EEES8_NS7_ILi64EEEEEENS_10bfloat16_tEfNS_4arch4Sm80ELb0ELb0ELb1ELb1ELb0ELb0ELb0ELb0ELi2ELi4ELi4ELi4ELb0EEENS1_21CollectiveEpilogueBwdISA_SB_SD_Li256ELb1ELb0ELi2EEENS1_19SingleTileSchedulerILb1ELb0ELb0ELi128EEEEEEEEEvNT_6ParamsE$_ZN4cute3eso3ESOILb1ELb0EJNS_6LayoutINS_5tupleIJNS3_IJNS_1CILi8EEENS4_ILi1EEEEEENS3_IJNS4_ILi2EEEEEEEEENS3_IJNS3_IJS6_NS4_ILi0EEEEEENS3_IJNS4_ILi8192EEEEEEEEEEENS_10ViewEngineINS_8smem_ptrIPN7cutlass10bfloat16_tEEEEEEEC2ERKSG_RKSN_)
        /*16dd8*/ 	.word	0x00000000


	//----- nvinfo : EIATTR_FRAME_SIZE
	.align		4
.L_15620:
        /*16ddc*/ 	.byte	0x04, 0x11
        /*16dde*/ 	.short	(.L_15622 - .L_15621)
	.align		4
.L_15621:
        /*16de0*/ 	.word	index@($_ZN7cutlass13device_kernelIN5flash19enable_sm80_to_sm89INS1_16FlashAttnBwdSm80INS1_25CollectiveMainloopBwdSm80ILi2ELi2EN4cute5tupleIJNS5_1CILi128EEES8_NS7_ILi64EEEEEENS_10bfloat16_tEfNS_4arch4Sm80ELb0ELb0ELb1ELb1ELb0ELb0ELb0ELb0ELi2ELi4ELi4ELi4ELb0EEENS1_21CollectiveEpilogueBwdISA_SB_SD_Li256ELb1ELb0ELi2EEENS1_19SingleTileSchedulerILb1ELb0ELb0ELi128EEEEEEEEEvNT_6ParamsE$_ZN4cute3eso3ESOILb1ELb0EJNS_6LayoutINS_5tupleIJNS3_IJNS_1CILi8EEENS4_ILi1EEEEEENS3_IJNS4_ILi2EEEEEEEEENS3_IJNS3_IJS6_NS4_ILi0EEEEEENS3_IJNS4_ILi64EEEEEEEEEEENS_10ViewEngineIPN7cutlass10bfloat16_tEEEEEC2ERKSG_RKSL_)
        /*16de4*/ 	.word	0x00000000


	//----- nvinfo : EIATTR_FRAME_SIZE
	.align		4
.L_15622:
        /*16de8*/ 	.byte	0x04, 0x11
        /*16dea*/ 	.short	(.L_15624 - .L_15623)
	.align		4
.L_15623:
        /*16dec*/ 	.word	index@($_ZN7cutlass13device_kernelIN5flash19enable_sm80_to_sm89INS1_16FlashAttnBwdSm80INS1_25CollectiveMainloopBwdSm80ILi2ELi2EN4cute5tupleIJNS5_1CILi128EEES8_NS7_ILi64EEEEEENS_10bfloat16_tEfNS_4arch4Sm80ELb0ELb0ELb1ELb1ELb0ELb0ELb0ELb0ELi2ELi4ELi4ELi4ELb0EEENS1_21CollectiveEpilogueBwdISA_SB_SD_Li256ELb1ELb0ELi2EEENS1_19SingleTileSchedulerILb1ELb0ELb0ELi128EEEEEEEEEvNT_6ParamsE$_ZN4cute3eso3ESOILb1ELb0EJNS_6LayoutINS_5tupleIJNS3_IJNS_1CILi8EEENS4_ILi1EEEEEENS3_IJNS4_ILi2EEEEEEEEENS3_IJNS3_IJS6_NS4_ILi0EEEEEENS3_IJNS4_ILi4096EEEEEEEEEEENS_10ViewEngineINS_8smem_ptrIPN7cutlass10bfloat16_tEEEEEEEC2ERKSG_RKSN_)
        /*16df0*/ 	.word	0x00000000


	//----- nvinfo : EIATTR_FRAME_SIZE
	.align		4
.L_15624:
        /*16df4*/ 	.byte	0x04, 0x11
        /*16df6*/ 	.short	(.L_15626 - .L_15625)
	.align		4
.L_15625:
        /*16df8*/ 	.word	index@($_ZN7cutlass13device_kernelIN5flash19enable_sm80_to_sm89INS1_16FlashAttnBwdSm80INS1_25CollectiveMainloopBwdSm80ILi2ELi2EN4cute5tupleIJNS5_1CILi128EEES8_NS7_ILi64EEEEEENS_10bfloat16_tEfNS_4arch4Sm80ELb0ELb0ELb1ELb1ELb0ELb0ELb0ELb0ELi2ELi4ELi4ELi4ELb0EEENS1_21CollectiveEpilogueBwdISA_SB_SD_Li256ELb1ELb0ELi2EEENS1_19SingleTileSchedulerILb1ELb0ELb0ELi128EEEEEEEEEvNT_6ParamsE$_ZN4cute3eso3ESOILb1ELb0EJNS_6LayoutINS_5tupleIJNS3_IJNS_1CILi8EEENS4_ILi1EEEEEEEEENS3_IJNS3_IJS6_NS4_ILi0EEEEEEEEEEElEEC2ERKSC_RKl)
        /*16dfc*/ 	.word	0x00000000


	//----- nvinfo : EIATTR_FRAME_SIZE
	.align		4
.L_15626:
        /*16e00*/ 	.byte	0x04, 0x11
        /*16e02*/ 	.short	(.L_15628 - .L_15627)
	.align		4
.L_15627:
        /*16e04*/ 	.word	index@($_ZN7cutlass13device_kernelIN5flash19enable_sm80_to_sm89INS1_16FlashAttnBwdSm80INS1_25CollectiveMainloopBwdSm80ILi2ELi2EN4cute5tupleIJNS5_1CILi128EEES8_NS7_ILi64EEEEEENS_10bfloat16_tEfNS_4arch4Sm80ELb0ELb0ELb1ELb1ELb0ELb0ELb0ELb0ELi2ELi4ELi4ELi4ELb0EEENS1_21CollectiveEpilogueBwdISA_SB_SD_Li256ELb1ELb0ELi2EEENS1_19SingleTileSchedulerILb1ELb0ELb0ELi128EEEEEEEEEvNT_6ParamsE$_ZN4cute3eso3ESOILb1ELb0EJNS_6LayoutINS_5tupleIJNS3_IJNS_1CILi8EEENS4_ILi1EEEEEEEEENS3_IJNS3_IJS6_NS4_ILi0EEEEEEEEEEEiEEC2ERKSC_RKi)
        /*16e08*/ 	.word	0x00000000


	//----- nvinfo : EIATTR_FRAME_SIZE
	.align		4
.L_15628:
        /*16e0c*/ 	.byte	0x04, 0x11
        /*16e0e*/ 	.short	(.L_15630 - .L_15629)
	.align		4
.L_15629:
        /*16e10*/ 	.word	index@($_ZN7cutlass13device_kernelIN5flash19enable_sm80_to_sm89INS1_16FlashAttnBwdSm80INS1_25CollectiveMainloopBwdSm80ILi2ELi2EN4cute5tupleIJNS5_1CILi128EEES8_NS7_ILi64EEEEEENS_10bfloat16_tEfNS_4arch4Sm80ELb0ELb0ELb1ELb1ELb0ELb0ELb0ELb0ELi2ELi4ELi4ELi4ELb0EEENS1_21CollectiveEpilogueBwdISA_SB_SD_Li256ELb1ELb0ELi2EEENS1_19SingleTileSchedulerILb1ELb0ELb0ELi128EEEEEEEEEvNT_6ParamsE$_ZN4cute3eso3ESOILb1ELb0EJNS_6LayoutINS_5tupleIJNS3_IJNS_1CILi8EEENS4_ILi1EEEEEEEEENS3_IJNS3_IJS6_NS4_ILi0EEEEEEEEEEENS_10ViewEngineIPN7cutlass10bfloat16_tEEEEEC2ERKSC_RKSH_)
        /*16e14*/ 	.word	0x00000000


	//----- nvinfo : EIATTR_FRAME_SIZE
	.align		4
.L_15630:
        /*16e18*/ 	.byte	0x04, 0x11
        /*16e1a*/ 	.short	(.L_15632 - .L_15631)
	.align		4
.L_15631:
        /*16e1c*/ 	.word	index@($_ZN7cutlass13device_kernelIN5flash19enable_sm80_to_sm89INS1_16FlashAttnBwdSm80INS1_25CollectiveMainloopBwdSm80ILi2ELi2EN4cute5tupleIJNS5_1CILi128EEES8_NS7_ILi64EEEEEENS_10bfloat16_tEfNS_4arch4Sm80ELb0ELb0ELb1ELb1ELb0ELb0ELb0ELb0ELi2ELi4ELi4ELi4ELb0EEENS1_21CollectiveEpilogueBwdISA_SB_SD_Li256ELb1ELb0ELi2EEENS1_19SingleTileSchedulerILb1ELb0ELb0ELi128EEEEEEEEEvNT_6ParamsE$_ZN4cute3eso3ESOILb1ELb0EJNS_6LayoutINS_5tupleIJNS3_IJNS_1CILi8EEENS4_ILi1EEEEEEEEENS3_IJNS3_IJS6_NS4_ILi0EEEEEEEEEEENS_10ViewEngineINS_8smem_ptrIPN7cutlass10bfloat16_tEEEEEEEC2ERKSC_RKSJ_)
        /*16e20*/ 	.word	0x00000000


	//----- nvinfo : EIATTR_FRAME_SIZE
	.align		4
.L_15632:
        /*16e24*/ 	.byte	0x04, 0x11
        /*16e26*/ 	.short	(.L_15634 - .L_15633)
	.align		4
.L_15633:
        /*16e28*/ 	.word	index@($_ZN7cutlass13device_kernelIN5flash19enable_sm80_to_sm89INS1_16FlashAttnBwdSm80INS1_25CollectiveMainloopBwdSm80ILi2ELi2EN4cute5tupleIJNS5_1CILi128EEES8_NS7_ILi64EEEEEENS_10bfloat16_tEfNS_4arch4Sm80ELb0ELb0ELb1ELb1ELb0ELb0ELb0ELb0ELi2ELi4ELi4ELi4ELb0EEENS1_21CollectiveEpilogueBwdISA_SB_SD_Li256ELb1ELb0ELi2EEENS1_19SingleTileSchedulerILb1ELb0ELb0ELi128EEEEEEEEEvNT_6ParamsE$_ZN4cute3eso3ESOILb1ELb0EJNS_6LayoutINS_5tupleIJNS3_IJNS_1CILi8EEENS4_ILi1EEEEEEEEENS3_IJNS3_IJS6_NS4_ILi0EEEEEEEEEEENS_10ViewEngineINS_8gmem_ptrIPKN7cutlass10bfloat16_tEEEEEEEC2ERKSC_RKSK_)
        /*16e2c*/ 	.word	0x00000000


	//----- nvinfo : EIATTR_FRAME_SIZE
	.align		4
.L_15634:
        /*16e30*/ 	.byte	0x04, 0x11
        /*16e32*/ 	.short	(.L_15636 - .L_15635)
	.align		4
.L_15635:
        /*16e34*/ 	.word	index@($_ZN7cutlass13device_kernelIN5flash19enable_sm80_to_sm89INS1_16FlashAttnBwdSm80INS1_25CollectiveMainloopBwdSm80ILi2ELi2EN4cute5tupleIJNS5_1CILi128EEES8_NS7_ILi64EEEEEENS_10bfloat16_tEfNS_4arch4Sm80ELb0ELb0ELb1ELb1ELb0ELb0ELb0ELb0ELi2ELi4ELi4ELi4ELb0EEENS1_21CollectiveEpilogueBwdISA_SB_SD_Li256ELb1ELb0ELi2EEENS1_19SingleTileSchedulerILb1ELb0ELb0ELi128EEEEEEEEEvNT_6ParamsE$_ZN4cute3eso3ESOILb1ELb0EJNS_6LayoutINS_5tupleIJNS3_IJNS_1CILi4EEENS4_ILi1EEEEEES6_EEENS3_IJNS3_IJS6_NS4_ILi0EEEEEES9_EEEEEiEEC2ERKSC_RKi)
        /*16e38*/ 	.word	0x00000000


	//----- nvinfo : EIATTR_FRAME_SIZE
	.align		4
.L_15636:
        /*16e3c*/ 	.byte	0x04, 0x11
        /*16e3e*/ 	.short	(.L_15638 - .L_15637)
	.align		4
.L_15637:
        /*16e40*/ 	.word	index@($_ZN7cutlass13device_kernelIN5flash19enable_sm80_to_sm89INS1_16FlashAttnBwdSm80INS1_25CollectiveMainloopBwdSm80ILi2ELi2EN4cute5tupleIJNS5_1CILi128EEES8_NS7_ILi64EEEEEENS_10bfloat16_tEfNS_4arch4Sm80ELb0ELb0ELb1ELb1ELb0ELb0ELb0ELb0ELi2ELi4ELi4ELi4ELb0EEENS1_21CollectiveEpilogueBwdISA_SB_SD_Li256ELb1ELb0ELi2EEENS1_19SingleTileSchedulerILb1ELb0ELb0ELi128EEEEEEEEEvNT_6ParamsE$_ZN4cute3eso3ESOILb1ELb0EJNS_6LayoutINS_5tupleIJNS3_IJNS_1CILi4EEENS4_ILi1EEEEEES6_EEENS3_IJNS3_IJS6_NS4_ILi0EEEEEES9_EEEEENS_10ViewEngineINS_8smem_ptrIPfEEEEEEC2ERKSC_RKSH_)
        /*16e44*/ 	.word	0x00000000


	//----- nvinfo : EIATTR_FRAME_SIZE
	.align		4
.L_15638:
        /*16e48*/ 	.byte	0x04, 0x11
        /*16e4a*/ 	.short	(.L_15640 - .L_15639)
	.align		4
.L_15639:
        /*16e4c*/ 	.word	index@($_ZN7cutlass13device_kernelIN5flash19enable_sm80_to_sm89INS1_16FlashAttnBwdSm80INS1_25CollectiveMainloopBwdSm80ILi2ELi2EN4cute5tupleIJNS5_1CILi128EEES8_NS7_ILi64EEEEEENS_10bfloat16_tEfNS_4arch4Sm80ELb0ELb0ELb1ELb1ELb0ELb0ELb0ELb0ELi2ELi4ELi4ELi4ELb0EEENS1_21CollectiveEpilogueBwdISA_SB_SD_Li256ELb1ELb0ELi2EEENS1_19SingleTileSchedulerILb1ELb0ELb0ELi128EEEEEEEEEvNT_6ParamsE$_ZN4cute3eso3ESOILb1ELb0EJNS_6LayoutINS_5tupleIJNS3_IJNS_1CILi4EEENS4_ILi1EEEEEES6_EEENS3_IJNS3_IJS6_NS4_ILi0EEEEEES9_EEEEENS_10ViewEngineINS_8gmem_ptrIPKfEEEEEEC2ERKSC_RKSI_)
        /*16e50*/ 	.word	0x00000000


	//----- nvinfo : EIATTR_FRAME_SIZE
	.align		4
.L_15640:
        /*16e54*/ 	.byte	0x04, 0x11
        /*16e56*/ 	.short	(.L_15642 - .L_15641)
	.align		4
.L_15641:
        /*16e58*/ 	.word	index@($_ZN7cutlass13device_kernelIN5flash19enable_sm80_to_sm89INS1_16FlashAttnBwdSm80INS1_25CollectiveMainloopBwdSm80ILi2ELi2EN4cute5tupleIJNS5_1CILi128EEES8_NS7_ILi64EEEEEENS_10bfloat16_tEfNS_4arch4Sm80ELb0ELb0ELb1ELb1ELb0ELb0ELb0ELb0ELi2ELi4ELi4ELi4ELb0EEENS1_21CollectiveEpilogueBwdISA_SB_SD_Li256ELb1ELb0ELi2EEENS1_19SingleTileSchedulerILb1ELb0ELb0ELi128EEEEEEEEEvNT_6ParamsE$_ZN4cute3eso3ESOILb1ELb0EJNS_6LayoutINS_5tupleIJNS3_IJNS_1CILi4EEENS4_ILi1EEEEEEEEENS3_IJNS3_IJS6_NS4_ILi0EEEEEEEEEEENS_10ViewEngineIPjEEEEC2ERKSC_RKSF_)
        /*16e5c*/ 	.word	0x00000000


	//----- nvinfo : EIATTR_FRAME_SIZE
	.align		4
.L_15642:
        /*16e60*/ 	.byte	0x04, 0x11
        /*16e62*/ 	.short	(.L_15644 - .L_15643)
	.align		4
.L_15643:
        /*16e64*/ 	.word	index@($_ZN7cutlass13device_kernelIN5flash19enable_sm80_to_sm89INS1_16FlashAttnBwdSm80INS1_25CollectiveMainloopBwdSm80ILi2ELi2EN4cute5tupleIJNS5_1CILi128EEES8_NS7_ILi64EEEEEENS_10bfloat16_tEfNS_4arch4Sm80ELb0ELb0ELb1ELb1ELb0ELb0ELb0ELb0ELi2ELi4ELi4ELi4ELb0EEENS1_21CollectiveEpilogueBwdISA_SB_SD_Li256ELb1ELb0ELi2EEENS1_19SingleTileSchedulerILb1ELb0ELb0ELi128EEEEEEEEEvNT_6ParamsE$_ZN4cute3eso3ESOILb1ELb0EJNS_6LayoutINS_5tupleIJNS3_IJNS_1CILi4EEENS4_ILi1EEEEEEEEENS3_IJNS3_IJS6_NS4_ILi0EEEEEEEEEEENS_10ViewEngineINS_8smem_ptrIPfEEEEEEC2ERKSC_RKSH_)
        /*16e68*/ 	.word	0x00000000


	//----- nvinfo : EIATTR_FRAME_SIZE
	.align		4
.L_15644:
        /*16e6c*/ 	.byte	0x04, 0x11
        /*16e6e*/ 	.short	(.L_15646 - .L_15645)
	.align		4
.L_15645:
        /*16e70*/ 	.word	index@($_ZN7cutlass13device_kernelIN5flash19enable_sm80_to_sm89INS1_16FlashAttnBwdSm80INS1_25CollectiveMainloopBwdSm80ILi2ELi2EN4cute5tupleIJNS5_1CILi128EEES8_NS7_ILi64EEEEEENS_10bfloat16_tEfNS_4arch4Sm80ELb0ELb0ELb1ELb1ELb0ELb0ELb0ELb0ELi2ELi4ELi4ELi4ELb0EEENS1_21CollectiveEpilogueBwdISA_SB_SD_Li256ELb1ELb0ELi2EEENS1_19SingleTileSchedulerILb1ELb0ELb0ELi128EEEEEEEEEvNT_6ParamsE$_ZN4cute3eso3ESOILb1ELb0EJNS_6LayoutINS_5tupleIJNS3_IJNS_1CILi4EEENS4_ILi1EEEEEEEEENS3_IJNS3_IJS6_NS4_ILi0EEEEEEEEEEENS_10ViewEngineINS_8gmem_ptrIPKfEEEEEEC2ERKSC_RKSI_)
        /*16e74*/ 	.word	0x00000000


	//----- nvinfo : EIATTR_FRAME_SIZE
	.align		4
.L_15646:
        /*16e78*/ 	.byte	0x04, 0x11
        /*16e7a*/ 	.short	(.L_15648 - .L_15647)
	.align		4
.L_15647:
        /*16e7c*/ 	.word	index@($_ZN7cutlass13device_kernelIN5flash19enable_sm80_to_sm89INS1_16FlashAttnBwdSm80INS1_25CollectiveMainloopBwdSm80ILi2ELi2EN4cute5tupleIJNS5_1CILi128EEES8_NS7_ILi64EEEEEENS_10bfloat16_tEfNS_4arch4Sm80ELb0ELb0ELb1ELb1ELb0ELb0ELb0ELb0ELi2ELi4ELi4ELi4ELb0EEENS1_21CollectiveEpilogueBwdISA_SB_SD_Li256ELb1ELb0ELi2EEENS1_19SingleTileSchedulerILb1ELb0ELb0ELi128EEEEEEEEEvNT_6ParamsE$_ZN4cute3eso3ESOILb1ELb0EJNS_6LayoutINS_5tupleIJNS3_IJNS_1CILi2EEES5_S5_EEES5_EEENS3_IJNS3_IJNS4_ILi1EEES5_NS4_ILi4EEEEEENS4_ILi8EEEEEEEEiEEC2ERKSD_RKi)
        /*16e80*/ 	.word	0x00000000


	//----- nvinfo : EIATTR_FRAME_SIZE
	.align		4
.L_15648:
        /*16e84*/ 	.byte	0x04, 0x11
        /*16e86*/ 	.short	(.L_15650 - .L_15649)
	.align		4
.L_15649:
        /*16e88*/ 	.word	index@($_ZN7cutlass13device_kernelIN5flash19enable_sm80_to_sm89INS1_16FlashAttnBwdSm80INS1_25CollectiveMainloopBwdSm80ILi2ELi2EN4cute5tupleIJNS5_1CILi128EEES8_NS7_ILi64EEEEEENS_10bfloat16_tEfNS_4arch4Sm80ELb0ELb0ELb1ELb1ELb0ELb0ELb0ELb0ELi2ELi4ELi4ELi4ELb0EEENS1_21CollectiveEpilogueBwdISA_SB_SD_Li256ELb1ELb0ELi2EEENS1_19SingleTileSchedulerILb1ELb0ELb0ELi128EEEEEEEEEvNT_6ParamsE$_ZN4cute3eso3ESOILb1ELb0EJNS_6LayoutINS_5tupleIJNS3_IJNS_1CILi2EEES5_S5_EEES5_EEENS3_IJNS3_IJNS4_ILi1EEES5_NS4_ILi4EEEEEENS4_ILi8EEEEEEEENS_10ViewEngineIPN7cutlass10bfloat16_tEEEEEC2ERKSD_RKSI_)
        /*16e8c*/ 	.word	0x00000000


	//----- nvinfo : EIATTR_FRAME_SIZE
	.align		4
.L_15650:
        /*16e90*/ 	.byte	0x04, 0x11
        /*16e92*/ 	.short	(.L_15652 - .L_15651)
	.align		4
.L_15651:
        /*16e94*/ 	.word	index@($_ZN7cutlass13device_kernelIN5flash19enable_sm80_to_sm89INS1_16FlashAttnBwdSm80INS1_25CollectiveMainloopBwdSm80ILi2ELi2EN4cute5tupleIJNS5_1CILi128EEES8_NS7_ILi64EEEEEENS_10bfloat16_tEfNS_4arch4Sm80ELb0ELb0ELb1ELb1ELb0ELb0ELb0ELb0ELi2ELi4ELi4ELi4ELb0EEENS1_21CollectiveEpilogueBwdISA_SB_SD_Li256ELb1ELb0ELi2EEENS1_19SingleTileSchedulerILb1ELb0ELb0ELi128EEEEEEEEEvNT_6ParamsE$_ZN4cute3eso3ESOILb1ELb0EJNS_6LayoutINS_5tupleIJNS3_IJNS_1CILi2EEES5_S5_EEES5_EEENS3_IJNS3_IJNS4_ILi1EEES5_NS4_ILi4EEEEEENS4_ILi64EEEEEEEEiEEC2ERKSD_RKi)
        /*16e98*/ 	.word	0x00000000


	//----- nvinfo : EIATTR_FRAME_SIZE
	.align		4
.L_15652:
        /*16e9c*/ 	.byte	0x04, 0x11
        /*16e9e*/ 	.short	(.L_15654 - .L_15653)
	.align		4
.L_15653:
        /*16ea0*/ 	.word	index@($_ZN7cutlass13device_kernelIN5flash19enable_sm80_to_sm89INS1_16FlashAttnBwdSm80INS1_25CollectiveMainloopBwdSm80ILi2ELi2EN4cute5tupleIJNS5_1CILi128EEES8_NS7_ILi64EEEEEENS_10bfloat16_tEfNS_4arch4Sm80ELb0ELb0ELb1ELb1ELb0ELb0ELb0ELb0ELi2ELi4ELi4ELi4ELb0EEENS1_21CollectiveEpilogueBwdISA_SB_SD_Li256ELb1ELb0ELi2EEENS1_19SingleTileSchedulerILb1ELb0ELb0ELi128EEEEEEEEEvNT_6ParamsE$_ZN4cute3eso3ESOILb1ELb0EJNS_6LayoutINS_5tupleIJNS3_IJNS_1CILi2EEES5_S5_EEES5_EEENS3_IJNS3_IJNS4_ILi1EEES5_NS4_ILi4EEEEEENS4_ILi64EEEEEEEENS_10ViewEngineIPN7cutlass10bfloat16_tEEEEEC2ERKSD_RKSI_)
        /*16ea4*/ 	.word	0x00000000


	//----- nvinfo : EIATTR_FRAME_SIZE
	.align		4
.L_15654:
        /*16ea8*/ 	.byte	0x04, 0x11
        /*16eaa*/ 	.short	(.L_15656 - .L_15655)
	.align		4
.L_15655:
        /*16eac*/ 	.word	index@($_ZN7cutlass13device_kernelIN5flash19enable_sm80_to_sm89INS1_16FlashAttnBwdSm80INS1_25CollectiveMainloopBwdSm80ILi2ELi2EN4cute5tupleIJNS5_1CILi128EEES8_NS7_ILi64EEEEEENS_10bfloat16_tEfNS_4arch4Sm80ELb0ELb0ELb1ELb1ELb0ELb0ELb0ELb0ELi2ELi4ELi4ELi4ELb0EEENS1_21CollectiveEpilogueBwdISA_SB_SD_Li256ELb1ELb0ELi2EEENS1_19SingleTileSchedulerILb1ELb0ELb0ELi128EEEEEEEEEvNT_6ParamsE$_ZN4cute3eso3ESOILb1ELb0EJNS_6LayoutINS_5tupleIJNS3_IJNS_1CILi2EEES5_S5_EEEEEENS3_IJNS3_IJNS4_ILi1EEES5_NS4_ILi4EEEEEEEEEEEiEEC2ERKSC_RKi)
        /*16eb0*/ 	.word	0x00000000


	//----- nvinfo : EIATTR_FRAME_SIZE
	.align		4
.L_15656:
        /*16eb4*/ 	.byte	0x04, 0x11
        /*16eb6*/ 	.short	(.L_15658 - .L_15657)
	.align		4
.L_15657:
        /*16eb8*/ 	.word	index@($_ZN7cutlass13device_kernelIN5flash19enable_sm80_to_sm89INS1_16FlashAttnBwdSm80INS1_25CollectiveMainloopBwdSm80ILi2ELi2EN4cute5tupleIJNS5_1CILi128EEES8_NS7_ILi64EEEEEENS_10bfloat16_tEfNS_4arch4Sm80ELb0ELb0ELb1ELb1ELb0ELb0ELb0ELb0ELi2ELi4ELi4ELi4ELb0EEENS1_21CollectiveEpilogueBwdISA_SB_SD_Li256ELb1ELb0ELi2EEENS1_19SingleTileSchedulerILb1ELb0ELb0ELi128EEEEEEEEEvNT_6ParamsE$_ZN4cute3eso3ESOILb1ELb0EJNS_6LayoutINS_5tupleIJNS3_IJNS_1CILi2EEES5_S5_EEEEEENS3_IJNS3_IJNS4_ILi1EEES5_NS4_ILi4EEEEEEEEEEENS_10ViewEngineIPN7cutlass10bfloat16_tEEEEEC2ERKSC_RKSH_)
        /*16ebc*/ 	.word	0x00000000


	//----- nvinfo : EIATTR_FRAME_SIZE
	.align		4
.L_15658:
        /*16ec0*/ 	.byte	0x04, 0x11
        /*16ec2*/ 	.short	(.L_15660 - .L_15659)
	.align		4
.L_15659:
        /*16ec4*/ 	.word	index@($_ZN7cutlass13device_kernelIN5flash19enable_sm80_to_sm89INS1_16FlashAttnBwdSm80INS1_25CollectiveMainloopBwdSm80ILi2ELi2EN4cute5tupleIJNS5_1CILi128EEES8_NS7_ILi64EEEEEENS_10bfloat16_tEfNS_4arch4Sm80ELb0ELb0ELb1ELb1ELb0ELb0ELb0ELb0ELi2ELi4ELi4ELi4ELb0EEENS1_21CollectiveEpilogueBwdISA_SB_SD_Li256ELb1ELb0ELi2EEENS1_19SingleTileSchedulerILb1ELb0ELb0ELi128EEEEEEEEEvNT_6ParamsE$_ZN4cute3eso3ESOILb1ELb0EJNS_6LayoutINS_5tupleIJNS3_IJNS_1CILi2EEES5_EEES6_EEENS3_IJNS3_IJNS4_ILi1EEES5_EEENS3_IJNS4_ILi32EEENS4_ILi64EEEEEEEEEEEiEEC2ERKSE_RKi)
        /*16ec8*/ 	.word	0x00000000


	//----- nvinfo : EIATTR_FRAME_SIZE
	.align		4
.L_15660:
        /*16ecc*/ 	.byte	0x04, 0x11
        /*16ece*/ 	.short	(.L_15662 - .L_15661)
	.align		4
.L_15661:
        /*16ed0*/ 	.word	index@($_ZN7cutlass13device_kernelIN5flash19enable_sm80_to_sm89INS1_16FlashAttnBwdSm80INS1_25CollectiveMainloopBwdSm80ILi2ELi2EN4cute5tupleIJNS5_1CILi128EEES8_NS7_ILi64EEEEEENS_10bfloat16_tEfNS_4arch4Sm80ELb0ELb0ELb1ELb1ELb0ELb0ELb0ELb0ELi2ELi4ELi4ELi4ELb0EEENS1_21CollectiveEpilogueBwdISA_SB_SD_Li256ELb1ELb0ELi2EEENS1_19SingleTileSchedulerILb1ELb0ELb0ELi128EEEEEEEEEvNT_6ParamsE$_ZN4cute3eso3ESOILb1ELb0EJNS_6LayoutINS_5tupleIJNS3_IJNS_1CILi2EEES5_EEES6_EEENS3_IJNS3_IJNS4_ILi1EEES5_EEENS3_IJNS4_ILi32EEENS4_ILi64EEEEEEEEEEENS_10ViewEngineIPN7cutlass10bfloat16_tEEEEEC2ERKSE_RKSJ_)
        /*16ed4*/ 	.word	0x00000000


	//----- nvinfo : EIATTR_FRAME_SIZE
	.align		4
.L_15662:
        /*16ed8*/ 	.byte	0x04, 0x11
        /*16eda*/ 	.short	(.L_15664 - .L_15663)
	.align		4
.L_15663:
        /*16edc*/ 	.word	index@($_ZN7cutlass13device_kernelIN5flash19enable_sm80_to_sm89INS1_16FlashAttnBwdSm80INS1_25CollectiveMainloopBwdSm80ILi2ELi2EN4cute5tupleIJNS5_1CILi128EEES8_NS7_ILi64EEEEEENS_10bfloat16_tEfNS_4arch4Sm80ELb0ELb0ELb1ELb1ELb0ELb0ELb0ELb0ELi2ELi4ELi4ELi4ELb0EEENS1_21CollectiveEpilogueBwdISA_SB_SD_Li256ELb1ELb0ELi2EEENS1_19SingleTileSchedulerILb1ELb0ELb0ELi128EEEEEEEEEvNT_6ParamsE$_ZN4cute3eso3ESOILb1ELb0EJNS_6LayoutINS_5tupleIJNS3_IJNS_1CILi2EEES5_EEES5_NS4_ILi8EEEEEENS3_IJNS3_IJNS_11ScaledBasisINS4_ILi1EEEJLi1EEEENS9_IS7_JLi0EEEEEEENS9_INS4_ILi64EEEJLi0EEEENS9_INS4_ILi16EEEJLi1EEEEEEEEENS_15ArithmeticTupleIJiiEEEEEC2ERKSJ_RKSL_)
        /*16ee0*/ 	.word	0x00000000


	//----- nvinfo : EIATTR_FRAME_SIZE
	.align		4
.L_15664:
        /*16ee4*/ 	.byte	0x04, 0x11
        /*16ee6*/ 	.short	(.L_15666 - .L_15665)
	.align		4
.L_15665:
        /*16ee8*/ 	.word	index@($_ZN7cutlass13device_kernelIN5flash19enable_sm80_to_sm89INS1_16FlashAttnBwdSm80INS1_25CollectiveMainloopBwdSm80ILi2ELi2EN4cute5tupleIJNS5_1CILi128EEES8_NS7_ILi64EEEEEENS_10bfloat16_tEfNS_4arch4Sm80ELb0ELb0ELb1ELb1ELb0ELb0ELb0ELb0ELi2ELi4ELi4ELi4ELb0EEENS1_21CollectiveEpilogueBwdISA_SB_SD_Li256ELb1ELb0ELi2EEENS1_19SingleTileSchedulerILb1ELb0ELb0ELi128EEEEEEEEEvNT_6ParamsE$_ZN4cute3eso3ESOILb1ELb0EJNS_6LayoutINS_5tupleIJNS3_IJNS_1CILi2EEES5_EEES5_NS4_ILi8EEEEEENS3_IJNS3_IJNS_11ScaledBasisINS4_ILi1EEEJLi1EEEENS9_IS7_JLi0EEEEEEENS9_INS4_ILi64EEEJLi0EEEENS9_INS4_ILi16EEEJLi1EEEEEEEEENS_10ViewEngineINS_23ArithmeticTupleIteratorINS_15ArithmeticTupleIJiiEEEEEEEEEC2ERKSJ_RKSP_)
        /*16eec*/ 	.word	0x00000000


	//----- nvinfo : EIATTR_FRAME_SIZE
	.align		4
.L_15666:
        /*16ef0*/ 	.byte	0x04, 0x11
        /*16ef2*/ 	.short	(.L_15668 - .L_15667)
	.align		4
.L_15667:
        /*16ef4*/ 	.word	index@($_ZN7cutlass13device_kernelIN5flash19enable_sm80_to_sm89INS1_16FlashAttnBwdSm80INS1_25CollectiveMainloopBwdSm80ILi2ELi2EN4cute5tupleIJNS5_1CILi128EEES8_NS7_ILi64EEEEEENS_10bfloat16_tEfNS_4arch4Sm80ELb0ELb0ELb1ELb1ELb0ELb0ELb0ELb0ELi2ELi4ELi4ELi4ELb0EEENS1_21CollectiveEpilogueBwdISA_SB_SD_Li256ELb1ELb0ELi2EEENS1_19SingleTileSchedulerILb1ELb0ELb0ELi128EEEEEEEEEvNT_6ParamsE$_ZN4cute3eso3ESOILb1ELb0EJNS_6LayoutINS_5tupleIJNS3_IJNS_1CILi2EEES5_EEENS4_ILi8EEEEEENS3_IJNS3_IJNS4_ILi1EEES5_EEENS4_ILi4EEEEEEEEiEEC2ERKSD_RKi)
        /*16ef8*/ 	.word	0x00000000


	//----- nvinfo : EIATTR_FRAME_SIZE
	.align		4
.L_15668:
        /*16efc*/ 	.byte	0x04, 0x11
        /*16efe*/ 	.short	(.L_15670 - .L_15669)
	.align		4
.L_15669:
        /*16f00*/ 	.word	index@($_ZN7cutlass13device_kernelIN5flash19enable_sm80_to_sm89INS1_16FlashAttnBwdSm80INS1_25CollectiveMainloopBwdSm80ILi2ELi2EN4cute5tupleIJNS5_1CILi128EEES8_NS7_ILi64EEEEEENS_10bfloat16_tEfNS_4arch4Sm80ELb0ELb0ELb1ELb1ELb0ELb0ELb0ELb0ELi2ELi4ELi4ELi4ELb0EEENS1_21CollectiveEpilogueBwdISA_SB_SD_Li256ELb1ELb0ELi2EEENS1_19SingleTileSchedulerILb1ELb0ELb0ELi128EEEEEEEEEvNT_6ParamsE$_ZN4cute3eso3ESOILb1ELb0EJNS_6LayoutINS_5tupleIJNS3_IJNS_1CILi2EEES5_EEENS4_ILi8EEEEEENS3_IJNS3_IJNS4_ILi1EEES5_EEENS4_ILi4EEEEEEEENS_10ViewEngineIPN7cutlass10bfloat16_tEEEEEC2ERKSD_RKSI_)
        /*16f04*/ 	.word	0x00000000


	//----- nvinfo : EIATTR_FRAME_SIZE
	.align		4
.L_15670:
        /*16f08*/ 	.byte	0x04, 0x11
        /*16f0a*/ 	.short	(.L_15672 - .L_15671)
	.align		4
.L_15671:
        /*16f0c*/ 	.word	index@($_ZN7cutlass13device_kernelIN5flash19enable_sm80_to_sm89INS1_16FlashAttnBwdSm80INS1_25CollectiveMainloopBwdSm80ILi2ELi2EN4cute5tupleIJNS5_1CILi128EEES8_NS7_ILi64EEEEEENS_10bfloat16_tEfNS_4arch4Sm80ELb0ELb0ELb1ELb1ELb0ELb0ELb0ELb0ELi2ELi4ELi4ELi4ELb0EEENS1_21CollectiveEpilogueBwdISA_SB_SD_Li256ELb1ELb0ELi2EEENS1_19SingleTileSchedulerILb1ELb0ELb0ELi128EEEEEEEEEvNT_6ParamsE$_ZN4cute3eso3ESOILb1ELb0EJNS_6LayoutINS_5tupleIJNS3_IJNS_1CILi2EEES5_EEENS3_IJS5_NS4_ILi8EEEEEEEEENS3_IJNS3_IJS5_NS4_ILi4EEEEEENS3_IJNS4_ILi1EEES7_EEEEEEEENS_10ViewEngineIPfEEEEC2ERKSF_RKSI_)
        /*16f10*/ 	.word	0x00000000


	//----- nvinfo : EIATTR_FRAME_SIZE
	.align		4
.L_15672:
        /*16f14*/ 	.byte	0x04, 0x11
        /*16f16*/ 	.short	(.L_15674 - .L_15673)
	.align		4
.L_15673:
        /*16f18*/ 	.word	index@($_ZN7cutlass13device_kernelIN5flash19enable_sm80_to_sm89INS1_16FlashAttnBwdSm80INS1_25CollectiveMainloopBwdSm80ILi2ELi2EN4cute5tupleIJNS5_1CILi128EEES8_NS7_ILi64EEEEEENS_10bfloat16_tEfNS_4arch4Sm80ELb0ELb0ELb1ELb1ELb0ELb0ELb0ELb0ELi2ELi4ELi4ELi4ELb0EEENS1_21CollectiveEpilogueBwdISA_SB_SD_Li256ELb1ELb0ELi2EEENS1_19SingleTileSchedulerILb1ELb0ELb0ELi128EEEEEEEEEvNT_6ParamsE$_ZN4cute3eso3ESOILb1ELb0EJNS_6LayoutINS_5tupleIJNS3_IJNS_1CILi2EEES5_EEENS3_IJS5_NS4_ILi8EEEEEEEEENS3_IJNS3_IJNS_11ScaledBasisIS7_JLi0EEEENSA_INS4_ILi64EEEJLi0EEEEEEENS3_IJNSA_INS4_ILi1EEEJLi1EEEENSA_INS4_ILi16EEEJLi1EEEEEEEEEEEENS_10ViewEngineINS_23ArithmeticTupleIteratorINS_15ArithmeticTupleIJiiEEEEEEEEEC2ERKSL_RKSR_)
        /*16f1c*/ 	.word	0x00000000


	//----- nvinfo : EIATTR_FRAME_SIZE
	.align		4
.L_15674:
        /*16f20*/ 	.byte	0x04, 0x11
        /*16f22*/ 	.short	(.L_15676 - .L_15675)
	.align		4
.L_15675:
        /*16f24*/ 	.word	index@($_ZN7cutlass13device_kernelIN5flash19enable_sm80_to_sm89INS1_16FlashAttnBwdSm80INS1_25CollectiveMainloopBwdSm80ILi2ELi2EN4cute5tupleIJNS5_1CILi128EEES8_NS7_ILi64EEEEEENS_10bfloat16_tEfNS_4arch4Sm80ELb0ELb0ELb1ELb1ELb0ELb0ELb0ELb0ELi2ELi4ELi4ELi4ELb0EEENS1_21CollectiveEpilogueBwdISA_SB_SD_Li256ELb1ELb0ELi2EEENS1_19SingleTileSchedulerILb1ELb0ELb0ELi128EEEEEEEEEvNT_6ParamsE$_ZN4cute3eso3ESOILb1ELb0EJNS_6LayoutINS_5tupleIJNS3_IJNS_1CILi2EEES5_EEENS3_IJS5_NS4_ILi8EEEEEEEEENS3_IJNS3_IJNS_11ScaledBasisIS7_JLi0EEEENSA_INS4_ILi64EEEJLi0EEEEEEENS3_IJNSA_INS4_ILi1EEEJLi1EEEENSA_INS4_ILi16EEEJLi1EEEEEEEEEEEENS_10ViewEngineINS_23ArithmeticTupleIteratorINS_15ArithmeticTupleIJNS4_ILi0EEESP_EEEEEEEEEC2ERKSL_RKSS_)
        /*16f28*/ 	.word	0x00000000


	//----- nvinfo : EIATTR_FRAME_SIZE
	.align		4
.L_15676:
        /*16f2c*/ 	.byte	0x04, 0x11
        /*16f2e*/ 	.short	(.L_15678 - .L_15677)
	.align		4
.L_15677:
        /*16f30*/ 	.word	index@($_ZN7cutlass13device_kernelIN5flash19enable_sm80_to_sm89INS1_16FlashAttnBwdSm80INS1_25CollectiveMainloopBwdSm80ILi2ELi2EN4cute5tupleIJNS5_1CILi128EEES8_NS7_ILi64EEEEEENS_10bfloat16_tEfNS_4arch4Sm80ELb0ELb0ELb1ELb1ELb0ELb0ELb0ELb0ELi2ELi4ELi4ELi4ELb0EEENS1_21CollectiveEpilogueBwdISA_SB_SD_Li256ELb1ELb0ELi2EEENS1_19SingleTileSchedulerILb1ELb0ELb0ELi128EEEEEEEEEvNT_6ParamsE$_ZN4cute3eso3ESOILb1ELb0EJNS_6LayoutINS_5tupleIJNS3_IJNS_1CILi2EEES5_EEEEEENS3_IJNS3_IJNS4_ILi8EEENS4_ILi64EEEEEEEEEEEiEEC2ERKSC_RKi)
        /*16f34*/ 	.word	0x00000000


	//----- nvinfo : EIATTR_FRAME_SIZE
	.align		4
.L_15678:
        /*16f38*/ 	.byte	0x04, 0x11
        /*16f3a*/ 	.short	(.L_15680 - .L_15679)
	.align		4
.L_15679:
        /*16f3c*/ 	.word	index@($_ZN7cutlass13device_kernelIN5flash19enable_sm80_to_sm89INS1_16FlashAttnBwdSm80INS1_25CollectiveMainloopBwdSm80ILi2ELi2EN4cute5tupleIJNS5_1CILi128EEES8_NS7_ILi64EEEEEENS_10bfloat16_tEfNS_4arch4Sm80ELb0ELb0ELb1ELb1ELb0ELb0ELb0ELb0ELi2ELi4ELi4ELi4ELb0EEENS1_21CollectiveEpilogueBwdISA_SB_SD_Li256ELb1ELb0ELi2EEENS1_19SingleTileSchedulerILb1ELb0ELb0ELi128EEEEEEEEEvNT_6ParamsE$_ZN4cute3eso3ESOILb1ELb0EJNS_6LayoutINS_5tupleIJNS3_IJNS_1CILi2EEES5_EEEEEENS3_IJNS3_IJNS4_ILi8EEENS4_ILi64EEEEEEEEEEENS_10ViewEngineINS_8smem_ptrIPfEEEEEEC2ERKSC_RKSH_)
        /*16f40*/ 	.word	0x00000000


	//----- nvinfo : EIATTR_FRAME_SIZE
	.align		4
.L_15680:
        /*16f44*/ 	.byte	0x04, 0x11
        /*16f46*/ 	.short	(.L_15682 - .L_15681)
	.align		4
.L_15681:
        /*16f48*/ 	.word	index@($_ZN7cutlass13device_kernelIN5flash19enable_sm80_to_sm89INS1_16FlashAttnBwdSm80INS1_25CollectiveMainloopBwdSm80ILi2ELi2EN4cute5tupleIJNS5_1CILi128EEES8_NS7_ILi64EEEEEENS_10bfloat16_tEfNS_4arch4Sm80ELb0ELb0ELb1ELb1ELb0ELb0ELb0ELb0ELi2ELi4ELi4ELi4ELb0EEENS1_21CollectiveEpilogueBwdISA_SB_SD_Li256ELb1ELb0ELi2EEENS1_19SingleTileSchedulerILb1ELb0ELb0ELi128EEEEEEEEEvNT_6ParamsE$_ZN4cute3eso3ESOILb1ELb0EJNS_6LayoutINS_5tupleIJNS3_IJNS_1CILi2EEES5_EEEEEENS3_IJNS3_IJNS4_ILi1EEES5_EEEEEEEEiEEC2ERKSB_RKi)
        /*16f4c*/ 	.word	0x00000000


	//----- nvinfo : EIATTR_FRAME_SIZE
	.align		4
.L_15682:
        /*16f50*/ 	.byte	0x04, 0x11
        /*16f52*/ 	.short	(.L_15684 - .L_15683)
	.align		4
.L_15683:
        /*16f54*/ 	.word	index@($_ZN7cutlass13device_kernelIN5flash19enable_sm80_to_sm89INS1_16FlashAttnBwdSm80INS1_25CollectiveMainloopBwdSm80ILi2ELi2EN4cute5tupleIJNS5_1CILi128EEES8_NS7_ILi64EEEEEENS_10bfloat16_tEfNS_4arch4Sm80ELb0ELb0ELb1ELb1ELb0ELb0ELb0ELb0ELi2ELi4ELi4ELi4ELb0EEENS1_21CollectiveEpilogueBwdISA_SB_SD_Li256ELb1ELb0ELi2EEENS1_19SingleTileSchedulerILb1ELb0ELb0ELi128EEEEEEEEEvNT_6ParamsE$_ZN4cute3eso3ESOILb1ELb0EJNS_6LayoutINS_5tupleIJNS3_IJNS_1CILi2EEES5_EEEEEENS3_IJNS3_IJNS4_ILi1EEES5_EEEEEEEENS_10ViewEngineIPfEEEEC2ERKSB_RKSE_)
        /*16f58*/ 	.word	0x00000000


	//----- nvinfo : EIATTR_FRAME_SIZE
	.align		4
.L_15684:
        /*16f5c*/ 	.byte	0x04, 0x11
        /*16f5e*/ 	.short	(.L_15686 - .L_15685)
	.align		4
.L_15685:
        /*16f60*/ 	.word	index@($_ZN7cutlass13device_kernelIN5flash19enable_sm80_to_sm89INS1_16FlashAttnBwdSm80INS1_25CollectiveMainloopBwdSm80ILi2ELi2EN4cute5tupleIJNS5_1CILi128EEES8_NS7_ILi64EEEEEENS_10bfloat16_tEfNS_4arch4Sm80ELb0ELb0ELb1ELb1ELb0ELb0ELb0ELb0ELi2ELi4ELi4ELi4ELb0EEENS1_21CollectiveEpilogueBwdISA_SB_SD_Li256ELb1ELb0ELi2EEENS1_19SingleTileSchedulerILb1ELb0ELb0ELi128EEEEEEEEEvNT_6ParamsE$_ZN4cute3eso3ESOILb1ELb0EJNS_6LayoutINS_5tupleIJNS3_IJNS_1CILi2EEES5_EEEEEENS3_IJNS3_IJNS4_ILi1EEES5_EEEEEEEENS_10ViewEngineIPN7cutlass10bfloat16_tEEEEEC2ERKSB_RKSG_)
        /*16f64*/ 	.word	0x00000000


	//----- nvinfo : EIATTR_FRAME_SIZE
	.align		4
.L_15686:
        /*16f68*/ 	.byte	0x04, 0x11
        /*16f6a*/ 	.short	(.L_15688 - .L_15687)
	.align		4
.L_15687:
        /*16f6c*/ 	.word	index@($_ZN7cutlass13device_kernelIN5flash19enable_sm80_to_sm89INS1_16FlashAttnBwdSm80INS1_25CollectiveMainloopBwdSm80ILi2ELi2EN4cute5tupleIJNS5_1CILi128EEES8_NS7_ILi64EEEEEENS_10bfloat16_tEfNS_4arch4Sm80ELb0ELb0ELb1ELb1ELb0ELb0ELb0ELb0ELi2ELi4ELi4ELi4ELb0EEENS1_21CollectiveEpilogueBwdISA_SB_SD_Li256ELb1ELb0ELi2EEENS1_19SingleTileSchedulerILb1ELb0ELb0ELi128EEEEEEEEEvNT_6ParamsE$_ZN4cute3eso3ESOILb1ELb0EJNS_6LayoutINS_5tupleIJNS3_IJNS_1CILi2EEES5_EEEEEENS3_IJNS3_IJNS4_ILi1EEES5_EEEEEEEENS_10ViewEngineIPKfEEEEC2ERKSB_RKSF_)
        /*16f70*/ 	.word	0x00000000


	//----- nvinfo : EIATTR_FRAME_SIZE
	.align		4
.L_15688:
        /*16f74*/ 	.byte	0x04, 0x11
        /*16f76*/ 	.short	(.L_15690 - .L_15689)
	.align		4
.L_15689:
        /*16f78*/ 	.word	index@($_ZN7cutlass13device_kernelIN5flash19enable_sm80_to_sm89INS1_16FlashAttnBwdSm80INS1_25CollectiveMainloopBwdSm80ILi2ELi2EN4cute5tupleIJNS5_1CILi128EEES8_NS7_ILi64EEEEEENS_10bfloat16_tEfNS_4arch4Sm80ELb0ELb0ELb1ELb1ELb0ELb0ELb0ELb0ELi2ELi4ELi4ELi4ELb0EEENS1_21CollectiveEpilogueBwdISA_SB_SD_Li256ELb1ELb0ELi2EEENS1_19SingleTileSchedulerILb1ELb0ELb0ELi128EEEEEEEEEvNT_6ParamsE$_ZN4cute3eso3ESOILb1ELb0EJNS_6LayoutINS_5tupleIJNS3_IJNS_1CILi1EEES5_EEENS4_ILi32EEEEEENS3_IJNS3_IJNS4_ILi0EEES9_EEENS4_ILi256EEEEEEEEiEEC2ERKSD_RKi)
        /*16f7c*/ 	.word	0x00000000


	//----- nvinfo : EIATTR_FRAME_SIZE
	.align		4
.L_15690:
        /*16f80*/ 	.byte	0x04, 0x11
        /*16f82*/ 	.short	(.L_15692 - .L_15691)
	.align		4
.L_15691:
        /*16f84*/ 	.word	index@($_ZN7cutlass13device_kernelIN5flash19enable_sm80_to_sm89INS1_16FlashAttnBwdSm80INS1_25CollectiveMainloopBwdSm80ILi2ELi2EN4cute5tupleIJNS5_1CILi128EEES8_NS7_ILi64EEEEEENS_10bfloat16_tEfNS_4arch4Sm80ELb0ELb0ELb1ELb1ELb0ELb0ELb0ELb0ELi2ELi4ELi4ELi4ELb0EEENS1_21CollectiveEpilogueBwdISA_SB_SD_Li256ELb1ELb0ELi2EEENS1_19SingleTileSchedulerILb1ELb0ELb0ELi128EEEEEEEEEvNT_6ParamsE$_ZN4cute3eso3ESOILb1ELb0EJNS_6LayoutINS_5tupleIJNS3_IJNS_1CILi1EEES5_EEENS4_ILi32EEEEEENS3_IJNS3_IJNS4_ILi0EEES9_EEENS4_ILi256EEEEEEEENS_10ViewEngineINS_8gmem_ptrIPfEEEEEEC2ERKSD_RKSI_)
        /*16f88*/ 	.word	0x00000000


	//----- nvinfo : EIATTR_FRAME_SIZE
	.align		4
.L_15692:
        /*16f8c*/ 	.byte	0x04, 0x11
        /*16f8e*/ 	.short	(.L_15694 - .L_15693)
	.align		4
.L_15693:
        /*16f90*/ 	.word	index@($_ZN7cutlass13device_kernelIN5flash19enable_sm80_to_sm89INS1_16FlashAttnBwdSm80INS1_25CollectiveMainloopBwdSm80ILi2ELi2EN4cute5tupleIJNS5_1CILi128EEES8_NS7_ILi64EEEEEENS_10bfloat16_tEfNS_4arch4Sm80ELb0ELb0ELb1ELb1ELb0ELb0ELb0ELb0ELi2ELi4ELi4ELi4ELb0EEENS1_21CollectiveEpilogueBwdISA_SB_SD_Li256ELb1ELb0ELi2EEENS1_19SingleTileSchedulerILb1ELb0ELb0ELi128EEEEEEEEEvNT_6ParamsE$_ZN4cute3eso3ESOILb1ELb0EJNS_6LayoutINS_5tupleIJNS3_IJNS_1CILi1EEES5_EEEEEENS3_IJNS3_IJS5_NS4_ILi0EEEEEEEEEEENS_10ViewEngineINS_8smem_ptrIPN7cutlass9uint128_tEEEEEEEC2ERKSB_RKSI_)
        /*16f94*/ 	.word	0x00000000


	//----- nvinfo : EIATTR_FRAME_SIZE
	.align		4
.L_15694:
        /*16f98*/ 	.byte	0x04, 0x11
        /*16f9a*/ 	.short	(.L_15696 - .L_15695)
	.align		4
.L_15695:
        /*16f9c*/ 	.word	index@($_ZN7cutlass13device_kernelIN5flash19enable_sm80_to_sm89INS1_16FlashAttnBwdSm80INS1_25CollectiveMainloopBwdSm80ILi2ELi2EN4cute5tupleIJNS5_1CILi128EEES8_NS7_ILi64EEEEEENS_10bfloat16_tEfNS_4arch4Sm80ELb0ELb0ELb1ELb1ELb0ELb0ELb0ELb0ELi2ELi4ELi4ELi4ELb0EEENS1_21CollectiveEpilogueBwdISA_SB_SD_Li256ELb1ELb0ELi2EEENS1_19SingleTileSchedulerILb1ELb0ELb0ELi128EEEEEEEEEvNT_6ParamsE$_ZN4cute3eso3ESOILb1ELb0EJNS_6LayoutINS_5tupleIJNS3_IJNS_1CILi1EEES5_EEEEEENS3_IJNS3_IJS5_NS4_ILi0EEEEEEEEEEENS_10ViewEngineINS_8gmem_ptrIPKN7cutlass9uint128_tEEEEEEEC2ERKSB_RKSJ_)
        /*16fa0*/ 	.word	0x00000000


	//----- nvinfo : EIATTR_FRAME_SIZE
	.align		4
.L_15696:
        /*16fa4*/ 	.byte	0x04, 0x11
        /*16fa6*/ 	.short	(.L_15698 - .L_15697)
	.align		4
.L_15697:
        /*16fa8*/ 	.word	index@($_ZN7cutlass13device_kernelIN5flash19enable_sm80_to_sm89INS1_16FlashAttnBwdSm80INS1_25CollectiveMainloopBwdSm80ILi2ELi2EN4cute5tupleIJNS5_1CILi128EEES8_NS7_ILi64EEEEEENS_10bfloat16_tEfNS_4arch4Sm80ELb0ELb0ELb1ELb1ELb0ELb0ELb0ELb0ELi2ELi4ELi4ELi4ELb0EEENS1_21CollectiveEpilogueBwdISA_SB_SD_Li256ELb1ELb0ELi2EEENS1_19SingleTileSchedulerILb1ELb0ELb0ELi128EEEEEEEEEvNT_6ParamsE$_ZN4cute3eso3ESOILb1ELb0EJNS_6LayoutINS_5tupleIJNS3_IJNS_1CILi1EEENS4_ILi4EEEEEENS4_ILi2EEES6_EEENS3_IJNS3_IJNS4_ILi0EEES5_EEES6_NS4_ILi8EEEEEEEENS_10ViewEngineIPfEEEEC2ERKSE_RKSH_)
        /*16fac*/ 	.word	0x00000000


	//----- nvinfo : EIATTR_FRAME_SIZE
	.align		4
.L_15698:
        /*16fb0*/ 	.byte	0x04, 0x11
        /*16fb2*/ 	.short	(.L_15700 - .L_15699)
	.align		4
.L_15699:
        /*16fb4*/ 	.word	index@($_ZN7cutlass13device_kernelIN5flash19enable_sm80_to_sm89INS1_16FlashAttnBwdSm80INS1_25CollectiveMainloopBwdSm80ILi2ELi2EN4cute5tupleIJNS5_1CILi128EEES8_NS7_ILi64EEEEEENS_10bfloat16_tEfNS_4arch4Sm80ELb0ELb0ELb1ELb1ELb0ELb0ELb0ELb0ELi2ELi4ELi4ELi4ELb0EEENS1_21CollectiveEpilogueBwdISA_SB_SD_Li256ELb1ELb0ELi2EEENS1_19SingleTileSchedulerILb1ELb0ELb0ELi128EEEEEEEEEvNT_6ParamsE$_ZN4cute3eso3ESOILb1ELb0EJNS_6LayoutINS_5tupleIJNS3_IJNS_1CILi1EEENS4_ILi2EEES6_EEEEEENS3_IJNS3_IJS5_S5_S6_EEEEEEEENS_10ViewEngineIPjEEEEC2ERKSB_RKSE_)
        /*16fb8*/ 	.word	0x00000000


	//----- nvinfo : EIATTR_FRAME_SIZE
	.align		4
.L_15700:
        /*16fbc*/ 	.byte	0x04, 0x11
        /*16fbe*/ 	.short	(.L_15702 - .L_15701)
	.align		4
.L_15701:
        /*16fc0*/ 	.word	index@($_ZN7cutlass13device_kernelIN5flash19enable_sm80_to_sm89INS1_16FlashAttnBwdSm80INS1_25CollectiveMainloopBwdSm80ILi2ELi2EN4cute5tupleIJNS5_1CILi128EEES8_NS7_ILi64EEEEEENS_10bfloat16_tEfNS_4arch4Sm80ELb0ELb0ELb1ELb1ELb0ELb0ELb0ELb0ELi2ELi4ELi4ELi4ELb0EEENS1_21CollectiveEpilogueBwdISA_SB_SD_Li256ELb1ELb0ELi2EEENS1_19SingleTileSchedulerILb1ELb0ELb0ELi128EEEEEEEEEvNT_6ParamsE$_ZN4cute3eso3ESOILb1ELb0EJNS_6LayoutINS_5tupleIJNS3_IJNS_1CILi1EEENS4_ILi2EEEEEES6_NS4_ILi8EEEEEENS3_IJNS3_IJS5_S5_EEES6_NS4_ILi4EEEEEEEENS_10ViewEngineIPN7cutlass5ArrayINSF_10bfloat16_tELi2ELb0EEEEEEEC2ERKSD_RKSK_)
        /*16fc4*/ 	.word	0x00000000


	//----- nvinfo : EIATTR_FRAME_SIZE
	.align		4
.L_15702:
        /*16fc8*/ 	.byte	0x04, 0x11
        /*16fca*/ 	.short	(.L_15704 - .L_15703)
	.align		4
.L_15703:
        /*16fcc*/ 	.word	index@($_ZN7cutlass13device_kernelIN5flash19enable_sm80_to_sm89INS1_16FlashAttnBwdSm80INS1_25CollectiveMainloopBwdSm80ILi2ELi2EN4cute5tupleIJNS5_1CILi128EEES8_NS7_ILi64EEEEEENS_10bfloat16_tEfNS_4arch4Sm80ELb0ELb0ELb1ELb1ELb0ELb0ELb0ELb0ELi2ELi4ELi4ELi4ELb0EEENS1_21CollectiveEpilogueBwdISA_SB_SD_Li256ELb1ELb0ELi2EEENS1_19SingleTileSchedulerILb1ELb0ELb0ELi128EEEEEEEEEvNT_6ParamsE$_ZN4cute3eso3ESOILb1ELb0EJNS_6LayoutINS_5tupleIJNS3_IJNS_1CILi1EEENS4_ILi2EEEEEES6_NS4_ILi8EEEEEENS3_IJNS3_IJS5_S5_EEES6_NS4_ILi4EEEEEEEENS_10ViewEngineIPKN7cutlass5ArrayIfLi2ELb1EEEEEEEC2ERKSD_RKSK_)
        /*16fd0*/ 	.word	0x00000000


	//----- nvinfo : EIATTR_FRAME_SIZE
	.align		4
.L_15704:
        /*16fd4*/ 	.byte	0x04, 0x11
        /*16fd6*/ 	.short	(.L_15706 - .L_15705)
	.align		4
.L_15705:
        /*16fd8*/ 	.word	index@($_ZN7cutlass13device_kernelIN5flash19enable_sm80_to_sm89INS1_16FlashAttnBwdSm80INS1_25CollectiveMainloopBwdSm80ILi2ELi2EN4cute5tupleIJNS5_1CILi128EEES8_NS7_ILi64EEEEEENS_10bfloat16_tEfNS_4arch4Sm80ELb0ELb0ELb1ELb1ELb0ELb0ELb0ELb0ELi2ELi4ELi4ELi4ELb0EEENS1_21CollectiveEpilogueBwdISA_SB_SD_Li256ELb1ELb0ELi2EEENS1_19SingleTileSchedulerILb1ELb0ELb0ELi128EEEEEEEEEvNT_6ParamsE$_ZN4cute3eso3ESOILb1ELb0EJNS_6LayoutINS_5tupleIJNS3_IJNS_1CILi1EEENS4_ILi2EEEEEEEEENS3_IJNS3_IJS5_S5_EEEEEEEENS_10ViewEngineIPjEEEEC2ERKSB_RKSE_)
        /*16fdc*/ 	.word	0x00000000


	//----- nvinfo : EIATTR_FRAME_SIZE
	.align		4
.L_15706:
        /*16fe0*/ 	.byte	0x04, 0x11
        /*16fe2*/ 	.short	(.L_15708 - .L_15707)
	.align		4
.L_15707:
        /*16fe4*/ 	.word	index@($_ZN7cutlass13device_kernelIN5flash19enable_sm80_to_sm89INS1_16FlashAttnBwdSm80INS1_25CollectiveMainloopBwdSm80ILi2ELi2EN4cute5tupleIJNS5_1CILi128EEES8_NS7_ILi64EEEEEENS_10bfloat16_tEfNS_4arch4Sm80ELb0ELb0ELb1ELb1ELb0ELb0ELb0ELb0ELi2ELi4ELi4ELi4ELb0EEENS1_21CollectiveEpilogueBwdISA_SB_SD_Li256ELb1ELb0ELi2EEENS1_19SingleTileSchedulerILb1ELb0ELb0ELi128EEEEEEEEEvNT_6ParamsE$_ZN4cute3eso3ESOILb1ELb0EJNS_6LayoutINS_5tupleIJNS3_IJNS_1CILi1EEENS3_IJNS4_ILi4EEENS4_ILi2EEEEEEEEES7_S6_EEENS3_IJNS3_IJNS4_ILi0EEENS3_IJS5_NS4_ILi8EEEEEEEEES6_NS4_ILi16EEEEEEEENS_10ViewEngineIPN7cutlass10bfloat16_tEEEEEC2ERKSH_RKSM_)
        /*16fe8*/ 	.word	0x00000000


	//----- nvinfo : EIATTR_FRAME_SIZE
	.align		4
.L_15708:
        /*16fec*/ 	.byte	0x04, 0x11
        /*16fee*/ 	.short	(.L_15710 - .L_15709)
	.align		4
.L_15709:
        /*16ff0*/ 	.word	index@($_ZN7cutlass13device_kernelIN5flash19enable_sm80_to_sm89INS1_16FlashAttnBwdSm80INS1_25CollectiveMainloopBwdSm80ILi2ELi2EN4cute5tupleIJNS5_1CILi128EEES8_NS7_ILi64EEEEEENS_10bfloat16_tEfNS_4arch4Sm80ELb0ELb0ELb1ELb1ELb0ELb0ELb0ELb0ELi2ELi4ELi4ELi4ELb0EEENS1_21CollectiveEpilogueBwdISA_SB_SD_Li256ELb1ELb0ELi2EEENS1_19SingleTileSchedulerILb1ELb0ELb0ELi128EEEEEEEEEvNT_6ParamsE$_ZN4cute3eso3ESOILb1ELb0EJNS_6LayoutINS_5tupleIJNS3_IJNS_1CILi1EEENS3_IJNS4_ILi2EEES6_EEEEEES6_NS4_ILi4EEEEEENS3_IJNS3_IJNS4_ILi0EEENS3_IJS5_S9_EEEEEES6_NS4_ILi8EEEEEEEENS_10ViewEngineIPjEEEEC2ERKSG_RKSJ_)
        /*16ff4*/ 	.word	0x00000000


	//----- nvinfo : EIATTR_FRAME_SIZE
	.align		4
.L_15710:
        /*16ff8*/ 	.byte	0x04, 0x11
        /*16ffa*/ 	.short	(.L_15712 - .L_15711)
	.align		4
.L_15711:
        /*16ffc*/ 	.word	index@($_ZN7cutlass13device_kernelIN5flash19enable_sm80_to_sm89INS1_16FlashAttnBwdSm80INS1_25CollectiveMainloopBwdSm80ILi2ELi2EN4cute5tupleIJNS5_1CILi128EEES8_NS7_ILi64EEEEEENS_10bfloat16_tEfNS_4arch4Sm80ELb0ELb0ELb1ELb1ELb0ELb0ELb0ELb0ELi2ELi4ELi4ELi4ELb0EEENS1_21CollectiveEpilogueBwdISA_SB_SD_Li256ELb1ELb0ELi2EEENS1_19SingleTileSchedulerILb1ELb0ELb0ELi128EEEEEEEEEvNT_6ParamsE$_ZN4cute3eso3ESOILb1ELb0EJNS_6LayoutINS_5tupleIJNS3_IJNS3_IJNS_1CILi8EEENS4_ILi1EEEEEES6_EEENS3_IJNS3_IJS6_S6_EEENS4_ILi4EEEEEEEEENS3_IJNS3_IJNS3_IJS6_NS4_ILi0EEEEEESD_EEENS3_IJNS3_IJSD_SD_EEES5_EEEEEEEENS_10ViewEngineIPN7cutlass10bfloat16_tEEEEEC2ERKSJ_RKSO_)
        /*17000*/ 	.word	0x00000000


	//----- nvinfo : EIATTR_FRAME_SIZE
	.align		4
.L_15712:
        /*17004*/ 	.byte	0x04, 0x11
        /*17006*/ 	.short	(.L_15714 - .L_15713)
	.align		4
.L_15713:
        /*17008*/ 	.word	index@($_ZN7cutlass13device_kernelIN5flash19enable_sm80_to_sm89INS1_16FlashAttnBwdSm80INS1_25CollectiveMainloopBwdSm80ILi2ELi2EN4cute5tupleIJNS5_1CILi128EEES8_NS7_ILi64EEEEEENS_10bfloat16_tEfNS_4arch4Sm80ELb0ELb0ELb1ELb1ELb0ELb0ELb0ELb0ELi2ELi4ELi4ELi4ELb0EEENS1_21CollectiveEpilogueBwdISA_SB_SD_Li256ELb1ELb0ELi2EEENS1_19SingleTileSchedulerILb1ELb0ELb0ELi128EEEEEEEEEvNT_6ParamsE$_ZN4cute3eso3ESOILb1ELb0EJNS_6LayoutINS_5tupleIJNS3_IJNS3_IJNS_1CILi8EEENS4_ILi1EEEEEES6_EEENS3_IJNS3_IJS6_S6_EEENS4_ILi4EEEEEEEEENS3_IJNS3_IJNS3_IJS6_NS4_ILi0EEEEEESD_EEENS3_IJNS3_IJSD_SD_EEENS4_ILi2048EEEEEEEEEEENS_10ViewEngineINS_8smem_ptrIPN7cutlass10bfloat16_tEEEEEEEC2ERKSK_RKSR_)
        /*1700c*/ 	.word	0x00000000


	//----- nvinfo : EIATTR_FRAME_SIZE
	.align		4
.L_15714:
        /*17010*/ 	.byte	0x04, 0x11
        /*17012*/ 	.short	(.L_15716 - .L_15715)
	.align		4
.L_15715:
        /*17014*/ 	.word	index@($_ZN7cutlass13device_kernelIN5flash19enable_sm80_to_sm89INS1_16FlashAttnBwdSm80INS1_25CollectiveMainloopBwdSm80ILi2ELi2EN4cute5tupleIJNS5_1CILi128EEES8_NS7_ILi64EEEEEENS_10bfloat16_tEfNS_4arch4Sm80ELb0ELb0ELb1ELb1ELb0ELb0ELb0ELb0ELi2ELi4ELi4ELi4ELb0EEENS1_21CollectiveEpilogueBwdISA_SB_SD_Li256ELb1ELb0ELi2EEENS1_19SingleTileSchedulerILb1ELb0ELb0ELi128EEEEEEEEEvNT_6ParamsE$_ZN4cute3eso3ESOILb1ELb0EJNS_6LayoutINS_5tupleIJNS3_IJNS3_IJNS_1CILi8EEENS4_ILi1EEEEEES6_EEENS3_IJNS3_IJS6_S6_EEENS4_ILi2EEEEEEEEENS3_IJNS3_IJNS3_IJS6_NS4_ILi0EEEEEESD_EEENS3_IJNS3_IJSD_SD_EEES5_EEEEEEEENS_10ViewEngineIPN7cutlass10bfloat16_tEEEEEC2ERKSJ_RKSO_)
        /*17018*/ 	.word	0x00000000


	//----- nvinfo : EIATTR_FRAME_SIZE
	.align		4
.L_15716:
        /*1701c*/ 	.byte	0x04, 0x11
        /*1701e*/ 	.short	(.L_15718 - .L_15717)
	.align		4
.L_15717:
        /*17020*/ 	.word	index@($_ZN7cutlass13device_kernelIN5flash19enable_sm80_to_sm89INS1_16FlashAttnBwdSm80INS1_25CollectiveMainloopBwdSm80ILi2ELi2EN4cute5tupleIJNS5_1CILi128EEES8_NS7_ILi64EEEEEENS_10bfloat16_tEfNS_4arch4Sm80ELb0ELb0ELb1ELb1ELb0ELb0ELb0ELb0ELi2ELi4ELi4ELi4ELb0EEENS1_21CollectiveEpilogueBwdISA_SB_SD_Li256ELb1ELb0ELi2EEENS1_19SingleTileSchedulerILb1ELb0ELb0ELi128EEEEEEEEEvNT_6ParamsE$_ZN4cute3eso3ESOILb1ELb0EJNS_6LayoutINS_5tupleIJNS3_IJNS3_IJNS_1CILi8EEENS4_ILi1EEEEEES6_EEENS3_IJNS3_IJS6_S6_EEENS4_ILi2EEEEEEEEENS3_IJNS3_IJNS3_IJS6_NS4_ILi0EEEEEESD_EEENS3_IJNS3_IJSD_SD_EEENS4_ILi8192EEEEEEEEEEENS_10ViewEngineINS_8smem_ptrIPN7cutlass10bfloat16_tEEEEEEEC2ERKSK_RKSR_)
        /*17024*/ 	.word	0x00000000


	//----- nvinfo : EIATTR_FRAME_SIZE
	.align		4
.L_15718:
        /*17028*/ 	.byte	0x04, 0x11
        /*1702a*/ 	.short	(.L_15720 - .L_15719)
	.align		4
.L_15719:
        /*1702c*/ 	.word	index@($_ZN7cutlass13device_kernelIN5flash19enable_sm80_to_sm89INS1_16FlashAttnBwdSm80INS1_25CollectiveMainloopBwdSm80ILi2ELi2EN4cute5tupleIJNS5_1CILi128EEES8_NS7_ILi64EEEEEENS_10bfloat16_tEfNS_4arch4Sm80ELb0ELb0ELb1ELb1ELb0ELb0ELb0ELb0ELi2ELi4ELi4ELi4ELb0EEENS1_21CollectiveEpilogueBwdISA_SB_SD_Li256ELb1ELb0ELi2EEENS1_19SingleTileSchedulerILb1ELb0ELb0ELi128EEEEEEEEEvNT_6ParamsE$_ZN4cute3eso3ESOILb1ELb0EJNS_6LayoutINS_5tupleIJNS3_IJNS3_IJNS_1CILi8EEENS4_ILi1EEEEEES6_EEENS3_IJNS3_IJS6_S6_EEENS4_ILi2EEEEEEEEENS3_IJNS3_IJNS3_IJS6_NS4_ILi0EEEEEESD_EEENS3_IJNS3_IJSD_SD_EEENS4_ILi64EEEEEEEEEEENS_10ViewEngineIPN7cutlass10bfloat16_tEEEEEC2ERKSK_RKSP_)
        /*17030*/ 	.word	0x00000000


	//----- nvinfo : EIATTR_FRAME_SIZE
	.align		4
.L_15720:
        /*17034*/ 	.byte	0x04, 0x11
        /*17036*/ 	.short	(.L_15722 - .L_15721)
	.align		4
.L_15721:
        /*17038*/ 	.word	index@($_ZN7cutlass13device_kernelIN5flash19enable_sm80_to_sm89INS1_16FlashAttnBwdSm80INS1_25CollectiveMainloopBwdSm80ILi2ELi2EN4cute5tupleIJNS5_1CILi128EEES8_NS7_ILi64EEEEEENS_10bfloat16_tEfNS_4arch4Sm80ELb0ELb0ELb1ELb1ELb0ELb0ELb0ELb0ELi2ELi4ELi4ELi4ELb0EEENS1_21CollectiveEpilogueBwdISA_SB_SD_Li256ELb1ELb0ELi2EEENS1_19SingleTileSchedulerILb1ELb0ELb0ELi128EEEEEEEEEvNT_6ParamsE$_ZN4cute3eso3ESOILb1ELb0EJNS_6LayoutINS_5tupleIJNS3_IJNS3_IJNS_1CILi8EEENS4_ILi1EEEEEES6_EEENS3_IJNS3_IJS6_S6_EEENS4_ILi2EEEEEEEEENS3_IJNS3_IJNS3_IJS6_NS4_ILi0EEEEEESD_EEENS3_IJNS3_IJSD_SD_EEENS4_ILi4096EEEEEEEEEEENS_10ViewEngineINS_8smem_ptrIPN7cutlass10bfloat16_tEEEEEEEC2ERKSK_RKSR_)
        /*1703c*/ 	.word	0x00000000


	//----- nvinfo : EIATTR_FRAME_SIZE
	.align		4
.L_15722:
        /*17040*/ 	.byte	0x04, 0x11
        /*17042*/ 	.short	(.L_15724 - .L_15723)
	.align		4
.L_15723:
        /*17044*/ 	.word	index@($_ZN7cutlass13device_kernelIN5flash19enable_sm80_to_sm89INS1_16FlashAttnBwdSm80INS1_25CollectiveMainloopBwdSm80ILi2ELi2EN4cute5tupleIJNS5_1CILi128EEES8_NS7_ILi64EEEEEENS_10bfloat16_tEfNS_4arch4Sm80ELb0ELb0ELb1ELb1ELb0ELb0ELb0ELb0ELi2ELi4ELi4ELi4ELb0EEENS1_21CollectiveEpilogueBwdISA_SB_SD_Li256ELb1ELb0ELi2EEENS1_19SingleTileSchedulerILb1ELb0ELb0ELi128EEEEEEEEEvNT_6ParamsE$_ZN4cute3eso3ESOILb1ELb0EJNS_6LayoutINS_5tupleIJNS3_IJNS3_IJNS_1CILi4EEENS4_ILi8EEEEEENS3_IJS5_NS4_ILi2EEEEEEEEENS3_IJNS3_IJS8_S8_EEENS3_IJS8_S6_EEEEEEEEENS3_IJNS3_IJNS3_IJNS_11ScaledBasisIS8_JLi1EEEENSF_INS4_ILi1EEEJLi0EEEEEEENS3_IJNSF_INS4_ILi16EEEJLi0EEEENSF_IS6_JLi1EEEEEEEEEENS3_IJNS3_IJNSF_ISH_JLi1EEEENSF_IS6_JLi0EEEEEEENS3_IJNSF_INS4_ILi64EEEJLi0EEEENSF_ISK_JLi1EEEEEEEEEEEEEEENS_10ViewEngineINS_23ArithmeticTupleIteratorINS_15ArithmeticTupleIJNS4_ILi0EEES12_EEEEEEEEEC2ERKSY_RKS15_)
        /*17048*/ 	.word	0x00000000


	//----- nvinfo : EIATTR_FRAME_SIZE
	.align		4
.L_15724:
        /*1704c*/ 	.byte	0x04, 0x11
        /*1704e*/ 	.short	(.L_15726 - .L_15725)
	.align		4
.L_15725:
        /*17050*/ 	.word	index@($_ZN7cutlass13device_kernelIN5flash19enable_sm80_to_sm89INS1_16FlashAttnBwdSm80INS1_25CollectiveMainloopBwdSm80ILi2ELi2EN4cute5tupleIJNS5_1CILi128EEES8_NS7_ILi64EEEEEENS_10bfloat16_tEfNS_4arch4Sm80ELb0ELb0ELb1ELb1ELb0ELb0ELb0ELb0ELi2ELi4ELi4ELi4ELb0EEENS1_21CollectiveEpilogueBwdISA_SB_SD_Li256ELb1ELb0ELi2EEENS1_19SingleTileSchedulerILb1ELb0ELb0ELi128EEEEEEEEEvNT_6ParamsE$_ZN4cute3eso3ESOILb1ELb0EJNS_6LayoutINS_5tupleIJNS3_IJNS3_IJNS_1CILi4EEENS4_ILi2EEEEEENS4_ILi1EEEEEES6_NS4_ILi8EEEEEENS3_IJNS3_IJNS3_IJS8_NS4_ILi32EEEEEENS4_ILi0EEEEEENS4_ILi64EEES5_EEEEENS_10ViewEngineIPN7cutlass10bfloat16_tEEEEEC2ERKSI_RKSN_)
        /*17054*/ 	.word	0x00000000


	//----- nvinfo : EIATTR_FRAME_SIZE
	.align		4
.L_15726:
        /*17058*/ 	.byte	0x04, 0x11
        /*1705a*/ 	.short	(.L_15728 - .L_15727)
	.align		4
.L_15727:
        /*1705c*/ 	.word	index@($_ZN7cutlass13device_kernelIN5flash19enable_sm80_to_sm89INS1_16FlashAttnBwdSm80INS1_25CollectiveMainloopBwdSm80ILi2ELi2EN4cute5tupleIJNS5_1CILi128EEES8_NS7_ILi64EEEEEENS_10bfloat16_tEfNS_4arch4Sm80ELb0ELb0ELb1ELb1ELb0ELb0ELb0ELb0ELi2ELi4ELi4ELi4ELb0EEENS1_21CollectiveEpilogueBwdISA_SB_SD_Li256ELb1ELb0ELi2EEENS1_19SingleTileSchedulerILb1ELb0ELb0ELi128EEEEEEEEEvNT_6ParamsE$_ZN4cute3eso3ESOILb1ELb0EJNS_6LayoutINS_5tupleIJNS3_IJNS3_IJNS_1CILi4EEENS4_ILi2EEEEEENS4_ILi1EEEEEES6_EEENS3_IJNS3_IJNS3_IJS8_NS4_ILi32EEEEEENS4_ILi0EEEEEENS4_ILi64EEEEEEEEiEEC2ERKSH_RKi)
        /*17060*/ 	.word	0x00000000


	//----- nvinfo : EIATTR_FRAME_SIZE
	.align		4
.L_15728:
        /*17064*/ 	.byte	0x04, 0x11
        /*17066*/ 	.short	(.L_15730 - .L_15729)
	.align		4
.L_15729:
        /*17068*/ 	.word	index@($_ZN7cutlass13device_kernelIN5flash19enable_sm80_to_sm89INS1_16FlashAttnBwdSm80INS1_25CollectiveMainloopBwdSm80ILi2ELi2EN4cute5tupleIJNS5_1CILi128EEES8_NS7_ILi64EEEEEENS_10bfloat16_tEfNS_4arch4Sm80ELb0ELb0ELb1ELb1ELb0ELb0ELb0ELb0ELi2ELi4ELi4ELi4ELb0EEENS1_21CollectiveEpilogueBwdISA_SB_SD_Li256ELb1ELb0ELi2EEENS1_19SingleTileSchedulerILb1ELb0ELb0ELi128EEEEEEEEEvNT_6ParamsE$_ZN4cute3eso3ESOILb1ELb0EJNS_6LayoutINS_5tupleIJNS3_IJNS3_IJNS_1CILi4EEENS4_ILi2EEEEEENS4_ILi1EEEEEES6_EEENS3_IJNS3_IJNS3_IJS8_NS4_ILi32EEEEEENS4_ILi0EEEEEENS4_ILi64EEEEEEEENS_10ViewEngineIPN7cutlass10bfloat16_tEEEEEC2ERKSH_RKSM_)
        /*1706c*/ 	.word	0x00000000


	//----- nvinfo : EIATTR_FRAME_SIZE
	.align		4
.L_15730:
        /*17070*/ 	.byte	0x04, 0x11
        /*17072*/ 	.short	(.L_15732 - .L_15731)
	.align		4
.L_15731:
        /*17074*/ 	.word	index@($_ZN7cutlass13device_kernelIN5flash19enable_sm80_to_sm89INS1_16FlashAttnBwdSm80INS1_25CollectiveMainloopBwdSm80ILi2ELi2EN4cute5tupleIJNS5_1CILi128EEES8_NS7_ILi64EEEEEENS_10bfloat16_tEfNS_4arch4Sm80ELb0ELb0ELb1ELb1ELb0ELb0ELb0ELb0ELi2ELi4ELi4ELi4ELb0EEENS1_21CollectiveEpilogueBwdISA_SB_SD_Li256ELb1ELb0ELi2EEENS1_19SingleTileSchedulerILb1ELb0ELb0ELi128EEEEEEEEEvNT_6ParamsE$_ZN4cute3eso3ESOILb1ELb0EJNS_6LayoutINS_5tupleIJNS3_IJNS3_IJNS_1CILi4EEENS4_ILi2EEEEEENS4_ILi1EEEEEENS3_IJS6_EEEEEENS3_IJNS3_IJNS3_IJS8_NS4_ILi32EEEEEENS4_ILi0EEEEEENS3_IJNS4_ILi64EEEEEEEEEEENS_10ViewEngineIPN7cutlass10bfloat16_tEEEEEC2ERKSJ_RKSO_)
        /*17078*/ 	.word	0x00000000


	//----- nvinfo : EIATTR_FRAME_SIZE
	.align		4
.L_15732:
        /*1707c*/ 	.byte	0x04, 0x11
        /*1707e*/ 	.short	(.L_15734 - .L_15733)
	.align		4
.L_15733:
        /*17080*/ 	.word	index@($_ZN7cutlass13device_kernelIN5flash19enable_sm80_to_sm89INS1_16FlashAttnBwdSm80INS1_25CollectiveMainloopBwdSm80ILi2ELi2EN4cute5tupleIJNS5_1CILi128EEES8_NS7_ILi64EEEEEENS_10bfloat16_tEfNS_4arch4Sm80ELb0ELb0ELb1ELb1ELb0ELb0ELb0ELb0ELi2ELi4ELi4ELi4ELb0EEENS1_21CollectiveEpilogueBwdISA_SB_SD_Li256ELb1ELb0ELi2EEENS1_19SingleTileSchedulerILb1ELb0ELb0ELi128EEEEEEEEEvNT_6ParamsE$_ZN4cute3eso3ESOILb1ELb0EJNS_6LayoutINS_5tupleIJNS3_IJNS3_IJNS_1CILi4EEENS4_ILi2EEEEEENS4_ILi1EEEEEEEEENS3_IJNS3_IJNS3_IJS8_NS4_ILi32EEEEEENS4_ILi0EEEEEEEEEEEiEEC2ERKSG_RKi)
        /*17084*/ 	.word	0x00000000


	//----- nvinfo : EIATTR_FRAME_SIZE
	.align		4
.L_15734:
        /*17088*/ 	.byte	0x04, 0x11
        /*1708a*/ 	.short	(.L_15736 - .L_15735)
	.align		4
.L_15735:
        /*1708c*/ 	.word	index@($_ZN7cutlass13device_kernelIN5flash19enable_sm80_to_sm89INS1_16FlashAttnBwdSm80INS1_25CollectiveMainloopBwdSm80ILi2ELi2EN4cute5tupleIJNS5_1CILi128EEES8_NS7_ILi64EEEEEENS_10bfloat16_tEfNS_4arch4Sm80ELb0ELb0ELb1ELb1ELb0ELb0ELb0ELb0ELi2ELi4ELi4ELi4ELb0EEENS1_21CollectiveEpilogueBwdISA_SB_SD_Li256ELb1ELb0ELi2EEENS1_19SingleTileSchedulerILb1ELb0ELb0ELi128EEEEEEEEEvNT_6ParamsE$_ZN4cute3eso3ESOILb1ELb0EJNS_6LayoutINS_5tupleIJNS3_IJNS3_IJNS_1CILi4EEENS4_ILi2EEEEEENS4_ILi1EEEEEEEEENS3_IJNS3_IJNS3_IJS8_NS4_ILi32EEEEEENS4_ILi0EEEEEEEEEEENS_10ViewEngineIPN7cutlass10bfloat16_tEEEEEC2ERKSG_RKSL_)
        /*17090*/ 	.word	0x00000000


	//----- nvinfo : EIATTR_FRAME_SIZE
	.align		4
.L_15736:
        /*17094*/ 	.byte	0x04, 0x11
        /*17096*/ 	.short	(.L_15738 - .L_15737)
	.align		4
.L_15737:
        /*17098*/ 	.word	index@($_ZN7cutlass13device_kernelIN5flash19enable_sm80_to_sm89INS1_16FlashAttnBwdSm80INS1_25CollectiveMainloopBwdSm80ILi2ELi2EN4cute5tupleIJNS5_1CILi128EEES8_NS7_ILi64EEEEEENS_10bfloat16_tEfNS_4arch4Sm80ELb0ELb0ELb1ELb1ELb0ELb0ELb0ELb0ELi2ELi4ELi4ELi4ELb0EEENS1_21CollectiveEpilogueBwdISA_SB_SD_Li256ELb1ELb0ELi2EEENS1_19SingleTileSchedulerILb1ELb0ELb0ELi128EEEEEEEEEvNT_6ParamsE$_ZN4cute3eso3ESOILb1ELb0EJNS_6LayoutINS_5tupleIJNS3_IJNS3_IJNS_1CILi2EEES5_EEENS4_ILi1EEEEEEEEENS3_IJNS3_IJNS3_IJS7_NS4_ILi16EEEEEENS4_ILi0EEEEEEEEEEENS_10ViewEngineIPjEEEEC2ERKSF_RKSI_)
        /*1709c*/ 	.word	0x00000000


	//----- nvinfo : EIATTR_FRAME_SIZE
	.align		4
.L_15738:
        /*170a0*/ 	.byte	0x04, 0x11
        /*170a2*/ 	.short	(.L_15740 - .L_15739)
	.align		4
.L_15739:
        /*170a4*/ 	.word	index@($_ZN7cutlass13device_kernelIN5flash19enable_sm80_to_sm89INS1_16FlashAttnBwdSm80INS1_25CollectiveMainloopBwdSm80ILi2ELi2EN4cute5tupleIJNS5_1CILi128EEES8_NS7_ILi64EEEEEENS_10bfloat16_tEfNS_4arch4Sm80ELb0ELb0ELb1ELb1ELb0ELb0ELb0ELb0ELi2ELi4ELi4ELi4ELb0EEENS1_21CollectiveEpilogueBwdISA_SB_SD_Li256ELb1ELb0ELi2EEENS1_19SingleTileSchedulerILb1ELb0ELb0ELi128EEEEEEEEEvNT_6ParamsE$_ZN4cute3eso3ESOILb1ELb0EJNS_6LayoutINS_5tupleIJNS3_IJNS3_IJNS3_IJNS_1CILi4EEENS4_ILi2EEEEEENS4_ILi1EEEEEES8_EEENS3_IJNS3_IJNS3_IJS8_S8_EEES8_EEES6_EEEEEENS3_IJNS3_IJNS3_IJNS3_IJS8_NS4_ILi32EEEEEENS4_ILi0EEEEEESH_EEENS3_IJNS3_IJNS3_IJSH_SH_EEESH_EEENS4_ILi64EEEEEEEEEEENS_10ViewEngineIPN7cutlass10bfloat16_tEEEEEC2ERKSP_RKSU_)
        /*170a8*/ 	.word	0x00000000


	//----- nvinfo : EIATTR_FRAME_SIZE
	.align		4
.L_15740:
        /*170ac*/ 	.byte	0x04, 0x11
        /*170ae*/ 	.short	(.L_15742 - .L_15741)
	.align		4
.L_15741:
        /*170b0*/ 	.word	index@($_ZN7cutlass13device_kernelIN5flash19enable_sm80_to_sm89INS1_16FlashAttnBwdSm80INS1_25CollectiveMainloopBwdSm80ILi2ELi2EN4cute5tupleIJNS5_1CILi128EEES8_NS7_ILi64EEEEEENS_10bfloat16_tEfNS_4arch4Sm80ELb0ELb0ELb1ELb1ELb0ELb0ELb0ELb0ELi2ELi4ELi4ELi4ELb0EEENS1_21CollectiveEpilogueBwdISA_SB_SD_Li256ELb1ELb0ELi2EEENS1_19SingleTileSchedulerILb1ELb0ELb0ELi128EEEEEEEEEvNT_6ParamsE$_ZN4cute3eso3ESOILb1ELb0EJNS_5tupleIJNS_1CILi8EEENS3_ILi2EEES5_S5_S4_S5_EEENS2_IJNS3_ILi1EEEiiiNS3_ILi72EEENS3_ILi512EEEEEEEEC2ERKS6_RKSA_)
        /*170b4*/ 	.word	0x00000000


	//----- nvinfo : EIATTR_FRAME_SIZE
	.align		4
.L_15742:
        /*170b8*/ 	.byte	0x04, 0x11
        /*170ba*/ 	.short	(.L_15744 - .L_15743)
	.align		4
.L_15743:
        /*170bc*/ 	.word	index@($_ZN7cutlass13device_kernelIN5flash19enable_sm80_to_sm89INS1_16FlashAttnBwdSm80INS1_25CollectiveMainloopBwdSm80ILi2ELi2EN4cute5tupleIJNS5_1CILi128EEES8_NS7_ILi64EEEEEENS_10bfloat16_tEfNS_4arch4Sm80ELb0ELb0ELb1ELb1ELb0ELb0ELb0ELb0ELi2ELi4ELi4ELi4ELb0EEENS1_21CollectiveEpilogueBwdISA_SB_SD_Li256ELb1ELb0ELi2EEENS1_19SingleTileSchedulerILb1ELb0ELb0ELi128EEEEEEEEEvNT_6ParamsE$_ZN4cute3eso3ESOILb1ELb0EJNS_5tupleIJNS_1CILi8EEENS2_IJNS3_ILi2EEES5_S5_EEENS3_ILi1EEES6_S7_EEENS2_IJS7_NS2_IJiiiEEENS3_ILi64EEENS2_IJNS3_ILi72EEENS3_ILi144EEENS3_ILi288EEEEEENS3_ILi512EEEEEEEEC2ERKS8_RKSG_)
        /*170c0*/ 	.word	0x00000000


	//----- nvinfo : EIATTR_FRAME_SIZE
	.align		4
.L_15744:
        /*170c4*/ 	.byte	0x04, 0x11
        /*170c6*/ 	.short	(.L_15746 - .L_15745)
	.align		4
.L_15745:
        /*170c8*/ 	.word	index@($_ZN7cutlass13device_kernelIN5flash19enable_sm80_to_sm89INS1_16FlashAttnBwdSm80INS1_25CollectiveMainloopBwdSm80ILi2ELi2EN4cute5tupleIJNS5_1CILi128EEES8_NS7_ILi64EEEEEENS_10bfloat16_tEfNS_4arch4Sm80ELb0ELb0ELb1ELb1ELb0ELb0ELb0ELb0ELi2ELi4ELi4ELi4ELb0EEENS1_21CollectiveEpilogueBwdISA_SB_SD_Li256ELb1ELb0ELi2EEENS1_19SingleTileSchedulerILb1ELb0ELb0ELi128EEEEEEEEEvNT_6ParamsE$_ZN4cute3eso3ESOILb1ELb0EJNS_5tupleIJNS_1CILi8EEENS2_IJNS3_ILi2EEES5_S5_EEENS3_ILi1EEES6_S7_EEENS2_IJS7_NS2_IJS4_iiEEENS3_ILi64EEENS2_IJiNS3_ILi144EEENS3_ILi288EEEEEENS3_ILi512EEEEEEEEC2ERKS8_RKSF_)
        /*170cc*/ 	.word	0x00000000


	//----- nvinfo : EIATTR_FRAME_SIZE
	.align		4
.L_15746:
        /*170d0*/ 	.byte	0x04, 0x11
        /*170d2*/ 	.short	(.L_15748 - .L_15747)
	.align		4
.L_15747:
        /*170d4*/ 	.word	index@($_ZN7cutlass13device_kernelIN5flash19enable_sm80_to_sm89INS1_16FlashAttnBwdSm80INS1_25CollectiveMainloopBwdSm80ILi2ELi2EN4cute5tupleIJNS5_1CILi128EEES8_NS7_ILi64EEEEEENS_10bfloat16_tEfNS_4arch4Sm80ELb0ELb0ELb1ELb1ELb0ELb0ELb0ELb0ELi2ELi4ELi4ELi4ELb0EEENS1_21CollectiveEpilogueBwdISA_SB_SD_Li256ELb1ELb0ELi2EEENS1_19SingleTileSchedulerILb1ELb0ELb0ELi128EEEEEEEEEvNT_6ParamsE$_ZN4cute3eso3ESOILb1ELb0EJNS_5tupleIJNS_1CILi2EEES4_S4_EEENS2_IJNS3_ILi1EEENS3_ILi512EEEiEEEEEC2ERKS5_RKS8_)
        /*170d8*/ 	.word	0x00000000


	//----- nvinfo : EIATTR_FRAME_SIZE
	.align		4
.L_15748:
        /*170dc*/ 	.byte	0x04, 0x11
        /*170de*/ 	.short	(.L_15750 - .L_15749)
	.align		4
.L_15749:
        /*170e0*/ 	.word	index@($_ZN7cutlass13device_kernelIN5flash19enable_sm80_to_sm89INS1_16FlashAttnBwdSm80INS1_25CollectiveMainloopBwdSm80ILi2ELi2EN4cute5tupleIJNS5_1CILi128EEES8_NS7_ILi64EEEEEENS_10bfloat16_tEfNS_4arch4Sm80ELb0ELb0ELb1ELb1ELb0ELb0ELb0ELb0ELi2ELi4ELi4ELi4ELb0EEENS1_21CollectiveEpilogueBwdISA_SB_SD_Li256ELb1ELb0ELi2EEENS1_19SingleTileSchedulerILb1ELb0ELb0ELi128EEEEEEEEEvNT_6ParamsE$_ZN4cute3eso3ESOILb1ELb0EJNS_5tupleIJNS_1CILi2EEES4_EEENS2_IJiiEEENS3_ILi1EEES7_EEC2ERKS5_RKS6_RKS7_SE_)
        /*170e4*/ 	.word	0x00000000


	//----- nvinfo : EIATTR_FRAME_SIZE
	.align		4
.L_15750:
        /*170e8*/ 	.byte	0x04, 0x11
        /*170ea*/ 	.short	(.L_15752 - .L_15751)
	.align		4
.L_15751:
        /*170ec*/ 	.word	index@($_ZN7cutlass13device_kernelIN5flash19enable_sm80_to_sm89INS1_16FlashAttnBwdSm80INS1_25CollectiveMainloopBwdSm80ILi2ELi2EN4cute5tupleIJNS5_1CILi128EEES8_NS7_ILi64EEEEEENS_10bfloat16_tEfNS_4arch4Sm80ELb0ELb0ELb1ELb1ELb0ELb0ELb0ELb0ELi2ELi4ELi4ELi4ELb0EEENS1_21CollectiveEpilogueBwdISA_SB_SD_Li256ELb1ELb0ELi2EEENS1_19SingleTileSchedulerILb1ELb0ELb0ELi128EEEEEEEEEvNT_6ParamsE$_ZN4cute3eso3ESOILb1ELb0EJNS_5tupleIJNS_1CILi2EEES4_EEENS2_IJiiEEEEEC2ERKS5_RKS6_)
        /*170f0*/ 	.word	0x00000000


	//----- nvinfo : EIATTR_FRAME_SIZE
	.align		4
.L_15752:
        /*170f4*/ 	.byte	0x04, 0x11
        /*170f6*/ 	.short	(.L_15754 - .L_15753)
	.align		4
.L_15753:
        /*170f8*/ 	.word	index@($_ZN7cutlass13device_kernelIN5flash19enable_sm80_to_sm89INS1_16FlashAttnBwdSm80INS1_25CollectiveMainloopBwdSm80ILi2ELi2EN4cute5tupleIJNS5_1CILi128EEES8_NS7_ILi64EEEEEENS_10bfloat16_tEfNS_4arch4Sm80ELb0ELb0ELb1ELb1ELb0ELb0ELb0ELb0ELi2ELi4ELi4ELi4ELb0EEENS1_21CollectiveEpilogueBwdISA_SB_SD_Li256ELb1ELb0ELi2EEENS1_19SingleTileSchedulerILb1ELb0ELb0ELi128EEEEEEEEEvNT_6ParamsE$_ZN4cute3eso3ESOILb1ELb0EJNS_5tupleIJNS_1CILi2EEES4_EEENS2_IJiNS3_ILi512EEEEEEEEC2ERKS5_RKS7_)
        /*170fc*/ 	.word	0x00000000


	//----- nvinfo : EIATTR_FRAME_SIZE
	.align		4
.L_15754:
        /*17100*/ 	.byte	0x04, 0x11
        /*17102*/ 	.short	(.L_15756 - .L_15755)
	.align		4
.L_15755:
        /*17104*/ 	.word	index@($_ZN7cutlass13device_kernelIN5flash19enable_sm80_to_sm89INS1_16FlashAttnBwdSm80INS1_25CollectiveMainloopBwdSm80ILi2ELi2EN4cute5tupleIJNS5_1CILi128EEES8_NS7_ILi64EEEEEENS_10bfloat16_tEfNS_4arch4Sm80ELb0ELb0ELb1ELb1ELb0ELb0ELb0ELb0ELi2ELi4ELi4ELi4ELb0EEENS1_21CollectiveEpilogueBwdISA_SB_SD_Li256ELb1ELb0ELi2EEENS1_19SingleTileSchedulerILb1ELb0ELb0ELi128EEEEEEEEEvNT_6ParamsE$_ZN4cute3eso3ESOILb1ELb0EJNS_5tupleIJNS_1CILi2EEES4_EEENS2_IJiNS3_ILi4096EEEEEEEEC2ERKS5_RKS7_)
        /*17108*/ 	.word	0x00000000


	//----- nvinfo : EIATTR_FRAME_SIZE
	.align		4
.L_15756:
        /*1710c*/ 	.byte	0x04, 0x11
        /*1710e*/ 	.short	(.L_15758 - .L_15757)
	.align		4
.L_15757:
        /*17110*/ 	.word	index@($_ZN7cutlass13device_kernelIN5flash19enable_sm80_to_sm89INS1_16FlashAttnBwdSm80INS1_25CollectiveMainloopBwdSm80ILi2ELi2EN4cute5tupleIJNS5_1CILi128EEES8_NS7_ILi64EEEEEENS_10bfloat16_tEfNS_4arch4Sm80ELb0ELb0ELb1ELb1ELb0ELb0ELb0ELb0ELi2ELi4ELi4ELi4ELb0EEENS1_21CollectiveEpilogueBwdISA_SB_SD_Li256ELb1ELb0ELi2EEENS1_19SingleTileSchedulerILb1ELb0ELb0ELi128EEEEEEEEEvNT_6ParamsE$_ZN4cute3eso3ESOILb1ELb0EJNS_5tupleIJNS_1CILi2EEES4_EEENS2_IJNS3_ILi1EEEiEEEEEC2ERKS5_RKS7_)
        /*17114*/ 	.word	0x00000000


	//----- nvinfo : EIATTR_FRAME_SIZE
	.align		4
.L_15758:
        /*17118*/ 	.byte	0x04, 0x11
        /*1711a*/ 	.short	(.L_15760 - .L_15759)
	.align		4
.L_15759:
        /*1711c*/ 	.word	index@($_ZN7cutlass13device_kernelIN5flash19enable_sm80_to_sm89INS1_16FlashAttnBwdSm80INS1_25CollectiveMainloopBwdSm80ILi2ELi2EN4cute5tupleIJNS5_1CILi128EEES8_NS7_ILi64EEEEEENS_10bfloat16_tEfNS_4arch4Sm80ELb0ELb0ELb1ELb1ELb0ELb0ELb0ELb0ELi2ELi4ELi4ELi4ELb0EEENS1_21CollectiveEpilogueBwdISA_SB_SD_Li256ELb1ELb0ELi2EEENS1_19SingleTileSchedulerILb1ELb0ELb0ELi128EEEEEEEEEvNT_6ParamsE$_ZN4cute3eso3ESOILb1ELb0EJNS_5tupleIJNS_1CILi2EEEEEENS2_IJiEEES4_NS3_ILi1EEEEEC2ERKS5_RKS6_RKS4_RKS7_)
        /*17120*/ 	.word	0x00000000


	//----- nvinfo : EIATTR_FRAME_SIZE
	.align		4
.L_15760:
        /*17124*/ 	.byte	0x04, 0x11
        /*17126*/ 	.short	(.L_15762 - .L_15761)
	.align		4
.L_15761:
        /*17128*/ 	.word	index@($_ZN7cutlass13device_kernelIN5flash19enable_sm80_to_sm89INS1_16FlashAttnBwdSm80INS1_25CollectiveMainloopBwdSm80ILi2ELi2EN4cute5tupleIJNS5_1CILi128EEES8_NS7_ILi64EEEEEENS_10bfloat16_tEfNS_4arch4Sm80ELb0ELb0ELb1ELb1ELb0ELb0ELb0ELb0ELi2ELi4ELi4ELi4ELb0EEENS1_21CollectiveEpilogueBwdISA_SB_SD_Li256ELb1ELb0ELi2EEENS1_19SingleTileSchedulerILb1ELb0ELb0ELi128EEEEEEEEEvNT_6ParamsE$_ZN4cute3eso3ESOILb1ELb0EJNS_5tupleIJNS_1CILi2EEEEEENS2_IJiEEENS3_ILi1EEES7_EEC2ERKS5_RKS6_RKS7_SE_)
        /*1712c*/ 	.word	0x00000000


	//----- nvinfo : EIATTR_FRAME_SIZE
	.align		4
.L_15762:
        /*17130*/ 	.byte	0x04, 0x11
        /*17132*/ 	.short	(.L_15764 - .L_15763)
	.align		4
.L_15763:
        /*17134*/ 	.word	index@($_ZN7cutlass13device_kernelIN5flash19enable_sm80_to_sm89INS1_16FlashAttnBwdSm80INS1_25CollectiveMainloopBwdSm80ILi2ELi2EN4cute5tupleIJNS5_1CILi128EEES8_NS7_ILi64EEEEEENS_10bfloat16_tEfNS_4arch4Sm80ELb0ELb0ELb1ELb1ELb0ELb0ELb0ELb0ELi2ELi4ELi4ELi4ELb0EEENS1_21CollectiveEpilogueBwdISA_SB_SD_Li256ELb1ELb0ELi2EEENS1_19SingleTileSchedulerILb1ELb0ELb0ELi128EEEEEEEEEvNT_6ParamsE$_ZN4cute3eso3ESOILb1ELb0EJNS_5tupleIJNS_1CILi2EEEEEENS2_IJiEEEEEC2ERKS5_RKS6_)
        /*17138*/ 	.word	0x00000000


	//----- nvinfo : EIATTR_FRAME_SIZE
	.align		4
.L_15764:
        /*1713c*/ 	.byte	0x04, 0x11
        /*1713e*/ 	.short	(.L_15766 - .L_15765)
	.align		4
.L_15765:
        /*17140*/ 	.word	index@($_ZN7cutlass13device_kernelIN5flash19enable_sm80_to_sm89INS1_16FlashAttnBwdSm80INS1_25CollectiveMainloopBwdSm80ILi2ELi2EN4cute5tupleIJNS5_1CILi128EEES8_NS7_ILi64EEEEEENS_10bfloat16_tEfNS_4arch4Sm80ELb0ELb0ELb1ELb1ELb0ELb0ELb0ELb0ELi2ELi4ELi4ELi4ELb0EEENS1_21CollectiveEpilogueBwdISA_SB_SD_Li256ELb1ELb0ELi2EEENS1_19SingleTileSchedulerILb1ELb0ELb0ELi128EEEEEEEEEvNT_6ParamsE$_ZN4cute3eso3ESOILb1ELb0EJNS_5tupleIJNS_1CILi1EEENS3_ILi2EEES5_EEENS2_IJS4_NS3_ILi256EEEiEEEEEC2ERKS6_RKS8_)
        /*17144*/ 	.word	0x00000000


	//----- nvinfo : EIATTR_FRAME_SIZE
	.align		4
.L_15766:
        /*17148*/ 	.byte	0x04, 0x11
        /*1714a*/ 	.short	(.L_15768 - .L_15767)
	.align		4
.L_15767:
        /*1714c*/ 	.word	index@($_ZN7cutlass13device_kernelIN5flash19enable_sm80_to_sm89INS1_16FlashAttnBwdSm80INS1_25CollectiveMainloopBwdSm80ILi2ELi2EN4cute5tupleIJNS5_1CILi128EEES8_NS7_ILi64EEEEEENS_10bfloat16_tEfNS_4arch4Sm80ELb0ELb0ELb1ELb1ELb0ELb0ELb0ELb0ELi2ELi4ELi4ELi4ELb0EEENS1_21CollectiveEpilogueBwdISA_SB_SD_Li256ELb1ELb0ELi2EEENS1_19SingleTileSchedulerILb1ELb0ELb0ELi128EEEEEEEEEvNT_6ParamsE$_ZN4cute3eso3ESOILb1ELb0EJNS_5tupleIJNS_1CILi1EEENS3_ILi2EEEEEENS2_IJNS3_ILi0EEEiEEEEEC2ERKS6_RKS8_)
        /*17150*/ 	.word	0x00000000


	//----- nvinfo : EIATTR_FRAME_SIZE
	.align		4
.L_15768:
        /*17154*/ 	.byte	0x04, 0x11
        /*17156*/ 	.short	(.L_15770 - .L_15769)
	.align		4
.L_15769:
        /*17158*/ 	.word	index@($_ZN7cutlass13device_kernelIN5flash19enable_sm80_to_sm89INS1_16FlashAttnBwdSm80INS1_25CollectiveMainloopBwdSm80ILi2ELi2EN4cute5tupleIJNS5_1CILi128EEES8_NS7_ILi64EEEEEENS_10bfloat16_tEfNS_4arch4Sm80ELb0ELb0ELb1ELb1ELb0ELb0ELb0ELb0ELi2ELi4ELi4ELi4ELb0EEENS1_21CollectiveEpilogueBwdISA_SB_SD_Li256ELb1ELb0ELi2EEENS1_19SingleTileSchedulerILb1ELb0ELb0ELi128EEEEEEEEEvNT_6ParamsE$_ZN4cute3eso3ESOILb1ELb0EJNS_5tupleIJNS_1CILi1EEENS3_ILi0EEEEEElS5_EEC2ERKS6_RKlRKS5_)
        /*1715c*/ 	.word	0x00000000


	//----- nvinfo : EIATTR_FRAME_SIZE
	.align		4
.L_15770:
        /*17160*/ 	.byte	0x04, 0x11
        /*17162*/ 	.short	(.L_15772 - .L_15771)
	.align		4
.L_15771:
        /*17164*/ 	.word	index@($_ZN7cutlass13device_kernelIN5flash19enable_sm80_to_sm89INS1_16FlashAttnBwdSm80INS1_25CollectiveMainloopBwdSm80ILi2ELi2EN4cute5tupleIJNS5_1CILi128EEES8_NS7_ILi64EEEEEENS_10bfloat16_tEfNS_4arch4Sm80ELb0ELb0ELb1ELb1ELb0ELb0ELb0ELb0ELi2ELi4ELi4ELi4ELb0EEENS1_21CollectiveEpilogueBwdISA_SB_SD_Li256ELb1ELb0ELi2EEENS1_19SingleTileSchedulerILb1ELb0ELb0ELi128EEEEEEEEEvNT_6ParamsE$_ZN4cute3eso3ESOILb1ELb0EJNS_5tupleIJNS_1CILi1EEENS3_ILi0EEEEEEiNS3_ILi1024EEEEEC2ERKS6_RKiRKS7_)
        /*17168*/ 	.word	0x00000000


	//----- nvinfo : EIATTR_FRAME_SIZE
	.align		4
.L_15772:
        /*1716c*/ 	.byte	0x04, 0x11
        /*1716e*/ 	.short	(.L_15774 - .L_15773)
	.align		4
.L_15773:
        /*17170*/ 	.word	index@($_ZN7cutlass13device_kernelIN5flash19enable_sm80_to_sm89INS1_16FlashAttnBwdSm80INS1_25CollectiveMainloopBwdSm80ILi2ELi2EN4cute5tupleIJNS5_1CILi128EEES8_NS7_ILi64EEEEEENS_10bfloat16_tEfNS_4arch4Sm80ELb0ELb0ELb1ELb1ELb0ELb0ELb0ELb0ELi2ELi4ELi4ELi4ELb0EEENS1_21CollectiveEpilogueBwdISA_SB_SD_Li256ELb1ELb0ELi2EEENS1_19SingleTileSchedulerILb1ELb0ELb0ELi128EEEEEEEEEvNT_6ParamsE$_ZN4cute3eso3ESOILb1ELb0EJNS_5tupleIJNS_1CILi1EEENS3_ILi0EEEEEEiEEC2ERKS6_RKi)
        /*17174*/ 	.word	0x00000000


	//----- nvinfo : EIATTR_FRAME_SIZE
	.align		4
.L_15774:
        /*17178*/ 	.byte	0x04, 0x11
        /*1717a*/ 	.short	(.L_15776 - .L_15775)
	.align		4
.L_15775:
        /*1717c*/ 	.word	index@($_ZN7cutlass13device_kernelIN5flash19enable_sm80_to_sm89INS1_16FlashAttnBwdSm80INS1_25CollectiveMainloopBwdSm80ILi2ELi2EN4cute5tupleIJNS5_1CILi128EEES8_NS7_ILi64EEEEEENS_10bfloat16_tEfNS_4arch4Sm80ELb0ELb0ELb1ELb1ELb0ELb0ELb0ELb0ELi2ELi4ELi4ELi4ELb0EEENS1_21CollectiveEpilogueBwdISA_SB_SD_Li256ELb1ELb0ELi2EEENS1_19SingleTileSchedulerILb1ELb0ELb0ELi128EEEEEEEEEvNT_6ParamsE$_ZN4cute3eso3ESOILb1ELb0EJNS_5tupleIJNS_1CILi1EEENS3_ILi0EEEEEENS3_ILi4096EEENS2_IJiiEEEEEC2ERKS6_RKS7_RKS8_)
        /*17180*/ 	.word	0x00000000


	//----- nvinfo : EIATTR_FRAME_SIZE
	.align		4
.L_15776:
        /*17184*/ 	.byte	0x04, 0x11
        /*17186*/ 	.short	(.L_15778 - .L_15777)
	.align		4
.L_15777:
        /*17188*/ 	.word	index@($_ZN7cutlass13device_kernelIN5flash19enable_sm80_to_sm89INS1_16FlashAttnBwdSm80INS1_25CollectiveMainloopBwdSm80ILi2ELi2EN4cute5tupleIJNS5_1CILi128EEES8_NS7_ILi64EEEEEENS_10bfloat16_tEfNS_4arch4Sm80ELb0ELb0ELb1ELb1ELb0ELb0ELb0ELb0ELi2ELi4ELi4ELi4ELb0EEENS1_21CollectiveEpilogueBwdISA_SB_SD_Li256ELb1ELb0ELi2EEENS1_19SingleTileSchedulerILb1ELb0ELb0ELi128EEEEEEEEEvNT_6ParamsE$_ZN4cute3eso3ESOILb1ELb0EJNS_5tupleIJNS_1CILi1EEENS3_ILi0EEEEEENS2_IJiEEEEEC2ERKS6_RKS7_)
        /*1718c*/ 	.word	0x00000000


	//----- nvinfo : EIATTR_FRAME_SIZE
	.align		4
.L_15778:
        /*17190*/ 	.byte	0x04, 0x11
        /*17192*/ 	.short	(.L_15780 - .L_15779)
	.align		4
.L_15779:
        /*17194*/ 	.word	index@($_ZN7cutlass13device_kernelIN5flash19enable_sm80_to_sm89INS1_16FlashAttnBwdSm80INS1_25CollectiveMainloopBwdSm80ILi2ELi2EN4cute5tupleIJNS5_1CILi128EEES8_NS7_ILi64EEEEEENS_10bfloat16_tEfNS_4arch4Sm80ELb0ELb0ELb1ELb1ELb0ELb0ELb0ELb0ELi2ELi4ELi4ELi4ELb0EEENS1_21CollectiveEpilogueBwdISA_SB_SD_Li256ELb1ELb0ELi2EEENS1_19SingleTileSchedulerILb1ELb0ELb0ELi128EEEEEEEEEvNT_6ParamsE$_ZN4cute3eso3ESOILb1ELb0EJNS_5tupleIJNS_1CILi1EEENS2_IJS4_NS3_ILi2EEES5_EEEEEENS2_IJNS3_ILi0EEENS2_IJS4_NS3_ILi256EEEiEEEEEEEEC2ERKS7_RKSB_)
        /*17198*/ 	.word	0x00000000


	//----- nvinfo : EIATTR_FRAME_SIZE
	.align		4
.L_15780:
        /*1719c*/ 	.byte	0x04, 0x11
        /*1719e*/ 	.short	(.L_15782 - .L_15781)
	.align		4
.L_15781:
        /*171a0*/ 	.word	index@($_ZN7cutlass13device_kernelIN5flash19enable_sm80_to_sm89INS1_16FlashAttnBwdSm80INS1_25CollectiveMainloopBwdSm80ILi2ELi2EN4cute5tupleIJNS5_1CILi128EEES8_NS7_ILi64EEEEEENS_10bfloat16_tEfNS_4arch4Sm80ELb0ELb0ELb1ELb1ELb0ELb0ELb0ELb0ELi2ELi4ELi4ELi4ELb0EEENS1_21CollectiveEpilogueBwdISA_SB_SD_Li256ELb1ELb0ELi2EEENS1_19SingleTileSchedulerILb1ELb0ELb0ELi128EEEEEEEEEvNT_6ParamsE$_ZN4cute3eso3ESOILb1ELb0EJNS_5tupleIJNS_1CILi16EEENS3_ILi2EEES5_S5_NS3_ILi4EEES5_EEENS2_IJNS3_ILi1EEEiiiNS3_ILi144EEENS3_ILi512EEEEEEEEC2ERKS7_RKSB_)
        /*171a4*/ 	.word	0x00000000


	//----- nvinfo : EIATTR_FRAME_SIZE
	.align		4
.L_15782:
        /*171a8*/ 	.byte	0x04, 0x11
        /*171aa*/ 	.short	(.L_15784 - .L_15783)
	.align		4
.L_15783:
        /*171ac*/ 	.word	index@($_ZN7cutlass13device_kernelIN5flash19enable_sm80_to_sm89INS1_16FlashAttnBwdSm80INS1_25CollectiveMainloopBwdSm80ILi2ELi2EN4cute5tupleIJNS5_1CILi128EEES8_NS7_ILi64EEEEEENS_10bfloat16_tEfNS_4arch4Sm80ELb0ELb0ELb1ELb1ELb0ELb0ELb0ELb0ELi2ELi4ELi4ELi4ELb0EEENS1_21CollectiveEpilogueBwdISA_SB_SD_Li256ELb1ELb0ELi2EEENS1_19SingleTileSchedulerILb1ELb0ELb0ELi128EEEEEEEEEvNT_6ParamsE$_ZN4cute3eso3ESOILb1ELb0EJNS_5tupleIJNS_1CILi0EEES4_EEEiEEC2ERKS5_RKi)
        /*171b0*/ 	.word	0x00000000


	//----- nvinfo : EIATTR_FRAME_SIZE
	.align		4
.L_15784:
        /*171b4*/ 	.byte	0x04, 0x11
        /*171b6*/ 	.short	(.L_15786 - .L_15785)
	.align		4
.L_15785:
        /*171b8*/ 	.word	index@($_ZN7cutlass13device_kernelIN5flash19enable_sm80_to_sm89INS1_16FlashAttnBwdSm80INS1_25CollectiveMainloopBwdSm80ILi2ELi2EN4cute5tupleIJNS5_1CILi128EEES8_NS7_ILi64EEEEEENS_10bfloat16_tEfNS_4arch4Sm80ELb0ELb0ELb1ELb1ELb0ELb0ELb0ELb0ELi2ELi4ELi4ELi4ELb0EEENS1_21CollectiveEpilogueBwdISA_SB_SD_Li256ELb1ELb0ELi2EEENS1_19SingleTileSchedulerILb1ELb0ELb0ELi128EEEEEEEEEvNT_6ParamsE$_ZN4cute3eso3ESOILb1ELb0EJNS_5tupleIJNS2_IJNS_1CILi8EEENS3_ILi1EEEEEENS3_ILi4EEES5_EEENS2_IJNS2_IJS5_NS3_ILi0EEEEEElS9_EEEEEC2ERKS8_RKSB_)
        /*171bc*/ 	.word	0x00000000


	//----- nvinfo : EIATTR_FRAME_SIZE
	.align		4
.L_15786:
        /*171c0*/ 	.byte	0x04, 0x11
        /*171c2*/ 	.short	(.L_15788 - .L_15787)
	.align		4
.L_15787:
        /*171c4*/ 	.word	index@($_ZN7cutlass13device_kernelIN5flash19enable_sm80_to_sm89INS1_16FlashAttnBwdSm80INS1_25CollectiveMainloopBwdSm80ILi2ELi2EN4cute5tupleIJNS5_1CILi128EEES8_NS7_ILi64EEEEEENS_10bfloat16_tEfNS_4arch4Sm80ELb0ELb0ELb1ELb1ELb0ELb0ELb0ELb0ELi2ELi4ELi4ELi4ELb0EEENS1_21CollectiveEpilogueBwdISA_SB_SD_Li256ELb1ELb0ELi2EEENS1_19SingleTileSchedulerILb1ELb0ELb0ELi128EEEEEEEEEvNT_6ParamsE$_ZN4cute3eso3ESOILb1ELb0EJNS_5tupleIJNS2_IJNS_1CILi8EEENS3_ILi1EEEEEENS3_ILi2EEES4_EEENS2_IJNS2_IJS5_NS3_ILi0EEEEEEiNS3_ILi1024EEEEEEEEC2ERKS8_RKSC_)
        /*171c8*/ 	.word	0x00000000


	//----- nvinfo : EIATTR_FRAME_SIZE
	.align		4
.L_15788:
        /*171cc*/ 	.byte	0x04, 0x11
        /*171ce*/ 	.short	(.L_15790 - .L_15789)
	.align		4
.L_15789:
        /*171d0*/ 	.word	index@($_ZN7cutlass13device_kernelIN5flash19enable_sm80_to_sm89INS1_16FlashAttnBwdSm80INS1_25CollectiveMainloopBwdSm80ILi2ELi2EN4cute5tupleIJNS5_1CILi128EEES8_NS7_ILi64EEEEEENS_10bfloat16_tEfNS_4arch4Sm80ELb0ELb0ELb1ELb1ELb0ELb0ELb0ELb0ELi2ELi4ELi4ELi4ELb0EEENS1_21CollectiveEpilogueBwdISA_SB_SD_Li256ELb1ELb0ELi2EEENS1_19SingleTileSchedulerILb1ELb0ELb0ELi128EEEEEEEEEvNT_6ParamsE$_ZN4cute3eso3ESOILb1ELb0EJNS_5tupleIJNS2_IJNS_1CILi8EEENS3_ILi1EEEEEENS3_ILi2EEENS2_IJS7_S7_EEEEEENS2_IJNS2_IJS5_NS3_ILi0EEEEEENS3_ILi4096EEENS2_IJiiEEEEEEEEC2ERKS9_RKSE_)
        /*171d4*/ 	.word	0x00000000


	//----- nvinfo : EIATTR_FRAME_SIZE
	.align		4
.L_15790:
        /*171d8*/ 	.byte	0x04, 0x11
        /*171da*/ 	.short	(.L_15792 - .L_15791)
	.align		4
.L_15791:
        /*171dc*/ 	.word	index@($_ZN7cutlass13device_kernelIN5flash19enable_sm80_to_sm89INS1_16FlashAttnBwdSm80INS1_25CollectiveMainloopBwdSm80ILi2ELi2EN4cute5tupleIJNS5_1CILi128EEES8_NS7_ILi64EEEEEENS_10bfloat16_tEfNS_4arch4Sm80ELb0ELb0ELb1ELb1ELb0ELb0ELb0ELb0ELi2ELi4ELi4ELi4ELb0EEENS1_21CollectiveEpilogueBwdISA_SB_SD_Li256ELb1ELb0ELi2EEENS1_19SingleTileSchedulerILb1ELb0ELb0ELi128EEEEEEEEEvNT_6ParamsE$_ZN4cute3eso3ESOILb1ELb0EJNS_5tupleIJNS2_IJNS_1CILi8EEENS3_ILi1EEEEEENS3_ILi2EEEEEENS2_IJNS2_IJS5_NS3_ILi0EEEEEEiEEEEEC2ERKS8_RKSB_)
        /*171e0*/ 	.word	0x00000000


	//----- nvinfo : EIATTR_FRAME_SIZE
	.align		4
.L_15792:
        /*171e4*/ 	.byte	0x04, 0x11
        /*171e6*/ 	.short	(.L_15794 - .L_15793)
	.align		4
.L_15793:
        /*171e8*/ 	.word	index@($_ZN7cutlass13device_kernelIN5flash19enable_sm80_to_sm89INS1_16FlashAttnBwdSm80INS1_25CollectiveMainloopBwdSm80ILi2ELi2EN4cute5tupleIJNS5_1CILi128EEES8_NS7_ILi64EEEEEENS_10bfloat16_tEfNS_4arch4Sm80ELb0ELb0ELb1ELb1ELb0ELb0ELb0ELb0ELi2ELi4ELi4ELi4ELb0EEENS1_21CollectiveEpilogueBwdISA_SB_SD_Li256ELb1ELb0ELi2EEENS1_19SingleTileSchedulerILb1ELb0ELb0ELi128EEEEEEEEEvNT_6ParamsE$_ZN4cute3eso3ESOILb1ELb0EJNS_5tupleIJNS2_IJNS_1CILi8EEENS3_ILi1EEEEEENS2_IJNS3_ILi2EEEEEEEEENS2_IJNS2_IJS5_NS3_ILi0EEEEEENS2_IJiEEEEEEEEC2ERKS9_RKSD_)
        /*171ec*/ 	.word	0x00000000


	//----- nvinfo : EIATTR_FRAME_SIZE
	.align		4
.L_15794:
        /*171f0*/ 	.byte	0x04, 0x11
        /*171f2*/ 	.short	(.L_15796 - .L_15795)
	.align		4
.L_15795:
        /*171f4*/ 	.word	index@($_ZN7cutlass13device_kernelIN5flash19enable_sm80_to_sm89INS1_16FlashAttnBwdSm80INS1_25CollectiveMainloopBwdSm80ILi2ELi2EN4cute5tupleIJNS5_1CILi128EEES8_NS7_ILi64EEEEEENS_10bfloat16_tEfNS_4arch4Sm80ELb0ELb0ELb1ELb1ELb0ELb0ELb0ELb0ELi2ELi4ELi4ELi4ELb0EEENS1_21CollectiveEpilogueBwdISA_SB_SD_Li256ELb1ELb0ELi2EEENS1_19SingleTileSchedulerILb1ELb0ELb0ELi128EEEEEEEEEvNT_6ParamsE$_ZN4cute3eso3ESOILb1ELb0EJNS_5tupleIJNS2_IJNS_1CILi2EEES4_S4_EEES4_NS2_IJS4_S4_EEEEEENS2_IJNS2_IJNS3_ILi1EEENS3_ILi512EEEiEEENS3_ILi4096EEENS2_IJiiEEEEEEEEC2ERKS7_RKSD_)
        /*171f8*/ 	.word	0x00000000


	//----- nvinfo : EIATTR_FRAME_SIZE
	.align		4
.L_15796:
        /*171fc*/ 	.byte	0x04, 0x11
        /*171fe*/ 	.short	(.L_15798 - .L_15797)
	.align		4
.L_15797:
        /*17200*/ 	.word	index@($_ZN7cutlass13device_kernelIN5flash19enable_sm80_to_sm89INS1_16FlashAttnBwdSm80INS1_25CollectiveMainloopBwdSm80ILi2ELi2EN4cute5tupleIJNS5_1CILi128EEES8_NS7_ILi64EEEEEENS_10bfloat16_tEfNS_4arch4Sm80ELb0ELb0ELb1ELb1ELb0ELb0ELb0ELb0ELi2ELi4ELi4ELi4ELb0EEENS1_21CollectiveEpilogueBwdISA_SB_SD_Li256ELb1ELb0ELi2EEENS1_19SingleTileSchedulerILb1ELb0ELb0ELi128EEEEEEEEEvNT_6ParamsE$_ZN4cute3eso3ESOILb1ELb0EJNS_5tupleIJNS2_IJNS_1CILi2EEES4_S4_EEES4_NS2_IJNS2_IJS4_S4_EEES4_EEEEEENS2_IJNS2_IJNS3_ILi1EEENS3_ILi512EEEiEEENS3_ILi4096EEENS2_IJNS2_IJiiEEENS3_ILi8192EEEEEEEEEEEC2ERKS8_RKSG_)
        /*17204*/ 	.word	0x00000000


	//----- nvinfo : EIATTR_FRAME_SIZE
	.align		4
.L_15798:
        /*17208*/ 	.byte	0x04, 0x11
        /*1720a*/ 	.short	(.L_15800 - .L_15799)
	.align		4
.L_15799:
        /*1720c*/ 	.word	index@($_ZN7cutlass13device_kernelIN5flash19enable_sm80_to_sm89INS1_16FlashAttnBwdSm80INS1_25CollectiveMainloopBwdSm80ILi2ELi2EN4cute5tupleIJNS5_1CILi128EEES8_NS7_ILi64EEEEEENS_10bfloat16_tEfNS_4arch4Sm80ELb0ELb0ELb1ELb1ELb0ELb0ELb0ELb0ELi2ELi4ELi4ELi4ELb0EEENS1_21CollectiveEpilogueBwdISA_SB_SD_Li256ELb1ELb0ELi2EEENS1_19SingleTileSchedulerILb1ELb0ELb0ELi128EEEEEEEEEvNT_6ParamsE$_ZN4cute3eso3ESOILb1ELb0EJNS_5tupleIJNS2_IJNS_1CILi2EEES4_EEES5_NS3_ILi8EEEEEENS2_IJNS2_IJiNS3_ILi512EEEEEENS2_IJiiEEENS3_ILi1024EEEEEEEEC2ERKS7_RKSC_)
        /*17210*/ 	.word	0x00000000


	//----- nvinfo : EIATTR_FRAME_SIZE
	.align		4
.L_15800:
        /*17214*/ 	.byte	0x04, 0x11
        /*17216*/ 	.short	(.L_15802 - .L_15801)
	.align		4
.L_15801:
        /*17218*/ 	.word	index@($_ZN7cutlass13device_kernelIN5flash19enable_sm80_to_sm89INS1_16FlashAttnBwdSm80INS1_25CollectiveMainloopBwdSm80ILi2ELi2EN4cute5tupleIJNS5_1CILi128EEES8_NS7_ILi64EEEEEENS_10bfloat16_tEfNS_4arch4Sm80ELb0ELb0ELb1ELb1ELb0ELb0ELb0ELb0ELi2ELi4ELi4ELi4ELb0EEENS1_21CollectiveEpilogueBwdISA_SB_SD_Li256ELb1ELb0ELi2EEENS1_19SingleTileSchedulerILb1ELb0ELb0ELi128EEEEEEEEEvNT_6ParamsE$_ZN4cute3eso3ESOILb1ELb0EJNS_5tupleIJNS2_IJNS_1CILi2EEES4_EEES4_EEENS2_IJNS2_IJiiEEENS3_ILi8192EEEEEEEEC2ERKS6_RKS9_)
        /*1721c*/ 	.word	0x00000000


	//----- nvinfo : EIATTR_FRAME_SIZE
	.align		4
.L_15802:
        /*17220*/ 	.byte	0x04, 0x11
        /*17222*/ 	.short	(.L_15804 - .L_15803)
	.align		4
.L_15803:
        /*17224*/ 	.word	index@($_ZN7cutlass13device_kernelIN5flash19enable_sm80_to_sm89INS1_16FlashAttnBwdSm80INS1_25CollectiveMainloopBwdSm80ILi2ELi2EN4cute5tupleIJNS5_1CILi128EEES8_NS7_ILi64EEEEEENS_10bfloat16_tEfNS_4arch4Sm80ELb0ELb0ELb1ELb1ELb0ELb0ELb0ELb0ELi2ELi4ELi4ELi4ELb0EEENS1_21CollectiveEpilogueBwdISA_SB_SD_Li256ELb1ELb0ELi2EEENS1_19SingleTileSchedulerILb1ELb0ELb0ELi128EEEEEEEEEvNT_6ParamsE$_ZN4cute3eso3ESOILb1ELb0EJNS_5tupleIJNS2_IJNS_1CILi2EEES4_EEENS3_ILi8EEES5_EEENS2_IJNS2_IJNS3_ILi1EEEiEEENS3_ILi1024EEENS2_IJiiEEEEEEEEC2ERKS7_RKSC_)
        /*17228*/ 	.word	0x00000000


	//----- nvinfo : EIATTR_FRAME_SIZE
	.align		4
.L_15804:
        /*1722c*/ 	.byte	0x04, 0x11
        /*1722e*/ 	.short	(.L_15806 - .L_15805)
	.align		4
.L_15805:
        /*17230*/ 	.word	index@($_ZN7cutlass13device_kernelIN5flash19enable_sm80_to_sm89INS1_16FlashAttnBwdSm80INS1_25CollectiveMainloopBwdSm80ILi2ELi2EN4cute5tupleIJNS5_1CILi128EEES8_NS7_ILi64EEEEEENS_10bfloat16_tEfNS_4arch4Sm80ELb0ELb0ELb1ELb1ELb0ELb0ELb0ELb0ELi2ELi4ELi4ELi4ELb0EEENS1_21CollectiveEpilogueBwdISA_SB_SD_Li256ELb1ELb0ELi2EEENS1_19SingleTileSchedulerILb1ELb0ELb0ELi128EEEEEEEEEvNT_6ParamsE$_ZN4cute3eso3ESOILb1ELb0EJNS_5tupleIJNS2_IJNS_1CILi1EEENS3_ILi0EEEEEES5_EEENS2_IJNS2_IJS5_S5_EEEiEEEEEC2ERKS7_RKS9_)
        /*17234*/ 	.word	0x00000000


	//----- nvinfo : EIATTR_FRAME_SIZE
	.align		4
.L_15806:
        /*17238*/ 	.byte	0x04, 0x11
        /*1723a*/ 	.short	(.L_15808 - .L_15807)
	.align		4
.L_15807:
        /*1723c*/ 	.word	index@($_ZN7cutlass13device_kernelIN5flash19enable_sm80_to_sm89INS1_16FlashAttnBwdSm80INS1_25CollectiveMainloopBwdSm80ILi2ELi2EN4cute5tupleIJNS5_1CILi128EEES8_NS7_ILi64EEEEEENS_10bfloat16_tEfNS_4arch4Sm80ELb0ELb0ELb1ELb1ELb0ELb0ELb0ELb0ELi2ELi4ELi4ELi4ELb0EEENS1_21CollectiveEpilogueBwdISA_SB_SD_Li256ELb1ELb0ELi2EEENS1_19SingleTileSchedulerILb1ELb0ELb0ELi128EEEEEEEEEvNT_6ParamsE$_ZN4cute3eso3ESOILb1ELb0EJNS_5tupleIJNS2_IJNS_1CILi1EEENS3_ILi0EEEEEENS2_IJS5_S5_EEEEEENS2_IJS5_iEEEEEC2ERKS8_RKS9_)
        /*17240*/ 	.word	0x00000000


	//----- nvinfo : EIATTR_FRAME_SIZE
	.align		4
.L_15808:
        /*17244*/ 	.byte	0x04, 0x11
        /*17246*/ 	.short	(.L_15810 - .L_15809)
	.align		4
.L_15809:
        /*17248*/ 	.word	index@($_ZN7cutlass13device_kernelIN5flash19enable_sm80_to_sm89INS1_16FlashAttnBwdSm80INS1_25CollectiveMainloopBwdSm80ILi2ELi2EN4cute5tupleIJNS5_1CILi128EEES8_NS7_ILi64EEEEEENS_10bfloat16_tEfNS_4arch4Sm80ELb0ELb0ELb1ELb1ELb0ELb0ELb0ELb0ELi2ELi4ELi4ELi4ELb0EEENS1_21CollectiveEpilogueBwdISA_SB_SD_Li256ELb1ELb0ELi2EEENS1_19SingleTileSchedulerILb1ELb0ELb0ELi128EEEEEEEEEvNT_6ParamsE$_ZN4cute3eso3ESOILb1ELb0EJNS_5tupleIJNS2_IJNS_1CILi1EEENS2_IJS4_NS3_ILi2EEES5_EEEEEES5_NS2_IJS5_S5_EEEEEENS2_IJNS2_IJNS3_ILi0EEENS2_IJS4_NS3_ILi256EEEiEEEEEENS3_ILi2048EEENS2_IJiNS3_ILi4096EEEEEEEEEEEC2ERKS9_RKSH_)
        /*1724c*/ 	.word	0x00000000


	//----- nvinfo : EIATTR_FRAME_SIZE
	.align		4
.L_15810:
        /*17250*/ 	.byte	0x04, 0x11
        /*17252*/ 	.short	(.L_15812 - .L_15811)
	.align		4
.L_15811:
        /*17254*/ 	.word	index@($_ZN7cutlass13device_kernelIN5flash19enable_sm80_to_sm89INS1_16FlashAttnBwdSm80INS1_25CollectiveMainloopBwdSm80ILi2ELi2EN4cute5tupleIJNS5_1CILi128EEES8_NS7_ILi64EEEEEENS_10bfloat16_tEfNS_4arch4Sm80ELb0ELb0ELb1ELb1ELb0ELb0ELb0ELb0ELi2ELi4ELi4ELi4ELb0EEENS1_21CollectiveEpilogueBwdISA_SB_SD_Li256ELb1ELb0ELi2EEENS1_19SingleTileSchedulerILb1ELb0ELb0ELi128EEEEEEEEEvNT_6ParamsE$_ZN4cute3eso3ESOILb1ELb0EJNS_5tupleIJNS2_IJNS2_IJNS_1CILi8EEENS3_ILi1EEEEEES5_EEENS2_IJNS2_IJS5_S5_EEENS3_ILi2EEEEEEEEENS2_IJNS2_IJNS2_IJS5_NS3_ILi0EEEEEESC_EEENS2_IJNS2_IJSC_SC_EEEiEEEEEEEEC2ERKSB_RKSH_)
        /*17258*/ 	.word	0x00000000


	//----- nvinfo : EIATTR_FRAME_SIZE
	.align		4
.L_15812:
        /*1725c*/ 	.byte	0x04, 0x11
        /*1725e*/ 	.short	(.L_15814 - .L_15813)
	.align		4
.L_15813:
        /*17260*/ 	.word	index@($_ZN7cutlass13device_kernelIN5flash19enable_sm80_to_sm89INS1_16FlashAttnBwdSm80INS1_25CollectiveMainloopBwdSm80ILi2ELi2EN4cute5tupleIJNS5_1CILi128EEES8_NS7_ILi64EEEEEENS_10bfloat16_tEfNS_4arch4Sm80ELb0ELb0ELb1ELb1ELb0ELb0ELb0ELb0ELi2ELi4ELi4ELi4ELb0EEENS1_21CollectiveEpilogueBwdISA_SB_SD_Li256ELb1ELb0ELi2EEENS1_19SingleTileSchedulerILb1ELb0ELb0ELi128EEEEEEEEEvNT_6ParamsE$_ZN4cute3eso3ESOILb1ELb0EJNS_5tupleIJNS2_IJNS2_IJNS_1CILi8EEENS3_ILi1EEEEEENS2_IJS5_S5_EEEEEENS2_IJS5_NS3_ILi2EEEEEEEEENS2_IJNS2_IJNS2_IJS5_NS3_ILi0EEEEEENS2_IJSC_SC_EEEEEENS2_IJSC_iEEEEEEEEC2ERKSB_RKSH_)
        /*17264*/ 	.word	0x00000000


	//----- nvinfo : EIATTR_FRAME_SIZE
	.align		4
.L_15814:
        /*17268*/ 	.byte	0x04, 0x11
        /*1726a*/ 	.short	(.L_15816 - .L_15815)
	.align		4
.L_15815:
        /*1726c*/ 	.word	index@($_ZN7cutlass13device_kernelIN5flash19enable_sm80_to_sm89INS1_16FlashAttnBwdSm80INS1_25CollectiveMainloopBwdSm80ILi2ELi2EN4cute5tupleIJNS5_1CILi128EEES8_NS7_ILi64EEEEEENS_10bfloat16_tEfNS_4arch4Sm80ELb0ELb0ELb1ELb1ELb0ELb0ELb0ELb0ELi2ELi4ELi4ELi4ELb0EEENS1_21CollectiveEpilogueBwdISA_SB_SD_Li256ELb1ELb0ELi2EEENS1_19SingleTileSchedulerILb1ELb0ELb0ELi128EEEEEEEEEvNT_6ParamsE$_ZN4cute3eso3ESOILb1ELb0EJNS_1CILi8EEEiiiNS2_ILi144EEENS2_ILi512EEEEEC2ERKS3_RKiSA_SA_RKS4_RKS5_)
        /*17270*/ 	.word	0x00000000


	//----- nvinfo : EIATTR_FRAME_SIZE
	.align		4
.L_15816:
        /*17274*/ 	.byte	0x04, 0x11
        /*17276*/ 	.short	(.L_15818 - .L_15817)
	.align		4
.L_15817:
        /*17278*/ 	.word	index@($_ZN7cutlass13device_kernelIN5flash19enable_sm80_to_sm89INS1_16FlashAttnBwdSm80INS1_25CollectiveMainloopBwdSm80ILi2ELi2EN4cute5tupleIJNS5_1CILi128EEES8_NS7_ILi64EEEEEENS_10bfloat16_tEfNS_4arch4Sm80ELb0ELb0ELb1ELb1ELb0ELb0ELb0ELb0ELi2ELi4ELi4ELi4ELb0EEENS1_21CollectiveEpilogueBwdISA_SB_SD_Li256ELb1ELb0ELi2EEENS1_19SingleTileSchedulerILb1ELb0ELb0ELi128EEEEEEEEEvNT_6ParamsE$_ZN4cute3eso3ESOILb1ELb0EJNS_1CILi8EEEiiEEC2ERKS3_RKiS8_)
        /*1727c*/ 	.word	0x00000000


	//----- nvinfo : EIATTR_FRAME_SIZE
	.align		4
.L_15818:
        /*17280*/ 	.byte	0x04, 0x11
        /*17282*/ 	.short	(.L_15820 - .L_15819)
	.align		4
.L_15819:
        /*17284*/ 	.word	index@($_ZN7cutlass13device_kernelIN5flash19enable_sm80_to_sm89INS1_16FlashAttnBwdSm80INS1_25CollectiveMainloopBwdSm80ILi2ELi2EN4cute5tupleIJNS5_1CILi128EEES8_NS7_ILi64EEEEEENS_10bfloat16_tEfNS_4arch4Sm80ELb0ELb0ELb1ELb1ELb0ELb0ELb0ELb0ELi2ELi4ELi4ELi4ELb0EEENS1_21CollectiveEpilogueBwdISA_SB_SD_Li256ELb1ELb0ELi2EEENS1_19SingleTileSchedulerILb1ELb0ELb0ELi128EEEEEEEEEvNT_6ParamsE$_ZN4cute3eso3ESOILb1ELb0EJNS_1CILi4096EEEiiNS2_ILi8192EEEEEC2ERKS3_RKiS9_RKS4_)
        /*17288*/ 	.word	0x00000000


	//----- nvinfo : EIATTR_FRAME_SIZE
	.align		4
.L_15820:
        /*1728c*/ 	.byte	0x04, 0x11
        /*1728e*/ 	.short	(.L_15822 - .L_15821)
	.align		4
.L_15821:
        /*17290*/ 	.word	index@($_ZN7cutlass13device_kernelIN5flash19enable_sm80_to_sm89INS1_16FlashAttnBwdSm80INS1_25CollectiveMainloopBwdSm80ILi2ELi2EN4cute5tupleIJNS5_1CILi128EEES8_NS7_ILi64EEEEEENS_10bfloat16_tEfNS_4arch4Sm80ELb0ELb0ELb1ELb1ELb0ELb0ELb0ELb0ELi2ELi4ELi4ELi4ELb0EEENS1_21CollectiveEpilogueBwdISA_SB_SD_Li256ELb1ELb0ELi2EEENS1_19SingleTileSchedulerILb1ELb0ELb0ELi128EEEEEEEEEvNT_6ParamsE$_ZN4cute3eso3ESOILb1ELb0EJNS_1CILi4096EEEiiEEC2ERKS3_RKiS8_)
        /*17294*/ 	.word	0x00000000


	//----- nvinfo : EIATTR_FRAME_SIZE
	.align		4
.L_15822:
        /*17298*/ 	.byte	0x04, 0x11
        /*1729a*/ 	.short	(.L_15824 - .L_15823)
	.align		4
.L_15823:
        /*1729c*/ 	.word	index@($_ZN7cutlass13device_kernelIN5flash19enable_sm80_to_sm89INS1_16FlashAttnBwdSm80INS1_25CollectiveMainloopBwdSm80ILi2ELi2EN4cute5tupleIJNS5_1CILi128EEES8_NS7_ILi64EEEEEENS_10bfloat16_tEfNS_4arch4Sm80ELb0ELb0ELb1ELb1ELb0ELb0ELb0ELb0ELi2ELi4ELi4ELi4ELb0EEENS1_21CollectiveEpilogueBwdISA_SB_SD_Li256ELb1ELb0ELi2EEENS1_19SingleTileSchedulerILb1ELb0ELb0ELi128EEEEEEEEEvNT_6ParamsE$_ZN4cute3eso3ESOILb1ELb0EJNS_1CILi4096EEENS_5tupleIJiiEEEEEC2ERKS3_RKS5_)
        /*172a0*/ 	.word	0x00000000


	//----- nvinfo : EIATTR_FRAME_SIZE
	.align		4
.L_15824:
        /*172a4*/ 	.byte	0x04, 0x11
        /*172a6*/ 	.short	(.L_15826 - .L_15825)
	.align		4
.L_15825:
        /*172a8*/ 	.word	index@($_ZN7cutlass13device_kernelIN5flash19enable_sm80_to_sm89INS1_16FlashAttnBwdSm80INS1_25CollectiveMainloopBwdSm80ILi2ELi2EN4cute5tupleIJNS5_1CILi128EEES8_NS7_ILi64EEEEEENS_10bfloat16_tEfNS_4arch4Sm80ELb0ELb0ELb1ELb1ELb0ELb0ELb0ELb0ELi2ELi4ELi4ELi4ELb0EEENS1_21CollectiveEpilogueBwdISA_SB_SD_Li256ELb1ELb0ELi2EEENS1_19SingleTileSchedulerILb1ELb0ELb0ELi128EEEEEEEEEvNT_6ParamsE$_ZN4cute3eso3ESOILb1ELb0EJNS_1CILi4096EEENS_5tupleIJNS4_IJiiEEENS2_ILi8192EEEEEEEEC2ERKS3_RKS7_)
        /*172ac*/ 	.word	0x00000000


	//----- nvinfo : EIATTR_FRAME_SIZE
	.align		4
.L_15826:
        /*172b0*/ 	.byte	0x04, 0x11
        /*172b2*/ 	.short	(.L_15828 - .L_15827)
	.align		4
.L_15827:
        /*172b4*/ 	.word	index@($_ZN7cutlass13device_kernelIN5flash19enable_sm80_to_sm89INS1_16FlashAttnBwdSm80INS1_25CollectiveMainloopBwdSm80ILi2ELi2EN4cute5tupleIJNS5_1CILi128EEES8_NS7_ILi64EEEEEENS_10bfloat16_tEfNS_4arch4Sm80ELb0ELb0ELb1ELb1ELb0ELb0ELb0ELb0ELi2ELi4ELi4ELi4ELb0EEENS1_21CollectiveEpilogueBwdISA_SB_SD_Li256ELb1ELb0ELi2EEENS1_19SingleTileSchedulerILb1ELb0ELb0ELi128EEEEEEEEEvNT_6ParamsE$_ZN4cute3eso3ESOILb1ELb0EJNS_1CILi2EEEiEEC2ERKS3_RKi)
        /*172b8*/ 	.word	0x00000000


	//----- nvinfo : EIATTR_FRAME_SIZE
	.align		4
.L_15828:
        /*172bc*/ 	.byte	0x04, 0x11
        /*172be*/ 	.short	(.L_15830 - .L_15829)
	.align		4
.L_15829:
        /*172c0*/ 	.word	index@($_ZN7cutlass13device_kernelIN5flash19enable_sm80_to_sm89INS1_16FlashAttnBwdSm80INS1_25CollectiveMainloopBwdSm80ILi2ELi2EN4cute5tupleIJNS5_1CILi128EEES8_NS7_ILi64EEEEEENS_10bfloat16_tEfNS_4arch4Sm80ELb0ELb0ELb1ELb1ELb0ELb0ELb0ELb0ELi2ELi4ELi4ELi4ELb0EEENS1_21CollectiveEpilogueBwdISA_SB_SD_Li256ELb1ELb0ELi2EEENS1_19SingleTileSchedulerILb1ELb0ELb0ELi128EEEEEEEEEvNT_6ParamsE$_ZN4cute3eso3ESOILb1ELb0EJNS_1CILi1EEEiiiNS2_ILi72EEENS2_ILi512EEEEEC2ERKS3_RKiSA_SA_RKS4_RKS5_)
        /*172c4*/ 	.word	0x00000000


	//----- nvinfo : EIATTR_FRAME_SIZE
	.align		4
.L_15830:
        /*172c8*/ 	.byte	0x04, 0x11
        /*172ca*/ 	.short	(.L_15832 - .L_15831)
	.align		4
.L_15831:
        /*172cc*/ 	.word	index@($_ZN7cutlass13device_kernelIN5flash19enable_sm80_to_sm89INS1_16FlashAttnBwdSm80INS1_25CollectiveMainloopBwdSm80ILi2ELi2EN4cute5tupleIJNS5_1CILi128EEES8_NS7_ILi64EEEEEENS_10bfloat16_tEfNS_4arch4Sm80ELb0ELb0ELb1ELb1ELb0ELb0ELb0ELb0ELi2ELi4ELi4ELi4ELb0EEENS1_21CollectiveEpilogueBwdISA_SB_SD_Li256ELb1ELb0ELi2EEENS1_19SingleTileSchedulerILb1ELb0ELb0ELi128EEEEEEEEEvNT_6ParamsE$_ZN4cute3eso3ESOILb1ELb0EJNS_1CILi1EEEiiiNS2_ILi64EEENS2_ILi72EEENS2_ILi144EEENS2_ILi288EEENS2_ILi512EEEEEC2ERKS3_RKiSD_SD_RKS4_RKS5_RKS6_RKS7_RKS8_)
        /*172d0*/ 	.word	0x00000000


	//----- nvinfo : EIATTR_FRAME_SIZE
	.align		4
.L_15832:
        /*172d4*/ 	.byte	0x04, 0x11
        /*172d6*/ 	.short	(.L_15834 - .L_15833)
	.align		4
.L_15833:
        /*172d8*/ 	.word	index@($_ZN7cutlass13device_kernelIN5flash19enable_sm80_to_sm89INS1_16FlashAttnBwdSm80INS1_25CollectiveMainloopBwdSm80ILi2ELi2EN4cute5tupleIJNS5_1CILi128EEES8_NS7_ILi64EEEEEENS_10bfloat16_tEfNS_4arch4Sm80ELb0ELb0ELb1ELb1ELb0ELb0ELb0ELb0ELi2ELi4ELi4ELi4ELb0EEENS1_21CollectiveEpilogueBwdISA_SB_SD_Li256ELb1ELb0ELi2EEENS1_19SingleTileSchedulerILb1ELb0ELb0ELi128EEEEEEEEEvNT_6ParamsE$_ZN4cute3eso3ESOILb1ELb0EJNS_1CILi1EEEiiiNS2_ILi144EEENS2_ILi512EEEEEC2ERKS3_RKiSA_SA_RKS4_RKS5_)
        /*172dc*/ 	.word	0x00000000


	//----- nvinfo : EIATTR_FRAME_SIZE
	.align		4
.L_15834:
        /*172e0*/ 	.byte	0x04, 0x11
        /*172e2*/ 	.short	(.L_15836 - .L_15835)
	.align		4
.L_15835:
        /*172e4*/ 	.word	index@($_ZN7cutlass13device_kernelIN5flash19enable_sm80_to_sm89INS1_16FlashAttnBwdSm80INS1_25CollectiveMainloopBwdSm80ILi2ELi2EN4cute5tupleIJNS5_1CILi128EEES8_NS7_ILi64EEEEEENS_10bfloat16_tEfNS_4arch4Sm80ELb0ELb0ELb1ELb1ELb0ELb0ELb0ELb0ELi2ELi4ELi4ELi4ELb0EEENS1_21CollectiveEpilogueBwdISA_SB_SD_Li256ELb1ELb0ELi2EEENS1_19SingleTileSchedulerILb1ELb0ELb0ELi128EEEEEEEEEvNT_6ParamsE$_ZN4cute3eso3ESOILb1ELb0EJNS_1CILi1EEEiEEC2ERKS3_RKi)
        /*172e8*/ 	.word	0x00000000


	//----- nvinfo : EIATTR_FRAME_SIZE
	.align		4
.L_15836:
        /*172ec*/ 	.byte	0x04, 0x11
        /*172ee*/ 	.short	(.L_15838 - .L_15837)
	.align		4
.L_15837:
        /*172f0*/ 	.word	index@($_ZN7cutlass13device_kernelIN5flash19enable_sm80_to_sm89INS1_16FlashAttnBwdSm80INS1_25CollectiveMainloopBwdSm80ILi2ELi2EN4cute5tupleIJNS5_1CILi128EEES8_NS7_ILi64EEEEEENS_10bfloat16_tEfNS_4arch4Sm80ELb0ELb0ELb1ELb1ELb0ELb0ELb0ELb0ELi2ELi4ELi4ELi4ELb0EEENS1_21CollectiveEpilogueBwdISA_SB_SD_Li256ELb1ELb0ELi2EEENS1_19SingleTileSchedulerILb1ELb0ELb0ELi128EEEEEEEEEvNT_6ParamsE$_ZN4cute3eso3ESOILb1ELb0EJNS_1CILi1EEENS_5tupleIJiiiEEENS2_ILi64EEENS4_IJNS2_ILi72EEENS2_ILi144EEENS2_ILi288EEEEEENS2_ILi512EEEEEC2ERKS3_RKS5_RKS6_RKSA_RKSB_)
        /*172f4*/ 	.word	0x00000000


	//----- nvinfo : EIATTR_FRAME_SIZE
	.align		4
.L_15838:
        /*172f8*/ 	.byte	0x04, 0x11
        /*172fa*/ 	.short	(.L_15840 - .L_15839)
	.align		4
.L_15839:
        /*172fc*/ 	.word	index@($_ZN7cutlass13device_kernelIN5flash19enable_sm80_to_sm89INS1_16FlashAttnBwdSm80INS1_25CollectiveMainloopBwdSm80ILi2ELi2EN4cute5tupleIJNS5_1CILi128EEES8_NS7_ILi64EEEEEENS_10bfloat16_tEfNS_4arch4Sm80ELb0ELb0ELb1ELb1ELb0ELb0ELb0ELb0ELi2ELi4ELi4ELi4ELb0EEENS1_21CollectiveEpilogueBwdISA_SB_SD_Li256ELb1ELb0ELi2EEENS1_19SingleTileSchedulerILb1ELb0ELb0ELi128EEEEEEEEEvNT_6ParamsE$_ZN4cute3eso3ESOILb1ELb0EJNS_1CILi1EEENS_5tupleIJNS2_ILi8EEEiiEEENS2_ILi64EEENS4_IJiNS2_ILi144EEENS2_ILi288EEEEEENS2_ILi512EEEEEC2ERKS3_RKS6_RKS7_RKSA_RKSB_)
        /*17300*/ 	.word	0x00000000


	//----- nvinfo : EIATTR_FRAME_SIZE
	.align		4
.L_15840:
        /*17304*/ 	.byte	0x04, 0x11
        /*17306*/ 	.short	(.L_15842 - .L_15841)
	.align		4
.L_15841:
        /*17308*/ 	.word	index@($_ZN7cutlass13device_kernelIN5flash19enable_sm80_to_sm89INS1_16FlashAttnBwdSm80INS1_25CollectiveMainloopBwdSm80ILi2ELi2EN4cute5tupleIJNS5_1CILi128EEES8_NS7_ILi64EEEEEENS_10bfloat16_tEfNS_4arch4Sm80ELb0ELb0ELb1ELb1ELb0ELb0ELb0ELb0ELi2ELi4ELi4ELi4ELb0EEENS1_21CollectiveEpilogueBwdISA_SB_SD_Li256ELb1ELb0ELi2EEENS1_19SingleTileSchedulerILb1ELb0ELb0ELi128EEEEEEEEEvNT_6ParamsE$_ZN4cute3eso3ESOILb1ELb0EJNS_1CILi1EEENS2_ILi8EEEiiNS2_ILi64EEEiNS2_ILi144EEENS2_ILi288EEENS2_ILi512EEEEEC2ERKS3_RKS4_RKiSF_RKS5_SF_RKS6_RKS7_RKS8_)
        /*1730c*/ 	.word	0x00000000


	//----- nvinfo : EIATTR_FRAME_SIZE
	.align		4
.L_15842:
        /*17310*/ 	.byte	0x04, 0x11
        /*17312*/ 	.short	(.L_15844 - .L_15843)
	.align		4
.L_15843:
        /*17314*/ 	.word	index@($_ZN7cutlass13device_kernelIN5flash19enable_sm80_to_sm89INS1_16FlashAttnBwdSm80INS1_25CollectiveMainloopBwdSm80ILi2ELi2EN4cute5tupleIJNS5_1CILi128EEES8_NS7_ILi64EEEEEENS_10bfloat16_tEfNS_4arch4Sm80ELb0ELb0ELb1ELb1ELb0ELb0ELb0ELb0ELi2ELi4ELi4ELi4ELb0EEENS1_21CollectiveEpilogueBwdISA_SB_SD_Li256ELb1ELb0ELi2EEENS1_19SingleTileSchedulerILb1ELb0ELb0ELi128EEEEEEEEEvNT_6ParamsE$_ZN4cute3eso3ESOILb1ELb0EJNS_1CILi1EEENS2_ILi512EEEiEEC2ERKS3_RKS4_RKi)
        /*17318*/ 	.word	0x00000000


	//----- nvinfo : EIATTR_FRAME_SIZE
	.align		4
.L_15844:
        /*1731c*/ 	.byte	0x04, 0x11
        /*1731e*/ 	.short	(.L_15846 - .L_15845)
	.align		4
.L_15845:
        /*17320*/ 	.word	index@($_ZN7cutlass13device_kernelIN5flash19enable_sm80_to_sm89INS1_16FlashAttnBwdSm80INS1_25CollectiveMainloopBwdSm80ILi2ELi2EN4cute5tupleIJNS5_1CILi128EEES8_NS7_ILi64EEEEEENS_10bfloat16_tEfNS_4arch4Sm80ELb0ELb0ELb1ELb1ELb0ELb0ELb0ELb0ELi2ELi4ELi4ELi4ELb0EEENS1_21CollectiveEpilogueBwdISA_SB_SD_Li256ELb1ELb0ELi2EEENS1_19SingleTileSchedulerILb1ELb0ELb0ELi128EEEEEEEEEvNT_6ParamsE$_ZN4cute3eso3ESOILb1ELb0EJNS_1CILi1EEENS2_ILi256EEEiEEC2ERKS3_RKS4_RKi)
        /*17324*/ 	.word	0x00000000


	//----- nvinfo : EIATTR_FRAME_SIZE
	.align		4
.L_15846:
        /*17328*/ 	.byte	0x04, 0x11
        /*1732a*/ 	.short	(.L_15848 - .L_15847)
	.align		4
.L_15847:
        /*1732c*/ 	.word	index@($_ZN7cutlass13device_kernelIN5flash19enable_sm80_to_sm89INS1_16FlashAttnBwdSm80INS1_25CollectiveMainloopBwdSm80ILi2ELi2EN4cute5tupleIJNS5_1CILi128EEES8_NS7_ILi64EEEEEENS_10bfloat16_tEfNS_4arch4Sm80ELb0ELb0ELb1ELb1ELb0ELb0ELb0ELb0ELi2ELi4ELi4ELi4ELb0EEENS1_21CollectiveEpilogueBwdISA_SB_SD_Li256ELb1ELb0ELi2EEENS1_19SingleTileSchedulerILb1ELb0ELb0ELi128EEEEEEEEEvNT_6ParamsE$_ZN4cute3eso3ESOILb1ELb0EJNS_1CILi1024EEEiiEEC2ERKS3_RKiS8_)
        /*17330*/ 	.word	0x00000000


	//----- nvinfo : EIATTR_FRAME_SIZE
	.align		4
.L_15848:
        /*17334*/ 	.byte	0x04, 0x11
        /*17336*/ 	.short	(.L_15850 - .L_15849)
	.align		4
.L_15849:
        /*17338*/ 	.word	index@($_ZN7cutlass13device_kernelIN5flash19enable_sm80_to_sm89INS1_16FlashAttnBwdSm80INS1_25CollectiveMainloopBwdSm80ILi2ELi2EN4cute5tupleIJNS5_1CILi128EEES8_NS7_ILi64EEEEEENS_10bfloat16_tEfNS_4arch4Sm80ELb0ELb0ELb1ELb1ELb0ELb0ELb0ELb0ELi2ELi4ELi4ELi4ELb0EEENS1_21CollectiveEpilogueBwdISA_SB_SD_Li256ELb1ELb0ELi2EEENS1_19SingleTileSchedulerILb1ELb0ELb0ELi128EEEEEEEEEvNT_6ParamsE$_ZN4cute3eso3ESOILb1ELb0EJNS_1CILi1024EEENS_5tupleIJiiEEEEEC2ERKS3_RKS5_)
        /*1733c*/ 	.word	0x00000000


	//----- nvinfo : EIATTR_FRAME_SIZE
	.align		4
.L_15850:
        /*17340*/ 	.byte	0x04, 0x11
        /*17342*/ 	.short	(.L_15852 - .L_15851)
	.align		4
.L_15851:
        /*17344*/ 	.word	index@($_ZN7cutlass13device_kernelIN5flash19enable_sm80_to_sm89INS1_16FlashAttnBwdSm80INS1_25CollectiveMainloopBwdSm80ILi2ELi2EN4cute5tupleIJNS5_1CILi128EEES8_NS7_ILi64EEEEEENS_10bfloat16_tEfNS_4arch4Sm80ELb0ELb0ELb1ELb1ELb0ELb0ELb0ELb0ELi2ELi4ELi4ELi4ELb0EEENS1_21CollectiveEpilogueBwdISA_SB_SD_Li256ELb1ELb0ELi2EEENS1_19SingleTileSchedulerILb1ELb0ELb0ELi128EEEEEEEEEvNT_6ParamsE$_ZN4cute3eso3ESOILb1ELb0EJNS_1CILi0EEEiS3_EEC2ERKS3_RKiS6_)
        /*17348*/ 	.word	0x00000000


	//----- nvinfo : EIATTR_FRAME_SIZE
	.align		4
.L_15852:
        /*1734c*/ 	.byte	0x04, 0x11
        /*1734e*/ 	.short	(.L_15854 - .L_15853)
	.align		4
.L_15853:
        /*17350*/ 	.word	index@($_ZN7cutlass13device_kernelIN5flash19enable_sm80_to_sm89INS1_16FlashAttnBwdSm80INS1_25CollectiveMainloopBwdSm80ILi2ELi2EN4cute5tupleIJNS5_1CILi128EEES8_NS7_ILi64EEEEEENS_10bfloat16_tEfNS_4arch4Sm80ELb0ELb0ELb1ELb1ELb0ELb0ELb0ELb0ELi2ELi4ELi4ELi4ELb0EEENS1_21CollectiveEpilogueBwdISA_SB_SD_Li256ELb1ELb0ELi2EEENS1_19SingleTileSchedulerILb1ELb0ELb0ELi128EEEEEEEEEvNT_6ParamsE$_ZN4cute3eso3ESOILb1ELb0EJNS_1CILi0EEEiEEC2ERKS3_RKi)
        /*17354*/ 	.word	0x00000000


	//----- nvinfo : EIATTR_FRAME_SIZE
	.align		4
.L_15854:
        /*17358*/ 	.byte	0x04, 0x11
        /*1735a*/ 	.short	(.L_15856 - .L_15855)
	.align		4
.L_15855:
        /*1735c*/ 	.word	index@($_ZN7cutlass13device_kernelIN5flash19enable_sm80_to_sm89INS1_16FlashAttnBwdSm80INS1_25CollectiveMainloopBwdSm80ILi2ELi2EN4cute5tupleIJNS5_1CILi128EEES8_NS7_ILi64EEEEEENS_10bfloat16_tEfNS_4arch4Sm80ELb0ELb0ELb1ELb1ELb0ELb0ELb0ELb0ELi2ELi4ELi4ELi4ELb0EEENS1_21CollectiveEpilogueBwdISA_SB_SD_Li256ELb1ELb0ELi2EEENS1_19SingleTileSchedulerILb1ELb0ELb0ELi128EEEEEEEEEvNT_6ParamsE$_ZN4cute3eso3ESOILb1ELb0EJNS_1CILi0EEENS_5tupleIJNS2_ILi1EEENS2_ILi256EEEiEEEEEC2ERKS3_RKS7_)
        /*17360*/ 	.word	0x00000000


	//----- nvinfo : EIATTR_FRAME_SIZE
	.align		4
.L_15856:
        /*17364*/ 	.byte	0x04, 0x11
        /*17366*/ 	.short	(.L_15858 - .L_15857)
	.align		4
.L_15857:
        /*17368*/ 	.word	index@($_ZN7cutlass13device_kernelIN5flash19enable_sm80_to_sm89INS1_16FlashAttnBwdSm80INS1_25CollectiveMainloopBwdSm80ILi2ELi2EN4cute5tupleIJNS5_1CILi128EEES8_NS7_ILi64EEEEEENS_10bfloat16_tEfNS_4arch4Sm80ELb0ELb0ELb1ELb1ELb0ELb0ELb0ELb0ELi2ELi4ELi4ELi4ELb0EEENS1_21CollectiveEpilogueBwdISA_SB_SD_Li256ELb1ELb0ELi2EEENS1_19SingleTileSchedulerILb1ELb0ELb0ELi128EEEEEEEEEvNT_6ParamsE$_ZN4cute3eso3ESOILb1ELb0EJNS_1CILi0EEENS2_ILi1EEENS2_ILi512EEEiNS2_ILi4096EEEiNS2_ILi8192EEEEEC2ERKS3_RKS4_RKS5_RKiRKS6_SG_RKS7_)
        /*1736c*/ 	.word	0x00000000


	//----- nvinfo : EIATTR_FRAME_SIZE
	.align		4
.L_15858:
        /*17370*/ 	.byte	0x04, 0x11
        /*17372*/ 	.short	(.L_15860 - .L_15859)
	.align		4
.L_15859:
        /*17374*/ 	.word	index@($_ZN7cutlass13device_kernelIN5flash19enable_sm80_to_sm89INS1_16FlashAttnBwdSm80INS1_25CollectiveMainloopBwdSm80ILi2ELi2EN4cute5tupleIJNS5_1CILi128EEES8_NS7_ILi64EEEEEENS_10bfloat16_tEfNS_4arch4Sm80ELb0ELb0ELb1ELb1ELb0ELb0ELb0ELb0ELi2ELi4ELi4ELi4ELb0EEENS1_21CollectiveEpilogueBwdISA_SB_SD_Li256ELb1ELb0ELi2EEENS1_19SingleTileSchedulerILb1ELb0ELb0ELi128EEEEEEEEEvNT_6ParamsE$_ZN4cute3eso3ESOILb1ELb0EJNS_1CILi0EEENS2_ILi1EEENS2_ILi512EEEiEEC2ERKS3_RKS4_RKS5_RKi)
        /*17378*/ 	.word	0x00000000


	//----- nvinfo : EIATTR_FRAME_SIZE
	.align		4
.L_15860:
        /*1737c*/ 	.byte	0x04, 0x11
        /*1737e*/ 	.short	(.L_15862 - .L_15861)
	.align		4
.L_15861:
        /*17380*/ 	.word	index@($_ZN7cutlass13device_kernelIN5flash19enable_sm80_to_sm89INS1_16FlashAttnBwdSm80INS1_25CollectiveMainloopBwdSm80ILi2ELi2EN4cute5tupleIJNS5_1CILi128EEES8_NS7_ILi64EEEEEENS_10bfloat16_tEfNS_4arch4Sm80ELb0ELb0ELb1ELb1ELb0ELb0ELb0ELb0ELi2ELi4ELi4ELi4ELb0EEENS1_21CollectiveEpilogueBwdISA_SB_SD_Li256ELb1ELb0ELi2EEENS1_19SingleTileSchedulerILb1ELb0ELb0ELi128EEEEEEEEEvNT_6ParamsE$_ZN4cute3eso3ESOILb1ELb0EJNS_14ComposedLayoutINS_7SwizzleILi3ELi3ELi3EEENS_1CILj0EEENS_6LayoutINS_5tupleIJNS8_IJNS8_IJNS5_ILi4EEENS5_ILi8EEEEEENS8_IJS9_NS5_ILi1EEEEEEEEENS8_IJNS8_IJNS5_ILi2EEESF_SF_EEENS8_IJSF_S9_EEEEEEEEENS8_IJNS8_IJNS8_IJSF_NS5_ILi64EEEEEENS8_IJNS5_ILi1024EEENS5_ILi0EEEEEEEEENS8_IJNS8_IJSC_NS5_ILi512EEESA_EEENS8_IJNS5_ILi4096EEENS5_ILi16EEEEEEEEEEEEEEEENS_10ViewEngineINS_8smem_ptrIPN7cutlass10bfloat16_tEEEEEEEC2ERKSY_RKS15_)
        /*17384*/ 	.word	0x00000000


	//----- nvinfo : EIATTR_FRAME_SIZE
	.align		4
.L_15862:
        /*17388*/ 	.byte	0x04, 0x11
        /*1738a*/ 	.short	(.L_15864 - .L_15863)
	.align		4
.L_15863:
        /*1738c*/ 	.word	index@($_ZN7cutlass13device_kernelIN5flash19enable_sm80_to_sm89INS1_16FlashAttnBwdSm80INS1_25CollectiveMainloopBwdSm80ILi2ELi2EN4cute5tupleIJNS5_1CILi128EEES8_NS7_ILi64EEEEEENS_10bfloat16_tEfNS_4arch4Sm80ELb0ELb0ELb1ELb1ELb0ELb0ELb0ELb0ELi2ELi4ELi4ELi4ELb0EEENS1_21CollectiveEpilogueBwdISA_SB_SD_Li256ELb1ELb0ELi2EEENS1_19SingleTileSchedulerILb1ELb0ELb0ELi128EEEEEEEEEvNT_6ParamsE$_ZN4cute3eso3ESOILb1ELb0EJNS_14ComposedLayoutINS_7SwizzleILi3ELi3ELi3EEENS_1CILj0EEENS_6LayoutINS_5tupleIJNS8_IJNS8_IJNS5_ILi4EEENS5_ILi8EEEEEENS8_IJNS5_ILi2EEENS5_ILi1EEEEEEEEENS8_IJNS8_IJSC_SC_EEESB_EEEEEENS8_IJNS8_IJNS8_IJNS5_ILi128EEESD_EEENS8_IJSA_NS5_ILi0EEEEEEEEENS8_IJNS8_IJNS5_ILi64EEENS5_ILi512EEEEEENS8_IJNS5_ILi16EEENS5_ILi1024EEEEEEEEEEEEEEEENS_10ViewEngineINS_8smem_ptrIPN7cutlass10bfloat16_tEEEEEEEC2ERKSX_RKS14_)
        /*17390*/ 	.word	0x00000000


	//----- nvinfo : EIATTR_FRAME_SIZE
	.align		4
.L_15864:
        /*17394*/ 	.byte	0x04, 0x11
        /*17396*/ 	.short	(.L_15866 - .L_15865)
	.align		4
.L_15865:
        /*17398*/ 	.word	index@($_ZN7cutlass13device_kernelIN5flash19enable_sm80_to_sm89INS1_16FlashAttnBwdSm80INS1_25CollectiveMainloopBwdSm80ILi2ELi2EN4cute5tupleIJNS5_1CILi128EEES8_NS7_ILi64EEEEEENS_10bfloat16_tEfNS_4arch4Sm80ELb0ELb0ELb1ELb1ELb0ELb0ELb0ELb0ELi2ELi4ELi4ELi4ELb0EEENS1_21CollectiveEpilogueBwdISA_SB_SD_Li256ELb1ELb0ELi2EEENS1_19SingleTileSchedulerILb1ELb0ELb0ELi128EEEEEEEEEvNT_6ParamsE$_ZN4cute3eso3ESOILb1ELb0EJNS_14ComposedLayoutINS_7SwizzleILi3ELi3ELi3EEENS_1CILj0EEENS_6LayoutINS_5tupleIJNS8_IJNS5_ILi8EEENS5_ILi16EEEEEENS8_IJNS5_ILi64EEENS5_ILi1EEEEEEEEENS8_IJNS8_IJSC_NS5_ILi512EEEEEENS8_IJSD_NS5_ILi0EEEEEEEEEEEEENS_10ViewEngineINS_8smem_ptrIPN7cutlass10bfloat16_tEEEEEEEC2ERKSM_RKST_)
        /*1739c*/ 	.word	0x00000000


	//----- nvinfo : EIATTR_FRAME_SIZE
	.align		4
.L_15866:
        /*173a0*/ 	.byte	0x04, 0x11
        /*173a2*/ 	.short	(.L_15868 - .L_15867)
	.align		4
.L_15867:
        /*173a4*/ 	.word	index@($_ZN7cutlass13device_kernelIN5flash19enable_sm80_to_sm89INS1_16FlashAttnBwdSm80INS1_25CollectiveMainloopBwdSm80ILi2ELi2EN4cute5tupleIJNS5_1CILi128EEES8_NS7_ILi64EEEEEENS_10bfloat16_tEfNS_4arch4Sm80ELb0ELb0ELb1ELb1ELb0ELb0ELb0ELb0ELi2ELi4ELi4ELi4ELb0EEENS1_21CollectiveEpilogueBwdISA_SB_SD_Li256ELb1ELb0ELi2EEENS1_19SingleTileSchedulerILb1ELb0ELb0ELi128EEEEEEEEEvNT_6ParamsE$_ZN4cute3eso3ESOILb1ELb0EJNS_14ComposedLayoutINS_7SwizzleILi3ELi3ELi3EEENS_1CILj0EEENS_6LayoutINS_5tupleIJNS5_ILi64EEENS5_ILi128EEEEEENS8_IJNS5_ILi1EEES9_EEEEEEENS_10ViewEngineINS_8smem_ptrIPN7cutlass10bfloat16_tEEEEEEEC2ERKSF_RKSM_)
        /*173a8*/ 	.word	0x00000000


	//----- nvinfo : EIATTR_FRAME_SIZE
	.align		4
.L_15868:
        /*173ac*/ 	.byte	0x04, 0x11
        /*173ae*/ 	.short	(.L_15870 - .L_15869)
	.align		4
.L_15869:
        /*173b0*/ 	.word	index@($_ZN7cutlass13device_kernelIN5flash19enable_sm80_to_sm89INS1_16FlashAttnBwdSm80INS1_25CollectiveMainloopBwdSm80ILi2ELi2EN4cute5tupleIJNS5_1CILi128EEES8_NS7_ILi64EEEEEENS_10bfloat16_tEfNS_4arch4Sm80ELb0ELb0ELb1ELb1ELb0ELb0ELb0ELb0ELi2ELi4ELi4ELi4ELb0EEENS1_21CollectiveEpilogueBwdISA_SB_SD_Li256ELb1ELb0ELi2EEENS1_19SingleTileSchedulerILb1ELb0ELb0ELi128EEEEEEEEEvNT_6ParamsE$_ZN4cute3eso3ESOILb1ELb0EJNS_14ComposedLayoutINS_7SwizzleILi3ELi3ELi3EEENS_1CILi0EEENS_6LayoutINS_5tupleIJNS8_IJNS8_IJNS5_ILi4EEENS5_ILi8EEEEEENS8_IJS9_NS5_ILi1EEEEEEEEENS8_IJNS8_IJNS5_ILi2EEESF_SF_EEENS8_IJSF_SA_EEEEEEEEENS8_IJNS8_IJNS8_IJNS5_ILi128EEESC_EEENS8_IJNS5_ILi16EEES6_EEEEEENS8_IJNS8_IJNS5_ILi64EEESA_NS5_ILi512EEEEEENS8_IJNS5_ILi8192EEENS5_ILi1024EEEEEEEEEEEEEEEENS_10ViewEngineINS_8smem_ptrIPN7cutlass10bfloat16_tEEEEEEEC2ERKSY_RKS15_)
        /*173b4*/ 	.word	0x00000000


	//----- nvinfo : EIATTR_FRAME_SIZE
	.align		4
.L_15870:
        /*173b8*/ 	.byte	0x04, 0x11
        /*173ba*/ 	.short	(.L_15872 - .L_15871)
	.align		4
.L_15871:
        /*173bc*/ 	.word	index@($_ZN7cutlass13device_kernelIN5flash19enable_sm80_to_sm89INS1_16FlashAttnBwdSm80INS1_25CollectiveMainloopBwdSm80ILi2ELi2EN4cute5tupleIJNS5_1CILi128EEES8_NS7_ILi64EEEEEENS_10bfloat16_tEfNS_4arch4Sm80ELb0ELb0ELb1ELb1ELb0ELb0ELb0ELb0ELi2ELi4ELi4ELi4ELb0EEENS1_21CollectiveEpilogueBwdISA_SB_SD_Li256ELb1ELb0ELi2EEENS1_19SingleTileSchedulerILb1ELb0ELb0ELi128EEEEEEEEEvNT_6ParamsE$_ZN4cute3eso3ESOILb1ELb0EJNS_14ComposedLayoutINS_7SwizzleILi3ELi3ELi3EEENS_1CILi0EEENS_6LayoutINS_5tupleIJNS8_IJNS8_IJNS5_ILi4EEENS5_ILi8EEEEEENS8_IJS9_NS5_ILi1EEEEEEEEENS8_IJNS8_IJNS5_ILi2EEESF_SF_EEENS8_IJSF_NS8_IJS9_SF_EEEEEEEEEEEENS8_IJNS8_IJNS8_IJSF_NS5_ILi64EEEEEENS8_IJNS5_ILi1024EEES6_EEEEEENS8_IJNS8_IJSC_NS5_ILi512EEESA_EEENS8_IJNS5_ILi4096EEENS8_IJNS5_ILi16EEENS5_ILi8192EEEEEEEEEEEEEEEEEEENS_10ViewEngineINS_8smem_ptrIPN7cutlass10bfloat16_tEEEEEEEC2ERKS10_RKS17_)
        /*173c0*/ 	.word	0x00000000


	//----- nvinfo : EIATTR_FRAME_SIZE
	.align		4
.L_15872:
        /*173c4*/ 	.byte	0x04, 0x11
        /*173c6*/ 	.short	(.L_15874 - .L_15873)
	.align		4
.L_15873:
        /*173c8*/ 	.word	index@($_ZN7cutlass13device_kernelIN5flash19enable_sm80_to_sm89INS1_16FlashAttnBwdSm80INS1_25CollectiveMainloopBwdSm80ILi2ELi2EN4cute5tupleIJNS5_1CILi128EEES8_NS7_ILi64EEEEEENS_10bfloat16_tEfNS_4arch4Sm80ELb0ELb0ELb1ELb1ELb0ELb0ELb0ELb0ELi2ELi4ELi4ELi4ELb0EEENS1_21CollectiveEpilogueBwdISA_SB_SD_Li256ELb1ELb0ELi2EEENS1_19SingleTileSchedulerILb1ELb0ELb0ELi128EEEEEEEEEvNT_6ParamsE$_ZN4cute3eso3ESOILb1ELb0EJNS_14ComposedLayoutINS_7SwizzleILi3ELi3ELi3EEENS_1CILi0EEENS_6LayoutINS_5tupleIJNS8_IJNS8_IJNS5_ILi4EEENS5_ILi8EEEEEENS8_IJNS5_ILi2EEENS5_ILi1EEEEEEEEENS8_IJNS8_IJSC_SC_EEESB_EEEEEENS8_IJNS8_IJNS8_IJNS5_ILi128EEESD_EEENS8_IJSA_S6_EEEEEENS8_IJNS8_IJNS5_ILi64EEENS5_ILi512EEEEEENS8_IJNS5_ILi16EEENS5_ILi1024EEEEEEEEEEEEEEEENS_10ViewEngineINS_8smem_ptrIPN7cutlass10bfloat16_tEEEEEEEC2ERKSW_RKS13_)
        /*173cc*/ 	.word	0x00000000


	//----- nvinfo : EIATTR_FRAME_SIZE
	.align		4
.L_15874:
        /*173d0*/ 	.byte	0x04, 0x11
        /*173d2*/ 	.short	(.L_15876 - .L_15875)
	.align		4
.L_15875:
        /*173d4*/ 	.word	index@($_ZN7cutlass13device_kernelIN5flash19enable_sm80_to_sm89INS1_16FlashAttnBwdSm80INS1_25CollectiveMainloopBwdSm80ILi2ELi2EN4cute5tupleIJNS5_1CILi128EEES8_NS7_ILi64EEEEEENS_10bfloat16_tEfNS_4arch4Sm80ELb0ELb0ELb1ELb1ELb0ELb0ELb0ELb0ELi2ELi4ELi4ELi4ELb0EEENS1_21CollectiveEpilogueBwdISA_SB_SD_Li256ELb1ELb0ELi2EEENS1_19SingleTileSchedulerILb1ELb0ELb0ELi128EEEEEEEEEvNT_6ParamsE$_ZN4cute3eso3ESOILb1ELb0EJNS_14ComposedLayoutINS_7SwizzleILi3ELi3ELi3EEENS_1CILi0EEENS_6LayoutINS_5tupleIJNS8_IJNS8_IJNS5_ILi4EEENS5_ILi8EEEEEENS8_IJNS5_ILi2EEENS5_ILi1EEEEEEEEENS8_IJNS8_IJSC_SC_EEENS8_IJSA_S9_EEEEEEEEENS8_IJNS8_IJNS8_IJSC_NS5_ILi64EEEEEENS8_IJNS5_ILi512EEES6_EEEEEENS8_IJNS8_IJSD_SA_EEENS8_IJNS5_ILi1024EEENS5_ILi16EEEEEEEEEEEEEEEENS_10ViewEngineINS_8smem_ptrIPN7cutlass10bfloat16_tEEEEEEEC2ERKSW_RKS13_)
        /*173d8*/ 	.word	0x00000000


	//----- nvinfo : EIATTR_FRAME_SIZE
	.align		4
.L_15876:
        /*173dc*/ 	.byte	0x04, 0x11
        /*173de*/ 	.short	(.L_15878 - .L_15877)
	.align		4
.L_15877:
        /*173e0*/ 	.word	index@($_ZN7cutlass13device_kernelIN5flash19enable_sm80_to_sm89INS1_16FlashAttnBwdSm80INS1_25CollectiveMainloopBwdSm80ILi2ELi2EN4cute5tupleIJNS5_1CILi128EEES8_NS7_ILi64EEEEEENS_10bfloat16_tEfNS_4arch4Sm80ELb0ELb0ELb1ELb1ELb0ELb0ELb0ELb0ELi2ELi4ELi4ELi4ELb0EEENS1_21CollectiveEpilogueBwdISA_SB_SD_Li256ELb1ELb0ELi2EEENS1_19SingleTileSchedulerILb1ELb0ELb0ELi128EEEEEEEEEvNT_6ParamsE$_ZN4cute3eso3ESOILb1ELb0EJNS_10UnderscoreEiiEEC2ERKS2_RKiS7_)
        /*173e4*/ 	.word	0x00000000


	//----- nvinfo : EIATTR_FRAME_SIZE
	.align		4
.L_15878:
        /*173e8*/ 	.byte	0x04, 0x11
        /*173ea*/ 	.short	(.L_15880 - .L_15879)
	.align		4
.L_15879:
        /*173ec*/ 	.word	index@($_ZN7cutlass13device_kernelIN5flash19enable_sm80_to_sm89INS1_16FlashAttnBwdSm80INS1_25CollectiveMainloopBwdSm80ILi2ELi2EN4cute5tupleIJNS5_1CILi128EEES8_NS7_ILi64EEEEEENS_10bfloat16_tEfNS_4arch4Sm80ELb0ELb0ELb1ELb1ELb0ELb0ELb0ELb0ELi2ELi4ELi4ELi4ELb0EEENS1_21CollectiveEpilogueBwdISA_SB_SD_Li256ELb1ELb0ELi2EEENS1_19SingleTileSchedulerILb1ELb0ELb0ELi128EEEEEEEEEvNT_6ParamsE$_ZN4cute3eso3ESOILb1ELb0EJNS_10UnderscoreEiEEC2ERKS2_RKi)
        /*173f0*/ 	.word	0x00000000


	//----- nvinfo : EIATTR_FRAME_SIZE
	.align		4
.L_15880:
        /*173f4*/ 	.byte	0x04, 0x11
        /*173f6*/ 	.short	(.L_15882 - .L_15881)
	.align		4
.L_15881:
        /*173f8*/ 	.word	index@($_ZN7cutlass13device_kernelIN5flash19enable_sm80_to_sm89INS1_16FlashAttnBwdSm80INS1_25CollectiveMainloopBwdSm80ILi2ELi2EN4cute5tupleIJNS5_1CILi128EEES8_NS7_ILi64EEEEEENS_10bfloat16_tEfNS_4arch4Sm80ELb0ELb0ELb1ELb1ELb0ELb0ELb0ELb0ELi2ELi4ELi4ELi4ELb0EEENS1_21CollectiveEpilogueBwdISA_SB_SD_Li256ELb1ELb0ELi2EEENS1_19SingleTileSchedulerILb1ELb0ELb0ELi128EEEEEEEEEvNT_6ParamsE$_ZN4cute3eso3ESOILb1ELb0EJNS_10UnderscoreES2_iEEC2ERKS2_S5_RKi)
        /*173fc*/ 	.word	0x00000000


	//----- nvinfo : EIATTR_FRAME_SIZE
	.align		4
.L_15882:
        /*17400*/ 	.byte	0x04, 0x11
        /*17402*/ 	.short	(.L_15884 - .L_15883)
	.align		4
.L_15883:
        /*17404*/ 	.word	index@($_ZN7cutlass13device_kernelIN5flash19enable_sm80_to_sm89INS1_16FlashAttnBwdSm80INS1_25CollectiveMainloopBwdSm80ILi2ELi2EN4cute5tupleIJNS5_1CILi128EEES8_NS7_ILi64EEEEEENS_10bfloat16_tEfNS_4arch4Sm80ELb0ELb0ELb1ELb1ELb0ELb0ELb0ELb0ELi2ELi4ELi4ELi4ELb0EEENS1_21CollectiveEpilogueBwdISA_SB_SD_Li256ELb1ELb0ELi2EEENS1_19SingleTileSchedulerILb1ELb0ELb0ELi128EEEEEEEEEvNT_6ParamsE$_ZN4cute3eso3ESOILb1ELb0EJNS_10UnderscoreES2_S2_iEEC2ERKS2_S5_S5_RKi)
        /*17408*/ 	.word	0x00000000


	//----- nvinfo : EIATTR_FRAME_SIZE
	.align		4
.L_15884:
        /*1740c*/ 	.byte	0x04, 0x11
        /*1740e*/ 	.short	(.L_15886 - .L_15885)
	.align		4
.L_15885:
        /*17410*/ 	.word	index@($_ZN7cutlass13device_kernelIN5flash19enable_sm80_to_sm89INS1_16FlashAttnBwdSm80INS1_25CollectiveMainloopBwdSm80ILi2ELi2EN4cute5tupleIJNS5_1CILi128EEES8_NS7_ILi64EEEEEENS_10bfloat16_tEfNS_4arch4Sm80ELb0ELb0ELb1ELb1ELb0ELb0ELb0ELb0ELi2ELi4ELi4ELi4ELb0EEENS1_21CollectiveEpilogueBwdISA_SB_SD_Li256ELb1ELb0ELi2EEENS1_19SingleTileSchedulerILb1ELb0ELb0ELi128EEEEEEEEEvNT_6ParamsE$_ZN4cute3eso3ESOILb0ELb1EJlEEC2ERKl)
        /*17414*/ 	.word	0x00000000


	//----- nvinfo : EIATTR_FRAME_SIZE
	.align		4
.L_15886:
        /*17418*/ 	.byte	0x04, 0x11
        /*1741a*/ 	.short	(.L_15888 - .L_15887)
	.align		4
.L_15887:
        /*1741c*/ 	.word	index@($_ZN7cutlass13device_kernelIN5flash19enable_sm80_to_sm89INS1_16FlashAttnBwdSm80INS1_25CollectiveMainloopBwdSm80ILi2ELi2EN4cute5tupleIJNS5_1CILi128EEES8_NS7_ILi64EEEEEENS_10bfloat16_tEfNS_4arch4Sm80ELb0ELb0ELb1ELb1ELb0ELb0ELb0ELb0ELi2ELi4ELi4ELi4ELb0EEENS1_21CollectiveEpilogueBwdISA_SB_SD_Li256ELb1ELb0ELi2EEENS1_19SingleTileSchedulerILb1ELb0ELb0ELi128EEEEEEEEEvNT_6ParamsE$_ZN4cute3eso3ESOILb0ELb1EJiNS_1CILi72EEENS2_ILi512EEEEEC2ERKiRKS3_RKS4_)
        /*17420*/ 	.word	0x00000000


	//----- nvinfo : EIATTR_FRAME_SIZE
	.align		4
.L_15888:
        /*17424*/ 	.byte	0x04, 0x11
        /*17426*/ 	.short	(.L_15890 - .L_15889)
	.align		4
.L_15889:
        /*17428*/ 	.word	index@($_ZN7cutlass13device_kernelIN5flash19enable_sm80_to_sm89INS1_16FlashAttnBwdSm80INS1_25CollectiveMainloopBwdSm80ILi2ELi2EN4cute5tupleIJNS5_1CILi128EEES8_NS7_ILi64EEEEEENS_10bfloat16_tEfNS_4arch4Sm80ELb0ELb0ELb1ELb1ELb0ELb0ELb0ELb0ELi2ELi4ELi4ELi4ELb0EEENS1_21CollectiveEpilogueBwdISA_SB_SD_Li256ELb1ELb0ELi2EEENS1_19SingleTileSchedulerILb1ELb0ELb0ELi128EEEEEEEEEvNT_6ParamsE$_ZN4cute3eso3ESOILb0ELb1EJiNS_1CILi512EEEEEC2ERKiRKS3_)
        /*1742c*/ 	.word	0x00000000


	//----- nvinfo : EIATTR_FRAME_SIZE
	.align		4
.L_15890:
        /*17430*/ 	.byte	0x04, 0x11
        /*17432*/ 	.short	(.L_15892 - .L_15891)
	.align		4
.L_15891:
        /*17434*/ 	.word	index@($_ZN7cutlass13device_kernelIN5flash19enable_sm80_to_sm89INS1_16FlashAttnBwdSm80INS1_25CollectiveMainloopBwdSm80ILi2ELi2EN4cute5tupleIJNS5_1CILi128EEES8_NS7_ILi64EEEEEENS_10bfloat16_tEfNS_4arch4Sm80ELb0ELb0ELb1ELb1ELb0ELb0ELb0ELb0ELi2ELi4ELi4ELi4ELb0EEENS1_21CollectiveEpilogueBwdISA_SB_SD_Li256ELb1ELb0ELi2EEENS1_19SingleTileSchedulerILb1ELb0ELb0ELi128EEEEEEEEEvNT_6ParamsE$_ZN4cute3eso3ESOILb0ELb1EJiNS_1CILi4096EEEEEC2ERKiRKS3_)
        /*17438*/ 	.word	0x00000000


	//----- nvinfo : EIATTR_FRAME_SIZE
	.align		4
.L_15892:
        /*1743c*/ 	.byte	0x04, 0x11
        /*1743e*/ 	.short	(.L_15894 - .L_15893)
	.align		4
.L_15893:
        /*17440*/ 	.word	index@($_ZN7cutlass13device_kernelIN5flash19enable_sm80_to_sm89INS1_16FlashAttnBwdSm80INS1_25CollectiveMainloopBwdSm80ILi2ELi2EN4cute5tupleIJNS5_1CILi128EEES8_NS7_ILi64EEEEEENS_10bfloat16_tEfNS_4arch4Sm80ELb0ELb0ELb1ELb1ELb0ELb0ELb0ELb0ELi2ELi4ELi4ELi4ELb0EEENS1_21CollectiveEpilogueBwdISA_SB_SD_Li256ELb1ELb0ELi2EEENS1_19SingleTileSchedulerILb1ELb0ELb0ELi128EEEEEEEEEvNT_6ParamsE$_ZN4cute3eso3ESOILb0ELb1EJiNS_1CILi144EEENS2_ILi512EEEEEC2ERKiRKS3_RKS4_)
        /*17444*/ 	.word	0x00000000


	//----- nvinfo : EIATTR_FRAME_SIZE
	.align		4
.L_15894:
        /*17448*/ 	.byte	0x04, 0x11
        /*1744a*/ 	.short	(.L_15896 - .L_15895)
	.align		4
.L_15895:
        /*1744c*/ 	.word	index@($_ZN7cutlass13device_kernelIN5flash19enable_sm80_to_sm89INS1_16FlashAttnBwdSm80INS1_25CollectiveMainloopBwdSm80ILi2ELi2EN4cute5tupleIJNS5_1CILi128EEES8_NS7_ILi64EEEEEENS_10bfloat16_tEfNS_4arch4Sm80ELb0ELb0ELb1ELb1ELb0ELb0ELb0ELb0ELi2ELi4ELi4ELi4ELb0EEENS1_21CollectiveEpilogueBwdISA_SB_SD_Li256ELb1ELb0ELi2EEENS1_19SingleTileSchedulerILb1ELb0ELb0ELi128EEEEEEEEEvNT_6ParamsE$_ZN4cute3eso3ESOILb0ELb1EJiNS_1CILi144EEENS2_ILi288EEEEEC2ERKiRKS3_RKS4_)
        /*17450*/ 	.word	0x00000000


	//----- nvinfo : EIATTR_FRAME_SIZE
	.align		4
.L_15896:
        /*17454*/ 	.byte	0x04, 0x11
        /*17456*/ 	.short	(.L_15898 - .L_15897)
	.align		4
.L_15897:
        /*17458*/ 	.word	index@($_ZN7cutlass13device_kernelIN5flash19enable_sm80_to_sm89INS1_16FlashAttnBwdSm80INS1_25CollectiveMainloopBwdSm80ILi2ELi2EN4cute5tupleIJNS5_1CILi128EEES8_NS7_ILi64EEEEEENS_10bfloat16_tEfNS_4arch4Sm80ELb0ELb0ELb1ELb1ELb0ELb0ELb0ELb0ELi2ELi4ELi4ELi4ELb0EEENS1_21CollectiveEpilogueBwdISA_SB_SD_Li256ELb1ELb0ELi2EEENS1_19SingleTileSchedulerILb1ELb0ELb0ELi128EEEEEEEEEvNT_6ParamsE$_ZN4cute3eso3ESOILb0ELb1EJiNS_1CILi0EEEEEC2ERKiRKS3_)
        /*1745c*/ 	.word	0x00000000


	//----- nvinfo : EIATTR_FRAME_SIZE
	.align		4
.L_15898:
        /*17460*/ 	.byte	0x04, 0x11
        /*17462*/ 	.short	(.L_15900 - .L_15899)
	.align		4
.L_15899:
        /*17464*/ 	.word	index@($_ZN7cutlass13device_kernelIN5flash19enable_sm80_to_sm89INS1_16FlashAttnBwdSm80INS1_25CollectiveMainloopBwdSm80ILi2ELi2EN4cute5tupleIJNS5_1CILi128EEES8_NS7_ILi64EEEEEENS_10bfloat16_tEfNS_4arch4Sm80ELb0ELb0ELb1ELb1ELb0ELb0ELb0ELb0ELi2ELi4ELi4ELi4ELb0EEENS1_21CollectiveEpilogueBwdISA_SB_SD_Li256ELb1ELb0ELi2EEENS1_19SingleTileSchedulerILb1ELb0ELb0ELi128EEEEEEEEEvNT_6ParamsE$_ZN4cute3eso3ESOILb0ELb1EJiEEC2ERKi)
        /*17468*/ 	.word	0x00000000


	//----- nvinfo : EIATTR_FRAME_SIZE
	.align		4
.L_15900:
        /*1746c*/ 	.byte	0x04, 0x11
        /*1746e*/ 	.short	(.L_15902 - .L_15901)
	.align		4
.L_15901:
        /*17470*/ 	.word	index@($_ZN7cutlass13device_kernelIN5flash19enable_sm80_to_sm89INS1_16FlashAttnBwdSm80INS1_25CollectiveMainloopBwdSm80ILi2ELi2EN4cute5tupleIJNS5_1CILi128EEES8_NS7_ILi64EEEEEENS_10bfloat16_tEfNS_4arch4Sm80ELb0ELb0ELb1ELb1ELb0ELb0ELb0ELb0ELi2ELi4ELi4ELi4ELb0EEENS1_21CollectiveEpilogueBwdISA_SB_SD_Li256ELb1ELb0ELi2EEENS1_19SingleTileSchedulerILb1ELb0ELb0ELi128EEEEEEEEEvNT_6ParamsE$_ZN4cute3eso3ESOILb0ELb1EJNS_6LayoutINS_5tupleIJNS3_IJNS_1CILi8EEENS4_ILi1EEEEEENS4_ILi2EEEEEENS3_IJNS3_IJS6_NS4_ILi0EEEEEEiEEEEESA_EEC2ERKSD_RKSA_)
        /*17474*/ 	.word	0x00000000


	//----- nvinfo : EIATTR_FRAME_SIZE
	.align		4
.L_15902:
        /*17478*/ 	.byte	0x04, 0x11
        /*1747a*/ 	.short	(.L_15904 - .L_15903)
	.align		4
.L_15903:
        /*1747c*/ 	.word	index@($_ZN7cutlass13device_kernelIN5flash19enable_sm80_to_sm89INS1_16FlashAttnBwdSm80INS1_25CollectiveMainloopBwdSm80ILi2ELi2EN4cute5tupleIJNS5_1CILi128EEES8_NS7_ILi64EEEEEENS_10bfloat16_tEfNS_4arch4Sm80ELb0ELb0ELb1ELb1ELb0ELb0ELb0ELb0ELi2ELi4ELi4ELi4ELb0EEENS1_21CollectiveEpilogueBwdISA_SB_SD_Li256ELb1ELb0ELi2EEENS1_19SingleTileSchedulerILb1ELb0ELb0ELi128EEEEEEEEEvNT_6ParamsE$_ZN4cute3eso3ESOILb0ELb1EJNS_5tupleIJiiEEENS_1CILi8192EEEEEC2ERKS3_RKS5_)
        /*17480*/ 	.word	0x00000000


	//----- nvinfo : EIATTR_FRAME_SIZE
	.align		4
.L_15904:
        /*17484*/ 	.byte	0x04, 0x11
        /*17486*/ 	.short	(.L_15906 - .L_15905)
	.align		4
.L_15905:
        /*17488*/ 	.word	index@($_ZN7cutlass13device_kernelIN5flash19enable_sm80_to_sm89INS1_16FlashAttnBwdSm80INS1_25CollectiveMainloopBwdSm80ILi2ELi2EN4cute5tupleIJNS5_1CILi128EEES8_NS7_ILi64EEEEEENS_10bfloat16_tEfNS_4arch4Sm80ELb0ELb0ELb1ELb1ELb0ELb0ELb0ELb0ELi2ELi4ELi4ELi4ELb0EEENS1_21CollectiveEpilogueBwdISA_SB_SD_Li256ELb1ELb0ELi2EEENS1_19SingleTileSchedulerILb1ELb0ELb0ELi128EEEEEEEEEvNT_6ParamsE$_ZN4cute3eso3ESOILb0ELb1EJNS_5tupleIJiiEEENS_1CILi1024EEEEEC2ERKS3_RKS5_)
        /*1748c*/ 	.word	0x00000000


	//----- nvinfo : EIATTR_FRAME_SIZE
	.align		4
.L_15906:
        /*17490*/ 	.byte	0x04, 0x11
        /*17492*/ 	.short	(.L_15908 - .L_15907)
	.align		4
.L_15907:
        /*17494*/ 	.word	index@($_ZN7cutlass13device_kernelIN5flash19enable_sm80_to_sm89INS1_16FlashAttnBwdSm80INS1_25CollectiveMainloopBwdSm80ILi2ELi2EN4cute5tupleIJNS5_1CILi128EEES8_NS7_ILi64EEEEEENS_10bfloat16_tEfNS_4arch4Sm80ELb0ELb0ELb1ELb1ELb0ELb0ELb0ELb0ELi2ELi4ELi4ELi4ELb0EEENS1_21CollectiveEpilogueBwdISA_SB_SD_Li256ELb1ELb0ELi2EEENS1_19SingleTileSchedulerILb1ELb0ELb0ELi128EEEEEEEEEvNT_6ParamsE$_ZN4cute3eso3ESOILb0ELb1EJNS_5tupleIJiiEEEEEC2ERKS3_)
        /*17498*/ 	.word	0x00000000


	//----- nvinfo : EIATTR_FRAME_SIZE
	.align		4
.L_15908:
        /*1749c*/ 	.byte	0x04, 0x11
        /*1749e*/ 	.short	(.L_15910 - .L_15909)
	.align		4
.L_15909:
        /*174a0*/ 	.word	index@($_ZN7cutlass13device_kernelIN5flash19enable_sm80_to_sm89INS1_16FlashAttnBwdSm80INS1_25CollectiveMainloopBwdSm80ILi2ELi2EN4cute5tupleIJNS5_1CILi128EEES8_NS7_ILi64EEEEEENS_10bfloat16_tEfNS_4arch4Sm80ELb0ELb0ELb1ELb1ELb0ELb0ELb0ELb0ELi2ELi4ELi4ELi4ELb0EEENS1_21CollectiveEpilogueBwdISA_SB_SD_Li256ELb1ELb0ELi2EEENS1_19SingleTileSchedulerILb1ELb0ELb0ELi128EEEEEEEEEvNT_6ParamsE$_ZN4cute3eso3ESOILb0ELb1EJNS_5tupleIJiNS2_IJiiEEEEEENS2_IJNS_10UnderscoreENS2_IJS5_S5_EEEEEEEEC2ERKS4_RKS7_)
        /*174a4*/ 	.word	0x00000000


	//----- nvinfo : EIATTR_FRAME_SIZE
	.align		4
.L_15910:
        /*174a8*/ 	.byte	0x04, 0x11
        /*174aa*/ 	.short	(.L_15912 - .L_15911)
	.align		4
.L_15911:
        /*174ac*/ 	.word	index@($_ZN7cutlass13device_kernelIN5flash19enable_sm80_to_sm89INS1_16FlashAttnBwdSm80INS1_25CollectiveMainloopBwdSm80ILi2ELi2EN4cute5tupleIJNS5_1CILi128EEES8_NS7_ILi64EEEEEENS_10bfloat16_tEfNS_4arch4Sm80ELb0ELb0ELb1ELb1ELb0ELb0ELb0ELb0ELi2ELi4ELi4ELi4ELb0EEENS1_21CollectiveEpilogueBwdISA_SB_SD_Li256ELb1ELb0ELi2EEENS1_19SingleTileSchedulerILb1ELb0ELb0ELi128EEEEEEEEEvNT_6ParamsE$_ZN4cute3eso3ESOILb0ELb1EJNS_5tupleIJiNS2_IJiNS_1CILi0EEEEEEEEENS2_IJNS_10UnderscoreENS2_IJS7_S7_EEEEEEEEC2ERKS6_RKS9_)
        /*174b0*/ 	.word	0x00000000


	//----- nvinfo : EIATTR_FRAME_SIZE
	.align		4
.L_15912:
        /*174b4*/ 	.byte	0x04, 0x11
        /*174b6*/ 	.short	(.L_15914 - .L_15913)
	.align		4
.L_15913:
        /*174b8*/ 	.word	index@($_ZN7cutlass13device_kernelIN5flash19enable_sm80_to_sm89INS1_16FlashAttnBwdSm80INS1_25CollectiveMainloopBwdSm80ILi2ELi2EN4cute5tupleIJNS5_1CILi128EEES8_NS7_ILi64EEEEEENS_10bfloat16_tEfNS_4arch4Sm80ELb0ELb0ELb1ELb1ELb0ELb0ELb0ELb0ELi2ELi4ELi4ELi4ELb0EEENS1_21CollectiveEpilogueBwdISA_SB_SD_Li256ELb1ELb0ELi2EEENS1_19SingleTileSchedulerILb1ELb0ELb0ELi128EEEEEEEEEvNT_6ParamsE$_ZN4cute3eso3ESOILb0ELb0EJiiiNS_1CILi72EEENS2_ILi512EEEEEC2ERKiS7_S7_RKS3_RKS4_)
        /*174bc*/ 	.word	0x00000000


	//----- nvinfo : EIATTR_FRAME_SIZE
	.align		4
.L_15914:
        /*174c0*/ 	.byte	0x04, 0x11
        /*174c2*/ 	.short	(.L_15916 - .L_15915)
	.align		4
.L_15915:
        /*174c4*/ 	.word	index@($_ZN7cutlass13device_kernelIN5flash19enable_sm80_to_sm89INS1_16FlashAttnBwdSm80INS1_25CollectiveMainloopBwdSm80ILi2ELi2EN4cute5tupleIJNS5_1CILi128EEES8_NS7_ILi64EEEEEENS_10bfloat16_tEfNS_4arch4Sm80ELb0ELb0ELb1ELb1ELb0ELb0ELb0ELb0ELi2ELi4ELi4ELi4ELb0EEENS1_21CollectiveEpilogueBwdISA_SB_SD_Li256ELb1ELb0ELi2EEENS1_19SingleTileSchedulerILb1ELb0ELb0ELi128EEEEEEEEEvNT_6ParamsE$_ZN4cute3eso3ESOILb0ELb0EJiiiNS_1CILi144EEENS2_ILi512EEEEEC2ERKiS7_S7_RKS3_RKS4_)
        /*174c8*/ 	.word	0x00000000


	//----- nvinfo : EIATTR_FRAME_SIZE
	.align		4
.L_15916:
        /*174cc*/ 	.byte	0x04, 0x11
        /*174ce*/ 	.short	(.L_15918 - .L_15917)
	.align		4
.L_15917:
        /*174d0*/ 	.word	index@($_ZN7cutlass13device_kernelIN5flash19enable_sm80_to_sm89INS1_16FlashAttnBwdSm80INS1_25CollectiveMainloopBwdSm80ILi2ELi2EN4cute5tupleIJNS5_1CILi128EEES8_NS7_ILi64EEEEEENS_10bfloat16_tEfNS_4arch4Sm80ELb0ELb0ELb1ELb1ELb0ELb0ELb0ELb0ELi2ELi4ELi4ELi4ELb0EEENS1_21CollectiveEpilogueBwdISA_SB_SD_Li256ELb1ELb0ELi2EEENS1_19SingleTileSchedulerILb1ELb0ELb0ELi128EEEEEEEEEvNT_6ParamsE$_ZN4cute3eso3ESOILb0ELb0EJiiiNS_1CILi0EEEEEC2ERKiS6_S6_RKS3_)
        /*174d4*/ 	.word	0x00000000


	//----- nvinfo : EIATTR_FRAME_SIZE
	.align		4
.L_15918:
        /*174d8*/ 	.byte	0x04, 0x11
        /*174da*/ 	.short	(.L_15920 - .L_15919)
	.align		4
.L_15919:
        /*174dc*/ 	.word	index@($_ZN7cutlass13device_kernelIN5flash19enable_sm80_to_sm89INS1_16FlashAttnBwdSm80INS1_25CollectiveMainloopBwdSm80ILi2ELi2EN4cute5tupleIJNS5_1CILi128EEES8_NS7_ILi64EEEEEENS_10bfloat16_tEfNS_4arch4Sm80ELb0ELb0ELb1ELb1ELb0ELb0ELb0ELb0ELi2ELi4ELi4ELi4ELb0EEENS1_21CollectiveEpilogueBwdISA_SB_SD_Li256ELb1ELb0ELi2EEENS1_19SingleTileSchedulerILb1ELb0ELb0ELi128EEEEEEEEEvNT_6ParamsE$_ZN4cute3eso3ESOILb0ELb0EJiiiEEC2ERKiS4_S4_)
        /*174e0*/ 	.word	0x00000000


	//----- nvinfo : EIATTR_FRAME_SIZE
	.align		4
.L_15920:
        /*174e4*/ 	.byte	0x04, 0x11
        /*174e6*/ 	.short	(.L_15922 - .L_15921)
	.align		4
.L_15921:
        /*174e8*/ 	.word	index@($_ZN7cutlass13device_kernelIN5flash19enable_sm80_to_sm89INS1_16FlashAttnBwdSm80INS1_25CollectiveMainloopBwdSm80ILi2ELi2EN4cute5tupleIJNS5_1CILi128EEES8_NS7_ILi64EEEEEENS_10bfloat16_tEfNS_4arch4Sm80ELb0ELb0ELb1ELb1ELb0ELb0ELb0ELb0ELi2ELi4ELi4ELi4ELb0EEENS1_21CollectiveEpilogueBwdISA_SB_SD_Li256ELb1ELb0ELi2EEENS1_19SingleTileSchedulerILb1ELb0ELb0ELi128EEEEEEEEEvNT_6ParamsE$_ZN4cute3eso3ESOILb0ELb0EJiiNS_1CILi8192EEEEEC2ERKiS6_RKS3_)
        /*174ec*/ 	.word	0x00000000


	//----- nvinfo : EIATTR_FRAME_SIZE
	.align		4
.L_15922:
        /*174f0*/ 	.byte	0x04, 0x11
        /*174f2*/ 	.short	(.L_15924 - .L_15923)
	.align		4
.L_15923:
        /*174f4*/ 	.word	index@($_ZN7cutlass13device_kernelIN5flash19enable_sm80_to_sm89INS1_16FlashAttnBwdSm80INS1_25CollectiveMainloopBwdSm80ILi2ELi2EN4cute5tupleIJNS5_1CILi128EEES8_NS7_ILi64EEEEEENS_10bfloat16_tEfNS_4arch4Sm80ELb0ELb0ELb1ELb1ELb0ELb0ELb0ELb0ELi2ELi4ELi4ELi4ELb0EEENS1_21CollectiveEpilogueBwdISA_SB_SD_Li256ELb1ELb0ELi2EEENS1_19SingleTileSchedulerILb1ELb0ELb0ELi128EEEEEEEEEvNT_6ParamsE$_ZN4cute3eso3ESOILb0ELb0EJiiNS_1CILi72EEENS2_ILi512EEEEEC2ERKiS7_RKS3_RKS4_)
        /*174f8*/ 	.word	0x00000000


	//----- nvinfo : EIATTR_FRAME_SIZE
	.align		4
.L_15924:
        /*174fc*/ 	.byte	0x04, 0x11
        /*174fe*/ 	.short	(.L_15926 - .L_15925)
	.align		4
.L_15925:
        /*17500*/ 	.word	index@($_ZN7cutlass13device_kernelIN5flash19enable_sm80_to_sm89INS1_16FlashAttnBwdSm80INS1_25CollectiveMainloopBwdSm80ILi2ELi2EN4cute5tupleIJNS5_1CILi128EEES8_NS7_ILi64EEEEEENS_10bfloat16_tEfNS_4arch4Sm80ELb0ELb0ELb1ELb1ELb0ELb0ELb0ELb0ELi2ELi4ELi4ELi4ELb0EEENS1_21CollectiveEpilogueBwdISA_SB_SD_Li256ELb1ELb0ELi2EEENS1_19SingleTileSchedulerILb1ELb0ELb0ELi128EEEEEEEEEvNT_6ParamsE$_ZN4cute3eso3ESOILb0ELb0EJiiNS_1CILi144EEENS2_ILi512EEEEEC2ERKiS7_RKS3_RKS4_)
        /*17504*/ 	.word	0x00000000


	//----- nvinfo : EIATTR_FRAME_SIZE
	.align		4
.L_15926:
        /*17508*/ 	.byte	0x04, 0x11
        /*1750a*/ 	.short	(.L_15928 - .L_15927)
	.align		4
.L_15927:
        /*1750c*/ 	.word	index@($_ZN7cutlass13device_kernelIN5flash19enable_sm80_to_sm89INS1_16FlashAttnBwdSm80INS1_25CollectiveMainloopBwdSm80ILi2ELi2EN4cute5tupleIJNS5_1CILi128EEES8_NS7_ILi64EEEEEENS_10bfloat16_tEfNS_4arch4Sm80ELb0ELb0ELb1ELb1ELb0ELb0ELb0ELb0ELi2ELi4ELi4ELi4ELb0EEENS1_21CollectiveEpilogueBwdISA_SB_SD_Li256ELb1ELb0ELi2EEENS1_19SingleTileSchedulerILb1ELb0ELb0ELi128EEEEEEEEEvNT_6ParamsE$_ZN4cute3eso3ESOILb0ELb0EJiiNS_1CILi1024EEEEEC2ERKiS6_RKS3_)
        /*17510*/ 	.word	0x00000000


	//----- nvinfo : EIATTR_FRAME_SIZE
	.align		4
.L_15928:
        /*17514*/ 	.byte	0x04, 0x11
        /*17516*/ 	.short	(.L_15930 - .L_15929)
	.align		4
.L_15929:
        /*17518*/ 	.word	index@($_ZN7cutlass13device_kernelIN5flash19enable_sm80_to_sm89INS1_16FlashAttnBwdSm80INS1_25CollectiveMainloopBwdSm80ILi2ELi2EN4cute5tupleIJNS5_1CILi128EEES8_NS7_ILi64EEEEEENS_10bfloat16_tEfNS_4arch4Sm80ELb0ELb0ELb1ELb1ELb0ELb0ELb0ELb0ELi2ELi4ELi4ELi4ELb0EEENS1_21CollectiveEpilogueBwdISA_SB_SD_Li256ELb1ELb0ELi2EEENS1_19SingleTileSchedulerILb1ELb0ELb0ELi128EEEEEEEEEvNT_6ParamsE$_ZN4cute3eso3ESOILb0ELb0EJiiNS_1CILi0EEEEEC2ERKiS6_RKS3_)
        /*1751c*/ 	.word	0x00000000


	//----- nvinfo : EIATTR_FRAME_SIZE
	.align		4
.L_15930:
        /*17520*/ 	.byte	0x04, 0x11
        /*17522*/ 	.short	(.L_15932 - .L_15931)
	.align		4
.L_15931:
        /*17524*/ 	.word	index@($_ZN7cutlass13device_kernelIN5flash19enable_sm80_to_sm89INS1_16FlashAttnBwdSm80INS1_25CollectiveMainloopBwdSm80ILi2ELi2EN4cute5tupleIJNS5_1CILi128EEES8_NS7_ILi64EEEEEENS_10bfloat16_tEfNS_4arch4Sm80ELb0ELb0ELb1ELb1ELb0ELb0ELb0ELb0ELi2ELi4ELi4ELi4ELb0EEENS1_21CollectiveEpilogueBwdISA_SB_SD_Li256ELb1ELb0ELi2EEENS1_19SingleTileSchedulerILb1ELb0ELb0ELi128EEEEEEEEEvNT_6ParamsE$_ZN4cute3eso3ESOILb0ELb0EJiiEEC2ERKiS4_)
        /*17528*/ 	.word	0x00000000


	//----- nvinfo : EIATTR_FRAME_SIZE
	.align		4
.L_15932:
        /*1752c*/ 	.byte	0x04, 0x11
        /*1752e*/ 	.short	(.L_15934 - .L_15933)
	.align		4
.L_15933:
        /*17530*/ 	.word	index@($_ZN7cutlass13device_kernelIN5flash19enable_sm80_to_sm89INS1_16FlashAttnBwdSm80INS1_25CollectiveMainloopBwdSm80ILi2ELi2EN4cute5tupleIJNS5_1CILi128EEES8_NS7_ILi64EEEEEENS_10bfloat16_tEfNS_4arch4Sm80ELb0ELb0ELb1ELb1ELb0ELb0ELb0ELb0ELi2ELi4ELi4ELi4ELb0EEENS1_21CollectiveEpilogueBwdISA_SB_SD_Li256ELb1ELb0ELi2EEENS1_19SingleTileSchedulerILb1ELb0ELb0ELi128EEEEEEEEEvNT_6ParamsE$_ZN4cute3eso3ESOILb0ELb0EJiNS_5tupleIJiiEEEEEC2ERKiRKS3_)
        /*17534*/ 	.word	0x00000000


	//----- nvinfo : EIATTR_FRAME_SIZE
	.align		4
.L_15934:
        /*17538*/ 	.byte	0x04, 0x11
        /*1753a*/ 	.short	(.L_15936 - .L_15935)
	.align		4
.L_15935:
        /*1753c*/ 	.word	index@($_ZN7cutlass13device_kernelIN5flash19enable_sm80_to_sm89INS1_16FlashAttnBwdSm80INS1_25CollectiveMainloopBwdSm80ILi2ELi2EN4cute5tupleIJNS5_1CILi128EEES8_NS7_ILi64EEEEEENS_10bfloat16_tEfNS_4arch4Sm80ELb0ELb0ELb1ELb1ELb0ELb0ELb0ELb0ELi2ELi4ELi4ELi4ELb0EEENS1_21CollectiveEpilogueBwdISA_SB_SD_Li256ELb1ELb0ELi2EEENS1_19SingleTileSchedulerILb1ELb0ELb0ELi128EEEEEEEEEvNT_6ParamsE$_ZN4cute3eso3ESOILb0ELb0EJiNS_5tupleIJiNS_1CILi0EEEEEEEEC2ERKiRKS5_)
        /*17540*/ 	.word	0x00000000


	//----- nvinfo : EIATTR_FRAME_SIZE
	.align		4
.L_15936:
        /*17544*/ 	.byte	0x04, 0x11
        /*17546*/ 	.short	(.L_15938 - .L_15937)
	.align		4
.L_15937:
        /*17548*/ 	.word	index@($_ZN7cutlass13device_kernelIN5flash19enable_sm80_to_sm89INS1_16FlashAttnBwdSm80INS1_25CollectiveMainloopBwdSm80ILi2ELi2EN4cute5tupleIJNS5_1CILi128EEES8_NS7_ILi64EEEEEENS_10bfloat16_tEfNS_4arch4Sm80ELb0ELb0ELb1ELb1ELb0ELb0ELb0ELb0ELi2ELi4ELi4ELi4ELb0EEENS1_21CollectiveEpilogueBwdISA_SB_SD_Li256ELb1ELb0ELi2EEENS1_19SingleTileSchedulerILb1ELb0ELb0ELi128EEEEEEEEEvNT_6ParamsE$_ZN4cute3eso3ESOILb0ELb0EJNS_6LayoutINS_5tupleIJNS3_IJNS_1CILi8EEENS4_ILi1EEEEEENS4_ILi4EEES6_EEENS3_IJNS3_IJS6_NS4_ILi0EEEEEElSA_EEEEElEEC2ERKSD_RKl)
        /*1754c*/ 	.word	0x00000000


	//----- nvinfo : EIATTR_FRAME_SIZE
	.align		4
.L_15938:
        /*17550*/ 	.byte	0x04, 0x11
        /*17552*/ 	.short	(.L_15940 - .L_15939)
	.align		4
.L_15939:
        /*17554*/ 	.word	index@($_ZN7cutlass13device_kernelIN5flash19enable_sm80_to_sm89INS1_16FlashAttnBwdSm80INS1_25CollectiveMainloopBwdSm80ILi2ELi2EN4cute5tupleIJNS5_1CILi128EEES8_NS7_ILi64EEEEEENS_10bfloat16_tEfNS_4arch4Sm80ELb0ELb0ELb1ELb1ELb0ELb0ELb0ELb0ELi2ELi4ELi4ELi4ELb0EEENS1_21CollectiveEpilogueBwdISA_SB_SD_Li256ELb1ELb0ELi2EEENS1_19SingleTileSchedulerILb1ELb0ELb0ELi128EEEEEEEEEvNT_6ParamsE$_ZN4cute3eso3ESOILb0ELb0EJNS_6LayoutINS_5tupleIJNS3_IJNS_1CILi8EEENS4_ILi1EEEEEENS4_ILi4EEES6_EEENS3_IJNS3_IJS6_NS4_ILi0EEEEEElSA_EEEEENS_10ViewEngineINS_8gmem_ptrIPKN7cutlass10bfloat16_tEEEEEEEC2ERKSD_RKSL_)
        /*17558*/ 	.word	0x00000000


	//----- nvinfo : EIATTR_FRAME_SIZE
	.align		4
.L_15940:
        /*1755c*/ 	.byte	0x04, 0x11
        /*1755e*/ 	.short	(.L_15942 - .L_15941)
	.align		4
.L_15941:
        /*17560*/ 	.word	index@($_ZN7cutlass13device_kernelIN5flash19enable_sm80_to_sm89INS1_16FlashAttnBwdSm80INS1_25CollectiveMainloopBwdSm80ILi2ELi2EN4cute5tupleIJNS5_1CILi128EEES8_NS7_ILi64EEEEEENS_10bfloat16_tEfNS_4arch4Sm80ELb0ELb0ELb1ELb1ELb0ELb0ELb0ELb0ELi2ELi4ELi4ELi4ELb0EEENS1_21CollectiveEpilogueBwdISA_SB_SD_Li256ELb1ELb0ELi2EEENS1_19SingleTileSchedulerILb1ELb0ELb0ELi128EEEEEEEEEvNT_6ParamsE$_ZN4cute3eso3ESOILb0ELb0EJNS_6LayoutINS_5tupleIJNS3_IJNS_1CILi8EEENS4_ILi1EEEEEENS4_ILi2EEES5_EEENS3_IJNS3_IJS6_NS4_ILi0EEEEEEiNS4_ILi1024EEEEEEEEiEEC2ERKSE_RKi)
        /*17564*/ 	.word	0x00000000


	//----- nvinfo : EIATTR_FRAME_SIZE
	.align		4
.L_15942:
        /*17568*/ 	.byte	0x04, 0x11
        /*1756a*/ 	.short	(.L_15944 - .L_15943)
	.align		4
.L_15943:
        /*1756c*/ 	.word	index@($_ZN7cutlass13device_kernelIN5flash19enable_sm80_to_sm89INS1_16FlashAttnBwdSm80INS1_25CollectiveMainloopBwdSm80ILi2ELi2EN4cute5tupleIJNS5_1CILi128EEES8_NS7_ILi64EEEEEENS_10bfloat16_tEfNS_4arch4Sm80ELb0ELb0ELb1ELb1ELb0ELb0ELb0ELb0ELi2ELi4ELi4ELi4ELb0EEENS1_21CollectiveEpilogueBwdISA_SB_SD_Li256ELb1ELb0ELi2EEENS1_19SingleTileSchedulerILb1ELb0ELb0ELi128EEEEEEEEEvNT_6ParamsE$_ZN4cute3eso3ESOILb0ELb0EJNS_6LayoutINS_5tupleIJNS3_IJNS_1CILi8EEENS4_ILi1EEEEEENS4_ILi2EEES5_EEENS3_IJNS3_IJS6_NS4_ILi0EEEEEEiNS4_ILi1024EEEEEEEENS_10ViewEngineINS_8smem_ptrIPN7cutlass10bfloat16_tEEEEEEEC2ERKSE_RKSL_)
        /*17570*/ 	.word	0x00000000


	//----- nvinfo : EIATTR_FRAME_SIZE
	.align		4
.L_15944:
        /*17574*/ 	.byte	0x04, 0x11
        /*17576*/ 	.short	(.L_15946 - .L_15945)
	.align		4
.L_15945:
        /*17578*/ 	.word	index@($_ZN7cutlass13device_kernelIN5flash19enable_sm80_to_sm89INS1_16FlashAttnBwdSm80INS1_25CollectiveMainloopBwdSm80ILi2ELi2EN4cute5tupleIJNS5_1CILi128EEES8_NS7_ILi64EEEEEENS_10bfloat16_tEfNS_4arch4Sm80ELb0ELb0ELb1ELb1ELb0ELb0ELb0ELb0ELi2ELi4ELi4ELi4ELb0EEENS1_21CollectiveEpilogueBwdISA_SB_SD_Li256ELb1ELb0ELi2EEENS1_19SingleTileSchedulerILb1ELb0ELb0ELi128EEEEEEEEEvNT_6ParamsE$_ZN4cute3eso3ESOILb0ELb0EJNS_6LayoutINS_5tupleIJNS3_IJNS_1CILi8EEENS4_ILi1EEEEEENS4_ILi2EEENS3_IJS8_S8_EEEEEENS3_IJNS3_IJS6_NS4_ILi0EEEEEENS4_ILi4096EEENS3_IJiiEEEEEEEEiEEC2ERKSG_RKi)
        /*1757c*/ 	.word	0x00000000


	//----- nvinfo : EIATTR_FRAME_SIZE
	.align		4
.L_15946:
        /*17580*/ 	.byte	0x04, 0x11
        /*17582*/ 	.short	(.L_15948 - .L_15947)
	.align		4
.L_15947:
        /*17584*/ 	.word	index@($_ZN7cutlass13device_kernelIN5flash19enable_sm80_to_sm89INS1_16FlashAttnBwdSm80INS1_25CollectiveMainloopBwdSm80ILi2ELi2EN4cute5tupleIJNS5_1CILi128EEES8_NS7_ILi64EEEEEENS_10bfloat16_tEfNS_4arch4Sm80ELb0ELb0ELb1ELb1ELb0ELb0ELb0ELb0ELi2ELi4ELi4ELi4ELb0EEENS1_21CollectiveEpilogueBwdISA_SB_SD_Li256ELb1ELb0ELi2EEENS1_19SingleTileSchedulerILb1ELb0ELb0ELi128EEEEEEEEEvNT_6ParamsE$_ZN4cute3eso3ESOILb0ELb0EJNS_6LayoutINS_5tupleIJNS3_IJNS_1CILi8EEENS4_ILi1EEEEEENS4_ILi2EEENS3_IJS8_S8_EEEEEENS3_IJNS3_IJS6_NS4_ILi0EEEEEENS4_ILi4096EEENS3_IJiiEEEEEEEENS_10ViewEngineINS_8smem_ptrIPN7cutlass10bfloat16_tEEEEEEEC2ERKSG_RKSN_)
        /*17588*/ 	.word	0x00000000


	//----- nvinfo : EIATTR_FRAME_SIZE
	.align		4
.L_15948:
        /*1758c*/ 	.byte	0x04, 0x11
        /*1758e*/ 	.short	(.L_15950 - .L_15949)
	.align		4
.L_15949:
        /*17590*/ 	.word	index@($_ZN7cutlass13device_kernelIN5flash19enable_sm80_to_sm89INS1_16FlashAttnBwdSm80INS1_25CollectiveMainloopBwdSm80ILi2ELi2EN4cute5tupleIJNS5_1CILi128EEES8_NS7_ILi64EEEEEENS_10bfloat16_tEfNS_4arch4Sm80ELb0ELb0ELb1ELb1ELb0ELb0ELb0ELb0ELi2ELi4ELi4ELi4ELb0EEENS1_21CollectiveEpilogueBwdISA_SB_SD_Li256ELb1ELb0ELi2EEENS1_19SingleTileSchedulerILb1ELb0ELb0ELi128EEEEEEEEEvNT_6ParamsE$_ZN4cute3eso3ESOILb0ELb0EJNS_6LayoutINS_5tupleIJNS3_IJNS_1CILi8EEENS4_ILi1EEEEEENS4_ILi2EEEEEENS3_IJNS3_IJS6_NS4_ILi0EEEEEEiEEEEEiEEC2ERKSD_RKi)
        /*17594*/ 	.word	0x00000000


	//----- nvinfo : EIATTR_FRAME_SIZE
	.align		4
.L_15950:
        /*17598*/ 	.byte	0x04, 0x11
        /*1759a*/ 	.short	(.L_15952 - .L_15951)
	.align		4
.L_15951:
        /*1759c*/ 	.word	index@($_ZN7cutlass13device_kernelIN5flash19enable_sm80_to_sm89INS1_16FlashAttnBwdSm80INS1_25CollectiveMainloopBwdSm80ILi2ELi2EN4cute5tupleIJNS5_1CILi128EEES8_NS7_ILi64EEEEEENS_10bfloat16_tEfNS_4arch4Sm80ELb0ELb0ELb1ELb1ELb0ELb0ELb0ELb0ELi2ELi4ELi4ELi4ELb0EEENS1_21CollectiveEpilogueBwdISA_SB_SD_Li256ELb1ELb0ELi2EEENS1_19SingleTileSchedulerILb1ELb0ELb0ELi128EEEEEEEEEvNT_6ParamsE$_ZN4cute3eso3ESOILb0ELb0EJNS_6LayoutINS_5tupleIJNS3_IJNS_1CILi8EEENS4_ILi1EEEEEENS4_ILi2EEEEEENS3_IJNS3_IJS6_NS4_ILi0EEEEEEiEEEEENS_10ViewEngineINS_8smem_ptrIPN7cutlass10bfloat16_tEEEEEEEC2ERKSD_RKSK_)
        /*175a0*/ 	.word	0x00000000


	//----- nvinfo : EIATTR_FRAME_SIZE
	.align		4
.L_15952:
        /*175a4*/ 	.byte	0x04, 0x11
        /*175a6*/ 	.short	(.L_15954 - .L_15953)
	.align		4
.L_15953:
        /*175a8*/ 	.word	index@($_ZN7cutlass13device_kernelIN5flash19enable_sm80_to_sm89INS1_16FlashAttnBwdSm80INS1_25CollectiveMainloopBwdSm80ILi2ELi2EN4cute5tupleIJNS5_1CILi128EEES8_NS7_ILi64EEEEEENS_10bfloat16_tEfNS_4arch4Sm80ELb0ELb0ELb1ELb1ELb0ELb0ELb0ELb0ELi2ELi4ELi4ELi4ELb0EEENS1_21CollectiveEpilogueBwdISA_SB_SD_Li256ELb1ELb0ELi2EEENS1_19SingleTileSchedulerILb1ELb0ELb0ELi128EEEEEEEEEvNT_6ParamsE$_ZN4cute3eso3ESOILb0ELb0EJNS_6LayoutINS_5tupleIJNS3_IJNS_1CILi8EEENS4_ILi1EEEEEENS3_IJNS4_ILi2EEEEEEEEENS3_IJNS3_IJS6_NS4_ILi0EEEEEENS3_IJiEEEEEEEENS_10ViewEngineINS_8smem_ptrIPN7cutlass10bfloat16_tEEEEEEEC2ERKSF_RKSM_)
        /*175ac*/ 	.word	0x00000000


	//----- nvinfo : EIATTR_FRAME_SIZE
	.align		4
.L_15954:
        /*175b0*/ 	.byte	0x04, 0x11
        /*175b2*/ 	.short	(.L_15956 - .L_15955)
	.align		4
.L_15955:
        /*175b4*/ 	.word	index@($_ZN7cutlass13device_kernelIN5flash19enable_sm80_to_sm89INS1_16FlashAttnBwdSm80INS1_25CollectiveMainloopBwdSm80ILi2ELi2EN4cute5tupleIJNS5_1CILi128EEES8_NS7_ILi64EEEEEENS_10bfloat16_tEfNS_4arch4Sm80ELb0ELb0ELb1ELb1ELb0ELb0ELb0ELb0ELi2ELi4ELi4ELi4ELb0EEENS1_21CollectiveEpilogueBwdISA_SB_SD_Li256ELb1ELb0ELi2EEENS1_19SingleTileSchedulerILb1ELb0ELb0ELi128EEEEEEEEEvNT_6ParamsE$_ZN4cute3eso3ESOILb0ELb0EJNS_6LayoutINS_5tupleIJNS3_IJNS_1CILi2EEES5_S5_EEES5_NS3_IJS5_S5_EEEEEENS3_IJNS3_IJNS4_ILi1EEENS4_ILi512EEEiEEENS4_ILi4096EEENS3_IJiiEEEEEEEEjEEC2ERKSF_RKj)
        /*175b8*/ 	.word	0x00000000


	//----- nvinfo : EIATTR_FRAME_SIZE
	.align		4
.L_15956:
        /*175bc*/ 	.byte	0x04, 0x11
        /*175be*/ 	.short	(.L_15958 - .L_15957)
	.align		4
.L_15957:
        /*175c0*/ 	.word	index@($_ZN7cutlass13device_kernelIN5flash19enable_sm80_to_sm89INS1_16FlashAttnBwdSm80INS1_25CollectiveMainloopBwdSm80ILi2ELi2EN4cute5tupleIJNS5_1CILi128EEES8_NS7_ILi64EEEEEENS_10bfloat16_tEfNS_4arch4Sm80ELb0ELb0ELb1ELb1ELb0ELb0ELb0ELb0ELi2ELi4ELi4ELi4ELb0EEENS1_21CollectiveEpilogueBwdISA_SB_SD_Li256ELb1ELb0ELi2EEENS1_19SingleTileSchedulerILb1ELb0ELb0ELi128EEEEEEEEEvNT_6ParamsE$_ZN4cute3eso3ESOILb0ELb0EJNS_6LayoutINS_5tupleIJNS3_IJNS_1CILi2EEES5_S5_EEES5_NS3_IJS5_S5_EEEEEENS3_IJNS3_IJNS4_ILi1EEENS4_ILi512EEEiEEENS4_ILi4096EEENS3_IJiiEEEEEEEENS_10ViewEngineINS_8smem_ptrIPN7cutlass10bfloat16_tEEEEEEEC2ERKSF_RKSM_)
        /*175c4*/ 	.word	0x00000000


	//----- nvinfo : EIATTR_FRAME_SIZE
	.align		4
.L_15958:
        /*175c8*/ 	.byte	0x04, 0x11
        /*175ca*/ 	.short	(.L_15960 - .L_15959)
	.align		4
.L_15959:
        /*175cc*/ 	.word	index@($_ZN7cutlass13device_kernelIN5flash19enable_sm80_to_sm89INS1_16FlashAttnBwdSm80INS1_25CollectiveMainloopBwdSm80ILi2ELi2EN4cute5tupleIJNS5_1CILi128EEES8_NS7_ILi64EEEEEENS_10bfloat16_tEfNS_4arch4Sm80ELb0ELb0ELb1ELb1ELb0ELb0ELb0ELb0ELi2ELi4ELi4ELi4ELb0EEENS1_21CollectiveEpilogueBwdISA_SB_SD_Li256ELb1ELb0ELi2EEENS1_19SingleTileSchedulerILb1ELb0ELb0ELi128EEEEEEEEEvNT_6ParamsE$_ZN4cute3eso3ESOILb0ELb0EJNS_6LayoutINS_5tupleIJNS3_IJNS_1CILi2EEES5_S5_EEES5_NS3_IJNS3_IJS5_S5_EEES5_EEEEEENS3_IJNS3_IJNS4_ILi1EEENS4_ILi512EEEiEEENS4_ILi4096EEENS3_IJNS3_IJiiEEENS4_ILi8192EEEEEEEEEEEjEEC2ERKSI_RKj)
        /*175d0*/ 	.word	0x00000000


	//----- nvinfo : EIATTR_FRAME_SIZE
	.align		4
.L_15960:
        /*175d4*/ 	.byte	0x04, 0x11
        /*175d6*/ 	.short	(.L_15962 - .L_15961)
	.align		4
.L_15961:
        /*175d8*/ 	.word	index@($_ZN7cutlass13device_kernelIN5flash19enable_sm80_to_sm89INS1_16FlashAttnBwdSm80INS1_25CollectiveMainloopBwdSm80ILi2ELi2EN4cute5tupleIJNS5_1CILi128EEES8_NS7_ILi64EEEEEENS_10bfloat16_tEfNS_4arch4Sm80ELb0ELb0ELb1ELb1ELb0ELb0ELb0ELb0ELi2ELi4ELi4ELi4ELb0EEENS1_21CollectiveEpilogueBwdISA_SB_SD_Li256ELb1ELb0ELi2EEENS1_19SingleTileSchedulerILb1ELb0ELb0ELi128EEEEEEEEEvNT_6ParamsE$_ZN4cute3eso3ESOILb0ELb0EJNS_6LayoutINS_5tupleIJNS3_IJNS_1CILi2EEES5_S5_EEES5_NS3_IJNS3_IJS5_S5_EEES5_EEEEEENS3_IJNS3_IJNS4_ILi1EEENS4_ILi512EEEiEEENS4_ILi4096EEENS3_IJNS3_IJiiEEENS4_ILi8192EEEEEEEEEEENS_10ViewEngineINS_8smem_ptrIPN7cutlass10bfloat16_tEEEEEEEC2ERKSI_RKSP_)
        /*175dc*/ 	.word	0x00000000


	//----- nvinfo : EIATTR_FRAME_SIZE
	.align		4
.L_15962:
        /*175e0*/ 	.byte	0x04, 0x11
        /*175e2*/ 	.short	(.L_15964 - .L_15963)
	.align		4
.L_15963:
        /*175e4*/ 	.word	index@($_ZN7cutlass13device_kernelIN5flash19enable_sm80_to_sm89INS1_16FlashAttnBwdSm80INS1_25CollectiveMainloopBwdSm80ILi2ELi2EN4cute5tupleIJNS5_1CILi128EEES8_NS7_ILi64EEEEEENS_10bfloat16_tEfNS_4arch4Sm80ELb0ELb0ELb1ELb1ELb0ELb0ELb0ELb0ELi2ELi4ELi4ELi4ELb0EEENS1_21CollectiveEpilogueBwdISA_SB_SD_Li256ELb1ELb0ELi2EEENS1_19SingleTileSchedulerILb1ELb0ELb0ELi128EEEEEEEEEvNT_6ParamsE$_ZN4cute3eso3ESOILb0ELb0EJNS_6LayoutINS_5tupleIJNS3_IJNS_1CILi2EEES5_EEES6_NS4_ILi8EEEEEENS3_IJNS3_IJiNS4_ILi512EEEEEENS3_IJiiEEENS4_ILi1024EEEEEEEEjEEC2ERKSE_RKj)
        /*175e8*/ 	.word	0x00000000


	//----- nvinfo : EIATTR_FRAME_SIZE
	.align		4
.L_15964:
        /*175ec*/ 	.byte	0x04, 0x11
        /*175ee*/ 	.short	(.L_15966 - .L_15965)
	.align		4
.L_15965:
        /*175f0*/ 	.word	index@($_ZN7cutlass13device_kernelIN5flash19enable_sm80_to_sm89INS1_16FlashAttnBwdSm80INS1_25CollectiveMainloopBwdSm80ILi2ELi2EN4cute5tupleIJNS5_1CILi128EEES8_NS7_ILi64EEEEEENS_10bfloat16_tEfNS_4arch4Sm80ELb0ELb0ELb1ELb1ELb0ELb0ELb0ELb0ELi2ELi4ELi4ELi4ELb0EEENS1_21CollectiveEpilogueBwdISA_SB_SD_Li256ELb1ELb0ELi2EEENS1_19SingleTileSchedulerILb1ELb0ELb0ELi128EEEEEEEEEvNT_6ParamsE$_ZN4cute3eso3ESOILb0ELb0EJNS_6LayoutINS_5tupleIJNS3_IJNS_1CILi2EEES5_EEES6_NS4_ILi8EEEEEENS3_IJNS3_IJiNS4_ILi512EEEEEENS3_IJiiEEENS4_ILi1024EEEEEEEENS_10ViewEngineINS_8smem_ptrIPN7cutlass10bfloat16_tEEEEEEEC2ERKSE_RKSL_)
        /*175f4*/ 	.word	0x00000000


	//----- nvinfo : EIATTR_FRAME_SIZE
	.align		4
.L_15966:
        /*175f8*/ 	.byte	0x04, 0x11
        /*175fa*/ 	.short	(.L_15968 - .L_15967)
	.align		4
.L_15967:
        /*175fc*/ 	.word	index@($_ZN7cutlass13device_kernelIN5flash19enable_sm80_to_sm89INS1_16FlashAttnBwdSm80INS1_25CollectiveMainloopBwdSm80ILi2ELi2EN4cute5tupleIJNS5_1CILi128EEES8_NS7_ILi64EEEEEENS_10bfloat16_tEfNS_4arch4Sm80ELb0ELb0ELb1ELb1ELb0ELb0ELb0ELb0ELi2ELi4ELi4ELi4ELb0EEENS1_21CollectiveEpilogueBwdISA_SB_SD_Li256ELb1ELb0ELi2EEENS1_19SingleTileSchedulerILb1ELb0ELb0ELi128EEEEEEEEEvNT_6ParamsE$_ZN4cute3eso3ESOILb0ELb0EJNS_6LayoutINS_5tupleIJNS3_IJNS_1CILi2EEES5_EEENS4_ILi8EEES6_EEENS3_IJNS3_IJNS4_ILi1EEEiEEENS4_ILi1024EEENS3_IJiiEEEEEEEEjEEC2ERKSE_RKj)
        /*17600*/ 	.word	0x00000000


	//----- nvinfo : EIATTR_FRAME_SIZE
	.align		4
.L_15968:
        /*17604*/ 	.byte	0x04, 0x11
        /*17606*/ 	.short	(.L_15970 - .L_15969)
	.align		4
.L_15969:
        /*17608*/ 	.word	index@($_ZN7cutlass13device_kernelIN5flash19enable_sm80_to_sm89INS1_16FlashAttnBwdSm80INS1_25CollectiveMainloopBwdSm80ILi2ELi2EN4cute5tupleIJNS5_1CILi128EEES8_NS7_ILi64EEEEEENS_10bfloat16_tEfNS_4arch4Sm80ELb0ELb0ELb1ELb1ELb0ELb0ELb0ELb0ELi2ELi4ELi4ELi4ELb0EEENS1_21CollectiveEpilogueBwdISA_SB_SD_Li256ELb1ELb0ELi2EEENS1_19SingleTileSchedulerILb1ELb0ELb0ELi128EEEEEEEEEvNT_6ParamsE$_ZN4cute3eso3ESOILb0ELb0EJNS_6LayoutINS_5tupleIJNS3_IJNS_1CILi2EEES5_EEENS4_ILi8EEES6_EEENS3_IJNS3_IJNS4_ILi1EEEiEEENS4_ILi1024EEENS3_IJiiEEEEEEEENS_10ViewEngineINS_8smem_ptrIPN7cutlass10bfloat16_tEEEEEEEC2ERKSE_RKSL_)
        /*1760c*/ 	.word	0x00000000


	//----- nvinfo : EIATTR_FRAME_SIZE
	.align		4
.L_15970:
        /*17610*/ 	.byte	0x04, 0x11
        /*17612*/ 	.short	(.L_15972 - .L_15971)
	.align		4
.L_15971:
        /*17614*/ 	.word	index@($_ZN7cutlass13device_kernelIN5flash19enable_sm80_to_sm89INS1_16FlashAttnBwdSm80INS1_25CollectiveMainloopBwdSm80ILi2ELi2EN4cute5tupleIJNS5_1CILi128EEES8_NS7_ILi64EEEEEENS_10bfloat16_tEfNS_4arch4Sm80ELb0ELb0ELb1ELb1ELb0ELb0ELb0ELb0ELi2ELi4ELi4ELi4ELb0EEENS1_21CollectiveEpilogueBwdISA_SB_SD_Li256ELb1ELb0ELi2EEENS1_19SingleTileSchedulerILb1ELb0ELb0ELi128EEEEEEEEEvNT_6ParamsE$_ZN4cute3eso3ESOILb0ELb0EJNS_6LayoutINS_5tupleIJNS3_IJNS_1CILi1EEENS3_IJS5_NS4_ILi2EEES6_EEEEEES6_NS3_IJS6_S6_EEEEEENS3_IJNS3_IJNS4_ILi0EEENS3_IJS5_NS4_ILi256EEEiEEEEEENS4_ILi2048EEENS3_IJiNS4_ILi4096EEEEEEEEEEENS_10ViewEngineINS_8smem_ptrIPjEEEEEEC2ERKSJ_RKSO_)
        /*17618*/ 	.word	0x00000000


	//----- nvinfo : EIATTR_FRAME_SIZE
	.align		4
.L_15972:
        /*1761c*/ 	.byte	0x04, 0x11
        /*1761e*/ 	.short	(.L_15974 - .L_15973)
	.align		4
.L_15973:
        /*17620*/ 	.word	index@($_ZN7cutlass13device_kernelIN5flash19enable_sm80_to_sm89INS1_16FlashAttnBwdSm80INS1_25CollectiveMainloopBwdSm80ILi2ELi2EN4cute5tupleIJNS5_1CILi128EEES8_NS7_ILi64EEEEEENS_10bfloat16_tEfNS_4arch4Sm80ELb0ELb0ELb1ELb1ELb0ELb0ELb0ELb0ELi2ELi4ELi4ELi4ELb0EEENS1_21CollectiveEpilogueBwdISA_SB_SD_Li256ELb1ELb0ELi2EEENS1_19SingleTileSchedulerILb1ELb0ELb0ELi128EEEEEEEEEvNT_6ParamsE$_ZN4cute3eso3ESOILb0ELb0EJNS_6LayoutINS_5tupleIJNS3_IJNS3_IJNS_1CILi8EEENS4_ILi1EEEEEES6_EEENS3_IJNS3_IJS6_S6_EEENS4_ILi2EEEEEEEEENS3_IJNS3_IJNS3_IJS6_NS4_ILi0EEEEEESD_EEENS3_IJNS3_IJSD_SD_EEEiEEEEEEEENS_10ViewEngineINS_8smem_ptrIPN7cutlass10bfloat16_tEEEEEEEC2ERKSJ_RKSQ_)
        /*17624*/ 	.word	0x00000000


	//----- nvinfo : EIATTR_FRAME_SIZE
	.align		4
.L_15974:
        /*17628*/ 	.byte	0x04, 0x11
        /*1762a*/ 	.short	(.L_15976 - .L_15975)
	.align		4
.L_15975:
        /*1762c*/ 	.word	index@($_ZN7cutlass13device_kernelIN5flash19enable_sm80_to_sm89INS1_16FlashAttnBwdSm80INS1_25CollectiveMainloopBwdSm80ILi2ELi2EN4cute5tupleIJNS5_1CILi128EEES8_NS7_ILi64EEEEEENS_10bfloat16_tEfNS_4arch4Sm80ELb0ELb0ELb1ELb1ELb0ELb0ELb0ELb0ELi2ELi4ELi4ELi4ELb0EEENS1_21CollectiveEpilogueBwdISA_SB_SD_Li256ELb1ELb0ELi2EEENS1_19SingleTileSchedulerILb1ELb0ELb0ELi128EEEEEEEEEvNT_6ParamsE$_ZN4cute3eso3ESOILb0ELb0EJNS_5tupleIJiiEEEiNS_1CILi0EEEEEC2ERKS3_RKiRKS5_)
        /*17630*/ 	.word	0x00000000


	//----- nvinfo : EIATTR_FRAME_SIZE
	.align		4
.L_15976:
        /*17634*/ 	.byte	0x04, 0x11
        /*17636*/ 	.short	(.L_15978 - .L_15977)
	.align		4
.L_15977:
        /*17638*/ 	.word	index@($_ZN7cutlass13device_kernelIN5flash19enable_sm80_to_sm89INS1_16FlashAttnBwdSm80INS1_25CollectiveMainloopBwdSm80ILi2ELi2EN4cute5tupleIJNS5_1CILi128EEES8_NS7_ILi64EEEEEENS_10bfloat16_tEfNS_4arch4Sm80ELb0ELb0ELb1ELb1ELb0ELb0ELb0ELb0ELi2ELi4ELi4ELi4ELb0EEENS1_21CollectiveEpilogueBwdISA_SB_SD_Li256ELb1ELb0ELi2EEENS1_19SingleTileSchedulerILb1ELb0ELb0ELi128EEEEEEEEEvNT_6ParamsE$_ZN4cute3eso3ESOILb0ELb0EJNS_5tupleIJiNS_1CILi512EEEEEENS2_IJiiEEENS3_ILi1024EEEEEC2ERKS5_RKS6_RKS7_)
        /*1763c*/ 	.word	0x00000000


	//----- nvinfo : EIATTR_FRAME_SIZE
	.align		4
.L_15978:
        /*17640*/ 	.byte	0x04, 0x11
        /*17642*/ 	.short	(.L_15980 - .L_15979)
	.align		4
.L_15979:
        /*17644*/ 	.word	index@($_ZN7cutlass13device_kernelIN5flash19enable_sm80_to_sm89INS1_16FlashAttnBwdSm80INS1_25CollectiveMainloopBwdSm80ILi2ELi2EN4cute5tupleIJNS5_1CILi128EEES8_NS7_ILi64EEEEEENS_10bfloat16_tEfNS_4arch4Sm80ELb0ELb0ELb1ELb1ELb0ELb0ELb0ELb0ELi2ELi4ELi4ELi4ELb0EEENS1_21CollectiveEpilogueBwdISA_SB_SD_Li256ELb1ELb0ELi2EEENS1_19SingleTileSchedulerILb1ELb0ELb0ELi128EEEEEEEEEvNT_6ParamsE$_ZN4cute3eso3ESOILb0ELb0EJNS_5tupleIJNS_1CILi1EEEiEEENS3_ILi1024EEENS2_IJiiEEEEEC2ERKS5_RKS6_RKS7_)
        /*17648*/ 	.word	0x00000000


	//----- nvinfo : EIATTR_FRAME_SIZE
	.align		4
.L_15980:
        /*1764c*/ 	.byte	0x04, 0x11
        /*1764e*/ 	.short	(.L_15982 - .L_15981)
	.align		4
.L_15981:
        /*17650*/ 	.word	index@($_ZN7cutlass13device_kernelIN5flash19enable_sm80_to_sm89INS1_16FlashAttnBwdSm80INS1_25CollectiveMainloopBwdSm80ILi2ELi2EN4cute5tupleIJNS5_1CILi128EEES8_NS7_ILi64EEEEEENS_10bfloat16_tEfNS_4arch4Sm80ELb0ELb0ELb1ELb1ELb0ELb0ELb0ELb0ELi2ELi4ELi4ELi4ELb0EEENS1_21CollectiveEpilogueBwdISA_SB_SD_Li256ELb1ELb0ELi2EEENS1_19SingleTileSchedulerILb1ELb0ELb0ELi128EEEEEEEEEvNT_6ParamsE$_ZN4cute3eso3ESOILb0ELb0EJNS_5tupleIJNS_1CILi1EEENS3_ILi512EEEiEEENS3_ILi4096EEENS2_IJiiEEEEEC2ERKS6_RKS7_RKS8_)
        /*17654*/ 	.word	0x00000000


	//----- nvinfo : EIATTR_FRAME_SIZE
	.align		4
.L_15982:
        /*17658*/ 	.byte	0x04, 0x11
        /*1765a*/ 	.short	(.L_15984 - .L_15983)
	.align		4
.L_15983:
        /*1765c*/ 	.word	index@($_ZN7cutlass13device_kernelIN5flash19enable_sm80_to_sm89INS1_16FlashAttnBwdSm80INS1_25CollectiveMainloopBwdSm80ILi2ELi2EN4cute5tupleIJNS5_1CILi128EEES8_NS7_ILi64EEEEEENS_10bfloat16_tEfNS_4arch4Sm80ELb0ELb0ELb1ELb1ELb0ELb0ELb0ELb0ELi2ELi4ELi4ELi4ELb0EEENS1_21CollectiveEpilogueBwdISA_SB_SD_Li256ELb1ELb0ELi2EEENS1_19SingleTileSchedulerILb1ELb0ELb0ELi128EEEEEEEEEvNT_6ParamsE$_ZN4cute3eso3ESOILb0ELb0EJNS_5tupleIJNS_1CILi1EEENS3_ILi512EEEiEEENS3_ILi4096EEENS2_IJNS2_IJiiEEENS3_ILi8192EEEEEEEEC2ERKS6_RKS7_RKSA_)
        /*17660*/ 	.word	0x00000000


	//----- nvinfo : EIATTR_FRAME_SIZE
	.align		4
.L_15984:
        /*17664*/ 	.byte	0x04, 0x11
        /*17666*/ 	.short	(.L_15986 - .L_15985)
	.align		4
.L_15985:
        /*17668*/ 	.word	index@($_ZN7cutlass13device_kernelIN5flash19enable_sm80_to_sm89INS1_16FlashAttnBwdSm80INS1_25CollectiveMainloopBwdSm80ILi2ELi2EN4cute5tupleIJNS5_1CILi128EEES8_NS7_ILi64EEEEEENS_10bfloat16_tEfNS_4arch4Sm80ELb0ELb0ELb1ELb1ELb0ELb0ELb0ELb0ELi2ELi4ELi4ELi4ELb0EEENS1_21CollectiveEpilogueBwdISA_SB_SD_Li256ELb1ELb0ELi2EEENS1_19SingleTileSchedulerILb1ELb0ELb0ELi128EEEEEEEEEvNT_6ParamsE$_ZN4cute3eso3ESOILb0ELb0EJNS_5tupleIJNS_1CILi0EEENS2_IJNS3_ILi1EEENS3_ILi256EEEiEEEEEENS3_ILi2048EEENS2_IJiNS3_ILi4096EEEEEEEEC2ERKS8_RKS9_RKSB_)
        /*1766c*/ 	.word	0x00000000


	//----- nvinfo : EIATTR_FRAME_SIZE
	.align		4
.L_15986:
        /*17670*/ 	.byte	0x04, 0x11
        /*17672*/ 	.short	(.L_15988 - .L_15987)
	.align		4
.L_15987:
        /*17674*/ 	.word	index@($_ZN7cutlass13device_kernelIN5flash19enable_sm80_to_sm89INS1_16FlashAttnBwdSm80INS1_25CollectiveMainloopBwdSm80ILi2ELi2EN4cute5tupleIJNS5_1CILi128EEES8_NS7_ILi64EEEEEENS_10bfloat16_tEfNS_4arch4Sm80ELb0ELb0ELb1ELb1ELb0ELb0ELb0ELb0ELi2ELi4ELi4ELi4ELb0EEENS1_21CollectiveEpilogueBwdISA_SB_SD_Li256ELb1ELb0ELi2EEENS1_19SingleTileSchedulerILb1ELb0ELb0ELi128EEEEEEEEEvNT_6ParamsE$_ZN4cute3eso3ESOILb0ELb0EJNS_14ComposedLayoutINS_7SwizzleILi3ELi3ELi3EEENS_9MixedBitsILj0ELj432EEENS_6LayoutINS_5tupleIJNS8_IJNS_1CILi2EEESA_SA_EEESA_NS9_ILi8EEEEEENS8_IJNS8_IJNS9_ILi64EEESC_NS9_ILi512EEEEEENS9_ILi8192EEENS9_ILi1024EEEEEEEEEEiEEC2ERKSL_RKi)
        /*17678*/ 	.word	0x00000000


	//----- nvinfo : EIATTR_FRAME_SIZE
	.align		4
.L_15988:
        /*1767c*/ 	.byte	0x04, 0x11
        /*1767e*/ 	.short	(.L_15990 - .L_15989)
	.align		4
.L_15989:
        /*17680*/ 	.word	index@($_ZN7cutlass13device_kernelIN5flash19enable_sm80_to_sm89INS1_16FlashAttnBwdSm80INS1_25CollectiveMainloopBwdSm80ILi2ELi2EN4cute5tupleIJNS5_1CILi128EEES8_NS7_ILi64EEEEEENS_10bfloat16_tEfNS_4arch4Sm80ELb0ELb0ELb1ELb1ELb0ELb0ELb0ELb0ELi2ELi4ELi4ELi4ELb0EEENS1_21CollectiveEpilogueBwdISA_SB_SD_Li256ELb1ELb0ELi2EEENS1_19SingleTileSchedulerILb1ELb0ELb0ELi128EEEEEEEEEvNT_6ParamsE$_ZN4cute3eso3ESOILb0ELb0EJNS_14ComposedLayoutINS_7SwizzleILi3ELi3ELi3EEENS_9MixedBitsILj0ELj432EEENS_6LayoutINS_5tupleIJNS8_IJNS_1CILi2EEESA_SA_EEESA_NS9_ILi8EEEEEENS8_IJNS8_IJNS9_ILi64EEESC_NS9_ILi512EEEEEENS9_ILi8192EEENS9_ILi1024EEEEEEEEEENS_10ViewEngineINS_8smem_ptrIPN7cutlass10bfloat16_tEEEEEEEC2ERKSL_RKSS_)
        /*17684*/ 	.word	0x00000000


	//----- nvinfo : EIATTR_FRAME_SIZE
	.align		4
.L_15990:
        /*17688*/ 	.byte	0x04, 0x11
        /*1768a*/ 	.short	(.L_15992 - .L_15991)
	.align		4
.L_15991:
        /*1768c*/ 	.word	index@($_ZN7cutlass13device_kernelIN5flash19enable_sm80_to_sm89INS1_16FlashAttnBwdSm80INS1_25CollectiveMainloopBwdSm80ILi2ELi2EN4cute5tupleIJNS5_1CILi128EEES8_NS7_ILi64EEEEEENS_10bfloat16_tEfNS_4arch4Sm80ELb0ELb0ELb1ELb1ELb0ELb0ELb0ELb0ELi2ELi4ELi4ELi4ELb0EEENS1_21CollectiveEpilogueBwdISA_SB_SD_Li256ELb1ELb0ELi2EEENS1_19SingleTileSchedulerILb1ELb0ELb0ELi128EEEEEEEEEvNT_6ParamsE$_ZN4cute12iter_adaptorIPjNS_8smem_ptrIS1_EEEC2ES1_)
        /*17690*/ 	.word	0x00000000


	//----- nvinfo : EIATTR_FRAME_SIZE
	.align		4
.L_15992:
        /*17694*/ 	.byte	0x04, 0x11
        /*17696*/ 	.short	(.L_15994 - .L_15993)
	.align		4
.L_15993:
        /*17698*/ 	.word	index@($_ZN7cutlass13device_kernelIN5flash19enable_sm80_to_sm89INS1_16FlashAttnBwdSm80INS1_25CollectiveMainloopBwdSm80ILi2ELi2EN4cute5tupleIJNS5_1CILi128EEES8_NS7_ILi64EEEEEENS_10bfloat16_tEfNS_4arch4Sm80ELb0ELb0ELb1ELb1ELb0ELb0ELb0ELb0ELi2ELi4ELi4ELi4ELb0EEENS1_21CollectiveEpilogueBwdISA_SB_SD_Li256ELb1ELb0ELi2EEENS1_19SingleTileSchedulerILb1ELb0ELb0ELi128EEEEEEEEEvNT_6ParamsE$_ZN4cute12iter_adaptorIPfNS_8smem_ptrIS1_EEEC2ES1_)
        /*1769c*/ 	.word	0x00000000


	//----- nvinfo : EIATTR_FRAME_SIZE
	.align		4
.L_15994:
        /*176a0*/ 	.byte	0x04, 0x11
        /*176a2*/ 	.short	(.L_15996 - .L_15995)
	.align		4
.L_15995:
        /*176a4*/ 	.word	index@($_ZN7cutlass13device_kernelIN5flash19enable_sm80_to_sm89INS1_16FlashAttnBwdSm80INS1_25CollectiveMainloopBwdSm80ILi2ELi2EN4cute5tupleIJNS5_1CILi128EEES8_NS7_ILi64EEEEEENS_10bfloat16_tEfNS_4arch4Sm80ELb0ELb0ELb1ELb1ELb0ELb0ELb0ELb0ELi2ELi4ELi4ELi4ELb0EEENS1_21CollectiveEpilogueBwdISA_SB_SD_Li256ELb1ELb0ELi2EEENS1_19SingleTileSchedulerILb1ELb0ELb0ELi128EEEEEEEEEvNT_6ParamsE$_ZN4cute12iter_adaptorIPfNS_8gmem_ptrIS1_EEEC2ES1_)
        /*176a8*/ 	.word	0x00000000


	//----- nvinfo : EIATTR_FRAME_SIZE
	.align		4
.L_15996:
        /*176ac*/ 	.byte	0x04, 0x11
        /*176ae*/ 	.short	(.L_15998 - .L_15997)
	.align		4
.L_15997:
        /*176b0*/ 	.word	index@($_ZN7cutlass13device_kernelIN5flash19enable_sm80_to_sm89INS1_16FlashAttnBwdSm80INS1_25CollectiveMainloopBwdSm80ILi2ELi2EN4cute5tupleIJNS5_1CILi128EEES8_NS7_ILi64EEEEEENS_10bfloat16_tEfNS_4arch4Sm80ELb0ELb0ELb1ELb1ELb0ELb0ELb0ELb0ELi2ELi4ELi4ELi4ELb0EEENS1_21CollectiveEpilogueBwdISA_SB_SD_Li256ELb1ELb0ELi2EEENS1_19SingleTileSchedulerILb1ELb0ELb0ELi128EEEEEEEEEvNT_6ParamsE$_ZN4cute12iter_adaptorIPN7cutlass9uint128_tENS_8smem_ptrIS3_EEEC2ES3_)
        /*176b4*/ 	.word	0x00000000


	//----- nvinfo : EIATTR_FRAME_SIZE
	.align		4
.L_15998:
        /*176b8*/ 	.byte	0x04, 0x11
        /*176ba*/ 	.short	(.L_16000 - .L_15999)
	.align		4
.L_15999:
        /*176bc*/ 	.word	index@($_ZN7cutlass13device_kernelIN5flash19enable_sm80_to_sm89INS1_16FlashAttnBwdSm80INS1_25CollectiveMainloopBwdSm80ILi2ELi2EN4cute5tupleIJNS5_1CILi128EEES8_NS7_ILi64EEEEEENS_10bfloat16_tEfNS_4arch4Sm80ELb0ELb0ELb1ELb1ELb0ELb0ELb0ELb0ELi2ELi4ELi4ELi4ELb0EEENS1_21CollectiveEpilogueBwdISA_SB_SD_Li256ELb1ELb0ELi2EEENS1_19SingleTileSchedulerILb1ELb0ELb0ELi128EEEEEEEEEvNT_6ParamsE$_ZN4cute12iter_adaptorIPN7cutlass10bfloat16_tENS_8smem_ptrIS3_EEEC2ES3_)
        /*176c0*/ 	.word	0x00000000


	//----- nvinfo : EIATTR_FRAME_SIZE
	.align		4
.L_16000:
        /*176c4*/ 	.byte	0x04, 0x11
        /*176c6*/ 	.short	(.L_16002 - .L_16001)
	.align		4
.L_16001:
        /*176c8*/ 	.word	index@($_ZN7cutlass13device_kernelIN5flash19enable_sm80_to_sm89INS1_16FlashAttnBwdSm80INS1_25CollectiveMainloopBwdSm80ILi2ELi2EN4cute5tupleIJNS5_1CILi128EEES8_NS7_ILi64EEEEEENS_10bfloat16_tEfNS_4arch4Sm80ELb0ELb0ELb1ELb1ELb0ELb0ELb0ELb0ELi2ELi4ELi4ELi4ELb0EEENS1_21CollectiveEpilogueBwdISA_SB_SD_Li256ELb1ELb0ELi2EEENS1_19SingleTileSchedulerILb1ELb0ELb0ELi128EEEEEEEEEvNT_6ParamsE$_ZN4cute12iter_adaptorIPKfNS_8gmem_ptrIS2_EEEC2ES2_)
        /*176cc*/ 	.word	0x00000000


	//----- nvinfo : EIATTR_FRAME_SIZE
	.align		4
.L_16002:
        /*176d0*/ 	.byte	0x04, 0x11
        /*176d2*/ 	.short	(.L_16004 - .L_16003)
	.align		4
.L_16003:
        /*176d4*/ 	.word	index@($_ZN7cutlass13device_kernelIN5flash19enable_sm80_to_sm89INS1_16FlashAttnBwdSm80INS1_25CollectiveMainloopBwdSm80ILi2ELi2EN4cute5tupleIJNS5_1CILi128EEES8_NS7_ILi64EEEEEENS_10bfloat16_tEfNS_4arch4Sm80ELb0ELb0ELb1ELb1ELb0ELb0ELb0ELb0ELi2ELi4ELi4ELi4ELb0EEENS1_21CollectiveEpilogueBwdISA_SB_SD_Li256ELb1ELb0ELi2EEENS1_19SingleTileSchedulerILb1ELb0ELb0ELi128EEEEEEEEEvNT_6ParamsE$_ZN4cute12iter_adaptorIPKN7cutlass9uint128_tENS_8gmem_ptrIS4_EEEC2ES4_)
        /*176d8*/ 	.word	0x00000000


	//----- nvinfo : EIATTR_FRAME_SIZE
	.align		4
.L_16004:
        /*176dc*/ 	.byte	0x04, 0x11
        /*176de*/ 	.short	(.L_16006 - .L_16005)
	.align		4
.L_16005:
        /*176e0*/ 	.word	index@($_ZN7cutlass13device_kernelIN5flash19enable_sm80_to_sm89INS1_16FlashAttnBwdSm80INS1_25CollectiveMainloopBwdSm80ILi2ELi2EN4cute5tupleIJNS5_1CILi128EEES8_NS7_ILi64EEEEEENS_10bfloat16_tEfNS_4arch4Sm80ELb0ELb0ELb1ELb1ELb0ELb0ELb0ELb0ELi2ELi4ELi4ELi4ELb0EEENS1_21CollectiveEpilogueBwdISA_SB_SD_Li256ELb1ELb0ELi2EEENS1_19SingleTileSchedulerILb1ELb0ELb0ELi128EEEEEEEEEvNT_6ParamsE$_ZN4cute12iter_adaptorIPKN7cutlass10bfloat16_tENS_8gmem_ptrIS4_EEEC2ES4_)
        /*176e4*/ 	.word	0x00000000


	//----- nvinfo : EIATTR_FRAME_SIZE
	.align		4
.L_16006:
        /*176e8*/ 	.byte	0x04, 0x11
        /*176ea*/ 	.short	(.L_16008 - .L_16007)
	.align		4
.L_16007:
        /*176ec*/ 	.word	index@(_ZN7cutlass13device_kernelIN5flash19enable_sm80_to_sm89INS1_16FlashAttnBwdSm80INS1_25CollectiveMainloopBwdSm80ILi2ELi2EN4cute5tupleIJNS5_1CILi128EEES8_NS7_ILi64EEEEEENS_10bfloat16_tEfNS_4arch4Sm80ELb0ELb0ELb1ELb1ELb0ELb0ELb0ELb0ELi2ELi4ELi4ELi4ELb0EEENS1_21CollectiveEpilogueBwdISA_SB_SD_Li256ELb1ELb0ELi2EEENS1_19SingleTileSchedulerILb1ELb0ELb0ELi128EEEEEEEEEvNT_6ParamsE)
        /*176f0*/ 	.word	0x000016e0


	//----- nvinfo : EIATTR_REGCOUNT
	.align		4
.L_16008:
        /*176f4*/ 	.byte	0x04, 0x2f
        /*176f6*/ 	.short	(.L_16010 - .L_16009)
	.align		4
.L_16009:
        /*176f8*/ 	.word	index@(_ZN7cutlass13device_kernelIN5flash19enable_sm80_to_sm89INS1_16FlashAttnBwdSm80INS1_25CollectiveMainloopBwdSm80ILi2ELi2EN4cute5tupleIJNS5_1CILi128EEES8_NS7_ILi64EEEEEENS_10bfloat16_tEfNS_4arch4Sm80ELb0ELb0ELb1ELb0ELb1ELb0ELb0ELb0ELi2ELi4ELi4ELi4ELb0EEENS1_24CollectiveEpilogueBwdGQAISA_fSD_Li256ELb0ELb1EEENS1_19SingleTileSchedulerILb0ELb0ELb0ELi128EEEEEEEEEvNT_6ParamsE)
        /*176fc*/ 	.word	0x00000080


	//----- nvinfo : EIATTR_FRAME_SIZE
	.align		4
.L_16010:
        /*17700*/ 	.byte	0x04, 0x11
        /*17702*/ 	.short	(.L_16012 - .L_16011)
	.align		4
.L_16011:
        /*17704*/ 	.word	index@($_ZN7cutlass13device_kernelIN5flash19enable_sm80_to_sm89INS1_16FlashAttnBwdSm80INS1_25CollectiveMainloopBwdSm80ILi2ELi2EN4cute5tupleIJNS5_1CILi128EEES8_NS7_ILi64EEEEEENS_10bfloat16_tEfNS_4arch4Sm80ELb0ELb0ELb1ELb0ELb1ELb0ELb0ELb0ELi2ELi4ELi4ELi4ELb0EEENS1_24CollectiveEpilogueBwdGQAISA_fSD_Li256ELb0ELb1EEENS1_19SingleTileSchedulerILb0ELb0ELb0ELi128EEEEEEEEEvNT_6ParamsE$exp2f)
        /*17708*/ 	.word	0x00000000


	//----- nvinfo : EIATTR_FRAME_SIZE
	.align		4
.L_16012:
        /*1770c*/ 	.byte	0x04, 0x11
        /*1770e*/ 	.short	(.L_16014 - .L_16013)
	.align		4
.L_16013:
        /*17710*/ 	.word	index@($_ZN7cutlass13device_kernelIN5flash19enable_sm80_to_sm89INS1_16FlashAttnBwdSm80INS1_25CollectiveMainloopBwdSm80ILi2ELi2EN4cute5tupleIJNS5_1CILi128EEES8_NS7_ILi64EEEEEENS_10bfloat16_tEfNS_4arch4Sm80ELb0ELb0ELb1ELb0ELb1ELb0ELb0ELb0ELi2ELi4ELi4ELi4ELb0EEENS1_24CollectiveEpilogueBwdGQAISA_fSD_Li256ELb0ELb1EEENS1_19SingleTileSchedulerILb0ELb0ELb0ELi128EEEEEEEEEvNT_6ParamsE$__fAtomicAdd)
        /*17714*/ 	.word	0x00000000


	//----- nvinfo : EIATTR_FRAME_SIZE
	.align		4
.L_16014:
        /*17718*/ 	.byte	0x04, 0x11
        /*1771a*/ 	.short	(.L_16016 - .L_16015)
	.align		4
.L_16015:
        /*1771c*/ 	.word	index@($__internal_6_$__cuda_sm70_warpsync)
        /*17720*/ 	.word	0x00000000


	//----- nvinfo : EIATTR_FRAME_SIZE
	.align		4
.L_16016:
        /*17724*/ 	.byte	0x04, 0x11
        /*17726*/ 	.short	(.L_16018 - .L_16017)
	.align		4
.L_16017:
        /*17728*/ 	.word	index@($_ZN7cutlass13device_kernelIN5flash19enable_sm80_to_sm89INS1_16FlashAttnBwdSm80INS1_25CollectiveMainloopBwdSm80ILi2ELi2EN4cute5tupleIJNS5_1CILi128EEES8_NS7_ILi64EEEEEENS_10bfloat16_tEfNS_4arch4Sm80ELb0ELb0ELb1ELb0ELb1ELb0ELb0ELb0ELi2ELi4ELi4ELi4ELb0EEENS1_24CollectiveEpilogueBwdGQAISA_fSD_Li256ELb0ELb1EEENS1_19SingleTileSchedulerILb0ELb0ELb0ELi128EEEEEEEEEvNT_6ParamsE$_ZZZN5flash25CollectiveMainloopBwdSm80ILi2ELi2EN4cute5tupleIJNS1_1CILi128EEES4_NS3_ILi64EEEEEEN7cutlass10bfloat16_tEfNS7_4arch4Sm80ELb0ELb0ELb1ELb0ELb1ELb0ELb0ELb0ELi2ELi4ELi4ELi4ELb0EE3mmaINS_16FlashAttnBwdSm80ISB_NS_24CollectiveEpilogueBwdGQAIS6_fSA_Li256ELb0ELb1EEENS_19SingleTileSchedulerILb0ELb0ELb0ELi128EEEE13SharedStorageENS1_6TensorINS1_11ArrayEngineIfLm32EEENS1_6LayoutINS2_IJNS2_IJNS3_ILi2EEESO_EEESO_NS3_ILi4EEEEEENS2_IJNS2_IJNS3_ILi1EEESO_EEESQ_NS3_ILi8EEEEEEEEEEEEbRKNSB_6ParamsERT0_S12_iNS2_IJiiiEEERT_ENKUliT_E_clIZSC_ISJ_SX_EbS10_S12_S12_iS13_S15_EUlRS16_iE_EEDaiS16_ENKUlvE1_clEv)
        /*1772c*/ 	.word	0x00000000


	//----- nvinfo : EIATTR_FRAME_SIZE
	.align		4
.L_16018:
        /*17730*/ 	.byte	0x04, 0x11
        /*17732*/ 	.short	(.L_16020 - .L_16019)
	.align		4
.L_16019:
        /*17734*/ 	.word	index@($_ZN7cutlass13device_kernelIN5flash19enable_sm80_to_sm89INS1_16FlashAttnBwdSm80INS1_25CollectiveMainloopBwdSm80ILi2ELi2EN4cute5tupleIJNS5_1CILi128EEES8_NS7_ILi64EEEEEENS_10bfloat16_tEfNS_4arch4Sm80ELb0ELb0ELb1ELb0ELb1ELb0ELb0ELb0ELi2ELi4ELi4ELi4ELb0EEENS1_24CollectiveEpilogueBwdGQAISA_fSD_Li256ELb0ELb1EEENS1_19SingleTileSchedulerILb0ELb0ELb0ELi128EEEEEEEEEvNT_6ParamsE$_ZZZN5flash25CollectiveMainloopBwdSm80ILi2ELi2EN4cute5tupleIJNS1_1CILi128EEES4_NS3_ILi64EEEEEEN7cutlass10bfloat16_tEfNS7_4arch4Sm80ELb0ELb0ELb1ELb0ELb1ELb0ELb0ELb0ELi2ELi4ELi4ELi4ELb0EE3mmaINS_16FlashAttnBwdSm80ISB_NS_24CollectiveEpilogueBwdGQAIS6_fSA_Li256ELb0ELb1EEENS_19SingleTileSchedulerILb0ELb0ELb0ELi128EEEE13SharedStorageENS1_6TensorINS1_11ArrayEngineIfLm32EEENS1_6LayoutINS2_IJNS2_IJNS3_ILi2EEESO_EEESO_NS3_ILi4EEEEEENS2_IJNS2_IJNS3_ILi1EEESO_EEESQ_NS3_ILi8EEEEEEEEEEEEbRKNSB_6ParamsERT0_S12_iNS2_IJiiiEEERT_ENKUliT_E_clIZSC_ISJ_SX_EbS10_S12_S12_iS13_S15_EUlRS16_iE_EEDaiS16_ENKUlvE0_clEv)
        /*17738*/ 	.word	0x00000000


	//----- nvinfo : EIATTR_FRAME_SIZE
	.align		4
.L_16020:
        /*1773c*/ 	.byte	0x04, 0x11
        /*1773e*/ 	.short	(.L_16022 - .L_16021)
	.align		4
.L_16021:
        /*17740*/ 	.word	index@($_ZN7cutlass13device_kernelIN5flash19enable_sm80_to_sm89INS1_16FlashAttnBwdSm80INS1_25CollectiveMainloopBwdSm80ILi2ELi2EN4cute5tupleIJNS5_1CILi128EEES8_NS7_ILi64EEEEEENS_10bfloat16_tEfNS_4arch4Sm80ELb0ELb0ELb1ELb0ELb1ELb0ELb0ELb0ELi2ELi4ELi4ELi4ELb0EEENS1_24CollectiveEpilogueBwdGQAISA_fSD_Li256ELb0ELb1EEENS1_19SingleTileSchedulerILb0ELb0ELb0ELi128EEEEEEEEEvNT_6ParamsE$_ZZZN5flash25CollectiveMainloopBwdSm80ILi2ELi2EN4cute5tupleIJNS1_1CILi128EEES4_NS3_ILi64EEEEEEN7cutlass10bfloat16_tEfNS7_4arch4Sm80ELb0ELb0ELb1ELb0ELb1ELb0ELb0ELb0ELi2ELi4ELi4ELi4ELb0EE3mmaINS_16FlashAttnBwdSm80ISB_NS_24CollectiveEpilogueBwdGQAIS6_fSA_Li256ELb0ELb1EEENS_19SingleTileSchedulerILb0ELb0ELb0ELi128EEEE13SharedStorageENS1_6TensorINS1_11ArrayEngineIfLm32EEENS1_6LayoutINS2_IJNS2_IJNS3_ILi2EEESO_EEESO_NS3_ILi4EEEEEENS2_IJNS2_IJNS3_ILi1EEESO_EEESQ_NS3_ILi8EEEEEEEEEEEEbRKNSB_6ParamsERT0_S12_iNS2_IJiiiEEERT_ENKUliT_E_clIZSC_ISJ_SX_EbS10_S12_S12_iS13_S15_EUlRS16_iE_EEDaiS16_ENKUlT_E_clIZSC_ISJ_SX_EbS10_S12_S12_iS13_S15_EUlvE0_EEDaS1B_)
        /*17744*/ 	.word	0x00000000


	//----- nvinfo : EIATTR_FRAME_SIZE
	.align		4
.L_16022:
        /*17748*/ 	.byte	0x04, 0x11
        /*1774a*/ 	.short	(.L_16024 - .L_16023)
	.align		4
.L_16023:
        /*1774c*/ 	.word	index@($_ZN7cutlass13device_kernelIN5flash19enable_sm80_to_sm89INS1_16FlashAttnBwdSm80INS1_25CollectiveMainloopBwdSm80ILi2ELi2EN4cute5tupleIJNS5_1CILi128EEES8_NS7_ILi64EEEEEENS_10bfloat16_tEfNS_4arch4Sm80ELb0ELb0ELb1ELb0ELb1ELb0ELb0ELb0ELi2ELi4ELi4ELi4ELb0EEENS1_24CollectiveEpilogueBwdGQAISA_fSD_Li256ELb0ELb1EEENS1_19SingleTileSchedulerILb0ELb0ELb0ELi128EEEEEEEEEvNT_6ParamsE$_ZZN5flash25CollectiveMainloopBwdSm80ILi2ELi2EN4cute5tupleIJNS1_1CILi128EEES4_NS3_ILi64EEEEEEN7cutlass10bfloat16_tEfNS7_4arch4Sm80ELb0ELb0ELb1ELb0ELb1ELb0ELb0ELb0ELi2ELi4ELi4ELi4ELb0EE3mmaINS_16FlashAttnBwdSm80ISB_NS_24CollectiveEpilogueBwdGQAIS6_fSA_Li256ELb0ELb1EEENS_19SingleTileSchedulerILb0ELb0ELb0ELi128EEEE13SharedStorageENS1_6TensorINS1_11ArrayEngineIfLm32EEENS1_6LayoutINS2_IJNS2_IJNS3_ILi2EEESO_EEESO_NS3_ILi4EEEEEENS2_IJNS2_IJNS3_ILi1EEESO_EEESQ_NS3_ILi8EEEEEEEEEEEEbRKNSB_6ParamsERT0_S12_iNS2_IJiiiEEERT_ENKUlvE_clEv)
        /*17750*/ 	.word	0x00000000


	//----- nvinfo : EIATTR_FRAME_SIZE
	.align		4
.L_16024:
        /*17754*/ 	.byte	0x04, 0x11
        /*17756*/ 	.short	(.L_16026 - .L_16025)
	.align		4
.L_16025:
        /*17758*/ 	.word	index@($_ZN7cutlass13device_kernelIN5flash19enable_sm80_to_sm89INS1_16FlashAttnBwdSm80INS1_25CollectiveMainloopBwdSm80ILi2ELi2EN4cute5tupleIJNS5_1CILi128EEES8_NS7_ILi64EEEEEENS_10bfloat16_tEfNS_4arch4Sm80ELb0ELb0ELb1ELb0ELb1ELb0ELb0ELb0ELi2ELi4ELi4ELi4ELb0EEENS1_24CollectiveEpilogueBwdGQAISA_fSD_Li256ELb0ELb1EEENS1_19SingleTileSchedulerILb0ELb0ELb0ELi128EEEEEEEEEvNT_6ParamsE$_ZZN5flash25CollectiveMainloopBwdSm80ILi2ELi2EN4cute5tupleIJNS1_1CILi128EEES4_NS3_ILi64EEEEEEN7cutlass10bfloat16_tEfNS7_4arch4Sm80ELb0ELb0ELb1ELb0ELb1ELb0ELb0ELb0ELi2ELi4ELi4ELi4ELb0EE3mmaINS_16FlashAttnBwdSm80ISB_NS_24CollectiveEpilogueBwdGQAIS6_fSA_Li256ELb0ELb1EEENS_19SingleTileSchedulerILb0ELb0ELb0ELi128EEEE13SharedStorageENS1_6TensorINS1_11ArrayEngineIfLm32EEENS1_6LayoutINS2_IJNS2_IJNS3_ILi2EEESO_EEESO_NS3_ILi4EEEEEENS2_IJNS2_IJNS3_ILi1EEESO_EEESQ_NS3_ILi8EEEEEEEEEEEEbRKNSB_6ParamsERT0_S12_iNS2_IJiiiEEERT_ENKUlvE0_clEv)
        /*1775c*/ 	.word	0x00000000


	//----- nvinfo : EIATTR_FRAME_SIZE
	.align		4
.L_16026:
        /*17760*/ 	.byte	0x04, 0x11
        /*17762*/ 	.short	(.L_16028 - .L_16027)
	.align		4
.L_16027:
        /*17764*/ 	.word	index@($_ZN7cutlass13device_kernelIN5flash19enable_sm80_to_sm89INS1_16FlashAttnBwdSm80INS1_25CollectiveMainloopBwdSm80ILi2ELi2EN4cute5tupleIJNS5_1CILi128EEES8_NS7_ILi64EEEEEENS_10bfloat16_tEfNS_4arch4Sm80ELb0ELb0ELb1ELb0ELb1ELb0ELb0ELb0ELi2ELi4ELi4ELi4ELb0EEENS1_24CollectiveEpilogueBwdGQAISA_fSD_Li256ELb0ELb1EEENS1_19SingleTileSchedulerILb0ELb0ELb0ELi128EEEEEEEEEvNT_6ParamsE$_ZZN5flash25CollectiveMainloopBwdSm80ILi2ELi2EN4cute5tupleIJNS1_1CILi128EEES4_NS3_ILi64EEEEEEN7cutlass10bfloat16_tEfNS7_4arch4Sm80ELb0ELb0ELb1ELb0ELb1ELb0ELb0ELb0ELi2ELi4ELi4ELi4ELb0EE3mmaINS_16FlashAttnBwdSm80ISB_NS_24CollectiveEpilogueBwdGQAIS6_fSA_Li256ELb0ELb1EEENS_19SingleTileSchedulerILb0ELb0ELb0ELi128EEEE13SharedStorageENS1_6TensorINS1_11ArrayEngineIfLm32EEENS1_6LayoutINS2_IJNS2_IJNS3_ILi2EEESO_EEESO_NS3_ILi4EEEEEENS2_IJNS2_IJNS3_ILi1EEESO_EEESQ_NS3_ILi8EEEEEEEEEEEEbRKNSB_6ParamsERT0_S12_iNS2_IJiiiEEERT_ENKUliiE_clEii)
        /*17768*/ 	.word	0x00000000


	//----- nvinfo : EIATTR_FRAME_SIZE
	.align		4
.L_16028:
        /*1776c*/ 	.byte	0x04, 0x11
        /*1776e*/ 	.short	(.L_16030 - .L_16029)
	.align		4
.L_16029:
        /*17770*/ 	.word	index@($_ZN7cutlass13device_kernelIN5flash19enable_sm80_to_sm89INS1_16FlashAttnBwdSm80INS1_25CollectiveMainloopBwdSm80ILi2ELi2EN4cute5tupleIJNS5_1CILi128EEES8_NS7_ILi64EEEEEENS_10bfloat16_tEfNS_4arch4Sm80ELb0ELb0ELb1ELb0ELb1ELb0ELb0ELb0ELi2ELi4ELi4ELi4ELb0EEENS1_24CollectiveEpilogueBwdGQAISA_fSD_Li256ELb0ELb1EEENS1_19SingleTileSchedulerILb0ELb0ELb0ELi128EEEEEEEEEvNT_6ParamsE$_ZZN5flash25CollectiveMainloopBwdSm80ILi2ELi2EN4cute5tupleIJNS1_1CILi128EEES4_NS3_ILi64EEEEEEN7cutlass10bfloat16_tEfNS7_4arch4Sm80ELb0ELb0ELb1ELb0ELb1ELb0ELb0ELb0ELi2ELi4ELi4ELi4ELb0EE3mmaINS_16FlashAttnBwdSm80ISB_NS_24CollectiveEpilogueBwdGQAIS6_fSA_Li256ELb0ELb1EEENS_19SingleTileSchedulerILb0ELb0ELb0ELi128EEEE13SharedStorageENS1_6TensorINS1_11ArrayEngineIfLm32EEENS1_6LayoutINS2_IJNS2_IJNS3_ILi2EEESO_EEESO_NS3_ILi4EEEEEENS2_IJNS2_IJNS3_ILi1EEESO_EEESQ_NS3_ILi8EEEEEEEEEEEEbRKNSB_6ParamsERT0_S12_iNS2_IJiiiEEERT_ENKUliiE0_clEii)
        /*17774*/ 	.word	0x00000000


	//----- nvinfo : EIATTR_FRAME_SIZE
	.align		4
.L_16030:
        /*17778*/ 	.byte	0x04, 0x11
        /*1777a*/ 	.short	(.L_16032 - .L_16031)
	.align		4
.L_16031:
        /*1777c*/ 	.word	index@($_ZN7cutlass13device_kernelIN5flash19enable_sm80_to_sm89INS1_16FlashAttnBwdSm80INS1_25CollectiveMainloopBwdSm80ILi2ELi2EN4cute5tupleIJNS5_1CILi128EEES8_NS7_ILi64EEEEEENS_10bfloat16_tEfNS_4arch4Sm80ELb0ELb0ELb1ELb0ELb1ELb0ELb0ELb0ELi2ELi4ELi4ELi4ELb0EEENS1_24CollectiveEpilogueBwdGQAISA_fSD_Li256ELb0ELb1EEENS1_19SingleTileSchedulerILb0ELb0ELb0ELi128EEEEEEEEEvNT_6ParamsE$_ZZN5flash25CollectiveMainloopBwdSm80ILi2ELi2EN4cute5tupleIJNS1_1CILi128EEES4_NS3_ILi64EEEEEEN7cutlass10bfloat16_tEfNS7_4arch4Sm80ELb0ELb0ELb1ELb0ELb1ELb0ELb0ELb0ELi2ELi4ELi4ELi4ELb0EE3mmaINS_16FlashAttnBwdSm80ISB_NS_24CollectiveEpilogueBwdGQAIS6_fSA_Li256ELb0ELb1EEENS_19SingleTileSchedulerILb0ELb0ELb0ELi128EEEE13SharedStorageENS1_6TensorINS1_11ArrayEngineIfLm32EEENS1_6LayoutINS2_IJNS2_IJNS3_ILi2EEESO_EEESO_NS3_ILi4EEEEEENS2_IJNS2_IJNS3_ILi1EEESO_EEESQ_NS3_ILi8EEEEEEEEEEEEbRKNSB_6ParamsERT0_S12_iNS2_IJiiiEEERT_ENKUliT_E_clIZSC_ISJ_SX_EbS10_S12_S12_iS13_S15_EUlRS16_iE_EEDaiS16_)
        /*17780*/ 	.word	0x00000000


	//----- nvinfo : EIATTR_FRAME_SIZE
	.align		4
.L_16032:
        /*17784*/ 	.byte	0x04, 0x11
        /*17786*/ 	.short	(.L_16034 - .L_16033)
	.align		4
.L_16033:
        /*17788*/ 	.word	index@($_ZN7cutlass13device_kernelIN5flash19enable_sm80_to_sm89INS1_16FlashAttnBwdSm80INS1_25CollectiveMainloopBwdSm80ILi2ELi2EN4cute5tupleIJNS5_1CILi128EEES8_NS7_ILi64EEEEEENS_10bfloat16_tEfNS_4arch4Sm80ELb0ELb0ELb1ELb0ELb1ELb0ELb0ELb0ELi2ELi4ELi4ELi4ELb0EEENS1_24CollectiveEpilogueBwdGQAISA_fSD_Li256ELb0ELb1EEENS1_19SingleTileSchedulerILb0ELb0ELb0ELi128EEEEEEEEEvNT_6ParamsE$_ZZN5flash25CollectiveMainloopBwdSm80ILi2ELi2EN4cute5tupleIJNS1_1CILi128EEES4_NS3_ILi64EEEEEEN7cutlass10bfloat16_tEfNS7_4arch4Sm80ELb0ELb0ELb1ELb0ELb1ELb0ELb0ELb0ELi2ELi4ELi4ELi4ELb0EE3mmaINS_16FlashAttnBwdSm80ISB_NS_24CollectiveEpilogueBwdGQAIS6_fSA_Li256ELb0ELb1EEENS_19SingleTileSchedulerILb0ELb0ELb0ELi128EEEE13SharedStorageENS1_6TensorINS1_11ArrayEngineIfLm32EEENS1_6LayoutINS2_IJNS2_IJNS3_ILi2EEESO_EEESO_NS3_ILi4EEEEEENS2_IJNS2_IJNS3_ILi1EEESO_EEESQ_NS3_ILi8EEEEEEEEEEEEbRKNSB_6ParamsERT0_S12_iNS2_IJiiiEEERT_ENKUlRT_iE_clINSK_INSL_IfLm64EEENSN_INS2_IJSP_SO_SU_EEESV_EEEEEEDaS17_i)
        /*1778c*/ 	.word	0x00000000


	//----- nvinfo : EIATTR_FRAME_SIZE
	.align		4
.L_16034:
        /*17790*/ 	.byte	0x04, 0x11
        /*17792*/ 	.short	(.L_16036 - .L_16035)
	.align		4
.L_16035:
        /*17794*/ 	.word	index@($_ZN7cutlass13device_kernelIN5flash19enable_sm80_to_sm89INS1_16FlashAttnBwdSm80INS1_25CollectiveMainloopBwdSm80ILi2ELi2EN4cute5tupleIJNS5_1CILi128EEES8_NS7_ILi64EEEEEENS_10bfloat16_tEfNS_4arch4Sm80ELb0ELb0ELb1ELb0ELb1ELb0ELb0ELb0ELi2ELi4ELi4ELi4ELb0EEENS1_24CollectiveEpilogueBwdGQAISA_fSD_Li256ELb0ELb1EEENS1_19SingleTileSchedulerILb0ELb0ELb0ELi128EEEEEEEEEvNT_6ParamsE$_ZZN4cuteplIJiiEJiiEEEDaRKNS_15ArithmeticTupleIJDpT_EEERKNS1_IJDpT0_EEEENKUlDpRKT_E_clIJiiEEEDaSF_)
        /*17798*/ 	.word	0x00000000


	//----- nvinfo : EIATTR_FRAME_SIZE
	.align		4
.L_16036:
        /*1779c*/ 	.byte	0x04, 0x11
        /*1779e*/ 	.short	(.L_16038 - .L_16037)
	.align		4
.L_16037:
        /*177a0*/ 	.word	index@($_ZN7cutlass13device_kernelIN5flash19enable_sm80_to_sm89INS1_16FlashAttnBwdSm80INS1_25CollectiveMainloopBwdSm80ILi2ELi2EN4cute5tupleIJNS5_1CILi128EEES8_NS7_ILi64EEEEEENS_10bfloat16_tEfNS_4arch4Sm80ELb0ELb0ELb1ELb0ELb1ELb0ELb0ELb0ELi2ELi4ELi4ELi4ELb0EEENS1_24CollectiveEpilogueBwdGQAISA_fSD_Li256ELb0ELb1EEENS1_19SingleTileSchedulerILb0ELb0ELb0ELi128EEEEEEEEEvNT_6ParamsE$_ZZN4cuteplIJiiEJNS_1CILi0EEES2_EEEDaRKNS_15ArithmeticTupleIJDpT_EEERKNS3_IJDpT0_EEEENKUlDpRKT_E_clIJiiEEEDaSH_)
        /*177a4*/ 	.word	0x00000000


	//----- nvinfo : EIATTR_FRAME_SIZE
	.align		4
.L_16038:
        /*177a8*/ 	.byte	0x04, 0x11
        /*177aa*/ 	.short	(.L_16040 - .L_16039)
	.align		4
.L_16039:
        /*177ac*/ 	.word	index@($_ZN7cutlass13device_kernelIN5flash19enable_sm80_to_sm89INS1_16FlashAttnBwdSm80INS1_25CollectiveMainloopBwdSm80ILi2ELi2EN4cute5tupleIJNS5_1CILi128EEES8_NS7_ILi64EEEEEENS_10bfloat16_tEfNS_4arch4Sm80ELb0ELb0ELb1ELb0ELb1ELb0ELb0ELb0ELi2ELi4ELi4ELi4ELb0EEENS1_24CollectiveEpilogueBwdGQAISA_fSD_Li256ELb0ELb1EEENS1_19SingleTileSchedulerILb0ELb0ELb0ELi128EEEEEEEEEvNT_6ParamsE$_ZZN4cuteplIJiEJNS_1CILi0EEEiEEEDaRKNS_15ArithmeticTupleIJDpT_EEERKNS3_IJDpT0_EEEENKUlDpRKT_E_clIJiiEEEDaSH_)
        /*177b0*/ 	.word	0x00000000


	//----- nvinfo : EIATTR_FRAME_SIZE
	.align		4
.L_16040:
        /*177b4*/ 	.byte	0x04, 0x11
        /*177b6*/ 	.short	(.L_16042 - .L_16041)
	.align		4
.L_16041:
        /*177b8*/ 	.word	index@($_ZN7cutlass13device_kernelIN5flash19enable_sm80_to_sm89INS1_16FlashAttnBwdSm80INS1_25CollectiveMainloopBwdSm80ILi2ELi2EN4cute5tupleIJNS5_1CILi128EEES8_NS7_ILi64EEEEEENS_10bfloat16_tEfNS_4arch4Sm80ELb0ELb0ELb1ELb0ELb1ELb0ELb0ELb0ELi2ELi4ELi4ELi4ELb0EEENS1_24CollectiveEpilogueBwdGQAISA_fSD_Li256ELb0ELb1EEENS1_19SingleTileSchedulerILb0ELb0ELb0ELi128EEEEEEEEEvNT_6ParamsE$_ZZN4cuteplIJiEJNS_1CILi0EEEEEEDaRKNS_15ArithmeticTupleIJDpT_EEERKNS3_IJDpT0_EEEENKUlDpRKT_E_clIJiEEEDaSH_)
        /*177bc*/ 	.word	0x00000000


	//----- nvinfo : EIATTR_FRAME_SIZE
	.align		4
.L_16042:
        /*177c0*/ 	.byte	0x04, 0x11
        /*177c2*/ 	.short	(.L_16044 - .L_16043)
	.align		4
.L_16043:
        /*177c4*/ 	.word	index@($_ZN7cutlass13device_kernelIN5flash19enable_sm80_to_sm89INS1_16FlashAttnBwdSm80INS1_25CollectiveMainloopBwdSm80ILi2ELi2EN4cute5tupleIJNS5_1CILi128EEES8_NS7_ILi64EEEEEENS_10bfloat16_tEfNS_4arch4Sm80ELb0ELb0ELb1ELb0ELb1ELb0ELb0ELb0ELi2ELi4ELi4ELi4ELb0EEENS1_24CollectiveEpilogueBwdGQAISA_fSD_Li256ELb0ELb1EEENS1_19SingleTileSchedulerILb0ELb0ELb0ELi128EEEEEEEEEvNT_6ParamsE$_ZZN4cuteplIJNS_1CILi0EEEiEJiEEEDaRKNS_15ArithmeticTupleIJDpT_EEERKNS3_IJDpT0_EEEENKUlDpRKT_E_clIJiiEEEDaSH_)
        /*177c8*/ 	.word	0x00000000


	//----- nvinfo : EIATTR_FRAME_SIZE
	.align		4
.L_16044:
        /*177cc*/ 	.byte	0x04, 0x11
        /*177ce*/ 	.short	(.L_16046 - .L_16045)
	.align		4
.L_16045:
        /*177d0*/ 	.word	index@($_ZN7cutlass13device_kernelIN5flash19enable_sm80_to_sm89INS1_16FlashAttnBwdSm80INS1_25CollectiveMainloopBwdSm80ILi2ELi2EN4cute5tupleIJNS5_1CILi128EEES8_NS7_ILi64EEEEEENS_10bfloat16_tEfNS_4arch4Sm80ELb0ELb0ELb1ELb0ELb1ELb0ELb0ELb0ELi2ELi4ELi4ELi4ELb0EEENS1_24CollectiveEpilogueBwdGQAISA_fSD_Li256ELb0ELb1EEENS1_19SingleTileSchedulerILb0ELb0ELb0ELi128EEEEEEEEEvNT_6ParamsE$_ZZN4cuteplIJNS_1CILi0EEEiEJS2_iEEEDaRKNS_15ArithmeticTupleIJDpT_EEERKNS3_IJDpT0_EEEENKUlDpRKT_E_clIJS2_iEEEDaSH_)
        /*177d4*/ 	.word	0x00000000


	//----- nvinfo : EIATTR_FRAME_SIZE
	.align		4
.L_16046:
        /*177d8*/ 	.byte	0x04, 0x11
        /*177da*/ 	.short	(.L_16048 - .L_16047)
	.align		4
.L_16047:
        /*177dc*/ 	.word	index@($_ZN7cutlass13device_kernelIN5flash19enable_sm80_to_sm89INS1_16FlashAttnBwdSm80INS1_25CollectiveMainloopBwdSm80ILi2ELi2EN4cute5tupleIJNS5_1CILi128EEES8_NS7_ILi64EEEEEENS_10bfloat16_tEfNS_4arch4Sm80ELb0ELb0ELb1ELb0ELb1ELb0ELb0ELb0ELi2ELi4ELi4ELi4ELb0EEENS1_24CollectiveEpilogueBwdGQAISA_fSD_Li256ELb0ELb1EEENS1_19SingleTileSchedulerILb0ELb0ELb0ELi128EEEEEEEEEvNT_6ParamsE$_ZZN4cuteplIJNS_1CILi0EEES2_EJiiEEEDaRKNS_15ArithmeticTupleIJDpT_EEERKNS3_IJDpT0_EEEENKUlDpRKT_E_clIJiiEEEDaSH_)
        /*177e0*/ 	.word	0x00000000


	//----- nvinfo : EIATTR_FRAME_SIZE
	.align		4
.L_16048:
        /*177e4*/ 	.byte	0x04, 0x11
        /*177e6*/ 	.short	(.L_16050 - .L_16049)
	.align		4
.L_16049:
        /*177e8*/ 	.word	index@($_ZN7cutlass13device_kernelIN5flash19enable_sm80_to_sm89INS1_16FlashAttnBwdSm80INS1_25CollectiveMainloopBwdSm80ILi2ELi2EN4cute5tupleIJNS5_1CILi128EEES8_NS7_ILi64EEEEEENS_10bfloat16_tEfNS_4arch4Sm80ELb0ELb0ELb1ELb0ELb1ELb0ELb0ELb0ELi2ELi4ELi4ELi4ELb0EEENS1_24CollectiveEpilogueBwdGQAISA_fSD_Li256ELb0ELb1EEENS1_19SingleTileSchedulerILb0ELb0ELb0ELi128EEEEEEEEEvNT_6ParamsE$_ZZN4cuteplIJNS_1CILi0EEES2_EJiS2_EEEDaRKNS_15ArithmeticTupleIJDpT_EEERKNS3_IJDpT0_EEEENKUlDpRKT_E_clIJiS2_EEEDaSH_)
        /*177ec*/ 	.word	0x00000000


	//----- nvinfo : EIATTR_FRAME_SIZE
	.align		4
.L_16050:
        /*177f0*/ 	.byte	0x04, 0x11
        /*177f2*/ 	.short	(.L_16052 - .L_16051)
	.align		4
.L_16051:
        /*177f4*/ 	.word	index@($_ZN7cutlass13device_kernelIN5flash19enable_sm80_to_sm89INS1_16FlashAttnBwdSm80INS1_25CollectiveMainloopBwdSm80ILi2ELi2EN4cute5tupleIJNS5_1CILi128EEES8_NS7_ILi64EEEEEENS_10bfloat16_tEfNS_4arch4Sm80ELb0ELb0ELb1ELb0ELb1ELb0ELb0ELb0ELi2ELi4ELi4ELi4ELb0EEENS1_24CollectiveEpilogueBwdGQAISA_fSD_Li256ELb0ELb1EEENS1_19SingleTileSchedulerILb0ELb0ELb0ELi128EEEEEEEEEvNT_6ParamsE$_ZZN4cuteplIJNS_1CILi0EEES2_EJiEEEDaRKNS_15ArithmeticTupleIJDpT_EEERKNS3_IJDpT0_EEEENKUlDpRKT_E_clIJiS2_EEEDaSH_)
        /*177f8*/ 	.word	0x00000000


	//----- nvinfo : EIATTR_FRAME_SIZE
	.align		4
.L_16052:
        /*177fc*/ 	.byte	0x04, 0x11
        /*177fe*/ 	.short	(.L_16054 - .L_16053)
	.align		4
.L_16053:
        /*17800*/ 	.word	index@($_ZN7cutlass13device_kernelIN5flash19enable_sm80_to_sm89INS1_16FlashAttnBwdSm80INS1_25CollectiveMainloopBwdSm80ILi2ELi2EN4cute5tupleIJNS5_1CILi128EEES8_NS7_ILi64EEEEEENS_10bfloat16_tEfNS_4arch4Sm80ELb0ELb0ELb1ELb0ELb1ELb0ELb0ELb0ELi2ELi4ELi4ELi4ELb0EEENS1_24CollectiveEpilogueBwdGQAISA_fSD_Li256ELb0ELb1EEENS1_19SingleTileSchedulerILb0ELb0ELb0ELi128EEEEEEEEEvNT_6ParamsE$_ZZN4cuteplIJNS_1CILi0EEES2_EJS2_iEEEDaRKNS_15ArithmeticTupleIJDpT_EEERKNS3_IJDpT0_EEEENKUlDpRKT_E_clIJS2_iEEEDaSH_)
        /*17804*/ 	.word	0x00000000


	//----- nvinfo : EIATTR_FRAME_SIZE
	.align		4
.L_16054:
        /*17808*/ 	.byte	0x04, 0x11
        /*1780a*/ 	.short	(.L_16056 - .L_16055)
	.align		4
.L_16055:
        /*1780c*/ 	.word	index@($_ZN7cutlass13device_kernelIN5flash19enable_sm80_to_sm89INS1_16FlashAttnBwdSm80INS1_25CollectiveMainloopBwdSm80ILi2ELi2EN4cute5tupleIJNS5_1CILi128EEES8_NS7_ILi64EEEEEENS_10bfloat16_tEfNS_4arch4Sm80ELb0ELb0ELb1ELb0ELb1ELb0ELb0ELb0ELi2ELi4ELi4ELi4ELb0EEENS1_24CollectiveEpilogueBwdGQAISA_fSD_Li256ELb0ELb1EEENS1_19SingleTileSchedulerILb0ELb0ELb0ELi128EEEEEEEEEvNT_6ParamsE$_ZZN4cuteplIJNS_1CILi0EEEEJS2_iEEEDaRKNS_15ArithmeticTupleIJDpT_EEERKNS3_IJDpT0_EEEENKUlDpRKT_E_clIJS2_iEEEDaSH_)
        /*17810*/ 	.word	0x00000000


	//----- nvinfo : EIATTR_FRAME_SIZE
	.align		4
.L_16056:
        /*17814*/ 	.byte	0x04, 0x11
        /*17816*/ 	.short	(.L_16058 - .L_16057)
	.align		4
.L_16057:
        /*17818*/ 	.word	index@($_ZN7cutlass13device_kernelIN5flash19enable_sm80_to_sm89INS1_16FlashAttnBwdSm80INS1_25CollectiveMainloopBwdSm80ILi2ELi2EN4cute5tupleIJNS5_1CILi128EEES8_NS7_ILi64EEEEEENS_10bfloat16_tEfNS_4arch4Sm80ELb0ELb0ELb1ELb0ELb1ELb0ELb0ELb0ELi2ELi4ELi4ELi4ELb0EEENS1_24CollectiveEpilogueBwdGQAISA_fSD_Li256ELb0ELb1EEENS1_19SingleTileSchedulerILb0ELb0ELb0ELi128EEEEEEEEEvNT_6ParamsE$_ZZN4cute9transformINS_5tupleIJiiiNS_1CILi0EEEEEENS1_IJNS2_ILi32EEENS2_ILi4EEENS2_ILi2EEENS2_ILi1EEEEEENS1_IJS8_S8_S8_S8_EEEZNS_7crd2crdIS4_S9_SA_EEDaRKT_RKT0_RKT1_EUlRKT_RKT0_RKT1_E_EEDaSE_SH_SK_OT2_ENKUlDpSN_E_clIJiiiS3_EEEDaSX_)
        /*1781c*/ 	.word	0x00000000


	//----- nvinfo : EIATTR_FRAME_SIZE
	.align		4
.L_16058:
        /*17820*/ 	.byte	0x04, 0x11
        /*17822*/ 	.short	(.L_16060 - .L_16059)
	.align		4
.L_16059:
        /*17824*/ 	.word	index@($_ZN7cutlass13device_kernelIN5flash19enable_sm80_to_sm89INS1_16FlashAttnBwdSm80INS1_25CollectiveMainloopBwdSm80ILi2ELi2EN4cute5tupleIJNS5_1CILi128EEES8_NS7_ILi64EEEEEENS_10bfloat16_tEfNS_4arch4Sm80ELb0ELb0ELb1ELb0ELb1ELb0ELb0ELb0ELi2ELi4ELi4ELi4ELb0EEENS1_24CollectiveEpilogueBwdGQAISA_fSD_Li256ELb0ELb1EEENS1_19SingleTileSchedulerILb0ELb0ELb0ELi128EEEEEEEEEvNT_6ParamsE$_ZZN4cute9transformINS_5tupleIJiiNS_1CILi0EEEEEENS1_IJNS1_IJNS2_ILi4EEENS2_ILi8EEEEEES5_NS2_ILi1EEEEEEZNS_7idx2crdIS4_S9_EEDaRKT_RKT0_EUlRKT_RKT0_E_EEDaSD_SG_OT1_ENKUlDpSJ_E_clIJNS1_IJiiEEEiS3_EEEDaSQ_)
        /*17828*/ 	.word	0x00000000


	//----- nvinfo : EIATTR_FRAME_SIZE
	.align		4
.L_16060:
        /*1782c*/ 	.byte	0x04, 0x11
        /*1782e*/ 	.short	(.L_16062 - .L_16061)
	.align		4
.L_16061:
        /*17830*/ 	.word	index@($_ZN7cutlass13device_kernelIN5flash19enable_sm80_to_sm89INS1_16FlashAttnBwdSm80INS1_25CollectiveMainloopBwdSm80ILi2ELi2EN4cute5tupleIJNS5_1CILi128EEES8_NS7_ILi64EEEEEENS_10bfloat16_tEfNS_4arch4Sm80ELb0ELb0ELb1ELb0ELb1ELb0ELb0ELb0ELi2ELi4ELi4ELi4ELb0EEENS1_24CollectiveEpilogueBwdGQAISA_fSD_Li256ELb0ELb1EEENS1_19SingleTileSchedulerILb0ELb0ELb0ELi128EEEEEEEEEvNT_6ParamsE$_ZZN4cute9transformINS_5tupleIJiiNS_1CILi0EEEEEENS1_IJNS1_IJNS2_ILi4EEENS2_ILi8EEEEEENS2_ILi2EEENS2_ILi1EEEEEEZNS_7idx2crdIS4_SA_EEDaRKT_RKT0_EUlRKT_RKT0_E_EEDaSE_SH_OT1_ENKUlDpSK_E_clIJNS1_IJiiEEEiS3_EEEDaSR_)
        /*17834*/ 	.word	0x00000000


	//----- nvinfo : EIATTR_FRAME_SIZE
	.align		4
.L_16062:
        /*17838*/ 	.byte	0x04, 0x11
        /*1783a*/ 	.short	(.L_16064 - .L_16063)
	.align		4
.L_16063:
        /*1783c*/ 	.word	index@($_ZN7cutlass13device_kernelIN5flash19enable_sm80_to_sm89INS1_16FlashAttnBwdSm80INS1_25CollectiveMainloopBwdSm80ILi2ELi2EN4cute5tupleIJNS5_1CILi128EEES8_NS7_ILi64EEEEEENS_10bfloat16_tEfNS_4arch4Sm80ELb0ELb0ELb1ELb0ELb1ELb0ELb0ELb0ELi2ELi4ELi4ELi4ELb0EEENS1_24CollectiveEpilogueBwdGQAISA_fSD_Li256ELb0ELb1EEENS1_19SingleTileSchedulerILb0ELb0ELb0ELi128EEEEEEEEEvNT_6ParamsE$_ZZN4cute9transformINS_5tupleIJNS_1CILi32EEENS2_ILi4EEENS2_ILi2EEENS2_ILi1EEEEEENS1_IJS6_S3_NS2_ILi128EEENS2_ILi0EEEEEEZNS_7idx2crdIiS7_SA_EEDaRKT_RKT0_RKT1_EUlRKT_RKT0_E_EEDaSE_SH_OSI_ENKUlDpSN_E_clIJiiiS9_EEEDaST_)
        /*17840*/ 	.word	0x00000000


	//----- nvinfo : EIATTR_FRAME_SIZE
	.align		4
.L_16064:
        /*17844*/ 	.byte	0x04, 0x11
        /*17846*/ 	.short	(.L_16066 - .L_16065)
	.align		4
.L_16065:
        /*17848*/ 	.word	index@($_ZN7cutlass13device_kernelIN5flash19enable_sm80_to_sm89INS1_16FlashAttnBwdSm80INS1_25CollectiveMainloopBwdSm80ILi2ELi2EN4cute5tupleIJNS5_1CILi128EEES8_NS7_ILi64EEEEEENS_10bfloat16_tEfNS_4arch4Sm80ELb0ELb0ELb1ELb0ELb1ELb0ELb0ELb0ELi2ELi4ELi4ELi4ELb0EEENS1_24CollectiveEpilogueBwdGQAISA_fSD_Li256ELb0ELb1EEENS1_19SingleTileSchedulerILb0ELb0ELb0ELi128EEEEEEEEEvNT_6ParamsE$_ZZN4cute9transformINS_15ArithmeticTupleIJiiEEEZNS_14transform_leafIS2_NS_8identityEEEDaRKT_OT0_EUlRKT_E_EEDaS7_S9_ENKUlDpSC_E_clIJiiEEEDaSE_)
        /*1784c*/ 	.word	0x00000000


	//----- nvinfo : EIATTR_FRAME_SIZE
	.align		4
.L_16066:
        /*17850*/ 	.byte	0x04, 0x11
        /*17852*/ 	.short	(.L_16068 - .L_16067)
	.align		4
.L_16067:
        /*17854*/ 	.word	index@($_ZN7cutlass13device_kernelIN5flash19enable_sm80_to_sm89INS1_16FlashAttnBwdSm80INS1_25CollectiveMainloopBwdSm80ILi2ELi2EN4cute5tupleIJNS5_1CILi128EEES8_NS7_ILi64EEEEEENS_10bfloat16_tEfNS_4arch4Sm80ELb0ELb0ELb1ELb0ELb1ELb0ELb0ELb0ELi2ELi4ELi4ELi4ELb0EEENS1_24CollectiveEpilogueBwdGQAISA_fSD_Li256ELb0ELb1EEENS1_19SingleTileSchedulerILb0ELb0ELb0ELi128EEEEEEEEEvNT_6ParamsE$_ZZN4cute7idx2crdIiNS_5tupleIJNS_1CILi32EEENS2_ILi4EEENS2_ILi2EEENS2_ILi1EEEEEENS1_IJS6_S3_NS2_ILi128EEENS2_ILi0EEEEEEEEDaRKT_RKT0_RKT1_ENKUlRKT_RKT0_E_clIS5_S8_EEDaSM_SP_)
        /*17858*/ 	.word	0x00000000


	//----- nvinfo : EIATTR_FRAME_SIZE
	.align		4
.L_16068:
        /*1785c*/ 	.byte	0x04, 0x11
        /*1785e*/ 	.short	(.L_16070 - .L_16069)
	.align		4
.L_16069:
        /*17860*/ 	.word	index@($_ZN7cutlass13device_kernelIN5flash19enable_sm80_to_sm89INS1_16FlashAttnBwdSm80INS1_25CollectiveMainloopBwdSm80ILi2ELi2EN4cute5tupleIJNS5_1CILi128EEES8_NS7_ILi64EEEEEENS_10bfloat16_tEfNS_4arch4Sm80ELb0ELb0ELb1ELb0ELb1ELb0ELb0ELb0ELi2ELi4ELi4ELi4ELb0EEENS1_24CollectiveEpilogueBwdGQAISA_fSD_Li256ELb0ELb1EEENS1_19SingleTileSchedulerILb0ELb0ELb0ELi128EEEEEEEEEvNT_6ParamsE$_ZZN4cute7idx2crdIiNS_5tupleIJNS_1CILi32EEENS2_ILi4EEENS2_ILi2EEENS2_ILi1EEEEEENS1_IJS6_S3_NS2_ILi128EEENS2_ILi0EEEEEEEEDaRKT_RKT0_RKT1_ENKUlRKT_RKT0_E_clIS4_S3_EEDaSM_SP_)
        /*17864*/ 	.word	0x00000000


	//----- nvinfo : EIATTR_FRAME_SIZE
	.align		4
.L_16070:
        /*17868*/ 	.byte	0x04, 0x11
        /*1786a*/ 	.short	(.L_16072 - .L_16071)
	.align		4
.L_16071:
        /*1786c*/ 	.word	index@($_ZN7cutlass13device_kernelIN5flash19enable_sm80_to_sm89INS1_16FlashAttnBwdSm80INS1_25CollectiveMainloopBwdSm80ILi2ELi2EN4cute5tupleIJNS5_1CILi128EEES8_NS7_ILi64EEEEEENS_10bfloat16_tEfNS_4arch4Sm80ELb0ELb0ELb1ELb0ELb1ELb0ELb0ELb0ELi2ELi4ELi4ELi4ELb0EEENS1_24CollectiveEpilogueBwdGQAISA_fSD_Li256ELb0ELb1EEENS1_19SingleTileSchedulerILb0ELb0ELb0ELi128EEEEEEEEEvNT_6ParamsE$_ZZN4cute7idx2crdIiNS_5tupleIJNS_1CILi32EEENS2_ILi4EEENS2_ILi2EEENS2_ILi1EEEEEENS1_IJS6_S3_NS2_ILi128EEENS2_ILi0EEEEEEEEDaRKT_RKT0_RKT1_ENKUlRKT_RKT0_E_clIS3_S6_EEDaSM_SP_)
        /*17870*/ 	.word	0x00000000


	//----- nvinfo : EIATTR_FRAME_SIZE
	.align		4
.L_16072:
        /*17874*/ 	.byte	0x04, 0x11
        /*17876*/ 	.short	(.L_16074 - .L_16073)
	.align		4
.L_16073:
        /*17878*/ 	.word	index@($_ZN7cutlass13device_kernelIN5flash19enable_sm80_to_sm89INS1_16FlashAttnBwdSm80INS1_25CollectiveMainloopBwdSm80ILi2ELi2EN4cute5tupleIJNS5_1CILi128EEES8_NS7_ILi64EEEEEENS_10bfloat16_tEfNS_4arch4Sm80ELb0ELb0ELb1ELb0ELb1ELb0ELb0ELb0ELi2ELi4ELi4ELi4ELb0EEENS1_24CollectiveEpilogueBwdGQAISA_fSD_Li256ELb0ELb1EEENS1_19SingleTileSchedulerILb0ELb0ELb0ELi128EEEEEEEEEvNT_6ParamsE$_ZZN4cute7idx2crdINS_5tupleIJiiNS_1CILi0EEEEEENS1_IJNS1_IJNS2_ILi4EEENS2_ILi8EEEEEES5_NS2_ILi1EEEEEEEEDaRKT_RKT0_ENKUlRKT_RKT0_E_clIiS7_EEDaSI_SL_)
        /*1787c*/ 	.word	0x00000000


	//----- nvinfo : EIATTR_FRAME_SIZE
	.align		4
.L_16074:
        /*17880*/ 	.byte	0x04, 0x11
        /*17882*/ 	.short	(.L_16076 - .L_16075)
	.align		4
.L_16075:
        /*17884*/ 	.word	index@($_ZN7cutlass13device_kernelIN5flash19enable_sm80_to_sm89INS1_16FlashAttnBwdSm80INS1_25CollectiveMainloopBwdSm80ILi2ELi2EN4cute5tupleIJNS5_1CILi128EEES8_NS7_ILi64EEEEEENS_10bfloat16_tEfNS_4arch4Sm80ELb0ELb0ELb1ELb0ELb1ELb0ELb0ELb0ELi2ELi4ELi4ELi4ELb0EEENS1_24CollectiveEpilogueBwdGQAISA_fSD_Li256ELb0ELb1EEENS1_19SingleTileSchedulerILb0ELb0ELb0ELi128EEEEEEEEEvNT_6ParamsE$_ZZN4cute7idx2crdINS_5tupleIJiiNS_1CILi0EEEEEENS1_IJNS1_IJNS2_ILi4EEENS2_ILi8EEEEEES5_NS2_ILi1EEEEEEEEDaRKT_RKT0_ENKUlRKT_RKT0_E_clIiS5_EEDaSI_SL_)
        /*17888*/ 	.word	0x00000000


	//----- nvinfo : EIATTR_FRAME_SIZE
	.align		4
.L_16076:
        /*1788c*/ 	.byte	0x04, 0x11
        /*1788e*/ 	.short	(.L_16078 - .L_16077)
	.align		4
.L_16077:
        /*17890*/ 	.word	index@($_ZN7cutlass13device_kernelIN5flash19enable_sm80_to_sm89INS1_16FlashAttnBwdSm80INS1_25CollectiveMainloopBwdSm80ILi2ELi2EN4cute5tupleIJNS5_1CILi128EEES8_NS7_ILi64EEEEEENS_10bfloat16_tEfNS_4arch4Sm80ELb0ELb0ELb1ELb0ELb1ELb0ELb0ELb0ELi2ELi4ELi4ELi4ELb0EEENS1_24CollectiveEpilogueBwdGQAISA_fSD_Li256ELb0ELb1EEENS1_19SingleTileSchedulerILb0ELb0ELb0ELi128EEEEEEEEEvNT_6ParamsE$_ZZN4cute7idx2crdINS_5tupleIJiiNS_1CILi0EEEEEENS1_IJNS1_IJNS2_ILi4EEENS2_ILi8EEEEEENS2_ILi2EEENS2_ILi1EEEEEEEEDaRKT_RKT0_ENKUlRKT_RKT0_E_clIiS8_EEDaSJ_SM_)
        /*17894*/ 	.word	0x00000000


	//----- nvinfo : EIATTR_FRAME_SIZE
	.align		4
.L_16078:
        /*17898*/ 	.byte	0x04, 0x11
        /*1789a*/ 	.short	(.L_16080 - .L_16079)
	.align		4
.L_16079:
        /*1789c*/ 	.word	index@($_ZN7cutlass13device_kernelIN5flash19enable_sm80_to_sm89INS1_16FlashAttnBwdSm80INS1_25CollectiveMainloopBwdSm80ILi2ELi2EN4cute5tupleIJNS5_1CILi128EEES8_NS7_ILi64EEEEEENS_10bfloat16_tEfNS_4arch4Sm80ELb0ELb0ELb1ELb0ELb1ELb0ELb0ELb0ELi2ELi4ELi4ELi4ELb0EEENS1_24CollectiveEpilogueBwdGQAISA_fSD_Li256ELb0ELb1EEENS1_19SingleTileSchedulerILb0ELb0ELb0ELi128EEEEEEEEEvNT_6ParamsE$_ZZN4cute7idx2crdINS_5tupleIJiiNS_1CILi0EEEEEENS1_IJNS1_IJNS2_ILi4EEENS2_ILi8EEEEEENS2_ILi2EEENS2_ILi1EEEEEEEEDaRKT_RKT0_ENKUlRKT_RKT0_E_clIiS7_EEDaSJ_SM_)
        /*178a0*/ 	.word	0x00000000


	//----- nvinfo : EIATTR_FRAME_SIZE
	.align		4
.L_16080:
        /*178a4*/ 	.byte	0x04, 0x11
        /*178a6*/ 	.short	(.L_16082 - .L_16081)
	.align		4
.L_16081:
        /*178a8*/ 	.word	index@($_ZN7cutlass13device_kernelIN5flash19enable_sm80_to_sm89INS1_16FlashAttnBwdSm80INS1_25CollectiveMainloopBwdSm80ILi2ELi2EN4cute5tupleIJNS5_1CILi128EEES8_NS7_ILi64EEEEEENS_10bfloat16_tEfNS_4arch4Sm80ELb0ELb0ELb1ELb0ELb1ELb0ELb0ELb0ELi2ELi4ELi4ELi4ELb0EEENS1_24CollectiveEpilogueBwdGQAISA_fSD_Li256ELb0ELb1EEENS1_19SingleTileSchedulerILb0ELb0ELb0ELi128EEEEEEEEEvNT_6ParamsE$_ZZN4cute7flattenINS_5tupleIJNS_1CILi1EEENS1_IJiiiEEENS2_ILi64EEENS1_IJNS2_ILi72EEENS2_ILi144EEENS2_ILi288EEEEEENS2_ILi512EEEEEEEEDaRKT_ENKUlRKT_E_clIS4_EEDaSH_)
        /*178ac*/ 	.word	0x00000000


	//----- nvinfo : EIATTR_FRAME_SIZE
	.align		4
.L_16082:
        /*178b0*/ 	.byte	0x04, 0x11
        /*178b2*/ 	.short	(.L_16084 - .L_16083)
	.align		4
.L_16083:
        /*178b4*/ 	.word	index@($_ZN7cutlass13device_kernelIN5flash19enable_sm80_to_sm89INS1_16FlashAttnBwdSm80INS1_25CollectiveMainloopBwdSm80ILi2ELi2EN4cute5tupleIJNS5_1CILi128EEES8_NS7_ILi64EEEEEENS_10bfloat16_tEfNS_4arch4Sm80ELb0ELb0ELb1ELb0ELb1ELb0ELb0ELb0ELi2ELi4ELi4ELi4ELb0EEENS1_24CollectiveEpilogueBwdGQAISA_fSD_Li256ELb0ELb1EEENS1_19SingleTileSchedulerILb0ELb0ELb0ELi128EEEEEEEEEvNT_6ParamsE$_ZZN4cute7flattenINS_5tupleIJNS_1CILi1EEENS1_IJNS2_ILi8EEEiiEEENS2_ILi64EEENS1_IJiNS2_ILi144EEENS2_ILi288EEEEEENS2_ILi512EEEEEEEEDaRKT_ENKUlRKT_E_clIS9_EEDaSH_)
        /*178b8*/ 	.word	0x00000000


	//----- nvinfo : EIATTR_FRAME_SIZE
	.align		4
.L_16084:
        /*178bc*/ 	.byte	0x04, 0x11
        /*178be*/ 	.short	(.L_16086 - .L_16085)
	.align		4
.L_16085:
        /*178c0*/ 	.word	index@($_ZN7cutlass13device_kernelIN5flash19enable_sm80_to_sm89INS1_16FlashAttnBwdSm80INS1_25CollectiveMainloopBwdSm80ILi2ELi2EN4cute5tupleIJNS5_1CILi128EEES8_NS7_ILi64EEEEEENS_10bfloat16_tEfNS_4arch4Sm80ELb0ELb0ELb1ELb0ELb1ELb0ELb0ELb0ELi2ELi4ELi4ELi4ELb0EEENS1_24CollectiveEpilogueBwdGQAISA_fSD_Li256ELb0ELb1EEENS1_19SingleTileSchedulerILb0ELb0ELb0ELi128EEEEEEEEEvNT_6ParamsE$_ZZN4cute7flattenINS_5tupleIJNS_1CILi1EEENS1_IJNS2_ILi8EEEiiEEENS2_ILi64EEENS1_IJiNS2_ILi144EEENS2_ILi288EEEEEENS2_ILi512EEEEEEEEDaRKT_ENKUlRKT_E_clIS5_EEDaSH_)
        /*178c4*/ 	.word	0x00000000


	//----- nvinfo : EIATTR_FRAME_SIZE
	.align		4
.L_16086:
        /*178c8*/ 	.byte	0x04, 0x11
        /*178ca*/ 	.short	(.L_16088 - .L_16087)
	.align		4
.L_16087:
        /*178cc*/ 	.word	index@($_ZN7cutlass13device_kernelIN5flash19enable_sm80_to_sm89INS1_16FlashAttnBwdSm80INS1_25CollectiveMainloopBwdSm80ILi2ELi2EN4cute5tupleIJNS5_1CILi128EEES8_NS7_ILi64EEEEEENS_10bfloat16_tEfNS_4arch4Sm80ELb0ELb0ELb1ELb0ELb1ELb0ELb0ELb0ELi2ELi4ELi4ELi4ELb0EEENS1_24CollectiveEpilogueBwdGQAISA_fSD_Li256ELb0ELb1EEENS1_19SingleTileSchedulerILb0ELb0ELb0ELi128EEEEEEEEEvNT_6ParamsE$_ZZN4cute7flattenINS_5tupleIJNS1_IJNS_1CILi0EEENS1_IJNS2_ILi1EEENS2_ILi512EEEiEEEEEENS2_ILi4096EEENS1_IJiNS2_ILi8192EEEEEEEEEEEDaRKT_ENKUlRKT_E_clISA_EEDaSH_)
        /*178d0*/ 	.word	0x00000000


	//----- nvinfo : EIATTR_FRAME_SIZE
	.align		4
.L_16088:
        /*178d4*/ 	.byte	0x04, 0x11
        /*178d6*/ 	.short	(.L_16090 - .L_16089)
	.align		4
.L_16089:
        /*178d8*/ 	.word	index@($_ZN7cutlass13device_kernelIN5flash19enable_sm80_to_sm89INS1_16FlashAttnBwdSm80INS1_25CollectiveMainloopBwdSm80ILi2ELi2EN4cute5tupleIJNS5_1CILi128EEES8_NS7_ILi64EEEEEENS_10bfloat16_tEfNS_4arch4Sm80ELb0ELb0ELb1ELb0ELb1ELb0ELb0ELb0ELi2ELi4ELi4ELi4ELb0EEENS1_24CollectiveEpilogueBwdGQAISA_fSD_Li256ELb0ELb1EEENS1_19SingleTileSchedulerILb0ELb0ELb0ELi128EEEEEEEEEvNT_6ParamsE$_ZZN4cute7flattenINS_5tupleIJNS1_IJNS_1CILi0EEENS1_IJNS2_ILi1EEENS2_ILi512EEEiEEEEEENS2_ILi4096EEENS1_IJiNS2_ILi8192EEEEEEEEEEEDaRKT_ENKUlRKT_E_clIS7_EEDaSH_)
        /*178dc*/ 	.word	0x00000000


	//----- nvinfo : EIATTR_FRAME_SIZE
	.align		4
.L_16090:
        /*178e0*/ 	.byte	0x04, 0x11
        /*178e2*/ 	.short	(.L_16092 - .L_16091)
	.align		4
.L_16091:
        /*178e4*/ 	.word	index@($_ZN7cutlass13device_kernelIN5flash19enable_sm80_to_sm89INS1_16FlashAttnBwdSm80INS1_25CollectiveMainloopBwdSm80ILi2ELi2EN4cute5tupleIJNS5_1CILi128EEES8_NS7_ILi64EEEEEENS_10bfloat16_tEfNS_4arch4Sm80ELb0ELb0ELb1ELb0ELb1ELb0ELb0ELb0ELi2ELi4ELi4ELi4ELb0EEENS1_24CollectiveEpilogueBwdGQAISA_fSD_Li256ELb0ELb1EEENS1_19SingleTileSchedulerILb0ELb0ELb0ELi128EEEEEEEEEvNT_6ParamsE$_ZZN4cute7crd2crdINS_5tupleIJiiiNS_1CILi0EEEEEENS1_IJNS2_ILi32EEENS2_ILi4EEENS2_ILi2EEENS2_ILi1EEEEEENS1_IJS8_S8_S8_S8_EEEEEDaRKT_RKT0_RKT1_ENKUlRKT_RKT0_RKT1_E_clIiS7_S8_EEDaSM_SP_SS_)
        /*178e8*/ 	.word	0x00000000


	//----- nvinfo : EIATTR_FRAME_SIZE
	.align		4
.L_16092:
        /*178ec*/ 	.byte	0x04, 0x11
        /*178ee*/ 	.short	(.L_16094 - .L_16093)
	.align		4
.L_16093:
        /*178f0*/ 	.word	index@($_ZN7cutlass13device_kernelIN5flash19enable_sm80_to_sm89INS1_16FlashAttnBwdSm80INS1_25CollectiveMainloopBwdSm80ILi2ELi2EN4cute5tupleIJNS5_1CILi128EEES8_NS7_ILi64EEEEEENS_10bfloat16_tEfNS_4arch4Sm80ELb0ELb0ELb1ELb0ELb1ELb0ELb0ELb0ELi2ELi4ELi4ELi4ELb0EEENS1_24CollectiveEpilogueBwdGQAISA_fSD_Li256ELb0ELb1EEENS1_19SingleTileSchedulerILb0ELb0ELb0ELi128EEEEEEEEEvNT_6ParamsE$_ZZN4cute7crd2crdINS_5tupleIJiiiNS_1CILi0EEEEEENS1_IJNS2_ILi32EEENS2_ILi4EEENS2_ILi2EEENS2_ILi1EEEEEENS1_IJS8_S8_S8_S8_EEEEEDaRKT_RKT0_RKT1_ENKUlRKT_RKT0_RKT1_E_clIiS6_S8_EEDaSM_SP_SS_)
        /*178f4*/ 	.word	0x00000000


	//----- nvinfo : EIATTR_FRAME_SIZE
	.align		4
.L_16094:
        /*178f8*/ 	.byte	0x04, 0x11
        /*178fa*/ 	.short	(.L_16096 - .L_16095)
	.align		4
.L_16095:
        /*178fc*/ 	.word	index@($_ZN7cutlass13device_kernelIN5flash19enable_sm80_to_sm89INS1_16FlashAttnBwdSm80INS1_25CollectiveMainloopBwdSm80ILi2ELi2EN4cute5tupleIJNS5_1CILi128EEES8_NS7_ILi64EEEEEENS_10bfloat16_tEfNS_4arch4Sm80ELb0ELb0ELb1ELb0ELb1ELb0ELb0ELb0ELi2ELi4ELi4ELi4ELb0EEENS1_24CollectiveEpilogueBwdGQAISA_fSD_Li256ELb0ELb1EEENS1_19SingleTileSchedulerILb0ELb0ELb0ELi128EEEEEEEEEvNT_6ParamsE$_ZZN4cute7crd2crdINS_5tupleIJiiiNS_1CILi0EEEEEENS1_IJNS2_ILi32EEENS2_ILi4EEENS2_ILi2EEENS2_ILi1EEEEEENS1_IJS8_S8_S8_S8_EEEEEDaRKT_RKT0_RKT1_ENKUlRKT_RKT0_RKT1_E_clIiS5_S8_EEDaSM_SP_SS_)
        /*17900*/ 	.word	0x00000000


	//----- nvinfo : EIATTR_FRAME_SIZE
	.align		4
.L_16096:
        /*17904*/ 	.byte	0x04, 0x11
        /*17906*/ 	.short	(.L_16098 - .L_16097)
	.align		4
.L_16097:
        /*17908*/ 	.word	index@($_ZN7cutlass13device_kernelIN5flash19enable_sm80_to_sm89INS1_16FlashAttnBwdSm80INS1_25CollectiveMainloopBwdSm80ILi2ELi2EN4cute5tupleIJNS5_1CILi128EEES8_NS7_ILi64EEEEEENS_10bfloat16_tEfNS_4arch4Sm80ELb0ELb0ELb1ELb0ELb1ELb0ELb0ELb0ELi2ELi4ELi4ELi4ELb0EEENS1_24CollectiveEpilogueBwdGQAISA_fSD_Li256ELb0ELb1EEENS1_19SingleTileSchedulerILb0ELb0ELb0ELi128EEEEEEEEEvNT_6ParamsE$_ZZN4cute6upcastILi2ENS_5tupleIJNS_1CILi2EEES3_S3_EEENS1_IJNS2_ILi1EEENS2_ILi512EEEiEEEEEDaRKT0_RKT1_ENKUlRKT_RKT0_E_clIS3_iEEDaSG_SJ_)
        /*1790c*/ 	.word	0x00000000


	//----- nvinfo : EIATTR_FRAME_SIZE
	.align		4
.L_16098:
        /*17910*/ 	.byte	0x04, 0x11
        /*17912*/ 	.short	(.L_16100 - .L_16099)
	.align		4
.L_16099:
        /*17914*/ 	.word	index@($_ZN7cutlass13device_kernelIN5flash19enable_sm80_to_sm89INS1_16FlashAttnBwdSm80INS1_25CollectiveMainloopBwdSm80ILi2ELi2EN4cute5tupleIJNS5_1CILi128EEES8_NS7_ILi64EEEEEENS_10bfloat16_tEfNS_4arch4Sm80ELb0ELb0ELb1ELb0ELb1ELb0ELb0ELb0ELi2ELi4ELi4ELi4ELb0EEENS1_24CollectiveEpilogueBwdGQAISA_fSD_Li256ELb0ELb1EEENS1_19SingleTileSchedulerILb0ELb0ELb0ELi128EEEEEEEEEvNT_6ParamsE$_ZZN4cute6upcastILi2ENS_5tupleIJNS_1CILi2EEES3_EEENS1_IJiNS2_ILi8192EEEEEEEEDaRKT0_RKT1_ENKUlRKT_RKT0_E_clIS3_iEEDaSF_SI_)
        /*17918*/ 	.word	0x00000000


	//----- nvinfo : EIATTR_FRAME_SIZE
	.align		4
.L_16100:
        /*1791c*/ 	.byte	0x04, 0x11
        /*1791e*/ 	.short	(.L_16102 - .L_16101)
	.align		4
.L_16101:
        /*17920*/ 	.word	index@($_ZN7cutlass13device_kernelIN5flash19enable_sm80_to_sm89INS1_16FlashAttnBwdSm80INS1_25CollectiveMainloopBwdSm80ILi2ELi2EN4cute5tupleIJNS5_1CILi128EEES8_NS7_ILi64EEEEEENS_10bfloat16_tEfNS_4arch4Sm80ELb0ELb0ELb1ELb0ELb1ELb0ELb0ELb0ELi2ELi4ELi4ELi4ELb0EEENS1_24CollectiveEpilogueBwdGQAISA_fSD_Li256ELb0ELb1EEENS1_19SingleTileSchedulerILb0ELb0ELb0ELi128EEEEEEEEEvNT_6ParamsE$_ZZN4cute6upcastILi2ENS_5tupleIJNS_1CILi1EEENS1_IJNS2_ILi2EEES4_S4_EEEEEENS1_IJNS2_ILi0EEENS1_IJS3_NS2_ILi512EEEiEEEEEEEEDaRKT0_RKT1_ENKUlRKT_RKT0_E_clIS5_S9_EEDaSJ_SM_)
        /*17924*/ 	.word	0x00000000


	//----- nvinfo : EIATTR_FRAME_SIZE
	.align		4
.L_16102:
        /*17928*/ 	.byte	0x04, 0x11
        /*1792a*/ 	.short	(.L_16104 - .L_16103)
	.align		4
.L_16103:
        /*1792c*/ 	.word	index@($_ZN7cutlass13device_kernelIN5flash19enable_sm80_to_sm89INS1_16FlashAttnBwdSm80INS1_25CollectiveMainloopBwdSm80ILi2ELi2EN4cute5tupleIJNS5_1CILi128EEES8_NS7_ILi64EEEEEENS_10bfloat16_tEfNS_4arch4Sm80ELb0ELb0ELb1ELb0ELb1ELb0ELb0ELb0ELi2ELi4ELi4ELi4ELb0EEENS1_24CollectiveEpilogueBwdGQAISA_fSD_Li256ELb0ELb1EEENS1_19SingleTileSchedulerILb0ELb0ELb0ELi128EEEEEEEEEvNT_6ParamsE$_ZZN4cute6upcastILi2ENS_5tupleIJNS1_IJNS_1CILi1EEENS1_IJNS2_ILi2EEES4_S4_EEEEEES4_NS1_IJS4_S4_EEEEEENS1_IJNS1_IJNS2_ILi0EEENS1_IJS3_NS2_ILi512EEEiEEEEEENS2_ILi4096EEENS1_IJiNS2_ILi8192EEEEEEEEEEEDaRKT0_RKT1_ENKUlRKT_RKT0_E_clIS7_SF_EEDaSP_SS_)
        /*17930*/ 	.word	0x00000000


	//----- nvinfo : EIATTR_FRAME_SIZE
	.align		4
.L_16104:
        /*17934*/ 	.byte	0x04, 0x11
        /*17936*/ 	.short	(.L_16106 - .L_16105)
	.align		4
.L_16105:
        /*17938*/ 	.word	index@($_ZN7cutlass13device_kernelIN5flash19enable_sm80_to_sm89INS1_16FlashAttnBwdSm80INS1_25CollectiveMainloopBwdSm80ILi2ELi2EN4cute5tupleIJNS5_1CILi128EEES8_NS7_ILi64EEEEEENS_10bfloat16_tEfNS_4arch4Sm80ELb0ELb0ELb1ELb0ELb1ELb0ELb0ELb0ELi2ELi4ELi4ELi4ELb0EEENS1_24CollectiveEpilogueBwdGQAISA_fSD_Li256ELb0ELb1EEENS1_19SingleTileSchedulerILb0ELb0ELb0ELi128EEEEEEEEEvNT_6ParamsE$_ZZN4cute6upcastILi2ENS_5tupleIJNS1_IJNS_1CILi1EEENS1_IJNS2_ILi2EEES4_S4_EEEEEES4_NS1_IJS4_S4_EEEEEENS1_IJNS1_IJNS2_ILi0EEENS1_IJS3_NS2_ILi512EEEiEEEEEENS2_ILi4096EEENS1_IJiNS2_ILi8192EEEEEEEEEEEDaRKT0_RKT1_ENKUlRKT_RKT0_E_clIS6_SC_EEDaSP_SS_)
        /*1793c*/ 	.word	0x00000000


	//----- nvinfo : EIATTR_FRAME_SIZE
	.align		4
.L_16106:
        /*17940*/ 	.byte	0x04, 0x11
        /*17942*/ 	.short	(.L_16108 - .L_16107)
	.align		4
.L_16107:
        /*17944*/ 	.word	index@($_ZN7cutlass13device_kernelIN5flash19enable_sm80_to_sm89INS1_16FlashAttnBwdSm80INS1_25CollectiveMainloopBwdSm80ILi2ELi2EN4cute5tupleIJNS5_1CILi128EEES8_NS7_ILi64EEEEEENS_10bfloat16_tEfNS_4arch4Sm80ELb0ELb0ELb1ELb0ELb1ELb0ELb0ELb0ELi2ELi4ELi4ELi4ELb0EEENS1_24CollectiveEpilogueBwdGQAISA_fSD_Li256ELb0ELb1EEENS1_19SingleTileSchedulerILb0ELb0ELb0ELi128EEEEEEEEEvNT_6ParamsE$_ZZN4cute6detail9lift_diceINS_5tupleIJiNS_1CILi0EEEEEES5_EEDaRKT_RKT0_ENKUlRKT_RKT0_E_clIiiEEDaSE_SH_)
        /*17948*/ 	.word	0x00000000


	//----- nvinfo : EIATTR_FRAME_SIZE
	.align		4
.L_16108:
        /*1794c*/ 	.byte	0x04, 0x11
        /*1794e*/ 	.short	(.L_16110 - .L_16109)
	.align		4
.L_16109:
        /*17950*/ 	.word	index@($_ZN7cutlass13device_kernelIN5flash19enable_sm80_to_sm89INS1_16FlashAttnBwdSm80INS1_25CollectiveMainloopBwdSm80ILi2ELi2EN4cute5tupleIJNS5_1CILi128EEES8_NS7_ILi64EEEEEENS_10bfloat16_tEfNS_4arch4Sm80ELb0ELb0ELb1ELb0ELb1ELb0ELb0ELb0ELi2ELi4ELi4ELi4ELb0EEENS1_24CollectiveEpilogueBwdGQAISA_fSD_Li256ELb0ELb1EEENS1_19SingleTileSchedulerILb0ELb0ELb0ELi128EEEEEEEEEvNT_6ParamsE$_ZZN4cute6detail9lift_diceINS_5tupleIJiNS2_IJiNS_1CILi0EEEEEEEEES6_EEDaRKT_RKT0_ENKUlRKT_RKT0_E_clIiiEEDaSF_SI_)
        /*17954*/ 	.word	0x00000000


	//----- nvinfo : EIATTR_FRAME_SIZE
	.align		4
.L_16110:
        /*17958*/ 	.byte	0x04, 0x11
        /*1795a*/ 	.short	(.L_16112 - .L_16111)
	.align		4
.L_16111:
        /*1795c*/ 	.word	index@($_ZN7cutlass13device_kernelIN5flash19enable_sm80_to_sm89INS1_16FlashAttnBwdSm80INS1_25CollectiveMainloopBwdSm80ILi2ELi2EN4cute5tupleIJNS5_1CILi128EEES8_NS7_ILi64EEEEEENS_10bfloat16_tEfNS_4arch4Sm80ELb0ELb0ELb1ELb0ELb1ELb0ELb0ELb0ELi2ELi4ELi4ELi4ELb0EEENS1_24CollectiveEpilogueBwdGQAISA_fSD_Li256ELb0ELb1EEENS1_19SingleTileSchedulerILb0ELb0ELb0ELi128EEEEEEEEEvNT_6ParamsE$_ZZN4cute6detail9lift_diceINS_5tupleIJiNS2_IJiNS_1CILi0EEEEEEEEES6_EEDaRKT_RKT0_ENKUlRKT_RKT0_E_clIS5_S5_EEDaSF_SI_)
        /*17960*/ 	.word	0x00000000


	//----- nvinfo : EIATTR_FRAME_SIZE
	.align		4
.L_16112:
        /*17964*/ 	.byte	0x04, 0x11
        /*17966*/ 	.short	(.L_16114 - .L_16113)
	.align		4
.L_16113:
        /*17968*/ 	.word	index@($_ZN7cutlass13device_kernelIN5flash19enable_sm80_to_sm89INS1_16FlashAttnBwdSm80INS1_25CollectiveMainloopBwdSm80ILi2ELi2EN4cute5tupleIJNS5_1CILi128EEES8_NS7_ILi64EEEEEENS_10bfloat16_tEfNS_4arch4Sm80ELb0ELb0ELb1ELb0ELb1ELb0ELb0ELb0ELi2ELi4ELi4ELi4ELb0EEENS1_24CollectiveEpilogueBwdGQAISA_fSD_Li256ELb0ELb1EEENS1_19SingleTileSchedulerILb0ELb0ELb0ELi128EEEEEEEEEvNT_6ParamsE$_ZZN4cute6detail16composition_implINS_5tupleIJNS_1CILi8EEENS3_ILi2EEES5_S5_S4_S5_EEENS2_IJNS3_ILi1EEEiiiNS3_ILi72EEENS3_ILi512EEEEEES5_S4_EEDaRKT_RKT0_RKT1_RKT2_ENKUlRKT_T0_E_clINS2_IJNS2_IJS5_EEENS2_IJiEEES7_S7_EEENS_17integral_constantIiLi4EEEEEDaSP_SQ_)
        /*1796c*/ 	.word	0x00000000


	//----- nvinfo : EIATTR_FRAME_SIZE
	.align		4
.L_16114:
        /*17970*/ 	.byte	0x04, 0x11
        /*17972*/ 	.short	(.L_16116 - .L_16115)
	.align		4
.L_16115:
        /*17974*/ 	.word	index@($_ZN7cutlass13device_kernelIN5flash19enable_sm80_to_sm89INS1_16FlashAttnBwdSm80INS1_25CollectiveMainloopBwdSm80ILi2ELi2EN4cute5tupleIJNS5_1CILi128EEES8_NS7_ILi64EEEEEENS_10bfloat16_tEfNS_4arch4Sm80ELb0ELb0ELb1ELb0ELb1ELb0ELb0ELb0ELi2ELi4ELi4ELi4ELb0EEENS1_24CollectiveEpilogueBwdGQAISA_fSD_Li256ELb0ELb1EEENS1_19SingleTileSchedulerILb0ELb0ELb0ELi128EEEEEEEEEvNT_6ParamsE$_ZZN4cute6detail16composition_implINS_5tupleIJNS_1CILi8EEENS3_ILi2EEES5_S5_S4_S5_EEENS2_IJNS3_ILi1EEEiiiNS3_ILi72EEENS3_ILi512EEEEEES5_S4_EEDaRKT_RKT0_RKT1_RKT2_ENKUlRKT_T0_E_clINS2_IJNS2_IJS5_EEENS2_IJiEEES7_S7_EEENS_17integral_constantIiLi3EEEEEDaSP_SQ_)
        /*17978*/ 	.word	0x00000000


	//----- nvinfo : EIATTR_FRAME_SIZE
	.align		4
.L_16116:
        /*1797c*/ 	.byte	0x04, 0x11
        /*1797e*/ 	.short	(.L_16118 - .L_16117)
	.align		4
.L_16117:
        /*17980*/ 	.word	index@($_ZN7cutlass13device_kernelIN5flash19enable_sm80_to_sm89INS1_16FlashAttnBwdSm80INS1_25CollectiveMainloopBwdSm80ILi2ELi2EN4cute5tupleIJNS5_1CILi128EEES8_NS7_ILi64EEEEEENS_10bfloat16_tEfNS_4arch4Sm80ELb0ELb0ELb1ELb0ELb1ELb0ELb0ELb0ELi2ELi4ELi4ELi4ELb0EEENS1_24CollectiveEpilogueBwdGQAISA_fSD_Li256ELb0ELb1EEENS1_19SingleTileSchedulerILb0ELb0ELb0ELi128EEEEEEEEEvNT_6ParamsE$_ZZN4cute6detail16composition_implINS_5tupleIJNS_1CILi8EEENS3_ILi2EEES5_S5_S4_S5_EEENS2_IJNS3_ILi1EEEiiiNS3_ILi72EEENS3_ILi512EEEEEES5_S4_EEDaRKT_RKT0_RKT1_RKT2_ENKUlRKT_T0_E_clINS2_IJNS2_IJS5_EEENS2_IJiEEES7_S7_EEENS_17integral_constantIiLi2EEEEEDaSP_SQ_)
        /*17984*/ 	.word	0x00000000


	//----- nvinfo : EIATTR_FRAME_SIZE
	.align		4
.L_16118:
        /*17988*/ 	.byte	0x04, 0x11
        /*1798a*/ 	.short	(.L_16120 - .L_16119)
	.align		4
.L_16119:
        /*1798c*/ 	.word	index@($_ZN7cutlass13device_kernelIN5flash19enable_sm80_to_sm89INS1_16FlashAttnBwdSm80INS1_25CollectiveMainloopBwdSm80ILi2ELi2EN4cute5tupleIJNS5_1CILi128EEES8_NS7_ILi64EEEEEENS_10bfloat16_tEfNS_4arch4Sm80ELb0ELb0ELb1ELb0ELb1ELb0ELb0ELb0ELi2ELi4ELi4ELi4ELb0EEENS1_24CollectiveEpilogueBwdGQAISA_fSD_Li256ELb0ELb1EEENS1_19SingleTileSchedulerILb0ELb0ELb0ELi128EEEEEEEEEvNT_6ParamsE$_ZZN4cute6detail16composition_implINS_5tupleIJNS_1CILi8EEENS3_ILi2EEES5_S5_S4_S5_EEENS2_IJNS3_ILi1EEEiiiNS3_ILi72EEENS3_ILi512EEEEEES5_S4_EEDaRKT_RKT0_RKT1_RKT2_ENKUlRKT_T0_E_clINS2_IJNS2_IJEEEST_S5_S7_EEENS_17integral_constantIiLi1EEEEEDaSP_SQ_)
        /*17990*/ 	.word	0x00000000


	//----- nvinfo : EIATTR_FRAME_SIZE
	.align		4
.L_16120:
        /*17994*/ 	.byte	0x04, 0x11
        /*17996*/ 	.short	(.L_16122 - .L_16121)
	.align		4
.L_16121:
        /*17998*/ 	.word	index@($_ZN7cutlass13device_kernelIN5flash19enable_sm80_to_sm89INS1_16FlashAttnBwdSm80INS1_25CollectiveMainloopBwdSm80ILi2ELi2EN4cute5tupleIJNS5_1CILi128EEES8_NS7_ILi64EEEEEENS_10bfloat16_tEfNS_4arch4Sm80ELb0ELb0ELb1ELb0ELb1ELb0ELb0ELb0ELi2ELi4ELi4ELi4ELb0EEENS1_24CollectiveEpilogueBwdGQAISA_fSD_Li256ELb0ELb1EEENS1_19SingleTileSchedulerILb0ELb0ELb0ELi128EEEEEEEEEvNT_6ParamsE$_ZZN4cute6detail16composition_implINS_5tupleIJNS_1CILi8EEENS3_ILi2EEES5_S5_S4_S5_EEENS2_IJNS3_ILi1EEEiiiNS3_ILi72EEENS3_ILi512EEEEEENS3_ILi4EEENS3_ILi16EEEEEDaRKT_RKT0_RKT1_RKT2_ENKUlRKT_T0_E_clINS2_IJNS2_IJS5_S5_EEENS2_IJiiEEES7_S7_EEENS_17integral_constantIiLi4EEEEEDaSR_SS_)
        /*1799c*/ 	.word	0x00000000


	//----- nvinfo : EIATTR_FRAME_SIZE
	.align		4
.L_16122:
        /*179a0*/ 	.byte	0x04, 0x11
        /*179a2*/ 	.short	(.L_16124 - .L_16123)
	.align		4
.L_16123:
        /*179a4*/ 	.word	index@($_ZN7cutlass13device_kernelIN5flash19enable_sm80_to_sm89INS1_16FlashAttnBwdSm80INS1_25CollectiveMainloopBwdSm80ILi2ELi2EN4cute5tupleIJNS5_1CILi128EEES8_NS7_ILi64EEEEEENS_10bfloat16_tEfNS_4arch4Sm80ELb0ELb0ELb1ELb0ELb1ELb0ELb0ELb0ELi2ELi4ELi4ELi4ELb0EEENS1_24CollectiveEpilogueBwdGQAISA_fSD_Li256ELb0ELb1EEENS1_19SingleTileSchedulerILb0ELb0ELb0ELi128EEEEEEEEEvNT_6ParamsE$_ZZN4cute6detail16composition_implINS_5tupleIJNS_1CILi8EEENS3_ILi2EEES5_S5_S4_S5_EEENS2_IJNS3_ILi1EEEiiiNS3_ILi72EEENS3_ILi512EEEEEENS3_ILi4EEENS3_ILi16EEEEEDaRKT_RKT0_RKT1_RKT2_ENKUlRKT_T0_E_clINS2_IJNS2_IJS5_EEENS2_IJiEEES5_S7_EEENS_17integral_constantIiLi3EEEEEDaSR_SS_)
        /*179a8*/ 	.word	0x00000000


	//----- nvinfo : EIATTR_FRAME_SIZE
	.align		4
.L_16124:
        /*179ac*/ 	.byte	0x04, 0x11
        /*179ae*/ 	.short	(.L_16126 - .L_16125)
	.align		4
.L_16125:
        /*179b0*/ 	.word	index@($_ZN7cutlass13device_kernelIN5flash19enable_sm80_to_sm89INS1_16FlashAttnBwdSm80INS1_25CollectiveMainloopBwdSm80ILi2ELi2EN4cute5tupleIJNS5_1CILi128EEES8_NS7_ILi64EEEEEENS_10bfloat16_tEfNS_4arch4Sm80ELb0ELb0ELb1ELb0ELb1ELb0ELb0ELb0ELi2ELi4ELi4ELi4ELb0EEENS1_24CollectiveEpilogueBwdGQAISA_fSD_Li256ELb0ELb1EEENS1_19SingleTileSchedulerILb0ELb0ELb0ELi128EEEEEEEEEvNT_6ParamsE$_ZZN4cute6detail16composition_implINS_5tupleIJNS_1CILi8EEENS3_ILi2EEES5_S5_S4_S5_EEENS2_IJNS3_ILi1EEEiiiNS3_ILi72EEENS3_ILi512EEEEEENS3_ILi4EEENS3_ILi16EEEEEDaRKT_RKT0_RKT1_RKT2_ENKUlRKT_T0_E_clINS2_IJNS2_IJEEESV_SB_S7_EEENS_17integral_constantIiLi2EEEEEDaSR_SS_)
        /*179b4*/ 	.word	0x00000000


	//----- nvinfo : EIATTR_FRAME_SIZE
	.align		4
.L_16126:
        /*179b8*/ 	.byte	0x04, 0x11
        /*179ba*/ 	.short	(.L_16128 - .L_16127)
	.align		4
.L_16127:
        /*179bc*/ 	.word	index@($_ZN7cutlass13device_kernelIN5flash19enable_sm80_to_sm89INS1_16FlashAttnBwdSm80INS1_25CollectiveMainloopBwdSm80ILi2ELi2EN4cute5tupleIJNS5_1CILi128EEES8_NS7_ILi64EEEEEENS_10bfloat16_tEfNS_4arch4Sm80ELb0ELb0ELb1ELb0ELb1ELb0ELb0ELb0ELi2ELi4ELi4ELi4ELb0EEENS1_24CollectiveEpilogueBwdGQAISA_fSD_Li256ELb0ELb1EEENS1_19SingleTileSchedulerILb0ELb0ELb0ELi128EEEEEEEEEvNT_6ParamsE$_ZZN4cute6detail16composition_implINS_5tupleIJNS_1CILi8EEENS3_ILi2EEES5_S5_S4_S5_EEENS2_IJNS3_ILi1EEEiiiNS3_ILi72EEENS3_ILi512EEEEEENS2_IJS5_S5_S5_EEENS2_IJS7_S9_S4_EEEEEDaRKT_RKT0_RKT1_RKT2_ENKUlRKT_RKT0_E_clIS5_S4_EEDaSR_SU_)
        /*179c0*/ 	.word	0x00000000


	//----- nvinfo : EIATTR_FRAME_SIZE
	.align		4
.L_16128:
        /*179c4*/ 	.byte	0x04, 0x11
        /*179c6*/ 	.short	(.L_16130 - .L_16129)
	.align		4
.L_16129:
        /*179c8*/ 	.word	index@($_ZN7cutlass13device_kernelIN5flash19enable_sm80_to_sm89INS1_16FlashAttnBwdSm80INS1_25CollectiveMainloopBwdSm80ILi2ELi2EN4cute5tupleIJNS5_1CILi128EEES8_NS7_ILi64EEEEEENS_10bfloat16_tEfNS_4arch4Sm80ELb0ELb0ELb1ELb0ELb1ELb0ELb0ELb0ELi2ELi4ELi4ELi4ELb0EEENS1_24CollectiveEpilogueBwdGQAISA_fSD_Li256ELb0ELb1EEENS1_19SingleTileSchedulerILb0ELb0ELb0ELi128EEEEEEEEEvNT_6ParamsE$_ZZN4cute6detail16composition_implINS_5tupleIJNS_1CILi8EEENS3_ILi2EEES5_S5_S4_S5_EEENS2_IJNS3_ILi1EEEiiiNS3_ILi72EEENS3_ILi512EEEEEENS2_IJS5_S5_EEENS2_IJS7_S4_EEEEEDaRKT_RKT0_RKT1_RKT2_ENKUlRKT_RKT0_E_clIS5_S4_EEDaSR_SU_)
        /*179cc*/ 	.word	0x00000000


	//----- nvinfo : EIATTR_FRAME_SIZE
	.align		4
.L_16130:
        /*179d0*/ 	.byte	0x04, 0x11
        /*179d2*/ 	.short	(.L_16132 - .L_16131)
	.align		4
.L_16131:
        /*179d4*/ 	.word	index@($_ZN7cutlass13device_kernelIN5flash19enable_sm80_to_sm89INS1_16FlashAttnBwdSm80INS1_25CollectiveMainloopBwdSm80ILi2ELi2EN4cute5tupleIJNS5_1CILi128EEES8_NS7_ILi64EEEEEENS_10bfloat16_tEfNS_4arch4Sm80ELb0ELb0ELb1ELb0ELb1ELb0ELb0ELb0ELi2ELi4ELi4ELi4ELb0EEENS1_24CollectiveEpilogueBwdGQAISA_fSD_Li256ELb0ELb1EEENS1_19SingleTileSchedulerILb0ELb0ELb0ELi128EEEEEEEEEvNT_6ParamsE$_ZZN4cute6detail16composition_implINS_5tupleIJNS_1CILi8EEENS3_ILi2EEES5_S5_S4_S5_EEENS2_IJNS3_ILi1EEEiiiNS3_ILi72EEENS3_ILi512EEEEEENS2_IJNS3_ILi4EEES5_EEENS2_IJNS3_ILi16EEENS3_ILi8192EEEEEEEEDaRKT_RKT0_RKT1_RKT2_ENKUlRKT_RKT0_E_clISB_SD_EEDaSU_SX_)
        /*179d8*/ 	.word	0x00000000


	//----- nvinfo : EIATTR_FRAME_SIZE
	.align		4
.L_16132:
        /*179dc*/ 	.byte	0x04, 0x11
        /*179de*/ 	.short	(.L_16134 - .L_16133)
	.align		4
.L_16133:
        /*179e0*/ 	.word	index@($_ZN7cutlass13device_kernelIN5flash19enable_sm80_to_sm89INS1_16FlashAttnBwdSm80INS1_25CollectiveMainloopBwdSm80ILi2ELi2EN4cute5tupleIJNS5_1CILi128EEES8_NS7_ILi64EEEEEENS_10bfloat16_tEfNS_4arch4Sm80ELb0ELb0ELb1ELb0ELb1ELb0ELb0ELb0ELi2ELi4ELi4ELi4ELb0EEENS1_24CollectiveEpilogueBwdGQAISA_fSD_Li256ELb0ELb1EEENS1_19SingleTileSchedulerILb0ELb0ELb0ELi128EEEEEEEEEvNT_6ParamsE$_ZZN4cute6detail16composition_implINS_5tupleIJNS_1CILi8EEENS3_ILi2EEES5_S5_S4_S5_EEENS2_IJNS3_ILi1EEEiiiNS3_ILi72EEENS3_ILi512EEEEEENS2_IJNS2_IJS5_S5_S5_EEES5_NS3_ILi4EEEEEENS2_IJNS2_IJS7_S9_S4_EEENS3_ILi4096EEENS3_ILi16EEEEEEEEDaRKT_RKT0_RKT1_RKT2_ENKUlRKT_RKT0_E_clISC_SG_EEDaSW_SZ_)
        /*179e4*/ 	.word	0x00000000


	//----- nvinfo : EIATTR_FRAME_SIZE
	.align		4
.L_16134:
        /*179e8*/ 	.byte	0x04, 0x11
        /*179ea*/ 	.short	(.L_16136 - .L_16135)
	.align		4
.L_16135:
        /*179ec*/ 	.word	index@($_ZN7cutlass13device_kernelIN5flash19enable_sm80_to_sm89INS1_16FlashAttnBwdSm80INS1_25CollectiveMainloopBwdSm80ILi2ELi2EN4cute5tupleIJNS5_1CILi128EEES8_NS7_ILi64EEEEEENS_10bfloat16_tEfNS_4arch4Sm80ELb0ELb0ELb1ELb0ELb1ELb0ELb0ELb0ELi2ELi4ELi4ELi4ELb0EEENS1_24CollectiveEpilogueBwdGQAISA_fSD_Li256ELb0ELb1EEENS1_19SingleTileSchedulerILb0ELb0ELb0ELi128EEEEEEEEEvNT_6ParamsE$_ZZN4cute6detail16composition_implINS_5tupleIJNS_1CILi8EEENS3_ILi2EEES5_S5_S4_S5_EEENS2_IJNS3_ILi1EEEiiiNS3_ILi72EEENS3_ILi512EEEEEENS2_IJNS2_IJS5_S5_S5_EEES5_NS3_ILi4EEEEEENS2_IJNS2_IJS7_S9_S4_EEENS3_ILi4096EEENS3_ILi16EEEEEEEEDaRKT_RKT0_RKT1_RKT2_ENKUlRKT_RKT0_E_clISB_SE_EEDaSW_SZ_)
        /*179f0*/ 	.word	0x00000000


	//----- nvinfo : EIATTR_FRAME_SIZE
	.align		4
.L_16136:
        /*179f4*/ 	.byte	0x04, 0x11
        /*179f6*/ 	.short	(.L_16138 - .L_16137)
	.align		4
.L_16137:
        /*179f8*/ 	.word	index@($_ZN7cutlass13device_kernelIN5flash19enable_sm80_to_sm89INS1_16FlashAttnBwdSm80INS1_25CollectiveMainloopBwdSm80ILi2ELi2EN4cute5tupleIJNS5_1CILi128EEES8_NS7_ILi64EEEEEENS_10bfloat16_tEfNS_4arch4Sm80ELb0ELb0ELb1ELb0ELb1ELb0ELb0ELb0ELi2ELi4ELi4ELi4ELb0EEENS1_24CollectiveEpilogueBwdGQAISA_fSD_Li256ELb0ELb1EEENS1_19SingleTileSchedulerILb0ELb0ELb0ELi128EEEEEEEEEvNT_6ParamsE$_ZZN4cute6detail16composition_implINS_5tupleIJNS_1CILi8EEENS3_ILi2EEES5_S5_S4_S5_EEENS2_IJNS3_ILi1EEEiiiNS3_ILi72EEENS3_ILi512EEEEEENS2_IJNS2_IJS5_S5_S5_EEES5_NS2_IJNS3_ILi4EEES5_EEEEEENS2_IJNS2_IJS7_S9_S4_EEENS3_ILi4096EEENS2_IJNS3_ILi16EEENS3_ILi8192EEEEEEEEEEEDaRKT_RKT0_RKT1_RKT2_ENKUlRKT_RKT0_E_clISD_SJ_EEDaSZ_S12_)
        /*179fc*/ 	.word	0x00000000


	//----- nvinfo : EIATTR_FRAME_SIZE
	.align		4
.L_16138:
        /*17a00*/ 	.byte	0x04, 0x11
        /*17a02*/ 	.short	(.L_16140 - .L_16139)
	.align		4
.L_16139:
        /*17a04*/ 	.word	index@($_ZN7cutlass13device_kernelIN5flash19enable_sm80_to_sm89INS1_16FlashAttnBwdSm80INS1_25CollectiveMainloopBwdSm80ILi2ELi2EN4cute5tupleIJNS5_1CILi128EEES8_NS7_ILi64EEEEEENS_10bfloat16_tEfNS_4arch4Sm80ELb0ELb0ELb1ELb0ELb1ELb0ELb0ELb0ELi2ELi4ELi4ELi4ELb0EEENS1_24CollectiveEpilogueBwdGQAISA_fSD_Li256ELb0ELb1EEENS1_19SingleTileSchedulerILb0ELb0ELb0ELi128EEEEEEEEEvNT_6ParamsE$_ZZN4cute6detail16composition_implINS_5tupleIJNS_1CILi8EEENS3_ILi2EEES5_S5_S4_S5_EEENS2_IJNS3_ILi1EEEiiiNS3_ILi72EEENS3_ILi512EEEEEENS2_IJNS2_IJS5_S5_S5_EEES5_NS2_IJNS3_ILi4EEES5_EEEEEENS2_IJNS2_IJS7_S9_S4_EEENS3_ILi4096EEENS2_IJNS3_ILi16EEENS3_ILi8192EEEEEEEEEEEDaRKT_RKT0_RKT1_RKT2_ENKUlRKT_RKT0_E_clISB_SF_EEDaSZ_S12_)
        /*17a08*/ 	.word	0x00000000


	//----- nvinfo : EIATTR_FRAME_SIZE
	.align		4
.L_16140:
        /*17a0c*/ 	.byte	0x04, 0x11
        /*17a0e*/ 	.short	(.L_16142 - .L_16141)
	.align		4
.L_16141:
        /*17a10*/ 	.word	index@($_ZN7cutlass13device_kernelIN5flash19enable_sm80_to_sm89INS1_16FlashAttnBwdSm80INS1_25CollectiveMainloopBwdSm80ILi2ELi2EN4cute5tupleIJNS5_1CILi128EEES8_NS7_ILi64EEEEEENS_10bfloat16_tEfNS_4arch4Sm80ELb0ELb0ELb1ELb0ELb1ELb0ELb0ELb0ELi2ELi4ELi4ELi4ELb0EEENS1_24CollectiveEpilogueBwdGQAISA_fSD_Li256ELb0ELb1EEENS1_19SingleTileSchedulerILb0ELb0ELb0ELi128EEEEEEEEEvNT_6ParamsE$_ZZN4cute6detail16composition_implINS_5tupleIJNS_1CILi8EEENS3_ILi2EEES5_S5_S4_S5_EEENS2_IJNS3_ILi1EEEiiiNS3_ILi72EEENS3_ILi512EEEEEENS2_IJNS2_IJS5_S5_EEES4_NS3_ILi4EEEEEENS2_IJNS2_IJS7_S4_EEENS3_ILi1024EEENS3_ILi16EEEEEEEEDaRKT_RKT0_RKT1_RKT2_ENKUlRKT_RKT0_E_clISC_SG_EEDaSW_SZ_)
        /*17a14*/ 	.word	0x00000000


	//----- nvinfo : EIATTR_FRAME_SIZE
	.align		4
.L_16142:
        /*17a18*/ 	.byte	0x04, 0x11
        /*17a1a*/ 	.short	(.L_16144 - .L_16143)
	.align		4
.L_16143:
        /*17a1c*/ 	.word	index@($_ZN7cutlass13device_kernelIN5flash19enable_sm80_to_sm89INS1_16FlashAttnBwdSm80INS1_25CollectiveMainloopBwdSm80ILi2ELi2EN4cute5tupleIJNS5_1CILi128EEES8_NS7_ILi64EEEEEENS_10bfloat16_tEfNS_4arch4Sm80ELb0ELb0ELb1ELb0ELb1ELb0ELb0ELb0ELi2ELi4ELi4ELi4ELb0EEENS1_24CollectiveEpilogueBwdGQAISA_fSD_Li256ELb0ELb1EEENS1_19SingleTileSchedulerILb0ELb0ELb0ELi128EEEEEEEEEvNT_6ParamsE$_ZZN4cute6detail16composition_implINS_5tupleIJNS_1CILi8EEENS3_ILi2EEES5_S5_S4_S5_EEENS2_IJNS3_ILi1EEEiiiNS3_ILi72EEENS3_ILi512EEEEEENS2_IJNS2_IJS5_S5_EEES4_NS3_ILi4EEEEEENS2_IJNS2_IJS7_S4_EEENS3_ILi1024EEENS3_ILi16EEEEEEEEDaRKT_RKT0_RKT1_RKT2_ENKUlRKT_RKT0_E_clISB_SE_EEDaSW_SZ_)
        /*17a20*/ 	.word	0x00000000


	//----- nvinfo : EIATTR_FRAME_SIZE
	.align		4
.L_16144:
        /*17a24*/ 	.byte	0x04, 0x11
        /*17a26*/ 	.short	(.L_16146 - .L_16145)
	.align		4
.L_16145:
        /*17a28*/ 	.word	index@($_ZN7cutlass13device_kernelIN5flash19enable_sm80_to_sm89INS1_16FlashAttnBwdSm80INS1_25CollectiveMainloopBwdSm80ILi2ELi2EN4cute5tupleIJNS5_1CILi128EEES8_NS7_ILi64EEEEEENS_10bfloat16_tEfNS_4arch4Sm80ELb0ELb0ELb1ELb0ELb1ELb0ELb0ELb0ELi2ELi4ELi4ELi4ELb0EEENS1_24CollectiveEpilogueBwdGQAISA_fSD_Li256ELb0ELb1EEENS1_19SingleTileSchedulerILb0ELb0ELb0ELi128EEEEEEEEEvNT_6ParamsE$_ZZN4cute6detail16composition_implINS_5tupleIJNS_1CILi16EEENS3_ILi2EEES5_S5_NS3_ILi4EEES5_EEENS2_IJNS3_ILi1EEEiiiNS3_ILi144EEENS3_ILi512EEEEEES6_S4_EEDaRKT_RKT0_RKT1_RKT2_ENKUlRKT_T0_E_clINS2_IJNS2_IJS5_S5_EEENS2_IJiiEEES8_S8_EEENS_17integral_constantIiLi4EEEEEDaSQ_SR_)
        /*17a2c*/ 	.word	0x00000000


	//----- nvinfo : EIATTR_FRAME_SIZE
	.align		4
.L_16146:
        /*17a30*/ 	.byte	0x04, 0x11
        /*17a32*/ 	.short	(.L_16148 - .L_16147)
	.align		4
.L_16147:
        /*17a34*/ 	.word	index@($_ZN7cutlass13device_kernelIN5flash19enable_sm80_to_sm89INS1_16FlashAttnBwdSm80INS1_25CollectiveMainloopBwdSm80ILi2ELi2EN4cute5tupleIJNS5_1CILi128EEES8_NS7_ILi64EEEEEENS_10bfloat16_tEfNS_4arch4Sm80ELb0ELb0ELb1ELb0ELb1ELb0ELb0ELb0ELi2ELi4ELi4ELi4ELb0EEENS1_24CollectiveEpilogueBwdGQAISA_fSD_Li256ELb0ELb1EEENS1_19SingleTileSchedulerILb0ELb0ELb0ELi128EEEEEEEEEvNT_6ParamsE$_ZZN4cute6detail16composition_implINS_5tupleIJNS_1CILi16EEENS3_ILi2EEES5_S5_NS3_ILi4EEES5_EEENS2_IJNS3_ILi1EEEiiiNS3_ILi144EEENS3_ILi512EEEEEES6_S4_EEDaRKT_RKT0_RKT1_RKT2_ENKUlRKT_T0_E_clINS2_IJNS2_IJS5_S5_EEENS2_IJiiEEES8_S8_EEENS_17integral_constantIiLi3EEEEEDaSQ_SR_)
        /*17a38*/ 	.word	0x00000000


	//----- nvinfo : EIATTR_FRAME_SIZE
	.align		4
.L_16148:
        /*17a3c*/ 	.byte	0x04, 0x11
        /*17a3e*/ 	.short	(.L_16150 - .L_16149)
	.align		4
.L_16149:
        /*17a40*/ 	.word	index@($_ZN7cutlass13device_kernelIN5flash19enable_sm80_to_sm89INS1_16FlashAttnBwdSm80INS1_25CollectiveMainloopBwdSm80ILi2ELi2EN4cute5tupleIJNS5_1CILi128EEES8_NS7_ILi64EEEEEENS_10bfloat16_tEfNS_4arch4Sm80ELb0ELb0ELb1ELb0ELb1ELb0ELb0ELb0ELi2ELi4ELi4ELi4ELb0EEENS1_24CollectiveEpilogueBwdGQAISA_fSD_Li256ELb0ELb1EEENS1_19SingleTileSchedulerILb0ELb0ELb0ELi128EEEEEEEEEvNT_6ParamsE$_ZZN4cute6detail16composition_implINS_5tupleIJNS_1CILi16EEENS3_ILi2EEES5_S5_NS3_ILi4EEES5_EEENS2_IJNS3_ILi1EEEiiiNS3_ILi144EEENS3_ILi512EEEEEES6_S4_EEDaRKT_RKT0_RKT1_RKT2_ENKUlRKT_T0_E_clINS2_IJNS2_IJS5_EEENS2_IJiEEES5_S8_EEENS_17integral_constantIiLi2EEEEEDaSQ_SR_)
        /*17a44*/ 	.word	0x00000000


	//----- nvinfo : EIATTR_FRAME_SIZE
	.align		4
.L_16150:
        /*17a48*/ 	.byte	0x04, 0x11
        /*17a4a*/ 	.short	(.L_16152 - .L_16151)
	.align		4
.L_16151:
        /*17a4c*/ 	.word	index@($_ZN7cutlass13device_kernelIN5flash19enable_sm80_to_sm89INS1_16FlashAttnBwdSm80INS1_25CollectiveMainloopBwdSm80ILi2ELi2EN4cute5tupleIJNS5_1CILi128EEES8_NS7_ILi64EEEEEENS_10bfloat16_tEfNS_4arch4Sm80ELb0ELb0ELb1ELb0ELb1ELb0ELb0ELb0ELi2ELi4ELi4ELi4ELb0EEENS1_24CollectiveEpilogueBwdGQAISA_fSD_Li256ELb0ELb1EEENS1_19SingleTileSchedulerILb0ELb0ELb0ELi128EEEEEEEEEvNT_6ParamsE$_ZZN4cute6detail16composition_implINS_5tupleIJNS_1CILi16EEENS3_ILi2EEES5_S5_NS3_ILi4EEES5_EEENS2_IJNS3_ILi1EEEiiiNS3_ILi144EEENS3_ILi512EEEEEES6_S4_EEDaRKT_RKT0_RKT1_RKT2_ENKUlRKT_T0_E_clINS2_IJNS2_IJEEESU_S6_S8_EEENS_17integral_constantIiLi1EEEEEDaSQ_SR_)
        /*17a50*/ 	.word	0x00000000


	//----- nvinfo : EIATTR_FRAME_SIZE
	.align		4
.L_16152:
        /*17a54*/ 	.byte	0x04, 0x11
        /*17a56*/ 	.short	(.L_16154 - .L_16153)
	.align		4
.L_16153:
        /*17a58*/ 	.word	index@($_ZN7cutlass13device_kernelIN5flash19enable_sm80_to_sm89INS1_16FlashAttnBwdSm80INS1_25CollectiveMainloopBwdSm80ILi2ELi2EN4cute5tupleIJNS5_1CILi128EEES8_NS7_ILi64EEEEEENS_10bfloat16_tEfNS_4arch4Sm80ELb0ELb0ELb1ELb0ELb1ELb0ELb0ELb0ELi2ELi4ELi4ELi4ELb0EEENS1_24CollectiveEpilogueBwdGQAISA_fSD_Li256ELb0ELb1EEENS1_19SingleTileSchedulerILb0ELb0ELb0ELi128EEEEEEEEEvNT_6ParamsE$_ZZN4cute6detail16composition_implINS_5tupleIJNS_1CILi16EEENS3_ILi2EEES5_S5_NS3_ILi4EEES5_EEENS2_IJNS3_ILi1EEEiiiNS3_ILi144EEENS3_ILi512EEEEEES5_NS3_ILi64EEEEEDaRKT_RKT0_RKT1_RKT2_ENKUlRKT_T0_E_clINS2_IJNS2_IJS5_EEENS2_IJiEEES8_S8_EEENS_17integral_constantIiLi4EEEEEDaSR_SS_)
        /*17a5c*/ 	.word	0x00000000


	//----- nvinfo : EIATTR_FRAME_SIZE
	.align		4
.L_16154:
        /*17a60*/ 	.byte	0x04, 0x11
        /*17a62*/ 	.short	(.L_16156 - .L_16155)
	.align		4
.L_16155:
        /*17a64*/ 	.word	index@($_ZN7cutlass13device_kernelIN5flash19enable_sm80_to_sm89INS1_16FlashAttnBwdSm80INS1_25CollectiveMainloopBwdSm80ILi2ELi2EN4cute5tupleIJNS5_1CILi128EEES8_NS7_ILi64EEEEEENS_10bfloat16_tEfNS_4arch4Sm80ELb0ELb0ELb1ELb0ELb1ELb0ELb0ELb0ELi2ELi4ELi4ELi4ELb0EEENS1_24CollectiveEpilogueBwdGQAISA_fSD_Li256ELb0ELb1EEENS1_19SingleTileSchedulerILb0ELb0ELb0ELi128EEEEEEEEEvNT_6ParamsE$_ZZN4cute6detail16composition_implINS_5tupleIJNS_1CILi16EEENS3_ILi2EEES5_S5_NS3_ILi4EEES5_EEENS2_IJNS3_ILi1EEEiiiNS3_ILi144EEENS3_ILi512EEEEEES5_NS3_ILi64EEEEEDaRKT_RKT0_RKT1_RKT2_ENKUlRKT_T0_E_clINS2_IJNS2_IJEEESV_S5_S8_EEENS_17integral_constantIiLi3EEEEEDaSR_SS_)
        /*17a68*/ 	.word	0x00000000


	//----- nvinfo : EIATTR_FRAME_SIZE
	.align		4
.L_16156:
        /*17a6c*/ 	.byte	0x04, 0x11
        /*17a6e*/ 	.short	(.L_16158 - .L_16157)
	.align		4
.L_16157:
        /*17a70*/ 	.word	index@($_ZN7cutlass13device_kernelIN5flash19enable_sm80_to_sm89INS1_16FlashAttnBwdSm80INS1_25CollectiveMainloopBwdSm80ILi2ELi2EN4cute5tupleIJNS5_1CILi128EEES8_NS7_ILi64EEEEEENS_10bfloat16_tEfNS_4arch4Sm80ELb0ELb0ELb1ELb0ELb1ELb0ELb0ELb0ELi2ELi4ELi4ELi4ELb0EEENS1_24CollectiveEpilogueBwdGQAISA_fSD_Li256ELb0ELb1EEENS1_19SingleTileSchedulerILb0ELb0ELb0ELi128EEEEEEEEEvNT_6ParamsE$_ZZN4cute6detail16composition_implINS_5tupleIJNS_1CILi16EEENS3_ILi2EEES5_S5_NS3_ILi4EEES5_EEENS2_IJNS3_ILi1EEEiiiNS3_ILi144EEENS3_ILi512EEEEEENS2_IJS5_S5_EEENS2_IJNS3_ILi64EEESA_EEEEEDaRKT_RKT0_RKT1_RKT2_ENKUlRKT_RKT0_E_clIS5_SD_EEDaST_SW_)
        /*17a74*/ 	.word	0x00000000


	//----- nvinfo : EIATTR_FRAME_SIZE
	.align		4
.L_16158:
        /*17a78*/ 	.byte	0x04, 0x11
        /*17a7a*/ 	.short	(.L_16160 - .L_16159)
	.align		4
.L_16159:
        /*17a7c*/ 	.word	index@($_ZN7cutlass13device_kernelIN5flash19enable_sm80_to_sm89INS1_16FlashAttnBwdSm80INS1_25CollectiveMainloopBwdSm80ILi2ELi2EN4cute5tupleIJNS5_1CILi128EEES8_NS7_ILi64EEEEEENS_10bfloat16_tEfNS_4arch4Sm80ELb0ELb0ELb1ELb0ELb1ELb0ELb0ELb0ELi2ELi4ELi4ELi4ELb0EEENS1_24CollectiveEpilogueBwdGQAISA_fSD_Li256ELb0ELb1EEENS1_19SingleTileSchedulerILb0ELb0ELb0ELi128EEEEEEEEEvNT_6ParamsE$_ZZN4cute6detail16composition_implINS_5tupleIJNS_1CILi16EEENS3_ILi2EEES5_S5_NS3_ILi4EEES5_EEENS2_IJNS3_ILi1EEEiiiNS3_ILi144EEENS3_ILi512EEEEEENS2_IJNS2_IJS5_S5_EEES6_NS3_ILi8EEEEEENS2_IJNS2_IJNS3_ILi64EEESA_EEES4_NS3_ILi1024EEEEEEEEDaRKT_RKT0_RKT1_RKT2_ENKUlRKT_RKT0_E_clISC_SG_EEDaSX_S10_)
        /*17a80*/ 	.word	0x00000000


	//----- nvinfo : EIATTR_FRAME_SIZE
	.align		4
.L_16160:
        /*17a84*/ 	.byte	0x04, 0x11
        /*17a86*/ 	.short	(.L_16162 - .L_16161)
	.align		4
.L_16161:
        /*17a88*/ 	.word	index@($_ZN7cutlass13device_kernelIN5flash19enable_sm80_to_sm89INS1_16FlashAttnBwdSm80INS1_25CollectiveMainloopBwdSm80ILi2ELi2EN4cute5tupleIJNS5_1CILi128EEES8_NS7_ILi64EEEEEENS_10bfloat16_tEfNS_4arch4Sm80ELb0ELb0ELb1ELb0ELb1ELb0ELb0ELb0ELi2ELi4ELi4ELi4ELb0EEENS1_24CollectiveEpilogueBwdGQAISA_fSD_Li256ELb0ELb1EEENS1_19SingleTileSchedulerILb0ELb0ELb0ELi128EEEEEEEEEvNT_6ParamsE$_ZZN4cute6detail16composition_implINS_5tupleIJNS_1CILi16EEENS3_ILi2EEES5_S5_NS3_ILi4EEES5_EEENS2_IJNS3_ILi1EEEiiiNS3_ILi144EEENS3_ILi512EEEEEENS2_IJNS2_IJS5_S5_EEES6_NS3_ILi8EEEEEENS2_IJNS2_IJNS3_ILi64EEESA_EEES4_NS3_ILi1024EEEEEEEEDaRKT_RKT0_RKT1_RKT2_ENKUlRKT_RKT0_E_clIS6_S4_EEDaSX_S10_)
        /*17a8c*/ 	.word	0x00000000


	//----- nvinfo : EIATTR_FRAME_SIZE
	.align		4
.L_16162:
        /*17a90*/ 	.byte	0x04, 0x11
        /*17a92*/ 	.short	(.L_16164 - .L_16163)
	.align		4
.L_16163:
        /*17a94*/ 	.word	index@($_ZN7cutlass13device_kernelIN5flash19enable_sm80_to_sm89INS1_16FlashAttnBwdSm80INS1_25CollectiveMainloopBwdSm80ILi2ELi2EN4cute5tupleIJNS5_1CILi128EEES8_NS7_ILi64EEEEEENS_10bfloat16_tEfNS_4arch4Sm80ELb0ELb0ELb1ELb0ELb1ELb0ELb0ELb0ELi2ELi4ELi4ELi4ELb0EEENS1_24CollectiveEpilogueBwdGQAISA_fSD_Li256ELb0ELb1EEENS1_19SingleTileSchedulerILb0ELb0ELb0ELi128EEEEEEEEEvNT_6ParamsE$_ZZN4cute6detail16composition_implINS_1CILi2EEEiNS_5tupleIJNS2_ILi1EEES3_EEENS4_IJNS2_ILi0EEES5_EEEEEDaRKT_RKT0_RKT1_RKT2_ENKUlRKT_RKT0_E_clIS3_S5_EEDaSN_SQ_)
        /*17a98*/ 	.word	0x00000000


	//----- nvinfo : EIATTR_FRAME_SIZE
	.align		4
.L_16164:
        /*17a9c*/ 	.byte	0x04, 0x11
        /*17a9e*/ 	.short	(.L_16166 - .L_16165)
	.align		4
.L_16165:
        /*17aa0*/ 	.word	index@($_ZN7cutlass13device_kernelIN5flash19enable_sm80_to_sm89INS1_16FlashAttnBwdSm80INS1_25CollectiveMainloopBwdSm80ILi2ELi2EN4cute5tupleIJNS5_1CILi128EEES8_NS7_ILi64EEEEEENS_10bfloat16_tEfNS_4arch4Sm80ELb0ELb0ELb1ELb0ELb1ELb0ELb0ELb0ELi2ELi4ELi4ELi4ELb0EEENS1_24CollectiveEpilogueBwdGQAISA_fSD_Li256ELb0ELb1EEENS1_19SingleTileSchedulerILb0ELb0ELb0ELi128EEEEEEEEEvNT_6ParamsE$_ZZN4cute6detail10lift_sliceINS_5tupleIJNS_1CILi0EEENS_10UnderscoreEEEENS2_IJNS2_IJS4_S4_EEEiEEEEEDaRKT_RKT0_ENKUlRKT_RKT0_E_clIS5_iEEDaSH_SK_)
        /*17aa4*/ 	.word	0x00000000


	//----- nvinfo : EIATTR_FRAME_SIZE
	.align		4
.L_16166:
        /*17aa8*/ 	.byte	0x04, 0x11
        /*17aaa*/ 	.short	(.L_16168 - .L_16167)
	.align		4
.L_16167:
        /*17aac*/ 	.word	index@($_ZN7cutlass13device_kernelIN5flash19enable_sm80_to_sm89INS1_16FlashAttnBwdSm80INS1_25CollectiveMainloopBwdSm80ILi2ELi2EN4cute5tupleIJNS5_1CILi128EEES8_NS7_ILi64EEEEEENS_10bfloat16_tEfNS_4arch4Sm80ELb0ELb0ELb1ELb0ELb1ELb0ELb0ELb0ELi2ELi4ELi4ELi4ELb0EEENS1_24CollectiveEpilogueBwdGQAISA_fSD_Li256ELb0ELb1EEENS1_19SingleTileSchedulerILb0ELb0ELb0ELi128EEEEEEEEEvNT_6ParamsE$_ZZN4cute5sliceINS_5tupleIJNS_10UnderscoreES2_iEEENS1_IJNS1_IJNS_1CILi1EEENS4_ILi0EEEEEEiNS4_ILi1024EEEEEEEEDaRKT_RKT0_ENKUlRKT_RKT0_E_clIS2_iEEDaSI_SL_)
        /*17ab0*/ 	.word	0x00000000


	//----- nvinfo : EIATTR_FRAME_SIZE
	.align		4
.L_16168:
        /*17ab4*/ 	.byte	0x04, 0x11
        /*17ab6*/ 	.short	(.L_16170 - .L_16169)
	.align		4
.L_16169:
        /*17ab8*/ 	.word	index@($_ZN7cutlass13device_kernelIN5flash19enable_sm80_to_sm89INS1_16FlashAttnBwdSm80INS1_25CollectiveMainloopBwdSm80ILi2ELi2EN4cute5tupleIJNS5_1CILi128EEES8_NS7_ILi64EEEEEENS_10bfloat16_tEfNS_4arch4Sm80ELb0ELb0ELb1ELb0ELb1ELb0ELb0ELb0ELi2ELi4ELi4ELi4ELb0EEENS1_24CollectiveEpilogueBwdGQAISA_fSD_Li256ELb0ELb1EEENS1_19SingleTileSchedulerILb0ELb0ELb0ELi128EEEEEEEEEvNT_6ParamsE$_ZZN4cute5sliceINS_5tupleIJNS_10UnderscoreES2_S2_iEEENS1_IJNS1_IJNS_1CILi1EEENS4_ILi0EEEEEElS6_lEEEEEDaRKT_RKT0_ENKUlRKT_RKT0_E_clIS2_lEEDaSH_SK_)
        /*17abc*/ 	.word	0x00000000


	//----- nvinfo : EIATTR_FRAME_SIZE
	.align		4
.L_16170:
        /*17ac0*/ 	.byte	0x04, 0x11
        /*17ac2*/ 	.short	(.L_16172 - .L_16171)
	.align		4
.L_16171:
        /*17ac4*/ 	.word	index@($_ZN7cutlass13device_kernelIN5flash19enable_sm80_to_sm89INS1_16FlashAttnBwdSm80INS1_25CollectiveMainloopBwdSm80ILi2ELi2EN4cute5tupleIJNS5_1CILi128EEES8_NS7_ILi64EEEEEENS_10bfloat16_tEfNS_4arch4Sm80ELb0ELb0ELb1ELb0ELb1ELb0ELb0ELb0ELi2ELi4ELi4ELi4ELb0EEENS1_24CollectiveEpilogueBwdGQAISA_fSD_Li256ELb0ELb1EEENS1_19SingleTileSchedulerILb0ELb0ELb0ELi128EEEEEEEEEvNT_6ParamsE$_ZZN4cute5sliceINS_5tupleIJNS_10UnderscoreES2_S2_iEEENS1_IJNS1_IJNS_1CILi1EEENS4_ILi0EEEEEEiNS4_ILi1024EEENS4_ILi8192EEEEEEEEDaRKT_RKT0_ENKUlRKT_RKT0_E_clIS2_iEEDaSJ_SM_)
        /*17ac8*/ 	.word	0x00000000


	//----- nvinfo : EIATTR_FRAME_SIZE
	.align		4
.L_16172:
        /*17acc*/ 	.byte	0x04, 0x11
        /*17ace*/ 	.short	(.L_16174 - .L_16173)
	.align		4
.L_16173:
        /*17ad0*/ 	.word	index@($_ZN7cutlass13device_kernelIN5flash19enable_sm80_to_sm89INS1_16FlashAttnBwdSm80INS1_25CollectiveMainloopBwdSm80ILi2ELi2EN4cute5tupleIJNS5_1CILi128EEES8_NS7_ILi64EEEEEENS_10bfloat16_tEfNS_4arch4Sm80ELb0ELb0ELb1ELb0ELb1ELb0ELb0ELb0ELi2ELi4ELi4ELi4ELb0EEENS1_24CollectiveEpilogueBwdGQAISA_fSD_Li256ELb0ELb1EEENS1_19SingleTileSchedulerILb0ELb0ELb0ELi128EEEEEEEEEvNT_6ParamsE$_ZZN4cute5sliceINS_5tupleIJNS_10UnderscoreES2_S2_iEEENS1_IJNS1_IJNS_1CILi1EEENS4_ILi0EEEEEENS4_ILi4096EEENS1_IJiiEEENS1_IJS6_NS4_ILi8192EEEEEEEEEEEDaRKT_RKT0_ENKUlRKT_RKT0_E_clIS2_S9_EEDaSL_SO_)
        /*17ad4*/ 	.word	0x00000000


	//----- nvinfo : EIATTR_FRAME_SIZE
	.align		4
.L_16174:
        /*17ad8*/ 	.byte	0x04, 0x11
        /*17ada*/ 	.short	(.L_16176 - .L_16175)
	.align		4
.L_16175:
        /*17adc*/ 	.word	index@($_ZN7cutlass13device_kernelIN5flash19enable_sm80_to_sm89INS1_16FlashAttnBwdSm80INS1_25CollectiveMainloopBwdSm80ILi2ELi2EN4cute5tupleIJNS5_1CILi128EEES8_NS7_ILi64EEEEEENS_10bfloat16_tEfNS_4arch4Sm80ELb0ELb0ELb1ELb0ELb1ELb0ELb0ELb0ELi2ELi4ELi4ELi4ELb0EEENS1_24CollectiveEpilogueBwdGQAISA_fSD_Li256ELb0ELb1EEENS1_19SingleTileSchedulerILb0ELb0ELb0ELi128EEEEEEEEEvNT_6ParamsE$_ZZN4cute5sliceINS_5tupleIJNS_10UnderscoreES2_NS_1CILi0EEEEEENS1_IJNS1_IJNS3_ILi1EEES4_EEEiNS3_ILi1024EEEEEEEEDaRKT_RKT0_ENKUlRKT_RKT0_E_clIS2_iEEDaSI_SL_)
        /*17ae0*/ 	.word	0x00000000


	//----- nvinfo : EIATTR_FRAME_SIZE
	.align		4
.L_16176:
        /*17ae4*/ 	.byte	0x04, 0x11
        /*17ae6*/ 	.short	(.L_16178 - .L_16177)
	.align		4
.L_16177:
        /*17ae8*/ 	.word	index@($_ZN7cutlass13device_kernelIN5flash19enable_sm80_to_sm89INS1_16FlashAttnBwdSm80INS1_25CollectiveMainloopBwdSm80ILi2ELi2EN4cute5tupleIJNS5_1CILi128EEES8_NS7_ILi64EEEEEENS_10bfloat16_tEfNS_4arch4Sm80ELb0ELb0ELb1ELb0ELb1ELb0ELb0ELb0ELi2ELi4ELi4ELi4ELb0EEENS1_24CollectiveEpilogueBwdGQAISA_fSD_Li256ELb0ELb1EEENS1_19SingleTileSchedulerILb0ELb0ELb0ELi128EEEEEEEEEvNT_6ParamsE$_ZZN4cute5sliceINS_5tupleIJNS1_IJNS_10UnderscoreENS_1CILi0EEEEEENS1_IJS4_S2_EEEEEENS1_IJNS1_IJNS1_IJNS3_ILi1EEES4_EEES4_EEENS1_IJNS1_IJS4_S4_EEEiEEEEEEEEDaRKT_RKT0_ENKUlRKT_RKT0_E_clIS6_SC_EEDaSM_SP_)
        /*17aec*/ 	.word	0x00000000


	//----- nvinfo : EIATTR_FRAME_SIZE
	.align		4
.L_16178:
        /*17af0*/ 	.byte	0x04, 0x11
        /*17af2*/ 	.short	(.L_16180 - .L_16179)
	.align		4
.L_16179:
        /*17af4*/ 	.word	index@($_ZN7cutlass13device_kernelIN5flash19enable_sm80_to_sm89INS1_16FlashAttnBwdSm80INS1_25CollectiveMainloopBwdSm80ILi2ELi2EN4cute5tupleIJNS5_1CILi128EEES8_NS7_ILi64EEEEEENS_10bfloat16_tEfNS_4arch4Sm80ELb0ELb0ELb1ELb0ELb1ELb0ELb0ELb0ELi2ELi4ELi4ELi4ELb0EEENS1_24CollectiveEpilogueBwdGQAISA_fSD_Li256ELb0ELb1EEENS1_19SingleTileSchedulerILb0ELb0ELb0ELi128EEEEEEEEEvNT_6ParamsE$_ZZN4cute4takeILi1ELi3ENS_5tupleIJNS1_IJiNS_1CILi512EEEEEENS1_IJiiEEENS2_ILi1024EEEEEEEEDaRKT1_ENKUlDpRKT_E_clIJS5_S6_EEEDaSE_)
        /*17af8*/ 	.word	0x00000000


	//----- nvinfo : EIATTR_FRAME_SIZE
	.align		4
.L_16180:
        /*17afc*/ 	.byte	0x04, 0x11
        /*17afe*/ 	.short	(.L_16182 - .L_16181)
	.align		4
.L_16181:
        /*17b00*/ 	.word	index@($_ZN7cutlass13device_kernelIN5flash19enable_sm80_to_sm89INS1_16FlashAttnBwdSm80INS1_25CollectiveMainloopBwdSm80ILi2ELi2EN4cute5tupleIJNS5_1CILi128EEES8_NS7_ILi64EEEEEENS_10bfloat16_tEfNS_4arch4Sm80ELb0ELb0ELb1ELb0ELb1ELb0ELb0ELb0ELi2ELi4ELi4ELi4ELb0EEENS1_24CollectiveEpilogueBwdGQAISA_fSD_Li256ELb0ELb1EEENS1_19SingleTileSchedulerILb0ELb0ELb0ELi128EEEEEEEEEvNT_6ParamsE$_ZZN4cute4takeILi1ELi3ENS_5tupleIJNS1_IJNS_1CILi1EEEiEEENS2_ILi1024EEENS1_IJiiEEEEEEEEDaRKT1_ENKUlDpRKT_E_clIJS5_S6_EEEDaSE_)
        /*17b04*/ 	.word	0x00000000


	//----- nvinfo : EIATTR_FRAME_SIZE
	.align		4
.L_16182:
        /*17b08*/ 	.byte	0x04, 0x11
        /*17b0a*/ 	.short	(.L_16184 - .L_16183)
	.align		4
.L_16183:
        /*17b0c*/ 	.word	index@($_ZN7cutlass13device_kernelIN5flash19enable_sm80_to_sm89INS1_16FlashAttnBwdSm80INS1_25CollectiveMainloopBwdSm80ILi2ELi2EN4cute5tupleIJNS5_1CILi128EEES8_NS7_ILi64EEEEEENS_10bfloat16_tEfNS_4arch4Sm80ELb0ELb0ELb1ELb0ELb1ELb0ELb0ELb0ELi2ELi4ELi4ELi4ELb0EEENS1_24CollectiveEpilogueBwdGQAISA_fSD_Li256ELb0ELb1EEENS1_19SingleTileSchedulerILb0ELb0ELb0ELi128EEEEEEEEEvNT_6ParamsE$_ZZN4cute4takeILi1ELi3ENS_5tupleIJNS1_IJNS_1CILi1EEENS2_ILi512EEEiEEENS2_ILi4096EEENS1_IJiiEEEEEEEEDaRKT1_ENKUlDpRKT_E_clIJS6_S7_EEEDaSF_)
        /*17b10*/ 	.word	0x00000000


	//----- nvinfo : EIATTR_FRAME_SIZE
	.align		4
.L_16184:
        /*17b14*/ 	.byte	0x04, 0x11
        /*17b16*/ 	.short	(.L_16186 - .L_16185)
	.align		4
.L_16185:
        /*17b18*/ 	.word	index@($_ZN7cutlass13device_kernelIN5flash19enable_sm80_to_sm89INS1_16FlashAttnBwdSm80INS1_25CollectiveMainloopBwdSm80ILi2ELi2EN4cute5tupleIJNS5_1CILi128EEES8_NS7_ILi64EEEEEENS_10bfloat16_tEfNS_4arch4Sm80ELb0ELb0ELb1ELb0ELb1ELb0ELb0ELb0ELi2ELi4ELi4ELi4ELb0EEENS1_24CollectiveEpilogueBwdGQAISA_fSD_Li256ELb0ELb1EEENS1_19SingleTileSchedulerILb0ELb0ELb0ELi128EEEEEEEEEvNT_6ParamsE$_ZZN4cute4takeILi1ELi3ENS_5tupleIJNS1_IJNS_1CILi1EEENS2_ILi512EEEiEEENS2_ILi4096EEENS1_IJNS1_IJiiEEENS2_ILi8192EEEEEEEEEEEDaRKT1_ENKUlDpRKT_E_clIJS6_S9_EEEDaSH_)
        /*17b1c*/ 	.word	0x00000000


	//----- nvinfo : EIATTR_FRAME_SIZE
	.align		4
.L_16186:
        /*17b20*/ 	.byte	0x04, 0x11
        /*17b22*/ 	.short	(.L_16188 - .L_16187)
	.align		4
.L_16187:
        /*17b24*/ 	.word	index@($_ZN7cutlass13device_kernelIN5flash19enable_sm80_to_sm89INS1_16FlashAttnBwdSm80INS1_25CollectiveMainloopBwdSm80ILi2ELi2EN4cute5tupleIJNS5_1CILi128EEES8_NS7_ILi64EEEEEENS_10bfloat16_tEfNS_4arch4Sm80ELb0ELb0ELb1ELb0ELb1ELb0ELb0ELb0ELi2ELi4ELi4ELi4ELb0EEENS1_24CollectiveEpilogueBwdGQAISA_fSD_Li256ELb0ELb1EEENS1_19SingleTileSchedulerILb0ELb0ELb0ELi128EEEEEEEEEvNT_6ParamsE$_ZZN4cute4takeILi1ELi2ENS_5tupleIJNS1_IJNS_1CILi1EEENS2_ILi0EEEEEEiEEEEEDaRKT1_ENKUlDpRKT_E_clIJiEEEDaSD_)
        /*17b28*/ 	.word	0x00000000


	//----- nvinfo : EIATTR_FRAME_SIZE
	.align		4
.L_16188:
        /*17b2c*/ 	.byte	0x04, 0x11
        /*17b2e*/ 	.short	(.L_16190 - .L_16189)
	.align		4
.L_16189:
        /*17b30*/ 	.word	index@($_ZN7cutlass13device_kernelIN5flash19enable_sm80_to_sm89INS1_16FlashAttnBwdSm80INS1_25CollectiveMainloopBwdSm80ILi2ELi2EN4cute5tupleIJNS5_1CILi128EEES8_NS7_ILi64EEEEEENS_10bfloat16_tEfNS_4arch4Sm80ELb0ELb0ELb1ELb0ELb1ELb0ELb0ELb0ELi2ELi4ELi4ELi4ELb0EEENS1_24CollectiveEpilogueBwdGQAISA_fSD_Li256ELb0ELb1EEENS1_19SingleTileSchedulerILb0ELb0ELb0ELi128EEEEEEEEEvNT_6ParamsE$_ZZN4cute4diceINS_5tupleIJNS1_IJiNS1_IJiNS_1CILi0EEEEEEEEENS1_IJNS_10UnderscoreENS1_IJS6_S6_EEEEEEEEES9_EEDaRKT_RKT0_ENKUlRKT_RKT0_E_clIS5_S5_EEDaSI_SL_)
        /*17b34*/ 	.word	0x00000000


	//----- nvinfo : EIATTR_FRAME_SIZE
	.align		4
.L_16190:
        /*17b38*/ 	.byte	0x04, 0x11
        /*17b3a*/ 	.short	(.L_16192 - .L_16191)
	.align		4
.L_16191:
        /*17b3c*/ 	.word	index@($_ZN7cutlass13device_kernelIN5flash19enable_sm80_to_sm89INS1_16FlashAttnBwdSm80INS1_25CollectiveMainloopBwdSm80ILi2ELi2EN4cute5tupleIJNS5_1CILi128EEES8_NS7_ILi64EEEEEENS_10bfloat16_tEfNS_4arch4Sm80ELb0ELb0ELb1ELb0ELb1ELb0ELb0ELb0ELi2ELi4ELi4ELi4ELb0EEENS1_24CollectiveEpilogueBwdGQAISA_fSD_Li256ELb0ELb1EEENS1_19SingleTileSchedulerILb0ELb0ELb0ELi128EEEEEEEEEvNT_6ParamsE$_ZZN4cute19as_arithmetic_tupleINS_15ArithmeticTupleIJiiEEEEEDaRKT_ENKUlRKT_E_clIiEEDaS8_)
        /*17b40*/ 	.word	0x00000000


	//----- nvinfo : EIATTR_FRAME_SIZE
	.align		4
.L_16192:
        /*17b44*/ 	.byte	0x04, 0x11
        /*17b46*/ 	.short	(.L_16194 - .L_16193)
	.align		4
.L_16193:
        /*17b48*/ 	.word	index@($_ZN7cutlass13device_kernelIN5flash19enable_sm80_to_sm89INS1_16FlashAttnBwdSm80INS1_25CollectiveMainloopBwdSm80ILi2ELi2EN4cute5tupleIJNS5_1CILi128EEES8_NS7_ILi64EEEEEENS_10bfloat16_tEfNS_4arch4Sm80ELb0ELb0ELb1ELb0ELb1ELb0ELb0ELb0ELi2ELi4ELi4ELi4ELb0EEENS1_24CollectiveEpilogueBwdGQAISA_fSD_Li256ELb0ELb1EEENS1_19SingleTileSchedulerILb0ELb0ELb0ELi128EEEEEEEEEvNT_6ParamsE$_ZZN4cute19as_arithmetic_tupleINS_15ArithmeticTupleIJiiEEEEEDaRKT_ENKUlDpRKT_E_clIJiiEEEDaS9_)
        /*17b4c*/ 	.word	0x00000000


	//----- nvinfo : EIATTR_FRAME_SIZE
	.align		4
.L_16194:
        /*17b50*/ 	.byte	0x04, 0x11
        /*17b52*/ 	.short	(.L_16196 - .L_16195)
	.align		4
.L_16195:
        /*17b54*/ 	.word	index@($_ZN7cutlass13device_kernelIN5flash19enable_sm80_to_sm89INS1_16FlashAttnBwdSm80INS1_25CollectiveMainloopBwdSm80ILi2ELi2EN4cute5tupleIJNS5_1CILi128EEES8_NS7_ILi64EEEEEENS_10bfloat16_tEfNS_4arch4Sm80ELb0ELb0ELb1ELb0ELb1ELb0ELb0ELb0ELi2ELi4ELi4ELi4ELb0EEENS1_24CollectiveEpilogueBwdGQAISA_fSD_Li256ELb0ELb1EEENS1_19SingleTileSchedulerILb0ELb0ELb0ELi128EEEEEEEEEvNT_6ParamsE$_ZZN4cute16flatten_to_tupleINS_5tupleIJNS_1CILi4096EEENS1_IJiiEEEEEEEEDaRKT_ENKUlRKT_E_clIS4_EEDaSB_)
        /*17b58*/ 	.word	0x00000000


	//----- nvinfo : EIATTR_FRAME_SIZE
	.align		4
.L_16196:
        /*17b5c*/ 	.byte	0x04, 0x11
        /*17b5e*/ 	.short	(.L_16198 - .L_16197)
	.align		4
.L_16197:
        /*17b60*/ 	.word	index@($_ZN7cutlass13device_kernelIN5flash19enable_sm80_to_sm89INS1_16FlashAttnBwdSm80INS1_25CollectiveMainloopBwdSm80ILi2ELi2EN4cute5tupleIJNS5_1CILi128EEES8_NS7_ILi64EEEEEENS_10bfloat16_tEfNS_4arch4Sm80ELb0ELb0ELb1ELb0ELb1ELb0ELb0ELb0ELi2ELi4ELi4ELi4ELb0EEENS1_24CollectiveEpilogueBwdGQAISA_fSD_Li256ELb0ELb1EEENS1_19SingleTileSchedulerILb0ELb0ELb0ELi128EEEEEEEEEvNT_6ParamsE$_ZZN4cute16flatten_to_tupleINS_5tupleIJNS_1CILi4096EEENS1_IJNS1_IJiiEEENS2_ILi8192EEEEEEEEEEEDaRKT_ENKUlRKT_E_clIS6_EEDaSD_)
        /*17b64*/ 	.word	0x00000000


	//----- nvinfo : EIATTR_FRAME_SIZE
	.align		4
.L_16198:
        /*17b68*/ 	.byte	0x04, 0x11
        /*17b6a*/ 	.short	(.L_16200 - .L_16199)
	.align		4
.L_16199:
        /*17b6c*/ 	.word	index@($_ZN7cutlass13device_kernelIN5flash19enable_sm80_to_sm89INS1_16FlashAttnBwdSm80INS1_25CollectiveMainloopBwdSm80ILi2ELi2EN4cute5tupleIJNS5_1CILi128EEES8_NS7_ILi64EEEEEENS_10bfloat16_tEfNS_4arch4Sm80ELb0ELb0ELb1ELb0ELb1ELb0ELb0ELb0ELi2ELi4ELi4ELi4ELb0EEENS1_24CollectiveEpilogueBwdGQAISA_fSD_Li256ELb0ELb1EEENS1_19SingleTileSchedulerILb0ELb0ELb0ELi128EEEEEEEEEvNT_6ParamsE$_ZZN4cute16flatten_to_tupleINS_5tupleIJNS_1CILi1024EEENS1_IJiiEEEEEEEEDaRKT_ENKUlRKT_E_clIS4_EEDaSB_)
        /*17b70*/ 	.word	0x00000000


	//----- nvinfo : EIATTR_FRAME_SIZE
	.align		4
.L_16200:
        /*17b74*/ 	.byte	0x04, 0x11
        /*17b76*/ 	.short	(.L_16202 - .L_16201)
	.align		4
.L_16201:
        /*17b78*/ 	.word	index@($_ZN7cutlass13device_kernelIN5flash19enable_sm80_to_sm89INS1_16FlashAttnBwdSm80INS1_25CollectiveMainloopBwdSm80ILi2ELi2EN4cute5tupleIJNS5_1CILi128EEES8_NS7_ILi64EEEEEENS_10bfloat16_tEfNS_4arch4Sm80ELb0ELb0ELb1ELb0ELb1ELb0ELb0ELb0ELi2ELi4ELi4ELi4ELb0EEENS1_24CollectiveEpilogueBwdGQAISA_fSD_Li256ELb0ELb1EEENS1_19SingleTileSchedulerILb0ELb0ELb0ELi128EEEEEEEEEvNT_6ParamsE$_ZZN4cute16flatten_to_tupleINS_5tupleIJNS_1CILi0EEENS1_IJNS2_ILi1EEENS2_ILi512EEEiEEEEEEEEDaRKT_ENKUlRKT_E_clIS6_EEDaSD_)
        /*17b7c*/ 	.word	0x00000000


	//----- nvinfo : EIATTR_FRAME_SIZE
	.align		4
.L_16202:
        /*17b80*/ 	.byte	0x04, 0x11
        /*17b82*/ 	.short	(.L_16204 - .L_16203)
	.align		4
.L_16203:
        /*17b84*/ 	.word	index@($_ZN7cutlass13device_kernelIN5flash19enable_sm80_to_sm89INS1_16FlashAttnBwdSm80INS1_25CollectiveMainloopBwdSm80ILi2ELi2EN4cute5tupleIJNS5_1CILi128EEES8_NS7_ILi64EEEEEENS_10bfloat16_tEfNS_4arch4Sm80ELb0ELb0ELb1ELb0ELb1ELb0ELb0ELb0ELi2ELi4ELi4ELi4ELb0EEENS1_24CollectiveEpilogueBwdGQAISA_fSD_Li256ELb0ELb1EEENS1_19SingleTileSchedulerILb0ELb0ELb0ELi128EEEEEEEEEvNT_6ParamsE$_ZZN4cute16flatten_to_tupleINS_5tupleIJNS1_IJiiEEENS_1CILi8192EEEEEEEEDaRKT_ENKUlRKT_E_clIS2_EEDaSB_)
        /*17b88*/ 	.word	0x00000000


	//----- nvinfo : EIATTR_FRAME_SIZE
	.align		4
.L_16204:
        /*17b8c*/ 	.byte	0x04, 0x11
        /*17b8e*/ 	.short	(.L_16206 - .L_16205)
	.align		4
.L_16205:
        /*17b90*/ 	.word	index@($_ZN7cutlass13device_kernelIN5flash19enable_sm80_to_sm89INS1_16FlashAttnBwdSm80INS1_25CollectiveMainloopBwdSm80ILi2ELi2EN4cute5tupleIJNS5_1CILi128EEES8_NS7_ILi64EEEEEENS_10bfloat16_tEfNS_4arch4Sm80ELb0ELb0ELb1ELb0ELb1ELb0ELb0ELb0ELi2ELi4ELi4ELi4ELb0EEENS1_24CollectiveEpilogueBwdGQAISA_fSD_Li256ELb0ELb1EEENS1_19SingleTileSchedulerILb0ELb0ELb0ELi128EEEEEEEEEvNT_6ParamsE$_ZZN4cute16flatten_to_tupleINS_5tupleIJNS1_IJiiEEENS_1CILi1024EEEEEEEEDaRKT_ENKUlRKT_E_clIS2_EEDaSB_)
        /*17b94*/ 	.word	0x00000000


	//----- nvinfo : EIATTR_FRAME_SIZE
	.align		4
.L_16206:
        /*17b98*/ 	.byte	0x04, 0x11
        /*17b9a*/ 	.short	(.L_16208 - .L_16207)
	.align		4
.L_16207:
        /*17b9c*/ 	.word	index@($_ZN7cutlass13device_kernelIN5flash19enable_sm80_to_sm89INS1_16FlashAttnBwdSm80INS1_25CollectiveMainloopBwdSm80ILi2ELi2EN4cute5tupleIJNS5_1CILi128EEES8_NS7_ILi64EEEEEENS_10bfloat16_tEfNS_4arch4Sm80ELb0ELb0ELb1ELb0ELb1ELb0ELb0ELb0ELi2ELi4ELi4ELi4ELb0EEENS1_24CollectiveEpilogueBwdGQAISA_fSD_Li256ELb0ELb1EEENS1_19SingleTileSchedulerILb0ELb0ELb0ELi128EEEEEEEEEvNT_6ParamsE$_ZZN4cute14transform_leafINS_15ArithmeticTupleIJiiEEENS_8identityEEEDaRKT_OT0_ENKUlRKT_E_clIiEEDaSB_)
        /*17ba0*/ 	.word	0x00000000


	//----- nvinfo : EIATTR_FRAME_SIZE
	.align		4
.L_16208:
        /*17ba4*/ 	.byte	0x04, 0x11
        /*17ba6*/ 	.short	(.L_16210 - .L_16209)
	.align		4
.L_16209:
        /*17ba8*/ 	.word	index@($_ZN7cutlass13device_kernelIN5flash19enable_sm80_to_sm89INS1_16FlashAttnBwdSm80INS1_25CollectiveMainloopBwdSm80ILi2ELi2EN4cute5tupleIJNS5_1CILi128EEES8_NS7_ILi64EEEEEENS_10bfloat16_tEfNS_4arch4Sm80ELb0ELb0ELb1ELb0ELb1ELb0ELb0ELb0ELi2ELi4ELi4ELi4ELb0EEENS1_24CollectiveEpilogueBwdGQAISA_fSD_Li256ELb0ELb1EEENS1_19SingleTileSchedulerILb0ELb0ELb0ELi128EEEEEEEEEvNT_6ParamsE$_ZZN4cute14logical_divideINS_5tupleIJNS1_IJNS_1CILi8EEENS2_ILi1EEEEEENS1_IJNS2_ILi2EEEEEEEEENS1_IJNS1_IJS4_NS2_ILi0EEEEEENS1_IJiEEEEEENS1_IJS5_NS_6LayoutIS4_S9_EEEEEEEDaRKNSD_IT_T0_EERKT1_ENKUlRKT_RKT0_E_clINSD_IS7_SB_EESE_EEDaSQ_ST_)
        /*17bac*/ 	.word	0x00000000


	//----- nvinfo : EIATTR_FRAME_SIZE
	.align		4
.L_16210:
        /*17bb0*/ 	.byte	0x04, 0x11
        /*17bb2*/ 	.short	(.L_16212 - .L_16211)
	.align		4
.L_16211:
        /*17bb4*/ 	.word	index@($_ZN7cutlass13device_kernelIN5flash19enable_sm80_to_sm89INS1_16FlashAttnBwdSm80INS1_25CollectiveMainloopBwdSm80ILi2ELi2EN4cute5tupleIJNS5_1CILi128EEES8_NS7_ILi64EEEEEENS_10bfloat16_tEfNS_4arch4Sm80ELb0ELb0ELb1ELb0ELb1ELb0ELb0ELb0ELi2ELi4ELi4ELi4ELb0EEENS1_24CollectiveEpilogueBwdGQAISA_fSD_Li256ELb0ELb1EEENS1_19SingleTileSchedulerILb0ELb0ELb0ELi128EEEEEEEEEvNT_6ParamsE$_ZZN4cute13to_mixed_bitsINS_5tupleIJNS_1CILi4EEENS2_ILi8EEEEEENS1_IJNS2_ILi128EEENS2_ILi0EEEEEENS1_IJiiEEEEEDaRKT_RKT0_RKT1_ENKUlRKT_RKT0_RKT1_E_clIS3_S6_iEEDaSL_SO_SR_)
        /*17bb8*/ 	.word	0x00000000


	//----- nvinfo : EIATTR_FRAME_SIZE
	.align		4
.L_16212:
        /*17bbc*/ 	.byte	0x04, 0x11
        /*17bbe*/ 	.short	(.L_16214 - .L_16213)
	.align		4
.L_16213:
        /*17bc0*/ 	.word	index@($_ZN7cutlass13device_kernelIN5flash19enable_sm80_to_sm89INS1_16FlashAttnBwdSm80INS1_25CollectiveMainloopBwdSm80ILi2ELi2EN4cute5tupleIJNS5_1CILi128EEES8_NS7_ILi64EEEEEENS_10bfloat16_tEfNS_4arch4Sm80ELb0ELb0ELb1ELb0ELb1ELb0ELb0ELb0ELi2ELi4ELi4ELi4ELb0EEENS1_24CollectiveEpilogueBwdGQAISA_fSD_Li256ELb0ELb1EEENS1_19SingleTileSchedulerILb0ELb0ELb0ELi128EEEEEEEEEvNT_6ParamsE$_ZZN4cute13to_mixed_bitsINS_5tupleIJNS_1CILi4EEENS2_ILi8EEEEEENS1_IJNS2_ILi128EEENS2_ILi0EEEEEENS1_IJiiEEEEEDaRKT_RKT0_RKT1_ENKUlDpRKT_E_clIJNS_9MixedBitsILj0ELj384EEENS2_ILj0EEEEEEDaSM_)
        /*17bc4*/ 	.word	0x00000000


	//----- nvinfo : EIATTR_FRAME_SIZE
	.align		4
.L_16214:
        /*17bc8*/ 	.byte	0x04, 0x11
        /*17bca*/ 	.short	(.L_16216 - .L_16215)
	.align		4
.L_16215:
        /*17bcc*/ 	.word	index@($_ZN7cutlass13device_kernelIN5flash19enable_sm80_to_sm89INS1_16FlashAttnBwdSm80INS1_25CollectiveMainloopBwdSm80ILi2ELi2EN4cute5tupleIJNS5_1CILi128EEES8_NS7_ILi64EEEEEENS_10bfloat16_tEfNS_4arch4Sm80ELb0ELb0ELb1ELb0ELb1ELb0ELb0ELb0ELi2ELi4ELi4ELi4ELb0EEENS1_24CollectiveEpilogueBwdGQAISA_fSD_Li256ELb0ELb1EEENS1_19SingleTileSchedulerILb0ELb0ELb0ELi128EEEEEEEEEvNT_6ParamsE$_ZZN4cute13to_mixed_bitsINS_5tupleIJNS_1CILi4EEENS2_ILi8EEEEEENS1_IJNS2_ILi0EEENS2_ILi64EEEEEENS1_IJiiEEEEEDaRKT_RKT0_RKT1_ENKUlRKT_RKT0_RKT1_E_clIS4_S7_iEEDaSL_SO_SR_)
        /*17bd0*/ 	.word	0x00000000


	//----- nvinfo : EIATTR_FRAME_SIZE
	.align		4
.L_16216:
        /*17bd4*/ 	.byte	0x04, 0x11
        /*17bd6*/ 	.short	(.L_16218 - .L_16217)
	.align		4
.L_16217:
        /*17bd8*/ 	.word	index@($_ZN7cutlass13device_kernelIN5flash19enable_sm80_to_sm89INS1_16FlashAttnBwdSm80INS1_25CollectiveMainloopBwdSm80ILi2ELi2EN4cute5tupleIJNS5_1CILi128EEES8_NS7_ILi64EEEEEENS_10bfloat16_tEfNS_4arch4Sm80ELb0ELb0ELb1ELb0ELb1ELb0ELb0ELb0ELi2ELi4ELi4ELi4ELb0EEENS1_24CollectiveEpilogueBwdGQAISA_fSD_Li256ELb0ELb1EEENS1_19SingleTileSchedulerILb0ELb0ELb0ELi128EEEEEEEEEvNT_6ParamsE$_ZZN4cute13to_mixed_bitsINS_5tupleIJNS_1CILi4EEENS2_ILi8EEEEEENS1_IJNS2_ILi0EEENS2_ILi64EEEEEENS1_IJiiEEEEEDaRKT_RKT0_RKT1_ENKUlDpRKT_E_clIJNS2_ILj0EEENS_9MixedBitsILj0ELj448EEEEEEDaSM_)
        /*17bdc*/ 	.word	0x00000000


	//----- nvinfo : EIATTR_FRAME_SIZE
	.align		4
.L_16218:
        /*17be0*/ 	.byte	0x04, 0x11
        /*17be2*/ 	.short	(.L_16220 - .L_16219)
	.align		4
.L_16219:
        /*17be4*/ 	.word	index@($_ZN7cutlass13device_kernelIN5flash19enable_sm80_to_sm89INS1_16FlashAttnBwdSm80INS1_25CollectiveMainloopBwdSm80ILi2ELi2EN4cute5tupleIJNS5_1CILi128EEES8_NS7_ILi64EEEEEENS_10bfloat16_tEfNS_4arch4Sm80ELb0ELb0ELb1ELb0ELb1ELb0ELb0ELb0ELi2ELi4ELi4ELi4ELb0EEENS1_24CollectiveEpilogueBwdGQAISA_fSD_Li256ELb0ELb1EEENS1_19SingleTileSchedulerILb0ELb0ELb0ELi128EEEEEEEEEvNT_6ParamsE$_ZZN4cute13to_mixed_bitsINS_5tupleIJNS1_IJNS_1CILi4EEENS2_ILi8EEEEEES3_NS2_ILi1EEEEEENS1_IJNS1_IJNS2_ILi128EEENS2_ILi0EEEEEENS2_ILi16EEES9_EEENS1_IJNS1_IJiiEEEiS9_EEEEEDaRKT_RKT0_RKT1_ENKUlRKT_RKT0_RKT1_E_clIS5_SA_SD_EEDaSQ_ST_SW_)
        /*17be8*/ 	.word	0x00000000


	//----- nvinfo : EIATTR_FRAME_SIZE
	.align		4
.L_16220:
        /*17bec*/ 	.byte	0x04, 0x11
        /*17bee*/ 	.short	(.L_16222 - .L_16221)
	.align		4
.L_16221:
        /*17bf0*/ 	.word	index@($_ZN7cutlass13device_kernelIN5flash19enable_sm80_to_sm89INS1_16FlashAttnBwdSm80INS1_25CollectiveMainloopBwdSm80ILi2ELi2EN4cute5tupleIJNS5_1CILi128EEES8_NS7_ILi64EEEEEENS_10bfloat16_tEfNS_4arch4Sm80ELb0ELb0ELb1ELb0ELb1ELb0ELb0ELb0ELi2ELi4ELi4ELi4ELb0EEENS1_24CollectiveEpilogueBwdGQAISA_fSD_Li256ELb0ELb1EEENS1_19SingleTileSchedulerILb0ELb0ELb0ELi128EEEEEEEEEvNT_6ParamsE$_ZZN4cute13to_mixed_bitsINS_5tupleIJNS1_IJNS_1CILi4EEENS2_ILi8EEEEEES3_NS2_ILi1EEEEEENS1_IJNS1_IJNS2_ILi128EEENS2_ILi0EEEEEENS2_ILi16EEES9_EEENS1_IJNS1_IJiiEEEiS9_EEEEEDaRKT_RKT0_RKT1_ENKUlRKT_RKT0_RKT1_E_clIS3_SB_iEEDaSQ_ST_SW_)
        /*17bf4*/ 	.word	0x00000000


	//----- nvinfo : EIATTR_FRAME_SIZE
	.align		4
.L_16222:
        /*17bf8*/ 	.byte	0x04, 0x11
        /*17bfa*/ 	.short	(.L_16224 - .L_16223)
	.align		4
.L_16223:
        /*17bfc*/ 	.word	index@($_ZN7cutlass13device_kernelIN5flash19enable_sm80_to_sm89INS1_16FlashAttnBwdSm80INS1_25CollectiveMainloopBwdSm80ILi2ELi2EN4cute5tupleIJNS5_1CILi128EEES8_NS7_ILi64EEEEEENS_10bfloat16_tEfNS_4arch4Sm80ELb0ELb0ELb1ELb0ELb1ELb0ELb0ELb0ELi2ELi4ELi4ELi4ELb0EEENS1_24CollectiveEpilogueBwdGQAISA_fSD_Li256ELb0ELb1EEENS1_19SingleTileSchedulerILb0ELb0ELb0ELi128EEEEEEEEEvNT_6ParamsE$_ZZN4cute13to_mixed_bitsINS_5tupleIJNS1_IJNS_1CILi4EEENS2_ILi8EEEEEES3_NS2_ILi1EEEEEENS1_IJNS1_IJNS2_ILi128EEENS2_ILi0EEEEEENS2_ILi16EEES9_EEENS1_IJNS1_IJiiEEEiS9_EEEEEDaRKT_RKT0_RKT1_ENKUlDpRKT_E_clIJNS_9MixedBitsILj0ELj384EEENSU_ILj0ELj48EEENS2_ILj0EEEEEEDaSR_)
        /*17c00*/ 	.word	0x00000000


	//----- nvinfo : EIATTR_FRAME_SIZE
	.align		4
.L_16224:
        /*17c04*/ 	.byte	0x04, 0x11
        /*17c06*/ 	.short	(.L_16226 - .L_16225)
	.align		4
.L_16225:
        /*17c08*/ 	.word	index@($_ZN7cutlass13device_kernelIN5flash19enable_sm80_to_sm89INS1_16FlashAttnBwdSm80INS1_25CollectiveMainloopBwdSm80ILi2ELi2EN4cute5tupleIJNS5_1CILi128EEES8_NS7_ILi64EEEEEENS_10bfloat16_tEfNS_4arch4Sm80ELb0ELb0ELb1ELb0ELb1ELb0ELb0ELb0ELi2ELi4ELi4ELi4ELb0EEENS1_24CollectiveEpilogueBwdGQAISA_fSD_Li256ELb0ELb1EEENS1_19SingleTileSchedulerILb0ELb0ELb0ELi128EEEEEEEEEvNT_6ParamsE$_ZZN4cute13to_mixed_bitsINS_5tupleIJNS1_IJNS_1CILi4EEENS2_ILi8EEEEEES3_NS2_ILi1EEEEEENS1_IJNS1_IJNS2_ILi0EEENS2_ILi64EEEEEES8_S8_EEENS1_IJNS1_IJiiEEEiS8_EEEEEDaRKT_RKT0_RKT1_ENKUlRKT_RKT0_RKT1_E_clIS5_SA_SC_EEDaSP_SS_SV_)
        /*17c0c*/ 	.word	0x00000000


	//----- nvinfo : EIATTR_FRAME_SIZE
	.align		4
.L_16226:
        /*17c10*/ 	.byte	0x04, 0x11
        /*17c12*/ 	.short	(.L_16228 - .L_16227)
	.align		4
.L_16227:
        /*17c14*/ 	.word	index@($_ZN7cutlass13device_kernelIN5flash19enable_sm80_to_sm89INS1_16FlashAttnBwdSm80INS1_25CollectiveMainloopBwdSm80ILi2ELi2EN4cute5tupleIJNS5_1CILi128EEES8_NS7_ILi64EEEEEENS_10bfloat16_tEfNS_4arch4Sm80ELb0ELb0ELb1ELb0ELb1ELb0ELb0ELb0ELi2ELi4ELi4ELi4ELb0EEENS1_24CollectiveEpilogueBwdGQAISA_fSD_Li256ELb0ELb1EEENS1_19SingleTileSchedulerILb0ELb0ELb0ELi128EEEEEEEEEvNT_6ParamsE$_ZZN4cute13to_mixed_bitsINS_5tupleIJNS1_IJNS_1CILi4EEENS2_ILi8EEEEEES3_NS2_ILi1EEEEEENS1_IJNS1_IJNS2_ILi0EEENS2_ILi64EEEEEES8_S8_EEENS1_IJNS1_IJiiEEEiS8_EEEEEDaRKT_RKT0_RKT1_ENKUlDpRKT_E_clIJNS_9MixedBitsILj0ELj448EEENS2_ILj0EEESV_EEEDaSQ_)
        /*17c18*/ 	.word	0x00000000


	//----- nvinfo : EIATTR_FRAME_SIZE
	.align		4
.L_16228:
        /*17c1c*/ 	.byte	0x04, 0x11
        /*17c1e*/ 	.short	(.L_16230 - .L_16229)
	.align		4
.L_16229:
        /*17c20*/ 	.word	index@($_ZN7cutlass13device_kernelIN5flash19enable_sm80_to_sm89INS1_16FlashAttnBwdSm80INS1_25CollectiveMainloopBwdSm80ILi2ELi2EN4cute5tupleIJNS5_1CILi128EEES8_NS7_ILi64EEEEEENS_10bfloat16_tEfNS_4arch4Sm80ELb0ELb0ELb1ELb0ELb1ELb0ELb0ELb0ELi2ELi4ELi4ELi4ELb0EEENS1_24CollectiveEpilogueBwdGQAISA_fSD_Li256ELb0ELb1EEENS1_19SingleTileSchedulerILb0ELb0ELb0ELi128EEEEEEEEEvNT_6ParamsE$_ZZN4cute13to_mixed_bitsINS_5tupleIJNS1_IJNS_1CILi4EEENS2_ILi8EEEEEENS2_ILi2EEENS2_ILi1EEEEEENS1_IJNS1_IJNS2_ILi128EEENS2_ILi0EEEEEES4_SA_EEENS1_IJNS1_IJiiEEEiSA_EEEEEDaRKT_RKT0_RKT1_ENKUlRKT_RKT0_RKT1_E_clIS6_S4_iEEDaSQ_ST_SW_)
        /*17c24*/ 	.word	0x00000000


	//----- nvinfo : EIATTR_FRAME_SIZE
	.align		4
.L_16230:
        /*17c28*/ 	.byte	0x04, 0x11
        /*17c2a*/ 	.short	(.L_16232 - .L_16231)
	.align		4
.L_16231:
        /*17c2c*/ 	.word	index@($_ZN7cutlass13device_kernelIN5flash19enable_sm80_to_sm89INS1_16FlashAttnBwdSm80INS1_25CollectiveMainloopBwdSm80ILi2ELi2EN4cute5tupleIJNS5_1CILi128EEES8_NS7_ILi64EEEEEENS_10bfloat16_tEfNS_4arch4Sm80ELb0ELb0ELb1ELb0ELb1ELb0ELb0ELb0ELi2ELi4ELi4ELi4ELb0EEENS1_24CollectiveEpilogueBwdGQAISA_fSD_Li256ELb0ELb1EEENS1_19SingleTileSchedulerILb0ELb0ELb0ELi128EEEEEEEEEvNT_6ParamsE$_ZZN4cute13to_mixed_bitsINS_5tupleIJNS1_IJNS_1CILi4EEENS2_ILi8EEEEEENS2_ILi2EEENS2_ILi1EEEEEENS1_IJNS1_IJNS2_ILi128EEENS2_ILi0EEEEEES4_SA_EEENS1_IJNS1_IJiiEEEiSA_EEEEEDaRKT_RKT0_RKT1_ENKUlRKT_RKT0_RKT1_E_clIS5_SB_SD_EEDaSQ_ST_SW_)
        /*17c30*/ 	.word	0x00000000


	//----- nvinfo : EIATTR_FRAME_SIZE
	.align		4
.L_16232:
        /*17c34*/ 	.byte	0x04, 0x11
        /*17c36*/ 	.short	(.L_16234 - .L_16233)
	.align		4
.L_16233:
        /*17c38*/ 	.word	index@($_ZN7cutlass13device_kernelIN5flash19enable_sm80_to_sm89INS1_16FlashAttnBwdSm80INS1_25CollectiveMainloopBwdSm80ILi2ELi2EN4cute5tupleIJNS5_1CILi128EEES8_NS7_ILi64EEEEEENS_10bfloat16_tEfNS_4arch4Sm80ELb0ELb0ELb1ELb0ELb1ELb0ELb0ELb0ELi2ELi4ELi4ELi4ELb0EEENS1_24CollectiveEpilogueBwdGQAISA_fSD_Li256ELb0ELb1EEENS1_19SingleTileSchedulerILb0ELb0ELb0ELi128EEEEEEEEEvNT_6ParamsE$_ZZN4cute13to_mixed_bitsINS_5tupleIJNS1_IJNS_1CILi4EEENS2_ILi8EEEEEENS2_ILi2EEENS2_ILi1EEEEEENS1_IJNS1_IJNS2_ILi128EEENS2_ILi0EEEEEES4_SA_EEENS1_IJNS1_IJiiEEEiSA_EEEEEDaRKT_RKT0_RKT1_ENKUlDpRKT_E_clIJNS_9MixedBitsILj0ELj384EEENSU_ILj0ELj8EEENS2_ILj0EEEEEEDaSR_)
        /*17c3c*/ 	.word	0x00000000


	//----- nvinfo : EIATTR_FRAME_SIZE
	.align		4
.L_16234:
        /*17c40*/ 	.byte	0x04, 0x11
        /*17c42*/ 	.short	(.L_16236 - .L_16235)
	.align		4
.L_16235:
        /*17c44*/ 	.word	index@($_ZN7cutlass13device_kernelIN5flash19enable_sm80_to_sm89INS1_16FlashAttnBwdSm80INS1_25CollectiveMainloopBwdSm80ILi2ELi2EN4cute5tupleIJNS5_1CILi128EEES8_NS7_ILi64EEEEEENS_10bfloat16_tEfNS_4arch4Sm80ELb0ELb0ELb1ELb0ELb1ELb0ELb0ELb0ELi2ELi4ELi4ELi4ELb0EEENS1_24CollectiveEpilogueBwdGQAISA_fSD_Li256ELb0ELb1EEENS1_19SingleTileSchedulerILb0ELb0ELb0ELi128EEEEEEEEEvNT_6ParamsE$_ZZN4cute13to_mixed_bitsINS_5tupleIJNS1_IJNS_1CILi4EEENS2_ILi8EEEEEENS2_ILi2EEENS2_ILi1EEEEEENS1_IJNS1_IJNS2_ILi0EEENS2_ILi64EEEEEES9_S9_EEENS1_IJNS1_IJiiEEEiS9_EEEEEDaRKT_RKT0_RKT1_ENKUlRKT_RKT0_RKT1_E_clIS5_SB_SD_EEDaSQ_ST_SW_)
        /*17c48*/ 	.word	0x00000000


	//----- nvinfo : EIATTR_FRAME_SIZE
	.align		4
.L_16236:
        /*17c4c*/ 	.byte	0x04, 0x11
        /*17c4e*/ 	.short	(.L_16238 - .L_16237)
	.align		4
.L_16237:
        /*17c50*/ 	.word	index@($_ZN7cutlass13device_kernelIN5flash19enable_sm80_to_sm89INS1_16FlashAttnBwdSm80INS1_25CollectiveMainloopBwdSm80ILi2ELi2EN4cute5tupleIJNS5_1CILi128EEES8_NS7_ILi64EEEEEENS_10bfloat16_tEfNS_4arch4Sm80ELb0ELb0ELb1ELb0ELb1ELb0ELb0ELb0ELi2ELi4ELi4ELi4ELb0EEENS1_24CollectiveEpilogueBwdGQAISA_fSD_Li256ELb0ELb1EEENS1_19SingleTileSchedulerILb0ELb0ELb0ELi128EEEEEEEEEvNT_6ParamsE$_ZZN4cute13to_mixed_bitsINS_5tupleIJNS1_IJNS_1CILi4EEENS2_ILi8EEEEEENS2_ILi2EEENS2_ILi1EEEEEENS1_IJNS1_IJNS2_ILi0EEENS2_ILi64EEEEEES9_S9_EEENS1_IJNS1_IJiiEEEiS9_EEEEEDaRKT_RKT0_RKT1_ENKUlDpRKT_E_clIJNS_9MixedBitsILj0ELj448EEENS2_ILj0EEESW_EEEDaSR_)
        /*17c54*/ 	.word	0x00000000


	//----- nvinfo : EIATTR_FRAME_SIZE
	.align		4
.L_16238:
        /*17c58*/ 	.byte	0x04, 0x11
        /*17c5a*/ 	.short	(.L_16240 - .L_16239)
	.align		4
.L_16239:
        /*17c5c*/ 	.word	index@($_ZN7cutlass13device_kernelIN5flash19enable_sm80_to_sm89INS1_16FlashAttnBwdSm80INS1_25CollectiveMainloopBwdSm80ILi2ELi2EN4cute5tupleIJNS5_1CILi128EEES8_NS7_ILi64EEEEEENS_10bfloat16_tEfNS_4arch4Sm80ELb0ELb0ELb1ELb0ELb1ELb0ELb0ELb0ELi2ELi4ELi4ELi4ELb0EEENS1_24CollectiveEpilogueBwdGQAISA_fSD_Li256ELb0ELb1EEENS1_19SingleTileSchedulerILb0ELb0ELb0ELi128EEEEEEEEEvNT_6ParamsE$_ZZN4cute12filter_tupleINS_5tupleIJiNS_1CILi0EEEEEES4_ZNS_6detail9lift_diceIS4_S4_EEDaRKT_RKT0_EUlRKT_RKT0_E_EEDaS9_SC_OT1_ENKUlDpSF_E_clIJNS1_IJiEEENS1_IJS3_EEEEEEDaSM_)
        /*17c60*/ 	.word	0x00000000


	//----- nvinfo : EIATTR_FRAME_SIZE
	.align		4
.L_16240:
        /*17c64*/ 	.byte	0x04, 0x11
        /*17c66*/ 	.short	(.L_16242 - .L_16241)
	.align		4
.L_16241:
        /*17c68*/ 	.word	index@($_ZN7cutlass13device_kernelIN5flash19enable_sm80_to_sm89INS1_16FlashAttnBwdSm80INS1_25CollectiveMainloopBwdSm80ILi2ELi2EN4cute5tupleIJNS5_1CILi128EEES8_NS7_ILi64EEEEEENS_10bfloat16_tEfNS_4arch4Sm80ELb0ELb0ELb1ELb0ELb1ELb0ELb0ELb0ELi2ELi4ELi4ELi4ELb0EEENS1_24CollectiveEpilogueBwdGQAISA_fSD_Li256ELb0ELb1EEENS1_19SingleTileSchedulerILb0ELb0ELb0ELi128EEEEEEEEEvNT_6ParamsE$_ZZN4cute12filter_tupleINS_5tupleIJiNS1_IJiNS_1CILi0EEEEEEEEES5_ZNS_6detail9lift_diceIS5_S5_EEDaRKT_RKT0_EUlRKT_RKT0_E_EEDaSA_SD_OT1_ENKUlDpSG_E_clIJNS1_IJiEEES4_EEEDaSN_)
        /*17c6c*/ 	.word	0x00000000


	//----- nvinfo : EIATTR_FRAME_SIZE
	.align		4
.L_16242:
        /*17c70*/ 	.byte	0x04, 0x11
        /*17c72*/ 	.short	(.L_16244 - .L_16243)
	.align		4
.L_16243:
        /*17c74*/ 	.word	index@($_ZN7cutlass13device_kernelIN5flash19enable_sm80_to_sm89INS1_16FlashAttnBwdSm80INS1_25CollectiveMainloopBwdSm80ILi2ELi2EN4cute5tupleIJNS5_1CILi128EEES8_NS7_ILi64EEEEEENS_10bfloat16_tEfNS_4arch4Sm80ELb0ELb0ELb1ELb0ELb1ELb0ELb0ELb0ELi2ELi4ELi4ELi4ELb0EEENS1_24CollectiveEpilogueBwdGQAISA_fSD_Li256ELb0ELb1EEENS1_19SingleTileSchedulerILb0ELb0ELb0ELi128EEEEEEEEEvNT_6ParamsE$_ZZN4cute12filter_tupleINS_5tupleIJNS_1CILi4096EEENS1_IJiiEEEEEEZNS_16flatten_to_tupleIS5_EEDaRKT_EUlRKT_E_EEDaS9_OT0_ENKUlDpSC_E_clIJNS1_IJS3_EEES4_EEEDaSG_)
        /*17c78*/ 	.word	0x00000000


	//----- nvinfo : EIATTR_FRAME_SIZE
	.align		4
.L_16244:
        /*17c7c*/ 	.byte	0x04, 0x11
        /*17c7e*/ 	.short	(.L_16246 - .L_16245)
	.align		4
.L_16245:
        /*17c80*/ 	.word	index@($_ZN7cutlass13device_kernelIN5flash19enable_sm80_to_sm89INS1_16FlashAttnBwdSm80INS1_25CollectiveMainloopBwdSm80ILi2ELi2EN4cute5tupleIJNS5_1CILi128EEES8_NS7_ILi64EEEEEENS_10bfloat16_tEfNS_4arch4Sm80ELb0ELb0ELb1ELb0ELb1ELb0ELb0ELb0ELi2ELi4ELi4ELi4ELb0EEENS1_24CollectiveEpilogueBwdGQAISA_fSD_Li256ELb0ELb1EEENS1_19SingleTileSchedulerILb0ELb0ELb0ELi128EEEEEEEEEvNT_6ParamsE$_ZZN4cute12filter_tupleINS_5tupleIJNS_1CILi4096EEENS1_IJNS1_IJiiEEENS2_ILi8192EEEEEEEEEZNS_16flatten_to_tupleIS7_EEDaRKT_EUlRKT_E_EEDaSB_OT0_ENKUlDpSE_E_clIJNS1_IJS3_EEENS1_IJiiS5_EEEEEEDaSI_)
        /*17c84*/ 	.word	0x00000000


	//----- nvinfo : EIATTR_FRAME_SIZE
	.align		4
.L_16246:
        /*17c88*/ 	.byte	0x04, 0x11
        /*17c8a*/ 	.short	(.L_16248 - .L_16247)
	.align		4
.L_16247:
        /*17c8c*/ 	.word	index@($_ZN7cutlass13device_kernelIN5flash19enable_sm80_to_sm89INS1_16FlashAttnBwdSm80INS1_25CollectiveMainloopBwdSm80ILi2ELi2EN4cute5tupleIJNS5_1CILi128EEES8_NS7_ILi64EEEEEENS_10bfloat16_tEfNS_4arch4Sm80ELb0ELb0ELb1ELb0ELb1ELb0ELb0ELb0ELi2ELi4ELi4ELi4ELb0EEENS1_24CollectiveEpilogueBwdGQAISA_fSD_Li256ELb0ELb1EEENS1_19SingleTileSchedulerILb0ELb0ELb0ELi128EEEEEEEEEvNT_6ParamsE$_ZZN4cute12filter_tupleINS_5tupleIJNS_1CILi1EEENS1_IJiiiEEENS2_ILi64EEENS1_IJNS2_ILi72EEENS2_ILi144EEENS2_ILi288EEEEEENS2_ILi512EEEEEEZNS_7flattenISB_EEDaRKT_EUlRKT_E_EEDaSF_OT0_ENKUlDpSI_E_clIJNS1_IJS3_EEES4_NS1_IJS5_EEES9_NS1_IJSA_EEEEEEDaSM_)
        /*17c90*/ 	.word	0x00000000


	//----- nvinfo : EIATTR_FRAME_SIZE
	.align		4
.L_16248:
        /*17c94*/ 	.byte	0x04, 0x11
        /*17c96*/ 	.short	(.L_16250 - .L_16249)
	.align		4
.L_16249:
        /*17c98*/ 	.word	index@($_ZN7cutlass13device_kernelIN5flash19enable_sm80_to_sm89INS1_16FlashAttnBwdSm80INS1_25CollectiveMainloopBwdSm80ILi2ELi2EN4cute5tupleIJNS5_1CILi128EEES8_NS7_ILi64EEEEEENS_10bfloat16_tEfNS_4arch4Sm80ELb0ELb0ELb1ELb0ELb1ELb0ELb0ELb0ELi2ELi4ELi4ELi4ELb0EEENS1_24CollectiveEpilogueBwdGQAISA_fSD_Li256ELb0ELb1EEENS1_19SingleTileSchedulerILb0ELb0ELb0ELi128EEEEEEEEEvNT_6ParamsE$_ZZN4cute12filter_tupleINS_5tupleIJNS_1CILi1EEENS1_IJNS2_ILi8EEEiiEEENS2_ILi64EEENS1_IJiNS2_ILi144EEENS2_ILi288EEEEEENS2_ILi512EEEEEEZNS_7flattenISB_EEDaRKT_EUlRKT_E_EEDaSF_OT0_ENKUlDpSI_E_clIJNS1_IJS3_EEES5_NS1_IJS6_EEES9_NS1_IJSA_EEEEEEDaSM_)
        /*17c9c*/ 	.word	0x00000000


	//----- nvinfo : EIATTR_FRAME_SIZE
	.align		4
.L_16250:
        /*17ca0*/ 	.byte	0x04, 0x11
        /*17ca2*/ 	.short	(.L_16252 - .L_16251)
	.align		4
.L_16251:
        /*17ca4*/ 	.word	index@($_ZN7cutlass13device_kernelIN5flash19enable_sm80_to_sm89INS1_16FlashAttnBwdSm80INS1_25CollectiveMainloopBwdSm80ILi2ELi2EN4cute5tupleIJNS5_1CILi128EEES8_NS7_ILi64EEEEEENS_10bfloat16_tEfNS_4arch4Sm80ELb0ELb0ELb1ELb0ELb1ELb0ELb0ELb0ELi2ELi4ELi4ELi4ELb0EEENS1_24CollectiveEpilogueBwdGQAISA_fSD_Li256ELb0ELb1EEENS1_19SingleTileSchedulerILb0ELb0ELb0ELi128EEEEEEEEEvNT_6ParamsE$_ZZN4cute12filter_tupleINS_5tupleIJNS_1CILi1024EEENS1_IJiiEEEEEEZNS_16flatten_to_tupleIS5_EEDaRKT_EUlRKT_E_EEDaS9_OT0_ENKUlDpSC_E_clIJNS1_IJS3_EEES4_EEEDaSG_)
        /*17ca8*/ 	.word	0x00000000


	//----- nvinfo : EIATTR_FRAME_SIZE
	.align		4
.L_16252:
        /*17cac*/ 	.byte	0x04, 0x11
        /*17cae*/ 	.short	(.L_16254 - .L_16253)
	.align		4
.L_16253:
        /*17cb0*/ 	.word	index@($_ZN7cutlass13device_kernelIN5flash19enable_sm80_to_sm89INS1_16FlashAttnBwdSm80INS1_25CollectiveMainloopBwdSm80ILi2ELi2EN4cute5tupleIJNS5_1CILi128EEES8_NS7_ILi64EEEEEENS_10bfloat16_tEfNS_4arch4Sm80ELb0ELb0ELb1ELb0ELb1ELb0ELb0ELb0ELi2ELi4ELi4ELi4ELb0EEENS1_24CollectiveEpilogueBwdGQAISA_fSD_Li256ELb0ELb1EEENS1_19SingleTileSchedulerILb0ELb0ELb0ELi128EEEEEEEEEvNT_6ParamsE$_ZZN4cute12filter_tupleINS_5tupleIJNS_1CILi0EEENS_10UnderscoreEEEENS1_IJNS1_IJS3_S3_EEEiEEEZNS_6detail10lift_sliceIS5_S7_EEDaRKT_RKT0_EUlRKT_RKT0_E_EEDaSC_SF_OT1_ENKUlDpSI_E_clIJNS1_IJEEENS1_IJiEEEEEEDaSP_)
        /*17cb4*/ 	.word	0x00000000


	//----- nvinfo : EIATTR_FRAME_SIZE
	.align		4
.L_16254:
        /*17cb8*/ 	.byte	0x04, 0x11
        /*17cba*/ 	.short	(.L_16256 - .L_16255)
	.align		4
.L_16255:
        /*17cbc*/ 	.word	index@($_ZN7cutlass13device_kernelIN5flash19enable_sm80_to_sm89INS1_16FlashAttnBwdSm80INS1_25CollectiveMainloopBwdSm80ILi2ELi2EN4cute5tupleIJNS5_1CILi128EEES8_NS7_ILi64EEEEEENS_10bfloat16_tEfNS_4arch4Sm80ELb0ELb0ELb1ELb0ELb1ELb0ELb0ELb0ELi2ELi4ELi4ELi4ELb0EEENS1_24CollectiveEpilogueBwdGQAISA_fSD_Li256ELb0ELb1EEENS1_19SingleTileSchedulerILb0ELb0ELb0ELi128EEEEEEEEEvNT_6ParamsE$_ZZN4cute12filter_tupleINS_5tupleIJNS_1CILi0EEENS1_IJNS2_ILi1EEENS2_ILi512EEEiEEEEEEZNS_16flatten_to_tupleIS7_EEDaRKT_EUlRKT_E_EEDaSB_OT0_ENKUlDpSE_E_clIJNS1_IJS3_EEES6_EEEDaSI_)
        /*17cc0*/ 	.word	0x00000000


	//----- nvinfo : EIATTR_FRAME_SIZE
	.align		4
.L_16256:
        /*17cc4*/ 	.byte	0x04, 0x11
        /*17cc6*/ 	.short	(.L_16258 - .L_16257)
	.align		4
.L_16257:
        /*17cc8*/ 	.word	index@($_ZN7cutlass13device_kernelIN5flash19enable_sm80_to_sm89INS1_16FlashAttnBwdSm80INS1_25CollectiveMainloopBwdSm80ILi2ELi2EN4cute5tupleIJNS5_1CILi128EEES8_NS7_ILi64EEEEEENS_10bfloat16_tEfNS_4arch4Sm80ELb0ELb0ELb1ELb0ELb1ELb0ELb0ELb0ELi2ELi4ELi4ELi4ELb0EEENS1_24CollectiveEpilogueBwdGQAISA_fSD_Li256ELb0ELb1EEENS1_19SingleTileSchedulerILb0ELb0ELb0ELi128EEEEEEEEEvNT_6ParamsE$_ZZN4cute12filter_tupleINS_5tupleIJNS_10UnderscoreES2_iEEENS1_IJNS1_IJNS_1CILi1EEENS4_ILi0EEEEEEiNS4_ILi1024EEEEEEZNS_5sliceIS3_S9_EEDaRKT_RKT0_EUlRKT_RKT0_E_EEDaSD_SG_OT1_ENKUlDpSJ_E_clIJNS1_IJS7_EEENS1_IJiEEENS1_IJEEEEEEDaSQ_)
        /*17ccc*/ 	.word	0x00000000


	//----- nvinfo : EIATTR_FRAME_SIZE
	.align		4
.L_16258:
        /*17cd0*/ 	.byte	0x04, 0x11
        /*17cd2*/ 	.short	(.L_16260 - .L_16259)
	.align		4
.L_16259:
        /*17cd4*/ 	.word	index@($_ZN7cutlass13device_kernelIN5flash19enable_sm80_to_sm89INS1_16FlashAttnBwdSm80INS1_25CollectiveMainloopBwdSm80ILi2ELi2EN4cute5tupleIJNS5_1CILi128EEES8_NS7_ILi64EEEEEENS_10bfloat16_tEfNS_4arch4Sm80ELb0ELb0ELb1ELb0ELb1ELb0ELb0ELb0ELi2ELi4ELi4ELi4ELb0EEENS1_24CollectiveEpilogueBwdGQAISA_fSD_Li256ELb0ELb1EEENS1_19SingleTileSchedulerILb0ELb0ELb0ELi128EEEEEEEEEvNT_6ParamsE$_ZZN4cute12filter_tupleINS_5tupleIJNS_10UnderscoreES2_S2_iEEENS1_IJNS1_IJNS_1CILi1EEENS4_ILi0EEEEEElS6_lEEEZNS_5sliceIS3_S8_EEDaRKT_RKT0_EUlRKT_RKT0_E_EEDaSC_SF_OT1_ENKUlDpSI_E_clIJNS1_IJS7_EEENS1_IJlEEENS1_IJS6_EEENS1_IJEEEEEEDaSP_)
        /*17cd8*/ 	.word	0x00000000


	//----- nvinfo : EIATTR_FRAME_SIZE
	.align		4
.L_16260:
        /*17cdc*/ 	.byte	0x04, 0x11
        /*17cde*/ 	.short	(.L_16262 - .L_16261)
	.align		4
.L_16261:
        /*17ce0*/ 	.word	index@($_ZN7cutlass13device_kernelIN5flash19enable_sm80_to_sm89INS1_16FlashAttnBwdSm80INS1_25CollectiveMainloopBwdSm80ILi2ELi2EN4cute5tupleIJNS5_1CILi128EEES8_NS7_ILi64EEEEEENS_10bfloat16_tEfNS_4arch4Sm80ELb0ELb0ELb1ELb0ELb1ELb0ELb0ELb0ELi2ELi4ELi4ELi4ELb0EEENS1_24CollectiveEpilogueBwdGQAISA_fSD_Li256ELb0ELb1EEENS1_19SingleTileSchedulerILb0ELb0ELb0ELi128EEEEEEEEEvNT_6ParamsE$_ZZN4cute12filter_tupleINS_5tupleIJNS_10UnderscoreES2_S2_iEEENS1_IJNS1_IJNS_1CILi1EEENS4_ILi0EEEEEEiNS4_ILi1024EEENS4_ILi8192EEEEEEZNS_5sliceIS3_SA_EEDaRKT_RKT0_EUlRKT_RKT0_E_EEDaSE_SH_OT1_ENKUlDpSK_E_clIJNS1_IJS7_EEENS1_IJiEEENS1_IJS8_EEENS1_IJEEEEEEDaSR_)
        /*17ce4*/ 	.word	0x00000000


	//----- nvinfo : EIATTR_FRAME_SIZE
	.align		4
.L_16262:
        /*17ce8*/ 	.byte	0x04, 0x11
        /*17cea*/ 	.short	(.L_16264 - .L_16263)
	.align		4
.L_16263:
        /*17cec*/ 	.word	index@($_ZN7cutlass13device_kernelIN5flash19enable_sm80_to_sm89INS1_16FlashAttnBwdSm80INS1_25CollectiveMainloopBwdSm80ILi2ELi2EN4cute5tupleIJNS5_1CILi128EEES8_NS7_ILi64EEEEEENS_10bfloat16_tEfNS_4arch4Sm80ELb0ELb0ELb1ELb0ELb1ELb0ELb0ELb0ELi2ELi4ELi4ELi4ELb0EEENS1_24CollectiveEpilogueBwdGQAISA_fSD_Li256ELb0ELb1EEENS1_19SingleTileSchedulerILb0ELb0ELb0ELi128EEEEEEEEEvNT_6ParamsE$_ZZN4cute12filter_tupleINS_5tupleIJNS_10UnderscoreES2_S2_iEEENS1_IJNS1_IJNS_1CILi1EEENS4_ILi0EEEEEENS4_ILi4096EEENS1_IJiiEEENS1_IJS6_NS4_ILi8192EEEEEEEEEZNS_5sliceIS3_SC_EEDaRKT_RKT0_EUlRKT_RKT0_E_EEDaSG_SJ_OT1_ENKUlDpSM_E_clIJNS1_IJS7_EEENS1_IJS8_EEENS1_IJS9_EEENS1_IJEEEEEEDaST_)
        /*17cf0*/ 	.word	0x00000000


	//----- nvinfo : EIATTR_FRAME_SIZE
	.align		4
.L_16264:
        /*17cf4*/ 	.byte	0x04, 0x11
        /*17cf6*/ 	.short	(.L_16266 - .L_16265)
	.align		4
.L_16265:
        /*17cf8*/ 	.word	index@($_ZN7cutlass13device_kernelIN5flash19enable_sm80_to_sm89INS1_16FlashAttnBwdSm80INS1_25CollectiveMainloopBwdSm80ILi2ELi2EN4cute5tupleIJNS5_1CILi128EEES8_NS7_ILi64EEEEEENS_10bfloat16_tEfNS_4arch4Sm80ELb0ELb0ELb1ELb0ELb1ELb0ELb0ELb0ELi2ELi4ELi4ELi4ELb0EEENS1_24CollectiveEpilogueBwdGQAISA_fSD_Li256ELb0ELb1EEENS1_19SingleTileSchedulerILb0ELb0ELb0ELi128EEEEEEEEEvNT_6ParamsE$_ZZN4cute12filter_tupleINS_5tupleIJNS_10UnderscoreES2_NS_1CILi0EEEEEENS1_IJNS1_IJNS3_ILi1EEES4_EEEiNS3_ILi1024EEEEEEZNS_5sliceIS5_S9_EEDaRKT_RKT0_EUlRKT_RKT0_E_EEDaSD_SG_OT1_ENKUlDpSJ_E_clIJNS1_IJS7_EEENS1_IJiEEENS1_IJEEEEEEDaSQ_)
        /*17cfc*/ 	.word	0x00000000


	//----- nvinfo : EIATTR_FRAME_SIZE
	.align		4
.L_16266:
        /*17d00*/ 	.byte	0x04, 0x11
        /*17d02*/ 	.short	(.L_16268 - .L_16267)
	.align		4
.L_16267:
        /*17d04*/ 	.word	index@($_ZN7cutlass13device_kernelIN5flash19enable_sm80_to_sm89INS1_16FlashAttnBwdSm80INS1_25CollectiveMainloopBwdSm80ILi2ELi2EN4cute5tupleIJNS5_1CILi128EEES8_NS7_ILi64EEEEEENS_10bfloat16_tEfNS_4arch4Sm80ELb0ELb0ELb1ELb0ELb1ELb0ELb0ELb0ELi2ELi4ELi4ELi4ELb0EEENS1_24CollectiveEpilogueBwdGQAISA_fSD_Li256ELb0ELb1EEENS1_19SingleTileSchedulerILb0ELb0ELb0ELi128EEEEEEEEEvNT_6ParamsE$_ZZN4cute12filter_tupleINS_5tupleIJNS1_IJiiEEENS_1CILi8192EEEEEEZNS_16flatten_to_tupleIS5_EEDaRKT_EUlRKT_E_EEDaS9_OT0_ENKUlDpSC_E_clIJS2_NS1_IJS4_EEEEEEDaSG_)
        /*17d08*/ 	.word	0x00000000


	//----- nvinfo : EIATTR_FRAME_SIZE
	.align		4
.L_16268:
        /*17d0c*/ 	.byte	0x04, 0x11
        /*17d0e*/ 	.short	(.L_16270 - .L_16269)
	.align		4
.L_16269:
        /*17d10*/ 	.word	index@($_ZN7cutlass13device_kernelIN5flash19enable_sm80_to_sm89INS1_16FlashAttnBwdSm80INS1_25CollectiveMainloopBwdSm80ILi2ELi2EN4cute5tupleIJNS5_1CILi128EEES8_NS7_ILi64EEEEEENS_10bfloat16_tEfNS_4arch4Sm80ELb0ELb0ELb1ELb0ELb1ELb0ELb0ELb0ELi2ELi4ELi4ELi4ELb0EEENS1_24CollectiveEpilogueBwdGQAISA_fSD_Li256ELb0ELb1EEENS1_19SingleTileSchedulerILb0ELb0ELb0ELi128EEEEEEEEEvNT_6ParamsE$_ZZN4cute12filter_tupleINS_5tupleIJNS1_IJiiEEENS_1CILi1024EEEEEEZNS_16flatten_to_tupleIS5_EEDaRKT_EUlRKT_E_EEDaS9_OT0_ENKUlDpSC_E_clIJS2_NS1_IJS4_EEEEEEDaSG_)
        /*17d14*/ 	.word	0x00000000


	//----- nvinfo : EIATTR_FRAME_SIZE
	.align		4
.L_16270:
        /*17d18*/ 	.byte	0x04, 0x11
        /*17d1a*/ 	.short	(.L_16272 - .L_16271)
	.align		4
.L_16271:
        /*17d1c*/ 	.word	index@($_ZN7cutlass13device_kernelIN5flash19enable_sm80_to_sm89INS1_16FlashAttnBwdSm80INS1_25CollectiveMainloopBwdSm80ILi2ELi2EN4cute5tupleIJNS5_1CILi128EEES8_NS7_ILi64EEEEEENS_10bfloat16_tEfNS_4arch4Sm80ELb0ELb0ELb1ELb0ELb1ELb0ELb0ELb0ELi2ELi4ELi4ELi4ELb0EEENS1_24CollectiveEpilogueBwdGQAISA_fSD_Li256ELb0ELb1EEENS1_19SingleTileSchedulerILb0ELb0ELb0ELi128EEEEEEEEEvNT_6ParamsE$_ZZN4cute12filter_tupleINS_5tupleIJNS1_IJiNS1_IJiNS_1CILi0EEEEEEEEENS1_IJNS_10UnderscoreENS1_IJS6_S6_EEEEEEEEES9_ZNS_4diceIS9_S9_EEDaRKT_RKT0_EUlRKT_RKT0_E_EEDaSD_SG_OT1_ENKUlDpSJ_E_clIJNS1_IJiiS3_EEENS1_IJEEEEEEDaSQ_)
        /*17d20*/ 	.word	0x00000000


	//----- nvinfo : EIATTR_FRAME_SIZE
	.align		4
.L_16272:
        /*17d24*/ 	.byte	0x04, 0x11
        /*17d26*/ 	.short	(.L_16274 - .L_16273)
	.align		4
.L_16273:
        /*17d28*/ 	.word	index@($_ZN7cutlass13device_kernelIN5flash19enable_sm80_to_sm89INS1_16FlashAttnBwdSm80INS1_25CollectiveMainloopBwdSm80ILi2ELi2EN4cute5tupleIJNS5_1CILi128EEES8_NS7_ILi64EEEEEENS_10bfloat16_tEfNS_4arch4Sm80ELb0ELb0ELb1ELb0ELb1ELb0ELb0ELb0ELi2ELi4ELi4ELi4ELb0EEENS1_24CollectiveEpilogueBwdGQAISA_fSD_Li256ELb0ELb1EEENS1_19SingleTileSchedulerILb0ELb0ELb0ELi128EEEEEEEEEvNT_6ParamsE$_ZZN4cute12filter_tupleINS_5tupleIJNS1_IJNS_1CILi0EEENS1_IJNS2_ILi1EEENS2_ILi512EEEiEEEEEENS2_ILi4096EEENS1_IJiNS2_ILi8192EEEEEEEEEZNS_7flattenISB_EEDaRKT_EUlRKT_E_EEDaSF_OT0_ENKUlDpSI_E_clIJNS1_IJS3_S4_S5_iEEENS1_IJS8_EEESA_EEEDaSM_)
        /*17d2c*/ 	.word	0x00000000


	//----- nvinfo : EIATTR_FRAME_SIZE
	.align		4
.L_16274:
        /*17d30*/ 	.byte	0x04, 0x11
        /*17d32*/ 	.short	(.L_16276 - .L_16275)
	.align		4
.L_16275:
        /*17d34*/ 	.word	index@($_ZN7cutlass13device_kernelIN5flash19enable_sm80_to_sm89INS1_16FlashAttnBwdSm80INS1_25CollectiveMainloopBwdSm80ILi2ELi2EN4cute5tupleIJNS5_1CILi128EEES8_NS7_ILi64EEEEEENS_10bfloat16_tEfNS_4arch4Sm80ELb0ELb0ELb1ELb0ELb1ELb0ELb0ELb0ELi2ELi4ELi4ELi4ELb0EEENS1_24CollectiveEpilogueBwdGQAISA_fSD_Li256ELb0ELb1EEENS1_19SingleTileSchedulerILb0ELb0ELb0ELi128EEEEEEEEEvNT_6ParamsE$_ZZN4cute12filter_tupleINS_5tupleIJNS1_IJNS_10UnderscoreENS_1CILi0EEEEEENS1_IJS4_S2_EEEEEENS1_IJNS1_IJNS1_IJNS3_ILi1EEES4_EEES4_EEENS1_IJNS1_IJS4_S4_EEEiEEEEEEZNS_5sliceIS7_SD_EEDaRKT_RKT0_EUlRKT_RKT0_E_EEDaSH_SK_OT1_ENKUlDpSN_E_clIJNS1_IJS9_EEENS1_IJiEEEEEEDaSU_)
        /*17d38*/ 	.word	0x00000000


	//----- nvinfo : EIATTR_FRAME_SIZE
	.align		4
.L_16276:
        /*17d3c*/ 	.byte	0x04, 0x11
        /*17d3e*/ 	.short	(.L_16278 - .L_16277)
	.align		4
.L_16277:
        /*17d40*/ 	.word	index@($_ZN7cutlass13device_kernelIN5flash19enable_sm80_to_sm89INS1_16FlashAttnBwdSm80INS1_25CollectiveMainloopBwdSm80ILi2ELi2EN4cute5tupleIJNS5_1CILi128EEES8_NS7_ILi64EEEEEENS_10bfloat16_tEfNS_4arch4Sm80ELb0ELb0ELb1ELb0ELb1ELb0ELb0ELb0ELi2ELi4ELi4ELi4ELb0EEENS1_24CollectiveEpilogueBwdGQAISA_fSD_Li256ELb0ELb1EEENS1_19SingleTileSchedulerILb0ELb0ELb0ELi128EEEEEEEEEvNT_6ParamsE$_ZN73_INTERNAL_24fd9406_37_flash_bwd_hdim64_bf16_softcap_sm80_cu_8e232a79_33079atomicAddEPff)
        /*17d44*/ 	.word	0x00000000


	//----- nvinfo : EIATTR_FRAME_SIZE
	.align		4
.L_16278:
        /*17d48*/ 	.byte	0x04, 0x11
        /*17d4a*/ 	.short	(.L_16280 - .L_16279)
	.align		4
.L_16279:
        /*17d4c*/ 	.word	index@($_ZN7cutlass13device_kernelIN5flash19enable_sm80_to_sm89INS1_16FlashAttnBwdSm80INS1_25CollectiveMainloopBwdSm80ILi2ELi2EN4cute5tupleIJNS5_1CILi128EEES8_NS7_ILi64EEEEEENS_10bfloat16_tEfNS_4arch4Sm80ELb0ELb0ELb1ELb0ELb1ELb0ELb0ELb0ELi2ELi4ELi4ELi4ELb0EEENS1_24CollectiveEpilogueBwdGQAISA_fSD_Li256ELb0ELb1EEENS1_19SingleTileSchedulerILb0ELb0ELb0ELi128EEEEEEEEEvNT_6ParamsE$_ZN73_INTERNAL_24fd9406_37_flash_bwd_hdim64_bf16_softcap_sm80_cu_8e232a79_330724__cvta_generic_to_sharedEPKv)
        /*17d50*/ 	.word	0x00000000


	//----- nvinfo : EIATTR_FRAME_SIZE
	.align		4
.L_16280:
        /*17d54*/ 	.byte	0x04, 0x11
        /*17d56*/ 	.short	(.L_16282 - .L_16281)
	.align		4
.L_16281:
        /*17d58*/ 	.word	index@($_ZN7cutlass13device_kernelIN5flash19enable_sm80_to_sm89INS1_16FlashAttnBwdSm80INS1_25CollectiveMainloopBwdSm80ILi2ELi2EN4cute5tupleIJNS5_1CILi128EEES8_NS7_ILi64EEEEEENS_10bfloat16_tEfNS_4arch4Sm80ELb0ELb0ELb1ELb0ELb1ELb0ELb0ELb0ELi2ELi4ELi4ELi4ELb0EEENS1_24CollectiveEpilogueBwdGQAISA_fSD_Li256ELb0ELb1EEENS1_19SingleTileSchedulerILb0ELb0ELb0ELi128EEEEEEEEEvNT_6ParamsE$_ZN4cute8smem_ptrIPjECI1NS_12iter_adaptorIS1_S2_EEES1_)
        /*17d5c*/ 	.word	0x00000000


	//----- nvinfo : EIATTR_FRAME_SIZE
	.align		4
.L_16282:
        /*17d60*/ 	.byte	0x04, 0x11
        /*17d62*/ 	.short	(.L_16284 - .L_16283)
	.align		4
.L_16283:
        /*17d64*/ 	.word	index@($_ZN7cutlass13device_kernelIN5flash19enable_sm80_to_sm89INS1_16FlashAttnBwdSm80INS1_25CollectiveMainloopBwdSm80ILi2ELi2EN4cute5tupleIJNS5_1CILi128EEES8_NS7_ILi64EEEEEENS_10bfloat16_tEfNS_4arch4Sm80ELb0ELb0ELb1ELb0ELb1ELb0ELb0ELb0ELi2ELi4ELi4ELi4ELb0EEENS1_24CollectiveEpilogueBwdGQAISA_fSD_Li256ELb0ELb1EEENS1_19SingleTileSchedulerILb0ELb0ELb0ELi128EEEEEEEEEvNT_6ParamsE$_ZN4cute8smem_ptrIPfECI1NS_12iter_adaptorIS1_S2_EEES1_)
        /*17d68*/ 	.word	0x00000000


	//----- nvinfo : EIATTR_FRAME_SIZE
	.align		4
.L_16284:
        /*17d6c*/ 	.byte	0x04, 0x11
        /*17d6e*/ 	.short	(.L_16286 - .L_16285)
	.align		4
.L_16285:
        /*17d70*/ 	.word	index@($_ZN7cutlass13device_kernelIN5flash19enable_sm80_to_sm89INS1_16FlashAttnBwdSm80INS1_25CollectiveMainloopBwdSm80ILi2ELi2EN4cute5tupleIJNS5_1CILi128EEES8_NS7_ILi64EEEEEENS_10bfloat16_tEfNS_4arch4Sm80ELb0ELb0ELb1ELb0ELb1ELb0ELb0ELb0ELi2ELi4ELi4ELi4ELb0EEENS1_24CollectiveEpilogueBwdGQAISA_fSD_Li256ELb0ELb1EEENS1_19SingleTileSchedulerILb0ELb0ELb0ELi128EEEEEEEEEvNT_6ParamsE$_ZN4cute8smem_ptrIPN7cutlass9uint128_tEECI1NS_12iter_adaptorIS3_S4_EEES3_)
        /*17d74*/ 	.word	0x00000000


	//----- nvinfo : EIATTR_FRAME_SIZE
	.align		4
.L_16286:
        /*17d78*/ 	.byte	0x04, 0x11
        /*17d7a*/ 	.short	(.L_16288 - .L_16287)
	.align		4
.L_16287:
        /*17d7c*/ 	.word	index@($_ZN7cutlass13device_kernelIN5flash19enable_sm80_to_sm89INS1_16FlashAttnBwdSm80INS1_25CollectiveMainloopBwdSm80ILi2ELi2EN4cute5tupleIJNS5_1CILi128EEES8_NS7_ILi64EEEEEENS_10bfloat16_tEfNS_4arch4Sm80ELb0ELb0ELb1ELb0ELb1ELb0ELb0ELb0ELi2ELi4ELi4ELi4ELb0EEENS1_24CollectiveEpilogueBwdGQAISA_fSD_Li256ELb0ELb1EEENS1_19SingleTileSchedulerILb0ELb0ELb0ELi128EEEEEEEEEvNT_6ParamsE$_ZN4cute8smem_ptrIPN7cutlass10bfloat16_tEECI1NS_12iter_adaptorIS3_S4_EEES3_)
        /*17d80*/ 	.word	0x00000000


	//----- nvinfo : EIATTR_FRAME_SIZE
	.align		4
.L_16288:
        /*17d84*/ 	.byte	0x04, 0x11
        /*17d86*/ 	.short	(.L_16290 - .L_16289)
	.align		4
.L_16289:
        /*17d88*/ 	.word	index@($_ZN7cutlass13device_kernelIN5flash19enable_sm80_to_sm89INS1_16FlashAttnBwdSm80INS1_25CollectiveMainloopBwdSm80ILi2ELi2EN4cute5tupleIJNS5_1CILi128EEES8_NS7_ILi64EEEEEENS_10bfloat16_tEfNS_4arch4Sm80ELb0ELb0ELb1ELb0ELb1ELb0ELb0ELb0ELi2ELi4ELi4ELi4ELb0EEENS1_24CollectiveEpilogueBwdGQAISA_fSD_Li256ELb0ELb1EEENS1_19SingleTileSchedulerILb0ELb0ELb0ELi128EEEEEEEEEvNT_6ParamsE$_ZN4cute8gmem_ptrIPfECI1NS_12iter_adaptorIS1_S2_EEES1_)
        /*17d8c*/ 	.word	0x00000000


	//----- nvinfo : EIATTR_FRAME_SIZE
	.align		4
.L_16290:
        /*17d90*/ 	.byte	0x04, 0x11
        /*17d92*/ 	.short	(.L_16292 - .L_16291)
	.align		4
.L_16291:
        /*17d94*/ 	.word	index@($_ZN7cutlass13device_kernelIN5flash19enable_sm80_to_sm89INS1_16FlashAttnBwdSm80INS1_25CollectiveMainloopBwdSm80ILi2ELi2EN4cute5tupleIJNS5_1CILi128EEES8_NS7_ILi64EEEEEENS_10bfloat16_tEfNS_4arch4Sm80ELb0ELb0ELb1ELb0ELb1ELb0ELb0ELb0ELi2ELi4ELi4ELi4ELb0EEENS1_24CollectiveEpilogueBwdGQAISA_fSD_Li256ELb0ELb1EEENS1_19SingleTileSchedulerILb0ELb0ELb0ELi128EEEEEEEEEvNT_6ParamsE$_ZN4cute8gmem_ptrIPKfECI1NS_12iter_adaptorIS2_S3_EEES2_)
        /*17d98*/ 	.word	0x00000000


	//----- nvinfo : EIATTR_FRAME_SIZE
	.align		4
.L_16292:
        /*17d9c*/ 	.byte	0x04, 0x11
        /*17d9e*/ 	.short	(.L_16294 - .L_16293)
	.align		4
.L_16293:
        /*17da0*/ 	.word	index@($_ZN7cutlass13device_kernelIN5flash19enable_sm80_to_sm89INS1_16FlashAttnBwdSm80INS1_25CollectiveMainloopBwdSm80ILi2ELi2EN4cute5tupleIJNS5_1CILi128EEES8_NS7_ILi64EEEEEENS_10bfloat16_tEfNS_4arch4Sm80ELb0ELb0ELb1ELb0ELb1ELb0ELb0ELb0ELi2ELi4ELi4ELi4ELb0EEENS1_24CollectiveEpilogueBwdGQAISA_fSD_Li256ELb0ELb1EEENS1_19SingleTileSchedulerILb0ELb0ELb0ELi128EEEEEEEEEvNT_6ParamsE$_ZN4cute8gmem_ptrIPKN7cutlass9uint128_tEECI1NS_12iter_adaptorIS4_S5_EEES4_)
        /*17da4*/ 	.word	0x00000000


	//----- nvinfo : EIATTR_FRAME_SIZE
	.align		4
.L_16294:
        /*17da8*/ 	.byte	0x04, 0x11
        /*17daa*/ 	.short	(.L_16296 - .L_16295)
	.align		4
.L_16295:
        /*17dac*/ 	.word	index@($_ZN7cutlass13device_kernelIN5flash19enable_sm80_to_sm89INS1_16FlashAttnBwdSm80INS1_25CollectiveMainloopBwdSm80ILi2ELi2EN4cute5tupleIJNS5_1CILi128EEES8_NS7_ILi64EEEEEENS_10bfloat16_tEfNS_4arch4Sm80ELb0ELb0ELb1ELb0ELb1ELb0ELb0ELb0ELi2ELi4ELi4ELi4ELb0EEENS1_24CollectiveEpilogueBwdGQAISA_fSD_Li256ELb0ELb1EEENS1_19SingleTileSchedulerILb0ELb0ELb0ELi128EEEEEEEEEvNT_6ParamsE$_ZN4cute8gmem_ptrIPKN7cutlass10bfloat16_tEECI1NS_12iter_adaptorIS4_S5_EEES4_)
        /*17db0*/ 	.word	0x00000000


	//----- nvinfo : EIATTR_FRAME_SIZE
	.align		4
.L_16296:
        /*17db4*/ 	.byte	0x04, 0x11
        /*17db6*/ 	.short	(.L_16298 - .L_16297)
	.align		4
.L_16297:
        /*17db8*/ 	.word	index@($_ZN7cutlass13device_kernelIN5flash19enable_sm80_to_sm89INS1_16FlashAttnBwdSm80INS1_25CollectiveMainloopBwdSm80ILi2ELi2EN4cute5tupleIJNS5_1CILi128EEES8_NS7_ILi64EEEEEENS_10bfloat16_tEfNS_4arch4Sm80ELb0ELb0ELb1ELb0ELb1ELb0ELb0ELb0ELi2ELi4ELi4ELi4ELb0EEENS1_24CollectiveEpilogueBwdGQAISA_fSD_Li256ELb0ELb1EEENS1_19SingleTileSchedulerILb0ELb0ELb0ELi128EEEEEEEEEvNT_6ParamsE$_ZN4cute5tupleIJiiEEC2ERKiS3_)
        /*17dbc*/ 	.word	0x00000000


	//----- nvinfo : EIATTR_FRAME_SIZE
	.align		4
.L_16298:
        /*17dc0*/ 	.byte	0x04, 0x11
        /*17dc2*/ 	.short	(.L_16300 - .L_16299)
	.align		4
.L_16299:
        /*17dc4*/ 	.word	index@($_ZN7cutlass13device_kernelIN5flash19enable_sm80_to_sm89INS1_16FlashAttnBwdSm80INS1_25CollectiveMainloopBwdSm80ILi2ELi2EN4cute5tupleIJNS5_1CILi128EEES8_NS7_ILi64EEEEEENS_10bfloat16_tEfNS_4arch4Sm80ELb0ELb0ELb1ELb0ELb1ELb0ELb0ELb0ELi2ELi4ELi4ELi4ELb0EEENS1_24CollectiveEpilogueBwdGQAISA_fSD_Li256ELb0ELb1EEENS1_19SingleTileSchedulerILb0ELb0ELb0ELi128EEEEEEEEEvNT_6ParamsE$_ZN4cute5tupleIJiNS_1CILi0EEEEEC2ERKiRKS2_)
        /*17dc8*/ 	.word	0x00000000


	//----- nvinfo : EIATTR_FRAME_SIZE
	.align		4
.L_16300:
        /*17dcc*/ 	.byte	0x04, 0x11
        /*17dce*/ 	.short	(.L_16302 - .L_16301)
	.align		4
.L_16301:
        /*17dd0*/ 	.word	index@($_ZN7cutlass13device_kernelIN5flash19enable_sm80_to_sm89INS1_16FlashAttnBwdSm80INS1_25CollectiveMainloopBwdSm80ILi2ELi2EN4cute5tupleIJNS5_1CILi128EEES8_NS7_ILi64EEEEEENS_10bfloat16_tEfNS_4arch4Sm80ELb0ELb0ELb1ELb0ELb1ELb0ELb0ELb0ELi2ELi4ELi4ELi4ELb0EEENS1_24CollectiveEpilogueBwdGQAISA_fSD_Li256ELb0ELb1EEENS1_19SingleTileSchedulerILb0ELb0ELb0ELi128EEEEEEEEEvNT_6ParamsE$_ZN4cute5tupleIJiEEC2ERKi)
        /*17dd4*/ 	.word	0x00000000


	//----- nvinfo : EIATTR_FRAME_SIZE
	.align		4
.L_16302:
        /*17dd8*/ 	.byte	0x04, 0x11
        /*17dda*/ 	.short	(.L_16304 - .L_16303)
	.align		4
.L_16303:
        /*17ddc*/ 	.word	index@($_ZN7cutlass13device_kernelIN5flash19enable_sm80_to_sm89INS1_16FlashAttnBwdSm80INS1_25CollectiveMainloopBwdSm80ILi2ELi2EN4cute5tupleIJNS5_1CILi128EEES8_NS7_ILi64EEEEEENS_10bfloat16_tEfNS_4arch4Sm80ELb0ELb0ELb1ELb0ELb1ELb0ELb0ELb0ELi2ELi4ELi4ELi4ELb0EEENS1_24CollectiveEpilogueBwdGQAISA_fSD_Li256ELb0ELb1EEENS1_19SingleTileSchedulerILb0ELb0ELb0ELi128EEEEEEEEEvNT_6ParamsE$_ZN4cute5tupleIJNS_7SwizzleILi3ELi3ELi3EEENS_9MixedBitsILj0ELj432EEENS_6LayoutINS0_IJNS0_IJNS_1CILi2EEES7_S7_EEES7_NS6_ILi8EEEEEENS0_IJNS0_IJNS6_ILi64EEES9_NS6_ILi512EEEEEENS6_ILi8192EEENS6_ILi1024EEEEEEEEEEC2ERKS2_RKS4_RKSH_)
        /*17de0*/ 	.word	0x00000000


	//----- nvinfo : EIATTR_FRAME_SIZE
	.align		4
.L_16304:
        /*17de4*/ 	.byte	0x04, 0x11
        /*17de6*/ 	.short	(.L_16306 - .L_16305)
	.align		4
.L_16305:
        /*17de8*/ 	.word	index@($_ZN7cutlass13device_kernelIN5flash19enable_sm80_to_sm89INS1_16FlashAttnBwdSm80INS1_25CollectiveMainloopBwdSm80ILi2ELi2EN4cute5tupleIJNS5_1CILi128EEES8_NS7_ILi64EEEEEENS_10bfloat16_tEfNS_4arch4Sm80ELb0ELb0ELb1ELb0ELb1ELb0ELb0ELb0ELi2ELi4ELi4ELi4ELb0EEENS1_24CollectiveEpilogueBwdGQAISA_fSD_Li256ELb0ELb1EEENS1_19SingleTileSchedulerILb0ELb0ELb0ELi128EEEEEEEEEvNT_6ParamsE$_ZN4cute5tupleIJNS_1CILi2EEEiEEC2ERKS2_RKi)
        /*17dec*/ 	.word	0x00000000


	//----- nvinfo : EIATTR_FRAME_SIZE
	.align		4
.L_16306:
        /*17df0*/ 	.byte	0x04, 0x11
        /*17df2*/ 	.short	(.L_16308 - .L_16307)
	.align		4
.L_16307:
        /*17df4*/ 	.word	index@($_ZN7cutlass13device_kernelIN5flash19enable_sm80_to_sm89INS1_16FlashAttnBwdSm80INS1_25CollectiveMainloopBwdSm80ILi2ELi2EN4cute5tupleIJNS5_1CILi128EEES8_NS7_ILi64EEEEEENS_10bfloat16_tEfNS_4arch4Sm80ELb0ELb0ELb1ELb0ELb1ELb0ELb0ELb0ELi2ELi4ELi4ELi4ELb0EEENS1_24CollectiveEpilogueBwdGQAISA_fSD_Li256ELb0ELb1EEENS1_19SingleTileSchedulerILb0ELb0ELb0ELi128EEEEEEEEEvNT_6ParamsE$_ZN4cute5tupleIJNS_1CILi0EEEiEEC2ERKS2_RKi)
        /*17df8*/ 	.word	0x00000000


	//----- nvinfo : EIATTR_FRAME_SIZE
	.align		4
.L_16308:
        /*17dfc*/ 	.byte	0x04, 0x11
        /*17dfe*/ 	.short	(.L_16310 - .L_16309)
	.align		4
.L_16309:
        /*17e00*/ 	.word	index@($_ZN7cutlass13device_kernelIN5flash19enable_sm80_to_sm89INS1_16FlashAttnBwdSm80INS1_25CollectiveMainloopBwdSm80ILi2ELi2EN4cute5tupleIJNS5_1CILi128EEES8_NS7_ILi64EEEEEENS_10bfloat16_tEfNS_4arch4Sm80ELb0ELb0ELb1ELb0ELb1ELb0ELb0ELb0ELi2ELi4ELi4ELi4ELb0EEENS1_24CollectiveEpilogueBwdGQAISA_fSD_Li256ELb0ELb1EEENS1_19SingleTileSchedulerILb0ELb0ELb0ELi128EEEEEEEEEvNT_6ParamsE$_ZN4cute5tupleIJNS0_IJNS_1CILi8EEENS1_ILi2EEES3_S3_S2_S3_EEENS0_IJNS1_ILi1EEEiiiNS1_ILi72EEENS1_ILi512EEEEEEEEC2ERKS4_RKS8_)
        /*17e04*/ 	.word	0x00000000


	//----- nvinfo : EIATTR_FRAME_SIZE
	.align		4
.L_16310:
        /*17e08*/ 	.byte	0x04, 0x11
        /*17e0a*/ 	.short	(.L_16312 - .L_16311)
	.align		4
.L_16311:
        /*17e0c*/ 	.word	index@($_ZN7cutlass13device_kernelIN5flash19enable_sm80_to_sm89INS1_16FlashAttnBwdSm80INS1_25CollectiveMainloopBwdSm80ILi2ELi2EN4cute5tupleIJNS5_1CILi128EEES8_NS7_ILi64EEEEEENS_10bfloat16_tEfNS_4arch4Sm80ELb0ELb0ELb1ELb0ELb1ELb0ELb0ELb0ELi2ELi4ELi4ELi4ELb0EEENS1_24CollectiveEpilogueBwdGQAISA_fSD_Li256ELb0ELb1EEENS1_19SingleTileSchedulerILb0ELb0ELb0ELi128EEEEEEEEEvNT_6ParamsE$_ZN4cute5tupleIJNS0_IJNS_1CILi8EEENS0_IJNS1_ILi2EEES3_S3_EEENS1_ILi1EEES4_S5_EEENS0_IJS5_NS0_IJiiiEEENS1_ILi64EEENS0_IJNS1_ILi72EEENS1_ILi144EEENS1_ILi288EEEEEENS1_ILi512EEEEEEEEC2ERKS6_RKSE_)
        /*17e10*/ 	.word	0x00000000


	//----- nvinfo : EIATTR_FRAME_SIZE
	.align		4
.L_16312:
        /*17e14*/ 	.byte	0x04, 0x11
        /*17e16*/ 	.short	(.L_16314 - .L_16313)
	.align		4
.L_16313:
        /*17e18*/ 	.word	index@($_ZN7cutlass13device_kernelIN5flash19enable_sm80_to_sm89INS1_16FlashAttnBwdSm80INS1_25CollectiveMainloopBwdSm80ILi2ELi2EN4cute5tupleIJNS5_1CILi128EEES8_NS7_ILi64EEEEEENS_10bfloat16_tEfNS_4arch4Sm80ELb0ELb0ELb1ELb0ELb1ELb0ELb0ELb0ELi2ELi4ELi4ELi4ELb0EEENS1_24CollectiveEpilogueBwdGQAISA_fSD_Li256ELb0ELb1EEENS1_19SingleTileSchedulerILb0ELb0ELb0ELi128EEEEEEEEEvNT_6ParamsE$_ZN4cute5tupleIJNS0_IJNS_1CILi8EEENS0_IJNS1_ILi2EEES3_S3_EEENS1_ILi1EEES4_S5_EEENS0_IJS5_NS0_IJS2_iiEEENS1_ILi64EEENS0_IJiNS1_ILi144EEENS1_ILi288EEEEEENS1_ILi512EEEEEEEEC2ERKS6_RKSD_)
        /*17e1c*/ 	.word	0x00000000


	//----- nvinfo : EIATTR_FRAME_SIZE
	.align		4
.L_16314:
        /*17e20*/ 	.byte	0x04, 0x11
        /*17e22*/ 	.short	(.L_16316 - .L_16315)
	.align		4
.L_16315:
        /*17e24*/ 	.word	index@($_ZN7cutlass13device_kernelIN5flash19enable_sm80_to_sm89INS1_16FlashAttnBwdSm80INS1_25CollectiveMainloopBwdSm80ILi2ELi2EN4cute5tupleIJNS5_1CILi128EEES8_NS7_ILi64EEEEEENS_10bfloat16_tEfNS_4arch4Sm80ELb0ELb0ELb1ELb0ELb1ELb0ELb0ELb0ELi2ELi4ELi4ELi4ELb0EEENS1_24CollectiveEpilogueBwdGQAISA_fSD_Li256ELb0ELb1EEENS1_19SingleTileSchedulerILb0ELb0ELb0ELi128EEEEEEEEEvNT_6ParamsE$_ZN4cute5tupleIJNS0_IJNS_1CILi2EEES2_S2_EEENS0_IJNS1_ILi1EEENS1_ILi512EEEiEEEEEC2ERKS3_RKS6_)
        /*17e28*/ 	.word	0x00000000


	//----- nvinfo : EIATTR_FRAME_SIZE
	.align		4
.L_16316:
        /*17e2c*/ 	.byte	0x04, 0x11
        /*17e2e*/ 	.short	(.L_16318 - .L_16317)
	.align		4
.L_16317:
        /*17e30*/ 	.word	index@($_ZN7cutlass13device_kernelIN5flash19enable_sm80_to_sm89INS1_16FlashAttnBwdSm80INS1_25CollectiveMainloopBwdSm80ILi2ELi2EN4cute5tupleIJNS5_1CILi128EEES8_NS7_ILi64EEEEEENS_10bfloat16_tEfNS_4arch4Sm80ELb0ELb0ELb1ELb0ELb1ELb0ELb0ELb0ELi2ELi4ELi4ELi4ELb0EEENS1_24CollectiveEpilogueBwdGQAISA_fSD_Li256ELb0ELb1EEENS1_19SingleTileSchedulerILb0ELb0ELb0ELi128EEEEEEEEEvNT_6ParamsE$_ZN4cute5tupleIJNS0_IJNS_1CILi2EEES2_EEENS0_IJiiEEEEEC2ERKS3_RKS4_)
        /*17e34*/ 	.word	0x00000000


	//----- nvinfo : EIATTR_FRAME_SIZE
	.align		4
.L_16318:
        /*17e38*/ 	.byte	0x04, 0x11
        /*17e3a*/ 	.short	(.L_16320 - .L_16319)
	.align		4
.L_16319:
        /*17e3c*/ 	.word	index@($_ZN7cutlass13device_kernelIN5flash19enable_sm80_to_sm89INS1_16FlashAttnBwdSm80INS1_25CollectiveMainloopBwdSm80ILi2ELi2EN4cute5tupleIJNS5_1CILi128EEES8_NS7_ILi64EEEEEENS_10bfloat16_tEfNS_4arch4Sm80ELb0ELb0ELb1ELb0ELb1ELb0ELb0ELb0ELi2ELi4ELi4ELi4ELb0EEENS1_24CollectiveEpilogueBwdGQAISA_fSD_Li256ELb0ELb1EEENS1_19SingleTileSchedulerILb0ELb0ELb0ELi128EEEEEEEEEvNT_6ParamsE$_ZN4cute5tupleIJNS0_IJNS_1CILi2EEES2_EEENS0_IJiNS1_ILi512EEEEEEEEC2ERKS3_RKS5_)
        /*17e40*/ 	.word	0x00000000


	//----- nvinfo : EIATTR_FRAME_SIZE
	.align		4
.L_16320:
        /*17e44*/ 	.byte	0x04, 0x11
        /*17e46*/ 	.short	(.L_16322 - .L_16321)
	.align		4
.L_16321:
        /*17e48*/ 	.word	index@($_ZN7cutlass13device_kernelIN5flash19enable_sm80_to_sm89INS1_16FlashAttnBwdSm80INS1_25CollectiveMainloopBwdSm80ILi2ELi2EN4cute5tupleIJNS5_1CILi128EEES8_NS7_ILi64EEEEEENS_10bfloat16_tEfNS_4arch4Sm80ELb0ELb0ELb1ELb0ELb1ELb0ELb0ELb0ELi2ELi4ELi4ELi4ELb0EEENS1_24CollectiveEpilogueBwdGQAISA_fSD_Li256ELb0ELb1EEENS1_19SingleTileSchedulerILb0ELb0ELb0ELi128EEEEEEEEEvNT_6ParamsE$_ZN4cute5tupleIJNS0_IJNS_1CILi2EEES2_EEENS0_IJiNS1_ILi4096EEEEEEEEC2ERKS3_RKS5_)
        /*17e4c*/ 	.word	0x00000000


	//----- nvinfo : EIATTR_FRAME_SIZE
	.align		4
.L_16322:
        /*17e50*/ 	.byte	0x04, 0x11
        /*17e52*/ 	.short	(.L_16324 - .L_16323)
	.align		4
.L_16323:
        /*17e54*/ 	.word	index@($_ZN7cutlass13device_kernelIN5flash19enable_sm80_to_sm89INS1_16FlashAttnBwdSm80INS1_25CollectiveMainloopBwdSm80ILi2ELi2EN4cute5tupleIJNS5_1CILi128EEES8_NS7_ILi64EEEEEENS_10bfloat16_tEfNS_4arch4Sm80ELb0ELb0ELb1ELb0ELb1ELb0ELb0ELb0ELi2ELi4ELi4ELi4ELb0EEENS1_24CollectiveEpilogueBwdGQAISA_fSD_Li256ELb0ELb1EEENS1_19SingleTileSchedulerILb0ELb0ELb0ELi128EEEEEEEEEvNT_6ParamsE$_ZN4cute5tupleIJNS0_IJNS_1CILi2EEES2_EEENS0_IJNS1_ILi1EEEiEEEEEC2ERKS3_RKS5_)
        /*17e58*/ 	.word	0x00000000


	//----- nvinfo : EIATTR_FRAME_SIZE
	.align		4
.L_16324:
        /*17e5c*/ 	.byte	0x04, 0x11
        /*17e5e*/ 	.short	(.L_16326 - .L_16325)
	.align		4
.L_16325:
        /*17e60*/ 	.word	index@($_ZN7cutlass13device_kernelIN5flash19enable_sm80_to_sm89INS1_16FlashAttnBwdSm80INS1_25CollectiveMainloopBwdSm80ILi2ELi2EN4cute5tupleIJNS5_1CILi128EEES8_NS7_ILi64EEEEEENS_10bfloat16_tEfNS_4arch4Sm80ELb0ELb0ELb1ELb0ELb1ELb0ELb0ELb0ELi2ELi4ELi4ELi4ELb0EEENS1_24CollectiveEpilogueBwdGQAISA_fSD_Li256ELb0ELb1EEENS1_19SingleTileSchedulerILb0ELb0ELb0ELi128EEEEEEEEEvNT_6ParamsE$_ZN4cute5tupleIJNS0_IJNS_1CILi2EEEEEENS0_IJiEEEEEC2ERKS3_RKS4_)
        /*17e64*/ 	.word	0x00000000


	//----- nvinfo : EIATTR_FRAME_SIZE
	.align		4
.L_16326:
        /*17e68*/ 	.byte	0x04, 0x11
        /*17e6a*/ 	.short	(.L_16328 - .L_16327)
	.align		4
.L_16327:
        /*17e6c*/ 	.word	index@($_ZN7cutlass13device_kernelIN5flash19enable_sm80_to_sm89INS1_16FlashAttnBwdSm80INS1_25CollectiveMainloopBwdSm80ILi2ELi2EN4cute5tupleIJNS5_1CILi128EEES8_NS7_ILi64EEEEEENS_10bfloat16_tEfNS_4arch4Sm80ELb0ELb0ELb1ELb0ELb1ELb0ELb0ELb0ELi2ELi4ELi4ELi4ELb0EEENS1_24CollectiveEpilogueBwdGQAISA_fSD_Li256ELb0ELb1EEENS1_19SingleTileSchedulerILb0ELb0ELb0ELi128EEEEEEEEEvNT_6ParamsE$_ZN4cute5tupleIJNS0_IJNS_1CILi1EEENS1_ILi2EEES3_EEENS0_IJS2_NS1_ILi256EEEiEEEEEC2ERKS4_RKS6_)
        /*17e70*/ 	.word	0x00000000


	//----- nvinfo : EIATTR_FRAME_SIZE
	.align		4
.L_16328:
        /*17e74*/ 	.byte	0x04, 0x11
        /*17e76*/ 	.short	(.L_16330 - .L_16329)
	.align		4
.L_16329:
        /*17e78*/ 	.word	index@($_ZN7cutlass13device_kernelIN5flash19enable_sm80_to_sm89INS1_16FlashAttnBwdSm80INS1_25CollectiveMainloopBwdSm80ILi2ELi2EN4cute5tupleIJNS5_1CILi128EEES8_NS7_ILi64EEEEEENS_10bfloat16_tEfNS_4arch4Sm80ELb0ELb0ELb1ELb0ELb1ELb0ELb0ELb0ELi2ELi4ELi4ELi4ELb0EEENS1_24CollectiveEpilogueBwdGQAISA_fSD_Li256ELb0ELb1EEENS1_19SingleTileSchedulerILb0ELb0ELb0ELi128EEEEEEEEEvNT_6ParamsE$_ZN4cute5tupleIJNS0_IJNS_1CILi1EEENS1_ILi2EEEEEENS0_IJNS1_ILi0EEEiEEEEEC2ERKS4_RKS6_)
        /*17e7c*/ 	.word	0x00000000


	//----- nvinfo : EIATTR_FRAME_SIZE
	.align		4
.L_16330:
        /*17e80*/ 	.byte	0x04, 0x11
        /*17e82*/ 	.short	(.L_16332 - .L_16331)
	.align		4
.L_16331:
        /*17e84*/ 	.word	index@($_ZN7cutlass13device_kernelIN5flash19enable_sm80_to_sm89INS1_16FlashAttnBwdSm80INS1_25CollectiveMainloopBwdSm80ILi2ELi2EN4cute5tupleIJNS5_1CILi128EEES8_NS7_ILi64EEEEEENS_10bfloat16_tEfNS_4arch4Sm80ELb0ELb0ELb1ELb0ELb1ELb0ELb0ELb0ELi2ELi4ELi4ELi4ELb0EEENS1_24CollectiveEpilogueBwdGQAISA_fSD_Li256ELb0ELb1EEENS1_19SingleTileSchedulerILb0ELb0ELb0ELi128EEEEEEEEEvNT_6ParamsE$_ZN4cute5tupleIJNS0_IJNS_1CILi1EEENS0_IJS2_NS1_ILi2EEES3_EEEEEENS0_IJNS1_ILi0EEENS0_IJS2_NS1_ILi256EEEiEEEEEEEEC2ERKS5_RKS9_)
        /*17e88*/ 	.word	0x00000000


	//----- nvinfo : EIATTR_FRAME_SIZE
	.align		4
.L_16332:
        /*17e8c*/ 	.byte	0x04, 0x11
        /*17e8e*/ 	.short	(.L_16334 - .L_16333)
	.align		4
.L_16333:
        /*17e90*/ 	.word	index@($_ZN7cutlass13device_kernelIN5flash19enable_sm80_to_sm89INS1_16FlashAttnBwdSm80INS1_25CollectiveMainloopBwdSm80ILi2ELi2EN4cute5tupleIJNS5_1CILi128EEES8_NS7_ILi64EEEEEENS_10bfloat16_tEfNS_4arch4Sm80ELb0ELb0ELb1ELb0ELb1ELb0ELb0ELb0ELi2ELi4ELi4ELi4ELb0EEENS1_24CollectiveEpilogueBwdGQAISA_fSD_Li256ELb0ELb1EEENS1_19SingleTileSchedulerILb0ELb0ELb0ELi128EEEEEEEEEvNT_6ParamsE$_ZN4cute5tupleIJNS0_IJNS_1CILi16EEENS1_ILi2EEES3_S3_NS1_ILi4EEES3_EEENS0_IJNS1_ILi1EEEiiiNS1_ILi144EEENS1_ILi512EEEEEEEEC2ERKS5_RKS9_)
        /*17e94*/ 	.word	0x00000000


	//----- nvinfo : EIATTR_FRAME_SIZE
	.align		4
.L_16334:
        /*17e98*/ 	.byte	0x04, 0x11
        /*17e9a*/ 	.short	(.L_16336 - .L_16335)
	.align		4
.L_16335:
        /*17e9c*/ 	.word	index@($_ZN7cutlass13device_kernelIN5flash19enable_sm80_to_sm89INS1_16FlashAttnBwdSm80INS1_25CollectiveMainloopBwdSm80ILi2ELi2EN4cute5tupleIJNS5_1CILi128EEES8_NS7_ILi64EEEEEENS_10bfloat16_tEfNS_4arch4Sm80ELb0ELb0ELb1ELb0ELb1ELb0ELb0ELb0ELi2ELi4ELi4ELi4ELb0EEENS1_24CollectiveEpilogueBwdGQAISA_fSD_Li256ELb0ELb1EEENS1_19SingleTileSchedulerILb0ELb0ELb0ELi128EEEEEEEEEvNT_6ParamsE$_ZN4cute5tupleIJNS0_IJNS0_IJNS_1CILi8EEENS1_ILi1EEEEEENS1_ILi4EEES3_EEENS0_IJNS0_IJS3_NS1_ILi0EEEEEElS7_EEEEEC2ERKS6_RKS9_)
        /*17ea0*/ 	.word	0x00000000


	//----- nvinfo : EIATTR_FRAME_SIZE
	.align		4
.L_16336:
        /*17ea4*/ 	.byte	0x04, 0x11
        /*17ea6*/ 	.short	(.L_16338 - .L_16337)
	.align		4
.L_16337:
        /*17ea8*/ 	.word	index@($_ZN7cutlass13device_kernelIN5flash19enable_sm80_to_sm89INS1_16FlashAttnBwdSm80INS1_25CollectiveMainloopBwdSm80ILi2ELi2EN4cute5tupleIJNS5_1CILi128EEES8_NS7_ILi64EEEEEENS_10bfloat16_tEfNS_4arch4Sm80ELb0ELb0ELb1ELb0ELb1ELb0ELb0ELb0ELi2ELi4ELi4ELi4ELb0EEENS1_24CollectiveEpilogueBwdGQAISA_fSD_Li256ELb0ELb1EEENS1_19SingleTileSchedulerILb0ELb0ELb0ELi128EEEEEEEEEvNT_6ParamsE$_ZN4cute5tupleIJNS0_IJNS0_IJNS_1CILi8EEENS1_ILi1EEEEEENS1_ILi2EEES2_EEENS0_IJNS0_IJS3_NS1_ILi0EEEEEEiNS1_ILi1024EEEEEEEEC2ERKS6_RKSA_)
        /*17eac*/ 	.word	0x00000000


	//----- nvinfo : EIATTR_FRAME_SIZE
	.align		4
.L_16338:
        /*17eb0*/ 	.byte	0x04, 0x11
        /*17eb2*/ 	.short	(.L_16340 - .L_16339)
	.align		4
.L_16339:
        /*17eb4*/ 	.word	index@($_ZN7cutlass13device_kernelIN5flash19enable_sm80_to_sm89INS1_16FlashAttnBwdSm80INS1_25CollectiveMainloopBwdSm80ILi2ELi2EN4cute5tupleIJNS5_1CILi128EEES8_NS7_ILi64EEEEEENS_10bfloat16_tEfNS_4arch4Sm80ELb0ELb0ELb1ELb0ELb1ELb0ELb0ELb0ELi2ELi4ELi4ELi4ELb0EEENS1_24CollectiveEpilogueBwdGQAISA_fSD_Li256ELb0ELb1EEENS1_19SingleTileSchedulerILb0ELb0ELb0ELi128EEEEEEEEEvNT_6ParamsE$_ZN4cute5tupleIJNS0_IJNS0_IJNS_1CILi8EEENS1_ILi1EEEEEENS1_ILi2EEENS0_IJS5_S5_EEEEEENS0_IJNS0_IJS3_NS1_ILi0EEEEEENS1_ILi4096EEENS0_IJiiEEEEEEEEC2ERKS7_RKSC_)
        /*17eb8*/ 	.word	0x00000000


	//----- nvinfo : EIATTR_FRAME_SIZE
	.align		4
.L_16340:
        /*17ebc*/ 	.byte	0x04, 0x11
        /*17ebe*/ 	.short	(.L_16342 - .L_16341)
	.align		4
.L_16341:
        /*17ec0*/ 	.word	index@($_ZN7cutlass13device_kernelIN5flash19enable_sm80_to_sm89INS1_16FlashAttnBwdSm80INS1_25CollectiveMainloopBwdSm80ILi2ELi2EN4cute5tupleIJNS5_1CILi128EEES8_NS7_ILi64EEEEEENS_10bfloat16_tEfNS_4arch4Sm80ELb0ELb0ELb1ELb0ELb1ELb0ELb0ELb0ELi2ELi4ELi4ELi4ELb0EEENS1_24CollectiveEpilogueBwdGQAISA_fSD_Li256ELb0ELb1EEENS1_19SingleTileSchedulerILb0ELb0ELb0ELi128EEEEEEEEEvNT_6ParamsE$_ZN4cute5tupleIJNS0_IJNS0_IJNS_1CILi8EEENS1_ILi1EEEEEENS1_ILi2EEEEEENS0_IJNS0_IJS3_NS1_ILi0EEEEEEiEEEEEC2ERKS6_RKS9_)
        /*17ec4*/ 	.word	0x00000000


	//----- nvinfo : EIATTR_FRAME_SIZE
	.align		4
.L_16342:
        /*17ec8*/ 	.byte	0x04, 0x11
        /*17eca*/ 	.short	(.L_16344 - .L_16343)
	.align		4
.L_16343:
        /*17ecc*/ 	.word	index@($_ZN7cutlass13device_kernelIN5flash19enable_sm80_to_sm89INS1_16FlashAttnBwdSm80INS1_25CollectiveMainloopBwdSm80ILi2ELi2EN4cute5tupleIJNS5_1CILi128EEES8_NS7_ILi64EEEEEENS_10bfloat16_tEfNS_4arch4Sm80ELb0ELb0ELb1ELb0ELb1ELb0ELb0ELb0ELi2ELi4ELi4ELi4ELb0EEENS1_24CollectiveEpilogueBwdGQAISA_fSD_Li256ELb0ELb1EEENS1_19SingleTileSchedulerILb0ELb0ELb0ELi128EEEEEEEEEvNT_6ParamsE$_ZN4cute5tupleIJNS0_IJNS0_IJNS_1CILi8EEENS1_ILi1EEEEEENS0_IJNS1_ILi2EEEEEEEEENS0_IJNS0_IJS3_NS1_ILi0EEEEEENS0_IJiEEEEEEEEC2ERKS7_RKSB_)
        /*17ed0*/ 	.word	0x00000000


	//----- nvinfo : EIATTR_FRAME_SIZE
	.align		4
.L_16344:
        /*17ed4*/ 	.byte	0x04, 0x11
        /*17ed6*/ 	.short	(.L_16346 - .L_16345)
	.align		4
.L_16345:
        /*17ed8*/ 	.word	index@($_ZN7cutlass13device_kernelIN5flash19enable_sm80_to_sm89INS1_16FlashAttnBwdSm80INS1_25CollectiveMainloopBwdSm80ILi2ELi2EN4cute5tupleIJNS5_1CILi128EEES8_NS7_ILi64EEEEEENS_10bfloat16_tEfNS_4arch4Sm80ELb0ELb0ELb1ELb0ELb1ELb0ELb0ELb0ELi2ELi4ELi4ELi4ELb0EEENS1_24CollectiveEpilogueBwdGQAISA_fSD_Li256ELb0ELb1EEENS1_19SingleTileSchedulerILb0ELb0ELb0ELi128EEEEEEEEEvNT_6ParamsE$_ZN4cute5tupleIJNS0_IJNS0_IJNS_1CILi2EEES2_S2_EEES2_NS0_IJS2_S2_EEEEEENS0_IJNS0_IJNS1_ILi1EEENS1_ILi512EEEiEEENS1_ILi4096EEENS0_IJiiEEEEEEEEC2ERKS5_RKSB_)
        /*17edc*/ 	.word	0x00000000


	//----- nvinfo : EIATTR_FRAME_SIZE
	.align		4
.L_16346:
        /*17ee0*/ 	.byte	0x04, 0x11
        /*17ee2*/ 	.short	(.L_16348 - .L_16347)
	.align		4
.L_16347:
        /*17ee4*/ 	.word	index@($_ZN7cutlass13device_kernelIN5flash19enable_sm80_to_sm89INS1_16FlashAttnBwdSm80INS1_25CollectiveMainloopBwdSm80ILi2ELi2EN4cute5tupleIJNS5_1CILi128EEES8_NS7_ILi64EEEEEENS_10bfloat16_tEfNS_4arch4Sm80ELb0ELb0ELb1ELb0ELb1ELb0ELb0ELb0ELi2ELi4ELi4ELi4ELb0EEENS1_24CollectiveEpilogueBwdGQAISA_fSD_Li256ELb0ELb1EEENS1_19SingleTileSchedulerILb0ELb0ELb0ELi128EEEEEEEEEvNT_6ParamsE$_ZN4cute5tupleIJNS0_IJNS0_IJNS_1CILi2EEES2_S2_EEES2_NS0_IJNS0_IJS2_S2_EEES2_EEEEEENS0_IJNS0_IJNS1_ILi1EEENS1_ILi512EEEiEEENS1_ILi4096EEENS0_IJNS0_IJiiEEENS1_ILi8192EEEEEEEEEEEC2ERKS6_RKSE_)
        /*17ee8*/ 	.word	0x00000000


	//----- nvinfo : EIATTR_FRAME_SIZE
	.align		4
.L_16348:
        /*17eec*/ 	.byte	0x04, 0x11
        /*17eee*/ 	.short	(.L_16350 - .L_16349)
	.align		4
.L_16349:
        /*17ef0*/ 	.word	index@($_ZN7cutlass13device_kernelIN5flash19enable_sm80_to_sm89INS1_16FlashAttnBwdSm80INS1_25CollectiveMainloopBwdSm80ILi2ELi2EN4cute5tupleIJNS5_1CILi128EEES8_NS7_ILi64EEEEEENS_10bfloat16_tEfNS_4arch4Sm80ELb0ELb0ELb1ELb0ELb1ELb0ELb0ELb0ELi2ELi4ELi4ELi4ELb0EEENS1_24CollectiveEpilogueBwdGQAISA_fSD_Li256ELb0ELb1EEENS1_19SingleTileSchedulerILb0ELb0ELb0ELi128EEEEEEEEEvNT_6ParamsE$_ZN4cute5tupleIJNS0_IJNS0_IJNS_1CILi2EEES2_EEES3_NS1_ILi8EEEEEENS0_IJNS0_IJiNS1_ILi512EEEEEENS0_IJiiEEENS1_ILi1024EEEEEEEEC2ERKS5_RKSA_)
        /*17ef4*/ 	.word	0x00000000


	//----- nvinfo : EIATTR_FRAME_SIZE
	.align		4
.L_16350:
        /*17ef8*/ 	.byte	0x04, 0x11
        /*17efa*/ 	.short	(.L_16352 - .L_16351)
	.align		4
.L_16351:
        /*17efc*/ 	.word	index@($_ZN7cutlass13device_kernelIN5flash19enable_sm80_to_sm89INS1_16FlashAttnBwdSm80INS1_25CollectiveMainloopBwdSm80ILi2ELi2EN4cute5tupleIJNS5_1CILi128EEES8_NS7_ILi64EEEEEENS_10bfloat16_tEfNS_4arch4Sm80ELb0ELb0ELb1ELb0ELb1ELb0ELb0ELb0ELi2ELi4ELi4ELi4ELb0EEENS1_24CollectiveEpilogueBwdGQAISA_fSD_Li256ELb0ELb1EEENS1_19SingleTileSchedulerILb0ELb0ELb0ELi128EEEEEEEEEvNT_6ParamsE$_ZN4cute5tupleIJNS0_IJNS0_IJNS_1CILi2EEES2_EEES2_EEENS0_IJNS0_IJiiEEENS1_ILi8192EEEEEEEEC2ERKS4_RKS7_)
        /*17f00*/ 	.word	0x00000000


	//----- nvinfo : EIATTR_FRAME_SIZE
	.align		4
.L_16352:
        /*17f04*/ 	.byte	0x04, 0x11
        /*17f06*/ 	.short	(.L_16354 - .L_16353)
	.align		4
.L_16353:
        /*17f08*/ 	.word	index@($_ZN7cutlass13device_kernelIN5flash19enable_sm80_to_sm89INS1_16FlashAttnBwdSm80INS1_25CollectiveMainloopBwdSm80ILi2ELi2EN4cute5tupleIJNS5_1CILi128EEES8_NS7_ILi64EEEEEENS_10bfloat16_tEfNS_4arch4Sm80ELb0ELb0ELb1ELb0ELb1ELb0ELb0ELb0ELi2ELi4ELi4ELi4ELb0EEENS1_24CollectiveEpilogueBwdGQAISA_fSD_Li256ELb0ELb1EEENS1_19SingleTileSchedulerILb0ELb0ELb0ELi128EEEEEEEEEvNT_6ParamsE$_ZN4cute5tupleIJNS0_IJNS0_IJNS_1CILi2EEES2_EEENS1_ILi8EEES3_EEENS0_IJNS0_IJNS1_ILi1EEEiEEENS1_ILi1024EEENS0_IJiiEEEEEEEEC2ERKS5_RKSA_)
        /*17f0c*/ 	.word	0x00000000


	//----- nvinfo : EIATTR_FRAME_SIZE
	.align		4
.L_16354:
        /*17f10*/ 	.byte	0x04, 0x11
        /*17f12*/ 	.short	(.L_16356 - .L_16355)
	.align		4
.L_16355:
        /*17f14*/ 	.word	index@($_ZN7cutlass13device_kernelIN5flash19enable_sm80_to_sm89INS1_16FlashAttnBwdSm80INS1_25CollectiveMainloopBwdSm80ILi2ELi2EN4cute5tupleIJNS5_1CILi128EEES8_NS7_ILi64EEEEEENS_10bfloat16_tEfNS_4arch4Sm80ELb0ELb0ELb1ELb0ELb1ELb0ELb0ELb0ELi2ELi4ELi4ELi4ELb0EEENS1_24CollectiveEpilogueBwdGQAISA_fSD_Li256ELb0ELb1EEENS1_19SingleTileSchedulerILb0ELb0ELb0ELi128EEEEEEEEEvNT_6ParamsE$_ZN4cute5tupleIJNS0_IJNS0_IJNS_1CILi1EEENS0_IJS2_NS1_ILi2EEES3_EEEEEES3_NS0_IJS3_S3_EEEEEENS0_IJNS0_IJNS1_ILi0EEENS0_IJS2_NS1_ILi256EEEiEEEEEENS1_ILi2048EEENS0_IJiNS1_ILi4096EEEEEEEEEEEC2ERKS7_RKSF_)
        /*17f18*/ 	.word	0x00000000


	//----- nvinfo : EIATTR_FRAME_SIZE
	.align		4
.L_16356:
        /*17f1c*/ 	.byte	0x04, 0x11
        /*17f1e*/ 	.short	(.L_16358 - .L_16357)
	.align		4
.L_16357:
        /*17f20*/ 	.word	index@($_ZN7cutlass13device_kernelIN5flash19enable_sm80_to_sm89INS1_16FlashAttnBwdSm80INS1_25CollectiveMainloopBwdSm80ILi2ELi2EN4cute5tupleIJNS5_1CILi128EEES8_NS7_ILi64EEEEEENS_10bfloat16_tEfNS_4arch4Sm80ELb0ELb0ELb1ELb0ELb1ELb0ELb0ELb0ELi2ELi4ELi4ELi4ELb0EEENS1_24CollectiveEpilogueBwdGQAISA_fSD_Li256ELb0ELb1EEENS1_19SingleTileSchedulerILb0ELb0ELb0ELi128EEEEEEEEEvNT_6ParamsE$_ZN4cute5tupleIJNS0_IJNS0_IJNS0_IJNS_1CILi8EEENS1_ILi1EEEEEES3_EEENS0_IJNS0_IJS3_S3_EEENS1_ILi2EEEEEEEEENS0_IJNS0_IJNS0_IJS3_NS1_ILi0EEEEEESA_EEENS0_IJNS0_IJSA_SA_EEEiEEEEEEEEC2ERKS9_RKSF_)
        /*17f24*/ 	.word	0x00000000


	//----- nvinfo : EIATTR_FRAME_SIZE
	.align		4
.L_16358:
        /*17f28*/ 	.byte	0x04, 0x11
        /*17f2a*/ 	.short	(.L_16360 - .L_16359)
	.align		4
.L_16359:
        /*17f2c*/ 	.word	index@($_ZN7cutlass13device_kernelIN5flash19enable_sm80_to_sm89INS1_16FlashAttnBwdSm80INS1_25CollectiveMainloopBwdSm80ILi2ELi2EN4cute5tupleIJNS5_1CILi128EEES8_NS7_ILi64EEEEEENS_10bfloat16_tEfNS_4arch4Sm80ELb0ELb0ELb1ELb0ELb1ELb0ELb0ELb0ELi2ELi4ELi4ELi4ELb0EEENS1_24CollectiveEpilogueBwdGQAISA_fSD_Li256ELb0ELb1EEENS1_19SingleTileSchedulerILb0ELb0ELb0ELi128EEEEEEEEEvNT_6ParamsE$_ZN4cute5tupleIJNS0_IJNS0_IJNS0_IJNS_1CILi8EEENS1_ILi1EEEEEENS0_IJS3_S3_EEEEEENS0_IJS3_NS1_ILi2EEEEEEEEENS0_IJNS0_IJNS0_IJS3_NS1_ILi0EEEEEENS0_IJSA_SA_EEEEEENS0_IJSA_iEEEEEEEEC2ERKS9_RKSF_)
        /*17f30*/ 	.word	0x00000000


	//----- nvinfo : EIATTR_FRAME_SIZE
	.align		4
.L_16360:
        /*17f34*/ 	.byte	0x04, 0x11
        /*17f36*/ 	.short	(.L_16362 - .L_16361)
	.align		4
.L_16361:
        /*17f38*/ 	.word	index@($_ZN7cutlass13device_kernelIN5flash19enable_sm80_to_sm89INS1_16FlashAttnBwdSm80INS1_25CollectiveMainloopBwdSm80ILi2ELi2EN4cute5tupleIJNS5_1CILi128EEES8_NS7_ILi64EEEEEENS_10bfloat16_tEfNS_4arch4Sm80ELb0ELb0ELb1ELb0ELb1ELb0ELb0ELb0ELi2ELi4ELi4ELi4ELb0EEENS1_24CollectiveEpilogueBwdGQAISA_fSD_Li256ELb0ELb1EEENS1_19SingleTileSchedulerILb0ELb0ELb0ELi128EEEEEEEEEvNT_6ParamsE$_ZN4cute3eso3ESOILb1ELb0EJNS_7SwizzleILi3ELi3ELi3EEENS_9MixedBitsILj0ELj432EEENS_6LayoutINS_5tupleIJNS7_IJNS_1CILi2EEES9_S9_EEES9_NS8_ILi8EEEEEENS7_IJNS7_IJNS8_ILi64EEESB_NS8_ILi512EEEEEENS8_ILi8192EEENS8_ILi1024EEEEEEEEEEC2ERKS3_RKS5_RKSJ_)
        /*17f3c*/ 	.word	0x00000000


	//----- nvinfo : EIATTR_FRAME_SIZE
	.align		4
.L_16362:
        /*17f40*/ 	.byte	0x04, 0x11
        /*17f42*/ 	.short	(.L_16364 - .L_16363)
	.align		4
.L_16363:
        /*17f44*/ 	.word	index@($_ZN7cutlass13device_kernelIN5flash19enable_sm80_to_sm89INS1_16FlashAttnBwdSm80INS1_25CollectiveMainloopBwdSm80ILi2ELi2EN4cute5tupleIJNS5_1CILi128EEES8_NS7_ILi64EEEEEENS_10bfloat16_tEfNS_4arch4Sm80ELb0ELb0ELb1ELb0ELb1ELb0ELb0ELb0ELi2ELi4ELi4ELi4ELb0EEENS1_24CollectiveEpilogueBwdGQAISA_fSD_Li256ELb0ELb1EEENS1_19SingleTileSchedulerILb0ELb0ELb0ELi128EEEEEEEEEvNT_6ParamsE$_ZN4cute3eso3ESOILb1ELb0EJNS_6LayoutINS_5tupleIJNS_1CILi4EEEEEENS3_IJNS4_ILi1EEEEEEEENS_10ViewEngineIPfEEEEC2ERKS9_RKSC_)
        /*17f48*/ 	.word	0x00000000


	//----- nvinfo : EIATTR_FRAME_SIZE
	.align		4
.L_16364:
        /*17f4c*/ 	.byte	0x04, 0x11
        /*17f4e*/ 	.short	(.L_16366 - .L_16365)
	.align		4
.L_16365:
        /*17f50*/ 	.word	index@($_ZN7cutlass13device_kernelIN5flash19enable_sm80_to_sm89INS1_16FlashAttnBwdSm80INS1_25CollectiveMainloopBwdSm80ILi2ELi2EN4cute5tupleIJNS5_1CILi128EEES8_NS7_ILi64EEEEEENS_10bfloat16_tEfNS_4arch4Sm80ELb0ELb0ELb1ELb0ELb1ELb0ELb0ELb0ELi2ELi4ELi4ELi4ELb0EEENS1_24CollectiveEpilogueBwdGQAISA_fSD_Li256ELb0ELb1EEENS1_19SingleTileSchedulerILb0ELb0ELb0ELi128EEEEEEEEEvNT_6ParamsE$_ZN4cute3eso3ESOILb1ELb0EJNS_6LayoutINS_5tupleIJNS_1CILi1EEENS4_ILi4EEEEEENS3_IJNS4_ILi0EEES5_EEEEENS_10ViewEngineIPfEEEEC2ERKSA_RKSD_)
        /*17f54*/ 	.word	0x00000000


	//----- nvinfo : EIATTR_FRAME_SIZE
	.align		4
.L_16366:
        /*17f58*/ 	.byte	0x04, 0x11
        /*17f5a*/ 	.short	(.L_16368 - .L_16367)
	.align		4
.L_16367:
        /*17f5c*/ 	.word	index@($_ZN7cutlass13device_kernelIN5flash19enable_sm80_to_sm89INS1_16FlashAttnBwdSm80INS1_25CollectiveMainloopBwdSm80ILi2ELi2EN4cute5tupleIJNS5_1CILi128EEES8_NS7_ILi64EEEEEENS_10bfloat16_tEfNS_4arch4Sm80ELb0ELb0ELb1ELb0ELb1ELb0ELb0ELb0ELi2ELi4ELi4ELi4ELb0EEENS1_24CollectiveEpilogueBwdGQAISA_fSD_Li256ELb0ELb1EEENS1_19SingleTileSchedulerILb0ELb0ELb0ELi128EEEEEEEEEvNT_6ParamsE$_ZN4cute3eso3ESOILb1ELb0EJNS_6LayoutINS_5tupleIJNS_1CILi1EEENS3_IJNS4_ILi2EEES6_EEEEEENS3_IJNS4_ILi0EEENS3_IJNS4_ILi8EEENS4_ILi64EEEEEEEEEEENS_10ViewEngineINS_8smem_ptrIPfEEEEEEC2ERKSE_RKSJ_)
        /*17f60*/ 	.word	0x00000000


	//----- nvinfo : EIATTR_FRAME_SIZE
	.align		4
.L_16368:
        /*17f64*/ 	.byte	0x04, 0x11
        /*17f66*/ 	.short	(.L_16370 - .L_16369)
	.align		4
.L_16369:
        /*17f68*/ 	.word	index@($_ZN7cutlass13device_kernelIN5flash19enable_sm80_to_sm89INS1_16FlashAttnBwdSm80INS1_25CollectiveMainloopBwdSm80ILi2ELi2EN4cute5tupleIJNS5_1CILi128EEES8_NS7_ILi64EEEEEENS_10bfloat16_tEfNS_4arch4Sm80ELb0ELb0ELb1ELb0ELb1ELb0ELb0ELb0ELi2ELi4ELi4ELi4ELb0EEENS1_24CollectiveEpilogueBwdGQAISA_fSD_Li256ELb0ELb1EEENS1_19SingleTileSchedulerILb0ELb0ELb0ELi128EEEEEEEEEvNT_6ParamsE$_ZN4cute3eso3ESOILb1ELb0EJNS_6LayoutINS_5tupleIJNS3_IJNS_1CILi8EEENS4_ILi1EEEEEENS4_ILi4EEES8_EEENS3_IJNS3_IJS6_NS4_ILi0EEEEEES5_NS4_ILi32EEEEEEEENS_10ViewEngineIPN7cutlass10bfloat16_tEEEEEC2ERKSE_RKSJ_)
        /*17f6c*/ 	.word	0x00000000


	//----- nvinfo : EIATTR_FRAME_SIZE
	.align		4
.L_16370:
        /*17f70*/ 	.byte	0x04, 0x11
        /*17f72*/ 	.short	(.L_16372 - .L_16371)
	.align		4
.L_16371:
        /*17f74*/ 	.word	index@($_ZN7cutlass13device_kernelIN5flash19enable_sm80_to_sm89INS1_16FlashAttnBwdSm80INS1_25CollectiveMainloopBwdSm80ILi2ELi2EN4cute5tupleIJNS5_1CILi128EEES8_NS7_ILi64EEEEEENS_10bfloat16_tEfNS_4arch4Sm80ELb0ELb0ELb1ELb0ELb1ELb0ELb0ELb0ELi2ELi4ELi4ELi4ELb0EEENS1_24CollectiveEpilogueBwdGQAISA_fSD_Li256ELb0ELb1EEENS1_19SingleTileSchedulerILb0ELb0ELb0ELi128EEEEEEEEEvNT_6ParamsE$_ZN4cute3eso3ESOILb1ELb0EJNS_6LayoutINS_5tupleIJNS3_IJNS_1CILi8EEENS4_ILi1EEEEEENS4_ILi4EEES6_EEENS3_IJNS3_IJS6_NS4_ILi0EEEEEENS4_ILi2048EEESA_EEEEEiEEC2ERKSE_RKi)
        /*17f78*/ 	.word	0x00000000


	//----- nvinfo : EIATTR_FRAME_SIZE
	.align		4
.L_16372:
        /*17f7c*/ 	.byte	0x04, 0x11
        /*17f7e*/ 	.short	(.L_16374 - .L_16373)
	.align		4
.L_16373:
        /*17f80*/ 	.word	index@($_ZN7cutlass13device_kernelIN5flash19enable_sm80_to_sm89INS1_16FlashAttnBwdSm80INS1_25CollectiveMainloopBwdSm80ILi2ELi2EN4cute5tupleIJNS5_1CILi128EEES8_NS7_ILi64EEEEEENS_10bfloat16_tEfNS_4arch4Sm80ELb0ELb0ELb1ELb0ELb1ELb0ELb0ELb0ELi2ELi4ELi4ELi4ELb0EEENS1_24CollectiveEpilogueBwdGQAISA_fSD_Li256ELb0ELb1EEENS1_19SingleTileSchedulerILb0ELb0ELb0ELi128EEEEEEEEEvNT_6ParamsE$_ZN4cute3eso3ESOILb1ELb0EJNS_6LayoutINS_5tupleIJNS3_IJNS_1CILi8EEENS4_ILi1EEEEEENS4_ILi4EEES6_EEENS3_IJNS3_IJS6_NS4_ILi0EEEEEENS4_ILi2048EEESA_EEEEENS_10ViewEngineINS_8smem_ptrIPN7cutlass10bfloat16_tEEEEEEEC2ERKSE_RKSL_)
        /*17f84*/ 	.word	0x00000000


	//----- nvinfo : EIATTR_FRAME_SIZE
	.align		4
.L_16374:
        /*17f88*/ 	.byte	0x04, 0x11
        /*17f8a*/ 	.short	(.L_16376 - .L_16375)
	.align		4
.L_16375:
        /*17f8c*/ 	.word	index@($_ZN7cutlass13device_kernelIN5flash19enable_sm80_to_sm89INS1_16FlashAttnBwdSm80INS1_25CollectiveMainloopBwdSm80ILi2ELi2EN4cute5tupleIJNS5_1CILi128EEES8_NS7_ILi64EEEEEENS_10bfloat16_tEfNS_4arch4Sm80ELb0ELb0ELb1ELb0ELb1ELb0ELb0ELb0ELi2ELi4ELi4ELi4ELb0EEENS1_24CollectiveEpilogueBwdGQAISA_fSD_Li256ELb0ELb1EEENS1_19SingleTileSchedulerILb0ELb0ELb0ELi128EEEEEEEEEvNT_6ParamsE$_ZN4cute3eso3ESOILb1ELb0EJNS_6LayoutINS_5tupleIJNS3_IJNS_1CILi8EEENS4_ILi1EEEEEENS4_ILi4EEEEEENS3_IJNS3_IJS6_NS4_ILi0EEEEEES5_EEEEEiEEC2ERKSD_RKi)
        /*17f90*/ 	.word	0x00000000


	//----- nvinfo : EIATTR_FRAME_SIZE
	.align		4
.L_16376:
        /*17f94*/ 	.byte	0x04, 0x11
        /*17f96*/ 	.short	(.L_16378 - .L_16377)
	.align		4
.L_16377:
        /*17f98*/ 	.word	index@($_ZN7cutlass13device_kernelIN5flash19enable_sm80_to_sm89INS1_16FlashAttnBwdSm80INS1_25CollectiveMainloopBwdSm80ILi2ELi2EN4cute5tupleIJNS5_1CILi128EEES8_NS7_ILi64EEEEEENS_10bfloat16_tEfNS_4arch4Sm80ELb0ELb0ELb1ELb0ELb1ELb0ELb0ELb0ELi2ELi4ELi4ELi4ELb0EEENS1_24CollectiveEpilogueBwdGQAISA_fSD_Li256ELb0ELb1EEENS1_19SingleTileSchedulerILb0ELb0ELb0ELi128EEEEEEEEEvNT_6ParamsE$_ZN4cute3eso3ESOILb1ELb0EJNS_6LayoutINS_5tupleIJNS3_IJNS_1CILi8EEENS4_ILi1EEEEEENS4_ILi4EEEEEENS3_IJNS3_IJS6_NS4_ILi0EEEEEES5_EEEEENS_10ViewEngineIPN7cutlass10bfloat16_tEEEEEC2ERKSD_RKSI_)
        /*17f9c*/ 	.word	0x00000000


	//----- nvinfo : EIATTR_FRAME_SIZE
	.align		4
.L_16378:
        /*17fa0*/ 	.byte	0x04, 0x11
        /*17fa2*/ 	.short	(.L_16380 - .L_16379)
	.align		4
.L_16379:
        /*17fa4*/ 	.word	index@($_ZN7cutlass13device_kernelIN5flash19enable_sm80_to_sm89INS1_16FlashAttnBwdSm80INS1_25CollectiveMainloopBwdSm80ILi2ELi2EN4cute5tupleIJNS5_1CILi128EEES8_NS7_ILi64EEEEEENS_10bfloat16_tEfNS_4arch4Sm80ELb0ELb0ELb1ELb0ELb1ELb0ELb0ELb0ELi2ELi4ELi4ELi4ELb0EEENS1_24CollectiveEpilogueBwdGQAISA_fSD_Li256ELb0ELb1EEENS1_19SingleTileSchedulerILb0ELb0ELb0ELi128EEEEEEEEEvNT_6ParamsE$_ZN4cute3eso3ESOILb1ELb0EJNS_6LayoutINS_5tupleIJNS3_IJNS_1CILi8EEENS4_ILi1EEEEEENS4_ILi4EEEEEENS3_IJNS3_IJS6_NS4_ILi0EEEEEENS4_ILi2048EEEEEEEEiEEC2ERKSE_RKi)
        /*17fa8*/ 	.word	0x00000000


	//----- nvinfo : EIATTR_FRAME_SIZE
	.align		4
.L_16380:
        /*17fac*/ 	.byte	0x04, 0x11
        /*17fae*/ 	.short	(.L_16382 - .L_16381)
	.align		4
.L_16381:
        /*17fb0*/ 	.word	index@($_ZN7cutlass13device_kernelIN5flash19enable_sm80_to_sm89INS1_16FlashAttnBwdSm80INS1_25CollectiveMainloopBwdSm80ILi2ELi2EN4cute5tupleIJNS5_1CILi128EEES8_NS7_ILi64EEEEEENS_10bfloat16_tEfNS_4arch4Sm80ELb0ELb0ELb1ELb0ELb1ELb0ELb0ELb0ELi2ELi4ELi4ELi4ELb0EEENS1_24CollectiveEpilogueBwdGQAISA_fSD_Li256ELb0ELb1EEENS1_19SingleTileSchedulerILb0ELb0ELb0ELi128EEEEEEEEEvNT_6ParamsE$_ZN4cute3eso3ESOILb1ELb0EJNS_6LayoutINS_5tupleIJNS3_IJNS_1CILi8EEENS4_ILi1EEEEEENS4_ILi4EEEEEENS3_IJNS3_IJS6_NS4_ILi0EEEEEENS4_ILi2048EEEEEEEENS_10ViewEngineINS_8smem_ptrIPN7cutlass10bfloat16_tEEEEEEEC2ERKSE_RKSL_)
        /*17fb4*/ 	.word	0x00000000


	//----- nvinfo : EIATTR_FRAME_SIZE
	.align		4
.L_16382:
        /*17fb8*/ 	.byte	0x04, 0x11
        /*17fba*/ 	.short	(.L_16384 - .L_16383)
	.align		4
.L_16383:
        /*17fbc*/ 	.word	index@($_ZN7cutlass13device_kernelIN5flash19enable_sm80_to_sm89INS1_16FlashAttnBwdSm80INS1_25CollectiveMainloopBwdSm80ILi2ELi2EN4cute5tupleIJNS5_1CILi128EEES8_NS7_ILi64EEEEEENS_10bfloat16_tEfNS_4arch4Sm80ELb0ELb0ELb1ELb0ELb1ELb0ELb0ELb0ELi2ELi4ELi4ELi4ELb0EEENS1_24CollectiveEpilogueBwdGQAISA_fSD_Li256ELb0ELb1EEENS1_19SingleTileSchedulerILb0ELb0ELb0ELi128EEEEEEEEEvNT_6ParamsE$_ZN4cute3eso3ESOILb1ELb0EJNS_6LayoutINS_5tupleIJNS3_IJNS_1CILi8EEENS4_ILi1EEEEEENS4_ILi2EEES5_EEENS3_IJNS3_IJS6_NS4_ILi0EEEEEENS4_ILi64EEES5_EEEEENS_10ViewEngineIPN7cutlass10bfloat16_tEEEEEC2ERKSE_RKSJ_)
        /*17fc0*/ 	.word	0x00000000


	//----- nvinfo : EIATTR_FRAME_SIZE
	.align		4
.L_16384:
        /*17fc4*/ 	.byte	0x04, 0x11
        /*17fc6*/ 	.short	(.L_16386 - .L_16385)
	.align		4
.L_16385:
        /*17fc8*/ 	.word	index@($_ZN7cutlass13device_kernelIN5flash19enable_sm80_to_sm89INS1_16FlashAttnBwdSm80INS1_25CollectiveMainloopBwdSm80ILi2ELi2EN4cute5tupleIJNS5_1CILi128EEES8_NS7_ILi64EEEEEENS_10bfloat16_tEfNS_4arch4Sm80ELb0ELb0ELb1ELb0ELb1ELb0ELb0ELb0ELi2ELi4ELi4ELi4ELb0EEENS1_24CollectiveEpilogueBwdGQAISA_fSD_Li256ELb0ELb1EEENS1_19SingleTileSchedulerILb0ELb0ELb0ELi128EEEEEEEEEvNT_6ParamsE$_ZN4cute3eso3ESOILb1ELb0EJNS_6LayoutINS_5tupleIJNS3_IJNS_1CILi8EEENS4_ILi1EEEEEENS4_ILi2EEENS4_ILi4EEEEEENS3_IJNS3_IJS6_NS4_ILi0EEEEEES5_NS4_ILi16EEEEEEEENS_10ViewEngineIPN7cutlass10bfloat16_tEEEEEC2ERKSF_RKSK_)
        /*17fcc*/ 	.word	0x00000000


	//----- nvinfo : EIATTR_FRAME_SIZE
	.align		4
.L_16386:
        /*17fd0*/ 	.byte	0x04, 0x11
        /*17fd2*/ 	.short	(.L_16388 - .L_16387)
	.align		4
.L_16387:
        /*17fd4*/ 	.word	index@($_ZN7cutlass13device_kernelIN5flash19enable_sm80_to_sm89INS1_16FlashAttnBwdSm80INS1_25CollectiveMainloopBwdSm80ILi2ELi2EN4cute5tupleIJNS5_1CILi128EEES8_NS7_ILi64EEEEEENS_10bfloat16_tEfNS_4arch4Sm80ELb0ELb0ELb1ELb0ELb1ELb0ELb0ELb0ELi2ELi4ELi4ELi4ELb0EEENS1_24CollectiveEpilogueBwdGQAISA_fSD_Li256ELb0ELb1EEENS1_19SingleTileSchedulerILb0ELb0ELb0ELi128EEEEEEEEEvNT_6ParamsE$_ZN4cute3eso3ESOILb1ELb0EJNS_6LayoutINS_5tupleIJNS3_IJNS_1CILi8EEENS4_ILi1EEEEEENS4_ILi2EEENS3_IJNS4_ILi4EEES8_EEEEEENS3_IJNS3_IJS6_NS4_ILi0EEEEEES5_NS3_IJNS4_ILi32EEENS4_ILi16EEEEEEEEEEENS_10ViewEngineIPN7cutlass10bfloat16_tEEEEEC2ERKSI_RKSN_)
        /*17fd8*/ 	.word	0x00000000


	//----- nvinfo : EIATTR_FRAME_SIZE
	.align		4
.L_16388:
        /*17fdc*/ 	.byte	0x04, 0x11
        /*17fde*/ 	.short	(.L_16390 - .L_16389)
	.align		4
.L_16389:
        /*17fe0*/ 	.word	index@($_ZN7cutlass13device_kernelIN5flash19enable_sm80_to_sm89INS1_16FlashAttnBwdSm80INS1_25CollectiveMainloopBwdSm80ILi2ELi2EN4cute5tupleIJNS5_1CILi128EEES8_NS7_ILi64EEEEEENS_10bfloat16_tEfNS_4arch4Sm80ELb0ELb0ELb1ELb0ELb1ELb0ELb0ELb0ELi2ELi4ELi4ELi4ELb0EEENS1_24CollectiveEpilogueBwdGQAISA_fSD_Li256ELb0ELb1EEENS1_19SingleTileSchedulerILb0ELb0ELb0ELi128EEEEEEEEEvNT_6ParamsE$_ZN4cute3eso3ESOILb1ELb0EJNS_6LayoutINS_5tupleIJNS3_IJNS_1CILi8EEENS4_ILi1EEEEEENS4_ILi2EEEEEENS3_IJNS3_IJS6_NS4_ILi0EEEEEES5_EEEEEiEEC2ERKSD_RKi)
        /*17fe4*/ 	.word	0x00000000


	//----- nvinfo : EIATTR_FRAME_SIZE
	.align		4
.L_16390:
        /*17fe8*/ 	.byte	0x04, 0x11
        /*17fea*/ 	.short	(.L_16392 - .L_16391)
	.align		4
.L_16391:
        /*17fec*/ 	.word	index@($_ZN7cutlass13device_kernelIN5flash19enable_sm80_to_sm89INS1_16FlashAttnBwdSm80INS1_25CollectiveMainloopBwdSm80ILi2ELi2EN4cute5tupleIJNS5_1CILi128EEES8_NS7_ILi64EEEEEENS_10bfloat16_tEfNS_4arch4Sm80ELb0ELb0ELb1ELb0ELb1ELb0ELb0ELb0ELi2ELi4ELi4ELi4ELb0EEENS1_24CollectiveEpilogueBwdGQAISA_fSD_Li256ELb0ELb1EEENS1_19SingleTileSchedulerILb0ELb0ELb0ELi128EEEEEEEEEvNT_6ParamsE$_ZN4cute3eso3ESOILb1ELb0EJNS_6LayoutINS_5tupleIJNS3_IJNS_1CILi8EEENS4_ILi1EEEEEENS4_ILi2EEEEEENS3_IJNS3_IJS6_NS4_ILi0EEEEEES5_EEEEENS_10ViewEngineIPN7cutlass10bfloat16_tEEEEEC2ERKSD_RKSI_)
        /*17ff0*/ 	.word	0x00000000


	//----- nvinfo : EIATTR_FRAME_SIZE
	.align		4
.L_16392:
        /*17ff4*/ 	.byte	0x04, 0x11
        /*17ff6*/ 	.short	(.L_16394 - .L_16393)
	.align		4
.L_16393:
        /*17ff8*/ 	.word	index@($_ZN7cutlass13device_kernelIN5flash19enable_sm80_to_sm89INS1_16FlashAttnBwdSm80INS1_25CollectiveMainloopBwdSm80ILi2ELi2EN4cute5tupleIJNS5_1CILi128EEES8_NS7_ILi64EEEEEENS_10bfloat16_tEfNS_4arch4Sm80ELb0ELb0ELb1ELb0ELb1ELb0ELb0ELb0ELi2ELi4ELi4ELi4ELb0EEENS1_24CollectiveEpilogueBwdGQAISA_fSD_Li256ELb0ELb1EEENS1_19SingleTileSchedulerILb0ELb0ELb0ELi128EEEEEEEEEvNT_6ParamsE$_ZN4cute3eso3ESOILb1ELb0EJNS_6LayoutINS_5tupleIJNS3_IJNS_1CILi8EEENS4_ILi1EEEEEENS4_ILi2EEEEEENS3_IJNS3_IJS6_NS4_ILi0EEEEEENS4_ILi8192EEEEEEEEiEEC2ERKSE_RKi)
        /*17ffc*/ 	.word	0x00000000


	//----- nvinfo : EIATTR_FRAME_SIZE
	.align		4
.L_16394:
        /*18000*/ 	.byte	0x04, 0x11
        /*18002*/ 	.short	(.L_16396 - .L_16395)
	.align		4
.L_16395:
        /*18004*/ 	.word	index@($_ZN7cutlass13device_kernelIN5flash19enable_sm80_to_sm89INS1_16FlashAttnBwdSm80INS1_25CollectiveMainloopBwdSm80ILi2ELi2EN4cute5tupleIJNS5_1CILi128EEES8_NS7_ILi64EEEEEENS_10bfloat16_tEfNS_4arch4Sm80ELb0ELb0ELb1ELb0ELb1ELb0ELb0ELb0ELi2ELi4ELi4ELi4ELb0EEENS1_24CollectiveEpilogueBwdGQAISA_fSD_Li256ELb0ELb1EEENS1_19SingleTileSchedulerILb0ELb0ELb0ELi128EEEEEEEEEvNT_6ParamsE$_ZN4cute3eso3ESOILb1ELb0EJNS_6LayoutINS_5tupleIJNS3_IJNS_1CILi8EEENS4_ILi1EEEEEENS4_ILi2EEEEEENS3_IJNS3_IJS6_NS4_ILi0EEEEEENS4_ILi8192EEEEEEEENS_10ViewEngineINS_8smem_ptrIPN7cutlass10bfloat16_tEEEEEEEC2ERKSE_RKSL_)
        /*18008*/ 	.word	0x00000000


	//----- nvinfo : EIATTR_FRAME_SIZE
	.align		4
.L_16396:
        /*1800c*/ 	.byte	0x04, 0x11
        /*1800e*/ 	.short	(.L_16398 - .L_16397)
	.align		4
.L_16397:
        /*18010*/ 	.word	index@($_ZN7cutlass13device_kernelIN5flash19enable_sm80_to_sm89INS1_16FlashAttnBwdSm80INS1_25CollectiveMainloopBwdSm80ILi2ELi2EN4cute5tupleIJNS5_1CILi128EEES8_NS7_ILi64EEEEEENS_10bfloat16_tEfNS_4arch4Sm80ELb0ELb0ELb1ELb0ELb1ELb0ELb0ELb0ELi2ELi4ELi4ELi4ELb0EEENS1_24CollectiveEpilogueBwdGQAISA_fSD_Li256ELb0ELb1EEENS1_19SingleTileSchedulerILb0ELb0ELb0ELi128EEEEEEEEEvNT_6ParamsE$_ZN4cute3eso3ESOILb1ELb0EJNS_6LayoutINS_5tupleIJNS3_IJNS_1CILi8EEENS4_ILi1EEEEEENS4_ILi2EEEEEENS3_IJNS3_IJS6_NS4_ILi0EEEEEENS4_ILi64EEEEEEEEiEEC2ERKSE_RKi)
        /*18014*/ 	.word	0x00000000


	//----- nvinfo : EIATTR_FRAME_SIZE
	.align		4
.L_16398:
        /*18018*/ 	.byte	0x04, 0x11
        /*1801a*/ 	.short	(.L_16400 - .L_16399)
	.align		4
.L_16399:
        /*1801c*/ 	.word	index@($_ZN7cutlass13device_kernelIN5flash19enable_sm80_to_sm89INS1_16FlashAttnBwdSm80INS1_25CollectiveMainloopBwdSm80ILi2ELi2EN4cute5tupleIJNS5_1CILi128EEES8_NS7_ILi64EEEEEENS_10bfloat16_tEfNS_4arch4Sm80ELb0ELb0ELb1ELb0ELb1ELb0ELb0ELb0ELi2ELi4ELi4ELi4ELb0EEENS1_24CollectiveEpilogueBwdGQAISA_fSD_Li256ELb0ELb1EEENS1_19SingleTileSchedulerILb0ELb0ELb0ELi128EEEEEEEEEvNT_6ParamsE$_ZN4cute3eso3ESOILb1ELb0EJNS_6LayoutINS_5tupleIJNS3_IJNS_1CILi8EEENS4_ILi1EEEEEENS4_ILi2EEEEEENS3_IJNS3_IJS6_NS4_ILi0EEEEEENS4_ILi64EEEEEEEENS_10ViewEngineIPN7cutlass10bfloat16_tEEEEEC2ERKSE_RKSJ_)
        /*18020*/ 	.word	0x00000000


	//----- nvinfo : EIATTR_FRAME_SIZE
	.align		4
.L_16400:
        /*18024*/ 	.byte	0x04, 0x11
        /*18026*/ 	.short	(.L_16402 - .L_16401)
	.align		4
.L_16401:
        /*18028*/ 	.word	index@($_ZN7cutlass13device_kernelIN5flash19enable_sm80_to_sm89INS1_16FlashAttnBwdSm80INS1_25CollectiveMainloopBwdSm80ILi2ELi2EN4cute5tupleIJNS5_1CILi128EEES8_NS7_ILi64EEEEEENS_10bfloat16_tEfNS_4arch4Sm80ELb0ELb0ELb1ELb0ELb1ELb0ELb0ELb0ELi2ELi4ELi4ELi4ELb0EEENS1_24CollectiveEpilogueBwdGQAISA_fSD_Li256ELb0ELb1EEENS1_19SingleTileSchedulerILb0ELb0ELb0ELi128EEEEEEEEEvNT_6ParamsE$_ZN4cute3eso3ESOILb1ELb0EJNS_6LayoutINS_5tupleIJNS3_IJNS_1CILi8EEENS4_ILi1EEEEEENS4_ILi2EEEEEENS3_IJNS3_IJS6_NS4_ILi0EEEEEENS4_ILi4096EEEEEEEEiEEC2ERKSE_RKi)
        /*1802c*/ 	.word	0x00000000


	//----- nvinfo : EIATTR_FRAME_SIZE
	.align		4
.L_16402:
        /*18030*/ 	.byte	0x04, 0x11
        /*18032*/ 	.short	(.L_16404 - .L_16403)
	.align		4
.L_16403:
        /*18034*/ 	.word	index@($_ZN7cutlass13device_kernelIN5flash19enable_sm80_to_sm89INS1_16FlashAttnBwdSm80INS1_25CollectiveMainloopBwdSm80ILi2ELi2EN4cute5tupleIJNS5_1CILi128EEES8_NS7_ILi64EEEEEENS_10bfloat16_tEfNS_4arch4Sm80ELb0ELb0ELb1ELb0ELb1ELb0ELb0ELb0ELi2ELi4ELi4ELi4ELb0EEENS1_24CollectiveEpilogueBwdGQAISA_fSD_Li256ELb0ELb1EEENS1_19SingleTileSchedulerILb0ELb0ELb0ELi128EEEEEEEEEvNT_6ParamsE$_ZN4cute3eso3ESOILb1ELb0EJNS_6LayoutINS_5tupleIJNS3_IJNS_1CILi8EEENS4_ILi1EEEEEENS4_ILi2EEEEEENS3_IJNS3_IJS6_NS4_ILi0EEEEEENS4_ILi4096EEEEEEEENS_10ViewEngineINS_8smem_ptrIPN7cutlass10bfloat16_tEEEEEEEC2ERKSE_RKSL_)
        /*18038*/ 	.word	0x00000000


	//----- nvinfo : EIATTR_FRAME_SIZE
	.align		4
.L_16404:
        /*1803c*/ 	.byte	0x04, 0x11
        /*1803e*/ 	.short	(.L_16406 - .L_16405)
	.align		4
.L_16405:
        /*18040*/ 	.word	index@($_ZN7cutlass13device_kernelIN5flash19enable_sm80_to_sm89INS1_16FlashAttnBwdSm80INS1_25CollectiveMainloopBwdSm80ILi2ELi2EN4cute5tupleIJNS5_1CILi128EEES8_NS7_ILi64EEEEEENS_10bfloat16_tEfNS_4arch4Sm80ELb0ELb0ELb1ELb0ELb1ELb0ELb0ELb0ELi2ELi4ELi4ELi4ELb0EEENS1_24CollectiveEpilogueBwdGQAISA_fSD_Li256ELb0ELb1EEENS1_19SingleTileSchedulerILb0ELb0ELb0ELi128EEEEEEEEEvNT_6ParamsE$_ZN4cute3eso3ESOILb1ELb0EJNS_6LayoutINS_5tupleIJNS3_IJNS_1CILi8EEENS4_ILi1EEEEEENS3_IJNS4_ILi4EEEEEEEEENS3_IJNS3_IJS6_NS4_ILi0EEEEEENS3_IJS5_EEEEEEEENS_10ViewEngineIPN7cutlass10bfloat16_tEEEEEC2ERKSF_RKSK_)
        /*18044*/ 	.word	0x00000000


	//----- nvinfo : EIATTR_FRAME_SIZE
	.align		4
.L_16406:
        /*18048*/ 	.byte	0x04, 0x11
        /*1804a*/ 	.short	(.L_16408 - .L_16407)
	.align		4
.L_16407:
        /*1804c*/ 	.word	index@($_ZN7cutlass13device_kernelIN5flash19enable_sm80_to_sm89INS1_16FlashAttnBwdSm80INS1_25CollectiveMainloopBwdSm80ILi2ELi2EN4cute5tupleIJNS5_1CILi128EEES8_NS7_ILi64EEEEEENS_10bfloat16_tEfNS_4arch4Sm80ELb0ELb0ELb1ELb0ELb1ELb0ELb0ELb0ELi2ELi4ELi4ELi4ELb0EEENS1_24CollectiveEpilogueBwdGQAISA_fSD_Li256ELb0ELb1EEENS1_19SingleTileSchedulerILb0ELb0ELb0ELi128EEEEEEEEEvNT_6ParamsE$_ZN4cute3eso3ESOILb1ELb0EJNS_6LayoutINS_5tupleIJNS3_IJNS_1CILi8EEENS4_ILi1EEEEEENS3_IJNS4_ILi4EEEEEEEEENS3_IJNS3_IJS6_NS4_ILi0EEEEEENS3_IJNS4_ILi2048EEEEEEEEEEENS_10ViewEngineINS_8smem_ptrIPN7cutlass10bfloat16_tEEEEEEEC2ERKSG_RKSN_)
        /*18050*/ 	.word	0x00000000


	//----- nvinfo : EIATTR_FRAME_SIZE
	.align		4
.L_16408:
        /*18054*/ 	.byte	0x04, 0x11
        /*18056*/ 	.short	(.L_16410 - .L_16409)
	.align		4
.L_16409:
        /*18058*/ 	.word	index@($_ZN7cutlass13device_kernelIN5flash19enable_sm80_to_sm89INS1_16FlashAttnBwdSm80INS1_25CollectiveMainloopBwdSm80ILi2ELi2EN4cute5tupleIJNS5_1CILi128EEES8_NS7_ILi64EEEEEENS_10bfloat16_tEfNS_4arch4Sm80ELb0ELb0ELb1ELb0ELb1ELb0ELb0ELb0ELi2ELi4ELi4ELi4ELb0EEENS1_24CollectiveEpilogueBwdGQAISA_fSD_Li256ELb0ELb1EEENS1_19SingleTileSchedulerILb0ELb0ELb0ELi128EEEEEEEEEvNT_6ParamsE$_ZN4cute3eso3ESOILb1ELb0EJNS_6LayoutINS_5tupleIJNS3_IJNS_1CILi8EEENS4_ILi1EEEEEENS3_IJNS4_ILi2EEEEEEEEENS3_IJNS3_IJS6_NS4_ILi0EEEEEENS3_IJS5_EEEEEEEENS_10ViewEngineIPN7cutlass10bfloat16_tEEEEEC2ERKSF_RKSK_)
        /*1805c*/ 	.word	0x00000000


	//----- nvinfo : EIATTR_FRAME_SIZE
	.align		4
.L_16410:
        /*18060*/ 	.byte	0x04, 0x11
        /*18062*/ 	.short	(.L_16412 - .L_16411)
	.align		4
.L_16411:
        /*18064*/ 	.word	index@($_ZN7cutlass13device_kernelIN5flash19enable_sm80_to_sm89INS1_16FlashAttnBwdSm80INS1_25CollectiveMainloopBwdSm80ILi2ELi2EN4cute5tupleIJNS5_1CILi128EEES8_NS7_ILi64EEEEEENS_10bfloat16_tEfNS_4arch4Sm80ELb0ELb0ELb1ELb0ELb1ELb0ELb0ELb0ELi2ELi4ELi4ELi4ELb0EEENS1_24CollectiveEpilogueBwdGQAISA_fSD_Li256ELb0ELb1EEENS1_19SingleTileSchedulerILb0ELb0ELb0ELi128EEEEEEEEEvNT_6ParamsE$_ZN4cute3eso3ESOILb1ELb0EJNS_6LayoutINS_5tupleIJNS3_IJNS_1CILi8EEENS4_ILi1EEEEEENS3_IJNS4_ILi2EEEEEEEEENS3_IJNS3_IJS6_NS4_ILi0EEEEEENS3_IJNS4_ILi8192EEEEEEEEEEENS_10ViewEngineINS_8smem_ptrIPN7cutlass10bfloat16_tEEEEEEEC2ERKSG_RKSN_)
        /*18068*/ 	.word	0x00000000


	//----- nvinfo : EIATTR_FRAME_SIZE
	.align		4
.L_16412:
        /*1806c*/ 	.byte	0x04, 0x11
        /*1806e*/ 	.short	(.L_16414 - .L_16413)
	.align		4
.L_16413:
        /*18070*/ 	.word	index@($_ZN7cutlass13device_kernelIN5flash19enable_sm80_to_sm89INS1_16FlashAttnBwdSm80INS1_25CollectiveMainloopBwdSm80ILi2ELi2EN4cute5tupleIJNS5_1CILi128EEES8_NS7_ILi64EEEEEENS_10bfloat16_tEfNS_4arch4Sm80ELb0ELb0ELb1ELb0ELb1ELb0ELb0ELb0ELi2ELi4ELi4ELi4ELb0EEENS1_24CollectiveEpilogueBwdGQAISA_fSD_Li256ELb0ELb1EEENS1_19SingleTileSchedulerILb0ELb0ELb0ELi128EEEEEEEEEvNT_6ParamsE$_ZN4cute3eso3ESOILb1ELb0EJNS_6LayoutINS_5tupleIJNS3_IJNS_1CILi8EEENS4_ILi1EEEEEENS3_IJNS4_ILi2EEEEEEEEENS3_IJNS3_IJS6_NS4_ILi0EEEEEENS3_IJNS4_ILi64EEEEEEEEEEENS_10ViewEngineIPN7cutlass10bfloat16_tEEEEEC2ERKSG_RKSL_)
        /*18074*/ 	.word	0x00000000


	//----- nvinfo : EIATTR_FRAME_SIZE
	.align		4
.L_16414:
        /*18078*/ 	.byte	0x04, 0x11
        /*1807a*/ 	.short	(.L_16416 - .L_16415)
	.align		4
.L_16415:
        /*1807c*/ 	.word	index@($_ZN7cutlass13device_kernelIN5flash19enable_sm80_to_sm89INS1_16FlashAttnBwdSm80INS1_25CollectiveMainloopBwdSm80ILi2ELi2EN4cute5tupleIJNS5_1CILi128EEES8_NS7_ILi64EEEEEENS_10bfloat16_tEfNS_4arch4Sm80ELb0ELb0ELb1ELb0ELb1ELb0ELb0ELb0ELi2ELi4ELi4ELi4ELb0EEENS1_24CollectiveEpilogueBwdGQAISA_fSD_Li256ELb0ELb1EEENS1_19SingleTileSchedulerILb0ELb0ELb0ELi128EEEEEEEEEvNT_6ParamsE$_ZN4cute3eso3ESOILb1ELb0EJNS_6LayoutINS_5tupleIJNS3_IJNS_1CILi8EEENS4_ILi1EEEEEENS3_IJNS4_ILi2EEEEEEEEENS3_IJNS3_IJS6_NS4_ILi0EEEEEENS3_IJNS4_ILi4096EEEEEEEEEEENS_10ViewEngineINS_8smem_ptrIPN7cutlass10bfloat16_tEEEEEEEC2ERKSG_RKSN_)
        /*18080*/ 	.word	0x00000000


	//----- nvinfo : EIATTR_FRAME_SIZE
	.align		4
.L_16416:
        /*18084*/ 	.byte	0x04, 0x11
        /*18086*/ 	.short	(.L_16418 - .L_16417)
	.align		4
.L_16417:
        /*18088*/ 	.word	index@($_ZN7cutlass13device_kernelIN5flash19enable_sm80_to_sm89INS1_16FlashAttnBwdSm80INS1_25CollectiveMainloopBwdSm80ILi2ELi2EN4cute5tupleIJNS5_1CILi128EEES8_NS7_ILi64EEEEEENS_10bfloat16_tEfNS_4arch4Sm80ELb0ELb0ELb1ELb0ELb1ELb0ELb0ELb0ELi2ELi4ELi4ELi4ELb0EEENS1_24CollectiveEpilogueBwdGQAISA_fSD_Li256ELb0ELb1EEENS1_19SingleTileSchedulerILb0ELb0ELb0ELi128EEEEEEEEEvNT_6ParamsE$_ZN4cute3eso3ESOILb1ELb0EJNS_6LayoutINS_5tupleIJNS3_IJNS_1CILi8EEENS4_ILi1EEEEEEEEENS3_IJNS3_IJS6_NS4_ILi0EEEEEEEEEEElEEC2ERKSC_RKl)
        /*1808c*/ 	.word	0x00000000


	//----- nvinfo : EIATTR_FRAME_SIZE
	.align		4
.L_16418:
        /*18090*/ 	.byte	0x04, 0x11
        /*18092*/ 	.short	(.L_16420 - .L_16419)
	.align		4
.L_16419:
        /*18094*/ 	.word	index@($_ZN7cutlass13device_kernelIN5flash19enable_sm80_to_sm89INS1_16FlashAttnBwdSm80INS1_25CollectiveMainloopBwdSm80ILi2ELi2EN4cute5tupleIJNS5_1CILi128EEES8_NS7_ILi64EEEEEENS_10bfloat16_tEfNS_4arch4Sm80ELb0ELb0ELb1ELb0ELb1ELb0ELb0ELb0ELi2ELi4ELi4ELi4ELb0EEENS1_24CollectiveEpilogueBwdGQAISA_fSD_Li256ELb0ELb1EEENS1_19SingleTileSchedulerILb0ELb0ELb0ELi128EEEEEEEEEvNT_6ParamsE$_ZN4cute3eso3ESOILb1ELb0EJNS_6LayoutINS_5tupleIJNS3_IJNS_1CILi8EEENS4_ILi1EEEEEEEEENS3_IJNS3_IJS6_NS4_ILi0EEEEEEEEEEEiEEC2ERKSC_RKi)
        /*18098*/ 	.word	0x00000000


	//----- nvinfo : EIATTR_FRAME_SIZE
	.align		4
.L_16420:
        /*1809c*/ 	.byte	0x04, 0x11
        /*1809e*/ 	.short	(.L_16422 - .L_16421)
	.align		4
.L_16421:
        /*180a0*/ 	.word	index@($_ZN7cutlass13device_kernelIN5flash19enable_sm80_to_sm89INS1_16FlashAttnBwdSm80INS1_25CollectiveMainloopBwdSm80ILi2ELi2EN4cute5tupleIJNS5_1CILi128EEES8_NS7_ILi64EEEEEENS_10bfloat16_tEfNS_4arch4Sm80ELb0ELb0ELb1ELb0ELb1ELb0ELb0ELb0ELi2ELi4ELi4ELi4ELb0EEENS1_24CollectiveEpilogueBwdGQAISA_fSD_Li256ELb0ELb1EEENS1_19SingleTileSchedulerILb0ELb0ELb0ELi128EEEEEEEEEvNT_6ParamsE$_ZN4cute3eso3ESOILb1ELb0EJNS_6LayoutINS_5tupleIJNS3_IJNS_1CILi8EEENS4_ILi1EEEEEEEEENS3_IJNS3_IJS6_NS4_ILi0EEEEEEEEEEENS_10ViewEngineIPN7cutlass10bfloat16_tEEEEEC2ERKSC_RKSH_)
        /*180a4*/ 	.word	0x00000000


	//----- nvinfo : EIATTR_FRAME_SIZE
	.align		4
.L_16422:
        /*180a8*/ 	.byte	0x04, 0x11
        /*180aa*/ 	.short	(.L_16424 - .L_16423)
	.align		4
.L_16423:
        /*180ac*/ 	.word	index@($_ZN7cutlass13device_kernelIN5flash19enable_sm80_to_sm89INS1_16FlashAttnBwdSm80INS1_25CollectiveMainloopBwdSm80ILi2ELi2EN4cute5tupleIJNS5_1CILi128EEES8_NS7_ILi64EEEEEENS_10bfloat16_tEfNS_4arch4Sm80ELb0ELb0ELb1ELb0ELb1ELb0ELb0ELb0ELi2ELi4ELi4ELi4ELb0EEENS1_24CollectiveEpilogueBwdGQAISA_fSD_Li256ELb0ELb1EEENS1_19SingleTileSchedulerILb0ELb0ELb0ELi128EEEEEEEEEvNT_6ParamsE$_ZN4cute3eso3ESOILb1ELb0EJNS_6LayoutINS_5tupleIJNS3_IJNS_1CILi8EEENS4_ILi1EEEEEEEEENS3_IJNS3_IJS6_NS4_ILi0EEEEEEEEEEENS_10ViewEngineINS_8smem_ptrIPN7cutlass10bfloat16_tEEEEEEEC2ERKSC_RKSJ_)
        /*180b0*/ 	.word	0x00000000


	//----- nvinfo : EIATTR_FRAME_SIZE
	.align		4
.L_16424:
        /*180b4*/ 	.byte	0x04, 0x11
        /*180b6*/ 	.short	(.L_16426 - .L_16425)
	.align		4
.L_16425:
        /*180b8*/ 	.word	index@($_ZN7cutlass13device_kernelIN5flash19enable_sm80_to_sm89INS1_16FlashAttnBwdSm80INS1_25CollectiveMainloopBwdSm80ILi2ELi2EN4cute5tupleIJNS5_1CILi128EEES8_NS7_ILi64EEEEEENS_10bfloat16_tEfNS_4arch4Sm80ELb0ELb0ELb1ELb0ELb1ELb0ELb0ELb0ELi2ELi4ELi4ELi4ELb0EEENS1_24CollectiveEpilogueBwdGQAISA_fSD_Li256ELb0ELb1EEENS1_19SingleTileSchedulerILb0ELb0ELb0ELi128EEEEEEEEEvNT_6ParamsE$_ZN4cute3eso3ESOILb1ELb0EJNS_6LayoutINS_5tupleIJNS3_IJNS_1CILi8EEENS4_ILi1EEEEEEEEENS3_IJNS3_IJS6_NS4_ILi0EEEEEEEEEEENS_10ViewEngineINS_8gmem_ptrIPKN7cutlass10bfloat16_tEEEEEEEC2ERKSC_RKSK_)
        /*180bc*/ 	.word	0x00000000


	//----- nvinfo : EIATTR_FRAME_SIZE
	.align		4
.L_16426:
        /*180c0*/ 	.byte	0x04, 0x11
        /*180c2*/ 	.short	(.L_16428 - .L_16427)
	.align		4
.L_16427:
        /*180c4*/ 	.word	index@($_ZN7cutlass13device_kernelIN5flash19enable_sm80_to_sm89INS1_16FlashAttnBwdSm80INS1_25CollectiveMainloopBwdSm80ILi2ELi2EN4cute5tupleIJNS5_1CILi128EEES8_NS7_ILi64EEEEEENS_10bfloat16_tEfNS_4arch4Sm80ELb0ELb0ELb1ELb0ELb1ELb0ELb0ELb0ELi2ELi4ELi4ELi4ELb0EEENS1_24CollectiveEpilogueBwdGQAISA_fSD_Li256ELb0ELb1EEENS1_19SingleTileSchedulerILb0ELb0ELb0ELi128EEEEEEEEEvNT_6ParamsE$_ZN4cute3eso3ESOILb1ELb0EJNS_6LayoutINS_5tupleIJNS3_IJNS_1CILi4EEENS4_ILi1EEEEEES6_EEENS3_IJNS3_IJS6_NS4_ILi0EEEEEES9_EEEEEiEEC2ERKSC_RKi)
        /*180c8*/ 	.word	0x00000000


	//----- nvinfo : EIATTR_FRAME_SIZE
	.align		4
.L_16428:
        /*180cc*/ 	.byte	0x04, 0x11
        /*180ce*/ 	.short	(.L_16430 - .L_16429)
	.align		4
.L_16429:
        /*180d0*/ 	.word	index@($_ZN7cutlass13device_kernelIN5flash19enable_sm80_to_sm89INS1_16FlashAttnBwdSm80INS1_25CollectiveMainloopBwdSm80ILi2ELi2EN4cute5tupleIJNS5_1CILi128EEES8_NS7_ILi64EEEEEENS_10bfloat16_tEfNS_4arch4Sm80ELb0ELb0ELb1ELb0ELb1ELb0ELb0ELb0ELi2ELi4ELi4ELi4ELb0EEENS1_24CollectiveEpilogueBwdGQAISA_fSD_Li256ELb0ELb1EEENS1_19SingleTileSchedulerILb0ELb0ELb0ELi128EEEEEEEEEvNT_6ParamsE$_ZN4cute3eso3ESOILb1ELb0EJNS_6LayoutINS_5tupleIJNS3_IJNS_1CILi4EEENS4_ILi1EEEEEES6_EEENS3_IJNS3_IJS6_NS4_ILi0EEEEEES9_EEEEENS_10ViewEngineINS_8smem_ptrIPfEEEEEEC2ERKSC_RKSH_)
        /*180d4*/ 	.word	0x00000000


	//----- nvinfo : EIATTR_FRAME_SIZE
	.align		4
.L_16430:
        /*180d8*/ 	.byte	0x04, 0x11
        /*180da*/ 	.short	(.L_16432 - .L_16431)
	.align		4
.L_16431:
        /*180dc*/ 	.word	index@($_ZN7cutlass13device_kernelIN5flash19enable_sm80_to_sm89INS1_16FlashAttnBwdSm80INS1_25CollectiveMainloopBwdSm80ILi2ELi2EN4cute5tupleIJNS5_1CILi128EEES8_NS7_ILi64EEEEEENS_10bfloat16_tEfNS_4arch4Sm80ELb0ELb0ELb1ELb0ELb1ELb0ELb0ELb0ELi2ELi4ELi4ELi4ELb0EEENS1_24CollectiveEpilogueBwdGQAISA_fSD_Li256ELb0ELb1EEENS1_19SingleTileSchedulerILb0ELb0ELb0ELi128EEEEEEEEEvNT_6ParamsE$_ZN4cute3eso3ESOILb1ELb0EJNS_6LayoutINS_5tupleIJNS3_IJNS_1CILi4EEENS4_ILi1EEEEEES6_EEENS3_IJNS3_IJS6_NS4_ILi0EEEEEES9_EEEEENS_10ViewEngineINS_8gmem_ptrIPKfEEEEEEC2ERKSC_RKSI_)
        /*180e0*/ 	.word	0x00000000


	//----- nvinfo : EIATTR_FRAME_SIZE
	.align		4
.L_16432:
        /*180e4*/ 	.byte	0x04, 0x11
        /*180e6*/ 	.short	(.L_16434 - .L_16433)
	.align		4
.L_16433:
        /*180e8*/ 	.word	index@($_ZN7cutlass13device_kernelIN5flash19enable_sm80_to_sm89INS1_16FlashAttnBwdSm80INS1_25CollectiveMainloopBwdSm80ILi2ELi2EN4cute5tupleIJNS5_1CILi128EEES8_NS7_ILi64EEEEEENS_10bfloat16_tEfNS_4arch4Sm80ELb0ELb0ELb1ELb0ELb1ELb0ELb0ELb0ELi2ELi4ELi4ELi4ELb0EEENS1_24CollectiveEpilogueBwdGQAISA_fSD_Li256ELb0ELb1EEENS1_19SingleTileSchedulerILb0ELb0ELb0ELi128EEEEEEEEEvNT_6ParamsE$_ZN4cute3eso3ESOILb1ELb0EJNS_6LayoutINS_5tupleIJNS3_IJNS_1CILi4EEENS4_ILi1EEEEEEEEENS3_IJNS3_IJS6_NS4_ILi0EEEEEEEEEEENS_10ViewEngineIPjEEEEC2ERKSC_RKSF_)
        /*180ec*/ 	.word	0x00000000


	//----- nvinfo : EIATTR_FRAME_SIZE
	.align		4
.L_16434:
        /*180f0*/ 	.byte	0x04, 0x11
        /*180f2*/ 	.short	(.L_16436 - .L_16435)
	.align		4
.L_16435:
        /*180f4*/ 	.word	index@($_ZN7cutlass13device_kernelIN5flash19enable_sm80_to_sm89INS1_16FlashAttnBwdSm80INS1_25CollectiveMainloopBwdSm80ILi2ELi2EN4cute5tupleIJNS5_1CILi128EEES8_NS7_ILi64EEEEEENS_10bfloat16_tEfNS_4arch4Sm80ELb0ELb0ELb1ELb0ELb1ELb0ELb0ELb0ELi2ELi4ELi4ELi4ELb0EEENS1_24CollectiveEpilogueBwdGQAISA_fSD_Li256ELb0ELb1EEENS1_19SingleTileSchedulerILb0ELb0ELb0ELi128EEEEEEEEEvNT_6ParamsE$_ZN4cute3eso3ESOILb1ELb0EJNS_6LayoutINS_5tupleIJNS3_IJNS_1CILi4EEENS4_ILi1EEEEEEEEENS3_IJNS3_IJS6_NS4_ILi0EEEEEEEEEEENS_10ViewEngineINS_8smem_ptrIPfEEEEEEC2ERKSC_RKSH_)
        /*180f8*/ 	.word	0x00000000


	//----- nvinfo : EIATTR_FRAME_SIZE
	.align		4
.L_16436:
        /*180fc*/ 	.byte	0x04, 0x11
        /*180fe*/ 	.short	(.L_16438 - .L_16437)
	.align		4
.L_16437:
        /*18100*/ 	.word	index@($_ZN7cutlass13device_kernelIN5flash19enable_sm80_to_sm89INS1_16FlashAttnBwdSm80INS1_25CollectiveMainloopBwdSm80ILi2ELi2EN4cute5tupleIJNS5_1CILi128EEES8_NS7_ILi64EEEEEENS_10bfloat16_tEfNS_4arch4Sm80ELb0ELb0ELb1ELb0ELb1ELb0ELb0ELb0ELi2ELi4ELi4ELi4ELb0EEENS1_24CollectiveEpilogueBwdGQAISA_fSD_Li256ELb0ELb1EEENS1_19SingleTileSchedulerILb0ELb0ELb0ELi128EEEEEEEEEvNT_6ParamsE$_ZN4cute3eso3ESOILb1ELb0EJNS_6LayoutINS_5tupleIJNS3_IJNS_1CILi4EEENS4_ILi1EEEEEEEEENS3_IJNS3_IJS6_NS4_ILi0EEEEEEEEEEENS_10ViewEngineINS_8gmem_ptrIPKfEEEEEEC2ERKSC_RKSI_)
        /*18104*/ 	.word	0x00000000


	//----- nvinfo : EIATTR_FRAME_SIZE
	.align		4
.L_16438:
        /*18108*/ 	.byte	0x04, 0x11
        /*1810a*/ 	.short	(.L_16440 - .L_16439)
	.align		4
.L_16439:
        /*1810c*/ 	.word	index@($_ZN7cutlass13device_kernelIN5flash19enable_sm80_to_sm89INS1_16FlashAttnBwdSm80INS1_25CollectiveMainloopBwdSm80ILi2ELi2EN4cute5tupleIJNS5_1CILi128EEES8_NS7_ILi64EEEEEENS_10bfloat16_tEfNS_4arch4Sm80ELb0ELb0ELb1ELb0ELb1ELb0ELb0ELb0ELi2ELi4ELi4ELi4ELb0EEENS1_24CollectiveEpilogueBwdGQAISA_fSD_Li256ELb0ELb1EEENS1_19SingleTileSchedulerILb0ELb0ELb0ELi128EEEEEEEEEvNT_6ParamsE$_ZN4cute3eso3ESOILb1ELb0EJNS_6LayoutINS_5tupleIJNS3_IJNS_1CILi2EEES5_S5_EEES5_EEENS3_IJNS3_IJNS4_ILi1EEES5_NS4_ILi4EEEEEENS4_ILi8EEEEEEEEiEEC2ERKSD_RKi)
        /*18110*/ 	.word	0x00000000


	//----- nvinfo : EIATTR_FRAME_SIZE
	.align		4
.L_16440:
        /*18114*/ 	.byte	0x04, 0x11
        /*18116*/ 	.short	(.L_16442 - .L_16441)
	.align		4
.L_16441:
        /*18118*/ 	.word	index@($_ZN7cutlass13device_kernelIN5flash19enable_sm80_to_sm89INS1_16FlashAttnBwdSm80INS1_25CollectiveMainloopBwdSm80ILi2ELi2EN4cute5tupleIJNS5_1CILi128EEES8_NS7_ILi64EEEEEENS_10bfloat16_tEfNS_4arch4Sm80ELb0ELb0ELb1ELb0ELb1ELb0ELb0ELb0ELi2ELi4ELi4ELi4ELb0EEENS1_24CollectiveEpilogueBwdGQAISA_fSD_Li256ELb0ELb1EEENS1_19SingleTileSchedulerILb0ELb0ELb0ELi128EEEEEEEEEvNT_6ParamsE$_ZN4cute3eso3ESOILb1ELb0EJNS_6LayoutINS_5tupleIJNS3_IJNS_1CILi2EEES5_S5_EEES5_EEENS3_IJNS3_IJNS4_ILi1EEES5_NS4_ILi4EEEEEENS4_ILi8EEEEEEEENS_10ViewEngineIPN7cutlass10bfloat16_tEEEEEC2ERKSD_RKSI_)
        /*1811c*/ 	.word	0x00000000


	//----- nvinfo : EIATTR_FRAME_SIZE
	.align		4
.L_16442:
        /*18120*/ 	.byte	0x04, 0x11
        /*18122*/ 	.short	(.L_16444 - .L_16443)
	.align		4
.L_16443:
        /*18124*/ 	.word	index@($_ZN7cutlass13device_kernelIN5flash19enable_sm80_to_sm89INS1_16FlashAttnBwdSm80INS1_25CollectiveMainloopBwdSm80ILi2ELi2EN4cute5tupleIJNS5_1CILi128EEES8_NS7_ILi64EEEEEENS_10bfloat16_tEfNS_4arch4Sm80ELb0ELb0ELb1ELb0ELb1ELb0ELb0ELb0ELi2ELi4ELi4ELi4ELb0EEENS1_24CollectiveEpilogueBwdGQAISA_fSD_Li256ELb0ELb1EEENS1_19SingleTileSchedulerILb0ELb0ELb0ELi128EEEEEEEEEvNT_6ParamsE$_ZN4cute3eso3ESOILb1ELb0EJNS_6LayoutINS_5tupleIJNS3_IJNS_1CILi2EEES5_S5_EEES5_EEENS3_IJNS3_IJNS4_ILi1EEES5_NS4_ILi4EEEEEENS4_ILi64EEEEEEEEiEEC2ERKSD_RKi)
        /*18128*/ 	.word	0x00000000


	//----- nvinfo : EIATTR_FRAME_SIZE
	.align		4
.L_16444:
        /*1812c*/ 	.byte	0x04, 0x11
        /*1812e*/ 	.short	(.L_16446 - .L_16445)
	.align		4
.L_16445:
        /*18130*/ 	.word	index@($_ZN7cutlass13device_kernelIN5flash19enable_sm80_to_sm89INS1_16FlashAttnBwdSm80INS1_25CollectiveMainloopBwdSm80ILi2ELi2EN4cute5tupleIJNS5_1CILi128EEES8_NS7_ILi64EEEEEENS_10bfloat16_tEfNS_4arch4Sm80ELb0ELb0ELb1ELb0ELb1ELb0ELb0ELb0ELi2ELi4ELi4ELi4ELb0EEENS1_24CollectiveEpilogueBwdGQAISA_fSD_Li256ELb0ELb1EEENS1_19SingleTileSchedulerILb0ELb0ELb0ELi128EEEEEEEEEvNT_6ParamsE$_ZN4cute3eso3ESOILb1ELb0EJNS_6LayoutINS_5tupleIJNS3_IJNS_1CILi2EEES5_S5_EEES5_EEENS3_IJNS3_IJNS4_ILi1EEES5_NS4_ILi4EEEEEENS4_ILi64EEEEEEEENS_10ViewEngineIPN7cutlass10bfloat16_tEEEEEC2ERKSD_RKSI_)
        /*18134*/ 	.word	0x00000000


	//----- nvinfo : EIATTR_FRAME_SIZE
	.align		4
.L_16446:
        /*18138*/ 	.byte	0x04, 0x11
        /*1813a*/ 	.short	(.L_16448 - .L_16447)
	.align		4
.L_16447:
        /*1813c*/ 	.word	index@($_ZN7cutlass13device_kernelIN5flash19enable_sm80_to_sm89INS1_16FlashAttnBwdSm80INS1_25CollectiveMainloopBwdSm80ILi2ELi2EN4cute5tupleIJNS5_1CILi128EEES8_NS7_ILi64EEEEEENS_10bfloat16_tEfNS_4arch4Sm80ELb0ELb0ELb1ELb0ELb1ELb0ELb0ELb0ELi2ELi4ELi4ELi4ELb0EEENS1_24CollectiveEpilogueBwdGQAISA_fSD_Li256ELb0ELb1EEENS1_19SingleTileSchedulerILb0ELb0ELb0ELi128EEEEEEEEEvNT_6ParamsE$_ZN4cute3eso3ESOILb1ELb0EJNS_6LayoutINS_5tupleIJNS3_IJNS_1CILi2EEES5_S5_EEEEEENS3_IJNS3_IJNS4_ILi1EEES5_NS4_ILi4EEEEEEEEEEEiEEC2ERKSC_RKi)
        /*18140*/ 	.word	0x00000000


	//----- nvinfo : EIATTR_FRAME_SIZE
	.align		4
.L_16448:
        /*18144*/ 	.byte	0x04, 0x11
        /*18146*/ 	.short	(.L_16450 - .L_16449)
	.align		4
.L_16449:
        /*18148*/ 	.word	index@($_ZN7cutlass13device_kernelIN5flash19enable_sm80_to_sm89INS1_16FlashAttnBwdSm80INS1_25CollectiveMainloopBwdSm80ILi2ELi2EN4cute5tupleIJNS5_1CILi128EEES8_NS7_ILi64EEEEEENS_10bfloat16_tEfNS_4arch4Sm80ELb0ELb0ELb1ELb0ELb1ELb0ELb0ELb0ELi2ELi4ELi4ELi4ELb0EEENS1_24CollectiveEpilogueBwdGQAISA_fSD_Li256ELb0ELb1EEENS1_19SingleTileSchedulerILb0ELb0ELb0ELi128EEEEEEEEEvNT_6ParamsE$_ZN4cute3eso3ESOILb1ELb0EJNS_6LayoutINS_5tupleIJNS3_IJNS_1CILi2EEES5_S5_EEEEEENS3_IJNS3_IJNS4_ILi1EEES5_NS4_ILi4EEEEEEEEEEENS_10ViewEngineIPN7cutlass10bfloat16_tEEEEEC2ERKSC_RKSH_)
        /*1814c*/ 	.word	0x00000000


	//----- nvinfo : EIATTR_FRAME_SIZE
	.align		4
.L_16450:
        /*18150*/ 	.byte	0x04, 0x11
        /*18152*/ 	.short	(.L_16452 - .L_16451)
	.align		4
.L_16451:
        /*18154*/ 	.word	index@($_ZN7cutlass13device_kernelIN5flash19enable_sm80_to_sm89INS1_16FlashAttnBwdSm80INS1_25CollectiveMainloopBwdSm80ILi2ELi2EN4cute5tupleIJNS5_1CILi128EEES8_NS7_ILi64EEEEEENS_10bfloat16_tEfNS_4arch4Sm80ELb0ELb0ELb1ELb0ELb1ELb0ELb0ELb0ELi2ELi4ELi4ELi4ELb0EEENS1_24CollectiveEpilogueBwdGQAISA_fSD_Li256ELb0ELb1EEENS1_19SingleTileSchedulerILb0ELb0ELb0ELi128EEEEEEEEEvNT_6ParamsE$_ZN4cute3eso3ESOILb1ELb0EJNS_6LayoutINS_5tupleIJNS3_IJNS_1CILi2EEES5_EEES6_EEENS3_IJNS3_IJNS4_ILi1EEES5_EEENS3_IJNS4_ILi32EEENS4_ILi64EEEEEEEEEEEiEEC2ERKSE_RKi)
        /*18158*/ 	.word	0x00000000


	//----- nvinfo : EIATTR_FRAME_SIZE
	.align		4
.L_16452:
        /*1815c*/ 	.byte	0x04, 0x11
        /*1815e*/ 	.short	(.L_16454 - .L_16453)
	.align		4
.L_16453:
        /*18160*/ 	.word	index@($_ZN7cutlass13device_kernelIN5flash19enable_sm80_to_sm89INS1_16FlashAttnBwdSm80INS1_25CollectiveMainloopBwdSm80ILi2ELi2EN4cute5tupleIJNS5_1CILi128EEES8_NS7_ILi64EEEEEENS_10bfloat16_tEfNS_4arch4Sm80ELb0ELb0ELb1ELb0ELb1ELb0ELb0ELb0ELi2ELi4ELi4ELi4ELb0EEENS1_24CollectiveEpilogueBwdGQAISA_fSD_Li256ELb0ELb1EEENS1_19SingleTileSchedulerILb0ELb0ELb0ELi128EEEEEEEEEvNT_6ParamsE$_ZN4cute3eso3ESOILb1ELb0EJNS_6LayoutINS_5tupleIJNS3_IJNS_1CILi2EEES5_EEES6_EEENS3_IJNS3_IJNS4_ILi1EEES5_EEENS3_IJNS4_ILi32EEENS4_ILi64EEEEEEEEEEENS_10ViewEngineIPN7cutlass10bfloat16_tEEEEEC2ERKSE_RKSJ_)
        /*18164*/ 	.word	0x00000000


	//----- nvinfo : EIATTR_FRAME_SIZE
	.align		4
.L_16454:
        /*18168*/ 	.byte	0x04, 0x11
        /*1816a*/ 	.short	(.L_16456 - .L_16455)
	.align		4
.L_16455:
        /*1816c*/ 	.word	index@($_ZN7cutlass13device_kernelIN5flash19enable_sm80_to_sm89INS1_16FlashAttnBwdSm80INS1_25CollectiveMainloopBwdSm80ILi2ELi2EN4cute5tupleIJNS5_1CILi128EEES8_NS7_ILi64EEEEEENS_10bfloat16_tEfNS_4arch4Sm80ELb0ELb0ELb1ELb0ELb1ELb0ELb0ELb0ELi2ELi4ELi4ELi4ELb0EEENS1_24CollectiveEpilogueBwdGQAISA_fSD_Li256ELb0ELb1EEENS1_19SingleTileSchedulerILb0ELb0ELb0ELi128EEEEEEEEEvNT_6ParamsE$_ZN4cute3eso3ESOILb1ELb0EJNS_6LayoutINS_5tupleIJNS3_IJNS_1CILi2EEES5_EEES5_NS4_ILi8EEEEEENS3_IJNS3_IJNS_11ScaledBasisINS4_ILi1EEEJLi1EEEENS9_IS7_JLi0EEEEEEENS9_INS4_ILi64EEEJLi0EEEENS9_INS4_ILi16EEEJLi1EEEEEEEEENS_15ArithmeticTupleIJiiEEEEEC2ERKSJ_RKSL_)
        /*18170*/ 	.word	0x00000000


	//----- nvinfo : EIATTR_FRAME_SIZE
	.align		4
.L_16456:
        /*18174*/ 	.byte	0x04, 0x11
        /*18176*/ 	.short	(.L_16458 - .L_16457)
	.align		4
.L_16457:
        /*18178*/ 	.word	index@($_ZN7cutlass13device_kernelIN5flash19enable_sm80_to_sm89INS1_16FlashAttnBwdSm80INS1_25CollectiveMainloopBwdSm80ILi2ELi2EN4cute5tupleIJNS5_1CILi128EEES8_NS7_ILi64EEEEEENS_10bfloat16_tEfNS_4arch4Sm80ELb0ELb0ELb1ELb0ELb1ELb0ELb0ELb0ELi2ELi4ELi4ELi4ELb0EEENS1_24CollectiveEpilogueBwdGQAISA_fSD_Li256ELb0ELb1EEENS1_19SingleTileSchedulerILb0ELb0ELb0ELi128EEEEEEEEEvNT_6ParamsE$_ZN4cute3eso3ESOILb1ELb0EJNS_6LayoutINS_5tupleIJNS3_IJNS_1CILi2EEES5_EEES5_NS4_ILi8EEEEEENS3_IJNS3_IJNS_11ScaledBasisINS4_ILi1EEEJLi1EEEENS9_IS7_JLi0EEEEEEENS9_INS4_ILi64EEEJLi0EEEENS9_INS4_ILi16EEEJLi1EEEEEEEEENS_10ViewEngineINS_23ArithmeticTupleIteratorINS_15ArithmeticTupleIJiiEEEEEEEEEC2ERKSJ_RKSP_)
        /*1817c*/ 	.word	0x00000000


	//----- nvinfo : EIATTR_FRAME_SIZE
	.align		4
.L_16458:
        /*18180*/ 	.byte	0x04, 0x11
        /*18182*/ 	.short	(.L_16460 - .L_16459)
	.align		4
.L_16459:
        /*18184*/ 	.word	index@($_ZN7cutlass13device_kernelIN5flash19enable_sm80_to_sm89INS1_16FlashAttnBwdSm80INS1_25CollectiveMainloopBwdSm80ILi2ELi2EN4cute5tupleIJNS5_1CILi128EEES8_NS7_ILi64EEEEEENS_10bfloat16_tEfNS_4arch4Sm80ELb0ELb0ELb1ELb0ELb1ELb0ELb0ELb0ELi2ELi4ELi4ELi4ELb0EEENS1_24CollectiveEpilogueBwdGQAISA_fSD_Li256ELb0ELb1EEENS1_19SingleTileSchedulerILb0ELb0ELb0ELi128EEEEEEEEEvNT_6ParamsE$_ZN4cute3eso3ESOILb1ELb0EJNS_6LayoutINS_5tupleIJNS3_IJNS_1CILi2EEES5_EEENS4_ILi8EEEEEENS3_IJNS3_IJNS4_ILi1EEES5_EEENS4_ILi4EEEEEEEEiEEC2ERKSD_RKi)
        /*18188*/ 	.word	0x00000000


	//----- nvinfo : EIATTR_FRAME_SIZE
	.align		4
.L_16460:
        /*1818c*/ 	.byte	0x04, 0x11
        /*1818e*/ 	.short	(.L_16462 - .L_16461)
	.align		4
.L_16461:
        /*18190*/ 	.word	index@($_ZN7cutlass13device_kernelIN5flash19enable_sm80_to_sm89INS1_16FlashAttnBwdSm80INS1_25CollectiveMainloopBwdSm80ILi2ELi2EN4cute5tupleIJNS5_1CILi128EEES8_NS7_ILi64EEEEEENS_10bfloat16_tEfNS_4arch4Sm80ELb0ELb0ELb1ELb0ELb1ELb0ELb0ELb0ELi2ELi4ELi4ELi4ELb0EEENS1_24CollectiveEpilogueBwdGQAISA_fSD_Li256ELb0ELb1EEENS1_19SingleTileSchedulerILb0ELb0ELb0ELi128EEEEEEEEEvNT_6ParamsE$_ZN4cute3eso3ESOILb1ELb0EJNS_6LayoutINS_5tupleIJNS3_IJNS_1CILi2EEES5_EEENS4_ILi8EEEEEENS3_IJNS3_IJNS4_ILi1EEES5_EEENS4_ILi4EEEEEEEENS_10ViewEngineIPN7cutlass10bfloat16_tEEEEEC2ERKSD_RKSI_)
        /*18194*/ 	.word	0x00000000


	//----- nvinfo : EIATTR_FRAME_SIZE
	.align		4
.L_16462:
        /*18198*/ 	.byte	0x04, 0x11
        /*1819a*/ 	.short	(.L_16464 - .L_16463)
	.align		4
.L_16463:
        /*1819c*/ 	.word	index@($_ZN7cutlass13device_kernelIN5flash19enable_sm80_to_sm89INS1_16FlashAttnBwdSm80INS1_25CollectiveMainloopBwdSm80ILi2ELi2EN4cute5tupleIJNS5_1CILi128EEES8_NS7_ILi64EEEEEENS_10bfloat16_tEfNS_4arch4Sm80ELb0ELb0ELb1ELb0ELb1ELb0ELb0ELb0ELi2ELi4ELi4ELi4ELb0EEENS1_24CollectiveEpilogueBwdGQAISA_fSD_Li256ELb0ELb1EEENS1_19SingleTileSchedulerILb0ELb0ELb0ELi128EEEEEEEEEvNT_6ParamsE$_ZN4cute3eso3ESOILb1ELb0EJNS_6LayoutINS_5tupleIJNS3_IJNS_1CILi2EEES5_EEENS3_IJS5_NS4_ILi8EEEEEEEEENS3_IJNS3_IJS5_NS4_ILi4EEEEEENS3_IJNS4_ILi1EEES7_EEEEEEEENS_10ViewEngineIPfEEEEC2ERKSF_RKSI_)
        /*181a0*/ 	.word	0x00000000


	//----- nvinfo : EIATTR_FRAME_SIZE
	.align		4
.L_16464:
        /*181a4*/ 	.byte	0x04, 0x11
        /*181a6*/ 	.short	(.L_16466 - .L_16465)
	.align		4
.L_16465:
        /*181a8*/ 	.word	index@($_ZN7cutlass13device_kernelIN5flash19enable_sm80_to_sm89INS1_16FlashAttnBwdSm80INS1_25CollectiveMainloopBwdSm80ILi2ELi2EN4cute5tupleIJNS5_1CILi128EEES8_NS7_ILi64EEEEEENS_10bfloat16_tEfNS_4arch4Sm80ELb0ELb0ELb1ELb0ELb1ELb0ELb0ELb0ELi2ELi4ELi4ELi4ELb0EEENS1_24CollectiveEpilogueBwdGQAISA_fSD_Li256ELb0ELb1EEENS1_19SingleTileSchedulerILb0ELb0ELb0ELi128EEEEEEEEEvNT_6ParamsE$_ZN4cute3eso3ESOILb1ELb0EJNS_6LayoutINS_5tupleIJNS3_IJNS_1CILi2EEES5_EEENS3_IJS5_NS4_ILi8EEEEEEEEENS3_IJNS3_IJNS_11ScaledBasisIS7_JLi0EEEENSA_INS4_ILi64EEEJLi0EEEEEEENS3_IJNSA_INS4_ILi1EEEJLi1EEEENSA_INS4_ILi16EEEJLi1EEEEEEEEEEEENS_10ViewEngineINS_23ArithmeticTupleIteratorINS_15ArithmeticTupleIJiiEEEEEEEEEC2ERKSL_RKSR_)
        /*181ac*/ 	.word	0x00000000


	//----- nvinfo : EIATTR_FRAME_SIZE
	.align		4
.L_16466:
        /*181b0*/ 	.byte	0x04, 0x11
        /*181b2*/ 	.short	(.L_16468 - .L_16467)
	.align		4
.L_16467:
        /*181b4*/ 	.word	index@($_ZN7cutlass13device_kernelIN5flash19enable_sm80_to_sm89INS1_16FlashAttnBwdSm80INS1_25CollectiveMainloopBwdSm80ILi2ELi2EN4cute5tupleIJNS5_1CILi128EEES8_NS7_ILi64EEEEEENS_10bfloat16_tEfNS_4arch4Sm80ELb0ELb0ELb1ELb0ELb1ELb0ELb0ELb0ELi2ELi4ELi4ELi4ELb0EEENS1_24CollectiveEpilogueBwdGQAISA_fSD_Li256ELb0ELb1EEENS1_19SingleTileSchedulerILb0ELb0ELb0ELi128EEEEEEEEEvNT_6ParamsE$_ZN4cute3eso3ESOILb1ELb0EJNS_6LayoutINS_5tupleIJNS3_IJNS_1CILi2EEES5_EEENS3_IJS5_NS4_ILi8EEEEEEEEENS3_IJNS3_IJNS_11ScaledBasisIS7_JLi0EEEENSA_INS4_ILi64EEEJLi0EEEEEEENS3_IJNSA_INS4_ILi1EEEJLi1EEEENSA_INS4_ILi16EEEJLi1EEEEEEEEEEEENS_10ViewEngineINS_23ArithmeticTupleIteratorINS_15ArithmeticTupleIJNS4_ILi0EEESP_EEEEEEEEEC2ERKSL_RKSS_)
        /*181b8*/ 	.word	0x00000000


	//----- nvinfo : EIATTR_FRAME_SIZE
	.align		4
.L_16468:
        /*181bc*/ 	.byte	0x04, 0x11
        /*181be*/ 	.short	(.L_16470 - .L_16469)
	.align		4
.L_16469:
        /*181c0*/ 	.word	index@($_ZN7cutlass13device_kernelIN5flash19enable_sm80_to_sm89INS1_16FlashAttnBwdSm80INS1_25CollectiveMainloopBwdSm80ILi2ELi2EN4cute5tupleIJNS5_1CILi128EEES8_NS7_ILi64EEEEEENS_10bfloat16_tEfNS_4arch4Sm80ELb0ELb0ELb1ELb0ELb1ELb0ELb0ELb0ELi2ELi4ELi4ELi4ELb0EEENS1_24CollectiveEpilogueBwdGQAISA_fSD_Li256ELb0ELb1EEENS1_19SingleTileSchedulerILb0ELb0ELb0ELi128EEEEEEEEEvNT_6ParamsE$_ZN4cute3eso3ESOILb1ELb0EJNS_6LayoutINS_5tupleIJNS3_IJNS_1CILi2EEES5_EEEEEENS3_IJNS3_IJNS4_ILi8EEENS4_ILi64EEEEEEEEEEEiEEC2ERKSC_RKi)
        /*181c4*/ 	.word	0x00000000


	//----- nvinfo : EIATTR_FRAME_SIZE
	.align		4
.L_16470:
        /*181c8*/ 	.byte	0x04, 0x11
        /*181ca*/ 	.short	(.L_16472 - .L_16471)
	.align		4
.L_16471:
        /*181cc*/ 	.word	index@($_ZN7cutlass13device_kernelIN5flash19enable_sm80_to_sm89INS1_16FlashAttnBwdSm80INS1_25CollectiveMainloopBwdSm80ILi2ELi2EN4cute5tupleIJNS5_1CILi128EEES8_NS7_ILi64EEEEEENS_10bfloat16_tEfNS_4arch4Sm80ELb0ELb0ELb1ELb0ELb1ELb0ELb0ELb0ELi2ELi4ELi4ELi4ELb0EEENS1_24CollectiveEpilogueBwdGQAISA_fSD_Li256ELb0ELb1EEENS1_19SingleTileSchedulerILb0ELb0ELb0ELi128EEEEEEEEEvNT_6ParamsE$_ZN4cute3eso3ESOILb1ELb0EJNS_6LayoutINS_5tupleIJNS3_IJNS_1CILi2EEES5_EEEEEENS3_IJNS3_IJNS4_ILi8EEENS4_ILi64EEEEEEEEEEENS_10ViewEngineINS_8smem_ptrIPfEEEEEEC2ERKSC_RKSH_)
        /*181d0*/ 	.word	0x00000000


	//----- nvinfo : EIATTR_FRAME_SIZE
	.align		4
.L_16472:
        /*181d4*/ 	.byte	0x04, 0x11
        /*181d6*/ 	.short	(.L_16474 - .L_16473)
	.align		4
.L_16473:
        /*181d8*/ 	.word	index@($_ZN7cutlass13device_kernelIN5flash19enable_sm80_to_sm89INS1_16FlashAttnBwdSm80INS1_25CollectiveMainloopBwdSm80ILi2ELi2EN4cute5tupleIJNS5_1CILi128EEES8_NS7_ILi64EEEEEENS_10bfloat16_tEfNS_4arch4Sm80ELb0ELb0ELb1ELb0ELb1ELb0ELb0ELb0ELi2ELi4ELi4ELi4ELb0EEENS1_24CollectiveEpilogueBwdGQAISA_fSD_Li256ELb0ELb1EEENS1_19SingleTileSchedulerILb0ELb0ELb0ELi128EEEEEEEEEvNT_6ParamsE$_ZN4cute3eso3ESOILb1ELb0EJNS_6LayoutINS_5tupleIJNS3_IJNS_1CILi2EEES5_EEEEEENS3_IJNS3_IJNS4_ILi1EEES5_EEEEEEEEiEEC2ERKSB_RKi)
        /*181dc*/ 	.word	0x00000000


	//----- nvinfo : EIATTR_FRAME_SIZE
	.align		4
.L_16474:
        /*181e0*/ 	.byte	0x04, 0x11
        /*181e2*/ 	.short	(.L_16476 - .L_16475)
	.align		4
.L_16475:
        /*181e4*/ 	.word	index@($_ZN7cutlass13device_kernelIN5flash19enable_sm80_to_sm89INS1_16FlashAttnBwdSm80INS1_25CollectiveMainloopBwdSm80ILi2ELi2EN4cute5tupleIJNS5_1CILi128EEES8_NS7_ILi64EEEEEENS_10bfloat16_tEfNS_4arch4Sm80ELb0ELb0ELb1ELb0ELb1ELb0ELb0ELb0ELi2ELi4ELi4ELi4ELb0EEENS1_24CollectiveEpilogueBwdGQAISA_fSD_Li256ELb0ELb1EEENS1_19SingleTileSchedulerILb0ELb0ELb0ELi128EEEEEEEEEvNT_6ParamsE$_ZN4cute3eso3ESOILb1ELb0EJNS_6LayoutINS_5tupleIJNS3_IJNS_1CILi2EEES5_EEEEEENS3_IJNS3_IJNS4_ILi1EEES5_EEEEEEEENS_10ViewEngineIPfEEEEC2ERKSB_RKSE_)
        /*181e8*/ 	.word	0x00000000


	//----- nvinfo : EIATTR_FRAME_SIZE
	.align		4
.L_16476:
        /*181ec*/ 	.byte	0x04, 0x11
        /*181ee*/ 	.short	(.L_16478 - .L_16477)
	.align		4
.L_16477:
        /*181f0*/ 	.word	index@($_ZN7cutlass13device_kernelIN5flash19enable_sm80_to_sm89INS1_16FlashAttnBwdSm80INS1_25CollectiveMainloopBwdSm80ILi2ELi2EN4cute5tupleIJNS5_1CILi128EEES8_NS7_ILi64EEEEEENS_10bfloat16_tEfNS_4arch4Sm80ELb0ELb0ELb1ELb0ELb1ELb0ELb0ELb0ELi2ELi4ELi4ELi4ELb0EEENS1_24CollectiveEpilogueBwdGQAISA_fSD_Li256ELb0ELb1EEENS1_19SingleTileSchedulerILb0ELb0ELb0ELi128EEEEEEEEEvNT_6ParamsE$_ZN4cute3eso3ESOILb1ELb0EJNS_6LayoutINS_5tupleIJNS3_IJNS_1CILi2EEES5_EEEEEENS3_IJNS3_IJNS4_ILi1EEES5_EEEEEEEENS_10ViewEngineIPN7cutlass10bfloat16_tEEEEEC2ERKSB_RKSG_)
        /*181f4*/ 	.word	0x00000000


	//----- nvinfo : EIATTR_FRAME_SIZE
	.align		4
.L_16478:
        /*181f8*/ 	.byte	0x04, 0x11
        /*181fa*/ 	.short	(.L_16480 - .L_16479)
	.align		4
.L_16479:
        /*181fc*/ 	.word	index@($_ZN7cutlass13device_kernelIN5flash19enable_sm80_to_sm89INS1_16FlashAttnBwdSm80INS1_25CollectiveMainloopBwdSm80ILi2ELi2EN4cute5tupleIJNS5_1CILi128EEES8_NS7_ILi64EEEEEENS_10bfloat16_tEfNS_4arch4Sm80ELb0ELb0ELb1ELb0ELb1ELb0ELb0ELb0ELi2ELi4ELi4ELi4ELb0EEENS1_24CollectiveEpilogueBwdGQAISA_fSD_Li256ELb0ELb1EEENS1_19SingleTileSchedulerILb0ELb0ELb0ELi128EEEEEEEEEvNT_6ParamsE$_ZN4cute3eso3ESOILb1ELb0EJNS_6LayoutINS_5tupleIJNS3_IJNS_1CILi2EEES5_EEEEEENS3_IJNS3_IJNS4_ILi1EEES5_EEEEEEEENS_10ViewEngineIPKfEEEEC2ERKSB_RKSF_)
        /*18200*/ 	.word	0x00000000


	//----- nvinfo : EIATTR_FRAME_SIZE
	.align		4
.L_16480:
        /*18204*/ 	.byte	0x04, 0x11
        /*18206*/ 	.short	(.L_16482 - .L_16481)
	.align		4
.L_16481:
        /*18208*/ 	.word	index@($_ZN7cutlass13device_kernelIN5flash19enable_sm80_to_sm89INS1_16FlashAttnBwdSm80INS1_25CollectiveMainloopBwdSm80ILi2ELi2EN4cute5tupleIJNS5_1CILi128EEES8_NS7_ILi64EEEEEENS_10bfloat16_tEfNS_4arch4Sm80ELb0ELb0ELb1ELb0ELb1ELb0ELb0ELb0ELi2ELi4ELi4ELi4ELb0EEENS1_24CollectiveEpilogueBwdGQAISA_fSD_Li256ELb0ELb1EEENS1_19SingleTileSchedulerILb0ELb0ELb0ELi128EEEEEEEEEvNT_6ParamsE$_ZN4cute3eso3ESOILb1ELb0EJNS_6LayoutINS_5tupleIJNS3_IJNS_1CILi1EEES5_EEENS4_ILi32EEEEEENS3_IJNS3_IJNS4_ILi0EEES9_EEENS4_ILi256EEEEEEEEiEEC2ERKSD_RKi)
        /*1820c*/ 	.word	0x00000000


	//----- nvinfo : EIATTR_FRAME_SIZE
	.align		4
.L_16482:
        /*18210*/ 	.byte	0x04, 0x11
        /*18212*/ 	.short	(.L_16484 - .L_16483)
	.align		4
.L_16483:
        /*18214*/ 	.word	index@($_ZN7cutlass13device_kernelIN5flash19enable_sm80_to_sm89INS1_16FlashAttnBwdSm80INS1_25CollectiveMainloopBwdSm80ILi2ELi2EN4cute5tupleIJNS5_1CILi128EEES8_NS7_ILi64EEEEEENS_10bfloat16_tEfNS_4arch4Sm80ELb0ELb0ELb1ELb0ELb1ELb0ELb0ELb0ELi2ELi4ELi4ELi4ELb0EEENS1_24CollectiveEpilogueBwdGQAISA_fSD_Li256ELb0ELb1EEENS1_19SingleTileSchedulerILb0ELb0ELb0ELi128EEEEEEEEEvNT_6ParamsE$_ZN4cute3eso3ESOILb1ELb0EJNS_6LayoutINS_5tupleIJNS3_IJNS_1CILi1EEES5_EEENS4_ILi32EEEEEENS3_IJNS3_IJNS4_ILi0EEES9_EEENS4_ILi256EEEEEEEENS_10ViewEngineINS_8gmem_ptrIPfEEEEEEC2ERKSD_RKSI_)
        /*18218*/ 	.word	0x00000000


	//----- nvinfo : EIATTR_FRAME_SIZE
	.align		4
.L_16484:
        /*1821c*/ 	.byte	0x04, 0x11
        /*1821e*/ 	.short	(.L_16486 - .L_16485)
	.align		4
.L_16485:
        /*18220*/ 	.word	index@($_ZN7cutlass13device_kernelIN5flash19enable_sm80_to_sm89INS1_16FlashAttnBwdSm80INS1_25CollectiveMainloopBwdSm80ILi2ELi2EN4cute5tupleIJNS5_1CILi128EEES8_NS7_ILi64EEEEEENS_10bfloat16_tEfNS_4arch4Sm80ELb0ELb0ELb1ELb0ELb1ELb0ELb0ELb0ELi2ELi4ELi4ELi4ELb0EEENS1_24CollectiveEpilogueBwdGQAISA_fSD_Li256ELb0ELb1EEENS1_19SingleTileSchedulerILb0ELb0ELb0ELi128EEEEEEEEEvNT_6ParamsE$_ZN4cute3eso3ESOILb1ELb0EJNS_6LayoutINS_5tupleIJNS3_IJNS_1CILi1EEES5_EEEEEENS3_IJNS3_IJS5_NS4_ILi0EEEEEEEEEEENS_10ViewEngineINS_8smem_ptrIPN7cutlass9uint128_tEEEEEEEC2ERKSB_RKSI_)
        /*18224*/ 	.word	0x00000000


	//----- nvinfo : EIATTR_FRAME_SIZE
	.align		4
.L_16486:
        /*18228*/ 	.byte	0x04, 0x11
        /*1822a*/ 	.short	(.L_16488 - .L_16487)
	.align		4
.L_16487:
        /*1822c*/ 	.word	index@($_ZN7cutlass13device_kernelIN5flash19enable_sm80_to_sm89INS1_16FlashAttnBwdSm80INS1_25CollectiveMainloopBwdSm80ILi2ELi2EN4cute5tupleIJNS5_1CILi128EEES8_NS7_ILi64EEEEEENS_10bfloat16_tEfNS_4arch4Sm80ELb0ELb0ELb1ELb0ELb1ELb0ELb0ELb0ELi2ELi4ELi4ELi4ELb0EEENS1_24CollectiveEpilogueBwdGQAISA_fSD_Li256ELb0ELb1EEENS1_19SingleTileSchedulerILb0ELb0ELb0ELi128EEEEEEEEEvNT_6ParamsE$_ZN4cute3eso3ESOILb1ELb0EJNS_6LayoutINS_5tupleIJNS3_IJNS_1CILi1EEES5_EEEEEENS3_IJNS3_IJS5_NS4_ILi0EEEEEEEEEEENS_10ViewEngineINS_8gmem_ptrIPKN7cutlass9uint128_tEEEEEEEC2ERKSB_RKSJ_)
        /*18230*/ 	.word	0x00000000


	//----- nvinfo : EIATTR_FRAME_SIZE
	.align		4
.L_16488:
        /*18234*/ 	.byte	0x04, 0x11
        /*18236*/ 	.short	(.L_16490 - .L_16489)
	.align		4
.L_16489:
        /*18238*/ 	.word	index@($_ZN7cutlass13device_kernelIN5flash19enable_sm80_to_sm89INS1_16FlashAttnBwdSm80INS1_25CollectiveMainloopBwdSm80ILi2ELi2EN4cute5tupleIJNS5_1CILi128EEES8_NS7_ILi64EEEEEENS_10bfloat16_tEfNS_4arch4Sm80ELb0ELb0ELb1ELb0ELb1ELb0ELb0ELb0ELi2ELi4ELi4ELi4ELb0EEENS1_24CollectiveEpilogueBwdGQAISA_fSD_Li256ELb0ELb1EEENS1_19SingleTileSchedulerILb0ELb0ELb0ELi128EEEEEEEEEvNT_6ParamsE$_ZN4cute3eso3ESOILb1ELb0EJNS_6LayoutINS_5tupleIJNS3_IJNS_1CILi1EEENS4_ILi4EEEEEENS4_ILi2EEES6_EEENS3_IJNS3_IJNS4_ILi0EEES5_EEES6_NS4_ILi8EEEEEEEENS_10ViewEngineIPfEEEEC2ERKSE_RKSH_)
        /*1823c*/ 	.word	0x00000000


	//----- nvinfo : EIATTR_FRAME_SIZE
	.align		4
.L_16490:
        /*18240*/ 	.byte	0x04, 0x11
        /*18242*/ 	.short	(.L_16492 - .L_16491)
	.align		4
.L_16491:
        /*18244*/ 	.word	index@($_ZN7cutlass13device_kernelIN5flash19enable_sm80_to_sm89INS1_16FlashAttnBwdSm80INS1_25CollectiveMainloopBwdSm80ILi2ELi2EN4cute5tupleIJNS5_1CILi128EEES8_NS7_ILi64EEEEEENS_10bfloat16_tEfNS_4arch4Sm80ELb0ELb0ELb1ELb0ELb1ELb0ELb0ELb0ELi2ELi4ELi4ELi4ELb0EEENS1_24CollectiveEpilogueBwdGQAISA_fSD_Li256ELb0ELb1EEENS1_19SingleTileSchedulerILb0ELb0ELb0ELi128EEEEEEEEEvNT_6ParamsE$_ZN4cute3eso3ESOILb1ELb0EJNS_6LayoutINS_5tupleIJNS3_IJNS_1CILi1EEENS4_ILi2EEES6_EEEEEENS3_IJNS3_IJS5_S5_S6_EEEEEEEENS_10ViewEngineIPjEEEEC2ERKSB_RKSE_)
        /*18248*/ 	.word	0x00000000


	//----- nvinfo : EIATTR_FRAME_SIZE
	.align		4
.L_16492:
        /*1824c*/ 	.byte	0x04, 0x11
        /*1824e*/ 	.short	(.L_16494 - .L_16493)
	.align		4
.L_16493:
        /*18250*/ 	.word	index@($_ZN7cutlass13device_kernelIN5flash19enable_sm80_to_sm89INS1_16FlashAttnBwdSm80INS1_25CollectiveMainloopBwdSm80ILi2ELi2EN4cute5tupleIJNS5_1CILi128EEES8_NS7_ILi64EEEEEENS_10bfloat16_tEfNS_4arch4Sm80ELb0ELb0ELb1ELb0ELb1ELb0ELb0ELb0ELi2ELi4ELi4ELi4ELb0EEENS1_24CollectiveEpilogueBwdGQAISA_fSD_Li256ELb0ELb1EEENS1_19SingleTileSchedulerILb0ELb0ELb0ELi128EEEEEEEEEvNT_6ParamsE$_ZN4cute3eso3ESOILb1ELb0EJNS_6LayoutINS_5tupleIJNS3_IJNS_1CILi1EEENS4_ILi2EEEEEES6_NS4_ILi8EEEEEENS3_IJNS3_IJS5_S5_EEES6_NS4_ILi4EEEEEEEENS_10ViewEngineIPN7cutlass5ArrayINSF_10bfloat16_tELi2ELb0EEEEEEEC2ERKSD_RKSK_)
        /*18254*/ 	.word	0x00000000


	//----- nvinfo : EIATTR_FRAME_SIZE
	.align		4
.L_16494:
        /*18258*/ 	.byte	0x04, 0x11
        /*1825a*/ 	.short	(.L_16496 - .L_16495)
	.align		4
.L_16495:
        /*1825c*/ 	.word	index@($_ZN7cutlass13device_kernelIN5flash19enable_sm80_to_sm89INS1_16FlashAttnBwdSm80INS1_25CollectiveMainloopBwdSm80ILi2ELi2EN4cute5tupleIJNS5_1CILi128EEES8_NS7_ILi64EEEEEENS_10bfloat16_tEfNS_4arch4Sm80ELb0ELb0ELb1ELb0ELb1ELb0ELb0ELb0ELi2ELi4ELi4ELi4ELb0EEENS1_24CollectiveEpilogueBwdGQAISA_fSD_Li256ELb0ELb1EEENS1_19SingleTileSchedulerILb0ELb0ELb0ELi128EEEEEEEEEvNT_6ParamsE$_ZN4cute3eso3ESOILb1ELb0EJNS_6LayoutINS_5tupleIJNS3_IJNS_1CILi1EEENS4_ILi2EEEEEES6_NS4_ILi8EEEEEENS3_IJNS3_IJS5_S5_EEES6_NS4_ILi4EEEEEEEENS_10ViewEngineIPKN7cutlass5ArrayIfLi2ELb1EEEEEEEC2ERKSD_RKSK_)
        /*18260*/ 	.word	0x00000000


	//----- nvinfo : EIATTR_FRAME_SIZE
	.align		4
.L_16496:
        /*18264*/ 	.byte	0x04, 0x11
        /*18266*/ 	.short	(.L_16498 - .L_16497)
	.align		4
.L_16497:
        /*18268*/ 	.word	index@($_ZN7cutlass13device_kernelIN5flash19enable_sm80_to_sm89INS1_16FlashAttnBwdSm80INS1_25CollectiveMainloopBwdSm80ILi2ELi2EN4cute5tupleIJNS5_1CILi128EEES8_NS7_ILi64EEEEEENS_10bfloat16_tEfNS_4arch4Sm80ELb0ELb0ELb1ELb0ELb1ELb0ELb0ELb0ELi2ELi4ELi4ELi4ELb0EEENS1_24CollectiveEpilogueBwdGQAISA_fSD_Li256ELb0ELb1EEENS1_19SingleTileSchedulerILb0ELb0ELb0ELi128EEEEEEEEEvNT_6ParamsE$_ZN4cute3eso3ESOILb1ELb0EJNS_6LayoutINS_5tupleIJNS3_IJNS_1CILi1EEENS4_ILi2EEEEEEEEENS3_IJNS3_IJS5_S5_EEEEEEEENS_10ViewEngineIPjEEEEC2ERKSB_RKSE_)
        /*1826c*/ 	.word	0x00000000


	//----- nvinfo : EIATTR_FRAME_SIZE
	.align		4
.L_16498:
        /*18270*/ 	.byte	0x04, 0x11
        /*18272*/ 	.short	(.L_16500 - .L_16499)
	.align		4
.L_16499:
        /*18274*/ 	.word	index@($_ZN7cutlass13device_kernelIN5flash19enable_sm80_to_sm89INS1_16FlashAttnBwdSm80INS1_25CollectiveMainloopBwdSm80ILi2ELi2EN4cute5tupleIJNS5_1CILi128EEES8_NS7_ILi64EEEEEENS_10bfloat16_tEfNS_4arch4Sm80ELb0ELb0ELb1ELb0ELb1ELb0ELb0ELb0ELi2ELi4ELi4ELi4ELb0EEENS1_24CollectiveEpilogueBwdGQAISA_fSD_Li256ELb0ELb1EEENS1_19SingleTileSchedulerILb0ELb0ELb0ELi128EEEEEEEEEvNT_6ParamsE$_ZN4cute3eso3ESOILb1ELb0EJNS_6LayoutINS_5tupleIJNS3_IJNS_1CILi1EEENS3_IJNS4_ILi4EEENS4_ILi2EEEEEEEEES7_S6_EEENS3_IJNS3_IJNS4_ILi0EEENS3_IJS5_NS4_ILi8EEEEEEEEES6_NS4_ILi16EEEEEEEENS_10ViewEngineIPN7cutlass10bfloat16_tEEEEEC2ERKSH_RKSM_)
        /*18278*/ 	.word	0x00000000


	//----- nvinfo : EIATTR_FRAME_SIZE
	.align		4
.L_16500:
        /*1827c*/ 	.byte	0x04, 0x11
        /*1827e*/ 	.short	(.L_16502 - .L_16501)
	.align		4
.L_16501:
        /*18280*/ 	.word	index@($_ZN7cutlass13device_kernelIN5flash19enable_sm80_to_sm89INS1_16FlashAttnBwdSm80INS1_25CollectiveMainloopBwdSm80ILi2ELi2EN4cute5tupleIJNS5_1CILi128EEES8_NS7_ILi64EEEEEENS_10bfloat16_tEfNS_4arch4Sm80ELb0ELb0ELb1ELb0ELb1ELb0ELb0ELb0ELi2ELi4ELi4ELi4ELb0EEENS1_24CollectiveEpilogueBwdGQAISA_fSD_Li256ELb0ELb1EEENS1_19SingleTileSchedulerILb0ELb0ELb0ELi128EEEEEEEEEvNT_6ParamsE$_ZN4cute3eso3ESOILb1ELb0EJNS_6LayoutINS_5tupleIJNS3_IJNS_1CILi1EEENS3_IJNS4_ILi2EEES6_EEEEEES6_NS4_ILi4EEEEEENS3_IJNS3_IJNS4_ILi0EEENS3_IJS5_S9_EEEEEES6_NS4_ILi8EEEEEEEENS_10ViewEngineIPjEEEEC2ERKSG_RKSJ_)
        /*18284*/ 	.word	0x00000000


	//----- nvinfo : EIATTR_FRAME_SIZE
	.align		4
.L_16502:
        /*18288*/ 	.byte	0x04, 0x11
        /*1828a*/ 	.short	(.L_16504 - .L_16503)
	.align		4
.L_16503:
        /*1828c*/ 	.word	index@($_ZN7cutlass13device_kernelIN5flash19enable_sm80_to_sm89INS1_16FlashAttnBwdSm80INS1_25CollectiveMainloopBwdSm80ILi2ELi2EN4cute5tupleIJNS5_1CILi128EEES8_NS7_ILi64EEEEEENS_10bfloat16_tEfNS_4arch4Sm80ELb0ELb0ELb1ELb0ELb1ELb0ELb0ELb0ELi2ELi4ELi4ELi4ELb0EEENS1_24CollectiveEpilogueBwdGQAISA_fSD_Li256ELb0ELb1EEENS1_19SingleTileSchedulerILb0ELb0ELb0ELi128EEEEEEEEEvNT_6ParamsE$_ZN4cute3eso3ESOILb1ELb0EJNS_6LayoutINS_5tupleIJNS3_IJNS3_IJNS_1CILi8EEENS4_ILi1EEEEEES6_EEENS3_IJNS3_IJS6_S6_EEENS4_ILi4EEEEEEEEENS3_IJNS3_IJNS3_IJS6_NS4_ILi0EEEEEESD_EEENS3_IJNS3_IJSD_SD_EEES5_EEEEEEEENS_10ViewEngineIPN7cutlass10bfloat16_tEEEEEC2ERKSJ_RKSO_)
        /*18290*/ 	.word	0x00000000


	//----- nvinfo : EIATTR_FRAME_SIZE
	.align		4
.L_16504:
        /*18294*/ 	.byte	0x04, 0x11
        /*18296*/ 	.short	(.L_16506 - .L_16505)
	.align		4
.L_16505:
        /*18298*/ 	.word	index@($_ZN7cutlass13device_kernelIN5flash19enable_sm80_to_sm89INS1_16FlashAttnBwdSm80INS1_25CollectiveMainloopBwdSm80ILi2ELi2EN4cute5tupleIJNS5_1CILi128EEES8_NS7_ILi64EEEEEENS_10bfloat16_tEfNS_4arch4Sm80ELb0ELb0ELb1ELb0ELb1ELb0ELb0ELb0ELi2ELi4ELi4ELi4ELb0EEENS1_24CollectiveEpilogueBwdGQAISA_fSD_Li256ELb0ELb1EEENS1_19SingleTileSchedulerILb0ELb0ELb0ELi128EEEEEEEEEvNT_6ParamsE$_ZN4cute3eso3ESOILb1ELb0EJNS_6LayoutINS_5tupleIJNS3_IJNS3_IJNS_1CILi8EEENS4_ILi1EEEEEES6_EEENS3_IJNS3_IJS6_S6_EEENS4_ILi4EEEEEEEEENS3_IJNS3_IJNS3_IJS6_NS4_ILi0EEEEEESD_EEENS3_IJNS3_IJSD_SD_EEENS4_ILi2048EEEEEEEEEEENS_10ViewEngineINS_8smem_ptrIPN7cutlass10bfloat16_tEEEEEEEC2ERKSK_RKSR_)
        /*1829c*/ 	.word	0x00000000


	//----- nvinfo : EIATTR_FRAME_SIZE
	.align		4
.L_16506:
        /*182a0*/ 	.byte	0x04, 0x11
        /*182a2*/ 	.short	(.L_16508 - .L_16507)
	.align		4
.L_16507:
        /*182a4*/ 	.word	index@($_ZN7cutlass13device_kernelIN5flash19enable_sm80_to_sm89INS1_16FlashAttnBwdSm80INS1_25CollectiveMainloopBwdSm80ILi2ELi2EN4cute5tupleIJNS5_1CILi128EEES8_NS7_ILi64EEEEEENS_10bfloat16_tEfNS_4arch4Sm80ELb0ELb0ELb1ELb0ELb1ELb0ELb0ELb0ELi2ELi4ELi4ELi4ELb0EEENS1_24CollectiveEpilogueBwdGQAISA_fSD_Li256ELb0ELb1EEENS1_19SingleTileSchedulerILb0ELb0ELb0ELi128EEEEEEEEEvNT_6ParamsE$_ZN4cute3eso3ESOILb1ELb0EJNS_6LayoutINS_5tupleIJNS3_IJNS3_IJNS_1CILi8EEENS4_ILi1EEEEEES6_EEENS3_IJNS3_IJS6_S6_EEENS4_ILi2EEEEEEEEENS3_IJNS3_IJNS3_IJS6_NS4_ILi0EEEEEESD_EEENS3_IJNS3_IJSD_SD_EEES5_EEEEEEEENS_10ViewEngineIPN7cutlass10bfloat16_tEEEEEC2ERKSJ_RKSO_)
        /*182a8*/ 	.word	0x00000000


	//----- nvinfo : EIATTR_FRAME_SIZE
	.align		4
.L_16508:
        /*182ac*/ 	.byte	0x04, 0x11
        /*182ae*/ 	.short	(.L_16510 - .L_16509)
	.align		4
.L_16509:
        /*182b0*/ 	.word	index@($_ZN7cutlass13device_kernelIN5flash19enable_sm80_to_sm89INS1_16FlashAttnBwdSm80INS1_25CollectiveMainloopBwdSm80ILi2ELi2EN4cute5tupleIJNS5_1CILi128EEES8_NS7_ILi64EEEEEENS_10bfloat16_tEfNS_4arch4Sm80ELb0ELb0ELb1ELb0ELb1ELb0ELb0ELb0ELi2ELi4ELi4ELi4ELb0EEENS1_24CollectiveEpilogueBwdGQAISA_fSD_Li256ELb0ELb1EEENS1_19SingleTileSchedulerILb0ELb0ELb0ELi128EEEEEEEEEvNT_6ParamsE$_ZN4cute3eso3ESOILb1ELb0EJNS_6LayoutINS_5tupleIJNS3_IJNS3_IJNS_1CILi8EEENS4_ILi1EEEEEES6_EEENS3_IJNS3_IJS6_S6_EEENS4_ILi2EEEEEEEEENS3_IJNS3_IJNS3_IJS6_NS4_ILi0EEEEEESD_EEENS3_IJNS3_IJSD_SD_EEENS4_ILi8192EEEEEEEEEEENS_10ViewEngineINS_8smem_ptrIPN7cutlass10bfloat16_tEEEEEEEC2ERKSK_RKSR_)
        /*182b4*/ 	.word	0x00000000


	//----- nvinfo : EIATTR_FRAME_SIZE
	.align		4
.L_16510:
        /*182b8*/ 	.byte	0x04, 0x11
        /*182ba*/ 	.short	(.L_16512 - .L_16511)
	.align		4
.L_16511:
        /*182bc*/ 	.word	index@($_ZN7cutlass13device_kernelIN5flash19enable_sm80_to_sm89INS1_16FlashAttnBwdSm80INS1_25CollectiveMainloopBwdSm80ILi2ELi2EN4cute5tupleIJNS5_1CILi128EEES8_NS7_ILi64EEEEEENS_10bfloat16_tEfNS_4arch4Sm80ELb0ELb0ELb1ELb0ELb1ELb0ELb0ELb0ELi2ELi4ELi4ELi4ELb0EEENS1_24CollectiveEpilogueBwdGQAISA_fSD_Li256ELb0ELb1EEENS1_19SingleTileSchedulerILb0ELb0ELb0ELi128EEEEEEEEEvNT_6ParamsE$_ZN4cute3eso3ESOILb1ELb0EJNS_6LayoutINS_5tupleIJNS3_IJNS3_IJNS_1CILi8EEENS4_ILi1EEEEEES6_EEENS3_IJNS3_IJS6_S6_EEENS4_ILi2EEEEEEEEENS3_IJNS3_IJNS3_IJS6_NS4_ILi0EEEEEESD_EEENS3_IJNS3_IJSD_SD_EEENS4_ILi64EEEEEEEEEEENS_10ViewEngineIPN7cutlass10bfloat16_tEEEEEC2ERKSK_RKSP_)
        /*182c0*/ 	.word	0x00000000


	//----- nvinfo : EIATTR_FRAME_SIZE
	.align		4
.L_16512:
        /*182c4*/ 	.byte	0x04, 0x11
        /*182c6*/ 	.short	(.L_16514 - .L_16513)
	.align		4
.L_16513:
        /*182c8*/ 	.word	index@($_ZN7cutlass13device_kernelIN5flash19enable_sm80_to_sm89INS1_16FlashAttnBwdSm80INS1_25CollectiveMainloopBwdSm80ILi2ELi2EN4cute5tupleIJNS5_1CILi128EEES8_NS7_ILi64EEEEEENS_10bfloat16_tEfNS_4arch4Sm80ELb0ELb0ELb1ELb0ELb1ELb0ELb0ELb0ELi2ELi4ELi4ELi4ELb0EEENS1_24CollectiveEpilogueBwdGQAISA_fSD_Li256ELb0ELb1EEENS1_19SingleTileSchedulerILb0ELb0ELb0ELi128EEEEEEEEEvNT_6ParamsE$_ZN4cute3eso3ESOILb1ELb0EJNS_6LayoutINS_5tupleIJNS3_IJNS3_IJNS_1CILi8EEENS4_ILi1EEEEEES6_EEENS3_IJNS3_IJS6_S6_EEENS4_ILi2EEEEEEEEENS3_IJNS3_IJNS3_IJS6_NS4_ILi0EEEEEESD_EEENS3_IJNS3_IJSD_SD_EEENS4_ILi4096EEEEEEEEEEENS_10ViewEngineINS_8smem_ptrIPN7cutlass10bfloat16_tEEEEEEEC2ERKSK_RKSR_)
        /*182cc*/ 	.word	0x00000000


	//----- nvinfo : EIATTR_FRAME_SIZE
	.align		4
.L_16514:
        /*182d0*/ 	.byte	0x04, 0x11
        /*182d2*/ 	.short	(.L_16516 - .L_16515)
	.align		4
.L_16515:
        /*182d4*/ 	.word	index@($_ZN7cutlass13device_kernelIN5flash19enable_sm80_to_sm89INS1_16FlashAttnBwdSm80INS1_25CollectiveMainloopBwdSm80ILi2ELi2EN4cute5tupleIJNS5_1CILi128EEES8_NS7_ILi64EEEEEENS_10bfloat16_tEfNS_4arch4Sm80ELb0ELb0ELb1ELb0ELb1ELb0ELb0ELb0ELi2ELi4ELi4ELi4ELb0EEENS1_24CollectiveEpilogueBwdGQAISA_fSD_Li256ELb0ELb1EEENS1_19SingleTileSchedulerILb0ELb0ELb0ELi128EEEEEEEEEvNT_6ParamsE$_ZN4cute3eso3ESOILb1ELb0EJNS_6LayoutINS_5tupleIJNS3_IJNS3_IJNS_1CILi4EEENS4_ILi8EEEEEENS3_IJS5_NS4_ILi2EEEEEEEEENS3_IJNS3_IJS8_S8_EEENS3_IJS8_S6_EEEEEEEEENS3_IJNS3_IJNS3_IJNS_11ScaledBasisIS8_JLi1EEEENSF_INS4_ILi1EEEJLi0EEEEEEENS3_IJNSF_INS4_ILi16EEEJLi0EEEENSF_IS6_JLi1EEEEEEEEEENS3_IJNS3_IJNSF_ISH_JLi1EEEENSF_IS6_JLi0EEEEEEENS3_IJNSF_INS4_ILi64EEEJLi0EEEENSF_ISK_JLi1EEEEEEEEEEEEEEENS_10ViewEngineINS_23ArithmeticTupleIteratorINS_15ArithmeticTupleIJNS4_ILi0EEES12_EEEEEEEEEC2ERKSY_RKS15_)
        /*182d8*/ 	.word	0x00000000


	//----- nvinfo : EIATTR_FRAME_SIZE
	.align		4
.L_16516:
        /*182dc*/ 	.byte	0x04, 0x11
        /*182de*/ 	.short	(.L_16518 - .L_16517)
	.align		4
.L_16517:
        /*182e0*/ 	.word	index@($_ZN7cutlass13device_kernelIN5flash19enable_sm80_to_sm89INS1_16FlashAttnBwdSm80INS1_25CollectiveMainloopBwdSm80ILi2ELi2EN4cute5tupleIJNS5_1CILi128EEES8_NS7_ILi64EEEEEENS_10bfloat16_tEfNS_4arch4Sm80ELb0ELb0ELb1ELb0ELb1ELb0ELb0ELb0ELi2ELi4ELi4ELi4ELb0EEENS1_24CollectiveEpilogueBwdGQAISA_fSD_Li256ELb0ELb1EEENS1_19SingleTileSchedulerILb0ELb0ELb0ELi128EEEEEEEEEvNT_6ParamsE$_ZN4cute3eso3ESOILb1ELb0EJNS_6LayoutINS_5tupleIJNS3_IJNS3_IJNS_1CILi4EEENS4_ILi2EEEEEENS4_ILi1EEEEEES6_NS4_ILi8EEEEEENS3_IJNS3_IJNS3_IJS8_NS4_ILi32EEEEEENS4_ILi0EEEEEENS4_ILi64EEES5_EEEEENS_10ViewEngineIPN7cutlass10bfloat16_tEEEEEC2ERKSI_RKSN_)
        /*182e4*/ 	.word	0x00000000


	//----- nvinfo : EIATTR_FRAME_SIZE
	.align		4
.L_16518:
        /*182e8*/ 	.byte	0x04, 0x11
        /*182ea*/ 	.short	(.L_16520 - .L_16519)
	.align		4
.L_16519:
        /*182ec*/ 	.word	index@($_ZN7cutlass13device_kernelIN5flash19enable_sm80_to_sm89INS1_16FlashAttnBwdSm80INS1_25CollectiveMainloopBwdSm80ILi2ELi2EN4cute5tupleIJNS5_1CILi128EEES8_NS7_ILi64EEEEEENS_10bfloat16_tEfNS_4arch4Sm80ELb0ELb0ELb1ELb0ELb1ELb0ELb0ELb0ELi2ELi4ELi4ELi4ELb0EEENS1_24CollectiveEpilogueBwdGQAISA_fSD_Li256ELb0ELb1EEENS1_19SingleTileSchedulerILb0ELb0ELb0ELi128EEEEEEEEEvNT_6ParamsE$_ZN4cute3eso3ESOILb1ELb0EJNS_6LayoutINS_5tupleIJNS3_IJNS3_IJNS_1CILi4EEENS4_ILi2EEEEEENS4_ILi1EEEEEES6_EEENS3_IJNS3_IJNS3_IJS8_NS4_ILi32EEEEEENS4_ILi0EEEEEENS4_ILi64EEEEEEEEiEEC2ERKSH_RKi)
        /*182f0*/ 	.word	0x00000000


	//----- nvinfo : EIATTR_FRAME_SIZE
	.align		4
.L_16520:
        /*182f4*/ 	.byte	0x04, 0x11
        /*182f6*/ 	.short	(.L_16522 - .L_16521)
	.align		4
.L_16521:
        /*182f8*/ 	.word	index@($_ZN7cutlass13device_kernelIN5flash19enable_sm80_to_sm89INS1_16FlashAttnBwdSm80INS1_25CollectiveMainloopBwdSm80ILi2ELi2EN4cute5tupleIJNS5_1CILi128EEES8_NS7_ILi64EEEEEENS_10bfloat16_tEfNS_4arch4Sm80ELb0ELb0ELb1ELb0ELb1ELb0ELb0ELb0ELi2ELi4ELi4ELi4ELb0EEENS1_24CollectiveEpilogueBwdGQAISA_fSD_Li256ELb0ELb1EEENS1_19SingleTileSchedulerILb0ELb0ELb0ELi128EEEEEEEEEvNT_6ParamsE$_ZN4cute3eso3ESOILb1ELb0EJNS_6LayoutINS_5tupleIJNS3_IJNS3_IJNS_1CILi4EEENS4_ILi2EEEEEENS4_ILi1EEEEEES6_EEENS3_IJNS3_IJNS3_IJS8_NS4_ILi32EEEEEENS4_ILi0EEEEEENS4_ILi64EEEEEEEENS_10ViewEngineIPN7cutlass10bfloat16_tEEEEEC2ERKSH_RKSM_)
        /*182fc*/ 	.word	0x00000000


	//----- nvinfo : EIATTR_FRAME_SIZE
	.align		4
.L_16522:
        /*18300*/ 	.byte	0x04, 0x11
        /*18302*/ 	.short	(.L_16524 - .L_16523)
	.align		4
.L_16523:
        /*18304*/ 	.word	index@($_ZN7cutlass13device_kernelIN5flash19enable_sm80_to_sm89INS1_16FlashAttnBwdSm80INS1_25CollectiveMainloopBwdSm80ILi2ELi2EN4cute5tupleIJNS5_1CILi128EEES8_NS7_ILi64EEEEEENS_10bfloat16_tEfNS_4arch4Sm80ELb0ELb0ELb1ELb0ELb1ELb0ELb0ELb0ELi2ELi4ELi4ELi4ELb0EEENS1_24CollectiveEpilogueBwdGQAISA_fSD_Li256ELb0ELb1EEENS1_19SingleTileSchedulerILb0ELb0ELb0ELi128EEEEEEEEEvNT_6ParamsE$_ZN4cute3eso3ESOILb1ELb0EJNS_6LayoutINS_5tupleIJNS3_IJNS3_IJNS_1CILi4EEENS4_ILi2EEEEEENS4_ILi1EEEEEENS3_IJS6_EEEEEENS3_IJNS3_IJNS3_IJS8_NS4_ILi32EEEEEENS4_ILi0EEEEEENS3_IJNS4_ILi64EEEEEEEEEEENS_10ViewEngineIPN7cutlass10bfloat16_tEEEEEC2ERKSJ_RKSO_)
        /*18308*/ 	.word	0x00000000


	//----- nvinfo : EIATTR_FRAME_SIZE
	.align		4
.L_16524:
        /*1830c*/ 	.byte	0x04, 0x11
        /*1830e*/ 	.short	(.L_16526 - .L_16525)
	.align		4
.L_16525:
        /*18310*/ 	.word	index@($_ZN7cutlass13device_kernelIN5flash19enable_sm80_to_sm89INS1_16FlashAttnBwdSm80INS1_25CollectiveMainloopBwdSm80ILi2ELi2EN4cute5tupleIJNS5_1CILi128EEES8_NS7_ILi64EEEEEENS_10bfloat16_tEfNS_4arch4Sm80ELb0ELb0ELb1ELb0ELb1ELb0ELb0ELb0ELi2ELi4ELi4ELi4ELb0EEENS1_24CollectiveEpilogueBwdGQAISA_fSD_Li256ELb0ELb1EEENS1_19SingleTileSchedulerILb0ELb0ELb0ELi128EEEEEEEEEvNT_6ParamsE$_ZN4cute3eso3ESOILb1ELb0EJNS_6LayoutINS_5tupleIJNS3_IJNS3_IJNS_1CILi4EEENS4_ILi2EEEEEENS4_ILi1EEEEEEEEENS3_IJNS3_IJNS3_IJS8_NS4_ILi32EEEEEENS4_ILi0EEEEEEEEEEEiEEC2ERKSG_RKi)
        /*18314*/ 	.word	0x00000000


	//----- nvinfo : EIATTR_FRAME_SIZE
	.align		4
.L_16526:
        /*18318*/ 	.byte	0x04, 0x11
        /*1831a*/ 	.short	(.L_16528 - .L_16527)
	.align		4
.L_16527:
        /*1831c*/ 	.word	index@($_ZN7cutlass13device_kernelIN5flash19enable_sm80_to_sm89INS1_16FlashAttnBwdSm80INS1_25CollectiveMainloopBwdSm80ILi2ELi2EN4cute5tupleIJNS5_1CILi128EEES8_NS7_ILi64EEEEEENS_10bfloat16_tEfNS_4arch4Sm80ELb0ELb0ELb1ELb0ELb1ELb0ELb0ELb0ELi2ELi4ELi4ELi4ELb0EEENS1_24CollectiveEpilogueBwdGQAISA_fSD_Li256ELb0ELb1EEENS1_19SingleTileSchedulerILb0ELb0ELb0ELi128EEEEEEEEEvNT_6ParamsE$_ZN4cute3eso3ESOILb1ELb0EJNS_6LayoutINS_5tupleIJNS3_IJNS3_IJNS_1CILi4EEENS4_ILi2EEEEEENS4_ILi1EEEEEEEEENS3_IJNS3_IJNS3_IJS8_NS4_ILi32EEEEEENS4_ILi0EEEEEEEEEEENS_10ViewEngineIPN7cutlass10bfloat16_tEEEEEC2ERKSG_RKSL_)
        /*18320*/ 	.word	0x00000000


	//----- nvinfo : EIATTR_FRAME_SIZE
	.align		4
.L_16528:
        /*18324*/ 	.byte	0x04, 0x11
        /*18326*/ 	.short	(.L_16530 - .L_16529)
	.align		4
.L_16529:
        /*18328*/ 	.word	index@($_ZN7cutlass13device_kernelIN5flash19enable_sm80_to_sm89INS1_16FlashAttnBwdSm80INS1_25CollectiveMainloopBwdSm80ILi2ELi2EN4cute5tupleIJNS5_1CILi128EEES8_NS7_ILi64EEEEEENS_10bfloat16_tEfNS_4arch4Sm80ELb0ELb0ELb1ELb0ELb1ELb0ELb0ELb0ELi2ELi4ELi4ELi4ELb0EEENS1_24CollectiveEpilogueBwdGQAISA_fSD_Li256ELb0ELb1EEENS1_19SingleTileSchedulerILb0ELb0ELb0ELi128EEEEEEEEEvNT_6ParamsE$_ZN4cute3eso3ESOILb1ELb0EJNS_6LayoutINS_5tupleIJNS3_IJNS3_IJNS_1CILi2EEES5_EEENS4_ILi1EEEEEEEEENS3_IJNS3_IJNS3_IJS7_NS4_ILi16EEEEEENS4_ILi0EEEEEEEEEEENS_10ViewEngineIPjEEEEC2ERKSF_RKSI_)
        /*1832c*/ 	.word	0x00000000


	//----- nvinfo : EIATTR_FRAME_SIZE
	.align		4
.L_16530:
        /*18330*/ 	.byte	0x04, 0x11
        /*18332*/ 	.short	(.L_16532 - .L_16531)
	.align		4
.L_16531:
        /*18334*/ 	.word	index@($_ZN7cutlass13device_kernelIN5flash19enable_sm80_to_sm89INS1_16FlashAttnBwdSm80INS1_25CollectiveMainloopBwdSm80ILi2ELi2EN4cute5tupleIJNS5_1CILi128EEES8_NS7_ILi64EEEEEENS_10bfloat16_tEfNS_4arch4Sm80ELb0ELb0ELb1ELb0ELb1ELb0ELb0ELb0ELi2ELi4ELi4ELi4ELb0EEENS1_24CollectiveEpilogueBwdGQAISA_fSD_Li256ELb0ELb1EEENS1_19SingleTileSchedulerILb0ELb0ELb0ELi128EEEEEEEEEvNT_6ParamsE$_ZN4cute3eso3ESOILb1ELb0EJNS_6LayoutINS_5tupleIJNS3_IJNS3_IJNS3_IJNS_1CILi4EEENS4_ILi2EEEEEENS4_ILi1EEEEEES8_EEENS3_IJNS3_IJNS3_IJS8_S8_EEES8_EEES6_EEEEEENS3_IJNS3_IJNS3_IJNS3_IJS8_NS4_ILi32EEEEEENS4_ILi0EEEEEESH_EEENS3_IJNS3_IJNS3_IJSH_SH_EEESH_EEENS4_ILi64EEEEEEEEEEENS_10ViewEngineIPN7cutlass10bfloat16_tEEEEEC2ERKSP_RKSU_)
        /*18338*/ 	.word	0x00000000


	//----- nvinfo : EIATTR_FRAME_SIZE
	.align		4
.L_16532:
        /*1833c*/ 	.byte	0x04, 0x11
        /*1833e*/ 	.short	(.L_16534 - .L_16533)
	.align		4
.L_16533:
        /*18340*/ 	.word	index@($_ZN7cutlass13device_kernelIN5flash19enable_sm80_to_sm89INS1_16FlashAttnBwdSm80INS1_25CollectiveMainloopBwdSm80ILi2ELi2EN4cute5tupleIJNS5_1CILi128EEES8_NS7_ILi64EEEEEENS_10bfloat16_tEfNS_4arch4Sm80ELb0ELb0ELb1ELb0ELb1ELb0ELb0ELb0ELi2ELi4ELi4ELi4ELb0EEENS1_24CollectiveEpilogueBwdGQAISA_fSD_Li256ELb0ELb1EEENS1_19SingleTileSchedulerILb0ELb0ELb0ELi128EEEEEEEEEvNT_6ParamsE$_ZN4cute3eso3ESOILb1ELb0EJNS_5tupleIJNS_1CILi8EEENS3_ILi2EEES5_S5_S4_S5_EEENS2_IJNS3_ILi1EEEiiiNS3_ILi72EEENS3_ILi512EEEEEEEEC2ERKS6_RKSA_)
        /*18344*/ 	.word	0x00000000


	//----- nvinfo : EIATTR_FRAME_SIZE
	.align		4
.L_16534:
        /*18348*/ 	.byte	0x04, 0x11
        /*1834a*/ 	.short	(.L_16536 - .L_16535)
	.align		4
.L_16535:
        /*1834c*/ 	.word	index@($_ZN7cutlass13device_kernelIN5flash19enable_sm80_to_sm89INS1_16FlashAttnBwdSm80INS1_25CollectiveMainloopBwdSm80ILi2ELi2EN4cute5tupleIJNS5_1CILi128EEES8_NS7_ILi64EEEEEENS_10bfloat16_tEfNS_4arch4Sm80ELb0ELb0ELb1ELb0ELb1ELb0ELb0ELb0ELi2ELi4ELi4ELi4ELb0EEENS1_24CollectiveEpilogueBwdGQAISA_fSD_Li256ELb0ELb1EEENS1_19SingleTileSchedulerILb0ELb0ELb0ELi128EEEEEEEEEvNT_6ParamsE$_ZN4cute3eso3ESOILb1ELb0EJNS_5tupleIJNS_1CILi8EEENS2_IJNS3_ILi2EEES5_S5_EEENS3_ILi1EEES6_S7_EEENS2_IJS7_NS2_IJiiiEEENS3_ILi64EEENS2_IJNS3_ILi72EEENS3_ILi144EEENS3_ILi288EEEEEENS3_ILi512EEEEEEEEC2ERKS8_RKSG_)
        /*18350*/ 	.word	0x00000000


	//----- nvinfo : EIATTR_FRAME_SIZE
	.align		4
.L_16536:
        /*18354*/ 	.byte	0x04, 0x11
        /*18356*/ 	.short	(.L_16538 - .L_16537)
	.align		4
.L_16537:
        /*18358*/ 	.word	index@($_ZN7cutlass13device_kernelIN5flash19enable_sm80_to_sm89INS1_16FlashAttnBwdSm80INS1_25CollectiveMainloopBwdSm80ILi2ELi2EN4cute5tupleIJNS5_1CILi128EEES8_NS7_ILi64EEEEEENS_10bfloat16_tEfNS_4arch4Sm80ELb0ELb0ELb1ELb0ELb1ELb0ELb0ELb0ELi2ELi4ELi4ELi4ELb0EEENS1_24CollectiveEpilogueBwdGQAISA_fSD_Li256ELb0ELb1EEENS1_19SingleTileSchedulerILb0ELb0ELb0ELi128EEEEEEEEEvNT_6ParamsE$_ZN4cute3eso3ESOILb1ELb0EJNS_5tupleIJNS_1CILi8EEENS2_IJNS3_ILi2EEES5_S5_EEENS3_ILi1EEES6_S7_EEENS2_IJS7_NS2_IJS4_iiEEENS3_ILi64EEENS2_IJiNS3_ILi144EEENS3_ILi288EEEEEENS3_ILi512EEEEEEEEC2ERKS8_RKSF_)
        /*1835c*/ 	.word	0x00000000


	//----- nvinfo : EIATTR_FRAME_SIZE
	.align		4
.L_16538:
        /*18360*/ 	.byte	0x04, 0x11
        /*18362*/ 	.short	(.L_16540 - .L_16539)
	.align		4
.L_16539:
        /*18364*/ 	.word	index@($_ZN7cutlass13device_kernelIN5flash19enable_sm80_to_sm89INS1_16FlashAttnBwdSm80INS1_25CollectiveMainloopBwdSm80ILi2ELi2EN4cute5tupleIJNS5_1CILi128EEES8_NS7_ILi64EEEEEENS_10bfloat16_tEfNS_4arch4Sm80ELb0ELb0ELb1ELb0ELb1ELb0ELb0ELb0ELi2ELi4ELi4ELi4ELb0EEENS1_24CollectiveEpilogueBwdGQAISA_fSD_Li256ELb0ELb1EEENS1_19SingleTileSchedulerILb0ELb0ELb0ELi128EEEEEEEEEvNT_6ParamsE$_ZN4cute3eso3ESOILb1ELb0EJNS_5tupleIJNS_1CILi2EEES4_S4_EEENS2_IJNS3_ILi1EEENS3_ILi512EEEiEEEEEC2ERKS5_RKS8_)
        /*18368*/ 	.word	0x00000000


	//----- nvinfo : EIATTR_FRAME_SIZE
	.align		4
.L_16540:
        /*1836c*/ 	.byte	0x04, 0x11
        /*1836e*/ 	.short	(.L_16542 - .L_16541)
	.align		4
.L_16541:
        /*18370*/ 	.word	index@($_ZN7cutlass13device_kernelIN5flash19enable_sm80_to_sm89INS1_16FlashAttnBwdSm80INS1_25CollectiveMainloopBwdSm80ILi2ELi2EN4cute5tupleIJNS5_1CILi128EEES8_NS7_ILi64EEEEEENS_10bfloat16_tEfNS_4arch4Sm80ELb0ELb0ELb1ELb0ELb1ELb0ELb0ELb0ELi2ELi4ELi4ELi4ELb0EEENS1_24CollectiveEpilogueBwdGQAISA_fSD_Li256ELb0ELb1EEENS1_19SingleTileSchedulerILb0ELb0ELb0ELi128EEEEEEEEEvNT_6ParamsE$_ZN4cute3eso3ESOILb1ELb0EJNS_5tupleIJNS_1CILi2EEES4_EEENS2_IJiiEEENS3_ILi1EEES7_EEC2ERKS5_RKS6_RKS7_SE_)
        /*18374*/ 	.word	0x00000000


	//----- nvinfo : EIATTR_FRAME_SIZE
	.align		4
.L_16542:
        /*18378*/ 	.byte	0x04, 0x11
        /*1837a*/ 	.short	(.L_16544 - .L_16543)
	.align		4
.L_16543:
        /*1837c*/ 	.word	index@($_ZN7cutlass13device_kernelIN5flash19enable_sm80_to_sm89INS1_16FlashAttnBwdSm80INS1_25CollectiveMainloopBwdSm80ILi2ELi2EN4cute5tupleIJNS5_1CILi128EEES8_NS7_ILi64EEEEEENS_10bfloat16_tEfNS_4arch4Sm80ELb0ELb0ELb1ELb0ELb1ELb0ELb0ELb0ELi2ELi4ELi4ELi4ELb0EEENS1_24CollectiveEpilogueBwdGQAISA_fSD_Li256ELb0ELb1EEENS1_19SingleTileSchedulerILb0ELb0ELb0ELi128EEEEEEEEEvNT_6ParamsE$_ZN4cute3eso3ESOILb1ELb0EJNS_5tupleIJNS_1CILi2EEES4_EEENS2_IJiiEEEEEC2ERKS5_RKS6_)
        /*18380*/ 	.word	0x00000000


	//----- nvinfo : EIATTR_FRAME_SIZE
	.align		4
.L_16544:
        /*18384*/ 	.byte	0x04, 0x11
        /*18386*/ 	.short	(.L_16546 - .L_16545)
	.align		4
.L_16545:
        /*18388*/ 	.word	index@($_ZN7cutlass13device_kernelIN5flash19enable_sm80_to_sm89INS1_16FlashAttnBwdSm80INS1_25CollectiveMainloopBwdSm80ILi2ELi2EN4cute5tupleIJNS5_1CILi128EEES8_NS7_ILi64EEEEEENS_10bfloat16_tEfNS_4arch4Sm80ELb0ELb0ELb1ELb0ELb1ELb0ELb0ELb0ELi2ELi4ELi4ELi4ELb0EEENS1_24CollectiveEpilogueBwdGQAISA_fSD_Li256ELb0ELb1EEENS1_19SingleTileSchedulerILb0ELb0ELb0ELi128EEEEEEEEEvNT_6ParamsE$_ZN4cute3eso3ESOILb1ELb0EJNS_5tupleIJNS_1CILi2EEES4_EEENS2_IJiNS3_ILi512EEEEEEEEC2ERKS5_RKS7_)
        /*1838c*/ 	.word	0x00000000


	//----- nvinfo : EIATTR_FRAME_SIZE
	.align		4
.L_16546:
        /*18390*/ 	.byte	0x04, 0x11
        /*18392*/ 	.short	(.L_16548 - .L_16547)
	.align		4
.L_16547:
        /*18394*/ 	.word	index@($_ZN7cutlass13device_kernelIN5flash19enable_sm80_to_sm89INS1_16FlashAttnBwdSm80INS1_25CollectiveMainloopBwdSm80ILi2ELi2EN4cute5tupleIJNS5_1CILi128EEES8_NS7_ILi64EEEEEENS_10bfloat16_tEfNS_4arch4Sm80ELb0ELb0ELb1ELb0ELb1ELb0ELb0ELb0ELi2ELi4ELi4ELi4ELb0EEENS1_24CollectiveEpilogueBwdGQAISA_fSD_Li256ELb0ELb1EEENS1_19SingleTileSchedulerILb0ELb0ELb0ELi128EEEEEEEEEvNT_6ParamsE$_ZN4cute3eso3ESOILb1ELb0EJNS_5tupleIJNS_1CILi2EEES4_EEENS2_IJiNS3_ILi4096EEEEEEEEC2ERKS5_RKS7_)
        /*18398*/ 	.word	0x00000000


	//----- nvinfo : EIATTR_FRAME_SIZE
	.align		4
.L_16548:
        /*1839c*/ 	.byte	0x04, 0x11
        /*1839e*/ 	.short	(.L_16550 - .L_16549)
	.align		4
.L_16549:
        /*183a0*/ 	.word	index@($_ZN7cutlass13device_kernelIN5flash19enable_sm80_to_sm89INS1_16FlashAttnBwdSm80INS1_25CollectiveMainloopBwdSm80ILi2ELi2EN4cute5tupleIJNS5_1CILi128EEES8_NS7_ILi64EEEEEENS_10bfloat16_tEfNS_4arch4Sm80ELb0ELb0ELb1ELb0ELb1ELb0ELb0ELb0ELi2ELi4ELi4ELi4ELb0EEENS1_24CollectiveEpilogueBwdGQAISA_fSD_Li256ELb0ELb1EEENS1_19SingleTileSchedulerILb0ELb0ELb0ELi128EEEEEEEEEvNT_6ParamsE$_ZN4cute3eso3ESOILb1ELb0EJNS_5tupleIJNS_1CILi2EEES4_EEENS2_IJNS3_ILi1EEEiEEEEEC2ERKS5_RKS7_)
        /*183a4*/ 	.word	0x00000000


	//----- nvinfo : EIATTR_FRAME_SIZE
	.align		4
.L_16550:
        /*183a8*/ 	.byte	0x04, 0x11
        /*183aa*/ 	.short	(.L_16552 - .L_16551)
	.align		4
.L_16551:
        /*183ac*/ 	.word	index@($_ZN7cutlass13device_kernelIN5flash19enable_sm80_to_sm89INS1_16FlashAttnBwdSm80INS1_25CollectiveMainloopBwdSm80ILi2ELi2EN4cute5tupleIJNS5_1CILi128EEES8_NS7_ILi64EEEEEENS_10bfloat16_tEfNS_4arch4Sm80ELb0ELb0ELb1ELb0ELb1ELb0ELb0ELb0ELi2ELi4ELi4ELi4ELb0EEENS1_24CollectiveEpilogueBwdGQAISA_fSD_Li256ELb0ELb1EEENS1_19SingleTileSchedulerILb0ELb0ELb0ELi128EEEEEEEEEvNT_6ParamsE$_ZN4cute3eso3ESOILb1ELb0EJNS_5tupleIJNS_1CILi2EEEEEENS2_IJiEEES4_NS3_ILi1EEEEEC2ERKS5_RKS6_RKS4_RKS7_)
        /*183b0*/ 	.word	0x00000000


	//----- nvinfo : EIATTR_FRAME_SIZE
	.align		4
.L_16552:
        /*183b4*/ 	.byte	0x04, 0x11
        /*183b6*/ 	.short	(.L_16554 - .L_16553)
	.align		4
.L_16553:
        /*183b8*/ 	.word	index@($_ZN7cutlass13device_kernelIN5flash19enable_sm80_to_sm89INS1_16FlashAttnBwdSm80INS1_25CollectiveMainloopBwdSm80ILi2ELi2EN4cute5tupleIJNS5_1CILi128EEES8_NS7_ILi64EEEEEENS_10bfloat16_tEfNS_4arch4Sm80ELb0ELb0ELb1ELb0ELb1ELb0ELb0ELb0ELi2ELi4ELi4ELi4ELb0EEENS1_24CollectiveEpilogueBwdGQAISA_fSD_Li256ELb0ELb1EEENS1_19SingleTileSchedulerILb0ELb0ELb0ELi128EEEEEEEEEvNT_6ParamsE$_ZN4cute3eso3ESOILb1ELb0EJNS_5tupleIJNS_1CILi2EEEEEENS2_IJiEEENS3_ILi1EEES7_EEC2ERKS5_RKS6_RKS7_SE_)
        /*183bc*/ 	.word	0x00000000


	//----- nvinfo : EIATTR_FRAME_SIZE
	.align		4
.L_16554:
        /*183c0*/ 	.byte	0x04, 0x11
        /*183c2*/ 	.short	(.L_16556 - .L_16555)
	.align		4
.L_16555:
        /*183c4*/ 	.word	index@($_ZN7cutlass13device_kernelIN5flash19enable_sm80_to_sm89INS1_16FlashAttnBwdSm80INS1_25CollectiveMainloopBwdSm80ILi2ELi2EN4cute5tupleIJNS5_1CILi128EEES8_NS7_ILi64EEEEEENS_10bfloat16_tEfNS_4arch4Sm80ELb0ELb0ELb1ELb0ELb1ELb0ELb0ELb0ELi2ELi4ELi4ELi4ELb0EEENS1_24CollectiveEpilogueBwdGQAISA_fSD_Li256ELb0ELb1EEENS1_19SingleTileSchedulerILb0ELb0ELb0ELi128EEEEEEEEEvNT_6ParamsE$_ZN4cute3eso3ESOILb1ELb0EJNS_5tupleIJNS_1CILi2EEEEEENS2_IJiEEEEEC2ERKS5_RKS6_)
        /*183c8*/ 	.word	0x00000000


	//----- nvinfo : EIATTR_FRAME_SIZE
	.align		4
.L_16556:
        /*183cc*/ 	.byte	0x04, 0x11
        /*183ce*/ 	.short	(.L_16558 - .L_16557)
	.align		4
.L_16557:
        /*183d0*/ 	.word	index@($_ZN7cutlass13device_kernelIN5flash19enable_sm80_to_sm89INS1_16FlashAttnBwdSm80INS1_25CollectiveMainloopBwdSm80ILi2ELi2EN4cute5tupleIJNS5_1CILi128EEES8_NS7_ILi64EEEEEENS_10bfloat16_tEfNS_4arch4Sm80ELb0ELb0ELb1ELb0ELb1ELb0ELb0ELb0ELi2ELi4ELi4ELi4ELb0EEENS1_24CollectiveEpilogueBwdGQAISA_fSD_Li256ELb0ELb1EEENS1_19SingleTileSchedulerILb0ELb0ELb0ELi128EEEEEEEEEvNT_6ParamsE$_ZN4cute3eso3ESOILb1ELb0EJNS_5tupleIJNS_1CILi1EEENS3_ILi2EEES5_EEENS2_IJS4_NS3_ILi256EEEiEEEEEC2ERKS6_RKS8_)
        /*183d4*/ 	.word	0x00000000


	//----- nvinfo : EIATTR_FRAME_SIZE
	.align		4
.L_16558:
        /*183d8*/ 	.byte	0x04, 0x11
        /*183da*/ 	.short	(.L_16560 - .L_16559)
	.align		4
.L_16559:
        /*183dc*/ 	.word	index@($_ZN7cutlass13device_kernelIN5flash19enable_sm80_to_sm89INS1_16FlashAttnBwdSm80INS1_25CollectiveMainloopBwdSm80ILi2ELi2EN4cute5tupleIJNS5_1CILi128EEES8_NS7_ILi64EEEEEENS_10bfloat16_tEfNS_4arch4Sm80ELb0ELb0ELb1ELb0ELb1ELb0ELb0ELb0ELi2ELi4ELi4ELi4ELb0EEENS1_24CollectiveEpilogueBwdGQAISA_fSD_Li256ELb0ELb1EEENS1_19SingleTileSchedulerILb0ELb0ELb0ELi128EEEEEEEEEvNT_6ParamsE$_ZN4cute3eso3ESOILb1ELb0EJNS_5tupleIJNS_1CILi1EEENS3_ILi2EEEEEENS2_IJNS3_ILi0EEEiEEEEEC2ERKS6_RKS8_)
        /*183e0*/ 	.word	0x00000000


	//----- nvinfo : EIATTR_FRAME_SIZE
	.align		4
.L_16560:
        /*183e4*/ 	.byte	0x04, 0x11
        /*183e6*/ 	.short	(.L_16562 - .L_16561)
	.align		4
.L_16561:
        /*183e8*/ 	.word	index@($_ZN7cutlass13device_kernelIN5flash19enable_sm80_to_sm89INS1_16FlashAttnBwdSm80INS1_25CollectiveMainloopBwdSm80ILi2ELi2EN4cute5tupleIJNS5_1CILi128EEES8_NS7_ILi64EEEEEENS_10bfloat16_tEfNS_4arch4Sm80ELb0ELb0ELb1ELb0ELb1ELb0ELb0ELb0ELi2ELi4ELi4ELi4ELb0EEENS1_24CollectiveEpilogueBwdGQAISA_fSD_Li256ELb0ELb1EEENS1_19SingleTileSchedulerILb0ELb0ELb0ELi128EEEEEEEEEvNT_6ParamsE$_ZN4cute3eso3ESOILb1ELb0EJNS_5tupleIJNS_1CILi1EEENS3_ILi0EEEEEElS5_EEC2ERKS6_RKlRKS5_)
        /*183ec*/ 	.word	0x00000000


	//----- nvinfo : EIATTR_FRAME_SIZE
	.align		4
.L_16562:
        /*183f0*/ 	.byte	0x04, 0x11
        /*183f2*/ 	.short	(.L_16564 - .L_16563)
	.align		4
.L_16563:
        /*183f4*/ 	.word	index@($_ZN7cutlass13device_kernelIN5flash19enable_sm80_to_sm89INS1_16FlashAttnBwdSm80INS1_25CollectiveMainloopBwdSm80ILi2ELi2EN4cute5tupleIJNS5_1CILi128EEES8_NS7_ILi64EEEEEENS_10bfloat16_tEfNS_4arch4Sm80ELb0ELb0ELb1ELb0ELb1ELb0ELb0ELb0ELi2ELi4ELi4ELi4ELb0EEENS1_24CollectiveEpilogueBwdGQAISA_fSD_Li256ELb0ELb1EEENS1_19SingleTileSchedulerILb0ELb0ELb0ELi128EEEEEEEEEvNT_6ParamsE$_ZN4cute3eso3ESOILb1ELb0EJNS_5tupleIJNS_1CILi1EEENS3_ILi0EEEEEEiNS3_ILi1024EEEEEC2ERKS6_RKiRKS7_)
        /*183f8*/ 	.word	0x00000000


	//----- nvinfo : EIATTR_FRAME_SIZE
	.align		4
.L_16564:
        /*183fc*/ 	.byte	0x04, 0x11
        /*183fe*/ 	.short	(.L_16566 - .L_16565)
	.align		4
.L_16565:
        /*18400*/ 	.word	index@($_ZN7cutlass13device_kernelIN5flash19enable_sm80_to_sm89INS1_16FlashAttnBwdSm80INS1_25CollectiveMainloopBwdSm80ILi2ELi2EN4cute5tupleIJNS5_1CILi128EEES8_NS7_ILi64EEEEEENS_10bfloat16_tEfNS_4arch4Sm80ELb0ELb0ELb1ELb0ELb1ELb0ELb0ELb0ELi2ELi4ELi4ELi4ELb0EEENS1_24CollectiveEpilogueBwdGQAISA_fSD_Li256ELb0ELb1EEENS1_19SingleTileSchedulerILb0ELb0ELb0ELi128EEEEEEEEEvNT_6ParamsE$_ZN4cute3eso3ESOILb1ELb0EJNS_5tupleIJNS_1CILi1EEENS3_ILi0EEEEEEiEEC2ERKS6_RKi)
        /*18404*/ 	.word	0x00000000


	//----- nvinfo : EIATTR_FRAME_SIZE
	.align		4
.L_16566:
        /*18408*/ 	.byte	0x04, 0x11
        /*1840a*/ 	.short	(.L_16568 - .L_16567)
	.align		4
.L_16567:
        /*1840c*/ 	.word	index@($_ZN7cutlass13device_kernelIN5flash19enable_sm80_to_sm89INS1_16FlashAttnBwdSm80INS1_25CollectiveMainloopBwdSm80ILi2ELi2EN4cute5tupleIJNS5_1CILi128EEES8_NS7_ILi64EEEEEENS_10bfloat16_tEfNS_4arch4Sm80ELb0ELb0ELb1ELb0ELb1ELb0ELb0ELb0ELi2ELi4ELi4ELi4ELb0EEENS1_24CollectiveEpilogueBwdGQAISA_fSD_Li256ELb0ELb1EEENS1_19SingleTileSchedulerILb0ELb0ELb0ELi128EEEEEEEEEvNT_6ParamsE$_ZN4cute3eso3ESOILb1ELb0EJNS_5tupleIJNS_1CILi1EEENS3_ILi0EEEEEENS3_ILi4096EEENS2_IJiiEEEEEC2ERKS6_RKS7_RKS8_)
        /*18410*/ 	.word	0x00000000


	//----- nvinfo : EIATTR_FRAME_SIZE
	.align		4
.L_16568:
        /*18414*/ 	.byte	0x04, 0x11
        /*18416*/ 	.short	(.L_16570 - .L_16569)
	.align		4
.L_16569:
        /*18418*/ 	.word	index@($_ZN7cutlass13device_kernelIN5flash19enable_sm80_to_sm89INS1_16FlashAttnBwdSm80INS1_25CollectiveMainloopBwdSm80ILi2ELi2EN4cute5tupleIJNS5_1CILi128EEES8_NS7_ILi64EEEEEENS_10bfloat16_tEfNS_4arch4Sm80ELb0ELb0ELb1ELb0ELb1ELb0ELb0ELb0ELi2ELi4ELi4ELi4ELb0EEENS1_24CollectiveEpilogueBwdGQAISA_fSD_Li256ELb0ELb1EEENS1_19SingleTileSchedulerILb0ELb0ELb0ELi128EEEEEEEEEvNT_6ParamsE$_ZN4cute3eso3ESOILb1ELb0EJNS_5tupleIJNS_1CILi1EEENS3_ILi0EEEEEENS2_IJiEEEEEC2ERKS6_RKS7_)
        /*1841c*/ 	.word	0x00000000


	//----- nvinfo : EIATTR_FRAME_SIZE
	.align		4
.L_16570:
        /*18420*/ 	.byte	0x04, 0x11
        /*18422*/ 	.short	(.L_16572 - .L_16571)
	.align		4
.L_16571:
        /*18424*/ 	.word	index@($_ZN7cutlass13device_kernelIN5flash19enable_sm80_to_sm89INS1_16FlashAttnBwdSm80INS1_25CollectiveMainloopBwdSm80ILi2ELi2EN4cute5tupleIJNS5_1CILi128EEES8_NS7_ILi64EEEEEENS_10bfloat16_tEfNS_4arch4Sm80ELb0ELb0ELb1ELb0ELb1ELb0ELb0ELb0ELi2ELi4ELi4ELi4ELb0EEENS1_24CollectiveEpilogueBwdGQAISA_fSD_Li256ELb0ELb1EEENS1_19SingleTileSchedulerILb0ELb0ELb0ELi128EEEEEEEEEvNT_6ParamsE$_ZN4cute3eso3ESOILb1ELb0EJNS_5tupleIJNS_1CILi1EEENS2_IJS4_NS3_ILi2EEES5_EEEEEENS2_IJNS3_ILi0EEENS2_IJS4_NS3_ILi256EEEiEEEEEEEEC2ERKS7_RKSB_)
        /*18428*/ 	.word	0x00000000


	//----- nvinfo : EIATTR_FRAME_SIZE
	.align		4
.L_16572:
        /*1842c*/ 	.byte	0x04, 0x11
        /*1842e*/ 	.short	(.L_16574 - .L_16573)
	.align		4
.L_16573:
        /*18430*/ 	.word	index@($_ZN7cutlass13device_kernelIN5flash19enable_sm80_to_sm89INS1_16FlashAttnBwdSm80INS1_25CollectiveMainloopBwdSm80ILi2ELi2EN4cute5tupleIJNS5_1CILi128EEES8_NS7_ILi64EEEEEENS_10bfloat16_tEfNS_4arch4Sm80ELb0ELb0ELb1ELb0ELb1ELb0ELb0ELb0ELi2ELi4ELi4ELi4ELb0EEENS1_24CollectiveEpilogueBwdGQAISA_fSD_Li256ELb0ELb1EEENS1_19SingleTileSchedulerILb0ELb0ELb0ELi128EEEEEEEEEvNT_6ParamsE$_ZN4cute3eso3ESOILb1ELb0EJNS_5tupleIJNS_1CILi16EEENS3_ILi2EEES5_S5_NS3_ILi4EEES5_EEENS2_IJNS3_ILi1EEEiiiNS3_ILi144EEENS3_ILi512EEEEEEEEC2ERKS7_RKSB_)
        /*18434*/ 	.word	0x00000000


	//----- nvinfo : EIATTR_FRAME_SIZE
	.align		4
.L_16574:
        /*18438*/ 	.byte	0x04, 0x11
        /*1843a*/ 	.short	(.L_16576 - .L_16575)
	.align		4
.L_16575:
        /*1843c*/ 	.word	index@($_ZN7cutlass13device_kernelIN5flash19enable_sm80_to_sm89INS1_16FlashAttnBwdSm80INS1_25CollectiveMainloopBwdSm80ILi2ELi2EN4cute5tupleIJNS5_1CILi128EEES8_NS7_ILi64EEEEEENS_10bfloat16_tEfNS_4arch4Sm80ELb0ELb0ELb1ELb0ELb1ELb0ELb0ELb0ELi2ELi4ELi4ELi4ELb0EEENS1_24CollectiveEpilogueBwdGQAISA_fSD_Li256ELb0ELb1EEENS1_19SingleTileSchedulerILb0ELb0ELb0ELi128EEEEEEEEEvNT_6ParamsE$_ZN4cute3eso3ESOILb1ELb0EJNS_5tupleIJNS_1CILi0EEES4_EEEiEEC2ERKS5_RKi)
        /*18440*/ 	.word	0x00000000


	//----- nvinfo : EIATTR_FRAME_SIZE
	.align		4
.L_16576:
        /*18444*/ 	.byte	0x04, 0x11
        /*18446*/ 	.short	(.L_16578 - .L_16577)
	.align		4
.L_16577:
        /*18448*/ 	.word	index@($_ZN7cutlass13device_kernelIN5flash19enable_sm80_to_sm89INS1_16FlashAttnBwdSm80INS1_25CollectiveMainloopBwdSm80ILi2ELi2EN4cute5tupleIJNS5_1CILi128EEES8_NS7_ILi64EEEEEENS_10bfloat16_tEfNS_4arch4Sm80ELb0ELb0ELb1ELb0ELb1ELb0ELb0ELb0ELi2ELi4ELi4ELi4ELb0EEENS1_24CollectiveEpilogueBwdGQAISA_fSD_Li256ELb0ELb1EEENS1_19SingleTileSchedulerILb0ELb0ELb0ELi128EEEEEEEEEvNT_6ParamsE$_ZN4cute3eso3ESOILb1ELb0EJNS_5tupleIJNS2_IJNS_1CILi8EEENS3_ILi1EEEEEENS3_ILi4EEES5_EEENS2_IJNS2_IJS5_NS3_ILi0EEEEEElS9_EEEEEC2ERKS8_RKSB_)
        /*1844c*/ 	.word	0x00000000


	//----- nvinfo : EIATTR_FRAME_SIZE
	.align		4
.L_16578:
        /*18450*/ 	.byte	0x04, 0x11
        /*18452*/ 	.short	(.L_16580 - .L_16579)
	.align		4
.L_16579:
        /*18454*/ 	.word	index@($_ZN7cutlass13device_kernelIN5flash19enable_sm80_to_sm89INS1_16FlashAttnBwdSm80INS1_25CollectiveMainloopBwdSm80ILi2ELi2EN4cute5tupleIJNS5_1CILi128EEES8_NS7_ILi64EEEEEENS_10bfloat16_tEfNS_4arch4Sm80ELb0ELb0ELb1ELb0ELb1ELb0ELb0ELb0ELi2ELi4ELi4ELi4ELb0EEENS1_24CollectiveEpilogueBwdGQAISA_fSD_Li256ELb0ELb1EEENS1_19SingleTileSchedulerILb0ELb0ELb0ELi128EEEEEEEEEvNT_6ParamsE$_ZN4cute3eso3ESOILb1ELb0EJNS_5tupleIJNS2_IJNS_1CILi8EEENS3_ILi1EEEEEENS3_ILi2EEES4_EEENS2_IJNS2_IJS5_NS3_ILi0EEEEEEiNS3_ILi1024EEEEEEEEC2ERKS8_RKSC_)
        /*18458*/ 	.word	0x00000000


	//----- nvinfo : EIATTR_FRAME_SIZE
	.align		4
.L_16580:
        /*1845c*/ 	.byte	0x04, 0x11
        /*1845e*/ 	.short	(.L_16582 - .L_16581)
	.align		4
.L_16581:
        /*18460*/ 	.word	index@($_ZN7cutlass13device_kernelIN5flash19enable_sm80_to_sm89INS1_16FlashAttnBwdSm80INS1_25CollectiveMainloopBwdSm80ILi2ELi2EN4cute5tupleIJNS5_1CILi128EEES8_NS7_ILi64EEEEEENS_10bfloat16_tEfNS_4arch4Sm80ELb0ELb0ELb1ELb0ELb1ELb0ELb0ELb0ELi2ELi4ELi4ELi4ELb0EEENS1_24CollectiveEpilogueBwdGQAISA_fSD_Li256ELb0ELb1EEENS1_19SingleTileSchedulerILb0ELb0ELb0ELi128EEEEEEEEEvNT_6ParamsE$_ZN4cute3eso3ESOILb1ELb0EJNS_5tupleIJNS2_IJNS_1CILi8EEENS3_ILi1EEEEEENS3_ILi2EEENS2_IJS7_S7_EEEEEENS2_IJNS2_IJS5_NS3_ILi0EEEEEENS3_ILi4096EEENS2_IJiiEEEEEEEEC2ERKS9_RKSE_)
        /*18464*/ 	.word	0x00000000


	//----- nvinfo : EIATTR_FRAME_SIZE
	.align		4
.L_16582:
        /*18468*/ 	.byte	0x04, 0x11
        /*1846a*/ 	.short	(.L_16584 - .L_16583)
	.align		4
.L_16583:
        /*1846c*/ 	.word	index@($_ZN7cutlass13device_kernelIN5flash19enable_sm80_to_sm89INS1_16FlashAttnBwdSm80INS1_25CollectiveMainloopBwdSm80ILi2ELi2EN4cute5tupleIJNS5_1CILi128EEES8_NS7_ILi64EEEEEENS_10bfloat16_tEfNS_4arch4Sm80ELb0ELb0ELb1ELb0ELb1ELb0ELb0ELb0ELi2ELi4ELi4ELi4ELb0EEENS1_24CollectiveEpilogueBwdGQAISA_fSD_Li256ELb0ELb1EEENS1_19SingleTileSchedulerILb0ELb0ELb0ELi128EEEEEEEEEvNT_6ParamsE$_ZN4cute3eso3ESOILb1ELb0EJNS_5tupleIJNS2_IJNS_1CILi8EEENS3_ILi1EEEEEENS3_ILi2EEEEEENS2_IJNS2_IJS5_NS3_ILi0EEEEEEiEEEEEC2ERKS8_RKSB_)
        /*18470*/ 	.word	0x00000000


	//----- nvinfo : EIATTR_FRAME_SIZE
	.align		4
.L_16584:
        /*18474*/ 	.byte	0x04, 0x11
        /*18476*/ 	.short	(.L_16586 - .L_16585)
	.align		4
.L_16585:
        /*18478*/ 	.word	index@($_ZN7cutlass13device_kernelIN5flash19enable_sm80_to_sm89INS1_16FlashAttnBwdSm80INS1_25CollectiveMainloopBwdSm80ILi2ELi2EN4cute5tupleIJNS5_1CILi128EEES8_NS7_ILi64EEEEEENS_10bfloat16_tEfNS_4arch4Sm80ELb0ELb0ELb1ELb0ELb1ELb0ELb0ELb0ELi2ELi4ELi4ELi4ELb0EEENS1_24CollectiveEpilogueBwdGQAISA_fSD_Li256ELb0ELb1EEENS1_19SingleTileSchedulerILb0ELb0ELb0ELi128EEEEEEEEEvNT_6ParamsE$_ZN4cute3eso3ESOILb1ELb0EJNS_5tupleIJNS2_IJNS_1CILi8EEENS3_ILi1EEEEEENS2_IJNS3_ILi2EEEEEEEEENS2_IJNS2_IJS5_NS3_ILi0EEEEEENS2_IJiEEEEEEEEC2ERKS9_RKSD_)
        /*1847c*/ 	.word	0x00000000


	//----- nvinfo : EIATTR_FRAME_SIZE
	.align		4
.L_16586:
        /*18480*/ 	.byte	0x04, 0x11
        /*18482*/ 	.short	(.L_16588 - .L_16587)
	.align		4
.L_16587:
        /*18484*/ 	.word	index@($_ZN7cutlass13device_kernelIN5flash19enable_sm80_to_sm89INS1_16FlashAttnBwdSm80INS1_25CollectiveMainloopBwdSm80ILi2ELi2EN4cute5tupleIJNS5_1CILi128EEES8_NS7_ILi64EEEEEENS_10bfloat16_tEfNS_4arch4Sm80ELb0ELb0ELb1ELb0ELb1ELb0ELb0ELb0ELi2ELi4ELi4ELi4ELb0EEENS1_24CollectiveEpilogueBwdGQAISA_fSD_Li256ELb0ELb1EEENS1_19SingleTileSchedulerILb0ELb0ELb0ELi128EEEEEEEEEvNT_6ParamsE$_ZN4cute3eso3ESOILb1ELb0EJNS_5tupleIJNS2_IJNS_1CILi2EEES4_S4_EEES4_NS2_IJS4_S4_EEEEEENS2_IJNS2_IJNS3_ILi1EEENS3_ILi512EEEiEEENS3_ILi4096EEENS2_IJiiEEEEEEEEC2ERKS7_RKSD_)
        /*18488*/ 	.word	0x00000000


	//----- nvinfo : EIATTR_FRAME_SIZE
	.align		4
.L_16588:
        /*1848c*/ 	.byte	0x04, 0x11
        /*1848e*/ 	.short	(.L_16590 - .L_16589)
	.align		4
.L_16589:
        /*18490*/ 	.word	index@($_ZN7cutlass13device_kernelIN5flash19enable_sm80_to_sm89INS1_16FlashAttnBwdSm80INS1_25CollectiveMainloopBwdSm80ILi2ELi2EN4cute5tupleIJNS5_1CILi128EEES8_NS7_ILi64EEEEEENS_10bfloat16_tEfNS_4arch4Sm80ELb0ELb0ELb1ELb0ELb1ELb0ELb0ELb0ELi2ELi4ELi4ELi4ELb0EEENS1_24CollectiveEpilogueBwdGQAISA_fSD_Li256ELb0ELb1EEENS1_19SingleTileSchedulerILb0ELb0ELb0ELi128EEEEEEEEEvNT_6ParamsE$_ZN4cute3eso3ESOILb1ELb0EJNS_5tupleIJNS2_IJNS_1CILi2EEES4_S4_EEES4_NS2_IJNS2_IJS4_S4_EEES4_EEEEEENS2_IJNS2_IJNS3_ILi1EEENS3_ILi512EEEiEEENS3_ILi4096EEENS2_IJNS2_IJiiEEENS3_ILi8192EEEEEEEEEEEC2ERKS8_RKSG_)
        /*18494*/ 	.word	0x00000000


	//----- nvinfo : EIATTR_FRAME_SIZE
	.align		4
.L_16590:
        /*18498*/ 	.byte	0x04, 0x11
        /*1849a*/ 	.short	(.L_16592 - .L_16591)
	.align		4
.L_16591:
        /*1849c*/ 	.word	index@($_ZN7cutlass13device_kernelIN5flash19enable_sm80_to_sm89INS1_16FlashAttnBwdSm80INS1_25CollectiveMainloopBwdSm80ILi2ELi2EN4cute5tupleIJNS5_1CILi128EEES8_NS7_ILi64EEEEEENS_10bfloat16_tEfNS_4arch4Sm80ELb0ELb0ELb1ELb0ELb1ELb0ELb0ELb0ELi2ELi4ELi4ELi4ELb0EEENS1_24CollectiveEpilogueBwdGQAISA_fSD_Li256ELb0ELb1EEENS1_19SingleTileSchedulerILb0ELb0ELb0ELi128EEEEEEEEEvNT_6ParamsE$_ZN4cute3eso3ESOILb1ELb0EJNS_5tupleIJNS2_IJNS_1CILi2EEES4_EEES5_NS3_ILi8EEEEEENS2_IJNS2_IJiNS3_ILi512EEEEEENS2_IJiiEEENS3_ILi1024EEEEEEEEC2ERKS7_RKSC_)
        /*184a0*/ 	.word	0x00000000


	//----- nvinfo : EIATTR_FRAME_SIZE
	.align		4
.L_16592:
        /*184a4*/ 	.byte	0x04, 0x11
        /*184a6*/ 	.short	(.L_16594 - .L_16593)
	.align		4
.L_16593:
        /*184a8*/ 	.word	index@($_ZN7cutlass13device_kernelIN5flash19enable_sm80_to_sm89INS1_16FlashAttnBwdSm80INS1_25CollectiveMainloopBwdSm80ILi2ELi2EN4cute5tupleIJNS5_1CILi128EEES8_NS7_ILi64EEEEEENS_10bfloat16_tEfNS_4arch4Sm80ELb0ELb0ELb1ELb0ELb1ELb0ELb0ELb0ELi2ELi4ELi4ELi4ELb0EEENS1_24CollectiveEpilogueBwdGQAISA_fSD_Li256ELb0ELb1EEENS1_19SingleTileSchedulerILb0ELb0ELb0ELi128EEEEEEEEEvNT_6ParamsE$_ZN4cute3eso3ESOILb1ELb0EJNS_5tupleIJNS2_IJNS_1CILi2EEES4_EEES4_EEENS2_IJNS2_IJiiEEENS3_ILi8192EEEEEEEEC2ERKS6_RKS9_)
        /*184ac*/ 	.word	0x00000000


	//----- nvinfo : EIATTR_FRAME_SIZE
	.align		4
.L_16594:
        /*184b0*/ 	.byte	0x04, 0x11
        /*184b2*/ 	.short	(.L_16596 - .L_16595)
	.align		4
.L_16595:
        /*184b4*/ 	.word	index@($_ZN7cutlass13device_kernelIN5flash19enable_sm80_to_sm89INS1_16FlashAttnBwdSm80INS1_25CollectiveMainloopBwdSm80ILi2ELi2EN4cute5tupleIJNS5_1CILi128EEES8_NS7_ILi64EEEEEENS_10bfloat16_tEfNS_4arch4Sm80ELb0ELb0ELb1ELb0ELb1ELb0ELb0ELb0ELi2ELi4ELi4ELi4ELb0EEENS1_24CollectiveEpilogueBwdGQAISA_fSD_Li256ELb0ELb1EEENS1_19SingleTileSchedulerILb0ELb0ELb0ELi128EEEEEEEEEvNT_6ParamsE$_ZN4cute3eso3ESOILb1ELb0EJNS_5tupleIJNS2_IJNS_1CILi2EEES4_EEENS3_ILi8EEES5_EEENS2_IJNS2_IJNS3_ILi1EEEiEEENS3_ILi1024EEENS2_IJiiEEEEEEEEC2ERKS7_RKSC_)
        /*184b8*/ 	.word	0x00000000


	//----- nvinfo : EIATTR_FRAME_SIZE
	.align		4
.L_16596:
        /*184bc*/ 	.byte	0x04, 0x11
        /*184be*/ 	.short	(.L_16598 - .L_16597)
	.align		4
.L_16597:
        /*184c0*/ 	.word	index@($_ZN7cutlass13device_kernelIN5flash19enable_sm80_to_sm89INS1_16FlashAttnBwdSm80INS1_25CollectiveMainloopBwdSm80ILi2ELi2EN4cute5tupleIJNS5_1CILi128EEES8_NS7_ILi64EEEEEENS_10bfloat16_tEfNS_4arch4Sm80ELb0ELb0ELb1ELb0ELb1ELb0ELb0ELb0ELi2ELi4ELi4ELi4ELb0EEENS1_24CollectiveEpilogueBwdGQAISA_fSD_Li256ELb0ELb1EEENS1_19SingleTileSchedulerILb0ELb0ELb0ELi128EEEEEEEEEvNT_6ParamsE$_ZN4cute3eso3ESOILb1ELb0EJNS_5tupleIJNS2_IJNS_1CILi1EEENS3_ILi0EEEEEES5_EEENS2_IJNS2_IJS5_S5_EEEiEEEEEC2ERKS7_RKS9_)
        /*184c4*/ 	.word	0x00000000


	//----- nvinfo : EIATTR_FRAME_SIZE
	.align		4
.L_16598:
        /*184c8*/ 	.byte	0x04, 0x11
        /*184ca*/ 	.short	(.L_16600 - .L_16599)
	.align		4
.L_16599:
        /*184cc*/ 	.word	index@($_ZN7cutlass13device_kernelIN5flash19enable_sm80_to_sm89INS1_16FlashAttnBwdSm80INS1_25CollectiveMainloopBwdSm80ILi2ELi2EN4cute5tupleIJNS5_1CILi128EEES8_NS7_ILi64EEEEEENS_10bfloat16_tEfNS_4arch4Sm80ELb0ELb0ELb1ELb0ELb1ELb0ELb0ELb0ELi2ELi4ELi4ELi4ELb0EEENS1_24CollectiveEpilogueBwdGQAISA_fSD_Li256ELb0ELb1EEENS1_19SingleTileSchedulerILb0ELb0ELb0ELi128EEEEEEEEEvNT_6ParamsE$_ZN4cute3eso3ESOILb1ELb0EJNS_5tupleIJNS2_IJNS_1CILi1EEENS3_ILi0EEEEEENS2_IJS5_S5_EEEEEENS2_IJS5_iEEEEEC2ERKS8_RKS9_)
        /*184d0*/ 	.word	0x00000000


	//----- nvinfo : EIATTR_FRAME_SIZE
	.align		4
.L_16600:
        /*184d4*/ 	.byte	0x04, 0x11
        /*184d6*/ 	.short	(.L_16602 - .L_16601)
	.align		4
.L_16601:
        /*184d8*/ 	.word	index@($_ZN7cutlass13device_kernelIN5flash19enable_sm80_to_sm89INS1_16FlashAttnBwdSm80INS1_25CollectiveMainloopBwdSm80ILi2ELi2EN4cute5tupleIJNS5_1CILi128EEES8_NS7_ILi64EEEEEENS_10bfloat16_tEfNS_4arch4Sm80ELb0ELb0ELb1ELb0ELb1ELb0ELb0ELb0ELi2ELi4ELi4ELi4ELb0EEENS1_24CollectiveEpilogueBwdGQAISA_fSD_Li256ELb0ELb1EEENS1_19SingleTileSchedulerILb0ELb0ELb0ELi128EEEEEEEEEvNT_6ParamsE$_ZN4cute3eso3ESOILb1ELb0EJNS_5tupleIJNS2_IJNS_1CILi1EEENS2_IJS4_NS3_ILi2EEES5_EEEEEES5_NS2_IJS5_S5_EEEEEENS2_IJNS2_IJNS3_ILi0EEENS2_IJS4_NS3_ILi256EEEiEEEEEENS3_ILi2048EEENS2_IJiNS3_ILi4096EEEEEEEEEEEC2ERKS9_RKSH_)
        /*184dc*/ 	.word	0x00000000


	//----- nvinfo : EIATTR_FRAME_SIZE
	.align		4
.L_16602:
        /*184e0*/ 	.byte	0x04, 0x11
        /*184e2*/ 	.short	(.L_16604 - .L_16603)
	.align		4
.L_16603:
        /*184e4*/ 	.word	index@($_ZN7cutlass13device_kernelIN5flash19enable_sm80_to_sm89INS1_16FlashAttnBwdSm80INS1_25CollectiveMainloopBwdSm80ILi2ELi2EN4cute5tupleIJNS5_1CILi128EEES8_NS7_ILi64EEEEEENS_10bfloat16_tEfNS_4arch4Sm80ELb0ELb0ELb1ELb0ELb1ELb0ELb0ELb0ELi2ELi4ELi4ELi4ELb0EEENS1_24CollectiveEpilogueBwdGQAISA_fSD_Li256ELb0ELb1EEENS1_19SingleTileSchedulerILb0ELb0ELb0ELi128EEEEEEEEEvNT_6ParamsE$_ZN4cute3eso3ESOILb1ELb0EJNS_5tupleIJNS2_IJNS2_IJNS_1CILi8EEENS3_ILi1EEEEEES5_EEENS2_IJNS2_IJS5_S5_EEENS3_ILi2EEEEEEEEENS2_IJNS2_IJNS2_IJS5_NS3_ILi0EEEEEESC_EEENS2_IJNS2_IJSC_SC_EEEiEEEEEEEEC2ERKSB_RKSH_)
        /*184e8*/ 	.word	0x00000000


	//----- nvinfo : EIATTR_FRAME_SIZE
	.align		4
.L_16604:
        /*184ec*/ 	.byte	0x04, 0x11
        /*184ee*/ 	.short	(.L_16606 - .L_16605)
	.align		4
.L_16605:
        /*184f0*/ 	.word	index@($_ZN7cutlass13device_kernelIN5flash19enable_sm80_to_sm89INS1_16FlashAttnBwdSm80INS1_25CollectiveMainloopBwdSm80ILi2ELi2EN4cute5tupleIJNS5_1CILi128EEES8_NS7_ILi64EEEEEENS_10bfloat16_tEfNS_4arch4Sm80ELb0ELb0ELb1ELb0ELb1ELb0ELb0ELb0ELi2ELi4ELi4ELi4ELb0EEENS1_24CollectiveEpilogueBwdGQAISA_fSD_Li256ELb0ELb1EEENS1_19SingleTileSchedulerILb0ELb0ELb0ELi128EEEEEEEEEvNT_6ParamsE$_ZN4cute3eso3ESOILb1ELb0EJNS_5tupleIJNS2_IJNS2_IJNS_1CILi8EEENS3_ILi1EEEEEENS2_IJS5_S5_EEEEEENS2_IJS5_NS3_ILi2EEEEEEEEENS2_IJNS2_IJNS2_IJS5_NS3_ILi0EEEEEENS2_IJSC_SC_EEEEEENS2_IJSC_iEEEEEEEEC2ERKSB_RKSH_)
        /*184f4*/ 	.word	0x00000000


	//----- nvinfo : EIATTR_FRAME_SIZE
	.align		4
.L_16606:
        /*184f8*/ 	.byte	0x04, 0x11
        /*184fa*/ 	.short	(.L_16608 - .L_16607)
	.align		4
.L_16607:
        /*184fc*/ 	.word	index@($_ZN7cutlass13device_kernelIN5flash19enable_sm80_to_sm89INS1_16FlashAttnBwdSm80INS1_25CollectiveMainloopBwdSm80ILi2ELi2EN4cute5tupleIJNS5_1CILi128EEES8_NS7_ILi64EEEEEENS_10bfloat16_tEfNS_4arch4Sm80ELb0ELb0ELb1ELb0ELb1ELb0ELb0ELb0ELi2ELi4ELi4ELi4ELb0EEENS1_24CollectiveEpilogueBwdGQAISA_fSD_Li256ELb0ELb1EEENS1_19SingleTileSchedulerILb0ELb0ELb0ELi128EEEEEEEEEvNT_6ParamsE$_ZN4cute3eso3ESOILb1ELb0EJNS_1CILi8EEEiiiNS2_ILi144EEENS2_ILi512EEEEEC2ERKS3_RKiSA_SA_RKS4_RKS5_)
        /*18500*/ 	.word	0x00000000


	//----- nvinfo : EIATTR_FRAME_SIZE
	.align		4
.L_16608:
        /*18504*/ 	.byte	0x04, 0x11
        /*18506*/ 	.short	(.L_16610 - .L_16609)
	.align		4
.L_16609:
        /*18508*/ 	.word	index@($_ZN7cutlass13device_kernelIN5flash19enable_sm80_to_sm89INS1_16FlashAttnBwdSm80INS1_25CollectiveMainloopBwdSm80ILi2ELi2EN4cute5tupleIJNS5_1CILi128EEES8_NS7_ILi64EEEEEENS_10bfloat16_tEfNS_4arch4Sm80ELb0ELb0ELb1ELb0ELb1ELb0ELb0ELb0ELi2ELi4ELi4ELi4ELb0EEENS1_24CollectiveEpilogueBwdGQAISA_fSD_Li256ELb0ELb1EEENS1_19SingleTileSchedulerILb0ELb0ELb0ELi128EEEEEEEEEvNT_6ParamsE$_ZN4cute3eso3ESOILb1ELb0EJNS_1CILi8EEEiiEEC2ERKS3_RKiS8_)
        /*1850c*/ 	.word	0x00000000


	//----- nvinfo : EIATTR_FRAME_SIZE
	.align		4
.L_16610:
        /*18510*/ 	.byte	0x04, 0x11
        /*18512*/ 	.short	(.L_16612 - .L_16611)
	.align		4
.L_16611:
        /*18514*/ 	.word	index@($_ZN7cutlass13device_kernelIN5flash19enable_sm80_to_sm89INS1_16FlashAttnBwdSm80INS1_25CollectiveMainloopBwdSm80ILi2ELi2EN4cute5tupleIJNS5_1CILi128EEES8_NS7_ILi64EEEEEENS_10bfloat16_tEfNS_4arch4Sm80ELb0ELb0ELb1ELb0ELb1ELb0ELb0ELb0ELi2ELi4ELi4ELi4ELb0EEENS1_24CollectiveEpilogueBwdGQAISA_fSD_Li256ELb0ELb1EEENS1_19SingleTileSchedulerILb0ELb0ELb0ELi128EEEEEEEEEvNT_6ParamsE$_ZN4cute3eso3ESOILb1ELb0EJNS_1CILi4096EEEiiNS2_ILi8192EEEEEC2ERKS3_RKiS9_RKS4_)
        /*18518*/ 	.word	0x00000000


	//----- nvinfo : EIATTR_FRAME_SIZE
	.align		4
.L_16612:
        /*1851c*/ 	.byte	0x04, 0x11
        /*1851e*/ 	.short	(.L_16614 - .L_16613)
	.align		4
.L_16613:
        /*18520*/ 	.word	index@($_ZN7cutlass13device_kernelIN5flash19enable_sm80_to_sm89INS1_16FlashAttnBwdSm80INS1_25CollectiveMainloopBwdSm80ILi2ELi2EN4cute5tupleIJNS5_1CILi128EEES8_NS7_ILi64EEEEEENS_10bfloat16_tEfNS_4arch4Sm80ELb0ELb0ELb1ELb0ELb1ELb0ELb0ELb0ELi2ELi4ELi4ELi4ELb0EEENS1_24CollectiveEpilogueBwdGQAISA_fSD_Li256ELb0ELb1EEENS1_19SingleTileSchedulerILb0ELb0ELb0ELi128EEEEEEEEEvNT_6ParamsE$_ZN4cute3eso3ESOILb1ELb0EJNS_1CILi4096EEEiiEEC2ERKS3_RKiS8_)
        /*18524*/ 	.word	0x00000000


	//----- nvinfo : EIATTR_FRAME_SIZE
	.align		4
.L_16614:
        /*18528*/ 	.byte	0x04, 0x11
        /*1852a*/ 	.short	(.L_16616 - .L_16615)
	.align		4
.L_16615:
        /*1852c*/ 	.word	index@($_ZN7cutlass13device_kernelIN5flash19enable_sm80_to_sm89INS1_16FlashAttnBwdSm80INS1_25CollectiveMainloopBwdSm80ILi2ELi2EN4cute5tupleIJNS5_1CILi128EEES8_NS7_ILi64EEEEEENS_10bfloat16_tEfNS_4arch4Sm80ELb0ELb0ELb1ELb0ELb1ELb0ELb0ELb0ELi2ELi4ELi4ELi4ELb0EEENS1_24CollectiveEpilogueBwdGQAISA_fSD_Li256ELb0ELb1EEENS1_19SingleTileSchedulerILb0ELb0ELb0ELi128EEEEEEEEEvNT_6ParamsE$_ZN4cute3eso3ESOILb1ELb0EJNS_1CILi4096EEENS_5tupleIJiiEEEEEC2ERKS3_RKS5_)
        /*18530*/ 	.word	0x00000000


	//----- nvinfo : EIATTR_FRAME_SIZE
	.align		4
.L_16616:
        /*18534*/ 	.byte	0x04, 0x11
        /*18536*/ 	.short	(.L_16618 - .L_16617)
	.align		4
.L_16617:
        /*18538*/ 	.word	index@($_ZN7cutlass13device_kernelIN5flash19enable_sm80_to_sm89INS1_16FlashAttnBwdSm80INS1_25CollectiveMainloopBwdSm80ILi2ELi2EN4cute5tupleIJNS5_1CILi128EEES8_NS7_ILi64EEEEEENS_10bfloat16_tEfNS_4arch4Sm80ELb0ELb0ELb1ELb0ELb1ELb0ELb0ELb0ELi2ELi4ELi4ELi4ELb0EEENS1_24CollectiveEpilogueBwdGQAISA_fSD_Li256ELb0ELb1EEENS1_19SingleTileSchedulerILb0ELb0ELb0ELi128EEEEEEEEEvNT_6ParamsE$_ZN4cute3eso3ESOILb1ELb0EJNS_1CILi4096EEENS_5tupleIJNS4_IJiiEEENS2_ILi8192EEEEEEEEC2ERKS3_RKS7_)
        /*1853c*/ 	.word	0x00000000


	//----- nvinfo : EIATTR_FRAME_SIZE
	.align		4
.L_16618:
        /*18540*/ 	.byte	0x04, 0x11
        /*18542*/ 	.short	(.L_16620 - .L_16619)
	.align		4
.L_16619:
        /*18544*/ 	.word	index@($_ZN7cutlass13device_kernelIN5flash19enable_sm80_to_sm89INS1_16FlashAttnBwdSm80INS1_25CollectiveMainloopBwdSm80ILi2ELi2EN4cute5tupleIJNS5_1CILi128EEES8_NS7_ILi64EEEEEENS_10bfloat16_tEfNS_4arch4Sm80ELb0ELb0ELb1ELb0ELb1ELb0ELb0ELb0ELi2ELi4ELi4ELi4ELb0EEENS1_24CollectiveEpilogueBwdGQAISA_fSD_Li256ELb0ELb1EEENS1_19SingleTileSchedulerILb0ELb0ELb0ELi128EEEEEEEEEvNT_6ParamsE$_ZN4cute3eso3ESOILb1ELb0EJNS_1CILi2EEEiEEC2ERKS3_RKi)
        /*18548*/ 	.word	0x00000000


	//----- nvinfo : EIATTR_FRAME_SIZE
	.align		4
.L_16620:
        /*1854c*/ 	.byte	0x04, 0x11
        /*1854e*/ 	.short	(.L_16622 - .L_16621)
	.align		4
.L_16621:
        /*18550*/ 	.word	index@($_ZN7cutlass13device_kernelIN5flash19enable_sm80_to_sm89INS1_16FlashAttnBwdSm80INS1_25CollectiveMainloopBwdSm80ILi2ELi2EN4cute5tupleIJNS5_1CILi128EEES8_NS7_ILi64EEEEEENS_10bfloat16_tEfNS_4arch4Sm80ELb0ELb0ELb1ELb0ELb1ELb0ELb0ELb0ELi2ELi4ELi4ELi4ELb0EEENS1_24CollectiveEpilogueBwdGQAISA_fSD_Li256ELb0ELb1EEENS1_19SingleTileSchedulerILb0ELb0ELb0ELi128EEEEEEEEEvNT_6ParamsE$_ZN4cute3eso3ESOILb1ELb0EJNS_1CILi1EEEiiiNS2_ILi72EEENS2_ILi512EEEEEC2ERKS3_RKiSA_SA_RKS4_RKS5_)
        /*18554*/ 	.word	0x00000000


	//----- nvinfo : EIATTR_FRAME_SIZE
	.align		4
.L_16622:
        /*18558*/ 	.byte	0x04, 0x11
        /*1855a*/ 	.short	(.L_16624 - .L_16623)
	.align		4
.L_16623:
        /*1855c*/ 	.word	index@($_ZN7cutlass13device_kernelIN5flash19enable_sm80_to_sm89INS1_16FlashAttnBwdSm80INS1_25CollectiveMainloopBwdSm80ILi2ELi2EN4cute5tupleIJNS5_1CILi128EEES8_NS7_ILi64EEEEEENS_10bfloat16_tEfNS_4arch4Sm80ELb0ELb0ELb1ELb0ELb1ELb0ELb0ELb0ELi2ELi4ELi4ELi4ELb0EEENS1_24CollectiveEpilogueBwdGQAISA_fSD_Li256ELb0ELb1EEENS1_19SingleTileSchedulerILb0ELb0ELb0ELi128EEEEEEEEEvNT_6ParamsE$_ZN4cute3eso3ESOILb1ELb0EJNS_1CILi1EEEiiiNS2_ILi64EEENS2_ILi72EEENS2_ILi144EEENS2_ILi288EEENS2_ILi512EEEEEC2ERKS3_RKiSD_SD_RKS4_RKS5_RKS6_RKS7_RKS8_)
        /*18560*/ 	.word	0x00000000


	//----- nvinfo : EIATTR_FRAME_SIZE
	.align		4
.L_16624:
        /*18564*/ 	.byte	0x04, 0x11
        /*18566*/ 	.short	(.L_16626 - .L_16625)
	.align		4
.L_16625:
        /*18568*/ 	.word	index@($_ZN7cutlass13device_kernelIN5flash19enable_sm80_to_sm89INS1_16FlashAttnBwdSm80INS1_25CollectiveMainloopBwdSm80ILi2ELi2EN4cute5tupleIJNS5_1CILi128EEES8_NS7_ILi64EEEEEENS_10bfloat16_tEfNS_4arch4Sm80ELb0ELb0ELb1ELb0ELb1ELb0ELb0ELb0ELi2ELi4ELi4ELi4ELb0EEENS1_24CollectiveEpilogueBwdGQAISA_fSD_Li256ELb0ELb1EEENS1_19SingleTileSchedulerILb0ELb0ELb0ELi128EEEEEEEEEvNT_6ParamsE$_ZN4cute3eso3ESOILb1ELb0EJNS_1CILi1EEEiiiNS2_ILi144EEENS2_ILi512EEEEEC2ERKS3_RKiSA_SA_RKS4_RKS5_)
        /*1856c*/ 	.word	0x00000000


	//----- nvinfo : EIATTR_FRAME_SIZE
	.align		4
.L_16626:
        /*18570*/ 	.byte	0x04, 0x11
        /*18572*/ 	.short	(.L_16628 - .L_16627)
	.align		4
.L_16627:
        /*18574*/ 	.word	index@($_ZN7cutlass13device_kernelIN5flash19enable_sm80_to_sm89INS1_16FlashAttnBwdSm80INS1_25CollectiveMainloopBwdSm80ILi2ELi2EN4cute5tupleIJNS5_1CILi128EEES8_NS7_ILi64EEEEEENS_10bfloat16_tEfNS_4arch4Sm80ELb0ELb0ELb1ELb0ELb1ELb0ELb0ELb0ELi2ELi4ELi4ELi4ELb0EEENS1_24CollectiveEpilogueBwdGQAISA_fSD_Li256ELb0ELb1EEENS1_19SingleTileSchedulerILb0ELb0ELb0ELi128EEEEEEEEEvNT_6ParamsE$_ZN4cute3eso3ESOILb1ELb0EJNS_1CILi1EEEiEEC2ERKS3_RKi)
        /*18578*/ 	.word	0x00000000


	//----- nvinfo : EIATTR_FRAME_SIZE
	.align		4
.L_16628:
        /*1857c*/ 	.byte	0x04, 0x11
        /*1857e*/ 	.short	(.L_16630 - .L_16629)
	.align		4
.L_16629:
        /*18580*/ 	.word	index@($_ZN7cutlass13device_kernelIN5flash19enable_sm80_to_sm89INS1_16FlashAttnBwdSm80INS1_25CollectiveMainloopBwdSm80ILi2ELi2EN4cute5tupleIJNS5_1CILi128EEES8_NS7_ILi64EEEEEENS_10bfloat16_tEfNS_4arch4Sm80ELb0ELb0ELb1ELb0ELb1ELb0ELb0ELb0ELi2ELi4ELi4ELi4ELb0EEENS1_24CollectiveEpilogueBwdGQAISA_fSD_Li256ELb0ELb1EEENS1_19SingleTileSchedulerILb0ELb0ELb0ELi128EEEEEEEEEvNT_6ParamsE$_ZN4cute3eso3ESOILb1ELb0EJNS_1CILi1EEENS_5tupleIJiiiEEENS2_ILi64EEENS4_IJNS2_ILi72EEENS2_ILi144EEENS2_ILi288EEEEEENS2_ILi512EEEEEC2ERKS3_RKS5_RKS6_RKSA_RKSB_)
        /*18584*/ 	.word	0x00000000


	//----- nvinfo : EIATTR_FRAME_SIZE
	.align		4
.L_16630:
        /*18588*/ 	.byte	0x04, 0x11
        /*1858a*/ 	.short	(.L_16632 - .L_16631)
	.align		4
.L_16631:
        /*1858c*/ 	.word	index@($_ZN7cutlass13device_kernelIN5flash19enable_sm80_to_sm89INS1_16FlashAttnBwdSm80INS1_25CollectiveMainloopBwdSm80ILi2ELi2EN4cute5tupleIJNS5_1CILi128EEES8_NS7_ILi64EEEEEENS_10bfloat16_tEfNS_4arch4Sm80ELb0ELb0ELb1ELb0ELb1ELb0ELb0ELb0ELi2ELi4ELi4ELi4ELb0EEENS1_24CollectiveEpilogueBwdGQAISA_fSD_Li256ELb0ELb1EEENS1_19SingleTileSchedulerILb0ELb0ELb0ELi128EEEEEEEEEvNT_6ParamsE$_ZN4cute3eso3ESOILb1ELb0EJNS_1CILi1EEENS_5tupleIJNS2_ILi8EEEiiEEENS2_ILi64EEENS4_IJiNS2_ILi144EEENS2_ILi288EEEEEENS2_ILi512EEEEEC2ERKS3_RKS6_RKS7_RKSA_RKSB_)
        /*18590*/ 	.word	0x00000000


	//----- nvinfo : EIATTR_FRAME_SIZE
	.align		4
.L_16632:
        /*18594*/ 	.byte	0x04, 0x11
        /*18596*/ 	.short	(.L_16634 - .L_16633)
	.align		4
.L_16633:
        /*18598*/ 	.word	index@($_ZN7cutlass13device_kernelIN5flash19enable_sm80_to_sm89INS1_16FlashAttnBwdSm80INS1_25CollectiveMainloopBwdSm80ILi2ELi2EN4cute5tupleIJNS5_1CILi128EEES8_NS7_ILi64EEEEEENS_10bfloat16_tEfNS_4arch4Sm80ELb0ELb0ELb1ELb0ELb1ELb0ELb0ELb0ELi2ELi4ELi4ELi4ELb0EEENS1_24CollectiveEpilogueBwdGQAISA_fSD_Li256ELb0ELb1EEENS1_19SingleTileSchedulerILb0ELb0ELb0ELi128EEEEEEEEEvNT_6ParamsE$_ZN4cute3eso3ESOILb1ELb0EJNS_1CILi1EEENS2_ILi8EEEiiNS2_ILi64EEEiNS2_ILi144EEENS2_ILi288EEENS2_ILi512EEEEEC2ERKS3_RKS4_RKiSF_RKS5_SF_RKS6_RKS7_RKS8_)
        /*1859c*/ 	.word	0x00000000


	//----- nvinfo : EIATTR_FRAME_SIZE
	.align		4
.L_16634:
        /*185a0*/ 	.byte	0x04, 0x11
        /*185a2*/ 	.short	(.L_16636 - .L_16635)
	.align		4
.L_16635:
        /*185a4*/ 	.word	index@($_ZN7cutlass13device_kernelIN5flash19enable_sm80_to_sm89INS1_16FlashAttnBwdSm80INS1_25CollectiveMainloopBwdSm80ILi2ELi2EN4cute5tupleIJNS5_1CILi128EEES8_NS7_ILi64EEEEEENS_10bfloat16_tEfNS_4arch4Sm80ELb0ELb0ELb1ELb0ELb1ELb0ELb0ELb0ELi2ELi4ELi4ELi4ELb0EEENS1_24CollectiveEpilogueBwdGQAISA_fSD_Li256ELb0ELb1EEENS1_19SingleTileSchedulerILb0ELb0ELb0ELi128EEEEEEEEEvNT_6ParamsE$_ZN4cute3eso3ESOILb1ELb0EJNS_1CILi1EEENS2_ILi512EEEiEEC2ERKS3_RKS4_RKi)
        /*185a8*/ 	.word	0x00000000


	//----- nvinfo : EIATTR_FRAME_SIZE
	.align		4
.L_16636:
        /*185ac*/ 	.byte	0x04, 0x11
        /*185ae*/ 	.short	(.L_16638 - .L_16637)
	.align		4
.L_16637:
        /*185b0*/ 	.word	index@($_ZN7cutlass13device_kernelIN5flash19enable_sm80_to_sm89INS1_16FlashAttnBwdSm80INS1_25CollectiveMainloopBwdSm80ILi2ELi2EN4cute5tupleIJNS5_1CILi128EEES8_NS7_ILi64EEEEEENS_10bfloat16_tEfNS_4arch4Sm80ELb0ELb0ELb1ELb0ELb1ELb0ELb0ELb0ELi2ELi4ELi4ELi4ELb0EEENS1_24CollectiveEpilogueBwdGQAISA_fSD_Li256ELb0ELb1EEENS1_19SingleTileSchedulerILb0ELb0ELb0ELi128EEEEEEEEEvNT_6ParamsE$_ZN4cute3eso3ESOILb1ELb0EJNS_1CILi1EEENS2_ILi256EEEiEEC2ERKS3_RKS4_RKi)
        /*185b4*/ 	.word	0x00000000


	//----- nvinfo : EIATTR_FRAME_SIZE
	.align		4
.L_16638:
        /*185b8*/ 	.byte	0x04, 0x11
        /*185ba*/ 	.short	(.L_16640 - .L_16639)
	.align		4
.L_16639:
        /*185bc*/ 	.word	index@($_ZN7cutlass13device_kernelIN5flash19enable_sm80_to_sm89INS1_16FlashAttnBwdSm80INS1_25CollectiveMainloopBwdSm80ILi2ELi2EN4cute5tupleIJNS5_1CILi128EEES8_NS7_ILi64EEEEEENS_10bfloat16_tEfNS_4arch4Sm80ELb0ELb0ELb1ELb0ELb1ELb0ELb0ELb0ELi2ELi4ELi4ELi4ELb0EEENS1_24CollectiveEpilogueBwdGQAISA_fSD_Li256ELb0ELb1EEENS1_19SingleTileSchedulerILb0ELb0ELb0ELi128EEEEEEEEEvNT_6ParamsE$_ZN4cute3eso3ESOILb1ELb0EJNS_1CILi1024EEEiiEEC2ERKS3_RKiS8_)
        /*185c0*/ 	.word	0x00000000


	//----- nvinfo : EIATTR_FRAME_SIZE
	.align		4
.L_16640:
        /*185c4*/ 	.byte	0x04, 0x11
        /*185c6*/ 	.short	(.L_16642 - .L_16641)
	.align		4
.L_16641:
        /*185c8*/ 	.word	index@($_ZN7cutlass13device_kernelIN5flash19enable_sm80_to_sm89INS1_16FlashAttnBwdSm80INS1_25CollectiveMainloopBwdSm80ILi2ELi2EN4cute5tupleIJNS5_1CILi128EEES8_NS7_ILi64EEEEEENS_10bfloat16_tEfNS_4arch4Sm80ELb0ELb0ELb1ELb0ELb1ELb0ELb0ELb0ELi2ELi4ELi4ELi4ELb0EEENS1_24CollectiveEpilogueBwdGQAISA_fSD_Li256ELb0ELb1EEENS1_19SingleTileSchedulerILb0ELb0ELb0ELi128EEEEEEEEEvNT_6ParamsE$_ZN4cute3eso3ESOILb1ELb0EJNS_1CILi1024EEENS_5tupleIJiiEEEEEC2ERKS3_RKS5_)
        /*185cc*/ 	.word	0x00000000


	//----- nvinfo : EIATTR_FRAME_SIZE
	.align		4
.L_16642:
        /*185d0*/ 	.byte	0x04, 0x11
        /*185d2*/ 	.short	(.L_16644 - .L_16643)
	.align		4
.L_16643:
        /*185d4*/ 	.word	index@($_ZN7cutlass13device_kernelIN5flash19enable_sm80_to_sm89INS1_16FlashAttnBwdSm80INS1_25CollectiveMainloopBwdSm80ILi2ELi2EN4cute5tupleIJNS5_1CILi128EEES8_NS7_ILi64EEEEEENS_10bfloat16_tEfNS_4arch4Sm80ELb0ELb0ELb1ELb0ELb1ELb0ELb0ELb0ELi2ELi4ELi4ELi4ELb0EEENS1_24CollectiveEpilogueBwdGQAISA_fSD_Li256ELb0ELb1EEENS1_19SingleTileSchedulerILb0ELb0ELb0ELi128EEEEEEEEEvNT_6ParamsE$_ZN4cute3eso3ESOILb1ELb0EJNS_1CILi0EEEiS3_EEC2ERKS3_RKiS6_)
        /*185d8*/ 	.word	0x00000000


	//----- nvinfo : EIATTR_FRAME_SIZE
	.align		4
.L_16644:
        /*185dc*/ 	.byte	0x04, 0x11
        /*185de*/ 	.short	(.L_16646 - .L_16645)
	.align		4
.L_16645:
        /*185e0*/ 	.word	index@($_ZN7cutlass13device_kernelIN5flash19enable_sm80_to_sm89INS1_16FlashAttnBwdSm80INS1_25CollectiveMainloopBwdSm80ILi2ELi2EN4cute5tupleIJNS5_1CILi128EEES8_NS7_ILi64EEEEEENS_10bfloat16_tEfNS_4arch4Sm80ELb0ELb0ELb1ELb0ELb1ELb0ELb0ELb0ELi2ELi4ELi4ELi4ELb0EEENS1_24CollectiveEpilogueBwdGQAISA_fSD_Li256ELb0ELb1EEENS1_19SingleTileSchedulerILb0ELb0ELb0ELi128EEEEEEEEEvNT_6ParamsE$_ZN4cute3eso3ESOILb1ELb0EJNS_1CILi0EEEiEEC2ERKS3_RKi)
        /*185e4*/ 	.word	0x00000000


	//----- nvinfo : EIATTR_FRAME_SIZE
	.align		4
.L_16646:
        /*185e8*/ 	.byte	0x04, 0x11
        /*185ea*/ 	.short	(.L_16648 - .L_16647)
	.align		4
.L_16647:
        /*185ec*/ 	.word	index@($_ZN7cutlass13device_kernelIN5flash19enable_sm80_to_sm89INS1_16FlashAttnBwdSm80INS1_25CollectiveMainloopBwdSm80ILi2ELi2EN4cute5tupleIJNS5_1CILi128EEES8_NS7_ILi64EEEEEENS_10bfloat16_tEfNS_4arch4Sm80ELb0ELb0ELb1ELb0ELb1ELb0ELb0ELb0ELi2ELi4ELi4ELi4ELb0EEENS1_24CollectiveEpilogueBwdGQAISA_fSD_Li256ELb0ELb1EEENS1_19SingleTileSchedulerILb0ELb0ELb0ELi128EEEEEEEEEvNT_6ParamsE$_ZN4cute3eso3ESOILb1ELb0EJNS_1CILi0EEENS_5tupleIJNS2_ILi1EEENS2_ILi256EEEiEEEEEC2ERKS3_RKS7_)
        /*185f0*/ 	.word	0x00000000


	//----- nvinfo : EIATTR_FRAME_SIZE
	.align		4
.L_16648:
        /*185f4*/ 	.byte	0x04, 0x11
        /*185f6*/ 	.short	(.L_16650 - .L_16649)
	.align		4
.L_16649:
        /*185f8*/ 	.word	index@($_ZN7cutlass13device_kernelIN5flash19enable_sm80_to_sm89INS1_16FlashAttnBwdSm80INS1_25CollectiveMainloopBwdSm80ILi2ELi2EN4cute5tupleIJNS5_1CILi128EEES8_NS7_ILi64EEEEEENS_10bfloat16_tEfNS_4arch4Sm80ELb0ELb0ELb1ELb0ELb1ELb0ELb0ELb0ELi2ELi4ELi4ELi4ELb0EEENS1_24CollectiveEpilogueBwdGQAISA_fSD_Li256ELb0ELb1EEENS1_19SingleTileSchedulerILb0ELb0ELb0ELi128EEEEEEEEEvNT_6ParamsE$_ZN4cute3eso3ESOILb1ELb0EJNS_1CILi0EEENS2_ILi1EEENS2_ILi512EEEiNS2_ILi4096EEEiNS2_ILi8192EEEEEC2ERKS3_RKS4_RKS5_RKiRKS6_SG_RKS7_)
        /*185fc*/ 	.word	0x00000000


	//----- nvinfo : EIATTR_FRAME_SIZE
	.align		4
.L_16650:
        /*18600*/ 	.byte	0x04, 0x11
        /*18602*/ 	.short	(.L_16652 - .L_16651)
	.align		4
.L_16651:
        /*18604*/ 	.word	index@($_ZN7cutlass13device_kernelIN5flash19enable_sm80_to_sm89INS1_16FlashAttnBwdSm80INS1_25CollectiveMainloopBwdSm80ILi2ELi2EN4cute5tupleIJNS5_1CILi128EEES8_NS7_ILi64EEEEEENS_10bfloat16_tEfNS_4arch4Sm80ELb0ELb0ELb1ELb0ELb1ELb0ELb0ELb0ELi2ELi4ELi4ELi4ELb0EEENS1_24CollectiveEpilogueBwdGQAISA_fSD_Li256ELb0ELb1EEENS1_19SingleTileSchedulerILb0ELb0ELb0ELi128EEEEEEEEEvNT_6ParamsE$_ZN4cute3eso3ESOILb1ELb0EJNS_1CILi0EEENS2_ILi1EEENS2_ILi512EEEiEEC2ERKS3_RKS4_RKS5_RKi)
        /*18608*/ 	.word	0x00000000


	//----- nvinfo : EIATTR_FRAME_SIZE
	.align		4
.L_16652:
        /*1860c*/ 	.byte	0x04, 0x11
        /*1860e*/ 	.short	(.L_16654 - .L_16653)
	.align		4
.L_16653:
        /*18610*/ 	.word	index@($_ZN7cutlass13device_kernelIN5flash19enable_sm80_to_sm89INS1_16FlashAttnBwdSm80INS1_25CollectiveMainloopBwdSm80ILi2ELi2EN4cute5tupleIJNS5_1CILi128EEES8_NS7_ILi64EEEEEENS_10bfloat16_tEfNS_4arch4Sm80ELb0ELb0ELb1ELb0ELb1ELb0ELb0ELb0ELi2ELi4ELi4ELi4ELb0EEENS1_24CollectiveEpilogueBwdGQAISA_fSD_Li256ELb0ELb1EEENS1_19SingleTileSchedulerILb0ELb0ELb0ELi128EEEEEEEEEvNT_6ParamsE$_ZN4cute3eso3ESOILb1ELb0EJNS_14ComposedLayoutINS_7SwizzleILi3ELi3ELi3EEENS_1CILj0EEENS_6LayoutINS_5tupleIJNS8_IJNS8_IJNS5_ILi4EEENS5_ILi8EEEEEENS8_IJS9_NS5_ILi1EEEEEEEEENS8_IJNS8_IJNS5_ILi2EEESF_SF_EEENS8_IJSF_S9_EEEEEEEEENS8_IJNS8_IJNS8_IJSF_NS5_ILi64EEEEEENS8_IJNS5_ILi1024EEENS5_ILi0EEEEEEEEENS8_IJNS8_IJSC_NS5_ILi512EEESA_EEENS8_IJNS5_ILi4096EEENS5_ILi16EEEEEEEEEEEEEEEENS_10ViewEngineINS_8smem_ptrIPN7cutlass10bfloat16_tEEEEEEEC2ERKSY_RKS15_)
        /*18614*/ 	.word	0x00000000


	//----- nvinfo : EIATTR_FRAME_SIZE
	.align		4
.L_16654:
        /*18618*/ 	.byte	0x04, 0x11
        /*1861a*/ 	.short	(.L_16656 - .L_16655)
	.align		4
.L_16655:
        /*1861c*/ 	.word	index@($_ZN7cutlass13device_kernelIN5flash19enable_sm80_to_sm89INS1_16FlashAttnBwdSm80INS1_25CollectiveMainloopBwdSm80ILi2ELi2EN4cute5tupleIJNS5_1CILi128EEES8_NS7_ILi64EEEEEENS_10bfloat16_tEfNS_4arch4Sm80ELb0ELb0ELb1ELb0ELb1ELb0ELb0ELb0ELi2ELi4ELi4ELi4ELb0EEENS1_24CollectiveEpilogueBwdGQAISA_fSD_Li256ELb0ELb1EEENS1_19SingleTileSchedulerILb0ELb0ELb0ELi128EEEEEEEEEvNT_6ParamsE$_ZN4cute3eso3ESOILb1ELb0EJNS_14ComposedLayoutINS_7SwizzleILi3ELi3ELi3EEENS_1CILj0EEENS_6LayoutINS_5tupleIJNS8_IJNS8_IJNS5_ILi4EEENS5_ILi8EEEEEENS8_IJNS5_ILi2EEENS5_ILi1EEEEEEEEENS8_IJNS8_IJSC_SC_EEESB_EEEEEENS8_IJNS8_IJNS8_IJNS5_ILi128EEESD_EEENS8_IJSA_NS5_ILi0EEEEEEEEENS8_IJNS8_IJNS5_ILi64EEENS5_ILi512EEEEEENS8_IJNS5_ILi16EEENS5_ILi1024EEEEEEEEEEEEEEEENS_10ViewEngineINS_8smem_ptrIPN7cutlass10bfloat16_tEEEEEEEC2ERKSX_RKS14_)
        /*18620*/ 	.word	0x00000000


	//----- nvinfo : EIATTR_FRAME_SIZE
	.align		4
.L_16656:
        /*18624*/ 	.byte	0x04, 0x11
        /*18626*/ 	.short	(.L_16658 - .L_16657)
	.align		4
.L_16657:
        /*18628*/ 	.word	index@($_ZN7cutlass13device_kernelIN5flash19enable_sm80_to_sm89INS1_16FlashAttnBwdSm80INS1_25CollectiveMainloopBwdSm80ILi2ELi2EN4cute5tupleIJNS5_1CILi128EEES8_NS7_ILi64EEEEEENS_10bfloat16_tEfNS_4arch4Sm80ELb0ELb0ELb1ELb0ELb1ELb0ELb0ELb0ELi2ELi4ELi4ELi4ELb0EEENS1_24CollectiveEpilogueBwdGQAISA_fSD_Li256ELb0ELb1EEENS1_19SingleTileSchedulerILb0ELb0ELb0ELi128EEEEEEEEEvNT_6ParamsE$_ZN4cute3eso3ESOILb1ELb0EJNS_14ComposedLayoutINS_7SwizzleILi3ELi3ELi3EEENS_1CILj0EEENS_6LayoutINS_5tupleIJNS8_IJNS5_ILi8EEENS5_ILi16EEEEEENS8_IJNS5_ILi64EEENS5_ILi1EEEEEEEEENS8_IJNS8_IJSC_NS5_ILi512EEEEEENS8_IJSD_NS5_ILi0EEEEEEEEEEEEENS_10ViewEngineINS_8smem_ptrIPN7cutlass10bfloat16_tEEEEEEEC2ERKSM_RKST_)
        /*1862c*/ 	.word	0x00000000


	//----- nvinfo : EIATTR_FRAME_SIZE
	.align		4
.L_16658:
        /*18630*/ 	.byte	0x04, 0x11
        /*18632*/ 	.short	(.L_16660 - .L_16659)
	.align		4
.L_16659:
        /*18634*/ 	.word	index@($_ZN7cutlass13device_kernelIN5flash19enable_sm80_to_sm89INS1_16FlashAttnBwdSm80INS1_25CollectiveMainloopBwdSm80ILi2ELi2EN4cute5tupleIJNS5_1CILi128EEES8_NS7_ILi64EEEEEENS_10bfloat16_tEfNS_4arch4Sm80ELb0ELb0ELb1ELb0ELb1ELb0ELb0ELb0ELi2ELi4ELi4ELi4ELb0EEENS1_24CollectiveEpilogueBwdGQAISA_fSD_Li256ELb0ELb1EEENS1_19SingleTileSchedulerILb0ELb0ELb0ELi128EEEEEEEEEvNT_6ParamsE$_ZN4cute3eso3ESOILb1ELb0EJNS_14ComposedLayoutINS_7SwizzleILi3ELi3ELi3EEENS_1CILj0EEENS_6LayoutINS_5tupleIJNS5_ILi64EEENS5_ILi128EEEEEENS8_IJNS5_ILi1EEES9_EEEEEEENS_10ViewEngineINS_8smem_ptrIPN7cutlass10bfloat16_tEEEEEEEC2ERKSF_RKSM_)
        /*18638*/ 	.word	0x00000000


	//----- nvinfo : EIATTR_FRAME_SIZE
	.align		4
.L_16660:
        /*1863c*/ 	.byte	0x04, 0x11
        /*1863e*/ 	.short	(.L_16662 - .L_16661)
	.align		4
.L_16661:
        /*18640*/ 	.word	index@($_ZN7cutlass13device_kernelIN5flash19enable_sm80_to_sm89INS1_16FlashAttnBwdSm80INS1_25CollectiveMainloopBwdSm80ILi2ELi2EN4cute5tupleIJNS5_1CILi128EEES8_NS7_ILi64EEEEEENS_10bfloat16_tEfNS_4arch4Sm80ELb0ELb0ELb1ELb0ELb1ELb0ELb0ELb0ELi2ELi4ELi4ELi4ELb0EEENS1_24CollectiveEpilogueBwdGQAISA_fSD_Li256ELb0ELb1EEENS1_19SingleTileSchedulerILb0ELb0ELb0ELi128EEEEEEEEEvNT_6ParamsE$_ZN4cute3eso3ESOILb1ELb0EJNS_14ComposedLayoutINS_7SwizzleILi3ELi3ELi3EEENS_1CILi0EEENS_6LayoutINS_5tupleIJNS8_IJNS8_IJNS5_ILi4EEENS5_ILi8EEEEEENS8_IJS9_NS5_ILi1EEEEEEEEENS8_IJNS8_IJNS5_ILi2EEESF_SF_EEENS8_IJSF_SA_EEEEEEEEENS8_IJNS8_IJNS8_IJNS5_ILi128EEESC_EEENS8_IJNS5_ILi16EEES6_EEEEEENS8_IJNS8_IJNS5_ILi64EEESA_NS5_ILi512EEEEEENS8_IJNS5_ILi8192EEENS5_ILi1024EEEEEEEEEEEEEEEENS_10ViewEngineINS_8smem_ptrIPN7cutlass10bfloat16_tEEEEEEEC2ERKSY_RKS15_)
        /*18644*/ 	.word	0x00000000


	//----- nvinfo : EIATTR_FRAME_SIZE
	.align		4
.L_16662:
        /*18648*/ 	.byte	0x04, 0x11
        /*1864a*/ 	.short	(.L_16664 - .L_16663)
	.align		4
.L_16663:
        /*1864c*/ 	.word	index@($_ZN7cutlass13device_kernelIN5flash19enable_sm80_to_sm89INS1_16FlashAttnBwdSm80INS1_25CollectiveMainloopBwdSm80ILi2ELi2EN4cute5tupleIJNS5_1CILi128EEES8_NS7_ILi64EEEEEENS_10bfloat16_tEfNS_4arch4Sm80ELb0ELb0ELb1ELb0ELb1ELb0ELb0ELb0ELi2ELi4ELi4ELi4ELb0EEENS1_24CollectiveEpilogueBwdGQAISA_fSD_Li256ELb0ELb1EEENS1_19SingleTileSchedulerILb0ELb0ELb0ELi128EEEEEEEEEvNT_6ParamsE$_ZN4cute3eso3ESOILb1ELb0EJNS_14ComposedLayoutINS_7SwizzleILi3ELi3ELi3EEENS_1CILi0EEENS_6LayoutINS_5tupleIJNS8_IJNS8_IJNS5_ILi4EEENS5_ILi8EEEEEENS8_IJS9_NS5_ILi1EEEEEEEEENS8_IJNS8_IJNS5_ILi2EEESF_SF_EEENS8_IJSF_NS8_IJS9_SF_EEEEEEEEEEEENS8_IJNS8_IJNS8_IJSF_NS5_ILi64EEEEEENS8_IJNS5_ILi1024EEES6_EEEEEENS8_IJNS8_IJSC_NS5_ILi512EEESA_EEENS8_IJNS5_ILi4096EEENS8_IJNS5_ILi16EEENS5_ILi8192EEEEEEEEEEEEEEEEEEENS_10ViewEngineINS_8smem_ptrIPN7cutlass10bfloat16_tEEEEEEEC2ERKS10_RKS17_)
        /*18650*/ 	.word	0x00000000


	//----- nvinfo : EIATTR_FRAME_SIZE
	.align		4
.L_16664:
        /*18654*/ 	.byte	0x04, 0x11
        /*18656*/ 	.short	(.L_16666 - .L_16665)
	.align		4
.L_16665:
        /*18658*/ 	.word	index@($_ZN7cutlass13device_kernelIN5flash19enable_sm80_to_sm89INS1_16FlashAttnBwdSm80INS1_25CollectiveMainloopBwdSm80ILi2ELi2EN4cute5tupleIJNS5_1CILi128EEES8_NS7_ILi64EEEEEENS_10bfloat16_tEfNS_4arch4Sm80ELb0ELb0ELb1ELb0ELb1ELb0ELb0ELb0ELi2ELi4ELi4ELi4ELb0EEENS1_24CollectiveEpilogueBwdGQAISA_fSD_Li256ELb0ELb1EEENS1_19SingleTileSchedulerILb0ELb0ELb0ELi128EEEEEEEEEvNT_6ParamsE$_ZN4cute3eso3ESOILb1ELb0EJNS_14ComposedLayoutINS_7SwizzleILi3ELi3ELi3EEENS_1CILi0EEENS_6LayoutINS_5tupleIJNS8_IJNS8_IJNS5_ILi4EEENS5_ILi8EEEEEENS8_IJNS5_ILi2EEENS5_ILi1EEEEEEEEENS8_IJNS8_IJSC_SC_EEESB_EEEEEENS8_IJNS8_IJNS8_IJNS5_ILi128EEESD_EEENS8_IJSA_S6_EEEEEENS8_IJNS8_IJNS5_ILi64EEENS5_ILi512EEEEEENS8_IJNS5_ILi16EEENS5_ILi1024EEEEEEEEEEEEEEEENS_10ViewEngineINS_8smem_ptrIPN7cutlass10bfloat16_tEEEEEEEC2ERKSW_RKS13_)
        /*1865c*/ 	.word	0x00000000


	//----- nvinfo : EIATTR_FRAME_SIZE
	.align		4
.L_16666:
        /*18660*/ 	.byte	0x04, 0x11
        /*18662*/ 	.short	(.L_16668 - .L_16667)
	.align		4
.L_16667:
        /*18664*/ 	.word	index@($_ZN7cutlass13device_kernelIN5flash19enable_sm80_to_sm89INS1_16FlashAttnBwdSm80INS1_25CollectiveMainloopBwdSm80ILi2ELi2EN4cute5tupleIJNS5_1CILi128EEES8_NS7_ILi64EEEEEENS_10bfloat16_tEfNS_4arch4Sm80ELb0ELb0ELb1ELb0ELb1ELb0ELb0ELb0ELi2ELi4ELi4ELi4ELb0EEENS1_24CollectiveEpilogueBwdGQAISA_fSD_Li256ELb0ELb1EEENS1_19SingleTileSchedulerILb0ELb0ELb0ELi128EEEEEEEEEvNT_6ParamsE$_ZN4cute3eso3ESOILb1ELb0EJNS_14ComposedLayoutINS_7SwizzleILi3ELi3ELi3EEENS_1CILi0EEENS_6LayoutINS_5tupleIJNS8_IJNS8_IJNS5_ILi4EEENS5_ILi8EEEEEENS8_IJNS5_ILi2EEENS5_ILi1EEEEEEEEENS8_IJNS8_IJSC_SC_EEENS8_IJSA_S9_EEEEEEEEENS8_IJNS8_IJNS8_IJSC_NS5_ILi64EEEEEENS8_IJNS5_ILi512EEES6_EEEEEENS8_IJNS8_IJSD_SA_EEENS8_IJNS5_ILi1024EEENS5_ILi16EEEEEEEEEEEEEEEENS_10ViewEngineINS_8smem_ptrIPN7cutlass10bfloat16_tEEEEEEEC2ERKSW_RKS13_)
        /*18668*/ 	.word	0x00000000


	//----- nvinfo : EIATTR_FRAME_SIZE
	.align		4
.L_16668:
        /*1866c*/ 	.byte	0x04, 0x11
        /*1866e*/ 	.short	(.L_16670 - .L_16669)
	.align		4
.L_16669:
        /*18670*/ 	.word	index@($_ZN7cutlass13device_kernelIN5flash19enable_sm80_to_sm89INS1_16FlashAttnBwdSm80INS1_25CollectiveMainloopBwdSm80ILi2ELi2EN4cute5tupleIJNS5_1CILi128EEES8_NS7_ILi64EEEEEENS_10bfloat16_tEfNS_4arch4Sm80ELb0ELb0ELb1ELb0ELb1ELb0ELb0ELb0ELi2ELi4ELi4ELi4ELb0EEENS1_24CollectiveEpilogueBwdGQAISA_fSD_Li256ELb0ELb1EEENS1_19SingleTileSchedulerILb0ELb0ELb0ELi128EEEEEEEEEvNT_6ParamsE$_ZN4cute3eso3ESOILb1ELb0EJNS_10UnderscoreEiiEEC2ERKS2_RKiS7_)
        /*18674*/ 	.word	0x00000000


	//----- nvinfo : EIATTR_FRAME_SIZE
	.align		4
.L_16670:
        /*18678*/ 	.byte	0x04, 0x11
        /*1867a*/ 	.short	(.L_16672 - .L_16671)
	.align		4
.L_16671:
        /*1867c*/ 	.word	index@($_ZN7cutlass13device_kernelIN5flash19enable_sm80_to_sm89INS1_16FlashAttnBwdSm80INS1_25CollectiveMainloopBwdSm80ILi2ELi2EN4cute5tupleIJNS5_1CILi128EEES8_NS7_ILi64EEEEEENS_10bfloat16_tEfNS_4arch4Sm80ELb0ELb0ELb1ELb0ELb1ELb0ELb0ELb0ELi2ELi4ELi4ELi4ELb0EEENS1_24CollectiveEpilogueBwdGQAISA_fSD_Li256ELb0ELb1EEENS1_19SingleTileSchedulerILb0ELb0ELb0ELi128EEEEEEEEEvNT_6ParamsE$_ZN4cute3eso3ESOILb1ELb0EJNS_10UnderscoreEiEEC2ERKS2_RKi)
        /*18680*/ 	.word	0x00000000


	//----- nvinfo : EIATTR_FRAME_SIZE
	.align		4
.L_16672:
        /*18684*/ 	.byte	0x04, 0x11
        /*18686*/ 	.short	(.L_16674 - .L_16673)
	.align		4
.L_16673:
        /*18688*/ 	.word	index@($_ZN7cutlass13device_kernelIN5flash19enable_sm80_to_sm89INS1_16FlashAttnBwdSm80INS1_25CollectiveMainloopBwdSm80ILi2ELi2EN4cute5tupleIJNS5_1CILi128EEES8_NS7_ILi64EEEEEENS_10bfloat16_tEfNS_4arch4Sm80ELb0ELb0ELb1ELb0ELb1ELb0ELb0ELb0ELi2ELi4ELi4ELi4ELb0EEENS1_24CollectiveEpilogueBwdGQAISA_fSD_Li256ELb0ELb1EEENS1_19SingleTileSchedulerILb0ELb0ELb0ELi128EEEEEEEEEvNT_6ParamsE$_ZN4cute3eso3ESOILb1ELb0EJNS_10UnderscoreES2_iEEC2ERKS2_S5_RKi)
        /*1868c*/ 	.word	0x00000000


	//----- nvinfo : EIATTR_FRAME_SIZE
	.align		4
.L_16674:
        /*18690*/ 	.byte	0x04, 0x11
        /*18692*/ 	.short	(.L_16676 - .L_16675)
	.align		4
.L_16675:
        /*18694*/ 	.word	index@($_ZN7cutlass13device_kernelIN5flash19enable_sm80_to_sm89INS1_16FlashAttnBwdSm80INS1_25CollectiveMainloopBwdSm80ILi2ELi2EN4cute5tupleIJNS5_1CILi128EEES8_NS7_ILi64EEEEEENS_10bfloat16_tEfNS_4arch4Sm80ELb0ELb0ELb1ELb0ELb1ELb0ELb0ELb0ELi2ELi4ELi4ELi4ELb0EEENS1_24CollectiveEpilogueBwdGQAISA_fSD_Li256ELb0ELb1EEENS1_19SingleTileSchedulerILb0ELb0ELb0ELi128EEEEEEEEEvNT_6ParamsE$_ZN4cute3eso3ESOILb1ELb0EJNS_10UnderscoreES2_S2_iEEC2ERKS2_S5_S5_RKi)
        /*18698*/ 	.word	0x00000000


	//----- nvinfo : EIATTR_FRAME_SIZE
	.align		4
.L_16676:
        /*1869c*/ 	.byte	0x04, 0x11
        /*1869e*/ 	.short	(.L_16678 - .L_16677)
	.align		4
.L_16677:
        /*186a0*/ 	.word	index@($_ZN7cutlass13device_kernelIN5flash19enable_sm80_to_sm89INS1_16FlashAttnBwdSm80INS1_25CollectiveMainloopBwdSm80ILi2ELi2EN4cute5tupleIJNS5_1CILi128EEES8_NS7_ILi64EEEEEENS_10bfloat16_tEfNS_4arch4Sm80ELb0ELb0ELb1ELb0ELb1ELb0ELb0ELb0ELi2ELi4ELi4ELi4ELb0EEENS1_24CollectiveEpilogueBwdGQAISA_fSD_Li256ELb0ELb1EEENS1_19SingleTileSchedulerILb0ELb0ELb0ELi128EEEEEEEEEvNT_6ParamsE$_ZN4cute3eso3ESOILb0ELb1EJlEEC2ERKl)
        /*186a4*/ 	.word	0x00000000


	//----- nvinfo : EIATTR_FRAME_SIZE
	.align		4
.L_16678:
        /*186a8*/ 	.byte	0x04, 0x11
        /*186aa*/ 	.short	(.L_16680 - .L_16679)
	.align		4
.L_16679:
        /*186ac*/ 	.word	index@($_ZN7cutlass13device_kernelIN5flash19enable_sm80_to_sm89INS1_16FlashAttnBwdSm80INS1_25CollectiveMainloopBwdSm80ILi2ELi2EN4cute5tupleIJNS5_1CILi128EEES8_NS7_ILi64EEEEEENS_10bfloat16_tEfNS_4arch4Sm80ELb0ELb0ELb1ELb0ELb1ELb0ELb0ELb0ELi2ELi4ELi4ELi4ELb0EEENS1_24CollectiveEpilogueBwdGQAISA_fSD_Li256ELb0ELb1EEENS1_19SingleTileSchedulerILb0ELb0ELb0ELi128EEEEEEEEEvNT_6ParamsE$_ZN4cute3eso3ESOILb0ELb1EJiNS_1CILi72EEENS2_ILi512EEEEEC2ERKiRKS3_RKS4_)
        /*186b0*/ 	.word	0x00000000


	//----- nvinfo : EIATTR_FRAME_SIZE
	.align		4
.L_16680:
        /*186b4*/ 	.byte	0x04, 0x11
        /*186b6*/ 	.short	(.L_16682 - .L_16681)
	.align		4
.L_16681:
        /*186b8*/ 	.word	index@($_ZN7cutlass13device_kernelIN5flash19enable_sm80_to_sm89INS1_16FlashAttnBwdSm80INS1_25CollectiveMainloopBwdSm80ILi2ELi2EN4cute5tupleIJNS5_1CILi128EEES8_NS7_ILi64EEEEEENS_10bfloat16_tEfNS_4arch4Sm80ELb0ELb0ELb1ELb0ELb1ELb0ELb0ELb0ELi2ELi4ELi4ELi4ELb0EEENS1_24CollectiveEpilogueBwdGQAISA_fSD_Li256ELb0ELb1EEENS1_19SingleTileSchedulerILb0ELb0ELb0ELi128EEEEEEEEEvNT_6ParamsE$_ZN4cute3eso3ESOILb0ELb1EJiNS_1CILi512EEEEEC2ERKiRKS3_)
        /*186bc*/ 	.word	0x00000000


	//----- nvinfo : EIATTR_FRAME_SIZE
	.align		4
.L_16682:
        /*186c0*/ 	.byte	0x04, 0x11
        /*186c2*/ 	.short	(.L_16684 - .L_16683)
	.align		4
.L_16683:
        /*186c4*/ 	.word	index@($_ZN7cutlass13device_kernelIN5flash19enable_sm80_to_sm89INS1_16FlashAttnBwdSm80INS1_25CollectiveMainloopBwdSm80ILi2ELi2EN4cute5tupleIJNS5_1CILi128EEES8_NS7_ILi64EEEEEENS_10bfloat16_tEfNS_4arch4Sm80ELb0ELb0ELb1ELb0ELb1ELb0ELb0ELb0ELi2ELi4ELi4ELi4ELb0EEENS1_24CollectiveEpilogueBwdGQAISA_fSD_Li256ELb0ELb1EEENS1_19SingleTileSchedulerILb0ELb0ELb0ELi128EEEEEEEEEvNT_6ParamsE$_ZN4cute3eso3ESOILb0ELb1EJiNS_1CILi4096EEEEEC2ERKiRKS3_)
        /*186c8*/ 	.word	0x00000000


	//----- nvinfo : EIATTR_FRAME_SIZE
	.align		4
.L_16684:
        /*186cc*/ 	.byte	0x04, 0x11
        /*186ce*/ 	.short	(.L_16686 - .L_16685)
	.align		4
.L_16685:
        /*186d0*/ 	.word	index@($_ZN7cutlass13device_kernelIN5flash19enable_sm80_to_sm89INS1_16FlashAttnBwdSm80INS1_25CollectiveMainloopBwdSm80ILi2ELi2EN4cute5tupleIJNS5_1CILi128EEES8_NS7_ILi64EEEEEENS_10bfloat16_tEfNS_4arch4Sm80ELb0ELb0ELb1ELb0ELb1ELb0ELb0ELb0ELi2ELi4ELi4ELi4ELb0EEENS1_24CollectiveEpilogueBwdGQAISA_fSD_Li256ELb0ELb1EEENS1_19SingleTileSchedulerILb0ELb0ELb0ELi128EEEEEEEEEvNT_6ParamsE$_ZN4cute3eso3ESOILb0ELb1EJiNS_1CILi144EEENS2_ILi512EEEEEC2ERKiRKS3_RKS4_)
        /*186d4*/ 	.word	0x00000000


	//----- nvinfo : EIATTR_FRAME_SIZE
	.align		4
.L_16686:
        /*186d8*/ 	.byte	0x04, 0x11
        /*186da*/ 	.short	(.L_16688 - .L_16687)
	.align		4
.L_16687:
        /*186dc*/ 	.word	index@($_ZN7cutlass13device_kernelIN5flash19enable_sm80_to_sm89INS1_16FlashAttnBwdSm80INS1_25CollectiveMainloopBwdSm80ILi2ELi2EN4cute5tupleIJNS5_1CILi128EEES8_NS7_ILi64EEEEEENS_10bfloat16_tEfNS_4arch4Sm80ELb0ELb0ELb1ELb0ELb1ELb0ELb0ELb0ELi2ELi4ELi4ELi4ELb0EEENS1_24CollectiveEpilogueBwdGQAISA_fSD_Li256ELb0ELb1EEENS1_19SingleTileSchedulerILb0ELb0ELb0ELi128EEEEEEEEEvNT_6ParamsE$_ZN4cute3eso3ESOILb0ELb1EJiNS_1CILi144EEENS2_ILi288EEEEEC2ERKiRKS3_RKS4_)
        /*186e0*/ 	.word	0x00000000


	//----- nvinfo : EIATTR_FRAME_SIZE
	.align		4
.L_16688:
        /*186e4*/ 	.byte	0x04, 0x11
        /*186e6*/ 	.short	(.L_16690 - .L_16689)
	.align		4
.L_16689:
        /*186e8*/ 	.word	index@($_ZN7cutlass13device_kernelIN5flash19enable_sm80_to_sm89INS1_16FlashAttnBwdSm80INS1_25CollectiveMainloopBwdSm80ILi2ELi2EN4cute5tupleIJNS5_1CILi128EEES8_NS7_ILi64EEEEEENS_10bfloat16_tEfNS_4arch4Sm80ELb0ELb0ELb1ELb0ELb1ELb0ELb0ELb0ELi2ELi4ELi4ELi4ELb0EEENS1_24CollectiveEpilogueBwdGQAISA_fSD_Li256ELb0ELb1EEENS1_19SingleTileSchedulerILb0ELb0ELb0ELi128EEEEEEEEEvNT_6ParamsE$_ZN4cute3eso3ESOILb0ELb1EJiNS_1CILi0EEEEEC2ERKiRKS3_)
        /*186ec*/ 	.word	0x00000000


	//----- nvinfo : EIATTR_FRAME_SIZE
	.align		4
.L_16690:
        /*186f0*/ 	.byte	0x04, 0x11
        /*186f2*/ 	.short	(.L_16692 - .L_16691)
	.align		4
.L_16691:
        /*186f4*/ 	.word	index@($_ZN7cutlass13device_kernelIN5flash19enable_sm80_to_sm89INS1_16FlashAttnBwdSm80INS1_25CollectiveMainloopBwdSm80ILi2ELi2EN4cute5tupleIJNS5_1CILi128EEES8_NS7_ILi64EEEEEENS_10bfloat16_tEfNS_4arch4Sm80ELb0ELb0ELb1ELb0ELb1ELb0ELb0ELb0ELi2ELi4ELi4ELi4ELb0EEENS1_24CollectiveEpilogueBwdGQAISA_fSD_Li256ELb0ELb1EEENS1_19SingleTileSchedulerILb0ELb0ELb0ELi128EEEEEEEEEvNT_6ParamsE$_ZN4cute3eso3ESOILb0ELb1EJiEEC2ERKi)
        /*186f8*/ 	.word	0x00000000


	//----- nvinfo : EIATTR_FRAME_SIZE
	.align		4
.L_16692:
        /*186fc*/ 	.byte	0x04, 0x11
        /*186fe*/ 	.short	(.L_16694 - .L_16693)
	.align		4
.L_16693:
        /*18700*/ 	.word	index@($_ZN7cutlass13device_kernelIN5flash19enable_sm80_to_sm89INS1_16FlashAttnBwdSm80INS1_25CollectiveMainloopBwdSm80ILi2ELi2EN4cute5tupleIJNS5_1CILi128EEES8_NS7_ILi64EEEEEENS_10bfloat16_tEfNS_4arch4Sm80ELb0ELb0ELb1ELb0ELb1ELb0ELb0ELb0ELi2ELi4ELi4ELi4ELb0EEENS1_24CollectiveEpilogueBwdGQAISA_fSD_Li256ELb0ELb1EEENS1_19SingleTileSchedulerILb0ELb0ELb0ELi128EEEEEEEEEvNT_6ParamsE$_ZN4cute3eso3ESOILb0ELb1EJNS_6LayoutINS_5tupleIJNS3_IJNS_1CILi8EEENS4_ILi1EEEEEENS4_ILi2EEEEEENS3_IJNS3_IJS6_NS4_ILi0EEEEEEiEEEEESA_EEC2ERKSD_RKSA_)
        /*18704*/ 	.word	0x00000000


	//----- nvinfo : EIATTR_FRAME_SIZE
	.align		4
.L_16694:
        /*18708*/ 	.byte	0x04, 0x11
        /*1870a*/ 	.short	(.L_16696 - .L_16695)
	.align		4
.L_16695:
        /*1870c*/ 	.word	index@($_ZN7cutlass13device_kernelIN5flash19enable_sm80_to_sm89INS1_16FlashAttnBwdSm80INS1_25CollectiveMainloopBwdSm80ILi2ELi2EN4cute5tupleIJNS5_1CILi128EEES8_NS7_ILi64EEEEEENS_10bfloat16_tEfNS_4arch4Sm80ELb0ELb0ELb1ELb0ELb1ELb0ELb0ELb0ELi2ELi4ELi4ELi4ELb0EEENS1_24CollectiveEpilogueBwdGQAISA_fSD_Li256ELb0ELb1EEENS1_19SingleTileSchedulerILb0ELb0ELb0ELi128EEEEEEEEEvNT_6ParamsE$_ZN4cute3eso3ESOILb0ELb1EJNS_5tupleIJiiEEENS_1CILi8192EEEEEC2ERKS3_RKS5_)
        /*18710*/ 	.word	0x00000000


	//----- nvinfo : EIATTR_FRAME_SIZE
	.align		4
.L_16696:
        /*18714*/ 	.byte	0x04, 0x11
        /*18716*/ 	.short	(.L_16698 - .L_16697)
	.align		4
.L_16697:
        /*18718*/ 	.word	index@($_ZN7cutlass13device_kernelIN5flash19enable_sm80_to_sm89INS1_16FlashAttnBwdSm80INS1_25CollectiveMainloopBwdSm80ILi2ELi2EN4cute5tupleIJNS5_1CILi128EEES8_NS7_ILi64EEEEEENS_10bfloat16_tEfNS_4arch4Sm80ELb0ELb0ELb1ELb0ELb1ELb0ELb0ELb0ELi2ELi4ELi4ELi4ELb0EEENS1_24CollectiveEpilogueBwdGQAISA_fSD_Li256ELb0ELb1EEENS1_19SingleTileSchedulerILb0ELb0ELb0ELi128EEEEEEEEEvNT_6ParamsE$_ZN4cute3eso3ESOILb0ELb1EJNS_5tupleIJiiEEENS_1CILi1024EEEEEC2ERKS3_RKS5_)
        /*1871c*/ 	.word	0x00000000


	//----- nvinfo : EIATTR_FRAME_SIZE
	.align		4
.L_16698:
        /*18720*/ 	.byte	0x04, 0x11
        /*18722*/ 	.short	(.L_16700 - .L_16699)
	.align		4
.L_16699:
        /*18724*/ 	.word	index@($_ZN7cutlass13device_kernelIN5flash19enable_sm80_to_sm89INS1_16FlashAttnBwdSm80INS1_25CollectiveMainloopBwdSm80ILi2ELi2EN4cute5tupleIJNS5_1CILi128EEES8_NS7_ILi64EEEEEENS_10bfloat16_tEfNS_4arch4Sm80ELb0ELb0ELb1ELb0ELb1ELb0ELb0ELb0ELi2ELi4ELi4ELi4ELb0EEENS1_24CollectiveEpilogueBwdGQAISA_fSD_Li256ELb0ELb1EEENS1_19SingleTileSchedulerILb0ELb0ELb0ELi128EEEEEEEEEvNT_6ParamsE$_ZN4cute3eso3ESOILb0ELb1EJNS_5tupleIJiiEEEEEC2ERKS3_)
        /*18728*/ 	.word	0x00000000


	//----- nvinfo : EIATTR_FRAME_SIZE
	.align		4
.L_16700:
        /*1872c*/ 	.byte	0x04, 0x11
        /*1872e*/ 	.short	(.L_16702 - .L_16701)
	.align		4
.L_16701:
        /*18730*/ 	.word	index@($_ZN7cutlass13device_kernelIN5flash19enable_sm80_to_sm89INS1_16FlashAttnBwdSm80INS1_25CollectiveMainloopBwdSm80ILi2ELi2EN4cute5tupleIJNS5_1CILi128EEES8_NS7_ILi64EEEEEENS_10bfloat16_tEfNS_4arch4Sm80ELb0ELb0ELb1ELb0ELb1ELb0ELb0ELb0ELi2ELi4ELi4ELi4ELb0EEENS1_24CollectiveEpilogueBwdGQAISA_fSD_Li256ELb0ELb1EEENS1_19SingleTileSchedulerILb0ELb0ELb0ELi128EEEEEEEEEvNT_6ParamsE$_ZN4cute3eso3ESOILb0ELb1EJNS_5tupleIJiNS2_IJiiEEEEEENS2_IJNS_10UnderscoreENS2_IJS5_S5_EEEEEEEEC2ERKS4_RKS7_)
        /*18734*/ 	.word	0x00000000


	//----- nvinfo : EIATTR_FRAME_SIZE
	.align		4
.L_16702:
        /*18738*/ 	.byte	0x04, 0x11
        /*1873a*/ 	.short	(.L_16704 - .L_16703)
	.align		4
.L_16703:
        /*1873c*/ 	.word	index@($_ZN7cutlass13device_kernelIN5flash19enable_sm80_to_sm89INS1_16FlashAttnBwdSm80INS1_25CollectiveMainloopBwdSm80ILi2ELi2EN4cute5tupleIJNS5_1CILi128EEES8_NS7_ILi64EEEEEENS_10bfloat16_tEfNS_4arch4Sm80ELb0ELb0ELb1ELb0ELb1ELb0ELb0ELb0ELi2ELi4ELi4ELi4ELb0EEENS1_24CollectiveEpilogueBwdGQAISA_fSD_Li256ELb0ELb1EEENS1_19SingleTileSchedulerILb0ELb0ELb0ELi128EEEEEEEEEvNT_6ParamsE$_ZN4cute3eso3ESOILb0ELb1EJNS_5tupleIJiNS2_IJiNS_1CILi0EEEEEEEEENS2_IJNS_10UnderscoreENS2_IJS7_S7_EEEEEEEEC2ERKS6_RKS9_)
        /*18740*/ 	.word	0x00000000


	//----- nvinfo : EIATTR_FRAME_SIZE
	.align		4
.L_16704:
        /*18744*/ 	.byte	0x04, 0x11
        /*18746*/ 	.short	(.L_16706 - .L_16705)
	.align		4
.L_16705:
        /*18748*/ 	.word	index@($_ZN7cutlass13device_kernelIN5flash19enable_sm80_to_sm89INS1_16FlashAttnBwdSm80INS1_25CollectiveMainloopBwdSm80ILi2ELi2EN4cute5tupleIJNS5_1CILi128EEES8_NS7_ILi64EEEEEENS_10bfloat16_tEfNS_4arch4Sm80ELb0ELb0ELb1ELb0ELb1ELb0ELb0ELb0ELi2ELi4ELi4ELi4ELb0EEENS1_24CollectiveEpilogueBwdGQAISA_fSD_Li256ELb0ELb1EEENS1_19SingleTileSchedulerILb0ELb0ELb0ELi128EEEEEEEEEvNT_6ParamsE$_ZN4cute3eso3ESOILb0ELb0EJiiiNS_1CILi72EEENS2_ILi512EEEEEC2ERKiS7_S7_RKS3_RKS4_)
        /*1874c*/ 	.word	0x00000000


	//----- nvinfo : EIATTR_FRAME_SIZE
	.align		4
.L_16706:
        /*18750*/ 	.byte	0x04, 0x11
        /*18752*/ 	.short	(.L_16708 - .L_16707)
	.align		4
.L_16707:
        /*18754*/ 	.word	index@($_ZN7cutlass13device_kernelIN5flash19enable_sm80_to_sm89INS1_16FlashAttnBwdSm80INS1_25CollectiveMainloopBwdSm80ILi2ELi2EN4cute5tupleIJNS5_1CILi128EEES8_NS7_ILi64EEEEEENS_10bfloat16_tEfNS_4arch4Sm80ELb0ELb0ELb1ELb0ELb1ELb0ELb0ELb0ELi2ELi4ELi4ELi4ELb0EEENS1_24CollectiveEpilogueBwdGQAISA_fSD_Li256ELb0ELb1EEENS1_19SingleTileSchedulerILb0ELb0ELb0ELi128EEEEEEEEEvNT_6ParamsE$_ZN4cute3eso3ESOILb0ELb0EJiiiNS_1CILi144EEENS2_ILi512EEEEEC2ERKiS7_S7_RKS3_RKS4_)
        /*18758*/ 	.word	0x00000000


	//----- nvinfo : EIATTR_FRAME_SIZE
	.align		4
.L_16708:
        /*1875c*/ 	.byte	0x04, 0x11
        /*1875e*/ 	.short	(.L_16710 - .L_16709)
	.align		4
.L_16709:
        /*18760*/ 	.word	index@($_ZN7cutlass13device_kernelIN5flash19enable_sm80_to_sm89INS1_16FlashAttnBwdSm80INS1_25CollectiveMainloopBwdSm80ILi2ELi2EN4cute5tupleIJNS5_1CILi128EEES8_NS7_ILi64EEEEEENS_10bfloat16_tEfNS_4arch4Sm80ELb0ELb0ELb1ELb0ELb1ELb0ELb0ELb0ELi2ELi4ELi4ELi4ELb0EEENS1_24CollectiveEpilogueBwdGQAISA_fSD_Li256ELb0ELb1EEENS1_19SingleTileSchedulerILb0ELb0ELb0ELi128EEEEEEEEEvNT_6ParamsE$_ZN4cute3eso3ESOILb0ELb0EJiiiNS_1CILi0EEEEEC2ERKiS6_S6_RKS3_)
        /*18764*/ 	.word	0x00000000


	//----- nvinfo : EIATTR_FRAME_SIZE
	.align		4
.L_16710:
        /*18768*/ 	.byte	0x04, 0x11
        /*1876a*/ 	.short	(.L_16712 - .L_16711)
	.align		4
.L_16711:
        /*1876c*/ 	.word	index@($_ZN7cutlass13device_kernelIN5flash19enable_sm80_to_sm89INS1_16FlashAttnBwdSm80INS1_25CollectiveMainloopBwdSm80ILi2ELi2EN4cute5tupleIJNS5_1CILi128EEES8_NS7_ILi64EEEEEENS_10bfloat16_tEfNS_4arch4Sm80ELb0ELb0ELb1ELb0ELb1ELb0ELb0ELb0ELi2ELi4ELi4ELi4ELb0EEENS1_24CollectiveEpilogueBwdGQAISA_fSD_Li256ELb0ELb1EEENS1_19SingleTileSchedulerILb0ELb0ELb0ELi128EEEEEEEEEvNT_6ParamsE$_ZN4cute3eso3ESOILb0ELb0EJiiiEEC2ERKiS4_S4_)
        /*18770*/ 	.word	0x00000000


	//----- nvinfo : EIATTR_FRAME_SIZE
	.align		4
.L_16712:
        /*18774*/ 	.byte	0x04, 0x11
        /*18776*/ 	.short	(.L_16714 - .L_16713)
	.align		4
.L_16713:
        /*18778*/ 	.word	index@($_ZN7cutlass13device_kernelIN5flash19enable_sm80_to_sm89INS1_16FlashAttnBwdSm80INS1_25CollectiveMainloopBwdSm80ILi2ELi2EN4cute5tupleIJNS5_1CILi128EEES8_NS7_ILi64EEEEEENS_10bfloat16_tEfNS_4arch4Sm80ELb0ELb0ELb1ELb0ELb1ELb0ELb0ELb0ELi2ELi4ELi4ELi4ELb0EEENS1_24CollectiveEpilogueBwdGQAISA_fSD_Li256ELb0ELb1EEENS1_19SingleTileSchedulerILb0ELb0ELb0ELi128EEEEEEEEEvNT_6ParamsE$_ZN4cute3eso3ESOILb0ELb0EJiiNS_1CILi8192EEEEEC2ERKiS6_RKS3_)
        /*1877c*/ 	.word	0x00000000


	//----- nvinfo : EIATTR_FRAME_SIZE
	.align		4
.L_16714:
        /*18780*/ 	.byte	0x04, 0x11
        /*18782*/ 	.short	(.L_16716 - .L_16715)
	.align		4
.L_16715:
        /*18784*/ 	.word	index@($_ZN7cutlass13device_kernelIN5flash19enable_sm80_to_sm89INS1_16FlashAttnBwdSm80INS1_25CollectiveMainloopBwdSm80ILi2ELi2EN4cute5tupleIJNS5_1CILi128EEES8_NS7_ILi64EEEEEENS_10bfloat16_tEfNS_4arch4Sm80ELb0ELb0ELb1ELb0ELb1ELb0ELb0ELb0ELi2ELi4ELi4ELi4ELb0EEENS1_24CollectiveEpilogueBwdGQAISA_fSD_Li256ELb0ELb1EEENS1_19SingleTileSchedulerILb0ELb0ELb0ELi128EEEEEEEEEvNT_6ParamsE$_ZN4cute3eso3ESOILb0ELb0EJiiNS_1CILi72EEENS2_ILi512EEEEEC2ERKiS7_RKS3_RKS4_)
        /*18788*/ 	.word	0x00000000


	//----- nvinfo : EIATTR_FRAME_SIZE
	.align		4
.L_16716:
        /*1878c*/ 	.byte	0x04, 0x11
        /*1878e*/ 	.short	(.L_16718 - .L_16717)
	.align		4
.L_16717:
        /*18790*/ 	.word	index@($_ZN7cutlass13device_kernelIN5flash19enable_sm80_to_sm89INS1_16FlashAttnBwdSm80INS1_25CollectiveMainloopBwdSm80ILi2ELi2EN4cute5tupleIJNS5_1CILi128EEES8_NS7_ILi64EEEEEENS_10bfloat16_tEfNS_4arch4Sm80ELb0ELb0ELb1ELb0ELb1ELb0ELb0ELb0ELi2ELi4ELi4ELi4ELb0EEENS1_24CollectiveEpilogueBwdGQAISA_fSD_Li256ELb0ELb1EEENS1_19SingleTileSchedulerILb0ELb0ELb0ELi128EEEEEEEEEvNT_6ParamsE$_ZN4cute3eso3ESOILb0ELb0EJiiNS_1CILi144EEENS2_ILi512EEEEEC2ERKiS7_RKS3_RKS4_)
        /*18794*/ 	.word	0x00000000


	//----- nvinfo : EIATTR_FRAME_SIZE
	.align		4
.L_16718:
        /*18798*/ 	.byte	0x04, 0x11
        /*1879a*/ 	.short	(.L_16720 - .L_16719)
	.align		4
.L_16719:
        /*1879c*/ 	.word	index@($_ZN7cutlass13device_kernelIN5flash19enable_sm80_to_sm89INS1_16FlashAttnBwdSm80INS1_25CollectiveMainloopBwdSm80ILi2ELi2EN4cute5tupleIJNS5_1CILi128EEES8_NS7_ILi64EEEEEENS_10bfloat16_tEfNS_4arch4Sm80ELb0ELb0ELb1ELb0ELb1ELb0ELb0ELb0ELi2ELi4ELi4ELi4ELb0EEENS1_24CollectiveEpilogueBwdGQAISA_fSD_Li256ELb0ELb1EEENS1_19SingleTileSchedulerILb0ELb0ELb0ELi128EEEEEEEEEvNT_6ParamsE$_ZN4cute3eso3ESOILb0ELb0EJiiNS_1CILi1024EEEEEC2ERKiS6_RKS3_)
        /*187a0*/ 	.word	0x00000000


	//----- nvinfo : EIATTR_FRAME_SIZE
	.align		4
.L_16720:
        /*187a4*/ 	.byte	0x04, 0x11
        /*187a6*/ 	.short	(.L_16722 - .L_16721)
	.align		4
.L_16721:
        /*187a8*/ 	.word	index@($_ZN7cutlass13device_kernelIN5flash19enable_sm80_to_sm89INS1_16FlashAttnBwdSm80INS1_25CollectiveMainloopBwdSm80ILi2ELi2EN4cute5tupleIJNS5_1CILi128EEES8_NS7_ILi64EEEEEENS_10bfloat16_tEfNS_4arch4Sm80ELb0ELb0ELb1ELb0ELb1ELb0ELb0ELb0ELi2ELi4ELi4ELi4ELb0EEENS1_24CollectiveEpilogueBwdGQAISA_fSD_Li256ELb0ELb1EEENS1_19SingleTileSchedulerILb0ELb0ELb0ELi128EEEEEEEEEvNT_6ParamsE$_ZN4cute3eso3ESOILb0ELb0EJiiNS_1CILi0EEEEEC2ERKiS6_RKS3_)
        /*187ac*/ 	.word	0x00000000


	//----- nvinfo : EIATTR_FRAME_SIZE
	.align		4
.L_16722:
        /*187b0*/ 	.byte	0x04, 0x11
        /*187b2*/ 	.short	(.L_16724 - .L_16723)
	.align		4
.L_16723:
        /*187b4*/ 	.word	index@($_ZN7cutlass13device_kernelIN5flash19enable_sm80_to_sm89INS1_16FlashAttnBwdSm80INS1_25CollectiveMainloopBwdSm80ILi2ELi2EN4cute5tupleIJNS5_1CILi128EEES8_NS7_ILi64EEEEEENS_10bfloat16_tEfNS_4arch4Sm80ELb0ELb0ELb1ELb0ELb1ELb0ELb0ELb0ELi2ELi4ELi4ELi4ELb0EEENS1_24CollectiveEpilogueBwdGQAISA_fSD_Li256ELb0ELb1EEENS1_19SingleTileSchedulerILb0ELb0ELb0ELi128EEEEEEEEEvNT_6ParamsE$_ZN4cute3eso3ESOILb0ELb0EJiiEEC2ERKiS4_)
        /*187b8*/ 	.word	0x00000000


	//----- nvinfo : EIATTR_FRAME_SIZE
	.align		4
.L_16724:
        /*187bc*/ 	.byte	0x04, 0x11
        /*187be*/ 	.short	(.L_16726 - .L_16725)
	.align		4
.L_16725:
        /*187c0*/ 	.word	index@($_ZN7cutlass13device_kernelIN5flash19enable_sm80_to_sm89INS1_16FlashAttnBwdSm80INS1_25CollectiveMainloopBwdSm80ILi2ELi2EN4cute5tupleIJNS5_1CILi128EEES8_NS7_ILi64EEEEEENS_10bfloat16_tEfNS_4arch4Sm80ELb0ELb0ELb1ELb0ELb1ELb0ELb0ELb0ELi2ELi4ELi4ELi4ELb0EEENS1_24CollectiveEpilogueBwdGQAISA_fSD_Li256ELb0ELb1EEENS1_19SingleTileSchedulerILb0ELb0ELb0ELi128EEEEEEEEEvNT_6ParamsE$_ZN4cute3eso3ESOILb0ELb0EJiNS_5tupleIJiiEEEEEC2ERKiRKS3_)
        /*187c4*/ 	.word	0x00000000


	//----- nvinfo : EIATTR_FRAME_SIZE
	.align		4
.L_16726:
        /*187c8*/ 	.byte	0x04, 0x11
        /*187ca*/ 	.short	(.L_16728 - .L_16727)
	.align		4
.L_16727:
        /*187cc*/ 	.word	index@($_ZN7cutlass13device_kernelIN5flash19enable_sm80_to_sm89INS1_16FlashAttnBwdSm80INS1_25CollectiveMainloopBwdSm80ILi2ELi2EN4cute5tupleIJNS5_1CILi128EEES8_NS7_ILi64EEEEEENS_10bfloat16_tEfNS_4arch4Sm80ELb0ELb0ELb1ELb0ELb1ELb0ELb0ELb0ELi2ELi4ELi4ELi4ELb0EEENS1_24CollectiveEpilogueBwdGQAISA_fSD_Li256ELb0ELb1EEENS1_19SingleTileSchedulerILb0ELb0ELb0ELi128EEEEEEEEEvNT_6ParamsE$_ZN4cute3eso3ESOILb0ELb0EJiNS_5tupleIJiNS_1CILi0EEEEEEEEC2ERKiRKS5_)
        /*187d0*/ 	.word	0x00000000


	//----- nvinfo : EIATTR_FRAME_SIZE
	.align		4
.L_16728:
        /*187d4*/ 	.byte	0x04, 0x11
        /*187d6*/ 	.short	(.L_16730 - .L_16729)
	.align		4
.L_16729:
        /*187d8*/ 	.word	index@($_ZN7cutlass13device_kernelIN5flash19enable_sm80_to_sm89INS1_16FlashAttnBwdSm80INS1_25CollectiveMainloopBwdSm80ILi2ELi2EN4cute5tupleIJNS5_1CILi128EEES8_NS7_ILi64EEEEEENS_10bfloat16_tEfNS_4arch4Sm80ELb0ELb0ELb1ELb0ELb1ELb0ELb0ELb0ELi2ELi4ELi4ELi4ELb0EEENS1_24CollectiveEpilogueBwdGQAISA_fSD_Li256ELb0ELb1EEENS1_19SingleTileSchedulerILb0ELb0ELb0ELi128EEEEEEEEEvNT_6ParamsE$_ZN4cute3eso3ESOILb0ELb0EJNS_6LayoutINS_5tupleIJNS3_IJNS_1CILi8EEENS4_ILi1EEEEEENS4_ILi4EEES6_EEENS3_IJNS3_IJS6_NS4_ILi0EEEEEElSA_EEEEElEEC2ERKSD_RKl)
        /*187dc*/ 	.word	0x00000000


	//----- nvinfo : EIATTR_FRAME_SIZE
	.align		4
.L_16730:
        /*187e0*/ 	.byte	0x04, 0x11
        /*187e2*/ 	.short	(.L_16732 - .L_16731)
	.align		4
.L_16731:
        /*187e4*/ 	.word	index@($_ZN7cutlass13device_kernelIN5flash19enable_sm80_to_sm89INS1_16FlashAttnBwdSm80INS1_25CollectiveMainloopBwdSm80ILi2ELi2EN4cute5tupleIJNS5_1CILi128EEES8_NS7_ILi64EEEEEENS_10bfloat16_tEfNS_4arch4Sm80ELb0ELb0ELb1ELb0ELb1ELb0ELb0ELb0ELi2ELi4ELi4ELi4ELb0EEENS1_24CollectiveEpilogueBwdGQAISA_fSD_Li256ELb0ELb1EEENS1_19SingleTileSchedulerILb0ELb0ELb0ELi128EEEEEEEEEvNT_6ParamsE$_ZN4cute3eso3ESOILb0ELb0EJNS_6LayoutINS_5tupleIJNS3_IJNS_1CILi8EEENS4_ILi1EEEEEENS4_ILi4EEES6_EEENS3_IJNS3_IJS6_NS4_ILi0EEEEEElSA_EEEEENS_10ViewEngineINS_8gmem_ptrIPKN7cutlass10bfloat16_tEEEEEEEC2ERKSD_RKSL_)
        /*187e8*/ 	.word	0x00000000


	//----- nvinfo : EIATTR_FRAME_SIZE
	.align		4
.L_16732:
        /*187ec*/ 	.byte	0x04, 0x11
        /*187ee*/ 	.short	(.L_16734 - .L_16733)
	.align		4
.L_16733:
        /*187f0*/ 	.word	index@($_ZN7cutlass13device_kernelIN5flash19enable_sm80_to_sm89INS1_16FlashAttnBwdSm80INS1_25CollectiveMainloopBwdSm80ILi2ELi2EN4cute5tupleIJNS5_1CILi128EEES8_NS7_ILi64EEEEEENS_10bfloat16_tEfNS_4arch4Sm80ELb0ELb0ELb1ELb0ELb1ELb0ELb0ELb0ELi2ELi4ELi4ELi4ELb0EEENS1_24CollectiveEpilogueBwdGQAISA_fSD_Li256ELb0ELb1EEENS1_19SingleTileSchedulerILb0ELb0ELb0ELi128EEEEEEEEEvNT_6ParamsE$_ZN4cute3eso3ESOILb0ELb0EJNS_6LayoutINS_5tupleIJNS3_IJNS_1CILi8EEENS4_ILi1EEEEEENS4_ILi2EEES5_EEENS3_IJNS3_IJS6_NS4_ILi0EEEEEEiNS4_ILi1024EEEEEEEEiEEC2ERKSE_RKi)
        /*187f4*/ 	.word	0x00000000


	//----- nvinfo : EIATTR_FRAME_SIZE
	.align		4
.L_16734:
        /*187f8*/ 	.byte	0x04, 0x11
        /*187fa*/ 	.short	(.L_16736 - .L_16735)
	.align		4
.L_16735:
        /*187fc*/ 	.word	index@($_ZN7cutlass13device_kernelIN5flash19enable_sm80_to_sm89INS1_16FlashAttnBwdSm80INS1_25CollectiveMainloopBwdSm80ILi2ELi2EN4cute5tupleIJNS5_1CILi128EEES8_NS7_ILi64EEEEEENS_10bfloat16_tEfNS_4arch4Sm80ELb0ELb0ELb1ELb0ELb1ELb0ELb0ELb0ELi2ELi4ELi4ELi4ELb0EEENS1_24CollectiveEpilogueBwdGQAISA_fSD_Li256ELb0ELb1EEENS1_19SingleTileSchedulerILb0ELb0ELb0ELi128EEEEEEEEEvNT_6ParamsE$_ZN4cute3eso3ESOILb0ELb0EJNS_6LayoutINS_5tupleIJNS3_IJNS_1CILi8EEENS4_ILi1EEEEEENS4_ILi2EEES5_EEENS3_IJNS3_IJS6_NS4_ILi0EEEEEEiNS4_ILi1024EEEEEEEENS_10ViewEngineINS_8smem_ptrIPN7cutlass10bfloat16_tEEEEEEEC2ERKSE_RKSL_)
        /*18800*/ 	.word	0x00000000


	//----- nvinfo : EIATTR_FRAME_SIZE
	.align		4
.L_16736:
        /*18804*/ 	.byte	0x04, 0x11
        /*18806*/ 	.short	(.L_16738 - .L_16737)
	.align		4
.L_16737:
        /*18808*/ 	.word	index@($_ZN7cutlass13device_kernelIN5flash19enable_sm80_to_sm89INS1_16FlashAttnBwdSm80INS1_25CollectiveMainloopBwdSm80ILi2ELi2EN4cute5tupleIJNS5_1CILi128EEES8_NS7_ILi64EEEEEENS_10bfloat16_tEfNS_4arch4Sm80ELb0ELb0ELb1ELb0ELb1ELb0ELb0ELb0ELi2ELi4ELi4ELi4ELb0EEENS1_24CollectiveEpilogueBwdGQAISA_fSD_Li256ELb0ELb1EEENS1_19SingleTileSchedulerILb0ELb0ELb0ELi128EEEEEEEEEvNT_6ParamsE$_ZN4cute3eso3ESOILb0ELb0EJNS_6LayoutINS_5tupleIJNS3_IJNS_1CILi8EEENS4_ILi1EEEEEENS4_ILi2EEENS3_IJS8_S8_EEEEEENS3_IJNS3_IJS6_NS4_ILi0EEEEEENS4_ILi4096EEENS3_IJiiEEEEEEEEiEEC2ERKSG_RKi)
        /*1880c*/ 	.word	0x00000000


	//----- nvinfo : EIATTR_FRAME_SIZE
	.align		4
.L_16738:
        /*18810*/ 	.byte	0x04, 0x11
        /*18812*/ 	.short	(.L_16740 - .L_16739)
	.align		4
.L_16739:
        /*18814*/ 	.word	index@($_ZN7cutlass13device_kernelIN5flash19enable_sm80_to_sm89INS1_16FlashAttnBwdSm80INS1_25CollectiveMainloopBwdSm80ILi2ELi2EN4cute5tupleIJNS5_1CILi128EEES8_NS7_ILi64EEEEEENS_10bfloat16_tEfNS_4arch4Sm80ELb0ELb0ELb1ELb0ELb1ELb0ELb0ELb0ELi2ELi4ELi4ELi4ELb0EEENS1_24CollectiveEpilogueBwdGQAISA_fSD_Li256ELb0ELb1EEENS1_19SingleTileSchedulerILb0ELb0ELb0ELi128EEEEEEEEEvNT_6ParamsE$_ZN4cute3eso3ESOILb0ELb0EJNS_6LayoutINS_5tupleIJNS3_IJNS_1CILi8EEENS4_ILi1EEEEEENS4_ILi2EEENS3_IJS8_S8_EEEEEENS3_IJNS3_IJS6_NS4_ILi0EEEEEENS4_ILi4096EEENS3_IJiiEEEEEEEENS_10ViewEngineINS_8smem_ptrIPN7cutlass10bfloat16_tEEEEEEEC2ERKSG_RKSN_)
        /*18818*/ 	.word	0x00000000


	//----- nvinfo : EIATTR_FRAME_SIZE
	.align		4
.L_16740:
        /*1881c*/ 	.byte	0x04, 0x11
        /*1881e*/ 	.short	(.L_16742 - .L_16741)
	.align		4
.L_16741:
        /*18820*/ 	.word	index@($_ZN7cutlass13device_kernelIN5flash19enable_sm80_to_sm89INS1_16FlashAttnBwdSm80INS1_25CollectiveMainloopBwdSm80ILi2ELi2EN4cute5tupleIJNS5_1CILi128EEES8_NS7_ILi64EEEEEENS_10bfloat16_tEfNS_4arch4Sm80ELb0ELb0ELb1ELb0ELb1ELb0ELb0ELb0ELi2ELi4ELi4ELi4ELb0EEENS1_24CollectiveEpilogueBwdGQAISA_fSD_Li256ELb0ELb1EEENS1_19SingleTileSchedulerILb0ELb0ELb0ELi128EEEEEEEEEvNT_6ParamsE$_ZN4cute3eso3ESOILb0ELb0EJNS_6LayoutINS_5tupleIJNS3_IJNS_1CILi8EEENS4_ILi1EEEEEENS4_ILi2EEEEEENS3_IJNS3_IJS6_NS4_ILi0EEEEEEiEEEEEiEEC2ERKSD_RKi)
        /*18824*/ 	.word	0x00000000


	//----- nvinfo : EIATTR_FRAME_SIZE
	.align		4
.L_16742:
        /*18828*/ 	.byte	0x04, 0x11
        /*1882a*/ 	.short	(.L_16744 - .L_16743)
	.align		4
.L_16743:
        /*1882c*/ 	.word	index@($_ZN7cutlass13device_kernelIN5flash19enable_sm80_to_sm89INS1_16FlashAttnBwdSm80INS1_25CollectiveMainloopBwdSm80ILi2ELi2EN4cute5tupleIJNS5_1CILi128EEES8_NS7_ILi64EEEEEENS_10bfloat16_tEfNS_4arch4Sm80ELb0ELb0ELb1ELb0ELb1ELb0ELb0ELb0ELi2ELi4ELi4ELi4ELb0EEENS1_24CollectiveEpilogueBwdGQAISA_fSD_Li256ELb0ELb1EEENS1_19SingleTileSchedulerILb0ELb0ELb0ELi128EEEEEEEEEvNT_6ParamsE$_ZN4cute3eso3ESOILb0ELb0EJNS_6LayoutINS_5tupleIJNS3_IJNS_1CILi8EEENS4_ILi1EEEEEENS4_ILi2EEEEEENS3_IJNS3_IJS6_NS4_ILi0EEEEEEiEEEEENS_10ViewEngineINS_8smem_ptrIPN7cutlass10bfloat16_tEEEEEEEC2ERKSD_RKSK_)
        /*18830*/ 	.word	0x00000000


	//----- nvinfo : EIATTR_FRAME_SIZE
	.align		4
.L_16744:
        /*18834*/ 	.byte	0x04, 0x11
        /*18836*/ 	.short	(.L_16746 - .L_16745)
	.align		4
.L_16745:
        /*18838*/ 	.word	index@($_ZN7cutlass13device_kernelIN5flash19enable_sm80_to_sm89INS1_16FlashAttnBwdSm80INS1_25CollectiveMainloopBwdSm80ILi2ELi2EN4cute5tupleIJNS5_1CILi128EEES8_NS7_ILi64EEEEEENS_10bfloat16_tEfNS_4arch4Sm80ELb0ELb0ELb1ELb0ELb1ELb0ELb0ELb0ELi2ELi4ELi4ELi4ELb0EEENS1_24CollectiveEpilogueBwdGQAISA_fSD_Li256ELb0ELb1EEENS1_19SingleTileSchedulerILb0ELb0ELb0ELi128EEEEEEEEEvNT_6ParamsE$_ZN4cute3eso3ESOILb0ELb0EJNS_6LayoutINS_5tupleIJNS3_IJNS_1CILi8EEENS4_ILi1EEEEEENS3_IJNS4_ILi2EEEEEEEEENS3_IJNS3_IJS6_NS4_ILi0EEEEEENS3_IJiEEEEEEEENS_10ViewEngineINS_8smem_ptrIPN7cutlass10bfloat16_tEEEEEEEC2ERKSF_RKSM_)
        /*1883c*/ 	.word	0x00000000


	//----- nvinfo : EIATTR_FRAME_SIZE
	.align		4
.L_16746:
        /*18840*/ 	.byte	0x04, 0x11
        /*18842*/ 	.short	(.L_16748 - .L_16747)
	.align		4
.L_16747:
        /*18844*/ 	.word	index@($_ZN7cutlass13device_kernelIN5flash19enable_sm80_to_sm89INS1_16FlashAttnBwdSm80INS1_25CollectiveMainloopBwdSm80ILi2ELi2EN4cute5tupleIJNS5_1CILi128EEES8_NS7_ILi64EEEEEENS_10bfloat16_tEfNS_4arch4Sm80ELb0ELb0ELb1ELb0ELb1ELb0ELb0ELb0ELi2ELi4ELi4ELi4ELb0EEENS1_24CollectiveEpilogueBwdGQAISA_fSD_Li256ELb0ELb1EEENS1_19SingleTileSchedulerILb0ELb0ELb0ELi128EEEEEEEEEvNT_6ParamsE$_ZN4cute3eso3ESOILb0ELb0EJNS_6LayoutINS_5tupleIJNS3_IJNS_1CILi2EEES5_S5_EEES5_NS3_IJS5_S5_EEEEEENS3_IJNS3_IJNS4_ILi1EEENS4_ILi512EEEiEEENS4_ILi4096EEENS3_IJiiEEEEEEEEjEEC2ERKSF_RKj)
        /*18848*/ 	.word	0x00000000


	//----- nvinfo : EIATTR_FRAME_SIZE
	.align		4
.L_16748:
        /*1884c*/ 	.byte	0x04, 0x11
        /*1884e*/ 	.short	(.L_16750 - .L_16749)
	.align		4
.L_16749:
        /*18850*/ 	.word	index@($_ZN7cutlass13device_kernelIN5flash19enable_sm80_to_sm89INS1_16FlashAttnBwdSm80INS1_25CollectiveMainloopBwdSm80ILi2ELi2EN4cute5tupleIJNS5_1CILi128EEES8_NS7_ILi64EEEEEENS_10bfloat16_tEfNS_4arch4Sm80ELb0ELb0ELb1ELb0ELb1ELb0ELb0ELb0ELi2ELi4ELi4ELi4ELb0EEENS1_24CollectiveEpilogueBwdGQAISA_fSD_Li256ELb0ELb1EEENS1_19SingleTileSchedulerILb0ELb0ELb0ELi128EEEEEEEEEvNT_6ParamsE$_ZN4cute3eso3ESOILb0ELb0EJNS_6LayoutINS_5tupleIJNS3_IJNS_1CILi2EEES5_S5_EEES5_NS3_IJS5_S5_EEEEEENS3_IJNS3_IJNS4_ILi1EEENS4_ILi512EEEiEEENS4_ILi4096EEENS3_IJiiEEEEEEEENS_10ViewEngineINS_8smem_ptrIPN7cutlass10bfloat16_tEEEEEEEC2ERKSF_RKSM_)
        /*18854*/ 	.word	0x00000000


	//----- nvinfo : EIATTR_FRAME_SIZE
	.align		4
.L_16750:
        /*18858*/ 	.byte	0x04, 0x11
        /*1885a*/ 	.short	(.L_16752 - .L_16751)
	.align		4
.L_16751:
        /*1885c*/ 	.word	index@($_ZN7cutlass13device_kernelIN5flash19enable_sm80_to_sm89INS1_16FlashAttnBwdSm80INS1_25CollectiveMainloopBwdSm80ILi2ELi2EN4cute5tupleIJNS5_1CILi128EEES8_NS7_ILi64EEEEEENS_10bfloat16_tEfNS_4arch4Sm80ELb0ELb0ELb1ELb0ELb1ELb0ELb0ELb0ELi2ELi4ELi4ELi4ELb0EEENS1_24CollectiveEpilogueBwdGQAISA_fSD_Li256ELb0ELb1EEENS1_19SingleTileSchedulerILb0ELb0ELb0ELi128EEEEEEEEEvNT_6ParamsE$_ZN4cute3eso3ESOILb0ELb0EJNS_6LayoutINS_5tupleIJNS3_IJNS_1CILi2EEES5_S5_EEES5_NS3_IJNS3_IJS5_S5_EEES5_EEEEEENS3_IJNS3_IJNS4_ILi1EEENS4_ILi512EEEiEEENS4_ILi4096EEENS3_IJNS3_IJiiEEENS4_ILi8192EEEEEEEEEEEjEEC2ERKSI_RKj)
        /*18860*/ 	.word	0x00000000


	//----- nvinfo : EIATTR_FRAME_SIZE
	.align		4
.L_16752:
        /*18864*/ 	.byte	0x04, 0x11
        /*18866*/ 	.short	(.L_16754 - .L_16753)
	.align		4
.L_16753:
        /*18868*/ 	.word	index@($_ZN7cutlass13device_kernelIN5flash19enable_sm80_to_sm89INS1_16FlashAttnBwdSm80INS1_25CollectiveMainloopBwdSm80ILi2ELi2EN4cute5tupleIJNS5_1CILi128EEES8_NS7_ILi64EEEEEENS_10bfloat16_tEfNS_4arch4Sm80ELb0ELb0ELb1ELb0ELb1ELb0ELb0ELb0ELi2ELi4ELi4ELi4ELb0EEENS1_24CollectiveEpilogueBwdGQAISA_fSD_Li256ELb0ELb1EEENS1_19SingleTileSchedulerILb0ELb0ELb0ELi128EEEEEEEEEvNT_6ParamsE$_ZN4cute3eso3ESOILb0ELb0EJNS_6LayoutINS_5tupleIJNS3_IJNS_1CILi2EEES5_S5_EEES5_NS3_IJNS3_IJS5_S5_EEES5_EEEEEENS3_IJNS3_IJNS4_ILi1EEENS4_ILi512EEEiEEENS4_ILi4096EEENS3_IJNS3_IJiiEEENS4_ILi8192EEEEEEEEEEENS_10ViewEngineINS_8smem_ptrIPN7cutlass10bfloat16_tEEEEEEEC2ERKSI_RKSP_)
        /*1886c*/ 	.word	0x00000000


	//----- nvinfo : EIATTR_FRAME_SIZE
	.align		4
.L_16754:
        /*18870*/ 	.byte	0x04, 0x11
        /*18872*/ 	.short	(.L_16756 - .L_16755)
	.align		4
.L_16755:
        /*18874*/ 	.word	index@($_ZN7cutlass13device_kernelIN5flash19enable_sm80_to_sm89INS1_16FlashAttnBwdSm80INS1_25CollectiveMainloopBwdSm80ILi2ELi2EN4cute5tupleIJNS5_1CILi128EEES8_NS7_ILi64EEEEEENS_10bfloat16_tEfNS_4arch4Sm80ELb0ELb0ELb1ELb0ELb1ELb0ELb0ELb0ELi2ELi4ELi4ELi4ELb0EEENS1_24CollectiveEpilogueBwdGQAISA_fSD_Li256ELb0ELb1EEENS1_19SingleTileSchedulerILb0ELb0ELb0ELi128EEEEEEEEEvNT_6ParamsE$_ZN4cute3eso3ESOILb0ELb0EJNS_6LayoutINS_5tupleIJNS3_IJNS_1CILi2EEES5_EEES6_NS4_ILi8EEEEEENS3_IJNS3_IJiNS4_ILi512EEEEEENS3_IJiiEEENS4_ILi1024EEEEEEEEjEEC2ERKSE_RKj)
        /*18878*/ 	.word	0x00000000


	//----- nvinfo : EIATTR_FRAME_SIZE
	.align		4
.L_16756:
        /*1887c*/ 	.byte	0x04, 0x11
        /*1887e*/ 	.short	(.L_16758 - .L_16757)
	.align		4
.L_16757:
        /*18880*/ 	.word	index@($_ZN7cutlass13device_kernelIN5flash19enable_sm80_to_sm89INS1_16FlashAttnBwdSm80INS1_25CollectiveMainloopBwdSm80ILi2ELi2EN4cute5tupleIJNS5_1CILi128EEES8_NS7_ILi64EEEEEENS_10bfloat16_tEfNS_4arch4Sm80ELb0ELb0ELb1ELb0ELb1ELb0ELb0ELb0ELi2ELi4ELi4ELi4ELb0EEENS1_24CollectiveEpilogueBwdGQAISA_fSD_Li256ELb0ELb1EEENS1_19SingleTileSchedulerILb0ELb0ELb0ELi128EEEEEEEEEvNT_6ParamsE$_ZN4cute3eso3ESOILb0ELb0EJNS_6LayoutINS_5tupleIJNS3_IJNS_1CILi2EEES5_EEES6_NS4_ILi8EEEEEENS3_IJNS3_IJiNS4_ILi512EEEEEENS3_IJiiEEENS4_ILi1024EEEEEEEENS_10ViewEngineINS_8smem_ptrIPN7cutlass10bfloat16_tEEEEEEEC2ERKSE_RKSL_)
        /*18884*/ 	.word	0x00000000


	//----- nvinfo : EIATTR_FRAME_SIZE
	.align		4
.L_16758:
        /*18888*/ 	.byte	0x04, 0x11
        /*1888a*/ 	.short	(.L_16760 - .L_16759)
	.align		4
.L_16759:
        /*1888c*/ 	.word	index@($_ZN7cutlass13device_kernelIN5flash19enable_sm80_to_sm89INS1_16FlashAttnBwdSm80INS1_25CollectiveMainloopBwdSm80ILi2ELi2EN4cute5tupleIJNS5_1CILi128EEES8_NS7_ILi64EEEEEENS_10bfloat16_tEfNS_4arch4Sm80ELb0ELb0ELb1ELb0ELb1ELb0ELb0ELb0ELi2ELi4ELi4ELi4ELb0EEENS1_24CollectiveEpilogueBwdGQAISA_fSD_Li256ELb0ELb1EEENS1_19SingleTileSchedulerILb0ELb0ELb0ELi128EEEEEEEEEvNT_6ParamsE$_ZN4cute3eso3ESOILb0ELb0EJNS_6LayoutINS_5tupleIJNS3_IJNS_1CILi2EEES5_EEENS4_ILi8EEES6_EEENS3_IJNS3_IJNS4_ILi1EEEiEEENS4_ILi1024EEENS3_IJiiEEEEEEEEjEEC2ERKSE_RKj)
        /*18890*/ 	.word	0x00000000


	//----- nvinfo : EIATTR_FRAME_SIZE
	.align		4
.L_16760:
        /*18894*/ 	.byte	0x04, 0x11
        /*18896*/ 	.short	(.L_16762 - .L_16761)
	.align		4
.L_16761:
        /*18898*/ 	.word	index@($_ZN7cutlass13device_kernelIN5flash19enable_sm80_to_sm89INS1_16FlashAttnBwdSm80INS1_25CollectiveMainloopBwdSm80ILi2ELi2EN4cute5tupleIJNS5_1CILi128EEES8_NS7_ILi64EEEEEENS_10bfloat16_tEfNS_4arch4Sm80ELb0ELb0ELb1ELb0ELb1ELb0ELb0ELb0ELi2ELi4ELi4ELi4ELb0EEENS1_24CollectiveEpilogueBwdGQAISA_fSD_Li256ELb0ELb1EEENS1_19SingleTileSchedulerILb0ELb0ELb0ELi128EEEEEEEEEvNT_6ParamsE$_ZN4cute3eso3ESOILb0ELb0EJNS_6LayoutINS_5tupleIJNS3_IJNS_1CILi2EEES5_EEENS4_ILi8EEES6_EEENS3_IJNS3_IJNS4_ILi1EEEiEEENS4_ILi1024EEENS3_IJiiEEEEEEEENS_10ViewEngineINS_8smem_ptrIPN7cutlass10bfloat16_tEEEEEEEC2ERKSE_RKSL_)
        /*1889c*/ 	.word	0x00000000


	//----- nvinfo : EIATTR_FRAME_SIZE
	.align		4
.L_16762:
        /*188a0*/ 	.byte	0x04, 0x11
        /*188a2*/ 	.short	(.L_16764 - .L_16763)
	.align		4
.L_16763:
        /*188a4*/ 	.word	index@($_ZN7cutlass13device_kernelIN5flash19enable_sm80_to_sm89INS1_16FlashAttnBwdSm80INS1_25CollectiveMainloopBwdSm80ILi2ELi2EN4cute5tupleIJNS5_1CILi128EEES8_NS7_ILi64EEEEEENS_10bfloat16_tEfNS_4arch4Sm80ELb0ELb0ELb1ELb0ELb1ELb0ELb0ELb0ELi2ELi4ELi4ELi4ELb0EEENS1_24CollectiveEpilogueBwdGQAISA_fSD_Li256ELb0ELb1EEENS1_19SingleTileSchedulerILb0ELb0ELb0ELi128EEEEEEEEEvNT_6ParamsE$_ZN4cute3eso3ESOILb0ELb0EJNS_6LayoutINS_5tupleIJNS3_IJNS_1CILi1EEENS3_IJS5_NS4_ILi2EEES6_EEEEEES6_NS3_IJS6_S6_EEEEEENS3_IJNS3_IJNS4_ILi0EEENS3_IJS5_NS4_ILi256EEEiEEEEEENS4_ILi2048EEENS3_IJiNS4_ILi4096EEEEEEEEEEENS_10ViewEngineINS_8smem_ptrIPjEEEEEEC2ERKSJ_RKSO_)
        /*188a8*/ 	.word	0x00000000


	//----- nvinfo : EIATTR_FRAME_SIZE
	.align		4
.L_16764:
        /*188ac*/ 	.byte	0x04, 0x11
        /*188ae*/ 	.short	(.L_16766 - .L_16765)
	.align		4
.L_16765:
        /*188b0*/ 	.word	index@($_ZN7cutlass13device_kernelIN5flash19enable_sm80_to_sm89INS1_16FlashAttnBwdSm80INS1_25CollectiveMainloopBwdSm80ILi2ELi2EN4cute5tupleIJNS5_1CILi128EEES8_NS7_ILi64EEEEEENS_10bfloat16_tEfNS_4arch4Sm80ELb0ELb0ELb1ELb0ELb1ELb0ELb0ELb0ELi2ELi4ELi4ELi4ELb0EEENS1_24CollectiveEpilogueBwdGQAISA_fSD_Li256ELb0ELb1EEENS1_19SingleTileSchedulerILb0ELb0ELb0ELi128EEEEEEEEEvNT_6ParamsE$_ZN4cute3eso3ESOILb0ELb0EJNS_6LayoutINS_5tupleIJNS3_IJNS3_IJNS_1CILi8EEENS4_ILi1EEEEEES6_EEENS3_IJNS3_IJS6_S6_EEENS4_ILi2EEEEEEEEENS3_IJNS3_IJNS3_IJS6_NS4_ILi0EEEEEESD_EEENS3_IJNS3_IJSD_SD_EEEiEEEEEEEENS_10ViewEngineINS_8smem_ptrIPN7cutlass10bfloat16_tEEEEEEEC2ERKSJ_RKSQ_)
        /*188b4*/ 	.word	0x00000000


	//----- nvinfo : EIATTR_FRAME_SIZE
	.align		4
.L_16766:
        /*188b8*/ 	.byte	0x04, 0x11
        /*188ba*/ 	.short	(.L_16768 - .L_16767)
	.align		4
.L_16767:
        /*188bc*/ 	.word	index@($_ZN7cutlass13device_kernelIN5flash19enable_sm80_to_sm89INS1_16FlashAttnBwdSm80INS1_25CollectiveMainloopBwdSm80ILi2ELi2EN4cute5tupleIJNS5_1CILi128EEES8_NS7_ILi64EEEEEENS_10bfloat16_tEfNS_4arch4Sm80ELb0ELb0ELb1ELb0ELb1ELb0ELb0ELb0ELi2ELi4ELi4ELi4ELb0EEENS1_24CollectiveEpilogueBwdGQAISA_fSD_Li256ELb0ELb1EEENS1_19SingleTileSchedulerILb0ELb0ELb0ELi128EEEEEEEEEvNT_6ParamsE$_ZN4cute3eso3ESOILb0ELb0EJNS_5tupleIJiiEEEiNS_1CILi0EEEEEC2ERKS3_RKiRKS5_)
        /*188c0*/ 	.word	0x00000000


	//----- nvinfo : EIATTR_FRAME_SIZE
	.align		4
.L_16768:
        /*188c4*/ 	.byte	0x04, 0x11
        /*188c6*/ 	.short	(.L_16770 - .L_16769)
	.align		4
.L_16769:
        /*188c8*/ 	.word	index@($_ZN7cutlass13device_kernelIN5flash19enable_sm80_to_sm89INS1_16FlashAttnBwdSm80INS1_25CollectiveMainloopBwdSm80ILi2ELi2EN4cute5tupleIJNS5_1CILi128EEES8_NS7_ILi64EEEEEENS_10bfloat16_tEfNS_4arch4Sm80ELb0ELb0ELb1ELb0ELb1ELb0ELb0ELb0ELi2ELi4ELi4ELi4ELb0EEENS1_24CollectiveEpilogueBwdGQAISA_fSD_Li256ELb0ELb1EEENS1_19SingleTileSchedulerILb0ELb0ELb0ELi128EEEEEEEEEvNT_6ParamsE$_ZN4cute3eso3ESOILb0ELb0EJNS_5tupleIJiNS_1CILi512EEEEEENS2_IJiiEEENS3_ILi1024EEEEEC2ERKS5_RKS6_RKS7_)
        /*188cc*/ 	.word	0x00000000


	//----- nvinfo : EIATTR_FRAME_SIZE
	.align		4
.L_16770:
        /*188d0*/ 	.byte	0x04, 0x11
        /*188d2*/ 	.short	(.L_16772 - .L_16771)
	.align		4
.L_16771:
        /*188d4*/ 	.word	index@($_ZN7cutlass13device_kernelIN5flash19enable_sm80_to_sm89INS1_16FlashAttnBwdSm80INS1_25CollectiveMainloopBwdSm80ILi2ELi2EN4cute5tupleIJNS5_1CILi128EEES8_NS7_ILi64EEEEEENS_10bfloat16_tEfNS_4arch4Sm80ELb0ELb0ELb1ELb0ELb1ELb0ELb0ELb0ELi2ELi4ELi4ELi4ELb0EEENS1_24CollectiveEpilogueBwdGQAISA_fSD_Li256ELb0ELb1EEENS1_19SingleTileSchedulerILb0ELb0ELb0ELi128EEEEEEEEEvNT_6ParamsE$_ZN4cute3eso3ESOILb0ELb0EJNS_5tupleIJNS_1CILi1EEEiEEENS3_ILi1024EEENS2_IJiiEEEEEC2ERKS5_RKS6_RKS7_)
        /*188d8*/ 	.word	0x00000000


	//----- nvinfo : EIATTR_FRAME_SIZE
	.align		4
.L_16772:
        /*188dc*/ 	.byte	0x04, 0x11
        /*188de*/ 	.short	(.L_16774 - .L_16773)
	.align		4
.L_16773:
        /*188e0*/ 	.word	index@($_ZN7cutlass13device_kernelIN5flash19enable_sm80_to_sm89INS1_16FlashAttnBwdSm80INS1_25CollectiveMainloopBwdSm80ILi2ELi2EN4cute5tupleIJNS5_1CILi128EEES8_NS7_ILi64EEEEEENS_10bfloat16_tEfNS_4arch4Sm80ELb0ELb0ELb1ELb0ELb1ELb0ELb0ELb0ELi2ELi4ELi4ELi4ELb0EEENS1_24CollectiveEpilogueBwdGQAISA_fSD_Li256ELb0ELb1EEENS1_19SingleTileSchedulerILb0ELb0ELb0ELi128EEEEEEEEEvNT_6ParamsE$_ZN4cute3eso3ESOILb0ELb0EJNS_5tupleIJNS_1CILi1EEENS3_ILi512EEEiEEENS3_ILi4096EEENS2_IJiiEEEEEC2ERKS6_RKS7_RKS8_)
        /*188e4*/ 	.word	0x00000000


	//----- nvinfo : EIATTR_FRAME_SIZE
	.align		4
.L_16774:
        /*188e8*/ 	.byte	0x04, 0x11
        /*188ea*/ 	.short	(.L_16776 - .L_16775)
	.align		4
.L_16775:
        /*188ec*/ 	.word	index@($_ZN7cutlass13device_kernelIN5flash19enable_sm80_to_sm89INS1_16FlashAttnBwdSm80INS1_25CollectiveMainloopBwdSm80ILi2ELi2EN4cute5tupleIJNS5_1CILi128EEES8_NS7_ILi64EEEEEENS_10bfloat16_tEfNS_4arch4Sm80ELb0ELb0ELb1ELb0ELb1ELb0ELb0ELb0ELi2ELi4ELi4ELi4ELb0EEENS1_24CollectiveEpilogueBwdGQAISA_fSD_Li256ELb0ELb1EEENS1_19SingleTileSchedulerILb0ELb0ELb0ELi128EEEEEEEEEvNT_6ParamsE$_ZN4cute3eso3ESOILb0ELb0EJNS_5tupleIJNS_1CILi1EEENS3_ILi512EEEiEEENS3_ILi4096EEENS2_IJNS2_IJiiEEENS3_ILi8192EEEEEEEEC2ERKS6_RKS7_RKSA_)
        /*188f0*/ 	.word	0x00000000


	//----- nvinfo : EIATTR_FRAME_SIZE
	.align		4
.L_16776:
        /*188f4*/ 	.byte	0x04, 0x11
        /*188f6*/ 	.short	(.L_16778 - .L_16777)
	.align		4
.L_16777:
        /*188f8*/ 	.word	index@($_ZN7cutlass13device_kernelIN5flash19enable_sm80_to_sm89INS1_16FlashAttnBwdSm80INS1_25CollectiveMainloopBwdSm80ILi2ELi2EN4cute5tupleIJNS5_1CILi128EEES8_NS7_ILi64EEEEEENS_10bfloat16_tEfNS_4arch4Sm80ELb0ELb0ELb1ELb0ELb1ELb0ELb0ELb0ELi2ELi4ELi4ELi4ELb0EEENS1_24CollectiveEpilogueBwdGQAISA_fSD_Li256ELb0ELb1EEENS1_19SingleTileSchedulerILb0ELb0ELb0ELi128EEEEEEEEEvNT_6ParamsE$_ZN4cute3eso3ESOILb0ELb0EJNS_5tupleIJNS_1CILi0EEENS2_IJNS3_ILi1EEENS3_ILi256EEEiEEEEEENS3_ILi2048EEENS2_IJiNS3_ILi4096EEEEEEEEC2ERKS8_RKS9_RKSB_)
        /*188fc*/ 	.word	0x00000000


	//----- nvinfo : EIATTR_FRAME_SIZE
	.align		4
.L_16778:
        /*18900*/ 	.byte	0x04, 0x11
        /*18902*/ 	.short	(.L_16780 - .L_16779)
	.align		4
.L_16779:
        /*18904*/ 	.word	index@($_ZN7cutlass13device_kernelIN5flash19enable_sm80_to_sm89INS1_16FlashAttnBwdSm80INS1_25CollectiveMainloopBwdSm80ILi2ELi2EN4cute5tupleIJNS5_1CILi128EEES8_NS7_ILi64EEEEEENS_10bfloat16_tEfNS_4arch4Sm80ELb0ELb0ELb1ELb0ELb1ELb0ELb0ELb0ELi2ELi4ELi4ELi4ELb0EEENS1_24CollectiveEpilogueBwdGQAISA_fSD_Li256ELb0ELb1EEENS1_19SingleTileSchedulerILb0ELb0ELb0ELi128EEEEEEEEEvNT_6ParamsE$_ZN4cute3eso3ESOILb0ELb0EJNS_14ComposedLayoutINS_7SwizzleILi3ELi3ELi3EEENS_9MixedBitsILj0ELj432EEENS_6LayoutINS_5tupleIJNS8_IJNS_1CILi2EEESA_SA_EEESA_NS9_ILi8EEEEEENS8_IJNS8_IJNS9_ILi64EEESC_NS9_ILi512EEEEEENS9_ILi8192EEENS9_ILi1024EEEEEEEEEEiEEC2ERKSL_RKi)
        /*18908*/ 	.word	0x00000000


	//----- nvinfo : EIATTR_FRAME_SIZE
	.align		4
.L_16780:
        /*1890c*/ 	.byte	0x04, 0x11
        /*1890e*/ 	.short	(.L_16782 - .L_16781)
	.align		4
.L_16781:
        /*18910*/ 	.word	index@($_ZN7cutlass13device_kernelIN5flash19enable_sm80_to_sm89INS1_16FlashAttnBwdSm80INS1_25CollectiveMainloopBwdSm80ILi2ELi2EN4cute5tupleIJNS5_1CILi128EEES8_NS7_ILi64EEEEEENS_10bfloat16_tEfNS_4arch4Sm80ELb0ELb0ELb1ELb0ELb1ELb0ELb0ELb0ELi2ELi4ELi4ELi4ELb0EEENS1_24CollectiveEpilogueBwdGQAISA_fSD_Li256ELb0ELb1EEENS1_19SingleTileSchedulerILb0ELb0ELb0ELi128EEEEEEEEEvNT_6ParamsE$_ZN4cute3eso3ESOILb0ELb0EJNS_14ComposedLayoutINS_7SwizzleILi3ELi3ELi3EEENS_9MixedBitsILj0ELj432EEENS_6LayoutINS_5tupleIJNS8_IJNS_1CILi2EEESA_SA_EEESA_NS9_ILi8EEEEEENS8_IJNS8_IJNS9_ILi64EEESC_NS9_ILi512EEEEEENS9_ILi8192EEENS9_ILi1024EEEEEEEEEENS_10ViewEngineINS_8smem_ptrIPN7cutlass10bfloat16_tEEEEEEEC2ERKSL_RKSS_)
        /*18914*/ 	.word	0x00000000


	//----- nvinfo : EIATTR_FRAME_SIZE
	.align		4
.L_16782:
        /*18918*/ 	.byte	0x04, 0x11
        /*1891a*/ 	.short	(.L_16784 - .L_16783)
	.align		4
.L_16783:
        /*1891c*/ 	.word	index@($_ZN7cutlass13device_kernelIN5flash19enable_sm80_to_sm89INS1_16FlashAttnBwdSm80INS1_25CollectiveMainloopBwdSm80ILi2ELi2EN4cute5tupleIJNS5_1CILi128EEES8_NS7_ILi64EEEEEENS_10bfloat16_tEfNS_4arch4Sm80ELb0ELb0ELb1ELb0ELb1ELb0ELb0ELb0ELi2ELi4ELi4ELi4ELb0EEENS1_24CollectiveEpilogueBwdGQAISA_fSD_Li256ELb0ELb1EEENS1_19SingleTileSchedulerILb0ELb0ELb0ELi128EEEEEEEEEvNT_6ParamsE$_ZN4cute12iter_adaptorIPjNS_8smem_ptrIS1_EEEC2ES1_)
        /*18920*/ 	.word	0x00000000


	//----- nvinfo : EIATTR_FRAME_SIZE
	.align		4
.L_16784:
        /*18924*/ 	.byte	0x04, 0x11
        /*18926*/ 	.short	(.L_16786 - .L_16785)
	.align		4
.L_16785:
        /*18928*/ 	.word	index@($_ZN7cutlass13device_kernelIN5flash19enable_sm80_to_sm89INS1_16FlashAttnBwdSm80INS1_25CollectiveMainloopBwdSm80ILi2ELi2EN4cute5tupleIJNS5_1CILi128EEES8_NS7_ILi64EEEEEENS_10bfloat16_tEfNS_4arch4Sm80ELb0ELb0ELb1ELb0ELb1ELb0ELb0ELb0ELi2ELi4ELi4ELi4ELb0EEENS1_24CollectiveEpilogueBwdGQAISA_fSD_Li256ELb0ELb1EEENS1_19SingleTileSchedulerILb0ELb0ELb0ELi128EEEEEEEEEvNT_6ParamsE$_ZN4cute12iter_adaptorIPfNS_8smem_ptrIS1_EEEC2ES1_)
        /*1892c*/ 	.word	0x00000000


	//----- nvinfo : EIATTR_FRAME_SIZE
	.align		4
.L_16786:
        /*18930*/ 	.byte	0x04, 0x11
        /*18932*/ 	.short	(.L_16788 - .L_16787)
	.align		4
.L_16787:
        /*18934*/ 	.word	index@($_ZN7cutlass13device_kernelIN5flash19enable_sm80_to_sm89INS1_16FlashAttnBwdSm80INS1_25CollectiveMainloopBwdSm80ILi2ELi2EN4cute5tupleIJNS5_1CILi128EEES8_NS7_ILi64EEEEEENS_10bfloat16_tEfNS_4arch4Sm80ELb0ELb0ELb1ELb0ELb1ELb0ELb0ELb0ELi2ELi4ELi4ELi4ELb0EEENS1_24CollectiveEpilogueBwdGQAISA_fSD_Li256ELb0ELb1EEENS1_19SingleTileSchedulerILb0ELb0ELb0ELi128EEEEEEEEEvNT_6ParamsE$_ZN4cute12iter_adaptorIPfNS_8gmem_ptrIS1_EEEC2ES1_)
        /*18938*/ 	.word	0x00000000


	//----- nvinfo : EIATTR_FRAME_SIZE
	.align		4
.L_16788:
        /*1893c*/ 	.byte	0x04, 0x11
        /*1893e*/ 	.short	(.L_16790 - .L_16789)
	.align		4
.L_16789:
        /*18940*/ 	.word	index@($_ZN7cutlass13device_kernelIN5flash19enable_sm80_to_sm89INS1_16FlashAttnBwdSm80INS1_25CollectiveMainloopBwdSm80ILi2ELi2EN4cute5tupleIJNS5_1CILi128EEES8_NS7_ILi64EEEEEENS_10bfloat16_tEfNS_4arch4Sm80ELb0ELb0ELb1ELb0ELb1ELb0ELb0ELb0ELi2ELi4ELi4ELi4ELb0EEENS1_24CollectiveEpilogueBwdGQAISA_fSD_Li256ELb0ELb1EEENS1_19SingleTileSchedulerILb0ELb0ELb0ELi128EEEEEEEEEvNT_6ParamsE$_ZN4cute12iter_adaptorIPN7cutlass9uint128_tENS_8smem_ptrIS3_EEEC2ES3_)
        /*18944*/ 	.word	0x00000000


	//----- nvinfo : EIATTR_FRAME_SIZE
	.align		4
.L_16790:
        /*18948*/ 	.byte	0x04, 0x11
        /*1894a*/ 	.short	(.L_16792 - .L_16791)
	.align		4
.L_16791:
        /*1894c*/ 	.word	index@($_ZN7cutlass13device_kernelIN5flash19enable_sm80_to_sm89INS1_16FlashAttnBwdSm80INS1_25CollectiveMainloopBwdSm80ILi2ELi2EN4cute5tupleIJNS5_1CILi128EEES8_NS7_ILi64EEEEEENS_10bfloat16_tEfNS_4arch4Sm80ELb0ELb0ELb1ELb0ELb1ELb0ELb0ELb0ELi2ELi4ELi4ELi4ELb0EEENS1_24CollectiveEpilogueBwdGQAISA_fSD_Li256ELb0ELb1EEENS1_19SingleTileSchedulerILb0ELb0ELb0ELi128EEEEEEEEEvNT_6ParamsE$_ZN4cute12iter_adaptorIPN7cutlass10bfloat16_tENS_8smem_ptrIS3_EEEC2ES3_)
        /*18950*/ 	.word	0x00000000


	//----- nvinfo : EIATTR_FRAME_SIZE
	.align		4
.L_16792:
        /*18954*/ 	.byte	0x04, 0x11
        /*18956*/ 	.short	(.L_16794 - .L_16793)
	.align		4
.L_16793:
        /*18958*/ 	.word	index@($_ZN7cutlass13device_kernelIN5flash19enable_sm80_to_sm89INS1_16FlashAttnBwdSm80INS1_25CollectiveMainloopBwdSm80ILi2ELi2EN4cute5tupleIJNS5_1CILi128EEES8_NS7_ILi64EEEEEENS_10bfloat16_tEfNS_4arch4Sm80ELb0ELb0ELb1ELb0ELb1ELb0ELb0ELb0ELi2ELi4ELi4ELi4ELb0EEENS1_24CollectiveEpilogueBwdGQAISA_fSD_Li256ELb0ELb1EEENS1_19SingleTileSchedulerILb0ELb0ELb0ELi128EEEEEEEEEvNT_6ParamsE$_ZN4cute12iter_adaptorIPKfNS_8gmem_ptrIS2_EEEC2ES2_)
        /*1895c*/ 	.word	0x00000000


	//----- nvinfo : EIATTR_FRAME_SIZE
	.align		4
.L_16794:
        /*18960*/ 	.byte	0x04, 0x11
        /*18962*/ 	.short	(.L_16796 - .L_16795)
	.align		4
.L_16795:
        /*18964*/ 	.word	index@($_ZN7cutlass13device_kernelIN5flash19enable_sm80_to_sm89INS1_16FlashAttnBwdSm80INS1_25CollectiveMainloopBwdSm80ILi2ELi2EN4cute5tupleIJNS5_1CILi128EEES8_NS7_ILi64EEEEEENS_10bfloat16_tEfNS_4arch4Sm80ELb0ELb0ELb1ELb0ELb1ELb0ELb0ELb0ELi2ELi4ELi4ELi4ELb0EEENS1_24CollectiveEpilogueBwdGQAISA_fSD_Li256ELb0ELb1EEENS1_19SingleTileSchedulerILb0ELb0ELb0ELi128EEEEEEEEEvNT_6ParamsE$_ZN4cute12iter_adaptorIPKN7cutlass9uint128_tENS_8gmem_ptrIS4_EEEC2ES4_)
        /*18968*/ 	.word	0x00000000


	//----- nvinfo : EIATTR_FRAME_SIZE
	.align		4
.L_16796:
        /*1896c*/ 	.byte	0x04, 0x11
        /*1896e*/ 	.short	(.L_16798 - .L_16797)
	.align		4
.L_16797:
        /*18970*/ 	.word	index@($_ZN7cutlass13device_kernelIN5flash19enable_sm80_to_sm89INS1_16FlashAttnBwdSm80INS1_25CollectiveMainloopBwdSm80ILi2ELi2EN4cute5tupleIJNS5_1CILi128EEES8_NS7_ILi64EEEEEENS_10bfloat16_tEfNS_4arch4Sm80ELb0ELb0ELb1ELb0ELb1ELb0ELb0ELb0ELi2ELi4ELi4ELi4ELb0EEENS1_24CollectiveEpilogueBwdGQAISA_fSD_Li256ELb0ELb1EEENS1_19SingleTileSchedulerILb0ELb0ELb0ELi128EEEEEEEEEvNT_6ParamsE$_ZN4cute12iter_adaptorIPKN7cutlass10bfloat16_tENS_8gmem_ptrIS4_EEEC2ES4_)
        /*18974*/ 	.word	0x00000000


	//----- nvinfo : EIATTR_FRAME_SIZE
	.align		4
.L_16798:
        /*18978*/ 	.byte	0x04, 0x11
        /*1897a*/ 	.short	(.L_16800 - .L_16799)
	.align		4
.L_16799:
        /*1897c*/ 	.word	index@(_ZN7cutlass13device_kernelIN5flash19enable_sm80_to_sm89INS1_16FlashAttnBwdSm80INS1_25CollectiveMainloopBwdSm80ILi2ELi2EN4cute5tupleIJNS5_1CILi128EEES8_NS7_ILi64EEEEEENS_10bfloat16_tEfNS_4arch4Sm80ELb0ELb0ELb1ELb0ELb1ELb0ELb0ELb0ELi2ELi4ELi4ELi4ELb0EEENS1_24CollectiveEpilogueBwdGQAISA_fSD_Li256ELb0ELb1EEENS1_19SingleTileSchedulerILb0ELb0ELb0ELi128EEEEEEEEEvNT_6ParamsE)
        /*18980*/ 	.word	0x000016e0


	//----- nvinfo : EIATTR_REGCOUNT
	.align		4
.L_16800:
        /*18984*/ 	.byte	0x04, 0x2f
        /*18986*/ 	.short	(.L_16802 - .L_16801)
	.align		4
.L_16801:
        /*18988*/ 	.word	index@(_ZN7cutlass13device_kernelIN5flash19enable_sm80_to_sm89INS1_16FlashAttnBwdSm80INS1_25CollectiveMainloopBwdSm80ILi2ELi2EN4cute5tupleIJNS5_1CILi128EEES8_NS7_ILi64EEEEEENS_10bfloat16_tEfNS_4arch4Sm80ELb0ELb0ELb1ELb0ELb0ELb0ELb0ELb0ELi2ELi4ELi4ELi4ELb0EEENS1_24CollectiveEpilogueBwdGQAISA_fSD_Li256ELb0ELb0EEENS1_19SingleTileSchedulerILb0ELb0ELb0ELi128EEEEEEEEEvNT_6ParamsE)
        /*1898c*/ 	.word	0x0000007f


	//----- nvinfo : EIATTR_FRAME_SIZE
	.align		4
.L_16802:
        /*18990*/ 	.byte	0x04, 0x11
        /*18992*/ 	.short	(.L_16804 - .L_16803)
	.align		4
.L_16803:
        /*18994*/ 	.word	index@($_ZN7cutlass13device_kernelIN5flash19enable_sm80_to_sm89INS1_16FlashAttnBwdSm80INS1_25CollectiveMainloopBwdSm80ILi2ELi2EN4cute5tupleIJNS5_1CILi128EEES8_NS7_ILi64EEEEEENS_10bfloat16_tEfNS_4arch4Sm80ELb0ELb0ELb1ELb0ELb0ELb0ELb0ELb0ELi2ELi4ELi4ELi4ELb0EEENS1_24CollectiveEpilogueBwdGQAISA_fSD_Li256ELb0ELb0EEENS1_19SingleTileSchedulerILb0ELb0ELb0ELi128EEEEEEEEEvNT_6ParamsE$exp2f)
        /*18998*/ 	.word	0x00000000


	//----- nvinfo : EIATTR_FRAME_SIZE
	.align		4
.L_16804:
        /*1899c*/ 	.byte	0x04, 0x11
        /*1899e*/ 	.short	(.L_16806 - .L_16805)
	.align		4
.L_16805:
        /*189a0*/ 	.word	index@($_ZN7cutlass13device_kernelIN5flash19enable_sm80_to_sm89INS1_16FlashAttnBwdSm80INS1_25CollectiveMainloopBwdSm80ILi2ELi2EN4cute5tupleIJNS5_1CILi128EEES8_NS7_ILi64EEEEEENS_10bfloat16_tEfNS_4arch4Sm80ELb0ELb0ELb1ELb0ELb0ELb0ELb0ELb0ELi2ELi4ELi4ELi4ELb0EEENS1_24CollectiveEpilogueBwdGQAISA_fSD_Li256ELb0ELb0EEENS1_19SingleTileSchedulerILb0ELb0ELb0ELi128EEEEEEEEEvNT_6ParamsE$__fAtomicAdd)
        /*189a4*/ 	.word	0x00000000


	//----- nvinfo : EIATTR_FRAME_SIZE
	.align		4
.L_16806:
        /*189a8*/ 	.byte	0x04, 0x11
        /*189aa*/ 	.short	(.L_16808 - .L_16807)
	.align		4
.L_16807:
        /*189ac*/ 	.word	index@($_ZN7cutlass13device_kernelIN5flash19enable_sm80_to_sm89INS1_16FlashAttnBwdSm80INS1_25CollectiveMainloopBwdSm80ILi2ELi2EN4cute5tupleIJNS5_1CILi128EEES8_NS7_ILi64EEEEEENS_10bfloat16_tEfNS_4arch4Sm80ELb0ELb0ELb1ELb0ELb0ELb0ELb0ELb0ELi2ELi4ELi4ELi4ELb0EEENS1_24CollectiveEpilogueBwdGQAISA_fSD_Li256ELb0ELb0EEENS1_19SingleTileSchedulerILb0ELb0ELb0ELi128EEEEEEEEEvNT_6ParamsE$_ZZZN5flash25CollectiveMainloopBwdSm80ILi2ELi2EN4cute5tupleIJNS1_1CILi128EEES4_NS3_ILi64EEEEEEN7cutlass10bfloat16_tEfNS7_4arch4Sm80ELb0ELb0ELb1ELb0ELb0ELb0ELb0ELb0ELi2ELi4ELi4ELi4ELb0EE3mmaINS_16FlashAttnBwdSm80ISB_NS_24CollectiveEpilogueBwdGQAIS6_fSA_Li256ELb0ELb0EEENS_19SingleTileSchedulerILb0ELb0ELb0ELi128EEEE13SharedStorageENS1_6TensorINS1_11ArrayEngineIfLm32EEENS1_6LayoutINS2_IJNS2_IJNS3_ILi2EEESO_EEESO_NS3_ILi4EEEEEENS2_IJNS2_IJNS3_ILi1EEESO_EEESQ_NS3_ILi8EEEEEEEEEEEEbRKNSB_6ParamsERT0_S12_iNS2_IJiiiEEERT_ENKUliT_E_clIZSC_ISJ_SX_EbS10_S12_S12_iS13_S15_EUlRS16_iE_EEDaiS16_ENKUlvE1_clEv)
        /*189b0*/ 	.word	0x00000000


	//----- nvinfo : EIATTR_FRAME_SIZE
	.align		4
.L_16808:
        /*189b4*/ 	.byte	0x04, 0x11
        /*189b6*/ 	.short	(.L_16810 - .L_16809)
	.align		4
.L_16809:
        /*189b8*/ 	.word	index@($_ZN7cutlass13device_kernelIN5flash19enable_sm80_to_sm89INS1_16FlashAttnBwdSm80INS1_25CollectiveMainloopBwdSm80ILi2ELi2EN4cute5tupleIJNS5_1CILi128EEES8_NS7_ILi64EEEEEENS_10bfloat16_tEfNS_4arch4Sm80ELb0ELb0ELb1ELb0ELb0ELb0ELb0ELb0ELi2ELi4ELi4ELi4ELb0EEENS1_24CollectiveEpilogueBwdGQAISA_fSD_Li256ELb0ELb0EEENS1_19SingleTileSchedulerILb0ELb0ELb0ELi128EEEEEEEEEvNT_6ParamsE$_ZZZN5flash25CollectiveMainloopBwdSm80ILi2ELi2EN4cute5tupleIJNS1_1CILi128EEES4_NS3_ILi64EEEEEEN7cutlass10bfloat16_tEfNS7_4arch4Sm80ELb0ELb0ELb1ELb0ELb0ELb0ELb0ELb0ELi2ELi4ELi4ELi4ELb0EE3mmaINS_16FlashAttnBwdSm80ISB_NS_24CollectiveEpilogueBwdGQAIS6_fSA_Li256ELb0ELb0EEENS_19SingleTileSchedulerILb0ELb0ELb0ELi128EEEE13SharedStorageENS1_6TensorINS1_11ArrayEngineIfLm32EEENS1_6LayoutINS2_IJNS2_IJNS3_ILi2EEESO_EEESO_NS3_ILi4EEEEEENS2_IJNS2_IJNS3_ILi1EEESO_EEESQ_NS3_ILi8EEEEEEEEEEEEbRKNSB_6ParamsERT0_S12_iNS2_IJiiiEEERT_ENKUliT_E_clIZSC_ISJ_SX_EbS10_S12_S12_iS13_S15_EUlRS16_iE_EEDaiS16_ENKUlvE0_clEv)
        /*189bc*/ 	.word	0x00000000


	//----- nvinfo : EIATTR_FRAME_SIZE
	.align		4
.L_16810:
        /*189c0*/ 	.byte	0x04, 0x11
        /*189c2*/ 	.short	(.L_16812 - .L_16811)
	.align		4
.L_16811:
        /*189c4*/ 	.word	index@($_ZN7cutlass13device_kernelIN5flash19enable_sm80_to_sm89INS1_16FlashAttnBwdSm80INS1_25CollectiveMainloopBwdSm80ILi2ELi2EN4cute5tupleIJNS5_1CILi128EEES8_NS7_ILi64EEEEEENS_10bfloat16_tEfNS_4arch4Sm80ELb0ELb0ELb1ELb0ELb0ELb0ELb0ELb0ELi2ELi4ELi4ELi4ELb0EEENS1_24CollectiveEpilogueBwdGQAISA_fSD_Li256ELb0ELb0EEENS1_19SingleTileSchedulerILb0ELb0ELb0ELi128EEEEEEEEEvNT_6ParamsE$_ZZZN5flash25CollectiveMainloopBwdSm80ILi2ELi2EN4cute5tupleIJNS1_1CILi128EEES4_NS3_ILi64EEEEEEN7cutlass10bfloat16_tEfNS7_4arch4Sm80ELb0ELb0ELb1ELb0ELb0ELb0ELb0ELb0ELi2ELi4ELi4ELi4ELb0EE3mmaINS_16FlashAttnBwdSm80ISB_NS_24CollectiveEpilogueBwdGQAIS6_fSA_Li256ELb0ELb0EEENS_19SingleTileSchedulerILb0ELb0ELb0ELi128EEEE13SharedStorageENS1_6TensorINS1_11ArrayEngineIfLm32EEENS1_6LayoutINS2_IJNS2_IJNS3_ILi2EEESO_EEESO_NS3_ILi4EEEEEENS2_IJNS2_IJNS3_ILi1EEESO_EEESQ_NS3_ILi8EEEEEEEEEEEEbRKNSB_6ParamsERT0_S12_iNS2_IJiiiEEERT_ENKUliT_E_clIZSC_ISJ_SX_EbS10_S12_S12_iS13_S15_EUlRS16_iE_EEDaiS16_ENKUlT_E_clIZSC_ISJ_SX_EbS10_S12_S12_iS13_S15_EUlvE0_EEDaS1B_)
        /*189c8*/ 	.word	0x00000000


	//----- nvinfo : EIATTR_FRAME_SIZE
	.align		4
.L_16812:
        /*189cc*/ 	.byte	0x04, 0x11
        /*189ce*/ 	.short	(.L_16814 - .L_16813)
	.align		4
.L_16813:
        /*189d0*/ 	.word	index@($_ZN7cutlass13device_kernelIN5flash19enable_sm80_to_sm89INS1_16FlashAttnBwdSm80INS1_25CollectiveMainloopBwdSm80ILi2ELi2EN4cute5tupleIJNS5_1CILi128EEES8_NS7_ILi64EEEEEENS_10bfloat16_tEfNS_4arch4Sm80ELb0ELb0ELb1ELb0ELb0ELb0ELb0ELb0ELi2ELi4ELi4ELi4ELb0EEENS1_24CollectiveEpilogueBwdGQAISA_fSD_Li256ELb0ELb0EEENS1_19SingleTileSchedulerILb0ELb0ELb0ELi128EEEEEEEEEvNT_6ParamsE$_ZZN5flash25CollectiveMainloopBwdSm80ILi2ELi2EN4cute5tupleIJNS1_1CILi128EEES4_NS3_ILi64EEEEEEN7cutlass10bfloat16_tEfNS7_4arch4Sm80ELb0ELb0ELb1ELb0ELb0ELb0ELb0ELb0ELi2ELi4ELi4ELi4ELb0EE3mmaINS_16FlashAttnBwdSm80ISB_NS_24CollectiveEpilogueBwdGQAIS6_fSA_Li256ELb0ELb0EEENS_19SingleTileSchedulerILb0ELb0ELb0ELi128EEEE13SharedStorageENS1_6TensorINS1_11ArrayEngineIfLm32EEENS1_6LayoutINS2_IJNS2_IJNS3_ILi2EEESO_EEESO_NS3_ILi4EEEEEENS2_IJNS2_IJNS3_ILi1EEESO_EEESQ_NS3_ILi8EEEEEEEEEEEEbRKNSB_6ParamsERT0_S12_iNS2_IJiiiEEERT_ENKUlvE_clEv)
        /*189d4*/ 	.word	0x00000000


	//----- nvinfo : EIATTR_FRAME_SIZE
	.align		4
.L_16814:
        /*189d8*/ 	.byte	0x04, 0x11
        /*189da*/ 	.short	(.L_16816 - .L_16815)
	.align		4
.L_16815:
        /*189dc*/ 	.word	index@($_ZN7cutlass13device_kernelIN5flash19enable_sm80_to_sm89INS1_16FlashAttnBwdSm80INS1_25CollectiveMainloopBwdSm80ILi2ELi2EN4cute5tupleIJNS5_1CILi128EEES8_NS7_ILi64EEEEEENS_10bfloat16_tEfNS_4arch4Sm80ELb0ELb0ELb1ELb0ELb0ELb0ELb0ELb0ELi2ELi4ELi4ELi4ELb0EEENS1_24CollectiveEpilogueBwdGQAISA_fSD_Li256ELb0ELb0EEENS1_19SingleTileSchedulerILb0ELb0ELb0ELi128EEEEEEEEEvNT_6ParamsE$_ZZN5flash25CollectiveMainloopBwdSm80ILi2ELi2EN4cute5tupleIJNS1_1CILi128EEES4_NS3_ILi64EEEEEEN7cutlass10bfloat16_tEfNS7_4arch4Sm80ELb0ELb0ELb1ELb0ELb0ELb0ELb0ELb0ELi2ELi4ELi4ELi4ELb0EE3mmaINS_16FlashAttnBwdSm80ISB_NS_24CollectiveEpilogueBwdGQAIS6_fSA_Li256ELb0ELb0EEENS_19SingleTileSchedulerILb0ELb0ELb0ELi128EEEE13SharedStorageENS1_6TensorINS1_11ArrayEngineIfLm32EEENS1_6LayoutINS2_IJNS2_IJNS3_ILi2EEESO_EEESO_NS3_ILi4EEEEEENS2_IJNS2_IJNS3_ILi1EEESO_EEESQ_NS3_ILi8EEEEEEEEEEEEbRKNSB_6ParamsERT0_S12_iNS2_IJiiiEEERT_ENKUlvE0_clEv)
        /*189e0*/ 	.word	0x00000000


	//----- nvinfo : EIATTR_FRAME_SIZE
	.align		4
.L_16816:
        /*189e4*/ 	.byte	0x04, 0x11
        /*189e6*/ 	.short	(.L_16818 - .L_16817)
	.align		4
.L_16817:
        /*189e8*/ 	.word	index@($_ZN7cutlass13device_kernelIN5flash19enable_sm80_to_sm89INS1_16FlashAttnBwdSm80INS1_25CollectiveMainloopBwdSm80ILi2ELi2EN4cute5tupleIJNS5_1CILi128EEES8_NS7_ILi64EEEEEENS_10bfloat16_tEfNS_4arch4Sm80ELb0ELb0ELb1ELb0ELb0ELb0ELb0ELb0ELi2ELi4ELi4ELi4ELb0EEENS1_24CollectiveEpilogueBwdGQAISA_fSD_Li256ELb0ELb0EEENS1_19SingleTileSchedulerILb0ELb0ELb0ELi128EEEEEEEEEvNT_6ParamsE$_ZZN5flash25CollectiveMainloopBwdSm80ILi2ELi2EN4cute5tupleIJNS1_1CILi128EEES4_NS3_ILi64EEEEEEN7cutlass10bfloat16_tEfNS7_4arch4Sm80ELb0ELb0ELb1ELb0ELb0ELb0ELb0ELb0ELi2ELi4ELi4ELi4ELb0EE3mmaINS_16FlashAttnBwdSm80ISB_NS_24CollectiveEpilogueBwdGQAIS6_fSA_Li256ELb0ELb0EEENS_19SingleTileSchedulerILb0ELb0ELb0ELi128EEEE13SharedStorageENS1_6TensorINS1_11ArrayEngineIfLm32EEENS1_6LayoutINS2_IJNS2_IJNS3_ILi2EEESO_EEESO_NS3_ILi4EEEEEENS2_IJNS2_IJNS3_ILi1EEESO_EEESQ_NS3_ILi8EEEEEEEEEEEEbRKNSB_6ParamsERT0_S12_iNS2_IJiiiEEERT_ENKUliiE_clEii)
        /*189ec*/ 	.word	0x00000000


	//----- nvinfo : EIATTR_FRAME_SIZE
	.align		4
.L_16818:
        /*189f0*/ 	.byte	0x04, 0x11
        /*189f2*/ 	.short	(.L_16820 - .L_16819)
	.align		4
.L_16819:
        /*189f4*/ 	.word	index@($_ZN7cutlass13device_kernelIN5flash19enable_sm80_to_sm89INS1_16FlashAttnBwdSm80INS1_25CollectiveMainloopBwdSm80ILi2ELi2EN4cute5tupleIJNS5_1CILi128EEES8_NS7_ILi64EEEEEENS_10bfloat16_tEfNS_4arch4Sm80ELb0ELb0ELb1ELb0ELb0ELb0ELb0ELb0ELi2ELi4ELi4ELi4ELb0EEENS1_24CollectiveEpilogueBwdGQAISA_fSD_Li256ELb0ELb0EEENS1_19SingleTileSchedulerILb0ELb0ELb0ELi128EEEEEEEEEvNT_6ParamsE$_ZZN5flash25CollectiveMainloopBwdSm80ILi2ELi2EN4cute5tupleIJNS1_1CILi128EEES4_NS3_ILi64EEEEEEN7cutlass10bfloat16_tEfNS7_4arch4Sm80ELb0ELb0ELb1ELb0ELb0ELb0ELb0ELb0ELi2ELi4ELi4ELi4ELb0EE3mmaINS_16FlashAttnBwdSm80ISB_NS_24CollectiveEpilogueBwdGQAIS6_fSA_Li256ELb0ELb0EEENS_19SingleTileSchedulerILb0ELb0ELb0ELi128EEEE13SharedStorageENS1_6TensorINS1_11ArrayEngineIfLm32EEENS1_6LayoutINS2_IJNS2_IJNS3_ILi2EEESO_EEESO_NS3_ILi4EEEEEENS2_IJNS2_IJNS3_ILi1EEESO_EEESQ_NS3_ILi8EEEEEEEEEEEEbRKNSB_6ParamsERT0_S12_iNS2_IJiiiEEERT_ENKUliiE0_clEii)
        /*189f8*/ 	.word	0x00000000


	//----- nvinfo : EIATTR_FRAME_SIZE
	.align		4
.L_16820:
        /*189fc*/ 	.byte	0x04, 0x11
        /*189fe*/ 	.short	(.L_16822 - .L_16821)
	.align		4
.L_16821:
        /*18a00*/ 	.word	index@($_ZN7cutlass13device_kernelIN5flash19enable_sm80_to_sm89INS1_16FlashAttnBwdSm80INS1_25CollectiveMainloopBwdSm80ILi2ELi2EN4cute5tupleIJNS5_1CILi128EEES8_NS7_ILi64EEEEEENS_10bfloat16_tEfNS_4arch4Sm80ELb0ELb0ELb1ELb0ELb0ELb0ELb0ELb0ELi2ELi4ELi4ELi4ELb0EEENS1_24CollectiveEpilogueBwdGQAISA_fSD_Li256ELb0ELb0EEENS1_19SingleTileSchedulerILb0ELb0ELb0ELi128EEEEEEEEEvNT_6ParamsE$_ZZN5flash25CollectiveMainloopBwdSm80ILi2ELi2EN4cute5tupleIJNS1_1CILi128EEES4_NS3_ILi64EEEEEEN7cutlass10bfloat16_tEfNS7_4arch4Sm80ELb0ELb0ELb1ELb0ELb0ELb0ELb0ELb0ELi2ELi4ELi4ELi4ELb0EE3mmaINS_16FlashAttnBwdSm80ISB_NS_24CollectiveEpilogueBwdGQAIS6_fSA_Li256ELb0ELb0EEENS_19SingleTileSchedulerILb0ELb0ELb0ELi128EEEE13SharedStorageENS1_6TensorINS1_11ArrayEngineIfLm32EEENS1_6LayoutINS2_IJNS2_IJNS3_ILi2EEESO_EEESO_NS3_ILi4EEEEEENS2_IJNS2_IJNS3_ILi1EEESO_EEESQ_NS3_ILi8EEEEEEEEEEEEbRKNSB_6ParamsERT0_S12_iNS2_IJiiiEEERT_ENKUliT_E_clIZSC_ISJ_SX_EbS10_S12_S12_iS13_S15_EUlRS16_iE_EEDaiS16_)
        /*18a04*/ 	.word	0x00000000


	//----- nvinfo : EIATTR_FRAME_SIZE
	.align		4
.L_16822:
        /*18a08*/ 	.byte	0x04, 0x11
        /*18a0a*/ 	.short	(.L_16824 - .L_16823)
	.align		4
.L_16823:
        /*18a0c*/ 	.word	index@($_ZN7cutlass13device_kernelIN5flash19enable_sm80_to_sm89INS1_16FlashAttnBwdSm80INS1_25CollectiveMainloopBwdSm80ILi2ELi2EN4cute5tupleIJNS5_1CILi128EEES8_NS7_ILi64EEEEEENS_10bfloat16_tEfNS_4arch4Sm80ELb0ELb0ELb1ELb0ELb0ELb0ELb0ELb0ELi2ELi4ELi4ELi4ELb0EEENS1_24CollectiveEpilogueBwdGQAISA_fSD_Li256ELb0ELb0EEENS1_19SingleTileSchedulerILb0ELb0ELb0ELi128EEEEEEEEEvNT_6ParamsE$_ZZN5flash25CollectiveMainloopBwdSm80ILi2ELi2EN4cute5tupleIJNS1_1CILi128EEES4_NS3_ILi64EEEEEEN7cutlass10bfloat16_tEfNS7_4arch4Sm80ELb0ELb0ELb1ELb0ELb0ELb0ELb0ELb0ELi2ELi4ELi4ELi4ELb0EE3mmaINS_16FlashAttnBwdSm80ISB_NS_24CollectiveEpilogueBwdGQAIS6_fSA_Li256ELb0ELb0EEENS_19SingleTileSchedulerILb0ELb0ELb0ELi128EEEE13SharedStorageENS1_6TensorINS1_11ArrayEngineIfLm32EEENS1_6LayoutINS2_IJNS2_IJNS3_ILi2EEESO_EEESO_NS3_ILi4EEEEEENS2_IJNS2_IJNS3_ILi1EEESO_EEESQ_NS3_ILi8EEEEEEEEEEEEbRKNSB_6ParamsERT0_S12_iNS2_IJiiiEEERT_ENKUlRT_iE_clINSK_INSL_IfLm64EEENSN_INS2_IJSP_SO_SU_EEESV_EEEEEEDaS17_i)
        /*18a10*/ 	.word	0x00000000


	//----- nvinfo : EIATTR_FRAME_SIZE
	.align		4
.L_16824:
        /*18a14*/ 	.byte	0x04, 0x11
        /*18a16*/ 	.short	(.L_16826 - .L_16825)
	.align		4
.L_16825:
        /*18a18*/ 	.word	index@($_ZN7cutlass13device_kernelIN5flash19enable_sm80_to_sm89INS1_16FlashAttnBwdSm80INS1_25CollectiveMainloopBwdSm80ILi2ELi2EN4cute5tupleIJNS5_1CILi128EEES8_NS7_ILi64EEEEEENS_10bfloat16_tEfNS_4arch4Sm80ELb0ELb0ELb1ELb0ELb0ELb0ELb0ELb0ELi2ELi4ELi4ELi4ELb0EEENS1_24CollectiveEpilogueBwdGQAISA_fSD_Li256ELb0ELb0EEENS1_19SingleTileSchedulerILb0ELb0ELb0ELi128EEEEEEEEEvNT_6ParamsE$_ZZN4cuteplIJiiEJiiEEEDaRKNS_15ArithmeticTupleIJDpT_EEERKNS1_IJDpT0_EEEENKUlDpRKT_E_clIJiiEEEDaSF_)
        /*18a1c*/ 	.word	0x00000000


	//----- nvinfo : EIATTR_FRAME_SIZE
	.align		4
.L_16826:
        /*18a20*/ 	.byte	0x04, 0x11
        /*18a22*/ 	.short	(.L_16828 - .L_16827)
	.align		4
.L_16827:
        /*18a24*/ 	.word	index@($_ZN7cutlass13device_kernelIN5flash19enable_sm80_to_sm89INS1_16FlashAttnBwdSm80INS1_25CollectiveMainloopBwdSm80ILi2ELi2EN4cute5tupleIJNS5_1CILi128EEES8_NS7_ILi64EEEEEENS_10bfloat16_tEfNS_4arch4Sm80ELb0ELb0ELb1ELb0ELb0ELb0ELb0ELb0ELi2ELi4ELi4ELi4ELb0EEENS1_24CollectiveEpilogueBwdGQAISA_fSD_Li256ELb0ELb0EEENS1_19SingleTileSchedulerILb0ELb0ELb0ELi128EEEEEEEEEvNT_6ParamsE$_ZZN4cuteplIJiiEJNS_1CILi0EEES2_EEEDaRKNS_15ArithmeticTupleIJDpT_EEERKNS3_IJDpT0_EEEENKUlDpRKT_E_clIJiiEEEDaSH_)
        /*18a28*/ 	.word	0x00000000


	//----- nvinfo : EIATTR_FRAME_SIZE
	.align		4
.L_16828:
        /*18a2c*/ 	.byte	0x04, 0x11
        /*18a2e*/ 	.short	(.L_16830 - .L_16829)
	.align		4
.L_16829:
        /*18a30*/ 	.word	index@($_ZN7cutlass13device_kernelIN5flash19enable_sm80_to_sm89INS1_16FlashAttnBwdSm80INS1_25CollectiveMainloopBwdSm80ILi2ELi2EN4cute5tupleIJNS5_1CILi128EEES8_NS7_ILi64EEEEEENS_10bfloat16_tEfNS_4arch4Sm80ELb0ELb0ELb1ELb0ELb0ELb0ELb0ELb0ELi2ELi4ELi4ELi4ELb0EEENS1_24CollectiveEpilogueBwdGQAISA_fSD_Li256ELb0ELb0EEENS1_19SingleTileSchedulerILb0ELb0ELb0ELi128EEEEEEEEEvNT_6ParamsE$_ZZN4cuteplIJiEJNS_1CILi0EEEiEEEDaRKNS_15ArithmeticTupleIJDpT_EEERKNS3_IJDpT0_EEEENKUlDpRKT_E_clIJiiEEEDaSH_)
        /*18a34*/ 	.word	0x00000000


	//----- nvinfo : EIATTR_FRAME_SIZE
	.align		4
.L_16830:
        /*18a38*/ 	.byte	0x04, 0x11
        /*18a3a*/ 	.short	(.L_16832 - .L_16831)
	.align		4
.L_16831:
        /*18a3c*/ 	.word	index@($_ZN7cutlass13device_kernelIN5flash19enable_sm80_to_sm89INS1_16FlashAttnBwdSm80INS1_25CollectiveMainloopBwdSm80ILi2ELi2EN4cute5tupleIJNS5_1CILi128EEES8_NS7_ILi64EEEEEENS_10bfloat16_tEfNS_4arch4Sm80ELb0ELb0ELb1ELb0ELb0ELb0ELb0ELb0ELi2ELi4ELi4ELi4ELb0EEENS1_24CollectiveEpilogueBwdGQAISA_fSD_Li256ELb0ELb0EEENS1_19SingleTileSchedulerILb0ELb0ELb0ELi128EEEEEEEEEvNT_6ParamsE$_ZZN4cuteplIJiEJNS_1CILi0EEEEEEDaRKNS_15ArithmeticTupleIJDpT_EEERKNS3_IJDpT0_EEEENKUlDpRKT_E_clIJiEEEDaSH_)
        /*18a40*/ 	.word	0x00000000


	//----- nvinfo : EIATTR_FRAME_SIZE
	.align		4
.L_16832:
        /*18a44*/ 	.byte	0x04, 0x11
        /*18a46*/ 	.short	(.L_16834 - .L_16833)
	.align		4
.L_16833:
        /*18a48*/ 	.word	index@($_ZN7cutlass13device_kernelIN5flash19enable_sm80_to_sm89INS1_16FlashAttnBwdSm80INS1_25CollectiveMainloopBwdSm80ILi2ELi2EN4cute5tupleIJNS5_1CILi128EEES8_NS7_ILi64EEEEEENS_10bfloat16_tEfNS_4arch4Sm80ELb0ELb0ELb1ELb0ELb0ELb0ELb0ELb0ELi2ELi4ELi4ELi4ELb0EEENS1_24CollectiveEpilogueBwdGQAISA_fSD_Li256ELb0ELb0EEENS1_19SingleTileSchedulerILb0ELb0ELb0ELi128EEEEEEEEEvNT_6ParamsE$_ZZN4cuteplIJNS_1CILi0EEEiEJiEEEDaRKNS_15ArithmeticTupleIJDpT_EEERKNS3_IJDpT0_EEEENKUlDpRKT_E_clIJiiEEEDaSH_)
        /*18a4c*/ 	.word	0x00000000


	//----- nvinfo : EIATTR_FRAME_SIZE
	.align		4
.L_16834:
        /*18a50*/ 	.byte	0x04, 0x11
        /*18a52*/ 	.short	(.L_16836 - .L_16835)
	.align		4
.L_16835:
        /*18a54*/ 	.word	index@($_ZN7cutlass13device_kernelIN5flash19enable_sm80_to_sm89INS1_16FlashAttnBwdSm80INS1_25CollectiveMainloopBwdSm80ILi2ELi2EN4cute5tupleIJNS5_1CILi128EEES8_NS7_ILi64EEEEEENS_10bfloat16_tEfNS_4arch4Sm80ELb0ELb0ELb1ELb0ELb0ELb0ELb0ELb0ELi2ELi4ELi4ELi4ELb0EEENS1_24CollectiveEpilogueBwdGQAISA_fSD_Li256ELb0ELb0EEENS1_19SingleTileSchedulerILb0ELb0ELb0ELi128EEEEEEEEEvNT_6ParamsE$_ZZN4cuteplIJNS_1CILi0EEEiEJS2_iEEEDaRKNS_15ArithmeticTupleIJDpT_EEERKNS3_IJDpT0_EEEENKUlDpRKT_E_clIJS2_iEEEDaSH_)
        /*18a58*/ 	.word	0x00000000


	//----- nvinfo : EIATTR_FRAME_SIZE
	.align		4
.L_16836:
        /*18a5c*/ 	.byte	0x04, 0x11
        /*18a5e*/ 	.short	(.L_16838 - .L_16837)
	.align		4
.L_16837:
        /*18a60*/ 	.word	index@($_ZN7cutlass13device_kernelIN5flash19enable_sm80_to_sm89INS1_16FlashAttnBwdSm80INS1_25CollectiveMainloopBwdSm80ILi2ELi2EN4cute5tupleIJNS5_1CILi128EEES8_NS7_ILi64EEEEEENS_10bfloat16_tEfNS_4arch4Sm80ELb0ELb0ELb1ELb0ELb0ELb0ELb0ELb0ELi2ELi4ELi4ELi4ELb0EEENS1_24CollectiveEpilogueBwdGQAISA_fSD_Li256ELb0ELb0EEENS1_19SingleTileSchedulerILb0ELb0ELb0ELi128EEEEEEEEEvNT_6ParamsE$_ZZN4cuteplIJNS_1CILi0EEES2_EJiiEEEDaRKNS_15ArithmeticTupleIJDpT_EEERKNS3_IJDpT0_EEEENKUlDpRKT_E_clIJiiEEEDaSH_)
        /*18a64*/ 	.word	0x00000000


	//----- nvinfo : EIATTR_FRAME_SIZE
	.align		4
.L_16838:
        /*18a68*/ 	.byte	0x04, 0x11
        /*18a6a*/ 	.short	(.L_16840 - .L_16839)
	.align		4
.L_16839:
        /*18a6c*/ 	.word	index@($_ZN7cutlass13device_kernelIN5flash19enable_sm80_to_sm89INS1_16FlashAttnBwdSm80INS1_25CollectiveMainloopBwdSm80ILi2ELi2EN4cute5tupleIJNS5_1CILi128EEES8_NS7_ILi64EEEEEENS_10bfloat16_tEfNS_4arch4Sm80ELb0ELb0ELb1ELb0ELb0ELb0ELb0ELb0ELi2ELi4ELi4ELi4ELb0EEENS1_24CollectiveEpilogueBwdGQAISA_fSD_Li256ELb0ELb0EEENS1_19SingleTileSchedulerILb0ELb0ELb0ELi128EEEEEEEEEvNT_6ParamsE$_ZZN4cuteplIJNS_1CILi0EEES2_EJiS2_EEEDaRKNS_15ArithmeticTupleIJDpT_EEERKNS3_IJDpT0_EEEENKUlDpRKT_E_clIJiS2_EEEDaSH_)
        /*18a70*/ 	.word	0x00000000


	//----- nvinfo : EIATTR_FRAME_SIZE
	.align		4
.L_16840:
        /*18a74*/ 	.byte	0x04, 0x11
        /*18a76*/ 	.short	(.L_16842 - .L_16841)
	.align		4
.L_16841:
        /*18a78*/ 	.word	index@($_ZN7cutlass13device_kernelIN5flash19enable_sm80_to_sm89INS1_16FlashAttnBwdSm80INS1_25CollectiveMainloopBwdSm80ILi2ELi2EN4cute5tupleIJNS5_1CILi128EEES8_NS7_ILi64EEEEEENS_10bfloat16_tEfNS_4arch4Sm80ELb0ELb0ELb1ELb0ELb0ELb0ELb0ELb0ELi2ELi4ELi4ELi4ELb0EEENS1_24CollectiveEpilogueBwdGQAISA_fSD_Li256ELb0ELb0EEENS1_19SingleTileSchedulerILb0ELb0ELb0ELi128EEEEEEEEEvNT_6ParamsE$_ZZN4cuteplIJNS_1CILi0EEES2_EJiEEEDaRKNS_15ArithmeticTupleIJDpT_EEERKNS3_IJDpT0_EEEENKUlDpRKT_E_clIJiS2_EEEDaSH_)
        /*18a7c*/ 	.word	0x00000000


	//----- nvinfo : EIATTR_FRAME_SIZE
	.align		4
.L_16842:
        /*18a80*/ 	.byte	0x04, 0x11
        /*18a82*/ 	.short	(.L_16844 - .L_16843)
	.align		4
.L_16843:
        /*18a84*/ 	.word	index@($_ZN7cutlass13device_kernelIN5flash19enable_sm80_to_sm89INS1_16FlashAttnBwdSm80INS1_25CollectiveMainloopBwdSm80ILi2ELi2EN4cute5tupleIJNS5_1CILi128EEES8_NS7_ILi64EEEEEENS_10bfloat16_tEfNS_4arch4Sm80ELb0ELb0ELb1ELb0ELb0ELb0ELb0ELb0ELi2ELi4ELi4ELi4ELb0EEENS1_24CollectiveEpilogueBwdGQAISA_fSD_Li256ELb0ELb0EEENS1_19SingleTileSchedulerILb0ELb0ELb0ELi128EEEEEEEEEvNT_6ParamsE$_ZZN4cuteplIJNS_1CILi0EEES2_EJS2_iEEEDaRKNS_15ArithmeticTupleIJDpT_EEERKNS3_IJDpT0_EEEENKUlDpRKT_E_clIJS2_iEEEDaSH_)
        /*18a88*/ 	.word	0x00000000


	//----- nvinfo : EIATTR_FRAME_SIZE
	.align		4
.L_16844:
        /*18a8c*/ 	.byte	0x04, 0x11
        /*18a8e*/ 	.short	(.L_16846 - .L_16845)
	.align		4
.L_16845:
        /*18a90*/ 	.word	index@($_ZN7cutlass13device_kernelIN5flash19enable_sm80_to_sm89INS1_16FlashAttnBwdSm80INS1_25CollectiveMainloopBwdSm80ILi2ELi2EN4cute5tupleIJNS5_1CILi128EEES8_NS7_ILi64EEEEEENS_10bfloat16_tEfNS_4arch4Sm80ELb0ELb0ELb1ELb0ELb0ELb0ELb0ELb0ELi2ELi4ELi4ELi4ELb0EEENS1_24CollectiveEpilogueBwdGQAISA_fSD_Li256ELb0ELb0EEENS1_19SingleTileSchedulerILb0ELb0ELb0ELi128EEEEEEEEEvNT_6ParamsE$_ZZN4cuteplIJNS_1CILi0EEEEJS2_iEEEDaRKNS_15ArithmeticTupleIJDpT_EEERKNS3_IJDpT0_EEEENKUlDpRKT_E_clIJS2_iEEEDaSH_)
        /*18a94*/ 	.word	0x00000000


	//----- nvinfo : EIATTR_FRAME_SIZE
	.align		4
.L_16846:
        /*18a98*/ 	.byte	0x04, 0x11
        /*18a9a*/ 	.short	(.L_16848 - .L_16847)
	.align		4
.L_16847:
        /*18a9c*/ 	.word	index@($_ZN7cutlass13device_kernelIN5flash19enable_sm80_to_sm89INS1_16FlashAttnBwdSm80INS1_25CollectiveMainloopBwdSm80ILi2ELi2EN4cute5tupleIJNS5_1CILi128EEES8_NS7_ILi64EEEEEENS_10bfloat16_tEfNS_4arch4Sm80ELb0ELb0ELb1ELb0ELb0ELb0ELb0ELb0ELi2ELi4ELi4ELi4ELb0EEENS1_24CollectiveEpilogueBwdGQAISA_fSD_Li256ELb0ELb0EEENS1_19SingleTileSchedulerILb0ELb0ELb0ELi128EEEEEEEEEvNT_6ParamsE$_ZZN4cute9transformINS_5tupleIJiiiNS_1CILi0EEEEEENS1_IJNS2_ILi32EEENS2_ILi4EEENS2_ILi2EEENS2_ILi1EEEEEENS1_IJS8_S8_S8_S8_EEEZNS_7crd2crdIS4_S9_SA_EEDaRKT_RKT0_RKT1_EUlRKT_RKT0_RKT1_E_EEDaSE_SH_SK_OT2_ENKUlDpSN_E_clIJiiiS3_EEEDaSX_)
        /*18aa0*/ 	.word	0x00000000


	//----- nvinfo : EIATTR_FRAME_SIZE
	.align		4
.L_16848:
        /*18aa4*/ 	.byte	0x04, 0x11
        /*18aa6*/ 	.short	(.L_16850 - .L_16849)
	.align		4
.L_16849:
        /*18aa8*/ 	.word	index@($_ZN7cutlass13device_kernelIN5flash19enable_sm80_to_sm89INS1_16FlashAttnBwdSm80INS1_25CollectiveMainloopBwdSm80ILi2ELi2EN4cute5tupleIJNS5_1CILi128EEES8_NS7_ILi64EEEEEENS_10bfloat16_tEfNS_4arch4Sm80ELb0ELb0ELb1ELb0ELb0ELb0ELb0ELb0ELi2ELi4ELi4ELi4ELb0EEENS1_24CollectiveEpilogueBwdGQAISA_fSD_Li256ELb0ELb0EEENS1_19SingleTileSchedulerILb0ELb0ELb0ELi128EEEEEEEEEvNT_6ParamsE$_ZZN4cute9transformINS_5tupleIJiiNS_1CILi0EEEEEENS1_IJNS1_IJNS2_ILi4EEENS2_ILi8EEEEEES5_NS2_ILi1EEEEEEZNS_7idx2crdIS4_S9_EEDaRKT_RKT0_EUlRKT_RKT0_E_EEDaSD_SG_OT1_ENKUlDpSJ_E_clIJNS1_IJiiEEEiS3_EEEDaSQ_)
        /*18aac*/ 	.word	0x00000000


	//----- nvinfo : EIATTR_FRAME_SIZE
	.align		4
.L_16850:
        /*18ab0*/ 	.byte	0x04, 0x11
        /*18ab2*/ 	.short	(.L_16852 - .L_16851)
	.align		4
.L_16851:
        /*18ab4*/ 	.word	index@($_ZN7cutlass13device_kernelIN5flash19enable_sm80_to_sm89INS1_16FlashAttnBwdSm80INS1_25CollectiveMainloopBwdSm80ILi2ELi2EN4cute5tupleIJNS5_1CILi128EEES8_NS7_ILi64EEEEEENS_10bfloat16_tEfNS_4arch4Sm80ELb0ELb0ELb1ELb0ELb0ELb0ELb0ELb0ELi2ELi4ELi4ELi4ELb0EEENS1_24CollectiveEpilogueBwdGQAISA_fSD_Li256ELb0ELb0EEENS1_19SingleTileSchedulerILb0ELb0ELb0ELi128EEEEEEEEEvNT_6ParamsE$_ZZN4cute9transformINS_5tupleIJiiNS_1CILi0EEEEEENS1_IJNS1_IJNS2_ILi4EEENS2_ILi8EEEEEENS2_ILi2EEENS2_ILi1EEEEEEZNS_7idx2crdIS4_SA_EEDaRKT_RKT0_EUlRKT_RKT0_E_EEDaSE_SH_OT1_ENKUlDpSK_E_clIJNS1_IJiiEEEiS3_EEEDaSR_)
        /*18ab8*/ 	.word	0x00000000


	//----- nvinfo : EIATTR_FRAME_SIZE
	.align		4
.L_16852:
        /*18abc*/ 	.byte	0x04, 0x11
        /*18abe*/ 	.short	(.L_16854 - .L_16853)
	.align		4
.L_16853:
        /*18ac0*/ 	.word	index@($_ZN7cutlass13device_kernelIN5flash19enable_sm80_to_sm89INS1_16FlashAttnBwdSm80INS1_25CollectiveMainloopBwdSm80ILi2ELi2EN4cute5tupleIJNS5_1CILi128EEES8_NS7_ILi64EEEEEENS_10bfloat16_tEfNS_4arch4Sm80ELb0ELb0ELb1ELb0ELb0ELb0ELb0ELb0ELi2ELi4ELi4ELi4ELb0EEENS1_24CollectiveEpilogueBwdGQAISA_fSD_Li256ELb0ELb0EEENS1_19SingleTileSchedulerILb0ELb0ELb0ELi128EEEEEEEEEvNT_6ParamsE$_ZZN4cute9transformINS_5tupleIJNS_1CILi32EEENS2_ILi4EEENS2_ILi2EEENS2_ILi1EEEEEENS1_IJS6_S3_NS2_ILi128EEENS2_ILi0EEEEEEZNS_7idx2crdIiS7_SA_EEDaRKT_RKT0_RKT1_EUlRKT_RKT0_E_EEDaSE_SH_OSI_ENKUlDpSN_E_clIJiiiS9_EEEDaST_)
        /*18ac4*/ 	.word	0x00000000


	//----- nvinfo : EIATTR_FRAME_SIZE
	.align		4
.L_16854:
        /*18ac8*/ 	.byte	0x04, 0x11
        /*18aca*/ 	.short	(.L_16856 - .L_16855)
	.align		4
.L_16855:
        /*18acc*/ 	.word	index@($_ZN7cutlass13device_kernelIN5flash19enable_sm80_to_sm89INS1_16FlashAttnBwdSm80INS1_25CollectiveMainloopBwdSm80ILi2ELi2EN4cute5tupleIJNS5_1CILi128EEES8_NS7_ILi64EEEEEENS_10bfloat16_tEfNS_4arch4Sm80ELb0ELb0ELb1ELb0ELb0ELb0ELb0ELb0ELi2ELi4ELi4ELi4ELb0EEENS1_24CollectiveEpilogueBwdGQAISA_fSD_Li256ELb0ELb0EEENS1_19SingleTileSchedulerILb0ELb0ELb0ELi128EEEEEEEEEvNT_6ParamsE$_ZZN4cute9transformINS_15ArithmeticTupleIJiiEEEZNS_14transform_leafIS2_NS_8identityEEEDaRKT_OT0_EUlRKT_E_EEDaS7_S9_ENKUlDpSC_E_clIJiiEEEDaSE_)
        /*18ad0*/ 	.word	0x00000000


	//----- nvinfo : EIATTR_FRAME_SIZE
	.align		4
.L_16856:
        /*18ad4*/ 	.byte	0x04, 0x11
        /*18ad6*/ 	.short	(.L_16858 - .L_16857)
	.align		4
.L_16857:
        /*18ad8*/ 	.word	index@($_ZN7cutlass13device_kernelIN5flash19enable_sm80_to_sm89INS1_16FlashAttnBwdSm80INS1_25CollectiveMainloopBwdSm80ILi2ELi2EN4cute5tupleIJNS5_1CILi128EEES8_NS7_ILi64EEEEEENS_10bfloat16_tEfNS_4arch4Sm80ELb0ELb0ELb1ELb0ELb0ELb0ELb0ELb0ELi2ELi4ELi4ELi4ELb0EEENS1_24CollectiveEpilogueBwdGQAISA_fSD_Li256ELb0ELb0EEENS1_19SingleTileSchedulerILb0ELb0ELb0ELi128EEEEEEEEEvNT_6ParamsE$_ZZN4cute7idx2crdIiNS_5tupleIJNS_1CILi32EEENS2_ILi4EEENS2_ILi2EEENS2_ILi1EEEEEENS1_IJS6_S3_NS2_ILi128EEENS2_ILi0EEEEEEEEDaRKT_RKT0_RKT1_ENKUlRKT_RKT0_E_clIS5_S8_EEDaSM_SP_)
        /*18adc*/ 	.word	0x00000000


	//----- nvinfo : EIATTR_FRAME_SIZE
	.align		4
.L_16858:
        /*18ae0*/ 	.byte	0x04, 0x11
        /*18ae2*/ 	.short	(.L_16860 - .L_16859)
	.align		4
.L_16859:
        /*18ae4*/ 	.word	index@($_ZN7cutlass13device_kernelIN5flash19enable_sm80_to_sm89INS1_16FlashAttnBwdSm80INS1_25CollectiveMainloopBwdSm80ILi2ELi2EN4cute5tupleIJNS5_1CILi128EEES8_NS7_ILi64EEEEEENS_10bfloat16_tEfNS_4arch4Sm80ELb0ELb0ELb1ELb0ELb0ELb0ELb0ELb0ELi2ELi4ELi4ELi4ELb0EEENS1_24CollectiveEpilogueBwdGQAISA_fSD_Li256ELb0ELb0EEENS1_19SingleTileSchedulerILb0ELb0ELb0ELi128EEEEEEEEEvNT_6ParamsE$_ZZN4cute7idx2crdIiNS_5tupleIJNS_1CILi32EEENS2_ILi4EEENS2_ILi2EEENS2_ILi1EEEEEENS1_IJS6_S3_NS2_ILi128EEENS2_ILi0EEEEEEEEDaRKT_RKT0_RKT1_ENKUlRKT_RKT0_E_clIS4_S3_EEDaSM_SP_)
        /*18ae8*/ 	.word	0x00000000


	//----- nvinfo : EIATTR_FRAME_SIZE
	.align		4
.L_16860:
        /*18aec*/ 	.byte	0x04, 0x11
        /*18aee*/ 	.short	(.L_16862 - .L_16861)
	.align		4
.L_16861:
        /*18af0*/ 	.word	index@($_ZN7cutlass13device_kernelIN5flash19enable_sm80_to_sm89INS1_16FlashAttnBwdSm80INS1_25CollectiveMainloopBwdSm80ILi2ELi2EN4cute5tupleIJNS5_1CILi128EEES8_NS7_ILi64EEEEEENS_10bfloat16_tEfNS_4arch4Sm80ELb0ELb0ELb1ELb0ELb0ELb0ELb0ELb0ELi2ELi4ELi4ELi4ELb0EEENS1_24CollectiveEpilogueBwdGQAISA_fSD_Li256ELb0ELb0EEENS1_19SingleTileSchedulerILb0ELb0ELb0ELi128EEEEEEEEEvNT_6ParamsE$_ZZN4cute7idx2crdIiNS_5tupleIJNS_1CILi32EEENS2_ILi4EEENS2_ILi2EEENS2_ILi1EEEEEENS1_IJS6_S3_NS2_ILi128EEENS2_ILi0EEEEEEEEDaRKT_RKT0_RKT1_ENKUlRKT_RKT0_E_clIS3_S6_EEDaSM_SP_)
        /*18af4*/ 	.word	0x00000000


	//----- nvinfo : EIATTR_FRAME_SIZE
	.align		4
.L_16862:
        /*18af8*/ 	.byte	0x04, 0x11
        /*18afa*/ 	.short	(.L_16864 - .L_16863)
	.align		4
.L_16863:
        /*18afc*/ 	.word	index@($_ZN7cutlass13device_kernelIN5flash19enable_sm80_to_sm89INS1_16FlashAttnBwdSm80INS1_25CollectiveMainloopBwdSm80ILi2ELi2EN4cute5tupleIJNS5_1CILi128EEES8_NS7_ILi64EEEEEENS_10bfloat16_tEfNS_4arch4Sm80ELb0ELb0ELb1ELb0ELb0ELb0ELb0ELb0ELi2ELi4ELi4ELi4ELb0EEENS1_24CollectiveEpilogueBwdGQAISA_fSD_Li256ELb0ELb0EEENS1_19SingleTileSchedulerILb0ELb0ELb0ELi128EEEEEEEEEvNT_6ParamsE$_ZZN4cute7idx2crdINS_5tupleIJiiNS_1CILi0EEEEEENS1_IJNS1_IJNS2_ILi4EEENS2_ILi8EEEEEES5_NS2_ILi1EEEEEEEEDaRKT_RKT0_ENKUlRKT_RKT0_E_clIiS7_EEDaSI_SL_)
        /*18b00*/ 	.word	0x00000000


	//----- nvinfo : EIATTR_FRAME_SIZE
	.align		4
.L_16864:
        /*18b04*/ 	.byte	0x04, 0x11
        /*18b06*/ 	.short	(.L_16866 - .L_16865)
	.align		4
.L_16865:
        /*18b08*/ 	.word	index@($_ZN7cutlass13device_kernelIN5flash19enable_sm80_to_sm89INS1_16FlashAttnBwdSm80INS1_25CollectiveMainloopBwdSm80ILi2ELi2EN4cute5tupleIJNS5_1CILi128EEES8_NS7_ILi64EEEEEENS_10bfloat16_tEfNS_4arch4Sm80ELb0ELb0ELb1ELb0ELb0ELb0ELb0ELb0ELi2ELi4ELi4ELi4ELb0EEENS1_24CollectiveEpilogueBwdGQAISA_fSD_Li256ELb0ELb0EEENS1_19SingleTileSchedulerILb0ELb0ELb0ELi128EEEEEEEEEvNT_6ParamsE$_ZZN4cute7idx2crdINS_5tupleIJiiNS_1CILi0EEEEEENS1_IJNS1_IJNS2_ILi4EEENS2_ILi8EEEEEES5_NS2_ILi1EEEEEEEEDaRKT_RKT0_ENKUlRKT_RKT0_E_clIiS5_EEDaSI_SL_)
        /*18b0c*/ 	.word	0x00000000


	//----- nvinfo : EIATTR_FRAME_SIZE
	.align		4
.L_16866:
        /*18b10*/ 	.byte	0x04, 0x11
        /*18b12*/ 	.short	(.L_16868 - .L_16867)
	.align		4
.L_16867:
        /*18b14*/ 	.word	index@($_ZN7cutlass13device_kernelIN5flash19enable_sm80_to_sm89INS1_16FlashAttnBwdSm80INS1_25CollectiveMainloopBwdSm80ILi2ELi2EN4cute5tupleIJNS5_1CILi128EEES8_NS7_ILi64EEEEEENS_10bfloat16_tEfNS_4arch4Sm80ELb0ELb0ELb1ELb0ELb0ELb0ELb0ELb0ELi2ELi4ELi4ELi4ELb0EEENS1_24CollectiveEpilogueBwdGQAISA_fSD_Li256ELb0ELb0EEENS1_19SingleTileSchedulerILb0ELb0ELb0ELi128EEEEEEEEEvNT_6ParamsE$_ZZN4cute7idx2crdINS_5tupleIJiiNS_1CILi0EEEEEENS1_IJNS1_IJNS2_ILi4EEENS2_ILi8EEEEEENS2_ILi2EEENS2_ILi1EEEEEEEEDaRKT_RKT0_ENKUlRKT_RKT0_E_clIiS8_EEDaSJ_SM_)
        /*18b18*/ 	.word	0x00000000


	//----- nvinfo : EIATTR_FRAME_SIZE
	.align		4
.L_16868:
        /*18b1c*/ 	.byte	0x04, 0x11
        /*18b1e*/ 	.short	(.L_16870 - .L_16869)
	.align		4
.L_16869:
        /*18b20*/ 	.word	index@($_ZN7cutlass13device_kernelIN5flash19enable_sm80_to_sm89INS1_16FlashAttnBwdSm80INS1_25CollectiveMainloopBwdSm80ILi2ELi2EN4cute5tupleIJNS5_1CILi128EEES8_NS7_ILi64EEEEEENS_10bfloat16_tEfNS_4arch4Sm80ELb0ELb0ELb1ELb0ELb0ELb0ELb0ELb0ELi2ELi4ELi4ELi4ELb0EEENS1_24CollectiveEpilogueBwdGQAISA_fSD_Li256ELb0ELb0EEENS1_19SingleTileSchedulerILb0ELb0ELb0ELi128EEEEEEEEEvNT_6ParamsE$_ZZN4cute7idx2crdINS_5tupleIJiiNS_1CILi0EEEEEENS1_IJNS1_IJNS2_ILi4EEENS2_ILi8EEEEEENS2_ILi2EEENS2_ILi1EEEEEEEEDaRKT_RKT0_ENKUlRKT_RKT0_E_clIiS7_EEDaSJ_SM_)
        /*18b24*/ 	.word	0x00000000


	//----- nvinfo : EIATTR_FRAME_SIZE
	.align		4
.L_16870:
        /*18b28*/ 	.byte	0x04, 0x11
        /*18b2a*/ 	.short	(.L_16872 - .L_16871)
	.align		4
.L_16871:
        /*18b2c*/ 	.word	index@($_ZN7cutlass13device_kernelIN5flash19enable_sm80_to_sm89INS1_16FlashAttnBwdSm80INS1_25CollectiveMainloopBwdSm80ILi2ELi2EN4cute5tupleIJNS5_1CILi128EEES8_NS7_ILi64EEEEEENS_10bfloat16_tEfNS_4arch4Sm80ELb0ELb0ELb1ELb0ELb0ELb0ELb0ELb0ELi2ELi4ELi4ELi4ELb0EEENS1_24CollectiveEpilogueBwdGQAISA_fSD_Li256ELb0ELb0EEENS1_19SingleTileSchedulerILb0ELb0ELb0ELi128EEEEEEEEEvNT_6ParamsE$_ZZN4cute7flattenINS_5tupleIJNS_1CILi1EEENS1_IJiiiEEENS2_ILi64EEENS1_IJNS2_ILi72EEENS2_ILi144EEENS2_ILi288EEEEEENS2_ILi512EEEEEEEEDaRKT_ENKUlRKT_E_clIS4_EEDaSH_)
        /*18b30*/ 	.word	0x00000000


	//----- nvinfo : EIATTR_FRAME_SIZE
	.align		4
.L_16872:
        /*18b34*/ 	.byte	0x04, 0x11
        /*18b36*/ 	.short	(.L_16874 - .L_16873)
	.align		4
.L_16873:
        /*18b38*/ 	.word	index@($_ZN7cutlass13device_kernelIN5flash19enable_sm80_to_sm89INS1_16FlashAttnBwdSm80INS1_25CollectiveMainloopBwdSm80ILi2ELi2EN4cute5tupleIJNS5_1CILi128EEES8_NS7_ILi64EEEEEENS_10bfloat16_tEfNS_4arch4Sm80ELb0ELb0ELb1ELb0ELb0ELb0ELb0ELb0ELi2ELi4ELi4ELi4ELb0EEENS1_24CollectiveEpilogueBwdGQAISA_fSD_Li256ELb0ELb0EEENS1_19SingleTileSchedulerILb0ELb0ELb0ELi128EEEEEEEEEvNT_6ParamsE$_ZZN4cute7flattenINS_5tupleIJNS_1CILi1EEENS1_IJNS2_ILi8EEEiiEEENS2_ILi64EEENS1_IJiNS2_ILi144EEENS2_ILi288EEEEEENS2_ILi512EEEEEEEEDaRKT_ENKUlRKT_E_clIS9_EEDaSH_)
        /*18b3c*/ 	.word	0x00000000


	//----- nvinfo : EIATTR_FRAME_SIZE
	.align		4
.L_16874:
        /*18b40*/ 	.byte	0x04, 0x11
        /*18b42*/ 	.short	(.L_16876 - .L_16875)
	.align		4
.L_16875:
        /*18b44*/ 	.word	index@($_ZN7cutlass13device_kernelIN5flash19enable_sm80_to_sm89INS1_16FlashAttnBwdSm80INS1_25CollectiveMainloopBwdSm80ILi2ELi2EN4cute5tupleIJNS5_1CILi128EEES8_NS7_ILi64EEEEEENS_10bfloat16_tEfNS_4arch4Sm80ELb0ELb0ELb1ELb0ELb0ELb0ELb0ELb0ELi2ELi4ELi4ELi4ELb0EEENS1_24CollectiveEpilogueBwdGQAISA_fSD_Li256ELb0ELb0EEENS1_19SingleTileSchedulerILb0ELb0ELb0ELi128EEEEEEEEEvNT_6ParamsE$_ZZN4cute7flattenINS_5tupleIJNS_1CILi1EEENS1_IJNS2_ILi8EEEiiEEENS2_ILi64EEENS1_IJiNS2_ILi144EEENS2_ILi288EEEEEENS2_ILi512EEEEEEEEDaRKT_ENKUlRKT_E_clIS5_EEDaSH_)
        /*18b48*/ 	.word	0x00000000


	//----- nvinfo : EIATTR_FRAME_SIZE
	.align		4
.L_16876:
        /*18b4c*/ 	.byte	0x04, 0x11
        /*18b4e*/ 	.short	(.L_16878 - .L_16877)
	.align		4
.L_16877:
        /*18b50*/ 	.word	index@($_ZN7cutlass13device_kernelIN5flash19enable_sm80_to_sm89INS1_16FlashAttnBwdSm80INS1_25CollectiveMainloopBwdSm80ILi2ELi2EN4cute5tupleIJNS5_1CILi128EEES8_NS7_ILi64EEEEEENS_10bfloat16_tEfNS_4arch4Sm80ELb0ELb0ELb1ELb0ELb0ELb0ELb0ELb0ELi2ELi4ELi4ELi4ELb0EEENS1_24CollectiveEpilogueBwdGQAISA_fSD_Li256ELb0ELb0EEENS1_19SingleTileSchedulerILb0ELb0ELb0ELi128EEEEEEEEEvNT_6ParamsE$_ZZN4cute7flattenINS_5tupleIJNS1_IJNS_1CILi0EEENS1_IJNS2_ILi1EEENS2_ILi512EEEiEEEEEENS2_ILi4096EEENS1_IJiNS2_ILi8192EEEEEEEEEEEDaRKT_ENKUlRKT_E_clISA_EEDaSH_)
        /*18b54*/ 	.word	0x00000000


	//----- nvinfo : EIATTR_FRAME_SIZE
	.align		4
.L_16878:
        /*18b58*/ 	.byte	0x04, 0x11
        /*18b5a*/ 	.short	(.L_16880 - .L_16879)
	.align		4
.L_16879:
        /*18b5c*/ 	.word	index@($_ZN7cutlass13device_kernelIN5flash19enable_sm80_to_sm89INS1_16FlashAttnBwdSm80INS1_25CollectiveMainloopBwdSm80ILi2ELi2EN4cute5tupleIJNS5_1CILi128EEES8_NS7_ILi64EEEEEENS_10bfloat16_tEfNS_4arch4Sm80ELb0ELb0ELb1ELb0ELb0ELb0ELb0ELb0ELi2ELi4ELi4ELi4ELb0EEENS1_24CollectiveEpilogueBwdGQAISA_fSD_Li256ELb0ELb0EEENS1_19SingleTileSchedulerILb0ELb0ELb0ELi128EEEEEEEEEvNT_6ParamsE$_ZZN4cute7flattenINS_5tupleIJNS1_IJNS_1CILi0EEENS1_IJNS2_ILi1EEENS2_ILi512EEEiEEEEEENS2_ILi4096EEENS1_IJiNS2_ILi8192EEEEEEEEEEEDaRKT_ENKUlRKT_E_clIS7_EEDaSH_)
        /*18b60*/ 	.word	0x00000000


	//----- nvinfo : EIATTR_FRAME_SIZE
	.align		4
.L_16880:
        /*18b64*/ 	.byte	0x04, 0x11
        /*18b66*/ 	.short	(.L_16882 - .L_16881)
	.align		4
.L_16881:
        /*18b68*/ 	.word	index@($_ZN7cutlass13device_kernelIN5flash19enable_sm80_to_sm89INS1_16FlashAttnBwdSm80INS1_25CollectiveMainloopBwdSm80ILi2ELi2EN4cute5tupleIJNS5_1CILi128EEES8_NS7_ILi64EEEEEENS_10bfloat16_tEfNS_4arch4Sm80ELb0ELb0ELb1ELb0ELb0ELb0ELb0ELb0ELi2ELi4ELi4ELi4ELb0EEENS1_24CollectiveEpilogueBwdGQAISA_fSD_Li256ELb0ELb0EEENS1_19SingleTileSchedulerILb0ELb0ELb0ELi128EEEEEEEEEvNT_6ParamsE$_ZZN4cute7crd2crdINS_5tupleIJiiiNS_1CILi0EEEEEENS1_IJNS2_ILi32EEENS2_ILi4EEENS2_ILi2EEENS2_ILi1EEEEEENS1_IJS8_S8_S8_S8_EEEEEDaRKT_RKT0_RKT1_ENKUlRKT_RKT0_RKT1_E_clIiS7_S8_EEDaSM_SP_SS_)
        /*18b6c*/ 	.word	0x00000000


	//----- nvinfo : EIATTR_FRAME_SIZE
	.align		4
.L_16882:
        /*18b70*/ 	.byte	0x04, 0x11
        /*18b72*/ 	.short	(.L_16884 - .L_16883)
	.align		4
.L_16883:
        /*18b74*/ 	.word	index@($_ZN7cutlass13device_kernelIN5flash19enable_sm80_to_sm89INS1_16FlashAttnBwdSm80INS1_25CollectiveMainloopBwdSm80ILi2ELi2EN4cute5tupleIJNS5_1CILi128EEES8_NS7_ILi64EEEEEENS_10bfloat16_tEfNS_4arch4Sm80ELb0ELb0ELb1ELb0ELb0ELb0ELb0ELb0ELi2ELi4ELi4ELi4ELb0EEENS1_24CollectiveEpilogueBwdGQAISA_fSD_Li256ELb0ELb0EEENS1_19SingleTileSchedulerILb0ELb0ELb0ELi128EEEEEEEEEvNT_6ParamsE$_ZZN4cute7crd2crdINS_5tupleIJiiiNS_1CILi0EEEEEENS1_IJNS2_ILi32EEENS2_ILi4EEENS2_ILi2EEENS2_ILi1EEEEEENS1_IJS8_S8_S8_S8_EEEEEDaRKT_RKT0_RKT1_ENKUlRKT_RKT0_RKT1_E_clIiS6_S8_EEDaSM_SP_SS_)
        /*18b78*/ 	.word	0x00000000


	//----- nvinfo : EIATTR_FRAME_SIZE
	.align		4
.L_16884:
        /*18b7c*/ 	.byte	0x04, 0x11
        /*18b7e*/ 	.short	(.L_16886 - .L_16885)
	.align		4
.L_16885:
        /*18b80*/ 	.word	index@($_ZN7cutlass13device_kernelIN5flash19enable_sm80_to_sm89INS1_16FlashAttnBwdSm80INS1_25CollectiveMainloopBwdSm80ILi2ELi2EN4cute5tupleIJNS5_1CILi128EEES8_NS7_ILi64EEEEEENS_10bfloat16_tEfNS_4arch4Sm80ELb0ELb0ELb1ELb0ELb0ELb0ELb0ELb0ELi2ELi4ELi4ELi4ELb0EEENS1_24CollectiveEpilogueBwdGQAISA_fSD_Li256ELb0ELb0EEENS1_19SingleTileSchedulerILb0ELb0ELb0ELi128EEEEEEEEEvNT_6ParamsE$_ZZN4cute7crd2crdINS_5tupleIJiiiNS_1CILi0EEEEEENS1_IJNS2_ILi32EEENS2_ILi4EEENS2_ILi2EEENS2_ILi1EEEEEENS1_IJS8_S8_S8_S8_EEEEEDaRKT_RKT0_RKT1_ENKUlRKT_RKT0_RKT1_E_clIiS5_S8_EEDaSM_SP_SS_)
        /*18b84*/ 	.word	0x00000000


	//----- nvinfo : EIATTR_FRAME_SIZE
	.align		4
.L_16886:
        /*18b88*/ 	.byte	0x04, 0x11
        /*18b8a*/ 	.short	(.L_16888 - .L_16887)
	.align		4
.L_16887:
        /*18b8c*/ 	.word	index@($_ZN7cutlass13device_kernelIN5flash19enable_sm80_to_sm89INS1_16FlashAttnBwdSm80INS1_25CollectiveMainloopBwdSm80ILi2ELi2EN4cute5tupleIJNS5_1CILi128EEES8_NS7_ILi64EEEEEENS_10bfloat16_tEfNS_4arch4Sm80ELb0ELb0ELb1ELb0ELb0ELb0ELb0ELb0ELi2ELi4ELi4ELi4ELb0EEENS1_24CollectiveEpilogueBwdGQAISA_fSD_Li256ELb0ELb0EEENS1_19SingleTileSchedulerILb0ELb0ELb0ELi128EEEEEEEEEvNT_6ParamsE$_ZZN4cute6upcastILi2ENS_5tupleIJNS_1CILi2EEES3_S3_EEENS1_IJNS2_ILi1EEENS2_ILi512EEEiEEEEEDaRKT0_RKT1_ENKUlRKT_RKT0_E_clIS3_iEEDaSG_SJ_)
        /*18b90*/ 	.word	0x00000000


	//----- nvinfo : EIATTR_FRAME_SIZE
	.align		4
.L_16888:
        /*18b94*/ 	.byte	0x04, 0x11
        /*18b96*/ 	.short	(.L_16890 - .L_16889)
	.align		4
.L_16889:
        /*18b98*/ 	.word	index@($_ZN7cutlass13device_kernelIN5flash19enable_sm80_to_sm89INS1_16FlashAttnBwdSm80INS1_25CollectiveMainloopBwdSm80ILi2ELi2EN4cute5tupleIJNS5_1CILi128EEES8_NS7_ILi64EEEEEENS_10bfloat16_tEfNS_4arch4Sm80ELb0ELb0ELb1ELb0ELb0ELb0ELb0ELb0ELi2ELi4ELi4ELi4ELb0EEENS1_24CollectiveEpilogueBwdGQAISA_fSD_Li256ELb0ELb0EEENS1_19SingleTileSchedulerILb0ELb0ELb0ELi128EEEEEEEEEvNT_6ParamsE$_ZZN4cute6upcastILi2ENS_5tupleIJNS_1CILi2EEES3_EEENS1_IJiNS2_ILi8192EEEEEEEEDaRKT0_RKT1_ENKUlRKT_RKT0_E_clIS3_iEEDaSF_SI_)
        /*18b9c*/ 	.word	0x00000000


	//----- nvinfo : EIATTR_FRAME_SIZE
	.align		4
.L_16890:
        /*18ba0*/ 	.byte	0x04, 0x11
        /*18ba2*/ 	.short	(.L_16892 - .L_16891)
	.align		4
.L_16891:
        /*18ba4*/ 	.word	index@($_ZN7cutlass13device_kernelIN5flash19enable_sm80_to_sm89INS1_16FlashAttnBwdSm80INS1_25CollectiveMainloopBwdSm80ILi2ELi2EN4cute5tupleIJNS5_1CILi128EEES8_NS7_ILi64EEEEEENS_10bfloat16_tEfNS_4arch4Sm80ELb0ELb0ELb1ELb0ELb0ELb0ELb0ELb0ELi2ELi4ELi4ELi4ELb0EEENS1_24CollectiveEpilogueBwdGQAISA_fSD_Li256ELb0ELb0EEENS1_19SingleTileSchedulerILb0ELb0ELb0ELi128EEEEEEEEEvNT_6ParamsE$_ZZN4cute6upcastILi2ENS_5tupleIJNS_1CILi1EEENS1_IJNS2_ILi2EEES4_S4_EEEEEENS1_IJNS2_ILi0EEENS1_IJS3_NS2_ILi512EEEiEEEEEEEEDaRKT0_RKT1_ENKUlRKT_RKT0_E_clIS5_S9_EEDaSJ_SM_)
        /*18ba8*/ 	.word	0x00000000


	//----- nvinfo : EIATTR_FRAME_SIZE
	.align		4
.L_16892:
        /*18bac*/ 	.byte	0x04, 0x11
        /*18bae*/ 	.short	(.L_16894 - .L_16893)
	.align		4
.L_16893:
        /*18bb0*/ 	.word	index@($_ZN7cutlass13device_kernelIN5flash19enable_sm80_to_sm89INS1_16FlashAttnBwdSm80INS1_25CollectiveMainloopBwdSm80ILi2ELi2EN4cute5tupleIJNS5_1CILi128EEES8_NS7_ILi64EEEEEENS_10bfloat16_tEfNS_4arch4Sm80ELb0ELb0ELb1ELb0ELb0ELb0ELb0ELb0ELi2ELi4ELi4ELi4ELb0EEENS1_24CollectiveEpilogueBwdGQAISA_fSD_Li256ELb0ELb0EEENS1_19SingleTileSchedulerILb0ELb0ELb0ELi128EEEEEEEEEvNT_6ParamsE$_ZZN4cute6upcastILi2ENS_5tupleIJNS1_IJNS_1CILi1EEENS1_IJNS2_ILi2EEES4_S4_EEEEEES4_NS1_IJS4_S4_EEEEEENS1_IJNS1_IJNS2_ILi0EEENS1_IJS3_NS2_ILi512EEEiEEEEEENS2_ILi4096EEENS1_IJiNS2_ILi8192EEEEEEEEEEEDaRKT0_RKT1_ENKUlRKT_RKT0_E_clIS7_SF_EEDaSP_SS_)
        /*18bb4*/ 	.word	0x00000000


	//----- nvinfo : EIATTR_FRAME_SIZE
	.align		4
.L_16894:
        /*18bb8*/ 	.byte	0x04, 0x11
        /*18bba*/ 	.short	(.L_16896 - .L_16895)
	.align		4
.L_16895:
        /*18bbc*/ 	.word	index@($_ZN7cutlass13device_kernelIN5flash19enable_sm80_to_sm89INS1_16FlashAttnBwdSm80INS1_25CollectiveMainloopBwdSm80ILi2ELi2EN4cute5tupleIJNS5_1CILi128EEES8_NS7_ILi64EEEEEENS_10bfloat16_tEfNS_4arch4Sm80ELb0ELb0ELb1ELb0ELb0ELb0ELb0ELb0ELi2ELi4ELi4ELi4ELb0EEENS1_24CollectiveEpilogueBwdGQAISA_fSD_Li256ELb0ELb0EEENS1_19SingleTileSchedulerILb0ELb0ELb0ELi128EEEEEEEEEvNT_6ParamsE$_ZZN4cute6upcastILi2ENS_5tupleIJNS1_IJNS_1CILi1EEENS1_IJNS2_ILi2EEES4_S4_EEEEEES4_NS1_IJS4_S4_EEEEEENS1_IJNS1_IJNS2_ILi0EEENS1_IJS3_NS2_ILi512EEEiEEEEEENS2_ILi4096EEENS1_IJiNS2_ILi8192EEEEEEEEEEEDaRKT0_RKT1_ENKUlRKT_RKT0_E_clIS6_SC_EEDaSP_SS_)
        /*18bc0*/ 	.word	0x00000000


	//----- nvinfo : EIATTR_FRAME_SIZE
	.align		4
.L_16896:
        /*18bc4*/ 	.byte	0x04, 0x11
        /*18bc6*/ 	.short	(.L_16898 - .L_16897)
	.align		4
.L_16897:
        /*18bc8*/ 	.word	index@($_ZN7cutlass13device_kernelIN5flash19enable_sm80_to_sm89INS1_16FlashAttnBwdSm80INS1_25CollectiveMainloopBwdSm80ILi2ELi2EN4cute5tupleIJNS5_1CILi128EEES8_NS7_ILi64EEEEEENS_10bfloat16_tEfNS_4arch4Sm80ELb0ELb0ELb1ELb0ELb0ELb0ELb0ELb0ELi2ELi4ELi4ELi4ELb0EEENS1_24CollectiveEpilogueBwdGQAISA_fSD_Li256ELb0ELb0EEENS1_19SingleTileSchedulerILb0ELb0ELb0ELi128EEEEEEEEEvNT_6ParamsE$_ZZN4cute6detail9lift_diceINS_5tupleIJiNS_1CILi0EEEEEES5_EEDaRKT_RKT0_ENKUlRKT_RKT0_E_clIiiEEDaSE_SH_)
        /*18bcc*/ 	.word	0x00000000


	//----- nvinfo : EIATTR_FRAME_SIZE
	.align		4
.L_16898:
        /*18bd0*/ 	.byte	0x04, 0x11
        /*18bd2*/ 	.short	(.L_16900 - .L_16899)
	.align		4
.L_16899:
        /*18bd4*/ 	.word	index@($_ZN7cutlass13device_kernelIN5flash19enable_sm80_to_sm89INS1_16FlashAttnBwdSm80INS1_25CollectiveMainloopBwdSm80ILi2ELi2EN4cute5tupleIJNS5_1CILi128EEES8_NS7_ILi64EEEEEENS_10bfloat16_tEfNS_4arch4Sm80ELb0ELb0ELb1ELb0ELb0ELb0ELb0ELb0ELi2ELi4ELi4ELi4ELb0EEENS1_24CollectiveEpilogueBwdGQAISA_fSD_Li256ELb0ELb0EEENS1_19SingleTileSchedulerILb0ELb0ELb0ELi128EEEEEEEEEvNT_6ParamsE$_ZZN4cute6detail9lift_diceINS_5tupleIJiNS2_IJiNS_1CILi0EEEEEEEEES6_EEDaRKT_RKT0_ENKUlRKT_RKT0_E_clIiiEEDaSF_SI_)
        /*18bd8*/ 	.word	0x00000000


	//----- nvinfo : EIATTR_FRAME_SIZE
	.align		4
.L_16900:
        /*18bdc*/ 	.byte	0x04, 0x11
        /*18bde*/ 	.short	(.L_16902 - .L_16901)
	.align		4
.L_16901:
        /*18be0*/ 	.word	index@($_ZN7cutlass13device_kernelIN5flash19enable_sm80_to_sm89INS1_16FlashAttnBwdSm80INS1_25CollectiveMainloopBwdSm80ILi2ELi2EN4cute5tupleIJNS5_1CILi128EEES8_NS7_ILi64EEEEEENS_10bfloat16_tEfNS_4arch4Sm80ELb0ELb0ELb1ELb0ELb0ELb0ELb0ELb0ELi2ELi4ELi4ELi4ELb0EEENS1_24CollectiveEpilogueBwdGQAISA_fSD_Li256ELb0ELb0EEENS1_19SingleTileSchedulerILb0ELb0ELb0ELi128EEEEEEEEEvNT_6ParamsE$_ZZN4cute6detail9lift_diceINS_5tupleIJiNS2_IJiNS_1CILi0EEEEEEEEES6_EEDaRKT_RKT0_ENKUlRKT_RKT0_E_clIS5_S5_EEDaSF_SI_)
        /*18be4*/ 	.word	0x00000000


	//----- nvinfo : EIATTR_FRAME_SIZE
	.align		4
.L_16902:
        /*18be8*/ 	.byte	0x04, 0x11
        /*18bea*/ 	.short	(.L_16904 - .L_16903)
	.align		4
.L_16903:
        /*18bec*/ 	.word	index@($_ZN7cutlass13device_kernelIN5flash19enable_sm80_to_sm89INS1_16FlashAttnBwdSm80INS1_25CollectiveMainloopBwdSm80ILi2ELi2EN4cute5tupleIJNS5_1CILi128EEES8_NS7_ILi64EEEEEENS_10bfloat16_tEfNS_4arch4Sm80ELb0ELb0ELb1ELb0ELb0ELb0ELb0ELb0ELi2ELi4ELi4ELi4ELb0EEENS1_24CollectiveEpilogueBwdGQAISA_fSD_Li256ELb0ELb0EEENS1_19SingleTileSchedulerILb0ELb0ELb0ELi128EEEEEEEEEvNT_6ParamsE$_ZZN4cute6detail16composition_implINS_5tupleIJNS_1CILi8EEENS3_ILi2EEES5_S5_S4_S5_EEENS2_IJNS3_ILi1EEEiiiNS3_ILi72EEENS3_ILi512EEEEEES5_S4_EEDaRKT_RKT0_RKT1_RKT2_ENKUlRKT_T0_E_clINS2_IJNS2_IJS5_EEENS2_IJiEEES7_S7_EEENS_17integral_constantIiLi4EEEEEDaSP_SQ_)
        /*18bf0*/ 	.word	0x00000000


	//----- nvinfo : EIATTR_FRAME_SIZE
	.align		4
.L_16904:
        /*18bf4*/ 	.byte	0x04, 0x11
        /*18bf6*/ 	.short	(.L_16906 - .L_16905)
	.align		4
.L_16905:
        /*18bf8*/ 	.word	index@($_ZN7cutlass13device_kernelIN5flash19enable_sm80_to_sm89INS1_16FlashAttnBwdSm80INS1_25CollectiveMainloopBwdSm80ILi2ELi2EN4cute5tupleIJNS5_1CILi128EEES8_NS7_ILi64EEEEEENS_10bfloat16_tEfNS_4arch4Sm80ELb0ELb0ELb1ELb0ELb0ELb0ELb0ELb0ELi2ELi4ELi4ELi4ELb0EEENS1_24CollectiveEpilogueBwdGQAISA_fSD_Li256ELb0ELb0EEENS1_19SingleTileSchedulerILb0ELb0ELb0ELi128EEEEEEEEEvNT_6ParamsE$_ZZN4cute6detail16composition_implINS_5tupleIJNS_1CILi8EEENS3_ILi2EEES5_S5_S4_S5_EEENS2_IJNS3_ILi1EEEiiiNS3_ILi72EEENS3_ILi512EEEEEES5_S4_EEDaRKT_RKT0_RKT1_RKT2_ENKUlRKT_T0_E_clINS2_IJNS2_IJS5_EEENS2_IJiEEES7_S7_EEENS_17integral_constantIiLi3EEEEEDaSP_SQ_)
        /*18bfc*/ 	.word	0x00000000


	//----- nvinfo : EIATTR_FRAME_SIZE
	.align		4
.L_16906:
        /*18c00*/ 	.byte	0x04, 0x11
        /*18c02*/ 	.short	(.L_16908 - .L_16907)
	.align		4
.L_16907:
        /*18c04*/ 	.word	index@($_ZN7cutlass13device_kernelIN5flash19enable_sm80_to_sm89INS1_16FlashAttnBwdSm80INS1_25CollectiveMainloopBwdSm80ILi2ELi2EN4cute5tupleIJNS5_1CILi128EEES8_NS7_ILi64EEEEEENS_10bfloat16_tEfNS_4arch4Sm80ELb0ELb0ELb1ELb0ELb0ELb0ELb0ELb0ELi2ELi4ELi4ELi4ELb0EEENS1_24CollectiveEpilogueBwdGQAISA_fSD_Li256ELb0ELb0EEENS1_19SingleTileSchedulerILb0ELb0ELb0ELi128EEEEEEEEEvNT_6ParamsE$_ZZN4cute6detail16composition_implINS_5tupleIJNS_1CILi8EEENS3_ILi2EEES5_S5_S4_S5_EEENS2_IJNS3_ILi1EEEiiiNS3_ILi72EEENS3_ILi512EEEEEES5_S4_EEDaRKT_RKT0_RKT1_RKT2_ENKUlRKT_T0_E_clINS2_IJNS2_IJS5_EEENS2_IJiEEES7_S7_EEENS_17integral_constantIiLi2EEEEEDaSP_SQ_)
        /*18c08*/ 	.word	0x00000000


	//----- nvinfo : EIATTR_FRAME_SIZE
	.align		4
.L_16908:
        /*18c0c*/ 	.byte	0x04, 0x11
        /*18c0e*/ 	.short	(.L_16910 - .L_16909)
	.align		4
.L_16909:
        /*18c10*/ 	.word	index@($_ZN7cutlass13device_kernelIN5flash19enable_sm80_to_sm89INS1_16FlashAttnBwdSm80INS1_25CollectiveMainloopBwdSm80ILi2ELi2EN4cute5tupleIJNS5_1CILi128EEES8_NS7_ILi64EEEEEENS_10bfloat16_tEfNS_4arch4Sm80ELb0ELb0ELb1ELb0ELb0ELb0ELb0ELb0ELi2ELi4ELi4ELi4ELb0EEENS1_24CollectiveEpilogueBwdGQAISA_fSD_Li256ELb0ELb0EEENS1_19SingleTileSchedulerILb0ELb0ELb0ELi128EEEEEEEEEvNT_6ParamsE$_ZZN4cute6detail16composition_implINS_5tupleIJNS_1CILi8EEENS3_ILi2EEES5_S5_S4_S5_EEENS2_IJNS3_ILi1EEEiiiNS3_ILi72EEENS3_ILi512EEEEEES5_S4_EEDaRKT_RKT0_RKT1_RKT2_ENKUlRKT_T0_E_clINS2_IJNS2_IJEEEST_S5_S7_EEENS_17integral_constantIiLi1EEEEEDaSP_SQ_)
        /*18c14*/ 	.word	0x00000000


	//----- nvinfo : EIATTR_FRAME_SIZE
	.align		4
.L_16910:
        /*18c18*/ 	.byte	0x04, 0x11
        /*18c1a*/ 	.short	(.L_16912 - .L_16911)
	.align		4
.L_16911:
        /*18c1c*/ 	.word	index@($_ZN7cutlass13device_kernelIN5flash19enable_sm80_to_sm89INS1_16FlashAttnBwdSm80INS1_25CollectiveMainloopBwdSm80ILi2ELi2EN4cute5tupleIJNS5_1CILi128EEES8_NS7_ILi64EEEEEENS_10bfloat16_tEfNS_4arch4Sm80ELb0ELb0ELb1ELb0ELb0ELb0ELb0ELb0ELi2ELi4ELi4ELi4ELb0EEENS1_24CollectiveEpilogueBwdGQAISA_fSD_Li256ELb0ELb0EEENS1_19SingleTileSchedulerILb0ELb0ELb0ELi128EEEEEEEEEvNT_6ParamsE$_ZZN4cute6detail16composition_implINS_5tupleIJNS_1CILi8EEENS3_ILi2EEES5_S5_S4_S5_EEENS2_IJNS3_ILi1EEEiiiNS3_ILi72EEENS3_ILi512EEEEEENS3_ILi4EEENS3_ILi16EEEEEDaRKT_RKT0_RKT1_RKT2_ENKUlRKT_T0_E_clINS2_IJNS2_IJS5_S5_EEENS2_IJiiEEES7_S7_EEENS_17integral_constantIiLi4EEEEEDaSR_SS_)
        /*18c20*/ 	.word	0x00000000


	//----- nvinfo : EIATTR_FRAME_SIZE
	.align		4
.L_16912:
        /*18c24*/ 	.byte	0x04, 0x11
        /*18c26*/ 	.short	(.L_16914 - .L_16913)
	.align		4
.L_16913:
        /*18c28*/ 	.word	index@($_ZN7cutlass13device_kernelIN5flash19enable_sm80_to_sm89INS1_16FlashAttnBwdSm80INS1_25CollectiveMainloopBwdSm80ILi2ELi2EN4cute5tupleIJNS5_1CILi128EEES8_NS7_ILi64EEEEEENS_10bfloat16_tEfNS_4arch4Sm80ELb0ELb0ELb1ELb0ELb0ELb0ELb0ELb0ELi2ELi4ELi4ELi4ELb0EEENS1_24CollectiveEpilogueBwdGQAISA_fSD_Li256ELb0ELb0EEENS1_19SingleTileSchedulerILb0ELb0ELb0ELi128EEEEEEEEEvNT_6ParamsE$_ZZN4cute6detail16composition_implINS_5tupleIJNS_1CILi8EEENS3_ILi2EEES5_S5_S4_S5_EEENS2_IJNS3_ILi1EEEiiiNS3_ILi72EEENS3_ILi512EEEEEENS3_ILi4EEENS3_ILi16EEEEEDaRKT_RKT0_RKT1_RKT2_ENKUlRKT_T0_E_clINS2_IJNS2_IJS5_EEENS2_IJiEEES5_S7_EEENS_17integral_constantIiLi3EEEEEDaSR_SS_)
        /*18c2c*/ 	.word	0x00000000


	//----- nvinfo : EIATTR_FRAME_SIZE
	.align		4
.L_16914:
        /*18c30*/ 	.byte	0x04, 0x11
        /*18c32*/ 	.short	(.L_16916 - .L_16915)
	.align		4
.L_16915:
        /*18c34*/ 	.word	index@($_ZN7cutlass13device_kernelIN5flash19enable_sm80_to_sm89INS1_16FlashAttnBwdSm80INS1_25CollectiveMainloopBwdSm80ILi2ELi2EN4cute5tupleIJNS5_1CILi128EEES8_NS7_ILi64EEEEEENS_10bfloat16_tEfNS_4arch4Sm80ELb0ELb0ELb1ELb0ELb0ELb0ELb0ELb0ELi2ELi4ELi4ELi4ELb0EEENS1_24CollectiveEpilogueBwdGQAISA_fSD_Li256ELb0ELb0EEENS1_19SingleTileSchedulerILb0ELb0ELb0ELi128EEEEEEEEEvNT_6ParamsE$_ZZN4cute6detail16composition_implINS_5tupleIJNS_1CILi8EEENS3_ILi2EEES5_S5_S4_S5_EEENS2_IJNS3_ILi1EEEiiiNS3_ILi72EEENS3_ILi512EEEEEENS3_ILi4EEENS3_ILi16EEEEEDaRKT_RKT0_RKT1_RKT2_ENKUlRKT_T0_E_clINS2_IJNS2_IJEEESV_SB_S7_EEENS_17integral_constantIiLi2EEEEEDaSR_SS_)
        /*18c38*/ 	.word	0x00000000


	//----- nvinfo : EIATTR_FRAME_SIZE
	.align		4
.L_16916:
        /*18c3c*/ 	.byte	0x04, 0x11
        /*18c3e*/ 	.short	(.L_16918 - .L_16917)
	.align		4
.L_16917:
        /*18c40*/ 	.word	index@($_ZN7cutlass13device_kernelIN5flash19enable_sm80_to_sm89INS1_16FlashAttnBwdSm80INS1_25CollectiveMainloopBwdSm80ILi2ELi2EN4cute5tupleIJNS5_1CILi128EEES8_NS7_ILi64EEEEEENS_10bfloat16_tEfNS_4arch4Sm80ELb0ELb0ELb1ELb0ELb0ELb0ELb0ELb0ELi2ELi4ELi4ELi4ELb0EEENS1_24CollectiveEpilogueBwdGQAISA_fSD_Li256ELb0ELb0EEENS1_19SingleTileSchedulerILb0ELb0ELb0ELi128EEEEEEEEEvNT_6ParamsE$_ZZN4cute6detail16composition_implINS_5tupleIJNS_1CILi8EEENS3_ILi2EEES5_S5_S4_S5_EEENS2_IJNS3_ILi1EEEiiiNS3_ILi72EEENS3_ILi512EEEEEENS2_IJS5_S5_S5_EEENS2_IJS7_S9_S4_EEEEEDaRKT_RKT0_RKT1_RKT2_ENKUlRKT_RKT0_E_clIS5_S4_EEDaSR_SU_)
        /*18c44*/ 	.word	0x00000000


	//----- nvinfo : EIATTR_FRAME_SIZE
	.align		4
.L_16918:
        /*18c48*/ 	.byte	0x04, 0x11
        /*18c4a*/ 	.short	(.L_16920 - .L_16919)
	.align		4
.L_16919:
        /*18c4c*/ 	.word	index@($_ZN7cutlass13device_kernelIN5flash19enable_sm80_to_sm89INS1_16FlashAttnBwdSm80INS1_25CollectiveMainloopBwdSm80ILi2ELi2EN4cute5tupleIJNS5_1CILi128EEES8_NS7_ILi64EEEEEENS_10bfloat16_tEfNS_4arch4Sm80ELb0ELb0ELb1ELb0ELb0ELb0ELb0ELb0ELi2ELi4ELi4ELi4ELb0EEENS1_24CollectiveEpilogueBwdGQAISA_fSD_Li256ELb0ELb0EEENS1_19SingleTileSchedulerILb0ELb0ELb0ELi128EEEEEEEEEvNT_6ParamsE$_ZZN4cute6detail16composition_implINS_5tupleIJNS_1CILi8EEENS3_ILi2EEES5_S5_S4_S5_EEENS2_IJNS3_ILi1EEEiiiNS3_ILi72EEENS3_ILi512EEEEEENS2_IJS5_S5_EEENS2_IJS7_S4_EEEEEDaRKT_RKT0_RKT1_RKT2_ENKUlRKT_RKT0_E_clIS5_S4_EEDaSR_SU_)
        /*18c50*/ 	.word	0x00000000


	//----- nvinfo : EIATTR_FRAME_SIZE
	.align		4
.L_16920:
        /*18c54*/ 	.byte	0x04, 0x11
        /*18c56*/ 	.short	(.L_16922 - .L_16921)
	.align		4
.L_16921:
        /*18c58*/ 	.word	index@($_ZN7cutlass13device_kernelIN5flash19enable_sm80_to_sm89INS1_16FlashAttnBwdSm80INS1_25CollectiveMainloopBwdSm80ILi2ELi2EN4cute5tupleIJNS5_1CILi128EEES8_NS7_ILi64EEEEEENS_10bfloat16_tEfNS_4arch4Sm80ELb0ELb0ELb1ELb0ELb0ELb0ELb0ELb0ELi2ELi4ELi4ELi4ELb0EEENS1_24CollectiveEpilogueBwdGQAISA_fSD_Li256ELb0ELb0EEENS1_19SingleTileSchedulerILb0ELb0ELb0ELi128EEEEEEEEEvNT_6ParamsE$_ZZN4cute6detail16composition_implINS_5tupleIJNS_1CILi8EEENS3_ILi2EEES5_S5_S4_S5_EEENS2_IJNS3_ILi1EEEiiiNS3_ILi72EEENS3_ILi512EEEEEENS2_IJNS3_ILi4EEES5_EEENS2_IJNS3_ILi16EEENS3_ILi8192EEEEEEEEDaRKT_RKT0_RKT1_RKT2_ENKUlRKT_RKT0_E_clISB_SD_EEDaSU_SX_)
        /*18c5c*/ 	.word	0x00000000


	//----- nvinfo : EIATTR_FRAME_SIZE
	.align		4
.L_16922:
        /*18c60*/ 	.byte	0x04, 0x11
        /*18c62*/ 	.short	(.L_16924 - .L_16923)
	.align		4
.L_16923:
        /*18c64*/ 	.word	index@($_ZN7cutlass13device_kernelIN5flash19enable_sm80_to_sm89INS1_16FlashAttnBwdSm80INS1_25CollectiveMainloopBwdSm80ILi2ELi2EN4cute5tupleIJNS5_1CILi128EEES8_NS7_ILi64EEEEEENS_10bfloat16_tEfNS_4arch4Sm80ELb0ELb0ELb1ELb0ELb0ELb0ELb0ELb0ELi2ELi4ELi4ELi4ELb0EEENS1_24CollectiveEpilogueBwdGQAISA_fSD_Li256ELb0ELb0EEENS1_19SingleTileSchedulerILb0ELb0ELb0ELi128EEEEEEEEEvNT_6ParamsE$_ZZN4cute6detail16composition_implINS_5tupleIJNS_1CILi8EEENS3_ILi2EEES5_S5_S4_S5_EEENS2_IJNS3_ILi1EEEiiiNS3_ILi72EEENS3_ILi512EEEEEENS2_IJNS2_IJS5_S5_S5_EEES5_NS3_ILi4EEEEEENS2_IJNS2_IJS7_S9_S4_EEENS3_ILi4096EEENS3_ILi16EEEEEEEEDaRKT_RKT0_RKT1_RKT2_ENKUlRKT_RKT0_E_clISC_SG_EEDaSW_SZ_)
        /*18c68*/ 	.word	0x00000000


	//----- nvinfo : EIATTR_FRAME_SIZE
	.align		4
.L_16924:
        /*18c6c*/ 	.byte	0x04, 0x11
        /*18c6e*/ 	.short	(.L_16926 - .L_16925)
	.align		4
.L_16925:
        /*18c70*/ 	.word	index@($_ZN7cutlass13device_kernelIN5flash19enable_sm80_to_sm89INS1_16FlashAttnBwdSm80INS1_25CollectiveMainloopBwdSm80ILi2ELi2EN4cute5tupleIJNS5_1CILi128EEES8_NS7_ILi64EEEEEENS_10bfloat16_tEfNS_4arch4Sm80ELb0ELb0ELb1ELb0ELb0ELb0ELb0ELb0ELi2ELi4ELi4ELi4ELb0EEENS1_24CollectiveEpilogueBwdGQAISA_fSD_Li256ELb0ELb0EEENS1_19SingleTileSchedulerILb0ELb0ELb0ELi128EEEEEEEEEvNT_6ParamsE$_ZZN4cute6detail16composition_implINS_5tupleIJNS_1CILi8EEENS3_ILi2EEES5_S5_S4_S5_EEENS2_IJNS3_ILi1EEEiiiNS3_ILi72EEENS3_ILi512EEEEEENS2_IJNS2_IJS5_S5_S5_EEES5_NS3_ILi4EEEEEENS2_IJNS2_IJS7_S9_S4_EEENS3_ILi4096EEENS3_ILi16EEEEEEEEDaRKT_RKT0_RKT1_RKT2_ENKUlRKT_RKT0_E_clISB_SE_EEDaSW_SZ_)
        /*18c74*/ 	.word	0x00000000


	//----- nvinfo : EIATTR_FRAME_SIZE
	.align		4
.L_16926:
        /*18c78*/ 	.byte	0x04, 0x11
        /*18c7a*/ 	.short	(.L_16928 - .L_16927)
	.align		4
.L_16927:
        /*18c7c*/ 	.word	index@($_ZN7cutlass13device_kernelIN5flash19enable_sm80_to_sm89INS1_16FlashAttnBwdSm80INS1_25CollectiveMainloopBwdSm80ILi2ELi2EN4cute5tupleIJNS5_1CILi128EEES8_NS7_ILi64EEEEEENS_10bfloat16_tEfNS_4arch4Sm80ELb0ELb0ELb1ELb0ELb0ELb0ELb0ELb0ELi2ELi4ELi4ELi4ELb0EEENS1_24CollectiveEpilogueBwdGQAISA_fSD_Li256ELb0ELb0EEENS1_19SingleTileSchedulerILb0ELb0ELb0ELi128EEEEEEEEEvNT_6ParamsE$_ZZN4cute6detail16composition_implINS_5tupleIJNS_1CILi8EEENS3_ILi2EEES5_S5_S4_S5_EEENS2_IJNS3_ILi1EEEiiiNS3_ILi72EEENS3_ILi512EEEEEENS2_IJNS2_IJS5_S5_S5_EEES5_NS2_IJNS3_ILi4EEES5_EEEEEENS2_IJNS2_IJS7_S9_S4_EEENS3_ILi4096EEENS2_IJNS3_ILi16EEENS3_ILi8192EEEEEEEEEEEDaRKT_RKT0_RKT1_RKT2_ENKUlRKT_RKT0_E_clISD_SJ_EEDaSZ_S12_)
        /*18c80*/ 	.word	0x00000000


	//----- nvinfo : EIATTR_FRAME_SIZE
	.align		4
.L_16928:
        /*18c84*/ 	.byte	0x04, 0x11
        /*18c86*/ 	.short	(.L_16930 - .L_16929)
	.align		4
.L_16929:
        /*18c88*/ 	.word	index@($_ZN7cutlass13device_kernelIN5flash19enable_sm80_to_sm89INS1_16FlashAttnBwdSm80INS1_25CollectiveMainloopBwdSm80ILi2ELi2EN4cute5tupleIJNS5_1CILi128EEES8_NS7_ILi64EEEEEENS_10bfloat16_tEfNS_4arch4Sm80ELb0ELb0ELb1ELb0ELb0ELb0ELb0ELb0ELi2ELi4ELi4ELi4ELb0EEENS1_24CollectiveEpilogueBwdGQAISA_fSD_Li256ELb0ELb0EEENS1_19SingleTileSchedulerILb0ELb0ELb0ELi128EEEEEEEEEvNT_6ParamsE$_ZZN4cute6detail16composition_implINS_5tupleIJNS_1CILi8EEENS3_ILi2EEES5_S5_S4_S5_EEENS2_IJNS3_ILi1EEEiiiNS3_ILi72EEENS3_ILi512EEEEEENS2_IJNS2_IJS5_S5_S5_EEES5_NS2_IJNS3_ILi4EEES5_EEEEEENS2_IJNS2_IJS7_S9_S4_EEENS3_ILi4096EEENS2_IJNS3_ILi16EEENS3_ILi8192EEEEEEEEEEEDaRKT_RKT0_RKT1_RKT2_ENKUlRKT_RKT0_E_clISB_SF_EEDaSZ_S12_)
        /*18c8c*/ 	.word	0x00000000


	//----- nvinfo : EIATTR_FRAME_SIZE
	.align		4
.L_16930:
        /*18c90*/ 	.byte	0x04, 0x11
        /*18c92*/ 	.short	(.L_16932 - .L_16931)
	.align		4
.L_16931:
        /*18c94*/ 	.word	index@($_ZN7cutlass13device_kernelIN5flash19enable_sm80_to_sm89INS1_16FlashAttnBwdSm80INS1_25CollectiveMainloopBwdSm80ILi2ELi2EN4cute5tupleIJNS5_1CILi128EEES8_NS7_ILi64EEEEEENS_10bfloat16_tEfNS_4arch4Sm80ELb0ELb0ELb1ELb0ELb0ELb0ELb0ELb0ELi2ELi4ELi4ELi4ELb0EEENS1_24CollectiveEpilogueBwdGQAISA_fSD_Li256ELb0ELb0EEENS1_19SingleTileSchedulerILb0ELb0ELb0ELi128EEEEEEEEEvNT_6ParamsE$_ZZN4cute6detail16composition_implINS_5tupleIJNS_1CILi8EEENS3_ILi2EEES5_S5_S4_S5_EEENS2_IJNS3_ILi1EEEiiiNS3_ILi72EEENS3_ILi512EEEEEENS2_IJNS2_IJS5_S5_EEES4_NS3_ILi4EEEEEENS2_IJNS2_IJS7_S4_EEENS3_ILi1024EEENS3_ILi16EEEEEEEEDaRKT_RKT0_RKT1_RKT2_ENKUlRKT_RKT0_E_clISC_SG_EEDaSW_SZ_)
        /*18c98*/ 	.word	0x00000000


	//----- nvinfo : EIATTR_FRAME_SIZE
	.align		4
.L_16932:
        /*18c9c*/ 	.byte	0x04, 0x11
        /*18c9e*/ 	.short	(.L_16934 - .L_16933)
	.align		4
.L_16933:
        /*18ca0*/ 	.word	index@($_ZN7cutlass13device_kernelIN5flash19enable_sm80_to_sm89INS1_16FlashAttnBwdSm80INS1_25CollectiveMainloopBwdSm80ILi2ELi2EN4cute5tupleIJNS5_1CILi128EEES8_NS7_ILi64EEEEEENS_10bfloat16_tEfNS_4arch4Sm80ELb0ELb0ELb1ELb0ELb0ELb0ELb0ELb0ELi2ELi4ELi4ELi4ELb0EEENS1_24CollectiveEpilogueBwdGQAISA_fSD_Li256ELb0ELb0EEENS1_19SingleTileSchedulerILb0ELb0ELb0ELi128EEEEEEEEEvNT_6ParamsE$_ZZN4cute6detail16composition_implINS_5tupleIJNS_1CILi8EEENS3_ILi2EEES5_S5_S4_S5_EEENS2_IJNS3_ILi1EEEiiiNS3_ILi72EEENS3_ILi512EEEEEENS2_IJNS2_IJS5_S5_EEES4_NS3_ILi4EEEEEENS2_IJNS2_IJS7_S4_EEENS3_ILi1024EEENS3_ILi16EEEEEEEEDaRKT_RKT0_RKT1_RKT2_ENKUlRKT_RKT0_E_clISB_SE_EEDaSW_SZ_)
        /*18ca4*/ 	.word	0x00000000


	//----- nvinfo : EIATTR_FRAME_SIZE
	.align		4
.L_16934:
        /*18ca8*/ 	.byte	0x04, 0x11
        /*18caa*/ 	.short	(.L_16936 - .L_16935)
	.align		4
.L_16935:
        /*18cac*/ 	.word	index@($_ZN7cutlass13device_kernelIN5flash19enable_sm80_to_sm89INS1_16FlashAttnBwdSm80INS1_25CollectiveMainloopBwdSm80ILi2ELi2EN4cute5tupleIJNS5_1CILi128EEES8_NS7_ILi64EEEEEENS_10bfloat16_tEfNS_4arch4Sm80ELb0ELb0ELb1ELb0ELb0ELb0ELb0ELb0ELi2ELi4ELi4ELi4ELb0EEENS1_24CollectiveEpilogueBwdGQAISA_fSD_Li256ELb0ELb0EEENS1_19SingleTileSchedulerILb0ELb0ELb0ELi128EEEEEEEEEvNT_6ParamsE$_ZZN4cute6detail16composition_implINS_5tupleIJNS_1CILi16EEENS3_ILi2EEES5_S5_NS3_ILi4EEES5_EEENS2_IJNS3_ILi1EEEiiiNS3_ILi144EEENS3_ILi512EEEEEES6_S4_EEDaRKT_RKT0_RKT1_RKT2_ENKUlRKT_T0_E_clINS2_IJNS2_IJS5_S5_EEENS2_IJiiEEES8_S8_EEENS_17integral_constantIiLi4EEEEEDaSQ_SR_)
        /*18cb0*/ 	.word	0x00000000


	//----- nvinfo : EIATTR_FRAME_SIZE
	.align		4
.L_16936:
        /*18cb4*/ 	.byte	0x04, 0x11
        /*18cb6*/ 	.short	(.L_16938 - .L_16937)
	.align		4
.L_16937:
        /*18cb8*/ 	.word	index@($_ZN7cutlass13device_kernelIN5flash19enable_sm80_to_sm89INS1_16FlashAttnBwdSm80INS1_25CollectiveMainloopBwdSm80ILi2ELi2EN4cute5tupleIJNS5_1CILi128EEES8_NS7_ILi64EEEEEENS_10bfloat16_tEfNS_4arch4Sm80ELb0ELb0ELb1ELb0ELb0ELb0ELb0ELb0ELi2ELi4ELi4ELi4ELb0EEENS1_24CollectiveEpilogueBwdGQAISA_fSD_Li256ELb0ELb0EEENS1_19SingleTileSchedulerILb0ELb0ELb0ELi128EEEEEEEEEvNT_6ParamsE$_ZZN4cute6detail16composition_implINS_5tupleIJNS_1CILi16EEENS3_ILi2EEES5_S5_NS3_ILi4EEES5_EEENS2_IJNS3_ILi1EEEiiiNS3_ILi144EEENS3_ILi512EEEEEES6_S4_EEDaRKT_RKT0_RKT1_RKT2_ENKUlRKT_T0_E_clINS2_IJNS2_IJS5_S5_EEENS2_IJiiEEES8_S8_EEENS_17integral_constantIiLi3EEEEEDaSQ_SR_)
        /*18cbc*/ 	.word	0x00000000


	//----- nvinfo : EIATTR_FRAME_SIZE
	.align		4
.L_16938:
        /*18cc0*/ 	.byte	0x04, 0x11
        /*18cc2*/ 	.short	(.L_16940 - .L_16939)
	.align		4
.L_16939:
        /*18cc4*/ 	.word	index@($_ZN7cutlass13device_kernelIN5flash19enable_sm80_to_sm89INS1_16FlashAttnBwdSm80INS1_25CollectiveMainloopBwdSm80ILi2ELi2EN4cute5tupleIJNS5_1CILi128EEES8_NS7_ILi64EEEEEENS_10bfloat16_tEfNS_4arch4Sm80ELb0ELb0ELb1ELb0ELb0ELb0ELb0ELb0ELi2ELi4ELi4ELi4ELb0EEENS1_24CollectiveEpilogueBwdGQAISA_fSD_Li256ELb0ELb0EEENS1_19SingleTileSchedulerILb0ELb0ELb0ELi128EEEEEEEEEvNT_6ParamsE$_ZZN4cute6detail16composition_implINS_5tupleIJNS_1CILi16EEENS3_ILi2EEES5_S5_NS3_ILi4EEES5_EEENS2_IJNS3_ILi1EEEiiiNS3_ILi144EEENS3_ILi512EEEEEES6_S4_EEDaRKT_RKT0_RKT1_RKT2_ENKUlRKT_T0_E_clINS2_IJNS2_IJS5_EEENS2_IJiEEES5_S8_EEENS_17integral_constantIiLi2EEEEEDaSQ_SR_)
        /*18cc8*/ 	.word	0x00000000


	//----- nvinfo : EIATTR_FRAME_SIZE
	.align		4
.L_16940:
        /*18ccc*/ 	.byte	0x04, 0x11
        /*18cce*/ 	.short	(.L_16942 - .L_16941)
	.align		4
.L_16941:
        /*18cd0*/ 	.word	index@($_ZN7cutlass13device_kernelIN5flash19enable_sm80_to_sm89INS1_16FlashAttnBwdSm80INS1_25CollectiveMainloopBwdSm80ILi2ELi2EN4cute5tupleIJNS5_1CILi128EEES8_NS7_ILi64EEEEEENS_10bfloat16_tEfNS_4arch4Sm80ELb0ELb0ELb1ELb0ELb0ELb0ELb0ELb0ELi2ELi4ELi4ELi4ELb0EEENS1_24CollectiveEpilogueBwdGQAISA_fSD_Li256ELb0ELb0EEENS1_19SingleTileSchedulerILb0ELb0ELb0ELi128EEEEEEEEEvNT_6ParamsE$_ZZN4cute6detail16composition_implINS_5tupleIJNS_1CILi16EEENS3_ILi2EEES5_S5_NS3_ILi4EEES5_EEENS2_IJNS3_ILi1EEEiiiNS3_ILi144EEENS3_ILi512EEEEEES6_S4_EEDaRKT_RKT0_RKT1_RKT2_ENKUlRKT_T0_E_clINS2_IJNS2_IJEEESU_S6_S8_EEENS_17integral_constantIiLi1EEEEEDaSQ_SR_)
        /*18cd4*/ 	.word	0x00000000


	//----- nvinfo : EIATTR_FRAME_SIZE
	.align		4
.L_16942:
        /*18cd8*/ 	.byte	0x04, 0x11
        /*18cda*/ 	.short	(.L_16944 - .L_16943)
	.align		4
.L_16943:
        /*18cdc*/ 	.word	index@($_ZN7cutlass13device_kernelIN5flash19enable_sm80_to_sm89INS1_16FlashAttnBwdSm80INS1_25CollectiveMainloopBwdSm80ILi2ELi2EN4cute5tupleIJNS5_1CILi128EEES8_NS7_ILi64EEEEEENS_10bfloat16_tEfNS_4arch4Sm80ELb0ELb0ELb1ELb0ELb0ELb0ELb0ELb0ELi2ELi4ELi4ELi4ELb0EEENS1_24CollectiveEpilogueBwdGQAISA_fSD_Li256ELb0ELb0EEENS1_19SingleTileSchedulerILb0ELb0ELb0ELi128EEEEEEEEEvNT_6ParamsE$_ZZN4cute6detail16composition_implINS_5tupleIJNS_1CILi16EEENS3_ILi2EEES5_S5_NS3_ILi4EEES5_EEENS2_IJNS3_ILi1EEEiiiNS3_ILi144EEENS3_ILi512EEEEEES5_NS3_ILi64EEEEEDaRKT_RKT0_RKT1_RKT2_ENKUlRKT_T0_E_clINS2_IJNS2_IJS5_EEENS2_IJiEEES8_S8_EEENS_17integral_constantIiLi4EEEEEDaSR_SS_)
        /*18ce0*/ 	.word	0x00000000


	//----- nvinfo : EIATTR_FRAME_SIZE
	.align		4
.L_16944:
        /*18ce4*/ 	.byte	0x04, 0x11
        /*18ce6*/ 	.short	(.L_16946 - .L_16945)
	.align		4
.L_16945:
        /*18ce8*/ 	.word	index@($_ZN7cutlass13device_kernelIN5flash19enable_sm80_to_sm89INS1_16FlashAttnBwdSm80INS1_25CollectiveMainloopBwdSm80ILi2ELi2EN4cute5tupleIJNS5_1CILi128EEES8_NS7_ILi64EEEEEENS_10bfloat16_tEfNS_4arch4Sm80ELb0ELb0ELb1ELb0ELb0ELb0ELb0ELb0ELi2ELi4ELi4ELi4ELb0EEENS1_24CollectiveEpilogueBwdGQAISA_fSD_Li256ELb0ELb0EEENS1_19SingleTileSchedulerILb0ELb0ELb0ELi128EEEEEEEEEvNT_6ParamsE$_ZZN4cute6detail16composition_implINS_5tupleIJNS_1CILi16EEENS3_ILi2EEES5_S5_NS3_ILi4EEES5_EEENS2_IJNS3_ILi1EEEiiiNS3_ILi144EEENS3_ILi512EEEEEES5_NS3_ILi64EEEEEDaRKT_RKT0_RKT1_RKT2_ENKUlRKT_T0_E_clINS2_IJNS2_IJEEESV_S5_S8_EEENS_17integral_constantIiLi3EEEEEDaSR_SS_)
        /*18cec*/ 	.word	0x00000000


	//----- nvinfo : EIATTR_FRAME_SIZE
	.align		4
.L_16946:
        /*18cf0*/ 	.byte	0x04, 0x11
        /*18cf2*/ 	.short	(.L_16948 - .L_16947)
	.align		4
.L_16947:
        /*18cf4*/ 	.word	index@($_ZN7cutlass13device_kernelIN5flash19enable_sm80_to_sm89INS1_16FlashAttnBwdSm80INS1_25CollectiveMainloopBwdSm80ILi2ELi2EN4cute5tupleIJNS5_1CILi128EEES8_NS7_ILi64EEEEEENS_10bfloat16_tEfNS_4arch4Sm80ELb0ELb0ELb1ELb0ELb0ELb0ELb0ELb0ELi2ELi4ELi4ELi4ELb0EEENS1_24CollectiveEpilogueBwdGQAISA_fSD_Li256ELb0ELb0EEENS1_19SingleTileSchedulerILb0ELb0ELb0ELi128EEEEEEEEEvNT_6ParamsE$_ZZN4cute6detail16composition_implINS_5tupleIJNS_1CILi16EEENS3_ILi2EEES5_S5_NS3_ILi4EEES5_EEENS2_IJNS3_ILi1EEEiiiNS3_ILi144EEENS3_ILi512EEEEEENS2_IJS5_S5_EEENS2_IJNS3_ILi64EEESA_EEEEEDaRKT_RKT0_RKT1_RKT2_ENKUlRKT_RKT0_E_clIS5_SD_EEDaST_SW_)
        /*18cf8*/ 	.word	0x00000000


	//----- nvinfo : EIATTR_FRAME_SIZE
	.align		4
.L_16948:
        /*18cfc*/ 	.byte	0x04, 0x11
        /*18cfe*/ 	.short	(.L_16950 - .L_16949)
	.align		4
.L_16949:
        /*18d00*/ 	.word	index@($_ZN7cutlass13device_kernelIN5flash19enable_sm80_to_sm89INS1_16FlashAttnBwdSm80INS1_25CollectiveMainloopBwdSm80ILi2ELi2EN4cute5tupleIJNS5_1CILi128EEES8_NS7_ILi64EEEEEENS_10bfloat16_tEfNS_4arch4Sm80ELb0ELb0ELb1ELb0ELb0ELb0ELb0ELb0ELi2ELi4ELi4ELi4ELb0EEENS1_24CollectiveEpilogueBwdGQAISA_fSD_Li256ELb0ELb0EEENS1_19SingleTileSchedulerILb0ELb0ELb0ELi128EEEEEEEEEvNT_6ParamsE$_ZZN4cute6detail16composition_implINS_5tupleIJNS_1CILi16EEENS3_ILi2EEES5_S5_NS3_ILi4EEES5_EEENS2_IJNS3_ILi1EEEiiiNS3_ILi144EEENS3_ILi512EEEEEENS2_IJNS2_IJS5_S5_EEES6_NS3_ILi8EEEEEENS2_IJNS2_IJNS3_ILi64EEESA_EEES4_NS3_ILi1024EEEEEEEEDaRKT_RKT0_RKT1_RKT2_ENKUlRKT_RKT0_E_clISC_SG_EEDaSX_S10_)
        /*18d04*/ 	.word	0x00000000


	//----- nvinfo : EIATTR_FRAME_SIZE
	.align		4
.L_16950:
        /*18d08*/ 	.byte	0x04, 0x11
        /*18d0a*/ 	.short	(.L_16952 - .L_16951)
	.align		4
.L_16951:
        /*18d0c*/ 	.word	index@($_ZN7cutlass13device_kernelIN5flash19enable_sm80_to_sm89INS1_16FlashAttnBwdSm80INS1_25CollectiveMainloopBwdSm80ILi2ELi2EN4cute5tupleIJNS5_1CILi128EEES8_NS7_ILi64EEEEEENS_10bfloat16_tEfNS_4arch4Sm80ELb0ELb0ELb1ELb0ELb0ELb0ELb0ELb0ELi2ELi4ELi4ELi4ELb0EEENS1_24CollectiveEpilogueBwdGQAISA_fSD_Li256ELb0ELb0EEENS1_19SingleTileSchedulerILb0ELb0ELb0ELi128EEEEEEEEEvNT_6ParamsE$_ZZN4cute6detail16composition_implINS_5tupleIJNS_1CILi16EEENS3_ILi2EEES5_S5_NS3_ILi4EEES5_EEENS2_IJNS3_ILi1EEEiiiNS3_ILi144EEENS3_ILi512EEEEEENS2_IJNS2_IJS5_S5_EEES6_NS3_ILi8EEEEEENS2_IJNS2_IJNS3_ILi64EEESA_EEES4_NS3_ILi1024EEEEEEEEDaRKT_RKT0_RKT1_RKT2_ENKUlRKT_RKT0_E_clIS6_S4_EEDaSX_S10_)
        /*18d10*/ 	.word	0x00000000


	//----- nvinfo : EIATTR_FRAME_SIZE
	.align		4
.L_16952:
        /*18d14*/ 	.byte	0x04, 0x11
        /*18d16*/ 	.short	(.L_16954 - .L_16953)
	.align		4
.L_16953:
        /*18d18*/ 	.word	index@($_ZN7cutlass13device_kernelIN5flash19enable_sm80_to_sm89INS1_16FlashAttnBwdSm80INS1_25CollectiveMainloopBwdSm80ILi2ELi2EN4cute5tupleIJNS5_1CILi128EEES8_NS7_ILi64EEEEEENS_10bfloat16_tEfNS_4arch4Sm80ELb0ELb0ELb1ELb0ELb0ELb0ELb0ELb0ELi2ELi4ELi4ELi4ELb0EEENS1_24CollectiveEpilogueBwdGQAISA_fSD_Li256ELb0ELb0EEENS1_19SingleTileSchedulerILb0ELb0ELb0ELi128EEEEEEEEEvNT_6ParamsE$_ZZN4cute6detail16composition_implINS_1CILi2EEEiNS_5tupleIJNS2_ILi1EEES3_EEENS4_IJNS2_ILi0EEES5_EEEEEDaRKT_RKT0_RKT1_RKT2_ENKUlRKT_RKT0_E_clIS3_S5_EEDaSN_SQ_)
        /*18d1c*/ 	.word	0x00000000


	//----- nvinfo : EIATTR_FRAME_SIZE
	.align		4
.L_16954:
        /*18d20*/ 	.byte	0x04, 0x11
        /*18d22*/ 	.short	(.L_16956 - .L_16955)
	.align		4
.L_16955:
        /*18d24*/ 	.word	index@($_ZN7cutlass13device_kernelIN5flash19enable_sm80_to_sm89INS1_16FlashAttnBwdSm80INS1_25CollectiveMainloopBwdSm80ILi2ELi2EN4cute5tupleIJNS5_1CILi128EEES8_NS7_ILi64EEEEEENS_10bfloat16_tEfNS_4arch4Sm80ELb0ELb0ELb1ELb0ELb0ELb0ELb0ELb0ELi2ELi4ELi4ELi4ELb0EEENS1_24CollectiveEpilogueBwdGQAISA_fSD_Li256ELb0ELb0EEENS1_19SingleTileSchedulerILb0ELb0ELb0ELi128EEEEEEEEEvNT_6ParamsE$_ZZN4cute6detail10lift_sliceINS_5tupleIJNS_1CILi0EEENS_10UnderscoreEEEENS2_IJNS2_IJS4_S4_EEEiEEEEEDaRKT_RKT0_ENKUlRKT_RKT0_E_clIS5_iEEDaSH_SK_)
        /*18d28*/ 	.word	0x00000000


	//----- nvinfo : EIATTR_FRAME_SIZE
	.align		4
.L_16956:
        /*18d2c*/ 	.byte	0x04, 0x11
        /*18d2e*/ 	.short	(.L_16958 - .L_16957)
	.align		4
.L_16957:
        /*18d30*/ 	.word	index@($_ZN7cutlass13device_kernelIN5flash19enable_sm80_to_sm89INS1_16FlashAttnBwdSm80INS1_25CollectiveMainloopBwdSm80ILi2ELi2EN4cute5tupleIJNS5_1CILi128EEES8_NS7_ILi64EEEEEENS_10bfloat16_tEfNS_4arch4Sm80ELb0ELb0ELb1ELb0ELb0ELb0ELb0ELb0ELi2ELi4ELi4ELi4ELb0EEENS1_24CollectiveEpilogueBwdGQAISA_fSD_Li256ELb0ELb0EEENS1_19SingleTileSchedulerILb0ELb0ELb0ELi128EEEEEEEEEvNT_6ParamsE$_ZZN4cute5sliceINS_5tupleIJNS_10UnderscoreES2_iEEENS1_IJNS1_IJNS_1CILi1EEENS4_ILi0EEEEEEiNS4_ILi1024EEEEEEEEDaRKT_RKT0_ENKUlRKT_RKT0_E_clIS2_iEEDaSI_SL_)
        /*18d34*/ 	.word	0x00000000


	//----- nvinfo : EIATTR_FRAME_SIZE
	.align		4
.L_16958:
        /*18d38*/ 	.byte	0x04, 0x11
        /*18d3a*/ 	.short	(.L_16960 - .L_16959)
	.align		4
.L_16959:
        /*18d3c*/ 	.word	index@($_ZN7cutlass13device_kernelIN5flash19enable_sm80_to_sm89INS1_16FlashAttnBwdSm80INS1_25CollectiveMainloopBwdSm80ILi2ELi2EN4cute5tupleIJNS5_1CILi128EEES8_NS7_ILi64EEEEEENS_10bfloat16_tEfNS_4arch4Sm80ELb0ELb0ELb1ELb0ELb0ELb0ELb0ELb0ELi2ELi4ELi4ELi4ELb0EEENS1_24CollectiveEpilogueBwdGQAISA_fSD_Li256ELb0ELb0EEENS1_19SingleTileSchedulerILb0ELb0ELb0ELi128EEEEEEEEEvNT_6ParamsE$_ZZN4cute5sliceINS_5tupleIJNS_10UnderscoreES2_S2_iEEENS1_IJNS1_IJNS_1CILi1EEENS4_ILi0EEEEEElS6_lEEEEEDaRKT_RKT0_ENKUlRKT_RKT0_E_clIS2_lEEDaSH_SK_)
        /*18d40*/ 	.word	0x00000000


	//----- nvinfo : EIATTR_FRAME_SIZE
	.align		4
.L_16960:
        /*18d44*/ 	.byte	0x04, 0x11
        /*18d46*/ 	.short	(.L_16962 - .L_16961)
	.align		4
.L_16961:
        /*18d48*/ 	.word	index@($_ZN7cutlass13device_kernelIN5flash19enable_sm80_to_sm89INS1_16FlashAttnBwdSm80INS1_25CollectiveMainloopBwdSm80ILi2ELi2EN4cute5tupleIJNS5_1CILi128EEES8_NS7_ILi64EEEEEENS_10bfloat16_tEfNS_4arch4Sm80ELb0ELb0ELb1ELb0ELb0ELb0ELb0ELb0ELi2ELi4ELi4ELi4ELb0EEENS1_24CollectiveEpilogueBwdGQAISA_fSD_Li256ELb0ELb0EEENS1_19SingleTileSchedulerILb0ELb0ELb0ELi128EEEEEEEEEvNT_6ParamsE$_ZZN4cute5sliceINS_5tupleIJNS_10UnderscoreES2_S2_iEEENS1_IJNS1_IJNS_1CILi1EEENS4_ILi0EEEEEEiNS4_ILi1024EEENS4_ILi8192EEEEEEEEDaRKT_RKT0_ENKUlRKT_RKT0_E_clIS2_iEEDaSJ_SM_)
        /*18d4c*/ 	.word	0x00000000


	//----- nvinfo : EIATTR_FRAME_SIZE
	.align		4
.L_16962:
        /*18d50*/ 	.byte	0x04, 0x11
        /*18d52*/ 	.short	(.L_16964 - .L_16963)
	.align		4
.L_16963:
        /*18d54*/ 	.word	index@($_ZN7cutlass13device_kernelIN5flash19enable_sm80_to_sm89INS1_16FlashAttnBwdSm80INS1_25CollectiveMainloopBwdSm80ILi2ELi2EN4cute5tupleIJNS5_1CILi128EEES8_NS7_ILi64EEEEEENS_10bfloat16_tEfNS_4arch4Sm80ELb0ELb0ELb1ELb0ELb0ELb0ELb0ELb0ELi2ELi4ELi4ELi4ELb0EEENS1_24CollectiveEpilogueBwdGQAISA_fSD_Li256ELb0ELb0EEENS1_19SingleTileSchedulerILb0ELb0ELb0ELi128EEEEEEEEEvNT_6ParamsE$_ZZN4cute5sliceINS_5tupleIJNS_10UnderscoreES2_S2_iEEENS1_IJNS1_IJNS_1CILi1EEENS4_ILi0EEEEEENS4_ILi4096EEENS1_IJiiEEENS1_IJS6_NS4_ILi8192EEEEEEEEEEEDaRKT_RKT0_ENKUlRKT_RKT0_E_clIS2_S9_EEDaSL_SO_)
        /*18d58*/ 	.word	0x00000000


	//----- nvinfo : EIATTR_FRAME_SIZE
	.align		4
.L_16964:
        /*18d5c*/ 	.byte	0x04, 0x11
        /*18d5e*/ 	.short	(.L_16966 - .L_16965)
	.align		4
.L_16965:
        /*18d60*/ 	.word	index@($_ZN7cutlass13device_kernelIN5flash19enable_sm80_to_sm89INS1_16FlashAttnBwdSm80INS1_25CollectiveMainloopBwdSm80ILi2ELi2EN4cute5tupleIJNS5_1CILi128EEES8_NS7_ILi64EEEEEENS_10bfloat16_tEfNS_4arch4Sm80ELb0ELb0ELb1ELb0ELb0ELb0ELb0ELb0ELi2ELi4ELi4ELi4ELb0EEENS1_24CollectiveEpilogueBwdGQAISA_fSD_Li256ELb0ELb0EEENS1_19SingleTileSchedulerILb0ELb0ELb0ELi128EEEEEEEEEvNT_6ParamsE$_ZZN4cute5sliceINS_5tupleIJNS_10UnderscoreES2_NS_1CILi0EEEEEENS1_IJNS1_IJNS3_ILi1EEES4_EEEiNS3_ILi1024EEEEEEEEDaRKT_RKT0_ENKUlRKT_RKT0_E_clIS2_iEEDaSI_SL_)
        /*18d64*/ 	.word	0x00000000


	//----- nvinfo : EIATTR_FRAME_SIZE
	.align		4
.L_16966:
        /*18d68*/ 	.byte	0x04, 0x11
        /*18d6a*/ 	.short	(.L_16968 - .L_16967)
	.align		4
.L_16967:
        /*18d6c*/ 	.word	index@($_ZN7cutlass13device_kernelIN5flash19enable_sm80_to_sm89INS1_16FlashAttnBwdSm80INS1_25CollectiveMainloopBwdSm80ILi2ELi2EN4cute5tupleIJNS5_1CILi128EEES8_NS7_ILi64EEEEEENS_10bfloat16_tEfNS_4arch4Sm80ELb0ELb0ELb1ELb0ELb0ELb0ELb0ELb0ELi2ELi4ELi4ELi4ELb0EEENS1_24CollectiveEpilogueBwdGQAISA_fSD_Li256ELb0ELb0EEENS1_19SingleTileSchedulerILb0ELb0ELb0ELi128EEEEEEEEEvNT_6ParamsE$_ZZN4cute5sliceINS_5tupleIJNS1_IJNS_10UnderscoreENS_1CILi0EEEEEENS1_IJS4_S2_EEEEEENS1_IJNS1_IJNS1_IJNS3_ILi1EEES4_EEES4_EEENS1_IJNS1_IJS4_S4_EEEiEEEEEEEEDaRKT_RKT0_ENKUlRKT_RKT0_E_clIS6_SC_EEDaSM_SP_)
        /*18d70*/ 	.word	0x00000000


	//----- nvinfo : EIATTR_FRAME_SIZE
	.align		4
.L_16968:
        /*18d74*/ 	.byte	0x04, 0x11
        /*18d76*/ 	.short	(.L_16970 - .L_16969)
	.align		4
.L_16969:
        /*18d78*/ 	.word	index@($_ZN7cutlass13device_kernelIN5flash19enable_sm80_to_sm89INS1_16FlashAttnBwdSm80INS1_25CollectiveMainloopBwdSm80ILi2ELi2EN4cute5tupleIJNS5_1CILi128EEES8_NS7_ILi64EEEEEENS_10bfloat16_tEfNS_4arch4Sm80ELb0ELb0ELb1ELb0ELb0ELb0ELb0ELb0ELi2ELi4ELi4ELi4ELb0EEENS1_24CollectiveEpilogueBwdGQAISA_fSD_Li256ELb0ELb0EEENS1_19SingleTileSchedulerILb0ELb0ELb0ELi128EEEEEEEEEvNT_6ParamsE$_ZZN4cute4takeILi1ELi3ENS_5tupleIJNS1_IJiNS_1CILi512EEEEEENS1_IJiiEEENS2_ILi1024EEEEEEEEDaRKT1_ENKUlDpRKT_E_clIJS5_S6_EEEDaSE_)
        /*18d7c*/ 	.word	0x00000000


	//----- nvinfo : EIATTR_FRAME_SIZE
	.align		4
.L_16970:
        /*18d80*/ 	.byte	0x04, 0x11
        /*18d82*/ 	.short	(.L_16972 - .L_16971)
	.align		4
.L_16971:
        /*18d84*/ 	.word	index@($_ZN7cutlass13device_kernelIN5flash19enable_sm80_to_sm89INS1_16FlashAttnBwdSm80INS1_25CollectiveMainloopBwdSm80ILi2ELi2EN4cute5tupleIJNS5_1CILi128EEES8_NS7_ILi64EEEEEENS_10bfloat16_tEfNS_4arch4Sm80ELb0ELb0ELb1ELb0ELb0ELb0ELb0ELb0ELi2ELi4ELi4ELi4ELb0EEENS1_24CollectiveEpilogueBwdGQAISA_fSD_Li256ELb0ELb0EEENS1_19SingleTileSchedulerILb0ELb0ELb0ELi128EEEEEEEEEvNT_6ParamsE$_ZZN4cute4takeILi1ELi3ENS_5tupleIJNS1_IJNS_1CILi1EEEiEEENS2_ILi1024EEENS1_IJiiEEEEEEEEDaRKT1_ENKUlDpRKT_E_clIJS5_S6_EEEDaSE_)
        /*18d88*/ 	.word	0x00000000


	//----- nvinfo : EIATTR_FRAME_SIZE
	.align		4
.L_16972:
        /*18d8c*/ 	.byte	0x04, 0x11
        /*18d8e*/ 	.short	(.L_16974 - .L_16973)
	.align		4
.L_16973:
        /*18d90*/ 	.word	index@($_ZN7cutlass13device_kernelIN5flash19enable_sm80_to_sm89INS1_16FlashAttnBwdSm80INS1_25CollectiveMainloopBwdSm80ILi2ELi2EN4cute5tupleIJNS5_1CILi128EEES8_NS7_ILi64EEEEEENS_10bfloat16_tEfNS_4arch4Sm80ELb0ELb0ELb1ELb0ELb0ELb0ELb0ELb0ELi2ELi4ELi4ELi4ELb0EEENS1_24CollectiveEpilogueBwdGQAISA_fSD_Li256ELb0ELb0EEENS1_19SingleTileSchedulerILb0ELb0ELb0ELi128EEEEEEEEEvNT_6ParamsE$_ZZN4cute4takeILi1ELi3ENS_5tupleIJNS1_IJNS_1CILi1EEENS2_ILi512EEEiEEENS2_ILi4096EEENS1_IJiiEEEEEEEEDaRKT1_ENKUlDpRKT_E_clIJS6_S7_EEEDaSF_)
        /*18d94*/ 	.word	0x00000000


	//----- nvinfo : EIATTR_FRAME_SIZE
	.align		4
.L_16974:
        /*18d98*/ 	.byte	0x04, 0x11
        /*18d9a*/ 	.short	(.L_16976 - .L_16975)
	.align		4
.L_16975:
        /*18d9c*/ 	.word	index@($_ZN7cutlass13device_kernelIN5flash19enable_sm80_to_sm89INS1_16FlashAttnBwdSm80INS1_25CollectiveMainloopBwdSm80ILi2ELi2EN4cute5tupleIJNS5_1CILi128EEES8_NS7_ILi64EEEEEENS_10bfloat16_tEfNS_4arch4Sm80ELb0ELb0ELb1ELb0ELb0ELb0ELb0ELb0ELi2ELi4ELi4ELi4ELb0EEENS1_24CollectiveEpilogueBwdGQAISA_fSD_Li256ELb0ELb0EEENS1_19SingleTileSchedulerILb0ELb0ELb0ELi128EEEEEEEEEvNT_6ParamsE$_ZZN4cute4takeILi1ELi3ENS_5tupleIJNS1_IJNS_1CILi1EEENS2_ILi512EEEiEEENS2_ILi4096EEENS1_IJNS1_IJiiEEENS2_ILi8192EEEEEEEEEEEDaRKT1_ENKUlDpRKT_E_clIJS6_S9_EEEDaSH_)
        /*18da0*/ 	.word	0x00000000


	//----- nvinfo : EIATTR_FRAME_SIZE
	.align		4
.L_16976:
        /*18da4*/ 	.byte	0x04, 0x11
        /*18da6*/ 	.short	(.L_16978 - .L_16977)
	.align		4
.L_16977:
        /*18da8*/ 	.word	index@($_ZN7cutlass13device_kernelIN5flash19enable_sm80_to_sm89INS1_16FlashAttnBwdSm80INS1_25CollectiveMainloopBwdSm80ILi2ELi2EN4cute5tupleIJNS5_1CILi128EEES8_NS7_ILi64EEEEEENS_10bfloat16_tEfNS_4arch4Sm80ELb0ELb0ELb1ELb0ELb0ELb0ELb0ELb0ELi2ELi4ELi4ELi4ELb0EEENS1_24CollectiveEpilogueBwdGQAISA_fSD_Li256ELb0ELb0EEENS1_19SingleTileSchedulerILb0ELb0ELb0ELi128EEEEEEEEEvNT_6ParamsE$_ZZN4cute4takeILi1ELi2ENS_5tupleIJNS1_IJNS_1CILi1EEENS2_ILi0EEEEEEiEEEEEDaRKT1_ENKUlDpRKT_E_clIJiEEEDaSD_)
        /*18dac*/ 	.word	0x00000000


	//----- nvinfo : EIATTR_FRAME_SIZE
	.align		4
.L_16978:
        /*18db0*/ 	.byte	0x04, 0x11
        /*18db2*/ 	.short	(.L_16980 - .L_16979)
	.align		4
.L_16979:
        /*18db4*/ 	.word	index@($_ZN7cutlass13device_kernelIN5flash19enable_sm80_to_sm89INS1_16FlashAttnBwdSm80INS1_25CollectiveMainloopBwdSm80ILi2ELi2EN4cute5tupleIJNS5_1CILi128EEES8_NS7_ILi64EEEEEENS_10bfloat16_tEfNS_4arch4Sm80ELb0ELb0ELb1ELb0ELb0ELb0ELb0ELb0ELi2ELi4ELi4ELi4ELb0EEENS1_24CollectiveEpilogueBwdGQAISA_fSD_Li256ELb0ELb0EEENS1_19SingleTileSchedulerILb0ELb0ELb0ELi128EEEEEEEEEvNT_6ParamsE$_ZZN4cute4diceINS_5tupleIJNS1_IJiNS1_IJiNS_1CILi0EEEEEEEEENS1_IJNS_10UnderscoreENS1_IJS6_S6_EEEEEEEEES9_EEDaRKT_RKT0_ENKUlRKT_RKT0_E_clIS5_S5_EEDaSI_SL_)
        /*18db8*/ 	.word	0x00000000


	//----- nvinfo : EIATTR_FRAME_SIZE
	.align		4
.L_16980:
        /*18dbc*/ 	.byte	0x04, 0x11
        /*18dbe*/ 	.short	(.L_16982 - .L_16981)
	.align		4
.L_16981:
        /*18dc0*/ 	.word	index@($_ZN7cutlass13device_kernelIN5flash19enable_sm80_to_sm89INS1_16FlashAttnBwdSm80INS1_25CollectiveMainloopBwdSm80ILi2ELi2EN4cute5tupleIJNS5_1CILi128EEES8_NS7_ILi64EEEEEENS_10bfloat16_tEfNS_4arch4Sm80ELb0ELb0ELb1ELb0ELb0ELb0ELb0ELb0ELi2ELi4ELi4ELi4ELb0EEENS1_24CollectiveEpilogueBwdGQAISA_fSD_Li256ELb0ELb0EEENS1_19SingleTileSchedulerILb0ELb0ELb0ELi128EEEEEEEEEvNT_6ParamsE$_ZZN4cute19as_arithmetic_tupleINS_15ArithmeticTupleIJiiEEEEEDaRKT_ENKUlRKT_E_clIiEEDaS8_)
        /*18dc4*/ 	.word	0x00000000


	//----- nvinfo : EIATTR_FRAME_SIZE
	.align		4
.L_16982:
        /*18dc8*/ 	.byte	0x04, 0x11
        /*18dca*/ 	.short	(.L_16984 - .L_16983)
	.align		4
.L_16983:
        /*18dcc*/ 	.word	index@($_ZN7cutlass13device_kernelIN5flash19enable_sm80_to_sm89INS1_16FlashAttnBwdSm80INS1_25CollectiveMainloopBwdSm80ILi2ELi2EN4cute5tupleIJNS5_1CILi128EEES8_NS7_ILi64EEEEEENS_10bfloat16_tEfNS_4arch4Sm80ELb0ELb0ELb1ELb0ELb0ELb0ELb0ELb0ELi2ELi4ELi4ELi4ELb0EEENS1_24CollectiveEpilogueBwdGQAISA_fSD_Li256ELb0ELb0EEENS1_19SingleTileSchedulerILb0ELb0ELb0ELi128EEEEEEEEEvNT_6ParamsE$_ZZN4cute19as_arithmetic_tupleINS_15ArithmeticTupleIJiiEEEEEDaRKT_ENKUlDpRKT_E_clIJiiEEEDaS9_)
        /*18dd0*/ 	.word	0x00000000


	//----- nvinfo : EIATTR_FRAME_SIZE
	.align		4
.L_16984:
        /*18dd4*/ 	.byte	0x04, 0x11
        /*18dd6*/ 	.short	(.L_16986 - .L_16985)
	.align		4
.L_16985:
        /*18dd8*/ 	.word	index@($_ZN7cutlass13device_kernelIN5flash19enable_sm80_to_sm89INS1_16FlashAttnBwdSm80INS1_25CollectiveMainloopBwdSm80ILi2ELi2EN4cute5tupleIJNS5_1CILi128EEES8_NS7_ILi64EEEEEENS_10bfloat16_tEfNS_4arch4Sm80ELb0ELb0ELb1ELb0ELb0ELb0ELb0ELb0ELi2ELi4ELi4ELi4ELb0EEENS1_24CollectiveEpilogueBwdGQAISA_fSD_Li256ELb0ELb0EEENS1_19SingleTileSchedulerILb0ELb0ELb0ELi128EEEEEEEEEvNT_6ParamsE$_ZZN4cute16flatten_to_tupleINS_5tupleIJNS_1CILi4096EEENS1_IJiiEEEEEEEEDaRKT_ENKUlRKT_E_clIS4_EEDaSB_)
        /*18ddc*/ 	.word	0x00000000


	//----- nvinfo : EIATTR_FRAME_SIZE
	.align		4
.L_16986:
        /*18de0*/ 	.byte	0x04, 0x11
        /*18de2*/ 	.short	(.L_16988 - .L_16987)
	.align		4
.L_16987:
        /*18de4*/ 	.word	index@($_ZN7cutlass13device_kernelIN5flash19enable_sm80_to_sm89INS1_16FlashAttnBwdSm80INS1_25CollectiveMainloopBwdSm80ILi2ELi2EN4cute5tupleIJNS5_1CILi128EEES8_NS7_ILi64EEEEEENS_10bfloat16_tEfNS_4arch4Sm80ELb0ELb0ELb1ELb0ELb0ELb0ELb0ELb0ELi2ELi4ELi4ELi4ELb0EEENS1_24CollectiveEpilogueBwdGQAISA_fSD_Li256ELb0ELb0EEENS1_19SingleTileSchedulerILb0ELb0ELb0ELi128EEEEEEEEEvNT_6ParamsE$_ZZN4cute16flatten_to_tupleINS_5tupleIJNS_1CILi4096EEENS1_IJNS1_IJiiEEENS2_ILi8192EEEEEEEEEEEDaRKT_ENKUlRKT_E_clIS6_EEDaSD_)
        /*18de8*/ 	.word	0x00000000


	//----- nvinfo : EIATTR_FRAME_SIZE
	.align		4
.L_16988:
        /*18dec*/ 	.byte	0x04, 0x11
        /*18dee*/ 	.short	(.L_16990 - .L_16989)
	.align		4
.L_16989:
        /*18df0*/ 	.word	index@($_ZN7cutlass13device_kernelIN5flash19enable_sm80_to_sm89INS1_16FlashAttnBwdSm80INS1_25CollectiveMainloopBwdSm80ILi2ELi2EN4cute5tupleIJNS5_1CILi128EEES8_NS7_ILi64EEEEEENS_10bfloat16_tEfNS_4arch4Sm80ELb0ELb0ELb1ELb0ELb0ELb0ELb0ELb0ELi2ELi4ELi4ELi4ELb0EEENS1_24CollectiveEpilogueBwdGQAISA_fSD_Li256ELb0ELb0EEENS1_19SingleTileSchedulerILb0ELb0ELb0ELi128EEEEEEEEEvNT_6ParamsE$_ZZN4cute16flatten_to_tupleINS_5tupleIJNS_1CILi1024EEENS1_IJiiEEEEEEEEDaRKT_ENKUlRKT_E_clIS4_EEDaSB_)
        /*18df4*/ 	.word	0x00000000


	//----- nvinfo : EIATTR_FRAME_SIZE
	.align		4
.L_16990:
        /*18df8*/ 	.byte	0x04, 0x11
        /*18dfa*/ 	.short	(.L_16992 - .L_16991)
	.align		4
.L_16991:
        /*18dfc*/ 	.word	index@($_ZN7cutlass13device_kernelIN5flash19enable_sm80_to_sm89INS1_16FlashAttnBwdSm80INS1_25CollectiveMainloopBwdSm80ILi2ELi2EN4cute5tupleIJNS5_1CILi128EEES8_NS7_ILi64EEEEEENS_10bfloat16_tEfNS_4arch4Sm80ELb0ELb0ELb1ELb0ELb0ELb0ELb0ELb0ELi2ELi4ELi4ELi4ELb0EEENS1_24CollectiveEpilogueBwdGQAISA_fSD_Li256ELb0ELb0EEENS1_19SingleTileSchedulerILb0ELb0ELb0ELi128EEEEEEEEEvNT_6ParamsE$_ZZN4cute16flatten_to_tupleINS_5tupleIJNS_1CILi0EEENS1_IJNS2_ILi1EEENS2_ILi512EEEiEEEEEEEEDaRKT_ENKUlRKT_E_clIS6_EEDaSD_)
        /*18e00*/ 	.word	0x00000000


	//----- nvinfo : EIATTR_FRAME_SIZE
	.align		4
.L_16992:
        /*18e04*/ 	.byte	0x04, 0x11
        /*18e06*/ 	.short	(.L_16994 - .L_16993)
	.align		4
.L_16993:
        /*18e08*/ 	.word	index@($_ZN7cutlass13device_kernelIN5flash19enable_sm80_to_sm89INS1_16FlashAttnBwdSm80INS1_25CollectiveMainloopBwdSm80ILi2ELi2EN4cute5tupleIJNS5_1CILi128EEES8_NS7_ILi64EEEEEENS_10bfloat16_tEfNS_4arch4Sm80ELb0ELb0ELb1ELb0ELb0ELb0ELb0ELb0ELi2ELi4ELi4ELi4ELb0EEENS1_24CollectiveEpilogueBwdGQAISA_fSD_Li256ELb0ELb0EEENS1_19SingleTileSchedulerILb0ELb0ELb0ELi128EEEEEEEEEvNT_6ParamsE$_ZZN4cute16flatten_to_tupleINS_5tupleIJNS1_IJiiEEENS_1CILi8192EEEEEEEEDaRKT_ENKUlRKT_E_clIS2_EEDaSB_)
        /*18e0c*/ 	.word	0x00000000


	//----- nvinfo : EIATTR_FRAME_SIZE
	.align		4
.L_16994:
        /*18e10*/ 	.byte	0x04, 0x11
        /*18e12*/ 	.short	(.L_16996 - .L_16995)
	.align		4
.L_16995:
        /*18e14*/ 	.word	index@($_ZN7cutlass13device_kernelIN5flash19enable_sm80_to_sm89INS1_16FlashAttnBwdSm80INS1_25CollectiveMainloopBwdSm80ILi2ELi2EN4cute5tupleIJNS5_1CILi128EEES8_NS7_ILi64EEEEEENS_10bfloat16_tEfNS_4arch4Sm80ELb0ELb0ELb1ELb0ELb0ELb0ELb0ELb0ELi2ELi4ELi4ELi4ELb0EEENS1_24CollectiveEpilogueBwdGQAISA_fSD_Li256ELb0ELb0EEENS1_19SingleTileSchedulerILb0ELb0ELb0ELi128EEEEEEEEEvNT_6ParamsE$_ZZN4cute16flatten_to_tupleINS_5tupleIJNS1_IJiiEEENS_1CILi1024EEEEEEEEDaRKT_ENKUlRKT_E_clIS2_EEDaSB_)
        /*18e18*/ 	.word	0x00000000


	//----- nvinfo : EIATTR_FRAME_SIZE
	.align		4
.L_16996:
        /*18e1c*/ 	.byte	0x04, 0x11
        /*18e1e*/ 	.short	(.L_16998 - .L_16997)
	.align		4
.L_16997:
        /*18e20*/ 	.word	index@($_ZN7cutlass13device_kernelIN5flash19enable_sm80_to_sm89INS1_16FlashAttnBwdSm80INS1_25CollectiveMainloopBwdSm80ILi2ELi2EN4cute5tupleIJNS5_1CILi128EEES8_NS7_ILi64EEEEEENS_10bfloat16_tEfNS_4arch4Sm80ELb0ELb0ELb1ELb0ELb0ELb0ELb0ELb0ELi2ELi4ELi4ELi4ELb0EEENS1_24CollectiveEpilogueBwdGQAISA_fSD_Li256ELb0ELb0EEENS1_19SingleTileSchedulerILb0ELb0ELb0ELi128EEEEEEEEEvNT_6ParamsE$_ZZN4cute14transform_leafINS_15ArithmeticTupleIJiiEEENS_8identityEEEDaRKT_OT0_ENKUlRKT_E_clIiEEDaSB_)
        /*18e24*/ 	.word	0x00000000


	//----- nvinfo : EIATTR_FRAME_SIZE
	.align		4
.L_16998:
        /*18e28*/ 	.byte	0x04, 0x11
        /*18e2a*/ 	.short	(.L_17000 - .L_16999)
	.align		4
.L_16999:
        /*18e2c*/ 	.word	index@($_ZN7cutlass13device_kernelIN5flash19enable_sm80_to_sm89INS1_16FlashAttnBwdSm80INS1_25CollectiveMainloopBwdSm80ILi2ELi2EN4cute5tupleIJNS5_1CILi128EEES8_NS7_ILi64EEEEEENS_10bfloat16_tEfNS_4arch4Sm80ELb0ELb0ELb1ELb0ELb0ELb0ELb0ELb0ELi2ELi4ELi4ELi4ELb0EEENS1_24CollectiveEpilogueBwdGQAISA_fSD_Li256ELb0ELb0EEENS1_19SingleTileSchedulerILb0ELb0ELb0ELi128EEEEEEEEEvNT_6ParamsE$_ZZN4cute14logical_divideINS_5tupleIJNS1_IJNS_1CILi8EEENS2_ILi1EEEEEENS1_IJNS2_ILi2EEEEEEEEENS1_IJNS1_IJS4_NS2_ILi0EEEEEENS1_IJiEEEEEENS1_IJS5_NS_6LayoutIS4_S9_EEEEEEEDaRKNSD_IT_T0_EERKT1_ENKUlRKT_RKT0_E_clINSD_IS7_SB_EESE_EEDaSQ_ST_)
        /*18e30*/ 	.word	0x00000000


	//----- nvinfo : EIATTR_FRAME_SIZE
	.align		4
.L_17000:
        /*18e34*/ 	.byte	0x04, 0x11
        /*18e36*/ 	.short	(.L_17002 - .L_17001)
	.align		4
.L_17001:
        /*18e38*/ 	.word	index@($_ZN7cutlass13device_kernelIN5flash19enable_sm80_to_sm89INS1_16FlashAttnBwdSm80INS1_25CollectiveMainloopBwdSm80ILi2ELi2EN4cute5tupleIJNS5_1CILi128EEES8_NS7_ILi64EEEEEENS_10bfloat16_tEfNS_4arch4Sm80ELb0ELb0ELb1ELb0ELb0ELb0ELb0ELb0ELi2ELi4ELi4ELi4ELb0EEENS1_24CollectiveEpilogueBwdGQAISA_fSD_Li256ELb0ELb0EEENS1_19SingleTileSchedulerILb0ELb0ELb0ELi128EEEEEEEEEvNT_6ParamsE$_ZZN4cute13to_mixed_bitsINS_5tupleIJNS_1CILi4EEENS2_ILi8EEEEEENS1_IJNS2_ILi128EEENS2_ILi0EEEEEENS1_IJiiEEEEEDaRKT_RKT0_RKT1_ENKUlRKT_RKT0_RKT1_E_clIS3_S6_iEEDaSL_SO_SR_)
        /*18e3c*/ 	.word	0x00000000


	//----- nvinfo : EIATTR_FRAME_SIZE
	.align		4
.L_17002:
        /*18e40*/ 	.byte	0x04, 0x11
        /*18e42*/ 	.short	(.L_17004 - .L_17003)
	.align		4
.L_17003:
        /*18e44*/ 	.word	index@($_ZN7cutlass13device_kernelIN5flash19enable_sm80_to_sm89INS1_16FlashAttnBwdSm80INS1_25CollectiveMainloopBwdSm80ILi2ELi2EN4cute5tupleIJNS5_1CILi128EEES8_NS7_ILi64EEEEEENS_10bfloat16_tEfNS_4arch4Sm80ELb0ELb0ELb1ELb0ELb0ELb0ELb0ELb0ELi2ELi4ELi4ELi4ELb0EEENS1_24CollectiveEpilogueBwdGQAISA_fSD_Li256ELb0ELb0EEENS1_19SingleTileSchedulerILb0ELb0ELb0ELi128EEEEEEEEEvNT_6ParamsE$_ZZN4cute13to_mixed_bitsINS_5tupleIJNS_1CILi4EEENS2_ILi8EEEEEENS1_IJNS2_ILi128EEENS2_ILi0EEEEEENS1_IJiiEEEEEDaRKT_RKT0_RKT1_ENKUlDpRKT_E_clIJNS_9MixedBitsILj0ELj384EEENS2_ILj0EEEEEEDaSM_)
        /*18e48*/ 	.word	0x00000000


	//----- nvinfo : EIATTR_FRAME_SIZE
	.align		4
.L_17004:
        /*18e4c*/ 	.byte	0x04, 0x11
        /*18e4e*/ 	.short	(.L_17006 - .L_17005)
	.align		4
.L_17005:
        /*18e50*/ 	.word	index@($_ZN7cutlass13device_kernelIN5flash19enable_sm80_to_sm89INS1_16FlashAttnBwdSm80INS1_25CollectiveMainloopBwdSm80ILi2ELi2EN4cute5tupleIJNS5_1CILi128EEES8_NS7_ILi64EEEEEENS_10bfloat16_tEfNS_4arch4Sm80ELb0ELb0ELb1ELb0ELb0ELb0ELb0ELb0ELi2ELi4ELi4ELi4ELb0EEENS1_24CollectiveEpilogueBwdGQAISA_fSD_Li256ELb0ELb0EEENS1_19SingleTileSchedulerILb0ELb0ELb0ELi128EEEEEEEEEvNT_6ParamsE$_ZZN4cute13to_mixed_bitsINS_5tupleIJNS_1CILi4EEENS2_ILi8EEEEEENS1_IJNS2_ILi0EEENS2_ILi64EEEEEENS1_IJiiEEEEEDaRKT_RKT0_RKT1_ENKUlRKT_RKT0_RKT1_E_clIS4_S7_iEEDaSL_SO_SR_)
        /*18e54*/ 	.word	0x00000000


	//----- nvinfo : EIATTR_FRAME_SIZE
	.align		4
.L_17006:
        /*18e58*/ 	.byte	0x04, 0x11
        /*18e5a*/ 	.short	(.L_17008 - .L_17007)
	.align		4
.L_17007:
        /*18e5c*/ 	.word	index@($_ZN7cutlass13device_kernelIN5flash19enable_sm80_to_sm89INS1_16FlashAttnBwdSm80INS1_25CollectiveMainloopBwdSm80ILi2ELi2EN4cute5tupleIJNS5_1CILi128EEES8_NS7_ILi64EEEEEENS_10bfloat16_tEfNS_4arch4Sm80ELb0ELb0ELb1ELb0ELb0ELb0ELb0ELb0ELi2ELi4ELi4ELi4ELb0EEENS1_24CollectiveEpilogueBwdGQAISA_fSD_Li256ELb0ELb0EEENS1_19SingleTileSchedulerILb0ELb0ELb0ELi128EEEEEEEEEvNT_6ParamsE$_ZZN4cute13to_mixed_bitsINS_5tupleIJNS_1CILi4EEENS2_ILi8EEEEEENS1_IJNS2_ILi0EEENS2_ILi64EEEEEENS1_IJiiEEEEEDaRKT_RKT0_RKT1_ENKUlDpRKT_E_clIJNS2_ILj0EEENS_9MixedBitsILj0ELj448EEEEEEDaSM_)
        /*18e60*/ 	.word	0x00000000


	//----- nvinfo : EIATTR_FRAME_SIZE
	.align		4
.L_17008:
        /*18e64*/ 	.byte	0x04, 0x11
        /*18e66*/ 	.short	(.L_17010 - .L_17009)
	.align		4
.L_17009:
        /*18e68*/ 	.word	index@($_ZN7cutlass13device_kernelIN5flash19enable_sm80_to_sm89INS1_16FlashAttnBwdSm80INS1_25CollectiveMainloopBwdSm80ILi2ELi2EN4cute5tupleIJNS5_1CILi128EEES8_NS7_ILi64EEEEEENS_10bfloat16_tEfNS_4arch4Sm80ELb0ELb0ELb1ELb0ELb0ELb0ELb0ELb0ELi2ELi4ELi4ELi4ELb0EEENS1_24CollectiveEpilogueBwdGQAISA_fSD_Li256ELb0ELb0EEENS1_19SingleTileSchedulerILb0ELb0ELb0ELi128EEEEEEEEEvNT_6ParamsE$_ZZN4cute13to_mixed_bitsINS_5tupleIJNS1_IJNS_1CILi4EEENS2_ILi8EEEEEES3_NS2_ILi1EEEEEENS1_IJNS1_IJNS2_ILi128EEENS2_ILi0EEEEEENS2_ILi16EEES9_EEENS1_IJNS1_IJiiEEEiS9_EEEEEDaRKT_RKT0_RKT1_ENKUlRKT_RKT0_RKT1_E_clIS5_SA_SD_EEDaSQ_ST_SW_)
        /*18e6c*/ 	.word	0x00000000


	//----- nvinfo : EIATTR_FRAME_SIZE
	.align		4
.L_17010:
        /*18e70*/ 	.byte	0x04, 0x11
        /*18e72*/ 	.short	(.L_17012 - .L_17011)
	.align		4
.L_17011:
        /*18e74*/ 	.word	index@($_ZN7cutlass13device_kernelIN5flash19enable_sm80_to_sm89INS1_16FlashAttnBwdSm80INS1_25CollectiveMainloopBwdSm80ILi2ELi2EN4cute5tupleIJNS5_1CILi128EEES8_NS7_ILi64EEEEEENS_10bfloat16_tEfNS_4arch4Sm80ELb0ELb0ELb1ELb0ELb0ELb0ELb0ELb0ELi2ELi4ELi4ELi4ELb0EEENS1_24CollectiveEpilogueBwdGQAISA_fSD_Li256ELb0ELb0EEENS1_19SingleTileSchedulerILb0ELb0ELb0ELi128EEEEEEEEEvNT_6ParamsE$_ZZN4cute13to_mixed_bitsINS_5tupleIJNS1_IJNS_1CILi4EEENS2_ILi8EEEEEES3_NS2_ILi1EEEEEENS1_IJNS1_IJNS2_ILi128EEENS2_ILi0EEEEEENS2_ILi16EEES9_EEENS1_IJNS1_IJiiEEEiS9_EEEEEDaRKT_RKT0_RKT1_ENKUlRKT_RKT0_RKT1_E_clIS3_SB_iEEDaSQ_ST_SW_)
        /*18e78*/ 	.word	0x00000000


	//----- nvinfo : EIATTR_FRAME_SIZE
	.align		4
.L_17012:
        /*18e7c*/ 	.byte	0x04, 0x11
        /*18e7e*/ 	.short	(.L_17014 - .L_17013)
	.align		4
.L_17013:
        /*18e80*/ 	.word	index@($_ZN7cutlass13device_kernelIN5flash19enable_sm80_to_sm89INS1_16FlashAttnBwdSm80INS1_25CollectiveMainloopBwdSm80ILi2ELi2EN4cute5tupleIJNS5_1CILi128EEES8_NS7_ILi64EEEEEENS_10bfloat16_tEfNS_4arch4Sm80ELb0ELb0ELb1ELb0ELb0ELb0ELb0ELb0ELi2ELi4ELi4ELi4ELb0EEENS1_24CollectiveEpilogueBwdGQAISA_fSD_Li256ELb0ELb0EEENS1_19SingleTileSchedulerILb0ELb0ELb0ELi128EEEEEEEEEvNT_6ParamsE$_ZZN4cute13to_mixed_bitsINS_5tupleIJNS1_IJNS_1CILi4EEENS2_ILi8EEEEEES3_NS2_ILi1EEEEEENS1_IJNS1_IJNS2_ILi128EEENS2_ILi0EEEEEENS2_ILi16EEES9_EEENS1_IJNS1_IJiiEEEiS9_EEEEEDaRKT_RKT0_RKT1_ENKUlDpRKT_E_clIJNS_9MixedBitsILj0ELj384EEENSU_ILj0ELj48EEENS2_ILj0EEEEEEDaSR_)
        /*18e84*/ 	.word	0x00000000


	//----- nvinfo : EIATTR_FRAME_SIZE
	.align		4
.L_17014:
        /*18e88*/ 	.byte	0x04, 0x11
        /*18e8a*/ 	.short	(.L_17016 - .L_17015)
	.align		4
.L_17015:
        /*18e8c*/ 	.word	index@($_ZN7cutlass13device_kernelIN5flash19enable_sm80_to_sm89INS1_16FlashAttnBwdSm80INS1_25CollectiveMainloopBwdSm80ILi2ELi2EN4cute5tupleIJNS5_1CILi128EEES8_NS7_ILi64EEEEEENS_10bfloat16_tEfNS_4arch4Sm80ELb0ELb0ELb1ELb0ELb0ELb0ELb0ELb0ELi2ELi4ELi4ELi4ELb0EEENS1_24CollectiveEpilogueBwdGQAISA_fSD_Li256ELb0ELb0EEENS1_19SingleTileSchedulerILb0ELb0ELb0ELi128EEEEEEEEEvNT_6ParamsE$_ZZN4cute13to_mixed_bitsINS_5tupleIJNS1_IJNS_1CILi4EEENS2_ILi8EEEEEES3_NS2_ILi1EEEEEENS1_IJNS1_IJNS2_ILi0EEENS2_ILi64EEEEEES8_S8_EEENS1_IJNS1_IJiiEEEiS8_EEEEEDaRKT_RKT0_RKT1_ENKUlRKT_RKT0_RKT1_E_clIS5_SA_SC_EEDaSP_SS_SV_)
        /*18e90*/ 	.word	0x00000000


	//----- nvinfo : EIATTR_FRAME_SIZE
	.align		4
.L_17016:
        /*18e94*/ 	.byte	0x04, 0x11
        /*18e96*/ 	.short	(.L_17018 - .L_17017)
	.align		4
.L_17017:
        /*18e98*/ 	.word	index@($_ZN7cutlass13device_kernelIN5flash19enable_sm80_to_sm89INS1_16FlashAttnBwdSm80INS1_25CollectiveMainloopBwdSm80ILi2ELi2EN4cute5tupleIJNS5_1CILi128EEES8_NS7_ILi64EEEEEENS_10bfloat16_tEfNS_4arch4Sm80ELb0ELb0ELb1ELb0ELb0ELb0ELb0ELb0ELi2ELi4ELi4ELi4ELb0EEENS1_24CollectiveEpilogueBwdGQAISA_fSD_Li256ELb0ELb0EEENS1_19SingleTileSchedulerILb0ELb0ELb0ELi128EEEEEEEEEvNT_6ParamsE$_ZZN4cute13to_mixed_bitsINS_5tupleIJNS1_IJNS_1CILi4EEENS2_ILi8EEEEEES3_NS2_ILi1EEEEEENS1_IJNS1_IJNS2_ILi0EEENS2_ILi64EEEEEES8_S8_EEENS1_IJNS1_IJiiEEEiS8_EEEEEDaRKT_RKT0_RKT1_ENKUlDpRKT_E_clIJNS_9MixedBitsILj0ELj448EEENS2_ILj0EEESV_EEEDaSQ_)
        /*18e9c*/ 	.word	0x00000000


	//----- nvinfo : EIATTR_FRAME_SIZE
	.align		4
.L_17018:
        /*18ea0*/ 	.byte	0x04, 0x11
        /*18ea2*/ 	.short	(.L_17020 - .L_17019)
	.align		4
.L_17019:
        /*18ea4*/ 	.word	index@($_ZN7cutlass13device_kernelIN5flash19enable_sm80_to_sm89INS1_16FlashAttnBwdSm80INS1_25CollectiveMainloopBwdSm80ILi2ELi2EN4cute5tupleIJNS5_1CILi128EEES8_NS7_ILi64EEEEEENS_10bfloat16_tEfNS_4arch4Sm80ELb0ELb0ELb1ELb0ELb0ELb0ELb0ELb0ELi2ELi4ELi4ELi4ELb0EEENS1_24CollectiveEpilogueBwdGQAISA_fSD_Li256ELb0ELb0EEENS1_19SingleTileSchedulerILb0ELb0ELb0ELi128EEEEEEEEEvNT_6ParamsE$_ZZN4cute13to_mixed_bitsINS_5tupleIJNS1_IJNS_1CILi4EEENS2_ILi8EEEEEENS2_ILi2EEENS2_ILi1EEEEEENS1_IJNS1_IJNS2_ILi128EEENS2_ILi0EEEEEES4_SA_EEENS1_IJNS1_IJiiEEEiSA_EEEEEDaRKT_RKT0_RKT1_ENKUlRKT_RKT0_RKT1_E_clIS6_S4_iEEDaSQ_ST_SW_)
        /*18ea8*/ 	.word	0x00000000


	//----- nvinfo : EIATTR_FRAME_SIZE
	.align		4
.L_17020:
        /*18eac*/ 	.byte	0x04, 0x11
        /*18eae*/ 	.short	(.L_17022 - .L_17021)
	.align		4
.L_17021:
        /*18eb0*/ 	.word	index@($_ZN7cutlass13device_kernelIN5flash19enable_sm80_to_sm89INS1_16FlashAttnBwdSm80INS1_25CollectiveMainloopBwdSm80ILi2ELi2EN4cute5tupleIJNS5_1CILi128EEES8_NS7_ILi64EEEEEENS_10bfloat16_tEfNS_4arch4Sm80ELb0ELb0ELb1ELb0ELb0ELb0ELb0ELb0ELi2ELi4ELi4ELi4ELb0EEENS1_24CollectiveEpilogueBwdGQAISA_fSD_Li256ELb0ELb0EEENS1_19SingleTileSchedulerILb0ELb0ELb0ELi128EEEEEEEEEvNT_6ParamsE$_ZZN4cute13to_mixed_bitsINS_5tupleIJNS1_IJNS_1CILi4EEENS2_ILi8EEEEEENS2_ILi2EEENS2_ILi1EEEEEENS1_IJNS1_IJNS2_ILi128EEENS2_ILi0EEEEEES4_SA_EEENS1_IJNS1_IJiiEEEiSA_EEEEEDaRKT_RKT0_RKT1_ENKUlRKT_RKT0_RKT1_E_clIS5_SB_SD_EEDaSQ_ST_SW_)
        /*18eb4*/ 	.word	0x00000000


	//----- nvinfo : EIATTR_FRAME_SIZE
	.align		4
.L_17022:
        /*18eb8*/ 	.byte	0x04, 0x11
        /*18eba*/ 	.short	(.L_17024 - .L_17023)
	.align		4
.L_17023:
        /*18ebc*/ 	.word	index@($_ZN7cutlass13device_kernelIN5flash19enable_sm80_to_sm89INS1_16FlashAttnBwdSm80INS1_25CollectiveMainloopBwdSm80ILi2ELi2EN4cute5tupleIJNS5_1CILi128EEES8_NS7_ILi64EEEEEENS_10bfloat16_tEfNS_4arch4Sm80ELb0ELb0ELb1ELb0ELb0ELb0ELb0ELb0ELi2ELi4ELi4ELi4ELb0EEENS1_24CollectiveEpilogueBwdGQAISA_fSD_Li256ELb0ELb0EEENS1_19SingleTileSchedulerILb0ELb0ELb0ELi128EEEEEEEEEvNT_6ParamsE$_ZZN4cute13to_mixed_bitsINS_5tupleIJNS1_IJNS_1CILi4EEENS2_ILi8EEEEEENS2_ILi2EEENS2_ILi1EEEEEENS1_IJNS1_IJNS2_ILi128EEENS2_ILi0EEEEEES4_SA_EEENS1_IJNS1_IJiiEEEiSA_EEEEEDaRKT_RKT0_RKT1_ENKUlDpRKT_E_clIJNS_9MixedBitsILj0ELj384EEENSU_ILj0ELj8EEENS2_ILj0EEEEEEDaSR_)
        /*18ec0*/ 	.word	0x00000000


	//----- nvinfo : EIATTR_FRAME_SIZE
	.align		4
.L_17024:
        /*18ec4*/ 	.byte	0x04, 0x11
        /*18ec6*/ 	.short	(.L_17026 - .L_17025)
	.align		4
.L_17025:
        /*18ec8*/ 	.word	index@($_ZN7cutlass13device_kernelIN5flash19enable_sm80_to_sm89INS1_16FlashAttnBwdSm80INS1_25CollectiveMainloopBwdSm80ILi2ELi2EN4cute5tupleIJNS5_1CILi128EEES8_NS7_ILi64EEEEEENS_10bfloat16_tEfNS_4arch4Sm80ELb0ELb0ELb1ELb0ELb0ELb0ELb0ELb0ELi2ELi4ELi4ELi4ELb0EEENS1_24CollectiveEpilogueBwdGQAISA_fSD_Li256ELb0ELb0EEENS1_19SingleTileSchedulerILb0ELb0ELb0ELi128EEEEEEEEEvNT_6ParamsE$_ZZN4cute13to_mixed_bitsINS_5tupleIJNS1_IJNS_1CILi4EEENS2_ILi8EEEEEENS2_ILi2EEENS2_ILi1EEEEEENS1_IJNS1_IJNS2_ILi0EEENS2_ILi64EEEEEES9_S9_EEENS1_IJNS1_IJiiEEEiS9_EEEEEDaRKT_RKT0_RKT1_ENKUlRKT_RKT0_RKT1_E_clIS5_SB_SD_EEDaSQ_ST_SW_)
        /*18ecc*/ 	.word	0x00000000


	//----- nvinfo : EIATTR_FRAME_SIZE
	.align		4
.L_17026:
        /*18ed0*/ 	.byte	0x04, 0x11
        /*18ed2*/ 	.short	(.L_17028 - .L_17027)
	.align		4
.L_17027:
        /*18ed4*/ 	.word	index@($_ZN7cutlass13device_kernelIN5flash19enable_sm80_to_sm89INS1_16FlashAttnBwdSm80INS1_25CollectiveMainloopBwdSm80ILi2ELi2EN4cute5tupleIJNS5_1CILi128EEES8_NS7_ILi64EEEEEENS_10bfloat16_tEfNS_4arch4Sm80ELb0ELb0ELb1ELb0ELb0ELb0ELb0ELb0ELi2ELi4ELi4ELi4ELb0EEENS1_24CollectiveEpilogueBwdGQAISA_fSD_Li256ELb0ELb0EEENS1_19SingleTileSchedulerILb0ELb0ELb0ELi128EEEEEEEEEvNT_6ParamsE$_ZZN4cute13to_mixed_bitsINS_5tupleIJNS1_IJNS_1CILi4EEENS2_ILi8EEEEEENS2_ILi2EEENS2_ILi1EEEEEENS1_IJNS1_IJNS2_ILi0EEENS2_ILi64EEEEEES9_S9_EEENS1_IJNS1_IJiiEEEiS9_EEEEEDaRKT_RKT0_RKT1_ENKUlDpRKT_E_clIJNS_9MixedBitsILj0ELj448EEENS2_ILj0EEESW_EEEDaSR_)
        /*18ed8*/ 	.word	0x00000000


	//----- nvinfo : EIATTR_FRAME_SIZE
	.align		4
.L_17028:
        /*18edc*/ 	.byte	0x04, 0x11
        /*18ede*/ 	.short	(.L_17030 - .L_17029)
	.align		4
.L_17029:
        /*18ee0*/ 	.word	index@($_ZN7cutlass13device_kernelIN5flash19enable_sm80_to_sm89INS1_16FlashAttnBwdSm80INS1_25CollectiveMainloopBwdSm80ILi2ELi2EN4cute5tupleIJNS5_1CILi128EEES8_NS7_ILi64EEEEEENS_10bfloat16_tEfNS_4arch4Sm80ELb0ELb0ELb1ELb0ELb0ELb0ELb0ELb0ELi2ELi4ELi4ELi4ELb0EEENS1_24CollectiveEpilogueBwdGQAISA_fSD_Li256ELb0ELb0EEENS1_19SingleTileSchedulerILb0ELb0ELb0ELi128EEEEEEEEEvNT_6ParamsE$_ZZN4cute12filter_tupleINS_5tupleIJiNS_1CILi0EEEEEES4_ZNS_6detail9lift_diceIS4_S4_EEDaRKT_RKT0_EUlRKT_RKT0_E_EEDaS9_SC_OT1_ENKUlDpSF_E_clIJNS1_IJiEEENS1_IJS3_EEEEEEDaSM_)
        /*18ee4*/ 	.word	0x00000000


	//----- nvinfo : EIATTR_FRAME_SIZE
	.align		4
.L_17030:
        /*18ee8*/ 	.byte	0x04, 0x11
        /*18eea*/ 	.short	(.L_17032 - .L_17031)
	.align		4
.L_17031:
        /*18eec*/ 	.word	index@($_ZN7cutlass13device_kernelIN5flash19enable_sm80_to_sm89INS1_16FlashAttnBwdSm80INS1_25CollectiveMainloopBwdSm80ILi2ELi2EN4cute5tupleIJNS5_1CILi128EEES8_NS7_ILi64EEEEEENS_10bfloat16_tEfNS_4arch4Sm80ELb0ELb0ELb1ELb0ELb0ELb0ELb0ELb0ELi2ELi4ELi4ELi4ELb0EEENS1_24CollectiveEpilogueBwdGQAISA_fSD_Li256ELb0ELb0EEENS1_19SingleTileSchedulerILb0ELb0ELb0ELi128EEEEEEEEEvNT_6ParamsE$_ZZN4cute12filter_tupleINS_5tupleIJiNS1_IJiNS_1CILi0EEEEEEEEES5_ZNS_6detail9lift_diceIS5_S5_EEDaRKT_RKT0_EUlRKT_RKT0_E_EEDaSA_SD_OT1_ENKUlDpSG_E_clIJNS1_IJiEEES4_EEEDaSN_)
        /*18ef0*/ 	.word	0x00000000


	//----- nvinfo : EIATTR_FRAME_SIZE
	.align		4
.L_17032:
        /*18ef4*/ 	.byte	0x04, 0x11
        /*18ef6*/ 	.short	(.L_17034 - .L_17033)
	.align		4
.L_17033:
        /*18ef8*/ 	.word	index@($_ZN7cutlass13device_kernelIN5flash19enable_sm80_to_sm89INS1_16FlashAttnBwdSm80INS1_25CollectiveMainloopBwdSm80ILi2ELi2EN4cute5tupleIJNS5_1CILi128EEES8_NS7_ILi64EEEEEENS_10bfloat16_tEfNS_4arch4Sm80ELb0ELb0ELb1ELb0ELb0ELb0ELb0ELb0ELi2ELi4ELi4ELi4ELb0EEENS1_24CollectiveEpilogueBwdGQAISA_fSD_Li256ELb0ELb0EEENS1_19SingleTileSchedulerILb0ELb0ELb0ELi128EEEEEEEEEvNT_6ParamsE$_ZZN4cute12filter_tupleINS_5tupleIJNS_1CILi4096EEENS1_IJiiEEEEEEZNS_16flatten_to_tupleIS5_EEDaRKT_EUlRKT_E_EEDaS9_OT0_ENKUlDpSC_E_clIJNS1_IJS3_EEES4_EEEDaSG_)
        /*18efc*/ 	.word	0x00000000


	//----- nvinfo : EIATTR_FRAME_SIZE
	.align		4
.L_17034:
        /*18f00*/ 	.byte	0x04, 0x11
        /*18f02*/ 	.short	(.L_17036 - .L_17035)
	.align		4
.L_17035:
        /*18f04*/ 	.word	index@($_ZN7cutlass13device_kernelIN5flash19enable_sm80_to_sm89INS1_16FlashAttnBwdSm80INS1_25CollectiveMainloopBwdSm80ILi2ELi2EN4cute5tupleIJNS5_1CILi128EEES8_NS7_ILi64EEEEEENS_10bfloat16_tEfNS_4arch4Sm80ELb0ELb0ELb1ELb0ELb0ELb0ELb0ELb0ELi2ELi4ELi4ELi4ELb0EEENS1_24CollectiveEpilogueBwdGQAISA_fSD_Li256ELb0ELb0EEENS1_19SingleTileSchedulerILb0ELb0ELb0ELi128EEEEEEEEEvNT_6ParamsE$_ZZN4cute12filter_tupleINS_5tupleIJNS_1CILi4096EEENS1_IJNS1_IJiiEEENS2_ILi8192EEEEEEEEEZNS_16flatten_to_tupleIS7_EEDaRKT_EUlRKT_E_EEDaSB_OT0_ENKUlDpSE_E_clIJNS1_IJS3_EEENS1_IJiiS5_EEEEEEDaSI_)
        /*18f08*/ 	.word	0x00000000


	//----- nvinfo : EIATTR_FRAME_SIZE
	.align		4
.L_17036:
        /*18f0c*/ 	.byte	0x04, 0x11
        /*18f0e*/ 	.short	(.L_17038 - .L_17037)
	.align		4
.L_17037:
        /*18f10*/ 	.word	index@($_ZN7cutlass13device_kernelIN5flash19enable_sm80_to_sm89INS1_16FlashAttnBwdSm80INS1_25CollectiveMainloopBwdSm80ILi2ELi2EN4cute5tupleIJNS5_1CILi128EEES8_NS7_ILi64EEEEEENS_10bfloat16_tEfNS_4arch4Sm80ELb0ELb0ELb1ELb0ELb0ELb0ELb0ELb0ELi2ELi4ELi4ELi4ELb0EEENS1_24CollectiveEpilogueBwdGQAISA_fSD_Li256ELb0ELb0EEENS1_19SingleTileSchedulerILb0ELb0ELb0ELi128EEEEEEEEEvNT_6ParamsE$_ZZN4cute12filter_tupleINS_5tupleIJNS_1CILi1EEENS1_IJiiiEEENS2_ILi64EEENS1_IJNS2_ILi72EEENS2_ILi144EEENS2_ILi288EEEEEENS2_ILi512EEEEEEZNS_7flattenISB_EEDaRKT_EUlRKT_E_EEDaSF_OT0_ENKUlDpSI_E_clIJNS1_IJS3_EEES4_NS1_IJS5_EEES9_NS1_IJSA_EEEEEEDaSM_)
        /*18f14*/ 	.word	0x00000000


	//----- nvinfo : EIATTR_FRAME_SIZE
	.align		4
.L_17038:
        /*18f18*/ 	.byte	0x04, 0x11
        /*18f1a*/ 	.short	(.L_17040 - .L_17039)
	.align		4
.L_17039:
        /*18f1c*/ 	.word	index@($_ZN7cutlass13device_kernelIN5flash19enable_sm80_to_sm89INS1_16FlashAttnBwdSm80INS1_25CollectiveMainloopBwdSm80ILi2ELi2EN4cute5tupleIJNS5_1CILi128EEES8_NS7_ILi64EEEEEENS_10bfloat16_tEfNS_4arch4Sm80ELb0ELb0ELb1ELb0ELb0ELb0ELb0ELb0ELi2ELi4ELi4ELi4ELb0EEENS1_24CollectiveEpilogueBwdGQAISA_fSD_Li256ELb0ELb0EEENS1_19SingleTileSchedulerILb0ELb0ELb0ELi128EEEEEEEEEvNT_6ParamsE$_ZZN4cute12filter_tupleINS_5tupleIJNS_1CILi1EEENS1_IJNS2_ILi8EEEiiEEENS2_ILi64EEENS1_IJiNS2_ILi144EEENS2_ILi288EEEEEENS2_ILi512EEEEEEZNS_7flattenISB_EEDaRKT_EUlRKT_E_EEDaSF_OT0_ENKUlDpSI_E_clIJNS1_IJS3_EEES5_NS1_IJS6_EEES9_NS1_IJSA_EEEEEEDaSM_)
        /*18f20*/ 	.word	0x00000000


	//----- nvinfo : EIATTR_FRAME_SIZE
	.align		4
.L_17040:
        /*18f24*/ 	.byte	0x04, 0x11
        /*18f26*/ 	.short	(.L_17042 - .L_17041)
	.align		4
.L_17041:
        /*18f28*/ 	.word	index@($_ZN7cutlass13device_kernelIN5flash19enable_sm80_to_sm89INS1_16FlashAttnBwdSm80INS1_25CollectiveMainloopBwdSm80ILi2ELi2EN4cute5tupleIJNS5_1CILi128EEES8_NS7_ILi64EEEEEENS_10bfloat16_tEfNS_4arch4Sm80ELb0ELb0ELb1ELb0ELb0ELb0ELb0ELb0ELi2ELi4ELi4ELi4ELb0EEENS1_24CollectiveEpilogueBwdGQAISA_fSD_Li256ELb0ELb0EEENS1_19SingleTileSchedulerILb0ELb0ELb0ELi128EEEEEEEEEvNT_6ParamsE$_ZZN4cute12filter_tupleINS_5tupleIJNS_1CILi1024EEENS1_IJiiEEEEEEZNS_16flatten_to_tupleIS5_EEDaRKT_EUlRKT_E_EEDaS9_OT0_ENKUlDpSC_E_clIJNS1_IJS3_EEES4_EEEDaSG_)
        /*18f2c*/ 	.word	0x00000000


	//----- nvinfo : EIATTR_FRAME_SIZE
	.align		4
.L_17042:
        /*18f30*/ 	.byte	0x04, 0x11
        /*18f32*/ 	.short	(.L_17044 - .L_17043)
	.align		4
.L_17043:
        /*18f34*/ 	.word	index@($_ZN7cutlass13device_kernelIN5flash19enable_sm80_to_sm89INS1_16FlashAttnBwdSm80INS1_25CollectiveMainloopBwdSm80ILi2ELi2EN4cute5tupleIJNS5_1CILi128EEES8_NS7_ILi64EEEEEENS_10bfloat16_tEfNS_4arch4Sm80ELb0ELb0ELb1ELb0ELb0ELb0ELb0ELb0ELi2ELi4ELi4ELi4ELb0EEENS1_24CollectiveEpilogueBwdGQAISA_fSD_Li256ELb0ELb0EEENS1_19SingleTileSchedulerILb0ELb0ELb0ELi128EEEEEEEEEvNT_6ParamsE$_ZZN4cute12filter_tupleINS_5tupleIJNS_1CILi0EEENS_10UnderscoreEEEENS1_IJNS1_IJS3_S3_EEEiEEEZNS_6detail10lift_sliceIS5_S7_EEDaRKT_RKT0_EUlRKT_RKT0_E_EEDaSC_SF_OT1_ENKUlDpSI_E_clIJNS1_IJEEENS1_IJiEEEEEEDaSP_)
        /*18f38*/ 	.word	0x00000000


	//----- nvinfo : EIATTR_FRAME_SIZE
	.align		4
.L_17044:
        /*18f3c*/ 	.byte	0x04, 0x11
        /*18f3e*/ 	.short	(.L_17046 - .L_17045)
	.align		4
.L_17045:
        /*18f40*/ 	.word	index@($_ZN7cutlass13device_kernelIN5flash19enable_sm80_to_sm89INS1_16FlashAttnBwdSm80INS1_25CollectiveMainloopBwdSm80ILi2ELi2EN4cute5tupleIJNS5_1CILi128EEES8_NS7_ILi64EEEEEENS_10bfloat16_tEfNS_4arch4Sm80ELb0ELb0ELb1ELb0ELb0ELb0ELb0ELb0ELi2ELi4ELi4ELi4ELb0EEENS1_24CollectiveEpilogueBwdGQAISA_fSD_Li256ELb0ELb0EEENS1_19SingleTileSchedulerILb0ELb0ELb0ELi128EEEEEEEEEvNT_6ParamsE$_ZZN4cute12filter_tupleINS_5tupleIJNS_1CILi0EEENS1_IJNS2_ILi1EEENS2_ILi512EEEiEEEEEEZNS_16flatten_to_tupleIS7_EEDaRKT_EUlRKT_E_EEDaSB_OT0_ENKUlDpSE_E_clIJNS1_IJS3_EEES6_EEEDaSI_)
        /*18f44*/ 	.word	0x00000000


	//----- nvinfo : EIATTR_FRAME_SIZE
	.align		4
.L_17046:
        /*18f48*/ 	.byte	0x04, 0x11
        /*18f4a*/ 	.short	(.L_17048 - .L_17047)
	.align		4
.L_17047:
        /*18f4c*/ 	.word	index@($_ZN7cutlass13device_kernelIN5flash19enable_sm80_to_sm89INS1_16FlashAttnBwdSm80INS1_25CollectiveMainloopBwdSm80ILi2ELi2EN4cute5tupleIJNS5_1CILi128EEES8_NS7_ILi64EEEEEENS_10bfloat16_tEfNS_4arch4Sm80ELb0ELb0ELb1ELb0ELb0ELb0ELb0ELb0ELi2ELi4ELi4ELi4ELb0EEENS1_24CollectiveEpilogueBwdGQAISA_fSD_Li256ELb0ELb0EEENS1_19SingleTileSchedulerILb0ELb0ELb0ELi128EEEEEEEEEvNT_6ParamsE$_ZZN4cute12filter_tupleINS_5tupleIJNS_10UnderscoreES2_iEEENS1_IJNS1_IJNS_1CILi1EEENS4_ILi0EEEEEEiNS4_ILi1024EEEEEEZNS_5sliceIS3_S9_EEDaRKT_RKT0_EUlRKT_RKT0_E_EEDaSD_SG_OT1_ENKUlDpSJ_E_clIJNS1_IJS7_EEENS1_IJiEEENS1_IJEEEEEEDaSQ_)
        /*18f50*/ 	.word	0x00000000


	//----- nvinfo : EIATTR_FRAME_SIZE
	.align		4
.L_17048:
        /*18f54*/ 	.byte	0x04, 0x11
        /*18f56*/ 	.short	(.L_17050 - .L_17049)
	.align		4
.L_17049:
        /*18f58*/ 	.word	index@($_ZN7cutlass13device_kernelIN5flash19enable_sm80_to_sm89INS1_16FlashAttnBwdSm80INS1_25CollectiveMainloopBwdSm80ILi2ELi2EN4cute5tupleIJNS5_1CILi128EEES8_NS7_ILi64EEEEEENS_10bfloat16_tEfNS_4arch4Sm80ELb0ELb0ELb1ELb0ELb0ELb0ELb0ELb0ELi2ELi4ELi4ELi4ELb0EEENS1_24CollectiveEpilogueBwdGQAISA_fSD_Li256ELb0ELb0EEENS1_19SingleTileSchedulerILb0ELb0ELb0ELi128EEEEEEEEEvNT_6ParamsE$_ZZN4cute12filter_tupleINS_5tupleIJNS_10UnderscoreES2_S2_iEEENS1_IJNS1_IJNS_1CILi1EEENS4_ILi0EEEEEElS6_lEEEZNS_5sliceIS3_S8_EEDaRKT_RKT0_EUlRKT_RKT0_E_EEDaSC_SF_OT1_ENKUlDpSI_E_clIJNS1_IJS7_EEENS1_IJlEEENS1_IJS6_EEENS1_IJEEEEEEDaSP_)
        /*18f5c*/ 	.word	0x00000000


	//----- nvinfo : EIATTR_FRAME_SIZE
	.align		4
.L_17050:
        /*18f60*/ 	.byte	0x04, 0x11
        /*18f62*/ 	.short	(.L_17052 - .L_17051)
	.align		4
.L_17051:
        /*18f64*/ 	.word	index@($_ZN7cutlass13device_kernelIN5flash19enable_sm80_to_sm89INS1_16FlashAttnBwdSm80INS1_25CollectiveMainloopBwdSm80ILi2ELi2EN4cute5tupleIJNS5_1CILi128EEES8_NS7_ILi64EEEEEENS_10bfloat16_tEfNS_4arch4Sm80ELb0ELb0ELb1ELb0ELb0ELb0ELb0ELb0ELi2ELi4ELi4ELi4ELb0EEENS1_24CollectiveEpilogueBwdGQAISA_fSD_Li256ELb0ELb0EEENS1_19SingleTileSchedulerILb0ELb0ELb0ELi128EEEEEEEEEvNT_6ParamsE$_ZZN4cute12filter_tupleINS_5tupleIJNS_10UnderscoreES2_S2_iEEENS1_IJNS1_IJNS_1CILi1EEENS4_ILi0EEEEEEiNS4_ILi1024EEENS4_ILi8192EEEEEEZNS_5sliceIS3_SA_EEDaRKT_RKT0_EUlRKT_RKT0_E_EEDaSE_SH_OT1_ENKUlDpSK_E_clIJNS1_IJS7_EEENS1_IJiEEENS1_IJS8_EEENS1_IJEEEEEEDaSR_)
        /*18f68*/ 	.word	0x00000000


	//----- nvinfo : EIATTR_FRAME_SIZE
	.align		4
.L_17052:
        /*18f6c*/ 	.byte	0x04, 0x11
        /*18f6e*/ 	.short	(.L_17054 - .L_17053)
	.align		4
.L_17053:
        /*18f70*/ 	.word	index@($_ZN7cutlass13device_kernelIN5flash19enable_sm80_to_sm89INS1_16FlashAttnBwdSm80INS1_25CollectiveMainloopBwdSm80ILi2ELi2EN4cute5tupleIJNS5_1CILi128EEES8_NS7_ILi64EEEEEENS_10bfloat16_tEfNS_4arch4Sm80ELb0ELb0ELb1ELb0ELb0ELb0ELb0ELb0ELi2ELi4ELi4ELi4ELb0EEENS1_24CollectiveEpilogueBwdGQAISA_fSD_Li256ELb0ELb0EEENS1_19SingleTileSchedulerILb0ELb0ELb0ELi128EEEEEEEEEvNT_6ParamsE$_ZZN4cute12filter_tupleINS_5tupleIJNS_10UnderscoreES2_S2_iEEENS1_IJNS1_IJNS_1CILi1EEENS4_ILi0EEEEEENS4_ILi4096EEENS1_IJiiEEENS1_IJS6_NS4_ILi8192EEEEEEEEEZNS_5sliceIS3_SC_EEDaRKT_RKT0_EUlRKT_RKT0_E_EEDaSG_SJ_OT1_ENKUlDpSM_E_clIJNS1_IJS7_EEENS1_IJS8_EEENS1_IJS9_EEENS1_IJEEEEEEDaST_)
        /*18f74*/ 	.word	0x00000000


	//----- nvinfo : EIATTR_FRAME_SIZE
	.align		4
.L_17054:
        /*18f78*/ 	.byte	0x04, 0x11
        /*18f7a*/ 	.short	(.L_17056 - .L_17055)
	.align		4
.L_17055:
        /*18f7c*/ 	.word	index@($_ZN7cutlass13device_kernelIN5flash19enable_sm80_to_sm89INS1_16FlashAttnBwdSm80INS1_25CollectiveMainloopBwdSm80ILi2ELi2EN4cute5tupleIJNS5_1CILi128EEES8_NS7_ILi64EEEEEENS_10bfloat16_tEfNS_4arch4Sm80ELb0ELb0ELb1ELb0ELb0ELb0ELb0ELb0ELi2ELi4ELi4ELi4ELb0EEENS1_24CollectiveEpilogueBwdGQAISA_fSD_Li256ELb0ELb0EEENS1_19SingleTileSchedulerILb0ELb0ELb0ELi128EEEEEEEEEvNT_6ParamsE$_ZZN4cute12filter_tupleINS_5tupleIJNS_10UnderscoreES2_NS_1CILi0EEEEEENS1_IJNS1_IJNS3_ILi1EEES4_EEEiNS3_ILi1024EEEEEEZNS_5sliceIS5_S9_EEDaRKT_RKT0_EUlRKT_RKT0_E_EEDaSD_SG_OT1_ENKUlDpSJ_E_clIJNS1_IJS7_EEENS1_IJiEEENS1_IJEEEEEEDaSQ_)
        /*18f80*/ 	.word	0x00000000


	//----- nvinfo : EIATTR_FRAME_SIZE
	.align		4
.L_17056:
        /*18f84*/ 	.byte	0x04, 0x11
        /*18f86*/ 	.short	(.L_17058 - .L_17057)
	.align		4
.L_17057:
        /*18f88*/ 	.word	index@($_ZN7cutlass13device_kernelIN5flash19enable_sm80_to_sm89INS1_16FlashAttnBwdSm80INS1_25CollectiveMainloopBwdSm80ILi2ELi2EN4cute5tupleIJNS5_1CILi128EEES8_NS7_ILi64EEEEEENS_10bfloat16_tEfNS_4arch4Sm80ELb0ELb0ELb1ELb0ELb0ELb0ELb0ELb0ELi2ELi4ELi4ELi4ELb0EEENS1_24CollectiveEpilogueBwdGQAISA_fSD_Li256ELb0ELb0EEENS1_19SingleTileSchedulerILb0ELb0ELb0ELi128EEEEEEEEEvNT_6ParamsE$_ZZN4cute12filter_tupleINS_5tupleIJNS1_IJiiEEENS_1CILi8192EEEEEEZNS_16flatten_to_tupleIS5_EEDaRKT_EUlRKT_E_EEDaS9_OT0_ENKUlDpSC_E_clIJS2_NS1_IJS4_EEEEEEDaSG_)
        /*18f8c*/ 	.word	0x00000000


	//----- nvinfo : EIATTR_FRAME_SIZE
	.align		4
.L_17058:
        /*18f90*/ 	.byte	0x04, 0x11
        /*18f92*/ 	.short	(.L_17060 - .L_17059)
	.align		4
.L_17059:
        /*18f94*/ 	.word	index@($_ZN7cutlass13device_kernelIN5flash19enable_sm80_to_sm89INS1_16FlashAttnBwdSm80INS1_25CollectiveMainloopBwdSm80ILi2ELi2EN4cute5tupleIJNS5_1CILi128EEES8_NS7_ILi64EEEEEENS_10bfloat16_tEfNS_4arch4Sm80ELb0ELb0ELb1ELb0ELb0ELb0ELb0ELb0ELi2ELi4ELi4ELi4ELb0EEENS1_24CollectiveEpilogueBwdGQAISA_fSD_Li256ELb0ELb0EEENS1_19SingleTileSchedulerILb0ELb0ELb0ELi128EEEEEEEEEvNT_6ParamsE$_ZZN4cute12filter_tupleINS_5tupleIJNS1_IJiiEEENS_1CILi1024EEEEEEZNS_16flatten_to_tupleIS5_EEDaRKT_EUlRKT_E_EEDaS9_OT0_ENKUlDpSC_E_clIJS2_NS1_IJS4_EEEEEEDaSG_)
        /*18f98*/ 	.word	0x00000000


	//----- nvinfo : EIATTR_FRAME_SIZE
	.align		4
.L_17060:
        /*18f9c*/ 	.byte	0x04, 0x11
        /*18f9e*/ 	.short	(.L_17062 - .L_17061)
	.align		4
.L_17061:
        /*18fa0*/ 	.word	index@($_ZN7cutlass13device_kernelIN5flash19enable_sm80_to_sm89INS1_16FlashAttnBwdSm80INS1_25CollectiveMainloopBwdSm80ILi2ELi2EN4cute5tupleIJNS5_1CILi128EEES8_NS7_ILi64EEEEEENS_10bfloat16_tEfNS_4arch4Sm80ELb0ELb0ELb1ELb0ELb0ELb0ELb0ELb0ELi2ELi4ELi4ELi4ELb0EEENS1_24CollectiveEpilogueBwdGQAISA_fSD_Li256ELb0ELb0EEENS1_19SingleTileSchedulerILb0ELb0ELb0ELi128EEEEEEEEEvNT_6ParamsE$_ZZN4cute12filter_tupleINS_5tupleIJNS1_IJiNS1_IJiNS_1CILi0EEEEEEEEENS1_IJNS_10UnderscoreENS1_IJS6_S6_EEEEEEEEES9_ZNS_4diceIS9_S9_EEDaRKT_RKT0_EUlRKT_RKT0_E_EEDaSD_SG_OT1_ENKUlDpSJ_E_clIJNS1_IJiiS3_EEENS1_IJEEEEEEDaSQ_)
        /*18fa4*/ 	.word	0x00000000


	//----- nvinfo : EIATTR_FRAME_SIZE
	.align		4
.L_17062:
        /*18fa8*/ 	.byte	0x04, 0x11
        /*18faa*/ 	.short	(.L_17064 - .L_17063)
	.align		4
.L_17063:
        /*18fac*/ 	.word	index@($_ZN7cutlass13device_kernelIN5flash19enable_sm80_to_sm89INS1_16FlashAttnBwdSm80INS1_25CollectiveMainloopBwdSm80ILi2ELi2EN4cute5tupleIJNS5_1CILi128EEES8_NS7_ILi64EEEEEENS_10bfloat16_tEfNS_4arch4Sm80ELb0ELb0ELb1ELb0ELb0ELb0ELb0ELb0ELi2ELi4ELi4ELi4ELb0EEENS1_24CollectiveEpilogueBwdGQAISA_fSD_Li256ELb0ELb0EEENS1_19SingleTileSchedulerILb0ELb0ELb0ELi128EEEEEEEEEvNT_6ParamsE$_ZZN4cute12filter_tupleINS_5tupleIJNS1_IJNS_1CILi0EEENS1_IJNS2_ILi1EEENS2_ILi512EEEiEEEEEENS2_ILi4096EEENS1_IJiNS2_ILi8192EEEEEEEEEZNS_7flattenISB_EEDaRKT_EUlRKT_E_EEDaSF_OT0_ENKUlDpSI_E_clIJNS1_IJS3_S4_S5_iEEENS1_IJS8_EEESA_EEEDaSM_)
        /*18fb0*/ 	.word	0x00000000


	//----- nvinfo : EIATTR_FRAME_SIZE
	.align		4
.L_17064:
        /*18fb4*/ 	.byte	0x04, 0x11
        /*18fb6*/ 	.short	(.L_17066 - .L_17065)
	.align		4
.L_17065:
        /*18fb8*/ 	.word	index@($_ZN7cutlass13device_kernelIN5flash19enable_sm80_to_sm89INS1_16FlashAttnBwdSm80INS1_25CollectiveMainloopBwdSm80ILi2ELi2EN4cute5tupleIJNS5_1CILi128EEES8_NS7_ILi64EEEEEENS_10bfloat16_tEfNS_4arch4Sm80ELb0ELb0ELb1ELb0ELb0ELb0ELb0ELb0ELi2ELi4ELi4ELi4ELb0EEENS1_24CollectiveEpilogueBwdGQAISA_fSD_Li256ELb0ELb0EEENS1_19SingleTileSchedulerILb0ELb0ELb0ELi128EEEEEEEEEvNT_6ParamsE$_ZZN4cute12filter_tupleINS_5tupleIJNS1_IJNS_10UnderscoreENS_1CILi0EEEEEENS1_IJS4_S2_EEEEEENS1_IJNS1_IJNS1_IJNS3_ILi1EEES4_EEES4_EEENS1_IJNS1_IJS4_S4_EEEiEEEEEEZNS_5sliceIS7_SD_EEDaRKT_RKT0_EUlRKT_RKT0_E_EEDaSH_SK_OT1_ENKUlDpSN_E_clIJNS1_IJS9_EEENS1_IJiEEEEEEDaSU_)
        /*18fbc*/ 	.word	0x00000000


	//----- nvinfo : EIATTR_FRAME_SIZE
	.align		4
.L_17066:
        /*18fc0*/ 	.byte	0x04, 0x11
        /*18fc2*/ 	.short	(.L_17068 - .L_17067)
	.align		4
.L_17067:
        /*18fc4*/ 	.word	index@($_ZN7cutlass13device_kernelIN5flash19enable_sm80_to_sm89INS1_16FlashAttnBwdSm80INS1_25CollectiveMainloopBwdSm80ILi2ELi2EN4cute5tupleIJNS5_1CILi128EEES8_NS7_ILi64EEEEEENS_10bfloat16_tEfNS_4arch4Sm80ELb0ELb0ELb1ELb0ELb0ELb0ELb0ELb0ELi2ELi4ELi4ELi4ELb0EEENS1_24CollectiveEpilogueBwdGQAISA_fSD_Li256ELb0ELb0EEENS1_19SingleTileSchedulerILb0ELb0ELb0ELi128EEEEEEEEEvNT_6ParamsE$_ZN73_INTERNAL_24fd9406_37_flash_bwd_hdim64_bf16_softcap_sm80_cu_8e232a79_33079atomicAddEPff)
        /*18fc8*/ 	.word	0x00000000


	//----- nvinfo : EIATTR_FRAME_SIZE
	.align		4
.L_17068:
        /*18fcc*/ 	.byte	0x04, 0x11
        /*18fce*/ 	.short	(.L_17070 - .L_17069)
	.align		4
.L_17069:
        /*18fd0*/ 	.word	index@($_ZN7cutlass13device_kernelIN5flash19enable_sm80_to_sm89INS1_16FlashAttnBwdSm80INS1_25CollectiveMainloopBwdSm80ILi2ELi2EN4cute5tupleIJNS5_1CILi128EEES8_NS7_ILi64EEEEEENS_10bfloat16_tEfNS_4arch4Sm80ELb0ELb0ELb1ELb0ELb0ELb0ELb0ELb0ELi2ELi4ELi4ELi4ELb0EEENS1_24CollectiveEpilogueBwdGQAISA_fSD_Li256ELb0ELb0EEENS1_19SingleTileSchedulerILb0ELb0ELb0ELi128EEEEEEEEEvNT_6ParamsE$_ZN73_INTERNAL_24fd9406_37_flash_bwd_hdim64_bf16_softcap_sm80_cu_8e232a79_330724__cvta_generic_to_sharedEPKv)
        /*18fd4*/ 	.word	0x00000000


	//----- nvinfo : EIATTR_FRAME_SIZE
	.align		4
.L_17070:
        /*18fd8*/ 	.byte	0x04, 0x11
        /*18fda*/ 	.short	(.L_17072 - .L_17071)
	.align		4
.L_17071:
        /*18fdc*/ 	.word	index@($_ZN7cutlass13device_kernelIN5flash19enable_sm80_to_sm89INS1_16FlashAttnBwdSm80INS1_25CollectiveMainloopBwdSm80ILi2ELi2EN4cute5tupleIJNS5_1CILi128EEES8_NS7_ILi64EEEEEENS_10bfloat16_tEfNS_4arch4Sm80ELb0ELb0ELb1ELb0ELb0ELb0ELb0ELb0ELi2ELi4ELi4ELi4ELb0EEENS1_24CollectiveEpilogueBwdGQAISA_fSD_Li256ELb0ELb0EEENS1_19SingleTileSchedulerILb0ELb0ELb0ELi128EEEEEEEEEvNT_6ParamsE$_ZN4cute8smem_ptrIPjECI1NS_12iter_adaptorIS1_S2_EEES1_)
        /*18fe0*/ 	.word	0x00000000


	//----- nvinfo : EIATTR_FRAME_SIZE
	.align		4
.L_17072:
        /*18fe4*/ 	.byte	0x04, 0x11
        /*18fe6*/ 	.short	(.L_17074 - .L_17073)
	.align		4
.L_17073:
        /*18fe8*/ 	.word	index@($_ZN7cutlass13device_kernelIN5flash19enable_sm80_to_sm89INS1_16FlashAttnBwdSm80INS1_25CollectiveMainloopBwdSm80ILi2ELi2EN4cute5tupleIJNS5_1CILi128EEES8_NS7_ILi64EEEEEENS_10bfloat16_tEfNS_4arch4Sm80ELb0ELb0ELb1ELb0ELb0ELb0ELb0ELb0ELi2ELi4ELi4ELi4ELb0EEENS1_24CollectiveEpilogueBwdGQAISA_fSD_Li256ELb0ELb0EEENS1_19SingleTileSchedulerILb0ELb0ELb0ELi128EEEEEEEEEvNT_6ParamsE$_ZN4cute8smem_ptrIPfECI1NS_12iter_adaptorIS1_S2_EEES1_)
        /*18fec*/ 	.word	0x00000000


	//----- nvinfo : EIATTR_FRAME_SIZE
	.align		4
.L_17074:
        /*18ff0*/ 	.byte	0x04, 0x11
        /*18ff2*/ 	.short	(.L_17076 - .L_17075)
	.align		4
.L_17075:
        /*18ff4*/ 	.word	index@($_ZN7cutlass13device_kernelIN5flash19enable_sm80_to_sm89INS1_16FlashAttnBwdSm80INS1_25CollectiveMainloopBwdSm80ILi2ELi2EN4cute5tupleIJNS5_1CILi128EEES8_NS7_ILi64EEEEEENS_10bfloat16_tEfNS_4arch4Sm80ELb0ELb0ELb1ELb0ELb0ELb0ELb0ELb0ELi2ELi4ELi4ELi4ELb0EEENS1_24CollectiveEpilogueBwdGQAISA_fSD_Li256ELb0ELb0EEENS1_19SingleTileSchedulerILb0ELb0ELb0ELi128EEEEEEEEEvNT_6ParamsE$_ZN4cute8smem_ptrIPN7cutlass9uint128_tEECI1NS_12iter_adaptorIS3_S4_EEES3_)
        /*18ff8*/ 	.word	0x00000000


	//----- nvinfo : EIATTR_FRAME_SIZE
	.align		4
.L_17076:
        /*18ffc*/ 	.byte	0x04, 0x11
        /*18ffe*/ 	.short	(.L_17078 - .L_17077)
	.align		4
.L_17077:
        /*19000*/ 	.word	index@($_ZN7cutlass13device_kernelIN5flash19enable_sm80_to_sm89INS1_16FlashAttnBwdSm80INS1_25CollectiveMainloopBwdSm80ILi2ELi2EN4cute5tupleIJNS5_1CILi128EEES8_NS7_ILi64EEEEEENS_10bfloat16_tEfNS_4arch4Sm80ELb0ELb0ELb1ELb0ELb0ELb0ELb0ELb0ELi2ELi4ELi4ELi4ELb0EEENS1_24CollectiveEpilogueBwdGQAISA_fSD_Li256ELb0ELb0EEENS1_19SingleTileSchedulerILb0ELb0ELb0ELi128EEEEEEEEEvNT_6ParamsE$_ZN4cute8smem_ptrIPN7cutlass10bfloat16_tEECI1NS_12iter_adaptorIS3_S4_EEES3_)
        /*19004*/ 	.word	0x00000000


	//----- nvinfo : EIATTR_FRAME_SIZE
	.align		4
.L_17078:
        /*19008*/ 	.byte	0x04, 0x11
        /*1900a*/ 	.short	(.L_17080 - .L_17079)
	.align		4
.L_17079:
        /*1900c*/ 	.word	index@($_ZN7cutlass13device_kernelIN5flash19enable_sm80_to_sm89INS1_16FlashAttnBwdSm80INS1_25CollectiveMainloopBwdSm80ILi2ELi2EN4cute5tupleIJNS5_1CILi128EEES8_NS7_ILi64EEEEEENS_10bfloat16_tEfNS_4arch4Sm80ELb0ELb0ELb1ELb0ELb0ELb0ELb0ELb0ELi2ELi4ELi4ELi4ELb0EEENS1_24CollectiveEpilogueBwdGQAISA_fSD_Li256ELb0ELb0EEENS1_19SingleTileSchedulerILb0ELb0ELb0ELi128EEEEEEEEEvNT_6ParamsE$_ZN4cute8gmem_ptrIPfECI1NS_12iter_adaptorIS1_S2_EEES1_)
        /*19010*/ 	.word	0x00000000


	//----- nvinfo : EIATTR_FRAME_SIZE
	.align		4
.L_17080:
        /*19014*/ 	.byte	0x04, 0x11
        /*19016*/ 	.short	(.L_17082 - .L_17081)
	.align		4
.L_17081:
        /*19018*/ 	.word	index@($_ZN7cutlass13device_kernelIN5flash19enable_sm80_to_sm89INS1_16FlashAttnBwdSm80INS1_25CollectiveMainloopBwdSm80ILi2ELi2EN4cute5tupleIJNS5_1CILi128EEES8_NS7_ILi64EEEEEENS_10bfloat16_tEfNS_4arch4Sm80ELb0ELb0ELb1ELb0ELb0ELb0ELb0ELb0ELi2ELi4ELi4ELi4ELb0EEENS1_24CollectiveEpilogueBwdGQAISA_fSD_Li256ELb0ELb0EEENS1_19SingleTileSchedulerILb0ELb0ELb0ELi128EEEEEEEEEvNT_6ParamsE$_ZN4cute8gmem_ptrIPKfECI1NS_12iter_adaptorIS2_S3_EEES2_)
        /*1901c*/ 	.word	0x00000000


	//----- nvinfo : EIATTR_FRAME_SIZE
	.align		4
.L_17082:
        /*19020*/ 	.byte	0x04, 0x11
        /*19022*/ 	.short	(.L_17084 - .L_17083)
	.align		4
.L_17083:
        /*19024*/ 	.word	index@($_ZN7cutlass13device_kernelIN5flash19enable_sm80_to_sm89INS1_16FlashAttnBwdSm80INS1_25CollectiveMainloopBwdSm80ILi2ELi2EN4cute5tupleIJNS5_1CILi128EEES8_NS7_ILi64EEEEEENS_10bfloat16_tEfNS_4arch4Sm80ELb0ELb0ELb1ELb0ELb0ELb0ELb0ELb0ELi2ELi4ELi4ELi4ELb0EEENS1_24CollectiveEpilogueBwdGQAISA_fSD_Li256ELb0ELb0EEENS1_19SingleTileSchedulerILb0ELb0ELb0ELi128EEEEEEEEEvNT_6ParamsE$_ZN4cute8gmem_ptrIPKN7cutlass9uint128_tEECI1NS_12iter_adaptorIS4_S5_EEES4_)
        /*19028*/ 	.word	0x00000000


	//----- nvinfo : EIATTR_FRAME_SIZE
	.align		4
.L_17084:
        /*1902c*/ 	.byte	0x04, 0x11
        /*1902e*/ 	.short	(.L_17086 - .L_17085)
	.align		4
.L_17085:
        /*19030*/ 	.word	index@($_ZN7cutlass13device_kernelIN5flash19enable_sm80_to_sm89INS1_16FlashAttnBwdSm80INS1_25CollectiveMainloopBwdSm80ILi2ELi2EN4cute5tupleIJNS5_1CILi128EEES8_NS7_ILi64EEEEEENS_10bfloat16_tEfNS_4arch4Sm80ELb0ELb0ELb1ELb0ELb0ELb0ELb0ELb0ELi2ELi4ELi4ELi4ELb0EEENS1_24CollectiveEpilogueBwdGQAISA_fSD_Li256ELb0ELb0EEENS1_19SingleTileSchedulerILb0ELb0ELb0ELi128EEEEEEEEEvNT_6ParamsE$_ZN4cute8gmem_ptrIPKN7cutlass10bfloat16_tEECI1NS_12iter_adaptorIS4_S5_EEES4_)
        /*19034*/ 	.word	0x00000000


	//----- nvinfo : EIATTR_FRAME_SIZE
	.align		4
.L_17086:
        /*19038*/ 	.byte	0x04, 0x11
        /*1903a*/ 	.short	(.L_17088 - .L_17087)
	.align		4
.L_17087:
        /*1903c*/ 	.word	index@($_ZN7cutlass13device_kernelIN5flash19enable_sm80_to_sm89INS1_16FlashAttnBwdSm80INS1_25CollectiveMainloopBwdSm80ILi2ELi2EN4cute5tupleIJNS5_1CILi128EEES8_NS7_ILi64EEEEEENS_10bfloat16_tEfNS_4arch4Sm80ELb0ELb0ELb1ELb0ELb0ELb0ELb0ELb0ELi2ELi4ELi4ELi4ELb0EEENS1_24CollectiveEpilogueBwdGQAISA_fSD_Li256ELb0ELb0EEENS1_19SingleTileSchedulerILb0ELb0ELb0ELi128EEEEEEEEEvNT_6ParamsE$_ZN4cute5tupleIJiiEEC2ERKiS3_)
        /*19040*/ 	.word	0x00000000


	//----- nvinfo : EIATTR_FRAME_SIZE
	.align		4
.L_17088:
        /*19044*/ 	.byte	0x04, 0x11
        /*19046*/ 	.short	(.L_17090 - .L_17089)
	.align		4
.L_17089:
        /*19048*/ 	.word	index@($_ZN7cutlass13device_kernelIN5flash19enable_sm80_to_sm89INS1_16FlashAttnBwdSm80INS1_25CollectiveMainloopBwdSm80ILi2ELi2EN4cute5tupleIJNS5_1CILi128EEES8_NS7_ILi64EEEEEENS_10bfloat16_tEfNS_4arch4Sm80ELb0ELb0ELb1ELb0ELb0ELb0ELb0ELb0ELi2ELi4ELi4ELi4ELb0EEENS1_24CollectiveEpilogueBwdGQAISA_fSD_Li256ELb0ELb0EEENS1_19SingleTileSchedulerILb0ELb0ELb0ELi128EEEEEEEEEvNT_6ParamsE$_ZN4cute5tupleIJiNS_1CILi0EEEEEC2ERKiRKS2_)
        /*1904c*/ 	.word	0x00000000


	//----- nvinfo : EIATTR_FRAME_SIZE
	.align		4
.L_17090:
        /*19050*/ 	.byte	0x04, 0x11
        /*19052*/ 	.short	(.L_17092 - .L_17091)
	.align		4
.L_17091:
        /*19054*/ 	.word	index@($_ZN7cutlass13device_kernelIN5flash19enable_sm80_to_sm89INS1_16FlashAttnBwdSm80INS1_25CollectiveMainloopBwdSm80ILi2ELi2EN4cute5tupleIJNS5_1CILi128EEES8_NS7_ILi64EEEEEENS_10bfloat16_tEfNS_4arch4Sm80ELb0ELb0ELb1ELb0ELb0ELb0ELb0ELb0ELi2ELi4ELi4ELi4ELb0EEENS1_24CollectiveEpilogueBwdGQAISA_fSD_Li256ELb0ELb0EEENS1_19SingleTileSchedulerILb0ELb0ELb0ELi128EEEEEEEEEvNT_6ParamsE$_ZN4cute5tupleIJiEEC2ERKi)
        /*19058*/ 	.word	0x00000000


	//----- nvinfo : EIATTR_FRAME_SIZE
	.align		4
.L_17092:
        /*1905c*/ 	.byte	0x04, 0x11
        /*1905e*/ 	.short	(.L_17094 - .L_17093)
	.align		4
.L_17093:
        /*19060*/ 	.word	index@($_ZN7cutlass13device_kernelIN5flash19enable_sm80_to_sm89INS1_16FlashAttnBwdSm80INS1_25CollectiveMainloopBwdSm80ILi2ELi2EN4cute5tupleIJNS5_1CILi128EEES8_NS7_ILi64EEEEEENS_10bfloat16_tEfNS_4arch4Sm80ELb0ELb0ELb1ELb0ELb0ELb0ELb0ELb0ELi2ELi4ELi4ELi4ELb0EEENS1_24CollectiveEpilogueBwdGQAISA_fSD_Li256ELb0ELb0EEENS1_19SingleTileSchedulerILb0ELb0ELb0ELi128EEEEEEEEEvNT_6ParamsE$_ZN4cute5tupleIJNS_7SwizzleILi3ELi3ELi3EEENS_9MixedBitsILj0ELj432EEENS_6LayoutINS0_IJNS0_IJNS_1CILi2EEES7_S7_EEES7_NS6_ILi8EEEEEENS0_IJNS0_IJNS6_ILi64EEES9_NS6_ILi512EEEEEENS6_ILi8192EEENS6_ILi1024EEEEEEEEEEC2ERKS2_RKS4_RKSH_)
        /*19064*/ 	.word	0x00000000


	//----- nvinfo : EIATTR_FRAME_SIZE
	.align		4
.L_17094:
        /*19068*/ 	.byte	0x04, 0x11
        /*1906a*/ 	.short	(.L_17096 - .L_17095)
	.align		4
.L_17095:
        /*1906c*/ 	.word	index@($_ZN7cutlass13device_kernelIN5flash19enable_sm80_to_sm89INS1_16FlashAttnBwdSm80INS1_25CollectiveMainloopBwdSm80ILi2ELi2EN4cute5tupleIJNS5_1CILi128EEES8_NS7_ILi64EEEEEENS_10bfloat16_tEfNS_4arch4Sm80ELb0ELb0ELb1ELb0ELb0ELb0ELb0ELb0ELi2ELi4ELi4ELi4ELb0EEENS1_24CollectiveEpilogueBwdGQAISA_fSD_Li256ELb0ELb0EEENS1_19SingleTileSchedulerILb0ELb0ELb0ELi128EEEEEEEEEvNT_6ParamsE$_ZN4cute5tupleIJNS_1CILi2EEEiEEC2ERKS2_RKi)
        /*19070*/ 	.word	0x00000000


	//----- nvinfo : EIATTR_FRAME_SIZE
	.align		4
.L_17096:
        /*19074*/ 	.byte	0x04, 0x11
        /*19076*/ 	.short	(.L_17098 - .L_17097)
	.align		4
.L_17097:
        /*19078*/ 	.word	index@($_ZN7cutlass13device_kernelIN5flash19enable_sm80_to_sm89INS1_16FlashAttnBwdSm80INS1_25CollectiveMainloopBwdSm80ILi2ELi2EN4cute5tupleIJNS5_1CILi128EEES8_NS7_ILi64EEEEEENS_10bfloat16_tEfNS_4arch4Sm80ELb0ELb0ELb1ELb0ELb0ELb0ELb0ELb0ELi2ELi4ELi4ELi4ELb0EEENS1_24CollectiveEpilogueBwdGQAISA_fSD_Li256ELb0ELb0EEENS1_19SingleTileSchedulerILb0ELb0ELb0ELi128EEEEEEEEEvNT_6ParamsE$_ZN4cute5tupleIJNS_1CILi0EEEiEEC2ERKS2_RKi)
        /*1907c*/ 	.word	0x00000000


	//----- nvinfo : EIATTR_FRAME_SIZE
	.align		4
.L_17098:
        /*19080*/ 	.byte	0x04, 0x11
        /*19082*/ 	.short	(.L_17100 - .L_17099)
	.align		4
.L_17099:
        /*19084*/ 	.word	index@($_ZN7cutlass13device_kernelIN5flash19enable_sm80_to_sm89INS1_16FlashAttnBwdSm80INS1_25CollectiveMainloopBwdSm80ILi2ELi2EN4cute5tupleIJNS5_1CILi128EEES8_NS7_ILi64EEEEEENS_10bfloat16_tEfNS_4arch4Sm80ELb0ELb0ELb1ELb0ELb0ELb0ELb0ELb0ELi2ELi4ELi4ELi4ELb0EEENS1_24CollectiveEpilogueBwdGQAISA_fSD_Li256ELb0ELb0EEENS1_19SingleTileSchedulerILb0ELb0ELb0ELi128EEEEEEEEEvNT_6ParamsE$_ZN4cute5tupleIJNS0_IJNS_1CILi8EEENS1_ILi2EEES3_S3_S2_S3_EEENS0_IJNS1_ILi1EEEiiiNS1_ILi72EEENS1_ILi512EEEEEEEEC2ERKS4_RKS8_)
        /*19088*/ 	.word	0x00000000


	//----- nvinfo : EIATTR_FRAME_SIZE
	.align		4
.L_17100:
        /*1908c*/ 	.byte	0x04, 0x11
        /*1908e*/ 	.short	(.L_17102 - .L_17101)
	.align		4
.L_17101:
        /*19090*/ 	.word	index@($_ZN7cutlass13device_kernelIN5flash19enable_sm80_to_sm89INS1_16FlashAttnBwdSm80INS1_25CollectiveMainloopBwdSm80ILi2ELi2EN4cute5tupleIJNS5_1CILi128EEES8_NS7_ILi64EEEEEENS_10bfloat16_tEfNS_4arch4Sm80ELb0ELb0ELb1ELb0ELb0ELb0ELb0ELb0ELi2ELi4ELi4ELi4ELb0EEENS1_24CollectiveEpilogueBwdGQAISA_fSD_Li256ELb0ELb0EEENS1_19SingleTileSchedulerILb0ELb0ELb0ELi128EEEEEEEEEvNT_6ParamsE$_ZN4cute5tupleIJNS0_IJNS_1CILi8EEENS0_IJNS1_ILi2EEES3_S3_EEENS1_ILi1EEES4_S5_EEENS0_IJS5_NS0_IJiiiEEENS1_ILi64EEENS0_IJNS1_ILi72EEENS1_ILi144EEENS1_ILi288EEEEEENS1_ILi512EEEEEEEEC2ERKS6_RKSE_)
        /*19094*/ 	.word	0x00000000


	//----- nvinfo : EIATTR_FRAME_SIZE
	.align		4
.L_17102:
        /*19098*/ 	.byte	0x04, 0x11
        /*1909a*/ 	.short	(.L_17104 - .L_17103)
	.align		4
.L_17103:
        /*1909c*/ 	.word	index@($_ZN7cutlass13device_kernelIN5flash19enable_sm80_to_sm89INS1_16FlashAttnBwdSm80INS1_25CollectiveMainloopBwdSm80ILi2ELi2EN4cute5tupleIJNS5_1CILi128EEES8_NS7_ILi64EEEEEENS_10bfloat16_tEfNS_4arch4Sm80ELb0ELb0ELb1ELb0ELb0ELb0ELb0ELb0ELi2ELi4ELi4ELi4ELb0EEENS1_24CollectiveEpilogueBwdGQAISA_fSD_Li256ELb0ELb0EEENS1_19SingleTileSchedulerILb0ELb0ELb0ELi128EEEEEEEEEvNT_6ParamsE$_ZN4cute5tupleIJNS0_IJNS_1CILi8EEENS0_IJNS1_ILi2EEES3_S3_EEENS1_ILi1EEES4_S5_EEENS0_IJS5_NS0_IJS2_iiEEENS1_ILi64EEENS0_IJiNS1_ILi144EEENS1_ILi288EEEEEENS1_ILi512EEEEEEEEC2ERKS6_RKSD_)
        /*190a0*/ 	.word	0x00000000


	//----- nvinfo : EIATTR_FRAME_SIZE
	.align		4
.L_17104:
        /*190a4*/ 	.byte	0x04, 0x11
        /*190a6*/ 	.short	(.L_17106 - .L_17105)
	.align		4
.L_17105:
        /*190a8*/ 	.word	index@($_ZN7cutlass13device_kernelIN5flash19enable_sm80_to_sm89INS1_16FlashAttnBwdSm80INS1_25CollectiveMainloopBwdSm80ILi2ELi2EN4cute5tupleIJNS5_1CILi128EEES8_NS7_ILi64EEEEEENS_10bfloat16_tEfNS_4arch4Sm80ELb0ELb0ELb1ELb0ELb0ELb0ELb0ELb0ELi2ELi4ELi4ELi4ELb0EEENS1_24CollectiveEpilogueBwdGQAISA_fSD_Li256ELb0ELb0EEENS1_19SingleTileSchedulerILb0ELb0ELb0ELi128EEEEEEEEEvNT_6ParamsE$_ZN4cute5tupleIJNS0_IJNS_1CILi2EEES2_S2_EEENS0_IJNS1_ILi1EEENS1_ILi512EEEiEEEEEC2ERKS3_RKS6_)
        /*190ac*/ 	.word	0x00000000


	//----- nvinfo : EIATTR_FRAME_SIZE
	.align		4
.L_17106:
        /*190b0*/ 	.byte	0x04, 0x11
        /*190b2*/ 	.short	(.L_17108 - .L_17107)
	.align		4
.L_17107:
        /*190b4*/ 	.word	index@($_ZN7cutlass13device_kernelIN5flash19enable_sm80_to_sm89INS1_16FlashAttnBwdSm80INS1_25CollectiveMainloopBwdSm80ILi2ELi2EN4cute5tupleIJNS5_1CILi128EEES8_NS7_ILi64EEEEEENS_10bfloat16_tEfNS_4arch4Sm80ELb0ELb0ELb1ELb0ELb0ELb0ELb0ELb0ELi2ELi4ELi4ELi4ELb0EEENS1_24CollectiveEpilogueBwdGQAISA_fSD_Li256ELb0ELb0EEENS1_19SingleTileSchedulerILb0ELb0ELb0ELi128EEEEEEEEEvNT_6ParamsE$_ZN4cute5tupleIJNS0_IJNS_1CILi2EEES2_EEENS0_IJiiEEEEEC2ERKS3_RKS4_)
        /*190b8*/ 	.word	0x00000000


	//----- nvinfo : EIATTR_FRAME_SIZE
	.align		4
.L_17108:
        /*190bc*/ 	.byte	0x04, 0x11
        /*190be*/ 	.short	(.L_17110 - .L_17109)
	.align		4
.L_17109:
        /*190c0*/ 	.word	index@($_ZN7cutlass13device_kernelIN5flash19enable_sm80_to_sm89INS1_16FlashAttnBwdSm80INS1_25CollectiveMainloopBwdSm80ILi2ELi2EN4cute5tupleIJNS5_1CILi128EEES8_NS7_ILi64EEEEEENS_10bfloat16_tEfNS_4arch4Sm80ELb0ELb0ELb1ELb0ELb0ELb0ELb0ELb0ELi2ELi4ELi4ELi4ELb0EEENS1_24CollectiveEpilogueBwdGQAISA_fSD_Li256ELb0ELb0EEENS1_19SingleTileSchedulerILb0ELb0ELb0ELi128EEEEEEEEEvNT_6ParamsE$_ZN4cute5tupleIJNS0_IJNS_1CILi2EEES2_EEENS0_IJiNS1_ILi512EEEEEEEEC2ERKS3_RKS5_)
        /*190c4*/ 	.word	0x00000000


	//----- nvinfo : EIATTR_FRAME_SIZE
	.align		4
.L_17110:
        /*190c8*/ 	.byte	0x04, 0x11
        /*190ca*/ 	.short	(.L_17112 - .L_17111)
	.align		4
.L_17111:
        /*190cc*/ 	.word	index@($_ZN7cutlass13device_kernelIN5flash19enable_sm80_to_sm89INS1_16FlashAttnBwdSm80INS1_25CollectiveMainloopBwdSm80ILi2ELi2EN4cute5tupleIJNS5_1CILi128EEES8_NS7_ILi64EEEEEENS_10bfloat16_tEfNS_4arch4Sm80ELb0ELb0ELb1ELb0ELb0ELb0ELb0ELb0ELi2ELi4ELi4ELi4ELb0EEENS1_24CollectiveEpilogueBwdGQAISA_fSD_Li256ELb0ELb0EEENS1_19SingleTileSchedulerILb0ELb0ELb0ELi128EEEEEEEEEvNT_6ParamsE$_ZN4cute5tupleIJNS0_IJNS_1CILi2EEES2_EEENS0_IJiNS1_ILi4096EEEEEEEEC2ERKS3_RKS5_)
        /*190d0*/ 	.word	0x00000000


	//----- nvinfo : EIATTR_FRAME_SIZE
	.align		4
.L_17112:
        /*190d4*/ 	.byte	0x04, 0x11
        /*190d6*/ 	.short	(.L_17114 - .L_17113)
	.align		4
.L_17113:
        /*190d8*/ 	.word	index@($_ZN7cutlass13device_kernelIN5flash19enable_sm80_to_sm89INS1_16FlashAttnBwdSm80INS1_25CollectiveMainloopBwdSm80ILi2ELi2EN4cute5tupleIJNS5_1CILi128EEES8_NS7_ILi64EEEEEENS_10bfloat16_tEfNS_4arch4Sm80ELb0ELb0ELb1ELb0ELb0ELb0ELb0ELb0ELi2ELi4ELi4ELi4ELb0EEENS1_24CollectiveEpilogueBwdGQAISA_fSD_Li256ELb0ELb0EEENS1_19SingleTileSchedulerILb0ELb0ELb0ELi128EEEEEEEEEvNT_6ParamsE$_ZN4cute5tupleIJNS0_IJNS_1CILi2EEES2_EEENS0_IJNS1_ILi1EEEiEEEEEC2ERKS3_RKS5_)
        /*190dc*/ 	.word	0x00000000


	//----- nvinfo : EIATTR_FRAME_SIZE
	.align		4
.L_17114:
        /*190e0*/ 	.byte	0x04, 0x11
        /*190e2*/ 	.short	(.L_17116 - .L_17115)
	.align		4
.L_17115:
        /*190e4*/ 	.word	index@($_ZN7cutlass13device_kernelIN5flash19enable_sm80_to_sm89INS1_16FlashAttnBwdSm80INS1_25CollectiveMainloopBwdSm80ILi2ELi2EN4cute5tupleIJNS5_1CILi128EEES8_NS7_ILi64EEEEEENS_10bfloat16_tEfNS_4arch4Sm80ELb0ELb0ELb1ELb0ELb0ELb0ELb0ELb0ELi2ELi4ELi4ELi4ELb0EEENS1_24CollectiveEpilogueBwdGQAISA_fSD_Li256ELb0ELb0EEENS1_19SingleTileSchedulerILb0ELb0ELb0ELi128EEEEEEEEEvNT_6ParamsE$_ZN4cute5tupleIJNS0_IJNS_1CILi2EEEEEENS0_IJiEEEEEC2ERKS3_RKS4_)
        /*190e8*/ 	.word	0x00000000


	//----- nvinfo : EIATTR_FRAME_SIZE
	.align		4
.L_17116:
        /*190ec*/ 	.byte	0x04, 0x11
        /*190ee*/ 	.short	(.L_17118 - .L_17117)
	.align		4
.L_17117:
        /*190f0*/ 	.word	index@($_ZN7cutlass13device_kernelIN5flash19enable_sm80_to_sm89INS1_16FlashAttnBwdSm80INS1_25CollectiveMainloopBwdSm80ILi2ELi2EN4cute5tupleIJNS5_1CILi128EEES8_NS7_ILi64EEEEEENS_10bfloat16_tEfNS_4arch4Sm80ELb0ELb0ELb1ELb0ELb0ELb0ELb0ELb0ELi2ELi4ELi4ELi4ELb0EEENS1_24CollectiveEpilogueBwdGQAISA_fSD_Li256ELb0ELb0EEENS1_19SingleTileSchedulerILb0ELb0ELb0ELi128EEEEEEEEEvNT_6ParamsE$_ZN4cute5tupleIJNS0_IJNS_1CILi1EEENS1_ILi2EEES3_EEENS0_IJS2_NS1_ILi256EEEiEEEEEC2ERKS4_RKS6_)
        /*190f4*/ 	.word	0x00000000


	//----- nvinfo : EIATTR_FRAME_SIZE
	.align		4
.L_17118:
        /*190f8*/ 	.byte	0x04, 0x11
        /*190fa*/ 	.short	(.L_17120 - .L_17119)
	.align		4
.L_17119:
        /*190fc*/ 	.word	index@($_ZN7cutlass13device_kernelIN5flash19enable_sm80_to_sm89INS1_16FlashAttnBwdSm80INS1_25CollectiveMainloopBwdSm80ILi2ELi2EN4cute5tupleIJNS5_1CILi128EEES8_NS7_ILi64EEEEEENS_10bfloat16_tEfNS_4arch4Sm80ELb0ELb0ELb1ELb0ELb0ELb0ELb0ELb0ELi2ELi4ELi4ELi4ELb0EEENS1_24CollectiveEpilogueBwdGQAISA_fSD_Li256ELb0ELb0EEENS1_19SingleTileSchedulerILb0ELb0ELb0ELi128EEEEEEEEEvNT_6ParamsE$_ZN4cute5tupleIJNS0_IJNS_1CILi1EEENS1_ILi2EEEEEENS0_IJNS1_ILi0EEEiEEEEEC2ERKS4_RKS6_)
        /*19100*/ 	.word	0x00000000


	//----- nvinfo : EIATTR_FRAME_SIZE
	.align		4
.L_17120:
        /*19104*/ 	.byte	0x04, 0x11
        /*19106*/ 	.short	(.L_17122 - .L_17121)
	.align		4
.L_17121:
        /*19108*/ 	.word	index@($_ZN7cutlass13device_kernelIN5flash19enable_sm80_to_sm89INS1_16FlashAttnBwdSm80INS1_25CollectiveMainloopBwdSm80ILi2ELi2EN4cute5tupleIJNS5_1CILi128EEES8_NS7_ILi64EEEEEENS_10bfloat16_tEfNS_4arch4Sm80ELb0ELb0ELb1ELb0ELb0ELb0ELb0ELb0ELi2ELi4ELi4ELi4ELb0EEENS1_24CollectiveEpilogueBwdGQAISA_fSD_Li256ELb0ELb0EEENS1_19SingleTileSchedulerILb0ELb0ELb0ELi128EEEEEEEEEvNT_6ParamsE$_ZN4cute5tupleIJNS0_IJNS_1CILi1EEENS0_IJS2_NS1_ILi2EEES3_EEEEEENS0_IJNS1_ILi0EEENS0_IJS2_NS1_ILi256EEEiEEEEEEEEC2ERKS5_RKS9_)
        /*1910c*/ 	.word	0x00000000


	//----- nvinfo : EIATTR_FRAME_SIZE
	.align		4
.L_17122:
        /*19110*/ 	.byte	0x04, 0x11
        /*19112*/ 	.short	(.L_17124 - .L_17123)
	.align		4
.L_17123:
        /*19114*/ 	.word	index@($_ZN7cutlass13device_kernelIN5flash19enable_sm80_to_sm89INS1_16FlashAttnBwdSm80INS1_25CollectiveMainloopBwdSm80ILi2ELi2EN4cute5tupleIJNS5_1CILi128EEES8_NS7_ILi64EEEEEENS_10bfloat16_tEfNS_4arch4Sm80ELb0ELb0ELb1ELb0ELb0ELb0ELb0ELb0ELi2ELi4ELi4ELi4ELb0EEENS1_24CollectiveEpilogueBwdGQAISA_fSD_Li256ELb0ELb0EEENS1_19SingleTileSchedulerILb0ELb0ELb0ELi128EEEEEEEEEvNT_6ParamsE$_ZN4cute5tupleIJNS0_IJNS_1CILi16EEENS1_ILi2EEES3_S3_NS1_ILi4EEES3_EEENS0_IJNS1_ILi1EEEiiiNS1_ILi144EEENS1_ILi512EEEEEEEEC2ERKS5_RKS9_)
        /*19118*/ 	.word	0x00000000


	//----- nvinfo : EIATTR_FRAME_SIZE
	.align		4
.L_17124:
        /*1911c*/ 	.byte	0x04, 0x11
        /*1911e*/ 	.short	(.L_17126 - .L_17125)
	.align		4
.L_17125:
        /*19120*/ 	.word	index@($_ZN7cutlass13device_kernelIN5flash19enable_sm80_to_sm89INS1_16FlashAttnBwdSm80INS1_25CollectiveMainloopBwdSm80ILi2ELi2EN4cute5tupleIJNS5_1CILi128EEES8_NS7_ILi64EEEEEENS_10bfloat16_tEfNS_4arch4Sm80ELb0ELb0ELb1ELb0ELb0ELb0ELb0ELb0ELi2ELi4ELi4ELi4ELb0EEENS1_24CollectiveEpilogueBwdGQAISA_fSD_Li256ELb0ELb0EEENS1_19SingleTileSchedulerILb0ELb0ELb0ELi128EEEEEEEEEvNT_6ParamsE$_ZN4cute5tupleIJNS0_IJNS0_IJNS_1CILi8EEENS1_ILi1EEEEEENS1_ILi4EEES3_EEENS0_IJNS0_IJS3_NS1_ILi0EEEEEElS7_EEEEEC2ERKS6_RKS9_)
        /*19124*/ 	.word	0x00000000


	//----- nvinfo : EIATTR_FRAME_SIZE
	.align		4
.L_17126:
        /*19128*/ 	.byte	0x04, 0x11
        /*1912a*/ 	.short	(.L_17128 - .L_17127)
	.align		4
.L_17127:
        /*1912c*/ 	.word	index@($_ZN7cutlass13device_kernelIN5flash19enable_sm80_to_sm89INS1_16FlashAttnBwdSm80INS1_25CollectiveMainloopBwdSm80ILi2ELi2EN4cute5tupleIJNS5_1CILi128EEES8_NS7_ILi64EEEEEENS_10bfloat16_tEfNS_4arch4Sm80ELb0ELb0ELb1ELb0ELb0ELb0ELb0ELb0ELi2ELi4ELi4ELi4ELb0EEENS1_24CollectiveEpilogueBwdGQAISA_fSD_Li256ELb0ELb0EEENS1_19SingleTileSchedulerILb0ELb0ELb0ELi128EEEEEEEEEvNT_6ParamsE$_ZN4cute5tupleIJNS0_IJNS0_IJNS_1CILi8EEENS1_ILi1EEEEEENS1_ILi2EEES2_EEENS0_IJNS0_IJS3_NS1_ILi0EEEEEEiNS1_ILi1024EEEEEEEEC2ERKS6_RKSA_)
        /*19130*/ 	.word	0x00000000


	//----- nvinfo : EIATTR_FRAME_SIZE
	.align		4
.L_17128:
        /*19134*/ 	.byte	0x04, 0x11
        /*19136*/ 	.short	(.L_17130 - .L_17129)
	.align		4
.L_17129:
        /*19138*/ 	.word	index@($_ZN7cutlass13device_kernelIN5flash19enable_sm80_to_sm89INS1_16FlashAttnBwdSm80INS1_25CollectiveMainloopBwdSm80ILi2ELi2EN4cute5tupleIJNS5_1CILi128EEES8_NS7_ILi64EEEEEENS_10bfloat16_tEfNS_4arch4Sm80ELb0ELb0ELb1ELb0ELb0ELb0ELb0ELb0ELi2ELi4ELi4ELi4ELb0EEENS1_24CollectiveEpilogueBwdGQAISA_fSD_Li256ELb0ELb0EEENS1_19SingleTileSchedulerILb0ELb0ELb0ELi128EEEEEEEEEvNT_6ParamsE$_ZN4cute5tupleIJNS0_IJNS0_IJNS_1CILi8EEENS1_ILi1EEEEEENS1_ILi2EEENS0_IJS5_S5_EEEEEENS0_IJNS0_IJS3_NS1_ILi0EEEEEENS1_ILi4096EEENS0_IJiiEEEEEEEEC2ERKS7_RKSC_)
        /*1913c*/ 	.word	0x00000000


	//----- nvinfo : EIATTR_FRAME_SIZE
	.align		4
.L_17130:
        /*19140*/ 	.byte	0x04, 0x11
        /*19142*/ 	.short	(.L_17132 - .L_17131)
	.align		4
.L_17131:
        /*19144*/ 	.word	index@($_ZN7cutlass13device_kernelIN5flash19enable_sm80_to_sm89INS1_16FlashAttnBwdSm80INS1_25CollectiveMainloopBwdSm80ILi2ELi2EN4cute5tupleIJNS5_1CILi128EEES8_NS7_ILi64EEEEEENS_10bfloat16_tEfNS_4arch4Sm80ELb0ELb0ELb1ELb0ELb0ELb0ELb0ELb0ELi2ELi4ELi4ELi4ELb0EEENS1_24CollectiveEpilogueBwdGQAISA_fSD_Li256ELb0ELb0EEENS1_19SingleTileSchedulerILb0ELb0ELb0ELi128EEEEEEEEEvNT_6ParamsE$_ZN4cute5tupleIJNS0_IJNS0_IJNS_1CILi8EEENS1_ILi1EEEEEENS1_ILi2EEEEEENS0_IJNS0_IJS3_NS1_ILi0EEEEEEiEEEEEC2ERKS6_RKS9_)
        /*19148*/ 	.word	0x00000000


	//----- nvinfo : EIATTR_FRAME_SIZE
	.align		4
.L_17132:
        /*1914c*/ 	.byte	0x04, 0x11
        /*1914e*/ 	.short	(.L_17134 - .L_17133)
	.align		4
.L_17133:
        /*19150*/ 	.word	index@($_ZN7cutlass13device_kernelIN5flash19enable_sm80_to_sm89INS1_16FlashAttnBwdSm80INS1_25CollectiveMainloopBwdSm80ILi2ELi2EN4cute5tupleIJNS5_1CILi128EEES8_NS7_ILi64EEEEEENS_10bfloat16_tEfNS_4arch4Sm80ELb0ELb0ELb1ELb0ELb0ELb0ELb0ELb0ELi2ELi4ELi4ELi4ELb0EEENS1_24CollectiveEpilogueBwdGQAISA_fSD_Li256ELb0ELb0EEENS1_19SingleTileSchedulerILb0ELb0ELb0ELi128EEEEEEEEEvNT_6ParamsE$_ZN4cute5tupleIJNS0_IJNS0_IJNS_1CILi8EEENS1_ILi1EEEEEENS0_IJNS1_ILi2EEEEEEEEENS0_IJNS0_IJS3_NS1_ILi0EEEEEENS0_IJiEEEEEEEEC2ERKS7_RKSB_)
        /*19154*/ 	.word	0x00000000


	//----- nvinfo : EIATTR_FRAME_SIZE
	.align		4
.L_17134:
        /*19158*/ 	.byte	0x04, 0x11
        /*1915a*/ 	.short	(.L_17136 - .L_17135)
	.align		4
.L_17135:
        /*1915c*/ 	.word	index@($_ZN7cutlass13device_kernelIN5flash19enable_sm80_to_sm89INS1_16FlashAttnBwdSm80INS1_25CollectiveMainloopBwdSm80ILi2ELi2EN4cute5tupleIJNS5_1CILi128EEES8_NS7_ILi64EEEEEENS_10bfloat16_tEfNS_4arch4Sm80ELb0ELb0ELb1ELb0ELb0ELb0ELb0ELb0ELi2ELi4ELi4ELi4ELb0EEENS1_24CollectiveEpilogueBwdGQAISA_fSD_Li256ELb0ELb0EEENS1_19SingleTileSchedulerILb0ELb0ELb0ELi128EEEEEEEEEvNT_6ParamsE$_ZN4cute5tupleIJNS0_IJNS0_IJNS_1CILi2EEES2_S2_EEES2_NS0_IJS2_S2_EEEEEENS0_IJNS0_IJNS1_ILi1EEENS1_ILi512EEEiEEENS1_ILi4096EEENS0_IJiiEEEEEEEEC2ERKS5_RKSB_)
        /*19160*/ 	.word	0x00000000


	//----- nvinfo : EIATTR_FRAME_SIZE
	.align		4
.L_17136:
        /*19164*/ 	.byte	0x04, 0x11
        /*19166*/ 	.short	(.L_17138 - .L_17137)
	.align		4
.L_17137:
        /*19168*/ 	.word	index@($_ZN7cutlass13device_kernelIN5flash19enable_sm80_to_sm89INS1_16FlashAttnBwdSm80INS1_25CollectiveMainloopBwdSm80ILi2ELi2EN4cute5tupleIJNS5_1CILi128EEES8_NS7_ILi64EEEEEENS_10bfloat16_tEfNS_4arch4Sm80ELb0ELb0ELb1ELb0ELb0ELb0ELb0ELb0ELi2ELi4ELi4ELi4ELb0EEENS1_24CollectiveEpilogueBwdGQAISA_fSD_Li256ELb0ELb0EEENS1_19SingleTileSchedulerILb0ELb0ELb0ELi128EEEEEEEEEvNT_6ParamsE$_ZN4cute5tupleIJNS0_IJNS0_IJNS_1CILi2EEES2_S2_EEES2_NS0_IJNS0_IJS2_S2_EEES2_EEEEEENS0_IJNS0_IJNS1_ILi1EEENS1_ILi512EEEiEEENS1_ILi4096EEENS0_IJNS0_IJiiEEENS1_ILi8192EEEEEEEEEEEC2ERKS6_RKSE_)
        /*1916c*/ 	.word	0x00000000


	//----- nvinfo : EIATTR_FRAME_SIZE
	.align		4
.L_17138:
        /*19170*/ 	.byte	0x04, 0x11
        /*19172*/ 	.short	(.L_17140 - .L_17139)
	.align		4
.L_17139:
        /*19174*/ 	.word	index@($_ZN7cutlass13device_kernelIN5flash19enable_sm80_to_sm89INS1_16FlashAttnBwdSm80INS1_25CollectiveMainloopBwdSm80ILi2ELi2EN4cute5tupleIJNS5_1CILi128EEES8_NS7_ILi64EEEEEENS_10bfloat16_tEfNS_4arch4Sm80ELb0ELb0ELb1ELb0ELb0ELb0ELb0ELb0ELi2ELi4ELi4ELi4ELb0EEENS1_24CollectiveEpilogueBwdGQAISA_fSD_Li256ELb0ELb0EEENS1_19SingleTileSchedulerILb0ELb0ELb0ELi128EEEEEEEEEvNT_6ParamsE$_ZN4cute5tupleIJNS0_IJNS0_IJNS_1CILi2EEES2_EEES3_NS1_ILi8EEEEEENS0_IJNS0_IJiNS1_ILi512EEEEEENS0_IJiiEEENS1_ILi1024EEEEEEEEC2ERKS5_RKSA_)
        /*19178*/ 	.word	0x00000000


	//----- nvinfo : EIATTR_FRAME_SIZE
	.align		4
.L_17140:
        /*1917c*/ 	.byte	0x04, 0x11
        /*1917e*/ 	.short	(.L_17142 - .L_17141)
	.align		4
.L_17141:
        /*19180*/ 	.word	index@($_ZN7cutlass13device_kernelIN5flash19enable_sm80_to_sm89INS1_16FlashAttnBwdSm80INS1_25CollectiveMainloopBwdSm80ILi2ELi2EN4cute5tupleIJNS5_1CILi128EEES8_NS7_ILi64EEEEEENS_10bfloat16_tEfNS_4arch4Sm80ELb0ELb0ELb1ELb0ELb0ELb0ELb0ELb0ELi2ELi4ELi4ELi4ELb0EEENS1_24CollectiveEpilogueBwdGQAISA_fSD_Li256ELb0ELb0EEENS1_19SingleTileSchedulerILb0ELb0ELb0ELi128EEEEEEEEEvNT_6ParamsE$_ZN4cute5tupleIJNS0_IJNS0_IJNS_1CILi2EEES2_EEES2_EEENS0_IJNS0_IJiiEEENS1_ILi8192EEEEEEEEC2ERKS4_RKS7_)
        /*19184*/ 	.word	0x00000000


	//----- nvinfo : EIATTR_FRAME_SIZE
	.align		4
.L_17142:
        /*19188*/ 	.byte	0x04, 0x11
        /*1918a*/ 	.short	(.L_17144 - .L_17143)
	.align		4
.L_17143:
        /*1918c*/ 	.word	index@($_ZN7cutlass13device_kernelIN5flash19enable_sm80_to_sm89INS1_16FlashAttnBwdSm80INS1_25CollectiveMainloopBwdSm80ILi2ELi2EN4cute5tupleIJNS5_1CILi128EEES8_NS7_ILi64EEEEEENS_10bfloat16_tEfNS_4arch4Sm80ELb0ELb0ELb1ELb0ELb0ELb0ELb0ELb0ELi2ELi4ELi4ELi4ELb0EEENS1_24CollectiveEpilogueBwdGQAISA_fSD_Li256ELb0ELb0EEENS1_19SingleTileSchedulerILb0ELb0ELb0ELi128EEEEEEEEEvNT_6ParamsE$_ZN4cute5tupleIJNS0_IJNS0_IJNS_1CILi2EEES2_EEENS1_ILi8EEES3_EEENS0_IJNS0_IJNS1_ILi1EEEiEEENS1_ILi1024EEENS0_IJiiEEEEEEEEC2ERKS5_RKSA_)
        /*19190*/ 	.word	0x00000000


	//----- nvinfo : EIATTR_FRAME_SIZE
	.align		4
.L_17144:
        /*19194*/ 	.byte	0x04, 0x11
        /*19196*/ 	.short	(.L_17146 - .L_17145)
	.align		4
.L_17145:
        /*19198*/ 	.word	index@($_ZN7cutlass13device_kernelIN5flash19enable_sm80_to_sm89INS1_16FlashAttnBwdSm80INS1_25CollectiveMainloopBwdSm80ILi2ELi2EN4cute5tupleIJNS5_1CILi128EEES8_NS7_ILi64EEEEEENS_10bfloat16_tEfNS_4arch4Sm80ELb0ELb0ELb1ELb0ELb0ELb0ELb0ELb0ELi2ELi4ELi4ELi4ELb0EEENS1_24CollectiveEpilogueBwdGQAISA_fSD_Li256ELb0ELb0EEENS1_19SingleTileSchedulerILb0ELb0ELb0ELi128EEEEEEEEEvNT_6ParamsE$_ZN4cute5tupleIJNS0_IJNS0_IJNS_1CILi1EEENS0_IJS2_NS1_ILi2EEES3_EEEEEES3_NS0_IJS3_S3_EEEEEENS0_IJNS0_IJNS1_ILi0EEENS0_IJS2_NS1_ILi256EEEiEEEEEENS1_ILi2048EEENS0_IJiNS1_ILi4096EEEEEEEEEEEC2ERKS7_RKSF_)
        /*1919c*/ 	.word	0x00000000


	//----- nvinfo : EIATTR_FRAME_SIZE
	.align		4
.L_17146:
        /*191a0*/ 	.byte	0x04, 0x11
        /*191a2*/ 	.short	(.L_17148 - .L_17147)
	.align		4
.L_17147:
        /*191a4*/ 	.word	index@($_ZN7cutlass13device_kernelIN5flash19enable_sm80_to_sm89INS1_16FlashAttnBwdSm80INS1_25CollectiveMainloopBwdSm80ILi2ELi2EN4cute5tupleIJNS5_1CILi128EEES8_NS7_ILi64EEEEEENS_10bfloat16_tEfNS_4arch4Sm80ELb0ELb0ELb1ELb0ELb0ELb0ELb0ELb0ELi2ELi4ELi4ELi4ELb0EEENS1_24CollectiveEpilogueBwdGQAISA_fSD_Li256ELb0ELb0EEENS1_19SingleTileSchedulerILb0ELb0ELb0ELi128EEEEEEEEEvNT_6ParamsE$_ZN4cute5tupleIJNS0_IJNS0_IJNS0_IJNS_1CILi8EEENS1_ILi1EEEEEES3_EEENS0_IJNS0_IJS3_S3_EEENS1_ILi2EEEEEEEEENS0_IJNS0_IJNS0_IJS3_NS1_ILi0EEEEEESA_EEENS0_IJNS0_IJSA_SA_EEEiEEEEEEEEC2ERKS9_RKSF_)
        /*191a8*/ 	.word	0x00000000


	//----- nvinfo : EIATTR_FRAME_SIZE
	.align		4
.L_17148:
        /*191ac*/ 	.byte	0x04, 0x11
        /*191ae*/ 	.short	(.L_17150 - .L_17149)
	.align		4
.L_17149:
        /*191b0*/ 	.word	index@($_ZN7cutlass13device_kernelIN5flash19enable_sm80_to_sm89INS1_16FlashAttnBwdSm80INS1_25CollectiveMainloopBwdSm80ILi2ELi2EN4cute5tupleIJNS5_1CILi128EEES8_NS7_ILi64EEEEEENS_10bfloat16_tEfNS_4arch4Sm80ELb0ELb0ELb1ELb0ELb0ELb0ELb0ELb0ELi2ELi4ELi4ELi4ELb0EEENS1_24CollectiveEpilogueBwdGQAISA_fSD_Li256ELb0ELb0EEENS1_19SingleTileSchedulerILb0ELb0ELb0ELi128EEEEEEEEEvNT_6ParamsE$_ZN4cute5tupleIJNS0_IJNS0_IJNS0_IJNS_1CILi8EEENS1_ILi1EEEEEENS0_IJS3_S3_EEEEEENS0_IJS3_NS1_ILi2EEEEEEEEENS0_IJNS0_IJNS0_IJS3_NS1_ILi0EEEEEENS0_IJSA_SA_EEEEEENS0_IJSA_iEEEEEEEEC2ERKS9_RKSF_)
        /*191b4*/ 	.word	0x00000000


	//----- nvinfo : EIATTR_FRAME_SIZE
	.align		4
.L_17150:
        /*191b8*/ 	.byte	0x04, 0x11
        /*191ba*/ 	.short	(.L_17152 - .L_17151)
	.align		4
.L_17151:
        /*191bc*/ 	.word	index@($_ZN7cutlass13device_kernelIN5flash19enable_sm80_to_sm89INS1_16FlashAttnBwdSm80INS1_25CollectiveMainloopBwdSm80ILi2ELi2EN4cute5tupleIJNS5_1CILi128EEES8_NS7_ILi64EEEEEENS_10bfloat16_tEfNS_4arch4Sm80ELb0ELb0ELb1ELb0ELb0ELb0ELb0ELb0ELi2ELi4ELi4ELi4ELb0EEENS1_24CollectiveEpilogueBwdGQAISA_fSD_Li256ELb0ELb0EEENS1_19SingleTileSchedulerILb0ELb0ELb0ELi128EEEEEEEEEvNT_6ParamsE$_ZN4cute3eso3ESOILb1ELb0EJNS_7SwizzleILi3ELi3ELi3EEENS_9MixedBitsILj0ELj432EEENS_6LayoutINS_5tupleIJNS7_IJNS_1CILi2EEES9_S9_EEES9_NS8_ILi8EEEEEENS7_IJNS7_IJNS8_ILi64EEESB_NS8_ILi512EEEEEENS8_ILi8192EEENS8_ILi1024EEEEEEEEEEC2ERKS3_RKS5_RKSJ_)
        /*191c0*/ 	.word	0x00000000


	//----- nvinfo : EIATTR_FRAME_SIZE
	.align		4
.L_17152:
        /*191c4*/ 	.byte	0x04, 0x11
        /*191c6*/ 	.short	(.L_17154 - .L_17153)
	.align		4
.L_17153:
        /*191c8*/ 	.word	index@($_ZN7cutlass13device_kernelIN5flash19enable_sm80_to_sm89INS1_16FlashAttnBwdSm80INS1_25CollectiveMainloopBwdSm80ILi2ELi2EN4cute5tupleIJNS5_1CILi128EEES8_NS7_ILi64EEEEEENS_10bfloat16_tEfNS_4arch4Sm80ELb0ELb0ELb1ELb0ELb0ELb0ELb0ELb0ELi2ELi4ELi4ELi4ELb0EEENS1_24CollectiveEpilogueBwdGQAISA_fSD_Li256ELb0ELb0EEENS1_19SingleTileSchedulerILb0ELb0ELb0ELi128EEEEEEEEEvNT_6ParamsE$_ZN4cute3eso3ESOILb1ELb0EJNS_6LayoutINS_5tupleIJNS_1CILi4EEEEEENS3_IJNS4_ILi1EEEEEEEENS_10ViewEngineIPfEEEEC2ERKS9_RKSC_)
        /*191cc*/ 	.word	0x00000000


	//----- nvinfo : EIATTR_FRAME_SIZE
	.align		4
.L_17154:
        /*191d0*/ 	.byte	0x04, 0x11
        /*191d2*/ 	.short	(.L_17156 - .L_17155)
	.align		4
.L_17155:
        /*191d4*/ 	.word	index@($_ZN7cutlass13device_kernelIN5flash19enable_sm80_to_sm89INS1_16FlashAttnBwdSm80INS1_25CollectiveMainloopBwdSm80ILi2ELi2EN4cute5tupleIJNS5_1CILi128EEES8_NS7_ILi64EEEEEENS_10bfloat16_tEfNS_4arch4Sm80ELb0ELb0ELb1ELb0ELb0ELb0ELb0ELb0ELi2ELi4ELi4ELi4ELb0EEENS1_24CollectiveEpilogueBwdGQAISA_fSD_Li256ELb0ELb0EEENS1_19SingleTileSchedulerILb0ELb0ELb0ELi128EEEEEEEEEvNT_6ParamsE$_ZN4cute3eso3ESOILb1ELb0EJNS_6LayoutINS_5tupleIJNS_1CILi1EEENS4_ILi4EEEEEENS3_IJNS4_ILi0EEES5_EEEEENS_10ViewEngineIPfEEEEC2ERKSA_RKSD_)
        /*191d8*/ 	.word	0x00000000


	//----- nvinfo : EIATTR_FRAME_SIZE
	.align		4
.L_17156:
        /*191dc*/ 	.byte	0x04, 0x11
        /*191de*/ 	.short	(.L_17158 - .L_17157)
	.align		4
.L_17157:
        /*191e0*/ 	.word	index@($_ZN7cutlass13device_kernelIN5flash19enable_sm80_to_sm89INS1_16FlashAttnBwdSm80INS1_25CollectiveMainloopBwdSm80ILi2ELi2EN4cute5tupleIJNS5_1CILi128EEES8_NS7_ILi64EEEEEENS_10bfloat16_tEfNS_4arch4Sm80ELb0ELb0ELb1ELb0ELb0ELb0ELb0ELb0ELi2ELi4ELi4ELi4ELb0EEENS1_24CollectiveEpilogueBwdGQAISA_fSD_Li256ELb0ELb0EEENS1_19SingleTileSchedulerILb0ELb0ELb0ELi128EEEEEEEEEvNT_6ParamsE$_ZN4cute3eso3ESOILb1ELb0EJNS_6LayoutINS_5tupleIJNS_1CILi1EEENS3_IJNS4_ILi2EEES6_EEEEEENS3_IJNS4_ILi0EEENS3_IJNS4_ILi8EEENS4_ILi64EEEEEEEEEEENS_10ViewEngineINS_8smem_ptrIPfEEEEEEC2ERKSE_RKSJ_)
        /*191e4*/ 	.word	0x00000000


	//----- nvinfo : EIATTR_FRAME_SIZE
	.align		4
.L_17158:
        /*191e8*/ 	.byte	0x04, 0x11
        /*191ea*/ 	.short	(.L_17160 - .L_17159)
	.align		4
.L_17159:
        /*191ec*/ 	.word	index@($_ZN7cutlass13device_kernelIN5flash19enable_sm80_to_sm89INS1_16FlashAttnBwdSm80INS1_25CollectiveMainloopBwdSm80ILi2ELi2EN4cute5tupleIJNS5_1CILi128EEES8_NS7_ILi64EEEEEENS_10bfloat16_tEfNS_4arch4Sm80ELb0ELb0ELb1ELb0ELb0ELb0ELb0ELb0ELi2ELi4ELi4ELi4ELb0EEENS1_24CollectiveEpilogueBwdGQAISA_fSD_Li256ELb0ELb0EEENS1_19SingleTileSchedulerILb0ELb0ELb0ELi128EEEEEEEEEvNT_6ParamsE$_ZN4cute3eso3ESOILb1ELb0EJNS_6LayoutINS_5tupleIJNS3_IJNS_1CILi8EEENS4_ILi1EEEEEENS4_ILi4EEES8_EEENS3_IJNS3_IJS6_NS4_ILi0EEEEEES5_NS4_ILi32EEEEEEEENS_10ViewEngineIPN7cutlass10bfloat16_tEEEEEC2ERKSE_RKSJ_)
        /*191f0*/ 	.word	0x00000000


	//----- nvinfo : EIATTR_FRAME_SIZE
	.align		4
.L_17160:
        /*191f4*/ 	.byte	0x04, 0x11
        /*191f6*/ 	.short	(.L_17162 - .L_17161)
	.align		4
.L_17161:
        /*191f8*/ 	.word	index@($_ZN7cutlass13device_kernelIN5flash19enable_sm80_to_sm89INS1_16FlashAttnBwdSm80INS1_25CollectiveMainloopBwdSm80ILi2ELi2EN4cute5tupleIJNS5_1CILi128EEES8_NS7_ILi64EEEEEENS_10bfloat16_tEfNS_4arch4Sm80ELb0ELb0ELb1ELb0ELb0ELb0ELb0ELb0ELi2ELi4ELi4ELi4ELb0EEENS1_24CollectiveEpilogueBwdGQAISA_fSD_Li256ELb0ELb0EEENS1_19SingleTileSchedulerILb0ELb0ELb0ELi128EEEEEEEEEvNT_6ParamsE$_ZN4cute3eso3ESOILb1ELb0EJNS_6LayoutINS_5tupleIJNS3_IJNS_1CILi8EEENS4_ILi1EEEEEENS4_ILi4EEES6_EEENS3_IJNS3_IJS6_NS4_ILi0EEEEEENS4_ILi2048EEESA_EEEEEiEEC2ERKSE_RKi)
        /*191fc*/ 	.word	0x00000000


	//----- nvinfo : EIATTR_FRAME_SIZE
	.align		4
.L_17162:
        /*19200*/ 	.byte	0x04, 0x11
        /*19202*/ 	.short	(.L_17164 - .L_17163)
	.align		4
.L_17163:
        /*19204*/ 	.word	index@($_ZN7cutlass13device_kernelIN5flash19enable_sm80_to_sm89INS1_16FlashAttnBwdSm80INS1_25CollectiveMainloopBwdSm80ILi2ELi2EN4cute5tupleIJNS5_1CILi128EEES8_NS7_ILi64EEEEEENS_10bfloat16_tEfNS_4arch4Sm80ELb0ELb0ELb1ELb0ELb0ELb0ELb0ELb0ELi2ELi4ELi4ELi4ELb0EEENS1_24CollectiveEpilogueBwdGQAISA_fSD_Li256ELb0ELb0EEENS1_19SingleTileSchedulerILb0ELb0ELb0ELi128EEEEEEEEEvNT_6ParamsE$_ZN4cute3eso3ESOILb1ELb0EJNS_6LayoutINS_5tupleIJNS3_IJNS_1CILi8EEENS4_ILi1EEEEEENS4_ILi4EEES6_EEENS3_IJNS3_IJS6_NS4_ILi0EEEEEENS4_ILi2048EEESA_EEEEENS_10ViewEngineINS_8smem_ptrIPN7cutlass10bfloat16_tEEEEEEEC2ERKSE_RKSL_)
        /*19208*/ 	.word	0x00000000


	//----- nvinfo : EIATTR_FRAME_SIZE
	.align		4
.L_17164:
        /*1920c*/ 	.byte	0x04, 0x11
        /*1920e*/ 	.short	(.L_17166 - .L_17165)
	.align		4
.L_17165:
        /*19210*/ 	.word	index@($_ZN7cutlass13device_kernelIN5flash19enable_sm80_to_sm89INS1_16FlashAttnBwdSm80INS1_25CollectiveMainloopBwdSm80ILi2ELi2EN4cute5tupleIJNS5_1CILi128EEES8_NS7_ILi64EEEEEENS_10bfloat16_tEfNS_4arch4Sm80ELb0ELb0ELb1ELb0ELb0ELb0ELb0ELb0ELi2ELi4ELi4ELi4ELb0EEENS1_24CollectiveEpilogueBwdGQAISA_fSD_Li256ELb0ELb0EEENS1_19SingleTileSchedulerILb0ELb0ELb0ELi128EEEEEEEEEvNT_6ParamsE$_ZN4cute3eso3ESOILb1ELb0EJNS_6LayoutINS_5tupleIJNS3_IJNS_1CILi8EEENS4_ILi1EEEEEENS4_ILi4EEEEEENS3_IJNS3_IJS6_NS4_ILi0EEEEEES5_EEEEEiEEC2ERKSD_RKi)
        /*19214*/ 	.word	0x00000000


	//----- nvinfo : EIATTR_FRAME_SIZE
	.align		4
.L_17166:
        /*19218*/ 	.byte	0x04, 0x11
        /*1921a*/ 	.short	(.L_17168 - .L_17167)
	.align		4
.L_17167:
        /*1921c*/ 	.word	index@($_ZN7cutlass13device_kernelIN5flash19enable_sm80_to_sm89INS1_16FlashAttnBwdSm80INS1_25CollectiveMainloopBwdSm80ILi2ELi2EN4cute5tupleIJNS5_1CILi128EEES8_NS7_ILi64EEEEEENS_10bfloat16_tEfNS_4arch4Sm80ELb0ELb0ELb1ELb0ELb0ELb0ELb0ELb0ELi2ELi4ELi4ELi4ELb0EEENS1_24CollectiveEpilogueBwdGQAISA_fSD_Li256ELb0ELb0EEENS1_19SingleTileSchedulerILb0ELb0ELb0ELi128EEEEEEEEEvNT_6ParamsE$_ZN4cute3eso3ESOILb1ELb0EJNS_6LayoutINS_5tupleIJNS3_IJNS_1CILi8EEENS4_ILi1EEEEEENS4_ILi4EEEEEENS3_IJNS3_IJS6_NS4_ILi0EEEEEES5_EEEEENS_10ViewEngineIPN7cutlass10bfloat16_tEEEEEC2ERKSD_RKSI_)
        /*19220*/ 	.word	0x00000000


	//----- nvinfo : EIATTR_FRAME_SIZE
	.align		4
.L_17168:
        /*19224*/ 	.byte	0x04, 0x11
        /*19226*/ 	.short	(.L_17170 - .L_17169)
	.align		4
.L_17169:
        /*19228*/ 	.word	index@($_ZN7cutlass13device_kernelIN5flash19enable_sm80_to_sm89INS1_16FlashAttnBwdSm80INS1_25CollectiveMainloopBwdSm80ILi2ELi2EN4cute5tupleIJNS5_1CILi128EEES8_NS7_ILi64EEEEEENS_10bfloat16_tEfNS_4arch4Sm80ELb0ELb0ELb1ELb0ELb0ELb0ELb0ELb0ELi2ELi4ELi4ELi4ELb0EEENS1_24CollectiveEpilogueBwdGQAISA_fSD_Li256ELb0ELb0EEENS1_19SingleTileSchedulerILb0ELb0ELb0ELi128EEEEEEEEEvNT_6ParamsE$_ZN4cute3eso3ESOILb1ELb0EJNS_6LayoutINS_5tupleIJNS3_IJNS_1CILi8EEENS4_ILi1EEEEEENS4_ILi4EEEEEENS3_IJNS3_IJS6_NS4_ILi0EEEEEENS4_ILi2048EEEEEEEEiEEC2ERKSE_RKi)
        /*1922c*/ 	.word	0x00000000


	//----- nvinfo : EIATTR_FRAME_SIZE
	.align		4
.L_17170:
        /*19230*/ 	.byte	0x04, 0x11
        /*19232*/ 	.short	(.L_17172 - .L_17171)
	.align		4
.L_17171:
        /*19234*/ 	.word	index@($_ZN7cutlass13device_kernelIN5flash19enable_sm80_to_sm89INS1_16FlashAttnBwdSm80INS1_25CollectiveMainloopBwdSm80ILi2ELi2EN4cute5tupleIJNS5_1CILi128EEES8_NS7_ILi64EEEEEENS_10bfloat16_tEfNS_4arch4Sm80ELb0ELb0ELb1ELb0ELb0ELb0ELb0ELb0ELi2ELi4ELi4ELi4ELb0EEENS1_24CollectiveEpilogueBwdGQAISA_fSD_Li256ELb0ELb0EEENS1_19SingleTileSchedulerILb0ELb0ELb0ELi128EEEEEEEEEvNT_6ParamsE$_ZN4cute3eso3ESOILb1ELb0EJNS_6LayoutINS_5tupleIJNS3_IJNS_1CILi8EEENS4_ILi1EEEEEENS4_ILi4EEEEEENS3_IJNS3_IJS6_NS4_ILi0EEEEEENS4_ILi2048EEEEEEEENS_10ViewEngineINS_8smem_ptrIPN7cutlass10bfloat16_tEEEEEEEC2ERKSE_RKSL_)
        /*19238*/ 	.word	0x00000000


	//----- nvinfo : EIATTR_FRAME_SIZE
	.align		4
.L_17172:
        /*1923c*/ 	.byte	0x04, 0x11
        /*1923e*/ 	.short	(.L_17174 - .L_17173)
	.align		4
.L_17173:
        /*19240*/ 	.word	index@($_ZN7cutlass13device_kernelIN5flash19enable_sm80_to_sm89INS1_16FlashAttnBwdSm80INS1_25CollectiveMainloopBwdSm80ILi2ELi2EN4cute5tupleIJNS5_1CILi128EEES8_NS7_ILi64EEEEEENS_10bfloat16_tEfNS_4arch4Sm80ELb0ELb0ELb1ELb0ELb0ELb0ELb0ELb0ELi2ELi4ELi4ELi4ELb0EEENS1_24CollectiveEpilogueBwdGQAISA_fSD_Li256ELb0ELb0EEENS1_19SingleTileSchedulerILb0ELb0ELb0ELi128EEEEEEEEEvNT_6ParamsE$_ZN4cute3eso3ESOILb1ELb0EJNS_6LayoutINS_5tupleIJNS3_IJNS_1CILi8EEENS4_ILi1EEEEEENS4_ILi2EEES5_EEENS3_IJNS3_IJS6_NS4_ILi0EEEEEENS4_ILi64EEES5_EEEEENS_10ViewEngineIPN7cutlass10bfloat16_tEEEEEC2ERKSE_RKSJ_)
        /*19244*/ 	.word	0x00000000


	//----- nvinfo : EIATTR_FRAME_SIZE
	.align		4
.L_17174:
        /*19248*/ 	.byte	0x04, 0x11
        /*1924a*/ 	.short	(.L_17176 - .L_17175)
	.align		4
.L_17175:
        /*1924c*/ 	.word	index@($_ZN7cutlass13device_kernelIN5flash19enable_sm80_to_sm89INS1_16FlashAttnBwdSm80INS1_25CollectiveMainloopBwdSm80ILi2ELi2EN4cute5tupleIJNS5_1CILi128EEES8_NS7_ILi64EEEEEENS_10bfloat16_tEfNS_4arch4Sm80ELb0ELb0ELb1ELb0ELb0ELb0ELb0ELb0ELi2ELi4ELi4ELi4ELb0EEENS1_24CollectiveEpilogueBwdGQAISA_fSD_Li256ELb0ELb0EEENS1_19SingleTileSchedulerILb0ELb0ELb0ELi128EEEEEEEEEvNT_6ParamsE$_ZN4cute3eso3ESOILb1ELb0EJNS_6LayoutINS_5tupleIJNS3_IJNS_1CILi8EEENS4_ILi1EEEEEENS4_ILi2EEENS4_ILi4EEEEEENS3_IJNS3_IJS6_NS4_ILi0EEEEEES5_NS4_ILi16EEEEEEEENS_10ViewEngineIPN7cutlass10bfloat16_tEEEEEC2ERKSF_RKSK_)
        /*19250*/ 	.word	0x00000000


	//----- nvinfo : EIATTR_FRAME_SIZE
	.align		4
.L_17176:
        /*19254*/ 	.byte	0x04, 0x11
        /*19256*/ 	.short	(.L_17178 - .L_17177)
	.align		4
.L_17177:
        /*19258*/ 	.word	index@($_ZN7cutlass13device_kernelIN5flash19enable_sm80_to_sm89INS1_16FlashAttnBwdSm80INS1_25CollectiveMainloopBwdSm80ILi2ELi2EN4cute5tupleIJNS5_1CILi128EEES8_NS7_ILi64EEEEEENS_10bfloat16_tEfNS_4arch4Sm80ELb0ELb0ELb1ELb0ELb0ELb0ELb0ELb0ELi2ELi4ELi4ELi4ELb0EEENS1_24CollectiveEpilogueBwdGQAISA_fSD_Li256ELb0ELb0EEENS1_19SingleTileSchedulerILb0ELb0ELb0ELi128EEEEEEEEEvNT_6ParamsE$_ZN4cute3eso3ESOILb1ELb0EJNS_6LayoutINS_5tupleIJNS3_IJNS_1CILi8EEENS4_ILi1EEEEEENS4_ILi2EEENS3_IJNS4_ILi4EEES8_EEEEEENS3_IJNS3_IJS6_NS4_ILi0EEEEEES5_NS3_IJNS4_ILi32EEENS4_ILi16EEEEEEEEEEENS_10ViewEngineIPN7cutlass10bfloat16_tEEEEEC2ERKSI_RKSN_)
        /*1925c*/ 	.word	0x00000000


	//----- nvinfo : EIATTR_FRAME_SIZE
	.align		4
.L_17178:
        /*19260*/ 	.byte	0x04, 0x11
        /*19262*/ 	.short	(.L_17180 - .L_17179)
	.align		4
.L_17179:
        /*19264*/ 	.word	index@($_ZN7cutlass13device_kernelIN5flash19enable_sm80_to_sm89INS1_16FlashAttnBwdSm80INS1_25CollectiveMainloopBwdSm80ILi2ELi2EN4cute5tupleIJNS5_1CILi128EEES8_NS7_ILi64EEEEEENS_10bfloat16_tEfNS_4arch4Sm80ELb0ELb0ELb1ELb0ELb0ELb0ELb0ELb0ELi2ELi4ELi4ELi4ELb0EEENS1_24CollectiveEpilogueBwdGQAISA_fSD_Li256ELb0ELb0EEENS1_19SingleTileSchedulerILb0ELb0ELb0ELi128EEEEEEEEEvNT_6ParamsE$_ZN4cute3eso3ESOILb1ELb0EJNS_6LayoutINS_5tupleIJNS3_IJNS_1CILi8EEENS4_ILi1EEEEEENS4_ILi2EEEEEENS3_IJNS3_IJS6_NS4_ILi0EEEEEES5_EEEEEiEEC2ERKSD_RKi)
        /*19268*/ 	.word	0x00000000


	//----- nvinfo : EIATTR_FRAME_SIZE
	.align		4
.L_17180:
        /*1926c*/ 	.byte	0x04, 0x11
        /*1926e*/ 	.short	(.L_17182 - .L_17181)
	.align		4
.L_17181:
        /*19270*/ 	.word	index@($_ZN7cutlass13device_kernelIN5flash19enable_sm80_to_sm89INS1_16FlashAttnBwdSm80INS1_25CollectiveMainloopBwdSm80ILi2ELi2EN4cute5tupleIJNS5_1CILi128EEES8_NS7_ILi64EEEEEENS_10bfloat16_tEfNS_4arch4Sm80ELb0ELb0ELb1ELb0ELb0ELb0ELb0ELb0ELi2ELi4ELi4ELi4ELb0EEENS1_24CollectiveEpilogueBwdGQAISA_fSD_Li256ELb0ELb0EEENS1_19SingleTileSchedulerILb0ELb0ELb0ELi128EEEEEEEEEvNT_6ParamsE$_ZN4cute3eso3ESOILb1ELb0EJNS_6LayoutINS_5tupleIJNS3_IJNS_1CILi8EEENS4_ILi1EEEEEENS4_ILi2EEEEEENS3_IJNS3_IJS6_NS4_ILi0EEEEEES5_EEEEENS_10ViewEngineIPN7cutlass10bfloat16_tEEEEEC2ERKSD_RKSI_)
        /*19274*/ 	.word	0x00000000


	//----- nvinfo : EIATTR_FRAME_SIZE
	.align		4
.L_17182:
        /*19278*/ 	.byte	0x04, 0x11
        /*1927a*/ 	.short	(.L_17184 - .L_17183)
	.align		4
.L_17183:
        /*1927c*/ 	.word	index@($_ZN7cutlass13device_kernelIN5flash19enable_sm80_to_sm89INS1_16FlashAttnBwdSm80INS1_25CollectiveMainloopBwdSm80ILi2ELi2EN4cute5tupleIJNS5_1CILi128EEES8_NS7_ILi64EEEEEENS_10bfloat16_tEfNS_4arch4Sm80ELb0ELb0ELb1ELb0ELb0ELb0ELb0ELb0ELi2ELi4ELi4ELi4ELb0EEENS1_24CollectiveEpilogueBwdGQAISA_fSD_Li256ELb0ELb0EEENS1_19SingleTileSchedulerILb0ELb0ELb0ELi128EEEEEEEEEvNT_6ParamsE$_ZN4cute3eso3ESOILb1ELb0EJNS_6LayoutINS_5tupleIJNS3_IJNS_1CILi8EEENS4_ILi1EEEEEENS4_ILi2EEEEEENS3_IJNS3_IJS6_NS4_ILi0EEEEEENS4_ILi8192EEEEEEEEiEEC2ERKSE_RKi)
        /*19280*/ 	.word	0x00000000


	//----- nvinfo : EIATTR_FRAME_SIZE
	.align		4
.L_17184:
        /*19284*/ 	.byte	0x04, 0x11
        /*19286*/ 	.short	(.L_17186 - .L_17185)
	.align		4
.L_17185:
        /*19288*/ 	.word	index@($_ZN7cutlass13device_kernelIN5flash19enable_sm80_to_sm89INS1_16FlashAttnBwdSm80INS1_25CollectiveMainloopBwdSm80ILi2ELi2EN4cute5tupleIJNS5_1CILi128EEES8_NS7_ILi64EEEEEENS_10bfloat16_tEfNS_4arch4Sm80ELb0ELb0ELb1ELb0ELb0ELb0ELb0ELb0ELi2ELi4ELi4ELi4ELb0EEENS1_24CollectiveEpilogueBwdGQAISA_fSD_Li256ELb0ELb0EEENS1_19SingleTileSchedulerILb0ELb0ELb0ELi128EEEEEEEEEvNT_6ParamsE$_ZN4cute3eso3ESOILb1ELb0EJNS_6LayoutINS_5tupleIJNS3_IJNS_1CILi8EEENS4_ILi1EEEEEENS4_ILi2EEEEEENS3_IJNS3_IJS6_NS4_ILi0EEEEEENS4_ILi8192EEEEEEEENS_10ViewEngineINS_8smem_ptrIPN7cutlass10bfloat16_tEEEEEEEC2ERKSE_RKSL_)
        /*1928c*/ 	.word	0x00000000


	//----- nvinfo : EIATTR_FRAME_SIZE
	.align		4
.L_17186:
        /*19290*/ 	.byte	0x04, 0x11
        /*19292*/ 	.short	(.L_17188 - .L_17187)
	.align		4
.L_17187:
        /*19294*/ 	.word	index@($_ZN7cutlass13device_kernelIN5flash19enable_sm80_to_sm89INS1_16FlashAttnBwdSm80INS1_25CollectiveMainloopBwdSm80ILi2ELi2EN4cute5tupleIJNS5_1CILi128EEES8_NS7_ILi64EEEEEENS_10bfloat16_tEfNS_4arch4Sm80ELb0ELb0ELb1ELb0ELb0ELb0ELb0ELb0ELi2ELi4ELi4ELi4ELb0EEENS1_24CollectiveEpilogueBwdGQAISA_fSD_Li256ELb0ELb0EEENS1_19SingleTileSchedulerILb0ELb0ELb0ELi128EEEEEEEEEvNT_6ParamsE$_ZN4cute3eso3ESOILb1ELb0EJNS_6LayoutINS_5tupleIJNS3_IJNS_1CILi8EEENS4_ILi1EEEEEENS4_ILi2EEEEEENS3_IJNS3_IJS6_NS4_ILi0EEEEEENS4_ILi64EEEEEEEEiEEC2ERKSE_RKi)
        /*19298*/ 	.word	0x00000000


	//----- nvinfo : EIATTR_FRAME_SIZE
	.align		4
.L_17188:
        /*1929c*/ 	.byte	0x04, 0x11
        /*1929e*/ 	.short	(.L_17190 - .L_17189)
	.align		4
.L_17189:
        /*192a0*/ 	.word	index@($_ZN7cutlass13device_kernelIN5flash19enable_sm80_to_sm89INS1_16FlashAttnBwdSm80INS1_25CollectiveMainloopBwdSm80ILi2ELi2EN4cute5tupleIJNS5_1CILi128EEES8_NS7_ILi64EEEEEENS_10bfloat16_tEfNS_4arch4Sm80ELb0ELb0ELb1ELb0ELb0ELb0ELb0ELb0ELi2ELi4ELi4ELi4ELb0EEENS1_24CollectiveEpilogueBwdGQAISA_fSD_Li256ELb0ELb0EEENS1_19SingleTileSchedulerILb0ELb0ELb0ELi128EEEEEEEEEvNT_6ParamsE$_ZN4cute3eso3ESOILb1ELb0EJNS_6LayoutINS_5tupleIJNS3_IJNS_1CILi8EEENS4_ILi1EEEEEENS4_ILi2EEEEEENS3_IJNS3_IJS6_NS4_ILi0EEEEEENS4_ILi64EEEEEEEENS_10ViewEngineIPN7cutlass10bfloat16_tEEEEEC2ERKSE_RKSJ_)
        /*192a4*/ 	.word	0x00000000


	//----- nvinfo : EIATTR_FRAME_SIZE
	.align		4
.L_17190:
        /*192a8*/ 	.byte	0x04, 0x11
        /*192aa*/ 	.short	(.L_17192 - .L_17191)
	.align		4
.L_17191:
        /*192ac*/ 	.word	index@($_ZN7cutlass13device_kernelIN5flash19enable_sm80_to_sm89INS1_16FlashAttnBwdSm80INS1_25CollectiveMainloopBwdSm80ILi2ELi2EN4cute5tupleIJNS5_1CILi128EEES8_NS7_ILi64EEEEEENS_10bfloat16_tEfNS_4arch4Sm80ELb0ELb0ELb1ELb0ELb0ELb0ELb0ELb0ELi2ELi4ELi4ELi4ELb0EEENS1_24CollectiveEpilogueBwdGQAISA_fSD_Li256ELb0ELb0EEENS1_19SingleTileSchedulerILb0ELb0ELb0ELi128EEEEEEEEEvNT_6ParamsE$_ZN4cute3eso3ESOILb1ELb0EJNS_6LayoutINS_5tupleIJNS3_IJNS_1CILi8EEENS4_ILi1EEEEEENS4_ILi2EEEEEENS3_IJNS3_IJS6_NS4_ILi0EEEEEENS4_ILi4096EEEEEEEEiEEC2ERKSE_RKi)
        /*192b0*/ 	.word	0x00000000


	//----- nvinfo : EIATTR_FRAME_SIZE
	.align		4
.L_17192:
        /*192b4*/ 	.byte	0x04, 0x11
        /*192b6*/ 	.short	(.L_17194 - .L_17193)
	.align		4
.L_17193:
        /*192b8*/ 	.word	index@($_ZN7cutlass13device_kernelIN5flash19enable_sm80_to_sm89INS1_16FlashAttnBwdSm80INS1_25CollectiveMainloopBwdSm80ILi2ELi2EN4cute5tupleIJNS5_1CILi128EEES8_NS7_ILi64EEEEEENS_10bfloat16_tEfNS_4arch4Sm80ELb0ELb0ELb1ELb0ELb0ELb0ELb0ELb0ELi2ELi4ELi4ELi4ELb0EEENS1_24CollectiveEpilogueBwdGQAISA_fSD_Li256ELb0ELb0EEENS1_19SingleTileSchedulerILb0ELb0ELb0ELi128EEEEEEEEEvNT_6ParamsE$_ZN4cute3eso3ESOILb1ELb0EJNS_6LayoutINS_5tupleIJNS3_IJNS_1CILi8EEENS4_ILi1EEEEEENS4_ILi2EEEEEENS3_IJNS3_IJS6_NS4_ILi0EEEEEENS4_ILi4096EEEEEEEENS_10ViewEngineINS_8smem_ptrIPN7cutlass10bfloat16_tEEEEEEEC2ERKSE_RKSL_)
        /*192bc*/ 	.word	0x00000000


	//----- nvinfo : EIATTR_FRAME_SIZE
	.align		4
.L_17194:
        /*192c0*/ 	.byte	0x04, 0x11
        /*192c2*/ 	.short	(.L_17196 - .L_17195)
	.align		4
.L_17195:
        /*192c4*/ 	.word	index@($_ZN7cutlass13device_kernelIN5flash19enable_sm80_to_sm89INS1_16FlashAttnBwdSm80INS1_25CollectiveMainloopBwdSm80ILi2ELi2EN4cute5tupleIJNS5_1CILi128EEES8_NS7_ILi64EEEEEENS_10bfloat16_tEfNS_4arch4Sm80ELb0ELb0ELb1ELb0ELb0ELb0ELb0ELb0ELi2ELi4ELi4ELi4ELb0EEENS1_24CollectiveEpilogueBwdGQAISA_fSD_Li256ELb0ELb0EEENS1_19SingleTileSchedulerILb0ELb0ELb0ELi128EEEEEEEEEvNT_6ParamsE$_ZN4cute3eso3ESOILb1ELb0EJNS_6LayoutINS_5tupleIJNS3_IJNS_1CILi8EEENS4_ILi1EEEEEENS3_IJNS4_ILi4EEEEEEEEENS3_IJNS3_IJS6_NS4_ILi0EEEEEENS3_IJS5_EEEEEEEENS_10ViewEngineIPN7cutlass10bfloat16_tEEEEEC2ERKSF_RKSK_)
        /*192c8*/ 	.word	0x00000000


	//----- nvinfo : EIATTR_FRAME_SIZE
	.align		4
.L_17196:
        /*192cc*/ 	.byte	0x04, 0x11
        /*192ce*/ 	.short	(.L_17198 - .L_17197)
	.align		4
.L_17197:
        /*192d0*/ 	.word	index@($_ZN7cutlass13device_kernelIN5flash19enable_sm80_to_sm89INS1_16FlashAttnBwdSm80INS1_25CollectiveMainloopBwdSm80ILi2ELi2EN4cute5tupleIJNS5_1CILi128EEES8_NS7_ILi64EEEEEENS_10bfloat16_tEfNS_4arch4Sm80ELb0ELb0ELb1ELb0ELb0ELb0ELb0ELb0ELi2ELi4ELi4ELi4ELb0EEENS1_24CollectiveEpilogueBwdGQAISA_fSD_Li256ELb0ELb0EEENS1_19SingleTileSchedulerILb0ELb0ELb0ELi128EEEEEEEEEvNT_6ParamsE$_ZN4cute3eso3ESOILb1ELb0EJNS_6LayoutINS_5tupleIJNS3_IJNS_1CILi8EEENS4_ILi1EEEEEENS3_IJNS4_ILi4EEEEEEEEENS3_IJNS3_IJS6_NS4_ILi0EEEEEENS3_IJNS4_ILi2048EEEEEEEEEEENS_10ViewEngineINS_8smem_ptrIPN7cutlass10bfloat16_tEEEEEEEC2ERKSG_RKSN_)
        /*192d4*/ 	.word	0x00000000


	//----- nvinfo : EIATTR_FRAME_SIZE
	.align		4
.L_17198:
        /*192d8*/ 	.byte	0x04, 0x11
        /*192da*/ 	.short	(.L_17200 - .L_17199)
	.align		4
.L_17199:
        /*192dc*/ 	.word	index@($_ZN7cutlass13device_kernelIN5flash19enable_sm80_to_sm89INS1_16FlashAttnBwdSm80INS1_25CollectiveMainloopBwdSm80ILi2ELi2EN4cute5tupleIJNS5_1CILi128EEES8_NS7_ILi64EEEEEENS_10bfloat16_tEfNS_4arch4Sm80ELb0ELb0ELb1ELb0ELb0ELb0ELb0ELb0ELi2ELi4ELi4ELi4ELb0EEENS1_24CollectiveEpilogueBwdGQAISA_fSD_Li256ELb0ELb0EEENS1_19SingleTileSchedulerILb0ELb0ELb0ELi128EEEEEEEEEvNT_6ParamsE$_ZN4cute3eso3ESOILb1ELb0EJNS_6LayoutINS_5tupleIJNS3_IJNS_1CILi8EEENS4_ILi1EEEEEENS3_IJNS4_ILi2EEEEEEEEENS3_IJNS3_IJS6_NS4_ILi0EEEEEENS3_IJS5_EEEEEEEENS_10ViewEngineIPN7cutlass10bfloat16_tEEEEEC2ERKSF_RKSK_)
        /*192e0*/ 	.word	0x00000000


	//----- nvinfo : EIATTR_FRAME_SIZE
	.align		4
.L_17200:
        /*192e4*/ 	.byte	0x04, 0x11
        /*192e6*/ 	.short	(.L_17202 - .L_17201)
	.align		4
.L_17201:
        /*192e8*/ 	.word	index@($_ZN7cutlass13device_kernelIN5flash19enable_sm80_to_sm89INS1_16FlashAttnBwdSm80INS1_25CollectiveMainloopBwdSm80ILi2ELi2EN4cute5tupleIJNS5_1CILi128EEES8_NS7_ILi64EEEEEENS_10bfloat16_tEfNS_4arch4Sm80ELb0ELb0ELb1ELb0ELb0ELb0ELb0ELb0ELi2ELi4ELi4ELi4ELb0EEENS1_24CollectiveEpilogueBwdGQAISA_fSD_Li256ELb0ELb0EEENS1_19SingleTileSchedulerILb0ELb0ELb0ELi128EEEEEEEEEvNT_6ParamsE$_ZN4cute3eso3ESOILb1ELb0EJNS_6LayoutINS_5tupleIJNS3_IJNS_1CILi8EEENS4_ILi1EEEEEENS3_IJNS4_ILi2EEEEEEEEENS3_IJNS3_IJS6_NS4_ILi0EEEEEENS3_IJNS4_ILi8192EEEEEEEEEEENS_10ViewEngineINS_8smem_ptrIPN7cutlass10bfloat16_tEEEEEEEC2ERKSG_RKSN_)
        /*192ec*/ 	.word	0x00000000


	//----- nvinfo : EIATTR_FRAME_SIZE
	.align		4
.L_17202:
        /*192f0*/ 	.byte	0x04, 0x11
        /*192f2*/ 	.short	(.L_17204 - .L_17203)
	.align		4
.L_17203:
        /*192f4*/ 	.word	index@($_ZN7cutlass13device_kernelIN5flash19enable_sm80_to_sm89INS1_16FlashAttnBwdSm80INS1_25CollectiveMainloopBwdSm80ILi2ELi2EN4cute5tupleIJNS5_1CILi128EEES8_NS7_ILi64EEEEEENS_10bfloat16_tEfNS_4arch4Sm80ELb0ELb0ELb1ELb0ELb0ELb0ELb0ELb0ELi2ELi4ELi4ELi4ELb0EEENS1_24CollectiveEpilogueBwdGQAISA_fSD_Li256ELb0ELb0EEENS1_19SingleTileSchedulerILb0ELb0ELb0ELi128EEEEEEEEEvNT_6ParamsE$_ZN4cute3eso3ESOILb1ELb0EJNS_6LayoutINS_5tupleIJNS3_IJNS_1CILi8EEENS4_ILi1EEEEEENS3_IJNS4_ILi2EEEEEEEEENS3_IJNS3_IJS6_NS4_ILi0EEEEEENS3_IJNS4_ILi64EEEEEEEEEEENS_10ViewEngineIPN7cutlass10bfloat16_tEEEEEC2ERKSG_RKSL_)
        /*192f8*/ 	.word	0x00000000


	//----- nvinfo : EIATTR_FRAME_SIZE
	.align		4
.L_17204:
        /*192fc*/ 	.byte	0x04, 0x11
        /*192fe*/ 	.short	(.L_17206 - .L_17205)
	.align		4
.L_17205:
        /*19300*/ 	.word	index@($_ZN7cutlass13device_kernelIN5flash19enable_sm80_to_sm89INS1_16FlashAttnBwdSm80INS1_25CollectiveMainloopBwdSm80ILi2ELi2EN4cute5tupleIJNS5_1CILi128EEES8_NS7_ILi64EEEEEENS_10bfloat16_tEfNS_4arch4Sm80ELb0ELb0ELb1ELb0ELb0ELb0ELb0ELb0ELi2ELi4ELi4ELi4ELb0EEENS1_24CollectiveEpilogueBwdGQAISA_fSD_Li256ELb0ELb0EEENS1_19SingleTileSchedulerILb0ELb0ELb0ELi128EEEEEEEEEvNT_6ParamsE$_ZN4cute3eso3ESOILb1ELb0EJNS_6LayoutINS_5tupleIJNS3_IJNS_1CILi8EEENS4_ILi1EEEEEENS3_IJNS4_ILi2EEEEEEEEENS3_IJNS3_IJS6_NS4_ILi0EEEEEENS3_IJNS4_ILi4096EEEEEEEEEEENS_10ViewEngineINS_8smem_ptrIPN7cutlass10bfloat16_tEEEEEEEC2ERKSG_RKSN_)
        /*19304*/ 	.word	0x00000000


	//----- nvinfo : EIATTR_FRAME_SIZE
	.align		4
.L_17206:
        /*19308*/ 	.byte	0x04, 0x11
        /*1930a*/ 	.short	(.L_17208 - .L_17207)
	.align		4
.L_17207:
        /*1930c*/ 	.word	index@($_ZN7cutlass13device_kernelIN5flash19enable_sm80_to_sm89INS1_16FlashAttnBwdSm80INS1_25CollectiveMainloopBwdSm80ILi2ELi2EN4cute5tupleIJNS5_1CILi128EEES8_NS7_ILi64EEEEEENS_10bfloat16_tEfNS_4arch4Sm80ELb0ELb0ELb1ELb0ELb0ELb0ELb0ELb0ELi2ELi4ELi4ELi4ELb0EEENS1_24CollectiveEpilogueBwdGQAISA_fSD_Li256ELb0ELb0EEENS1_19SingleTileSchedulerILb0ELb0ELb0ELi128EEEEEEEEEvNT_6ParamsE$_ZN4cute3eso3ESOILb1ELb0EJNS_6LayoutINS_5tupleIJNS3_IJNS_1CILi8EEENS4_ILi1EEEEEEEEENS3_IJNS3_IJS6_NS4_ILi0EEEEEEEEEEElEEC2ERKSC_RKl)
        /*19310*/ 	.word	0x00000000


	//----- nvinfo : EIATTR_FRAME_SIZE
	.align		4
.L_17208:
        /*19314*/ 	.byte	0x04, 0x11
        /*19316*/ 	.short	(.L_17210 - .L_17209)
	.align		4
.L_17209:
        /*19318*/ 	.word	index@($_ZN7cutlass13device_kernelIN5flash19enable_sm80_to_sm89INS1_16FlashAttnBwdSm80INS1_25CollectiveMainloopBwdSm80ILi2ELi2EN4cute5tupleIJNS5_1CILi128EEES8_NS7_ILi64EEEEEENS_10bfloat16_tEfNS_4arch4Sm80ELb0ELb0ELb1ELb0ELb0ELb0ELb0ELb0ELi2ELi4ELi4ELi4ELb0EEENS1_24CollectiveEpilogueBwdGQAISA_fSD_Li256ELb0ELb0EEENS1_19SingleTileSchedulerILb0ELb0ELb0ELi128EEEEEEEEEvNT_6ParamsE$_ZN4cute3eso3ESOILb1ELb0EJNS_6LayoutINS_5tupleIJNS3_IJNS_1CILi8EEENS4_ILi1EEEEEEEEENS3_IJNS3_IJS6_NS4_ILi0EEEEEEEEEEEiEEC2ERKSC_RKi)
        /*1931c*/ 	.word	0x00000000


	//----- nvinfo : EIATTR_FRAME_SIZE
	.align		4
.L_17210:
        /*19320*/ 	.byte	0x04, 0x11
        /*19322*/ 	.short	(.L_17212 - .L_17211)
	.align		4
.L_17211:
        /*19324*/ 	.word	index@($_ZN7cutlass13device_kernelIN5flash19enable_sm80_to_sm89INS1_16FlashAttnBwdSm80INS1_25CollectiveMainloopBwdSm80ILi2ELi2EN4cute5tupleIJNS5_1CILi128EEES8_NS7_ILi64EEEEEENS_10bfloat16_tEfNS_4arch4Sm80ELb0ELb0ELb1ELb0ELb0ELb0ELb0ELb0ELi2ELi4ELi4ELi4ELb0EEENS1_24CollectiveEpilogueBwdGQAISA_fSD_Li256ELb0ELb0EEENS1_19SingleTileSchedulerILb0ELb0ELb0ELi128EEEEEEEEEvNT_6ParamsE$_ZN4cute3eso3ESOILb1ELb0EJNS_6LayoutINS_5tupleIJNS3_IJNS_1CILi8EEENS4_ILi1EEEEEEEEENS3_IJNS3_IJS6_NS4_ILi0EEEEEEEEEEENS_10ViewEngineIPN7cutlass10bfloat16_tEEEEEC2ERKSC_RKSH_)
        /*19328*/ 	.word	0x00000000


	//----- nvinfo : EIATTR_FRAME_SIZE
	.align		4
.L_17212:
        /*1932c*/ 	.byte	0x04, 0x11
        /*1932e*/ 	.short	(.L_17214 - .L_17213)
	.align		4
.L_17213:
        /*19330*/ 	.word	index@($_ZN7cutlass13device_kernelIN5flash19enable_sm80_to_sm89INS1_16FlashAttnBwdSm80INS1_25CollectiveMainloopBwdSm80ILi2ELi2EN4cute5tupleIJNS5_1CILi128EEES8_NS7_ILi64EEEEEENS_10bfloat16_tEfNS_4arch4Sm80ELb0ELb0ELb1ELb0ELb0ELb0ELb0ELb0ELi2ELi4ELi4ELi4ELb0EEENS1_24CollectiveEpilogueBwdGQAISA_fSD_Li256ELb0ELb0EEENS1_19SingleTileSchedulerILb0ELb0ELb0ELi128EEEEEEEEEvNT_6ParamsE$_ZN4cute3eso3ESOILb1ELb0EJNS_6LayoutINS_5tupleIJNS3_IJNS_1CILi8EEENS4_ILi1EEEEEEEEENS3_IJNS3_IJS6_NS4_ILi0EEEEEEEEEEENS_10ViewEngineINS_8smem_ptrIPN7cutlass10bfloat16_tEEEEEEEC2ERKSC_RKSJ_)
        /*19334*/ 	.word	0x00000000


	//----- nvinfo : EIATTR_FRAME_SIZE
	.align		4
.L_17214:
        /*19338*/ 	.byte	0x04, 0x11
        /*1933a*/ 	.short	(.L_17216 - .L_17215)
	.align		4
.L_17215:
        /*1933c*/ 	.word	index@($_ZN7cutlass13device_kernelIN5flash19enable_sm80_to_sm89INS1_16FlashAttnBwdSm80INS1_25CollectiveMainloopBwdSm80ILi2ELi2EN4cute5tupleIJNS5_1CILi128EEES8_NS7_ILi64EEEEEENS_10bfloat16_tEfNS_4arch4Sm80ELb0ELb0ELb1ELb0ELb0ELb0ELb0ELb0ELi2ELi4ELi4ELi4ELb0EEENS1_24CollectiveEpilogueBwdGQAISA_fSD_Li256ELb0ELb0EEENS1_19SingleTileSchedulerILb0ELb0ELb0ELi128EEEEEEEEEvNT_6ParamsE$_ZN4cute3eso3ESOILb1ELb0EJNS_6LayoutINS_5tupleIJNS3_IJNS_1CILi8EEENS4_ILi1EEEEEEEEENS3_IJNS3_IJS6_NS4_ILi0EEEEEEEEEEENS_10ViewEngineINS_8gmem_ptrIPKN7cutlass10bfloat16_tEEEEEEEC2ERKSC_RKSK_)
        /*19340*/ 	.word	0x00000000


	//----- nvinfo : EIATTR_FRAME_SIZE
	.align		4
.L_17216:
        /*19344*/ 	.byte	0x04, 0x11
        /*19346*/ 	.short	(.L_17218 - .L_17217)
	.align		4
.L_17217:
        /*19348*/ 	.word	index@($_ZN7cutlass13device_kernelIN5flash19enable_sm80_to_sm89INS1_16FlashAttnBwdSm80INS1_25CollectiveMainloopBwdSm80ILi2ELi2EN4cute5tupleIJNS5_1CILi128EEES8_NS7_ILi64EEEEEENS_10bfloat16_tEfNS_4arch4Sm80ELb0ELb0ELb1ELb0ELb0ELb0ELb0ELb0ELi2ELi4ELi4ELi4ELb0EEENS1_24CollectiveEpilogueBwdGQAISA_fSD_Li256ELb0ELb0EEENS1_19SingleTileSchedulerILb0ELb0ELb0ELi128EEEEEEEEEvNT_6ParamsE$_ZN4cute3eso3ESOILb1ELb0EJNS_6LayoutINS_5tupleIJNS3_IJNS_1CILi4EEENS4_ILi1EEEEEES6_EEENS3_IJNS3_IJS6_NS4_ILi0EEEEEES9_EEEEEiEEC2ERKSC_RKi)
        /*1934c*/ 	.word	0x00000000


	//----- nvinfo : EIATTR_FRAME_SIZE
	.align		4
.L_17218:
        /*19350*/ 	.byte	0x04, 0x11
        /*19352*/ 	.short	(.L_17220 - .L_17219)
	.align		4
.L_17219:
        /*19354*/ 	.word	index@($_ZN7cutlass13device_kernelIN5flash19enable_sm80_to_sm89INS1_16FlashAttnBwdSm80INS1_25CollectiveMainloopBwdSm80ILi2ELi2EN4cute5tupleIJNS5_1CILi128EEES8_NS7_ILi64EEEEEENS_10bfloat16_tEfNS_4arch4Sm80ELb0ELb0ELb1ELb0ELb0ELb0ELb0ELb0ELi2ELi4ELi4ELi4ELb0EEENS1_24CollectiveEpilogueBwdGQAISA_fSD_Li256ELb0ELb0EEENS1_19SingleTileSchedulerILb0ELb0ELb0ELi128EEEEEEEEEvNT_6ParamsE$_ZN4cute3eso3ESOILb1ELb0EJNS_6LayoutINS_5tupleIJNS3_IJNS_1CILi4EEENS4_ILi1EEEEEES6_EEENS3_IJNS3_IJS6_NS4_ILi0EEEEEES9_EEEEENS_10ViewEngineINS_8smem_ptrIPfEEEEEEC2ERKSC_RKSH_)
        /*19358*/ 	.word	0x00000000


	//----- nvinfo : EIATTR_FRAME_SIZE
	.align		4
.L_17220:
        /*1935c*/ 	.byte	0x04, 0x11
        /*1935e*/ 	.short	(.L_17222 - .L_17221)
	.align		4
.L_17221:
        /*19360*/ 	.word	index@($_ZN7cutlass13device_kernelIN5flash19enable_sm80_to_sm89INS1_16FlashAttnBwdSm80INS1_25CollectiveMainloopBwdSm80ILi2ELi2EN4cute5tupleIJNS5_1CILi128EEES8_NS7_ILi64EEEEEENS_10bfloat16_tEfNS_4arch4Sm80ELb0ELb0ELb1ELb0ELb0ELb0ELb0ELb0ELi2ELi4ELi4ELi4ELb0EEENS1_24CollectiveEpilogueBwdGQAISA_fSD_Li256ELb0ELb0EEENS1_19SingleTileSchedulerILb0ELb0ELb0ELi128EEEEEEEEEvNT_6ParamsE$_ZN4cute3eso3ESOILb1ELb0EJNS_6LayoutINS_5tupleIJNS3_IJNS_1CILi4EEENS4_ILi1EEEEEES6_EEENS3_IJNS3_IJS6_NS4_ILi0EEEEEES9_EEEEENS_10ViewEngineINS_8gmem_ptrIPKfEEEEEEC2ERKSC_RKSI_)
        /*19364*/ 	.word	0x00000000


	//----- nvinfo : EIATTR_FRAME_SIZE
	.align		4
.L_17222:
        /*19368*/ 	.byte	0x04, 0x11
        /*1936a*/ 	.short	(.L_17224 - .L_17223)
	.align		4
.L_17223:
        /*1936c*/ 	.word	index@($_ZN7cutlass13device_kernelIN5flash19enable_sm80_to_sm89INS1_16FlashAttnBwdSm80INS1_25CollectiveMainloopBwdSm80ILi2ELi2EN4cute5tupleIJNS5_1CILi128EEES8_NS7_ILi64EEEEEENS_10bfloat16_tEfNS_4arch4Sm80ELb0ELb0ELb1ELb0ELb0ELb0ELb0ELb0ELi2ELi4ELi4ELi4ELb0EEENS1_24CollectiveEpilogueBwdGQAISA_fSD_Li256ELb0ELb0EEENS1_19SingleTileSchedulerILb0ELb0ELb0ELi128EEEEEEEEEvNT_6ParamsE$_ZN4cute3eso3ESOILb1ELb0EJNS_6LayoutINS_5tupleIJNS3_IJNS_1CILi4EEENS4_ILi1EEEEEEEEENS3_IJNS3_IJS6_NS4_ILi0EEEEEEEEEEENS_10ViewEngineIPjEEEEC2ERKSC_RKSF_)
        /*19370*/ 	.word	0x00000000


	//----- nvinfo : EIATTR_FRAME_SIZE
	.align		4
.L_17224:
        /*19374*/ 	.byte	0x04, 0x11
        /*19376*/ 	.short	(.L_17226 - .L_17225)
	.align		4
.L_17225:
        /*19378*/ 	.word	index@($_ZN7cutlass13device_kernelIN5flash19enable_sm80_to_sm89INS1_16FlashAttnBwdSm80INS1_25CollectiveMainloopBwdSm80ILi2ELi2EN4cute5tupleIJNS5_1CILi128EEES8_NS7_ILi64EEEEEENS_10bfloat16_tEfNS_4arch4Sm80ELb0ELb0ELb1ELb0ELb0ELb0ELb0ELb0ELi2ELi4ELi4ELi4ELb0EEENS1_24CollectiveEpilogueBwdGQAISA_fSD_Li256ELb0ELb0EEENS1_19SingleTileSchedulerILb0ELb0ELb0ELi128EEEEEEEEEvNT_6ParamsE$_ZN4cute3eso3ESOILb1ELb0EJNS_6LayoutINS_5tupleIJNS3_IJNS_1CILi4EEENS4_ILi1EEEEEEEEENS3_IJNS3_IJS6_NS4_ILi0EEEEEEEEEEENS_10ViewEngineINS_8smem_ptrIPfEEEEEEC2ERKSC_RKSH_)
        /*1937c*/ 	.word	0x00000000


	//----- nvinfo : EIATTR_FRAME_SIZE
	.align		4
.L_17226:
        /*19380*/ 	.byte	0x04, 0x11
        /*19382*/ 	.short	(.L_17228 - .L_17227)
	.align		4
.L_17227:
        /*19384*/ 	.word	index@($_ZN7cutlass13device_kernelIN5flash19enable_sm80_to_sm89INS1_16FlashAttnBwdSm80INS1_25CollectiveMainloopBwdSm80ILi2ELi2EN4cute5tupleIJNS5_1CILi128EEES8_NS7_ILi64EEEEEENS_10bfloat16_tEfNS_4arch4Sm80ELb0ELb0ELb1ELb0ELb0ELb0ELb0ELb0ELi2ELi4ELi4ELi4ELb0EEENS1_24CollectiveEpilogueBwdGQAISA_fSD_Li256ELb0ELb0EEENS1_19SingleTileSchedulerILb0ELb0ELb0ELi128EEEEEEEEEvNT_6ParamsE$_ZN4cute3eso3ESOILb1ELb0EJNS_6LayoutINS_5tupleIJNS3_IJNS_1CILi4EEENS4_ILi1EEEEEEEEENS3_IJNS3_IJS6_NS4_ILi0EEEEEEEEEEENS_10ViewEngineINS_8gmem_ptrIPKfEEEEEEC2ERKSC_RKSI_)
        /*19388*/ 	.word	0x00000000


	//----- nvinfo : EIATTR_FRAME_SIZE
	.align		4
.L_17228:
        /*1938c*/ 	.byte	0x04, 0x11
        /*1938e*/ 	.short	(.L_17230 - .L_17229)
	.align		4
.L_17229:
        /*19390*/ 	.word	index@($_ZN7cutlass13device_kernelIN5flash19enable_sm80_to_sm89INS1_16FlashAttnBwdSm80INS1_25CollectiveMainloopBwdSm80ILi2ELi2EN4cute5tupleIJNS5_1CILi128EEES8_NS7_ILi64EEEEEENS_10bfloat16_tEfNS_4arch4Sm80ELb0ELb0ELb1ELb0ELb0ELb0ELb0ELb0ELi2ELi4ELi4ELi4ELb0EEENS1_24CollectiveEpilogueBwdGQAISA_fSD_Li256ELb0ELb0EEENS1_19SingleTileSchedulerILb0ELb0ELb0ELi128EEEEEEEEEvNT_6ParamsE$_ZN4cute3eso3ESOILb1ELb0EJNS_6LayoutINS_5tupleIJNS3_IJNS_1CILi2EEES5_S5_EEES5_EEENS3_IJNS3_IJNS4_ILi1EEES5_NS4_ILi4EEEEEENS4_ILi8EEEEEEEEiEEC2ERKSD_RKi)
        /*19394*/ 	.word	0x00000000


	//----- nvinfo : EIATTR_FRAME_SIZE
	.align		4
.L_17230:
        /*19398*/ 	.byte	0x04, 0x11
        /*1939a*/ 	.short	(.L_17232 - .L_17231)
	.align		4
.L_17231:
        /*1939c*/ 	.word	index@($_ZN7cutlass13device_kernelIN5flash19enable_sm80_to_sm89INS1_16FlashAttnBwdSm80INS1_25CollectiveMainloopBwdSm80ILi2ELi2EN4cute5tupleIJNS5_1CILi128EEES8_NS7_ILi64EEEEEENS_10bfloat16_tEfNS_4arch4Sm80ELb0ELb0ELb1ELb0ELb0ELb0ELb0ELb0ELi2ELi4ELi4ELi4ELb0EEENS1_24CollectiveEpilogueBwdGQAISA_fSD_Li256ELb0ELb0EEENS1_19SingleTileSchedulerILb0ELb0ELb0ELi128EEEEEEEEEvNT_6ParamsE$_ZN4cute3eso3ESOILb1ELb0EJNS_6LayoutINS_5tupleIJNS3_IJNS_1CILi2EEES5_S5_EEES5_EEENS3_IJNS3_IJNS4_ILi1EEES5_NS4_ILi4EEEEEENS4_ILi8EEEEEEEENS_10ViewEngineIPN7cutlass10bfloat16_tEEEEEC2ERKSD_RKSI_)
        /*193a0*/ 	.word	0x00000000


	//----- nvinfo : EIATTR_FRAME_SIZE
	.align		4
.L_17232:
        /*193a4*/ 	.byte	0x04, 0x11
        /*193a6*/ 	.short	(.L_17234 - .L_17233)
	.align		4
.L_17233:
        /*193a8*/ 	.word	index@($_ZN7cutlass13device_kernelIN5flash19enable_sm80_to_sm89INS1_16FlashAttnBwdSm80INS1_25CollectiveMainloopBwdSm80ILi2ELi2EN4cute5tupleIJNS5_1CILi128EEES8_NS7_ILi64EEEEEENS_10bfloat16_tEfNS_4arch4Sm80ELb0ELb0ELb1ELb0ELb0ELb0ELb0ELb0ELi2ELi4ELi4ELi4ELb0EEENS1_24CollectiveEpilogueBwdGQAISA_fSD_Li256ELb0ELb0EEENS1_19SingleTileSchedulerILb0ELb0ELb0ELi128EEEEEEEEEvNT_6ParamsE$_ZN4cute3eso3ESOILb1ELb0EJNS_6LayoutINS_5tupleIJNS3_IJNS_1CILi2EEES5_S5_EEES5_EEENS3_IJNS3_IJNS4_ILi1EEES5_NS4_ILi4EEEEEENS4_ILi64EEEEEEEEiEEC2ERKSD_RKi)
        /*193ac*/ 	.word	0x00000000


	//----- nvinfo : EIATTR_FRAME_SIZE
	.align		4
.L_17234:
        /*193b0*/ 	.byte	0x04, 0x11
        /*193b2*/ 	.short	(.L_17236 - .L_17235)
	.align		4
.L_17235:
        /*193b4*/ 	.word	index@($_ZN7cutlass13device_kernelIN5flash19enable_sm80_to_sm89INS1_16FlashAttnBwdSm80INS1_25CollectiveMainloopBwdSm80ILi2ELi2EN4cute5tupleIJNS5_1CILi128EEES8_NS7_ILi64EEEEEENS_10bfloat16_tEfNS_4arch4Sm80ELb0ELb0ELb1ELb0ELb0ELb0ELb0ELb0ELi2ELi4ELi4ELi4ELb0EEENS1_24CollectiveEpilogueBwdGQAISA_fSD_Li256ELb0ELb0EEENS1_19SingleTileSchedulerILb0ELb0ELb0ELi128EEEEEEEEEvNT_6ParamsE$_ZN4cute3eso3ESOILb1ELb0EJNS_6LayoutINS_5tupleIJNS3_IJNS_1CILi2EEES5_S5_EEES5_EEENS3_IJNS3_IJNS4_ILi1EEES5_NS4_ILi4EEEEEENS4_ILi64EEEEEEEENS_10ViewEngineIPN7cutlass10bfloat16_tEEEEEC2ERKSD_RKSI_)
        /*193b8*/ 	.word	0x00000000


	//----- nvinfo : EIATTR_FRAME_SIZE
	.align		4
.L_17236:
        /*193bc*/ 	.byte	0x04, 0x11
        /*193be*/ 	.short	(.L_17238 - .L_17237)
	.align		4
.L_17237:
        /*193c0*/ 	.word	index@($_ZN7cutlass13device_kernelIN5flash19enable_sm80_to_sm89INS1_16FlashAttnBwdSm80INS1_25CollectiveMainloopBwdSm80ILi2ELi2EN4cute5tupleIJNS5_1CILi128EEES8_NS7_ILi64EEEEEENS_10bfloat16_tEfNS_4arch4Sm80ELb0ELb0ELb1ELb0ELb0ELb0ELb0ELb0ELi2ELi4ELi4ELi4ELb0EEENS1_24CollectiveEpilogueBwdGQAISA_fSD_Li256ELb0ELb0EEENS1_19SingleTileSchedulerILb0ELb0ELb0ELi128EEEEEEEEEvNT_6ParamsE$_ZN4cute3eso3ESOILb1ELb0EJNS_6LayoutINS_5tupleIJNS3_IJNS_1CILi2EEES5_S5_EEEEEENS3_IJNS3_IJNS4_ILi1EEES5_NS4_ILi4EEEEEEEEEEEiEEC2ERKSC_RKi)
        /*193c4*/ 	.word	0x00000000


	//----- nvinfo : EIATTR_FRAME_SIZE
	.align		4
.L_17238:
        /*193c8*/ 	.byte	0x04, 0x11
        /*193ca*/ 	.short	(.L_17240 - .L_17239)
	.align		4
.L_17239:
        /*193cc*/ 	.word	index@($_ZN7cutlass13device_kernelIN5flash19enable_sm80_to_sm89INS1_16FlashAttnBwdSm80INS1_25CollectiveMainloopBwdSm80ILi2ELi2EN4cute5tupleIJNS5_1CILi128EEES8_NS7_ILi64EEEEEENS_10bfloat16_tEfNS_4arch4Sm80ELb0ELb0ELb1ELb0ELb0ELb0ELb0ELb0ELi2ELi4ELi4ELi4ELb0EEENS1_24CollectiveEpilogueBwdGQAISA_fSD_Li256ELb0ELb0EEENS1_19SingleTileSchedulerILb0ELb0ELb0ELi128EEEEEEEEEvNT_6ParamsE$_ZN4cute3eso3ESOILb1ELb0EJNS_6LayoutINS_5tupleIJNS3_IJNS_1CILi2EEES5_S5_EEEEEENS3_IJNS3_IJNS4_ILi1EEES5_NS4_ILi4EEEEEEEEEEENS_10ViewEngineIPN7cutlass10bfloat16_tEEEEEC2ERKSC_RKSH_)
        /*193d0*/ 	.word	0x00000000


	//----- nvinfo : EIATTR_FRAME_SIZE
	.align		4
.L_17240:
        /*193d4*/ 	.byte	0x04, 0x11
        /*193d6*/ 	.short	(.L_17242 - .L_17241)
	.align		4
.L_17241:
        /*193d8*/ 	.word	index@($_ZN7cutlass13device_kernelIN5flash19enable_sm80_to_sm89INS1_16FlashAttnBwdSm80INS1_25CollectiveMainloopBwdSm80ILi2ELi2EN4cute5tupleIJNS5_1CILi128EEES8_NS7_ILi64EEEEEENS_10bfloat16_tEfNS_4arch4Sm80ELb0ELb0ELb1ELb0ELb0ELb0ELb0ELb0ELi2ELi4ELi4ELi4ELb0EEENS1_24CollectiveEpilogueBwdGQAISA_fSD_Li256ELb0ELb0EEENS1_19SingleTileSchedulerILb0ELb0ELb0ELi128EEEEEEEEEvNT_6ParamsE$_ZN4cute3eso3ESOILb1ELb0EJNS_6LayoutINS_5tupleIJNS3_IJNS_1CILi2EEES5_EEES6_EEENS3_IJNS3_IJNS4_ILi1EEES5_EEENS3_IJNS4_ILi32EEENS4_ILi64EEEEEEEEEEEiEEC2ERKSE_RKi)
        /*193dc*/ 	.word	0x00000000


	//----- nvinfo : EIATTR_FRAME_SIZE
	.align		4
.L_17242:
        /*193e0*/ 	.byte	0x04, 0x11
        /*193e2*/ 	.short	(.L_17244 - .L_17243)
	.align		4
.L_17243:
        /*193e4*/ 	.word	index@($_ZN7cutlass13device_kernelIN5flash19enable_sm80_to_sm89INS1_16FlashAttnBwdSm80INS1_25CollectiveMainloopBwdSm80ILi2ELi2EN4cute5tupleIJNS5_1CILi128EEES8_NS7_ILi64EEEEEENS_10bfloat16_tEfNS_4arch4Sm80ELb0ELb0ELb1ELb0ELb0ELb0ELb0ELb0ELi2ELi4ELi4ELi4ELb0EEENS1_24CollectiveEpilogueBwdGQAISA_fSD_Li256ELb0ELb0EEENS1_19SingleTileSchedulerILb0ELb0ELb0ELi128EEEEEEEEEvNT_6ParamsE$_ZN4cute3eso3ESOILb1ELb0EJNS_6LayoutINS_5tupleIJNS3_IJNS_1CILi2EEES5_EEES6_EEENS3_IJNS3_IJNS4_ILi1EEES5_EEENS3_IJNS4_ILi32EEENS4_ILi64EEEEEEEEEEENS_10ViewEngineIPN7cutlass10bfloat16_tEEEEEC2ERKSE_RKSJ_)
        /*193e8*/ 	.word	0x00000000


	//----- nvinfo : EIATTR_FRAME_SIZE
	.align		4
.L_17244:
        /*193ec*/ 	.byte	0x04, 0x11
        /*193ee*/ 	.short	(.L_17246 - .L_17245)
	.align		4
.L_17245:
        /*193f0*/ 	.word	index@($_ZN7cutlass13device_kernelIN5flash19enable_sm80_to_sm89INS1_16FlashAttnBwdSm80INS1_25CollectiveMainloopBwdSm80ILi2ELi2EN4cute5tupleIJNS5_1CILi128EEES8_NS7_ILi64EEEEEENS_10bfloat16_tEfNS_4arch4Sm80ELb0ELb0ELb1ELb0ELb0ELb0ELb0ELb0ELi2ELi4ELi4ELi4ELb0EEENS1_24CollectiveEpilogueBwdGQAISA_fSD_Li256ELb0ELb0EEENS1_19SingleTileSchedulerILb0ELb0ELb0ELi128EEEEEEEEEvNT_6ParamsE$_ZN4cute3eso3ESOILb1ELb0EJNS_6LayoutINS_5tupleIJNS3_IJNS_1CILi2EEES5_EEES5_NS4_ILi8EEEEEENS3_IJNS3_IJNS_11ScaledBasisINS4_ILi1EEEJLi1EEEENS9_IS7_JLi0EEEEEEENS9_INS4_ILi64EEEJLi0EEEENS9_INS4_ILi16EEEJLi1EEEEEEEEENS_15ArithmeticTupleIJiiEEEEEC2ERKSJ_RKSL_)
        /*193f4*/ 	.word	0x00000000


	//----- nvinfo : EIATTR_FRAME_SIZE
	.align		4
.L_17246:
        /*193f8*/ 	.byte	0x04, 0x11
        /*193fa*/ 	.short	(.L_17248 - .L_17247)
	.align		4
.L_17247:
        /*193fc*/ 	.word	index@($_ZN7cutlass13device_kernelIN5flash19enable_sm80_to_sm89INS1_16FlashAttnBwdSm80INS1_25CollectiveMainloopBwdSm80ILi2ELi2EN4cute5tupleIJNS5_1CILi128EEES8_NS7_ILi64EEEEEENS_10bfloat16_tEfNS_4arch4Sm80ELb0ELb0ELb1ELb0ELb0ELb0ELb0ELb0ELi2ELi4ELi4ELi4ELb0EEENS1_24CollectiveEpilogueBwdGQAISA_fSD_Li256ELb0ELb0EEENS1_19SingleTileSchedulerILb0ELb0ELb0ELi128EEEEEEEEEvNT_6ParamsE$_ZN4cute3eso3ESOILb1ELb0EJNS_6LayoutINS_5tupleIJNS3_IJNS_1CILi2EEES5_EEES5_NS4_ILi8EEEEEENS3_IJNS3_IJNS_11ScaledBasisINS4_ILi1EEEJLi1EEEENS9_IS7_JLi0EEEEEEENS9_INS4_ILi64EEEJLi0EEEENS9_INS4_ILi16EEEJLi1EEEEEEEEENS_10ViewEngineINS_23ArithmeticTupleIteratorINS_15ArithmeticTupleIJiiEEEEEEEEEC2ERKSJ_RKSP_)
        /*19400*/ 	.word	0x00000000


	//----- nvinfo : EIATTR_FRAME_SIZE
	.align		4
.L_17248:
        /*19404*/ 	.byte	0x04, 0x11
        /*19406*/ 	.short	(.L_17250 - .L_17249)
	.align		4
.L_17249:
        /*19408*/ 	.word	index@($_ZN7cutlass13device_kernelIN5flash19enable_sm80_to_sm89INS1_16FlashAttnBwdSm80INS1_25CollectiveMainloopBwdSm80ILi2ELi2EN4cute5tupleIJNS5_1CILi128EEES8_NS7_ILi64EEEEEENS_10bfloat16_tEfNS_4arch4Sm80ELb0ELb0ELb1ELb0ELb0ELb0ELb0ELb0ELi2ELi4ELi4ELi4ELb0EEENS1_24CollectiveEpilogueBwdGQAISA_fSD_Li256ELb0ELb0EEENS1_19SingleTileSchedulerILb0ELb0ELb0ELi128EEEEEEEEEvNT_6ParamsE$_ZN4cute3eso3ESOILb1ELb0EJNS_6LayoutINS_5tupleIJNS3_IJNS_1CILi2EEES5_EEENS4_ILi8EEEEEENS3_IJNS3_IJNS4_ILi1EEES5_EEENS4_ILi4EEEEEEEEiEEC2ERKSD_RKi)
        /*1940c*/ 	.word	0x00000000


	//----- nvinfo : EIATTR_FRAME_SIZE
	.align		4
.L_17250:
        /*19410*/ 	.byte	0x04, 0x11
        /*19412*/ 	.short	(.L_17252 - .L_17251)
	.align		4
.L_17251:
        /*19414*/ 	.word	index@($_ZN7cutlass13device_kernelIN5flash19enable_sm80_to_sm89INS1_16FlashAttnBwdSm80INS1_25CollectiveMainloopBwdSm80ILi2ELi2EN4cute5tupleIJNS5_1CILi128EEES8_NS7_ILi64EEEEEENS_10bfloat16_tEfNS_4arch4Sm80ELb0ELb0ELb1ELb0ELb0ELb0ELb0ELb0ELi2ELi4ELi4ELi4ELb0EEENS1_24CollectiveEpilogueBwdGQAISA_fSD_Li256ELb0ELb0EEENS1_19SingleTileSchedulerILb0ELb0ELb0ELi128EEEEEEEEEvNT_6ParamsE$_ZN4cute3eso3ESOILb1ELb0EJNS_6LayoutINS_5tupleIJNS3_IJNS_1CILi2EEES5_EEENS4_ILi8EEEEEENS3_IJNS3_IJNS4_ILi1EEES5_EEENS4_ILi4EEEEEEEENS_10ViewEngineIPN7cutlass10bfloat16_tEEEEEC2ERKSD_RKSI_)
        /*19418*/ 	.word	0x00000000


	//----- nvinfo : EIATTR_FRAME_SIZE
	.align		4
.L_17252:
        /*1941c*/ 	.byte	0x04, 0x11
        /*1941e*/ 	.short	(.L_17254 - .L_17253)
	.align		4
.L_17253:
        /*19420*/ 	.word	index@($_ZN7cutlass13device_kernelIN5flash19enable_sm80_to_sm89INS1_16FlashAttnBwdSm80INS1_25CollectiveMainloopBwdSm80ILi2ELi2EN4cute5tupleIJNS5_1CILi128EEES8_NS7_ILi64EEEEEENS_10bfloat16_tEfNS_4arch4Sm80ELb0ELb0ELb1ELb0ELb0ELb0ELb0ELb0ELi2ELi4ELi4ELi4ELb0EEENS1_24CollectiveEpilogueBwdGQAISA_fSD_Li256ELb0ELb0EEENS1_19SingleTileSchedulerILb0ELb0ELb0ELi128EEEEEEEEEvNT_6ParamsE$_ZN4cute3eso3ESOILb1ELb0EJNS_6LayoutINS_5tupleIJNS3_IJNS_1CILi2EEES5_EEENS3_IJS5_NS4_ILi8EEEEEEEEENS3_IJNS3_IJS5_NS4_ILi4EEEEEENS3_IJNS4_ILi1EEES7_EEEEEEEENS_10ViewEngineIPfEEEEC2ERKSF_RKSI_)
        /*19424*/ 	.word	0x00000000


	//----- nvinfo : EIATTR_FRAME_SIZE
	.align		4
.L_17254:
        /*19428*/ 	.byte	0x04, 0x11
        /*1942a*/ 	.short	(.L_17256 - .L_17255)
	.align		4
.L_17255:
        /*1942c*/ 	.word	index@($_ZN7cutlass13device_kernelIN5flash19enable_sm80_to_sm89INS1_16FlashAttnBwdSm80INS1_25CollectiveMainloopBwdSm80ILi2ELi2EN4cute5tupleIJNS5_1CILi128EEES8_NS7_ILi64EEEEEENS_10bfloat16_tEfNS_4arch4Sm80ELb0ELb0ELb1ELb0ELb0ELb0ELb0ELb0ELi2ELi4ELi4ELi4ELb0EEENS1_24CollectiveEpilogueBwdGQAISA_fSD_Li256ELb0ELb0EEENS1_19SingleTileSchedulerILb0ELb0ELb0ELi128EEEEEEEEEvNT_6ParamsE$_ZN4cute3eso3ESOILb1ELb0EJNS_6LayoutINS_5tupleIJNS3_IJNS_1CILi2EEES5_EEENS3_IJS5_NS4_ILi8EEEEEEEEENS3_IJNS3_IJNS_11ScaledBasisIS7_JLi0EEEENSA_INS4_ILi64EEEJLi0EEEEEEENS3_IJNSA_INS4_ILi1EEEJLi1EEEENSA_INS4_ILi16EEEJLi1EEEEEEEEEEEENS_10ViewEngineINS_23ArithmeticTupleIteratorINS_15ArithmeticTupleIJiiEEEEEEEEEC2ERKSL_RKSR_)
        /*19430*/ 	.word	0x00000000


	//----- nvinfo : EIATTR_FRAME_SIZE
	.align		4
.L_17256:
        /*19434*/ 	.byte	0x04, 0x11
        /*19436*/ 	.short	(.L_17258 - .L_17257)
	.align		4
.L_17257:
        /*19438*/ 	.word	index@($_ZN7cutlass13device_kernelIN5flash19enable_sm80_to_sm89INS1_16FlashAttnBwdSm80INS1_25CollectiveMainloopBwdSm80ILi2ELi2EN4cute5tupleIJNS5_1CILi128EEES8_NS7_ILi64EEEEEENS_10bfloat16_tEfNS_4arch4Sm80ELb0ELb0ELb1ELb0ELb0ELb0ELb0ELb0ELi2ELi4ELi4ELi4ELb0EEENS1_24CollectiveEpilogueBwdGQAISA_fSD_Li256ELb0ELb0EEENS1_19SingleTileSchedulerILb0ELb0ELb0ELi128EEEEEEEEEvNT_6ParamsE$_ZN4cute3eso3ESOILb1ELb0EJNS_6LayoutINS_5tupleIJNS3_IJNS_1CILi2EEES5_EEENS3_IJS5_NS4_ILi8EEEEEEEEENS3_IJNS3_IJNS_11ScaledBasisIS7_JLi0EEEENSA_INS4_ILi64EEEJLi0EEEEEEENS3_IJNSA_INS4_ILi1EEEJLi1EEEENSA_INS4_ILi16EEEJLi1EEEEEEEEEEEENS_10ViewEngineINS_23ArithmeticTupleIteratorINS_15ArithmeticTupleIJNS4_ILi0EEESP_EEEEEEEEEC2ERKSL_RKSS_)
        /*1943c*/ 	.word	0x00000000


	//----- nvinfo : EIATTR_FRAME_SIZE
	.align		4
.L_17258:
        /*19440*/ 	.byte	0x04, 0x11
        /*19442*/ 	.short	(.L_17260 - .L_17259)
	.align		4
.L_17259:
        /*19444*/ 	.word	index@($_ZN7cutlass13device_kernelIN5flash19enable_sm80_to_sm89INS1_16FlashAttnBwdSm80INS1_25CollectiveMainloopBwdSm80ILi2ELi2EN4cute5tupleIJNS5_1CILi128EEES8_NS7_ILi64EEEEEENS_10bfloat16_tEfNS_4arch4Sm80ELb0ELb0ELb1ELb0ELb0ELb0ELb0ELb0ELi2ELi4ELi4ELi4ELb0EEENS1_24CollectiveEpilogueBwdGQAISA_fSD_Li256ELb0ELb0EEENS1_19SingleTileSchedulerILb0ELb0ELb0ELi128EEEEEEEEEvNT_6ParamsE$_ZN4cute3eso3ESOILb1ELb0EJNS_6LayoutINS_5tupleIJNS3_IJNS_1CILi2EEES5_EEEEEENS3_IJNS3_IJNS4_ILi8EEENS4_ILi64EEEEEEEEEEEiEEC2ERKSC_RKi)
        /*19448*/ 	.word	0x00000000


	//----- nvinfo : EIATTR_FRAME_SIZE
	.align		4
.L_17260:
        /*1944c*/ 	.byte	0x04, 0x11
        /*1944e*/ 	.short	(.L_17262 - .L_17261)
	.align		4
.L_17261:
        /*19450*/ 	.word	index@($_ZN7cutlass13device_kernelIN5flash19enable_sm80_to_sm89INS1_16FlashAttnBwdSm80INS1_25CollectiveMainloopBwdSm80ILi2ELi2EN4cute5tupleIJNS5_1CILi128EEES8_NS7_ILi64EEEEEENS_10bfloat16_tEfNS_4arch4Sm80ELb0ELb0ELb1ELb0ELb0ELb0ELb0ELb0ELi2ELi4ELi4ELi4ELb0EEENS1_24CollectiveEpilogueBwdGQAISA_fSD_Li256ELb0ELb0EEENS1_19SingleTileSchedulerILb0ELb0ELb0ELi128EEEEEEEEEvNT_6ParamsE$_ZN4cute3eso3ESOILb1ELb0EJNS_6LayoutINS_5tupleIJNS3_IJNS_1CILi2EEES5_EEEEEENS3_IJNS3_IJNS4_ILi8EEENS4_ILi64EEEEEEEEEEENS_10ViewEngineINS_8smem_ptrIPfEEEEEEC2ERKSC_RKSH_)
        /*19454*/ 	.word	0x00000000


	//----- nvinfo : EIATTR_FRAME_SIZE
	.align		4
.L_17262:
        /*19458*/ 	.byte	0x04, 0x11
        /*1945a*/ 	.short	(.L_17264 - .L_17263)
	.align		4
.L_17263:
        /*1945c*/ 	.word	index@($_ZN7cutlass13device_kernelIN5flash19enable_sm80_to_sm89INS1_16FlashAttnBwdSm80INS1_25CollectiveMainloopBwdSm80ILi2ELi2EN4cute5tupleIJNS5_1CILi128EEES8_NS7_ILi64EEEEEENS_10bfloat16_tEfNS_4arch4Sm80ELb0ELb0ELb1ELb0ELb0ELb0ELb0ELb0ELi2ELi4ELi4ELi4ELb0EEENS1_24CollectiveEpilogueBwdGQAISA_fSD_Li256ELb0ELb0EEENS1_19SingleTileSchedulerILb0ELb0ELb0ELi128EEEEEEEEEvNT_6ParamsE$_ZN4cute3eso3ESOILb1ELb0EJNS_6LayoutINS_5tupleIJNS3_IJNS_1CILi2EEES5_EEEEEENS3_IJNS3_IJNS4_ILi1EEES5_EEEEEEEEiEEC2ERKSB_RKi)
        /*19460*/ 	.word	0x00000000


	//----- nvinfo : EIATTR_FRAME_SIZE
	.align		4
.L_17264:
        /*19464*/ 	.byte	0x04, 0x11
        /*19466*/ 	.short	(.L_17266 - .L_17265)
	.align		4
.L_17265:
        /*19468*/ 	.word	index@($_ZN7cutlass13device_kernelIN5flash19enable_sm80_to_sm89INS1_16FlashAttnBwdSm80INS1_25CollectiveMainloopBwdSm80ILi2ELi2EN4cute5tupleIJNS5_1CILi128EEES8_NS7_ILi64EEEEEENS_10bfloat16_tEfNS_4arch4Sm80ELb0ELb0ELb1ELb0ELb0ELb0ELb0ELb0ELi2ELi4ELi4ELi4ELb0EEENS1_24CollectiveEpilogueBwdGQAISA_fSD_Li256ELb0ELb0EEENS1_19SingleTileSchedulerILb0ELb0ELb0ELi128EEEEEEEEEvNT_6ParamsE$_ZN4cute3eso3ESOILb1ELb0EJNS_6LayoutINS_5tupleIJNS3_IJNS_1CILi2EEES5_EEEEEENS3_IJNS3_IJNS4_ILi1EEES5_EEEEEEEENS_10ViewEngineIPfEEEEC2ERKSB_RKSE_)
        /*1946c*/ 	.word	0x00000000


	//----- nvinfo : EIATTR_FRAME_SIZE
	.align		4
.L_17266:
        /*19470*/ 	.byte	0x04, 0x11
        /*19472*/ 	.short	(.L_17268 - .L_17267)
	.align		4
.L_17267:
        /*19474*/ 	.word	index@($_ZN7cutlass13device_kernelIN5flash19enable_sm80_to_sm89INS1_16FlashAttnBwdSm80INS1_25CollectiveMainloopBwdSm80ILi2ELi2EN4cute5tupleIJNS5_1CILi128EEES8_NS7_ILi64EEEEEENS_10bfloat16_tEfNS_4arch4Sm80ELb0ELb0ELb1ELb0ELb0ELb0ELb0ELb0ELi2ELi4ELi4ELi4ELb0EEENS1_24CollectiveEpilogueBwdGQAISA_fSD_Li256ELb0ELb0EEENS1_19SingleTileSchedulerILb0ELb0ELb0ELi128EEEEEEEEEvNT_6ParamsE$_ZN4cute3eso3ESOILb1ELb0EJNS_6LayoutINS_5tupleIJNS3_IJNS_1CILi2EEES5_EEEEEENS3_IJNS3_IJNS4_ILi1EEES5_EEEEEEEENS_10ViewEngineIPN7cutlass10bfloat16_tEEEEEC2ERKSB_RKSG_)
        /*19478*/ 	.word	0x00000000


	//----- nvinfo : EIATTR_FRAME_SIZE
	.align		4
.L_17268:
        /*1947c*/ 	.byte	0x04, 0x11
        /*1947e*/ 	.short	(.L_17270 - .L_17269)
	.align		4
.L_17269:
        /*19480*/ 	.word	index@($_ZN7cutlass13device_kernelIN5flash19enable_sm80_to_sm89INS1_16FlashAttnBwdSm80INS1_25CollectiveMainloopBwdSm80ILi2ELi2EN4cute5tupleIJNS5_1CILi128EEES8_NS7_ILi64EEEEEENS_10bfloat16_tEfNS_4arch4Sm80ELb0ELb0ELb1ELb0ELb0ELb0ELb0ELb0ELi2ELi4ELi4ELi4ELb0EEENS1_24CollectiveEpilogueBwdGQAISA_fSD_Li256ELb0ELb0EEENS1_19SingleTileSchedulerILb0ELb0ELb0ELi128EEEEEEEEEvNT_6ParamsE$_ZN4cute3eso3ESOILb1ELb0EJNS_6LayoutINS_5tupleIJNS3_IJNS_1CILi2EEES5_EEEEEENS3_IJNS3_IJNS4_ILi1EEES5_EEEEEEEENS_10ViewEngineIPKfEEEEC2ERKSB_RKSF_)
        /*19484*/ 	.word	0x00000000


	//----- nvinfo : EIATTR_FRAME_SIZE
	.align		4
.L_17270:
        /*19488*/ 	.byte	0x04, 0x11
        /*1948a*/ 	.short	(.L_17272 - .L_17271)
	.align		4
.L_17271:
        /*1948c*/ 	.word	index@($_ZN7cutlass13device_kernelIN5flash19enable_sm80_to_sm89INS1_16FlashAttnBwdSm80INS1_25CollectiveMainloopBwdSm80ILi2ELi2EN4cute5tupleIJNS5_1CILi128EEES8_NS7_ILi64EEEEEENS_10bfloat16_tEfNS_4arch4Sm80ELb0ELb0ELb1ELb0ELb0ELb0ELb0ELb0ELi2ELi4ELi4ELi4ELb0EEENS1_24CollectiveEpilogueBwdGQAISA_fSD_Li256ELb0ELb0EEENS1_19SingleTileSchedulerILb0ELb0ELb0ELi128EEEEEEEEEvNT_6ParamsE$_ZN4cute3eso3ESOILb1ELb0EJNS_6LayoutINS_5tupleIJNS3_IJNS_1CILi1EEES5_EEENS4_ILi32EEEEEENS3_IJNS3_IJNS4_ILi0EEES9_EEENS4_ILi256EEEEEEEEiEEC2ERKSD_RKi)
        /*19490*/ 	.word	0x00000000


	//----- nvinfo : EIATTR_FRAME_SIZE
	.align		4
.L_17272:
        /*19494*/ 	.byte	0x04, 0x11
        /*19496*/ 	.short	(.L_17274 - .L_17273)
	.align		4
.L_17273:
        /*19498*/ 	.word	index@($_ZN7cutlass13device_kernelIN5flash19enable_sm80_to_sm89INS1_16FlashAttnBwdSm80INS1_25CollectiveMainloopBwdSm80ILi2ELi2EN4cute5tupleIJNS5_1CILi128EEES8_NS7_ILi64EEEEEENS_10bfloat16_tEfNS_4arch4Sm80ELb0ELb0ELb1ELb0ELb0ELb0ELb0ELb0ELi2ELi4ELi4ELi4ELb0EEENS1_24CollectiveEpilogueBwdGQAISA_fSD_Li256ELb0ELb0EEENS1_19SingleTileSchedulerILb0ELb0ELb0ELi128EEEEEEEEEvNT_6ParamsE$_ZN4cute3eso3ESOILb1ELb0EJNS_6LayoutINS_5tupleIJNS3_IJNS_1CILi1EEES5_EEENS4_ILi32EEEEEENS3_IJNS3_IJNS4_ILi0EEES9_EEENS4_ILi256EEEEEEEENS_10ViewEngineINS_8gmem_ptrIPfEEEEEEC2ERKSD_RKSI_)
        /*1949c*/ 	.word	0x00000000


	//----- nvinfo : EIATTR_FRAME_SIZE
	.align		4
.L_17274:
        /*194a0*/ 	.byte	0x04, 0x11
        /*194a2*/ 	.short	(.L_17276 - .L_17275)
	.align		4
.L_17275:
        /*194a4*/ 	.word	index@($_ZN7cutlass13device_kernelIN5flash19enable_sm80_to_sm89INS1_16FlashAttnBwdSm80INS1_25CollectiveMainloopBwdSm80ILi2ELi2EN4cute5tupleIJNS5_1CILi128EEES8_NS7_ILi64EEEEEENS_10bfloat16_tEfNS_4arch4Sm80ELb0ELb0ELb1ELb0ELb0ELb0ELb0ELb0ELi2ELi4ELi4ELi4ELb0EEENS1_24CollectiveEpilogueBwdGQAISA_fSD_Li256ELb0ELb0EEENS1_19SingleTileSchedulerILb0ELb0ELb0ELi128EEEEEEEEEvNT_6ParamsE$_ZN4cute3eso3ESOILb1ELb0EJNS_6LayoutINS_5tupleIJNS3_IJNS_1CILi1EEES5_EEEEEENS3_IJNS3_IJS5_NS4_ILi0EEEEEEEEEEENS_10ViewEngineINS_8smem_ptrIPN7cutlass9uint128_tEEEEEEEC2ERKSB_RKSI_)
        /*194a8*/ 	.word	0x00000000


	//----- nvinfo : EIATTR_FRAME_SIZE
	.align		4
.L_17276:
        /*194ac*/ 	.byte	0x04, 0x11
        /*194ae*/ 	.short	(.L_17278 - .L_17277)
	.align		4
.L_17277:
        /*194b0*/ 	.word	index@($_ZN7cutlass13device_kernelIN5flash19enable_sm80_to_sm89INS1_16FlashAttnBwdSm80INS1_25CollectiveMainloopBwdSm80ILi2ELi2EN4cute5tupleIJNS5_1CILi128EEES8_NS7_ILi64EEEEEENS_10bfloat16_tEfNS_4arch4Sm80ELb0ELb0ELb1ELb0ELb0ELb0ELb0ELb0ELi2ELi4ELi4ELi4ELb0EEENS1_24CollectiveEpilogueBwdGQAISA_fSD_Li256ELb0ELb0EEENS1_19SingleTileSchedulerILb0ELb0ELb0ELi128EEEEEEEEEvNT_6ParamsE$_ZN4cute3eso3ESOILb1ELb0EJNS_6LayoutINS_5tupleIJNS3_IJNS_1CILi1EEES5_EEEEEENS3_IJNS3_IJS5_NS4_ILi0EEEEEEEEEEENS_10ViewEngineINS_8gmem_ptrIPKN7cutlass9uint128_tEEEEEEEC2ERKSB_RKSJ_)
        /*194b4*/ 	.word	0x00000000


	//----- nvinfo : EIATTR_FRAME_SIZE
	.align		4
.L_17278:
        /*194b8*/ 	.byte	0x04, 0x11
        /*194ba*/ 	.short	(.L_17280 - .L_17279)
	.align		4
.L_17279:
        /*194bc*/ 	.word	index@($_ZN7cutlass13device_kernelIN5flash19enable_sm80_to_sm89INS1_16FlashAttnBwdSm80INS1_25CollectiveMainloopBwdSm80ILi2ELi2EN4cute5tupleIJNS5_1CILi128EEES8_NS7_ILi64EEEEEENS_10bfloat16_tEfNS_4arch4Sm80ELb0ELb0ELb1ELb0ELb0ELb0ELb0ELb0ELi2ELi4ELi4ELi4ELb0EEENS1_24CollectiveEpilogueBwdGQAISA_fSD_Li256ELb0ELb0EEENS1_19SingleTileSchedulerILb0ELb0ELb0ELi128EEEEEEEEEvNT_6ParamsE$_ZN4cute3eso3ESOILb1ELb0EJNS_6LayoutINS_5tupleIJNS3_IJNS_1CILi1EEENS4_ILi4EEEEEENS4_ILi2EEES6_EEENS3_IJNS3_IJNS4_ILi0EEES5_EEES6_NS4_ILi8EEEEEEEENS_10ViewEngineIPfEEEEC2ERKSE_RKSH_)
        /*194c0*/ 	.word	0x00000000


	//----- nvinfo : EIATTR_FRAME_SIZE
	.align		4
.L_17280:
        /*194c4*/ 	.byte	0x04, 0x11
        /*194c6*/ 	.short	(.L_17282 - .L_17281)
	.align		4
.L_17281:
        /*194c8*/ 	.word	index@($_ZN7cutlass13device_kernelIN5flash19enable_sm80_to_sm89INS1_16FlashAttnBwdSm80INS1_25CollectiveMainloopBwdSm80ILi2ELi2EN4cute5tupleIJNS5_1CILi128EEES8_NS7_ILi64EEEEEENS_10bfloat16_tEfNS_4arch4Sm80ELb0ELb0ELb1ELb0ELb0ELb0ELb0ELb0ELi2ELi4ELi4ELi4ELb0EEENS1_24CollectiveEpilogueBwdGQAISA_fSD_Li256ELb0ELb0EEENS1_19SingleTileSchedulerILb0ELb0ELb0ELi128EEEEEEEEEvNT_6ParamsE$_ZN4cute3eso3ESOILb1ELb0EJNS_6LayoutINS_5tupleIJNS3_IJNS_1CILi1EEENS4_ILi2EEES6_EEEEEENS3_IJNS3_IJS5_S5_S6_EEEEEEEENS_10ViewEngineIPjEEEEC2ERKSB_RKSE_)
        /*194cc*/ 	.word	0x00000000


	//----- nvinfo : EIATTR_FRAME_SIZE
	.align		4
.L_17282:
        /*194d0*/ 	.byte	0x04, 0x11
        /*194d2*/ 	.short	(.L_17284 - .L_17283)
	.align		4
.L_17283:
        /*194d4*/ 	.word	index@($_ZN7cutlass13device_kernelIN5flash19enable_sm80_to_sm89INS1_16FlashAttnBwdSm80INS1_25CollectiveMainloopBwdSm80ILi2ELi2EN4cute5tupleIJNS5_1CILi128EEES8_NS7_ILi64EEEEEENS_10bfloat16_tEfNS_4arch4Sm80ELb0ELb0ELb1ELb0ELb0ELb0ELb0ELb0ELi2ELi4ELi4ELi4ELb0EEENS1_24CollectiveEpilogueBwdGQAISA_fSD_Li256ELb0ELb0EEENS1_19SingleTileSchedulerILb0ELb0ELb0ELi128EEEEEEEEEvNT_6ParamsE$_ZN4cute3eso3ESOILb1ELb0EJNS_6LayoutINS_5tupleIJNS3_IJNS_1CILi1EEENS4_ILi2EEEEEES6_NS4_ILi8EEEEEENS3_IJNS3_IJS5_S5_EEES6_NS4_ILi4EEEEEEEENS_10ViewEngineIPN7cutlass5ArrayINSF_10bfloat16_tELi2ELb0EEEEEEEC2ERKSD_RKSK_)
        /*194d8*/ 	.word	0x00000000


	//----- nvinfo : EIATTR_FRAME_SIZE
	.align		4
.L_17284:
        /*194dc*/ 	.byte	0x04, 0x11
        /*194de*/ 	.short	(.L_17286 - .L_17285)
	.align		4
.L_17285:
        /*194e0*/ 	.word	index@($_ZN7cutlass13device_kernelIN5flash19enable_sm80_to_sm89INS1_16FlashAttnBwdSm80INS1_25CollectiveMainloopBwdSm80ILi2ELi2EN4cute5tupleIJNS5_1CILi128EEES8_NS7_ILi64EEEEEENS_10bfloat16_tEfNS_4arch4Sm80ELb0ELb0ELb1ELb0ELb0ELb0ELb0ELb0ELi2ELi4ELi4ELi4ELb0EEENS1_24CollectiveEpilogueBwdGQAISA_fSD_Li256ELb0ELb0EEENS1_19SingleTileSchedulerILb0ELb0ELb0ELi128EEEEEEEEEvNT_6ParamsE$_ZN4cute3eso3ESOILb1ELb0EJNS_6LayoutINS_5tupleIJNS3_IJNS_1CILi1EEENS4_ILi2EEEEEES6_NS4_ILi8EEEEEENS3_IJNS3_IJS5_S5_EEES6_NS4_ILi4EEEEEEEENS_10ViewEngineIPKN7cutlass5ArrayIfLi2ELb1EEEEEEEC2ERKSD_RKSK_)
        /*194e4*/ 	.word	0x00000000


	//----- nvinfo : EIATTR_FRAME_SIZE
	.align		4
.L_17286:
        /*194e8*/ 	.byte	0x04, 0x11
        /*194ea*/ 	.short	(.L_17288 - .L_17287)
	.align		4
.L_17287:
        /*194ec*/ 	.word	index@($_ZN7cutlass13device_kernelIN5flash19enable_sm80_to_sm89INS1_16FlashAttnBwdSm80INS1_25CollectiveMainloopBwdSm80ILi2ELi2EN4cute5tupleIJNS5_1CILi128EEES8_NS7_ILi64EEEEEENS_10bfloat16_tEfNS_4arch4Sm80ELb0ELb0ELb1ELb0ELb0ELb0ELb0ELb0ELi2ELi4ELi4ELi4ELb0EEENS1_24CollectiveEpilogueBwdGQAISA_fSD_Li256ELb0ELb0EEENS1_19SingleTileSchedulerILb0ELb0ELb0ELi128EEEEEEEEEvNT_6ParamsE$_ZN4cute3eso3ESOILb1ELb0EJNS_6LayoutINS_5tupleIJNS3_IJNS_1CILi1EEENS4_ILi2EEEEEEEEENS3_IJNS3_IJS5_S5_EEEEEEEENS_10ViewEngineIPjEEEEC2ERKSB_RKSE_)
        /*194f0*/ 	.word	0x00000000


	//----- nvinfo : EIATTR_FRAME_SIZE
	.align		4
.L_17288:
        /*194f4*/ 	.byte	0x04, 0x11
        /*194f6*/ 	.short	(.L_17290 - .L_17289)
	.align		4
.L_17289:
        /*194f8*/ 	.word	index@($_ZN7cutlass13device_kernelIN5flash19enable_sm80_to_sm89INS1_16FlashAttnBwdSm80INS1_25CollectiveMainloopBwdSm80ILi2ELi2EN4cute5tupleIJNS5_1CILi128EEES8_NS7_ILi64EEEEEENS_10bfloat16_tEfNS_4arch4Sm80ELb0ELb0ELb1ELb0ELb0ELb0ELb0ELb0ELi2ELi4ELi4ELi4ELb0EEENS1_24CollectiveEpilogueBwdGQAISA_fSD_Li256ELb0ELb0EEENS1_19SingleTileSchedulerILb0ELb0ELb0ELi128EEEEEEEEEvNT_6ParamsE$_ZN4cute3eso3ESOILb1ELb0EJNS_6LayoutINS_5tupleIJNS3_IJNS_1CILi1EEENS3_IJNS4_ILi4EEENS4_ILi2EEEEEEEEES7_S6_EEENS3_IJNS3_IJNS4_ILi0EEENS3_IJS5_NS4_ILi8EEEEEEEEES6_NS4_ILi16EEEEEEEENS_10ViewEngineIPN7cutlass10bfloat16_tEEEEEC2ERKSH_RKSM_)
        /*194fc*/ 	.word	0x00000000


	//----- nvinfo : EIATTR_FRAME_SIZE
	.align		4
.L_17290:
        /*19500*/ 	.byte	0x04, 0x11
        /*19502*/ 	.short	(.L_17292 - .L_17291)
	.align		4
.L_17291:
        /*19504*/ 	.word	index@($_ZN7cutlass13device_kernelIN5flash19enable_sm80_to_sm89INS1_16FlashAttnBwdSm80INS1_25CollectiveMainloopBwdSm80ILi2ELi2EN4cute5tupleIJNS5_1CILi128EEES8_NS7_ILi64EEEEEENS_10bfloat16_tEfNS_4arch4Sm80ELb0ELb0ELb1ELb0ELb0ELb0ELb0ELb0ELi2ELi4ELi4ELi4ELb0EEENS1_24CollectiveEpilogueBwdGQAISA_fSD_Li256ELb0ELb0EEENS1_19SingleTileSchedulerILb0ELb0ELb0ELi128EEEEEEEEEvNT_6ParamsE$_ZN4cute3eso3ESOILb1ELb0EJNS_6LayoutINS_5tupleIJNS3_IJNS_1CILi1EEENS3_IJNS4_ILi2EEES6_EEEEEES6_NS4_ILi4EEEEEENS3_IJNS3_IJNS4_ILi0EEENS3_IJS5_S9_EEEEEES6_NS4_ILi8EEEEEEEENS_10ViewEngineIPjEEEEC2ERKSG_RKSJ_)
        /*19508*/ 	.word	0x00000000


	//----- nvinfo : EIATTR_FRAME_SIZE
	.align		4
.L_17292:
        /*1950c*/ 	.byte	0x04, 0x11
        /*1950e*/ 	.short	(.L_17294 - .L_17293)
	.align		4
.L_17293:
        /*19510*/ 	.word	index@($_ZN7cutlass13device_kernelIN5flash19enable_sm80_to_sm89INS1_16FlashAttnBwdSm80INS1_25CollectiveMainloopBwdSm80ILi2ELi2EN4cute5tupleIJNS5_1CILi128EEES8_NS7_ILi64EEEEEENS_10bfloat16_tEfNS_4arch4Sm80ELb0ELb0ELb1ELb0ELb0ELb0ELb0ELb0ELi2ELi4ELi4ELi4ELb0EEENS1_24CollectiveEpilogueBwdGQAISA_fSD_Li256ELb0ELb0EEENS1_19SingleTileSchedulerILb0ELb0ELb0ELi128EEEEEEEEEvNT_6ParamsE$_ZN4cute3eso3ESOILb1ELb0EJNS_6LayoutINS_5tupleIJNS3_IJNS3_IJNS_1CILi8EEENS4_ILi1EEEEEES6_EEENS3_IJNS3_IJS6_S6_EEENS4_ILi4EEEEEEEEENS3_IJNS3_IJNS3_IJS6_NS4_ILi0EEEEEESD_EEENS3_IJNS3_IJSD_SD_EEES5_EEEEEEEENS_10ViewEngineIPN7cutlass10bfloat16_tEEEEEC2ERKSJ_RKSO_)
        /*19514*/ 	.word	0x00000000


	//----- nvinfo : EIATTR_FRAME_SIZE
	.align		4
.L_17294:
        /*19518*/ 	.byte	0x04, 0x11
        /*1951a*/ 	.short	(.L_17296 - .L_17295)
	.align		4
.L_17295:
        /*1951c*/ 	.word	index@($_ZN7cutlass13device_kernelIN5flash19enable_sm80_to_sm89INS1_16FlashAttnBwdSm80INS1_25CollectiveMainloopBwdSm80ILi2ELi2EN4cute5tupleIJNS5_1CILi128EEES8_NS7_ILi64EEEEEENS_10bfloat16_tEfNS_4arch4Sm80ELb0ELb0ELb1ELb0ELb0ELb0ELb0ELb0ELi2ELi4ELi4ELi4ELb0EEENS1_24CollectiveEpilogueBwdGQAISA_fSD_Li256ELb0ELb0EEENS1_19SingleTileSchedulerILb0ELb0ELb0ELi128EEEEEEEEEvNT_6ParamsE$_ZN4cute3eso3ESOILb1ELb0EJNS_6LayoutINS_5tupleIJNS3_IJNS3_IJNS_1CILi8EEENS4_ILi1EEEEEES6_EEENS3_IJNS3_IJS6_S6_EEENS4_ILi4EEEEEEEEENS3_IJNS3_IJNS3_IJS6_NS4_ILi0EEEEEESD_EEENS3_IJNS3_IJSD_SD_EEENS4_ILi2048EEEEEEEEEEENS_10ViewEngineINS_8smem_ptrIPN7cutlass10bfloat16_tEEEEEEEC2ERKSK_RKSR_)
        /*19520*/ 	.word	0x00000000


	//----- nvinfo : EIATTR_FRAME_SIZE
	.align		4
.L_17296:
        /*19524*/ 	.byte	0x04, 0x11
        /*19526*/ 	.short	(.L_17298 - .L_17297)
	.align		4
.L_17297:
        /*19528*/ 	.word	index@($_ZN7cutlass13device_kernelIN5flash19enable_sm80_to_sm89INS1_16FlashAttnBwdSm80INS1_25CollectiveMainloopBwdSm80ILi2ELi2EN4cute5tupleIJNS5_1CILi128EEES8_NS7_ILi64EEEEEENS_10bfloat16_tEfNS_4arch4Sm80ELb0ELb0ELb1ELb0ELb0ELb0ELb0ELb0ELi2ELi4ELi4ELi4ELb0EEENS1_24CollectiveEpilogueBwdGQAISA_fSD_Li256ELb0ELb0EEENS1_19SingleTileSchedulerILb0ELb0ELb0ELi128EEEEEEEEEvNT_6ParamsE$_ZN4cute3eso3ESOILb1ELb0EJNS_6LayoutINS_5tupleIJNS3_IJNS3_IJNS_1CILi8EEENS4_ILi1EEEEEES6_EEENS3_IJNS3_IJS6_S6_EEENS4_ILi2EEEEEEEEENS3_IJNS3_IJNS3_IJS6_NS4_ILi0EEEEEESD_EEENS3_IJNS3_IJSD_SD_EEES5_EEEEEEEENS_10ViewEngineIPN7cutlass10bfloat16_tEEEEEC2ERKSJ_RKSO_)
        /*1952c*/ 	.word	0x00000000


	//----- nvinfo : EIATTR_FRAME_SIZE
	.align		4
.L_17298:
        /*19530*/ 	.byte	0x04, 0x11
        /*19532*/ 	.short	(.L_17300 - .L_17299)
	.align		4
.L_17299:
        /*19534*/ 	.word	index@($_ZN7cutlass13device_kernelIN5flash19enable_sm80_to_sm89INS1_16FlashAttnBwdSm80INS1_25CollectiveMainloopBwdSm80ILi2ELi2EN4cute5tupleIJNS5_1CILi128EEES8_NS7_ILi64EEEEEENS_10bfloat16_tEfNS_4arch4Sm80ELb0ELb0ELb1ELb0ELb0ELb0ELb0ELb0ELi2ELi4ELi4ELi4ELb0EEENS1_24CollectiveEpilogueBwdGQAISA_fSD_Li256ELb0ELb0EEENS1_19SingleTileSchedulerILb0ELb0ELb0ELi128EEEEEEEEEvNT_6ParamsE$_ZN4cute3eso3ESOILb1ELb0EJNS_6LayoutINS_5tupleIJNS3_IJNS3_IJNS_1CILi8EEENS4_ILi1EEEEEES6_EEENS3_IJNS3_IJS6_S6_EEENS4_ILi2EEEEEEEEENS3_IJNS3_IJNS3_IJS6_NS4_ILi0EEEEEESD_EEENS3_IJNS3_IJSD_SD_EEENS4_ILi8192EEEEEEEEEEENS_10ViewEngineINS_8smem_ptrIPN7cutlass10bfloat16_tEEEEEEEC2ERKSK_RKSR_)
        /*19538*/ 	.word	0x00000000


	//----- nvinfo : EIATTR_FRAME_SIZE
	.align		4
.L_17300:
        /*1953c*/ 	.byte	0x04, 0x11
        /*1953e*/ 	.short	(.L_17302 - .L_17301)
	.align		4
.L_17301:
        /*19540*/ 	.word	index@($_ZN7cutlass13device_kernelIN5flash19enable_sm80_to_sm89INS1_16FlashAttnBwdSm80INS1_25CollectiveMainloopBwdSm80ILi2ELi2EN4cute5tupleIJNS5_1CILi128EEES8_NS7_ILi64EEEEEENS_10bfloat16_tEfNS_4arch4Sm80ELb0ELb0ELb1ELb0ELb0ELb0ELb0ELb0ELi2ELi4ELi4ELi4ELb0EEENS1_24CollectiveEpilogueBwdGQAISA_fSD_Li256ELb0ELb0EEENS1_19SingleTileSchedulerILb0ELb0ELb0ELi128EEEEEEEEEvNT_6ParamsE$_ZN4cute3eso3ESOILb1ELb0EJNS_6LayoutINS_5tupleIJNS3_IJNS3_IJNS_1CILi8EEENS4_ILi1EEEEEES6_EEENS3_IJNS3_IJS6_S6_EEENS4_ILi2EEEEEEEEENS3_IJNS3_IJNS3_IJS6_NS4_ILi0EEEEEESD_EEENS3_IJNS3_IJSD_SD_EEENS4_ILi64EEEEEEEEEEENS_10ViewEngineIPN7cutlass10bfloat16_tEEEEEC2ERKSK_RKSP_)
        /*19544*/ 	.word	0x00000000


	//----- nvinfo : EIATTR_FRAME_SIZE
	.align		4
.L_17302:
        /*19548*/ 	.byte	0x04, 0x11
        /*1954a*/ 	.short	(.L_17304 - .L_17303)
	.align		4
.L_17303:
        /*1954c*/ 	.word	index@($_ZN7cutlass13device_kernelIN5flash19enable_sm80_to_sm89INS1_16FlashAttnBwdSm80INS1_25CollectiveMainloopBwdSm80ILi2ELi2EN4cute5tupleIJNS5_1CILi128EEES8_NS7_ILi64EEEEEENS_10bfloat16_tEfNS_4arch4Sm80ELb0ELb0ELb1ELb0ELb0ELb0ELb0ELb0ELi2ELi4ELi4ELi4ELb0EEENS1_24CollectiveEpilogueBwdGQAISA_fSD_Li256ELb0ELb0EEENS1_19SingleTileSchedulerILb0ELb0ELb0ELi128EEEEEEEEEvNT_6ParamsE$_ZN4cute3eso3ESOILb1ELb0EJNS_6LayoutINS_5tupleIJNS3_IJNS3_IJNS_1CILi8EEENS4_ILi1EEEEEES6_EEENS3_IJNS3_IJS6_S6_EEENS4_ILi2EEEEEEEEENS3_IJNS3_IJNS3_IJS6_NS4_ILi0EEEEEESD_EEENS3_IJNS3_IJSD_SD_EEENS4_ILi4096EEEEEEEEEEENS_10ViewEngineINS_8smem_ptrIPN7cutlass10bfloat16_tEEEEEEEC2ERKSK_RKSR_)
        /*19550*/ 	.word	0x00000000


	//----- nvinfo : EIATTR_FRAME_SIZE
	.align		4
.L_17304:
        /*19554*/ 	.byte	0x04, 0x11
        /*19556*/ 	.short	(.L_17306 - .L_17305)
	.align		4
.L_17305:
        /*19558*/ 	.word	index@($_ZN7cutlass13device_kernelIN5flash19enable_sm80_to_sm89INS1_16FlashAttnBwdSm80INS1_25CollectiveMainloopBwdSm80ILi2ELi2EN4cute5tupleIJNS5_1CILi128EEES8_NS7_ILi64EEEEEENS_10bfloat16_tEfNS_4arch4Sm80ELb0ELb0ELb1ELb0ELb0ELb0ELb0ELb0ELi2ELi4ELi4ELi4ELb0EEENS1_24CollectiveEpilogueBwdGQAISA_fSD_Li256ELb0ELb0EEENS1_19SingleTileSchedulerILb0ELb0ELb0ELi128EEEEEEEEEvNT_6ParamsE$_ZN4cute3eso3ESOILb1ELb0EJNS_6LayoutINS_5tupleIJNS3_IJNS3_IJNS_1CILi4EEENS4_ILi8EEEEEENS3_IJS5_NS4_ILi2EEEEEEEEENS3_IJNS3_IJS8_S8_EEENS3_IJS8_S6_EEEEEEEEENS3_IJNS3_IJNS3_IJNS_11ScaledBasisIS8_JLi1EEEENSF_INS4_ILi1EEEJLi0EEEEEEENS3_IJNSF_INS4_ILi16EEEJLi0EEEENSF_IS6_JLi1EEEEEEEEEENS3_IJNS3_IJNSF_ISH_JLi1EEEENSF_IS6_JLi0EEEEEEENS3_IJNSF_INS4_ILi64EEEJLi0EEEENSF_ISK_JLi1EEEEEEEEEEEEEEENS_10ViewEngineINS_23ArithmeticTupleIteratorINS_15ArithmeticTupleIJNS4_ILi0EEES12_EEEEEEEEEC2ERKSY_RKS15_)
        /*1955c*/ 	.word	0x00000000


	//----- nvinfo : EIATTR_FRAME_SIZE
	.align		4
.L_17306:
        /*19560*/ 	.byte	0x04, 0x11
        /*19562*/ 	.short	(.L_17308 - .L_17307)
	.align		4
.L_17307:
        /*19564*/ 	.word	index@($_ZN7cutlass13device_kernelIN5flash19enable_sm80_to_sm89INS1_16FlashAttnBwdSm80INS1_25CollectiveMainloopBwdSm80ILi2ELi2EN4cute5tupleIJNS5_1CILi128EEES8_NS7_ILi64EEEEEENS_10bfloat16_tEfNS_4arch4Sm80ELb0ELb0ELb1ELb0ELb0ELb0ELb0ELb0ELi2ELi4ELi4ELi4ELb0EEENS1_24CollectiveEpilogueBwdGQAISA_fSD_Li256ELb0ELb0EEENS1_19SingleTileSchedulerILb0ELb0ELb0ELi128EEEEEEEEEvNT_6ParamsE$_ZN4cute3eso3ESOILb1ELb0EJNS_6LayoutINS_5tupleIJNS3_IJNS3_IJNS_1CILi4EEENS4_ILi2EEEEEENS4_ILi1EEEEEES6_NS4_ILi8EEEEEENS3_IJNS3_IJNS3_IJS8_NS4_ILi32EEEEEENS4_ILi0EEEEEENS4_ILi64EEES5_EEEEENS_10ViewEngineIPN7cutlass10bfloat16_tEEEEEC2ERKSI_RKSN_)
        /*19568*/ 	.word	0x00000000


	//----- nvinfo : EIATTR_FRAME_SIZE
	.align		4
.L_17308:
        /*1956c*/ 	.byte	0x04, 0x11
        /*1956e*/ 	.short	(.L_17310 - .L_17309)
	.align		4
.L_17309:
        /*19570*/ 	.word	index@($_ZN7cutlass13device_kernelIN5flash19enable_sm80_to_sm89INS1_16FlashAttnBwdSm80INS1_25CollectiveMainloopBwdSm80ILi2ELi2EN4cute5tupleIJNS5_1CILi128EEES8_NS7_ILi64EEEEEENS_10bfloat16_tEfNS_4arch4Sm80ELb0ELb0ELb1ELb0ELb0ELb0ELb0ELb0ELi2ELi4ELi4ELi4ELb0EEENS1_24CollectiveEpilogueBwdGQAISA_fSD_Li256ELb0ELb0EEENS1_19SingleTileSchedulerILb0ELb0ELb0ELi128EEEEEEEEEvNT_6ParamsE$_ZN4cute3eso3ESOILb1ELb0EJNS_6LayoutINS_5tupleIJNS3_IJNS3_IJNS_1CILi4EEENS4_ILi2EEEEEENS4_ILi1EEEEEES6_EEENS3_IJNS3_IJNS3_IJS8_NS4_ILi32EEEEEENS4_ILi0EEEEEENS4_ILi64EEEEEEEEiEEC2ERKSH_RKi)
        /*19574*/ 	.word	0x00000000


	//----- nvinfo : EIATTR_FRAME_SIZE
	.align		4
.L_17310:
        /*19578*/ 	.byte	0x04, 0x11
        /*1957a*/ 	.short	(.L_17312 - .L_17311)
	.align		4
.L_17311:
        /*1957c*/ 	.word	index@($_ZN7cutlass13device_kernelIN5flash19enable_sm80_to_sm89INS1_16FlashAttnBwdSm80INS1_25CollectiveMainloopBwdSm80ILi2ELi2EN4cute5tupleIJNS5_1CILi128EEES8_NS7_ILi64EEEEEENS_10bfloat16_tEfNS_4arch4Sm80ELb0ELb0ELb1ELb0ELb0ELb0ELb0ELb0ELi2ELi4ELi4ELi4ELb0EEENS1_24CollectiveEpilogueBwdGQAISA_fSD_Li256ELb0ELb0EEENS1_19SingleTileSchedulerILb0ELb0ELb0ELi128EEEEEEEEEvNT_6ParamsE$_ZN4cute3eso3ESOILb1ELb0EJNS_6LayoutINS_5tupleIJNS3_IJNS3_IJNS_1CILi4EEENS4_ILi2EEEEEENS4_ILi1EEEEEES6_EEENS3_IJNS3_IJNS3_IJS8_NS4_ILi32EEEEEENS4_ILi0EEEEEENS4_ILi64EEEEEEEENS_10ViewEngineIPN7cutlass10bfloat16_tEEEEEC2ERKSH_RKSM_)
        /*19580*/ 	.word	0x00000000


	//----- nvinfo : EIATTR_FRAME_SIZE
	.align		4
.L_17312:
        /*19584*/ 	.byte	0x04, 0x11
        /*19586*/ 	.short	(.L_17314 - .L_17313)
	.align		4
.L_17313:
        /*19588*/ 	.word	index@($_ZN7cutlass13device_kernelIN5flash19enable_sm80_to_sm89INS1_16FlashAttnBwdSm80INS1_25CollectiveMainloopBwdSm80ILi2ELi2EN4cute5tupleIJNS5_1CILi128EEES8_NS7_ILi64EEEEEENS_10bfloat16_tEfNS_4arch4Sm80ELb0ELb0ELb1ELb0ELb0ELb0ELb0ELb0ELi2ELi4ELi4ELi4ELb0EEENS1_24CollectiveEpilogueBwdGQAISA_fSD_Li256ELb0ELb0EEENS1_19SingleTileSchedulerILb0ELb0ELb0ELi128EEEEEEEEEvNT_6ParamsE$_ZN4cute3eso3ESOILb1ELb0EJNS_6LayoutINS_5tupleIJNS3_IJNS3_IJNS_1CILi4EEENS4_ILi2EEEEEENS4_ILi1EEEEEENS3_IJS6_EEEEEENS3_IJNS3_IJNS3_IJS8_NS4_ILi32EEEEEENS4_ILi0EEEEEENS3_IJNS4_ILi64EEEEEEEEEEENS_10ViewEngineIPN7cutlass10bfloat16_tEEEEEC2ERKSJ_RKSO_)
        /*1958c*/ 	.word	0x00000000


	//----- nvinfo : EIATTR_FRAME_SIZE
	.align		4
.L_17314:
        /*19590*/ 	.byte	0x04, 0x11
        /*19592*/ 	.short	(.L_17316 - .L_17315)
	.align		4
.L_17315:
        /*19594*/ 	.word	index@($_ZN7cutlass13device_kernelIN5flash19enable_sm80_to_sm89INS1_16FlashAttnBwdSm80INS1_25CollectiveMainloopBwdSm80ILi2ELi2EN4cute5tupleIJNS5_1CILi128EEES8_NS7_ILi64EEEEEENS_10bfloat16_tEfNS_4arch4Sm80ELb0ELb0ELb1ELb0ELb0ELb0ELb0ELb0ELi2ELi4ELi4ELi4ELb0EEENS1_24CollectiveEpilogueBwdGQAISA_fSD_Li256ELb0ELb0EEENS1_19SingleTileSchedulerILb0ELb0ELb0ELi128EEEEEEEEEvNT_6ParamsE$_ZN4cute3eso3ESOILb1ELb0EJNS_6LayoutINS_5tupleIJNS3_IJNS3_IJNS_1CILi4EEENS4_ILi2EEEEEENS4_ILi1EEEEEEEEENS3_IJNS3_IJNS3_IJS8_NS4_ILi32EEEEEENS4_ILi0EEEEEEEEEEEiEEC2ERKSG_RKi)
        /*19598*/ 	.word	0x00000000


	//----- nvinfo : EIATTR_FRAME_SIZE
	.align		4
.L_17316:
        /*1959c*/ 	.byte	0x04, 0x11
        /*1959e*/ 	.short	(.L_17318 - .L_17317)
	.align		4
.L_17317:
        /*195a0*/ 	.word	index@($_ZN7cutlass13device_kernelIN5flash19enable_sm80_to_sm89INS1_16FlashAttnBwdSm80INS1_25CollectiveMainloopBwdSm80ILi2ELi2EN4cute5tupleIJNS5_1CILi128EEES8_NS7_ILi64EEEEEENS_10bfloat16_tEfNS_4arch4Sm80ELb0ELb0ELb1ELb0ELb0ELb0ELb0ELb0ELi2ELi4ELi4ELi4ELb0EEENS1_24CollectiveEpilogueBwdGQAISA_fSD_Li256ELb0ELb0EEENS1_19SingleTileSchedulerILb0ELb0ELb0ELi128EEEEEEEEEvNT_6ParamsE$_ZN4cute3eso3ESOILb1ELb0EJNS_6LayoutINS_5tupleIJNS3_IJNS3_IJNS_1CILi4EEENS4_ILi2EEEEEENS4_ILi1EEEEEEEEENS3_IJNS3_IJNS3_IJS8_NS4_ILi32EEEEEENS4_ILi0EEEEEEEEEEENS_10ViewEngineIPN7cutlass10bfloat16_tEEEEEC2ERKSG_RKSL_)
        /*195a4*/ 	.word	0x00000000


	//----- nvinfo : EIATTR_FRAME_SIZE
	.align		4
.L_17318:
        /*195a8*/ 	.byte	0x04, 0x11
        /*195aa*/ 	.short	(.L_17320 - .L_17319)
	.align		4
.L_17319:
        /*195ac*/ 	.word	index@($_ZN7cutlass13device_kernelIN5flash19enable_sm80_to_sm89INS1_16FlashAttnBwdSm80INS1_25CollectiveMainloopBwdSm80ILi2ELi2EN4cute5tupleIJNS5_1CILi128EEES8_NS7_ILi64EEEEEENS_10bfloat16_tEfNS_4arch4Sm80ELb0ELb0ELb1ELb0ELb0ELb0ELb0ELb0ELi2ELi4ELi4ELi4ELb0EEENS1_24CollectiveEpilogueBwdGQAISA_fSD_Li256ELb0ELb0EEENS1_19SingleTileSchedulerILb0ELb0ELb0ELi128EEEEEEEEEvNT_6ParamsE$_ZN4cute3eso3ESOILb1ELb0EJNS_6LayoutINS_5tupleIJNS3_IJNS3_IJNS_1CILi2EEES5_EEENS4_ILi1EEEEEEEEENS3_IJNS3_IJNS3_IJS7_NS4_ILi16EEEEEENS4_ILi0EEEEEEEEEEENS_10ViewEngineIPjEEEEC2ERKSF_RKSI_)
        /*195b0*/ 	.word	0x00000000


	//----- nvinfo : EIATTR_FRAME_SIZE
	.align		4
.L_17320:
        /*195b4*/ 	.byte	0x04, 0x11
        /*195b6*/ 	.short	(.L_17322 - .L_17321)
	.align		4
.L_17321:
        /*195b8*/ 	.word	index@($_ZN7cutlass13device_kernelIN5flash19enable_sm80_to_sm89INS1_16FlashAttnBwdSm80INS1_25CollectiveMainloopBwdSm80ILi2ELi2EN4cute5tupleIJNS5_1CILi128EEES8_NS7_ILi64EEEEEENS_10bfloat16_tEfNS_4arch4Sm80ELb0ELb0ELb1ELb0ELb0ELb0ELb0ELb0ELi2ELi4ELi4ELi4ELb0EEENS1_24CollectiveEpilogueBwdGQAISA_fSD_Li256ELb0ELb0EEENS1_19SingleTileSchedulerILb0ELb0ELb0ELi128EEEEEEEEEvNT_6ParamsE$_ZN4cute3eso3ESOILb1ELb0EJNS_6LayoutINS_5tupleIJNS3_IJNS3_IJNS3_IJNS_1CILi4EEENS4_ILi2EEEEEENS4_ILi1EEEEEES8_EEENS3_IJNS3_IJNS3_IJS8_S8_EEES8_EEES6_EEEEEENS3_IJNS3_IJNS3_IJNS3_IJS8_NS4_ILi32EEEEEENS4_ILi0EEEEEESH_EEENS3_IJNS3_IJNS3_IJSH_SH_EEESH_EEENS4_ILi64EEEEEEEEEEENS_10ViewEngineIPN7cutlass10bfloat16_tEEEEEC2ERKSP_RKSU_)
        /*195bc*/ 	.word	0x00000000


	//----- nvinfo : EIATTR_FRAME_SIZE
	.align		4
.L_17322:
        /*195c0*/ 	.byte	0x04, 0x11
        /*195c2*/ 	.short	(.L_17324 - .L_17323)
	.align		4
.L_17323:
        /*195c4*/ 	.word	index@($_ZN7cutlass13device_kernelIN5flash19enable_sm80_to_sm89INS1_16FlashAttnBwdSm80INS1_25CollectiveMainloopBwdSm80ILi2ELi2EN4cute5tupleIJNS5_1CILi128EEES8_NS7_ILi64EEEEEENS_10bfloat16_tEfNS_4arch4Sm80ELb0ELb0ELb1ELb0ELb0ELb0ELb0ELb0ELi2ELi4ELi4ELi4ELb0EEENS1_24CollectiveEpilogueBwdGQAISA_fSD_Li256ELb0ELb0EEENS1_19SingleTileSchedulerILb0ELb0ELb0ELi128EEEEEEEEEvNT_6ParamsE$_ZN4cute3eso3ESOILb1ELb0EJNS_5tupleIJNS_1CILi8EEENS3_ILi2EEES5_S5_S4_S5_EEENS2_IJNS3_ILi1EEEiiiNS3_ILi72EEENS3_ILi512EEEEEEEEC2ERKS6_RKSA_)
        /*195c8*/ 	.word	0x00000000


	//----- nvinfo : EIATTR_FRAME_SIZE
	.align		4
.L_17324:
        /*195cc*/ 	.byte	0x04, 0x11
        /*195ce*/ 	.short	(.L_17326 - .L_17325)
	.align		4
.L_17325:
        /*195d0*/ 	.word	index@($_ZN7cutlass13device_kernelIN5flash19enable_sm80_to_sm89INS1_16FlashAttnBwdSm80INS1_25CollectiveMainloopBwdSm80ILi2ELi2EN4cute5tupleIJNS5_1CILi128EEES8_NS7_ILi64EEEEEENS_10bfloat16_tEfNS_4arch4Sm80ELb0ELb0ELb1ELb0ELb0ELb0ELb0ELb0ELi2ELi4ELi4ELi4ELb0EEENS1_24CollectiveEpilogueBwdGQAISA_fSD_Li256ELb0ELb0EEENS1_19SingleTileSchedulerILb0ELb0ELb0ELi128EEEEEEEEEvNT_6ParamsE$_ZN4cute3eso3ESOILb1ELb0EJNS_5tupleIJNS_1CILi8EEENS2_IJNS3_ILi2EEES5_S5_EEENS3_ILi1EEES6_S7_EEENS2_IJS7_NS2_IJiiiEEENS3_ILi64EEENS2_IJNS3_ILi72EEENS3_ILi144EEENS3_ILi288EEEEEENS3_ILi512EEEEEEEEC2ERKS8_RKSG_)
        /*195d4*/ 	.word	0x00000000


	//----- nvinfo : EIATTR_FRAME_SIZE
	.align		4
.L_17326:
        /*195d8*/ 	.byte	0x04, 0x11
        /*195da*/ 	.short	(.L_17328 - .L_17327)
	.align		4
.L_17327:
        /*195dc*/ 	.word	index@($_ZN7cutlass13device_kernelIN5flash19enable_sm80_to_sm89INS1_16FlashAttnBwdSm80INS1_25CollectiveMainloopBwdSm80ILi2ELi2EN4cute5tupleIJNS5_1CILi128EEES8_NS7_ILi64EEEEEENS_10bfloat16_tEfNS_4arch4Sm80ELb0ELb0ELb1ELb0ELb0ELb0ELb0ELb0ELi2ELi4ELi4ELi4ELb0EEENS1_24CollectiveEpilogueBwdGQAISA_fSD_Li256ELb0ELb0EEENS1_19SingleTileSchedulerILb0ELb0ELb0ELi128EEEEEEEEEvNT_6ParamsE$_ZN4cute3eso3ESOILb1ELb0EJNS_5tupleIJNS_1CILi8EEENS2_IJNS3_ILi2EEES5_S5_EEENS3_ILi1EEES6_S7_EEENS2_IJS7_NS2_IJS4_iiEEENS3_ILi64EEENS2_IJiNS3_ILi144EEENS3_ILi288EEEEEENS3_ILi512EEEEEEEEC2ERKS8_RKSF_)
        /*195e0*/ 	.word	0x00000000


	//----- nvinfo : EIATTR_FRAME_SIZE
	.align		4
.L_17328:
        /*195e4*/ 	.byte	0x04, 0x11
        /*195e6*/ 	.short	(.L_17330 - .L_17329)
	.align		4
.L_17329:
        /*195e8*/ 	.word	index@($_ZN7cutlass13device_kernelIN5flash19enable_sm80_to_sm89INS1_16FlashAttnBwdSm80INS1_25CollectiveMainloopBwdSm80ILi2ELi2EN4cute5tupleIJNS5_1CILi128EEES8_NS7_ILi64EEEEEENS_10bfloat16_tEfNS_4arch4Sm80ELb0ELb0ELb1ELb0ELb0ELb0ELb0ELb0ELi2ELi4ELi4ELi4ELb0EEENS1_24CollectiveEpilogueBwdGQAISA_fSD_Li256ELb0ELb0EEENS1_19SingleTileSchedulerILb0ELb0ELb0ELi128EEEEEEEEEvNT_6ParamsE$_ZN4cute3eso3ESOILb1ELb0EJNS_5tupleIJNS_1CILi2EEES4_S4_EEENS2_IJNS3_ILi1EEENS3_ILi512EEEiEEEEEC2ERKS5_RKS8_)
        /*195ec*/ 	.word	0x00000000


	//----- nvinfo : EIATTR_FRAME_SIZE
	.align		4
.L_17330:
        /*195f0*/ 	.byte	0x04, 0x11
        /*195f2*/ 	.short	(.L_17332 - .L_17331)
	.align		4
.L_17331:
        /*195f4*/ 	.word	index@($_ZN7cutlass13device_kernelIN5flash19enable_sm80_to_sm89INS1_16FlashAttnBwdSm80INS1_25CollectiveMainloopBwdSm80ILi2ELi2EN4cute5tupleIJNS5_1CILi128EEES8_NS7_ILi64EEEEEENS_10bfloat16_tEfNS_4arch4Sm80ELb0ELb0ELb1ELb0ELb0ELb0ELb0ELb0ELi2ELi4ELi4ELi4ELb0EEENS1_24CollectiveEpilogueBwdGQAISA_fSD_Li256ELb0ELb0EEENS1_19SingleTileSchedulerILb0ELb0ELb0ELi128EEEEEEEEEvNT_6ParamsE$_ZN4cute3eso3ESOILb1ELb0EJNS_5tupleIJNS_1CILi2EEES4_EEENS2_IJiiEEENS3_ILi1EEES7_EEC2ERKS5_RKS6_RKS7_SE_)
        /*195f8*/ 	.word	0x00000000


	//----- nvinfo : EIATTR_FRAME_SIZE
	.align		4
.L_17332:
        /*195fc*/ 	.byte	0x04, 0x11
        /*195fe*/ 	.short	(.L_17334 - .L_17333)
	.align		4
.L_17333:
        /*19600*/ 	.word	index@($_ZN7cutlass13device_kernelIN5flash19enable_sm80_to_sm89INS1_16FlashAttnBwdSm80INS1_25CollectiveMainloopBwdSm80ILi2ELi2EN4cute5tupleIJNS5_1CILi128EEES8_NS7_ILi64EEEEEENS_10bfloat16_tEfNS_4arch4Sm80ELb0ELb0ELb1ELb0ELb0ELb0ELb0ELb0ELi2ELi4ELi4ELi4ELb0EEENS1_24CollectiveEpilogueBwdGQAISA_fSD_Li256ELb0ELb0EEENS1_19SingleTileSchedulerILb0ELb0ELb0ELi128EEEEEEEEEvNT_6ParamsE$_ZN4cute3eso3ESOILb1ELb0EJNS_5tupleIJNS_1CILi2EEES4_EEENS2_IJiiEEEEEC2ERKS5_RKS6_)
        /*19604*/ 	.word	0x00000000


	//----- nvinfo : EIATTR_FRAME_SIZE
	.align		4
.L_17334:
        /*19608*/ 	.byte	0x04, 0x11
        /*1960a*/ 	.short	(.L_17336 - .L_17335)
	.align		4
.L_17335:
        /*1960c*/ 	.word	index@($_ZN7cutlass13device_kernelIN5flash19enable_sm80_to_sm89INS1_16FlashAttnBwdSm80INS1_25CollectiveMainloopBwdSm80ILi2ELi2EN4cute5tupleIJNS5_1CILi128EEES8_NS7_ILi64EEEEEENS_10bfloat16_tEfNS_4arch4Sm80ELb0ELb0ELb1ELb0ELb0ELb0ELb0ELb0ELi2ELi4ELi4ELi4ELb0EEENS1_24CollectiveEpilogueBwdGQAISA_fSD_Li256ELb0ELb0EEENS1_19SingleTileSchedulerILb0ELb0ELb0ELi128EEEEEEEEEvNT_6ParamsE$_ZN4cute3eso3ESOILb1ELb0EJNS_5tupleIJNS_1CILi2EEES4_EEENS2_IJiNS3_ILi512EEEEEEEEC2ERKS5_RKS7_)
        /*19610*/ 	.word	0x00000000


	//----- nvinfo : EIATTR_FRAME_SIZE
	.align		4
.L_17336:
        /*19614*/ 	.byte	0x04, 0x11
        /*19616*/ 	.short	(.L_17338 - .L_17337)
	.align		4
.L_17337:
        /*19618*/ 	.word	index@($_ZN7cutlass13device_kernelIN5flash19enable_sm80_to_sm89INS1_16FlashAttnBwdSm80INS1_25CollectiveMainloopBwdSm80ILi2ELi2EN4cute5tupleIJNS5_1CILi128EEES8_NS7_ILi64EEEEEENS_10bfloat16_tEfNS_4arch4Sm80ELb0ELb0ELb1ELb0ELb0ELb0ELb0ELb0ELi2ELi4ELi4ELi4ELb0EEENS1_24CollectiveEpilogueBwdGQAISA_fSD_Li256ELb0ELb0EEENS1_19SingleTileSchedulerILb0ELb0ELb0ELi128EEEEEEEEEvNT_6ParamsE$_ZN4cute3eso3ESOILb1ELb0EJNS_5tupleIJNS_1CILi2EEES4_EEENS2_IJiNS3_ILi4096EEEEEEEEC2ERKS5_RKS7_)
        /*1961c*/ 	.word	0x00000000


	//----- nvinfo : EIATTR_FRAME_SIZE
	.align		4
.L_17338:
        /*19620*/ 	.byte	0x04, 0x11
        /*19622*/ 	.short	(.L_17340 - .L_17339)
	.align		4
.L_17339:
        /*19624*/ 	.word	index@($_ZN7cutlass13device_kernelIN5flash19enable_sm80_to_sm89INS1_16FlashAttnBwdSm80INS1_25CollectiveMainloopBwdSm80ILi2ELi2EN4cute5tupleIJNS5_1CILi128EEES8_NS7_ILi64EEEEEENS_10bfloat16_tEfNS_4arch4Sm80ELb0ELb0ELb1ELb0ELb0ELb0ELb0ELb0ELi2ELi4ELi4ELi4ELb0EEENS1_24CollectiveEpilogueBwdGQAISA_fSD_Li256ELb0ELb0EEENS1_19SingleTileSchedulerILb0ELb0ELb0ELi128EEEEEEEEEvNT_6ParamsE$_ZN4cute3eso3ESOILb1ELb0EJNS_5tupleIJNS_1CILi2EEES4_EEENS2_IJNS3_ILi1EEEiEEEEEC2ERKS5_RKS7_)
        /*19628*/ 	.word	0x00000000


	//----- nvinfo : EIATTR_FRAME_SIZE
	.align		4
.L_17340:
        /*1962c*/ 	.byte	0x04, 0x11
        /*1962e*/ 	.short	(.L_17342 - .L_17341)
	.align		4
.L_17341:
        /*19630*/ 	.word	index@($_ZN7cutlass13device_kernelIN5flash19enable_sm80_to_sm89INS1_16FlashAttnBwdSm80INS1_25CollectiveMainloopBwdSm80ILi2ELi2EN4cute5tupleIJNS5_1CILi128EEES8_NS7_ILi64EEEEEENS_10bfloat16_tEfNS_4arch4Sm80ELb0ELb0ELb1ELb0ELb0ELb0ELb0ELb0ELi2ELi4ELi4ELi4ELb0EEENS1_24CollectiveEpilogueBwdGQAISA_fSD_Li256ELb0ELb0EEENS1_19SingleTileSchedulerILb0ELb0ELb0ELi128EEEEEEEEEvNT_6ParamsE$_ZN4cute3eso3ESOILb1ELb0EJNS_5tupleIJNS_1CILi2EEEEEENS2_IJiEEES4_NS3_ILi1EEEEEC2ERKS5_RKS6_RKS4_RKS7_)
        /*19634*/ 	.word	0x00000000


	//----- nvinfo : EIATTR_FRAME_SIZE
	.align		4
.L_17342:
        /*19638*/ 	.byte	0x04, 0x11
        /*1963a*/ 	.short	(.L_17344 - .L_17343)
	.align		4
.L_17343:
        /*1963c*/ 	.word	index@($_ZN7cutlass13device_kernelIN5flash19enable_sm80_to_sm89INS1_16FlashAttnBwdSm80INS1_25CollectiveMainloopBwdSm80ILi2ELi2EN4cute5tupleIJNS5_1CILi128EEES8_NS7_ILi64EEEEEENS_10bfloat16_tEfNS_4arch4Sm80ELb0ELb0ELb1ELb0ELb0ELb0ELb0ELb0ELi2ELi4ELi4ELi4ELb0EEENS1_24CollectiveEpilogueBwdGQAISA_fSD_Li256ELb0ELb0EEENS1_19SingleTileSchedulerILb0ELb0ELb0ELi128EEEEEEEEEvNT_6ParamsE$_ZN4cute3eso3ESOILb1ELb0EJNS_5tupleIJNS_1CILi2EEEEEENS2_IJiEEENS3_ILi1EEES7_EEC2ERKS5_RKS6_RKS7_SE_)
        /*19640*/ 	.word	0x00000000


	//----- nvinfo : EIATTR_FRAME_SIZE
	.align		4
.L_17344:
        /*19644*/ 	.byte	0x04, 0x11
        /*19646*/ 	.short	(.L_17346 - .L_17345)
	.align		4
.L_17345:
        /*19648*/ 	.word	index@($_ZN7cutlass13device_kernelIN5flash19enable_sm80_to_sm89INS1_16FlashAttnBwdSm80INS1_25CollectiveMainloopBwdSm80ILi2ELi2EN4cute5tupleIJNS5_1CILi128EEES8_NS7_ILi64EEEEEENS_10bfloat16_tEfNS_4arch4Sm80ELb0ELb0ELb1ELb0ELb0ELb0ELb0ELb0ELi2ELi4ELi4ELi4ELb0EEENS1_24CollectiveEpilogueBwdGQAISA_fSD_Li256ELb0ELb0EEENS1_19SingleTileSchedulerILb0ELb0ELb0ELi128EEEEEEEEEvNT_6ParamsE$_ZN4cute3eso3ESOILb1ELb0EJNS_5tupleIJNS_1CILi2EEEEEENS2_IJiEEEEEC2ERKS5_RKS6_)
        /*1964c*/ 	.word	0x00000000


	//----- nvinfo : EIATTR_FRAME_SIZE
	.align		4
.L_17346:
        /*19650*/ 	.byte	0x04, 0x11
        /*19652*/ 	.short	(.L_17348 - .L_17347)
	.align		4
.L_17347:
        /*19654*/ 	.word	index@($_ZN7cutlass13device_kernelIN5flash19enable_sm80_to_sm89INS1_16FlashAttnBwdSm80INS1_25CollectiveMainloopBwdSm80ILi2ELi2EN4cute5tupleIJNS5_1CILi128EEES8_NS7_ILi64EEEEEENS_10bfloat16_tEfNS_4arch4Sm80ELb0ELb0ELb1ELb0ELb0ELb0ELb0ELb0ELi2ELi4ELi4ELi4ELb0EEENS1_24CollectiveEpilogueBwdGQAISA_fSD_Li256ELb0ELb0EEENS1_19SingleTileSchedulerILb0ELb0ELb0ELi128EEEEEEEEEvNT_6ParamsE$_ZN4cute3eso3ESOILb1ELb0EJNS_5tupleIJNS_1CILi1EEENS3_ILi2EEES5_EEENS2_IJS4_NS3_ILi256EEEiEEEEEC2ERKS6_RKS8_)
        /*19658*/ 	.word	0x00000000


	//----- nvinfo : EIATTR_FRAME_SIZE
	.align		4
.L_17348:
        /*1965c*/ 	.byte	0x04, 0x11
        /*1965e*/ 	.short	(.L_17350 - .L_17349)
	.align		4
.L_17349:
        /*19660*/ 	.word	index@($_ZN7cutlass13device_kernelIN5flash19enable_sm80_to_sm89INS1_16FlashAttnBwdSm80INS1_25CollectiveMainloopBwdSm80ILi2ELi2EN4cute5tupleIJNS5_1CILi128EEES8_NS7_ILi64EEEEEENS_10bfloat16_tEfNS_4arch4Sm80ELb0ELb0ELb1ELb0ELb0ELb0ELb0ELb0ELi2ELi4ELi4ELi4ELb0EEENS1_24CollectiveEpilogueBwdGQAISA_fSD_Li256ELb0ELb0EEENS1_19SingleTileSchedulerILb0ELb0ELb0ELi128EEEEEEEEEvNT_6ParamsE$_ZN4cute3eso3ESOILb1ELb0EJNS_5tupleIJNS_1CILi1EEENS3_ILi2EEEEEENS2_IJNS3_ILi0EEEiEEEEEC2ERKS6_RKS8_)
        /*19664*/ 	.word	0x00000000


	//----- nvinfo : EIATTR_FRAME_SIZE
	.align		4
.L_17350:
        /*19668*/ 	.byte	0x04, 0x11
        /*1966a*/ 	.short	(.L_17352 - .L_17351)
	.align		4
.L_17351:
        /*1966c*/ 	.word	index@($_ZN7cutlass13device_kernelIN5flash19enable_sm80_to_sm89INS1_16FlashAttnBwdSm80INS1_25CollectiveMainloopBwdSm80ILi2ELi2EN4cute5tupleIJNS5_1CILi128EEES8_NS7_ILi64EEEEEENS_10bfloat16_tEfNS_4arch4Sm80ELb0ELb0ELb1ELb0ELb0ELb0ELb0ELb0ELi2ELi4ELi4ELi4ELb0EEENS1_24CollectiveEpilogueBwdGQAISA_fSD_Li256ELb0ELb0EEENS1_19SingleTileSchedulerILb0ELb0ELb0ELi128EEEEEEEEEvNT_6ParamsE$_ZN4cute3eso3ESOILb1ELb0EJNS_5tupleIJNS_1CILi1EEENS3_ILi0EEEEEElS5_EEC2ERKS6_RKlRKS5_)
        /*19670*/ 	.word	0x00000000


	//----- nvinfo : EIATTR_FRAME_SIZE
	.align		4
.L_17352:
        /*19674*/ 	.byte	0x04, 0x11
        /*19676*/ 	.short	(.L_17354 - .L_17353)
	.align		4
.L_17353:
        /*19678*/ 	.word	index@($_ZN7cutlass13device_kernelIN5flash19enable_sm80_to_sm89INS1_16FlashAttnBwdSm80INS1_25CollectiveMainloopBwdSm80ILi2ELi2EN4cute5tupleIJNS5_1CILi128EEES8_NS7_ILi64EEEEEENS_10bfloat16_tEfNS_4arch4Sm80ELb0ELb0ELb1ELb0ELb0ELb0ELb0ELb0ELi2ELi4ELi4ELi4ELb0EEENS1_24CollectiveEpilogueBwdGQAISA_fSD_Li256ELb0ELb0EEENS1_19SingleTileSchedulerILb0ELb0ELb0ELi128EEEEEEEEEvNT_6ParamsE$_ZN4cute3eso3ESOILb1ELb0EJNS_5tupleIJNS_1CILi1EEENS3_ILi0EEEEEEiNS3_ILi1024EEEEEC2ERKS6_RKiRKS7_)
        /*1967c*/ 	.word	0x00000000


	//----- nvinfo : EIATTR_FRAME_SIZE
	.align		4
.L_17354:
        /*19680*/ 	.byte	0x04, 0x11
        /*19682*/ 	.short	(.L_17356 - .L_17355)
	.align		4
.L_17355:
        /*19684*/ 	.word	index@($_ZN7cutlass13device_kernelIN5flash19enable_sm80_to_sm89INS1_16FlashAttnBwdSm80INS1_25CollectiveMainloopBwdSm80ILi2ELi2EN4cute5tupleIJNS5_1CILi128EEES8_NS7_ILi64EEEEEENS_10bfloat16_tEfNS_4arch4Sm80ELb0ELb0ELb1ELb0ELb0ELb0ELb0ELb0ELi2ELi4ELi4ELi4ELb0EEENS1_24CollectiveEpilogueBwdGQAISA_fSD_Li256ELb0ELb0EEENS1_19SingleTileSchedulerILb0ELb0ELb0ELi128EEEEEEEEEvNT_6ParamsE$_ZN4cute3eso3ESOILb1ELb0EJNS_5tupleIJNS_1CILi1EEENS3_ILi0EEEEEEiEEC2ERKS6_RKi)
        /*19688*/ 	.word	0x00000000


	//----- nvinfo : EIATTR_FRAME_SIZE
	.align		4
.L_17356:
        /*1968c*/ 	.byte	0x04, 0x11
        /*1968e*/ 	.short	(.L_17358 - .L_17357)
	.align		4
.L_17357:
        /*19690*/ 	.word	index@($_ZN7cutlass13device_kernelIN5flash19enable_sm80_to_sm89INS1_16FlashAttnBwdSm80INS1_25CollectiveMainloopBwdSm80ILi2ELi2EN4cute5tupleIJNS5_1CILi128EEES8_NS7_ILi64EEEEEENS_10bfloat16_tEfNS_4arch4Sm80ELb0ELb0ELb1ELb0ELb0ELb0ELb0ELb0ELi2ELi4ELi4ELi4ELb0EEENS1_24CollectiveEpilogueBwdGQAISA_fSD_Li256ELb0ELb0EEENS1_19SingleTileSchedulerILb0ELb0ELb0ELi128EEEEEEEEEvNT_6ParamsE$_ZN4cute3eso3ESOILb1ELb0EJNS_5tupleIJNS_1CILi1EEENS3_ILi0EEEEEENS3_ILi4096EEENS2_IJiiEEEEEC2ERKS6_RKS7_RKS8_)
        /*19694*/ 	.word	0x00000000


	//----- nvinfo : EIATTR_FRAME_SIZE
	.align		4
.L_17358:
        /*19698*/ 	.byte	0x04, 0x11
        /*1969a*/ 	.short	(.L_17360 - .L_17359)
	.align		4
.L_17359:
        /*1969c*/ 	.word	index@($_ZN7cutlass13device_kernelIN5flash19enable_sm80_to_sm89INS1_16FlashAttnBwdSm80INS1_25CollectiveMainloopBwdSm80ILi2ELi2EN4cute5tupleIJNS5_1CILi128EEES8_NS7_ILi64EEEEEENS_10bfloat16_tEfNS_4arch4Sm80ELb0ELb0ELb1ELb0ELb0ELb0ELb0ELb0ELi2ELi4ELi4ELi4ELb0EEENS1_24CollectiveEpilogueBwdGQAISA_fSD_Li256ELb0ELb0EEENS1_19SingleTileSchedulerILb0ELb0ELb0ELi128EEEEEEEEEvNT_6ParamsE$_ZN4cute3eso3ESOILb1ELb0EJNS_5tupleIJNS_1CILi1EEENS3_ILi0EEEEEENS2_IJiEEEEEC2ERKS6_RKS7_)
        /*196a0*/ 	.word	0x00000000


	//----- nvinfo : EIATTR_FRAME_SIZE
	.align		4
.L_17360:
        /*196a4*/ 	.byte	0x04, 0x11
        /*196a6*/ 	.short	(.L_17362 - .L_17361)
	.align		4
.L_17361:
        /*196a8*/ 	.word	index@($_ZN7cutlass13device_kernelIN5flash19enable_sm80_to_sm89INS1_16FlashAttnBwdSm80INS1_25CollectiveMainloopBwdSm80ILi2ELi2EN4cute5tupleIJNS5_1CILi128EEES8_NS7_ILi64EEEEEENS_10bfloat16_tEfNS_4arch4Sm80ELb0ELb0ELb1ELb0ELb0ELb0ELb0ELb0ELi2ELi4ELi4ELi4ELb0EEENS1_24CollectiveEpilogueBwdGQAISA_fSD_Li256ELb0ELb0EEENS1_19SingleTileSchedulerILb0ELb0ELb0ELi128EEEEEEEEEvNT_6ParamsE$_ZN4cute3eso3ESOILb1ELb0EJNS_5tupleIJNS_1CILi1EEENS2_IJS4_NS3_ILi2EEES5_EEEEEENS2_IJNS3_ILi0EEENS2_IJS4_NS3_ILi256EEEiEEEEEEEEC2ERKS7_RKSB_)
        /*196ac*/ 	.word	0x00000000


	//----- nvinfo : EIATTR_FRAME_SIZE
	.align		4
.L_17362:
        /*196b0*/ 	.byte	0x04, 0x11
        /*196b2*/ 	.short	(.L_17364 - .L_17363)
	.align		4
.L_17363:
        /*196b4*/ 	.word	index@($_ZN7cutlass13device_kernelIN5flash19enable_sm80_to_sm89INS1_16FlashAttnBwdSm80INS1_25CollectiveMainloopBwdSm80ILi2ELi2EN4cute5tupleIJNS5_1CILi128EEES8_NS7_ILi64EEEEEENS_10bfloat16_tEfNS_4arch4Sm80ELb0ELb0ELb1ELb0ELb0ELb0ELb0ELb0ELi2ELi4ELi4ELi4ELb0EEENS1_24CollectiveEpilogueBwdGQAISA_fSD_Li256ELb0ELb0EEENS1_19SingleTileSchedulerILb0ELb0ELb0ELi128EEEEEEEEEvNT_6ParamsE$_ZN4cute3eso3ESOILb1ELb0EJNS_5tupleIJNS_1CILi16EEENS3_ILi2EEES5_S5_NS3_ILi4EEES5_EEENS2_IJNS3_ILi1EEEiiiNS3_ILi144EEENS3_ILi512EEEEEEEEC2ERKS7_RKSB_)
        /*196b8*/ 	.word	0x00000000


	//----- nvinfo : EIATTR_FRAME_SIZE
	.align		4
.L_17364:
        /*196bc*/ 	.byte	0x04, 0x11
        /*196be*/ 	.short	(.L_17366 - .L_17365)
	.align		4
.L_17365:
        /*196c0*/ 	.word	index@($_ZN7cutlass13device_kernelIN5flash19enable_sm80_to_sm89INS1_16FlashAttnBwdSm80INS1_25CollectiveMainloopBwdSm80ILi2ELi2EN4cute5tupleIJNS5_1CILi128EEES8_NS7_ILi64EEEEEENS_10bfloat16_tEfNS_4arch4Sm80ELb0ELb0ELb1ELb0ELb0ELb0ELb0ELb0ELi2ELi4ELi4ELi4ELb0EEENS1_24CollectiveEpilogueBwdGQAISA_fSD_Li256ELb0ELb0EEENS1_19SingleTileSchedulerILb0ELb0ELb0ELi128EEEEEEEEEvNT_6ParamsE$_ZN4cute3eso3ESOILb1ELb0EJNS_5tupleIJNS_1CILi0EEES4_EEEiEEC2ERKS5_RKi)
        /*196c4*/ 	.word	0x00000000


	//----- nvinfo : EIATTR_FRAME_SIZE
	.align		4
.L_17366:
        /*196c8*/ 	.byte	0x04, 0x11
        /*196ca*/ 	.short	(.L_17368 - .L_17367)
	.align		4
.L_17367:
        /*196cc*/ 	.word	index@($_ZN7cutlass13device_kernelIN5flash19enable_sm80_to_sm89INS1_16FlashAttnBwdSm80INS1_25CollectiveMainloopBwdSm80ILi2ELi2EN4cute5tupleIJNS5_1CILi128EEES8_NS7_ILi64EEEEEENS_10bfloat16_tEfNS_4arch4Sm80ELb0ELb0ELb1ELb0ELb0ELb0ELb0ELb0ELi2ELi4ELi4ELi4ELb0EEENS1_24CollectiveEpilogueBwdGQAISA_fSD_Li256ELb0ELb0EEENS1_19SingleTileSchedulerILb0ELb0ELb0ELi128EEEEEEEEEvNT_6ParamsE$_ZN4cute3eso3ESOILb1ELb0EJNS_5tupleIJNS2_IJNS_1CILi8EEENS3_ILi1EEEEEENS3_ILi4EEES5_EEENS2_IJNS2_IJS5_NS3_ILi0EEEEEElS9_EEEEEC2ERKS8_RKSB_)
        /*196d0*/ 	.word	0x00000000


	//----- nvinfo : EIATTR_FRAME_SIZE
	.align		4
.L_17368:
        /*196d4*/ 	.byte	0x04, 0x11
        /*196d6*/ 	.short	(.L_17370 - .L_17369)
	.align		4
.L_17369:
        /*196d8*/ 	.word	index@($_ZN7cutlass13device_kernelIN5flash19enable_sm80_to_sm89INS1_16FlashAttnBwdSm80INS1_25CollectiveMainloopBwdSm80ILi2ELi2EN4cute5tupleIJNS5_1CILi128EEES8_NS7_ILi64EEEEEENS_10bfloat16_tEfNS_4arch4Sm80ELb0ELb0ELb1ELb0ELb0ELb0ELb0ELb0ELi2ELi4ELi4ELi4ELb0EEENS1_24CollectiveEpilogueBwdGQAISA_fSD_Li256ELb0ELb0EEENS1_19SingleTileSchedulerILb0ELb0ELb0ELi128EEEEEEEEEvNT_6ParamsE$_ZN4cute3eso3ESOILb1ELb0EJNS_5tupleIJNS2_IJNS_1CILi8EEENS3_ILi1EEEEEENS3_ILi2EEES4_EEENS2_IJNS2_IJS5_NS3_ILi0EEEEEEiNS3_ILi1024EEEEEEEEC2ERKS8_RKSC_)
        /*196dc*/ 	.word	0x00000000


	//----- nvinfo : EIATTR_FRAME_SIZE
	.align		4
.L_17370:
        /*196e0*/ 	.byte	0x04, 0x11
        /*196e2*/ 	.short	(.L_17372 - .L_17371)
	.align		4
.L_17371:
        /*196e4*/ 	.word	index@($_ZN7cutlass13device_kernelIN5flash19enable_sm80_to_sm89INS1_16FlashAttnBwdSm80INS1_25CollectiveMainloopBwdSm80ILi2ELi2EN4cute5tupleIJNS5_1CILi128EEES8_NS7_ILi64EEEEEENS_10bfloat16_tEfNS_4arch4Sm80ELb0ELb0ELb1ELb0ELb0ELb0ELb0ELb0ELi2ELi4ELi4ELi4ELb0EEENS1_24CollectiveEpilogueBwdGQAISA_fSD_Li256ELb0ELb0EEENS1_19SingleTileSchedulerILb0ELb0ELb0ELi128EEEEEEEEEvNT_6ParamsE$_ZN4cute3eso3ESOILb1ELb0EJNS_5tupleIJNS2_IJNS_1CILi8EEENS3_ILi1EEEEEENS3_ILi2EEENS2_IJS7_S7_EEEEEENS2_IJNS2_IJS5_NS3_ILi0EEEEEENS3_ILi4096EEENS2_IJiiEEEEEEEEC2ERKS9_RKSE_)
        /*196e8*/ 	.word	0x00000000


	//----- nvinfo : EIATTR_FRAME_SIZE
	.align		4
.L_17372:
        /*196ec*/ 	.byte	0x04, 0x11
        /*196ee*/ 	.short	(.L_17374 - .L_17373)
	.align		4
.L_17373:
        /*196f0*/ 	.word	index@($_ZN7cutlass13device_kernelIN5flash19enable_sm80_to_sm89INS1_16FlashAttnBwdSm80INS1_25CollectiveMainloopBwdSm80ILi2ELi2EN4cute5tupleIJNS5_1CILi128EEES8_NS7_ILi64EEEEEENS_10bfloat16_tEfNS_4arch4Sm80ELb0ELb0ELb1ELb0ELb0ELb0ELb0ELb0ELi2ELi4ELi4ELi4ELb0EEENS1_24CollectiveEpilogueBwdGQAISA_fSD_Li256ELb0ELb0EEENS1_19SingleTileSchedulerILb0ELb0ELb0ELi128EEEEEEEEEvNT_6ParamsE$_ZN4cute3eso3ESOILb1ELb0EJNS_5tupleIJNS2_IJNS_1CILi8EEENS3_ILi1EEEEEENS3_ILi2EEEEEENS2_IJNS2_IJS5_NS3_ILi0EEEEEEiEEEEEC2ERKS8_RKSB_)
        /*196f4*/ 	.word	0x00000000


	//----- nvinfo : EIATTR_FRAME_SIZE
	.align		4
.L_17374:
        /*196f8*/ 	.byte	0x04, 0x11
        /*196fa*/ 	.short	(.L_17376 - .L_17375)
	.align		4
.L_17375:
        /*196fc*/ 	.word	index@($_ZN7cutlass13device_kernelIN5flash19enable_sm80_to_sm89INS1_16FlashAttnBwdSm80INS1_25CollectiveMainloopBwdSm80ILi2ELi2EN4cute5tupleIJNS5_1CILi128EEES8_NS7_ILi64EEEEEENS_10bfloat16_tEfNS_4arch4Sm80ELb0ELb0ELb1ELb0ELb0ELb0ELb0ELb0ELi2ELi4ELi4ELi4ELb0EEENS1_24CollectiveEpilogueBwdGQAISA_fSD_Li256ELb0ELb0EEENS1_19SingleTileSchedulerILb0ELb0ELb0ELi128EEEEEEEEEvNT_6ParamsE$_ZN4cute3eso3ESOILb1ELb0EJNS_5tupleIJNS2_IJNS_1CILi8EEENS3_ILi1EEEEEENS2_IJNS3_ILi2EEEEEEEEENS2_IJNS2_IJS5_NS3_ILi0EEEEEENS2_IJiEEEEEEEEC2ERKS9_RKSD_)
        /*19700*/ 	.word	0x00000000


	//----- nvinfo : EIATTR_FRAME_SIZE
	.align		4
.L_17376:
        /*19704*/ 	.byte	0x04, 0x11
        /*19706*/ 	.short	(.L_17378 - .L_17377)
	.align		4
.L_17377:
        /*19708*/ 	.word	index@($_ZN7cutlass13device_kernelIN5flash19enable_sm80_to_sm89INS1_16FlashAttnBwdSm80INS1_25CollectiveMainloopBwdSm80ILi2ELi2EN4cute5tupleIJNS5_1CILi128EEES8_NS7_ILi64EEEEEENS_10bfloat16_tEfNS_4arch4Sm80ELb0ELb0ELb1ELb0ELb0ELb0ELb0ELb0ELi2ELi4ELi4ELi4ELb0EEENS1_24CollectiveEpilogueBwdGQAISA_fSD_Li256ELb0ELb0EEENS1_19SingleTileSchedulerILb0ELb0ELb0ELi128EEEEEEEEEvNT_6ParamsE$_ZN4cute3eso3ESOILb1ELb0EJNS_5tupleIJNS2_IJNS_1CILi2EEES4_S4_EEES4_NS2_IJS4_S4_EEEEEENS2_IJNS2_IJNS3_ILi1EEENS3_ILi512EEEiEEENS3_ILi4096EEENS2_IJiiEEEEEEEEC2ERKS7_RKSD_)
        /*1970c*/ 	.word	0x00000000


	//----- nvinfo : EIATTR_FRAME_SIZE
	.align		4
.L_17378:
        /*19710*/ 	.byte	0x04, 0x11
        /*19712*/ 	.short	(.L_17380 - .L_17379)
	.align		4
.L_17379:
        /*19714*/ 	.word	index@($_ZN7cutlass13device_kernelIN5flash19enable_sm80_to_sm89INS1_16FlashAttnBwdSm80INS1_25CollectiveMainloopBwdSm80ILi2ELi2EN4cute5tupleIJNS5_1CILi128EEES8_NS7_ILi64EEEEEENS_10bfloat16_tEfNS_4arch4Sm80ELb0ELb0ELb1ELb0ELb0ELb0ELb0ELb0ELi2ELi4ELi4ELi4ELb0EEENS1_24CollectiveEpilogueBwdGQAISA_fSD_Li256ELb0ELb0EEENS1_19SingleTileSchedulerILb0ELb0ELb0ELi128EEEEEEEEEvNT_6ParamsE$_ZN4cute3eso3ESOILb1ELb0EJNS_5tupleIJNS2_IJNS_1CILi2EEES4_S4_EEES4_NS2_IJNS2_IJS4_S4_EEES4_EEEEEENS2_IJNS2_IJNS3_ILi1EEENS3_ILi512EEEiEEENS3_ILi4096EEENS2_IJNS2_IJiiEEENS3_ILi8192EEEEEEEEEEEC2ERKS8_RKSG_)
        /*19718*/ 	.word	0x00000000


	//----- nvinfo : EIATTR_FRAME_SIZE
	.align		4
.L_17380:
        /*1971c*/ 	.byte	0x04, 0x11
        /*1971e*/ 	.short	(.L_17382 - .L_17381)
	.align		4
.L_17381:
        /*19720*/ 	.word	index@($_ZN7cutlass13device_kernelIN5flash19enable_sm80_to_sm89INS1_16FlashAttnBwdSm80INS1_25CollectiveMainloopBwdSm80ILi2ELi2EN4cute5tupleIJNS5_1CILi128EEES8_NS7_ILi64EEEEEENS_10bfloat16_tEfNS_4arch4Sm80ELb0ELb0ELb1ELb0ELb0ELb0ELb0ELb0ELi2ELi4ELi4ELi4ELb0EEENS1_24CollectiveEpilogueBwdGQAISA_fSD_Li256ELb0ELb0EEENS1_19SingleTileSchedulerILb0ELb0ELb0ELi128EEEEEEEEEvNT_6ParamsE$_ZN4cute3eso3ESOILb1ELb0EJNS_5tupleIJNS2_IJNS_1CILi2EEES4_EEES5_NS3_ILi8EEEEEENS2_IJNS2_IJiNS3_ILi512EEEEEENS2_IJiiEEENS3_ILi1024EEEEEEEEC2ERKS7_RKSC_)
        /*19724*/ 	.word	0x00000000


	//----- nvinfo : EIATTR_FRAME_SIZE
	.align		4
.L_17382:
        /*19728*/ 	.byte	0x04, 0x11
        /*1972a*/ 	.short	(.L_17384 - .L_17383)
	.align		4
.L_17383:
        /*1972c*/ 	.word	index@($_ZN7cutlass13device_kernelIN5flash19enable_sm80_to_sm89INS1_16FlashAttnBwdSm80INS1_25CollectiveMainloopBwdSm80ILi2ELi2EN4cute5tupleIJNS5_1CILi128EEES8_NS7_ILi64EEEEEENS_10bfloat16_tEfNS_4arch4Sm80ELb0ELb0ELb1ELb0ELb0ELb0ELb0ELb0ELi2ELi4ELi4ELi4ELb0EEENS1_24CollectiveEpilogueBwdGQAISA_fSD_Li256ELb0ELb0EEENS1_19SingleTileSchedulerILb0ELb0ELb0ELi128EEEEEEEEEvNT_6ParamsE$_ZN4cute3eso3ESOILb1ELb0EJNS_5tupleIJNS2_IJNS_1CILi2EEES4_EEES4_EEENS2_IJNS2_IJiiEEENS3_ILi8192EEEEEEEEC2ERKS6_RKS9_)
        /*19730*/ 	.word	0x00000000


	//----- nvinfo : EIATTR_FRAME_SIZE
	.align		4
.L_17384:
        /*19734*/ 	.byte	0x04, 0x11
        /*19736*/ 	.short	(.L_17386 - .L_17385)
	.align		4
.L_17385:
        /*19738*/ 	.word	index@($_ZN7cutlass13device_kernelIN5flash19enable_sm80_to_sm89INS1_16FlashAttnBwdSm80INS1_25CollectiveMainloopBwdSm80ILi2ELi2EN4cute5tupleIJNS5_1CILi128EEES8_NS7_ILi64EEEEEENS_10bfloat16_tEfNS_4arch4Sm80ELb0ELb0ELb1ELb0ELb0ELb0ELb0ELb0ELi2ELi4ELi4ELi4ELb0EEENS1_24CollectiveEpilogueBwdGQAISA_fSD_Li256ELb0ELb0EEENS1_19SingleTileSchedulerILb0ELb0ELb0ELi128EEEEEEEEEvNT_6ParamsE$_ZN4cute3eso3ESOILb1ELb0EJNS_5tupleIJNS2_IJNS_1CILi2EEES4_EEENS3_ILi8EEES5_EEENS2_IJNS2_IJNS3_ILi1EEEiEEENS3_ILi1024EEENS2_IJiiEEEEEEEEC2ERKS7_RKSC_)
        /*1973c*/ 	.word	0x00000000


	//----- nvinfo : EIATTR_FRAME_SIZE
	.align		4
.L_17386:
        /*19740*/ 	.byte	0x04, 0x11
        /*19742*/ 	.short	(.L_17388 - .L_17387)
	.align		4
.L_17387:
        /*19744*/ 	.word	index@($_ZN7cutlass13device_kernelIN5flash19enable_sm80_to_sm89INS1_16FlashAttnBwdSm80INS1_25CollectiveMainloopBwdSm80ILi2ELi2EN4cute5tupleIJNS5_1CILi128EEES8_NS7_ILi64EEEEEENS_10bfloat16_tEfNS_4arch4Sm80ELb0ELb0ELb1ELb0ELb0ELb0ELb0ELb0ELi2ELi4ELi4ELi4ELb0EEENS1_24CollectiveEpilogueBwdGQAISA_fSD_Li256ELb0ELb0EEENS1_19SingleTileSchedulerILb0ELb0ELb0ELi128EEEEEEEEEvNT_6ParamsE$_ZN4cute3eso3ESOILb1ELb0EJNS_5tupleIJNS2_IJNS_1CILi1EEENS3_ILi0EEEEEES5_EEENS2_IJNS2_IJS5_S5_EEEiEEEEEC2ERKS7_RKS9_)
        /*19748*/ 	.word	0x00000000


	//----- nvinfo : EIATTR_FRAME_SIZE
	.align		4
.L_17388:
        /*1974c*/ 	.byte	0x04, 0x11
        /*1974e*/ 	.short	(.L_17390 - .L_17389)
	.align		4
.L_17389:
        /*19750*/ 	.word	index@($_ZN7cutlass13device_kernelIN5flash19enable_sm80_to_sm89INS1_16FlashAttnBwdSm80INS1_25CollectiveMainloopBwdSm80ILi2ELi2EN4cute5tupleIJNS5_1CILi128EEES8_NS7_ILi64EEEEEENS_10bfloat16_tEfNS_4arch4Sm80ELb0ELb0ELb1ELb0ELb0ELb0ELb0ELb0ELi2ELi4ELi4ELi4ELb0EEENS1_24CollectiveEpilogueBwdGQAISA_fSD_Li256ELb0ELb0EEENS1_19SingleTileSchedulerILb0ELb0ELb0ELi128EEEEEEEEEvNT_6ParamsE$_ZN4cute3eso3ESOILb1ELb0EJNS_5tupleIJNS2_IJNS_1CILi1EEENS3_ILi0EEEEEENS2_IJS5_S5_EEEEEENS2_IJS5_iEEEEEC2ERKS8_RKS9_)
        /*19754*/ 	.word	0x00000000


	//----- nvinfo : EIATTR_FRAME_SIZE
	.align		4
.L_17390:
        /*19758*/ 	.byte	0x04, 0x11
        /*1975a*/ 	.short	(.L_17392 - .L_17391)
	.align		4
.L_17391:
        /*1975c*/ 	.word	index@($_ZN7cutlass13device_kernelIN5flash19enable_sm80_to_sm89INS1_16FlashAttnBwdSm80INS1_25CollectiveMainloopBwdSm80ILi2ELi2EN4cute5tupleIJNS5_1CILi128EEES8_NS7_ILi64EEEEEENS_10bfloat16_tEfNS_4arch4Sm80ELb0ELb0ELb1ELb0ELb0ELb0ELb0ELb0ELi2ELi4ELi4ELi4ELb0EEENS1_24CollectiveEpilogueBwdGQAISA_fSD_Li256ELb0ELb0EEENS1_19SingleTileSchedulerILb0ELb0ELb0ELi128EEEEEEEEEvNT_6ParamsE$_ZN4cute3eso3ESOILb1ELb0EJNS_5tupleIJNS2_IJNS_1CILi1EEENS2_IJS4_NS3_ILi2EEES5_EEEEEES5_NS2_IJS5_S5_EEEEEENS2_IJNS2_IJNS3_ILi0EEENS2_IJS4_NS3_ILi256EEEiEEEEEENS3_ILi2048EEENS2_IJiNS3_ILi4096EEEEEEEEEEEC2ERKS9_RKSH_)
        /*19760*/ 	.word	0x00000000


	//----- nvinfo : EIATTR_FRAME_SIZE
	.align		4
.L_17392:
        /*19764*/ 	.byte	0x04, 0x11
        /*19766*/ 	.short	(.L_17394 - .L_17393)
	.align		4
.L_17393:
        /*19768*/ 	.word	index@($_ZN7cutlass13device_kernelIN5flash19enable_sm80_to_sm89INS1_16FlashAttnBwdSm80INS1_25CollectiveMainloopBwdSm80ILi2ELi2EN4cute5tupleIJNS5_1CILi128EEES8_NS7_ILi64EEEEEENS_10bfloat16_tEfNS_4arch4Sm80ELb0ELb0ELb1ELb0ELb0ELb0ELb0ELb0ELi2ELi4ELi4ELi4ELb0EEENS1_24CollectiveEpilogueBwdGQAISA_fSD_Li256ELb0ELb0EEENS1_19SingleTileSchedulerILb0ELb0ELb0ELi128EEEEEEEEEvNT_6ParamsE$_ZN4cute3eso3ESOILb1ELb0EJNS_5tupleIJNS2_IJNS2_IJNS_1CILi8EEENS3_ILi1EEEEEES5_EEENS2_IJNS2_IJS5_S5_EEENS3_ILi2EEEEEEEEENS2_IJNS2_IJNS2_IJS5_NS3_ILi0EEEEEESC_EEENS2_IJNS2_IJSC_SC_EEEiEEEEEEEEC2ERKSB_RKSH_)
        /*1976c*/ 	.word	0x00000000


	//----- nvinfo : EIATTR_FRAME_SIZE
	.align		4
.L_17394:
        /*19770*/ 	.byte	0x04, 0x11
        /*19772*/ 	.short	(.L_17396 - .L_17395)
	.align		4
.L_17395:
        /*19774*/ 	.word	index@($_ZN7cutlass13device_kernelIN5flash19enable_sm80_to_sm89INS1_16FlashAttnBwdSm80INS1_25CollectiveMainloopBwdSm80ILi2ELi2EN4cute5tupleIJNS5_1CILi128EEES8_NS7_ILi64EEEEEENS_10bfloat16_tEfNS_4arch4Sm80ELb0ELb0ELb1ELb0ELb0ELb0ELb0ELb0ELi2ELi4ELi4ELi4ELb0EEENS1_24CollectiveEpilogueBwdGQAISA_fSD_Li256ELb0ELb0EEENS1_19SingleTileSchedulerILb0ELb0ELb0ELi128EEEEEEEEEvNT_6ParamsE$_ZN4cute3eso3ESOILb1ELb0EJNS_5tupleIJNS2_IJNS2_IJNS_1CILi8EEENS3_ILi1EEEEEENS2_IJS5_S5_EEEEEENS2_IJS5_NS3_ILi2EEEEEEEEENS2_IJNS2_IJNS2_IJS5_NS3_ILi0EEEEEENS2_IJSC_SC_EEEEEENS2_IJSC_iEEEEEEEEC2ERKSB_RKSH_)
        /*19778*/ 	.word	0x00000000


	//----- nvinfo : EIATTR_FRAME_SIZE
	.align		4
.L_17396:
        /*1977c*/ 	.byte	0x04, 0x11
        /*1977e*/ 	.short	(.L_17398 - .L_17397)
	.align		4
.L_17397:
        /*19780*/ 	.word	index@($_ZN7cutlass13device_kernelIN5flash19enable_sm80_to_sm89INS1_16FlashAttnBwdSm80INS1_25CollectiveMainloopBwdSm80ILi2ELi2EN4cute5tupleIJNS5_1CILi128EEES8_NS7_ILi64EEEEEENS_10bfloat16_tEfNS_4arch4Sm80ELb0ELb0ELb1ELb0ELb0ELb0ELb0ELb0ELi2ELi4ELi4ELi4ELb0EEENS1_24CollectiveEpilogueBwdGQAISA_fSD_Li256ELb0ELb0EEENS1_19SingleTileSchedulerILb0ELb0ELb0ELi128EEEEEEEEEvNT_6ParamsE$_ZN4cute3eso3ESOILb1ELb0EJNS_1CILi8EEEiiiNS2_ILi144EEENS2_ILi512EEEEEC2ERKS3_RKiSA_SA_RKS4_RKS5_)
        /*19784*/ 	.word	0x00000000


	//----- nvinfo : EIATTR_FRAME_SIZE
	.align		4
.L_17398:
        /*19788*/ 	.byte	0x04, 0x11
        /*1978a*/ 	.short	(.L_17400 - .L_17399)
	.align		4
.L_17399:
        /*1978c*/ 	.word	index@($_ZN7cutlass13device_kernelIN5flash19enable_sm80_to_sm89INS1_16FlashAttnBwdSm80INS1_25CollectiveMainloopBwdSm80ILi2ELi2EN4cute5tupleIJNS5_1CILi128EEES8_NS7_ILi64EEEEEENS_10bfloat16_tEfNS_4arch4Sm80ELb0ELb0ELb1ELb0ELb0ELb0ELb0ELb0ELi2ELi4ELi4ELi4ELb0EEENS1_24CollectiveEpilogueBwdGQAISA_fSD_Li256ELb0ELb0EEENS1_19SingleTileSchedulerILb0ELb0ELb0ELi128EEEEEEEEEvNT_6ParamsE$_ZN4cute3eso3ESOILb1ELb0EJNS_1CILi8EEEiiEEC2ERKS3_RKiS8_)
        /*19790*/ 	.word	0x00000000


	//----- nvinfo : EIATTR_FRAME_SIZE
	.align		4
.L_17400:
        /*19794*/ 	.byte	0x04, 0x11
        /*19796*/ 	.short	(.L_17402 - .L_17401)
	.align		4
.L_17401:
        /*19798*/ 	.word	index@($_ZN7cutlass13device_kernelIN5flash19enable_sm80_to_sm89INS1_16FlashAttnBwdSm80INS1_25CollectiveMainloopBwdSm80ILi2ELi2EN4cute5tupleIJNS5_1CILi128EEES8_NS7_ILi64EEEEEENS_10bfloat16_tEfNS_4arch4Sm80ELb0ELb0ELb1ELb0ELb0ELb0ELb0ELb0ELi2ELi4ELi4ELi4ELb0EEENS1_24CollectiveEpilogueBwdGQAISA_fSD_Li256ELb0ELb0EEENS1_19SingleTileSchedulerILb0ELb0ELb0ELi128EEEEEEEEEvNT_6ParamsE$_ZN4cute3eso3ESOILb1ELb0EJNS_1CILi4096EEEiiNS2_ILi8192EEEEEC2ERKS3_RKiS9_RKS4_)
        /*1979c*/ 	.word	0x00000000


	//----- nvinfo : EIATTR_FRAME_SIZE
	.align		4
.L_17402:
        /*197a0*/ 	.byte	0x04, 0x11
        /*197a2*/ 	.short	(.L_17404 - .L_17403)
	.align		4
.L_17403:
        /*197a4*/ 	.word	index@($_ZN7cutlass13device_kernelIN5flash19enable_sm80_to_sm89INS1_16FlashAttnBwdSm80INS1_25CollectiveMainloopBwdSm80ILi2ELi2EN4cute5tupleIJNS5_1CILi128EEES8_NS7_ILi64EEEEEENS_10bfloat16_tEfNS_4arch4Sm80ELb0ELb0ELb1ELb0ELb0ELb0ELb0ELb0ELi2ELi4ELi4ELi4ELb0EEENS1_24CollectiveEpilogueBwdGQAISA_fSD_Li256ELb0ELb0EEENS1_19SingleTileSchedulerILb0ELb0ELb0ELi128EEEEEEEEEvNT_6ParamsE$_ZN4cute3eso3ESOILb1ELb0EJNS_1CILi4096EEEiiEEC2ERKS3_RKiS8_)
        /*197a8*/ 	.word	0x00000000


	//----- nvinfo : EIATTR_FRAME_SIZE
	.align		4
.L_17404:
        /*197ac*/ 	.byte	0x04, 0x11
        /*197ae*/ 	.short	(.L_17406 - .L_17405)
	.align		4
.L_17405:
        /*197b0*/ 	.word	index@($_ZN7cutlass13device_kernelIN5flash19enable_sm80_to_sm89INS1_16FlashAttnBwdSm80INS1_25CollectiveMainloopBwdSm80ILi2ELi2EN4cute5tupleIJNS5_1CILi128EEES8_NS7_ILi64EEEEEENS_10bfloat16_tEfNS_4arch4Sm80ELb0ELb0ELb1ELb0ELb0ELb0ELb0ELb0ELi2ELi4ELi4ELi4ELb0EEENS1_24CollectiveEpilogueBwdGQAISA_fSD_Li256ELb0ELb0EEENS1_19SingleTileSchedulerILb0ELb0ELb0ELi128EEEEEEEEEvNT_6ParamsE$_ZN4cute3eso3ESOILb1ELb0EJNS_1CILi4096EEENS_5tupleIJiiEEEEEC2ERKS3_RKS5_)
        /*197b4*/ 	.word	0x00000000


	//----- nvinfo : EIATTR_FRAME_SIZE
	.align		4
.L_17406:
        /*197b8*/ 	.byte	0x04, 0x11
        /*197ba*/ 	.short	(.L_17408 - .L_17407)
	.align		4
.L_17407:
        /*197bc*/ 	.word	index@($_ZN7cutlass13device_kernelIN5flash19enable_sm80_to_sm89INS1_16FlashAttnBwdSm80INS1_25CollectiveMainloopBwdSm80ILi2ELi2EN4cute5tupleIJNS5_1CILi128EEES8_NS7_ILi64EEEEEENS_10bfloat16_tEfNS_4arch4Sm80ELb0ELb0ELb1ELb0ELb0ELb0ELb0ELb0ELi2ELi4ELi4ELi4ELb0EEENS1_24CollectiveEpilogueBwdGQAISA_fSD_Li256ELb0ELb0EEENS1_19SingleTileSchedulerILb0ELb0ELb0ELi128EEEEEEEEEvNT_6ParamsE$_ZN4cute3eso3ESOILb1ELb0EJNS_1CILi4096EEENS_5tupleIJNS4_IJiiEEENS2_ILi8192EEEEEEEEC2ERKS3_RKS7_)
        /*197c0*/ 	.word	0x00000000


	//----- nvinfo : EIATTR_FRAME_SIZE
	.align		4
.L_17408:
        /*197c4*/ 	.byte	0x04, 0x11
        /*197c6*/ 	.short	(.L_17410 - .L_17409)
	.align		4
.L_17409:
        /*197c8*/ 	.word	index@($_ZN7cutlass13device_kernelIN5flash19enable_sm80_to_sm89INS1_16FlashAttnBwdSm80INS1_25CollectiveMainloopBwdSm80ILi2ELi2EN4cute5tupleIJNS5_1CILi128EEES8_NS7_ILi64EEEEEENS_10bfloat16_tEfNS_4arch4Sm80ELb0ELb0ELb1ELb0ELb0ELb0ELb0ELb0ELi2ELi4ELi4ELi4ELb0EEENS1_24CollectiveEpilogueBwdGQAISA_fSD_Li256ELb0ELb0EEENS1_19SingleTileSchedulerILb0ELb0ELb0ELi128EEEEEEEEEvNT_6ParamsE$_ZN4cute3eso3ESOILb1ELb0EJNS_1CILi2EEEiEEC2ERKS3_RKi)
        /*197cc*/ 	.word	0x00000000


	//----- nvinfo : EIATTR_FRAME_SIZE
	.align		4
.L_17410:
        /*197d0*/ 	.byte	0x04, 0x11
        /*197d2*/ 	.short	(.L_17412 - .L_17411)
	.align		4
.L_17411:
        /*197d4*/ 	.word	index@($_ZN7cutlass13device_kernelIN5flash19enable_sm80_to_sm89INS1_16FlashAttnBwdSm80INS1_25CollectiveMainloopBwdSm80ILi2ELi2EN4cute5tupleIJNS5_1CILi128EEES8_NS7_ILi64EEEEEENS_10bfloat16_tEfNS_4arch4Sm80ELb0ELb0ELb1ELb0ELb0ELb0ELb0ELb0ELi2ELi4ELi4ELi4ELb0EEENS1_24CollectiveEpilogueBwdGQAISA_fSD_Li256ELb0ELb0EEENS1_19SingleTileSchedulerILb0ELb0ELb0ELi128EEEEEEEEEvNT_6ParamsE$_ZN4cute3eso3ESOILb1ELb0EJNS_1CILi1EEEiiiNS2_ILi72EEENS2_ILi512EEEEEC2ERKS3_RKiSA_SA_RKS4_RKS5_)
        /*197d8*/ 	.word	0x00000000


	//----- nvinfo : EIATTR_FRAME_SIZE
	.align		4
.L_17412:
        /*197dc*/ 	.byte	0x04, 0x11
        /*197de*/ 	.short	(.L_17414 - .L_17413)
	.align		4
.L_17413:
        /*197e0*/ 	.word	index@($_ZN7cutlass13device_kernelIN5flash19enable_sm80_to_sm89INS1_16FlashAttnBwdSm80INS1_25CollectiveMainloopBwdSm80ILi2ELi2EN4cute5tupleIJNS5_1CILi128EEES8_NS7_ILi64EEEEEENS_10bfloat16_tEfNS_4arch4Sm80ELb0ELb0ELb1ELb0ELb0ELb0ELb0ELb0ELi2ELi4ELi4ELi4ELb0EEENS1_24CollectiveEpilogueBwdGQAISA_fSD_Li256ELb0ELb0EEENS1_19SingleTileSchedulerILb0ELb0ELb0ELi128EEEEEEEEEvNT_6ParamsE$_ZN4cute3eso3ESOILb1ELb0EJNS_1CILi1EEEiiiNS2_ILi64EEENS2_ILi72EEENS2_ILi144EEENS2_ILi288EEENS2_ILi512EEEEEC2ERKS3_RKiSD_SD_RKS4_RKS5_RKS6_RKS7_RKS8_)
        /*197e4*/ 	.word	0x00000000


	//----- nvinfo : EIATTR_FRAME_SIZE
	.align		4
.L_17414:
        /*197e8*/ 	.byte	0x04, 0x11
        /*197ea*/ 	.short	(.L_17416 - .L_17415)
	.align		4
.L_17415:
        /*197ec*/ 	.word	index@($_ZN7cutlass13device_kernelIN5flash19enable_sm80_to_sm89INS1_16FlashAttnBwdSm80INS1_25CollectiveMainloopBwdSm80ILi2ELi2EN4cute5tupleIJNS5_1CILi128EEES8_NS7_ILi64EEEEEENS_10bfloat16_tEfNS_4arch4Sm80ELb0ELb0ELb1ELb0ELb0ELb0ELb0ELb0ELi2ELi4ELi4ELi4ELb0EEENS1_24CollectiveEpilogueBwdGQAISA_fSD_Li256ELb0ELb0EEENS1_19SingleTileSchedulerILb0ELb0ELb0ELi128EEEEEEEEEvNT_6ParamsE$_ZN4cute3eso3ESOILb1ELb0EJNS_1CILi1EEEiiiNS2_ILi144EEENS2_ILi512EEEEEC2ERKS3_RKiSA_SA_RKS4_RKS5_)
        /*197f0*/ 	.word	0x00000000


	//----- nvinfo : EIATTR_FRAME_SIZE
	.align		4
.L_17416:
        /*197f4*/ 	.byte	0x04, 0x11
        /*197f6*/ 	.short	(.L_17418 - .L_17417)
	.align		4
.L_17417:
        /*197f8*/ 	.word	index@($_ZN7cutlass13device_kernelIN5flash19enable_sm80_to_sm89INS1_16FlashAttnBwdSm80INS1_25CollectiveMainloopBwdSm80ILi2ELi2EN4cute5tupleIJNS5_1CILi128EEES8_NS7_ILi64EEEEEENS_10bfloat16_tEfNS_4arch4Sm80ELb0ELb0ELb1ELb0ELb0ELb0ELb0ELb0ELi2ELi4ELi4ELi4ELb0EEENS1_24CollectiveEpilogueBwdGQAISA_fSD_Li256ELb0ELb0EEENS1_19SingleTileSchedulerILb0ELb0ELb0ELi128EEEEEEEEEvNT_6ParamsE$_ZN4cute3eso3ESOILb1ELb0EJNS_1CILi1EEEiEEC2ERKS3_RKi)
        /*197fc*/ 	.word	0x00000000


	//----- nvinfo : EIATTR_FRAME_SIZE
	.align		4
.L_17418:
        /*19800*/ 	.byte	0x04, 0x11
        /*19802*/ 	.short	(.L_17420 - .L_17419)
	.align		4
.L_17419:
        /*19804*/ 	.word	index@($_ZN7cutlass13device_kernelIN5flash19enable_sm80_to_sm89INS1_16FlashAttnBwdSm80INS1_25CollectiveMainloopBwdSm80ILi2ELi2EN4cute5tupleIJNS5_1CILi128EEES8_NS7_ILi64EEEEEENS_10bfloat16_tEfNS_4arch4Sm80ELb0ELb0ELb1ELb0ELb0ELb0ELb0ELb0ELi2ELi4ELi4ELi4ELb0EEENS1_24CollectiveEpilogueBwdGQAISA_fSD_Li256ELb0ELb0EEENS1_19SingleTileSchedulerILb0ELb0ELb0ELi128EEEEEEEEEvNT_6ParamsE$_ZN4cute3eso3ESOILb1ELb0EJNS_1CILi1EEENS_5tupleIJiiiEEENS2_ILi64EEENS4_IJNS2_ILi72EEENS2_ILi144EEENS2_ILi288EEEEEENS2_ILi512EEEEEC2ERKS3_RKS5_RKS6_RKSA_RKSB_)
        /*19808*/ 	.word	0x00000000


	//----- nvinfo : EIATTR_FRAME_SIZE
	.align		4
.L_17420:
        /*1980c*/ 	.byte	0x04, 0x11
        /*1980e*/ 	.short	(.L_17422 - .L_17421)
	.align		4
.L_17421:
        /*19810*/ 	.word	index@($_ZN7cutlass13device_kernelIN5flash19enable_sm80_to_sm89INS1_16FlashAttnBwdSm80INS1_25CollectiveMainloopBwdSm80ILi2ELi2EN4cute5tupleIJNS5_1CILi128EEES8_NS7_ILi64EEEEEENS_10bfloat16_tEfNS_4arch4Sm80ELb0ELb0ELb1ELb0ELb0ELb0ELb0ELb0ELi2ELi4ELi4ELi4ELb0EEENS1_24CollectiveEpilogueBwdGQAISA_fSD_Li256ELb0ELb0EEENS1_19SingleTileSchedulerILb0ELb0ELb0ELi128EEEEEEEEEvNT_6ParamsE$_ZN4cute3eso3ESOILb1ELb0EJNS_1CILi1EEENS_5tupleIJNS2_ILi8EEEiiEEENS2_ILi64EEENS4_IJiNS2_ILi144EEENS2_ILi288EEEEEENS2_ILi512EEEEEC2ERKS3_RKS6_RKS7_RKSA_RKSB_)
        /*19814*/ 	.word	0x00000000


	//----- nvinfo : EIATTR_FRAME_SIZE
	.align		4
.L_17422:
        /*19818*/ 	.byte	0x04, 0x11
        /*1981a*/ 	.short	(.L_17424 - .L_17423)
	.align		4
.L_17423:
        /*1981c*/ 	.word	index@($_ZN7cutlass13device_kernelIN5flash19enable_sm80_to_sm89INS1_16FlashAttnBwdSm80INS1_25CollectiveMainloopBwdSm80ILi2ELi2EN4cute5tupleIJNS5_1CILi128EEES8_NS7_ILi64EEEEEENS_10bfloat16_tEfNS_4arch4Sm80ELb0ELb0ELb1ELb0ELb0ELb0ELb0ELb0ELi2ELi4ELi4ELi4ELb0EEENS1_24CollectiveEpilogueBwdGQAISA_fSD_Li256ELb0ELb0EEENS1_19SingleTileSchedulerILb0ELb0ELb0ELi128EEEEEEEEEvNT_6ParamsE$_ZN4cute3eso3ESOILb1ELb0EJNS_1CILi1EEENS2_ILi8EEEiiNS2_ILi64EEEiNS2_ILi144EEENS2_ILi288EEENS2_ILi512EEEEEC2ERKS3_RKS4_RKiSF_RKS5_SF_RKS6_RKS7_RKS8_)
        /*19820*/ 	.word	0x00000000


	//----- nvinfo : EIATTR_FRAME_SIZE
	.align		4
.L_17424:
        /*19824*/ 	.byte	0x04, 0x11
        /*19826*/ 	.short	(.L_17426 - .L_17425)
	.align		4
.L_17425:
        /*19828*/ 	.word	index@($_ZN7cutlass13device_kernelIN5flash19enable_sm80_to_sm89INS1_16FlashAttnBwdSm80INS1_25CollectiveMainloopBwdSm80ILi2ELi2EN4cute5tupleIJNS5_1CILi128EEES8_NS7_ILi64EEEEEENS_10bfloat16_tEfNS_4arch4Sm80ELb0ELb0ELb1ELb0ELb0ELb0ELb0ELb0ELi2ELi4ELi4ELi4ELb0EEENS1_24CollectiveEpilogueBwdGQAISA_fSD_Li256ELb0ELb0EEENS1_19SingleTileSchedulerILb0ELb0ELb0ELi128EEEEEEEEEvNT_6ParamsE$_ZN4cute3eso3ESOILb1ELb0EJNS_1CILi1EEENS2_ILi512EEEiEEC2ERKS3_RKS4_RKi)
        /*1982c*/ 	.word	0x00000000


	//----- nvinfo : EIATTR_FRAME_SIZE
	.align		4
.L_17426:
        /*19830*/ 	.byte	0x04, 0x11
        /*19832*/ 	.short	(.L_17428 - .L_17427)
	.align		4
.L_17427:
        /*19834*/ 	.word	index@($_ZN7cutlass13device_kernelIN5flash19enable_sm80_to_sm89INS1_16FlashAttnBwdSm80INS1_25CollectiveMainloopBwdSm80ILi2ELi2EN4cute5tupleIJNS5_1CILi128EEES8_NS7_ILi64EEEEEENS_10bfloat16_tEfNS_4arch4Sm80ELb0ELb0ELb1ELb0ELb0ELb0ELb0ELb0ELi2ELi4ELi4ELi4ELb0EEENS1_24CollectiveEpilogueBwdGQAISA_fSD_Li256ELb0ELb0EEENS1_19SingleTileSchedulerILb0ELb0ELb0ELi128EEEEEEEEEvNT_6ParamsE$_ZN4cute3eso3ESOILb1ELb0EJNS_1CILi1EEENS2_ILi256EEEiEEC2ERKS3_RKS4_RKi)
        /*19838*/ 	.word	0x00000000


	//----- nvinfo : EIATTR_FRAME_SIZE
	.align		4
.L_17428:
        /*1983c*/ 	.byte	0x04, 0x11
        /*1983e*/ 	.short	(.L_17430 - .L_17429)
	.align		4
.L_17429:
        /*19840*/ 	.word	index@($_ZN7cutlass13device_kernelIN5flash19enable_sm80_to_sm89INS1_16FlashAttnBwdSm80INS1_25CollectiveMainloopBwdSm80ILi2ELi2EN4cute5tupleIJNS5_1CILi128EEES8_NS7_ILi64EEEEEENS_10bfloat16_tEfNS_4arch4Sm80ELb0ELb0ELb1ELb0ELb0ELb0ELb0ELb0ELi2ELi4ELi4ELi4ELb0EEENS1_24CollectiveEpilogueBwdGQAISA_fSD_Li256ELb0ELb0EEENS1_19SingleTileSchedulerILb0ELb0ELb0ELi128EEEEEEEEEvNT_6ParamsE$_ZN4cute3eso3ESOILb1ELb0EJNS_1CILi1024EEEiiEEC2ERKS3_RKiS8_)
        /*19844*/ 	.word	0x00000000


	//----- nvinfo : EIATTR_FRAME_SIZE
	.align		4
.L_17430:
        /*19848*/ 	.byte	0x04, 0x11
        /*1984a*/ 	.short	(.L_17432 - .L_17431)
	.align		4
.L_17431:
        /*1984c*/ 	.word	index@($_ZN7cutlass13device_kernelIN5flash19enable_sm80_to_sm89INS1_16FlashAttnBwdSm80INS1_25CollectiveMainloopBwdSm80ILi2ELi2EN4cute5tupleIJNS5_1CILi128EEES8_NS7_ILi64EEEEEENS_10bfloat16_tEfNS_4arch4Sm80ELb0ELb0ELb1ELb0ELb0ELb0ELb0ELb0ELi2ELi4ELi4ELi4ELb0EEENS1_24CollectiveEpilogueBwdGQAISA_fSD_Li256ELb0ELb0EEENS1_19SingleTileSchedulerILb0ELb0ELb0ELi128EEEEEEEEEvNT_6ParamsE$_ZN4cute3eso3ESOILb1ELb0EJNS_1CILi1024EEENS_5tupleIJiiEEEEEC2ERKS3_RKS5_)
        /*19850*/ 	.word	0x00000000


	//----- nvinfo : EIATTR_FRAME_SIZE
	.align		4
.L_17432:
        /*19854*/ 	.byte	0x04, 0x11
        /*19856*/ 	.short	(.L_17434 - .L_17433)
	.align		4
.L_17433:
        /*19858*/ 	.word	index@($_ZN7cutlass13device_kernelIN5flash19enable_sm80_to_sm89INS1_16FlashAttnBwdSm80INS1_25CollectiveMainloopBwdSm80ILi2ELi2EN4cute5tupleIJNS5_1CILi128EEES8_NS7_ILi64EEEEEENS_10bfloat16_tEfNS_4arch4Sm80ELb0ELb0ELb1ELb0ELb0ELb0ELb0ELb0ELi2ELi4ELi4ELi4ELb0EEENS1_24CollectiveEpilogueBwdGQAISA_fSD_Li256ELb0ELb0EEENS1_19SingleTileSchedulerILb0ELb0ELb0ELi128EEEEEEEEEvNT_6ParamsE$_ZN4cute3eso3ESOILb1ELb0EJNS_1CILi0EEEiS3_EEC2ERKS3_RKiS6_)
        /*1985c*/ 	.word	0x00000000


	//----- nvinfo : EIATTR_FRAME_SIZE
	.align		4
.L_17434:
        /*19860*/ 	.byte	0x04, 0x11
        /*19862*/ 	.short	(.L_17436 - .L_17435)
	.align		4
.L_17435:
        /*19864*/ 	.word	index@($_ZN7cutlass13device_kernelIN5flash19enable_sm80_to_sm89INS1_16FlashAttnBwdSm80INS1_25CollectiveMainloopBwdSm80ILi2ELi2EN4cute5tupleIJNS5_1CILi128EEES8_NS7_ILi64EEEEEENS_10bfloat16_tEfNS_4arch4Sm80ELb0ELb0ELb1ELb0ELb0ELb0ELb0ELb0ELi2ELi4ELi4ELi4ELb0EEENS1_24CollectiveEpilogueBwdGQAISA_fSD_Li256ELb0ELb0EEENS1_19SingleTileSchedulerILb0ELb0ELb0ELi128EEEEEEEEEvNT_6ParamsE$_ZN4cute3eso3ESOILb1ELb0EJNS_1CILi0EEEiEEC2ERKS3_RKi)
        /*19868*/ 	.word	0x00000000


	//----- nvinfo : EIATTR_FRAME_SIZE
	.align		4
.L_17436:
        /*1986c*/ 	.byte	0x04, 0x11
        /*1986e*/ 	.short	(.L_17438 - .L_17437)
	.align		4
.L_17437:
        /*19870*/ 	.word	index@($_ZN7cutlass13device_kernelIN5flash19enable_sm80_to_sm89INS1_16FlashAttnBwdSm80INS1_25CollectiveMainloopBwdSm80ILi2ELi2EN4cute5tupleIJNS5_1CILi128EEES8_NS7_ILi64EEEEEENS_10bfloat16_tEfNS_4arch4Sm80ELb0ELb0ELb1ELb0ELb0ELb0ELb0ELb0ELi2ELi4ELi4ELi4ELb0EEENS1_24CollectiveEpilogueBwdGQAISA_fSD_Li256ELb0ELb0EEENS1_19SingleTileSchedulerILb0ELb0ELb0ELi128EEEEEEEEEvNT_6ParamsE$_ZN4cute3eso3ESOILb1ELb0EJNS_1CILi0EEENS_5tupleIJNS2_ILi1EEENS2_ILi256EEEiEEEEEC2ERKS3_RKS7_)
        /*19874*/ 	.word	0x00000000


	//----- nvinfo : EIATTR_FRAME_SIZE
	.align		4
.L_17438:
        /*19878*/ 	.byte	0x04, 0x11
        /*1987a*/ 	.short	(.L_17440 - .L_17439)
	.align		4
.L_17439:
        /*1987c*/ 	.word	index@($_ZN7cutlass13device_kernelIN5flash19enable_sm80_to_sm89INS1_16FlashAttnBwdSm80INS1_25CollectiveMainloopBwdSm80ILi2ELi2EN4cute5tupleIJNS5_1CILi128EEES8_NS7_ILi64EEEEEENS_10bfloat16_tEfNS_4arch4Sm80ELb0ELb0ELb1ELb0ELb0ELb0ELb0ELb0ELi2ELi4ELi4ELi4ELb0EEENS1_24CollectiveEpilogueBwdGQAISA_fSD_Li256ELb0ELb0EEENS1_19SingleTileSchedulerILb0ELb0ELb0ELi128EEEEEEEEEvNT_6ParamsE$_ZN4cute3eso3ESOILb1ELb0EJNS_1CILi0EEENS2_ILi1EEENS2_ILi512EEEiNS2_ILi4096EEEiNS2_ILi8192EEEEEC2ERKS3_RKS4_RKS5_RKiRKS6_SG_RKS7_)
        /*19880*/ 	.word	0x00000000


	//----- nvinfo : EIATTR_FRAME_SIZE
	.align		4
.L_17440:
        /*19884*/ 	.byte	0x04, 0x11
        /*19886*/ 	.short	(.L_17442 - .L_17441)
	.align		4
.L_17441:
        /*19888*/ 	.word	index@($_ZN7cutlass13device_kernelIN5flash19enable_sm80_to_sm89INS1_16FlashAttnBwdSm80INS1_25CollectiveMainloopBwdSm80ILi2ELi2EN4cute5tupleIJNS5_1CILi128EEES8_NS7_ILi64EEEEEENS_10bfloat16_tEfNS_4arch4Sm80ELb0ELb0ELb1ELb0ELb0ELb0ELb0ELb0ELi2ELi4ELi4ELi4ELb0EEENS1_24CollectiveEpilogueBwdGQAISA_fSD_Li256ELb0ELb0EEENS1_19SingleTileSchedulerILb0ELb0ELb0ELi128EEEEEEEEEvNT_6ParamsE$_ZN4cute3eso3ESOILb1ELb0EJNS_1CILi0EEENS2_ILi1EEENS2_ILi512EEEiEEC2ERKS3_RKS4_RKS5_RKi)
        /*1988c*/ 	.word	0x00000000


	//----- nvinfo : EIATTR_FRAME_SIZE
	.align		4
.L_17442:
        /*19890*/ 	.byte	0x04, 0x11
        /*19892*/ 	.short	(.L_17444 - .L_17443)
	.align		4
.L_17443:
        /*19894*/ 	.word	index@($_ZN7cutlass13device_kernelIN5flash19enable_sm80_to_sm89INS1_16FlashAttnBwdSm80INS1_25CollectiveMainloopBwdSm80ILi2ELi2EN4cute5tupleIJNS5_1CILi128EEES8_NS7_ILi64EEEEEENS_10bfloat16_tEfNS_4arch4Sm80ELb0ELb0ELb1ELb0ELb0ELb0ELb0ELb0ELi2ELi4ELi4ELi4ELb0EEENS1_24CollectiveEpilogueBwdGQAISA_fSD_Li256ELb0ELb0EEENS1_19SingleTileSchedulerILb0ELb0ELb0ELi128EEEEEEEEEvNT_6ParamsE$_ZN4cute3eso3ESOILb1ELb0EJNS_14ComposedLayoutINS_7SwizzleILi3ELi3ELi3EEENS_1CILj0EEENS_6LayoutINS_5tupleIJNS8_IJNS8_IJNS5_ILi4EEENS5_ILi8EEEEEENS8_IJS9_NS5_ILi1EEEEEEEEENS8_IJNS8_IJNS5_ILi2EEESF_SF_EEENS8_IJSF_S9_EEEEEEEEENS8_IJNS8_IJNS8_IJSF_NS5_ILi64EEEEEENS8_IJNS5_ILi1024EEENS5_ILi0EEEEEEEEENS8_IJNS8_IJSC_NS5_ILi512EEESA_EEENS8_IJNS5_ILi4096EEENS5_ILi16EEEEEEEEEEEEEEEENS_10ViewEngineINS_8smem_ptrIPN7cutlass10bfloat16_tEEEEEEEC2ERKSY_RKS15_)
        /*19898*/ 	.word	0x00000000


	//----- nvinfo : EIATTR_FRAME_SIZE
	.align		4
.L_17444:
        /*1989c*/ 	.byte	0x04, 0x11
        /*1989e*/ 	.short	(.L_17446 - .L_17445)
	.align		4
.L_17445:
        /*198a0*/ 	.word	index@($_ZN7cutlass13device_kernelIN5flash19enable_sm80_to_sm89INS1_16FlashAttnBwdSm80INS1_25CollectiveMainloopBwdSm80ILi2ELi2EN4cute5tupleIJNS5_1CILi128EEES8_NS7_ILi64EEEEEENS_10bfloat16_tEfNS_4arch4Sm80ELb0ELb0ELb1ELb0ELb0ELb0ELb0ELb0ELi2ELi4ELi4ELi4ELb0EEENS1_24CollectiveEpilogueBwdGQAISA_fSD_Li256ELb0ELb0EEENS1_19SingleTileSchedulerILb0ELb0ELb0ELi128EEEEEEEEEvNT_6ParamsE$_ZN4cute3eso3ESOILb1ELb0EJNS_14ComposedLayoutINS_7SwizzleILi3ELi3ELi3EEENS_1CILj0EEENS_6LayoutINS_5tupleIJNS8_IJNS8_IJNS5_ILi4EEENS5_ILi8EEEEEENS8_IJNS5_ILi2EEENS5_ILi1EEEEEEEEENS8_IJNS8_IJSC_SC_EEESB_EEEEEENS8_IJNS8_IJNS8_IJNS5_ILi128EEESD_EEENS8_IJSA_NS5_ILi0EEEEEEEEENS8_IJNS8_IJNS5_ILi64EEENS5_ILi512EEEEEENS8_IJNS5_ILi16EEENS5_ILi1024EEEEEEEEEEEEEEEENS_10ViewEngineINS_8smem_ptrIPN7cutlass10bfloat16_tEEEEEEEC2ERKSX_RKS14_)
        /*198a4*/ 	.word	0x00000000


	//----- nvinfo : EIATTR_FRAME_SIZE
	.align		4
.L_17446:
        /*198a8*/ 	.byte	0x04, 0x11
        /*198aa*/ 	.short	(.L_17448 - .L_17447)
	.align		4
.L_17447:
        /*198ac*/ 	.word	index@($_ZN7cutlass13device_kernelIN5flash19enable_sm80_to_sm89INS1_16FlashAttnBwdSm80INS1_25CollectiveMainloopBwdSm80ILi2ELi2EN4cute5tupleIJNS5_1CILi128EEES8_NS7_ILi64EEEEEENS_10bfloat16_tEfNS_4arch4Sm80ELb0ELb0ELb1ELb0ELb0ELb0ELb0ELb0ELi2ELi4ELi4ELi4ELb0EEENS1_24CollectiveEpilogueBwdGQAISA_fSD_Li256ELb0ELb0EEENS1_19SingleTileSchedulerILb0ELb0ELb0ELi128EEEEEEEEEvNT_6ParamsE$_ZN4cute3eso3ESOILb1ELb0EJNS_14ComposedLayoutINS_7SwizzleILi3ELi3ELi3EEENS_1CILj0EEENS_6LayoutINS_5tupleIJNS8_IJNS5_ILi8EEENS5_ILi16EEEEEENS8_IJNS5_ILi64EEENS5_ILi1EEEEEEEEENS8_IJNS8_IJSC_NS5_ILi512EEEEEENS8_IJSD_NS5_ILi0EEEEEEEEEEEEENS_10ViewEngineINS_8smem_ptrIPN7cutlass10bfloat16_tEEEEEEEC2ERKSM_RKST_)
        /*198b0*/ 	.word	0x00000000


	//----- nvinfo : EIATTR_FRAME_SIZE
	.align		4
.L_17448:
        /*198b4*/ 	.byte	0x04, 0x11
        /*198b6*/ 	.short	(.L_17450 - .L_17449)
	.align		4
.L_17449:
        /*198b8*/ 	.word	index@($_ZN7cutlass13device_kernelIN5flash19enable_sm80_to_sm89INS1_16FlashAttnBwdSm80INS1_25CollectiveMainloopBwdSm80ILi2ELi2EN4cute5tupleIJNS5_1CILi128EEES8_NS7_ILi64EEEEEENS_10bfloat16_tEfNS_4arch4Sm80ELb0ELb0ELb1ELb0ELb0ELb0ELb0ELb0ELi2ELi4ELi4ELi4ELb0EEENS1_24CollectiveEpilogueBwdGQAISA_fSD_Li256ELb0ELb0EEENS1_19SingleTileSchedulerILb0ELb0ELb0ELi128EEEEEEEEEvNT_6ParamsE$_ZN4cute3eso3ESOILb1ELb0EJNS_14ComposedLayoutINS_7SwizzleILi3ELi3ELi3EEENS_1CILj0EEENS_6LayoutINS_5tupleIJNS5_ILi64EEENS5_ILi128EEEEEENS8_IJNS5_ILi1EEES9_EEEEEEENS_10ViewEngineINS_8smem_ptrIPN7cutlass10bfloat16_tEEEEEEEC2ERKSF_RKSM_)
        /*198bc*/ 	.word	0x00000000


	//----- nvinfo : EIATTR_FRAME_SIZE
	.align		4
.L_17450:
        /*198c0*/ 	.byte	0x04, 0x11
        /*198c2*/ 	.short	(.L_17452 - .L_17451)
	.align		4
.L_17451:
        /*198c4*/ 	.word	index@($_ZN7cutlass13device_kernelIN5flash19enable_sm80_to_sm89INS1_16FlashAttnBwdSm80INS1_25CollectiveMainloopBwdSm80ILi2ELi2EN4cute5tupleIJNS5_1CILi128EEES8_NS7_ILi64EEEEEENS_10bfloat16_tEfNS_4arch4Sm80ELb0ELb0ELb1ELb0ELb0ELb0ELb0ELb0ELi2ELi4ELi4ELi4ELb0EEENS1_24CollectiveEpilogueBwdGQAISA_fSD_Li256ELb0ELb0EEENS1_19SingleTileSchedulerILb0ELb0ELb0ELi128EEEEEEEEEvNT_6ParamsE$_ZN4cute3eso3ESOILb1ELb0EJNS_14ComposedLayoutINS_7SwizzleILi3ELi3ELi3EEENS_1CILi0EEENS_6LayoutINS_5tupleIJNS8_IJNS8_IJNS5_ILi4EEENS5_ILi8EEEEEENS8_IJS9_NS5_ILi1EEEEEEEEENS8_IJNS8_IJNS5_ILi2EEESF_SF_EEENS8_IJSF_SA_EEEEEEEEENS8_IJNS8_IJNS8_IJNS5_ILi128EEESC_EEENS8_IJNS5_ILi16EEES6_EEEEEENS8_IJNS8_IJNS5_ILi64EEESA_NS5_ILi512EEEEEENS8_IJNS5_ILi8192EEENS5_ILi1024EEEEEEEEEEEEEEEENS_10ViewEngineINS_8smem_ptrIPN7cutlass10bfloat16_tEEEEEEEC2ERKSY_RKS15_)
        /*198c8*/ 	.word	0x00000000


	//----- nvinfo : EIATTR_FRAME_SIZE
	.align		4
.L_17452:
        /*198cc*/ 	.byte	0x04, 0x11
        /*198ce*/ 	.short	(.L_17454 - .L_17453)
	.align		4
.L_17453:
        /*198d0*/ 	.word	index@($_ZN7cutlass13device_kernelIN5flash19enable_sm80_to_sm89INS1_16FlashAttnBwdSm80INS1_25CollectiveMainloopBwdSm80ILi2ELi2EN4cute5tupleIJNS5_1CILi128EEES8_NS7_ILi64EEEEEENS_10bfloat16_tEfNS_4arch4Sm80ELb0ELb0ELb1ELb0ELb0ELb0ELb0ELb0ELi2ELi4ELi4ELi4ELb0EEENS1_24CollectiveEpilogueBwdGQAISA_fSD_Li256ELb0ELb0EEENS1_19SingleTileSchedulerILb0ELb0ELb0ELi128EEEEEEEEEvNT_6ParamsE$_ZN4cute3eso3ESOILb1ELb0EJNS_14ComposedLayoutINS_7SwizzleILi3ELi3ELi3EEENS_1CILi0EEENS_6LayoutINS_5tupleIJNS8_IJNS8_IJNS5_ILi4EEENS5_ILi8EEEEEENS8_IJS9_NS5_ILi1EEEEEEEEENS8_IJNS8_IJNS5_ILi2EEESF_SF_EEENS8_IJSF_NS8_IJS9_SF_EEEEEEEEEEEENS8_IJNS8_IJNS8_IJSF_NS5_ILi64EEEEEENS8_IJNS5_ILi1024EEES6_EEEEEENS8_IJNS8_IJSC_NS5_ILi512EEESA_EEENS8_IJNS5_ILi4096EEENS8_IJNS5_ILi16EEENS5_ILi8192EEEEEEEEEEEEEEEEEEENS_10ViewEngineINS_8smem_ptrIPN7cutlass10bfloat16_tEEEEEEEC2ERKS10_RKS17_)
        /*198d4*/ 	.word	0x00000000


	//----- nvinfo : EIATTR_FRAME_SIZE
	.align		4
.L_17454:
        /*198d8*/ 	.byte	0x04, 0x11
        /*198da*/ 	.short	(.L_17456 - .L_17455)
	.align		4
.L_17455:
        /*198dc*/ 	.word	index@($_ZN7cutlass13device_kernelIN5flash19enable_sm80_to_sm89INS1_16FlashAttnBwdSm80INS1_25CollectiveMainloopBwdSm80ILi2ELi2EN4cute5tupleIJNS5_1CILi128EEES8_NS7_ILi64EEEEEENS_10bfloat16_tEfNS_4arch4Sm80ELb0ELb0ELb1ELb0ELb0ELb0ELb0ELb0ELi2ELi4ELi4ELi4ELb0EEENS1_24CollectiveEpilogueBwdGQAISA_fSD_Li256ELb0ELb0EEENS1_19SingleTileSchedulerILb0ELb0ELb0ELi128EEEEEEEEEvNT_6ParamsE$_ZN4cute3eso3ESOILb1ELb0EJNS_14ComposedLayoutINS_7SwizzleILi3ELi3ELi3EEENS_1CILi0EEENS_6LayoutINS_5tupleIJNS8_IJNS8_IJNS5_ILi4EEENS5_ILi8EEEEEENS8_IJNS5_ILi2EEENS5_ILi1EEEEEEEEENS8_IJNS8_IJSC_SC_EEESB_EEEEEENS8_IJNS8_IJNS8_IJNS5_ILi128EEESD_EEENS8_IJSA_S6_EEEEEENS8_IJNS8_IJNS5_ILi64EEENS5_ILi512EEEEEENS8_IJNS5_ILi16EEENS5_ILi1024EEEEEEEEEEEEEEEENS_10ViewEngineINS_8smem_ptrIPN7cutlass10bfloat16_tEEEEEEEC2ERKSW_RKS13_)
        /*198e0*/ 	.word	0x00000000


	//----- nvinfo : EIATTR_FRAME_SIZE
	.align		4
.L_17456:
        /*198e4*/ 	.byte	0x04, 0x11
        /*198e6*/ 	.short	(.L_17458 - .L_17457)
	.align		4
.L_17457:
        /*198e8*/ 	.word	index@($_ZN7cutlass13device_kernelIN5flash19enable_sm80_to_sm89INS1_16FlashAttnBwdSm80INS1_25CollectiveMainloopBwdSm80ILi2ELi2EN4cute5tupleIJNS5_1CILi128EEES8_NS7_ILi64EEEEEENS_10bfloat16_tEfNS_4arch4Sm80ELb0ELb0ELb1ELb0ELb0ELb0ELb0ELb0ELi2ELi4ELi4ELi4ELb0EEENS1_24CollectiveEpilogueBwdGQAISA_fSD_Li256ELb0ELb0EEENS1_19SingleTileSchedulerILb0ELb0ELb0ELi128EEEEEEEEEvNT_6ParamsE$_ZN4cute3eso3ESOILb1ELb0EJNS_14ComposedLayoutINS_7SwizzleILi3ELi3ELi3EEENS_1CILi0EEENS_6LayoutINS_5tupleIJNS8_IJNS8_IJNS5_ILi4EEENS5_ILi8EEEEEENS8_IJNS5_ILi2EEENS5_ILi1EEEEEEEEENS8_IJNS8_IJSC_SC_EEENS8_IJSA_S9_EEEEEEEEENS8_IJNS8_IJNS8_IJSC_NS5_ILi64EEEEEENS8_IJNS5_ILi512EEES6_EEEEEENS8_IJNS8_IJSD_SA_EEENS8_IJNS5_ILi1024EEENS5_ILi16EEEEEEEEEEEEEEEENS_10ViewEngineINS_8smem_ptrIPN7cutlass10bfloat16_tEEEEEEEC2ERKSW_RKS13_)
        /*198ec*/ 	.word	0x00000000


	//----- nvinfo : EIATTR_FRAME_SIZE
	.align		4
.L_17458:
        /*198f0*/ 	.byte	0x04, 0x11
        /*198f2*/ 	.short	(.L_17460 - .L_17459)
	.align		4
.L_17459:
        /*198f4*/ 	.word	index@($_ZN7cutlass13device_kernelIN5flash19enable_sm80_to_sm89INS1_16FlashAttnBwdSm80INS1_25CollectiveMainloopBwdSm80ILi2ELi2EN4cute5tupleIJNS5_1CILi128EEES8_NS7_ILi64EEEEEENS_10bfloat16_tEfNS_4arch4Sm80ELb0ELb0ELb1ELb0ELb0ELb0ELb0ELb0ELi2ELi4ELi4ELi4ELb0EEENS1_24CollectiveEpilogueBwdGQAISA_fSD_Li256ELb0ELb0EEENS1_19SingleTileSchedulerILb0ELb0ELb0ELi128EEEEEEEEEvNT_6ParamsE$_ZN4cute3eso3ESOILb1ELb0EJNS_10UnderscoreEiiEEC2ERKS2_RKiS7_)
        /*198f8*/ 	.word	0x00000000


	//----- nvinfo : EIATTR_FRAME_SIZE
	.align		4
.L_17460:
        /*198fc*/ 	.byte	0x04, 0x11
        /*198fe*/ 	.short	(.L_17462 - .L_17461)
	.align		4
.L_17461:
        /*19900*/ 	.word	index@($_ZN7cutlass13device_kernelIN5flash19enable_sm80_to_sm89INS1_16FlashAttnBwdSm80INS1_25CollectiveMainloopBwdSm80ILi2ELi2EN4cute5tupleIJNS5_1CILi128EEES8_NS7_ILi64EEEEEENS_10bfloat16_tEfNS_4arch4Sm80ELb0ELb0ELb1ELb0ELb0ELb0ELb0ELb0ELi2ELi4ELi4ELi4ELb0EEENS1_24CollectiveEpilogueBwdGQAISA_fSD_Li256ELb0ELb0EEENS1_19SingleTileSchedulerILb0ELb0ELb0ELi128EEEEEEEEEvNT_6ParamsE$_ZN4cute3eso3ESOILb1ELb0EJNS_10UnderscoreEiEEC2ERKS2_RKi)
        /*19904*/ 	.word	0x00000000


	//----- nvinfo : EIATTR_FRAME_SIZE
	.align		4
.L_17462:
        /*19908*/ 	.byte	0x04, 0x11
        /*1990a*/ 	.short	(.L_17464 - .L_17463)
	.align		4
.L_17463:
        /*1990c*/ 	.word	index@($_ZN7cutlass13device_kernelIN5flash19enable_sm80_to_sm89INS1_16FlashAttnBwdSm80INS1_25CollectiveMainloopBwdSm80ILi2ELi2EN4cute5tupleIJNS5_1CILi128EEES8_NS7_ILi64EEEEEENS_10bfloat16_tEfNS_4arch4Sm80ELb0ELb0ELb1ELb0ELb0ELb0ELb0ELb0ELi2ELi4ELi4ELi4ELb0EEENS1_24CollectiveEpilogueBwdGQAISA_fSD_Li256ELb0ELb0EEENS1_19SingleTileSchedulerILb0ELb0ELb0ELi128EEEEEEEEEvNT_6ParamsE$_ZN4cute3eso3ESOILb1ELb0EJNS_10UnderscoreES2_iEEC2ERKS2_S5_RKi)
        /*19910*/ 	.word	0x00000000


	//----- nvinfo : EIATTR_FRAME_SIZE
	.align		4
.L_17464:
        /*19914*/ 	.byte	0x04, 0x11
        /*19916*/ 	.short	(.L_17466 - .L_17465)
	.align		4
.L_17465:
        /*19918*/ 	.word	index@($_ZN7cutlass13device_kernelIN5flash19enable_sm80_to_sm89INS1_16FlashAttnBwdSm80INS1_25CollectiveMainloopBwdSm80ILi2ELi2EN4cute5tupleIJNS5_1CILi128EEES8_NS7_ILi64EEEEEENS_10bfloat16_tEfNS_4arch4Sm80ELb0ELb0ELb1ELb0ELb0ELb0ELb0ELb0ELi2ELi4ELi4ELi4ELb0EEENS1_24CollectiveEpilogueBwdGQAISA_fSD_Li256ELb0ELb0EEENS1_19SingleTileSchedulerILb0ELb0ELb0ELi128EEEEEEEEEvNT_6ParamsE$_ZN4cute3eso3ESOILb1ELb0EJNS_10UnderscoreES2_S2_iEEC2ERKS2_S5_S5_RKi)
        /*1991c*/ 	.word	0x00000000


	//----- nvinfo : EIATTR_FRAME_SIZE
	.align		4
.L_17466:
        /*19920*/ 	.byte	0x04, 0x11
        /*19922*/ 	.short	(.L_17468 - .L_17467)
	.align		4
.L_17467:
        /*19924*/ 	.word	index@($_ZN7cutlass13device_kernelIN5flash19enable_sm80_to_sm89INS1_16FlashAttnBwdSm80INS1_25CollectiveMainloopBwdSm80ILi2ELi2EN4cute5tupleIJNS5_1CILi128EEES8_NS7_ILi64EEEEEENS_10bfloat16_tEfNS_4arch4Sm80ELb0ELb0ELb1ELb0ELb0ELb0ELb0ELb0ELi2ELi4ELi4ELi4ELb0EEENS1_24CollectiveEpilogueBwdGQAISA_fSD_Li256ELb0ELb0EEENS1_19SingleTileSchedulerILb0ELb0ELb0ELi128EEEEEEEEEvNT_6ParamsE$_ZN4cute3eso3ESOILb0ELb1EJlEEC2ERKl)
        /*19928*/ 	.word	0x00000000


	//----- nvinfo : EIATTR_FRAME_SIZE
	.align		4
.L_17468:
        /*1992c*/ 	.byte	0x04, 0x11
        /*1992e*/ 	.short	(.L_17470 - .L_17469)
	.align		4
.L_17469:
        /*19930*/ 	.word	index@($_ZN7cutlass13device_kernelIN5flash19enable_sm80_to_sm89INS1_16FlashAttnBwdSm80INS1_25CollectiveMainloopBwdSm80ILi2ELi2EN4cute5tupleIJNS5_1CILi128EEES8_NS7_ILi64EEEEEENS_10bfloat16_tEfNS_4arch4Sm80ELb0ELb0ELb1ELb0ELb0ELb0ELb0ELb0ELi2ELi4ELi4ELi4ELb0EEENS1_24CollectiveEpilogueBwdGQAISA_fSD_Li256ELb0ELb0EEENS1_19SingleTileSchedulerILb0ELb0ELb0ELi128EEEEEEEEEvNT_6ParamsE$_ZN4cute3eso3ESOILb0ELb1EJiNS_1CILi72EEENS2_ILi512EEEEEC2ERKiRKS3_RKS4_)
        /*19934*/ 	.word	0x00000000


	//----- nvinfo : EIATTR_FRAME_SIZE
	.align		4
.L_17470:
        /*19938*/ 	.byte	0x04, 0x11
        /*1993a*/ 	.short	(.L_17472 - .L_17471)
	.align		4
.L_17471:
        /*1993c*/ 	.word	index@($_ZN7cutlass13device_kernelIN5flash19enable_sm80_to_sm89INS1_16FlashAttnBwdSm80INS1_25CollectiveMainloopBwdSm80ILi2ELi2EN4cute5tupleIJNS5_1CILi128EEES8_NS7_ILi64EEEEEENS_10bfloat16_tEfNS_4arch4Sm80ELb0ELb0ELb1ELb0ELb0ELb0ELb0ELb0ELi2ELi4ELi4ELi4ELb0EEENS1_24CollectiveEpilogueBwdGQAISA_fSD_Li256ELb0ELb0EEENS1_19SingleTileSchedulerILb0ELb0ELb0ELi128EEEEEEEEEvNT_6ParamsE$_ZN4cute3eso3ESOILb0ELb1EJiNS_1CILi512EEEEEC2ERKiRKS3_)
        /*19940*/ 	.word	0x00000000


	//----- nvinfo : EIATTR_FRAME_SIZE
	.align		4
.L_17472:
        /*19944*/ 	.byte	0x04, 0x11
        /*19946*/ 	.short	(.L_17474 - .L_17473)
	.align		4
.L_17473:
        /*19948*/ 	.word	index@($_ZN7cutlass13device_kernelIN5flash19enable_sm80_to_sm89INS1_16FlashAttnBwdSm80INS1_25CollectiveMainloopBwdSm80ILi2ELi2EN4cute5tupleIJNS5_1CILi128EEES8_NS7_ILi64EEEEEENS_10bfloat16_tEfNS_4arch4Sm80ELb0ELb0ELb1ELb0ELb0ELb0ELb0ELb0ELi2ELi4ELi4ELi4ELb0EEENS1_24CollectiveEpilogueBwdGQAISA_fSD_Li256ELb0ELb0EEENS1_19SingleTileSchedulerILb0ELb0ELb0ELi128EEEEEEEEEvNT_6ParamsE$_ZN4cute3eso3ESOILb0ELb1EJiNS_1CILi4096EEEEEC2ERKiRKS3_)
        /*1994c*/ 	.word	0x00000000


	//----- nvinfo : EIATTR_FRAME_SIZE
	.align		4
.L_17474:
        /*19950*/ 	.byte	0x04, 0x11
        /*19952*/ 	.short	(.L_17476 - .L_17475)
	.align		4
.L_17475:
        /*19954*/ 	.word	index@($_ZN7cutlass13device_kernelIN5flash19enable_sm80_to_sm89INS1_16FlashAttnBwdSm80INS1_25CollectiveMainloopBwdSm80ILi2ELi2EN4cute5tupleIJNS5_1CILi128EEES8_NS7_ILi64EEEEEENS_10bfloat16_tEfNS_4arch4Sm80ELb0ELb0ELb1ELb0ELb0ELb0ELb0ELb0ELi2ELi4ELi4ELi4ELb0EEENS1_24CollectiveEpilogueBwdGQAISA_fSD_Li256ELb0ELb0EEENS1_19SingleTileSchedulerILb0ELb0ELb0ELi128EEEEEEEEEvNT_6ParamsE$_ZN4cute3eso3ESOILb0ELb1EJiNS_1CILi144EEENS2_ILi512EEEEEC2ERKiRKS3_RKS4_)
        /*19958*/ 	.word	0x00000000


	//----- nvinfo : EIATTR_FRAME_SIZE
	.align		4
.L_17476:
        /*1995c*/ 	.byte	0x04, 0x11
        /*1995e*/ 	.short	(.L_17478 - .L_17477)
	.align		4
.L_17477:
        /*19960*/ 	.word	index@($_ZN7cutlass13device_kernelIN5flash19enable_sm80_to_sm89INS1_16FlashAttnBwdSm80INS1_25CollectiveMainloopBwdSm80ILi2ELi2EN4cute5tupleIJNS5_1CILi128EEES8_NS7_ILi64EEEEEENS_10bfloat16_tEfNS_4arch4Sm80ELb0ELb0ELb1ELb0ELb0ELb0ELb0ELb0ELi2ELi4ELi4ELi4ELb0EEENS1_24CollectiveEpilogueBwdGQAISA_fSD_Li256ELb0ELb0EEENS1_19SingleTileSchedulerILb0ELb0ELb0ELi128EEEEEEEEEvNT_6ParamsE$_ZN4cute3eso3ESOILb0ELb1EJiNS_1CILi144EEENS2_ILi288EEEEEC2ERKiRKS3_RKS4_)
        /*19964*/ 	.word	0x00000000


	//----- nvinfo : EIATTR_FRAME_SIZE
	.align		4
.L_17478:
        /*19968*/ 	.byte	0x04, 0x11
        /*1996a*/ 	.short	(.L_17480 - .L_17479)
	.align		4
.L_17479:
        /*1996c*/ 	.word	index@($_ZN7cutlass13device_kernelIN5flash19enable_sm80_to_sm89INS1_16FlashAttnBwdSm80INS1_25CollectiveMainloopBwdSm80ILi2ELi2EN4cute5tupleIJNS5_1CILi128EEES8_NS7_ILi64EEEEEENS_10bfloat16_tEfNS_4arch4Sm80ELb0ELb0ELb1ELb0ELb0ELb0ELb0ELb0ELi2ELi4ELi4ELi4ELb0EEENS1_24CollectiveEpilogueBwdGQAISA_fSD_Li256ELb0ELb0EEENS1_19SingleTileSchedulerILb0ELb0ELb0ELi128EEEEEEEEEvNT_6ParamsE$_ZN4cute3eso3ESOILb0ELb1EJiNS_1CILi0EEEEEC2ERKiRKS3_)
        /*19970*/ 	.word	0x00000000


	//----- nvinfo : EIATTR_FRAME_SIZE
	.align		4
.L_17480:
        /*19974*/ 	.byte	0x04, 0x11
        /*19976*/ 	.short	(.L_17482 - .L_17481)
	.align		4
.L_17481:
        /*19978*/ 	.word	index@($_ZN7cutlass13device_kernelIN5flash19enable_sm80_to_sm89INS1_16FlashAttnBwdSm80INS1_25CollectiveMainloopBwdSm80ILi2ELi2EN4cute5tupleIJNS5_1CILi128EEES8_NS7_ILi64EEEEEENS_10bfloat16_tEfNS_4arch4Sm80ELb0ELb0ELb1ELb0ELb0ELb0ELb0ELb0ELi2ELi4ELi4ELi4ELb0EEENS1_24CollectiveEpilogueBwdGQAISA_fSD_Li256ELb0ELb0EEENS1_19SingleTileSchedulerILb0ELb0ELb0ELi128EEEEEEEEEvNT_6ParamsE$_ZN4cute3eso3ESOILb0ELb1EJiEEC2ERKi)
        /*1997c*/ 	.word	0x00000000


	//----- nvinfo : EIATTR_FRAME_SIZE
	.align		4
.L_17482:
        /*19980*/ 	.byte	0x04, 0x11
        /*19982*/ 	.short	(.L_17484 - .L_17483)
	.align		4
.L_17483:
        /*19984*/ 	.word	index@($_ZN7cutlass13device_kernelIN5flash19enable_sm80_to_sm89INS1_16FlashAttnBwdSm80INS1_25CollectiveMainloopBwdSm80ILi2ELi2EN4cute5tupleIJNS5_1CILi128EEES8_NS7_ILi64EEEEEENS_10bfloat16_tEfNS_4arch4Sm80ELb0ELb0ELb1ELb0ELb0ELb0ELb0ELb0ELi2ELi4ELi4ELi4ELb0EEENS1_24CollectiveEpilogueBwdGQAISA_fSD_Li256ELb0ELb0EEENS1_19SingleTileSchedulerILb0ELb0ELb0ELi128EEEEEEEEEvNT_6ParamsE$_ZN4cute3eso3ESOILb0ELb1EJNS_6LayoutINS_5tupleIJNS3_IJNS_1CILi8EEENS4_ILi1EEEEEENS4_ILi2EEEEEENS3_IJNS3_IJS6_NS4_ILi0EEEEEEiEEEEESA_EEC2ERKSD_RKSA_)
        /*19988*/ 	.word	0x00000000


	//----- nvinfo : EIATTR_FRAME_SIZE
	.align		4
.L_17484:
        /*1998c*/ 	.byte	0x04, 0x11
        /*1998e*/ 	.short	(.L_17486 - .L_17485)
	.align		4
.L_17485:
        /*19990*/ 	.word	index@($_ZN7cutlass13device_kernelIN5flash19enable_sm80_to_sm89INS1_16FlashAttnBwdSm80INS1_25CollectiveMainloopBwdSm80ILi2ELi2EN4cute5tupleIJNS5_1CILi128EEES8_NS7_ILi64EEEEEENS_10bfloat16_tEfNS_4arch4Sm80ELb0ELb0ELb1ELb0ELb0ELb0ELb0ELb0ELi2ELi4ELi4ELi4ELb0EEENS1_24CollectiveEpilogueBwdGQAISA_fSD_Li256ELb0ELb0EEENS1_19SingleTileSchedulerILb0ELb0ELb0ELi128EEEEEEEEEvNT_6ParamsE$_ZN4cute3eso3ESOILb0ELb1EJNS_5tupleIJiiEEENS_1CILi8192EEEEEC2ERKS3_RKS5_)
        /*19994*/ 	.word	0x00000000


	//----- nvinfo : EIATTR_FRAME_SIZE
	.align		4
.L_17486:
        /*19998*/ 	.byte	0x04, 0x11
        /*1999a*/ 	.short	(.L_17488 - .L_17487)
	.align		4
.L_17487:
        /*1999c*/ 	.word	index@($_ZN7cutlass13device_kernelIN5flash19enable_sm80_to_sm89INS1_16FlashAttnBwdSm80INS1_25CollectiveMainloopBwdSm80ILi2ELi2EN4cute5tupleIJNS5_1CILi128EEES8_NS7_ILi64EEEEEENS_10bfloat16_tEfNS_4arch4Sm80ELb0ELb0ELb1ELb0ELb0ELb0ELb0ELb0ELi2ELi4ELi4ELi4ELb0EEENS1_24CollectiveEpilogueBwdGQAISA_fSD_Li256ELb0ELb0EEENS1_19SingleTileSchedulerILb0ELb0ELb0ELi128EEEEEEEEEvNT_6ParamsE$_ZN4cute3eso3ESOILb0ELb1EJNS_5tupleIJiiEEENS_1CILi1024EEEEEC2ERKS3_RKS5_)
        /*199a0*/ 	.word	0x00000000


	//----- nvinfo : EIATTR_FRAME_SIZE
	.align		4
.L_17488:
        /*199a4*/ 	.byte	0x04, 0x11
        /*199a6*/ 	.short	(.L_17490 - .L_17489)
	.align		4
.L_17489:
        /*199a8*/ 	.word	index@($_ZN7cutlass13device_kernelIN5flash19enable_sm80_to_sm89INS1_16FlashAttnBwdSm80INS1_25CollectiveMainloopBwdSm80ILi2ELi2EN4cute5tupleIJNS5_1CILi128EEES8_NS7_ILi64EEEEEENS_10bfloat16_tEfNS_4arch4Sm80ELb0ELb0ELb1ELb0ELb0ELb0ELb0ELb0ELi2ELi4ELi4ELi4ELb0EEENS1_24CollectiveEpilogueBwdGQAISA_fSD_Li256ELb0ELb0EEENS1_19SingleTileSchedulerILb0ELb0ELb0ELi128EEEEEEEEEvNT_6ParamsE$_ZN4cute3eso3ESOILb0ELb1EJNS_5tupleIJiiEEEEEC2ERKS3_)
        /*199ac*/ 	.word	0x00000000


	//----- nvinfo : EIATTR_FRAME_SIZE
	.align		4
.L_17490:
        /*199b0*/ 	.byte	0x04, 0x11
        /*199b2*/ 	.short	(.L_17492 - .L_17491)
	.align		4
.L_17491:
        /*199b4*/ 	.word	index@($_ZN7cutlass13device_kernelIN5flash19enable_sm80_to_sm89INS1_16FlashAttnBwdSm80INS1_25CollectiveMainloopBwdSm80ILi2ELi2EN4cute5tupleIJNS5_1CILi128EEES8_NS7_ILi64EEEEEENS_10bfloat16_tEfNS_4arch4Sm80ELb0ELb0ELb1ELb0ELb0ELb0ELb0ELb0ELi2ELi4ELi4ELi4ELb0EEENS1_24CollectiveEpilogueBwdGQAISA_fSD_Li256ELb0ELb0EEENS1_19SingleTileSchedulerILb0ELb0ELb0ELi128EEEEEEEEEvNT_6ParamsE$_ZN4cute3eso3ESOILb0ELb1EJNS_5tupleIJiNS2_IJiiEEEEEENS2_IJNS_10UnderscoreENS2_IJS5_S5_EEEEEEEEC2ERKS4_RKS7_)
        /*199b8*/ 	.word	0x00000000


	//----- nvinfo : EIATTR_FRAME_SIZE
	.align		4
.L_17492:
        /*199bc*/ 	.byte	0x04, 0x11
        /*199be*/ 	.short	(.L_17494 - .L_17493)
	.align		4
.L_17493:
        /*199c0*/ 	.word	index@($_ZN7cutlass13device_kernelIN5flash19enable_sm80_to_sm89INS1_16FlashAttnBwdSm80INS1_25CollectiveMainloopBwdSm80ILi2ELi2EN4cute5tupleIJNS5_1CILi128EEES8_NS7_ILi64EEEEEENS_10bfloat16_tEfNS_4arch4Sm80ELb0ELb0ELb1ELb0ELb0ELb0ELb0ELb0ELi2ELi4ELi4ELi4ELb0EEENS1_24CollectiveEpilogueBwdGQAISA_fSD_Li256ELb0ELb0EEENS1_19SingleTileSchedulerILb0ELb0ELb0ELi128EEEEEEEEEvNT_6ParamsE$_ZN4cute3eso3ESOILb0ELb1EJNS_5tupleIJiNS2_IJiNS_1CILi0EEEEEEEEENS2_IJNS_10UnderscoreENS2_IJS7_S7_EEEEEEEEC2ERKS6_RKS9_)
        /*199c4*/ 	.word	0x00000000


	//----- nvinfo : EIATTR_FRAME_SIZE
	.align		4
.L_17494:
        /*199c8*/ 	.byte	0x04, 0x11
        /*199ca*/ 	.short	(.L_17496 - .L_17495)
	.align		4
.L_17495:
        /*199cc*/ 	.word	index@($_ZN7cutlass13device_kernelIN5flash19enable_sm80_to_sm89INS1_16FlashAttnBwdSm80INS1_25CollectiveMainloopBwdSm80ILi2ELi2EN4cute5tupleIJNS5_1CILi128EEES8_NS7_ILi64EEEEEENS_10bfloat16_tEfNS_4arch4Sm80ELb0ELb0ELb1ELb0ELb0ELb0ELb0ELb0ELi2ELi4ELi4ELi4ELb0EEENS1_24CollectiveEpilogueBwdGQAISA_fSD_Li256ELb0ELb0EEENS1_19SingleTileSchedulerILb0ELb0ELb0ELi128EEEEEEEEEvNT_6ParamsE$_ZN4cute3eso3ESOILb0ELb0EJiiiNS_1CILi72EEENS2_ILi512EEEEEC2ERKiS7_S7_RKS3_RKS4_)
        /*199d0*/ 	.word	0x00000000


	//----- nvinfo : EIATTR_FRAME_SIZE
	.align		4
.L_17496:
        /*199d4*/ 	.byte	0x04, 0x11
        /*199d6*/ 	.short	(.L_17498 - .L_17497)
	.align		4
.L_17497:
        /*199d8*/ 	.word	index@($_ZN7cutlass13device_kernelIN5flash19enable_sm80_to_sm89INS1_16FlashAttnBwdSm80INS1_25CollectiveMainloopBwdSm80ILi2ELi2EN4cute5tupleIJNS5_1CILi128EEES8_NS7_ILi64EEEEEENS_10bfloat16_tEfNS_4arch4Sm80ELb0ELb0ELb1ELb0ELb0ELb0ELb0ELb0ELi2ELi4ELi4ELi4ELb0EEENS1_24CollectiveEpilogueBwdGQAISA_fSD_Li256ELb0ELb0EEENS1_19SingleTileSchedulerILb0ELb0ELb0ELi128EEEEEEEEEvNT_6ParamsE$_ZN4cute3eso3ESOILb0ELb0EJiiiNS_1CILi144EEENS2_ILi512EEEEEC2ERKiS7_S7_RKS3_RKS4_)
        /*199dc*/ 	.word	0x00000000


	//----- nvinfo : EIATTR_FRAME_SIZE
	.align		4
.L_17498:
        /*199e0*/ 	.byte	0x04, 0x11
        /*199e2*/ 	.short	(.L_17500 - .L_17499)
	.align		4
.L_17499:
        /*199e4*/ 	.word	index@($_ZN7cutlass13device_kernelIN5flash19enable_sm80_to_sm89INS1_16FlashAttnBwdSm80INS1_25CollectiveMainloopBwdSm80ILi2ELi2EN4cute5tupleIJNS5_1CILi128EEES8_NS7_ILi64EEEEEENS_10bfloat16_tEfNS_4arch4Sm80ELb0ELb0ELb1ELb0ELb0ELb0ELb0ELb0ELi2ELi4ELi4ELi4ELb0EEENS1_24CollectiveEpilogueBwdGQAISA_fSD_Li256ELb0ELb0EEENS1_19SingleTileSchedulerILb0ELb0ELb0ELi128EEEEEEEEEvNT_6ParamsE$_ZN4cute3eso3ESOILb0ELb0EJiiiNS_1CILi0EEEEEC2ERKiS6_S6_RKS3_)
        /*199e8*/ 	.word	0x00000000


	//----- nvinfo : EIATTR_FRAME_SIZE
	.align		4
.L_17500:
        /*199ec*/ 	.byte	0x04, 0x11
        /*199ee*/ 	.short	(.L_17502 - .L_17501)
	.align		4
.L_17501:
        /*199f0*/ 	.word	index@($_ZN7cutlass13device_kernelIN5flash19enable_sm80_to_sm89INS1_16FlashAttnBwdSm80INS1_25CollectiveMainloopBwdSm80ILi2ELi2EN4cute5tupleIJNS5_1CILi128EEES8_NS7_ILi64EEEEEENS_10bfloat16_tEfNS_4arch4Sm80ELb0ELb0ELb1ELb0ELb0ELb0ELb0ELb0ELi2ELi4ELi4ELi4ELb0EEENS1_24CollectiveEpilogueBwdGQAISA_fSD_Li256ELb0ELb0EEENS1_19SingleTileSchedulerILb0ELb0ELb0ELi128EEEEEEEEEvNT_6ParamsE$_ZN4cute3eso3ESOILb0ELb0EJiiiEEC2ERKiS4_S4_)
        /*199f4*/ 	.word	0x00000000


	//----- nvinfo : EIATTR_FRAME_SIZE
	.align		4
.L_17502:
        /*199f8*/ 	.byte	0x04, 0x11
        /*199fa*/ 	.short	(.L_17504 - .L_17503)
	.align		4
.L_17503:
        /*199fc*/ 	.word	index@($_ZN7cutlass13device_kernelIN5flash19enable_sm80_to_sm89INS1_16FlashAttnBwdSm80INS1_25CollectiveMainloopBwdSm80ILi2ELi2EN4cute5tupleIJNS5_1CILi128EEES8_NS7_ILi64EEEEEENS_10bfloat16_tEfNS_4arch4Sm80ELb0ELb0ELb1ELb0ELb0ELb0ELb0ELb0ELi2ELi4ELi4ELi4ELb0EEENS1_24CollectiveEpilogueBwdGQAISA_fSD_Li256ELb0ELb0EEENS1_19SingleTileSchedulerILb0ELb0ELb0ELi128EEEEEEEEEvNT_6ParamsE$_ZN4cute3eso3ESOILb0ELb0EJiiNS_1CILi8192EEEEEC2ERKiS6_RKS3_)
        /*19a00*/ 	.word	0x00000000


	//----- nvinfo : EIATTR_FRAME_SIZE
	.align		4
.L_17504:
        /*19a04*/ 	.byte	0x04, 0x11
        /*19a06*/ 	.short	(.L_17506 - .L_17505)
	.align		4
.L_17505:
        /*19a08*/ 	.word	index@($_ZN7cutlass13device_kernelIN5flash19enable_sm80_to_sm89INS1_16FlashAttnBwdSm80INS1_25CollectiveMainloopBwdSm80ILi2ELi2EN4cute5tupleIJNS5_1CILi128EEES8_NS7_ILi64EEEEEENS_10bfloat16_tEfNS_4arch4Sm80ELb0ELb0ELb1ELb0ELb0ELb0ELb0ELb0ELi2ELi4ELi4ELi4ELb0EEENS1_24CollectiveEpilogueBwdGQAISA_fSD_Li256ELb0ELb0EEENS1_19SingleTileSchedulerILb0ELb0ELb0ELi128EEEEEEEEEvNT_6ParamsE$_ZN4cute3eso3ESOILb0ELb0EJiiNS_1CILi72EEENS2_ILi512EEEEEC2ERKiS7_RKS3_RKS4_)
        /*19a0c*/ 	.word	0x00000000


	//----- nvinfo : EIATTR_FRAME_SIZE
	.align		4
.L_17506:
        /*19a10*/ 	.byte	0x04, 0x11
        /*19a12*/ 	.short	(.L_17508 - .L_17507)
	.align		4
.L_17507:
        /*19a14*/ 	.word	index@($_ZN7cutlass13device_kernelIN5flash19enable_sm80_to_sm89INS1_16FlashAttnBwdSm80INS1_25CollectiveMainloopBwdSm80ILi2ELi2EN4cute5tupleIJNS5_1CILi128EEES8_NS7_ILi64EEEEEENS_10bfloat16_tEfNS_4arch4Sm80ELb0ELb0ELb1ELb0ELb0ELb0ELb0ELb0ELi2ELi4ELi4ELi4ELb0EEENS1_24CollectiveEpilogueBwdGQAISA_fSD_Li256ELb0ELb0EEENS1_19SingleTileSchedulerILb0ELb0ELb0ELi128EEEEEEEEEvNT_6ParamsE$_ZN4cute3eso3ESOILb0ELb0EJiiNS_1CILi144EEENS2_ILi512EEEEEC2ERKiS7_RKS3_RKS4_)
        /*19a18*/ 	.word	0x00000000


	//----- nvinfo : EIATTR_FRAME_SIZE
	.align		4
.L_17508:
        /*19a1c*/ 	.byte	0x04, 0x11
        /*19a1e*/ 	.short	(.L_17510 - .L_17509)
	.align		4
.L_17509:
        /*19a20*/ 	.word	index@($_ZN7cutlass13device_kernelIN5flash19enable_sm80_to_sm89INS1_16FlashAttnBwdSm80INS1_25CollectiveMainloopBwdSm80ILi2ELi2EN4cute5tupleIJNS5_1CILi128EEES8_NS7_ILi64EEEEEENS_10bfloat16_tEfNS_4arch4Sm80ELb0ELb0ELb1ELb0ELb0ELb0ELb0ELb0ELi2ELi4ELi4ELi4ELb0EEENS1_24CollectiveEpilogueBwdGQAISA_fSD_Li256ELb0ELb0EEENS1_19SingleTileSchedulerILb0ELb0ELb0ELi128EEEEEEEEEvNT_6ParamsE$_ZN4cute3eso3ESOILb0ELb0EJiiNS_1CILi1024EEEEEC2ERKiS6_RKS3_)
        /*19a24*/ 	.word	0x00000000


	//----- nvinfo : EIATTR_FRAME_SIZE
	.align		4
.L_17510:
        /*19a28*/ 	.byte	0x04, 0x11
        /*19a2a*/ 	.short	(.L_17512 - .L_17511)
	.align		4
.L_17511:
        /*19a2c*/ 	.word	index@($_ZN7cutlass13device_kernelIN5flash19enable_sm80_to_sm89INS1_16FlashAttnBwdSm80INS1_25CollectiveMainloopBwdSm80ILi2ELi2EN4cute5tupleIJNS5_1CILi128EEES8_NS7_ILi64EEEEEENS_10bfloat16_tEfNS_4arch4Sm80ELb0ELb0ELb1ELb0ELb0ELb0ELb0ELb0ELi2ELi4ELi4ELi4ELb0EEENS1_24CollectiveEpilogueBwdGQAISA_fSD_Li256ELb0ELb0EEENS1_19SingleTileSchedulerILb0ELb0ELb0ELi128EEEEEEEEEvNT_6ParamsE$_ZN4cute3eso3ESOILb0ELb0EJiiNS_1CILi0EEEEEC2ERKiS6_RKS3_)
        /*19a30*/ 	.word	0x00000000


	//----- nvinfo : EIATTR_FRAME_SIZE
	.align		4
.L_17512:
        /*19a34*/ 	.byte	0x04, 0x11
        /*19a36*/ 	.short	(.L_17514 - .L_17513)
	.align		4
.L_17513:
        /*19a38*/ 	.word	index@($_ZN7cutlass13device_kernelIN5flash19enable_sm80_to_sm89INS1_16FlashAttnBwdSm80INS1_25CollectiveMainloopBwdSm80ILi2ELi2EN4cute5tupleIJNS5_1CILi128EEES8_NS7_ILi64EEEEEENS_10bfloat16_tEfNS_4arch4Sm80ELb0ELb0ELb1ELb0ELb0ELb0ELb0ELb0ELi2ELi4ELi4ELi4ELb0EEENS1_24CollectiveEpilogueBwdGQAISA_fSD_Li256ELb0ELb0EEENS1_19SingleTileSchedulerILb0ELb0ELb0ELi128EEEEEEEEEvNT_6ParamsE$_ZN4cute3eso3ESOILb0ELb0EJiiEEC2ERKiS4_)
        /*19a3c*/ 	.word	0x00000000


	//----- nvinfo : EIATTR_FRAME_SIZE
	.align		4
.L_17514:
        /*19a40*/ 	.byte	0x04, 0x11
        /*19a42*/ 	.short	(.L_17516 - .L_17515)
	.align		4
.L_17515:
        /*19a44*/ 	.word	index@($_ZN7cutlass13device_kernelIN5flash19enable_sm80_to_sm89INS1_16FlashAttnBwdSm80INS1_25CollectiveMainloopBwdSm80ILi2ELi2EN4cute5tupleIJNS5_1CILi128EEES8_NS7_ILi64EEEEEENS_10bfloat16_tEfNS_4arch4Sm80ELb0ELb0ELb1ELb0ELb0ELb0ELb0ELb0ELi2ELi4ELi4ELi4ELb0EEENS1_24CollectiveEpilogueBwdGQAISA_fSD_Li256ELb0ELb0EEENS1_19SingleTileSchedulerILb0ELb0ELb0ELi128EEEEEEEEEvNT_6ParamsE$_ZN4cute3eso3ESOILb0ELb0EJiNS_5tupleIJiiEEEEEC2ERKiRKS3_)
        /*19a48*/ 	.word	0x00000000


	//----- nvinfo : EIATTR_FRAME_SIZE
	.align		4
.L_17516:
        /*19a4c*/ 	.byte	0x04, 0x11
        /*19a4e*/ 	.short	(.L_17518 - .L_17517)
	.align		4
.L_17517:
        /*19a50*/ 	.word	index@($_ZN7cutlass13device_kernelIN5flash19enable_sm80_to_sm89INS1_16FlashAttnBwdSm80INS1_25CollectiveMainloopBwdSm80ILi2ELi2EN4cute5tupleIJNS5_1CILi128EEES8_NS7_ILi64EEEEEENS_10bfloat16_tEfNS_4arch4Sm80ELb0ELb0ELb1ELb0ELb0ELb0ELb0ELb0ELi2ELi4ELi4ELi4ELb0EEENS1_24CollectiveEpilogueBwdGQAISA_fSD_Li256ELb0ELb0EEENS1_19SingleTileSchedulerILb0ELb0ELb0ELi128EEEEEEEEEvNT_6ParamsE$_ZN4cute3eso3ESOILb0ELb0EJiNS_5tupleIJiNS_1CILi0EEEEEEEEC2ERKiRKS5_)
        /*19a54*/ 	.word	0x00000000


	//----- nvinfo : EIATTR_FRAME_SIZE
	.align		4
.L_17518:
        /*19a58*/ 	.byte	0x04, 0x11
        /*19a5a*/ 	.short	(.L_17520 - .L_17519)
	.align		4
.L_17519:
        /*19a5c*/ 	.word	index@($_ZN7cutlass13device_kernelIN5flash19enable_sm80_to_sm89INS1_16FlashAttnBwdSm80INS1_25CollectiveMainloopBwdSm80ILi2ELi2EN4cute5tupleIJNS5_1CILi128EEES8_NS7_ILi64EEEEEENS_10bfloat16_tEfNS_4arch4Sm80ELb0ELb0ELb1ELb0ELb0ELb0ELb0ELb0ELi2ELi4ELi4ELi4ELb0EEENS1_24CollectiveEpilogueBwdGQAISA_fSD_Li256ELb0ELb0EEENS1_19SingleTileSchedulerILb0ELb0ELb0ELi128EEEEEEEEEvNT_6ParamsE$_ZN4cute3eso3ESOILb0ELb0EJNS_6LayoutINS_5tupleIJNS3_IJNS_1CILi8EEENS4_ILi1EEEEEENS4_ILi4EEES6_EEENS3_IJNS3_IJS6_NS4_ILi0EEEEEElSA_EEEEElEEC2ERKSD_RKl)
        /*19a60*/ 	.word	0x00000000


	//----- nvinfo : EIATTR_FRAME_SIZE
	.align		4
.L_17520:
        /*19a64*/ 	.byte	0x04, 0x11
        /*19a66*/ 	.short	(.L_17522 - .L_17521)
	.align		4
.L_17521:
        /*19a68*/ 	.word	index@($_ZN7cutlass13device_kernelIN5flash19enable_sm80_to_sm89INS1_16FlashAttnBwdSm80INS1_25CollectiveMainloopBwdSm80ILi2ELi2EN4cute5tupleIJNS5_1CILi128EEES8_NS7_ILi64EEEEEENS_10bfloat16_tEfNS_4arch4Sm80ELb0ELb0ELb1ELb0ELb0ELb0ELb0ELb0ELi2ELi4ELi4ELi4ELb0EEENS1_24CollectiveEpilogueBwdGQAISA_fSD_Li256ELb0ELb0EEENS1_19SingleTileSchedulerILb0ELb0ELb0ELi128EEEEEEEEEvNT_6ParamsE$_ZN4cute3eso3ESOILb0ELb0EJNS_6LayoutINS_5tupleIJNS3_IJNS_1CILi8EEENS4_ILi1EEEEEENS4_ILi4EEES6_EEENS3_IJNS3_IJS6_NS4_ILi0EEEEEElSA_EEEEENS_10ViewEngineINS_8gmem_ptrIPKN7cutlass10bfloat16_tEEEEEEEC2ERKSD_RKSL_)
        /*19a6c*/ 	.word	0x00000000


	//----- nvinfo : EIATTR_FRAME_SIZE
	.align		4
.L_17522:
        /*19a70*/ 	.byte	0x04, 0x11
        /*19a72*/ 	.short	(.L_17524 - .L_17523)
	.align		4
.L_17523:
        /*19a74*/ 	.word	index@($_ZN7cutlass13device_kernelIN5flash19enable_sm80_to_sm89INS1_16FlashAttnBwdSm80INS1_25CollectiveMainloopBwdSm80ILi2ELi2EN4cute5tupleIJNS5_1CILi128EEES8_NS7_ILi64EEEEEENS_10bfloat16_tEfNS_4arch4Sm80ELb0ELb0ELb1ELb0ELb0ELb0ELb0ELb0ELi2ELi4ELi4ELi4ELb0EEENS1_24CollectiveEpilogueBwdGQAISA_fSD_Li256ELb0ELb0EEENS1_19SingleTileSchedulerILb0ELb0ELb0ELi128EEEEEEEEEvNT_6ParamsE$_ZN4cute3eso3ESOILb0ELb0EJNS_6LayoutINS_5tupleIJNS3_IJNS_1CILi8EEENS4_ILi1EEEEEENS4_ILi2EEES5_EEENS3_IJNS3_IJS6_NS4_ILi0EEEEEEiNS4_ILi1024EEEEEEEEiEEC2ERKSE_RKi)
        /*19a78*/ 	.word	0x00000000


	//----- nvinfo : EIATTR_FRAME_SIZE
	.align		4
.L_17524:
        /*19a7c*/ 	.byte	0x04, 0x11
        /*19a7e*/ 	.short	(.L_17526 - .L_17525)
	.align		4
.L_17525:
        /*19a80*/ 	.word	index@($_ZN7cutlass13device_kernelIN5flash19enable_sm80_to_sm89INS1_16FlashAttnBwdSm80INS1_25CollectiveMainloopBwdSm80ILi2ELi2EN4cute5tupleIJNS5_1CILi128EEES8_NS7_ILi64EEEEEENS_10bfloat16_tEfNS_4arch4Sm80ELb0ELb0ELb1ELb0ELb0ELb0ELb0ELb0ELi2ELi4ELi4ELi4ELb0EEENS1_24CollectiveEpilogueBwdGQAISA_fSD_Li256ELb0ELb0EEENS1_19SingleTileSchedulerILb0ELb0ELb0ELi128EEEEEEEEEvNT_6ParamsE$_ZN4cute3eso3ESOILb0ELb0EJNS_6LayoutINS_5tupleIJNS3_IJNS_1CILi8EEENS4_ILi1EEEEEENS4_ILi2EEES5_EEENS3_IJNS3_IJS6_NS4_ILi0EEEEEEiNS4_ILi1024EEEEEEEENS_10ViewEngineINS_8smem_ptrIPN7cutlass10bfloat16_tEEEEEEEC2ERKSE_RKSL_)
        /*19a84*/ 	.word	0x00000000


	//----- nvinfo : EIATTR_FRAME_SIZE
	.align		4
.L_17526:
        /*19a88*/ 	.byte	0x04, 0x11
        /*19a8a*/ 	.short	(.L_17528 - .L_17527)
	.align		4
.L_17527:
        /*19a8c*/ 	.word	index@($_ZN7cutlass13device_kernelIN5flash19enable_sm80_to_sm89INS1_16FlashAttnBwdSm80INS1_25CollectiveMainloopBwdSm80ILi2ELi2EN4cute5tupleIJNS5_1CILi128EEES8_NS7_ILi64EEEEEENS_10bfloat16_tEfNS_4arch4Sm80ELb0ELb0ELb1ELb0ELb0ELb0ELb0ELb0ELi2ELi4ELi4ELi4ELb0EEENS1_24CollectiveEpilogueBwdGQAISA_fSD_Li256ELb0ELb0EEENS1_19SingleTileSchedulerILb0ELb0ELb0ELi128EEEEEEEEEvNT_6ParamsE$_ZN4cute3eso3ESOILb0ELb0EJNS_6LayoutINS_5tupleIJNS3_IJNS_1CILi8EEENS4_ILi1EEEEEENS4_ILi2EEENS3_IJS8_S8_EEEEEENS3_IJNS3_IJS6_NS4_ILi0EEEEEENS4_ILi4096EEENS3_IJiiEEEEEEEEiEEC2ERKSG_RKi)
        /*19a90*/ 	.word	0x00000000


	//----- nvinfo : EIATTR_FRAME_SIZE
	.align		4
.L_17528:
        /*19a94*/ 	.byte	0x04, 0x11
        /*19a96*/ 	.short	(.L_17530 - .L_17529)
	.align		4
.L_17529:
        /*19a98*/ 	.word	index@($_ZN7cutlass13device_kernelIN5flash19enable_sm80_to_sm89INS1_16FlashAttnBwdSm80INS1_25CollectiveMainloopBwdSm80ILi2ELi2EN4cute5tupleIJNS5_1CILi128EEES8_NS7_ILi64EEEEEENS_10bfloat16_tEfNS_4arch4Sm80ELb0ELb0ELb1ELb0ELb0ELb0ELb0ELb0ELi2ELi4ELi4ELi4ELb0EEENS1_24CollectiveEpilogueBwdGQAISA_fSD_Li256ELb0ELb0EEENS1_19SingleTileSchedulerILb0ELb0ELb0ELi128EEEEEEEEEvNT_6ParamsE$_ZN4cute3eso3ESOILb0ELb0EJNS_6LayoutINS_5tupleIJNS3_IJNS_1CILi8EEENS4_ILi1EEEEEENS4_ILi2EEENS3_IJS8_S8_EEEEEENS3_IJNS3_IJS6_NS4_ILi0EEEEEENS4_ILi4096EEENS3_IJiiEEEEEEEENS_10ViewEngineINS_8smem_ptrIPN7cutlass10bfloat16_tEEEEEEEC2ERKSG_RKSN_)
        /*19a9c*/ 	.word	0x00000000


	//----- nvinfo : EIATTR_FRAME_SIZE
	.align		4
.L_17530:
        /*19aa0*/ 	.byte	0x04, 0x11
        /*19aa2*/ 	.short	(.L_17532 - .L_17531)
	.align		4
.L_17531:
        /*19aa4*/ 	.word	index@($_ZN7cutlass13device_kernelIN5flash19enable_sm80_to_sm89INS1_16FlashAttnBwdSm80INS1_25CollectiveMainloopBwdSm80ILi2ELi2EN4cute5tupleIJNS5_1CILi128EEES8_NS7_ILi64EEEEEENS_10bfloat16_tEfNS_4arch4Sm80ELb0ELb0ELb1ELb0ELb0ELb0ELb0ELb0ELi2ELi4ELi4ELi4ELb0EEENS1_24CollectiveEpilogueBwdGQAISA_fSD_Li256ELb0ELb0EEENS1_19SingleTileSchedulerILb0ELb0ELb0ELi128EEEEEEEEEvNT_6ParamsE$_ZN4cute3eso3ESOILb0ELb0EJNS_6LayoutINS_5tupleIJNS3_IJNS_1CILi8EEENS4_ILi1EEEEEENS4_ILi2EEEEEENS3_IJNS3_IJS6_NS4_ILi0EEEEEEiEEEEEiEEC2ERKSD_RKi)
        /*19aa8*/ 	.word	0x00000000


	//----- nvinfo : EIATTR_FRAME_SIZE
	.align		4
.L_17532:
        /*19aac*/ 	.byte	0x04, 0x11
        /*19aae*/ 	.short	(.L_17534 - .L_17533)
	.align		4
.L_17533:
        /*19ab0*/ 	.word	index@($_ZN7cutlass13device_kernelIN5flash19enable_sm80_to_sm89INS1_16FlashAttnBwdSm80INS1_25CollectiveMainloopBwdSm80ILi2ELi2EN4cute5tupleIJNS5_1CILi128EEES8_NS7_ILi64EEEEEENS_10bfloat16_tEfNS_4arch4Sm80ELb0ELb0ELb1ELb0ELb0ELb0ELb0ELb0ELi2ELi4ELi4ELi4ELb0EEENS1_24CollectiveEpilogueBwdGQAISA_fSD_Li256ELb0ELb0EEENS1_19SingleTileSchedulerILb0ELb0ELb0ELi128EEEEEEEEEvNT_6ParamsE$_ZN4cute3eso3ESOILb0ELb0EJNS_6LayoutINS_5tupleIJNS3_IJNS_1CILi8EEENS4_ILi1EEEEEENS4_ILi2EEEEEENS3_IJNS3_IJS6_NS4_ILi0EEEEEEiEEEEENS_10ViewEngineINS_8smem_ptrIPN7cutlass10bfloat16_tEEEEEEEC2ERKSD_RKSK_)
        /*19ab4*/ 	.word	0x00000000


	//----- nvinfo : EIATTR_FRAME_SIZE
	.align		4
.L_17534:
        /*19ab8*/ 	.byte	0x04, 0x11
        /*19aba*/ 	.short	(.L_17536 - .L_17535)
	.align		4
.L_17535:
        /*19abc*/ 	.word	index@($_ZN7cutlass13device_kernelIN5flash19enable_sm80_to_sm89INS1_16FlashAttnBwdSm80INS1_25CollectiveMainloopBwdSm80ILi2ELi2EN4cute5tupleIJNS5_1CILi128EEES8_NS7_ILi64EEEEEENS_10bfloat16_tEfNS_4arch4Sm80ELb0ELb0ELb1ELb0ELb0ELb0ELb0ELb0ELi2ELi4ELi4ELi4ELb0EEENS1_24CollectiveEpilogueBwdGQAISA_fSD_Li256ELb0ELb0EEENS1_19SingleTileSchedulerILb0ELb0ELb0ELi128EEEEEEEEEvNT_6ParamsE$_ZN4cute3eso3ESOILb0ELb0EJNS_6LayoutINS_5tupleIJNS3_IJNS_1CILi8EEENS4_ILi1EEEEEENS3_IJNS4_ILi2EEEEEEEEENS3_IJNS3_IJS6_NS4_ILi0EEEEEENS3_IJiEEEEEEEENS_10ViewEngineINS_8smem_ptrIPN7cutlass10bfloat16_tEEEEEEEC2ERKSF_RKSM_)
        /*19ac0*/ 	.word	0x00000000


	//----- nvinfo : EIATTR_FRAME_SIZE
	.align		4
.L_17536:
        /*19ac4*/ 	.byte	0x04, 0x11
        /*19ac6*/ 	.short	(.L_17538 - .L_17537)
	.align		4
.L_17537:
        /*19ac8*/ 	.word	index@($_ZN7cutlass13device_kernelIN5flash19enable_sm80_to_sm89INS1_16FlashAttnBwdSm80INS1_25CollectiveMainloopBwdSm80ILi2ELi2EN4cute5tupleIJNS5_1CILi128EEES8_NS7_ILi64EEEEEENS_10bfloat16_tEfNS_4arch4Sm80ELb0ELb0ELb1ELb0ELb0ELb0ELb0ELb0ELi2ELi4ELi4ELi4ELb0EEENS1_24CollectiveEpilogueBwdGQAISA_fSD_Li256ELb0ELb0EEENS1_19SingleTileSchedulerILb0ELb0ELb0ELi128EEEEEEEEEvNT_6ParamsE$_ZN4cute3eso3ESOILb0ELb0EJNS_6LayoutINS_5tupleIJNS3_IJNS_1CILi2EEES5_S5_EEES5_NS3_IJS5_S5_EEEEEENS3_IJNS3_IJNS4_ILi1EEENS4_ILi512EEEiEEENS4_ILi4096EEENS3_IJiiEEEEEEEEjEEC2ERKSF_RKj)
        /*19acc*/ 	.word	0x00000000


	//----- nvinfo : EIATTR_FRAME_SIZE
	.align		4
.L_17538:
        /*19ad0*/ 	.byte	0x04, 0x11
        /*19ad2*/ 	.short	(.L_17540 - .L_17539)
	.align		4
.L_17539:
        /*19ad4*/ 	.word	index@($_ZN7cutlass13device_kernelIN5flash19enable_sm80_to_sm89INS1_16FlashAttnBwdSm80INS1_25CollectiveMainloopBwdSm80ILi2ELi2EN4cute5tupleIJNS5_1CILi128EEES8_NS7_ILi64EEEEEENS_10bfloat16_tEfNS_4arch4Sm80ELb0ELb0ELb1ELb0ELb0ELb0ELb0ELb0ELi2ELi4ELi4ELi4ELb0EEENS1_24CollectiveEpilogueBwdGQAISA_fSD_Li256ELb0ELb0EEENS1_19SingleTileSchedulerILb0ELb0ELb0ELi128EEEEEEEEEvNT_6ParamsE$_ZN4cute3eso3ESOILb0ELb0EJNS_6LayoutINS_5tupleIJNS3_IJNS_1CILi2EEES5_S5_EEES5_NS3_IJS5_S5_EEEEEENS3_IJNS3_IJNS4_ILi1EEENS4_ILi512EEEiEEENS4_ILi4096EEENS3_IJiiEEEEEEEENS_10ViewEngineINS_8smem_ptrIPN7cutlass10bfloat16_tEEEEEEEC2ERKSF_RKSM_)
        /*19ad8*/ 	.word	0x00000000


	//----- nvinfo : EIATTR_FRAME_SIZE
	.align		4
.L_17540:
        /*19adc*/ 	.byte	0x04, 0x11
        /*19ade*/ 	.short	(.L_17542 - .L_17541)
	.align		4
.L_17541:
        /*19ae0*/ 	.word	index@($_ZN7cutlass13device_kernelIN5flash19enable_sm80_to_sm89INS1_16FlashAttnBwdSm80INS1_25CollectiveMainloopBwdSm80ILi2ELi2EN4cute5tupleIJNS5_1CILi128EEES8_NS7_ILi64EEEEEENS_10bfloat16_tEfNS_4arch4Sm80ELb0ELb0ELb1ELb0ELb0ELb0ELb0ELb0ELi2ELi4ELi4ELi4ELb0EEENS1_24CollectiveEpilogueBwdGQAISA_fSD_Li256ELb0ELb0EEENS1_19SingleTileSchedulerILb0ELb0ELb0ELi128EEEEEEEEEvNT_6ParamsE$_ZN4cute3eso3ESOILb0ELb0EJNS_6LayoutINS_5tupleIJNS3_IJNS_1CILi2EEES5_S5_EEES5_NS3_IJNS3_IJS5_S5_EEES5_EEEEEENS3_IJNS3_IJNS4_ILi1EEENS4_ILi512EEEiEEENS4_ILi4096EEENS3_IJNS3_IJiiEEENS4_ILi8192EEEEEEEEEEEjEEC2ERKSI_RKj)
        /*19ae4*/ 	.word	0x00000000


	//----- nvinfo : EIATTR_FRAME_SIZE
	.align		4
.L_17542:
        /*19ae8*/ 	.byte	0x04, 0x11
        /*19aea*/ 	.short	(.L_17544 - .L_17543)
	.align		4
.L_17543:
        /*19aec*/ 	.word	index@($_ZN7cutlass13device_kernelIN5flash19enable_sm80_to_sm89INS1_16FlashAttnBwdSm80INS1_25CollectiveMainloopBwdSm80ILi2ELi2EN4cute5tupleIJNS5_1CILi128EEES8_NS7_ILi64EEEEEENS_10bfloat16_tEfNS_4arch4Sm80ELb0ELb0ELb1ELb0ELb0ELb0ELb0ELb0ELi2ELi4ELi4ELi4ELb0EEENS1_24CollectiveEpilogueBwdGQAISA_fSD_Li256ELb0ELb0EEENS1_19SingleTileSchedulerILb0ELb0ELb0ELi128EEEEEEEEEvNT_6ParamsE$_ZN4cute3eso3ESOILb0ELb0EJNS_6LayoutINS_5tupleIJNS3_IJNS_1CILi2EEES5_S5_EEES5_NS3_IJNS3_IJS5_S5_EEES5_EEEEEENS3_IJNS3_IJNS4_ILi1EEENS4_ILi512EEEiEEENS4_ILi4096EEENS3_IJNS3_IJiiEEENS4_ILi8192EEEEEEEEEEENS_10ViewEngineINS_8smem_ptrIPN7cutlass10bfloat16_tEEEEEEEC2ERKSI_RKSP_)
        /*19af0*/ 	.word	0x00000000


	//----- nvinfo : EIATTR_FRAME_SIZE
	.align		4
.L_17544:
        /*19af4*/ 	.byte	0x04, 0x11
        /*19af6*/ 	.short	(.L_17546 - .L_17545)
	.align		4
.L_17545:
        /*19af8*/ 	.word	index@($_ZN7cutlass13device_kernelIN5flash19enable_sm80_to_sm89INS1_16FlashAttnBwdSm80INS1_25CollectiveMainloopBwdSm80ILi2ELi2EN4cute5tupleIJNS5_1CILi128EEES8_NS7_ILi64EEEEEENS_10bfloat16_tEfNS_4arch4Sm80ELb0ELb0ELb1ELb0ELb0ELb0ELb0ELb0ELi2ELi4ELi4ELi4ELb0EEENS1_24CollectiveEpilogueBwdGQAISA_fSD_Li256ELb0ELb0EEENS1_19SingleTileSchedulerILb0ELb0ELb0ELi128EEEEEEEEEvNT_6ParamsE$_ZN4cute3eso3ESOILb0ELb0EJNS_6LayoutINS_5tupleIJNS3_IJNS_1CILi2EEES5_EEES6_NS4_ILi8EEEEEENS3_IJNS3_IJiNS4_ILi512EEEEEENS3_IJiiEEENS4_ILi1024EEEEEEEEjEEC2ERKSE_RKj)
        /*19afc*/ 	.word	0x00000000


	//----- nvinfo : EIATTR_FRAME_SIZE
	.align		4
.L_17546:
        /*19b00*/ 	.byte	0x04, 0x11
        /*19b02*/ 	.short	(.L_17548 - .L_17547)
	.align		4
.L_17547:
        /*19b04*/ 	.word	index@($_ZN7cutlass13device_kernelIN5flash19enable_sm80_to_sm89INS1_16FlashAttnBwdSm80INS1_25CollectiveMainloopBwdSm80ILi2ELi2EN4cute5tupleIJNS5_1CILi128EEES8_NS7_ILi64EEEEEENS_10bfloat16_tEfNS_4arch4Sm80ELb0ELb0ELb1ELb0ELb0ELb0ELb0ELb0ELi2ELi4ELi4ELi4ELb0EEENS1_24CollectiveEpilogueBwdGQAISA_fSD_Li256ELb0ELb0EEENS1_19SingleTileSchedulerILb0ELb0ELb0ELi128EEEEEEEEEvNT_6ParamsE$_ZN4cute3eso3ESOILb0ELb0EJNS_6LayoutINS_5tupleIJNS3_IJNS_1CILi2EEES5_EEES6_NS4_ILi8EEEEEENS3_IJNS3_IJiNS4_ILi512EEEEEENS3_IJiiEEENS4_ILi1024EEEEEEEENS_10ViewEngineINS_8smem_ptrIPN7cutlass10bfloat16_tEEEEEEEC2ERKSE_RKSL_)
        /*19b08*/ 	.word	0x00000000


	//----- nvinfo : EIATTR_FRAME_SIZE
	.align		4
.L_17548:
        /*19b0c*/ 	.byte	0x04, 0x11
        /*19b0e*/ 	.short	(.L_17550 - .L_17549)
	.align		4
.L_17549:
        /*19b10*/ 	.word	index@($_ZN7cutlass13device_kernelIN5flash19enable_sm80_to_sm89INS1_16FlashAttnBwdSm80INS1_25CollectiveMainloopBwdSm80ILi2ELi2EN4cute5tupleIJNS5_1CILi128EEES8_NS7_ILi64EEEEEENS_10bfloat16_tEfNS_4arch4Sm80ELb0ELb0ELb1ELb0ELb0ELb0ELb0ELb0ELi2ELi4ELi4ELi4ELb0EEENS1_24CollectiveEpilogueBwdGQAISA_fSD_Li256ELb0ELb0EEENS1_19SingleTileSchedulerILb0ELb0ELb0ELi128EEEEEEEEEvNT_6ParamsE$_ZN4cute3eso3ESOILb0ELb0EJNS_6LayoutINS_5tupleIJNS3_IJNS_1CILi2EEES5_EEENS4_ILi8EEES6_EEENS3_IJNS3_IJNS4_ILi1EEEiEEENS4_ILi1024EEENS3_IJiiEEEEEEEEjEEC2ERKSE_RKj)
        /*19b14*/ 	.word	0x00000000


	//----- nvinfo : EIATTR_FRAME_SIZE
	.align		4
.L_17550:
        /*19b18*/ 	.byte	0x04, 0x11
        /*19b1a*/ 	.short	(.L_17552 - .L_17551)
	.align		4
.L_17551:
        /*19b1c*/ 	.word	index@($_ZN7cutlass13device_kernelIN5flash19enable_sm80_to_sm89INS1_16FlashAttnBwdSm80INS1_25CollectiveMainloopBwdSm80ILi2ELi2EN4cute5tupleIJNS5_1CILi128EEES8_NS7_ILi64EEEEEENS_10bfloat16_tEfNS_4arch4Sm80ELb0ELb0ELb1ELb0ELb0ELb0ELb0ELb0ELi2ELi4ELi4ELi4ELb0EEENS1_24CollectiveEpilogueBwdGQAISA_fSD_Li256ELb0ELb0EEENS1_19SingleTileSchedulerILb0ELb0ELb0ELi128EEEEEEEEEvNT_6ParamsE$_ZN4cute3eso3ESOILb0ELb0EJNS_6LayoutINS_5tupleIJNS3_IJNS_1CILi2EEES5_EEENS4_ILi8EEES6_EEENS3_IJNS3_IJNS4_ILi1EEEiEEENS4_ILi1024EEENS3_IJiiEEEEEEEENS_10ViewEngineINS_8smem_ptrIPN7cutlass10bfloat16_tEEEEEEEC2ERKSE_RKSL_)
        /*19b20*/ 	.word	0x00000000


	//----- nvinfo : EIATTR_FRAME_SIZE
	.align		4
.L_17552:
        /*19b24*/ 	.byte	0x04, 0x11
        /*19b26*/ 	.short	(.L_17554 - .L_17553)
	.align		4
.L_17553:
        /*19b28*/ 	.word	index@($_ZN7cutlass13device_kernelIN5flash19enable_sm80_to_sm89INS1_16FlashAttnBwdSm80INS1_25CollectiveMainloopBwdSm80ILi2ELi2EN4cute5tupleIJNS5_1CILi128EEES8_NS7_ILi64EEEEEENS_10bfloat16_tEfNS_4arch4Sm80ELb0ELb0ELb1ELb0ELb0ELb0ELb0ELb0ELi2ELi4ELi4ELi4ELb0EEENS1_24CollectiveEpilogueBwdGQAISA_fSD_Li256ELb0ELb0EEENS1_19SingleTileSchedulerILb0ELb0ELb0ELi128EEEEEEEEEvNT_6ParamsE$_ZN4cute3eso3ESOILb0ELb0EJNS_6LayoutINS_5tupleIJNS3_IJNS_1CILi1EEENS3_IJS5_NS4_ILi2EEES6_EEEEEES6_NS3_IJS6_S6_EEEEEENS3_IJNS3_IJNS4_ILi0EEENS3_IJS5_NS4_ILi256EEEiEEEEEENS4_ILi2048EEENS3_IJiNS4_ILi4096EEEEEEEEEEENS_10ViewEngineINS_8smem_ptrIPjEEEEEEC2ERKSJ_RKSO_)
        /*19b2c*/ 	.word	0x00000000


	//----- nvinfo : EIATTR_FRAME_SIZE
	.align		4
.L_17554:
        /*19b30*/ 	.byte	0x04, 0x11
        /*19b32*/ 	.short	(.L_17556 - .L_17555)
	.align		4
.L_17555:
        /*19b34*/ 	.word	index@($_ZN7cutlass13device_kernelIN5flash19enable_sm80_to_sm89INS1_16FlashAttnBwdSm80INS1_25CollectiveMainloopBwdSm80ILi2ELi2EN4cute5tupleIJNS5_1CILi128EEES8_NS7_ILi64EEEEEENS_10bfloat16_tEfNS_4arch4Sm80ELb0ELb0ELb1ELb0ELb0ELb0ELb0ELb0ELi2ELi4ELi4ELi4ELb0EEENS1_24CollectiveEpilogueBwdGQAISA_fSD_Li256ELb0ELb0EEENS1_19SingleTileSchedulerILb0ELb0ELb0ELi128EEEEEEEEEvNT_6ParamsE$_ZN4cute3eso3ESOILb0ELb0EJNS_6LayoutINS_5tupleIJNS3_IJNS3_IJNS_1CILi8EEENS4_ILi1EEEEEES6_EEENS3_IJNS3_IJS6_S6_EEENS4_ILi2EEEEEEEEENS3_IJNS3_IJNS3_IJS6_NS4_ILi0EEEEEESD_EEENS3_IJNS3_IJSD_SD_EEEiEEEEEEEENS_10ViewEngineINS_8smem_ptrIPN7cutlass10bfloat16_tEEEEEEEC2ERKSJ_RKSQ_)
        /*19b38*/ 	.word	0x00000000


	//----- nvinfo : EIATTR_FRAME_SIZE
	.align		4
.L_17556:
        /*19b3c*/ 	.byte	0x04, 0x11
        /*19b3e*/ 	.short	(.L_17558 - .L_17557)
	.align		4
.L_17557:
        /*19b40*/ 	.word	index@($_ZN7cutlass13device_kernelIN5flash19enable_sm80_to_sm89INS1_16FlashAttnBwdSm80INS1_25CollectiveMainloopBwdSm80ILi2ELi2EN4cute5tupleIJNS5_1CILi128EEES8_NS7_ILi64EEEEEENS_10bfloat16_tEfNS_4arch4Sm80ELb0ELb0ELb1ELb0ELb0ELb0ELb0ELb0ELi2ELi4ELi4ELi4ELb0EEENS1_24CollectiveEpilogueBwdGQAISA_fSD_Li256ELb0ELb0EEENS1_19SingleTileSchedulerILb0ELb0ELb0ELi128EEEEEEEEEvNT_6ParamsE$_ZN4cute3eso3ESOILb0ELb0EJNS_5tupleIJiiEEEiNS_1CILi0EEEEEC2ERKS3_RKiRKS5_)
        /*19b44*/ 	.word	0x00000000


	//----- nvinfo : EIATTR_FRAME_SIZE
	.align		4
.L_17558:
        /*19b48*/ 	.byte	0x04, 0x11
        /*19b4a*/ 	.short	(.L_17560 - .L_17559)
	.align		4
.L_17559:
        /*19b4c*/ 	.word	index@($_ZN7cutlass13device_kernelIN5flash19enable_sm80_to_sm89INS1_16FlashAttnBwdSm80INS1_25CollectiveMainloopBwdSm80ILi2ELi2EN4cute5tupleIJNS5_1CILi128EEES8_NS7_ILi64EEEEEENS_10bfloat16_tEfNS_4arch4Sm80ELb0ELb0ELb1ELb0ELb0ELb0ELb0ELb0ELi2ELi4ELi4ELi4ELb0EEENS1_24CollectiveEpilogueBwdGQAISA_fSD_Li256ELb0ELb0EEENS1_19SingleTileSchedulerILb0ELb0ELb0ELi128EEEEEEEEEvNT_6ParamsE$_ZN4cute3eso3ESOILb0ELb0EJNS_5tupleIJiNS_1CILi512EEEEEENS2_IJiiEEENS3_ILi1024EEEEEC2ERKS5_RKS6_RKS7_)
        /*19b50*/ 	.word	0x00000000


	//----- nvinfo : EIATTR_FRAME_SIZE
	.align		4
.L_17560:
        /*19b54*/ 	.byte	0x04, 0x11
        /*19b56*/ 	.short	(.L_17562 - .L_17561)
	.align		4
.L_17561:
        /*19b58*/ 	.word	index@($_ZN7cutlass13device_kernelIN5flash19enable_sm80_to_sm89INS1_16FlashAttnBwdSm80INS1_25CollectiveMainloopBwdSm80ILi2ELi2EN4cute5tupleIJNS5_1CILi128EEES8_NS7_ILi64EEEEEENS_10bfloat16_tEfNS_4arch4Sm80ELb0ELb0ELb1ELb0ELb0ELb0ELb0ELb0ELi2ELi4ELi4ELi4ELb0EEENS1_24CollectiveEpilogueBwdGQAISA_fSD_Li256ELb0ELb0EEENS1_19SingleTileSchedulerILb0ELb0ELb0ELi128EEEEEEEEEvNT_6ParamsE$_ZN4cute3eso3ESOILb0ELb0EJNS_5tupleIJNS_1CILi1EEEiEEENS3_ILi1024EEENS2_IJiiEEEEEC2ERKS5_RKS6_RKS7_)
        /*19b5c*/ 	.word	0x00000000


	//----- nvinfo : EIATTR_FRAME_SIZE
	.align		4
.L_17562:
        /*19b60*/ 	.byte	0x04, 0x11
        /*19b62*/ 	.short	(.L_17564 - .L_17563)
	.align		4
.L_17563:
        /*19b64*/ 	.word	index@($_ZN7cutlass13device_kernelIN5flash19enable_sm80_to_sm89INS1_16FlashAttnBwdSm80INS1_25CollectiveMainloopBwdSm80ILi2ELi2EN4cute5tupleIJNS5_1CILi128EEES8_NS7_ILi64EEEEEENS_10bfloat16_tEfNS_4arch4Sm80ELb0ELb0ELb1ELb0ELb0ELb0ELb0ELb0ELi2ELi4ELi4ELi4ELb0EEENS1_24CollectiveEpilogueBwdGQAISA_fSD_Li256ELb0ELb0EEENS1_19SingleTileSchedulerILb0ELb0ELb0ELi128EEEEEEEEEvNT_6ParamsE$_ZN4cute3eso3ESOILb0ELb0EJNS_5tupleIJNS_1CILi1EEENS3_ILi512EEEiEEENS3_ILi4096EEENS2_IJiiEEEEEC2ERKS6_RKS7_RKS8_)
        /*19b68*/ 	.word	0x00000000


	//----- nvinfo : EIATTR_FRAME_SIZE
	.align		4
.L_17564:
        /*19b6c*/ 	.byte	0x04, 0x11
        /*19b6e*/ 	.short	(.L_17566 - .L_17565)
	.align		4
.L_17565:
        /*19b70*/ 	.word	index@($_ZN7cutlass13device_kernelIN5flash19enable_sm80_to_sm89INS1_16FlashAttnBwdSm80INS1_25CollectiveMainloopBwdSm80ILi2ELi2EN4cute5tupleIJNS5_1CILi128EEES8_NS7_ILi64EEEEEENS_10bfloat16_tEfNS_4arch4Sm80ELb0ELb0ELb1ELb0ELb0ELb0ELb0ELb0ELi2ELi4ELi4ELi4ELb0EEENS1_24CollectiveEpilogueBwdGQAISA_fSD_Li256ELb0ELb0EEENS1_19SingleTileSchedulerILb0ELb0ELb0ELi128EEEEEEEEEvNT_6ParamsE$_ZN4cute3eso3ESOILb0ELb0EJNS_5tupleIJNS_1CILi1EEENS3_ILi512EEEiEEENS3_ILi4096EEENS2_IJNS2_IJiiEEENS3_ILi8192EEEEEEEEC2ERKS6_RKS7_RKSA_)
        /*19b74*/ 	.word	0x00000000


	//----- nvinfo : EIATTR_FRAME_SIZE
	.align		4
.L_17566:
        /*19b78*/ 	.byte	0x04, 0x11
        /*19b7a*/ 	.short	(.L_17568 - .L_17567)
	.align		4
.L_17567:
        /*19b7c*/ 	.word	index@($_ZN7cutlass13device_kernelIN5flash19enable_sm80_to_sm89INS1_16FlashAttnBwdSm80INS1_25CollectiveMainloopBwdSm80ILi2ELi2EN4cute5tupleIJNS5_1CILi128EEES8_NS7_ILi64EEEEEENS_10bfloat16_tEfNS_4arch4Sm80ELb0ELb0ELb1ELb0ELb0ELb0ELb0ELb0ELi2ELi4ELi4ELi4ELb0EEENS1_24CollectiveEpilogueBwdGQAISA_fSD_Li256ELb0ELb0EEENS1_19SingleTileSchedulerILb0ELb0ELb0ELi128EEEEEEEEEvNT_6ParamsE$_ZN4cute3eso3ESOILb0ELb0EJNS_5tupleIJNS_1CILi0EEENS2_IJNS3_ILi1EEENS3_ILi256EEEiEEEEEENS3_ILi2048EEENS2_IJiNS3_ILi4096EEEEEEEEC2ERKS8_RKS9_RKSB_)
        /*19b80*/ 	.word	0x00000000


	//----- nvinfo : EIATTR_FRAME_SIZE
	.align		4
.L_17568:
        /*19b84*/ 	.byte	0x04, 0x11
        /*19b86*/ 	.short	(.L_17570 - .L_17569)
	.align		4
.L_17569:
        /*19b88*/ 	.word	index@($_ZN7cutlass13device_kernelIN5flash19enable_sm80_to_sm89INS1_16FlashAttnBwdSm80INS1_25CollectiveMainloopBwdSm80ILi2ELi2EN4cute5tupleIJNS5_1CILi128EEES8_NS7_ILi64EEEEEENS_10bfloat16_tEfNS_4arch4Sm80ELb0ELb0ELb1ELb0ELb0ELb0ELb0ELb0ELi2ELi4ELi4ELi4ELb0EEENS1_24CollectiveEpilogueBwdGQAISA_fSD_Li256ELb0ELb0EEENS1_19SingleTileSchedulerILb0ELb0ELb0ELi128EEEEEEEEEvNT_6ParamsE$_ZN4cute3eso3ESOILb0ELb0EJNS_14ComposedLayoutINS_7SwizzleILi3ELi3ELi3EEENS_9MixedBitsILj0ELj432EEENS_6LayoutINS_5tupleIJNS8_IJNS_1CILi2EEESA_SA_EEESA_NS9_ILi8EEEEEENS8_IJNS8_IJNS9_ILi64EEESC_NS9_ILi512EEEEEENS9_ILi8192EEENS9_ILi1024EEEEEEEEEEiEEC2ERKSL_RKi)
        /*19b8c*/ 	.word	0x00000000


	//----- nvinfo : EIATTR_FRAME_SIZE
	.align		4
.L_17570:
        /*19b90*/ 	.byte	0x04, 0x11
        /*19b92*/ 	.short	(.L_17572 - .L_17571)
	.align		4
.L_17571:
        /*19b94*/ 	.word	index@($_ZN7cutlass13device_kernelIN5flash19enable_sm80_to_sm89INS1_16FlashAttnBwdSm80INS1_25CollectiveMainloopBwdSm80ILi2ELi2EN4cute5tupleIJNS5_1CILi128EEES8_NS7_ILi64EEEEEENS_10bfloat16_tEfNS_4arch4Sm80ELb0ELb0ELb1ELb0ELb0ELb0ELb0ELb0ELi2ELi4ELi4ELi4ELb0EEENS1_24CollectiveEpilogueBwdGQAISA_fSD_Li256ELb0ELb0EEENS1_19SingleTileSchedulerILb0ELb0ELb0ELi128EEEEEEEEEvNT_6ParamsE$_ZN4cute3eso3ESOILb0ELb0EJNS_14ComposedLayoutINS_7SwizzleILi3ELi3ELi3EEENS_9MixedBitsILj0ELj432EEENS_6LayoutINS_5tupleIJNS8_IJNS_1CILi2EEESA_SA_EEESA_NS9_ILi8EEEEEENS8_IJNS8_IJNS9_ILi64EEESC_NS9_ILi512EEEEEENS9_ILi8192EEENS9_ILi1024EEEEEEEEEENS_10ViewEngineINS_8smem_ptrIPN7cutlass10bfloat16_tEEEEEEEC2ERKSL_RKSS_)
        /*19b98*/ 	.word	0x00000000


	//----- nvinfo : EIATTR_FRAME_SIZE
	.align		4
.L_17572:
        /*19b9c*/ 	.byte	0x04, 0x11
        /*19b9e*/ 	.short	(.L_17574 - .L_17573)
	.align		4
.L_17573:
        /*19ba0*/ 	.word	index@($_ZN7cutlass13device_kernelIN5flash19enable_sm80_to_sm89INS1_16FlashAttnBwdSm80INS1_25CollectiveMainloopBwdSm80ILi2ELi2EN4cute5tupleIJNS5_1CILi128EEES8_NS7_ILi64EEEEEENS_10bfloat16_tEfNS_4arch4Sm80ELb0ELb0ELb1ELb0ELb0ELb0ELb0ELb0ELi2ELi4ELi4ELi4ELb0EEENS1_24CollectiveEpilogueBwdGQAISA_fSD_Li256ELb0ELb0EEENS1_19SingleTileSchedulerILb0ELb0ELb0ELi128EEEEEEEEEvNT_6ParamsE$_ZN4cute12iter_adaptorIPjNS_8smem_ptrIS1_EEEC2ES1_)
        /*19ba4*/ 	.word	0x00000000


	//----- nvinfo : EIATTR_FRAME_SIZE
	.align		4
.L_17574:
        /*19ba8*/ 	.byte	0x04, 0x11
        /*19baa*/ 	.short	(.L_17576 - .L_17575)
	.align		4
.L_17575:
        /*19bac*/ 	.word	index@($_ZN7cutlass13device_kernelIN5flash19enable_sm80_to_sm89INS1_16FlashAttnBwdSm80INS1_25CollectiveMainloopBwdSm80ILi2ELi2EN4cute5tupleIJNS5_1CILi128EEES8_NS7_ILi64EEEEEENS_10bfloat16_tEfNS_4arch4Sm80ELb0ELb0ELb1ELb0ELb0ELb0ELb0ELb0ELi2ELi4ELi4ELi4ELb0EEENS1_24CollectiveEpilogueBwdGQAISA_fSD_Li256ELb0ELb0EEENS1_19SingleTileSchedulerILb0ELb0ELb0ELi128EEEEEEEEEvNT_6ParamsE$_ZN4cute12iter_adaptorIPfNS_8smem_ptrIS1_EEEC2ES1_)
        /*19bb0*/ 	.word	0x00000000


	//----- nvinfo : EIATTR_FRAME_SIZE
	.align		4
.L_17576:
        /*19bb4*/ 	.byte	0x04, 0x11
        /*19bb6*/ 	.short	(.L_17578 - .L_17577)
	.align		4
.L_17577:
        /*19bb8*/ 	.word	index@($_ZN7cutlass13device_kernelIN5flash19enable_sm80_to_sm89INS1_16FlashAttnBwdSm80INS1_25CollectiveMainloopBwdSm80ILi2ELi2EN4cute5tupleIJNS5_1CILi128EEES8_NS7_ILi64EEEEEENS_10bfloat16_tEfNS_4arch4Sm80ELb0ELb0ELb1ELb0ELb0ELb0ELb0ELb0ELi2ELi4ELi4ELi4ELb0EEENS1_24CollectiveEpilogueBwdGQAISA_fSD_Li256ELb0ELb0EEENS1_19SingleTileSchedulerILb0ELb0ELb0ELi128EEEEEEEEEvNT_6ParamsE$_ZN4cute12iter_adaptorIPfNS_8gmem_ptrIS1_EEEC2ES1_)
        /*19bbc*/ 	.word	0x00000000


	//----- nvinfo : EIATTR_FRAME_SIZE
	.align		4
.L_17578:
        /*19bc0*/ 	.byte	0x04, 0x11
        /*19bc2*/ 	.short	(.L_17580 - .L_17579)
	.align		4
.L_17579:
        /*19bc4*/ 	.word	index@($_ZN7cutlass13device_kernelIN5flash19enable_sm80_to_sm89INS1_16FlashAttnBwdSm80INS1_25CollectiveMainloopBwdSm80ILi2ELi2EN4cute5tupleIJNS5_1CILi128EEES8_NS7_ILi64EEEEEENS_10bfloat16_tEfNS_4arch4Sm80ELb0ELb0ELb1ELb0ELb0ELb0ELb0ELb0ELi2ELi4ELi4ELi4ELb0EEENS1_24CollectiveEpilogueBwdGQAISA_fSD_Li256ELb0ELb0EEENS1_19SingleTileSchedulerILb0ELb0ELb0ELi128EEEEEEEEEvNT_6ParamsE$_ZN4cute12iter_adaptorIPN7cutlass9uint128_tENS_8smem_ptrIS3_EEEC2ES3_)
        /*19bc8*/ 	.word	0x00000000


	//----- nvinfo : EIATTR_FRAME_SIZE
	.align		4
.L_17580:
        /*19bcc*/ 	.byte	0x04, 0x11
        /*19bce*/ 	.short	(.L_17582 - .L_17581)
	.align		4
.L_17581:
        /*19bd0*/ 	.word	index@($_ZN7cutlass13device_kernelIN5flash19enable_sm80_to_sm89INS1_16FlashAttnBwdSm80INS1_25CollectiveMainloopBwdSm80ILi2ELi2EN4cute5tupleIJNS5_1CILi128EEES8_NS7_ILi64EEEEEENS_10bfloat16_tEfNS_4arch4Sm80ELb0ELb0ELb1ELb0ELb0ELb0ELb0ELb0ELi2ELi4ELi4ELi4ELb0EEENS1_24CollectiveEpilogueBwdGQAISA_fSD_Li256ELb0ELb0EEENS1_19SingleTileSchedulerILb0ELb0ELb0ELi128EEEEEEEEEvNT_6ParamsE$_ZN4cute12iter_adaptorIPN7cutlass10bfloat16_tENS_8smem_ptrIS3_EEEC2ES3_)
        /*19bd4*/ 	.word	0x00000000


	//----- nvinfo : EIATTR_FRAME_SIZE
	.align		4
.L_17582:
        /*19bd8*/ 	.byte	0x04, 0x11
        /*19bda*/ 	.short	(.L_17584 - .L_17583)
	.align		4
.L_17583:
        /*19bdc*/ 	.word	index@($_ZN7cutlass13device_kernelIN5flash19enable_sm80_to_sm89INS1_16FlashAttnBwdSm80INS1_25CollectiveMainloopBwdSm80ILi2ELi2EN4cute5tupleIJNS5_1CILi128EEES8_NS7_ILi64EEEEEENS_10bfloat16_tEfNS_4arch4Sm80ELb0ELb0ELb1ELb0ELb0ELb0ELb0ELb0ELi2ELi4ELi4ELi4ELb0EEENS1_24CollectiveEpilogueBwdGQAISA_fSD_Li256ELb0ELb0EEENS1_19SingleTileSchedulerILb0ELb0ELb0ELi128EEEEEEEEEvNT_6ParamsE$_ZN4cute12iter_adaptorIPKfNS_8gmem_ptrIS2_EEEC2ES2_)
        /*19be0*/ 	.word	0x00000000


	//----- nvinfo : EIATTR_FRAME_SIZE
	.align		4
.L_17584:
        /*19be4*/ 	.byte	0x04, 0x11
        /*19be6*/ 	.short	(.L_17586 - .L_17585)
	.align		4
.L_17585:
        /*19be8*/ 	.word	index@($_ZN7cutlass13device_kernelIN5flash19enable_sm80_to_sm89INS1_16FlashAttnBwdSm80INS1_25CollectiveMainloopBwdSm80ILi2ELi2EN4cute5tupleIJNS5_1CILi128EEES8_NS7_ILi64EEEEEENS_10bfloat16_tEfNS_4arch4Sm80ELb0ELb0ELb1ELb0ELb0ELb0ELb0ELb0ELi2ELi4ELi4ELi4ELb0EEENS1_24CollectiveEpilogueBwdGQAISA_fSD_Li256ELb0ELb0EEENS1_19SingleTileSchedulerILb0ELb0ELb0ELi128EEEEEEEEEvNT_6ParamsE$_ZN4cute12iter_adaptorIPKN7cutlass9uint128_tENS_8gmem_ptrIS4_EEEC2ES4_)
        /*19bec*/ 	.word	0x00000000


	//----- nvinfo : EIATTR_FRAME_SIZE
	.align		4
.L_17586:
        /*19bf0*/ 	.byte	0x04, 0x11
        /*19bf2*/ 	.short	(.L_17588 - .L_17587)
	.align		4
.L_17587:
        /*19bf4*/ 	.word	index@($_ZN7cutlass13device_kernelIN5flash19enable_sm80_to_sm89INS1_16FlashAttnBwdSm80INS1_25CollectiveMainloopBwdSm80ILi2ELi2EN4cute5tupleIJNS5_1CILi128EEES8_NS7_ILi64EEEEEENS_10bfloat16_tEfNS_4arch4Sm80ELb0ELb0ELb1ELb0ELb0ELb0ELb0ELb0ELi2ELi4ELi4ELi4ELb0EEENS1_24CollectiveEpilogueBwdGQAISA_fSD_Li256ELb0ELb0EEENS1_19SingleTileSchedulerILb0ELb0ELb0ELi128EEEEEEEEEvNT_6ParamsE$_ZN4cute12iter_adaptorIPKN7cutlass10bfloat16_tENS_8gmem_ptrIS4_EEEC2ES4_)
        /*19bf8*/ 	.word	0x00000000


	//----- nvinfo : EIATTR_FRAME_SIZE
	.align		4
.L_17588:
        /*19bfc*/ 	.byte	0x04, 0x11
        /*19bfe*/ 	.short	(.L_17590 - .L_17589)
	.align		4
.L_17589:
        /*19c00*/ 	.word	index@(_ZN7cutlass13device_kernelIN5flash19enable_sm80_to_sm89INS1_16FlashAttnBwdSm80INS1_25CollectiveMainloopBwdSm80ILi2ELi2EN4cute5tupleIJNS5_1CILi128EEES8_NS7_ILi64EEEEEENS_10bfloat16_tEfNS_4arch4Sm80ELb0ELb0ELb1ELb0ELb0ELb0ELb0ELb0ELi2ELi4ELi4ELi4ELb0EEENS1_24CollectiveEpilogueBwdGQAISA_fSD_Li256ELb0ELb0EEENS1_19SingleTileSchedulerILb0ELb0ELb0ELi128EEEEEEEEEvNT_6ParamsE)
        /*19c04*/ 	.word	0x000016e0


	//----- nvinfo : EIATTR_REGCOUNT
	.align		4
.L_17590:
        /*19c08*/ 	.byte	0x04, 0x2f
        /*19c0a*/ 	.short	(.L_17592 - .L_17591)
	.align		4
.L_17591:
        /*19c0c*/ 	.word	index@(_ZN7cutlass13device_kernelIN5flash19enable_sm80_to_sm89INS1_16FlashAttnBwdSm80INS1_25CollectiveMainloopBwdSm80ILi2ELi2EN4cute5tupleIJNS5_1CILi128EEES8_NS7_ILi64EEEEEENS_10bfloat16_tEfNS_4arch4Sm80ELb0ELb0ELb1ELb0ELb1ELb0ELb0ELb0ELi2ELi4ELi4ELi4ELb0EEENS1_21CollectiveEpilogueBwdISA_SB_SD_Li256ELb0ELb0ELi2EEENS1_19SingleTileSchedulerILb0ELb0ELb0ELi128EEEEEEEEEvNT_6ParamsE)
        /*19c10*/ 	.word	0x0000007f


	//----- nvinfo : EIATTR_FRAME_SIZE
	.align		4
.L_17592:
        /*19c14*/ 	.byte	0x04, 0x11
        /*19c16*/ 	.short	(.L_17594 - .L_17593)
	.align		4
.L_17593:
        /*19c18*/ 	.word	index@($_ZN7cutlass13device_kernelIN5flash19enable_sm80_to_sm89INS1_16FlashAttnBwdSm80INS1_25CollectiveMainloopBwdSm80ILi2ELi2EN4cute5tupleIJNS5_1CILi128EEES8_NS7_ILi64EEEEEENS_10bfloat16_tEfNS_4arch4Sm80ELb0ELb0ELb1ELb0ELb1ELb0ELb0ELb0ELi2ELi4ELi4ELi4ELb0EEENS1_21CollectiveEpilogueBwdISA_SB_SD_Li256ELb0ELb0ELi2EEENS1_19SingleTileSchedulerILb0ELb0ELb0ELi128EEEEEEEEEvNT_6ParamsE$exp2f)
        /*19c1c*/ 	.word	0x00000000


	//----- nvinfo : EIATTR_FRAME_SIZE
	.align		4
.L_17594:
        /*19c20*/ 	.byte	0x04, 0x11
        /*19c22*/ 	.short	(.L_17596 - .L_17595)
	.align		4
.L_17595:
        /*19c24*/ 	.word	index@($_ZN7cutlass13device_kernelIN5flash19enable_sm80_to_sm89INS1_16FlashAttnBwdSm80INS1_25CollectiveMainloopBwdSm80ILi2ELi2EN4cute5tupleIJNS5_1CILi128EEES8_NS7_ILi64EEEEEENS_10bfloat16_tEfNS_4arch4Sm80ELb0ELb0ELb1ELb0ELb1ELb0ELb0ELb0ELi2ELi4ELi4ELi4ELb0EEENS1_21CollectiveEpilogueBwdISA_SB_SD_Li256ELb0ELb0ELi2EEENS1_19SingleTileSchedulerILb0ELb0ELb0ELi128EEEEEEEEEvNT_6ParamsE$__fAtomicAdd)
        /*19c28*/ 	.word	0x00000000


	//----- nvinfo : EIATTR_FRAME_SIZE
	.align		4
.L_17596:
        /*19c2c*/ 	.byte	0x04, 0x11
        /*19c2e*/ 	.short	(.L_17598 - .L_17597)
	.align		4
.L_17597:
        /*19c30*/ 	.word	index@($_ZN7cutlass13device_kernelIN5flash19enable_sm80_to_sm89INS1_16FlashAttnBwdSm80INS1_25CollectiveMainloopBwdSm80ILi2ELi2EN4cute5tupleIJNS5_1CILi128EEES8_NS7_ILi64EEEEEENS_10bfloat16_tEfNS_4arch4Sm80ELb0ELb0ELb1ELb0ELb1ELb0ELb0ELb0ELi2ELi4ELi4ELi4ELb0EEENS1_21CollectiveEpilogueBwdISA_SB_SD_Li256ELb0ELb0ELi2EEENS1_19SingleTileSchedulerILb0ELb0ELb0ELi128EEEEEEEEEvNT_6ParamsE$_ZZZN5flash25CollectiveMainloopBwdSm80ILi2ELi2EN4cute5tupleIJNS1_1CILi128EEES4_NS3_ILi64EEEEEEN7cutlass10bfloat16_tEfNS7_4arch4Sm80ELb0ELb0ELb1ELb0ELb1ELb0ELb0ELb0ELi2ELi4ELi4ELi4ELb0EE3mmaINS_16FlashAttnBwdSm80ISB_NS_21CollectiveEpilogueBwdIS6_S8_SA_Li256ELb0ELb0ELi2EEENS_19SingleTileSchedulerILb0ELb0ELb0ELi128EEEE13SharedStorageENS1_6TensorINS1_11ArrayEngineIfLm32EEENS1_6LayoutINS2_IJNS2_IJNS3_ILi2EEESO_EEESO_NS3_ILi4EEEEEENS2_IJNS2_IJNS3_ILi1EEESO_EEESQ_NS3_ILi8EEEEEEEEEEEEbRKNSB_6ParamsERT0_S12_iNS2_IJiiiEEERT_ENKUliT_E_clIZSC_ISJ_SX_EbS10_S12_S12_iS13_S15_EUlRS16_iE_EEDaiS16_ENKUlvE1_clEv)
        /*19c34*/ 	.word	0x00000000


	//----- nvinfo : EIATTR_FRAME_SIZE
	.align		4
.L_17598:
        /*19c38*/ 	.byte	0x04, 0x11
        /*19c3a*/ 	.short	(.L_17600 - .L_17599)
	.align		4
.L_17599:
        /*19c3c*/ 	.word	index@($_ZN7cutlass13device_kernelIN5flash19enable_sm80_to_sm89INS1_16FlashAttnBwdSm80INS1_25CollectiveMainloopBwdSm80ILi2ELi2EN4cute5tupleIJNS5_1CILi128EEES8_NS7_ILi64EEEEEENS_10bfloat16_tEfNS_4arch4Sm80ELb0ELb0ELb1ELb0ELb1ELb0ELb0ELb0ELi2ELi4ELi4ELi4ELb0EEENS1_21CollectiveEpilogueBwdISA_SB_SD_Li256ELb0ELb0ELi2EEENS1_19SingleTileSchedulerILb0ELb0ELb0ELi128EEEEEEEEEvNT_6ParamsE$_ZZZN5flash25CollectiveMainloopBwdSm80ILi2ELi2EN4cute5tupleIJNS1_1CILi128EEES4_NS3_ILi64EEEEEEN7cutlass10bfloat16_tEfNS7_4arch4Sm80ELb0ELb0ELb1ELb0ELb1ELb0ELb0ELb0ELi2ELi4ELi4ELi4ELb0EE3mmaINS_16FlashAttnBwdSm80ISB_NS_21CollectiveEpilogueBwdIS6_S8_SA_Li256ELb0ELb0ELi2EEENS_19SingleTileSchedulerILb0ELb0ELb0ELi128EEEE13SharedStorageENS1_6TensorINS1_11ArrayEngineIfLm32EEENS1_6LayoutINS2_IJNS2_IJNS3_ILi2EEESO_EEESO_NS3_ILi4EEEEEENS2_IJNS2_IJNS3_ILi1EEESO_EEESQ_NS3_ILi8EEEEEEEEEEEEbRKNSB_6ParamsERT0_S12_iNS2_IJiiiEEERT_ENKUliT_E_clIZSC_ISJ_SX_EbS10_S12_S12_iS13_S15_EUlRS16_iE_EEDaiS16_ENKUlvE0_clEv)
        /*19c40*/ 	.word	0x00000000


	//----- nvinfo : EIATTR_FRAME_SIZE
	.align		4
.L_17600:
        /*19c44*/ 	.byte	0x04, 0x11
        /*19c46*/ 	.short	(.L_17602 - .L_17601)
	.align		4
.L_17601:
        /*19c48*/ 	.word	index@($_ZN7cutlass13device_kernelIN5flash19enable_sm80_to_sm89INS1_16FlashAttnBwdSm80INS1_25CollectiveMainloopBwdSm80ILi2ELi2EN4cute5tupleIJNS5_1CILi128EEES8_NS7_ILi64EEEEEENS_10bfloat16_tEfNS_4arch4Sm80ELb0ELb0ELb1ELb0ELb1ELb0ELb0ELb0ELi2ELi4ELi4ELi4ELb0EEENS1_21CollectiveEpilogueBwdISA_SB_SD_Li256ELb0ELb0ELi2EEENS1_19SingleTileSchedulerILb0ELb0ELb0ELi128EEEEEEEEEvNT_6ParamsE$_ZZZN5flash25CollectiveMainloopBwdSm80ILi2ELi2EN4cute5tupleIJNS1_1CILi128EEES4_NS3_ILi64EEEEEEN7cutlass10bfloat16_tEfNS7_4arch4Sm80ELb0ELb0ELb1ELb0ELb1ELb0ELb0ELb0ELi2ELi4ELi4ELi4ELb0EE3mmaINS_16FlashAttnBwdSm80ISB_NS_21CollectiveEpilogueBwdIS6_S8_SA_Li256ELb0ELb0ELi2EEENS_19SingleTileSchedulerILb0ELb0ELb0ELi128EEEE13SharedStorageENS1_6TensorINS1_11ArrayEngineIfLm32EEENS1_6LayoutINS2_IJNS2_IJNS3_ILi2EEESO_EEESO_NS3_ILi4EEEEEENS2_IJNS2_IJNS3_ILi1EEESO_EEESQ_NS3_ILi8EEEEEEEEEEEEbRKNSB_6ParamsERT0_S12_iNS2_IJiiiEEERT_ENKUliT_E_clIZSC_ISJ_SX_EbS10_S12_S12_iS13_S15_EUlRS16_iE_EEDaiS16_ENKUlT_E_clIZSC_ISJ_SX_EbS10_S12_S12_iS13_S15_EUlvE0_EEDaS1B_)
        /*19c4c*/ 	.word	0x00000000


	//----- nvinfo : EIATTR_FRAME_SIZE
	.align		4
.L_17602:
        /*19c50*/ 	.byte	0x04, 0x11
        /*19c52*/ 	.short	(.L_17604 - .L_17603)
	.align		4
.L_17603:
        /*19c54*/ 	.word	index@($_ZN7cutlass13device_kernelIN5flash19enable_sm80_to_sm89INS1_16FlashAttnBwdSm80INS1_25CollectiveMainloopBwdSm80ILi2ELi2EN4cute5tupleIJNS5_1CILi128EEES8_NS7_ILi64EEEEEENS_10bfloat16_tEfNS_4arch4Sm80ELb0ELb0ELb1ELb0ELb1ELb0ELb0ELb0ELi2ELi4ELi4ELi4ELb0EEENS1_21CollectiveEpilogueBwdISA_SB_SD_Li256ELb0ELb0ELi2EEENS1_19SingleTileSchedulerILb0ELb0ELb0ELi128EEEEEEEEEvNT_6ParamsE$_ZZN5flash25CollectiveMainloopBwdSm80ILi2ELi2EN4cute5tupleIJNS1_1CILi128EEES4_NS3_ILi64EEEEEEN7cutlass10bfloat16_tEfNS7_4arch4Sm80ELb0ELb0ELb1ELb0ELb1ELb0ELb0ELb0ELi2ELi4ELi4ELi4ELb0EE3mmaINS_16FlashAttnBwdSm80ISB_NS_21CollectiveEpilogueBwdIS6_S8_SA_Li256ELb0ELb0ELi2EEENS_19SingleTileSchedulerILb0ELb0ELb0ELi128EEEE13SharedStorageENS1_6TensorINS1_11ArrayEngineIfLm32EEENS1_6LayoutINS2_IJNS2_IJNS3_ILi2EEESO_EEESO_NS3_ILi4EEEEEENS2_IJNS2_IJNS3_ILi1EEESO_EEESQ_NS3_ILi8EEEEEEEEEEEEbRKNSB_6ParamsERT0_S12_iNS2_IJiiiEEERT_ENKUlvE_clEv)
        /*19c58*/ 	.word	0x00000000


	//----- nvinfo : EIATTR_FRAME_SIZE
	.align		4
.L_17604:
        /*19c5c*/ 	.byte	0x04, 0x11
        /*19c5e*/ 	.short	(.L_17606 - .L_17605)
	.align		4
.L_17605:
        /*19c60*/ 	.word	index@($_ZN7cutlass13device_kernelIN5flash19enable_sm80_to_sm89INS1_16FlashAttnBwdSm80INS1_25CollectiveMainloopBwdSm80ILi2ELi2EN4cute5tupleIJNS5_1CILi128EEES8_NS7_ILi64EEEEEENS_10bfloat16_tEfNS_4arch4Sm80ELb0ELb0ELb1ELb0ELb1ELb0ELb0ELb0ELi2ELi4ELi4ELi4ELb0EEENS1_21CollectiveEpilogueBwdISA_SB_SD_Li256ELb0ELb0ELi2EEENS1_19SingleTileSchedulerILb0ELb0ELb0ELi128EEEEEEEEEvNT_6ParamsE$_ZZN5flash25CollectiveMainloopBwdSm80ILi2ELi2EN4cute5tupleIJNS1_1CILi128EEES4_NS3_ILi64EEEEEEN7cutlass10bfloat16_tEfNS7_4arch4Sm80ELb0ELb0ELb1ELb0ELb1ELb0ELb0ELb0ELi2ELi4ELi4ELi4ELb0EE3mmaINS_16FlashAttnBwdSm80ISB_NS_21CollectiveEpilogueBwdIS6_S8_SA_Li256ELb0ELb0ELi2EEENS_19SingleTileSchedulerILb0ELb0ELb0ELi128EEEE13SharedStorageENS1_6TensorINS1_11ArrayEngineIfLm32EEENS1_6LayoutINS2_IJNS2_IJNS3_ILi2EEESO_EEESO_NS3_ILi4EEEEEENS2_IJNS2_IJNS3_ILi1EEESO_EEESQ_NS3_ILi8EEEEEEEEEEEEbRKNSB_6ParamsERT0_S12_iNS2_IJiiiEEERT_ENKUlvE0_clEv)
        /*19c64*/ 	.word	0x00000000


	//----- nvinfo : EIATTR_FRAME_SIZE
	.align		4
.L_17606:
        /*19c68*/ 	.byte	0x04, 0x11
        /*19c6a*/ 	.short	(.L_17608 - .L_17607)
	.align		4
.L_17607:
        /*19c6c*/ 	.word	index@($_ZN7cutlass13device_kernelIN5flash19enable_sm80_to_sm89INS1_16FlashAttnBwdSm80INS1_25CollectiveMainloopBwdSm80ILi2ELi2EN4cute5tupleIJNS5_1CILi128EEES8_NS7_ILi64EEEEEENS_10bfloat16_tEfNS_4arch4Sm80ELb0ELb0ELb1ELb0ELb1ELb0ELb0ELb0ELi2ELi4ELi4ELi4ELb0EEENS1_21CollectiveEpilogueBwdISA_SB_SD_Li256ELb0ELb0ELi2EEENS1_19SingleTileSchedulerILb0ELb0ELb0ELi128EEEEEEEEEvNT_6ParamsE$_ZZN5flash25CollectiveMainloopBwdSm80ILi2ELi2EN4cute5tupleIJNS1_1CILi128EEES4_NS3_ILi64EEEEEEN7cutlass10bfloat16_tEfNS7_4arch4Sm80ELb0ELb0ELb1ELb0ELb1ELb0ELb0ELb0ELi2ELi4ELi4ELi4ELb0EE3mmaINS_16FlashAttnBwdSm80ISB_NS_21CollectiveEpilogueBwdIS6_S8_SA_Li256ELb0ELb0ELi2EEENS_19SingleTileSchedulerILb0ELb0ELb0ELi128EEEE13SharedStorageENS1_6TensorINS1_11ArrayEngineIfLm32EEENS1_6LayoutINS2_IJNS2_IJNS3_ILi2EEESO_EEESO_NS3_ILi4EEEEEENS2_IJNS2_IJNS3_ILi1EEESO_EEESQ_NS3_ILi8EEEEEEEEEEEEbRKNSB_6ParamsERT0_S12_iNS2_IJiiiEEERT_ENKUliiE_clEii)
        /*19c70*/ 	.word	0x00000000


	//----- nvinfo : EIATTR_FRAME_SIZE
	.align		4
.L_17608:
        /*19c74*/ 	.byte	0x04, 0x11
        /*19c76*/ 	.short	(.L_17610 - .L_17609)
	.align		4
.L_17609:
        /*19c78*/ 	.word	index@($_ZN7cutlass13device_kernelIN5flash19enable_sm80_to_sm89INS1_16FlashAttnBwdSm80INS1_25CollectiveMainloopBwdSm80ILi2ELi2EN4cute5tupleIJNS5_1CILi128EEES8_NS7_ILi64EEEEEENS_10bfloat16_tEfNS_4arch4Sm80ELb0ELb0ELb1ELb0ELb1ELb0ELb0ELb0ELi2ELi4ELi4ELi4ELb0EEENS1_21CollectiveEpilogueBwdISA_SB_SD_Li256ELb0ELb0ELi2EEENS1_19SingleTileSchedulerILb0ELb0ELb0ELi128EEEEEEEEEvNT_6ParamsE$_ZZN5flash25CollectiveMainloopBwdSm80ILi2ELi2EN4cute5tupleIJNS1_1CILi128EEES4_NS3_ILi64EEEEEEN7cutlass10bfloat16_tEfNS7_4arch4Sm80ELb0ELb0ELb1ELb0ELb1ELb0ELb0ELb0ELi2ELi4ELi4ELi4ELb0EE3mmaINS_16FlashAttnBwdSm80ISB_NS_21CollectiveEpilogueBwdIS6_S8_SA_Li256ELb0ELb0ELi2EEENS_19SingleTileSchedulerILb0ELb0ELb0ELi128EEEE13SharedStorageENS1_6TensorINS1_11ArrayEngineIfLm32EEENS1_6LayoutINS2_IJNS2_IJNS3_ILi2EEESO_EEESO_NS3_ILi4EEEEEENS2_IJNS2_IJNS3_ILi1EEESO_EEESQ_NS3_ILi8EEEEEEEEEEEEbRKNSB_6ParamsERT0_S12_iNS2_IJiiiEEERT_ENKUliiE0_clEii)
        /*19c7c*/ 	.word	0x00000000


	//----- nvinfo : EIATTR_FRAME_SIZE
	.align		4
.L_17610:
        /*19c80*/ 	.byte	0x04, 0x11
        /*19c82*/ 	.short	(.L_17612 - .L_17611)
	.align		4
.L_17611:
        /*19c84*/ 	.word	index@($_ZN7cutlass13device_kernelIN5flash19enable_sm80_to_sm89INS1_16FlashAttnBwdSm80INS1_25CollectiveMainloopBwdSm80ILi2ELi2EN4cute5tupleIJNS5_1CILi128EEES8_NS7_ILi64EEEEEENS_10bfloat16_tEfNS_4arch4Sm80ELb0ELb0ELb1ELb0ELb1ELb0ELb0ELb0ELi2ELi4ELi4ELi4ELb0EEENS1_21CollectiveEpilogueBwdISA_SB_SD_Li256ELb0ELb0ELi2EEENS1_19SingleTileSchedulerILb0ELb0ELb0ELi128EEEEEEEEEvNT_6ParamsE$_ZZN5flash25CollectiveMainloopBwdSm80ILi2ELi2EN4cute5tupleIJNS1_1CILi128EEES4_NS3_ILi64EEEEEEN7cutlass10bfloat16_tEfNS7_4arch4Sm80ELb0ELb0ELb1ELb0ELb1ELb0ELb0ELb0ELi2ELi4ELi4ELi4ELb0EE3mmaINS_16FlashAttnBwdSm80ISB_NS_21CollectiveEpilogueBwdIS6_S8_SA_Li256ELb0ELb0ELi2EEENS_19SingleTileSchedulerILb0ELb0ELb0ELi128EEEE13SharedStorageENS1_6TensorINS1_11ArrayEngineIfLm32EEENS1_6LayoutINS2_IJNS2_IJNS3_ILi2EEESO_EEESO_NS3_ILi4EEEEEENS2_IJNS2_IJNS3_ILi1EEESO_EEESQ_NS3_ILi8EEEEEEEEEEEEbRKNSB_6ParamsERT0_S12_iNS2_IJiiiEEERT_ENKUliT_E_clIZSC_ISJ_SX_EbS10_S12_S12_iS13_S15_EUlRS16_iE_EEDaiS16_)
        /*19c88*/ 	.word	0x00000000


	//----- nvinfo : EIATTR_FRAME_SIZE
	.align		4
.L_17612:
        /*19c8c*/ 	.byte	0x04, 0x11
        /*19c8e*/ 	.short	(.L_17614 - .L_17613)
	.align		4
.L_17613:
        /*19c90*/ 	.word	index@($_ZN7cutlass13device_kernelIN5flash19enable_sm80_to_sm89INS1_16FlashAttnBwdSm80INS1_25CollectiveMainloopBwdSm80ILi2ELi2EN4cute5tupleIJNS5_1CILi128EEES8_NS7_ILi64EEEEEENS_10bfloat16_tEfNS_4arch4Sm80ELb0ELb0ELb1ELb0ELb1ELb0ELb0ELb0ELi2ELi4ELi4ELi4ELb0EEENS1_21CollectiveEpilogueBwdISA_SB_SD_Li256ELb0ELb0ELi2EEENS1_19SingleTileSchedulerILb0ELb0ELb0ELi128EEEEEEEEEvNT_6ParamsE$_ZZN5flash25CollectiveMainloopBwdSm80ILi2ELi2EN4cute5tupleIJNS1_1CILi128EEES4_NS3_ILi64EEEEEEN7cutlass10bfloat16_tEfNS7_4arch4Sm80ELb0ELb0ELb1ELb0ELb1ELb0ELb0ELb0ELi2ELi4ELi4ELi4ELb0EE3mmaINS_16FlashAttnBwdSm80ISB_NS_21CollectiveEpilogueBwdIS6_S8_SA_Li256ELb0ELb0ELi2EEENS_19SingleTileSchedulerILb0ELb0ELb0ELi128EEEE13SharedStorageENS1_6TensorINS1_11ArrayEngineIfLm32EEENS1_6LayoutINS2_IJNS2_IJNS3_ILi2EEESO_EEESO_NS3_ILi4EEEEEENS2_IJNS2_IJNS3_ILi1EEESO_EEESQ_NS3_ILi8EEEEEEEEEEEEbRKNSB_6ParamsERT0_S12_iNS2_IJiiiEEERT_ENKUlRT_iE_clINSK_INSL_IfLm64EEENSN_INS2_IJSP_SO_SU_EEESV_EEEEEEDaS17_i)
        /*19c94*/ 	.word	0x00000000


	//----- nvinfo : EIATTR_FRAME_SIZE
	.align		4
.L_17614:
        /*19c98*/ 	.byte	0x04, 0x11
        /*19c9a*/ 	.short	(.L_17616 - .L_17615)
	.align		4
.L_17615:
        /*19c9c*/ 	.word	index@($_ZN7cutlass13device_kernelIN5flash19enable_sm80_to_sm89INS1_16FlashAttnBwdSm80INS1_25CollectiveMainloopBwdSm80ILi2ELi2EN4cute5tupleIJNS5_1CILi128EEES8_NS7_ILi64EEEEEENS_10bfloat16_tEfNS_4arch4Sm80ELb0ELb0ELb1ELb0ELb1ELb0ELb0ELb0ELi2ELi4ELi4ELi4ELb0EEENS1_21CollectiveEpilogueBwdISA_SB_SD_Li256ELb0ELb0ELi2EEENS1_19SingleTileSchedulerILb0ELb0ELb0ELi128EEEEEEEEEvNT_6ParamsE$_ZZN4cuteplIJiiEJiiEEEDaRKNS_15ArithmeticTupleIJDpT_EEERKNS1_IJDpT0_EEEENKUlDpRKT_E_clIJiiEEEDaSF_)
        /*19ca0*/ 	.word	0x00000000


	//----- nvinfo : EIATTR_FRAME_SIZE
	.align		4
.L_17616:
        /*19ca4*/ 	.byte	0x04, 0x11
        /*19ca6*/ 	.short	(.L_17618 - .L_17617)
	.align		4
.L_17617:
        /*19ca8*/ 	.word	index@($_ZN7cutlass13device_kernelIN5flash19enable_sm80_to_sm89INS1_16FlashAttnBwdSm80INS1_25CollectiveMainloopBwdSm80ILi2ELi2EN4cute5tupleIJNS5_1CILi128EEES8_NS7_ILi64EEEEEENS_10bfloat16_tEfNS_4arch4Sm80ELb0ELb0ELb1ELb0ELb1ELb0ELb0ELb0ELi2ELi4ELi4ELi4ELb0EEENS1_21CollectiveEpilogueBwdISA_SB_SD_Li256ELb0ELb0ELi2EEENS1_19SingleTileSchedulerILb0ELb0ELb0ELi128EEEEEEEEEvNT_6ParamsE$_ZZN4cuteplIJiiEJNS_1CILi0EEES2_EEEDaRKNS_15ArithmeticTupleIJDpT_EEERKNS3_IJDpT0_EEEENKUlDpRKT_E_clIJiiEEEDaSH_)
        /*19cac*/ 	.word	0x00000000


	//----- nvinfo : EIATTR_FRAME_SIZE
	.align		4
.L_17618:
        /*19cb0*/ 	.byte	0x04, 0x11
        /*19cb2*/ 	.short	(.L_17620 - .L_17619)
	.align		4
.L_17619:
        /*19cb4*/ 	.word	index@($_ZN7cutlass13device_kernelIN5flash19enable_sm80_to_sm89INS1_16FlashAttnBwdSm80INS1_25CollectiveMainloopBwdSm80ILi2ELi2EN4cute5tupleIJNS5_1CILi128EEES8_NS7_ILi64EEEEEENS_10bfloat16_tEfNS_4arch4Sm80ELb0ELb0ELb1ELb0ELb1ELb0ELb0ELb0ELi2ELi4ELi4ELi4ELb0EEENS1_21CollectiveEpilogueBwdISA_SB_SD_Li256ELb0ELb0ELi2EEENS1_19SingleTileSchedulerILb0ELb0ELb0ELi128EEEEEEEEEvNT_6ParamsE$_ZZN4cuteplIJiEJNS_1CILi0EEEiEEEDaRKNS_15ArithmeticTupleIJDpT_EEERKNS3_IJDpT0_EEEENKUlDpRKT_E_clIJiiEEEDaSH_)
        /*19cb8*/ 	.word	0x00000000


	//----- nvinfo : EIATTR_FRAME_SIZE
	.align		4
.L_17620:
        /*19cbc*/ 	.byte	0x04, 0x11
        /*19cbe*/ 	.short	(.L_17622 - .L_17621)
	.align		4
.L_17621:
        /*19cc0*/ 	.word	index@($_ZN7cutlass13device_kernelIN5flash19enable_sm80_to_sm89INS1_16FlashAttnBwdSm80INS1_25CollectiveMainloopBwdSm80ILi2ELi2EN4cute5tupleIJNS5_1CILi128EEES8_NS7_ILi64EEEEEENS_10bfloat16_tEfNS_4arch4Sm80ELb0ELb0ELb1ELb0ELb1ELb0ELb0ELb0ELi2ELi4ELi4ELi4ELb0EEENS1_21CollectiveEpilogueBwdISA_SB_SD_Li256ELb0ELb0ELi2EEENS1_19SingleTileSchedulerILb0ELb0ELb0ELi128EEEEEEEEEvNT_6ParamsE$_ZZN4cuteplIJiEJNS_1CILi0EEEEEEDaRKNS_15ArithmeticTupleIJDpT_EEERKNS3_IJDpT0_EEEENKUlDpRKT_E_clIJiEEEDaSH_)
        /*19cc4*/ 	.word	0x00000000


	//----- nvinfo : EIATTR_FRAME_SIZE
	.align		4
.L_17622:
        /*19cc8*/ 	.byte	0x04, 0x11
        /*19cca*/ 	.short	(.L_17624 - .L_17623)
	.align		4
.L_17623:
        /*19ccc*/ 	.word	index@($_ZN7cutlass13device_kernelIN5flash19enable_sm80_to_sm89INS1_16FlashAttnBwdSm80INS1_25CollectiveMainloopBwdSm80ILi2ELi2EN4cute5tupleIJNS5_1CILi128EEES8_NS7_ILi64EEEEEENS_10bfloat16_tEfNS_4arch4Sm80ELb0ELb0ELb1ELb0ELb1ELb0ELb0ELb0ELi2ELi4ELi4ELi4ELb0EEENS1_21CollectiveEpilogueBwdISA_SB_SD_Li256ELb0ELb0ELi2EEENS1_19SingleTileSchedulerILb0ELb0ELb0ELi128EEEEEEEEEvNT_6ParamsE$_ZZN4cuteplIJNS_1CILi0EEEiEJiEEEDaRKNS_15ArithmeticTupleIJDpT_EEERKNS3_IJDpT0_EEEENKUlDpRKT_E_clIJiiEEEDaSH_)
        /*19cd0*/ 	.word	0x00000000


	//----- nvinfo : EIATTR_FRAME_SIZE
	.align		4
.L_17624:
        /*19cd4*/ 	.byte	0x04, 0x11
        /*19cd6*/ 	.short	(.L_17626 - .L_17625)
	.align		4
.L_17625:
        /*19cd8*/ 	.word	index@($_ZN7cutlass13device_kernelIN5flash19enable_sm80_to_sm89INS1_16FlashAttnBwdSm80INS1_25CollectiveMainloopBwdSm80ILi2ELi2EN4cute5tupleIJNS5_1CILi128EEES8_NS7_ILi64EEEEEENS_10bfloat16_tEfNS_4arch4Sm80ELb0ELb0ELb1ELb0ELb1ELb0ELb0ELb0ELi2ELi4ELi4ELi4ELb0EEENS1_21CollectiveEpilogueBwdISA_SB_SD_Li256ELb0ELb0ELi2EEENS1_19SingleTileSchedulerILb0ELb0ELb0ELi128EEEEEEEEEvNT_6ParamsE$_ZZN4cuteplIJNS_1CILi0EEEiEJS2_iEEEDaRKNS_15ArithmeticTupleIJDpT_EEERKNS3_IJDpT0_EEEENKUlDpRKT_E_clIJS2_iEEEDaSH_)
        /*19cdc*/ 	.word	0x00000000


	//----- nvinfo : EIATTR_FRAME_SIZE
	.align		4
.L_17626:
        /*19ce0*/ 	.byte	0x04, 0x11
        /*19ce2*/ 	.short	(.L_17628 - .L_17627)
	.align		4
.L_17627:
        /*19ce4*/ 	.word	index@($_ZN7cutlass13device_kernelIN5flash19enable_sm80_to_sm89INS1_16FlashAttnBwdSm80INS1_25CollectiveMainloopBwdSm80ILi2ELi2EN4cute5tupleIJNS5_1CILi128EEES8_NS7_ILi64EEEEEENS_10bfloat16_tEfNS_4arch4Sm80ELb0ELb0ELb1ELb0ELb1ELb0ELb0ELb0ELi2ELi4ELi4ELi4ELb0EEENS1_21CollectiveEpilogueBwdISA_SB_SD_Li256ELb0ELb0ELi2EEENS1_19SingleTileSchedulerILb0ELb0ELb0ELi128EEEEEEEEEvNT_6ParamsE$_ZZN4cuteplIJNS_1CILi0EEES2_EJiiEEEDaRKNS_15ArithmeticTupleIJDpT_EEERKNS3_IJDpT0_EEEENKUlDpRKT_E_clIJiiEEEDaSH_)
        /*19ce8*/ 	.word	0x00000000


	//----- nvinfo : EIATTR_FRAME_SIZE
	.align		4
.L_17628:
        /*19cec*/ 	.byte	0x04, 0x11
        /*19cee*/ 	.short	(.L_17630 - .L_17629)
	.align		4
.L_17629:
        /*19cf0*/ 	.word	index@($_ZN7cutlass13device_kernelIN5flash19enable_sm80_to_sm89INS1_16FlashAttnBwdSm80INS1_25CollectiveMainloopBwdSm80ILi2ELi2EN4cute5tupleIJNS5_1CILi128EEES8_NS7_ILi64EEEEEENS_10bfloat16_tEfNS_4arch4Sm80ELb0ELb0ELb1ELb0ELb1ELb0ELb0ELb0ELi2ELi4ELi4ELi4ELb0EEENS1_21CollectiveEpilogueBwdISA_SB_SD_Li256ELb0ELb0ELi2EEENS1_19SingleTileSchedulerILb0ELb0ELb0ELi128EEEEEEEEEvNT_6ParamsE$_ZZN4cuteplIJNS_1CILi0EEES2_EJiS2_EEEDaRKNS_15ArithmeticTupleIJDpT_EEERKNS3_IJDpT0_EEEENKUlDpRKT_E_clIJiS2_EEEDaSH_)
        /*19cf4*/ 	.word	0x00000000


	//----- nvinfo : EIATTR_FRAME_SIZE
	.align		4
.L_17630:
        /*19cf8*/ 	.byte	0x04, 0x11
        /*19cfa*/ 	.short	(.L_17632 - .L_17631)
	.align		4
.L_17631:
        /*19cfc*/ 	.word	index@($_ZN7cutlass13device_kernelIN5flash19enable_sm80_to_sm89INS1_16FlashAttnBwdSm80INS1_25CollectiveMainloopBwdSm80ILi2ELi2EN4cute5tupleIJNS5_1CILi128EEES8_NS7_ILi64EEEEEENS_10bfloat16_tEfNS_4arch4Sm80ELb0ELb0ELb1ELb0ELb1ELb0ELb0ELb0ELi2ELi4ELi4ELi4ELb0EEENS1_21CollectiveEpilogueBwdISA_SB_SD_Li256ELb0ELb0ELi2EEENS1_19SingleTileSchedulerILb0ELb0ELb0ELi128EEEEEEEEEvNT_6ParamsE$_ZZN4cuteplIJNS_1CILi0EEES2_EJiEEEDaRKNS_15ArithmeticTupleIJDpT_EEERKNS3_IJDpT0_EEEENKUlDpRKT_E_clIJiS2_EEEDaSH_)
        /*19d00*/ 	.word	0x00000000


	//----- nvinfo : EIATTR_FRAME_SIZE
	.align		4
.L_17632:
        /*19d04*/ 	.byte	0x04, 0x11
        /*19d06*/ 	.short	(.L_17634 - .L_17633)
	.align		4
.L_17633:
        /*19d08*/ 	.word	index@($_ZN7cutlass13device_kernelIN5flash19enable_sm80_to_sm89INS1_16FlashAttnBwdSm80INS1_25CollectiveMainloopBwdSm80ILi2ELi2EN4cute5tupleIJNS5_1CILi128EEES8_NS7_ILi64EEEEEENS_10bfloat16_tEfNS_4arch4Sm80ELb0ELb0ELb1ELb0ELb1ELb0ELb0ELb0ELi2ELi4ELi4ELi4ELb0EEENS1_21CollectiveEpilogueBwdISA_SB_SD_Li256ELb0ELb0ELi2EEENS1_19SingleTileSchedulerILb0ELb0ELb0ELi128EEEEEEEEEvNT_6ParamsE$_ZZN4cuteplIJNS_1CILi0EEES2_EJS2_iEEEDaRKNS_15ArithmeticTupleIJDpT_EEERKNS3_IJDpT0_EEEENKUlDpRKT_E_clIJS2_iEEEDaSH_)
        /*19d0c*/ 	.word	0x00000000


	//----- nvinfo : EIATTR_FRAME_SIZE
	.align		4
.L_17634:
        /*19d10*/ 	.byte	0x04, 0x11
        /*19d12*/ 	.short	(.L_17636 - .L_17635)
	.align		4
.L_17635:
        /*19d14*/ 	.word	index@($_ZN7cutlass13device_kernelIN5flash19enable_sm80_to_sm89INS1_16FlashAttnBwdSm80INS1_25CollectiveMainloopBwdSm80ILi2ELi2EN4cute5tupleIJNS5_1CILi128EEES8_NS7_ILi64EEEEEENS_10bfloat16_tEfNS_4arch4Sm80ELb0ELb0ELb1ELb0ELb1ELb0ELb0ELb0ELi2ELi4ELi4ELi4ELb0EEENS1_21CollectiveEpilogueBwdISA_SB_SD_Li256ELb0ELb0ELi2EEENS1_19SingleTileSchedulerILb0ELb0ELb0ELi128EEEEEEEEEvNT_6ParamsE$_ZZN4cuteplIJNS_1CILi0EEEEJS2_iEEEDaRKNS_15ArithmeticTupleIJDpT_EEERKNS3_IJDpT0_EEEENKUlDpRKT_E_clIJS2_iEEEDaSH_)
        /*19d18*/ 	.word	0x00000000


	//----- nvinfo : EIATTR_FRAME_SIZE
	.align		4
.L_17636:
        /*19d1c*/ 	.byte	0x04, 0x11
        /*19d1e*/ 	.short	(.L_17638 - .L_17637)
	.align		4
.L_17637:
        /*19d20*/ 	.word	index@($_ZN7cutlass13device_kernelIN5flash19enable_sm80_to_sm89INS1_16FlashAttnBwdSm80INS1_25CollectiveMainloopBwdSm80ILi2ELi2EN4cute5tupleIJNS5_1CILi128EEES8_NS7_ILi64EEEEEENS_10bfloat16_tEfNS_4arch4Sm80ELb0ELb0ELb1ELb0ELb1ELb0ELb0ELb0ELi2ELi4ELi4ELi4ELb0EEENS1_21CollectiveEpilogueBwdISA_SB_SD_Li256ELb0ELb0ELi2EEENS1_19SingleTileSchedulerILb0ELb0ELb0ELi128EEEEEEEEEvNT_6ParamsE$_ZZN4cute9transformINS_5tupleIJiiiNS_1CILi0EEEEEENS1_IJNS2_ILi32EEENS2_ILi4EEENS2_ILi2EEENS2_ILi1EEEEEENS1_IJS8_S8_S8_S8_EEEZNS_7crd2crdIS4_S9_SA_EEDaRKT_RKT0_RKT1_EUlRKT_RKT0_RKT1_E_EEDaSE_SH_SK_OT2_ENKUlDpSN_E_clIJiiiS3_EEEDaSX_)
        /*19d24*/ 	.word	0x00000000


	//----- nvinfo : EIATTR_FRAME_SIZE
	.align		4
.L_17638:
        /*19d28*/ 	.byte	0x04, 0x11
        /*19d2a*/ 	.short	(.L_17640 - .L_17639)
	.align		4
.L_17639:
        /*19d2c*/ 	.word	index@($_ZN7cutlass13device_kernelIN5flash19enable_sm80_to_sm89INS1_16FlashAttnBwdSm80INS1_25CollectiveMainloopBwdSm80ILi2ELi2EN4cute5tupleIJNS5_1CILi128EEES8_NS7_ILi64EEEEEENS_10bfloat16_tEfNS_4arch4Sm80ELb0ELb0ELb1ELb0ELb1ELb0ELb0ELb0ELi2ELi4ELi4ELi4ELb0EEENS1_21CollectiveEpilogueBwdISA_SB_SD_Li256ELb0ELb0ELi2EEENS1_19SingleTileSchedulerILb0ELb0ELb0ELi128EEEEEEEEEvNT_6ParamsE$_ZZN4cute9transformINS_5tupleIJiiNS_1CILi0EEEEEENS1_IJNS1_IJNS2_ILi4EEENS2_ILi8EEEEEES5_NS2_ILi1EEEEEEZNS_7idx2crdIS4_S9_EEDaRKT_RKT0_EUlRKT_RKT0_E_EEDaSD_SG_OT1_ENKUlDpSJ_E_clIJNS1_IJiiEEEiS3_EEEDaSQ_)
        /*19d30*/ 	.word	0x00000000


	//----- nvinfo : EIATTR_FRAME_SIZE
	.align		4
.L_17640:
        /*19d34*/ 	.byte	0x04, 0x11
        /*19d36*/ 	.short	(.L_17642 - .L_17641)
	.align		4
.L_17641:
        /*19d38*/ 	.word	index@($_ZN7cutlass13device_kernelIN5flash19enable_sm80_to_sm89INS1_16FlashAttnBwdSm80INS1_25CollectiveMainloopBwdSm80ILi2ELi2EN4cute5tupleIJNS5_1CILi128EEES8_NS7_ILi64EEEEEENS_10bfloat16_tEfNS_4arch4Sm80ELb0ELb0ELb1ELb0ELb1ELb0ELb0ELb0ELi2ELi4ELi4ELi4ELb0EEENS1_21CollectiveEpilogueBwdISA_SB_SD_Li256ELb0ELb0ELi2EEENS1_19SingleTileSchedulerILb0ELb0ELb0ELi128EEEEEEEEEvNT_6ParamsE$_ZZN4cute9transformINS_5tupleIJiiNS_1CILi0EEEEEENS1_IJNS1_IJNS2_ILi4EEENS2_ILi8EEEEEENS2_ILi2EEENS2_ILi1EEEEEEZNS_7idx2crdIS4_SA_EEDaRKT_RKT0_EUlRKT_RKT0_E_EEDaSE_SH_OT1_ENKUlDpSK_E_clIJNS1_IJiiEEEiS3_EEEDaSR_)
        /*19d3c*/ 	.word	0x00000000


	//----- nvinfo : EIATTR_FRAME_SIZE
	.align		4
.L_17642:
        /*19d40*/ 	.byte	0x04, 0x11
        /*19d42*/ 	.short	(.L_17644 - .L_17643)
	.align		4
.L_17643:
        /*19d44*/ 	.word	index@($_ZN7cutlass13device_kernelIN5flash19enable_sm80_to_sm89INS1_16FlashAttnBwdSm80INS1_25CollectiveMainloopBwdSm80ILi2ELi2EN4cute5tupleIJNS5_1CILi128EEES8_NS7_ILi64EEEEEENS_10bfloat16_tEfNS_4arch4Sm80ELb0ELb0ELb1ELb0ELb1ELb0ELb0ELb0ELi2ELi4ELi4ELi4ELb0EEENS1_21CollectiveEpilogueBwdISA_SB_SD_Li256ELb0ELb0ELi2EEENS1_19SingleTileSchedulerILb0ELb0ELb0ELi128EEEEEEEEEvNT_6ParamsE$_ZZN4cute9transformINS_5tupleIJNS_1CILi32EEENS2_ILi4EEENS2_ILi2EEENS2_ILi1EEEEEENS1_IJS6_S3_NS2_ILi128EEENS2_ILi0EEEEEEZNS_7idx2crdIiS7_SA_EEDaRKT_RKT0_RKT1_EUlRKT_RKT0_E_EEDaSE_SH_OSI_ENKUlDpSN_E_clIJiiiS9_EEEDaST_)
        /*19d48*/ 	.word	0x00000000


	//----- nvinfo : EIATTR_FRAME_SIZE
	.align		4
.L_17644:
        /*19d4c*/ 	.byte	0x04, 0x11
        /*19d4e*/ 	.short	(.L_17646 - .L_17645)
	.align		4
.L_17645:
        /*19d50*/ 	.word	index@($_ZN7cutlass13device_kernelIN5flash19enable_sm80_to_sm89INS1_16FlashAttnBwdSm80INS1_25CollectiveMainloopBwdSm80ILi2ELi2EN4cute5tupleIJNS5_1CILi128EEES8_NS7_ILi64EEEEEENS_10bfloat16_tEfNS_4arch4Sm80ELb0ELb0ELb1ELb0ELb1ELb0ELb0ELb0ELi2ELi4ELi4ELi4ELb0EEENS1_21CollectiveEpilogueBwdISA_SB_SD_Li256ELb0ELb0ELi2EEENS1_19SingleTileSchedulerILb0ELb0ELb0ELi128EEEEEEEEEvNT_6ParamsE$_ZZN4cute9transformINS_15ArithmeticTupleIJiiEEEZNS_14transform_leafIS2_NS_8identityEEEDaRKT_OT0_EUlRKT_E_EEDaS7_S9_ENKUlDpSC_E_clIJiiEEEDaSE_)
        /*19d54*/ 	.word	0x00000000


	//----- nvinfo : EIATTR_FRAME_SIZE
	.align		4
.L_17646:
        /*19d58*/ 	.byte	0x04, 0x11
        /*19d5a*/ 	.short	(.L_17648 - .L_17647)
	.align		4
.L_17647:
        /*19d5c*/ 	.word	index@($_ZN7cutlass13device_kernelIN5flash19enable_sm80_to_sm89INS1_16FlashAttnBwdSm80INS1_25CollectiveMainloopBwdSm80ILi2ELi2EN4cute5tupleIJNS5_1CILi128EEES8_NS7_ILi64EEEEEENS_10bfloat16_tEfNS_4arch4Sm80ELb0ELb0ELb1ELb0ELb1ELb0ELb0ELb0ELi2ELi4ELi4ELi4ELb0EEENS1_21CollectiveEpilogueBwdISA_SB_SD_Li256ELb0ELb0ELi2EEENS1_19SingleTileSchedulerILb0ELb0ELb0ELi128EEEEEEEEEvNT_6ParamsE$_ZZN4cute7idx2crdIiNS_5tupleIJNS_1CILi32EEENS2_ILi4EEENS2_ILi2EEENS2_ILi1EEEEEENS1_IJS6_S3_NS2_ILi128EEENS2_ILi0EEEEEEEEDaRKT_RKT0_RKT1_ENKUlRKT_RKT0_E_clIS5_S8_EEDaSM_SP_)
        /*19d60*/ 	.word	0x00000000


	//----- nvinfo : EIATTR_FRAME_SIZE
	.align		4
.L_17648:
        /*19d64*/ 	.byte	0x04, 0x11
        /*19d66*/ 	.short	(.L_17650 - .L_17649)
	.align		4
.L_17649:
        /*19d68*/ 	.word	index@($_ZN7cutlass13device_kernelIN5flash19enable_sm80_to_sm89INS1_16FlashAttnBwdSm80INS1_25CollectiveMainloopBwdSm80ILi2ELi2EN4cute5tupleIJNS5_1CILi128EEES8_NS7_ILi64EEEEEENS_10bfloat16_tEfNS_4arch4Sm80ELb0ELb0ELb1ELb0ELb1ELb0ELb0ELb0ELi2ELi4ELi4ELi4ELb0EEENS1_21CollectiveEpilogueBwdISA_SB_SD_Li256ELb0ELb0ELi2EEENS1_19SingleTileSchedulerILb0ELb0ELb0ELi128EEEEEEEEEvNT_6ParamsE$_ZZN4cute7idx2crdIiNS_5tupleIJNS_1CILi32EEENS2_ILi4EEENS2_ILi2EEENS2_ILi1EEEEEENS1_IJS6_S3_NS2_ILi128EEENS2_ILi0EEEEEEEEDaRKT_RKT0_RKT1_ENKUlRKT_RKT0_E_clIS4_S3_EEDaSM_SP_)
        /*19d6c*/ 	.word	0x00000000


	//----- nvinfo : EIATTR_FRAME_SIZE
	.align		4
.L_17650:
        /*19d70*/ 	.byte	0x04, 0x11
        /*19d72*/ 	.short	(.L_17652 - .L_17651)
	.align		4
.L_17651:
        /*19d74*/ 	.word	index@($_ZN7cutlass13device_kernelIN5flash19enable_sm80_to_sm89INS1_16FlashAttnBwdSm80INS1_25CollectiveMainloopBwdSm80ILi2ELi2EN4cute5tupleIJNS5_1CILi128EEES8_NS7_ILi64EEEEEENS_10bfloat16_tEfNS_4arch4Sm80ELb0ELb0ELb1ELb0ELb1ELb0ELb0ELb0ELi2ELi4ELi4ELi4ELb0EEENS1_21CollectiveEpilogueBwdISA_SB_SD_Li256ELb0ELb0ELi2EEENS1_19SingleTileSchedulerILb0ELb0ELb0ELi128EEEEEEEEEvNT_6ParamsE$_ZZN4cute7idx2crdIiNS_5tupleIJNS_1CILi32EEENS2_ILi4EEENS2_ILi2EEENS2_ILi1EEEEEENS1_IJS6_S3_NS2_ILi128EEENS2_ILi0EEEEEEEEDaRKT_RKT0_RKT1_ENKUlRKT_RKT0_E_clIS3_S6_EEDaSM_SP_)
        /*19d78*/ 	.word	0x00000000


	//----- nvinfo : EIATTR_FRAME_SIZE
	.align		4
.L_17652:
        /*19d7c*/ 	.byte	0x04, 0x11
        /*19d7e*/ 	.short	(.L_17654 - .L_17653)
	.align		4
.L_17653:
        /*19d80*/ 	.word	index@($_ZN7cutlass13device_kernelIN5flash19enable_sm80_to_sm89INS1_16FlashAttnBwdSm80INS1_25CollectiveMainloopBwdSm80ILi2ELi2EN4cute5tupleIJNS5_1CILi128EEES8_NS7_ILi64EEEEEENS_10bfloat16_tEfNS_4arch4Sm80ELb0ELb0ELb1ELb0ELb1ELb0ELb0ELb0ELi2ELi4ELi4ELi4ELb0EEENS1_21CollectiveEpilogueBwdISA_SB_SD_Li256ELb0ELb0ELi2EEENS1_19SingleTileSchedulerILb0ELb0ELb0ELi128EEEEEEEEEvNT_6ParamsE$_ZZN4cute7idx2crdINS_5tupleIJiiNS_1CILi0EEEEEENS1_IJNS1_IJNS2_ILi4EEENS2_ILi8EEEEEES5_NS2_ILi1EEEEEEEEDaRKT_RKT0_ENKUlRKT_RKT0_E_clIiS7_EEDaSI_SL_)
        /*19d84*/ 	.word	0x00000000


	//----- nvinfo : EIATTR_FRAME_SIZE
	.align		4
.L_17654:
        /*19d88*/ 	.byte	0x04, 0x11
        /*19d8a*/ 	.short	(.L_17656 - .L_17655)
	.align		4
.L_17655:
        /*19d8c*/ 	.word	index@($_ZN7cutlass13device_kernelIN5flash19enable_sm80_to_sm89INS1_16FlashAttnBwdSm80INS1_25CollectiveMainloopBwdSm80ILi2ELi2EN4cute5tupleIJNS5_1CILi128EEES8_NS7_ILi64EEEEEENS_10bfloat16_tEfNS_4arch4Sm80ELb0ELb0ELb1ELb0ELb1ELb0ELb0ELb0ELi2ELi4ELi4ELi4ELb0EEENS1_21CollectiveEpilogueBwdISA_SB_SD_Li256ELb0ELb0ELi2EEENS1_19SingleTileSchedulerILb0ELb0ELb0ELi128EEEEEEEEEvNT_6ParamsE$_ZZN4cute7idx2crdINS_5tupleIJiiNS_1CILi0EEEEEENS1_IJNS1_IJNS2_ILi4EEENS2_ILi8EEEEEES5_NS2_ILi1EEEEEEEEDaRKT_RKT0_ENKUlRKT_RKT0_E_clIiS5_EEDaSI_SL_)
        /*19d90*/ 	.word	0x00000000


	//----- nvinfo : EIATTR_FRAME_SIZE
	.align		4
.L_17656:
        /*19d94*/ 	.byte	0x04, 0x11
        /*19d96*/ 	.short	(.L_17658 - .L_17657)
	.align		4
.L_17657:
        /*19d98*/ 	.word	index@($_ZN7cutlass13device_kernelIN5flash19enable_sm80_to_sm89INS1_16FlashAttnBwdSm80INS1_25CollectiveMainloopBwdSm80ILi2ELi2EN4cute5tupleIJNS5_1CILi128EEES8_NS7_ILi64EEEEEENS_10bfloat16_tEfNS_4arch4Sm80ELb0ELb0ELb1ELb0ELb1ELb0ELb0ELb0ELi2ELi4ELi4ELi4ELb0EEENS1_21CollectiveEpilogueBwdISA_SB_SD_Li256ELb0ELb0ELi2EEENS1_19SingleTileSchedulerILb0ELb0ELb0ELi128EEEEEEEEEvNT_6ParamsE$_ZZN4cute7idx2crdINS_5tupleIJiiNS_1CILi0EEEEEENS1_IJNS1_IJNS2_ILi4EEENS2_ILi8EEEEEENS2_ILi2EEENS2_ILi1EEEEEEEEDaRKT_RKT0_ENKUlRKT_RKT0_E_clIiS8_EEDaSJ_SM_)
        /*19d9c*/ 	.word	0x00000000


	//----- nvinfo : EIATTR_FRAME_SIZE
	.align		4
.L_17658:
        /*19da0*/ 	.byte	0x04, 0x11
        /*19da2*/ 	.short	(.L_17660 - .L_17659)
	.align		4
.L_17659:
        /*19da4*/ 	.word	index@($_ZN7cutlass13device_kernelIN5flash19enable_sm80_to_sm89INS1_16FlashAttnBwdSm80INS1_25CollectiveMainloopBwdSm80ILi2ELi2EN4cute5tupleIJNS5_1CILi128EEES8_NS7_ILi64EEEEEENS_10bfloat16_tEfNS_4arch4Sm80ELb0ELb0ELb1ELb0ELb1ELb0ELb0ELb0ELi2ELi4ELi4ELi4ELb0EEENS1_21CollectiveEpilogueBwdISA_SB_SD_Li256ELb0ELb0ELi2EEENS1_19SingleTileSchedulerILb0ELb0ELb0ELi128EEEEEEEEEvNT_6ParamsE$_ZZN4cute7idx2crdINS_5tupleIJiiNS_1CILi0EEEEEENS1_IJNS1_IJNS2_ILi4EEENS2_ILi8EEEEEENS2_ILi2EEENS2_ILi1EEEEEEEEDaRKT_RKT0_ENKUlRKT_RKT0_E_clIiS7_EEDaSJ_SM_)
        /*19da8*/ 	.word	0x00000000


	//----- nvinfo : EIATTR_FRAME_SIZE
	.align		4
.L_17660:
        /*19dac*/ 	.byte	0x04, 0x11
        /*19dae*/ 	.short	(.L_17662 - .L_17661)
	.align		4
.L_17661:
        /*19db0*/ 	.word	index@($_ZN7cutlass13device_kernelIN5flash19enable_sm80_to_sm89INS1_16FlashAttnBwdSm80INS1_25CollectiveMainloopBwdSm80ILi2ELi2EN4cute5tupleIJNS5_1CILi128EEES8_NS7_ILi64EEEEEENS_10bfloat16_tEfNS_4arch4Sm80ELb0ELb0ELb1ELb0ELb1ELb0ELb0ELb0ELi2ELi4ELi4ELi4ELb0EEENS1_21CollectiveEpilogueBwdISA_SB_SD_Li256ELb0ELb0ELi2EEENS1_19SingleTileSchedulerILb0ELb0ELb0ELi128EEEEEEEEEvNT_6ParamsE$_ZZN4cute7flattenINS_5tupleIJNS_1CILi1EEENS1_IJiiiEEENS2_ILi64EEENS1_IJNS2_ILi72EEENS2_ILi144EEENS2_ILi288EEEEEENS2_ILi512EEEEEEEEDaRKT_ENKUlRKT_E_clIS4_EEDaSH_)
        /*19db4*/ 	.word	0x00000000


	//----- nvinfo : EIATTR_FRAME_SIZE
	.align		4
.L_17662:
        /*19db8*/ 	.byte	0x04, 0x11
        /*19dba*/ 	.short	(.L_17664 - .L_17663)
	.align		4
.L_17663:
        /*19dbc*/ 	.word	index@($_ZN7cutlass13device_kernelIN5flash19enable_sm80_to_sm89INS1_16FlashAttnBwdSm80INS1_25CollectiveMainloopBwdSm80ILi2ELi2EN4cute5tupleIJNS5_1CILi128EEES8_NS7_ILi64EEEEEENS_10bfloat16_tEfNS_4arch4Sm80ELb0ELb0ELb1ELb0ELb1ELb0ELb0ELb0ELi2ELi4ELi4ELi4ELb0EEENS1_21CollectiveEpilogueBwdISA_SB_SD_Li256ELb0ELb0ELi2EEENS1_19SingleTileSchedulerILb0ELb0ELb0ELi128EEEEEEEEEvNT_6ParamsE$_ZZN4cute7flattenINS_5tupleIJNS_1CILi1EEENS1_IJNS2_ILi8EEEiiEEENS2_ILi64EEENS1_IJiNS2_ILi144EEENS2_ILi288EEEEEENS2_ILi512EEEEEEEEDaRKT_ENKUlRKT_E_clIS9_EEDaSH_)
        /*19dc0*/ 	.word	0x00000000


	//----- nvinfo : EIATTR_FRAME_SIZE
	.align		4
.L_17664:
        /*19dc4*/ 	.byte	0x04, 0x11
        /*19dc6*/ 	.short	(.L_17666 - .L_17665)
	.align		4
.L_17665:
        /*19dc8*/ 	.word	index@($_ZN7cutlass13device_kernelIN5flash19enable_sm80_to_sm89INS1_16FlashAttnBwdSm80INS1_25CollectiveMainloopBwdSm80ILi2ELi2EN4cute5tupleIJNS5_1CILi128EEES8_NS7_ILi64EEEEEENS_10bfloat16_tEfNS_4arch4Sm80ELb0ELb0ELb1ELb0ELb1ELb0ELb0ELb0ELi2ELi4ELi4ELi4ELb0EEENS1_21CollectiveEpilogueBwdISA_SB_SD_Li256ELb0ELb0ELi2EEENS1_19SingleTileSchedulerILb0ELb0ELb0ELi128EEEEEEEEEvNT_6ParamsE$_ZZN4cute7flattenINS_5tupleIJNS_1CILi1EEENS1_IJNS2_ILi8EEEiiEEENS2_ILi64EEENS1_IJiNS2_ILi144EEENS2_ILi288EEEEEENS2_ILi512EEEEEEEEDaRKT_ENKUlRKT_E_clIS5_EEDaSH_)
        /*19dcc*/ 	.word	0x00000000


	//----- nvinfo : EIATTR_FRAME_SIZE
	.align		4
.L_17666:
        /*19dd0*/ 	.byte	0x04, 0x11
        /*19dd2*/ 	.short	(.L_17668 - .L_17667)
	.align		4
.L_17667:
        /*19dd4*/ 	.word	index@($_ZN7cutlass13device_kernelIN5flash19enable_sm80_to_sm89INS1_16FlashAttnBwdSm80INS1_25CollectiveMainloopBwdSm80ILi2ELi2EN4cute5tupleIJNS5_1CILi128EEES8_NS7_ILi64EEEEEENS_10bfloat16_tEfNS_4arch4Sm80ELb0ELb0ELb1ELb0ELb1ELb0ELb0ELb0ELi2ELi4ELi4ELi4ELb0EEENS1_21CollectiveEpilogueBwdISA_SB_SD_Li256ELb0ELb0ELi2EEENS1_19SingleTileSchedulerILb0ELb0ELb0ELi128EEEEEEEEEvNT_6ParamsE$_ZZN4cute7flattenINS_5tupleIJNS1_IJNS_1CILi0EEENS1_IJNS2_ILi1EEENS2_ILi512EEEiEEEEEENS2_ILi4096EEENS1_IJiNS2_ILi8192EEEEEEEEEEEDaRKT_ENKUlRKT_E_clISA_EEDaSH_)
        /*19dd8*/ 	.word	0x00000000


	//----- nvinfo : EIATTR_FRAME_SIZE
	.align		4
.L_17668:
        /*19ddc*/ 	.byte	0x04, 0x11
        /*19dde*/ 	.short	(.L_17670 - .L_17669)
	.align		4
.L_17669:
        /*19de0*/ 	.word	index@($_ZN7cutlass13device_kernelIN5flash19enable_sm80_to_sm89INS1_16FlashAttnBwdSm80INS1_25CollectiveMainloopBwdSm80ILi2ELi2EN4cute5tupleIJNS5_1CILi128EEES8_NS7_ILi64EEEEEENS_10bfloat16_tEfNS_4arch4Sm80ELb0ELb0ELb1ELb0ELb1ELb0ELb0ELb0ELi2ELi4ELi4ELi4ELb0EEENS1_21CollectiveEpilogueBwdISA_SB_SD_Li256ELb0ELb0ELi2EEENS1_19SingleTileSchedulerILb0ELb0ELb0ELi128EEEEEEEEEvNT_6ParamsE$_ZZN4cute7flattenINS_5tupleIJNS1_IJNS_1CILi0EEENS1_IJNS2_ILi1EEENS2_ILi512EEEiEEEEEENS2_ILi4096EEENS1_IJiNS2_ILi8192EEEEEEEEEEEDaRKT_ENKUlRKT_E_clIS7_EEDaSH_)
        /*19de4*/ 	.word	0x00000000


	//----- nvinfo : EIATTR_FRAME_SIZE
	.align		4
.L_17670:
        /*19de8*/ 	.byte	0x04, 0x11
        /*19dea*/ 	.short	(.L_17672 - .L_17671)
	.align		4
.L_17671:
        /*19dec*/ 	.word	index@($_ZN7cutlass13device_kernelIN5flash19enable_sm80_to_sm89INS1_16FlashAttnBwdSm80INS1_25CollectiveMainloopBwdSm80ILi2ELi2EN4cute5tupleIJNS5_1CILi128EEES8_NS7_ILi64EEEEEENS_10bfloat16_tEfNS_4arch4Sm80ELb0ELb0ELb1ELb0ELb1ELb0ELb0ELb0ELi2ELi4ELi4ELi4ELb0EEENS1_21CollectiveEpilogueBwdISA_SB_SD_Li256ELb0ELb0ELi2EEENS1_19SingleTileSchedulerILb0ELb0ELb0ELi128EEEEEEEEEvNT_6ParamsE$_ZZN4cute7crd2crdINS_5tupleIJiiiNS_1CILi0EEEEEENS1_IJNS2_ILi32EEENS2_ILi4EEENS2_ILi2EEENS2_ILi1EEEEEENS1_IJS8_S8_S8_S8_EEEEEDaRKT_RKT0_RKT1_ENKUlRKT_RKT0_RKT1_E_clIiS7_S8_EEDaSM_SP_SS_)
        /*19df0*/ 	.word	0x00000000


	//----- nvinfo : EIATTR_FRAME_SIZE
	.align		4
.L_17672:
        /*19df4*/ 	.byte	0x04, 0x11
        /*19df6*/ 	.short	(.L_17674 - .L_17673)
	.align		4
.L_17673:
        /*19df8*/ 	.word	index@($_ZN7cutlass13device_kernelIN5flash19enable_sm80_to_sm89INS1_16FlashAttnBwdSm80INS1_25CollectiveMainloopBwdSm80ILi2ELi2EN4cute5tupleIJNS5_1CILi128EEES8_NS7_ILi64EEEEEENS_10bfloat16_tEfNS_4arch4Sm80ELb0ELb0ELb1ELb0ELb1ELb0ELb0ELb0ELi2ELi4ELi4ELi4ELb0EEENS1_21CollectiveEpilogueBwdISA_SB_SD_Li256ELb0ELb0ELi2EEENS1_19SingleTileSchedulerILb0ELb0ELb0ELi128EEEEEEEEEvNT_6ParamsE$_ZZN4cute7crd2crdINS_5tupleIJiiiNS_1CILi0EEEEEENS1_IJNS2_ILi32EEENS2_ILi4EEENS2_ILi2EEENS2_ILi1EEEEEENS1_IJS8_S8_S8_S8_EEEEEDaRKT_RKT0_RKT1_ENKUlRKT_RKT0_RKT1_E_clIiS6_S8_EEDaSM_SP_SS_)
        /*19dfc*/ 	.word	0x00000000


	//----- nvinfo : EIATTR_FRAME_SIZE
	.align		4
.L_17674:
        /*19e00*/ 	.byte	0x04, 0x11
        /*19e02*/ 	.short	(.L_17676 - .L_17675)
	.align		4
.L_17675:
        /*19e04*/ 	.word	index@($_ZN7cutlass13device_kernelIN5flash19enable_sm80_to_sm89INS1_16FlashAttnBwdSm80INS1_25CollectiveMainloopBwdSm80ILi2ELi2EN4cute5tupleIJNS5_1CILi128EEES8_NS7_ILi64EEEEEENS_10bfloat16_tEfNS_4arch4Sm80ELb0ELb0ELb1ELb0ELb1ELb0ELb0ELb0ELi2ELi4ELi4ELi4ELb0EEENS1_21CollectiveEpilogueBwdISA_SB_SD_Li256ELb0ELb0ELi2EEENS1_19SingleTileSchedulerILb0ELb0ELb0ELi128EEEEEEEEEvNT_6ParamsE$_ZZN4cute7crd2crdINS_5tupleIJiiiNS_1CILi0EEEEEENS1_IJNS2_ILi32EEENS2_ILi4EEENS2_ILi2EEENS2_ILi1EEEEEENS1_IJS8_S8_S8_S8_EEEEEDaRKT_RKT0_RKT1_ENKUlRKT_RKT0_RKT1_E_clIiS5_S8_EEDaSM_SP_SS_)
        /*19e08*/ 	.word	0x00000000


	//----- nvinfo : EIATTR_FRAME_SIZE
	.align		4
.L_17676:
        /*19e0c*/ 	.byte	0x04, 0x11
        /*19e0e*/ 	.short	(.L_17678 - .L_17677)
	.align		4
.L_17677:
        /*19e10*/ 	.word	index@($_ZN7cutlass13device_kernelIN5flash19enable_sm80_to_sm89INS1_16FlashAttnBwdSm80INS1_25CollectiveMainloopBwdSm80ILi2ELi2EN4cute5tupleIJNS5_1CILi128EEES8_NS7_ILi64EEEEEENS_10bfloat16_tEfNS_4arch4Sm80ELb0ELb0ELb1ELb0ELb1ELb0ELb0ELb0ELi2ELi4ELi4ELi4ELb0EEENS1_21CollectiveEpilogueBwdISA_SB_SD_Li256ELb0ELb0ELi2EEENS1_19SingleTileSchedulerILb0ELb0ELb0ELi128EEEEEEEEEvNT_6ParamsE$_ZZN4cute6upcastILi2ENS_5tupleIJNS_1CILi2EEES3_S3_EEENS1_IJNS2_ILi1EEENS2_ILi512EEEiEEEEEDaRKT0_RKT1_ENKUlRKT_RKT0_E_clIS3_iEEDaSG_SJ_)
        /*19e14*/ 	.word	0x00000000


	//----- nvinfo : EIATTR_FRAME_SIZE
	.align		4
.L_17678:
        /*19e18*/ 	.byte	0x04, 0x11
        /*19e1a*/ 	.short	(.L_17680 - .L_17679)
	.align		4
.L_17679:
        /*19e1c*/ 	.word	index@($_ZN7cutlass13device_kernelIN5flash19enable_sm80_to_sm89INS1_16FlashAttnBwdSm80INS1_25CollectiveMainloopBwdSm80ILi2ELi2EN4cute5tupleIJNS5_1CILi128EEES8_NS7_ILi64EEEEEENS_10bfloat16_tEfNS_4arch4Sm80ELb0ELb0ELb1ELb0ELb1ELb0ELb0ELb0ELi2ELi4ELi4ELi4ELb0EEENS1_21CollectiveEpilogueBwdISA_SB_SD_Li256ELb0ELb0ELi2EEENS1_19SingleTileSchedulerILb0ELb0ELb0ELi128EEEEEEEEEvNT_6ParamsE$_ZZN4cute6upcastILi2ENS_5tupleIJNS_1CILi2EEES3_EEENS1_IJiNS2_ILi8192EEEEEEEEDaRKT0_RKT1_ENKUlRKT_RKT0_E_clIS3_iEEDaSF_SI_)
        /*19e20*/ 	.word	0x00000000


	//----- nvinfo : EIATTR_FRAME_SIZE
	.align		4
.L_17680:
        /*19e24*/ 	.byte	0x04, 0x11
        /*19e26*/ 	.short	(.L_17682 - .L_17681)
	.align		4
.L_17681:
        /*19e28*/ 	.word	index@($_ZN7cutlass13device_kernelIN5flash19enable_sm80_to_sm89INS1_16FlashAttnBwdSm80INS1_25CollectiveMainloopBwdSm80ILi2ELi2EN4cute5tupleIJNS5_1CILi128EEES8_NS7_ILi64EEEEEENS_10bfloat16_tEfNS_4arch4Sm80ELb0ELb0ELb1ELb0ELb1ELb0ELb0ELb0ELi2ELi4ELi4ELi4ELb0EEENS1_21CollectiveEpilogueBwdISA_SB_SD_Li256ELb0ELb0ELi2EEENS1_19SingleTileSchedulerILb0ELb0ELb0ELi128EEEEEEEEEvNT_6ParamsE$_ZZN4cute6upcastILi2ENS_5tupleIJNS_1CILi1EEENS1_IJNS2_ILi2EEES4_S4_EEEEEENS1_IJNS2_ILi0EEENS1_IJS3_NS2_ILi512EEEiEEEEEEEEDaRKT0_RKT1_ENKUlRKT_RKT0_E_clIS5_S9_EEDaSJ_SM_)
        /*19e2c*/ 	.word	0x00000000


	//----- nvinfo : EIATTR_FRAME_SIZE
	.align		4
.L_17682:
        /*19e30*/ 	.byte	0x04, 0x11
        /*19e32*/ 	.short	(.L_17684 - .L_17683)
	.align		4
.L_17683:
        /*19e34*/ 	.word	index@($_ZN7cutlass13device_kernelIN5flash19enable_sm80_to_sm89INS1_16FlashAttnBwdSm80INS1_25CollectiveMainloopBwdSm80ILi2ELi2EN4cute5tupleIJNS5_1CILi128EEES8_NS7_ILi64EEEEEENS_10bfloat16_tEfNS_4arch4Sm80ELb0ELb0ELb1ELb0ELb1ELb0ELb0ELb0ELi2ELi4ELi4ELi4ELb0EEENS1_21CollectiveEpilogueBwdISA_SB_SD_Li256ELb0ELb0ELi2EEENS1_19SingleTileSchedulerILb0ELb0ELb0ELi128EEEEEEEEEvNT_6ParamsE$_ZZN4cute6upcastILi2ENS_5tupleIJNS1_IJNS_1CILi1EEENS1_IJNS2_ILi2EEES4_S4_EEEEEES4_NS1_IJS4_S4_EEEEEENS1_IJNS1_IJNS2_ILi0EEENS1_IJS3_NS2_ILi512EEEiEEEEEENS2_ILi4096EEENS1_IJiNS2_ILi8192EEEEEEEEEEEDaRKT0_RKT1_ENKUlRKT_RKT0_E_clIS7_SF_EEDaSP_SS_)
        /*19e38*/ 	.word	0x00000000


	//----- nvinfo : EIATTR_FRAME_SIZE
	.align		4
.L_17684:
        /*19e3c*/ 	.byte	0x04, 0x11
        /*19e3e*/ 	.short	(.L_17686 - .L_17685)
	.align		4
.L_17685:
        /*19e40*/ 	.word	index@($_ZN7cutlass13device_kernelIN5flash19enable_sm80_to_sm89INS1_16FlashAttnBwdSm80INS1_25CollectiveMainloopBwdSm80ILi2ELi2EN4cute5tupleIJNS5_1CILi128EEES8_NS7_ILi64EEEEEENS_10bfloat16_tEfNS_4arch4Sm80ELb0ELb0ELb1ELb0ELb1ELb0ELb0ELb0ELi2ELi4ELi4ELi4ELb0EEENS1_21CollectiveEpilogueBwdISA_SB_SD_Li256ELb0ELb0ELi2EEENS1_19SingleTileSchedulerILb0ELb0ELb0ELi128EEEEEEEEEvNT_6ParamsE$_ZZN4cute6upcastILi2ENS_5tupleIJNS1_IJNS_1CILi1EEENS1_IJNS2_ILi2EEES4_S4_EEEEEES4_NS1_IJS4_S4_EEEEEENS1_IJNS1_IJNS2_ILi0EEENS1_IJS3_NS2_ILi512EEEiEEEEEENS2_ILi4096EEENS1_IJiNS2_ILi8192EEEEEEEEEEEDaRKT0_RKT1_ENKUlRKT_RKT0_E_clIS6_SC_EEDaSP_SS_)
        /*19e44*/ 	.word	0x00000000


	//----- nvinfo : EIATTR_FRAME_SIZE
	.align		4
.L_17686:
        /*19e48*/ 	.byte	0x04, 0x11
        /*19e4a*/ 	.short	(.L_17688 - .L_17687)
	.align		4
.L_17687:
        /*19e4c*/ 	.word	index@($_ZN7cutlass13device_kernelIN5flash19enable_sm80_to_sm89INS1_16FlashAttnBwdSm80INS1_25CollectiveMainloopBwdSm80ILi2ELi2EN4cute5tupleIJNS5_1CILi128EEES8_NS7_ILi64EEEEEENS_10bfloat16_tEfNS_4arch4Sm80ELb0ELb0ELb1ELb0ELb1ELb0ELb0ELb0ELi2ELi4ELi4ELi4ELb0EEENS1_21CollectiveEpilogueBwdISA_SB_SD_Li256ELb0ELb0ELi2EEENS1_19SingleTileSchedulerILb0ELb0ELb0ELi128EEEEEEEEEvNT_6ParamsE$_ZZN4cute6detail9lift_diceINS_5tupleIJiNS_1CILi0EEEEEES5_EEDaRKT_RKT0_ENKUlRKT_RKT0_E_clIiiEEDaSE_SH_)
        /*19e50*/ 	.word	0x00000000


	//----- nvinfo : EIATTR_FRAME_SIZE
	.align		4
.L_17688:
        /*19e54*/ 	.byte	0x04, 0x11
        /*19e56*/ 	.short	(.L_17690 - .L_17689)
	.align		4
.L_17689:
        /*19e58*/ 	.word	index@($_ZN7cutlass13device_kernelIN5flash19enable_sm80_to_sm89INS1_16FlashAttnBwdSm80INS1_25CollectiveMainloopBwdSm80ILi2ELi2EN4cute5tupleIJNS5_1CILi128EEES8_NS7_ILi64EEEEEENS_10bfloat16_tEfNS_4arch4Sm80ELb0ELb0ELb1ELb0ELb1ELb0ELb0ELb0ELi2ELi4ELi4ELi4ELb0EEENS1_21CollectiveEpilogueBwdISA_SB_SD_Li256ELb0ELb0ELi2EEENS1_19SingleTileSchedulerILb0ELb0ELb0ELi128EEEEEEEEEvNT_6ParamsE$_ZZN4cute6detail9lift_diceINS_5tupleIJiNS2_IJiNS_1CILi0EEEEEEEEES6_EEDaRKT_RKT0_ENKUlRKT_RKT0_E_clIiiEEDaSF_SI_)
        /*19e5c*/ 	.word	0x00000000


	//----- nvinfo : EIATTR_FRAME_SIZE
	.align		4
.L_17690:
        /*19e60*/ 	.byte	0x04, 0x11
        /*19e62*/ 	.short	(.L_17692 - .L_17691)
	.align		4
.L_17691:
        /*19e64*/ 	.word	index@($_ZN7cutlass13device_kernelIN5flash19enable_sm80_to_sm89INS1_16FlashAttnBwdSm80INS1_25CollectiveMainloopBwdSm80ILi2ELi2EN4cute5tupleIJNS5_1CILi128EEES8_NS7_ILi64EEEEEENS_10bfloat16_tEfNS_4arch4Sm80ELb0ELb0ELb1ELb0ELb1ELb0ELb0ELb0ELi2ELi4ELi4ELi4ELb0EEENS1_21CollectiveEpilogueBwdISA_SB_SD_Li256ELb0ELb0ELi2EEENS1_19SingleTileSchedulerILb0ELb0ELb0ELi128EEEEEEEEEvNT_6ParamsE$_ZZN4cute6detail9lift_diceINS_5tupleIJiNS2_IJiNS_1CILi0EEEEEEEEES6_EEDaRKT_RKT0_ENKUlRKT_RKT0_E_clIS5_S5_EEDaSF_SI_)
        /*19e68*/ 	.word	0x00000000


	//----- nvinfo : EIATTR_FRAME_SIZE
	.align		4
.L_17692:
        /*19e6c*/ 	.byte	0x04, 0x11
        /*19e6e*/ 	.short	(.L_17694 - .L_17693)
	.align		4
.L_17693:
        /*19e70*/ 	.word	index@($_ZN7cutlass13device_kernelIN5flash19enable_sm80_to_sm89INS1_16FlashAttnBwdSm80INS1_25CollectiveMainloopBwdSm80ILi2ELi2EN4cute5tupleIJNS5_1CILi128EEES8_NS7_ILi64EEEEEENS_10bfloat16_tEfNS_4arch4Sm80ELb0ELb0ELb1ELb0ELb1ELb0ELb0ELb0ELi2ELi4ELi4ELi4ELb0EEENS1_21CollectiveEpilogueBwdISA_SB_SD_Li256ELb0ELb0ELi2EEENS1_19SingleTileSchedulerILb0ELb0ELb0ELi128EEEEEEEEEvNT_6ParamsE$_ZZN4cute6detail16composition_implINS_5tupleIJNS_1CILi8EEENS3_ILi2EEES5_S5_S4_S5_EEENS2_IJNS3_ILi1EEEiiiNS3_ILi72EEENS3_ILi512EEEEEES5_S4_EEDaRKT_RKT0_RKT1_RKT2_ENKUlRKT_T0_E_clINS2_IJNS2_IJS5_EEENS2_IJiEEES7_S7_EEENS_17integral_constantIiLi4EEEEEDaSP_SQ_)
        /*19e74*/ 	.word	0x00000000


	//----- nvinfo : EIATTR_FRAME_SIZE
	.align		4
.L_17694:
        /*19e78*/ 	.byte	0x04, 0x11
        /*19e7a*/ 	.short	(.L_17696 - .L_17695)
	.align		4
.L_17695:
        /*19e7c*/ 	.word	index@($_ZN7cutlass13device_kernelIN5flash19enable_sm80_to_sm89INS1_16FlashAttnBwdSm80INS1_25CollectiveMainloopBwdSm80ILi2ELi2EN4cute5tupleIJNS5_1CILi128EEES8_NS7_ILi64EEEEEENS_10bfloat16_tEfNS_4arch4Sm80ELb0ELb0ELb1ELb0ELb1ELb0ELb0ELb0ELi2ELi4ELi4ELi4ELb0EEENS1_21CollectiveEpilogueBwdISA_SB_SD_Li256ELb0ELb0ELi2EEENS1_19SingleTileSchedulerILb0ELb0ELb0ELi128EEEEEEEEEvNT_6ParamsE$_ZZN4cute6detail16composition_implINS_5tupleIJNS_1CILi8EEENS3_ILi2EEES5_S5_S4_S5_EEENS2_IJNS3_ILi1EEEiiiNS3_ILi72EEENS3_ILi512EEEEEES5_S4_EEDaRKT_RKT0_RKT1_RKT2_ENKUlRKT_T0_E_clINS2_IJNS2_IJS5_EEENS2_IJiEEES7_S7_EEENS_17integral_constantIiLi3EEEEEDaSP_SQ_)
        /*19e80*/ 	.word	0x00000000


	//----- nvinfo : EIATTR_FRAME_SIZE
	.align		4
.L_17696:
        /*19e84*/ 	.byte	0x04, 0x11
        /*19e86*/ 	.short	(.L_17698 - .L_17697)
	.align		4
.L_17697:
        /*19e88*/ 	.word	index@($_ZN7cutlass13device_kernelIN5flash19enable_sm80_to_sm89INS1_16FlashAttnBwdSm80INS1_25CollectiveMainloopBwdSm80ILi2ELi2EN4cute5tupleIJNS5_1CILi128EEES8_NS7_ILi64EEEEEENS_10bfloat16_tEfNS_4arch4Sm80ELb0ELb0ELb1ELb0ELb1ELb0ELb0ELb0ELi2ELi4ELi4ELi4ELb0EEENS1_21CollectiveEpilogueBwdISA_SB_SD_Li256ELb0ELb0ELi2EEENS1_19SingleTileSchedulerILb0ELb0ELb0ELi128EEEEEEEEEvNT_6ParamsE$_ZZN4cute6detail16composition_implINS_5tupleIJNS_1CILi8EEENS3_ILi2EEES5_S5_S4_S5_EEENS2_IJNS3_ILi1EEEiiiNS3_ILi72EEENS3_ILi512EEEEEES5_S4_EEDaRKT_RKT0_RKT1_RKT2_ENKUlRKT_T0_E_clINS2_IJNS2_IJS5_EEENS2_IJiEEES7_S7_EEENS_17integral_constantIiLi2EEEEEDaSP_SQ_)
        /*19e8c*/ 	.word	0x00000000


	//----- nvinfo : EIATTR_FRAME_SIZE
	.align		4
.L_17698:
        /*19e90*/ 	.byte	0x04, 0x11
        /*19e92*/ 	.short	(.L_17700 - .L_17699)
	.align		4
.L_17699:
        /*19e94*/ 	.word	index@($_ZN7cutlass13device_kernelIN5flash19enable_sm80_to_sm89INS1_16FlashAttnBwdSm80INS1_25CollectiveMainloopBwdSm80ILi2ELi2EN4cute5tupleIJNS5_1CILi128EEES8_NS7_ILi64EEEEEENS_10bfloat16_tEfNS_4arch4Sm80ELb0ELb0ELb1ELb0ELb1ELb0ELb0ELb0ELi2ELi4ELi4ELi4ELb0EEENS1_21CollectiveEpilogueBwdISA_SB_SD_Li256ELb0ELb0ELi2EEENS1_19SingleTileSchedulerILb0ELb0ELb0ELi128EEEEEEEEEvNT_6ParamsE$_ZZN4cute6detail16composition_implINS_5tupleIJNS_1CILi8EEENS3_ILi2EEES5_S5_S4_S5_EEENS2_IJNS3_ILi1EEEiiiNS3_ILi72EEENS3_ILi512EEEEEES5_S4_EEDaRKT_RKT0_RKT1_RKT2_ENKUlRKT_T0_E_clINS2_IJNS2_IJEEEST_S5_S7_EEENS_17integral_constantIiLi1EEEEEDaSP_SQ_)
        /*19e98*/ 	.word	0x00000000


	//----- nvinfo : EIATTR_FRAME_SIZE
	.align		4
.L_17700:
        /*19e9c*/ 	.byte	0x04, 0x11
        /*19e9e*/ 	.short	(.L_17702 - .L_17701)
	.align		4
.L_17701:
        /*19ea0*/ 	.word	index@($_ZN7cutlass13device_kernelIN5flash19enable_sm80_to_sm89INS1_16FlashAttnBwdSm80INS1_25CollectiveMainloopBwdSm80ILi2ELi2EN4cute5tupleIJNS5_1CILi128EEES8_NS7_ILi64EEEEEENS_10bfloat16_tEfNS_4arch4Sm80ELb0ELb0ELb1ELb0ELb1ELb0ELb0ELb0ELi2ELi4ELi4ELi4ELb0EEENS1_21CollectiveEpilogueBwdISA_SB_SD_Li256ELb0ELb0ELi2EEENS1_19SingleTileSchedulerILb0ELb0ELb0ELi128EEEEEEEEEvNT_6ParamsE$_ZZN4cute6detail16composition_implINS_5tupleIJNS_1CILi8EEENS3_ILi2EEES5_S5_S4_S5_EEENS2_IJNS3_ILi1EEEiiiNS3_ILi72EEENS3_ILi512EEEEEENS3_ILi4EEENS3_ILi16EEEEEDaRKT_RKT0_RKT1_RKT2_ENKUlRKT_T0_E_clINS2_IJNS2_IJS5_S5_EEENS2_IJiiEEES7_S7_EEENS_17integral_constantIiLi4EEEEEDaSR_SS_)
        /*19ea4*/ 	.word	0x00000000


	//----- nvinfo : EIATTR_FRAME_SIZE
	.align		4
.L_17702:
        /*19ea8*/ 	.byte	0x04, 0x11
        /*19eaa*/ 	.short	(.L_17704 - .L_17703)
	.align		4
.L_17703:
        /*19eac*/ 	.word	index@($_ZN7cutlass13device_kernelIN5flash19enable_sm80_to_sm89INS1_16FlashAttnBwdSm80INS1_25CollectiveMainloopBwdSm80ILi2ELi2EN4cute5tupleIJNS5_1CILi128EEES8_NS7_ILi64EEEEEENS_10bfloat16_tEfNS_4arch4Sm80ELb0ELb0ELb1ELb0ELb1ELb0ELb0ELb0ELi2ELi4ELi4ELi4ELb0EEENS1_21CollectiveEpilogueBwdISA_SB_SD_Li256ELb0ELb0ELi2EEENS1_19SingleTileSchedulerILb0ELb0ELb0ELi128EEEEEEEEEvNT_6ParamsE$_ZZN4cute6detail16composition_implINS_5tupleIJNS_1CILi8EEENS3_ILi2EEES5_S5_S4_S5_EEENS2_IJNS3_ILi1EEEiiiNS3_ILi72EEENS3_ILi512EEEEEENS3_ILi4EEENS3_ILi16EEEEEDaRKT_RKT0_RKT1_RKT2_ENKUlRKT_T0_E_clINS2_IJNS2_IJS5_EEENS2_IJiEEES5_S7_EEENS_17integral_constantIiLi3EEEEEDaSR_SS_)
        /*19eb0*/ 	.word	0x00000000


	//----- nvinfo : EIATTR_FRAME_SIZE
	.align		4
.L_17704:
        /*19eb4*/ 	.byte	0x04, 0x11
        /*19eb6*/ 	.short	(.L_17706 - .L_17705)
	.align		4
.L_17705:
        /*19eb8*/ 	.word	index@($_ZN7cutlass13device_kernelIN5flash19enable_sm80_to_sm89INS1_16FlashAttnBwdSm80INS1_25CollectiveMainloopBwdSm80ILi2ELi2EN4cute5tupleIJNS5_1CILi128EEES8_NS7_ILi64EEEEEENS_10bfloat16_tEfNS_4arch4Sm80ELb0ELb0ELb1ELb0ELb1ELb0ELb0ELb0ELi2ELi4ELi4ELi4ELb0EEENS1_21CollectiveEpilogueBwdISA_SB_SD_Li256ELb0ELb0ELi2EEENS1_19SingleTileSchedulerILb0ELb0ELb0ELi128EEEEEEEEEvNT_6ParamsE$_ZZN4cute6detail16composition_implINS_5tupleIJNS_1CILi8EEENS3_ILi2EEES5_S5_S4_S5_EEENS2_IJNS3_ILi1EEEiiiNS3_ILi72EEENS3_ILi512EEEEEENS3_ILi4EEENS3_ILi16EEEEEDaRKT_RKT0_RKT1_RKT2_ENKUlRKT_T0_E_clINS2_IJNS2_IJEEESV_SB_S7_EEENS_17integral_constantIiLi2EEEEEDaSR_SS_)
        /*19ebc*/ 	.word	0x00000000


	//----- nvinfo : EIATTR_FRAME_SIZE
	.align		4
.L_17706:
        /*19ec0*/ 	.byte	0x04, 0x11
        /*19ec2*/ 	.short	(.L_17708 - .L_17707)
	.align		4
.L_17707:
        /*19ec4*/ 	.word	index@($_ZN7cutlass13device_kernelIN5flash19enable_sm80_to_sm89INS1_16FlashAttnBwdSm80INS1_25CollectiveMainloopBwdSm80ILi2ELi2EN4cute5tupleIJNS5_1CILi128EEES8_NS7_ILi64EEEEEENS_10bfloat16_tEfNS_4arch4Sm80ELb0ELb0ELb1ELb0ELb1ELb0ELb0ELb0ELi2ELi4ELi4ELi4ELb0EEENS1_21CollectiveEpilogueBwdISA_SB_SD_Li256ELb0ELb0ELi2EEENS1_19SingleTileSchedulerILb0ELb0ELb0ELi128EEEEEEEEEvNT_6ParamsE$_ZZN4cute6detail16composition_implINS_5tupleIJNS_1CILi8EEENS3_ILi2EEES5_S5_S4_S5_EEENS2_IJNS3_ILi1EEEiiiNS3_ILi72EEENS3_ILi512EEEEEENS2_IJS5_S5_S5_EEENS2_IJS7_S9_S4_EEEEEDaRKT_RKT0_RKT1_RKT2_ENKUlRKT_RKT0_E_clIS5_S4_EEDaSR_SU_)
        /*19ec8*/ 	.word	0x00000000


	//----- nvinfo : EIATTR_FRAME_SIZE
	.align		4
.L_17708:
        /*19ecc*/ 	.byte	0x04, 0x11
        /*19ece*/ 	.short	(.L_17710 - .L_17709)
	.align		4
.L_17709:
        /*19ed0*/ 	.word	index@($_ZN7cutlass13device_kernelIN5flash19enable_sm80_to_sm89INS1_16FlashAttnBwdSm80INS1_25CollectiveMainloopBwdSm80ILi2ELi2EN4cute5tupleIJNS5_1CILi128EEES8_NS7_ILi64EEEEEENS_10bfloat16_tEfNS_4arch4Sm80ELb0ELb0ELb1ELb0ELb1ELb0ELb0ELb0ELi2ELi4ELi4ELi4ELb0EEENS1_21CollectiveEpilogueBwdISA_SB_SD_Li256ELb0ELb0ELi2EEENS1_19SingleTileSchedulerILb0ELb0ELb0ELi128EEEEEEEEEvNT_6ParamsE$_ZZN4cute6detail16composition_implINS_5tupleIJNS_1CILi8EEENS3_ILi2EEES5_S5_S4_S5_EEENS2_IJNS3_ILi1EEEiiiNS3_ILi72EEENS3_ILi512EEEEEENS2_IJS5_S5_EEENS2_IJS7_S4_EEEEEDaRKT_RKT0_RKT1_RKT2_ENKUlRKT_RKT0_E_clIS5_S4_EEDaSR_SU_)
        /*19ed4*/ 	.word	0x00000000


	//----- nvinfo : EIATTR_FRAME_SIZE
	.align		4
.L_17710:
        /*19ed8*/ 	.byte	0x04, 0x11
        /*19eda*/ 	.short	(.L_17712 - .L_17711)
	.align		4
.L_17711:
        /*19edc*/ 	.word	index@($_ZN7cutlass13device_kernelIN5flash19enable_sm80_to_sm89INS1_16FlashAttnBwdSm80INS1_25CollectiveMainloopBwdSm80ILi2ELi2EN4cute5tupleIJNS5_1CILi128EEES8_NS7_ILi64EEEEEENS_10bfloat16_tEfNS_4arch4Sm80ELb0ELb0ELb1ELb0ELb1ELb0ELb0ELb0ELi2ELi4ELi4ELi4ELb0EEENS1_21CollectiveEpilogueBwdISA_SB_SD_Li256ELb0ELb0ELi2EEENS1_19SingleTileSchedulerILb0ELb0ELb0ELi128EEEEEEEEEvNT_6ParamsE$_ZZN4cute6detail16composition_implINS_5tupleIJNS_1CILi8EEENS3_ILi2EEES5_S5_S4_S5_EEENS2_IJNS3_ILi1EEEiiiNS3_ILi72EEENS3_ILi512EEEEEENS2_IJNS3_ILi4EEES5_EEENS2_IJNS3_ILi16EEENS3_ILi8192EEEEEEEEDaRKT_RKT0_RKT1_RKT2_ENKUlRKT_RKT0_E_clISB_SD_EEDaSU_SX_)
        /*19ee0*/ 	.word	0x00000000


	//----- nvinfo : EIATTR_FRAME_SIZE
	.align		4
.L_17712:
        /*19ee4*/ 	.byte	0x04, 0x11
        /*19ee6*/ 	.short	(.L_17714 - .L_17713)
	.align		4
.L_17713:
        /*19ee8*/ 	.word	index@($_ZN7cutlass13device_kernelIN5flash19enable_sm80_to_sm89INS1_16FlashAttnBwdSm80INS1_25CollectiveMainloopBwdSm80ILi2ELi2EN4cute5tupleIJNS5_1CILi128EEES8_NS7_ILi64EEEEEENS_10bfloat16_tEfNS_4arch4Sm80ELb0ELb0ELb1ELb0ELb1ELb0ELb0ELb0ELi2ELi4ELi4ELi4ELb0EEENS1_21CollectiveEpilogueBwdISA_SB_SD_Li256ELb0ELb0ELi2EEENS1_19SingleTileSchedulerILb0ELb0ELb0ELi128EEEEEEEEEvNT_6ParamsE$_ZZN4cute6detail16composition_implINS_5tupleIJNS_1CILi8EEENS3_ILi2EEES5_S5_S4_S5_EEENS2_IJNS3_ILi1EEEiiiNS3_ILi72EEENS3_ILi512EEEEEENS2_IJNS2_IJS5_S5_S5_EEES5_NS3_ILi4EEEEEENS2_IJNS2_IJS7_S9_S4_EEENS3_ILi4096EEENS3_ILi16EEEEEEEEDaRKT_RKT0_RKT1_RKT2_ENKUlRKT_RKT0_E_clISC_SG_EEDaSW_SZ_)
        /*19eec*/ 	.word	0x00000000


	//----- nvinfo : EIATTR_FRAME_SIZE
	.align		4
.L_17714:
        /*19ef0*/ 	.byte	0x04, 0x11
        /*19ef2*/ 	.short	(.L_17716 - .L_17715)
	.align		4
.L_17715:
        /*19ef4*/ 	.word	index@($_ZN7cutlass13device_kernelIN5flash19enable_sm80_to_sm89INS1_16FlashAttnBwdSm80INS1_25CollectiveMainloopBwdSm80ILi2ELi2EN4cute5tupleIJNS5_1CILi128EEES8_NS7_ILi64EEEEEENS_10bfloat16_tEfNS_4arch4Sm80ELb0ELb0ELb1ELb0ELb1ELb0ELb0ELb0ELi2ELi4ELi4ELi4ELb0EEENS1_21CollectiveEpilogueBwdISA_SB_SD_Li256ELb0ELb0ELi2EEENS1_19SingleTileSchedulerILb0ELb0ELb0ELi128EEEEEEEEEvNT_6ParamsE$_ZZN4cute6detail16composition_implINS_5tupleIJNS_1CILi8EEENS3_ILi2EEES5_S5_S4_S5_EEENS2_IJNS3_ILi1EEEiiiNS3_ILi72EEENS3_ILi512EEEEEENS2_IJNS2_IJS5_S5_S5_EEES5_NS3_ILi4EEEEEENS2_IJNS2_IJS7_S9_S4_EEENS3_ILi4096EEENS3_ILi16EEEEEEEEDaRKT_RKT0_RKT1_RKT2_ENKUlRKT_RKT0_E_clISB_SE_EEDaSW_SZ_)
        /*19ef8*/ 	.word	0x00000000


	//----- nvinfo : EIATTR_FRAME_SIZE
	.align		4
.L_17716:
        /*19efc*/ 	.byte	0x04, 0x11
        /*19efe*/ 	.short	(.L_17718 - .L_17717)
	.align		4
.L_17717:
        /*19f00*/ 	.word	index@($_ZN7cutlass13device_kernelIN5flash19enable_sm80_to_sm89INS1_16FlashAttnBwdSm80INS1_25CollectiveMainloopBwdSm80ILi2ELi2EN4cute5tupleIJNS5_1CILi128EEES8_NS7_ILi64EEEEEENS_10bfloat16_tEfNS_4arch4Sm80ELb0ELb0ELb1ELb0ELb1ELb0ELb0ELb0ELi2ELi4ELi4ELi4ELb0EEENS1_21CollectiveEpilogueBwdISA_SB_SD_Li256ELb0ELb0ELi2EEENS1_19SingleTileSchedulerILb0ELb0ELb0ELi128EEEEEEEEEvNT_6ParamsE$_ZZN4cute6detail16composition_implINS_5tupleIJNS_1CILi8EEENS3_ILi2EEES5_S5_S4_S5_EEENS2_IJNS3_ILi1EEEiiiNS3_ILi72EEENS3_ILi512EEEEEENS2_IJNS2_IJS5_S5_S5_EEES5_NS2_IJNS3_ILi4EEES5_EEEEEENS2_IJNS2_IJS7_S9_S4_EEENS3_ILi4096EEENS2_IJNS3_ILi16EEENS3_ILi8192EEEEEEEEEEEDaRKT_RKT0_RKT1_RKT2_ENKUlRKT_RKT0_E_clISD_SJ_EEDaSZ_S12_)
        /*19f04*/ 	.word	0x00000000


	//----- nvinfo : EIATTR_FRAME_SIZE
	.align		4
.L_17718:
        /*19f08*/ 	.byte	0x04, 0x11
        /*19f0a*/ 	.short	(.L_17720 - .L_17719)
	.align		4
.L_17719:
        /*19f0c*/ 	.word	index@($_ZN7cutlass13device_kernelIN5flash19enable_sm80_to_sm89INS1_16FlashAttnBwdSm80INS1_25CollectiveMainloopBwdSm80ILi2ELi2EN4cute5tupleIJNS5_1CILi128EEES8_NS7_ILi64EEEEEENS_10bfloat16_tEfNS_4arch4Sm80ELb0ELb0ELb1ELb0ELb1ELb0ELb0ELb0ELi2ELi4ELi4ELi4ELb0EEENS1_21CollectiveEpilogueBwdISA_SB_SD_Li256ELb0ELb0ELi2EEENS1_19SingleTileSchedulerILb0ELb0ELb0ELi128EEEEEEEEEvNT_6ParamsE$_ZZN4cute6detail16composition_implINS_5tupleIJNS_1CILi8EEENS3_ILi2EEES5_S5_S4_S5_EEENS2_IJNS3_ILi1EEEiiiNS3_ILi72EEENS3_ILi512EEEEEENS2_IJNS2_IJS5_S5_S5_EEES5_NS2_IJNS3_ILi4EEES5_EEEEEENS2_IJNS2_IJS7_S9_S4_EEENS3_ILi4096EEENS2_IJNS3_ILi16EEENS3_ILi8192EEEEEEEEEEEDaRKT_RKT0_RKT1_RKT2_ENKUlRKT_RKT0_E_clISB_SF_EEDaSZ_S12_)
        /*19f10*/ 	.word	0x00000000


	//----- nvinfo : EIATTR_FRAME_SIZE
	.align		4
.L_17720:
        /*19f14*/ 	.byte	0x04, 0x11
        /*19f16*/ 	.short	(.L_17722 - .L_17721)
	.align		4
.L_17721:
        /*19f18*/ 	.word	index@($_ZN7cutlass13device_kernelIN5flash19enable_sm80_to_sm89INS1_16FlashAttnBwdSm80INS1_25CollectiveMainloopBwdSm80ILi2ELi2EN4cute5tupleIJNS5_1CILi128EEES8_NS7_ILi64EEEEEENS_10bfloat16_tEfNS_4arch4Sm80ELb0ELb0ELb1ELb0ELb1ELb0ELb0ELb0ELi2ELi4ELi4ELi4ELb0EEENS1_21CollectiveEpilogueBwdISA_SB_SD_Li256ELb0ELb0ELi2EEENS1_19SingleTileSchedulerILb0ELb0ELb0ELi128EEEEEEEEEvNT_6ParamsE$_ZZN4cute6detail16composition_implINS_5tupleIJNS_1CILi8EEENS3_ILi2EEES5_S5_S4_S5_EEENS2_IJNS3_ILi1EEEiiiNS3_ILi72EEENS3_ILi512EEEEEENS2_IJNS2_IJS5_S5_EEES4_NS3_ILi4EEEEEENS2_IJNS2_IJS7_S4_EEENS3_ILi1024EEENS3_ILi16EEEEEEEEDaRKT_RKT0_RKT1_RKT2_ENKUlRKT_RKT0_E_clISC_SG_EEDaSW_SZ_)
        /*19f1c*/ 	.word	0x00000000


	//----- nvinfo : EIATTR_FRAME_SIZE
	.align		4
.L_17722:
        /*19f20*/ 	.byte	0x04, 0x11
        /*19f22*/ 	.short	(.L_17724 - .L_17723)
	.align		4
.L_17723:
        /*19f24*/ 	.word	index@($_ZN7cutlass13device_kernelIN5flash19enable_sm80_to_sm89INS1_16FlashAttnBwdSm80INS1_25CollectiveMainloopBwdSm80ILi2ELi2EN4cute5tupleIJNS5_1CILi128EEES8_NS7_ILi64EEEEEENS_10bfloat16_tEfNS_4arch4Sm80ELb0ELb0ELb1ELb0ELb1ELb0ELb0ELb0ELi2ELi4ELi4ELi4ELb0EEENS1_21CollectiveEpilogueBwdISA_SB_SD_Li256ELb0ELb0ELi2EEENS1_19SingleTileSchedulerILb0ELb0ELb0ELi128EEEEEEEEEvNT_6ParamsE$_ZZN4cute6detail16composition_implINS_5tupleIJNS_1CILi8EEENS3_ILi2EEES5_S5_S4_S5_EEENS2_IJNS3_ILi1EEEiiiNS3_ILi72EEENS3_ILi512EEEEEENS2_IJNS2_IJS5_S5_EEES4_NS3_ILi4EEEEEENS2_IJNS2_IJS7_S4_EEENS3_ILi1024EEENS3_ILi16EEEEEEEEDaRKT_RKT0_RKT1_RKT2_ENKUlRKT_RKT0_E_clISB_SE_EEDaSW_SZ_)
        /*19f28*/ 	.word	0x00000000


	//----- nvinfo : EIATTR_FRAME_SIZE
	.align		4
.L_17724:
        /*19f2c*/ 	.byte	0x04, 0x11
        /*19f2e*/ 	.short	(.L_17726 - .L_17725)
	.align		4
.L_17725:
        /*19f30*/ 	.word	index@($_ZN7cutlass13device_kernelIN5flash19enable_sm80_to_sm89INS1_16FlashAttnBwdSm80INS1_25CollectiveMainloopBwdSm80ILi2ELi2EN4cute5tupleIJNS5_1CILi128EEES8_NS7_ILi64EEEEEENS_10bfloat16_tEfNS_4arch4Sm80ELb0ELb0ELb1ELb0ELb1ELb0ELb0ELb0ELi2ELi4ELi4ELi4ELb0EEENS1_21CollectiveEpilogueBwdISA_SB_SD_Li256ELb0ELb0ELi2EEENS1_19SingleTileSchedulerILb0ELb0ELb0ELi128EEEEEEEEEvNT_6ParamsE$_ZZN4cute6detail16composition_implINS_5tupleIJNS_1CILi16EEENS3_ILi2EEES5_S5_NS3_ILi4EEES5_EEENS2_IJNS3_ILi1EEEiiiNS3_ILi144EEENS3_ILi512EEEEEES6_S4_EEDaRKT_RKT0_RKT1_RKT2_ENKUlRKT_T0_E_clINS2_IJNS2_IJS5_S5_EEENS2_IJiiEEES8_S8_EEENS_17integral_constantIiLi4EEEEEDaSQ_SR_)
        /*19f34*/ 	.word	0x00000000


	//----- nvinfo : EIATTR_FRAME_SIZE
	.align		4
.L_17726:
        /*19f38*/ 	.byte	0x04, 0x11
        /*19f3a*/ 	.short	(.L_17728 - .L_17727)
	.align		4
.L_17727:
        /*19f3c*/ 	.word	index@($_ZN7cutlass13device_kernelIN5flash19enable_sm80_to_sm89INS1_16FlashAttnBwdSm80INS1_25CollectiveMainloopBwdSm80ILi2ELi2EN4cute5tupleIJNS5_1CILi128EEES8_NS7_ILi64EEEEEENS_10bfloat16_tEfNS_4arch4Sm80ELb0ELb0ELb1ELb0ELb1ELb0ELb0ELb0ELi2ELi4ELi4ELi4ELb0EEENS1_21CollectiveEpilogueBwdISA_SB_SD_Li256ELb0ELb0ELi2EEENS1_19SingleTileSchedulerILb0ELb0ELb0ELi128EEEEEEEEEvNT_6ParamsE$_ZZN4cute6detail16composition_implINS_5tupleIJNS_1CILi16EEENS3_ILi2EEES5_S5_NS3_ILi4EEES5_EEENS2_IJNS3_ILi1EEEiiiNS3_ILi144EEENS3_ILi512EEEEEES6_S4_EEDaRKT_RKT0_RKT1_RKT2_ENKUlRKT_T0_E_clINS2_IJNS2_IJS5_S5_EEENS2_IJiiEEES8_S8_EEENS_17integral_constantIiLi3EEEEEDaSQ_SR_)
        /*19f40*/ 	.word	0x00000000


	//----- nvinfo : EIATTR_FRAME_SIZE
	.align		4
.L_17728:
        /*19f44*/ 	.byte	0x04, 0x11
        /*19f46*/ 	.short	(.L_17730 - .L_17729)
	.align		4
.L_17729:
        /*19f48*/ 	.word	index@($_ZN7cutlass13device_kernelIN5flash19enable_sm80_to_sm89INS1_16FlashAttnBwdSm80INS1_25CollectiveMainloopBwdSm80ILi2ELi2EN4cute5tupleIJNS5_1CILi128EEES8_NS7_ILi64EEEEEENS_10bfloat16_tEfNS_4arch4Sm80ELb0ELb0ELb1ELb0ELb1ELb0ELb0ELb0ELi2ELi4ELi4ELi4ELb0EEENS1_21CollectiveEpilogueBwdISA_SB_SD_Li256ELb0ELb0ELi2EEENS1_19SingleTileSchedulerILb0ELb0ELb0ELi128EEEEEEEEEvNT_6ParamsE$_ZZN4cute6detail16composition_implINS_5tupleIJNS_1CILi16EEENS3_ILi2EEES5_S5_NS3_ILi4EEES5_EEENS2_IJNS3_ILi1EEEiiiNS3_ILi144EEENS3_ILi512EEEEEES6_S4_EEDaRKT_RKT0_RKT1_RKT2_ENKUlRKT_T0_E_clINS2_IJNS2_IJS5_EEENS2_IJiEEES5_S8_EEENS_17integral_constantIiLi2EEEEEDaSQ_SR_)
        /*19f4c*/ 	.word	0x00000000


	//----- nvinfo : EIATTR_FRAME_SIZE
	.align		4
.L_17730:
        /*19f50*/ 	.byte	0x04, 0x11
        /*19f52*/ 	.short	(.L_17732 - .L_17731)
	.align		4
.L_17731:
        /*19f54*/ 	.word	index@($_ZN7cutlass13device_kernelIN5flash19enable_sm80_to_sm89INS1_16FlashAttnBwdSm80INS1_25CollectiveMainloopBwdSm80ILi2ELi2EN4cute5tupleIJNS5_1CILi128EEES8_NS7_ILi64EEEEEENS_10bfloat16_tEfNS_4arch4Sm80ELb0ELb0ELb1ELb0ELb1ELb0ELb0ELb0ELi2ELi4ELi4ELi4ELb0EEENS1_21CollectiveEpilogueBwdISA_SB_SD_Li256ELb0ELb0ELi2EEENS1_19SingleTileSchedulerILb0ELb0ELb0ELi128EEEEEEEEEvNT_6ParamsE$_ZZN4cute6detail16composition_implINS_5tupleIJNS_1CILi16EEENS3_ILi2EEES5_S5_NS3_ILi4EEES5_EEENS2_IJNS3_ILi1EEEiiiNS3_ILi144EEENS3_ILi512EEEEEES6_S4_EEDaRKT_RKT0_RKT1_RKT2_ENKUlRKT_T0_E_clINS2_IJNS2_IJEEESU_S6_S8_EEENS_17integral_constantIiLi1EEEEEDaSQ_SR_)
        /*19f58*/ 	.word	0x00000000


	//----- nvinfo : EIATTR_FRAME_SIZE
	.align		4
.L_17732:
        /*19f5c*/ 	.byte	0x04, 0x11
        /*19f5e*/ 	.short	(.L_17734 - .L_17733)
	.align		4
.L_17733:
        /*19f60*/ 	.word	index@($_ZN7cutlass13device_kernelIN5flash19enable_sm80_to_sm89INS1_16FlashAttnBwdSm80INS1_25CollectiveMainloopBwdSm80ILi2ELi2EN4cute5tupleIJNS5_1CILi128EEES8_NS7_ILi64EEEEEENS_10bfloat16_tEfNS_4arch4Sm80ELb0ELb0ELb1ELb0ELb1ELb0ELb0ELb0ELi2ELi4ELi4ELi4ELb0EEENS1_21CollectiveEpilogueBwdISA_SB_SD_Li256ELb0ELb0ELi2EEENS1_19SingleTileSchedulerILb0ELb0ELb0ELi128EEEEEEEEEvNT_6ParamsE$_ZZN4cute6detail16composition_implINS_5tupleIJNS_1CILi16EEENS3_ILi2EEES5_S5_NS3_ILi4EEES5_EEENS2_IJNS3_ILi1EEEiiiNS3_ILi144EEENS3_ILi512EEEEEES5_NS3_ILi64EEEEEDaRKT_RKT0_RKT1_RKT2_ENKUlRKT_T0_E_clINS2_IJNS2_IJS5_EEENS2_IJiEEES8_S8_EEENS_17integral_constantIiLi4EEEEEDaSR_SS_)
        /*19f64*/ 	.word	0x00000000


	//----- nvinfo : EIATTR_FRAME_SIZE
	.align		4
.L_17734:
        /*19f68*/ 	.byte	0x04, 0x11
        /*19f6a*/ 	.short	(.L_17736 - .L_17735)
	.align		4
.L_17735:
        /*19f6c*/ 	.word	index@($_ZN7cutlass13device_kernelIN5flash19enable_sm80_to_sm89INS1_16FlashAttnBwdSm80INS1_25CollectiveMainloopBwdSm80ILi2ELi2EN4cute5tupleIJNS5_1CILi128EEES8_NS7_ILi64EEEEEENS_10bfloat16_tEfNS_4arch4Sm80ELb0ELb0ELb1ELb0ELb1ELb0ELb0ELb0ELi2ELi4ELi4ELi4ELb0EEENS1_21CollectiveEpilogueBwdISA_SB_SD_Li256ELb0ELb0ELi2EEENS1_19SingleTileSchedulerILb0ELb0ELb0ELi128EEEEEEEEEvNT_6ParamsE$_ZZN4cute6detail16composition_implINS_5tupleIJNS_1CILi16EEENS3_ILi2EEES5_S5_NS3_ILi4EEES5_EEENS2_IJNS3_ILi1EEEiiiNS3_ILi144EEENS3_ILi512EEEEEES5_NS3_ILi64EEEEEDaRKT_RKT0_RKT1_RKT2_ENKUlRKT_T0_E_clINS2_IJNS2_IJEEESV_S5_S8_EEENS_17integral_constantIiLi3EEEEEDaSR_SS_)
        /*19f70*/ 	.word	0x00000000


	//----- nvinfo : EIATTR_FRAME_SIZE
	.align		4
.L_17736:
        /*19f74*/ 	.byte	0x04, 0x11
        /*19f76*/ 	.short	(.L_17738 - .L_17737)
	.align		4
.L_17737:
        /*19f78*/ 	.word	index@($_ZN7cutlass13device_kernelIN5flash19enable_sm80_to_sm89INS1_16FlashAttnBwdSm80INS1_25CollectiveMainloopBwdSm80ILi2ELi2EN4cute5tupleIJNS5_1CILi128EEES8_NS7_ILi64EEEEEENS_10bfloat16_tEfNS_4arch4Sm80ELb0ELb0ELb1ELb0ELb1ELb0ELb0ELb0ELi2ELi4ELi4ELi4ELb0EEENS1_21CollectiveEpilogueBwdISA_SB_SD_Li256ELb0ELb0ELi2EEENS1_19SingleTileSchedulerILb0ELb0ELb0ELi128EEEEEEEEEvNT_6ParamsE$_ZZN4cute6detail16composition_implINS_5tupleIJNS_1CILi16EEENS3_ILi2EEES5_S5_NS3_ILi4EEES5_EEENS2_IJNS3_ILi1EEEiiiNS3_ILi144EEENS3_ILi512EEEEEENS2_IJS5_S5_EEENS2_IJNS3_ILi64EEESA_EEEEEDaRKT_RKT0_RKT1_RKT2_ENKUlRKT_RKT0_E_clIS5_SD_EEDaST_SW_)
        /*19f7c*/ 	.word	0x00000000


	//----- nvinfo : EIATTR_FRAME_SIZE
	.align		4
.L_17738:
        /*19f80*/ 	.byte	0x04, 0x11
        /*19f82*/ 	.short	(.L_17740 - .L_17739)
	.align		4
.L_17739:
        /*19f84*/ 	.word	index@($_ZN7cutlass13device_kernelIN5flash19enable_sm80_to_sm89INS1_16FlashAttnBwdSm80INS1_25CollectiveMainloopBwdSm80ILi2ELi2EN4cute5tupleIJNS5_1CILi128EEES8_NS7_ILi64EEEEEENS_10bfloat16_tEfNS_4arch4Sm80ELb0ELb0ELb1ELb0ELb1ELb0ELb0ELb0ELi2ELi4ELi4ELi4ELb0EEENS1_21CollectiveEpilogueBwdISA_SB_SD_Li256ELb0ELb0ELi2EEENS1_19SingleTileSchedulerILb0ELb0ELb0ELi128EEEEEEEEEvNT_6ParamsE$_ZZN4cute6detail16composition_implINS_5tupleIJNS_1CILi16EEENS3_ILi2EEES5_S5_NS3_ILi4EEES5_EEENS2_IJNS3_ILi1EEEiiiNS3_ILi144EEENS3_ILi512EEEEEENS2_IJNS2_IJS5_S5_EEES6_NS3_ILi8EEEEEENS2_IJNS2_IJNS3_ILi64EEESA_EEES4_NS3_ILi1024EEEEEEEEDaRKT_RKT0_RKT1_RKT2_ENKUlRKT_RKT0_E_clISC_SG_EEDaSX_S10_)
        /*19f88*/ 	.word	0x00000000


	//----- nvinfo : EIATTR_FRAME_SIZE
	.align		4
.L_17740:
        /*19f8c*/ 	.byte	0x04, 0x11
        /*19f8e*/ 	.short	(.L_17742 - .L_17741)
	.align		4
.L_17741:
        /*19f90*/ 	.word	index@($_ZN7cutlass13device_kernelIN5flash19enable_sm80_to_sm89INS1_16FlashAttnBwdSm80INS1_25CollectiveMainloopBwdSm80ILi2ELi2EN4cute5tupleIJNS5_1CILi128EEES8_NS7_ILi64EEEEEENS_10bfloat16_tEfNS_4arch4Sm80ELb0ELb0ELb1ELb0ELb1ELb0ELb0ELb0ELi2ELi4ELi4ELi4ELb0EEENS1_21CollectiveEpilogueBwdISA_SB_SD_Li256ELb0ELb0ELi2EEENS1_19SingleTileSchedulerILb0ELb0ELb0ELi128EEEEEEEEEvNT_6ParamsE$_ZZN4cute6detail16composition_implINS_5tupleIJNS_1CILi16EEENS3_ILi2EEES5_S5_NS3_ILi4EEES5_EEENS2_IJNS3_ILi1EEEiiiNS3_ILi144EEENS3_ILi512EEEEEENS2_IJNS2_IJS5_S5_EEES6_NS3_ILi8EEEEEENS2_IJNS2_IJNS3_ILi64EEESA_EEES4_NS3_ILi1024EEEEEEEEDaRKT_RKT0_RKT1_RKT2_ENKUlRKT_RKT0_E_clIS6_S4_EEDaSX_S10_)
        /*19f94*/ 	.word	0x00000000


	//----- nvinfo : EIATTR_FRAME_SIZE
	.align		4
.L_17742:
        /*19f98*/ 	.byte	0x04, 0x11
        /*19f9a*/ 	.short	(.L_17744 - .L_17743)
	.align		4
.L_17743:
        /*19f9c*/ 	.word	index@($_ZN7cutlass13device_kernelIN5flash19enable_sm80_to_sm89INS1_16FlashAttnBwdSm80INS1_25CollectiveMainloopBwdSm80ILi2ELi2EN4cute5tupleIJNS5_1CILi128EEES8_NS7_ILi64EEEEEENS_10bfloat16_tEfNS_4arch4Sm80ELb0ELb0ELb1ELb0ELb1ELb0ELb0ELb0ELi2ELi4ELi4ELi4ELb0EEENS1_21CollectiveEpilogueBwdISA_SB_SD_Li256ELb0ELb0ELi2EEENS1_19SingleTileSchedulerILb0ELb0ELb0ELi128EEEEEEEEEvNT_6ParamsE$_ZZN4cute6detail16composition_implINS_1CILi2EEEiNS_5tupleIJNS2_ILi1EEES3_EEENS4_IJNS2_ILi0EEES5_EEEEEDaRKT_RKT0_RKT1_RKT2_ENKUlRKT_RKT0_E_clIS3_S5_EEDaSN_SQ_)
        /*19fa0*/ 	.word	0x00000000


	//----- nvinfo : EIATTR_FRAME_SIZE
	.align		4
.L_17744:
        /*19fa4*/ 	.byte	0x04, 0x11
        /*19fa6*/ 	.short	(.L_17746 - .L_17745)
	.align		4
.L_17745:
        /*19fa8*/ 	.word	index@($_ZN7cutlass13device_kernelIN5flash19enable_sm80_to_sm89INS1_16FlashAttnBwdSm80INS1_25CollectiveMainloopBwdSm80ILi2ELi2EN4cute5tupleIJNS5_1CILi128EEES8_NS7_ILi64EEEEEENS_10bfloat16_tEfNS_4arch4Sm80ELb0ELb0ELb1ELb0ELb1ELb0ELb0ELb0ELi2ELi4ELi4ELi4ELb0EEENS1_21CollectiveEpilogueBwdISA_SB_SD_Li256ELb0ELb0ELi2EEENS1_19SingleTileSchedulerILb0ELb0ELb0ELi128EEEEEEEEEvNT_6ParamsE$_ZZN4cute6detail10lift_sliceINS_5tupleIJNS_1CILi0EEENS_10UnderscoreEEEENS2_IJNS2_IJS4_S4_EEEiEEEEEDaRKT_RKT0_ENKUlRKT_RKT0_E_clIS5_iEEDaSH_SK_)
        /*19fac*/ 	.word	0x00000000


	//----- nvinfo : EIATTR_FRAME_SIZE
	.align		4
.L_17746:
        /*19fb0*/ 	.byte	0x04, 0x11
        /*19fb2*/ 	.short	(.L_17748 - .L_17747)
	.align		4
.L_17747:
        /*19fb4*/ 	.word	index@($_ZN7cutlass13device_kernelIN5flash19enable_sm80_to_sm89INS1_16FlashAttnBwdSm80INS1_25CollectiveMainloopBwdSm80ILi2ELi2EN4cute5tupleIJNS5_1CILi128EEES8_NS7_ILi64EEEEEENS_10bfloat16_tEfNS_4arch4Sm80ELb0ELb0ELb1ELb0ELb1ELb0ELb0ELb0ELi2ELi4ELi4ELi4ELb0EEENS1_21CollectiveEpilogueBwdISA_SB_SD_Li256ELb0ELb0ELi2EEENS1_19SingleTileSchedulerILb0ELb0ELb0ELi128EEEEEEEEEvNT_6ParamsE$_ZZN4cute5sliceINS_5tupleIJNS_10UnderscoreES2_iEEENS1_IJNS1_IJNS_1CILi1EEENS4_ILi0EEEEEEiNS4_ILi1024EEEEEEEEDaRKT_RKT0_ENKUlRKT_RKT0_E_clIS2_iEEDaSI_SL_)
        /*19fb8*/ 	.word	0x00000000


	//----- nvinfo : EIATTR_FRAME_SIZE
	.align		4
.L_17748:
        /*19fbc*/ 	.byte	0x04, 0x11
        /*19fbe*/ 	.short	(.L_17750 - .L_17749)
	.align		4
.L_17749:
        /*19fc0*/ 	.word	index@($_ZN7cutlass13device_kernelIN5flash19enable_sm80_to_sm89INS1_16FlashAttnBwdSm80INS1_25CollectiveMainloopBwdSm80ILi2ELi2EN4cute5tupleIJNS5_1CILi128EEES8_NS7_ILi64EEEEEENS_10bfloat16_tEfNS_4arch4Sm80ELb0ELb0ELb1ELb0ELb1ELb0ELb0ELb0ELi2ELi4ELi4ELi4ELb0EEENS1_21CollectiveEpilogueBwdISA_SB_SD_Li256ELb0ELb0ELi2EEENS1_19SingleTileSchedulerILb0ELb0ELb0ELi128EEEEEEEEEvNT_6ParamsE$_ZZN4cute5sliceINS_5tupleIJNS_10UnderscoreES2_S2_iEEENS1_IJNS1_IJNS_1CILi1EEENS4_ILi0EEEEEElS6_lEEEEEDaRKT_RKT0_ENKUlRKT_RKT0_E_clIS2_lEEDaSH_SK_)
        /*19fc4*/ 	.word	0x00000000


	//----- nvinfo : EIATTR_FRAME_SIZE
	.align		4
.L_17750:
        /*19fc8*/ 	.byte	0x04, 0x11
        /*19fca*/ 	.short	(.L_17752 - .L_17751)
	.align		4
.L_17751:
        /*19fcc*/ 	.word	index@($_ZN7cutlass13device_kernelIN5flash19enable_sm80_to_sm89INS1_16FlashAttnBwdSm80INS1_25CollectiveMainloopBwdSm80ILi2ELi2EN4cute5tupleIJNS5_1CILi128EEES8_NS7_ILi64EEEEEENS_10bfloat16_tEfNS_4arch4Sm80ELb0ELb0ELb1ELb0ELb1ELb0ELb0ELb0ELi2ELi4ELi4ELi4ELb0EEENS1_21CollectiveEpilogueBwdISA_SB_SD_Li256ELb0ELb0ELi2EEENS1_19SingleTileSchedulerILb0ELb0ELb0ELi128EEEEEEEEEvNT_6ParamsE$_ZZN4cute5sliceINS_5tupleIJNS_10UnderscoreES2_S2_iEEENS1_IJNS1_IJNS_1CILi1EEENS4_ILi0EEEEEEiNS4_ILi1024EEENS4_ILi8192EEEEEEEEDaRKT_RKT0_ENKUlRKT_RKT0_E_clIS2_iEEDaSJ_SM_)
        /*19fd0*/ 	.word	0x00000000


	//----- nvinfo : EIATTR_FRAME_SIZE
	.align		4
.L_17752:
        /*19fd4*/ 	.byte	0x04, 0x11
        /*19fd6*/ 	.short	(.L_17754 - .L_17753)
	.align		4
.L_17753:
        /*19fd8*/ 	.word	index@($_ZN7cutlass13device_kernelIN5flash19enable_sm80_to_sm89INS1_16FlashAttnBwdSm80INS1_25CollectiveMainloopBwdSm80ILi2ELi2EN4cute5tupleIJNS5_1CILi128EEES8_NS7_ILi64EEEEEENS_10bfloat16_tEfNS_4arch4Sm80ELb0ELb0ELb1ELb0ELb1ELb0ELb0ELb0ELi2ELi4ELi4ELi4ELb0EEENS1_21CollectiveEpilogueBwdISA_SB_SD_Li256ELb0ELb0ELi2EEENS1_19SingleTileSchedulerILb0ELb0ELb0ELi128EEEEEEEEEvNT_6ParamsE$_ZZN4cute5sliceINS_5tupleIJNS_10UnderscoreES2_S2_iEEENS1_IJNS1_IJNS_1CILi1EEENS4_ILi0EEEEEENS4_ILi4096EEENS1_IJiiEEENS1_IJS6_NS4_ILi8192EEEEEEEEEEEDaRKT_RKT0_ENKUlRKT_RKT0_E_clIS2_S9_EEDaSL_SO_)
        /*19fdc*/ 	.word	0x00000000


	//----- nvinfo : EIATTR_FRAME_SIZE
	.align		4
.L_17754:
        /*19fe0*/ 	.byte	0x04, 0x11
        /*19fe2*/ 	.short	(.L_17756 - .L_17755)
	.align		4
.L_17755:
        /*19fe4*/ 	.word	index@($_ZN7cutlass13device_kernelIN5flash19enable_sm80_to_sm89INS1_16FlashAttnBwdSm80INS1_25CollectiveMainloopBwdSm80ILi2ELi2EN4cute5tupleIJNS5_1CILi128EEES8_NS7_ILi64EEEEEENS_10bfloat16_tEfNS_4arch4Sm80ELb0ELb0ELb1ELb0ELb1ELb0ELb0ELb0ELi2ELi4ELi4ELi4ELb0EEENS1_21CollectiveEpilogueBwdISA_SB_SD_Li256ELb0ELb0ELi2EEENS1_19SingleTileSchedulerILb0ELb0ELb0ELi128EEEEEEEEEvNT_6ParamsE$_ZZN4cute5sliceINS_5tupleIJNS_10UnderscoreES2_NS_1CILi0EEEEEENS1_IJNS1_IJNS3_ILi1EEES4_EEEiNS3_ILi1024EEEEEEEEDaRKT_RKT0_ENKUlRKT_RKT0_E_clIS2_iEEDaSI_SL_)
        /*19fe8*/ 	.word	0x00000000


	//----- nvinfo : EIATTR_FRAME_SIZE
	.align		4
.L_17756:
        /*19fec*/ 	.byte	0x04, 0x11
        /*19fee*/ 	.short	(.L_17758 - .L_17757)
	.align		4
.L_17757:
        /*19ff0*/ 	.word	index@($_ZN7cutlass13device_kernelIN5flash19enable_sm80_to_sm89INS1_16FlashAttnBwdSm80INS1_25CollectiveMainloopBwdSm80ILi2ELi2EN4cute5tupleIJNS5_1CILi128EEES8_NS7_ILi64EEEEEENS_10bfloat16_tEfNS_4arch4Sm80ELb0ELb0ELb1ELb0ELb1ELb0ELb0ELb0ELi2ELi4ELi4ELi4ELb0EEENS1_21CollectiveEpilogueBwdISA_SB_SD_Li256ELb0ELb0ELi2EEENS1_19SingleTileSchedulerILb0ELb0ELb0ELi128EEEEEEEEEvNT_6ParamsE$_ZZN4cute5sliceINS_5tupleIJNS1_IJNS_10UnderscoreENS_1CILi0EEEEEENS1_IJS4_S2_EEEEEENS1_IJNS1_IJNS1_IJNS3_ILi1EEES4_EEES4_EEENS1_IJNS1_IJS4_S4_EEEiEEEEEEEEDaRKT_RKT0_ENKUlRKT_RKT0_E_clIS6_SC_EEDaSM_SP_)
        /*19ff4*/ 	.word	0x00000000


	//----- nvinfo : EIATTR_FRAME_SIZE
	.align		4
.L_17758:
        /*19ff8*/ 	.byte	0x04, 0x11
        /*19ffa*/ 	.short	(.L_17760 - .L_17759)
	.align		4
.L_17759:
        /*19ffc*/ 	.word	index@($_ZN7cutlass13device_kernelIN5flash19enable_sm80_to_sm89INS1_16FlashAttnBwdSm80INS1_25CollectiveMainloopBwdSm80ILi2ELi2EN4cute5tupleIJNS5_1CILi128EEES8_NS7_ILi64EEEEEENS_10bfloat16_tEfNS_4arch4Sm80ELb0ELb0ELb1ELb0ELb1ELb0ELb0ELb0ELi2ELi4ELi4ELi4ELb0EEENS1_21CollectiveEpilogueBwdISA_SB_SD_Li256ELb0ELb0ELi2EEENS1_19SingleTileSchedulerILb0ELb0ELb0ELi128EEEEEEEEEvNT_6ParamsE$_ZZN4cute4takeILi1ELi3ENS_5tupleIJNS1_IJiNS_1CILi512EEEEEENS1_IJiiEEENS2_ILi1024EEEEEEEEDaRKT1_ENKUlDpRKT_E_clIJS5_S6_EEEDaSE_)
        /*1a000*/ 	.word	0x00000000


	//----- nvinfo : EIATTR_FRAME_SIZE
	.align		4
.L_17760:
        /*1a004*/ 	.byte	0x04, 0x11
        /*1a006*/ 	.short	(.L_17762 - .L_17761)
	.align		4
.L_17761:
        /*1a008*/ 	.word	index@($_ZN7cutlass13device_kernelIN5flash19enable_sm80_to_sm89INS1_16FlashAttnBwdSm80INS1_25CollectiveMainloopBwdSm80ILi2ELi2EN4cute5tupleIJNS5_1CILi128EEES8_NS7_ILi64EEEEEENS_10bfloat16_tEfNS_4arch4Sm80ELb0ELb0ELb1ELb0ELb1ELb0ELb0ELb0ELi2ELi4ELi4ELi4ELb0EEENS1_21CollectiveEpilogueBwdISA_SB_SD_Li256ELb0ELb0ELi2EEENS1_19SingleTileSchedulerILb0ELb0ELb0ELi128EEEEEEEEEvNT_6ParamsE$_ZZN4cute4takeILi1ELi3ENS_5tupleIJNS1_IJNS_1CILi1EEEiEEENS2_ILi1024EEENS1_IJiiEEEEEEEEDaRKT1_ENKUlDpRKT_E_clIJS5_S6_EEEDaSE_)
        /*1a00c*/ 	.word	0x00000000


	//----- nvinfo : EIATTR_FRAME_SIZE
	.align		4
.L_17762:
        /*1a010*/ 	.byte	0x04, 0x11
        /*1a012*/ 	.short	(.L_17764 - .L_17763)
	.align		4
.L_17763:
        /*1a014*/ 	.word	index@($_ZN7cutlass13device_kernelIN5flash19enable_sm80_to_sm89INS1_16FlashAttnBwdSm80INS1_25CollectiveMainloopBwdSm80ILi2ELi2EN4cute5tupleIJNS5_1CILi128EEES8_NS7_ILi64EEEEEENS_10bfloat16_tEfNS_4arch4Sm80ELb0ELb0ELb1ELb0ELb1ELb0ELb0ELb0ELi2ELi4ELi4ELi4ELb0EEENS1_21CollectiveEpilogueBwdISA_SB_SD_Li256ELb0ELb0ELi2EEENS1_19SingleTileSchedulerILb0ELb0ELb0ELi128EEEEEEEEEvNT_6ParamsE$_ZZN4cute4takeILi1ELi3ENS_5tupleIJNS1_IJNS_1CILi1EEENS2_ILi512EEEiEEENS2_ILi4096EEENS1_IJiiEEEEEEEEDaRKT1_ENKUlDpRKT_E_clIJS6_S7_EEEDaSF_)
        /*1a018*/ 	.word	0x00000000


	//----- nvinfo : EIATTR_FRAME_SIZE
	.align		4
.L_17764:
        /*1a01c*/ 	.byte	0x04, 0x11
        /*1a01e*/ 	.short	(.L_17766 - .L_17765)
	.align		4
.L_17765:
        /*1a020*/ 	.word	index@($_ZN7cutlass13device_kernelIN5flash19enable_sm80_to_sm89INS1_16FlashAttnBwdSm80INS1_25CollectiveMainloopBwdSm80ILi2ELi2EN4cute5tupleIJNS5_1CILi128EEES8_NS7_ILi64EEEEEENS_10bfloat16_tEfNS_4arch4Sm80ELb0ELb0ELb1ELb0ELb1ELb0ELb0ELb0ELi2ELi4ELi4ELi4ELb0EEENS1_21CollectiveEpilogueBwdISA_SB_SD_Li256ELb0ELb0ELi2EEENS1_19SingleTileSchedulerILb0ELb0ELb0ELi128EEEEEEEEEvNT_6ParamsE$_ZZN4cute4takeILi1ELi3ENS_5tupleIJNS1_IJNS_1CILi1EEENS2_ILi512EEEiEEENS2_ILi4096EEENS1_IJNS1_IJiiEEENS2_ILi8192EEEEEEEEEEEDaRKT1_ENKUlDpRKT_E_clIJS6_S9_EEEDaSH_)
        /*1a024*/ 	.word	0x00000000


	//----- nvinfo : EIATTR_FRAME_SIZE
	.align		4
.L_17766:
        /*1a028*/ 	.byte	0x04, 0x11
        /*1a02a*/ 	.short	(.L_17768 - .L_17767)
	.align		4
.L_17767:
        /*1a02c*/ 	.word	index@($_ZN7cutlass13device_kernelIN5flash19enable_sm80_to_sm89INS1_16FlashAttnBwdSm80INS1_25CollectiveMainloopBwdSm80ILi2ELi2EN4cute5tupleIJNS5_1CILi128EEES8_NS7_ILi64EEEEEENS_10bfloat16_tEfNS_4arch4Sm80ELb0ELb0ELb1ELb0ELb1ELb0ELb0ELb0ELi2ELi4ELi4ELi4ELb0EEENS1_21CollectiveEpilogueBwdISA_SB_SD_Li256ELb0ELb0ELi2EEENS1_19SingleTileSchedulerILb0ELb0ELb0ELi128EEEEEEEEEvNT_6ParamsE$_ZZN4cute4takeILi1ELi2ENS_5tupleIJNS1_IJNS_1CILi1EEENS2_ILi0EEEEEEiEEEEEDaRKT1_ENKUlDpRKT_E_clIJiEEEDaSD_)
        /*1a030*/ 	.word	0x00000000


	//----- nvinfo : EIATTR_FRAME_SIZE
	.align		4
.L_17768:
        /*1a034*/ 	.byte	0x04, 0x11
        /*1a036*/ 	.short	(.L_17770 - .L_17769)
	.align		4
.L_17769:
        /*1a038*/ 	.word	index@($_ZN7cutlass13device_kernelIN5flash19enable_sm80_to_sm89INS1_16FlashAttnBwdSm80INS1_25CollectiveMainloopBwdSm80ILi2ELi2EN4cute5tupleIJNS5_1CILi128EEES8_NS7_ILi64EEEEEENS_10bfloat16_tEfNS_4arch4Sm80ELb0ELb0ELb1ELb0ELb1ELb0ELb0ELb0ELi2ELi4ELi4ELi4ELb0EEENS1_21CollectiveEpilogueBwdISA_SB_SD_Li256ELb0ELb0ELi2EEENS1_19SingleTileSchedulerILb0ELb0ELb0ELi128EEEEEEEEEvNT_6ParamsE$_ZZN4cute4diceINS_5tupleIJNS1_IJiNS1_IJiNS_1CILi0EEEEEEEEENS1_IJNS_10UnderscoreENS1_IJS6_S6_EEEEEEEEES9_EEDaRKT_RKT0_ENKUlRKT_RKT0_E_clIS5_S5_EEDaSI_SL_)
        /*1a03c*/ 	.word	0x00000000


	//----- nvinfo : EIATTR_FRAME_SIZE
	.align		4
.L_17770:
        /*1a040*/ 	.byte	0x04, 0x11
        /*1a042*/ 	.short	(.L_17772 - .L_17771)
	.align		4
.L_17771:
        /*1a044*/ 	.word	index@($_ZN7cutlass13device_kernelIN5flash19enable_sm80_to_sm89INS1_16FlashAttnBwdSm80INS1_25CollectiveMainloopBwdSm80ILi2ELi2EN4cute5tupleIJNS5_1CILi128EEES8_NS7_ILi64EEEEEENS_10bfloat16_tEfNS_4arch4Sm80ELb0ELb0ELb1ELb0ELb1ELb0ELb0ELb0ELi2ELi4ELi4ELi4ELb0EEENS1_21CollectiveEpilogueBwdISA_SB_SD_Li256ELb0ELb0ELi2EEENS1_19SingleTileSchedulerILb0ELb0ELb0ELi128EEEEEEEEEvNT_6ParamsE$_ZZN4cute19as_arithmetic_tupleINS_15ArithmeticTupleIJiiEEEEEDaRKT_ENKUlRKT_E_clIiEEDaS8_)
        /*1a048*/ 	.word	0x00000000


	//----- nvinfo : EIATTR_FRAME_SIZE
	.align		4
.L_17772:
        /*1a04c*/ 	.byte	0x04, 0x11
        /*1a04e*/ 	.short	(.L_17774 - .L_17773)
	.align		4
.L_17773:
        /*1a050*/ 	.word	index@($_ZN7cutlass13device_kernelIN5flash19enable_sm80_to_sm89INS1_16FlashAttnBwdSm80INS1_25CollectiveMainloopBwdSm80ILi2ELi2EN4cute5tupleIJNS5_1CILi128EEES8_NS7_ILi64EEEEEENS_10bfloat16_tEfNS_4arch4Sm80ELb0ELb0ELb1ELb0ELb1ELb0ELb0ELb0ELi2ELi4ELi4ELi4ELb0EEENS1_21CollectiveEpilogueBwdISA_SB_SD_Li256ELb0ELb0ELi2EEENS1_19SingleTileSchedulerILb0ELb0ELb0ELi128EEEEEEEEEvNT_6ParamsE$_ZZN4cute19as_arithmetic_tupleINS_15ArithmeticTupleIJiiEEEEEDaRKT_ENKUlDpRKT_E_clIJiiEEEDaS9_)
        /*1a054*/ 	.word	0x00000000


	//----- nvinfo : EIATTR_FRAME_SIZE
	.align		4
.L_17774:
        /*1a058*/ 	.byte	0x04, 0x11
        /*1a05a*/ 	.short	(.L_17776 - .L_17775)
	.align		4
.L_17775:
        /*1a05c*/ 	.word	index@($_ZN7cutlass13device_kernelIN5flash19enable_sm80_to_sm89INS1_16FlashAttnBwdSm80INS1_25CollectiveMainloopBwdSm80ILi2ELi2EN4cute5tupleIJNS5_1CILi128EEES8_NS7_ILi64EEEEEENS_10bfloat16_tEfNS_4arch4Sm80ELb0ELb0ELb1ELb0ELb1ELb0ELb0ELb0ELi2ELi4ELi4ELi4ELb0EEENS1_21CollectiveEpilogueBwdISA_SB_SD_Li256ELb0ELb0ELi2EEENS1_19SingleTileSchedulerILb0ELb0ELb0ELi128EEEEEEEEEvNT_6ParamsE$_ZZN4cute16flatten_to_tupleINS_5tupleIJNS_1CILi4096EEENS1_IJiiEEEEEEEEDaRKT_ENKUlRKT_E_clIS4_EEDaSB_)
        /*1a060*/ 	.word	0x00000000


	//----- nvinfo : EIATTR_FRAME_SIZE
	.align		4
.L_17776:
        /*1a064*/ 	.byte	0x04, 0x11
        /*1a066*/ 	.short	(.L_17778 - .L_17777)
	.align		4
.L_17777:
        /*1a068*/ 	.word	index@($_ZN7cutlass13device_kernelIN5flash19enable_sm80_to_sm89INS1_16FlashAttnBwdSm80INS1_25CollectiveMainloopBwdSm80ILi2ELi2EN4cute5tupleIJNS5_1CILi128EEES8_NS7_ILi64EEEEEENS_10bfloat16_tEfNS_4arch4Sm80ELb0ELb0ELb1ELb0ELb1ELb0ELb0ELb0ELi2ELi4ELi4ELi4ELb0EEENS1_21CollectiveEpilogueBwdISA_SB_SD_Li256ELb0ELb0ELi2EEENS1_19SingleTileSchedulerILb0ELb0ELb0ELi128EEEEEEEEEvNT_6ParamsE$_ZZN4cute16flatten_to_tupleINS_5tupleIJNS_1CILi4096EEENS1_IJNS1_IJiiEEENS2_ILi8192EEEEEEEEEEEDaRKT_ENKUlRKT_E_clIS6_EEDaSD_)
        /*1a06c*/ 	.word	0x00000000


	//----- nvinfo : EIATTR_FRAME_SIZE
	.align		4
.L_17778:
        /*1a070*/ 	.byte	0x04, 0x11
        /*1a072*/ 	.short	(.L_17780 - .L_17779)
	.align		4
.L_17779:
        /*1a074*/ 	.word	index@($_ZN7cutlass13device_kernelIN5flash19enable_sm80_to_sm89INS1_16FlashAttnBwdSm80INS1_25CollectiveMainloopBwdSm80ILi2ELi2EN4cute5tupleIJNS5_1CILi128EEES8_NS7_ILi64EEEEEENS_10bfloat16_tEfNS_4arch4Sm80ELb0ELb0ELb1ELb0ELb1ELb0ELb0ELb0ELi2ELi4ELi4ELi4ELb0EEENS1_21CollectiveEpilogueBwdISA_SB_SD_Li256ELb0ELb0ELi2EEENS1_19SingleTileSchedulerILb0ELb0ELb0ELi128EEEEEEEEEvNT_6ParamsE$_ZZN4cute16flatten_to_tupleINS_5tupleIJNS_1CILi1024EEENS1_IJiiEEEEEEEEDaRKT_ENKUlRKT_E_clIS4_EEDaSB_)
        /*1a078*/ 	.word	0x00000000


	//----- nvinfo : EIATTR_FRAME_SIZE
	.align		4
.L_17780:
        /*1a07c*/ 	.byte	0x04, 0x11
        /*1a07e*/ 	.short	(.L_17782 - .L_17781)
	.align		4
.L_17781:
        /*1a080*/ 	.word	index@($_ZN7cutlass13device_kernelIN5flash19enable_sm80_to_sm89INS1_16FlashAttnBwdSm80INS1_25CollectiveMainloopBwdSm80ILi2ELi2EN4cute5tupleIJNS5_1CILi128EEES8_NS7_ILi64EEEEEENS_10bfloat16_tEfNS_4arch4Sm80ELb0ELb0ELb1ELb0ELb1ELb0ELb0ELb0ELi2ELi4ELi4ELi4ELb0EEENS1_21CollectiveEpilogueBwdISA_SB_SD_Li256ELb0ELb0ELi2EEENS1_19SingleTileSchedulerILb0ELb0ELb0ELi128EEEEEEEEEvNT_6ParamsE$_ZZN4cute16flatten_to_tupleINS_5tupleIJNS_1CILi0EEENS1_IJNS2_ILi1EEENS2_ILi512EEEiEEEEEEEEDaRKT_ENKUlRKT_E_clIS6_EEDaSD_)
        /*1a084*/ 	.word	0x00000000


	//----- nvinfo : EIATTR_FRAME_SIZE
	.align		4
.L_17782:
        /*1a088*/ 	.byte	0x04, 0x11
        /*1a08a*/ 	.short	(.L_17784 - .L_17783)
	.align		4
.L_17783:
        /*1a08c*/ 	.word	index@($_ZN7cutlass13device_kernelIN5flash19enable_sm80_to_sm89INS1_16FlashAttnBwdSm80INS1_25CollectiveMainloopBwdSm80ILi2ELi2EN4cute5tupleIJNS5_1CILi128EEES8_NS7_ILi64EEEEEENS_10bfloat16_tEfNS_4arch4Sm80ELb0ELb0ELb1ELb0ELb1ELb0ELb0ELb0ELi2ELi4ELi4ELi4ELb0EEENS1_21CollectiveEpilogueBwdISA_SB_SD_Li256ELb0ELb0ELi2EEENS1_19SingleTileSchedulerILb0ELb0ELb0ELi128EEEEEEEEEvNT_6ParamsE$_ZZN4cute16flatten_to_tupleINS_5tupleIJNS1_IJiiEEENS_1CILi8192EEEEEEEEDaRKT_ENKUlRKT_E_clIS2_EEDaSB_)
        /*1a090*/ 	.word	0x00000000


	//----- nvinfo : EIATTR_FRAME_SIZE
	.align		4
.L_17784:
        /*1a094*/ 	.byte	0x04, 0x11
        /*1a096*/ 	.short	(.L_17786 - .L_17785)
	.align		4
.L_17785:
        /*1a098*/ 	.word	index@($_ZN7cutlass13device_kernelIN5flash19enable_sm80_to_sm89INS1_16FlashAttnBwdSm80INS1_25CollectiveMainloopBwdSm80ILi2ELi2EN4cute5tupleIJNS5_1CILi128EEES8_NS7_ILi64EEEEEENS_10bfloat16_tEfNS_4arch4Sm80ELb0ELb0ELb1ELb0ELb1ELb0ELb0ELb0ELi2ELi4ELi4ELi4ELb0EEENS1_21CollectiveEpilogueBwdISA_SB_SD_Li256ELb0ELb0ELi2EEENS1_19SingleTileSchedulerILb0ELb0ELb0ELi128EEEEEEEEEvNT_6ParamsE$_ZZN4cute16flatten_to_tupleINS_5tupleIJNS1_IJiiEEENS_1CILi1024EEEEEEEEDaRKT_ENKUlRKT_E_clIS2_EEDaSB_)
        /*1a09c*/ 	.word	0x00000000


	//----- nvinfo : EIATTR_FRAME_SIZE
	.align		4
.L_17786:
        /*1a0a0*/ 	.byte	0x04, 0x11
        /*1a0a2*/ 	.short	(.L_17788 - .L_17787)
	.align		4
.L_17787:
        /*1a0a4*/ 	.word	index@($_ZN7cutlass13device_kernelIN5flash19enable_sm80_to_sm89INS1_16FlashAttnBwdSm80INS1_25CollectiveMainloopBwdSm80ILi2ELi2EN4cute5tupleIJNS5_1CILi128EEES8_NS7_ILi64EEEEEENS_10bfloat16_tEfNS_4arch4Sm80ELb0ELb0ELb1ELb0ELb1ELb0ELb0ELb0ELi2ELi4ELi4ELi4ELb0EEENS1_21CollectiveEpilogueBwdISA_SB_SD_Li256ELb0ELb0ELi2EEENS1_19SingleTileSchedulerILb0ELb0ELb0ELi128EEEEEEEEEvNT_6ParamsE$_ZZN4cute14transform_leafINS_15ArithmeticTupleIJiiEEENS_8identityEEEDaRKT_OT0_ENKUlRKT_E_clIiEEDaSB_)
        /*1a0a8*/ 	.word	0x00000000


	//----- nvinfo : EIATTR_FRAME_SIZE
	.align		4
.L_17788:
        /*1a0ac*/ 	.byte	0x04, 0x11
        /*1a0ae*/ 	.short	(.L_17790 - .L_17789)
	.align		4
.L_17789:
        /*1a0b0*/ 	.word	index@($_ZN7cutlass13device_kernelIN5flash19enable_sm80_to_sm89INS1_16FlashAttnBwdSm80INS1_25CollectiveMainloopBwdSm80ILi2ELi2EN4cute5tupleIJNS5_1CILi128EEES8_NS7_ILi64EEEEEENS_10bfloat16_tEfNS_4arch4Sm80ELb0ELb0ELb1ELb0ELb1ELb0ELb0ELb0ELi2ELi4ELi4ELi4ELb0EEENS1_21CollectiveEpilogueBwdISA_SB_SD_Li256ELb0ELb0ELi2EEENS1_19SingleTileSchedulerILb0ELb0ELb0ELi128EEEEEEEEEvNT_6ParamsE$_ZZN4cute14logical_divideINS_5tupleIJNS1_IJNS_1CILi8EEENS2_ILi1EEEEEENS1_IJNS2_ILi2EEEEEEEEENS1_IJNS1_IJS4_NS2_ILi0EEEEEENS1_IJiEEEEEENS1_IJS5_NS_6LayoutIS4_S9_EEEEEEEDaRKNSD_IT_T0_EERKT1_ENKUlRKT_RKT0_E_clINSD_IS7_SB_EESE_EEDaSQ_ST_)
        /*1a0b4*/ 	.word	0x00000000


	//----- nvinfo : EIATTR_FRAME_SIZE
	.align		4
.L_17790:
        /*1a0b8*/ 	.byte	0x04, 0x11
        /*1a0ba*/ 	.short	(.L_17792 - .L_17791)
	.align		4
.L_17791:
        /*1a0bc*/ 	.word	index@($_ZN7cutlass13device_kernelIN5flash19enable_sm80_to_sm89INS1_16FlashAttnBwdSm80INS1_25CollectiveMainloopBwdSm80ILi2ELi2EN4cute5tupleIJNS5_1CILi128EEES8_NS7_ILi64EEEEEENS_10bfloat16_tEfNS_4arch4Sm80ELb0ELb0ELb1ELb0ELb1ELb0ELb0ELb0ELi2ELi4ELi4ELi4ELb0EEENS1_21CollectiveEpilogueBwdISA_SB_SD_Li256ELb0ELb0ELi2EEENS1_19SingleTileSchedulerILb0ELb0ELb0ELi128EEEEEEEEEvNT_6ParamsE$_ZZN4cute13to_mixed_bitsINS_5tupleIJNS_1CILi4EEENS2_ILi8EEEEEENS1_IJNS2_ILi128EEENS2_ILi0EEEEEENS1_IJiiEEEEEDaRKT_RKT0_RKT1_ENKUlRKT_RKT0_RKT1_E_clIS3_S6_iEEDaSL_SO_SR_)
        /*1a0c0*/ 	.word	0x00000000


	//----- nvinfo : EIATTR_FRAME_SIZE
	.align		4
.L_17792:
        /*1a0c4*/ 	.byte	0x04, 0x11
        /*1a0c6*/ 	.short	(.L_17794 - .L_17793)
	.align		4
.L_17793:
        /*1a0c8*/ 	.word	index@($_ZN7cutlass13device_kernelIN5flash19enable_sm80_to_sm89INS1_16FlashAttnBwdSm80INS1_25CollectiveMainloopBwdSm80ILi2ELi2EN4cute5tupleIJNS5_1CILi128EEES8_NS7_ILi64EEEEEENS_10bfloat16_tEfNS_4arch4Sm80ELb0ELb0ELb1ELb0ELb1ELb0ELb0ELb0ELi2ELi4ELi4ELi4ELb0EEENS1_21CollectiveEpilogueBwdISA_SB_SD_Li256ELb0ELb0ELi2EEENS1_19SingleTileSchedulerILb0ELb0ELb0ELi128EEEEEEEEEvNT_6ParamsE$_ZZN4cute13to_mixed_bitsINS_5tupleIJNS_1CILi4EEENS2_ILi8EEEEEENS1_IJNS2_ILi128EEENS2_ILi0EEEEEENS1_IJiiEEEEEDaRKT_RKT0_RKT1_ENKUlDpRKT_E_clIJNS_9MixedBitsILj0ELj384EEENS2_ILj0EEEEEEDaSM_)
        /*1a0cc*/ 	.word	0x00000000


	//----- nvinfo : EIATTR_FRAME_SIZE
	.align		4
.L_17794:
        /*1a0d0*/ 	.byte	0x04, 0x11
        /*1a0d2*/ 	.short	(.L_17796 - .L_17795)
	.align		4
.L_17795:
        /*1a0d4*/ 	.word	index@($_ZN7cutlass13device_kernelIN5flash19enable_sm80_to_sm89INS1_16FlashAttnBwdSm80INS1_25CollectiveMainloopBwdSm80ILi2ELi2EN4cute5tupleIJNS5_1CILi128EEES8_NS7_ILi64EEEEEENS_10bfloat16_tEfNS_4arch4Sm80ELb0ELb0ELb1ELb0ELb1ELb0ELb0ELb0ELi2ELi4ELi4ELi4ELb0EEENS1_21CollectiveEpilogueBwdISA_SB_SD_Li256ELb0ELb0ELi2EEENS1_19SingleTileSchedulerILb0ELb0ELb0ELi128EEEEEEEEEvNT_6ParamsE$_ZZN4cute13to_mixed_bitsINS_5tupleIJNS_1CILi4EEENS2_ILi8EEEEEENS1_IJNS2_ILi0EEENS2_ILi64EEEEEENS1_IJiiEEEEEDaRKT_RKT0_RKT1_ENKUlRKT_RKT0_RKT1_E_clIS4_S7_iEEDaSL_SO_SR_)
        /*1a0d8*/ 	.word	0x00000000


	//----- nvinfo : EIATTR_FRAME_SIZE
	.align		4
.L_17796:
        /*1a0dc*/ 	.byte	0x04, 0x11
        /*1a0de*/ 	.short	(.L_17798 - .L_17797)
	.align		4
.L_17797:
        /*1a0e0*/ 	.word	index@($_ZN7cutlass13device_kernelIN5flash19enable_sm80_to_sm89INS1_16FlashAttnBwdSm80INS1_25CollectiveMainloopBwdSm80ILi2ELi2EN4cute5tupleIJNS5_1CILi128EEES8_NS7_ILi64EEEEEENS_10bfloat16_tEfNS_4arch4Sm80ELb0ELb0ELb1ELb0ELb1ELb0ELb0ELb0ELi2ELi4ELi4ELi4ELb0EEENS1_21CollectiveEpilogueBwdISA_SB_SD_Li256ELb0ELb0ELi2EEENS1_19SingleTileSchedulerILb0ELb0ELb0ELi128EEEEEEEEEvNT_6ParamsE$_ZZN4cute13to_mixed_bitsINS_5tupleIJNS_1CILi4EEENS2_ILi8EEEEEENS1_IJNS2_ILi0EEENS2_ILi64EEEEEENS1_IJiiEEEEEDaRKT_RKT0_RKT1_ENKUlDpRKT_E_clIJNS2_ILj0EEENS_9MixedBitsILj0ELj448EEEEEEDaSM_)
        /*1a0e4*/ 	.word	0x00000000


	//----- nvinfo : EIATTR_FRAME_SIZE
	.align		4
.L_17798:
        /*1a0e8*/ 	.byte	0x04, 0x11
        /*1a0ea*/ 	.short	(.L_17800 - .L_17799)
	.align		4
.L_17799:
        /*1a0ec*/ 	.word	index@($_ZN7cutlass13device_kernelIN5flash19enable_sm80_to_sm89INS1_16FlashAttnBwdSm80INS1_25CollectiveMainloopBwdSm80ILi2ELi2EN4cute5tupleIJNS5_1CILi128EEES8_NS7_ILi64EEEEEENS_10bfloat16_tEfNS_4arch4Sm80ELb0ELb0ELb1ELb0ELb1ELb0ELb0ELb0ELi2ELi4ELi4ELi4ELb0EEENS1_21CollectiveEpilogueBwdISA_SB_SD_Li256ELb0ELb0ELi2EEENS1_19SingleTileSchedulerILb0ELb0ELb0ELi128EEEEEEEEEvNT_6ParamsE$_ZZN4cute13to_mixed_bitsINS_5tupleIJNS1_IJNS_1CILi4EEENS2_ILi8EEEEEES3_NS2_ILi1EEEEEENS1_IJNS1_IJNS2_ILi128EEENS2_ILi0EEEEEENS2_ILi16EEES9_EEENS1_IJNS1_IJiiEEEiS9_EEEEEDaRKT_RKT0_RKT1_ENKUlRKT_RKT0_RKT1_E_clIS5_SA_SD_EEDaSQ_ST_SW_)
        /*1a0f0*/ 	.word	0x00000000


	//----- nvinfo : EIATTR_FRAME_SIZE
	.align		4
.L_17800:
        /*1a0f4*/ 	.byte	0x04, 0x11
        /*1a0f6*/ 	.short	(.L_17802 - .L_17801)
	.align		4
.L_17801:
        /*1a0f8*/ 	.word	index@($_ZN7cutlass13device_kernelIN5flash19enable_sm80_to_sm89INS1_16FlashAttnBwdSm80INS1_25CollectiveMainloopBwdSm80ILi2ELi2EN4cute5tupleIJNS5_1CILi128EEES8_NS7_ILi64EEEEEENS_10bfloat16_tEfNS_4arch4Sm80ELb0ELb0ELb1ELb0ELb1ELb0ELb0ELb0ELi2ELi4ELi4ELi4ELb0EEENS1_21CollectiveEpilogueBwdISA_SB_SD_Li256ELb0ELb0ELi2EEENS1_19SingleTileSchedulerILb0ELb0ELb0ELi128EEEEEEEEEvNT_6ParamsE$_ZZN4cute13to_mixed_bitsINS_5tupleIJNS1_IJNS_1CILi4EEENS2_ILi8EEEEEES3_NS2_ILi1EEEEEENS1_IJNS1_IJNS2_ILi128EEENS2_ILi0EEEEEENS2_ILi16EEES9_EEENS1_IJNS1_IJiiEEEiS9_EEEEEDaRKT_RKT0_RKT1_ENKUlRKT_RKT0_RKT1_E_clIS3_SB_iEEDaSQ_ST_SW_)
        /*1a0fc*/ 	.word	0x00000000


	//----- nvinfo : EIATTR_FRAME_SIZE
	.align		4
.L_17802:
        /*1a100*/ 	.byte	0x04, 0x11
        /*1a102*/ 	.short	(.L_17804 - .L_17803)
	.align		4
.L_17803:
        /*1a104*/ 	.word	index@($_ZN7cutlass13device_kernelIN5flash19enable_sm80_to_sm89INS1_16FlashAttnBwdSm80INS1_25CollectiveMainloopBwdSm80ILi2ELi2EN4cute5tupleIJNS5_1CILi128EEES8_NS7_ILi64EEEEEENS_10bfloat16_tEfNS_4arch4Sm80ELb0ELb0ELb1ELb0ELb1ELb0ELb0ELb0ELi2ELi4ELi4ELi4ELb0EEENS1_21CollectiveEpilogueBwdISA_SB_SD_Li256ELb0ELb0ELi2EEENS1_19SingleTileSchedulerILb0ELb0ELb0ELi128EEEEEEEEEvNT_6ParamsE$_ZZN4cute13to_mixed_bitsINS_5tupleIJNS1_IJNS_1CILi4EEENS2_ILi8EEEEEES3_NS2_ILi1EEEEEENS1_IJNS1_IJNS2_ILi128EEENS2_ILi0EEEEEENS2_ILi16EEES9_EEENS1_IJNS1_IJiiEEEiS9_EEEEEDaRKT_RKT0_RKT1_ENKUlDpRKT_E_clIJNS_9MixedBitsILj0ELj384EEENSU_ILj0ELj48EEENS2_ILj0EEEEEEDaSR_)
        /*1a108*/ 	.word	0x00000000


	//----- nvinfo : EIATTR_FRAME_SIZE
	.align		4
.L_17804:
        /*1a10c*/ 	.byte	0x04, 0x11
        /*1a10e*/ 	.short	(.L_17806 - .L_17805)
	.align		4
.L_17805:
        /*1a110*/ 	.word	index@($_ZN7cutlass13device_kernelIN5flash19enable_sm80_to_sm89INS1_16FlashAttnBwdSm80INS1_25CollectiveMainloopBwdSm80ILi2ELi2EN4cute5tupleIJNS5_1CILi128EEES8_NS7_ILi64EEEEEENS_10bfloat16_tEfNS_4arch4Sm80ELb0ELb0ELb1ELb0ELb1ELb0ELb0ELb0ELi2ELi4ELi4ELi4ELb0EEENS1_21CollectiveEpilogueBwdISA_SB_SD_Li256ELb0ELb0ELi2EEENS1_19SingleTileSchedulerILb0ELb0ELb0ELi128EEEEEEEEEvNT_6ParamsE$_ZZN4cute13to_mixed_bitsINS_5tupleIJNS1_IJNS_1CILi4EEENS2_ILi8EEEEEES3_NS2_ILi1EEEEEENS1_IJNS1_IJNS2_ILi0EEENS2_ILi64EEEEEES8_S8_EEENS1_IJNS1_IJiiEEEiS8_EEEEEDaRKT_RKT0_RKT1_ENKUlRKT_RKT0_RKT1_E_clIS5_SA_SC_EEDaSP_SS_SV_)
        /*1a114*/ 	.word	0x00000000


	//----- nvinfo : EIATTR_FRAME_SIZE
	.align		4
.L_17806:
        /*1a118*/ 	.byte	0x04, 0x11
        /*1a11a*/ 	.short	(.L_17808 - .L_17807)
	.align		4
.L_17807:
        /*1a11c*/ 	.word	index@($_ZN7cutlass13device_kernelIN5flash19enable_sm80_to_sm89INS1_16FlashAttnBwdSm80INS1_25CollectiveMainloopBwdSm80ILi2ELi2EN4cute5tupleIJNS5_1CILi128EEES8_NS7_ILi64EEEEEENS_10bfloat16_tEfNS_4arch4Sm80ELb0ELb0ELb1ELb0ELb1ELb0ELb0ELb0ELi2ELi4ELi4ELi4ELb0EEENS1_21CollectiveEpilogueBwdISA_SB_SD_Li256ELb0ELb0ELi2EEENS1_19SingleTileSchedulerILb0ELb0ELb0ELi128EEEEEEEEEvNT_6ParamsE$_ZZN4cute13to_mixed_bitsINS_5tupleIJNS1_IJNS_1CILi4EEENS2_ILi8EEEEEES3_NS2_ILi1EEEEEENS1_IJNS1_IJNS2_ILi0EEENS2_ILi64EEEEEES8_S8_EEENS1_IJNS1_IJiiEEEiS8_EEEEEDaRKT_RKT0_RKT1_ENKUlDpRKT_E_clIJNS_9MixedBitsILj0ELj448EEENS2_ILj0EEESV_EEEDaSQ_)
        /*1a120*/ 	.word	0x00000000


	//----- nvinfo : EIATTR_FRAME_SIZE
	.align		4
.L_17808:
        /*1a124*/ 	.byte	0x04, 0x11
        /*1a126*/ 	.short	(.L_17810 - .L_17809)
	.align		4
.L_17809:
        /*1a128*/ 	.word	index@($_ZN7cutlass13device_kernelIN5flash19enable_sm80_to_sm89INS1_16FlashAttnBwdSm80INS1_25CollectiveMainloopBwdSm80ILi2ELi2EN4cute5tupleIJNS5_1CILi128EEES8_NS7_ILi64EEEEEENS_10bfloat16_tEfNS_4arch4Sm80ELb0ELb0ELb1ELb0ELb1ELb0ELb0ELb0ELi2ELi4ELi4ELi4ELb0EEENS1_21CollectiveEpilogueBwdISA_SB_SD_Li256ELb0ELb0ELi2EEENS1_19SingleTileSchedulerILb0ELb0ELb0ELi128EEEEEEEEEvNT_6ParamsE$_ZZN4cute13to_mixed_bitsINS_5tupleIJNS1_IJNS_1CILi4EEENS2_ILi8EEEEEENS2_ILi2EEENS2_ILi1EEEEEENS1_IJNS1_IJNS2_ILi128EEENS2_ILi0EEEEEES4_SA_EEENS1_IJNS1_IJiiEEEiSA_EEEEEDaRKT_RKT0_RKT1_ENKUlRKT_RKT0_RKT1_E_clIS6_S4_iEEDaSQ_ST_SW_)
        /*1a12c*/ 	.word	0x00000000


	//----- nvinfo : EIATTR_FRAME_SIZE
	.align		4
.L_17810:
        /*1a130*/ 	.byte	0x04, 0x11
        /*1a132*/ 	.short	(.L_17812 - .L_17811)
	.align		4
.L_17811:
        /*1a134*/ 	.word	index@($_ZN7cutlass13device_kernelIN5flash19enable_sm80_to_sm89INS1_16FlashAttnBwdSm80INS1_25CollectiveMainloopBwdSm80ILi2ELi2EN4cute5tupleIJNS5_1CILi128EEES8_NS7_ILi64EEEEEENS_10bfloat16_tEfNS_4arch4Sm80ELb0ELb0ELb1ELb0ELb1ELb0ELb0ELb0ELi2ELi4ELi4ELi4ELb0EEENS1_21CollectiveEpilogueBwdISA_SB_SD_Li256ELb0ELb0ELi2EEENS1_19SingleTileSchedulerILb0ELb0ELb0ELi128EEEEEEEEEvNT_6ParamsE$_ZZN4cute13to_mixed_bitsINS_5tupleIJNS1_IJNS_1CILi4EEENS2_ILi8EEEEEENS2_ILi2EEENS2_ILi1EEEEEENS1_IJNS1_IJNS2_ILi128EEENS2_ILi0EEEEEES4_SA_EEENS1_IJNS1_IJiiEEEiSA_EEEEEDaRKT_RKT0_RKT1_ENKUlRKT_RKT0_RKT1_E_clIS5_SB_SD_EEDaSQ_ST_SW_)
        /*1a138*/ 	.word	0x00000000


	//----- nvinfo : EIATTR_FRAME_SIZE
	.align		4
.L_17812:
        /*1a13c*/ 	.byte	0x04, 0x11
        /*1a13e*/ 	.short	(.L_17814 - .L_17813)
	.align		4
.L_17813:
        /*1a140*/ 	.word	index@($_ZN7cutlass13device_kernelIN5flash19enable_sm80_to_sm89INS1_16FlashAttnBwdSm80INS1_25CollectiveMainloopBwdSm80ILi2ELi2EN4cute5tupleIJNS5_1CILi128EEES8_NS7_ILi64EEEEEENS_10bfloat16_tEfNS_4arch4Sm80ELb0ELb0ELb1ELb0ELb1ELb0ELb0ELb0ELi2ELi4ELi4ELi4ELb0EEENS1_21CollectiveEpilogueBwdISA_SB_SD_Li256ELb0ELb0ELi2EEENS1_19SingleTileSchedulerILb0ELb0ELb0ELi128EEEEEEEEEvNT_6ParamsE$_ZZN4cute13to_mixed_bitsINS_5tupleIJNS1_IJNS_1CILi4EEENS2_ILi8EEEEEENS2_ILi2EEENS2_ILi1EEEEEENS1_IJNS1_IJNS2_ILi128EEENS2_ILi0EEEEEES4_SA_EEENS1_IJNS1_IJiiEEEiSA_EEEEEDaRKT_RKT0_RKT1_ENKUlDpRKT_E_clIJNS_9MixedBitsILj0ELj384EEENSU_ILj0ELj8EEENS2_ILj0EEEEEEDaSR_)
        /*1a144*/ 	.word	0x00000000


	//----- nvinfo : EIATTR_FRAME_SIZE
	.align		4
.L_17814:
        /*1a148*/ 	.byte	0x04, 0x11
        /*1a14a*/ 	.short	(.L_17816 - .L_17815)
	.align		4
.L_17815:
        /*1a14c*/ 	.word	index@($_ZN7cutlass13device_kernelIN5flash19enable_sm80_to_sm89INS1_16FlashAttnBwdSm80INS1_25CollectiveMainloopBwdSm80ILi2ELi2EN4cute5tupleIJNS5_1CILi128EEES8_NS7_ILi64EEEEEENS_10bfloat16_tEfNS_4arch4Sm80ELb0ELb0ELb1ELb0ELb1ELb0ELb0ELb0ELi2ELi4ELi4ELi4ELb0EEENS1_21CollectiveEpilogueBwdISA_SB_SD_Li256ELb0ELb0ELi2EEENS1_19SingleTileSchedulerILb0ELb0ELb0ELi128EEEEEEEEEvNT_6ParamsE$_ZZN4cute13to_mixed_bitsINS_5tupleIJNS1_IJNS_1CILi4EEENS2_ILi8EEEEEENS2_ILi2EEENS2_ILi1EEEEEENS1_IJNS1_IJNS2_ILi0EEENS2_ILi64EEEEEES9_S9_EEENS1_IJNS1_IJiiEEEiS9_EEEEEDaRKT_RKT0_RKT1_ENKUlRKT_RKT0_RKT1_E_clIS5_SB_SD_EEDaSQ_ST_SW_)
        /*1a150*/ 	.word	0x00000000


	//----- nvinfo : EIATTR_FRAME_SIZE
	.align		4
.L_17816:
        /*1a154*/ 	.byte	0x04, 0x11
        /*1a156*/ 	.short	(.L_17818 - .L_17817)
	.align		4
.L_17817:
        /*1a158*/ 	.word	index@($_ZN7cutlass13device_kernelIN5flash19enable_sm80_to_sm89INS1_16FlashAttnBwdSm80INS1_25CollectiveMainloopBwdSm80ILi2ELi2EN4cute5tupleIJNS5_1CILi128EEES8_NS7_ILi64EEEEEENS_10bfloat16_tEfNS_4arch4Sm80ELb0ELb0ELb1ELb0ELb1ELb0ELb0ELb0ELi2ELi4ELi4ELi4ELb0EEENS1_21CollectiveEpilogueBwdISA_SB_SD_Li256ELb0ELb0ELi2EEENS1_19SingleTileSchedulerILb0ELb0ELb0ELi128EEEEEEEEEvNT_6ParamsE$_ZZN4cute13to_mixed_bitsINS_5tupleIJNS1_IJNS_1CILi4EEENS2_ILi8EEEEEENS2_ILi2EEENS2_ILi1EEEEEENS1_IJNS1_IJNS2_ILi0EEENS2_ILi64EEEEEES9_S9_EEENS1_IJNS1_IJiiEEEiS9_EEEEEDaRKT_RKT0_RKT1_ENKUlDpRKT_E_clIJNS_9MixedBitsILj0ELj448EEENS2_ILj0EEESW_EEEDaSR_)
        /*1a15c*/ 	.word	0x00000000


	//----- nvinfo : EIATTR_FRAME_SIZE
	.align		4
.L_17818:
        /*1a160*/ 	.byte	0x04, 0x11
        /*1a162*/ 	.short	(.L_17820 - .L_17819)
	.align		4
.L_17819:
        /*1a164*/ 	.word	index@($_ZN7cutlass13device_kernelIN5flash19enable_sm80_to_sm89INS1_16FlashAttnBwdSm80INS1_25CollectiveMainloopBwdSm80ILi2ELi2EN4cute5tupleIJNS5_1CILi128EEES8_NS7_ILi64EEEEEENS_10bfloat16_tEfNS_4arch4Sm80ELb0ELb0ELb1ELb0ELb1ELb0ELb0ELb0ELi2ELi4ELi4ELi4ELb0EEENS1_21CollectiveEpilogueBwdISA_SB_SD_Li256ELb0ELb0ELi2EEENS1_19SingleTileSchedulerILb0ELb0ELb0ELi128EEEEEEEEEvNT_6ParamsE$_ZZN4cute12filter_tupleINS_5tupleIJiNS_1CILi0EEEEEES4_ZNS_6detail9lift_diceIS4_S4_EEDaRKT_RKT0_EUlRKT_RKT0_E_EEDaS9_SC_OT1_ENKUlDpSF_E_clIJNS1_IJiEEENS1_IJS3_EEEEEEDaSM_)
        /*1a168*/ 	.word	0x00000000


	//----- nvinfo : EIATTR_FRAME_SIZE
	.align		4
.L_17820:
        /*1a16c*/ 	.byte	0x04, 0x11
        /*1a16e*/ 	.short	(.L_17822 - .L_17821)
	.align		4
.L_17821:
        /*1a170*/ 	.word	index@($_ZN7cutlass13device_kernelIN5flash19enable_sm80_to_sm89INS1_16FlashAttnBwdSm80INS1_25CollectiveMainloopBwdSm80ILi2ELi2EN4cute5tupleIJNS5_1CILi128EEES8_NS7_ILi64EEEEEENS_10bfloat16_tEfNS_4arch4Sm80ELb0ELb0ELb1ELb0ELb1ELb0ELb0ELb0ELi2ELi4ELi4ELi4ELb0EEENS1_21CollectiveEpilogueBwdISA_SB_SD_Li256ELb0ELb0ELi2EEENS1_19SingleTileSchedulerILb0ELb0ELb0ELi128EEEEEEEEEvNT_6ParamsE$_ZZN4cute12filter_tupleINS_5tupleIJiNS1_IJiNS_1CILi0EEEEEEEEES5_ZNS_6detail9lift_diceIS5_S5_EEDaRKT_RKT0_EUlRKT_RKT0_E_EEDaSA_SD_OT1_ENKUlDpSG_E_clIJNS1_IJiEEES4_EEEDaSN_)
        /*1a174*/ 	.word	0x00000000


	//----- nvinfo : EIATTR_FRAME_SIZE
	.align		4
.L_17822:
        /*1a178*/ 	.byte	0x04, 0x11
        /*1a17a*/ 	.short	(.L_17824 - .L_17823)
	.align		4
.L_17823:
        /*1a17c*/ 	.word	index@($_ZN7cutlass13device_kernelIN5flash19enable_sm80_to_sm89INS1_16FlashAttnBwdSm80INS1_25CollectiveMainloopBwdSm80ILi2ELi2EN4cute5tupleIJNS5_1CILi128EEES8_NS7_ILi64EEEEEENS_10bfloat16_tEfNS_4arch4Sm80ELb0ELb0ELb1ELb0ELb1ELb0ELb0ELb0ELi2ELi4ELi4ELi4ELb0EEENS1_21CollectiveEpilogueBwdISA_SB_SD_Li256ELb0ELb0ELi2EEENS1_19SingleTileSchedulerILb0ELb0ELb0ELi128EEEEEEEEEvNT_6ParamsE$_ZZN4cute12filter_tupleINS_5tupleIJNS_1CILi4096EEENS1_IJiiEEEEEEZNS_16flatten_to_tupleIS5_EEDaRKT_EUlRKT_E_EEDaS9_OT0_ENKUlDpSC_E_clIJNS1_IJS3_EEES4_EEEDaSG_)
        /*1a180*/ 	.word	0x00000000


	//----- nvinfo : EIATTR_FRAME_SIZE
	.align		4
.L_17824:
        /*1a184*/ 	.byte	0x04, 0x11
        /*1a186*/ 	.short	(.L_17826 - .L_17825)
	.align		4
.L_17825:
        /*1a188*/ 	.word	index@($_ZN7cutlass13device_kernelIN5flash19enable_sm80_to_sm89INS1_16FlashAttnBwdSm80INS1_25CollectiveMainloopBwdSm80ILi2ELi2EN4cute5tupleIJNS5_1CILi128EEES8_NS7_ILi64EEEEEENS_10bfloat16_tEfNS_4arch4Sm80ELb0ELb0ELb1ELb0ELb1ELb0ELb0ELb0ELi2ELi4ELi4ELi4ELb0EEENS1_21CollectiveEpilogueBwdISA_SB_SD_Li256ELb0ELb0ELi2EEENS1_19SingleTileSchedulerILb0ELb0ELb0ELi128EEEEEEEEEvNT_6ParamsE$_ZZN4cute12filter_tupleINS_5tupleIJNS_1CILi4096EEENS1_IJNS1_IJiiEEENS2_ILi8192EEEEEEEEEZNS_16flatten_to_tupleIS7_EEDaRKT_EUlRKT_E_EEDaSB_OT0_ENKUlDpSE_E_clIJNS1_IJS3_EEENS1_IJiiS5_EEEEEEDaSI_)
        /*1a18c*/ 	.word	0x00000000


	//----- nvinfo : EIATTR_FRAME_SIZE
	.align		4
.L_17826:
        /*1a190*/ 	.byte	0x04, 0x11
        /*1a192*/ 	.short	(.L_17828 - .L_17827)
	.align		4
.L_17827:
        /*1a194*/ 	.word	index@($_ZN7cutlass13device_kernelIN5flash19enable_sm80_to_sm89INS1_16FlashAttnBwdSm80INS1_25CollectiveMainloopBwdSm80ILi2ELi2EN4cute5tupleIJNS5_1CILi128EEES8_NS7_ILi64EEEEEENS_10bfloat16_tEfNS_4arch4Sm80ELb0ELb0ELb1ELb0ELb1ELb0ELb0ELb0ELi2ELi4ELi4ELi4ELb0EEENS1_21CollectiveEpilogueBwdISA_SB_SD_Li256ELb0ELb0ELi2EEENS1_19SingleTileSchedulerILb0ELb0ELb0ELi128EEEEEEEEEvNT_6ParamsE$_ZZN4cute12filter_tupleINS_5tupleIJNS_1CILi1EEENS1_IJiiiEEENS2_ILi64EEENS1_IJNS2_ILi72EEENS2_ILi144EEENS2_ILi288EEEEEENS2_ILi512EEEEEEZNS_7flattenISB_EEDaRKT_EUlRKT_E_EEDaSF_OT0_ENKUlDpSI_E_clIJNS1_IJS3_EEES4_NS1_IJS5_EEES9_NS1_IJSA_EEEEEEDaSM_)
        /*1a198*/ 	.word	0x00000000


	//----- nvinfo : EIATTR_FRAME_SIZE
	.align		4
.L_17828:
        /*1a19c*/ 	.byte	0x04, 0x11
        /*1a19e*/ 	.short	(.L_17830 - .L_17829)
	.align		4
.L_17829:
        /*1a1a0*/ 	.word	index@($_ZN7cutlass13device_kernelIN5flash19enable_sm80_to_sm89INS1_16FlashAttnBwdSm80INS1_25CollectiveMainloopBwdSm80ILi2ELi2EN4cute5tupleIJNS5_1CILi128EEES8_NS7_ILi64EEEEEENS_10bfloat16_tEfNS_4arch4Sm80ELb0ELb0ELb1ELb0ELb1ELb0ELb0ELb0ELi2ELi4ELi4ELi4ELb0EEENS1_21CollectiveEpilogueBwdISA_SB_SD_Li256ELb0ELb0ELi2EEENS1_19SingleTileSchedulerILb0ELb0ELb0ELi128EEEEEEEEEvNT_6ParamsE$_ZZN4cute12filter_tupleINS_5tupleIJNS_1CILi1EEENS1_IJNS2_ILi8EEEiiEEENS2_ILi64EEENS1_IJiNS2_ILi144EEENS2_ILi288EEEEEENS2_ILi512EEEEEEZNS_7flattenISB_EEDaRKT_EUlRKT_E_EEDaSF_OT0_ENKUlDpSI_E_clIJNS1_IJS3_EEES5_NS1_IJS6_EEES9_NS1_IJSA_EEEEEEDaSM_)
        /*1a1a4*/ 	.word	0x00000000


	//----- nvinfo : EIATTR_FRAME_SIZE
	.align		4
.L_17830:
        /*1a1a8*/ 	.byte	0x04, 0x11
        /*1a1aa*/ 	.short	(.L_17832 - .L_17831)
	.align		4
.L_17831:
        /*1a1ac*/ 	.word	index@($_ZN7cutlass13device_kernelIN5flash19enable_sm80_to_sm89INS1_16FlashAttnBwdSm80INS1_25CollectiveMainloopBwdSm80ILi2ELi2EN4cute5tupleIJNS5_1CILi128EEES8_NS7_ILi64EEEEEENS_10bfloat16_tEfNS_4arch4Sm80ELb0ELb0ELb1ELb0ELb1ELb0ELb0ELb0ELi2ELi4ELi4ELi4ELb0EEENS1_21CollectiveEpilogueBwdISA_SB_SD_Li256ELb0ELb0ELi2EEENS1_19SingleTileSchedulerILb0ELb0ELb0ELi128EEEEEEEEEvNT_6ParamsE$_ZZN4cute12filter_tupleINS_5tupleIJNS_1CILi1024EEENS1_IJiiEEEEEEZNS_16flatten_to_tupleIS5_EEDaRKT_EUlRKT_E_EEDaS9_OT0_ENKUlDpSC_E_clIJNS1_IJS3_EEES4_EEEDaSG_)
        /*1a1b0*/ 	.word	0x00000000


	//----- nvinfo : EIATTR_FRAME_SIZE
	.align		4
.L_17832:
        /*1a1b4*/ 	.byte	0x04, 0x11
        /*1a1b6*/ 	.short	(.L_17834 - .L_17833)
	.align		4
.L_17833:
        /*1a1b8*/ 	.word	index@($_ZN7cutlass13device_kernelIN5flash19enable_sm80_to_sm89INS1_16FlashAttnBwdSm80INS1_25CollectiveMainloopBwdSm80ILi2ELi2EN4cute5tupleIJNS5_1CILi128EEES8_NS7_ILi64EEEEEENS_10bfloat16_tEfNS_4arch4Sm80ELb0ELb0ELb1ELb0ELb1ELb0ELb0ELb0ELi2ELi4ELi4ELi4ELb0EEENS1_21CollectiveEpilogueBwdISA_SB_SD_Li256ELb0ELb0ELi2EEENS1_19SingleTileSchedulerILb0ELb0ELb0ELi128EEEEEEEEEvNT_6ParamsE$_ZZN4cute12filter_tupleINS_5tupleIJNS_1CILi0EEENS_10UnderscoreEEEENS1_IJNS1_IJS3_S3_EEEiEEEZNS_6detail10lift_sliceIS5_S7_EEDaRKT_RKT0_EUlRKT_RKT0_E_EEDaSC_SF_OT1_ENKUlDpSI_E_clIJNS1_IJEEENS1_IJiEEEEEEDaSP_)
        /*1a1bc*/ 	.word	0x00000000


	//----- nvinfo : EIATTR_FRAME_SIZE
	.align		4
.L_17834:
        /*1a1c0*/ 	.byte	0x04, 0x11
        /*1a1c2*/ 	.short	(.L_17836 - .L_17835)
	.align		4
.L_17835:
        /*1a1c4*/ 	.word	index@($_ZN7cutlass13device_kernelIN5flash19enable_sm80_to_sm89INS1_16FlashAttnBwdSm80INS1_25CollectiveMainloopBwdSm80ILi2ELi2EN4cute5tupleIJNS5_1CILi128EEES8_NS7_ILi64EEEEEENS_10bfloat16_tEfNS_4arch4Sm80ELb0ELb0ELb1ELb0ELb1ELb0ELb0ELb0ELi2ELi4ELi4ELi4ELb0EEENS1_21CollectiveEpilogueBwdISA_SB_SD_Li256ELb0ELb0ELi2EEENS1_19SingleTileSchedulerILb0ELb0ELb0ELi128EEEEEEEEEvNT_6ParamsE$_ZZN4cute12filter_tupleINS_5tupleIJNS_1CILi0EEENS1_IJNS2_ILi1EEENS2_ILi512EEEiEEEEEEZNS_16flatten_to_tupleIS7_EEDaRKT_EUlRKT_E_EEDaSB_OT0_ENKUlDpSE_E_clIJNS1_IJS3_EEES6_EEEDaSI_)
        /*1a1c8*/ 	.word	0x00000000


	//----- nvinfo : EIATTR_FRAME_SIZE
	.align		4
.L_17836:
        /*1a1cc*/ 	.byte	0x04, 0x11
        /*1a1ce*/ 	.short	(.L_17838 - .L_17837)
	.align		4
.L_17837:
        /*1a1d0*/ 	.word	index@($_ZN7cutlass13device_kernelIN5flash19enable_sm80_to_sm89INS1_16FlashAttnBwdSm80INS1_25CollectiveMainloopBwdSm80ILi2ELi2EN4cute5tupleIJNS5_1CILi128EEES8_NS7_ILi64EEEEEENS_10bfloat16_tEfNS_4arch4Sm80ELb0ELb0ELb1ELb0ELb1ELb0ELb0ELb0ELi2ELi4ELi4ELi4ELb0EEENS1_21CollectiveEpilogueBwdISA_SB_SD_Li256ELb0ELb0ELi2EEENS1_19SingleTileSchedulerILb0ELb0ELb0ELi128EEEEEEEEEvNT_6ParamsE$_ZZN4cute12filter_tupleINS_5tupleIJNS_10UnderscoreES2_iEEENS1_IJNS1_IJNS_1CILi1EEENS4_ILi0EEEEEEiNS4_ILi1024EEEEEEZNS_5sliceIS3_S9_EEDaRKT_RKT0_EUlRKT_RKT0_E_EEDaSD_SG_OT1_ENKUlDpSJ_E_clIJNS1_IJS7_EEENS1_IJiEEENS1_IJEEEEEEDaSQ_)
        /*1a1d4*/ 	.word	0x00000000


	//----- nvinfo : EIATTR_FRAME_SIZE
	.align		4
.L_17838:
        /*1a1d8*/ 	.byte	0x04, 0x11
        /*1a1da*/ 	.short	(.L_17840 - .L_17839)
	.align		4
.L_17839:
        /*1a1dc*/ 	.word	index@($_ZN7cutlass13device_kernelIN5flash19enable_sm80_to_sm89INS1_16FlashAttnBwdSm80INS1_25CollectiveMainloopBwdSm80ILi2ELi2EN4cute5tupleIJNS5_1CILi128EEES8_NS7_ILi64EEEEEENS_10bfloat16_tEfNS_4arch4Sm80ELb0ELb0ELb1ELb0ELb1ELb0ELb0ELb0ELi2ELi4ELi4ELi4ELb0EEENS1_21CollectiveEpilogueBwdISA_SB_SD_Li256ELb0ELb0ELi2EEENS1_19SingleTileSchedulerILb0ELb0ELb0ELi128EEEEEEEEEvNT_6ParamsE$_ZZN4cute12filter_tupleINS_5tupleIJNS_10UnderscoreES2_S2_iEEENS1_IJNS1_IJNS_1CILi1EEENS4_ILi0EEEEEElS6_lEEEZNS_5sliceIS3_S8_EEDaRKT_RKT0_EUlRKT_RKT0_E_EEDaSC_SF_OT1_ENKUlDpSI_E_clIJNS1_IJS7_EEENS1_IJlEEENS1_IJS6_EEENS1_IJEEEEEEDaSP_)
        /*1a1e0*/ 	.word	0x00000000


	//----- nvinfo : EIATTR_FRAME_SIZE
	.align		4
.L_17840:
        /*1a1e4*/ 	.byte	0x04, 0x11
        /*1a1e6*/ 	.short	(.L_17842 - .L_17841)
	.align		4
.L_17841:
        /*1a1e8*/ 	.word	index@($_ZN7cutlass13device_kernelIN5flash19enable_sm80_to_sm89INS1_16FlashAttnBwdSm80INS1_25CollectiveMainloopBwdSm80ILi2ELi2EN4cute5tupleIJNS5_1CILi128EEES8_NS7_ILi64EEEEEENS_10bfloat16_tEfNS_4arch4Sm80ELb0ELb0ELb1ELb0ELb1ELb0ELb0ELb0ELi2ELi4ELi4ELi4ELb0EEENS1_21CollectiveEpilogueBwdISA_SB_SD_Li256ELb0ELb0ELi2EEENS1_19SingleTileSchedulerILb0ELb0ELb0ELi128EEEEEEEEEvNT_6ParamsE$_ZZN4cute12filter_tupleINS_5tupleIJNS_10UnderscoreES2_S2_iEEENS1_IJNS1_IJNS_1CILi1EEENS4_ILi0EEEEEEiNS4_ILi1024EEENS4_ILi8192EEEEEEZNS_5sliceIS3_SA_EEDaRKT_RKT0_EUlRKT_RKT0_E_EEDaSE_SH_OT1_ENKUlDpSK_E_clIJNS1_IJS7_EEENS1_IJiEEENS1_IJS8_EEENS1_IJEEEEEEDaSR_)
        /*1a1ec*/ 	.word	0x00000000


	//----- nvinfo : EIATTR_FRAME_SIZE
	.align		4
.L_17842:
        /*1a1f0*/ 	.byte	0x04, 0x11
        /*1a1f2*/ 	.short	(.L_17844 - .L_17843)
	.align		4
.L_17843:
        /*1a1f4*/ 	.word	index@($_ZN7cutlass13device_kernelIN5flash19enable_sm80_to_sm89INS1_16FlashAttnBwdSm80INS1_25CollectiveMainloopBwdSm80ILi2ELi2EN4cute5tupleIJNS5_1CILi128EEES8_NS7_ILi64EEEEEENS_10bfloat16_tEfNS_4arch4Sm80ELb0ELb0ELb1ELb0ELb1ELb0ELb0ELb0ELi2ELi4ELi4ELi4ELb0EEENS1_21CollectiveEpilogueBwdISA_SB_SD_Li256ELb0ELb0ELi2EEENS1_19SingleTileSchedulerILb0ELb0ELb0ELi128EEEEEEEEEvNT_6ParamsE$_ZZN4cute12filter_tupleINS_5tupleIJNS_10UnderscoreES2_S2_iEEENS1_IJNS1_IJNS_1CILi1EEENS4_ILi0EEEEEENS4_ILi4096EEENS1_IJiiEEENS1_IJS6_NS4_ILi8192EEEEEEEEEZNS_5sliceIS3_SC_EEDaRKT_RKT0_EUlRKT_RKT0_E_EEDaSG_SJ_OT1_ENKUlDpSM_E_clIJNS1_IJS7_EEENS1_IJS8_EEENS1_IJS9_EEENS1_IJEEEEEEDaST_)
        /*1a1f8*/ 	.word	0x00000000


	//----- nvinfo : EIATTR_FRAME_SIZE
	.align		4
.L_17844:
        /*1a1fc*/ 	.byte	0x04, 0x11
        /*1a1fe*/ 	.short	(.L_17846 - .L_17845)
	.align		4
.L_17845:
        /*1a200*/ 	.word	index@($_ZN7cutlass13device_kernelIN5flash19enable_sm80_to_sm89INS1_16FlashAttnBwdSm80INS1_25CollectiveMainloopBwdSm80ILi2ELi2EN4cute5tupleIJNS5_1CILi128EEES8_NS7_ILi64EEEEEENS_10bfloat16_tEfNS_4arch4Sm80ELb0ELb0ELb1ELb0ELb1ELb0ELb0ELb0ELi2ELi4ELi4ELi4ELb0EEENS1_21CollectiveEpilogueBwdISA_SB_SD_Li256ELb0ELb0ELi2EEENS1_19SingleTileSchedulerILb0ELb0ELb0ELi128EEEEEEEEEvNT_6ParamsE$_ZZN4cute12filter_tupleINS_5tupleIJNS_10UnderscoreES2_NS_1CILi0EEEEEENS1_IJNS1_IJNS3_ILi1EEES4_EEEiNS3_ILi1024EEEEEEZNS_5sliceIS5_S9_EEDaRKT_RKT0_EUlRKT_RKT0_E_EEDaSD_SG_OT1_ENKUlDpSJ_E_clIJNS1_IJS7_EEENS1_IJiEEENS1_IJEEEEEEDaSQ_)
        /*1a204*/ 	.word	0x00000000


	//----- nvinfo : EIATTR_FRAME_SIZE
	.align		4
.L_17846:
        /*1a208*/ 	.byte	0x04, 0x11
        /*1a20a*/ 	.short	(.L_17848 - .L_17847)
	.align		4
.L_17847:
        /*1a20c*/ 	.word	index@($_ZN7cutlass13device_kernelIN5flash19enable_sm80_to_sm89INS1_16FlashAttnBwdSm80INS1_25CollectiveMainloopBwdSm80ILi2ELi2EN4cute5tupleIJNS5_1CILi128EEES8_NS7_ILi64EEEEEENS_10bfloat16_tEfNS_4arch4Sm80ELb0ELb0ELb1ELb0ELb1ELb0ELb0ELb0ELi2ELi4ELi4ELi4ELb0EEENS1_21CollectiveEpilogueBwdISA_SB_SD_Li256ELb0ELb0ELi2EEENS1_19SingleTileSchedulerILb0ELb0ELb0ELi128EEEEEEEEEvNT_6ParamsE$_ZZN4cute12filter_tupleINS_5tupleIJNS1_IJiiEEENS_1CILi8192EEEEEEZNS_16flatten_to_tupleIS5_EEDaRKT_EUlRKT_E_EEDaS9_OT0_ENKUlDpSC_E_clIJS2_NS1_IJS4_EEEEEEDaSG_)
        /*1a210*/ 	.word	0x00000000


	//----- nvinfo : EIATTR_FRAME_SIZE
	.align		4
.L_17848:
        /*1a214*/ 	.byte	0x04, 0x11
        /*1a216*/ 	.short	(.L_17850 - .L_17849)
	.align		4
.L_17849:
        /*1a218*/ 	.word	index@($_ZN7cutlass13device_kernelIN5flash19enable_sm80_to_sm89INS1_16FlashAttnBwdSm80INS1_25CollectiveMainloopBwdSm80ILi2ELi2EN4cute5tupleIJNS5_1CILi128EEES8_NS7_ILi64EEEEEENS_10bfloat16_tEfNS_4arch4Sm80ELb0ELb0ELb1ELb0ELb1ELb0ELb0ELb0ELi2ELi4ELi4ELi4ELb0EEENS1_21CollectiveEpilogueBwdISA_SB_SD_Li256ELb0ELb0ELi2EEENS1_19SingleTileSchedulerILb0ELb0ELb0ELi128EEEEEEEEEvNT_6ParamsE$_ZZN4cute12filter_tupleINS_5tupleIJNS1_IJiiEEENS_1CILi1024EEEEEEZNS_16flatten_to_tupleIS5_EEDaRKT_EUlRKT_E_EEDaS9_OT0_ENKUlDpSC_E_clIJS2_NS1_IJS4_EEEEEEDaSG_)
        /*1a21c*/ 	.word	0x00000000


	//----- nvinfo : EIATTR_FRAME_SIZE
	.align		4
.L_17850:
        /*1a220*/ 	.byte	0x04, 0x11
        /*1a222*/ 	.short	(.L_17852 - .L_17851)
	.align		4
.L_17851:
        /*1a224*/ 	.word	index@($_ZN7cutlass13device_kernelIN5flash19enable_sm80_to_sm89INS1_16FlashAttnBwdSm80INS1_25CollectiveMainloopBwdSm80ILi2ELi2EN4cute5tupleIJNS5_1CILi128EEES8_NS7_ILi64EEEEEENS_10bfloat16_tEfNS_4arch4Sm80ELb0ELb0ELb1ELb0ELb1ELb0ELb0ELb0ELi2ELi4ELi4ELi4ELb0EEENS1_21CollectiveEpilogueBwdISA_SB_SD_Li256ELb0ELb0ELi2EEENS1_19SingleTileSchedulerILb0ELb0ELb0ELi128EEEEEEEEEvNT_6ParamsE$_ZZN4cute12filter_tupleINS_5tupleIJNS1_IJiNS1_IJiNS_1CILi0EEEEEEEEENS1_IJNS_10UnderscoreENS1_IJS6_S6_EEEEEEEEES9_ZNS_4diceIS9_S9_EEDaRKT_RKT0_EUlRKT_RKT0_E_EEDaSD_SG_OT1_ENKUlDpSJ_E_clIJNS1_IJiiS3_EEENS1_IJEEEEEEDaSQ_)
        /*1a228*/ 	.word	0x00000000


	//----- nvinfo : EIATTR_FRAME_SIZE
	.align		4
.L_17852:
        /*1a22c*/ 	.byte	0x04, 0x11
        /*1a22e*/ 	.short	(.L_17854 - .L_17853)
	.align		4
.L_17853:
        /*1a230*/ 	.word	index@($_ZN7cutlass13device_kernelIN5flash19enable_sm80_to_sm89INS1_16FlashAttnBwdSm80INS1_25CollectiveMainloopBwdSm80ILi2ELi2EN4cute5tupleIJNS5_1CILi128EEES8_NS7_ILi64EEEEEENS_10bfloat16_tEfNS_4arch4Sm80ELb0ELb0ELb1ELb0ELb1ELb0ELb0ELb0ELi2ELi4ELi4ELi4ELb0EEENS1_21CollectiveEpilogueBwdISA_SB_SD_Li256ELb0ELb0ELi2EEENS1_19SingleTileSchedulerILb0ELb0ELb0ELi128EEEEEEEEEvNT_6ParamsE$_ZZN4cute12filter_tupleINS_5tupleIJNS1_IJNS_1CILi0EEENS1_IJNS2_ILi1EEENS2_ILi512EEEiEEEEEENS2_ILi4096EEENS1_IJiNS2_ILi8192EEEEEEEEEZNS_7flattenISB_EEDaRKT_EUlRKT_E_EEDaSF_OT0_ENKUlDpSI_E_clIJNS1_IJS3_S4_S5_iEEENS1_IJS8_EEESA_EEEDaSM_)
        /*1a234*/ 	.word	0x00000000


	//----- nvinfo : EIATTR_FRAME_SIZE
	.align		4
.L_17854:
        /*1a238*/ 	.byte	0x04, 0x11
        /*1a23a*/ 	.short	(.L_17856 - .L_17855)
	.align		4
.L_17855:
        /*1a23c*/ 	.word	index@($_ZN7cutlass13device_kernelIN5flash19enable_sm80_to_sm89INS1_16FlashAttnBwdSm80INS1_25CollectiveMainloopBwdSm80ILi2ELi2EN4cute5tupleIJNS5_1CILi128EEES8_NS7_ILi64EEEEEENS_10bfloat16_tEfNS_4arch4Sm80ELb0ELb0ELb1ELb0ELb1ELb0ELb0ELb0ELi2ELi4ELi4ELi4ELb0EEENS1_21CollectiveEpilogueBwdISA_SB_SD_Li256ELb0ELb0ELi2EEENS1_19SingleTileSchedulerILb0ELb0ELb0ELi128EEEEEEEEEvNT_6ParamsE$_ZZN4cute12filter_tupleINS_5tupleIJNS1_IJNS_10UnderscoreENS_1CILi0EEEEEENS1_IJS4_S2_EEEEEENS1_IJNS1_IJNS1_IJNS3_ILi1EEES4_EEES4_EEENS1_IJNS1_IJS4_S4_EEEiEEEEEEZNS_5sliceIS7_SD_EEDaRKT_RKT0_EUlRKT_RKT0_E_EEDaSH_SK_OT1_ENKUlDpSN_E_clIJNS1_IJS9_EEENS1_IJiEEEEEEDaSU_)
        /*1a240*/ 	.word	0x00000000


	//----- nvinfo : EIATTR_FRAME_SIZE
	.align		4
.L_17856:
        /*1a244*/ 	.byte	0x04, 0x11
        /*1a246*/ 	.short	(.L_17858 - .L_17857)
	.align		4
.L_17857:
        /*1a248*/ 	.word	index@($_ZN7cutlass13device_kernelIN5flash19enable_sm80_to_sm89INS1_16FlashAttnBwdSm80INS1_25CollectiveMainloopBwdSm80ILi2ELi2EN4cute5tupleIJNS5_1CILi128EEES8_NS7_ILi64EEEEEENS_10bfloat16_tEfNS_4arch4Sm80ELb0ELb0ELb1ELb0ELb1ELb0ELb0ELb0ELi2ELi4ELi4ELi4ELb0EEENS1_21CollectiveEpilogueBwdISA_SB_SD_Li256ELb0ELb0ELi2EEENS1_19SingleTileSchedulerILb0ELb0ELb0ELi128EEEEEEEEEvNT_6ParamsE$_ZN73_INTERNAL_24fd9406_37_flash_bwd_hdim64_bf16_softcap_sm80_cu_8e232a79_33079atomicAddEPff)
        /*1a24c*/ 	.word	0x00000000


	//----- nvinfo : EIATTR_FRAME_SIZE
	.align		4
.L_17858:
        /*1a250*/ 	.byte	0x04, 0x11
        /*1a252*/ 	.short	(.L_17860 - .L_17859)
	.align		4
.L_17859:
        /*1a254*/ 	.word	index@($_ZN7cutlass13device_kernelIN5flash19enable_sm80_to_sm89INS1_16FlashAttnBwdSm80INS1_25CollectiveMainloopBwdSm80ILi2ELi2EN4cute5tupleIJNS5_1CILi128EEES8_NS7_ILi64EEEEEENS_10bfloat16_tEfNS_4arch4Sm80ELb0ELb0ELb1ELb0ELb1ELb0ELb0ELb0ELi2ELi4ELi4ELi4ELb0EEENS1_21CollectiveEpilogueBwdISA_SB_SD_Li256ELb0ELb0ELi2EEENS1_19SingleTileSchedulerILb0ELb0ELb0ELi128EEEEEEEEEvNT_6ParamsE$_ZN73_INTERNAL_24fd9406_37_flash_bwd_hdim64_bf16_softcap_sm80_cu_8e232a79_330724__cvta_generic_to_sharedEPKv)
        /*1a258*/ 	.word	0x00000000


	//----- nvinfo : EIATTR_FRAME_SIZE
	.align		4
.L_17860:
        /*1a25c*/ 	.byte	0x04, 0x11
        /*1a25e*/ 	.short	(.L_17862 - .L_17861)
	.align		4
.L_17861:
        /*1a260*/ 	.word	index@($_ZN7cutlass13device_kernelIN5flash19enable_sm80_to_sm89INS1_16FlashAttnBwdSm80INS1_25CollectiveMainloopBwdSm80ILi2ELi2EN4cute5tupleIJNS5_1CILi128EEES8_NS7_ILi64EEEEEENS_10bfloat16_tEfNS_4arch4Sm80ELb0ELb0ELb1ELb0ELb1ELb0ELb0ELb0ELi2ELi4ELi4ELi4ELb0EEENS1_21CollectiveEpilogueBwdISA_SB_SD_Li256ELb0ELb0ELi2EEENS1_19SingleTileSchedulerILb0ELb0ELb0ELi128EEEEEEEEEvNT_6ParamsE$_ZN4cute8smem_ptrIPjECI1NS_12iter_adaptorIS1_S2_EEES1_)
        /*1a264*/ 	.word	0x00000000


	//----- nvinfo : EIATTR_FRAME_SIZE
	.align		4
.L_17862:
        /*1a268*/ 	.byte	0x04, 0x11
        /*1a26a*/ 	.short	(.L_17864 - .L_17863)
	.align		4
.L_17863:
        /*1a26c*/ 	.word	index@($_ZN7cutlass13device_kernelIN5flash19enable_sm80_to_sm89INS1_16FlashAttnBwdSm80INS1_25CollectiveMainloopBwdSm80ILi2ELi2EN4cute5tupleIJNS5_1CILi128EEES8_NS7_ILi64EEEEEENS_10bfloat16_tEfNS_4arch4Sm80ELb0ELb0ELb1ELb0ELb1ELb0ELb0ELb0ELi2ELi4ELi4ELi4ELb0EEENS1_21CollectiveEpilogueBwdISA_SB_SD_Li256ELb0ELb0ELi2EEENS1_19SingleTileSchedulerILb0ELb0ELb0ELi128EEEEEEEEEvNT_6ParamsE$_ZN4cute8smem_ptrIPfECI1NS_12iter_adaptorIS1_S2_EEES1_)
        /*1a270*/ 	.word	0x00000000


	//----- nvinfo : EIATTR_FRAME_SIZE
	.align		4
.L_17864:
        /*1a274*/ 	.byte	0x04, 0x11
        /*1a276*/ 	.short	(.L_17866 - .L_17865)
	.align		4
.L_17865:
        /*1a278*/ 	.word	index@($_ZN7cutlass13device_kernelIN5flash19enable_sm80_to_sm89INS1_16FlashAttnBwdSm80INS1_25CollectiveMainloopBwdSm80ILi2ELi2EN4cute5tupleIJNS5_1CILi128EEES8_NS7_ILi64EEEEEENS_10bfloat16_tEfNS_4arch4Sm80ELb0ELb0ELb1ELb0ELb1ELb0ELb0ELb0ELi2ELi4ELi4ELi4ELb0EEENS1_21CollectiveEpilogueBwdISA_SB_SD_Li256ELb0ELb0ELi2EEENS1_19SingleTileSchedulerILb0ELb0ELb0ELi128EEEEEEEEEvNT_6ParamsE$_ZN4cute8smem_ptrIPN7cutlass9uint128_tEECI1NS_12iter_adaptorIS3_S4_EEES3_)
        /*1a27c*/ 	.word	0x00000000


	//----- nvinfo : EIATTR_FRAME_SIZE
	.align		4
.L_17866:
        /*1a280*/ 	.byte	0x04, 0x11
        /*1a282*/ 	.short	(.L_17868 - .L_17867)
	.align		4
.L_17867:
        /*1a284*/ 	.word	index@($_ZN7cutlass13device_kernelIN5flash19enable_sm80_to_sm89INS1_16FlashAttnBwdSm80INS1_25CollectiveMainloopBwdSm80ILi2ELi2EN4cute5tupleIJNS5_1CILi128EEES8_NS7_ILi64EEEEEENS_10bfloat16_tEfNS_4arch4Sm80ELb0ELb0ELb1ELb0ELb1ELb0ELb0ELb0ELi2ELi4ELi4ELi4ELb0EEENS1_21CollectiveEpilogueBwdISA_SB_SD_Li256ELb0ELb0ELi2EEENS1_19SingleTileSchedulerILb0ELb0ELb0ELi128EEEEEEEEEvNT_6ParamsE$_ZN4cute8smem_ptrIPN7cutlass10bfloat16_tEECI1NS_12iter_adaptorIS3_S4_EEES3_)
        /*1a288*/ 	.word	0x00000000


	//----- nvinfo : EIATTR_FRAME_SIZE
	.align		4
.L_17868:
        /*1a28c*/ 	.byte	0x04, 0x11
        /*1a28e*/ 	.short	(.L_17870 - .L_17869)
	.align		4
.L_17869:
        /*1a290*/ 	.word	index@($_ZN7cutlass13device_kernelIN5flash19enable_sm80_to_sm89INS1_16FlashAttnBwdSm80INS1_25CollectiveMainloopBwdSm80ILi2ELi2EN4cute5tupleIJNS5_1CILi128EEES8_NS7_ILi64EEEEEENS_10bfloat16_tEfNS_4arch4Sm80ELb0ELb0ELb1ELb0ELb1ELb0ELb0ELb0ELi2ELi4ELi4ELi4ELb0EEENS1_21CollectiveEpilogueBwdISA_SB_SD_Li256ELb0ELb0ELi2EEENS1_19SingleTileSchedulerILb0ELb0ELb0ELi128EEEEEEEEEvNT_6ParamsE$_ZN4cute8gmem_ptrIPfECI1NS_12iter_adaptorIS1_S2_EEES1_)
        /*1a294*/ 	.word	0x00000000


	//----- nvinfo : EIATTR_FRAME_SIZE
	.align		4
.L_17870:
        /*1a298*/ 	.byte	0x04, 0x11
        /*1a29a*/ 	.short	(.L_17872 - .L_17871)
	.align		4
.L_17871:
        /*1a29c*/ 	.word	index@($_ZN7cutlass13device_kernelIN5flash19enable_sm80_to_sm89INS1_16FlashAttnBwdSm80INS1_25CollectiveMainloopBwdSm80ILi2ELi2EN4cute5tupleIJNS5_1CILi128EEES8_NS7_ILi64EEEEEENS_10bfloat16_tEfNS_4arch4Sm80ELb0ELb0ELb1ELb0ELb1ELb0ELb0ELb0ELi2ELi4ELi4ELi4ELb0EEENS1_21CollectiveEpilogueBwdISA_SB_SD_Li256ELb0ELb0ELi2EEENS1_19SingleTileSchedulerILb0ELb0ELb0ELi128EEEEEEEEEvNT_6ParamsE$_ZN4cute8gmem_ptrIPKfECI1NS_12iter_adaptorIS2_S3_EEES2_)
        /*1a2a0*/ 	.word	0x00000000


	//----- nvinfo : EIATTR_FRAME_SIZE
	.align		4
.L_17872:
        /*1a2a4*/ 	.byte	0x04, 0x11
        /*1a2a6*/ 	.short	(.L_17874 - .L_17873)
	.align		4
.L_17873:
        /*1a2a8*/ 	.word	index@($_ZN7cutlass13device_kernelIN5flash19enable_sm80_to_sm89INS1_16FlashAttnBwdSm80INS1_25CollectiveMainloopBwdSm80ILi2ELi2EN4cute5tupleIJNS5_1CILi128EEES8_NS7_ILi64EEEEEENS_10bfloat16_tEfNS_4arch4Sm80ELb0ELb0ELb1ELb0ELb1ELb0ELb0ELb0ELi2ELi4ELi4ELi4ELb0EEENS1_21CollectiveEpilogueBwdISA_SB_SD_Li256ELb0ELb0ELi2EEENS1_19SingleTileSchedulerILb0ELb0ELb0ELi128EEEEEEEEEvNT_6ParamsE$_ZN4cute8gmem_ptrIPKN7cutlass9uint128_tEECI1NS_12iter_adaptorIS4_S5_EEES4_)
        /*1a2ac*/ 	.word	0x00000000


	//----- nvinfo : EIATTR_FRAME_SIZE
	.align		4
.L_17874:
        /*1a2b0*/ 	.byte	0x04, 0x11
        /*1a2b2*/ 	.short	(.L_17876 - .L_17875)
	.align		4
.L_17875:
        /*1a2b4*/ 	.word	index@($_ZN7cutlass13device_kernelIN5flash19enable_sm80_to_sm89INS1_16FlashAttnBwdSm80INS1_25CollectiveMainloopBwdSm80ILi2ELi2EN4cute5tupleIJNS5_1CILi128EEES8_NS7_ILi64EEEEEENS_10bfloat16_tEfNS_4arch4Sm80ELb0ELb0ELb1ELb0ELb1ELb0ELb0ELb0ELi2ELi4ELi4ELi4ELb0EEENS1_21CollectiveEpilogueBwdISA_SB_SD_Li256ELb0ELb0ELi2EEENS1_19SingleTileSchedulerILb0ELb0ELb0ELi128EEEEEEEEEvNT_6ParamsE$_ZN4cute8gmem_ptrIPKN7cutlass10bfloat16_tEECI1NS_12iter_adaptorIS4_S5_EEES4_)
        /*1a2b8*/ 	.word	0x00000000


	//----- nvinfo : EIATTR_FRAME_SIZE
	.align		4
.L_17876:
        /*1a2bc*/ 	.byte	0x04, 0x11
        /*1a2be*/ 	.short	(.L_17878 - .L_17877)
	.align		4
.L_17877:
        /*1a2c0*/ 	.word	index@($_ZN7cutlass13device_kernelIN5flash19enable_sm80_to_sm89INS1_16FlashAttnBwdSm80INS1_25CollectiveMainloopBwdSm80ILi2ELi2EN4cute5tupleIJNS5_1CILi128EEES8_NS7_ILi64EEEEEENS_10bfloat16_tEfNS_4arch4Sm80ELb0ELb0ELb1ELb0ELb1ELb0ELb0ELb0ELi2ELi4ELi4ELi4ELb0EEENS1_21CollectiveEpilogueBwdISA_SB_SD_Li256ELb0ELb0ELi2EEENS1_19SingleTileSchedulerILb0ELb0ELb0ELi128EEEEEEEEEvNT_6ParamsE$_ZN4cute5tupleIJiiEEC2ERKiS3_)
        /*1a2c4*/ 	.word	0x00000000


	//----- nvinfo : EIATTR_FRAME_SIZE
	.align		4
.L_17878:
        /*1a2c8*/ 	.byte	0x04, 0x11
        /*1a2ca*/ 	.short	(.L_17880 - .L_17879)
	.align		4
.L_17879:
        /*1a2cc*/ 	.word	index@($_ZN7cutlass13device_kernelIN5flash19enable_sm80_to_sm89INS1_16FlashAttnBwdSm80INS1_25CollectiveMainloopBwdSm80ILi2ELi2EN4cute5tupleIJNS5_1CILi128EEES8_NS7_ILi64EEEEEENS_10bfloat16_tEfNS_4arch4Sm80ELb0ELb0ELb1ELb0ELb1ELb0ELb0ELb0ELi2ELi4ELi4ELi4ELb0EEENS1_21CollectiveEpilogueBwdISA_SB_SD_Li256ELb0ELb0ELi2EEENS1_19SingleTileSchedulerILb0ELb0ELb0ELi128EEEEEEEEEvNT_6ParamsE$_ZN4cute5tupleIJiNS_1CILi0EEEEEC2ERKiRKS2_)
        /*1a2d0*/ 	.word	0x00000000


	//----- nvinfo : EIATTR_FRAME_SIZE
	.align		4
.L_17880:
        /*1a2d4*/ 	.byte	0x04, 0x11
        /*1a2d6*/ 	.short	(.L_17882 - .L_17881)
	.align		4
.L_17881:
        /*1a2d8*/ 	.word	index@($_ZN7cutlass13device_kernelIN5flash19enable_sm80_to_sm89INS1_16FlashAttnBwdSm80INS1_25CollectiveMainloopBwdSm80ILi2ELi2EN4cute5tupleIJNS5_1CILi128EEES8_NS7_ILi64EEEEEENS_10bfloat16_tEfNS_4arch4Sm80ELb0ELb0ELb1ELb0ELb1ELb0ELb0ELb0ELi2ELi4ELi4ELi4ELb0EEENS1_21CollectiveEpilogueBwdISA_SB_SD_Li256ELb0ELb0ELi2EEENS1_19SingleTileSchedulerILb0ELb0ELb0ELi128EEEEEEEEEvNT_6ParamsE$_ZN4cute5tupleIJiEEC2ERKi)
        /*1a2dc*/ 	.word	0x00000000


	//----- nvinfo : EIATTR_FRAME_SIZE
	.align		4
.L_17882:
        /*1a2e0*/ 	.byte	0x04, 0x11
        /*1a2e2*/ 	.short	(.L_17884 - .L_17883)
	.align		4
.L_17883:
        /*1a2e4*/ 	.word	index@($_ZN7cutlass13device_kernelIN5flash19enable_sm80_to_sm89INS1_16FlashAttnBwdSm80INS1_25CollectiveMainloopBwdSm80ILi2ELi2EN4cute5tupleIJNS5_1CILi128EEES8_NS7_ILi64EEEEEENS_10bfloat16_tEfNS_4arch4Sm80ELb0ELb0ELb1ELb0ELb1ELb0ELb0ELb0ELi2ELi4ELi4ELi4ELb0EEENS1_21CollectiveEpilogueBwdISA_SB_SD_Li256ELb0ELb0ELi2EEENS1_19SingleTileSchedulerILb0ELb0ELb0ELi128EEEEEEEEEvNT_6ParamsE$_ZN4cute5tupleIJNS_7SwizzleILi3ELi3ELi3EEENS_9MixedBitsILj0ELj432EEENS_6LayoutINS0_IJNS0_IJNS_1CILi2EEES7_S7_EEES7_NS6_ILi8EEEEEENS0_IJNS0_IJNS6_ILi64EEES9_NS6_ILi512EEEEEENS6_ILi8192EEENS6_ILi1024EEEEEEEEEEC2ERKS2_RKS4_RKSH_)
        /*1a2e8*/ 	.word	0x00000000


	//----- nvinfo : EIATTR_FRAME_SIZE
	.align		4
.L_17884:
        /*1a2ec*/ 	.byte	0x04, 0x11
        /*1a2ee*/ 	.short	(.L_17886 - .L_17885)
	.align		4
.L_17885:
        /*1a2f0*/ 	.word	index@($_ZN7cutlass13device_kernelIN5flash19enable_sm80_to_sm89INS1_16FlashAttnBwdSm80INS1_25CollectiveMainloopBwdSm80ILi2ELi2EN4cute5tupleIJNS5_1CILi128EEES8_NS7_ILi64EEEEEENS_10bfloat16_tEfNS_4arch4Sm80ELb0ELb0ELb1ELb0ELb1ELb0ELb0ELb0ELi2ELi4ELi4ELi4ELb0EEENS1_21CollectiveEpilogueBwdISA_SB_SD_Li256ELb0ELb0ELi2EEENS1_19SingleTileSchedulerILb0ELb0ELb0ELi128EEEEEEEEEvNT_6ParamsE$_ZN4cute5tupleIJNS_1CILi2EEEiEEC2ERKS2_RKi)
        /*1a2f4*/ 	.word	0x00000000


	//----- nvinfo : EIATTR_FRAME_SIZE
	.align		4
.L_17886:
        /*1a2f8*/ 	.byte	0x04, 0x11
        /*1a2fa*/ 	.short	(.L_17888 - .L_17887)
	.align		4
.L_17887:
        /*1a2fc*/ 	.word	index@($_ZN7cutlass13device_kernelIN5flash19enable_sm80_to_sm89INS1_16FlashAttnBwdSm80INS1_25CollectiveMainloopBwdSm80ILi2ELi2EN4cute5tupleIJNS5_1CILi128EEES8_NS7_ILi64EEEEEENS_10bfloat16_tEfNS_4arch4Sm80ELb0ELb0ELb1ELb0ELb1ELb0ELb0ELb0ELi2ELi4ELi4ELi4ELb0EEENS1_21CollectiveEpilogueBwdISA_SB_SD_Li256ELb0ELb0ELi2EEENS1_19SingleTileSchedulerILb0ELb0ELb0ELi128EEEEEEEEEvNT_6ParamsE$_ZN4cute5tupleIJNS_1CILi0EEEiEEC2ERKS2_RKi)
        /*1a300*/ 	.word	0x00000000


	//----- nvinfo : EIATTR_FRAME_SIZE
	.align		4
.L_17888:
        /*1a304*/ 	.byte	0x04, 0x11
        /*1a306*/ 	.short	(.L_17890 - .L_17889)
	.align		4
.L_17889:
        /*1a308*/ 	.word	index@($_ZN7cutlass13device_kernelIN5flash19enable_sm80_to_sm89INS1_16FlashAttnBwdSm80INS1_25CollectiveMainloopBwdSm80ILi2ELi2EN4cute5tupleIJNS5_1CILi128EEES8_NS7_ILi64EEEEEENS_10bfloat16_tEfNS_4arch4Sm80ELb0ELb0ELb1ELb0ELb1ELb0ELb0ELb0ELi2ELi4ELi4ELi4ELb0EEENS1_21CollectiveEpilogueBwdISA_SB_SD_Li256ELb0ELb0ELi2EEENS1_19SingleTileSchedulerILb0ELb0ELb0ELi128EEEEEEEEEvNT_6ParamsE$_ZN4cute5tupleIJNS0_IJNS_1CILi8EEENS1_ILi2EEES3_S3_S2_S3_EEENS0_IJNS1_ILi1EEEiiiNS1_ILi72EEENS1_ILi512EEEEEEEEC2ERKS4_RKS8_)
        /*1a30c*/ 	.word	0x00000000


	//----- nvinfo : EIATTR_FRAME_SIZE
	.align		4
.L_17890:
        /*1a310*/ 	.byte	0x04, 0x11
        /*1a312*/ 	.short	(.L_17892 - .L_17891)
	.align		4
.L_17891:
        /*1a314*/ 	.word	index@($_ZN7cutlass13device_kernelIN5flash19enable_sm80_to_sm89INS1_16FlashAttnBwdSm80INS1_25CollectiveMainloopBwdSm80ILi2ELi2EN4cute5tupleIJNS5_1CILi128EEES8_NS7_ILi64EEEEEENS_10bfloat16_tEfNS_4arch4Sm80ELb0ELb0ELb1ELb0ELb1ELb0ELb0ELb0ELi2ELi4ELi4ELi4ELb0EEENS1_21CollectiveEpilogueBwdISA_SB_SD_Li256ELb0ELb0ELi2EEENS1_19SingleTileSchedulerILb0ELb0ELb0ELi128EEEEEEEEEvNT_6ParamsE$_ZN4cute5tupleIJNS0_IJNS_1CILi8EEENS0_IJNS1_ILi2EEES3_S3_EEENS1_ILi1EEES4_S5_EEENS0_IJS5_NS0_IJiiiEEENS1_ILi64EEENS0_IJNS1_ILi72EEENS1_ILi144EEENS1_ILi288EEEEEENS1_ILi512EEEEEEEEC2ERKS6_RKSE_)
        /*1a318*/ 	.word	0x00000000


	//----- nvinfo : EIATTR_FRAME_SIZE
	.align		4
.L_17892:
        /*1a31c*/ 	.byte	0x04, 0x11
        /*1a31e*/ 	.short	(.L_17894 - .L_17893)
	.align		4
.L_17893:
        /*1a320*/ 	.word	index@($_ZN7cutlass13device_kernelIN5flash19enable_sm80_to_sm89INS1_16FlashAttnBwdSm80INS1_25CollectiveMainloopBwdSm80ILi2ELi2EN4cute5tupleIJNS5_1CILi128EEES8_NS7_ILi64EEEEEENS_10bfloat16_tEfNS_4arch4Sm80ELb0ELb0ELb1ELb0ELb1ELb0ELb0ELb0ELi2ELi4ELi4ELi4ELb0EEENS1_21CollectiveEpilogueBwdISA_SB_SD_Li256ELb0ELb0ELi2EEENS1_19SingleTileSchedulerILb0ELb0ELb0ELi128EEEEEEEEEvNT_6ParamsE$_ZN4cute5tupleIJNS0_IJNS_1CILi8EEENS0_IJNS1_ILi2EEES3_S3_EEENS1_ILi1EEES4_S5_EEENS0_IJS5_NS0_IJS2_iiEEENS1_ILi64EEENS0_IJiNS1_ILi144EEENS1_ILi288EEEEEENS1_ILi512EEEEEEEEC2ERKS6_RKSD_)
        /*1a324*/ 	.word	0x00000000


	//----- nvinfo : EIATTR_FRAME_SIZE
	.align		4
.L_17894:
        /*1a328*/ 	.byte	0x04, 0x11
        /*1a32a*/ 	.short	(.L_17896 - .L_17895)
	.align		4
.L_17895:
        /*1a32c*/ 	.word	index@($_ZN7cutlass13device_kernelIN5flash19enable_sm80_to_sm89INS1_16FlashAttnBwdSm80INS1_25CollectiveMainloopBwdSm80ILi2ELi2EN4cute5tupleIJNS5_1CILi128EEES8_NS7_ILi64EEEEEENS_10bfloat16_tEfNS_4arch4Sm80ELb0ELb0ELb1ELb0ELb1ELb0ELb0ELb0ELi2ELi4ELi4ELi4ELb0EEENS1_21CollectiveEpilogueBwdISA_SB_SD_Li256ELb0ELb0ELi2EEENS1_19SingleTileSchedulerILb0ELb0ELb0ELi128EEEEEEEEEvNT_6ParamsE$_ZN4cute5tupleIJNS0_IJNS_1CILi2EEES2_S2_EEENS0_IJNS1_ILi1EEENS1_ILi512EEEiEEEEEC2ERKS3_RKS6_)
        /*1a330*/ 	.word	0x00000000


	//----- nvinfo : EIATTR_FRAME_SIZE
	.align		4
.L_17896:
        /*1a334*/ 	.byte	0x04, 0x11
        /*1a336*/ 	.short	(.L_17898 - .L_17897)
	.align		4
.L_17897:
        /*1a338*/ 	.word	index@($_ZN7cutlass13device_kernelIN5flash19enable_sm80_to_sm89INS1_16FlashAttnBwdSm80INS1_25CollectiveMainloopBwdSm80ILi2ELi2EN4cute5tupleIJNS5_1CILi128EEES8_NS7_ILi64EEEEEENS_10bfloat16_tEfNS_4arch4Sm80ELb0ELb0ELb1ELb0ELb1ELb0ELb0ELb0ELi2ELi4ELi4ELi4ELb0EEENS1_21CollectiveEpilogueBwdISA_SB_SD_Li256ELb0ELb0ELi2EEENS1_19SingleTileSchedulerILb0ELb0ELb0ELi128EEEEEEEEEvNT_6ParamsE$_ZN4cute5tupleIJNS0_IJNS_1CILi2EEES2_EEENS0_IJiiEEEEEC2ERKS3_RKS4_)
        /*1a33c*/ 	.word	0x00000000


	//----- nvinfo : EIATTR_FRAME_SIZE
	.align		4
.L_17898:
        /*1a340*/ 	.byte	0x04, 0x11
        /*1a342*/ 	.short	(.L_17900 - .L_17899)
	.align		4
.L_17899:
        /*1a344*/ 	.word	index@($_ZN7cutlass13device_kernelIN5flash19enable_sm80_to_sm89INS1_16FlashAttnBwdSm80INS1_25CollectiveMainloopBwdSm80ILi2ELi2EN4cute5tupleIJNS5_1CILi128EEES8_NS7_ILi64EEEEEENS_10bfloat16_tEfNS_4arch4Sm80ELb0ELb0ELb1ELb0ELb1ELb0ELb0ELb0ELi2ELi4ELi4ELi4ELb0EEENS1_21CollectiveEpilogueBwdISA_SB_SD_Li256ELb0ELb0ELi2EEENS1_19SingleTileSchedulerILb0ELb0ELb0ELi128EEEEEEEEEvNT_6ParamsE$_ZN4cute5tupleIJNS0_IJNS_1CILi2EEES2_EEENS0_IJiNS1_ILi512EEEEEEEEC2ERKS3_RKS5_)
        /*1a348*/ 	.word	0x00000000


	//----- nvinfo : EIATTR_FRAME_SIZE
	.align		4
.L_17900:
        /*1a34c*/ 	.byte	0x04, 0x11
        /*1a34e*/ 	.short	(.L_17902 - .L_17901)
	.align		4
.L_17901:
        /*1a350*/ 	.word	index@($_ZN7cutlass13device_kernelIN5flash19enable_sm80_to_sm89INS1_16FlashAttnBwdSm80INS1_25CollectiveMainloopBwdSm80ILi2ELi2EN4cute5tupleIJNS5_1CILi128EEES8_NS7_ILi64EEEEEENS_10bfloat16_tEfNS_4arch4Sm80ELb0ELb0ELb1ELb0ELb1ELb0ELb0ELb0ELi2ELi4ELi4ELi4ELb0EEENS1_21CollectiveEpilogueBwdISA_SB_SD_Li256ELb0ELb0ELi2EEENS1_19SingleTileSchedulerILb0ELb0ELb0ELi128EEEEEEEEEvNT_6ParamsE$_ZN4cute5tupleIJNS0_IJNS_1CILi2EEES2_EEENS0_IJiNS1_ILi4096EEEEEEEEC2ERKS3_RKS5_)
        /*1a354*/ 	.word	0x00000000


	//----- nvinfo : EIATTR_FRAME_SIZE
	.align		4
.L_17902:
        /*1a358*/ 	.byte	0x04, 0x11
        /*1a35a*/ 	.short	(.L_17904 - .L_17903)
	.align		4
.L_17903:
        /*1a35c*/ 	.word	index@($_ZN7cutlass13device_kernelIN5flash19enable_sm80_to_sm89INS1_16FlashAttnBwdSm80INS1_25CollectiveMainloopBwdSm80ILi2ELi2EN4cute5tupleIJNS5_1CILi128EEES8_NS7_ILi64EEEEEENS_10bfloat16_tEfNS_4arch4Sm80ELb0ELb0ELb1ELb0ELb1ELb0ELb0ELb0ELi2ELi4ELi4ELi4ELb0EEENS1_21CollectiveEpilogueBwdISA_SB_SD_Li256ELb0ELb0ELi2EEENS1_19SingleTileSchedulerILb0ELb0ELb0ELi128EEEEEEEEEvNT_6ParamsE$_ZN4cute5tupleIJNS0_IJNS_1CILi2EEES2_EEENS0_IJNS1_ILi1EEEiEEEEEC2ERKS3_RKS5_)
        /*1a360*/ 	.word	0x00000000


	//----- nvinfo : EIATTR_FRAME_SIZE
	.align		4
.L_17904:
        /*1a364*/ 	.byte	0x04, 0x11
        /*1a366*/ 	.short	(.L_17906 - .L_17905)
	.align		4
.L_17905:
        /*1a368*/ 	.word	index@($_ZN7cutlass13device_kernelIN5flash19enable_sm80_to_sm89INS1_16FlashAttnBwdSm80INS1_25CollectiveMainloopBwdSm80ILi2ELi2EN4cute5tupleIJNS5_1CILi128EEES8_NS7_ILi64EEEEEENS_10bfloat16_tEfNS_4arch4Sm80ELb0ELb0ELb1ELb0ELb1ELb0ELb0ELb0ELi2ELi4ELi4ELi4ELb0EEENS1_21CollectiveEpilogueBwdISA_SB_SD_Li256ELb0ELb0ELi2EEENS1_19SingleTileSchedulerILb0ELb0ELb0ELi128EEEEEEEEEvNT_6ParamsE$_ZN4cute5tupleIJNS0_IJNS_1CILi2EEEEEENS0_IJiEEEEEC2ERKS3_RKS4_)
        /*1a36c*/ 	.word	0x00000000


	//----- nvinfo : EIATTR_FRAME_SIZE
	.align		4
.L_17906:
        /*1a370*/ 	.byte	0x04, 0x11
        /*1a372*/ 	.short	(.L_17908 - .L_17907)
	.align		4
.L_17907:
        /*1a374*/ 	.word	index@($_ZN7cutlass13device_kernelIN5flash19enable_sm80_to_sm89INS1_16FlashAttnBwdSm80INS1_25CollectiveMainloopBwdSm80ILi2ELi2EN4cute5tupleIJNS5_1CILi128EEES8_NS7_ILi64EEEEEENS_10bfloat16_tEfNS_4arch4Sm80ELb0ELb0ELb1ELb0ELb1ELb0ELb0ELb0ELi2ELi4ELi4ELi4ELb0EEENS1_21CollectiveEpilogueBwdISA_SB_SD_Li256ELb0ELb0ELi2EEENS1_19SingleTileSchedulerILb0ELb0ELb0ELi128EEEEEEEEEvNT_6ParamsE$_ZN4cute5tupleIJNS0_IJNS_1CILi1EEENS1_ILi2EEES3_EEENS0_IJS2_NS1_ILi256EEEiEEEEEC2ERKS4_RKS6_)
        /*1a378*/ 	.word	0x00000000


	//----- nvinfo : EIATTR_FRAME_SIZE
	.align		4
.L_17908:
        /*1a37c*/ 	.byte	0x04, 0x11
        /*1a37e*/ 	.short	(.L_17910 - .L_17909)
	.align		4
.L_17909:
        /*1a380*/ 	.word	index@($_ZN7cutlass13device_kernelIN5flash19enable_sm80_to_sm89INS1_16FlashAttnBwdSm80INS1_25CollectiveMainloopBwdSm80ILi2ELi2EN4cute5tupleIJNS5_1CILi128EEES8_NS7_ILi64EEEEEENS_10bfloat16_tEfNS_4arch4Sm80ELb0ELb0ELb1ELb0ELb1ELb0ELb0ELb0ELi2ELi4ELi4ELi4ELb0EEENS1_21CollectiveEpilogueBwdISA_SB_SD_Li256ELb0ELb0ELi2EEENS1_19SingleTileSchedulerILb0ELb0ELb0ELi128EEEEEEEEEvNT_6ParamsE$_ZN4cute5tupleIJNS0_IJNS_1CILi1EEENS1_ILi2EEEEEENS0_IJNS1_ILi0EEEiEEEEEC2ERKS4_RKS6_)
        /*1a384*/ 	.word	0x00000000


	//----- nvinfo : EIATTR_FRAME_SIZE
	.align		4
.L_17910:
        /*1a388*/ 	.byte	0x04, 0x11
        /*1a38a*/ 	.short	(.L_17912 - .L_17911)
	.align		4
.L_17911:
        /*1a38c*/ 	.word	index@($_ZN7cutlass13device_kernelIN5flash19enable_sm80_to_sm89INS1_16FlashAttnBwdSm80INS1_25CollectiveMainloopBwdSm80ILi2ELi2EN4cute5tupleIJNS5_1CILi128EEES8_NS7_ILi64EEEEEENS_10bfloat16_tEfNS_4arch4Sm80ELb0ELb0ELb1ELb0ELb1ELb0ELb0ELb0ELi2ELi4ELi4ELi4ELb0EEENS1_21CollectiveEpilogueBwdISA_SB_SD_Li256ELb0ELb0ELi2EEENS1_19SingleTileSchedulerILb0ELb0ELb0ELi128EEEEEEEEEvNT_6ParamsE$_ZN4cute5tupleIJNS0_IJNS_1CILi1EEENS0_IJS2_NS1_ILi2EEES3_EEEEEENS0_IJNS1_ILi0EEENS0_IJS2_NS1_ILi256EEEiEEEEEEEEC2ERKS5_RKS9_)
        /*1a390*/ 	.word	0x00000000


	//----- nvinfo : EIATTR_FRAME_SIZE
	.align		4
.L_17912:
        /*1a394*/ 	.byte	0x04, 0x11
        /*1a396*/ 	.short	(.L_17914 - .L_17913)
	.align		4
.L_17913:
        /*1a398*/ 	.word	index@($_ZN7cutlass13device_kernelIN5flash19enable_sm80_to_sm89INS1_16FlashAttnBwdSm80INS1_25CollectiveMainloopBwdSm80ILi2ELi2EN4cute5tupleIJNS5_1CILi128EEES8_NS7_ILi64EEEEEENS_10bfloat16_tEfNS_4arch4Sm80ELb0ELb0ELb1ELb0ELb1ELb0ELb0ELb0ELi2ELi4ELi4ELi4ELb0EEENS1_21CollectiveEpilogueBwdISA_SB_SD_Li256ELb0ELb0ELi2EEENS1_19SingleTileSchedulerILb0ELb0ELb0ELi128EEEEEEEEEvNT_6ParamsE$_ZN4cute5tupleIJNS0_IJNS_1CILi16EEENS1_ILi2EEES3_S3_NS1_ILi4EEES3_EEENS0_IJNS1_ILi1EEEiiiNS1_ILi144EEENS1_ILi512EEEEEEEEC2ERKS5_RKS9_)
        /*1a39c*/ 	.word	0x00000000


	//----- nvinfo : EIATTR_FRAME_SIZE
	.align		4
.L_17914:
        /*1a3a0*/ 	.byte	0x04, 0x11
        /*1a3a2*/ 	.short	(.L_17916 - .L_17915)
	.align		4
.L_17915:
        /*1a3a4*/ 	.word	index@($_ZN7cutlass13device_kernelIN5flash19enable_sm80_to_sm89INS1_16FlashAttnBwdSm80INS1_25CollectiveMainloopBwdSm80ILi2ELi2EN4cute5tupleIJNS5_1CILi128EEES8_NS7_ILi64EEEEEENS_10bfloat16_tEfNS_4arch4Sm80ELb0ELb0ELb1ELb0ELb1ELb0ELb0ELb0ELi2ELi4ELi4ELi4ELb0EEENS1_21CollectiveEpilogueBwdISA_SB_SD_Li256ELb0ELb0ELi2EEENS1_19SingleTileSchedulerILb0ELb0ELb0ELi128EEEEEEEEEvNT_6ParamsE$_ZN4cute5tupleIJNS0_IJNS0_IJNS_1CILi8EEENS1_ILi1EEEEEENS1_ILi4EEES3_EEENS0_IJNS0_IJS3_NS1_ILi0EEEEEElS7_EEEEEC2ERKS6_RKS9_)
        /*1a3a8*/ 	.word	0x00000000


	//----- nvinfo : EIATTR_FRAME_SIZE
	.align		4
.L_17916:
        /*1a3ac*/ 	.byte	0x04, 0x11
        /*1a3ae*/ 	.short	(.L_17918 - .L_17917)
	.align		4
.L_17917:
        /*1a3b0*/ 	.word	index@($_ZN7cutlass13device_kernelIN5flash19enable_sm80_to_sm89INS1_16FlashAttnBwdSm80INS1_25CollectiveMainloopBwdSm80ILi2ELi2EN4cute5tupleIJNS5_1CILi128EEES8_NS7_ILi64EEEEEENS_10bfloat16_tEfNS_4arch4Sm80ELb0ELb0ELb1ELb0ELb1ELb0ELb0ELb0ELi2ELi4ELi4ELi4ELb0EEENS1_21CollectiveEpilogueBwdISA_SB_SD_Li256ELb0ELb0ELi2EEENS1_19SingleTileSchedulerILb0ELb0ELb0ELi128EEEEEEEEEvNT_6ParamsE$_ZN4cute5tupleIJNS0_IJNS0_IJNS_1CILi8EEENS1_ILi1EEEEEENS1_ILi2EEES2_EEENS0_IJNS0_IJS3_NS1_ILi0EEEEEEiNS1_ILi1024EEEEEEEEC2ERKS6_RKSA_)
        /*1a3b4*/ 	.word	0x00000000


	//----- nvinfo : EIATTR_FRAME_SIZE
	.align		4
.L_17918:
        /*1a3b8*/ 	.byte	0x04, 0x11
        /*1a3ba*/ 	.short	(.L_17920 - .L_17919)
	.align		4
.L_17919:
        /*1a3bc*/ 	.word	index@($_ZN7cutlass13device_kernelIN5flash19enable_sm80_to_sm89INS1_16FlashAttnBwdSm80INS1_25CollectiveMainloopBwdSm80ILi2ELi2EN4cute5tupleIJNS5_1CILi128EEES8_NS7_ILi64EEEEEENS_10bfloat16_tEfNS_4arch4Sm80ELb0ELb0ELb1ELb0ELb1ELb0ELb0ELb0ELi2ELi4ELi4ELi4ELb0EEENS1_21CollectiveEpilogueBwdISA_SB_SD_Li256ELb0ELb0ELi2EEENS1_19SingleTileSchedulerILb0ELb0ELb0ELi128EEEEEEEEEvNT_6ParamsE$_ZN4cute5tupleIJNS0_IJNS0_IJNS_1CILi8EEENS1_ILi1EEEEEENS1_ILi2EEENS0_IJS5_S5_EEEEEENS0_IJNS0_IJS3_NS1_ILi0EEEEEENS1_ILi4096EEENS0_IJiiEEEEEEEEC2ERKS7_RKSC_)
        /*1a3c0*/ 	.word	0x00000000


	//----- nvinfo : EIATTR_FRAME_SIZE
	.align		4
.L_17920:
        /*1a3c4*/ 	.byte	0x04, 0x11
        /*1a3c6*/ 	.short	(.L_17922 - .L_17921)
	.align		4
.L_17921:
        /*1a3c8*/ 	.word	index@($_ZN7cutlass13device_kernelIN5flash19enable_sm80_to_sm89INS1_16FlashAttnBwdSm80INS1_25CollectiveMainloopBwdSm80ILi2ELi2EN4cute5tupleIJNS5_1CILi128EEES8_NS7_ILi64EEEEEENS_10bfloat16_tEfNS_4arch4Sm80ELb0ELb0ELb1ELb0ELb1ELb0ELb0ELb0ELi2ELi4ELi4ELi4ELb0EEENS1_21CollectiveEpilogueBwdISA_SB_SD_Li256ELb0ELb0ELi2EEENS1_19SingleTileSchedulerILb0ELb0ELb0ELi128EEEEEEEEEvNT_6ParamsE$_ZN4cute5tupleIJNS0_IJNS0_IJNS_1CILi8EEENS1_ILi1EEEEEENS1_ILi2EEEEEENS0_IJNS0_IJS3_NS1_ILi0EEEEEEiEEEEEC2ERKS6_RKS9_)
        /*1a3cc*/ 	.word	0x00000000


	//----- nvinfo : EIATTR_FRAME_SIZE
	.align		4
.L_17922:
        /*1a3d0*/ 	.byte	0x04, 0x11
        /*1a3d2*/ 	.short	(.L_17924 - .L_17923)
	.align		4
.L_17923:
        /*1a3d4*/ 	.word	index@($_ZN7cutlass13device_kernelIN5flash19enable_sm80_to_sm89INS1_16FlashAttnBwdSm80INS1_25CollectiveMainloopBwdSm80ILi2ELi2EN4cute5tupleIJNS5_1CILi128EEES8_NS7_ILi64EEEEEENS_10bfloat16_tEfNS_4arch4Sm80ELb0ELb0ELb1ELb0ELb1ELb0ELb0ELb0ELi2ELi4ELi4ELi4ELb0EEENS1_21CollectiveEpilogueBwdISA_SB_SD_Li256ELb0ELb0ELi2EEENS1_19SingleTileSchedulerILb0ELb0ELb0ELi128EEEEEEEEEvNT_6ParamsE$_ZN4cute5tupleIJNS0_IJNS0_IJNS_1CILi8EEENS1_ILi1EEEEEENS0_IJNS1_ILi2EEEEEEEEENS0_IJNS0_IJS3_NS1_ILi0EEEEEENS0_IJiEEEEEEEEC2ERKS7_RKSB_)
        /*1a3d8*/ 	.word	0x00000000


	//----- nvinfo : EIATTR_FRAME_SIZE
	.align		4
.L_17924:
        /*1a3dc*/ 	.byte	0x04, 0x11
        /*1a3de*/ 	.short	(.L_17926 - .L_17925)
	.align		4
.L_17925:
        /*1a3e0*/ 	.word	index@($_ZN7cutlass13device_kernelIN5flash19enable_sm80_to_sm89INS1_16FlashAttnBwdSm80INS1_25CollectiveMainloopBwdSm80ILi2ELi2EN4cute5tupleIJNS5_1CILi128EEES8_NS7_ILi64EEEEEENS_10bfloat16_tEfNS_4arch4Sm80ELb0ELb0ELb1ELb0ELb1ELb0ELb0ELb0ELi2ELi4ELi4ELi4ELb0EEENS1_21CollectiveEpilogueBwdISA_SB_SD_Li256ELb0ELb0ELi2EEENS1_19SingleTileSchedulerILb0ELb0ELb0ELi128EEEEEEEEEvNT_6ParamsE$_ZN4cute5tupleIJNS0_IJNS0_IJNS_1CILi2EEES2_S2_EEES2_NS0_IJS2_S2_EEEEEENS0_IJNS0_IJNS1_ILi1EEENS1_ILi512EEEiEEENS1_ILi4096EEENS0_IJiiEEEEEEEEC2ERKS5_RKSB_)
        /*1a3e4*/ 	.word	0x00000000


	//----- nvinfo : EIATTR_FRAME_SIZE
	.align		4
.L_17926:
        /*1a3e8*/ 	.byte	0x04, 0x11
        /*1a3ea*/ 	.short	(.L_17928 - .L_17927)
	.align		4
.L_17927:
        /*1a3ec*/ 	.word	index@($_ZN7cutlass13device_kernelIN5flash19enable_sm80_to_sm89INS1_16FlashAttnBwdSm80INS1_25CollectiveMainloopBwdSm80ILi2ELi2EN4cute5tupleIJNS5_1CILi128EEES8_NS7_ILi64EEEEEENS_10bfloat16_tEfNS_4arch4Sm80ELb0ELb0ELb1ELb0ELb1ELb0ELb0ELb0ELi2ELi4ELi4ELi4ELb0EEENS1_21CollectiveEpilogueBwdISA_SB_SD_Li256ELb0ELb0ELi2EEENS1_19SingleTileSchedulerILb0ELb0ELb0ELi128EEEEEEEEEvNT_6ParamsE$_ZN4cute5tupleIJNS0_IJNS0_IJNS_1CILi2EEES2_S2_EEES2_NS0_IJNS0_IJS2_S2_EEES2_EEEEEENS0_IJNS0_IJNS1_ILi1EEENS1_ILi512EEEiEEENS1_ILi4096EEENS0_IJNS0_IJiiEEENS1_ILi8192EEEEEEEEEEEC2ERKS6_RKSE_)
        /*1a3f0*/ 	.word	0x00000000


	//----- nvinfo : EIATTR_FRAME_SIZE
	.align		4
.L_17928:
        /*1a3f4*/ 	.byte	0x04, 0x11
        /*1a3f6*/ 	.short	(.L_17930 - .L_17929)
	.align		4
.L_17929:
        /*1a3f8*/ 	.word	index@($_ZN7cutlass13device_kernelIN5flash19enable_sm80_to_sm89INS1_16FlashAttnBwdSm80INS1_25CollectiveMainloopBwdSm80ILi2ELi2EN4cute5tupleIJNS5_1CILi128EEES8_NS7_ILi64EEEEEENS_10bfloat16_tEfNS_4arch4Sm80ELb0ELb0ELb1ELb0ELb1ELb0ELb0ELb0ELi2ELi4ELi4ELi4ELb0EEENS1_21CollectiveEpilogueBwdISA_SB_SD_Li256ELb0ELb0ELi2EEENS1_19SingleTileSchedulerILb0ELb0ELb0ELi128EEEEEEEEEvNT_6ParamsE$_ZN4cute5tupleIJNS0_IJNS0_IJNS_1CILi2EEES2_EEES3_NS1_ILi8EEEEEENS0_IJNS0_IJiNS1_ILi512EEEEEENS0_IJiiEEENS1_ILi1024EEEEEEEEC2ERKS5_RKSA_)
        /*1a3fc*/ 	.word	0x00000000


	//----- nvinfo : EIATTR_FRAME_SIZE
	.align		4
.L_17930:
        /*1a400*/ 	.byte	0x04, 0x11
        /*1a402*/ 	.short	(.L_17932 - .L_17931)
	.align		4
.L_17931:
        /*1a404*/ 	.word	index@($_ZN7cutlass13device_kernelIN5flash19enable_sm80_to_sm89INS1_16FlashAttnBwdSm80INS1_25CollectiveMainloopBwdSm80ILi2ELi2EN4cute5tupleIJNS5_1CILi128EEES8_NS7_ILi64EEEEEENS_10bfloat16_tEfNS_4arch4Sm80ELb0ELb0ELb1ELb0ELb1ELb0ELb0ELb0ELi2ELi4ELi4ELi4ELb0EEENS1_21CollectiveEpilogueBwdISA_SB_SD_Li256ELb0ELb0ELi2EEENS1_19SingleTileSchedulerILb0ELb0ELb0ELi128EEEEEEEEEvNT_6ParamsE$_ZN4cute5tupleIJNS0_IJNS0_IJNS_1CILi2EEES2_EEES2_EEENS0_IJNS0_IJiiEEENS1_ILi8192EEEEEEEEC2ERKS4_RKS7_)
        /*1a408*/ 	.word	0x00000000


	//----- nvinfo : EIATTR_FRAME_SIZE
	.align		4
.L_17932:
        /*1a40c*/ 	.byte	0x04, 0x11
        /*1a40e*/ 	.short	(.L_17934 - .L_17933)
	.align		4
.L_17933:
        /*1a410*/ 	.word	index@($_ZN7cutlass13device_kernelIN5flash19enable_sm80_to_sm89INS1_16FlashAttnBwdSm80INS1_25CollectiveMainloopBwdSm80ILi2ELi2EN4cute5tupleIJNS5_1CILi128EEES8_NS7_ILi64EEEEEENS_10bfloat16_tEfNS_4arch4Sm80ELb0ELb0ELb1ELb0ELb1ELb0ELb0ELb0ELi2ELi4ELi4ELi4ELb0EEENS1_21CollectiveEpilogueBwdISA_SB_SD_Li256ELb0ELb0ELi2EEENS1_19SingleTileSchedulerILb0ELb0ELb0ELi128EEEEEEEEEvNT_6ParamsE$_ZN4cute5tupleIJNS0_IJNS0_IJNS_1CILi2EEES2_EEENS1_ILi8EEES3_EEENS0_IJNS0_IJNS1_ILi1EEEiEEENS1_ILi1024EEENS0_IJiiEEEEEEEEC2ERKS5_RKSA_)
        /*1a414*/ 	.word	0x00000000


	//----- nvinfo : EIATTR_FRAME_SIZE
	.align		4
.L_17934:
        /*1a418*/ 	.byte	0x04, 0x11
        /*1a41a*/ 	.short	(.L_17936 - .L_17935)
	.align		4
.L_17935:
        /*1a41c*/ 	.word	index@($_ZN7cutlass13device_kernelIN5flash19enable_sm80_to_sm89INS1_16FlashAttnBwdSm80INS1_25CollectiveMainloopBwdSm80ILi2ELi2EN4cute5tupleIJNS5_1CILi128EEES8_NS7_ILi64EEEEEENS_10bfloat16_tEfNS_4arch4Sm80ELb0ELb0ELb1ELb0ELb1ELb0ELb0ELb0ELi2ELi4ELi4ELi4ELb0EEENS1_21CollectiveEpilogueBwdISA_SB_SD_Li256ELb0ELb0ELi2EEENS1_19SingleTileSchedulerILb0ELb0ELb0ELi128EEEEEEEEEvNT_6ParamsE$_ZN4cute5tupleIJNS0_IJNS0_IJNS_1CILi1EEENS0_IJS2_NS1_ILi2EEES3_EEEEEES3_NS0_IJS3_S3_EEEEEENS0_IJNS0_IJNS1_ILi0EEENS0_IJS2_NS1_ILi256EEEiEEEEEENS1_ILi2048EEENS0_IJiNS1_ILi4096EEEEEEEEEEEC2ERKS7_RKSF_)
        /*1a420*/ 	.word	0x00000000


	//----- nvinfo : EIATTR_FRAME_SIZE
	.align		4
.L_17936:
        /*1a424*/ 	.byte	0x04, 0x11
        /*1a426*/ 	.short	(.L_17938 - .L_17937)
	.align		4
.L_17937:
        /*1a428*/ 	.word	index@($_ZN7cutlass13device_kernelIN5flash19enable_sm80_to_sm89INS1_16FlashAttnBwdSm80INS1_25CollectiveMainloopBwdSm80ILi2ELi2EN4cute5tupleIJNS5_1CILi128EEES8_NS7_ILi64EEEEEENS_10bfloat16_tEfNS_4arch4Sm80ELb0ELb0ELb1ELb0ELb1ELb0ELb0ELb0ELi2ELi4ELi4ELi4ELb0EEENS1_21CollectiveEpilogueBwdISA_SB_SD_Li256ELb0ELb0ELi2EEENS1_19SingleTileSchedulerILb0ELb0ELb0ELi128EEEEEEEEEvNT_6ParamsE$_ZN4cute5tupleIJNS0_IJNS0_IJNS0_IJNS_1CILi8EEENS1_ILi1EEEEEES3_EEENS0_IJNS0_IJS3_S3_EEENS1_ILi2EEEEEEEEENS0_IJNS0_IJNS0_IJS3_NS1_ILi0EEEEEESA_EEENS0_IJNS0_IJSA_SA_EEEiEEEEEEEEC2ERKS9_RKSF_)
        /*1a42c*/ 	.word	0x00000000


	//----- nvinfo : EIATTR_FRAME_SIZE
	.align		4
.L_17938:
        /*1a430*/ 	.byte	0x04, 0x11
        /*1a432*/ 	.short	(.L_17940 - .L_17939)
	.align		4
.L_17939:
        /*1a434*/ 	.word	index@($_ZN7cutlass13device_kernelIN5flash19enable_sm80_to_sm89INS1_16FlashAttnBwdSm80INS1_25CollectiveMainloopBwdSm80ILi2ELi2EN4cute5tupleIJNS5_1CILi128EEES8_NS7_ILi64EEEEEENS_10bfloat16_tEfNS_4arch4Sm80ELb0ELb0ELb1ELb0ELb1ELb0ELb0ELb0ELi2ELi4ELi4ELi4ELb0EEENS1_21CollectiveEpilogueBwdISA_SB_SD_Li256ELb0ELb0ELi2EEENS1_19SingleTileSchedulerILb0ELb0ELb0ELi128EEEEEEEEEvNT_6ParamsE$_ZN4cute5tupleIJNS0_IJNS0_IJNS0_IJNS_1CILi8EEENS1_ILi1EEEEEENS0_IJS3_S3_EEEEEENS0_IJS3_NS1_ILi2EEEEEEEEENS0_IJNS0_IJNS0_IJS3_NS1_ILi0EEEEEENS0_IJSA_SA_EEEEEENS0_IJSA_iEEEEEEEEC2ERKS9_RKSF_)
        /*1a438*/ 	.word	0x00000000


	//----- nvinfo : EIATTR_FRAME_SIZE
	.align		4
.L_17940:
        /*1a43c*/ 	.byte	0x04, 0x11
        /*1a43e*/ 	.short	(.L_17942 - .L_17941)
	.align		4
.L_17941:
        /*1a440*/ 	.word	index@($_ZN7cutlass13device_kernelIN5flash19enable_sm80_to_sm89INS1_16FlashAttnBwdSm80INS1_25CollectiveMainloopBwdSm80ILi2ELi2EN4cute5tupleIJNS5_1CILi128EEES8_NS7_ILi64EEEEEENS_10bfloat16_tEfNS_4arch4Sm80ELb0ELb0ELb1ELb0ELb1ELb0ELb0ELb0ELi2ELi4ELi4ELi4ELb0EEENS1_21CollectiveEpilogueBwdISA_SB_SD_Li256ELb0ELb0ELi2EEENS1_19SingleTileSchedulerILb0ELb0ELb0ELi128EEEEEEEEEvNT_6ParamsE$_ZN4cute3eso3ESOILb1ELb0EJNS_7SwizzleILi3ELi3ELi3EEENS_9MixedBitsILj0ELj432EEENS_6LayoutINS_5tupleIJNS7_IJNS_1CILi2EEES9_S9_EEES9_NS8_ILi8EEEEEENS7_IJNS7_IJNS8_ILi64EEESB_NS8_ILi512EEEEEENS8_ILi8192EEENS8_ILi1024EEEEEEEEEEC2ERKS3_RKS5_RKSJ_)
        /*1a444*/ 	.word	0x00000000


	//----- nvinfo : EIATTR_FRAME_SIZE
	.align		4
.L_17942:
        /*1a448*/ 	.byte	0x04, 0x11
        /*1a44a*/ 	.short	(.L_17944 - .L_17943)
	.align		4
.L_17943:
        /*1a44c*/ 	.word	index@($_ZN7cutlass13device_kernelIN5flash19enable_sm80_to_sm89INS1_16FlashAttnBwdSm80INS1_25CollectiveMainloopBwdSm80ILi2ELi2EN4cute5tupleIJNS5_1CILi128EEES8_NS7_ILi64EEEEEENS_10bfloat16_tEfNS_4arch4Sm80ELb0ELb0ELb1ELb0ELb1ELb0ELb0ELb0ELi2ELi4ELi4ELi4ELb0EEENS1_21CollectiveEpilogueBwdISA_SB_SD_Li256ELb0ELb0ELi2EEENS1_19SingleTileSchedulerILb0ELb0ELb0ELi128EEEEEEEEEvNT_6ParamsE$_ZN4cute3eso3ESOILb1ELb0EJNS_6LayoutINS_5tupleIJNS_1CILi4EEEEEENS3_IJNS4_ILi1EEEEEEEENS_10ViewEngineIPfEEEEC2ERKS9_RKSC_)
        /*1a450*/ 	.word	0x00000000


	//----- nvinfo : EIATTR_FRAME_SIZE
	.align		4
.L_17944:
        /*1a454*/ 	.byte	0x04, 0x11
        /*1a456*/ 	.short	(.L_17946 - .L_17945)
	.align		4
.L_17945:
        /*1a458*/ 	.word	index@($_ZN7cutlass13device_kernelIN5flash19enable_sm80_to_sm89INS1_16FlashAttnBwdSm80INS1_25CollectiveMainloopBwdSm80ILi2ELi2EN4cute5tupleIJNS5_1CILi128EEES8_NS7_ILi64EEEEEENS_10bfloat16_tEfNS_4arch4Sm80ELb0ELb0ELb1ELb0ELb1ELb0ELb0ELb0ELi2ELi4ELi4ELi4ELb0EEENS1_21CollectiveEpilogueBwdISA_SB_SD_Li256ELb0ELb0ELi2EEENS1_19SingleTileSchedulerILb0ELb0ELb0ELi128EEEEEEEEEvNT_6ParamsE$_ZN4cute3eso3ESOILb1ELb0EJNS_6LayoutINS_5tupleIJNS_1CILi1EEENS4_ILi4EEEEEENS3_IJNS4_ILi0EEES5_EEEEENS_10ViewEngineIPfEEEEC2ERKSA_RKSD_)
        /*1a45c*/ 	.word	0x00000000


	//----- nvinfo : EIATTR_FRAME_SIZE
	.align		4
.L_17946:
        /*1a460*/ 	.byte	0x04, 0x11
        /*1a462*/ 	.short	(.L_17948 - .L_17947)
	.align		4
.L_17947:
        /*1a464*/ 	.word	index@($_ZN7cutlass13device_kernelIN5flash19enable_sm80_to_sm89INS1_16FlashAttnBwdSm80INS1_25CollectiveMainloopBwdSm80ILi2ELi2EN4cute5tupleIJNS5_1CILi128EEES8_NS7_ILi64EEEEEENS_10bfloat16_tEfNS_4arch4Sm80ELb0ELb0ELb1ELb0ELb1ELb0ELb0ELb0ELi2ELi4ELi4ELi4ELb0EEENS1_21CollectiveEpilogueBwdISA_SB_SD_Li256ELb0ELb0ELi2EEENS1_19SingleTileSchedulerILb0ELb0ELb0ELi128EEEEEEEEEvNT_6ParamsE$_ZN4cute3eso3ESOILb1ELb0EJNS_6LayoutINS_5tupleIJNS_1CILi1EEENS3_IJNS4_ILi2EEES6_EEEEEENS3_IJNS4_ILi0EEENS3_IJNS4_ILi8EEENS4_ILi64EEEEEEEEEEENS_10ViewEngineINS_8smem_ptrIPfEEEEEEC2ERKSE_RKSJ_)
        /*1a468*/ 	.word	0x00000000


	//----- nvinfo : EIATTR_FRAME_SIZE
	.align		4
.L_17948:
        /*1a46c*/ 	.byte	0x04, 0x11
        /*1a46e*/ 	.short	(.L_17950 - .L_17949)
	.align		4
.L_17949:
        /*1a470*/ 	.word	index@($_ZN7cutlass13device_kernelIN5flash19enable_sm80_to_sm89INS1_16FlashAttnBwdSm80INS1_25CollectiveMainloopBwdSm80ILi2ELi2EN4cute5tupleIJNS5_1CILi128EEES8_NS7_ILi64EEEEEENS_10bfloat16_tEfNS_4arch4Sm80ELb0ELb0ELb1ELb0ELb1ELb0ELb0ELb0ELi2ELi4ELi4ELi4ELb0EEENS1_21CollectiveEpilogueBwdISA_SB_SD_Li256ELb0ELb0ELi2EEENS1_19SingleTileSchedulerILb0ELb0ELb0ELi128EEEEEEEEEvNT_6ParamsE$_ZN4cute3eso3ESOILb1ELb0EJNS_6LayoutINS_5tupleIJNS3_IJNS_1CILi8EEENS4_ILi1EEEEEENS4_ILi4EEES8_EEENS3_IJNS3_IJS6_NS4_ILi0EEEEEES5_NS4_ILi32EEEEEEEENS_10ViewEngineIPN7cutlass10bfloat16_tEEEEEC2ERKSE_RKSJ_)
        /*1a474*/ 	.word	0x00000000


	//----- nvinfo : EIATTR_FRAME_SIZE
	.align		4
.L_17950:
        /*1a478*/ 	.byte	0x04, 0x11
        /*1a47a*/ 	.short	(.L_17952 - .L_17951)
	.align		4
.L_17951:
        /*1a47c*/ 	.word	index@($_ZN7cutlass13device_kernelIN5flash19enable_sm80_to_sm89INS1_16FlashAttnBwdSm80INS1_25CollectiveMainloopBwdSm80ILi2ELi2EN4cute5tupleIJNS5_1CILi128EEES8_NS7_ILi64EEEEEENS_10bfloat16_tEfNS_4arch4Sm80ELb0ELb0ELb1ELb0ELb1ELb0ELb0ELb0ELi2ELi4ELi4ELi4ELb0EEENS1_21CollectiveEpilogueBwdISA_SB_SD_Li256ELb0ELb0ELi2EEENS1_19SingleTileSchedulerILb0ELb0ELb0ELi128EEEEEEEEEvNT_6ParamsE$_ZN4cute3eso3ESOILb1ELb0EJNS_6LayoutINS_5tupleIJNS3_IJNS_1CILi8EEENS4_ILi1EEEEEENS4_ILi4EEES6_EEENS3_IJNS3_IJS6_NS4_ILi0EEEEEENS4_ILi2048EEESA_EEEEEiEEC2ERKSE_RKi)
        /*1a480*/ 	.word	0x00000000


	//----- nvinfo : EIATTR_FRAME_SIZE
	.align		4
.L_17952:
        /*1a484*/ 	.byte	0x04, 0x11
        /*1a486*/ 	.short	(.L_17954 - .L_17953)
	.align		4
.L_17953:
        /*1a488*/ 	.word	index@($_ZN7cutlass13device_kernelIN5flash19enable_sm80_to_sm89INS1_16FlashAttnBwdSm80INS1_25CollectiveMainloopBwdSm80ILi2ELi2EN4cute5tupleIJNS5_1CILi128EEES8_NS7_ILi64EEEEEENS_10bfloat16_tEfNS_4arch4Sm80ELb0ELb0ELb1ELb0ELb1ELb0ELb0ELb0ELi2ELi4ELi4ELi4ELb0EEENS1_21CollectiveEpilogueBwdISA_SB_SD_Li256ELb0ELb0ELi2EEENS1_19SingleTileSchedulerILb0ELb0ELb0ELi128EEEEEEEEEvNT_6ParamsE$_ZN4cute3eso3ESOILb1ELb0EJNS_6LayoutINS_5tupleIJNS3_IJNS_1CILi8EEENS4_ILi1EEEEEENS4_ILi4EEES6_EEENS3_IJNS3_IJS6_NS4_ILi0EEEEEENS4_ILi2048EEESA_EEEEENS_10ViewEngineINS_8smem_ptrIPN7cutlass10bfloat16_tEEEEEEEC2ERKSE_RKSL_)
        /*1a48c*/ 	.word	0x00000000


	//----- nvinfo : EIATTR_FRAME_SIZE
	.align		4
.L_17954:
        /*1a490*/ 	.byte	0x04, 0x11
        /*1a492*/ 	.short	(.L_17956 - .L_17955)
	.align		4
.L_17955:
        /*1a494*/ 	.word	index@($_ZN7cutlass13device_kernelIN5flash19enable_sm80_to_sm89INS1_16FlashAttnBwdSm80INS1_25CollectiveMainloopBwdSm80ILi2ELi2EN4cute5tupleIJNS5_1CILi128EEES8_NS7_ILi64EEEEEENS_10bfloat16_tEfNS_4arch4Sm80ELb0ELb0ELb1ELb0ELb1ELb0ELb0ELb0ELi2ELi4ELi4ELi4ELb0EEENS1_21CollectiveEpilogueBwdISA_SB_SD_Li256ELb0ELb0ELi2EEENS1_19SingleTileSchedulerILb0ELb0ELb0ELi128EEEEEEEEEvNT_6ParamsE$_ZN4cute3eso3ESOILb1ELb0EJNS_6LayoutINS_5tupleIJNS3_IJNS_1CILi8EEENS4_ILi1EEEEEENS4_ILi4EEEEEENS3_IJNS3_IJS6_NS4_ILi0EEEEEES5_EEEEEiEEC2ERKSD_RKi)
        /*1a498*/ 	.word	0x00000000


	//----- nvinfo : EIATTR_FRAME_SIZE
	.align		4
.L_17956:
        /*1a49c*/ 	.byte	0x04, 0x11
        /*1a49e*/ 	.short	(.L_17958 - .L_17957)
	.align		4
.L_17957:
        /*1a4a0*/ 	.word	index@($_ZN7cutlass13device_kernelIN5flash19enable_sm80_to_sm89INS1_16FlashAttnBwdSm80INS1_25CollectiveMainloopBwdSm80ILi2ELi2EN4cute5tupleIJNS5_1CILi128EEES8_NS7_ILi64EEEEEENS_10bfloat16_tEfNS_4arch4Sm80ELb0ELb0ELb1ELb0ELb1ELb0ELb0ELb0ELi2ELi4ELi4ELi4ELb0EEENS1_21CollectiveEpilogueBwdISA_SB_SD_Li256ELb0ELb0ELi2EEENS1_19SingleTileSchedulerILb0ELb0ELb0ELi128EEEEEEEEEvNT_6ParamsE$_ZN4cute3eso3ESOILb1ELb0EJNS_6LayoutINS_5tupleIJNS3_IJNS_1CILi8EEENS4_ILi1EEEEEENS4_ILi4EEEEEENS3_IJNS3_IJS6_NS4_ILi0EEEEEES5_EEEEENS_10ViewEngineIPN7cutlass10bfloat16_tEEEEEC2ERKSD_RKSI_)
        /*1a4a4*/ 	.word	0x00000000


	//----- nvinfo : EIATTR_FRAME_SIZE
	.align		4
.L_17958:
        /*1a4a8*/ 	.byte	0x04, 0x11
        /*1a4aa*/ 	.short	(.L_17960 - .L_17959)
	.align		4
.L_17959:
        /*1a4ac*/ 	.word	index@($_ZN7cutlass13device_kernelIN5flash19enable_sm80_to_sm89INS1_16FlashAttnBwdSm80INS1_25CollectiveMainloopBwdSm80ILi2ELi2EN4cute5tupleIJNS5_1CILi128EEES8_NS7_ILi64EEEEEENS_10bfloat16_tEfNS_4arch4Sm80ELb0ELb0ELb1ELb0ELb1ELb0ELb0ELb0ELi2ELi4ELi4ELi4ELb0EEENS1_21CollectiveEpilogueBwdISA_SB_SD_Li256ELb0ELb0ELi2EEENS1_19SingleTileSchedulerILb0ELb0ELb0ELi128EEEEEEEEEvNT_6ParamsE$_ZN4cute3eso3ESOILb1ELb0EJNS_6LayoutINS_5tupleIJNS3_IJNS_1CILi8EEENS4_ILi1EEEEEENS4_ILi4EEEEEENS3_IJNS3_IJS6_NS4_ILi0EEEEEENS4_ILi2048EEEEEEEEiEEC2ERKSE_RKi)
        /*1a4b0*/ 	.word	0x00000000


	//----- nvinfo : EIATTR_FRAME_SIZE
	.align		4
.L_17960:
        /*1a4b4*/ 	.byte	0x04, 0x11
        /*1a4b6*/ 	.short	(.L_17962 - .L_17961)
	.align		4
.L_17961:
        /*1a4b8*/ 	.word	index@($_ZN7cutlass13device_kernelIN5flash19enable_sm80_to_sm89INS1_16FlashAttnBwdSm80INS1_25CollectiveMainloopBwdSm80ILi2ELi2EN4cute5tupleIJNS5_1CILi128EEES8_NS7_ILi64EEEEEENS_10bfloat16_tEfNS_4arch4Sm80ELb0ELb0ELb1ELb0ELb1ELb0ELb0ELb0ELi2ELi4ELi4ELi4ELb0EEENS1_21CollectiveEpilogueBwdISA_SB_SD_Li256ELb0ELb0ELi2EEENS1_19SingleTileSchedulerILb0ELb0ELb0ELi128EEEEEEEEEvNT_6ParamsE$_ZN4cute3eso3ESOILb1ELb0EJNS_6LayoutINS_5tupleIJNS3_IJNS_1CILi8EEENS4_ILi1EEEEEENS4_ILi4EEEEEENS3_IJNS3_IJS6_NS4_ILi0EEEEEENS4_ILi2048EEEEEEEENS_10ViewEngineINS_8smem_ptrIPN7cutlass10bfloat16_tEEEEEEEC2ERKSE_RKSL_)
        /*1a4bc*/ 	.word	0x00000000


	//----- nvinfo : EIATTR_FRAME_SIZE
	.align		4
.L_17962:
        /*1a4c0*/ 	.byte	0x04, 0x11
        /*1a4c2*/ 	.short	(.L_17964 - .L_17963)
	.align		4
.L_17963:
        /*1a4c4*/ 	.word	index@($_ZN7cutlass13device_kernelIN5flash19enable_sm80_to_sm89INS1_16FlashAttnBwdSm80INS1_25CollectiveMainloopBwdSm80ILi2ELi2EN4cute5tupleIJNS5_1CILi128EEES8_NS7_ILi64EEEEEENS_10bfloat16_tEfNS_4arch4Sm80ELb0ELb0ELb1ELb0ELb1ELb0ELb0ELb0ELi2ELi4ELi4ELi4ELb0EEENS1_21CollectiveEpilogueBwdISA_SB_SD_Li256ELb0ELb0ELi2EEENS1_19SingleTileSchedulerILb0ELb0ELb0ELi128EEEEEEEEEvNT_6ParamsE$_ZN4cute3eso3ESOILb1ELb0EJNS_6LayoutINS_5tupleIJNS3_IJNS_1CILi8EEENS4_ILi1EEEEEENS4_ILi2EEES5_EEENS3_IJNS3_IJS6_NS4_ILi0EEEEEENS4_ILi64EEES5_EEEEENS_10ViewEngineIPN7cutlass10bfloat16_tEEEEEC2ERKSE_RKSJ_)
        /*1a4c8*/ 	.word	0x00000000


	//----- nvinfo : EIATTR_FRAME_SIZE
	.align		4
.L_17964:
        /*1a4cc*/ 	.byte	0x04, 0x11
        /*1a4ce*/ 	.short	(.L_17966 - .L_17965)
	.align		4
.L_17965:
        /*1a4d0*/ 	.word	index@($_ZN7cutlass13device_kernelIN5flash19enable_sm80_to_sm89INS1_16FlashAttnBwdSm80INS1_25CollectiveMainloopBwdSm80ILi2ELi2EN4cute5tupleIJNS5_1CILi128EEES8_NS7_ILi64EEEEEENS_10bfloat16_tEfNS_4arch4Sm80ELb0ELb0ELb1ELb0ELb1ELb0ELb0ELb0ELi2ELi4ELi4ELi4ELb0EEENS1_21CollectiveEpilogueBwdISA_SB_SD_Li256ELb0ELb0ELi2EEENS1_19SingleTileSchedulerILb0ELb0ELb0ELi128EEEEEEEEEvNT_6ParamsE$_ZN4cute3eso3ESOILb1ELb0EJNS_6LayoutINS_5tupleIJNS3_IJNS_1CILi8EEENS4_ILi1EEEEEENS4_ILi2EEENS4_ILi4EEEEEENS3_IJNS3_IJS6_NS4_ILi0EEEEEES5_NS4_ILi16EEEEEEEENS_10ViewEngineIPN7cutlass10bfloat16_tEEEEEC2ERKSF_RKSK_)
        /*1a4d4*/ 	.word	0x00000000


	//----- nvinfo : EIATTR_FRAME_SIZE
	.align		4
.L_17966:
        /*1a4d8*/ 	.byte	0x04, 0x11
        /*1a4da*/ 	.short	(.L_17968 - .L_17967)
	.align		4
.L_17967:
        /*1a4dc*/ 	.word	index@($_ZN7cutlass13device_kernelIN5flash19enable_sm80_to_sm89INS1_16FlashAttnBwdSm80INS1_25CollectiveMainloopBwdSm80ILi2ELi2EN4cute5tupleIJNS5_1CILi128EEES8_NS7_ILi64EEEEEENS_10bfloat16_tEfNS_4arch4Sm80ELb0ELb0ELb1ELb0ELb1ELb0ELb0ELb0ELi2ELi4ELi4ELi4ELb0EEENS1_21CollectiveEpilogueBwdISA_SB_SD_Li256ELb0ELb0ELi2EEENS1_19SingleTileSchedulerILb0ELb0ELb0ELi128EEEEEEEEEvNT_6ParamsE$_ZN4cute3eso3ESOILb1ELb0EJNS_6LayoutINS_5tupleIJNS3_IJNS_1CILi8EEENS4_ILi1EEEEEENS4_ILi2EEENS3_IJNS4_ILi4EEES8_EEEEEENS3_IJNS3_IJS6_NS4_ILi0EEEEEES5_NS3_IJNS4_ILi32EEENS4_ILi16EEEEEEEEEEENS_10ViewEngineIPN7cutlass10bfloat16_tEEEEEC2ERKSI_RKSN_)
        /*1a4e0*/ 	.word	0x00000000


	//----- nvinfo : EIATTR_FRAME_SIZE
	.align		4
.L_17968:
        /*1a4e4*/ 	.byte	0x04, 0x11
        /*1a4e6*/ 	.short	(.L_17970 - .L_17969)
	.align		4
.L_17969:
        /*1a4e8*/ 	.word	index@($_ZN7cutlass13device_kernelIN5flash19enable_sm80_to_sm89INS1_16FlashAttnBwdSm80INS1_25CollectiveMainloopBwdSm80ILi2ELi2EN4cute5tupleIJNS5_1CILi128EEES8_NS7_ILi64EEEEEENS_10bfloat16_tEfNS_4arch4Sm80ELb0ELb0ELb1ELb0ELb1ELb0ELb0ELb0ELi2ELi4ELi4ELi4ELb0EEENS1_21CollectiveEpilogueBwdISA_SB_SD_Li256ELb0ELb0ELi2EEENS1_19SingleTileSchedulerILb0ELb0ELb0ELi128EEEEEEEEEvNT_6ParamsE$_ZN4cute3eso3ESOILb1ELb0EJNS_6LayoutINS_5tupleIJNS3_IJNS_1CILi8EEENS4_ILi1EEEEEENS4_ILi2EEEEEENS3_IJNS3_IJS6_NS4_ILi0EEEEEES5_EEEEEiEEC2ERKSD_RKi)
        /*1a4ec*/ 	.word	0x00000000


	//----- nvinfo : EIATTR_FRAME_SIZE
	.align		4
.L_17970:
        /*1a4f0*/ 	.byte	0x04, 0x11
        /*1a4f2*/ 	.short	(.L_17972 - .L_17971)
	.align		4
.L_17971:
        /*1a4f4*/ 	.word	index@($_ZN7cutlass13device_kernelIN5flash19enable_sm80_to_sm89INS1_16FlashAttnBwdSm80INS1_25CollectiveMainloopBwdSm80ILi2ELi2EN4cute5tupleIJNS5_1CILi128EEES8_NS7_ILi64EEEEEENS_10bfloat16_tEfNS_4arch4Sm80ELb0ELb0ELb1ELb0ELb1ELb0ELb0ELb0ELi2ELi4ELi4ELi4ELb0EEENS1_21CollectiveEpilogueBwdISA_SB_SD_Li256ELb0ELb0ELi2EEENS1_19SingleTileSchedulerILb0ELb0ELb0ELi128EEEEEEEEEvNT_6ParamsE$_ZN4cute3eso3ESOILb1ELb0EJNS_6LayoutINS_5tupleIJNS3_IJNS_1CILi8EEENS4_ILi1EEEEEENS4_ILi2EEEEEENS3_IJNS3_IJS6_NS4_ILi0EEEEEES5_EEEEENS_10ViewEngineIPN7cutlass10bfloat16_tEEEEEC2ERKSD_RKSI_)
        /*1a4f8*/ 	.word	0x00000000


	//----- nvinfo : EIATTR_FRAME_SIZE
	.align		4
.L_17972:
        /*1a4fc*/ 	.byte	0x04, 0x11
        /*1a4fe*/ 	.short	(.L_17974 - .L_17973)
	.align		4
.L_17973:
        /*1a500*/ 	.word	index@($_ZN7cutlass13device_kernelIN5flash19enable_sm80_to_sm89INS1_16FlashAttnBwdSm80INS1_25CollectiveMainloopBwdSm80ILi2ELi2EN4cute5tupleIJNS5_1CILi128EEES8_NS7_ILi64EEEEEENS_10bfloat16_tEfNS_4arch4Sm80ELb0ELb0ELb1ELb0ELb1ELb0ELb0ELb0ELi2ELi4ELi4ELi4ELb0EEENS1_21CollectiveEpilogueBwdISA_SB_SD_Li256ELb0ELb0ELi2EEENS1_19SingleTileSchedulerILb0ELb0ELb0ELi128EEEEEEEEEvNT_6ParamsE$_ZN4cute3eso3ESOILb1ELb0EJNS_6LayoutINS_5tupleIJNS3_IJNS_1CILi8EEENS4_ILi1EEEEEENS4_ILi2EEEEEENS3_IJNS3_IJS6_NS4_ILi0EEEEEENS4_ILi8192EEEEEEEEiEEC2ERKSE_RKi)
        /*1a504*/ 	.word	0x00000000


	//----- nvinfo : EIATTR_FRAME_SIZE
	.align		4
.L_17974:
        /*1a508*/ 	.byte	0x04, 0x11
        /*1a50a*/ 	.short	(.L_17976 - .L_17975)
	.align		4
.L_17975:
        /*1a50c*/ 	.word	index@($_ZN7cutlass13device_kernelIN5flash19enable_sm80_to_sm89INS1_16FlashAttnBwdSm80INS1_25CollectiveMainloopBwdSm80ILi2ELi2EN4cute5tupleIJNS5_1CILi128EEES8_NS7_ILi64EEEEEENS_10bfloat16_tEfNS_4arch4Sm80ELb0ELb0ELb1ELb0ELb1ELb0ELb0ELb0ELi2ELi4ELi4ELi4ELb0EEENS1_21CollectiveEpilogueBwdISA_SB_SD_Li256ELb0ELb0ELi2EEENS1_19SingleTileSchedulerILb0ELb0ELb0ELi128EEEEEEEEEvNT_6ParamsE$_ZN4cute3eso3ESOILb1ELb0EJNS_6LayoutINS_5tupleIJNS3_IJNS_1CILi8EEENS4_ILi1EEEEEENS4_ILi2EEEEEENS3_IJNS3_IJS6_NS4_ILi0EEEEEENS4_ILi8192EEEEEEEENS_10ViewEngineINS_8smem_ptrIPN7cutlass10bfloat16_tEEEEEEEC2ERKSE_RKSL_)
        /*1a510*/ 	.word	0x00000000


	//----- nvinfo : EIATTR_FRAME_SIZE
	.align		4
.L_17976:
        /*1a514*/ 	.byte	0x04, 0x11
        /*1a516*/ 	.short	(.L_17978 - .L_17977)
	.align		4
.L_17977:
        /*1a518*/ 	.word	index@($_ZN7cutlass13device_kernelIN5flash19enable_sm80_to_sm89INS1_16FlashAttnBwdSm80INS1_25CollectiveMainloopBwdSm80ILi2ELi2EN4cute5tupleIJNS5_1CILi128EEES8_NS7_ILi64EEEEEENS_10bfloat16_tEfNS_4arch4Sm80ELb0ELb0ELb1ELb0ELb1ELb0ELb0ELb0ELi2ELi4ELi4ELi4ELb0EEENS1_21CollectiveEpilogueBwdISA_SB_SD_Li256ELb0ELb0ELi2EEENS1_19SingleTileSchedulerILb0ELb0ELb0ELi128EEEEEEEEEvNT_6ParamsE$_ZN4cute3eso3ESOILb1ELb0EJNS_6LayoutINS_5tupleIJNS3_IJNS_1CILi8EEENS4_ILi1EEEEEENS4_ILi2EEEEEENS3_IJNS3_IJS6_NS4_ILi0EEEEEENS4_ILi64EEEEEEEEiEEC2ERKSE_RKi)
        /*1a51c*/ 	.word	0x00000000


	//----- nvinfo : EIATTR_FRAME_SIZE
	.align		4
.L_17978:
        /*1a520*/ 	.byte	0x04, 0x11
        /*1a522*/ 	.short	(.L_17980 - .L_17979)
	.align		4
.L_17979:
        /*1a524*/ 	.word	index@($_ZN7cutlass13device_kernelIN5flash19enable_sm80_to_sm89INS1_16FlashAttnBwdSm80INS1_25CollectiveMainloopBwdSm80ILi2ELi2EN4cute5tupleIJNS5_1CILi128EEES8_NS7_ILi64EEEEEENS_10bfloat16_tEfNS_4arch4Sm80ELb0ELb0ELb1ELb0ELb1ELb0ELb0ELb0ELi2ELi4ELi4ELi4ELb0EEENS1_21CollectiveEpilogueBwdISA_SB_SD_Li256ELb0ELb0ELi2EEENS1_19SingleTileSchedulerILb0ELb0ELb0ELi128EEEEEEEEEvNT_6ParamsE$_ZN4cute3eso3ESOILb1ELb0EJNS_6LayoutINS_5tupleIJNS3_IJNS_1CILi8EEENS4_ILi1EEEEEENS4_ILi2EEEEEENS3_IJNS3_IJS6_NS4_ILi0EEEEEENS4_ILi64EEEEEEEENS_10ViewEngineIPN7cutlass10bfloat16_tEEEEEC2ERKSE_RKSJ_)
        /*1a528*/ 	.word	0x00000000


	//----- nvinfo : EIATTR_FRAME_SIZE
	.align		4
.L_17980:
        /*1a52c*/ 	.byte	0x04, 0x11
        /*1a52e*/ 	.short	(.L_17982 - .L_17981)
	.align		4
.L_17981:
        /*1a530*/ 	.word	index@($_ZN7cutlass13device_kernelIN5flash19enable_sm80_to_sm89INS1_16FlashAttnBwdSm80INS1_25CollectiveMainloopBwdSm80ILi2ELi2EN4cute5tupleIJNS5_1CILi128EEES8_NS7_ILi64EEEEEENS_10bfloat16_tEfNS_4arch4Sm80ELb0ELb0ELb1ELb0ELb1ELb0ELb0ELb0ELi2ELi4ELi4ELi4ELb0EEENS1_21CollectiveEpilogueBwdISA_SB_SD_Li256ELb0ELb0ELi2EEENS1_19SingleTileSchedulerILb0ELb0ELb0ELi128EEEEEEEEEvNT_6ParamsE$_ZN4cute3eso3ESOILb1ELb0EJNS_6LayoutINS_5tupleIJNS3_IJNS_1CILi8EEENS4_ILi1EEEEEENS4_ILi2EEEEEENS3_IJNS3_IJS6_NS4_ILi0EEEEEENS4_ILi4096EEEEEEEEiEEC2ERKSE_RKi)
        /*1a534*/ 	.word	0x00000000


	//----- nvinfo : EIATTR_FRAME_SIZE
	.align		4
.L_17982:
        /*1a538*/ 	.byte	0x04, 0x11
        /*1a53a*/ 	.short	(.L_17984 - .L_17983)
	.align		4
.L_17983:
        /*1a53c*/ 	.word	index@($_ZN7cutlass13device_kernelIN5flash19enable_sm80_to_sm89INS1_16FlashAttnBwdSm80INS1_25CollectiveMainloopBwdSm80ILi2ELi2EN4cute5tupleIJNS5_1CILi128EEES8_NS7_ILi64EEEEEENS_10bfloat16_tEfNS_4arch4Sm80ELb0ELb0ELb1ELb0ELb1ELb0ELb0ELb0ELi2ELi4ELi4ELi4ELb0EEENS1_21CollectiveEpilogueBwdISA_SB_SD_Li256ELb0ELb0ELi2EEENS1_19SingleTileSchedulerILb0ELb0ELb0ELi128EEEEEEEEEvNT_6ParamsE$_ZN4cute3eso3ESOILb1ELb0EJNS_6LayoutINS_5tupleIJNS3_IJNS_1CILi8EEENS4_ILi1EEEEEENS4_ILi2EEEEEENS3_IJNS3_IJS6_NS4_ILi0EEEEEENS4_ILi4096EEEEEEEENS_10ViewEngineINS_8smem_ptrIPN7cutlass10bfloat16_tEEEEEEEC2ERKSE_RKSL_)
        /*1a540*/ 	.word	0x00000000


	//----- nvinfo : EIATTR_FRAME_SIZE
	.align		4
.L_17984:
        /*1a544*/ 	.byte	0x04, 0x11
        /*1a546*/ 	.short	(.L_17986 - .L_17985)
	.align		4
.L_17985:
        /*1a548*/ 	.word	index@($_ZN7cutlass13device_kernelIN5flash19enable_sm80_to_sm89INS1_16FlashAttnBwdSm80INS1_25CollectiveMainloopBwdSm80ILi2ELi2EN4cute5tupleIJNS5_1CILi128EEES8_NS7_ILi64EEEEEENS_10bfloat16_tEfNS_4arch4Sm80ELb0ELb0ELb1ELb0ELb1ELb0ELb0ELb0ELi2ELi4ELi4ELi4ELb0EEENS1_21CollectiveEpilogueBwdISA_SB_SD_Li256ELb0ELb0ELi2EEENS1_19SingleTileSchedulerILb0ELb0ELb0ELi128EEEEEEEEEvNT_6ParamsE$_ZN4cute3eso3ESOILb1ELb0EJNS_6LayoutINS_5tupleIJNS3_IJNS_1CILi8EEENS4_ILi1EEEEEENS3_IJNS4_ILi4EEEEEEEEENS3_IJNS3_IJS6_NS4_ILi0EEEEEENS3_IJS5_EEEEEEEENS_10ViewEngineIPN7cutlass10bfloat16_tEEEEEC2ERKSF_RKSK_)
        /*1a54c*/ 	.word	0x00000000


	//----- nvinfo : EIATTR_FRAME_SIZE
	.align		4
.L_17986:
        /*1a550*/ 	.byte	0x04, 0x11
        /*1a552*/ 	.short	(.L_17988 - .L_17987)
	.align		4
.L_17987:
        /*1a554*/ 	.word	index@($_ZN7cutlass13device_kernelIN5flash19enable_sm80_to_sm89INS1_16FlashAttnBwdSm80INS1_25CollectiveMainloopBwdSm80ILi2ELi2EN4cute5tupleIJNS5_1CILi128EEES8_NS7_ILi64EEEEEENS_10bfloat16_tEfNS_4arch4Sm80ELb0ELb0ELb1ELb0ELb1ELb0ELb0ELb0ELi2ELi4ELi4ELi4ELb0EEENS1_21CollectiveEpilogueBwdISA_SB_SD_Li256ELb0ELb0ELi2EEENS1_19SingleTileSchedulerILb0ELb0ELb0ELi128EEEEEEEEEvNT_6ParamsE$_ZN4cute3eso3ESOILb1ELb0EJNS_6LayoutINS_5tupleIJNS3_IJNS_1CILi8EEENS4_ILi1EEEEEENS3_IJNS4_ILi4EEEEEEEEENS3_IJNS3_IJS6_NS4_ILi0EEEEEENS3_IJNS4_ILi2048EEEEEEEEEEENS_10ViewEngineINS_8smem_ptrIPN7cutlass10bfloat16_tEEEEEEEC2ERKSG_RKSN_)
        /*1a558*/ 	.word	0x00000000


	//----- nvinfo : EIATTR_FRAME_SIZE
	.align		4
.L_17988:
        /*1a55c*/ 	.byte	0x04, 0x11
        /*1a55e*/ 	.short	(.L_17990 - .L_17989)
	.align		4
.L_17989:
        /*1a560*/ 	.word	index@($_ZN7cutlass13device_kernelIN5flash19enable_sm80_to_sm89INS1_16FlashAttnBwdSm80INS1_25CollectiveMainloopBwdSm80ILi2ELi2EN4cute5tupleIJNS5_1CILi128EEES8_NS7_ILi64EEEEEENS_10bfloat16_tEfNS_4arch4Sm80ELb0ELb0ELb1ELb0ELb1ELb0ELb0ELb0ELi2ELi4ELi4ELi4ELb0EEENS1_21CollectiveEpilogueBwdISA_SB_SD_Li256ELb0ELb0ELi2EEENS1_19SingleTileSchedulerILb0ELb0ELb0ELi128EEEEEEEEEvNT_6ParamsE$_ZN4cute3eso3ESOILb1ELb0EJNS_6LayoutINS_5tupleIJNS3_IJNS_1CILi8EEENS4_ILi1EEEEEENS3_IJNS4_ILi2EEEEEEEEENS3_IJNS3_IJS6_NS4_ILi0EEEEEENS3_IJS5_EEEEEEEENS_10ViewEngineIPN7cutlass10bfloat16_tEEEEEC2ERKSF_RKSK_)
        /*1a564*/ 	.word	0x00000000


	//----- nvinfo : EIATTR_FRAME_SIZE
	.align		4
.L_17990:
        /*1a568*/ 	.byte	0x04, 0x11
        /*1a56a*/ 	.short	(.L_17992 - .L_17991)
	.align		4
.L_17991:
        /*1a56c*/ 	.word	index@($_ZN7cutlass13device_kernelIN5flash19enable_sm80_to_sm89INS1_16FlashAttnBwdSm80INS1_25CollectiveMainloopBwdSm80ILi2ELi2EN4cute5tupleIJNS5_1CILi128EEES8_NS7_ILi64EEEEEENS_10bfloat16_tEfNS_4arch4Sm80ELb0ELb0ELb1ELb0ELb1ELb0ELb0ELb0ELi2ELi4ELi4ELi4ELb0EEENS1_21CollectiveEpilogueBwdISA_SB_SD_Li256ELb0ELb0ELi2EEENS1_19SingleTileSchedulerILb0ELb0ELb0ELi128EEEEEEEEEvNT_6ParamsE$_ZN4cute3eso3ESOILb1ELb0EJNS_6LayoutINS_5tupleIJNS3_IJNS_1CILi8EEENS4_ILi1EEEEEENS3_IJNS4_ILi2EEEEEEEEENS3_IJNS3_IJS6_NS4_ILi0EEEEEENS3_IJNS4_ILi8192EEEEEEEEEEENS_10ViewEngineINS_8smem_ptrIPN7cutlass10bfloat16_tEEEEEEEC2ERKSG_RKSN_)
        /*1a570*/ 	.word	0x00000000


	//----- nvinfo : EIATTR_FRAME_SIZE
	.align		4
.L_17992:
        /*1a574*/ 	.byte	0x04, 0x11
        /*1a576*/ 	.short	(.L_17994 - .L_17993)
	.align		4
.L_17993:
        /*1a578*/ 	.word	index@($_ZN7cutlass13device_kernelIN5flash19enable_sm80_to_sm89INS1_16FlashAttnBwdSm80INS1_25CollectiveMainloopBwdSm80ILi2ELi2EN4cute5tupleIJNS5_1CILi128EEES8_NS7_ILi64EEEEEENS_10bfloat16_tEfNS_4arch4Sm80ELb0ELb0ELb1ELb0ELb1ELb0ELb0ELb0ELi2ELi4ELi4ELi4ELb0EEENS1_21CollectiveEpilogueBwdISA_SB_SD_Li256ELb0ELb0ELi2EEENS1_19SingleTileSchedulerILb0ELb0ELb0ELi128EEEEEEEEEvNT_6ParamsE$_ZN4cute3eso3ESOILb1ELb0EJNS_6LayoutINS_5tupleIJNS3_IJNS_1CILi8EEENS4_ILi1EEEEEENS3_IJNS4_ILi2EEEEEEEEENS3_IJNS3_IJS6_NS4_ILi0EEEEEENS3_IJNS4_ILi64EEEEEEEEEEENS_10ViewEngineIPN7cutlass10bfloat16_tEEEEEC2ERKSG_RKSL_)
        /*1a57c*/ 	.word	0x00000000


	//----- nvinfo : EIATTR_FRAME_SIZE
	.align		4
.L_17994:
        /*1a580*/ 	.byte	0x04, 0x11
        /*1a582*/ 	.short	(.L_17996 - .L_17995)
	.align		4
.L_17995:
        /*1a584*/ 	.word	index@($_ZN7cutlass13device_kernelIN5flash19enable_sm80_to_sm89INS1_16FlashAttnBwdSm80INS1_25CollectiveMainloopBwdSm80ILi2ELi2EN4cute5tupleIJNS5_1CILi128EEES8_NS7_ILi64EEEEEENS_10bfloat16_tEfNS_4arch4Sm80ELb0ELb0ELb1ELb0ELb1ELb0ELb0ELb0ELi2ELi4ELi4ELi4ELb0EEENS1_21CollectiveEpilogueBwdISA_SB_SD_Li256ELb0ELb0ELi2EEENS1_19SingleTileSchedulerILb0ELb0ELb0ELi128EEEEEEEEEvNT_6ParamsE$_ZN4cute3eso3ESOILb1ELb0EJNS_6LayoutINS_5tupleIJNS3_IJNS_1CILi8EEENS4_ILi1EEEEEENS3_IJNS4_ILi2EEEEEEEEENS3_IJNS3_IJS6_NS4_ILi0EEEEEENS3_IJNS4_ILi4096EEEEEEEEEEENS_10ViewEngineINS_8smem_ptrIPN7cutlass10bfloat16_tEEEEEEEC2ERKSG_RKSN_)
        /*1a588*/ 	.word	0x00000000


	//----- nvinfo : EIATTR_FRAME_SIZE
	.align		4
.L_17996:
        /*1a58c*/ 	.byte	0x04, 0x11
        /*1a58e*/ 	.short	(.L_17998 - .L_17997)
	.align		4
.L_17997:
        /*1a590*/ 	.word	index@($_ZN7cutlass13device_kernelIN5flash19enable_sm80_to_sm89INS1_16FlashAttnBwdSm80INS1_25CollectiveMainloopBwdSm80ILi2ELi2EN4cute5tupleIJNS5_1CILi128EEES8_NS7_ILi64EEEEEENS_10bfloat16_tEfNS_4arch4Sm80ELb0ELb0ELb1ELb0ELb1ELb0ELb0ELb0ELi2ELi4ELi4ELi4ELb0EEENS1_21CollectiveEpilogueBwdISA_SB_SD_Li256ELb0ELb0ELi2EEENS1_19SingleTileSchedulerILb0ELb0ELb0ELi128EEEEEEEEEvNT_6ParamsE$_ZN4cute3eso3ESOILb1ELb0EJNS_6LayoutINS_5tupleIJNS3_IJNS_1CILi8EEENS4_ILi1EEEEEEEEENS3_IJNS3_IJS6_NS4_ILi0EEEEEEEEEEElEEC2ERKSC_RKl)
        /*1a594*/ 	.word	0x00000000


	//----- nvinfo : EIATTR_FRAME_SIZE
	.align		4
.L_17998:
        /*1a598*/ 	.byte	0x04, 0x11
        /*1a59a*/ 	.short	(.L_18000 - .L_17999)
	.align		4
.L_17999:
        /*1a59c*/ 	.word	index@($_ZN7cutlass13device_kernelIN5flash19enable_sm80_to_sm89INS1_16FlashAttnBwdSm80INS1_25CollectiveMainloopBwdSm80ILi2ELi2EN4cute5tupleIJNS5_1CILi128EEES8_NS7_ILi64EEEEEENS_10bfloat16_tEfNS_4arch4Sm80ELb0ELb0ELb1ELb0ELb1ELb0ELb0ELb0ELi2ELi4ELi4ELi4ELb0EEENS1_21CollectiveEpilogueBwdISA_SB_SD_Li256ELb0ELb0ELi2EEENS1_19SingleTileSchedulerILb0ELb0ELb0ELi128EEEEEEEEEvNT_6ParamsE$_ZN4cute3eso3ESOILb1ELb0EJNS_6LayoutINS_5tupleIJNS3_IJNS_1CILi8EEENS4_ILi1EEEEEEEEENS3_IJNS3_IJS6_NS4_ILi0EEEEEEEEEEEiEEC2ERKSC_RKi)
        /*1a5a0*/ 	.word	0x00000000


	//----- nvinfo : EIATTR_FRAME_SIZE
	.align		4
.L_18000:
        /*1a5a4*/ 	.byte	0x04, 0x11
        /*1a5a6*/ 	.short	(.L_18002 - .L_18001)
	.align		4
.L_18001:
        /*1a5a8*/ 	.word	index@($_ZN7cutlass13device_kernelIN5flash19enable_sm80_to_sm89INS1_16FlashAttnBwdSm80INS1_25CollectiveMainloopBwdSm80ILi2ELi2EN4cute5tupleIJNS5_1CILi128EEES8_NS7_ILi64EEEEEENS_10bfloat16_tEfNS_4arch4Sm80ELb0ELb0ELb1ELb0ELb1ELb0ELb0ELb0ELi2ELi4ELi4ELi4ELb0EEENS1_21CollectiveEpilogueBwdISA_SB_SD_Li256ELb0ELb0ELi2EEENS1_19SingleTileSchedulerILb0ELb0ELb0ELi128EEEEEEEEEvNT_6ParamsE$_ZN4cute3eso3ESOILb1ELb0EJNS_6LayoutINS_5tupleIJNS3_IJNS_1CILi8EEENS4_ILi1EEEEEEEEENS3_IJNS3_IJS6_NS4_ILi0EEEEEEEEEEENS_10ViewEngineIPN7cutlass10bfloat16_tEEEEEC2ERKSC_RKSH_)
        /*1a5ac*/ 	.word	0x00000000


	//----- nvinfo : EIATTR_FRAME_SIZE
	.align		4
.L_18002:
        /*1a5b0*/ 	.byte	0x04, 0x11
        /*1a5b2*/ 	.short	(.L_18004 - .L_18003)
	.align		4
.L_18003:
        /*1a5b4*/ 	.word	index@($_ZN7cutlass13device_kernelIN5flash19enable_sm80_to_sm89INS1_16FlashAttnBwdSm80INS1_25CollectiveMainloopBwdSm80ILi2ELi2EN4cute5tupleIJNS5_1CILi128EEES8_NS7_ILi64EEEEEENS_10bfloat16_tEfNS_4arch4Sm80ELb0ELb0ELb1ELb0ELb1ELb0ELb0ELb0ELi2ELi4ELi4ELi4ELb0EEENS1_21CollectiveEpilogueBwdISA_SB_SD_Li256ELb0ELb0ELi2EEENS1_19SingleTileSchedulerILb0ELb0ELb0ELi128EEEEEEEEEvNT_6ParamsE$_ZN4cute3eso3ESOILb1ELb0EJNS_6LayoutINS_5tupleIJNS3_IJNS_1CILi8EEENS4_ILi1EEEEEEEEENS3_IJNS3_IJS6_NS4_ILi0EEEEEEEEEEENS_10ViewEngineINS_8smem_ptrIPN7cutlass10bfloat16_tEEEEEEEC2ERKSC_RKSJ_)
        /*1a5b8*/ 	.word	0x00000000


	//----- nvinfo : EIATTR_FRAME_SIZE
	.align		4
.L_18004:
        /*1a5bc*/ 	.byte	0x04, 0x11
        /*1a5be*/ 	.short	(.L_18006 - .L_18005)
	.align		4
.L_18005:
        /*1a5c0*/ 	.word	index@($_ZN7cutlass13device_kernelIN5flash19enable_sm80_to_sm89INS1_16FlashAttnBwdSm80INS1_25CollectiveMainloopBwdSm80ILi2ELi2EN4cute5tupleIJNS5_1CILi128EEES8_NS7_ILi64EEEEEENS_10bfloat16_tEfNS_4arch4Sm80ELb0ELb0ELb1ELb0ELb1ELb0ELb0ELb0ELi2ELi4ELi4ELi4ELb0EEENS1_21CollectiveEpilogueBwdISA_SB_SD_Li256ELb0ELb0ELi2EEENS1_19SingleTileSchedulerILb0ELb0ELb0ELi128EEEEEEEEEvNT_6ParamsE$_ZN4cute3eso3ESOILb1ELb0EJNS_6LayoutINS_5tupleIJNS3_IJNS_1CILi8EEENS4_ILi1EEEEEEEEENS3_IJNS3_IJS6_NS4_ILi0EEEEEEEEEEENS_10ViewEngineINS_8gmem_ptrIPKN7cutlass10bfloat16_tEEEEEEEC2ERKSC_RKSK_)
        /*1a5c4*/ 	.word	0x00000000


	//----- nvinfo : EIATTR_FRAME_SIZE
	.align		4
.L_18006:
        /*1a5c8*/ 	.byte	0x04, 0x11
        /*1a5ca*/ 	.short	(.L_18008 - .L_18007)
	.align		4
.L_18007:
        /*1a5cc*/ 	.word	index@($_ZN7cutlass13device_kernelIN5flash19enable_sm80_to_sm89INS1_16FlashAttnBwdSm80INS1_25CollectiveMainloopBwdSm80ILi2ELi2EN4cute5tupleIJNS5_1CILi128EEES8_NS7_ILi64EEEEEENS_10bfloat16_tEfNS_4arch4Sm80ELb0ELb0ELb1ELb0ELb1ELb0ELb0ELb0ELi2ELi4ELi4ELi4ELb0EEENS1_21CollectiveEpilogueBwdISA_SB_SD_Li256ELb0ELb0ELi2EEENS1_19SingleTileSchedulerILb0ELb0ELb0ELi128EEEEEEEEEvNT_6ParamsE$_ZN4cute3eso3ESOILb1ELb0EJNS_6LayoutINS_5tupleIJNS3_IJNS_1CILi4EEENS4_ILi1EEEEEES6_EEENS3_IJNS3_IJS6_NS4_ILi0EEEEEES9_EEEEEiEEC2ERKSC_RKi)
        /*1a5d0*/ 	.word	0x00000000


	//----- nvinfo : EIATTR_FRAME_SIZE
	.align		4
.L_18008:
        /*1a5d4*/ 	.byte	0x04, 0x11
        /*1a5d6*/ 	.short	(.L_18010 - .L_18009)
	.align		4
.L_18009:
        /*1a5d8*/ 	.word	index@($_ZN7cutlass13device_kernelIN5flash19enable_sm80_to_sm89INS1_16FlashAttnBwdSm80INS1_25CollectiveMainloopBwdSm80ILi2ELi2EN4cute5tupleIJNS5_1CILi128EEES8_NS7_ILi64EEEEEENS_10bfloat16_tEfNS_4arch4Sm80ELb0ELb0ELb1ELb0ELb1ELb0ELb0ELb0ELi2ELi4ELi4ELi4ELb0EEENS1_21CollectiveEpilogueBwdISA_SB_SD_Li256ELb0ELb0ELi2EEENS1_19SingleTileSchedulerILb0ELb0ELb0ELi128EEEEEEEEEvNT_6ParamsE$_ZN4cute3eso3ESOILb1ELb0EJNS_6LayoutINS_5tupleIJNS3_IJNS_1CILi4EEENS4_ILi1EEEEEES6_EEENS3_IJNS3_IJS6_NS4_ILi0EEEEEES9_EEEEENS_10ViewEngineINS_8smem_ptrIPfEEEEEEC2ERKSC_RKSH_)
        /*1a5dc*/ 	.word	0x00000000


	//----- nvinfo : EIATTR_FRAME_SIZE
	.align		4
.L_18010:
        /*1a5e0*/ 	.byte	0x04, 0x11
        /*1a5e2*/ 	.short	(.L_18012 - .L_18011)
	.align		4
.L_18011:
        /*1a5e4*/ 	.word	index@($_ZN7cutlass13device_kernelIN5flash19enable_sm80_to_sm89INS1_16FlashAttnBwdSm80INS1_25CollectiveMainloopBwdSm80ILi2ELi2EN4cute5tupleIJNS5_1CILi128EEES8_NS7_ILi64EEEEEENS_10bfloat16_tEfNS_4arch4Sm80ELb0ELb0ELb1ELb0ELb1ELb0ELb0ELb0ELi2ELi4ELi4ELi4ELb0EEENS1_21CollectiveEpilogueBwdISA_SB_SD_Li256ELb0ELb0ELi2EEENS1_19SingleTileSchedulerILb0ELb0ELb0ELi128EEEEEEEEEvNT_6ParamsE$_ZN4cute3eso3ESOILb1ELb0EJNS_6LayoutINS_5tupleIJNS3_IJNS_1CILi4EEENS4_ILi1EEEEEES6_EEENS3_IJNS3_IJS6_NS4_ILi0EEEEEES9_EEEEENS_10ViewEngineINS_8gmem_ptrIPKfEEEEEEC2ERKSC_RKSI_)
        /*1a5e8*/ 	.word	0x00000000


	//----- nvinfo : EIATTR_FRAME_SIZE
	.align		4
.L_18012:
        /*1a5ec*/ 	.byte	0x04, 0x11
        /*1a5ee*/ 	.short	(.L_18014 - .L_18013)
	.align		4
.L_18013:
        /*1a5f0*/ 	.word	index@($_ZN7cutlass13device_kernelIN5flash19enable_sm80_to_sm89INS1_16FlashAttnBwdSm80INS1_25CollectiveMainloopBwdSm80ILi2ELi2EN4cute5tupleIJNS5_1CILi128EEES8_NS7_ILi64EEEEEENS_10bfloat16_tEfNS_4arch4Sm80ELb0ELb0ELb1ELb0ELb1ELb0ELb0ELb0ELi2ELi4ELi4ELi4ELb0EEENS1_21CollectiveEpilogueBwdISA_SB_SD_Li256ELb0ELb0ELi2EEENS1_19SingleTileSchedulerILb0ELb0ELb0ELi128EEEEEEEEEvNT_6ParamsE$_ZN4cute3eso3ESOILb1ELb0EJNS_6LayoutINS_5tupleIJNS3_IJNS_1CILi4EEENS4_ILi1EEEEEEEEENS3_IJNS3_IJS6_NS4_ILi0EEEEEEEEEEENS_10ViewEngineIPjEEEEC2ERKSC_RKSF_)
        /*1a5f4*/ 	.word	0x00000000


	//----- nvinfo : EIATTR_FRAME_SIZE
	.align		4
.L_18014:
        /*1a5f8*/ 	.byte	0x04, 0x11
        /*1a5fa*/ 	.short	(.L_18016 - .L_18015)
	.align		4
.L_18015:
        /*1a5fc*/ 	.word	index@($_ZN7cutlass13device_kernelIN5flash19enable_sm80_to_sm89INS1_16FlashAttnBwdSm80INS1_25CollectiveMainloopBwdSm80ILi2ELi2EN4cute5tupleIJNS5_1CILi128EEES8_NS7_ILi64EEEEEENS_10bfloat16_tEfNS_4arch4Sm80ELb0ELb0ELb1ELb0ELb1ELb0ELb0ELb0ELi2ELi4ELi4ELi4ELb0EEENS1_21CollectiveEpilogueBwdISA_SB_SD_Li256ELb0ELb0ELi2EEENS1_19SingleTileSchedulerILb0ELb0ELb0ELi128EEEEEEEEEvNT_6ParamsE$_ZN4cute3eso3ESOILb1ELb0EJNS_6LayoutINS_5tupleIJNS3_IJNS_1CILi4EEENS4_ILi1EEEEEEEEENS3_IJNS3_IJS6_NS4_ILi0EEEEEEEEEEENS_10ViewEngineINS_8smem_ptrIPfEEEEEEC2ERKSC_RKSH_)
        /*1a600*/ 	.word	0x00000000


	//----- nvinfo : EIATTR_FRAME_SIZE
	.align		4
.L_18016:
        /*1a604*/ 	.byte	0x04, 0x11
        /*1a606*/ 	.short	(.L_18018 - .L_18017)
	.align		4
.L_18017:
        /*1a608*/ 	.word	index@($_ZN7cutlass13device_kernelIN5flash19enable_sm80_to_sm89INS1_16FlashAttnBwdSm80INS1_25CollectiveMainloopBwdSm80ILi2ELi2EN4cute5tupleIJNS5_1CILi128EEES8_NS7_ILi64EEEEEENS_10bfloat16_tEfNS_4arch4Sm80ELb0ELb0ELb1ELb0ELb1ELb0ELb0ELb0ELi2ELi4ELi4ELi4ELb0EEENS1_21CollectiveEpilogueBwdISA_SB_SD_Li256ELb0ELb0ELi2EEENS1_19SingleTileSchedulerILb0ELb0ELb0ELi128EEEEEEEEEvNT_6ParamsE$_ZN4cute3eso3ESOILb1ELb0EJNS_6LayoutINS_5tupleIJNS3_IJNS_1CILi4EEENS4_ILi1EEEEEEEEENS3_IJNS3_IJS6_NS4_ILi0EEEEEEEEEEENS_10ViewEngineINS_8gmem_ptrIPKfEEEEEEC2ERKSC_RKSI_)
        /*1a60c*/ 	.word	0x00000000


	//----- nvinfo : EIATTR_FRAME_SIZE
	.align		4
.L_18018:
        /*1a610*/ 	.byte	0x04, 0x11
        /*1a612*/ 	.short	(.L_18020 - .L_18019)
	.align		4
.L_18019:
        /*1a614*/ 	.word	index@($_ZN7cutlass13device_kernelIN5flash19enable_sm80_to_sm89INS1_16FlashAttnBwdSm80INS1_25CollectiveMainloopBwdSm80ILi2ELi2EN4cute5tupleIJNS5_1CILi128EEES8_NS7_ILi64EEEEEENS_10bfloat16_tEfNS_4arch4Sm80ELb0ELb0ELb1ELb0ELb1ELb0ELb0ELb0ELi2ELi4ELi4ELi4ELb0EEENS1_21CollectiveEpilogueBwdISA_SB_SD_Li256ELb0ELb0ELi2EEENS1_19SingleTileSchedulerILb0ELb0ELb0ELi128EEEEEEEEEvNT_6ParamsE$_ZN4cute3eso3ESOILb1ELb0EJNS_6LayoutINS_5tupleIJNS3_IJNS_1CILi2EEES5_S5_EEES5_EEENS3_IJNS3_IJNS4_ILi1EEES5_NS4_ILi4EEEEEENS4_ILi8EEEEEEEEiEEC2ERKSD_RKi)
        /*1a618*/ 	.word	0x00000000


	//----- nvinfo : EIATTR_FRAME_SIZE
	.align		4
.L_18020:
        /*1a61c*/ 	.byte	0x04, 0x11
        /*1a61e*/ 	.short	(.L_18022 - .L_18021)
	.align		4
.L_18021:
        /*1a620*/ 	.word	index@($_ZN7cutlass13device_kernelIN5flash19enable_sm80_to_sm89INS1_16FlashAttnBwdSm80INS1_25CollectiveMainloopBwdSm80ILi2ELi2EN4cute5tupleIJNS5_1CILi128EEES8_NS7_ILi64EEEEEENS_10bfloat16_tEfNS_4arch4Sm80ELb0ELb0ELb1ELb0ELb1ELb0ELb0ELb0ELi2ELi4ELi4ELi4ELb0EEENS1_21CollectiveEpilogueBwdISA_SB_SD_Li256ELb0ELb0ELi2EEENS1_19SingleTileSchedulerILb0ELb0ELb0ELi128EEEEEEEEEvNT_6ParamsE$_ZN4cute3eso3ESOILb1ELb0EJNS_6LayoutINS_5tupleIJNS3_IJNS_1CILi2EEES5_S5_EEES5_EEENS3_IJNS3_IJNS4_ILi1EEES5_NS4_ILi4EEEEEENS4_ILi8EEEEEEEENS_10ViewEngineIPN7cutlass10bfloat16_tEEEEEC2ERKSD_RKSI_)
        /*1a624*/ 	.word	0x00000000


	//----- nvinfo : EIATTR_FRAME_SIZE
	.align		4
.L_18022:
        /*1a628*/ 	.byte	0x04, 0x11
        /*1a62a*/ 	.short	(.L_18024 - .L_18023)
	.align		4
.L_18023:
        /*1a62c*/ 	.word	index@($_ZN7cutlass13device_kernelIN5flash19enable_sm80_to_sm89INS1_16FlashAttnBwdSm80INS1_25CollectiveMainloopBwdSm80ILi2ELi2EN4cute5tupleIJNS5_1CILi128EEES8_NS7_ILi64EEEEEENS_10bfloat16_tEfNS_4arch4Sm80ELb0ELb0ELb1ELb0ELb1ELb0ELb0ELb0ELi2ELi4ELi4ELi4ELb0EEENS1_21CollectiveEpilogueBwdISA_SB_SD_Li256ELb0ELb0ELi2EEENS1_19SingleTileSchedulerILb0ELb0ELb0ELi128EEEEEEEEEvNT_6ParamsE$_ZN4cute3eso3ESOILb1ELb0EJNS_6LayoutINS_5tupleIJNS3_IJNS_1CILi2EEES5_S5_EEES5_EEENS3_IJNS3_IJNS4_ILi1EEES5_NS4_ILi4EEEEEENS4_ILi64EEEEEEEEiEEC2ERKSD_RKi)
        /*1a630*/ 	.word	0x00000000


	//----- nvinfo : EIATTR_FRAME_SIZE
	.align		4
.L_18024:
        /*1a634*/ 	.byte	0x04, 0x11
        /*1a636*/ 	.short	(.L_18026 - .L_18025)
	.align		4
.L_18025:
        /*1a638*/ 	.word	index@($_ZN7cutlass13device_kernelIN5flash19enable_sm80_to_sm89INS1_16FlashAttnBwdSm80INS1_25CollectiveMainloopBwdSm80ILi2ELi2EN4cute5tupleIJNS5_1CILi128EEES8_NS7_ILi64EEEEEENS_10bfloat16_tEfNS_4arch4Sm80ELb0ELb0ELb1ELb0ELb1ELb0ELb0ELb0ELi2ELi4ELi4ELi4ELb0EEENS1_21CollectiveEpilogueBwdISA_SB_SD_Li256ELb0ELb0ELi2EEENS1_19SingleTileSchedulerILb0ELb0ELb0ELi128EEEEEEEEEvNT_6ParamsE$_ZN4cute3eso3ESOILb1ELb0EJNS_6LayoutINS_5tupleIJNS3_IJNS_1CILi2EEES5_S5_EEES5_EEENS3_IJNS3_IJNS4_ILi1EEES5_NS4_ILi4EEEEEENS4_ILi64EEEEEEEENS_10ViewEngineIPN7cutlass10bfloat16_tEEEEEC2ERKSD_RKSI_)
        /*1a63c*/ 	.word	0x00000000


	//----- nvinfo : EIATTR_FRAME_SIZE
	.align		4
.L_18026:
        /*1a640*/ 	.byte	0x04, 0x11
        /*1a642*/ 	.short	(.L_18028 - .L_18027)
	.align		4
.L_18027:
        /*1a644*/ 	.word	index@($_ZN7cutlass13device_kernelIN5flash19enable_sm80_to_sm89INS1_16FlashAttnBwdSm80INS1_25CollectiveMainloopBwdSm80ILi2ELi2EN4cute5tupleIJNS5_1CILi128EEES8_NS7_ILi64EEEEEENS_10bfloat16_tEfNS_4arch4Sm80ELb0ELb0ELb1ELb0ELb1ELb0ELb0ELb0ELi2ELi4ELi4ELi4ELb0EEENS1_21CollectiveEpilogueBwdISA_SB_SD_Li256ELb0ELb0ELi2EEENS1_19SingleTileSchedulerILb0ELb0ELb0ELi128EEEEEEEEEvNT_6ParamsE$_ZN4cute3eso3ESOILb1ELb0EJNS_6LayoutINS_5tupleIJNS3_IJNS_1CILi2EEES5_S5_EEEEEENS3_IJNS3_IJNS4_ILi1EEES5_NS4_ILi4EEEEEEEEEEEiEEC2ERKSC_RKi)
        /*1a648*/ 	.word	0x00000000


	//----- nvinfo : EIATTR_FRAME_SIZE
	.align		4
.L_18028:
        /*1a64c*/ 	.byte	0x04, 0x11
        /*1a64e*/ 	.short	(.L_18030 - .L_18029)
	.align		4
.L_18029:
        /*1a650*/ 	.word	index@($_ZN7cutlass13device_kernelIN5flash19enable_sm80_to_sm89INS1_16FlashAttnBwdSm80INS1_25CollectiveMainloopBwdSm80ILi2ELi2EN4cute5tupleIJNS5_1CILi128EEES8_NS7_ILi64EEEEEENS_10bfloat16_tEfNS_4arch4Sm80ELb0ELb0ELb1ELb0ELb1ELb0ELb0ELb0ELi2ELi4ELi4ELi4ELb0EEENS1_21CollectiveEpilogueBwdISA_SB_SD_Li256ELb0ELb0ELi2EEENS1_19SingleTileSchedulerILb0ELb0ELb0ELi128EEEEEEEEEvNT_6ParamsE$_ZN4cute3eso3ESOILb1ELb0EJNS_6LayoutINS_5tupleIJNS3_IJNS_1CILi2EEES5_S5_EEEEEENS3_IJNS3_IJNS4_ILi1EEES5_NS4_ILi4EEEEEEEEEEENS_10ViewEngineIPN7cutlass10bfloat16_tEEEEEC2ERKSC_RKSH_)
        /*1a654*/ 	.word	0x00000000


	//----- nvinfo : EIATTR_FRAME_SIZE
	.align		4
.L_18030:
        /*1a658*/ 	.byte	0x04, 0x11
        /*1a65a*/ 	.short	(.L_18032 - .L_18031)
	.align		4
.L_18031:
        /*1a65c*/ 	.word	index@($_ZN7cutlass13device_kernelIN5flash19enable_sm80_to_sm89INS1_16FlashAttnBwdSm80INS1_25CollectiveMainloopBwdSm80ILi2ELi2EN4cute5tupleIJNS5_1CILi128EEES8_NS7_ILi64EEEEEENS_10bfloat16_tEfNS_4arch4Sm80ELb0ELb0ELb1ELb0ELb1ELb0ELb0ELb0ELi2ELi4ELi4ELi4ELb0EEENS1_21CollectiveEpilogueBwdISA_SB_SD_Li256ELb0ELb0ELi2EEENS1_19SingleTileSchedulerILb0ELb0ELb0ELi128EEEEEEEEEvNT_6ParamsE$_ZN4cute3eso3ESOILb1ELb0EJNS_6LayoutINS_5tupleIJNS3_IJNS_1CILi2EEES5_EEES6_EEENS3_IJNS3_IJNS4_ILi1EEES5_EEENS3_IJNS4_ILi32EEENS4_ILi64EEEEEEEEEEEiEEC2ERKSE_RKi)
        /*1a660*/ 	.word	0x00000000


	//----- nvinfo : EIATTR_FRAME_SIZE
	.align		4
.L_18032:
        /*1a664*/ 	.byte	0x04, 0x11
        /*1a666*/ 	.short	(.L_18034 - .L_18033)
	.align		4
.L_18033:
        /*1a668*/ 	.word	index@($_ZN7cutlass13device_kernelIN5flash19enable_sm80_to_sm89INS1_16FlashAttnBwdSm80INS1_25CollectiveMainloopBwdSm80ILi2ELi2EN4cute5tupleIJNS5_1CILi128EEES8_NS7_ILi64EEEEEENS_10bfloat16_tEfNS_4arch4Sm80ELb0ELb0ELb1ELb0ELb1ELb0ELb0ELb0ELi2ELi4ELi4ELi4ELb0EEENS1_21CollectiveEpilogueBwdISA_SB_SD_Li256ELb0ELb0ELi2EEENS1_19SingleTileSchedulerILb0ELb0ELb0ELi128EEEEEEEEEvNT_6ParamsE$_ZN4cute3eso3ESOILb1ELb0EJNS_6LayoutINS_5tupleIJNS3_IJNS_1CILi2EEES5_EEES6_EEENS3_IJNS3_IJNS4_ILi1EEES5_EEENS3_IJNS4_ILi32EEENS4_ILi64EEEEEEEEEEENS_10ViewEngineIPN7cutlass10bfloat16_tEEEEEC2ERKSE_RKSJ_)
        /*1a66c*/ 	.word	0x00000000


	//----- nvinfo : EIATTR_FRAME_SIZE
	.align		4
.L_18034:
        /*1a670*/ 	.byte	0x04, 0x11
        /*1a672*/ 	.short	(.L_18036 - .L_18035)
	.align		4
.L_18035:
        /*1a674*/ 	.word	index@($_ZN7cutlass13device_kernelIN5flash19enable_sm80_to_sm89INS1_16FlashAttnBwdSm80INS1_25CollectiveMainloopBwdSm80ILi2ELi2EN4cute5tupleIJNS5_1CILi128EEES8_NS7_ILi64EEEEEENS_10bfloat16_tEfNS_4arch4Sm80ELb0ELb0ELb1ELb0ELb1ELb0ELb0ELb0ELi2ELi4ELi4ELi4ELb0EEENS1_21CollectiveEpilogueBwdISA_SB_SD_Li256ELb0ELb0ELi2EEENS1_19SingleTileSchedulerILb0ELb0ELb0ELi128EEEEEEEEEvNT_6ParamsE$_ZN4cute3eso3ESOILb1ELb0EJNS_6LayoutINS_5tupleIJNS3_IJNS_1CILi2EEES5_EEES5_NS4_ILi8EEEEEENS3_IJNS3_IJNS_11ScaledBasisINS4_ILi1EEEJLi1EEEENS9_IS7_JLi0EEEEEEENS9_INS4_ILi64EEEJLi0EEEENS9_INS4_ILi16EEEJLi1EEEEEEEEENS_15ArithmeticTupleIJiiEEEEEC2ERKSJ_RKSL_)
        /*1a678*/ 	.word	0x00000000


	//----- nvinfo : EIATTR_FRAME_SIZE
	.align		4
.L_18036:
        /*1a67c*/ 	.byte	0x04, 0x11
        /*1a67e*/ 	.short	(.L_18038 - .L_18037)
	.align		4
.L_18037:
        /*1a680*/ 	.word	index@($_ZN7cutlass13device_kernelIN5flash19enable_sm80_to_sm89INS1_16FlashAttnBwdSm80INS1_25CollectiveMainloopBwdSm80ILi2ELi2EN4cute5tupleIJNS5_1CILi128EEES8_NS7_ILi64EEEEEENS_10bfloat16_tEfNS_4arch4Sm80ELb0ELb0ELb1ELb0ELb1ELb0ELb0ELb0ELi2ELi4ELi4ELi4ELb0EEENS1_21CollectiveEpilogueBwdISA_SB_SD_Li256ELb0ELb0ELi2EEENS1_19SingleTileSchedulerILb0ELb0ELb0ELi128EEEEEEEEEvNT_6ParamsE$_ZN4cute3eso3ESOILb1ELb0EJNS_6LayoutINS_5tupleIJNS3_IJNS_1CILi2EEES5_EEES5_NS4_ILi8EEEEEENS3_IJNS3_IJNS_11ScaledBasisINS4_ILi1EEEJLi1EEEENS9_IS7_JLi0EEEEEEENS9_INS4_ILi64EEEJLi0EEEENS9_INS4_ILi16EEEJLi1EEEEEEEEENS_10ViewEngineINS_23ArithmeticTupleIteratorINS_15ArithmeticTupleIJiiEEEEEEEEEC2ERKSJ_RKSP_)
        /*1a684*/ 	.word	0x00000000


	//----- nvinfo : EIATTR_FRAME_SIZE
	.align		4
.L_18038:
        /*1a688*/ 	.byte	0x04, 0x11
        /*1a68a*/ 	.short	(.L_18040 - .L_18039)
	.align		4
.L_18039:
        /*1a68c*/ 	.word	index@($_ZN7cutlass13device_kernelIN5flash19enable_sm80_to_sm89INS1_16FlashAttnBwdSm80INS1_25CollectiveMainloopBwdSm80ILi2ELi2EN4cute5tupleIJNS5_1CILi128EEES8_NS7_ILi64EEEEEENS_10bfloat16_tEfNS_4arch4Sm80ELb0ELb0ELb1ELb0ELb1ELb0ELb0ELb0ELi2ELi4ELi4ELi4ELb0EEENS1_21CollectiveEpilogueBwdISA_SB_SD_Li256ELb0ELb0ELi2EEENS1_19SingleTileSchedulerILb0ELb0ELb0ELi128EEEEEEEEEvNT_6ParamsE$_ZN4cute3eso3ESOILb1ELb0EJNS_6LayoutINS_5tupleIJNS3_IJNS_1CILi2EEES5_EEENS4_ILi8EEEEEENS3_IJNS3_IJNS4_ILi1EEES5_EEENS4_ILi4EEEEEEEEiEEC2ERKSD_RKi)
        /*1a690*/ 	.word	0x00000000


	//----- nvinfo : EIATTR_FRAME_SIZE
	.align		4
.L_18040:
        /*1a694*/ 	.byte	0x04, 0x11
        /*1a696*/ 	.short	(.L_18042 - .L_18041)
	.align		4
.L_18041:
        /*1a698*/ 	.word	index@($_ZN7cutlass13device_kernelIN5flash19enable_sm80_to_sm89INS1_16FlashAttnBwdSm80INS1_25CollectiveMainloopBwdSm80ILi2ELi2EN4cute5tupleIJNS5_1CILi128EEES8_NS7_ILi64EEEEEENS_10bfloat16_tEfNS_4arch4Sm80ELb0ELb0ELb1ELb0ELb1ELb0ELb0ELb0ELi2ELi4ELi4ELi4ELb0EEENS1_21CollectiveEpilogueBwdISA_SB_SD_Li256ELb0ELb0ELi2EEENS1_19SingleTileSchedulerILb0ELb0ELb0ELi128EEEEEEEEEvNT_6ParamsE$_ZN4cute3eso3ESOILb1ELb0EJNS_6LayoutINS_5tupleIJNS3_IJNS_1CILi2EEES5_EEENS4_ILi8EEEEEENS3_IJNS3_IJNS4_ILi1EEES5_EEENS4_ILi4EEEEEEEENS_10ViewEngineIPN7cutlass10bfloat16_tEEEEEC2ERKSD_RKSI_)
        /*1a69c*/ 	.word	0x00000000


	//----- nvinfo : EIATTR_FRAME_SIZE
	.align		4
.L_18042:
        /*1a6a0*/ 	.byte	0x04, 0x11
        /*1a6a2*/ 	.short	(.L_18044 - .L_18043)
	.align		4
.L_18043:
        /*1a6a4*/ 	.word	index@($_ZN7cutlass13device_kernelIN5flash19enable_sm80_to_sm89INS1_16FlashAttnBwdSm80INS1_25CollectiveMainloopBwdSm80ILi2ELi2EN4cute5tupleIJNS5_1CILi128EEES8_NS7_ILi64EEEEEENS_10bfloat16_tEfNS_4arch4Sm80ELb0ELb0ELb1ELb0ELb1ELb0ELb0ELb0ELi2ELi4ELi4ELi4ELb0EEENS1_21CollectiveEpilogueBwdISA_SB_SD_Li256ELb0ELb0ELi2EEENS1_19SingleTileSchedulerILb0ELb0ELb0ELi128EEEEEEEEEvNT_6ParamsE$_ZN4cute3eso3ESOILb1ELb0EJNS_6LayoutINS_5tupleIJNS3_IJNS_1CILi2EEES5_EEENS3_IJS5_NS4_ILi8EEEEEEEEENS3_IJNS3_IJS5_NS4_ILi4EEEEEENS3_IJNS4_ILi1EEES7_EEEEEEEENS_10ViewEngineIPfEEEEC2ERKSF_RKSI_)
        /*1a6a8*/ 	.word	0x00000000


	//----- nvinfo : EIATTR_FRAME_SIZE
	.align		4
.L_18044:
        /*1a6ac*/ 	.byte	0x04, 0x11
        /*1a6ae*/ 	.short	(.L_18046 - .L_18045)
	.align		4
.L_18045:
        /*1a6b0*/ 	.word	index@($_ZN7cutlass13device_kernelIN5flash19enable_sm80_to_sm89INS1_16FlashAttnBwdSm80INS1_25CollectiveMainloopBwdSm80ILi2ELi2EN4cute5tupleIJNS5_1CILi128EEES8_NS7_ILi64EEEEEENS_10bfloat16_tEfNS_4arch4Sm80ELb0ELb0ELb1ELb0ELb1ELb0ELb0ELb0ELi2ELi4ELi4ELi4ELb0EEENS1_21CollectiveEpilogueBwdISA_SB_SD_Li256ELb0ELb0ELi2EEENS1_19SingleTileSchedulerILb0ELb0ELb0ELi128EEEEEEEEEvNT_6ParamsE$_ZN4cute3eso3ESOILb1ELb0EJNS_6LayoutINS_5tupleIJNS3_IJNS_1CILi2EEES5_EEENS3_IJS5_NS4_ILi8EEEEEEEEENS3_IJNS3_IJNS_11ScaledBasisIS7_JLi0EEEENSA_INS4_ILi64EEEJLi0EEEEEEENS3_IJNSA_INS4_ILi1EEEJLi1EEEENSA_INS4_ILi16EEEJLi1EEEEEEEEEEEENS_10ViewEngineINS_23ArithmeticTupleIteratorINS_15ArithmeticTupleIJiiEEEEEEEEEC2ERKSL_RKSR_)
        /*1a6b4*/ 	.word	0x00000000


	//----- nvinfo : EIATTR_FRAME_SIZE
	.align		4
.L_18046:
        /*1a6b8*/ 	.byte	0x04, 0x11
        /*1a6ba*/ 	.short	(.L_18048 - .L_18047)
	.align		4
.L_18047:
        /*1a6bc*/ 	.word	index@($_ZN7cutlass13device_kernelIN5flash19enable_sm80_to_sm89INS1_16FlashAttnBwdSm80INS1_25CollectiveMainloopBwdSm80ILi2ELi2EN4cute5tupleIJNS5_1CILi128EEES8_NS7_ILi64EEEEEENS_10bfloat16_tEfNS_4arch4Sm80ELb0ELb0ELb1ELb0ELb1ELb0ELb0ELb0ELi2ELi4ELi4ELi4ELb0EEENS1_21CollectiveEpilogueBwdISA_SB_SD_Li256ELb0ELb0ELi2EEENS1_19SingleTileSchedulerILb0ELb0ELb0ELi128EEEEEEEEEvNT_6ParamsE$_ZN4cute3eso3ESOILb1ELb0EJNS_6LayoutINS_5tupleIJNS3_IJNS_1CILi2EEES5_EEENS3_IJS5_NS4_ILi8EEEEEEEEENS3_IJNS3_IJNS_11ScaledBasisIS7_JLi0EEEENSA_INS4_ILi64EEEJLi0EEEEEEENS3_IJNSA_INS4_ILi1EEEJLi1EEEENSA_INS4_ILi16EEEJLi1EEEEEEEEEEEENS_10ViewEngineINS_23ArithmeticTupleIteratorINS_15ArithmeticTupleIJNS4_ILi0EEESP_EEEEEEEEEC2ERKSL_RKSS_)
        /*1a6c0*/ 	.word	0x00000000


	//----- nvinfo : EIATTR_FRAME_SIZE
	.align		4
.L_18048:
        /*1a6c4*/ 	.byte	0x04, 0x11
        /*1a6c6*/ 	.short	(.L_18050 - .L_18049)
	.align		4
.L_18049:
        /*1a6c8*/ 	.word	index@($_ZN7cutlass13device_kernelIN5flash19enable_sm80_to_sm89INS1_16FlashAttnBwdSm80INS1_25CollectiveMainloopBwdSm80ILi2ELi2EN4cute5tupleIJNS5_1CILi128EEES8_NS7_ILi64EEEEEENS_10bfloat16_tEfNS_4arch4Sm80ELb0ELb0ELb1ELb0ELb1ELb0ELb0ELb0ELi2ELi4ELi4ELi4ELb0EEENS1_21CollectiveEpilogueBwdISA_SB_SD_Li256ELb0ELb0ELi2EEENS1_19SingleTileSchedulerILb0ELb0ELb0ELi128EEEEEEEEEvNT_6ParamsE$_ZN4cute3eso3ESOILb1ELb0EJNS_6LayoutINS_5tupleIJNS3_IJNS_1CILi2EEES5_EEEEEENS3_IJNS3_IJNS4_ILi8EEENS4_ILi64EEEEEEEEEEEiEEC2ERKSC_RKi)
        /*1a6cc*/ 	.word	0x00000000


	//----- nvinfo : EIATTR_FRAME_SIZE
	.align		4
.L_18050:
        /*1a6d0*/ 	.byte	0x04, 0x11
        /*1a6d2*/ 	.short	(.L_18052 - .L_18051)
	.align		4
.L_18051:
        /*1a6d4*/ 	.word	index@($_ZN7cutlass13device_kernelIN5flash19enable_sm80_to_sm89INS1_16FlashAttnBwdSm80INS1_25CollectiveMainloopBwdSm80ILi2ELi2EN4cute5tupleIJNS5_1CILi128EEES8_NS7_ILi64EEEEEENS_10bfloat16_tEfNS_4arch4Sm80ELb0ELb0ELb1ELb0ELb1ELb0ELb0ELb0ELi2ELi4ELi4ELi4ELb0EEENS1_21CollectiveEpilogueBwdISA_SB_SD_Li256ELb0ELb0ELi2EEENS1_19SingleTileSchedulerILb0ELb0ELb0ELi128EEEEEEEEEvNT_6ParamsE$_ZN4cute3eso3ESOILb1ELb0EJNS_6LayoutINS_5tupleIJNS3_IJNS_1CILi2EEES5_EEEEEENS3_IJNS3_IJNS4_ILi8EEENS4_ILi64EEEEEEEEEEENS_10ViewEngineINS_8smem_ptrIPfEEEEEEC2ERKSC_RKSH_)
        /*1a6d8*/ 	.word	0x00000000


	//----- nvinfo : EIATTR_FRAME_SIZE
	.align		4
.L_18052:
        /*1a6dc*/ 	.byte	0x04, 0x11
        /*1a6de*/ 	.short	(.L_18054 - .L_18053)
	.align		4
.L_18053:
        /*1a6e0*/ 	.word	index@($_ZN7cutlass13device_kernelIN5flash19enable_sm80_to_sm89INS1_16FlashAttnBwdSm80INS1_25CollectiveMainloopBwdSm80ILi2ELi2EN4cute5tupleIJNS5_1CILi128EEES8_NS7_ILi64EEEEEENS_10bfloat16_tEfNS_4arch4Sm80ELb0ELb0ELb1ELb0ELb1ELb0ELb0ELb0ELi2ELi4ELi4ELi4ELb0EEENS1_21CollectiveEpilogueBwdISA_SB_SD_Li256ELb0ELb0ELi2EEENS1_19SingleTileSchedulerILb0ELb0ELb0ELi128EEEEEEEEEvNT_6ParamsE$_ZN4cute3eso3ESOILb1ELb0EJNS_6LayoutINS_5tupleIJNS3_IJNS_1CILi2EEES5_EEEEEENS3_IJNS3_IJNS4_ILi1EEES5_EEEEEEEEiEEC2ERKSB_RKi)
        /*1a6e4*/ 	.word	0x00000000


	//----- nvinfo : EIATTR_FRAME_SIZE
	.align		4
.L_18054:
        /*1a6e8*/ 	.byte	0x04, 0x11
        /*1a6ea*/ 	.short	(.L_18056 - .L_18055)
	.align		4
.L_18055:
        /*1a6ec*/ 	.word	index@($_ZN7cutlass13device_kernelIN5flash19enable_sm80_to_sm89INS1_16FlashAttnBwdSm80INS1_25CollectiveMainloopBwdSm80ILi2ELi2EN4cute5tupleIJNS5_1CILi128EEES8_NS7_ILi64EEEEEENS_10bfloat16_tEfNS_4arch4Sm80ELb0ELb0ELb1ELb0ELb1ELb0ELb0ELb0ELi2ELi4ELi4ELi4ELb0EEENS1_21CollectiveEpilogueBwdISA_SB_SD_Li256ELb0ELb0ELi2EEENS1_19SingleTileSchedulerILb0ELb0ELb0ELi128EEEEEEEEEvNT_6ParamsE$_ZN4cute3eso3ESOILb1ELb0EJNS_6LayoutINS_5tupleIJNS3_IJNS_1CILi2EEES5_EEEEEENS3_IJNS3_IJNS4_ILi1EEES5_EEEEEEEENS_10ViewEngineIPfEEEEC2ERKSB_RKSE_)
        /*1a6f0*/ 	.word	0x00000000


	//----- nvinfo : EIATTR_FRAME_SIZE
	.align		4
.L_18056:
        /*1a6f4*/ 	.byte	0x04, 0x11
        /*1a6f6*/ 	.short	(.L_18058 - .L_18057)
	.align		4
.L_18057:
        /*1a6f8*/ 	.word	index@($_ZN7cutlass13device_kernelIN5flash19enable_sm80_to_sm89INS1_16FlashAttnBwdSm80INS1_25CollectiveMainloopBwdSm80ILi2ELi2EN4cute5tupleIJNS5_1CILi128EEES8_NS7_ILi64EEEEEENS_10bfloat16_tEfNS_4arch4Sm80ELb0ELb0ELb1ELb0ELb1ELb0ELb0ELb0ELi2ELi4ELi4ELi4ELb0EEENS1_21CollectiveEpilogueBwdISA_SB_SD_Li256ELb0ELb0ELi2EEENS1_19SingleTileSchedulerILb0ELb0ELb0ELi128EEEEEEEEEvNT_6ParamsE$_ZN4cute3eso3ESOILb1ELb0EJNS_6LayoutINS_5tupleIJNS3_IJNS_1CILi2EEES5_EEEEEENS3_IJNS3_IJNS4_ILi1EEES5_EEEEEEEENS_10ViewEngineIPN7cutlass10bfloat16_tEEEEEC2ERKSB_RKSG_)
        /*1a6fc*/ 	.word	0x00000000


	//----- nvinfo : EIATTR_FRAME_SIZE
	.align		4
.L_18058:
        /*1a700*/ 	.byte	0x04, 0x11
        /*1a702*/ 	.short	(.L_18060 - .L_18059)
	.align		4
.L_18059:
        /*1a704*/ 	.word	index@($_ZN7cutlass13device_kernelIN5flash19enable_sm80_to_sm89INS1_16FlashAttnBwdSm80INS1_25CollectiveMainloopBwdSm80ILi2ELi2EN4cute5tupleIJNS5_1CILi128EEES8_NS7_ILi64EEEEEENS_10bfloat16_tEfNS_4arch4Sm80ELb0ELb0ELb1ELb0ELb1ELb0ELb0ELb0ELi2ELi4ELi4ELi4ELb0EEENS1_21CollectiveEpilogueBwdISA_SB_SD_Li256ELb0ELb0ELi2EEENS1_19SingleTileSchedulerILb0ELb0ELb0ELi128EEEEEEEEEvNT_6ParamsE$_ZN4cute3eso3ESOILb1ELb0EJNS_6LayoutINS_5tupleIJNS3_IJNS_1CILi2EEES5_EEEEEENS3_IJNS3_IJNS4_ILi1EEES5_EEEEEEEENS_10ViewEngineIPKfEEEEC2ERKSB_RKSF_)
        /*1a708*/ 	.word	0x00000000


	//----- nvinfo : EIATTR_FRAME_SIZE
	.align		4
.L_18060:
        /*1a70c*/ 	.byte	0x04, 0x11
        /*1a70e*/ 	.short	(.L_18062 - .L_18061)
	.align		4
.L_18061:
        /*1a710*/ 	.word	index@($_ZN7cutlass13device_kernelIN5flash19enable_sm80_to_sm89INS1_16FlashAttnBwdSm80INS1_25CollectiveMainloopBwdSm80ILi2ELi2EN4cute5tupleIJNS5_1CILi128EEES8_NS7_ILi64EEEEEENS_10bfloat16_tEfNS_4arch4Sm80ELb0ELb0ELb1ELb0ELb1ELb0ELb0ELb0ELi2ELi4ELi4ELi4ELb0EEENS1_21CollectiveEpilogueBwdISA_SB_SD_Li256ELb0ELb0ELi2EEENS1_19SingleTileSchedulerILb0ELb0ELb0ELi128EEEEEEEEEvNT_6ParamsE$_ZN4cute3eso3ESOILb1ELb0EJNS_6LayoutINS_5tupleIJNS3_IJNS_1CILi1EEES5_EEENS4_ILi32EEEEEENS3_IJNS3_IJNS4_ILi0EEES9_EEENS4_ILi256EEEEEEEEiEEC2ERKSD_RKi)
        /*1a714*/ 	.word	0x00000000


	//----- nvinfo : EIATTR_FRAME_SIZE
	.align		4
.L_18062:
        /*1a718*/ 	.byte	0x04, 0x11
        /*1a71a*/ 	.short	(.L_18064 - .L_18063)
	.align		4
.L_18063:
        /*1a71c*/ 	.word	index@($_ZN7cutlass13device_kernelIN5flash19enable_sm80_to_sm89INS1_16FlashAttnBwdSm80INS1_25CollectiveMainloopBwdSm80ILi2ELi2EN4cute5tupleIJNS5_1CILi128EEES8_NS7_ILi64EEEEEENS_10bfloat16_tEfNS_4arch4Sm80ELb0ELb0ELb1ELb0ELb1ELb0ELb0ELb0ELi2ELi4ELi4ELi4ELb0EEENS1_21CollectiveEpilogueBwdISA_SB_SD_Li256ELb0ELb0ELi2EEENS1_19SingleTileSchedulerILb0ELb0ELb0ELi128EEEEEEEEEvNT_6ParamsE$_ZN4cute3eso3ESOILb1ELb0EJNS_6LayoutINS_5tupleIJNS3_IJNS_1CILi1EEES5_EEENS4_ILi32EEEEEENS3_IJNS3_IJNS4_ILi0EEES9_EEENS4_ILi256EEEEEEEENS_10ViewEngineINS_8gmem_ptrIPfEEEEEEC2ERKSD_RKSI_)
        /*1a720*/ 	.word	0x00000000


	//----- nvinfo : EIATTR_FRAME_SIZE
	.align		4
.L_18064:
        /*1a724*/ 	.byte	0x04, 0x11
        /*1a726*/ 	.short	(.L_18066 - .L_18065)
	.align		4
.L_18065:
        /*1a728*/ 	.word	index@($_ZN7cutlass13device_kernelIN5flash19enable_sm80_to_sm89INS1_16FlashAttnBwdSm80INS1_25CollectiveMainloopBwdSm80ILi2ELi2EN4cute5tupleIJNS5_1CILi128EEES8_NS7_ILi64EEEEEENS_10bfloat16_tEfNS_4arch4Sm80ELb0ELb0ELb1ELb0ELb1ELb0ELb0ELb0ELi2ELi4ELi4ELi4ELb0EEENS1_21CollectiveEpilogueBwdISA_SB_SD_Li256ELb0ELb0ELi2EEENS1_19SingleTileSchedulerILb0ELb0ELb0ELi128EEEEEEEEEvNT_6ParamsE$_ZN4cute3eso3ESOILb1ELb0EJNS_6LayoutINS_5tupleIJNS3_IJNS_1CILi1EEES5_EEEEEENS3_IJNS3_IJS5_NS4_ILi0EEEEEEEEEEENS_10ViewEngineINS_8smem_ptrIPN7cutlass9uint128_tEEEEEEEC2ERKSB_RKSI_)
        /*1a72c*/ 	.word	0x00000000


	//----- nvinfo : EIATTR_FRAME_SIZE
	.align		4
.L_18066:
        /*1a730*/ 	.byte	0x04, 0x11
        /*1a732*/ 	.short	(.L_18068 - .L_18067)
	.align		4
.L_18067:
        /*1a734*/ 	.word	index@($_ZN7cutlass13device_kernelIN5flash19enable_sm80_to_sm89INS1_16FlashAttnBwdSm80INS1_25CollectiveMainloopBwdSm80ILi2ELi2EN4cute5tupleIJNS5_1CILi128EEES8_NS7_ILi64EEEEEENS_10bfloat16_tEfNS_4arch4Sm80ELb0ELb0ELb1ELb0ELb1ELb0ELb0ELb0ELi2ELi4ELi4ELi4ELb0EEENS1_21CollectiveEpilogueBwdISA_SB_SD_Li256ELb0ELb0ELi2EEENS1_19SingleTileSchedulerILb0ELb0ELb0ELi128EEEEEEEEEvNT_6ParamsE$_ZN4cute3eso3ESOILb1ELb0EJNS_6LayoutINS_5tupleIJNS3_IJNS_1CILi1EEES5_EEEEEENS3_IJNS3_IJS5_NS4_ILi0EEEEEEEEEEENS_10ViewEngineINS_8gmem_ptrIPKN7cutlass9uint128_tEEEEEEEC2ERKSB_RKSJ_)
        /*1a738*/ 	.word	0x00000000


	//----- nvinfo : EIATTR_FRAME_SIZE
	.align		4
.L_18068:
        /*1a73c*/ 	.byte	0x04, 0x11
        /*1a73e*/ 	.short	(.L_18070 - .L_18069)
	.align		4
.L_18069:
        /*1a740*/ 	.word	index@($_ZN7cutlass13device_kernelIN5flash19enable_sm80_to_sm89INS1_16FlashAttnBwdSm80INS1_25CollectiveMainloopBwdSm80ILi2ELi2EN4cute5tupleIJNS5_1CILi128EEES8_NS7_ILi64EEEEEENS_10bfloat16_tEfNS_4arch4Sm80ELb0ELb0ELb1ELb0ELb1ELb0ELb0ELb0ELi2ELi4ELi4ELi4ELb0EEENS1_21CollectiveEpilogueBwdISA_SB_SD_Li256ELb0ELb0ELi2EEENS1_19SingleTileSchedulerILb0ELb0ELb0ELi128EEEEEEEEEvNT_6ParamsE$_ZN4cute3eso3ESOILb1ELb0EJNS_6LayoutINS_5tupleIJNS3_IJNS_1CILi1EEENS4_ILi4EEEEEENS4_ILi2EEES6_EEENS3_IJNS3_IJNS4_ILi0EEES5_EEES6_NS4_ILi8EEEEEEEENS_10ViewEngineIPfEEEEC2ERKSE_RKSH_)
        /*1a744*/ 	.word	0x00000000


	//----- nvinfo : EIATTR_FRAME_SIZE
	.align		4
.L_18070:
        /*1a748*/ 	.byte	0x04, 0x11
        /*1a74a*/ 	.short	(.L_18072 - .L_18071)
	.align		4
.L_18071:
        /*1a74c*/ 	.word	index@($_ZN7cutlass13device_kernelIN5flash19enable_sm80_to_sm89INS1_16FlashAttnBwdSm80INS1_25CollectiveMainloopBwdSm80ILi2ELi2EN4cute5tupleIJNS5_1CILi128EEES8_NS7_ILi64EEEEEENS_10bfloat16_tEfNS_4arch4Sm80ELb0ELb0ELb1ELb0ELb1ELb0ELb0ELb0ELi2ELi4ELi4ELi4ELb0EEENS1_21CollectiveEpilogueBwdISA_SB_SD_Li256ELb0ELb0ELi2EEENS1_19SingleTileSchedulerILb0ELb0ELb0ELi128EEEEEEEEEvNT_6ParamsE$_ZN4cute3eso3ESOILb1ELb0EJNS_6LayoutINS_5tupleIJNS3_IJNS_1CILi1EEENS4_ILi2EEES6_EEEEEENS3_IJNS3_IJS5_S5_S6_EEEEEEEENS_10ViewEngineIPjEEEEC2ERKSB_RKSE_)
        /*1a750*/ 	.word	0x00000000


	//----- nvinfo : EIATTR_FRAME_SIZE
	.align		4
.L_18072:
        /*1a754*/ 	.byte	0x04, 0x11
        /*1a756*/ 	.short	(.L_18074 - .L_18073)
	.align		4
.L_18073:
        /*1a758*/ 	.word	index@($_ZN7cutlass13device_kernelIN5flash19enable_sm80_to_sm89INS1_16FlashAttnBwdSm80INS1_25CollectiveMainloopBwdSm80ILi2ELi2EN4cute5tupleIJNS5_1CILi128EEES8_NS7_ILi64EEEEEENS_10bfloat16_tEfNS_4arch4Sm80ELb0ELb0ELb1ELb0ELb1ELb0ELb0ELb0ELi2ELi4ELi4ELi4ELb0EEENS1_21CollectiveEpilogueBwdISA_SB_SD_Li256ELb0ELb0ELi2EEENS1_19SingleTileSchedulerILb0ELb0ELb0ELi128EEEEEEEEEvNT_6ParamsE$_ZN4cute3eso3ESOILb1ELb0EJNS_6LayoutINS_5tupleIJNS3_IJNS_1CILi1EEENS4_ILi2EEEEEES6_NS4_ILi8EEEEEENS3_IJNS3_IJS5_S5_EEES6_NS4_ILi4EEEEEEEENS_10ViewEngineIPN7cutlass5ArrayINSF_10bfloat16_tELi2ELb0EEEEEEEC2ERKSD_RKSK_)
        /*1a75c*/ 	.word	0x00000000


	//----- nvinfo : EIATTR_FRAME_SIZE
	.align		4
.L_18074:
        /*1a760*/ 	.byte	0x04, 0x11
        /*1a762*/ 	.short	(.L_18076 - .L_18075)
	.align		4
.L_18075:
        /*1a764*/ 	.word	index@($_ZN7cutlass13device_kernelIN5flash19enable_sm80_to_sm89INS1_16FlashAttnBwdSm80INS1_25CollectiveMainloopBwdSm80ILi2ELi2EN4cute5tupleIJNS5_1CILi128EEES8_NS7_ILi64EEEEEENS_10bfloat16_tEfNS_4arch4Sm80ELb0ELb0ELb1ELb0ELb1ELb0ELb0ELb0ELi2ELi4ELi4ELi4ELb0EEENS1_21CollectiveEpilogueBwdISA_SB_SD_Li256ELb0ELb0ELi2EEENS1_19SingleTileSchedulerILb0ELb0ELb0ELi128EEEEEEEEEvNT_6ParamsE$_ZN4cute3eso3ESOILb1ELb0EJNS_6LayoutINS_5tupleIJNS3_IJNS_1CILi1EEENS4_ILi2EEEEEES6_NS4_ILi8EEEEEENS3_IJNS3_IJS5_S5_EEES6_NS4_ILi4EEEEEEEENS_10ViewEngineIPKN7cutlass5ArrayIfLi2ELb1EEEEEEEC2ERKSD_RKSK_)
        /*1a768*/ 	.word	0x00000000


	//----- nvinfo : EIATTR_FRAME_SIZE
	.align		4
.L_18076:
        /*1a76c*/ 	.byte	0x04, 0x11
        /*1a76e*/ 	.short	(.L_18078 - .L_18077)
	.align		4
.L_18077:
        /*1a770*/ 	.word	index@($_ZN7cutlass13device_kernelIN5flash19enable_sm80_to_sm89INS1_16FlashAttnBwdSm80INS1_25CollectiveMainloopBwdSm80ILi2ELi2EN4cute5tupleIJNS5_1CILi128EEES8_NS7_ILi64EEEEEENS_10bfloat16_tEfNS_4arch4Sm80ELb0ELb0ELb1ELb0ELb1ELb0ELb0ELb0ELi2ELi4ELi4ELi4ELb0EEENS1_21CollectiveEpilogueBwdISA_SB_SD_Li256ELb0ELb0ELi2EEENS1_19SingleTileSchedulerILb0ELb0ELb0ELi128EEEEEEEEEvNT_6ParamsE$_ZN4cute3eso3ESOILb1ELb0EJNS_6LayoutINS_5tupleIJNS3_IJNS_1CILi1EEENS4_ILi2EEEEEEEEENS3_IJNS3_IJS5_S5_EEEEEEEENS_10ViewEngineIPjEEEEC2ERKSB_RKSE_)
        /*1a774*/ 	.word	0x00000000


	//----- nvinfo : EIATTR_FRAME_SIZE
	.align		4
.L_18078:
        /*1a778*/ 	.byte	0x04, 0x11
        /*1a77a*/ 	.short	(.L_18080 - .L_18079)
	.align		4
.L_18079:
        /*1a77c*/ 	.word	index@($_ZN7cutlass13device_kernelIN5flash19enable_sm80_to_sm89INS1_16FlashAttnBwdSm80INS1_25CollectiveMainloopBwdSm80ILi2ELi2EN4cute5tupleIJNS5_1CILi128EEES8_NS7_ILi64EEEEEENS_10bfloat16_tEfNS_4arch4Sm80ELb0ELb0ELb1ELb0ELb1ELb0ELb0ELb0ELi2ELi4ELi4ELi4ELb0EEENS1_21CollectiveEpilogueBwdISA_SB_SD_Li256ELb0ELb0ELi2EEENS1_19SingleTileSchedulerILb0ELb0ELb0ELi128EEEEEEEEEvNT_6ParamsE$_ZN4cute3eso3ESOILb1ELb0EJNS_6LayoutINS_5tupleIJNS3_IJNS_1CILi1EEENS3_IJNS4_ILi4EEENS4_ILi2EEEEEEEEES7_S6_EEENS3_IJNS3_IJNS4_ILi0EEENS3_IJS5_NS4_ILi8EEEEEEEEES6_NS4_ILi16EEEEEEEENS_10ViewEngineIPN7cutlass10bfloat16_tEEEEEC2ERKSH_RKSM_)
        /*1a780*/ 	.word	0x00000000


	//----- nvinfo : EIATTR_FRAME_SIZE
	.align		4
.L_18080:
        /*1a784*/ 	.byte	0x04, 0x11
        /*1a786*/ 	.short	(.L_18082 - .L_18081)
	.align		4
.L_18081:
        /*1a788*/ 	.word	index@($_ZN7cutlass13device_kernelIN5flash19enable_sm80_to_sm89INS1_16FlashAttnBwdSm80INS1_25CollectiveMainloopBwdSm80ILi2ELi2EN4cute5tupleIJNS5_1CILi128EEES8_NS7_ILi64EEEEEENS_10bfloat16_tEfNS_4arch4Sm80ELb0ELb0ELb1ELb0ELb1ELb0ELb0ELb0ELi2ELi4ELi4ELi4ELb0EEENS1_21CollectiveEpilogueBwdISA_SB_SD_Li256ELb0ELb0ELi2EEENS1_19SingleTileSchedulerILb0ELb0ELb0ELi128EEEEEEEEEvNT_6ParamsE$_ZN4cute3eso3ESOILb1ELb0EJNS_6LayoutINS_5tupleIJNS3_IJNS_1CILi1EEENS3_IJNS4_ILi2EEES6_EEEEEES6_NS4_ILi4EEEEEENS3_IJNS3_IJNS4_ILi0EEENS3_IJS5_S9_EEEEEES6_NS4_ILi8EEEEEEEENS_10ViewEngineIPjEEEEC2ERKSG_RKSJ_)
        /*1a78c*/ 	.word	0x00000000


	//----- nvinfo : EIATTR_FRAME_SIZE
	.align		4
.L_18082:
        /*1a790*/ 	.byte	0x04, 0x11
        /*1a792*/ 	.short	(.L_18084 - .L_18083)
	.align		4
.L_18083:
        /*1a794*/ 	.word	index@($_ZN7cutlass13device_kernelIN5flash19enable_sm80_to_sm89INS1_16FlashAttnBwdSm80INS1_25CollectiveMainloopBwdSm80ILi2ELi2EN4cute5tupleIJNS5_1CILi128EEES8_NS7_ILi64EEEEEENS_10bfloat16_tEfNS_4arch4Sm80ELb0ELb0ELb1ELb0ELb1ELb0ELb0ELb0ELi2ELi4ELi4ELi4ELb0EEENS1_21CollectiveEpilogueBwdISA_SB_SD_Li256ELb0ELb0ELi2EEENS1_19SingleTileSchedulerILb0ELb0ELb0ELi128EEEEEEEEEvNT_6ParamsE$_ZN4cute3eso3ESOILb1ELb0EJNS_6LayoutINS_5tupleIJNS3_IJNS3_IJNS_1CILi8EEENS4_ILi1EEEEEES6_EEENS3_IJNS3_IJS6_S6_EEENS4_ILi4EEEEEEEEENS3_IJNS3_IJNS3_IJS6_NS4_ILi0EEEEEESD_EEENS3_IJNS3_IJSD_SD_EEES5_EEEEEEEENS_10ViewEngineIPN7cutlass10bfloat16_tEEEEEC2ERKSJ_RKSO_)
        /*1a798*/ 	.word	0x00000000


	//----- nvinfo : EIATTR_FRAME_SIZE
	.align		4
.L_18084:
        /*1a79c*/ 	.byte	0x04, 0x11
        /*1a79e*/ 	.short	(.L_18086 - .L_18085)
	.align		4
.L_18085:
        /*1a7a0*/ 	.word	index@($_ZN7cutlass13device_kernelIN5flash19enable_sm80_to_sm89INS1_16FlashAttnBwdSm80INS1_25CollectiveMainloopBwdSm80ILi2ELi2EN4cute5tupleIJNS5_1CILi128EEES8_NS7_ILi64EEEEEENS_10bfloat16_tEfNS_4arch4Sm80ELb0ELb0ELb1ELb0ELb1ELb0ELb0ELb0ELi2ELi4ELi4ELi4ELb0EEENS1_21CollectiveEpilogueBwdISA_SB_SD_Li256ELb0ELb0ELi2EEENS1_19SingleTileSchedulerILb0ELb0ELb0ELi128EEEEEEEEEvNT_6ParamsE$_ZN4cute3eso3ESOILb1ELb0EJNS_6LayoutINS_5tupleIJNS3_IJNS3_IJNS_1CILi8EEENS4_ILi1EEEEEES6_EEENS3_IJNS3_IJS6_S6_EEENS4_ILi4EEEEEEEEENS3_IJNS3_IJNS3_IJS6_NS4_ILi0EEEEEESD_EEENS3_IJNS3_IJSD_SD_EEENS4_ILi2048EEEEEEEEEEENS_10ViewEngineINS_8smem_ptrIPN7cutlass10bfloat16_tEEEEEEEC2ERKSK_RKSR_)
        /*1a7a4*/ 	.word	0x00000000


	//----- nvinfo : EIATTR_FRAME_SIZE
	.align		4
.L_18086:
        /*1a7a8*/ 	.byte	0x04, 0x11
        /*1a7aa*/ 	.short	(.L_18088 - .L_18087)
	.align		4
.L_18087:
        /*1a7ac*/ 	.word	index@($_ZN7cutlass13device_kernelIN5flash19enable_sm80_to_sm89INS1_16FlashAttnBwdSm80INS1_25CollectiveMainloopBwdSm80ILi2ELi2EN4cute5tupleIJNS5_1CILi128EEES8_NS7_ILi64EEEEEENS_10bfloat16_tEfNS_4arch4Sm80ELb0ELb0ELb1ELb0ELb1ELb0ELb0ELb0ELi2ELi4ELi4ELi4ELb0EEENS1_21CollectiveEpilogueBwdISA_SB_SD_Li256ELb0ELb0ELi2EEENS1_19SingleTileSchedulerILb0ELb0ELb0ELi128EEEEEEEEEvNT_6ParamsE$_ZN4cute3eso3ESOILb1ELb0EJNS_6LayoutINS_5tupleIJNS3_IJNS3_IJNS_1CILi8EEENS4_ILi1EEEEEES6_EEENS3_IJNS3_IJS6_S6_EEENS4_ILi2EEEEEEEEENS3_IJNS3_IJNS3_IJS6_NS4_ILi0EEEEEESD_EEENS3_IJNS3_IJSD_SD_EEES5_EEEEEEEENS_10ViewEngineIPN7cutlass10bfloat16_tEEEEEC2ERKSJ_RKSO_)
        /*1a7b0*/ 	.word	0x00000000


	//----- nvinfo : EIATTR_FRAME_SIZE
	.align		4
.L_18088:
        /*1a7b4*/ 	.byte	0x04, 0x11
        /*1a7b6*/ 	.short	(.L_18090 - .L_18089)
	.align		4
.L_18089:
        /*1a7b8*/ 	.word	index@($_ZN7cutlass13device_kernelIN5flash19enable_sm80_to_sm89INS1_16FlashAttnBwdSm80INS1_25CollectiveMainloopBwdSm80ILi2ELi2EN4cute5tupleIJNS5_1CILi128EEES8_NS7_ILi64EEEEEENS_10bfloat16_tEfNS_4arch4Sm80ELb0ELb0ELb1ELb0ELb1ELb0ELb0ELb0ELi2ELi4ELi4ELi4ELb0EEENS1_21CollectiveEpilogueBwdISA_SB_SD_Li256ELb0ELb0ELi2EEENS1_19SingleTileSchedulerILb0ELb0ELb0ELi128EEEEEEEEEvNT_6ParamsE$_ZN4cute3eso3ESOILb1ELb0EJNS_6LayoutINS_5tupleIJNS3_IJNS3_IJNS_1CILi8EEENS4_ILi1EEEEEES6_EEENS3_IJNS3_IJS6_S6_EEENS4_ILi2EEEEEEEEENS3_IJNS3_IJNS3_IJS6_NS4_ILi0EEEEEESD_EEENS3_IJNS3_IJSD_SD_EEENS4_ILi8192EEEEEEEEEEENS_10ViewEngineINS_8smem_ptrIPN7cutlass10bfloat16_tEEEEEEEC2ERKSK_RKSR_)
        /*1a7bc*/ 	.word	0x00000000


	//----- nvinfo : EIATTR_FRAME_SIZE
	.align		4
.L_18090:
        /*1a7c0*/ 	.byte	0x04, 0x11
        /*1a7c2*/ 	.short	(.L_18092 - .L_18091)
	.align		4
.L_18091:
        /*1a7c4*/ 	.word	index@($_ZN7cutlass13device_kernelIN5flash19enable_sm80_to_sm89INS1_16FlashAttnBwdSm80INS1_25CollectiveMainloopBwdSm80ILi2ELi2EN4cute5tupleIJNS5_1CILi128EEES8_NS7_ILi64EEEEEENS_10bfloat16_tEfNS_4arch4Sm80ELb0ELb0ELb1ELb0ELb1ELb0ELb0ELb0ELi2ELi4ELi4ELi4ELb0EEENS1_21CollectiveEpilogueBwdISA_SB_SD_Li256ELb0ELb0ELi2EEENS1_19SingleTileSchedulerILb0ELb0ELb0ELi128EEEEEEEEEvNT_6ParamsE$_ZN4cute3eso3ESOILb1ELb0EJNS_6LayoutINS_5tupleIJNS3_IJNS3_IJNS_1CILi8EEENS4_ILi1EEEEEES6_EEENS3_IJNS3_IJS6_S6_EEENS4_ILi2EEEEEEEEENS3_IJNS3_IJNS3_IJS6_NS4_ILi0EEEEEESD_EEENS3_IJNS3_IJSD_SD_EEENS4_ILi64EEEEEEEEEEENS_10ViewEngineIPN7cutlass10bfloat16_tEEEEEC2ERKSK_RKSP_)
        /*1a7c8*/ 	.word	0x00000000


	//----- nvinfo : EIATTR_FRAME_SIZE
	.align		4
.L_18092:
        /*1a7cc*/ 	.byte	0x04, 0x11
        /*1a7ce*/ 	.short	(.L_18094 - .L_18093)
	.align		4
.L_18093:
        /*1a7d0*/ 	.word	index@($_ZN7cutlass13device_kernelIN5flash19enable_sm80_to_sm89INS1_16FlashAttnBwdSm80INS1_25CollectiveMainloopBwdSm80ILi2ELi2EN4cute5tupleIJNS5_1CILi128EEES8_NS7_ILi64EEEEEENS_10bfloat16_tEfNS_4arch4Sm80ELb0ELb0ELb1ELb0ELb1ELb0ELb0ELb0ELi2ELi4ELi4ELi4ELb0EEENS1_21CollectiveEpilogueBwdISA_SB_SD_Li256ELb0ELb0ELi2EEENS1_19SingleTileSchedulerILb0ELb0ELb0ELi128EEEEEEEEEvNT_6ParamsE$_ZN4cute3eso3ESOILb1ELb0EJNS_6LayoutINS_5tupleIJNS3_IJNS3_IJNS_1CILi8EEENS4_ILi1EEEEEES6_EEENS3_IJNS3_IJS6_S6_EEENS4_ILi2EEEEEEEEENS3_IJNS3_IJNS3_IJS6_NS4_ILi0EEEEEESD_EEENS3_IJNS3_IJSD_SD_EEENS4_ILi4096EEEEEEEEEEENS_10ViewEngineINS_8smem_ptrIPN7cutlass10bfloat16_tEEEEEEEC2ERKSK_RKSR_)
        /*1a7d4*/ 	.word	0x00000000


	//----- nvinfo : EIATTR_FRAME_SIZE
	.align		4
.L_18094:
        /*1a7d8*/ 	.byte	0x04, 0x11
        /*1a7da*/ 	.short	(.L_18096 - .L_18095)
	.align		4
.L_18095:
        /*1a7dc*/ 	.word	index@($_ZN7cutlass13device_kernelIN5flash19enable_sm80_to_sm89INS1_16FlashAttnBwdSm80INS1_25CollectiveMainloopBwdSm80ILi2ELi2EN4cute5tupleIJNS5_1CILi128EEES8_NS7_ILi64EEEEEENS_10bfloat16_tEfNS_4arch4Sm80ELb0ELb0ELb1ELb0ELb1ELb0ELb0ELb0ELi2ELi4ELi4ELi4ELb0EEENS1_21CollectiveEpilogueBwdISA_SB_SD_Li256ELb0ELb0ELi2EEENS1_19SingleTileSchedulerILb0ELb0ELb0ELi128EEEEEEEEEvNT_6ParamsE$_ZN4cute3eso3ESOILb1ELb0EJNS_6LayoutINS_5tupleIJNS3_IJNS3_IJNS_1CILi4EEENS4_ILi8EEEEEENS3_IJS5_NS4_ILi2EEEEEEEEENS3_IJNS3_IJS8_S8_EEENS3_IJS8_S6_EEEEEEEEENS3_IJNS3_IJNS3_IJNS_11ScaledBasisIS8_JLi1EEEENSF_INS4_ILi1EEEJLi0EEEEEEENS3_IJNSF_INS4_ILi16EEEJLi0EEEENSF_IS6_JLi1EEEEEEEEEENS3_IJNS3_IJNSF_ISH_JLi1EEEENSF_IS6_JLi0EEEEEEENS3_IJNSF_INS4_ILi64EEEJLi0EEEENSF_ISK_JLi1EEEEEEEEEEEEEEENS_10ViewEngineINS_23ArithmeticTupleIteratorINS_15ArithmeticTupleIJNS4_ILi0EEES12_EEEEEEEEEC2ERKSY_RKS15_)
        /*1a7e0*/ 	.word	0x00000000


	//----- nvinfo : EIATTR_FRAME_SIZE
	.align		4
.L_18096:
        /*1a7e4*/ 	.byte	0x04, 0x11
        /*1a7e6*/ 	.short	(.L_18098 - .L_18097)
	.align		4
.L_18097:
        /*1a7e8*/ 	.word	index@($_ZN7cutlass13device_kernelIN5flash19enable_sm80_to_sm89INS1_16FlashAttnBwdSm80INS1_25CollectiveMainloopBwdSm80ILi2ELi2EN4cute5tupleIJNS5_1CILi128EEES8_NS7_ILi64EEEEEENS_10bfloat16_tEfNS_4arch4Sm80ELb0ELb0ELb1ELb0ELb1ELb0ELb0ELb0ELi2ELi4ELi4ELi4ELb0EEENS1_21CollectiveEpilogueBwdISA_SB_SD_Li256ELb0ELb0ELi2EEENS1_19SingleTileSchedulerILb0ELb0ELb0ELi128EEEEEEEEEvNT_6ParamsE$_ZN4cute3eso3ESOILb1ELb0EJNS_6LayoutINS_5tupleIJNS3_IJNS3_IJNS_1CILi4EEENS4_ILi2EEEEEENS4_ILi1EEEEEES6_NS4_ILi8EEEEEENS3_IJNS3_IJNS3_IJS8_NS4_ILi32EEEEEENS4_ILi0EEEEEENS4_ILi64EEES5_EEEEENS_10ViewEngineIPN7cutlass10bfloat16_tEEEEEC2ERKSI_RKSN_)
        /*1a7ec*/ 	.word	0x00000000


	//----- nvinfo : EIATTR_FRAME_SIZE
	.align		4
.L_18098:
        /*1a7f0*/ 	.byte	0x04, 0x11
        /*1a7f2*/ 	.short	(.L_18100 - .L_18099)
	.align		4
.L_18099:
        /*1a7f4*/ 	.word	index@($_ZN7cutlass13device_kernelIN5flash19enable_sm80_to_sm89INS1_16FlashAttnBwdSm80INS1_25CollectiveMainloopBwdSm80ILi2ELi2EN4cute5tupleIJNS5_1CILi128EEES8_NS7_ILi64EEEEEENS_10bfloat16_tEfNS_4arch4Sm80ELb0ELb0ELb1ELb0ELb1ELb0ELb0ELb0ELi2ELi4ELi4ELi4ELb0EEENS1_21CollectiveEpilogueBwdISA_SB_SD_Li256ELb0ELb0ELi2EEENS1_19SingleTileSchedulerILb0ELb0ELb0ELi128EEEEEEEEEvNT_6ParamsE$_ZN4cute3eso3ESOILb1ELb0EJNS_6LayoutINS_5tupleIJNS3_IJNS3_IJNS_1CILi4EEENS4_ILi2EEEEEENS4_ILi1EEEEEES6_EEENS3_IJNS3_IJNS3_IJS8_NS4_ILi32EEEEEENS4_ILi0EEEEEENS4_ILi64EEEEEEEEiEEC2ERKSH_RKi)
        /*1a7f8*/ 	.word	0x00000000


	//----- nvinfo : EIATTR_FRAME_SIZE
	.align		4
.L_18100:
        /*1a7fc*/ 	.byte	0x04, 0x11
        /*1a7fe*/ 	.short	(.L_18102 - .L_18101)
	.align		4
.L_18101:
        /*1a800*/ 	.word	index@($_ZN7cutlass13device_kernelIN5flash19enable_sm80_to_sm89INS1_16FlashAttnBwdSm80INS1_25CollectiveMainloopBwdSm80ILi2ELi2EN4cute5tupleIJNS5_1CILi128EEES8_NS7_ILi64EEEEEENS_10bfloat16_tEfNS_4arch4Sm80ELb0ELb0ELb1ELb0ELb1ELb0ELb0ELb0ELi2ELi4ELi4ELi4ELb0EEENS1_21CollectiveEpilogueBwdISA_SB_SD_Li256ELb0ELb0ELi2EEENS1_19SingleTileSchedulerILb0ELb0ELb0ELi128EEEEEEEEEvNT_6ParamsE$_ZN4cute3eso3ESOILb1ELb0EJNS_6LayoutINS_5tupleIJNS3_IJNS3_IJNS_1CILi4EEENS4_ILi2EEEEEENS4_ILi1EEEEEES6_EEENS3_IJNS3_IJNS3_IJS8_NS4_ILi32EEEEEENS4_ILi0EEEEEENS4_ILi64EEEEEEEENS_10ViewEngineIPN7cutlass10bfloat16_tEEEEEC2ERKSH_RKSM_)
        /*1a804*/ 	.word	0x00000000


	//----- nvinfo : EIATTR_FRAME_SIZE
	.align		4
.L_18102:
        /*1a808*/ 	.byte	0x04, 0x11
        /*1a80a*/ 	.short	(.L_18104 - .L_18103)
	.align		4
.L_18103:
        /*1a80c*/ 	.word	index@($_ZN7cutlass13device_kernelIN5flash19enable_sm80_to_sm89INS1_16FlashAttnBwdSm80INS1_25CollectiveMainloopBwdSm80ILi2ELi2EN4cute5tupleIJNS5_1CILi128EEES8_NS7_ILi64EEEEEENS_10bfloat16_tEfNS_4arch4Sm80ELb0ELb0ELb1ELb0ELb1ELb0ELb0ELb0ELi2ELi4ELi4ELi4ELb0EEENS1_21CollectiveEpilogueBwdISA_SB_SD_Li256ELb0ELb0ELi2EEENS1_19SingleTileSchedulerILb0ELb0ELb0ELi128EEEEEEEEEvNT_6ParamsE$_ZN4cute3eso3ESOILb1ELb0EJNS_6LayoutINS_5tupleIJNS3_IJNS3_IJNS_1CILi4EEENS4_ILi2EEEEEENS4_ILi1EEEEEENS3_IJS6_EEEEEENS3_IJNS3_IJNS3_IJS8_NS4_ILi32EEEEEENS4_ILi0EEEEEENS3_IJNS4_ILi64EEEEEEEEEEENS_10ViewEngineIPN7cutlass10bfloat16_tEEEEEC2ERKSJ_RKSO_)
        /*1a810*/ 	.word	0x00000000


	//----- nvinfo : EIATTR_FRAME_SIZE
	.align		4
.L_18104:
        /*1a814*/ 	.byte	0x04, 0x11
        /*1a816*/ 	.short	(.L_18106 - .L_18105)
	.align		4
.L_18105:
        /*1a818*/ 	.word	index@($_ZN7cutlass13device_kernelIN5flash19enable_sm80_to_sm89INS1_16FlashAttnBwdSm80INS1_25CollectiveMainloopBwdSm80ILi2ELi2EN4cute5tupleIJNS5_1CILi128EEES8_NS7_ILi64EEEEEENS_10bfloat16_tEfNS_4arch4Sm80ELb0ELb0ELb1ELb0ELb1ELb0ELb0ELb0ELi2ELi4ELi4ELi4ELb0EEENS1_21CollectiveEpilogueBwdISA_SB_SD_Li256ELb0ELb0ELi2EEENS1_19SingleTileSchedulerILb0ELb0ELb0ELi128EEEEEEEEEvNT_6ParamsE$_ZN4cute3eso3ESOILb1ELb0EJNS_6LayoutINS_5tupleIJNS3_IJNS3_IJNS_1CILi4EEENS4_ILi2EEEEEENS4_ILi1EEEEEEEEENS3_IJNS3_IJNS3_IJS8_NS4_ILi32EEEEEENS4_ILi0EEEEEEEEEEEiEEC2ERKSG_RKi)
        /*1a81c*/ 	.word	0x00000000


	//----- nvinfo : EIATTR_FRAME_SIZE
	.align		4
.L_18106:
        /*1a820*/ 	.byte	0x04, 0x11
        /*1a822*/ 	.short	(.L_18108 - .L_18107)
	.align		4
.L_18107:
        /*1a824*/ 	.word	index@($_ZN7cutlass13device_kernelIN5flash19enable_sm80_to_sm89INS1_16FlashAttnBwdSm80INS1_25CollectiveMainloopBwdSm80ILi2ELi2EN4cute5tupleIJNS5_1CILi128EEES8_NS7_ILi64EEEEEENS_10bfloat16_tEfNS_4arch4Sm80ELb0ELb0ELb1ELb0ELb1ELb0ELb0ELb0ELi2ELi4ELi4ELi4ELb0EEENS1_21CollectiveEpilogueBwdISA_SB_SD_Li256ELb0ELb0ELi2EEENS1_19SingleTileSchedulerILb0ELb0ELb0ELi128EEEEEEEEEvNT_6ParamsE$_ZN4cute3eso3ESOILb1ELb0EJNS_6LayoutINS_5tupleIJNS3_IJNS3_IJNS_1CILi4EEENS4_ILi2EEEEEENS4_ILi1EEEEEEEEENS3_IJNS3_IJNS3_IJS8_NS4_ILi32EEEEEENS4_ILi0EEEEEEEEEEENS_10ViewEngineIPN7cutlass10bfloat16_tEEEEEC2ERKSG_RKSL_)
        /*1a828*/ 	.word	0x00000000


	//----- nvinfo : EIATTR_FRAME_SIZE
	.align		4
.L_18108:
        /*1a82c*/ 	.byte	0x04, 0x11
        /*1a82e*/ 	.short	(.L_18110 - .L_18109)
	.align		4
.L_18109:
        /*1a830*/ 	.word	index@($_ZN7cutlass13device_kernelIN5flash19enable_sm80_to_sm89INS1_16FlashAttnBwdSm80INS1_25CollectiveMainloopBwdSm80ILi2ELi2EN4cute5tupleIJNS5_1CILi128EEES8_NS7_ILi64EEEEEENS_10bfloat16_tEfNS_4arch4Sm80ELb0ELb0ELb1ELb0ELb1ELb0ELb0ELb0ELi2ELi4ELi4ELi4ELb0EEENS1_21CollectiveEpilogueBwdISA_SB_SD_Li256ELb0ELb0ELi2EEENS1_19SingleTileSchedulerILb0ELb0ELb0ELi128EEEEEEEEEvNT_6ParamsE$_ZN4cute3eso3ESOILb1ELb0EJNS_6LayoutINS_5tupleIJNS3_IJNS3_IJNS_1CILi2EEES5_EEENS4_ILi1EEEEEEEEENS3_IJNS3_IJNS3_IJS7_NS4_ILi16EEEEEENS4_ILi0EEEEEEEEEEENS_10ViewEngineIPjEEEEC2ERKSF_RKSI_)
        /*1a834*/ 	.word	0x00000000


	//----- nvinfo : EIATTR_FRAME_SIZE
	.align		4
.L_18110:
        /*1a838*/ 	.byte	0x04, 0x11
        /*1a83a*/ 	.short	(.L_18112 - .L_18111)
	.align		4
.L_18111:
        /*1a83c*/ 	.word	index@($_ZN7cutlass13device_kernelIN5flash19enable_sm80_to_sm89INS1_16FlashAttnBwdSm80INS1_25CollectiveMainloopBwdSm80ILi2ELi2EN4cute5tupleIJNS5_1CILi128EEES8_NS7_ILi64EEEEEENS_10bfloat16_tEfNS_4arch4Sm80ELb0ELb0ELb1ELb0ELb1ELb0ELb0ELb0ELi2ELi4ELi4ELi4ELb0EEENS1_21CollectiveEpilogueBwdISA_SB_SD_Li256ELb0ELb0ELi2EEENS1_19SingleTileSchedulerILb0ELb0ELb0ELi128EEEEEEEEEvNT_6ParamsE$_ZN4cute3eso3ESOILb1ELb0EJNS_6LayoutINS_5tupleIJNS3_IJNS3_IJNS3_IJNS_1CILi4EEENS4_ILi2EEEEEENS4_ILi1EEEEEES8_EEENS3_IJNS3_IJNS3_IJS8_S8_EEES8_EEES6_EEEEEENS3_IJNS3_IJNS3_IJNS3_IJS8_NS4_ILi32EEEEEENS4_ILi0EEEEEESH_EEENS3_IJNS3_IJNS3_IJSH_SH_EEESH_EEENS4_ILi64EEEEEEEEEEENS_10ViewEngineIPN7cutlass10bfloat16_tEEEEEC2ERKSP_RKSU_)
        /*1a840*/ 	.word	0x00000000


	//----- nvinfo : EIATTR_FRAME_SIZE
	.align		4
.L_18112:
        /*1a844*/ 	.byte	0x04, 0x11
        /*1a846*/ 	.short	(.L_18114 - .L_18113)
	.align		4
.L_18113:
        /*1a848*/ 	.word	index@($_ZN7cutlass13device_kernelIN5flash19enable_sm80_to_sm89INS1_16FlashAttnBwdSm80INS1_25CollectiveMainloopBwdSm80ILi2ELi2EN4cute5tupleIJNS5_1CILi128EEES8_NS7_ILi64EEEEEENS_10bfloat16_tEfNS_4arch4Sm80ELb0ELb0ELb1ELb0ELb1ELb0ELb0ELb0ELi2ELi4ELi4ELi4ELb0EEENS1_21CollectiveEpilogueBwdISA_SB_SD_Li256ELb0ELb0ELi2EEENS1_19SingleTileSchedulerILb0ELb0ELb0ELi128EEEEEEEEEvNT_6ParamsE$_ZN4cute3eso3ESOILb1ELb0EJNS_5tupleIJNS_1CILi8EEENS3_ILi2EEES5_S5_S4_S5_EEENS2_IJNS3_ILi1EEEiiiNS3_ILi72EEENS3_ILi512EEEEEEEEC2ERKS6_RKSA_)
        /*1a84c*/ 	.word	0x00000000


	//----- nvinfo : EIATTR_FRAME_SIZE
	.align		4
.L_18114:
        /*1a850*/ 	.byte	0x04, 0x11
        /*1a852*/ 	.short	(.L_18116 - .L_18115)
	.align		4
.L_18115:
        /*1a854*/ 	.word	index@($_ZN7cutlass13device_kernelIN5flash19enable_sm80_to_sm89INS1_16FlashAttnBwdSm80INS1_25CollectiveMainloopBwdSm80ILi2ELi2EN4cute5tupleIJNS5_1CILi128EEES8_NS7_ILi64EEEEEENS_10bfloat16_tEfNS_4arch4Sm80ELb0ELb0ELb1ELb0ELb1ELb0ELb0ELb0ELi2ELi4ELi4ELi4ELb0EEENS1_21CollectiveEpilogueBwdISA_SB_SD_Li256ELb0ELb0ELi2EEENS1_19SingleTileSchedulerILb0ELb0ELb0ELi128EEEEEEEEEvNT_6ParamsE$_ZN4cute3eso3ESOILb1ELb0EJNS_5tupleIJNS_1CILi8EEENS2_IJNS3_ILi2EEES5_S5_EEENS3_ILi1EEES6_S7_EEENS2_IJS7_NS2_IJiiiEEENS3_ILi64EEENS2_IJNS3_ILi72EEENS3_ILi144EEENS3_ILi288EEEEEENS3_ILi512EEEEEEEEC2ERKS8_RKSG_)
        /*1a858*/ 	.word	0x00000000


	//----- nvinfo : EIATTR_FRAME_SIZE
	.align		4
.L_18116:
        /*1a85c*/ 	.byte	0x04, 0x11
        /*1a85e*/ 	.short	(.L_18118 - .L_18117)
	.align		4
.L_18117:
        /*1a860*/ 	.word	index@($_ZN7cutlass13device_kernelIN5flash19enable_sm80_to_sm89INS1_16FlashAttnBwdSm80INS1_25CollectiveMainloopBwdSm80ILi2ELi2EN4cute5tupleIJNS5_1CILi128EEES8_NS7_ILi64EEEEEENS_10bfloat16_tEfNS_4arch4Sm80ELb0ELb0ELb1ELb0ELb1ELb0ELb0ELb0ELi2ELi4ELi4ELi4ELb0EEENS1_21CollectiveEpilogueBwdISA_SB_SD_Li256ELb0ELb0ELi2EEENS1_19SingleTileSchedulerILb0ELb0ELb0ELi128EEEEEEEEEvNT_6ParamsE$_ZN4cute3eso3ESOILb1ELb0EJNS_5tupleIJNS_1CILi8EEENS2_IJNS3_ILi2EEES5_S5_EEENS3_ILi1EEES6_S7_EEENS2_IJS7_NS2_IJS4_iiEEENS3_ILi64EEENS2_IJiNS3_ILi144EEENS3_ILi288EEEEEENS3_ILi512EEEEEEEEC2ERKS8_RKSF_)
        /*1a864*/ 	.word	0x00000000


	//----- nvinfo : EIATTR_FRAME_SIZE
	.align		4
.L_18118:
        /*1a868*/ 	.byte	0x04, 0x11
        /*1a86a*/ 	.short	(.L_18120 - .L_18119)
	.align		4
.L_18119:
        /*1a86c*/ 	.word	index@($_ZN7cutlass13device_kernelIN5flash19enable_sm80_to_sm89INS1_16FlashAttnBwdSm80INS1_25CollectiveMainloopBwdSm80ILi2ELi2EN4cute5tupleIJNS5_1CILi128EEES8_NS7_ILi64EEEEEENS_10bfloat16_tEfNS_4arch4Sm80ELb0ELb0ELb1ELb0ELb1ELb0ELb0ELb0ELi2ELi4ELi4ELi4ELb0EEENS1_21CollectiveEpilogueBwdISA_SB_SD_Li256ELb0ELb0ELi2EEENS1_19SingleTileSchedulerILb0ELb0ELb0ELi128EEEEEEEEEvNT_6ParamsE$_ZN4cute3eso3ESOILb1ELb0EJNS_5tupleIJNS_1CILi2EEES4_S4_EEENS2_IJNS3_ILi1EEENS3_ILi512EEEiEEEEEC2ERKS5_RKS8_)
        /*1a870*/ 	.word	0x00000000


	//----- nvinfo : EIATTR_FRAME_SIZE
	.align		4
.L_18120:
        /*1a874*/ 	.byte	0x04, 0x11
        /*1a876*/ 	.short	(.L_18122 - .L_18121)
	.align		4
.L_18121:
        /*1a878*/ 	.word	index@($_ZN7cutlass13device_kernelIN5flash19enable_sm80_to_sm89INS1_16FlashAttnBwdSm80INS1_25CollectiveMainloopBwdSm80ILi2ELi2EN4cute5tupleIJNS5_1CILi128EEES8_NS7_ILi64EEEEEENS_10bfloat16_tEfNS_4arch4Sm80ELb0ELb0ELb1ELb0ELb1ELb0ELb0ELb0ELi2ELi4ELi4ELi4ELb0EEENS1_21CollectiveEpilogueBwdISA_SB_SD_Li256ELb0ELb0ELi2EEENS1_19SingleTileSchedulerILb0ELb0ELb0ELi128EEEEEEEEEvNT_6ParamsE$_ZN4cute3eso3ESOILb1ELb0EJNS_5tupleIJNS_1CILi2EEES4_EEENS2_IJiiEEENS3_ILi1EEES7_EEC2ERKS5_RKS6_RKS7_SE_)
        /*1a87c*/ 	.word	0x00000000


	//----- nvinfo : EIATTR_FRAME_SIZE
	.align		4
.L_18122:
        /*1a880*/ 	.byte	0x04, 0x11
        /*1a882*/ 	.short	(.L_18124 - .L_18123)
	.align		4
.L_18123:
        /*1a884*/ 	.word	index@($_ZN7cutlass13device_kernelIN5flash19enable_sm80_to_sm89INS1_16FlashAttnBwdSm80INS1_25CollectiveMainloopBwdSm80ILi2ELi2EN4cute5tupleIJNS5_1CILi128EEES8_NS7_ILi64EEEEEENS_10bfloat16_tEfNS_4arch4Sm80ELb0ELb0ELb1ELb0ELb1ELb0ELb0ELb0ELi2ELi4ELi4ELi4ELb0EEENS1_21CollectiveEpilogueBwdISA_SB_SD_Li256ELb0ELb0ELi2EEENS1_19SingleTileSchedulerILb0ELb0ELb0ELi128EEEEEEEEEvNT_6ParamsE$_ZN4cute3eso3ESOILb1ELb0EJNS_5tupleIJNS_1CILi2EEES4_EEENS2_IJiiEEEEEC2ERKS5_RKS6_)
        /*1a888*/ 	.word	0x00000000


	//----- nvinfo : EIATTR_FRAME_SIZE
	.align		4
.L_18124:
        /*1a88c*/ 	.byte	0x04, 0x11
        /*1a88e*/ 	.short	(.L_18126 - .L_18125)
	.align		4
.L_18125:
        /*1a890*/ 	.word	index@($_ZN7cutlass13device_kernelIN5flash19enable_sm80_to_sm89INS1_16FlashAttnBwdSm80INS1_25CollectiveMainloopBwdSm80ILi2ELi2EN4cute5tupleIJNS5_1CILi128EEES8_NS7_ILi64EEEEEENS_10bfloat16_tEfNS_4arch4Sm80ELb0ELb0ELb1ELb0ELb1ELb0ELb0ELb0ELi2ELi4ELi4ELi4ELb0EEENS1_21CollectiveEpilogueBwdISA_SB_SD_Li256ELb0ELb0ELi2EEENS1_19SingleTileSchedulerILb0ELb0ELb0ELi128EEEEEEEEEvNT_6ParamsE$_ZN4cute3eso3ESOILb1ELb0EJNS_5tupleIJNS_1CILi2EEES4_EEENS2_IJiNS3_ILi512EEEEEEEEC2ERKS5_RKS7_)
        /*1a894*/ 	.word	0x00000000


	//----- nvinfo : EIATTR_FRAME_SIZE
	.align		4
.L_18126:
        /*1a898*/ 	.byte	0x04, 0x11
        /*1a89a*/ 	.short	(.L_18128 - .L_18127)
	.align		4
.L_18127:
        /*1a89c*/ 	.word	index@($_ZN7cutlass13device_kernelIN5flash19enable_sm80_to_sm89INS1_16FlashAttnBwdSm80INS1_25CollectiveMainloopBwdSm80ILi2ELi2EN4cute5tupleIJNS5_1CILi128EEES8_NS7_ILi64EEEEEENS_10bfloat16_tEfNS_4arch4Sm80ELb0ELb0ELb1ELb0ELb1ELb0ELb0ELb0ELi2ELi4ELi4ELi4ELb0EEENS1_21CollectiveEpilogueBwdISA_SB_SD_Li256ELb0ELb0ELi2EEENS1_19SingleTileSchedulerILb0ELb0ELb0ELi128EEEEEEEEEvNT_6ParamsE$_ZN4cute3eso3ESOILb1ELb0EJNS_5tupleIJNS_1CILi2EEES4_EEENS2_IJiNS3_ILi4096EEEEEEEEC2ERKS5_RKS7_)
        /*1a8a0*/ 	.word	0x00000000


	//----- nvinfo : EIATTR_FRAME_SIZE
	.align		4
.L_18128:
        /*1a8a4*/ 	.byte	0x04, 0x11
        /*1a8a6*/ 	.short	(.L_18130 - .L_18129)
	.align		4
.L_18129:
        /*1a8a8*/ 	.word	index@($_ZN7cutlass13device_kernelIN5flash19enable_sm80_to_sm89INS1_16FlashAttnBwdSm80INS1_25CollectiveMainloopBwdSm80ILi2ELi2EN4cute5tupleIJNS5_1CILi128EEES8_NS7_ILi64EEEEEENS_10bfloat16_tEfNS_4arch4Sm80ELb0ELb0ELb1ELb0ELb1ELb0ELb0ELb0ELi2ELi4ELi4ELi4ELb0EEENS1_21CollectiveEpilogueBwdISA_SB_SD_Li256ELb0ELb0ELi2EEENS1_19SingleTileSchedulerILb0ELb0ELb0ELi128EEEEEEEEEvNT_6ParamsE$_ZN4cute3eso3ESOILb1ELb0EJNS_5tupleIJNS_1CILi2EEES4_EEENS2_IJNS3_ILi1EEEiEEEEEC2ERKS5_RKS7_)
        /*1a8ac*/ 	.word	0x00000000


	//----- nvinfo : EIATTR_FRAME_SIZE
	.align		4
.L_18130:
        /*1a8b0*/ 	.byte	0x04, 0x11
        /*1a8b2*/ 	.short	(.L_18132 - .L_18131)
	.align		4
.L_18131:
        /*1a8b4*/ 	.word	index@($_ZN7cutlass13device_kernelIN5flash19enable_sm80_to_sm89INS1_16FlashAttnBwdSm80INS1_25CollectiveMainloopBwdSm80ILi2ELi2EN4cute5tupleIJNS5_1CILi128EEES8_NS7_ILi64EEEEEENS_10bfloat16_tEfNS_4arch4Sm80ELb0ELb0ELb1ELb0ELb1ELb0ELb0ELb0ELi2ELi4ELi4ELi4ELb0EEENS1_21CollectiveEpilogueBwdISA_SB_SD_Li256ELb0ELb0ELi2EEENS1_19SingleTileSchedulerILb0ELb0ELb0ELi128EEEEEEEEEvNT_6ParamsE$_ZN4cute3eso3ESOILb1ELb0EJNS_5tupleIJNS_1CILi2EEEEEENS2_IJiEEES4_NS3_ILi1EEEEEC2ERKS5_RKS6_RKS4_RKS7_)
        /*1a8b8*/ 	.word	0x00000000


	//----- nvinfo : EIATTR_FRAME_SIZE
	.align		4
.L_18132:
        /*1a8bc*/ 	.byte	0x04, 0x11
        /*1a8be*/ 	.short	(.L_18134 - .L_18133)
	.align		4
.L_18133:
        /*1a8c0*/ 	.word	index@($_ZN7cutlass13device_kernelIN5flash19enable_sm80_to_sm89INS1_16FlashAttnBwdSm80INS1_25CollectiveMainloopBwdSm80ILi2ELi2EN4cute5tupleIJNS5_1CILi128EEES8_NS7_ILi64EEEEEENS_10bfloat16_tEfNS_4arch4Sm80ELb0ELb0ELb1ELb0ELb1ELb0ELb0ELb0ELi2ELi4ELi4ELi4ELb0EEENS1_21CollectiveEpilogueBwdISA_SB_SD_Li256ELb0ELb0ELi2EEENS1_19SingleTileSchedulerILb0ELb0ELb0ELi128EEEEEEEEEvNT_6ParamsE$_ZN4cute3eso3ESOILb1ELb0EJNS_5tupleIJNS_1CILi2EEEEEENS2_IJiEEENS3_ILi1EEES7_EEC2ERKS5_RKS6_RKS7_SE_)
        /*1a8c4*/ 	.word	0x00000000


	//----- nvinfo : EIATTR_FRAME_SIZE
	.align		4
.L_18134:
        /*1a8c8*/ 	.byte	0x04, 0x11
        /*1a8ca*/ 	.short	(.L_18136 - .L_18135)
	.align		4
.L_18135:
        /*1a8cc*/ 	.word	index@($_ZN7cutlass13device_kernelIN5flash19enable_sm80_to_sm89INS1_16FlashAttnBwdSm80INS1_25CollectiveMainloopBwdSm80ILi2ELi2EN4cute5tupleIJNS5_1CILi128EEES8_NS7_ILi64EEEEEENS_10bfloat16_tEfNS_4arch4Sm80ELb0ELb0ELb1ELb0ELb1ELb0ELb0ELb0ELi2ELi4ELi4ELi4ELb0EEENS1_21CollectiveEpilogueBwdISA_SB_SD_Li256ELb0ELb0ELi2EEENS1_19SingleTileSchedulerILb0ELb0ELb0ELi128EEEEEEEEEvNT_6ParamsE$_ZN4cute3eso3ESOILb1ELb0EJNS_5tupleIJNS_1CILi2EEEEEENS2_IJiEEEEEC2ERKS5_RKS6_)
        /*1a8d0*/ 	.word	0x00000000


	//----- nvinfo : EIATTR_FRAME_SIZE
	.align		4
.L_18136:
        /*1a8d4*/ 	.byte	0x04, 0x11
        /*1a8d6*/ 	.short	(.L_18138 - .L_18137)
	.align		4
.L_18137:
        /*1a8d8*/ 	.word	index@($_ZN7cutlass13device_kernelIN5flash19enable_sm80_to_sm89INS1_16FlashAttnBwdSm80INS1_25CollectiveMainloopBwdSm80ILi2ELi2EN4cute5tupleIJNS5_1CILi128EEES8_NS7_ILi64EEEEEENS_10bfloat16_tEfNS_4arch4Sm80ELb0ELb0ELb1ELb0ELb1ELb0ELb0ELb0ELi2ELi4ELi4ELi4ELb0EEENS1_21CollectiveEpilogueBwdISA_SB_SD_Li256ELb0ELb0ELi2EEENS1_19SingleTileSchedulerILb0ELb0ELb0ELi128EEEEEEEEEvNT_6ParamsE$_ZN4cute3eso3ESOILb1ELb0EJNS_5tupleIJNS_1CILi1EEENS3_ILi2EEES5_EEENS2_IJS4_NS3_ILi256EEEiEEEEEC2ERKS6_RKS8_)
        /*1a8dc*/ 	.word	0x00000000


	//----- nvinfo : EIATTR_FRAME_SIZE
	.align		4
.L_18138:
        /*1a8e0*/ 	.byte	0x04, 0x11
        /*1a8e2*/ 	.short	(.L_18140 - .L_18139)
	.align		4
.L_18139:
        /*1a8e4*/ 	.word	index@($_ZN7cutlass13device_kernelIN5flash19enable_sm80_to_sm89INS1_16FlashAttnBwdSm80INS1_25CollectiveMainloopBwdSm80ILi2ELi2EN4cute5tupleIJNS5_1CILi128EEES8_NS7_ILi64EEEEEENS_10bfloat16_tEfNS_4arch4Sm80ELb0ELb0ELb1ELb0ELb1ELb0ELb0ELb0ELi2ELi4ELi4ELi4ELb0EEENS1_21CollectiveEpilogueBwdISA_SB_SD_Li256ELb0ELb0ELi2EEENS1_19SingleTileSchedulerILb0ELb0ELb0ELi128EEEEEEEEEvNT_6ParamsE$_ZN4cute3eso3ESOILb1ELb0EJNS_5tupleIJNS_1CILi1EEENS3_ILi2EEEEEENS2_IJNS3_ILi0EEEiEEEEEC2ERKS6_RKS8_)
        /*1a8e8*/ 	.word	0x00000000


	//----- nvinfo : EIATTR_FRAME_SIZE
	.align		4
.L_18140:
        /*1a8ec*/ 	.byte	0x04, 0x11
        /*1a8ee*/ 	.short	(.L_18142 - .L_18141)
	.align		4
.L_18141:
        /*1a8f0*/ 	.word	index@($_ZN7cutlass13device_kernelIN5flash19enable_sm80_to_sm89INS1_16FlashAttnBwdSm80INS1_25CollectiveMainloopBwdSm80ILi2ELi2EN4cute5tupleIJNS5_1CILi128EEES8_NS7_ILi64EEEEEENS_10bfloat16_tEfNS_4arch4Sm80ELb0ELb0ELb1ELb0ELb1ELb0ELb0ELb0ELi2ELi4ELi4ELi4ELb0EEENS1_21CollectiveEpilogueBwdISA_SB_SD_Li256ELb0ELb0ELi2EEENS1_19SingleTileSchedulerILb0ELb0ELb0ELi128EEEEEEEEEvNT_6ParamsE$_ZN4cute3eso3ESOILb1ELb0EJNS_5tupleIJNS_1CILi1EEENS3_ILi0EEEEEElS5_EEC2ERKS6_RKlRKS5_)
        /*1a8f4*/ 	.word	0x00000000


	//----- nvinfo : EIATTR_FRAME_SIZE
	.align		4
.L_18142:
        /*1a8f8*/ 	.byte	0x04, 0x11
        /*1a8fa*/ 	.short	(.L_18144 - .L_18143)
	.align		4
.L_18143:
        /*1a8fc*/ 	.word	index@($_ZN7cutlass13device_kernelIN5flash19enable_sm80_to_sm89INS1_16FlashAttnBwdSm80INS1_25CollectiveMainloopBwdSm80ILi2ELi2EN4cute5tupleIJNS5_1CILi128EEES8_NS7_ILi64EEEEEENS_10bfloat16_tEfNS_4arch4Sm80ELb0ELb0ELb1ELb0ELb1ELb0ELb0ELb0ELi2ELi4ELi4ELi4ELb0EEENS1_21CollectiveEpilogueBwdISA_SB_SD_Li256ELb0ELb0ELi2EEENS1_19SingleTileSchedulerILb0ELb0ELb0ELi128EEEEEEEEEvNT_6ParamsE$_ZN4cute3eso3ESOILb1ELb0EJNS_5tupleIJNS_1CILi1EEENS3_ILi0EEEEEEiNS3_ILi1024EEEEEC2ERKS6_RKiRKS7_)
        /*1a900*/ 	.word	0x00000000


	//----- nvinfo : EIATTR_FRAME_SIZE
	.align		4
.L_18144:
        /*1a904*/ 	.byte	0x04, 0x11
        /*1a906*/ 	.short	(.L_18146 - .L_18145)
	.align		4
.L_18145:
        /*1a908*/ 	.word	index@($_ZN7cutlass13device_kernelIN5flash19enable_sm80_to_sm89INS1_16FlashAttnBwdSm80INS1_25CollectiveMainloopBwdSm80ILi2ELi2EN4cute5tupleIJNS5_1CILi128EEES8_NS7_ILi64EEEEEENS_10bfloat16_tEfNS_4arch4Sm80ELb0ELb0ELb1ELb0ELb1ELb0ELb0ELb0ELi2ELi4ELi4ELi4ELb0EEENS1_21CollectiveEpilogueBwdISA_SB_SD_Li256ELb0ELb0ELi2EEENS1_19SingleTileSchedulerILb0ELb0ELb0ELi128EEEEEEEEEvNT_6ParamsE$_ZN4cute3eso3ESOILb1ELb0EJNS_5tupleIJNS_1CILi1EEENS3_ILi0EEEEEEiEEC2ERKS6_RKi)
        /*1a90c*/ 	.word	0x00000000


	//----- nvinfo : EIATTR_FRAME_SIZE
	.align		4
.L_18146:
        /*1a910*/ 	.byte	0x04, 0x11
        /*1a912*/ 	.short	(.L_18148 - .L_18147)
	.align		4
.L_18147:
        /*1a914*/ 	.word	index@($_ZN7cutlass13device_kernelIN5flash19enable_sm80_to_sm89INS1_16FlashAttnBwdSm80INS1_25CollectiveMainloopBwdSm80ILi2ELi2EN4cute5tupleIJNS5_1CILi128EEES8_NS7_ILi64EEEEEENS_10bfloat16_tEfNS_4arch4Sm80ELb0ELb0ELb1ELb0ELb1ELb0ELb0ELb0ELi2ELi4ELi4ELi4ELb0EEENS1_21CollectiveEpilogueBwdISA_SB_SD_Li256ELb0ELb0ELi2EEENS1_19SingleTileSchedulerILb0ELb0ELb0ELi128EEEEEEEEEvNT_6ParamsE$_ZN4cute3eso3ESOILb1ELb0EJNS_5tupleIJNS_1CILi1EEENS3_ILi0EEEEEENS3_ILi4096EEENS2_IJiiEEEEEC2ERKS6_RKS7_RKS8_)
        /*1a918*/ 	.word	0x00000000


	//----- nvinfo : EIATTR_FRAME_SIZE
	.align		4
.L_18148:
        /*1a91c*/ 	.byte	0x04, 0x11
        /*1a91e*/ 	.short	(.L_18150 - .L_18149)
	.align		4
.L_18149:
        /*1a920*/ 	.word	index@($_ZN7cutlass13device_kernelIN5flash19enable_sm80_to_sm89INS1_16FlashAttnBwdSm80INS1_25CollectiveMainloopBwdSm80ILi2ELi2EN4cute5tupleIJNS5_1CILi128EEES8_NS7_ILi64EEEEEENS_10bfloat16_tEfNS_4arch4Sm80ELb0ELb0ELb1ELb0ELb1ELb0ELb0ELb0ELi2ELi4ELi4ELi4ELb0EEENS1_21CollectiveEpilogueBwdISA_SB_SD_Li256ELb0ELb0ELi2EEENS1_19SingleTileSchedulerILb0ELb0ELb0ELi128EEEEEEEEEvNT_6ParamsE$_ZN4cute3eso3ESOILb1ELb0EJNS_5tupleIJNS_1CILi1EEENS3_ILi0EEEEEENS2_IJiEEEEEC2ERKS6_RKS7_)
        /*1a924*/ 	.word	0x00000000


	//----- nvinfo : EIATTR_FRAME_SIZE
	.align		4
.L_18150:
        /*1a928*/ 	.byte	0x04, 0x11
        /*1a92a*/ 	.short	(.L_18152 - .L_18151)
	.align		4
.L_18151:
        /*1a92c*/ 	.word	index@($_ZN7cutlass13device_kernelIN5flash19enable_sm80_to_sm89INS1_16FlashAttnBwdSm80INS1_25CollectiveMainloopBwdSm80ILi2ELi2EN4cute5tupleIJNS5_1CILi128EEES8_NS7_ILi64EEEEEENS_10bfloat16_tEfNS_4arch4Sm80ELb0ELb0ELb1ELb0ELb1ELb0ELb0ELb0ELi2ELi4ELi4ELi4ELb0EEENS1_21CollectiveEpilogueBwdISA_SB_SD_Li256ELb0ELb0ELi2EEENS1_19SingleTileSchedulerILb0ELb0ELb0ELi128EEEEEEEEEvNT_6ParamsE$_ZN4cute3eso3ESOILb1ELb0EJNS_5tupleIJNS_1CILi1EEENS2_IJS4_NS3_ILi2EEES5_EEEEEENS2_IJNS3_ILi0EEENS2_IJS4_NS3_ILi256EEEiEEEEEEEEC2ERKS7_RKSB_)
        /*1a930*/ 	.word	0x00000000


	//----- nvinfo : EIATTR_FRAME_SIZE
	.align		4
.L_18152:
        /*1a934*/ 	.byte	0x04, 0x11
        /*1a936*/ 	.short	(.L_18154 - .L_18153)
	.align		4
.L_18153:
        /*1a938*/ 	.word	index@($_ZN7cutlass13device_kernelIN5flash19enable_sm80_to_sm89INS1_16FlashAttnBwdSm80INS1_25CollectiveMainloopBwdSm80ILi2ELi2EN4cute5tupleIJNS5_1CILi128EEES8_NS7_ILi64EEEEEENS_10bfloat16_tEfNS_4arch4Sm80ELb0ELb0ELb1ELb0ELb1ELb0ELb0ELb0ELi2ELi4ELi4ELi4ELb0EEENS1_21CollectiveEpilogueBwdISA_SB_SD_Li256ELb0ELb0ELi2EEENS1_19SingleTileSchedulerILb0ELb0ELb0ELi128EEEEEEEEEvNT_6ParamsE$_ZN4cute3eso3ESOILb1ELb0EJNS_5tupleIJNS_1CILi16EEENS3_ILi2EEES5_S5_NS3_ILi4EEES5_EEENS2_IJNS3_ILi1EEEiiiNS3_ILi144EEENS3_ILi512EEEEEEEEC2ERKS7_RKSB_)
        /*1a93c*/ 	.word	0x00000000


	//----- nvinfo : EIATTR_FRAME_SIZE
	.align		4
.L_18154:
        /*1a940*/ 	.byte	0x04, 0x11
        /*1a942*/ 	.short	(.L_18156 - .L_18155)
	.align		4
.L_18155:
        /*1a944*/ 	.word	index@($_ZN7cutlass13device_kernelIN5flash19enable_sm80_to_sm89INS1_16FlashAttnBwdSm80INS1_25CollectiveMainloopBwdSm80ILi2ELi2EN4cute5tupleIJNS5_1CILi128EEES8_NS7_ILi64EEEEEENS_10bfloat16_tEfNS_4arch4Sm80ELb0ELb0ELb1ELb0ELb1ELb0ELb0ELb0ELi2ELi4ELi4ELi4ELb0EEENS1_21CollectiveEpilogueBwdISA_SB_SD_Li256ELb0ELb0ELi2EEENS1_19SingleTileSchedulerILb0ELb0ELb0ELi128EEEEEEEEEvNT_6ParamsE$_ZN4cute3eso3ESOILb1ELb0EJNS_5tupleIJNS_1CILi0EEES4_EEEiEEC2ERKS5_RKi)
        /*1a948*/ 	.word	0x00000000


	//----- nvinfo : EIATTR_FRAME_SIZE
	.align		4
.L_18156:
        /*1a94c*/ 	.byte	0x04, 0x11
        /*1a94e*/ 	.short	(.L_18158 - .L_18157)
	.align		4
.L_18157:
        /*1a950*/ 	.word	index@($_ZN7cutlass13device_kernelIN5flash19enable_sm80_to_sm89INS1_16FlashAttnBwdSm80INS1_25CollectiveMainloopBwdSm80ILi2ELi2EN4cute5tupleIJNS5_1CILi128EEES8_NS7_ILi64EEEEEENS_10bfloat16_tEfNS_4arch4Sm80ELb0ELb0ELb1ELb0ELb1ELb0ELb0ELb0ELi2ELi4ELi4ELi4ELb0EEENS1_21CollectiveEpilogueBwdISA_SB_SD_Li256ELb0ELb0ELi2EEENS1_19SingleTileSchedulerILb0ELb0ELb0ELi128EEEEEEEEEvNT_6ParamsE$_ZN4cute3eso3ESOILb1ELb0EJNS_5tupleIJNS2_IJNS_1CILi8EEENS3_ILi1EEEEEENS3_ILi4EEES5_EEENS2_IJNS2_IJS5_NS3_ILi0EEEEEElS9_EEEEEC2ERKS8_RKSB_)
        /*1a954*/ 	.word	0x00000000


	//----- nvinfo : EIATTR_FRAME_SIZE
	.align		4
.L_18158:
        /*1a958*/ 	.byte	0x04, 0x11
        /*1a95a*/ 	.short	(.L_18160 - .L_18159)
	.align		4
.L_18159:
        /*1a95c*/ 	.word	index@($_ZN7cutlass13device_kernelIN5flash19enable_sm80_to_sm89INS1_16FlashAttnBwdSm80INS1_25CollectiveMainloopBwdSm80ILi2ELi2EN4cute5tupleIJNS5_1CILi128EEES8_NS7_ILi64EEEEEENS_10bfloat16_tEfNS_4arch4Sm80ELb0ELb0ELb1ELb0ELb1ELb0ELb0ELb0ELi2ELi4ELi4ELi4ELb0EEENS1_21CollectiveEpilogueBwdISA_SB_SD_Li256ELb0ELb0ELi2EEENS1_19SingleTileSchedulerILb0ELb0ELb0ELi128EEEEEEEEEvNT_6ParamsE$_ZN4cute3eso3ESOILb1ELb0EJNS_5tupleIJNS2_IJNS_1CILi8EEENS3_ILi1EEEEEENS3_ILi2EEES4_EEENS2_IJNS2_IJS5_NS3_ILi0EEEEEEiNS3_ILi1024EEEEEEEEC2ERKS8_RKSC_)
        /*1a960*/ 	.word	0x00000000


	//----- nvinfo : EIATTR_FRAME_SIZE
	.align		4
.L_18160:
        /*1a964*/ 	.byte	0x04, 0x11
        /*1a966*/ 	.short	(.L_18162 - .L_18161)
	.align		4
.L_18161:
        /*1a968*/ 	.word	index@($_ZN7cutlass13device_kernelIN5flash19enable_sm80_to_sm89INS1_16FlashAttnBwdSm80INS1_25CollectiveMainloopBwdSm80ILi2ELi2EN4cute5tupleIJNS5_1CILi128EEES8_NS7_ILi64EEEEEENS_10bfloat16_tEfNS_4arch4Sm80ELb0ELb0ELb1ELb0ELb1ELb0ELb0ELb0ELi2ELi4ELi4ELi4ELb0EEENS1_21CollectiveEpilogueBwdISA_SB_SD_Li256ELb0ELb0ELi2EEENS1_19SingleTileSchedulerILb0ELb0ELb0ELi128EEEEEEEEEvNT_6ParamsE$_ZN4cute3eso3ESOILb1ELb0EJNS_5tupleIJNS2_IJNS_1CILi8EEENS3_ILi1EEEEEENS3_ILi2EEENS2_IJS7_S7_EEEEEENS2_IJNS2_IJS5_NS3_ILi0EEEEEENS3_ILi4096EEENS2_IJiiEEEEEEEEC2ERKS9_RKSE_)
        /*1a96c*/ 	.word	0x00000000


	//----- nvinfo : EIATTR_FRAME_SIZE
	.align		4
.L_18162:
        /*1a970*/ 	.byte	0x04, 0x11
        /*1a972*/ 	.short	(.L_18164 - .L_18163)
	.align		4
.L_18163:
        /*1a974*/ 	.word	index@($_ZN7cutlass13device_kernelIN5flash19enable_sm80_to_sm89INS1_16FlashAttnBwdSm80INS1_25CollectiveMainloopBwdSm80ILi2ELi2EN4cute5tupleIJNS5_1CILi128EEES8_NS7_ILi64EEEEEENS_10bfloat16_tEfNS_4arch4Sm80ELb0ELb0ELb1ELb0ELb1ELb0ELb0ELb0ELi2ELi4ELi4ELi4ELb0EEENS1_21CollectiveEpilogueBwdISA_SB_SD_Li256ELb0ELb0ELi2EEENS1_19SingleTileSchedulerILb0ELb0ELb0ELi128EEEEEEEEEvNT_6ParamsE$_ZN4cute3eso3ESOILb1ELb0EJNS_5tupleIJNS2_IJNS_1CILi8EEENS3_ILi1EEEEEENS3_ILi2EEEEEENS2_IJNS2_IJS5_NS3_ILi0EEEEEEiEEEEEC2ERKS8_RKSB_)
        /*1a978*/ 	.word	0x00000000


	//----- nvinfo : EIATTR_FRAME_SIZE
	.align		4
.L_18164:
        /*1a97c*/ 	.byte	0x04, 0x11
        /*1a97e*/ 	.short	(.L_18166 - .L_18165)
	.align		4
.L_18165:
        /*1a980*/ 	.word	index@($_ZN7cutlass13device_kernelIN5flash19enable_sm80_to_sm89INS1_16FlashAttnBwdSm80INS1_25CollectiveMainloopBwdSm80ILi2ELi2EN4cute5tupleIJNS5_1CILi128EEES8_NS7_ILi64EEEEEENS_10bfloat16_tEfNS_4arch4Sm80ELb0ELb0ELb1ELb0ELb1ELb0ELb0ELb0ELi2ELi4ELi4ELi4ELb0EEENS1_21CollectiveEpilogueBwdISA_SB_SD_Li256ELb0ELb0ELi2EEENS1_19SingleTileSchedulerILb0ELb0ELb0ELi128EEEEEEEEEvNT_6ParamsE$_ZN4cute3eso3ESOILb1ELb0EJNS_5tupleIJNS2_IJNS_1CILi8EEENS3_ILi1EEEEEENS2_IJNS3_ILi2EEEEEEEEENS2_IJNS2_IJS5_NS3_ILi0EEEEEENS2_IJiEEEEEEEEC2ERKS9_RKSD_)
        /*1a984*/ 	.word	0x00000000


	//----- nvinfo : EIATTR_FRAME_SIZE
	.align		4
.L_18166:
        /*1a988*/ 	.byte	0x04, 0x11
        /*1a98a*/ 	.short	(.L_18168 - .L_18167)
	.align		4
.L_18167:
        /*1a98c*/ 	.word	index@($_ZN7cutlass13device_kernelIN5flash19enable_sm80_to_sm89INS1_16FlashAttnBwdSm80INS1_25CollectiveMainloopBwdSm80ILi2ELi2EN4cute5tupleIJNS5_1CILi128EEES8_NS7_ILi64EEEEEENS_10bfloat16_tEfNS_4arch4Sm80ELb0ELb0ELb1ELb0ELb1ELb0ELb0ELb0ELi2ELi4ELi4ELi4ELb0EEENS1_21CollectiveEpilogueBwdISA_SB_SD_Li256ELb0ELb0ELi2EEENS1_19SingleTileSchedulerILb0ELb0ELb0ELi128EEEEEEEEEvNT_6ParamsE$_ZN4cute3eso3ESOILb1ELb0EJNS_5tupleIJNS2_IJNS_1CILi2EEES4_S4_EEES4_NS2_IJS4_S4_EEEEEENS2_IJNS2_IJNS3_ILi1EEENS3_ILi512EEEiEEENS3_ILi4096EEENS2_IJiiEEEEEEEEC2ERKS7_RKSD_)
        /*1a990*/ 	.word	0x00000000


	//----- nvinfo : EIATTR_FRAME_SIZE
	.align		4
.L_18168:
        /*1a994*/ 	.byte	0x04, 0x11
        /*1a996*/ 	.short	(.L_18170 - .L_18169)
	.align		4
.L_18169:
        /*1a998*/ 	.word	index@($_ZN7cutlass13device_kernelIN5flash19enable_sm80_to_sm89INS1_16FlashAttnBwdSm80INS1_25CollectiveMainloopBwdSm80ILi2ELi2EN4cute5tupleIJNS5_1CILi128EEES8_NS7_ILi64EEEEEENS_10bfloat16_tEfNS_4arch4Sm80ELb0ELb0ELb1ELb0ELb1ELb0ELb0ELb0ELi2ELi4ELi4ELi4ELb0EEENS1_21CollectiveEpilogueBwdISA_SB_SD_Li256ELb0ELb0ELi2EEENS1_19SingleTileSchedulerILb0ELb0ELb0ELi128EEEEEEEEEvNT_6ParamsE$_ZN4cute3eso3ESOILb1ELb0EJNS_5tupleIJNS2_IJNS_1CILi2EEES4_S4_EEES4_NS2_IJNS2_IJS4_S4_EEES4_EEEEEENS2_IJNS2_IJNS3_ILi1EEENS3_ILi512EEEiEEENS3_ILi4096EEENS2_IJNS2_IJiiEEENS3_ILi8192EEEEEEEEEEEC2ERKS8_RKSG_)
        /*1a99c*/ 	.word	0x00000000


	//----- nvinfo : EIATTR_FRAME_SIZE
	.align		4
.L_18170:
        /*1a9a0*/ 	.byte	0x04, 0x11
        /*1a9a2*/ 	.short	(.L_18172 - .L_18171)
	.align		4
.L_18171:
        /*1a9a4*/ 	.word	index@($_ZN7cutlass13device_kernelIN5flash19enable_sm80_to_sm89INS1_16FlashAttnBwdSm80INS1_25CollectiveMainloopBwdSm80ILi2ELi2EN4cute5tupleIJNS5_1CILi128EEES8_NS7_ILi64EEEEEENS_10bfloat16_tEfNS_4arch4Sm80ELb0ELb0ELb1ELb0ELb1ELb0ELb0ELb0ELi2ELi4ELi4ELi4ELb0EEENS1_21CollectiveEpilogueBwdISA_SB_SD_Li256ELb0ELb0ELi2EEENS1_19SingleTileSchedulerILb0ELb0ELb0ELi128EEEEEEEEEvNT_6ParamsE$_ZN4cute3eso3ESOILb1ELb0EJNS_5tupleIJNS2_IJNS_1CILi2EEES4_EEES5_NS3_ILi8EEEEEENS2_IJNS2_IJiNS3_ILi512EEEEEENS2_IJiiEEENS3_ILi1024EEEEEEEEC2ERKS7_RKSC_)
        /*1a9a8*/ 	.word	0x00000000


	//----- nvinfo : EIATTR_FRAME_SIZE
	.align		4
.L_18172:
        /*1a9ac*/ 	.byte	0x04, 0x11
        /*1a9ae*/ 	.short	(.L_18174 - .L_18173)
	.align		4
.L_18173:
        /*1a9b0*/ 	.word	index@($_ZN7cutlass13device_kernelIN5flash19enable_sm80_to_sm89INS1_16FlashAttnBwdSm80INS1_25CollectiveMainloopBwdSm80ILi2ELi2EN4cute5tupleIJNS5_1CILi128EEES8_NS7_ILi64EEEEEENS_10bfloat16_tEfNS_4arch4Sm80ELb0ELb0ELb1ELb0ELb1ELb0ELb0ELb0ELi2ELi4ELi4ELi4ELb0EEENS1_21CollectiveEpilogueBwdISA_SB_SD_Li256ELb0ELb0ELi2EEENS1_19SingleTileSchedulerILb0ELb0ELb0ELi128EEEEEEEEEvNT_6ParamsE$_ZN4cute3eso3ESOILb1ELb0EJNS_5tupleIJNS2_IJNS_1CILi2EEES4_EEES4_EEENS2_IJNS2_IJiiEEENS3_ILi8192EEEEEEEEC2ERKS6_RKS9_)
        /*1a9b4*/ 	.word	0x00000000


	//----- nvinfo : EIATTR_FRAME_SIZE
	.align		4
.L_18174:
        /*1a9b8*/ 	.byte	0x04, 0x11
        /*1a9ba*/ 	.short	(.L_18176 - .L_18175)
	.align		4
.L_18175:
        /*1a9bc*/ 	.word	index@($_ZN7cutlass13device_kernelIN5flash19enable_sm80_to_sm89INS1_16FlashAttnBwdSm80INS1_25CollectiveMainloopBwdSm80ILi2ELi2EN4cute5tupleIJNS5_1CILi128EEES8_NS7_ILi64EEEEEENS_10bfloat16_tEfNS_4arch4Sm80ELb0ELb0ELb1ELb0ELb1ELb0ELb0ELb0ELi2ELi4ELi4ELi4ELb0EEENS1_21CollectiveEpilogueBwdISA_SB_SD_Li256ELb0ELb0ELi2EEENS1_19SingleTileSchedulerILb0ELb0ELb0ELi128EEEEEEEEEvNT_6ParamsE$_ZN4cute3eso3ESOILb1ELb0EJNS_5tupleIJNS2_IJNS_1CILi2EEES4_EEENS3_ILi8EEES5_EEENS2_IJNS2_IJNS3_ILi1EEEiEEENS3_ILi1024EEENS2_IJiiEEEEEEEEC2ERKS7_RKSC_)
        /*1a9c0*/ 	.word	0x00000000


	//----- nvinfo : EIATTR_FRAME_SIZE
	.align		4
.L_18176:
        /*1a9c4*/ 	.byte	0x04, 0x11
        /*1a9c6*/ 	.short	(.L_18178 - .L_18177)
	.align		4
.L_18177:
        /*1a9c8*/ 	.word	index@($_ZN7cutlass13device_kernelIN5flash19enable_sm80_to_sm89INS1_16FlashAttnBwdSm80INS1_25CollectiveMainloopBwdSm80ILi2ELi2EN4cute5tupleIJNS5_1CILi128EEES8_NS7_ILi64EEEEEENS_10bfloat16_tEfNS_4arch4Sm80ELb0ELb0ELb1ELb0ELb1ELb0ELb0ELb0ELi2ELi4ELi4ELi4ELb0EEENS1_21CollectiveEpilogueBwdISA_SB_SD_Li256ELb0ELb0ELi2EEENS1_19SingleTileSchedulerILb0ELb0ELb0ELi128EEEEEEEEEvNT_6ParamsE$_ZN4cute3eso3ESOILb1ELb0EJNS_5tupleIJNS2_IJNS_1CILi1EEENS3_ILi0EEEEEES5_EEENS2_IJNS2_IJS5_S5_EEEiEEEEEC2ERKS7_RKS9_)
        /*1a9cc*/ 	.word	0x00000000


	//----- nvinfo : EIATTR_FRAME_SIZE
	.align		4
.L_18178:
        /*1a9d0*/ 	.byte	0x04, 0x11
        /*1a9d2*/ 	.short	(.L_18180 - .L_18179)
	.align		4
.L_18179:
        /*1a9d4*/ 	.word	index@($_ZN7cutlass13device_kernelIN5flash19enable_sm80_to_sm89INS1_16FlashAttnBwdSm80INS1_25CollectiveMainloopBwdSm80ILi2ELi2EN4cute5tupleIJNS5_1CILi128EEES8_NS7_ILi64EEEEEENS_10bfloat16_tEfNS_4arch4Sm80ELb0ELb0ELb1ELb0ELb1ELb0ELb0ELb0ELi2ELi4ELi4ELi4ELb0EEENS1_21CollectiveEpilogueBwdISA_SB_SD_Li256ELb0ELb0ELi2EEENS1_19SingleTileSchedulerILb0ELb0ELb0ELi128EEEEEEEEEvNT_6ParamsE$_ZN4cute3eso3ESOILb1ELb0EJNS_5tupleIJNS2_IJNS_1CILi1EEENS3_ILi0EEEEEENS2_IJS5_S5_EEEEEENS2_IJS5_iEEEEEC2ERKS8_RKS9_)
        /*1a9d8*/ 	.word	0x00000000


	//----- nvinfo : EIATTR_FRAME_SIZE
	.align		4
.L_18180:
        /*1a9dc*/ 	.byte	0x04, 0x11
        /*1a9de*/ 	.short	(.L_18182 - .L_18181)
	.align		4
.L_18181:
        /*1a9e0*/ 	.word	index@($_ZN7cutlass13device_kernelIN5flash19enable_sm80_to_sm89INS1_16FlashAttnBwdSm80INS1_25CollectiveMainloopBwdSm80ILi2ELi2EN4cute5tupleIJNS5_1CILi128EEES8_NS7_ILi64EEEEEENS_10bfloat16_tEfNS_4arch4Sm80ELb0ELb0ELb1ELb0ELb1ELb0ELb0ELb0ELi2ELi4ELi4ELi4ELb0EEENS1_21CollectiveEpilogueBwdISA_SB_SD_Li256ELb0ELb0ELi2EEENS1_19SingleTileSchedulerILb0ELb0ELb0ELi128EEEEEEEEEvNT_6ParamsE$_ZN4cute3eso3ESOILb1ELb0EJNS_5tupleIJNS2_IJNS_1CILi1EEENS2_IJS4_NS3_ILi2EEES5_EEEEEES5_NS2_IJS5_S5_EEEEEENS2_IJNS2_IJNS3_ILi0EEENS2_IJS4_NS3_ILi256EEEiEEEEEENS3_ILi2048EEENS2_IJiNS3_ILi4096EEEEEEEEEEEC2ERKS9_RKSH_)
        /*1a9e4*/ 	.word	0x00000000


	//----- nvinfo : EIATTR_FRAME_SIZE
	.align		4
.L_18182:
        /*1a9e8*/ 	.byte	0x04, 0x11
        /*1a9ea*/ 	.short	(.L_18184 - .L_18183)
	.align		4
.L_18183:
        /*1a9ec*/ 	.word	index@($_ZN7cutlass13device_kernelIN5flash19enable_sm80_to_sm89INS1_16FlashAttnBwdSm80INS1_25CollectiveMainloopBwdSm80ILi2ELi2EN4cute5tupleIJNS5_1CILi128EEES8_NS7_ILi64EEEEEENS_10bfloat16_tEfNS_4arch4Sm80ELb0ELb0ELb1ELb0ELb1ELb0ELb0ELb0ELi2ELi4ELi4ELi4ELb0EEENS1_21CollectiveEpilogueBwdISA_SB_SD_Li256ELb0ELb0ELi2EEENS1_19SingleTileSchedulerILb0ELb0ELb0ELi128EEEEEEEEEvNT_6ParamsE$_ZN4cute3eso3ESOILb1ELb0EJNS_5tupleIJNS2_IJNS2_IJNS_1CILi8EEENS3_ILi1EEEEEES5_EEENS2_IJNS2_IJS5_S5_EEENS3_ILi2EEEEEEEEENS2_IJNS2_IJNS2_IJS5_NS3_ILi0EEEEEESC_EEENS2_IJNS2_IJSC_SC_EEEiEEEEEEEEC2ERKSB_RKSH_)
        /*1a9f0*/ 	.word	0x00000000


	//----- nvinfo : EIATTR_FRAME_SIZE
	.align		4
.L_18184:
        /*1a9f4*/ 	.byte	0x04, 0x11
        /*1a9f6*/ 	.short	(.L_18186 - .L_18185)
	.align		4
.L_18185:
        /*1a9f8*/ 	.word	index@($_ZN7cutlass13device_kernelIN5flash19enable_sm80_to_sm89INS1_16FlashAttnBwdSm80INS1_25CollectiveMainloopBwdSm80ILi2ELi2EN4cute5tupleIJNS5_1CILi128EEES8_NS7_ILi64EEEEEENS_10bfloat16_tEfNS_4arch4Sm80ELb0ELb0ELb1ELb0ELb1ELb0ELb0ELb0ELi2ELi4ELi4ELi4ELb0EEENS1_21CollectiveEpilogueBwdISA_SB_SD_Li256ELb0ELb0ELi2EEENS1_19SingleTileSchedulerILb0ELb0ELb0ELi128EEEEEEEEEvNT_6ParamsE$_ZN4cute3eso3ESOILb1ELb0EJNS_5tupleIJNS2_IJNS2_IJNS_1CILi8EEENS3_ILi1EEEEEENS2_IJS5_S5_EEEEEENS2_IJS5_NS3_ILi2EEEEEEEEENS2_IJNS2_IJNS2_IJS5_NS3_ILi0EEEEEENS2_IJSC_SC_EEEEEENS2_IJSC_iEEEEEEEEC2ERKSB_RKSH_)
        /*1a9fc*/ 	.word	0x00000000


	//----- nvinfo : EIATTR_FRAME_SIZE
	.align		4
.L_18186:
        /*1aa00*/ 	.byte	0x04, 0x11
        /*1aa02*/ 	.short	(.L_18188 - .L_18187)
	.align		4
.L_18187:
        /*1aa04*/ 	.word	index@($_ZN7cutlass13device_kernelIN5flash19enable_sm80_to_sm89INS1_16FlashAttnBwdSm80INS1_25CollectiveMainloopBwdSm80ILi2ELi2EN4cute5tupleIJNS5_1CILi128EEES8_NS7_ILi64EEEEEENS_10bfloat16_tEfNS_4arch4Sm80ELb0ELb0ELb1ELb0ELb1ELb0ELb0ELb0ELi2ELi4ELi4ELi4ELb0EEENS1_21CollectiveEpilogueBwdISA_SB_SD_Li256ELb0ELb0ELi2EEENS1_19SingleTileSchedulerILb0ELb0ELb0ELi128EEEEEEEEEvNT_6ParamsE$_ZN4cute3eso3ESOILb1ELb0EJNS_1CILi8EEEiiiNS2_ILi144EEENS2_ILi512EEEEEC2ERKS3_RKiSA_SA_RKS4_RKS5_)
        /*1aa08*/ 	.word	0x00000000


	//----- nvinfo : EIATTR_FRAME_SIZE
	.align		4
.L_18188:
        /*1aa0c*/ 	.byte	0x04, 0x11
        /*1aa0e*/ 	.short	(.L_18190 - .L_18189)
	.align		4
.L_18189:
        /*1aa10*/ 	.word	index@($_ZN7cutlass13device_kernelIN5flash19enable_sm80_to_sm89INS1_16FlashAttnBwdSm80INS1_25CollectiveMainloopBwdSm80ILi2ELi2EN4cute5tupleIJNS5_1CILi128EEES8_NS7_ILi64EEEEEENS_10bfloat16_tEfNS_4arch4Sm80ELb0ELb0ELb1ELb0ELb1ELb0ELb0ELb0ELi2ELi4ELi4ELi4ELb0EEENS1_21CollectiveEpilogueBwdISA_SB_SD_Li256ELb0ELb0ELi2EEENS1_19SingleTileSchedulerILb0ELb0ELb0ELi128EEEEEEEEEvNT_6ParamsE$_ZN4cute3eso3ESOILb1ELb0EJNS_1CILi8EEEiiEEC2ERKS3_RKiS8_)
        /*1aa14*/ 	.word	0x00000000


	//----- nvinfo : EIATTR_FRAME_SIZE
	.align		4
.L_18190:
        /*1aa18*/ 	.byte	0x04, 0x11
        /*1aa1a*/ 	.short	(.L_18192 - .L_18191)
	.align		4
.L_18191:
        /*1aa1c*/ 	.word	index@($_ZN7cutlass13device_kernelIN5flash19enable_sm80_to_sm89INS1_16FlashAttnBwdSm80INS1_25CollectiveMainloopBwdSm80ILi2ELi2EN4cute5tupleIJNS5_1CILi128EEES8_NS7_ILi64EEEEEENS_10bfloat16_tEfNS_4arch4Sm80ELb0ELb0ELb1ELb0ELb1ELb0ELb0ELb0ELi2ELi4ELi4ELi4ELb0EEENS1_21CollectiveEpilogueBwdISA_SB_SD_Li256ELb0ELb0ELi2EEENS1_19SingleTileSchedulerILb0ELb0ELb0ELi128EEEEEEEEEvNT_6ParamsE$_ZN4cute3eso3ESOILb1ELb0EJNS_1CILi4096EEEiiNS2_ILi8192EEEEEC2ERKS3_RKiS9_RKS4_)
        /*1aa20*/ 	.word	0x00000000


	//----- nvinfo : EIATTR_FRAME_SIZE
	.align		4
.L_18192:
        /*1aa24*/ 	.byte	0x04, 0x11
        /*1aa26*/ 	.short	(.L_18194 - .L_18193)
	.align		4
.L_18193:
        /*1aa28*/ 	.word	index@($_ZN7cutlass13device_kernelIN5flash19enable_sm80_to_sm89INS1_16FlashAttnBwdSm80INS1_25CollectiveMainloopBwdSm80ILi2ELi2EN4cute5tupleIJNS5_1CILi128EEES8_NS7_ILi64EEEEEENS_10bfloat16_tEfNS_4arch4Sm80ELb0ELb0ELb1ELb0ELb1ELb0ELb0ELb0ELi2ELi4ELi4ELi4ELb0EEENS1_21CollectiveEpilogueBwdISA_SB_SD_Li256ELb0ELb0ELi2EEENS1_19SingleTileSchedulerILb0ELb0ELb0ELi128EEEEEEEEEvNT_6ParamsE$_ZN4cute3eso3ESOILb1ELb0EJNS_1CILi4096EEEiiEEC2ERKS3_RKiS8_)
        /*1aa2c*/ 	.word	0x00000000


	//----- nvinfo : EIATTR_FRAME_SIZE
	.align		4
.L_18194:
        /*1aa30*/ 	.byte	0x04, 0x11
        /*1aa32*/ 	.short	(.L_18196 - .L_18195)
	.align		4
.L_18195:
        /*1aa34*/ 	.word	index@($_ZN7cutlass13device_kernelIN5flash19enable_sm80_to_sm89INS1_16FlashAttnBwdSm80INS1_25CollectiveMainloopBwdSm80ILi2ELi2EN4cute5tupleIJNS5_1CILi128EEES8_NS7_ILi64EEEEEENS_10bfloat16_tEfNS_4arch4Sm80ELb0ELb0ELb1ELb0ELb1ELb0ELb0ELb0ELi2ELi4ELi4ELi4ELb0EEENS1_21CollectiveEpilogueBwdISA_SB_SD_Li256ELb0ELb0ELi2EEENS1_19SingleTileSchedulerILb0ELb0ELb0ELi128EEEEEEEEEvNT_6ParamsE$_ZN4cute3eso3ESOILb1ELb0EJNS_1CILi4096EEENS_5tupleIJiiEEEEEC2ERKS3_RKS5_)
        /*1aa38*/ 	.word	0x00000000


	//----- nvinfo : EIATTR_FRAME_SIZE
	.align		4
.L_18196:
        /*1aa3c*/ 	.byte	0x04, 0x11
        /*1aa3e*/ 	.short	(.L_18198 - .L_18197)
	.align		4
.L_18197:
        /*1aa40*/ 	.word	index@($_ZN7cutlass13device_kernelIN5flash19enable_sm80_to_sm89INS1_16FlashAttnBwdSm80INS1_25CollectiveMainloopBwdSm80ILi2ELi2EN4cute5tupleIJNS5_1CILi128EEES8_NS7_ILi64EEEEEENS_10bfloat16_tEfNS_4arch4Sm80ELb0ELb0ELb1ELb0ELb1ELb0ELb0ELb0ELi2ELi4ELi4ELi4ELb0EEENS1_21CollectiveEpilogueBwdISA_SB_SD_Li256ELb0ELb0ELi2EEENS1_19SingleTileSchedulerILb0ELb0ELb0ELi128EEEEEEEEEvNT_6ParamsE$_ZN4cute3eso3ESOILb1ELb0EJNS_1CILi4096EEENS_5tupleIJNS4_IJiiEEENS2_ILi8192EEEEEEEEC2ERKS3_RKS7_)
        /*1aa44*/ 	.word	0x00000000


	//----- nvinfo : EIATTR_FRAME_SIZE
	.align		4
.L_18198:
        /*1aa48*/ 	.byte	0x04, 0x11
        /*1aa4a*/ 	.short	(.L_18200 - .L_18199)
	.align		4
.L_18199:
        /*1aa4c*/ 	.word	index@($_ZN7cutlass13device_kernelIN5flash19enable_sm80_to_sm89INS1_16FlashAttnBwdSm80INS1_25CollectiveMainloopBwdSm80ILi2ELi2EN4cute5tupleIJNS5_1CILi128EEES8_NS7_ILi64EEEEEENS_10bfloat16_tEfNS_4arch4Sm80ELb0ELb0ELb1ELb0ELb1ELb0ELb0ELb0ELi2ELi4ELi4ELi4ELb0EEENS1_21CollectiveEpilogueBwdISA_SB_SD_Li256ELb0ELb0ELi2EEENS1_19SingleTileSchedulerILb0ELb0ELb0ELi128EEEEEEEEEvNT_6ParamsE$_ZN4cute3eso3ESOILb1ELb0EJNS_1CILi2EEEiEEC2ERKS3_RKi)
        /*1aa50*/ 	.word	0x00000000


	//----- nvinfo : EIATTR_FRAME_SIZE
	.align		4
.L_18200:
        /*1aa54*/ 	.byte	0x04, 0x11
        /*1aa56*/ 	.short	(.L_18202 - .L_18201)
	.align		4
.L_18201:
        /*1aa58*/ 	.word	index@($_ZN7cutlass13device_kernelIN5flash19enable_sm80_to_sm89INS1_16FlashAttnBwdSm80INS1_25CollectiveMainloopBwdSm80ILi2ELi2EN4cute5tupleIJNS5_1CILi128EEES8_NS7_ILi64EEEEEENS_10bfloat16_tEfNS_4arch4Sm80ELb0ELb0ELb1ELb0ELb1ELb0ELb0ELb0ELi2ELi4ELi4ELi4ELb0EEENS1_21CollectiveEpilogueBwdISA_SB_SD_Li256ELb0ELb0ELi2EEENS1_19SingleTileSchedulerILb0ELb0ELb0ELi128EEEEEEEEEvNT_6ParamsE$_ZN4cute3eso3ESOILb1ELb0EJNS_1CILi1EEEiiiNS2_ILi72EEENS2_ILi512EEEEEC2ERKS3_RKiSA_SA_RKS4_RKS5_)
        /*1aa5c*/ 	.word	0x00000000


	//----- nvinfo : EIATTR_FRAME_SIZE
	.align		4
.L_18202:
        /*1aa60*/ 	.byte	0x04, 0x11
        /*1aa62*/ 	.short	(.L_18204 - .L_18203)
	.align		4
.L_18203:
        /*1aa64*/ 	.word	index@($_ZN7cutlass13device_kernelIN5flash19enable_sm80_to_sm89INS1_16FlashAttnBwdSm80INS1_25CollectiveMainloopBwdSm80ILi2ELi2EN4cute5tupleIJNS5_1CILi128EEES8_NS7_ILi64EEEEEENS_10bfloat16_tEfNS_4arch4Sm80ELb0ELb0ELb1ELb0ELb1ELb0ELb0ELb0ELi2ELi4ELi4ELi4ELb0EEENS1_21CollectiveEpilogueBwdISA_SB_SD_Li256ELb0ELb0ELi2EEENS1_19SingleTileSchedulerILb0ELb0ELb0ELi128EEEEEEEEEvNT_6ParamsE$_ZN4cute3eso3ESOILb1ELb0EJNS_1CILi1EEEiiiNS2_ILi64EEENS2_ILi72EEENS2_ILi144EEENS2_ILi288EEENS2_ILi512EEEEEC2ERKS3_RKiSD_SD_RKS4_RKS5_RKS6_RKS7_RKS8_)
        /*1aa68*/ 	.word	0x00000000


	//----- nvinfo : EIATTR_FRAME_SIZE
	.align		4
.L_18204:
        /*1aa6c*/ 	.byte	0x04, 0x11
        /*1aa6e*/ 	.short	(.L_18206 - .L_18205)
	.align		4
.L_18205:
        /*1aa70*/ 	.word	index@($_ZN7cutlass13device_kernelIN5flash19enable_sm80_to_sm89INS1_16FlashAttnBwdSm80INS1_25CollectiveMainloopBwdSm80ILi2ELi2EN4cute5tupleIJNS5_1CILi128EEES8_NS7_ILi64EEEEEENS_10bfloat16_tEfNS_4arch4Sm80ELb0ELb0ELb1ELb0ELb1ELb0ELb0ELb0ELi2ELi4ELi4ELi4ELb0EEENS1_21CollectiveEpilogueBwdISA_SB_SD_Li256ELb0ELb0ELi2EEENS1_19SingleTileSchedulerILb0ELb0ELb0ELi128EEEEEEEEEvNT_6ParamsE$_ZN4cute3eso3ESOILb1ELb0EJNS_1CILi1EEEiiiNS2_ILi144EEENS2_ILi512EEEEEC2ERKS3_RKiSA_SA_RKS4_RKS5_)
        /*1aa74*/ 	.word	0x00000000


	//----- nvinfo : EIATTR_FRAME_SIZE
	.align		4
.L_18206:
        /*1aa78*/ 	.byte	0x04, 0x11
        /*1aa7a*/ 	.short	(.L_18208 - .L_18207)
	.align		4
.L_18207:
        /*1aa7c*/ 	.word	index@($_ZN7cutlass13device_kernelIN5flash19enable_sm80_to_sm89INS1_16FlashAttnBwdSm80INS1_25CollectiveMainloopBwdSm80ILi2ELi2EN4cute5tupleIJNS5_1CILi128EEES8_NS7_ILi64EEEEEENS_10bfloat16_tEfNS_4arch4Sm80ELb0ELb0ELb1ELb0ELb1ELb0ELb0ELb0ELi2ELi4ELi4ELi4ELb0EEENS1_21CollectiveEpilogueBwdISA_SB_SD_Li256ELb0ELb0ELi2EEENS1_19SingleTileSchedulerILb0ELb0ELb0ELi128EEEEEEEEEvNT_6ParamsE$_ZN4cute3eso3ESOILb1ELb0EJNS_1CILi1EEEiEEC2ERKS3_RKi)
        /*1aa80*/ 	.word	0x00000000


	//----- nvinfo : EIATTR_FRAME_SIZE
	.align		4
.L_18208:
        /*1aa84*/ 	.byte	0x04, 0x11
        /*1aa86*/ 	.short	(.L_18210 - .L_18209)
	.align		4
.L_18209:
        /*1aa88*/ 	.word	index@($_ZN7cutlass13device_kernelIN5flash19enable_sm80_to_sm89INS1_16FlashAttnBwdSm80INS1_25CollectiveMainloopBwdSm80ILi2ELi2EN4cute5tupleIJNS5_1CILi128EEES8_NS7_ILi64EEEEEENS_10bfloat16_tEfNS_4arch4Sm80ELb0ELb0ELb1ELb0ELb1ELb0ELb0ELb0ELi2ELi4ELi4ELi4ELb0EEENS1_21CollectiveEpilogueBwdISA_SB_SD_Li256ELb0ELb0ELi2EEENS1_19SingleTileSchedulerILb0ELb0ELb0ELi128EEEEEEEEEvNT_6ParamsE$_ZN4cute3eso3ESOILb1ELb0EJNS_1CILi1EEENS_5tupleIJiiiEEENS2_ILi64EEENS4_IJNS2_ILi72EEENS2_ILi144EEENS2_ILi288EEEEEENS2_ILi512EEEEEC2ERKS3_RKS5_RKS6_RKSA_RKSB_)
        /*1aa8c*/ 	.word	0x00000000


	//----- nvinfo : EIATTR_FRAME_SIZE
	.align		4
.L_18210:
        /*1aa90*/ 	.byte	0x04, 0x11
        /*1aa92*/ 	.short	(.L_18212 - .L_18211)
	.align		4
.L_18211:
        /*1aa94*/ 	.word	index@($_ZN7cutlass13device_kernelIN5flash19enable_sm80_to_sm89INS1_16FlashAttnBwdSm80INS1_25CollectiveMainloopBwdSm80ILi2ELi2EN4cute5tupleIJNS5_1CILi128EEES8_NS7_ILi64EEEEEENS_10bfloat16_tEfNS_4arch4Sm80ELb0ELb0ELb1ELb0ELb1ELb0ELb0ELb0ELi2ELi4ELi4ELi4ELb0EEENS1_21CollectiveEpilogueBwdISA_SB_SD_Li256ELb0ELb0ELi2EEENS1_19SingleTileSchedulerILb0ELb0ELb0ELi128EEEEEEEEEvNT_6ParamsE$_ZN4cute3eso3ESOILb1ELb0EJNS_1CILi1EEENS_5tupleIJNS2_ILi8EEEiiEEENS2_ILi64EEENS4_IJiNS2_ILi144EEENS2_ILi288EEEEEENS2_ILi512EEEEEC2ERKS3_RKS6_RKS7_RKSA_RKSB_)
        /*1aa98*/ 	.word	0x00000000


	//----- nvinfo : EIATTR_FRAME_SIZE
	.align		4
.L_18212:
        /*1aa9c*/ 	.byte	0x04, 0x11
        /*1aa9e*/ 	.short	(.L_18214 - .L_18213)
	.align		4
.L_18213:
        /*1aaa0*/ 	.word	index@($_ZN7cutlass13device_kernelIN5flash19enable_sm80_to_sm89INS1_16FlashAttnBwdSm80INS1_25CollectiveMainloopBwdSm80ILi2ELi2EN4cute5tupleIJNS5_1CILi128EEES8_NS7_ILi64EEEEEENS_10bfloat16_tEfNS_4arch4Sm80ELb0ELb0ELb1ELb0ELb1ELb0ELb0ELb0ELi2ELi4ELi4ELi4ELb0EEENS1_21CollectiveEpilogueBwdISA_SB_SD_Li256ELb0ELb0ELi2EEENS1_19SingleTileSchedulerILb0ELb0ELb0ELi128EEEEEEEEEvNT_6ParamsE$_ZN4cute3eso3ESOILb1ELb0EJNS_1CILi1EEENS2_ILi8EEEiiNS2_ILi64EEEiNS2_ILi144EEENS2_ILi288EEENS2_ILi512EEEEEC2ERKS3_RKS4_RKiSF_RKS5_SF_RKS6_RKS7_RKS8_)
        /*1aaa4*/ 	.word	0x00000000


	//----- nvinfo : EIATTR_FRAME_SIZE
	.align		4
.L_18214:
        /*1aaa8*/ 	.byte	0x04, 0x11
        /*1aaaa*/ 	.short	(.L_18216 - .L_18215)
	.align		4
.L_18215:
        /*1aaac*/ 	.word	index@($_ZN7cutlass13device_kernelIN5flash19enable_sm80_to_sm89INS1_16FlashAttnBwdSm80INS1_25CollectiveMainloopBwdSm80ILi2ELi2EN4cute5tupleIJNS5_1CILi128EEES8_NS7_ILi64EEEEEENS_10bfloat16_tEfNS_4arch4Sm80ELb0ELb0ELb1ELb0ELb1ELb0ELb0ELb0ELi2ELi4ELi4ELi4ELb0EEENS1_21CollectiveEpilogueBwdISA_SB_SD_Li256ELb0ELb0ELi2EEENS1_19SingleTileSchedulerILb0ELb0ELb0ELi128EEEEEEEEEvNT_6ParamsE$_ZN4cute3eso3ESOILb1ELb0EJNS_1CILi1EEENS2_ILi512EEEiEEC2ERKS3_RKS4_RKi)
        /*1aab0*/ 	.word	0x00000000


	//----- nvinfo : EIATTR_FRAME_SIZE
	.align		4
.L_18216:
        /*1aab4*/ 	.byte	0x04, 0x11
        /*1aab6*/ 	.short	(.L_18218 - .L_18217)
	.align		4
.L_18217:
        /*1aab8*/ 	.word	index@($_ZN7cutlass13device_kernelIN5flash19enable_sm80_to_sm89INS1_16FlashAttnBwdSm80INS1_25CollectiveMainloopBwdSm80ILi2ELi2EN4cute5tupleIJNS5_1CILi128EEES8_NS7_ILi64EEEEEENS_10bfloat16_tEfNS_4arch4Sm80ELb0ELb0ELb1ELb0ELb1ELb0ELb0ELb0ELi2ELi4ELi4ELi4ELb0EEENS1_21CollectiveEpilogueBwdISA_SB_SD_Li256ELb0ELb0ELi2EEENS1_19SingleTileSchedulerILb0ELb0ELb0ELi128EEEEEEEEEvNT_6ParamsE$_ZN4cute3eso3ESOILb1ELb0EJNS_1CILi1EEENS2_ILi256EEEiEEC2ERKS3_RKS4_RKi)
        /*1aabc*/ 	.word	0x00000000


	//----- nvinfo : EIATTR_FRAME_SIZE
	.align		4
.L_18218:
        /*1aac0*/ 	.byte	0x04, 0x11
        /*1aac2*/ 	.short	(.L_18220 - .L_18219)
	.align		4
.L_18219:
        /*1aac4*/ 	.word	index@($_ZN7cutlass13device_kernelIN5flash19enable_sm80_to_sm89INS1_16FlashAttnBwdSm80INS1_25CollectiveMainloopBwdSm80ILi2ELi2EN4cute5tupleIJNS5_1CILi128EEES8_NS7_ILi64EEEEEENS_10bfloat16_tEfNS_4arch4Sm80ELb0ELb0ELb1ELb0ELb1ELb0ELb0ELb0ELi2ELi4ELi4ELi4ELb0EEENS1_21CollectiveEpilogueBwdISA_SB_SD_Li256ELb0ELb0ELi2EEENS1_19SingleTileSchedulerILb0ELb0ELb0ELi128EEEEEEEEEvNT_6ParamsE$_ZN4cute3eso3ESOILb1ELb0EJNS_1CILi1024EEEiiEEC2ERKS3_RKiS8_)
        /*1aac8*/ 	.word	0x00000000


	//----- nvinfo : EIATTR_FRAME_SIZE
	.align		4
.L_18220:
        /*1aacc*/ 	.byte	0x04, 0x11
        /*1aace*/ 	.short	(.L_18222 - .L_18221)
	.align		4
.L_18221:
        /*1aad0*/ 	.word	index@($_ZN7cutlass13device_kernelIN5flash19enable_sm80_to_sm89INS1_16FlashAttnBwdSm80INS1_25CollectiveMainloopBwdSm80ILi2ELi2EN4cute5tupleIJNS5_1CILi128EEES8_NS7_ILi64EEEEEENS_10bfloat16_tEfNS_4arch4Sm80ELb0ELb0ELb1ELb0ELb1ELb0ELb0ELb0ELi2ELi4ELi4ELi4ELb0EEENS1_21CollectiveEpilogueBwdISA_SB_SD_Li256ELb0ELb0ELi2EEENS1_19SingleTileSchedulerILb0ELb0ELb0ELi128EEEEEEEEEvNT_6ParamsE$_ZN4cute3eso3ESOILb1ELb0EJNS_1CILi1024EEENS_5tupleIJiiEEEEEC2ERKS3_RKS5_)
        /*1aad4*/ 	.word	0x00000000


	//----- nvinfo : EIATTR_FRAME_SIZE
	.align		4
.L_18222:
        /*1aad8*/ 	.byte	0x04, 0x11
        /*1aada*/ 	.short	(.L_18224 - .L_18223)
	.align		4
.L_18223:
        /*1aadc*/ 	.word	index@($_ZN7cutlass13device_kernelIN5flash19enable_sm80_to_sm89INS1_16FlashAttnBwdSm80INS1_25CollectiveMainloopBwdSm80ILi2ELi2EN4cute5tupleIJNS5_1CILi128EEES8_NS7_ILi64EEEEEENS_10bfloat16_tEfNS_4arch4Sm80ELb0ELb0ELb1ELb0ELb1ELb0ELb0ELb0ELi2ELi4ELi4ELi4ELb0EEENS1_21CollectiveEpilogueBwdISA_SB_SD_Li256ELb0ELb0ELi2EEENS1_19SingleTileSchedulerILb0ELb0ELb0ELi128EEEEEEEEEvNT_6ParamsE$_ZN4cute3eso3ESOILb1ELb0EJNS_1CILi0EEEiS3_EEC2ERKS3_RKiS6_)
        /*1aae0*/ 	.word	0x00000000


	//----- nvinfo : EIATTR_FRAME_SIZE
	.align		4
.L_18224:
        /*1aae4*/ 	.byte	0x04, 0x11
        /*1aae6*/ 	.short	(.L_18226 - .L_18225)
	.align		4
.L_18225:
        /*1aae8*/ 	.word	index@($_ZN7cutlass13device_kernelIN5flash19enable_sm80_to_sm89INS1_16FlashAttnBwdSm80INS1_25CollectiveMainloopBwdSm80ILi2ELi2EN4cute5tupleIJNS5_1CILi128EEES8_NS7_ILi64EEEEEENS_10bfloat16_tEfNS_4arch4Sm80ELb0ELb0ELb1ELb0ELb1ELb0ELb0ELb0ELi2ELi4ELi4ELi4ELb0EEENS1_21CollectiveEpilogueBwdISA_SB_SD_Li256ELb0ELb0ELi2EEENS1_19SingleTileSchedulerILb0ELb0ELb0ELi128EEEEEEEEEvNT_6ParamsE$_ZN4cute3eso3ESOILb1ELb0EJNS_1CILi0EEEiEEC2ERKS3_RKi)
        /*1aaec*/ 	.word	0x00000000


	//----- nvinfo : EIATTR_FRAME_SIZE
	.align		4
.L_18226:
        /*1aaf0*/ 	.byte	0x04, 0x11
        /*1aaf2*/ 	.short	(.L_18228 - .L_18227)
	.align		4
.L_18227:
        /*1aaf4*/ 	.word	index@($_ZN7cutlass13device_kernelIN5flash19enable_sm80_to_sm89INS1_16FlashAttnBwdSm80INS1_25CollectiveMainloopBwdSm80ILi2ELi2EN4cute5tupleIJNS5_1CILi128EEES8_NS7_ILi64EEEEEENS_10bfloat16_tEfNS_4arch4Sm80ELb0ELb0ELb1ELb0ELb1ELb0ELb0ELb0ELi2ELi4ELi4ELi4ELb0EEENS1_21CollectiveEpilogueBwdISA_SB_SD_Li256ELb0ELb0ELi2EEENS1_19SingleTileSchedulerILb0ELb0ELb0ELi128EEEEEEEEEvNT_6ParamsE$_ZN4cute3eso3ESOILb1ELb0EJNS_1CILi0EEENS_5tupleIJNS2_ILi1EEENS2_ILi256EEEiEEEEEC2ERKS3_RKS7_)
        /*1aaf8*/ 	.word	0x00000000


	//----- nvinfo : EIATTR_FRAME_SIZE
	.align		4
.L_18228:
        /*1aafc*/ 	.byte	0x04, 0x11
        /*1aafe*/ 	.short	(.L_18230 - .L_18229)
	.align		4
.L_18229:
        /*1ab00*/ 	.word	index@($_ZN7cutlass13device_kernelIN5flash19enable_sm80_to_sm89INS1_16FlashAttnBwdSm80INS1_25CollectiveMainloopBwdSm80ILi2ELi2EN4cute5tupleIJNS5_1CILi128EEES8_NS7_ILi64EEEEEENS_10bfloat16_tEfNS_4arch4Sm80ELb0ELb0ELb1ELb0ELb1ELb0ELb0ELb0ELi2ELi4ELi4ELi4ELb0EEENS1_21CollectiveEpilogueBwdISA_SB_SD_Li256ELb0ELb0ELi2EEENS1_19SingleTileSchedulerILb0ELb0ELb0ELi128EEEEEEEEEvNT_6ParamsE$_ZN4cute3eso3ESOILb1ELb0EJNS_1CILi0EEENS2_ILi1EEENS2_ILi512EEEiNS2_ILi4096EEEiNS2_ILi8192EEEEEC2ERKS3_RKS4_RKS5_RKiRKS6_SG_RKS7_)
        /*1ab04*/ 	.word	0x00000000


	//----- nvinfo : EIATTR_FRAME_SIZE
	.align		4
.L_18230:
        /*1ab08*/ 	.byte	0x04, 0x11
        /*1ab0a*/ 	.short	(.L_18232 - .L_18231)
	.align		4
.L_18231:
        /*1ab0c*/ 	.word	index@($_ZN7cutlass13device_kernelIN5flash19enable_sm80_to_sm89INS1_16FlashAttnBwdSm80INS1_25CollectiveMainloopBwdSm80ILi2ELi2EN4cute5tupleIJNS5_1CILi128EEES8_NS7_ILi64EEEEEENS_10bfloat16_tEfNS_4arch4Sm80ELb0ELb0ELb1ELb0ELb1ELb0ELb0ELb0ELi2ELi4ELi4ELi4ELb0EEENS1_21CollectiveEpilogueBwdISA_SB_SD_Li256ELb0ELb0ELi2EEENS1_19SingleTileSchedulerILb0ELb0ELb0ELi128EEEEEEEEEvNT_6ParamsE$_ZN4cute3eso3ESOILb1ELb0EJNS_1CILi0EEENS2_ILi1EEENS2_ILi512EEEiEEC2ERKS3_RKS4_RKS5_RKi)
        /*1ab10*/ 	.word	0x00000000


	//----- nvinfo : EIATTR_FRAME_SIZE
	.align		4
.L_18232:
        /*1ab14*/ 	.byte	0x04, 0x11
        /*1ab16*/ 	.short	(.L_18234 - .L_18233)
	.align		4
.L_18233:
        /*1ab18*/ 	.word	index@($_ZN7cutlass13device_kernelIN5flash19enable_sm80_to_sm89INS1_16FlashAttnBwdSm80INS1_25CollectiveMainloopBwdSm80ILi2ELi2EN4cute5tupleIJNS5_1CILi128EEES8_NS7_ILi64EEEEEENS_10bfloat16_tEfNS_4arch4Sm80ELb0ELb0ELb1ELb0ELb1ELb0ELb0ELb0ELi2ELi4ELi4ELi4ELb0EEENS1_21CollectiveEpilogueBwdISA_SB_SD_Li256ELb0ELb0ELi2EEENS1_19SingleTileSchedulerILb0ELb0ELb0ELi128EEEEEEEEEvNT_6ParamsE$_ZN4cute3eso3ESOILb1ELb0EJNS_14ComposedLayoutINS_7SwizzleILi3ELi3ELi3EEENS_1CILj0EEENS_6LayoutINS_5tupleIJNS8_IJNS8_IJNS5_ILi4EEENS5_ILi8EEEEEENS8_IJS9_NS5_ILi1EEEEEEEEENS8_IJNS8_IJNS5_ILi2EEESF_SF_EEENS8_IJSF_S9_EEEEEEEEENS8_IJNS8_IJNS8_IJSF_NS5_ILi64EEEEEENS8_IJNS5_ILi1024EEENS5_ILi0EEEEEEEEENS8_IJNS8_IJSC_NS5_ILi512EEESA_EEENS8_IJNS5_ILi4096EEENS5_ILi16EEEEEEEEEEEEEEEENS_10ViewEngineINS_8smem_ptrIPN7cutlass10bfloat16_tEEEEEEEC2ERKSY_RKS15_)
        /*1ab1c*/ 	.word	0x00000000


	//----- nvinfo : EIATTR_FRAME_SIZE
	.align		4
.L_18234:
        /*1ab20*/ 	.byte	0x04, 0x11
        /*1ab22*/ 	.short	(.L_18236 - .L_18235)
	.align		4
.L_18235:
        /*1ab24*/ 	.word	index@($_ZN7cutlass13device_kernelIN5flash19enable_sm80_to_sm89INS1_16FlashAttnBwdSm80INS1_25CollectiveMainloopBwdSm80ILi2ELi2EN4cute5tupleIJNS5_1CILi128EEES8_NS7_ILi64EEEEEENS_10bfloat16_tEfNS_4arch4Sm80ELb0ELb0ELb1ELb0ELb1ELb0ELb0ELb0ELi2ELi4ELi4ELi4ELb0EEENS1_21CollectiveEpilogueBwdISA_SB_SD_Li256ELb0ELb0ELi2EEENS1_19SingleTileSchedulerILb0ELb0ELb0ELi128EEEEEEEEEvNT_6ParamsE$_ZN4cute3eso3ESOILb1ELb0EJNS_14ComposedLayoutINS_7SwizzleILi3ELi3ELi3EEENS_1CILj0EEENS_6LayoutINS_5tupleIJNS8_IJNS8_IJNS5_ILi4EEENS5_ILi8EEEEEENS8_IJNS5_ILi2EEENS5_ILi1EEEEEEEEENS8_IJNS8_IJSC_SC_EEESB_EEEEEENS8_IJNS8_IJNS8_IJNS5_ILi128EEESD_EEENS8_IJSA_NS5_ILi0EEEEEEEEENS8_IJNS8_IJNS5_ILi64EEENS5_ILi512EEEEEENS8_IJNS5_ILi16EEENS5_ILi1024EEEEEEEEEEEEEEEENS_10ViewEngineINS_8smem_ptrIPN7cutlass10bfloat16_tEEEEEEEC2ERKSX_RKS14_)
        /*1ab28*/ 	.word	0x00000000


	//----- nvinfo : EIATTR_FRAME_SIZE
	.align		4
.L_18236:
        /*1ab2c*/ 	.byte	0x04, 0x11
        /*1ab2e*/ 	.short	(.L_18238 - .L_18237)
	.align		4
.L_18237:
        /*1ab30*/ 	.word	index@($_ZN7cutlass13device_kernelIN5flash19enable_sm80_to_sm89INS1_16FlashAttnBwdSm80INS1_25CollectiveMainloopBwdSm80ILi2ELi2EN4cute5tupleIJNS5_1CILi128EEES8_NS7_ILi64EEEEEENS_10bfloat16_tEfNS_4arch4Sm80ELb0ELb0ELb1ELb0ELb1ELb0ELb0ELb0ELi2ELi4ELi4ELi4ELb0EEENS1_21CollectiveEpilogueBwdISA_SB_SD_Li256ELb0ELb0ELi2EEENS1_19SingleTileSchedulerILb0ELb0ELb0ELi128EEEEEEEEEvNT_6ParamsE$_ZN4cute3eso3ESOILb1ELb0EJNS_14ComposedLayoutINS_7SwizzleILi3ELi3ELi3EEENS_1CILj0EEENS_6LayoutINS_5tupleIJNS8_IJNS5_ILi8EEENS5_ILi16EEEEEENS8_IJNS5_ILi64EEENS5_ILi1EEEEEEEEENS8_IJNS8_IJSC_NS5_ILi512EEEEEENS8_IJSD_NS5_ILi0EEEEEEEEEEEEENS_10ViewEngineINS_8smem_ptrIPN7cutlass10bfloat16_tEEEEEEEC2ERKSM_RKST_)
        /*1ab34*/ 	.word	0x00000000


	//----- nvinfo : EIATTR_FRAME_SIZE
	.align		4
.L_18238:
        /*1ab38*/ 	.byte	0x04, 0x11
        /*1ab3a*/ 	.short	(.L_18240 - .L_18239)
	.align		4
.L_18239:
        /*1ab3c*/ 	.word	index@($_ZN7cutlass13device_kernelIN5flash19enable_sm80_to_sm89INS1_16FlashAttnBwdSm80INS1_25CollectiveMainloopBwdSm80ILi2ELi2EN4cute5tupleIJNS5_1CILi128EEES8_NS7_ILi64EEEEEENS_10bfloat16_tEfNS_4arch4Sm80ELb0ELb0ELb1ELb0ELb1ELb0ELb0ELb0ELi2ELi4ELi4ELi4ELb0EEENS1_21CollectiveEpilogueBwdISA_SB_SD_Li256ELb0ELb0ELi2EEENS1_19SingleTileSchedulerILb0ELb0ELb0ELi128EEEEEEEEEvNT_6ParamsE$_ZN4cute3eso3ESOILb1ELb0EJNS_14ComposedLayoutINS_7SwizzleILi3ELi3ELi3EEENS_1CILj0EEENS_6LayoutINS_5tupleIJNS5_ILi64EEENS5_ILi128EEEEEENS8_IJNS5_ILi1EEES9_EEEEEEENS_10ViewEngineINS_8smem_ptrIPN7cutlass10bfloat16_tEEEEEEEC2ERKSF_RKSM_)
        /*1ab40*/ 	.word	0x00000000


	//----- nvinfo : EIATTR_FRAME_SIZE
	.align		4
.L_18240:
        /*1ab44*/ 	.byte	0x04, 0x11
        /*1ab46*/ 	.short	(.L_18242 - .L_18241)
	.align		4
.L_18241:
        /*1ab48*/ 	.word	index@($_ZN7cutlass13device_kernelIN5flash19enable_sm80_to_sm89INS1_16FlashAttnBwdSm80INS1_25CollectiveMainloopBwdSm80ILi2ELi2EN4cute5tupleIJNS5_1CILi128EEES8_NS7_ILi64EEEEEENS_10bfloat16_tEfNS_4arch4Sm80ELb0ELb0ELb1ELb0ELb1ELb0ELb0ELb0ELi2ELi4ELi4ELi4ELb0EEENS1_21CollectiveEpilogueBwdISA_SB_SD_Li256ELb0ELb0ELi2EEENS1_19SingleTileSchedulerILb0ELb0ELb0ELi128EEEEEEEEEvNT_6ParamsE$_ZN4cute3eso3ESOILb1ELb0EJNS_14ComposedLayoutINS_7SwizzleILi3ELi3ELi3EEENS_1CILi0EEENS_6LayoutINS_5tupleIJNS8_IJNS8_IJNS5_ILi4EEENS5_ILi8EEEEEENS8_IJS9_NS5_ILi1EEEEEEEEENS8_IJNS8_IJNS5_ILi2EEESF_SF_EEENS8_IJSF_SA_EEEEEEEEENS8_IJNS8_IJNS8_IJNS5_ILi128EEESC_EEENS8_IJNS5_ILi16EEES6_EEEEEENS8_IJNS8_IJNS5_ILi64EEESA_NS5_ILi512EEEEEENS8_IJNS5_ILi8192EEENS5_ILi1024EEEEEEEEEEEEEEEENS_10ViewEngineINS_8smem_ptrIPN7cutlass10bfloat16_tEEEEEEEC2ERKSY_RKS15_)
        /*1ab4c*/ 	.word	0x00000000


	//----- nvinfo : EIATTR_FRAME_SIZE
	.align		4
.L_18242:
        /*1ab50*/ 	.byte	0x04, 0x11
        /*1ab52*/ 	.short	(.L_18244 - .L_18243)
	.align		4
.L_18243:
        /*1ab54*/ 	.word	index@($_ZN7cutlass13device_kernelIN5flash19enable_sm80_to_sm89INS1_16FlashAttnBwdSm80INS1_25CollectiveMainloopBwdSm80ILi2ELi2EN4cute5tupleIJNS5_1CILi128EEES8_NS7_ILi64EEEEEENS_10bfloat16_tEfNS_4arch4Sm80ELb0ELb0ELb1ELb0ELb1ELb0ELb0ELb0ELi2ELi4ELi4ELi4ELb0EEENS1_21CollectiveEpilogueBwdISA_SB_SD_Li256ELb0ELb0ELi2EEENS1_19SingleTileSchedulerILb0ELb0ELb0ELi128EEEEEEEEEvNT_6ParamsE$_ZN4cute3eso3ESOILb1ELb0EJNS_14ComposedLayoutINS_7SwizzleILi3ELi3ELi3EEENS_1CILi0EEENS_6LayoutINS_5tupleIJNS8_IJNS8_IJNS5_ILi4EEENS5_ILi8EEEEEENS8_IJS9_NS5_ILi1EEEEEEEEENS8_IJNS8_IJNS5_ILi2EEESF_SF_EEENS8_IJSF_NS8_IJS9_SF_EEEEEEEEEEEENS8_IJNS8_IJNS8_IJSF_NS5_ILi64EEEEEENS8_IJNS5_ILi1024EEES6_EEEEEENS8_IJNS8_IJSC_NS5_ILi512EEESA_EEENS8_IJNS5_ILi4096EEENS8_IJNS5_ILi16EEENS5_ILi8192EEEEEEEEEEEEEEEEEEENS_10ViewEngineINS_8smem_ptrIPN7cutlass10bfloat16_tEEEEEEEC2ERKS10_RKS17_)
        /*1ab58*/ 	.word	0x00000000


	//----- nvinfo : EIATTR_FRAME_SIZE
	.align		4
.L_18244:
        /*1ab5c*/ 	.byte	0x04, 0x11
        /*1ab5e*/ 	.short	(.L_18246 - .L_18245)
	.align		4
.L_18245:
        /*1ab60*/ 	.word	index@($_ZN7cutlass13device_kernelIN5flash19enable_sm80_to_sm89INS1_16FlashAttnBwdSm80INS1_25CollectiveMainloopBwdSm80ILi2ELi2EN4cute5tupleIJNS5_1CILi128EEES8_NS7_ILi64EEEEEENS_10bfloat16_tEfNS_4arch4Sm80ELb0ELb0ELb1ELb0ELb1ELb0ELb0ELb0ELi2ELi4ELi4ELi4ELb0EEENS1_21CollectiveEpilogueBwdISA_SB_SD_Li256ELb0ELb0ELi2EEENS1_19SingleTileSchedulerILb0ELb0ELb0ELi128EEEEEEEEEvNT_6ParamsE$_ZN4cute3eso3ESOILb1ELb0EJNS_14ComposedLayoutINS_7SwizzleILi3ELi3ELi3EEENS_1CILi0EEENS_6LayoutINS_5tupleIJNS8_IJNS8_IJNS5_ILi4EEENS5_ILi8EEEEEENS8_IJNS5_ILi2EEENS5_ILi1EEEEEEEEENS8_IJNS8_IJSC_SC_EEESB_EEEEEENS8_IJNS8_IJNS8_IJNS5_ILi128EEESD_EEENS8_IJSA_S6_EEEEEENS8_IJNS8_IJNS5_ILi64EEENS5_ILi512EEEEEENS8_IJNS5_ILi16EEENS5_ILi1024EEEEEEEEEEEEEEEENS_10ViewEngineINS_8smem_ptrIPN7cutlass10bfloat16_tEEEEEEEC2ERKSW_RKS13_)
        /*1ab64*/ 	.word	0x00000000


	//----- nvinfo : EIATTR_FRAME_SIZE
	.align		4
.L_18246:
        /*1ab68*/ 	.byte	0x04, 0x11
        /*1ab6a*/ 	.short	(.L_18248 - .L_18247)
	.align		4
.L_18247:
        /*1ab6c*/ 	.word	index@($_ZN7cutlass13device_kernelIN5flash19enable_sm80_to_sm89INS1_16FlashAttnBwdSm80INS1_25CollectiveMainloopBwdSm80ILi2ELi2EN4cute5tupleIJNS5_1CILi128EEES8_NS7_ILi64EEEEEENS_10bfloat16_tEfNS_4arch4Sm80ELb0ELb0ELb1ELb0ELb1ELb0ELb0ELb0ELi2ELi4ELi4ELi4ELb0EEENS1_21CollectiveEpilogueBwdISA_SB_SD_Li256ELb0ELb0ELi2EEENS1_19SingleTileSchedulerILb0ELb0ELb0ELi128EEEEEEEEEvNT_6ParamsE$_ZN4cute3eso3ESOILb1ELb0EJNS_14ComposedLayoutINS_7SwizzleILi3ELi3ELi3EEENS_1CILi0EEENS_6LayoutINS_5tupleIJNS8_IJNS8_IJNS5_ILi4EEENS5_ILi8EEEEEENS8_IJNS5_ILi2EEENS5_ILi1EEEEEEEEENS8_IJNS8_IJSC_SC_EEENS8_IJSA_S9_EEEEEEEEENS8_IJNS8_IJNS8_IJSC_NS5_ILi64EEEEEENS8_IJNS5_ILi512EEES6_EEEEEENS8_IJNS8_IJSD_SA_EEENS8_IJNS5_ILi1024EEENS5_ILi16EEEEEEEEEEEEEEEENS_10ViewEngineINS_8smem_ptrIPN7cutlass10bfloat16_tEEEEEEEC2ERKSW_RKS13_)
        /*1ab70*/ 	.word	0x00000000


	//----- nvinfo : EIATTR_FRAME_SIZE
	.align		4
.L_18248:
        /*1ab74*/ 	.byte	0x04, 0x11
        /*1ab76*/ 	.short	(.L_18250 - .L_18249)
	.align		4
.L_18249:
        /*1ab78*/ 	.word	index@($_ZN7cutlass13device_kernelIN5flash19enable_sm80_to_sm89INS1_16FlashAttnBwdSm80INS1_25CollectiveMainloopBwdSm80ILi2ELi2EN4cute5tupleIJNS5_1CILi128EEES8_NS7_ILi64EEEEEENS_10bfloat16_tEfNS_4arch4Sm80ELb0ELb0ELb1ELb0ELb1ELb0ELb0ELb0ELi2ELi4ELi4ELi4ELb0EEENS1_21CollectiveEpilogueBwdISA_SB_SD_Li256ELb0ELb0ELi2EEENS1_19SingleTileSchedulerILb0ELb0ELb0ELi128EEEEEEEEEvNT_6ParamsE$_ZN4cute3eso3ESOILb1ELb0EJNS_10UnderscoreEiiEEC2ERKS2_RKiS7_)
        /*1ab7c*/ 	.word	0x00000000


	//----- nvinfo : EIATTR_FRAME_SIZE
	.align		4
.L_18250:
        /*1ab80*/ 	.byte	0x04, 0x11
        /*1ab82*/ 	.short	(.L_18252 - .L_18251)
	.align		4
.L_18251:
        /*1ab84*/ 	.word	index@($_ZN7cutlass13device_kernelIN5flash19enable_sm80_to_sm89INS1_16FlashAttnBwdSm80INS1_25CollectiveMainloopBwdSm80ILi2ELi2EN4cute5tupleIJNS5_1CILi128EEES8_NS7_ILi64EEEEEENS_10bfloat16_tEfNS_4arch4Sm80ELb0ELb0ELb1ELb0ELb1ELb0ELb0ELb0ELi2ELi4ELi4ELi4ELb0EEENS1_21CollectiveEpilogueBwdISA_SB_SD_Li256ELb0ELb0ELi2EEENS1_19SingleTileSchedulerILb0ELb0ELb0ELi128EEEEEEEEEvNT_6ParamsE$_ZN4cute3eso3ESOILb1ELb0EJNS_10UnderscoreEiEEC2ERKS2_RKi)
        /*1ab88*/ 	.word	0x00000000


	//----- nvinfo : EIATTR_FRAME_SIZE
	.align		4
.L_18252:
        /*1ab8c*/ 	.byte	0x04, 0x11
        /*1ab8e*/ 	.short	(.L_18254 - .L_18253)
	.align		4
.L_18253:
        /*1ab90*/ 	.word	index@($_ZN7cutlass13device_kernelIN5flash19enable_sm80_to_sm89INS1_16FlashAttnBwdSm80INS1_25CollectiveMainloopBwdSm80ILi2ELi2EN4cute5tupleIJNS5_1CILi128EEES8_NS7_ILi64EEEEEENS_10bfloat16_tEfNS_4arch4Sm80ELb0ELb0ELb1ELb0ELb1ELb0ELb0ELb0ELi2ELi4ELi4ELi4ELb0EEENS1_21CollectiveEpilogueBwdISA_SB_SD_Li256ELb0ELb0ELi2EEENS1_19SingleTileSchedulerILb0ELb0ELb0ELi128EEEEEEEEEvNT_6ParamsE$_ZN4cute3eso3ESOILb1ELb0EJNS_10UnderscoreES2_iEEC2ERKS2_S5_RKi)
        /*1ab94*/ 	.word	0x00000000


	//----- nvinfo : EIATTR_FRAME_SIZE
	.align		4
.L_18254:
        /*1ab98*/ 	.byte	0x04, 0x11
        /*1ab9a*/ 	.short	(.L_18256 - .L_18255)
	.align		4
.L_18255:
        /*1ab9c*/ 	.word	index@($_ZN7cutlass13device_kernelIN5flash19enable_sm80_to_sm89INS1_16FlashAttnBwdSm80INS1_25CollectiveMainloopBwdSm80ILi2ELi2EN4cute5tupleIJNS5_1CILi128EEES8_NS7_ILi64EEEEEENS_10bfloat16_tEfNS_4arch4Sm80ELb0ELb0ELb1ELb0ELb1ELb0ELb0ELb0ELi2ELi4ELi4ELi4ELb0EEENS1_21CollectiveEpilogueBwdISA_SB_SD_Li256ELb0ELb0ELi2EEENS1_19SingleTileSchedulerILb0ELb0ELb0ELi128EEEEEEEEEvNT_6ParamsE$_ZN4cute3eso3ESOILb1ELb0EJNS_10UnderscoreES2_S2_iEEC2ERKS2_S5_S5_RKi)
        /*1aba0*/ 	.word	0x00000000


	//----- nvinfo : EIATTR_FRAME_SIZE
	.align		4
.L_18256:
        /*1aba4*/ 	.byte	0x04, 0x11
        /*1aba6*/ 	.short	(.L_18258 - .L_18257)
	.align		4
.L_18257:
        /*1aba8*/ 	.word	index@($_ZN7cutlass13device_kernelIN5flash19enable_sm80_to_sm89INS1_16FlashAttnBwdSm80INS1_25CollectiveMainloopBwdSm80ILi2ELi2EN4cute5tupleIJNS5_1CILi128EEES8_NS7_ILi64EEEEEENS_10bfloat16_tEfNS_4arch4Sm80ELb0ELb0ELb1ELb0ELb1ELb0ELb0ELb0ELi2ELi4ELi4ELi4ELb0EEENS1_21CollectiveEpilogueBwdISA_SB_SD_Li256ELb0ELb0ELi2EEENS1_19SingleTileSchedulerILb0ELb0ELb0ELi128EEEEEEEEEvNT_6ParamsE$_ZN4cute3eso3ESOILb0ELb1EJlEEC2ERKl)
        /*1abac*/ 	.word	0x00000000


	//----- nvinfo : EIATTR_FRAME_SIZE
	.align		4
.L_18258:
        /*1abb0*/ 	.byte	0x04, 0x11
        /*1abb2*/ 	.short	(.L_18260 - .L_18259)
	.align		4
.L_18259:
        /*1abb4*/ 	.word	index@($_ZN7cutlass13device_kernelIN5flash19enable_sm80_to_sm89INS1_16FlashAttnBwdSm80INS1_25CollectiveMainloopBwdSm80ILi2ELi2EN4cute5tupleIJNS5_1CILi128EEES8_NS7_ILi64EEEEEENS_10bfloat16_tEfNS_4arch4Sm80ELb0ELb0ELb1ELb0ELb1ELb0ELb0ELb0ELi2ELi4ELi4ELi4ELb0EEENS1_21CollectiveEpilogueBwdISA_SB_SD_Li256ELb0ELb0ELi2EEENS1_19SingleTileSchedulerILb0ELb0ELb0ELi128EEEEEEEEEvNT_6ParamsE$_ZN4cute3eso3ESOILb0ELb1EJiNS_1CILi72EEENS2_ILi512EEEEEC2ERKiRKS3_RKS4_)
        /*1abb8*/ 	.word	0x00000000


	//----- nvinfo : EIATTR_FRAME_SIZE
	.align		4
.L_18260:
        /*1abbc*/ 	.byte	0x04, 0x11
        /*1abbe*/ 	.short	(.L_18262 - .L_18261)
	.align		4
.L_18261:
        /*1abc0*/ 	.word	index@($_ZN7cutlass13device_kernelIN5flash19enable_sm80_to_sm89INS1_16FlashAttnBwdSm80INS1_25CollectiveMainloopBwdSm80ILi2ELi2EN4cute5tupleIJNS5_1CILi128EEES8_NS7_ILi64EEEEEENS_10bfloat16_tEfNS_4arch4Sm80ELb0ELb0ELb1ELb0ELb1ELb0ELb0ELb0ELi2ELi4ELi4ELi4ELb0EEENS1_21CollectiveEpilogueBwdISA_SB_SD_Li256ELb0ELb0ELi2EEENS1_19SingleTileSchedulerILb0ELb0ELb0ELi128EEEEEEEEEvNT_6ParamsE$_ZN4cute3eso3ESOILb0ELb1EJiNS_1CILi512EEEEEC2ERKiRKS3_)
        /*1abc4*/ 	.word	0x00000000


	//----- nvinfo : EIATTR_FRAME_SIZE
	.align		4
.L_18262:
        /*1abc8*/ 	.byte	0x04, 0x11
        /*1abca*/ 	.short	(.L_18264 - .L_18263)
	.align		4
.L_18263:
        /*1abcc*/ 	.word	index@($_ZN7cutlass13device_kernelIN5flash19enable_sm80_to_sm89INS1_16FlashAttnBwdSm80INS1_25CollectiveMainloopBwdSm80ILi2ELi2EN4cute5tupleIJNS5_1CILi128EEES8_NS7_ILi64EEEEEENS_10bfloat16_tEfNS_4arch4Sm80ELb0ELb0ELb1ELb0ELb1ELb0ELb0ELb0ELi2ELi4ELi4ELi4ELb0EEENS1_21CollectiveEpilogueBwdISA_SB_SD_Li256ELb0ELb0ELi2EEENS1_19SingleTileSchedulerILb0ELb0ELb0ELi128EEEEEEEEEvNT_6ParamsE$_ZN4cute3eso3ESOILb0ELb1EJiNS_1CILi4096EEEEEC2ERKiRKS3_)
        /*1abd0*/ 	.word	0x00000000


	//----- nvinfo : EIATTR_FRAME_SIZE
	.align		4
.L_18264:
        /*1abd4*/ 	.byte	0x04, 0x11
        /*1abd6*/ 	.short	(.L_18266 - .L_18265)
	.align		4
.L_18265:
        /*1abd8*/ 	.word	index@($_ZN7cutlass13device_kernelIN5flash19enable_sm80_to_sm89INS1_16FlashAttnBwdSm80INS1_25CollectiveMainloopBwdSm80ILi2ELi2EN4cute5tupleIJNS5_1CILi128EEES8_NS7_ILi64EEEEEENS_10bfloat16_tEfNS_4arch4Sm80ELb0ELb0ELb1ELb0ELb1ELb0ELb0ELb0ELi2ELi4ELi4ELi4ELb0EEENS1_21CollectiveEpilogueBwdISA_SB_SD_Li256ELb0ELb0ELi2EEENS1_19SingleTileSchedulerILb0ELb0ELb0ELi128EEEEEEEEEvNT_6ParamsE$_ZN4cute3eso3ESOILb0ELb1EJiNS_1CILi144EEENS2_ILi512EEEEEC2ERKiRKS3_RKS4_)
        /*1abdc*/ 	.word	0x00000000


	//----- nvinfo : EIATTR_FRAME_SIZE
	.align		4
.L_18266:
        /*1abe0*/ 	.byte	0x04, 0x11
        /*1abe2*/ 	.short	(.L_18268 - .L_18267)
	.align		4
.L_18267:
        /*1abe4*/ 	.word	index@($_ZN7cutlass13device_kernelIN5flash19enable_sm80_to_sm89INS1_16FlashAttnBwdSm80INS1_25CollectiveMainloopBwdSm80ILi2ELi2EN4cute5tupleIJNS5_1CILi128EEES8_NS7_ILi64EEEEEENS_10bfloat16_tEfNS_4arch4Sm80ELb0ELb0ELb1ELb0ELb1ELb0ELb0ELb0ELi2ELi4ELi4ELi4ELb0EEENS1_21CollectiveEpilogueBwdISA_SB_SD_Li256ELb0ELb0ELi2EEENS1_19SingleTileSchedulerILb0ELb0ELb0ELi128EEEEEEEEEvNT_6ParamsE$_ZN4cute3eso3ESOILb0ELb1EJiNS_1CILi144EEENS2_ILi288EEEEEC2ERKiRKS3_RKS4_)
        /*1abe8*/ 	.word	0x00000000


	//----- nvinfo : EIATTR_FRAME_SIZE
	.align		4
.L_18268:
        /*1abec*/ 	.byte	0x04, 0x11
        /*1abee*/ 	.short	(.L_18270 - .L_18269)
	.align		4
.L_18269:
        /*1abf0*/ 	.word	index@($_ZN7cutlass13device_kernelIN5flash19enable_sm80_to_sm89INS1_16FlashAttnBwdSm80INS1_25CollectiveMainloopBwdSm80ILi2ELi2EN4cute5tupleIJNS5_1CILi128EEES8_NS7_ILi64EEEEEENS_10bfloat16_tEfNS_4arch4Sm80ELb0ELb0ELb1ELb0ELb1ELb0ELb0ELb0ELi2ELi4ELi4ELi4ELb0EEENS1_21CollectiveEpilogueBwdISA_SB_SD_Li256ELb0ELb0ELi2EEENS1_19SingleTileSchedulerILb0ELb0ELb0ELi128EEEEEEEEEvNT_6ParamsE$_ZN4cute3eso3ESOILb0ELb1EJiNS_1CILi0EEEEEC2ERKiRKS3_)
        /*1abf4*/ 	.word	0x00000000


	//----- nvinfo : EIATTR_FRAME_SIZE
	.align		4
.L_18270:
        /*1abf8*/ 	.byte	0x04, 0x11
        /*1abfa*/ 	.short	(.L_18272 - .L_18271)
	.align		4
.L_18271:
        /*1abfc*/ 	.word	index@($_ZN7cutlass13device_kernelIN5flash19enable_sm80_to_sm89INS1_16FlashAttnBwdSm80INS1_25CollectiveMainloopBwdSm80ILi2ELi2EN4cute5tupleIJNS5_1CILi128EEES8_NS7_ILi64EEEEEENS_10bfloat16_tEfNS_4arch4Sm80ELb0ELb0ELb1ELb0ELb1ELb0ELb0ELb0ELi2ELi4ELi4ELi4ELb0EEENS1_21CollectiveEpilogueBwdISA_SB_SD_Li256ELb0ELb0ELi2EEENS1_19SingleTileSchedulerILb0ELb0ELb0ELi128EEEEEEEEEvNT_6ParamsE$_ZN4cute3eso3ESOILb0ELb1EJiEEC2ERKi)
        /*1ac00*/ 	.word	0x00000000


	//----- nvinfo : EIATTR_FRAME_SIZE
	.align		4
.L_18272:
        /*1ac04*/ 	.byte	0x04, 0x11
        /*1ac06*/ 	.short	(.L_18274 - .L_18273)
	.align		4
.L_18273:
        /*1ac08*/ 	.word	index@($_ZN7cutlass13device_kernelIN5flash19enable_sm80_to_sm89INS1_16FlashAttnBwdSm80INS1_25CollectiveMainloopBwdSm80ILi2ELi2EN4cute5tupleIJNS5_1CILi128EEES8_NS7_ILi64EEEEEENS_10bfloat16_tEfNS_4arch4Sm80ELb0ELb0ELb1ELb0ELb1ELb0ELb0ELb0ELi2ELi4ELi4ELi4ELb0EEENS1_21CollectiveEpilogueBwdISA_SB_SD_Li256ELb0ELb0ELi2EEENS1_19SingleTileSchedulerILb0ELb0ELb0ELi128EEEEEEEEEvNT_6ParamsE$_ZN4cute3eso3ESOILb0ELb1EJNS_6LayoutINS_5tupleIJNS3_IJNS_1CILi8EEENS4_ILi1EEEEEENS4_ILi2EEEEEENS3_IJNS3_IJS6_NS4_ILi0EEEEEEiEEEEESA_EEC2ERKSD_RKSA_)
        /*1ac0c*/ 	.word	0x00000000


	//----- nvinfo : EIATTR_FRAME_SIZE
	.align		4
.L_18274:
        /*1ac10*/ 	.byte	0x04, 0x11
        /*1ac12*/ 	.short	(.L_18276 - .L_18275)
	.align		4
.L_18275:
        /*1ac14*/ 	.word	index@($_ZN7cutlass13device_kernelIN5flash19enable_sm80_to_sm89INS1_16FlashAttnBwdSm80INS1_25CollectiveMainloopBwdSm80ILi2ELi2EN4cute5tupleIJNS5_1CILi128EEES8_NS7_ILi64EEEEEENS_10bfloat16_tEfNS_4arch4Sm80ELb0ELb0ELb1ELb0ELb1ELb0ELb0ELb0ELi2ELi4ELi4ELi4ELb0EEENS1_21CollectiveEpilogueBwdISA_SB_SD_Li256ELb0ELb0ELi2EEENS1_19SingleTileSchedulerILb0ELb0ELb0ELi128EEEEEEEEEvNT_6ParamsE$_ZN4cute3eso3ESOILb0ELb1EJNS_5tupleIJiiEEENS_1CILi8192EEEEEC2ERKS3_RKS5_)
        /*1ac18*/ 	.word	0x00000000


	//----- nvinfo : EIATTR_FRAME_SIZE
	.align		4
.L_18276:
        /*1ac1c*/ 	.byte	0x04, 0x11
        /*1ac1e*/ 	.short	(.L_18278 - .L_18277)
	.align		4
.L_18277:
        /*1ac20*/ 	.word	index@($_ZN7cutlass13device_kernelIN5flash19enable_sm80_to_sm89INS1_16FlashAttnBwdSm80INS1_25CollectiveMainloopBwdSm80ILi2ELi2EN4cute5tupleIJNS5_1CILi128EEES8_NS7_ILi64EEEEEENS_10bfloat16_tEfNS_4arch4Sm80ELb0ELb0ELb1ELb0ELb1ELb0ELb0ELb0ELi2ELi4ELi4ELi4ELb0EEENS1_21CollectiveEpilogueBwdISA_SB_SD_Li256ELb0ELb0ELi2EEENS1_19SingleTileSchedulerILb0ELb0ELb0ELi128EEEEEEEEEvNT_6ParamsE$_ZN4cute3eso3ESOILb0ELb1EJNS_5tupleIJiiEEENS_1CILi1024EEEEEC2ERKS3_RKS5_)
        /*1ac24*/ 	.word	0x00000000


	//----- nvinfo : EIATTR_FRAME_SIZE
	.align		4
.L_18278:
        /*1ac28*/ 	.byte	0x04, 0x11
        /*1ac2a*/ 	.short	(.L_18280 - .L_18279)
	.align		4
.L_18279:
        /*1ac2c*/ 	.word	index@($_ZN7cutlass13device_kernelIN5flash19enable_sm80_to_sm89INS1_16FlashAttnBwdSm80INS1_25CollectiveMainloopBwdSm80ILi2ELi2EN4cute5tupleIJNS5_1CILi128EEES8_NS7_ILi64EEEEEENS_10bfloat16_tEfNS_4arch4Sm80ELb0ELb0ELb1ELb0ELb1ELb0ELb0ELb0ELi2ELi4ELi4ELi4ELb0EEENS1_21CollectiveEpilogueBwdISA_SB_SD_Li256ELb0ELb0ELi2EEENS1_19SingleTileSchedulerILb0ELb0ELb0ELi128EEEEEEEEEvNT_6ParamsE$_ZN4cute3eso3ESOILb0ELb1EJNS_5tupleIJiiEEEEEC2ERKS3_)
        /*1ac30*/ 	.word	0x00000000


	//----- nvinfo : EIATTR_FRAME_SIZE
	.align		4
.L_18280:
        /*1ac34*/ 	.byte	0x04, 0x11
        /*1ac36*/ 	.short	(.L_18282 - .L_18281)
	.align		4
.L_18281:
        /*1ac38*/ 	.word	index@($_ZN7cutlass13device_kernelIN5flash19enable_sm80_to_sm89INS1_16FlashAttnBwdSm80INS1_25CollectiveMainloopBwdSm80ILi2ELi2EN4cute5tupleIJNS5_1CILi128EEES8_NS7_ILi64EEEEEENS_10bfloat16_tEfNS_4arch4Sm80ELb0ELb0ELb1ELb0ELb1ELb0ELb0ELb0ELi2ELi4ELi4ELi4ELb0EEENS1_21CollectiveEpilogueBwdISA_SB_SD_Li256ELb0ELb0ELi2EEENS1_19SingleTileSchedulerILb0ELb0ELb0ELi128EEEEEEEEEvNT_6ParamsE$_ZN4cute3eso3ESOILb0ELb1EJNS_5tupleIJiNS2_IJiiEEEEEENS2_IJNS_10UnderscoreENS2_IJS5_S5_EEEEEEEEC2ERKS4_RKS7_)
        /*1ac3c*/ 	.word	0x00000000


	//----- nvinfo : EIATTR_FRAME_SIZE
	.align		4
.L_18282:
        /*1ac40*/ 	.byte	0x04, 0x11
        /*1ac42*/ 	.short	(.L_18284 - .L_18283)
	.align		4
.L_18283:
        /*1ac44*/ 	.word	index@($_ZN7cutlass13device_kernelIN5flash19enable_sm80_to_sm89INS1_16FlashAttnBwdSm80INS1_25CollectiveMainloopBwdSm80ILi2ELi2EN4cute5tupleIJNS5_1CILi128EEES8_NS7_ILi64EEEEEENS_10bfloat16_tEfNS_4arch4Sm80ELb0ELb0ELb1ELb0ELb1ELb0ELb0ELb0ELi2ELi4ELi4ELi4ELb0EEENS1_21CollectiveEpilogueBwdISA_SB_SD_Li256ELb0ELb0ELi2EEENS1_19SingleTileSchedulerILb0ELb0ELb0ELi128EEEEEEEEEvNT_6ParamsE$_ZN4cute3eso3ESOILb0ELb1EJNS_5tupleIJiNS2_IJiNS_1CILi0EEEEEEEEENS2_IJNS_10UnderscoreENS2_IJS7_S7_EEEEEEEEC2ERKS6_RKS9_)
        /*1ac48*/ 	.word	0x00000000


	//----- nvinfo : EIATTR_FRAME_SIZE
	.align		4
.L_18284:
        /*1ac4c*/ 	.byte	0x04, 0x11
        /*1ac4e*/ 	.short	(.L_18286 - .L_18285)
	.align		4
.L_18285:
        /*1ac50*/ 	.word	index@($_ZN7cutlass13device_kernelIN5flash19enable_sm80_to_sm89INS1_16FlashAttnBwdSm80INS1_25CollectiveMainloopBwdSm80ILi2ELi2EN4cute5tupleIJNS5_1CILi128EEES8_NS7_ILi64EEEEEENS_10bfloat16_tEfNS_4arch4Sm80ELb0ELb0ELb1ELb0ELb1ELb0ELb0ELb0ELi2ELi4ELi4ELi4ELb0EEENS1_21CollectiveEpilogueBwdISA_SB_SD_Li256ELb0ELb0ELi2EEENS1_19SingleTileSchedulerILb0ELb0ELb0ELi128EEEEEEEEEvNT_6ParamsE$_ZN4cute3eso3ESOILb0ELb0EJiiiNS_1CILi72EEENS2_ILi512EEEEEC2ERKiS7_S7_RKS3_RKS4_)
        /*1ac54*/ 	.word	0x00000000


	//----- nvinfo : EIATTR_FRAME_SIZE
	.align		4
.L_18286:
        /*1ac58*/ 	.byte	0x04, 0x11
        /*1ac5a*/ 	.short	(.L_18288 - .L_18287)
	.align		4
.L_18287:
        /*1ac5c*/ 	.word	index@($_ZN7cutlass13device_kernelIN5flash19enable_sm80_to_sm89INS1_16FlashAttnBwdSm80INS1_25CollectiveMainloopBwdSm80ILi2ELi2EN4cute5tupleIJNS5_1CILi128EEES8_NS7_ILi64EEEEEENS_10bfloat16_tEfNS_4arch4Sm80ELb0ELb0ELb1ELb0ELb1ELb0ELb0ELb0ELi2ELi4ELi4ELi4ELb0EEENS1_21CollectiveEpilogueBwdISA_SB_SD_Li256ELb0ELb0ELi2EEENS1_19SingleTileSchedulerILb0ELb0ELb0ELi128EEEEEEEEEvNT_6ParamsE$_ZN4cute3eso3ESOILb0ELb0EJiiiNS_1CILi144EEENS2_ILi512EEEEEC2ERKiS7_S7_RKS3_RKS4_)
        /*1ac60*/ 	.word	0x00000000


	//----- nvinfo : EIATTR_FRAME_SIZE
	.align		4
.L_18288:
        /*1ac64*/ 	.byte	0x04, 0x11
        /*1ac66*/ 	.short	(.L_18290 - .L_18289)
	.align		4
.L_18289:
        /*1ac68*/ 	.word	index@($_ZN7cutlass13device_kernelIN5flash19enable_sm80_to_sm89INS1_16FlashAttnBwdSm80INS1_25CollectiveMainloopBwdSm80ILi2ELi2EN4cute5tupleIJNS5_1CILi128EEES8_NS7_ILi64EEEEEENS_10bfloat16_tEfNS_4arch4Sm80ELb0ELb0ELb1ELb0ELb1ELb0ELb0ELb0ELi2ELi4ELi4ELi4ELb0EEENS1_21CollectiveEpilogueBwdISA_SB_SD_Li256ELb0ELb0ELi2EEENS1_19SingleTileSchedulerILb0ELb0ELb0ELi128EEEEEEEEEvNT_6ParamsE$_ZN4cute3eso3ESOILb0ELb0EJiiiNS_1CILi0EEEEEC2ERKiS6_S6_RKS3_)
        /*1ac6c*/ 	.word	0x00000000


	//----- nvinfo : EIATTR_FRAME_SIZE
	.align		4
.L_18290:
        /*1ac70*/ 	.byte	0x04, 0x11
        /*1ac72*/ 	.short	(.L_18292 - .L_18291)
	.align		4
.L_18291:
        /*1ac74*/ 	.word	index@($_ZN7cutlass13device_kernelIN5flash19enable_sm80_to_sm89INS1_16FlashAttnBwdSm80INS1_25CollectiveMainloopBwdSm80ILi2ELi2EN4cute5tupleIJNS5_1CILi128EEES8_NS7_ILi64EEEEEENS_10bfloat16_tEfNS_4arch4Sm80ELb0ELb0ELb1ELb0ELb1ELb0ELb0ELb0ELi2ELi4ELi4ELi4ELb0EEENS1_21CollectiveEpilogueBwdISA_SB_SD_Li256ELb0ELb0ELi2EEENS1_19SingleTileSchedulerILb0ELb0ELb0ELi128EEEEEEEEEvNT_6ParamsE$_ZN4cute3eso3ESOILb0ELb0EJiiiEEC2ERKiS4_S4_)
        /*1ac78*/ 	.word	0x00000000


	//----- nvinfo : EIATTR_FRAME_SIZE
	.align		4
.L_18292:
        /*1ac7c*/ 	.byte	0x04, 0x11
        /*1ac7e*/ 	.short	(.L_18294 - .L_18293)
	.align		4
.L_18293:
        /*1ac80*/ 	.word	index@($_ZN7cutlass13device_kernelIN5flash19enable_sm80_to_sm89INS1_16FlashAttnBwdSm80INS1_25CollectiveMainloopBwdSm80ILi2ELi2EN4cute5tupleIJNS5_1CILi128EEES8_NS7_ILi64EEEEEENS_10bfloat16_tEfNS_4arch4Sm80ELb0ELb0ELb1ELb0ELb1ELb0ELb0ELb0ELi2ELi4ELi4ELi4ELb0EEENS1_21CollectiveEpilogueBwdISA_SB_SD_Li256ELb0ELb0ELi2EEENS1_19SingleTileSchedulerILb0ELb0ELb0ELi128EEEEEEEEEvNT_6ParamsE$_ZN4cute3eso3ESOILb0ELb0EJiiNS_1CILi8192EEEEEC2ERKiS6_RKS3_)
        /*1ac84*/ 	.word	0x00000000


	//----- nvinfo : EIATTR_FRAME_SIZE
	.align		4
.L_18294:
        /*1ac88*/ 	.byte	0x04, 0x11
        /*1ac8a*/ 	.short	(.L_18296 - .L_18295)
	.align		4
.L_18295:
        /*1ac8c*/ 	.word	index@($_ZN7cutlass13device_kernelIN5flash19enable_sm80_to_sm89INS1_16FlashAttnBwdSm80INS1_25CollectiveMainloopBwdSm80ILi2ELi2EN4cute5tupleIJNS5_1CILi128EEES8_NS7_ILi64EEEEEENS_10bfloat16_tEfNS_4arch4Sm80ELb0ELb0ELb1ELb0ELb1ELb0ELb0ELb0ELi2ELi4ELi4ELi4ELb0EEENS1_21CollectiveEpilogueBwdISA_SB_SD_Li256ELb0ELb0ELi2EEENS1_19SingleTileSchedulerILb0ELb0ELb0ELi128EEEEEEEEEvNT_6ParamsE$_ZN4cute3eso3ESOILb0ELb0EJiiNS_1CILi72EEENS2_ILi512EEEEEC2ERKiS7_RKS3_RKS4_)
        /*1ac90*/ 	.word	0x00000000


	//----- nvinfo : EIATTR_FRAME_SIZE
	.align		4
.L_18296:
        /*1ac94*/ 	.byte	0x04, 0x11
        /*1ac96*/ 	.short	(.L_18298 - .L_18297)
	.align		4
.L_18297:
        /*1ac98*/ 	.word	index@($_ZN7cutlass13device_kernelIN5flash19enable_sm80_to_sm89INS1_16FlashAttnBwdSm80INS1_25CollectiveMainloopBwdSm80ILi2ELi2EN4cute5tupleIJNS5_1CILi128EEES8_NS7_ILi64EEEEEENS_10bfloat16_tEfNS_4arch4Sm80ELb0ELb0ELb1ELb0ELb1ELb0ELb0ELb0ELi2ELi4ELi4ELi4ELb0EEENS1_21CollectiveEpilogueBwdISA_SB_SD_Li256ELb0ELb0ELi2EEENS1_19SingleTileSchedulerILb0ELb0ELb0ELi128EEEEEEEEEvNT_6ParamsE$_ZN4cute3eso3ESOILb0ELb0EJiiNS_1CILi144EEENS2_ILi512EEEEEC2ERKiS7_RKS3_RKS4_)
        /*1ac9c*/ 	.word	0x00000000


	//----- nvinfo : EIATTR_FRAME_SIZE
	.align		4
.L_18298:
        /*1aca0*/ 	.byte	0x04, 0x11
        /*1aca2*/ 	.short	(.L_18300 - .L_18299)
	.align		4
.L_18299:
        /*1aca4*/ 	.word	index@($_ZN7cutlass13device_kernelIN5flash19enable_sm80_to_sm89INS1_16FlashAttnBwdSm80INS1_25CollectiveMainloopBwdSm80ILi2ELi2EN4cute5tupleIJNS5_1CILi128EEES8_NS7_ILi64EEEEEENS_10bfloat16_tEfNS_4arch4Sm80ELb0ELb0ELb1ELb0ELb1ELb0ELb0ELb0ELi2ELi4ELi4ELi4ELb0EEENS1_21CollectiveEpilogueBwdISA_SB_SD_Li256ELb0ELb0ELi2EEENS1_19SingleTileSchedulerILb0ELb0ELb0ELi128EEEEEEEEEvNT_6ParamsE$_ZN4cute3eso3ESOILb0ELb0EJiiNS_1CILi1024EEEEEC2ERKiS6_RKS3_)
        /*1aca8*/ 	.word	0x00000000


	//----- nvinfo : EIATTR_FRAME_SIZE
	.align		4
.L_18300:
        /*1acac*/ 	.byte	0x04, 0x11
        /*1acae*/ 	.short	(.L_18302 - .L_18301)
	.align		4
.L_18301:
        /*1acb0*/ 	.word	index@($_ZN7cutlass13device_kernelIN5flash19enable_sm80_to_sm89INS1_16FlashAttnBwdSm80INS1_25CollectiveMainloopBwdSm80ILi2ELi2EN4cute5tupleIJNS5_1CILi128EEES8_NS7_ILi64EEEEEENS_10bfloat16_tEfNS_4arch4Sm80ELb0ELb0ELb1ELb0ELb1ELb0ELb0ELb0ELi2ELi4ELi4ELi4ELb0EEENS1_21CollectiveEpilogueBwdISA_SB_SD_Li256ELb0ELb0ELi2EEENS1_19SingleTileSchedulerILb0ELb0ELb0ELi128EEEEEEEEEvNT_6ParamsE$_ZN4cute3eso3ESOILb0ELb0EJiiNS_1CILi0EEEEEC2ERKiS6_RKS3_)
        /*1acb4*/ 	.word	0x00000000


	//----- nvinfo : EIATTR_FRAME_SIZE
	.align		4
.L_18302:
        /*1acb8*/ 	.byte	0x04, 0x11
        /*1acba*/ 	.short	(.L_18304 - .L_18303)
	.align		4
.L_18303:
        /*1acbc*/ 	.word	index@($_ZN7cutlass13device_kernelIN5flash19enable_sm80_to_sm89INS1_16FlashAttnBwdSm80INS1_25CollectiveMainloopBwdSm80ILi2ELi2EN4cute5tupleIJNS5_1CILi128EEES8_NS7_ILi64EEEEEENS_10bfloat16_tEfNS_4arch4Sm80ELb0ELb0ELb1ELb0ELb1ELb0ELb0ELb0ELi2ELi4ELi4ELi4ELb0EEENS1_21CollectiveEpilogueBwdISA_SB_SD_Li256ELb0ELb0ELi2EEENS1_19SingleTileSchedulerILb0ELb0ELb0ELi128EEEEEEEEEvNT_6ParamsE$_ZN4cute3eso3ESOILb0ELb0EJiiEEC2ERKiS4_)
        /*1acc0*/ 	.word	0x00000000


	//----- nvinfo : EIATTR_FRAME_SIZE
	.align		4
.L_18304:
        /*1acc4*/ 	.byte	0x04, 0x11
        /*1acc6*/ 	.short	(.L_18306 - .L_18305)
	.align		4
.L_18305:
        /*1acc8*/ 	.word	index@($_ZN7cutlass13device_kernelIN5flash19enable_sm80_to_sm89INS1_16FlashAttnBwdSm80INS1_25CollectiveMainloopBwdSm80ILi2ELi2EN4cute5tupleIJNS5_1CILi128EEES8_NS7_ILi64EEEEEENS_10bfloat16_tEfNS_4arch4Sm80ELb0ELb0ELb1ELb0ELb1ELb0ELb0ELb0ELi2ELi4ELi4ELi4ELb0EEENS1_21CollectiveEpilogueBwdISA_SB_SD_Li256ELb0ELb0ELi2EEENS1_19SingleTileSchedulerILb0ELb0ELb0ELi128EEEEEEEEEvNT_6ParamsE$_ZN4cute3eso3ESOILb0ELb0EJiNS_5tupleIJiiEEEEEC2ERKiRKS3_)
        /*1accc*/ 	.word	0x00000000


	//----- nvinfo : EIATTR_FRAME_SIZE
	.align		4
.L_18306:
        /*1acd0*/ 	.byte	0x04, 0x11
        /*1acd2*/ 	.short	(.L_18308 - .L_18307)
	.align		4
.L_18307:
        /*1acd4*/ 	.word	index@($_ZN7cutlass13device_kernelIN5flash19enable_sm80_to_sm89INS1_16FlashAttnBwdSm80INS1_25CollectiveMainloopBwdSm80ILi2ELi2EN4cute5tupleIJNS5_1CILi128EEES8_NS7_ILi64EEEEEENS_10bfloat16_tEfNS_4arch4Sm80ELb0ELb0ELb1ELb0ELb1ELb0ELb0ELb0ELi2ELi4ELi4ELi4ELb0EEENS1_21CollectiveEpilogueBwdISA_SB_SD_Li256ELb0ELb0ELi2EEENS1_19SingleTileSchedulerILb0ELb0ELb0ELi128EEEEEEEEEvNT_6ParamsE$_ZN4cute3eso3ESOILb0ELb0EJiNS_5tupleIJiNS_1CILi0EEEEEEEEC2ERKiRKS5_)
        /*1acd8*/ 	.word	0x00000000


	//----- nvinfo : EIATTR_FRAME_SIZE
	.align		4
.L_18308:
        /*1acdc*/ 	.byte	0x04, 0x11
        /*1acde*/ 	.short	(.L_18310 - .L_18309)
	.align		4
.L_18309:
        /*1ace0*/ 	.word	index@($_ZN7cutlass13device_kernelIN5flash19enable_sm80_to_sm89INS1_16FlashAttnBwdSm80INS1_25CollectiveMainloopBwdSm80ILi2ELi2EN4cute5tupleIJNS5_1CILi128EEES8_NS7_ILi64EEEEEENS_10bfloat16_tEfNS_4arch4Sm80ELb0ELb0ELb1ELb0ELb1ELb0ELb0ELb0ELi2ELi4ELi4ELi4ELb0EEENS1_21CollectiveEpilogueBwdISA_SB_SD_Li256ELb0ELb0ELi2EEENS1_19SingleTileSchedulerILb0ELb0ELb0ELi128EEEEEEEEEvNT_6ParamsE$_ZN4cute3eso3ESOILb0ELb0EJNS_6LayoutINS_5tupleIJNS3_IJNS_1CILi8EEENS4_ILi1EEEEEENS4_ILi4EEES6_EEENS3_IJNS3_IJS6_NS4_ILi0EEEEEElSA_EEEEElEEC2ERKSD_RKl)
        /*1ace4*/ 	.word	0x00000000


	//----- nvinfo : EIATTR_FRAME_SIZE
	.align		4
.L_18310:
        /*1ace8*/ 	.byte	0x04, 0x11
        /*1acea*/ 	.short	(.L_18312 - .L_18311)
	.align		4
.L_18311:
        /*1acec*/ 	.word	index@($_ZN7cutlass13device_kernelIN5flash19enable_sm80_to_sm89INS1_16FlashAttnBwdSm80INS1_25CollectiveMainloopBwdSm80ILi2ELi2EN4cute5tupleIJNS5_1CILi128EEES8_NS7_ILi64EEEEEENS_10bfloat16_tEfNS_4arch4Sm80ELb0ELb0ELb1ELb0ELb1ELb0ELb0ELb0ELi2ELi4ELi4ELi4ELb0EEENS1_21CollectiveEpilogueBwdISA_SB_SD_Li256ELb0ELb0ELi2EEENS1_19SingleTileSchedulerILb0ELb0ELb0ELi128EEEEEEEEEvNT_6ParamsE$_ZN4cute3eso3ESOILb0ELb0EJNS_6LayoutINS_5tupleIJNS3_IJNS_1CILi8EEENS4_ILi1EEEEEENS4_ILi4EEES6_EEENS3_IJNS3_IJS6_NS4_ILi0EEEEEElSA_EEEEENS_10ViewEngineINS_8gmem_ptrIPKN7cutlass10bfloat16_tEEEEEEEC2ERKSD_RKSL_)
        /*1acf0*/ 	.word	0x00000000


	//----- nvinfo : EIATTR_FRAME_SIZE
	.align		4
.L_18312:
        /*1acf4*/ 	.byte	0x04, 0x11
        /*1acf6*/ 	.short	(.L_18314 - .L_18313)
	.align		4
.L_18313:
        /*1acf8*/ 	.word	index@($_ZN7cutlass13device_kernelIN5flash19enable_sm80_to_sm89INS1_16FlashAttnBwdSm80INS1_25CollectiveMainloopBwdSm80ILi2ELi2EN4cute5tupleIJNS5_1CILi128EEES8_NS7_ILi64EEEEEENS_10bfloat16_tEfNS_4arch4Sm80ELb0ELb0ELb1ELb0ELb1ELb0ELb0ELb0ELi2ELi4ELi4ELi4ELb0EEENS1_21CollectiveEpilogueBwdISA_SB_SD_Li256ELb0ELb0ELi2EEENS1_19SingleTileSchedulerILb0ELb0ELb0ELi128EEEEEEEEEvNT_6ParamsE$_ZN4cute3eso3ESOILb0ELb0EJNS_6LayoutINS_5tupleIJNS3_IJNS_1CILi8EEENS4_ILi1EEEEEENS4_ILi2EEES5_EEENS3_IJNS3_IJS6_NS4_ILi0EEEEEEiNS4_ILi1024EEEEEEEEiEEC2ERKSE_RKi)
        /*1acfc*/ 	.word	0x00000000


	//----- nvinfo : EIATTR_FRAME_SIZE
	.align		4
.L_18314:
        /*1ad00*/ 	.byte	0x04, 0x11
        /*1ad02*/ 	.short	(.L_18316 - .L_18315)
	.align		4
.L_18315:
        /*1ad04*/ 	.word	index@($_ZN7cutlass13device_kernelIN5flash19enable_sm80_to_sm89INS1_16FlashAttnBwdSm80INS1_25CollectiveMainloopBwdSm80ILi2ELi2EN4cute5tupleIJNS5_1CILi128EEES8_NS7_ILi64EEEEEENS_10bfloat16_tEfNS_4arch4Sm80ELb0ELb0ELb1ELb0ELb1ELb0ELb0ELb0ELi2ELi4ELi4ELi4ELb0EEENS1_21CollectiveEpilogueBwdISA_SB_SD_Li256ELb0ELb0ELi2EEENS1_19SingleTileSchedulerILb0ELb0ELb0ELi128EEEEEEEEEvNT_6ParamsE$_ZN4cute3eso3ESOILb0ELb0EJNS_6LayoutINS_5tupleIJNS3_IJNS_1CILi8EEENS4_ILi1EEEEEENS4_ILi2EEES5_EEENS3_IJNS3_IJS6_NS4_ILi0EEEEEEiNS4_ILi1024EEEEEEEENS_10ViewEngineINS_8smem_ptrIPN7cutlass10bfloat16_tEEEEEEEC2ERKSE_RKSL_)
        /*1ad08*/ 	.word	0x00000000


	//----- nvinfo : EIATTR_FRAME_SIZE
	.align		4
.L_18316:
        /*1ad0c*/ 	.byte	0x04, 0x11
        /*1ad0e*/ 	.short	(.L_18318 - .L_18317)
	.align		4
.L_18317:
        /*1ad10*/ 	.word	index@($_ZN7cutlass13device_kernelIN5flash19enable_sm80_to_sm89INS1_16FlashAttnBwdSm80INS1_25CollectiveMainloopBwdSm80ILi2ELi2EN4cute5tupleIJNS5_1CILi128EEES8_NS7_ILi64EEEEEENS_10bfloat16_tEfNS_4arch4Sm80ELb0ELb0ELb1ELb0ELb1ELb0ELb0ELb0ELi2ELi4ELi4ELi4ELb0EEENS1_21CollectiveEpilogueBwdISA_SB_SD_Li256ELb0ELb0ELi2EEENS1_19SingleTileSchedulerILb0ELb0ELb0ELi128EEEEEEEEEvNT_6ParamsE$_ZN4cute3eso3ESOILb0ELb0EJNS_6LayoutINS_5tupleIJNS3_IJNS_1CILi8EEENS4_ILi1EEEEEENS4_ILi2EEENS3_IJS8_S8_EEEEEENS3_IJNS3_IJS6_NS4_ILi0EEEEEENS4_ILi4096EEENS3_IJiiEEEEEEEEiEEC2ERKSG_RKi)
        /*1ad14*/ 	.word	0x00000000


	//----- nvinfo : EIATTR_FRAME_SIZE
	.align		4
.L_18318:
        /*1ad18*/ 	.byte	0x04, 0x11
        /*1ad1a*/ 	.short	(.L_18320 - .L_18319)
	.align		4
.L_18319:
        /*1ad1c*/ 	.word	index@($_ZN7cutlass13device_kernelIN5flash19enable_sm80_to_sm89INS1_16FlashAttnBwdSm80INS1_25CollectiveMainloopBwdSm80ILi2ELi2EN4cute5tupleIJNS5_1CILi128EEES8_NS7_ILi64EEEEEENS_10bfloat16_tEfNS_4arch4Sm80ELb0ELb0ELb1ELb0ELb1ELb0ELb0ELb0ELi2ELi4ELi4ELi4ELb0EEENS1_21CollectiveEpilogueBwdISA_SB_SD_Li256ELb0ELb0ELi2EEENS1_19SingleTileSchedulerILb0ELb0ELb0ELi128EEEEEEEEEvNT_6ParamsE$_ZN4cute3eso3ESOILb0ELb0EJNS_6LayoutINS_5tupleIJNS3_IJNS_1CILi8EEENS4_ILi1EEEEEENS4_ILi2EEENS3_IJS8_S8_EEEEEENS3_IJNS3_IJS6_NS4_ILi0EEEEEENS4_ILi4096EEENS3_IJiiEEEEEEEENS_10ViewEngineINS_8smem_ptrIPN7cutlass10bfloat16_tEEEEEEEC2ERKSG_RKSN_)
        /*1ad20*/ 	.word	0x00000000


	//----- nvinfo : EIATTR_FRAME_SIZE
	.align		4
.L_18320:
        /*1ad24*/ 	.byte	0x04, 0x11
        /*1ad26*/ 	.short	(.L_18322 - .L_18321)
	.align		4
.L_18321:
        /*1ad28*/ 	.word	index@($_ZN7cutlass13device_kernelIN5flash19enable_sm80_to_sm89INS1_16FlashAttnBwdSm80INS1_25CollectiveMainloopBwdSm80ILi2ELi2EN4cute5tupleIJNS5_1CILi128EEES8_NS7_ILi64EEEEEENS_10bfloat16_tEfNS_4arch4Sm80ELb0ELb0ELb1ELb0ELb1ELb0ELb0ELb0ELi2ELi4ELi4ELi4ELb0EEENS1_21CollectiveEpilogueBwdISA_SB_SD_Li256ELb0ELb0ELi2EEENS1_19SingleTileSchedulerILb0ELb0ELb0ELi128EEEEEEEEEvNT_6ParamsE$_ZN4cute3eso3ESOILb0ELb0EJNS_6LayoutINS_5tupleIJNS3_IJNS_1CILi8EEENS4_ILi1EEEEEENS4_ILi2EEEEEENS3_IJNS3_IJS6_NS4_ILi0EEEEEEiEEEEEiEEC2ERKSD_RKi)
        /*1ad2c*/ 	.word	0x00000000


	//----- nvinfo : EIATTR_FRAME_SIZE
	.align		4
.L_18322:
        /*1ad30*/ 	.byte	0x04, 0x11
        /*1ad32*/ 	.short	(.L_18324 - .L_18323)
	.align		4
.L_18323:
        /*1ad34*/ 	.word	index@($_ZN7cutlass13device_kernelIN5flash19enable_sm80_to_sm89INS1_16FlashAttnBwdSm80INS1_25CollectiveMainloopBwdSm80ILi2ELi2EN4cute5tupleIJNS5_1CILi128EEES8_NS7_ILi64EEEEEENS_10bfloat16_tEfNS_4arch4Sm80ELb0ELb0ELb1ELb0ELb1ELb0ELb0ELb0ELi2ELi4ELi4ELi4ELb0EEENS1_21CollectiveEpilogueBwdISA_SB_SD_Li256ELb0ELb0ELi2EEENS1_19SingleTileSchedulerILb0ELb0ELb0ELi128EEEEEEEEEvNT_6ParamsE$_ZN4cute3eso3ESOILb0ELb0EJNS_6LayoutINS_5tupleIJNS3_IJNS_1CILi8EEENS4_ILi1EEEEEENS4_ILi2EEEEEENS3_IJNS3_IJS6_NS4_ILi0EEEEEEiEEEEENS_10ViewEngineINS_8smem_ptrIPN7cutlass10bfloat16_tEEEEEEEC2ERKSD_RKSK_)
        /*1ad38*/ 	.word	0x00000000


	//----- nvinfo : EIATTR_FRAME_SIZE
	.align		4
.L_18324:
        /*1ad3c*/ 	.byte	0x04, 0x11
        /*1ad3e*/ 	.short	(.L_18326 - .L_18325)
	.align		4
.L_18325:
        /*1ad40*/ 	.word	index@($_ZN7cutlass13device_kernelIN5flash19enable_sm80_to_sm89INS1_16FlashAttnBwdSm80INS1_25CollectiveMainloopBwdSm80ILi2ELi2EN4cute5tupleIJNS5_1CILi128EEES8_NS7_ILi64EEEEEENS_10bfloat16_tEfNS_4arch4Sm80ELb0ELb0ELb1ELb0ELb1ELb0ELb0ELb0ELi2ELi4ELi4ELi4ELb0EEENS1_21CollectiveEpilogueBwdISA_SB_SD_Li256ELb0ELb0ELi2EEENS1_19SingleTileSchedulerILb0ELb0ELb0ELi128EEEEEEEEEvNT_6ParamsE$_ZN4cute3eso3ESOILb0ELb0EJNS_6LayoutINS_5tupleIJNS3_IJNS_1CILi8EEENS4_ILi1EEEEEENS3_IJNS4_ILi2EEEEEEEEENS3_IJNS3_IJS6_NS4_ILi0EEEEEENS3_IJiEEEEEEEENS_10ViewEngineINS_8smem_ptrIPN7cutlass10bfloat16_tEEEEEEEC2ERKSF_RKSM_)
        /*1ad44*/ 	.word	0x00000000


	//----- nvinfo : EIATTR_FRAME_SIZE
	.align		4
.L_18326:
        /*1ad48*/ 	.byte	0x04, 0x11
        /*1ad4a*/ 	.short	(.L_18328 - .L_18327)
	.align		4
.L_18327:
        /*1ad4c*/ 	.word	index@($_ZN7cutlass13device_kernelIN5flash19enable_sm80_to_sm89INS1_16FlashAttnBwdSm80INS1_25CollectiveMainloopBwdSm80ILi2ELi2EN4cute5tupleIJNS5_1CILi128EEES8_NS7_ILi64EEEEEENS_10bfloat16_tEfNS_4arch4Sm80ELb0ELb0ELb1ELb0ELb1ELb0ELb0ELb0ELi2ELi4ELi4ELi4ELb0EEENS1_21CollectiveEpilogueBwdISA_SB_SD_Li256ELb0ELb0ELi2EEENS1_19SingleTileSchedulerILb0ELb0ELb0ELi128EEEEEEEEEvNT_6ParamsE$_ZN4cute3eso3ESOILb0ELb0EJNS_6LayoutINS_5tupleIJNS3_IJNS_1CILi2EEES5_S5_EEES5_NS3_IJS5_S5_EEEEEENS3_IJNS3_IJNS4_ILi1EEENS4_ILi512EEEiEEENS4_ILi4096EEENS3_IJiiEEEEEEEEjEEC2ERKSF_RKj)
        /*1ad50*/ 	.word	0x00000000


	//----- nvinfo : EIATTR_FRAME_SIZE
	.align		4
.L_18328:
        /*1ad54*/ 	.byte	0x04, 0x11
        /*1ad56*/ 	.short	(.L_18330 - .L_18329)
	.align		4
.L_18329:
        /*1ad58*/ 	.word	index@($_ZN7cutlass13device_kernelIN5flash19enable_sm80_to_sm89INS1_16FlashAttnBwdSm80INS1_25CollectiveMainloopBwdSm80ILi2ELi2EN4cute5tupleIJNS5_1CILi128EEES8_NS7_ILi64EEEEEENS_10bfloat16_tEfNS_4arch4Sm80ELb0ELb0ELb1ELb0ELb1ELb0ELb0ELb0ELi2ELi4ELi4ELi4ELb0EEENS1_21CollectiveEpilogueBwdISA_SB_SD_Li256ELb0ELb0ELi2EEENS1_19SingleTileSchedulerILb0ELb0ELb0ELi128EEEEEEEEEvNT_6ParamsE$_ZN4cute3eso3ESOILb0ELb0EJNS_6LayoutINS_5tupleIJNS3_IJNS_1CILi2EEES5_S5_EEES5_NS3_IJS5_S5_EEEEEENS3_IJNS3_IJNS4_ILi1EEENS4_ILi512EEEiEEENS4_ILi4096EEENS3_IJiiEEEEEEEENS_10ViewEngineINS_8smem_ptrIPN7cutlass10bfloat16_tEEEEEEEC2ERKSF_RKSM_)
        /*1ad5c*/ 	.word	0x00000000


	//----- nvinfo : EIATTR_FRAME_SIZE
	.align		4
.L_18330:
        /*1ad60*/ 	.byte	0x04, 0x11
        /*1ad62*/ 	.short	(.L_18332 - .L_18331)
	.align		4
.L_18331:
        /*1ad64*/ 	.word	index@($_ZN7cutlass13device_kernelIN5flash19enable_sm80_to_sm89INS1_16FlashAttnBwdSm80INS1_25CollectiveMainloopBwdSm80ILi2ELi2EN4cute5tupleIJNS5_1CILi128EEES8_NS7_ILi64EEEEEENS_10bfloat16_tEfNS_4arch4Sm80ELb0ELb0ELb1ELb0ELb1ELb0ELb0ELb0ELi2ELi4ELi4ELi4ELb0EEENS1_21CollectiveEpilogueBwdISA_SB_SD_Li256ELb0ELb0ELi2EEENS1_19SingleTileSchedulerILb0ELb0ELb0ELi128EEEEEEEEEvNT_6ParamsE$_ZN4cute3eso3ESOILb0ELb0EJNS_6LayoutINS_5tupleIJNS3_IJNS_1CILi2EEES5_S5_EEES5_NS3_IJNS3_IJS5_S5_EEES5_EEEEEENS3_IJNS3_IJNS4_ILi1EEENS4_ILi512EEEiEEENS4_ILi4096EEENS3_IJNS3_IJiiEEENS4_ILi8192EEEEEEEEEEEjEEC2ERKSI_RKj)
        /*1ad68*/ 	.word	0x00000000


	//----- nvinfo : EIATTR_FRAME_SIZE
	.align		4
.L_18332:
        /*1ad6c*/ 	.byte	0x04, 0x11
        /*1ad6e*/ 	.short	(.L_18334 - .L_18333)
	.align		4
.L_18333:
        /*1ad70*/ 	.word	index@($_ZN7cutlass13device_kernelIN5flash19enable_sm80_to_sm89INS1_16FlashAttnBwdSm80INS1_25CollectiveMainloopBwdSm80ILi2ELi2EN4cute5tupleIJNS5_1CILi128EEES8_NS7_ILi64EEEEEENS_10bfloat16_tEfNS_4arch4Sm80ELb0ELb0ELb1ELb0ELb1ELb0ELb0ELb0ELi2ELi4ELi4ELi4ELb0EEENS1_21CollectiveEpilogueBwdISA_SB_SD_Li256ELb0ELb0ELi2EEENS1_19SingleTileSchedulerILb0ELb0ELb0ELi128EEEEEEEEEvNT_6ParamsE$_ZN4cute3eso3ESOILb0ELb0EJNS_6LayoutINS_5tupleIJNS3_IJNS_1CILi2EEES5_S5_EEES5_NS3_IJNS3_IJS5_S5_EEES5_EEEEEENS3_IJNS3_IJNS4_ILi1EEENS4_ILi512EEEiEEENS4_ILi4096EEENS3_IJNS3_IJiiEEENS4_ILi8192EEEEEEEEEEENS_10ViewEngineINS_8smem_ptrIPN7cutlass10bfloat16_tEEEEEEEC2ERKSI_RKSP_)
        /*1ad74*/ 	.word	0x00000000


	//----- nvinfo : EIATTR_FRAME_SIZE
	.align		4
.L_18334:
        /*1ad78*/ 	.byte	0x04, 0x11
        /*1ad7a*/ 	.short	(.L_18336 - .L_18335)
	.align		4
.L_18335:
        /*1ad7c*/ 	.word	index@($_ZN7cutlass13device_kernelIN5flash19enable_sm80_to_sm89INS1_16FlashAttnBwdSm80INS1_25CollectiveMainloopBwdSm80ILi2ELi2EN4cute5tupleIJNS5_1CILi128EEES8_NS7_ILi64EEEEEENS_10bfloat16_tEfNS_4arch4Sm80ELb0ELb0ELb1ELb0ELb1ELb0ELb0ELb0ELi2ELi4ELi4ELi4ELb0EEENS1_21CollectiveEpilogueBwdISA_SB_SD_Li256ELb0ELb0ELi2EEENS1_19SingleTileSchedulerILb0ELb0ELb0ELi128EEEEEEEEEvNT_6ParamsE$_ZN4cute3eso3ESOILb0ELb0EJNS_6LayoutINS_5tupleIJNS3_IJNS_1CILi2EEES5_EEES6_NS4_ILi8EEEEEENS3_IJNS3_IJiNS4_ILi512EEEEEENS3_IJiiEEENS4_ILi1024EEEEEEEEjEEC2ERKSE_RKj)
        /*1ad80*/ 	.word	0x00000000


	//----- nvinfo : EIATTR_FRAME_SIZE
	.align		4
.L_18336:
        /*1ad84*/ 	.byte	0x04, 0x11
        /*1ad86*/ 	.short	(.L_18338 - .L_18337)
	.align		4
.L_18337:
        /*1ad88*/ 	.word	index@($_ZN7cutlass13device_kernelIN5flash19enable_sm80_to_sm89INS1_16FlashAttnBwdSm80INS1_25CollectiveMainloopBwdSm80ILi2ELi2EN4cute5tupleIJNS5_1CILi128EEES8_NS7_ILi64EEEEEENS_10bfloat16_tEfNS_4arch4Sm80ELb0ELb0ELb1ELb0ELb1ELb0ELb0ELb0ELi2ELi4ELi4ELi4ELb0EEENS1_21CollectiveEpilogueBwdISA_SB_SD_Li256ELb0ELb0ELi2EEENS1_19SingleTileSchedulerILb0ELb0ELb0ELi128EEEEEEEEEvNT_6ParamsE$_ZN4cute3eso3ESOILb0ELb0EJNS_6LayoutINS_5tupleIJNS3_IJNS_1CILi2EEES5_EEES6_NS4_ILi8EEEEEENS3_IJNS3_IJiNS4_ILi512EEEEEENS3_IJiiEEENS4_ILi1024EEEEEEEENS_10ViewEngineINS_8smem_ptrIPN7cutlass10bfloat16_tEEEEEEEC2ERKSE_RKSL_)
        /*1ad8c*/ 	.word	0x00000000


	//----- nvinfo : EIATTR_FRAME_SIZE
	.align		4
.L_18338:
        /*1ad90*/ 	.byte	0x04, 0x11
        /*1ad92*/ 	.short	(.L_18340 - .L_18339)
	.align		4
.L_18339:
        /*1ad94*/ 	.word	index@($_ZN7cutlass13device_kernelIN5flash19enable_sm80_to_sm89INS1_16FlashAttnBwdSm80INS1_25CollectiveMainloopBwdSm80ILi2ELi2EN4cute5tupleIJNS5_1CILi128EEES8_NS7_ILi64EEEEEENS_10bfloat16_tEfNS_4arch4Sm80ELb0ELb0ELb1ELb0ELb1ELb0ELb0ELb0ELi2ELi4ELi4ELi4ELb0EEENS1_21CollectiveEpilogueBwdISA_SB_SD_Li256ELb0ELb0ELi2EEENS1_19SingleTileSchedulerILb0ELb0ELb0ELi128EEEEEEEEEvNT_6ParamsE$_ZN4cute3eso3ESOILb0ELb0EJNS_6LayoutINS_5tupleIJNS3_IJNS_1CILi2EEES5_EEENS4_ILi8EEES6_EEENS3_IJNS3_IJNS4_ILi1EEEiEEENS4_ILi1024EEENS3_IJiiEEEEEEEEjEEC2ERKSE_RKj)
        /*1ad98*/ 	.word	0x00000000


	//----- nvinfo : EIATTR_FRAME_SIZE
	.align		4
.L_18340:
        /*1ad9c*/ 	.byte	0x04, 0x11
        /*1ad9e*/ 	.short	(.L_18342 - .L_18341)
	.align		4
.L_18341:
        /*1ada0*/ 	.word	index@($_ZN7cutlass13device_kernelIN5flash19enable_sm80_to_sm89INS1_16FlashAttnBwdSm80INS1_25CollectiveMainloopBwdSm80ILi2ELi2EN4cute5tupleIJNS5_1CILi128EEES8_NS7_ILi64EEEEEENS_10bfloat16_tEfNS_4arch4Sm80ELb0ELb0ELb1ELb0ELb1ELb0ELb0ELb0ELi2ELi4ELi4ELi4ELb0EEENS1_21CollectiveEpilogueBwdISA_SB_SD_Li256ELb0ELb0ELi2EEENS1_19SingleTileSchedulerILb0ELb0ELb0ELi128EEEEEEEEEvNT_6ParamsE$_ZN4cute3eso3ESOILb0ELb0EJNS_6LayoutINS_5tupleIJNS3_IJNS_1CILi2EEES5_EEENS4_ILi8EEES6_EEENS3_IJNS3_IJNS4_ILi1EEEiEEENS4_ILi1024EEENS3_IJiiEEEEEEEENS_10ViewEngineINS_8smem_ptrIPN7cutlass10bfloat16_tEEEEEEEC2ERKSE_RKSL_)
        /*1ada4*/ 	.word	0x00000000


	//----- nvinfo : EIATTR_FRAME_SIZE
	.align		4
.L_18342:
        /*1ada8*/ 	.byte	0x04, 0x11
        /*1adaa*/ 	.short	(.L_18344 - .L_18343)
	.align		4
.L_18343:
        /*1adac*/ 	.word	index@($_ZN7cutlass13device_kernelIN5flash19enable_sm80_to_sm89INS1_16FlashAttnBwdSm80INS1_25CollectiveMainloopBwdSm80ILi2ELi2EN4cute5tupleIJNS5_1CILi128EEES8_NS7_ILi64EEEEEENS_10bfloat16_tEfNS_4arch4Sm80ELb0ELb0ELb1ELb0ELb1ELb0ELb0ELb0ELi2ELi4ELi4ELi4ELb0EEENS1_21CollectiveEpilogueBwdISA_SB_SD_Li256ELb0ELb0ELi2EEENS1_19SingleTileSchedulerILb0ELb0ELb0ELi128EEEEEEEEEvNT_6ParamsE$_ZN4cute3eso3ESOILb0ELb0EJNS_6LayoutINS_5tupleIJNS3_IJNS_1CILi1EEENS3_IJS5_NS4_ILi2EEES6_EEEEEES6_NS3_IJS6_S6_EEEEEENS3_IJNS3_IJNS4_ILi0EEENS3_IJS5_NS4_ILi256EEEiEEEEEENS4_ILi2048EEENS3_IJiNS4_ILi4096EEEEEEEEEEENS_10ViewEngineINS_8smem_ptrIPjEEEEEEC2ERKSJ_RKSO_)
        /*1adb0*/ 	.word	0x00000000


	//----- nvinfo : EIATTR_FRAME_SIZE
	.align		4
.L_18344:
        /*1adb4*/ 	.byte	0x04, 0x11
        /*1adb6*/ 	.short	(.L_18346 - .L_18345)
	.align		4
.L_18345:
        /*1adb8*/ 	.word	index@($_ZN7cutlass13device_kernelIN5flash19enable_sm80_to_sm89INS1_16FlashAttnBwdSm80INS1_25CollectiveMainloopBwdSm80ILi2ELi2EN4cute5tupleIJNS5_1CILi128EEES8_NS7_ILi64EEEEEENS_10bfloat16_tEfNS_4arch4Sm80ELb0ELb0ELb1ELb0ELb1ELb0ELb0ELb0ELi2ELi4ELi4ELi4ELb0EEENS1_21CollectiveEpilogueBwdISA_SB_SD_Li256ELb0ELb0ELi2EEENS1_19SingleTileSchedulerILb0ELb0ELb0ELi128EEEEEEEEEvNT_6ParamsE$_ZN4cute3eso3ESOILb0ELb0EJNS_6LayoutINS_5tupleIJNS3_IJNS3_IJNS_1CILi8EEENS4_ILi1EEEEEES6_EEENS3_IJNS3_IJS6_S6_EEENS4_ILi2EEEEEEEEENS3_IJNS3_IJNS3_IJS6_NS4_ILi0EEEEEESD_EEENS3_IJNS3_IJSD_SD_EEEiEEEEEEEENS_10ViewEngineINS_8smem_ptrIPN7cutlass10bfloat16_tEEEEEEEC2ERKSJ_RKSQ_)
        /*1adbc*/ 	.word	0x00000000


	//----- nvinfo : EIATTR_FRAME_SIZE
	.align		4
.L_18346:
        /*1adc0*/ 	.byte	0x04, 0x11
        /*1adc2*/ 	.short	(.L_18348 - .L_18347)
	.align		4
.L_18347:
        /*1adc4*/ 	.word	index@($_ZN7cutlass13device_kernelIN5flash19enable_sm80_to_sm89INS1_16FlashAttnBwdSm80INS1_25CollectiveMainloopBwdSm80ILi2ELi2EN4cute5tupleIJNS5_1CILi128EEES8_NS7_ILi64EEEEEENS_10bfloat16_tEfNS_4arch4Sm80ELb0ELb0ELb1ELb0ELb1ELb0ELb0ELb0ELi2ELi4ELi4ELi4ELb0EEENS1_21CollectiveEpilogueBwdISA_SB_SD_Li256ELb0ELb0ELi2EEENS1_19SingleTileSchedulerILb0ELb0ELb0ELi128EEEEEEEEEvNT_6ParamsE$_ZN4cute3eso3ESOILb0ELb0EJNS_5tupleIJiiEEEiNS_1CILi0EEEEEC2ERKS3_RKiRKS5_)
        /*1adc8*/ 	.word	0x00000000


	//----- nvinfo : EIATTR_FRAME_SIZE
	.align		4
.L_18348:
        /*1adcc*/ 	.byte	0x04, 0x11
        /*1adce*/ 	.short	(.L_18350 - .L_18349)
	.align		4
.L_18349:
        /*1add0*/ 	.word	index@($_ZN7cutlass13device_kernelIN5flash19enable_sm80_to_sm89INS1_16FlashAttnBwdSm80INS1_25CollectiveMainloopBwdSm80ILi2ELi2EN4cute5tupleIJNS5_1CILi128EEES8_NS7_ILi64EEEEEENS_10bfloat16_tEfNS_4arch4Sm80ELb0ELb0ELb1ELb0ELb1ELb0ELb0ELb0ELi2ELi4ELi4ELi4ELb0EEENS1_21CollectiveEpilogueBwdISA_SB_SD_Li256ELb0ELb0ELi2EEENS1_19SingleTileSchedulerILb0ELb0ELb0ELi128EEEEEEEEEvNT_6ParamsE$_ZN4cute3eso3ESOILb0ELb0EJNS_5tupleIJiNS_1CILi512EEEEEENS2_IJiiEEENS3_ILi1024EEEEEC2ERKS5_RKS6_RKS7_)
        /*1add4*/ 	.word	0x00000000


	//----- nvinfo : EIATTR_FRAME_SIZE
	.align		4
.L_18350:
        /*1add8*/ 	.byte	0x04, 0x11
        /*1adda*/ 	.short	(.L_18352 - .L_18351)
	.align		4
.L_18351:
        /*1addc*/ 	.word	index@($_ZN7cutlass13device_kernelIN5flash19enable_sm80_to_sm89INS1_16FlashAttnBwdSm80INS1_25CollectiveMainloopBwdSm80ILi2ELi2EN4cute5tupleIJNS5_1CILi128EEES8_NS7_ILi64EEEEEENS_10bfloat16_tEfNS_4arch4Sm80ELb0ELb0ELb1ELb0ELb1ELb0ELb0ELb0ELi2ELi4ELi4ELi4ELb0EEENS1_21CollectiveEpilogueBwdISA_SB_SD_Li256ELb0ELb0ELi2EEENS1_19SingleTileSchedulerILb0ELb0ELb0ELi128EEEEEEEEEvNT_6ParamsE$_ZN4cute3eso3ESOILb0ELb0EJNS_5tupleIJNS_1CILi1EEEiEEENS3_ILi1024EEENS2_IJiiEEEEEC2ERKS5_RKS6_RKS7_)
        /*1ade0*/ 	.word	0x00000000


	//----- nvinfo : EIATTR_FRAME_SIZE
	.align		4
.L_18352:
        /*1ade4*/ 	.byte	0x04, 0x11
        /*1ade6*/ 	.short	(.L_18354 - .L_18353)
	.align		4
.L_18353:
        /*1ade8*/ 	.word	index@($_ZN7cutlass13device_kernelIN5flash19enable_sm80_to_sm89INS1_16FlashAttnBwdSm80INS1_25CollectiveMainloopBwdSm80ILi2ELi2EN4cute5tupleIJNS5_1CILi128EEES8_NS7_ILi64EEEEEENS_10bfloat16_tEfNS_4arch4Sm80ELb0ELb0ELb1ELb0ELb1ELb0ELb0ELb0ELi2ELi4ELi4ELi4ELb0EEENS1_21CollectiveEpilogueBwdISA_SB_SD_Li256ELb0ELb0ELi2EEENS1_19SingleTileSchedulerILb0ELb0ELb0ELi128EEEEEEEEEvNT_6ParamsE$_ZN4cute3eso3ESOILb0ELb0EJNS_5tupleIJNS_1CILi1EEENS3_ILi512EEEiEEENS3_ILi4096EEENS2_IJiiEEEEEC2ERKS6_RKS7_RKS8_)
        /*1adec*/ 	.word	0x00000000


	//----- nvinfo : EIATTR_FRAME_SIZE
	.align		4
.L_18354:
        /*1adf0*/ 	.byte	0x04, 0x11
        /*1adf2*/ 	.short	(.L_18356 - .L_18355)
	.align		4
.L_18355:
        /*1adf4*/ 	.word	index@($_ZN7cutlass13device_kernelIN5flash19enable_sm80_to_sm89INS1_16FlashAttnBwdSm80INS1_25CollectiveMainloopBwdSm80ILi2ELi2EN4cute5tupleIJNS5_1CILi128EEES8_NS7_ILi64EEEEEENS_10bfloat16_tEfNS_4arch4Sm80ELb0ELb0ELb1ELb0ELb1ELb0ELb0ELb0ELi2ELi4ELi4ELi4ELb0EEENS1_21CollectiveEpilogueBwdISA_SB_SD_Li256ELb0ELb0ELi2EEENS1_19SingleTileSchedulerILb0ELb0ELb0ELi128EEEEEEEEEvNT_6ParamsE$_ZN4cute3eso3ESOILb0ELb0EJNS_5tupleIJNS_1CILi1EEENS3_ILi512EEEiEEENS3_ILi4096EEENS2_IJNS2_IJiiEEENS3_ILi8192EEEEEEEEC2ERKS6_RKS7_RKSA_)
        /*1adf8*/ 	.word	0x00000000


	//----- nvinfo : EIATTR_FRAME_SIZE
	.align		4
.L_18356:
        /*1adfc*/ 	.byte	0x04, 0x11
        /*1adfe*/ 	.short	(.L_18358 - .L_18357)
	.align		4
.L_18357:
        /*1ae00*/ 	.word	index@($_ZN7cutlass13device_kernelIN5flash19enable_sm80_to_sm89INS1_16FlashAttnBwdSm80INS1_25CollectiveMainloopBwdSm80ILi2ELi2EN4cute5tupleIJNS5_1CILi128EEES8_NS7_ILi64EEEEEENS_10bfloat16_tEfNS_4arch4Sm80ELb0ELb0ELb1ELb0ELb1ELb0ELb0ELb0ELi2ELi4ELi4ELi4ELb0EEENS1_21CollectiveEpilogueBwdISA_SB_SD_Li256ELb0ELb0ELi2EEENS1_19SingleTileSchedulerILb0ELb0ELb0ELi128EEEEEEEEEvNT_6ParamsE$_ZN4cute3eso3ESOILb0ELb0EJNS_5tupleIJNS_1CILi0EEENS2_IJNS3_ILi1EEENS3_ILi256EEEiEEEEEENS3_ILi2048EEENS2_IJiNS3_ILi4096EEEEEEEEC2ERKS8_RKS9_RKSB_)
        /*1ae04*/ 	.word	0x00000000


	//----- nvinfo : EIATTR_FRAME_SIZE
	.align		4
.L_18358:
        /*1ae08*/ 	.byte	0x04, 0x11
        /*1ae0a*/ 	.short	(.L_18360 - .L_18359)
	.align		4
.L_18359:
        /*1ae0c*/ 	.word	index@($_ZN7cutlass13device_kernelIN5flash19enable_sm80_to_sm89INS1_16FlashAttnBwdSm80INS1_25CollectiveMainloopBwdSm80ILi2ELi2EN4cute5tupleIJNS5_1CILi128EEES8_NS7_ILi64EEEEEENS_10bfloat16_tEfNS_4arch4Sm80ELb0ELb0ELb1ELb0ELb1ELb0ELb0ELb0ELi2ELi4ELi4ELi4ELb0EEENS1_21CollectiveEpilogueBwdISA_SB_SD_Li256ELb0ELb0ELi2EEENS1_19SingleTileSchedulerILb0ELb0ELb0ELi128EEEEEEEEEvNT_6ParamsE$_ZN4cute3eso3ESOILb0ELb0EJNS_14ComposedLayoutINS_7SwizzleILi3ELi3ELi3EEENS_9MixedBitsILj0ELj432EEENS_6LayoutINS_5tupleIJNS8_IJNS_1CILi2EEESA_SA_EEESA_NS9_ILi8EEEEEENS8_IJNS8_IJNS9_ILi64EEESC_NS9_ILi512EEEEEENS9_ILi8192EEENS9_ILi1024EEEEEEEEEEiEEC2ERKSL_RKi)
        /*1ae10*/ 	.word	0x00000000


	//----- nvinfo : EIATTR_FRAME_SIZE
	.align		4
.L_18360:
        /*1ae14*/ 	.byte	0x04, 0x11
        /*1ae16*/ 	.short	(.L_18362 - .L_18361)
	.align		4
.L_18361:
        /*1ae18*/ 	.word	index@($_ZN7cutlass13device_kernelIN5flash19enable_sm80_to_sm89INS1_16FlashAttnBwdSm80INS1_25CollectiveMainloopBwdSm80ILi2ELi2EN4cute5tupleIJNS5_1CILi128EEES8_NS7_ILi64EEEEEENS_10bfloat16_tEfNS_4arch4Sm80ELb0ELb0ELb1ELb0ELb1ELb0ELb0ELb0ELi2ELi4ELi4ELi4ELb0EEENS1_21CollectiveEpilogueBwdISA_SB_SD_Li256ELb0ELb0ELi2EEENS1_19SingleTileSchedulerILb0ELb0ELb0ELi128EEEEEEEEEvNT_6ParamsE$_ZN4cute3eso3ESOILb0ELb0EJNS_14ComposedLayoutINS_7SwizzleILi3ELi3ELi3EEENS_9MixedBitsILj0ELj432EEENS_6LayoutINS_5tupleIJNS8_IJNS_1CILi2EEESA_SA_EEESA_NS9_ILi8EEEEEENS8_IJNS8_IJNS9_ILi64EEESC_NS9_ILi512EEEEEENS9_ILi8192EEENS9_ILi1024EEEEEEEEEENS_10ViewEngineINS_8smem_ptrIPN7cutlass10bfloat16_tEEEEEEEC2ERKSL_RKSS_)
        /*1ae1c*/ 	.word	0x00000000


	//----- nvinfo : EIATTR_FRAME_SIZE
	.align		4
.L_18362:
        /*1ae20*/ 	.byte	0x04, 0x11
        /*1ae22*/ 	.short	(.L_18364 - .L_18363)
	.align		4
.L_18363:
        /*1ae24*/ 	.word	index@($_ZN7cutlass13device_kernelIN5flash19enable_sm80_to_sm89INS1_16FlashAttnBwdSm80INS1_25CollectiveMainloopBwdSm80ILi2ELi2EN4cute5tupleIJNS5_1CILi128EEES8_NS7_ILi64EEEEEENS_10bfloat16_tEfNS_4arch4Sm80ELb0ELb0ELb1ELb0ELb1ELb0ELb0ELb0ELi2ELi4ELi4ELi4ELb0EEENS1_21CollectiveEpilogueBwdISA_SB_SD_Li256ELb0ELb0ELi2EEENS1_19SingleTileSchedulerILb0ELb0ELb0ELi128EEEEEEEEEvNT_6ParamsE$_ZN4cute12iter_adaptorIPjNS_8smem_ptrIS1_EEEC2ES1_)
        /*1ae28*/ 	.word	0x00000000


	//----- nvinfo : EIATTR_FRAME_SIZE
	.align		4
.L_18364:
        /*1ae2c*/ 	.byte	0x04, 0x11
        /*1ae2e*/ 	.short	(.L_18366 - .L_18365)
	.align		4
.L_18365:
        /*1ae30*/ 	.word	index@($_ZN7cutlass13device_kernelIN5flash19enable_sm80_to_sm89INS1_16FlashAttnBwdSm80INS1_25CollectiveMainloopBwdSm80ILi2ELi2EN4cute5tupleIJNS5_1CILi128EEES8_NS7_ILi64EEEEEENS_10bfloat16_tEfNS_4arch4Sm80ELb0ELb0ELb1ELb0ELb1ELb0ELb0ELb0ELi2ELi4ELi4ELi4ELb0EEENS1_21CollectiveEpilogueBwdISA_SB_SD_Li256ELb0ELb0ELi2EEENS1_19SingleTileSchedulerILb0ELb0ELb0ELi128EEEEEEEEEvNT_6ParamsE$_ZN4cute12iter_adaptorIPfNS_8smem_ptrIS1_EEEC2ES1_)
        /*1ae34*/ 	.word	0x00000000


	//----- nvinfo : EIATTR_FRAME_SIZE
	.align		4
.L_18366:
        /*1ae38*/ 	.byte	0x04, 0x11
        /*1ae3a*/ 	.short	(.L_18368 - .L_18367)
	.align		4
.L_18367:
        /*1ae3c*/ 	.word	index@($_ZN7cutlass13device_kernelIN5flash19enable_sm80_to_sm89INS1_16FlashAttnBwdSm80INS1_25CollectiveMainloopBwdSm80ILi2ELi2EN4cute5tupleIJNS5_1CILi128EEES8_NS7_ILi64EEEEEENS_10bfloat16_tEfNS_4arch4Sm80ELb0ELb0ELb1ELb0ELb1ELb0ELb0ELb0ELi2ELi4ELi4ELi4ELb0EEENS1_21CollectiveEpilogueBwdISA_SB_SD_Li256ELb0ELb0ELi2EEENS1_19SingleTileSchedulerILb0ELb0ELb0ELi128EEEEEEEEEvNT_6ParamsE$_ZN4cute12iter_adaptorIPfNS_8gmem_ptrIS1_EEEC2ES1_)
        /*1ae40*/ 	.word	0x00000000


	//----- nvinfo : EIATTR_FRAME_SIZE
	.align		4
.L_18368:
        /*1ae44*/ 	.byte	0x04, 0x11
        /*1ae46*/ 	.short	(.L_18370 - .L_18369)
	.align		4
.L_18369:
        /*1ae48*/ 	.word	index@($_ZN7cutlass13device_kernelIN5flash19enable_sm80_to_sm89INS1_16FlashAttnBwdSm80INS1_25CollectiveMainloopBwdSm80ILi2ELi2EN4cute5tupleIJNS5_1CILi128EEES8_NS7_ILi64EEEEEENS_10bfloat16_tEfNS_4arch4Sm80ELb0ELb0ELb1ELb0ELb1ELb0ELb0ELb0ELi2ELi4ELi4ELi4ELb0EEENS1_21CollectiveEpilogueBwdISA_SB_SD_Li256ELb0ELb0ELi2EEENS1_19SingleTileSchedulerILb0ELb0ELb0ELi128EEEEEEEEEvNT_6ParamsE$_ZN4cute12iter_adaptorIPN7cutlass9uint128_tENS_8smem_ptrIS3_EEEC2ES3_)
        /*1ae4c*/ 	.word	0x00000000


	//----- nvinfo : EIATTR_FRAME_SIZE
	.align		4
.L_18370:
        /*1ae50*/ 	.byte	0x04, 0x11
        /*1ae52*/ 	.short	(.L_18372 - .L_18371)
	.align		4
.L_18371:
        /*1ae54*/ 	.word	index@($_ZN7cutlass13device_kernelIN5flash19enable_sm80_to_sm89INS1_16FlashAttnBwdSm80INS1_25CollectiveMainloopBwdSm80ILi2ELi2EN4cute5tupleIJNS5_1CILi128EEES8_NS7_ILi64EEEEEENS_10bfloat16_tEfNS_4arch4Sm80ELb0ELb0ELb1ELb0ELb1ELb0ELb0ELb0ELi2ELi4ELi4ELi4ELb0EEENS1_21CollectiveEpilogueBwdISA_SB_SD_Li256ELb0ELb0ELi2EEENS1_19SingleTileSchedulerILb0ELb0ELb0ELi128EEEEEEEEEvNT_6ParamsE$_ZN4cute12iter_adaptorIPN7cutlass10bfloat16_tENS_8smem_ptrIS3_EEEC2ES3_)
        /*1ae58*/ 	.word	0x00000000


	//----- nvinfo : EIATTR_FRAME_SIZE
	.align		4
.L_18372:
        /*1ae5c*/ 	.byte	0x04, 0x11
        /*1ae5e*/ 	.short	(.L_18374 - .L_18373)
	.align		4
.L_18373:
        /*1ae60*/ 	.word	index@($_ZN7cutlass13device_kernelIN5flash19enable_sm80_to_sm89INS1_16FlashAttnBwdSm80INS1_25CollectiveMainloopBwdSm80ILi2ELi2EN4cute5tupleIJNS5_1CILi128EEES8_NS7_ILi64EEEEEENS_10bfloat16_tEfNS_4arch4Sm80ELb0ELb0ELb1ELb0ELb1ELb0ELb0ELb0ELi2ELi4ELi4ELi4ELb0EEENS1_21CollectiveEpilogueBwdISA_SB_SD_Li256ELb0ELb0ELi2EEENS1_19SingleTileSchedulerILb0ELb0ELb0ELi128EEEEEEEEEvNT_6ParamsE$_ZN4cute12iter_adaptorIPKfNS_8gmem_ptrIS2_EEEC2ES2_)
        /*1ae64*/ 	.word	0x00000000


	//----- nvinfo : EIATTR_FRAME_SIZE
	.align		4
.L_18374:
        /*1ae68*/ 	.byte	0x04, 0x11
        /*1ae6a*/ 	.short	(.L_18376 - .L_18375)
	.align		4
.L_18375:
        /*1ae6c*/ 	.word	index@($_ZN7cutlass13device_kernelIN5flash19enable_sm80_to_sm89INS1_16FlashAttnBwdSm80INS1_25CollectiveMainloopBwdSm80ILi2ELi2EN4cute5tupleIJNS5_1CILi128EEES8_NS7_ILi64EEEEEENS_10bfloat16_tEfNS_4arch4Sm80ELb0ELb0ELb1ELb0ELb1ELb0ELb0ELb0ELi2ELi4ELi4ELi4ELb0EEENS1_21CollectiveEpilogueBwdISA_SB_SD_Li256ELb0ELb0ELi2EEENS1_19SingleTileSchedulerILb0ELb0ELb0ELi128EEEEEEEEEvNT_6ParamsE$_ZN4cute12iter_adaptorIPKN7cutlass9uint128_tENS_8gmem_ptrIS4_EEEC2ES4_)
        /*1ae70*/ 	.word	0x00000000


	//----- nvinfo : EIATTR_FRAME_SIZE
	.align		4
.L_18376:
        /*1ae74*/ 	.byte	0x04, 0x11
        /*1ae76*/ 	.short	(.L_18378 - .L_18377)
	.align		4
.L_18377:
        /*1ae78*/ 	.word	index@($_ZN7cutlass13device_kernelIN5flash19enable_sm80_to_sm89INS1_16FlashAttnBwdSm80INS1_25CollectiveMainloopBwdSm80ILi2ELi2EN4cute5tupleIJNS5_1CILi128EEES8_NS7_ILi64EEEEEENS_10bfloat16_tEfNS_4arch4Sm80ELb0ELb0ELb1ELb0ELb1ELb0ELb0ELb0ELi2ELi4ELi4ELi4ELb0EEENS1_21CollectiveEpilogueBwdISA_SB_SD_Li256ELb0ELb0ELi2EEENS1_19SingleTileSchedulerILb0ELb0ELb0ELi128EEEEEEEEEvNT_6ParamsE$_ZN4cute12iter_adaptorIPKN7cutlass10bfloat16_tENS_8gmem_ptrIS4_EEEC2ES4_)
        /*1ae7c*/ 	.word	0x00000000


	//----- nvinfo : EIATTR_FRAME_SIZE
	.align		4
.L_18378:
        /*1ae80*/ 	.byte	0x04, 0x11
        /*1ae82*/ 	.short	(.L_18380 - .L_18379)
	.align		4
.L_18379:
        /*1ae84*/ 	.word	index@(_ZN7cutlass13device_kernelIN5flash19enable_sm80_to_sm89INS1_16FlashAttnBwdSm80INS1_25CollectiveMainloopBwdSm80ILi2ELi2EN4cute5tupleIJNS5_1CILi128EEES8_NS7_ILi64EEEEEENS_10bfloat16_tEfNS_4arch4Sm80ELb0ELb0ELb1ELb0ELb1ELb0ELb0ELb0ELi2ELi4ELi4ELi4ELb0EEENS1_21CollectiveEpilogueBwdISA_SB_SD_Li256ELb0ELb0ELi2EEENS1_19SingleTileSchedulerILb0ELb0ELb0ELi128EEEEEEEEEvNT_6ParamsE)
        /*1ae88*/ 	.word	0x000016e0


	//----- nvinfo : EIATTR_REGCOUNT
	.align		4
.L_18380:
        /*1ae8c*/ 	.byte	0x04, 0x2f
        /*1ae8e*/ 	.short	(.L_18382 - .L_18381)
	.align		4
.L_18381:
        /*1ae90*/ 	.word	index@(_ZN7cutlass13device_kernelIN5flash19enable_sm80_to_sm89INS1_16FlashAttnBwdSm80INS1_25CollectiveMainloopBwdSm80ILi2ELi2EN4cute5tupleIJNS5_1CILi128EEES8_NS7_ILi64EEEEEENS_10bfloat16_tEfNS_4arch4Sm80ELb0ELb0ELb1ELb0ELb0ELb0ELb0ELb0ELi2ELi4ELi4ELi4ELb0EEENS1_21CollectiveEpilogueBwdISA_SB_SD_Li256ELb0ELb0ELi2EEENS1_19SingleTileSchedulerILb0ELb0ELb0ELi128EEEEEEEEEvNT_6ParamsE)
        /*1ae94*/ 	.word	0x0000007f


	//----- nvinfo : EIATTR_FRAME_SIZE
	.align		4
.L_18382:
        /*1ae98*/ 	.byte	0x04, 0x11
        /*1ae9a*/ 	.short	(.L_18384 - .L_18383)
	.align		4
.L_18383:
        /*1ae9c*/ 	.word	index@($_ZN7cutlass13device_kernelIN5flash19enable_sm80_to_sm89INS1_16FlashAttnBwdSm80INS1_25CollectiveMainloopBwdSm80ILi2ELi2EN4cute5tupleIJNS5_1CILi128EEES8_NS7_ILi64EEEEEENS_10bfloat16_tEfNS_4arch4Sm80ELb0ELb0ELb1ELb0ELb0ELb0ELb0ELb0ELi2ELi4ELi4ELi4ELb0EEENS1_21CollectiveEpilogueBwdISA_SB_SD_Li256ELb0ELb0ELi2EEENS1_19SingleTileSchedulerILb0ELb0ELb0ELi128EEEEEEEEEvNT_6ParamsE$exp2f)
        /*1aea0*/ 	.word	0x00000000


	//----- nvinfo : EIATTR_FRAME_SIZE
	.align		4
.L_18384:
        /*1aea4*/ 	.byte	0x04, 0x11
        /*1aea6*/ 	.short	(.L_18386 - .L_18385)
	.align		4
.L_18385:
        /*1aea8*/ 	.word	index@($_ZN7cutlass13device_kernelIN5flash19enable_sm80_to_sm89INS1_16FlashAttnBwdSm80INS1_25CollectiveMainloopBwdSm80ILi2ELi2EN4cute5tupleIJNS5_1CILi128EEES8_NS7_ILi64EEEEEENS_10bfloat16_tEfNS_4arch4Sm80ELb0ELb0ELb1ELb0ELb0ELb0ELb0ELb0ELi2ELi4ELi4ELi4ELb0EEENS1_21CollectiveEpilogueBwdISA_SB_SD_Li256ELb0ELb0ELi2EEENS1_19SingleTileSchedulerILb0ELb0ELb0ELi128EEEEEEEEEvNT_6ParamsE$__fAtomicAdd)
        /*1aeac*/ 	.word	0x00000000


	//----- nvinfo : EIATTR_FRAME_SIZE
	.align		4
.L_18386:
        /*1aeb0*/ 	.byte	0x04, 0x11
        /*1aeb2*/ 	.short	(.L_18388 - .L_18387)
	.align		4
.L_18387:
        /*1aeb4*/ 	.word	index@($_ZN7cutlass13device_kernelIN5flash19enable_sm80_to_sm89INS1_16FlashAttnBwdSm80INS1_25CollectiveMainloopBwdSm80ILi2ELi2EN4cute5tupleIJNS5_1CILi128EEES8_NS7_ILi64EEEEEENS_10bfloat16_tEfNS_4arch4Sm80ELb0ELb0ELb1ELb0ELb0ELb0ELb0ELb0ELi2ELi4ELi4ELi4ELb0EEENS1_21CollectiveEpilogueBwdISA_SB_SD_Li256ELb0ELb0ELi2EEENS1_19SingleTileSchedulerILb0ELb0ELb0ELi128EEEEEEEEEvNT_6ParamsE$_ZZZN5flash25CollectiveMainloopBwdSm80ILi2ELi2EN4cute5tupleIJNS1_1CILi128EEES4_NS3_ILi64EEEEEEN7cutlass10bfloat16_tEfNS7_4arch4Sm80ELb0ELb0ELb1ELb0ELb0ELb0ELb0ELb0ELi2ELi4ELi4ELi4ELb0EE3mmaINS_16FlashAttnBwdSm80ISB_NS_21CollectiveEpilogueBwdIS6_S8_SA_Li256ELb0ELb0ELi2EEENS_19SingleTileSchedulerILb0ELb0ELb0ELi128EEEE13SharedStorageENS1_6TensorINS1_11ArrayEngineIfLm32EEENS1_6LayoutINS2_IJNS2_IJNS3_ILi2EEESO_EEESO_NS3_ILi4EEEEEENS2_IJNS2_IJNS3_ILi1EEESO_EEESQ_NS3_ILi8EEEEEEEEEEEEbRKNSB_6ParamsERT0_S12_iNS2_IJiiiEEERT_ENKUliT_E_clIZSC_ISJ_SX_EbS10_S12_S12_iS13_S15_EUlRS16_iE_EEDaiS16_ENKUlvE1_clEv)
        /*1aeb8*/ 	.word	0x00000000


	//----- nvinfo : EIATTR_FRAME_SIZE
	.align		4
.L_18388:
        /*1aebc*/ 	.byte	0x04, 0x11
        /*1aebe*/ 	.short	(.L_18390 - .L_18389)
	.align		4
.L_18389:
        /*1aec0*/ 	.word	index@($_ZN7cutlass13device_kernelIN5flash19enable_sm80_to_sm89INS1_16FlashAttnBwdSm80INS1_25CollectiveMainloopBwdSm80ILi2ELi2EN4cute5tupleIJNS5_1CILi128EEES8_NS7_ILi64EEEEEENS_10bfloat16_tEfNS_4arch4Sm80ELb0ELb0ELb1ELb0ELb0ELb0ELb0ELb0ELi2ELi4ELi4ELi4ELb0EEENS1_21CollectiveEpilogueBwdISA_SB_SD_Li256ELb0ELb0ELi2EEENS1_19SingleTileSchedulerILb0ELb0ELb0ELi128EEEEEEEEEvNT_6ParamsE$_ZZZN5flash25CollectiveMainloopBwdSm80ILi2ELi2EN4cute5tupleIJNS1_1CILi128EEES4_NS3_ILi64EEEEEEN7cutlass10bfloat16_tEfNS7_4arch4Sm80ELb0ELb0ELb1ELb0ELb0ELb0ELb0ELb0ELi2ELi4ELi4ELi4ELb0EE3mmaINS_16FlashAttnBwdSm80ISB_NS_21CollectiveEpilogueBwdIS6_S8_SA_Li256ELb0ELb0ELi2EEENS_19SingleTileSchedulerILb0ELb0ELb0ELi128EEEE13SharedStorageENS1_6TensorINS1_11ArrayEngineIfLm32EEENS1_6LayoutINS2_IJNS2_IJNS3_ILi2EEESO_EEESO_NS3_ILi4EEEEEENS2_IJNS2_IJNS3_ILi1EEESO_EEESQ_NS3_ILi8EEEEEEEEEEEEbRKNSB_6ParamsERT0_S12_iNS2_IJiiiEEERT_ENKUliT_E_clIZSC_ISJ_SX_EbS10_S12_S12_iS13_S15_EUlRS16_iE_EEDaiS16_ENKUlvE0_clEv)
        /*1aec4*/ 	.word	0x00000000


	//----- nvinfo : EIATTR_FRAME_SIZE
	.align		4
.L_18390:
        /*1aec8*/ 	.byte	0x04, 0x11
        /*1aeca*/ 	.short	(.L_18392 - .L_18391)
	.align		4
.L_18391:
        /*1aecc*/ 	.word	index@($_ZN7cutlass13device_kernelIN5flash19enable_sm80_to_sm89INS1_16FlashAttnBwdSm80INS1_25CollectiveMainloopBwdSm80ILi2ELi2EN4cute5tupleIJNS5_1CILi128EEES8_NS7_ILi64EEEEEENS_10bfloat16_tEfNS_4arch4Sm80ELb0ELb0ELb1ELb0ELb0ELb0ELb0ELb0ELi2ELi4ELi4ELi4ELb0EEENS1_21CollectiveEpilogueBwdISA_SB_SD_Li256ELb0ELb0ELi2EEENS1_19SingleTileSchedulerILb0ELb0ELb0ELi128EEEEEEEEEvNT_6ParamsE$_ZZZN5flash25CollectiveMainloopBwdSm80ILi2ELi2EN4cute5tupleIJNS1_1CILi128EEES4_NS3_ILi64EEEEEEN7cutlass10bfloat16_tEfNS7_4arch4Sm80ELb0ELb0ELb1ELb0ELb0ELb0ELb0ELb0ELi2ELi4ELi4ELi4ELb0EE3mmaINS_16FlashAttnBwdSm80ISB_NS_21CollectiveEpilogueBwdIS6_S8_SA_Li256ELb0ELb0ELi2EEENS_19SingleTileSchedulerILb0ELb0ELb0ELi128EEEE13SharedStorageENS1_6TensorINS1_11ArrayEngineIfLm32EEENS1_6LayoutINS2_IJNS2_IJNS3_ILi2EEESO_EEESO_NS3_ILi4EEEEEENS2_IJNS2_IJNS3_ILi1EEESO_EEESQ_NS3_ILi8EEEEEEEEEEEEbRKNSB_6ParamsERT0_S12_iNS2_IJiiiEEERT_ENKUliT_E_clIZSC_ISJ_SX_EbS10_S12_S12_iS13_S15_EUlRS16_iE_EEDaiS16_ENKUlT_E_clIZSC_ISJ_SX_EbS10_S12_S12_iS13_S15_EUlvE0_EEDaS1B_)
        /*1aed0*/ 	.word	0x00000000


	//----- nvinfo : EIATTR_FRAME_SIZE
	.align		4
.L_18392:
        /*1aed4*/ 	.byte	0x04, 0x11
        /*1aed6*/ 	.short	(.L_18394 - .L_18393)
	.align		4
.L_18393:
        /*1aed8*/ 	.word	index@($_ZN7cutlass13device_kernelIN5flash19enable_sm80_to_sm89INS1_16FlashAttnBwdSm80INS1_25CollectiveMainloopBwdSm80ILi2ELi2EN4cute5tupleIJNS5_1CILi128EEES8_NS7_ILi64EEEEEENS_10bfloat16_tEfNS_4arch4Sm80ELb0ELb0ELb1ELb0ELb0ELb0ELb0ELb0ELi2ELi4ELi4ELi4ELb0EEENS1_21CollectiveEpilogueBwdISA_SB_SD_Li256ELb0ELb0ELi2EEENS1_19SingleTileSchedulerILb0ELb0ELb0ELi128EEEEEEEEEvNT_6ParamsE$_ZZN5flash25CollectiveMainloopBwdSm80ILi2ELi2EN4cute5tupleIJNS1_1CILi128EEES4_NS3_ILi64EEEEEEN7cutlass10bfloat16_tEfNS7_4arch4Sm80ELb0ELb0ELb1ELb0ELb0ELb0ELb0ELb0ELi2ELi4ELi4ELi4ELb0EE3mmaINS_16FlashAttnBwdSm80ISB_NS_21CollectiveEpilogueBwdIS6_S8_SA_Li256ELb0ELb0ELi2EEENS_19SingleTileSchedulerILb0ELb0ELb0ELi128EEEE13SharedStorageENS1_6TensorINS1_11ArrayEngineIfLm32EEENS1_6LayoutINS2_IJNS2_IJNS3_ILi2EEESO_EEESO_NS3_ILi4EEEEEENS2_IJNS2_IJNS3_ILi1EEESO_EEESQ_NS3_ILi8EEEEEEEEEEEEbRKNSB_6ParamsERT0_S12_iNS2_IJiiiEEERT_ENKUlvE_clEv)
        /*1aedc*/ 	.word	0x00000000


	//----- nvinfo : EIATTR_FRAME_SIZE
	.align		4
.L_18394:
        /*1aee0*/ 	.byte	0x04, 0x11
        /*1aee2*/ 	.short	(.L_18396 - .L_18395)
	.align		4
.L_18395:
        /*1aee4*/ 	.word	index@($_ZN7cutlass13device_kernelIN5flash19enable_sm80_to_sm89INS1_16FlashAttnBwdSm80INS1_25CollectiveMainloopBwdSm80ILi2ELi2EN4cute5tupleIJNS5_1CILi128EEES8_NS7_ILi64EEEEEENS_10bfloat16_tEfNS_4arch4Sm80ELb0ELb0ELb1ELb0ELb0ELb0ELb0ELb0ELi2ELi4ELi4ELi4ELb0EEENS1_21CollectiveEpilogueBwdISA_SB_SD_Li256ELb0ELb0ELi2EEENS1_19SingleTileSchedulerILb0ELb0ELb0ELi128EEEEEEEEEvNT_6ParamsE$_ZZN5flash25CollectiveMainloopBwdSm80ILi2ELi2EN4cute5tupleIJNS1_1CILi128EEES4_NS3_ILi64EEEEEEN7cutlass10bfloat16_tEfNS7_4arch4Sm80ELb0ELb0ELb1ELb0ELb0ELb0ELb0ELb0ELi2ELi4ELi4ELi4ELb0EE3mmaINS_16FlashAttnBwdSm80ISB_NS_21CollectiveEpilogueBwdIS6_S8_SA_Li256ELb0ELb0ELi2EEENS_19SingleTileSchedulerILb0ELb0ELb0ELi128EEEE13SharedStorageENS1_6TensorINS1_11ArrayEngineIfLm32EEENS1_6LayoutINS2_IJNS2_IJNS3_ILi2EEESO_EEESO_NS3_ILi4EEEEEENS2_IJNS2_IJNS3_ILi1EEESO_EEESQ_NS3_ILi8EEEEEEEEEEEEbRKNSB_6ParamsERT0_S12_iNS2_IJiiiEEERT_ENKUlvE0_clEv)
        /*1aee8*/ 	.word	0x00000000


	//----- nvinfo : EIATTR_FRAME_SIZE
	.align		4
.L_18396:
        /*1aeec*/ 	.byte	0x04, 0x11
        /*1aeee*/ 	.short	(.L_18398 - .L_18397)
	.align		4
.L_18397:
        /*1aef0*/ 	.word	index@($_ZN7cutlass13device_kernelIN5flash19enable_sm80_to_sm89INS1_16FlashAttnBwdSm80INS1_25CollectiveMainloopBwdSm80ILi2ELi2EN4cute5tupleIJNS5_1CILi128EEES8_NS7_ILi64EEEEEENS_10bfloat16_tEfNS_4arch4Sm80ELb0ELb0ELb1ELb0ELb0ELb0ELb0ELb0ELi2ELi4ELi4ELi4ELb0EEENS1_21CollectiveEpilogueBwdISA_SB_SD_Li256ELb0ELb0ELi2EEENS1_19SingleTileSchedulerILb0ELb0ELb0ELi128EEEEEEEEEvNT_6ParamsE$_ZZN5flash25CollectiveMainloopBwdSm80ILi2ELi2EN4cute5tupleIJNS1_1CILi128EEES4_NS3_ILi64EEEEEEN7cutlass10bfloat16_tEfNS7_4arch4Sm80ELb0ELb0ELb1ELb0ELb0ELb0ELb0ELb0ELi2ELi4ELi4ELi4ELb0EE3mmaINS_16FlashAttnBwdSm80ISB_NS_21CollectiveEpilogueBwdIS6_S8_SA_Li256ELb0ELb0ELi2EEENS_19SingleTileSchedulerILb0ELb0ELb0ELi128EEEE13SharedStorageENS1_6TensorINS1_11ArrayEngineIfLm32EEENS1_6LayoutINS2_IJNS2_IJNS3_ILi2EEESO_EEESO_NS3_ILi4EEEEEENS2_IJNS2_IJNS3_ILi1EEESO_EEESQ_NS3_ILi8EEEEEEEEEEEEbRKNSB_6ParamsERT0_S12_iNS2_IJiiiEEERT_ENKUliiE_clEii)
        /*1aef4*/ 	.word	0x00000000


	//----- nvinfo : EIATTR_FRAME_SIZE
	.align		4
.L_18398:
        /*1aef8*/ 	.byte	0x04, 0x11
        /*1aefa*/ 	.short	(.L_18400 - .L_18399)
	.align		4
.L_18399:
        /*1aefc*/ 	.word	index@($_ZN7cutlass13device_kernelIN5flash19enable_sm80_to_sm89INS1_16FlashAttnBwdSm80INS1_25CollectiveMainloopBwdSm80ILi2ELi2EN4cute5tupleIJNS5_1CILi128EEES8_NS7_ILi64EEEEEENS_10bfloat16_tEfNS_4arch4Sm80ELb0ELb0ELb1ELb0ELb0ELb0ELb0ELb0ELi2ELi4ELi4ELi4ELb0EEENS1_21CollectiveEpilogueBwdISA_SB_SD_Li256ELb0ELb0ELi2EEENS1_19SingleTileSchedulerILb0ELb0ELb0ELi128EEEEEEEEEvNT_6ParamsE$_ZZN5flash25CollectiveMainloopBwdSm80ILi2ELi2EN4cute5tupleIJNS1_1CILi128EEES4_NS3_ILi64EEEEEEN7cutlass10bfloat16_tEfNS7_4arch4Sm80ELb0ELb0ELb1ELb0ELb0ELb0ELb0ELb0ELi2ELi4ELi4ELi4ELb0EE3mmaINS_16FlashAttnBwdSm80ISB_NS_21CollectiveEpilogueBwdIS6_S8_SA_Li256ELb0ELb0ELi2EEENS_19SingleTileSchedulerILb0ELb0ELb0ELi128EEEE13SharedStorageENS1_6TensorINS1_11ArrayEngineIfLm32EEENS1_6LayoutINS2_IJNS2_IJNS3_ILi2EEESO_EEESO_NS3_ILi4EEEEEENS2_IJNS2_IJNS3_ILi1EEESO_EEESQ_NS3_ILi8EEEEEEEEEEEEbRKNSB_6ParamsERT0_S12_iNS2_IJiiiEEERT_ENKUliiE0_clEii)
        /*1af00*/ 	.word	0x00000000


	//----- nvinfo : EIATTR_FRAME_SIZE
	.align		4
.L_18400:
        /*1af04*/ 	.byte	0x04, 0x11
        /*1af06*/ 	.short	(.L_18402 - .L_18401)
	.align		4
.L_18401:
        /*1af08*/ 	.word	index@($_ZN7cutlass13device_kernelIN5flash19enable_sm80_to_sm89INS1_16FlashAttnBwdSm80INS1_25CollectiveMainloopBwdSm80ILi2ELi2EN4cute5tupleIJNS5_1CILi128EEES8_NS7_ILi64EEEEEENS_10bfloat16_tEfNS_4arch4Sm80ELb0ELb0ELb1ELb0ELb0ELb0ELb0ELb0ELi2ELi4ELi4ELi4ELb0EEENS1_21CollectiveEpilogueBwdISA_SB_SD_Li256ELb0ELb0ELi2EEENS1_19SingleTileSchedulerILb0ELb0ELb0ELi128EEEEEEEEEvNT_6ParamsE$_ZZN5flash25CollectiveMainloopBwdSm80ILi2ELi2EN4cute5tupleIJNS1_1CILi128EEES4_NS3_ILi64EEEEEEN7cutlass10bfloat16_tEfNS7_4arch4Sm80ELb0ELb0ELb1ELb0ELb0ELb0ELb0ELb0ELi2ELi4ELi4ELi4ELb0EE3mmaINS_16FlashAttnBwdSm80ISB_NS_21CollectiveEpilogueBwdIS6_S8_SA_Li256ELb0ELb0ELi2EEENS_19SingleTileSchedulerILb0ELb0ELb0ELi128EEEE13SharedStorageENS1_6TensorINS1_11ArrayEngineIfLm32EEENS1_6LayoutINS2_IJNS2_IJNS3_ILi2EEESO_EEESO_NS3_ILi4EEEEEENS2_IJNS2_IJNS3_ILi1EEESO_EEESQ_NS3_ILi8EEEEEEEEEEEEbRKNSB_6ParamsERT0_S12_iNS2_IJiiiEEERT_ENKUliT_E_clIZSC_ISJ_SX_EbS10_S12_S12_iS13_S15_EUlRS16_iE_EEDaiS16_)
        /*1af0c*/ 	.word	0x00000000


	//----- nvinfo : EIATTR_FRAME_SIZE
	.align		4
.L_18402:
        /*1af10*/ 	.byte	0x04, 0x11
        /*1af12*/ 	.short	(.L_18404 - .L_18403)
	.align		4
.L_18403:
        /*1af14*/ 	.word	index@($_ZN7cutlass13device_kernelIN5flash19enable_sm80_to_sm89INS1_16FlashAttnBwdSm80INS1_25CollectiveMainloopBwdSm80ILi2ELi2EN4cute5tupleIJNS5_1CILi128EEES8_NS7_ILi64EEEEEENS_10bfloat16_tEfNS_4arch4Sm80ELb0ELb0ELb1ELb0ELb0ELb0ELb0ELb0ELi2ELi4ELi4ELi4ELb0EEENS1_21CollectiveEpilogueBwdISA_SB_SD_Li256ELb0ELb0ELi2EEENS1_19SingleTileSchedulerILb0ELb0ELb0ELi128EEEEEEEEEvNT_6ParamsE$_ZZN5flash25CollectiveMainloopBwdSm80ILi2ELi2EN4cute5tupleIJNS1_1CILi128EEES4_NS3_ILi64EEEEEEN7cutlass10bfloat16_tEfNS7_4arch4Sm80ELb0ELb0ELb1ELb0ELb0ELb0ELb0ELb0ELi2ELi4ELi4ELi4ELb0EE3mmaINS_16FlashAttnBwdSm80ISB_NS_21CollectiveEpilogueBwdIS6_S8_SA_Li256ELb0ELb0ELi2EEENS_19SingleTileSchedulerILb0ELb0ELb0ELi128EEEE13SharedStorageENS1_6TensorINS1_11ArrayEngineIfLm32EEENS1_6LayoutINS2_IJNS2_IJNS3_ILi2EEESO_EEESO_NS3_ILi4EEEEEENS2_IJNS2_IJNS3_ILi1EEESO_EEESQ_NS3_ILi8EEEEEEEEEEEEbRKNSB_6ParamsERT0_S12_iNS2_IJiiiEEERT_ENKUlRT_iE_clINSK_INSL_IfLm64EEENSN_INS2_IJSP_SO_SU_EEESV_EEEEEEDaS17_i)
        /*1af18*/ 	.word	0x00000000


	//----- nvinfo : EIATTR_FRAME_SIZE
	.align		4
.L_18404:
        /*1af1c*/ 	.byte	0x04, 0x11
        /*1af1e*/ 	.short	(.L_18406 - .L_18405)
	.align		4
.L_18405:
        /*1af20*/ 	.word	index@($_ZN7cutlass13device_kernelIN5flash19enable_sm80_to_sm89INS1_16FlashAttnBwdSm80INS1_25CollectiveMainloopBwdSm80ILi2ELi2EN4cute5tupleIJNS5_1CILi128EEES8_NS7_ILi64EEEEEENS_10bfloat16_tEfNS_4arch4Sm80ELb0ELb0ELb1ELb0ELb0ELb0ELb0ELb0ELi2ELi4ELi4ELi4ELb0EEENS1_21CollectiveEpilogueBwdISA_SB_SD_Li256ELb0ELb0ELi2EEENS1_19SingleTileSchedulerILb0ELb0ELb0ELi128EEEEEEEEEvNT_6ParamsE$_ZZN4cuteplIJiiEJiiEEEDaRKNS_15ArithmeticTupleIJDpT_EEERKNS1_IJDpT0_EEEENKUlDpRKT_E_clIJiiEEEDaSF_)
        /*1af24*/ 	.word	0x00000000


	//----- nvinfo : EIATTR_FRAME_SIZE
	.align		4
.L_18406:
        /*1af28*/ 	.byte	0x04, 0x11
        /*1af2a*/ 	.short	(.L_18408 - .L_18407)
	.align		4
.L_18407:
        /*1af2c*/ 	.word	index@($_ZN7cutlass13device_kernelIN5flash19enable_sm80_to_sm89INS1_16FlashAttnBwdSm80INS1_25CollectiveMainloopBwdSm80ILi2ELi2EN4cute5tupleIJNS5_1CILi128EEES8_NS7_ILi64EEEEEENS_10bfloat16_tEfNS_4arch4Sm80ELb0ELb0ELb1ELb0ELb0ELb0ELb0ELb0ELi2ELi4ELi4ELi4ELb0EEENS1_21CollectiveEpilogueBwdISA_SB_SD_Li256ELb0ELb0ELi2EEENS1_19SingleTileSchedulerILb0ELb0ELb0ELi128EEEEEEEEEvNT_6ParamsE$_ZZN4cuteplIJiiEJNS_1CILi0EEES2_EEEDaRKNS_15ArithmeticTupleIJDpT_EEERKNS3_IJDpT0_EEEENKUlDpRKT_E_clIJiiEEEDaSH_)
        /*1af30*/ 	.word	0x00000000


	//----- nvinfo : EIATTR_FRAME_SIZE
	.align		4
.L_18408:
        /*1af34*/ 	.byte	0x04, 0x11
        /*1af36*/ 	.short	(.L_18410 - .L_18409)
	.align		4
.L_18409:
        /*1af38*/ 	.word	index@($_ZN7cutlass13device_kernelIN5flash19enable_sm80_to_sm89INS1_16FlashAttnBwdSm80INS1_25CollectiveMainloopBwdSm80ILi2ELi2EN4cute5tupleIJNS5_1CILi128EEES8_NS7_ILi64EEEEEENS_10bfloat16_tEfNS_4arch4Sm80ELb0ELb0ELb1ELb0ELb0ELb0ELb0ELb0ELi2ELi4ELi4ELi4ELb0EEENS1_21CollectiveEpilogueBwdISA_SB_SD_Li256ELb0ELb0ELi2EEENS1_19SingleTileSchedulerILb0ELb0ELb0ELi128EEEEEEEEEvNT_6ParamsE$_ZZN4cuteplIJiEJNS_1CILi0EEEiEEEDaRKNS_15ArithmeticTupleIJDpT_EEERKNS3_IJDpT0_EEEENKUlDpRKT_E_clIJiiEEEDaSH_)
        /*1af3c*/ 	.word	0x00000000


	//----- nvinfo : EIATTR_FRAME_SIZE
	.align		4
.L_18410:
        /*1af40*/ 	.byte	0x04, 0x11
        /*1af42*/ 	.short	(.L_18412 - .L_18411)
	.align		4
.L_18411:
        /*1af44*/ 	.word	index@($_ZN7cutlass13device_kernelIN5flash19enable_sm80_to_sm89INS1_16FlashAttnBwdSm80INS1_25CollectiveMainloopBwdSm80ILi2ELi2EN4cute5tupleIJNS5_1CILi128EEES8_NS7_ILi64EEEEEENS_10bfloat16_tEfNS_4arch4Sm80ELb0ELb0ELb1ELb0ELb0ELb0ELb0ELb0ELi2ELi4ELi4ELi4ELb0EEENS1_21CollectiveEpilogueBwdISA_SB_SD_Li256ELb0ELb0ELi2EEENS1_19SingleTileSchedulerILb0ELb0ELb0ELi128EEEEEEEEEvNT_6ParamsE$_ZZN4cuteplIJiEJNS_1CILi0EEEEEEDaRKNS_15ArithmeticTupleIJDpT_EEERKNS3_IJDpT0_EEEENKUlDpRKT_E_clIJiEEEDaSH_)
        /*1af48*/ 	.word	0x00000000


	//----- nvinfo : EIATTR_FRAME_SIZE
	.align		4
.L_18412:
        /*1af4c*/ 	.byte	0x04, 0x11
        /*1af4e*/ 	.short	(.L_18414 - .L_18413)
	.align		4
.L_18413:
        /*1af50*/ 	.word	index@($_ZN7cutlass13device_kernelIN5flash19enable_sm80_to_sm89INS1_16FlashAttnBwdSm80INS1_25CollectiveMainloopBwdSm80ILi2ELi2EN4cute5tupleIJNS5_1CILi128EEES8_NS7_ILi64EEEEEENS_10bfloat16_tEfNS_4arch4Sm80ELb0ELb0ELb1ELb0ELb0ELb0ELb0ELb0ELi2ELi4ELi4ELi4ELb0EEENS1_21CollectiveEpilogueBwdISA_SB_SD_Li256ELb0ELb0ELi2EEENS1_19SingleTileSchedulerILb0ELb0ELb0ELi128EEEEEEEEEvNT_6ParamsE$_ZZN4cuteplIJNS_1CILi0EEEiEJiEEEDaRKNS_15ArithmeticTupleIJDpT_EEERKNS3_IJDpT0_EEEENKUlDpRKT_E_clIJiiEEEDaSH_)
        /*1af54*/ 	.word	0x00000000


	//----- nvinfo : EIATTR_FRAME_SIZE
	.align		4
.L_18414:
        /*1af58*/ 	.byte	0x04, 0x11
        /*1af5a*/ 	.short	(.L_18416 - .L_18415)
	.align		4
.L_18415:
        /*1af5c*/ 	.word	index@($_ZN7cutlass13device_kernelIN5flash19enable_sm80_to_sm89INS1_16FlashAttnBwdSm80INS1_25CollectiveMainloopBwdSm80ILi2ELi2EN4cute5tupleIJNS5_1CILi128EEES8_NS7_ILi64EEEEEENS_10bfloat16_tEfNS_4arch4Sm80ELb0ELb0ELb1ELb0ELb0ELb0ELb0ELb0ELi2ELi4ELi4ELi4ELb0EEENS1_21CollectiveEpilogueBwdISA_SB_SD_Li256ELb0ELb0ELi2EEENS1_19SingleTileSchedulerILb0ELb0ELb0ELi128EEEEEEEEEvNT_6ParamsE$_ZZN4cuteplIJNS_1CILi0EEEiEJS2_iEEEDaRKNS_15ArithmeticTupleIJDpT_EEERKNS3_IJDpT0_EEEENKUlDpRKT_E_clIJS2_iEEEDaSH_)
        /*1af60*/ 	.word	0x00000000


	//----- nvinfo : EIATTR_FRAME_SIZE
	.align		4
.L_18416:
        /*1af64*/ 	.byte	0x04, 0x11
        /*1af66*/ 	.short	(.L_18418 - .L_18417)
	.align		4
.L_18417:
        /*1af68*/ 	.word	index@($_ZN7cutlass13device_kernelIN5flash19enable_sm80_to_sm89INS1_16FlashAttnBwdSm80INS1_25CollectiveMainloopBwdSm80ILi2ELi2EN4cute5tupleIJNS5_1CILi128EEES8_NS7_ILi64EEEEEENS_10bfloat16_tEfNS_4arch4Sm80ELb0ELb0ELb1ELb0ELb0ELb0ELb0ELb0ELi2ELi4ELi4ELi4ELb0EEENS1_21CollectiveEpilogueBwdISA_SB_SD_Li256ELb0ELb0ELi2EEENS1_19SingleTileSchedulerILb0ELb0ELb0ELi128EEEEEEEEEvNT_6ParamsE$_ZZN4cuteplIJNS_1CILi0EEES2_EJiiEEEDaRKNS_15ArithmeticTupleIJDpT_EEERKNS3_IJDpT0_EEEENKUlDpRKT_E_clIJiiEEEDaSH_)
        /*1af6c*/ 	.word	0x00000000


	//----- nvinfo : EIATTR_FRAME_SIZE
	.align		4
.L_18418:
        /*1af70*/ 	.byte	0x04, 0x11
        /*1af72*/ 	.short	(.L_18420 - .L_18419)
	.align		4
.L_18419:
        /*1af74*/ 	.word	index@($_ZN7cutlass13device_kernelIN5flash19enable_sm80_to_sm89INS1_16FlashAttnBwdSm80INS1_25CollectiveMainloopBwdSm80ILi2ELi2EN4cute5tupleIJNS5_1CILi128EEES8_NS7_ILi64EEEEEENS_10bfloat16_tEfNS_4arch4Sm80ELb0ELb0ELb1ELb0ELb0ELb0ELb0ELb0ELi2ELi4ELi4ELi4ELb0EEENS1_21CollectiveEpilogueBwdISA_SB_SD_Li256ELb0ELb0ELi2EEENS1_19SingleTileSchedulerILb0ELb0ELb0ELi128EEEEEEEEEvNT_6ParamsE$_ZZN4cuteplIJNS_1CILi0EEES2_EJiS2_EEEDaRKNS_15ArithmeticTupleIJDpT_EEERKNS3_IJDpT0_EEEENKUlDpRKT_E_clIJiS2_EEEDaSH_)
        /*1af78*/ 	.word	0x00000000


	//----- nvinfo : EIATTR_FRAME_SIZE
	.align		4
.L_18420:
        /*1af7c*/ 	.byte	0x04, 0x11
        /*1af7e*/ 	.short	(.L_18422 - .L_18421)
	.align		4
.L_18421:
        /*1af80*/ 	.word	index@($_ZN7cutlass13device_kernelIN5flash19enable_sm80_to_sm89INS1_16FlashAttnBwdSm80INS1_25CollectiveMainloopBwdSm80ILi2ELi2EN4cute5tupleIJNS5_1CILi128EEES8_NS7_ILi64EEEEEENS_10bfloat16_tEfNS_4arch4Sm80ELb0ELb0ELb1ELb0ELb0ELb0ELb0ELb0ELi2ELi4ELi4ELi4ELb0EEENS1_21CollectiveEpilogueBwdISA_SB_SD_Li256ELb0ELb0ELi2EEENS1_19SingleTileSchedulerILb0ELb0ELb0ELi128EEEEEEEEEvNT_6ParamsE$_ZZN4cuteplIJNS_1CILi0EEES2_EJiEEEDaRKNS_15ArithmeticTupleIJDpT_EEERKNS3_IJDpT0_EEEENKUlDpRKT_E_clIJiS2_EEEDaSH_)
        /*1af84*/ 	.word	0x00000000


	//----- nvinfo : EIATTR_FRAME_SIZE
	.align		4
.L_18422:
        /*1af88*/ 	.byte	0x04, 0x11
        /*1af8a*/ 	.short	(.L_18424 - .L_18423)
	.align		4
.L_18423:
        /*1af8c*/ 	.word	index@($_ZN7cutlass13device_kernelIN5flash19enable_sm80_to_sm89INS1_16FlashAttnBwdSm80INS1_25CollectiveMainloopBwdSm80ILi2ELi2EN4cute5tupleIJNS5_1CILi128EEES8_NS7_ILi64EEEEEENS_10bfloat16_tEfNS_4arch4Sm80ELb0ELb0ELb1ELb0ELb0ELb0ELb0ELb0ELi2ELi4ELi4ELi4ELb0EEENS1_21CollectiveEpilogueBwdISA_SB_SD_Li256ELb0ELb0ELi2EEENS1_19SingleTileSchedulerILb0ELb0ELb0ELi128EEEEEEEEEvNT_6ParamsE$_ZZN4cuteplIJNS_1CILi0EEES2_EJS2_iEEEDaRKNS_15ArithmeticTupleIJDpT_EEERKNS3_IJDpT0_EEEENKUlDpRKT_E_clIJS2_iEEEDaSH_)
        /*1af90*/ 	.word	0x00000000


	//----- nvinfo : EIATTR_FRAME_SIZE
	.align		4
.L_18424:
        /*1af94*/ 	.byte	0x04, 0x11
        /*1af96*/ 	.short	(.L_18426 - .L_18425)
	.align		4
.L_18425:
        /*1af98*/ 	.word	index@($_ZN7cutlass13device_kernelIN5flash19enable_sm80_to_sm89INS1_16FlashAttnBwdSm80INS1_25CollectiveMainloopBwdSm80ILi2ELi2EN4cute5tupleIJNS5_1CILi128EEES8_NS7_ILi64EEEEEENS_10bfloat16_tEfNS_4arch4Sm80ELb0ELb0ELb1ELb0ELb0ELb0ELb0ELb0ELi2ELi4ELi4ELi4ELb0EEENS1_21CollectiveEpilogueBwdISA_SB_SD_Li256ELb0ELb0ELi2EEENS1_19SingleTileSchedulerILb0ELb0ELb0ELi128EEEEEEEEEvNT_6ParamsE$_ZZN4cuteplIJNS_1CILi0EEEEJS2_iEEEDaRKNS_15ArithmeticTupleIJDpT_EEERKNS3_IJDpT0_EEEENKUlDpRKT_E_clIJS2_iEEEDaSH_)
        /*1af9c*/ 	.word	0x00000000


	//----- nvinfo : EIATTR_FRAME_SIZE
	.align		4
.L_18426:
        /*1afa0*/ 	.byte	0x04, 0x11
        /*1afa2*/ 	.short	(.L_18428 - .L_18427)
	.align		4
.L_18427:
        /*1afa4*/ 	.word	index@($_ZN7cutlass13device_kernelIN5flash19enable_sm80_to_sm89INS1_16FlashAttnBwdSm80INS1_25CollectiveMainloopBwdSm80ILi2ELi2EN4cute5tupleIJNS5_1CILi128EEES8_NS7_ILi64EEEEEENS_10bfloat16_tEfNS_4arch4Sm80ELb0ELb0ELb1ELb0ELb0ELb0ELb0ELb0ELi2ELi4ELi4ELi4ELb0EEENS1_21CollectiveEpilogueBwdISA_SB_SD_Li256ELb0ELb0ELi2EEENS1_19SingleTileSchedulerILb0ELb0ELb0ELi128EEEEEEEEEvNT_6ParamsE$_ZZN4cute9transformINS_5tupleIJiiiNS_1CILi0EEEEEENS1_IJNS2_ILi32EEENS2_ILi4EEENS2_ILi2EEENS2_ILi1EEEEEENS1_IJS8_S8_S8_S8_EEEZNS_7crd2crdIS4_S9_SA_EEDaRKT_RKT0_RKT1_EUlRKT_RKT0_RKT1_E_EEDaSE_SH_SK_OT2_ENKUlDpSN_E_clIJiiiS3_EEEDaSX_)
        /*1afa8*/ 	.word	0x00000000


	//----- nvinfo : EIATTR_FRAME_SIZE
	.align		4
.L_18428:
        /*1afac*/ 	.byte	0x04, 0x11
        /*1afae*/ 	.short	(.L_18430 - .L_18429)
	.align		4
.L_18429:
        /*1afb0*/ 	.word	index@($_ZN7cutlass13device_kernelIN5flash19enable_sm80_to_sm89INS1_16FlashAttnBwdSm80INS1_25CollectiveMainloopBwdSm80ILi2ELi2EN4cute5tupleIJNS5_1CILi128EEES8_NS7_ILi64EEEEEENS_10bfloat16_tEfNS_4arch4Sm80ELb0ELb0ELb1ELb0ELb0ELb0ELb0ELb0ELi2ELi4ELi4ELi4ELb0EEENS1_21CollectiveEpilogueBwdISA_SB_SD_Li256ELb0ELb0ELi2EEENS1_19SingleTileSchedulerILb0ELb0ELb0ELi128EEEEEEEEEvNT_6ParamsE$_ZZN4cute9transformINS_5tupleIJiiNS_1CILi0EEEEEENS1_IJNS1_IJNS2_ILi4EEENS2_ILi8EEEEEES5_NS2_ILi1EEEEEEZNS_7idx2crdIS4_S9_EEDaRKT_RKT0_EUlRKT_RKT0_E_EEDaSD_SG_OT1_ENKUlDpSJ_E_clIJNS1_IJiiEEEiS3_EEEDaSQ_)
        /*1afb4*/ 	.word	0x00000000


	//----- nvinfo : EIATTR_FRAME_SIZE
	.align		4
.L_18430:
        /*1afb8*/ 	.byte	0x04, 0x11
        /*1afba*/ 	.short	(.L_18432 - .L_18431)
	.align		4
.L_18431:
        /*1afbc*/ 	.word	index@($_ZN7cutlass13device_kernelIN5flash19enable_sm80_to_sm89INS1_16FlashAttnBwdSm80INS1_25CollectiveMainloopBwdSm80ILi2ELi2EN4cute5tupleIJNS5_1CILi128EEES8_NS7_ILi64EEEEEENS_10bfloat16_tEfNS_4arch4Sm80ELb0ELb0ELb1ELb0ELb0ELb0ELb0ELb0ELi2ELi4ELi4ELi4ELb0EEENS1_21CollectiveEpilogueBwdISA_SB_SD_Li256ELb0ELb0ELi2EEENS1_19SingleTileSchedulerILb0ELb0ELb0ELi128EEEEEEEEEvNT_6ParamsE$_ZZN4cute9transformINS_5tupleIJiiNS_1CILi0EEEEEENS1_IJNS1_IJNS2_ILi4EEENS2_ILi8EEEEEENS2_ILi2EEENS2_ILi1EEEEEEZNS_7idx2crdIS4_SA_EEDaRKT_RKT0_EUlRKT_RKT0_E_EEDaSE_SH_OT1_ENKUlDpSK_E_clIJNS1_IJiiEEEiS3_EEEDaSR_)
        /*1afc0*/ 	.word	0x00000000


	//----- nvinfo : EIATTR_FRAME_SIZE
	.align		4
.L_18432:
        /*1afc4*/ 	.byte	0x04, 0x11
        /*1afc6*/ 	.short	(.L_18434 - .L_18433)
	.align		4
.L_18433:
        /*1afc8*/ 	.word	index@($_ZN7cutlass13device_kernelIN5flash19enable_sm80_to_sm89INS1_16FlashAttnBwdSm80INS1_25CollectiveMainloopBwdSm80ILi2ELi2EN4cute5tupleIJNS5_1CILi128EEES8_NS7_ILi64EEEEEENS_10bfloat16_tEfNS_4arch4Sm80ELb0ELb0ELb1ELb0ELb0ELb0ELb0ELb0ELi2ELi4ELi4ELi4ELb0EEENS1_21CollectiveEpilogueBwdISA_SB_SD_Li256ELb0ELb0ELi2EEENS1_19SingleTileSchedulerILb0ELb0ELb0ELi128EEEEEEEEEvNT_6ParamsE$_ZZN4cute9transformINS_5tupleIJNS_1CILi32EEENS2_ILi4EEENS2_ILi2EEENS2_ILi1EEEEEENS1_IJS6_S3_NS2_ILi128EEENS2_ILi0EEEEEEZNS_7idx2crdIiS7_SA_EEDaRKT_RKT0_RKT1_EUlRKT_RKT0_E_EEDaSE_SH_OSI_ENKUlDpSN_E_clIJiiiS9_EEEDaST_)
        /*1afcc*/ 	.word	0x00000000


	//----- nvinfo : EIATTR_FRAME_SIZE
	.align		4
.L_18434:
        /*1afd0*/ 	.byte	0x04, 0x11
        /*1afd2*/ 	.short	(.L_18436 - .L_18435)
	.align		4
.L_18435:
        /*1afd4*/ 	.word	index@($_ZN7cutlass13device_kernelIN5flash19enable_sm80_to_sm89INS1_16FlashAttnBwdSm80INS1_25CollectiveMainloopBwdSm80ILi2ELi2EN4cute5tupleIJNS5_1CILi128EEES8_NS7_ILi64EEEEEENS_10bfloat16_tEfNS_4arch4Sm80ELb0ELb0ELb1ELb0ELb0ELb0ELb0ELb0ELi2ELi4ELi4ELi4ELb0EEENS1_21CollectiveEpilogueBwdISA_SB_SD_Li256ELb0ELb0ELi2EEENS1_19SingleTileSchedulerILb0ELb0ELb0ELi128EEEEEEEEEvNT_6ParamsE$_ZZN4cute9transformINS_15ArithmeticTupleIJiiEEEZNS_14transform_leafIS2_NS_8identityEEEDaRKT_OT0_EUlRKT_E_EEDaS7_S9_ENKUlDpSC_E_clIJiiEEEDaSE_)
        /*1afd8*/ 	.word	0x00000000


	//----- nvinfo : EIATTR_FRAME_SIZE
	.align		4
.L_18436:
        /*1afdc*/ 	.byte	0x04, 0x11
        /*1afde*/ 	.short	(.L_18438 - .L_18437)
	.align		4
.L_18437:
        /*1afe0*/ 	.word	index@($_ZN7cutlass13device_kernelIN5flash19enable_sm80_to_sm89INS1_16FlashAttnBwdSm80INS1_25CollectiveMainloopBwdSm80ILi2ELi2EN4cute5tupleIJNS5_1CILi128EEES8_NS7_ILi64EEEEEENS_10bfloat16_tEfNS_4arch4Sm80ELb0ELb0ELb1ELb0ELb0ELb0ELb0ELb0ELi2ELi4ELi4ELi4ELb0EEENS1_21CollectiveEpilogueBwdISA_SB_SD_Li256ELb0ELb0ELi2EEENS1_19SingleTileSchedulerILb0ELb0ELb0ELi128EEEEEEEEEvNT_6ParamsE$_ZZN4cute7idx2crdIiNS_5tupleIJNS_1CILi32EEENS2_ILi4EEENS2_ILi2EEENS2_ILi1EEEEEENS1_IJS6_S3_NS2_ILi128EEENS2_ILi0EEEEEEEEDaRKT_RKT0_RKT1_ENKUlRKT_RKT0_E_clIS5_S8_EEDaSM_SP_)
        /*1afe4*/ 	.word	0x00000000


	//----- nvinfo : EIATTR_FRAME_SIZE
	.align		4
.L_18438:
        /*1afe8*/ 	.byte	0x04, 0x11
        /*1afea*/ 	.short	(.L_18440 - .L_18439)
	.align		4
.L_18439:
        /*1afec*/ 	.word	index@($_ZN7cutlass13device_kernelIN5flash19enable_sm80_to_sm89INS1_16FlashAttnBwdSm80INS1_25CollectiveMainloopBwdSm80ILi2ELi2EN4cute5tupleIJNS5_1CILi128EEES8_NS7_ILi64EEEEEENS_10bfloat16_tEfNS_4arch4Sm80ELb0ELb0ELb1ELb0ELb0ELb0ELb0ELb0ELi2ELi4ELi4ELi4ELb0EEENS1_21CollectiveEpilogueBwdISA_SB_SD_Li256ELb0ELb0ELi2EEENS1_19SingleTileSchedulerILb0ELb0ELb0ELi128EEEEEEEEEvNT_6ParamsE$_ZZN4cute7idx2crdIiNS_5tupleIJNS_1CILi32EEENS2_ILi4EEENS2_ILi2EEENS2_ILi1EEEEEENS1_IJS6_S3_NS2_ILi128EEENS2_ILi0EEEEEEEEDaRKT_RKT0_RKT1_ENKUlRKT_RKT0_E_clIS4_S3_EEDaSM_SP_)
        /*1aff0*/ 	.word	0x00000000


	//----- nvinfo : EIATTR_FRAME_SIZE
	.align		4
.L_18440:
        /*1aff4*/ 	.byte	0x04, 0x11
        /*1aff6*/ 	.short	(.L_18442 - .L_18441)
	.align		4
.L_18441:
        /*1aff8*/ 	.word	index@($_ZN7cutlass13device_kernelIN5flash19enable_sm80_to_sm89INS1_16FlashAttnBwdSm80INS1_25CollectiveMainloopBwdSm80ILi2ELi2EN4cute5tupleIJNS5_1CILi128EEES8_NS7_ILi64EEEEEENS_10bfloat16_tEfNS_4arch4Sm80ELb0ELb0ELb1ELb0ELb0ELb0ELb0ELb0ELi2ELi4ELi4ELi4ELb0EEENS1_21CollectiveEpilogueBwdISA_SB_SD_Li256ELb0ELb0ELi2EEENS1_19SingleTileSchedulerILb0ELb0ELb0ELi128EEEEEEEEEvNT_6ParamsE$_ZZN4cute7idx2crdIiNS_5tupleIJNS_1CILi32EEENS2_ILi4EEENS2_ILi2EEENS2_ILi1EEEEEENS1_IJS6_S3_NS2_ILi128EEENS2_ILi0EEEEEEEEDaRKT_RKT0_RKT1_ENKUlRKT_RKT0_E_clIS3_S6_EEDaSM_SP_)
        /*1affc*/ 	.word	0x00000000


	//----- nvinfo : EIATTR_FRAME_SIZE
	.align		4
.L_18442:
        /*1b000*/ 	.byte	0x04, 0x11
        /*1b002*/ 	.short	(.L_18444 - .L_18443)
	.align		4
.L_18443:
        /*1b004*/ 	.word	index@($_ZN7cutlass13device_kernelIN5flash19enable_sm80_to_sm89INS1_16FlashAttnBwdSm80INS1_25CollectiveMainloopBwdSm80ILi2ELi2EN4cute5tupleIJNS5_1CILi128EEES8_NS7_ILi64EEEEEENS_10bfloat16_tEfNS_4arch4Sm80ELb0ELb0ELb1ELb0ELb0ELb0ELb0ELb0ELi2ELi4ELi4ELi4ELb0EEENS1_21CollectiveEpilogueBwdISA_SB_SD_Li256ELb0ELb0ELi2EEENS1_19SingleTileSchedulerILb0ELb0ELb0ELi128EEEEEEEEEvNT_6ParamsE$_ZZN4cute7idx2crdINS_5tupleIJiiNS_1CILi0EEEEEENS1_IJNS1_IJNS2_ILi4EEENS2_ILi8EEEEEES5_NS2_ILi1EEEEEEEEDaRKT_RKT0_ENKUlRKT_RKT0_E_clIiS7_EEDaSI_SL_)
        /*1b008*/ 	.word	0x00000000


	//----- nvinfo : EIATTR_FRAME_SIZE
	.align		4
.L_18444:
        /*1b00c*/ 	.byte	0x04, 0x11
        /*1b00e*/ 	.short	(.L_18446 - .L_18445)
	.align		4
.L_18445:
        /*1b010*/ 	.word	index@($_ZN7cutlass13device_kernelIN5flash19enable_sm80_to_sm89INS1_16FlashAttnBwdSm80INS1_25CollectiveMainloopBwdSm80ILi2ELi2EN4cute5tupleIJNS5_1CILi128EEES8_NS7_ILi64EEEEEENS_10bfloat16_tEfNS_4arch4Sm80ELb0ELb0ELb1ELb0ELb0ELb0ELb0ELb0ELi2ELi4ELi4ELi4ELb0EEENS1_21CollectiveEpilogueBwdISA_SB_SD_Li256ELb0ELb0ELi2EEENS1_19SingleTileSchedulerILb0ELb0ELb0ELi128EEEEEEEEEvNT_6ParamsE$_ZZN4cute7idx2crdINS_5tupleIJiiNS_1CILi0EEEEEENS1_IJNS1_IJNS2_ILi4EEENS2_ILi8EEEEEES5_NS2_ILi1EEEEEEEEDaRKT_RKT0_ENKUlRKT_RKT0_E_clIiS5_EEDaSI_SL_)
        /*1b014*/ 	.word	0x00000000


	//----- nvinfo : EIATTR_FRAME_SIZE
	.align		4
.L_18446:
        /*1b018*/ 	.byte	0x04, 0x11
        /*1b01a*/ 	.short	(.L_18448 - .L_18447)
	.align		4
.L_18447:
        /*1b01c*/ 	.word	index@($_ZN7cutlass13device_kernelIN5flash19enable_sm80_to_sm89INS1_16FlashAttnBwdSm80INS1_25CollectiveMainloopBwdSm80ILi2ELi2EN4cute5tupleIJNS5_1CILi128EEES8_NS7_ILi64EEEEEENS_10bfloat16_tEfNS_4arch4Sm80ELb0ELb0ELb1ELb0ELb0ELb0ELb0ELb0ELi2ELi4ELi4ELi4ELb0EEENS1_21CollectiveEpilogueBwdISA_SB_SD_Li256ELb0ELb0ELi2EEENS1_19SingleTileSchedulerILb0ELb0ELb0ELi128EEEEEEEEEvNT_6ParamsE$_ZZN4cute7idx2crdINS_5tupleIJiiNS_1CILi0EEEEEENS1_IJNS1_IJNS2_ILi4EEENS2_ILi8EEEEEENS2_ILi2EEENS2_ILi1EEEEEEEEDaRKT_RKT0_ENKUlRKT_RKT0_E_clIiS8_EEDaSJ_SM_)
        /*1b020*/ 	.word	0x00000000


	//----- nvinfo : EIATTR_FRAME_SIZE
	.align		4
.L_18448:
        /*1b024*/ 	.byte	0x04, 0x11
        /*1b026*/ 	.short	(.L_18450 - .L_18449)
	.align		4
.L_18449:
        /*1b028*/ 	.word	index@($_ZN7cutlass13device_kernelIN5flash19enable_sm80_to_sm89INS1_16FlashAttnBwdSm80INS1_25CollectiveMainloopBwdSm80ILi2ELi2EN4cute5tupleIJNS5_1CILi128EEES8_NS7_ILi64EEEEEENS_10bfloat16_tEfNS_4arch4Sm80ELb0ELb0ELb1ELb0ELb0ELb0ELb0ELb0ELi2ELi4ELi4ELi4ELb0EEENS1_21CollectiveEpilogueBwdISA_SB_SD_Li256ELb0ELb0ELi2EEENS1_19SingleTileSchedulerILb0ELb0ELb0ELi128EEEEEEEEEvNT_6ParamsE$_ZZN4cute7idx2crdINS_5tupleIJiiNS_1CILi0EEEEEENS1_IJNS1_IJNS2_ILi4EEENS2_ILi8EEEEEENS2_ILi2EEENS2_ILi1EEEEEEEEDaRKT_RKT0_ENKUlRKT_RKT0_E_clIiS7_EEDaSJ_SM_)
        /*1b02c*/ 	.word	0x00000000


	//----- nvinfo : EIATTR_FRAME_SIZE
	.align		4
.L_18450:
        /*1b030*/ 	.byte	0x04, 0x11
        /*1b032*/ 	.short	(.L_18452 - .L_18451)
	.align		4
.L_18451:
        /*1b034*/ 	.word	index@($_ZN7cutlass13device_kernelIN5flash19enable_sm80_to_sm89INS1_16FlashAttnBwdSm80INS1_25CollectiveMainloopBwdSm80ILi2ELi2EN4cute5tupleIJNS5_1CILi128EEES8_NS7_ILi64EEEEEENS_10bfloat16_tEfNS_4arch4Sm80ELb0ELb0ELb1ELb0ELb0ELb0ELb0ELb0ELi2ELi4ELi4ELi4ELb0EEENS1_21CollectiveEpilogueBwdISA_SB_SD_Li256ELb0ELb0ELi2EEENS1_19SingleTileSchedulerILb0ELb0ELb0ELi128EEEEEEEEEvNT_6ParamsE$_ZZN4cute7flattenINS_5tupleIJNS_1CILi1EEENS1_IJiiiEEENS2_ILi64EEENS1_IJNS2_ILi72EEENS2_ILi144EEENS2_ILi288EEEEEENS2_ILi512EEEEEEEEDaRKT_ENKUlRKT_E_clIS4_EEDaSH_)
        /*1b038*/ 	.word	0x00000000


	//----- nvinfo : EIATTR_FRAME_SIZE
	.align		4
.L_18452:
        /*1b03c*/ 	.byte	0x04, 0x11
        /*1b03e*/ 	.short	(.L_18454 - .L_18453)
	.align		4
.L_18453:
        /*1b040*/ 	.word	index@($_ZN7cutlass13device_kernelIN5flash19enable_sm80_to_sm89INS1_16FlashAttnBwdSm80INS1_25CollectiveMainloopBwdSm80ILi2ELi2EN4cute5tupleIJNS5_1CILi128EEES8_NS7_ILi64EEEEEENS_10bfloat16_tEfNS_4arch4Sm80ELb0ELb0ELb1ELb0ELb0ELb0ELb0ELb0ELi2ELi4ELi4ELi4ELb0EEENS1_21CollectiveEpilogueBwdISA_SB_SD_Li256ELb0ELb0ELi2EEENS1_19SingleTileSchedulerILb0ELb0ELb0ELi128EEEEEEEEEvNT_6ParamsE$_ZZN4cute7flattenINS_5tupleIJNS_1CILi1EEENS1_IJNS2_ILi8EEEiiEEENS2_ILi64EEENS1_IJiNS2_ILi144EEENS2_ILi288EEEEEENS2_ILi512EEEEEEEEDaRKT_ENKUlRKT_E_clIS9_EEDaSH_)
        /*1b044*/ 	.word	0x00000000


	//----- nvinfo : EIATTR_FRAME_SIZE
	.align		4
.L_18454:
        /*1b048*/ 	.byte	0x04, 0x11
        /*1b04a*/ 	.short	(.L_18456 - .L_18455)
	.align		4
.L_18455:
        /*1b04c*/ 	.word	index@($_ZN7cutlass13device_kernelIN5flash19enable_sm80_to_sm89INS1_16FlashAttnBwdSm80INS1_25CollectiveMainloopBwdSm80ILi2ELi2EN4cute5tupleIJNS5_1CILi128EEES8_NS7_ILi64EEEEEENS_10bfloat16_tEfNS_4arch4Sm80ELb0ELb0ELb1ELb0ELb0ELb0ELb0ELb0ELi2ELi4ELi4ELi4ELb0EEENS1_21CollectiveEpilogueBwdISA_SB_SD_Li256ELb0ELb0ELi2EEENS1_19SingleTileSchedulerILb0ELb0ELb0ELi128EEEEEEEEEvNT_6ParamsE$_ZZN4cute7flattenINS_5tupleIJNS_1CILi1EEENS1_IJNS2_ILi8EEEiiEEENS2_ILi64EEENS1_IJiNS2_ILi144EEENS2_ILi288EEEEEENS2_ILi512EEEEEEEEDaRKT_ENKUlRKT_E_clIS5_EEDaSH_)
        /*1b050*/ 	.word	0x00000000


	//----- nvinfo : EIATTR_FRAME_SIZE
	.align		4
.L_18456:
        /*1b054*/ 	.byte	0x04, 0x11
        /*1b056*/ 	.short	(.L_18458 - .L_18457)
	.align		4
.L_18457:
        /*1b058*/ 	.word	index@($_ZN7cutlass13device_kernelIN5flash19enable_sm80_to_sm89INS1_16FlashAttnBwdSm80INS1_25CollectiveMainloopBwdSm80ILi2ELi2EN4cute5tupleIJNS5_1CILi128EEES8_NS7_ILi64EEEEEENS_10bfloat16_tEfNS_4arch4Sm80ELb0ELb0ELb1ELb0ELb0ELb0ELb0ELb0ELi2ELi4ELi4ELi4ELb0EEENS1_21CollectiveEpilogueBwdISA_SB_SD_Li256ELb0ELb0ELi2EEENS1_19SingleTileSchedulerILb0ELb0ELb0ELi128EEEEEEEEEvNT_6ParamsE$_ZZN4cute7flattenINS_5tupleIJNS1_IJNS_1CILi0EEENS1_IJNS2_ILi1EEENS2_ILi512EEEiEEEEEENS2_ILi4096EEENS1_IJiNS2_ILi8192EEEEEEEEEEEDaRKT_ENKUlRKT_E_clISA_EEDaSH_)
        /*1b05c*/ 	.word	0x00000000


	//----- nvinfo : EIATTR_FRAME_SIZE
	.align		4
.L_18458:
        /*1b060*/ 	.byte	0x04, 0x11
        /*1b062*/ 	.short	(.L_18460 - .L_18459)
	.align		4
.L_18459:
        /*1b064*/ 	.word	index@($_ZN7cutlass13device_kernelIN5flash19enable_sm80_to_sm89INS1_16FlashAttnBwdSm80INS1_25CollectiveMainloopBwdSm80ILi2ELi2EN4cute5tupleIJNS5_1CILi128EEES8_NS7_ILi64EEEEEENS_10bfloat16_tEfNS_4arch4Sm80ELb0ELb0ELb1ELb0ELb0ELb0ELb0ELb0ELi2ELi4ELi4ELi4ELb0EEENS1_21CollectiveEpilogueBwdISA_SB_SD_Li256ELb0ELb0ELi2EEENS1_19SingleTileSchedulerILb0ELb0ELb0ELi128EEEEEEEEEvNT_6ParamsE$_ZZN4cute7flattenINS_5tupleIJNS1_IJNS_1CILi0EEENS1_IJNS2_ILi1EEENS2_ILi512EEEiEEEEEENS2_ILi4096EEENS1_IJiNS2_ILi8192EEEEEEEEEEEDaRKT_ENKUlRKT_E_clIS7_EEDaSH_)
        /*1b068*/ 	.word	0x00000000


	//----- nvinfo : EIATTR_FRAME_SIZE
	.align		4
.L_18460:
        /*1b06c*/ 	.byte	0x04, 0x11
        /*1b06e*/ 	.short	(.L_18462 - .L_18461)
	.align		4
.L_18461:
        /*1b070*/ 	.word	index@($_ZN7cutlass13device_kernelIN5flash19enable_sm80_to_sm89INS1_16FlashAttnBwdSm80INS1_25CollectiveMainloopBwdSm80ILi2ELi2EN4cute5tupleIJNS5_1CILi128EEES8_NS7_ILi64EEEEEENS_10bfloat16_tEfNS_4arch4Sm80ELb0ELb0ELb1ELb0ELb0ELb0ELb0ELb0ELi2ELi4ELi4ELi4ELb0EEENS1_21CollectiveEpilogueBwdISA_SB_SD_Li256ELb0ELb0ELi2EEENS1_19SingleTileSchedulerILb0ELb0ELb0ELi128EEEEEEEEEvNT_6ParamsE$_ZZN4cute7crd2crdINS_5tupleIJiiiNS_1CILi0EEEEEENS1_IJNS2_ILi32EEENS2_ILi4EEENS2_ILi2EEENS2_ILi1EEEEEENS1_IJS8_S8_S8_S8_EEEEEDaRKT_RKT0_RKT1_ENKUlRKT_RKT0_RKT1_E_clIiS7_S8_EEDaSM_SP_SS_)
        /*1b074*/ 	.word	0x00000000


	//----- nvinfo : EIATTR_FRAME_SIZE
	.align		4
.L_18462:
        /*1b078*/ 	.byte	0x04, 0x11
        /*1b07a*/ 	.short	(.L_18464 - .L_18463)
	.align		4
.L_18463:
        /*1b07c*/ 	.word	index@($_ZN7cutlass13device_kernelIN5flash19enable_sm80_to_sm89INS1_16FlashAttnBwdSm80INS1_25CollectiveMainloopBwdSm80ILi2ELi2EN4cute5tupleIJNS5_1CILi128EEES8_NS7_ILi64EEEEEENS_10bfloat16_tEfNS_4arch4Sm80ELb0ELb0ELb1ELb0ELb0ELb0ELb0ELb0ELi2ELi4ELi4ELi4ELb0EEENS1_21CollectiveEpilogueBwdISA_SB_SD_Li256ELb0ELb0ELi2EEENS1_19SingleTileSchedulerILb0ELb0ELb0ELi128EEEEEEEEEvNT_6ParamsE$_ZZN4cute7crd2crdINS_5tupleIJiiiNS_1CILi0EEEEEENS1_IJNS2_ILi32EEENS2_ILi4EEENS2_ILi2EEENS2_ILi1EEEEEENS1_IJS8_S8_S8_S8_EEEEEDaRKT_RKT0_RKT1_ENKUlRKT_RKT0_RKT1_E_clIiS6_S8_EEDaSM_SP_SS_)
        /*1b080*/ 	.word	0x00000000


	//----- nvinfo : EIATTR_FRAME_SIZE
	.align		4
.L_18464:
        /*1b084*/ 	.byte	0x04, 0x11
        /*1b086*/ 	.short	(.L_18466 - .L_18465)
	.align		4
.L_18465:
        /*1b088*/ 	.word	index@($_ZN7cutlass13device_kernelIN5flash19enable_sm80_to_sm89INS1_16FlashAttnBwdSm80INS1_25CollectiveMainloopBwdSm80ILi2ELi2EN4cute5tupleIJNS5_1CILi128EEES8_NS7_ILi64EEEEEENS_10bfloat16_tEfNS_4arch4Sm80ELb0ELb0ELb1ELb0ELb0ELb0ELb0ELb0ELi2ELi4ELi4ELi4ELb0EEENS1_21CollectiveEpilogueBwdISA_SB_SD_Li256ELb0ELb0ELi2EEENS1_19SingleTileSchedulerILb0ELb0ELb0ELi128EEEEEEEEEvNT_6ParamsE$_ZZN4cute7crd2crdINS_5tupleIJiiiNS_1CILi0EEEEEENS1_IJNS2_ILi32EEENS2_ILi4EEENS2_ILi2EEENS2_ILi1EEEEEENS1_IJS8_S8_S8_S8_EEEEEDaRKT_RKT0_RKT1_ENKUlRKT_RKT0_RKT1_E_clIiS5_S8_EEDaSM_SP_SS_)
        /*1b08c*/ 	.word	0x00000000


	//----- nvinfo : EIATTR_FRAME_SIZE
	.align		4
.L_18466:
        /*1b090*/ 	.byte	0x04, 0x11
        /*1b092*/ 	.short	(.L_18468 - .L_18467)
	.align		4
.L_18467:
        /*1b094*/ 	.word	index@($_ZN7cutlass13device_kernelIN5flash19enable_sm80_to_sm89INS1_16FlashAttnBwdSm80INS1_25CollectiveMainloopBwdSm80ILi2ELi2EN4cute5tupleIJNS5_1CILi128EEES8_NS7_ILi64EEEEEENS_10bfloat16_tEfNS_4arch4Sm80ELb0ELb0ELb1ELb0ELb0ELb0ELb0ELb0ELi2ELi4ELi4ELi4ELb0EEENS1_21CollectiveEpilogueBwdISA_SB_SD_Li256ELb0ELb0ELi2EEENS1_19SingleTileSchedulerILb0ELb0ELb0ELi128EEEEEEEEEvNT_6ParamsE$_ZZN4cute6upcastILi2ENS_5tupleIJNS_1CILi2EEES3_S3_EEENS1_IJNS2_ILi1EEENS2_ILi512EEEiEEEEEDaRKT0_RKT1_ENKUlRKT_RKT0_E_clIS3_iEEDaSG_SJ_)
        /*1b098*/ 	.word	0x00000000


	//----- nvinfo : EIATTR_FRAME_SIZE
	.align		4
.L_18468:
        /*1b09c*/ 	.byte	0x04, 0x11
        /*1b09e*/ 	.short	(.L_18470 - .L_18469)
	.align		4
.L_18469:
        /*1b0a0*/ 	.word	index@($_ZN7cutlass13device_kernelIN5flash19enable_sm80_to_sm89INS1_16FlashAttnBwdSm80INS1_25CollectiveMainloopBwdSm80ILi2ELi2EN4cute5tupleIJNS5_1CILi128EEES8_NS7_ILi64EEEEEENS_10bfloat16_tEfNS_4arch4Sm80ELb0ELb0ELb1ELb0ELb0ELb0ELb0ELb0ELi2ELi4ELi4ELi4ELb0EEENS1_21CollectiveEpilogueBwdISA_SB_SD_Li256ELb0ELb0ELi2EEENS1_19SingleTileSchedulerILb0ELb0ELb0ELi128EEEEEEEEEvNT_6ParamsE$_ZZN4cute6upcastILi2ENS_5tupleIJNS_1CILi2EEES3_EEENS1_IJiNS2_ILi8192EEEEEEEEDaRKT0_RKT1_ENKUlRKT_RKT0_E_clIS3_iEEDaSF_SI_)
        /*1b0a4*/ 	.word	0x00000000


	//----- nvinfo : EIATTR_FRAME_SIZE
	.align		4
.L_18470:
        /*1b0a8*/ 	.byte	0x04, 0x11
        /*1b0aa*/ 	.short	(.L_18472 - .L_18471)
	.align		4
.L_18471:
        /*1b0ac*/ 	.word	index@($_ZN7cutlass13device_kernelIN5flash19enable_sm80_to_sm89INS1_16FlashAttnBwdSm80INS1_25CollectiveMainloopBwdSm80ILi2ELi2EN4cute5tupleIJNS5_1CILi128EEES8_NS7_ILi64EEEEEENS_10bfloat16_tEfNS_4arch4Sm80ELb0ELb0ELb1ELb0ELb0ELb0ELb0ELb0ELi2ELi4ELi4ELi4ELb0EEENS1_21CollectiveEpilogueBwdISA_SB_SD_Li256ELb0ELb0ELi2EEENS1_19SingleTileSchedulerILb0ELb0ELb0ELi128EEEEEEEEEvNT_6ParamsE$_ZZN4cute6upcastILi2ENS_5tupleIJNS_1CILi1EEENS1_IJNS2_ILi2EEES4_S4_EEEEEENS1_IJNS2_ILi0EEENS1_IJS3_NS2_ILi512EEEiEEEEEEEEDaRKT0_RKT1_ENKUlRKT_RKT0_E_clIS5_S9_EEDaSJ_SM_)
        /*1b0b0*/ 	.word	0x00000000


	//----- nvinfo : EIATTR_FRAME_SIZE
	.align		4
.L_18472:
        /*1b0b4*/ 	.byte	0x04, 0x11
        /*1b0b6*/ 	.short	(.L_18474 - .L_18473)
	.align		4
.L_18473:
        /*1b0b8*/ 	.word	index@($_ZN7cutlass13device_kernelIN5flash19enable_sm80_to_sm89INS1_16FlashAttnBwdSm80INS1_25CollectiveMainloopBwdSm80ILi2ELi2EN4cute5tupleIJNS5_1CILi128EEES8_NS7_ILi64EEEEEENS_10bfloat16_tEfNS_4arch4Sm80ELb0ELb0ELb1ELb0ELb0ELb0ELb0ELb0ELi2ELi4ELi4ELi4ELb0EEENS1_21CollectiveEpilogueBwdISA_SB_SD_Li256ELb0ELb0ELi2EEENS1_19SingleTileSchedulerILb0ELb0ELb0ELi128EEEEEEEEEvNT_6ParamsE$_ZZN4cute6upcastILi2ENS_5tupleIJNS1_IJNS_1CILi1EEENS1_IJNS2_ILi2EEES4_S4_EEEEEES4_NS1_IJS4_S4_EEEEEENS1_IJNS1_IJNS2_ILi0EEENS1_IJS3_NS2_ILi512EEEiEEEEEENS2_ILi4096EEENS1_IJiNS2_ILi8192EEEEEEEEEEEDaRKT0_RKT1_ENKUlRKT_RKT0_E_clIS7_SF_EEDaSP_SS_)
        /*1b0bc*/ 	.word	0x00000000


	//----- nvinfo : EIATTR_FRAME_SIZE
	.align		4
.L_18474:
        /*1b0c0*/ 	.byte	0x04, 0x11
        /*1b0c2*/ 	.short	(.L_18476 - .L_18475)
	.align		4
.L_18475:
        /*1b0c4*/ 	.word	index@($_ZN7cutlass13device_kernelIN5flash19enable_sm80_to_sm89INS1_16FlashAttnBwdSm80INS1_25CollectiveMainloopBwdSm80ILi2ELi2EN4cute5tupleIJNS5_1CILi128EEES8_NS7_ILi64EEEEEENS_10bfloat16_tEfNS_4arch4Sm80ELb0ELb0ELb1ELb0ELb0ELb0ELb0ELb0ELi2ELi4ELi4ELi4ELb0EEENS1_21CollectiveEpilogueBwdISA_SB_SD_Li256ELb0ELb0ELi2EEENS1_19SingleTileSchedulerILb0ELb0ELb0ELi128EEEEEEEEEvNT_6ParamsE$_ZZN4cute6upcastILi2ENS_5tupleIJNS1_IJNS_1CILi1EEENS1_IJNS2_ILi2EEES4_S4_EEEEEES4_NS1_IJS4_S4_EEEEEENS1_IJNS1_IJNS2_ILi0EEENS1_IJS3_NS2_ILi512EEEiEEEEEENS2_ILi4096EEENS1_IJiNS2_ILi8192EEEEEEEEEEEDaRKT0_RKT1_ENKUlRKT_RKT0_E_clIS6_SC_EEDaSP_SS_)
        /*1b0c8*/ 	.word	0x00000000


	//----- nvinfo : EIATTR_FRAME_SIZE
	.align		4
.L_18476:
        /*1b0cc*/ 	.byte	0x04, 0x11
        /*1b0ce*/ 	.short	(.L_18478 - .L_18477)
	.align		4
.L_18477:
        /*1b0d0*/ 	.word	index@($_ZN7cutlass13device_kernelIN5flash19enable_sm80_to_sm89INS1_16FlashAttnBwdSm80INS1_25CollectiveMainloopBwdSm80ILi2ELi2EN4cute5tupleIJNS5_1CILi128EEES8_NS7_ILi64EEEEEENS_10bfloat16_tEfNS_4arch4Sm80ELb0ELb0ELb1ELb0ELb0ELb0ELb0ELb0ELi2ELi4ELi4ELi4ELb0EEENS1_21CollectiveEpilogueBwdISA_SB_SD_Li256ELb0ELb0ELi2EEENS1_19SingleTileSchedulerILb0ELb0ELb0ELi128EEEEEEEEEvNT_6ParamsE$_ZZN4cute6detail9lift_diceINS_5tupleIJiNS_1CILi0EEEEEES5_EEDaRKT_RKT0_ENKUlRKT_RKT0_E_clIiiEEDaSE_SH_)
        /*1b0d4*/ 	.word	0x00000000


	//----- nvinfo : EIATTR_FRAME_SIZE
	.align		4
.L_18478:
        /*1b0d8*/ 	.byte	0x04, 0x11
        /*1b0da*/ 	.short	(.L_18480 - .L_18479)
	.align		4
.L_18479:
        /*1b0dc*/ 	.word	index@($_ZN7cutlass13device_kernelIN5flash19enable_sm80_to_sm89INS1_16FlashAttnBwdSm80INS1_25CollectiveMainloopBwdSm80ILi2ELi2EN4cute5tupleIJNS5_1CILi128EEES8_NS7_ILi64EEEEEENS_10bfloat16_tEfNS_4arch4Sm80ELb0ELb0ELb1ELb0ELb0ELb0ELb0ELb0ELi2ELi4ELi4ELi4ELb0EEENS1_21CollectiveEpilogueBwdISA_SB_SD_Li256ELb0ELb0ELi2EEENS1_19SingleTileSchedulerILb0ELb0ELb0ELi128EEEEEEEEEvNT_6ParamsE$_ZZN4cute6detail9lift_diceINS_5tupleIJiNS2_IJiNS_1CILi0EEEEEEEEES6_EEDaRKT_RKT0_ENKUlRKT_RKT0_E_clIiiEEDaSF_SI_)
        /*1b0e0*/ 	.word	0x00000000


	//----- nvinfo : EIATTR_FRAME_SIZE
	.align		4
.L_18480:
        /*1b0e4*/ 	.byte	0x04, 0x11
        /*1b0e6*/ 	.short	(.L_18482 - .L_18481)
	.align		4
.L_18481:
        /*1b0e8*/ 	.word	index@($_ZN7cutlass13device_kernelIN5flash19enable_sm80_to_sm89INS1_16FlashAttnBwdSm80INS1_25CollectiveMainloopBwdSm80ILi2ELi2EN4cute5tupleIJNS5_1CILi128EEES8_NS7_ILi64EEEEEENS_10bfloat16_tEfNS_4arch4Sm80ELb0ELb0ELb1ELb0ELb0ELb0ELb0ELb0ELi2ELi4ELi4ELi4ELb0EEENS1_21CollectiveEpilogueBwdISA_SB_SD_Li256ELb0ELb0ELi2EEENS1_19SingleTileSchedulerILb0ELb0ELb0ELi128EEEEEEEEEvNT_6ParamsE$_ZZN4cute6detail9lift_diceINS_5tupleIJiNS2_IJiNS_1CILi0EEEEEEEEES6_EEDaRKT_RKT0_ENKUlRKT_RKT0_E_clIS5_S5_EEDaSF_SI_)
        /*1b0ec*/ 	.word	0x00000000


	//----- nvinfo : EIATTR_FRAME_SIZE
	.align		4
.L_18482:
        /*1b0f0*/ 	.byte	0x04, 0x11
        /*1b0f2*/ 	.short	(.L_18484 - .L_18483)
	.align		4
.L_18483:
        /*1b0f4*/ 	.word	index@($_ZN7cutlass13device_kernelIN5flash19enable_sm80_to_sm89INS1_16FlashAttnBwdSm80INS1_25CollectiveMainloopBwdSm80ILi2ELi2EN4cute5tupleIJNS5_1CILi128EEES8_NS7_ILi64EEEEEENS_10bfloat16_tEfNS_4arch4Sm80ELb0ELb0ELb1ELb0ELb0ELb0ELb0ELb0ELi2ELi4ELi4ELi4ELb0EEENS1_21CollectiveEpilogueBwdISA_SB_SD_Li256ELb0ELb0ELi2EEENS1_19SingleTileSchedulerILb0ELb0ELb0ELi128EEEEEEEEEvNT_6ParamsE$_ZZN4cute6detail16composition_implINS_5tupleIJNS_1CILi8EEENS3_ILi2EEES5_S5_S4_S5_EEENS2_IJNS3_ILi1EEEiiiNS3_ILi72EEENS3_ILi512EEEEEES5_S4_EEDaRKT_RKT0_RKT1_RKT2_ENKUlRKT_T0_E_clINS2_IJNS2_IJS5_EEENS2_IJiEEES7_S7_EEENS_17integral_constantIiLi4EEEEEDaSP_SQ_)
        /*1b0f8*/ 	.word	0x00000000


	//----- nvinfo : EIATTR_FRAME_SIZE
	.align		4
.L_18484:
        /*1b0fc*/ 	.byte	0x04, 0x11
        /*1b0fe*/ 	.short	(.L_18486 - .L_18485)
	.align		4
.L_18485:
        /*1b100*/ 	.word	index@($_ZN7cutlass13device_kernelIN5flash19enable_sm80_to_sm89INS1_16FlashAttnBwdSm80INS1_25CollectiveMainloopBwdSm80ILi2ELi2EN4cute5tupleIJNS5_1CILi128EEES8_NS7_ILi64EEEEEENS_10bfloat16_tEfNS_4arch4Sm80ELb0ELb0ELb1ELb0ELb0ELb0ELb0ELb0ELi2ELi4ELi4ELi4ELb0EEENS1_21CollectiveEpilogueBwdISA_SB_SD_Li256ELb0ELb0ELi2EEENS1_19SingleTileSchedulerILb0ELb0ELb0ELi128EEEEEEEEEvNT_6ParamsE$_ZZN4cute6detail16composition_implINS_5tupleIJNS_1CILi8EEENS3_ILi2EEES5_S5_S4_S5_EEENS2_IJNS3_ILi1EEEiiiNS3_ILi72EEENS3_ILi512EEEEEES5_S4_EEDaRKT_RKT0_RKT1_RKT2_ENKUlRKT_T0_E_clINS2_IJNS2_IJS5_EEENS2_IJiEEES7_S7_EEENS_17integral_constantIiLi3EEEEEDaSP_SQ_)
        /*1b104*/ 	.word	0x00000000


	//----- nvinfo : EIATTR_FRAME_SIZE
	.align		4
.L_18486:
        /*1b108*/ 	.byte	0x04, 0x11
        /*1b10a*/ 	.short	(.L_18488 - .L_18487)
	.align		4
.L_18487:
        /*1b10c*/ 	.word	index@($_ZN7cutlass13device_kernelIN5flash19enable_sm80_to_sm89INS1_16FlashAttnBwdSm80INS1_25CollectiveMainloopBwdSm80ILi2ELi2EN4cute5tupleIJNS5_1CILi128EEES8_NS7_ILi64EEEEEENS_10bfloat16_tEfNS_4arch4Sm80ELb0ELb0ELb1ELb0ELb0ELb0ELb0ELb0ELi2ELi4ELi4ELi4ELb0EEENS1_21CollectiveEpilogueBwdISA_SB_SD_Li256ELb0ELb0ELi2EEENS1_19SingleTileSchedulerILb0ELb0ELb0ELi128EEEEEEEEEvNT_6ParamsE$_ZZN4cute6detail16composition_implINS_5tupleIJNS_1CILi8EEENS3_ILi2EEES5_S5_S4_S5_EEENS2_IJNS3_ILi1EEEiiiNS3_ILi72EEENS3_ILi512EEEEEES5_S4_EEDaRKT_RKT0_RKT1_RKT2_ENKUlRKT_T0_E_clINS2_IJNS2_IJS5_EEENS2_IJiEEES7_S7_EEENS_17integral_constantIiLi2EEEEEDaSP_SQ_)
        /*1b110*/ 	.word	0x00000000


	//----- nvinfo : EIATTR_FRAME_SIZE
	.align		4
.L_18488:
        /*1b114*/ 	.byte	0x04, 0x11
        /*1b116*/ 	.short	(.L_18490 - .L_18489)
	.align		4
.L_18489:
        /*1b118*/ 	.word	index@($_ZN7cutlass13device_kernelIN5flash19enable_sm80_to_sm89INS1_16FlashAttnBwdSm80INS1_25CollectiveMainloopBwdSm80ILi2ELi2EN4cute5tupleIJNS5_1CILi128EEES8_NS7_ILi64EEEEEENS_10bfloat16_tEfNS_4arch4Sm80ELb0ELb0ELb1ELb0ELb0ELb0ELb0ELb0ELi2ELi4ELi4ELi4ELb0EEENS1_21CollectiveEpilogueBwdISA_SB_SD_Li256ELb0ELb0ELi2EEENS1_19SingleTileSchedulerILb0ELb0ELb0ELi128EEEEEEEEEvNT_6ParamsE$_ZZN4cute6detail16composition_implINS_5tupleIJNS_1CILi8EEENS3_ILi2EEES5_S5_S4_S5_EEENS2_IJNS3_ILi1EEEiiiNS3_ILi72EEENS3_ILi512EEEEEES5_S4_EEDaRKT_RKT0_RKT1_RKT2_ENKUlRKT_T0_E_clINS2_IJNS2_IJEEEST_S5_S7_EEENS_17integral_constantIiLi1EEEEEDaSP_SQ_)
        /*1b11c*/ 	.word	0x00000000


	//----- nvinfo : EIATTR_FRAME_SIZE
	.align		4
.L_18490:
        /*1b120*/ 	.byte	0x04, 0x11
        /*1b122*/ 	.short	(.L_18492 - .L_18491)
	.align		4
.L_18491:
        /*1b124*/ 	.word	index@($_ZN7cutlass13device_kernelIN5flash19enable_sm80_to_sm89INS1_16FlashAttnBwdSm80INS1_25CollectiveMainloopBwdSm80ILi2ELi2EN4cute5tupleIJNS5_1CILi128EEES8_NS7_ILi64EEEEEENS_10bfloat16_tEfNS_4arch4Sm80ELb0ELb0ELb1ELb0ELb0ELb0ELb0ELb0ELi2ELi4ELi4ELi4ELb0EEENS1_21CollectiveEpilogueBwdISA_SB_SD_Li256ELb0ELb0ELi2EEENS1_19SingleTileSchedulerILb0ELb0ELb0ELi128EEEEEEEEEvNT_6ParamsE$_ZZN4cute6detail16composition_implINS_5tupleIJNS_1CILi8EEENS3_ILi2EEES5_S5_S4_S5_EEENS2_IJNS3_ILi1EEEiiiNS3_ILi72EEENS3_ILi512EEEEEENS3_ILi4EEENS3_ILi16EEEEEDaRKT_RKT0_RKT1_RKT2_ENKUlRKT_T0_E_clINS2_IJNS2_IJS5_S5_EEENS2_IJiiEEES7_S7_EEENS_17integral_constantIiLi4EEEEEDaSR_SS_)
        /*1b128*/ 	.word	0x00000000


	//----- nvinfo : EIATTR_FRAME_SIZE
	.align		4
.L_18492:
        /*1b12c*/ 	.byte	0x04, 0x11
        /*1b12e*/ 	.short	(.L_18494 - .L_18493)
	.align		4
.L_18493:
        /*1b130*/ 	.word	index@($_ZN7cutlass13device_kernelIN5flash19enable_sm80_to_sm89INS1_16FlashAttnBwdSm80INS1_25CollectiveMainloopBwdSm80ILi2ELi2EN4cute5tupleIJNS5_1CILi128EEES8_NS7_ILi64EEEEEENS_10bfloat16_tEfNS_4arch4Sm80ELb0ELb0ELb1ELb0ELb0ELb0ELb0ELb0ELi2ELi4ELi4ELi4ELb0EEENS1_21CollectiveEpilogueBwdISA_SB_SD_Li256ELb0ELb0ELi2EEENS1_19SingleTileSchedulerILb0ELb0ELb0ELi128EEEEEEEEEvNT_6ParamsE$_ZZN4cute6detail16composition_implINS_5tupleIJNS_1CILi8EEENS3_ILi2EEES5_S5_S4_S5_EEENS2_IJNS3_ILi1EEEiiiNS3_ILi72EEENS3_ILi512EEEEEENS3_ILi4EEENS3_ILi16EEEEEDaRKT_RKT0_RKT1_RKT2_ENKUlRKT_T0_E_clINS2_IJNS2_IJS5_EEENS2_IJiEEES5_S7_EEENS_17integral_constantIiLi3EEEEEDaSR_SS_)
        /*1b134*/ 	.word	0x00000000


	//----- nvinfo : EIATTR_FRAME_SIZE
	.align		4
.L_18494:
        /*1b138*/ 	.byte	0x04, 0x11
        /*1b13a*/ 	.short	(.L_18496 - .L_18495)
	.align		4
.L_18495:
        /*1b13c*/ 	.word	index@($_ZN7cutlass13device_kernelIN5flash19enable_sm80_to_sm89INS1_16FlashAttnBwdSm80INS1_25CollectiveMainloopBwdSm80ILi2ELi2EN4cute5tupleIJNS5_1CILi128EEES8_NS7_ILi64EEEEEENS_10bfloat16_tEfNS_4arch4Sm80ELb0ELb0ELb1ELb0ELb0ELb0ELb0ELb0ELi2ELi4ELi4ELi4ELb0EEENS1_21CollectiveEpilogueBwdISA_SB_SD_Li256ELb0ELb0ELi2EEENS1_19SingleTileSchedulerILb0ELb0ELb0ELi128EEEEEEEEEvNT_6ParamsE$_ZZN4cute6detail16composition_implINS_5tupleIJNS_1CILi8EEENS3_ILi2EEES5_S5_S4_S5_EEENS2_IJNS3_ILi1EEEiiiNS3_ILi72EEENS3_ILi512EEEEEENS3_ILi4EEENS3_ILi16EEEEEDaRKT_RKT0_RKT1_RKT2_ENKUlRKT_T0_E_clINS2_IJNS2_IJEEESV_SB_S7_EEENS_17integral_constantIiLi2EEEEEDaSR_SS_)
        /*1b140*/ 	.word	0x00000000


	//----- nvinfo : EIATTR_FRAME_SIZE
	.align		4
.L_18496:
        /*1b144*/ 	.byte	0x04, 0x11
        /*1b146*/ 	.short	(.L_18498 - .L_18497)
	.align		4
.L_18497:
        /*1b148*/ 	.word	index@($_ZN7cutlass13device_kernelIN5flash19enable_sm80_to_sm89INS1_16FlashAttnBwdSm80INS1_25CollectiveMainloopBwdSm80ILi2ELi2EN4cute5tupleIJNS5_1CILi128EEES8_NS7_ILi64EEEEEENS_10bfloat16_tEfNS_4arch4Sm80ELb0ELb0ELb1ELb0ELb0ELb0ELb0ELb0ELi2ELi4ELi4ELi4ELb0EEENS1_21CollectiveEpilogueBwdISA_SB_SD_Li256ELb0ELb0ELi2EEENS1_19SingleTileSchedulerILb0ELb0ELb0ELi128EEEEEEEEEvNT_6ParamsE$_ZZN4cute6detail16composition_implINS_5tupleIJNS_1CILi8EEENS3_ILi2EEES5_S5_S4_S5_EEENS2_IJNS3_ILi1EEEiiiNS3_ILi72EEENS3_ILi512EEEEEENS2_IJS5_S5_S5_EEENS2_IJS7_S9_S4_EEEEEDaRKT_RKT0_RKT1_RKT2_ENKUlRKT_RKT0_E_clIS5_S4_EEDaSR_SU_)
        /*1b14c*/ 	.word	0x00000000


	//----- nvinfo : EIATTR_FRAME_SIZE
	.align		4
.L_18498:
        /*1b150*/ 	.byte	0x04, 0x11
        /*1b152*/ 	.short	(.L_18500 - .L_18499)
	.align		4
.L_18499:
        /*1b154*/ 	.word	index@($_ZN7cutlass13device_kernelIN5flash19enable_sm80_to_sm89INS1_16FlashAttnBwdSm80INS1_25CollectiveMainloopBwdSm80ILi2ELi2EN4cute5tupleIJNS5_1CILi128EEES8_NS7_ILi64EEEEEENS_10bfloat16_tEfNS_4arch4Sm80ELb0ELb0ELb1ELb0ELb0ELb0ELb0ELb0ELi2ELi4ELi4ELi4ELb0EEENS1_21CollectiveEpilogueBwdISA_SB_SD_Li256ELb0ELb0ELi2EEENS1_19SingleTileSchedulerILb0ELb0ELb0ELi128EEEEEEEEEvNT_6ParamsE$_ZZN4cute6detail16composition_implINS_5tupleIJNS_1CILi8EEENS3_ILi2EEES5_S5_S4_S5_EEENS2_IJNS3_ILi1EEEiiiNS3_ILi72EEENS3_ILi512EEEEEENS2_IJS5_S5_EEENS2_IJS7_S4_EEEEEDaRKT_RKT0_RKT1_RKT2_ENKUlRKT_RKT0_E_clIS5_S4_EEDaSR_SU_)
        /*1b158*/ 	.word	0x00000000


	//----- nvinfo : EIATTR_FRAME_SIZE
	.align		4
.L_18500:
        /*1b15c*/ 	.byte	0x04, 0x11
        /*1b15e*/ 	.short	(.L_18502 - .L_18501)
	.align		4
.L_18501:
        /*1b160*/ 	.word	index@($_ZN7cutlass13device_kernelIN5flash19enable_sm80_to_sm89INS1_16FlashAttnBwdSm80INS1_25CollectiveMainloopBwdSm80ILi2ELi2EN4cute5tupleIJNS5_1CILi128EEES8_NS7_ILi64EEEEEENS_10bfloat16_tEfNS_4arch4Sm80ELb0ELb0ELb1ELb0ELb0ELb0ELb0ELb0ELi2ELi4ELi4ELi4ELb0EEENS1_21CollectiveEpilogueBwdISA_SB_SD_Li256ELb0ELb0ELi2EEENS1_19SingleTileSchedulerILb0ELb0ELb0ELi128EEEEEEEEEvNT_6ParamsE$_ZZN4cute6detail16composition_implINS_5tupleIJNS_1CILi8EEENS3_ILi2EEES5_S5_S4_S5_EEENS2_IJNS3_ILi1EEEiiiNS3_ILi72EEENS3_ILi512EEEEEENS2_IJNS3_ILi4EEES5_EEENS2_IJNS3_ILi16EEENS3_ILi8192EEEEEEEEDaRKT_RKT0_RKT1_RKT2_ENKUlRKT_RKT0_E_clISB_SD_EEDaSU_SX_)
        /*1b164*/ 	.word	0x00000000


	//----- nvinfo : EIATTR_FRAME_SIZE
	.align		4
.L_18502:
        /*1b168*/ 	.byte	0x04, 0x11
        /*1b16a*/ 	.short	(.L_18504 - .L_18503)
	.align		4
.L_18503:
        /*1b16c*/ 	.word	index@($_ZN7cutlass13device_kernelIN5flash19enable_sm80_to_sm89INS1_16FlashAttnBwdSm80INS1_25CollectiveMainloopBwdSm80ILi2ELi2EN4cute5tupleIJNS5_1CILi128EEES8_NS7_ILi64EEEEEENS_10bfloat16_tEfNS_4arch4Sm80ELb0ELb0ELb1ELb0ELb0ELb0ELb0ELb0ELi2ELi4ELi4ELi4ELb0EEENS1_21CollectiveEpilogueBwdISA_SB_SD_Li256ELb0ELb0ELi2EEENS1_19SingleTileSchedulerILb0ELb0ELb0ELi128EEEEEEEEEvNT_6ParamsE$_ZZN4cute6detail16composition_implINS_5tupleIJNS_1CILi8EEENS3_ILi2EEES5_S5_S4_S5_EEENS2_IJNS3_ILi1EEEiiiNS3_ILi72EEENS3_ILi512EEEEEENS2_IJNS2_IJS5_S5_S5_EEES5_NS3_ILi4EEEEEENS2_IJNS2_IJS7_S9_S4_EEENS3_ILi4096EEENS3_ILi16EEEEEEEEDaRKT_RKT0_RKT1_RKT2_ENKUlRKT_RKT0_E_clISC_SG_EEDaSW_SZ_)
        /*1b170*/ 	.word	0x00000000


	//----- nvinfo : EIATTR_FRAME_SIZE
	.align		4
.L_18504:
        /*1b174*/ 	.byte	0x04, 0x11
        /*1b176*/ 	.short	(.L_18506 - .L_18505)
	.align		4
.L_18505:
        /*1b178*/ 	.word	index@($_ZN7cutlass13device_kernelIN5flash19enable_sm80_to_sm89INS1_16FlashAttnBwdSm80INS1_25CollectiveMainloopBwdSm80ILi2ELi2EN4cute5tupleIJNS5_1CILi128EEES8_NS7_ILi64EEEEEENS_10bfloat16_tEfNS_4arch4Sm80ELb0ELb0ELb1ELb0ELb0ELb0ELb0ELb0ELi2ELi4ELi4ELi4ELb0EEENS1_21CollectiveEpilogueBwdISA_SB_SD_Li256ELb0ELb0ELi2EEENS1_19SingleTileSchedulerILb0ELb0ELb0ELi128EEEEEEEEEvNT_6ParamsE$_ZZN4cute6detail16composition_implINS_5tupleIJNS_1CILi8EEENS3_ILi2EEES5_S5_S4_S5_EEENS2_IJNS3_ILi1EEEiiiNS3_ILi72EEENS3_ILi512EEEEEENS2_IJNS2_IJS5_S5_S5_EEES5_NS3_ILi4EEEEEENS2_IJNS2_IJS7_S9_S4_EEENS3_ILi4096EEENS3_ILi16EEEEEEEEDaRKT_RKT0_RKT1_RKT2_ENKUlRKT_RKT0_E_clISB_SE_EEDaSW_SZ_)
        /*1b17c*/ 	.word	0x00000000


	//----- nvinfo : EIATTR_FRAME_SIZE
	.align		4
.L_18506:
        /*1b180*/ 	.byte	0x04, 0x11
        /*1b182*/ 	.short	(.L_18508 - .L_18507)
	.align		4
.L_18507:
        /*1b184*/ 	.word	index@($_ZN7cutlass13device_kernelIN5flash19enable_sm80_to_sm89INS1_16FlashAttnBwdSm80INS1_25CollectiveMainloopBwdSm80ILi2ELi2EN4cute5tupleIJNS5_1CILi128EEES8_NS7_ILi64EEEEEENS_10bfloat16_tEfNS_4arch4Sm80ELb0ELb0ELb1ELb0ELb0ELb0ELb0ELb0ELi2ELi4ELi4ELi4ELb0EEENS1_21CollectiveEpilogueBwdISA_SB_SD_Li256ELb0ELb0ELi2EEENS1_19SingleTileSchedulerILb0ELb0ELb0ELi128EEEEEEEEEvNT_6ParamsE$_ZZN4cute6detail16composition_implINS_5tupleIJNS_1CILi8EEENS3_ILi2EEES5_S5_S4_S5_EEENS2_IJNS3_ILi1EEEiiiNS3_ILi72EEENS3_ILi512EEEEEENS2_IJNS2_IJS5_S5_S5_EEES5_NS2_IJNS3_ILi4EEES5_EEEEEENS2_IJNS2_IJS7_S9_S4_EEENS3_ILi4096EEENS2_IJNS3_ILi16EEENS3_ILi8192EEEEEEEEEEEDaRKT_RKT0_RKT1_RKT2_ENKUlRKT_RKT0_E_clISD_SJ_EEDaSZ_S12_)
        /*1b188*/ 	.word	0x00000000


	//----- nvinfo : EIATTR_FRAME_SIZE
	.align		4
.L_18508:
        /*1b18c*/ 	.byte	0x04, 0x11
        /*1b18e*/ 	.short	(.L_18510 - .L_18509)
	.align		4
.L_18509:
        /*1b190*/ 	.word	index@($_ZN7cutlass13device_kernelIN5flash19enable_sm80_to_sm89INS1_16FlashAttnBwdSm80INS1_25CollectiveMainloopBwdSm80ILi2ELi2EN4cute5tupleIJNS5_1CILi128EEES8_NS7_ILi64EEEEEENS_10bfloat16_tEfNS_4arch4Sm80ELb0ELb0ELb1ELb0ELb0ELb0ELb0ELb0ELi2ELi4ELi4ELi4ELb0EEENS1_21CollectiveEpilogueBwdISA_SB_SD_Li256ELb0ELb0ELi2EEENS1_19SingleTileSchedulerILb0ELb0ELb0ELi128EEEEEEEEEvNT_6ParamsE$_ZZN4cute6detail16composition_implINS_5tupleIJNS_1CILi8EEENS3_ILi2EEES5_S5_S4_S5_EEENS2_IJNS3_ILi1EEEiiiNS3_ILi72EEENS3_ILi512EEEEEENS2_IJNS2_IJS5_S5_S5_EEES5_NS2_IJNS3_ILi4EEES5_EEEEEENS2_IJNS2_IJS7_S9_S4_EEENS3_ILi4096EEENS2_IJNS3_ILi16EEENS3_ILi8192EEEEEEEEEEEDaRKT_RKT0_RKT1_RKT2_ENKUlRKT_RKT0_E_clISB_SF_EEDaSZ_S12_)
        /*1b194*/ 	.word	0x00000000


	//----- nvinfo : EIATTR_FRAME_SIZE
	.align		4
.L_18510:
        /*1b198*/ 	.byte	0x04, 0x11
        /*1b19a*/ 	.short	(.L_18512 - .L_18511)
	.align		4
.L_18511:
        /*1b19c*/ 	.word	index@($_ZN7cutlass13device_kernelIN5flash19enable_sm80_to_sm89INS1_16FlashAttnBwdSm80INS1_25CollectiveMainloopBwdSm80ILi2ELi2EN4cute5tupleIJNS5_1CILi128EEES8_NS7_ILi64EEEEEENS_10bfloat16_tEfNS_4arch4Sm80ELb0ELb0ELb1ELb0ELb0ELb0ELb0ELb0ELi2ELi4ELi4ELi4ELb0EEENS1_21CollectiveEpilogueBwdISA_SB_SD_Li256ELb0ELb0ELi2EEENS1_19SingleTileSchedulerILb0ELb0ELb0ELi128EEEEEEEEEvNT_6ParamsE$_ZZN4cute6detail16composition_implINS_5tupleIJNS_1CILi8EEENS3_ILi2EEES5_S5_S4_S5_EEENS2_IJNS3_ILi1EEEiiiNS3_ILi72EEENS3_ILi512EEEEEENS2_IJNS2_IJS5_S5_EEES4_NS3_ILi4EEEEEENS2_IJNS2_IJS7_S4_EEENS3_ILi1024EEENS3_ILi16EEEEEEEEDaRKT_RKT0_RKT1_RKT2_ENKUlRKT_RKT0_E_clISC_SG_EEDaSW_SZ_)
        /*1b1a0*/ 	.word	0x00000000


	//----- nvinfo : EIATTR_FRAME_SIZE
	.align		4
.L_18512:
        /*1b1a4*/ 	.byte	0x04, 0x11
        /*1b1a6*/ 	.short	(.L_18514 - .L_18513)
	.align		4
.L_18513:
        /*1b1a8*/ 	.word	index@($_ZN7cutlass13device_kernelIN5flash19enable_sm80_to_sm89INS1_16FlashAttnBwdSm80INS1_25CollectiveMainloopBwdSm80ILi2ELi2EN4cute5tupleIJNS5_1CILi128EEES8_NS7_ILi64EEEEEENS_10bfloat16_tEfNS_4arch4Sm80ELb0ELb0ELb1ELb0ELb0ELb0ELb0ELb0ELi2ELi4ELi4ELi4ELb0EEENS1_21CollectiveEpilogueBwdISA_SB_SD_Li256ELb0ELb0ELi2EEENS1_19SingleTileSchedulerILb0ELb0ELb0ELi128EEEEEEEEEvNT_6ParamsE$_ZZN4cute6detail16composition_implINS_5tupleIJNS_1CILi8EEENS3_ILi2EEES5_S5_S4_S5_EEENS2_IJNS3_ILi1EEEiiiNS3_ILi72EEENS3_ILi512EEEEEENS2_IJNS2_IJS5_S5_EEES4_NS3_ILi4EEEEEENS2_IJNS2_IJS7_S4_EEENS3_ILi1024EEENS3_ILi16EEEEEEEEDaRKT_RKT0_RKT1_RKT2_ENKUlRKT_RKT0_E_clISB_SE_EEDaSW_SZ_)
        /*1b1ac*/ 	.word	0x00000000


	//----- nvinfo : EIATTR_FRAME_SIZE
	.align		4
.L_18514:
        /*1b1b0*/ 	.byte	0x04, 0x11
        /*1b1b2*/ 	.short	(.L_18516 - .L_18515)
	.align		4
.L_18515:
        /*1b1b4*/ 	.word	index@($_ZN7cutlass13device_kernelIN5flash19enable_sm80_to_sm89INS1_16FlashAttnBwdSm80INS1_25CollectiveMainloopBwdSm80ILi2ELi2EN4cute5tupleIJNS5_1CILi128EEES8_NS7_ILi64EEEEEENS_10bfloat16_tEfNS_4arch4Sm80ELb0ELb0ELb1ELb0ELb0ELb0ELb0ELb0ELi2ELi4ELi4ELi4ELb0EEENS1_21CollectiveEpilogueBwdISA_SB_SD_Li256ELb0ELb0ELi2EEENS1_19SingleTileSchedulerILb0ELb0ELb0ELi128EEEEEEEEEvNT_6ParamsE$_ZZN4cute6detail16composition_implINS_5tupleIJNS_1CILi16EEENS3_ILi2EEES5_S5_NS3_ILi4EEES5_EEENS2_IJNS3_ILi1EEEiiiNS3_ILi144EEENS3_ILi512EEEEEES6_S4_EEDaRKT_RKT0_RKT1_RKT2_ENKUlRKT_T0_E_clINS2_IJNS2_IJS5_S5_EEENS2_IJiiEEES8_S8_EEENS_17integral_constantIiLi4EEEEEDaSQ_SR_)
        /*1b1b8*/ 	.word	0x00000000


	//----- nvinfo : EIATTR_FRAME_SIZE
	.align		4
.L_18516:
        /*1b1bc*/ 	.byte	0x04, 0x11
        /*1b1be*/ 	.short	(.L_18518 - .L_18517)
	.align		4
.L_18517:
        /*1b1c0*/ 	.word	index@($_ZN7cutlass13device_kernelIN5flash19enable_sm80_to_sm89INS1_16FlashAttnBwdSm80INS1_25CollectiveMainloopBwdSm80ILi2ELi2EN4cute5tupleIJNS5_1CILi128EEES8_NS7_ILi64EEEEEENS_10bfloat16_tEfNS_4arch4Sm80ELb0ELb0ELb1ELb0ELb0ELb0ELb0ELb0ELi2ELi4ELi4ELi4ELb0EEENS1_21CollectiveEpilogueBwdISA_SB_SD_Li256ELb0ELb0ELi2EEENS1_19SingleTileSchedulerILb0ELb0ELb0ELi128EEEEEEEEEvNT_6ParamsE$_ZZN4cute6detail16composition_implINS_5tupleIJNS_1CILi16EEENS3_ILi2EEES5_S5_NS3_ILi4EEES5_EEENS2_IJNS3_ILi1EEEiiiNS3_ILi144EEENS3_ILi512EEEEEES6_S4_EEDaRKT_RKT0_RKT1_RKT2_ENKUlRKT_T0_E_clINS2_IJNS2_IJS5_S5_EEENS2_IJiiEEES8_S8_EEENS_17integral_constantIiLi3EEEEEDaSQ_SR_)
        /*1b1c4*/ 	.word	0x00000000


	//----- nvinfo : EIATTR_FRAME_SIZE
	.align		4
.L_18518:
        /*1b1c8*/ 	.byte	0x04, 0x11
        /*1b1ca*/ 	.short	(.L_18520 - .L_18519)
	.align		4
.L_18519:
        /*1b1cc*/ 	.word	index@($_ZN7cutlass13device_kernelIN5flash19enable_sm80_to_sm89INS1_16FlashAttnBwdSm80INS1_25CollectiveMainloopBwdSm80ILi2ELi2EN4cute5tupleIJNS5_1CILi128EEES8_NS7_ILi64EEEEEENS_10bfloat16_tEfNS_4arch4Sm80ELb0ELb0ELb1ELb0ELb0ELb0ELb0ELb0ELi2ELi4ELi4ELi4ELb0EEENS1_21CollectiveEpilogueBwdISA_SB_SD_Li256ELb0ELb0ELi2EEENS1_19SingleTileSchedulerILb0ELb0ELb0ELi128EEEEEEEEEvNT_6ParamsE$_ZZN4cute6detail16composition_implINS_5tupleIJNS_1CILi16EEENS3_ILi2EEES5_S5_NS3_ILi4EEES5_EEENS2_IJNS3_ILi1EEEiiiNS3_ILi144EEENS3_ILi512EEEEEES6_S4_EEDaRKT_RKT0_RKT1_RKT2_ENKUlRKT_T0_E_clINS2_IJNS2_IJS5_EEENS2_IJiEEES5_S8_EEENS_17integral_constantIiLi2EEEEEDaSQ_SR_)
        /*1b1d0*/ 	.word	0x00000000


	//----- nvinfo : EIATTR_FRAME_SIZE
	.align		4
.L_18520:
        /*1b1d4*/ 	.byte	0x04, 0x11
        /*1b1d6*/ 	.short	(.L_18522 - .L_18521)
	.align		4
.L_18521:
        /*1b1d8*/ 	.word	index@($_ZN7cutlass13device_kernelIN5flash19enable_sm80_to_sm89INS1_16FlashAttnBwdSm80INS1_25CollectiveMainloopBwdSm80ILi2ELi2EN4cute5tupleIJNS5_1CILi128EEES8_NS7_ILi64EEEEEENS_10bfloat16_tEfNS_4arch4Sm80ELb0ELb0ELb1ELb0ELb0ELb0ELb0ELb0ELi2ELi4ELi4ELi4ELb0EEENS1_21CollectiveEpilogueBwdISA_SB_SD_Li256ELb0ELb0ELi2EEENS1_19SingleTileSchedulerILb0ELb0ELb0ELi128EEEEEEEEEvNT_6ParamsE$_ZZN4cute6detail16composition_implINS_5tupleIJNS_1CILi16EEENS3_ILi2EEES5_S5_NS3_ILi4EEES5_EEENS2_IJNS3_ILi1EEEiiiNS3_ILi144EEENS3_ILi512EEEEEES6_S4_EEDaRKT_RKT0_RKT1_RKT2_ENKUlRKT_T0_E_clINS2_IJNS2_IJEEESU_S6_S8_EEENS_17integral_constantIiLi1EEEEEDaSQ_SR_)
        /*1b1dc*/ 	.word	0x00000000


	//----- nvinfo : EIATTR_FRAME_SIZE
	.align		4
.L_18522:
        /*1b1e0*/ 	.byte	0x04, 0x11
        /*1b1e2*/ 	.short	(.L_18524 - .L_18523)
	.align		4
.L_18523:
        /*1b1e4*/ 	.word	index@($_ZN7cutlass13device_kernelIN5flash19enable_sm80_to_sm89INS1_16FlashAttnBwdSm80INS1_25CollectiveMainloopBwdSm80ILi2ELi2EN4cute5tupleIJNS5_1CILi128EEES8_NS7_ILi64EEEEEENS_10bfloat16_tEfNS_4arch4Sm80ELb0ELb0ELb1ELb0ELb0ELb0ELb0ELb0ELi2ELi4ELi4ELi4ELb0EEENS1_21CollectiveEpilogueBwdISA_SB_SD_Li256ELb0ELb0ELi2EEENS1_19SingleTileSchedulerILb0ELb0ELb0ELi128EEEEEEEEEvNT_6ParamsE$_ZZN4cute6detail16composition_implINS_5tupleIJNS_1CILi16EEENS3_ILi2EEES5_S5_NS3_ILi4EEES5_EEENS2_IJNS3_ILi1EEEiiiNS3_ILi144EEENS3_ILi512EEEEEES5_NS3_ILi64EEEEEDaRKT_RKT0_RKT1_RKT2_ENKUlRKT_T0_E_clINS2_IJNS2_IJS5_EEENS2_IJiEEES8_S8_EEENS_17integral_constantIiLi4EEEEEDaSR_SS_)
        /*1b1e8*/ 	.word	0x00000000


	//----- nvinfo : EIATTR_FRAME_SIZE
	.align		4
.L_18524:
        /*1b1ec*/ 	.byte	0x04, 0x11
        /*1b1ee*/ 	.short	(.L_18526 - .L_18525)
	.align		4
.L_18525:
        /*1b1f0*/ 	.word	index@($_ZN7cutlass13device_kernelIN5flash19enable_sm80_to_sm89INS1_16FlashAttnBwdSm80INS1_25CollectiveMainloopBwdSm80ILi2ELi2EN4cute5tupleIJNS5_1CILi128EEES8_NS7_ILi64EEEEEENS_10bfloat16_tEfNS_4arch4Sm80ELb0ELb0ELb1ELb0ELb0ELb0ELb0ELb0ELi2ELi4ELi4ELi4ELb0EEENS1_21CollectiveEpilogueBwdISA_SB_SD_Li256ELb0ELb0ELi2EEENS1_19SingleTileSchedulerILb0ELb0ELb0ELi128EEEEEEEEEvNT_6ParamsE$_ZZN4cute6detail16composition_implINS_5tupleIJNS_1CILi16EEENS3_ILi2EEES5_S5_NS3_ILi4EEES5_EEENS2_IJNS3_ILi1EEEiiiNS3_ILi144EEENS3_ILi512EEEEEES5_NS3_ILi64EEEEEDaRKT_RKT0_RKT1_RKT2_ENKUlRKT_T0_E_clINS2_IJNS2_IJEEESV_S5_S8_EEENS_17integral_constantIiLi3EEEEEDaSR_SS_)
        /*1b1f4*/ 	.word	0x00000000


	//----- nvinfo : EIATTR_FRAME_SIZE
	.align		4
.L_18526:
        /*1b1f8*/ 	.byte	0x04, 0x11
        /*1b1fa*/ 	.short	(.L_18528 - .L_18527)
	.align		4
.L_18527:
        /*1b1fc*/ 	.word	index@($_ZN7cutlass13device_kernelIN5flash19enable_sm80_to_sm89INS1_16FlashAttnBwdSm80INS1_25CollectiveMainloopBwdSm80ILi2ELi2EN4cute5tupleIJNS5_1CILi128EEES8_NS7_ILi64EEEEEENS_10bfloat16_tEfNS_4arch4Sm80ELb0ELb0ELb1ELb0ELb0ELb0ELb0ELb0ELi2ELi4ELi4ELi4ELb0EEENS1_21CollectiveEpilogueBwdISA_SB_SD_Li256ELb0ELb0ELi2EEENS1_19SingleTileSchedulerILb0ELb0ELb0ELi128EEEEEEEEEvNT_6ParamsE$_ZZN4cute6detail16composition_implINS_5tupleIJNS_1CILi16EEENS3_ILi2EEES5_S5_NS3_ILi4EEES5_EEENS2_IJNS3_ILi1EEEiiiNS3_ILi144EEENS3_ILi512EEEEEENS2_IJS5_S5_EEENS2_IJNS3_ILi64EEESA_EEEEEDaRKT_RKT0_RKT1_RKT2_ENKUlRKT_RKT0_E_clIS5_SD_EEDaST_SW_)
        /*1b200*/ 	.word	0x00000000


	//----- nvinfo : EIATTR_FRAME_SIZE
	.align		4
.L_18528:
        /*1b204*/ 	.byte	0x04, 0x11
        /*1b206*/ 	.short	(.L_18530 - .L_18529)
	.align		4
.L_18529:
        /*1b208*/ 	.word	index@($_ZN7cutlass13device_kernelIN5flash19enable_sm80_to_sm89INS1_16FlashAttnBwdSm80INS1_25CollectiveMainloopBwdSm80ILi2ELi2EN4cute5tupleIJNS5_1CILi128EEES8_NS7_ILi64EEEEEENS_10bfloat16_tEfNS_4arch4Sm80ELb0ELb0ELb1ELb0ELb0ELb0ELb0ELb0ELi2ELi4ELi4ELi4ELb0EEENS1_21CollectiveEpilogueBwdISA_SB_SD_Li256ELb0ELb0ELi2EEENS1_19SingleTileSchedulerILb0ELb0ELb0ELi128EEEEEEEEEvNT_6ParamsE$_ZZN4cute6detail16composition_implINS_5tupleIJNS_1CILi16EEENS3_ILi2EEES5_S5_NS3_ILi4EEES5_EEENS2_IJNS3_ILi1EEEiiiNS3_ILi144EEENS3_ILi512EEEEEENS2_IJNS2_IJS5_S5_EEES6_NS3_ILi8EEEEEENS2_IJNS2_IJNS3_ILi64EEESA_EEES4_NS3_ILi1024EEEEEEEEDaRKT_RKT0_RKT1_RKT2_ENKUlRKT_RKT0_E_clISC_SG_EEDaSX_S10_)
        /*1b20c*/ 	.word	0x00000000


	//----- nvinfo : EIATTR_FRAME_SIZE
	.align		4
.L_18530:
        /*1b210*/ 	.byte	0x04, 0x11
        /*1b212*/ 	.short	(.L_18532 - .L_18531)
	.align		4
.L_18531:
        /*1b214*/ 	.word	index@($_ZN7cutlass13device_kernelIN5flash19enable_sm80_to_sm89INS1_16FlashAttnBwdSm80INS1_25CollectiveMainloopBwdSm80ILi2ELi2EN4cute5tupleIJNS5_1CILi128EEES8_NS7_ILi64EEEEEENS_10bfloat16_tEfNS_4arch4Sm80ELb0ELb0ELb1ELb0ELb0ELb0ELb0ELb0ELi2ELi4ELi4ELi4ELb0EEENS1_21CollectiveEpilogueBwdISA_SB_SD_Li256ELb0ELb0ELi2EEENS1_19SingleTileSchedulerILb0ELb0ELb0ELi128EEEEEEEEEvNT_6ParamsE$_ZZN4cute6detail16composition_implINS_5tupleIJNS_1CILi16EEENS3_ILi2EEES5_S5_NS3_ILi4EEES5_EEENS2_IJNS3_ILi1EEEiiiNS3_ILi144EEENS3_ILi512EEEEEENS2_IJNS2_IJS5_S5_EEES6_NS3_ILi8EEEEEENS2_IJNS2_IJNS3_ILi64EEESA_EEES4_NS3_ILi1024EEEEEEEEDaRKT_RKT0_RKT1_RKT2_ENKUlRKT_RKT0_E_clIS6_S4_EEDaSX_S10_)
        /*1b218*/ 	.word	0x00000000


	//----- nvinfo : EIATTR_FRAME_SIZE
	.align		4
.L_18532:
        /*1b21c*/ 	.byte	0x04, 0x11
        /*1b21e*/ 	.short	(.L_18534 - .L_18533)
	.align		4
.L_18533:
        /*1b220*/ 	.word	index@($_ZN7cutlass13device_kernelIN5flash19enable_sm80_to_sm89INS1_16FlashAttnBwdSm80INS1_25CollectiveMainloopBwdSm80ILi2ELi2EN4cute5tupleIJNS5_1CILi128EEES8_NS7_ILi64EEEEEENS_10bfloat16_tEfNS_4arch4Sm80ELb0ELb0ELb1ELb0ELb0ELb0ELb0ELb0ELi2ELi4ELi4ELi4ELb0EEENS1_21CollectiveEpilogueBwdISA_SB_SD_Li256ELb0ELb0ELi2EEENS1_19SingleTileSchedulerILb0ELb0ELb0ELi128EEEEEEEEEvNT_6ParamsE$_ZZN4cute6detail16composition_implINS_1CILi2EEEiNS_5tupleIJNS2_ILi1EEES3_EEENS4_IJNS2_ILi0EEES5_EEEEEDaRKT_RKT0_RKT1_RKT2_ENKUlRKT_RKT0_E_clIS3_S5_EEDaSN_SQ_)
        /*1b224*/ 	.word	0x00000000


	//----- nvinfo : EIATTR_FRAME_SIZE
	.align		4
.L_18534:
        /*1b228*/ 	.byte	0x04, 0x11
        /*1b22a*/ 	.short	(.L_18536 - .L_18535)
	.align		4
.L_18535:
        /*1b22c*/ 	.word	index@($_ZN7cutlass13device_kernelIN5flash19enable_sm80_to_sm89INS1_16FlashAttnBwdSm80INS1_25CollectiveMainloopBwdSm80ILi2ELi2EN4cute5tupleIJNS5_1CILi128EEES8_NS7_ILi64EEEEEENS_10bfloat16_tEfNS_4arch4Sm80ELb0ELb0ELb1ELb0ELb0ELb0ELb0ELb0ELi2ELi4ELi4ELi4ELb0EEENS1_21CollectiveEpilogueBwdISA_SB_SD_Li256ELb0ELb0ELi2EEENS1_19SingleTileSchedulerILb0ELb0ELb0ELi128EEEEEEEEEvNT_6ParamsE$_ZZN4cute6detail10lift_sliceINS_5tupleIJNS_1CILi0EEENS_10UnderscoreEEEENS2_IJNS2_IJS4_S4_EEEiEEEEEDaRKT_RKT0_ENKUlRKT_RKT0_E_clIS5_iEEDaSH_SK_)
        /*1b230*/ 	.word	0x00000000


	//----- nvinfo : EIATTR_FRAME_SIZE
	.align		4
.L_18536:
        /*1b234*/ 	.byte	0x04, 0x11
        /*1b236*/ 	.short	(.L_18538 - .L_18537)
	.align		4
.L_18537:
        /*1b238*/ 	.word	index@($_ZN7cutlass13device_kernelIN5flash19enable_sm80_to_sm89INS1_16FlashAttnBwdSm80INS1_25CollectiveMainloopBwdSm80ILi2ELi2EN4cute5tupleIJNS5_1CILi128EEES8_NS7_ILi64EEEEEENS_10bfloat16_tEfNS_4arch4Sm80ELb0ELb0ELb1ELb0ELb0ELb0ELb0ELb0ELi2ELi4ELi4ELi4ELb0EEENS1_21CollectiveEpilogueBwdISA_SB_SD_Li256ELb0ELb0ELi2EEENS1_19SingleTileSchedulerILb0ELb0ELb0ELi128EEEEEEEEEvNT_6ParamsE$_ZZN4cute5sliceINS_5tupleIJNS_10UnderscoreES2_iEEENS1_IJNS1_IJNS_1CILi1EEENS4_ILi0EEEEEEiNS4_ILi1024EEEEEEEEDaRKT_RKT0_ENKUlRKT_RKT0_E_clIS2_iEEDaSI_SL_)
        /*1b23c*/ 	.word	0x00000000


	//----- nvinfo : EIATTR_FRAME_SIZE
	.align		4
.L_18538:
        /*1b240*/ 	.byte	0x04, 0x11
        /*1b242*/ 	.short	(.L_18540 - .L_18539)
	.align		4
.L_18539:
        /*1b244*/ 	.word	index@($_ZN7cutlass13device_kernelIN5flash19enable_sm80_to_sm89INS1_16FlashAttnBwdSm80INS1_25CollectiveMainloopBwdSm80ILi2ELi2EN4cute5tupleIJNS5_1CILi128EEES8_NS7_ILi64EEEEEENS_10bfloat16_tEfNS_4arch4Sm80ELb0ELb0ELb1ELb0ELb0ELb0ELb0ELb0ELi2ELi4ELi4ELi4ELb0EEENS1_21CollectiveEpilogueBwdISA_SB_SD_Li256ELb0ELb0ELi2EEENS1_19SingleTileSchedulerILb0ELb0ELb0ELi128EEEEEEEEEvNT_6ParamsE$_ZZN4cute5sliceINS_5tupleIJNS_10UnderscoreES2_S2_iEEENS1_IJNS1_IJNS_1CILi1EEENS4_ILi0EEEEEElS6_lEEEEEDaRKT_RKT0_ENKUlRKT_RKT0_E_clIS2_lEEDaSH_SK_)
        /*1b248*/ 	.word	0x00000000


	//----- nvinfo : EIATTR_FRAME_SIZE
	.align		4
.L_18540:
        /*1b24c*/ 	.byte	0x04, 0x11
        /*1b24e*/ 	.short	(.L_18542 - .L_18541)
	.align		4
.L_18541:
        /*1b250*/ 	.word	index@($_ZN7cutlass13device_kernelIN5flash19enable_sm80_to_sm89INS1_16FlashAttnBwdSm80INS1_25CollectiveMainloopBwdSm80ILi2ELi2EN4cute5tupleIJNS5_1CILi128EEES8_NS7_ILi64EEEEEENS_10bfloat16_tEfNS_4arch4Sm80ELb0ELb0ELb1ELb0ELb0ELb0ELb0ELb0ELi2ELi4ELi4ELi4ELb0EEENS1_21CollectiveEpilogueBwdISA_SB_SD_Li256ELb0ELb0ELi2EEENS1_19SingleTileSchedulerILb0ELb0ELb0ELi128EEEEEEEEEvNT_6ParamsE$_ZZN4cute5sliceINS_5tupleIJNS_10UnderscoreES2_S2_iEEENS1_IJNS1_IJNS_1CILi1EEENS4_ILi0EEEEEEiNS4_ILi1024EEENS4_ILi8192EEEEEEEEDaRKT_RKT0_ENKUlRKT_RKT0_E_clIS2_iEEDaSJ_SM_)
        /*1b254*/ 	.word	0x00000000


	//----- nvinfo : EIATTR_FRAME_SIZE
	.align		4
.L_18542:
        /*1b258*/ 	.byte	0x04, 0x11
        /*1b25a*/ 	.short	(.L_18544 - .L_18543)
	.align		4
.L_18543:
        /*1b25c*/ 	.word	index@($_ZN7cutlass13device_kernelIN5flash19enable_sm80_to_sm89INS1_16FlashAttnBwdSm80INS1_25CollectiveMainloopBwdSm80ILi2ELi2EN4cute5tupleIJNS5_1CILi128EEES8_NS7_ILi64EEEEEENS_10bfloat16_tEfNS_4arch4Sm80ELb0ELb0ELb1ELb0ELb0ELb0ELb0ELb0ELi2ELi4ELi4ELi4ELb0EEENS1_21CollectiveEpilogueBwdISA_SB_SD_Li256ELb0ELb0ELi2EEENS1_19SingleTileSchedulerILb0ELb0ELb0ELi128EEEEEEEEEvNT_6ParamsE$_ZZN4cute5sliceINS_5tupleIJNS_10UnderscoreES2_S2_iEEENS1_IJNS1_IJNS_1CILi1EEENS4_ILi0EEEEEENS4_ILi4096EEENS1_IJiiEEENS1_IJS6_NS4_ILi8192EEEEEEEEEEEDaRKT_RKT0_ENKUlRKT_RKT0_E_clIS2_S9_EEDaSL_SO_)
        /*1b260*/ 	.word	0x00000000


	//----- nvinfo : EIATTR_FRAME_SIZE
	.align		4
.L_18544:
        /*1b264*/ 	.byte	0x04, 0x11
        /*1b266*/ 	.short	(.L_18546 - .L_18545)
	.align		4
.L_18545:
        /*1b268*/ 	.word	index@($_ZN7cutlass13device_kernelIN5flash19enable_sm80_to_sm89INS1_16FlashAttnBwdSm80INS1_25CollectiveMainloopBwdSm80ILi2ELi2EN4cute5tupleIJNS5_1CILi128EEES8_NS7_ILi64EEEEEENS_10bfloat16_tEfNS_4arch4Sm80ELb0ELb0ELb1ELb0ELb0ELb0ELb0ELb0ELi2ELi4ELi4ELi4ELb0EEENS1_21CollectiveEpilogueBwdISA_SB_SD_Li256ELb0ELb0ELi2EEENS1_19SingleTileSchedulerILb0ELb0ELb0ELi128EEEEEEEEEvNT_6ParamsE$_ZZN4cute5sliceINS_5tupleIJNS_10UnderscoreES2_NS_1CILi0EEEEEENS1_IJNS1_IJNS3_ILi1EEES4_EEEiNS3_ILi1024EEEEEEEEDaRKT_RKT0_ENKUlRKT_RKT0_E_clIS2_iEEDaSI_SL_)
        /*1b26c*/ 	.word	0x00000000


	//----- nvinfo : EIATTR_FRAME_SIZE
	.align		4
.L_18546:
        /*1b270*/ 	.byte	0x04, 0x11
        /*1b272*/ 	.short	(.L_18548 - .L_18547)
	.align		4
.L_18547:
        /*1b274*/ 	.word	index@($_ZN7cutlass13device_kernelIN5flash19enable_sm80_to_sm89INS1_16FlashAttnBwdSm80INS1_25CollectiveMainloopBwdSm80ILi2ELi2EN4cute5tupleIJNS5_1CILi128EEES8_NS7_ILi64EEEEEENS_10bfloat16_tEfNS_4arch4Sm80ELb0ELb0ELb1ELb0ELb0ELb0ELb0ELb0ELi2ELi4ELi4ELi4ELb0EEENS1_21CollectiveEpilogueBwdISA_SB_SD_Li256ELb0ELb0ELi2EEENS1_19SingleTileSchedulerILb0ELb0ELb0ELi128EEEEEEEEEvNT_6ParamsE$_ZZN4cute5sliceINS_5tupleIJNS1_IJNS_10UnderscoreENS_1CILi0EEEEEENS1_IJS4_S2_EEEEEENS1_IJNS1_IJNS1_IJNS3_ILi1EEES4_EEES4_EEENS1_IJNS1_IJS4_S4_EEEiEEEEEEEEDaRKT_RKT0_ENKUlRKT_RKT0_E_clIS6_SC_EEDaSM_SP_)
        /*1b278*/ 	.word	0x00000000


	//----- nvinfo : EIATTR_FRAME_SIZE
	.align		4
.L_18548:
        /*1b27c*/ 	.byte	0x04, 0x11
        /*1b27e*/ 	.short	(.L_18550 - .L_18549)
	.align		4
.L_18549:
        /*1b280*/ 	.word	index@($_ZN7cutlass13device_kernelIN5flash19enable_sm80_to_sm89INS1_16FlashAttnBwdSm80INS1_25CollectiveMainloopBwdSm80ILi2ELi2EN4cute5tupleIJNS5_1CILi128EEES8_NS7_ILi64EEEEEENS_10bfloat16_tEfNS_4arch4Sm80ELb0ELb0ELb1ELb0ELb0ELb0ELb0ELb0ELi2ELi4ELi4ELi4ELb0EEENS1_21CollectiveEpilogueBwdISA_SB_SD_Li256ELb0ELb0ELi2EEENS1_19SingleTileSchedulerILb0ELb0ELb0ELi128EEEEEEEEEvNT_6ParamsE$_ZZN4cute4takeILi1ELi3ENS_5tupleIJNS1_IJiNS_1CILi512EEEEEENS1_IJiiEEENS2_ILi1024EEEEEEEEDaRKT1_ENKUlDpRKT_E_clIJS5_S6_EEEDaSE_)
        /*1b284*/ 	.word	0x00000000


	//----- nvinfo : EIATTR_FRAME_SIZE
	.align		4
.L_18550:
        /*1b288*/ 	.byte	0x04, 0x11
        /*1b28a*/ 	.short	(.L_18552 - .L_18551)
	.align		4
.L_18551:
        /*1b28c*/ 	.word	index@($_ZN7cutlass13device_kernelIN5flash19enable_sm80_to_sm89INS1_16FlashAttnBwdSm80INS1_25CollectiveMainloopBwdSm80ILi2ELi2EN4cute5tupleIJNS5_1CILi128EEES8_NS7_ILi64EEEEEENS_10bfloat16_tEfNS_4arch4Sm80ELb0ELb0ELb1ELb0ELb0ELb0ELb0ELb0ELi2ELi4ELi4ELi4ELb0EEENS1_21CollectiveEpilogueBwdISA_SB_SD_Li256ELb0ELb0ELi2EEENS1_19SingleTileSchedulerILb0ELb0ELb0ELi128EEEEEEEEEvNT_6ParamsE$_ZZN4cute4takeILi1ELi3ENS_5tupleIJNS1_IJNS_1CILi1EEEiEEENS2_ILi1024EEENS1_IJiiEEEEEEEEDaRKT1_ENKUlDpRKT_E_clIJS5_S6_EEEDaSE_)
        /*1b290*/ 	.word	0x00000000


	//----- nvinfo : EIATTR_FRAME_SIZE
	.align		4
.L_18552:
        /*1b294*/ 	.byte	0x04, 0x11
        /*1b296*/ 	.short	(.L_18554 - .L_18553)
	.align		4
.L_18553:
        /*1b298*/ 	.word	index@($_ZN7cutlass13device_kernelIN5flash19enable_sm80_to_sm89INS1_16FlashAttnBwdSm80INS1_25CollectiveMainloopBwdSm80ILi2ELi2EN4cute5tupleIJNS5_1CILi128EEES8_NS7_ILi64EEEEEENS_10bfloat16_tEfNS_4arch4Sm80ELb0ELb0ELb1ELb0ELb0ELb0ELb0ELb0ELi2ELi4ELi4ELi4ELb0EEENS1_21CollectiveEpilogueBwdISA_SB_SD_Li256ELb0ELb0ELi2EEENS1_19SingleTileSchedulerILb0ELb0ELb0ELi128EEEEEEEEEvNT_6ParamsE$_ZZN4cute4takeILi1ELi3ENS_5tupleIJNS1_IJNS_1CILi1EEENS2_ILi512EEEiEEENS2_ILi4096EEENS1_IJiiEEEEEEEEDaRKT1_ENKUlDpRKT_E_clIJS6_S7_EEEDaSF_)
        /*1b29c*/ 	.word	0x00000000


	//----- nvinfo : EIATTR_FRAME_SIZE
	.align		4
.L_18554:
        /*1b2a0*/ 	.byte	0x04, 0x11
        /*1b2a2*/ 	.short	(.L_18556 - .L_18555)
	.align		4
.L_18555:
        /*1b2a4*/ 	.word	index@($_ZN7cutlass13device_kernelIN5flash19enable_sm80_to_sm89INS1_16FlashAttnBwdSm80INS1_25CollectiveMainloopBwdSm80ILi2ELi2EN4cute5tupleIJNS5_1CILi128EEES8_NS7_ILi64EEEEEENS_10bfloat16_tEfNS_4arch4Sm80ELb0ELb0ELb1ELb0ELb0ELb0ELb0ELb0ELi2ELi4ELi4ELi4ELb0EEENS1_21CollectiveEpilogueBwdISA_SB_SD_Li256ELb0ELb0ELi2EEENS1_19SingleTileSchedulerILb0ELb0ELb0ELi128EEEEEEEEEvNT_6ParamsE$_ZZN4cute4takeILi1ELi3ENS_5tupleIJNS1_IJNS_1CILi1EEENS2_ILi512EEEiEEENS2_ILi4096EEENS1_IJNS1_IJiiEEENS2_ILi8192EEEEEEEEEEEDaRKT1_ENKUlDpRKT_E_clIJS6_S9_EEEDaSH_)
        /*1b2a8*/ 	.word	0x00000000


	//----- nvinfo : EIATTR_FRAME_SIZE
	.align		4
.L_18556:
        /*1b2ac*/ 	.byte	0x04, 0x11
        /*1b2ae*/ 	.short	(.L_18558 - .L_18557)
	.align		4
.L_18557:
        /*1b2b0*/ 	.word	index@($_ZN7cutlass13device_kernelIN5flash19enable_sm80_to_sm89INS1_16FlashAttnBwdSm80INS1_25CollectiveMainloopBwdSm80ILi2ELi2EN4cute5tupleIJNS5_1CILi128EEES8_NS7_ILi64EEEEEENS_10bfloat16_tEfNS_4arch4Sm80ELb0ELb0ELb1ELb0ELb0ELb0ELb0ELb0ELi2ELi4ELi4ELi4ELb0EEENS1_21CollectiveEpilogueBwdISA_SB_SD_Li256ELb0ELb0ELi2EEENS1_19SingleTileSchedulerILb0ELb0ELb0ELi128EEEEEEEEEvNT_6ParamsE$_ZZN4cute4takeILi1ELi2ENS_5tupleIJNS1_IJNS_1CILi1EEENS2_ILi0EEEEEEiEEEEEDaRKT1_ENKUlDpRKT_E_clIJiEEEDaSD_)
        /*1b2b4*/ 	.word	0x00000000


	//----- nvinfo : EIATTR_FRAME_SIZE
	.align		4
.L_18558:
        /*1b2b8*/ 	.byte	0x04, 0x11
        /*1b2ba*/ 	.short	(.L_18560 - .L_18559)
	.align		4
.L_18559:
        /*1b2bc*/ 	.word	index@($_ZN7cutlass13device_kernelIN5flash19enable_sm80_to_sm89INS1_16FlashAttnBwdSm80INS1_25CollectiveMainloopBwdSm80ILi2ELi2EN4cute5tupleIJNS5_1CILi128EEES8_NS7_ILi64EEEEEENS_10bfloat16_tEfNS_4arch4Sm80ELb0ELb0ELb1ELb0ELb0ELb0ELb0ELb0ELi2ELi4ELi4ELi4ELb0EEENS1_21CollectiveEpilogueBwdISA_SB_SD_Li256ELb0ELb0ELi2EEENS1_19SingleTileSchedulerILb0ELb0ELb0ELi128EEEEEEEEEvNT_6ParamsE$_ZZN4cute4diceINS_5tupleIJNS1_IJiNS1_IJiNS_1CILi0EEEEEEEEENS1_IJNS_10UnderscoreENS1_IJS6_S6_EEEEEEEEES9_EEDaRKT_RKT0_ENKUlRKT_RKT0_E_clIS5_S5_EEDaSI_SL_)
        /*1b2c0*/ 	.word	0x00000000


	//----- nvinfo : EIATTR_FRAME_SIZE
	.align		4
.L_18560:
        /*1b2c4*/ 	.byte	0x04, 0x11
        /*1b2c6*/ 	.short	(.L_18562 - .L_18561)
	.align		4
.L_18561:
        /*1b2c8*/ 	.word	index@($_ZN7cutlass13device_kernelIN5flash19enable_sm80_to_sm89INS1_16FlashAttnBwdSm80INS1_25CollectiveMainloopBwdSm80ILi2ELi2EN4cute5tupleIJNS5_1CILi128EEES8_NS7_ILi64EEEEEENS_10bfloat16_tEfNS_4arch4Sm80ELb0ELb0ELb1ELb0ELb0ELb0ELb0ELb0ELi2ELi4ELi4ELi4ELb0EEENS1_21CollectiveEpilogueBwdISA_SB_SD_Li256ELb0ELb0ELi2EEENS1_19SingleTileSchedulerILb0ELb0ELb0ELi128EEEEEEEEEvNT_6ParamsE$_ZZN4cute19as_arithmetic_tupleINS_15ArithmeticTupleIJiiEEEEEDaRKT_ENKUlRKT_E_clIiEEDaS8_)
        /*1b2cc*/ 	.word	0x00000000


	//----- nvinfo : EIATTR_FRAME_SIZE
	.align		4
.L_18562:
        /*1b2d0*/ 	.byte	0x04, 0x11
        /*1b2d2*/ 	.short	(.L_18564 - .L_18563)
	.align		4
.L_18563:
        /*1b2d4*/ 	.word	index@($_ZN7cutlass13device_kernelIN5flash19enable_sm80_to_sm89INS1_16FlashAttnBwdSm80INS1_25CollectiveMainloopBwdSm80ILi2ELi2EN4cute5tupleIJNS5_1CILi128EEES8_NS7_ILi64EEEEEENS_10bfloat16_tEfNS_4arch4Sm80ELb0ELb0ELb1ELb0ELb0ELb0ELb0ELb0ELi2ELi4ELi4ELi4ELb0EEENS1_21CollectiveEpilogueBwdISA_SB_SD_Li256ELb0ELb0ELi2EEENS1_19SingleTileSchedulerILb0ELb0ELb0ELi128EEEEEEEEEvNT_6ParamsE$_ZZN4cute19as_arithmetic_tupleINS_15ArithmeticTupleIJiiEEEEEDaRKT_ENKUlDpRKT_E_clIJiiEEEDaS9_)
        /*1b2d8*/ 	.word	0x00000000


	//----- nvinfo : EIATTR_FRAME_SIZE
	.align		4
.L_18564:
        /*1b2dc*/ 	.byte	0x04, 0x11
        /*1b2de*/ 	.short	(.L_18566 - .L_18565)
	.align		4
.L_18565:
        /*1b2e0*/ 	.word	index@($_ZN7cutlass13device_kernelIN5flash19enable_sm80_to_sm89INS1_16FlashAttnBwdSm80INS1_25CollectiveMainloopBwdSm80ILi2ELi2EN4cute5tupleIJNS5_1CILi128EEES8_NS7_ILi64EEEEEENS_10bfloat16_tEfNS_4arch4Sm80ELb0ELb0ELb1ELb0ELb0ELb0ELb0ELb0ELi2ELi4ELi4ELi4ELb0EEENS1_21CollectiveEpilogueBwdISA_SB_SD_Li256ELb0ELb0ELi2EEENS1_19SingleTileSchedulerILb0ELb0ELb0ELi128EEEEEEEEEvNT_6ParamsE$_ZZN4cute16flatten_to_tupleINS_5tupleIJNS_1CILi4096EEENS1_IJiiEEEEEEEEDaRKT_ENKUlRKT_E_clIS4_EEDaSB_)
        /*1b2e4*/ 	.word	0x00000000


	//----- nvinfo : EIATTR_FRAME_SIZE
	.align		4
.L_18566:
        /*1b2e8*/ 	.byte	0x04, 0x11
        /*1b2ea*/ 	.short	(.L_18568 - .L_18567)
	.align		4
.L_18567:
        /*1b2ec*/ 	.word	index@($_ZN7cutlass13device_kernelIN5flash19enable_sm80_to_sm89INS1_16FlashAttnBwdSm80INS1_25CollectiveMainloopBwdSm80ILi2ELi2EN4cute5tupleIJNS5_1CILi128EEES8_NS7_ILi64EEEEEENS_10bfloat16_tEfNS_4arch4Sm80ELb0ELb0ELb1ELb0ELb0ELb0ELb0ELb0ELi2ELi4ELi4ELi4ELb0EEENS1_21CollectiveEpilogueBwdISA_SB_SD_Li256ELb0ELb0ELi2EEENS1_19SingleTileSchedulerILb0ELb0ELb0ELi128EEEEEEEEEvNT_6ParamsE$_ZZN4cute16flatten_to_tupleINS_5tupleIJNS_1CILi4096EEENS1_IJNS1_IJiiEEENS2_ILi8192EEEEEEEEEEEDaRKT_ENKUlRKT_E_clIS6_EEDaSD_)
        /*1b2f0*/ 	.word	0x00000000


	//----- nvinfo : EIATTR_FRAME_SIZE
	.align		4
.L_18568:
        /*1b2f4*/ 	.byte	0x04, 0x11
        /*1b2f6*/ 	.short	(.L_18570 - .L_18569)
	.align		4
.L_18569:
        /*1b2f8*/ 	.word	index@($_ZN7cutlass13device_kernelIN5flash19enable_sm80_to_sm89INS1_16FlashAttnBwdSm80INS1_25CollectiveMainloopBwdSm80ILi2ELi2EN4cute5tupleIJNS5_1CILi128EEES8_NS7_ILi64EEEEEENS_10bfloat16_tEfNS_4arch4Sm80ELb0ELb0ELb1ELb0ELb0ELb0ELb0ELb0ELi2ELi4ELi4ELi4ELb0EEENS1_21CollectiveEpilogueBwdISA_SB_SD_Li256ELb0ELb0ELi2EEENS1_19SingleTileSchedulerILb0ELb0ELb0ELi128EEEEEEEEEvNT_6ParamsE$_ZZN4cute16flatten_to_tupleINS_5tupleIJNS_1CILi1024EEENS1_IJiiEEEEEEEEDaRKT_ENKUlRKT_E_clIS4_EEDaSB_)
        /*1b2fc*/ 	.word	0x00000000


	//----- nvinfo : EIATTR_FRAME_SIZE
	.align		4
.L_18570:
        /*1b300*/ 	.byte	0x04, 0x11
        /*1b302*/ 	.short	(.L_18572 - .L_18571)
	.align		4
.L_18571:
        /*1b304*/ 	.word	index@($_ZN7cutlass13device_kernelIN5flash19enable_sm80_to_sm89INS1_16FlashAttnBwdSm80INS1_25CollectiveMainloopBwdSm80ILi2ELi2EN4cute5tupleIJNS5_1CILi128EEES8_NS7_ILi64EEEEEENS_10bfloat16_tEfNS_4arch4Sm80ELb0ELb0ELb1ELb0ELb0ELb0ELb0ELb0ELi2ELi4ELi4ELi4ELb0EEENS1_21CollectiveEpilogueBwdISA_SB_SD_Li256ELb0ELb0ELi2EEENS1_19SingleTileSchedulerILb0ELb0ELb0ELi128EEEEEEEEEvNT_6ParamsE$_ZZN4cute16flatten_to_tupleINS_5tupleIJNS_1CILi0EEENS1_IJNS2_ILi1EEENS2_ILi512EEEiEEEEEEEEDaRKT_ENKUlRKT_E_clIS6_EEDaSD_)
        /*1b308*/ 	.word	0x00000000


	//----- nvinfo : EIATTR_FRAME_SIZE
	.align		4
.L_18572:
        /*1b30c*/ 	.byte	0x04, 0x11
        /*1b30e*/ 	.short	(.L_18574 - .L_18573)
	.align		4
.L_18573:
        /*1b310*/ 	.word	index@($_ZN7cutlass13device_kernelIN5flash19enable_sm80_to_sm89INS1_16FlashAttnBwdSm80INS1_25CollectiveMainloopBwdSm80ILi2ELi2EN4cute5tupleIJNS5_1CILi128EEES8_NS7_ILi64EEEEEENS_10bfloat16_tEfNS_4arch4Sm80ELb0ELb0ELb1ELb0ELb0ELb0ELb0ELb0ELi2ELi4ELi4ELi4ELb0EEENS1_21CollectiveEpilogueBwdISA_SB_SD_Li256ELb0ELb0ELi2EEENS1_19SingleTileSchedulerILb0ELb0ELb0ELi128EEEEEEEEEvNT_6ParamsE$_ZZN4cute16flatten_to_tupleINS_5tupleIJNS1_IJiiEEENS_1CILi8192EEEEEEEEDaRKT_ENKUlRKT_E_clIS2_EEDaSB_)
        /*1b314*/ 	.word	0x00000000


	//----- nvinfo : EIATTR_FRAME_SIZE
	.align		4
.L_18574:
        /*1b318*/ 	.byte	0x04, 0x11
        /*1b31a*/ 	.short	(.L_18576 - .L_18575)
	.align		4
.L_18575:
        /*1b31c*/ 	.word	index@($_ZN7cutlass13device_kernelIN5flash19enable_sm80_to_sm89INS1_16FlashAttnBwdSm80INS1_25CollectiveMainloopBwdSm80ILi2ELi2EN4cute5tupleIJNS5_1CILi128EEES8_NS7_ILi64EEEEEENS_10bfloat16_tEfNS_4arch4Sm80ELb0ELb0ELb1ELb0ELb0ELb0ELb0ELb0ELi2ELi4ELi4ELi4ELb0EEENS1_21CollectiveEpilogueBwdISA_SB_SD_Li256ELb0ELb0ELi2EEENS1_19SingleTileSchedulerILb0ELb0ELb0ELi128EEEEEEEEEvNT_6ParamsE$_ZZN4cute16flatten_to_tupleINS_5tupleIJNS1_IJiiEEENS_1CILi1024EEEEEEEEDaRKT_ENKUlRKT_E_clIS2_EEDaSB_)
        /*1b320*/ 	.word	0x00000000


	//----- nvinfo : EIATTR_FRAME_SIZE
	.align		4
.L_18576:
        /*1b324*/ 	.byte	0x04, 0x11
        /*1b326*/ 	.short	(.L_18578 - .L_18577)
	.align		4
.L_18577:
        /*1b328*/ 	.word	index@($_ZN7cutlass13device_kernelIN5flash19enable_sm80_to_sm89INS1_16FlashAttnBwdSm80INS1_25CollectiveMainloopBwdSm80ILi2ELi2EN4cute5tupleIJNS5_1CILi128EEES8_NS7_ILi64EEEEEENS_10bfloat16_tEfNS_4arch4Sm80ELb0ELb0ELb1ELb0ELb0ELb0ELb0ELb0ELi2ELi4ELi4ELi4ELb0EEENS1_21CollectiveEpilogueBwdISA_SB_SD_Li256ELb0ELb0ELi2EEENS1_19SingleTileSchedulerILb0ELb0ELb0ELi128EEEEEEEEEvNT_6ParamsE$_ZZN4cute14transform_leafINS_15ArithmeticTupleIJiiEEENS_8identityEEEDaRKT_OT0_ENKUlRKT_E_clIiEEDaSB_)
        /*1b32c*/ 	.word	0x00000000


	//----- nvinfo : EIATTR_FRAME_SIZE
	.align		4
.L_18578:
        /*1b330*/ 	.byte	0x04, 0x11
        /*1b332*/ 	.short	(.L_18580 - .L_18579)
	.align		4
.L_18579:
        /*1b334*/ 	.word	index@($_ZN7cutlass13device_kernelIN5flash19enable_sm80_to_sm89INS1_16FlashAttnBwdSm80INS1_25CollectiveMainloopBwdSm80ILi2ELi2EN4cute5tupleIJNS5_1CILi128EEES8_NS7_ILi64EEEEEENS_10bfloat16_tEfNS_4arch4Sm80ELb0ELb0ELb1ELb0ELb0ELb0ELb0ELb0ELi2ELi4ELi4ELi4ELb0EEENS1_21CollectiveEpilogueBwdISA_SB_SD_Li256ELb0ELb0ELi2EEENS1_19SingleTileSchedulerILb0ELb0ELb0ELi128EEEEEEEEEvNT_6ParamsE$_ZZN4cute14logical_divideINS_5tupleIJNS1_IJNS_1CILi8EEENS2_ILi1EEEEEENS1_IJNS2_ILi2EEEEEEEEENS1_IJNS1_IJS4_NS2_ILi0EEEEEENS1_IJiEEEEEENS1_IJS5_NS_6LayoutIS4_S9_EEEEEEEDaRKNSD_IT_T0_EERKT1_ENKUlRKT_RKT0_E_clINSD_IS7_SB_EESE_EEDaSQ_ST_)
        /*1b338*/ 	.word	0x00000000


	//----- nvinfo : EIATTR_FRAME_SIZE
	.align		4
.L_18580:
        /*1b33c*/ 	.byte	0x04, 0x11
        /*1b33e*/ 	.short	(.L_18582 - .L_18581)
	.align		4
.L_18581:
        /*1b340*/ 	.word	index@($_ZN7cutlass13device_kernelIN5flash19enable_sm80_to_sm89INS1_16FlashAttnBwdSm80INS1_25CollectiveMainloopBwdSm80ILi2ELi2EN4cute5tupleIJNS5_1CILi128EEES8_NS7_ILi64EEEEEENS_10bfloat16_tEfNS_4arch4Sm80ELb0ELb0ELb1ELb0ELb0ELb0ELb0ELb0ELi2ELi4ELi4ELi4ELb0EEENS1_21CollectiveEpilogueBwdISA_SB_SD_Li256ELb0ELb0ELi2EEENS1_19SingleTileSchedulerILb0ELb0ELb0ELi128EEEEEEEEEvNT_6ParamsE$_ZZN4cute13to_mixed_bitsINS_5tupleIJNS_1CILi4EEENS2_ILi8EEEEEENS1_IJNS2_ILi128EEENS2_ILi0EEEEEENS1_IJiiEEEEEDaRKT_RKT0_RKT1_ENKUlRKT_RKT0_RKT1_E_clIS3_S6_iEEDaSL_SO_SR_)
        /*1b344*/ 	.word	0x00000000


	//----- nvinfo : EIATTR_FRAME_SIZE
	.align		4
.L_18582:
        /*1b348*/ 	.byte	0x04, 0x11
        /*1b34a*/ 	.short	(.L_18584 - .L_18583)
	.align		4
.L_18583:
        /*1b34c*/ 	.word	index@($_ZN7cutlass13device_kernelIN5flash19enable_sm80_to_sm89INS1_16FlashAttnBwdSm80INS1_25CollectiveMainloopBwdSm80ILi2ELi2EN4cute5tupleIJNS5_1CILi128EEES8_NS7_ILi64EEEEEENS_10bfloat16_tEfNS_4arch4Sm80ELb0ELb0ELb1ELb0ELb0ELb0ELb0ELb0ELi2ELi4ELi4ELi4ELb0EEENS1_21CollectiveEpilogueBwdISA_SB_SD_Li256ELb0ELb0ELi2EEENS1_19SingleTileSchedulerILb0ELb0ELb0ELi128EEEEEEEEEvNT_6ParamsE$_ZZN4cute13to_mixed_bitsINS_5tupleIJNS_1CILi4EEENS2_ILi8EEEEEENS1_IJNS2_ILi128EEENS2_ILi0EEEEEENS1_IJiiEEEEEDaRKT_RKT0_RKT1_ENKUlDpRKT_E_clIJNS_9MixedBitsILj0ELj384EEENS2_ILj0EEEEEEDaSM_)
        /*1b350*/ 	.word	0x00000000


	//----- nvinfo : EIATTR_FRAME_SIZE
	.align		4
.L_18584:
        /*1b354*/ 	.byte	0x04, 0x11
        /*1b356*/ 	.short	(.L_18586 - .L_18585)
	.align		4
.L_18585:
        /*1b358*/ 	.word	index@($_ZN7cutlass13device_kernelIN5flash19enable_sm80_to_sm89INS1_16FlashAttnBwdSm80INS1_25CollectiveMainloopBwdSm80ILi2ELi2EN4cute5tupleIJNS5_1CILi128EEES8_NS7_ILi64EEEEEENS_10bfloat16_tEfNS_4arch4Sm80ELb0ELb0ELb1ELb0ELb0ELb0ELb0ELb0ELi2ELi4ELi4ELi4ELb0EEENS1_21CollectiveEpilogueBwdISA_SB_SD_Li256ELb0ELb0ELi2EEENS1_19SingleTileSchedulerILb0ELb0ELb0ELi128EEEEEEEEEvNT_6ParamsE$_ZZN4cute13to_mixed_bitsINS_5tupleIJNS_1CILi4EEENS2_ILi8EEEEEENS1_IJNS2_ILi0EEENS2_ILi64EEEEEENS1_IJiiEEEEEDaRKT_RKT0_RKT1_ENKUlRKT_RKT0_RKT1_E_clIS4_S7_iEEDaSL_SO_SR_)
        /*1b35c*/ 	.word	0x00000000


	//----- nvinfo : EIATTR_FRAME_SIZE
	.align		4
.L_18586:
        /*1b360*/ 	.byte	0x04, 0x11
        /*1b362*/ 	.short	(.L_18588 - .L_18587)
	.align		4
.L_18587:
        /*1b364*/ 	.word	index@($_ZN7cutlass13device_kernelIN5flash19enable_sm80_to_sm89INS1_16FlashAttnBwdSm80INS1_25CollectiveMainloopBwdSm80ILi2ELi2EN4cute5tupleIJNS5_1CILi128EEES8_NS7_ILi64EEEEEENS_10bfloat16_tEfNS_4arch4Sm80ELb0ELb0ELb1ELb0ELb0ELb0ELb0ELb0ELi2ELi4ELi4ELi4ELb0EEENS1_21CollectiveEpilogueBwdISA_SB_SD_Li256ELb0ELb0ELi2EEENS1_19SingleTileSchedulerILb0ELb0ELb0ELi128EEEEEEEEEvNT_6ParamsE$_ZZN4cute13to_mixed_bitsINS_5tupleIJNS_1CILi4EEENS2_ILi8EEEEEENS1_IJNS2_ILi0EEENS2_ILi64EEEEEENS1_IJiiEEEEEDaRKT_RKT0_RKT1_ENKUlDpRKT_E_clIJNS2_ILj0EEENS_9MixedBitsILj0ELj448EEEEEEDaSM_)
        /*1b368*/ 	.word	0x00000000


	//----- nvinfo : EIATTR_FRAME_SIZE
	.align		4
.L_18588:
        /*1b36c*/ 	.byte	0x04, 0x11
        /*1b36e*/ 	.short	(.L_18590 - .L_18589)
	.align		4
.L_18589:
        /*1b370*/ 	.word	index@($_ZN7cutlass13device_kernelIN5flash19enable_sm80_to_sm89INS1_16FlashAttnBwdSm80INS1_25CollectiveMainloopBwdSm80ILi2ELi2EN4cute5tupleIJNS5_1CILi128EEES8_NS7_ILi64EEEEEENS_10bfloat16_tEfNS_4arch4Sm80ELb0ELb0ELb1ELb0ELb0ELb0ELb0ELb0ELi2ELi4ELi4ELi4ELb0EEENS1_21CollectiveEpilogueBwdISA_SB_SD_Li256ELb0ELb0ELi2EEENS1_19SingleTileSchedulerILb0ELb0ELb0ELi128EEEEEEEEEvNT_6ParamsE$_ZZN4cute13to_mixed_bitsINS_5tupleIJNS1_IJNS_1CILi4EEENS2_ILi8EEEEEES3_NS2_ILi1EEEEEENS1_IJNS1_IJNS2_ILi128EEENS2_ILi0EEEEEENS2_ILi16EEES9_EEENS1_IJNS1_IJiiEEEiS9_EEEEEDaRKT_RKT0_RKT1_ENKUlRKT_RKT0_RKT1_E_clIS5_SA_SD_EEDaSQ_ST_SW_)
        /*1b374*/ 	.word	0x00000000


	//----- nvinfo : EIATTR_FRAME_SIZE
	.align		4
.L_18590:
        /*1b378*/ 	.byte	0x04, 0x11
        /*1b37a*/ 	.short	(.L_18592 - .L_18591)
	.align		4
.L_18591:
        /*1b37c*/ 	.word	index@($_ZN7cutlass13device_kernelIN5flash19enable_sm80_to_sm89INS1_16FlashAttnBwdSm80INS1_25CollectiveMainloopBwdSm80ILi2ELi2EN4cute5tupleIJNS5_1CILi128EEES8_NS7_ILi64EEEEEENS_10bfloat16_tEfNS_4arch4Sm80ELb0ELb0ELb1ELb0ELb0ELb0ELb0ELb0ELi2ELi4ELi4ELi4ELb0EEENS1_21CollectiveEpilogueBwdISA_SB_SD_Li256ELb0ELb0ELi2EEENS1_19SingleTileSchedulerILb0ELb0ELb0ELi128EEEEEEEEEvNT_6ParamsE$_ZZN4cute13to_mixed_bitsINS_5tupleIJNS1_IJNS_1CILi4EEENS2_ILi8EEEEEES3_NS2_ILi1EEEEEENS1_IJNS1_IJNS2_ILi128EEENS2_ILi0EEEEEENS2_ILi16EEES9_EEENS1_IJNS1_IJiiEEEiS9_EEEEEDaRKT_RKT0_RKT1_ENKUlRKT_RKT0_RKT1_E_clIS3_SB_iEEDaSQ_ST_SW_)
        /*1b380*/ 	.word	0x00000000


	//----- nvinfo : EIATTR_FRAME_SIZE
	.align		4
.L_18592:
        /*1b384*/ 	.byte	0x04, 0x11
        /*1b386*/ 	.short	(.L_18594 - .L_18593)
	.align		4
.L_18593:
        /*1b388*/ 	.word	index@($_ZN7cutlass13device_kernelIN5flash19enable_sm80_to_sm89INS1_16FlashAttnBwdSm80INS1_25CollectiveMainloopBwdSm80ILi2ELi2EN4cute5tupleIJNS5_1CILi128EEES8_NS7_ILi64EEEEEENS_10bfloat16_tEfNS_4arch4Sm80ELb0ELb0ELb1ELb0ELb0ELb0ELb0ELb0ELi2ELi4ELi4ELi4ELb0EEENS1_21CollectiveEpilogueBwdISA_SB_SD_Li256ELb0ELb0ELi2EEENS1_19SingleTileSchedulerILb0ELb0ELb0ELi128EEEEEEEEEvNT_6ParamsE$_ZZN4cute13to_mixed_bitsINS_5tupleIJNS1_IJNS_1CILi4EEENS2_ILi8EEEEEES3_NS2_ILi1EEEEEENS1_IJNS1_IJNS2_ILi128EEENS2_ILi0EEEEEENS2_ILi16EEES9_EEENS1_IJNS1_IJiiEEEiS9_EEEEEDaRKT_RKT0_RKT1_ENKUlDpRKT_E_clIJNS_9MixedBitsILj0ELj384EEENSU_ILj0ELj48EEENS2_ILj0EEEEEEDaSR_)
        /*1b38c*/ 	.word	0x00000000


	//----- nvinfo : EIATTR_FRAME_SIZE
	.align		4
.L_18594:
        /*1b390*/ 	.byte	0x04, 0x11
        /*1b392*/ 	.short	(.L_18596 - .L_18595)
	.align		4
.L_18595:
        /*1b394*/ 	.word	index@($_ZN7cutlass13device_kernelIN5flash19enable_sm80_to_sm89INS1_16FlashAttnBwdSm80INS1_25CollectiveMainloopBwdSm80ILi2ELi2EN4cute5tupleIJNS5_1CILi128EEES8_NS7_ILi64EEEEEENS_10bfloat16_tEfNS_4arch4Sm80ELb0ELb0ELb1ELb0ELb0ELb0ELb0ELb0ELi2ELi4ELi4ELi4ELb0EEENS1_21CollectiveEpilogueBwdISA_SB_SD_Li256ELb0ELb0ELi2EEENS1_19SingleTileSchedulerILb0ELb0ELb0ELi128EEEEEEEEEvNT_6ParamsE$_ZZN4cute13to_mixed_bitsINS_5tupleIJNS1_IJNS_1CILi4EEENS2_ILi8EEEEEES3_NS2_ILi1EEEEEENS1_IJNS1_IJNS2_ILi0EEENS2_ILi64EEEEEES8_S8_EEENS1_IJNS1_IJiiEEEiS8_EEEEEDaRKT_RKT0_RKT1_ENKUlRKT_RKT0_RKT1_E_clIS5_SA_SC_EEDaSP_SS_SV_)
        /*1b398*/ 	.word	0x00000000


	//----- nvinfo : EIATTR_FRAME_SIZE
	.align		4
.L_18596:
        /*1b39c*/ 	.byte	0x04, 0x11
        /*1b39e*/ 	.short	(.L_18598 - .L_18597)
	.align		4
.L_18597:
        /*1b3a0*/ 	.word	index@($_ZN7cutlass13device_kernelIN5flash19enable_sm80_to_sm89INS1_16FlashAttnBwdSm80INS1_25CollectiveMainloopBwdSm80ILi2ELi2EN4cute5tupleIJNS5_1CILi128EEES8_NS7_ILi64EEEEEENS_10bfloat16_tEfNS_4arch4Sm80ELb0ELb0ELb1ELb0ELb0ELb0ELb0ELb0ELi2ELi4ELi4ELi4ELb0EEENS1_21CollectiveEpilogueBwdISA_SB_SD_Li256ELb0ELb0ELi2EEENS1_19SingleTileSchedulerILb0ELb0ELb0ELi128EEEEEEEEEvNT_6ParamsE$_ZZN4cute13to_mixed_bitsINS_5tupleIJNS1_IJNS_1CILi4EEENS2_ILi8EEEEEES3_NS2_ILi1EEEEEENS1_IJNS1_IJNS2_ILi0EEENS2_ILi64EEEEEES8_S8_EEENS1_IJNS1_IJiiEEEiS8_EEEEEDaRKT_RKT0_RKT1_ENKUlDpRKT_E_clIJNS_9MixedBitsILj0ELj448EEENS2_ILj0EEESV_EEEDaSQ_)
        /*1b3a4*/ 	.word	0x00000000


	//----- nvinfo : EIATTR_FRAME_SIZE
	.align		4
.L_18598:
        /*1b3a8*/ 	.byte	0x04, 0x11
        /*1b3aa*/ 	.short	(.L_18600 - .L_18599)
	.align		4
.L_18599:
        /*1b3ac*/ 	.word	index@($_ZN7cutlass13device_kernelIN5flash19enable_sm80_to_sm89INS1_16FlashAttnBwdSm80INS1_25CollectiveMainloopBwdSm80ILi2ELi2EN4cute5tupleIJNS5_1CILi128EEES8_NS7_ILi64EEEEEENS_10bfloat16_tEfNS_4arch4Sm80ELb0ELb0ELb1ELb0ELb0ELb0ELb0ELb0ELi2ELi4ELi4ELi4ELb0EEENS1_21CollectiveEpilogueBwdISA_SB_SD_Li256ELb0ELb0ELi2EEENS1_19SingleTileSchedulerILb0ELb0ELb0ELi128EEEEEEEEEvNT_6ParamsE$_ZZN4cute13to_mixed_bitsINS_5tupleIJNS1_IJNS_1CILi4EEENS2_ILi8EEEEEENS2_ILi2EEENS2_ILi1EEEEEENS1_IJNS1_IJNS2_ILi128EEENS2_ILi0EEEEEES4_SA_EEENS1_IJNS1_IJiiEEEiSA_EEEEEDaRKT_RKT0_RKT1_ENKUlRKT_RKT0_RKT1_E_clIS6_S4_iEEDaSQ_ST_SW_)
        /*1b3b0*/ 	.word	0x00000000


	//----- nvinfo : EIATTR_FRAME_SIZE
	.align		4
.L_18600:
        /*1b3b4*/ 	.byte	0x04, 0x11
        /*1b3b6*/ 	.short	(.L_18602 - .L_18601)
	.align		4
.L_18601:
        /*1b3b8*/ 	.word	index@($_ZN7cutlass13device_kernelIN5flash19enable_sm80_to_sm89INS1_16FlashAttnBwdSm80INS1_25CollectiveMainloopBwdSm80ILi2ELi2EN4cute5tupleIJNS5_1CILi128EEES8_NS7_ILi64EEEEEENS_10bfloat16_tEfNS_4arch4Sm80ELb0ELb0ELb1ELb0ELb0ELb0ELb0ELb0ELi2ELi4ELi4ELi4ELb0EEENS1_21CollectiveEpilogueBwdISA_SB_SD_Li256ELb0ELb0ELi2EEENS1_19SingleTileSchedulerILb0ELb0ELb0ELi128EEEEEEEEEvNT_6ParamsE$_ZZN4cute13to_mixed_bitsINS_5tupleIJNS1_IJNS_1CILi4EEENS2_ILi8EEEEEENS2_ILi2EEENS2_ILi1EEEEEENS1_IJNS1_IJNS2_ILi128EEENS2_ILi0EEEEEES4_SA_EEENS1_IJNS1_IJiiEEEiSA_EEEEEDaRKT_RKT0_RKT1_ENKUlRKT_RKT0_RKT1_E_clIS5_SB_SD_EEDaSQ_ST_SW_)
        /*1b3bc*/ 	.word	0x00000000


	//----- nvinfo : EIATTR_FRAME_SIZE
	.align		4
.L_18602:
        /*1b3c0*/ 	.byte	0x04, 0x11
        /*1b3c2*/ 	.short	(.L_18604 - .L_18603)
	.align		4
.L_18603:
        /*1b3c4*/ 	.word	index@($_ZN7cutlass13device_kernelIN5flash19enable_sm80_to_sm89INS1_16FlashAttnBwdSm80INS1_25CollectiveMainloopBwdSm80ILi2ELi2EN4cute5tupleIJNS5_1CILi128EEES8_NS7_ILi64EEEEEENS_10bfloat16_tEfNS_4arch4Sm80ELb0ELb0ELb1ELb0ELb0ELb0ELb0ELb0ELi2ELi4ELi4ELi4ELb0EEENS1_21CollectiveEpilogueBwdISA_SB_SD_Li256ELb0ELb0ELi2EEENS1_19SingleTileSchedulerILb0ELb0ELb0ELi128EEEEEEEEEvNT_6ParamsE$_ZZN4cute13to_mixed_bitsINS_5tupleIJNS1_IJNS_1CILi4EEENS2_ILi8EEEEEENS2_ILi2EEENS2_ILi1EEEEEENS1_IJNS1_IJNS2_ILi128EEENS2_ILi0EEEEEES4_SA_EEENS1_IJNS1_IJiiEEEiSA_EEEEEDaRKT_RKT0_RKT1_ENKUlDpRKT_E_clIJNS_9MixedBitsILj0ELj384EEENSU_ILj0ELj8EEENS2_ILj0EEEEEEDaSR_)
        /*1b3c8*/ 	.word	0x00000000


	//----- nvinfo : EIATTR_FRAME_SIZE
	.align		4
.L_18604:
        /*1b3cc*/ 	.byte	0x04, 0x11
        /*1b3ce*/ 	.short	(.L_18606 - .L_18605)
	.align		4
.L_18605:
        /*1b3d0*/ 	.word	index@($_ZN7cutlass13device_kernelIN5flash19enable_sm80_to_sm89INS1_16FlashAttnBwdSm80INS1_25CollectiveMainloopBwdSm80ILi2ELi2EN4cute5tupleIJNS5_1CILi128EEES8_NS7_ILi64EEEEEENS_10bfloat16_tEfNS_4arch4Sm80ELb0ELb0ELb1ELb0ELb0ELb0ELb0ELb0ELi2ELi4ELi4ELi4ELb0EEENS1_21CollectiveEpilogueBwdISA_SB_SD_Li256ELb0ELb0ELi2EEENS1_19SingleTileSchedulerILb0ELb0ELb0ELi128EEEEEEEEEvNT_6ParamsE$_ZZN4cute13to_mixed_bitsINS_5tupleIJNS1_IJNS_1CILi4EEENS2_ILi8EEEEEENS2_ILi2EEENS2_ILi1EEEEEENS1_IJNS1_IJNS2_ILi0EEENS2_ILi64EEEEEES9_S9_EEENS1_IJNS1_IJiiEEEiS9_EEEEEDaRKT_RKT0_RKT1_ENKUlRKT_RKT0_RKT1_E_clIS5_SB_SD_EEDaSQ_ST_SW_)
        /*1b3d4*/ 	.word	0x00000000


	//----- nvinfo : EIATTR_FRAME_SIZE
	.align		4
.L_18606:
        /*1b3d8*/ 	.byte	0x04, 0x11
        /*1b3da*/ 	.short	(.L_18608 - .L_18607)
	.align		4
.L_18607:
        /*1b3dc*/ 	.word	index@($_ZN7cutlass13device_kernelIN5flash19enable_sm80_to_sm89INS1_16FlashAttnBwdSm80INS1_25CollectiveMainloopBwdSm80ILi2ELi2EN4cute5tupleIJNS5_1CILi128EEES8_NS7_ILi64EEEEEENS_10bfloat16_tEfNS_4arch4Sm80ELb0ELb0ELb1ELb0ELb0ELb0ELb0ELb0ELi2ELi4ELi4ELi4ELb0EEENS1_21CollectiveEpilogueBwdISA_SB_SD_Li256ELb0ELb0ELi2EEENS1_19SingleTileSchedulerILb0ELb0ELb0ELi128EEEEEEEEEvNT_6ParamsE$_ZZN4cute13to_mixed_bitsINS_5tupleIJNS1_IJNS_1CILi4EEENS2_ILi8EEEEEENS2_ILi2EEENS2_ILi1EEEEEENS1_IJNS1_IJNS2_ILi0EEENS2_ILi64EEEEEES9_S9_EEENS1_IJNS1_IJiiEEEiS9_EEEEEDaRKT_RKT0_RKT1_ENKUlDpRKT_E_clIJNS_9MixedBitsILj0ELj448EEENS2_ILj0EEESW_EEEDaSR_)
        /*1b3e0*/ 	.word	0x00000000


	//----- nvinfo : EIATTR_FRAME_SIZE
	.align		4
.L_18608:
        /*1b3e4*/ 	.byte	0x04, 0x11
        /*1b3e6*/ 	.short	(.L_18610 - .L_18609)
	.align		4
.L_18609:
        /*1b3e8*/ 	.word	index@($_ZN7cutlass13device_kernelIN5flash19enable_sm80_to_sm89INS1_16FlashAttnBwdSm80INS1_25CollectiveMainloopBwdSm80ILi2ELi2EN4cute5tupleIJNS5_1CILi128EEES8_NS7_ILi64EEEEEENS_10bfloat16_tEfNS_4arch4Sm80ELb0ELb0ELb1ELb0ELb0ELb0ELb0ELb0ELi2ELi4ELi4ELi4ELb0EEENS1_21CollectiveEpilogueBwdISA_SB_SD_Li256ELb0ELb0ELi2EEENS1_19SingleTileSchedulerILb0ELb0ELb0ELi128EEEEEEEEEvNT_6ParamsE$_ZZN4cute12filter_tupleINS_5tupleIJiNS_1CILi0EEEEEES4_ZNS_6detail9lift_diceIS4_S4_EEDaRKT_RKT0_EUlRKT_RKT0_E_EEDaS9_SC_OT1_ENKUlDpSF_E_clIJNS1_IJiEEENS1_IJS3_EEEEEEDaSM_)
        /*1b3ec*/ 	.word	0x00000000


	//----- nvinfo : EIATTR_FRAME_SIZE
	.align		4
.L_18610:
        /*1b3f0*/ 	.byte	0x04, 0x11
        /*1b3f2*/ 	.short	(.L_18612 - .L_18611)
	.align		4
.L_18611:
        /*1b3f4*/ 	.word	index@($_ZN7cutlass13device_kernelIN5flash19enable_sm80_to_sm89INS1_16FlashAttnBwdSm80INS1_25CollectiveMainloopBwdSm80ILi2ELi2EN4cute5tupleIJNS5_1CILi128EEES8_NS7_ILi64EEEEEENS_10bfloat16_tEfNS_4arch4Sm80ELb0ELb0ELb1ELb0ELb0ELb0ELb0ELb0ELi2ELi4ELi4ELi4ELb0EEENS1_21CollectiveEpilogueBwdISA_SB_SD_Li256ELb0ELb0ELi2EEENS1_19SingleTileSchedulerILb0ELb0ELb0ELi128EEEEEEEEEvNT_6ParamsE$_ZZN4cute12filter_tupleINS_5tupleIJiNS1_IJiNS_1CILi0EEEEEEEEES5_ZNS_6detail9lift_diceIS5_S5_EEDaRKT_RKT0_EUlRKT_RKT0_E_EEDaSA_SD_OT1_ENKUlDpSG_E_clIJNS1_IJiEEES4_EEEDaSN_)
        /*1b3f8*/ 	.word	0x00000000


	//----- nvinfo : EIATTR_FRAME_SIZE
	.align		4
.L_18612:
        /*1b3fc*/ 	.byte	0x04, 0x11
        /*1b3fe*/ 	.short	(.L_18614 - .L_18613)
	.align		4
.L_18613:
        /*1b400*/ 	.word	index@($_ZN7cutlass13device_kernelIN5flash19enable_sm80_to_sm89INS1_16FlashAttnBwdSm80INS1_25CollectiveMainloopBwdSm80ILi2ELi2EN4cute5tupleIJNS5_1CILi128EEES8_NS7_ILi64EEEEEENS_10bfloat16_tEfNS_4arch4Sm80ELb0ELb0ELb1ELb0ELb0ELb0ELb0ELb0ELi2ELi4ELi4ELi4ELb0EEENS1_21CollectiveEpilogueBwdISA_SB_SD_Li256ELb0ELb0ELi2EEENS1_19SingleTileSchedulerILb0ELb0ELb0ELi128EEEEEEEEEvNT_6ParamsE$_ZZN4cute12filter_tupleINS_5tupleIJNS_1CILi4096EEENS1_IJiiEEEEEEZNS_16flatten_to_tupleIS5_EEDaRKT_EUlRKT_E_EEDaS9_OT0_ENKUlDpSC_E_clIJNS1_IJS3_EEES4_EEEDaSG_)
        /*1b404*/ 	.word	0x00000000


	//----- nvinfo : EIATTR_FRAME_SIZE
	.align		4
.L_18614:
        /*1b408*/ 	.byte	0x04, 0x11
        /*1b40a*/ 	.short	(.L_18616 - .L_18615)
	.align		4
.L_18615:
        /*1b40c*/ 	.word	index@($_ZN7cutlass13device_kernelIN5flash19enable_sm80_to_sm89INS1_16FlashAttnBwdSm80INS1_25CollectiveMainloopBwdSm80ILi2ELi2EN4cute5tupleIJNS5_1CILi128EEES8_NS7_ILi64EEEEEENS_10bfloat16_tEfNS_4arch4Sm80ELb0ELb0ELb1ELb0ELb0ELb0ELb0ELb0ELi2ELi4ELi4ELi4ELb0EEENS1_21CollectiveEpilogueBwdISA_SB_SD_Li256ELb0ELb0ELi2EEENS1_19SingleTileSchedulerILb0ELb0ELb0ELi128EEEEEEEEEvNT_6ParamsE$_ZZN4cute12filter_tupleINS_5tupleIJNS_1CILi4096EEENS1_IJNS1_IJiiEEENS2_ILi8192EEEEEEEEEZNS_16flatten_to_tupleIS7_EEDaRKT_EUlRKT_E_EEDaSB_OT0_ENKUlDpSE_E_clIJNS1_IJS3_EEENS1_IJiiS5_EEEEEEDaSI_)
        /*1b410*/ 	.word	0x00000000


	//----- nvinfo : EIATTR_FRAME_SIZE
	.align		4
.L_18616:
        /*1b414*/ 	.byte	0x04, 0x11
        /*1b416*/ 	.short	(.L_18618 - .L_18617)
	.align		4
.L_18617:
        /*1b418*/ 	.word	index@($_ZN7cutlass13device_kernelIN5flash19enable_sm80_to_sm89INS1_16FlashAttnBwdSm80INS1_25CollectiveMainloopBwdSm80ILi2ELi2EN4cute5tupleIJNS5_1CILi128EEES8_NS7_ILi64EEEEEENS_10bfloat16_tEfNS_4arch4Sm80ELb0ELb0ELb1ELb0ELb0ELb0ELb0ELb0ELi2ELi4ELi4ELi4ELb0EEENS1_21CollectiveEpilogueBwdISA_SB_SD_Li256ELb0ELb0ELi2EEENS1_19SingleTileSchedulerILb0ELb0ELb0ELi128EEEEEEEEEvNT_6ParamsE$_ZZN4cute12filter_tupleINS_5tupleIJNS_1CILi1EEENS1_IJiiiEEENS2_ILi64EEENS1_IJNS2_ILi72EEENS2_ILi144EEENS2_ILi288EEEEEENS2_ILi512EEEEEEZNS_7flattenISB_EEDaRKT_EUlRKT_E_EEDaSF_OT0_ENKUlDpSI_E_clIJNS1_IJS3_EEES4_NS1_IJS5_EEES9_NS1_IJSA_EEEEEEDaSM_)
        /*1b41c*/ 	.word	0x00000000


	//----- nvinfo : EIATTR_FRAME_SIZE
	.align		4
.L_18618:
        /*1b420*/ 	.byte	0x04, 0x11
        /*1b422*/ 	.short	(.L_18620 - .L_18619)
	.align		4
.L_18619:
        /*1b424*/ 	.word	index@($_ZN7cutlass13device_kernelIN5flash19enable_sm80_to_sm89INS1_16FlashAttnBwdSm80INS1_25CollectiveMainloopBwdSm80ILi2ELi2EN4cute5tupleIJNS5_1CILi128EEES8_NS7_ILi64EEEEEENS_10bfloat16_tEfNS_4arch4Sm80ELb0ELb0ELb1ELb0ELb0ELb0ELb0ELb0ELi2ELi4ELi4ELi4ELb0EEENS1_21CollectiveEpilogueBwdISA_SB_SD_Li256ELb0ELb0ELi2EEENS1_19SingleTileSchedulerILb0ELb0ELb0ELi128EEEEEEEEEvNT_6ParamsE$_ZZN4cute12filter_tupleINS_5tupleIJNS_1CILi1EEENS1_IJNS2_ILi8EEEiiEEENS2_ILi64EEENS1_IJiNS2_ILi144EEENS2_ILi288EEEEEENS2_ILi512EEEEEEZNS_7flattenISB_EEDaRKT_EUlRKT_E_EEDaSF_OT0_ENKUlDpSI_E_clIJNS1_IJS3_EEES5_NS1_IJS6_EEES9_NS1_IJSA_EEEEEEDaSM_)
        /*1b428*/ 	.word	0x00000000


	//----- nvinfo : EIATTR_FRAME_SIZE
	.align		4
.L_18620:
        /*1b42c*/ 	.byte	0x04, 0x11
        /*1b42e*/ 	.short	(.L_18622 - .L_18621)
	.align		4
.L_18621:
        /*1b430*/ 	.word	index@($_ZN7cutlass13device_kernelIN5flash19enable_sm80_to_sm89INS1_16FlashAttnBwdSm80INS1_25CollectiveMainloopBwdSm80ILi2ELi2EN4cute5tupleIJNS5_1CILi128EEES8_NS7_ILi64EEEEEENS_10bfloat16_tEfNS_4arch4Sm80ELb0ELb0ELb1ELb0ELb0ELb0ELb0ELb0ELi2ELi4ELi4ELi4ELb0EEENS1_21CollectiveEpilogueBwdISA_SB_SD_Li256ELb0ELb0ELi2EEENS1_19SingleTileSchedulerILb0ELb0ELb0ELi128EEEEEEEEEvNT_6ParamsE$_ZZN4cute12filter_tupleINS_5tupleIJNS_1CILi1024EEENS1_IJiiEEEEEEZNS_16flatten_to_tupleIS5_EEDaRKT_EUlRKT_E_EEDaS9_OT0_ENKUlDpSC_E_clIJNS1_IJS3_EEES4_EEEDaSG_)
        /*1b434*/ 	.word	0x00000000


	//----- nvinfo : EIATTR_FRAME_SIZE
	.align		4
.L_18622:
        /*1b438*/ 	.byte	0x04, 0x11
        /*1b43a*/ 	.short	(.L_18624 - .L_18623)
	.align		4
.L_18623:
        /*1b43c*/ 	.word	index@($_ZN7cutlass13device_kernelIN5flash19enable_sm80_to_sm89INS1_16FlashAttnBwdSm80INS1_25CollectiveMainloopBwdSm80ILi2ELi2EN4cute5tupleIJNS5_1CILi128EEES8_NS7_ILi64EEEEEENS_10bfloat16_tEfNS_4arch4Sm80ELb0ELb0ELb1ELb0ELb0ELb0ELb0ELb0ELi2ELi4ELi4ELi4ELb0EEENS1_21CollectiveEpilogueBwdISA_SB_SD_Li256ELb0ELb0ELi2EEENS1_19SingleTileSchedulerILb0ELb0ELb0ELi128EEEEEEEEEvNT_6ParamsE$_ZZN4cute12filter_tupleINS_5tupleIJNS_1CILi0EEENS_10UnderscoreEEEENS1_IJNS1_IJS3_S3_EEEiEEEZNS_6detail10lift_sliceIS5_S7_EEDaRKT_RKT0_EUlRKT_RKT0_E_EEDaSC_SF_OT1_ENKUlDpSI_E_clIJNS1_IJEEENS1_IJiEEEEEEDaSP_)
        /*1b440*/ 	.word	0x00000000


	//----- nvinfo : EIATTR_FRAME_SIZE
	.align		4
.L_18624:
        /*1b444*/ 	.byte	0x04, 0x11
        /*1b446*/ 	.short	(.L_18626 - .L_18625)
	.align		4
.L_18625:
        /*1b448*/ 	.word	index@($_ZN7cutlass13device_kernelIN5flash19enable_sm80_to_sm89INS1_16FlashAttnBwdSm80INS1_25CollectiveMainloopBwdSm80ILi2ELi2EN4cute5tupleIJNS5_1CILi128EEES8_NS7_ILi64EEEEEENS_10bfloat16_tEfNS_4arch4Sm80ELb0ELb0ELb1ELb0ELb0ELb0ELb0ELb0ELi2ELi4ELi4ELi4ELb0EEENS1_21CollectiveEpilogueBwdISA_SB_SD_Li256ELb0ELb0ELi2EEENS1_19SingleTileSchedulerILb0ELb0ELb0ELi128EEEEEEEEEvNT_6ParamsE$_ZZN4cute12filter_tupleINS_5tupleIJNS_1CILi0EEENS1_IJNS2_ILi1EEENS2_ILi512EEEiEEEEEEZNS_16flatten_to_tupleIS7_EEDaRKT_EUlRKT_E_EEDaSB_OT0_ENKUlDpSE_E_clIJNS1_IJS3_EEES6_EEEDaSI_)
        /*1b44c*/ 	.word	0x00000000


	//----- nvinfo : EIATTR_FRAME_SIZE
	.align		4
.L_18626:
        /*1b450*/ 	.byte	0x04, 0x11
        /*1b452*/ 	.short	(.L_18628 - .L_18627)
	.align		4
.L_18627:
        /*1b454*/ 	.word	index@($_ZN7cutlass13device_kernelIN5flash19enable_sm80_to_sm89INS1_16FlashAttnBwdSm80INS1_25CollectiveMainloopBwdSm80ILi2ELi2EN4cute5tupleIJNS5_1CILi128EEES8_NS7_ILi64EEEEEENS_10bfloat16_tEfNS_4arch4Sm80ELb0ELb0ELb1ELb0ELb0ELb0ELb0ELb0ELi2ELi4ELi4ELi4ELb0EEENS1_21CollectiveEpilogueBwdISA_SB_SD_Li256ELb0ELb0ELi2EEENS1_19SingleTileSchedulerILb0ELb0ELb0ELi128EEEEEEEEEvNT_6ParamsE$_ZZN4cute12filter_tupleINS_5tupleIJNS_10UnderscoreES2_iEEENS1_IJNS1_IJNS_1CILi1EEENS4_ILi0EEEEEEiNS4_ILi1024EEEEEEZNS_5sliceIS3_S9_EEDaRKT_RKT0_EUlRKT_RKT0_E_EEDaSD_SG_OT1_ENKUlDpSJ_E_clIJNS1_IJS7_EEENS1_IJiEEENS1_IJEEEEEEDaSQ_)
        /*1b458*/ 	.word	0x00000000


	//----- nvinfo : EIATTR_FRAME_SIZE
	.align		4
.L_18628:
        /*1b45c*/ 	.byte	0x04, 0x11
        /*1b45e*/ 	.short	(.L_18630 - .L_18629)
	.align		4
.L_18629:
        /*1b460*/ 	.word	index@($_ZN7cutlass13device_kernelIN5flash19enable_sm80_to_sm89INS1_16FlashAttnBwdSm80INS1_25CollectiveMainloopBwdSm80ILi2ELi2EN4cute5tupleIJNS5_1CILi128EEES8_NS7_ILi64EEEEEENS_10bfloat16_tEfNS_4arch4Sm80ELb0ELb0ELb1ELb0ELb0ELb0ELb0ELb0ELi2ELi4ELi4ELi4ELb0EEENS1_21CollectiveEpilogueBwdISA_SB_SD_Li256ELb0ELb0ELi2EEENS1_19SingleTileSchedulerILb0ELb0ELb0ELi128EEEEEEEEEvNT_6ParamsE$_ZZN4cute12filter_tupleINS_5tupleIJNS_10UnderscoreES2_S2_iEEENS1_IJNS1_IJNS_1CILi1EEENS4_ILi0EEEEEElS6_lEEEZNS_5sliceIS3_S8_EEDaRKT_RKT0_EUlRKT_RKT0_E_EEDaSC_SF_OT1_ENKUlDpSI_E_clIJNS1_IJS7_EEENS1_IJlEEENS1_IJS6_EEENS1_IJEEEEEEDaSP_)
        /*1b464*/ 	.word	0x00000000


	//----- nvinfo : EIATTR_FRAME_SIZE
	.align		4
.L_18630:
        /*1b468*/ 	.byte	0x04, 0x11
        /*1b46a*/ 	.short	(.L_18632 - .L_18631)
	.align		4
.L_18631:
        /*1b46c*/ 	.word	index@($_ZN7cutlass13device_kernelIN5flash19enable_sm80_to_sm89INS1_16FlashAttnBwdSm80INS1_25CollectiveMainloopBwdSm80ILi2ELi2EN4cute5tupleIJNS5_1CILi128EEES8_NS7_ILi64EEEEEENS_10bfloat16_tEfNS_4arch4Sm80ELb0ELb0ELb1ELb0ELb0ELb0ELb0ELb0ELi2ELi4ELi4ELi4ELb0EEENS1_21CollectiveEpilogueBwdISA_SB_SD_Li256ELb0ELb0ELi2EEENS1_19SingleTileSchedulerILb0ELb0ELb0ELi128EEEEEEEEEvNT_6ParamsE$_ZZN4cute12filter_tupleINS_5tupleIJNS_10UnderscoreES2_S2_iEEENS1_IJNS1_IJNS_1CILi1EEENS4_ILi0EEEEEEiNS4_ILi1024EEENS4_ILi8192EEEEEEZNS_5sliceIS3_SA_EEDaRKT_RKT0_EUlRKT_RKT0_E_EEDaSE_SH_OT1_ENKUlDpSK_E_clIJNS1_IJS7_EEENS1_IJiEEENS1_IJS8_EEENS1_IJEEEEEEDaSR_)
        /*1b470*/ 	.word	0x00000000


	//----- nvinfo : EIATTR_FRAME_SIZE
	.align		4
.L_18632:
        /*1b474*/ 	.byte	0x04, 0x11
        /*1b476*/ 	.short	(.L_18634 - .L_18633)
	.align		4
.L_18633:
        /*1b478*/ 	.word	index@($_ZN7cutlass13device_kernelIN5flash19enable_sm80_to_sm89INS1_16FlashAttnBwdSm80INS1_25CollectiveMainloopBwdSm80ILi2ELi2EN4cute5tupleIJNS5_1CILi128EEES8_NS7_ILi64EEEEEENS_10bfloat16_tEfNS_4arch4Sm80ELb0ELb0ELb1ELb0ELb0ELb0ELb0ELb0ELi2ELi4ELi4ELi4ELb0EEENS1_21CollectiveEpilogueBwdISA_SB_SD_Li256ELb0ELb0ELi2EEENS1_19SingleTileSchedulerILb0ELb0ELb0ELi128EEEEEEEEEvNT_6ParamsE$_ZZN4cute12filter_tupleINS_5tupleIJNS_10UnderscoreES2_S2_iEEENS1_IJNS1_IJNS_1CILi1EEENS4_ILi0EEEEEENS4_ILi4096EEENS1_IJiiEEENS1_IJS6_NS4_ILi8192EEEEEEEEEZNS_5sliceIS3_SC_EEDaRKT_RKT0_EUlRKT_RKT0_E_EEDaSG_SJ_OT1_ENKUlDpSM_E_clIJNS1_IJS7_EEENS1_IJS8_EEENS1_IJS9_EEENS1_IJEEEEEEDaST_)
        /*1b47c*/ 	.word	0x00000000


	//----- nvinfo : EIATTR_FRAME_SIZE
	.align		4
.L_18634:
        /*1b480*/ 	.byte	0x04, 0x11
        /*1b482*/ 	.short	(.L_18636 - .L_18635)
	.align		4
.L_18635:
        /*1b484*/ 	.word	index@($_ZN7cutlass13device_kernelIN5flash19enable_sm80_to_sm89INS1_16FlashAttnBwdSm80INS1_25CollectiveMainloopBwdSm80ILi2ELi2EN4cute5tupleIJNS5_1CILi128EEES8_NS7_ILi64EEEEEENS_10bfloat16_tEfNS_4arch4Sm80ELb0ELb0ELb1ELb0ELb0ELb0ELb0ELb0ELi2ELi4ELi4ELi4ELb0EEENS1_21CollectiveEpilogueBwdISA_SB_SD_Li256ELb0ELb0ELi2EEENS1_19SingleTileSchedulerILb0ELb0ELb0ELi128EEEEEEEEEvNT_6ParamsE$_ZZN4cute12filter_tupleINS_5tupleIJNS_10UnderscoreES2_NS_1CILi0EEEEEENS1_IJNS1_IJNS3_ILi1EEES4_EEEiNS3_ILi1024EEEEEEZNS_5sliceIS5_S9_EEDaRKT_RKT0_EUlRKT_RKT0_E_EEDaSD_SG_OT1_ENKUlDpSJ_E_clIJNS1_IJS7_EEENS1_IJiEEENS1_IJEEEEEEDaSQ_)
        /*1b488*/ 	.word	0x00000000


	//----- nvinfo : EIATTR_FRAME_SIZE
	.align		4
.L_18636:
        /*1b48c*/ 	.byte	0x04, 0x11
        /*1b48e*/ 	.short	(.L_18638 - .L_18637)
	.align		4
.L_18637:
        /*1b490*/ 	.word	index@($_ZN7cutlass13device_kernelIN5flash19enable_sm80_to_sm89INS1_16FlashAttnBwdSm80INS1_25CollectiveMainloopBwdSm80ILi2ELi2EN4cute5tupleIJNS5_1CILi128EEES8_NS7_ILi64EEEEEENS_10bfloat16_tEfNS_4arch4Sm80ELb0ELb0ELb1ELb0ELb0ELb0ELb0ELb0ELi2ELi4ELi4ELi4ELb0EEENS1_21CollectiveEpilogueBwdISA_SB_SD_Li256ELb0ELb0ELi2EEENS1_19SingleTileSchedulerILb0ELb0ELb0ELi128EEEEEEEEEvNT_6ParamsE$_ZZN4cute12filter_tupleINS_5tupleIJNS1_IJiiEEENS_1CILi8192EEEEEEZNS_16flatten_to_tupleIS5_EEDaRKT_EUlRKT_E_EEDaS9_OT0_ENKUlDpSC_E_clIJS2_NS1_IJS4_EEEEEEDaSG_)
        /*1b494*/ 	.word	0x00000000


	//----- nvinfo : EIATTR_FRAME_SIZE
	.align		4
.L_18638:
        /*1b498*/ 	.byte	0x04, 0x11
        /*1b49a*/ 	.short	(.L_18640 - .L_18639)
	.align		4
.L_18639:
        /*1b49c*/ 	.word	index@($_ZN7cutlass13device_kernelIN5flash19enable_sm80_to_sm89INS1_16FlashAttnBwdSm80INS1_25CollectiveMainloopBwdSm80ILi2ELi2EN4cute5tupleIJNS5_1CILi128EEES8_NS7_ILi64EEEEEENS_10bfloat16_tEfNS_4arch4Sm80ELb0ELb0ELb1ELb0ELb0ELb0ELb0ELb0ELi2ELi4ELi4ELi4ELb0EEENS1_21CollectiveEpilogueBwdISA_SB_SD_Li256ELb0ELb0ELi2EEENS1_19SingleTileSchedulerILb0ELb0ELb0ELi128EEEEEEEEEvNT_6ParamsE$_ZZN4cute12filter_tupleINS_5tupleIJNS1_IJiiEEENS_1CILi1024EEEEEEZNS_16flatten_to_tupleIS5_EEDaRKT_EUlRKT_E_EEDaS9_OT0_ENKUlDpSC_E_clIJS2_NS1_IJS4_EEEEEEDaSG_)
        /*1b4a0*/ 	.word	0x00000000


	//----- nvinfo : EIATTR_FRAME_SIZE
	.align		4
.L_18640:
        /*1b4a4*/ 	.byte	0x04, 0x11
        /*1b4a6*/ 	.short	(.L_18642 - .L_18641)
	.align		4
.L_18641:
        /*1b4a8*/ 	.word	index@($_ZN7cutlass13device_kernelIN5flash19enable_sm80_to_sm89INS1_16FlashAttnBwdSm80INS1_25CollectiveMainloopBwdSm80ILi2ELi2EN4cute5tupleIJNS5_1CILi128EEES8_NS7_ILi64EEEEEENS_10bfloat16_tEfNS_4arch4Sm80ELb0ELb0ELb1ELb0ELb0ELb0ELb0ELb0ELi2ELi4ELi4ELi4ELb0EEENS1_21CollectiveEpilogueBwdISA_SB_SD_Li256ELb0ELb0ELi2EEENS1_19SingleTileSchedulerILb0ELb0ELb0ELi128EEEEEEEEEvNT_6ParamsE$_ZZN4cute12filter_tupleINS_5tupleIJNS1_IJiNS1_IJiNS_1CILi0EEEEEEEEENS1_IJNS_10UnderscoreENS1_IJS6_S6_EEEEEEEEES9_ZNS_4diceIS9_S9_EEDaRKT_RKT0_EUlRKT_RKT0_E_EEDaSD_SG_OT1_ENKUlDpSJ_E_clIJNS1_IJiiS3_EEENS1_IJEEEEEEDaSQ_)
        /*1b4ac*/ 	.word	0x00000000


	//----- nvinfo : EIATTR_FRAME_SIZE
	.align		4
.L_18642:
        /*1b4b0*/ 	.byte	0x04, 0x11
        /*1b4b2*/ 	.short	(.L_18644 - .L_18643)
	.align		4
.L_18643:
        /*1b4b4*/ 	.word	index@($_ZN7cutlass13device_kernelIN5flash19enable_sm80_to_sm89INS1_16FlashAttnBwdSm80INS1_25CollectiveMainloopBwdSm80ILi2ELi2EN4cute5tupleIJNS5_1CILi128EEES8_NS7_ILi64EEEEEENS_10bfloat16_tEfNS_4arch4Sm80ELb0ELb0ELb1ELb0ELb0ELb0ELb0ELb0ELi2ELi4ELi4ELi4ELb0EEENS1_21CollectiveEpilogueBwdISA_SB_SD_Li256ELb0ELb0ELi2EEENS1_19SingleTileSchedulerILb0ELb0ELb0ELi128EEEEEEEEEvNT_6ParamsE$_ZZN4cute12filter_tupleINS_5tupleIJNS1_IJNS_1CILi0EEENS1_IJNS2_ILi1EEENS2_ILi512EEEiEEEEEENS2_ILi4096EEENS1_IJiNS2_ILi8192EEEEEEEEEZNS_7flattenISB_EEDaRKT_EUlRKT_E_EEDaSF_OT0_ENKUlDpSI_E_clIJNS1_IJS3_S4_S5_iEEENS1_IJS8_EEESA_EEEDaSM_)
        /*1b4b8*/ 	.word	0x00000000


	//----- nvinfo : EIATTR_FRAME_SIZE
	.align		4
.L_18644:
        /*1b4bc*/ 	.byte	0x04, 0x11
        /*1b4be*/ 	.short	(.L_18646 - .L_18645)
	.align		4
.L_18645:
        /*1b4c0*/ 	.word	index@($_ZN7cutlass13device_kernelIN5flash19enable_sm80_to_sm89INS1_16FlashAttnBwdSm80INS1_25CollectiveMainloopBwdSm80ILi2ELi2EN4cute5tupleIJNS5_1CILi128EEES8_NS7_ILi64EEEEEENS_10bfloat16_tEfNS_4arch4Sm80ELb0ELb0ELb1ELb0ELb0ELb0ELb0ELb0ELi2ELi4ELi4ELi4ELb0EEENS1_21CollectiveEpilogueBwdISA_SB_SD_Li256ELb0ELb0ELi2EEENS1_19SingleTileSchedulerILb0ELb0ELb0ELi128EEEEEEEEEvNT_6ParamsE$_ZZN4cute12filter_tupleINS_5tupleIJNS1_IJNS_10UnderscoreENS_1CILi0EEEEEENS1_IJS4_S2_EEEEEENS1_IJNS1_IJNS1_IJNS3_ILi1EEES4_EEES4_EEENS1_IJNS1_IJS4_S4_EEEiEEEEEEZNS_5sliceIS7_SD_EEDaRKT_RKT0_EUlRKT_RKT0_E_EEDaSH_SK_OT1_ENKUlDpSN_E_clIJNS1_IJS9_EEENS1_IJiEEEEEEDaSU_)
        /*1b4c4*/ 	.word	0x00000000


	//----- nvinfo : EIATTR_FRAME_SIZE
	.align		4
.L_18646:
        /*1b4c8*/ 	.byte	0x04, 0x11
        /*1b4ca*/ 	.short	(.L_18648 - .L_18647)
	.align		4
.L_18647:
        /*1b4cc*/ 	.word	index@($_ZN7cutlass13device_kernelIN5flash19enable_sm80_to_sm89INS1_16FlashAttnBwdSm80INS1_25CollectiveMainloopBwdSm80ILi2ELi2EN4cute5tupleIJNS5_1CILi128EEES8_NS7_ILi64EEEEEENS_10bfloat16_tEfNS_4arch4Sm80ELb0ELb0ELb1ELb0ELb0ELb0ELb0ELb0ELi2ELi4ELi4ELi4ELb0EEENS1_21CollectiveEpilogueBwdISA_SB_SD_Li256ELb0ELb0ELi2EEENS1_19SingleTileSchedulerILb0ELb0ELb0ELi128EEEEEEEEEvNT_6ParamsE$_ZN73_INTERNAL_24fd9406_37_flash_bwd_hdim64_bf16_softcap_sm80_cu_8e232a79_33079atomicAddEPff)
        /*1b4d0*/ 	.word	0x00000000


	//----- nvinfo : EIATTR_FRAME_SIZE
	.align		4
.L_18648:
        /*1b4d4*/ 	.byte	0x04, 0x11
        /*1b4d6*/ 	.short	(.L_18650 - .L_18649)
	.align		4
.L_18649:
        /*1b4d8*/ 	.word	index@($_ZN7cutlass13device_kernelIN5flash19enable_sm80_to_sm89INS1_16FlashAttnBwdSm80INS1_25CollectiveMainloopBwdSm80ILi2ELi2EN4cute5tupleIJNS5_1CILi128EEES8_NS7_ILi64EEEEEENS_10bfloat16_tEfNS_4arch4Sm80ELb0ELb0ELb1ELb0ELb0ELb0ELb0ELb0ELi2ELi4ELi4ELi4ELb0EEENS1_21CollectiveEpilogueBwdISA_SB_SD_Li256ELb0ELb0ELi2EEENS1_19SingleTileSchedulerILb0ELb0ELb0ELi128EEEEEEEEEvNT_6ParamsE$_ZN73_INTERNAL_24fd9406_37_flash_bwd_hdim64_bf16_softcap_sm80_cu_8e232a79_330724__cvta_generic_to_sharedEPKv)
        /*1b4dc*/ 	.word	0x00000000


	//----- nvinfo : EIATTR_FRAME_SIZE
	.align		4
.L_18650:
        /*1b4e0*/ 	.byte	0x04, 0x11
        /*1b4e2*/ 	.short	(.L_18652 - .L_18651)
	.align		4
.L_18651:
        /*1b4e4*/ 	.word	index@($_ZN7cutlass13device_kernelIN5flash19enable_sm80_to_sm89INS1_16FlashAttnBwdSm80INS1_25CollectiveMainloopBwdSm80ILi2ELi2EN4cute5tupleIJNS5_1CILi128EEES8_NS7_ILi64EEEEEENS_10bfloat16_tEfNS_4arch4Sm80ELb0ELb0ELb1ELb0ELb0ELb0ELb0ELb0ELi2ELi4ELi4ELi4ELb0EEENS1_21CollectiveEpilogueBwdISA_SB_SD_Li256ELb0ELb0ELi2EEENS1_19SingleTileSchedulerILb0ELb0ELb0ELi128EEEEEEEEEvNT_6ParamsE$_ZN4cute8smem_ptrIPjECI1NS_12iter_adaptorIS1_S2_EEES1_)
        /*1b4e8*/ 	.word	0x00000000


	//----- nvinfo : EIATTR_FRAME_SIZE
	.align		4
.L_18652:
        /*1b4ec*/ 	.byte	0x04, 0x11
        /*1b4ee*/ 	.short	(.L_18654 - .L_18653)
	.align		4
.L_18653:
        /*1b4f0*/ 	.word	index@($_ZN7cutlass13device_kernelIN5flash19enable_sm80_to_sm89INS1_16FlashAttnBwdSm80INS1_25CollectiveMainloopBwdSm80ILi2ELi2EN4cute5tupleIJNS5_1CILi128EEES8_NS7_ILi64EEEEEENS_10bfloat16_tEfNS_4arch4Sm80ELb0ELb0ELb1ELb0ELb0ELb0ELb0ELb0ELi2ELi4ELi4ELi4ELb0EEENS1_21CollectiveEpilogueBwdISA_SB_SD_Li256ELb0ELb0ELi2EEENS1_19SingleTileSchedulerILb0ELb0ELb0ELi128EEEEEEEEEvNT_6ParamsE$_ZN4cute8smem_ptrIPfECI1NS_12iter_adaptorIS1_S2_EEES1_)
        /*1b4f4*/ 	.word	0x00000000


	//----- nvinfo : EIATTR_FRAME_SIZE
	.align		4
.L_18654:
        /*1b4f8*/ 	.byte	0x04, 0x11
        /*1b4fa*/ 	.short	(.L_18656 - .L_18655)
	.align		4
.L_18655:
        /*1b4fc*/ 	.word	index@($_ZN7cutlass13device_kernelIN5flash19enable_sm80_to_sm89INS1_16FlashAttnBwdSm80INS1_25CollectiveMainloopBwdSm80ILi2ELi2EN4cute5tupleIJNS5_1CILi128EEES8_NS7_ILi64EEEEEENS_10bfloat16_tEfNS_4arch4Sm80ELb0ELb0ELb1ELb0ELb0ELb0ELb0ELb0ELi2ELi4ELi4ELi4ELb0EEENS1_21CollectiveEpilogueBwdISA_SB_SD_Li256ELb0ELb0ELi2EEENS1_19SingleTileSchedulerILb0ELb0ELb0ELi128EEEEEEEEEvNT_6ParamsE$_ZN4cute8smem_ptrIPN7cutlass9uint128_tEECI1NS_12iter_adaptorIS3_S4_EEES3_)
        /*1b500*/ 	.word	0x00000000


	//----- nvinfo : EIATTR_FRAME_SIZE
	.align		4
.L_18656:
        /*1b504*/ 	.byte	0x04, 0x11
        /*1b506*/ 	.short	(.L_18658 - .L_18657)
	.align		4
.L_18657:
        /*1b508*/ 	.word	index@($_ZN7cutlass13device_kernelIN5flash19enable_sm80_to_sm89INS1_16FlashAttnBwdSm80INS1_25CollectiveMainloopBwdSm80ILi2ELi2EN4cute5tupleIJNS5_1CILi128EEES8_NS7_ILi64EEEEEENS_10bfloat16_tEfNS_4arch4Sm80ELb0ELb0ELb1ELb0ELb0ELb0ELb0ELb0ELi2ELi4ELi4ELi4ELb0EEENS1_21CollectiveEpilogueBwdISA_SB_SD_Li256ELb0ELb0ELi2EEENS1_19SingleTileSchedulerILb0ELb0ELb0ELi128EEEEEEEEEvNT_6ParamsE$_ZN4cute8smem_ptrIPN7cutlass10bfloat16_tEECI1NS_12iter_adaptorIS3_S4_EEES3_)
        /*1b50c*/ 	.word	0x00000000


	//----- nvinfo : EIATTR_FRAME_SIZE
	.align		4
.L_18658:
        /*1b510*/ 	.byte	0x04, 0x11
        /*1b512*/ 	.short	(.L_18660 - .L_18659)
	.align		4
.L_18659:
        /*1b514*/ 	.word	index@($_ZN7cutlass13device_kernelIN5flash19enable_sm80_to_sm89INS1_16FlashAttnBwdSm80INS1_25CollectiveMainloopBwdSm80ILi2ELi2EN4cute5tupleIJNS5_1CILi128EEES8_NS7_ILi64EEEEEENS_10bfloat16_tEfNS_4arch4Sm80ELb0ELb0ELb1ELb0ELb0ELb0ELb0ELb0ELi2ELi4ELi4ELi4ELb0EEENS1_21CollectiveEpilogueBwdISA_SB_SD_Li256ELb0ELb0ELi2EEENS1_19SingleTileSchedulerILb0ELb0ELb0ELi128EEEEEEEEEvNT_6ParamsE$_ZN4cute8gmem_ptrIPfECI1NS_12iter_adaptorIS1_S2_EEES1_)
        /*1b518*/ 	.word	0x00000000


	//----- nvinfo : EIATTR_FRAME_SIZE
	.align		4
.L_18660:
        /*1b51c*/ 	.byte	0x04, 0x11
        /*1b51e*/ 	.short	(.L_18662 - .L_18661)
	.align		4
.L_18661:
        /*1b520*/ 	.word	index@($_ZN7cutlass13device_kernelIN5flash19enable_sm80_to_sm89INS1_16FlashAttnBwdSm80INS1_25CollectiveMainloopBwdSm80ILi2ELi2EN4cute5tupleIJNS5_1CILi128EEES8_NS7_ILi64EEEEEENS_10bfloat16_tEfNS_4arch4Sm80ELb0ELb0ELb1ELb0ELb0ELb0ELb0ELb0ELi2ELi4ELi4ELi4ELb0EEENS1_21CollectiveEpilogueBwdISA_SB_SD_Li256ELb0ELb0ELi2EEENS1_19SingleTileSchedulerILb0ELb0ELb0ELi128EEEEEEEEEvNT_6ParamsE$_ZN4cute8gmem_ptrIPKfECI1NS_12iter_adaptorIS2_S3_EEES2_)
        /*1b524*/ 	.word	0x00000000


	//----- nvinfo : EIATTR_FRAME_SIZE
	.align		4
.L_18662:
        /*1b528*/ 	.byte	0x04, 0x11
        /*1b52a*/ 	.short	(.L_18664 - .L_18663)
	.align		4
.L_18663:
        /*1b52c*/ 	.word	index@($_ZN7cutlass13device_kernelIN5flash19enable_sm80_to_sm89INS1_16FlashAttnBwdSm80INS1_25CollectiveMainloopBwdSm80ILi2ELi2EN4cute5tupleIJNS5_1CILi128EEES8_NS7_ILi64EEEEEENS_10bfloat16_tEfNS_4arch4Sm80ELb0ELb0ELb1ELb0ELb0ELb0ELb0ELb0ELi2ELi4ELi4ELi4ELb0EEENS1_21CollectiveEpilogueBwdISA_SB_SD_Li256ELb0ELb0ELi2EEENS1_19SingleTileSchedulerILb0ELb0ELb0ELi128EEEEEEEEEvNT_6ParamsE$_ZN4cute8gmem_ptrIPKN7cutlass9uint128_tEECI1NS_12iter_adaptorIS4_S5_EEES4_)
        /*1b530*/ 	.word	0x00000000


	//----- nvinfo : EIATTR_FRAME_SIZE
	.align		4
.L_18664:
        /*1b534*/ 	.byte	0x04, 0x11
        /*1b536*/ 	.short	(.L_18666 - .L_18665)
	.align		4
.L_18665:
        /*1b538*/ 	.word	index@($_ZN7cutlass13device_kernelIN5flash19enable_sm80_to_sm89INS1_16FlashAttnBwdSm80INS1_25CollectiveMainloopBwdSm80ILi2ELi2EN4cute5tupleIJNS5_1CILi128EEES8_NS7_ILi64EEEEEENS_10bfloat16_tEfNS_4arch4Sm80ELb0ELb0ELb1ELb0ELb0ELb0ELb0ELb0ELi2ELi4ELi4ELi4ELb0EEENS1_21CollectiveEpilogueBwdISA_SB_SD_Li256ELb0ELb0ELi2EEENS1_19SingleTileSchedulerILb0ELb0ELb0ELi128EEEEEEEEEvNT_6ParamsE$_ZN4cute8gmem_ptrIPKN7cutlass10bfloat16_tEECI1NS_12iter_adaptorIS4_S5_EEES4_)
        /*1b53c*/ 	.word	0x00000000


	//----- nvinfo : EIATTR_FRAME_SIZE
	.align		4
.L_18666:
        /*1b540*/ 	.byte	0x04, 0x11
        /*1b542*/ 	.short	(.L_18668 - .L_18667)
	.align		4
.L_18667:
        /*1b544*/ 	.word	index@($_ZN7cutlass13device_kernelIN5flash19enable_sm80_to_sm89INS1_16FlashAttnBwdSm80INS1_25CollectiveMainloopBwdSm80ILi2ELi2EN4cute5tupleIJNS5_1CILi128EEES8_NS7_ILi64EEEEEENS_10bfloat16_tEfNS_4arch4Sm80ELb0ELb0ELb1ELb0ELb0ELb0ELb0ELb0ELi2ELi4ELi4ELi4ELb0EEENS1_21CollectiveEpilogueBwdISA_SB_SD_Li256ELb0ELb0ELi2EEENS1_19SingleTileSchedulerILb0ELb0ELb0ELi128EEEEEEEEEvNT_6ParamsE$_ZN4cute5tupleIJiiEEC2ERKiS3_)
        /*1b548*/ 	.word	0x00000000


	//----- nvinfo : EIATTR_FRAME_SIZE
	.align		4
.L_18668:
        /*1b54c*/ 	.byte	0x04, 0x11
        /*1b54e*/ 	.short	(.L_18670 - .L_18669)
	.align		4
.L_18669:
        /*1b550*/ 	.word	index@($_ZN7cutlass13device_kernelIN5flash19enable_sm80_to_sm89INS1_16FlashAttnBwdSm80INS1_25CollectiveMainloopBwdSm80ILi2ELi2EN4cute5tupleIJNS5_1CILi128EEES8_NS7_ILi64EEEEEENS_10bfloat16_tEfNS_4arch4Sm80ELb0ELb0ELb1ELb0ELb0ELb0ELb0ELb0ELi2ELi4ELi4ELi4ELb0EEENS1_21CollectiveEpilogueBwdISA_SB_SD_Li256ELb0ELb0ELi2EEENS1_19SingleTileSchedulerILb0ELb0ELb0ELi128EEEEEEEEEvNT_6ParamsE$_ZN4cute5tupleIJiNS_1CILi0EEEEEC2ERKiRKS2_)
        /*1b554*/ 	.word	0x00000000


	//----- nvinfo : EIATTR_FRAME_SIZE
	.align		4
.L_18670:
        /*1b558*/ 	.byte	0x04, 0x11
        /*1b55a*/ 	.short	(.L_18672 - .L_18671)
	.align		4
.L_18671:
        /*1b55c*/ 	.word	index@($_ZN7cutlass13device_kernelIN5flash19enable_sm80_to_sm89INS1_16FlashAttnBwdSm80INS1_25CollectiveMainloopBwdSm80ILi2ELi2EN4cute5tupleIJNS5_1CILi128EEES8_NS7_ILi64EEEEEENS_10bfloat16_tEfNS_4arch4Sm80ELb0ELb0ELb1ELb0ELb0ELb0ELb0ELb0ELi2ELi4ELi4ELi4ELb0EEENS1_21CollectiveEpilogueBwdISA_SB_SD_Li256ELb0ELb0ELi2EEENS1_19SingleTileSchedulerILb0ELb0ELb0ELi128EEEEEEEEEvNT_6ParamsE$_ZN4cute5tupleIJiEEC2ERKi)
        /*1b560*/ 	.word	0x00000000


	//----- nvinfo : EIATTR_FRAME_SIZE
	.align		4
.L_18672:
        /*1b564*/ 	.byte	0x04, 0x11
        /*1b566*/ 	.short	(.L_18674 - .L_18673)
	.align		4
.L_18673:
        /*1b568*/ 	.word	index@($_ZN7cutlass13device_kernelIN5flash19enable_sm80_to_sm89INS1_16FlashAttnBwdSm80INS1_25CollectiveMainloopBwdSm80ILi2ELi2EN4cute5tupleIJNS5_1CILi128EEES8_NS7_ILi64EEEEEENS_10bfloat16_tEfNS_4arch4Sm80ELb0ELb0ELb1ELb0ELb0ELb0ELb0ELb0ELi2ELi4ELi4ELi4ELb0EEENS1_21CollectiveEpilogueBwdISA_SB_SD_Li256ELb0ELb0ELi2EEENS1_19SingleTileSchedulerILb0ELb0ELb0ELi128EEEEEEEEEvNT_6ParamsE$_ZN4cute5tupleIJNS_7SwizzleILi3ELi3ELi3EEENS_9MixedBitsILj0ELj432EEENS_6LayoutINS0_IJNS0_IJNS_1CILi2EEES7_S7_EEES7_NS6_ILi8EEEEEENS0_IJNS0_IJNS6_ILi64EEES9_NS6_ILi512EEEEEENS6_ILi8192EEENS6_ILi1024EEEEEEEEEEC2ERKS2_RKS4_RKSH_)
        /*1b56c*/ 	.word	0x00000000


	//----- nvinfo : EIATTR_FRAME_SIZE
	.align		4
.L_18674:
        /*1b570*/ 	.byte	0x04, 0x11
        /*1b572*/ 	.short	(.L_18676 - .L_18675)
	.align		4
.L_18675:
        /*1b574*/ 	.word	index@($_ZN7cutlass13device_kernelIN5flash19enable_sm80_to_sm89INS1_16FlashAttnBwdSm80INS1_25CollectiveMainloopBwdSm80ILi2ELi2EN4cute5tupleIJNS5_1CILi128EEES8_NS7_ILi64EEEEEENS_10bfloat16_tEfNS_4arch4Sm80ELb0ELb0ELb1ELb0ELb0ELb0ELb0ELb0ELi2ELi4ELi4ELi4ELb0EEENS1_21CollectiveEpilogueBwdISA_SB_SD_Li256ELb0ELb0ELi2EEENS1_19SingleTileSchedulerILb0ELb0ELb0ELi128EEEEEEEEEvNT_6ParamsE$_ZN4cute5tupleIJNS_1CILi2EEEiEEC2ERKS2_RKi)
        /*1b578*/ 	.word	0x00000000


	//----- nvinfo : EIATTR_FRAME_SIZE
	.align		4
.L_18676:
        /*1b57c*/ 	.byte	0x04, 0x11
        /*1b57e*/ 	.short	(.L_18678 - .L_18677)
	.align		4
.L_18677:
        /*1b580*/ 	.word	index@($_ZN7cutlass13device_kernelIN5flash19enable_sm80_to_sm89INS1_16FlashAttnBwdSm80INS1_25CollectiveMainloopBwdSm80ILi2ELi2EN4cute5tupleIJNS5_1CILi128EEES8_NS7_ILi64EEEEEENS_10bfloat16_tEfNS_4arch4Sm80ELb0ELb0ELb1ELb0ELb0ELb0ELb0ELb0ELi2ELi4ELi4ELi4ELb0EEENS1_21CollectiveEpilogueBwdISA_SB_SD_Li256ELb0ELb0ELi2EEENS1_19SingleTileSchedulerILb0ELb0ELb0ELi128EEEEEEEEEvNT_6ParamsE$_ZN4cute5tupleIJNS_1CILi0EEEiEEC2ERKS2_RKi)
        /*1b584*/ 	.word	0x00000000


	//----- nvinfo : EIATTR_FRAME_SIZE
	.align		4
.L_18678:
        /*1b588*/ 	.byte	0x04, 0x11
        /*1b58a*/ 	.short	(.L_18680 - .L_18679)
	.align		4
.L_18679:
        /*1b58c*/ 	.word	index@($_ZN7cutlass13device_kernelIN5flash19enable_sm80_to_sm89INS1_16FlashAttnBwdSm80INS1_25CollectiveMainloopBwdSm80ILi2ELi2EN4cute5tupleIJNS5_1CILi128EEES8_NS7_ILi64EEEEEENS_10bfloat16_tEfNS_4arch4Sm80ELb0ELb0ELb1ELb0ELb0ELb0ELb0ELb0ELi2ELi4ELi4ELi4ELb0EEENS1_21CollectiveEpilogueBwdISA_SB_SD_Li256ELb0ELb0ELi2EEENS1_19SingleTileSchedulerILb0ELb0ELb0ELi128EEEEEEEEEvNT_6ParamsE$_ZN4cute5tupleIJNS0_IJNS_1CILi8EEENS1_ILi2EEES3_S3_S2_S3_EEENS0_IJNS1_ILi1EEEiiiNS1_ILi72EEENS1_ILi512EEEEEEEEC2ERKS4_RKS8_)
        /*1b590*/ 	.word	0x00000000


	//----- nvinfo : EIATTR_FRAME_SIZE
	.align		4
.L_18680:
        /*1b594*/ 	.byte	0x04, 0x11
        /*1b596*/ 	.short	(.L_18682 - .L_18681)
	.align		4
.L_18681:
        /*1b598*/ 	.word	index@($_ZN7cutlass13device_kernelIN5flash19enable_sm80_to_sm89INS1_16FlashAttnBwdSm80INS1_25CollectiveMainloopBwdSm80ILi2ELi2EN4cute5tupleIJNS5_1CILi128EEES8_NS7_ILi64EEEEEENS_10bfloat16_tEfNS_4arch4Sm80ELb0ELb0ELb1ELb0ELb0ELb0ELb0ELb0ELi2ELi4ELi4ELi4ELb0EEENS1_21CollectiveEpilogueBwdISA_SB_SD_Li256ELb0ELb0ELi2EEENS1_19SingleTileSchedulerILb0ELb0ELb0ELi128EEEEEEEEEvNT_6ParamsE$_ZN4cute5tupleIJNS0_IJNS_1CILi8EEENS0_IJNS1_ILi2EEES3_S3_EEENS1_ILi1EEES4_S5_EEENS0_IJS5_NS0_IJiiiEEENS1_ILi64EEENS0_IJNS1_ILi72EEENS1_ILi144EEENS1_ILi288EEEEEENS1_ILi512EEEEEEEEC2ERKS6_RKSE_)
        /*1b59c*/ 	.word	0x00000000


	//----- nvinfo : EIATTR_FRAME_SIZE
	.align		4
.L_18682:
        /*1b5a0*/ 	.byte	0x04, 0x11
        /*1b5a2*/ 	.short	(.L_18684 - .L_18683)
	.align		4
.L_18683:
        /*1b5a4*/ 	.word	index@($_ZN7cutlass13device_kernelIN5flash19enable_sm80_to_sm89INS1_16FlashAttnBwdSm80INS1_25CollectiveMainloopBwdSm80ILi2ELi2EN4cute5tupleIJNS5_1CILi128EEES8_NS7_ILi64EEEEEENS_10bfloat16_tEfNS_4arch4Sm80ELb0ELb0ELb1ELb0ELb0ELb0ELb0ELb0ELi2ELi4ELi4ELi4ELb0EEENS1_21CollectiveEpilogueBwdISA_SB_SD_Li256ELb0ELb0ELi2EEENS1_19SingleTileSchedulerILb0ELb0ELb0ELi128EEEEEEEEEvNT_6ParamsE$_ZN4cute5tupleIJNS0_IJNS_1CILi8EEENS0_IJNS1_ILi2EEES3_S3_EEENS1_ILi1EEES4_S5_EEENS0_IJS5_NS0_IJS2_iiEEENS1_ILi64EEENS0_IJiNS1_ILi144EEENS1_ILi288EEEEEENS1_ILi512EEEEEEEEC2ERKS6_RKSD_)
        /*1b5a8*/ 	.word	0x00000000


	//----- nvinfo : EIATTR_FRAME_SIZE
	.align		4
.L_18684:
        /*1b5ac*/ 	.byte	0x04, 0x11
        /*1b5ae*/ 	.short	(.L_18686 - .L_18685)
	.align		4
.L_18685:
        /*1b5b0*/ 	.word	index@($_ZN7cutlass13device_kernelIN5flash19enable_sm80_to_sm89INS1_16FlashAttnBwdSm80INS1_25CollectiveMainloopBwdSm80ILi2ELi2EN4cute5tupleIJNS5_1CILi128EEES8_NS7_ILi64EEEEEENS_10bfloat16_tEfNS_4arch4Sm80ELb0ELb0ELb1ELb0ELb0ELb0ELb0ELb0ELi2ELi4ELi4ELi4ELb0EEENS1_21CollectiveEpilogueBwdISA_SB_SD_Li256ELb0ELb0ELi2EEENS1_19SingleTileSchedulerILb0ELb0ELb0ELi128EEEEEEEEEvNT_6ParamsE$_ZN4cute5tupleIJNS0_IJNS_1CILi2EEES2_S2_EEENS0_IJNS1_ILi1EEENS1_ILi512EEEiEEEEEC2ERKS3_RKS6_)
        /*1b5b4*/ 	.word	0x00000000


	//----- nvinfo : EIATTR_FRAME_SIZE
	.align		4
.L_18686:
        /*1b5b8*/ 	.byte	0x04, 0x11
        /*1b5ba*/ 	.short	(.L_18688 - .L_18687)
	.align		4
.L_18687:
        /*1b5bc*/ 	.word	index@($_ZN7cutlass13device_kernelIN5flash19enable_sm80_to_sm89INS1_16FlashAttnBwdSm80INS1_25CollectiveMainloopBwdSm80ILi2ELi2EN4cute5tupleIJNS5_1CILi128EEES8_NS7_ILi64EEEEEENS_10bfloat16_tEfNS_4arch4Sm80ELb0ELb0ELb1ELb0ELb0ELb0ELb0ELb0ELi2ELi4ELi4ELi4ELb0EEENS1_21CollectiveEpilogueBwdISA_SB_SD_Li256ELb0ELb0ELi2EEENS1_19SingleTileSchedulerILb0ELb0ELb0ELi128EEEEEEEEEvNT_6ParamsE$_ZN4cute5tupleIJNS0_IJNS_1CILi2EEES2_EEENS0_IJiiEEEEEC2ERKS3_RKS4_)
        /*1b5c0*/ 	.word	0x00000000


	//----- nvinfo : EIATTR_FRAME_SIZE
	.align		4
.L_18688:
        /*1b5c4*/ 	.byte	0x04, 0x11
        /*1b5c6*/ 	.short	(.L_18690 - .L_18689)
	.align		4
.L_18689:
        /*1b5c8*/ 	.word	index@($_ZN7cutlass13device_kernelIN5flash19enable_sm80_to_sm89INS1_16FlashAttnBwdSm80INS1_25CollectiveMainloopBwdSm80ILi2ELi2EN4cute5tupleIJNS5_1CILi128EEES8_NS7_ILi64EEEEEENS_10bfloat16_tEfNS_4arch4Sm80ELb0ELb0ELb1ELb0ELb0ELb0ELb0ELb0ELi2ELi4ELi4ELi4ELb0EEENS1_21CollectiveEpilogueBwdISA_SB_SD_Li256ELb0ELb0ELi2EEENS1_19SingleTileSchedulerILb0ELb0ELb0ELi128EEEEEEEEEvNT_6ParamsE$_ZN4cute5tupleIJNS0_IJNS_1CILi2EEES2_EEENS0_IJiNS1_ILi512EEEEEEEEC2ERKS3_RKS5_)
        /*1b5cc*/ 	.word	0x00000000


	//----- nvinfo : EIATTR_FRAME_SIZE
	.align		4
.L_18690:
        /*1b5d0*/ 	.byte	0x04, 0x11
        /*1b5d2*/ 	.short	(.L_18692 - .L_18691)
	.align		4
.L_18691:
        /*1b5d4*/ 	.word	index@($_ZN7cutlass13device_kernelIN5flash19enable_sm80_to_sm89INS1_16FlashAttnBwdSm80INS1_25CollectiveMainloopBwdSm80ILi2ELi2EN4cute5tupleIJNS5_1CILi128EEES8_NS7_ILi64EEEEEENS_10bfloat16_tEfNS_4arch4Sm80ELb0ELb0ELb1ELb0ELb0ELb0ELb0ELb0ELi2ELi4ELi4ELi4ELb0EEENS1_21CollectiveEpilogueBwdISA_SB_SD_Li256ELb0ELb0ELi2EEENS1_19SingleTileSchedulerILb0ELb0ELb0ELi128EEEEEEEEEvNT_6ParamsE$_ZN4cute5tupleIJNS0_IJNS_1CILi2EEES2_EEENS0_IJiNS1_ILi4096EEEEEEEEC2ERKS3_RKS5_)
        /*1b5d8*/ 	.word	0x00000000


	//----- nvinfo : EIATTR_FRAME_SIZE
	.align		4
.L_18692:
        /*1b5dc*/ 	.byte	0x04, 0x11
        /*1b5de*/ 	.short	(.L_18694 - .L_18693)
	.align		4
.L_18693:
        /*1b5e0*/ 	.word	index@($_ZN7cutlass13device_kernelIN5flash19enable_sm80_to_sm89INS1_16FlashAttnBwdSm80INS1_25CollectiveMainloopBwdSm80ILi2ELi2EN4cute5tupleIJNS5_1CILi128EEES8_NS7_ILi64EEEEEENS_10bfloat16_tEfNS_4arch4Sm80ELb0ELb0ELb1ELb0ELb0ELb0ELb0ELb0ELi2ELi4ELi4ELi4ELb0EEENS1_21CollectiveEpilogueBwdISA_SB_SD_Li256ELb0ELb0ELi2EEENS1_19SingleTileSchedulerILb0ELb0ELb0ELi128EEEEEEEEEvNT_6ParamsE$_ZN4cute5tupleIJNS0_IJNS_1CILi2EEES2_EEENS0_IJNS1_ILi1EEEiEEEEEC2ERKS3_RKS5_)
        /*1b5e4*/ 	.word	0x00000000


	//----- nvinfo : EIATTR_FRAME_SIZE
	.align		4
.L_18694:
        /*1b5e8*/ 	.byte	0x04, 0x11
        /*1b5ea*/ 	.short	(.L_18696 - .L_18695)
	.align		4
.L_18695:
        /*1b5ec*/ 	.word	index@($_ZN7cutlass13device_kernelIN5flash19enable_sm80_to_sm89INS1_16FlashAttnBwdSm80INS1_25CollectiveMainloopBwdSm80ILi2ELi2EN4cute5tupleIJNS5_1CILi128EEES8_NS7_ILi64EEEEEENS_10bfloat16_tEfNS_4arch4Sm80ELb0ELb0ELb1ELb0ELb0ELb0ELb0ELb0ELi2ELi4ELi4ELi4ELb0EEENS1_21CollectiveEpilogueBwdISA_SB_SD_Li256ELb0ELb0ELi2EEENS1_19SingleTileSchedulerILb0ELb0ELb0ELi128EEEEEEEEEvNT_6ParamsE$_ZN4cute5tupleIJNS0_IJNS_1CILi2EEEEEENS0_IJiEEEEEC2ERKS3_RKS4_)
        /*1b5f0*/ 	.word	0x00000000


	//----- nvinfo : EIATTR_FRAME_SIZE
	.align		4
.L_18696:
        /*1b5f4*/ 	.byte	0x04, 0x11
        /*1b5f6*/ 	.short	(.L_18698 - .L_18697)
	.align		4
.L_18697:
        /*1b5f8*/ 	.word	index@($_ZN7cutlass13device_kernelIN5flash19enable_sm80_to_sm89INS1_16FlashAttnBwdSm80INS1_25CollectiveMainloopBwdSm80ILi2ELi2EN4cute5tupleIJNS5_1CILi128EEES8_NS7_ILi64EEEEEENS_10bfloat16_tEfNS_4arch4Sm80ELb0ELb0ELb1ELb0ELb0ELb0ELb0ELb0ELi2ELi4ELi4ELi4ELb0EEENS1_21CollectiveEpilogueBwdISA_SB_SD_Li256ELb0ELb0ELi2EEENS1_19SingleTileSchedulerILb0ELb0ELb0ELi128EEEEEEEEEvNT_6ParamsE$_ZN4cute5tupleIJNS0_IJNS_1CILi1EEENS1_ILi2EEES3_EEENS0_IJS2_NS1_ILi256EEEiEEEEEC2ERKS4_RKS6_)
        /*1b5fc*/ 	.word	0x00000000


	//----- nvinfo : EIATTR_FRAME_SIZE
	.align		4
.L_18698:
        /*1b600*/ 	.byte	0x04, 0x11
        /*1b602*/ 	.short	(.L_18700 - .L_18699)
	.align		4
.L_18699:
        /*1b604*/ 	.word	index@($_ZN7cutlass13device_kernelIN5flash19enable_sm80_to_sm89INS1_16FlashAttnBwdSm80INS1_25CollectiveMainloopBwdSm80ILi2ELi2EN4cute5tupleIJNS5_1CILi128EEES8_NS7_ILi64EEEEEENS_10bfloat16_tEfNS_4arch4Sm80ELb0ELb0ELb1ELb0ELb0ELb0ELb0ELb0ELi2ELi4ELi4ELi4ELb0EEENS1_21CollectiveEpilogueBwdISA_SB_SD_Li256ELb0ELb0ELi2EEENS1_19SingleTileSchedulerILb0ELb0ELb0ELi128EEEEEEEEEvNT_6ParamsE$_ZN4cute5tupleIJNS0_IJNS_1CILi1EEENS1_ILi2EEEEEENS0_IJNS1_ILi0EEEiEEEEEC2ERKS4_RKS6_)
        /*1b608*/ 	.word	0x00000000


	//----- nvinfo : EIATTR_FRAME_SIZE
	.align		4
.L_18700:
        /*1b60c*/ 	.byte	0x04, 0x11
        /*1b60e*/ 	.short	(.L_18702 - .L_18701)
	.align		4
.L_18701:
        /*1b610*/ 	.word	index@($_ZN7cutlass13device_kernelIN5flash19enable_sm80_to_sm89INS1_16FlashAttnBwdSm80INS1_25CollectiveMainloopBwdSm80ILi2ELi2EN4cute5tupleIJNS5_1CILi128EEES8_NS7_ILi64EEEEEENS_10bfloat16_tEfNS_4arch4Sm80ELb0ELb0ELb1ELb0ELb0ELb0ELb0ELb0ELi2ELi4ELi4ELi4ELb0EEENS1_21CollectiveEpilogueBwdISA_SB_SD_Li256ELb0ELb0ELi2EEENS1_19SingleTileSchedulerILb0ELb0ELb0ELi128EEEEEEEEEvNT_6ParamsE$_ZN4cute5tupleIJNS0_IJNS_1CILi1EEENS0_IJS2_NS1_ILi2EEES3_EEEEEENS0_IJNS1_ILi0EEENS0_IJS2_NS1_ILi256EEEiEEEEEEEEC2ERKS5_RKS9_)
        /*1b614*/ 	.word	0x00000000


	//----- nvinfo : EIATTR_FRAME_SIZE
	.align		4
.L_18702:
        /*1b618*/ 	.byte	0x04, 0x11
        /*1b61a*/ 	.short	(.L_18704 - .L_18703)
	.align		4
.L_18703:
        /*1b61c*/ 	.word	index@($_ZN7cutlass13device_kernelIN5flash19enable_sm80_to_sm89INS1_16FlashAttnBwdSm80INS1_25CollectiveMainloopBwdSm80ILi2ELi2EN4cute5tupleIJNS5_1CILi128EEES8_NS7_ILi64EEEEEENS_10bfloat16_tEfNS_4arch4Sm80ELb0ELb0ELb1ELb0ELb0ELb0ELb0ELb0ELi2ELi4ELi4ELi4ELb0EEENS1_21CollectiveEpilogueBwdISA_SB_SD_Li256ELb0ELb0ELi2EEENS1_19SingleTileSchedulerILb0ELb0ELb0ELi128EEEEEEEEEvNT_6ParamsE$_ZN4cute5tupleIJNS0_IJNS_1CILi16EEENS1_ILi2EEES3_S3_NS1_ILi4EEES3_EEENS0_IJNS1_ILi1EEEiiiNS1_ILi144EEENS1_ILi512EEEEEEEEC2ERKS5_RKS9_)
        /*1b620*/ 	.word	0x00000000


	//----- nvinfo : EIATTR_FRAME_SIZE
	.align		4
.L_18704:
        /*1b624*/ 	.byte	0x04, 0x11
        /*1b626*/ 	.short	(.L_18706 - .L_18705)
	.align		4
.L_18705:
        /*1b628*/ 	.word	index@($_ZN7cutlass13device_kernelIN5flash19enable_sm80_to_sm89INS1_16FlashAttnBwdSm80INS1_25CollectiveMainloopBwdSm80ILi2ELi2EN4cute5tupleIJNS5_1CILi128EEES8_NS7_ILi64EEEEEENS_10bfloat16_tEfNS_4arch4Sm80ELb0ELb0ELb1ELb0ELb0ELb0ELb0ELb0ELi2ELi4ELi4ELi4ELb0EEENS1_21CollectiveEpilogueBwdISA_SB_SD_Li256ELb0ELb0ELi2EEENS1_19SingleTileSchedulerILb0ELb0ELb0ELi128EEEEEEEEEvNT_6ParamsE$_ZN4cute5tupleIJNS0_IJNS0_IJNS_1CILi8EEENS1_ILi1EEEEEENS1_ILi4EEES3_EEENS0_IJNS0_IJS3_NS1_ILi0EEEEEElS7_EEEEEC2ERKS6_RKS9_)
        /*1b62c*/ 	.word	0x00000000


	//----- nvinfo : EIATTR_FRAME_SIZE
	.align		4
.L_18706:
        /*1b630*/ 	.byte	0x04, 0x11
        /*1b632*/ 	.short	(.L_18708 - .L_18707)
	.align		4
.L_18707:
        /*1b634*/ 	.word	index@($_ZN7cutlass13device_kernelIN5flash19enable_sm80_to_sm89INS1_16FlashAttnBwdSm80INS1_25CollectiveMainloopBwdSm80ILi2ELi2EN4cute5tupleIJNS5_1CILi128EEES8_NS7_ILi64EEEEEENS_10bfloat16_tEfNS_4arch4Sm80ELb0ELb0ELb1ELb0ELb0ELb0ELb0ELb0ELi2ELi4ELi4ELi4ELb0EEENS1_21CollectiveEpilogueBwdISA_SB_SD_Li256ELb0ELb0ELi2EEENS1_19SingleTileSchedulerILb0ELb0ELb0ELi128EEEEEEEEEvNT_6ParamsE$_ZN4cute5tupleIJNS0_IJNS0_IJNS_1CILi8EEENS1_ILi1EEEEEENS1_ILi2EEES2_EEENS0_IJNS0_IJS3_NS1_ILi0EEEEEEiNS1_ILi1024EEEEEEEEC2ERKS6_RKSA_)
        /*1b638*/ 	.word	0x00000000


	//----- nvinfo : EIATTR_FRAME_SIZE
	.align		4
.L_18708:
        /*1b63c*/ 	.byte	0x04, 0x11
        /*1b63e*/ 	.short	(.L_18710 - .L_18709)
	.align		4
.L_18709:
        /*1b640*/ 	.word	index@($_ZN7cutlass13device_kernelIN5flash19enable_sm80_to_sm89INS1_16FlashAttnBwdSm80INS1_25CollectiveMainloopBwdSm80ILi2ELi2EN4cute5tupleIJNS5_1CILi128EEES8_NS7_ILi64EEEEEENS_10bfloat16_tEfNS_4arch4Sm80ELb0ELb0ELb1ELb0ELb0ELb0ELb0ELb0ELi2ELi4ELi4ELi4ELb0EEENS1_21CollectiveEpilogueBwdISA_SB_SD_Li256ELb0ELb0ELi2EEENS1_19SingleTileSchedulerILb0ELb0ELb0ELi128EEEEEEEEEvNT_6ParamsE$_ZN4cute5tupleIJNS0_IJNS0_IJNS_1CILi8EEENS1_ILi1EEEEEENS1_ILi2EEENS0_IJS5_S5_EEEEEENS0_IJNS0_IJS3_NS1_ILi0EEEEEENS1_ILi4096EEENS0_IJiiEEEEEEEEC2ERKS7_RKSC_)
        /*1b644*/ 	.word	0x00000000


	//----- nvinfo : EIATTR_FRAME_SIZE
	.align		4
.L_18710:
        /*1b648*/ 	.byte	0x04, 0x11
        /*1b64a*/ 	.short	(.L_18712 - .L_18711)
	.align		4
.L_18711:
        /*1b64c*/ 	.word	index@($_ZN7cutlass13device_kernelIN5flash19enable_sm80_to_sm89INS1_16FlashAttnBwdSm80INS1_25CollectiveMainloopBwdSm80ILi2ELi2EN4cute5tupleIJNS5_1CILi128EEES8_NS7_ILi64EEEEEENS_10bfloat16_tEfNS_4arch4Sm80ELb0ELb0ELb1ELb0ELb0ELb0ELb0ELb0ELi2ELi4ELi4ELi4ELb0EEENS1_21CollectiveEpilogueBwdISA_SB_SD_Li256ELb0ELb0ELi2EEENS1_19SingleTileSchedulerILb0ELb0ELb0ELi128EEEEEEEEEvNT_6ParamsE$_ZN4cute5tupleIJNS0_IJNS0_IJNS_1CILi8EEENS1_ILi1EEEEEENS1_ILi2EEEEEENS0_IJNS0_IJS3_NS1_ILi0EEEEEEiEEEEEC2ERKS6_RKS9_)
        /*1b650*/ 	.word	0x00000000


	//----- nvinfo : EIATTR_FRAME_SIZE
	.align		4
.L_18712:
        /*1b654*/ 	.byte	0x04, 0x11
        /*1b656*/ 	.short	(.L_18714 - .L_18713)
	.align		4
.L_18713:
        /*1b658*/ 	.word	index@($_ZN7cutlass13device_kernelIN5flash19enable_sm80_to_sm89INS1_16FlashAttnBwdSm80INS1_25CollectiveMainloopBwdSm80ILi2ELi2EN4cute5tupleIJNS5_1CILi128EEES8_NS7_ILi64EEEEEENS_10bfloat16_tEfNS_4arch4Sm80ELb0ELb0ELb1ELb0ELb0ELb0ELb0ELb0ELi2ELi4ELi4ELi4ELb0EEENS1_21CollectiveEpilogueBwdISA_SB_SD_Li256ELb0ELb0ELi2EEENS1_19SingleTileSchedulerILb0ELb0ELb0ELi128EEEEEEEEEvNT_6ParamsE$_ZN4cute5tupleIJNS0_IJNS0_IJNS_1CILi8EEENS1_ILi1EEEEEENS0_IJNS1_ILi2EEEEEEEEENS0_IJNS0_IJS3_NS1_ILi0EEEEEENS0_IJiEEEEEEEEC2ERKS7_RKSB_)
        /*1b65c*/ 	.word	0x00000000


	//----- nvinfo : EIATTR_FRAME_SIZE
	.align		4
.L_18714:
        /*1b660*/ 	.byte	0x04, 0x11
        /*1b662*/ 	.short	(.L_18716 - .L_18715)
	.align		4
.L_18715:
        /*1b664*/ 	.word	index@($_ZN7cutlass13device_kernelIN5flash19enable_sm80_to_sm89INS1_16FlashAttnBwdSm80INS1_25CollectiveMainloopBwdSm80ILi2ELi2EN4cute5tupleIJNS5_1CILi128EEES8_NS7_ILi64EEEEEENS_10bfloat16_tEfNS_4arch4Sm80ELb0ELb0ELb1ELb0ELb0ELb0ELb0ELb0ELi2ELi4ELi4ELi4ELb0EEENS1_21CollectiveEpilogueBwdISA_SB_SD_Li256ELb0ELb0ELi2EEENS1_19SingleTileSchedulerILb0ELb0ELb0ELi128EEEEEEEEEvNT_6ParamsE$_ZN4cute5tupleIJNS0_IJNS0_IJNS_1CILi2EEES2_S2_EEES2_NS0_IJS2_S2_EEEEEENS0_IJNS0_IJNS1_ILi1EEENS1_ILi512EEEiEEENS1_ILi4096EEENS0_IJiiEEEEEEEEC2ERKS5_RKSB_)
        /*1b668*/ 	.word	0x00000000


	//----- nvinfo : EIATTR_FRAME_SIZE
	.align		4
.L_18716:
        /*1b66c*/ 	.byte	0x04, 0x11
        /*1b66e*/ 	.short	(.L_18718 - .L_18717)
	.align		4
.L_18717:
        /*1b670*/ 	.word	index@($_ZN7cutlass13device_kernelIN5flash19enable_sm80_to_sm89INS1_16FlashAttnBwdSm80INS1_25CollectiveMainloopBwdSm80ILi2ELi2EN4cute5tupleIJNS5_1CILi128EEES8_NS7_ILi64EEEEEENS_10bfloat16_tEfNS_4arch4Sm80ELb0ELb0ELb1ELb0ELb0ELb0ELb0ELb0ELi2ELi4ELi4ELi4ELb0EEENS1_21CollectiveEpilogueBwdISA_SB_SD_Li256ELb0ELb0ELi2EEENS1_19SingleTileSchedulerILb0ELb0ELb0ELi128EEEEEEEEEvNT_6ParamsE$_ZN4cute5tupleIJNS0_IJNS0_IJNS_1CILi2EEES2_S2_EEES2_NS0_IJNS0_IJS2_S2_EEES2_EEEEEENS0_IJNS0_IJNS1_ILi1EEENS1_ILi512EEEiEEENS1_ILi4096EEENS0_IJNS0_IJiiEEENS1_ILi8192EEEEEEEEEEEC2ERKS6_RKSE_)
        /*1b674*/ 	.word	0x00000000


	//----- nvinfo : EIATTR_FRAME_SIZE
	.align		4
.L_18718:
        /*1b678*/ 	.byte	0x04, 0x11
        /*1b67a*/ 	.short	(.L_18720 - .L_18719)
	.align		4
.L_18719:
        /*1b67c*/ 	.word	index@($_ZN7cutlass13device_kernelIN5flash19enable_sm80_to_sm89INS1_16FlashAttnBwdSm80INS1_25CollectiveMainloopBwdSm80ILi2ELi2EN4cute5tupleIJNS5_1CILi128EEES8_NS7_ILi64EEEEEENS_10bfloat16_tEfNS_4arch4Sm80ELb0ELb0ELb1ELb0ELb0ELb0ELb0ELb0ELi2ELi4ELi4ELi4ELb0EEENS1_21CollectiveEpilogueBwdISA_SB_SD_Li256ELb0ELb0ELi2EEENS1_19SingleTileSchedulerILb0ELb0ELb0ELi128EEEEEEEEEvNT_6ParamsE$_ZN4cute5tupleIJNS0_IJNS0_IJNS_1CILi2EEES2_EEES3_NS1_ILi8EEEEEENS0_IJNS0_IJiNS1_ILi512EEEEEENS0_IJiiEEENS1_ILi1024EEEEEEEEC2ERKS5_RKSA_)
        /*1b680*/ 	.word	0x00000000


	//----- nvinfo : EIATTR_FRAME_SIZE
	.align		4
.L_18720:
        /*1b684*/ 	.byte	0x04, 0x11
        /*1b686*/ 	.short	(.L_18722 - .L_18721)
	.align		4
.L_18721:
        /*1b688*/ 	.word	index@($_ZN7cutlass13device_kernelIN5flash19enable_sm80_to_sm89INS1_16FlashAttnBwdSm80INS1_25CollectiveMainloopBwdSm80ILi2ELi2EN4cute5tupleIJNS5_1CILi128EEES8_NS7_ILi64EEEEEENS_10bfloat16_tEfNS_4arch4Sm80ELb0ELb0ELb1ELb0ELb0ELb0ELb0ELb0ELi2ELi4ELi4ELi4ELb0EEENS1_21CollectiveEpilogueBwdISA_SB_SD_Li256ELb0ELb0ELi2EEENS1_19SingleTileSchedulerILb0ELb0ELb0ELi128EEEEEEEEEvNT_6ParamsE$_ZN4cute5tupleIJNS0_IJNS0_IJNS_1CILi2EEES2_EEES2_EEENS0_IJNS0_IJiiEEENS1_ILi8192EEEEEEEEC2ERKS4_RKS7_)
        /*1b68c*/ 	.word	0x00000000


	//----- nvinfo : EIATTR_FRAME_SIZE
	.align		4
.L_18722:
        /*1b690*/ 	.byte	0x04, 0x11
        /*1b692*/ 	.short	(.L_18724 - .L_18723)
	.align		4
.L_18723:
        /*1b694*/ 	.word	index@($_ZN7cutlass13device_kernelIN5flash19enable_sm80_to_sm89INS1_16FlashAttnBwdSm80INS1_25CollectiveMainloopBwdSm80ILi2ELi2EN4cute5tupleIJNS5_1CILi128EEES8_NS7_ILi64EEEEEENS_10bfloat16_tEfNS_4arch4Sm80ELb0ELb0ELb1ELb0ELb0ELb0ELb0ELb0ELi2ELi4ELi4ELi4ELb0EEENS1_21CollectiveEpilogueBwdISA_SB_SD_Li256ELb0ELb0ELi2EEENS1_19SingleTileSchedulerILb0ELb0ELb0ELi128EEEEEEEEEvNT_6ParamsE$_ZN4cute5tupleIJNS0_IJNS0_IJNS_1CILi2EEES2_EEENS1_ILi8EEES3_EEENS0_IJNS0_IJNS1_ILi1EEEiEEENS1_ILi1024EEENS0_IJiiEEEEEEEEC2ERKS5_RKSA_)
        /*1b698*/ 	.word	0x00000000


	//----- nvinfo : EIATTR_FRAME_SIZE
	.align		4
.L_18724:
        /*1b69c*/ 	.byte	0x04, 0x11
        /*1b69e*/ 	.short	(.L_18726 - .L_18725)
	.align		4
.L_18725:
        /*1b6a0*/ 	.word	index@($_ZN7cutlass13device_kernelIN5flash19enable_sm80_to_sm89INS1_16FlashAttnBwdSm80INS1_25CollectiveMainloopBwdSm80ILi2ELi2EN4cute5tupleIJNS5_1CILi128EEES8_NS7_ILi64EEEEEENS_10bfloat16_tEfNS_4arch4Sm80ELb0ELb0ELb1ELb0ELb0ELb0ELb0ELb0ELi2ELi4ELi4ELi4ELb0EEENS1_21CollectiveEpilogueBwdISA_SB_SD_Li256ELb0ELb0ELi2EEENS1_19SingleTileSchedulerILb0ELb0ELb0ELi128EEEEEEEEEvNT_6ParamsE$_ZN4cute5tupleIJNS0_IJNS0_IJNS_1CILi1EEENS0_IJS2_NS1_ILi2EEES3_EEEEEES3_NS0_IJS3_S3_EEEEEENS0_IJNS0_IJNS1_ILi0EEENS0_IJS2_NS1_ILi256EEEiEEEEEENS1_ILi2048EEENS0_IJiNS1_ILi4096EEEEEEEEEEEC2ERKS7_RKSF_)
        /*1b6a4*/ 	.word	0x00000000


	//----- nvinfo : EIATTR_FRAME_SIZE
	.align		4
.L_18726:
        /*1b6a8*/ 	.byte	0x04, 0x11
        /*1b6aa*/ 	.short	(.L_18728 - .L_18727)
	.align		4
.L_18727:
        /*1b6ac*/ 	.word	index@($_ZN7cutlass13device_kernelIN5flash19enable_sm80_to_sm89INS1_16FlashAttnBwdSm80INS1_25CollectiveMainloopBwdSm80ILi2ELi2EN4cute5tupleIJNS5_1CILi128EEES8_NS7_ILi64EEEEEENS_10bfloat16_tEfNS_4arch4Sm80ELb0ELb0ELb1ELb0ELb0ELb0ELb0ELb0ELi2ELi4ELi4ELi4ELb0EEENS1_21CollectiveEpilogueBwdISA_SB_SD_Li256ELb0ELb0ELi2EEENS1_19SingleTileSchedulerILb0ELb0ELb0ELi128EEEEEEEEEvNT_6ParamsE$_ZN4cute5tupleIJNS0_IJNS0_IJNS0_IJNS_1CILi8EEENS1_ILi1EEEEEES3_EEENS0_IJNS0_IJS3_S3_EEENS1_ILi2EEEEEEEEENS0_IJNS0_IJNS0_IJS3_NS1_ILi0EEEEEESA_EEENS0_IJNS0_IJSA_SA_EEEiEEEEEEEEC2ERKS9_RKSF_)
        /*1b6b0*/ 	.word	0x00000000


	//----- nvinfo : EIATTR_FRAME_SIZE
	.align		4
.L_18728:
        /*1b6b4*/ 	.byte	0x04, 0x11
        /*1b6b6*/ 	.short	(.L_18730 - .L_18729)
	.align		4
.L_18729:
        /*1b6b8*/ 	.word	index@($_ZN7cutlass13device_kernelIN5flash19enable_sm80_to_sm89INS1_16FlashAttnBwdSm80INS1_25CollectiveMainloopBwdSm80ILi2ELi2EN4cute5tupleIJNS5_1CILi128EEES8_NS7_ILi64EEEEEENS_10bfloat16_tEfNS_4arch4Sm80ELb0ELb0ELb1ELb0ELb0ELb0ELb0ELb0ELi2ELi4ELi4ELi4ELb0EEENS1_21CollectiveEpilogueBwdISA_SB_SD_Li256ELb0ELb0ELi2EEENS1_19SingleTileSchedulerILb0ELb0ELb0ELi128EEEEEEEEEvNT_6ParamsE$_ZN4cute5tupleIJNS0_IJNS0_IJNS0_IJNS_1CILi8EEENS1_ILi1EEEEEENS0_IJS3_S3_EEEEEENS0_IJS3_NS1_ILi2EEEEEEEEENS0_IJNS0_IJNS0_IJS3_NS1_ILi0EEEEEENS0_IJSA_SA_EEEEEENS0_IJSA_iEEEEEEEEC2ERKS9_RKSF_)
        /*1b6bc*/ 	.word	0x00000000


	//----- nvinfo : EIATTR_FRAME_SIZE
	.align		4
.L_18730:
        /*1b6c0*/ 	.byte	0x04, 0x11
        /*1b6c2*/ 	.short	(.L_18732 - .L_18731)
	.align		4
.L_18731:
        /*1b6c4*/ 	.word	index@($_ZN7cutlass13device_kernelIN5flash19enable_sm80_to_sm89INS1_16FlashAttnBwdSm80INS1_25CollectiveMainloopBwdSm80ILi2ELi2EN4cute5tupleIJNS5_1CILi128EEES8_NS7_ILi64EEEEEENS_10bfloat16_tEfNS_4arch4Sm80ELb0ELb0ELb1ELb0ELb0ELb0ELb0ELb0ELi2ELi4ELi4ELi4ELb0EEENS1_21CollectiveEpilogueBwdISA_SB_SD_Li256ELb0ELb0ELi2EEENS1_19SingleTileSchedulerILb0ELb0ELb0ELi128EEEEEEEEEvNT_6ParamsE$_ZN4cute3eso3ESOILb1ELb0EJNS_7SwizzleILi3ELi3ELi3EEENS_9MixedBitsILj0ELj432EEENS_6LayoutINS_5tupleIJNS7_IJNS_1CILi2EEES9_S9_EEES9_NS8_ILi8EEEEEENS7_IJNS7_IJNS8_ILi64EEESB_NS8_ILi512EEEEEENS8_ILi8192EEENS8_ILi1024EEEEEEEEEEC2ERKS3_RKS5_RKSJ_)
        /*1b6c8*/ 	.word	0x00000000


	//----- nvinfo : EIATTR_FRAME_SIZE
	.align		4
.L_18732:
        /*1b6cc*/ 	.byte	0x04, 0x11
        /*1b6ce*/ 	.short	(.L_18734 - .L_18733)
	.align		4
.L_18733:
        /*1b6d0*/ 	.word	index@($_ZN7cutlass13device_kernelIN5flash19enable_sm80_to_sm89INS1_16FlashAttnBwdSm80INS1_25CollectiveMainloopBwdSm80ILi2ELi2EN4cute5tupleIJNS5_1CILi128EEES8_NS7_ILi64EEEEEENS_10bfloat16_tEfNS_4arch4Sm80ELb0ELb0ELb1ELb0ELb0ELb0ELb0ELb0ELi2ELi4ELi4ELi4ELb0EEENS1_21CollectiveEpilogueBwdISA_SB_SD_Li256ELb0ELb0ELi2EEENS1_19SingleTileSchedulerILb0ELb0ELb0ELi128EEEEEEEEEvNT_6ParamsE$_ZN4cute3eso3ESOILb1ELb0EJNS_6LayoutINS_5tupleIJNS_1CILi4EEEEEENS3_IJNS4_ILi1EEEEEEEENS_10ViewEngineIPfEEEEC2ERKS9_RKSC_)
        /*1b6d4*/ 	.word	0x00000000


	//----- nvinfo : EIATTR_FRAME_SIZE
	.align		4
.L_18734:
        /*1b6d8*/ 	.byte	0x04, 0x11
        /*1b6da*/ 	.short	(.L_18736 - .L_18735)
	.align		4
.L_18735:
        /*1b6dc*/ 	.word	index@($_ZN7cutlass13device_kernelIN5flash19enable_sm80_to_sm89INS1_16FlashAttnBwdSm80INS1_25CollectiveMainloopBwdSm80ILi2ELi2EN4cute5tupleIJNS5_1CILi128EEES8_NS7_ILi64EEEEEENS_10bfloat16_tEfNS_4arch4Sm80ELb0ELb0ELb1ELb0ELb0ELb0ELb0ELb0ELi2ELi4ELi4ELi4ELb0EEENS1_21CollectiveEpilogueBwdISA_SB_SD_Li256ELb0ELb0ELi2EEENS1_19SingleTileSchedulerILb0ELb0ELb0ELi128EEEEEEEEEvNT_6ParamsE$_ZN4cute3eso3ESOILb1ELb0EJNS_6LayoutINS_5tupleIJNS_1CILi1EEENS4_ILi4EEEEEENS3_IJNS4_ILi0EEES5_EEEEENS_10ViewEngineIPfEEEEC2ERKSA_RKSD_)
        /*1b6e0*/ 	.word	0x00000000


	//----- nvinfo : EIATTR_FRAME_SIZE
	.align		4
.L_18736:
        /*1b6e4*/ 	.byte	0x04, 0x11
        /*1b6e6*/ 	.short	(.L_18738 - .L_18737)
	.align		4
.L_18737:
        /*1b6e8*/ 	.word	index@($_ZN7cutlass13device_kernelIN5flash19enable_sm80_to_sm89INS1_16FlashAttnBwdSm80INS1_25CollectiveMainloopBwdSm80ILi2ELi2EN4cute5tupleIJNS5_1CILi128EEES8_NS7_ILi64EEEEEENS_10bfloat16_tEfNS_4arch4Sm80ELb0ELb0ELb1ELb0ELb0ELb0ELb0ELb0ELi2ELi4ELi4ELi4ELb0EEENS1_21CollectiveEpilogueBwdISA_SB_SD_Li256ELb0ELb0ELi2EEENS1_19SingleTileSchedulerILb0ELb0ELb0ELi128EEEEEEEEEvNT_6ParamsE$_ZN4cute3eso3ESOILb1ELb0EJNS_6LayoutINS_5tupleIJNS_1CILi1EEENS3_IJNS4_ILi2EEES6_EEEEEENS3_IJNS4_ILi0EEENS3_IJNS4_ILi8EEENS4_ILi64EEEEEEEEEEENS_10ViewEngineINS_8smem_ptrIPfEEEEEEC2ERKSE_RKSJ_)
        /*1b6ec*/ 	.word	0x00000000


	//----- nvinfo : EIATTR_FRAME_SIZE
	.align		4
.L_18738:
        /*1b6f0*/ 	.byte	0x04, 0x11
        /*1b6f2*/ 	.short	(.L_18740 - .L_18739)
	.align		4
.L_18739:
        /*1b6f4*/ 	.word	index@($_ZN7cutlass13device_kernelIN5flash19enable_sm80_to_sm89INS1_16FlashAttnBwdSm80INS1_25CollectiveMainloopBwdSm80ILi2ELi2EN4cute5tupleIJNS5_1CILi128EEES8_NS7_ILi64EEEEEENS_10bfloat16_tEfNS_4arch4Sm80ELb0ELb0ELb1ELb0ELb0ELb0ELb0ELb0ELi2ELi4ELi4ELi4ELb0EEENS1_21CollectiveEpilogueBwdISA_SB_SD_Li256ELb0ELb0ELi2EEENS1_19SingleTileSchedulerILb0ELb0ELb0ELi128EEEEEEEEEvNT_6ParamsE$_ZN4cute3eso3ESOILb1ELb0EJNS_6LayoutINS_5tupleIJNS3_IJNS_1CILi8EEENS4_ILi1EEEEEENS4_ILi4EEES8_EEENS3_IJNS3_IJS6_NS4_ILi0EEEEEES5_NS4_ILi32EEEEEEEENS_10ViewEngineIPN7cutlass10bfloat16_tEEEEEC2ERKSE_RKSJ_)
        /*1b6f8*/ 	.word	0x00000000


	//----- nvinfo : EIATTR_FRAME_SIZE
	.align		4
.L_18740:
        /*1b6fc*/ 	.byte	0x04, 0x11
        /*1b6fe*/ 	.short	(.L_18742 - .L_18741)
	.align		4
.L_18741:
        /*1b700*/ 	.word	index@($_ZN7cutlass13device_kernelIN5flash19enable_sm80_to_sm89INS1_16FlashAttnBwdSm80INS1_25CollectiveMainloopBwdSm80ILi2ELi2EN4cute5tupleIJNS5_1CILi128EEES8_NS7_ILi64EEEEEENS_10bfloat16_tEfNS_4arch4Sm80ELb0ELb0ELb1ELb0ELb0ELb0ELb0ELb0ELi2ELi4ELi4ELi4ELb0EEENS1_21CollectiveEpilogueBwdISA_SB_SD_Li256ELb0ELb0ELi2EEENS1_19SingleTileSchedulerILb0ELb0ELb0ELi128EEEEEEEEEvNT_6ParamsE$_ZN4cute3eso3ESOILb1ELb0EJNS_6LayoutINS_5tupleIJNS3_IJNS_1CILi8EEENS4_ILi1EEEEEENS4_ILi4EEES6_EEENS3_IJNS3_IJS6_NS4_ILi0EEEEEENS4_ILi2048EEESA_EEEEEiEEC2ERKSE_RKi)
        /*1b704*/ 	.word	0x00000000


	//----- nvinfo : EIATTR_FRAME_SIZE
	.align		4
.L_18742:
        /*1b708*/ 	.byte	0x04, 0x11
        /*1b70a*/ 	.short	(.L_18744 - .L_18743)
	.align		4
.L_18743:
        /*1b70c*/ 	.word	index@($_ZN7cutlass13device_kernelIN5flash19enable_sm80_to_sm89INS1_16FlashAttnBwdSm80INS1_25CollectiveMainloopBwdSm80ILi2ELi2EN4cute5tupleIJNS5_1CILi128EEES8_NS7_ILi64EEEEEENS_10bfloat16_tEfNS_4arch4Sm80ELb0ELb0ELb1ELb0ELb0ELb0ELb0ELb0ELi2ELi4ELi4ELi4ELb0EEENS1_21CollectiveEpilogueBwdISA_SB_SD_Li256ELb0ELb0ELi2EEENS1_19SingleTileSchedulerILb0ELb0ELb0ELi128EEEEEEEEEvNT_6ParamsE$_ZN4cute3eso3ESOILb1ELb0EJNS_6LayoutINS_5tupleIJNS3_IJNS_1CILi8EEENS4_ILi1EEEEEENS4_ILi4EEES6_EEENS3_IJNS3_IJS6_NS4_ILi0EEEEEENS4_ILi2048EEESA_EEEEENS_10ViewEngineINS_8smem_ptrIPN7cutlass10bfloat16_tEEEEEEEC2ERKSE_RKSL_)
        /*1b710*/ 	.word	0x00000000


	//----- nvinfo : EIATTR_FRAME_SIZE
	.align		4
.L_18744:
        /*1b714*/ 	.byte	0x04, 0x11
        /*1b716*/ 	.short	(.L_18746 - .L_18745)
	.align		4
.L_18745:
        /*1b718*/ 	.word	index@($_ZN7cutlass13device_kernelIN5flash19enable_sm80_to_sm89INS1_16FlashAttnBwdSm80INS1_25CollectiveMainloopBwdSm80ILi2ELi2EN4cute5tupleIJNS5_1CILi128EEES8_NS7_ILi64EEEEEENS_10bfloat16_tEfNS_4arch4Sm80ELb0ELb0ELb1ELb0ELb0ELb0ELb0ELb0ELi2ELi4ELi4ELi4ELb0EEENS1_21CollectiveEpilogueBwdISA_SB_SD_Li256ELb0ELb0ELi2EEENS1_19SingleTileSchedulerILb0ELb0ELb0ELi128EEEEEEEEEvNT_6ParamsE$_ZN4cute3eso3ESOILb1ELb0EJNS_6LayoutINS_5tupleIJNS3_IJNS_1CILi8EEENS4_ILi1EEEEEENS4_ILi4EEEEEENS3_IJNS3_IJS6_NS4_ILi0EEEEEES5_EEEEEiEEC2ERKSD_RKi)
        /*1b71c*/ 	.word	0x00000000


	//----- nvinfo : EIATTR_FRAME_SIZE
	.align		4
.L_18746:
        /*1b720*/ 	.byte	0x04, 0x11
        /*1b722*/ 	.short	(.L_18748 - .L_18747)
	.align		4
.L_18747:
        /*1b724*/ 	.word	index@($_ZN7cutlass13device_kernelIN5flash19enable_sm80_to_sm89INS1_16FlashAttnBwdSm80INS1_25CollectiveMainloopBwdSm80ILi2ELi2EN4cute5tupleIJNS5_1CILi128EEES8_NS7_ILi64EEEEEENS_10bfloat16_tEfNS_4arch4Sm80ELb0ELb0ELb1ELb0ELb0ELb0ELb0ELb0ELi2ELi4ELi4ELi4ELb0EEENS1_21CollectiveEpilogueBwdISA_SB_SD_Li256ELb0ELb0ELi2EEENS1_19SingleTileSchedulerILb0ELb0ELb0ELi128EEEEEEEEEvNT_6ParamsE$_ZN4cute3eso3ESOILb1ELb0EJNS_6LayoutINS_5tupleIJNS3_IJNS_1CILi8EEENS4_ILi1EEEEEENS4_ILi4EEEEEENS3_IJNS3_IJS6_NS4_ILi0EEEEEES5_EEEEENS_10ViewEngineIPN7cutlass10bfloat16_tEEEEEC2ERKSD_RKSI_)
        /*1b728*/ 	.word	0x00000000


	//----- nvinfo : EIATTR_FRAME_SIZE
	.align		4
.L_18748:
        /*1b72c*/ 	.byte	0x04, 0x11
        /*1b72e*/ 	.short	(.L_18750 - .L_18749)
	.align		4
.L_18749:
        /*1b730*/ 	.word	index@($_ZN7cutlass13device_kernelIN5flash19enable_sm80_to_sm89INS1_16FlashAttnBwdSm80INS1_25CollectiveMainloopBwdSm80ILi2ELi2EN4cute5tupleIJNS5_1CILi128EEES8_NS7_ILi64EEEEEENS_10bfloat16_tEfNS_4arch4Sm80ELb0ELb0ELb1ELb0ELb0ELb0ELb0ELb0ELi2ELi4ELi4ELi4ELb0EEENS1_21CollectiveEpilogueBwdISA_SB_SD_Li256ELb0ELb0ELi2EEENS1_19SingleTileSchedulerILb0ELb0ELb0ELi128EEEEEEEEEvNT_6ParamsE$_ZN4cute3eso3ESOILb1ELb0EJNS_6LayoutINS_5tupleIJNS3_IJNS_1CILi8EEENS4_ILi1EEEEEENS4_ILi4EEEEEENS3_IJNS3_IJS6_NS4_ILi0EEEEEENS4_ILi2048EEEEEEEEiEEC2ERKSE_RKi)
        /*1b734*/ 	.word	0x00000000


	//----- nvinfo : EIATTR_FRAME_SIZE
	.align		4
.L_18750:
        /*1b738*/ 	.byte	0x04, 0x11
        /*1b73a*/ 	.short	(.L_18752 - .L_18751)
	.align		4
.L_18751:
        /*1b73c*/ 	.word	index@($_ZN7cutlass13device_kernelIN5flash19enable_sm80_to_sm89INS1_16FlashAttnBwdSm80INS1_25CollectiveMainloopBwdSm80ILi2ELi2EN4cute5tupleIJNS5_1CILi128EEES8_NS7_ILi64EEEEEENS_10bfloat16_tEfNS_4arch4Sm80ELb0ELb0ELb1ELb0ELb0ELb0ELb0ELb0ELi2ELi4ELi4ELi4ELb0EEENS1_21CollectiveEpilogueBwdISA_SB_SD_Li256ELb0ELb0ELi2EEENS1_19SingleTileSchedulerILb0ELb0ELb0ELi128EEEEEEEEEvNT_6ParamsE$_ZN4cute3eso3ESOILb1ELb0EJNS_6LayoutINS_5tupleIJNS3_IJNS_1CILi8EEENS4_ILi1EEEEEENS4_ILi4EEEEEENS3_IJNS3_IJS6_NS4_ILi0EEEEEENS4_ILi2048EEEEEEEENS_10ViewEngineINS_8smem_ptrIPN7cutlass10bfloat16_tEEEEEEEC2ERKSE_RKSL_)
        /*1b740*/ 	.word	0x00000000


	//----- nvinfo : EIATTR_FRAME_SIZE
	.align		4
.L_18752:
        /*1b744*/ 	.byte	0x04, 0x11
        /*1b746*/ 	.short	(.L_18754 - .L_18753)
	.align		4
.L_18753:
        /*1b748*/ 	.word	index@($_ZN7cutlass13device_kernelIN5flash19enable_sm80_to_sm89INS1_16FlashAttnBwdSm80INS1_25CollectiveMainloopBwdSm80ILi2ELi2EN4cute5tupleIJNS5_1CILi128EEES8_NS7_ILi64EEEEEENS_10bfloat16_tEfNS_4arch4Sm80ELb0ELb0ELb1ELb0ELb0ELb0ELb0ELb0ELi2ELi4ELi4ELi4ELb0EEENS1_21CollectiveEpilogueBwdISA_SB_SD_Li256ELb0ELb0ELi2EEENS1_19SingleTileSchedulerILb0ELb0ELb0ELi128EEEEEEEEEvNT_6ParamsE$_ZN4cute3eso3ESOILb1ELb0EJNS_6LayoutINS_5tupleIJNS3_IJNS_1CILi8EEENS4_ILi1EEEEEENS4_ILi2EEES5_EEENS3_IJNS3_IJS6_NS4_ILi0EEEEEENS4_ILi64EEES5_EEEEENS_10ViewEngineIPN7cutlass10bfloat16_tEEEEEC2ERKSE_RKSJ_)
        /*1b74c*/ 	.word	0x00000000


	//----- nvinfo : EIATTR_FRAME_SIZE
	.align		4
.L_18754:
        /*1b750*/ 	.byte	0x04, 0x11
        /*1b752*/ 	.short	(.L_18756 - .L_18755)
	.align		4
.L_18755:
        /*1b754*/ 	.word	index@($_ZN7cutlass13device_kernelIN5flash19enable_sm80_to_sm89INS1_16FlashAttnBwdSm80INS1_25CollectiveMainloopBwdSm80ILi2ELi2EN4cute5tupleIJNS5_1CILi128EEES8_NS7_ILi64EEEEEENS_10bfloat16_tEfNS_4arch4Sm80ELb0ELb0ELb1ELb0ELb0ELb0ELb0ELb0ELi2ELi4ELi4ELi4ELb0EEENS1_21CollectiveEpilogueBwdISA_SB_SD_Li256ELb0ELb0ELi2EEENS1_19SingleTileSchedulerILb0ELb0ELb0ELi128EEEEEEEEEvNT_6ParamsE$_ZN4cute3eso3ESOILb1ELb0EJNS_6LayoutINS_5tupleIJNS3_IJNS_1CILi8EEENS4_ILi1EEEEEENS4_ILi2EEENS4_ILi4EEEEEENS3_IJNS3_IJS6_NS4_ILi0EEEEEES5_NS4_ILi16EEEEEEEENS_10ViewEngineIPN7cutlass10bfloat16_tEEEEEC2ERKSF_RKSK_)
        /*1b758*/ 	.word	0x00000000


	//----- nvinfo : EIATTR_FRAME_SIZE
	.align		4
.L_18756:
        /*1b75c*/ 	.byte	0x04, 0x11
        /*1b75e*/ 	.short	(.L_18758 - .L_18757)
	.align		4
.L_18757:
        /*1b760*/ 	.word	index@($_ZN7cutlass13device_kernelIN5flash19enable_sm80_to_sm89INS1_16FlashAttnBwdSm80INS1_25CollectiveMainloopBwdSm80ILi2ELi2EN4cute5tupleIJNS5_1CILi128EEES8_NS7_ILi64EEEEEENS_10bfloat16_tEfNS_4arch4Sm80ELb0ELb0ELb1ELb0ELb0ELb0ELb0ELb0ELi2ELi4ELi4ELi4ELb0EEENS1_21CollectiveEpilogueBwdISA_SB_SD_Li256ELb0ELb0ELi2EEENS1_19SingleTileSchedulerILb0ELb0ELb0ELi128EEEEEEEEEvNT_6ParamsE$_ZN4cute3eso3ESOILb1ELb0EJNS_6LayoutINS_5tupleIJNS3_IJNS_1CILi8EEENS4_ILi1EEEEEENS4_ILi2EEENS3_IJNS4_ILi4EEES8_EEEEEENS3_IJNS3_IJS6_NS4_ILi0EEEEEES5_NS3_IJNS4_ILi32EEENS4_ILi16EEEEEEEEEEENS_10ViewEngineIPN7cutlass10bfloat16_tEEEEEC2ERKSI_RKSN_)
        /*1b764*/ 	.word	0x00000000


	//----- nvinfo : EIATTR_FRAME_SIZE
	.align		4
.L_18758:
        /*1b768*/ 	.byte	0x04, 0x11
        /*1b76a*/ 	.short	(.L_18760 - .L_18759)
	.align		4
.L_18759:
        /*1b76c*/ 	.word	index@($_ZN7cutlass13device_kernelIN5flash19enable_sm80_to_sm89INS1_16FlashAttnBwdSm80INS1_25CollectiveMainloopBwdSm80ILi2ELi2EN4cute5tupleIJNS5_1CILi128EEES8_NS7_ILi64EEEEEENS_10bfloat16_tEfNS_4arch4Sm80ELb0ELb0ELb1ELb0ELb0ELb0ELb0ELb0ELi2ELi4ELi4ELi4ELb0EEENS1_21CollectiveEpilogueBwdISA_SB_SD_Li256ELb0ELb0ELi2EEENS1_19SingleTileSchedulerILb0ELb0ELb0ELi128EEEEEEEEEvNT_6ParamsE$_ZN4cute3eso3ESOILb1ELb0EJNS_6LayoutINS_5tupleIJNS3_IJNS_1CILi8EEENS4_ILi1EEEEEENS4_ILi2EEEEEENS3_IJNS3_IJS6_NS4_ILi0EEEEEES5_EEEEEiEEC2ERKSD_RKi)
        /*1b770*/ 	.word	0x00000000


	//----- nvinfo : EIATTR_FRAME_SIZE
	.align		4
.L_18760:
        /*1b774*/ 	.byte	0x04, 0x11
        /*1b776*/ 	.short	(.L_18762 - .L_18761)
	.align		4
.L_18761:
        /*1b778*/ 	.word	index@($_ZN7cutlass13device_kernelIN5flash19enable_sm80_to_sm89INS1_16FlashAttnBwdSm80INS1_25CollectiveMainloopBwdSm80ILi2ELi2EN4cute5tupleIJNS5_1CILi128EEES8_NS7_ILi64EEEEEENS_10bfloat16_tEfNS_4arch4Sm80ELb0ELb0ELb1ELb0ELb0ELb0ELb0ELb0ELi2ELi4ELi4ELi4ELb0EEENS1_21CollectiveEpilogueBwdISA_SB_SD_Li256ELb0ELb0ELi2EEENS1_19SingleTileSchedulerILb0ELb0ELb0ELi128EEEEEEEEEvNT_6ParamsE$_ZN4cute3eso3ESOILb1ELb0EJNS_6LayoutINS_5tupleIJNS3_IJNS_1CILi8EEENS4_ILi1EEEEEENS4_ILi2EEEEEENS3_IJNS3_IJS6_NS4_ILi0EEEEEES5_EEEEENS_10ViewEngineIPN7cutlass10bfloat16_tEEEEEC2ERKSD_RKSI_)
        /*1b77c*/ 	.word	0x00000000


	//----- nvinfo : EIATTR_FRAME_SIZE
	.align		4
.L_18762:
        /*1b780*/ 	.byte	0x04, 0x11
        /*1b782*/ 	.short	(.L_18764 - .L_18763)
	.align		4
.L_18763:
        /*1b784*/ 	.word	index@($_ZN7cutlass13device_kernelIN5flash19enable_sm80_to_sm89INS1_16FlashAttnBwdSm80INS1_25CollectiveMainloopBwdSm80ILi2ELi2EN4cute5tupleIJNS5_1CILi128EEES8_NS7_ILi64EEEEEENS_10bfloat16_tEfNS_4arch4Sm80ELb0ELb0ELb1ELb0ELb0ELb0ELb0ELb0ELi2ELi4ELi4ELi4ELb0EEENS1_21CollectiveEpilogueBwdISA_SB_SD_Li256ELb0ELb0ELi2EEENS1_19SingleTileSchedulerILb0ELb0ELb0ELi128EEEEEEEEEvNT_6ParamsE$_ZN4cute3eso3ESOILb1ELb0EJNS_6LayoutINS_5tupleIJNS3_IJNS_1CILi8EEENS4_ILi1EEEEEENS4_ILi2EEEEEENS3_IJNS3_IJS6_NS4_ILi0EEEEEENS4_ILi8192EEEEEEEEiEEC2ERKSE_RKi)
        /*1b788*/ 	.word	0x00000000


	//----- nvinfo : EIATTR_FRAME_SIZE
	.align		4
.L_18764:
        /*1b78c*/ 	.byte	0x04, 0x11
        /*1b78e*/ 	.short	(.L_18766 - .L_18765)
	.align		4
.L_18765:
        /*1b790*/ 	.word	index@($_ZN7cutlass13device_kernelIN5flash19enable_sm80_to_sm89INS1_16FlashAttnBwdSm80INS1_25CollectiveMainloopBwdSm80ILi2ELi2EN4cute5tupleIJNS5_1CILi128EEES8_NS7_ILi64EEEEEENS_10bfloat16_tEfNS_4arch4Sm80ELb0ELb0ELb1ELb0ELb0ELb0ELb0ELb0ELi2ELi4ELi4ELi4ELb0EEENS1_21CollectiveEpilogueBwdISA_SB_SD_Li256ELb0ELb0ELi2EEENS1_19SingleTileSchedulerILb0ELb0ELb0ELi128EEEEEEEEEvNT_6ParamsE$_ZN4cute3eso3ESOILb1ELb0EJNS_6LayoutINS_5tupleIJNS3_IJNS_1CILi8EEENS4_ILi1EEEEEENS4_ILi2EEEEEENS3_IJNS3_IJS6_NS4_ILi0EEEEEENS4_ILi8192EEEEEEEENS_10ViewEngineINS_8smem_ptrIPN7cutlass10bfloat16_tEEEEEEEC2ERKSE_RKSL_)
        /*1b794*/ 	.word	0x00000000


	//----- nvinfo : EIATTR_FRAME_SIZE
	.align		4
.L_18766:
        /*1b798*/ 	.byte	0x04, 0x11
        /*1b79a*/ 	.short	(.L_18768 - .L_18767)
	.align		4
.L_18767:
        /*1b79c*/ 	.word	index@($_ZN7cutlass13device_kernelIN5flash19enable_sm80_to_sm89INS1_16FlashAttnBwdSm80INS1_25CollectiveMainloopBwdSm80ILi2ELi2EN4cute5tupleIJNS5_1CILi128EEES8_NS7_ILi64EEEEEENS_10bfloat16_tEfNS_4arch4Sm80ELb0ELb0ELb1ELb0ELb0ELb0ELb0ELb0ELi2ELi4ELi4ELi4ELb0EEENS1_21CollectiveEpilogueBwdISA_SB_SD_Li256ELb0ELb0ELi2EEENS1_19SingleTileSchedulerILb0ELb0ELb0ELi128EEEEEEEEEvNT_6ParamsE$_ZN4cute3eso3ESOILb1ELb0EJNS_6LayoutINS_5tupleIJNS3_IJNS_1CILi8EEENS4_ILi1EEEEEENS4_ILi2EEEEEENS3_IJNS3_IJS6_NS4_ILi0EEEEEENS4_ILi64EEEEEEEEiEEC2ERKSE_RKi)
        /*1b7a0*/ 	.word	0x00000000


	//----- nvinfo : EIATTR_FRAME_SIZE
	.align		4
.L_18768:
        /*1b7a4*/ 	.byte	0x04, 0x11
        /*1b7a6*/ 	.short	(.L_18770 - .L_18769)
	.align		4
.L_18769:
        /*1b7a8*/ 	.word	index@($_ZN7cutlass13device_kernelIN5flash19enable_sm80_to_sm89INS1_16FlashAttnBwdSm80INS1_25CollectiveMainloopBwdSm80ILi2ELi2EN4cute5tupleIJNS5_1CILi128EEES8_NS7_ILi64EEEEEENS_10bfloat16_tEfNS_4arch4Sm80ELb0ELb0ELb1ELb0ELb0ELb0ELb0ELb0ELi2ELi4ELi4ELi4ELb0EEENS1_21CollectiveEpilogueBwdISA_SB_SD_Li256ELb0ELb0ELi2EEENS1_19SingleTileSchedulerILb0ELb0ELb0ELi128EEEEEEEEEvNT_6ParamsE$_ZN4cute3eso3ESOILb1ELb0EJNS_6LayoutINS_5tupleIJNS3_IJNS_1CILi8EEENS4_ILi1EEEEEENS4_ILi2EEEEEENS3_IJNS3_IJS6_NS4_ILi0EEEEEENS4_ILi64EEEEEEEENS_10ViewEngineIPN7cutlass10bfloat16_tEEEEEC2ERKSE_RKSJ_)
        /*1b7ac*/ 	.word	0x00000000


	//----- nvinfo : EIATTR_FRAME_SIZE
	.align		4
.L_18770:
        /*1b7b0*/ 	.byte	0x04, 0x11
        /*1b7b2*/ 	.short	(.L_18772 - .L_18771)
	.align		4
.L_18771:
        /*1b7b4*/ 	.word	index@($_ZN7cutlass13device_kernelIN5flash19enable_sm80_to_sm89INS1_16FlashAttnBwdSm80INS1_25CollectiveMainloopBwdSm80ILi2ELi2EN4cute5tupleIJNS5_1CILi128EEES8_NS7_ILi64EEEEEENS_10bfloat16_tEfNS_4arch4Sm80ELb0ELb0ELb1ELb0ELb0ELb0ELb0ELb0ELi2ELi4ELi4ELi4ELb0EEENS1_21CollectiveEpilogueBwdISA_SB_SD_Li256ELb0ELb0ELi2EEENS1_19SingleTileSchedulerILb0ELb0ELb0ELi128EEEEEEEEEvNT_6ParamsE$_ZN4cute3eso3ESOILb1ELb0EJNS_6LayoutINS_5tupleIJNS3_IJNS_1CILi8EEENS4_ILi1EEEEEENS4_ILi2EEEEEENS3_IJNS3_IJS6_NS4_ILi0EEEEEENS4_ILi4096EEEEEEEEiEEC2ERKSE_RKi)
        /*1b7b8*/ 	.word	0x00000000


	//----- nvinfo : EIATTR_FRAME_SIZE
	.align		4
.L_18772:
        /*1b7bc*/ 	.byte	0x04, 0x11
        /*1b7be*/ 	.short	(.L_18774 - .L_18773)
	.align		4
.L_18773:
        /*1b7c0*/ 	.word	index@($_ZN7cutlass13device_kernelIN5flash19enable_sm80_to_sm89INS1_16FlashAttnBwdSm80INS1_25CollectiveMainloopBwdSm80ILi2ELi2EN4cute5tupleIJNS5_1CILi128EEES8_NS7_ILi64EEEEEENS_10bfloat16_tEfNS_4arch4Sm80ELb0ELb0ELb1ELb0ELb0ELb0ELb0ELb0ELi2ELi4ELi4ELi4ELb0EEENS1_21CollectiveEpilogueBwdISA_SB_SD_Li256ELb0ELb0ELi2EEENS1_19SingleTileSchedulerILb0ELb0ELb0ELi128EEEEEEEEEvNT_6ParamsE$_ZN4cute3eso3ESOILb1ELb0EJNS_6LayoutINS_5tupleIJNS3_IJNS_1CILi8EEENS4_ILi1EEEEEENS4_ILi2EEEEEENS3_IJNS3_IJS6_NS4_ILi0EEEEEENS4_ILi4096EEEEEEEENS_10ViewEngineINS_8smem_ptrIPN7cutlass10bfloat16_tEEEEEEEC2ERKSE_RKSL_)
        /*1b7c4*/ 	.word	0x00000000


	//----- nvinfo : EIATTR_FRAME_SIZE
	.align		4
.L_18774:
        /*1b7c8*/ 	.byte	0x04, 0x11
        /*1b7ca*/ 	.short	(.L_18776 - .L_18775)
	.align		4
.L_18775:
        /*1b7cc*/ 	.word	index@($_ZN7cutlass13device_kernelIN5flash19enable_sm80_to_sm89INS1_16FlashAttnBwdSm80INS1_25CollectiveMainloopBwdSm80ILi2ELi2EN4cute5tupleIJNS5_1CILi128EEES8_NS7_ILi64EEEEEENS_10bfloat16_tEfNS_4arch4Sm80ELb0ELb0ELb1ELb0ELb0ELb0ELb0ELb0ELi2ELi4ELi4ELi4ELb0EEENS1_21CollectiveEpilogueBwdISA_SB_SD_Li256ELb0ELb0ELi2EEENS1_19SingleTileSchedulerILb0ELb0ELb0ELi128EEEEEEEEEvNT_6ParamsE$_ZN4cute3eso3ESOILb1ELb0EJNS_6LayoutINS_5tupleIJNS3_IJNS_1CILi8EEENS4_ILi1EEEEEENS3_IJNS4_ILi4EEEEEEEEENS3_IJNS3_IJS6_NS4_ILi0EEEEEENS3_IJS5_EEEEEEEENS_10ViewEngineIPN7cutlass10bfloat16_tEEEEEC2ERKSF_RKSK_)
        /*1b7d0*/ 	.word	0x00000000


	//----- nvinfo : EIATTR_FRAME_SIZE
	.align		4
.L_18776:
        /*1b7d4*/ 	.byte	0x04, 0x11
        /*1b7d6*/ 	.short	(.L_18778 - .L_18777)
	.align		4
.L_18777:
        /*1b7d8*/ 	.word	index@($_ZN7cutlass13device_kernelIN5flash19enable_sm80_to_sm89INS1_16FlashAttnBwdSm80INS1_25CollectiveMainloopBwdSm80ILi2ELi2EN4cute5tupleIJNS5_1CILi128EEES8_NS7_ILi64EEEEEENS_10bfloat16_tEfNS_4arch4Sm80ELb0ELb0ELb1ELb0ELb0ELb0ELb0ELb0ELi2ELi4ELi4ELi4ELb0EEENS1_21CollectiveEpilogueBwdISA_SB_SD_Li256ELb0ELb0ELi2EEENS1_19SingleTileSchedulerILb0ELb0ELb0ELi128EEEEEEEEEvNT_6ParamsE$_ZN4cute3eso3ESOILb1ELb0EJNS_6LayoutINS_5tupleIJNS3_IJNS_1CILi8EEENS4_ILi1EEEEEENS3_IJNS4_ILi4EEEEEEEEENS3_IJNS3_IJS6_NS4_ILi0EEEEEENS3_IJNS4_ILi2048EEEEEEEEEEENS_10ViewEngineINS_8smem_ptrIPN7cutlass10bfloat16_tEEEEEEEC2ERKSG_RKSN_)
        /*1b7dc*/ 	.word	0x00000000


	//----- nvinfo : EIATTR_FRAME_SIZE
	.align		4
.L_18778:
        /*1b7e0*/ 	.byte	0x04, 0x11
        /*1b7e2*/ 	.short	(.L_18780 - .L_18779)
	.align		4
.L_18779:
        /*1b7e4*/ 	.word	index@($_ZN7cutlass13device_kernelIN5flash19enable_sm80_to_sm89INS1_16FlashAttnBwdSm80INS1_25CollectiveMainloopBwdSm80ILi2ELi2EN4cute5tupleIJNS5_1CILi128EEES8_NS7_ILi64EEEEEENS_10bfloat16_tEfNS_4arch4Sm80ELb0ELb0ELb1ELb0ELb0ELb0ELb0ELb0ELi2ELi4ELi4ELi4ELb0EEENS1_21CollectiveEpilogueBwdISA_SB_SD_Li256ELb0ELb0ELi2EEENS1_19SingleTileSchedulerILb0ELb0ELb0ELi128EEEEEEEEEvNT_6ParamsE$_ZN4cute3eso3ESOILb1ELb0EJNS_6LayoutINS_5tupleIJNS3_IJNS_1CILi8EEENS4_ILi1EEEEEENS3_IJNS4_ILi2EEEEEEEEENS3_IJNS3_IJS6_NS4_ILi0EEEEEENS3_IJS5_EEEEEEEENS_10ViewEngineIPN7cutlass10bfloat16_tEEEEEC2ERKSF_RKSK_)
        /*1b7e8*/ 	.word	0x00000000


	//----- nvinfo : EIATTR_FRAME_SIZE
	.align		4
.L_18780:
        /*1b7ec*/ 	.byte	0x04, 0x11
        /*1b7ee*/ 	.short	(.L_18782 - .L_18781)
	.align		4
.L_18781:
        /*1b7f0*/ 	.word	index@($_ZN7cutlass13device_kernelIN5flash19enable_sm80_to_sm89INS1_16FlashAttnBwdSm80INS1_25CollectiveMainloopBwdSm80ILi2ELi2EN4cute5tupleIJNS5_1CILi128EEES8_NS7_ILi64EEEEEENS_10bfloat16_tEfNS_4arch4Sm80ELb0ELb0ELb1ELb0ELb0ELb0ELb0ELb0ELi2ELi4ELi4ELi4ELb0EEENS1_21CollectiveEpilogueBwdISA_SB_SD_Li256ELb0ELb0ELi2EEENS1_19SingleTileSchedulerILb0ELb0ELb0ELi128EEEEEEEEEvNT_6ParamsE$_ZN4cute3eso3ESOILb1ELb0EJNS_6LayoutINS_5tupleIJNS3_IJNS_1CILi8EEENS4_ILi1EEEEEENS3_IJNS4_ILi2EEEEEEEEENS3_IJNS3_IJS6_NS4_ILi0EEEEEENS3_IJNS4_ILi8192EEEEEEEEEEENS_10ViewEngineINS_8smem_ptrIPN7cutlass10bfloat16_tEEEEEEEC2ERKSG_RKSN_)
        /*1b7f4*/ 	.word	0x00000000


	//----- nvinfo : EIATTR_FRAME_SIZE
	.align		4
.L_18782:
        /*1b7f8*/ 	.byte	0x04, 0x11
        /*1b7fa*/ 	.short	(.L_18784 - .L_18783)
	.align		4
.L_18783:
        /*1b7fc*/ 	.word	index@($_ZN7cutlass13device_kernelIN5flash19enable_sm80_to_sm89INS1_16FlashAttnBwdSm80INS1_25CollectiveMainloopBwdSm80ILi2ELi2EN4cute5tupleIJNS5_1CILi128EEES8_NS7_ILi64EEEEEENS_10bfloat16_tEfNS_4arch4Sm80ELb0ELb0ELb1ELb0ELb0ELb0ELb0ELb0ELi2ELi4ELi4ELi4ELb0EEENS1_21CollectiveEpilogueBwdISA_SB_SD_Li256ELb0ELb0ELi2EEENS1_19SingleTileSchedulerILb0ELb0ELb0ELi128EEEEEEEEEvNT_6ParamsE$_ZN4cute3eso3ESOILb1ELb0EJNS_6LayoutINS_5tupleIJNS3_IJNS_1CILi8EEENS4_ILi1EEEEEENS3_IJNS4_ILi2EEEEEEEEENS3_IJNS3_IJS6_NS4_ILi0EEEEEENS3_IJNS4_ILi64EEEEEEEEEEENS_10ViewEngineIPN7cutlass10bfloat16_tEEEEEC2ERKSG_RKSL_)
        /*1b800*/ 	.word	0x00000000


	//----- nvinfo : EIATTR_FRAME_SIZE
	.align		4
.L_18784:
        /*1b804*/ 	.byte	0x04, 0x11
        /*1b806*/ 	.short	(.L_18786 - .L_18785)
	.align		4
.L_18785:
        /*1b808*/ 	.word	index@($_ZN7cutlass13device_kernelIN5flash19enable_sm80_to_sm89INS1_16FlashAttnBwdSm80INS1_25CollectiveMainloopBwdSm80ILi2ELi2EN4cute5tupleIJNS5_1CILi128EEES8_NS7_ILi64EEEEEENS_10bfloat16_tEfNS_4arch4Sm80ELb0ELb0ELb1ELb0ELb0ELb0ELb0ELb0ELi2ELi4ELi4ELi4ELb0EEENS1_21CollectiveEpilogueBwdISA_SB_SD_Li256ELb0ELb0ELi2EEENS1_19SingleTileSchedulerILb0ELb0ELb0ELi128EEEEEEEEEvNT_6ParamsE$_ZN4cute3eso3ESOILb1ELb0EJNS_6LayoutINS_5tupleIJNS3_IJNS_1CILi8EEENS4_ILi1EEEEEENS3_IJNS4_ILi2EEEEEEEEENS3_IJNS3_IJS6_NS4_ILi0EEEEEENS3_IJNS4_ILi4096EEEEEEEEEEENS_10ViewEngineINS_8smem_ptrIPN7cutlass10bfloat16_tEEEEEEEC2ERKSG_RKSN_)
        /*1b80c*/ 	.word	0x00000000


	//----- nvinfo : EIATTR_FRAME_SIZE
	.align		4
.L_18786:
        /*1b810*/ 	.byte	0x04, 0x11
        /*1b812*/ 	.short	(.L_18788 - .L_18787)
	.align		4
.L_18787:
        /*1b814*/ 	.word	index@($_ZN7cutlass13device_kernelIN5flash19enable_sm80_to_sm89INS1_16FlashAttnBwdSm80INS1_25CollectiveMainloopBwdSm80ILi2ELi2EN4cute5tupleIJNS5_1CILi128EEES8_NS7_ILi64EEEEEENS_10bfloat16_tEfNS_4arch4Sm80ELb0ELb0ELb1ELb0ELb0ELb0ELb0ELb0ELi2ELi4ELi4ELi4ELb0EEENS1_21CollectiveEpilogueBwdISA_SB_SD_Li256ELb0ELb0ELi2EEENS1_19SingleTileSchedulerILb0ELb0ELb0ELi128EEEEEEEEEvNT_6ParamsE$_ZN4cute3eso3ESOILb1ELb0EJNS_6LayoutINS_5tupleIJNS3_IJNS_1CILi8EEENS4_ILi1EEEEEEEEENS3_IJNS3_IJS6_NS4_ILi0EEEEEEEEEEElEEC2ERKSC_RKl)
        /*1b818*/ 	.word	0x00000000


	//----- nvinfo : EIATTR_FRAME_SIZE
	.align		4
.L_18788:
        /*1b81c*/ 	.byte	0x04, 0x11
        /*1b81e*/ 	.short	(.L_18790 - .L_18789)
	.align		4
.L_18789:
        /*1b820*/ 	.word	index@($_ZN7cutlass13device_kernelIN5flash19enable_sm80_to_sm89INS1_16FlashAttnBwdSm80INS1_25CollectiveMainloopBwdSm80ILi2ELi2EN4cute5tupleIJNS5_1CILi128EEES8_NS7_ILi64EEEEEENS_10bfloat16_tEfNS_4arch4Sm80ELb0ELb0ELb1ELb0ELb0ELb0ELb0ELb0ELi2ELi4ELi4ELi4ELb0EEENS1_21CollectiveEpilogueBwdISA_SB_SD_Li256ELb0ELb0ELi2EEENS1_19SingleTileSchedulerILb0ELb0ELb0ELi128EEEEEEEEEvNT_6ParamsE$_ZN4cute3eso3ESOILb1ELb0EJNS_6LayoutINS_5tupleIJNS3_IJNS_1CILi8EEENS4_ILi1EEEEEEEEENS3_IJNS3_IJS6_NS4_ILi0EEEEEEEEEEEiEEC2ERKSC_RKi)
        /*1b824*/ 	.word	0x00000000


	//----- nvinfo : EIATTR_FRAME_SIZE
	.align		4
.L_18790:
        /*1b828*/ 	.byte	0x04, 0x11
        /*1b82a*/ 	.short	(.L_18792 - .L_18791)
	.align		4
.L_18791:
        /*1b82c*/ 	.word	index@($_ZN7cutlass13device_kernelIN5flash19enable_sm80_to_sm89INS1_16FlashAttnBwdSm80INS1_25CollectiveMainloopBwdSm80ILi2ELi2EN4cute5tupleIJNS5_1CILi128EEES8_NS7_ILi64EEEEEENS_10bfloat16_tEfNS_4arch4Sm80ELb0ELb0ELb1ELb0ELb0ELb0ELb0ELb0ELi2ELi4ELi4ELi4ELb0EEENS1_21CollectiveEpilogueBwdISA_SB_SD_Li256ELb0ELb0ELi2EEENS1_19SingleTileSchedulerILb0ELb0ELb0ELi128EEEEEEEEEvNT_6ParamsE$_ZN4cute3eso3ESOILb1ELb0EJNS_6LayoutINS_5tupleIJNS3_IJNS_1CILi8EEENS4_ILi1EEEEEEEEENS3_IJNS3_IJS6_NS4_ILi0EEEEEEEEEEENS_10ViewEngineIPN7cutlass10bfloat16_tEEEEEC2ERKSC_RKSH_)
        /*1b830*/ 	.word	0x00000000


	//----- nvinfo : EIATTR_FRAME_SIZE
	.align		4
.L_18792:
        /*1b834*/ 	.byte	0x04, 0x11
        /*1b836*/ 	.short	(.L_18794 - .L_18793)
	.align		4
.L_18793:
        /*1b838*/ 	.word	index@($_ZN7cutlass13device_kernelIN5flash19enable_sm80_to_sm89INS1_16FlashAttnBwdSm80INS1_25CollectiveMainloopBwdSm80ILi2ELi2EN4cute5tupleIJNS5_1CILi128EEES8_NS7_ILi64EEEEEENS_10bfloat16_tEfNS_4arch4Sm80ELb0ELb0ELb1ELb0ELb0ELb0ELb0ELb0ELi2ELi4ELi4ELi4ELb0EEENS1_21CollectiveEpilogueBwdISA_SB_SD_Li256ELb0ELb0ELi2EEENS1_19SingleTileSchedulerILb0ELb0ELb0ELi128EEEEEEEEEvNT_6ParamsE$_ZN4cute3eso3ESOILb1ELb0EJNS_6LayoutINS_5tupleIJNS3_IJNS_1CILi8EEENS4_ILi1EEEEEEEEENS3_IJNS3_IJS6_NS4_ILi0EEEEEEEEEEENS_10ViewEngineINS_8smem_ptrIPN7cutlass10bfloat16_tEEEEEEEC2ERKSC_RKSJ_)
        /*1b83c*/ 	.word	0x00000000


	//----- nvinfo : EIATTR_FRAME_SIZE
	.align		4
.L_18794:
        /*1b840*/ 	.byte	0x04, 0x11
        /*1b842*/ 	.short	(.L_18796 - .L_18795)
	.align		4
.L_18795:
        /*1b844*/ 	.word	index@($_ZN7cutlass13device_kernelIN5flash19enable_sm80_to_sm89INS1_16FlashAttnBwdSm80INS1_25CollectiveMainloopBwdSm80ILi2ELi2EN4cute5tupleIJNS5_1CILi128EEES8_NS7_ILi64EEEEEENS_10bfloat16_tEfNS_4arch4Sm80ELb0ELb0ELb1ELb0ELb0ELb0ELb0ELb0ELi2ELi4ELi4ELi4ELb0EEENS1_21CollectiveEpilogueBwdISA_SB_SD_Li256ELb0ELb0ELi2EEENS1_19SingleTileSchedulerILb0ELb0ELb0ELi128EEEEEEEEEvNT_6ParamsE$_ZN4cute3eso3ESOILb1ELb0EJNS_6LayoutINS_5tupleIJNS3_IJNS_1CILi8EEENS4_ILi1EEEEEEEEENS3_IJNS3_IJS6_NS4_ILi0EEEEEEEEEEENS_10ViewEngineINS_8gmem_ptrIPKN7cutlass10bfloat16_tEEEEEEEC2ERKSC_RKSK_)
        /*1b848*/ 	.word	0x00000000


	//----- nvinfo : EIATTR_FRAME_SIZE
	.align		4
.L_18796:
        /*1b84c*/ 	.byte	0x04, 0x11
        /*1b84e*/ 	.short	(.L_18798 - .L_18797)
	.align		4
.L_18797:
        /*1b850*/ 	.word	index@($_ZN7cutlass13device_kernelIN5flash19enable_sm80_to_sm89INS1_16FlashAttnBwdSm80INS1_25CollectiveMainloopBwdSm80ILi2ELi2EN4cute5tupleIJNS5_1CILi128EEES8_NS7_ILi64EEEEEENS_10bfloat16_tEfNS_4arch4Sm80ELb0ELb0ELb1ELb0ELb0ELb0ELb0ELb0ELi2ELi4ELi4ELi4ELb0EEENS1_21CollectiveEpilogueBwdISA_SB_SD_Li256ELb0ELb0ELi2EEENS1_19SingleTileSchedulerILb0ELb0ELb0ELi128EEEEEEEEEvNT_6ParamsE$_ZN4cute3eso3ESOILb1ELb0EJNS_6LayoutINS_5tupleIJNS3_IJNS_1CILi4EEENS4_ILi1EEEEEES6_EEENS3_IJNS3_IJS6_NS4_ILi0EEEEEES9_EEEEEiEEC2ERKSC_RKi)
        /*1b854*/ 	.word	0x00000000


	//----- nvinfo : EIATTR_FRAME_SIZE
	.align		4
.L_18798:
        /*1b858*/ 	.byte	0x04, 0x11
        /*1b85a*/ 	.short	(.L_18800 - .L_18799)
	.align		4
.L_18799:
        /*1b85c*/ 	.word	index@($_ZN7cutlass13device_kernelIN5flash19enable_sm80_to_sm89INS1_16FlashAttnBwdSm80INS1_25CollectiveMainloopBwdSm80ILi2ELi2EN4cute5tupleIJNS5_1CILi128EEES8_NS7_ILi64EEEEEENS_10bfloat16_tEfNS_4arch4Sm80ELb0ELb0ELb1ELb0ELb0ELb0ELb0ELb0ELi2ELi4ELi4ELi4ELb0EEENS1_21CollectiveEpilogueBwdISA_SB_SD_Li256ELb0ELb0ELi2EEENS1_19SingleTileSchedulerILb0ELb0ELb0ELi128EEEEEEEEEvNT_6ParamsE$_ZN4cute3eso3ESOILb1ELb0EJNS_6LayoutINS_5tupleIJNS3_IJNS_1CILi4EEENS4_ILi1EEEEEES6_EEENS3_IJNS3_IJS6_NS4_ILi0EEEEEES9_EEEEENS_10ViewEngineINS_8smem_ptrIPfEEEEEEC2ERKSC_RKSH_)
        /*1b860*/ 	.word	0x00000000


	//----- nvinfo : EIATTR_FRAME_SIZE
	.align		4
.L_18800:
        /*1b864*/ 	.byte	0x04, 0x11
        /*1b866*/ 	.short	(.L_18802 - .L_18801)
	.align		4
.L_18801:
        /*1b868*/ 	.word	index@($_ZN7cutlass13device_kernelIN5flash19enable_sm80_to_sm89INS1_16FlashAttnBwdSm80INS1_25CollectiveMainloopBwdSm80ILi2ELi2EN4cute5tupleIJNS5_1CILi128EEES8_NS7_ILi64EEEEEENS_10bfloat16_tEfNS_4arch4Sm80ELb0ELb0ELb1ELb0ELb0ELb0ELb0ELb0ELi2ELi4ELi4ELi4ELb0EEENS1_21CollectiveEpilogueBwdISA_SB_SD_Li256ELb0ELb0ELi2EEENS1_19SingleTileSchedulerILb0ELb0ELb0ELi128EEEEEEEEEvNT_6ParamsE$_ZN4cute3eso3ESOILb1ELb0EJNS_6LayoutINS_5tupleIJNS3_IJNS_1CILi4EEENS4_ILi1EEEEEES6_EEENS3_IJNS3_IJS6_NS4_ILi0EEEEEES9_EEEEENS_10ViewEngineINS_8gmem_ptrIPKfEEEEEEC2ERKSC_RKSI_)
        /*1b86c*/ 	.word	0x00000000


	//----- nvinfo : EIATTR_FRAME_SIZE
	.align		4
.L_18802:
        /*1b870*/ 	.byte	0x04, 0x11
        /*1b872*/ 	.short	(.L_18804 - .L_18803)
	.align		4
.L_18803:
        /*1b874*/ 	.word	index@($_ZN7cutlass13device_kernelIN5flash19enable_sm80_to_sm89INS1_16FlashAttnBwdSm80INS1_25CollectiveMainloopBwdSm80ILi2ELi2EN4cute5tupleIJNS5_1CILi128EEES8_NS7_ILi64EEEEEENS_10bfloat16_tEfNS_4arch4Sm80ELb0ELb0ELb1ELb0ELb0ELb0ELb0ELb0ELi2ELi4ELi4ELi4ELb0EEENS1_21CollectiveEpilogueBwdISA_SB_SD_Li256ELb0ELb0ELi2EEENS1_19SingleTileSchedulerILb0ELb0ELb0ELi128EEEEEEEEEvNT_6ParamsE$_ZN4cute3eso3ESOILb1ELb0EJNS_6LayoutINS_5tupleIJNS3_IJNS_1CILi4EEENS4_ILi1EEEEEEEEENS3_IJNS3_IJS6_NS4_ILi0EEEEEEEEEEENS_10ViewEngineIPjEEEEC2ERKSC_RKSF_)
        /*1b878*/ 	.word	0x00000000


	//----- nvinfo : EIATTR_FRAME_SIZE
	.align		4
.L_18804:
        /*1b87c*/ 	.byte	0x04, 0x11
        /*1b87e*/ 	.short	(.L_18806 - .L_18805)
	.align		4
.L_18805:
        /*1b880*/ 	.word	index@($_ZN7cutlass13device_kernelIN5flash19enable_sm80_to_sm89INS1_16FlashAttnBwdSm80INS1_25CollectiveMainloopBwdSm80ILi2ELi2EN4cute5tupleIJNS5_1CILi128EEES8_NS7_ILi64EEEEEENS_10bfloat16_tEfNS_4arch4Sm80ELb0ELb0ELb1ELb0ELb0ELb0ELb0ELb0ELi2ELi4ELi4ELi4ELb0EEENS1_21CollectiveEpilogueBwdISA_SB_SD_Li256ELb0ELb0ELi2EEENS1_19SingleTileSchedulerILb0ELb0ELb0ELi128EEEEEEEEEvNT_6ParamsE$_ZN4cute3eso3ESOILb1ELb0EJNS_6LayoutINS_5tupleIJNS3_IJNS_1CILi4EEENS4_ILi1EEEEEEEEENS3_IJNS3_IJS6_NS4_ILi0EEEEEEEEEEENS_10ViewEngineINS_8smem_ptrIPfEEEEEEC2ERKSC_RKSH_)
        /*1b884*/ 	.word	0x00000000


	//----- nvinfo : EIATTR_FRAME_SIZE
	.align		4
.L_18806:
        /*1b888*/ 	.byte	0x04, 0x11
        /*1b88a*/ 	.short	(.L_18808 - .L_18807)
	.align		4
.L_18807:
        /*1b88c*/ 	.word	index@($_ZN7cutlass13device_kernelIN5flash19enable_sm80_to_sm89INS1_16FlashAttnBwdSm80INS1_25CollectiveMainloopBwdSm80ILi2ELi2EN4cute5tupleIJNS5_1CILi128EEES8_NS7_ILi64EEEEEENS_10bfloat16_tEfNS_4arch4Sm80ELb0ELb0ELb1ELb0ELb0ELb0ELb0ELb0ELi2ELi4ELi4ELi4ELb0EEENS1_21CollectiveEpilogueBwdISA_SB_SD_Li256ELb0ELb0ELi2EEENS1_19SingleTileSchedulerILb0ELb0ELb0ELi128EEEEEEEEEvNT_6ParamsE$_ZN4cute3eso3ESOILb1ELb0EJNS_6LayoutINS_5tupleIJNS3_IJNS_1CILi4EEENS4_ILi1EEEEEEEEENS3_IJNS3_IJS6_NS4_ILi0EEEEEEEEEEENS_10ViewEngineINS_8gmem_ptrIPKfEEEEEEC2ERKSC_RKSI_)
        /*1b890*/ 	.word	0x00000000


	//----- nvinfo : EIATTR_FRAME_SIZE
	.align		4
.L_18808:
        /*1b894*/ 	.byte	0x04, 0x11
        /*1b896*/ 	.short	(.L_18810 - .L_18809)
	.align		4
.L_18809:
        /*1b898*/ 	.word	index@($_ZN7cutlass13device_kernelIN5flash19enable_sm80_to_sm89INS1_16FlashAttnBwdSm80INS1_25CollectiveMainloopBwdSm80ILi2ELi2EN4cute5tupleIJNS5_1CILi128EEES8_NS7_ILi64EEEEEENS_10bfloat16_tEfNS_4arch4Sm80ELb0ELb0ELb1ELb0ELb0ELb0ELb0ELb0ELi2ELi4ELi4ELi4ELb0EEENS1_21CollectiveEpilogueBwdISA_SB_SD_Li256ELb0ELb0ELi2EEENS1_19SingleTileSchedulerILb0ELb0ELb0ELi128EEEEEEEEEvNT_6ParamsE$_ZN4cute3eso3ESOILb1ELb0EJNS_6LayoutINS_5tupleIJNS3_IJNS_1CILi2EEES5_S5_EEES5_EEENS3_IJNS3_IJNS4_ILi1EEES5_NS4_ILi4EEEEEENS4_ILi8EEEEEEEEiEEC2ERKSD_RKi)
        /*1b89c*/ 	.word	0x00000000


	//----- nvinfo : EIATTR_FRAME_SIZE
	.align		4
.L_18810:
        /*1b8a0*/ 	.byte	0x04, 0x11
        /*1b8a2*/ 	.short	(.L_18812 - .L_18811)
	.align		4
.L_18811:
        /*1b8a4*/ 	.word	index@($_ZN7cutlass13device_kernelIN5flash19enable_sm80_to_sm89INS1_16FlashAttnBwdSm80INS1_25CollectiveMainloopBwdSm80ILi2ELi2EN4cute5tupleIJNS5_1CILi128EEES8_NS7_ILi64EEEEEENS_10bfloat16_tEfNS_4arch4Sm80ELb0ELb0ELb1ELb0ELb0ELb0ELb0ELb0ELi2ELi4ELi4ELi4ELb0EEENS1_21CollectiveEpilogueBwdISA_SB_SD_Li256ELb0ELb0ELi2EEENS1_19SingleTileSchedulerILb0ELb0ELb0ELi128EEEEEEEEEvNT_6ParamsE$_ZN4cute3eso3ESOILb1ELb0EJNS_6LayoutINS_5tupleIJNS3_IJNS_1CILi2EEES5_S5_EEES5_EEENS3_IJNS3_IJNS4_ILi1EEES5_NS4_ILi4EEEEEENS4_ILi8EEEEEEEENS_10ViewEngineIPN7cutlass10bfloat16_tEEEEEC2ERKSD_RKSI_)
        /*1b8a8*/ 	.word	0x00000000


	//----- nvinfo : EIATTR_FRAME_SIZE
	.align		4
.L_18812:
        /*1b8ac*/ 	.byte	0x04, 0x11
        /*1b8ae*/ 	.short	(.L_18814 - .L_18813)
	.align		4
.L_18813:
        /*1b8b0*/ 	.word	index@($_ZN7cutlass13device_kernelIN5flash19enable_sm80_to_sm89INS1_16FlashAttnBwdSm80INS1_25CollectiveMainloopBwdSm80ILi2ELi2EN4cute5tupleIJNS5_1CILi128EEES8_NS7_ILi64EEEEEENS_10bfloat16_tEfNS_4arch4Sm80ELb0ELb0ELb1ELb0ELb0ELb0ELb0ELb0ELi2ELi4ELi4ELi4ELb0EEENS1_21CollectiveEpilogueBwdISA_SB_SD_Li256ELb0ELb0ELi2EEENS1_19SingleTileSchedulerILb0ELb0ELb0ELi128EEEEEEEEEvNT_6ParamsE$_ZN4cute3eso3ESOILb1ELb0EJNS_6LayoutINS_5tupleIJNS3_IJNS_1CILi2EEES5_S5_EEES5_EEENS3_IJNS3_IJNS4_ILi1EEES5_NS4_ILi4EEEEEENS4_ILi64EEEEEEEEiEEC2ERKSD_RKi)
        /*1b8b4*/ 	.word	0x00000000


	//----- nvinfo : EIATTR_FRAME_SIZE
	.align		4
.L_18814:
        /*1b8b8*/ 	.byte	0x04, 0x11
        /*1b8ba*/ 	.short	(.L_18816 - .L_18815)
	.align		4
.L_18815:
        /*1b8bc*/ 	.word	index@($_ZN7cutlass13device_kernelIN5flash19enable_sm80_to_sm89INS1_16FlashAttnBwdSm80INS1_25CollectiveMainloopBwdSm80ILi2ELi2EN4cute5tupleIJNS5_1CILi128EEES8_NS7_ILi64EEEEEENS_10bfloat16_tEfNS_4arch4Sm80ELb0ELb0ELb1ELb0ELb0ELb0ELb0ELb0ELi2ELi4ELi4ELi4ELb0EEENS1_21CollectiveEpilogueBwdISA_SB_SD_Li256ELb0ELb0ELi2EEENS1_19SingleTileSchedulerILb0ELb0ELb0ELi128EEEEEEEEEvNT_6ParamsE$_ZN4cute3eso3ESOILb1ELb0EJNS_6LayoutINS_5tupleIJNS3_IJNS_1CILi2EEES5_S5_EEES5_EEENS3_IJNS3_IJNS4_ILi1EEES5_NS4_ILi4EEEEEENS4_ILi64EEEEEEEENS_10ViewEngineIPN7cutlass10bfloat16_tEEEEEC2ERKSD_RKSI_)
        /*1b8c0*/ 	.word	0x00000000


	//----- nvinfo : EIATTR_FRAME_SIZE
	.align		4
.L_18816:
        /*1b8c4*/ 	.byte	0x04, 0x11
        /*1b8c6*/ 	.short	(.L_18818 - .L_18817)
	.align		4
.L_18817:
        /*1b8c8*/ 	.word	index@($_ZN7cutlass13device_kernelIN5flash19enable_sm80_to_sm89INS1_16FlashAttnBwdSm80INS1_25CollectiveMainloopBwdSm80ILi2ELi2EN4cute5tupleIJNS5_1CILi128EEES8_NS7_ILi64EEEEEENS_10bfloat16_tEfNS_4arch4Sm80ELb0ELb0ELb1ELb0ELb0ELb0ELb0ELb0ELi2ELi4ELi4ELi4ELb0EEENS1_21CollectiveEpilogueBwdISA_SB_SD_Li256ELb0ELb0ELi2EEENS1_19SingleTileSchedulerILb0ELb0ELb0ELi128EEEEEEEEEvNT_6ParamsE$_ZN4cute3eso3ESOILb1ELb0EJNS_6LayoutINS_5tupleIJNS3_IJNS_1CILi2EEES5_S5_EEEEEENS3_IJNS3_IJNS4_ILi1EEES5_NS4_ILi4EEEEEEEEEEEiEEC2ERKSC_RKi)
        /*1b8cc*/ 	.word	0x00000000


	//----- nvinfo : EIATTR_FRAME_SIZE
	.align		4
.L_18818:
        /*1b8d0*/ 	.byte	0x04, 0x11
        /*1b8d2*/ 	.short	(.L_18820 - .L_18819)
	.align		4
.L_18819:
        /*1b8d4*/ 	.word	index@($_ZN7cutlass13device_kernelIN5flash19enable_sm80_to_sm89INS1_16FlashAttnBwdSm80INS1_25CollectiveMainloopBwdSm80ILi2ELi2EN4cute5tupleIJNS5_1CILi128EEES8_NS7_ILi64EEEEEENS_10bfloat16_tEfNS_4arch4Sm80ELb0ELb0ELb1ELb0ELb0ELb0ELb0ELb0ELi2ELi4ELi4ELi4ELb0EEENS1_21CollectiveEpilogueBwdISA_SB_SD_Li256ELb0ELb0ELi2EEENS1_19SingleTileSchedulerILb0ELb0ELb0ELi128EEEEEEEEEvNT_6ParamsE$_ZN4cute3eso3ESOILb1ELb0EJNS_6LayoutINS_5tupleIJNS3_IJNS_1CILi2EEES5_S5_EEEEEENS3_IJNS3_IJNS4_ILi1EEES5_NS4_ILi4EEEEEEEEEEENS_10ViewEngineIPN7cutlass10bfloat16_tEEEEEC2ERKSC_RKSH_)
        /*1b8d8*/ 	.word	0x00000000


	//----- nvinfo : EIATTR_FRAME_SIZE
	.align		4
.L_18820:
        /*1b8dc*/ 	.byte	0x04, 0x11
        /*1b8de*/ 	.short	(.L_18822 - .L_18821)
	.align		4
.L_18821:
        /*1b8e0*/ 	.word	index@($_ZN7cutlass13device_kernelIN5flash19enable_sm80_to_sm89INS1_16FlashAttnBwdSm80INS1_25CollectiveMainloopBwdSm80ILi2ELi2EN4cute5tupleIJNS5_1CILi128EEES8_NS7_ILi64EEEEEENS_10bfloat16_tEfNS_4arch4Sm80ELb0ELb0ELb1ELb0ELb0ELb0ELb0ELb0ELi2ELi4ELi4ELi4ELb0EEENS1_21CollectiveEpilogueBwdISA_SB_SD_Li256ELb0ELb0ELi2EEENS1_19SingleTileSchedulerILb0ELb0ELb0ELi128EEEEEEEEEvNT_6ParamsE$_ZN4cute3eso3ESOILb1ELb0EJNS_6LayoutINS_5tupleIJNS3_IJNS_1CILi2EEES5_EEES6_EEENS3_IJNS3_IJNS4_ILi1EEES5_EEENS3_IJNS4_ILi32EEENS4_ILi64EEEEEEEEEEEiEEC2ERKSE_RKi)
        /*1b8e4*/ 	.word	0x00000000


	//----- nvinfo : EIATTR_FRAME_SIZE
	.align		4
.L_18822:
        /*1b8e8*/ 	.byte	0x04, 0x11
        /*1b8ea*/ 	.short	(.L_18824 - .L_18823)
	.align		4
.L_18823:
        /*1b8ec*/ 	.word	index@($_ZN7cutlass13device_kernelIN5flash19enable_sm80_to_sm89INS1_16FlashAttnBwdSm80INS1_25CollectiveMainloopBwdSm80ILi2ELi2EN4cute5tupleIJNS5_1CILi128EEES8_NS7_ILi64EEEEEENS_10bfloat16_tEfNS_4arch4Sm80ELb0ELb0ELb1ELb0ELb0ELb0ELb0ELb0ELi2ELi4ELi4ELi4ELb0EEENS1_21CollectiveEpilogueBwdISA_SB_SD_Li256ELb0ELb0ELi2EEENS1_19SingleTileSchedulerILb0ELb0ELb0ELi128EEEEEEEEEvNT_6ParamsE$_ZN4cute3eso3ESOILb1ELb0EJNS_6LayoutINS_5tupleIJNS3_IJNS_1CILi2EEES5_EEES6_EEENS3_IJNS3_IJNS4_ILi1EEES5_EEENS3_IJNS4_ILi32EEENS4_ILi64EEEEEEEEEEENS_10ViewEngineIPN7cutlass10bfloat16_tEEEEEC2ERKSE_RKSJ_)
        /*1b8f0*/ 	.word	0x00000000


	//----- nvinfo : EIATTR_FRAME_SIZE
	.align		4
.L_18824:
        /*1b8f4*/ 	.byte	0x04, 0x11
        /*1b8f6*/ 	.short	(.L_18826 - .L_18825)
	.align		4
.L_18825:
        /*1b8f8*/ 	.word	index@($_ZN7cutlass13device_kernelIN5flash19enable_sm80_to_sm89INS1_16FlashAttnBwdSm80INS1_25CollectiveMainloopBwdSm80ILi2ELi2EN4cute5tupleIJNS5_1CILi128EEES8_NS7_ILi64EEEEEENS_10bfloat16_tEfNS_4arch4Sm80ELb0ELb0ELb1ELb0ELb0ELb0ELb0ELb0ELi2ELi4ELi4ELi4ELb0EEENS1_21CollectiveEpilogueBwdISA_SB_SD_Li256ELb0ELb0ELi2EEENS1_19SingleTileSchedulerILb0ELb0ELb0ELi128EEEEEEEEEvNT_6ParamsE$_ZN4cute3eso3ESOILb1ELb0EJNS_6LayoutINS_5tupleIJNS3_IJNS_1CILi2EEES5_EEES5_NS4_ILi8EEEEEENS3_IJNS3_IJNS_11ScaledBasisINS4_ILi1EEEJLi1EEEENS9_IS7_JLi0EEEEEEENS9_INS4_ILi64EEEJLi0EEEENS9_INS4_ILi16EEEJLi1EEEEEEEEENS_15ArithmeticTupleIJiiEEEEEC2ERKSJ_RKSL_)
        /*1b8fc*/ 	.word	0x00000000


	//----- nvinfo : EIATTR_FRAME_SIZE
	.align		4
.L_18826:
        /*1b900*/ 	.byte	0x04, 0x11
        /*1b902*/ 	.short	(.L_18828 - .L_18827)
	.align		4
.L_18827:
        /*1b904*/ 	.word	index@($_ZN7cutlass13device_kernelIN5flash19enable_sm80_to_sm89INS1_16FlashAttnBwdSm80INS1_25CollectiveMainloopBwdSm80ILi2ELi2EN4cute5tupleIJNS5_1CILi128EEES8_NS7_ILi64EEEEEENS_10bfloat16_tEfNS_4arch4Sm80ELb0ELb0ELb1ELb0ELb0ELb0ELb0ELb0ELi2ELi4ELi4ELi4ELb0EEENS1_21CollectiveEpilogueBwdISA_SB_SD_Li256ELb0ELb0ELi2EEENS1_19SingleTileSchedulerILb0ELb0ELb0ELi128EEEEEEEEEvNT_6ParamsE$_ZN4cute3eso3ESOILb1ELb0EJNS_6LayoutINS_5tupleIJNS3_IJNS_1CILi2EEES5_EEES5_NS4_ILi8EEEEEENS3_IJNS3_IJNS_11ScaledBasisINS4_ILi1EEEJLi1EEEENS9_IS7_JLi0EEEEEEENS9_INS4_ILi64EEEJLi0EEEENS9_INS4_ILi16EEEJLi1EEEEEEEEENS_10ViewEngineINS_23ArithmeticTupleIteratorINS_15ArithmeticTupleIJiiEEEEEEEEEC2ERKSJ_RKSP_)
        /*1b908*/ 	.word	0x00000000


	//----- nvinfo : EIATTR_FRAME_SIZE
	.align		4
.L_18828:
        /*1b90c*/ 	.byte	0x04, 0x11
        /*1b90e*/ 	.short	(.L_18830 - .L_18829)
	.align		4
.L_18829:
        /*1b910*/ 	.word	index@($_ZN7cutlass13device_kernelIN5flash19enable_sm80_to_sm89INS1_16FlashAttnBwdSm80INS1_25CollectiveMainloopBwdSm80ILi2ELi2EN4cute5tupleIJNS5_1CILi128EEES8_NS7_ILi64EEEEEENS_10bfloat16_tEfNS_4arch4Sm80ELb0ELb0ELb1ELb0ELb0ELb0ELb0ELb0ELi2ELi4ELi4ELi4ELb0EEENS1_21CollectiveEpilogueBwdISA_SB_SD_Li256ELb0ELb0ELi2EEENS1_19SingleTileSchedulerILb0ELb0ELb0ELi128EEEEEEEEEvNT_6ParamsE$_ZN4cute3eso3ESOILb1ELb0EJNS_6LayoutINS_5tupleIJNS3_IJNS_1CILi2EEES5_EEENS4_ILi8EEEEEENS3_IJNS3_IJNS4_ILi1EEES5_EEENS4_ILi4EEEEEEEEiEEC2ERKSD_RKi)
        /*1b914*/ 	.word	0x00000000


	//----- nvinfo : EIATTR_FRAME_SIZE
	.align		4
.L_18830:
        /*1b918*/ 	.byte	0x04, 0x11
        /*1b91a*/ 	.short	(.L_18832 - .L_18831)
	.align		4
.L_18831:
        /*1b91c*/ 	.word	index@($_ZN7cutlass13device_kernelIN5flash19enable_sm80_to_sm89INS1_16FlashAttnBwdSm80INS1_25CollectiveMainloopBwdSm80ILi2ELi2EN4cute5tupleIJNS5_1CILi128EEES8_NS7_ILi64EEEEEENS_10bfloat16_tEfNS_4arch4Sm80ELb0ELb0ELb1ELb0ELb0ELb0ELb0ELb0ELi2ELi4ELi4ELi4ELb0EEENS1_21CollectiveEpilogueBwdISA_SB_SD_Li256ELb0ELb0ELi2EEENS1_19SingleTileSchedulerILb0ELb0ELb0ELi128EEEEEEEEEvNT_6ParamsE$_ZN4cute3eso3ESOILb1ELb0EJNS_6LayoutINS_5tupleIJNS3_IJNS_1CILi2EEES5_EEENS4_ILi8EEEEEENS3_IJNS3_IJNS4_ILi1EEES5_EEENS4_ILi4EEEEEEEENS_10ViewEngineIPN7cutlass10bfloat16_tEEEEEC2ERKSD_RKSI_)
        /*1b920*/ 	.word	0x00000000


	//----- nvinfo : EIATTR_FRAME_SIZE
	.align		4
.L_18832:
        /*1b924*/ 	.byte	0x04, 0x11
        /*1b926*/ 	.short	(.L_18834 - .L_18833)
	.align		4
.L_18833:
        /*1b928*/ 	.word	index@($_ZN7cutlass13device_kernelIN5flash19enable_sm80_to_sm89INS1_16FlashAttnBwdSm80INS1_25CollectiveMainloopBwdSm80ILi2ELi2EN4cute5tupleIJNS5_1CILi128EEES8_NS7_ILi64EEEEEENS_10bfloat16_tEfNS_4arch4Sm80ELb0ELb0ELb1ELb0ELb0ELb0ELb0ELb0ELi2ELi4ELi4ELi4ELb0EEENS1_21CollectiveEpilogueBwdISA_SB_SD_Li256ELb0ELb0ELi2EEENS1_19SingleTileSchedulerILb0ELb0ELb0ELi128EEEEEEEEEvNT_6ParamsE$_ZN4cute3eso3ESOILb1ELb0EJNS_6LayoutINS_5tupleIJNS3_IJNS_1CILi2EEES5_EEENS3_IJS5_NS4_ILi8EEEEEEEEENS3_IJNS3_IJS5_NS4_ILi4EEEEEENS3_IJNS4_ILi1EEES7_EEEEEEEENS_10ViewEngineIPfEEEEC2ERKSF_RKSI_)
        /*1b92c*/ 	.word	0x00000000


	//----- nvinfo : EIATTR_FRAME_SIZE
	.align		4
.L_18834:
        /*1b930*/ 	.byte	0x04, 0x11
        /*1b932*/ 	.short	(.L_18836 - .L_18835)
	.align		4
.L_18835:
        /*1b934*/ 	.word	index@($_ZN7cutlass13device_kernelIN5flash19enable_sm80_to_sm89INS1_16FlashAttnBwdSm80INS1_25CollectiveMainloopBwdSm80ILi2ELi2EN4cute5tupleIJNS5_1CILi128EEES8_NS7_ILi64EEEEEENS_10bfloat16_tEfNS_4arch4Sm80ELb0ELb0ELb1ELb0ELb0ELb0ELb0ELb0ELi2ELi4ELi4ELi4ELb0EEENS1_21CollectiveEpilogueBwdISA_SB_SD_Li256ELb0ELb0ELi2EEENS1_19SingleTileSchedulerILb0ELb0ELb0ELi128EEEEEEEEEvNT_6ParamsE$_ZN4cute3eso3ESOILb1ELb0EJNS_6LayoutINS_5tupleIJNS3_IJNS_1CILi2EEES5_EEENS3_IJS5_NS4_ILi8EEEEEEEEENS3_IJNS3_IJNS_11ScaledBasisIS7_JLi0EEEENSA_INS4_ILi64EEEJLi0EEEEEEENS3_IJNSA_INS4_ILi1EEEJLi1EEEENSA_INS4_ILi16EEEJLi1EEEEEEEEEEEENS_10ViewEngineINS_23ArithmeticTupleIteratorINS_15ArithmeticTupleIJiiEEEEEEEEEC2ERKSL_RKSR_)
        /*1b938*/ 	.word	0x00000000


	//----- nvinfo : EIATTR_FRAME_SIZE
	.align		4
.L_18836:
        /*1b93c*/ 	.byte	0x04, 0x11
        /*1b93e*/ 	.short	(.L_18838 - .L_18837)
	.align		4
.L_18837:
        /*1b940*/ 	.word	index@($_ZN7cutlass13device_kernelIN5flash19enable_sm80_to_sm89INS1_16FlashAttnBwdSm80INS1_25CollectiveMainloopBwdSm80ILi2ELi2EN4cute5tupleIJNS5_1CILi128EEES8_NS7_ILi64EEEEEENS_10bfloat16_tEfNS_4arch4Sm80ELb0ELb0ELb1ELb0ELb0ELb0ELb0ELb0ELi2ELi4ELi4ELi4ELb0EEENS1_21CollectiveEpilogueBwdISA_SB_SD_Li256ELb0ELb0ELi2EEENS1_19SingleTileSchedulerILb0ELb0ELb0ELi128EEEEEEEEEvNT_6ParamsE$_ZN4cute3eso3ESOILb1ELb0EJNS_6LayoutINS_5tupleIJNS3_IJNS_1CILi2EEES5_EEENS3_IJS5_NS4_ILi8EEEEEEEEENS3_IJNS3_IJNS_11ScaledBasisIS7_JLi0EEEENSA_INS4_ILi64EEEJLi0EEEEEEENS3_IJNSA_INS4_ILi1EEEJLi1EEEENSA_INS4_ILi16EEEJLi1EEEEEEEEEEEENS_10ViewEngineINS_23ArithmeticTupleIteratorINS_15ArithmeticTupleIJNS4_ILi0EEESP_EEEEEEEEEC2ERKSL_RKSS_)
        /*1b944*/ 	.word	0x00000000


	//----- nvinfo : EIATTR_FRAME_SIZE
	.align		4
.L_18838:
        /*1b948*/ 	.byte	0x04, 0x11
        /*1b94a*/ 	.short	(.L_18840 - .L_18839)
	.align		4
.L_18839:
        /*1b94c*/ 	.word	index@($_ZN7cutlass13device_kernelIN5flash19enable_sm80_to_sm89INS1_16FlashAttnBwdSm80INS1_25CollectiveMainloopBwdSm80ILi2ELi2EN4cute5tupleIJNS5_1CILi128EEES8_NS7_ILi64EEEEEENS_10bfloat16_tEfNS_4arch4Sm80ELb0ELb0ELb1ELb0ELb0ELb0ELb0ELb0ELi2ELi4ELi4ELi4ELb0EEENS1_21CollectiveEpilogueBwdISA_SB_SD_Li256ELb0ELb0ELi2EEENS1_19SingleTileSchedulerILb0ELb0ELb0ELi128EEEEEEEEEvNT_6ParamsE$_ZN4cute3eso3ESOILb1ELb0EJNS_6LayoutINS_5tupleIJNS3_IJNS_1CILi2EEES5_EEEEEENS3_IJNS3_IJNS4_ILi8EEENS4_ILi64EEEEEEEEEEEiEEC2ERKSC_RKi)
        /*1b950*/ 	.word	0x00000000


	//----- nvinfo : EIATTR_FRAME_SIZE
	.align		4
.L_18840:
        /*1b954*/ 	.byte	0x04, 0x11
        /*1b956*/ 	.short	(.L_18842 - .L_18841)
	.align		4
.L_18841:
        /*1b958*/ 	.word	index@($_ZN7cutlass13device_kernelIN5flash19enable_sm80_to_sm89INS1_16FlashAttnBwdSm80INS1_25CollectiveMainloopBwdSm80ILi2ELi2EN4cute5tupleIJNS5_1CILi128EEES8_NS7_ILi64EEEEEENS_10bfloat16_tEfNS_4arch4Sm80ELb0ELb0ELb1ELb0ELb0ELb0ELb0ELb0ELi2ELi4ELi4ELi4ELb0EEENS1_21CollectiveEpilogueBwdISA_SB_SD_Li256ELb0ELb0ELi2EEENS1_19SingleTileSchedulerILb0ELb0ELb0ELi128EEEEEEEEEvNT_6ParamsE$_ZN4cute3eso3ESOILb1ELb0EJNS_6LayoutINS_5tupleIJNS3_IJNS_1CILi2EEES5_EEEEEENS3_IJNS3_IJNS4_ILi8EEENS4_ILi64EEEEEEEEEEENS_10ViewEngineINS_8smem_ptrIPfEEEEEEC2ERKSC_RKSH_)
        /*1b95c*/ 	.word	0x00000000


	//----- nvinfo : EIATTR_FRAME_SIZE
	.align		4
.L_18842:
        /*1b960*/ 	.byte	0x04, 0x11
        /*1b962*/ 	.short	(.L_18844 - .L_18843)
	.align		4
.L_18843:
        /*1b964*/ 	.word	index@($_ZN7cutlass13device_kernelIN5flash19enable_sm80_to_sm89INS1_16FlashAttnBwdSm80INS1_25CollectiveMainloopBwdSm80ILi2ELi2EN4cute5tupleIJNS5_1CILi128EEES8_NS7_ILi64EEEEEENS_10bfloat16_tEfNS_4arch4Sm80ELb0ELb0ELb1ELb0ELb0ELb0ELb0ELb0ELi2ELi4ELi4ELi4ELb0EEENS1_21CollectiveEpilogueBwdISA_SB_SD_Li256ELb0ELb0ELi2EEENS1_19SingleTileSchedulerILb0ELb0ELb0ELi128EEEEEEEEEvNT_6ParamsE$_ZN4cute3eso3ESOILb1ELb0EJNS_6LayoutINS_5tupleIJNS3_IJNS_1CILi2EEES5_EEEEEENS3_IJNS3_IJNS4_ILi1EEES5_EEEEEEEEiEEC2ERKSB_RKi)
        /*1b968*/ 	.word	0x00000000


	//----- nvinfo : EIATTR_FRAME_SIZE
	.align		4
.L_18844:
        /*1b96c*/ 	.byte	0x04, 0x11
        /*1b96e*/ 	.short	(.L_18846 - .L_18845)
	.align		4
.L_18845:
        /*1b970*/ 	.word	index@($_ZN7cutlass13device_kernelIN5flash19enable_sm80_to_sm89INS1_16FlashAttnBwdSm80INS1_25CollectiveMainloopBwdSm80ILi2ELi2EN4cute5tupleIJNS5_1CILi128EEES8_NS7_ILi64EEEEEENS_10bfloat16_tEfNS_4arch4Sm80ELb0ELb0ELb1ELb0ELb0ELb0ELb0ELb0ELi2ELi4ELi4ELi4ELb0EEENS1_21CollectiveEpilogueBwdISA_SB_SD_Li256ELb0ELb0ELi2EEENS1_19SingleTileSchedulerILb0ELb0ELb0ELi128EEEEEEEEEvNT_6ParamsE$_ZN4cute3eso3ESOILb1ELb0EJNS_6LayoutINS_5tupleIJNS3_IJNS_1CILi2EEES5_EEEEEENS3_IJNS3_IJNS4_ILi1EEES5_EEEEEEEENS_10ViewEngineIPfEEEEC2ERKSB_RKSE_)
        /*1b974*/ 	.word	0x00000000


	//----- nvinfo : EIATTR_FRAME_SIZE
	.align		4
.L_18846:
        /*1b978*/ 	.byte	0x04, 0x11
        /*1b97a*/ 	.short	(.L_18848 - .L_18847)
	.align		4
.L_18847:
        /*1b97c*/ 	.word	index@($_ZN7cutlass13device_kernelIN5flash19enable_sm80_to_sm89INS1_16FlashAttnBwdSm80INS1_25CollectiveMainloopBwdSm80ILi2ELi2EN4cute5tupleIJNS5_1CILi128EEES8_NS7_ILi64EEEEEENS_10bfloat16_tEfNS_4arch4Sm80ELb0ELb0ELb1ELb0ELb0ELb0ELb0ELb0ELi2ELi4ELi4ELi4ELb0EEENS1_21CollectiveEpilogueBwdISA_SB_SD_Li256ELb0ELb0ELi2EEENS1_19SingleTileSchedulerILb0ELb0ELb0ELi128EEEEEEEEEvNT_6ParamsE$_ZN4cute3eso3ESOILb1ELb0EJNS_6LayoutINS_5tupleIJNS3_IJNS_1CILi2EEES5_EEEEEENS3_IJNS3_IJNS4_ILi1EEES5_EEEEEEEENS_10ViewEngineIPN7cutlass10bfloat16_tEEEEEC2ERKSB_RKSG_)
        /*1b980*/ 	.word	0x00000000


	//----- nvinfo : EIATTR_FRAME_SIZE
	.align		4
.L_18848:
        /*1b984*/ 	.byte	0x04, 0x11
        /*1b986*/ 	.short	(.L_18850 - .L_18849)
	.align		4
.L_18849:
        /*1b988*/ 	.word	index@($_ZN7cutlass13device_kernelIN5flash19enable_sm80_to_sm89INS1_16FlashAttnBwdSm80INS1_25CollectiveMainloopBwdSm80ILi2ELi2EN4cute5tupleIJNS5_1CILi128EEES8_NS7_ILi64EEEEEENS_10bfloat16_tEfNS_4arch4Sm80ELb0ELb0ELb1ELb0ELb0ELb0ELb0ELb0ELi2ELi4ELi4ELi4ELb0EEENS1_21CollectiveEpilogueBwdISA_SB_SD_Li256ELb0ELb0ELi2EEENS1_19SingleTileSchedulerILb0ELb0ELb0ELi128EEEEEEEEEvNT_6ParamsE$_ZN4cute3eso3ESOILb1ELb0EJNS_6LayoutINS_5tupleIJNS3_IJNS_1CILi2EEES5_EEEEEENS3_IJNS3_IJNS4_ILi1EEES5_EEEEEEEENS_10ViewEngineIPKfEEEEC2ERKSB_RKSF_)
        /*1b98c*/ 	.word	0x00000000


	//----- nvinfo : EIATTR_FRAME_SIZE
	.align		4
.L_18850:
        /*1b990*/ 	.byte	0x04, 0x11
        /*1b992*/ 	.short	(.L_18852 - .L_18851)
	.align		4
.L_18851:
        /*1b994*/ 	.word	index@($_ZN7cutlass13device_kernelIN5flash19enable_sm80_to_sm89INS1_16FlashAttnBwdSm80INS1_25CollectiveMainloopBwdSm80ILi2ELi2EN4cute5tupleIJNS5_1CILi128EEES8_NS7_ILi64EEEEEENS_10bfloat16_tEfNS_4arch4Sm80ELb0ELb0ELb1ELb0ELb0ELb0ELb0ELb0ELi2ELi4ELi4ELi4ELb0EEENS1_21CollectiveEpilogueBwdISA_SB_SD_Li256ELb0ELb0ELi2EEENS1_19SingleTileSchedulerILb0ELb0ELb0ELi128EEEEEEEEEvNT_6ParamsE$_ZN4cute3eso3ESOILb1ELb0EJNS_6LayoutINS_5tupleIJNS3_IJNS_1CILi1EEES5_EEENS4_ILi32EEEEEENS3_IJNS3_IJNS4_ILi0EEES9_EEENS4_ILi256EEEEEEEEiEEC2ERKSD_RKi)
        /*1b998*/ 	.word	0x00000000


	//----- nvinfo : EIATTR_FRAME_SIZE
	.align		4
.L_18852:
        /*1b99c*/ 	.byte	0x04, 0x11
        /*1b99e*/ 	.short	(.L_18854 - .L_18853)
	.align		4
.L_18853:
        /*1b9a0*/ 	.word	index@($_ZN7cutlass13device_kernelIN5flash19enable_sm80_to_sm89INS1_16FlashAttnBwdSm80INS1_25CollectiveMainloopBwdSm80ILi2ELi2EN4cute5tupleIJNS5_1CILi128EEES8_NS7_ILi64EEEEEENS_10bfloat16_tEfNS_4arch4Sm80ELb0ELb0ELb1ELb0ELb0ELb0ELb0ELb0ELi2ELi4ELi4ELi4ELb0EEENS1_21CollectiveEpilogueBwdISA_SB_SD_Li256ELb0ELb0ELi2EEENS1_19SingleTileSchedulerILb0ELb0ELb0ELi128EEEEEEEEEvNT_6ParamsE$_ZN4cute3eso3ESOILb1ELb0EJNS_6LayoutINS_5tupleIJNS3_IJNS_1CILi1EEES5_EEENS4_ILi32EEEEEENS3_IJNS3_IJNS4_ILi0EEES9_EEENS4_ILi256EEEEEEEENS_10ViewEngineINS_8gmem_ptrIPfEEEEEEC2ERKSD_RKSI_)
        /*1b9a4*/ 	.word	0x00000000


	//----- nvinfo : EIATTR_FRAME_SIZE
	.align		4
.L_18854:
        /*1b9a8*/ 	.byte	0x04, 0x11
        /*1b9aa*/ 	.short	(.L_18856 - .L_18855)
	.align		4
.L_18855:
        /*1b9ac*/ 	.word	index@($_ZN7cutlass13device_kernelIN5flash19enable_sm80_to_sm89INS1_16FlashAttnBwdSm80INS1_25CollectiveMainloopBwdSm80ILi2ELi2EN4cute5tupleIJNS5_1CILi128EEES8_NS7_ILi64EEEEEENS_10bfloat16_tEfNS_4arch4Sm80ELb0ELb0ELb1ELb0ELb0ELb0ELb0ELb0ELi2ELi4ELi4ELi4ELb0EEENS1_21CollectiveEpilogueBwdISA_SB_SD_Li256ELb0ELb0ELi2EEENS1_19SingleTileSchedulerILb0ELb0ELb0ELi128EEEEEEEEEvNT_6ParamsE$_ZN4cute3eso3ESOILb1ELb0EJNS_6LayoutINS_5tupleIJNS3_IJNS_1CILi1EEES5_EEEEEENS3_IJNS3_IJS5_NS4_ILi0EEEEEEEEEEENS_10ViewEngineINS_8smem_ptrIPN7cutlass9uint128_tEEEEEEEC2ERKSB_RKSI_)
        /*1b9b0*/ 	.word	0x00000000


	//----- nvinfo : EIATTR_FRAME_SIZE
	.align		4
.L_18856:
        /*1b9b4*/ 	.byte	0x04, 0x11
        /*1b9b6*/ 	.short	(.L_18858 - .L_18857)
	.align		4
.L_18857:
        /*1b9b8*/ 	.word	index@($_ZN7cutlass13device_kernelIN5flash19enable_sm80_to_sm89INS1_16FlashAttnBwdSm80INS1_25CollectiveMainloopBwdSm80ILi2ELi2EN4cute5tupleIJNS5_1CILi128EEES8_NS7_ILi64EEEEEENS_10bfloat16_tEfNS_4arch4Sm80ELb0ELb0ELb1ELb0ELb0ELb0ELb0ELb0ELi2ELi4ELi4ELi4ELb0EEENS1_21CollectiveEpilogueBwdISA_SB_SD_Li256ELb0ELb0ELi2EEENS1_19SingleTileSchedulerILb0ELb0ELb0ELi128EEEEEEEEEvNT_6ParamsE$_ZN4cute3eso3ESOILb1ELb0EJNS_6LayoutINS_5tupleIJNS3_IJNS_1CILi1EEES5_EEEEEENS3_IJNS3_IJS5_NS4_ILi0EEEEEEEEEEENS_10ViewEngineINS_8gmem_ptrIPKN7cutlass9uint128_tEEEEEEEC2ERKSB_RKSJ_)
        /*1b9bc*/ 	.word	0x00000000


	//----- nvinfo : EIATTR_FRAME_SIZE
	.align		4
.L_18858:
        /*1b9c0*/ 	.byte	0x04, 0x11
        /*1b9c2*/ 	.short	(.L_18860 - .L_18859)
	.align		4
.L_18859:
        /*1b9c4*/ 	.word	index@($_ZN7cutlass13device_kernelIN5flash19enable_sm80_to_sm89INS1_16FlashAttnBwdSm80INS1_25CollectiveMainloopBwdSm80ILi2ELi2EN4cute5tupleIJNS5_1CILi128EEES8_NS7_ILi64EEEEEENS_10bfloat16_tEfNS_4arch4Sm80ELb0ELb0ELb1ELb0ELb0ELb0ELb0ELb0ELi2ELi4ELi4ELi4ELb0EEENS1_21CollectiveEpilogueBwdISA_SB_SD_Li256ELb0ELb0ELi2EEENS1_19SingleTileSchedulerILb0ELb0ELb0ELi128EEEEEEEEEvNT_6ParamsE$_ZN4cute3eso3ESOILb1ELb0EJNS_6LayoutINS_5tupleIJNS3_IJNS_1CILi1EEENS4_ILi4EEEEEENS4_ILi2EEES6_EEENS3_IJNS3_IJNS4_ILi0EEES5_EEES6_NS4_ILi8EEEEEEEENS_10ViewEngineIPfEEEEC2ERKSE_RKSH_)
        /*1b9c8*/ 	.word	0x00000000


	//----- nvinfo : EIATTR_FRAME_SIZE
	.align		4
.L_18860:
        /*1b9cc*/ 	.byte	0x04, 0x11
        /*1b9ce*/ 	.short	(.L_18862 - .L_18861)
	.align		4
.L_18861:
        /*1b9d0*/ 	.word	index@($_ZN7cutlass13device_kernelIN5flash19enable_sm80_to_sm89INS1_16FlashAttnBwdSm80INS1_25CollectiveMainloopBwdSm80ILi2ELi2EN4cute5tupleIJNS5_1CILi128EEES8_NS7_ILi64EEEEEENS_10bfloat16_tEfNS_4arch4Sm80ELb0ELb0ELb1ELb0ELb0ELb0ELb0ELb0ELi2ELi4ELi4ELi4ELb0EEENS1_21CollectiveEpilogueBwdISA_SB_SD_Li256ELb0ELb0ELi2EEENS1_19SingleTileSchedulerILb0ELb0ELb0ELi128EEEEEEEEEvNT_6ParamsE$_ZN4cute3eso3ESOILb1ELb0EJNS_6LayoutINS_5tupleIJNS3_IJNS_1CILi1EEENS4_ILi2EEES6_EEEEEENS3_IJNS3_IJS5_S5_S6_EEEEEEEENS_10ViewEngineIPjEEEEC2ERKSB_RKSE_)
        /*1b9d4*/ 	.word	0x00000000


	//----- nvinfo : EIATTR_FRAME_SIZE
	.align		4
.L_18862:
        /*1b9d8*/ 	.byte	0x04, 0x11
        /*1b9da*/ 	.short	(.L_18864 - .L_18863)
	.align		4
.L_18863:
        /*1b9dc*/ 	.word	index@($_ZN7cutlass13device_kernelIN5flash19enable_sm80_to_sm89INS1_16FlashAttnBwdSm80INS1_25CollectiveMainloopBwdSm80ILi2ELi2EN4cute5tupleIJNS5_1CILi128EEES8_NS7_ILi64EEEEEENS_10bfloat16_tEfNS_4arch4Sm80ELb0ELb0ELb1ELb0ELb0ELb0ELb0ELb0ELi2ELi4ELi4ELi4ELb0EEENS1_21CollectiveEpilogueBwdISA_SB_SD_Li256ELb0ELb0ELi2EEENS1_19SingleTileSchedulerILb0ELb0ELb0ELi128EEEEEEEEEvNT_6ParamsE$_ZN4cute3eso3ESOILb1ELb0EJNS_6LayoutINS_5tupleIJNS3_IJNS_1CILi1EEENS4_ILi2EEEEEES6_NS4_ILi8EEEEEENS3_IJNS3_IJS5_S5_EEES6_NS4_ILi4EEEEEEEENS_10ViewEngineIPN7cutlass5ArrayINSF_10bfloat16_tELi2ELb0EEEEEEEC2ERKSD_RKSK_)
        /*1b9e0*/ 	.word	0x00000000


	//----- nvinfo : EIATTR_FRAME_SIZE
	.align		4
.L_18864:
        /*1b9e4*/ 	.byte	0x04, 0x11
        /*1b9e6*/ 	.short	(.L_18866 - .L_18865)
	.align		4
.L_18865:
        /*1b9e8*/ 	.word	index@($_ZN7cutlass13device_kernelIN5flash19enable_sm80_to_sm89INS1_16FlashAttnBwdSm80INS1_25CollectiveMainloopBwdSm80ILi2ELi2EN4cute5tupleIJNS5_1CILi128EEES8_NS7_ILi64EEEEEENS_10bfloat16_tEfNS_4arch4Sm80ELb0ELb0ELb1ELb0ELb0ELb0ELb0ELb0ELi2ELi4ELi4ELi4ELb0EEENS1_21CollectiveEpilogueBwdISA_SB_SD_Li256ELb0ELb0ELi2EEENS1_19SingleTileSchedulerILb0ELb0ELb0ELi128EEEEEEEEEvNT_6ParamsE$_ZN4cute3eso3ESOILb1ELb0EJNS_6LayoutINS_5tupleIJNS3_IJNS_1CILi1EEENS4_ILi2EEEEEES6_NS4_ILi8EEEEEENS3_IJNS3_IJS5_S5_EEES6_NS4_ILi4EEEEEEEENS_10ViewEngineIPKN7cutlass5ArrayIfLi2ELb1EEEEEEEC2ERKSD_RKSK_)
        /*1b9ec*/ 	.word	0x00000000


	//----- nvinfo : EIATTR_FRAME_SIZE
	.align		4
.L_18866:
        /*1b9f0*/ 	.byte	0x04, 0x11
        /*1b9f2*/ 	.short	(.L_18868 - .L_18867)
	.align		4
.L_18867:
        /*1b9f4*/ 	.word	index@($_ZN7cutlass13device_kernelIN5flash19enable_sm80_to_sm89INS1_16FlashAttnBwdSm80INS1_25CollectiveMainloopBwdSm80ILi2ELi2EN4cute5tupleIJNS5_1CILi128EEES8_NS7_ILi64EEEEEENS_10bfloat16_tEfNS_4arch4Sm80ELb0ELb0ELb1ELb0ELb0ELb0ELb0ELb0ELi2ELi4ELi4ELi4ELb0EEENS1_21CollectiveEpilogueBwdISA_SB_SD_Li256ELb0ELb0ELi2EEENS1_19SingleTileSchedulerILb0ELb0ELb0ELi128EEEEEEEEEvNT_6ParamsE$_ZN4cute3eso3ESOILb1ELb0EJNS_6LayoutINS_5tupleIJNS3_IJNS_1CILi1EEENS4_ILi2EEEEEEEEENS3_IJNS3_IJS5_S5_EEEEEEEENS_10ViewEngineIPjEEEEC2ERKSB_RKSE_)
        /*1b9f8*/ 	.word	0x00000000


	//----- nvinfo : EIATTR_FRAME_SIZE
	.align		4
.L_18868:
        /*1b9fc*/ 	.byte	0x04, 0x11
        /*1b9fe*/ 	.short	(.L_18870 - .L_18869)
	.align		4
.L_18869:
        /*1ba00*/ 	.word	index@($_ZN7cutlass13device_kernelIN5flash19enable_sm80_to_sm89INS1_16FlashAttnBwdSm80INS1_25CollectiveMainloopBwdSm80ILi2ELi2EN4cute5tupleIJNS5_1CILi128EEES8_NS7_ILi64EEEEEENS_10bfloat16_tEfNS_4arch4Sm80ELb0ELb0ELb1ELb0ELb0ELb0ELb0ELb0ELi2ELi4ELi4ELi4ELb0EEENS1_21CollectiveEpilogueBwdISA_SB_SD_Li256ELb0ELb0ELi2EEENS1_19SingleTileSchedulerILb0ELb0ELb0ELi128EEEEEEEEEvNT_6ParamsE$_ZN4cute3eso3ESOILb1ELb0EJNS_6LayoutINS_5tupleIJNS3_IJNS_1CILi1EEENS3_IJNS4_ILi4EEENS4_ILi2EEEEEEEEES7_S6_EEENS3_IJNS3_IJNS4_ILi0EEENS3_IJS5_NS4_ILi8EEEEEEEEES6_NS4_ILi16EEEEEEEENS_10ViewEngineIPN7cutlass10bfloat16_tEEEEEC2ERKSH_RKSM_)
        /*1ba04*/ 	.word	0x00000000


	//----- nvinfo : EIATTR_FRAME_SIZE
	.align		4
.L_18870:
        /*1ba08*/ 	.byte	0x04, 0x11
        /*1ba0a*/ 	.short	(.L_18872 - .L_18871)
	.align		4
.L_18871:
        /*1ba0c*/ 	.word	index@($_ZN7cutlass13device_kernelIN5flash19enable_sm80_to_sm89INS1_16FlashAttnBwdSm80INS1_25CollectiveMainloopBwdSm80ILi2ELi2EN4cute5tupleIJNS5_1CILi128EEES8_NS7_ILi64EEEEEENS_10bfloat16_tEfNS_4arch4Sm80ELb0ELb0ELb1ELb0ELb0ELb0ELb0ELb0ELi2ELi4ELi4ELi4ELb0EEENS1_21CollectiveEpilogueBwdISA_SB_SD_Li256ELb0ELb0ELi2EEENS1_19SingleTileSchedulerILb0ELb0ELb0ELi128EEEEEEEEEvNT_6ParamsE$_ZN4cute3eso3ESOILb1ELb0EJNS_6LayoutINS_5tupleIJNS3_IJNS_1CILi1EEENS3_IJNS4_ILi2EEES6_EEEEEES6_NS4_ILi4EEEEEENS3_IJNS3_IJNS4_ILi0EEENS3_IJS5_S9_EEEEEES6_NS4_ILi8EEEEEEEENS_10ViewEngineIPjEEEEC2ERKSG_RKSJ_)
        /*1ba10*/ 	.word	0x00000000


	//----- nvinfo : EIATTR_FRAME_SIZE
	.align		4
.L_18872:
        /*1ba14*/ 	.byte	0x04, 0x11
        /*1ba16*/ 	.short	(.L_18874 - .L_18873)
	.align		4
.L_18873:
        /*1ba18*/ 	.word	index@($_ZN7cutlass13device_kernelIN5flash19enable_sm80_to_sm89INS1_16FlashAttnBwdSm80INS1_25CollectiveMainloopBwdSm80ILi2ELi2EN4cute5tupleIJNS5_1CILi128EEES8_NS7_ILi64EEEEEENS_10bfloat16_tEfNS_4arch4Sm80ELb0ELb0ELb1ELb0ELb0ELb0ELb0ELb0ELi2ELi4ELi4ELi4ELb0EEENS1_21CollectiveEpilogueBwdISA_SB_SD_Li256ELb0ELb0ELi2EEENS1_19SingleTileSchedulerILb0ELb0ELb0ELi128EEEEEEEEEvNT_6ParamsE$_ZN4cute3eso3ESOILb1ELb0EJNS_6LayoutINS_5tupleIJNS3_IJNS3_IJNS_1CILi8EEENS4_ILi1EEEEEES6_EEENS3_IJNS3_IJS6_S6_EEENS4_ILi4EEEEEEEEENS3_IJNS3_IJNS3_IJS6_NS4_ILi0EEEEEESD_EEENS3_IJNS3_IJSD_SD_EEES5_EEEEEEEENS_10ViewEngineIPN7cutlass10bfloat16_tEEEEEC2ERKSJ_RKSO_)
        /*1ba1c*/ 	.word	0x00000000


	//----- nvinfo : EIATTR_FRAME_SIZE
	.align		4
.L_18874:
        /*1ba20*/ 	.byte	0x04, 0x11
        /*1ba22*/ 	.short	(.L_18876 - .L_18875)
	.align		4
.L_18875:
        /*1ba24*/ 	.word	index@($_ZN7cutlass13device_kernelIN5flash19enable_sm80_to_sm89INS1_16FlashAttnBwdSm80INS1_25CollectiveMainloopBwdSm80ILi2ELi2EN4cute5tupleIJNS5_1CILi128EEES8_NS7_ILi64EEEEEENS_10bfloat16_tEfNS_4arch4Sm80ELb0ELb0ELb1ELb0ELb0ELb0ELb0ELb0ELi2ELi4ELi4ELi4ELb0EEENS1_21CollectiveEpilogueBwdISA_SB_SD_Li256ELb0ELb0ELi2EEENS1_19SingleTileSchedulerILb0ELb0ELb0ELi128EEEEEEEEEvNT_6ParamsE$_ZN4cute3eso3ESOILb1ELb0EJNS_6LayoutINS_5tupleIJNS3_IJNS3_IJNS_1CILi8EEENS4_ILi1EEEEEES6_EEENS3_IJNS3_IJS6_S6_EEENS4_ILi4EEEEEEEEENS3_IJNS3_IJNS3_IJS6_NS4_ILi0EEEEEESD_EEENS3_IJNS3_IJSD_SD_EEENS4_ILi2048EEEEEEEEEEENS_10ViewEngineINS_8smem_ptrIPN7cutlass10bfloat16_tEEEEEEEC2ERKSK_RKSR_)
        /*1ba28*/ 	.word	0x00000000


	//----- nvinfo : EIATTR_FRAME_SIZE
	.align		4
.L_18876:
        /*1ba2c*/ 	.byte	0x04, 0x11
        /*1ba2e*/ 	.short	(.L_18878 - .L_18877)
	.align		4
.L_18877:
        /*1ba30*/ 	.word	index@($_ZN7cutlass13device_kernelIN5flash19enable_sm80_to_sm89INS1_16FlashAttnBwdSm80INS1_25CollectiveMainloopBwdSm80ILi2ELi2EN4cute5tupleIJNS5_1CILi128EEES8_NS7_ILi64EEEEEENS_10bfloat16_tEfNS_4arch4Sm80ELb0ELb0ELb1ELb0ELb0ELb0ELb0ELb0ELi2ELi4ELi4ELi4ELb0EEENS1_21CollectiveEpilogueBwdISA_SB_SD_Li256ELb0ELb0ELi2EEENS1_19SingleTileSchedulerILb0ELb0ELb0ELi128EEEEEEEEEvNT_6ParamsE$_ZN4cute3eso3ESOILb1ELb0EJNS_6LayoutINS_5tupleIJNS3_IJNS3_IJNS_1CILi8EEENS4_ILi1EEEEEES6_EEENS3_IJNS3_IJS6_S6_EEENS4_ILi2EEEEEEEEENS3_IJNS3_IJNS3_IJS6_NS4_ILi0EEEEEESD_EEENS3_IJNS3_IJSD_SD_EEES5_EEEEEEEENS_10ViewEngineIPN7cutlass10bfloat16_tEEEEEC2ERKSJ_RKSO_)
        /*1ba34*/ 	.word	0x00000000


	//----- nvinfo : EIATTR_FRAME_SIZE
	.align		4
.L_18878:
        /*1ba38*/ 	.byte	0x04, 0x11
        /*1ba3a*/ 	.short	(.L_18880 - .L_18879)
	.align		4
.L_18879:
        /*1ba3c*/ 	.word	index@($_ZN7cutlass13device_kernelIN5flash19enable_sm80_to_sm89INS1_16FlashAttnBwdSm80INS1_25CollectiveMainloopBwdSm80ILi2ELi2EN4cute5tupleIJNS5_1CILi128EEES8_NS7_ILi64EEEEEENS_10bfloat16_tEfNS_4arch4Sm80ELb0ELb0ELb1ELb0ELb0ELb0ELb0ELb0ELi2ELi4ELi4ELi4ELb0EEENS1_21CollectiveEpilogueBwdISA_SB_SD_Li256ELb0ELb0ELi2EEENS1_19SingleTileSchedulerILb0ELb0ELb0ELi128EEEEEEEEEvNT_6ParamsE$_ZN4cute3eso3ESOILb1ELb0EJNS_6LayoutINS_5tupleIJNS3_IJNS3_IJNS_1CILi8EEENS4_ILi1EEEEEES6_EEENS3_IJNS3_IJS6_S6_EEENS4_ILi2EEEEEEEEENS3_IJNS3_IJNS3_IJS6_NS4_ILi0EEEEEESD_EEENS3_IJNS3_IJSD_SD_EEENS4_ILi8192EEEEEEEEEEENS_10ViewEngineINS_8smem_ptrIPN7cutlass10bfloat16_tEEEEEEEC2ERKSK_RKSR_)
        /*1ba40*/ 	.word	0x00000000


	//----- nvinfo : EIATTR_FRAME_SIZE
	.align		4
.L_18880:
        /*1ba44*/ 	.byte	0x04, 0x11
        /*1ba46*/ 	.short	(.L_18882 - .L_18881)
	.align		4
.L_18881:
        /*1ba48*/ 	.word	index@($_ZN7cutlass13device_kernelIN5flash19enable_sm80_to_sm89INS1_16FlashAttnBwdSm80INS1_25CollectiveMainloopBwdSm80ILi2ELi2EN4cute5tupleIJNS5_1CILi128EEES8_NS7_ILi64EEEEEENS_10bfloat16_tEfNS_4arch4Sm80ELb0ELb0ELb1ELb0ELb0ELb0ELb0ELb0ELi2ELi4ELi4ELi4ELb0EEENS1_21CollectiveEpilogueBwdISA_SB_SD_Li256ELb0ELb0ELi2EEENS1_19SingleTileSchedulerILb0ELb0ELb0ELi128EEEEEEEEEvNT_6ParamsE$_ZN4cute3eso3ESOILb1ELb0EJNS_6LayoutINS_5tupleIJNS3_IJNS3_IJNS_1CILi8EEENS4_ILi1EEEEEES6_EEENS3_IJNS3_IJS6_S6_EEENS4_ILi2EEEEEEEEENS3_IJNS3_IJNS3_IJS6_NS4_ILi0EEEEEESD_EEENS3_IJNS3_IJSD_SD_EEENS4_ILi64EEEEEEEEEEENS_10ViewEngineIPN7cutlass10bfloat16_tEEEEEC2ERKSK_RKSP_)
        /*1ba4c*/ 	.word	0x00000000


	//----- nvinfo : EIATTR_FRAME_SIZE
	.align		4
.L_18882:
        /*1ba50*/ 	.byte	0x04, 0x11
        /*1ba52*/ 	.short	(.L_18884 - .L_18883)
	.align		4
.L_18883:
        /*1ba54*/ 	.word	index@($_ZN7cutlass13device_kernelIN5flash19enable_sm80_to_sm89INS1_16FlashAttnBwdSm80INS1_25CollectiveMainloopBwdSm80ILi2ELi2EN4cute5tupleIJNS5_1CILi128EEES8_NS7_ILi64EEEEEENS_10bfloat16_tEfNS_4arch4Sm80ELb0ELb0ELb1ELb0ELb0ELb0ELb0ELb0ELi2ELi4ELi4ELi4ELb0EEENS1_21CollectiveEpilogueBwdISA_SB_SD_Li256ELb0ELb0ELi2EEENS1_19SingleTileSchedulerILb0ELb0ELb0ELi128EEEEEEEEEvNT_6ParamsE$_ZN4cute3eso3ESOILb1ELb0EJNS_6LayoutINS_5tupleIJNS3_IJNS3_IJNS_1CILi8EEENS4_ILi1EEEEEES6_EEENS3_IJNS3_IJS6_S6_EEENS4_ILi2EEEEEEEEENS3_IJNS3_IJNS3_IJS6_NS4_ILi0EEEEEESD_EEENS3_IJNS3_IJSD_SD_EEENS4_ILi4096EEEEEEEEEEENS_10ViewEngineINS_8smem_ptrIPN7cutlass10bfloat16_tEEEEEEEC2ERKSK_RKSR_)
        /*1ba58*/ 	.word	0x00000000


	//----- nvinfo : EIATTR_FRAME_SIZE
	.align		4
.L_18884:
        /*1ba5c*/ 	.byte	0x04, 0x11
        /*1ba5e*/ 	.short	(.L_18886 - .L_18885)
	.align		4
.L_18885:
        /*1ba60*/ 	.word	index@($_ZN7cutlass13device_kernelIN5flash19enable_sm80_to_sm89INS1_16FlashAttnBwdSm80INS1_25CollectiveMainloopBwdSm80ILi2ELi2EN4cute5tupleIJNS5_1CILi128EEES8_NS7_ILi64EEEEEENS_10bfloat16_tEfNS_4arch4Sm80ELb0ELb0ELb1ELb0ELb0ELb0ELb0ELb0ELi2ELi4ELi4ELi4ELb0EEENS1_21CollectiveEpilogueBwdISA_SB_SD_Li256ELb0ELb0ELi2EEENS1_19SingleTileSchedulerILb0ELb0ELb0ELi128EEEEEEEEEvNT_6ParamsE$_ZN4cute3eso3ESOILb1ELb0EJNS_6LayoutINS_5tupleIJNS3_IJNS3_IJNS_1CILi4EEENS4_ILi8EEEEEENS3_IJS5_NS4_ILi2EEEEEEEEENS3_IJNS3_IJS8_S8_EEENS3_IJS8_S6_EEEEEEEEENS3_IJNS3_IJNS3_IJNS_11ScaledBasisIS8_JLi1EEEENSF_INS4_ILi1EEEJLi0EEEEEEENS3_IJNSF_INS4_ILi16EEEJLi0EEEENSF_IS6_JLi1EEEEEEEEEENS3_IJNS3_IJNSF_ISH_JLi1EEEENSF_IS6_JLi0EEEEEEENS3_IJNSF_INS4_ILi64EEEJLi0EEEENSF_ISK_JLi1EEEEEEEEEEEEEEENS_10ViewEngineINS_23ArithmeticTupleIteratorINS_15ArithmeticTupleIJNS4_ILi0EEES12_EEEEEEEEEC2ERKSY_RKS15_)
        /*1ba64*/ 	.word	0x00000000


	//----- nvinfo : EIATTR_FRAME_SIZE
	.align		4
.L_18886:
        /*1ba68*/ 	.byte	0x04, 0x11
        /*1ba6a*/ 	.short	(.L_18888 - .L_18887)
	.align		4
.L_18887:
        /*1ba6c*/ 	.word	index@($_ZN7cutlass13device_kernelIN5flash19enable_sm80_to_sm89INS1_16FlashAttnBwdSm80INS1_25CollectiveMainloopBwdSm80ILi2ELi2EN4cute5tupleIJNS5_1CILi128EEES8_NS7_ILi64EEEEEENS_10bfloat16_tEfNS_4arch4Sm80ELb0ELb0ELb1ELb0ELb0ELb0ELb0ELb0ELi2ELi4ELi4ELi4ELb0EEENS1_21CollectiveEpilogueBwdISA_SB_SD_Li256ELb0ELb0ELi2EEENS1_19SingleTileSchedulerILb0ELb0ELb0ELi128EEEEEEEEEvNT_6ParamsE$_ZN4cute3eso3ESOILb1ELb0EJNS_6LayoutINS_5tupleIJNS3_IJNS3_IJNS_1CILi4EEENS4_ILi2EEEEEENS4_ILi1EEEEEES6_NS4_ILi8EEEEEENS3_IJNS3_IJNS3_IJS8_NS4_ILi32EEEEEENS4_ILi0EEEEEENS4_ILi64EEES5_EEEEENS_10ViewEngineIPN7cutlass10bfloat16_tEEEEEC2ERKSI_RKSN_)
        /*1ba70*/ 	.word	0x00000000


	//----- nvinfo : EIATTR_FRAME_SIZE
	.align		4
.L_18888:
        /*1ba74*/ 	.byte	0x04, 0x11
        /*1ba76*/ 	.short	(.L_18890 - .L_18889)
	.align		4
.L_18889:
        /*1ba78*/ 	.word	index@($_ZN7cutlass13device_kernelIN5flash19enable_sm80_to_sm89INS1_16FlashAttnBwdSm80INS1_25CollectiveMainloopBwdSm80ILi2ELi2EN4cute5tupleIJNS5_1CILi128EEES8_NS7_ILi64EEEEEENS_10bfloat16_tEfNS_4arch4Sm80ELb0ELb0ELb1ELb0ELb0ELb0ELb0ELb0ELi2ELi4ELi4ELi4ELb0EEENS1_21CollectiveEpilogueBwdISA_SB_SD_Li256ELb0ELb0ELi2EEENS1_19SingleTileSchedulerILb0ELb0ELb0ELi128EEEEEEEEEvNT_6ParamsE$_ZN4cute3eso3ESOILb1ELb0EJNS_6LayoutINS_5tupleIJNS3_IJNS3_IJNS_1CILi4EEENS4_ILi2EEEEEENS4_ILi1EEEEEES6_EEENS3_IJNS3_IJNS3_IJS8_NS4_ILi32EEEEEENS4_ILi0EEEEEENS4_ILi64EEEEEEEEiEEC2ERKSH_RKi)
        /*1ba7c*/ 	.word	0x00000000


	//----- nvinfo : EIATTR_FRAME_SIZE
	.align		4
.L_18890:
        /*1ba80*/ 	.byte	0x04, 0x11
        /*1ba82*/ 	.short	(.L_18892 - .L_18891)
	.align		4
.L_18891:
        /*1ba84*/ 	.word	index@($_ZN7cutlass13device_kernelIN5flash19enable_sm80_to_sm89INS1_16FlashAttnBwdSm80INS1_25CollectiveMainloopBwdSm80ILi2ELi2EN4cute5tupleIJNS5_1CILi128EEES8_NS7_ILi64EEEEEENS_10bfloat16_tEfNS_4arch4Sm80ELb0ELb0ELb1ELb0ELb0ELb0ELb0ELb0ELi2ELi4ELi4ELi4ELb0EEENS1_21CollectiveEpilogueBwdISA_SB_SD_Li256ELb0ELb0ELi2EEENS1_19SingleTileSchedulerILb0ELb0ELb0ELi128EEEEEEEEEvNT_6ParamsE$_ZN4cute3eso3ESOILb1ELb0EJNS_6LayoutINS_5tupleIJNS3_IJNS3_IJNS_1CILi4EEENS4_ILi2EEEEEENS4_ILi1EEEEEES6_EEENS3_IJNS3_IJNS3_IJS8_NS4_ILi32EEEEEENS4_ILi0EEEEEENS4_ILi64EEEEEEEENS_10ViewEngineIPN7cutlass10bfloat16_tEEEEEC2ERKSH_RKSM_)
        /*1ba88*/ 	.word	0x00000000


	//----- nvinfo : EIATTR_FRAME_SIZE
	.align		4
.L_18892:
        /*1ba8c*/ 	.byte	0x04, 0x11
        /*1ba8e*/ 	.short	(.L_18894 - .L_18893)
	.align		4
.L_18893:
        /*1ba90*/ 	.word	index@($_ZN7cutlass13device_kernelIN5flash19enable_sm80_to_sm89INS1_16FlashAttnBwdSm80INS1_25CollectiveMainloopBwdSm80ILi2ELi2EN4cute5tupleIJNS5_1CILi128EEES8_NS7_ILi64EEEEEENS_10bfloat16_tEfNS_4arch4Sm80ELb0ELb0ELb1ELb0ELb0ELb0ELb0ELb0ELi2ELi4ELi4ELi4ELb0EEENS1_21CollectiveEpilogueBwdISA_SB_SD_Li256ELb0ELb0ELi2EEENS1_19SingleTileSchedulerILb0ELb0ELb0ELi128EEEEEEEEEvNT_6ParamsE$_ZN4cute3eso3ESOILb1ELb0EJNS_6LayoutINS_5tupleIJNS3_IJNS3_IJNS_1CILi4EEENS4_ILi2EEEEEENS4_ILi1EEEEEENS3_IJS6_EEEEEENS3_IJNS3_IJNS3_IJS8_NS4_ILi32EEEEEENS4_ILi0EEEEEENS3_IJNS4_ILi64EEEEEEEEEEENS_10ViewEngineIPN7cutlass10bfloat16_tEEEEEC2ERKSJ_RKSO_)
        /*1ba94*/ 	.word	0x00000000


	//----- nvinfo : EIATTR_FRAME_SIZE
	.align		4
.L_18894:
        /*1ba98*/ 	.byte	0x04, 0x11
        /*1ba9a*/ 	.short	(.L_18896 - .L_18895)
	.align		4
.L_18895:
        /*1ba9c*/ 	.word	index@($_ZN7cutlass13device_kernelIN5flash19enable_sm80_to_sm89INS1_16FlashAttnBwdSm80INS1_25CollectiveMainloopBwdSm80ILi2ELi2EN4cute5tupleIJNS5_1CILi128EEES8_NS7_ILi64EEEEEENS_10bfloat16_tEfNS_4arch4Sm80ELb0ELb0ELb1ELb0ELb0ELb0ELb0ELb0ELi2ELi4ELi4ELi4ELb0EEENS1_21CollectiveEpilogueBwdISA_SB_SD_Li256ELb0ELb0ELi2EEENS1_19SingleTileSchedulerILb0ELb0ELb0ELi128EEEEEEEEEvNT_6ParamsE$_ZN4cute3eso3ESOILb1ELb0EJNS_6LayoutINS_5tupleIJNS3_IJNS3_IJNS_1CILi4EEENS4_ILi2EEEEEENS4_ILi1EEEEEEEEENS3_IJNS3_IJNS3_IJS8_NS4_ILi32EEEEEENS4_ILi0EEEEEEEEEEEiEEC2ERKSG_RKi)
        /*1baa0*/ 	.word	0x00000000


	//----- nvinfo : EIATTR_FRAME_SIZE
	.align		4
.L_18896:
        /*1baa4*/ 	.byte	0x04, 0x11
        /*1baa6*/ 	.short	(.L_18898 - .L_18897)
	.align		4
.L_18897:
        /*1baa8*/ 	.word	index@($_ZN7cutlass13device_kernelIN5flash19enable_sm80_to_sm89INS1_16FlashAttnBwdSm80INS1_25CollectiveMainloopBwdSm80ILi2ELi2EN4cute5tupleIJNS5_1CILi128EEES8_NS7_ILi64EEEEEENS_10bfloat16_tEfNS_4arch4Sm80ELb0ELb0ELb1ELb0ELb0ELb0ELb0ELb0ELi2ELi4ELi4ELi4ELb0EEENS1_21CollectiveEpilogueBwdISA_SB_SD_Li256ELb0ELb0ELi2EEENS1_19SingleTileSchedulerILb0ELb0ELb0ELi128EEEEEEEEEvNT_6ParamsE$_ZN4cute3eso3ESOILb1ELb0EJNS_6LayoutINS_5tupleIJNS3_IJNS3_IJNS_1CILi4EEENS4_ILi2EEEEEENS4_ILi1EEEEEEEEENS3_IJNS3_IJNS3_IJS8_NS4_ILi32EEEEEENS4_ILi0EEEEEEEEEEENS_10ViewEngineIPN7cutlass10bfloat16_tEEEEEC2ERKSG_RKSL_)
        /*1baac*/ 	.word	0x00000000


	//----- nvinfo : EIATTR_FRAME_SIZE
	.align		4
.L_18898:
        /*1bab0*/ 	.byte	0x04, 0x11
        /*1bab2*/ 	.short	(.L_18900 - .L_18899)
	.align		4
.L_18899:
        /*1bab4*/ 	.word	index@($_ZN7cutlass13device_kernelIN5flash19enable_sm80_to_sm89INS1_16FlashAttnBwdSm80INS1_25CollectiveMainloopBwdSm80ILi2ELi2EN4cute5tupleIJNS5_1CILi128EEES8_NS7_ILi64EEEEEENS_10bfloat16_tEfNS_4arch4Sm80ELb0ELb0ELb1ELb0ELb0ELb0ELb0ELb0ELi2ELi4ELi4ELi4ELb0EEENS1_21CollectiveEpilogueBwdISA_SB_SD_Li256ELb0ELb0ELi2EEENS1_19SingleTileSchedulerILb0ELb0ELb0ELi128EEEEEEEEEvNT_6ParamsE$_ZN4cute3eso3ESOILb1ELb0EJNS_6LayoutINS_5tupleIJNS3_IJNS3_IJNS_1CILi2EEES5_EEENS4_ILi1EEEEEEEEENS3_IJNS3_IJNS3_IJS7_NS4_ILi16EEEEEENS4_ILi0EEEEEEEEEEENS_10ViewEngineIPjEEEEC2ERKSF_RKSI_)
        /*1bab8*/ 	.word	0x00000000


	//----- nvinfo : EIATTR_FRAME_SIZE
	.align		4
.L_18900:
        /*1babc*/ 	.byte	0x04, 0x11
        /*1babe*/ 	.short	(.L_18902 - .L_18901)
	.align		4
.L_18901:
        /*1bac0*/ 	.word	index@($_ZN7cutlass13device_kernelIN5flash19enable_sm80_to_sm89INS1_16FlashAttnBwdSm80INS1_25CollectiveMainloopBwdSm80ILi2ELi2EN4cute5tupleIJNS5_1CILi128EEES8_NS7_ILi64EEEEEENS_10bfloat16_tEfNS_4arch4Sm80ELb0ELb0ELb1ELb0ELb0ELb0ELb0ELb0ELi2ELi4ELi4ELi4ELb0EEENS1_21CollectiveEpilogueBwdISA_SB_SD_Li256ELb0ELb0ELi2EEENS1_19SingleTileSchedulerILb0ELb0ELb0ELi128EEEEEEEEEvNT_6ParamsE$_ZN4cute3eso3ESOILb1ELb0EJNS_6LayoutINS_5tupleIJNS3_IJNS3_IJNS3_IJNS_1CILi4EEENS4_ILi2EEEEEENS4_ILi1EEEEEES8_EEENS3_IJNS3_IJNS3_IJS8_S8_EEES8_EEES6_EEEEEENS3_IJNS3_IJNS3_IJNS3_IJS8_NS4_ILi32EEEEEENS4_ILi0EEEEEESH_EEENS3_IJNS3_IJNS3_IJSH_SH_EEESH_EEENS4_ILi64EEEEEEEEEEENS_10ViewEngineIPN7cutlass10bfloat16_tEEEEEC2ERKSP_RKSU_)
        /*1bac4*/ 	.word	0x00000000


	//----- nvinfo : EIATTR_FRAME_SIZE
	.align		4
.L_18902:
        /*1bac8*/ 	.byte	0x04, 0x11
        /*1baca*/ 	.short	(.L_18904 - .L_18903)
	.align		4
.L_18903:
        /*1bacc*/ 	.word	index@($_ZN7cutlass13device_kernelIN5flash19enable_sm80_to_sm89INS1_16FlashAttnBwdSm80INS1_25CollectiveMainloopBwdSm80ILi2ELi2EN4cute5tupleIJNS5_1CILi128EEES8_NS7_ILi64EEEEEENS_10bfloat16_tEfNS_4arch4Sm80ELb0ELb0ELb1ELb0ELb0ELb0ELb0ELb0ELi2ELi4ELi4ELi4ELb0EEENS1_21CollectiveEpilogueBwdISA_SB_SD_Li256ELb0ELb0ELi2EEENS1_19SingleTileSchedulerILb0ELb0ELb0ELi128EEEEEEEEEvNT_6ParamsE$_ZN4cute3eso3ESOILb1ELb0EJNS_5tupleIJNS_1CILi8EEENS3_ILi2EEES5_S5_S4_S5_EEENS2_IJNS3_ILi1EEEiiiNS3_ILi72EEENS3_ILi512EEEEEEEEC2ERKS6_RKSA_)
        /*1bad0*/ 	.word	0x00000000


	//----- nvinfo : EIATTR_FRAME_SIZE
	.align		4
.L_18904:
        /*1bad4*/ 	.byte	0x04, 0x11
        /*1bad6*/ 	.short	(.L_18906 - .L_18905)
	.align		4
.L_18905:
        /*1bad8*/ 	.word	index@($_ZN7cutlass13device_kernelIN5flash19enable_sm80_to_sm89INS1_16FlashAttnBwdSm80INS1_25CollectiveMainloopBwdSm80ILi2ELi2EN4cute5tupleIJNS5_1CILi128EEES8_NS7_ILi64EEEEEENS_10bfloat16_tEfNS_4arch4Sm80ELb0ELb0ELb1ELb0ELb0ELb0ELb0ELb0ELi2ELi4ELi4ELi4ELb0EEENS1_21CollectiveEpilogueBwdISA_SB_SD_Li256ELb0ELb0ELi2EEENS1_19SingleTileSchedulerILb0ELb0ELb0ELi128EEEEEEEEEvNT_6ParamsE$_ZN4cute3eso3ESOILb1ELb0EJNS_5tupleIJNS_1CILi8EEENS2_IJNS3_ILi2EEES5_S5_EEENS3_ILi1EEES6_S7_EEENS2_IJS7_NS2_IJiiiEEENS3_ILi64EEENS2_IJNS3_ILi72EEENS3_ILi144EEENS3_ILi288EEEEEENS3_ILi512EEEEEEEEC2ERKS8_RKSG_)
        /*1badc*/ 	.word	0x00000000


	//----- nvinfo : EIATTR_FRAME_SIZE
	.align		4
.L_18906:
        /*1bae0*/ 	.byte	0x04, 0x11
        /*1bae2*/ 	.short	(.L_18908 - .L_18907)
	.align		4
.L_18907:
        /*1bae4*/ 	.word	index@($_ZN7cutlass13device_kernelIN5flash19enable_sm80_to_sm89INS1_16FlashAttnBwdSm80INS1_25CollectiveMainloopBwdSm80ILi2ELi2EN4cute5tupleIJNS5_1CILi128EEES8_NS7_ILi64EEEEEENS_10bfloat16_tEfNS_4arch4Sm80ELb0ELb0ELb1ELb0ELb0ELb0ELb0ELb0ELi2ELi4ELi4ELi4ELb0EEENS1_21CollectiveEpilogueBwdISA_SB_SD_Li256ELb0ELb0ELi2EEENS1_19SingleTileSchedulerILb0ELb0ELb0ELi128EEEEEEEEEvNT_6ParamsE$_ZN4cute3eso3ESOILb1ELb0EJNS_5tupleIJNS_1CILi8EEENS2_IJNS3_ILi2EEES5_S5_EEENS3_ILi1EEES6_S7_EEENS2_IJS7_NS2_IJS4_iiEEENS3_ILi64EEENS2_IJiNS3_ILi144EEENS3_ILi288EEEEEENS3_ILi512EEEEEEEEC2ERKS8_RKSF_)
        /*1bae8*/ 	.word	0x00000000


	//----- nvinfo : EIATTR_FRAME_SIZE
	.align		4
.L_18908:
        /*1baec*/ 	.byte	0x04, 0x11
        /*1baee*/ 	.short	(.L_18910 - .L_18909)
	.align		4
.L_18909:
        /*1baf0*/ 	.word	index@($_ZN7cutlass13device_kernelIN5flash19enable_sm80_to_sm89INS1_16FlashAttnBwdSm80INS1_25CollectiveMainloopBwdSm80ILi2ELi2EN4cute5tupleIJNS5_1CILi128EEES8_NS7_ILi64EEEEEENS_10bfloat16_tEfNS_4arch4Sm80ELb0ELb0ELb1ELb0ELb0ELb0ELb0ELb0ELi2ELi4ELi4ELi4ELb0EEENS1_21CollectiveEpilogueBwdISA_SB_SD_Li256ELb0ELb0ELi2EEENS1_19SingleTileSchedulerILb0ELb0ELb0ELi128EEEEEEEEEvNT_6ParamsE$_ZN4cute3eso3ESOILb1ELb0EJNS_5tupleIJNS_1CILi2EEES4_S4_EEENS2_IJNS3_ILi1EEENS3_ILi512EEEiEEEEEC2ERKS5_RKS8_)
        /*1baf4*/ 	.word	0x00000000


	//----- nvinfo : EIATTR_FRAME_SIZE
	.align		4
.L_18910:
        /*1baf8*/ 	.byte	0x04, 0x11
        /*1bafa*/ 	.short	(.L_18912 - .L_18911)
	.align		4
.L_18911:
        /*1bafc*/ 	.word	index@($_ZN7cutlass13device_kernelIN5flash19enable_sm80_to_sm89INS1_16FlashAttnBwdSm80INS1_25CollectiveMainloopBwdSm80ILi2ELi2EN4cute5tupleIJNS5_1CILi128EEES8_NS7_ILi64EEEEEENS_10bfloat16_tEfNS_4arch4Sm80ELb0ELb0ELb1ELb0ELb0ELb0ELb0ELb0ELi2ELi4ELi4ELi4ELb0EEENS1_21CollectiveEpilogueBwdISA_SB_SD_Li256ELb0ELb0ELi2EEENS1_19SingleTileSchedulerILb0ELb0ELb0ELi128EEEEEEEEEvNT_6ParamsE$_ZN4cute3eso3ESOILb1ELb0EJNS_5tupleIJNS_1CILi2EEES4_EEENS2_IJiiEEENS3_ILi1EEES7_EEC2ERKS5_RKS6_RKS7_SE_)
        /*1bb00*/ 	.word	0x00000000


	//----- nvinfo : EIATTR_FRAME_SIZE
	.align		4
.L_18912:
        /*1bb04*/ 	.byte	0x04, 0x11
        /*1bb06*/ 	.short	(.L_18914 - .L_18913)
	.align		4
.L_18913:
        /*1bb08*/ 	.word	index@($_ZN7cutlass13device_kernelIN5flash19enable_sm80_to_sm89INS1_16FlashAttnBwdSm80INS1_25CollectiveMainloopBwdSm80ILi2ELi2EN4cute5tupleIJNS5_1CILi128EEES8_NS7_ILi64EEEEEENS_10bfloat16_tEfNS_4arch4Sm80ELb0ELb0ELb1ELb0ELb0ELb0ELb0ELb0ELi2ELi4ELi4ELi4ELb0EEENS1_21CollectiveEpilogueBwdISA_SB_SD_Li256ELb0ELb0ELi2EEENS1_19SingleTileSchedulerILb0ELb0ELb0ELi128EEEEEEEEEvNT_6ParamsE$_ZN4cute3eso3ESOILb1ELb0EJNS_5tupleIJNS_1CILi2EEES4_EEENS2_IJiiEEEEEC2ERKS5_RKS6_)
        /*1bb0c*/ 	.word	0x00000000


	//----- nvinfo : EIATTR_FRAME_SIZE
	.align		4
.L_18914:
        /*1bb10*/ 	.byte	0x04, 0x11
        /*1bb12*/ 	.short	(.L_18916 - .L_18915)
	.align		4
.L_18915:
        /*1bb14*/ 	.word	index@($_ZN7cutlass13device_kernelIN5flash19enable_sm80_to_sm89INS1_16FlashAttnBwdSm80INS1_25CollectiveMainloopBwdSm80ILi2ELi2EN4cute5tupleIJNS5_1CILi128EEES8_NS7_ILi64EEEEEENS_10bfloat16_tEfNS_4arch4Sm80ELb0ELb0ELb1ELb0ELb0ELb0ELb0ELb0ELi2ELi4ELi4ELi4ELb0EEENS1_21CollectiveEpilogueBwdISA_SB_SD_Li256ELb0ELb0ELi2EEENS1_19SingleTileSchedulerILb0ELb0ELb0ELi128EEEEEEEEEvNT_6ParamsE$_ZN4cute3eso3ESOILb1ELb0EJNS_5tupleIJNS_1CILi2EEES4_EEENS2_IJiNS3_ILi512EEEEEEEEC2ERKS5_RKS7_)
        /*1bb18*/ 	.word	0x00000000


	//----- nvinfo : EIATTR_FRAME_SIZE
	.align		4
.L_18916:
        /*1bb1c*/ 	.byte	0x04, 0x11
        /*1bb1e*/ 	.short	(.L_18918 - .L_18917)
	.align		4
.L_18917:
        /*1bb20*/ 	.word	index@($_ZN7cutlass13device_kernelIN5flash19enable_sm80_to_sm89INS1_16FlashAttnBwdSm80INS1_25CollectiveMainloopBwdSm80ILi2ELi2EN4cute5tupleIJNS5_1CILi128EEES8_NS7_ILi64EEEEEENS_10bfloat16_tEfNS_4arch4Sm80ELb0ELb0ELb1ELb0ELb0ELb0ELb0ELb0ELi2ELi4ELi4ELi4ELb0EEENS1_21CollectiveEpilogueBwdISA_SB_SD_Li256ELb0ELb0ELi2EEENS1_19SingleTileSchedulerILb0ELb0ELb0ELi128EEEEEEEEEvNT_6ParamsE$_ZN4cute3eso3ESOILb1ELb0EJNS_5tupleIJNS_1CILi2EEES4_EEENS2_IJiNS3_ILi4096EEEEEEEEC2ERKS5_RKS7_)
        /*1bb24*/ 	.word	0x00000000


	//----- nvinfo : EIATTR_FRAME_SIZE
	.align		4
.L_18918:
        /*1bb28*/ 	.byte	0x04, 0x11
        /*1bb2a*/ 	.short	(.L_18920 - .L_18919)
	.align		4
.L_18919:
        /*1bb2c*/ 	.word	index@($_ZN7cutlass13device_kernelIN5flash19enable_sm80_to_sm89INS1_16FlashAttnBwdSm80INS1_25CollectiveMainloopBwdSm80ILi2ELi2EN4cute5tupleIJNS5_1CILi128EEES8_NS7_ILi64EEEEEENS_10bfloat16_tEfNS_4arch4Sm80ELb0ELb0ELb1ELb0ELb0ELb0ELb0ELb0ELi2ELi4ELi4ELi4ELb0EEENS1_21CollectiveEpilogueBwdISA_SB_SD_Li256ELb0ELb0ELi2EEENS1_19SingleTileSchedulerILb0ELb0ELb0ELi128EEEEEEEEEvNT_6ParamsE$_ZN4cute3eso3ESOILb1ELb0EJNS_5tupleIJNS_1CILi2EEES4_EEENS2_IJNS3_ILi1EEEiEEEEEC2ERKS5_RKS7_)
        /*1bb30*/ 	.word	0x00000000


	//----- nvinfo : EIATTR_FRAME_SIZE
	.align		4
.L_18920:
        /*1bb34*/ 	.byte	0x04, 0x11
        /*1bb36*/ 	.short	(.L_18922 - .L_18921)
	.align		4
.L_18921:
        /*1bb38*/ 	.word	index@($_ZN7cutlass13device_kernelIN5flash19enable_sm80_to_sm89INS1_16FlashAttnBwdSm80INS1_25CollectiveMainloopBwdSm80ILi2ELi2EN4cute5tupleIJNS5_1CILi128EEES8_NS7_ILi64EEEEEENS_10bfloat16_tEfNS_4arch4Sm80ELb0ELb0ELb1ELb0ELb0ELb0ELb0ELb0ELi2ELi4ELi4ELi4ELb0EEENS1_21CollectiveEpilogueBwdISA_SB_SD_Li256ELb0ELb0ELi2EEENS1_19SingleTileSchedulerILb0ELb0ELb0ELi128EEEEEEEEEvNT_6ParamsE$_ZN4cute3eso3ESOILb1ELb0EJNS_5tupleIJNS_1CILi2EEEEEENS2_IJiEEES4_NS3_ILi1EEEEEC2ERKS5_RKS6_RKS4_RKS7_)
        /*1bb3c*/ 	.word	0x00000000


	//----- nvinfo : EIATTR_FRAME_SIZE
	.align		4
.L_18922:
        /*1bb40*/ 	.byte	0x04, 0x11
        /*1bb42*/ 	.short	(.L_18924 - .L_18923)
	.align		4
.L_18923:
        /*1bb44*/ 	.word	index@($_ZN7cutlass13device_kernelIN5flash19enable_sm80_to_sm89INS1_16FlashAttnBwdSm80INS1_25CollectiveMainloopBwdSm80ILi2ELi2EN4cute5tupleIJNS5_1CILi128EEES8_NS7_ILi64EEEEEENS_10bfloat16_tEfNS_4arch4Sm80ELb0ELb0ELb1ELb0ELb0ELb0ELb0ELb0ELi2ELi4ELi4ELi4ELb0EEENS1_21CollectiveEpilogueBwdISA_SB_SD_Li256ELb0ELb0ELi2EEENS1_19SingleTileSchedulerILb0ELb0ELb0ELi128EEEEEEEEEvNT_6ParamsE$_ZN4cute3eso3ESOILb1ELb0EJNS_5tupleIJNS_1CILi2EEEEEENS2_IJiEEENS3_ILi1EEES7_EEC2ERKS5_RKS6_RKS7_SE_)
        /*1bb48*/ 	.word	0x00000000


	//----- nvinfo : EIATTR_FRAME_SIZE
	.align		4
.L_18924:
        /*1bb4c*/ 	.byte	0x04, 0x11
        /*1bb4e*/ 	.short	(.L_18926 - .L_18925)
	.align		4
.L_18925:
        /*1bb50*/ 	.word	index@($_ZN7cutlass13device_kernelIN5flash19enable_sm80_to_sm89INS1_16FlashAttnBwdSm80INS1_25CollectiveMainloopBwdSm80ILi2ELi2EN4cute5tupleIJNS5_1CILi128EEES8_NS7_ILi64EEEEEENS_10bfloat16_tEfNS_4arch4Sm80ELb0ELb0ELb1ELb0ELb0ELb0ELb0ELb0ELi2ELi4ELi4ELi4ELb0EEENS1_21CollectiveEpilogueBwdISA_SB_SD_Li256ELb0ELb0ELi2EEENS1_19SingleTileSchedulerILb0ELb0ELb0ELi128EEEEEEEEEvNT_6ParamsE$_ZN4cute3eso3ESOILb1ELb0EJNS_5tupleIJNS_1CILi2EEEEEENS2_IJiEEEEEC2ERKS5_RKS6_)
        /*1bb54*/ 	.word	0x00000000


	//----- nvinfo : EIATTR_FRAME_SIZE
	.align		4
.L_18926:
        /*1bb58*/ 	.byte	0x04, 0x11
        /*1bb5a*/ 	.short	(.L_18928 - .L_18927)
	.align		4
.L_18927:
        /*1bb5c*/ 	.word	index@($_ZN7cutlass13device_kernelIN5flash19enable_sm80_to_sm89INS1_16FlashAttnBwdSm80INS1_25CollectiveMainloopBwdSm80ILi2ELi2EN4cute5tupleIJNS5_1CILi128EEES8_NS7_ILi64EEEEEENS_10bfloat16_tEfNS_4arch4Sm80ELb0ELb0ELb1ELb0ELb0ELb0ELb0ELb0ELi2ELi4ELi4ELi4ELb0EEENS1_21CollectiveEpilogueBwdISA_SB_SD_Li256ELb0ELb0ELi2EEENS1_19SingleTileSchedulerILb0ELb0ELb0ELi128EEEEEEEEEvNT_6ParamsE$_ZN4cute3eso3ESOILb1ELb0EJNS_5tupleIJNS_1CILi1EEENS3_ILi2EEES5_EEENS2_IJS4_NS3_ILi256EEEiEEEEEC2ERKS6_RKS8_)
        /*1bb60*/ 	.word	0x00000000


	//----- nvinfo : EIATTR_FRAME_SIZE
	.align		4
.L_18928:
        /*1bb64*/ 	.byte	0x04, 0x11
        /*1bb66*/ 	.short	(.L_18930 - .L_18929)
	.align		4
.L_18929:
        /*1bb68*/ 	.word	index@($_ZN7cutlass13device_kernelIN5flash19enable_sm80_to_sm89INS1_16FlashAttnBwdSm80INS1_25CollectiveMainloopBwdSm80ILi2ELi2EN4cute5tupleIJNS5_1CILi128EEES8_NS7_ILi64EEEEEENS_10bfloat16_tEfNS_4arch4Sm80ELb0ELb0ELb1ELb0ELb0ELb0ELb0ELb0ELi2ELi4ELi4ELi4ELb0EEENS1_21CollectiveEpilogueBwdISA_SB_SD_Li256ELb0ELb0ELi2EEENS1_19SingleTileSchedulerILb0ELb0ELb0ELi128EEEEEEEEEvNT_6ParamsE$_ZN4cute3eso3ESOILb1ELb0EJNS_5tupleIJNS_1CILi1EEENS3_ILi2EEEEEENS2_IJNS3_ILi0EEEiEEEEEC2ERKS6_RKS8_)
        /*1bb6c*/ 	.word	0x00000000


	//----- nvinfo : EIATTR_FRAME_SIZE
	.align		4
.L_18930:
        /*1bb70*/ 	.byte	0x04, 0x11
        /*1bb72*/ 	.short	(.L_18932 - .L_18931)
	.align		4
.L_18931:
        /*1bb74*/ 	.word	index@($_ZN7cutlass13device_kernelIN5flash19enable_sm80_to_sm89INS1_16FlashAttnBwdSm80INS1_25CollectiveMainloopBwdSm80ILi2ELi2EN4cute5tupleIJNS5_1CILi128EEES8_NS7_ILi64EEEEEENS_10bfloat16_tEfNS_4arch4Sm80ELb0ELb0ELb1ELb0ELb0ELb0ELb0ELb0ELi2ELi4ELi4ELi4ELb0EEENS1_21CollectiveEpilogueBwdISA_SB_SD_Li256ELb0ELb0ELi2EEENS1_19SingleTileSchedulerILb0ELb0ELb0ELi128EEEEEEEEEvNT_6ParamsE$_ZN4cute3eso3ESOILb1ELb0EJNS_5tupleIJNS_1CILi1EEENS3_ILi0EEEEEElS5_EEC2ERKS6_RKlRKS5_)
        /*1bb78*/ 	.word	0x00000000


	//----- nvinfo : EIATTR_FRAME_SIZE
	.align		4
.L_18932:
        /*1bb7c*/ 	.byte	0x04, 0x11
        /*1bb7e*/ 	.short	(.L_18934 - .L_18933)
	.align		4
.L_18933:
        /*1bb80*/ 	.word	index@($_ZN7cutlass13device_kernelIN5flash19enable_sm80_to_sm89INS1_16FlashAttnBwdSm80INS1_25CollectiveMainloopBwdSm80ILi2ELi2EN4cute5tupleIJNS5_1CILi128EEES8_NS7_ILi64EEEEEENS_10bfloat16_tEfNS_4arch4Sm80ELb0ELb0ELb1ELb0ELb0ELb0ELb0ELb0ELi2ELi4ELi4ELi4ELb0EEENS1_21CollectiveEpilogueBwdISA_SB_SD_Li256ELb0ELb0ELi2EEENS1_19SingleTileSchedulerILb0ELb0ELb0ELi128EEEEEEEEEvNT_6ParamsE$_ZN4cute3eso3ESOILb1ELb0EJNS_5tupleIJNS_1CILi1EEENS3_ILi0EEEEEEiNS3_ILi1024EEEEEC2ERKS6_RKiRKS7_)
        /*1bb84*/ 	.word	0x00000000


	//----- nvinfo : EIATTR_FRAME_SIZE
	.align		4
.L_18934:
        /*1bb88*/ 	.byte	0x04, 0x11
        /*1bb8a*/ 	.short	(.L_18936 - .L_18935)
	.align		4
.L_18935:
        /*1bb8c*/ 	.word	index@($_ZN7cutlass13device_kernelIN5flash19enable_sm80_to_sm89INS1_16FlashAttnBwdSm80INS1_25CollectiveMainloopBwdSm80ILi2ELi2EN4cute5tupleIJNS5_1CILi128EEES8_NS7_ILi64EEEEEENS_10bfloat16_tEfNS_4arch4Sm80ELb0ELb0ELb1ELb0ELb0ELb0ELb0ELb0ELi2ELi4ELi4ELi4ELb0EEENS1_21CollectiveEpilogueBwdISA_SB_SD_Li256ELb0ELb0ELi2EEENS1_19SingleTileSchedulerILb0ELb0ELb0ELi128EEEEEEEEEvNT_6ParamsE$_ZN4cute3eso3ESOILb1ELb0EJNS_5tupleIJNS_1CILi1EEENS3_ILi0EEEEEEiEEC2ERKS6_RKi)
        /*1bb90*/ 	.word	0x00000000


	//----- nvinfo : EIATTR_FRAME_SIZE
	.align		4
.L_18936:
        /*1bb94*/ 	.byte	0x04, 0x11
        /*1bb96*/ 	.short	(.L_18938 - .L_18937)
	.align		4
.L_18937:
        /*1bb98*/ 	.word	index@($_ZN7cutlass13device_kernelIN5flash19enable_sm80_to_sm89INS1_16FlashAttnBwdSm80INS1_25CollectiveMainloopBwdSm80ILi2ELi2EN4cute5tupleIJNS5_1CILi128EEES8_NS7_ILi64EEEEEENS_10bfloat16_tEfNS_4arch4Sm80ELb0ELb0ELb1ELb0ELb0ELb0ELb0ELb0ELi2ELi4ELi4ELi4ELb0EEENS1_21CollectiveEpilogueBwdISA_SB_SD_Li256ELb0ELb0ELi2EEENS1_19SingleTileSchedulerILb0ELb0ELb0ELi128EEEEEEEEEvNT_6ParamsE$_ZN4cute3eso3ESOILb1ELb0EJNS_5tupleIJNS_1CILi1EEENS3_ILi0EEEEEENS3_ILi4096EEENS2_IJiiEEEEEC2ERKS6_RKS7_RKS8_)
        /*1bb9c*/ 	.word	0x00000000


	//----- nvinfo : EIATTR_FRAME_SIZE
	.align		4
.L_18938:
        /*1bba0*/ 	.byte	0x04, 0x11
        /*1bba2*/ 	.short	(.L_18940 - .L_18939)
	.align		4
.L_18939:
        /*1bba4*/ 	.word	index@($_ZN7cutlass13device_kernelIN5flash19enable_sm80_to_sm89INS1_16FlashAttnBwdSm80INS1_25CollectiveMainloopBwdSm80ILi2ELi2EN4cute5tupleIJNS5_1CILi128EEES8_NS7_ILi64EEEEEENS_10bfloat16_tEfNS_4arch4Sm80ELb0ELb0ELb1ELb0ELb0ELb0ELb0ELb0ELi2ELi4ELi4ELi4ELb0EEENS1_21CollectiveEpilogueBwdISA_SB_SD_Li256ELb0ELb0ELi2EEENS1_19SingleTileSchedulerILb0ELb0ELb0ELi128EEEEEEEEEvNT_6ParamsE$_ZN4cute3eso3ESOILb1ELb0EJNS_5tupleIJNS_1CILi1EEENS3_ILi0EEEEEENS2_IJiEEEEEC2ERKS6_RKS7_)
        /*1bba8*/ 	.word	0x00000000


	//----- nvinfo : EIATTR_FRAME_SIZE
	.align		4
.L_18940:
        /*1bbac*/ 	.byte	0x04, 0x11
        /*1bbae*/ 	.short	(.L_18942 - .L_18941)
	.align		4
.L_18941:
        /*1bbb0*/ 	.word	index@($_ZN7cutlass13device_kernelIN5flash19enable_sm80_to_sm89INS1_16FlashAttnBwdSm80INS1_25CollectiveMainloopBwdSm80ILi2ELi2EN4cute5tupleIJNS5_1CILi128EEES8_NS7_ILi64EEEEEENS_10bfloat16_tEfNS_4arch4Sm80ELb0ELb0ELb1ELb0ELb0ELb0ELb0ELb0ELi2ELi4ELi4ELi4ELb0EEENS1_21CollectiveEpilogueBwdISA_SB_SD_Li256ELb0ELb0ELi2EEENS1_19SingleTileSchedulerILb0ELb0ELb0ELi128EEEEEEEEEvNT_6ParamsE$_ZN4cute3eso3ESOILb1ELb0EJNS_5tupleIJNS_1CILi1EEENS2_IJS4_NS3_ILi2EEES5_EEEEEENS2_IJNS3_ILi0EEENS2_IJS4_NS3_ILi256EEEiEEEEEEEEC2ERKS7_RKSB_)
        /*1bbb4*/ 	.word	0x00000000


	//----- nvinfo : EIATTR_FRAME_SIZE
	.align		4
.L_18942:
        /*1bbb8*/ 	.byte	0x04, 0x11
        /*1bbba*/ 	.short	(.L_18944 - .L_18943)
	.align		4
.L_18943:
        /*1bbbc*/ 	.word	index@($_ZN7cutlass13device_kernelIN5flash19enable_sm80_to_sm89INS1_16FlashAttnBwdSm80INS1_25CollectiveMainloopBwdSm80ILi2ELi2EN4cute5tupleIJNS5_1CILi128EEES8_NS7_ILi64EEEEEENS_10bfloat16_tEfNS_4arch4Sm80ELb0ELb0ELb1ELb0ELb0ELb0ELb0ELb0ELi2ELi4ELi4ELi4ELb0EEENS1_21CollectiveEpilogueBwdISA_SB_SD_Li256ELb0ELb0ELi2EEENS1_19SingleTileSchedulerILb0ELb0ELb0ELi128EEEEEEEEEvNT_6ParamsE$_ZN4cute3eso3ESOILb1ELb0EJNS_5tupleIJNS_1CILi16EEENS3_ILi2EEES5_S5_NS3_ILi4EEES5_EEENS2_IJNS3_ILi1EEEiiiNS3_ILi144EEENS3_ILi512EEEEEEEEC2ERKS7_RKSB_)
        /*1bbc0*/ 	.word	0x00000000


	//----- nvinfo : EIATTR_FRAME_SIZE
	.align		4
.L_18944:
        /*1bbc4*/ 	.byte	0x04, 0x11
        /*1bbc6*/ 	.short	(.L_18946 - .L_18945)
	.align		4
.L_18945:
        /*1bbc8*/ 	.word	index@($_ZN7cutlass13device_kernelIN5flash19enable_sm80_to_sm89INS1_16FlashAttnBwdSm80INS1_25CollectiveMainloopBwdSm80ILi2ELi2EN4cute5tupleIJNS5_1CILi128EEES8_NS7_ILi64EEEEEENS_10bfloat16_tEfNS_4arch4Sm80ELb0ELb0ELb1ELb0ELb0ELb0ELb0ELb0ELi2ELi4ELi4ELi4ELb0EEENS1_21CollectiveEpilogueBwdISA_SB_SD_Li256ELb0ELb0ELi2EEENS1_19SingleTileSchedulerILb0ELb0ELb0ELi128EEEEEEEEEvNT_6ParamsE$_ZN4cute3eso3ESOILb1ELb0EJNS_5tupleIJNS_1CILi0EEES4_EEEiEEC2ERKS5_RKi)
        /*1bbcc*/ 	.word	0x00000000


	//----- nvinfo : EIATTR_FRAME_SIZE
	.align		4
.L_18946:
        /*1bbd0*/ 	.byte	0x04, 0x11
        /*1bbd2*/ 	.short	(.L_18948 - .L_18947)
	.align		4
.L_18947:
        /*1bbd4*/ 	.word	index@($_ZN7cutlass13device_kernelIN5flash19enable_sm80_to_sm89INS1_16FlashAttnBwdSm80INS1_25CollectiveMainloopBwdSm80ILi2ELi2EN4cute5tupleIJNS5_1CILi128EEES8_NS7_ILi64EEEEEENS_10bfloat16_tEfNS_4arch4Sm80ELb0ELb0ELb1ELb0ELb0ELb0ELb0ELb0ELi2ELi4ELi4ELi4ELb0EEENS1_21CollectiveEpilogueBwdISA_SB_SD_Li256ELb0ELb0ELi2EEENS1_19SingleTileSchedulerILb0ELb0ELb0ELi128EEEEEEEEEvNT_6ParamsE$_ZN4cute3eso3ESOILb1ELb0EJNS_5tupleIJNS2_IJNS_1CILi8EEENS3_ILi1EEEEEENS3_ILi4EEES5_EEENS2_IJNS2_IJS5_NS3_ILi0EEEEEElS9_EEEEEC2ERKS8_RKSB_)
        /*1bbd8*/ 	.word	0x00000000


	//----- nvinfo : EIATTR_FRAME_SIZE
	.align		4
.L_18948:
        /*1bbdc*/ 	.byte	0x04, 0x11
        /*1bbde*/ 	.short	(.L_18950 - .L_18949)
	.align		4
.L_18949:
        /*1bbe0*/ 	.word	index@($_ZN7cutlass13device_kernelIN5flash19enable_sm80_to_sm89INS1_16FlashAttnBwdSm80INS1_25CollectiveMainloopBwdSm80ILi2ELi2EN4cute5tupleIJNS5_1CILi128EEES8_NS7_ILi64EEEEEENS_10bfloat16_tEfNS_4arch4Sm80ELb0ELb0ELb1ELb0ELb0ELb0ELb0ELb0ELi2ELi4ELi4ELi4ELb0EEENS1_21CollectiveEpilogueBwdISA_SB_SD_Li256ELb0ELb0ELi2EEENS1_19SingleTileSchedulerILb0ELb0ELb0ELi128EEEEEEEEEvNT_6ParamsE$_ZN4cute3eso3ESOILb1ELb0EJNS_5tupleIJNS2_IJNS_1CILi8EEENS3_ILi1EEEEEENS3_ILi2EEES4_EEENS2_IJNS2_IJS5_NS3_ILi0EEEEEEiNS3_ILi1024EEEEEEEEC2ERKS8_RKSC_)
        /*1bbe4*/ 	.word	0x00000000


	//----- nvinfo : EIATTR_FRAME_SIZE
	.align		4
.L_18950:
        /*1bbe8*/ 	.byte	0x04, 0x11
        /*1bbea*/ 	.short	(.L_18952 - .L_18951)
	.align		4
.L_18951:
        /*1bbec*/ 	.word	index@($_ZN7cutlass13device_kernelIN5flash19enable_sm80_to_sm89INS1_16FlashAttnBwdSm80INS1_25CollectiveMainloopBwdSm80ILi2ELi2EN4cute5tupleIJNS5_1CILi128EEES8_NS7_ILi64EEEEEENS_10bfloat16_tEfNS_4arch4Sm80ELb0ELb0ELb1ELb0ELb0ELb0ELb0ELb0ELi2ELi4ELi4ELi4ELb0EEENS1_21CollectiveEpilogueBwdISA_SB_SD_Li256ELb0ELb0ELi2EEENS1_19SingleTileSchedulerILb0ELb0ELb0ELi128EEEEEEEEEvNT_6ParamsE$_ZN4cute3eso3ESOILb1ELb0EJNS_5tupleIJNS2_IJNS_1CILi8EEENS3_ILi1EEEEEENS3_ILi2EEENS2_IJS7_S7_EEEEEENS2_IJNS2_IJS5_NS3_ILi0EEEEEENS3_ILi4096EEENS2_IJiiEEEEEEEEC2ERKS9_RKSE_)
        /*1bbf0*/ 	.word	0x00000000


	//----- nvinfo : EIATTR_FRAME_SIZE
	.align		4
.L_18952:
        /*1bbf4*/ 	.byte	0x04, 0x11
        /*1bbf6*/ 	.short	(.L_18954 - .L_18953)
	.align		4
.L_18953:
        /*1bbf8*/ 	.word	index@($_ZN7cutlass13device_kernelIN5flash19enable_sm80_to_sm89INS1_16FlashAttnBwdSm80INS1_25CollectiveMainloopBwdSm80ILi2ELi2EN4cute5tupleIJNS5_1CILi128EEES8_NS7_ILi64EEEEEENS_10bfloat16_tEfNS_4arch4Sm80ELb0ELb0ELb1ELb0ELb0ELb0ELb0ELb0ELi2ELi4ELi4ELi4ELb0EEENS1_21CollectiveEpilogueBwdISA_SB_SD_Li256ELb0ELb0ELi2EEENS1_19SingleTileSchedulerILb0ELb0ELb0ELi128EEEEEEEEEvNT_6ParamsE$_ZN4cute3eso3ESOILb1ELb0EJNS_5tupleIJNS2_IJNS_1CILi8EEENS3_ILi1EEEEEENS3_ILi2EEEEEENS2_IJNS2_IJS5_NS3_ILi0EEEEEEiEEEEEC2ERKS8_RKSB_)
        /*1bbfc*/ 	.word	0x00000000


	//----- nvinfo : EIATTR_FRAME_SIZE
	.align		4
.L_18954:
        /*1bc00*/ 	.byte	0x04, 0x11
        /*1bc02*/ 	.short	(.L_18956 - .L_18955)
	.align		4
.L_18955:
        /*1bc04*/ 	.word	index@($_ZN7cutlass13device_kernelIN5flash19enable_sm80_to_sm89INS1_16FlashAttnBwdSm80INS1_25CollectiveMainloopBwdSm80ILi2ELi2EN4cute5tupleIJNS5_1CILi128EEES8_NS7_ILi64EEEEEENS_10bfloat16_tEfNS_4arch4Sm80ELb0ELb0ELb1ELb0ELb0ELb0ELb0ELb0ELi2ELi4ELi4ELi4ELb0EEENS1_21CollectiveEpilogueBwdISA_SB_SD_Li256ELb0ELb0ELi2EEENS1_19SingleTileSchedulerILb0ELb0ELb0ELi128EEEEEEEEEvNT_6ParamsE$_ZN4cute3eso3ESOILb1ELb0EJNS_5tupleIJNS2_IJNS_1CILi8EEENS3_ILi1EEEEEENS2_IJNS3_ILi2EEEEEEEEENS2_IJNS2_IJS5_NS3_ILi0EEEEEENS2_IJiEEEEEEEEC2ERKS9_RKSD_)
        /*1bc08*/ 	.word	0x00000000


	//----- nvinfo : EIATTR_FRAME_SIZE
	.align		4
.L_18956:
        /*1bc0c*/ 	.byte	0x04, 0x11
        /*1bc0e*/ 	.short	(.L_18958 - .L_18957)
	.align		4
.L_18957:
        /*1bc10*/ 	.word	index@($_ZN7cutlass13device_kernelIN5flash19enable_sm80_to_sm89INS1_16FlashAttnBwdSm80INS1_25CollectiveMainloopBwdSm80ILi2ELi2EN4cute5tupleIJNS5_1CILi128EEES8_NS7_ILi64EEEEEENS_10bfloat16_tEfNS_4arch4Sm80ELb0ELb0ELb1ELb0ELb0ELb0ELb0ELb0ELi2ELi4ELi4ELi4ELb0EEENS1_21CollectiveEpilogueBwdISA_SB_SD_Li256ELb0ELb0ELi2EEENS1_19SingleTileSchedulerILb0ELb0ELb0ELi128EEEEEEEEEvNT_6ParamsE$_ZN4cute3eso3ESOILb1ELb0EJNS_5tupleIJNS2_IJNS_1CILi2EEES4_S4_EEES4_NS2_IJS4_S4_EEEEEENS2_IJNS2_IJNS3_ILi1EEENS3_ILi512EEEiEEENS3_ILi4096EEENS2_IJiiEEEEEEEEC2ERKS7_RKSD_)
        /*1bc14*/ 	.word	0x00000000


	//----- nvinfo : EIATTR_FRAME_SIZE
	.align		4
.L_18958:
        /*1bc18*/ 	.byte	0x04, 0x11
        /*1bc1a*/ 	.short	(.L_18960 - .L_18959)
	.align		4
.L_18959:
        /*1bc1c*/ 	.word	index@($_ZN7cutlass13device_kernelIN5flash19enable_sm80_to_sm89INS1_16FlashAttnBwdSm80INS1_25CollectiveMainloopBwdSm80ILi2ELi2EN4cute5tupleIJNS5_1CILi128EEES8_NS7_ILi64EEEEEENS_10bfloat16_tEfNS_4arch4Sm80ELb0ELb0ELb1ELb0ELb0ELb0ELb0ELb0ELi2ELi4ELi4ELi4ELb0EEENS1_21CollectiveEpilogueBwdISA_SB_SD_Li256ELb0ELb0ELi2EEENS1_19SingleTileSchedulerILb0ELb0ELb0ELi128EEEEEEEEEvNT_6ParamsE$_ZN4cute3eso3ESOILb1ELb0EJNS_5tupleIJNS2_IJNS_1CILi2EEES4_S4_EEES4_NS2_IJNS2_IJS4_S4_EEES4_EEEEEENS2_IJNS2_IJNS3_ILi1EEENS3_ILi512EEEiEEENS3_ILi4096EEENS2_IJNS2_IJiiEEENS3_ILi8192EEEEEEEEEEEC2ERKS8_RKSG_)
        /*1bc20*/ 	.word	0x00000000


	//----- nvinfo : EIATTR_FRAME_SIZE
	.align		4
.L_18960:
        /*1bc24*/ 	.byte	0x04, 0x11
        /*1bc26*/ 	.short	(.L_18962 - .L_18961)
	.align		4
.L_18961:
        /*1bc28*/ 	.word	index@($_ZN7cutlass13device_kernelIN5flash19enable_sm80_to_sm89INS1_16FlashAttnBwdSm80INS1_25CollectiveMainloopBwdSm80ILi2ELi2EN4cute5tupleIJNS5_1CILi128EEES8_NS7_ILi64EEEEEENS_10bfloat16_tEfNS_4arch4Sm80ELb0ELb0ELb1ELb0ELb0ELb0ELb0ELb0ELi2ELi4ELi4ELi4ELb0EEENS1_21CollectiveEpilogueBwdISA_SB_SD_Li256ELb0ELb0ELi2EEENS1_19SingleTileSchedulerILb0ELb0ELb0ELi128EEEEEEEEEvNT_6ParamsE$_ZN4cute3eso3ESOILb1ELb0EJNS_5tupleIJNS2_IJNS_1CILi2EEES4_EEES5_NS3_ILi8EEEEEENS2_IJNS2_IJiNS3_ILi512EEEEEENS2_IJiiEEENS3_ILi1024EEEEEEEEC2ERKS7_RKSC_)
        /*1bc2c*/ 	.word	0x00000000


	//----- nvinfo : EIATTR_FRAME_SIZE
	.align		4
.L_18962:
        /*1bc30*/ 	.byte	0x04, 0x11
        /*1bc32*/ 	.short	(.L_18964 - .L_18963)
	.align		4
.L_18963:
        /*1bc34*/ 	.word	index@($_ZN7cutlass13device_kernelIN5flash19enable_sm80_to_sm89INS1_16FlashAttnBwdSm80INS1_25CollectiveMainloopBwdSm80ILi2ELi2EN4cute5tupleIJNS5_1CILi128EEES8_NS7_ILi64EEEEEENS_10bfloat16_tEfNS_4arch4Sm80ELb0ELb0ELb1ELb0ELb0ELb0ELb0ELb0ELi2ELi4ELi4ELi4ELb0EEENS1_21CollectiveEpilogueBwdISA_SB_SD_Li256ELb0ELb0ELi2EEENS1_19SingleTileSchedulerILb0ELb0ELb0ELi128EEEEEEEEEvNT_6ParamsE$_ZN4cute3eso3ESOILb1ELb0EJNS_5tupleIJNS2_IJNS_1CILi2EEES4_EEES4_EEENS2_IJNS2_IJiiEEENS3_ILi8192EEEEEEEEC2ERKS6_RKS9_)
        /*1bc38*/ 	.word	0x00000000


	//----- nvinfo : EIATTR_FRAME_SIZE
	.align		4
.L_18964:
        /*1bc3c*/ 	.byte	0x04, 0x11
        /*1bc3e*/ 	.short	(.L_18966 - .L_18965)
	.align		4
.L_18965:
        /*1bc40*/ 	.word	index@($_ZN7cutlass13device_kernelIN5flash19enable_sm80_to_sm89INS1_16FlashAttnBwdSm80INS1_25CollectiveMainloopBwdSm80ILi2ELi2EN4cute5tupleIJNS5_1CILi128EEES8_NS7_ILi64EEEEEENS_10bfloat16_tEfNS_4arch4Sm80ELb0ELb0ELb1ELb0ELb0ELb0ELb0ELb0ELi2ELi4ELi4ELi4ELb0EEENS1_21CollectiveEpilogueBwdISA_SB_SD_Li256ELb0ELb0ELi2EEENS1_19SingleTileSchedulerILb0ELb0ELb0ELi128EEEEEEEEEvNT_6ParamsE$_ZN4cute3eso3ESOILb1ELb0EJNS_5tupleIJNS2_IJNS_1CILi2EEES4_EEENS3_ILi8EEES5_EEENS2_IJNS2_IJNS3_ILi1EEEiEEENS3_ILi1024EEENS2_IJiiEEEEEEEEC2ERKS7_RKSC_)
        /*1bc44*/ 	.word	0x00000000


	//----- nvinfo : EIATTR_FRAME_SIZE
	.align		4
.L_18966:
        /*1bc48*/ 	.byte	0x04, 0x11
        /*1bc4a*/ 	.short	(.L_18968 - .L_18967)
	.align		4
.L_18967:
        /*1bc4c*/ 	.word	index@($_ZN7cutlass13device_kernelIN5flash19enable_sm80_to_sm89INS1_16FlashAttnBwdSm80INS1_25CollectiveMainloopBwdSm80ILi2ELi2EN4cute5tupleIJNS5_1CILi128EEES8_NS7_ILi64EEEEEENS_10bfloat16_tEfNS_4arch4Sm80ELb0ELb0ELb1ELb0ELb0ELb0ELb0ELb0ELi2ELi4ELi4ELi4ELb0EEENS1_21CollectiveEpilogueBwdISA_SB_SD_Li256ELb0ELb0ELi2EEENS1_19SingleTileSchedulerILb0ELb0ELb0ELi128EEEEEEEEEvNT_6ParamsE$_ZN4cute3eso3ESOILb1ELb0EJNS_5tupleIJNS2_IJNS_1CILi1EEENS3_ILi0EEEEEES5_EEENS2_IJNS2_IJS5_S5_EEEiEEEEEC2ERKS7_RKS9_)
        /*1bc50*/ 	.word	0x00000000


	//----- nvinfo : EIATTR_FRAME_SIZE
	.align		4
.L_18968:
        /*1bc54*/ 	.byte	0x04, 0x11
        /*1bc56*/ 	.short	(.L_18970 - .L_18969)
	.align		4
.L_18969:
        /*1bc58*/ 	.word	index@($_ZN7cutlass13device_kernelIN5flash19enable_sm80_to_sm89INS1_16FlashAttnBwdSm80INS1_25CollectiveMainloopBwdSm80ILi2ELi2EN4cute5tupleIJNS5_1CILi128EEES8_NS7_ILi64EEEEEENS_10bfloat16_tEfNS_4arch4Sm80ELb0ELb0ELb1ELb0ELb0ELb0ELb0ELb0ELi2ELi4ELi4ELi4ELb0EEENS1_21CollectiveEpilogueBwdISA_SB_SD_Li256ELb0ELb0ELi2EEENS1_19SingleTileSchedulerILb0ELb0ELb0ELi128EEEEEEEEEvNT_6ParamsE$_ZN4cute3eso3ESOILb1ELb0EJNS_5tupleIJNS2_IJNS_1CILi1EEENS3_ILi0EEEEEENS2_IJS5_S5_EEEEEENS2_IJS5_iEEEEEC2ERKS8_RKS9_)
        /*1bc5c*/ 	.word	0x00000000


	//----- nvinfo : EIATTR_FRAME_SIZE
	.align		4
.L_18970:
        /*1bc60*/ 	.byte	0x04, 0x11
        /*1bc62*/ 	.short	(.L_18972 - .L_18971)
	.align		4
.L_18971:
        /*1bc64*/ 	.word	index@($_ZN7cutlass13device_kernelIN5flash19enable_sm80_to_sm89INS1_16FlashAttnBwdSm80INS1_25CollectiveMainloopBwdSm80ILi2ELi2EN4cute5tupleIJNS5_1CILi128EEES8_NS7_ILi64EEEEEENS_10bfloat16_tEfNS_4arch4Sm80ELb0ELb0ELb1ELb0ELb0ELb0ELb0ELb0ELi2ELi4ELi4ELi4ELb0EEENS1_21CollectiveEpilogueBwdISA_SB_SD_Li256ELb0ELb0ELi2EEENS1_19SingleTileSchedulerILb0ELb0ELb0ELi128EEEEEEEEEvNT_6ParamsE$_ZN4cute3eso3ESOILb1ELb0EJNS_5tupleIJNS2_IJNS_1CILi1EEENS2_IJS4_NS3_ILi2EEES5_EEEEEES5_NS2_IJS5_S5_EEEEEENS2_IJNS2_IJNS3_ILi0EEENS2_IJS4_NS3_ILi256EEEiEEEEEENS3_ILi2048EEENS2_IJiNS3_ILi4096EEEEEEEEEEEC2ERKS9_RKSH_)
        /*1bc68*/ 	.word	0x00000000


	//----- nvinfo : EIATTR_FRAME_SIZE
	.align		4
.L_18972:
        /*1bc6c*/ 	.byte	0x04, 0x11
        /*1bc6e*/ 	.short	(.L_18974 - .L_18973)
	.align		4
.L_18973:
        /*1bc70*/ 	.word	index@($_ZN7cutlass13device_kernelIN5flash19enable_sm80_to_sm89INS1_16FlashAttnBwdSm80INS1_25CollectiveMainloopBwdSm80ILi2ELi2EN4cute5tupleIJNS5_1CILi128EEES8_NS7_ILi64EEEEEENS_10bfloat16_tEfNS_4arch4Sm80ELb0ELb0ELb1ELb0ELb0ELb0ELb0ELb0ELi2ELi4ELi4ELi4ELb0EEENS1_21CollectiveEpilogueBwdISA_SB_SD_Li256ELb0ELb0ELi2EEENS1_19SingleTileSchedulerILb0ELb0ELb0ELi128EEEEEEEEEvNT_6ParamsE$_ZN4cute3eso3ESOILb1ELb0EJNS_5tupleIJNS2_IJNS2_IJNS_1CILi8EEENS3_ILi1EEEEEES5_EEENS2_IJNS2_IJS5_S5_EEENS3_ILi2EEEEEEEEENS2_IJNS2_IJNS2_IJS5_NS3_ILi0EEEEEESC_EEENS2_IJNS2_IJSC_SC_EEEiEEEEEEEEC2ERKSB_RKSH_)
        /*1bc74*/ 	.word	0x00000000


	//----- nvinfo : EIATTR_FRAME_SIZE
	.align		4
.L_18974:
        /*1bc78*/ 	.byte	0x04, 0x11
        /*1bc7a*/ 	.short	(.L_18976 - .L_18975)
	.align		4
.L_18975:
        /*1bc7c*/ 	.word	index@($_ZN7cutlass13device_kernelIN5flash19enable_sm80_to_sm89INS1_16FlashAttnBwdSm80INS1_25CollectiveMainloopBwdSm80ILi2ELi2EN4cute5tupleIJNS5_1CILi128EEES8_NS7_ILi64EEEEEENS_10bfloat16_tEfNS_4arch4Sm80ELb0ELb0ELb1ELb0ELb0ELb0ELb0ELb0ELi2ELi4ELi4ELi4ELb0EEENS1_21CollectiveEpilogueBwdISA_SB_SD_Li256ELb0ELb0ELi2EEENS1_19SingleTileSchedulerILb0ELb0ELb0ELi128EEEEEEEEEvNT_6ParamsE$_ZN4cute3eso3ESOILb1ELb0EJNS_5tupleIJNS2_IJNS2_IJNS_1CILi8EEENS3_ILi1EEEEEENS2_IJS5_S5_EEEEEENS2_IJS5_NS3_ILi2EEEEEEEEENS2_IJNS2_IJNS2_IJS5_NS3_ILi0EEEEEENS2_IJSC_SC_EEEEEENS2_IJSC_iEEEEEEEEC2ERKSB_RKSH_)
        /*1bc80*/ 	.word	0x00000000


	//----- nvinfo : EIATTR_FRAME_SIZE
	.align		4
.L_18976:
        /*1bc84*/ 	.byte	0x04, 0x11
        /*1bc86*/ 	.short	(.L_18978 - .L_18977)
	.align		4
.L_18977:
        /*1bc88*/ 	.word	index@($_ZN7cutlass13device_kernelIN5flash19enable_sm80_to_sm89INS1_16FlashAttnBwdSm80INS1_25CollectiveMainloopBwdSm80ILi2ELi2EN4cute5tupleIJNS5_1CILi128EEES8_NS7_ILi64EEEEEENS_10bfloat16_tEfNS_4arch4Sm80ELb0ELb0ELb1ELb0ELb0ELb0ELb0ELb0ELi2ELi4ELi4ELi4ELb0EEENS1_21CollectiveEpilogueBwdISA_SB_SD_Li256ELb0ELb0ELi2EEENS1_19SingleTileSchedulerILb0ELb0ELb0ELi128EEEEEEEEEvNT_6ParamsE$_ZN4cute3eso3ESOILb1ELb0EJNS_1CILi8EEEiiiNS2_ILi144EEENS2_ILi512EEEEEC2ERKS3_RKiSA_SA_RKS4_RKS5_)
        /*1bc8c*/ 	.word	0x00000000


	//----- nvinfo : EIATTR_FRAME_SIZE
	.align		4
.L_18978:
        /*1bc90*/ 	.byte	0x04, 0x11
        /*1bc92*/ 	.short	(.L_18980 - .L_18979)
	.align		4
.L_18979:
        /*1bc94*/ 	.word	index@($_ZN7cutlass13device_kernelIN5flash19enable_sm80_to_sm89INS1_16FlashAttnBwdSm80INS1_25CollectiveMainloopBwdSm80ILi2ELi2EN4cute5tupleIJNS5_1CILi128EEES8_NS7_ILi64EEEEEENS_10bfloat16_tEfNS_4arch4Sm80ELb0ELb0ELb1ELb0ELb0ELb0ELb0ELb0ELi2ELi4ELi4ELi4ELb0EEENS1_21CollectiveEpilogueBwdISA_SB_SD_Li256ELb0ELb0ELi2EEENS1_19SingleTileSchedulerILb0ELb0ELb0ELi128EEEEEEEEEvNT_6ParamsE$_ZN4cute3eso3ESOILb1ELb0EJNS_1CILi8EEEiiEEC2ERKS3_RKiS8_)
        /*1bc98*/ 	.word	0x00000000


	//----- nvinfo : EIATTR_FRAME_SIZE
	.align		4
.L_18980:
        /*1bc9c*/ 	.byte	0x04, 0x11
        /*1bc9e*/ 	.short	(.L_18982 - .L_18981)
	.align		4
.L_18981:
        /*1bca0*/ 	.word	index@($_ZN7cutlass13device_kernelIN5flash19enable_sm80_to_sm89INS1_16FlashAttnBwdSm80INS1_25CollectiveMainloopBwdSm80ILi2ELi2EN4cute5tupleIJNS5_1CILi128EEES8_NS7_ILi64EEEEEENS_10bfloat16_tEfNS_4arch4Sm80ELb0ELb0ELb1ELb0ELb0ELb0ELb0ELb0ELi2ELi4ELi4ELi4ELb0EEENS1_21CollectiveEpilogueBwdISA_SB_SD_Li256ELb0ELb0ELi2EEENS1_19SingleTileSchedulerILb0ELb0ELb0ELi128EEEEEEEEEvNT_6ParamsE$_ZN4cute3eso3ESOILb1ELb0EJNS_1CILi4096EEEiiNS2_ILi8192EEEEEC2ERKS3_RKiS9_RKS4_)
        /*1bca4*/ 	.word	0x00000000


	//----- nvinfo : EIATTR_FRAME_SIZE
	.align		4
.L_18982:
        /*1bca8*/ 	.byte	0x04, 0x11
        /*1bcaa*/ 	.short	(.L_18984 - .L_18983)
	.align		4
.L_18983:
        /*1bcac*/ 	.word	index@($_ZN7cutlass13device_kernelIN5flash19enable_sm80_to_sm89INS1_16FlashAttnBwdSm80INS1_25CollectiveMainloopBwdSm80ILi2ELi2EN4cute5tupleIJNS5_1CILi128EEES8_NS7_ILi64EEEEEENS_10bfloat16_tEfNS_4arch4Sm80ELb0ELb0ELb1ELb0ELb0ELb0ELb0ELb0ELi2ELi4ELi4ELi4ELb0EEENS1_21CollectiveEpilogueBwdISA_SB_SD_Li256ELb0ELb0ELi2EEENS1_19SingleTileSchedulerILb0ELb0ELb0ELi128EEEEEEEEEvNT_6ParamsE$_ZN4cute3eso3ESOILb1ELb0EJNS_1CILi4096EEEiiEEC2ERKS3_RKiS8_)
        /*1bcb0*/ 	.word	0x00000000


	//----- nvinfo : EIATTR_FRAME_SIZE
	.align		4
.L_18984:
        /*1bcb4*/ 	.byte	0x04, 0x11
        /*1bcb6*/ 	.short	(.L_18986 - .L_18985)
	.align		4
.L_18985:
        /*1bcb8*/ 	.word	index@($_ZN7cutlass13device_kernelIN5flash19enable_sm80_to_sm89INS1_16FlashAttnBwdSm80INS1_25CollectiveMainloopBwdSm80ILi2ELi2EN4cute5tupleIJNS5_1CILi128EEES8_NS7_ILi64EEEEEENS_10bfloat16_tEfNS_4arch4Sm80ELb0ELb0ELb1ELb0ELb0ELb0ELb0ELb0ELi2ELi4ELi4ELi4ELb0EEENS1_21CollectiveEpilogueBwdISA_SB_SD_Li256ELb0ELb0ELi2EEENS1_19SingleTileSchedulerILb0ELb0ELb0ELi128EEEEEEEEEvNT_6ParamsE$_ZN4cute3eso3ESOILb1ELb0EJNS_1CILi4096EEENS_5tupleIJiiEEEEEC2ERKS3_RKS5_)
        /*1bcbc*/ 	.word	0x00000000


	//----- nvinfo : EIATTR_FRAME_SIZE
	.align		4
.L_18986:
        /*1bcc0*/ 	.byte	0x04, 0x11
        /*1bcc2*/ 	.short	(.L_18988 - .L_18987)
	.align		4
.L_18987:
        /*1bcc4*/ 	.word	index@($_ZN7cutlass13device_kernelIN5flash19enable_sm80_to_sm89INS1_16FlashAttnBwdSm80INS1_25CollectiveMainloopBwdSm80ILi2ELi2EN4cute5tupleIJNS5_1CILi128EEES8_NS7_ILi64EEEEEENS_10bfloat16_tEfNS_4arch4Sm80ELb0ELb0ELb1ELb0ELb0ELb0ELb0ELb0ELi2ELi4ELi4ELi4ELb0EEENS1_21CollectiveEpilogueBwdISA_SB_SD_Li256ELb0ELb0ELi2EEENS1_19SingleTileSchedulerILb0ELb0ELb0ELi128EEEEEEEEEvNT_6ParamsE$_ZN4cute3eso3ESOILb1ELb0EJNS_1CILi4096EEENS_5tupleIJNS4_IJiiEEENS2_ILi8192EEEEEEEEC2ERKS3_RKS7_)
        /*1bcc8*/ 	.word	0x00000000


	//----- nvinfo : EIATTR_FRAME_SIZE
	.align		4
.L_18988:
        /*1bccc*/ 	.byte	0x04, 0x11
        /*1bcce*/ 	.short	(.L_18990 - .L_18989)
	.align		4
.L_18989:
        /*1bcd0*/ 	.word	index@($_ZN7cutlass13device_kernelIN5flash19enable_sm80_to_sm89INS1_16FlashAttnBwdSm80INS1_25CollectiveMainloopBwdSm80ILi2ELi2EN4cute5tupleIJNS5_1CILi128EEES8_NS7_ILi64EEEEEENS_10bfloat16_tEfNS_4arch4Sm80ELb0ELb0ELb1ELb0ELb0ELb0ELb0ELb0ELi2ELi4ELi4ELi4ELb0EEENS1_21CollectiveEpilogueBwdISA_SB_SD_Li256ELb0ELb0ELi2EEENS1_19SingleTileSchedulerILb0ELb0ELb0ELi128EEEEEEEEEvNT_6ParamsE$_ZN4cute3eso3ESOILb1ELb0EJNS_1CILi2EEEiEEC2ERKS3_RKi)
        /*1bcd4*/ 	.word	0x00000000


	//----- nvinfo : EIATTR_FRAME_SIZE
	.align		4
.L_18990:
        /*1bcd8*/ 	.byte	0x04, 0x11
        /*1bcda*/ 	.short	(.L_18992 - .L_18991)
	.align		4
.L_18991:
        /*1bcdc*/ 	.word	index@($_ZN7cutlass13device_kernelIN5flash19enable_sm80_to_sm89INS1_16FlashAttnBwdSm80INS1_25CollectiveMainloopBwdSm80ILi2ELi2EN4cute5tupleIJNS5_1CILi128EEES8_NS7_ILi64EEEEEENS_10bfloat16_tEfNS_4arch4Sm80ELb0ELb0ELb1ELb0ELb0ELb0ELb0ELb0ELi2ELi4ELi4ELi4ELb0EEENS1_21CollectiveEpilogueBwdISA_SB_SD_Li256ELb0ELb0ELi2EEENS1_19SingleTileSchedulerILb0ELb0ELb0ELi128EEEEEEEEEvNT_6ParamsE$_ZN4cute3eso3ESOILb1ELb0EJNS_1CILi1EEEiiiNS2_ILi72EEENS2_ILi512EEEEEC2ERKS3_RKiSA_SA_RKS4_RKS5_)
        /*1bce0*/ 	.word	0x00000000


	//----- nvinfo : EIATTR_FRAME_SIZE
	.align		4
.L_18992:
        /*1bce4*/ 	.byte	0x04, 0x11
        /*1bce6*/ 	.short	(.L_18994 - .L_18993)
	.align		4
.L_18993:
        /*1bce8*/ 	.word	index@($_ZN7cutlass13device_kernelIN5flash19enable_sm80_to_sm89INS1_16FlashAttnBwdSm80INS1_25CollectiveMainloopBwdSm80ILi2ELi2EN4cute5tupleIJNS5_1CILi128EEES8_NS7_ILi64EEEEEENS_10bfloat16_tEfNS_4arch4Sm80ELb0ELb0ELb1ELb0ELb0ELb0ELb0ELb0ELi2ELi4ELi4ELi4ELb0EEENS1_21CollectiveEpilogueBwdISA_SB_SD_Li256ELb0ELb0ELi2EEENS1_19SingleTileSchedulerILb0ELb0ELb0ELi128EEEEEEEEEvNT_6ParamsE$_ZN4cute3eso3ESOILb1ELb0EJNS_1CILi1EEEiiiNS2_ILi64EEENS2_ILi72EEENS2_ILi144EEENS2_ILi288EEENS2_ILi512EEEEEC2ERKS3_RKiSD_SD_RKS4_RKS5_RKS6_RKS7_RKS8_)
        /*1bcec*/ 	.word	0x00000000


	//----- nvinfo : EIATTR_FRAME_SIZE
	.align		4
.L_18994:
        /*1bcf0*/ 	.byte	0x04, 0x11
        /*1bcf2*/ 	.short	(.L_18996 - .L_18995)
	.align		4
.L_18995:
        /*1bcf4*/ 	.word	index@($_ZN7cutlass13device_kernelIN5flash19enable_sm80_to_sm89INS1_16FlashAttnBwdSm80INS1_25CollectiveMainloopBwdSm80ILi2ELi2EN4cute5tupleIJNS5_1CILi128EEES8_NS7_ILi64EEEEEENS_10bfloat16_tEfNS_4arch4Sm80ELb0ELb0ELb1ELb0ELb0ELb0ELb0ELb0ELi2ELi4ELi4ELi4ELb0EEENS1_21CollectiveEpilogueBwdISA_SB_SD_Li256ELb0ELb0ELi2EEENS1_19SingleTileSchedulerILb0ELb0ELb0ELi128EEEEEEEEEvNT_6ParamsE$_ZN4cute3eso3ESOILb1ELb0EJNS_1CILi1EEEiiiNS2_ILi144EEENS2_ILi512EEEEEC2ERKS3_RKiSA_SA_RKS4_RKS5_)
        /*1bcf8*/ 	.word	0x00000000


	//----- nvinfo : EIATTR_FRAME_SIZE
	.align		4
.L_18996:
        /*1bcfc*/ 	.byte	0x04, 0x11
        /*1bcfe*/ 	.short	(.L_18998 - .L_18997)
	.align		4
.L_18997:
        /*1bd00*/ 	.word	index@($_ZN7cutlass13device_kernelIN5flash19enable_sm80_to_sm89INS1_16FlashAttnBwdSm80INS1_25CollectiveMainloopBwdSm80ILi2ELi2EN4cute5tupleIJNS5_1CILi128EEES8_NS7_ILi64EEEEEENS_10bfloat16_tEfNS_4arch4Sm80ELb0ELb0ELb1ELb0ELb0ELb0ELb0ELb0ELi2ELi4ELi4ELi4ELb0EEENS1_21CollectiveEpilogueBwdISA_SB_SD_Li256ELb0ELb0ELi2EEENS1_19SingleTileSchedulerILb0ELb0ELb0ELi128EEEEEEEEEvNT_6ParamsE$_ZN4cute3eso3ESOILb1ELb0EJNS_1CILi1EEEiEEC2ERKS3_RKi)
        /*1bd04*/ 	.word	0x00000000


	//----- nvinfo : EIATTR_FRAME_SIZE
	.align		4
.L_18998:
        /*1bd08*/ 	.byte	0x04, 0x11
        /*1bd0a*/ 	.short	(.L_19000 - .L_18999)
	.align		4
.L_18999:
        /*1bd0c*/ 	.word	index@($_ZN7cutlass13device_kernelIN5flash19enable_sm80_to_sm89INS1_16FlashAttnBwdSm80INS1_25CollectiveMainloopBwdSm80ILi2ELi2EN4cute5tupleIJNS5_1CILi128EEES8_NS7_ILi64EEEEEENS_10bfloat16_tEfNS_4arch4Sm80ELb0ELb0ELb1ELb0ELb0ELb0ELb0ELb0ELi2ELi4ELi4ELi4ELb0EEENS1_21CollectiveEpilogueBwdISA_SB_SD_Li256ELb0ELb0ELi2EEENS1_19SingleTileSchedulerILb0ELb0ELb0ELi128EEEEEEEEEvNT_6ParamsE$_ZN4cute3eso3ESOILb1ELb0EJNS_1CILi1EEENS_5tupleIJiiiEEENS2_ILi64EEENS4_IJNS2_ILi72EEENS2_ILi144EEENS2_ILi288EEEEEENS2_ILi512EEEEEC2ERKS3_RKS5_RKS6_RKSA_RKSB_)
        /*1bd10*/ 	.word	0x00000000


	//----- nvinfo : EIATTR_FRAME_SIZE
	.align		4
.L_19000:
        /*1bd14*/ 	.byte	0x04, 0x11
        /*1bd16*/ 	.short	(.L_19002 - .L_19001)
	.align		4
.L_19001:
        /*1bd18*/ 	.word	index@($_ZN7cutlass13device_kernelIN5flash19enable_sm80_to_sm89INS1_16FlashAttnBwdSm80INS1_25CollectiveMainloopBwdSm80ILi2ELi2EN4cute5tupleIJNS5_1CILi128EEES8_NS7_ILi64EEEEEENS_10bfloat16_tEfNS_4arch4Sm80ELb0ELb0ELb1ELb0ELb0ELb0ELb0ELb0ELi2ELi4ELi4ELi4ELb0EEENS1_21CollectiveEpilogueBwdISA_SB_SD_Li256ELb0ELb0ELi2EEENS1_19SingleTileSchedulerILb0ELb0ELb0ELi128EEEEEEEEEvNT_6ParamsE$_ZN4cute3eso3ESOILb1ELb0EJNS_1CILi1EEENS_5tupleIJNS2_ILi8EEEiiEEENS2_ILi64EEENS4_IJiNS2_ILi144EEENS2_ILi288EEEEEENS2_ILi512EEEEEC2ERKS3_RKS6_RKS7_RKSA_RKSB_)
        /*1bd1c*/ 	.word	0x00000000


	//----- nvinfo : EIATTR_FRAME_SIZE
	.align		4
.L_19002:
        /*1bd20*/ 	.byte	0x04, 0x11
        /*1bd22*/ 	.short	(.L_19004 - .L_19003)
	.align		4
.L_19003:
        /*1bd24*/ 	.word	index@($_ZN7cutlass13device_kernelIN5flash19enable_sm80_to_sm89INS1_16FlashAttnBwdSm80INS1_25CollectiveMainloopBwdSm80ILi2ELi2EN4cute5tupleIJNS5_1CILi128EEES8_NS7_ILi64EEEEEENS_10bfloat16_tEfNS_4arch4Sm80ELb0ELb0ELb1ELb0ELb0ELb0ELb0ELb0ELi2ELi4ELi4ELi4ELb0EEENS1_21CollectiveEpilogueBwdISA_SB_SD_Li256ELb0ELb0ELi2EEENS1_19SingleTileSchedulerILb0ELb0ELb0ELi128EEEEEEEEEvNT_6ParamsE$_ZN4cute3eso3ESOILb1ELb0EJNS_1CILi1EEENS2_ILi8EEEiiNS2_ILi64EEEiNS2_ILi144EEENS2_ILi288EEENS2_ILi512EEEEEC2ERKS3_RKS4_RKiSF_RKS5_SF_RKS6_RKS7_RKS8_)
        /*1bd28*/ 	.word	0x00000000


	//----- nvinfo : EIATTR_FRAME_SIZE
	.align		4
.L_19004:
        /*1bd2c*/ 	.byte	0x04, 0x11
        /*1bd2e*/ 	.short	(.L_19006 - .L_19005)
	.align		4
.L_19005:
        /*1bd30*/ 	.word	index@($_ZN7cutlass13device_kernelIN5flash19enable_sm80_to_sm89INS1_16FlashAttnBwdSm80INS1_25CollectiveMainloopBwdSm80ILi2ELi2EN4cute5tupleIJNS5_1CILi128EEES8_NS7_ILi64EEEEEENS_10bfloat16_tEfNS_4arch4Sm80ELb0ELb0ELb1ELb0ELb0ELb0ELb0ELb0ELi2ELi4ELi4ELi4ELb0EEENS1_21CollectiveEpilogueBwdISA_SB_SD_Li256ELb0ELb0ELi2EEENS1_19SingleTileSchedulerILb0ELb0ELb0ELi128EEEEEEEEEvNT_6ParamsE$_ZN4cute3eso3ESOILb1ELb0EJNS_1CILi1EEENS2_ILi512EEEiEEC2ERKS3_RKS4_RKi)
        /*1bd34*/ 	.word	0x00000000


	//----- nvinfo : EIATTR_FRAME_SIZE
	.align		4
.L_19006:
        /*1bd38*/ 	.byte	0x04, 0x11
        /*1bd3a*/ 	.short	(.L_19008 - .L_19007)
	.align		4
.L_19007:
        /*1bd3c*/ 	.word	index@($_ZN7cutlass13device_kernelIN5flash19enable_sm80_to_sm89INS1_16FlashAttnBwdSm80INS1_25CollectiveMainloopBwdSm80ILi2ELi2EN4cute5tupleIJNS5_1CILi128EEES8_NS7_ILi64EEEEEENS_10bfloat16_tEfNS_4arch4Sm80ELb0ELb0ELb1ELb0ELb0ELb0ELb0ELb0ELi2ELi4ELi4ELi4ELb0EEENS1_21CollectiveEpilogueBwdISA_SB_SD_Li256ELb0ELb0ELi2EEENS1_19SingleTileSchedulerILb0ELb0ELb0ELi128EEEEEEEEEvNT_6ParamsE$_ZN4cute3eso3ESOILb1ELb0EJNS_1CILi1EEENS2_ILi256EEEiEEC2ERKS3_RKS4_RKi)
        /*1bd40*/ 	.word	0x00000000


	//----- nvinfo : EIATTR_FRAME_SIZE
	.align		4
.L_19008:
        /*1bd44*/ 	.byte	0x04, 0x11
        /*1bd46*/ 	.short	(.L_19010 - .L_19009)
	.align		4
.L_19009:
        /*1bd48*/ 	.word	index@($_ZN7cutlass13device_kernelIN5flash19enable_sm80_to_sm89INS1_16FlashAttnBwdSm80INS1_25CollectiveMainloopBwdSm80ILi2ELi2EN4cute5tupleIJNS5_1CILi128EEES8_NS7_ILi64EEEEEENS_10bfloat16_tEfNS_4arch4Sm80ELb0ELb0ELb1ELb0ELb0ELb0ELb0ELb0ELi2ELi4ELi4ELi4ELb0EEENS1_21CollectiveEpilogueBwdISA_SB_SD_Li256ELb0ELb0ELi2EEENS1_19SingleTileSchedulerILb0ELb0ELb0ELi128EEEEEEEEEvNT_6ParamsE$_ZN4cute3eso3ESOILb1ELb0EJNS_1CILi1024EEEiiEEC2ERKS3_RKiS8_)
        /*1bd4c*/ 	.word	0x00000000


	//----- nvinfo : EIATTR_FRAME_SIZE
	.align		4
.L_19010:
        /*1bd50*/ 	.byte	0x04, 0x11
        /*1bd52*/ 	.short	(.L_19012 - .L_19011)
	.align		4
.L_19011:
        /*1bd54*/ 	.word	index@($_ZN7cutlass13device_kernelIN5flash19enable_sm80_to_sm89INS1_16FlashAttnBwdSm80INS1_25CollectiveMainloopBwdSm80ILi2ELi2EN4cute5tupleIJNS5_1CILi128EEES8_NS7_ILi64EEEEEENS_10bfloat16_tEfNS_4arch4Sm80ELb0ELb0ELb1ELb0ELb0ELb0ELb0ELb0ELi2ELi4ELi4ELi4ELb0EEENS1_21CollectiveEpilogueBwdISA_SB_SD_Li256ELb0ELb0ELi2EEENS1_19SingleTileSchedulerILb0ELb0ELb0ELi128EEEEEEEEEvNT_6ParamsE$_ZN4cute3eso3ESOILb1ELb0EJNS_1CILi1024EEENS_5tupleIJiiEEEEEC2ERKS3_RKS5_)
        /*1bd58*/ 	.word	0x00000000


	//----- nvinfo : EIATTR_FRAME_SIZE
	.align		4
.L_19012:
        /*1bd5c*/ 	.byte	0x04, 0x11
        /*1bd5e*/ 	.short	(.L_19014 - .L_19013)
	.align		4
.L_19013:
        /*1bd60*/ 	.word	index@($_ZN7cutlass13device_kernelIN5flash19enable_sm80_to_sm89INS1_16FlashAttnBwdSm80INS1_25CollectiveMainloopBwdSm80ILi2ELi2EN4cute5tupleIJNS5_1CILi128EEES8_NS7_ILi64EEEEEENS_10bfloat16_tEfNS_4arch4Sm80ELb0ELb0ELb1ELb0ELb0ELb0ELb0ELb0ELi2ELi4ELi4ELi4ELb0EEENS1_21CollectiveEpilogueBwdISA_SB_SD_Li256ELb0ELb0ELi2EEENS1_19SingleTileSchedulerILb0ELb0ELb0ELi128EEEEEEEEEvNT_6ParamsE$_ZN4cute3eso3ESOILb1ELb0EJNS_1CILi0EEEiS3_EEC2ERKS3_RKiS6_)
        /*1bd64*/ 	.word	0x00000000


	//----- nvinfo : EIATTR_FRAME_SIZE
	.align		4
.L_19014:
        /*1bd68*/ 	.byte	0x04, 0x11
        /*1bd6a*/ 	.short	(.L_19016 - .L_19015)
	.align		4
.L_19015:
        /*1bd6c*/ 	.word	index@($_ZN7cutlass13device_kernelIN5flash19enable_sm80_to_sm89INS1_16FlashAttnBwdSm80INS1_25CollectiveMainloopBwdSm80ILi2ELi2EN4cute5tupleIJNS5_1CILi128EEES8_NS7_ILi64EEEEEENS_10bfloat16_tEfNS_4arch4Sm80ELb0ELb0ELb1ELb0ELb0ELb0ELb0ELb0ELi2ELi4ELi4ELi4ELb0EEENS1_21CollectiveEpilogueBwdISA_SB_SD_Li256ELb0ELb0ELi2EEENS1_19SingleTileSchedulerILb0ELb0ELb0ELi128EEEEEEEEEvNT_6ParamsE$_ZN4cute3eso3ESOILb1ELb0EJNS_1CILi0EEEiEEC2ERKS3_RKi)
        /*1bd70*/ 	.word	0x00000000


	//----- nvinfo : EIATTR_FRAME_SIZE
	.align		4
.L_19016:
        /*1bd74*/ 	.byte	0x04, 0x11
        /*1bd76*/ 	.short	(.L_19018 - .L_19017)
	.align		4
.L_19017:
        /*1bd78*/ 	.word	index@($_ZN7cutlass13device_kernelIN5flash19enable_sm80_to_sm89INS1_16FlashAttnBwdSm80INS1_25CollectiveMainloopBwdSm80ILi2ELi2EN4cute5tupleIJNS5_1CILi128EEES8_NS7_ILi64EEEEEENS_10bfloat16_tEfNS_4arch4Sm80ELb0ELb0ELb1ELb0ELb0ELb0ELb0ELb0ELi2ELi4ELi4ELi4ELb0EEENS1_21CollectiveEpilogueBwdISA_SB_SD_Li256ELb0ELb0ELi2EEENS1_19SingleTileSchedulerILb0ELb0ELb0ELi128EEEEEEEEEvNT_6ParamsE$_ZN4cute3eso3ESOILb1ELb0EJNS_1CILi0EEENS_5tupleIJNS2_ILi1EEENS2_ILi256EEEiEEEEEC2ERKS3_RKS7_)
        /*1bd7c*/ 	.word	0x00000000


	//----- nvinfo : EIATTR_FRAME_SIZE
	.align		4
.L_19018:
        /*1bd80*/ 	.byte	0x04, 0x11
        /*1bd82*/ 	.short	(.L_19020 - .L_19019)
	.align		4
.L_19019:
        /*1bd84*/ 	.word	index@($_ZN7cutlass13device_kernelIN5flash19enable_sm80_to_sm89INS1_16FlashAttnBwdSm80INS1_25CollectiveMainloopBwdSm80ILi2ELi2EN4cute5tupleIJNS5_1CILi128EEES8_NS7_ILi64EEEEEENS_10bfloat16_tEfNS_4arch4Sm80ELb0ELb0ELb1ELb0ELb0ELb0ELb0ELb0ELi2ELi4ELi4ELi4ELb0EEENS1_21CollectiveEpilogueBwdISA_SB_SD_Li256ELb0ELb0ELi2EEENS1_19SingleTileSchedulerILb0ELb0ELb0ELi128EEEEEEEEEvNT_6ParamsE$_ZN4cute3eso3ESOILb1ELb0EJNS_1CILi0EEENS2_ILi1EEENS2_ILi512EEEiNS2_ILi4096EEEiNS2_ILi8192EEEEEC2ERKS3_RKS4_RKS5_RKiRKS6_SG_RKS7_)
        /*1bd88*/ 	.word	0x00000000


	//----- nvinfo : EIATTR_FRAME_SIZE
	.align		4
.L_19020:
        /*1bd8c*/ 	.byte	0x04, 0x11
        /*1bd8e*/ 	.short	(.L_19022 - .L_19021)
	.align		4
.L_19021:
        /*1bd90*/ 	.word	index@($_ZN7cutlass13device_kernelIN5flash19enable_sm80_to_sm89INS1_16FlashAttnBwdSm80INS1_25CollectiveMainloopBwdSm80ILi2ELi2EN4cute5tupleIJNS5_1CILi128EEES8_NS7_ILi64EEEEEENS_10bfloat16_tEfNS_4arch4Sm80ELb0ELb0ELb1ELb0ELb0ELb0ELb0ELb0ELi2ELi4ELi4ELi4ELb0EEENS1_21CollectiveEpilogueBwdISA_SB_SD_Li256ELb0ELb0ELi2EEENS1_19SingleTileSchedulerILb0ELb0ELb0ELi128EEEEEEEEEvNT_6ParamsE$_ZN4cute3eso3ESOILb1ELb0EJNS_1CILi0EEENS2_ILi1EEENS2_ILi512EEEiEEC2ERKS3_RKS4_RKS5_RKi)
        /*1bd94*/ 	.word	0x00000000


	//----- nvinfo : EIATTR_FRAME_SIZE
	.align		4
.L_19022:
        /*1bd98*/ 	.byte	0x04, 0x11
        /*1bd9a*/ 	.short	(.L_19024 - .L_19023)
	.align		4
.L_19023:
        /*1bd9c*/ 	.word	index@($_ZN7cutlass13device_kernelIN5flash19enable_sm80_to_sm89INS1_16FlashAttnBwdSm80INS1_25CollectiveMainloopBwdSm80ILi2ELi2EN4cute5tupleIJNS5_1CILi128EEES8_NS7_ILi64EEEEEENS_10bfloat16_tEfNS_4arch4Sm80ELb0ELb0ELb1ELb0ELb0ELb0ELb0ELb0ELi2ELi4ELi4ELi4ELb0EEENS1_21CollectiveEpilogueBwdISA_SB_SD_Li256ELb0ELb0ELi2EEENS1_19SingleTileSchedulerILb0ELb0ELb0ELi128EEEEEEEEEvNT_6ParamsE$_ZN4cute3eso3ESOILb1ELb0EJNS_14ComposedLayoutINS_7SwizzleILi3ELi3ELi3EEENS_1CILj0EEENS_6LayoutINS_5tupleIJNS8_IJNS8_IJNS5_ILi4EEENS5_ILi8EEEEEENS8_IJS9_NS5_ILi1EEEEEEEEENS8_IJNS8_IJNS5_ILi2EEESF_SF_EEENS8_IJSF_S9_EEEEEEEEENS8_IJNS8_IJNS8_IJSF_NS5_ILi64EEEEEENS8_IJNS5_ILi1024EEENS5_ILi0EEEEEEEEENS8_IJNS8_IJSC_NS5_ILi512EEESA_EEENS8_IJNS5_ILi4096EEENS5_ILi16EEEEEEEEEEEEEEEENS_10ViewEngineINS_8smem_ptrIPN7cutlass10bfloat16_tEEEEEEEC2ERKSY_RKS15_)
        /*1bda0*/ 	.word	0x00000000


	//----- nvinfo : EIATTR_FRAME_SIZE
	.align		4
.L_19024:
        /*1bda4*/ 	.byte	0x04, 0x11
        /*1bda6*/ 	.short	(.L_19026 - .L_19025)
	.align		4
.L_19025:
        /*1bda8*/ 	.word	index@($_ZN7cutlass13device_kernelIN5flash19enable_sm80_to_sm89INS1_16FlashAttnBwdSm80INS1_25CollectiveMainloopBwdSm80ILi2ELi2EN4cute5tupleIJNS5_1CILi128EEES8_NS7_ILi64EEEEEENS_10bfloat16_tEfNS_4arch4Sm80ELb0ELb0ELb1ELb0ELb0ELb0ELb0ELb0ELi2ELi4ELi4ELi4ELb0EEENS1_21CollectiveEpilogueBwdISA_SB_SD_Li256ELb0ELb0ELi2EEENS1_19SingleTileSchedulerILb0ELb0ELb0ELi128EEEEEEEEEvNT_6ParamsE$_ZN4cute3eso3ESOILb1ELb0EJNS_14ComposedLayoutINS_7SwizzleILi3ELi3ELi3EEENS_1CILj0EEENS_6LayoutINS_5tupleIJNS8_IJNS8_IJNS5_ILi4EEENS5_ILi8EEEEEENS8_IJNS5_ILi2EEENS5_ILi1EEEEEEEEENS8_IJNS8_IJSC_SC_EEESB_EEEEEENS8_IJNS8_IJNS8_IJNS5_ILi128EEESD_EEENS8_IJSA_NS5_ILi0EEEEEEEEENS8_IJNS8_IJNS5_ILi64EEENS5_ILi512EEEEEENS8_IJNS5_ILi16EEENS5_ILi1024EEEEEEEEEEEEEEEENS_10ViewEngineINS_8smem_ptrIPN7cutlass10bfloat16_tEEEEEEEC2ERKSX_RKS14_)
        /*1bdac*/ 	.word	0x00000000


	//----- nvinfo : EIATTR_FRAME_SIZE
	.align		4
.L_19026:
        /*1bdb0*/ 	.byte	0x04, 0x11
        /*1bdb2*/ 	.short	(.L_19028 - .L_19027)
	.align		4
.L_19027:
        /*1bdb4*/ 	.word	index@($_ZN7cutlass13device_kernelIN5flash19enable_sm80_to_sm89INS1_16FlashAttnBwdSm80INS1_25CollectiveMainloopBwdSm80ILi2ELi2EN4cute5tupleIJNS5_1CILi128EEES8_NS7_ILi64EEEEEENS_10bfloat16_tEfNS_4arch4Sm80ELb0ELb0ELb1ELb0ELb0ELb0ELb0ELb0ELi2ELi4ELi4ELi4ELb0EEENS1_21CollectiveEpilogueBwdISA_SB_SD_Li256ELb0ELb0ELi2EEENS1_19SingleTileSchedulerILb0ELb0ELb0ELi128EEEEEEEEEvNT_6ParamsE$_ZN4cute3eso3ESOILb1ELb0EJNS_14ComposedLayoutINS_7SwizzleILi3ELi3ELi3EEENS_1CILj0EEENS_6LayoutINS_5tupleIJNS8_IJNS5_ILi8EEENS5_ILi16EEEEEENS8_IJNS5_ILi64EEENS5_ILi1EEEEEEEEENS8_IJNS8_IJSC_NS5_ILi512EEEEEENS8_IJSD_NS5_ILi0EEEEEEEEEEEEENS_10ViewEngineINS_8smem_ptrIPN7cutlass10bfloat16_tEEEEEEEC2ERKSM_RKST_)
        /*1bdb8*/ 	.word	0x00000000


	//----- nvinfo : EIATTR_FRAME_SIZE
	.align		4
.L_19028:
        /*1bdbc*/ 	.byte	0x04, 0x11
        /*1bdbe*/ 	.short	(.L_19030 - .L_19029)
	.align		4
.L_19029:
        /*1bdc0*/ 	.word	index@($_ZN7cutlass13device_kernelIN5flash19enable_sm80_to_sm89INS1_16FlashAttnBwdSm80INS1_25CollectiveMainloopBwdSm80ILi2ELi2EN4cute5tupleIJNS5_1CILi128EEES8_NS7_ILi64EEEEEENS_10bfloat16_tEfNS_4arch4Sm80ELb0ELb0ELb1ELb0ELb0ELb0ELb0ELb0ELi2ELi4ELi4ELi4ELb0EEENS1_21CollectiveEpilogueBwdISA_SB_SD_Li256ELb0ELb0ELi2EEENS1_19SingleTileSchedulerILb0ELb0ELb0ELi128EEEEEEEEEvNT_6ParamsE$_ZN4cute3eso3ESOILb1ELb0EJNS_14ComposedLayoutINS_7SwizzleILi3ELi3ELi3EEENS_1CILj0EEENS_6LayoutINS_5tupleIJNS5_ILi64EEENS5_ILi128EEEEEENS8_IJNS5_ILi1EEES9_EEEEEEENS_10ViewEngineINS_8smem_ptrIPN7cutlass10bfloat16_tEEEEEEEC2ERKSF_RKSM_)
        /*1bdc4*/ 	.word	0x00000000


	//----- nvinfo : EIATTR_FRAME_SIZE
	.align		4
.L_19030:
        /*1bdc8*/ 	.byte	0x04, 0x11
        /*1bdca*/ 	.short	(.L_19032 - .L_19031)
	.align		4
.L_19031:
        /*1bdcc*/ 	.word	index@($_ZN7cutlass13device_kernelIN5flash19enable_sm80_to_sm89INS1_16FlashAttnBwdSm80INS1_25CollectiveMainloopBwdSm80ILi2ELi2EN4cute5tupleIJNS5_1CILi128EEES8_NS7_ILi64EEEEEENS_10bfloat16_tEfNS_4arch4Sm80ELb0ELb0ELb1ELb0ELb0ELb0ELb0ELb0ELi2ELi4ELi4ELi4ELb0EEENS1_21CollectiveEpilogueBwdISA_SB_SD_Li256ELb0ELb0ELi2EEENS1_19SingleTileSchedulerILb0ELb0ELb0ELi128EEEEEEEEEvNT_6ParamsE$_ZN4cute3eso3ESOILb1ELb0EJNS_14ComposedLayoutINS_7SwizzleILi3ELi3ELi3EEENS_1CILi0EEENS_6LayoutINS_5tupleIJNS8_IJNS8_IJNS5_ILi4EEENS5_ILi8EEEEEENS8_IJS9_NS5_ILi1EEEEEEEEENS8_IJNS8_IJNS5_ILi2EEESF_SF_EEENS8_IJSF_SA_EEEEEEEEENS8_IJNS8_IJNS8_IJNS5_ILi128EEESC_EEENS8_IJNS5_ILi16EEES6_EEEEEENS8_IJNS8_IJNS5_ILi64EEESA_NS5_ILi512EEEEEENS8_IJNS5_ILi8192EEENS5_ILi1024EEEEEEEEEEEEEEEENS_10ViewEngineINS_8smem_ptrIPN7cutlass10bfloat16_tEEEEEEEC2ERKSY_RKS15_)
        /*1bdd0*/ 	.word	0x00000000


	//----- nvinfo : EIATTR_FRAME_SIZE
	.align		4
.L_19032:
        /*1bdd4*/ 	.byte	0x04, 0x11
        /*1bdd6*/ 	.short	(.L_19034 - .L_19033)
	.align		4
.L_19033:
        /*1bdd8*/ 	.word	index@($_ZN7cutlass13device_kernelIN5flash19enable_sm80_to_sm89INS1_16FlashAttnBwdSm80INS1_25CollectiveMainloopBwdSm80ILi2ELi2EN4cute5tupleIJNS5_1CILi128EEES8_NS7_ILi64EEEEEENS_10bfloat16_tEfNS_4arch4Sm80ELb0ELb0ELb1ELb0ELb0ELb0ELb0ELb0ELi2ELi4ELi4ELi4ELb0EEENS1_21CollectiveEpilogueBwdISA_SB_SD_Li256ELb0ELb0ELi2EEENS1_19SingleTileSchedulerILb0ELb0ELb0ELi128EEEEEEEEEvNT_6ParamsE$_ZN4cute3eso3ESOILb1ELb0EJNS_14ComposedLayoutINS_7SwizzleILi3ELi3ELi3EEENS_1CILi0EEENS_6LayoutINS_5tupleIJNS8_IJNS8_IJNS5_ILi4EEENS5_ILi8EEEEEENS8_IJS9_NS5_ILi1EEEEEEEEENS8_IJNS8_IJNS5_ILi2EEESF_SF_EEENS8_IJSF_NS8_IJS9_SF_EEEEEEEEEEEENS8_IJNS8_IJNS8_IJSF_NS5_ILi64EEEEEENS8_IJNS5_ILi1024EEES6_EEEEEENS8_IJNS8_IJSC_NS5_ILi512EEESA_EEENS8_IJNS5_ILi4096EEENS8_IJNS5_ILi16EEENS5_ILi8192EEEEEEEEEEEEEEEEEEENS_10ViewEngineINS_8smem_ptrIPN7cutlass10bfloat16_tEEEEEEEC2ERKS10_RKS17_)
        /*1bddc*/ 	.word	0x00000000


	//----- nvinfo : EIATTR_FRAME_SIZE
	.align		4
.L_19034:
        /*1bde0*/ 	.byte	0x04, 0x11
        /*1bde2*/ 	.short	(.L_19036 - .L_19035)
	.align		4
.L_19035:
        /*1bde4*/ 	.word	index@($_ZN7cutlass13device_kernelIN5flash19enable_sm80_to_sm89INS1_16FlashAttnBwdSm80INS1_25CollectiveMainloopBwdSm80ILi2ELi2EN4cute5tupleIJNS5_1CILi128EEES8_NS7_ILi64EEEEEENS_10bfloat16_tEfNS_4arch4Sm80ELb0ELb0ELb1ELb0ELb0ELb0ELb0ELb0ELi2ELi4ELi4ELi4ELb0EEENS1_21CollectiveEpilogueBwdISA_SB_SD_Li256ELb0ELb0ELi2EEENS1_19SingleTileSchedulerILb0ELb0ELb0ELi128EEEEEEEEEvNT_6ParamsE$_ZN4cute3eso3ESOILb1ELb0EJNS_14ComposedLayoutINS_7SwizzleILi3ELi3ELi3EEENS_1CILi0EEENS_6LayoutINS_5tupleIJNS8_IJNS8_IJNS5_ILi4EEENS5_ILi8EEEEEENS8_IJNS5_ILi2EEENS5_ILi1EEEEEEEEENS8_IJNS8_IJSC_SC_EEESB_EEEEEENS8_IJNS8_IJNS8_IJNS5_ILi128EEESD_EEENS8_IJSA_S6_EEEEEENS8_IJNS8_IJNS5_ILi64EEENS5_ILi512EEEEEENS8_IJNS5_ILi16EEENS5_ILi1024EEEEEEEEEEEEEEEENS_10ViewEngineINS_8smem_ptrIPN7cutlass10bfloat16_tEEEEEEEC2ERKSW_RKS13_)
        /*1bde8*/ 	.word	0x00000000


	//----- nvinfo : EIATTR_FRAME_SIZE
	.align		4
.L_19036:
        /*1bdec*/ 	.byte	0x04, 0x11
        /*1bdee*/ 	.short	(.L_19038 - .L_19037)
	.align		4
.L_19037:
        /*1bdf0*/ 	.word	index@($_ZN7cutlass13device_kernelIN5flash19enable_sm80_to_sm89INS1_16FlashAttnBwdSm80INS1_25CollectiveMainloopBwdSm80ILi2ELi2EN4cute5tupleIJNS5_1CILi128EEES8_NS7_ILi64EEEEEENS_10bfloat16_tEfNS_4arch4Sm80ELb0ELb0ELb1ELb0ELb0ELb0ELb0ELb0ELi2ELi4ELi4ELi4ELb0EEENS1_21CollectiveEpilogueBwdISA_SB_SD_Li256ELb0ELb0ELi2EEENS1_19SingleTileSchedulerILb0ELb0ELb0ELi128EEEEEEEEEvNT_6ParamsE$_ZN4cute3eso3ESOILb1ELb0EJNS_14ComposedLayoutINS_7SwizzleILi3ELi3ELi3EEENS_1CILi0EEENS_6LayoutINS_5tupleIJNS8_IJNS8_IJNS5_ILi4EEENS5_ILi8EEEEEENS8_IJNS5_ILi2EEENS5_ILi1EEEEEEEEENS8_IJNS8_IJSC_SC_EEENS8_IJSA_S9_EEEEEEEEENS8_IJNS8_IJNS8_IJSC_NS5_ILi64EEEEEENS8_IJNS5_ILi512EEES6_EEEEEENS8_IJNS8_IJSD_SA_EEENS8_IJNS5_ILi1024EEENS5_ILi16EEEEEEEEEEEEEEEENS_10ViewEngineINS_8smem_ptrIPN7cutlass10bfloat16_tEEEEEEEC2ERKSW_RKS13_)
        /*1bdf4*/ 	.word	0x00000000


	//----- nvinfo : EIATTR_FRAME_SIZE
	.align		4
.L_19038:
        /*1bdf8*/ 	.byte	0x04, 0x11
        /*1bdfa*/ 	.short	(.L_19040 - .L_19039)
	.align		4
.L_19039:
        /*1bdfc*/ 	.word	index@($_ZN7cutlass13device_kernelIN5flash19enable_sm80_to_sm89INS1_16FlashAttnBwdSm80INS1_25CollectiveMainloopBwdSm80ILi2ELi2EN4cute5tupleIJNS5_1CILi128EEES8_NS7_ILi64EEEEEENS_10bfloat16_tEfNS_4arch4Sm80ELb0ELb0ELb1ELb0ELb0ELb0ELb0ELb0ELi2ELi4ELi4ELi4ELb0EEENS1_21CollectiveEpilogueBwdISA_SB_SD_Li256ELb0ELb0ELi2EEENS1_19SingleTileSchedulerILb0ELb0ELb0ELi128EEEEEEEEEvNT_6ParamsE$_ZN4cute3eso3ESOILb1ELb0EJNS_10UnderscoreEiiEEC2ERKS2_RKiS7_)
        /*1be00*/ 	.word	0x00000000


	//----- nvinfo : EIATTR_FRAME_SIZE
	.align		4
.L_19040:
        /*1be04*/ 	.byte	0x04, 0x11
        /*1be06*/ 	.short	(.L_19042 - .L_19041)
	.align		4
.L_19041:
        /*1be08*/ 	.word	index@($_ZN7cutlass13device_kernelIN5flash19enable_sm80_to_sm89INS1_16FlashAttnBwdSm80INS1_25CollectiveMainloopBwdSm80ILi2ELi2EN4cute5tupleIJNS5_1CILi128EEES8_NS7_ILi64EEEEEENS_10bfloat16_tEfNS_4arch4Sm80ELb0ELb0ELb1ELb0ELb0ELb0ELb0ELb0ELi2ELi4ELi4ELi4ELb0EEENS1_21CollectiveEpilogueBwdISA_SB_SD_Li256ELb0ELb0ELi2EEENS1_19SingleTileSchedulerILb0ELb0ELb0ELi128EEEEEEEEEvNT_6ParamsE$_ZN4cute3eso3ESOILb1ELb0EJNS_10UnderscoreEiEEC2ERKS2_RKi)
        /*1be0c*/ 	.word	0x00000000


	//----- nvinfo : EIATTR_FRAME_SIZE
	.align		4
.L_19042:
        /*1be10*/ 	.byte	0x04, 0x11
        /*1be12*/ 	.short	(.L_19044 - .L_19043)
	.align		4
.L_19043:
        /*1be14*/ 	.word	index@($_ZN7cutlass13device_kernelIN5flash19enable_sm80_to_sm89INS1_16FlashAttnBwdSm80INS1_25CollectiveMainloopBwdSm80ILi2ELi2EN4cute5tupleIJNS5_1CILi128EEES8_NS7_ILi64EEEEEENS_10bfloat16_tEfNS_4arch4Sm80ELb0ELb0ELb1ELb0ELb0ELb0ELb0ELb0ELi2ELi4ELi4ELi4ELb0EEENS1_21CollectiveEpilogueBwdISA_SB_SD_Li256ELb0ELb0ELi2EEENS1_19SingleTileSchedulerILb0ELb0ELb0ELi128EEEEEEEEEvNT_6ParamsE$_ZN4cute3eso3ESOILb1ELb0EJNS_10UnderscoreES2_iEEC2ERKS2_S5_RKi)
        /*1be18*/ 	.word	0x00000000


	//----- nvinfo : EIATTR_FRAME_SIZE
	.align		4
.L_19044:
        /*1be1c*/ 	.byte	0x04, 0x11
        /*1be1e*/ 	.short	(.L_19046 - .L_19045)
	.align		4
.L_19045:
        /*1be20*/ 	.word	index@($_ZN7cutlass13device_kernelIN5flash19enable_sm80_to_sm89INS1_16FlashAttnBwdSm80INS1_25CollectiveMainloopBwdSm80ILi2ELi2EN4cute5tupleIJNS5_1CILi128EEES8_NS7_ILi64EEEEEENS_10bfloat16_tEfNS_4arch4Sm80ELb0ELb0ELb1ELb0ELb0ELb0ELb0ELb0ELi2ELi4ELi4ELi4ELb0EEENS1_21CollectiveEpilogueBwdISA_SB_SD_Li256ELb0ELb0ELi2EEENS1_19SingleTileSchedulerILb0ELb0ELb0ELi128EEEEEEEEEvNT_6ParamsE$_ZN4cute3eso3ESOILb1ELb0EJNS_10UnderscoreES2_S2_iEEC2ERKS2_S5_S5_RKi)
        /*1be24*/ 	.word	0x00000000


	//----- nvinfo : EIATTR_FRAME_SIZE
	.align		4
.L_19046:
        /*1be28*/ 	.byte	0x04, 0x11
        /*1be2a*/ 	.short	(.L_19048 - .L_19047)
	.align		4
.L_19047:
        /*1be2c*/ 	.word	index@($_ZN7cutlass13device_kernelIN5flash19enable_sm80_to_sm89INS1_16FlashAttnBwdSm80INS1_25CollectiveMainloopBwdSm80ILi2ELi2EN4cute5tupleIJNS5_1CILi128EEES8_NS7_ILi64EEEEEENS_10bfloat16_tEfNS_4arch4Sm80ELb0ELb0ELb1ELb0ELb0ELb0ELb0ELb0ELi2ELi4ELi4ELi4ELb0EEENS1_21CollectiveEpilogueBwdISA_SB_SD_Li256ELb0ELb0ELi2EEENS1_19SingleTileSchedulerILb0ELb0ELb0ELi128EEEEEEEEEvNT_6ParamsE$_ZN4cute3eso3ESOILb0ELb1EJlEEC2ERKl)
        /*1be30*/ 	.word	0x00000000


	//----- nvinfo : EIATTR_FRAME_SIZE
	.align		4
.L_19048:
        /*1be34*/ 	.byte	0x04, 0x11
        /*1be36*/ 	.short	(.L_19050 - .L_19049)
	.align		4
.L_19049:
        /*1be38*/ 	.word	index@($_ZN7cutlass13device_kernelIN5flash19enable_sm80_to_sm89INS1_16FlashAttnBwdSm80INS1_25CollectiveMainloopBwdSm80ILi2ELi2EN4cute5tupleIJNS5_1CILi128EEES8_NS7_ILi64EEEEEENS_10bfloat16_tEfNS_4arch4Sm80ELb0ELb0ELb1ELb0ELb0ELb0ELb0ELb0ELi2ELi4ELi4ELi4ELb0EEENS1_21CollectiveEpilogueBwdISA_SB_SD_Li256ELb0ELb0ELi2EEENS1_19SingleTileSchedulerILb0ELb0ELb0ELi128EEEEEEEEEvNT_6ParamsE$_ZN4cute3eso3ESOILb0ELb1EJiNS_1CILi72EEENS2_ILi512EEEEEC2ERKiRKS3_RKS4_)
        /*1be3c*/ 	.word	0x00000000


	//----- nvinfo : EIATTR_FRAME_SIZE
	.align		4
.L_19050:
        /*1be40*/ 	.byte	0x04, 0x11
        /*1be42*/ 	.short	(.L_19052 - .L_19051)
	.align		4
.L_19051:
        /*1be44*/ 	.word	index@($_ZN7cutlass13device_kernelIN5flash19enable_sm80_to_sm89INS1_16FlashAttnBwdSm80INS1_25CollectiveMainloopBwdSm80ILi2ELi2EN4cute5tupleIJNS5_1CILi128EEES8_NS7_ILi64EEEEEENS_10bfloat16_tEfNS_4arch4Sm80ELb0ELb0ELb1ELb0ELb0ELb0ELb0ELb0ELi2ELi4ELi4ELi4ELb0EEENS1_21CollectiveEpilogueBwdISA_SB_SD_Li256ELb0ELb0ELi2EEENS1_19SingleTileSchedulerILb0ELb0ELb0ELi128EEEEEEEEEvNT_6ParamsE$_ZN4cute3eso3ESOILb0ELb1EJiNS_1CILi512EEEEEC2ERKiRKS3_)
        /*1be48*/ 	.word	0x00000000


	//----- nvinfo : EIATTR_FRAME_SIZE
	.align		4
.L_19052:
        /*1be4c*/ 	.byte	0x04, 0x11
        /*1be4e*/ 	.short	(.L_19054 - .L_19053)
	.align		4
.L_19053:
        /*1be50*/ 	.word	index@($_ZN7cutlass13device_kernelIN5flash19enable_sm80_to_sm89INS1_16FlashAttnBwdSm80INS1_25CollectiveMainloopBwdSm80ILi2ELi2EN4cute5tupleIJNS5_1CILi128EEES8_NS7_ILi64EEEEEENS_10bfloat16_tEfNS_4arch4Sm80ELb0ELb0ELb1ELb0ELb0ELb0ELb0ELb0ELi2ELi4ELi4ELi4ELb0EEENS1_21CollectiveEpilogueBwdISA_SB_SD_Li256ELb0ELb0ELi2EEENS1_19SingleTileSchedulerILb0ELb0ELb0ELi128EEEEEEEEEvNT_6ParamsE$_ZN4cute3eso3ESOILb0ELb1EJiNS_1CILi4096EEEEEC2ERKiRKS3_)
        /*1be54*/ 	.word	0x00000000


	//----- nvinfo : EIATTR_FRAME_SIZE
	.align		4
.L_19054:
        /*1be58*/ 	.byte	0x04, 0x11
        /*1be5a*/ 	.short	(.L_19056 - .L_19055)
	.align		4
.L_19055:
        /*1be5c*/ 	.word	index@($_ZN7cutlass13device_kernelIN5flash19enable_sm80_to_sm89INS1_16FlashAttnBwdSm80INS1_25CollectiveMainloopBwdSm80ILi2ELi2EN4cute5tupleIJNS5_1CILi128EEES8_NS7_ILi64EEEEEENS_10bfloat16_tEfNS_4arch4Sm80ELb0ELb0ELb1ELb0ELb0ELb0ELb0ELb0ELi2ELi4ELi4ELi4ELb0EEENS1_21CollectiveEpilogueBwdISA_SB_SD_Li256ELb0ELb0ELi2EEENS1_19SingleTileSchedulerILb0ELb0ELb0ELi128EEEEEEEEEvNT_6ParamsE$_ZN4cute3eso3ESOILb0ELb1EJiNS_1CILi144EEENS2_ILi512EEEEEC2ERKiRKS3_RKS4_)
        /*1be60*/ 	.word	0x00000000


	//----- nvinfo : EIATTR_FRAME_SIZE
	.align		4
.L_19056:
        /*1be64*/ 	.byte	0x04, 0x11
        /*1be66*/ 	.short	(.L_19058 - .L_19057)
	.align		4
.L_19057:
        /*1be68*/ 	.word	index@($_ZN7cutlass13device_kernelIN5flash19enable_sm80_to_sm89INS1_16FlashAttnBwdSm80INS1_25CollectiveMainloopBwdSm80ILi2ELi2EN4cute5tupleIJNS5_1CILi128EEES8_NS7_ILi64EEEEEENS_10bfloat16_tEfNS_4arch4Sm80ELb0ELb0ELb1ELb0ELb0ELb0ELb0ELb0ELi2ELi4ELi4ELi4ELb0EEENS1_21CollectiveEpilogueBwdISA_SB_SD_Li256ELb0ELb0ELi2EEENS1_19SingleTileSchedulerILb0ELb0ELb0ELi128EEEEEEEEEvNT_6ParamsE$_ZN4cute3eso3ESOILb0ELb1EJiNS_1CILi144EEENS2_ILi288EEEEEC2ERKiRKS3_RKS4_)
        /*1be6c*/ 	.word	0x00000000


	//----- nvinfo : EIATTR_FRAME_SIZE
	.align		4
.L_19058:
        /*1be70*/ 	.byte	0x04, 0x11
        /*1be72*/ 	.short	(.L_19060 - .L_19059)
	.align		4
.L_19059:
        /*1be74*/ 	.word	index@($_ZN7cutlass13device_kernelIN5flash19enable_sm80_to_sm89INS1_16FlashAttnBwdSm80INS1_25CollectiveMainloopBwdSm80ILi2ELi2EN4cute5tupleIJNS5_1CILi128EEES8_NS7_ILi64EEEEEENS_10bfloat16_tEfNS_4arch4Sm80ELb0ELb0ELb1ELb0ELb0ELb0ELb0ELb0ELi2ELi4ELi4ELi4ELb0EEENS1_21CollectiveEpilogueBwdISA_SB_SD_Li256ELb0ELb0ELi2EEENS1_19SingleTileSchedulerILb0ELb0ELb0ELi128EEEEEEEEEvNT_6ParamsE$_ZN4cute3eso3ESOILb0ELb1EJiNS_1CILi0EEEEEC2ERKiRKS3_)
        /*1be78*/ 	.word	0x00000000


	//----- nvinfo : EIATTR_FRAME_SIZE
	.align		4
.L_19060:
        /*1be7c*/ 	.byte	0x04, 0x11
        /*1be7e*/ 	.short	(.L_19062 - .L_19061)
	.align		4
.L_19061:
        /*1be80*/ 	.word	index@($_ZN7cutlass13device_kernelIN5flash19enable_sm80_to_sm89INS1_16FlashAttnBwdSm80INS1_25CollectiveMainloopBwdSm80ILi2ELi2EN4cute5tupleIJNS5_1CILi128EEES8_NS7_ILi64EEEEEENS_10bfloat16_tEfNS_4arch4Sm80ELb0ELb0ELb1ELb0ELb0ELb0ELb0ELb0ELi2ELi4ELi4ELi4ELb0EEENS1_21CollectiveEpilogueBwdISA_SB_SD_Li256ELb0ELb0ELi2EEENS1_19SingleTileSchedulerILb0ELb0ELb0ELi128EEEEEEEEEvNT_6ParamsE$_ZN4cute3eso3ESOILb0ELb1EJiEEC2ERKi)
        /*1be84*/ 	.word	0x00000000


	//----- nvinfo : EIATTR_FRAME_SIZE
	.align		4
.L_19062:
        /*1be88*/ 	.byte	0x04, 0x11
        /*1be8a*/ 	.short	(.L_19064 - .L_19063)
	.align		4
.L_19063:
        /*1be8c*/ 	.word	index@($_ZN7cutlass13device_kernelIN5flash19enable_sm80_to_sm89INS1_16FlashAttnBwdSm80INS1_25CollectiveMainloopBwdSm80ILi2ELi2EN4cute5tupleIJNS5_1CILi128EEES8_NS7_ILi64EEEEEENS_10bfloat16_tEfNS_4arch4Sm80ELb0ELb0ELb1ELb0ELb0ELb0ELb0ELb0ELi2ELi4ELi4ELi4ELb0EEENS1_21CollectiveEpilogueBwdISA_SB_SD_Li256ELb0ELb0ELi2EEENS1_19SingleTileSchedulerILb0ELb0ELb0ELi128EEEEEEEEEvNT_6ParamsE$_ZN4cute3eso3ESOILb0ELb1EJNS_6LayoutINS_5tupleIJNS3_IJNS_1CILi8EEENS4_ILi1EEEEEENS4_ILi2EEEEEENS3_IJNS3_IJS6_NS4_ILi0EEEEEEiEEEEESA_EEC2ERKSD_RKSA_)
        /*1be90*/ 	.word	0x00000000


	//----- nvinfo : EIATTR_FRAME_SIZE
	.align		4
.L_19064:
        /*1be94*/ 	.byte	0x04, 0x11
        /*1be96*/ 	.short	(.L_19066 - .L_19065)
	.align		4
.L_19065:
        /*1be98*/ 	.word	index@($_ZN7cutlass13device_kernelIN5flash19enable_sm80_to_sm89INS1_16FlashAttnBwdSm80INS1_25CollectiveMainloopBwdSm80ILi2ELi2EN4cute5tupleIJNS5_1CILi128EEES8_NS7_ILi64EEEEEENS_10bfloat16_tEfNS_4arch4Sm80ELb0ELb0ELb1ELb0ELb0ELb0ELb0ELb0ELi2ELi4ELi4ELi4ELb0EEENS1_21CollectiveEpilogueBwdISA_SB_SD_Li256ELb0ELb0ELi2EEENS1_19SingleTileSchedulerILb0ELb0ELb0ELi128EEEEEEEEEvNT_6ParamsE$_ZN4cute3eso3ESOILb0ELb1EJNS_5tupleIJiiEEENS_1CILi8192EEEEEC2ERKS3_RKS5_)
        /*1be9c*/ 	.word	0x00000000


	//----- nvinfo : EIATTR_FRAME_SIZE
	.align		4
.L_19066:
        /*1bea0*/ 	.byte	0x04, 0x11
        /*1bea2*/ 	.short	(.L_19068 - .L_19067)
	.align		4
.L_19067:
        /*1bea4*/ 	.word	index@($_ZN7cutlass13device_kernelIN5flash19enable_sm80_to_sm89INS1_16FlashAttnBwdSm80INS1_25CollectiveMainloopBwdSm80ILi2ELi2EN4cute5tupleIJNS5_1CILi128EEES8_NS7_ILi64EEEEEENS_10bfloat16_tEfNS_4arch4Sm80ELb0ELb0ELb1ELb0ELb0ELb0ELb0ELb0ELi2ELi4ELi4ELi4ELb0EEENS1_21CollectiveEpilogueBwdISA_SB_SD_Li256ELb0ELb0ELi2EEENS1_19SingleTileSchedulerILb0ELb0ELb0ELi128EEEEEEEEEvNT_6ParamsE$_ZN4cute3eso3ESOILb0ELb1EJNS_5tupleIJiiEEENS_1CILi1024EEEEEC2ERKS3_RKS5_)
        /*1bea8*/ 	.word	0x00000000


	//----- nvinfo : EIATTR_FRAME_SIZE
	.align		4
.L_19068:
        /*1beac*/ 	.byte	0x04, 0x11
        /*1beae*/ 	.short	(.L_19070 - .L_19069)
	.align		4
.L_19069:
        /*1beb0*/ 	.word	index@($_ZN7cutlass13device_kernelIN5flash19enable_sm80_to_sm89INS1_16FlashAttnBwdSm80INS1_25CollectiveMainloopBwdSm80ILi2ELi2EN4cute5tupleIJNS5_1CILi128EEES8_NS7_ILi64EEEEEENS_10bfloat16_tEfNS_4arch4Sm80ELb0ELb0ELb1ELb0ELb0ELb0ELb0ELb0ELi2ELi4ELi4ELi4ELb0EEENS1_21CollectiveEpilogueBwdISA_SB_SD_Li256ELb0ELb0ELi2EEENS1_19SingleTileSchedulerILb0ELb0ELb0ELi128EEEEEEEEEvNT_6ParamsE$_ZN4cute3eso3ESOILb0ELb1EJNS_5tupleIJiiEEEEEC2ERKS3_)
        /*1beb4*/ 	.word	0x00000000


	//----- nvinfo : EIATTR_FRAME_SIZE
	.align		4
.L_19070:
        /*1beb8*/ 	.byte	0x04, 0x11
        /*1beba*/ 	.short	(.L_19072 - .L_19071)
	.align		4
.L_19071:
        /*1bebc*/ 	.word	index@($_ZN7cutlass13device_kernelIN5flash19enable_sm80_to_sm89INS1_16FlashAttnBwdSm80INS1_25CollectiveMainloopBwdSm80ILi2ELi2EN4cute5tupleIJNS5_1CILi128EEES8_NS7_ILi64EEEEEENS_10bfloat16_tEfNS_4arch4Sm80ELb0ELb0ELb1ELb0ELb0ELb0ELb0ELb0ELi2ELi4ELi4ELi4ELb0EEENS1_21CollectiveEpilogueBwdISA_SB_SD_Li256ELb0ELb0ELi2EEENS1_19SingleTileSchedulerILb0ELb0ELb0ELi128EEEEEEEEEvNT_6ParamsE$_ZN4cute3eso3ESOILb0ELb1EJNS_5tupleIJiNS2_IJiiEEEEEENS2_IJNS_10UnderscoreENS2_IJS5_S5_EEEEEEEEC2ERKS4_RKS7_)
        /*1bec0*/ 	.word	0x00000000


	//----- nvinfo : EIATTR_FRAME_SIZE
	.align		4
.L_19072:
        /*1bec4*/ 	.byte	0x04, 0x11
        /*1bec6*/ 	.short	(.L_19074 - .L_19073)
	.align		4
.L_19073:
        /*1bec8*/ 	.word	index@($_ZN7cutlass13device_kernelIN5flash19enable_sm80_to_sm89INS1_16FlashAttnBwdSm80INS1_25CollectiveMainloopBwdSm80ILi2ELi2EN4cute5tupleIJNS5_1CILi128EEES8_NS7_ILi64EEEEEENS_10bfloat16_tEfNS_4arch4Sm80ELb0ELb0ELb1ELb0ELb0ELb0ELb0ELb0ELi2ELi4ELi4ELi4ELb0EEENS1_21CollectiveEpilogueBwdISA_SB_SD_Li256ELb0ELb0ELi2EEENS1_19SingleTileSchedulerILb0ELb0ELb0ELi128EEEEEEEEEvNT_6ParamsE$_ZN4cute3eso3ESOILb0ELb1EJNS_5tupleIJiNS2_IJiNS_1CILi0EEEEEEEEENS2_IJNS_10UnderscoreENS2_IJS7_S7_EEEEEEEEC2ERKS6_RKS9_)
        /*1becc*/ 	.word	0x00000000


	//----- nvinfo : EIATTR_FRAME_SIZE
	.align		4
.L_19074:
        /*1bed0*/ 	.byte	0x04, 0x11
        /*1bed2*/ 	.short	(.L_19076 - .L_19075)
	.align		4
.L_19075:
        /*1bed4*/ 	.word	index@($_ZN7cutlass13device_kernelIN5flash19enable_sm80_to_sm89INS1_16FlashAttnBwdSm80INS1_25CollectiveMainloopBwdSm80ILi2ELi2EN4cute5tupleIJNS5_1CILi128EEES8_NS7_ILi64EEEEEENS_10bfloat16_tEfNS_4arch4Sm80ELb0ELb0ELb1ELb0ELb0ELb0ELb0ELb0ELi2ELi4ELi4ELi4ELb0EEENS1_21CollectiveEpilogueBwdISA_SB_SD_Li256ELb0ELb0ELi2EEENS1_19SingleTileSchedulerILb0ELb0ELb0ELi128EEEEEEEEEvNT_6ParamsE$_ZN4cute3eso3ESOILb0ELb0EJiiiNS_1CILi72EEENS2_ILi512EEEEEC2ERKiS7_S7_RKS3_RKS4_)
        /*1bed8*/ 	.word	0x00000000


	//----- nvinfo : EIATTR_FRAME_SIZE
	.align		4
.L_19076:
        /*1bedc*/ 	.byte	0x04, 0x11
        /*1bede*/ 	.short	(.L_19078 - .L_19077)
	.align		4
.L_19077:
        /*1bee0*/ 	.word	index@($_ZN7cutlass13device_kernelIN5flash19enable_sm80_to_sm89INS1_16FlashAttnBwdSm80INS1_25CollectiveMainloopBwdSm80ILi2ELi2EN4cute5tupleIJNS5_1CILi128EEES8_NS7_ILi64EEEEEENS_10bfloat16_tEfNS_4arch4Sm80ELb0ELb0ELb1ELb0ELb0ELb0ELb0ELb0ELi2ELi4ELi4ELi4ELb0EEENS1_21CollectiveEpilogueBwdISA_SB_SD_Li256ELb0ELb0ELi2EEENS1_19SingleTileSchedulerILb0ELb0ELb0ELi128EEEEEEEEEvNT_6ParamsE$_ZN4cute3eso3ESOILb0ELb0EJiiiNS_1CILi144EEENS2_ILi512EEEEEC2ERKiS7_S7_RKS3_RKS4_)
        /*1bee4*/ 	.word	0x00000000


	//----- nvinfo : EIATTR_FRAME_SIZE
	.align		4
.L_19078:
        /*1bee8*/ 	.byte	0x04, 0x11
        /*1beea*/ 	.short	(.L_19080 - .L_19079)
	.align		4
.L_19079:
        /*1beec*/ 	.word	index@($_ZN7cutlass13device_kernelIN5flash19enable_sm80_to_sm89INS1_16FlashAttnBwdSm80INS1_25CollectiveMainloopBwdSm80ILi2ELi2EN4cute5tupleIJNS5_1CILi128EEES8_NS7_ILi64EEEEEENS_10bfloat16_tEfNS_4arch4Sm80ELb0ELb0ELb1ELb0ELb0ELb0ELb0ELb0ELi2ELi4ELi4ELi4ELb0EEENS1_21CollectiveEpilogueBwdISA_SB_SD_Li256ELb0ELb0ELi2EEENS1_19SingleTileSchedulerILb0ELb0ELb0ELi128EEEEEEEEEvNT_6ParamsE$_ZN4cute3eso3ESOILb0ELb0EJiiiNS_1CILi0EEEEEC2ERKiS6_S6_RKS3_)
        /*1bef0*/ 	.word	0x00000000


	//----- nvinfo : EIATTR_FRAME_SIZE
	.align		4
.L_19080:
        /*1bef4*/ 	.byte	0x04, 0x11
        /*1bef6*/ 	.short	(.L_19082 - .L_19081)
	.align		4
.L_19081:
        /*1bef8*/ 	.word	index@($_ZN7cutlass13device_kernelIN5flash19enable_sm80_to_sm89INS1_16FlashAttnBwdSm80INS1_25CollectiveMainloopBwdSm80ILi2ELi2EN4cute5tupleIJNS5_1CILi128EEES8_NS7_ILi64EEEEEENS_10bfloat16_tEfNS_4arch4Sm80ELb0ELb0ELb1ELb0ELb0ELb0ELb0ELb0ELi2ELi4ELi4ELi4ELb0EEENS1_21CollectiveEpilogueBwdISA_SB_SD_Li256ELb0ELb0ELi2EEENS1_19SingleTileSchedulerILb0ELb0ELb0ELi128EEEEEEEEEvNT_6ParamsE$_ZN4cute3eso3ESOILb0ELb0EJiiiEEC2ERKiS4_S4_)
        /*1befc*/ 	.word	0x00000000


	//----- nvinfo : EIATTR_FRAME_SIZE
	.align		4
.L_19082:
        /*1bf00*/ 	.byte	0x04, 0x11
        /*1bf02*/ 	.short	(.L_19084 - .L_19083)
	.align		4
.L_19083:
        /*1bf04*/ 	.word	index@($_ZN7cutlass13device_kernelIN5flash19enable_sm80_to_sm89INS1_16FlashAttnBwdSm80INS1_25CollectiveMainloopBwdSm80ILi2ELi2EN4cute5tupleIJNS5_1CILi128EEES8_NS7_ILi64EEEEEENS_10bfloat16_tEfNS_4arch4Sm80ELb0ELb0ELb1ELb0ELb0ELb0ELb0ELb0ELi2ELi4ELi4ELi4ELb0EEENS1_21CollectiveEpilogueBwdISA_SB_SD_Li256ELb0ELb0ELi2EEENS1_19SingleTileSchedulerILb0ELb0ELb0ELi128EEEEEEEEEvNT_6ParamsE$_ZN4cute3eso3ESOILb0ELb0EJiiNS_1CILi8192EEEEEC2ERKiS6_RKS3_)
        /*1bf08*/ 	.word	0x00000000


	//----- nvinfo : EIATTR_FRAME_SIZE
	.align		4
.L_19084:
        /*1bf0c*/ 	.byte	0x04, 0x11
        /*1bf0e*/ 	.short	(.L_19086 - .L_19085)
	.align		4
.L_19085:
        /*1bf10*/ 	.word	index@($_ZN7cutlass13device_kernelIN5flash19enable_sm80_to_sm89INS1_16FlashAttnBwdSm80INS1_25CollectiveMainloopBwdSm80ILi2ELi2EN4cute5tupleIJNS5_1CILi128EEES8_NS7_ILi64EEEEEENS_10bfloat16_tEfNS_4arch4Sm80ELb0ELb0ELb1ELb0ELb0ELb0ELb0ELb0ELi2ELi4ELi4ELi4ELb0EEENS1_21CollectiveEpilogueBwdISA_SB_SD_Li256ELb0ELb0ELi2EEENS1_19SingleTileSchedulerILb0ELb0ELb0ELi128EEEEEEEEEvNT_6ParamsE$_ZN4cute3eso3ESOILb0ELb0EJiiNS_1CILi72EEENS2_ILi512EEEEEC2ERKiS7_RKS3_RKS4_)
        /*1bf14*/ 	.word	0x00000000


	//----- nvinfo : EIATTR_FRAME_SIZE
	.align		4
.L_19086:
        /*1bf18*/ 	.byte	0x04, 0x11
        /*1bf1a*/ 	.short	(.L_19088 - .L_19087)
	.align		4
.L_19087:
        /*1bf1c*/ 	.word	index@($_ZN7cutlass13device_kernelIN5flash19enable_sm80_to_sm89INS1_16FlashAttnBwdSm80INS1_25CollectiveMainloopBwdSm80ILi2ELi2EN4cute5tupleIJNS5_1CILi128EEES8_NS7_ILi64EEEEEENS_10bfloat16_tEfNS_4arch4Sm80ELb0ELb0ELb1ELb0ELb0ELb0ELb0ELb0ELi2ELi4ELi4ELi4ELb0EEENS1_21CollectiveEpilogueBwdISA_SB_SD_Li256ELb0ELb0ELi2EEENS1_19SingleTileSchedulerILb0ELb0ELb0ELi128EEEEEEEEEvNT_6ParamsE$_ZN4cute3eso3ESOILb0ELb0EJiiNS_1CILi144EEENS2_ILi512EEEEEC2ERKiS7_RKS3_RKS4_)
        /*1bf20*/ 	.word	0x00000000


	//----- nvinfo : EIATTR_FRAME_SIZE
	.align		4
.L_19088:
        /*1bf24*/ 	.byte	0x04, 0x11
        /*1bf26*/ 	.short	(.L_19090 - .L_19089)
	.align		4
.L_19089:
        /*1bf28*/ 	.word	index@($_ZN7cutlass13device_kernelIN5flash19enable_sm80_to_sm89INS1_16FlashAttnBwdSm80INS1_25CollectiveMainloopBwdSm80ILi2ELi2EN4cute5tupleIJNS5_1CILi128EEES8_NS7_ILi64EEEEEENS_10bfloat16_tEfNS_4arch4Sm80ELb0ELb0ELb1ELb0ELb0ELb0ELb0ELb0ELi2ELi4ELi4ELi4ELb0EEENS1_21CollectiveEpilogueBwdISA_SB_SD_Li256ELb0ELb0ELi2EEENS1_19SingleTileSchedulerILb0ELb0ELb0ELi128EEEEEEEEEvNT_6ParamsE$_ZN4cute3eso3ESOILb0ELb0EJiiNS_1CILi1024EEEEEC2ERKiS6_RKS3_)
        /*1bf2c*/ 	.word	0x00000000


	//----- nvinfo : EIATTR_FRAME_SIZE
	.align		4
.L_19090:
        /*1bf30*/ 	.byte	0x04, 0x11
        /*1bf32*/ 	.short	(.L_19092 - .L_19091)
	.align		4
.L_19091:
        /*1bf34*/ 	.word	index@($_ZN7cutlass13device_kernelIN5flash19enable_sm80_to_sm89INS1_16FlashAttnBwdSm80INS1_25CollectiveMainloopBwdSm80ILi2ELi2EN4cute5tupleIJNS5_1CILi128EEES8_NS7_ILi64EEEEEENS_10bfloat16_tEfNS_4arch4Sm80ELb0ELb0ELb1ELb0ELb0ELb0ELb0ELb0ELi2ELi4ELi4ELi4ELb0EEENS1_21CollectiveEpilogueBwdISA_SB_SD_Li256ELb0ELb0ELi2EEENS1_19SingleTileSchedulerILb0ELb0ELb0ELi128EEEEEEEEEvNT_6ParamsE$_ZN4cute3eso3ESOILb0ELb0EJiiNS_1CILi0EEEEEC2ERKiS6_RKS3_)
        /*1bf38*/ 	.word	0x00000000


	//----- nvinfo : EIATTR_FRAME_SIZE
	.align		4
.L_19092:
        /*1bf3c*/ 	.byte	0x04, 0x11
        /*1bf3e*/ 	.short	(.L_19094 - .L_19093)
	.align		4
.L_19093:
        /*1bf40*/ 	.word	index@($_ZN7cutlass13device_kernelIN5flash19enable_sm80_to_sm89INS1_16FlashAttnBwdSm80INS1_25CollectiveMainloopBwdSm80ILi2ELi2EN4cute5tupleIJNS5_1CILi128EEES8_NS7_ILi64EEEEEENS_10bfloat16_tEfNS_4arch4Sm80ELb0ELb0ELb1ELb0ELb0ELb0ELb0ELb0ELi2ELi4ELi4ELi4ELb0EEENS1_21CollectiveEpilogueBwdISA_SB_SD_Li256ELb0ELb0ELi2EEENS1_19SingleTileSchedulerILb0ELb0ELb0ELi128EEEEEEEEEvNT_6ParamsE$_ZN4cute3eso3ESOILb0ELb0EJiiEEC2ERKiS4_)
        /*1bf44*/ 	.word	0x00000000


	//----- nvinfo : EIATTR_FRAME_SIZE
	.align		4
.L_19094:
        /*1bf48*/ 	.byte	0x04, 0x11
        /*1bf4a*/ 	.short	(.L_19096 - .L_19095)
	.align		4
.L_19095:
        /*1bf4c*/ 	.word	index@($_ZN7cutlass13device_kernelIN5flash19enable_sm80_to_sm89INS1_16FlashAttnBwdSm80INS1_25CollectiveMainloopBwdSm80ILi2ELi2EN4cute5tupleIJNS5_1CILi128EEES8_NS7_ILi64EEEEEENS_10bfloat16_tEfNS_4arch4Sm80ELb0ELb0ELb1ELb0ELb0ELb0ELb0ELb0ELi2ELi4ELi4ELi4ELb0EEENS1_21CollectiveEpilogueBwdISA_SB_SD_Li256ELb0ELb0ELi2EEENS1_19SingleTileSchedulerILb0ELb0ELb0ELi128EEEEEEEEEvNT_6ParamsE$_ZN4cute3eso3ESOILb0ELb0EJiNS_5tupleIJiiEEEEEC2ERKiRKS3_)
        /*1bf50*/ 	.word	0x00000000


	//----- nvinfo : EIATTR_FRAME_SIZE
	.align		4
.L_19096:
        /*1bf54*/ 	.byte	0x04, 0x11
        /*1bf56*/ 	.short	(.L_19098 - .L_19097)
	.align		4
.L_19097:
        /*1bf58*/ 	.word	index@($_ZN7cutlass13device_kernelIN5flash19enable_sm80_to_sm89INS1_16FlashAttnBwdSm80INS1_25CollectiveMainloopBwdSm80ILi2ELi2EN4cute5tupleIJNS5_1CILi128EEES8_NS7_ILi64EEEEEENS_10bfloat16_tEfNS_4arch4Sm80ELb0ELb0ELb1ELb0ELb0ELb0ELb0ELb0ELi2ELi4ELi4ELi4ELb0EEENS1_21CollectiveEpilogueBwdISA_SB_SD_Li256ELb0ELb0ELi2EEENS1_19SingleTileSchedulerILb0ELb0ELb0ELi128EEEEEEEEEvNT_6ParamsE$_ZN4cute3eso3ESOILb0ELb0EJiNS_5tupleIJiNS_1CILi0EEEEEEEEC2ERKiRKS5_)
        /*1bf5c*/ 	.word	0x00000000


	//----- nvinfo : EIATTR_FRAME_SIZE
	.align		4
.L_19098:
        /*1bf60*/ 	.byte	0x04, 0x11
        /*1bf62*/ 	.short	(.L_19100 - .L_19099)
	.align		4
.L_19099:
        /*1bf64*/ 	.word	index@($_ZN7cutlass13device_kernelIN5flash19enable_sm80_to_sm89INS1_16FlashAttnBwdSm80INS1_25CollectiveMainloopBwdSm80ILi2ELi2EN4cute5tupleIJNS5_1CILi128EEES8_NS7_ILi64EEEEEENS_10bfloat16_tEfNS_4arch4Sm80ELb0ELb0ELb1ELb0ELb0ELb0ELb0ELb0ELi2ELi4ELi4ELi4ELb0EEENS1_21CollectiveEpilogueBwdISA_SB_SD_Li256ELb0ELb0ELi2EEENS1_19SingleTileSchedulerILb0ELb0ELb0ELi128EEEEEEEEEvNT_6ParamsE$_ZN4cute3eso3ESOILb0ELb0EJNS_6LayoutINS_5tupleIJNS3_IJNS_1CILi8EEENS4_ILi1EEEEEENS4_ILi4EEES6_EEENS3_IJNS3_IJS6_NS4_ILi0EEEEEElSA_EEEEElEEC2ERKSD_RKl)
        /*1bf68*/ 	.word	0x00000000


	//----- nvinfo : EIATTR_FRAME_SIZE
	.align		4
.L_19100:
        /*1bf6c*/ 	.byte	0x04, 0x11
        /*1bf6e*/ 	.short	(.L_19102 - .L_19101)
	.align		4
.L_19101:
        /*1bf70*/ 	.word	index@($_ZN7cutlass13device_kernelIN5flash19enable_sm80_to_sm89INS1_16FlashAttnBwdSm80INS1_25CollectiveMainloopBwdSm80ILi2ELi2EN4cute5tupleIJNS5_1CILi128EEES8_NS7_ILi64EEEEEENS_10bfloat16_tEfNS_4arch4Sm80ELb0ELb0ELb1ELb0ELb0ELb0ELb0ELb0ELi2ELi4ELi4ELi4ELb0EEENS1_21CollectiveEpilogueBwdISA_SB_SD_Li256ELb0ELb0ELi2EEENS1_19SingleTileSchedulerILb0ELb0ELb0ELi128EEEEEEEEEvNT_6ParamsE$_ZN4cute3eso3ESOILb0ELb0EJNS_6LayoutINS_5tupleIJNS3_IJNS_1CILi8EEENS4_ILi1EEEEEENS4_ILi4EEES6_EEENS3_IJNS3_IJS6_NS4_ILi0EEEEEElSA_EEEEENS_10ViewEngineINS_8gmem_ptrIPKN7cutlass10bfloat16_tEEEEEEEC2ERKSD_RKSL_)
        /*1bf74*/ 	.word	0x00000000


	//----- nvinfo : EIATTR_FRAME_SIZE
	.align		4
.L_19102:
        /*1bf78*/ 	.byte	0x04, 0x11
        /*1bf7a*/ 	.short	(.L_19104 - .L_19103)
	.align		4
.L_19103:
        /*1bf7c*/ 	.word	index@($_ZN7cutlass13device_kernelIN5flash19enable_sm80_to_sm89INS1_16FlashAttnBwdSm80INS1_25CollectiveMainloopBwdSm80ILi2ELi2EN4cute5tupleIJNS5_1CILi128EEES8_NS7_ILi64EEEEEENS_10bfloat16_tEfNS_4arch4Sm80ELb0ELb0ELb1ELb0ELb0ELb0ELb0ELb0ELi2ELi4ELi4ELi4ELb0EEENS1_21CollectiveEpilogueBwdISA_SB_SD_Li256ELb0ELb0ELi2EEENS1_19SingleTileSchedulerILb0ELb0ELb0ELi128EEEEEEEEEvNT_6ParamsE$_ZN4cute3eso3ESOILb0ELb0EJNS_6LayoutINS_5tupleIJNS3_IJNS_1CILi8EEENS4_ILi1EEEEEENS4_ILi2EEES5_EEENS3_IJNS3_IJS6_NS4_ILi0EEEEEEiNS4_ILi1024EEEEEEEEiEEC2ERKSE_RKi)
        /*1bf80*/ 	.word	0x00000000


	//----- nvinfo : EIATTR_FRAME_SIZE
	.align		4
.L_19104:
        /*1bf84*/ 	.byte	0x04, 0x11
        /*1bf86*/ 	.short	(.L_19106 - .L_19105)
	.align		4
.L_19105:
        /*1bf88*/ 	.word	index@($_ZN7cutlass13device_kernelIN5flash19enable_sm80_to_sm89INS1_16FlashAttnBwdSm80INS1_25CollectiveMainloopBwdSm80ILi2ELi2EN4cute5tupleIJNS5_1CILi128EEES8_NS7_ILi64EEEEEENS_10bfloat16_tEfNS_4arch4Sm80ELb0ELb0ELb1ELb0ELb0ELb0ELb0ELb0ELi2ELi4ELi4ELi4ELb0EEENS1_21CollectiveEpilogueBwdISA_SB_SD_Li256ELb0ELb0ELi2EEENS1_19SingleTileSchedulerILb0ELb0ELb0ELi128EEEEEEEEEvNT_6ParamsE$_ZN4cute3eso3ESOILb0ELb0EJNS_6LayoutINS_5tupleIJNS3_IJNS_1CILi8EEENS4_ILi1EEEEEENS4_ILi2EEES5_EEENS3_IJNS3_IJS6_NS4_ILi0EEEEEEiNS4_ILi1024EEEEEEEENS_10ViewEngineINS_8smem_ptrIPN7cutlass10bfloat16_tEEEEEEEC2ERKSE_RKSL_)
        /*1bf8c*/ 	.word	0x00000000


	//----- nvinfo : EIATTR_FRAME_SIZE
	.align		4
.L_19106:
        /*1bf90*/ 	.byte	0x04, 0x11
        /*1bf92*/ 	.short	(.L_19108 - .L_19107)
	.align		4
.L_19107:
        /*1bf94*/ 	.word	index@($_ZN7cutlass13device_kernelIN5flash19enable_sm80_to_sm89INS1_16FlashAttnBwdSm80INS1_25CollectiveMainloopBwdSm80ILi2ELi2EN4cute5tupleIJNS5_1CILi128EEES8_NS7_ILi64EEEEEENS_10bfloat16_tEfNS_4arch4Sm80ELb0ELb0ELb1ELb0ELb0ELb0ELb0ELb0ELi2ELi4ELi4ELi4ELb0EEENS1_21CollectiveEpilogueBwdISA_SB_SD_Li256ELb0ELb0ELi2EEENS1_19SingleTileSchedulerILb0ELb0ELb0ELi128EEEEEEEEEvNT_6ParamsE$_ZN4cute3eso3ESOILb0ELb0EJNS_6LayoutINS_5tupleIJNS3_IJNS_1CILi8EEENS4_ILi1EEEEEENS4_ILi2EEENS3_IJS8_S8_EEEEEENS3_IJNS3_IJS6_NS4_ILi0EEEEEENS4_ILi4096EEENS3_IJiiEEEEEEEEiEEC2ERKSG_RKi)
        /*1bf98*/ 	.word	0x00000000


	//----- nvinfo : EIATTR_FRAME_SIZE
	.align		4
.L_19108:
        /*1bf9c*/ 	.byte	0x04, 0x11
        /*1bf9e*/ 	.short	(.L_19110 - .L_19109)
	.align		4
.L_19109:
        /*1bfa0*/ 	.word	index@($_ZN7cutlass13device_kernelIN5flash19enable_sm80_to_sm89INS1_16FlashAttnBwdSm80INS1_25CollectiveMainloopBwdSm80ILi2ELi2EN4cute5tupleIJNS5_1CILi128EEES8_NS7_ILi64EEEEEENS_10bfloat16_tEfNS_4arch4Sm80ELb0ELb0ELb1ELb0ELb0ELb0ELb0ELb0ELi2ELi4ELi4ELi4ELb0EEENS1_21CollectiveEpilogueBwdISA_SB_SD_Li256ELb0ELb0ELi2EEENS1_19SingleTileSchedulerILb0ELb0ELb0ELi128EEEEEEEEEvNT_6ParamsE$_ZN4cute3eso3ESOILb0ELb0EJNS_6LayoutINS_5tupleIJNS3_IJNS_1CILi8EEENS4_ILi1EEEEEENS4_ILi2EEENS3_IJS8_S8_EEEEEENS3_IJNS3_IJS6_NS4_ILi0EEEEEENS4_ILi4096EEENS3_IJiiEEEEEEEENS_10ViewEngineINS_8smem_ptrIPN7cutlass10bfloat16_tEEEEEEEC2ERKSG_RKSN_)
        /*1bfa4*/ 	.word	0x00000000


	//----- nvinfo : EIATTR_FRAME_SIZE
	.align		4
.L_19110:
        /*1bfa8*/ 	.byte	0x04, 0x11
        /*1bfaa*/ 	.short	(.L_19112 - .L_19111)
	.align		4
.L_19111:
        /*1bfac*/ 	.word	index@($_ZN7cutlass13device_kernelIN5flash19enable_sm80_to_sm89INS1_16FlashAttnBwdSm80INS1_25CollectiveMainloopBwdSm80ILi2ELi2EN4cute5tupleIJNS5_1CILi128EEES8_NS7_ILi64EEEEEENS_10bfloat16_tEfNS_4arch4Sm80ELb0ELb0ELb1ELb0ELb0ELb0ELb0ELb0ELi2ELi4ELi4ELi4ELb0EEENS1_21CollectiveEpilogueBwdISA_SB_SD_Li256ELb0ELb0ELi2EEENS1_19SingleTileSchedulerILb0ELb0ELb0ELi128EEEEEEEEEvNT_6ParamsE$_ZN4cute3eso3ESOILb0ELb0EJNS_6LayoutINS_5tupleIJNS3_IJNS_1CILi8EEENS4_ILi1EEEEEENS4_ILi2EEEEEENS3_IJNS3_IJS6_NS4_ILi0EEEEEEiEEEEEiEEC2ERKSD_RKi)
        /*1bfb0*/ 	.word	0x00000000


	//----- nvinfo : EIATTR_FRAME_SIZE
	.align		4
.L_19112:
        /*1bfb4*/ 	.byte	0x04, 0x11
        /*1bfb6*/ 	.short	(.L_19114 - .L_19113)
	.align		4
.L_19113:
        /*1bfb8*/ 	.word	index@($_ZN7cutlass13device_kernelIN5flash19enable_sm80_to_sm89INS1_16FlashAttnBwdSm80INS1_25CollectiveMainloopBwdSm80ILi2ELi2EN4cute5tupleIJNS5_1CILi128EEES8_NS7_ILi64EEEEEENS_10bfloat16_tEfNS_4arch4Sm80ELb0ELb0ELb1ELb0ELb0ELb0ELb0ELb0ELi2ELi4ELi4ELi4ELb0EEENS1_21CollectiveEpilogueBwdISA_SB_SD_Li256ELb0ELb0ELi2EEENS1_19SingleTileSchedulerILb0ELb0ELb0ELi128EEEEEEEEEvNT_6ParamsE$_ZN4cute3eso3ESOILb0ELb0EJNS_6LayoutINS_5tupleIJNS3_IJNS_1CILi8EEENS4_ILi1EEEEEENS4_ILi2EEEEEENS3_IJNS3_IJS6_NS4_ILi0EEEEEEiEEEEENS_10ViewEngineINS_8smem_ptrIPN7cutlass10bfloat16_tEEEEEEEC2ERKSD_RKSK_)
        /*1bfbc*/ 	.word	0x00000000


	//----- nvinfo : EIATTR_FRAME_SIZE
	.align		4
.L_19114:
        /*1bfc0*/ 	.byte	0x04, 0x11
        /*1bfc2*/ 	.short	(.L_19116 - .L_19115)
	.align		4
.L_19115:
        /*1bfc4*/ 	.word	index@($_ZN7cutlass13device_kernelIN5flash19enable_sm80_to_sm89INS1_16FlashAttnBwdSm80INS1_25CollectiveMainloopBwdSm80ILi2ELi2EN4cute5tupleIJNS5_1CILi128EEES8_NS7_ILi64EEEEEENS_10bfloat16_tEfNS_4arch4Sm80ELb0ELb0ELb1ELb0ELb0ELb0ELb0ELb0ELi2ELi4ELi4ELi4ELb0EEENS1_21CollectiveEpilogueBwdISA_SB_SD_Li256ELb0ELb0ELi2EEENS1_19SingleTileSchedulerILb0ELb0ELb0ELi128EEEEEEEEEvNT_6ParamsE$_ZN4cute3eso3ESOILb0ELb0EJNS_6LayoutINS_5tupleIJNS3_IJNS_1CILi8EEENS4_ILi1EEEEEENS3_IJNS4_ILi2EEEEEEEEENS3_IJNS3_IJS6_NS4_ILi0EEEEEENS3_IJiEEEEEEEENS_10ViewEngineINS_8smem_ptrIPN7cutlass10bfloat16_tEEEEEEEC2ERKSF_RKSM_)
        /*1bfc8*/ 	.word	0x00000000


	//----- nvinfo : EIATTR_FRAME_SIZE
	.align		4
.L_19116:
        /*1bfcc*/ 	.byte	0x04, 0x11
        /*1bfce*/ 	.short	(.L_19118 - .L_19117)
	.align		4
.L_19117:
        /*1bfd0*/ 	.word	index@($_ZN7cutlass13device_kernelIN5flash19enable_sm80_to_sm89INS1_16FlashAttnBwdSm80INS1_25CollectiveMainloopBwdSm80ILi2ELi2EN4cute5tupleIJNS5_1CILi128EEES8_NS7_ILi64EEEEEENS_10bfloat16_tEfNS_4arch4Sm80ELb0ELb0ELb1ELb0ELb0ELb0ELb0ELb0ELi2ELi4ELi4ELi4ELb0EEENS1_21CollectiveEpilogueBwdISA_SB_SD_Li256ELb0ELb0ELi2EEENS1_19SingleTileSchedulerILb0ELb0ELb0ELi128EEEEEEEEEvNT_6ParamsE$_ZN4cute3eso3ESOILb0ELb0EJNS_6LayoutINS_5tupleIJNS3_IJNS_1CILi2EEES5_S5_EEES5_NS3_IJS5_S5_EEEEEENS3_IJNS3_IJNS4_ILi1EEENS4_ILi512EEEiEEENS4_ILi4096EEENS3_IJiiEEEEEEEEjEEC2ERKSF_RKj)
        /*1bfd4*/ 	.word	0x00000000


	//----- nvinfo : EIATTR_FRAME_SIZE
	.align		4
.L_19118:
        /*1bfd8*/ 	.byte	0x04, 0x11
        /*1bfda*/ 	.short	(.L_19120 - .L_19119)
	.align		4
.L_19119:
        /*1bfdc*/ 	.word	index@($_ZN7cutlass13device_kernelIN5flash19enable_sm80_to_sm89INS1_16FlashAttnBwdSm80INS1_25CollectiveMainloopBwdSm80ILi2ELi2EN4cute5tupleIJNS5_1CILi128EEES8_NS7_ILi64EEEEEENS_10bfloat16_tEfNS_4arch4Sm80ELb0ELb0ELb1ELb0ELb0ELb0ELb0ELb0ELi2ELi4ELi4ELi4ELb0EEENS1_21CollectiveEpilogueBwdISA_SB_SD_Li256ELb0ELb0ELi2EEENS1_19SingleTileSchedulerILb0ELb0ELb0ELi128EEEEEEEEEvNT_6ParamsE$_ZN4cute3eso3ESOILb0ELb0EJNS_6LayoutINS_5tupleIJNS3_IJNS_1CILi2EEES5_S5_EEES5_NS3_IJS5_S5_EEEEEENS3_IJNS3_IJNS4_ILi1EEENS4_ILi512EEEiEEENS4_ILi4096EEENS3_IJiiEEEEEEEENS_10ViewEngineINS_8smem_ptrIPN7cutlass10bfloat16_tEEEEEEEC2ERKSF_RKSM_)
        /*1bfe0*/ 	.word	0x00000000


	//----- nvinfo : EIATTR_FRAME_SIZE
	.align		4
.L_19120:
        /*1bfe4*/ 	.byte	0x04, 0x11
        /*1bfe6*/ 	.short	(.L_19122 - .L_19121)
	.align		4
.L_19121:
        /*1bfe8*/ 	.word	index@($_ZN7cutlass13device_kernelIN5flash19enable_sm80_to_sm89INS1_16FlashAttnBwdSm80INS1_25CollectiveMainloopBwdSm80ILi2ELi2EN4cute5tupleIJNS5_1CILi128EEES8_NS7_ILi64EEEEEENS_10bfloat16_tEfNS_4arch4Sm80ELb0ELb0ELb1ELb0ELb0ELb0ELb0ELb0ELi2ELi4ELi4ELi4ELb0EEENS1_21CollectiveEpilogueBwdISA_SB_SD_Li256ELb0ELb0ELi2EEENS1_19SingleTileSchedulerILb0ELb0ELb0ELi128EEEEEEEEEvNT_6ParamsE$_ZN4cute3eso3ESOILb0ELb0EJNS_6LayoutINS_5tupleIJNS3_IJNS_1CILi2EEES5_S5_EEES5_NS3_IJNS3_IJS5_S5_EEES5_EEEEEENS3_IJNS3_IJNS4_ILi1EEENS4_ILi512EEEiEEENS4_ILi4096EEENS3_IJNS3_IJiiEEENS4_ILi8192EEEEEEEEEEEjEEC2ERKSI_RKj)
        /*1bfec*/ 	.word	0x00000000


	//----- nvinfo : EIATTR_FRAME_SIZE
	.align		4
.L_19122:
        /*1bff0*/ 	.byte	0x04, 0x11
        /*1bff2*/ 	.short	(.L_19124 - .L_19123)
	.align		4
.L_19123:
        /*1bff4*/ 	.word	index@($_ZN7cutlass13device_kernelIN5flash19enable_sm80_to_sm89INS1_16FlashAttnBwdSm80INS1_25CollectiveMainloopBwdSm80ILi2ELi2EN4cute5tupleIJNS5_1CILi128EEES8_NS7_ILi64EEEEEENS_10bfloat16_tEfNS_4arch4Sm80ELb0ELb0ELb1ELb0ELb0ELb0ELb0ELb0ELi2ELi4ELi4ELi4ELb0EEENS1_21CollectiveEpilogueBwdISA_SB_SD_Li256ELb0ELb0ELi2EEENS1_19SingleTileSchedulerILb0ELb0ELb0ELi128EEEEEEEEEvNT_6ParamsE$_ZN4cute3eso3ESOILb0ELb0EJNS_6LayoutINS_5tupleIJNS3_IJNS_1CILi2EEES5_S5_EEES5_NS3_IJNS3_IJS5_S5_EEES5_EEEEEENS3_IJNS3_IJNS4_ILi1EEENS4_ILi512EEEiEEENS4_ILi4096EEENS3_IJNS3_IJiiEEENS4_ILi8192EEEEEEEEEEENS_10ViewEngineINS_8smem_ptrIPN7cutlass10bfloat16_tEEEEEEEC2ERKSI_RKSP_)
        /*1bff8*/ 	.word	0x00000000


	//----- nvinfo : EIATTR_FRAME_SIZE
	.align		4
.L_19124:
        /*1bffc*/ 	.byte	0x04, 0x11
        /*1bffe*/ 	.short	(.L_19126 - .L_19125)
	.align		4
.L_19125:
        /*1c000*/ 	.word	index@($_ZN7cutlass13device_kernelIN5flash19enable_sm80_to_sm89INS1_16FlashAttnBwdSm80INS1_25CollectiveMainloopBwdSm80ILi2ELi2EN4cute5tupleIJNS5_1CILi128EEES8_NS7_ILi64EEEEEENS_10bfloat16_tEfNS_4arch4Sm80ELb0ELb0ELb1ELb0ELb0ELb0ELb0ELb0ELi2ELi4ELi4ELi4ELb0EEENS1_21CollectiveEpilogueBwdISA_SB_SD_Li256ELb0ELb0ELi2EEENS1_19SingleTileSchedulerILb0ELb0ELb0ELi128EEEEEEEEEvNT_6ParamsE$_ZN4cute3eso3ESOILb0ELb0EJNS_6LayoutINS_5tupleIJNS3_IJNS_1CILi2EEES5_EEES6_NS4_ILi8EEEEEENS3_IJNS3_IJiNS4_ILi512EEEEEENS3_IJiiEEENS4_ILi1024EEEEEEEEjEEC2ERKSE_RKj)
        /*1c004*/ 	.word	0x00000000


	//----- nvinfo : EIATTR_FRAME_SIZE
	.align		4
.L_19126:
        /*1c008*/ 	.byte	0x04, 0x11
        /*1c00a*/ 	.short	(.L_19128 - .L_19127)
	.align		4
.L_19127:
        /*1c00c*/ 	.word	index@($_ZN7cutlass13device_kernelIN5flash19enable_sm80_to_sm89INS1_16FlashAttnBwdSm80INS1_25CollectiveMainloopBwdSm80ILi2ELi2EN4cute5tupleIJNS5_1CILi128EEES8_NS7_ILi64EEEEEENS_10bfloat16_tEfNS_4arch4Sm80ELb0ELb0ELb1ELb0ELb0ELb0ELb0ELb0ELi2ELi4ELi4ELi4ELb0EEENS1_21CollectiveEpilogueBwdISA_SB_SD_Li256ELb0ELb0ELi2EEENS1_19SingleTileSchedulerILb0ELb0ELb0ELi128EEEEEEEEEvNT_6ParamsE$_ZN4cute3eso3ESOILb0ELb0EJNS_6LayoutINS_5tupleIJNS3_IJNS_1CILi2EEES5_EEES6_NS4_ILi8EEEEEENS3_IJNS3_IJiNS4_ILi512EEEEEENS3_IJiiEEENS4_ILi1024EEEEEEEENS_10ViewEngineINS_8smem_ptrIPN7cutlass10bfloat16_tEEEEEEEC2ERKSE_RKSL_)
        /*1c010*/ 	.word	0x00000000


	//----- nvinfo : EIATTR_FRAME_SIZE
	.align		4
.L_19128:
        /*1c014*/ 	.byte	0x04, 0x11
        /*1c016*/ 	.short	(.L_19130 - .L_19129)
	.align		4
.L_19129:
        /*1c018*/ 	.word	index@($_ZN7cutlass13device_kernelIN5flash19enable_sm80_to_sm89INS1_16FlashAttnBwdSm80INS1_25CollectiveMainloopBwdSm80ILi2ELi2EN4cute5tupleIJNS5_1CILi128EEES8_NS7_ILi64EEEEEENS_10bfloat16_tEfNS_4arch4Sm80ELb0ELb0ELb1ELb0ELb0ELb0ELb0ELb0ELi2ELi4ELi4ELi4ELb0EEENS1_21CollectiveEpilogueBwdISA_SB_SD_Li256ELb0ELb0ELi2EEENS1_19SingleTileSchedulerILb0ELb0ELb0ELi128EEEEEEEEEvNT_6ParamsE$_ZN4cute3eso3ESOILb0ELb0EJNS_6LayoutINS_5tupleIJNS3_IJNS_1CILi2EEES5_EEENS4_ILi8EEES6_EEENS3_IJNS3_IJNS4_ILi1EEEiEEENS4_ILi1024EEENS3_IJiiEEEEEEEEjEEC2ERKSE_RKj)
        /*1c01c*/ 	.word	0x00000000


	//----- nvinfo : EIATTR_FRAME_SIZE
	.align		4
.L_19130:
        /*1c020*/ 	.byte	0x04, 0x11
        /*1c022*/ 	.short	(.L_19132 - .L_19131)
	.align		4
.L_19131:
        /*1c024*/ 	.word	index@($_ZN7cutlass13device_kernelIN5flash19enable_sm80_to_sm89INS1_16FlashAttnBwdSm80INS1_25CollectiveMainloopBwdSm80ILi2ELi2EN4cute5tupleIJNS5_1CILi128EEES8_NS7_ILi64EEEEEENS_10bfloat16_tEfNS_4arch4Sm80ELb0ELb0ELb1ELb0ELb0ELb0ELb0ELb0ELi2ELi4ELi4ELi4ELb0EEENS1_21CollectiveEpilogueBwdISA_SB_SD_Li256ELb0ELb0ELi2EEENS1_19SingleTileSchedulerILb0ELb0ELb0ELi128EEEEEEEEEvNT_6ParamsE$_ZN4cute3eso3ESOILb0ELb0EJNS_6LayoutINS_5tupleIJNS3_IJNS_1CILi2EEES5_EEENS4_ILi8EEES6_EEENS3_IJNS3_IJNS4_ILi1EEEiEEENS4_ILi1024EEENS3_IJiiEEEEEEEENS_10ViewEngineINS_8smem_ptrIPN7cutlass10bfloat16_tEEEEEEEC2ERKSE_RKSL_)
        /*1c028*/ 	.word	0x00000000


	//----- nvinfo : EIATTR_FRAME_SIZE
	.align		4
.L_19132:
        /*1c02c*/ 	.byte	0x04, 0x11
        /*1c02e*/ 	.short	(.L_19134 - .L_19133)
	.align		4
.L_19133:
        /*1c030*/ 	.word	index@($_ZN7cutlass13device_kernelIN5flash19enable_sm80_to_sm89INS1_16FlashAttnBwdSm80INS1_25CollectiveMainloopBwdSm80ILi2ELi2EN4cute5tupleIJNS5_1CILi128EEES8_NS7_ILi64EEEEEENS_10bfloat16_tEfNS_4arch4Sm80ELb0ELb0ELb1ELb0ELb0ELb0ELb0ELb0ELi2ELi4ELi4ELi4ELb0EEENS1_21CollectiveEpilogueBwdISA_SB_SD_Li256ELb0ELb0ELi2EEENS1_19SingleTileSchedulerILb0ELb0ELb0ELi128EEEEEEEEEvNT_6ParamsE$_ZN4cute3eso3ESOILb0ELb0EJNS_6LayoutINS_5tupleIJNS3_IJNS_1CILi1EEENS3_IJS5_NS4_ILi2EEES6_EEEEEES6_NS3_IJS6_S6_EEEEEENS3_IJNS3_IJNS4_ILi0EEENS3_IJS5_NS4_ILi256EEEiEEEEEENS4_ILi2048EEENS3_IJiNS4_ILi4096EEEEEEEEEEENS_10ViewEngineINS_8smem_ptrIPjEEEEEEC2ERKSJ_RKSO_)
        /*1c034*/ 	.word	0x00000000


	//----- nvinfo : EIATTR_FRAME_SIZE
	.align		4
.L_19134:
        /*1c038*/ 	.byte	0x04, 0x11
        /*1c03a*/ 	.short	(.L_19136 - .L_19135)
	.align		4
.L_19135:
        /*1c03c*/ 	.word	index@($_ZN7cutlass13device_kernelIN5flash19enable_sm80_to_sm89INS1_16FlashAttnBwdSm80INS1_25CollectiveMainloopBwdSm80ILi2ELi2EN4cute5tupleIJNS5_1CILi128EEES8_NS7_ILi64EEEEEENS_10bfloat16_tEfNS_4arch4Sm80ELb0ELb0ELb1ELb0ELb0ELb0ELb0ELb0ELi2ELi4ELi4ELi4ELb0EEENS1_21CollectiveEpilogueBwdISA_SB_SD_Li256ELb0ELb0ELi2EEENS1_19SingleTileSchedulerILb0ELb0ELb0ELi128EEEEEEEEEvNT_6ParamsE$_ZN4cute3eso3ESOILb0ELb0EJNS_6LayoutINS_5tupleIJNS3_IJNS3_IJNS_1CILi8EEENS4_ILi1EEEEEES6_EEENS3_IJNS3_IJS6_S6_EEENS4_ILi2EEEEEEEEENS3_IJNS3_IJNS3_IJS6_NS4_ILi0EEEEEESD_EEENS3_IJNS3_IJSD_SD_EEEiEEEEEEEENS_10ViewEngineINS_8smem_ptrIPN7cutlass10bfloat16_tEEEEEEEC2ERKSJ_RKSQ_)
        /*1c040*/ 	.word	0x00000000


	//----- nvinfo : EIATTR_FRAME_SIZE
	.align		4
.L_19136:
        /*1c044*/ 	.byte	0x04, 0x11
        /*1c046*/ 	.short	(.L_19138 - .L_19137)
	.align		4
.L_19137:
        /*1c048*/ 	.word	index@($_ZN7cutlass13device_kernelIN5flash19enable_sm80_to_sm89INS1_16FlashAttnBwdSm80INS1_25CollectiveMainloopBwdSm80ILi2ELi2EN4cute5tupleIJNS5_1CILi128EEES8_NS7_ILi64EEEEEENS_10bfloat16_tEfNS_4arch4Sm80ELb0ELb0ELb1ELb0ELb0ELb0ELb0ELb0ELi2ELi4ELi4ELi4ELb0EEENS1_21CollectiveEpilogueBwdISA_SB_SD_Li256ELb0ELb0ELi2EEENS1_19SingleTileSchedulerILb0ELb0ELb0ELi128EEEEEEEEEvNT_6ParamsE$_ZN4cute3eso3ESOILb0ELb0EJNS_5tupleIJiiEEEiNS_1CILi0EEEEEC2ERKS3_RKiRKS5_)
        /*1c04c*/ 	.word	0x00000000


	//----- nvinfo : EIATTR_FRAME_SIZE
	.align		4
.L_19138:
        /*1c050*/ 	.byte	0x04, 0x11
        /*1c052*/ 	.short	(.L_19140 - .L_19139)
	.align		4
.L_19139:
        /*1c054*/ 	.word	index@($_ZN7cutlass13device_kernelIN5flash19enable_sm80_to_sm89INS1_16FlashAttnBwdSm80INS1_25CollectiveMainloopBwdSm80ILi2ELi2EN4cute5tupleIJNS5_1CILi128EEES8_NS7_ILi64EEEEEENS_10bfloat16_tEfNS_4arch4Sm80ELb0ELb0ELb1ELb0ELb0ELb0ELb0ELb0ELi2ELi4ELi4ELi4ELb0EEENS1_21CollectiveEpilogueBwdISA_SB_SD_Li256ELb0ELb0ELi2EEENS1_19SingleTileSchedulerILb0ELb0ELb0ELi128EEEEEEEEEvNT_6ParamsE$_ZN4cute3eso3ESOILb0ELb0EJNS_5tupleIJiNS_1CILi512EEEEEENS2_IJiiEEENS3_ILi1024EEEEEC2ERKS5_RKS6_RKS7_)
        /*1c058*/ 	.word	0x00000000


	//----- nvinfo : EIATTR_FRAME_SIZE
	.align		4
.L_19140:
        /*1c05c*/ 	.byte	0x04, 0x11
        /*1c05e*/ 	.short	(.L_19142 - .L_19141)
	.align		4
.L_19141:
        /*1c060*/ 	.word	index@($_ZN7cutlass13device_kernelIN5flash19enable_sm80_to_sm89INS1_16FlashAttnBwdSm80INS1_25CollectiveMainloopBwdSm80ILi2ELi2EN4cute5tupleIJNS5_1CILi128EEES8_NS7_ILi64EEEEEENS_10bfloat16_tEfNS_4arch4Sm80ELb0ELb0ELb1ELb0ELb0ELb0ELb0ELb0ELi2ELi4ELi4ELi4ELb0EEENS1_21CollectiveEpilogueBwdISA_SB_SD_Li256ELb0ELb0ELi2EEENS1_19SingleTileSchedulerILb0ELb0ELb0ELi128EEEEEEEEEvNT_6ParamsE$_ZN4cute3eso3ESOILb0ELb0EJNS_5tupleIJNS_1CILi1EEEiEEENS3_ILi1024EEENS2_IJiiEEEEEC2ERKS5_RKS6_RKS7_)
        /*1c064*/ 	.word	0x00000000


	//----- nvinfo : EIATTR_FRAME_SIZE
	.align		4
.L_19142:
        /*1c068*/ 	.byte	0x04, 0x11
        /*1c06a*/ 	.short	(.L_19144 - .L_19143)
	.align		4
.L_19143:
        /*1c06c*/ 	.word	index@($_ZN7cutlass13device_kernelIN5flash19enable_sm80_to_sm89INS1_16FlashAttnBwdSm80INS1_25CollectiveMainloopBwdSm80ILi2ELi2EN4cute5tupleIJNS5_1CILi128EEES8_NS7_ILi64EEEEEENS_10bfloat16_tEfNS_4arch4Sm80ELb0ELb0ELb1ELb0ELb0ELb0ELb0ELb0ELi2ELi4ELi4ELi4ELb0EEENS1_21CollectiveEpilogueBwdISA_SB_SD_Li256ELb0ELb0ELi2EEENS1_19SingleTileSchedulerILb0ELb0ELb0ELi128EEEEEEEEEvNT_6ParamsE$_ZN4cute3eso3ESOILb0ELb0EJNS_5tupleIJNS_1CILi1EEENS3_ILi512EEEiEEENS3_ILi4096EEENS2_IJiiEEEEEC2ERKS6_RKS7_RKS8_)
        /*1c070*/ 	.word	0x00000000


	//----- nvinfo : EIATTR_FRAME_SIZE
	.align		4
.L_19144:
        /*1c074*/ 	.byte	0x04, 0x11
        /*1c076*/ 	.short	(.L_19146 - .L_19145)
	.align		4
.L_19145:
        /*1c078*/ 	.word	index@($_ZN7cutlass13device_kernelIN5flash19enable_sm80_to_sm89INS1_16FlashAttnBwdSm80INS1_25CollectiveMainloopBwdSm80ILi2ELi2EN4cute5tupleIJNS5_1CILi128EEES8_NS7_ILi64EEEEEENS_10bfloat16_tEfNS_4arch4Sm80ELb0ELb0ELb1ELb0ELb0ELb0ELb0ELb0ELi2ELi4ELi4ELi4ELb0EEENS1_21CollectiveEpilogueBwdISA_SB_SD_Li256ELb0ELb0ELi2EEENS1_19SingleTileSchedulerILb0ELb0ELb0ELi128EEEEEEEEEvNT_6ParamsE$_ZN4cute3eso3ESOILb0ELb0EJNS_5tupleIJNS_1CILi1EEENS3_ILi512EEEiEEENS3_ILi4096EEENS2_IJNS2_IJiiEEENS3_ILi8192EEEEEEEEC2ERKS6_RKS7_RKSA_)
        /*1c07c*/ 	.word	0x00000000


	//----- nvinfo : EIATTR_FRAME_SIZE
	.align		4
.L_19146:
        /*1c080*/ 	.byte	0x04, 0x11
        /*1c082*/ 	.short	(.L_19148 - .L_19147)
	.align		4
.L_19147:
        /*1c084*/ 	.word	index@($_ZN7cutlass13device_kernelIN5flash19enable_sm80_to_sm89INS1_16FlashAttnBwdSm80INS1_25CollectiveMainloopBwdSm80ILi2ELi2EN4cute5tupleIJNS5_1CILi128EEES8_NS7_ILi64EEEEEENS_10bfloat16_tEfNS_4arch4Sm80ELb0ELb0ELb1ELb0ELb0ELb0ELb0ELb0ELi2ELi4ELi4ELi4ELb0EEENS1_21CollectiveEpilogueBwdISA_SB_SD_Li256ELb0ELb0ELi2EEENS1_19SingleTileSchedulerILb0ELb0ELb0ELi128EEEEEEEEEvNT_6ParamsE$_ZN4cute3eso3ESOILb0ELb0EJNS_5tupleIJNS_1CILi0EEENS2_IJNS3_ILi1EEENS3_ILi256EEEiEEEEEENS3_ILi2048EEENS2_IJiNS3_ILi4096EEEEEEEEC2ERKS8_RKS9_RKSB_)
        /*1c088*/ 	.word	0x00000000


	//----- nvinfo : EIATTR_FRAME_SIZE
	.align		4
.L_19148:
        /*1c08c*/ 	.byte	0x04, 0x11
        /*1c08e*/ 	.short	(.L_19150 - .L_19149)
	.align		4
.L_19149:
        /*1c090*/ 	.word	index@($_ZN7cutlass13device_kernelIN5flash19enable_sm80_to_sm89INS1_16FlashAttnBwdSm80INS1_25CollectiveMainloopBwdSm80ILi2ELi2EN4cute5tupleIJNS5_1CILi128EEES8_NS7_ILi64EEEEEENS_10bfloat16_tEfNS_4arch4Sm80ELb0ELb0ELb1ELb0ELb0ELb0ELb0ELb0ELi2ELi4ELi4ELi4ELb0EEENS1_21CollectiveEpilogueBwdISA_SB_SD_Li256ELb0ELb0ELi2EEENS1_19SingleTileSchedulerILb0ELb0ELb0ELi128EEEEEEEEEvNT_6ParamsE$_ZN4cute3eso3ESOILb0ELb0EJNS_14ComposedLayoutINS_7SwizzleILi3ELi3ELi3EEENS_9MixedBitsILj0ELj432EEENS_6LayoutINS_5tupleIJNS8_IJNS_1CILi2EEESA_SA_EEESA_NS9_ILi8EEEEEENS8_IJNS8_IJNS9_ILi64EEESC_NS9_ILi512EEEEEENS9_ILi8192EEENS9_ILi1024EEEEEEEEEEiEEC2ERKSL_RKi)
        /*1c094*/ 	.word	0x00000000


	//----- nvinfo : EIATTR_FRAME_SIZE
	.align		4
.L_19150:
        /*1c098*/ 	.byte	0x04, 0x11
        /*1c09a*/ 	.short	(.L_19152 - .L_19151)
	.align		4
.L_19151:
        /*1c09c*/ 	.word	index@($_ZN7cutlass13device_kernelIN5flash19enable_sm80_to_sm89INS1_16FlashAttnBwdSm80INS1_25CollectiveMainloopBwdSm80ILi2ELi2EN4cute5tupleIJNS5_1CILi128EEES8_NS7_ILi64EEEEEENS_10bfloat16_tEfNS_4arch4Sm80ELb0ELb0ELb1ELb0ELb0ELb0ELb0ELb0ELi2ELi4ELi4ELi4ELb0EEENS1_21CollectiveEpilogueBwdISA_SB_SD_Li256ELb0ELb0ELi2EEENS1_19SingleTileSchedulerILb0ELb0ELb0ELi128EEEEEEEEEvNT_6ParamsE$_ZN4cute3eso3ESOILb0ELb0EJNS_14ComposedLayoutINS_7SwizzleILi3ELi3ELi3EEENS_9MixedBitsILj0ELj432EEENS_6LayoutINS_5tupleIJNS8_IJNS_1CILi2EEESA_SA_EEESA_NS9_ILi8EEEEEENS8_IJNS8_IJNS9_ILi64EEESC_NS9_ILi512EEEEEENS9_ILi8192EEENS9_ILi1024EEEEEEEEEENS_10ViewEngineINS_8smem_ptrIPN7cutlass10bfloat16_tEEEEEEEC2ERKSL_RKSS_)
        /*1c0a0*/ 	.word	0x00000000


	//----- nvinfo : EIATTR_FRAME_SIZE
	.align		4
.L_19152:
        /*1c0a4*/ 	.byte	0x04, 0x11
        /*1c0a6*/ 	.short	(.L_19154 - .L_19153)
	.align		4
.L_19153:
        /*1c0a8*/ 	.word	index@($_ZN7cutlass13device_kernelIN5flash19enable_sm80_to_sm89INS1_16FlashAttnBwdSm80INS1_25CollectiveMainloopBwdSm80ILi2ELi2EN4cute5tupleIJNS5_1CILi128EEES8_NS7_ILi64EEEEEENS_10bfloat16_tEfNS_4arch4Sm80ELb0ELb0ELb1ELb0ELb0ELb0ELb0ELb0ELi2ELi4ELi4ELi4ELb0EEENS1_21CollectiveEpilogueBwdISA_SB_SD_Li256ELb0ELb0ELi2EEENS1_19SingleTileSchedulerILb0ELb0ELb0ELi128EEEEEEEEEvNT_6ParamsE$_ZN4cute12iter_adaptorIPjNS_8smem_ptrIS1_EEEC2ES1_)
        /*1c0ac*/ 	.word	0x00000000


	//----- nvinfo : EIATTR_FRAME_SIZE
	.align		4
.L_19154:
        /*1c0b0*/ 	.byte	0x04, 0x11
        /*1c0b2*/ 	.short	(.L_19156 - .L_19155)
	.align		4
.L_19155:
        /*1c0b4*/ 	.word	index@($_ZN7cutlass13device_kernelIN5flash19enable_sm80_to_sm89INS1_16FlashAttnBwdSm80INS1_25CollectiveMainloopBwdSm80ILi2ELi2EN4cute5tupleIJNS5_1CILi128EEES8_NS7_ILi64EEEEEENS_10bfloat16_tEfNS_4arch4Sm80ELb0ELb0ELb1ELb0ELb0ELb0ELb0ELb0ELi2ELi4ELi4ELi4ELb0EEENS1_21CollectiveEpilogueBwdISA_SB_SD_Li256ELb0ELb0ELi2EEENS1_19SingleTileSchedulerILb0ELb0ELb0ELi128EEEEEEEEEvNT_6ParamsE$_ZN4cute12iter_adaptorIPfNS_8smem_ptrIS1_EEEC2ES1_)
        /*1c0b8*/ 	.word	0x00000000


	//----- nvinfo : EIATTR_FRAME_SIZE
	.align		4
.L_19156:
        /*1c0bc*/ 	.byte	0x04, 0x11
        /*1c0be*/ 	.short	(.L_19158 - .L_19157)
	.align		4
.L_19157:
        /*1c0c0*/ 	.word	index@($_ZN7cutlass13device_kernelIN5flash19enable_sm80_to_sm89INS1_16FlashAttnBwdSm80INS1_25CollectiveMainloopBwdSm80ILi2ELi2EN4cute5tupleIJNS5_1CILi128EEES8_NS7_ILi64EEEEEENS_10bfloat16_tEfNS_4arch4Sm80ELb0ELb0ELb1ELb0ELb0ELb0ELb0ELb0ELi2ELi4ELi4ELi4ELb0EEENS1_21CollectiveEpilogueBwdISA_SB_SD_Li256ELb0ELb0ELi2EEENS1_19SingleTileSchedulerILb0ELb0ELb0ELi128EEEEEEEEEvNT_6ParamsE$_ZN4cute12iter_adaptorIPfNS_8gmem_ptrIS1_EEEC2ES1_)
        /*1c0c4*/ 	.word	0x00000000


	//----- nvinfo : EIATTR_FRAME_SIZE
	.align		4
.L_19158:
        /*1c0c8*/ 	.byte	0x04, 0x11
        /*1c0ca*/ 	.short	(.L_19160 - .L_19159)
	.align		4
.L_19159:
        /*1c0cc*/ 	.word	index@($_ZN7cutlass13device_kernelIN5flash19enable_sm80_to_sm89INS1_16FlashAttnBwdSm80INS1_25CollectiveMainloopBwdSm80ILi2ELi2EN4cute5tupleIJNS5_1CILi128EEES8_NS7_ILi64EEEEEENS_10bfloat16_tEfNS_4arch4Sm80ELb0ELb0ELb1ELb0ELb0ELb0ELb0ELb0ELi2ELi4ELi4ELi4ELb0EEENS1_21CollectiveEpilogueBwdISA_SB_SD_Li256ELb0ELb0ELi2EEENS1_19SingleTileSchedulerILb0ELb0ELb0ELi128EEEEEEEEEvNT_6ParamsE$_ZN4cute12iter_adaptorIPN7cutlass9uint128_tENS_8smem_ptrIS3_EEEC2ES3_)
        /*1c0d0*/ 	.word	0x00000000


	//----- nvinfo : EIATTR_FRAME_SIZE
	.align		4
.L_19160:
        /*1c0d4*/ 	.byte	0x04, 0x11
        /*1c0d6*/ 	.short	(.L_19162 - .L_19161)
	.align		4
.L_19161:
        /*1c0d8*/ 	.word	index@($_ZN7cutlass13device_kernelIN5flash19enable_sm80_to_sm89INS1_16FlashAttnBwdSm80INS1_25CollectiveMainloopBwdSm80ILi2ELi2EN4cute5tupleIJNS5_1CILi128EEES8_NS7_ILi64EEEEEENS_10bfloat16_tEfNS_4arch4Sm80ELb0ELb0ELb1ELb0ELb0ELb0ELb0ELb0ELi2ELi4ELi4ELi4ELb0EEENS1_21CollectiveEpilogueBwdISA_SB_SD_Li256ELb0ELb0ELi2EEENS1_19SingleTileSchedulerILb0ELb0ELb0ELi128EEEEEEEEEvNT_6ParamsE$_ZN4cute12iter_adaptorIPN7cutlass10bfloat16_tENS_8smem_ptrIS3_EEEC2ES3_)
        /*1c0dc*/ 	.word	0x00000000


	//----- nvinfo : EIATTR_FRAME_SIZE
	.align		4
.L_19162:
        /*1c0e0*/ 	.byte	0x04, 0x11
        /*1c0e2*/ 	.short	(.L_19164 - .L_19163)
	.align		4
.L_19163:
        /*1c0e4*/ 	.word	index@($_ZN7cutlass13device_kernelIN5flash19enable_sm80_to_sm89INS1_16FlashAttnBwdSm80INS1_25CollectiveMainloopBwdSm80ILi2ELi2EN4cute5tupleIJNS5_1CILi128EEES8_NS7_ILi64EEEEEENS_10bfloat16_tEfNS_4arch4Sm80ELb0ELb0ELb1ELb0ELb0ELb0ELb0ELb0ELi2ELi4ELi4ELi4ELb0EEENS1_21CollectiveEpilogueBwdISA_SB_SD_Li256ELb0ELb0ELi2EEENS1_19SingleTileSchedulerILb0ELb0ELb0ELi128EEEEEEEEEvNT_6ParamsE$_ZN4cute12iter_adaptorIPKfNS_8gmem_ptrIS2_EEEC2ES2_)
        /*1c0e8*/ 	.word	0x00000000


	//----- nvinfo : EIATTR_FRAME_SIZE
	.align		4
.L_19164:
        /*1c0ec*/ 	.byte	0x04, 0x11
        /*1c0ee*/ 	.short	(.L_19166 - .L_19165)
	.align		4
.L_19165:
        /*1c0f0*/ 	.word	index@($_ZN7cutlass13device_kernelIN5flash19enable_sm80_to_sm89INS1_16FlashAttnBwdSm80INS1_25CollectiveMainloopBwdSm80ILi2ELi2EN4cute5tupleIJNS5_1CILi128EEES8_NS7_ILi64EEEEEENS_10bfloat16_tEfNS_4arch4Sm80ELb0ELb0ELb1ELb0ELb0ELb0ELb0ELb0ELi2ELi4ELi4ELi4ELb0EEENS1_21CollectiveEpilogueBwdISA_SB_SD_Li256ELb0ELb0ELi2EEENS1_19SingleTileSchedulerILb0ELb0ELb0ELi128EEEEEEEEEvNT_6ParamsE$_ZN4cute12iter_adaptorIPKN7cutlass9uint128_tENS_8gmem_ptrIS4_EEEC2ES4_)
        /*1c0f4*/ 	.word	0x00000000


	//----- nvinfo : EIATTR_FRAME_SIZE
	.align		4
.L_19166:
        /*1c0f8*/ 	.byte	0x04, 0x11
        /*1c0fa*/ 	.short	(.L_19168 - .L_19167)
	.align		4
.L_19167:
        /*1c0fc*/ 	.word	index@($_ZN7cutlass13device_kernelIN5flash19enable_sm80_to_sm89INS1_16FlashAttnBwdSm80INS1_25CollectiveMainloopBwdSm80ILi2ELi2EN4cute5tupleIJNS5_1CILi128EEES8_NS7_ILi64EEEEEENS_10bfloat16_tEfNS_4arch4Sm80ELb0ELb0ELb1ELb0ELb0ELb0ELb0ELb0ELi2ELi4ELi4ELi4ELb0EEENS1_21CollectiveEpilogueBwdISA_SB_SD_Li256ELb0ELb0ELi2EEENS1_19SingleTileSchedulerILb0ELb0ELb0ELi128EEEEEEEEEvNT_6ParamsE$_ZN4cute12iter_adaptorIPKN7cutlass10bfloat16_tENS_8gmem_ptrIS4_EEEC2ES4_)
        /*1c100*/ 	.word	0x00000000


	//----- nvinfo : EIATTR_FRAME_SIZE
	.align		4
.L_19168:
        /*1c104*/ 	.byte	0x04, 0x11
        /*1c106*/ 	.short	(.L_19170 - .L_19169)
	.align		4
.L_19169:
        /*1c108*/ 	.word	index@(_ZN7cutlass13device_kernelIN5flash19enable_sm80_to_sm89INS1_16FlashAttnBwdSm80INS1_25CollectiveMainloopBwdSm80ILi2ELi2EN4cute5tupleIJNS5_1CILi128EEES8_NS7_ILi64EEEEEENS_10bfloat16_tEfNS_4arch4Sm80ELb0ELb0ELb1ELb0ELb0ELb0ELb0ELb0ELi2ELi4ELi4ELi4ELb0EEENS1_21CollectiveEpilogueBwdISA_SB_SD_Li256ELb0ELb0ELi2EEENS1_19SingleTileSchedulerILb0ELb0ELb0ELi128EEEEEEEEEvNT_6ParamsE)
        /*1c10c*/ 	.word	0x000016e0


	//----- nvinfo : EIATTR_REGCOUNT
	.align		4
.L_19170:
        /*1c110*/ 	.byte	0x04, 0x2f
        /*1c112*/ 	.short	(.L_19172 - .L_19171)
	.align		4
.L_19171:
        /*1c114*/ 	.word	index@(_ZN7cutlass13device_kernelIN5flash22FlashAttnBwdPreprocessIN4cute5tupleIJNS3_1CILi64EEES6_EEENS_10bfloat16_tEfNS_4arch4Sm80ELb1ELb1EEEEEvNT_6ParamsE)
        /*1c118*/ 	.word	0x0000002d


	//----- nvinfo : EIATTR_FRAME_SIZE
	.align		4
.L_19172:
        /*1c11c*/ 	.byte	0x04, 0x11
        /*1c11e*/ 	.short	(.L_19174 - .L_19173)
	.align		4
.L_19173:
        /*1c120*/ 	.word	index@(_ZN7cutlass13device_kernelIN5flash22FlashAttnBwdPreprocessIN4cute5tupleIJNS3_1CILi64EEES6_EEENS_10bfloat16_tEfNS_4arch4Sm80ELb1ELb1EEEEEvNT_6ParamsE)
        /*1c124*/ 	.word	0x00000000


	//----- nvinfo : EIATTR_REGCOUNT
	.align		4
.L_19174:
        /*1c128*/ 	.byte	0x04, 0x2f
        /*1c12a*/ 	.short	(.L_19176 - .L_19175)
	.align		4
.L_19175:
        /*1c12c*/ 	.word	index@(_ZN7cutlass13device_kernelIN5flash19enable_sm80_to_sm89INS1_16FlashAttnBwdSm80INS1_25CollectiveMainloopBwdSm80ILi2ELi2EN4cute5tupleIJNS5_1CILi64EEENS7_ILi128EEES8_EEENS_10bfloat16_tEfNS_4arch4Sm80ELb1ELb0ELb1ELb1ELb1ELb0ELb0ELb0ELi2ELi2ELi4ELi2ELb1EEENS1_24CollectiveEpilogueBwdGQAISA_fSD_Li256ELb1ELb1EEENS1_25SingleTileBwdLPTSchedulerILb1ELi128ELb1EEEEEEEEEvNT_6ParamsE)
        /*1c130*/ 	.word	0x000000fa


	//----- nvinfo : EIATTR_FRAME_SIZE
	.align		4
.L_19176:
        /*1c134*/ 	.byte	0x04, 0x11
        /*1c136*/ 	.short	(.L_19178 - .L_19177)
	.align		4
.L_19177:
        /*1c138*/ 	.word	index@($__internal_5_$__cuda_sm70_warpsync)
        /*1c13c*/ 	.word	0x00000000


	//----- nvinfo : EIATTR_FRAME_SIZE
	.align		4
.L_19178:
        /*1c140*/ 	.byte	0x04, 0x11
        /*1c142*/ 	.short	(.L_19180 - .L_19179)
	.align		4
.L_19179:
        /*1c144*/ 	.word	index@($_ZN7cutlass13device_kernelIN5flash19enable_sm80_to_sm89INS1_16FlashAttnBwdSm80INS1_25CollectiveMainloopBwdSm80ILi2ELi2EN4cute5tupleIJNS5_1CILi64EEENS7_ILi128EEES8_EEENS_10bfloat16_tEfNS_4arch4Sm80ELb1ELb0ELb1ELb1ELb1ELb0ELb0ELb0ELi2ELi2ELi4ELi2ELb1EEENS1_24CollectiveEpilogueBwdGQAISA_fSD_Li256ELb1ELb1EEENS1_25SingleTileBwdLPTSchedulerILb1ELi128ELb1EEEEEEEEEvNT_6ParamsE$_ZZN5flash25CollectiveMainloopBwdSm80ILi2ELi2EN4cute5tupleIJNS1_1CILi64EEENS3_ILi128EEES4_EEEN7cutlass10bfloat16_tEfNS7_4arch4Sm80ELb1ELb0ELb1ELb1ELb1ELb0ELb0ELb0ELi2ELi2ELi4ELi2ELb1EE3mmaINS_16FlashAttnBwdSm80ISB_NS_24CollectiveEpilogueBwdGQAIS6_fSA_Li256ELb1ELb1EEENS_25SingleTileBwdLPTSchedulerILb1ELi128ELb1EEEE13SharedStorageENS1_6TensorINS1_11ArrayEngineIfLm32EEENS1_6LayoutINS2_IJNS2_IJNS3_ILi2EEESO_EEESO_NS3_ILi4EEEEEENS2_IJNS2_IJNS3_ILi1EEESO_EEESQ_NS3_ILi8EEEEEEEEEEEEbRKNSB_6ParamsERT0_S12_iNS2_IJiiiEEERT_ENKUliiE_clEii)
        /*1c148*/ 	.word	0x00000000


	//----- nvinfo : EIATTR_FRAME_SIZE
	.align		4
.L_19180:
        /*1c14c*/ 	.byte	0x04, 0x11
        /*1c14e*/ 	.short	(.L_19182 - .L_19181)
	.align		4
.L_19181:
        /*1c150*/ 	.word	index@($_ZN7cutlass13device_kernelIN5flash19enable_sm80_to_sm89INS1_16FlashAttnBwdSm80INS1_25CollectiveMainloopBwdSm80ILi2ELi2EN4cute5tupleIJNS5_1CILi64EEENS7_ILi128EEES8_EEENS_10bfloat16_tEfNS_4arch4Sm80ELb1ELb0ELb1ELb1ELb1ELb0ELb0ELb0ELi2ELi2ELi4ELi2ELb1EEENS1_24CollectiveEpilogueBwdGQAISA_fSD_Li256ELb1ELb1EEENS1_25SingleTileBwdLPTSchedulerILb1ELi128ELb1EEEEEEEEEvNT_6ParamsE$_ZZN5flash25CollectiveMainloopBwdSm80ILi2ELi2EN4cute5tupleIJNS1_1CILi64EEENS3_ILi128EEES4_EEEN7cutlass10bfloat16_tEfNS7_4arch4Sm80ELb1ELb0ELb1ELb1ELb1ELb0ELb0ELb0ELi2ELi2ELi4ELi2ELb1EE3mmaINS_16FlashAttnBwdSm80ISB_NS_24CollectiveEpilogueBwdGQAIS6_fSA_Li256ELb1ELb1EEENS_25SingleTileBwdLPTSchedulerILb1ELi128ELb1EEEE13SharedStorageENS1_6TensorINS1_11ArrayEngineIfLm32EEENS1_6LayoutINS2_IJNS2_IJNS3_ILi2EEESO_EEESO_NS3_ILi4EEEEEENS2_IJNS2_IJNS3_ILi1EEESO_EEESQ_NS3_ILi8EEEEEEEEEEEEbRKNSB_6ParamsERT0_S12_iNS2_IJiiiEEERT_ENKUliiE0_clEii)
        /*1c154*/ 	.word	0x00000000


	//----- nvinfo : EIATTR_FRAME_SIZE
	.align		4
.L_19182:
        /*1c158*/ 	.byte	0x04, 0x11
        /*1c15a*/ 	.short	(.L_19184 - .L_19183)
	.align		4
.L_19183:
        /*1c15c*/ 	.word	index@($_ZN7cutlass13device_kernelIN5flash19enable_sm80_to_sm89INS1_16FlashAttnBwdSm80INS1_25CollectiveMainloopBwdSm80ILi2ELi2EN4cute5tupleIJNS5_1CILi64EEENS7_ILi128EEES8_EEENS_10bfloat16_tEfNS_4arch4Sm80ELb1ELb0ELb1ELb1ELb1ELb0ELb0ELb0ELi2ELi2ELi4ELi2ELb1EEENS1_24CollectiveEpilogueBwdGQAISA_fSD_Li256ELb1ELb1EEENS1_25SingleTileBwdLPTSchedulerILb1ELi128ELb1EEEEEEEEEvNT_6ParamsE$_ZZN4cuteplIJiiEJNS_1CILi0EEES2_EEEDaRKNS_15ArithmeticTupleIJDpT_EEERKNS3_IJDpT0_EEEENKUlDpRKT_E_clIJiiEEEDaSH_)
        /*1c160*/ 	.word	0x00000000


	//----- nvinfo : EIATTR_FRAME_SIZE
	.align		4
.L_19184:
        /*1c164*/ 	.byte	0x04, 0x11
        /*1c166*/ 	.short	(.L_19186 - .L_19185)
	.align		4
.L_19185:
        /*1c168*/ 	.word	index@($_ZN7cutlass13device_kernelIN5flash19enable_sm80_to_sm89INS1_16FlashAttnBwdSm80INS1_25CollectiveMainloopBwdSm80ILi2ELi2EN4cute5tupleIJNS5_1CILi64EEENS7_ILi128EEES8_EEENS_10bfloat16_tEfNS_4arch4Sm80ELb1ELb0ELb1ELb1ELb1ELb0ELb0ELb0ELi2ELi2ELi4ELi2ELb1EEENS1_24CollectiveEpilogueBwdGQAISA_fSD_Li256ELb1ELb1EEENS1_25SingleTileBwdLPTSchedulerILb1ELi128ELb1EEEEEEEEEvNT_6ParamsE$_ZZN4cuteplIJiEJNS_1CILi0EEEiEEEDaRKNS_15ArithmeticTupleIJDpT_EEERKNS3_IJDpT0_EEEENKUlDpRKT_E_clIJiiEEEDaSH_)
        /*1c16c*/ 	.word	0x00000000


	//----- nvinfo : EIATTR_FRAME_SIZE
	.align		4
.L_19186:
        /*1c170*/ 	.byte	0x04, 0x11
        /*1c172*/ 	.short	(.L_19188 - .L_19187)
	.align		4
.L_19187:
        /*1c174*/ 	.word	index@($_ZN7cutlass13device_kernelIN5flash19enable_sm80_to_sm89INS1_16FlashAttnBwdSm80INS1_25CollectiveMainloopBwdSm80ILi2ELi2EN4cute5tupleIJNS5_1CILi64EEENS7_ILi128EEES8_EEENS_10bfloat16_tEfNS_4arch4Sm80ELb1ELb0ELb1ELb1ELb1ELb0ELb0ELb0ELi2ELi2ELi4ELi2ELb1EEENS1_24CollectiveEpilogueBwdGQAISA_fSD_Li256ELb1ELb1EEENS1_25SingleTileBwdLPTSchedulerILb1ELi128ELb1EEEEEEEEEvNT_6ParamsE$_ZZN4cuteplIJiEJNS_1CILi0EEEEEEDaRKNS_15ArithmeticTupleIJDpT_EEERKNS3_IJDpT0_EEEENKUlDpRKT_E_clIJiEEEDaSH_)
        /*1c178*/ 	.word	0x00000000


	//----- nvinfo : EIATTR_FRAME_SIZE
	.align		4
.L_19188:
        /*1c17c*/ 	.byte	0x04, 0x11
        /*1c17e*/ 	.short	(.L_19190 - .L_19189)
	.align		4
.L_19189:
        /*1c180*/ 	.word	index@($_ZN7cutlass13device_kernelIN5flash19enable_sm80_to_sm89INS1_16FlashAttnBwdSm80INS1_25CollectiveMainloopBwdSm80ILi2ELi2EN4cute5tupleIJNS5_1CILi64EEENS7_ILi128EEES8_EEENS_10bfloat16_tEfNS_4arch4Sm80ELb1ELb0ELb1ELb1ELb1ELb0ELb0ELb0ELi2ELi2ELi4ELi2ELb1EEENS1_24CollectiveEpilogueBwdGQAISA_fSD_Li256ELb1ELb1EEENS1_25SingleTileBwdLPTSchedulerILb1ELi128ELb1EEEEEEEEEvNT_6ParamsE$_ZZN4cuteplIJNS_1CILi0EEEiEJS2_S2_iiEEEDaRKNS_15ArithmeticTupleIJDpT_EEERKNS3_IJDpT0_EEEENKUlDpRKT_E_clIJS2_iiiEEEDaSH_)
        /*1c184*/ 	.word	0x00000000


	//----- nvinfo : EIATTR_FRAME_SIZE
	.align		4
.L_19190:
        /*1c188*/ 	.byte	0x04, 0x11
        /*1c18a*/ 	.short	(.L_19192 - .L_19191)
	.align		4
.L_19191:
        /*1c18c*/ 	.word	index@($_ZN7cutlass13device_kernelIN5flash19enable_sm80_to_sm89INS1_16FlashAttnBwdSm80INS1_25CollectiveMainloopBwdSm80ILi2ELi2EN4cute5tupleIJNS5_1CILi64EEENS7_ILi128EEES8_EEENS_10bfloat16_tEfNS_4arch4Sm80ELb1ELb0ELb1ELb1ELb1ELb0ELb0ELb0ELi2ELi2ELi4ELi2ELb1EEENS1_24CollectiveEpilogueBwdGQAISA_fSD_Li256ELb1ELb1EEENS1_25SingleTileBwdLPTSchedulerILb1ELi128ELb1EEEEEEEEEvNT_6ParamsE$_ZZN4cuteplIJNS_1CILi0EEES2_iEJS2_S2_S2_iEEEDaRKNS_15ArithmeticTupleIJDpT_EEERKNS3_IJDpT0_EEEENKUlDpRKT_E_clIJS2_S2_iiEEEDaSH_)
        /*1c190*/ 	.word	0x00000000


	//----- nvinfo : EIATTR_FRAME_SIZE
	.align		4
.L_19192:
        /*1c194*/ 	.byte	0x04, 0x11
        /*1c196*/ 	.short	(.L_19194 - .L_19193)
	.align		4
.L_19193:
        /*1c198*/ 	.word	index@($_ZN7cutlass13device_kernelIN5flash19enable_sm80_to_sm89INS1_16FlashAttnBwdSm80INS1_25CollectiveMainloopBwdSm80ILi2ELi2EN4cute5tupleIJNS5_1CILi64EEENS7_ILi128EEES8_EEENS_10bfloat16_tEfNS_4arch4Sm80ELb1ELb0ELb1ELb1ELb1ELb0ELb0ELb0ELi2ELi2ELi4ELi2ELb1EEENS1_24CollectiveEpilogueBwdGQAISA_fSD_Li256ELb1ELb1EEENS1_25SingleTileBwdLPTSchedulerILb1ELi128ELb1EEEEEEEEEvNT_6ParamsE$_ZZN4cuteplIJNS_1CILi0EEES2_EJiS2_EEEDaRKNS_15ArithmeticTupleIJDpT_EEERKNS3_IJDpT0_EEEENKUlDpRKT_E_clIJiS2_EEEDaSH_)
        /*1c19c*/ 	.word	0x00000000


	//----- nvinfo : EIATTR_FRAME_SIZE
	.align		4
.L_19194:
        /*1c1a0*/ 	.byte	0x04, 0x11
        /*1c1a2*/ 	.short	(.L_19196 - .L_19195)
	.align		4
.L_19195:
        /*1c1a4*/ 	.word	index@($_ZN7cutlass13device_kernelIN5flash19enable_sm80_to_sm89INS1_16FlashAttnBwdSm80INS1_25CollectiveMainloopBwdSm80ILi2ELi2EN4cute5tupleIJNS5_1CILi64EEENS7_ILi128EEES8_EEENS_10bfloat16_tEfNS_4arch4Sm80ELb1ELb0ELb1ELb1ELb1ELb0ELb0ELb0ELi2ELi2ELi4ELi2ELb1EEENS1_24CollectiveEpilogueBwdGQAISA_fSD_Li256ELb1ELb1EEENS1_25SingleTileBwdLPTSchedulerILb1ELi128ELb1EEEEEEEEEvNT_6ParamsE$_ZZN4cuteplIJNS_1CILi0EEES2_EJiEEEDaRKNS_15ArithmeticTupleIJDpT_EEERKNS3_IJDpT0_EEEENKUlDpRKT_E_clIJiS2_EEEDaSH_)
        /*1c1a8*/ 	.word	0x00000000


	//----- nvinfo : EIATTR_FRAME_SIZE
	.align		4
.L_19196:
        /*1c1ac*/ 	.byte	0x04, 0x11
        /*1c1ae*/ 	.short	(.L_19198 - .L_19197)
	.align		4
.L_19197:
        /*1c1b0*/ 	.word	index@($_ZN7cutlass13device_kernelIN5flash19enable_sm80_to_sm89INS1_16FlashAttnBwdSm80INS1_25CollectiveMainloopBwdSm80ILi2ELi2EN4cute5tupleIJNS5_1CILi64EEENS7_ILi128EEES8_EEENS_10bfloat16_tEfNS_4arch4Sm80ELb1ELb0ELb1ELb1ELb1ELb0ELb0ELb0ELi2ELi2ELi4ELi2ELb1EEENS1_24CollectiveEpilogueBwdGQAISA_fSD_Li256ELb1ELb1EEENS1_25SingleTileBwdLPTSchedulerILb1ELi128ELb1EEEEEEEEEvNT_6ParamsE$_ZZN4cuteplIJNS_15ArithmeticTupleIJiiEEEEJNS_1CILi0EEEiiiEEEDaRKNS1_IJDpT_EEERKNS1_IJDpT0_EEEENKUlDpRKT_E_clIJS2_iiiEEEDaSI_)
        /*1c1b4*/ 	.word	0x00000000


	//----- nvinfo : EIATTR_FRAME_SIZE
	.align		4
.L_19198:
        /*1c1b8*/ 	.byte	0x04, 0x11
        /*1c1ba*/ 	.short	(.L_19200 - .L_19199)
	.align		4
.L_19199:
        /*1c1bc*/ 	.word	index@($_ZN7cutlass13device_kernelIN5flash19enable_sm80_to_sm89INS1_16FlashAttnBwdSm80INS1_25CollectiveMainloopBwdSm80ILi2ELi2EN4cute5tupleIJNS5_1CILi64EEENS7_ILi128EEES8_EEENS_10bfloat16_tEfNS_4arch4Sm80ELb1ELb0ELb1ELb1ELb1ELb0ELb0ELb0ELi2ELi2ELi4ELi2ELb1EEENS1_24CollectiveEpilogueBwdGQAISA_fSD_Li256ELb1ELb1EEENS1_25SingleTileBwdLPTSchedulerILb1ELi128ELb1EEEEEEEEEvNT_6ParamsE$_ZZN4cuteplIJNS_15ArithmeticTupleIJiEEEEJNS1_IJNS_1CILi0EEEiEEEEEEDaRKNS1_IJDpT_EEERKNS1_IJDpT0_EEEENKUlDpRKT_E_clIJNS1_IJiiEEEEEEDaSJ_)
        /*1c1c0*/ 	.word	0x00000000


	//----- nvinfo : EIATTR_FRAME_SIZE
	.align		4
.L_19200:
        /*1c1c4*/ 	.byte	0x04, 0x11
        /*1c1c6*/ 	.short	(.L_19202 - .L_19201)
	.align		4
.L_19201:
        /*1c1c8*/ 	.word	index@($_ZN7cutlass13device_kernelIN5flash19enable_sm80_to_sm89INS1_16FlashAttnBwdSm80INS1_25CollectiveMainloopBwdSm80ILi2ELi2EN4cute5tupleIJNS5_1CILi64EEENS7_ILi128EEES8_EEENS_10bfloat16_tEfNS_4arch4Sm80ELb1ELb0ELb1ELb1ELb1ELb0ELb0ELb0ELi2ELi2ELi4ELi2ELb1EEENS1_24CollectiveEpilogueBwdGQAISA_fSD_Li256ELb1ELb1EEENS1_25SingleTileBwdLPTSchedulerILb1ELi128ELb1EEEEEEEEEvNT_6ParamsE$_ZZN4cute9transformINS_15ArithmeticTupleIJiiEEEZNS_14transform_leafIS2_RNS_8identityEEEDaRKT_OT0_EUlRKT_E_EEDaS8_SA_ENKUlDpSD_E_clIJiiEEEDaSF_)
        /*1c1cc*/ 	.word	0x00000000


	//----- nvinfo : EIATTR_FRAME_SIZE
	.align		4
.L_19202:
        /*1c1d0*/ 	.byte	0x04, 0x11
        /*1c1d2*/ 	.short	(.L_19204 - .L_19203)
	.align		4
.L_19203:
        /*1c1d4*/ 	.word	index@($_ZN7cutlass13device_kernelIN5flash19enable_sm80_to_sm89INS1_16FlashAttnBwdSm80INS1_25CollectiveMainloopBwdSm80ILi2ELi2EN4cute5tupleIJNS5_1CILi64EEENS7_ILi128EEES8_EEENS_10bfloat16_tEfNS_4arch4Sm80ELb1ELb0ELb1ELb1ELb1ELb0ELb0ELb0ELi2ELi2ELi4ELi2ELb1EEENS1_24CollectiveEpilogueBwdGQAISA_fSD_Li256ELb1ELb1EEENS1_25SingleTileBwdLPTSchedulerILb1ELi128ELb1EEEEEEEEEvNT_6ParamsE$_ZZN4cute9transformINS_15ArithmeticTupleIJNS1_IJiiEEEiiiEEEZNS_14transform_leafIS3_NS_8identityEEEDaRKT_OT0_EUlRKT_E_EEDaS8_SA_ENKUlDpSD_E_clIJNS_5tupleIJiiEEEiiiEEEDaSF_)
        /*1c1d8*/ 	.word	0x00000000


	//----- nvinfo : EIATTR_FRAME_SIZE
	.align		4
.L_19204:
        /*1c1dc*/ 	.byte	0x04, 0x11
        /*1c1de*/ 	.short	(.L_19206 - .L_19205)
	.align		4
.L_19205:
        /*1c1e0*/ 	.word	index@($_ZN7cutlass13device_kernelIN5flash19enable_sm80_to_sm89INS1_16FlashAttnBwdSm80INS1_25CollectiveMainloopBwdSm80ILi2ELi2EN4cute5tupleIJNS5_1CILi64EEENS7_ILi128EEES8_EEENS_10bfloat16_tEfNS_4arch4Sm80ELb1ELb0ELb1ELb1ELb1ELb0ELb0ELb0ELi2ELi2ELi4ELi2ELb1EEENS1_24CollectiveEpilogueBwdGQAISA_fSD_Li256ELb1ELb1EEENS1_25SingleTileBwdLPTSchedulerILb1ELi128ELb1EEEEEEEEEvNT_6ParamsE$_ZZN4cute7idx2crdINS_5tupleIJiEEENS1_IJNS1_IJNS1_IJNS_1CILi8EEENS3_ILi2EEEEEES5_S5_NS3_ILi4EEEEEEEEEEEDaRKT_RKT0_ENKUlRKT_RKT0_E_clIiS8_EEDaSI_SL_)
        /*1c1e4*/ 	.word	0x00000000


	//----- nvinfo : EIATTR_FRAME_SIZE
	.align		4
.L_19206:
        /*1c1e8*/ 	.byte	0x04, 0x11
        /*1c1ea*/ 	.short	(.L_19208 - .L_19207)
	.align		4
.L_19207:
        /*1c1ec*/ 	.word	index@($_ZN7cutlass13device_kernelIN5flash19enable_sm80_to_sm89INS1_16FlashAttnBwdSm80INS1_25CollectiveMainloopBwdSm80ILi2ELi2EN4cute5tupleIJNS5_1CILi64EEENS7_ILi128EEES8_EEENS_10bfloat16_tEfNS_4arch4Sm80ELb1ELb0ELb1ELb1ELb1ELb0ELb0ELb0ELi2ELi2ELi4ELi2ELb1EEENS1_24CollectiveEpilogueBwdGQAISA_fSD_Li256ELb1ELb1EEENS1_25SingleTileBwdLPTSchedulerILb1ELi128ELb1EEEEEEEEEvNT_6ParamsE$_ZZN4cute7idx2crdINS_5tupleIJiEEENS1_IJNS1_IJNS1_IJNS_1CILi8EEENS3_ILi2EEEEEES5_NS3_ILi4EEES5_EEEEEEEEDaRKT_RKT0_ENKUlRKT_RKT0_E_clIiS8_EEDaSI_SL_)
        /*1c1f0*/ 	.word	0x00000000


	//----- nvinfo : EIATTR_FRAME_SIZE
	.align		4
.L_19208:
        /*1c1f4*/ 	.byte	0x04, 0x11
        /*1c1f6*/ 	.short	(.L_19210 - .L_19209)
	.align		4
.L_19209:
        /*1c1f8*/ 	.word	index@($_ZN7cutlass13device_kernelIN5flash19enable_sm80_to_sm89INS1_16FlashAttnBwdSm80INS1_25CollectiveMainloopBwdSm80ILi2ELi2EN4cute5tupleIJNS5_1CILi64EEENS7_ILi128EEES8_EEENS_10bfloat16_tEfNS_4arch4Sm80ELb1ELb0ELb1ELb1ELb1ELb0ELb0ELb0ELi2ELi2ELi4ELi2ELb1EEENS1_24CollectiveEpilogueBwdGQAISA_fSD_Li256ELb1ELb1EEENS1_25SingleTileBwdLPTSchedulerILb1ELi128ELb1EEEEEEEEEvNT_6ParamsE$_ZZN4cute5sliceINS_5tupleIJNS_10UnderscoreES2_S2_iEEENS1_IJNS1_IJNS_1CILi1EEENS4_ILi0EEEEEElS6_lEEEEEDaRKT_RKT0_ENKUlRKT_RKT0_E_clIS2_lEEDaSH_SK_)
        /*1c1fc*/ 	.word	0x00000000


	//----- nvinfo : EIATTR_FRAME_SIZE
	.align		4
.L_19210:
        /*1c200*/ 	.byte	0x04, 0x11
        /*1c202*/ 	.short	(.L_19212 - .L_19211)
	.align		4
.L_19211:
        /*1c204*/ 	.word	index@($_ZN7cutlass13device_kernelIN5flash19enable_sm80_to_sm89INS1_16FlashAttnBwdSm80INS1_25CollectiveMainloopBwdSm80ILi2ELi2EN4cute5tupleIJNS5_1CILi64EEENS7_ILi128EEES8_EEENS_10bfloat16_tEfNS_4arch4Sm80ELb1ELb0ELb1ELb1ELb1ELb0ELb0ELb0ELi2ELi2ELi4ELi2ELb1EEENS1_24CollectiveEpilogueBwdGQAISA_fSD_Li256ELb1ELb1EEENS1_25SingleTileBwdLPTSchedulerILb1ELi128ELb1EEEEEEEEEvNT_6ParamsE$_ZZN4cute19as_arithmetic_tupleINS_15ArithmeticTupleIJiiEEEEEDaRKT_ENKUlRKT_E_clIiEEDaS8_)
        /*1c208*/ 	.word	0x00000000


	//----- nvinfo : EIATTR_FRAME_SIZE
	.align		4
.L_19212:
        /*1c20c*/ 	.byte	0x04, 0x11
        /*1c20e*/ 	.short	(.L_19214 - .L_19213)
	.align		4
.L_19213:
        /*1c210*/ 	.word	index@($_ZN7cutlass13device_kernelIN5flash19enable_sm80_to_sm89INS1_16FlashAttnBwdSm80INS1_25CollectiveMainloopBwdSm80ILi2ELi2EN4cute5tupleIJNS5_1CILi64EEENS7_ILi128EEES8_EEENS_10bfloat16_tEfNS_4arch4Sm80ELb1ELb0ELb1ELb1ELb1ELb0ELb0ELb0ELi2ELi2ELi4ELi2ELb1EEENS1_24CollectiveEpilogueBwdGQAISA_fSD_Li256ELb1ELb1EEENS1_25SingleTileBwdLPTSchedulerILb1ELi128ELb1EEEEEEEEEvNT_6ParamsE$_ZZN4cute19as_arithmetic_tupleINS_15ArithmeticTupleIJiiEEEEEDaRKT_ENKUlDpRKT_E_clIJiiEEEDaS9_)
        /*1c214*/ 	.word	0x00000000


	//----- nvinfo : EIATTR_FRAME_SIZE
	.align		4
.L_19214:
        /*1c218*/ 	.byte	0x04, 0x11
        /*1c21a*/ 	.short	(.L_19216 - .L_19215)
	.align		4
.L_19215:
        /*1c21c*/ 	.word	index@($_ZN7cutlass13device_kernelIN5flash19enable_sm80_to_sm89INS1_16FlashAttnBwdSm80INS1_25CollectiveMainloopBwdSm80ILi2ELi2EN4cute5tupleIJNS5_1CILi64EEENS7_ILi128EEES8_EEENS_10bfloat16_tEfNS_4arch4Sm80ELb1ELb0ELb1ELb1ELb1ELb0ELb0ELb0ELi2ELi2ELi4ELi2ELb1EEENS1_24CollectiveEpilogueBwdGQAISA_fSD_Li256ELb1ELb1EEENS1_25SingleTileBwdLPTSchedulerILb1ELi128ELb1EEEEEEEEEvNT_6ParamsE$_ZZN4cute19as_arithmetic_tupleINS_15ArithmeticTupleIJNS1_IJiiEEEiiiEEEEEDaRKT_ENKUlRKT_E_clIiEEDaS9_)
        /*1c220*/ 	.word	0x00000000


	//----- nvinfo : EIATTR_FRAME_SIZE
	.align		4
.L_19216:
        /*1c224*/ 	.byte	0x04, 0x11
        /*1c226*/ 	.short	(.L_19218 - .L_19217)
	.align		4
.L_19217:
        /*1c228*/ 	.word	index@($_ZN7cutlass13device_kernelIN5flash19enable_sm80_to_sm89INS1_16FlashAttnBwdSm80INS1_25CollectiveMainloopBwdSm80ILi2ELi2EN4cute5tupleIJNS5_1CILi64EEENS7_ILi128EEES8_EEENS_10bfloat16_tEfNS_4arch4Sm80ELb1ELb0ELb1ELb1ELb1ELb0ELb0ELb0ELi2ELi2ELi4ELi2ELb1EEENS1_24CollectiveEpilogueBwdGQAISA_fSD_Li256ELb1ELb1EEENS1_25SingleTileBwdLPTSchedulerILb1ELi128ELb1EEEEEEEEEvNT_6ParamsE$_ZZN4cute19as_arithmetic_tupleINS_15ArithmeticTupleIJNS1_IJiiEEEiiiEEEEEDaRKT_ENKUlRKT_E_clIS2_EEDaS9_)
        /*1c22c*/ 	.word	0x00000000


	//----- nvinfo : EIATTR_FRAME_SIZE
	.align		4
.L_19218:
        /*1c230*/ 	.byte	0x04, 0x11
        /*1c232*/ 	.short	(.L_19220 - .L_19219)
	.align		4
.L_19219:
        /*1c234*/ 	.word	index@($_ZN7cutlass13device_kernelIN5flash19enable_sm80_to_sm89INS1_16FlashAttnBwdSm80INS1_25CollectiveMainloopBwdSm80ILi2ELi2EN4cute5tupleIJNS5_1CILi64EEENS7_ILi128EEES8_EEENS_10bfloat16_tEfNS_4arch4Sm80ELb1ELb0ELb1ELb1ELb1ELb0ELb0ELb0ELi2ELi2ELi4ELi2ELb1EEENS1_24CollectiveEpilogueBwdGQAISA_fSD_Li256ELb1ELb1EEENS1_25SingleTileBwdLPTSchedulerILb1ELi128ELb1EEEEEEEEEvNT_6ParamsE$_ZZN4cute19as_arithmetic_tupleINS_15ArithmeticTupleIJNS1_IJiiEEEiiiEEEEEDaRKT_ENKUlDpRKT_E_clIJS2_iiiEEEDaSA_)
        /*1c238*/ 	.word	0x00000000


	//----- nvinfo : EIATTR_FRAME_SIZE
	.align		4
.L_19220:
        /*1c23c*/ 	.byte	0x04, 0x11
        /*1c23e*/ 	.short	(.L_19222 - .L_19221)
	.align		4
.L_19221:
        /*1c240*/ 	.word	index@($_ZN7cutlass13device_kernelIN5flash19enable_sm80_to_sm89INS1_16FlashAttnBwdSm80INS1_25CollectiveMainloopBwdSm80ILi2ELi2EN4cute5tupleIJNS5_1CILi64EEENS7_ILi128EEES8_EEENS_10bfloat16_tEfNS_4arch4Sm80ELb1ELb0ELb1ELb1ELb1ELb0ELb0ELb0ELi2ELi2ELi4ELi2ELb1EEENS1_24CollectiveEpilogueBwdGQAISA_fSD_Li256ELb1ELb1EEENS1_25SingleTileBwdLPTSchedulerILb1ELi128ELb1EEEEEEEEEvNT_6ParamsE$_ZZN4cute14transform_leafINS_15ArithmeticTupleIJiiEEERNS_8identityEEEDaRKT_OT0_ENKUlRKT_E_clIiEEDaSC_)
        /*1c244*/ 	.word	0x00000000


	//----- nvinfo : EIATTR_FRAME_SIZE
	.align		4
.L_19222:
        /*1c248*/ 	.byte	0x04, 0x11
        /*1c24a*/ 	.short	(.L_19224 - .L_19223)
	.align		4
.L_19223:
        /*1c24c*/ 	.word	index@($_ZN7cutlass13device_kernelIN5flash19enable_sm80_to_sm89INS1_16FlashAttnBwdSm80INS1_25CollectiveMainloopBwdSm80ILi2ELi2EN4cute5tupleIJNS5_1CILi64EEENS7_ILi128EEES8_EEENS_10bfloat16_tEfNS_4arch4Sm80ELb1ELb0ELb1ELb1ELb1ELb0ELb0ELb0ELi2ELi2ELi4ELi2ELb1EEENS1_24CollectiveEpilogueBwdGQAISA_fSD_Li256ELb1ELb1EEENS1_25SingleTileBwdLPTSchedulerILb1ELi128ELb1EEEEEEEEEvNT_6ParamsE$_ZZN4cute14transform_leafINS_15ArithmeticTupleIJNS1_IJiiEEEiiiEEENS_8identityEEEDaRKT_OT0_ENKUlRKT_E_clIiEEDaSC_)
        /*1c250*/ 	.word	0x00000000


	//----- nvinfo : EIATTR_FRAME_SIZE
	.align		4
.L_19224:
        /*1c254*/ 	.byte	0x04, 0x11
        /*1c256*/ 	.short	(.L_19226 - .L_19225)
	.align		4
.L_19225:
        /*1c258*/ 	.word	index@($_ZN7cutlass13device_kernelIN5flash19enable_sm80_to_sm89INS1_16FlashAttnBwdSm80INS1_25CollectiveMainloopBwdSm80ILi2ELi2EN4cute5tupleIJNS5_1CILi64EEENS7_ILi128EEES8_EEENS_10bfloat16_tEfNS_4arch4Sm80ELb1ELb0ELb1ELb1ELb1ELb0ELb0ELb0ELi2ELi2ELi4ELi2ELb1EEENS1_24CollectiveEpilogueBwdGQAISA_fSD_Li256ELb1ELb1EEENS1_25SingleTileBwdLPTSchedulerILb1ELi128ELb1EEEEEEEEEvNT_6ParamsE$_ZZN4cute14transform_leafINS_15ArithmeticTupleIJNS1_IJiiEEEiiiEEENS_8identityEEEDaRKT_OT0_ENKUlRKT_E_clIS2_EEDaSC_)
        /*1c25c*/ 	.word	0x00000000


	//----- nvinfo : EIATTR_FRAME_SIZE
	.align		4
.L_19226:
        /*1c260*/ 	.byte	0x04, 0x11
        /*1c262*/ 	.short	(.L_19228 - .L_19227)
	.align		4
.L_19227:
        /*1c264*/ 	.word	index@($_ZN7cutlass13device_kernelIN5flash19enable_sm80_to_sm89INS1_16FlashAttnBwdSm80INS1_25CollectiveMainloopBwdSm80ILi2ELi2EN4cute5tupleIJNS5_1CILi64EEENS7_ILi128EEES8_EEENS_10bfloat16_tEfNS_4arch4Sm80ELb1ELb0ELb1ELb1ELb1ELb0ELb0ELb0ELi2ELi2ELi4ELi2ELb1EEENS1_24CollectiveEpilogueBwdGQAISA_fSD_Li256ELb1ELb1EEENS1_25SingleTileBwdLPTSchedulerILb1ELi128ELb1EEEEEEEEEvNT_6ParamsE$_ZZN4cute12filter_tupleINS_5tupleIJNS_10UnderscoreES2_S2_iEEENS1_IJNS1_IJNS_1CILi1EEENS4_ILi0EEEEEElS6_lEEEZNS_5sliceIS3_S8_EEDaRKT_RKT0_EUlRKT_RKT0_E_EEDaSC_SF_OT1_ENKUlDpSI_E_clIJNS1_IJS7_EEENS1_IJlEEENS1_IJS6_EEENS1_IJEEEEEEDaSP_)
        /*1c268*/ 	.word	0x00000000


	//----- nvinfo : EIATTR_FRAME_SIZE
	.align		4
.L_19228:
        /*1c26c*/ 	.byte	0x04, 0x11
        /*1c26e*/ 	.short	(.L_19230 - .L_19229)
	.align		4
.L_19229:
        /*1c270*/ 	.word	index@($_ZN7cutlass13device_kernelIN5flash19enable_sm80_to_sm89INS1_16FlashAttnBwdSm80INS1_25CollectiveMainloopBwdSm80ILi2ELi2EN4cute5tupleIJNS5_1CILi64EEENS7_ILi128EEES8_EEENS_10bfloat16_tEfNS_4arch4Sm80ELb1ELb0ELb1ELb1ELb1ELb0ELb0ELb0ELi2ELi2ELi4ELi2ELb1EEENS1_24CollectiveEpilogueBwdGQAISA_fSD_Li256ELb1ELb1EEENS1_25SingleTileBwdLPTSchedulerILb1ELi128ELb1EEEEEEEEEvNT_6ParamsE$_ZN73_INTERNAL_24fd9406_37_flash_bwd_hdim64_bf16_softcap_sm80_cu_8e232a79_330724__cvta_generic_to_sharedEPKv)
        /*1c274*/ 	.word	0x00000000


	//----- nvinfo : EIATTR_FRAME_SIZE
	.align		4
.L_19230:
        /*1c278*/ 	.byte	0x04, 0x11
        /*1c27a*/ 	.short	(.L_19232 - .L_19231)
	.align		4
.L_19231:
        /*1c27c*/ 	.word	index@($_ZN7cutlass13device_kernelIN5flash19enable_sm80_to_sm89INS1_16FlashAttnBwdSm80INS1_25CollectiveMainloopBwdSm80ILi2ELi2EN4cute5tupleIJNS5_1CILi64EEENS7_ILi128EEES8_EEENS_10bfloat16_tEfNS_4arch4Sm80ELb1ELb0ELb1ELb1ELb1ELb0ELb0ELb0ELi2ELi2ELi4ELi2ELb1EEENS1_24CollectiveEpilogueBwdGQAISA_fSD_Li256ELb1ELb1EEENS1_25SingleTileBwdLPTSchedulerILb1ELi128ELb1EEEEEEEEEvNT_6ParamsE$_ZN4cute8smem_ptrIPfECI1NS_12iter_adaptorIS1_S2_EEES1_)
        /*1c280*/ 	.word	0x00000000


	//----- nvinfo : EIATTR_FRAME_SIZE
	.align		4
.L_19232:
        /*1c284*/ 	.byte	0x04, 0x11
        /*1c286*/ 	.short	(.L_19234 - .L_19233)
	.align		4
.L_19233:
        /*1c288*/ 	.word	index@($_ZN7cutlass13device_kernelIN5flash19enable_sm80_to_sm89INS1_16FlashAttnBwdSm80INS1_25CollectiveMainloopBwdSm80ILi2ELi2EN4cute5tupleIJNS5_1CILi64EEENS7_ILi128EEES8_EEENS_10bfloat16_tEfNS_4arch4Sm80ELb1ELb0ELb1ELb1ELb1ELb0ELb0ELb0ELi2ELi2ELi4ELi2ELb1EEENS1_24CollectiveEpilogueBwdGQAISA_fSD_Li256ELb1ELb1EEENS1_25SingleTileBwdLPTSchedulerILb1ELi128ELb1EEEEEEEEEvNT_6ParamsE$_ZN4cute8smem_ptrIPN7cutlass9uint128_tEECI1NS_12iter_adaptorIS3_S4_EEES3_)
        /*1c28c*/ 	.word	0x00000000


	//----- nvinfo : EIATTR_FRAME_SIZE
	.align		4
.L_19234:
        /*1c290*/ 	.byte	0x04, 0x11
        /*1c292*/ 	.short	(.L_19236 - .L_19235)
	.align		4
.L_19235:
        /*1c294*/ 	.word	index@($_ZN7cutlass13device_kernelIN5flash19enable_sm80_to_sm89INS1_16FlashAttnBwdSm80INS1_25CollectiveMainloopBwdSm80ILi2ELi2EN4cute5tupleIJNS5_1CILi64EEENS7_ILi128EEES8_EEENS_10bfloat16_tEfNS_4arch4Sm80ELb1ELb0ELb1ELb1ELb1ELb0ELb0ELb0ELi2ELi2ELi4ELi2ELb1EEENS1_24CollectiveEpilogueBwdGQAISA_fSD_Li256ELb1ELb1EEENS1_25SingleTileBwdLPTSchedulerILb1ELi128ELb1EEEEEEEEEvNT_6ParamsE$_ZN4cute8smem_ptrIPN7cutlass10bfloat16_tEECI1NS_12iter_adaptorIS3_S4_EEES3_)
        /*1c298*/ 	.word	0x00000000


	//----- nvinfo : EIATTR_FRAME_SIZE
	.align		4
.L_19236:
        /*1c29c*/ 	.byte	0x04, 0x11
        /*1c29e*/ 	.short	(.L_19238 - .L_19237)
	.align		4
.L_19237:
        /*1c2a0*/ 	.word	index@($_ZN7cutlass13device_kernelIN5flash19enable_sm80_to_sm89INS1_16FlashAttnBwdSm80INS1_25CollectiveMainloopBwdSm80ILi2ELi2EN4cute5tupleIJNS5_1CILi64EEENS7_ILi128EEES8_EEENS_10bfloat16_tEfNS_4arch4Sm80ELb1ELb0ELb1ELb1ELb1ELb0ELb0ELb0ELi2ELi2ELi4ELi2ELb1EEENS1_24CollectiveEpilogueBwdGQAISA_fSD_Li256ELb1ELb1EEENS1_25SingleTileBwdLPTSchedulerILb1ELi128ELb1EEEEEEEEEvNT_6ParamsE$_ZN4cute8gmem_ptrIPKfECI1NS_12iter_adaptorIS2_S3_EEES2_)
        /*1c2a4*/ 	.word	0x00000000


	//----- nvinfo : EIATTR_FRAME_SIZE
	.align		4
.L_19238:
        /*1c2a8*/ 	.byte	0x04, 0x11
        /*1c2aa*/ 	.short	(.L_19240 - .L_19239)
	.align		4
.L_19239:
        /*1c2ac*/ 	.word	index@($_ZN7cutlass13device_kernelIN5flash19enable_sm80_to_sm89INS1_16FlashAttnBwdSm80INS1_25CollectiveMainloopBwdSm80ILi2ELi2EN4cute5tupleIJNS5_1CILi64EEENS7_ILi128EEES8_EEENS_10bfloat16_tEfNS_4arch4Sm80ELb1ELb0ELb1ELb1ELb1ELb0ELb0ELb0ELi2ELi2ELi4ELi2ELb1EEENS1_24CollectiveEpilogueBwdGQAISA_fSD_Li256ELb1ELb1EEENS1_25SingleTileBwdLPTSchedulerILb1ELi128ELb1EEEEEEEEEvNT_6ParamsE$_ZN4cute8gmem_ptrIPKN7cutlass9uint128_tEECI1NS_12iter_adaptorIS4_S5_EEES4_)
        /*1c2b0*/ 	.word	0x00000000


	//----- nvinfo : EIATTR_FRAME_SIZE
	.align		4
.L_19240:
        /*1c2b4*/ 	.byte	0x04, 0x11
        /*1c2b6*/ 	.short	(.L_19242 - .L_19241)
	.align		4
.L_19241:
        /*1c2b8*/ 	.word	index@($_ZN7cutlass13device_kernelIN5flash19enable_sm80_to_sm89INS1_16FlashAttnBwdSm80INS1_25CollectiveMainloopBwdSm80ILi2ELi2EN4cute5tupleIJNS5_1CILi64EEENS7_ILi128EEES8_EEENS_10bfloat16_tEfNS_4arch4Sm80ELb1ELb0ELb1ELb1ELb1ELb0ELb0ELb0ELi2ELi2ELi4ELi2ELb1EEENS1_24CollectiveEpilogueBwdGQAISA_fSD_Li256ELb1ELb1EEENS1_25SingleTileBwdLPTSchedulerILb1ELi128ELb1EEEEEEEEEvNT_6ParamsE$_ZN4cute8gmem_ptrIPKN7cutlass10bfloat16_tEECI1NS_12iter_adaptorIS4_S5_EEES4_)
        /*1c2bc*/ 	.word	0x00000000


	//----- nvinfo : EIATTR_FRAME_SIZE
	.align		4
.L_19242:
        /*1c2c0*/ 	.byte	0x04, 0x11
        /*1c2c2*/ 	.short	(.L_19244 - .L_19243)
	.align		4
.L_19243:
        /*1c2c4*/ 	.word	index@($_ZN7cutlass13device_kernelIN5flash19enable_sm80_to_sm89INS1_16FlashAttnBwdSm80INS1_25CollectiveMainloopBwdSm80ILi2ELi2EN4cute5tupleIJNS5_1CILi64EEENS7_ILi128EEES8_EEENS_10bfloat16_tEfNS_4arch4Sm80ELb1ELb0ELb1ELb1ELb1ELb0ELb0ELb0ELi2ELi2ELi4ELi2ELb1EEENS1_24CollectiveEpilogueBwdGQAISA_fSD_Li256ELb1ELb1EEENS1_25SingleTileBwdLPTSchedulerILb1ELi128ELb1EEEEEEEEEvNT_6ParamsE$_ZN4cute5tupleIJiiEEC2ERKiS3_)
        /*1c2c8*/ 	.word	0x00000000


	//----- nvinfo : EIATTR_FRAME_SIZE
	.align		4
.L_19244:
        /*1c2cc*/ 	.byte	0x04, 0x11
        /*1c2ce*/ 	.short	(.L_19246 - .L_19245)
	.align		4
.L_19245:
        /*1c2d0*/ 	.word	index@($_ZN7cutlass13device_kernelIN5flash19enable_sm80_to_sm89INS1_16FlashAttnBwdSm80INS1_25CollectiveMainloopBwdSm80ILi2ELi2EN4cute5tupleIJNS5_1CILi64EEENS7_ILi128EEES8_EEENS_10bfloat16_tEfNS_4arch4Sm80ELb1ELb0ELb1ELb1ELb1ELb0ELb0ELb0ELi2ELi2ELi4ELi2ELb1EEENS1_24CollectiveEpilogueBwdGQAISA_fSD_Li256ELb1ELb1EEENS1_25SingleTileBwdLPTSchedulerILb1ELi128ELb1EEEEEEEEEvNT_6ParamsE$_ZN4cute5tupleIJiNS_1CILi0EEEEEC2ERKiRKS2_)
        /*1c2d4*/ 	.word	0x00000000


	//----- nvinfo : EIATTR_FRAME_SIZE
	.align		4
.L_19246:
        /*1c2d8*/ 	.byte	0x04, 0x11
        /*1c2da*/ 	.short	(.L_19248 - .L_19247)
	.align		4
.L_19247:
        /*1c2dc*/ 	.word	index@($_ZN7cutlass13device_kernelIN5flash19enable_sm80_to_sm89INS1_16FlashAttnBwdSm80INS1_25CollectiveMainloopBwdSm80ILi2ELi2EN4cute5tupleIJNS5_1CILi64EEENS7_ILi128EEES8_EEENS_10bfloat16_tEfNS_4arch4Sm80ELb1ELb0ELb1ELb1ELb1ELb0ELb0ELb0ELi2ELi2ELi4ELi2ELb1EEENS1_24CollectiveEpilogueBwdGQAISA_fSD_Li256ELb1ELb1EEENS1_25SingleTileBwdLPTSchedulerILb1ELi128ELb1EEEEEEEEEvNT_6ParamsE$_ZN4cute5tupleIJiEEC2ERKi)
        /*1c2e0*/ 	.word	0x00000000


	//----- nvinfo : EIATTR_FRAME_SIZE
	.align		4
.L_19248:
        /*1c2e4*/ 	.byte	0x04, 0x11
        /*1c2e6*/ 	.short	(.L_19250 - .L_19249)
	.align		4
.L_19249:
        /*1c2e8*/ 	.word	index@($_ZN7cutlass13device_kernelIN5flash19enable_sm80_to_sm89INS1_16FlashAttnBwdSm80INS1_25CollectiveMainloopBwdSm80ILi2ELi2EN4cute5tupleIJNS5_1CILi64EEENS7_ILi128EEES8_EEENS_10bfloat16_tEfNS_4arch4Sm80ELb1ELb0ELb1ELb1ELb1ELb0ELb0ELb0ELi2ELi2ELi4ELi2ELb1EEENS1_24CollectiveEpilogueBwdGQAISA_fSD_Li256ELb1ELb1EEENS1_25SingleTileBwdLPTSchedulerILb1ELi128ELb1EEEEEEEEEvNT_6ParamsE$_ZN4cute5tupleIJNS_1CILi0EEEiiiEEC2ERKS2_RKiS7_S7_)
        /*1c2ec*/ 	.word	0x00000000


	//----- nvinfo : EIATTR_FRAME_SIZE
	.align		4
.L_19250:
        /*1c2f0*/ 	.byte	0x04, 0x11
        /*1c2f2*/ 	.short	(.L_19252 - .L_19251)
	.align		4
.L_19251:
        /*1c2f4*/ 	.word	index@($_ZN7cutlass13device_kernelIN5flash19enable_sm80_to_sm89INS1_16FlashAttnBwdSm80INS1_25CollectiveMainloopBwdSm80ILi2ELi2EN4cute5tupleIJNS5_1CILi64EEENS7_ILi128EEES8_EEENS_10bfloat16_tEfNS_4arch4Sm80ELb1ELb0ELb1ELb1ELb1ELb0ELb0ELb0ELi2ELi2ELi4ELi2ELb1EEENS1_24CollectiveEpilogueBwdGQAISA_fSD_Li256ELb1ELb1EEENS1_25SingleTileBwdLPTSchedulerILb1ELi128ELb1EEEEEEEEEvNT_6ParamsE$_ZN4cute5tupleIJNS_1CILi0EEEiEEC2ERKS2_RKi)
        /*1c2f8*/ 	.word	0x00000000


	//----- nvinfo : EIATTR_FRAME_SIZE
	.align		4
.L_19252:
        /*1c2fc*/ 	.byte	0x04, 0x11
        /*1c2fe*/ 	.short	(.L_19254 - .L_19253)
	.align		4
.L_19253:
        /*1c300*/ 	.word	index@($_ZN7cutlass13device_kernelIN5flash19enable_sm80_to_sm89INS1_16FlashAttnBwdSm80INS1_25CollectiveMainloopBwdSm80ILi2ELi2EN4cute5tupleIJNS5_1CILi64EEENS7_ILi128EEES8_EEENS_10bfloat16_tEfNS_4arch4Sm80ELb1ELb0ELb1ELb1ELb1ELb0ELb0ELb0ELi2ELi2ELi4ELi2ELb1EEENS1_24CollectiveEpilogueBwdGQAISA_fSD_Li256ELb1ELb1EEENS1_25SingleTileBwdLPTSchedulerILb1ELi128ELb1EEEEEEEEEvNT_6ParamsE$_ZN4cute5tupleIJNS_1CILi0EEES2_iiEEC2ERKS2_S5_RKiS7_)
        /*1c304*/ 	.word	0x00000000


	//----- nvinfo : EIATTR_FRAME_SIZE
	.align		4
.L_19254:
        /*1c308*/ 	.byte	0x04, 0x11
        /*1c30a*/ 	.short	(.L_19256 - .L_19255)
	.align		4
.L_19255:
        /*1c30c*/ 	.word	index@($_ZN7cutlass13device_kernelIN5flash19enable_sm80_to_sm89INS1_16FlashAttnBwdSm80INS1_25CollectiveMainloopBwdSm80ILi2ELi2EN4cute5tupleIJNS5_1CILi64EEENS7_ILi128EEES8_EEENS_10bfloat16_tEfNS_4arch4Sm80ELb1ELb0ELb1ELb1ELb1ELb0ELb0ELb0ELi2ELi2ELi4ELi2ELb1EEENS1_24CollectiveEpilogueBwdGQAISA_fSD_Li256ELb1ELb1EEENS1_25SingleTileBwdLPTSchedulerILb1ELi128ELb1EEEEEEEEEvNT_6ParamsE$_ZN4cute5tupleIJNS_1CILi0EEES2_iEEC2ERKS2_S5_RKi)
        /*1c310*/ 	.word	0x00000000


	//----- nvinfo : EIATTR_FRAME_SIZE
	.align		4
.L_19256:
        /*1c314*/ 	.byte	0x04, 0x11
        /*1c316*/ 	.short	(.L_19258 - .L_19257)
	.align		4
.L_19257:
        /*1c318*/ 	.word	index@($_ZN7cutlass13device_kernelIN5flash19enable_sm80_to_sm89INS1_16FlashAttnBwdSm80INS1_25CollectiveMainloopBwdSm80ILi2ELi2EN4cute5tupleIJNS5_1CILi64EEENS7_ILi128EEES8_EEENS_10bfloat16_tEfNS_4arch4Sm80ELb1ELb0ELb1ELb1ELb1ELb0ELb0ELb0ELi2ELi2ELi4ELi2ELb1EEENS1_24CollectiveEpilogueBwdGQAISA_fSD_Li256ELb1ELb1EEENS1_25SingleTileBwdLPTSchedulerILb1ELi128ELb1EEEEEEEEEvNT_6ParamsE$_ZN4cute5tupleIJNS_1CILi0EEES2_S2_iEEC2ERKS2_S5_S5_RKi)
        /*1c31c*/ 	.word	0x00000000


	//----- nvinfo : EIATTR_FRAME_SIZE
	.align		4
.L_19258:
        /*1c320*/ 	.byte	0x04, 0x11
        /*1c322*/ 	.short	(.L_19260 - .L_19259)
	.align		4
.L_19259:
        /*1c324*/ 	.word	index@($_ZN7cutlass13device_kernelIN5flash19enable_sm80_to_sm89INS1_16FlashAttnBwdSm80INS1_25CollectiveMainloopBwdSm80ILi2ELi2EN4cute5tupleIJNS5_1CILi64EEENS7_ILi128EEES8_EEENS_10bfloat16_tEfNS_4arch4Sm80ELb1ELb0ELb1ELb1ELb1ELb0ELb0ELb0ELi2ELi2ELi4ELi2ELb1EEENS1_24CollectiveEpilogueBwdGQAISA_fSD_Li256ELb1ELb1EEENS1_25SingleTileBwdLPTSchedulerILb1ELi128ELb1EEEEEEEEEvNT_6ParamsE$_ZN4cute5tupleIJNS_15ArithmeticTupleIJiiEEEiiiEEC2ERKS2_RKiS7_S7_)
        /*1c328*/ 	.word	0x00000000


	//----- nvinfo : EIATTR_FRAME_SIZE
	.align		4
.L_19260:
        /*1c32c*/ 	.byte	0x04, 0x11
        /*1c32e*/ 	.short	(.L_19262 - .L_19261)
	.align		4
.L_19261:
        /*1c330*/ 	.word	index@($_ZN7cutlass13device_kernelIN5flash19enable_sm80_to_sm89INS1_16FlashAttnBwdSm80INS1_25CollectiveMainloopBwdSm80ILi2ELi2EN4cute5tupleIJNS5_1CILi64EEENS7_ILi128EEES8_EEENS_10bfloat16_tEfNS_4arch4Sm80ELb1ELb0ELb1ELb1ELb1ELb0ELb0ELb0ELi2ELi2ELi4ELi2ELb1EEENS1_24CollectiveEpilogueBwdGQAISA_fSD_Li256ELb1ELb1EEENS1_25SingleTileBwdLPTSchedulerILb1ELi128ELb1EEEEEEEEEvNT_6ParamsE$_ZN4cute5tupleIJNS_15ArithmeticTupleIJiiEEEEEC2ERKS2_)
        /*1c334*/ 	.word	0x00000000


	//----- nvinfo : EIATTR_FRAME_SIZE
	.align		4
.L_19262:
        /*1c338*/ 	.byte	0x04, 0x11
        /*1c33a*/ 	.short	(.L_19264 - .L_19263)
	.align		4
.L_19263:
        /*1c33c*/ 	.word	index@($_ZN7cutlass13device_kernelIN5flash19enable_sm80_to_sm89INS1_16FlashAttnBwdSm80INS1_25CollectiveMainloopBwdSm80ILi2ELi2EN4cute5tupleIJNS5_1CILi64EEENS7_ILi128EEES8_EEENS_10bfloat16_tEfNS_4arch4Sm80ELb1ELb0ELb1ELb1ELb1ELb0ELb0ELb0ELi2ELi2ELi4ELi2ELb1EEENS1_24CollectiveEpilogueBwdGQAISA_fSD_Li256ELb1ELb1EEENS1_25SingleTileBwdLPTSchedulerILb1ELi128ELb1EEEEEEEEEvNT_6ParamsE$_ZN4cute5tupleIJNS_15ArithmeticTupleIJiEEEEEC2ERKS2_)
        /*1c340*/ 	.word	0x00000000


	//----- nvinfo : EIATTR_FRAME_SIZE
	.align		4
.L_19264:
        /*1c344*/ 	.byte	0x04, 0x11
        /*1c346*/ 	.short	(.L_19266 - .L_19265)
	.align		4
.L_19265:
        /*1c348*/ 	.word	index@($_ZN7cutlass13device_kernelIN5flash19enable_sm80_to_sm89INS1_16FlashAttnBwdSm80INS1_25CollectiveMainloopBwdSm80ILi2ELi2EN4cute5tupleIJNS5_1CILi64EEENS7_ILi128EEES8_EEENS_10bfloat16_tEfNS_4arch4Sm80ELb1ELb0ELb1ELb1ELb1ELb0ELb0ELb0ELi2ELi2ELi4ELi2ELb1EEENS1_24CollectiveEpilogueBwdGQAISA_fSD_Li256ELb1ELb1EEENS1_25SingleTileBwdLPTSchedulerILb1ELi128ELb1EEEEEEEEEvNT_6ParamsE$_ZN4cute5tupleIJNS_15ArithmeticTupleIJNS_1CILi0EEEiEEEEEC2ERKS4_)
        /*1c34c*/ 	.word	0x00000000


	//----- nvinfo : EIATTR_FRAME_SIZE
	.align		4
.L_19266:
        /*1c350*/ 	.byte	0x04, 0x11
        /*1c352*/ 	.short	(.L_19268 - .L_19267)
	.align		4
.L_19267:
        /*1c354*/ 	.word	index@($_ZN7cutlass13device_kernelIN5flash19enable_sm80_to_sm89INS1_16FlashAttnBwdSm80INS1_25CollectiveMainloopBwdSm80ILi2ELi2EN4cute5tupleIJNS5_1CILi64EEENS7_ILi128EEES8_EEENS_10bfloat16_tEfNS_4arch4Sm80ELb1ELb0ELb1ELb1ELb1ELb0ELb0ELb0ELi2ELi2ELi4ELi2ELb1EEENS1_24CollectiveEpilogueBwdGQAISA_fSD_Li256ELb1ELb1EEENS1_25SingleTileBwdLPTSchedulerILb1ELi128ELb1EEEEEEEEEvNT_6ParamsE$_ZN4cute5tupleIJNS0_IJNS0_IJNS_1CILi8EEENS1_ILi1EEEEEENS1_ILi2EEES3_EEENS0_IJNS0_IJS3_NS1_ILi0EEEEEElS7_EEEEEC2ERKS6_RKS9_)
        /*1c358*/ 	.word	0x00000000


	//----- nvinfo : EIATTR_FRAME_SIZE
	.align		4
.L_19268:
        /*1c35c*/ 	.byte	0x04, 0x11
        /*1c35e*/ 	.short	(.L_19270 - .L_19269)
	.align		4
.L_19269:
        /*1c360*/ 	.word	index@($_ZN7cutlass13device_kernelIN5flash19enable_sm80_to_sm89INS1_16FlashAttnBwdSm80INS1_25CollectiveMainloopBwdSm80ILi2ELi2EN4cute5tupleIJNS5_1CILi64EEENS7_ILi128EEES8_EEENS_10bfloat16_tEfNS_4arch4Sm80ELb1ELb0ELb1ELb1ELb1ELb0ELb0ELb0ELi2ELi2ELi4ELi2ELb1EEENS1_24CollectiveEpilogueBwdGQAISA_fSD_Li256ELb1ELb1EEENS1_25SingleTileBwdLPTSchedulerILb1ELi128ELb1EEEEEEEEEvNT_6ParamsE$_ZN4cute3eso3ESOILb1ELb0EJNS_6LayoutINS_5tupleIJNS3_IJNS_1CILi8EEENS4_ILi1EEEEEENS4_ILi2EEES6_EEENS3_IJNS3_IJS6_NS4_ILi0EEEEEENS4_ILi2048EEESA_EEEEEiEEC2ERKSE_RKi)
        /*1c364*/ 	.word	0x00000000


	//----- nvinfo : EIATTR_FRAME_SIZE
	.align		4
.L_19270:
        /*1c368*/ 	.byte	0x04, 0x11
        /*1c36a*/ 	.short	(.L_19272 - .L_19271)
	.align		4
.L_19271:
        /*1c36c*/ 	.word	index@($_ZN7cutlass13device_kernelIN5flash19enable_sm80_to_sm89INS1_16FlashAttnBwdSm80INS1_25CollectiveMainloopBwdSm80ILi2ELi2EN4cute5tupleIJNS5_1CILi64EEENS7_ILi128EEES8_EEENS_10bfloat16_tEfNS_4arch4Sm80ELb1ELb0ELb1ELb1ELb1ELb0ELb0ELb0ELi2ELi2ELi4ELi2ELb1EEENS1_24CollectiveEpilogueBwdGQAISA_fSD_Li256ELb1ELb1EEENS1_25SingleTileBwdLPTSchedulerILb1ELi128ELb1EEEEEEEEEvNT_6ParamsE$_ZN4cute3eso3ESOILb1ELb0EJNS_6LayoutINS_5tupleIJNS3_IJNS_1CILi8EEENS4_ILi1EEEEEENS4_ILi2EEES6_EEENS3_IJNS3_IJS6_NS4_ILi0EEEEEENS4_ILi2048EEESA_EEEEENS_10ViewEngineINS_8smem_ptrIPN7cutlass10bfloat16_tEEEEEEEC2ERKSE_RKSL_)
        /*1c370*/ 	.word	0x00000000


	//----- nvinfo : EIATTR_FRAME_SIZE
	.align		4
.L_19272:
        /*1c374*/ 	.byte	0x04, 0x11
        /*1c376*/ 	.short	(.L_19274 - .L_19273)
	.align		4
.L_19273:
        /*1c378*/ 	.word	index@($_ZN7cutlass13device_kernelIN5flash19enable_sm80_to_sm89INS1_16FlashAttnBwdSm80INS1_25CollectiveMainloopBwdSm80ILi2ELi2EN4cute5tupleIJNS5_1CILi64EEENS7_ILi128EEES8_EEENS_10bfloat16_tEfNS_4arch4Sm80ELb1ELb0ELb1ELb1ELb1ELb0ELb0ELb0ELi2ELi2ELi4ELi2ELb1EEENS1_24CollectiveEpilogueBwdGQAISA_fSD_Li256ELb1ELb1EEENS1_25SingleTileBwdLPTSchedulerILb1ELi128ELb1EEEEEEEEEvNT_6ParamsE$_ZN4cute3eso3ESOILb1ELb0EJNS_6LayoutINS_5tupleIJNS3_IJNS_1CILi8EEENS4_ILi1EEEEEEEEENS3_IJNS3_IJS6_NS4_ILi0EEEEEEEEEEElEEC2ERKSC_RKl)
        /*1c37c*/ 	.word	0x00000000


	//----- nvinfo : EIATTR_FRAME_SIZE
	.align		4
.L_19274:
        /*1c380*/ 	.byte	0x04, 0x11
        /*1c382*/ 	.short	(.L_19276 - .L_19275)
	.align		4
.L_19275:
        /*1c384*/ 	.word	index@($_ZN7cutlass13device_kernelIN5flash19enable_sm80_to_sm89INS1_16FlashAttnBwdSm80INS1_25CollectiveMainloopBwdSm80ILi2ELi2EN4cute5tupleIJNS5_1CILi64EEENS7_ILi128EEES8_EEENS_10bfloat16_tEfNS_4arch4Sm80ELb1ELb0ELb1ELb1ELb1ELb0ELb0ELb0ELi2ELi2ELi4ELi2ELb1EEENS1_24CollectiveEpilogueBwdGQAISA_fSD_Li256ELb1ELb1EEENS1_25SingleTileBwdLPTSchedulerILb1ELi128ELb1EEEEEEEEEvNT_6ParamsE$_ZN4cute3eso3ESOILb1ELb0EJNS_6LayoutINS_5tupleIJNS3_IJNS_1CILi8EEENS4_ILi1EEEEEEEEENS3_IJNS3_IJS6_NS4_ILi0EEEEEEEEEEEiEEC2ERKSC_RKi)
        /*1c388*/ 	.word	0x00000000


	//----- nvinfo : EIATTR_FRAME_SIZE
	.align		4
.L_19276:
        /*1c38c*/ 	.byte	0x04, 0x11
        /*1c38e*/ 	.short	(.L_19278 - .L_19277)
	.align		4
.L_19277:
        /*1c390*/ 	.word	index@($_ZN7cutlass13device_kernelIN5flash19enable_sm80_to_sm89INS1_16FlashAttnBwdSm80INS1_25CollectiveMainloopBwdSm80ILi2ELi2EN4cute5tupleIJNS5_1CILi64EEENS7_ILi128EEES8_EEENS_10bfloat16_tEfNS_4arch4Sm80ELb1ELb0ELb1ELb1ELb1ELb0ELb0ELb0ELi2ELi2ELi4ELi2ELb1EEENS1_24CollectiveEpilogueBwdGQAISA_fSD_Li256ELb1ELb1EEENS1_25SingleTileBwdLPTSchedulerILb1ELi128ELb1EEEEEEEEEvNT_6ParamsE$_ZN4cute3eso3ESOILb1ELb0EJNS_6LayoutINS_5tupleIJNS3_IJNS_1CILi8EEENS4_ILi1EEEEEEEEENS3_IJNS3_IJS6_NS4_ILi0EEEEEEEEEEENS_10ViewEngineINS_8smem_ptrIPN7cutlass10bfloat16_tEEEEEEEC2ERKSC_RKSJ_)
        /*1c394*/ 	.word	0x00000000


	//----- nvinfo : EIATTR_FRAME_SIZE
	.align		4
.L_19278:
        /*1c398*/ 	.byte	0x04, 0x11
        /*1c39a*/ 	.short	(.L_19280 - .L_19279)
	.align		4
.L_19279:
        /*1c39c*/ 	.word	index@($_ZN7cutlass13device_kernelIN5flash19enable_sm80_to_sm89INS1_16FlashAttnBwdSm80INS1_25CollectiveMainloopBwdSm80ILi2ELi2EN4cute5tupleIJNS5_1CILi64EEENS7_ILi128EEES8_EEENS_10bfloat16_tEfNS_4arch4Sm80ELb1ELb0ELb1ELb1ELb1ELb0ELb0ELb0ELi2ELi2ELi4ELi2ELb1EEENS1_24CollectiveEpilogueBwdGQAISA_fSD_Li256ELb1ELb1EEENS1_25SingleTileBwdLPTSchedulerILb1ELi128ELb1EEEEEEEEEvNT_6ParamsE$_ZN4cute3eso3ESOILb1ELb0EJNS_6LayoutINS_5tupleIJNS3_IJNS_1CILi8EEENS4_ILi1EEEEEEEEENS3_IJNS3_IJS6_NS4_ILi0EEEEEEEEEEENS_10ViewEngineINS_8gmem_ptrIPKN7cutlass10bfloat16_tEEEEEEEC2ERKSC_RKSK_)
        /*1c3a0*/ 	.word	0x00000000


	//----- nvinfo : EIATTR_FRAME_SIZE
	.align		4
.L_19280:
        /*1c3a4*/ 	.byte	0x04, 0x11
        /*1c3a6*/ 	.short	(.L_19282 - .L_19281)
	.align		4
.L_19281:
        /*1c3a8*/ 	.word	index@($_ZN7cutlass13device_kernelIN5flash19enable_sm80_to_sm89INS1_16FlashAttnBwdSm80INS1_25CollectiveMainloopBwdSm80ILi2ELi2EN4cute5tupleIJNS5_1CILi64EEENS7_ILi128EEES8_EEENS_10bfloat16_tEfNS_4arch4Sm80ELb1ELb0ELb1ELb1ELb1ELb0ELb0ELb0ELi2ELi2ELi4ELi2ELb1EEENS1_24CollectiveEpilogueBwdGQAISA_fSD_Li256ELb1ELb1EEENS1_25SingleTileBwdLPTSchedulerILb1ELi128ELb1EEEEEEEEEvNT_6ParamsE$_ZN4cute3eso3ESOILb1ELb0EJNS_6LayoutINS_5tupleIJNS3_IJNS_1CILi4EEENS4_ILi1EEEEEES6_EEENS3_IJNS3_IJS6_NS4_ILi0EEEEEES9_EEEEEiEEC2ERKSC_RKi)
        /*1c3ac*/ 	.word	0x00000000


	//----- nvinfo : EIATTR_FRAME_SIZE
	.align		4
.L_19282:
        /*1c3b0*/ 	.byte	0x04, 0x11
        /*1c3b2*/ 	.short	(.L_19284 - .L_19283)
	.align		4
.L_19283:
        /*1c3b4*/ 	.word	index@($_ZN7cutlass13device_kernelIN5flash19enable_sm80_to_sm89INS1_16FlashAttnBwdSm80INS1_25CollectiveMainloopBwdSm80ILi2ELi2EN4cute5tupleIJNS5_1CILi64EEENS7_ILi128EEES8_EEENS_10bfloat16_tEfNS_4arch4Sm80ELb1ELb0ELb1ELb1ELb1ELb0ELb0ELb0ELi2ELi2ELi4ELi2ELb1EEENS1_24CollectiveEpilogueBwdGQAISA_fSD_Li256ELb1ELb1EEENS1_25SingleTileBwdLPTSchedulerILb1ELi128ELb1EEEEEEEEEvNT_6ParamsE$_ZN4cute3eso3ESOILb1ELb0EJNS_6LayoutINS_5tupleIJNS3_IJNS_1CILi4EEENS4_ILi1EEEEEES6_EEENS3_IJNS3_IJS6_NS4_ILi0EEEEEES9_EEEEENS_10ViewEngineINS_8smem_ptrIPfEEEEEEC2ERKSC_RKSH_)
        /*1c3b8*/ 	.word	0x00000000


	//----- nvinfo : EIATTR_FRAME_SIZE
	.align		4
.L_19284:
        /*1c3bc*/ 	.byte	0x04, 0x11
        /*1c3be*/ 	.short	(.L_19286 - .L_19285)
	.align		4
.L_19285:
        /*1c3c0*/ 	.word	index@($_ZN7cutlass13device_kernelIN5flash19enable_sm80_to_sm89INS1_16FlashAttnBwdSm80INS1_25CollectiveMainloopBwdSm80ILi2ELi2EN4cute5tupleIJNS5_1CILi64EEENS7_ILi128EEES8_EEENS_10bfloat16_tEfNS_4arch4Sm80ELb1ELb0ELb1ELb1ELb1ELb0ELb0ELb0ELi2ELi2ELi4ELi2ELb1EEENS1_24CollectiveEpilogueBwdGQAISA_fSD_Li256ELb1ELb1EEENS1_25SingleTileBwdLPTSchedulerILb1ELi128ELb1EEEEEEEEEvNT_6ParamsE$_ZN4cute3eso3ESOILb1ELb0EJNS_6LayoutINS_5tupleIJNS3_IJNS_1CILi4EEENS4_ILi1EEEEEES6_EEENS3_IJNS3_IJS6_NS4_ILi0EEEEEES9_EEEEENS_10ViewEngineINS_8gmem_ptrIPKfEEEEEEC2ERKSC_RKSI_)
        /*1c3c4*/ 	.word	0x00000000


	//----- nvinfo : EIATTR_FRAME_SIZE
	.align		4
.L_19286:
        /*1c3c8*/ 	.byte	0x04, 0x11
        /*1c3ca*/ 	.short	(.L_19288 - .L_19287)
	.align		4
.L_19287:
        /*1c3cc*/ 	.word	index@($_ZN7cutlass13device_kernelIN5flash19enable_sm80_to_sm89INS1_16FlashAttnBwdSm80INS1_25CollectiveMainloopBwdSm80ILi2ELi2EN4cute5tupleIJNS5_1CILi64EEENS7_ILi128EEES8_EEENS_10bfloat16_tEfNS_4arch4Sm80ELb1ELb0ELb1ELb1ELb1ELb0ELb0ELb0ELi2ELi2ELi4ELi2ELb1EEENS1_24CollectiveEpilogueBwdGQAISA_fSD_Li256ELb1ELb1EEENS1_25SingleTileBwdLPTSchedulerILb1ELi128ELb1EEEEEEEEEvNT_6ParamsE$_ZN4cute3eso3ESOILb1ELb0EJNS_6LayoutINS_5tupleIJNS3_IJNS_1CILi4EEENS4_ILi1EEEEEEEEENS3_IJNS3_IJS6_NS4_ILi0EEEEEEEEEEENS_10ViewEngineINS_8smem_ptrIPfEEEEEEC2ERKSC_RKSH_)
        /*1c3d0*/ 	.word	0x00000000


	//----- nvinfo : EIATTR_FRAME_SIZE
	.align		4
.L_19288:
        /*1c3d4*/ 	.byte	0x04, 0x11
        /*1c3d6*/ 	.short	(.L_19290 - .L_19289)
	.align		4
.L_19289:
        /*1c3d8*/ 	.word	index@($_ZN7cutlass13device_kernelIN5flash19enable_sm80_to_sm89INS1_16FlashAttnBwdSm80INS1_25CollectiveMainloopBwdSm80ILi2ELi2EN4cute5tupleIJNS5_1CILi64EEENS7_ILi128EEES8_EEENS_10bfloat16_tEfNS_4arch4Sm80ELb1ELb0ELb1ELb1ELb1ELb0ELb0ELb0ELi2ELi2ELi4ELi2ELb1EEENS1_24CollectiveEpilogueBwdGQAISA_fSD_Li256ELb1ELb1EEENS1_25SingleTileBwdLPTSchedulerILb1ELi128ELb1EEEEEEEEEvNT_6ParamsE$_ZN4cute3eso3ESOILb1ELb0EJNS_6LayoutINS_5tupleIJNS3_IJNS_1CILi4EEENS4_ILi1EEEEEEEEENS3_IJNS3_IJS6_NS4_ILi0EEEEEEEEEEENS_10ViewEngineINS_8gmem_ptrIPKfEEEEEEC2ERKSC_RKSI_)
        /*1c3dc*/ 	.word	0x00000000


	//----- nvinfo : EIATTR_FRAME_SIZE
	.align		4
.L_19290:
        /*1c3e0*/ 	.byte	0x04, 0x11
        /*1c3e2*/ 	.short	(.L_19292 - .L_19291)
	.align		4
.L_19291:
        /*1c3e4*/ 	.word	index@($_ZN7cutlass13device_kernelIN5flash19enable_sm80_to_sm89INS1_16FlashAttnBwdSm80INS1_25CollectiveMainloopBwdSm80ILi2ELi2EN4cute5tupleIJNS5_1CILi64EEENS7_ILi128EEES8_EEENS_10bfloat16_tEfNS_4arch4Sm80ELb1ELb0ELb1ELb1ELb1ELb0ELb0ELb0ELi2ELi2ELi4ELi2ELb1EEENS1_24CollectiveEpilogueBwdGQAISA_fSD_Li256ELb1ELb1EEENS1_25SingleTileBwdLPTSchedulerILb1ELi128ELb1EEEEEEEEEvNT_6ParamsE$_ZN4cute3eso3ESOILb1ELb0EJNS_6LayoutINS_5tupleIJNS3_IJNS_1CILi1EEES5_EEEEEENS3_IJNS3_IJS5_NS4_ILi0EEEEEEEEEEENS_10ViewEngineINS_8smem_ptrIPN7cutlass9uint128_tEEEEEEEC2ERKSB_RKSI_)
        /*1c3e8*/ 	.word	0x00000000


	//----- nvinfo : EIATTR_FRAME_SIZE
	.align		4
.L_19292:
        /*1c3ec*/ 	.byte	0x04, 0x11
        /*1c3ee*/ 	.short	(.L_19294 - .L_19293)
	.align		4
.L_19293:
        /*1c3f0*/ 	.word	index@($_ZN7cutlass13device_kernelIN5flash19enable_sm80_to_sm89INS1_16FlashAttnBwdSm80INS1_25CollectiveMainloopBwdSm80ILi2ELi2EN4cute5tupleIJNS5_1CILi64EEENS7_ILi128EEES8_EEENS_10bfloat16_tEfNS_4arch4Sm80ELb1ELb0ELb1ELb1ELb1ELb0ELb0ELb0ELi2ELi2ELi4ELi2ELb1EEENS1_24CollectiveEpilogueBwdGQAISA_fSD_Li256ELb1ELb1EEENS1_25SingleTileBwdLPTSchedulerILb1ELi128ELb1EEEEEEEEEvNT_6ParamsE$_ZN4cute3eso3ESOILb1ELb0EJNS_6LayoutINS_5tupleIJNS3_IJNS_1CILi1EEES5_EEEEEENS3_IJNS3_IJS5_NS4_ILi0EEEEEEEEEEENS_10ViewEngineINS_8gmem_ptrIPKN7cutlass9uint128_tEEEEEEEC2ERKSB_RKSJ_)
        /*1c3f4*/ 	.word	0x00000000


	//----- nvinfo : EIATTR_FRAME_SIZE
	.align		4
.L_19294:
        /*1c3f8*/ 	.byte	0x04, 0x11
        /*1c3fa*/ 	.short	(.L_19296 - .L_19295)
	.align		4
.L_19295:
        /*1c3fc*/ 	.word	index@($_ZN7cutlass13device_kernelIN5flash19enable_sm80_to_sm89INS1_16FlashAttnBwdSm80INS1_25CollectiveMainloopBwdSm80ILi2ELi2EN4cute5tupleIJNS5_1CILi64EEENS7_ILi128EEES8_EEENS_10bfloat16_tEfNS_4arch4Sm80ELb1ELb0ELb1ELb1ELb1ELb0ELb0ELb0ELi2ELi2ELi4ELi2ELb1EEENS1_24CollectiveEpilogueBwdGQAISA_fSD_Li256ELb1ELb1EEENS1_25SingleTileBwdLPTSchedulerILb1ELi128ELb1EEEEEEEEEvNT_6ParamsE$_ZN4cute3eso3ESOILb1ELb0EJNS_5tupleIJNS_1CILi1EEENS3_ILi0EEEEEElS5_EEC2ERKS6_RKlRKS5_)
        /*1c400*/ 	.word	0x00000000


	//----- nvinfo : EIATTR_FRAME_SIZE
	.align		4
.L_19296:
        /*1c404*/ 	.byte	0x04, 0x11
        /*1c406*/ 	.short	(.L_19298 - .L_19297)
	.align		4
.L_19297:
        /*1c408*/ 	.word	index@($_ZN7cutlass13device_kernelIN5flash19enable_sm80_to_sm89INS1_16FlashAttnBwdSm80INS1_25CollectiveMainloopBwdSm80ILi2ELi2EN4cute5tupleIJNS5_1CILi64EEENS7_ILi128EEES8_EEENS_10bfloat16_tEfNS_4arch4Sm80ELb1ELb0ELb1ELb1ELb1ELb0ELb0ELb0ELi2ELi2ELi4ELi2ELb1EEENS1_24CollectiveEpilogueBwdGQAISA_fSD_Li256ELb1ELb1EEENS1_25SingleTileBwdLPTSchedulerILb1ELi128ELb1EEEEEEEEEvNT_6ParamsE$_ZN4cute3eso3ESOILb1ELb0EJNS_5tupleIJNS2_IJNS_1CILi8EEENS3_ILi1EEEEEENS3_ILi2EEES5_EEENS2_IJNS2_IJS5_NS3_ILi0EEEEEElS9_EEEEEC2ERKS8_RKSB_)
        /*1c40c*/ 	.word	0x00000000


	//----- nvinfo : EIATTR_FRAME_SIZE
	.align		4
.L_19298:
        /*1c410*/ 	.byte	0x04, 0x11
        /*1c412*/ 	.short	(.L_19300 - .L_19299)
	.align		4
.L_19299:
        /*1c414*/ 	.word	index@($_ZN7cutlass13device_kernelIN5flash19enable_sm80_to_sm89INS1_16FlashAttnBwdSm80INS1_25CollectiveMainloopBwdSm80ILi2ELi2EN4cute5tupleIJNS5_1CILi64EEENS7_ILi128EEES8_EEENS_10bfloat16_tEfNS_4arch4Sm80ELb1ELb0ELb1ELb1ELb1ELb0ELb0ELb0ELi2ELi2ELi4ELi2ELb1EEENS1_24CollectiveEpilogueBwdGQAISA_fSD_Li256ELb1ELb1EEENS1_25SingleTileBwdLPTSchedulerILb1ELi128ELb1EEEEEEEEEvNT_6ParamsE$_ZN4cute3eso3ESOILb1ELb0EJNS_1CILi0EEEiiiEEC2ERKS3_RKiS8_S8_)
        /*1c418*/ 	.word	0x00000000


	//----- nvinfo : EIATTR_FRAME_SIZE
	.align		4
.L_19300:
        /*1c41c*/ 	.byte	0x04, 0x11
        /*1c41e*/ 	.short	(.L_19302 - .L_19301)
	.align		4
.L_19301:
        /*1c420*/ 	.word	index@($_ZN7cutlass13device_kernelIN5flash19enable_sm80_to_sm89INS1_16FlashAttnBwdSm80INS1_25CollectiveMainloopBwdSm80ILi2ELi2EN4cute5tupleIJNS5_1CILi64EEENS7_ILi128EEES8_EEENS_10bfloat16_tEfNS_4arch4Sm80ELb1ELb0ELb1ELb1ELb1ELb0ELb0ELb0ELi2ELi2ELi4ELi2ELb1EEENS1_24CollectiveEpilogueBwdGQAISA_fSD_Li256ELb1ELb1EEENS1_25SingleTileBwdLPTSchedulerILb1ELi128ELb1EEEEEEEEEvNT_6ParamsE$_ZN4cute3eso3ESOILb1ELb0EJNS_1CILi0EEEiS3_S3_EEC2ERKS3_RKiS6_S6_)
        /*1c424*/ 	.word	0x00000000


	//----- nvinfo : EIATTR_FRAME_SIZE
	.align		4
.L_19302:
        /*1c428*/ 	.byte	0x04, 0x11
        /*1c42a*/ 	.short	(.L_19304 - .L_19303)
	.align		4
.L_19303:
        /*1c42c*/ 	.word	index@($_ZN7cutlass13device_kernelIN5flash19enable_sm80_to_sm89INS1_16FlashAttnBwdSm80INS1_25CollectiveMainloopBwdSm80ILi2ELi2EN4cute5tupleIJNS5_1CILi64EEENS7_ILi128EEES8_EEENS_10bfloat16_tEfNS_4arch4Sm80ELb1ELb0ELb1ELb1ELb1ELb0ELb0ELb0ELi2ELi2ELi4ELi2ELb1EEENS1_24CollectiveEpilogueBwdGQAISA_fSD_Li256ELb1ELb1EEENS1_25SingleTileBwdLPTSchedulerILb1ELi128ELb1EEEEEEEEEvNT_6ParamsE$_ZN4cute3eso3ESOILb1ELb0EJNS_1CILi0EEEiS3_EEC2ERKS3_RKiS6_)
        /*1c430*/ 	.word	0x00000000


	//----- nvinfo : EIATTR_FRAME_SIZE
	.align		4
.L_19304:
        /*1c434*/ 	.byte	0x04, 0x11
        /*1c436*/ 	.short	(.L_19306 - .L_19305)
	.align		4
.L_19305:
        /*1c438*/ 	.word	index@($_ZN7cutlass13device_kernelIN5flash19enable_sm80_to_sm89INS1_16FlashAttnBwdSm80INS1_25CollectiveMainloopBwdSm80ILi2ELi2EN4cute5tupleIJNS5_1CILi64EEENS7_ILi128EEES8_EEENS_10bfloat16_tEfNS_4arch4Sm80ELb1ELb0ELb1ELb1ELb1ELb0ELb0ELb0ELi2ELi2ELi4ELi2ELb1EEENS1_24CollectiveEpilogueBwdGQAISA_fSD_Li256ELb1ELb1EEENS1_25SingleTileBwdLPTSchedulerILb1ELi128ELb1EEEEEEEEEvNT_6ParamsE$_ZN4cute3eso3ESOILb1ELb0EJNS_1CILi0EEEiEEC2ERKS3_RKi)
        /*1c43c*/ 	.word	0x00000000


	//----- nvinfo : EIATTR_FRAME_SIZE
	.align		4
.L_19306:
        /*1c440*/ 	.byte	0x04, 0x11
        /*1c442*/ 	.short	(.L_19308 - .L_19307)
	.align		4
.L_19307:
        /*1c444*/ 	.word	index@($_ZN7cutlass13device_kernelIN5flash19enable_sm80_to_sm89INS1_16FlashAttnBwdSm80INS1_25CollectiveMainloopBwdSm80ILi2ELi2EN4cute5tupleIJNS5_1CILi64EEENS7_ILi128EEES8_EEENS_10bfloat16_tEfNS_4arch4Sm80ELb1ELb0ELb1ELb1ELb1ELb0ELb0ELb0ELi2ELi2ELi4ELi2ELb1EEENS1_24CollectiveEpilogueBwdGQAISA_fSD_Li256ELb1ELb1EEENS1_25SingleTileBwdLPTSchedulerILb1ELi128ELb1EEEEEEEEEvNT_6ParamsE$_ZN4cute3eso3ESOILb1ELb0EJNS_1CILi0EEES3_iiEEC2ERKS3_S6_RKiS8_)
        /*1c448*/ 	.word	0x00000000


	//----- nvinfo : EIATTR_FRAME_SIZE
	.align		4
.L_19308:
        /*1c44c*/ 	.byte	0x04, 0x11
        /*1c44e*/ 	.short	(.L_19310 - .L_19309)
	.align		4
.L_19309:
        /*1c450*/ 	.word	index@($_ZN7cutlass13device_kernelIN5flash19enable_sm80_to_sm89INS1_16FlashAttnBwdSm80INS1_25CollectiveMainloopBwdSm80ILi2ELi2EN4cute5tupleIJNS5_1CILi64EEENS7_ILi128EEES8_EEENS_10bfloat16_tEfNS_4arch4Sm80ELb1ELb0ELb1ELb1ELb1ELb0ELb0ELb0ELi2ELi2ELi4ELi2ELb1EEENS1_24CollectiveEpilogueBwdGQAISA_fSD_Li256ELb1ELb1EEENS1_25SingleTileBwdLPTSchedulerILb1ELi128ELb1EEEEEEEEEvNT_6ParamsE$_ZN4cute3eso3ESOILb1ELb0EJNS_1CILi0EEES3_iS3_EEC2ERKS3_S6_RKiS6_)
        /*1c454*/ 	.word	0x00000000


	//----- nvinfo : EIATTR_FRAME_SIZE
	.align		4
.L_19310:
        /*1c458*/ 	.byte	0x04, 0x11
        /*1c45a*/ 	.short	(.L_19312 - .L_19311)
	.align		4
.L_19311:
        /*1c45c*/ 	.word	index@($_ZN7cutlass13device_kernelIN5flash19enable_sm80_to_sm89INS1_16FlashAttnBwdSm80INS1_25CollectiveMainloopBwdSm80ILi2ELi2EN4cute5tupleIJNS5_1CILi64EEENS7_ILi128EEES8_EEENS_10bfloat16_tEfNS_4arch4Sm80ELb1ELb0ELb1ELb1ELb1ELb0ELb0ELb0ELi2ELi2ELi4ELi2ELb1EEENS1_24CollectiveEpilogueBwdGQAISA_fSD_Li256ELb1ELb1EEENS1_25SingleTileBwdLPTSchedulerILb1ELi128ELb1EEEEEEEEEvNT_6ParamsE$_ZN4cute3eso3ESOILb1ELb0EJNS_1CILi0EEES3_iEEC2ERKS3_S6_RKi)
        /*1c460*/ 	.word	0x00000000


	//----- nvinfo : EIATTR_FRAME_SIZE
	.align		4
.L_19312:
        /*1c464*/ 	.byte	0x04, 0x11
        /*1c466*/ 	.short	(.L_19314 - .L_19313)
	.align		4
.L_19313:
        /*1c468*/ 	.word	index@($_ZN7cutlass13device_kernelIN5flash19enable_sm80_to_sm89INS1_16FlashAttnBwdSm80INS1_25CollectiveMainloopBwdSm80ILi2ELi2EN4cute5tupleIJNS5_1CILi64EEENS7_ILi128EEES8_EEENS_10bfloat16_tEfNS_4arch4Sm80ELb1ELb0ELb1ELb1ELb1ELb0ELb0ELb0ELi2ELi2ELi4ELi2ELb1EEENS1_24CollectiveEpilogueBwdGQAISA_fSD_Li256ELb1ELb1EEENS1_25SingleTileBwdLPTSchedulerILb1ELi128ELb1EEEEEEEEEvNT_6ParamsE$_ZN4cute3eso3ESOILb1ELb0EJNS_1CILi0EEES3_S3_iEEC2ERKS3_S6_S6_RKi)
        /*1c46c*/ 	.word	0x00000000


	//----- nvinfo : EIATTR_FRAME_SIZE
	.align		4
.L_19314:
        /*1c470*/ 	.byte	0x04, 0x11
        /*1c472*/ 	.short	(.L_19316 - .L_19315)
	.align		4
.L_19315:
        /*1c474*/ 	.word	index@($_ZN7cutlass13device_kernelIN5flash19enable_sm80_to_sm89INS1_16FlashAttnBwdSm80INS1_25CollectiveMainloopBwdSm80ILi2ELi2EN4cute5tupleIJNS5_1CILi64EEENS7_ILi128EEES8_EEENS_10bfloat16_tEfNS_4arch4Sm80ELb1ELb0ELb1ELb1ELb1ELb0ELb0ELb0ELi2ELi2ELi4ELi2ELb1EEENS1_24CollectiveEpilogueBwdGQAISA_fSD_Li256ELb1ELb1EEENS1_25SingleTileBwdLPTSchedulerILb1ELi128ELb1EEEEEEEEEvNT_6ParamsE$_ZN4cute3eso3ESOILb1ELb0EJNS_10UnderscoreEiiEEC2ERKS2_RKiS7_)
        /*1c478*/ 	.word	0x00000000


	//----- nvinfo : EIATTR_FRAME_SIZE
	.align		4
.L_19316:
        /*1c47c*/ 	.byte	0x04, 0x11
        /*1c47e*/ 	.short	(.L_19318 - .L_19317)
	.align		4
.L_19317:
        /*1c480*/ 	.word	index@($_ZN7cutlass13device_kernelIN5flash19enable_sm80_to_sm89INS1_16FlashAttnBwdSm80INS1_25CollectiveMainloopBwdSm80ILi2ELi2EN4cute5tupleIJNS5_1CILi64EEENS7_ILi128EEES8_EEENS_10bfloat16_tEfNS_4arch4Sm80ELb1ELb0ELb1ELb1ELb1ELb0ELb0ELb0ELi2ELi2ELi4ELi2ELb1EEENS1_24CollectiveEpilogueBwdGQAISA_fSD_Li256ELb1ELb1EEENS1_25SingleTileBwdLPTSchedulerILb1ELi128ELb1EEEEEEEEEvNT_6ParamsE$_ZN4cute3eso3ESOILb1ELb0EJNS_10UnderscoreEiEEC2ERKS2_RKi)
        /*1c484*/ 	.word	0x00000000


	//----- nvinfo : EIATTR_FRAME_SIZE
	.align		4
.L_19318:
        /*1c488*/ 	.byte	0x04, 0x11
        /*1c48a*/ 	.short	(.L_19320 - .L_19319)
	.align		4
.L_19319:
        /*1c48c*/ 	.word	index@($_ZN7cutlass13device_kernelIN5flash19enable_sm80_to_sm89INS1_16FlashAttnBwdSm80INS1_25CollectiveMainloopBwdSm80ILi2ELi2EN4cute5tupleIJNS5_1CILi64EEENS7_ILi128EEES8_EEENS_10bfloat16_tEfNS_4arch4Sm80ELb1ELb0ELb1ELb1ELb1ELb0ELb0ELb0ELi2ELi2ELi4ELi2ELb1EEENS1_24CollectiveEpilogueBwdGQAISA_fSD_Li256ELb1ELb1EEENS1_25SingleTileBwdLPTSchedulerILb1ELi128ELb1EEEEEEEEEvNT_6ParamsE$_ZN4cute3eso3ESOILb1ELb0EJNS_10UnderscoreES2_iEEC2ERKS2_S5_RKi)
        /*1c490*/ 	.word	0x00000000


	//----- nvinfo : EIATTR_FRAME_SIZE
	.align		4
.L_19320:
        /*1c494*/ 	.byte	0x04, 0x11
        /*1c496*/ 	.short	(.L_19322 - .L_19321)
	.align		4
.L_19321:
        /*1c498*/ 	.word	index@($_ZN7cutlass13device_kernelIN5flash19enable_sm80_to_sm89INS1_16FlashAttnBwdSm80INS1_25CollectiveMainloopBwdSm80ILi2ELi2EN4cute5tupleIJNS5_1CILi64EEENS7_ILi128EEES8_EEENS_10bfloat16_tEfNS_4arch4Sm80ELb1ELb0ELb1ELb1ELb1ELb0ELb0ELb0ELi2ELi2ELi4ELi2ELb1EEENS1_24CollectiveEpilogueBwdGQAISA_fSD_Li256ELb1ELb1EEENS1_25SingleTileBwdLPTSchedulerILb1ELi128ELb1EEEEEEEEEvNT_6ParamsE$_ZN4cute3eso3ESOILb1ELb0EJNS_10UnderscoreES2_S2_iEEC2ERKS2_S5_S5_RKi)
        /*1c49c*/ 	.word	0x00000000


	//----- nvinfo : EIATTR_FRAME_SIZE
	.align		4
.L_19322:
        /*1c4a0*/ 	.byte	0x04, 0x11
        /*1c4a2*/ 	.short	(.L_19324 - .L_19323)
	.align		4
.L_19323:
        /*1c4a4*/ 	.word	index@($_ZN7cutlass13device_kernelIN5flash19enable_sm80_to_sm89INS1_16FlashAttnBwdSm80INS1_25CollectiveMainloopBwdSm80ILi2ELi2EN4cute5tupleIJNS5_1CILi64EEENS7_ILi128EEES8_EEENS_10bfloat16_tEfNS_4arch4Sm80ELb1ELb0ELb1ELb1ELb1ELb0ELb0ELb0ELi2ELi2ELi4ELi2ELb1EEENS1_24CollectiveEpilogueBwdGQAISA_fSD_Li256ELb1ELb1EEENS1_25SingleTileBwdLPTSchedulerILb1ELi128ELb1EEEEEEEEEvNT_6ParamsE$_ZN4cute3eso3ESOILb0ELb1EJlEEC2ERKl)
        /*1c4a8*/ 	.word	0x00000000


	//----- nvinfo : EIATTR_FRAME_SIZE
	.align		4
.L_19324:
        /*1c4ac*/ 	.byte	0x04, 0x11
        /*1c4ae*/ 	.short	(.L_19326 - .L_19325)
	.align		4
.L_19325:
        /*1c4b0*/ 	.word	index@($_ZN7cutlass13device_kernelIN5flash19enable_sm80_to_sm89INS1_16FlashAttnBwdSm80INS1_25CollectiveMainloopBwdSm80ILi2ELi2EN4cute5tupleIJNS5_1CILi64EEENS7_ILi128EEES8_EEENS_10bfloat16_tEfNS_4arch4Sm80ELb1ELb0ELb1ELb1ELb1ELb0ELb0ELb0ELi2ELi2ELi4ELi2ELb1EEENS1_24CollectiveEpilogueBwdGQAISA_fSD_Li256ELb1ELb1EEENS1_25SingleTileBwdLPTSchedulerILb1ELi128ELb1EEEEEEEEEvNT_6ParamsE$_ZN4cute3eso3ESOILb0ELb1EJiNS_1CILi0EEEEEC2ERKiRKS3_)
        /*1c4b4*/ 	.word	0x00000000


	//----- nvinfo : EIATTR_FRAME_SIZE
	.align		4
.L_19326:
        /*1c4b8*/ 	.byte	0x04, 0x11
        /*1c4ba*/ 	.short	(.L_19328 - .L_19327)
	.align		4
.L_19327:
        /*1c4bc*/ 	.word	index@($_ZN7cutlass13device_kernelIN5flash19enable_sm80_to_sm89INS1_16FlashAttnBwdSm80INS1_25CollectiveMainloopBwdSm80ILi2ELi2EN4cute5tupleIJNS5_1CILi64EEENS7_ILi128EEES8_EEENS_10bfloat16_tEfNS_4arch4Sm80ELb1ELb0ELb1ELb1ELb1ELb0ELb0ELb0ELi2ELi2ELi4ELi2ELb1EEENS1_24CollectiveEpilogueBwdGQAISA_fSD_Li256ELb1ELb1EEENS1_25SingleTileBwdLPTSchedulerILb1ELi128ELb1EEEEEEEEEvNT_6ParamsE$_ZN4cute3eso3ESOILb0ELb1EJiEEC2ERKi)
        /*1c4c0*/ 	.word	0x00000000


	//----- nvinfo : EIATTR_FRAME_SIZE
	.align		4
.L_19328:
        /*1c4c4*/ 	.byte	0x04, 0x11
        /*1c4c6*/ 	.short	(.L_19330 - .L_19329)
	.align		4
.L_19329:
        /*1c4c8*/ 	.word	index@($_ZN7cutlass13device_kernelIN5flash19enable_sm80_to_sm89INS1_16FlashAttnBwdSm80INS1_25CollectiveMainloopBwdSm80ILi2ELi2EN4cute5tupleIJNS5_1CILi64EEENS7_ILi128EEES8_EEENS_10bfloat16_tEfNS_4arch4Sm80ELb1ELb0ELb1ELb1ELb1ELb0ELb0ELb0ELi2ELi2ELi4ELi2ELb1EEENS1_24CollectiveEpilogueBwdGQAISA_fSD_Li256ELb1ELb1EEENS1_25SingleTileBwdLPTSchedulerILb1ELi128ELb1EEEEEEEEEvNT_6ParamsE$_ZN4cute3eso3ESOILb0ELb1EJNS_15ArithmeticTupleIJiiEEENS_1CILi0EEES5_S5_EEC2ERKS3_RKS5_SA_SA_)
        /*1c4cc*/ 	.word	0x00000000


	//----- nvinfo : EIATTR_FRAME_SIZE
	.align		4
.L_19330:
        /*1c4d0*/ 	.byte	0x04, 0x11
        /*1c4d2*/ 	.short	(.L_19332 - .L_19331)
	.align		4
.L_19331:
        /*1c4d4*/ 	.word	index@($_ZN7cutlass13device_kernelIN5flash19enable_sm80_to_sm89INS1_16FlashAttnBwdSm80INS1_25CollectiveMainloopBwdSm80ILi2ELi2EN4cute5tupleIJNS5_1CILi64EEENS7_ILi128EEES8_EEENS_10bfloat16_tEfNS_4arch4Sm80ELb1ELb0ELb1ELb1ELb1ELb0ELb0ELb0ELi2ELi2ELi4ELi2ELb1EEENS1_24CollectiveEpilogueBwdGQAISA_fSD_Li256ELb1ELb1EEENS1_25SingleTileBwdLPTSchedulerILb1ELi128ELb1EEEEEEEEEvNT_6ParamsE$_ZN4cute3eso3ESOILb0ELb1EJNS_15ArithmeticTupleIJiiEEEEEC2ERKS3_)
        /*1c4d8*/ 	.word	0x00000000


	//----- nvinfo : EIATTR_FRAME_SIZE
	.align		4
.L_19332:
        /*1c4dc*/ 	.byte	0x04, 0x11
        /*1c4de*/ 	.short	(.L_19334 - .L_19333)
	.align		4
.L_19333:
        /*1c4e0*/ 	.word	index@($_ZN7cutlass13device_kernelIN5flash19enable_sm80_to_sm89INS1_16FlashAttnBwdSm80INS1_25CollectiveMainloopBwdSm80ILi2ELi2EN4cute5tupleIJNS5_1CILi64EEENS7_ILi128EEES8_EEENS_10bfloat16_tEfNS_4arch4Sm80ELb1ELb0ELb1ELb1ELb1ELb0ELb0ELb0ELi2ELi2ELi4ELi2ELb1EEENS1_24CollectiveEpilogueBwdGQAISA_fSD_Li256ELb1ELb1EEENS1_25SingleTileBwdLPTSchedulerILb1ELi128ELb1EEEEEEEEEvNT_6ParamsE$_ZN4cute3eso3ESOILb0ELb1EJNS_15ArithmeticTupleIJiEEEEEC2ERKS3_)
        /*1c4e4*/ 	.word	0x00000000


	//----- nvinfo : EIATTR_FRAME_SIZE
	.align		4
.L_19334:
        /*1c4e8*/ 	.byte	0x04, 0x11
        /*1c4ea*/ 	.short	(.L_19336 - .L_19335)
	.align		4
.L_19335:
        /*1c4ec*/ 	.word	index@($_ZN7cutlass13device_kernelIN5flash19enable_sm80_to_sm89INS1_16FlashAttnBwdSm80INS1_25CollectiveMainloopBwdSm80ILi2ELi2EN4cute5tupleIJNS5_1CILi64EEENS7_ILi128EEES8_EEENS_10bfloat16_tEfNS_4arch4Sm80ELb1ELb0ELb1ELb1ELb1ELb0ELb0ELb0ELi2ELi2ELi4ELi2ELb1EEENS1_24CollectiveEpilogueBwdGQAISA_fSD_Li256ELb1ELb1EEENS1_25SingleTileBwdLPTSchedulerILb1ELi128ELb1EEEEEEEEEvNT_6ParamsE$_ZN4cute3eso3ESOILb0ELb1EJNS_15ArithmeticTupleIJNS_1CILi0EEEiEEEEEC2ERKS5_)
        /*1c4f0*/ 	.word	0x00000000


	//----- nvinfo : EIATTR_FRAME_SIZE
	.align		4
.L_19336:
        /*1c4f4*/ 	.byte	0x04, 0x11
        /*1c4f6*/ 	.short	(.L_19338 - .L_19337)
	.align		4
.L_19337:
        /*1c4f8*/ 	.word	index@($_ZN7cutlass13device_kernelIN5flash19enable_sm80_to_sm89INS1_16FlashAttnBwdSm80INS1_25CollectiveMainloopBwdSm80ILi2ELi2EN4cute5tupleIJNS5_1CILi64EEENS7_ILi128EEES8_EEENS_10bfloat16_tEfNS_4arch4Sm80ELb1ELb0ELb1ELb1ELb1ELb0ELb0ELb0ELi2ELi2ELi4ELi2ELb1EEENS1_24CollectiveEpilogueBwdGQAISA_fSD_Li256ELb1ELb1EEENS1_25SingleTileBwdLPTSchedulerILb1ELi128ELb1EEEEEEEEEvNT_6ParamsE$_ZN4cute3eso3ESOILb0ELb0EJiiEEC2ERKiS4_)
        /*1c4fc*/ 	.word	0x00000000


	//----- nvinfo : EIATTR_FRAME_SIZE
	.align		4
.L_19338:
        /*1c500*/ 	.byte	0x04, 0x11
        /*1c502*/ 	.short	(.L_19340 - .L_19339)
	.align		4
.L_19339:
        /*1c504*/ 	.word	index@($_ZN7cutlass13device_kernelIN5flash19enable_sm80_to_sm89INS1_16FlashAttnBwdSm80INS1_25CollectiveMainloopBwdSm80ILi2ELi2EN4cute5tupleIJNS5_1CILi64EEENS7_ILi128EEES8_EEENS_10bfloat16_tEfNS_4arch4Sm80ELb1ELb0ELb1ELb1ELb1ELb0ELb0ELb0ELi2ELi2ELi4ELi2ELb1EEENS1_24CollectiveEpilogueBwdGQAISA_fSD_Li256ELb1ELb1EEENS1_25SingleTileBwdLPTSchedulerILb1ELi128ELb1EEEEEEEEEvNT_6ParamsE$_ZN4cute3eso3ESOILb0ELb0EJNS_6LayoutINS_5tupleIJNS3_IJNS_1CILi8EEENS4_ILi1EEEEEENS4_ILi2EEES6_EEENS3_IJNS3_IJS6_NS4_ILi0EEEEEElSA_EEEEElEEC2ERKSD_RKl)
        /*1c508*/ 	.word	0x00000000


	//----- nvinfo : EIATTR_FRAME_SIZE
	.align		4
.L_19340:
        /*1c50c*/ 	.byte	0x04, 0x11
        /*1c50e*/ 	.short	(.L_19342 - .L_19341)
	.align		4
.L_19341:
        /*1c510*/ 	.word	index@($_ZN7cutlass13device_kernelIN5flash19enable_sm80_to_sm89INS1_16FlashAttnBwdSm80INS1_25CollectiveMainloopBwdSm80ILi2ELi2EN4cute5tupleIJNS5_1CILi64EEENS7_ILi128EEES8_EEENS_10bfloat16_tEfNS_4arch4Sm80ELb1ELb0ELb1ELb1ELb1ELb0ELb0ELb0ELi2ELi2ELi4ELi2ELb1EEENS1_24CollectiveEpilogueBwdGQAISA_fSD_Li256ELb1ELb1EEENS1_25SingleTileBwdLPTSchedulerILb1ELi128ELb1EEEEEEEEEvNT_6ParamsE$_ZN4cute3eso3ESOILb0ELb0EJNS_6LayoutINS_5tupleIJNS3_IJNS_1CILi8EEENS4_ILi1EEEEEENS4_ILi2EEES6_EEENS3_IJNS3_IJS6_NS4_ILi0EEEEEElSA_EEEEENS_10ViewEngineINS_8gmem_ptrIPKN7cutlass10bfloat16_tEEEEEEEC2ERKSD_RKSL_)
        /*1c514*/ 	.word	0x00000000


	//----- nvinfo : EIATTR_FRAME_SIZE
	.align		4
.L_19342:
        /*1c518*/ 	.byte	0x04, 0x11
        /*1c51a*/ 	.short	(.L_19344 - .L_19343)
	.align		4
.L_19343:
        /*1c51c*/ 	.word	index@($_ZN7cutlass13device_kernelIN5flash19enable_sm80_to_sm89INS1_16FlashAttnBwdSm80INS1_25CollectiveMainloopBwdSm80ILi2ELi2EN4cute5tupleIJNS5_1CILi64EEENS7_ILi128EEES8_EEENS_10bfloat16_tEfNS_4arch4Sm80ELb1ELb0ELb1ELb1ELb1ELb0ELb0ELb0ELi2ELi2ELi4ELi2ELb1EEENS1_24CollectiveEpilogueBwdGQAISA_fSD_Li256ELb1ELb1EEENS1_25SingleTileBwdLPTSchedulerILb1ELi128ELb1EEEEEEEEEvNT_6ParamsE$_ZN4cute3eso3ESOILb0ELb0EJNS_5tupleIJiiEEEiiiEEC2ERKS3_RKiS8_S8_)
        /*1c520*/ 	.word	0x00000000


	//----- nvinfo : EIATTR_FRAME_SIZE
	.align		4
.L_19344:
        /*1c524*/ 	.byte	0x04, 0x11
        /*1c526*/ 	.short	(.L_19346 - .L_19345)
	.align		4
.L_19345:
        /*1c528*/ 	.word	index@($_ZN7cutlass13device_kernelIN5flash19enable_sm80_to_sm89INS1_16FlashAttnBwdSm80INS1_25CollectiveMainloopBwdSm80ILi2ELi2EN4cute5tupleIJNS5_1CILi64EEENS7_ILi128EEES8_EEENS_10bfloat16_tEfNS_4arch4Sm80ELb1ELb0ELb1ELb1ELb1ELb0ELb0ELb0ELi2ELi2ELi4ELi2ELb1EEENS1_24CollectiveEpilogueBwdGQAISA_fSD_Li256ELb1ELb1EEENS1_25SingleTileBwdLPTSchedulerILb1ELi128ELb1EEEEEEEEEvNT_6ParamsE$_ZN4cute3eso3ESOILb0ELb0EJNS_15ArithmeticTupleIJiiEEEiiiEEC2ERKS3_RKiS8_S8_)
        /*1c52c*/ 	.word	0x00000000


	//----- nvinfo : EIATTR_FRAME_SIZE
	.align		4
.L_19346:
        /*1c530*/ 	.byte	0x04, 0x11
        /*1c532*/ 	.short	(.L_19348 - .L_19347)
	.align		4
.L_19347:
        /*1c534*/ 	.word	index@($_ZN7cutlass13device_kernelIN5flash19enable_sm80_to_sm89INS1_16FlashAttnBwdSm80INS1_25CollectiveMainloopBwdSm80ILi2ELi2EN4cute5tupleIJNS5_1CILi64EEENS7_ILi128EEES8_EEENS_10bfloat16_tEfNS_4arch4Sm80ELb1ELb0ELb1ELb1ELb1ELb0ELb0ELb0ELi2ELi2ELi4ELi2ELb1EEENS1_24CollectiveEpilogueBwdGQAISA_fSD_Li256ELb1ELb1EEENS1_25SingleTileBwdLPTSchedulerILb1ELi128ELb1EEEEEEEEEvNT_6ParamsE$_ZN4cute12iter_adaptorIPfNS_8smem_ptrIS1_EEEC2ES1_)
        /*1c538*/ 	.word	0x00000000


	//----- nvinfo : EIATTR_FRAME_SIZE
	.align		4
.L_19348:
        /*1c53c*/ 	.byte	0x04, 0x11
        /*1c53e*/ 	.short	(.L_19350 - .L_19349)
	.align		4
.L_19349:
        /*1c540*/ 	.word	index@($_ZN7cutlass13device_kernelIN5flash19enable_sm80_to_sm89INS1_16FlashAttnBwdSm80INS1_25CollectiveMainloopBwdSm80ILi2ELi2EN4cute5tupleIJNS5_1CILi64EEENS7_ILi128EEES8_EEENS_10bfloat16_tEfNS_4arch4Sm80ELb1ELb0ELb1ELb1ELb1ELb0ELb0ELb0ELi2ELi2ELi4ELi2ELb1EEENS1_24CollectiveEpilogueBwdGQAISA_fSD_Li256ELb1ELb1EEENS1_25SingleTileBwdLPTSchedulerILb1ELi128ELb1EEEEEEEEEvNT_6ParamsE$_ZN4cute12iter_adaptorIPN7cutlass9uint128_tENS_8smem_ptrIS3_EEEC2ES3_)
        /*1c544*/ 	.word	0x00000000


	//----- nvinfo : EIATTR_FRAME_SIZE
	.align		4
.L_19350:
        /*1c548*/ 	.byte	0x04, 0x11
        /*1c54a*/ 	.short	(.L_19352 - .L_19351)
	.align		4
.L_19351:
        /*1c54c*/ 	.word	index@($_ZN7cutlass13device_kernelIN5flash19enable_sm80_to_sm89INS1_16FlashAttnBwdSm80INS1_25CollectiveMainloopBwdSm80ILi2ELi2EN4cute5tupleIJNS5_1CILi64EEENS7_ILi128EEES8_EEENS_10bfloat16_tEfNS_4arch4Sm80ELb1ELb0ELb1ELb1ELb1ELb0ELb0ELb0ELi2ELi2ELi4ELi2ELb1EEENS1_24CollectiveEpilogueBwdGQAISA_fSD_Li256ELb1ELb1EEENS1_25SingleTileBwdLPTSchedulerILb1ELi128ELb1EEEEEEEEEvNT_6ParamsE$_ZN4cute12iter_adaptorIPN7cutlass10bfloat16_tENS_8smem_ptrIS3_EEEC2ES3_)
        /*1c550*/ 	.word	0x00000000


	//----- nvinfo : EIATTR_FRAME_SIZE
	.align		4
.L_19352:
        /*1c554*/ 	.byte	0x04, 0x11
        /*1c556*/ 	.short	(.L_19354 - .L_19353)
	.align		4
.L_19353:
        /*1c558*/ 	.word	index@($_ZN7cutlass13device_kernelIN5flash19enable_sm80_to_sm89INS1_16FlashAttnBwdSm80INS1_25CollectiveMainloopBwdSm80ILi2ELi2EN4cute5tupleIJNS5_1CILi64EEENS7_ILi128EEES8_EEENS_10bfloat16_tEfNS_4arch4Sm80ELb1ELb0ELb1ELb1ELb1ELb0ELb0ELb0ELi2ELi2ELi4ELi2ELb1EEENS1_24CollectiveEpilogueBwdGQAISA_fSD_Li256ELb1ELb1EEENS1_25SingleTileBwdLPTSchedulerILb1ELi128ELb1EEEEEEEEEvNT_6ParamsE$_ZN4cute12iter_adaptorIPKfNS_8gmem_ptrIS2_EEEC2ES2_)
        /*1c55c*/ 	.word	0x00000000


	//----- nvinfo : EIATTR_FRAME_SIZE
	.align		4
.L_19354:
        /*1c560*/ 	.byte	0x04, 0x11
        /*1c562*/ 	.short	(.L_19356 - .L_19355)
	.align		4
.L_19355:
        /*1c564*/ 	.word	index@($_ZN7cutlass13device_kernelIN5flash19enable_sm80_to_sm89INS1_16FlashAttnBwdSm80INS1_25CollectiveMainloopBwdSm80ILi2ELi2EN4cute5tupleIJNS5_1CILi64EEENS7_ILi128EEES8_EEENS_10bfloat16_tEfNS_4arch4Sm80ELb1ELb0ELb1ELb1ELb1ELb0ELb0ELb0ELi2ELi2ELi4ELi2ELb1EEENS1_24CollectiveEpilogueBwdGQAISA_fSD_Li256ELb1ELb1EEENS1_25SingleTileBwdLPTSchedulerILb1ELi128ELb1EEEEEEEEEvNT_6ParamsE$_ZN4cute12iter_adaptorIPKN7cutlass9uint128_tENS_8gmem_ptrIS4_EEEC2ES4_)
        /*1c568*/ 	.word	0x00000000


	//----- nvinfo : EIATTR_FRAME_SIZE
	.align		4
.L_19356:
        /*1c56c*/ 	.byte	0x04, 0x11
        /*1c56e*/ 	.short	(.L_19358 - .L_19357)
	.align		4
.L_19357:
        /*1c570*/ 	.word	index@($_ZN7cutlass13device_kernelIN5flash19enable_sm80_to_sm89INS1_16FlashAttnBwdSm80INS1_25CollectiveMainloopBwdSm80ILi2ELi2EN4cute5tupleIJNS5_1CILi64EEENS7_ILi128EEES8_EEENS_10bfloat16_tEfNS_4arch4Sm80ELb1ELb0ELb1ELb1ELb1ELb0ELb0ELb0ELi2ELi2ELi4ELi2ELb1EEENS1_24CollectiveEpilogueBwdGQAISA_fSD_Li256ELb1ELb1EEENS1_25SingleTileBwdLPTSchedulerILb1ELi128ELb1EEEEEEEEEvNT_6ParamsE$_ZN4cute12iter_adaptorIPKN7cutlass10bfloat16_tENS_8gmem_ptrIS4_EEEC2ES4_)
        /*1c574*/ 	.word	0x00000000


	//----- nvinfo : EIATTR_FRAME_SIZE
	.align		4
.L_19358:
        /*1c578*/ 	.byte	0x04, 0x11
        /*1c57a*/ 	.short	(.L_19360 - .L_19359)
	.align		4
.L_19359:
        /*1c57c*/ 	.word	index@(_ZN7cutlass13device_kernelIN5flash19enable_sm80_to_sm89INS1_16FlashAttnBwdSm80INS1_25CollectiveMainloopBwdSm80ILi2ELi2EN4cute5tupleIJNS5_1CILi64EEENS7_ILi128EEES8_EEENS_10bfloat16_tEfNS_4arch4Sm80ELb1ELb0ELb1ELb1ELb1ELb0ELb0ELb0ELi2ELi2ELi4ELi2ELb1EEENS1_24CollectiveEpilogueBwdGQAISA_fSD_Li256ELb1ELb1EEENS1_25SingleTileBwdLPTSchedulerILb1ELi128ELb1EEEEEEEEEvNT_6ParamsE)
        /*1c580*/ 	.word	0x000001b0


	//----- nvinfo : EIATTR_REGCOUNT
	.align		4
.L_19360:
        /*1c584*/ 	.byte	0x04, 0x2f
        /*1c586*/ 	.short	(.L_19362 - .L_19361)
	.align		4
.L_19361:
        /*1c588*/ 	.word	index@(_ZN7cutlass13device_kernelIN5flash32FlashAttnBwdPostprocessConvertdQIN4cute5tupleIJNS3_1CILi64EEES6_EEENS_10bfloat16_tEfNS_4arch4Sm80ELi256ENS3_8TiledMMAINS3_8MMA_AtomIJNS3_30SM80_16x8x16_F32BF16BF16F32_TNEEEENS3_6LayoutINS4_IJNS5_ILi2EEENS5_ILi4EEENS5_ILi1EEEEEENS4_IJSI_SG_NS5_ILi0EEEEEEEENS4_IJNS5_ILi32EEES6_NS5_ILi16EEEEEEEELb0EEEEEvNT_6ParamsE)
        /*1c58c*/ 	.word	0x00000028


	//----- nvinfo : EIATTR_FRAME_SIZE
	.align		4
.L_19362:
        /*1c590*/ 	.byte	0x04, 0x11
        /*1c592*/ 	.short	(.L_19364 - .L_19363)
	.align		4
.L_19363:
        /*1c594*/ 	.word	index@(_ZN7cutlass13device_kernelIN5flash32FlashAttnBwdPostprocessConvertdQIN4cute5tupleIJNS3_1CILi64EEES6_EEENS_10bfloat16_tEfNS_4arch4Sm80ELi256ENS3_8TiledMMAINS3_8MMA_AtomIJNS3_30SM80_16x8x16_F32BF16BF16F32_TNEEEENS3_6LayoutINS4_IJNS5_ILi2EEENS5_ILi4EEENS5_ILi1EEEEEENS4_IJSI_SG_NS5_ILi0EEEEEEEENS4_IJNS5_ILi32EEES6_NS5_ILi16EEEEEEEELb0EEEEEvNT_6ParamsE)
        /*1c598*/ 	.word	0x00000000


	//----- nvinfo : EIATTR_REGCOUNT
	.align		4
.L_19364:
        /*1c59c*/ 	.byte	0x04, 0x2f
        /*1c59e*/ 	.short	(.L_19366 - .L_19365)
	.align		4
.L_19365:
        /*1c5a0*/ 	.word	index@(_ZN7cutlass13device_kernelIN5flash19enable_sm80_to_sm89INS1_16FlashAttnBwdSm80INS1_25CollectiveMainloopBwdSm80ILi2ELi2EN4cute5tupleIJNS5_1CILi64EEENS7_ILi128EEES8_EEENS_10bfloat16_tEfNS_4arch4Sm80ELb1ELb0ELb1ELb1ELb0ELb0ELb0ELb0ELi2ELi2ELi4ELi2ELb1EEENS1_24CollectiveEpilogueBwdGQAISA_fSD_Li256ELb1ELb0EEENS1_25SingleTileBwdLPTSchedulerILb1ELi128ELb0EEEEEEEEEvNT_6ParamsE)
        /*1c5a4*/ 	.word	0x000000fa


	//----- nvinfo : EIATTR_FRAME_SIZE
	.align		4
.L_19366:
        /*1c5a8*/ 	.byte	0x04, 0x11
        /*1c5aa*/ 	.short	(.L_19368 - .L_19367)
	.align		4
.L_19367:
        /*1c5ac*/ 	.word	index@($_ZN7cutlass13device_kernelIN5flash19enable_sm80_to_sm89INS1_16FlashAttnBwdSm80INS1_25CollectiveMainloopBwdSm80ILi2ELi2EN4cute5tupleIJNS5_1CILi64EEENS7_ILi128EEES8_EEENS_10bfloat16_tEfNS_4arch4Sm80ELb1ELb0ELb1ELb1ELb0ELb0ELb0ELb0ELi2ELi2ELi4ELi2ELb1EEENS1_24CollectiveEpilogueBwdGQAISA_fSD_Li256ELb1ELb0EEENS1_25SingleTileBwdLPTSchedulerILb1ELi128ELb0EEEEEEEEEvNT_6ParamsE$_ZZN5flash25CollectiveMainloopBwdSm80ILi2ELi2EN4cute5tupleIJNS1_1CILi64EEENS3_ILi128EEES4_EEEN7cutlass10bfloat16_tEfNS7_4arch4Sm80ELb1ELb0ELb1ELb1ELb0ELb0ELb0ELb0ELi2ELi2ELi4ELi2ELb1EE3mmaINS_16FlashAttnBwdSm80ISB_NS_24CollectiveEpilogueBwdGQAIS6_fSA_Li256ELb1ELb0EEENS_25SingleTileBwdLPTSchedulerILb1ELi128ELb0EEEE13SharedStorageENS1_6TensorINS1_11ArrayEngineIfLm32EEENS1_6LayoutINS2_IJNS2_IJNS3_ILi2EEESO_EEESO_NS3_ILi4EEEEEENS2_IJNS2_IJNS3_ILi1EEESO_EEESQ_NS3_ILi8EEEEEEEEEEEEbRKNSB_6ParamsERT0_S12_iNS2_IJiiiEEERT_ENKUliiE_clEii)
        /*1c5b0*/ 	.word	0x00000000


	//----- nvinfo : EIATTR_FRAME_SIZE
	.align		4
.L_19368:
        /*1c5b4*/ 	.byte	0x04, 0x11
        /*1c5b6*/ 	.short	(.L_19370 - .L_19369)
	.align		4
.L_19369:
        /*1c5b8*/ 	.word	index@($_ZN7cutlass13device_kernelIN5flash19enable_sm80_to_sm89INS1_16FlashAttnBwdSm80INS1_25CollectiveMainloopBwdSm80ILi2ELi2EN4cute5tupleIJNS5_1CILi64EEENS7_ILi128EEES8_EEENS_10bfloat16_tEfNS_4arch4Sm80ELb1ELb0ELb1ELb1ELb0ELb0ELb0ELb0ELi2ELi2ELi4ELi2ELb1EEENS1_24CollectiveEpilogueBwdGQAISA_fSD_Li256ELb1ELb0EEENS1_25SingleTileBwdLPTSchedulerILb1ELi128ELb0EEEEEEEEEvNT_6ParamsE$_ZZN5flash25CollectiveMainloopBwdSm80ILi2ELi2EN4cute5tupleIJNS1_1CILi64EEENS3_ILi128EEES4_EEEN7cutlass10bfloat16_tEfNS7_4arch4Sm80ELb1ELb0ELb1ELb1ELb0ELb0ELb0ELb0ELi2ELi2ELi4ELi2ELb1EE3mmaINS_16FlashAttnBwdSm80ISB_NS_24CollectiveEpilogueBwdGQAIS6_fSA_Li256ELb1ELb0EEENS_25SingleTileBwdLPTSchedulerILb1ELi128ELb0EEEE13SharedStorageENS1_6TensorINS1_11ArrayEngineIfLm32EEENS1_6LayoutINS2_IJNS2_IJNS3_ILi2EEESO_EEESO_NS3_ILi4EEEEEENS2_IJNS2_IJNS3_ILi1EEESO_EEESQ_NS3_ILi8EEEEEEEEEEEEbRKNSB_6ParamsERT0_S12_iNS2_IJiiiEEERT_ENKUliiE0_clEii)
        /*1c5bc*/ 	.word	0x00000000


	//----- nvinfo : EIATTR_FRAME_SIZE
	.align		4
.L_19370:
        /*1c5c0*/ 	.byte	0x04, 0x11
        /*1c5c2*/ 	.short	(.L_19372 - .L_19371)
	.align		4
.L_19371:
        /*1c5c4*/ 	.word	index@($_ZN7cutlass13device_kernelIN5flash19enable_sm80_to_sm89INS1_16FlashAttnBwdSm80INS1_25CollectiveMainloopBwdSm80ILi2ELi2EN4cute5tupleIJNS5_1CILi64EEENS7_ILi128EEES8_EEENS_10bfloat16_tEfNS_4arch4Sm80ELb1ELb0ELb1ELb1ELb0ELb0ELb0ELb0ELi2ELi2ELi4ELi2ELb1EEENS1_24CollectiveEpilogueBwdGQAISA_fSD_Li256ELb1ELb0EEENS1_25SingleTileBwdLPTSchedulerILb1ELi128ELb0EEEEEEEEEvNT_6ParamsE$_ZZN4cuteplIJiiEJNS_1CILi0EEES2_EEEDaRKNS_15ArithmeticTupleIJDpT_EEERKNS3_IJDpT0_EEEENKUlDpRKT_E_clIJiiEEEDaSH_)
        /*1c5c8*/ 	.word	0x00000000


	//----- nvinfo : EIATTR_FRAME_SIZE
	.align		4
.L_19372:
        /*1c5cc*/ 	.byte	0x04, 0x11
        /*1c5ce*/ 	.short	(.L_19374 - .L_19373)
	.align		4
.L_19373:
        /*1c5d0*/ 	.word	index@($_ZN7cutlass13device_kernelIN5flash19enable_sm80_to_sm89INS1_16FlashAttnBwdSm80INS1_25CollectiveMainloopBwdSm80ILi2ELi2EN4cute5tupleIJNS5_1CILi64EEENS7_ILi128EEES8_EEENS_10bfloat16_tEfNS_4arch4Sm80ELb1ELb0ELb1ELb1ELb0ELb0ELb0ELb0ELi2ELi2ELi4ELi2ELb1EEENS1_24CollectiveEpilogueBwdGQAISA_fSD_Li256ELb1ELb0EEENS1_25SingleTileBwdLPTSchedulerILb1ELi128ELb0EEEEEEEEEvNT_6ParamsE$_ZZN4cuteplIJiEJNS_1CILi0EEEiEEEDaRKNS_15ArithmeticTupleIJDpT_EEERKNS3_IJDpT0_EEEENKUlDpRKT_E_clIJiiEEEDaSH_)
        /*1c5d4*/ 	.word	0x00000000


	//----- nvinfo : EIATTR_FRAME_SIZE
	.align		4
.L_19374:
        /*1c5d8*/ 	.byte	0x04, 0x11
        /*1c5da*/ 	.short	(.L_19376 - .L_19375)
	.align		4
.L_19375:
        /*1c5dc*/ 	.word	index@($_ZN7cutlass13device_kernelIN5flash19enable_sm80_to_sm89INS1_16FlashAttnBwdSm80INS1_25CollectiveMainloopBwdSm80ILi2ELi2EN4cute5tupleIJNS5_1CILi64EEENS7_ILi128EEES8_EEENS_10bfloat16_tEfNS_4arch4Sm80ELb1ELb0ELb1ELb1ELb0ELb0ELb0ELb0ELi2ELi2ELi4ELi2ELb1EEENS1_24CollectiveEpilogueBwdGQAISA_fSD_Li256ELb1ELb0EEENS1_25SingleTileBwdLPTSchedulerILb1ELi128ELb0EEEEEEEEEvNT_6ParamsE$_ZZN4cuteplIJiEJNS_1CILi0EEEEEEDaRKNS_15ArithmeticTupleIJDpT_EEERKNS3_IJDpT0_EEEENKUlDpRKT_E_clIJiEEEDaSH_)
        /*1c5e0*/ 	.word	0x00000000


	//----- nvinfo : EIATTR_FRAME_SIZE
	.align		4
.L_19376:
        /*1c5e4*/ 	.byte	0x04, 0x11
        /*1c5e6*/ 	.short	(.L_19378 - .L_19377)
	.align		4
.L_19377:
        /*1c5e8*/ 	.word	index@($_ZN7cutlass13device_kernelIN5flash19enable_sm80_to_sm89INS1_16FlashAttnBwdSm80INS1_25CollectiveMainloopBwdSm80ILi2ELi2EN4cute5tupleIJNS5_1CILi64EEENS7_ILi128EEES8_EEENS_10bfloat16_tEfNS_4arch4Sm80ELb1ELb0ELb1ELb1ELb0ELb0ELb0ELb0ELi2ELi2ELi4ELi2ELb1EEENS1_24CollectiveEpilogueBwdGQAISA_fSD_Li256ELb1ELb0EEENS1_25SingleTileBwdLPTSchedulerILb1ELi128ELb0EEEEEEEEEvNT_6ParamsE$_ZZN4cuteplIJNS_1CILi0EEEiEJS2_S2_iiEEEDaRKNS_15ArithmeticTupleIJDpT_EEERKNS3_IJDpT0_EEEENKUlDpRKT_E_clIJS2_iiiEEEDaSH_)
        /*1c5ec*/ 	.word	0x00000000


	//----- nvinfo : EIATTR_FRAME_SIZE
	.align		4
.L_19378:
        /*1c5f0*/ 	.byte	0x04, 0x11
        /*1c5f2*/ 	.short	(.L_19380 - .L_19379)
	.align		4
.L_19379:
        /*1c5f4*/ 	.word	index@($_ZN7cutlass13device_kernelIN5flash19enable_sm80_to_sm89INS1_16FlashAttnBwdSm80INS1_25CollectiveMainloopBwdSm80ILi2ELi2EN4cute5tupleIJNS5_1CILi64EEENS7_ILi128EEES8_EEENS_10bfloat16_tEfNS_4arch4Sm80ELb1ELb0ELb1ELb1ELb0ELb0ELb0ELb0ELi2ELi2ELi4ELi2ELb1EEENS1_24CollectiveEpilogueBwdGQAISA_fSD_Li256ELb1ELb0EEENS1_25SingleTileBwdLPTSchedulerILb1ELi128ELb0EEEEEEEEEvNT_6ParamsE$_ZZN4cuteplIJNS_1CILi0EEES2_iEJS2_S2_S2_iEEEDaRKNS_15ArithmeticTupleIJDpT_EEERKNS3_IJDpT0_EEEENKUlDpRKT_E_clIJS2_S2_iiEEEDaSH_)
        /*1c5f8*/ 	.word	0x00000000


	//----- nvinfo : EIATTR_FRAME_SIZE
	.align		4
.L_19380:
        /*1c5fc*/ 	.byte	0x04, 0x11
        /*1c5fe*/ 	.short	(.L_19382 - .L_19381)
	.align		4
.L_19381:
        /*1c600*/ 	.word	index@($_ZN7cutlass13device_kernelIN5flash19enable_sm80_to_sm89INS1_16FlashAttnBwdSm80INS1_25CollectiveMainloopBwdSm80ILi2ELi2EN4cute5tupleIJNS5_1CILi64EEENS7_ILi128EEES8_EEENS_10bfloat16_tEfNS_4arch4Sm80ELb1ELb0ELb1ELb1ELb0ELb0ELb0ELb0ELi2ELi2ELi4ELi2ELb1EEENS1_24CollectiveEpilogueBwdGQAISA_fSD_Li256ELb1ELb0EEENS1_25SingleTileBwdLPTSchedulerILb1ELi128ELb0EEEEEEEEEvNT_6ParamsE$_ZZN4cuteplIJNS_1CILi0EEES2_EJiS2_EEEDaRKNS_15ArithmeticTupleIJDpT_EEERKNS3_IJDpT0_EEEENKUlDpRKT_E_clIJiS2_EEEDaSH_)
        /*1c604*/ 	.word	0x00000000


	//----- nvinfo : EIATTR_FRAME_SIZE
	.align		4
.L_19382:
        /*1c608*/ 	.byte	0x04, 0x11
        /*1c60a*/ 	.short	(.L_19384 - .L_19383)
	.align		4
.L_19383:
        /*1c60c*/ 	.word	index@($_ZN7cutlass13device_kernelIN5flash19enable_sm80_to_sm89INS1_16FlashAttnBwdSm80INS1_25CollectiveMainloopBwdSm80ILi2ELi2EN4cute5tupleIJNS5_1CILi64EEENS7_ILi128EEES8_EEENS_10bfloat16_tEfNS_4arch4Sm80ELb1ELb0ELb1ELb1ELb0ELb0ELb0ELb0ELi2ELi2ELi4ELi2ELb1EEENS1_24CollectiveEpilogueBwdGQAISA_fSD_Li256ELb1ELb0EEENS1_25SingleTileBwdLPTSchedulerILb1ELi128ELb0EEEEEEEEEvNT_6ParamsE$_ZZN4cuteplIJNS_1CILi0EEES2_EJiEEEDaRKNS_15ArithmeticTupleIJDpT_EEERKNS3_IJDpT0_EEEENKUlDpRKT_E_clIJiS2_EEEDaSH_)
        /*1c610*/ 	.word	0x00000000


	//----- nvinfo : EIATTR_FRAME_SIZE
	.align		4
.L_19384:
        /*1c614*/ 	.byte	0x04, 0x11
        /*1c616*/ 	.short	(.L_19386 - .L_19385)
	.align		4
.L_19385:
        /*1c618*/ 	.word	index@($_ZN7cutlass13device_kernelIN5flash19enable_sm80_to_sm89INS1_16FlashAttnBwdSm80INS1_25CollectiveMainloopBwdSm80ILi2ELi2EN4cute5tupleIJNS5_1CILi64EEENS7_ILi128EEES8_EEENS_10bfloat16_tEfNS_4arch4Sm80ELb1ELb0ELb1ELb1ELb0ELb0ELb0ELb0ELi2ELi2ELi4ELi2ELb1EEENS1_24CollectiveEpilogueBwdGQAISA_fSD_Li256ELb1ELb0EEENS1_25SingleTileBwdLPTSchedulerILb1ELi128ELb0EEEEEEEEEvNT_6ParamsE$_ZZN4cuteplIJNS_15ArithmeticTupleIJiiEEEEJNS_1CILi0EEEiiiEEEDaRKNS1_IJDpT_EEERKNS1_IJDpT0_EEEENKUlDpRKT_E_clIJS2_iiiEEEDaSI_)
        /*1c61c*/ 	.word	0x00000000


	//----- nvinfo : EIATTR_FRAME_SIZE
	.align		4
.L_19386:
        /*1c620*/ 	.byte	0x04, 0x11
        /*1c622*/ 	.short	(.L_19388 - .L_19387)
	.align		4
.L_19387:
        /*1c624*/ 	.word	index@($_ZN7cutlass13device_kernelIN5flash19enable_sm80_to_sm89INS1_16FlashAttnBwdSm80INS1_25CollectiveMainloopBwdSm80ILi2ELi2EN4cute5tupleIJNS5_1CILi64EEENS7_ILi128EEES8_EEENS_10bfloat16_tEfNS_4arch4Sm80ELb1ELb0ELb1ELb1ELb0ELb0ELb0ELb0ELi2ELi2ELi4ELi2ELb1EEENS1_24CollectiveEpilogueBwdGQAISA_fSD_Li256ELb1ELb0EEENS1_25SingleTileBwdLPTSchedulerILb1ELi128ELb0EEEEEEEEEvNT_6ParamsE$_ZZN4cuteplIJNS_15ArithmeticTupleIJiEEEEJNS1_IJNS_1CILi0EEEiEEEEEEDaRKNS1_IJDpT_EEERKNS1_IJDpT0_EEEENKUlDpRKT_E_clIJNS1_IJiiEEEEEEDaSJ_)
        /*1c628*/ 	.word	0x00000000


	//----- nvinfo : EIATTR_FRAME_SIZE
	.align		4
.L_19388:
        /*1c62c*/ 	.byte	0x04, 0x11
        /*1c62e*/ 	.short	(.L_19390 - .L_19389)
	.align		4
.L_19389:
        /*1c630*/ 	.word	index@($_ZN7cutlass13device_kernelIN5flash19enable_sm80_to_sm89INS1_16FlashAttnBwdSm80INS1_25CollectiveMainloopBwdSm80ILi2ELi2EN4cute5tupleIJNS5_1CILi64EEENS7_ILi128EEES8_EEENS_10bfloat16_tEfNS_4arch4Sm80ELb1ELb0ELb1ELb1ELb0ELb0ELb0ELb0ELi2ELi2ELi4ELi2ELb1EEENS1_24CollectiveEpilogueBwdGQAISA_fSD_Li256ELb1ELb0EEENS1_25SingleTileBwdLPTSchedulerILb1ELi128ELb0EEEEEEEEEvNT_6ParamsE$_ZZN4cute9transformINS_15ArithmeticTupleIJiiEEEZNS_14transform_leafIS2_RNS_8identityEEEDaRKT_OT0_EUlRKT_E_EEDaS8_SA_ENKUlDpSD_E_clIJiiEEEDaSF_)
        /*1c634*/ 	.word	0x00000000


	//----- nvinfo : EIATTR_FRAME_SIZE
	.align		4
.L_19390:
        /*1c638*/ 	.byte	0x04, 0x11
        /*1c63a*/ 	.short	(.L_19392 - .L_19391)
	.align		4
.L_19391:
        /*1c63c*/ 	.word	index@($_ZN7cutlass13device_kernelIN5flash19enable_sm80_to_sm89INS1_16FlashAttnBwdSm80INS1_25CollectiveMainloopBwdSm80ILi2ELi2EN4cute5tupleIJNS5_1CILi64EEENS7_ILi128EEES8_EEENS_10bfloat16_tEfNS_4arch4Sm80ELb1ELb0ELb1ELb1ELb0ELb0ELb0ELb0ELi2ELi2ELi4ELi2ELb1EEENS1_24CollectiveEpilogueBwdGQAISA_fSD_Li256ELb1ELb0EEENS1_25SingleTileBwdLPTSchedulerILb1ELi128ELb0EEEEEEEEEvNT_6ParamsE$_ZZN4cute9transformINS_15ArithmeticTupleIJNS1_IJiiEEEiiiEEEZNS_14transform_leafIS3_NS_8identityEEEDaRKT_OT0_EUlRKT_E_EEDaS8_SA_ENKUlDpSD_E_clIJNS_5tupleIJiiEEEiiiEEEDaSF_)
        /*1c640*/ 	.word	0x00000000


	//----- nvinfo : EIATTR_FRAME_SIZE
	.align		4
.L_19392:
        /*1c644*/ 	.byte	0x04, 0x11
        /*1c646*/ 	.short	(.L_19394 - .L_19393)
	.align		4
.L_19393:
        /*1c648*/ 	.word	index@($_ZN7cutlass13device_kernelIN5flash19enable_sm80_to_sm89INS1_16FlashAttnBwdSm80INS1_25CollectiveMainloopBwdSm80ILi2ELi2EN4cute5tupleIJNS5_1CILi64EEENS7_ILi128EEES8_EEENS_10bfloat16_tEfNS_4arch4Sm80ELb1ELb0ELb1ELb1ELb0ELb0ELb0ELb0ELi2ELi2ELi4ELi2ELb1EEENS1_24CollectiveEpilogueBwdGQAISA_fSD_Li256ELb1ELb0EEENS1_25SingleTileBwdLPTSchedulerILb1ELi128ELb0EEEEEEEEEvNT_6ParamsE$_ZZN4cute7idx2crdINS_5tupleIJiEEENS1_IJNS1_IJNS1_IJNS_1CILi8EEENS3_ILi2EEEEEES5_S5_NS3_ILi4EEEEEEEEEEEDaRKT_RKT0_ENKUlRKT_RKT0_E_clIiS8_EEDaSI_SL_)
        /*1c64c*/ 	.word	0x00000000


	//----- nvinfo : EIATTR_FRAME_SIZE
	.align		4
.L_19394:
        /*1c650*/ 	.byte	0x04, 0x11
        /*1c652*/ 	.short	(.L_19396 - .L_19395)
	.align		4
.L_19395:
        /*1c654*/ 	.word	index@($_ZN7cutlass13device_kernelIN5flash19enable_sm80_to_sm89INS1_16FlashAttnBwdSm80INS1_25CollectiveMainloopBwdSm80ILi2ELi2EN4cute5tupleIJNS5_1CILi64EEENS7_ILi128EEES8_EEENS_10bfloat16_tEfNS_4arch4Sm80ELb1ELb0ELb1ELb1ELb0ELb0ELb0ELb0ELi2ELi2ELi4ELi2ELb1EEENS1_24CollectiveEpilogueBwdGQAISA_fSD_Li256ELb1ELb0EEENS1_25SingleTileBwdLPTSchedulerILb1ELi128ELb0EEEEEEEEEvNT_6ParamsE$_ZZN4cute7idx2crdINS_5tupleIJiEEENS1_IJNS1_IJNS1_IJNS_1CILi8EEENS3_ILi2EEEEEES5_NS3_ILi4EEES5_EEEEEEEEDaRKT_RKT0_ENKUlRKT_RKT0_E_clIiS8_EEDaSI_SL_)
        /*1c658*/ 	.word	0x00000000


	//----- nvinfo : EIATTR_FRAME_SIZE
	.align		4
.L_19396:
        /*1c65c*/ 	.byte	0x04, 0x11
        /*1c65e*/ 	.short	(.L_19398 - .L_19397)
	.align		4
.L_19397:
        /*1c660*/ 	.word	index@($_ZN7cutlass13device_kernelIN5flash19enable_sm80_to_sm89INS1_16FlashAttnBwdSm80INS1_25CollectiveMainloopBwdSm80ILi2ELi2EN4cute5tupleIJNS5_1CILi64EEENS7_ILi128EEES8_EEENS_10bfloat16_tEfNS_4arch4Sm80ELb1ELb0ELb1ELb1ELb0ELb0ELb0ELb0ELi2ELi2ELi4ELi2ELb1EEENS1_24CollectiveEpilogueBwdGQAISA_fSD_Li256ELb1ELb0EEENS1_25SingleTileBwdLPTSchedulerILb1ELi128ELb0EEEEEEEEEvNT_6ParamsE$_ZZN4cute5sliceINS_5tupleIJNS_10UnderscoreES2_S2_iEEENS1_IJNS1_IJNS_1CILi1EEENS4_ILi0EEEEEElS6_lEEEEEDaRKT_RKT0_ENKUlRKT_RKT0_E_clIS2_lEEDaSH_SK_)
        /*1c664*/ 	.word	0x00000000


	//----- nvinfo : EIATTR_FRAME_SIZE
	.align		4
.L_19398:
        /*1c668*/ 	.byte	0x04, 0x11
        /*1c66a*/ 	.short	(.L_19400 - .L_19399)
	.align		4
.L_19399:
        /*1c66c*/ 	.word	index@($_ZN7cutlass13device_kernelIN5flash19enable_sm80_to_sm89INS1_16FlashAttnBwdSm80INS1_25CollectiveMainloopBwdSm80ILi2ELi2EN4cute5tupleIJNS5_1CILi64EEENS7_ILi128EEES8_EEENS_10bfloat16_tEfNS_4arch4Sm80ELb1ELb0ELb1ELb1ELb0ELb0ELb0ELb0ELi2ELi2ELi4ELi2ELb1EEENS1_24CollectiveEpilogueBwdGQAISA_fSD_Li256ELb1ELb0EEENS1_25SingleTileBwdLPTSchedulerILb1ELi128ELb0EEEEEEEEEvNT_6ParamsE$_ZZN4cute19as_arithmetic_tupleINS_15ArithmeticTupleIJiiEEEEEDaRKT_ENKUlRKT_E_clIiEEDaS8_)
        /*1c670*/ 	.word	0x00000000


	//----- nvinfo : EIATTR_FRAME_SIZE
	.align		4
.L_19400:
        /*1c674*/ 	.byte	0x04, 0x11
        /*1c676*/ 	.short	(.L_19402 - .L_19401)
	.align		4
.L_19401:
        /*1c678*/ 	.word	index@($_ZN7cutlass13device_kernelIN5flash19enable_sm80_to_sm89INS1_16FlashAttnBwdSm80INS1_25CollectiveMainloopBwdSm80ILi2ELi2EN4cute5tupleIJNS5_1CILi64EEENS7_ILi128EEES8_EEENS_10bfloat16_tEfNS_4arch4Sm80ELb1ELb0ELb1ELb1ELb0ELb0ELb0ELb0ELi2ELi2ELi4ELi2ELb1EEENS1_24CollectiveEpilogueBwdGQAISA_fSD_Li256ELb1ELb0EEENS1_25SingleTileBwdLPTSchedulerILb1ELi128ELb0EEEEEEEEEvNT_6ParamsE$_ZZN4cute19as_arithmetic_tupleINS_15ArithmeticTupleIJiiEEEEEDaRKT_ENKUlDpRKT_E_clIJiiEEEDaS9_)
        /*1c67c*/ 	.word	0x00000000


	//----- nvinfo : EIATTR_FRAME_SIZE
	.align		4
.L_19402:
        /*1c680*/ 	.byte	0x04, 0x11
        /*1c682*/ 	.short	(.L_19404 - .L_19403)
	.align		4
.L_19403:
        /*1c684*/ 	.word	index@($_ZN7cutlass13device_kernelIN5flash19enable_sm80_to_sm89INS1_16FlashAttnBwdSm80INS1_25CollectiveMainloopBwdSm80ILi2ELi2EN4cute5tupleIJNS5_1CILi64EEENS7_ILi128EEES8_EEENS_10bfloat16_tEfNS_4arch4Sm80ELb1ELb0ELb1ELb1ELb0ELb0ELb0ELb0ELi2ELi2ELi4ELi2ELb1EEENS1_24CollectiveEpilogueBwdGQAISA_fSD_Li256ELb1ELb0EEENS1_25SingleTileBwdLPTSchedulerILb1ELi128ELb0EEEEEEEEEvNT_6ParamsE$_ZZN4cute19as_arithmetic_tupleINS_15ArithmeticTupleIJNS1_IJiiEEEiiiEEEEEDaRKT_ENKUlRKT_E_clIiEEDaS9_)
        /*1c688*/ 	.word	0x00000000


	//----- nvinfo : EIATTR_FRAME_SIZE
	.align		4
.L_19404:
        /*1c68c*/ 	.byte	0x04, 0x11
        /*1c68e*/ 	.short	(.L_19406 - .L_19405)
	.align		4
.L_19405:
        /*1c690*/ 	.word	index@($_ZN7cutlass13device_kernelIN5flash19enable_sm80_to_sm89INS1_16FlashAttnBwdSm80INS1_25CollectiveMainloopBwdSm80ILi2ELi2EN4cute5tupleIJNS5_1CILi64EEENS7_ILi128EEES8_EEENS_10bfloat16_tEfNS_4arch4Sm80ELb1ELb0ELb1ELb1ELb0ELb0ELb0ELb0ELi2ELi2ELi4ELi2ELb1EEENS1_24CollectiveEpilogueBwdGQAISA_fSD_Li256ELb1ELb0EEENS1_25SingleTileBwdLPTSchedulerILb1ELi128ELb0EEEEEEEEEvNT_6ParamsE$_ZZN4cute19as_arithmetic_tupleINS_15ArithmeticTupleIJNS1_IJiiEEEiiiEEEEEDaRKT_ENKUlRKT_E_clIS2_EEDaS9_)
        /*1c694*/ 	.word	0x00000000


	//----- nvinfo : EIATTR_FRAME_SIZE
	.align		4
.L_19406:
        /*1c698*/ 	.byte	0x04, 0x11
        /*1c69a*/ 	.short	(.L_19408 - .L_19407)
	.align		4
.L_19407:
        /*1c69c*/ 	.word	index@($_ZN7cutlass13device_kernelIN5flash19enable_sm80_to_sm89INS1_16FlashAttnBwdSm80INS1_25CollectiveMainloopBwdSm80ILi2ELi2EN4cute5tupleIJNS5_1CILi64EEENS7_ILi128EEES8_EEENS_10bfloat16_tEfNS_4arch4Sm80ELb1ELb0ELb1ELb1ELb0ELb0ELb0ELb0ELi2ELi2ELi4ELi2ELb1EEENS1_24CollectiveEpilogueBwdGQAISA_fSD_Li256ELb1ELb0EEENS1_25SingleTileBwdLPTSchedulerILb1ELi128ELb0EEEEEEEEEvNT_6ParamsE$_ZZN4cute19as_arithmetic_tupleINS_15ArithmeticTupleIJNS1_IJiiEEEiiiEEEEEDaRKT_ENKUlDpRKT_E_clIJS2_iiiEEEDaSA_)
        /*1c6a0*/ 	.word	0x00000000


	//----- nvinfo : EIATTR_FRAME_SIZE
	.align		4
.L_19408:
        /*1c6a4*/ 	.byte	0x04, 0x11
        /*1c6a6*/ 	.short	(.L_19410 - .L_19409)
	.align		4
.L_19409:
        /*1c6a8*/ 	.word	index@($_ZN7cutlass13device_kernelIN5flash19enable_sm80_to_sm89INS1_16FlashAttnBwdSm80INS1_25CollectiveMainloopBwdSm80ILi2ELi2EN4cute5tupleIJNS5_1CILi64EEENS7_ILi128EEES8_EEENS_10bfloat16_tEfNS_4arch4Sm80ELb1ELb0ELb1ELb1ELb0ELb0ELb0ELb0ELi2ELi2ELi4ELi2ELb1EEENS1_24CollectiveEpilogueBwdGQAISA_fSD_Li256ELb1ELb0EEENS1_25SingleTileBwdLPTSchedulerILb1ELi128ELb0EEEEEEEEEvNT_6ParamsE$_ZZN4cute14transform_leafINS_15ArithmeticTupleIJiiEEERNS_8identityEEEDaRKT_OT0_ENKUlRKT_E_clIiEEDaSC_)
        /*1c6ac*/ 	.word	0x00000000


	//----- nvinfo : EIATTR_FRAME_SIZE
	.align		4
.L_19410:
        /*1c6b0*/ 	.byte	0x04, 0x11
        /*1c6b2*/ 	.short	(.L_19412 - .L_19411)
	.align		4
.L_19411:
        /*1c6b4*/ 	.word	index@($_ZN7cutlass13device_kernelIN5flash19enable_sm80_to_sm89INS1_16FlashAttnBwdSm80INS1_25CollectiveMainloopBwdSm80ILi2ELi2EN4cute5tupleIJNS5_1CILi64EEENS7_ILi128EEES8_EEENS_10bfloat16_tEfNS_4arch4Sm80ELb1ELb0ELb1ELb1ELb0ELb0ELb0ELb0ELi2ELi2ELi4ELi2ELb1EEENS1_24CollectiveEpilogueBwdGQAISA_fSD_Li256ELb1ELb0EEENS1_25SingleTileBwdLPTSchedulerILb1ELi128ELb0EEEEEEEEEvNT_6ParamsE$_ZZN4cute14transform_leafINS_15ArithmeticTupleIJNS1_IJiiEEEiiiEEENS_8identityEEEDaRKT_OT0_ENKUlRKT_E_clIiEEDaSC_)
        /*1c6b8*/ 	.word	0x00000000


	//----- nvinfo : EIATTR_FRAME_SIZE
	.align		4
.L_19412:
        /*1c6bc*/ 	.byte	0x04, 0x11
        /*1c6be*/ 	.short	(.L_19414 - .L_19413)
	.align		4
.L_19413:
        /*1c6c0*/ 	.word	index@($_ZN7cutlass13device_kernelIN5flash19enable_sm80_to_sm89INS1_16FlashAttnBwdSm80INS1_25CollectiveMainloopBwdSm80ILi2ELi2EN4cute5tupleIJNS5_1CILi64EEENS7_ILi128EEES8_EEENS_10bfloat16_tEfNS_4arch4Sm80ELb1ELb0ELb1ELb1ELb0ELb0ELb0ELb0ELi2ELi2ELi4ELi2ELb1EEENS1_24CollectiveEpilogueBwdGQAISA_fSD_Li256ELb1ELb0EEENS1_25SingleTileBwdLPTSchedulerILb1ELi128ELb0EEEEEEEEEvNT_6ParamsE$_ZZN4cute14transform_leafINS_15ArithmeticTupleIJNS1_IJiiEEEiiiEEENS_8identityEEEDaRKT_OT0_ENKUlRKT_E_clIS2_EEDaSC_)
        /*1c6c4*/ 	.word	0x00000000


	//----- nvinfo : EIATTR_FRAME_SIZE
	.align		4
.L_19414:
        /*1c6c8*/ 	.byte	0x04, 0x11
        /*1c6ca*/ 	.short	(.L_19416 - .L_19415)
	.align		4
.L_19415:
        /*1c6cc*/ 	.word	index@($_ZN7cutlass13device_kernelIN5flash19enable_sm80_to_sm89INS1_16FlashAttnBwdSm80INS1_25CollectiveMainloopBwdSm80ILi2ELi2EN4cute5tupleIJNS5_1CILi64EEENS7_ILi128EEES8_EEENS_10bfloat16_tEfNS_4arch4Sm80ELb1ELb0ELb1ELb1ELb0ELb0ELb0ELb0ELi2ELi2ELi4ELi2ELb1EEENS1_24CollectiveEpilogueBwdGQAISA_fSD_Li256ELb1ELb0EEENS1_25SingleTileBwdLPTSchedulerILb1ELi128ELb0EEEEEEEEEvNT_6ParamsE$_ZZN4cute12filter_tupleINS_5tupleIJNS_10UnderscoreES2_S2_iEEENS1_IJNS1_IJNS_1CILi1EEENS4_ILi0EEEEEElS6_lEEEZNS_5sliceIS3_S8_EEDaRKT_RKT0_EUlRKT_RKT0_E_EEDaSC_SF_OT1_ENKUlDpSI_E_clIJNS1_IJS7_EEENS1_IJlEEENS1_IJS6_EEENS1_IJEEEEEEDaSP_)
        /*1c6d0*/ 	.word	0x00000000


	//----- nvinfo : EIATTR_FRAME_SIZE
	.align		4
.L_19416:
        /*1c6d4*/ 	.byte	0x04, 0x11
        /*1c6d6*/ 	.short	(.L_19418 - .L_19417)
	.align		4
.L_19417:
        /*1c6d8*/ 	.word	index@($_ZN7cutlass13device_kernelIN5flash19enable_sm80_to_sm89INS1_16FlashAttnBwdSm80INS1_25CollectiveMainloopBwdSm80ILi2ELi2EN4cute5tupleIJNS5_1CILi64EEENS7_ILi128EEES8_EEENS_10bfloat16_tEfNS_4arch4Sm80ELb1ELb0ELb1ELb1ELb0ELb0ELb0ELb0ELi2ELi2ELi4ELi2ELb1EEENS1_24CollectiveEpilogueBwdGQAISA_fSD_Li256ELb1ELb0EEENS1_25SingleTileBwdLPTSchedulerILb1ELi128ELb0EEEEEEEEEvNT_6ParamsE$_ZN73_INTERNAL_24fd9406_37_flash_bwd_hdim64_bf16_softcap_sm80_cu_8e232a79_330724__cvta_generic_to_sharedEPKv)
        /*1c6dc*/ 	.word	0x00000000


	//----- nvinfo : EIATTR_FRAME_SIZE
	.align		4
.L_19418:
        /*1c6e0*/ 	.byte	0x04, 0x11
        /*1c6e2*/ 	.short	(.L_19420 - .L_19419)
	.align		4
.L_19419:
        /*1c6e4*/ 	.word	index@($_ZN7cutlass13device_kernelIN5flash19enable_sm80_to_sm89INS1_16FlashAttnBwdSm80INS1_25CollectiveMainloopBwdSm80ILi2ELi2EN4cute5tupleIJNS5_1CILi64EEENS7_ILi128EEES8_EEENS_10bfloat16_tEfNS_4arch4Sm80ELb1ELb0ELb1ELb1ELb0ELb0ELb0ELb0ELi2ELi2ELi4ELi2ELb1EEENS1_24CollectiveEpilogueBwdGQAISA_fSD_Li256ELb1ELb0EEENS1_25SingleTileBwdLPTSchedulerILb1ELi128ELb0EEEEEEEEEvNT_6ParamsE$_ZN4cute8smem_ptrIPfECI1NS_12iter_adaptorIS1_S2_EEES1_)
        /*1c6e8*/ 	.word	0x00000000


	//----- nvinfo : EIATTR_FRAME_SIZE
	.align		4
.L_19420:
        /*1c6ec*/ 	.byte	0x04, 0x11
        /*1c6ee*/ 	.short	(.L_19422 - .L_19421)
	.align		4
.L_19421:
        /*1c6f0*/ 	.word	index@($_ZN7cutlass13device_kernelIN5flash19enable_sm80_to_sm89INS1_16FlashAttnBwdSm80INS1_25CollectiveMainloopBwdSm80ILi2ELi2EN4cute5tupleIJNS5_1CILi64EEENS7_ILi128EEES8_EEENS_10bfloat16_tEfNS_4arch4Sm80ELb1ELb0ELb1ELb1ELb0ELb0ELb0ELb0ELi2ELi2ELi4ELi2ELb1EEENS1_24CollectiveEpilogueBwdGQAISA_fSD_Li256ELb1ELb0EEENS1_25SingleTileBwdLPTSchedulerILb1ELi128ELb0EEEEEEEEEvNT_6ParamsE$_ZN4cute8smem_ptrIPN7cutlass9uint128_tEECI1NS_12iter_adaptorIS3_S4_EEES3_)
        /*1c6f4*/ 	.word	0x00000000


	//----- nvinfo : EIATTR_FRAME_SIZE
	.align		4
.L_19422:
        /*1c6f8*/ 	.byte	0x04, 0x11
        /*1c6fa*/ 	.short	(.L_19424 - .L_19423)
	.align		4
.L_19423:
        /*1c6fc*/ 	.word	index@($_ZN7cutlass13device_kernelIN5flash19enable_sm80_to_sm89INS1_16FlashAttnBwdSm80INS1_25CollectiveMainloopBwdSm80ILi2ELi2EN4cute5tupleIJNS5_1CILi64EEENS7_ILi128EEES8_EEENS_10bfloat16_tEfNS_4arch4Sm80ELb1ELb0ELb1ELb1ELb0ELb0ELb0ELb0ELi2ELi2ELi4ELi2ELb1EEENS1_24CollectiveEpilogueBwdGQAISA_fSD_Li256ELb1ELb0EEENS1_25SingleTileBwdLPTSchedulerILb1ELi128ELb0EEEEEEEEEvNT_6ParamsE$_ZN4cute8smem_ptrIPN7cutlass10bfloat16_tEECI1NS_12iter_adaptorIS3_S4_EEES3_)
        /*1c700*/ 	.word	0x00000000


	//----- nvinfo : EIATTR_FRAME_SIZE
	.align		4
.L_19424:
        /*1c704*/ 	.byte	0x04, 0x11
        /*1c706*/ 	.short	(.L_19426 - .L_19425)
	.align		4
.L_19425:
        /*1c708*/ 	.word	index@($_ZN7cutlass13device_kernelIN5flash19enable_sm80_to_sm89INS1_16FlashAttnBwdSm80INS1_25CollectiveMainloopBwdSm80ILi2ELi2EN4cute5tupleIJNS5_1CILi64EEENS7_ILi128EEES8_EEENS_10bfloat16_tEfNS_4arch4Sm80ELb1ELb0ELb1ELb1ELb0ELb0ELb0ELb0ELi2ELi2ELi4ELi2ELb1EEENS1_24CollectiveEpilogueBwdGQAISA_fSD_Li256ELb1ELb0EEENS1_25SingleTileBwdLPTSchedulerILb1ELi128ELb0EEEEEEEEEvNT_6ParamsE$_ZN4cute8gmem_ptrIPKfECI1NS_12iter_adaptorIS2_S3_EEES2_)
        /*1c70c*/ 	.word	0x00000000


	//----- nvinfo : EIATTR_FRAME_SIZE
	.align		4
.L_19426:
        /*1c710*/ 	.byte	0x04, 0x11
        /*1c712*/ 	.short	(.L_19428 - .L_19427)
	.align		4
.L_19427:
        /*1c714*/ 	.word	index@($_ZN7cutlass13device_kernelIN5flash19enable_sm80_to_sm89INS1_16FlashAttnBwdSm80INS1_25CollectiveMainloopBwdSm80ILi2ELi2EN4cute5tupleIJNS5_1CILi64EEENS7_ILi128EEES8_EEENS_10bfloat16_tEfNS_4arch4Sm80ELb1ELb0ELb1ELb1ELb0ELb0ELb0ELb0ELi2ELi2ELi4ELi2ELb1EEENS1_24CollectiveEpilogueBwdGQAISA_fSD_Li256ELb1ELb0EEENS1_25SingleTileBwdLPTSchedulerILb1ELi128ELb0EEEEEEEEEvNT_6ParamsE$_ZN4cute8gmem_ptrIPKN7cutlass9uint128_tEECI1NS_12iter_adaptorIS4_S5_EEES4_)
        /*1c718*/ 	.word	0x00000000


	//----- nvinfo : EIATTR_FRAME_SIZE
	.align		4
.L_19428:
        /*1c71c*/ 	.byte	0x04, 0x11
        /*1c71e*/ 	.short	(.L_19430 - .L_19429)
	.align		4
.L_19429:
        /*1c720*/ 	.word	index@($_ZN7cutlass13device_kernelIN5flash19enable_sm80_to_sm89INS1_16FlashAttnBwdSm80INS1_25CollectiveMainloopBwdSm80ILi2ELi2EN4cute5tupleIJNS5_1CILi64EEENS7_ILi128EEES8_EEENS_10bfloat16_tEfNS_4arch4Sm80ELb1ELb0ELb1ELb1ELb0ELb0ELb0ELb0ELi2ELi2ELi4ELi2ELb1EEENS1_24CollectiveEpilogueBwdGQAISA_fSD_Li256ELb1ELb0EEENS1_25SingleTileBwdLPTSchedulerILb1ELi128ELb0EEEEEEEEEvNT_6ParamsE$_ZN4cute8gmem_ptrIPKN7cutlass10bfloat16_tEECI1NS_12iter_adaptorIS4_S5_EEES4_)
        /*1c724*/ 	.word	0x00000000


	//----- nvinfo : EIATTR_FRAME_SIZE
	.align		4
.L_19430:
        /*1c728*/ 	.byte	0x04, 0x11
        /*1c72a*/ 	.short	(.L_19432 - .L_19431)
	.align		4
.L_19431:
        /*1c72c*/ 	.word	index@($_ZN7cutlass13device_kernelIN5flash19enable_sm80_to_sm89INS1_16FlashAttnBwdSm80INS1_25CollectiveMainloopBwdSm80ILi2ELi2EN4cute5tupleIJNS5_1CILi64EEENS7_ILi128EEES8_EEENS_10bfloat16_tEfNS_4arch4Sm80ELb1ELb0ELb1ELb1ELb0ELb0ELb0ELb0ELi2ELi2ELi4ELi2ELb1EEENS1_24CollectiveEpilogueBwdGQAISA_fSD_Li256ELb1ELb0EEENS1_25SingleTileBwdLPTSchedulerILb1ELi128ELb0EEEEEEEEEvNT_6ParamsE$_ZN4cute5tupleIJiiEEC2ERKiS3_)
        /*1c730*/ 	.word	0x00000000


	//----- nvinfo : EIATTR_FRAME_SIZE
	.align		4
.L_19432:
        /*1c734*/ 	.byte	0x04, 0x11
        /*1c736*/ 	.short	(.L_19434 - .L_19433)
	.align		4
.L_19433:
        /*1c738*/ 	.word	index@($_ZN7cutlass13device_kernelIN5flash19enable_sm80_to_sm89INS1_16FlashAttnBwdSm80INS1_25CollectiveMainloopBwdSm80ILi2ELi2EN4cute5tupleIJNS5_1CILi64EEENS7_ILi128EEES8_EEENS_10bfloat16_tEfNS_4arch4Sm80ELb1ELb0ELb1ELb1ELb0ELb0ELb0ELb0ELi2ELi2ELi4ELi2ELb1EEENS1_24CollectiveEpilogueBwdGQAISA_fSD_Li256ELb1ELb0EEENS1_25SingleTileBwdLPTSchedulerILb1ELi128ELb0EEEEEEEEEvNT_6ParamsE$_ZN4cute5tupleIJiNS_1CILi0EEEEEC2ERKiRKS2_)
        /*1c73c*/ 	.word	0x00000000


	//----- nvinfo : EIATTR_FRAME_SIZE
	.align		4
.L_19434:
        /*1c740*/ 	.byte	0x04, 0x11
        /*1c742*/ 	.short	(.L_19436 - .L_19435)
	.align		4
.L_19435:
        /*1c744*/ 	.word	index@($_ZN7cutlass13device_kernelIN5flash19enable_sm80_to_sm89INS1_16FlashAttnBwdSm80INS1_25CollectiveMainloopBwdSm80ILi2ELi2EN4cute5tupleIJNS5_1CILi64EEENS7_ILi128EEES8_EEENS_10bfloat16_tEfNS_4arch4Sm80ELb1ELb0ELb1ELb1ELb0ELb0ELb0ELb0ELi2ELi2ELi4ELi2ELb1EEENS1_24CollectiveEpilogueBwdGQAISA_fSD_Li256ELb1ELb0EEENS1_25SingleTileBwdLPTSchedulerILb1ELi128ELb0EEEEEEEEEvNT_6ParamsE$_ZN4cute5tupleIJiEEC2ERKi)
        /*1c748*/ 	.word	0x00000000


	//----- nvinfo : EIATTR_FRAME_SIZE
	.align		4
.L_19436:
        /*1c74c*/ 	.byte	0x04, 0x11
        /*1c74e*/ 	.short	(.L_19438 - .L_19437)
	.align		4
.L_19437:
        /*1c750*/ 	.word	index@($_ZN7cutlass13device_kernelIN5flash19enable_sm80_to_sm89INS1_16FlashAttnBwdSm80INS1_25CollectiveMainloopBwdSm80ILi2ELi2EN4cute5tupleIJNS5_1CILi64EEENS7_ILi128EEES8_EEENS_10bfloat16_tEfNS_4arch4Sm80ELb1ELb0ELb1ELb1ELb0ELb0ELb0ELb0ELi2ELi2ELi4ELi2ELb1EEENS1_24CollectiveEpilogueBwdGQAISA_fSD_Li256ELb1ELb0EEENS1_25SingleTileBwdLPTSchedulerILb1ELi128ELb0EEEEEEEEEvNT_6ParamsE$_ZN4cute5tupleIJNS_1CILi0EEEiiiEEC2ERKS2_RKiS7_S7_)
        /*1c754*/ 	.word	0x00000000


	//----- nvinfo : EIATTR_FRAME_SIZE
	.align		4
.L_19438:
        /*1c758*/ 	.byte	0x04, 0x11
        /*1c75a*/ 	.short	(.L_19440 - .L_19439)
	.align		4
.L_19439:
        /*1c75c*/ 	.word	index@($_ZN7cutlass13device_kernelIN5flash19enable_sm80_to_sm89INS1_16FlashAttnBwdSm80INS1_25CollectiveMainloopBwdSm80ILi2ELi2EN4cute5tupleIJNS5_1CILi64EEENS7_ILi128EEES8_EEENS_10bfloat16_tEfNS_4arch4Sm80ELb1ELb0ELb1ELb1ELb0ELb0ELb0ELb0ELi2ELi2ELi4ELi2ELb1EEENS1_24CollectiveEpilogueBwdGQAISA_fSD_Li256ELb1ELb0EEENS1_25SingleTileBwdLPTSchedulerILb1ELi128ELb0EEEEEEEEEvNT_6ParamsE$_ZN4cute5tupleIJNS_1CILi0EEEiEEC2ERKS2_RKi)
        /*1c760*/ 	.word	0x00000000


	//----- nvinfo : EIATTR_FRAME_SIZE
	.align		4
.L_19440:
        /*1c764*/ 	.byte	0x04, 0x11
        /*1c766*/ 	.short	(.L_19442 - .L_19441)
	.align		4
.L_19441:
        /*1c768*/ 	.word	index@($_ZN7cutlass13device_kernelIN5flash19enable_sm80_to_sm89INS1_16FlashAttnBwdSm80INS1_25CollectiveMainloopBwdSm80ILi2ELi2EN4cute5tupleIJNS5_1CILi64EEENS7_ILi128EEES8_EEENS_10bfloat16_tEfNS_4arch4Sm80ELb1ELb0ELb1ELb1ELb0ELb0ELb0ELb0ELi2ELi2ELi4ELi2ELb1EEENS1_24CollectiveEpilogueBwdGQAISA_fSD_Li256ELb1ELb0EEENS1_25SingleTileBwdLPTSchedulerILb1ELi128ELb0EEEEEEEEEvNT_6ParamsE$_ZN4cute5tupleIJNS_1CILi0EEES2_iiEEC2ERKS2_S5_RKiS7_)
        /*1c76c*/ 	.word	0x00000000


	//----- nvinfo : EIATTR_FRAME_SIZE
	.align		4
.L_19442:
        /*1c770*/ 	.byte	0x04, 0x11
        /*1c772*/ 	.short	(.L_19444 - .L_19443)
	.align		4
.L_19443:
        /*1c774*/ 	.word	index@($_ZN7cutlass13device_kernelIN5flash19enable_sm80_to_sm89INS1_16FlashAttnBwdSm80INS1_25CollectiveMainloopBwdSm80ILi2ELi2EN4cute5tupleIJNS5_1CILi64EEENS7_ILi128EEES8_EEENS_10bfloat16_tEfNS_4arch4Sm80ELb1ELb0ELb1ELb1ELb0ELb0ELb0ELb0ELi2ELi2ELi4ELi2ELb1EEENS1_24CollectiveEpilogueBwdGQAISA_fSD_Li256ELb1ELb0EEENS1_25SingleTileBwdLPTSchedulerILb1ELi128ELb0EEEEEEEEEvNT_6ParamsE$_ZN4cute5tupleIJNS_1CILi0EEES2_iEEC2ERKS2_S5_RKi)
        /*1c778*/ 	.word	0x00000000


	//----- nvinfo : EIATTR_FRAME_SIZE
	.align		4
.L_19444:
        /*1c77c*/ 	.byte	0x04, 0x11
        /*1c77e*/ 	.short	(.L_19446 - .L_19445)
	.align		4
.L_19445:
        /*1c780*/ 	.word	index@($_ZN7cutlass13device_kernelIN5flash19enable_sm80_to_sm89INS1_16FlashAttnBwdSm80INS1_25CollectiveMainloopBwdSm80ILi2ELi2EN4cute5tupleIJNS5_1CILi64EEENS7_ILi128EEES8_EEENS_10bfloat16_tEfNS_4arch4Sm80ELb1ELb0ELb1ELb1ELb0ELb0ELb0ELb0ELi2ELi2ELi4ELi2ELb1EEENS1_24CollectiveEpilogueBwdGQAISA_fSD_Li256ELb1ELb0EEENS1_25SingleTileBwdLPTSchedulerILb1ELi128ELb0EEEEEEEEEvNT_6ParamsE$_ZN4cute5tupleIJNS_1CILi0EEES2_S2_iEEC2ERKS2_S5_S5_RKi)
        /*1c784*/ 	.word	0x00000000


	//----- nvinfo : EIATTR_FRAME_SIZE
	.align		4
.L_19446:
        /*1c788*/ 	.byte	0x04, 0x11
        /*1c78a*/ 	.short	(.L_19448 - .L_19447)
	.align		4
.L_19447:
        /*1c78c*/ 	.word	index@($_ZN7cutlass13device_kernelIN5flash19enable_sm80_to_sm89INS1_16FlashAttnBwdSm80INS1_25CollectiveMainloopBwdSm80ILi2ELi2EN4cute5tupleIJNS5_1CILi64EEENS7_ILi128EEES8_EEENS_10bfloat16_tEfNS_4arch4Sm80ELb1ELb0ELb1ELb1ELb0ELb0ELb0ELb0ELi2ELi2ELi4ELi2ELb1EEENS1_24CollectiveEpilogueBwdGQAISA_fSD_Li256ELb1ELb0EEENS1_25SingleTileBwdLPTSchedulerILb1ELi128ELb0EEEEEEEEEvNT_6ParamsE$_ZN4cute5tupleIJNS_15ArithmeticTupleIJiiEEEiiiEEC2ERKS2_RKiS7_S7_)
        /*1c790*/ 	.word	0x00000000


	//----- nvinfo : EIATTR_FRAME_SIZE
	.align		4
.L_19448:
        /*1c794*/ 	.byte	0x04, 0x11
        /*1c796*/ 	.short	(.L_19450 - .L_19449)
	.align		4
.L_19449:
        /*1c798*/ 	.word	index@($_ZN7cutlass13device_kernelIN5flash19enable_sm80_to_sm89INS1_16FlashAttnBwdSm80INS1_25CollectiveMainloopBwdSm80ILi2ELi2EN4cute5tupleIJNS5_1CILi64EEENS7_ILi128EEES8_EEENS_10bfloat16_tEfNS_4arch4Sm80ELb1ELb0ELb1ELb1ELb0ELb0ELb0ELb0ELi2ELi2ELi4ELi2ELb1EEENS1_24CollectiveEpilogueBwdGQAISA_fSD_Li256ELb1ELb0EEENS1_25SingleTileBwdLPTSchedulerILb1ELi128ELb0EEEEEEEEEvNT_6ParamsE$_ZN4cute5tupleIJNS_15ArithmeticTupleIJiiEEEEEC2ERKS2_)
        /*1c79c*/ 	.word	0x00000000


	//----- nvinfo : EIATTR_FRAME_SIZE
	.align		4
.L_19450:
        /*1c7a0*/ 	.byte	0x04, 0x11
        /*1c7a2*/ 	.short	(.L_19452 - .L_19451)
	.align		4
.L_19451:
        /*1c7a4*/ 	.word	index@($_ZN7cutlass13device_kernelIN5flash19enable_sm80_to_sm89INS1_16FlashAttnBwdSm80INS1_25CollectiveMainloopBwdSm80ILi2ELi2EN4cute5tupleIJNS5_1CILi64EEENS7_ILi128EEES8_EEENS_10bfloat16_tEfNS_4arch4Sm80ELb1ELb0ELb1ELb1ELb0ELb0ELb0ELb0ELi2ELi2ELi4ELi2ELb1EEENS1_24CollectiveEpilogueBwdGQAISA_fSD_Li256ELb1ELb0EEENS1_25SingleTileBwdLPTSchedulerILb1ELi128ELb0EEEEEEEEEvNT_6ParamsE$_ZN4cute5tupleIJNS_15ArithmeticTupleIJiEEEEEC2ERKS2_)
        /*1c7a8*/ 	.word	0x00000000


	//----- nvinfo : EIATTR_FRAME_SIZE
	.align		4
.L_19452:
        /*1c7ac*/ 	.byte	0x04, 0x11
        /*1c7ae*/ 	.short	(.L_19454 - .L_19453)
	.align		4
.L_19453:
        /*1c7b0*/ 	.word	index@($_ZN7cutlass13device_kernelIN5flash19enable_sm80_to_sm89INS1_16FlashAttnBwdSm80INS1_25CollectiveMainloopBwdSm80ILi2ELi2EN4cute5tupleIJNS5_1CILi64EEENS7_ILi128EEES8_EEENS_10bfloat16_tEfNS_4arch4Sm80ELb1ELb0ELb1ELb1ELb0ELb0ELb0ELb0ELi2ELi2ELi4ELi2ELb1EEENS1_24CollectiveEpilogueBwdGQAISA_fSD_Li256ELb1ELb0EEENS1_25SingleTileBwdLPTSchedulerILb1ELi128ELb0EEEEEEEEEvNT_6ParamsE$_ZN4cute5tupleIJNS_15ArithmeticTupleIJNS_1CILi0EEEiEEEEEC2ERKS4_)
        /*1c7b4*/ 	.word	0x00000000


	//----- nvinfo : EIATTR_FRAME_SIZE
	.align		4
.L_19454:
        /*1c7b8*/ 	.byte	0x04, 0x11
        /*1c7ba*/ 	.short	(.L_19456 - .L_19455)
	.align		4
.L_19455:
        /*1c7bc*/ 	.word	index@($_ZN7cutlass13device_kernelIN5flash19enable_sm80_to_sm89INS1_16FlashAttnBwdSm80INS1_25CollectiveMainloopBwdSm80ILi2ELi2EN4cute5tupleIJNS5_1CILi64EEENS7_ILi128EEES8_EEENS_10bfloat16_tEfNS_4arch4Sm80ELb1ELb0ELb1ELb1ELb0ELb0ELb0ELb0ELi2ELi2ELi4ELi2ELb1EEENS1_24CollectiveEpilogueBwdGQAISA_fSD_Li256ELb1ELb0EEENS1_25SingleTileBwdLPTSchedulerILb1ELi128ELb0EEEEEEEEEvNT_6ParamsE$_ZN4cute5tupleIJNS0_IJNS0_IJNS_1CILi8EEENS1_ILi1EEEEEENS1_ILi2EEES3_EEENS0_IJNS0_IJS3_NS1_ILi0EEEEEElS7_EEEEEC2ERKS6_RKS9_)
        /*1c7c0*/ 	.word	0x00000000


	//----- nvinfo : EIATTR_FRAME_SIZE
	.align		4
.L_19456:
        /*1c7c4*/ 	.byte	0x04, 0x11
        /*1c7c6*/ 	.short	(.L_19458 - .L_19457)
	.align		4
.L_19457:
        /*1c7c8*/ 	.word	index@($_ZN7cutlass13device_kernelIN5flash19enable_sm80_to_sm89INS1_16FlashAttnBwdSm80INS1_25CollectiveMainloopBwdSm80ILi2ELi2EN4cute5tupleIJNS5_1CILi64EEENS7_ILi128EEES8_EEENS_10bfloat16_tEfNS_4arch4Sm80ELb1ELb0ELb1ELb1ELb0ELb0ELb0ELb0ELi2ELi2ELi4ELi2ELb1EEENS1_24CollectiveEpilogueBwdGQAISA_fSD_Li256ELb1ELb0EEENS1_25SingleTileBwdLPTSchedulerILb1ELi128ELb0EEEEEEEEEvNT_6ParamsE$_ZN4cute3eso3ESOILb1ELb0EJNS_6LayoutINS_5tupleIJNS3_IJNS_1CILi8EEENS4_ILi1EEEEEENS4_ILi2EEES6_EEENS3_IJNS3_IJS6_NS4_ILi0EEEEEENS4_ILi2048EEESA_EEEEEiEEC2ERKSE_RKi)
        /*1c7cc*/ 	.word	0x00000000


	//----- nvinfo : EIATTR_FRAME_SIZE
	.align		4
.L_19458:
        /*1c7d0*/ 	.byte	0x04, 0x11
        /*1c7d2*/ 	.short	(.L_19460 - .L_19459)
	.align		4
.L_19459:
        /*1c7d4*/ 	.word	index@($_ZN7cutlass13device_kernelIN5flash19enable_sm80_to_sm89INS1_16FlashAttnBwdSm80INS1_25CollectiveMainloopBwdSm80ILi2ELi2EN4cute5tupleIJNS5_1CILi64EEENS7_ILi128EEES8_EEENS_10bfloat16_tEfNS_4arch4Sm80ELb1ELb0ELb1ELb1ELb0ELb0ELb0ELb0ELi2ELi2ELi4ELi2ELb1EEENS1_24CollectiveEpilogueBwdGQAISA_fSD_Li256ELb1ELb0EEENS1_25SingleTileBwdLPTSchedulerILb1ELi128ELb0EEEEEEEEEvNT_6ParamsE$_ZN4cute3eso3ESOILb1ELb0EJNS_6LayoutINS_5tupleIJNS3_IJNS_1CILi8EEENS4_ILi1EEEEEENS4_ILi2EEES6_EEENS3_IJNS3_IJS6_NS4_ILi0EEEEEENS4_ILi2048EEESA_EEEEENS_10ViewEngineINS_8smem_ptrIPN7cutlass10bfloat16_tEEEEEEEC2ERKSE_RKSL_)
        /*1c7d8*/ 	.word	0x00000000


	//----- nvinfo : EIATTR_FRAME_SIZE
	.align		4
.L_19460:
        /*1c7dc*/ 	.byte	0x04, 0x11
        /*1c7de*/ 	.short	(.L_19462 - .L_19461)
	.align		4
.L_19461:
        /*1c7e0*/ 	.word	index@($_ZN7cutlass13device_kernelIN5flash19enable_sm80_to_sm89INS1_16FlashAttnBwdSm80INS1_25CollectiveMainloopBwdSm80ILi2ELi2EN4cute5tupleIJNS5_1CILi64EEENS7_ILi128EEES8_EEENS_10bfloat16_tEfNS_4arch4Sm80ELb1ELb0ELb1ELb1ELb0ELb0ELb0ELb0ELi2ELi2ELi4ELi2ELb1EEENS1_24CollectiveEpilogueBwdGQAISA_fSD_Li256ELb1ELb0EEENS1_25SingleTileBwdLPTSchedulerILb1ELi128ELb0EEEEEEEEEvNT_6ParamsE$_ZN4cute3eso3ESOILb1ELb0EJNS_6LayoutINS_5tupleIJNS3_IJNS_1CILi8EEENS4_ILi1EEEEEEEEENS3_IJNS3_IJS6_NS4_ILi0EEEEEEEEEEElEEC2ERKSC_RKl)
        /*1c7e4*/ 	.word	0x00000000


	//----- nvinfo : EIATTR_FRAME_SIZE
	.align		4
.L_19462:
        /*1c7e8*/ 	.byte	0x04, 0x11
        /*1c7ea*/ 	.short	(.L_19464 - .L_19463)
	.align		4
.L_19463:
        /*1c7ec*/ 	.word	index@($_ZN7cutlass13device_kernelIN5flash19enable_sm80_to_sm89INS1_16FlashAttnBwdSm80INS1_25CollectiveMainloopBwdSm80ILi2ELi2EN4cute5tupleIJNS5_1CILi64EEENS7_ILi128EEES8_EEENS_10bfloat16_tEfNS_4arch4Sm80ELb1ELb0ELb1ELb1ELb0ELb0ELb0ELb0ELi2ELi2ELi4ELi2ELb1EEENS1_24CollectiveEpilogueBwdGQAISA_fSD_Li256ELb1ELb0EEENS1_25SingleTileBwdLPTSchedulerILb1ELi128ELb0EEEEEEEEEvNT_6ParamsE$_ZN4cute3eso3ESOILb1ELb0EJNS_6LayoutINS_5tupleIJNS3_IJNS_1CILi8EEENS4_ILi1EEEEEEEEENS3_IJNS3_IJS6_NS4_ILi0EEEEEEEEEEEiEEC2ERKSC_RKi)
        /*1c7f0*/ 	.word	0x00000000


	//----- nvinfo : EIATTR_FRAME_SIZE
	.align		4
.L_19464:
        /*1c7f4*/ 	.byte	0x04, 0x11
        /*1c7f6*/ 	.short	(.L_19466 - .L_19465)
	.align		4
.L_19465:
        /*1c7f8*/ 	.word	index@($_ZN7cutlass13device_kernelIN5flash19enable_sm80_to_sm89INS1_16FlashAttnBwdSm80INS1_25CollectiveMainloopBwdSm80ILi2ELi2EN4cute5tupleIJNS5_1CILi64EEENS7_ILi128EEES8_EEENS_10bfloat16_tEfNS_4arch4Sm80ELb1ELb0ELb1ELb1ELb0ELb0ELb0ELb0ELi2ELi2ELi4ELi2ELb1EEENS1_24CollectiveEpilogueBwdGQAISA_fSD_Li256ELb1ELb0EEENS1_25SingleTileBwdLPTSchedulerILb1ELi128ELb0EEEEEEEEEvNT_6ParamsE$_ZN4cute3eso3ESOILb1ELb0EJNS_6LayoutINS_5tupleIJNS3_IJNS_1CILi8EEENS4_ILi1EEEEEEEEENS3_IJNS3_IJS6_NS4_ILi0EEEEEEEEEEENS_10ViewEngineINS_8smem_ptrIPN7cutlass10bfloat16_tEEEEEEEC2ERKSC_RKSJ_)
        /*1c7fc*/ 	.word	0x00000000


	//----- nvinfo : EIATTR_FRAME_SIZE
	.align		4
.L_19466:
        /*1c800*/ 	.byte	0x04, 0x11
        /*1c802*/ 	.short	(.L_19468 - .L_19467)
	.align		4
.L_19467:
        /*1c804*/ 	.word	index@($_ZN7cutlass13device_kernelIN5flash19enable_sm80_to_sm89INS1_16FlashAttnBwdSm80INS1_25CollectiveMainloopBwdSm80ILi2ELi2EN4cute5tupleIJNS5_1CILi64EEENS7_ILi128EEES8_EEENS_10bfloat16_tEfNS_4arch4Sm80ELb1ELb0ELb1ELb1ELb0ELb0ELb0ELb0ELi2ELi2ELi4ELi2ELb1EEENS1_24CollectiveEpilogueBwdGQAISA_fSD_Li256ELb1ELb0EEENS1_25SingleTileBwdLPTSchedulerILb1ELi128ELb0EEEEEEEEEvNT_6ParamsE$_ZN4cute3eso3ESOILb1ELb0EJNS_6LayoutINS_5tupleIJNS3_IJNS_1CILi8EEENS4_ILi1EEEEEEEEENS3_IJNS3_IJS6_NS4_ILi0EEEEEEEEEEENS_10ViewEngineINS_8gmem_ptrIPKN7cutlass10bfloat16_tEEEEEEEC2ERKSC_RKSK_)
        /*1c808*/ 	.word	0x00000000


	//----- nvinfo : EIATTR_FRAME_SIZE
	.align		4
.L_19468:
        /*1c80c*/ 	.byte	0x04, 0x11
        /*1c80e*/ 	.short	(.L_19470 - .L_19469)
	.align		4
.L_19469:
        /*1c810*/ 	.word	index@($_ZN7cutlass13device_kernelIN5flash19enable_sm80_to_sm89INS1_16FlashAttnBwdSm80INS1_25CollectiveMainloopBwdSm80ILi2ELi2EN4cute5tupleIJNS5_1CILi64EEENS7_ILi128EEES8_EEENS_10bfloat16_tEfNS_4arch4Sm80ELb1ELb0ELb1ELb1ELb0ELb0ELb0ELb0ELi2ELi2ELi4ELi2ELb1EEENS1_24CollectiveEpilogueBwdGQAISA_fSD_Li256ELb1ELb0EEENS1_25SingleTileBwdLPTSchedulerILb1ELi128ELb0EEEEEEEEEvNT_6ParamsE$_ZN4cute3eso3ESOILb1ELb0EJNS_6LayoutINS_5tupleIJNS3_IJNS_1CILi4EEENS4_ILi1EEEEEES6_EEENS3_IJNS3_IJS6_NS4_ILi0EEEEEES9_EEEEEiEEC2ERKSC_RKi)
        /*1c814*/ 	.word	0x00000000


	//----- nvinfo : EIATTR_FRAME_SIZE
	.align		4
.L_19470:
        /*1c818*/ 	.byte	0x04, 0x11
        /*1c81a*/ 	.short	(.L_19472 - .L_19471)
	.align		4
.L_19471:
        /*1c81c*/ 	.word	index@($_ZN7cutlass13device_kernelIN5flash19enable_sm80_to_sm89INS1_16FlashAttnBwdSm80INS1_25CollectiveMainloopBwdSm80ILi2ELi2EN4cute5tupleIJNS5_1CILi64EEENS7_ILi128EEES8_EEENS_10bfloat16_tEfNS_4arch4Sm80ELb1ELb0ELb1ELb1ELb0ELb0ELb0ELb0ELi2ELi2ELi4ELi2ELb1EEENS1_24CollectiveEpilogueBwdGQAISA_fSD_Li256ELb1ELb0EEENS1_25SingleTileBwdLPTSchedulerILb1ELi128ELb0EEEEEEEEEvNT_6ParamsE$_ZN4cute3eso3ESOILb1ELb0EJNS_6LayoutINS_5tupleIJNS3_IJNS_1CILi4EEENS4_ILi1EEEEEES6_EEENS3_IJNS3_IJS6_NS4_ILi0EEEEEES9_EEEEENS_10ViewEngineINS_8smem_ptrIPfEEEEEEC2ERKSC_RKSH_)
        /*1c820*/ 	.word	0x00000000


	//----- nvinfo : EIATTR_FRAME_SIZE
	.align		4
.L_19472:
        /*1c824*/ 	.byte	0x04, 0x11
        /*1c826*/ 	.short	(.L_19474 - .L_19473)
	.align		4
.L_19473:
        /*1c828*/ 	.word	index@($_ZN7cutlass13device_kernelIN5flash19enable_sm80_to_sm89INS1_16FlashAttnBwdSm80INS1_25CollectiveMainloopBwdSm80ILi2ELi2EN4cute5tupleIJNS5_1CILi64EEENS7_ILi128EEES8_EEENS_10bfloat16_tEfNS_4arch4Sm80ELb1ELb0ELb1ELb1ELb0ELb0ELb0ELb0ELi2ELi2ELi4ELi2ELb1EEENS1_24CollectiveEpilogueBwdGQAISA_fSD_Li256ELb1ELb0EEENS1_25SingleTileBwdLPTSchedulerILb1ELi128ELb0EEEEEEEEEvNT_6ParamsE$_ZN4cute3eso3ESOILb1ELb0EJNS_6LayoutINS_5tupleIJNS3_IJNS_1CILi4EEENS4_ILi1EEEEEES6_EEENS3_IJNS3_IJS6_NS4_ILi0EEEEEES9_EEEEENS_10ViewEngineINS_8gmem_ptrIPKfEEEEEEC2ERKSC_RKSI_)
        /*1c82c*/ 	.word	0x00000000


	//----- nvinfo : EIATTR_FRAME_SIZE
	.align		4
.L_19474:
        /*1c830*/ 	.byte	0x04, 0x11
        /*1c832*/ 	.short	(.L_19476 - .L_19475)
	.align		4
.L_19475:
        /*1c834*/ 	.word	index@($_ZN7cutlass13device_kernelIN5flash19enable_sm80_to_sm89INS1_16FlashAttnBwdSm80INS1_25CollectiveMainloopBwdSm80ILi2ELi2EN4cute5tupleIJNS5_1CILi64EEENS7_ILi128EEES8_EEENS_10bfloat16_tEfNS_4arch4Sm80ELb1ELb0ELb1ELb1ELb0ELb0ELb0ELb0ELi2ELi2ELi4ELi2ELb1EEENS1_24CollectiveEpilogueBwdGQAISA_fSD_Li256ELb1ELb0EEENS1_25SingleTileBwdLPTSchedulerILb1ELi128ELb0EEEEEEEEEvNT_6ParamsE$_ZN4cute3eso3ESOILb1ELb0EJNS_6LayoutINS_5tupleIJNS3_IJNS_1CILi4EEENS4_ILi1EEEEEEEEENS3_IJNS3_IJS6_NS4_ILi0EEEEEEEEEEENS_10ViewEngineINS_8smem_ptrIPfEEEEEEC2ERKSC_RKSH_)
        /*1c838*/ 	.word	0x00000000


	//----- nvinfo : EIATTR_FRAME_SIZE
	.align		4
.L_19476:
        /*1c83c*/ 	.byte	0x04, 0x11
        /*1c83e*/ 	.short	(.L_19478 - .L_19477)
	.align		4
.L_19477:
        /*1c840*/ 	.word	index@($_ZN7cutlass13device_kernelIN5flash19enable_sm80_to_sm89INS1_16FlashAttnBwdSm80INS1_25CollectiveMainloopBwdSm80ILi2ELi2EN4cute5tupleIJNS5_1CILi64EEENS7_ILi128EEES8_EEENS_10bfloat16_tEfNS_4arch4Sm80ELb1ELb0ELb1ELb1ELb0ELb0ELb0ELb0ELi2ELi2ELi4ELi2ELb1EEENS1_24CollectiveEpilogueBwdGQAISA_fSD_Li256ELb1ELb0EEENS1_25SingleTileBwdLPTSchedulerILb1ELi128ELb0EEEEEEEEEvNT_6ParamsE$_ZN4cute3eso3ESOILb1ELb0EJNS_6LayoutINS_5tupleIJNS3_IJNS_1CILi4EEENS4_ILi1EEEEEEEEENS3_IJNS3_IJS6_NS4_ILi0EEEEEEEEEEENS_10ViewEngineINS_8gmem_ptrIPKfEEEEEEC2ERKSC_RKSI_)
        /*1c844*/ 	.word	0x00000000


	//----- nvinfo : EIATTR_FRAME_SIZE
	.align		4
.L_19478:
        /*1c848*/ 	.byte	0x04, 0x11
        /*1c84a*/ 	.short	(.L_19480 - .L_19479)
	.align		4
.L_19479:
        /*1c84c*/ 	.word	index@($_ZN7cutlass13device_kernelIN5flash19enable_sm80_to_sm89INS1_16FlashAttnBwdSm80INS1_25CollectiveMainloopBwdSm80ILi2ELi2EN4cute5tupleIJNS5_1CILi64EEENS7_ILi128EEES8_EEENS_10bfloat16_tEfNS_4arch4Sm80ELb1ELb0ELb1ELb1ELb0ELb0ELb0ELb0ELi2ELi2ELi4ELi2ELb1EEENS1_24CollectiveEpilogueBwdGQAISA_fSD_Li256ELb1ELb0EEENS1_25SingleTileBwdLPTSchedulerILb1ELi128ELb0EEEEEEEEEvNT_6ParamsE$_ZN4cute3eso3ESOILb1ELb0EJNS_6LayoutINS_5tupleIJNS3_IJNS_1CILi1EEES5_EEEEEENS3_IJNS3_IJS5_NS4_ILi0EEEEEEEEEEENS_10ViewEngineINS_8smem_ptrIPN7cutlass9uint128_tEEEEEEEC2ERKSB_RKSI_)
        /*1c850*/ 	.word	0x00000000


	//----- nvinfo : EIATTR_FRAME_SIZE
	.align		4
.L_19480:
        /*1c854*/ 	.byte	0x04, 0x11
        /*1c856*/ 	.short	(.L_19482 - .L_19481)
	.align		4
.L_19481:
        /*1c858*/ 	.word	index@($_ZN7cutlass13device_kernelIN5flash19enable_sm80_to_sm89INS1_16FlashAttnBwdSm80INS1_25CollectiveMainloopBwdSm80ILi2ELi2EN4cute5tupleIJNS5_1CILi64EEENS7_ILi128EEES8_EEENS_10bfloat16_tEfNS_4arch4Sm80ELb1ELb0ELb1ELb1ELb0ELb0ELb0ELb0ELi2ELi2ELi4ELi2ELb1EEENS1_24CollectiveEpilogueBwdGQAISA_fSD_Li256ELb1ELb0EEENS1_25SingleTileBwdLPTSchedulerILb1ELi128ELb0EEEEEEEEEvNT_6ParamsE$_ZN4cute3eso3ESOILb1ELb0EJNS_6LayoutINS_5tupleIJNS3_IJNS_1CILi1EEES5_EEEEEENS3_IJNS3_IJS5_NS4_ILi0EEEEEEEEEEENS_10ViewEngineINS_8gmem_ptrIPKN7cutlass9uint128_tEEEEEEEC2ERKSB_RKSJ_)
        /*1c85c*/ 	.word	0x00000000


	//----- nvinfo : EIATTR_FRAME_SIZE
	.align		4
.L_19482:
        /*1c860*/ 	.byte	0x04, 0x11
        /*1c862*/ 	.short	(.L_19484 - .L_19483)
	.align		4
.L_19483:
        /*1c864*/ 	.word	index@($_ZN7cutlass13device_kernelIN5flash19enable_sm80_to_sm89INS1_16FlashAttnBwdSm80INS1_25CollectiveMainloopBwdSm80ILi2ELi2EN4cute5tupleIJNS5_1CILi64EEENS7_ILi128EEES8_EEENS_10bfloat16_tEfNS_4arch4Sm80ELb1ELb0ELb1ELb1ELb0ELb0ELb0ELb0ELi2ELi2ELi4ELi2ELb1EEENS1_24CollectiveEpilogueBwdGQAISA_fSD_Li256ELb1ELb0EEENS1_25SingleTileBwdLPTSchedulerILb1ELi128ELb0EEEEEEEEEvNT_6ParamsE$_ZN4cute3eso3ESOILb1ELb0EJNS_5tupleIJNS_1CILi1EEENS3_ILi0EEEEEElS5_EEC2ERKS6_RKlRKS5_)
        /*1c868*/ 	.word	0x00000000


	//----- nvinfo : EIATTR_FRAME_SIZE
	.align		4
.L_19484:
        /*1c86c*/ 	.byte	0x04, 0x11
        /*1c86e*/ 	.short	(.L_19486 - .L_19485)
	.align		4
.L_19485:
        /*1c870*/ 	.word	index@($_ZN7cutlass13device_kernelIN5flash19enable_sm80_to_sm89INS1_16FlashAttnBwdSm80INS1_25CollectiveMainloopBwdSm80ILi2ELi2EN4cute5tupleIJNS5_1CILi64EEENS7_ILi128EEES8_EEENS_10bfloat16_tEfNS_4arch4Sm80ELb1ELb0ELb1ELb1ELb0ELb0ELb0ELb0ELi2ELi2ELi4ELi2ELb1EEENS1_24CollectiveEpilogueBwdGQAISA_fSD_Li256ELb1ELb0EEENS1_25SingleTileBwdLPTSchedulerILb1ELi128ELb0EEEEEEEEEvNT_6ParamsE$_ZN4cute3eso3ESOILb1ELb0EJNS_5tupleIJNS2_IJNS_1CILi8EEENS3_ILi1EEEEEENS3_ILi2EEES5_EEENS2_IJNS2_IJS5_NS3_ILi0EEEEEElS9_EEEEEC2ERKS8_RKSB_)
        /*1c874*/ 	.word	0x00000000


	//----- nvinfo : EIATTR_FRAME_SIZE
	.align		4
.L_19486:
        /*1c878*/ 	.byte	0x04, 0x11
        /*1c87a*/ 	.short	(.L_19488 - .L_19487)
	.align		4
.L_19487:
        /*1c87c*/ 	.word	index@($_ZN7cutlass13device_kernelIN5flash19enable_sm80_to_sm89INS1_16FlashAttnBwdSm80INS1_25CollectiveMainloopBwdSm80ILi2ELi2EN4cute5tupleIJNS5_1CILi64EEENS7_ILi128EEES8_EEENS_10bfloat16_tEfNS_4arch4Sm80ELb1ELb0ELb1ELb1ELb0ELb0ELb0ELb0ELi2ELi2ELi4ELi2ELb1EEENS1_24CollectiveEpilogueBwdGQAISA_fSD_Li256ELb1ELb0EEENS1_25SingleTileBwdLPTSchedulerILb1ELi128ELb0EEEEEEEEEvNT_6ParamsE$_ZN4cute3eso3ESOILb1ELb0EJNS_1CILi0EEEiiiEEC2ERKS3_RKiS8_S8_)
        /*1c880*/ 	.word	0x00000000


	//----- nvinfo : EIATTR_FRAME_SIZE
	.align		4
.L_19488:
        /*1c884*/ 	.byte	0x04, 0x11
        /*1c886*/ 	.short	(.L_19490 - .L_19489)
	.align		4
.L_19489:
        /*1c888*/ 	.word	index@($_ZN7cutlass13device_kernelIN5flash19enable_sm80_to_sm89INS1_16FlashAttnBwdSm80INS1_25CollectiveMainloopBwdSm80ILi2ELi2EN4cute5tupleIJNS5_1CILi64EEENS7_ILi128EEES8_EEENS_10bfloat16_tEfNS_4arch4Sm80ELb1ELb0ELb1ELb1ELb0ELb0ELb0ELb0ELi2ELi2ELi4ELi2ELb1EEENS1_24CollectiveEpilogueBwdGQAISA_fSD_Li256ELb1ELb0EEENS1_25SingleTileBwdLPTSchedulerILb1ELi128ELb0EEEEEEEEEvNT_6ParamsE$_ZN4cute3eso3ESOILb1ELb0EJNS_1CILi0EEEiS3_S3_EEC2ERKS3_RKiS6_S6_)
        /*1c88c*/ 	.word	0x00000000


	//----- nvinfo : EIATTR_FRAME_SIZE
	.align		4
.L_19490:
        /*1c890*/ 	.byte	0x04, 0x11
        /*1c892*/ 	.short	(.L_19492 - .L_19491)
	.align		4
.L_19491:
        /*1c894*/ 	.word	index@($_ZN7cutlass13device_kernelIN5flash19enable_sm80_to_sm89INS1_16FlashAttnBwdSm80INS1_25CollectiveMainloopBwdSm80ILi2ELi2EN4cute5tupleIJNS5_1CILi64EEENS7_ILi128EEES8_EEENS_10bfloat16_tEfNS_4arch4Sm80ELb1ELb0ELb1ELb1ELb0ELb0ELb0ELb0ELi2ELi2ELi4ELi2ELb1EEENS1_24CollectiveEpilogueBwdGQAISA_fSD_Li256ELb1ELb0EEENS1_25SingleTileBwdLPTSchedulerILb1ELi128ELb0EEEEEEEEEvNT_6ParamsE$_ZN4cute3eso3ESOILb1ELb0EJNS_1CILi0EEEiS3_EEC2ERKS3_RKiS6_)
        /*1c898*/ 	.word	0x00000000


	//----- nvinfo : EIATTR_FRAME_SIZE
	.align		4
.L_19492:
        /*1c89c*/ 	.byte	0x04, 0x11
        /*1c89e*/ 	.short	(.L_19494 - .L_19493)
	.align		4
.L_19493:
        /*1c8a0*/ 	.word	index@($_ZN7cutlass13device_kernelIN5flash19enable_sm80_to_sm89INS1_16FlashAttnBwdSm80INS1_25CollectiveMainloopBwdSm80ILi2ELi2EN4cute5tupleIJNS5_1CILi64EEENS7_ILi128EEES8_EEENS_10bfloat16_tEfNS_4arch4Sm80ELb1ELb0ELb1ELb1ELb0ELb0ELb0ELb0ELi2ELi2ELi4ELi2ELb1EEENS1_24CollectiveEpilogueBwdGQAISA_fSD_Li256ELb1ELb0EEENS1_25SingleTileBwdLPTSchedulerILb1ELi128ELb0EEEEEEEEEvNT_6ParamsE$_ZN4cute3eso3ESOILb1ELb0EJNS_1CILi0EEEiEEC2ERKS3_RKi)
        /*1c8a4*/ 	.word	0x00000000


	//----- nvinfo : EIATTR_FRAME_SIZE
	.align		4
.L_19494:
        /*1c8a8*/ 	.byte	0x04, 0x11
        /*1c8aa*/ 	.short	(.L_19496 - .L_19495)
	.align		4
.L_19495:
        /*1c8ac*/ 	.word	index@($_ZN7cutlass13device_kernelIN5flash19enable_sm80_to_sm89INS1_16FlashAttnBwdSm80INS1_25CollectiveMainloopBwdSm80ILi2ELi2EN4cute5tupleIJNS5_1CILi64EEENS7_ILi128EEES8_EEENS_10bfloat16_tEfNS_4arch4Sm80ELb1ELb0ELb1ELb1ELb0ELb0ELb0ELb0ELi2ELi2ELi4ELi2ELb1EEENS1_24CollectiveEpilogueBwdGQAISA_fSD_Li256ELb1ELb0EEENS1_25SingleTileBwdLPTSchedulerILb1ELi128ELb0EEEEEEEEEvNT_6ParamsE$_ZN4cute3eso3ESOILb1ELb0EJNS_1CILi0EEES3_iiEEC2ERKS3_S6_RKiS8_)
        /*1c8b0*/ 	.word	0x00000000


	//----- nvinfo : EIATTR_FRAME_SIZE
	.align		4
.L_19496:
        /*1c8b4*/ 	.byte	0x04, 0x11
        /*1c8b6*/ 	.short	(.L_19498 - .L_19497)
	.align		4
.L_19497:
        /*1c8b8*/ 	.word	index@($_ZN7cutlass13device_kernelIN5flash19enable_sm80_to_sm89INS1_16FlashAttnBwdSm80INS1_25CollectiveMainloopBwdSm80ILi2ELi2EN4cute5tupleIJNS5_1CILi64EEENS7_ILi128EEES8_EEENS_10bfloat16_tEfNS_4arch4Sm80ELb1ELb0ELb1ELb1ELb0ELb0ELb0ELb0ELi2ELi2ELi4ELi2ELb1EEENS1_24CollectiveEpilogueBwdGQAISA_fSD_Li256ELb1ELb0EEENS1_25SingleTileBwdLPTSchedulerILb1ELi128ELb0EEEEEEEEEvNT_6ParamsE$_ZN4cute3eso3ESOILb1ELb0EJNS_1CILi0EEES3_iS3_EEC2ERKS3_S6_RKiS6_)
        /*1c8bc*/ 	.word	0x00000000


	//----- nvinfo : EIATTR_FRAME_SIZE
	.align		4
.L_19498:
        /*1c8c0*/ 	.byte	0x04, 0x11
        /*1c8c2*/ 	.short	(.L_19500 - .L_19499)
	.align		4
.L_19499:
        /*1c8c4*/ 	.word	index@($_ZN7cutlass13device_kernelIN5flash19enable_sm80_to_sm89INS1_16FlashAttnBwdSm80INS1_25CollectiveMainloopBwdSm80ILi2ELi2EN4cute5tupleIJNS5_1CILi64EEENS7_ILi128EEES8_EEENS_10bfloat16_tEfNS_4arch4Sm80ELb1ELb0ELb1ELb1ELb0ELb0ELb0ELb0ELi2ELi2ELi4ELi2ELb1EEENS1_24CollectiveEpilogueBwdGQAISA_fSD_Li256ELb1ELb0EEENS1_25SingleTileBwdLPTSchedulerILb1ELi128ELb0EEEEEEEEEvNT_6ParamsE$_ZN4cute3eso3ESOILb1ELb0EJNS_1CILi0EEES3_iEEC2ERKS3_S6_RKi)
        /*1c8c8*/ 	.word	0x00000000


	//----- nvinfo : EIATTR_FRAME_SIZE
	.align		4
.L_19500:
        /*1c8cc*/ 	.byte	0x04, 0x11
        /*1c8ce*/ 	.short	(.L_19502 - .L_19501)
	.align		4
.L_19501:
        /*1c8d0*/ 	.word	index@($_ZN7cutlass13device_kernelIN5flash19enable_sm80_to_sm89INS1_16FlashAttnBwdSm80INS1_25CollectiveMainloopBwdSm80ILi2ELi2EN4cute5tupleIJNS5_1CILi64EEENS7_ILi128EEES8_EEENS_10bfloat16_tEfNS_4arch4Sm80ELb1ELb0ELb1ELb1ELb0ELb0ELb0ELb0ELi2ELi2ELi4ELi2ELb1EEENS1_24CollectiveEpilogueBwdGQAISA_fSD_Li256ELb1ELb0EEENS1_25SingleTileBwdLPTSchedulerILb1ELi128ELb0EEEEEEEEEvNT_6ParamsE$_ZN4cute3eso3ESOILb1ELb0EJNS_1CILi0EEES3_S3_iEEC2ERKS3_S6_S6_RKi)
        /*1c8d4*/ 	.word	0x00000000


	//----- nvinfo : EIATTR_FRAME_SIZE
	.align		4
.L_19502:
        /*1c8d8*/ 	.byte	0x04, 0x11
        /*1c8da*/ 	.short	(.L_19504 - .L_19503)
	.align		4
.L_19503:
        /*1c8dc*/ 	.word	index@($_ZN7cutlass13device_kernelIN5flash19enable_sm80_to_sm89INS1_16FlashAttnBwdSm80INS1_25CollectiveMainloopBwdSm80ILi2ELi2EN4cute5tupleIJNS5_1CILi64EEENS7_ILi128EEES8_EEENS_10bfloat16_tEfNS_4arch4Sm80ELb1ELb0ELb1ELb1ELb0ELb0ELb0ELb0ELi2ELi2ELi4ELi2ELb1EEENS1_24CollectiveEpilogueBwdGQAISA_fSD_Li256ELb1ELb0EEENS1_25SingleTileBwdLPTSchedulerILb1ELi128ELb0EEEEEEEEEvNT_6ParamsE$_ZN4cute3eso3ESOILb1ELb0EJNS_10UnderscoreEiiEEC2ERKS2_RKiS7_)
        /*1c8e0*/ 	.word	0x00000000


	//----- nvinfo : EIATTR_FRAME_SIZE
	.align		4
.L_19504:
        /*1c8e4*/ 	.byte	0x04, 0x11
        /*1c8e6*/ 	.short	(.L_19506 - .L_19505)
	.align		4
.L_19505:
        /*1c8e8*/ 	.word	index@($_ZN7cutlass13device_kernelIN5flash19enable_sm80_to_sm89INS1_16FlashAttnBwdSm80INS1_25CollectiveMainloopBwdSm80ILi2ELi2EN4cute5tupleIJNS5_1CILi64EEENS7_ILi128EEES8_EEENS_10bfloat16_tEfNS_4arch4Sm80ELb1ELb0ELb1ELb1ELb0ELb0ELb0ELb0ELi2ELi2ELi4ELi2ELb1EEENS1_24CollectiveEpilogueBwdGQAISA_fSD_Li256ELb1ELb0EEENS1_25SingleTileBwdLPTSchedulerILb1ELi128ELb0EEEEEEEEEvNT_6ParamsE$_ZN4cute3eso3ESOILb1ELb0EJNS_10UnderscoreEiEEC2ERKS2_RKi)
        /*1c8ec*/ 	.word	0x00000000


	//----- nvinfo : EIATTR_FRAME_SIZE
	.align		4
.L_19506:
        /*1c8f0*/ 	.byte	0x04, 0x11
        /*1c8f2*/ 	.short	(.L_19508 - .L_19507)
	.align		4
.L_19507:
        /*1c8f4*/ 	.word	index@($_ZN7cutlass13device_kernelIN5flash19enable_sm80_to_sm89INS1_16FlashAttnBwdSm80INS1_25CollectiveMainloopBwdSm80ILi2ELi2EN4cute5tupleIJNS5_1CILi64EEENS7_ILi128EEES8_EEENS_10bfloat16_tEfNS_4arch4Sm80ELb1ELb0ELb1ELb1ELb0ELb0ELb0ELb0ELi2ELi2ELi4ELi2ELb1EEENS1_24CollectiveEpilogueBwdGQAISA_fSD_Li256ELb1ELb0EEENS1_25SingleTileBwdLPTSchedulerILb1ELi128ELb0EEEEEEEEEvNT_6ParamsE$_ZN4cute3eso3ESOILb1ELb0EJNS_10UnderscoreES2_iEEC2ERKS2_S5_RKi)
        /*1c8f8*/ 	.word	0x00000000


	//----- nvinfo : EIATTR_FRAME_SIZE
	.align		4
.L_19508:
        /*1c8fc*/ 	.byte	0x04, 0x11
        /*1c8fe*/ 	.short	(.L_19510 - .L_19509)
	.align		4
.L_19509:
        /*1c900*/ 	.word	index@($_ZN7cutlass13device_kernelIN5flash19enable_sm80_to_sm89INS1_16FlashAttnBwdSm80INS1_25CollectiveMainloopBwdSm80ILi2ELi2EN4cute5tupleIJNS5_1CILi64EEENS7_ILi128EEES8_EEENS_10bfloat16_tEfNS_4arch4Sm80ELb1ELb0ELb1ELb1ELb0ELb0ELb0ELb0ELi2ELi2ELi4ELi2ELb1EEENS1_24CollectiveEpilogueBwdGQAISA_fSD_Li256ELb1ELb0EEENS1_25SingleTileBwdLPTSchedulerILb1ELi128ELb0EEEEEEEEEvNT_6ParamsE$_ZN4cute3eso3ESOILb1ELb0EJNS_10UnderscoreES2_S2_iEEC2ERKS2_S5_S5_RKi)
        /*1c904*/ 	.word	0x00000000


	//----- nvinfo : EIATTR_FRAME_SIZE
	.align		4
.L_19510:
        /*1c908*/ 	.byte	0x04, 0x11
        /*1c90a*/ 	.short	(.L_19512 - .L_19511)
	.align		4
.L_19511:
        /*1c90c*/ 	.word	index@($_ZN7cutlass13device_kernelIN5flash19enable_sm80_to_sm89INS1_16FlashAttnBwdSm80INS1_25CollectiveMainloopBwdSm80ILi2ELi2EN4cute5tupleIJNS5_1CILi64EEENS7_ILi128EEES8_EEENS_10bfloat16_tEfNS_4arch4Sm80ELb1ELb0ELb1ELb1ELb0ELb0ELb0ELb0ELi2ELi2ELi4ELi2ELb1EEENS1_24CollectiveEpilogueBwdGQAISA_fSD_Li256ELb1ELb0EEENS1_25SingleTileBwdLPTSchedulerILb1ELi128ELb0EEEEEEEEEvNT_6ParamsE$_ZN4cute3eso3ESOILb0ELb1EJlEEC2ERKl)
        /*1c910*/ 	.word	0x00000000


	//----- nvinfo : EIATTR_FRAME_SIZE
	.align		4
.L_19512:
        /*1c914*/ 	.byte	0x04, 0x11
        /*1c916*/ 	.short	(.L_19514 - .L_19513)
	.align		4
.L_19513:
        /*1c918*/ 	.word	index@($_ZN7cutlass13device_kernelIN5flash19enable_sm80_to_sm89INS1_16FlashAttnBwdSm80INS1_25CollectiveMainloopBwdSm80ILi2ELi2EN4cute5tupleIJNS5_1CILi64EEENS7_ILi128EEES8_EEENS_10bfloat16_tEfNS_4arch4Sm80ELb1ELb0ELb1ELb1ELb0ELb0ELb0ELb0ELi2ELi2ELi4ELi2ELb1EEENS1_24CollectiveEpilogueBwdGQAISA_fSD_Li256ELb1ELb0EEENS1_25SingleTileBwdLPTSchedulerILb1ELi128ELb0EEEEEEEEEvNT_6ParamsE$_ZN4cute3eso3ESOILb0ELb1EJiNS_1CILi0EEEEEC2ERKiRKS3_)
        /*1c91c*/ 	.word	0x00000000


	//----- nvinfo : EIATTR_FRAME_SIZE
	.align		4
.L_19514:
        /*1c920*/ 	.byte	0x04, 0x11
        /*1c922*/ 	.short	(.L_19516 - .L_19515)
	.align		4
.L_19515:
        /*1c924*/ 	.word	index@($_ZN7cutlass13device_kernelIN5flash19enable_sm80_to_sm89INS1_16FlashAttnBwdSm80INS1_25CollectiveMainloopBwdSm80ILi2ELi2EN4cute5tupleIJNS5_1CILi64EEENS7_ILi128EEES8_EEENS_10bfloat16_tEfNS_4arch4Sm80ELb1ELb0ELb1ELb1ELb0ELb0ELb0ELb0ELi2ELi2ELi4ELi2ELb1EEENS1_24CollectiveEpilogueBwdGQAISA_fSD_Li256ELb1ELb0EEENS1_25SingleTileBwdLPTSchedulerILb1ELi128ELb0EEEEEEEEEvNT_6ParamsE$_ZN4cute3eso3ESOILb0ELb1EJiEEC2ERKi)
        /*1c928*/ 	.word	0x00000000


	//----- nvinfo : EIATTR_FRAME_SIZE
	.align		4
.L_19516:
        /*1c92c*/ 	.byte	0x04, 0x11
        /*1c92e*/ 	.short	(.L_19518 - .L_19517)
	.align		4
.L_19517:
        /*1c930*/ 	.word	index@($_ZN7cutlass13device_kernelIN5flash19enable_sm80_to_sm89INS1_16FlashAttnBwdSm80INS1_25CollectiveMainloopBwdSm80ILi2ELi2EN4cute5tupleIJNS5_1CILi64EEENS7_ILi128EEES8_EEENS_10bfloat16_tEfNS_4arch4Sm80ELb1ELb0ELb1ELb1ELb0ELb0ELb0ELb0ELi2ELi2ELi4ELi2ELb1EEENS1_24CollectiveEpilogueBwdGQAISA_fSD_Li256ELb1ELb0EEENS1_25SingleTileBwdLPTSchedulerILb1ELi128ELb0EEEEEEEEEvNT_6ParamsE$_ZN4cute3eso3ESOILb0ELb1EJNS_15ArithmeticTupleIJiiEEENS_1CILi0EEES5_S5_EEC2ERKS3_RKS5_SA_SA_)
        /*1c934*/ 	.word	0x00000000


	//----- nvinfo : EIATTR_FRAME_SIZE
	.align		4
.L_19518:
        /*1c938*/ 	.byte	0x04, 0x11
        /*1c93a*/ 	.short	(.L_19520 - .L_19519)
	.align		4
.L_19519:
        /*1c93c*/ 	.word	index@($_ZN7cutlass13device_kernelIN5flash19enable_sm80_to_sm89INS1_16FlashAttnBwdSm80INS1_25CollectiveMainloopBwdSm80ILi2ELi2EN4cute5tupleIJNS5_1CILi64EEENS7_ILi128EEES8_EEENS_10bfloat16_tEfNS_4arch4Sm80ELb1ELb0ELb1ELb1ELb0ELb0ELb0ELb0ELi2ELi2ELi4ELi2ELb1EEENS1_24CollectiveEpilogueBwdGQAISA_fSD_Li256ELb1ELb0EEENS1_25SingleTileBwdLPTSchedulerILb1ELi128ELb0EEEEEEEEEvNT_6ParamsE$_ZN4cute3eso3ESOILb0ELb1EJNS_15ArithmeticTupleIJiiEEEEEC2ERKS3_)
        /*1c940*/ 	.word	0x00000000


	//----- nvinfo : EIATTR_FRAME_SIZE
	.align		4
.L_19520:
        /*1c944*/ 	.byte	0x04, 0x11
        /*1c946*/ 	.short	(.L_19522 - .L_19521)
	.align		4
.L_19521:
        /*1c948*/ 	.word	index@($_ZN7cutlass13device_kernelIN5flash19enable_sm80_to_sm89INS1_16FlashAttnBwdSm80INS1_25CollectiveMainloopBwdSm80ILi2ELi2EN4cute5tupleIJNS5_1CILi64EEENS7_ILi128EEES8_EEENS_10bfloat16_tEfNS_4arch4Sm80ELb1ELb0ELb1ELb1ELb0ELb0ELb0ELb0ELi2ELi2ELi4ELi2ELb1EEENS1_24CollectiveEpilogueBwdGQAISA_fSD_Li256ELb1ELb0EEENS1_25SingleTileBwdLPTSchedulerILb1ELi128ELb0EEEEEEEEEvNT_6ParamsE$_ZN4cute3eso3ESOILb0ELb1EJNS_15ArithmeticTupleIJiEEEEEC2ERKS3_)
        /*1c94c*/ 	.word	0x00000000


	//----- nvinfo : EIATTR_FRAME_SIZE
	.align		4
.L_19522:
        /*1c950*/ 	.byte	0x04, 0x11
        /*1c952*/ 	.short	(.L_19524 - .L_19523)
	.align		4
.L_19523:
        /*1c954*/ 	.word	index@($_ZN7cutlass13device_kernelIN5flash19enable_sm80_to_sm89INS1_16FlashAttnBwdSm80INS1_25CollectiveMainloopBwdSm80ILi2ELi2EN4cute5tupleIJNS5_1CILi64EEENS7_ILi128EEES8_EEENS_10bfloat16_tEfNS_4arch4Sm80ELb1ELb0ELb1ELb1ELb0ELb0ELb0ELb0ELi2ELi2ELi4ELi2ELb1EEENS1_24CollectiveEpilogueBwdGQAISA_fSD_Li256ELb1ELb0EEENS1_25SingleTileBwdLPTSchedulerILb1ELi128ELb0EEEEEEEEEvNT_6ParamsE$_ZN4cute3eso3ESOILb0ELb1EJNS_15ArithmeticTupleIJNS_1CILi0EEEiEEEEEC2ERKS5_)
        /*1c958*/ 	.word	0x00000000


	//----- nvinfo : EIATTR_FRAME_SIZE
	.align		4
.L_19524:
        /*1c95c*/ 	.byte	0x04, 0x11
        /*1c95e*/ 	.short	(.L_19526 - .L_19525)
	.align		4
.L_19525:
        /*1c960*/ 	.word	index@($_ZN7cutlass13device_kernelIN5flash19enable_sm80_to_sm89INS1_16FlashAttnBwdSm80INS1_25CollectiveMainloopBwdSm80ILi2ELi2EN4cute5tupleIJNS5_1CILi64EEENS7_ILi128EEES8_EEENS_10bfloat16_tEfNS_4arch4Sm80ELb1ELb0ELb1ELb1ELb0ELb0ELb0ELb0ELi2ELi2ELi4ELi2ELb1EEENS1_24CollectiveEpilogueBwdGQAISA_fSD_Li256ELb1ELb0EEENS1_25SingleTileBwdLPTSchedulerILb1ELi128ELb0EEEEEEEEEvNT_6ParamsE$_ZN4cute3eso3ESOILb0ELb0EJiiEEC2ERKiS4_)
        /*1c964*/ 	.word	0x00000000


	//----- nvinfo : EIATTR_FRAME_SIZE
	.align		4
.L_19526:
        /*1c968*/ 	.byte	0x04, 0x11
        /*1c96a*/ 	.short	(.L_19528 - .L_19527)
	.align		4
.L_19527:
        /*1c96c*/ 	.word	index@($_ZN7cutlass13device_kernelIN5flash19enable_sm80_to_sm89INS1_16FlashAttnBwdSm80INS1_25CollectiveMainloopBwdSm80ILi2ELi2EN4cute5tupleIJNS5_1CILi64EEENS7_ILi128EEES8_EEENS_10bfloat16_tEfNS_4arch4Sm80ELb1ELb0ELb1ELb1ELb0ELb0ELb0ELb0ELi2ELi2ELi4ELi2ELb1EEENS1_24CollectiveEpilogueBwdGQAISA_fSD_Li256ELb1ELb0EEENS1_25SingleTileBwdLPTSchedulerILb1ELi128ELb0EEEEEEEEEvNT_6ParamsE$_ZN4cute3eso3ESOILb0ELb0EJNS_6LayoutINS_5tupleIJNS3_IJNS_1CILi8EEENS4_ILi1EEEEEENS4_ILi2EEES6_EEENS3_IJNS3_IJS6_NS4_ILi0EEEEEElSA_EEEEElEEC2ERKSD_RKl)
        /*1c970*/ 	.word	0x00000000


	//----- nvinfo : EIATTR_FRAME_SIZE
	.align		4
.L_19528:
        /*1c974*/ 	.byte	0x04, 0x11
        /*1c976*/ 	.short	(.L_19530 - .L_19529)
	.align		4
.L_19529:
        /*1c978*/ 	.word	index@($_ZN7cutlass13device_kernelIN5flash19enable_sm80_to_sm89INS1_16FlashAttnBwdSm80INS1_25CollectiveMainloopBwdSm80ILi2ELi2EN4cute5tupleIJNS5_1CILi64EEENS7_ILi128EEES8_EEENS_10bfloat16_tEfNS_4arch4Sm80ELb1ELb0ELb1ELb1ELb0ELb0ELb0ELb0ELi2ELi2ELi4ELi2ELb1EEENS1_24CollectiveEpilogueBwdGQAISA_fSD_Li256ELb1ELb0EEENS1_25SingleTileBwdLPTSchedulerILb1ELi128ELb0EEEEEEEEEvNT_6ParamsE$_ZN4cute3eso3ESOILb0ELb0EJNS_6LayoutINS_5tupleIJNS3_IJNS_1CILi8EEENS4_ILi1EEEEEENS4_ILi2EEES6_EEENS3_IJNS3_IJS6_NS4_ILi0EEEEEElSA_EEEEENS_10ViewEngineINS_8gmem_ptrIPKN7cutlass10bfloat16_tEEEEEEEC2ERKSD_RKSL_)
        /*1c97c*/ 	.word	0x00000000


	//----- nvinfo : EIATTR_FRAME_SIZE
	.align		4
.L_19530:
        /*1c980*/ 	.byte	0x04, 0x11
        /*1c982*/ 	.short	(.L_19532 - .L_19531)
	.align		4
.L_19531:
        /*1c984*/ 	.word	index@($_ZN7cutlass13device_kernelIN5flash19enable_sm80_to_sm89INS1_16FlashAttnBwdSm80INS1_25CollectiveMainloopBwdSm80ILi2ELi2EN4cute5tupleIJNS5_1CILi64EEENS7_ILi128EEES8_EEENS_10bfloat16_tEfNS_4arch4Sm80ELb1ELb0ELb1ELb1ELb0ELb0ELb0ELb0ELi2ELi2ELi4ELi2ELb1EEENS1_24CollectiveEpilogueBwdGQAISA_fSD_Li256ELb1ELb0EEENS1_25SingleTileBwdLPTSchedulerILb1ELi128ELb0EEEEEEEEEvNT_6ParamsE$_ZN4cute3eso3ESOILb0ELb0EJNS_5tupleIJiiEEEiiiEEC2ERKS3_RKiS8_S8_)
        /*1c988*/ 	.word	0x00000000


	//----- nvinfo : EIATTR_FRAME_SIZE
	.align		4
.L_19532:
        /*1c98c*/ 	.byte	0x04, 0x11
        /*1c98e*/ 	.short	(.L_19534 - .L_19533)
	.align		4
.L_19533:
        /*1c990*/ 	.word	index@($_ZN7cutlass13device_kernelIN5flash19enable_sm80_to_sm89INS1_16FlashAttnBwdSm80INS1_25CollectiveMainloopBwdSm80ILi2ELi2EN4cute5tupleIJNS5_1CILi64EEENS7_ILi128EEES8_EEENS_10bfloat16_tEfNS_4arch4Sm80ELb1ELb0ELb1ELb1ELb0ELb0ELb0ELb0ELi2ELi2ELi4ELi2ELb1EEENS1_24CollectiveEpilogueBwdGQAISA_fSD_Li256ELb1ELb0EEENS1_25SingleTileBwdLPTSchedulerILb1ELi128ELb0EEEEEEEEEvNT_6ParamsE$_ZN4cute3eso3ESOILb0ELb0EJNS_15ArithmeticTupleIJiiEEEiiiEEC2ERKS3_RKiS8_S8_)
        /*1c994*/ 	.word	0x00000000


	//----- nvinfo : EIATTR_FRAME_SIZE
	.align		4
.L_19534:
        /*1c998*/ 	.byte	0x04, 0x11
        /*1c99a*/ 	.short	(.L_19536 - .L_19535)
	.align		4
.L_19535:
        /*1c99c*/ 	.word	index@($_ZN7cutlass13device_kernelIN5flash19enable_sm80_to_sm89INS1_16FlashAttnBwdSm80INS1_25CollectiveMainloopBwdSm80ILi2ELi2EN4cute5tupleIJNS5_1CILi64EEENS7_ILi128EEES8_EEENS_10bfloat16_tEfNS_4arch4Sm80ELb1ELb0ELb1ELb1ELb0ELb0ELb0ELb0ELi2ELi2ELi4ELi2ELb1EEENS1_24CollectiveEpilogueBwdGQAISA_fSD_Li256ELb1ELb0EEENS1_25SingleTileBwdLPTSchedulerILb1ELi128ELb0EEEEEEEEEvNT_6ParamsE$_ZN4cute12iter_adaptorIPfNS_8smem_ptrIS1_EEEC2ES1_)
        /*1c9a0*/ 	.word	0x00000000


	//----- nvinfo : EIATTR_FRAME_SIZE
	.align		4
.L_19536:
        /*1c9a4*/ 	.byte	0x04, 0x11
        /*1c9a6*/ 	.short	(.L_19538 - .L_19537)
	.align		4
.L_19537:
        /*1c9a8*/ 	.word	index@($_ZN7cutlass13device_kernelIN5flash19enable_sm80_to_sm89INS1_16FlashAttnBwdSm80INS1_25CollectiveMainloopBwdSm80ILi2ELi2EN4cute5tupleIJNS5_1CILi64EEENS7_ILi128EEES8_EEENS_10bfloat16_tEfNS_4arch4Sm80ELb1ELb0ELb1ELb1ELb0ELb0ELb0ELb0ELi2ELi2ELi4ELi2ELb1EEENS1_24CollectiveEpilogueBwdGQAISA_fSD_Li256ELb1ELb0EEENS1_25SingleTileBwdLPTSchedulerILb1ELi128ELb0EEEEEEEEEvNT_6ParamsE$_ZN4cute12iter_adaptorIPN7cutlass9uint128_tENS_8smem_ptrIS3_EEEC2ES3_)
        /*1c9ac*/ 	.word	0x00000000


	//----- nvinfo : EIATTR_FRAME_SIZE
	.align		4
.L_19538:
        /*1c9b0*/ 	.byte	0x04, 0x11
        /*1c9b2*/ 	.short	(.L_19540 - .L_19539)
	.align		4
.L_19539:
        /*1c9b4*/ 	.word	index@($_ZN7cutlass13device_kernelIN5flash19enable_sm80_to_sm89INS1_16FlashAttnBwdSm80INS1_25CollectiveMainloopBwdSm80ILi2ELi2EN4cute5tupleIJNS5_1CILi64EEENS7_ILi128EEES8_EEENS_10bfloat16_tEfNS_4arch4Sm80ELb1ELb0ELb1ELb1ELb0ELb0ELb0ELb0ELi2ELi2ELi4ELi2ELb1EEENS1_24CollectiveEpilogueBwdGQAISA_fSD_Li256ELb1ELb0EEENS1_25SingleTileBwdLPTSchedulerILb1ELi128ELb0EEEEEEEEEvNT_6ParamsE$_ZN4cute12iter_adaptorIPN7cutlass10bfloat16_tENS_8smem_ptrIS3_EEEC2ES3_)
        /*1c9b8*/ 	.word	0x00000000


	//----- nvinfo : EIATTR_FRAME_SIZE
	.align		4
.L_19540:
        /*1c9bc*/ 	.byte	0x04, 0x11
        /*1c9be*/ 	.short	(.L_19542 - .L_19541)
	.align		4
.L_19541:
        /*1c9c0*/ 	.word	index@($_ZN7cutlass13device_kernelIN5flash19enable_sm80_to_sm89INS1_16FlashAttnBwdSm80INS1_25CollectiveMainloopBwdSm80ILi2ELi2EN4cute5tupleIJNS5_1CILi64EEENS7_ILi128EEES8_EEENS_10bfloat16_tEfNS_4arch4Sm80ELb1ELb0ELb1ELb1ELb0ELb0ELb0ELb0ELi2ELi2ELi4ELi2ELb1EEENS1_24CollectiveEpilogueBwdGQAISA_fSD_Li256ELb1ELb0EEENS1_25SingleTileBwdLPTSchedulerILb1ELi128ELb0EEEEEEEEEvNT_6ParamsE$_ZN4cute12iter_adaptorIPKfNS_8gmem_ptrIS2_EEEC2ES2_)
        /*1c9c4*/ 	.word	0x00000000


	//----- nvinfo : EIATTR_FRAME_SIZE
	.align		4
.L_19542:
        /*1c9c8*/ 	.byte	0x04, 0x11
        /*1c9ca*/ 	.short	(.L_19544 - .L_19543)
	.align		4
.L_19543:
        /*1c9cc*/ 	.word	index@($_ZN7cutlass13device_kernelIN5flash19enable_sm80_to_sm89INS1_16FlashAttnBwdSm80INS1_25CollectiveMainloopBwdSm80ILi2ELi2EN4cute5tupleIJNS5_1CILi64EEENS7_ILi128EEES8_EEENS_10bfloat16_tEfNS_4arch4Sm80ELb1ELb0ELb1ELb1ELb0ELb0ELb0ELb0ELi2ELi2ELi4ELi2ELb1EEENS1_24CollectiveEpilogueBwdGQAISA_fSD_Li256ELb1ELb0EEENS1_25SingleTileBwdLPTSchedulerILb1ELi128ELb0EEEEEEEEEvNT_6ParamsE$_ZN4cute12iter_adaptorIPKN7cutlass9uint128_tENS_8gmem_ptrIS4_EEEC2ES4_)
        /*1c9d0*/ 	.word	0x00000000


	//----- nvinfo : EIATTR_FRAME_SIZE
	.align		4
.L_19544:
        /*1c9d4*/ 	.byte	0x04, 0x11
        /*1c9d6*/ 	.short	(.L_19546 - .L_19545)
	.align		4
.L_19545:
        /*1c9d8*/ 	.word	index@($_ZN7cutlass13device_kernelIN5flash19enable_sm80_to_sm89INS1_16FlashAttnBwdSm80INS1_25CollectiveMainloopBwdSm80ILi2ELi2EN4cute5tupleIJNS5_1CILi64EEENS7_ILi128EEES8_EEENS_10bfloat16_tEfNS_4arch4Sm80ELb1ELb0ELb1ELb1ELb0ELb0ELb0ELb0ELi2ELi2ELi4ELi2ELb1EEENS1_24CollectiveEpilogueBwdGQAISA_fSD_Li256ELb1ELb0EEENS1_25SingleTileBwdLPTSchedulerILb1ELi128ELb0EEEEEEEEEvNT_6ParamsE$_ZN4cute12iter_adaptorIPKN7cutlass10bfloat16_tENS_8gmem_ptrIS4_EEEC2ES4_)
        /*1c9dc*/ 	.word	0x00000000


	//----- nvinfo : EIATTR_FRAME_SIZE
	.align		4
.L_19546:
        /*1c9e0*/ 	.byte	0x04, 0x11
        /*1c9e2*/ 	.short	(.L_19548 - .L_19547)
	.align		4
.L_19547:
        /*1c9e4*/ 	.word	index@(_ZN7cutlass13device_kernelIN5flash19enable_sm80_to_sm89INS1_16FlashAttnBwdSm80INS1_25CollectiveMainloopBwdSm80ILi2ELi2EN4cute5tupleIJNS5_1CILi64EEENS7_ILi128EEES8_EEENS_10bfloat16_tEfNS_4arch4Sm80ELb1ELb0ELb1ELb1ELb0ELb0ELb0ELb0ELi2ELi2ELi4ELi2ELb1EEENS1_24CollectiveEpilogueBwdGQAISA_fSD_Li256ELb1ELb0EEENS1_25SingleTileBwdLPTSchedulerILb1ELi128ELb0EEEEEEEEEvNT_6ParamsE)
        /*1c9e8*/ 	.word	0x000001b0


	//----- nvinfo : EIATTR_REGCOUNT
	.align		4
.L_19548:
        /*1c9ec*/ 	.byte	0x04, 0x2f
        /*1c9ee*/ 	.short	(.L_19550 - .L_19549)
	.align		4
.L_19549:
        /*1c9f0*/ 	.word	index@(_ZN7cutlass13device_kernelIN5flash19enable_sm80_to_sm89INS1_16FlashAttnBwdSm80INS1_25CollectiveMainloopBwdSm80ILi2ELi2EN4cute5tupleIJNS5_1CILi64EEENS7_ILi128EEES8_EEENS_10bfloat16_tEfNS_4arch4Sm80ELb1ELb0ELb1ELb1ELb1ELb0ELb0ELb0ELi2ELi2ELi4ELi2ELb1EEENS1_21CollectiveEpilogueBwdISA_SB_SD_Li256ELb1ELb0ELi2EEENS1_25SingleTileBwdLPTSchedulerILb1ELi128ELb1EEEEEEEEEvNT_6ParamsE)
        /*1c9f4*/ 	.word	0x000000fa


	//----- nvinfo : EIATTR_FRAME_SIZE
	.align		4
.L_19550:
        /*1c9f8*/ 	.byte	0x04, 0x11
        /*1c9fa*/ 	.short	(.L_19552 - .L_19551)
	.align		4
.L_19551:
        /*1c9fc*/ 	.word	index@($_ZN7cutlass13device_kernelIN5flash19enable_sm80_to_sm89INS1_16FlashAttnBwdSm80INS1_25CollectiveMainloopBwdSm80ILi2ELi2EN4cute5tupleIJNS5_1CILi64EEENS7_ILi128EEES8_EEENS_10bfloat16_tEfNS_4arch4Sm80ELb1ELb0ELb1ELb1ELb1ELb0ELb0ELb0ELi2ELi2ELi4ELi2ELb1EEENS1_21CollectiveEpilogueBwdISA_SB_SD_Li256ELb1ELb0ELi2EEENS1_25SingleTileBwdLPTSchedulerILb1ELi128ELb1EEEEEEEEEvNT_6ParamsE$_ZZN5flash25CollectiveMainloopBwdSm80ILi2ELi2EN4cute5tupleIJNS1_1CILi64EEENS3_ILi128EEES4_EEEN7cutlass10bfloat16_tEfNS7_4arch4Sm80ELb1ELb0ELb1ELb1ELb1ELb0ELb0ELb0ELi2ELi2ELi4ELi2ELb1EE3mmaINS_16FlashAttnBwdSm80ISB_NS_21CollectiveEpilogueBwdIS6_S8_SA_Li256ELb1ELb0ELi2EEENS_25SingleTileBwdLPTSchedulerILb1ELi128ELb1EEEE13SharedStorageENS1_6TensorINS1_11ArrayEngineIfLm32EEENS1_6LayoutINS2_IJNS2_IJNS3_ILi2EEESO_EEESO_NS3_ILi4EEEEEENS2_IJNS2_IJNS3_ILi1EEESO_EEESQ_NS3_ILi8EEEEEEEEEEEEbRKNSB_6ParamsERT0_S12_iNS2_IJiiiEEERT_ENKUliiE_clEii)
        /*1ca00*/ 	.word	0x00000000


	//----- nvinfo : EIATTR_FRAME_SIZE
	.align		4
.L_19552:
        /*1ca04*/ 	.byte	0x04, 0x11
        /*1ca06*/ 	.short	(.L_19554 - .L_19553)
	.align		4
.L_19553:
        /*1ca08*/ 	.word	index@($_ZN7cutlass13device_kernelIN5flash19enable_sm80_to_sm89INS1_16FlashAttnBwdSm80INS1_25CollectiveMainloopBwdSm80ILi2ELi2EN4cute5tupleIJNS5_1CILi64EEENS7_ILi128EEES8_EEENS_10bfloat16_tEfNS_4arch4Sm80ELb1ELb0ELb1ELb1ELb1ELb0ELb0ELb0ELi2ELi2ELi4ELi2ELb1EEENS1_21CollectiveEpilogueBwdISA_SB_SD_Li256ELb1ELb0ELi2EEENS1_25SingleTileBwdLPTSchedulerILb1ELi128ELb1EEEEEEEEEvNT_6ParamsE$_ZZN5flash25CollectiveMainloopBwdSm80ILi2ELi2EN4cute5tupleIJNS1_1CILi64EEENS3_ILi128EEES4_EEEN7cutlass10bfloat16_tEfNS7_4arch4Sm80ELb1ELb0ELb1ELb1ELb1ELb0ELb0ELb0ELi2ELi2ELi4ELi2ELb1EE3mmaINS_16FlashAttnBwdSm80ISB_NS_21CollectiveEpilogueBwdIS6_S8_SA_Li256ELb1ELb0ELi2EEENS_25SingleTileBwdLPTSchedulerILb1ELi128ELb1EEEE13SharedStorageENS1_6TensorINS1_11ArrayEngineIfLm32EEENS1_6LayoutINS2_IJNS2_IJNS3_ILi2EEESO_EEESO_NS3_ILi4EEEEEENS2_IJNS2_IJNS3_ILi1EEESO_EEESQ_NS3_ILi8EEEEEEEEEEEEbRKNSB_6ParamsERT0_S12_iNS2_IJiiiEEERT_ENKUliiE0_clEii)
        /*1ca0c*/ 	.word	0x00000000


	//----- nvinfo : EIATTR_FRAME_SIZE
	.align		4
.L_19554:
        /*1ca10*/ 	.byte	0x04, 0x11
        /*1ca12*/ 	.short	(.L_19556 - .L_19555)
	.align		4
.L_19555:
        /*1ca14*/ 	.word	index@($_ZN7cutlass13device_kernelIN5flash19enable_sm80_to_sm89INS1_16FlashAttnBwdSm80INS1_25CollectiveMainloopBwdSm80ILi2ELi2EN4cute5tupleIJNS5_1CILi64EEENS7_ILi128EEES8_EEENS_10bfloat16_tEfNS_4arch4Sm80ELb1ELb0ELb1ELb1ELb1ELb0ELb0ELb0ELi2ELi2ELi4ELi2ELb1EEENS1_21CollectiveEpilogueBwdISA_SB_SD_Li256ELb1ELb0ELi2EEENS1_25SingleTileBwdLPTSchedulerILb1ELi128ELb1EEEEEEEEEvNT_6ParamsE$_ZZN4cuteplIJiiEJNS_1CILi0EEES2_EEEDaRKNS_15ArithmeticTupleIJDpT_EEERKNS3_IJDpT0_EEEENKUlDpRKT_E_clIJiiEEEDaSH_)
        /*1ca18*/ 	.word	0x00000000


	//----- nvinfo : EIATTR_FRAME_SIZE
	.align		4
.L_19556:
        /*1ca1c*/ 	.byte	0x04, 0x11
        /*1ca1e*/ 	.short	(.L_19558 - .L_19557)
	.align		4
.L_19557:
        /*1ca20*/ 	.word	index@($_ZN7cutlass13device_kernelIN5flash19enable_sm80_to_sm89INS1_16FlashAttnBwdSm80INS1_25CollectiveMainloopBwdSm80ILi2ELi2EN4cute5tupleIJNS5_1CILi64EEENS7_ILi128EEES8_EEENS_10bfloat16_tEfNS_4arch4Sm80ELb1ELb0ELb1ELb1ELb1ELb0ELb0ELb0ELi2ELi2ELi4ELi2ELb1EEENS1_21CollectiveEpilogueBwdISA_SB_SD_Li256ELb1ELb0ELi2EEENS1_25SingleTileBwdLPTSchedulerILb1ELi128ELb1EEEEEEEEEvNT_6ParamsE$_ZZN4cuteplIJiEJNS_1CILi0EEEiEEEDaRKNS_15ArithmeticTupleIJDpT_EEERKNS3_IJDpT0_EEEENKUlDpRKT_E_clIJiiEEEDaSH_)
        /*1ca24*/ 	.word	0x00000000


	//----- nvinfo : EIATTR_FRAME_SIZE
	.align		4
.L_19558:
        /*1ca28*/ 	.byte	0x04, 0x11
        /*1ca2a*/ 	.short	(.L_19560 - .L_19559)
	.align		4
.L_19559:
        /*1ca2c*/ 	.word	index@($_ZN7cutlass13device_kernelIN5flash19enable_sm80_to_sm89INS1_16FlashAttnBwdSm80INS1_25CollectiveMainloopBwdSm80ILi2ELi2EN4cute5tupleIJNS5_1CILi64EEENS7_ILi128EEES8_EEENS_10bfloat16_tEfNS_4arch4Sm80ELb1ELb0ELb1ELb1ELb1ELb0ELb0ELb0ELi2ELi2ELi4ELi2ELb1EEENS1_21CollectiveEpilogueBwdISA_SB_SD_Li256ELb1ELb0ELi2EEENS1_25SingleTileBwdLPTSchedulerILb1ELi128ELb1EEEEEEEEEvNT_6ParamsE$_ZZN4cuteplIJiEJNS_1CILi0EEEEEEDaRKNS_15ArithmeticTupleIJDpT_EEERKNS3_IJDpT0_EEEENKUlDpRKT_E_clIJiEEEDaSH_)
        /*1ca30*/ 	.word	0x00000000


	//----- nvinfo : EIATTR_FRAME_SIZE
	.align		4
.L_19560:
        /*1ca34*/ 	.byte	0x04, 0x11
        /*1ca36*/ 	.short	(.L_19562 - .L_19561)
	.align		4
.L_19561:
        /*1ca38*/ 	.word	index@($_ZN7cutlass13device_kernelIN5flash19enable_sm80_to_sm89INS1_16FlashAttnBwdSm80INS1_25CollectiveMainloopBwdSm80ILi2ELi2EN4cute5tupleIJNS5_1CILi64EEENS7_ILi128EEES8_EEENS_10bfloat16_tEfNS_4arch4Sm80ELb1ELb0ELb1ELb1ELb1ELb0ELb0ELb0ELi2ELi2ELi4ELi2ELb1EEENS1_21CollectiveEpilogueBwdISA_SB_SD_Li256ELb1ELb0ELi2EEENS1_25SingleTileBwdLPTSchedulerILb1ELi128ELb1EEEEEEEEEvNT_6ParamsE$_ZZN4cuteplIJNS_1CILi0EEEiEJS2_S2_iiEEEDaRKNS_15ArithmeticTupleIJDpT_EEERKNS3_IJDpT0_EEEENKUlDpRKT_E_clIJS2_iiiEEEDaSH_)
        /*1ca3c*/ 	.word	0x00000000


	//----- nvinfo : EIATTR_FRAME_SIZE
	.align		4
.L_19562:
        /*1ca40*/ 	.byte	0x04, 0x11
        /*1ca42*/ 	.short	(.L_19564 - .L_19563)
	.align		4
.L_19563:
        /*1ca44*/ 	.word	index@($_ZN7cutlass13device_kernelIN5flash19enable_sm80_to_sm89INS1_16FlashAttnBwdSm80INS1_25CollectiveMainloopBwdSm80ILi2ELi2EN4cute5tupleIJNS5_1CILi64EEENS7_ILi128EEES8_EEENS_10bfloat16_tEfNS_4arch4Sm80ELb1ELb0ELb1ELb1ELb1ELb0ELb0ELb0ELi2ELi2ELi4ELi2ELb1EEENS1_21CollectiveEpilogueBwdISA_SB_SD_Li256ELb1ELb0ELi2EEENS1_25SingleTileBwdLPTSchedulerILb1ELi128ELb1EEEEEEEEEvNT_6ParamsE$_ZZN4cuteplIJNS_1CILi0EEES2_iEJS2_S2_S2_iEEEDaRKNS_15ArithmeticTupleIJDpT_EEERKNS3_IJDpT0_EEEENKUlDpRKT_E_clIJS2_S2_iiEEEDaSH_)
        /*1ca48*/ 	.word	0x00000000


	//----- nvinfo : EIATTR_FRAME_SIZE
	.align		4
.L_19564:
        /*1ca4c*/ 	.byte	0x04, 0x11
        /*1ca4e*/ 	.short	(.L_19566 - .L_19565)
	.align		4
.L_19565:
        /*1ca50*/ 	.word	index@($_ZN7cutlass13device_kernelIN5flash19enable_sm80_to_sm89INS1_16FlashAttnBwdSm80INS1_25CollectiveMainloopBwdSm80ILi2ELi2EN4cute5tupleIJNS5_1CILi64EEENS7_ILi128EEES8_EEENS_10bfloat16_tEfNS_4arch4Sm80ELb1ELb0ELb1ELb1ELb1ELb0ELb0ELb0ELi2ELi2ELi4ELi2ELb1EEENS1_21CollectiveEpilogueBwdISA_SB_SD_Li256ELb1ELb0ELi2EEENS1_25SingleTileBwdLPTSchedulerILb1ELi128ELb1EEEEEEEEEvNT_6ParamsE$_ZZN4cuteplIJNS_1CILi0EEES2_EJiS2_EEEDaRKNS_15ArithmeticTupleIJDpT_EEERKNS3_IJDpT0_EEEENKUlDpRKT_E_clIJiS2_EEEDaSH_)
        /*1ca54*/ 	.word	0x00000000


	//----- nvinfo : EIATTR_FRAME_SIZE
	.align		4
.L_19566:
        /*1ca58*/ 	.byte	0x04, 0x11
        /*1ca5a*/ 	.short	(.L_19568 - .L_19567)
	.align		4
.L_19567:
        /*1ca5c*/ 	.word	index@($_ZN7cutlass13device_kernelIN5flash19enable_sm80_to_sm89INS1_16FlashAttnBwdSm80INS1_25CollectiveMainloopBwdSm80ILi2ELi2EN4cute5tupleIJNS5_1CILi64EEENS7_ILi128EEES8_EEENS_10bfloat16_tEfNS_4arch4Sm80ELb1ELb0ELb1ELb1ELb1ELb0ELb0ELb0ELi2ELi2ELi4ELi2ELb1EEENS1_21CollectiveEpilogueBwdISA_SB_SD_Li256ELb1ELb0ELi2EEENS1_25SingleTileBwdLPTSchedulerILb1ELi128ELb1EEEEEEEEEvNT_6ParamsE$_ZZN4cuteplIJNS_1CILi0EEES2_EJiEEEDaRKNS_15ArithmeticTupleIJDpT_EEERKNS3_IJDpT0_EEEENKUlDpRKT_E_clIJiS2_EEEDaSH_)
        /*1ca60*/ 	.word	0x00000000


	//----- nvinfo : EIATTR_FRAME_SIZE
	.align		4
.L_19568:
        /*1ca64*/ 	.byte	0x04, 0x11
        /*1ca66*/ 	.short	(.L_19570 - .L_19569)
	.align		4
.L_19569:
        /*1ca68*/ 	.word	index@($_ZN7cutlass13device_kernelIN5flash19enable_sm80_to_sm89INS1_16FlashAttnBwdSm80INS1_25CollectiveMainloopBwdSm80ILi2ELi2EN4cute5tupleIJNS5_1CILi64EEENS7_ILi128EEES8_EEENS_10bfloat16_tEfNS_4arch4Sm80ELb1ELb0ELb1ELb1ELb1ELb0ELb0ELb0ELi2ELi2ELi4ELi2ELb1EEENS1_21CollectiveEpilogueBwdISA_SB_SD_Li256ELb1ELb0ELi2EEENS1_25SingleTileBwdLPTSchedulerILb1ELi128ELb1EEEEEEEEEvNT_6ParamsE$_ZZN4cuteplIJNS_15ArithmeticTupleIJiiEEEEJNS_1CILi0EEEiiiEEEDaRKNS1_IJDpT_EEERKNS1_IJDpT0_EEEENKUlDpRKT_E_clIJS2_iiiEEEDaSI_)
        /*1ca6c*/ 	.word	0x00000000


	//----- nvinfo : EIATTR_FRAME_SIZE
	.align		4
.L_19570:
        /*1ca70*/ 	.byte	0x04, 0x11
        /*1ca72*/ 	.short	(.L_19572 - .L_19571)
	.align		4
.L_19571:
        /*1ca74*/ 	.word	index@($_ZN7cutlass13device_kernelIN5flash19enable_sm80_to_sm89INS1_16FlashAttnBwdSm80INS1_25CollectiveMainloopBwdSm80ILi2ELi2EN4cute5tupleIJNS5_1CILi64EEENS7_ILi128EEES8_EEENS_10bfloat16_tEfNS_4arch4Sm80ELb1ELb0ELb1ELb1ELb1ELb0ELb0ELb0ELi2ELi2ELi4ELi2ELb1EEENS1_21CollectiveEpilogueBwdISA_SB_SD_Li256ELb1ELb0ELi2EEENS1_25SingleTileBwdLPTSchedulerILb1ELi128ELb1EEEEEEEEEvNT_6ParamsE$_ZZN4cuteplIJNS_15ArithmeticTupleIJiEEEEJNS1_IJNS_1CILi0EEEiEEEEEEDaRKNS1_IJDpT_EEERKNS1_IJDpT0_EEEENKUlDpRKT_E_clIJNS1_IJiiEEEEEEDaSJ_)
        /*1ca78*/ 	.word	0x00000000


	//----- nvinfo : EIATTR_FRAME_SIZE
	.align		4
.L_19572:
        /*1ca7c*/ 	.byte	0x04, 0x11
        /*1ca7e*/ 	.short	(.L_19574 - .L_19573)
	.align		4
.L_19573:
        /*1ca80*/ 	.word	index@($_ZN7cutlass13device_kernelIN5flash19enable_sm80_to_sm89INS1_16FlashAttnBwdSm80INS1_25CollectiveMainloopBwdSm80ILi2ELi2EN4cute5tupleIJNS5_1CILi64EEENS7_ILi128EEES8_EEENS_10bfloat16_tEfNS_4arch4Sm80ELb1ELb0ELb1ELb1ELb1ELb0ELb0ELb0ELi2ELi2ELi4ELi2ELb1EEENS1_21CollectiveEpilogueBwdISA_SB_SD_Li256ELb1ELb0ELi2EEENS1_25SingleTileBwdLPTSchedulerILb1ELi128ELb1EEEEEEEEEvNT_6ParamsE$_ZZN4cute9transformINS_15ArithmeticTupleIJiiEEEZNS_14transform_leafIS2_RNS_8identityEEEDaRKT_OT0_EUlRKT_E_EEDaS8_SA_ENKUlDpSD_E_clIJiiEEEDaSF_)
        /*1ca84*/ 	.word	0x00000000


	//----- nvinfo : EIATTR_FRAME_SIZE
	.align		4
.L_19574:
        /*1ca88*/ 	.byte	0x04, 0x11
        /*1ca8a*/ 	.short	(.L_19576 - .L_19575)
	.align		4
.L_19575:
        /*1ca8c*/ 	.word	index@($_ZN7cutlass13device_kernelIN5flash19enable_sm80_to_sm89INS1_16FlashAttnBwdSm80INS1_25CollectiveMainloopBwdSm80ILi2ELi2EN4cute5tupleIJNS5_1CILi64EEENS7_ILi128EEES8_EEENS_10bfloat16_tEfNS_4arch4Sm80ELb1ELb0ELb1ELb1ELb1ELb0ELb0ELb0ELi2ELi2ELi4ELi2ELb1EEENS1_21CollectiveEpilogueBwdISA_SB_SD_Li256ELb1ELb0ELi2EEENS1_25SingleTileBwdLPTSchedulerILb1ELi128ELb1EEEEEEEEEvNT_6ParamsE$_ZZN4cute9transformINS_15ArithmeticTupleIJNS1_IJiiEEEiiiEEEZNS_14transform_leafIS3_NS_8identityEEEDaRKT_OT0_EUlRKT_E_EEDaS8_SA_ENKUlDpSD_E_clIJNS_5tupleIJiiEEEiiiEEEDaSF_)
        /*1ca90*/ 	.word	0x00000000


	//----- nvinfo : EIATTR_FRAME_SIZE
	.align		4
.L_19576:
        /*1ca94*/ 	.byte	0x04, 0x11
        /*1ca96*/ 	.short	(.L_19578 - .L_19577)
	.align		4
.L_19577:
        /*1ca98*/ 	.word	index@($_ZN7cutlass13device_kernelIN5flash19enable_sm80_to_sm89INS1_16FlashAttnBwdSm80INS1_25CollectiveMainloopBwdSm80ILi2ELi2EN4cute5tupleIJNS5_1CILi64EEENS7_ILi128EEES8_EEENS_10bfloat16_tEfNS_4arch4Sm80ELb1ELb0ELb1ELb1ELb1ELb0ELb0ELb0ELi2ELi2ELi4ELi2ELb1EEENS1_21CollectiveEpilogueBwdISA_SB_SD_Li256ELb1ELb0ELi2EEENS1_25SingleTileBwdLPTSchedulerILb1ELi128ELb1EEEEEEEEEvNT_6ParamsE$_ZZN4cute7idx2crdINS_5tupleIJiEEENS1_IJNS1_IJNS1_IJNS_1CILi8EEENS3_ILi2EEEEEES5_S5_NS3_ILi4EEEEEEEEEEEDaRKT_RKT0_ENKUlRKT_RKT0_E_clIiS8_EEDaSI_SL_)
        /*1ca9c*/ 	.word	0x00000000


	//----- nvinfo : EIATTR_FRAME_SIZE
	.align		4
.L_19578:
        /*1caa0*/ 	.byte	0x04, 0x11
        /*1caa2*/ 	.short	(.L_19580 - .L_19579)
	.align		4
.L_19579:
        /*1caa4*/ 	.word	index@($_ZN7cutlass13device_kernelIN5flash19enable_sm80_to_sm89INS1_16FlashAttnBwdSm80INS1_25CollectiveMainloopBwdSm80ILi2ELi2EN4cute5tupleIJNS5_1CILi64EEENS7_ILi128EEES8_EEENS_10bfloat16_tEfNS_4arch4Sm80ELb1ELb0ELb1ELb1ELb1ELb0ELb0ELb0ELi2ELi2ELi4ELi2ELb1EEENS1_21CollectiveEpilogueBwdISA_SB_SD_Li256ELb1ELb0ELi2EEENS1_25SingleTileBwdLPTSchedulerILb1ELi128ELb1EEEEEEEEEvNT_6ParamsE$_ZZN4cute7idx2crdINS_5tupleIJiEEENS1_IJNS1_IJNS1_IJNS_1CILi8EEENS3_ILi2EEEEEES5_NS3_ILi4EEES5_EEEEEEEEDaRKT_RKT0_ENKUlRKT_RKT0_E_clIiS8_EEDaSI_SL_)
        /*1caa8*/ 	.word	0x00000000


	//----- nvinfo : EIATTR_FRAME_SIZE
	.align		4
.L_19580:
        /*1caac*/ 	.byte	0x04, 0x11
        /*1caae*/ 	.short	(.L_19582 - .L_19581)
	.align		4
.L_19581:
        /*1cab0*/ 	.word	index@($_ZN7cutlass13device_kernelIN5flash19enable_sm80_to_sm89INS1_16FlashAttnBwdSm80INS1_25CollectiveMainloopBwdSm80ILi2ELi2EN4cute5tupleIJNS5_1CILi64EEENS7_ILi128EEES8_EEENS_10bfloat16_tEfNS_4arch4Sm80ELb1ELb0ELb1ELb1ELb1ELb0ELb0ELb0ELi2ELi2ELi4ELi2ELb1EEENS1_21CollectiveEpilogueBwdISA_SB_SD_Li256ELb1ELb0ELi2EEENS1_25SingleTileBwdLPTSchedulerILb1ELi128ELb1EEEEEEEEEvNT_6ParamsE$_ZZN4cute5sliceINS_5tupleIJNS_10UnderscoreES2_S2_iEEENS1_IJNS1_IJNS_1CILi1EEENS4_ILi0EEEEEElS6_lEEEEEDaRKT_RKT0_ENKUlRKT_RKT0_E_clIS2_lEEDaSH_SK_)
        /*1cab4*/ 	.word	0x00000000


	//----- nvinfo : EIATTR_FRAME_SIZE
	.align		4
.L_19582:
        /*1cab8*/ 	.byte	0x04, 0x11
        /*1caba*/ 	.short	(.L_19584 - .L_19583)
	.align		4
.L_19583:
        /*1cabc*/ 	.word	index@($_ZN7cutlass13device_kernelIN5flash19enable_sm80_to_sm89INS1_16FlashAttnBwdSm80INS1_25CollectiveMainloopBwdSm80ILi2ELi2EN4cute5tupleIJNS5_1CILi64EEENS7_ILi128EEES8_EEENS_10bfloat16_tEfNS_4arch4Sm80ELb1ELb0ELb1ELb1ELb1ELb0ELb0ELb0ELi2ELi2ELi4ELi2ELb1EEENS1_21CollectiveEpilogueBwdISA_SB_SD_Li256ELb1ELb0ELi2EEENS1_25SingleTileBwdLPTSchedulerILb1ELi128ELb1EEEEEEEEEvNT_6ParamsE$_ZZN4cute19as_arithmetic_tupleINS_15ArithmeticTupleIJiiEEEEEDaRKT_ENKUlRKT_E_clIiEEDaS8_)
        /*1cac0*/ 	.word	0x00000000


	//----- nvinfo : EIATTR_FRAME_SIZE
	.align		4
.L_19584:
        /*1cac4*/ 	.byte	0x04, 0x11
        /*1cac6*/ 	.short	(.L_19586 - .L_19585)
	.align		4
.L_19585:
        /*1cac8*/ 	.word	index@($_ZN7cutlass13device_kernelIN5flash19enable_sm80_to_sm89INS1_16FlashAttnBwdSm80INS1_25CollectiveMainloopBwdSm80ILi2ELi2EN4cute5tupleIJNS5_1CILi64EEENS7_ILi128EEES8_EEENS_10bfloat16_tEfNS_4arch4Sm80ELb1ELb0ELb1ELb1ELb1ELb0ELb0ELb0ELi2ELi2ELi4ELi2ELb1EEENS1_21CollectiveEpilogueBwdISA_SB_SD_Li256ELb1ELb0ELi2EEENS1_25SingleTileBwdLPTSchedulerILb1ELi128ELb1EEEEEEEEEvNT_6ParamsE$_ZZN4cute19as_arithmetic_tupleINS_15ArithmeticTupleIJiiEEEEEDaRKT_ENKUlDpRKT_E_clIJiiEEEDaS9_)
        /*1cacc*/ 	.word	0x00000000


	//----- nvinfo : EIATTR_FRAME_SIZE
	.align		4
.L_19586:
        /*1cad0*/ 	.byte	0x04, 0x11
        /*1cad2*/ 	.short	(.L_19588 - .L_19587)
	.align		4
.L_19587:
        /*1cad4*/ 	.word	index@($_ZN7cutlass13device_kernelIN5flash19enable_sm80_to_sm89INS1_16FlashAttnBwdSm80INS1_25CollectiveMainloopBwdSm80ILi2ELi2EN4cute5tupleIJNS5_1CILi64EEENS7_ILi128EEES8_EEENS_10bfloat16_tEfNS_4arch4Sm80ELb1ELb0ELb1ELb1ELb1ELb0ELb0ELb0ELi2ELi2ELi4ELi2ELb1EEENS1_21CollectiveEpilogueBwdISA_SB_SD_Li256ELb1ELb0ELi2EEENS1_25SingleTileBwdLPTSchedulerILb1ELi128ELb1EEEEEEEEEvNT_6ParamsE$_ZZN4cute19as_arithmetic_tupleINS_15ArithmeticTupleIJNS1_IJiiEEEiiiEEEEEDaRKT_ENKUlRKT_E_clIiEEDaS9_)
        /*1cad8*/ 	.word	0x00000000


	//----- nvinfo : EIATTR_FRAME_SIZE
	.align		4
.L_19588:
        /*1cadc*/ 	.byte	0x04, 0x11
        /*1cade*/ 	.short	(.L_19590 - .L_19589)
	.align		4
.L_19589:
        /*1cae0*/ 	.word	index@($_ZN7cutlass13device_kernelIN5flash19enable_sm80_to_sm89INS1_16FlashAttnBwdSm80INS1_25CollectiveMainloopBwdSm80ILi2ELi2EN4cute5tupleIJNS5_1CILi64EEENS7_ILi128EEES8_EEENS_10bfloat16_tEfNS_4arch4Sm80ELb1ELb0ELb1ELb1ELb1ELb0ELb0ELb0ELi2ELi2ELi4ELi2ELb1EEENS1_21CollectiveEpilogueBwdISA_SB_SD_Li256ELb1ELb0ELi2EEENS1_25SingleTileBwdLPTSchedulerILb1ELi128ELb1EEEEEEEEEvNT_6ParamsE$_ZZN4cute19as_arithmetic_tupleINS_15ArithmeticTupleIJNS1_IJiiEEEiiiEEEEEDaRKT_ENKUlRKT_E_clIS2_EEDaS9_)
        /*1cae4*/ 	.word	0x00000000


	//----- nvinfo : EIATTR_FRAME_SIZE
	.align		4
.L_19590:
        /*1cae8*/ 	.byte	0x04, 0x11
        /*1caea*/ 	.short	(.L_19592 - .L_19591)
	.align		4
.L_19591:
        /*1caec*/ 	.word	index@($_ZN7cutlass13device_kernelIN5flash19enable_sm80_to_sm89INS1_16FlashAttnBwdSm80INS1_25CollectiveMainloopBwdSm80ILi2ELi2EN4cute5tupleIJNS5_1CILi64EEENS7_ILi128EEES8_EEENS_10bfloat16_tEfNS_4arch4Sm80ELb1ELb0ELb1ELb1ELb1ELb0ELb0ELb0ELi2ELi2ELi4ELi2ELb1EEENS1_21CollectiveEpilogueBwdISA_SB_SD_Li256ELb1ELb0ELi2EEENS1_25SingleTileBwdLPTSchedulerILb1ELi128ELb1EEEEEEEEEvNT_6ParamsE$_ZZN4cute19as_arithmetic_tupleINS_15ArithmeticTupleIJNS1_IJiiEEEiiiEEEEEDaRKT_ENKUlDpRKT_E_clIJS2_iiiEEEDaSA_)
        /*1caf0*/ 	.word	0x00000000


	//----- nvinfo : EIATTR_FRAME_SIZE
	.align		4
.L_19592:
        /*1caf4*/ 	.byte	0x04, 0x11
        /*1caf6*/ 	.short	(.L_19594 - .L_19593)
	.align		4
.L_19593:
        /*1caf8*/ 	.word	index@($_ZN7cutlass13device_kernelIN5flash19enable_sm80_to_sm89INS1_16FlashAttnBwdSm80INS1_25CollectiveMainloopBwdSm80ILi2ELi2EN4cute5tupleIJNS5_1CILi64EEENS7_ILi128EEES8_EEENS_10bfloat16_tEfNS_4arch4Sm80ELb1ELb0ELb1ELb1ELb1ELb0ELb0ELb0ELi2ELi2ELi4ELi2ELb1EEENS1_21CollectiveEpilogueBwdISA_SB_SD_Li256ELb1ELb0ELi2EEENS1_25SingleTileBwdLPTSchedulerILb1ELi128ELb1EEEEEEEEEvNT_6ParamsE$_ZZN4cute14transform_leafINS_15ArithmeticTupleIJiiEEERNS_8identityEEEDaRKT_OT0_ENKUlRKT_E_clIiEEDaSC_)
        /*1cafc*/ 	.word	0x00000000


	//----- nvinfo : EIATTR_FRAME_SIZE
	.align		4
.L_19594:
        /*1cb00*/ 	.byte	0x04, 0x11
        /*1cb02*/ 	.short	(.L_19596 - .L_19595)
	.align		4
.L_19595:
        /*1cb04*/ 	.word	index@($_ZN7cutlass13device_kernelIN5flash19enable_sm80_to_sm89INS1_16FlashAttnBwdSm80INS1_25CollectiveMainloopBwdSm80ILi2ELi2EN4cute5tupleIJNS5_1CILi64EEENS7_ILi128EEES8_EEENS_10bfloat16_tEfNS_4arch4Sm80ELb1ELb0ELb1ELb1ELb1ELb0ELb0ELb0ELi2ELi2ELi4ELi2ELb1EEENS1_21CollectiveEpilogueBwdISA_SB_SD_Li256ELb1ELb0ELi2EEENS1_25SingleTileBwdLPTSchedulerILb1ELi128ELb1EEEEEEEEEvNT_6ParamsE$_ZZN4cute14transform_leafINS_15ArithmeticTupleIJNS1_IJiiEEEiiiEEENS_8identityEEEDaRKT_OT0_ENKUlRKT_E_clIiEEDaSC_)
        /*1cb08*/ 	.word	0x00000000


	//----- nvinfo : EIATTR_FRAME_SIZE
	.align		4
.L_19596:
        /*1cb0c*/ 	.byte	0x04, 0x11
        /*1cb0e*/ 	.short	(.L_19598 - .L_19597)
	.align		4
.L_19597:
        /*1cb10*/ 	.word	index@($_ZN7cutlass13device_kernelIN5flash19enable_sm80_to_sm89INS1_16FlashAttnBwdSm80INS1_25CollectiveMainloopBwdSm80ILi2ELi2EN4cute5tupleIJNS5_1CILi64EEENS7_ILi128EEES8_EEENS_10bfloat16_tEfNS_4arch4Sm80ELb1ELb0ELb1ELb1ELb1ELb0ELb0ELb0ELi2ELi2ELi4ELi2ELb1EEENS1_21CollectiveEpilogueBwdISA_SB_SD_Li256ELb1ELb0ELi2EEENS1_25SingleTileBwdLPTSchedulerILb1ELi128ELb1EEEEEEEEEvNT_6ParamsE$_ZZN4cute14transform_leafINS_15ArithmeticTupleIJNS1_IJiiEEEiiiEEENS_8identityEEEDaRKT_OT0_ENKUlRKT_E_clIS2_EEDaSC_)
        /*1cb14*/ 	.word	0x00000000


	//----- nvinfo : EIATTR_FRAME_SIZE
	.align		4
.L_19598:
        /*1cb18*/ 	.byte	0x04, 0x11
        /*1cb1a*/ 	.short	(.L_19600 - .L_19599)
	.align		4
.L_19599:
        /*1cb1c*/ 	.word	index@($_ZN7cutlass13device_kernelIN5flash19enable_sm80_to_sm89INS1_16FlashAttnBwdSm80INS1_25CollectiveMainloopBwdSm80ILi2ELi2EN4cute5tupleIJNS5_1CILi64EEENS7_ILi128EEES8_EEENS_10bfloat16_tEfNS_4arch4Sm80ELb1ELb0ELb1ELb1ELb1ELb0ELb0ELb0ELi2ELi2ELi4ELi2ELb1EEENS1_21CollectiveEpilogueBwdISA_SB_SD_Li256ELb1ELb0ELi2EEENS1_25SingleTileBwdLPTSchedulerILb1ELi128ELb1EEEEEEEEEvNT_6ParamsE$_ZZN4cute12filter_tupleINS_5tupleIJNS_10UnderscoreES2_S2_iEEENS1_IJNS1_IJNS_1CILi1EEENS4_ILi0EEEEEElS6_lEEEZNS_5sliceIS3_S8_EEDaRKT_RKT0_EUlRKT_RKT0_E_EEDaSC_SF_OT1_ENKUlDpSI_E_clIJNS1_IJS7_EEENS1_IJlEEENS1_IJS6_EEENS1_IJEEEEEEDaSP_)
        /*1cb20*/ 	.word	0x00000000


	//----- nvinfo : EIATTR_FRAME_SIZE
	.align		4
.L_19600:
        /*1cb24*/ 	.byte	0x04, 0x11
        /*1cb26*/ 	.short	(.L_19602 - .L_19601)
	.align		4
.L_19601:
        /*1cb28*/ 	.word	index@($_ZN7cutlass13device_kernelIN5flash19enable_sm80_to_sm89INS1_16FlashAttnBwdSm80INS1_25CollectiveMainloopBwdSm80ILi2ELi2EN4cute5tupleIJNS5_1CILi64EEENS7_ILi128EEES8_EEENS_10bfloat16_tEfNS_4arch4Sm80ELb1ELb0ELb1ELb1ELb1ELb0ELb0ELb0ELi2ELi2ELi4ELi2ELb1EEENS1_21CollectiveEpilogueBwdISA_SB_SD_Li256ELb1ELb0ELi2EEENS1_25SingleTileBwdLPTSchedulerILb1ELi128ELb1EEEEEEEEEvNT_6ParamsE$_ZN73_INTERNAL_24fd9406_37_flash_bwd_hdim64_bf16_softcap_sm80_cu_8e232a79_330724__cvta_generic_to_sharedEPKv)
        /*1cb2c*/ 	.word	0x00000000


	//----- nvinfo : EIATTR_FRAME_SIZE
	.align		4
.L_19602:
        /*1cb30*/ 	.byte	0x04, 0x11
        /*1cb32*/ 	.short	(.L_19604 - .L_19603)
	.align		4
.L_19603:
        /*1cb34*/ 	.word	index@($_ZN7cutlass13device_kernelIN5flash19enable_sm80_to_sm89INS1_16FlashAttnBwdSm80INS1_25CollectiveMainloopBwdSm80ILi2ELi2EN4cute5tupleIJNS5_1CILi64EEENS7_ILi128EEES8_EEENS_10bfloat16_tEfNS_4arch4Sm80ELb1ELb0ELb1ELb1ELb1ELb0ELb0ELb0ELi2ELi2ELi4ELi2ELb1EEENS1_21CollectiveEpilogueBwdISA_SB_SD_Li256ELb1ELb0ELi2EEENS1_25SingleTileBwdLPTSchedulerILb1ELi128ELb1EEEEEEEEEvNT_6ParamsE$_ZN4cute8smem_ptrIPfECI1NS_12iter_adaptorIS1_S2_EEES1_)
        /*1cb38*/ 	.word	0x00000000


	//----- nvinfo : EIATTR_FRAME_SIZE
	.align		4
.L_19604:
        /*1cb3c*/ 	.byte	0x04, 0x11
        /*1cb3e*/ 	.short	(.L_19606 - .L_19605)
	.align		4
.L_19605:
        /*1cb40*/ 	.word	index@($_ZN7cutlass13device_kernelIN5flash19enable_sm80_to_sm89INS1_16FlashAttnBwdSm80INS1_25CollectiveMainloopBwdSm80ILi2ELi2EN4cute5tupleIJNS5_1CILi64EEENS7_ILi128EEES8_EEENS_10bfloat16_tEfNS_4arch4Sm80ELb1ELb0ELb1ELb1ELb1ELb0ELb0ELb0ELi2ELi2ELi4ELi2ELb1EEENS1_21CollectiveEpilogueBwdISA_SB_SD_Li256ELb1ELb0ELi2EEENS1_25SingleTileBwdLPTSchedulerILb1ELi128ELb1EEEEEEEEEvNT_6ParamsE$_ZN4cute8smem_ptrIPN7cutlass9uint128_tEECI1NS_12iter_adaptorIS3_S4_EEES3_)
        /*1cb44*/ 	.word	0x00000000


	//----- nvinfo : EIATTR_FRAME_SIZE
	.align		4
.L_19606:
        /*1cb48*/ 	.byte	0x04, 0x11
        /*1cb4a*/ 	.short	(.L_19608 - .L_19607)
	.align		4
.L_19607:
        /*1cb4c*/ 	.word	index@($_ZN7cutlass13device_kernelIN5flash19enable_sm80_to_sm89INS1_16FlashAttnBwdSm80INS1_25CollectiveMainloopBwdSm80ILi2ELi2EN4cute5tupleIJNS5_1CILi64EEENS7_ILi128EEES8_EEENS_10bfloat16_tEfNS_4arch4Sm80ELb1ELb0ELb1ELb1ELb1ELb0ELb0ELb0ELi2ELi2ELi4ELi2ELb1EEENS1_21CollectiveEpilogueBwdISA_SB_SD_Li256ELb1ELb0ELi2EEENS1_25SingleTileBwdLPTSchedulerILb1ELi128ELb1EEEEEEEEEvNT_6ParamsE$_ZN4cute8smem_ptrIPN7cutlass10bfloat16_tEECI1NS_12iter_adaptorIS3_S4_EEES3_)
        /*1cb50*/ 	.word	0x00000000


	//----- nvinfo : EIATTR_FRAME_SIZE
	.align		4
.L_19608:
        /*1cb54*/ 	.byte	0x04, 0x11
        /*1cb56*/ 	.short	(.L_19610 - .L_19609)
	.align		4
.L_19609:
        /*1cb58*/ 	.word	index@($_ZN7cutlass13device_kernelIN5flash19enable_sm80_to_sm89INS1_16FlashAttnBwdSm80INS1_25CollectiveMainloopBwdSm80ILi2ELi2EN4cute5tupleIJNS5_1CILi64EEENS7_ILi128EEES8_EEENS_10bfloat16_tEfNS_4arch4Sm80ELb1ELb0ELb1ELb1ELb1ELb0ELb0ELb0ELi2ELi2ELi4ELi2ELb1EEENS1_21CollectiveEpilogueBwdISA_SB_SD_Li256ELb1ELb0ELi2EEENS1_25SingleTileBwdLPTSchedulerILb1ELi128ELb1EEEEEEEEEvNT_6ParamsE$_ZN4cute8gmem_ptrIPKfECI1NS_12iter_adaptorIS2_S3_EEES2_)
        /*1cb5c*/ 	.word	0x00000000


	//----- nvinfo : EIATTR_FRAME_SIZE
	.align		4
.L_19610:
        /*1cb60*/ 	.byte	0x04, 0x11
        /*1cb62*/ 	.short	(.L_19612 - .L_19611)
	.align		4
.L_19611:
        /*1cb64*/ 	.word	index@($_ZN7cutlass13device_kernelIN5flash19enable_sm80_to_sm89INS1_16FlashAttnBwdSm80INS1_25CollectiveMainloopBwdSm80ILi2ELi2EN4cute5tupleIJNS5_1CILi64EEENS7_ILi128EEES8_EEENS_10bfloat16_tEfNS_4arch4Sm80ELb1ELb0ELb1ELb1ELb1ELb0ELb0ELb0ELi2ELi2ELi4ELi2ELb1EEENS1_21CollectiveEpilogueBwdISA_SB_SD_Li256ELb1ELb0ELi2EEENS1_25SingleTileBwdLPTSchedulerILb1ELi128ELb1EEEEEEEEEvNT_6ParamsE$_ZN4cute8gmem_ptrIPKN7cutlass9uint128_tEECI1NS_12iter_adaptorIS4_S5_EEES4_)
        /*1cb68*/ 	.word	0x00000000


	//----- nvinfo : EIATTR_FRAME_SIZE
	.align		4
.L_19612:
        /*1cb6c*/ 	.byte	0x04, 0x11
        /*1cb6e*/ 	.short	(.L_19614 - .L_19613)
	.align		4
.L_19613:
        /*1cb70*/ 	.word	index@($_ZN7cutlass13device_kernelIN5flash19enable_sm80_to_sm89INS1_16FlashAttnBwdSm80INS1_25CollectiveMainloopBwdSm80ILi2ELi2EN4cute5tupleIJNS5_1CILi64EEENS7_ILi128EEES8_EEENS_10bfloat16_tEfNS_4arch4Sm80ELb1ELb0ELb1ELb1ELb1ELb0ELb0ELb0ELi2ELi2ELi4ELi2ELb1EEENS1_21CollectiveEpilogueBwdISA_SB_SD_Li256ELb1ELb0ELi2EEENS1_25SingleTileBwdLPTSchedulerILb1ELi128ELb1EEEEEEEEEvNT_6ParamsE$_ZN4cute8gmem_ptrIPKN7cutlass10bfloat16_tEECI1NS_12iter_adaptorIS4_S5_EEES4_)
        /*1cb74*/ 	.word	0x00000000


	//----- nvinfo : EIATTR_FRAME_SIZE
	.align		4
.L_19614:
        /*1cb78*/ 	.byte	0x04, 0x11
        /*1cb7a*/ 	.short	(.L_19616 - .L_19615)
	.align		4
.L_19615:
        /*1cb7c*/ 	.word	index@($_ZN7cutlass13device_kernelIN5flash19enable_sm80_to_sm89INS1_16FlashAttnBwdSm80INS1_25CollectiveMainloopBwdSm80ILi2ELi2EN4cute5tupleIJNS5_1CILi64EEENS7_ILi128EEES8_EEENS_10bfloat16_tEfNS_4arch4Sm80ELb1ELb0ELb1ELb1ELb1ELb0ELb0ELb0ELi2ELi2ELi4ELi2ELb1EEENS1_21CollectiveEpilogueBwdISA_SB_SD_Li256ELb1ELb0ELi2EEENS1_25SingleTileBwdLPTSchedulerILb1ELi128ELb1EEEEEEEEEvNT_6ParamsE$_ZN4cute5tupleIJiiEEC2ERKiS3_)
        /*1cb80*/ 	.word	0x00000000


	//----- nvinfo : EIATTR_FRAME_SIZE
	.align		4
.L_19616:
        /*1cb84*/ 	.byte	0x04, 0x11
        /*1cb86*/ 	.short	(.L_19618 - .L_19617)
	.align		4
.L_19617:
        /*1cb88*/ 	.word	index@($_ZN7cutlass13device_kernelIN5flash19enable_sm80_to_sm89INS1_16FlashAttnBwdSm80INS1_25CollectiveMainloopBwdSm80ILi2ELi2EN4cute5tupleIJNS5_1CILi64EEENS7_ILi128EEES8_EEENS_10bfloat16_tEfNS_4arch4Sm80ELb1ELb0ELb1ELb1ELb1ELb0ELb0ELb0ELi2ELi2ELi4ELi2ELb1EEENS1_21CollectiveEpilogueBwdISA_SB_SD_Li256ELb1ELb0ELi2EEENS1_25SingleTileBwdLPTSchedulerILb1ELi128ELb1EEEEEEEEEvNT_6ParamsE$_ZN4cute5tupleIJiNS_1CILi0EEEEEC2ERKiRKS2_)
        /*1cb8c*/ 	.word	0x00000000


	//----- nvinfo : EIATTR_FRAME_SIZE
	.align		4
.L_19618:
        /*1cb90*/ 	.byte	0x04, 0x11
        /*1cb92*/ 	.short	(.L_19620 - .L_19619)
	.align		4
.L_19619:
        /*1cb94*/ 	.word	index@($_ZN7cutlass13device_kernelIN5flash19enable_sm80_to_sm89INS1_16FlashAttnBwdSm80INS1_25CollectiveMainloopBwdSm80ILi2ELi2EN4cute5tupleIJNS5_1CILi64EEENS7_ILi128EEES8_EEENS_10bfloat16_tEfNS_4arch4Sm80ELb1ELb0ELb1ELb1ELb1ELb0ELb0ELb0ELi2ELi2ELi4ELi2ELb1EEENS1_21CollectiveEpilogueBwdISA_SB_SD_Li256ELb1ELb0ELi2EEENS1_25SingleTileBwdLPTSchedulerILb1ELi128ELb1EEEEEEEEEvNT_6ParamsE$_ZN4cute5tupleIJiEEC2ERKi)
        /*1cb98*/ 	.word	0x00000000


	//----- nvinfo : EIATTR_FRAME_SIZE
	.align		4
.L_19620:
        /*1cb9c*/ 	.byte	0x04, 0x11
        /*1cb9e*/ 	.short	(.L_19622 - .L_19621)
	.align		4
.L_19621:
        /*1cba0*/ 	.word	index@($_ZN7cutlass13device_kernelIN5flash19enable_sm80_to_sm89INS1_16FlashAttnBwdSm80INS1_25CollectiveMainloopBwdSm80ILi2ELi2EN4cute5tupleIJNS5_1CILi64EEENS7_ILi128EEES8_EEENS_10bfloat16_tEfNS_4arch4Sm80ELb1ELb0ELb1ELb1ELb1ELb0ELb0ELb0ELi2ELi2ELi4ELi2ELb1EEENS1_21CollectiveEpilogueBwdISA_SB_SD_Li256ELb1ELb0ELi2EEENS1_25SingleTileBwdLPTSchedulerILb1ELi128ELb1EEEEEEEEEvNT_6ParamsE$_ZN4cute5tupleIJNS_1CILi0EEEiiiEEC2ERKS2_RKiS7_S7_)
        /*1cba4*/ 	.word	0x00000000


	//----- nvinfo : EIATTR_FRAME_SIZE
	.align		4
.L_19622:
        /*1cba8*/ 	.byte	0x04, 0x11
        /*1cbaa*/ 	.short	(.L_19624 - .L_19623)
	.align		4
.L_19623:
        /*1cbac*/ 	.word	index@($_ZN7cutlass13device_kernelIN5flash19enable_sm80_to_sm89INS1_16FlashAttnBwdSm80INS1_25CollectiveMainloopBwdSm80ILi2ELi2EN4cute5tupleIJNS5_1CILi64EEENS7_ILi128EEES8_EEENS_10bfloat16_tEfNS_4arch4Sm80ELb1ELb0ELb1ELb1ELb1ELb0ELb0ELb0ELi2ELi2ELi4ELi2ELb1EEENS1_21CollectiveEpilogueBwdISA_SB_SD_Li256ELb1ELb0ELi2EEENS1_25SingleTileBwdLPTSchedulerILb1ELi128ELb1EEEEEEEEEvNT_6ParamsE$_ZN4cute5tupleIJNS_1CILi0EEEiEEC2ERKS2_RKi)
        /*1cbb0*/ 	.word	0x00000000


	//----- nvinfo : EIATTR_FRAME_SIZE
	.align		4
.L_19624:
        /*1cbb4*/ 	.byte	0x04, 0x11
        /*1cbb6*/ 	.short	(.L_19626 - .L_19625)
	.align		4
.L_19625:
        /*1cbb8*/ 	.word	index@($_ZN7cutlass13device_kernelIN5flash19enable_sm80_to_sm89INS1_16FlashAttnBwdSm80INS1_25CollectiveMainloopBwdSm80ILi2ELi2EN4cute5tupleIJNS5_1CILi64EEENS7_ILi128EEES8_EEENS_10bfloat16_tEfNS_4arch4Sm80ELb1ELb0ELb1ELb1ELb1ELb0ELb0ELb0ELi2ELi2ELi4ELi2ELb1EEENS1_21CollectiveEpilogueBwdISA_SB_SD_Li256ELb1ELb0ELi2EEENS1_25SingleTileBwdLPTSchedulerILb1ELi128ELb1EEEEEEEEEvNT_6ParamsE$_ZN4cute5tupleIJNS_1CILi0EEES2_iiEEC2ERKS2_S5_RKiS7_)
        /*1cbbc*/ 	.word	0x00000000


	//----- nvinfo : EIATTR_FRAME_SIZE
	.align		4
.L_19626:
        /*1cbc0*/ 	.byte	0x04, 0x11
        /*1cbc2*/ 	.short	(.L_19628 - .L_19627)
	.align		4
.L_19627:
        /*1cbc4*/ 	.word	index@($_ZN7cutlass13device_kernelIN5flash19enable_sm80_to_sm89INS1_16FlashAttnBwdSm80INS1_25CollectiveMainloopBwdSm80ILi2ELi2EN4cute5tupleIJNS5_1CILi64EEENS7_ILi128EEES8_EEENS_10bfloat16_tEfNS_4arch4Sm80ELb1ELb0ELb1ELb1ELb1ELb0ELb0ELb0ELi2ELi2ELi4ELi2ELb1EEENS1_21CollectiveEpilogueBwdISA_SB_SD_Li256ELb1ELb0ELi2EEENS1_25SingleTileBwdLPTSchedulerILb1ELi128ELb1EEEEEEEEEvNT_6ParamsE$_ZN4cute5tupleIJNS_1CILi0EEES2_iEEC2ERKS2_S5_RKi)
        /*1cbc8*/ 	.word	0x00000000


	//----- nvinfo : EIATTR_FRAME_SIZE
	.align		4
.L_19628:
        /*1cbcc*/ 	.byte	0x04, 0x11
        /*1cbce*/ 	.short	(.L_19630 - .L_19629)
	.align		4
.L_19629:
        /*1cbd0*/ 	.word	index@($_ZN7cutlass13device_kernelIN5flash19enable_sm80_to_sm89INS1_16FlashAttnBwdSm80INS1_25CollectiveMainloopBwdSm80ILi2ELi2EN4cute5tupleIJNS5_1CILi64EEENS7_ILi128EEES8_EEENS_10bfloat16_tEfNS_4arch4Sm80ELb1ELb0ELb1ELb1ELb1ELb0ELb0ELb0ELi2ELi2ELi4ELi2ELb1EEENS1_21CollectiveEpilogueBwdISA_SB_SD_Li256ELb1ELb0ELi2EEENS1_25SingleTileBwdLPTSchedulerILb1ELi128ELb1EEEEEEEEEvNT_6ParamsE$_ZN4cute5tupleIJNS_1CILi0EEES2_S2_iEEC2ERKS2_S5_S5_RKi)
        /*1cbd4*/ 	.word	0x00000000


	//----- nvinfo : EIATTR_FRAME_SIZE
	.align		4
.L_19630:
        /*1cbd8*/ 	.byte	0x04, 0x11
        /*1cbda*/ 	.short	(.L_19632 - .L_19631)
	.align		4
.L_19631:
        /*1cbdc*/ 	.word	index@($_ZN7cutlass13device_kernelIN5flash19enable_sm80_to_sm89INS1_16FlashAttnBwdSm80INS1_25CollectiveMainloopBwdSm80ILi2ELi2EN4cute5tupleIJNS5_1CILi64EEENS7_ILi128EEES8_EEENS_10bfloat16_tEfNS_4arch4Sm80ELb1ELb0ELb1ELb1ELb1ELb0ELb0ELb0ELi2ELi2ELi4ELi2ELb1EEENS1_21CollectiveEpilogueBwdISA_SB_SD_Li256ELb1ELb0ELi2EEENS1_25SingleTileBwdLPTSchedulerILb1ELi128ELb1EEEEEEEEEvNT_6ParamsE$_ZN4cute5tupleIJNS_15ArithmeticTupleIJiiEEEiiiEEC2ERKS2_RKiS7_S7_)
        /*1cbe0*/ 	.word	0x00000000


	//----- nvinfo : EIATTR_FRAME_SIZE
	.align		4
.L_19632:
        /*1cbe4*/ 	.byte	0x04, 0x11
        /*1cbe6*/ 	.short	(.L_19634 - .L_19633)
	.align		4
.L_19633:
        /*1cbe8*/ 	.word	index@($_ZN7cutlass13device_kernelIN5flash19enable_sm80_to_sm89INS1_16FlashAttnBwdSm80INS1_25CollectiveMainloopBwdSm80ILi2ELi2EN4cute5tupleIJNS5_1CILi64EEENS7_ILi128EEES8_EEENS_10bfloat16_tEfNS_4arch4Sm80ELb1ELb0ELb1ELb1ELb1ELb0ELb0ELb0ELi2ELi2ELi4ELi2ELb1EEENS1_21CollectiveEpilogueBwdISA_SB_SD_Li256ELb1ELb0ELi2EEENS1_25SingleTileBwdLPTSchedulerILb1ELi128ELb1EEEEEEEEEvNT_6ParamsE$_ZN4cute5tupleIJNS_15ArithmeticTupleIJiiEEEEEC2ERKS2_)
        /*1cbec*/ 	.word	0x00000000


	//----- nvinfo : EIATTR_FRAME_SIZE
	.align		4
.L_19634:
        /*1cbf0*/ 	.byte	0x04, 0x11
        /*1cbf2*/ 	.short	(.L_19636 - .L_19635)
	.align		4
.L_19635:
        /*1cbf4*/ 	.word	index@($_ZN7cutlass13device_kernelIN5flash19enable_sm80_to_sm89INS1_16FlashAttnBwdSm80INS1_25CollectiveMainloopBwdSm80ILi2ELi2EN4cute5tupleIJNS5_1CILi64EEENS7_ILi128EEES8_EEENS_10bfloat16_tEfNS_4arch4Sm80ELb1ELb0ELb1ELb1ELb1ELb0ELb0ELb0ELi2ELi2ELi4ELi2ELb1EEENS1_21CollectiveEpilogueBwdISA_SB_SD_Li256ELb1ELb0ELi2EEENS1_25SingleTileBwdLPTSchedulerILb1ELi128ELb1EEEEEEEEEvNT_6ParamsE$_ZN4cute5tupleIJNS_15ArithmeticTupleIJiEEEEEC2ERKS2_)
        /*1cbf8*/ 	.word	0x00000000


	//----- nvinfo : EIATTR_FRAME_SIZE
	.align		4
.L_19636:
        /*1cbfc*/ 	.byte	0x04, 0x11
        /*1cbfe*/ 	.short	(.L_19638 - .L_19637)
	.align		4
.L_19637:
        /*1cc00*/ 	.word	index@($_ZN7cutlass13device_kernelIN5flash19enable_sm80_to_sm89INS1_16FlashAttnBwdSm80INS1_25CollectiveMainloopBwdSm80ILi2ELi2EN4cute5tupleIJNS5_1CILi64EEENS7_ILi128EEES8_EEENS_10bfloat16_tEfNS_4arch4Sm80ELb1ELb0ELb1ELb1ELb1ELb0ELb0ELb0ELi2ELi2ELi4ELi2ELb1EEENS1_21CollectiveEpilogueBwdISA_SB_SD_Li256ELb1ELb0ELi2EEENS1_25SingleTileBwdLPTSchedulerILb1ELi128ELb1EEEEEEEEEvNT_6ParamsE$_ZN4cute5tupleIJNS_15ArithmeticTupleIJNS_1CILi0EEEiEEEEEC2ERKS4_)
        /*1cc04*/ 	.word	0x00000000


	//----- nvinfo : EIATTR_FRAME_SIZE
	.align		4
.L_19638:
        /*1cc08*/ 	.byte	0x04, 0x11
        /*1cc0a*/ 	.short	(.L_19640 - .L_19639)
	.align		4
.L_19639:
        /*1cc0c*/ 	.word	index@($_ZN7cutlass13device_kernelIN5flash19enable_sm80_to_sm89INS1_16FlashAttnBwdSm80INS1_25CollectiveMainloopBwdSm80ILi2ELi2EN4cute5tupleIJNS5_1CILi64EEENS7_ILi128EEES8_EEENS_10bfloat16_tEfNS_4arch4Sm80ELb1ELb0ELb1ELb1ELb1ELb0ELb0ELb0ELi2ELi2ELi4ELi2ELb1EEENS1_21CollectiveEpilogueBwdISA_SB_SD_Li256ELb1ELb0ELi2EEENS1_25SingleTileBwdLPTSchedulerILb1ELi128ELb1EEEEEEEEEvNT_6ParamsE$_ZN4cute5tupleIJNS0_IJNS0_IJNS_1CILi8EEENS1_ILi1EEEEEENS1_ILi2EEES3_EEENS0_IJNS0_IJS3_NS1_ILi0EEEEEElS7_EEEEEC2ERKS6_RKS9_)
        /*1cc10*/ 	.word	0x00000000


	//----- nvinfo : EIATTR_FRAME_SIZE
	.align		4
.L_19640:
        /*1cc14*/ 	.byte	0x04, 0x11
        /*1cc16*/ 	.short	(.L_19642 - .L_19641)
	.align		4
.L_19641:
        /*1cc18*/ 	.word	index@($_ZN7cutlass13device_kernelIN5flash19enable_sm80_to_sm89INS1_16FlashAttnBwdSm80INS1_25CollectiveMainloopBwdSm80ILi2ELi2EN4cute5tupleIJNS5_1CILi64EEENS7_ILi128EEES8_EEENS_10bfloat16_tEfNS_4arch4Sm80ELb1ELb0ELb1ELb1ELb1ELb0ELb0ELb0ELi2ELi2ELi4ELi2ELb1EEENS1_21CollectiveEpilogueBwdISA_SB_SD_Li256ELb1ELb0ELi2EEENS1_25SingleTileBwdLPTSchedulerILb1ELi128ELb1EEEEEEEEEvNT_6ParamsE$_ZN4cute3eso3ESOILb1ELb0EJNS_6LayoutINS_5tupleIJNS3_IJNS_1CILi8EEENS4_ILi1EEEEEENS4_ILi2EEES6_EEENS3_IJNS3_IJS6_NS4_ILi0EEEEEENS4_ILi2048EEESA_EEEEEiEEC2ERKSE_RKi)
        /*1cc1c*/ 	.word	0x00000000


	//----- nvinfo : EIATTR_FRAME_SIZE
	.align		4
.L_19642:
        /*1cc20*/ 	.byte	0x04, 0x11
        /*1cc22*/ 	.short	(.L_19644 - .L_19643)
	.align		4
.L_19643:
        /*1cc24*/ 	.word	index@($_ZN7cutlass13device_kernelIN5flash19enable_sm80_to_sm89INS1_16FlashAttnBwdSm80INS1_25CollectiveMainloopBwdSm80ILi2ELi2EN4cute5tupleIJNS5_1CILi64EEENS7_ILi128EEES8_EEENS_10bfloat16_tEfNS_4arch4Sm80ELb1ELb0ELb1ELb1ELb1ELb0ELb0ELb0ELi2ELi2ELi4ELi2ELb1EEENS1_21CollectiveEpilogueBwdISA_SB_SD_Li256ELb1ELb0ELi2EEENS1_25SingleTileBwdLPTSchedulerILb1ELi128ELb1EEEEEEEEEvNT_6ParamsE$_ZN4cute3eso3ESOILb1ELb0EJNS_6LayoutINS_5tupleIJNS3_IJNS_1CILi8EEENS4_ILi1EEEEEENS4_ILi2EEES6_EEENS3_IJNS3_IJS6_NS4_ILi0EEEEEENS4_ILi2048EEESA_EEEEENS_10ViewEngineINS_8smem_ptrIPN7cutlass10bfloat16_tEEEEEEEC2ERKSE_RKSL_)
        /*1cc28*/ 	.word	0x00000000


	//----- nvinfo : EIATTR_FRAME_SIZE
	.align		4
.L_19644:
        /*1cc2c*/ 	.byte	0x04, 0x11
        /*1cc2e*/ 	.short	(.L_19646 - .L_19645)
	.align		4
.L_19645:
        /*1cc30*/ 	.word	index@($_ZN7cutlass13device_kernelIN5flash19enable_sm80_to_sm89INS1_16FlashAttnBwdSm80INS1_25CollectiveMainloopBwdSm80ILi2ELi2EN4cute5tupleIJNS5_1CILi64EEENS7_ILi128EEES8_EEENS_10bfloat16_tEfNS_4arch4Sm80ELb1ELb0ELb1ELb1ELb1ELb0ELb0ELb0ELi2ELi2ELi4ELi2ELb1EEENS1_21CollectiveEpilogueBwdISA_SB_SD_Li256ELb1ELb0ELi2EEENS1_25SingleTileBwdLPTSchedulerILb1ELi128ELb1EEEEEEEEEvNT_6ParamsE$_ZN4cute3eso3ESOILb1ELb0EJNS_6LayoutINS_5tupleIJNS3_IJNS_1CILi8EEENS4_ILi1EEEEEEEEENS3_IJNS3_IJS6_NS4_ILi0EEEEEEEEEEElEEC2ERKSC_RKl)
        /*1cc34*/ 	.word	0x00000000


	//----- nvinfo : EIATTR_FRAME_SIZE
	.align		4
.L_19646:
        /*1cc38*/ 	.byte	0x04, 0x11
        /*1cc3a*/ 	.short	(.L_19648 - .L_19647)
	.align		4
.L_19647:
        /*1cc3c*/ 	.word	index@($_ZN7cutlass13device_kernelIN5flash19enable_sm80_to_sm89INS1_16FlashAttnBwdSm80INS1_25CollectiveMainloopBwdSm80ILi2ELi2EN4cute5tupleIJNS5_1CILi64EEENS7_ILi128EEES8_EEENS_10bfloat16_tEfNS_4arch4Sm80ELb1ELb0ELb1ELb1ELb1ELb0ELb0ELb0ELi2ELi2ELi4ELi2ELb1EEENS1_21CollectiveEpilogueBwdISA_SB_SD_Li256ELb1ELb0ELi2EEENS1_25SingleTileBwdLPTSchedulerILb1ELi128ELb1EEEEEEEEEvNT_6ParamsE$_ZN4cute3eso3ESOILb1ELb0EJNS_6LayoutINS_5tupleIJNS3_IJNS_1CILi8EEENS4_ILi1EEEEEEEEENS3_IJNS3_IJS6_NS4_ILi0EEEEEEEEEEEiEEC2ERKSC_RKi)
        /*1cc40*/ 	.word	0x00000000


	//----- nvinfo : EIATTR_FRAME_SIZE
	.align		4
.L_19648:
        /*1cc44*/ 	.byte	0x04, 0x11
        /*1cc46*/ 	.short	(.L_19650 - .L_19649)
	.align		4
.L_19649:
        /*1cc48*/ 	.word	index@($_ZN7cutlass13device_kernelIN5flash19enable_sm80_to_sm89INS1_16FlashAttnBwdSm80INS1_25CollectiveMainloopBwdSm80ILi2ELi2EN4cute5tupleIJNS5_1CILi64EEENS7_ILi128EEES8_EEENS_10bfloat16_tEfNS_4arch4Sm80ELb1ELb0ELb1ELb1ELb1ELb0ELb0ELb0ELi2ELi2ELi4ELi2ELb1EEENS1_21CollectiveEpilogueBwdISA_SB_SD_Li256ELb1ELb0ELi2EEENS1_25SingleTileBwdLPTSchedulerILb1ELi128ELb1EEEEEEEEEvNT_6ParamsE$_ZN4cute3eso3ESOILb1ELb0EJNS_6LayoutINS_5tupleIJNS3_IJNS_1CILi8EEENS4_ILi1EEEEEEEEENS3_IJNS3_IJS6_NS4_ILi0EEEEEEEEEEENS_10ViewEngineINS_8smem_ptrIPN7cutlass10bfloat16_tEEEEEEEC2ERKSC_RKSJ_)
        /*1cc4c*/ 	.word	0x00000000


	//----- nvinfo : EIATTR_FRAME_SIZE
	.align		4
.L_19650:
        /*1cc50*/ 	.byte	0x04, 0x11
        /*1cc52*/ 	.short	(.L_19652 - .L_19651)
	.align		4
.L_19651:
        /*1cc54*/ 	.word	index@($_ZN7cutlass13device_kernelIN5flash19enable_sm80_to_sm89INS1_16FlashAttnBwdSm80INS1_25CollectiveMainloopBwdSm80ILi2ELi2EN4cute5tupleIJNS5_1CILi64EEENS7_ILi128EEES8_EEENS_10bfloat16_tEfNS_4arch4Sm80ELb1ELb0ELb1ELb1ELb1ELb0ELb0ELb0ELi2ELi2ELi4ELi2ELb1EEENS1_21CollectiveEpilogueBwdISA_SB_SD_Li256ELb1ELb0ELi2EEENS1_25SingleTileBwdLPTSchedulerILb1ELi128ELb1EEEEEEEEEvNT_6ParamsE$_ZN4cute3eso3ESOILb1ELb0EJNS_6LayoutINS_5tupleIJNS3_IJNS_1CILi8EEENS4_ILi1EEEEEEEEENS3_IJNS3_IJS6_NS4_ILi0EEEEEEEEEEENS_10ViewEngineINS_8gmem_ptrIPKN7cutlass10bfloat16_tEEEEEEEC2ERKSC_RKSK_)
        /*1cc58*/ 	.word	0x00000000


	//----- nvinfo : EIATTR_FRAME_SIZE
	.align		4
.L_19652:
        /*1cc5c*/ 	.byte	0x04, 0x11
        /*1cc5e*/ 	.short	(.L_19654 - .L_19653)
	.align		4
.L_19653:
        /*1cc60*/ 	.word	index@($_ZN7cutlass13device_kernelIN5flash19enable_sm80_to_sm89INS1_16FlashAttnBwdSm80INS1_25CollectiveMainloopBwdSm80ILi2ELi2EN4cute5tupleIJNS5_1CILi64EEENS7_ILi128EEES8_EEENS_10bfloat16_tEfNS_4arch4Sm80ELb1ELb0ELb1ELb1ELb1ELb0ELb0ELb0ELi2ELi2ELi4ELi2ELb1EEENS1_21CollectiveEpilogueBwdISA_SB_SD_Li256ELb1ELb0ELi2EEENS1_25SingleTileBwdLPTSchedulerILb1ELi128ELb1EEEEEEEEEvNT_6ParamsE$_ZN4cute3eso3ESOILb1ELb0EJNS_6LayoutINS_5tupleIJNS3_IJNS_1CILi4EEENS4_ILi1EEEEEES6_EEENS3_IJNS3_IJS6_NS4_ILi0EEEEEES9_EEEEEiEEC2ERKSC_RKi)
        /*1cc64*/ 	.word	0x00000000


	//----- nvinfo : EIATTR_FRAME_SIZE
	.align		4
.L_19654:
        /*1cc68*/ 	.byte	0x04, 0x11
        /*1cc6a*/ 	.short	(.L_19656 - .L_19655)
	.align		4
.L_19655:
        /*1cc6c*/ 	.word	index@($_ZN7cutlass13device_kernelIN5flash19enable_sm80_to_sm89INS1_16FlashAttnBwdSm80INS1_25CollectiveMainloopBwdSm80ILi2ELi2EN4cute5tupleIJNS5_1CILi64EEENS7_ILi128EEES8_EEENS_10bfloat16_tEfNS_4arch4Sm80ELb1ELb0ELb1ELb1ELb1ELb0ELb0ELb0ELi2ELi2ELi4ELi2ELb1EEENS1_21CollectiveEpilogueBwdISA_SB_SD_Li256ELb1ELb0ELi2EEENS1_25SingleTileBwdLPTSchedulerILb1ELi128ELb1EEEEEEEEEvNT_6ParamsE$_ZN4cute3eso3ESOILb1ELb0EJNS_6LayoutINS_5tupleIJNS3_IJNS_1CILi4EEENS4_ILi1EEEEEES6_EEENS3_IJNS3_IJS6_NS4_ILi0EEEEEES9_EEEEENS_10ViewEngineINS_8smem_ptrIPfEEEEEEC2ERKSC_RKSH_)
        /*1cc70*/ 	.word	0x00000000


	//----- nvinfo : EIATTR_FRAME_SIZE
	.align		4
.L_19656:
        /*1cc74*/ 	.byte	0x04, 0x11
        /*1cc76*/ 	.short	(.L_19658 - .L_19657)
	.align		4
.L_19657:
        /*1cc78*/ 	.word	index@($_ZN7cutlass13device_kernelIN5flash19enable_sm80_to_sm89INS1_16FlashAttnBwdSm80INS1_25CollectiveMainloopBwdSm80ILi2ELi2EN4cute5tupleIJNS5_1CILi64EEENS7_ILi128EEES8_EEENS_10bfloat16_tEfNS_4arch4Sm80ELb1ELb0ELb1ELb1ELb1ELb0ELb0ELb0ELi2ELi2ELi4ELi2ELb1EEENS1_21CollectiveEpilogueBwdISA_SB_SD_Li256ELb1ELb0ELi2EEENS1_25SingleTileBwdLPTSchedulerILb1ELi128ELb1EEEEEEEEEvNT_6ParamsE$_ZN4cute3eso3ESOILb1ELb0EJNS_6LayoutINS_5tupleIJNS3_IJNS_1CILi4EEENS4_ILi1EEEEEES6_EEENS3_IJNS3_IJS6_NS4_ILi0EEEEEES9_EEEEENS_10ViewEngineINS_8gmem_ptrIPKfEEEEEEC2ERKSC_RKSI_)
        /*1cc7c*/ 	.word	0x00000000


	//----- nvinfo : EIATTR_FRAME_SIZE
	.align		4
.L_19658:
        /*1cc80*/ 	.byte	0x04, 0x11
        /*1cc82*/ 	.short	(.L_19660 - .L_19659)
	.align		4
.L_19659:
        /*1cc84*/ 	.word	index@($_ZN7cutlass13device_kernelIN5flash19enable_sm80_to_sm89INS1_16FlashAttnBwdSm80INS1_25CollectiveMainloopBwdSm80ILi2ELi2EN4cute5tupleIJNS5_1CILi64EEENS7_ILi128EEES8_EEENS_10bfloat16_tEfNS_4arch4Sm80ELb1ELb0ELb1ELb1ELb1ELb0ELb0ELb0ELi2ELi2ELi4ELi2ELb1EEENS1_21CollectiveEpilogueBwdISA_SB_SD_Li256ELb1ELb0ELi2EEENS1_25SingleTileBwdLPTSchedulerILb1ELi128ELb1EEEEEEEEEvNT_6ParamsE$_ZN4cute3eso3ESOILb1ELb0EJNS_6LayoutINS_5tupleIJNS3_IJNS_1CILi4EEENS4_ILi1EEEEEEEEENS3_IJNS3_IJS6_NS4_ILi0EEEEEEEEEEENS_10ViewEngineINS_8smem_ptrIPfEEEEEEC2ERKSC_RKSH_)
        /*1cc88*/ 	.word	0x00000000


	//----- nvinfo : EIATTR_FRAME_SIZE
	.align		4
.L_19660:
        /*1cc8c*/ 	.byte	0x04, 0x11
        /*1cc8e*/ 	.short	(.L_19662 - .L_19661)
	.align		4
.L_19661:
        /*1cc90*/ 	.word	index@($_ZN7cutlass13device_kernelIN5flash19enable_sm80_to_sm89INS1_16FlashAttnBwdSm80INS1_25CollectiveMainloopBwdSm80ILi2ELi2EN4cute5tupleIJNS5_1CILi64EEENS7_ILi128EEES8_EEENS_10bfloat16_tEfNS_4arch4Sm80ELb1ELb0ELb1ELb1ELb1ELb0ELb0ELb0ELi2ELi2ELi4ELi2ELb1EEENS1_21CollectiveEpilogueBwdISA_SB_SD_Li256ELb1ELb0ELi2EEENS1_25SingleTileBwdLPTSchedulerILb1ELi128ELb1EEEEEEEEEvNT_6ParamsE$_ZN4cute3eso3ESOILb1ELb0EJNS_6LayoutINS_5tupleIJNS3_IJNS_1CILi4EEENS4_ILi1EEEEEEEEENS3_IJNS3_IJS6_NS4_ILi0EEEEEEEEEEENS_10ViewEngineINS_8gmem_ptrIPKfEEEEEEC2ERKSC_RKSI_)
        /*1cc94*/ 	.word	0x00000000


	//----- nvinfo : EIATTR_FRAME_SIZE
	.align		4
.L_19662:
        /*1cc98*/ 	.byte	0x04, 0x11
        /*1cc9a*/ 	.short	(.L_19664 - .L_19663)
	.align		4
.L_19663:
        /*1cc9c*/ 	.word	index@($_ZN7cutlass13device_kernelIN5flash19enable_sm80_to_sm89INS1_16FlashAttnBwdSm80INS1_25CollectiveMainloopBwdSm80ILi2ELi2EN4cute5tupleIJNS5_1CILi64EEENS7_ILi128EEES8_EEENS_10bfloat16_tEfNS_4arch4Sm80ELb1ELb0ELb1ELb1ELb1ELb0ELb0ELb0ELi2ELi2ELi4ELi2ELb1EEENS1_21CollectiveEpilogueBwdISA_SB_SD_Li256ELb1ELb0ELi2EEENS1_25SingleTileBwdLPTSchedulerILb1ELi128ELb1EEEEEEEEEvNT_6ParamsE$_ZN4cute3eso3ESOILb1ELb0EJNS_6LayoutINS_5tupleIJNS3_IJNS_1CILi1EEES5_EEEEEENS3_IJNS3_IJS5_NS4_ILi0EEEEEEEEEEENS_10ViewEngineINS_8smem_ptrIPN7cutlass9uint128_tEEEEEEEC2ERKSB_RKSI_)
        /*1cca0*/ 	.word	0x00000000


	//----- nvinfo : EIATTR_FRAME_SIZE
	.align		4
.L_19664:
        /*1cca4*/ 	.byte	0x04, 0x11
        /*1cca6*/ 	.short	(.L_19666 - .L_19665)
	.align		4
.L_19665:
        /*1cca8*/ 	.word	index@($_ZN7cutlass13device_kernelIN5flash19enable_sm80_to_sm89INS1_16FlashAttnBwdSm80INS1_25CollectiveMainloopBwdSm80ILi2ELi2EN4cute5tupleIJNS5_1CILi64EEENS7_ILi128EEES8_EEENS_10bfloat16_tEfNS_4arch4Sm80ELb1ELb0ELb1ELb1ELb1ELb0ELb0ELb0ELi2ELi2ELi4ELi2ELb1EEENS1_21CollectiveEpilogueBwdISA_SB_SD_Li256ELb1ELb0ELi2EEENS1_25SingleTileBwdLPTSchedulerILb1ELi128ELb1EEEEEEEEEvNT_6ParamsE$_ZN4cute3eso3ESOILb1ELb0EJNS_6LayoutINS_5tupleIJNS3_IJNS_1CILi1EEES5_EEEEEENS3_IJNS3_IJS5_NS4_ILi0EEEEEEEEEEENS_10ViewEngineINS_8gmem_ptrIPKN7cutlass9uint128_tEEEEEEEC2ERKSB_RKSJ_)
        /*1ccac*/ 	.word	0x00000000


	//----- nvinfo : EIATTR_FRAME_SIZE
	.align		4
.L_19666:
        /*1ccb0*/ 	.byte	0x04, 0x11
        /*1ccb2*/ 	.short	(.L_19668 - .L_19667)
	.align		4
.L_19667:
        /*1ccb4*/ 	.word	index@($_ZN7cutlass13device_kernelIN5flash19enable_sm80_to_sm89INS1_16FlashAttnBwdSm80INS1_25CollectiveMainloopBwdSm80ILi2ELi2EN4cute5tupleIJNS5_1CILi64EEENS7_ILi128EEES8_EEENS_10bfloat16_tEfNS_4arch4Sm80ELb1ELb0ELb1ELb1ELb1ELb0ELb0ELb0ELi2ELi2ELi4ELi2ELb1EEENS1_21CollectiveEpilogueBwdISA_SB_SD_Li256ELb1ELb0ELi2EEENS1_25SingleTileBwdLPTSchedulerILb1ELi128ELb1EEEEEEEEEvNT_6ParamsE$_ZN4cute3eso3ESOILb1ELb0EJNS_5tupleIJNS_1CILi1EEENS3_ILi0EEEEEElS5_EEC2ERKS6_RKlRKS5_)
        /*1ccb8*/ 	.word	0x00000000


	//----- nvinfo : EIATTR_FRAME_SIZE
	.align		4
.L_19668:
        /*1ccbc*/ 	.byte	0x04, 0x11
        /*1ccbe*/ 	.short	(.L_19670 - .L_19669)
	.align		4
.L_19669:
        /*1ccc0*/ 	.word	index@($_ZN7cutlass13device_kernelIN5flash19enable_sm80_to_sm89INS1_16FlashAttnBwdSm80INS1_25CollectiveMainloopBwdSm80ILi2ELi2EN4cute5tupleIJNS5_1CILi64EEENS7_ILi128EEES8_EEENS_10bfloat16_tEfNS_4arch4Sm80ELb1ELb0ELb1ELb1ELb1ELb0ELb0ELb0ELi2ELi2ELi4ELi2ELb1EEENS1_21CollectiveEpilogueBwdISA_SB_SD_Li256ELb1ELb0ELi2EEENS1_25SingleTileBwdLPTSchedulerILb1ELi128ELb1EEEEEEEEEvNT_6ParamsE$_ZN4cute3eso3ESOILb1ELb0EJNS_5tupleIJNS2_IJNS_1CILi8EEENS3_ILi1EEEEEENS3_ILi2EEES5_EEENS2_IJNS2_IJS5_NS3_ILi0EEEEEElS9_EEEEEC2ERKS8_RKSB_)
        /*1ccc4*/ 	.word	0x00000000


	//----- nvinfo : EIATTR_FRAME_SIZE
	.align		4
.L_19670:
        /*1ccc8*/ 	.byte	0x04, 0x11
        /*1ccca*/ 	.short	(.L_19672 - .L_19671)
	.align		4
.L_19671:
        /*1cccc*/ 	.word	index@($_ZN7cutlass13device_kernelIN5flash19enable_sm80_to_sm89INS1_16FlashAttnBwdSm80INS1_25CollectiveMainloopBwdSm80ILi2ELi2EN4cute5tupleIJNS5_1CILi64EEENS7_ILi128EEES8_EEENS_10bfloat16_tEfNS_4arch4Sm80ELb1ELb0ELb1ELb1ELb1ELb0ELb0ELb0ELi2ELi2ELi4ELi2ELb1EEENS1_21CollectiveEpilogueBwdISA_SB_SD_Li256ELb1ELb0ELi2EEENS1_25SingleTileBwdLPTSchedulerILb1ELi128ELb1EEEEEEEEEvNT_6ParamsE$_ZN4cute3eso3ESOILb1ELb0EJNS_1CILi0EEEiiiEEC2ERKS3_RKiS8_S8_)
        /*1ccd0*/ 	.word	0x00000000


	//----- nvinfo : EIATTR_FRAME_SIZE
	.align		4
.L_19672:
        /*1ccd4*/ 	.byte	0x04, 0x11
        /*1ccd6*/ 	.short	(.L_19674 - .L_19673)
	.align		4
.L_19673:
        /*1ccd8*/ 	.word	index@($_ZN7cutlass13device_kernelIN5flash19enable_sm80_to_sm89INS1_16FlashAttnBwdSm80INS1_25CollectiveMainloopBwdSm80ILi2ELi2EN4cute5tupleIJNS5_1CILi64EEENS7_ILi128EEES8_EEENS_10bfloat16_tEfNS_4arch4Sm80ELb1ELb0ELb1ELb1ELb1ELb0ELb0ELb0ELi2ELi2ELi4ELi2ELb1EEENS1_21CollectiveEpilogueBwdISA_SB_SD_Li256ELb1ELb0ELi2EEENS1_25SingleTileBwdLPTSchedulerILb1ELi128ELb1EEEEEEEEEvNT_6ParamsE$_ZN4cute3eso3ESOILb1ELb0EJNS_1CILi0EEEiS3_S3_EEC2ERKS3_RKiS6_S6_)
        /*1ccdc*/ 	.word	0x00000000


	//----- nvinfo : EIATTR_FRAME_SIZE
	.align		4
.L_19674:
        /*1cce0*/ 	.byte	0x04, 0x11
        /*1cce2*/ 	.short	(.L_19676 - .L_19675)
	.align		4
.L_19675:
        /*1cce4*/ 	.word	index@($_ZN7cutlass13device_kernelIN5flash19enable_sm80_to_sm89INS1_16FlashAttnBwdSm80INS1_25CollectiveMainloopBwdSm80ILi2ELi2EN4cute5tupleIJNS5_1CILi64EEENS7_ILi128EEES8_EEENS_10bfloat16_tEfNS_4arch4Sm80ELb1ELb0ELb1ELb1ELb1ELb0ELb0ELb0ELi2ELi2ELi4ELi2ELb1EEENS1_21CollectiveEpilogueBwdISA_SB_SD_Li256ELb1ELb0ELi2EEENS1_25SingleTileBwdLPTSchedulerILb1ELi128ELb1EEEEEEEEEvNT_6ParamsE$_ZN4cute3eso3ESOILb1ELb0EJNS_1CILi0EEEiS3_EEC2ERKS3_RKiS6_)
        /*1cce8*/ 	.word	0x00000000


	//----- nvinfo : EIATTR_FRAME_SIZE
	.align		4
.L_19676:
        /*1ccec*/ 	.byte	0x04, 0x11
        /*1ccee*/ 	.short	(.L_19678 - .L_19677)
	.align		4
.L_19677:
        /*1ccf0*/ 	.word	index@($_ZN7cutlass13device_kernelIN5flash19enable_sm80_to_sm89INS1_16FlashAttnBwdSm80INS1_25CollectiveMainloopBwdSm80ILi2ELi2EN4cute5tupleIJNS5_1CILi64EEENS7_ILi128EEES8_EEENS_10bfloat16_tEfNS_4arch4Sm80ELb1ELb0ELb1ELb1ELb1ELb0ELb0ELb0ELi2ELi2ELi4ELi2ELb1EEENS1_21CollectiveEpilogueBwdISA_SB_SD_Li256ELb1ELb0ELi2EEENS1_25SingleTileBwdLPTSchedulerILb1ELi128ELb1EEEEEEEEEvNT_6ParamsE$_ZN4cute3eso3ESOILb1ELb0EJNS_1CILi0EEEiEEC2ERKS3_RKi)
        /*1ccf4*/ 	.word	0x00000000


	//----- nvinfo : EIATTR_FRAME_SIZE
	.align		4
.L_19678:
        /*1ccf8*/ 	.byte	0x04, 0x11
        /*1ccfa*/ 	.short	(.L_19680 - .L_19679)
	.align		4
.L_19679:
        /*1ccfc*/ 	.word	index@($_ZN7cutlass13device_kernelIN5flash19enable_sm80_to_sm89INS1_16FlashAttnBwdSm80INS1_25CollectiveMainloopBwdSm80ILi2ELi2EN4cute5tupleIJNS5_1CILi64EEENS7_ILi128EEES8_EEENS_10bfloat16_tEfNS_4arch4Sm80ELb1ELb0ELb1ELb1ELb1ELb0ELb0ELb0ELi2ELi2ELi4ELi2ELb1EEENS1_21CollectiveEpilogueBwdISA_SB_SD_Li256ELb1ELb0ELi2EEENS1_25SingleTileBwdLPTSchedulerILb1ELi128ELb1EEEEEEEEEvNT_6ParamsE$_ZN4cute3eso3ESOILb1ELb0EJNS_1CILi0EEES3_iiEEC2ERKS3_S6_RKiS8_)
        /*1cd00*/ 	.word	0x00000000


	//----- nvinfo : EIATTR_FRAME_SIZE
	.align		4
.L_19680:
        /*1cd04*/ 	.byte	0x04, 0x11
        /*1cd06*/ 	.short	(.L_19682 - .L_19681)
	.align		4
.L_19681:
        /*1cd08*/ 	.word	index@($_ZN7cutlass13device_kernelIN5flash19enable_sm80_to_sm89INS1_16FlashAttnBwdSm80INS1_25CollectiveMainloopBwdSm80ILi2ELi2EN4cute5tupleIJNS5_1CILi64EEENS7_ILi128EEES8_EEENS_10bfloat16_tEfNS_4arch4Sm80ELb1ELb0ELb1ELb1ELb1ELb0ELb0ELb0ELi2ELi2ELi4ELi2ELb1EEENS1_21CollectiveEpilogueBwdISA_SB_SD_Li256ELb1ELb0ELi2EEENS1_25SingleTileBwdLPTSchedulerILb1ELi128ELb1EEEEEEEEEvNT_6ParamsE$_ZN4cute3eso3ESOILb1ELb0EJNS_1CILi0EEES3_iS3_EEC2ERKS3_S6_RKiS6_)
        /*1cd0c*/ 	.word	0x00000000


	//----- nvinfo : EIATTR_FRAME_SIZE
	.align		4
.L_19682:
        /*1cd10*/ 	.byte	0x04, 0x11
        /*1cd12*/ 	.short	(.L_19684 - .L_19683)
	.align		4
.L_19683:
        /*1cd14*/ 	.word	index@($_ZN7cutlass13device_kernelIN5flash19enable_sm80_to_sm89INS1_16FlashAttnBwdSm80INS1_25CollectiveMainloopBwdSm80ILi2ELi2EN4cute5tupleIJNS5_1CILi64EEENS7_ILi128EEES8_EEENS_10bfloat16_tEfNS_4arch4Sm80ELb1ELb0ELb1ELb1ELb1ELb0ELb0ELb0ELi2ELi2ELi4ELi2ELb1EEENS1_21CollectiveEpilogueBwdISA_SB_SD_Li256ELb1ELb0ELi2EEENS1_25SingleTileBwdLPTSchedulerILb1ELi128ELb1EEEEEEEEEvNT_6ParamsE$_ZN4cute3eso3ESOILb1ELb0EJNS_1CILi0EEES3_iEEC2ERKS3_S6_RKi)
        /*1cd18*/ 	.word	0x00000000


	//----- nvinfo : EIATTR_FRAME_SIZE
	.align		4
.L_19684:
        /*1cd1c*/ 	.byte	0x04, 0x11
        /*1cd1e*/ 	.short	(.L_19686 - .L_19685)
	.align		4
.L_19685:
        /*1cd20*/ 	.word	index@($_ZN7cutlass13device_kernelIN5flash19enable_sm80_to_sm89INS1_16FlashAttnBwdSm80INS1_25CollectiveMainloopBwdSm80ILi2ELi2EN4cute5tupleIJNS5_1CILi64EEENS7_ILi128EEES8_EEENS_10bfloat16_tEfNS_4arch4Sm80ELb1ELb0ELb1ELb1ELb1ELb0ELb0ELb0ELi2ELi2ELi4ELi2ELb1EEENS1_21CollectiveEpilogueBwdISA_SB_SD_Li256ELb1ELb0ELi2EEENS1_25SingleTileBwdLPTSchedulerILb1ELi128ELb1EEEEEEEEEvNT_6ParamsE$_ZN4cute3eso3ESOILb1ELb0EJNS_1CILi0EEES3_S3_iEEC2ERKS3_S6_S6_RKi)
        /*1cd24*/ 	.word	0x00000000


	//----- nvinfo : EIATTR_FRAME_SIZE
	.align		4
.L_19686:
        /*1cd28*/ 	.byte	0x04, 0x11
        /*1cd2a*/ 	.short	(.L_19688 - .L_19687)
	.align		4
.L_19687:
        /*1cd2c*/ 	.word	index@($_ZN7cutlass13device_kernelIN5flash19enable_sm80_to_sm89INS1_16FlashAttnBwdSm80INS1_25CollectiveMainloopBwdSm80ILi2ELi2EN4cute5tupleIJNS5_1CILi64EEENS7_ILi128EEES8_EEENS_10bfloat16_tEfNS_4arch4Sm80ELb1ELb0ELb1ELb1ELb1ELb0ELb0ELb0ELi2ELi2ELi4ELi2ELb1EEENS1_21CollectiveEpilogueBwdISA_SB_SD_Li256ELb1ELb0ELi2EEENS1_25SingleTileBwdLPTSchedulerILb1ELi128ELb1EEEEEEEEEvNT_6ParamsE$_ZN4cute3eso3ESOILb1ELb0EJNS_10UnderscoreEiiEEC2ERKS2_RKiS7_)
        /*1cd30*/ 	.word	0x00000000


	//----- nvinfo : EIATTR_FRAME_SIZE
	.align		4
.L_19688:
        /*1cd34*/ 	.byte	0x04, 0x11
        /*1cd36*/ 	.short	(.L_19690 - .L_19689)
	.align		4
.L_19689:
        /*1cd38*/ 	.word	index@($_ZN7cutlass13device_kernelIN5flash19enable_sm80_to_sm89INS1_16FlashAttnBwdSm80INS1_25CollectiveMainloopBwdSm80ILi2ELi2EN4cute5tupleIJNS5_1CILi64EEENS7_ILi128EEES8_EEENS_10bfloat16_tEfNS_4arch4Sm80ELb1ELb0ELb1ELb1ELb1ELb0ELb0ELb0ELi2ELi2ELi4ELi2ELb1EEENS1_21CollectiveEpilogueBwdISA_SB_SD_Li256ELb1ELb0ELi2EEENS1_25SingleTileBwdLPTSchedulerILb1ELi128ELb1EEEEEEEEEvNT_6ParamsE$_ZN4cute3eso3ESOILb1ELb0EJNS_10UnderscoreEiEEC2ERKS2_RKi)
        /*1cd3c*/ 	.word	0x00000000


	//----- nvinfo : EIATTR_FRAME_SIZE
	.align		4
.L_19690:
        /*1cd40*/ 	.byte	0x04, 0x11
        /*1cd42*/ 	.short	(.L_19692 - .L_19691)
	.align		4
.L_19691:
        /*1cd44*/ 	.word	index@($_ZN7cutlass13device_kernelIN5flash19enable_sm80_to_sm89INS1_16FlashAttnBwdSm80INS1_25CollectiveMainloopBwdSm80ILi2ELi2EN4cute5tupleIJNS5_1CILi64EEENS7_ILi128EEES8_EEENS_10bfloat16_tEfNS_4arch4Sm80ELb1ELb0ELb1ELb1ELb1ELb0ELb0ELb0ELi2ELi2ELi4ELi2ELb1EEENS1_21CollectiveEpilogueBwdISA_SB_SD_Li256ELb1ELb0ELi2EEENS1_25SingleTileBwdLPTSchedulerILb1ELi128ELb1EEEEEEEEEvNT_6ParamsE$_ZN4cute3eso3ESOILb1ELb0EJNS_10UnderscoreES2_iEEC2ERKS2_S5_RKi)
        /*1cd48*/ 	.word	0x00000000


	//----- nvinfo : EIATTR_FRAME_SIZE
	.align		4
.L_19692:
        /*1cd4c*/ 	.byte	0x04, 0x11
        /*1cd4e*/ 	.short	(.L_19694 - .L_19693)
	.align		4
.L_19693:
        /*1cd50*/ 	.word	index@($_ZN7cutlass13device_kernelIN5flash19enable_sm80_to_sm89INS1_16FlashAttnBwdSm80INS1_25CollectiveMainloopBwdSm80ILi2ELi2EN4cute5tupleIJNS5_1CILi64EEENS7_ILi128EEES8_EEENS_10bfloat16_tEfNS_4arch4Sm80ELb1ELb0ELb1ELb1ELb1ELb0ELb0ELb0ELi2ELi2ELi4ELi2ELb1EEENS1_21CollectiveEpilogueBwdISA_SB_SD_Li256ELb1ELb0ELi2EEENS1_25SingleTileBwdLPTSchedulerILb1ELi128ELb1EEEEEEEEEvNT_6ParamsE$_ZN4cute3eso3ESOILb1ELb0EJNS_10UnderscoreES2_S2_iEEC2ERKS2_S5_S5_RKi)
        /*1cd54*/ 	.word	0x00000000


	//----- nvinfo : EIATTR_FRAME_SIZE
	.align		4
.L_19694:
        /*1cd58*/ 	.byte	0x04, 0x11
        /*1cd5a*/ 	.short	(.L_19696 - .L_19695)
	.align		4
.L_19695:
        /*1cd5c*/ 	.word	index@($_ZN7cutlass13device_kernelIN5flash19enable_sm80_to_sm89INS1_16FlashAttnBwdSm80INS1_25CollectiveMainloopBwdSm80ILi2ELi2EN4cute5tupleIJNS5_1CILi64EEENS7_ILi128EEES8_EEENS_10bfloat16_tEfNS_4arch4Sm80ELb1ELb0ELb1ELb1ELb1ELb0ELb0ELb0ELi2ELi2ELi4ELi2ELb1EEENS1_21CollectiveEpilogueBwdISA_SB_SD_Li256ELb1ELb0ELi2EEENS1_25SingleTileBwdLPTSchedulerILb1ELi128ELb1EEEEEEEEEvNT_6ParamsE$_ZN4cute3eso3ESOILb0ELb1EJlEEC2ERKl)
        /*1cd60*/ 	.word	0x00000000


	//----- nvinfo : EIATTR_FRAME_SIZE
	.align		4
.L_19696:
        /*1cd64*/ 	.byte	0x04, 0x11
        /*1cd66*/ 	.short	(.L_19698 - .L_19697)
	.align		4
.L_19697:
        /*1cd68*/ 	.word	index@($_ZN7cutlass13device_kernelIN5flash19enable_sm80_to_sm89INS1_16FlashAttnBwdSm80INS1_25CollectiveMainloopBwdSm80ILi2ELi2EN4cute5tupleIJNS5_1CILi64EEENS7_ILi128EEES8_EEENS_10bfloat16_tEfNS_4arch4Sm80ELb1ELb0ELb1ELb1ELb1ELb0ELb0ELb0ELi2ELi2ELi4ELi2ELb1EEENS1_21CollectiveEpilogueBwdISA_SB_SD_Li256ELb1ELb0ELi2EEENS1_25SingleTileBwdLPTSchedulerILb1ELi128ELb1EEEEEEEEEvNT_6ParamsE$_ZN4cute3eso3ESOILb0ELb1EJiNS_1CILi0EEEEEC2ERKiRKS3_)
        /*1cd6c*/ 	.word	0x00000000


	//----- nvinfo : EIATTR_FRAME_SIZE
	.align		4
.L_19698:
        /*1cd70*/ 	.byte	0x04, 0x11
        /*1cd72*/ 	.short	(.L_19700 - .L_19699)
	.align		4
.L_19699:
        /*1cd74*/ 	.word	index@($_ZN7cutlass13device_kernelIN5flash19enable_sm80_to_sm89INS1_16FlashAttnBwdSm80INS1_25CollectiveMainloopBwdSm80ILi2ELi2EN4cute5tupleIJNS5_1CILi64EEENS7_ILi128EEES8_EEENS_10bfloat16_tEfNS_4arch4Sm80ELb1ELb0ELb1ELb1ELb1ELb0ELb0ELb0ELi2ELi2ELi4ELi2ELb1EEENS1_21CollectiveEpilogueBwdISA_SB_SD_Li256ELb1ELb0ELi2EEENS1_25SingleTileBwdLPTSchedulerILb1ELi128ELb1EEEEEEEEEvNT_6ParamsE$_ZN4cute3eso3ESOILb0ELb1EJiEEC2ERKi)
        /*1cd78*/ 	.word	0x00000000


	//----- nvinfo : EIATTR_FRAME_SIZE
	.align		4
.L_19700:
        /*1cd7c*/ 	.byte	0x04, 0x11
        /*1cd7e*/ 	.short	(.L_19702 - .L_19701)
	.align		4
.L_19701:
        /*1cd80*/ 	.word	index@($_ZN7cutlass13device_kernelIN5flash19enable_sm80_to_sm89INS1_16FlashAttnBwdSm80INS1_25CollectiveMainloopBwdSm80ILi2ELi2EN4cute5tupleIJNS5_1CILi64EEENS7_ILi128EEES8_EEENS_10bfloat16_tEfNS_4arch4Sm80ELb1ELb0ELb1ELb1ELb1ELb0ELb0ELb0ELi2ELi2ELi4ELi2ELb1EEENS1_21CollectiveEpilogueBwdISA_SB_SD_Li256ELb1ELb0ELi2EEENS1_25SingleTileBwdLPTSchedulerILb1ELi128ELb1EEEEEEEEEvNT_6ParamsE$_ZN4cute3eso3ESOILb0ELb1EJNS_15ArithmeticTupleIJiiEEENS_1CILi0EEES5_S5_EEC2ERKS3_RKS5_SA_SA_)
        /*1cd84*/ 	.word	0x00000000


	//----- nvinfo : EIATTR_FRAME_SIZE
	.align		4
.L_19702:
        /*1cd88*/ 	.byte	0x04, 0x11
        /*1cd8a*/ 	.short	(.L_19704 - .L_19703)
	.align		4
.L_19703:
        /*1cd8c*/ 	.word	index@($_ZN7cutlass13device_kernelIN5flash19enable_sm80_to_sm89INS1_16FlashAttnBwdSm80INS1_25CollectiveMainloopBwdSm80ILi2ELi2EN4cute5tupleIJNS5_1CILi64EEENS7_ILi128EEES8_EEENS_10bfloat16_tEfNS_4arch4Sm80ELb1ELb0ELb1ELb1ELb1ELb0ELb0ELb0ELi2ELi2ELi4ELi2ELb1EEENS1_21CollectiveEpilogueBwdISA_SB_SD_Li256ELb1ELb0ELi2EEENS1_25SingleTileBwdLPTSchedulerILb1ELi128ELb1EEEEEEEEEvNT_6ParamsE$_ZN4cute3eso3ESOILb0ELb1EJNS_15ArithmeticTupleIJiiEEEEEC2ERKS3_)
        /*1cd90*/ 	.word	0x00000000


	//----- nvinfo : EIATTR_FRAME_SIZE
	.align		4
.L_19704:
        /*1cd94*/ 	.byte	0x04, 0x11
        /*1cd96*/ 	.short	(.L_19706 - .L_19705)
	.align		4
.L_19705:
        /*1cd98*/ 	.word	index@($_ZN7cutlass13device_kernelIN5flash19enable_sm80_to_sm89INS1_16FlashAttnBwdSm80INS1_25CollectiveMainloopBwdSm80ILi2ELi2EN4cute5tupleIJNS5_1CILi64EEENS7_ILi128EEES8_EEENS_10bfloat16_tEfNS_4arch4Sm80ELb1ELb0ELb1ELb1ELb1ELb0ELb0ELb0ELi2ELi2ELi4ELi2ELb1EEENS1_21CollectiveEpilogueBwdISA_SB_SD_Li256ELb1ELb0ELi2EEENS1_25SingleTileBwdLPTSchedulerILb1ELi128ELb1EEEEEEEEEvNT_6ParamsE$_ZN4cute3eso3ESOILb0ELb1EJNS_15ArithmeticTupleIJiEEEEEC2ERKS3_)
        /*1cd9c*/ 	.word	0x00000000


	//----- nvinfo : EIATTR_FRAME_SIZE
	.align		4
.L_19706:
        /*1cda0*/ 	.byte	0x04, 0x11
        /*1cda2*/ 	.short	(.L_19708 - .L_19707)
	.align		4
.L_19707:
        /*1cda4*/ 	.word	index@($_ZN7cutlass13device_kernelIN5flash19enable_sm80_to_sm89INS1_16FlashAttnBwdSm80INS1_25CollectiveMainloopBwdSm80ILi2ELi2EN4cute5tupleIJNS5_1CILi64EEENS7_ILi128EEES8_EEENS_10bfloat16_tEfNS_4arch4Sm80ELb1ELb0ELb1ELb1ELb1ELb0ELb0ELb0ELi2ELi2ELi4ELi2ELb1EEENS1_21CollectiveEpilogueBwdISA_SB_SD_Li256ELb1ELb0ELi2EEENS1_25SingleTileBwdLPTSchedulerILb1ELi128ELb1EEEEEEEEEvNT_6ParamsE$_ZN4cute3eso3ESOILb0ELb1EJNS_15ArithmeticTupleIJNS_1CILi0EEEiEEEEEC2ERKS5_)
        /*1cda8*/ 	.word	0x00000000


	//----- nvinfo : EIATTR_FRAME_SIZE
	.align		4
.L_19708:
        /*1cdac*/ 	.byte	0x04, 0x11
        /*1cdae*/ 	.short	(.L_19710 - .L_19709)
	.align		4
.L_19709:
        /*1cdb0*/ 	.word	index@($_ZN7cutlass13device_kernelIN5flash19enable_sm80_to_sm89INS1_16FlashAttnBwdSm80INS1_25CollectiveMainloopBwdSm80ILi2ELi2EN4cute5tupleIJNS5_1CILi64EEENS7_ILi128EEES8_EEENS_10bfloat16_tEfNS_4arch4Sm80ELb1ELb0ELb1ELb1ELb1ELb0ELb0ELb0ELi2ELi2ELi4ELi2ELb1EEENS1_21CollectiveEpilogueBwdISA_SB_SD_Li256ELb1ELb0ELi2EEENS1_25SingleTileBwdLPTSchedulerILb1ELi128ELb1EEEEEEEEEvNT_6ParamsE$_ZN4cute3eso3ESOILb0ELb0EJiiEEC2ERKiS4_)
        /*1cdb4*/ 	.word	0x00000000


	//----- nvinfo : EIATTR_FRAME_SIZE
	.align		4
.L_19710:
        /*1cdb8*/ 	.byte	0x04, 0x11
        /*1cdba*/ 	.short	(.L_19712 - .L_19711)
	.align		4
.L_19711:
        /*1cdbc*/ 	.word	index@($_ZN7cutlass13device_kernelIN5flash19enable_sm80_to_sm89INS1_16FlashAttnBwdSm80INS1_25CollectiveMainloopBwdSm80ILi2ELi2EN4cute5tupleIJNS5_1CILi64EEENS7_ILi128EEES8_EEENS_10bfloat16_tEfNS_4arch4Sm80ELb1ELb0ELb1ELb1ELb1ELb0ELb0ELb0ELi2ELi2ELi4ELi2ELb1EEENS1_21CollectiveEpilogueBwdISA_SB_SD_Li256ELb1ELb0ELi2EEENS1_25SingleTileBwdLPTSchedulerILb1ELi128ELb1EEEEEEEEEvNT_6ParamsE$_ZN4cute3eso3ESOILb0ELb0EJNS_6LayoutINS_5tupleIJNS3_IJNS_1CILi8EEENS4_ILi1EEEEEENS4_ILi2EEES6_EEENS3_IJNS3_IJS6_NS4_ILi0EEEEEElSA_EEEEElEEC2ERKSD_RKl)
        /*1cdc0*/ 	.word	0x00000000


	//----- nvinfo : EIATTR_FRAME_SIZE
	.align		4
.L_19712:
        /*1cdc4*/ 	.byte	0x04, 0x11
        /*1cdc6*/ 	.short	(.L_19714 - .L_19713)
	.align		4
.L_19713:
        /*1cdc8*/ 	.word	index@($_ZN7cutlass13device_kernelIN5flash19enable_sm80_to_sm89INS1_16FlashAttnBwdSm80INS1_25CollectiveMainloopBwdSm80ILi2ELi2EN4cute5tupleIJNS5_1CILi64EEENS7_ILi128EEES8_EEENS_10bfloat16_tEfNS_4arch4Sm80ELb1ELb0ELb1ELb1ELb1ELb0ELb0ELb0ELi2ELi2ELi4ELi2ELb1EEENS1_21CollectiveEpilogueBwdISA_SB_SD_Li256ELb1ELb0ELi2EEENS1_25SingleTileBwdLPTSchedulerILb1ELi128ELb1EEEEEEEEEvNT_6ParamsE$_ZN4cute3eso3ESOILb0ELb0EJNS_6LayoutINS_5tupleIJNS3_IJNS_1CILi8EEENS4_ILi1EEEEEENS4_ILi2EEES6_EEENS3_IJNS3_IJS6_NS4_ILi0EEEEEElSA_EEEEENS_10ViewEngineINS_8gmem_ptrIPKN7cutlass10bfloat16_tEEEEEEEC2ERKSD_RKSL_)
        /*1cdcc*/ 	.word	0x00000000


	//----- nvinfo : EIATTR_FRAME_SIZE
	.align		4
.L_19714:
        /*1cdd0*/ 	.byte	0x04, 0x11
        /*1cdd2*/ 	.short	(.L_19716 - .L_19715)
	.align		4
.L_19715:
        /*1cdd4*/ 	.word	index@($_ZN7cutlass13device_kernelIN5flash19enable_sm80_to_sm89INS1_16FlashAttnBwdSm80INS1_25CollectiveMainloopBwdSm80ILi2ELi2EN4cute5tupleIJNS5_1CILi64EEENS7_ILi128EEES8_EEENS_10bfloat16_tEfNS_4arch4Sm80ELb1ELb0ELb1ELb1ELb1ELb0ELb0ELb0ELi2ELi2ELi4ELi2ELb1EEENS1_21CollectiveEpilogueBwdISA_SB_SD_Li256ELb1ELb0ELi2EEENS1_25SingleTileBwdLPTSchedulerILb1ELi128ELb1EEEEEEEEEvNT_6ParamsE$_ZN4cute3eso3ESOILb0ELb0EJNS_5tupleIJiiEEEiiiEEC2ERKS3_RKiS8_S8_)
        /*1cdd8*/ 	.word	0x00000000


	//----- nvinfo : EIATTR_FRAME_SIZE
	.align		4
.L_19716:
        /*1cddc*/ 	.byte	0x04, 0x11
        /*1cdde*/ 	.short	(.L_19718 - .L_19717)
	.align		4
.L_19717:
        /*1cde0*/ 	.word	index@($_ZN7cutlass13device_kernelIN5flash19enable_sm80_to_sm89INS1_16FlashAttnBwdSm80INS1_25CollectiveMainloopBwdSm80ILi2ELi2EN4cute5tupleIJNS5_1CILi64EEENS7_ILi128EEES8_EEENS_10bfloat16_tEfNS_4arch4Sm80ELb1ELb0ELb1ELb1ELb1ELb0ELb0ELb0ELi2ELi2ELi4ELi2ELb1EEENS1_21CollectiveEpilogueBwdISA_SB_SD_Li256ELb1ELb0ELi2EEENS1_25SingleTileBwdLPTSchedulerILb1ELi128ELb1EEEEEEEEEvNT_6ParamsE$_ZN4cute3eso3ESOILb0ELb0EJNS_15ArithmeticTupleIJiiEEEiiiEEC2ERKS3_RKiS8_S8_)
        /*1cde4*/ 	.word	0x00000000


	//----- nvinfo : EIATTR_FRAME_SIZE
	.align		4
.L_19718:
        /*1cde8*/ 	.byte	0x04, 0x11
        /*1cdea*/ 	.short	(.L_19720 - .L_19719)
	.align		4
.L_19719:
        /*1cdec*/ 	.word	index@($_ZN7cutlass13device_kernelIN5flash19enable_sm80_to_sm89INS1_16FlashAttnBwdSm80INS1_25CollectiveMainloopBwdSm80ILi2ELi2EN4cute5tupleIJNS5_1CILi64EEENS7_ILi128EEES8_EEENS_10bfloat16_tEfNS_4arch4Sm80ELb1ELb0ELb1ELb1ELb1ELb0ELb0ELb0ELi2ELi2ELi4ELi2ELb1EEENS1_21CollectiveEpilogueBwdISA_SB_SD_Li256ELb1ELb0ELi2EEENS1_25SingleTileBwdLPTSchedulerILb1ELi128ELb1EEEEEEEEEvNT_6ParamsE$_ZN4cute12iter_adaptorIPfNS_8smem_ptrIS1_EEEC2ES1_)
        /*1cdf0*/ 	.word	0x00000000


	//----- nvinfo : EIATTR_FRAME_SIZE
	.align		4
.L_19720:
        /*1cdf4*/ 	.byte	0x04, 0x11
        /*1cdf6*/ 	.short	(.L_19722 - .L_19721)
	.align		4
.L_19721:
        /*1cdf8*/ 	.word	index@($_ZN7cutlass13device_kernelIN5flash19enable_sm80_to_sm89INS1_16FlashAttnBwdSm80INS1_25CollectiveMainloopBwdSm80ILi2ELi2EN4cute5tupleIJNS5_1CILi64EEENS7_ILi128EEES8_EEENS_10bfloat16_tEfNS_4arch4Sm80ELb1ELb0ELb1ELb1ELb1ELb0ELb0ELb0ELi2ELi2ELi4ELi2ELb1EEENS1_21CollectiveEpilogueBwdISA_SB_SD_Li256ELb1ELb0ELi2EEENS1_25SingleTileBwdLPTSchedulerILb1ELi128ELb1EEEEEEEEEvNT_6ParamsE$_ZN4cute12iter_adaptorIPN7cutlass9uint128_tENS_8smem_ptrIS3_EEEC2ES3_)
        /*1cdfc*/ 	.word	0x00000000


	//----- nvinfo : EIATTR_FRAME_SIZE
	.align		4
.L_19722:
        /*1ce00*/ 	.byte	0x04, 0x11
        /*1ce02*/ 	.short	(.L_19724 - .L_19723)
	.align		4
.L_19723:
        /*1ce04*/ 	.word	index@($_ZN7cutlass13device_kernelIN5flash19enable_sm80_to_sm89INS1_16FlashAttnBwdSm80INS1_25CollectiveMainloopBwdSm80ILi2ELi2EN4cute5tupleIJNS5_1CILi64EEENS7_ILi128EEES8_EEENS_10bfloat16_tEfNS_4arch4Sm80ELb1ELb0ELb1ELb1ELb1ELb0ELb0ELb0ELi2ELi2ELi4ELi2ELb1EEENS1_21CollectiveEpilogueBwdISA_SB_SD_Li256ELb1ELb0ELi2EEENS1_25SingleTileBwdLPTSchedulerILb1ELi128ELb1EEEEEEEEEvNT_6ParamsE$_ZN4cute12iter_adaptorIPN7cutlass10bfloat16_tENS_8smem_ptrIS3_EEEC2ES3_)
        /*1ce08*/ 	.word	0x00000000


	//----- nvinfo : EIATTR_FRAME_SIZE
	.align		4
.L_19724:
        /*1ce0c*/ 	.byte	0x04, 0x11
        /*1ce0e*/ 	.short	(.L_19726 - .L_19725)
	.align		4
.L_19725:
        /*1ce10*/ 	.word	index@($_ZN7cutlass13device_kernelIN5flash19enable_sm80_to_sm89INS1_16FlashAttnBwdSm80INS1_25CollectiveMainloopBwdSm80ILi2ELi2EN4cute5tupleIJNS5_1CILi64EEENS7_ILi128EEES8_EEENS_10bfloat16_tEfNS_4arch4Sm80ELb1ELb0ELb1ELb1ELb1ELb0ELb0ELb0ELi2ELi2ELi4ELi2ELb1EEENS1_21CollectiveEpilogueBwdISA_SB_SD_Li256ELb1ELb0ELi2EEENS1_25SingleTileBwdLPTSchedulerILb1ELi128ELb1EEEEEEEEEvNT_6ParamsE$_ZN4cute12iter_adaptorIPKfNS_8gmem_ptrIS2_EEEC2ES2_)
        /*1ce14*/ 	.word	0x00000000


	//----- nvinfo : EIATTR_FRAME_SIZE
	.align		4
.L_19726:
        /*1ce18*/ 	.byte	0x04, 0x11
        /*1ce1a*/ 	.short	(.L_19728 - .L_19727)
	.align		4
.L_19727:
        /*1ce1c*/ 	.word	index@($_ZN7cutlass13device_kernelIN5flash19enable_sm80_to_sm89INS1_16FlashAttnBwdSm80INS1_25CollectiveMainloopBwdSm80ILi2ELi2EN4cute5tupleIJNS5_1CILi64EEENS7_ILi128EEES8_EEENS_10bfloat16_tEfNS_4arch4Sm80ELb1ELb0ELb1ELb1ELb1ELb0ELb0ELb0ELi2ELi2ELi4ELi2ELb1EEENS1_21CollectiveEpilogueBwdISA_SB_SD_Li256ELb1ELb0ELi2EEENS1_25SingleTileBwdLPTSchedulerILb1ELi128ELb1EEEEEEEEEvNT_6ParamsE$_ZN4cute12iter_adaptorIPKN7cutlass9uint128_tENS_8gmem_ptrIS4_EEEC2ES4_)
        /*1ce20*/ 	.word	0x00000000


	//----- nvinfo : EIATTR_FRAME_SIZE
	.align		4
.L_19728:
        /*1ce24*/ 	.byte	0x04, 0x11
        /*1ce26*/ 	.short	(.L_19730 - .L_19729)
	.align		4
.L_19729:
        /*1ce28*/ 	.word	index@($_ZN7cutlass13device_kernelIN5flash19enable_sm80_to_sm89INS1_16FlashAttnBwdSm80INS1_25CollectiveMainloopBwdSm80ILi2ELi2EN4cute5tupleIJNS5_1CILi64EEENS7_ILi128EEES8_EEENS_10bfloat16_tEfNS_4arch4Sm80ELb1ELb0ELb1ELb1ELb1ELb0ELb0ELb0ELi2ELi2ELi4ELi2ELb1EEENS1_21CollectiveEpilogueBwdISA_SB_SD_Li256ELb1ELb0ELi2EEENS1_25SingleTileBwdLPTSchedulerILb1ELi128ELb1EEEEEEEEEvNT_6ParamsE$_ZN4cute12iter_adaptorIPKN7cutlass10bfloat16_tENS_8gmem_ptrIS4_EEEC2ES4_)
        /*1ce2c*/ 	.word	0x00000000


	//----- nvinfo : EIATTR_FRAME_SIZE
	.align		4
.L_19730:
        /*1ce30*/ 	.byte	0x04, 0x11
        /*1ce32*/ 	.short	(.L_19732 - .L_19731)
	.align		4
.L_19731:
        /*1ce34*/ 	.word	index@(_ZN7cutlass13device_kernelIN5flash19enable_sm80_to_sm89INS1_16FlashAttnBwdSm80INS1_25CollectiveMainloopBwdSm80ILi2ELi2EN4cute5tupleIJNS5_1CILi64EEENS7_ILi128EEES8_EEENS_10bfloat16_tEfNS_4arch4Sm80ELb1ELb0ELb1ELb1ELb1ELb0ELb0ELb0ELi2ELi2ELi4ELi2ELb1EEENS1_21CollectiveEpilogueBwdISA_SB_SD_Li256ELb1ELb0ELi2EEENS1_25SingleTileBwdLPTSchedulerILb1ELi128ELb1EEEEEEEEEvNT_6ParamsE)
        /*1ce38*/ 	.word	0x000001b0


	//----- nvinfo : EIATTR_REGCOUNT
	.align		4
.L_19732:
        /*1ce3c*/ 	.byte	0x04, 0x2f
        /*1ce3e*/ 	.short	(.L_19734 - .L_19733)
	.align		4
.L_19733:
        /*1ce40*/ 	.word	index@(_ZN7cutlass13device_kernelIN5flash19enable_sm80_to_sm89INS1_16FlashAttnBwdSm80INS1_25CollectiveMainloopBwdSm80ILi2ELi2EN4cute5tupleIJNS5_1CILi64EEENS7_ILi128EEES8_EEENS_10bfloat16_tEfNS_4arch4Sm80ELb1ELb0ELb1ELb1ELb0ELb0ELb0ELb0ELi2ELi2ELi4ELi2ELb1EEENS1_21CollectiveEpilogueBwdISA_SB_SD_Li256ELb1ELb0ELi2EEENS1_25SingleTileBwdLPTSchedulerILb1ELi128ELb0EEEEEEEEEvNT_6ParamsE)
        /*1ce44*/ 	.word	0x000000fa


	//----- nvinfo : EIATTR_FRAME_SIZE
	.align		4
.L_19734:
        /*1ce48*/ 	.byte	0x04, 0x11
        /*1ce4a*/ 	.short	(.L_19736 - .L_19735)
	.align		4
.L_19735:
        /*1ce4c*/ 	.word	index@($_ZN7cutlass13device_kernelIN5flash19enable_sm80_to_sm89INS1_16FlashAttnBwdSm80INS1_25CollectiveMainloopBwdSm80ILi2ELi2EN4cute5tupleIJNS5_1CILi64EEENS7_ILi128EEES8_EEENS_10bfloat16_tEfNS_4arch4Sm80ELb1ELb0ELb1ELb1ELb0ELb0ELb0ELb0ELi2ELi2ELi4ELi2ELb1EEENS1_21CollectiveEpilogueBwdISA_SB_SD_Li256ELb1ELb0ELi2EEENS1_25SingleTileBwdLPTSchedulerILb1ELi128ELb0EEEEEEEEEvNT_6ParamsE$_ZZN5flash25CollectiveMainloopBwdSm80ILi2ELi2EN4cute5tupleIJNS1_1CILi64EEENS3_ILi128EEES4_EEEN7cutlass10bfloat16_tEfNS7_4arch4Sm80ELb1ELb0ELb1ELb1ELb0ELb0ELb0ELb0ELi2ELi2ELi4ELi2ELb1EE3mmaINS_16FlashAttnBwdSm80ISB_NS_21CollectiveEpilogueBwdIS6_S8_SA_Li256ELb1ELb0ELi2EEENS_25SingleTileBwdLPTSchedulerILb1ELi128ELb0EEEE13SharedStorageENS1_6TensorINS1_11ArrayEngineIfLm32EEENS1_6LayoutINS2_IJNS2_IJNS3_ILi2EEESO_EEESO_NS3_ILi4EEEEEENS2_IJNS2_IJNS3_ILi1EEESO_EEESQ_NS3_ILi8EEEEEEEEEEEEbRKNSB_6ParamsERT0_S12_iNS2_IJiiiEEERT_ENKUliiE_clEii)
        /*1ce50*/ 	.word	0x00000000


	//----- nvinfo : EIATTR_FRAME_SIZE
	.align		4
.L_19736:
        /*1ce54*/ 	.byte	0x04, 0x11
        /*1ce56*/ 	.short	(.L_19738 - .L_19737)
	.align		4
.L_19737:
        /*1ce58*/ 	.word	index@($_ZN7cutlass13device_kernelIN5flash19enable_sm80_to_sm89INS1_16FlashAttnBwdSm80INS1_25CollectiveMainloopBwdSm80ILi2ELi2EN4cute5tupleIJNS5_1CILi64EEENS7_ILi128EEES8_EEENS_10bfloat16_tEfNS_4arch4Sm80ELb1ELb0ELb1ELb1ELb0ELb0ELb0ELb0ELi2ELi2ELi4ELi2ELb1EEENS1_21CollectiveEpilogueBwdISA_SB_SD_Li256ELb1ELb0ELi2EEENS1_25SingleTileBwdLPTSchedulerILb1ELi128ELb0EEEEEEEEEvNT_6ParamsE$_ZZN5flash25CollectiveMainloopBwdSm80ILi2ELi2EN4cute5tupleIJNS1_1CILi64EEENS3_ILi128EEES4_EEEN7cutlass10bfloat16_tEfNS7_4arch4Sm80ELb1ELb0ELb1ELb1ELb0ELb0ELb0ELb0ELi2ELi2ELi4ELi2ELb1EE3mmaINS_16FlashAttnBwdSm80ISB_NS_21CollectiveEpilogueBwdIS6_S8_SA_Li256ELb1ELb0ELi2EEENS_25SingleTileBwdLPTSchedulerILb1ELi128ELb0EEEE13SharedStorageENS1_6TensorINS1_11ArrayEngineIfLm32EEENS1_6LayoutINS2_IJNS2_IJNS3_ILi2EEESO_EEESO_NS3_ILi4EEEEEENS2_IJNS2_IJNS3_ILi1EEESO_EEESQ_NS3_ILi8EEEEEEEEEEEEbRKNSB_6ParamsERT0_S12_iNS2_IJiiiEEERT_ENKUliiE0_clEii)
        /*1ce5c*/ 	.word	0x00000000


	//----- nvinfo : EIATTR_FRAME_SIZE
	.align		4
.L_19738:
        /*1ce60*/ 	.byte	0x04, 0x11
        /*1ce62*/ 	.short	(.L_19740 - .L_19739)
	.align		4
.L_19739:
        /*1ce64*/ 	.word	index@($_ZN7cutlass13device_kernelIN5flash19enable_sm80_to_sm89INS1_16FlashAttnBwdSm80INS1_25CollectiveMainloopBwdSm80ILi2ELi2EN4cute5tupleIJNS5_1CILi64EEENS7_ILi128EEES8_EEENS_10bfloat16_tEfNS_4arch4Sm80ELb1ELb0ELb1ELb1ELb0ELb0ELb0ELb0ELi2ELi2ELi4ELi2ELb1EEENS1_21CollectiveEpilogueBwdISA_SB_SD_Li256ELb1ELb0ELi2EEENS1_25SingleTileBwdLPTSchedulerILb1ELi128ELb0EEEEEEEEEvNT_6ParamsE$_ZZN4cuteplIJiiEJNS_1CILi0EEES2_EEEDaRKNS_15ArithmeticTupleIJDpT_EEERKNS3_IJDpT0_EEEENKUlDpRKT_E_clIJiiEEEDaSH_)
        /*1ce68*/ 	.word	0x00000000


	//----- nvinfo : EIATTR_FRAME_SIZE
	.align		4
.L_19740:
        /*1ce6c*/ 	.byte	0x04, 0x11
        /*1ce6e*/ 	.short	(.L_19742 - .L_19741)
	.align		4
.L_19741:
        /*1ce70*/ 	.word	index@($_ZN7cutlass13device_kernelIN5flash19enable_sm80_to_sm89INS1_16FlashAttnBwdSm80INS1_25CollectiveMainloopBwdSm80ILi2ELi2EN4cute5tupleIJNS5_1CILi64EEENS7_ILi128EEES8_EEENS_10bfloat16_tEfNS_4arch4Sm80ELb1ELb0ELb1ELb1ELb0ELb0ELb0ELb0ELi2ELi2ELi4ELi2ELb1EEENS1_21CollectiveEpilogueBwdISA_SB_SD_Li256ELb1ELb0ELi2EEENS1_25SingleTileBwdLPTSchedulerILb1ELi128ELb0EEEEEEEEEvNT_6ParamsE$_ZZN4cuteplIJiEJNS_1CILi0EEEiEEEDaRKNS_15ArithmeticTupleIJDpT_EEERKNS3_IJDpT0_EEEENKUlDpRKT_E_clIJiiEEEDaSH_)
        /*1ce74*/ 	.word	0x00000000


	//----- nvinfo : EIATTR_FRAME_SIZE
	.align		4
.L_19742:
        /*1ce78*/ 	.byte	0x04, 0x11
        /*1ce7a*/ 	.short	(.L_19744 - .L_19743)
	.align		4
.L_19743:
        /*1ce7c*/ 	.word	index@($_ZN7cutlass13device_kernelIN5flash19enable_sm80_to_sm89INS1_16FlashAttnBwdSm80INS1_25CollectiveMainloopBwdSm80ILi2ELi2EN4cute5tupleIJNS5_1CILi64EEENS7_ILi128EEES8_EEENS_10bfloat16_tEfNS_4arch4Sm80ELb1ELb0ELb1ELb1ELb0ELb0ELb0ELb0ELi2ELi2ELi4ELi2ELb1EEENS1_21CollectiveEpilogueBwdISA_SB_SD_Li256ELb1ELb0ELi2EEENS1_25SingleTileBwdLPTSchedulerILb1ELi128ELb0EEEEEEEEEvNT_6ParamsE$_ZZN4cuteplIJiEJNS_1CILi0EEEEEEDaRKNS_15ArithmeticTupleIJDpT_EEERKNS3_IJDpT0_EEEENKUlDpRKT_E_clIJiEEEDaSH_)
        /*1ce80*/ 	.word	0x00000000


	//----- nvinfo : EIATTR_FRAME_SIZE
	.align		4
.L_19744:
        /*1ce84*/ 	.byte	0x04, 0x11
        /*1ce86*/ 	.short	(.L_19746 - .L_19745)
	.align		4
.L_19745:
        /*1ce88*/ 	.word	index@($_ZN7cutlass13device_kernelIN5flash19enable_sm80_to_sm89INS1_16FlashAttnBwdSm80INS1_25CollectiveMainloopBwdSm80ILi2ELi2EN4cute5tupleIJNS5_1CILi64EEENS7_ILi128EEES8_EEENS_10bfloat16_tEfNS_4arch4Sm80ELb1ELb0ELb1ELb1ELb0ELb0ELb0ELb0ELi2ELi2ELi4ELi2ELb1EEENS1_21CollectiveEpilogueBwdISA_SB_SD_Li256ELb1ELb0ELi2EEENS1_25SingleTileBwdLPTSchedulerILb1ELi128ELb0EEEEEEEEEvNT_6ParamsE$_ZZN4cuteplIJNS_1CILi0EEEiEJS2_S2_iiEEEDaRKNS_15ArithmeticTupleIJDpT_EEERKNS3_IJDpT0_EEEENKUlDpRKT_E_clIJS2_iiiEEEDaSH_)
        /*1ce8c*/ 	.word	0x00000000


	//----- nvinfo : EIATTR_FRAME_SIZE
	.align		4
.L_19746:
        /*1ce90*/ 	.byte	0x04, 0x11
        /*1ce92*/ 	.short	(.L_19748 - .L_19747)
	.align		4
.L_19747:
        /*1ce94*/ 	.word	index@($_ZN7cutlass13device_kernelIN5flash19enable_sm80_to_sm89INS1_16FlashAttnBwdSm80INS1_25CollectiveMainloopBwdSm80ILi2ELi2EN4cute5tupleIJNS5_1CILi64EEENS7_ILi128EEES8_EEENS_10bfloat16_tEfNS_4arch4Sm80ELb1ELb0ELb1ELb1ELb0ELb0ELb0ELb0ELi2ELi2ELi4ELi2ELb1EEENS1_21CollectiveEpilogueBwdISA_SB_SD_Li256ELb1ELb0ELi2EEENS1_25SingleTileBwdLPTSchedulerILb1ELi128ELb0EEEEEEEEEvNT_6ParamsE$_ZZN4cuteplIJNS_1CILi0EEES2_iEJS2_S2_S2_iEEEDaRKNS_15ArithmeticTupleIJDpT_EEERKNS3_IJDpT0_EEEENKUlDpRKT_E_clIJS2_S2_iiEEEDaSH_)
        /*1ce98*/ 	.word	0x00000000


	//----- nvinfo : EIATTR_FRAME_SIZE
	.align		4
.L_19748:
        /*1ce9c*/ 	.byte	0x04, 0x11
        /*1ce9e*/ 	.short	(.L_19750 - .L_19749)
	.align		4
.L_19749:
        /*1cea0*/ 	.word	index@($_ZN7cutlass13device_kernelIN5flash19enable_sm80_to_sm89INS1_16FlashAttnBwdSm80INS1_25CollectiveMainloopBwdSm80ILi2ELi2EN4cute5tupleIJNS5_1CILi64EEENS7_ILi128EEES8_EEENS_10bfloat16_tEfNS_4arch4Sm80ELb1ELb0ELb1ELb1ELb0ELb0ELb0ELb0ELi2ELi2ELi4ELi2ELb1EEENS1_21CollectiveEpilogueBwdISA_SB_SD_Li256ELb1ELb0ELi2EEENS1_25SingleTileBwdLPTSchedulerILb1ELi128ELb0EEEEEEEEEvNT_6ParamsE$_ZZN4cuteplIJNS_1CILi0EEES2_EJiS2_EEEDaRKNS_15ArithmeticTupleIJDpT_EEERKNS3_IJDpT0_EEEENKUlDpRKT_E_clIJiS2_EEEDaSH_)
        /*1cea4*/ 	.word	0x00000000


	//----- nvinfo : EIATTR_FRAME_SIZE
	.align		4
.L_19750:
        /*1cea8*/ 	.byte	0x04, 0x11
        /*1ceaa*/ 	.short	(.L_19752 - .L_19751)
	.align		4
.L_19751:
        /*1ceac*/ 	.word	index@($_ZN7cutlass13device_kernelIN5flash19enable_sm80_to_sm89INS1_16FlashAttnBwdSm80INS1_25CollectiveMainloopBwdSm80ILi2ELi2EN4cute5tupleIJNS5_1CILi64EEENS7_ILi128EEES8_EEENS_10bfloat16_tEfNS_4arch4Sm80ELb1ELb0ELb1ELb1ELb0ELb0ELb0ELb0ELi2ELi2ELi4ELi2ELb1EEENS1_21CollectiveEpilogueBwdISA_SB_SD_Li256ELb1ELb0ELi2EEENS1_25SingleTileBwdLPTSchedulerILb1ELi128ELb0EEEEEEEEEvNT_6ParamsE$_ZZN4cuteplIJNS_1CILi0EEES2_EJiEEEDaRKNS_15ArithmeticTupleIJDpT_EEERKNS3_IJDpT0_EEEENKUlDpRKT_E_clIJiS2_EEEDaSH_)
        /*1ceb0*/ 	.word	0x00000000


	//----- nvinfo : EIATTR_FRAME_SIZE
	.align		4
.L_19752:
        /*1ceb4*/ 	.byte	0x04, 0x11
        /*1ceb6*/ 	.short	(.L_19754 - .L_19753)
	.align		4
.L_19753:
        /*1ceb8*/ 	.word	index@($_ZN7cutlass13device_kernelIN5flash19enable_sm80_to_sm89INS1_16FlashAttnBwdSm80INS1_25CollectiveMainloopBwdSm80ILi2ELi2EN4cute5tupleIJNS5_1CILi64EEENS7_ILi128EEES8_EEENS_10bfloat16_tEfNS_4arch4Sm80ELb1ELb0ELb1ELb1ELb0ELb0ELb0ELb0ELi2ELi2ELi4ELi2ELb1EEENS1_21CollectiveEpilogueBwdISA_SB_SD_Li256ELb1ELb0ELi2EEENS1_25SingleTileBwdLPTSchedulerILb1ELi128ELb0EEEEEEEEEvNT_6ParamsE$_ZZN4cuteplIJNS_15ArithmeticTupleIJiiEEEEJNS_1CILi0EEEiiiEEEDaRKNS1_IJDpT_EEERKNS1_IJDpT0_EEEENKUlDpRKT_E_clIJS2_iiiEEEDaSI_)
        /*1cebc*/ 	.word	0x00000000


	//----- nvinfo : EIATTR_FRAME_SIZE
	.align		4
.L_19754:
        /*1cec0*/ 	.byte	0x04, 0x11
        /*1cec2*/ 	.short	(.L_19756 - .L_19755)
	.align		4
.L_19755:
        /*1cec4*/ 	.word	index@($_ZN7cutlass13device_kernelIN5flash19enable_sm80_to_sm89INS1_16FlashAttnBwdSm80INS1_25CollectiveMainloopBwdSm80ILi2ELi2EN4cute5tupleIJNS5_1CILi64EEENS7_ILi128EEES8_EEENS_10bfloat16_tEfNS_4arch4Sm80ELb1ELb0ELb1ELb1ELb0ELb0ELb0ELb0ELi2ELi2ELi4ELi2ELb1EEENS1_21CollectiveEpilogueBwdISA_SB_SD_Li256ELb1ELb0ELi2EEENS1_25SingleTileBwdLPTSchedulerILb1ELi128ELb0EEEEEEEEEvNT_6ParamsE$_ZZN4cuteplIJNS_15ArithmeticTupleIJiEEEEJNS1_IJNS_1CILi0EEEiEEEEEEDaRKNS1_IJDpT_EEERKNS1_IJDpT0_EEEENKUlDpRKT_E_clIJNS1_IJiiEEEEEEDaSJ_)
        /*1cec8*/ 	.word	0x00000000


	//----- nvinfo : EIATTR_FRAME_SIZE
	.align		4
.L_19756:
        /*1cecc*/ 	.byte	0x04, 0x11
        /*1cece*/ 	.short	(.L_19758 - .L_19757)
	.align		4
.L_19757:
        /*1ced0*/ 	.word	index@($_ZN7cutlass13device_kernelIN5flash19enable_sm80_to_sm89INS1_16FlashAttnBwdSm80INS1_25CollectiveMainloopBwdSm80ILi2ELi2EN4cute5tupleIJNS5_1CILi64EEENS7_ILi128EEES8_EEENS_10bfloat16_tEfNS_4arch4Sm80ELb1ELb0ELb1ELb1ELb0ELb0ELb0ELb0ELi2ELi2ELi4ELi2ELb1EEENS1_21CollectiveEpilogueBwdISA_SB_SD_Li256ELb1ELb0ELi2EEENS1_25SingleTileBwdLPTSchedulerILb1ELi128ELb0EEEEEEEEEvNT_6ParamsE$_ZZN4cute9transformINS_15ArithmeticTupleIJiiEEEZNS_14transform_leafIS2_RNS_8identityEEEDaRKT_OT0_EUlRKT_E_EEDaS8_SA_ENKUlDpSD_E_clIJiiEEEDaSF_)
        /*1ced4*/ 	.word	0x00000000


	//----- nvinfo : EIATTR_FRAME_SIZE
	.align		4
.L_19758:
        /*1ced8*/ 	.byte	0x04, 0x11
        /*1ceda*/ 	.short	(.L_19760 - .L_19759)
	.align		4
.L_19759:
        /*1cedc*/ 	.word	index@($_ZN7cutlass13device_kernelIN5flash19enable_sm80_to_sm89INS1_16FlashAttnBwdSm80INS1_25CollectiveMainloopBwdSm80ILi2ELi2EN4cute5tupleIJNS5_1CILi64EEENS7_ILi128EEES8_EEENS_10bfloat16_tEfNS_4arch4Sm80ELb1ELb0ELb1ELb1ELb0ELb0ELb0ELb0ELi2ELi2ELi4ELi2ELb1EEENS1_21CollectiveEpilogueBwdISA_SB_SD_Li256ELb1ELb0ELi2EEENS1_25SingleTileBwdLPTSchedulerILb1ELi128ELb0EEEEEEEEEvNT_6ParamsE$_ZZN4cute9transformINS_15ArithmeticTupleIJNS1_IJiiEEEiiiEEEZNS_14transform_leafIS3_NS_8identityEEEDaRKT_OT0_EUlRKT_E_EEDaS8_SA_ENKUlDpSD_E_clIJNS_5tupleIJiiEEEiiiEEEDaSF_)
        /*1cee0*/ 	.word	0x00000000


	//----- nvinfo : EIATTR_FRAME_SIZE
	.align		4
.L_19760:
        /*1cee4*/ 	.byte	0x04, 0x11
        /*1cee6*/ 	.short	(.L_19762 - .L_19761)
	.align		4
.L_19761:
        /*1cee8*/ 	.word	index@($_ZN7cutlass13device_kernelIN5flash19enable_sm80_to_sm89INS1_16FlashAttnBwdSm80INS1_25CollectiveMainloopBwdSm80ILi2ELi2EN4cute5tupleIJNS5_1CILi64EEENS7_ILi128EEES8_EEENS_10bfloat16_tEfNS_4arch4Sm80ELb1ELb0ELb1ELb1ELb0ELb0ELb0ELb0ELi2ELi2ELi4ELi2ELb1EEENS1_21CollectiveEpilogueBwdISA_SB_SD_Li256ELb1ELb0ELi2EEENS1_25SingleTileBwdLPTSchedulerILb1ELi128ELb0EEEEEEEEEvNT_6ParamsE$_ZZN4cute7idx2crdINS_5tupleIJiEEENS1_IJNS1_IJNS1_IJNS_1CILi8EEENS3_ILi2EEEEEES5_S5_NS3_ILi4EEEEEEEEEEEDaRKT_RKT0_ENKUlRKT_RKT0_E_clIiS8_EEDaSI_SL_)
        /*1ceec*/ 	.word	0x00000000


	//----- nvinfo : EIATTR_FRAME_SIZE
	.align		4
.L_19762:
        /*1cef0*/ 	.byte	0x04, 0x11
        /*1cef2*/ 	.short	(.L_19764 - .L_19763)
	.align		4
.L_19763:
        /*1cef4*/ 	.word	index@($_ZN7cutlass13device_kernelIN5flash19enable_sm80_to_sm89INS1_16FlashAttnBwdSm80INS1_25CollectiveMainloopBwdSm80ILi2ELi2EN4cute5tupleIJNS5_1CILi64EEENS7_ILi128EEES8_EEENS_10bfloat16_tEfNS_4arch4Sm80ELb1ELb0ELb1ELb1ELb0ELb0ELb0ELb0ELi2ELi2ELi4ELi2ELb1EEENS1_21CollectiveEpilogueBwdISA_SB_SD_Li256ELb1ELb0ELi2EEENS1_25SingleTileBwdLPTSchedulerILb1ELi128ELb0EEEEEEEEEvNT_6ParamsE$_ZZN4cute7idx2crdINS_5tupleIJiEEENS1_IJNS1_IJNS1_IJNS_1CILi8EEENS3_ILi2EEEEEES5_NS3_ILi4EEES5_EEEEEEEEDaRKT_RKT0_ENKUlRKT_RKT0_E_clIiS8_EEDaSI_SL_)
        /*1cef8*/ 	.word	0x00000000


	//----- nvinfo : EIATTR_FRAME_SIZE
	.align		4
.L_19764:
        /*1cefc*/ 	.byte	0x04, 0x11
        /*1cefe*/ 	.short	(.L_19766 - .L_19765)
	.align		4
.L_19765:
        /*1cf00*/ 	.word	index@($_ZN7cutlass13device_kernelIN5flash19enable_sm80_to_sm89INS1_16FlashAttnBwdSm80INS1_25CollectiveMainloopBwdSm80ILi2ELi2EN4cute5tupleIJNS5_1CILi64EEENS7_ILi128EEES8_EEENS_10bfloat16_tEfNS_4arch4Sm80ELb1ELb0ELb1ELb1ELb0ELb0ELb0ELb0ELi2ELi2ELi4ELi2ELb1EEENS1_21CollectiveEpilogueBwdISA_SB_SD_Li256ELb1ELb0ELi2EEENS1_25SingleTileBwdLPTSchedulerILb1ELi128ELb0EEEEEEEEEvNT_6ParamsE$_ZZN4cute5sliceINS_5tupleIJNS_10UnderscoreES2_S2_iEEENS1_IJNS1_IJNS_1CILi1EEENS4_ILi0EEEEEElS6_lEEEEEDaRKT_RKT0_ENKUlRKT_RKT0_E_clIS2_lEEDaSH_SK_)
        /*1cf04*/ 	.word	0x00000000


	//----- nvinfo : EIATTR_FRAME_SIZE
	.align		4
.L_19766:
        /*1cf08*/ 	.byte	0x04, 0x11
        /*1cf0a*/ 	.short	(.L_19768 - .L_19767)
	.align		4
.L_19767:
        /*1cf0c*/ 	.word	index@($_ZN7cutlass13device_kernelIN5flash19enable_sm80_to_sm89INS1_16FlashAttnBwdSm80INS1_25CollectiveMainloopBwdSm80ILi2ELi2EN4cute5tupleIJNS5_1CILi64EEENS7_ILi128EEES8_EEENS_10bfloat16_tEfNS_4arch4Sm80ELb1ELb0ELb1ELb1ELb0ELb0ELb0ELb0ELi2ELi2ELi4ELi2ELb1EEENS1_21CollectiveEpilogueBwdISA_SB_SD_Li256ELb1ELb0ELi2EEENS1_25SingleTileBwdLPTSchedulerILb1ELi128ELb0EEEEEEEEEvNT_6ParamsE$_ZZN4cute19as_arithmetic_tupleINS_15ArithmeticTupleIJiiEEEEEDaRKT_ENKUlRKT_E_clIiEEDaS8_)
        /*1cf10*/ 	.word	0x00000000


	//----- nvinfo : EIATTR_FRAME_SIZE
	.align		4
.L_19768:
        /*1cf14*/ 	.byte	0x04, 0x11
        /*1cf16*/ 	.short	(.L_19770 - .L_19769)
	.align		4
.L_19769:
        /*1cf18*/ 	.word	index@($_ZN7cutlass13device_kernelIN5flash19enable_sm80_to_sm89INS1_16FlashAttnBwdSm80INS1_25CollectiveMainloopBwdSm80ILi2ELi2EN4cute5tupleIJNS5_1CILi64EEENS7_ILi128EEES8_EEENS_10bfloat16_tEfNS_4arch4Sm80ELb1ELb0ELb1ELb1ELb0ELb0ELb0ELb0ELi2ELi2ELi4ELi2ELb1EEENS1_21CollectiveEpilogueBwdISA_SB_SD_Li256ELb1ELb0ELi2EEENS1_25SingleTileBwdLPTSchedulerILb1ELi128ELb0EEEEEEEEEvNT_6ParamsE$_ZZN4cute19as_arithmetic_tupleINS_15ArithmeticTupleIJiiEEEEEDaRKT_ENKUlDpRKT_E_clIJiiEEEDaS9_)
        /*1cf1c*/ 	.word	0x00000000


	//----- nvinfo : EIATTR_FRAME_SIZE
	.align		4
.L_19770:
        /*1cf20*/ 	.byte	0x04, 0x11
        /*1cf22*/ 	.short	(.L_19772 - .L_19771)
	.align		4
.L_19771:
        /*1cf24*/ 	.word	index@($_ZN7cutlass13device_kernelIN5flash19enable_sm80_to_sm89INS1_16FlashAttnBwdSm80INS1_25CollectiveMainloopBwdSm80ILi2ELi2EN4cute5tupleIJNS5_1CILi64EEENS7_ILi128EEES8_EEENS_10bfloat16_tEfNS_4arch4Sm80ELb1ELb0ELb1ELb1ELb0ELb0ELb0ELb0ELi2ELi2ELi4ELi2ELb1EEENS1_21CollectiveEpilogueBwdISA_SB_SD_Li256ELb1ELb0ELi2EEENS1_25SingleTileBwdLPTSchedulerILb1ELi128ELb0EEEEEEEEEvNT_6ParamsE$_ZZN4cute19as_arithmetic_tupleINS_15ArithmeticTupleIJNS1_IJiiEEEiiiEEEEEDaRKT_ENKUlRKT_E_clIiEEDaS9_)
        /*1cf28*/ 	.word	0x00000000


	//----- nvinfo : EIATTR_FRAME_SIZE
	.align		4
.L_19772:
        /*1cf2c*/ 	.byte	0x04, 0x11
        /*1cf2e*/ 	.short	(.L_19774 - .L_19773)
	.align		4
.L_19773:
        /*1cf30*/ 	.word	index@($_ZN7cutlass13device_kernelIN5flash19enable_sm80_to_sm89INS1_16FlashAttnBwdSm80INS1_25CollectiveMainloopBwdSm80ILi2ELi2EN4cute5tupleIJNS5_1CILi64EEENS7_ILi128EEES8_EEENS_10bfloat16_tEfNS_4arch4Sm80ELb1ELb0ELb1ELb1ELb0ELb0ELb0ELb0ELi2ELi2ELi4ELi2ELb1EEENS1_21CollectiveEpilogueBwdISA_SB_SD_Li256ELb1ELb0ELi2EEENS1_25SingleTileBwdLPTSchedulerILb1ELi128ELb0EEEEEEEEEvNT_6ParamsE$_ZZN4cute19as_arithmetic_tupleINS_15ArithmeticTupleIJNS1_IJiiEEEiiiEEEEEDaRKT_ENKUlRKT_E_clIS2_EEDaS9_)
        /*1cf34*/ 	.word	0x00000000


	//----- nvinfo : EIATTR_FRAME_SIZE
	.align		4
.L_19774:
        /*1cf38*/ 	.byte	0x04, 0x11
        /*1cf3a*/ 	.short	(.L_19776 - .L_19775)
	.align		4
.L_19775:
        /*1cf3c*/ 	.word	index@($_ZN7cutlass13device_kernelIN5flash19enable_sm80_to_sm89INS1_16FlashAttnBwdSm80INS1_25CollectiveMainloopBwdSm80ILi2ELi2EN4cute5tupleIJNS5_1CILi64EEENS7_ILi128EEES8_EEENS_10bfloat16_tEfNS_4arch4Sm80ELb1ELb0ELb1ELb1ELb0ELb0ELb0ELb0ELi2ELi2ELi4ELi2ELb1EEENS1_21CollectiveEpilogueBwdISA_SB_SD_Li256ELb1ELb0ELi2EEENS1_25SingleTileBwdLPTSchedulerILb1ELi128ELb0EEEEEEEEEvNT_6ParamsE$_ZZN4cute19as_arithmetic_tupleINS_15ArithmeticTupleIJNS1_IJiiEEEiiiEEEEEDaRKT_ENKUlDpRKT_E_clIJS2_iiiEEEDaSA_)
        /*1cf40*/ 	.word	0x00000000


	//----- nvinfo : EIATTR_FRAME_SIZE
	.align		4
.L_19776:
        /*1cf44*/ 	.byte	0x04, 0x11
        /*1cf46*/ 	.short	(.L_19778 - .L_19777)
	.align		4
.L_19777:
        /*1cf48*/ 	.word	index@($_ZN7cutlass13device_kernelIN5flash19enable_sm80_to_sm89INS1_16FlashAttnBwdSm80INS1_25CollectiveMainloopBwdSm80ILi2ELi2EN4cute5tupleIJNS5_1CILi64EEENS7_ILi128EEES8_EEENS_10bfloat16_tEfNS_4arch4Sm80ELb1ELb0ELb1ELb1ELb0ELb0ELb0ELb0ELi2ELi2ELi4ELi2ELb1EEENS1_21CollectiveEpilogueBwdISA_SB_SD_Li256ELb1ELb0ELi2EEENS1_25SingleTileBwdLPTSchedulerILb1ELi128ELb0EEEEEEEEEvNT_6ParamsE$_ZZN4cute14transform_leafINS_15ArithmeticTupleIJiiEEERNS_8identityEEEDaRKT_OT0_ENKUlRKT_E_clIiEEDaSC_)
        /*1cf4c*/ 	.word	0x00000000


	//----- nvinfo : EIATTR_FRAME_SIZE
	.align		4
.L_19778:
        /*1cf50*/ 	.byte	0x04, 0x11
        /*1cf52*/ 	.short	(.L_19780 - .L_19779)
	.align		4
.L_19779:
        /*1cf54*/ 	.word	index@($_ZN7cutlass13device_kernelIN5flash19enable_sm80_to_sm89INS1_16FlashAttnBwdSm80INS1_25CollectiveMainloopBwdSm80ILi2ELi2EN4cute5tupleIJNS5_1CILi64EEENS7_ILi128EEES8_EEENS_10bfloat16_tEfNS_4arch4Sm80ELb1ELb0ELb1ELb1ELb0ELb0ELb0ELb0ELi2ELi2ELi4ELi2ELb1EEENS1_21CollectiveEpilogueBwdISA_SB_SD_Li256ELb1ELb0ELi2EEENS1_25SingleTileBwdLPTSchedulerILb1ELi128ELb0EEEEEEEEEvNT_6ParamsE$_ZZN4cute14transform_leafINS_15ArithmeticTupleIJNS1_IJiiEEEiiiEEENS_8identityEEEDaRKT_OT0_ENKUlRKT_E_clIiEEDaSC_)
        /*1cf58*/ 	.word	0x00000000


	//----- nvinfo : EIATTR_FRAME_SIZE
	.align		4
.L_19780:
        /*1cf5c*/ 	.byte	0x04, 0x11
        /*1cf5e*/ 	.short	(.L_19782 - .L_19781)
	.align		4
.L_19781:
        /*1cf60*/ 	.word	index@($_ZN7cutlass13device_kernelIN5flash19enable_sm80_to_sm89INS1_16FlashAttnBwdSm80INS1_25CollectiveMainloopBwdSm80ILi2ELi2EN4cute5tupleIJNS5_1CILi64EEENS7_ILi128EEES8_EEENS_10bfloat16_tEfNS_4arch4Sm80ELb1ELb0ELb1ELb1ELb0ELb0ELb0ELb0ELi2ELi2ELi4ELi2ELb1EEENS1_21CollectiveEpilogueBwdISA_SB_SD_Li256ELb1ELb0ELi2EEENS1_25SingleTileBwdLPTSchedulerILb1ELi128ELb0EEEEEEEEEvNT_6ParamsE$_ZZN4cute14transform_leafINS_15ArithmeticTupleIJNS1_IJiiEEEiiiEEENS_8identityEEEDaRKT_OT0_ENKUlRKT_E_clIS2_EEDaSC_)
        /*1cf64*/ 	.word	0x00000000


	//----- nvinfo : EIATTR_FRAME_SIZE
	.align		4
.L_19782:
        /*1cf68*/ 	.byte	0x04, 0x11
        /*1cf6a*/ 	.short	(.L_19784 - .L_19783)
	.align		4
.L_19783:
        /*1cf6c*/ 	.word	index@($_ZN7cutlass13device_kernelIN5flash19enable_sm80_to_sm89INS1_16FlashAttnBwdSm80INS1_25CollectiveMainloopBwdSm80ILi2ELi2EN4cute5tupleIJNS5_1CILi64EEENS7_ILi128EEES8_EEENS_10bfloat16_tEfNS_4arch4Sm80ELb1ELb0ELb1ELb1ELb0ELb0ELb0ELb0ELi2ELi2ELi4ELi2ELb1EEENS1_21CollectiveEpilogueBwdISA_SB_SD_Li256ELb1ELb0ELi2EEENS1_25SingleTileBwdLPTSchedulerILb1ELi128ELb0EEEEEEEEEvNT_6ParamsE$_ZZN4cute12filter_tupleINS_5tupleIJNS_10UnderscoreES2_S2_iEEENS1_IJNS1_IJNS_1CILi1EEENS4_ILi0EEEEEElS6_lEEEZNS_5sliceIS3_S8_EEDaRKT_RKT0_EUlRKT_RKT0_E_EEDaSC_SF_OT1_ENKUlDpSI_E_clIJNS1_IJS7_EEENS1_IJlEEENS1_IJS6_EEENS1_IJEEEEEEDaSP_)
        /*1cf70*/ 	.word	0x00000000


	//----- nvinfo : EIATTR_FRAME_SIZE
	.align		4
.L_19784:
        /*1cf74*/ 	.byte	0x04, 0x11
        /*1cf76*/ 	.short	(.L_19786 - .L_19785)
	.align		4
.L_19785:
        /*1cf78*/ 	.word	index@($_ZN7cutlass13device_kernelIN5flash19enable_sm80_to_sm89INS1_16FlashAttnBwdSm80INS1_25CollectiveMainloopBwdSm80ILi2ELi2EN4cute5tupleIJNS5_1CILi64EEENS7_ILi128EEES8_EEENS_10bfloat16_tEfNS_4arch4Sm80ELb1ELb0ELb1ELb1ELb0ELb0ELb0ELb0ELi2ELi2ELi4ELi2ELb1EEENS1_21CollectiveEpilogueBwdISA_SB_SD_Li256ELb1ELb0ELi2EEENS1_25SingleTileBwdLPTSchedulerILb1ELi128ELb0EEEEEEEEEvNT_6ParamsE$_ZN73_INTERNAL_24fd9406_37_flash_bwd_hdim64_bf16_softcap_sm80_cu_8e232a79_330724__cvta_generic_to_sharedEPKv)
        /*1cf7c*/ 	.word	0x00000000


	//----- nvinfo : EIATTR_FRAME_SIZE
	.align		4
.L_19786:
        /*1cf80*/ 	.byte	0x04, 0x11
        /*1cf82*/ 	.short	(.L_19788 - .L_19787)
	.align		4
.L_19787:
        /*1cf84*/ 	.word	index@($_ZN7cutlass13device_kernelIN5flash19enable_sm80_to_sm89INS1_16FlashAttnBwdSm80INS1_25CollectiveMainloopBwdSm80ILi2ELi2EN4cute5tupleIJNS5_1CILi64EEENS7_ILi128EEES8_EEENS_10bfloat16_tEfNS_4arch4Sm80ELb1ELb0ELb1ELb1ELb0ELb0ELb0ELb0ELi2ELi2ELi4ELi2ELb1EEENS1_21CollectiveEpilogueBwdISA_SB_SD_Li256ELb1ELb0ELi2EEENS1_25SingleTileBwdLPTSchedulerILb1ELi128ELb0EEEEEEEEEvNT_6ParamsE$_ZN4cute8smem_ptrIPfECI1NS_12iter_adaptorIS1_S2_EEES1_)
        /*1cf88*/ 	.word	0x00000000


	//----- nvinfo : EIATTR_FRAME_SIZE
	.align		4
.L_19788:
        /*1cf8c*/ 	.byte	0x04, 0x11
        /*1cf8e*/ 	.short	(.L_19790 - .L_19789)
	.align		4
.L_19789:
        /*1cf90*/ 	.word	index@($_ZN7cutlass13device_kernelIN5flash19enable_sm80_to_sm89INS1_16FlashAttnBwdSm80INS1_25CollectiveMainloopBwdSm80ILi2ELi2EN4cute5tupleIJNS5_1CILi64EEENS7_ILi128EEES8_EEENS_10bfloat16_tEfNS_4arch4Sm80ELb1ELb0ELb1ELb1ELb0ELb0ELb0ELb0ELi2ELi2ELi4ELi2ELb1EEENS1_21CollectiveEpilogueBwdISA_SB_SD_Li256ELb1ELb0ELi2EEENS1_25SingleTileBwdLPTSchedulerILb1ELi128ELb0EEEEEEEEEvNT_6ParamsE$_ZN4cute8smem_ptrIPN7cutlass9uint128_tEECI1NS_12iter_adaptorIS3_S4_EEES3_)
        /*1cf94*/ 	.word	0x00000000


	//----- nvinfo : EIATTR_FRAME_SIZE
	.align		4
.L_19790:
        /*1cf98*/ 	.byte	0x04, 0x11
        /*1cf9a*/ 	.short	(.L_19792 - .L_19791)
	.align		4
.L_19791:
        /*1cf9c*/ 	.word	index@($_ZN7cutlass13device_kernelIN5flash19enable_sm80_to_sm89INS1_16FlashAttnBwdSm80INS1_25CollectiveMainloopBwdSm80ILi2ELi2EN4cute5tupleIJNS5_1CILi64EEENS7_ILi128EEES8_EEENS_10bfloat16_tEfNS_4arch4Sm80ELb1ELb0ELb1ELb1ELb0ELb0ELb0ELb0ELi2ELi2ELi4ELi2ELb1EEENS1_21CollectiveEpilogueBwdISA_SB_SD_Li256ELb1ELb0ELi2EEENS1_25SingleTileBwdLPTSchedulerILb1ELi128ELb0EEEEEEEEEvNT_6ParamsE$_ZN4cute8smem_ptrIPN7cutlass10bfloat16_tEECI1NS_12iter_adaptorIS3_S4_EEES3_)
        /*1cfa0*/ 	.word	0x00000000


	//----- nvinfo : EIATTR_FRAME_SIZE
	.align		4
.L_19792:
        /*1cfa4*/ 	.byte	0x04, 0x11
        /*1cfa6*/ 	.short	(.L_19794 - .L_19793)
	.align		4
.L_19793:
        /*1cfa8*/ 	.word	index@($_ZN7cutlass13device_kernelIN5flash19enable_sm80_to_sm89INS1_16FlashAttnBwdSm80INS1_25CollectiveMainloopBwdSm80ILi2ELi2EN4cute5tupleIJNS5_1CILi64EEENS7_ILi128EEES8_EEENS_10bfloat16_tEfNS_4arch4Sm80ELb1ELb0ELb1ELb1ELb0ELb0ELb0ELb0ELi2ELi2ELi4ELi2ELb1EEENS1_21CollectiveEpilogueBwdISA_SB_SD_Li256ELb1ELb0ELi2EEENS1_25SingleTileBwdLPTSchedulerILb1ELi128ELb0EEEEEEEEEvNT_6ParamsE$_ZN4cute8gmem_ptrIPKfECI1NS_12iter_adaptorIS2_S3_EEES2_)
        /*1cfac*/ 	.word	0x00000000


	//----- nvinfo : EIATTR_FRAME_SIZE
	.align		4
.L_19794:
        /*1cfb0*/ 	.byte	0x04, 0x11
        /*1cfb2*/ 	.short	(.L_19796 - .L_19795)
	.align		4
.L_19795:
        /*1cfb4*/ 	.word	index@($_ZN7cutlass13device_kernelIN5flash19enable_sm80_to_sm89INS1_16FlashAttnBwdSm80INS1_25CollectiveMainloopBwdSm80ILi2ELi2EN4cute5tupleIJNS5_1CILi64EEENS7_ILi128EEES8_EEENS_10bfloat16_tEfNS_4arch4Sm80ELb1ELb0ELb1ELb1ELb0ELb0ELb0ELb0ELi2ELi2ELi4ELi2ELb1EEENS1_21CollectiveEpilogueBwdISA_SB_SD_Li256ELb1ELb0ELi2EEENS1_25SingleTileBwdLPTSchedulerILb1ELi128ELb0EEEEEEEEEvNT_6ParamsE$_ZN4cute8gmem_ptrIPKN7cutlass9uint128_tEECI1NS_12iter_adaptorIS4_S5_EEES4_)
        /*1cfb8*/ 	.word	0x00000000


	//----- nvinfo : EIATTR_FRAME_SIZE
	.align		4
.L_19796:
        /*1cfbc*/ 	.byte	0x04, 0x11
        /*1cfbe*/ 	.short	(.L_19798 - .L_19797)
	.align		4
.L_19797:
        /*1cfc0*/ 	.word	index@($_ZN7cutlass13device_kernelIN5flash19enable_sm80_to_sm89INS1_16FlashAttnBwdSm80INS1_25CollectiveMainloopBwdSm80ILi2ELi2EN4cute5tupleIJNS5_1CILi64EEENS7_ILi128EEES8_EEENS_10bfloat16_tEfNS_4arch4Sm80ELb1ELb0ELb1ELb1ELb0ELb0ELb0ELb0ELi2ELi2ELi4ELi2ELb1EEENS1_21CollectiveEpilogueBwdISA_SB_SD_Li256ELb1ELb0ELi2EEENS1_25SingleTileBwdLPTSchedulerILb1ELi128ELb0EEEEEEEEEvNT_6ParamsE$_ZN4cute8gmem_ptrIPKN7cutlass10bfloat16_tEECI1NS_12iter_adaptorIS4_S5_EEES4_)
        /*1cfc4*/ 	.word	0x00000000


	//----- nvinfo : EIATTR_FRAME_SIZE
	.align		4
.L_19798:
        /*1cfc8*/ 	.byte	0x04, 0x11
        /*1cfca*/ 	.short	(.L_19800 - .L_19799)
	.align		4
.L_19799:
        /*1cfcc*/ 	.word	index@($_ZN7cutlass13device_kernelIN5flash19enable_sm80_to_sm89INS1_16FlashAttnBwdSm80INS1_25CollectiveMainloopBwdSm80ILi2ELi2EN4cute5tupleIJNS5_1CILi64EEENS7_ILi128EEES8_EEENS_10bfloat16_tEfNS_4arch4Sm80ELb1ELb0ELb1ELb1ELb0ELb0ELb0ELb0ELi2ELi2ELi4ELi2ELb1EEENS1_21CollectiveEpilogueBwdISA_SB_SD_Li256ELb1ELb0ELi2EEENS1_25SingleTileBwdLPTSchedulerILb1ELi128ELb0EEEEEEEEEvNT_6ParamsE$_ZN4cute5tupleIJiiEEC2ERKiS3_)
        /*1cfd0*/ 	.word	0x00000000


	//----- nvinfo : EIATTR_FRAME_SIZE
	.align		4
.L_19800:
        /*1cfd4*/ 	.byte	0x04, 0x11
        /*1cfd6*/ 	.short	(.L_19802 - .L_19801)
	.align		4
.L_19801:
        /*1cfd8*/ 	.word	index@($_ZN7cutlass13device_kernelIN5flash19enable_sm80_to_sm89INS1_16FlashAttnBwdSm80INS1_25CollectiveMainloopBwdSm80ILi2ELi2EN4cute5tupleIJNS5_1CILi64EEENS7_ILi128EEES8_EEENS_10bfloat16_tEfNS_4arch4Sm80ELb1ELb0ELb1ELb1ELb0ELb0ELb0ELb0ELi2ELi2ELi4ELi2ELb1EEENS1_21CollectiveEpilogueBwdISA_SB_SD_Li256ELb1ELb0ELi2EEENS1_25SingleTileBwdLPTSchedulerILb1ELi128ELb0EEEEEEEEEvNT_6ParamsE$_ZN4cute5tupleIJiNS_1CILi0EEEEEC2ERKiRKS2_)
        /*1cfdc*/ 	.word	0x00000000


	//----- nvinfo : EIATTR_FRAME_SIZE
	.align		4
.L_19802:
        /*1cfe0*/ 	.byte	0x04, 0x11
        /*1cfe2*/ 	.short	(.L_19804 - .L_19803)
	.align		4
.L_19803:
        /*1cfe4*/ 	.word	index@($_ZN7cutlass13device_kernelIN5flash19enable_sm80_to_sm89INS1_16FlashAttnBwdSm80INS1_25CollectiveMainloopBwdSm80ILi2ELi2EN4cute5tupleIJNS5_1CILi64EEENS7_ILi128EEES8_EEENS_10bfloat16_tEfNS_4arch4Sm80ELb1ELb0ELb1ELb1ELb0ELb0ELb0ELb0ELi2ELi2ELi4ELi2ELb1EEENS1_21CollectiveEpilogueBwdISA_SB_SD_Li256ELb1ELb0ELi2EEENS1_25SingleTileBwdLPTSchedulerILb1ELi128ELb0EEEEEEEEEvNT_6ParamsE$_ZN4cute5tupleIJiEEC2ERKi)
        /*1cfe8*/ 	.word	0x00000000


	//----- nvinfo : EIATTR_FRAME_SIZE
	.align		4
.L_19804:
        /*1cfec*/ 	.byte	0x04, 0x11
        /*1cfee*/ 	.short	(.L_19806 - .L_19805)
	.align		4
.L_19805:
        /*1cff0*/ 	.word	index@($_ZN7cutlass13device_kernelIN5flash19enable_sm80_to_sm89INS1_16FlashAttnBwdSm80INS1_25CollectiveMainloopBwdSm80ILi2ELi2EN4cute5tupleIJNS5_1CILi64EEENS7_ILi128EEES8_EEENS_10bfloat16_tEfNS_4arch4Sm80ELb1ELb0ELb1ELb1ELb0ELb0ELb0ELb0ELi2ELi2ELi4ELi2ELb1EEENS1_21CollectiveEpilogueBwdISA_SB_SD_Li256ELb1ELb0ELi2EEENS1_25SingleTileBwdLPTSchedulerILb1ELi128ELb0EEEEEEEEEvNT_6ParamsE$_ZN4cute5tupleIJNS_1CILi0EEEiiiEEC2ERKS2_RKiS7_S7_)
        /*1cff4*/ 	.word	0x00000000


	//----- nvinfo : EIATTR_FRAME_SIZE
	.align		4
.L_19806:
        /*1cff8*/ 	.byte	0x04, 0x11
        /*1cffa*/ 	.short	(.L_19808 - .L_19807)
	.align		4
.L_19807:
        /*1cffc*/ 	.word	index@($_ZN7cutlass13device_kernelIN5flash19enable_sm80_to_sm89INS1_16FlashAttnBwdSm80INS1_25CollectiveMainloopBwdSm80ILi2ELi2EN4cute5tupleIJNS5_1CILi64EEENS7_ILi128EEES8_EEENS_10bfloat16_tEfNS_4arch4Sm80ELb1ELb0ELb1ELb1ELb0ELb0ELb0ELb0ELi2ELi2ELi4ELi2ELb1EEENS1_21CollectiveEpilogueBwdISA_SB_SD_Li256ELb1ELb0ELi2EEENS1_25SingleTileBwdLPTSchedulerILb1ELi128ELb0EEEEEEEEEvNT_6ParamsE$_ZN4cute5tupleIJNS_1CILi0EEEiEEC2ERKS2_RKi)
        /*1d000*/ 	.word	0x00000000


	//----- nvinfo : EIATTR_FRAME_SIZE
	.align		4
.L_19808:
        /*1d004*/ 	.byte	0x04, 0x11
        /*1d006*/ 	.short	(.L_19810 - .L_19809)
	.align		4
.L_19809:
        /*1d008*/ 	.word	index@($_ZN7cutlass13device_kernelIN5flash19enable_sm80_to_sm89INS1_16FlashAttnBwdSm80INS1_25CollectiveMainloopBwdSm80ILi2ELi2EN4cute5tupleIJNS5_1CILi64EEENS7_ILi128EEES8_EEENS_10bfloat16_tEfNS_4arch4Sm80ELb1ELb0ELb1ELb1ELb0ELb0ELb0ELb0ELi2ELi2ELi4ELi2ELb1EEENS1_21CollectiveEpilogueBwdISA_SB_SD_Li256ELb1ELb0ELi2EEENS1_25SingleTileBwdLPTSchedulerILb1ELi128ELb0EEEEEEEEEvNT_6ParamsE$_ZN4cute5tupleIJNS_1CILi0EEES2_iiEEC2ERKS2_S5_RKiS7_)
        /*1d00c*/ 	.word	0x00000000


	//----- nvinfo : EIATTR_FRAME_SIZE
	.align		4
.L_19810:
        /*1d010*/ 	.byte	0x04, 0x11
        /*1d012*/ 	.short	(.L_19812 - .L_19811)
	.align		4
.L_19811:
        /*1d014*/ 	.word	index@($_ZN7cutlass13device_kernelIN5flash19enable_sm80_to_sm89INS1_16FlashAttnBwdSm80INS1_25CollectiveMainloopBwdSm80ILi2ELi2EN4cute5tupleIJNS5_1CILi64EEENS7_ILi128EEES8_EEENS_10bfloat16_tEfNS_4arch4Sm80ELb1ELb0ELb1ELb1ELb0ELb0ELb0ELb0ELi2ELi2ELi4ELi2ELb1EEENS1_21CollectiveEpilogueBwdISA_SB_SD_Li256ELb1ELb0ELi2EEENS1_25SingleTileBwdLPTSchedulerILb1ELi128ELb0EEEEEEEEEvNT_6ParamsE$_ZN4cute5tupleIJNS_1CILi0EEES2_iEEC2ERKS2_S5_RKi)
        /*1d018*/ 	.word	0x00000000


	//----- nvinfo : EIATTR_FRAME_SIZE
	.align		4
.L_19812:
        /*1d01c*/ 	.byte	0x04, 0x11
        /*1d01e*/ 	.short	(.L_19814 - .L_19813)
	.align		4
.L_19813:
        /*1d020*/ 	.word	index@($_ZN7cutlass13device_kernelIN5flash19enable_sm80_to_sm89INS1_16FlashAttnBwdSm80INS1_25CollectiveMainloopBwdSm80ILi2ELi2EN4cute5tupleIJNS5_1CILi64EEENS7_ILi128EEES8_EEENS_10bfloat16_tEfNS_4arch4Sm80ELb1ELb0ELb1ELb1ELb0ELb0ELb0ELb0ELi2ELi2ELi4ELi2ELb1EEENS1_21CollectiveEpilogueBwdISA_SB_SD_Li256ELb1ELb0ELi2EEENS1_25SingleTileBwdLPTSchedulerILb1ELi128ELb0EEEEEEEEEvNT_6ParamsE$_ZN4cute5tupleIJNS_1CILi0EEES2_S2_iEEC2ERKS2_S5_S5_RKi)
        /*1d024*/ 	.word	0x00000000


	//----- nvinfo : EIATTR_FRAME_SIZE
	.align		4
.L_19814:
        /*1d028*/ 	.byte	0x04, 0x11
        /*1d02a*/ 	.short	(.L_19816 - .L_19815)
	.align		4
.L_19815:
        /*1d02c*/ 	.word	index@($_ZN7cutlass13device_kernelIN5flash19enable_sm80_to_sm89INS1_16FlashAttnBwdSm80INS1_25CollectiveMainloopBwdSm80ILi2ELi2EN4cute5tupleIJNS5_1CILi64EEENS7_ILi128EEES8_EEENS_10bfloat16_tEfNS_4arch4Sm80ELb1ELb0ELb1ELb1ELb0ELb0ELb0ELb0ELi2ELi2ELi4ELi2ELb1EEENS1_21CollectiveEpilogueBwdISA_SB_SD_Li256ELb1ELb0ELi2EEENS1_25SingleTileBwdLPTSchedulerILb1ELi128ELb0EEEEEEEEEvNT_6ParamsE$_ZN4cute5tupleIJNS_15ArithmeticTupleIJiiEEEiiiEEC2ERKS2_RKiS7_S7_)
        /*1d030*/ 	.word	0x00000000


	//----- nvinfo : EIATTR_FRAME_SIZE
	.align		4
.L_19816:
        /*1d034*/ 	.byte	0x04, 0x11
        /*1d036*/ 	.short	(.L_19818 - .L_19817)
	.align		4
.L_19817:
        /*1d038*/ 	.word	index@($_ZN7cutlass13device_kernelIN5flash19enable_sm80_to_sm89INS1_16FlashAttnBwdSm80INS1_25CollectiveMainloopBwdSm80ILi2ELi2EN4cute5tupleIJNS5_1CILi64EEENS7_ILi128EEES8_EEENS_10bfloat16_tEfNS_4arch4Sm80ELb1ELb0ELb1ELb1ELb0ELb0ELb0ELb0ELi2ELi2ELi4ELi2ELb1EEENS1_21CollectiveEpilogueBwdISA_SB_SD_Li256ELb1ELb0ELi2EEENS1_25SingleTileBwdLPTSchedulerILb1ELi128ELb0EEEEEEEEEvNT_6ParamsE$_ZN4cute5tupleIJNS_15ArithmeticTupleIJiiEEEEEC2ERKS2_)
        /*1d03c*/ 	.word	0x00000000


	//----- nvinfo : EIATTR_FRAME_SIZE
	.align		4
.L_19818:
        /*1d040*/ 	.byte	0x04, 0x11
        /*1d042*/ 	.short	(.L_19820 - .L_19819)
	.align		4
.L_19819:
        /*1d044*/ 	.word	index@($_ZN7cutlass13device_kernelIN5flash19enable_sm80_to_sm89INS1_16FlashAttnBwdSm80INS1_25CollectiveMainloopBwdSm80ILi2ELi2EN4cute5tupleIJNS5_1CILi64EEENS7_ILi128EEES8_EEENS_10bfloat16_tEfNS_4arch4Sm80ELb1ELb0ELb1ELb1ELb0ELb0ELb0ELb0ELi2ELi2ELi4ELi2ELb1EEENS1_21CollectiveEpilogueBwdISA_SB_SD_Li256ELb1ELb0ELi2EEENS1_25SingleTileBwdLPTSchedulerILb1ELi128ELb0EEEEEEEEEvNT_6ParamsE$_ZN4cute5tupleIJNS_15ArithmeticTupleIJiEEEEEC2ERKS2_)
        /*1d048*/ 	.word	0x00000000


	//----- nvinfo : EIATTR_FRAME_SIZE
	.align		4
.L_19820:
        /*1d04c*/ 	.byte	0x04, 0x11
        /*1d04e*/ 	.short	(.L_19822 - .L_19821)
	.align		4
.L_19821:
        /*1d050*/ 	.word	index@($_ZN7cutlass13device_kernelIN5flash19enable_sm80_to_sm89INS1_16FlashAttnBwdSm80INS1_25CollectiveMainloopBwdSm80ILi2ELi2EN4cute5tupleIJNS5_1CILi64EEENS7_ILi128EEES8_EEENS_10bfloat16_tEfNS_4arch4Sm80ELb1ELb0ELb1ELb1ELb0ELb0ELb0ELb0ELi2ELi2ELi4ELi2ELb1EEENS1_21CollectiveEpilogueBwdISA_SB_SD_Li256ELb1ELb0ELi2EEENS1_25SingleTileBwdLPTSchedulerILb1ELi128ELb0EEEEEEEEEvNT_6ParamsE$_ZN4cute5tupleIJNS_15ArithmeticTupleIJNS_1CILi0EEEiEEEEEC2ERKS4_)
        /*1d054*/ 	.word	0x00000000


	//----- nvinfo : EIATTR_FRAME_SIZE
	.align		4
.L_19822:
        /*1d058*/ 	.byte	0x04, 0x11
        /*1d05a*/ 	.short	(.L_19824 - .L_19823)
	.align		4
.L_19823:
        /*1d05c*/ 	.word	index@($_ZN7cutlass13device_kernelIN5flash19enable_sm80_to_sm89INS1_16FlashAttnBwdSm80INS1_25CollectiveMainloopBwdSm80ILi2ELi2EN4cute5tupleIJNS5_1CILi64EEENS7_ILi128EEES8_EEENS_10bfloat16_tEfNS_4arch4Sm80ELb1ELb0ELb1ELb1ELb0ELb0ELb0ELb0ELi2ELi2ELi4ELi2ELb1EEENS1_21CollectiveEpilogueBwdISA_SB_SD_Li256ELb1ELb0ELi2EEENS1_25SingleTileBwdLPTSchedulerILb1ELi128ELb0EEEEEEEEEvNT_6ParamsE$_ZN4cute5tupleIJNS0_IJNS0_IJNS_1CILi8EEENS1_ILi1EEEEEENS1_ILi2EEES3_EEENS0_IJNS0_IJS3_NS1_ILi0EEEEEElS7_EEEEEC2ERKS6_RKS9_)
        /*1d060*/ 	.word	0x00000000


	//----- nvinfo : EIATTR_FRAME_SIZE
	.align		4
.L_19824:
        /*1d064*/ 	.byte	0x04, 0x11
        /*1d066*/ 	.short	(.L_19826 - .L_19825)
	.align		4
.L_19825:
        /*1d068*/ 	.word	index@($_ZN7cutlass13device_kernelIN5flash19enable_sm80_to_sm89INS1_16FlashAttnBwdSm80INS1_25CollectiveMainloopBwdSm80ILi2ELi2EN4cute5tupleIJNS5_1CILi64EEENS7_ILi128EEES8_EEENS_10bfloat16_tEfNS_4arch4Sm80ELb1ELb0ELb1ELb1ELb0ELb0ELb0ELb0ELi2ELi2ELi4ELi2ELb1EEENS1_21CollectiveEpilogueBwdISA_SB_SD_Li256ELb1ELb0ELi2EEENS1_25SingleTileBwdLPTSchedulerILb1ELi128ELb0EEEEEEEEEvNT_6ParamsE$_ZN4cute3eso3ESOILb1ELb0EJNS_6LayoutINS_5tupleIJNS3_IJNS_1CILi8EEENS4_ILi1EEEEEENS4_ILi2EEES6_EEENS3_IJNS3_IJS6_NS4_ILi0EEEEEENS4_ILi2048EEESA_EEEEEiEEC2ERKSE_RKi)
        /*1d06c*/ 	.word	0x00000000


	//----- nvinfo : EIATTR_FRAME_SIZE
	.align		4
.L_19826:
        /*1d070*/ 	.byte	0x04, 0x11
        /*1d072*/ 	.short	(.L_19828 - .L_19827)
	.align		4
.L_19827:
        /*1d074*/ 	.word	index@($_ZN7cutlass13device_kernelIN5flash19enable_sm80_to_sm89INS1_16FlashAttnBwdSm80INS1_25CollectiveMainloopBwdSm80ILi2ELi2EN4cute5tupleIJNS5_1CILi64EEENS7_ILi128EEES8_EEENS_10bfloat16_tEfNS_4arch4Sm80ELb1ELb0ELb1ELb1ELb0ELb0ELb0ELb0ELi2ELi2ELi4ELi2ELb1EEENS1_21CollectiveEpilogueBwdISA_SB_SD_Li256ELb1ELb0ELi2EEENS1_25SingleTileBwdLPTSchedulerILb1ELi128ELb0EEEEEEEEEvNT_6ParamsE$_ZN4cute3eso3ESOILb1ELb0EJNS_6LayoutINS_5tupleIJNS3_IJNS_1CILi8EEENS4_ILi1EEEEEENS4_ILi2EEES6_EEENS3_IJNS3_IJS6_NS4_ILi0EEEEEENS4_ILi2048EEESA_EEEEENS_10ViewEngineINS_8smem_ptrIPN7cutlass10bfloat16_tEEEEEEEC2ERKSE_RKSL_)
        /*1d078*/ 	.word	0x00000000


	//----- nvinfo : EIATTR_FRAME_SIZE
	.align		4
.L_19828:
        /*1d07c*/ 	.byte	0x04, 0x11
        /*1d07e*/ 	.short	(.L_19830 - .L_19829)
	.align		4
.L_19829:
        /*1d080*/ 	.word	index@($_ZN7cutlass13device_kernelIN5flash19enable_sm80_to_sm89INS1_16FlashAttnBwdSm80INS1_25CollectiveMainloopBwdSm80ILi2ELi2EN4cute5tupleIJNS5_1CILi64EEENS7_ILi128EEES8_EEENS_10bfloat16_tEfNS_4arch4Sm80ELb1ELb0ELb1ELb1ELb0ELb0ELb0ELb0ELi2ELi2ELi4ELi2ELb1EEENS1_21CollectiveEpilogueBwdISA_SB_SD_Li256ELb1ELb0ELi2EEENS1_25SingleTileBwdLPTSchedulerILb1ELi128ELb0EEEEEEEEEvNT_6ParamsE$_ZN4cute3eso3ESOILb1ELb0EJNS_6LayoutINS_5tupleIJNS3_IJNS_1CILi8EEENS4_ILi1EEEEEEEEENS3_IJNS3_IJS6_NS4_ILi0EEEEEEEEEEElEEC2ERKSC_RKl)
        /*1d084*/ 	.word	0x00000000


	//----- nvinfo : EIATTR_FRAME_SIZE
	.align		4
.L_19830:
        /*1d088*/ 	.byte	0x04, 0x11
        /*1d08a*/ 	.short	(.L_19832 - .L_19831)
	.align		4
.L_19831:
        /*1d08c*/ 	.word	index@($_ZN7cutlass13device_kernelIN5flash19enable_sm80_to_sm89INS1_16FlashAttnBwdSm80INS1_25CollectiveMainloopBwdSm80ILi2ELi2EN4cute5tupleIJNS5_1CILi64EEENS7_ILi128EEES8_EEENS_10bfloat16_tEfNS_4arch4Sm80ELb1ELb0ELb1ELb1ELb0ELb0ELb0ELb0ELi2ELi2ELi4ELi2ELb1EEENS1_21CollectiveEpilogueBwdISA_SB_SD_Li256ELb1ELb0ELi2EEENS1_25SingleTileBwdLPTSchedulerILb1ELi128ELb0EEEEEEEEEvNT_6ParamsE$_ZN4cute3eso3ESOILb1ELb0EJNS_6LayoutINS_5tupleIJNS3_IJNS_1CILi8EEENS4_ILi1EEEEEEEEENS3_IJNS3_IJS6_NS4_ILi0EEEEEEEEEEEiEEC2ERKSC_RKi)
        /*1d090*/ 	.word	0x00000000


	//----- nvinfo : EIATTR_FRAME_SIZE
	.align		4
.L_19832:
        /*1d094*/ 	.byte	0x04, 0x11
        /*1d096*/ 	.short	(.L_19834 - .L_19833)
	.align		4
.L_19833:
        /*1d098*/ 	.word	index@($_ZN7cutlass13device_kernelIN5flash19enable_sm80_to_sm89INS1_16FlashAttnBwdSm80INS1_25CollectiveMainloopBwdSm80ILi2ELi2EN4cute5tupleIJNS5_1CILi64EEENS7_ILi128EEES8_EEENS_10bfloat16_tEfNS_4arch4Sm80ELb1ELb0ELb1ELb1ELb0ELb0ELb0ELb0ELi2ELi2ELi4ELi2ELb1EEENS1_21CollectiveEpilogueBwdISA_SB_SD_Li256ELb1ELb0ELi2EEENS1_25SingleTileBwdLPTSchedulerILb1ELi128ELb0EEEEEEEEEvNT_6ParamsE$_ZN4cute3eso3ESOILb1ELb0EJNS_6LayoutINS_5tupleIJNS3_IJNS_1CILi8EEENS4_ILi1EEEEEEEEENS3_IJNS3_IJS6_NS4_ILi0EEEEEEEEEEENS_10ViewEngineINS_8smem_ptrIPN7cutlass10bfloat16_tEEEEEEEC2ERKSC_RKSJ_)
        /*1d09c*/ 	.word	0x00000000


	//----- nvinfo : EIATTR_FRAME_SIZE
	.align		4
.L_19834:
        /*1d0a0*/ 	.byte	0x04, 0x11
        /*1d0a2*/ 	.short	(.L_19836 - .L_19835)
	.align		4
.L_19835:
        /*1d0a4*/ 	.word	index@($_ZN7cutlass13device_kernelIN5flash19enable_sm80_to_sm89INS1_16FlashAttnBwdSm80INS1_25CollectiveMainloopBwdSm80ILi2ELi2EN4cute5tupleIJNS5_1CILi64EEENS7_ILi128EEES8_EEENS_10bfloat16_tEfNS_4arch4Sm80ELb1ELb0ELb1ELb1ELb0ELb0ELb0ELb0ELi2ELi2ELi4ELi2ELb1EEENS1_21CollectiveEpilogueBwdISA_SB_SD_Li256ELb1ELb0ELi2EEENS1_25SingleTileBwdLPTSchedulerILb1ELi128ELb0EEEEEEEEEvNT_6ParamsE$_ZN4cute3eso3ESOILb1ELb0EJNS_6LayoutINS_5tupleIJNS3_IJNS_1CILi8EEENS4_ILi1EEEEEEEEENS3_IJNS3_IJS6_NS4_ILi0EEEEEEEEEEENS_10ViewEngineINS_8gmem_ptrIPKN7cutlass10bfloat16_tEEEEEEEC2ERKSC_RKSK_)
        /*1d0a8*/ 	.word	0x00000000


	//----- nvinfo : EIATTR_FRAME_SIZE
	.align		4
.L_19836:
        /*1d0ac*/ 	.byte	0x04, 0x11
        /*1d0ae*/ 	.short	(.L_19838 - .L_19837)
	.align		4
.L_19837:
        /*1d0b0*/ 	.word	index@($_ZN7cutlass13device_kernelIN5flash19enable_sm80_to_sm89INS1_16FlashAttnBwdSm80INS1_25CollectiveMainloopBwdSm80ILi2ELi2EN4cute5tupleIJNS5_1CILi64EEENS7_ILi128EEES8_EEENS_10bfloat16_tEfNS_4arch4Sm80ELb1ELb0ELb1ELb1ELb0ELb0ELb0ELb0ELi2ELi2ELi4ELi2ELb1EEENS1_21CollectiveEpilogueBwdISA_SB_SD_Li256ELb1ELb0ELi2EEENS1_25SingleTileBwdLPTSchedulerILb1ELi128ELb0EEEEEEEEEvNT_6ParamsE$_ZN4cute3eso3ESOILb1ELb0EJNS_6LayoutINS_5tupleIJNS3_IJNS_1CILi4EEENS4_ILi1EEEEEES6_EEENS3_IJNS3_IJS6_NS4_ILi0EEEEEES9_EEEEEiEEC2ERKSC_RKi)
        /*1d0b4*/ 	.word	0x00000000


	//----- nvinfo : EIATTR_FRAME_SIZE
	.align		4
.L_19838:
        /*1d0b8*/ 	.byte	0x04, 0x11
        /*1d0ba*/ 	.short	(.L_19840 - .L_19839)
	.align		4
.L_19839:
        /*1d0bc*/ 	.word	index@($_ZN7cutlass13device_kernelIN5flash19enable_sm80_to_sm89INS1_16FlashAttnBwdSm80INS1_25CollectiveMainloopBwdSm80ILi2ELi2EN4cute5tupleIJNS5_1CILi64EEENS7_ILi128EEES8_EEENS_10bfloat16_tEfNS_4arch4Sm80ELb1ELb0ELb1ELb1ELb0ELb0ELb0ELb0ELi2ELi2ELi4ELi2ELb1EEENS1_21CollectiveEpilogueBwdISA_SB_SD_Li256ELb1ELb0ELi2EEENS1_25SingleTileBwdLPTSchedulerILb1ELi128ELb0EEEEEEEEEvNT_6ParamsE$_ZN4cute3eso3ESOILb1ELb0EJNS_6LayoutINS_5tupleIJNS3_IJNS_1CILi4EEENS4_ILi1EEEEEES6_EEENS3_IJNS3_IJS6_NS4_ILi0EEEEEES9_EEEEENS_10ViewEngineINS_8smem_ptrIPfEEEEEEC2ERKSC_RKSH_)
        /*1d0c0*/ 	.word	0x00000000


	//----- nvinfo : EIATTR_FRAME_SIZE
	.align		4
.L_19840:
        /*1d0c4*/ 	.byte	0x04, 0x11
        /*1d0c6*/ 	.short	(.L_19842 - .L_19841)
	.align		4
.L_19841:
        /*1d0c8*/ 	.word	index@($_ZN7cutlass13device_kernelIN5flash19enable_sm80_to_sm89INS1_16FlashAttnBwdSm80INS1_25CollectiveMainloopBwdSm80ILi2ELi2EN4cute5tupleIJNS5_1CILi64EEENS7_ILi128EEES8_EEENS_10bfloat16_tEfNS_4arch4Sm80ELb1ELb0ELb1ELb1ELb0ELb0ELb0ELb0ELi2ELi2ELi4ELi2ELb1EEENS1_21CollectiveEpilogueBwdISA_SB_SD_Li256ELb1ELb0ELi2EEENS1_25SingleTileBwdLPTSchedulerILb1ELi128ELb0EEEEEEEEEvNT_6ParamsE$_ZN4cute3eso3ESOILb1ELb0EJNS_6LayoutINS_5tupleIJNS3_IJNS_1CILi4EEENS4_ILi1EEEEEES6_EEENS3_IJNS3_IJS6_NS4_ILi0EEEEEES9_EEEEENS_10ViewEngineINS_8gmem_ptrIPKfEEEEEEC2ERKSC_RKSI_)
        /*1d0cc*/ 	.word	0x00000000


	//----- nvinfo : EIATTR_FRAME_SIZE
	.align		4
.L_19842:
        /*1d0d0*/ 	.byte	0x04, 0x11
        /*1d0d2*/ 	.short	(.L_19844 - .L_19843)
	.align		4
.L_19843:
        /*1d0d4*/ 	.word	index@($_ZN7cutlass13device_kernelIN5flash19enable_sm80_to_sm89INS1_16FlashAttnBwdSm80INS1_25CollectiveMainloopBwdSm80ILi2ELi2EN4cute5tupleIJNS5_1CILi64EEENS7_ILi128EEES8_EEENS_10bfloat16_tEfNS_4arch4Sm80ELb1ELb0ELb1ELb1ELb0ELb0ELb0ELb0ELi2ELi2ELi4ELi2ELb1EEENS1_21CollectiveEpilogueBwdISA_SB_SD_Li256ELb1ELb0ELi2EEENS1_25SingleTileBwdLPTSchedulerILb1ELi128ELb0EEEEEEEEEvNT_6ParamsE$_ZN4cute3eso3ESOILb1ELb0EJNS_6LayoutINS_5tupleIJNS3_IJNS_1CILi4EEENS4_ILi1EEEEEEEEENS3_IJNS3_IJS6_NS4_ILi0EEEEEEEEEEENS_10ViewEngineINS_8smem_ptrIPfEEEEEEC2ERKSC_RKSH_)
        /*1d0d8*/ 	.word	0x00000000


	//----- nvinfo : EIATTR_FRAME_SIZE
	.align		4
.L_19844:
        /*1d0dc*/ 	.byte	0x04, 0x11
        /*1d0de*/ 	.short	(.L_19846 - .L_19845)
	.align		4
.L_19845:
        /*1d0e0*/ 	.word	index@($_ZN7cutlass13device_kernelIN5flash19enable_sm80_to_sm89INS1_16FlashAttnBwdSm80INS1_25CollectiveMainloopBwdSm80ILi2ELi2EN4cute5tupleIJNS5_1CILi64EEENS7_ILi128EEES8_EEENS_10bfloat16_tEfNS_4arch4Sm80ELb1ELb0ELb1ELb1ELb0ELb0ELb0ELb0ELi2ELi2ELi4ELi2ELb1EEENS1_21CollectiveEpilogueBwdISA_SB_SD_Li256ELb1ELb0ELi2EEENS1_25SingleTileBwdLPTSchedulerILb1ELi128ELb0EEEEEEEEEvNT_6ParamsE$_ZN4cute3eso3ESOILb1ELb0EJNS_6LayoutINS_5tupleIJNS3_IJNS_1CILi4EEENS4_ILi1EEEEEEEEENS3_IJNS3_IJS6_NS4_ILi0EEEEEEEEEEENS_10ViewEngineINS_8gmem_ptrIPKfEEEEEEC2ERKSC_RKSI_)
        /*1d0e4*/ 	.word	0x00000000


	//----- nvinfo : EIATTR_FRAME_SIZE
	.align		4
.L_19846:
        /*1d0e8*/ 	.byte	0x04, 0x11
        /*1d0ea*/ 	.short	(.L_19848 - .L_19847)
	.align		4
.L_19847:
        /*1d0ec*/ 	.word	index@($_ZN7cutlass13device_kernelIN5flash19enable_sm80_to_sm89INS1_16FlashAttnBwdSm80INS1_25CollectiveMainloopBwdSm80ILi2ELi2EN4cute5tupleIJNS5_1CILi64EEENS7_ILi128EEES8_EEENS_10bfloat16_tEfNS_4arch4Sm80ELb1ELb0ELb1ELb1ELb0ELb0ELb0ELb0ELi2ELi2ELi4ELi2ELb1EEENS1_21CollectiveEpilogueBwdISA_SB_SD_Li256ELb1ELb0ELi2EEENS1_25SingleTileBwdLPTSchedulerILb1ELi128ELb0EEEEEEEEEvNT_6ParamsE$_ZN4cute3eso3ESOILb1ELb0EJNS_6LayoutINS_5tupleIJNS3_IJNS_1CILi1EEES5_EEEEEENS3_IJNS3_IJS5_NS4_ILi0EEEEEEEEEEENS_10ViewEngineINS_8smem_ptrIPN7cutlass9uint128_tEEEEEEEC2ERKSB_RKSI_)
        /*1d0f0*/ 	.word	0x00000000


	//----- nvinfo : EIATTR_FRAME_SIZE
	.align		4
.L_19848:
        /*1d0f4*/ 	.byte	0x04, 0x11
        /*1d0f6*/ 	.short	(.L_19850 - .L_19849)
	.align		4
.L_19849:
        /*1d0f8*/ 	.word	index@($_ZN7cutlass13device_kernelIN5flash19enable_sm80_to_sm89INS1_16FlashAttnBwdSm80INS1_25CollectiveMainloopBwdSm80ILi2ELi2EN4cute5tupleIJNS5_1CILi64EEENS7_ILi128EEES8_EEENS_10bfloat16_tEfNS_4arch4Sm80ELb1ELb0ELb1ELb1ELb0ELb0ELb0ELb0ELi2ELi2ELi4ELi2ELb1EEENS1_21CollectiveEpilogueBwdISA_SB_SD_Li256ELb1ELb0ELi2EEENS1_25SingleTileBwdLPTSchedulerILb1ELi128ELb0EEEEEEEEEvNT_6ParamsE$_ZN4cute3eso3ESOILb1ELb0EJNS_6LayoutINS_5tupleIJNS3_IJNS_1CILi1EEES5_EEEEEENS3_IJNS3_IJS5_NS4_ILi0EEEEEEEEEEENS_10ViewEngineINS_8gmem_ptrIPKN7cutlass9uint128_tEEEEEEEC2ERKSB_RKSJ_)
        /*1d0fc*/ 	.word	0x00000000


	//----- nvinfo : EIATTR_FRAME_SIZE
	.align		4
.L_19850:
        /*1d100*/ 	.byte	0x04, 0x11
        /*1d102*/ 	.short	(.L_19852 - .L_19851)
	.align		4
.L_19851:
        /*1d104*/ 	.word	index@($_ZN7cutlass13device_kernelIN5flash19enable_sm80_to_sm89INS1_16FlashAttnBwdSm80INS1_25CollectiveMainloopBwdSm80ILi2ELi2EN4cute5tupleIJNS5_1CILi64EEENS7_ILi128EEES8_EEENS_10bfloat16_tEfNS_4arch4Sm80ELb1ELb0ELb1ELb1ELb0ELb0ELb0ELb0ELi2ELi2ELi4ELi2ELb1EEENS1_21CollectiveEpilogueBwdISA_SB_SD_Li256ELb1ELb0ELi2EEENS1_25SingleTileBwdLPTSchedulerILb1ELi128ELb0EEEEEEEEEvNT_6ParamsE$_ZN4cute3eso3ESOILb1ELb0EJNS_5tupleIJNS_1CILi1EEENS3_ILi0EEEEEElS5_EEC2ERKS6_RKlRKS5_)
        /*1d108*/ 	.word	0x00000000


	//----- nvinfo : EIATTR_FRAME_SIZE
	.align		4
.L_19852:
        /*1d10c*/ 	.byte	0x04, 0x11
        /*1d10e*/ 	.short	(.L_19854 - .L_19853)
	.align		4
.L_19853:
        /*1d110*/ 	.word	index@($_ZN7cutlass13device_kernelIN5flash19enable_sm80_to_sm89INS1_16FlashAttnBwdSm80INS1_25CollectiveMainloopBwdSm80ILi2ELi2EN4cute5tupleIJNS5_1CILi64EEENS7_ILi128EEES8_EEENS_10bfloat16_tEfNS_4arch4Sm80ELb1ELb0ELb1ELb1ELb0ELb0ELb0ELb0ELi2ELi2ELi4ELi2ELb1EEENS1_21CollectiveEpilogueBwdISA_SB_SD_Li256ELb1ELb0ELi2EEENS1_25SingleTileBwdLPTSchedulerILb1ELi128ELb0EEEEEEEEEvNT_6ParamsE$_ZN4cute3eso3ESOILb1ELb0EJNS_5tupleIJNS2_IJNS_1CILi8EEENS3_ILi1EEEEEENS3_ILi2EEES5_EEENS2_IJNS2_IJS5_NS3_ILi0EEEEEElS9_EEEEEC2ERKS8_RKSB_)
        /*1d114*/ 	.word	0x00000000


	//----- nvinfo : EIATTR_FRAME_SIZE
	.align		4
.L_19854:
        /*1d118*/ 	.byte	0x04, 0x11
        /*1d11a*/ 	.short	(.L_19856 - .L_19855)
	.align		4
.L_19855:
        /*1d11c*/ 	.word	index@($_ZN7cutlass13device_kernelIN5flash19enable_sm80_to_sm89INS1_16FlashAttnBwdSm80INS1_25CollectiveMainloopBwdSm80ILi2ELi2EN4cute5tupleIJNS5_1CILi64EEENS7_ILi128EEES8_EEENS_10bfloat16_tEfNS_4arch4Sm80ELb1ELb0ELb1ELb1ELb0ELb0ELb0ELb0ELi2ELi2ELi4ELi2ELb1EEENS1_21CollectiveEpilogueBwdISA_SB_SD_Li256ELb1ELb0ELi2EEENS1_25SingleTileBwdLPTSchedulerILb1ELi128ELb0EEEEEEEEEvNT_6ParamsE$_ZN4cute3eso3ESOILb1ELb0EJNS_1CILi0EEEiiiEEC2ERKS3_RKiS8_S8_)
        /*1d120*/ 	.word	0x00000000


	//----- nvinfo : EIATTR_FRAME_SIZE
	.align		4
.L_19856:
        /*1d124*/ 	.byte	0x04, 0x11
        /*1d126*/ 	.short	(.L_19858 - .L_19857)
	.align		4
.L_19857:
        /*1d128*/ 	.word	index@($_ZN7cutlass13device_kernelIN5flash19enable_sm80_to_sm89INS1_16FlashAttnBwdSm80INS1_25CollectiveMainloopBwdSm80ILi2ELi2EN4cute5tupleIJNS5_1CILi64EEENS7_ILi128EEES8_EEENS_10bfloat16_tEfNS_4arch4Sm80ELb1ELb0ELb1ELb1ELb0ELb0ELb0ELb0ELi2ELi2ELi4ELi2ELb1EEENS1_21CollectiveEpilogueBwdISA_SB_SD_Li256ELb1ELb0ELi2EEENS1_25SingleTileBwdLPTSchedulerILb1ELi128ELb0EEEEEEEEEvNT_6ParamsE$_ZN4cute3eso3ESOILb1ELb0EJNS_1CILi0EEEiS3_S3_EEC2ERKS3_RKiS6_S6_)
        /*1d12c*/ 	.word	0x00000000


	//----- nvinfo : EIATTR_FRAME_SIZE
	.align		4
.L_19858:
        /*1d130*/ 	.byte	0x04, 0x11
        /*1d132*/ 	.short	(.L_19860 - .L_19859)
	.align		4
.L_19859:
        /*1d134*/ 	.word	index@($_ZN7cutlass13device_kernelIN5flash19enable_sm80_to_sm89INS1_16FlashAttnBwdSm80INS1_25CollectiveMainloopBwdSm80ILi2ELi2EN4cute5tupleIJNS5_1CILi64EEENS7_ILi128EEES8_EEENS_10bfloat16_tEfNS_4arch4Sm80ELb1ELb0ELb1ELb1ELb0ELb0ELb0ELb0ELi2ELi2ELi4ELi2ELb1EEENS1_21CollectiveEpilogueBwdISA_SB_SD_Li256ELb1ELb0ELi2EEENS1_25SingleTileBwdLPTSchedulerILb1ELi128ELb0EEEEEEEEEvNT_6ParamsE$_ZN4cute3eso3ESOILb1ELb0EJNS_1CILi0EEEiS3_EEC2ERKS3_RKiS6_)
        /*1d138*/ 	.word	0x00000000


	//----- nvinfo : EIATTR_FRAME_SIZE
	.align		4
.L_19860:
        /*1d13c*/ 	.byte	0x04, 0x11
        /*1d13e*/ 	.short	(.L_19862 - .L_19861)
	.align		4
.L_19861:
        /*1d140*/ 	.word	index@($_ZN7cutlass13device_kernelIN5flash19enable_sm80_to_sm89INS1_16FlashAttnBwdSm80INS1_25CollectiveMainloopBwdSm80ILi2ELi2EN4cute5tupleIJNS5_1CILi64EEENS7_ILi128EEES8_EEENS_10bfloat16_tEfNS_4arch4Sm80ELb1ELb0ELb1ELb1ELb0ELb0ELb0ELb0ELi2ELi2ELi4ELi2ELb1EEENS1_21CollectiveEpilogueBwdISA_SB_SD_Li256ELb1ELb0ELi2EEENS1_25SingleTileBwdLPTSchedulerILb1ELi128ELb0EEEEEEEEEvNT_6ParamsE$_ZN4cute3eso3ESOILb1ELb0EJNS_1CILi0EEEiEEC2ERKS3_RKi)
        /*1d144*/ 	.word	0x00000000


	//----- nvinfo : EIATTR_FRAME_SIZE
	.align		4
.L_19862:
        /*1d148*/ 	.byte	0x04, 0x11
        /*1d14a*/ 	.short	(.L_19864 - .L_19863)
	.align		4
.L_19863:
        /*1d14c*/ 	.word	index@($_ZN7cutlass13device_kernelIN5flash19enable_sm80_to_sm89INS1_16FlashAttnBwdSm80INS1_25CollectiveMainloopBwdSm80ILi2ELi2EN4cute5tupleIJNS5_1CILi64EEENS7_ILi128EEES8_EEENS_10bfloat16_tEfNS_4arch4Sm80ELb1ELb0ELb1ELb1ELb0ELb0ELb0ELb0ELi2ELi2ELi4ELi2ELb1EEENS1_21CollectiveEpilogueBwdISA_SB_SD_Li256ELb1ELb0ELi2EEENS1_25SingleTileBwdLPTSchedulerILb1ELi128ELb0EEEEEEEEEvNT_6ParamsE$_ZN4cute3eso3ESOILb1ELb0EJNS_1CILi0EEES3_iiEEC2ERKS3_S6_RKiS8_)
        /*1d150*/ 	.word	0x00000000


	//----- nvinfo : EIATTR_FRAME_SIZE
	.align		4
.L_19864:
        /*1d154*/ 	.byte	0x04, 0x11
        /*1d156*/ 	.short	(.L_19866 - .L_19865)
	.align		4
.L_19865:
        /*1d158*/ 	.word	index@($_ZN7cutlass13device_kernelIN5flash19enable_sm80_to_sm89INS1_16FlashAttnBwdSm80INS1_25CollectiveMainloopBwdSm80ILi2ELi2EN4cute5tupleIJNS5_1CILi64EEENS7_ILi128EEES8_EEENS_10bfloat16_tEfNS_4arch4Sm80ELb1ELb0ELb1ELb1ELb0ELb0ELb0ELb0ELi2ELi2ELi4ELi2ELb1EEENS1_21CollectiveEpilogueBwdISA_SB_SD_Li256ELb1ELb0ELi2EEENS1_25SingleTileBwdLPTSchedulerILb1ELi128ELb0EEEEEEEEEvNT_6ParamsE$_ZN4cute3eso3ESOILb1ELb0EJNS_1CILi0EEES3_iS3_EEC2ERKS3_S6_RKiS6_)
        /*1d15c*/ 	.word	0x00000000


	//----- nvinfo : EIATTR_FRAME_SIZE
	.align		4
.L_19866:
        /*1d160*/ 	.byte	0x04, 0x11
        /*1d162*/ 	.short	(.L_19868 - .L_19867)
	.align		4
.L_19867:
        /*1d164*/ 	.word	index@($_ZN7cutlass13device_kernelIN5flash19enable_sm80_to_sm89INS1_16FlashAttnBwdSm80INS1_25CollectiveMainloopBwdSm80ILi2ELi2EN4cute5tupleIJNS5_1CILi64EEENS7_ILi128EEES8_EEENS_10bfloat16_tEfNS_4arch4Sm80ELb1ELb0ELb1ELb1ELb0ELb0ELb0ELb0ELi2ELi2ELi4ELi2ELb1EEENS1_21CollectiveEpilogueBwdISA_SB_SD_Li256ELb1ELb0ELi2EEENS1_25SingleTileBwdLPTSchedulerILb1ELi128ELb0EEEEEEEEEvNT_6ParamsE$_ZN4cute3eso3ESOILb1ELb0EJNS_1CILi0EEES3_iEEC2ERKS3_S6_RKi)
        /*1d168*/ 	.word	0x00000000


	//----- nvinfo : EIATTR_FRAME_SIZE
	.align		4
.L_19868:
        /*1d16c*/ 	.byte	0x04, 0x11
        /*1d16e*/ 	.short	(.L_19870 - .L_19869)
	.align		4
.L_19869:
        /*1d170*/ 	.word	index@($_ZN7cutlass13device_kernelIN5flash19enable_sm80_to_sm89INS1_16FlashAttnBwdSm80INS1_25CollectiveMainloopBwdSm80ILi2ELi2EN4cute5tupleIJNS5_1CILi64EEENS7_ILi128EEES8_EEENS_10bfloat16_tEfNS_4arch4Sm80ELb1ELb0ELb1ELb1ELb0ELb0ELb0ELb0ELi2ELi2ELi4ELi2ELb1EEENS1_21CollectiveEpilogueBwdISA_SB_SD_Li256ELb1ELb0ELi2EEENS1_25SingleTileBwdLPTSchedulerILb1ELi128ELb0EEEEEEEEEvNT_6ParamsE$_ZN4cute3eso3ESOILb1ELb0EJNS_1CILi0EEES3_S3_iEEC2ERKS3_S6_S6_RKi)
        /*1d174*/ 	.word	0x00000000


	//----- nvinfo : EIATTR_FRAME_SIZE
	.align		4
.L_19870:
        /*1d178*/ 	.byte	0x04, 0x11
        /*1d17a*/ 	.short	(.L_19872 - .L_19871)
	.align		4
.L_19871:
        /*1d17c*/ 	.word	index@($_ZN7cutlass13device_kernelIN5flash19enable_sm80_to_sm89INS1_16FlashAttnBwdSm80INS1_25CollectiveMainloopBwdSm80ILi2ELi2EN4cute5tupleIJNS5_1CILi64EEENS7_ILi128EEES8_EEENS_10bfloat16_tEfNS_4arch4Sm80ELb1ELb0ELb1ELb1ELb0ELb0ELb0ELb0ELi2ELi2ELi4ELi2ELb1EEENS1_21CollectiveEpilogueBwdISA_SB_SD_Li256ELb1ELb0ELi2EEENS1_25SingleTileBwdLPTSchedulerILb1ELi128ELb0EEEEEEEEEvNT_6ParamsE$_ZN4cute3eso3ESOILb1ELb0EJNS_10UnderscoreEiiEEC2ERKS2_RKiS7_)
        /*1d180*/ 	.word	0x00000000


	//----- nvinfo : EIATTR_FRAME_SIZE
	.align		4
.L_19872:
        /*1d184*/ 	.byte	0x04, 0x11
        /*1d186*/ 	.short	(.L_19874 - .L_19873)
	.align		4
.L_19873:
        /*1d188*/ 	.word	index@($_ZN7cutlass13device_kernelIN5flash19enable_sm80_to_sm89INS1_16FlashAttnBwdSm80INS1_25CollectiveMainloopBwdSm80ILi2ELi2EN4cute5tupleIJNS5_1CILi64EEENS7_ILi128EEES8_EEENS_10bfloat16_tEfNS_4arch4Sm80ELb1ELb0ELb1ELb1ELb0ELb0ELb0ELb0ELi2ELi2ELi4ELi2ELb1EEENS1_21CollectiveEpilogueBwdISA_SB_SD_Li256ELb1ELb0ELi2EEENS1_25SingleTileBwdLPTSchedulerILb1ELi128ELb0EEEEEEEEEvNT_6ParamsE$_ZN4cute3eso3ESOILb1ELb0EJNS_10UnderscoreEiEEC2ERKS2_RKi)
        /*1d18c*/ 	.word	0x00000000


	//----- nvinfo : EIATTR_FRAME_SIZE
	.align		4
.L_19874:
        /*1d190*/ 	.byte	0x04, 0x11
        /*1d192*/ 	.short	(.L_19876 - .L_19875)
	.align		4
.L_19875:
        /*1d194*/ 	.word	index@($_ZN7cutlass13device_kernelIN5flash19enable_sm80_to_sm89INS1_16FlashAttnBwdSm80INS1_25CollectiveMainloopBwdSm80ILi2ELi2EN4cute5tupleIJNS5_1CILi64EEENS7_ILi128EEES8_EEENS_10bfloat16_tEfNS_4arch4Sm80ELb1ELb0ELb1ELb1ELb0ELb0ELb0ELb0ELi2ELi2ELi4ELi2ELb1EEENS1_21CollectiveEpilogueBwdISA_SB_SD_Li256ELb1ELb0ELi2EEENS1_25SingleTileBwdLPTSchedulerILb1ELi128ELb0EEEEEEEEEvNT_6ParamsE$_ZN4cute3eso3ESOILb1ELb0EJNS_10UnderscoreES2_iEEC2ERKS2_S5_RKi)
        /*1d198*/ 	.word	0x00000000


	//----- nvinfo : EIATTR_FRAME_SIZE
	.align		4
.L_19876:
        /*1d19c*/ 	.byte	0x04, 0x11
        /*1d19e*/ 	.short	(.L_19878 - .L_19877)
	.align		4
.L_19877:
        /*1d1a0*/ 	.word	index@($_ZN7cutlass13device_kernelIN5flash19enable_sm80_to_sm89INS1_16FlashAttnBwdSm80INS1_25CollectiveMainloopBwdSm80ILi2ELi2EN4cute5tupleIJNS5_1CILi64EEENS7_ILi128EEES8_EEENS_10bfloat16_tEfNS_4arch4Sm80ELb1ELb0ELb1ELb1ELb0ELb0ELb0ELb0ELi2ELi2ELi4ELi2ELb1EEENS1_21CollectiveEpilogueBwdISA_SB_SD_Li256ELb1ELb0ELi2EEENS1_25SingleTileBwdLPTSchedulerILb1ELi128ELb0EEEEEEEEEvNT_6ParamsE$_ZN4cute3eso3ESOILb1ELb0EJNS_10UnderscoreES2_S2_iEEC2ERKS2_S5_S5_RKi)
        /*1d1a4*/ 	.word	0x00000000


	//----- nvinfo : EIATTR_FRAME_SIZE
	.align		4
.L_19878:
        /*1d1a8*/ 	.byte	0x04, 0x11
        /*1d1aa*/ 	.short	(.L_19880 - .L_19879)
	.align		4
.L_19879:
        /*1d1ac*/ 	.word	index@($_ZN7cutlass13device_kernelIN5flash19enable_sm80_to_sm89INS1_16FlashAttnBwdSm80INS1_25CollectiveMainloopBwdSm80ILi2ELi2EN4cute5tupleIJNS5_1CILi64EEENS7_ILi128EEES8_EEENS_10bfloat16_tEfNS_4arch4Sm80ELb1ELb0ELb1ELb1ELb0ELb0ELb0ELb0ELi2ELi2ELi4ELi2ELb1EEENS1_21CollectiveEpilogueBwdISA_SB_SD_Li256ELb1ELb0ELi2EEENS1_25SingleTileBwdLPTSchedulerILb1ELi128ELb0EEEEEEEEEvNT_6ParamsE$_ZN4cute3eso3ESOILb0ELb1EJlEEC2ERKl)
        /*1d1b0*/ 	.word	0x00000000


	//----- nvinfo : EIATTR_FRAME_SIZE
	.align		4
.L_19880:
        /*1d1b4*/ 	.byte	0x04, 0x11
        /*1d1b6*/ 	.short	(.L_19882 - .L_19881)
	.align		4
.L_19881:
        /*1d1b8*/ 	.word	index@($_ZN7cutlass13device_kernelIN5flash19enable_sm80_to_sm89INS1_16FlashAttnBwdSm80INS1_25CollectiveMainloopBwdSm80ILi2ELi2EN4cute5tupleIJNS5_1CILi64EEENS7_ILi128EEES8_EEENS_10bfloat16_tEfNS_4arch4Sm80ELb1ELb0ELb1ELb1ELb0ELb0ELb0ELb0ELi2ELi2ELi4ELi2ELb1EEENS1_21CollectiveEpilogueBwdISA_SB_SD_Li256ELb1ELb0ELi2EEENS1_25SingleTileBwdLPTSchedulerILb1ELi128ELb0EEEEEEEEEvNT_6ParamsE$_ZN4cute3eso3ESOILb0ELb1EJiNS_1CILi0EEEEEC2ERKiRKS3_)
        /*1d1bc*/ 	.word	0x00000000


	//----- nvinfo : EIATTR_FRAME_SIZE
	.align		4
.L_19882:
        /*1d1c0*/ 	.byte	0x04, 0x11
        /*1d1c2*/ 	.short	(.L_19884 - .L_19883)
	.align		4
.L_19883:
        /*1d1c4*/ 	.word	index@($_ZN7cutlass13device_kernelIN5flash19enable_sm80_to_sm89INS1_16FlashAttnBwdSm80INS1_25CollectiveMainloopBwdSm80ILi2ELi2EN4cute5tupleIJNS5_1CILi64EEENS7_ILi128EEES8_EEENS_10bfloat16_tEfNS_4arch4Sm80ELb1ELb0ELb1ELb1ELb0ELb0ELb0ELb0ELi2ELi2ELi4ELi2ELb1EEENS1_21CollectiveEpilogueBwdISA_SB_SD_Li256ELb1ELb0ELi2EEENS1_25SingleTileBwdLPTSchedulerILb1ELi128ELb0EEEEEEEEEvNT_6ParamsE$_ZN4cute3eso3ESOILb0ELb1EJiEEC2ERKi)
        /*1d1c8*/ 	.word	0x00000000


	//----- nvinfo : EIATTR_FRAME_SIZE
	.align		4
.L_19884:
        /*1d1cc*/ 	.byte	0x04, 0x11
        /*1d1ce*/ 	.short	(.L_19886 - .L_19885)
	.align		4
.L_19885:
        /*1d1d0*/ 	.word	index@($_ZN7cutlass13device_kernelIN5flash19enable_sm80_to_sm89INS1_16FlashAttnBwdSm80INS1_25CollectiveMainloopBwdSm80ILi2ELi2EN4cute5tupleIJNS5_1CILi64EEENS7_ILi128EEES8_EEENS_10bfloat16_tEfNS_4arch4Sm80ELb1ELb0ELb1ELb1ELb0ELb0ELb0ELb0ELi2ELi2ELi4ELi2ELb1EEENS1_21CollectiveEpilogueBwdISA_SB_SD_Li256ELb1ELb0ELi2EEENS1_25SingleTileBwdLPTSchedulerILb1ELi128ELb0EEEEEEEEEvNT_6ParamsE$_ZN4cute3eso3ESOILb0ELb1EJNS_15ArithmeticTupleIJiiEEENS_1CILi0EEES5_S5_EEC2ERKS3_RKS5_SA_SA_)
        /*1d1d4*/ 	.word	0x00000000


	//----- nvinfo : EIATTR_FRAME_SIZE
	.align		4
.L_19886:
        /*1d1d8*/ 	.byte	0x04, 0x11
        /*1d1da*/ 	.short	(.L_19888 - .L_19887)
	.align		4
.L_19887:
        /*1d1dc*/ 	.word	index@($_ZN7cutlass13device_kernelIN5flash19enable_sm80_to_sm89INS1_16FlashAttnBwdSm80INS1_25CollectiveMainloopBwdSm80ILi2ELi2EN4cute5tupleIJNS5_1CILi64EEENS7_ILi128EEES8_EEENS_10bfloat16_tEfNS_4arch4Sm80ELb1ELb0ELb1ELb1ELb0ELb0ELb0ELb0ELi2ELi2ELi4ELi2ELb1EEENS1_21CollectiveEpilogueBwdISA_SB_SD_Li256ELb1ELb0ELi2EEENS1_25SingleTileBwdLPTSchedulerILb1ELi128ELb0EEEEEEEEEvNT_6ParamsE$_ZN4cute3eso3ESOILb0ELb1EJNS_15ArithmeticTupleIJiiEEEEEC2ERKS3_)
        /*1d1e0*/ 	.word	0x00000000


	//----- nvinfo : EIATTR_FRAME_SIZE
	.align		4
.L_19888:
        /*1d1e4*/ 	.byte	0x04, 0x11
        /*1d1e6*/ 	.short	(.L_19890 - .L_19889)
	.align		4
.L_19889:
        /*1d1e8*/ 	.word	index@($_ZN7cutlass13device_kernelIN5flash19enable_sm80_to_sm89INS1_16FlashAttnBwdSm80INS1_25CollectiveMainloopBwdSm80ILi2ELi2EN4cute5tupleIJNS5_1CILi64EEENS7_ILi128EEES8_EEENS_10bfloat16_tEfNS_4arch4Sm80ELb1ELb0ELb1ELb1ELb0ELb0ELb0ELb0ELi2ELi2ELi4ELi2ELb1EEENS1_21CollectiveEpilogueBwdISA_SB_SD_Li256ELb1ELb0ELi2EEENS1_25SingleTileBwdLPTSchedulerILb1ELi128ELb0EEEEEEEEEvNT_6ParamsE$_ZN4cute3eso3ESOILb0ELb1EJNS_15ArithmeticTupleIJiEEEEEC2ERKS3_)
        /*1d1ec*/ 	.word	0x00000000


	//----- nvinfo : EIATTR_FRAME_SIZE
	.align		4
.L_19890:
        /*1d1f0*/ 	.byte	0x04, 0x11
        /*1d1f2*/ 	.short	(.L_19892 - .L_19891)
	.align		4
.L_19891:
        /*1d1f4*/ 	.word	index@($_ZN7cutlass13device_kernelIN5flash19enable_sm80_to_sm89INS1_16FlashAttnBwdSm80INS1_25CollectiveMainloopBwdSm80ILi2ELi2EN4cute5tupleIJNS5_1CILi64EEENS7_ILi128EEES8_EEENS_10bfloat16_tEfNS_4arch4Sm80ELb1ELb0ELb1ELb1ELb0ELb0ELb0ELb0ELi2ELi2ELi4ELi2ELb1EEENS1_21CollectiveEpilogueBwdISA_SB_SD_Li256ELb1ELb0ELi2EEENS1_25SingleTileBwdLPTSchedulerILb1ELi128ELb0EEEEEEEEEvNT_6ParamsE$_ZN4cute3eso3ESOILb0ELb1EJNS_15ArithmeticTupleIJNS_1CILi0EEEiEEEEEC2ERKS5_)
        /*1d1f8*/ 	.word	0x00000000


	//----- nvinfo : EIATTR_FRAME_SIZE
	.align		4
.L_19892:
        /*1d1fc*/ 	.byte	0x04, 0x11
        /*1d1fe*/ 	.short	(.L_19894 - .L_19893)
	.align		4
.L_19893:
        /*1d200*/ 	.word	index@($_ZN7cutlass13device_kernelIN5flash19enable_sm80_to_sm89INS1_16FlashAttnBwdSm80INS1_25CollectiveMainloopBwdSm80ILi2ELi2EN4cute5tupleIJNS5_1CILi64EEENS7_ILi128EEES8_EEENS_10bfloat16_tEfNS_4arch4Sm80ELb1ELb0ELb1ELb1ELb0ELb0ELb0ELb0ELi2ELi2ELi4ELi2ELb1EEENS1_21CollectiveEpilogueBwdISA_SB_SD_Li256ELb1ELb0ELi2EEENS1_25SingleTileBwdLPTSchedulerILb1ELi128ELb0EEEEEEEEEvNT_6ParamsE$_ZN4cute3eso3ESOILb0ELb0EJiiEEC2ERKiS4_)
        /*1d204*/ 	.word	0x00000000


	//----- nvinfo : EIATTR_FRAME_SIZE
	.align		4
.L_19894:
        /*1d208*/ 	.byte	0x04, 0x11
        /*1d20a*/ 	.short	(.L_19896 - .L_19895)
	.align		4
.L_19895:
        /*1d20c*/ 	.word	index@($_ZN7cutlass13device_kernelIN5flash19enable_sm80_to_sm89INS1_16FlashAttnBwdSm80INS1_25CollectiveMainloopBwdSm80ILi2ELi2EN4cute5tupleIJNS5_1CILi64EEENS7_ILi128EEES8_EEENS_10bfloat16_tEfNS_4arch4Sm80ELb1ELb0ELb1ELb1ELb0ELb0ELb0ELb0ELi2ELi2ELi4ELi2ELb1EEENS1_21CollectiveEpilogueBwdISA_SB_SD_Li256ELb1ELb0ELi2EEENS1_25SingleTileBwdLPTSchedulerILb1ELi128ELb0EEEEEEEEEvNT_6ParamsE$_ZN4cute3eso3ESOILb0ELb0EJNS_6LayoutINS_5tupleIJNS3_IJNS_1CILi8EEENS4_ILi1EEEEEENS4_ILi2EEES6_EEENS3_IJNS3_IJS6_NS4_ILi0EEEEEElSA_EEEEElEEC2ERKSD_RKl)
        /*1d210*/ 	.word	0x00000000


	//----- nvinfo : EIATTR_FRAME_SIZE
	.align		4
.L_19896:
        /*1d214*/ 	.byte	0x04, 0x11
        /*1d216*/ 	.short	(.L_19898 - .L_19897)
	.align		4
.L_19897:
        /*1d218*/ 	.word	index@($_ZN7cutlass13device_kernelIN5flash19enable_sm80_to_sm89INS1_16FlashAttnBwdSm80INS1_25CollectiveMainloopBwdSm80ILi2ELi2EN4cute5tupleIJNS5_1CILi64EEENS7_ILi128EEES8_EEENS_10bfloat16_tEfNS_4arch4Sm80ELb1ELb0ELb1ELb1ELb0ELb0ELb0ELb0ELi2ELi2ELi4ELi2ELb1EEENS1_21CollectiveEpilogueBwdISA_SB_SD_Li256ELb1ELb0ELi2EEENS1_25SingleTileBwdLPTSchedulerILb1ELi128ELb0EEEEEEEEEvNT_6ParamsE$_ZN4cute3eso3ESOILb0ELb0EJNS_6LayoutINS_5tupleIJNS3_IJNS_1CILi8EEENS4_ILi1EEEEEENS4_ILi2EEES6_EEENS3_IJNS3_IJS6_NS4_ILi0EEEEEElSA_EEEEENS_10ViewEngineINS_8gmem_ptrIPKN7cutlass10bfloat16_tEEEEEEEC2ERKSD_RKSL_)
        /*1d21c*/ 	.word	0x00000000


	//----- nvinfo : EIATTR_FRAME_SIZE
	.align		4
.L_19898:
        /*1d220*/ 	.byte	0x04, 0x11
        /*1d222*/ 	.short	(.L_19900 - .L_19899)
	.align		4
.L_19899:
        /*1d224*/ 	.word	index@($_ZN7cutlass13device_kernelIN5flash19enable_sm80_to_sm89INS1_16FlashAttnBwdSm80INS1_25CollectiveMainloopBwdSm80ILi2ELi2EN4cute5tupleIJNS5_1CILi64EEENS7_ILi128EEES8_EEENS_10bfloat16_tEfNS_4arch4Sm80ELb1ELb0ELb1ELb1ELb0ELb0ELb0ELb0ELi2ELi2ELi4ELi2ELb1EEENS1_21CollectiveEpilogueBwdISA_SB_SD_Li256ELb1ELb0ELi2EEENS1_25SingleTileBwdLPTSchedulerILb1ELi128ELb0EEEEEEEEEvNT_6ParamsE$_ZN4cute3eso3ESOILb0ELb0EJNS_5tupleIJiiEEEiiiEEC2ERKS3_RKiS8_S8_)
        /*1d228*/ 	.word	0x00000000


	//----- nvinfo : EIATTR_FRAME_SIZE
	.align		4
.L_19900:
        /*1d22c*/ 	.byte	0x04, 0x11
        /*1d22e*/ 	.short	(.L_19902 - .L_19901)
	.align		4
.L_19901:
        /*1d230*/ 	.word	index@($_ZN7cutlass13device_kernelIN5flash19enable_sm80_to_sm89INS1_16FlashAttnBwdSm80INS1_25CollectiveMainloopBwdSm80ILi2ELi2EN4cute5tupleIJNS5_1CILi64EEENS7_ILi128EEES8_EEENS_10bfloat16_tEfNS_4arch4Sm80ELb1ELb0ELb1ELb1ELb0ELb0ELb0ELb0ELi2ELi2ELi4ELi2ELb1EEENS1_21CollectiveEpilogueBwdISA_SB_SD_Li256ELb1ELb0ELi2EEENS1_25SingleTileBwdLPTSchedulerILb1ELi128ELb0EEEEEEEEEvNT_6ParamsE$_ZN4cute3eso3ESOILb0ELb0EJNS_15ArithmeticTupleIJiiEEEiiiEEC2ERKS3_RKiS8_S8_)
        /*1d234*/ 	.word	0x00000000


	//----- nvinfo : EIATTR_FRAME_SIZE
	.align		4
.L_19902:
        /*1d238*/ 	.byte	0x04, 0x11
        /*1d23a*/ 	.short	(.L_19904 - .L_19903)
	.align		4
.L_19903:
        /*1d23c*/ 	.word	index@($_ZN7cutlass13device_kernelIN5flash19enable_sm80_to_sm89INS1_16FlashAttnBwdSm80INS1_25CollectiveMainloopBwdSm80ILi2ELi2EN4cute5tupleIJNS5_1CILi64EEENS7_ILi128EEES8_EEENS_10bfloat16_tEfNS_4arch4Sm80ELb1ELb0ELb1ELb1ELb0ELb0ELb0ELb0ELi2ELi2ELi4ELi2ELb1EEENS1_21CollectiveEpilogueBwdISA_SB_SD_Li256ELb1ELb0ELi2EEENS1_25SingleTileBwdLPTSchedulerILb1ELi128ELb0EEEEEEEEEvNT_6ParamsE$_ZN4cute12iter_adaptorIPfNS_8smem_ptrIS1_EEEC2ES1_)
        /*1d240*/ 	.word	0x00000000


	//----- nvinfo : EIATTR_FRAME_SIZE
	.align		4
.L_19904:
        /*1d244*/ 	.byte	0x04, 0x11
        /*1d246*/ 	.short	(.L_19906 - .L_19905)
	.align		4
.L_19905:
        /*1d248*/ 	.word	index@($_ZN7cutlass13device_kernelIN5flash19enable_sm80_to_sm89INS1_16FlashAttnBwdSm80INS1_25CollectiveMainloopBwdSm80ILi2ELi2EN4cute5tupleIJNS5_1CILi64EEENS7_ILi128EEES8_EEENS_10bfloat16_tEfNS_4arch4Sm80ELb1ELb0ELb1ELb1ELb0ELb0ELb0ELb0ELi2ELi2ELi4ELi2ELb1EEENS1_21CollectiveEpilogueBwdISA_SB_SD_Li256ELb1ELb0ELi2EEENS1_25SingleTileBwdLPTSchedulerILb1ELi128ELb0EEEEEEEEEvNT_6ParamsE$_ZN4cute12iter_adaptorIPN7cutlass9uint128_tENS_8smem_ptrIS3_EEEC2ES3_)
        /*1d24c*/ 	.word	0x00000000


	//----- nvinfo : EIATTR_FRAME_SIZE
	.align		4
.L_19906:
        /*1d250*/ 	.byte	0x04, 0x11
        /*1d252*/ 	.short	(.L_19908 - .L_19907)
	.align		4
.L_19907:
        /*1d254*/ 	.word	index@($_ZN7cutlass13device_kernelIN5flash19enable_sm80_to_sm89INS1_16FlashAttnBwdSm80INS1_25CollectiveMainloopBwdSm80ILi2ELi2EN4cute5tupleIJNS5_1CILi64EEENS7_ILi128EEES8_EEENS_10bfloat16_tEfNS_4arch4Sm80ELb1ELb0ELb1ELb1ELb0ELb0ELb0ELb0ELi2ELi2ELi4ELi2ELb1EEENS1_21CollectiveEpilogueBwdISA_SB_SD_Li256ELb1ELb0ELi2EEENS1_25SingleTileBwdLPTSchedulerILb1ELi128ELb0EEEEEEEEEvNT_6ParamsE$_ZN4cute12iter_adaptorIPN7cutlass10bfloat16_tENS_8smem_ptrIS3_EEEC2ES3_)
        /*1d258*/ 	.word	0x00000000


	//----- nvinfo : EIATTR_FRAME_SIZE
	.align		4
.L_19908:
        /*1d25c*/ 	.byte	0x04, 0x11
        /*1d25e*/ 	.short	(.L_19910 - .L_19909)
	.align		4
.L_19909:
        /*1d260*/ 	.word	index@($_ZN7cutlass13device_kernelIN5flash19enable_sm80_to_sm89INS1_16FlashAttnBwdSm80INS1_25CollectiveMainloopBwdSm80ILi2ELi2EN4cute5tupleIJNS5_1CILi64EEENS7_ILi128EEES8_EEENS_10bfloat16_tEfNS_4arch4Sm80ELb1ELb0ELb1ELb1ELb0ELb0ELb0ELb0ELi2ELi2ELi4ELi2ELb1EEENS1_21CollectiveEpilogueBwdISA_SB_SD_Li256ELb1ELb0ELi2EEENS1_25SingleTileBwdLPTSchedulerILb1ELi128ELb0EEEEEEEEEvNT_6ParamsE$_ZN4cute12iter_adaptorIPKfNS_8gmem_ptrIS2_EEEC2ES2_)
        /*1d264*/ 	.word	0x00000000


	//----- nvinfo : EIATTR_FRAME_SIZE
	.align		4
.L_19910:
        /*1d268*/ 	.byte	0x04, 0x11
        /*1d26a*/ 	.short	(.L_19912 - .L_19911)
	.align		4
.L_19911:
        /*1d26c*/ 	.word	index@($_ZN7cutlass13device_kernelIN5flash19enable_sm80_to_sm89INS1_16FlashAttnBwdSm80INS1_25CollectiveMainloopBwdSm80ILi2ELi2EN4cute5tupleIJNS5_1CILi64EEENS7_ILi128EEES8_EEENS_10bfloat16_tEfNS_4arch4Sm80ELb1ELb0ELb1ELb1ELb0ELb0ELb0ELb0ELi2ELi2ELi4ELi2ELb1EEENS1_21CollectiveEpilogueBwdISA_SB_SD_Li256ELb1ELb0ELi2EEENS1_25SingleTileBwdLPTSchedulerILb1ELi128ELb0EEEEEEEEEvNT_6ParamsE$_ZN4cute12iter_adaptorIPKN7cutlass9uint128_tENS_8gmem_ptrIS4_EEEC2ES4_)
        /*1d270*/ 	.word	0x00000000


	//----- nvinfo : EIATTR_FRAME_SIZE
	.align		4
.L_19912:
        /*1d274*/ 	.byte	0x04, 0x11
        /*1d276*/ 	.short	(.L_19914 - .L_19913)
	.align		4
.L_19913:
        /*1d278*/ 	.word	index@($_ZN7cutlass13device_kernelIN5flash19enable_sm80_to_sm89INS1_16FlashAttnBwdSm80INS1_25CollectiveMainloopBwdSm80ILi2ELi2EN4cute5tupleIJNS5_1CILi64EEENS7_ILi128EEES8_EEENS_10bfloat16_tEfNS_4arch4Sm80ELb1ELb0ELb1ELb1ELb0ELb0ELb0ELb0ELi2ELi2ELi4ELi2ELb1EEENS1_21CollectiveEpilogueBwdISA_SB_SD_Li256ELb1ELb0ELi2EEENS1_25SingleTileBwdLPTSchedulerILb1ELi128ELb0EEEEEEEEEvNT_6ParamsE$_ZN4cute12iter_adaptorIPKN7cutlass10bfloat16_tENS_8gmem_ptrIS4_EEEC2ES4_)
        /*1d27c*/ 	.word	0x00000000


	//----- nvinfo : EIATTR_FRAME_SIZE
	.align		4
.L_19914:
        /*1d280*/ 	.byte	0x04, 0x11
        /*1d282*/ 	.short	(.L_19916 - .L_19915)
	.align		4
.L_19915:
        /*1d284*/ 	.word	index@(_ZN7cutlass13device_kernelIN5flash19enable_sm80_to_sm89INS1_16FlashAttnBwdSm80INS1_25CollectiveMainloopBwdSm80ILi2ELi2EN4cute5tupleIJNS5_1CILi64EEENS7_ILi128EEES8_EEENS_10bfloat16_tEfNS_4arch4Sm80ELb1ELb0ELb1ELb1ELb0ELb0ELb0ELb0ELi2ELi2ELi4ELi2ELb1EEENS1_21CollectiveEpilogueBwdISA_SB_SD_Li256ELb1ELb0ELi2EEENS1_25SingleTileBwdLPTSchedulerILb1ELi128ELb0EEEEEEEEEvNT_6ParamsE)
        /*1d288*/ 	.word	0x000001b0


	//----- nvinfo : EIATTR_REGCOUNT
	.align		4
.L_19916:
        /*1d28c*/ 	.byte	0x04, 0x2f
        /*1d28e*/ 	.short	(.L_19918 - .L_19917)
	.align		4
.L_19917:
        /*1d290*/ 	.word	index@(_ZN7cutlass13device_kernelIN5flash22FlashAttnBwdPreprocessIN4cute5tupleIJNS3_1CILi64EEES6_EEENS_10bfloat16_tEfNS_4arch4Sm80ELb1ELb0EEEEEvNT_6ParamsE)
        /*1d294*/ 	.word	0x00000027


	//----- nvinfo : EIATTR_FRAME_SIZE
	.align		4
.L_19918:
        /*1d298*/ 	.byte	0x04, 0x11
        /*1d29a*/ 	.short	(.L_19920 - .L_19919)
	.align		4
.L_19919:
        /*1d29c*/ 	.word	index@(_ZN7cutlass13device_kernelIN5flash22FlashAttnBwdPreprocessIN4cute5tupleIJNS3_1CILi64EEES6_EEENS_10bfloat16_tEfNS_4arch4Sm80ELb1ELb0EEEEEvNT_6ParamsE)
        /*1d2a0*/ 	.word	0x00000000


	//----- nvinfo : EIATTR_REGCOUNT
	.align		4
.L_19920:
        /*1d2a4*/ 	.byte	0x04, 0x2f
        /*1d2a6*/ 	.short	(.L_19922 - .L_19921)
	.align		4
.L_19921:
        /*1d2a8*/ 	.word	index@(_ZN7cutlass13device_kernelIN5flash19enable_sm80_to_sm89INS1_16FlashAttnBwdSm80INS1_25CollectiveMainloopBwdSm80ILi2ELi2EN4cute5tupleIJNS5_1CILi64EEENS7_ILi128EEES8_EEENS_10bfloat16_tEfNS_4arch4Sm80ELb1ELb0ELb1ELb0ELb1ELb0ELb0ELb0ELi2ELi2ELi4ELi2ELb1EEENS1_24CollectiveEpilogueBwdGQAISA_fSD_Li256ELb0ELb1EEENS1_25SingleTileBwdLPTSchedulerILb0ELi128ELb1EEEEEEEEEvNT_6ParamsE)
        /*1d2ac*/ 	.word	0x000000fc


	//----- nvinfo : EIATTR_FRAME_SIZE
	.align		4
.L_19922:
        /*1d2b0*/ 	.byte	0x04, 0x11
        /*1d2b2*/ 	.short	(.L_19924 - .L_19923)
	.align		4
.L_19923:
        /*1d2b4*/ 	.word	index@($__internal_4_$__cuda_sm70_warpsync)
        /*1d2b8*/ 	.word	0x00000000


	//----- nvinfo : EIATTR_FRAME_SIZE
	.align		4
.L_19924:
        /*1d2bc*/ 	.byte	0x04, 0x11
        /*1d2be*/ 	.short	(.L_19926 - .L_19925)
	.align		4
.L_19925:
        /*1d2c0*/ 	.word	index@($_ZN7cutlass13device_kernelIN5flash19enable_sm80_to_sm89INS1_16FlashAttnBwdSm80INS1_25CollectiveMainloopBwdSm80ILi2ELi2EN4cute5tupleIJNS5_1CILi64EEENS7_ILi128EEES8_EEENS_10bfloat16_tEfNS_4arch4Sm80ELb1ELb0ELb1ELb0ELb1ELb0ELb0ELb0ELi2ELi2ELi4ELi2ELb1EEENS1_24CollectiveEpilogueBwdGQAISA_fSD_Li256ELb0ELb1EEENS1_25SingleTileBwdLPTSchedulerILb0ELi128ELb1EEEEEEEEEvNT_6ParamsE$_ZZN5flash25CollectiveMainloopBwdSm80ILi2ELi2EN4cute5tupleIJNS1_1CILi64EEENS3_ILi128EEES4_EEEN7cutlass10bfloat16_tEfNS7_4arch4Sm80ELb1ELb0ELb1ELb0ELb1ELb0ELb0ELb0ELi2ELi2ELi4ELi2ELb1EE3mmaINS_16FlashAttnBwdSm80ISB_NS_24CollectiveEpilogueBwdGQAIS6_fSA_Li256ELb0ELb1EEENS_25SingleTileBwdLPTSchedulerILb0ELi128ELb1EEEE13SharedStorageENS1_6TensorINS1_11ArrayEngineIfLm32EEENS1_6LayoutINS2_IJNS2_IJNS3_ILi2EEESO_EEESO_NS3_ILi4EEEEEENS2_IJNS2_IJNS3_ILi1EEESO_EEESQ_NS3_ILi8EEEEEEEEEEEEbRKNSB_6ParamsERT0_S12_iNS2_IJiiiEEERT_ENKUliiE_clEii)
        /*1d2c4*/ 	.word	0x00000000


	//----- nvinfo : EIATTR_FRAME_SIZE
	.align		4
.L_19926:
        /*1d2c8*/ 	.byte	0x04, 0x11
        /*1d2ca*/ 	.short	(.L_19928 - .L_19927)
	.align		4
.L_19927:
        /*1d2cc*/ 	.word	index@($_ZN7cutlass13device_kernelIN5flash19enable_sm80_to_sm89INS1_16FlashAttnBwdSm80INS1_25CollectiveMainloopBwdSm80ILi2ELi2EN4cute5tupleIJNS5_1CILi64EEENS7_ILi128EEES8_EEENS_10bfloat16_tEfNS_4arch4Sm80ELb1ELb0ELb1ELb0ELb1ELb0ELb0ELb0ELi2ELi2ELi4ELi2ELb1EEENS1_24CollectiveEpilogueBwdGQAISA_fSD_Li256ELb0ELb1EEENS1_25SingleTileBwdLPTSchedulerILb0ELi128ELb1EEEEEEEEEvNT_6ParamsE$_ZZN5flash25CollectiveMainloopBwdSm80ILi2ELi2EN4cute5tupleIJNS1_1CILi64EEENS3_ILi128EEES4_EEEN7cutlass10bfloat16_tEfNS7_4arch4Sm80ELb1ELb0ELb1ELb0ELb1ELb0ELb0ELb0ELi2ELi2ELi4ELi2ELb1EE3mmaINS_16FlashAttnBwdSm80ISB_NS_24CollectiveEpilogueBwdGQAIS6_fSA_Li256ELb0ELb1EEENS_25SingleTileBwdLPTSchedulerILb0ELi128ELb1EEEE13SharedStorageENS1_6TensorINS1_11ArrayEngineIfLm32EEENS1_6LayoutINS2_IJNS2_IJNS3_ILi2EEESO_EEESO_NS3_ILi4EEEEEENS2_IJNS2_IJNS3_ILi1EEESO_EEESQ_NS3_ILi8EEEEEEEEEEEEbRKNSB_6ParamsERT0_S12_iNS2_IJiiiEEERT_ENKUliiE0_clEii)
        /*1d2d0*/ 	.word	0x00000000


	//----- nvinfo : EIATTR_FRAME_SIZE
	.align		4
.L_19928:
        /*1d2d4*/ 	.byte	0x04, 0x11
        /*1d2d6*/ 	.short	(.L_19930 - .L_19929)
	.align		4
.L_19929:
        /*1d2d8*/ 	.word	index@($_ZN7cutlass13device_kernelIN5flash19enable_sm80_to_sm89INS1_16FlashAttnBwdSm80INS1_25CollectiveMainloopBwdSm80ILi2ELi2EN4cute5tupleIJNS5_1CILi64EEENS7_ILi128EEES8_EEENS_10bfloat16_tEfNS_4arch4Sm80ELb1ELb0ELb1ELb0ELb1ELb0ELb0ELb0ELi2ELi2ELi4ELi2ELb1EEENS1_24CollectiveEpilogueBwdGQAISA_fSD_Li256ELb0ELb1EEENS1_25SingleTileBwdLPTSchedulerILb0ELi128ELb1EEEEEEEEEvNT_6ParamsE$_ZZN4cuteplIJiiEJNS_1CILi0EEES2_EEEDaRKNS_15ArithmeticTupleIJDpT_EEERKNS3_IJDpT0_EEEENKUlDpRKT_E_clIJiiEEEDaSH_)
        /*1d2dc*/ 	.word	0x00000000


	//----- nvinfo : EIATTR_FRAME_SIZE
	.align		4
.L_19930:
        /*1d2e0*/ 	.byte	0x04, 0x11
        /*1d2e2*/ 	.short	(.L_19932 - .L_19931)
	.align		4
.L_19931:
        /*1d2e4*/ 	.word	index@($_ZN7cutlass13device_kernelIN5flash19enable_sm80_to_sm89INS1_16FlashAttnBwdSm80INS1_25CollectiveMainloopBwdSm80ILi2ELi2EN4cute5tupleIJNS5_1CILi64EEENS7_ILi128EEES8_EEENS_10bfloat16_tEfNS_4arch4Sm80ELb1ELb0ELb1ELb0ELb1ELb0ELb0ELb0ELi2ELi2ELi4ELi2ELb1EEENS1_24CollectiveEpilogueBwdGQAISA_fSD_Li256ELb0ELb1EEENS1_25SingleTileBwdLPTSchedulerILb0ELi128ELb1EEEEEEEEEvNT_6ParamsE$_ZZN4cuteplIJiEJNS_1CILi0EEEiEEEDaRKNS_15ArithmeticTupleIJDpT_EEERKNS3_IJDpT0_EEEENKUlDpRKT_E_clIJiiEEEDaSH_)
        /*1d2e8*/ 	.word	0x00000000


	//----- nvinfo : EIATTR_FRAME_SIZE
	.align		4
.L_19932:
        /*1d2ec*/ 	.byte	0x04, 0x11
        /*1d2ee*/ 	.short	(.L_19934 - .L_19933)
	.align		4
.L_19933:
        /*1d2f0*/ 	.word	index@($_ZN7cutlass13device_kernelIN5flash19enable_sm80_to_sm89INS1_16FlashAttnBwdSm80INS1_25CollectiveMainloopBwdSm80ILi2ELi2EN4cute5tupleIJNS5_1CILi64EEENS7_ILi128EEES8_EEENS_10bfloat16_tEfNS_4arch4Sm80ELb1ELb0ELb1ELb0ELb1ELb0ELb0ELb0ELi2ELi2ELi4ELi2ELb1EEENS1_24CollectiveEpilogueBwdGQAISA_fSD_Li256ELb0ELb1EEENS1_25SingleTileBwdLPTSchedulerILb0ELi128ELb1EEEEEEEEEvNT_6ParamsE$_ZZN4cuteplIJiEJNS_1CILi0EEEEEEDaRKNS_15ArithmeticTupleIJDpT_EEERKNS3_IJDpT0_EEEENKUlDpRKT_E_clIJiEEEDaSH_)
        /*1d2f4*/ 	.word	0x00000000


	//----- nvinfo : EIATTR_FRAME_SIZE
	.align		4
.L_19934:
        /*1d2f8*/ 	.byte	0x04, 0x11
        /*1d2fa*/ 	.short	(.L_19936 - .L_19935)
	.align		4
.L_19935:
        /*1d2fc*/ 	.word	index@($_ZN7cutlass13device_kernelIN5flash19enable_sm80_to_sm89INS1_16FlashAttnBwdSm80INS1_25CollectiveMainloopBwdSm80ILi2ELi2EN4cute5tupleIJNS5_1CILi64EEENS7_ILi128EEES8_EEENS_10bfloat16_tEfNS_4arch4Sm80ELb1ELb0ELb1ELb0ELb1ELb0ELb0ELb0ELi2ELi2ELi4ELi2ELb1EEENS1_24CollectiveEpilogueBwdGQAISA_fSD_Li256ELb0ELb1EEENS1_25SingleTileBwdLPTSchedulerILb0ELi128ELb1EEEEEEEEEvNT_6ParamsE$_ZZN4cuteplIJNS_1CILi0EEEiEJS2_S2_iiEEEDaRKNS_15ArithmeticTupleIJDpT_EEERKNS3_IJDpT0_EEEENKUlDpRKT_E_clIJS2_iiiEEEDaSH_)
        /*1d300*/ 	.word	0x00000000


	//----- nvinfo : EIATTR_FRAME_SIZE
	.align		4
.L_19936:
        /*1d304*/ 	.byte	0x04, 0x11
        /*1d306*/ 	.short	(.L_19938 - .L_19937)
	.align		4
.L_19937:
        /*1d308*/ 	.word	index@($_ZN7cutlass13device_kernelIN5flash19enable_sm80_to_sm89INS1_16FlashAttnBwdSm80INS1_25CollectiveMainloopBwdSm80ILi2ELi2EN4cute5tupleIJNS5_1CILi64EEENS7_ILi128EEES8_EEENS_10bfloat16_tEfNS_4arch4Sm80ELb1ELb0ELb1ELb0ELb1ELb0ELb0ELb0ELi2ELi2ELi4ELi2ELb1EEENS1_24CollectiveEpilogueBwdGQAISA_fSD_Li256ELb0ELb1EEENS1_25SingleTileBwdLPTSchedulerILb0ELi128ELb1EEEEEEEEEvNT_6ParamsE$_ZZN4cuteplIJNS_1CILi0EEES2_iEJS2_S2_S2_iEEEDaRKNS_15ArithmeticTupleIJDpT_EEERKNS3_IJDpT0_EEEENKUlDpRKT_E_clIJS2_S2_iiEEEDaSH_)
        /*1d30c*/ 	.word	0x00000000


	//----- nvinfo : EIATTR_FRAME_SIZE
	.align		4
.L_19938:
        /*1d310*/ 	.byte	0x04, 0x11
        /*1d312*/ 	.short	(.L_19940 - .L_19939)
	.align		4
.L_19939:
        /*1d314*/ 	.word	index@($_ZN7cutlass13device_kernelIN5flash19enable_sm80_to_sm89INS1_16FlashAttnBwdSm80INS1_25CollectiveMainloopBwdSm80ILi2ELi2EN4cute5tupleIJNS5_1CILi64EEENS7_ILi128EEES8_EEENS_10bfloat16_tEfNS_4arch4Sm80ELb1ELb0ELb1ELb0ELb1ELb0ELb0ELb0ELi2ELi2ELi4ELi2ELb1EEENS1_24CollectiveEpilogueBwdGQAISA_fSD_Li256ELb0ELb1EEENS1_25SingleTileBwdLPTSchedulerILb0ELi128ELb1EEEEEEEEEvNT_6ParamsE$_ZZN4cuteplIJNS_1CILi0EEES2_EJiS2_EEEDaRKNS_15ArithmeticTupleIJDpT_EEERKNS3_IJDpT0_EEEENKUlDpRKT_E_clIJiS2_EEEDaSH_)
        /*1d318*/ 	.word	0x00000000


	//----- nvinfo : EIATTR_FRAME_SIZE
	.align		4
.L_19940:
        /*1d31c*/ 	.byte	0x04, 0x11
        /*1d31e*/ 	.short	(.L_19942 - .L_19941)
	.align		4
.L_19941:
        /*1d320*/ 	.word	index@($_ZN7cutlass13device_kernelIN5flash19enable_sm80_to_sm89INS1_16FlashAttnBwdSm80INS1_25CollectiveMainloopBwdSm80ILi2ELi2EN4cute5tupleIJNS5_1CILi64EEENS7_ILi128EEES8_EEENS_10bfloat16_tEfNS_4arch4Sm80ELb1ELb0ELb1ELb0ELb1ELb0ELb0ELb0ELi2ELi2ELi4ELi2ELb1EEENS1_24CollectiveEpilogueBwdGQAISA_fSD_Li256ELb0ELb1EEENS1_25SingleTileBwdLPTSchedulerILb0ELi128ELb1EEEEEEEEEvNT_6ParamsE$_ZZN4cuteplIJNS_1CILi0EEES2_EJiEEEDaRKNS_15ArithmeticTupleIJDpT_EEERKNS3_IJDpT0_EEEENKUlDpRKT_E_clIJiS2_EEEDaSH_)
        /*1d324*/ 	.word	0x00000000


	//----- nvinfo : EIATTR_FRAME_SIZE
	.align		4
.L_19942:
        /*1d328*/ 	.byte	0x04, 0x11
        /*1d32a*/ 	.short	(.L_19944 - .L_19943)
	.align		4
.L_19943:
        /*1d32c*/ 	.word	index@($_ZN7cutlass13device_kernelIN5flash19enable_sm80_to_sm89INS1_16FlashAttnBwdSm80INS1_25CollectiveMainloopBwdSm80ILi2ELi2EN4cute5tupleIJNS5_1CILi64EEENS7_ILi128EEES8_EEENS_10bfloat16_tEfNS_4arch4Sm80ELb1ELb0ELb1ELb0ELb1ELb0ELb0ELb0ELi2ELi2ELi4ELi2ELb1EEENS1_24CollectiveEpilogueBwdGQAISA_fSD_Li256ELb0ELb1EEENS1_25SingleTileBwdLPTSchedulerILb0ELi128ELb1EEEEEEEEEvNT_6ParamsE$_ZZN4cuteplIJNS_15ArithmeticTupleIJiiEEEEJNS_1CILi0EEEiiiEEEDaRKNS1_IJDpT_EEERKNS1_IJDpT0_EEEENKUlDpRKT_E_clIJS2_iiiEEEDaSI_)
        /*1d330*/ 	.word	0x00000000


	//----- nvinfo : EIATTR_FRAME_SIZE
	.align		4
.L_19944:
        /*1d334*/ 	.byte	0x04, 0x11
        /*1d336*/ 	.short	(.L_19946 - .L_19945)
	.align		4
.L_19945:
        /*1d338*/ 	.word	index@($_ZN7cutlass13device_kernelIN5flash19enable_sm80_to_sm89INS1_16FlashAttnBwdSm80INS1_25CollectiveMainloopBwdSm80ILi2ELi2EN4cute5tupleIJNS5_1CILi64EEENS7_ILi128EEES8_EEENS_10bfloat16_tEfNS_4arch4Sm80ELb1ELb0ELb1ELb0ELb1ELb0ELb0ELb0ELi2ELi2ELi4ELi2ELb1EEENS1_24CollectiveEpilogueBwdGQAISA_fSD_Li256ELb0ELb1EEENS1_25SingleTileBwdLPTSchedulerILb0ELi128ELb1EEEEEEEEEvNT_6ParamsE$_ZZN4cuteplIJNS_15ArithmeticTupleIJiEEEEJNS1_IJNS_1CILi0EEEiEEEEEEDaRKNS1_IJDpT_EEERKNS1_IJDpT0_EEEENKUlDpRKT_E_clIJNS1_IJiiEEEEEEDaSJ_)
        /*1d33c*/ 	.word	0x00000000


	//----- nvinfo : EIATTR_FRAME_SIZE
	.align		4
.L_19946:
        /*1d340*/ 	.byte	0x04, 0x11
        /*1d342*/ 	.short	(.L_19948 - .L_19947)
	.align		4
.L_19947:
        /*1d344*/ 	.word	index@($_ZN7cutlass13device_kernelIN5flash19enable_sm80_to_sm89INS1_16FlashAttnBwdSm80INS1_25CollectiveMainloopBwdSm80ILi2ELi2EN4cute5tupleIJNS5_1CILi64EEENS7_ILi128EEES8_EEENS_10bfloat16_tEfNS_4arch4Sm80ELb1ELb0ELb1ELb0ELb1ELb0ELb0ELb0ELi2ELi2ELi4ELi2ELb1EEENS1_24CollectiveEpilogueBwdGQAISA_fSD_Li256ELb0ELb1EEENS1_25SingleTileBwdLPTSchedulerILb0ELi128ELb1EEEEEEEEEvNT_6ParamsE$_ZZN4cute9transformINS_15ArithmeticTupleIJiiEEEZNS_14transform_leafIS2_RNS_8identityEEEDaRKT_OT0_EUlRKT_E_EEDaS8_SA_ENKUlDpSD_E_clIJiiEEEDaSF_)
        /*1d348*/ 	.word	0x00000000


	//----- nvinfo : EIATTR_FRAME_SIZE
	.align		4
.L_19948:
        /*1d34c*/ 	.byte	0x04, 0x11
        /*1d34e*/ 	.short	(.L_19950 - .L_19949)
	.align		4
.L_19949:
        /*1d350*/ 	.word	index@($_ZN7cutlass13device_kernelIN5flash19enable_sm80_to_sm89INS1_16FlashAttnBwdSm80INS1_25CollectiveMainloopBwdSm80ILi2ELi2EN4cute5tupleIJNS5_1CILi64EEENS7_ILi128EEES8_EEENS_10bfloat16_tEfNS_4arch4Sm80ELb1ELb0ELb1ELb0ELb1ELb0ELb0ELb0ELi2ELi2ELi4ELi2ELb1EEENS1_24CollectiveEpilogueBwdGQAISA_fSD_Li256ELb0ELb1EEENS1_25SingleTileBwdLPTSchedulerILb0ELi128ELb1EEEEEEEEEvNT_6ParamsE$_ZZN4cute9transformINS_15ArithmeticTupleIJNS1_IJiiEEEiiiEEEZNS_14transform_leafIS3_NS_8identityEEEDaRKT_OT0_EUlRKT_E_EEDaS8_SA_ENKUlDpSD_E_clIJNS_5tupleIJiiEEEiiiEEEDaSF_)
        /*1d354*/ 	.word	0x00000000


	//----- nvinfo : EIATTR_FRAME_SIZE
	.align		4
.L_19950:
        /*1d358*/ 	.byte	0x04, 0x11
        /*1d35a*/ 	.short	(.L_19952 - .L_19951)
	.align		4
.L_19951:
        /*1d35c*/ 	.word	index@($_ZN7cutlass13device_kernelIN5flash19enable_sm80_to_sm89INS1_16FlashAttnBwdSm80INS1_25CollectiveMainloopBwdSm80ILi2ELi2EN4cute5tupleIJNS5_1CILi64EEENS7_ILi128EEES8_EEENS_10bfloat16_tEfNS_4arch4Sm80ELb1ELb0ELb1ELb0ELb1ELb0ELb0ELb0ELi2ELi2ELi4ELi2ELb1EEENS1_24CollectiveEpilogueBwdGQAISA_fSD_Li256ELb0ELb1EEENS1_25SingleTileBwdLPTSchedulerILb0ELi128ELb1EEEEEEEEEvNT_6ParamsE$_ZZN4cute7idx2crdINS_5tupleIJiEEENS1_IJNS1_IJNS1_IJNS_1CILi8EEENS3_ILi2EEEEEES5_S5_NS3_ILi4EEEEEEEEEEEDaRKT_RKT0_ENKUlRKT_RKT0_E_clIiS8_EEDaSI_SL_)
        /*1d360*/ 	.word	0x00000000


	//----- nvinfo : EIATTR_FRAME_SIZE
	.align		4
.L_19952:
        /*1d364*/ 	.byte	0x04, 0x11
        /*1d366*/ 	.short	(.L_19954 - .L_19953)
	.align		4
.L_19953:
        /*1d368*/ 	.word	index@($_ZN7cutlass13device_kernelIN5flash19enable_sm80_to_sm89INS1_16FlashAttnBwdSm80INS1_25CollectiveMainloopBwdSm80ILi2ELi2EN4cute5tupleIJNS5_1CILi64EEENS7_ILi128EEES8_EEENS_10bfloat16_tEfNS_4arch4Sm80ELb1ELb0ELb1ELb0ELb1ELb0ELb0ELb0ELi2ELi2ELi4ELi2ELb1EEENS1_24CollectiveEpilogueBwdGQAISA_fSD_Li256ELb0ELb1EEENS1_25SingleTileBwdLPTSchedulerILb0ELi128ELb1EEEEEEEEEvNT_6ParamsE$_ZZN4cute7idx2crdINS_5tupleIJiEEENS1_IJNS1_IJNS1_IJNS_1CILi8EEENS3_ILi2EEEEEES5_NS3_ILi4EEES5_EEEEEEEEDaRKT_RKT0_ENKUlRKT_RKT0_E_clIiS8_EEDaSI_SL_)
        /*1d36c*/ 	.word	0x00000000


	//----- nvinfo : EIATTR_FRAME_SIZE
	.align		4
.L_19954:
        /*1d370*/ 	.byte	0x04, 0x11
        /*1d372*/ 	.short	(.L_19956 - .L_19955)
	.align		4
.L_19955:
        /*1d374*/ 	.word	index@($_ZN7cutlass13device_kernelIN5flash19enable_sm80_to_sm89INS1_16FlashAttnBwdSm80INS1_25CollectiveMainloopBwdSm80ILi2ELi2EN4cute5tupleIJNS5_1CILi64EEENS7_ILi128EEES8_EEENS_10bfloat16_tEfNS_4arch4Sm80ELb1ELb0ELb1ELb0ELb1ELb0ELb0ELb0ELi2ELi2ELi4ELi2ELb1EEENS1_24CollectiveEpilogueBwdGQAISA_fSD_Li256ELb0ELb1EEENS1_25SingleTileBwdLPTSchedulerILb0ELi128ELb1EEEEEEEEEvNT_6ParamsE$_ZZN4cute5sliceINS_5tupleIJNS_10UnderscoreES2_S2_iEEENS1_IJNS1_IJNS_1CILi1EEENS4_ILi0EEEEEElS6_lEEEEEDaRKT_RKT0_ENKUlRKT_RKT0_E_clIS2_lEEDaSH_SK_)
        /*1d378*/ 	.word	0x00000000


	//----- nvinfo : EIATTR_FRAME_SIZE
	.align		4
.L_19956:
        /*1d37c*/ 	.byte	0x04, 0x11
        /*1d37e*/ 	.short	(.L_19958 - .L_19957)
	.align		4
.L_19957:
        /*1d380*/ 	.word	index@($_ZN7cutlass13device_kernelIN5flash19enable_sm80_to_sm89INS1_16FlashAttnBwdSm80INS1_25CollectiveMainloopBwdSm80ILi2ELi2EN4cute5tupleIJNS5_1CILi64EEENS7_ILi128EEES8_EEENS_10bfloat16_tEfNS_4arch4Sm80ELb1ELb0ELb1ELb0ELb1ELb0ELb0ELb0ELi2ELi2ELi4ELi2ELb1EEENS1_24CollectiveEpilogueBwdGQAISA_fSD_Li256ELb0ELb1EEENS1_25SingleTileBwdLPTSchedulerILb0ELi128ELb1EEEEEEEEEvNT_6ParamsE$_ZZN4cute19as_arithmetic_tupleINS_15ArithmeticTupleIJiiEEEEEDaRKT_ENKUlRKT_E_clIiEEDaS8_)
        /*1d384*/ 	.word	0x00000000


	//----- nvinfo : EIATTR_FRAME_SIZE
	.align		4
.L_19958:
        /*1d388*/ 	.byte	0x04, 0x11
        /*1d38a*/ 	.short	(.L_19960 - .L_19959)
	.align		4
.L_19959:
        /*1d38c*/ 	.word	index@($_ZN7cutlass13device_kernelIN5flash19enable_sm80_to_sm89INS1_16FlashAttnBwdSm80INS1_25CollectiveMainloopBwdSm80ILi2ELi2EN4cute5tupleIJNS5_1CILi64EEENS7_ILi128EEES8_EEENS_10bfloat16_tEfNS_4arch4Sm80ELb1ELb0ELb1ELb0ELb1ELb0ELb0ELb0ELi2ELi2ELi4ELi2ELb1EEENS1_24CollectiveEpilogueBwdGQAISA_fSD_Li256ELb0ELb1EEENS1_25SingleTileBwdLPTSchedulerILb0ELi128ELb1EEEEEEEEEvNT_6ParamsE$_ZZN4cute19as_arithmetic_tupleINS_15ArithmeticTupleIJiiEEEEEDaRKT_ENKUlDpRKT_E_clIJiiEEEDaS9_)
        /*1d390*/ 	.word	0x00000000


	//----- nvinfo : EIATTR_FRAME_SIZE
	.align		4
.L_19960:
        /*1d394*/ 	.byte	0x04, 0x11
        /*1d396*/ 	.short	(.L_19962 - .L_19961)
	.align		4
.L_19961:
        /*1d398*/ 	.word	index@($_ZN7cutlass13device_kernelIN5flash19enable_sm80_to_sm89INS1_16FlashAttnBwdSm80INS1_25CollectiveMainloopBwdSm80ILi2ELi2EN4cute5tupleIJNS5_1CILi64EEENS7_ILi128EEES8_EEENS_10bfloat16_tEfNS_4arch4Sm80ELb1ELb0ELb1ELb0ELb1ELb0ELb0ELb0ELi2ELi2ELi4ELi2ELb1EEENS1_24CollectiveEpilogueBwdGQAISA_fSD_Li256ELb0ELb1EEENS1_25SingleTileBwdLPTSchedulerILb0ELi128ELb1EEEEEEEEEvNT_6ParamsE$_ZZN4cute19as_arithmetic_tupleINS_15ArithmeticTupleIJNS1_IJiiEEEiiiEEEEEDaRKT_ENKUlRKT_E_clIiEEDaS9_)
        /*1d39c*/ 	.word	0x00000000


	//----- nvinfo : EIATTR_FRAME_SIZE
	.align		4
.L_19962:
        /*1d3a0*/ 	.byte	0x04, 0x11
        /*1d3a2*/ 	.short	(.L_19964 - .L_19963)
	.align		4
.L_19963:
        /*1d3a4*/ 	.word	index@($_ZN7cutlass13device_kernelIN5flash19enable_sm80_to_sm89INS1_16FlashAttnBwdSm80INS1_25CollectiveMainloopBwdSm80ILi2ELi2EN4cute5tupleIJNS5_1CILi64EEENS7_ILi128EEES8_EEENS_10bfloat16_tEfNS_4arch4Sm80ELb1ELb0ELb1ELb0ELb1ELb0ELb0ELb0ELi2ELi2ELi4ELi2ELb1EEENS1_24CollectiveEpilogueBwdGQAISA_fSD_Li256ELb0ELb1EEENS1_25SingleTileBwdLPTSchedulerILb0ELi128ELb1EEEEEEEEEvNT_6ParamsE$_ZZN4cute19as_arithmetic_tupleINS_15ArithmeticTupleIJNS1_IJiiEEEiiiEEEEEDaRKT_ENKUlRKT_E_clIS2_EEDaS9_)
        /*1d3a8*/ 	.word	0x00000000


	//----- nvinfo : EIATTR_FRAME_SIZE
	.align		4
.L_19964:
        /*1d3ac*/ 	.byte	0x04, 0x11
        /*1d3ae*/ 	.short	(.L_19966 - .L_19965)
	.align		4
.L_19965:
        /*1d3b0*/ 	.word	index@($_ZN7cutlass13device_kernelIN5flash19enable_sm80_to_sm89INS1_16FlashAttnBwdSm80INS1_25CollectiveMainloopBwdSm80ILi2ELi2EN4cute5tupleIJNS5_1CILi64EEENS7_ILi128EEES8_EEENS_10bfloat16_tEfNS_4arch4Sm80ELb1ELb0ELb1ELb0ELb1ELb0ELb0ELb0ELi2ELi2ELi4ELi2ELb1EEENS1_24CollectiveEpilogueBwdGQAISA_fSD_Li256ELb0ELb1EEENS1_25SingleTileBwdLPTSchedulerILb0ELi128ELb1EEEEEEEEEvNT_6ParamsE$_ZZN4cute19as_arithmetic_tupleINS_15ArithmeticTupleIJNS1_IJiiEEEiiiEEEEEDaRKT_ENKUlDpRKT_E_clIJS2_iiiEEEDaSA_)
        /*1d3b4*/ 	.word	0x00000000


	//----- nvinfo : EIATTR_FRAME_SIZE
	.align		4
.L_19966:
        /*1d3b8*/ 	.byte	0x04, 0x11
        /*1d3ba*/ 	.short	(.L_19968 - .L_19967)
	.align		4
.L_19967:
        /*1d3bc*/ 	.word	index@($_ZN7cutlass13device_kernelIN5flash19enable_sm80_to_sm89INS1_16FlashAttnBwdSm80INS1_25CollectiveMainloopBwdSm80ILi2ELi2EN4cute5tupleIJNS5_1CILi64EEENS7_ILi128EEES8_EEENS_10bfloat16_tEfNS_4arch4Sm80ELb1ELb0ELb1ELb0ELb1ELb0ELb0ELb0ELi2ELi2ELi4ELi2ELb1EEENS1_24CollectiveEpilogueBwdGQAISA_fSD_Li256ELb0ELb1EEENS1_25SingleTileBwdLPTSchedulerILb0ELi128ELb1EEEEEEEEEvNT_6ParamsE$_ZZN4cute14transform_leafINS_15ArithmeticTupleIJiiEEERNS_8identityEEEDaRKT_OT0_ENKUlRKT_E_clIiEEDaSC_)
        /*1d3c0*/ 	.word	0x00000000


	//----- nvinfo : EIATTR_FRAME_SIZE
	.align		4
.L_19968:
        /*1d3c4*/ 	.byte	0x04, 0x11
        /*1d3c6*/ 	.short	(.L_19970 - .L_19969)
	.align		4
.L_19969:
        /*1d3c8*/ 	.word	index@($_ZN7cutlass13device_kernelIN5flash19enable_sm80_to_sm89INS1_16FlashAttnBwdSm80INS1_25CollectiveMainloopBwdSm80ILi2ELi2EN4cute5tupleIJNS5_1CILi64EEENS7_ILi128EEES8_EEENS_10bfloat16_tEfNS_4arch4Sm80ELb1ELb0ELb1ELb0ELb1ELb0ELb0ELb0ELi2ELi2ELi4ELi2ELb1EEENS1_24CollectiveEpilogueBwdGQAISA_fSD_Li256ELb0ELb1EEENS1_25SingleTileBwdLPTSchedulerILb0ELi128ELb1EEEEEEEEEvNT_6ParamsE$_ZZN4cute14transform_leafINS_15ArithmeticTupleIJNS1_IJiiEEEiiiEEENS_8identityEEEDaRKT_OT0_ENKUlRKT_E_clIiEEDaSC_)
        /*1d3cc*/ 	.word	0x00000000


	//----- nvinfo : EIATTR_FRAME_SIZE
	.align		4
.L_19970:
        /*1d3d0*/ 	.byte	0x04, 0x11
        /*1d3d2*/ 	.short	(.L_19972 - .L_19971)
	.align		4
.L_19971:
        /*1d3d4*/ 	.word	index@($_ZN7cutlass13device_kernelIN5flash19enable_sm80_to_sm89INS1_16FlashAttnBwdSm80INS1_25CollectiveMainloopBwdSm80ILi2ELi2EN4cute5tupleIJNS5_1CILi64EEENS7_ILi128EEES8_EEENS_10bfloat16_tEfNS_4arch4Sm80ELb1ELb0ELb1ELb0ELb1ELb0ELb0ELb0ELi2ELi2ELi4ELi2ELb1EEENS1_24CollectiveEpilogueBwdGQAISA_fSD_Li256ELb0ELb1EEENS1_25SingleTileBwdLPTSchedulerILb0ELi128ELb1EEEEEEEEEvNT_6ParamsE$_ZZN4cute14transform_leafINS_15ArithmeticTupleIJNS1_IJiiEEEiiiEEENS_8identityEEEDaRKT_OT0_ENKUlRKT_E_clIS2_EEDaSC_)
        /*1d3d8*/ 	.word	0x00000000


	//----- nvinfo : EIATTR_FRAME_SIZE
	.align		4
.L_19972:
        /*1d3dc*/ 	.byte	0x04, 0x11
        /*1d3de*/ 	.short	(.L_19974 - .L_19973)
	.align		4
.L_19973:
        /*1d3e0*/ 	.word	index@($_ZN7cutlass13device_kernelIN5flash19enable_sm80_to_sm89INS1_16FlashAttnBwdSm80INS1_25CollectiveMainloopBwdSm80ILi2ELi2EN4cute5tupleIJNS5_1CILi64EEENS7_ILi128EEES8_EEENS_10bfloat16_tEfNS_4arch4Sm80ELb1ELb0ELb1ELb0ELb1ELb0ELb0ELb0ELi2ELi2ELi4ELi2ELb1EEENS1_24CollectiveEpilogueBwdGQAISA_fSD_Li256ELb0ELb1EEENS1_25SingleTileBwdLPTSchedulerILb0ELi128ELb1EEEEEEEEEvNT_6ParamsE$_ZZN4cute12filter_tupleINS_5tupleIJNS_10UnderscoreES2_S2_iEEENS1_IJNS1_IJNS_1CILi1EEENS4_ILi0EEEEEElS6_lEEEZNS_5sliceIS3_S8_EEDaRKT_RKT0_EUlRKT_RKT0_E_EEDaSC_SF_OT1_ENKUlDpSI_E_clIJNS1_IJS7_EEENS1_IJlEEENS1_IJS6_EEENS1_IJEEEEEEDaSP_)
        /*1d3e4*/ 	.word	0x00000000


	//----- nvinfo : EIATTR_FRAME_SIZE
	.align		4
.L_19974:
        /*1d3e8*/ 	.byte	0x04, 0x11
        /*1d3ea*/ 	.short	(.L_19976 - .L_19975)
	.align		4
.L_19975:
        /*1d3ec*/ 	.word	index@($_ZN7cutlass13device_kernelIN5flash19enable_sm80_to_sm89INS1_16FlashAttnBwdSm80INS1_25CollectiveMainloopBwdSm80ILi2ELi2EN4cute5tupleIJNS5_1CILi64EEENS7_ILi128EEES8_EEENS_10bfloat16_tEfNS_4arch4Sm80ELb1ELb0ELb1ELb0ELb1ELb0ELb0ELb0ELi2ELi2ELi4ELi2ELb1EEENS1_24CollectiveEpilogueBwdGQAISA_fSD_Li256ELb0ELb1EEENS1_25SingleTileBwdLPTSchedulerILb0ELi128ELb1EEEEEEEEEvNT_6ParamsE$_ZN73_INTERNAL_24fd9406_37_flash_bwd_hdim64_bf16_softcap_sm80_cu_8e232a79_330724__cvta_generic_to_sharedEPKv)
        /*1d3f0*/ 	.word	0x00000000


	//----- nvinfo : EIATTR_FRAME_SIZE
	.align		4
.L_19976:
        /*1d3f4*/ 	.byte	0x04, 0x11
        /*1d3f6*/ 	.short	(.L_19978 - .L_19977)
	.align		4
.L_19977:
        /*1d3f8*/ 	.word	index@($_ZN7cutlass13device_kernelIN5flash19enable_sm80_to_sm89INS1_16FlashAttnBwdSm80INS1_25CollectiveMainloopBwdSm80ILi2ELi2EN4cute5tupleIJNS5_1CILi64EEENS7_ILi128EEES8_EEENS_10bfloat16_tEfNS_4arch4Sm80ELb1ELb0ELb1ELb0ELb1ELb0ELb0ELb0ELi2ELi2ELi4ELi2ELb1EEENS1_24CollectiveEpilogueBwdGQAISA_fSD_Li256ELb0ELb1EEENS1_25SingleTileBwdLPTSchedulerILb0ELi128ELb1EEEEEEEEEvNT_6ParamsE$_ZN4cute8smem_ptrIPfECI1NS_12iter_adaptorIS1_S2_EEES1_)
        /*1d3fc*/ 	.word	0x00000000


	//----- nvinfo : EIATTR_FRAME_SIZE
	.align		4
.L_19978:
        /*1d400*/ 	.byte	0x04, 0x11
        /*1d402*/ 	.short	(.L_19980 - .L_19979)
	.align		4
.L_19979:
        /*1d404*/ 	.word	index@($_ZN7cutlass13device_kernelIN5flash19enable_sm80_to_sm89INS1_16FlashAttnBwdSm80INS1_25CollectiveMainloopBwdSm80ILi2ELi2EN4cute5tupleIJNS5_1CILi64EEENS7_ILi128EEES8_EEENS_10bfloat16_tEfNS_4arch4Sm80ELb1ELb0ELb1ELb0ELb1ELb0ELb0ELb0ELi2ELi2ELi4ELi2ELb1EEENS1_24CollectiveEpilogueBwdGQAISA_fSD_Li256ELb0ELb1EEENS1_25SingleTileBwdLPTSchedulerILb0ELi128ELb1EEEEEEEEEvNT_6ParamsE$_ZN4cute8smem_ptrIPN7cutlass9uint128_tEECI1NS_12iter_adaptorIS3_S4_EEES3_)
        /*1d408*/ 	.word	0x00000000


	//----- nvinfo : EIATTR_FRAME_SIZE
	.align		4
.L_19980:
        /*1d40c*/ 	.byte	0x04, 0x11
        /*1d40e*/ 	.short	(.L_19982 - .L_19981)
	.align		4
.L_19981:
        /*1d410*/ 	.word	index@($_ZN7cutlass13device_kernelIN5flash19enable_sm80_to_sm89INS1_16FlashAttnBwdSm80INS1_25CollectiveMainloopBwdSm80ILi2ELi2EN4cute5tupleIJNS5_1CILi64EEENS7_ILi128EEES8_EEENS_10bfloat16_tEfNS_4arch4Sm80ELb1ELb0ELb1ELb0ELb1ELb0ELb0ELb0ELi2ELi2ELi4ELi2ELb1EEENS1_24CollectiveEpilogueBwdGQAISA_fSD_Li256ELb0ELb1EEENS1_25SingleTileBwdLPTSchedulerILb0ELi128ELb1EEEEEEEEEvNT_6ParamsE$_ZN4cute8smem_ptrIPN7cutlass10bfloat16_tEECI1NS_12iter_adaptorIS3_S4_EEES3_)
        /*1d414*/ 	.word	0x00000000


	//----- nvinfo : EIATTR_FRAME_SIZE
	.align		4
.L_19982:
        /*1d418*/ 	.byte	0x04, 0x11
        /*1d41a*/ 	.short	(.L_19984 - .L_19983)
	.align		4
.L_19983:
        /*1d41c*/ 	.word	index@($_ZN7cutlass13device_kernelIN5flash19enable_sm80_to_sm89INS1_16FlashAttnBwdSm80INS1_25CollectiveMainloopBwdSm80ILi2ELi2EN4cute5tupleIJNS5_1CILi64EEENS7_ILi128EEES8_EEENS_10bfloat16_tEfNS_4arch4Sm80ELb1ELb0ELb1ELb0ELb1ELb0ELb0ELb0ELi2ELi2ELi4ELi2ELb1EEENS1_24CollectiveEpilogueBwdGQAISA_fSD_Li256ELb0ELb1EEENS1_25SingleTileBwdLPTSchedulerILb0ELi128ELb1EEEEEEEEEvNT_6ParamsE$_ZN4cute8gmem_ptrIPKfECI1NS_12iter_adaptorIS2_S3_EEES2_)
        /*1d420*/ 	.word	0x00000000


	//----- nvinfo : EIATTR_FRAME_SIZE
	.align		4
.L_19984:
        /*1d424*/ 	.byte	0x04, 0x11
        /*1d426*/ 	.short	(.L_19986 - .L_19985)
	.align		4
.L_19985:
        /*1d428*/ 	.word	index@($_ZN7cutlass13device_kernelIN5flash19enable_sm80_to_sm89INS1_16FlashAttnBwdSm80INS1_25CollectiveMainloopBwdSm80ILi2ELi2EN4cute5tupleIJNS5_1CILi64EEENS7_ILi128EEES8_EEENS_10bfloat16_tEfNS_4arch4Sm80ELb1ELb0ELb1ELb0ELb1ELb0ELb0ELb0ELi2ELi2ELi4ELi2ELb1EEENS1_24CollectiveEpilogueBwdGQAISA_fSD_Li256ELb0ELb1EEENS1_25SingleTileBwdLPTSchedulerILb0ELi128ELb1EEEEEEEEEvNT_6ParamsE$_ZN4cute8gmem_ptrIPKN7cutlass9uint128_tEECI1NS_12iter_adaptorIS4_S5_EEES4_)
        /*1d42c*/ 	.word	0x00000000


	//----- nvinfo : EIATTR_FRAME_SIZE
	.align		4
.L_19986:
        /*1d430*/ 	.byte	0x04, 0x11
        /*1d432*/ 	.short	(.L_19988 - .L_19987)
	.align		4
.L_19987:
        /*1d434*/ 	.word	index@($_ZN7cutlass13device_kernelIN5flash19enable_sm80_to_sm89INS1_16FlashAttnBwdSm80INS1_25CollectiveMainloopBwdSm80ILi2ELi2EN4cute5tupleIJNS5_1CILi64EEENS7_ILi128EEES8_EEENS_10bfloat16_tEfNS_4arch4Sm80ELb1ELb0ELb1ELb0ELb1ELb0ELb0ELb0ELi2ELi2ELi4ELi2ELb1EEENS1_24CollectiveEpilogueBwdGQAISA_fSD_Li256ELb0ELb1EEENS1_25SingleTileBwdLPTSchedulerILb0ELi128ELb1EEEEEEEEEvNT_6ParamsE$_ZN4cute8gmem_ptrIPKN7cutlass10bfloat16_tEECI1NS_12iter_adaptorIS4_S5_EEES4_)
        /*1d438*/ 	.word	0x00000000


	//----- nvinfo : EIATTR_FRAME_SIZE
	.align		4
.L_19988:
        /*1d43c*/ 	.byte	0x04, 0x11
        /*1d43e*/ 	.short	(.L_19990 - .L_19989)
	.align		4
.L_19989:
        /*1d440*/ 	.word	index@($_ZN7cutlass13device_kernelIN5flash19enable_sm80_to_sm89INS1_16FlashAttnBwdSm80INS1_25CollectiveMainloopBwdSm80ILi2ELi2EN4cute5tupleIJNS5_1CILi64EEENS7_ILi128EEES8_EEENS_10bfloat16_tEfNS_4arch4Sm80ELb1ELb0ELb1ELb0ELb1ELb0ELb0ELb0ELi2ELi2ELi4ELi2ELb1EEENS1_24CollectiveEpilogueBwdGQAISA_fSD_Li256ELb0ELb1EEENS1_25SingleTileBwdLPTSchedulerILb0ELi128ELb1EEEEEEEEEvNT_6ParamsE$_ZN4cute5tupleIJiiEEC2ERKiS3_)
        /*1d444*/ 	.word	0x00000000


	//----- nvinfo : EIATTR_FRAME_SIZE
	.align		4
.L_19990:
        /*1d448*/ 	.byte	0x04, 0x11
        /*1d44a*/ 	.short	(.L_19992 - .L_19991)
	.align		4
.L_19991:
        /*1d44c*/ 	.word	index@($_ZN7cutlass13device_kernelIN5flash19enable_sm80_to_sm89INS1_16FlashAttnBwdSm80INS1_25CollectiveMainloopBwdSm80ILi2ELi2EN4cute5tupleIJNS5_1CILi64EEENS7_ILi128EEES8_EEENS_10bfloat16_tEfNS_4arch4Sm80ELb1ELb0ELb1ELb0ELb1ELb0ELb0ELb0ELi2ELi2ELi4ELi2ELb1EEENS1_24CollectiveEpilogueBwdGQAISA_fSD_Li256ELb0ELb1EEENS1_25SingleTileBwdLPTSchedulerILb0ELi128ELb1EEEEEEEEEvNT_6ParamsE$_ZN4cute5tupleIJiNS_1CILi0EEEEEC2ERKiRKS2_)
        /*1d450*/ 	.word	0x00000000


	//----- nvinfo : EIATTR_FRAME_SIZE
	.align		4
.L_19992:
        /*1d454*/ 	.byte	0x04, 0x11
        /*1d456*/ 	.short	(.L_19994 - .L_19993)
	.align		4
.L_19993:
        /*1d458*/ 	.word	index@($_ZN7cutlass13device_kernelIN5flash19enable_sm80_to_sm89INS1_16FlashAttnBwdSm80INS1_25CollectiveMainloopBwdSm80ILi2ELi2EN4cute5tupleIJNS5_1CILi64EEENS7_ILi128EEES8_EEENS_10bfloat16_tEfNS_4arch4Sm80ELb1ELb0ELb1ELb0ELb1ELb0ELb0ELb0ELi2ELi2ELi4ELi2ELb1EEENS1_24CollectiveEpilogueBwdGQAISA_fSD_Li256ELb0ELb1EEENS1_25SingleTileBwdLPTSchedulerILb0ELi128ELb1EEEEEEEEEvNT_6ParamsE$_ZN4cute5tupleIJiEEC2ERKi)
        /*1d45c*/ 	.word	0x00000000


	//----- nvinfo : EIATTR_FRAME_SIZE
	.align		4
.L_19994:
        /*1d460*/ 	.byte	0x04, 0x11
        /*1d462*/ 	.short	(.L_19996 - .L_19995)
	.align		4
.L_19995:
        /*1d464*/ 	.word	index@($_ZN7cutlass13device_kernelIN5flash19enable_sm80_to_sm89INS1_16FlashAttnBwdSm80INS1_25CollectiveMainloopBwdSm80ILi2ELi2EN4cute5tupleIJNS5_1CILi64EEENS7_ILi128EEES8_EEENS_10bfloat16_tEfNS_4arch4Sm80ELb1ELb0ELb1ELb0ELb1ELb0ELb0ELb0ELi2ELi2ELi4ELi2ELb1EEENS1_24CollectiveEpilogueBwdGQAISA_fSD_Li256ELb0ELb1EEENS1_25SingleTileBwdLPTSchedulerILb0ELi128ELb1EEEEEEEEEvNT_6ParamsE$_ZN4cute5tupleIJNS_1CILi0EEEiiiEEC2ERKS2_RKiS7_S7_)
        /*1d468*/ 	.word	0x00000000


	//----- nvinfo : EIATTR_FRAME_SIZE
	.align		4
.L_19996:
        /*1d46c*/ 	.byte	0x04, 0x11
        /*1d46e*/ 	.short	(.L_19998 - .L_19997)
	.align		4
.L_19997:
        /*1d470*/ 	.word	index@($_ZN7cutlass13device_kernelIN5flash19enable_sm80_to_sm89INS1_16FlashAttnBwdSm80INS1_25CollectiveMainloopBwdSm80ILi2ELi2EN4cute5tupleIJNS5_1CILi64EEENS7_ILi128EEES8_EEENS_10bfloat16_tEfNS_4arch4Sm80ELb1ELb0ELb1ELb0ELb1ELb0ELb0ELb0ELi2ELi2ELi4ELi2ELb1EEENS1_24CollectiveEpilogueBwdGQAISA_fSD_Li256ELb0ELb1EEENS1_25SingleTileBwdLPTSchedulerILb0ELi128ELb1EEEEEEEEEvNT_6ParamsE$_ZN4cute5tupleIJNS_1CILi0EEEiEEC2ERKS2_RKi)
        /*1d474*/ 	.word	0x00000000


	//----- nvinfo : EIATTR_FRAME_SIZE
	.align		4
.L_19998:
        /*1d478*/ 	.byte	0x04, 0x11
        /*1d47a*/ 	.short	(.L_20000 - .L_19999)
	.align		4
.L_19999:
        /*1d47c*/ 	.word	index@($_ZN7cutlass13device_kernelIN5flash19enable_sm80_to_sm89INS1_16FlashAttnBwdSm80INS1_25CollectiveMainloopBwdSm80ILi2ELi2EN4cute5tupleIJNS5_1CILi64EEENS7_ILi128EEES8_EEENS_10bfloat16_tEfNS_4arch4Sm80ELb1ELb0ELb1ELb0ELb1ELb0ELb0ELb0ELi2ELi2ELi4ELi2ELb1EEENS1_24CollectiveEpilogueBwdGQAISA_fSD_Li256ELb0ELb1EEENS1_25SingleTileBwdLPTSchedulerILb0ELi128ELb1EEEEEEEEEvNT_6ParamsE$_ZN4cute5tupleIJNS_1CILi0EEES2_iiEEC2ERKS2_S5_RKiS7_)
        /*1d480*/ 	.word	0x00000000


	//----- nvinfo : EIATTR_FRAME_SIZE
	.align		4
.L_20000:
        /*1d484*/ 	.byte	0x04, 0x11
        /*1d486*/ 	.short	(.L_20002 - .L_20001)
	.align		4
.L_20001:
        /*1d488*/ 	.word	index@($_ZN7cutlass13device_kernelIN5flash19enable_sm80_to_sm89INS1_16FlashAttnBwdSm80INS1_25CollectiveMainloopBwdSm80ILi2ELi2EN4cute5tupleIJNS5_1CILi64EEENS7_ILi128EEES8_EEENS_10bfloat16_tEfNS_4arch4Sm80ELb1ELb0ELb1ELb0ELb1ELb0ELb0ELb0ELi2ELi2ELi4ELi2ELb1EEENS1_24CollectiveEpilogueBwdGQAISA_fSD_Li256ELb0ELb1EEENS1_25SingleTileBwdLPTSchedulerILb0ELi128ELb1EEEEEEEEEvNT_6ParamsE$_ZN4cute5tupleIJNS_1CILi0EEES2_iEEC2ERKS2_S5_RKi)
        /*1d48c*/ 	.word	0x00000000


	//----- nvinfo : EIATTR_FRAME_SIZE
	.align		4
.L_20002:
        /*1d490*/ 	.byte	0x04, 0x11
        /*1d492*/ 	.short	(.L_20004 - .L_20003)
	.align		4
.L_20003:
        /*1d494*/ 	.word	index@($_ZN7cutlass13device_kernelIN5flash19enable_sm80_to_sm89INS1_16FlashAttnBwdSm80INS1_25CollectiveMainloopBwdSm80ILi2ELi2EN4cute5tupleIJNS5_1CILi64EEENS7_ILi128EEES8_EEENS_10bfloat16_tEfNS_4arch4Sm80ELb1ELb0ELb1ELb0ELb1ELb0ELb0ELb0ELi2ELi2ELi4ELi2ELb1EEENS1_24CollectiveEpilogueBwdGQAISA_fSD_Li256ELb0ELb1EEENS1_25SingleTileBwdLPTSchedulerILb0ELi128ELb1EEEEEEEEEvNT_6ParamsE$_ZN4cute5tupleIJNS_1CILi0EEES2_S2_iEEC2ERKS2_S5_S5_RKi)
        /*1d498*/ 	.word	0x00000000


	//----- nvinfo : EIATTR_FRAME_SIZE
	.align		4
.L_20004:
        /*1d49c*/ 	.byte	0x04, 0x11
        /*1d49e*/ 	.short	(.L_20006 - .L_20005)
	.align		4
.L_20005:
        /*1d4a0*/ 	.word	index@($_ZN7cutlass13device_kernelIN5flash19enable_sm80_to_sm89INS1_16FlashAttnBwdSm80INS1_25CollectiveMainloopBwdSm80ILi2ELi2EN4cute5tupleIJNS5_1CILi64EEENS7_ILi128EEES8_EEENS_10bfloat16_tEfNS_4arch4Sm80ELb1ELb0ELb1ELb0ELb1ELb0ELb0ELb0ELi2ELi2ELi4ELi2ELb1EEENS1_24CollectiveEpilogueBwdGQAISA_fSD_Li256ELb0ELb1EEENS1_25SingleTileBwdLPTSchedulerILb0ELi128ELb1EEEEEEEEEvNT_6ParamsE$_ZN4cute5tupleIJNS_15ArithmeticTupleIJiiEEEiiiEEC2ERKS2_RKiS7_S7_)
        /*1d4a4*/ 	.word	0x00000000


	//----- nvinfo : EIATTR_FRAME_SIZE
	.align		4
.L_20006:
        /*1d4a8*/ 	.byte	0x04, 0x11
        /*1d4aa*/ 	.short	(.L_20008 - .L_20007)
	.align		4
.L_20007:
        /*1d4ac*/ 	.word	index@($_ZN7cutlass13device_kernelIN5flash19enable_sm80_to_sm89INS1_16FlashAttnBwdSm80INS1_25CollectiveMainloopBwdSm80ILi2ELi2EN4cute5tupleIJNS5_1CILi64EEENS7_ILi128EEES8_EEENS_10bfloat16_tEfNS_4arch4Sm80ELb1ELb0ELb1ELb0ELb1ELb0ELb0ELb0ELi2ELi2ELi4ELi2ELb1EEENS1_24CollectiveEpilogueBwdGQAISA_fSD_Li256ELb0ELb1EEENS1_25SingleTileBwdLPTSchedulerILb0ELi128ELb1EEEEEEEEEvNT_6ParamsE$_ZN4cute5tupleIJNS_15ArithmeticTupleIJiiEEEEEC2ERKS2_)
        /*1d4b0*/ 	.word	0x00000000


	//----- nvinfo : EIATTR_FRAME_SIZE
	.align		4
.L_20008:
        /*1d4b4*/ 	.byte	0x04, 0x11
        /*1d4b6*/ 	.short	(.L_20010 - .L_20009)
	.align		4
.L_20009:
        /*1d4b8*/ 	.word	index@($_ZN7cutlass13device_kernelIN5flash19enable_sm80_to_sm89INS1_16FlashAttnBwdSm80INS1_25CollectiveMainloopBwdSm80ILi2ELi2EN4cute5tupleIJNS5_1CILi64EEENS7_ILi128EEES8_EEENS_10bfloat16_tEfNS_4arch4Sm80ELb1ELb0ELb1ELb0ELb1ELb0ELb0ELb0ELi2ELi2ELi4ELi2ELb1EEENS1_24CollectiveEpilogueBwdGQAISA_fSD_Li256ELb0ELb1EEENS1_25SingleTileBwdLPTSchedulerILb0ELi128ELb1EEEEEEEEEvNT_6ParamsE$_ZN4cute5tupleIJNS_15ArithmeticTupleIJiEEEEEC2ERKS2_)
        /*1d4bc*/ 	.word	0x00000000


	//----- nvinfo : EIATTR_FRAME_SIZE
	.align		4
.L_20010:
        /*1d4c0*/ 	.byte	0x04, 0x11
        /*1d4c2*/ 	.short	(.L_20012 - .L_20011)
	.align		4
.L_20011:
        /*1d4c4*/ 	.word	index@($_ZN7cutlass13device_kernelIN5flash19enable_sm80_to_sm89INS1_16FlashAttnBwdSm80INS1_25CollectiveMainloopBwdSm80ILi2ELi2EN4cute5tupleIJNS5_1CILi64EEENS7_ILi128EEES8_EEENS_10bfloat16_tEfNS_4arch4Sm80ELb1ELb0ELb1ELb0ELb1ELb0ELb0ELb0ELi2ELi2ELi4ELi2ELb1EEENS1_24CollectiveEpilogueBwdGQAISA_fSD_Li256ELb0ELb1EEENS1_25SingleTileBwdLPTSchedulerILb0ELi128ELb1EEEEEEEEEvNT_6ParamsE$_ZN4cute5tupleIJNS_15ArithmeticTupleIJNS_1CILi0EEEiEEEEEC2ERKS4_)
        /*1d4c8*/ 	.word	0x00000000


	//----- nvinfo : EIATTR_FRAME_SIZE
	.align		4
.L_20012:
        /*1d4cc*/ 	.byte	0x04, 0x11
        /*1d4ce*/ 	.short	(.L_20014 - .L_20013)
	.align		4
.L_20013:
        /*1d4d0*/ 	.word	index@($_ZN7cutlass13device_kernelIN5flash19enable_sm80_to_sm89INS1_16FlashAttnBwdSm80INS1_25CollectiveMainloopBwdSm80ILi2ELi2EN4cute5tupleIJNS5_1CILi64EEENS7_ILi128EEES8_EEENS_10bfloat16_tEfNS_4arch4Sm80ELb1ELb0ELb1ELb0ELb1ELb0ELb0ELb0ELi2ELi2ELi4ELi2ELb1EEENS1_24CollectiveEpilogueBwdGQAISA_fSD_Li256ELb0ELb1EEENS1_25SingleTileBwdLPTSchedulerILb0ELi128ELb1EEEEEEEEEvNT_6ParamsE$_ZN4cute5tupleIJNS0_IJNS0_IJNS_1CILi8EEENS1_ILi1EEEEEENS1_ILi2EEES3_EEENS0_IJNS0_IJS3_NS1_ILi0EEEEEElS7_EEEEEC2ERKS6_RKS9_)
        /*1d4d4*/ 	.word	0x00000000


	//----- nvinfo : EIATTR_FRAME_SIZE
	.align		4
.L_20014:
        /*1d4d8*/ 	.byte	0x04, 0x11
        /*1d4da*/ 	.short	(.L_20016 - .L_20015)
	.align		4
.L_20015:
        /*1d4dc*/ 	.word	index@($_ZN7cutlass13device_kernelIN5flash19enable_sm80_to_sm89INS1_16FlashAttnBwdSm80INS1_25CollectiveMainloopBwdSm80ILi2ELi2EN4cute5tupleIJNS5_1CILi64EEENS7_ILi128EEES8_EEENS_10bfloat16_tEfNS_4arch4Sm80ELb1ELb0ELb1ELb0ELb1ELb0ELb0ELb0ELi2ELi2ELi4ELi2ELb1EEENS1_24CollectiveEpilogueBwdGQAISA_fSD_Li256ELb0ELb1EEENS1_25SingleTileBwdLPTSchedulerILb0ELi128ELb1EEEEEEEEEvNT_6ParamsE$_ZN4cute3eso3ESOILb1ELb0EJNS_6LayoutINS_5tupleIJNS3_IJNS_1CILi8EEENS4_ILi1EEEEEENS4_ILi2EEES6_EEENS3_IJNS3_IJS6_NS4_ILi0EEEEEENS4_ILi2048EEESA_EEEEEiEEC2ERKSE_RKi)
        /*1d4e0*/ 	.word	0x00000000


	//----- nvinfo : EIATTR_FRAME_SIZE
	.align		4
.L_20016:
        /*1d4e4*/ 	.byte	0x04, 0x11
        /*1d4e6*/ 	.short	(.L_20018 - .L_20017)
	.align		4
.L_20017:
        /*1d4e8*/ 	.word	index@($_ZN7cutlass13device_kernelIN5flash19enable_sm80_to_sm89INS1_16FlashAttnBwdSm80INS1_25CollectiveMainloopBwdSm80ILi2ELi2EN4cute5tupleIJNS5_1CILi64EEENS7_ILi128EEES8_EEENS_10bfloat16_tEfNS_4arch4Sm80ELb1ELb0ELb1ELb0ELb1ELb0ELb0ELb0ELi2ELi2ELi4ELi2ELb1EEENS1_24CollectiveEpilogueBwdGQAISA_fSD_Li256ELb0ELb1EEENS1_25SingleTileBwdLPTSchedulerILb0ELi128ELb1EEEEEEEEEvNT_6ParamsE$_ZN4cute3eso3ESOILb1ELb0EJNS_6LayoutINS_5tupleIJNS3_IJNS_1CILi8EEENS4_ILi1EEEEEENS4_ILi2EEES6_EEENS3_IJNS3_IJS6_NS4_ILi0EEEEEENS4_ILi2048EEESA_EEEEENS_10ViewEngineINS_8smem_ptrIPN7cutlass10bfloat16_tEEEEEEEC2ERKSE_RKSL_)
        /*1d4ec*/ 	.word	0x00000000


	//----- nvinfo : EIATTR_FRAME_SIZE
	.align		4
.L_20018:
        /*1d4f0*/ 	.byte	0x04, 0x11
        /*1d4f2*/ 	.short	(.L_20020 - .L_20019)
	.align		4
.L_20019:
        /*1d4f4*/ 	.word	index@($_ZN7cutlass13device_kernelIN5flash19enable_sm80_to_sm89INS1_16FlashAttnBwdSm80INS1_25CollectiveMainloopBwdSm80ILi2ELi2EN4cute5tupleIJNS5_1CILi64EEENS7_ILi128EEES8_EEENS_10bfloat16_tEfNS_4arch4Sm80ELb1ELb0ELb1ELb0ELb1ELb0ELb0ELb0ELi2ELi2ELi4ELi2ELb1EEENS1_24CollectiveEpilogueBwdGQAISA_fSD_Li256ELb0ELb1EEENS1_25SingleTileBwdLPTSchedulerILb0ELi128ELb1EEEEEEEEEvNT_6ParamsE$_ZN4cute3eso3ESOILb1ELb0EJNS_6LayoutINS_5tupleIJNS3_IJNS_1CILi8EEENS4_ILi1EEEEEEEEENS3_IJNS3_IJS6_NS4_ILi0EEEEEEEEEEElEEC2ERKSC_RKl)
        /*1d4f8*/ 	.word	0x00000000


	//----- nvinfo : EIATTR_FRAME_SIZE
	.align		4
.L_20020:
        /*1d4fc*/ 	.byte	0x04, 0x11
        /*1d4fe*/ 	.short	(.L_20022 - .L_20021)
	.align		4
.L_20021:
        /*1d500*/ 	.word	index@($_ZN7cutlass13device_kernelIN5flash19enable_sm80_to_sm89INS1_16FlashAttnBwdSm80INS1_25CollectiveMainloopBwdSm80ILi2ELi2EN4cute5tupleIJNS5_1CILi64EEENS7_ILi128EEES8_EEENS_10bfloat16_tEfNS_4arch4Sm80ELb1ELb0ELb1ELb0ELb1ELb0ELb0ELb0ELi2ELi2ELi4ELi2ELb1EEENS1_24CollectiveEpilogueBwdGQAISA_fSD_Li256ELb0ELb1EEENS1_25SingleTileBwdLPTSchedulerILb0ELi128ELb1EEEEEEEEEvNT_6ParamsE$_ZN4cute3eso3ESOILb1ELb0EJNS_6LayoutINS_5tupleIJNS3_IJNS_1CILi8EEENS4_ILi1EEEEEEEEENS3_IJNS3_IJS6_NS4_ILi0EEEEEEEEEEEiEEC2ERKSC_RKi)
        /*1d504*/ 	.word	0x00000000


	//----- nvinfo : EIATTR_FRAME_SIZE
	.align		4
.L_20022:
        /*1d508*/ 	.byte	0x04, 0x11
        /*1d50a*/ 	.short	(.L_20024 - .L_20023)
	.align		4
.L_20023:
        /*1d50c*/ 	.word	index@($_ZN7cutlass13device_kernelIN5flash19enable_sm80_to_sm89INS1_16FlashAttnBwdSm80INS1_25CollectiveMainloopBwdSm80ILi2ELi2EN4cute5tupleIJNS5_1CILi64EEENS7_ILi128EEES8_EEENS_10bfloat16_tEfNS_4arch4Sm80ELb1ELb0ELb1ELb0ELb1ELb0ELb0ELb0ELi2ELi2ELi4ELi2ELb1EEENS1_24CollectiveEpilogueBwdGQAISA_fSD_Li256ELb0ELb1EEENS1_25SingleTileBwdLPTSchedulerILb0ELi128ELb1EEEEEEEEEvNT_6ParamsE$_ZN4cute3eso3ESOILb1ELb0EJNS_6LayoutINS_5tupleIJNS3_IJNS_1CILi8EEENS4_ILi1EEEEEEEEENS3_IJNS3_IJS6_NS4_ILi0EEEEEEEEEEENS_10ViewEngineINS_8smem_ptrIPN7cutlass10bfloat16_tEEEEEEEC2ERKSC_RKSJ_)
        /*1d510*/ 	.word	0x00000000


	//----- nvinfo : EIATTR_FRAME_SIZE
	.align		4
.L_20024:
        /*1d514*/ 	.byte	0x04, 0x11
        /*1d516*/ 	.short	(.L_20026 - .L_20025)
	.align		4
.L_20025:
        /*1d518*/ 	.word	index@($_ZN7cutlass13device_kernelIN5flash19enable_sm80_to_sm89INS1_16FlashAttnBwdSm80INS1_25CollectiveMainloopBwdSm80ILi2ELi2EN4cute5tupleIJNS5_1CILi64EEENS7_ILi128EEES8_EEENS_10bfloat16_tEfNS_4arch4Sm80ELb1ELb0ELb1ELb0ELb1ELb0ELb0ELb0ELi2ELi2ELi4ELi2ELb1EEENS1_24CollectiveEpilogueBwdGQAISA_fSD_Li256ELb0ELb1EEENS1_25SingleTileBwdLPTSchedulerILb0ELi128ELb1EEEEEEEEEvNT_6ParamsE$_ZN4cute3eso3ESOILb1ELb0EJNS_6LayoutINS_5tupleIJNS3_IJNS_1CILi8EEENS4_ILi1EEEEEEEEENS3_IJNS3_IJS6_NS4_ILi0EEEEEEEEEEENS_10ViewEngineINS_8gmem_ptrIPKN7cutlass10bfloat16_tEEEEEEEC2ERKSC_RKSK_)
        /*1d51c*/ 	.word	0x00000000


	//----- nvinfo : EIATTR_FRAME_SIZE
	.align		4
.L_20026:
        /*1d520*/ 	.byte	0x04, 0x11
        /*1d522*/ 	.short	(.L_20028 - .L_20027)
	.align		4
.L_20027:
        /*1d524*/ 	.word	index@($_ZN7cutlass13device_kernelIN5flash19enable_sm80_to_sm89INS1_16FlashAttnBwdSm80INS1_25CollectiveMainloopBwdSm80ILi2ELi2EN4cute5tupleIJNS5_1CILi64EEENS7_ILi128EEES8_EEENS_10bfloat16_tEfNS_4arch4Sm80ELb1ELb0ELb1ELb0ELb1ELb0ELb0ELb0ELi2ELi2ELi4ELi2ELb1EEENS1_24CollectiveEpilogueBwdGQAISA_fSD_Li256ELb0ELb1EEENS1_25SingleTileBwdLPTSchedulerILb0ELi128ELb1EEEEEEEEEvNT_6ParamsE$_ZN4cute3eso3ESOILb1ELb0EJNS_6LayoutINS_5tupleIJNS3_IJNS_1CILi4EEENS4_ILi1EEEEEES6_EEENS3_IJNS3_IJS6_NS4_ILi0EEEEEES9_EEEEEiEEC2ERKSC_RKi)
        /*1d528*/ 	.word	0x00000000


	//----- nvinfo : EIATTR_FRAME_SIZE
	.align		4
.L_20028:
        /*1d52c*/ 	.byte	0x04, 0x11
        /*1d52e*/ 	.short	(.L_20030 - .L_20029)
	.align		4
.L_20029:
        /*1d530*/ 	.word	index@($_ZN7cutlass13device_kernelIN5flash19enable_sm80_to_sm89INS1_16FlashAttnBwdSm80INS1_25CollectiveMainloopBwdSm80ILi2ELi2EN4cute5tupleIJNS5_1CILi64EEENS7_ILi128EEES8_EEENS_10bfloat16_tEfNS_4arch4Sm80ELb1ELb0ELb1ELb0ELb1ELb0ELb0ELb0ELi2ELi2ELi4ELi2ELb1EEENS1_24CollectiveEpilogueBwdGQAISA_fSD_Li256ELb0ELb1EEENS1_25SingleTileBwdLPTSchedulerILb0ELi128ELb1EEEEEEEEEvNT_6ParamsE$_ZN4cute3eso3ESOILb1ELb0EJNS_6LayoutINS_5tupleIJNS3_IJNS_1CILi4EEENS4_ILi1EEEEEES6_EEENS3_IJNS3_IJS6_NS4_ILi0EEEEEES9_EEEEENS_10ViewEngineINS_8smem_ptrIPfEEEEEEC2ERKSC_RKSH_)
        /*1d534*/ 	.word	0x00000000


	//----- nvinfo : EIATTR_FRAME_SIZE
	.align		4
.L_20030:
        /*1d538*/ 	.byte	0x04, 0x11
        /*1d53a*/ 	.short	(.L_20032 - .L_20031)
	.align		4
.L_20031:
        /*1d53c*/ 	.word	index@($_ZN7cutlass13device_kernelIN5flash19enable_sm80_to_sm89INS1_16FlashAttnBwdSm80INS1_25CollectiveMainloopBwdSm80ILi2ELi2EN4cute5tupleIJNS5_1CILi64EEENS7_ILi128EEES8_EEENS_10bfloat16_tEfNS_4arch4Sm80ELb1ELb0ELb1ELb0ELb1ELb0ELb0ELb0ELi2ELi2ELi4ELi2ELb1EEENS1_24CollectiveEpilogueBwdGQAISA_fSD_Li256ELb0ELb1EEENS1_25SingleTileBwdLPTSchedulerILb0ELi128ELb1EEEEEEEEEvNT_6ParamsE$_ZN4cute3eso3ESOILb1ELb0EJNS_6LayoutINS_5tupleIJNS3_IJNS_1CILi4EEENS4_ILi1EEEEEES6_EEENS3_IJNS3_IJS6_NS4_ILi0EEEEEES9_EEEEENS_10ViewEngineINS_8gmem_ptrIPKfEEEEEEC2ERKSC_RKSI_)
        /*1d540*/ 	.word	0x00000000


	//----- nvinfo : EIATTR_FRAME_SIZE
	.align		4
.L_20032:
        /*1d544*/ 	.byte	0x04, 0x11
        /*1d546*/ 	.short	(.L_20034 - .L_20033)
	.align		4
.L_20033:
        /*1d548*/ 	.word	index@($_ZN7cutlass13device_kernelIN5flash19enable_sm80_to_sm89INS1_16FlashAttnBwdSm80INS1_25CollectiveMainloopBwdSm80ILi2ELi2EN4cute5tupleIJNS5_1CILi64EEENS7_ILi128EEES8_EEENS_10bfloat16_tEfNS_4arch4Sm80ELb1ELb0ELb1ELb0ELb1ELb0ELb0ELb0ELi2ELi2ELi4ELi2ELb1EEENS1_24CollectiveEpilogueBwdGQAISA_fSD_Li256ELb0ELb1EEENS1_25SingleTileBwdLPTSchedulerILb0ELi128ELb1EEEEEEEEEvNT_6ParamsE$_ZN4cute3eso3ESOILb1ELb0EJNS_6LayoutINS_5tupleIJNS3_IJNS_1CILi4EEENS4_ILi1EEEEEEEEENS3_IJNS3_IJS6_NS4_ILi0EEEEEEEEEEENS_10ViewEngineINS_8smem_ptrIPfEEEEEEC2ERKSC_RKSH_)
        /*1d54c*/ 	.word	0x00000000


	//----- nvinfo : EIATTR_FRAME_SIZE
	.align		4
.L_20034:
        /*1d550*/ 	.byte	0x04, 0x11
        /*1d552*/ 	.short	(.L_20036 - .L_20035)
	.align		4
.L_20035:
        /*1d554*/ 	.word	index@($_ZN7cutlass13device_kernelIN5flash19enable_sm80_to_sm89INS1_16FlashAttnBwdSm80INS1_25CollectiveMainloopBwdSm80ILi2ELi2EN4cute5tupleIJNS5_1CILi64EEENS7_ILi128EEES8_EEENS_10bfloat16_tEfNS_4arch4Sm80ELb1ELb0ELb1ELb0ELb1ELb0ELb0ELb0ELi2ELi2ELi4ELi2ELb1EEENS1_24CollectiveEpilogueBwdGQAISA_fSD_Li256ELb0ELb1EEENS1_25SingleTileBwdLPTSchedulerILb0ELi128ELb1EEEEEEEEEvNT_6ParamsE$_ZN4cute3eso3ESOILb1ELb0EJNS_6LayoutINS_5tupleIJNS3_IJNS_1CILi4EEENS4_ILi1EEEEEEEEENS3_IJNS3_IJS6_NS4_ILi0EEEEEEEEEEENS_10ViewEngineINS_8gmem_ptrIPKfEEEEEEC2ERKSC_RKSI_)
        /*1d558*/ 	.word	0x00000000


	//----- nvinfo : EIATTR_FRAME_SIZE
	.align		4
.L_20036:
        /*1d55c*/ 	.byte	0x04, 0x11
        /*1d55e*/ 	.short	(.L_20038 - .L_20037)
	.align		4
.L_20037:
        /*1d560*/ 	.word	index@($_ZN7cutlass13device_kernelIN5flash19enable_sm80_to_sm89INS1_16FlashAttnBwdSm80INS1_25CollectiveMainloopBwdSm80ILi2ELi2EN4cute5tupleIJNS5_1CILi64EEENS7_ILi128EEES8_EEENS_10bfloat16_tEfNS_4arch4Sm80ELb1ELb0ELb1ELb0ELb1ELb0ELb0ELb0ELi2ELi2ELi4ELi2ELb1EEENS1_24CollectiveEpilogueBwdGQAISA_fSD_Li256ELb0ELb1EEENS1_25SingleTileBwdLPTSchedulerILb0ELi128ELb1EEEEEEEEEvNT_6ParamsE$_ZN4cute3eso3ESOILb1ELb0EJNS_6LayoutINS_5tupleIJNS3_IJNS_1CILi1EEES5_EEEEEENS3_IJNS3_IJS5_NS4_ILi0EEEEEEEEEEENS_10ViewEngineINS_8smem_ptrIPN7cutlass9uint128_tEEEEEEEC2ERKSB_RKSI_)
        /*1d564*/ 	.word	0x00000000


	//----- nvinfo : EIATTR_FRAME_SIZE
	.align		4
.L_20038:
        /*1d568*/ 	.byte	0x04, 0x11
        /*1d56a*/ 	.short	(.L_20040 - .L_20039)
	.align		4
.L_20039:
        /*1d56c*/ 	.word	index@($_ZN7cutlass13device_kernelIN5flash19enable_sm80_to_sm89INS1_16FlashAttnBwdSm80INS1_25CollectiveMainloopBwdSm80ILi2ELi2EN4cute5tupleIJNS5_1CILi64EEENS7_ILi128EEES8_EEENS_10bfloat16_tEfNS_4arch4Sm80ELb1ELb0ELb1ELb0ELb1ELb0ELb0ELb0ELi2ELi2ELi4ELi2ELb1EEENS1_24CollectiveEpilogueBwdGQAISA_fSD_Li256ELb0ELb1EEENS1_25SingleTileBwdLPTSchedulerILb0ELi128ELb1EEEEEEEEEvNT_6ParamsE$_ZN4cute3eso3ESOILb1ELb0EJNS_6LayoutINS_5tupleIJNS3_IJNS_1CILi1EEES5_EEEEEENS3_IJNS3_IJS5_NS4_ILi0EEEEEEEEEEENS_10ViewEngineINS_8gmem_ptrIPKN7cutlass9uint128_tEEEEEEEC2ERKSB_RKSJ_)
        /*1d570*/ 	.word	0x00000000


	//----- nvinfo : EIATTR_FRAME_SIZE
	.align		4
.L_20040:
        /*1d574*/ 	.byte	0x04, 0x11
        /*1d576*/ 	.short	(.L_20042 - .L_20041)
	.align		4
.L_20041:
        /*1d578*/ 	.word	index@($_ZN7cutlass13device_kernelIN5flash19enable_sm80_to_sm89INS1_16FlashAttnBwdSm80INS1_25CollectiveMainloopBwdSm80ILi2ELi2EN4cute5tupleIJNS5_1CILi64EEENS7_ILi128EEES8_EEENS_10bfloat16_tEfNS_4arch4Sm80ELb1ELb0ELb1ELb0ELb1ELb0ELb0ELb0ELi2ELi2ELi4ELi2ELb1EEENS1_24CollectiveEpilogueBwdGQAISA_fSD_Li256ELb0ELb1EEENS1_25SingleTileBwdLPTSchedulerILb0ELi128ELb1EEEEEEEEEvNT_6ParamsE$_ZN4cute3eso3ESOILb1ELb0EJNS_5tupleIJNS_1CILi1EEENS3_ILi0EEEEEElS5_EEC2ERKS6_RKlRKS5_)
        /*1d57c*/ 	.word	0x00000000


	//----- nvinfo : EIATTR_FRAME_SIZE
	.align		4
.L_20042:
        /*1d580*/ 	.byte	0x04, 0x11
        /*1d582*/ 	.short	(.L_20044 - .L_20043)
	.align		4
.L_20043:
        /*1d584*/ 	.word	index@($_ZN7cutlass13device_kernelIN5flash19enable_sm80_to_sm89INS1_16FlashAttnBwdSm80INS1_25CollectiveMainloopBwdSm80ILi2ELi2EN4cute5tupleIJNS5_1CILi64EEENS7_ILi128EEES8_EEENS_10bfloat16_tEfNS_4arch4Sm80ELb1ELb0ELb1ELb0ELb1ELb0ELb0ELb0ELi2ELi2ELi4ELi2ELb1EEENS1_24CollectiveEpilogueBwdGQAISA_fSD_Li256ELb0ELb1EEENS1_25SingleTileBwdLPTSchedulerILb0ELi128ELb1EEEEEEEEEvNT_6ParamsE$_ZN4cute3eso3ESOILb1ELb0EJNS_5tupleIJNS2_IJNS_1CILi8EEENS3_ILi1EEEEEENS3_ILi2EEES5_EEENS2_IJNS2_IJS5_NS3_ILi0EEEEEElS9_EEEEEC2ERKS8_RKSB_)
        /*1d588*/ 	.word	0x00000000


	//----- nvinfo : EIATTR_FRAME_SIZE
	.align		4
.L_20044:
        /*1d58c*/ 	.byte	0x04, 0x11
        /*1d58e*/ 	.short	(.L_20046 - .L_20045)
	.align		4
.L_20045:
        /*1d590*/ 	.word	index@($_ZN7cutlass13device_kernelIN5flash19enable_sm80_to_sm89INS1_16FlashAttnBwdSm80INS1_25CollectiveMainloopBwdSm80ILi2ELi2EN4cute5tupleIJNS5_1CILi64EEENS7_ILi128EEES8_EEENS_10bfloat16_tEfNS_4arch4Sm80ELb1ELb0ELb1ELb0ELb1ELb0ELb0ELb0ELi2ELi2ELi4ELi2ELb1EEENS1_24CollectiveEpilogueBwdGQAISA_fSD_Li256ELb0ELb1EEENS1_25SingleTileBwdLPTSchedulerILb0ELi128ELb1EEEEEEEEEvNT_6ParamsE$_ZN4cute3eso3ESOILb1ELb0EJNS_1CILi0EEEiiiEEC2ERKS3_RKiS8_S8_)
        /*1d594*/ 	.word	0x00000000


	//----- nvinfo : EIATTR_FRAME_SIZE
	.align		4
.L_20046:
        /*1d598*/ 	.byte	0x04, 0x11
        /*1d59a*/ 	.short	(.L_20048 - .L_20047)
	.align		4
.L_20047:
        /*1d59c*/ 	.word	index@($_ZN7cutlass13device_kernelIN5flash19enable_sm80_to_sm89INS1_16FlashAttnBwdSm80INS1_25CollectiveMainloopBwdSm80ILi2ELi2EN4cute5tupleIJNS5_1CILi64EEENS7_ILi128EEES8_EEENS_10bfloat16_tEfNS_4arch4Sm80ELb1ELb0ELb1ELb0ELb1ELb0ELb0ELb0ELi2ELi2ELi4ELi2ELb1EEENS1_24CollectiveEpilogueBwdGQAISA_fSD_Li256ELb0ELb1EEENS1_25SingleTileBwdLPTSchedulerILb0ELi128ELb1EEEEEEEEEvNT_6ParamsE$_ZN4cute3eso3ESOILb1ELb0EJNS_1CILi0EEEiS3_S3_EEC2ERKS3_RKiS6_S6_)
        /*1d5a0*/ 	.word	0x00000000


	//----- nvinfo : EIATTR_FRAME_SIZE
	.align		4
.L_20048:
        /*1d5a4*/ 	.byte	0x04, 0x11
        /*1d5a6*/ 	.short	(.L_20050 - .L_20049)
	.align		4
.L_20049:
        /*1d5a8*/ 	.word	index@($_ZN7cutlass13device_kernelIN5flash19enable_sm80_to_sm89INS1_16FlashAttnBwdSm80INS1_25CollectiveMainloopBwdSm80ILi2ELi2EN4cute5tupleIJNS5_1CILi64EEENS7_ILi128EEES8_EEENS_10bfloat16_tEfNS_4arch4Sm80ELb1ELb0ELb1ELb0ELb1ELb0ELb0ELb0ELi2ELi2ELi4ELi2ELb1EEENS1_24CollectiveEpilogueBwdGQAISA_fSD_Li256ELb0ELb1EEENS1_25SingleTileBwdLPTSchedulerILb0ELi128ELb1EEEEEEEEEvNT_6ParamsE$_ZN4cute3eso3ESOILb1ELb0EJNS_1CILi0EEEiS3_EEC2ERKS3_RKiS6_)
        /*1d5ac*/ 	.word	0x00000000


	//----- nvinfo : EIATTR_FRAME_SIZE
	.align		4
.L_20050:
        /*1d5b0*/ 	.byte	0x04, 0x11
        /*1d5b2*/ 	.short	(.L_20052 - .L_20051)
	.align		4
.L_20051:
        /*1d5b4*/ 	.word	index@($_ZN7cutlass13device_kernelIN5flash19enable_sm80_to_sm89INS1_16FlashAttnBwdSm80INS1_25CollectiveMainloopBwdSm80ILi2ELi2EN4cute5tupleIJNS5_1CILi64EEENS7_ILi128EEES8_EEENS_10bfloat16_tEfNS_4arch4Sm80ELb1ELb0ELb1ELb0ELb1ELb0ELb0ELb0ELi2ELi2ELi4ELi2ELb1EEENS1_24CollectiveEpilogueBwdGQAISA_fSD_Li256ELb0ELb1EEENS1_25SingleTileBwdLPTSchedulerILb0ELi128ELb1EEEEEEEEEvNT_6ParamsE$_ZN4cute3eso3ESOILb1ELb0EJNS_1CILi0EEEiEEC2ERKS3_RKi)
        /*1d5b8*/ 	.word	0x00000000


	//----- nvinfo : EIATTR_FRAME_SIZE
	.align		4
.L_20052:
        /*1d5bc*/ 	.byte	0x04, 0x11
        /*1d5be*/ 	.short	(.L_20054 - .L_20053)
	.align		4
.L_20053:
        /*1d5c0*/ 	.word	index@($_ZN7cutlass13device_kernelIN5flash19enable_sm80_to_sm89INS1_16FlashAttnBwdSm80INS1_25CollectiveMainloopBwdSm80ILi2ELi2EN4cute5tupleIJNS5_1CILi64EEENS7_ILi128EEES8_EEENS_10bfloat16_tEfNS_4arch4Sm80ELb1ELb0ELb1ELb0ELb1ELb0ELb0ELb0ELi2ELi2ELi4ELi2ELb1EEENS1_24CollectiveEpilogueBwdGQAISA_fSD_Li256ELb0ELb1EEENS1_25SingleTileBwdLPTSchedulerILb0ELi128ELb1EEEEEEEEEvNT_6ParamsE$_ZN4cute3eso3ESOILb1ELb0EJNS_1CILi0EEES3_iiEEC2ERKS3_S6_RKiS8_)
        /*1d5c4*/ 	.word	0x00000000


	//----- nvinfo : EIATTR_FRAME_SIZE
	.align		4
.L_20054:
        /*1d5c8*/ 	.byte	0x04, 0x11
        /*1d5ca*/ 	.short	(.L_20056 - .L_20055)
	.align		4
.L_20055:
        /*1d5cc*/ 	.word	index@($_ZN7cutlass13device_kernelIN5flash19enable_sm80_to_sm89INS1_16FlashAttnBwdSm80INS1_25CollectiveMainloopBwdSm80ILi2ELi2EN4cute5tupleIJNS5_1CILi64EEENS7_ILi128EEES8_EEENS_10bfloat16_tEfNS_4arch4Sm80ELb1ELb0ELb1ELb0ELb1ELb0ELb0ELb0ELi2ELi2ELi4ELi2ELb1EEENS1_24CollectiveEpilogueBwdGQAISA_fSD_Li256ELb0ELb1EEENS1_25SingleTileBwdLPTSchedulerILb0ELi128ELb1EEEEEEEEEvNT_6ParamsE$_ZN4cute3eso3ESOILb1ELb0EJNS_1CILi0EEES3_iS3_EEC2ERKS3_S6_RKiS6_)
        /*1d5d0*/ 	.word	0x00000000


	//----- nvinfo : EIATTR_FRAME_SIZE
	.align		4
.L_20056:
        /*1d5d4*/ 	.byte	0x04, 0x11
        /*1d5d6*/ 	.short	(.L_20058 - .L_20057)
	.align		4
.L_20057:
        /*1d5d8*/ 	.word	index@($_ZN7cutlass13device_kernelIN5flash19enable_sm80_to_sm89INS1_16FlashAttnBwdSm80INS1_25CollectiveMainloopBwdSm80ILi2ELi2EN4cute5tupleIJNS5_1CILi64EEENS7_ILi128EEES8_EEENS_10bfloat16_tEfNS_4arch4Sm80ELb1ELb0ELb1ELb0ELb1ELb0ELb0ELb0ELi2ELi2ELi4ELi2ELb1EEENS1_24CollectiveEpilogueBwdGQAISA_fSD_Li256ELb0ELb1EEENS1_25SingleTileBwdLPTSchedulerILb0ELi128ELb1EEEEEEEEEvNT_6ParamsE$_ZN4cute3eso3ESOILb1ELb0EJNS_1CILi0EEES3_iEEC2ERKS3_S6_RKi)
        /*1d5dc*/ 	.word	0x00000000


	//----- nvinfo : EIATTR_FRAME_SIZE
	.align		4
.L_20058:
        /*1d5e0*/ 	.byte	0x04, 0x11
        /*1d5e2*/ 	.short	(.L_20060 - .L_20059)
	.align		4
.L_20059:
        /*1d5e4*/ 	.word	index@($_ZN7cutlass13device_kernelIN5flash19enable_sm80_to_sm89INS1_16FlashAttnBwdSm80INS1_25CollectiveMainloopBwdSm80ILi2ELi2EN4cute5tupleIJNS5_1CILi64EEENS7_ILi128EEES8_EEENS_10bfloat16_tEfNS_4arch4Sm80ELb1ELb0ELb1ELb0ELb1ELb0ELb0ELb0ELi2ELi2ELi4ELi2ELb1EEENS1_24CollectiveEpilogueBwdGQAISA_fSD_Li256ELb0ELb1EEENS1_25SingleTileBwdLPTSchedulerILb0ELi128ELb1EEEEEEEEEvNT_6ParamsE$_ZN4cute3eso3ESOILb1ELb0EJNS_1CILi0EEES3_S3_iEEC2ERKS3_S6_S6_RKi)
        /*1d5e8*/ 	.word	0x00000000


	//----- nvinfo : EIATTR_FRAME_SIZE
	.align		4
.L_20060:
        /*1d5ec*/ 	.byte	0x04, 0x11
        /*1d5ee*/ 	.short	(.L_20062 - .L_20061)
	.align		4
.L_20061:
        /*1d5f0*/ 	.word	index@($_ZN7cutlass13device_kernelIN5flash19enable_sm80_to_sm89INS1_16FlashAttnBwdSm80INS1_25CollectiveMainloopBwdSm80ILi2ELi2EN4cute5tupleIJNS5_1CILi64EEENS7_ILi128EEES8_EEENS_10bfloat16_tEfNS_4arch4Sm80ELb1ELb0ELb1ELb0ELb1ELb0ELb0ELb0ELi2ELi2ELi4ELi2ELb1EEENS1_24CollectiveEpilogueBwdGQAISA_fSD_Li256ELb0ELb1EEENS1_25SingleTileBwdLPTSchedulerILb0ELi128ELb1EEEEEEEEEvNT_6ParamsE$_ZN4cute3eso3ESOILb1ELb0EJNS_10UnderscoreEiiEEC2ERKS2_RKiS7_)
        /*1d5f4*/ 	.word	0x00000000


	//----- nvinfo : EIATTR_FRAME_SIZE
	.align		4
.L_20062:
        /*1d5f8*/ 	.byte	0x04, 0x11
        /*1d5fa*/ 	.short	(.L_20064 - .L_20063)
	.align		4
.L_20063:
        /*1d5fc*/ 	.word	index@($_ZN7cutlass13device_kernelIN5flash19enable_sm80_to_sm89INS1_16FlashAttnBwdSm80INS1_25CollectiveMainloopBwdSm80ILi2ELi2EN4cute5tupleIJNS5_1CILi64EEENS7_ILi128EEES8_EEENS_10bfloat16_tEfNS_4arch4Sm80ELb1ELb0ELb1ELb0ELb1ELb0ELb0ELb0ELi2ELi2ELi4ELi2ELb1EEENS1_24CollectiveEpilogueBwdGQAISA_fSD_Li256ELb0ELb1EEENS1_25SingleTileBwdLPTSchedulerILb0ELi128ELb1EEEEEEEEEvNT_6ParamsE$_ZN4cute3eso3ESOILb1ELb0EJNS_10UnderscoreEiEEC2ERKS2_RKi)
        /*1d600*/ 	.word	0x00000000


	//----- nvinfo : EIATTR_FRAME_SIZE
	.align		4
.L_20064:
        /*1d604*/ 	.byte	0x04, 0x11
        /*1d606*/ 	.short	(.L_20066 - .L_20065)
	.align		4
.L_20065:
        /*1d608*/ 	.word	index@($_ZN7cutlass13device_kernelIN5flash19enable_sm80_to_sm89INS1_16FlashAttnBwdSm80INS1_25CollectiveMainloopBwdSm80ILi2ELi2EN4cute5tupleIJNS5_1CILi64EEENS7_ILi128EEES8_EEENS_10bfloat16_tEfNS_4arch4Sm80ELb1ELb0ELb1ELb0ELb1ELb0ELb0ELb0ELi2ELi2ELi4ELi2ELb1EEENS1_24CollectiveEpilogueBwdGQAISA_fSD_Li256ELb0ELb1EEENS1_25SingleTileBwdLPTSchedulerILb0ELi128ELb1EEEEEEEEEvNT_6ParamsE$_ZN4cute3eso3ESOILb1ELb0EJNS_10UnderscoreES2_iEEC2ERKS2_S5_RKi)
        /*1d60c*/ 	.word	0x00000000


	//----- nvinfo : EIATTR_FRAME_SIZE
	.align		4
.L_20066:
        /*1d610*/ 	.byte	0x04, 0x11
        /*1d612*/ 	.short	(.L_20068 - .L_20067)
	.align		4
.L_20067:
        /*1d614*/ 	.word	index@($_ZN7cutlass13device_kernelIN5flash19enable_sm80_to_sm89INS1_16FlashAttnBwdSm80INS1_25CollectiveMainloopBwdSm80ILi2ELi2EN4cute5tupleIJNS5_1CILi64EEENS7_ILi128EEES8_EEENS_10bfloat16_tEfNS_4arch4Sm80ELb1ELb0ELb1ELb0ELb1ELb0ELb0ELb0ELi2ELi2ELi4ELi2ELb1EEENS1_24CollectiveEpilogueBwdGQAISA_fSD_Li256ELb0ELb1EEENS1_25SingleTileBwdLPTSchedulerILb0ELi128ELb1EEEEEEEEEvNT_6ParamsE$_ZN4cute3eso3ESOILb1ELb0EJNS_10UnderscoreES2_S2_iEEC2ERKS2_S5_S5_RKi)
        /*1d618*/ 	.word	0x00000000


	//----- nvinfo : EIATTR_FRAME_SIZE
	.align		4
.L_20068:
        /*1d61c*/ 	.byte	0x04, 0x11
        /*1d61e*/ 	.short	(.L_20070 - .L_20069)
	.align		4
.L_20069:
        /*1d620*/ 	.word	index@($_ZN7cutlass13device_kernelIN5flash19enable_sm80_to_sm89INS1_16FlashAttnBwdSm80INS1_25CollectiveMainloopBwdSm80ILi2ELi2EN4cute5tupleIJNS5_1CILi64EEENS7_ILi128EEES8_EEENS_10bfloat16_tEfNS_4arch4Sm80ELb1ELb0ELb1ELb0ELb1ELb0ELb0ELb0ELi2ELi2ELi4ELi2ELb1EEENS1_24CollectiveEpilogueBwdGQAISA_fSD_Li256ELb0ELb1EEENS1_25SingleTileBwdLPTSchedulerILb0ELi128ELb1EEEEEEEEEvNT_6ParamsE$_ZN4cute3eso3ESOILb0ELb1EJlEEC2ERKl)
        /*1d624*/ 	.word	0x00000000


	//----- nvinfo : EIATTR_FRAME_SIZE
	.align		4
.L_20070:
        /*1d628*/ 	.byte	0x04, 0x11
        /*1d62a*/ 	.short	(.L_20072 - .L_20071)
	.align		4
.L_20071:
        /*1d62c*/ 	.word	index@($_ZN7cutlass13device_kernelIN5flash19enable_sm80_to_sm89INS1_16FlashAttnBwdSm80INS1_25CollectiveMainloopBwdSm80ILi2ELi2EN4cute5tupleIJNS5_1CILi64EEENS7_ILi128EEES8_EEENS_10bfloat16_tEfNS_4arch4Sm80ELb1ELb0ELb1ELb0ELb1ELb0ELb0ELb0ELi2ELi2ELi4ELi2ELb1EEENS1_24CollectiveEpilogueBwdGQAISA_fSD_Li256ELb0ELb1EEENS1_25SingleTileBwdLPTSchedulerILb0ELi128ELb1EEEEEEEEEvNT_6ParamsE$_ZN4cute3eso3ESOILb0ELb1EJiNS_1CILi0EEEEEC2ERKiRKS3_)
        /*1d630*/ 	.word	0x00000000


	//----- nvinfo : EIATTR_FRAME_SIZE
	.align		4
.L_20072:
        /*1d634*/ 	.byte	0x04, 0x11
        /*1d636*/ 	.short	(.L_20074 - .L_20073)
	.align		4
.L_20073:
        /*1d638*/ 	.word	index@($_ZN7cutlass13device_kernelIN5flash19enable_sm80_to_sm89INS1_16FlashAttnBwdSm80INS1_25CollectiveMainloopBwdSm80ILi2ELi2EN4cute5tupleIJNS5_1CILi64EEENS7_ILi128EEES8_EEENS_10bfloat16_tEfNS_4arch4Sm80ELb1ELb0ELb1ELb0ELb1ELb0ELb0ELb0ELi2ELi2ELi4ELi2ELb1EEENS1_24CollectiveEpilogueBwdGQAISA_fSD_Li256ELb0ELb1EEENS1_25SingleTileBwdLPTSchedulerILb0ELi128ELb1EEEEEEEEEvNT_6ParamsE$_ZN4cute3eso3ESOILb0ELb1EJiEEC2ERKi)
        /*1d63c*/ 	.word	0x00000000


	//----- nvinfo : EIATTR_FRAME_SIZE
	.align		4
.L_20074:
        /*1d640*/ 	.byte	0x04, 0x11
        /*1d642*/ 	.short	(.L_20076 - .L_20075)
	.align		4
.L_20075:
        /*1d644*/ 	.word	index@($_ZN7cutlass13device_kernelIN5flash19enable_sm80_to_sm89INS1_16FlashAttnBwdSm80INS1_25CollectiveMainloopBwdSm80ILi2ELi2EN4cute5tupleIJNS5_1CILi64EEENS7_ILi128EEES8_EEENS_10bfloat16_tEfNS_4arch4Sm80ELb1ELb0ELb1ELb0ELb1ELb0ELb0ELb0ELi2ELi2ELi4ELi2ELb1EEENS1_24CollectiveEpilogueBwdGQAISA_fSD_Li256ELb0ELb1EEENS1_25SingleTileBwdLPTSchedulerILb0ELi128ELb1EEEEEEEEEvNT_6ParamsE$_ZN4cute3eso3ESOILb0ELb1EJNS_15ArithmeticTupleIJiiEEENS_1CILi0EEES5_S5_EEC2ERKS3_RKS5_SA_SA_)
        /*1d648*/ 	.word	0x00000000


	//----- nvinfo : EIATTR_FRAME_SIZE
	.align		4
.L_20076:
        /*1d64c*/ 	.byte	0x04, 0x11
        /*1d64e*/ 	.short	(.L_20078 - .L_20077)
	.align		4
.L_20077:
        /*1d650*/ 	.word	index@($_ZN7cutlass13device_kernelIN5flash19enable_sm80_to_sm89INS1_16FlashAttnBwdSm80INS1_25CollectiveMainloopBwdSm80ILi2ELi2EN4cute5tupleIJNS5_1CILi64EEENS7_ILi128EEES8_EEENS_10bfloat16_tEfNS_4arch4Sm80ELb1ELb0ELb1ELb0ELb1ELb0ELb0ELb0ELi2ELi2ELi4ELi2ELb1EEENS1_24CollectiveEpilogueBwdGQAISA_fSD_Li256ELb0ELb1EEENS1_25SingleTileBwdLPTSchedulerILb0ELi128ELb1EEEEEEEEEvNT_6ParamsE$_ZN4cute3eso3ESOILb0ELb1EJNS_15ArithmeticTupleIJiiEEEEEC2ERKS3_)
        /*1d654*/ 	.word	0x00000000


	//----- nvinfo : EIATTR_FRAME_SIZE
	.align		4
.L_20078:
        /*1d658*/ 	.byte	0x04, 0x11
        /*1d65a*/ 	.short	(.L_20080 - .L_20079)
	.align		4
.L_20079:
        /*1d65c*/ 	.word	index@($_ZN7cutlass13device_kernelIN5flash19enable_sm80_to_sm89INS1_16FlashAttnBwdSm80INS1_25CollectiveMainloopBwdSm80ILi2ELi2EN4cute5tupleIJNS5_1CILi64EEENS7_ILi128EEES8_EEENS_10bfloat16_tEfNS_4arch4Sm80ELb1ELb0ELb1ELb0ELb1ELb0ELb0ELb0ELi2ELi2ELi4ELi2ELb1EEENS1_24CollectiveEpilogueBwdGQAISA_fSD_Li256ELb0ELb1EEENS1_25SingleTileBwdLPTSchedulerILb0ELi128ELb1EEEEEEEEEvNT_6ParamsE$_ZN4cute3eso3ESOILb0ELb1EJNS_15ArithmeticTupleIJiEEEEEC2ERKS3_)
        /*1d660*/ 	.word	0x00000000


	//----- nvinfo : EIATTR_FRAME_SIZE
	.align		4
.L_20080:
        /*1d664*/ 	.byte	0x04, 0x11
        /*1d666*/ 	.short	(.L_20082 - .L_20081)
	.align		4
.L_20081:
        /*1d668*/ 	.word	index@($_ZN7cutlass13device_kernelIN5flash19enable_sm80_to_sm89INS1_16FlashAttnBwdSm80INS1_25CollectiveMainloopBwdSm80ILi2ELi2EN4cute5tupleIJNS5_1CILi64EEENS7_ILi128EEES8_EEENS_10bfloat16_tEfNS_4arch4Sm80ELb1ELb0ELb1ELb0ELb1ELb0ELb0ELb0ELi2ELi2ELi4ELi2ELb1EEENS1_24CollectiveEpilogueBwdGQAISA_fSD_Li256ELb0ELb1EEENS1_25SingleTileBwdLPTSchedulerILb0ELi128ELb1EEEEEEEEEvNT_6ParamsE$_ZN4cute3eso3ESOILb0ELb1EJNS_15ArithmeticTupleIJNS_1CILi0EEEiEEEEEC2ERKS5_)
        /*1d66c*/ 	.word	0x00000000


	//----- nvinfo : EIATTR_FRAME_SIZE
	.align		4
.L_20082:
        /*1d670*/ 	.byte	0x04, 0x11
        /*1d672*/ 	.short	(.L_20084 - .L_20083)
	.align		4
.L_20083:
        /*1d674*/ 	.word	index@($_ZN7cutlass13device_kernelIN5flash19enable_sm80_to_sm89INS1_16FlashAttnBwdSm80INS1_25CollectiveMainloopBwdSm80ILi2ELi2EN4cute5tupleIJNS5_1CILi64EEENS7_ILi128EEES8_EEENS_10bfloat16_tEfNS_4arch4Sm80ELb1ELb0ELb1ELb0ELb1ELb0ELb0ELb0ELi2ELi2ELi4ELi2ELb1EEENS1_24CollectiveEpilogueBwdGQAISA_fSD_Li256ELb0ELb1EEENS1_25SingleTileBwdLPTSchedulerILb0ELi128ELb1EEEEEEEEEvNT_6ParamsE$_ZN4cute3eso3ESOILb0ELb0EJiiEEC2ERKiS4_)
        /*1d678*/ 	.word	0x00000000


	//----- nvinfo : EIATTR_FRAME_SIZE
	.align		4
.L_20084:
        /*1d67c*/ 	.byte	0x04, 0x11
        /*1d67e*/ 	.short	(.L_20086 - .L_20085)
	.align		4
.L_20085:
        /*1d680*/ 	.word	index@($_ZN7cutlass13device_kernelIN5flash19enable_sm80_to_sm89INS1_16FlashAttnBwdSm80INS1_25CollectiveMainloopBwdSm80ILi2ELi2EN4cute5tupleIJNS5_1CILi64EEENS7_ILi128EEES8_EEENS_10bfloat16_tEfNS_4arch4Sm80ELb1ELb0ELb1ELb0ELb1ELb0ELb0ELb0ELi2ELi2ELi4ELi2ELb1EEENS1_24CollectiveEpilogueBwdGQAISA_fSD_Li256ELb0ELb1EEENS1_25SingleTileBwdLPTSchedulerILb0ELi128ELb1EEEEEEEEEvNT_6ParamsE$_ZN4cute3eso3ESOILb0ELb0EJNS_6LayoutINS_5tupleIJNS3_IJNS_1CILi8EEENS4_ILi1EEEEEENS4_ILi2EEES6_EEENS3_IJNS3_IJS6_NS4_ILi0EEEEEElSA_EEEEElEEC2ERKSD_RKl)
        /*1d684*/ 	.word	0x00000000


	//----- nvinfo : EIATTR_FRAME_SIZE
	.align		4
.L_20086:
        /*1d688*/ 	.byte	0x04, 0x11
        /*1d68a*/ 	.short	(.L_20088 - .L_20087)
	.align		4
.L_20087:
        /*1d68c*/ 	.word	index@($_ZN7cutlass13device_kernelIN5flash19enable_sm80_to_sm89INS1_16FlashAttnBwdSm80INS1_25CollectiveMainloopBwdSm80ILi2ELi2EN4cute5tupleIJNS5_1CILi64EEENS7_ILi128EEES8_EEENS_10bfloat16_tEfNS_4arch4Sm80ELb1ELb0ELb1ELb0ELb1ELb0ELb0ELb0ELi2ELi2ELi4ELi2ELb1EEENS1_24CollectiveEpilogueBwdGQAISA_fSD_Li256ELb0ELb1EEENS1_25SingleTileBwdLPTSchedulerILb0ELi128ELb1EEEEEEEEEvNT_6ParamsE$_ZN4cute3eso3ESOILb0ELb0EJNS_6LayoutINS_5tupleIJNS3_IJNS_1CILi8EEENS4_ILi1EEEEEENS4_ILi2EEES6_EEENS3_IJNS3_IJS6_NS4_ILi0EEEEEElSA_EEEEENS_10ViewEngineINS_8gmem_ptrIPKN7cutlass10bfloat16_tEEEEEEEC2ERKSD_RKSL_)
        /*1d690*/ 	.word	0x00000000


	//----- nvinfo : EIATTR_FRAME_SIZE
	.align		4
.L_20088:
        /*1d694*/ 	.byte	0x04, 0x11
        /*1d696*/ 	.short	(.L_20090 - .L_20089)
	.align		4
.L_20089:
        /*1d698*/ 	.word	index@($_ZN7cutlass13device_kernelIN5flash19enable_sm80_to_sm89INS1_16FlashAttnBwdSm80INS1_25CollectiveMainloopBwdSm80ILi2ELi2EN4cute5tupleIJNS5_1CILi64EEENS7_ILi128EEES8_EEENS_10bfloat16_tEfNS_4arch4Sm80ELb1ELb0ELb1ELb0ELb1ELb0ELb0ELb0ELi2ELi2ELi4ELi2ELb1EEENS1_24CollectiveEpilogueBwdGQAISA_fSD_Li256ELb0ELb1EEENS1_25SingleTileBwdLPTSchedulerILb0ELi128ELb1EEEEEEEEEvNT_6ParamsE$_ZN4cute3eso3ESOILb0ELb0EJNS_5tupleIJiiEEEiiiEEC2ERKS3_RKiS8_S8_)
        /*1d69c*/ 	.word	0x00000000


	//----- nvinfo : EIATTR_FRAME_SIZE
	.align		4
.L_20090:
        /*1d6a0*/ 	.byte	0x04, 0x11
        /*1d6a2*/ 	.short	(.L_20092 - .L_20091)
	.align		4
.L_20091:
        /*1d6a4*/ 	.word	index@($_ZN7cutlass13device_kernelIN5flash19enable_sm80_to_sm89INS1_16FlashAttnBwdSm80INS1_25CollectiveMainloopBwdSm80ILi2ELi2EN4cute5tupleIJNS5_1CILi64EEENS7_ILi128EEES8_EEENS_10bfloat16_tEfNS_4arch4Sm80ELb1ELb0ELb1ELb0ELb1ELb0ELb0ELb0ELi2ELi2ELi4ELi2ELb1EEENS1_24CollectiveEpilogueBwdGQAISA_fSD_Li256ELb0ELb1EEENS1_25SingleTileBwdLPTSchedulerILb0ELi128ELb1EEEEEEEEEvNT_6ParamsE$_ZN4cute3eso3ESOILb0ELb0EJNS_15ArithmeticTupleIJiiEEEiiiEEC2ERKS3_RKiS8_S8_)
        /*1d6a8*/ 	.word	0x00000000


	//----- nvinfo : EIATTR_FRAME_SIZE
	.align		4
.L_20092:
        /*1d6ac*/ 	.byte	0x04, 0x11
        /*1d6ae*/ 	.short	(.L_20094 - .L_20093)
	.align		4
.L_20093:
        /*1d6b0*/ 	.word	index@($_ZN7cutlass13device_kernelIN5flash19enable_sm80_to_sm89INS1_16FlashAttnBwdSm80INS1_25CollectiveMainloopBwdSm80ILi2ELi2EN4cute5tupleIJNS5_1CILi64EEENS7_ILi128EEES8_EEENS_10bfloat16_tEfNS_4arch4Sm80ELb1ELb0ELb1ELb0ELb1ELb0ELb0ELb0ELi2ELi2ELi4ELi2ELb1EEENS1_24CollectiveEpilogueBwdGQAISA_fSD_Li256ELb0ELb1EEENS1_25SingleTileBwdLPTSchedulerILb0ELi128ELb1EEEEEEEEEvNT_6ParamsE$_ZN4cute12iter_adaptorIPfNS_8smem_ptrIS1_EEEC2ES1_)
        /*1d6b4*/ 	.word	0x00000000


	//----- nvinfo : EIATTR_FRAME_SIZE
	.align		4
.L_20094:
        /*1d6b8*/ 	.byte	0x04, 0x11
        /*1d6ba*/ 	.short	(.L_20096 - .L_20095)
	.align		4
.L_20095:
        /*1d6bc*/ 	.word	index@($_ZN7cutlass13device_kernelIN5flash19enable_sm80_to_sm89INS1_16FlashAttnBwdSm80INS1_25CollectiveMainloopBwdSm80ILi2ELi2EN4cute5tupleIJNS5_1CILi64EEENS7_ILi128EEES8_EEENS_10bfloat16_tEfNS_4arch4Sm80ELb1ELb0ELb1ELb0ELb1ELb0ELb0ELb0ELi2ELi2ELi4ELi2ELb1EEENS1_24CollectiveEpilogueBwdGQAISA_fSD_Li256ELb0ELb1EEENS1_25SingleTileBwdLPTSchedulerILb0ELi128ELb1EEEEEEEEEvNT_6ParamsE$_ZN4cute12iter_adaptorIPN7cutlass9uint128_tENS_8smem_ptrIS3_EEEC2ES3_)
        /*1d6c0*/ 	.word	0x00000000


	//----- nvinfo : EIATTR_FRAME_SIZE
	.align		4
.L_20096:
        /*1d6c4*/ 	.byte	0x04, 0x11
        /*1d6c6*/ 	.short	(.L_20098 - .L_20097)
	.align		4
.L_20097:
        /*1d6c8*/ 	.word	index@($_ZN7cutlass13device_kernelIN5flash19enable_sm80_to_sm89INS1_16FlashAttnBwdSm80INS1_25CollectiveMainloopBwdSm80ILi2ELi2EN4cute5tupleIJNS5_1CILi64EEENS7_ILi128EEES8_EEENS_10bfloat16_tEfNS_4arch4Sm80ELb1ELb0ELb1ELb0ELb1ELb0ELb0ELb0ELi2ELi2ELi4ELi2ELb1EEENS1_24CollectiveEpilogueBwdGQAISA_fSD_Li256ELb0ELb1EEENS1_25SingleTileBwdLPTSchedulerILb0ELi128ELb1EEEEEEEEEvNT_6ParamsE$_ZN4cute12iter_adaptorIPN7cutlass10bfloat16_tENS_8smem_ptrIS3_EEEC2ES3_)
        /*1d6cc*/ 	.word	0x00000000


	//----- nvinfo : EIATTR_FRAME_SIZE
	.align		4
.L_20098:
        /*1d6d0*/ 	.byte	0x04, 0x11
        /*1d6d2*/ 	.short	(.L_20100 - .L_20099)
	.align		4
.L_20099:
        /*1d6d4*/ 	.word	index@($_ZN7cutlass13device_kernelIN5flash19enable_sm80_to_sm89INS1_16FlashAttnBwdSm80INS1_25CollectiveMainloopBwdSm80ILi2ELi2EN4cute5tupleIJNS5_1CILi64EEENS7_ILi128EEES8_EEENS_10bfloat16_tEfNS_4arch4Sm80ELb1ELb0ELb1ELb0ELb1ELb0ELb0ELb0ELi2ELi2ELi4ELi2ELb1EEENS1_24CollectiveEpilogueBwdGQAISA_fSD_Li256ELb0ELb1EEENS1_25SingleTileBwdLPTSchedulerILb0ELi128ELb1EEEEEEEEEvNT_6ParamsE$_ZN4cute12iter_adaptorIPKfNS_8gmem_ptrIS2_EEEC2ES2_)
        /*1d6d8*/ 	.word	0x00000000


	//----- nvinfo : EIATTR_FRAME_SIZE
	.align		4
.L_20100:
        /*1d6dc*/ 	.byte	0x04, 0x11
        /*1d6de*/ 	.short	(.L_20102 - .L_20101)
	.align		4
.L_20101:
        /*1d6e0*/ 	.word	index@($_ZN7cutlass13device_kernelIN5flash19enable_sm80_to_sm89INS1_16FlashAttnBwdSm80INS1_25CollectiveMainloopBwdSm80ILi2ELi2EN4cute5tupleIJNS5_1CILi64EEENS7_ILi128EEES8_EEENS_10bfloat16_tEfNS_4arch4Sm80ELb1ELb0ELb1ELb0ELb1ELb0ELb0ELb0ELi2ELi2ELi4ELi2ELb1EEENS1_24CollectiveEpilogueBwdGQAISA_fSD_Li256ELb0ELb1EEENS1_25SingleTileBwdLPTSchedulerILb0ELi128ELb1EEEEEEEEEvNT_6ParamsE$_ZN4cute12iter_adaptorIPKN7cutlass9uint128_tENS_8gmem_ptrIS4_EEEC2ES4_)
        /*1d6e4*/ 	.word	0x00000000


	//----- nvinfo : EIATTR_FRAME_SIZE
	.align		4
.L_20102:
        /*1d6e8*/ 	.byte	0x04, 0x11
        /*1d6ea*/ 	.short	(.L_20104 - .L_20103)
	.align		4
.L_20103:
        /*1d6ec*/ 	.word	index@($_ZN7cutlass13device_kernelIN5flash19enable_sm80_to_sm89INS1_16FlashAttnBwdSm80INS1_25CollectiveMainloopBwdSm80ILi2ELi2EN4cute5tupleIJNS5_1CILi64EEENS7_ILi128EEES8_EEENS_10bfloat16_tEfNS_4arch4Sm80ELb1ELb0ELb1ELb0ELb1ELb0ELb0ELb0ELi2ELi2ELi4ELi2ELb1EEENS1_24CollectiveEpilogueBwdGQAISA_fSD_Li256ELb0ELb1EEENS1_25SingleTileBwdLPTSchedulerILb0ELi128ELb1EEEEEEEEEvNT_6ParamsE$_ZN4cute12iter_adaptorIPKN7cutlass10bfloat16_tENS_8gmem_ptrIS4_EEEC2ES4_)
        /*1d6f0*/ 	.word	0x00000000


	//----- nvinfo : EIATTR_FRAME_SIZE
	.align		4
.L_20104:
        /*1d6f4*/ 	.byte	0x04, 0x11
        /*1d6f6*/ 	.short	(.L_20106 - .L_20105)
	.align		4
.L_20105:
        /*1d6f8*/ 	.word	index@(_ZN7cutlass13device_kernelIN5flash19enable_sm80_to_sm89INS1_16FlashAttnBwdSm80INS1_25CollectiveMainloopBwdSm80ILi2ELi2EN4cute5tupleIJNS5_1CILi64EEENS7_ILi128EEES8_EEENS_10bfloat16_tEfNS_4arch4Sm80ELb1ELb0ELb1ELb0ELb1ELb0ELb0ELb0ELi2ELi2ELi4ELi2ELb1EEENS1_24CollectiveEpilogueBwdGQAISA_fSD_Li256ELb0ELb1EEENS1_25SingleTileBwdLPTSchedulerILb0ELi128ELb1EEEEEEEEEvNT_6ParamsE)
        /*1d6fc*/ 	.word	0x000001b0


	//----- nvinfo : EIATTR_REGCOUNT
	.align		4
.L_20106:
        /*1d700*/ 	.byte	0x04, 0x2f
        /*1d702*/ 	.short	(.L_20108 - .L_20107)
	.align		4
.L_20107:
        /*1d704*/ 	.word	index@(_ZN7cutlass13device_kernelIN5flash19enable_sm80_to_sm89INS1_16FlashAttnBwdSm80INS1_25CollectiveMainloopBwdSm80ILi2ELi2EN4cute5tupleIJNS5_1CILi64EEENS7_ILi128EEES8_EEENS_10bfloat16_tEfNS_4arch4Sm80ELb1ELb0ELb1ELb0ELb0ELb0ELb0ELb0ELi2ELi2ELi4ELi2ELb1EEENS1_24CollectiveEpilogueBwdGQAISA_fSD_Li256ELb0ELb0EEENS1_25SingleTileBwdLPTSchedulerILb0ELi128ELb0EEEEEEEEEvNT_6ParamsE)
        /*1d708*/ 	.word	0x000000fc


	//----- nvinfo : EIATTR_FRAME_SIZE
	.align		4
.L_20108:
        /*1d70c*/ 	.byte	0x04, 0x11
        /*1d70e*/ 	.short	(.L_20110 - .L_20109)
	.align		4
.L_20109:
        /*1d710*/ 	.word	index@($_ZN7cutlass13device_kernelIN5flash19enable_sm80_to_sm89INS1_16FlashAttnBwdSm80INS1_25CollectiveMainloopBwdSm80ILi2ELi2EN4cute5tupleIJNS5_1CILi64EEENS7_ILi128EEES8_EEENS_10bfloat16_tEfNS_4arch4Sm80ELb1ELb0ELb1ELb0ELb0ELb0ELb0ELb0ELi2ELi2ELi4ELi2ELb1EEENS1_24CollectiveEpilogueBwdGQAISA_fSD_Li256ELb0ELb0EEENS1_25SingleTileBwdLPTSchedulerILb0ELi128ELb0EEEEEEEEEvNT_6ParamsE$_ZZN5flash25CollectiveMainloopBwdSm80ILi2ELi2EN4cute5tupleIJNS1_1CILi64EEENS3_ILi128EEES4_EEEN7cutlass10bfloat16_tEfNS7_4arch4Sm80ELb1ELb0ELb1ELb0ELb0ELb0ELb0ELb0ELi2ELi2ELi4ELi2ELb1EE3mmaINS_16FlashAttnBwdSm80ISB_NS_24CollectiveEpilogueBwdGQAIS6_fSA_Li256ELb0ELb0EEENS_25SingleTileBwdLPTSchedulerILb0ELi128ELb0EEEE13SharedStorageENS1_6TensorINS1_11ArrayEngineIfLm32EEENS1_6LayoutINS2_IJNS2_IJNS3_ILi2EEESO_EEESO_NS3_ILi4EEEEEENS2_IJNS2_IJNS3_ILi1EEESO_EEESQ_NS3_ILi8EEEEEEEEEEEEbRKNSB_6ParamsERT0_S12_iNS2_IJiiiEEERT_ENKUliiE_clEii)
        /*1d714*/ 	.word	0x00000000


	//----- nvinfo : EIATTR_FRAME_SIZE
	.align		4
.L_20110:
        /*1d718*/ 	.byte	0x04, 0x11
        /*1d71a*/ 	.short	(.L_20112 - .L_20111)
	.align		4
.L_20111:
        /*1d71c*/ 	.word	index@($_ZN7cutlass13device_kernelIN5flash19enable_sm80_to_sm89INS1_16FlashAttnBwdSm80INS1_25CollectiveMainloopBwdSm80ILi2ELi2EN4cute5tupleIJNS5_1CILi64EEENS7_ILi128EEES8_EEENS_10bfloat16_tEfNS_4arch4Sm80ELb1ELb0ELb1ELb0ELb0ELb0ELb0ELb0ELi2ELi2ELi4ELi2ELb1EEENS1_24CollectiveEpilogueBwdGQAISA_fSD_Li256ELb0ELb0EEENS1_25SingleTileBwdLPTSchedulerILb0ELi128ELb0EEEEEEEEEvNT_6ParamsE$_ZZN5flash25CollectiveMainloopBwdSm80ILi2ELi2EN4cute5tupleIJNS1_1CILi64EEENS3_ILi128EEES4_EEEN7cutlass10bfloat16_tEfNS7_4arch4Sm80ELb1ELb0ELb1ELb0ELb0ELb0ELb0ELb0ELi2ELi2ELi4ELi2ELb1EE3mmaINS_16FlashAttnBwdSm80ISB_NS_24CollectiveEpilogueBwdGQAIS6_fSA_Li256ELb0ELb0EEENS_25SingleTileBwdLPTSchedulerILb0ELi128ELb0EEEE13SharedStorageENS1_6TensorINS1_11ArrayEngineIfLm32EEENS1_6LayoutINS2_IJNS2_IJNS3_ILi2EEESO_EEESO_NS3_ILi4EEEEEENS2_IJNS2_IJNS3_ILi1EEESO_EEESQ_NS3_ILi8EEEEEEEEEEEEbRKNSB_6ParamsERT0_S12_iNS2_IJiiiEEERT_ENKUliiE0_clEii)
        /*1d720*/ 	.word	0x00000000


	//----- nvinfo : EIATTR_FRAME_SIZE
	.align		4
.L_20112:
        /*1d724*/ 	.byte	0x04, 0x11
        /*1d726*/ 	.short	(.L_20114 - .L_20113)
	.align		4
.L_20113:
        /*1d728*/ 	.word	index@($_ZN7cutlass13device_kernelIN5flash19enable_sm80_to_sm89INS1_16FlashAttnBwdSm80INS1_25CollectiveMainloopBwdSm80ILi2ELi2EN4cute5tupleIJNS5_1CILi64EEENS7_ILi128EEES8_EEENS_10bfloat16_tEfNS_4arch4Sm80ELb1ELb0ELb1ELb0ELb0ELb0ELb0ELb0ELi2ELi2ELi4ELi2ELb1EEENS1_24CollectiveEpilogueBwdGQAISA_fSD_Li256ELb0ELb0EEENS1_25SingleTileBwdLPTSchedulerILb0ELi128ELb0EEEEEEEEEvNT_6ParamsE$_ZZN4cuteplIJiiEJNS_1CILi0EEES2_EEEDaRKNS_15ArithmeticTupleIJDpT_EEERKNS3_IJDpT0_EEEENKUlDpRKT_E_clIJiiEEEDaSH_)
        /*1d72c*/ 	.word	0x00000000


	//----- nvinfo : EIATTR_FRAME_SIZE
	.align		4
.L_20114:
        /*1d730*/ 	.byte	0x04, 0x11
        /*1d732*/ 	.short	(.L_20116 - .L_20115)
	.align		4
.L_20115:
        /*1d734*/ 	.word	index@($_ZN7cutlass13device_kernelIN5flash19enable_sm80_to_sm89INS1_16FlashAttnBwdSm80INS1_25CollectiveMainloopBwdSm80ILi2ELi2EN4cute5tupleIJNS5_1CILi64EEENS7_ILi128EEES8_EEENS_10bfloat16_tEfNS_4arch4Sm80ELb1ELb0ELb1ELb0ELb0ELb0ELb0ELb0ELi2ELi2ELi4ELi2ELb1EEENS1_24CollectiveEpilogueBwdGQAISA_fSD_Li256ELb0ELb0EEENS1_25SingleTileBwdLPTSchedulerILb0ELi128ELb0EEEEEEEEEvNT_6ParamsE$_ZZN4cuteplIJiEJNS_1CILi0EEEiEEEDaRKNS_15ArithmeticTupleIJDpT_EEERKNS3_IJDpT0_EEEENKUlDpRKT_E_clIJiiEEEDaSH_)
        /*1d738*/ 	.word	0x00000000


	//----- nvinfo : EIATTR_FRAME_SIZE
	.align		4
.L_20116:
        /*1d73c*/ 	.byte	0x04, 0x11
        /*1d73e*/ 	.short	(.L_20118 - .L_20117)
	.align		4
.L_20117:
        /*1d740*/ 	.word	index@($_ZN7cutlass13device_kernelIN5flash19enable_sm80_to_sm89INS1_16FlashAttnBwdSm80INS1_25CollectiveMainloopBwdSm80ILi2ELi2EN4cute5tupleIJNS5_1CILi64EEENS7_ILi128EEES8_EEENS_10bfloat16_tEfNS_4arch4Sm80ELb1ELb0ELb1ELb0ELb0ELb0ELb0ELb0ELi2ELi2ELi4ELi2ELb1EEENS1_24CollectiveEpilogueBwdGQAISA_fSD_Li256ELb0ELb0EEENS1_25SingleTileBwdLPTSchedulerILb0ELi128ELb0EEEEEEEEEvNT_6ParamsE$_ZZN4cuteplIJiEJNS_1CILi0EEEEEEDaRKNS_15ArithmeticTupleIJDpT_EEERKNS3_IJDpT0_EEEENKUlDpRKT_E_clIJiEEEDaSH_)
        /*1d744*/ 	.word	0x00000000


	//----- nvinfo : EIATTR_FRAME_SIZE
	.align		4
.L_20118:
        /*1d748*/ 	.byte	0x04, 0x11
        /*1d74a*/ 	.short	(.L_20120 - .L_20119)
	.align		4
.L_20119:
        /*1d74c*/ 	.word	index@($_ZN7cutlass13device_kernelIN5flash19enable_sm80_to_sm89INS1_16FlashAttnBwdSm80INS1_25CollectiveMainloopBwdSm80ILi2ELi2EN4cute5tupleIJNS5_1CILi64EEENS7_ILi128EEES8_EEENS_10bfloat16_tEfNS_4arch4Sm80ELb1ELb0ELb1ELb0ELb0ELb0ELb0ELb0ELi2ELi2ELi4ELi2ELb1EEENS1_24CollectiveEpilogueBwdGQAISA_fSD_Li256ELb0ELb0EEENS1_25SingleTileBwdLPTSchedulerILb0ELi128ELb0EEEEEEEEEvNT_6ParamsE$_ZZN4cuteplIJNS_1CILi0EEEiEJS2_S2_iiEEEDaRKNS_15ArithmeticTupleIJDpT_EEERKNS3_IJDpT0_EEEENKUlDpRKT_E_clIJS2_iiiEEEDaSH_)
        /*1d750*/ 	.word	0x00000000


	//----- nvinfo : EIATTR_FRAME_SIZE
	.align		4
.L_20120:
        /*1d754*/ 	.byte	0x04, 0x11
        /*1d756*/ 	.short	(.L_20122 - .L_20121)
	.align		4
.L_20121:
        /*1d758*/ 	.word	index@($_ZN7cutlass13device_kernelIN5flash19enable_sm80_to_sm89INS1_16FlashAttnBwdSm80INS1_25CollectiveMainloopBwdSm80ILi2ELi2EN4cute5tupleIJNS5_1CILi64EEENS7_ILi128EEES8_EEENS_10bfloat16_tEfNS_4arch4Sm80ELb1ELb0ELb1ELb0ELb0ELb0ELb0ELb0ELi2ELi2ELi4ELi2ELb1EEENS1_24CollectiveEpilogueBwdGQAISA_fSD_Li256ELb0ELb0EEENS1_25SingleTileBwdLPTSchedulerILb0ELi128ELb0EEEEEEEEEvNT_6ParamsE$_ZZN4cuteplIJNS_1CILi0EEES2_iEJS2_S2_S2_iEEEDaRKNS_15ArithmeticTupleIJDpT_EEERKNS3_IJDpT0_EEEENKUlDpRKT_E_clIJS2_S2_iiEEEDaSH_)
        /*1d75c*/ 	.word	0x00000000


	//----- nvinfo : EIATTR_FRAME_SIZE
	.align		4
.L_20122:
        /*1d760*/ 	.byte	0x04, 0x11
        /*1d762*/ 	.short	(.L_20124 - .L_20123)
	.align		4
.L_20123:
        /*1d764*/ 	.word	index@($_ZN7cutlass13device_kernelIN5flash19enable_sm80_to_sm89INS1_16FlashAttnBwdSm80INS1_25CollectiveMainloopBwdSm80ILi2ELi2EN4cute5tupleIJNS5_1CILi64EEENS7_ILi128EEES8_EEENS_10bfloat16_tEfNS_4arch4Sm80ELb1ELb0ELb1ELb0ELb0ELb0ELb0ELb0ELi2ELi2ELi4ELi2ELb1EEENS1_24CollectiveEpilogueBwdGQAISA_fSD_Li256ELb0ELb0EEENS1_25SingleTileBwdLPTSchedulerILb0ELi128ELb0EEEEEEEEEvNT_6ParamsE$_ZZN4cuteplIJNS_1CILi0EEES2_EJiS2_EEEDaRKNS_15ArithmeticTupleIJDpT_EEERKNS3_IJDpT0_EEEENKUlDpRKT_E_clIJiS2_EEEDaSH_)
        /*1d768*/ 	.word	0x00000000


	//----- nvinfo : EIATTR_FRAME_SIZE
	.align		4
.L_20124:
        /*1d76c*/ 	.byte	0x04, 0x11
        /*1d76e*/ 	.short	(.L_20126 - .L_20125)
	.align		4
.L_20125:
        /*1d770*/ 	.word	index@($_ZN7cutlass13device_kernelIN5flash19enable_sm80_to_sm89INS1_16FlashAttnBwdSm80INS1_25CollectiveMainloopBwdSm80ILi2ELi2EN4cute5tupleIJNS5_1CILi64EEENS7_ILi128EEES8_EEENS_10bfloat16_tEfNS_4arch4Sm80ELb1ELb0ELb1ELb0ELb0ELb0ELb0ELb0ELi2ELi2ELi4ELi2ELb1EEENS1_24CollectiveEpilogueBwdGQAISA_fSD_Li256ELb0ELb0EEENS1_25SingleTileBwdLPTSchedulerILb0ELi128ELb0EEEEEEEEEvNT_6ParamsE$_ZZN4cuteplIJNS_1CILi0EEES2_EJiEEEDaRKNS_15ArithmeticTupleIJDpT_EEERKNS3_IJDpT0_EEEENKUlDpRKT_E_clIJiS2_EEEDaSH_)
        /*1d774*/ 	.word	0x00000000


	//----- nvinfo : EIATTR_FRAME_SIZE
	.align		4
.L_20126:
        /*1d778*/ 	.byte	0x04, 0x11
        /*1d77a*/ 	.short	(.L_20128 - .L_20127)
	.align		4
.L_20127:
        /*1d77c*/ 	.word	index@($_ZN7cutlass13device_kernelIN5flash19enable_sm80_to_sm89INS1_16FlashAttnBwdSm80INS1_25CollectiveMainloopBwdSm80ILi2ELi2EN4cute5tupleIJNS5_1CILi64EEENS7_ILi128EEES8_EEENS_10bfloat16_tEfNS_4arch4Sm80ELb1ELb0ELb1ELb0ELb0ELb0ELb0ELb0ELi2ELi2ELi4ELi2ELb1EEENS1_24CollectiveEpilogueBwdGQAISA_fSD_Li256ELb0ELb0EEENS1_25SingleTileBwdLPTSchedulerILb0ELi128ELb0EEEEEEEEEvNT_6ParamsE$_ZZN4cuteplIJNS_15ArithmeticTupleIJiiEEEEJNS_1CILi0EEEiiiEEEDaRKNS1_IJDpT_EEERKNS1_IJDpT0_EEEENKUlDpRKT_E_clIJS2_iiiEEEDaSI_)
        /*1d780*/ 	.word	0x00000000


	//----- nvinfo : EIATTR_FRAME_SIZE
	.align		4
.L_20128:
        /*1d784*/ 	.byte	0x04, 0x11
        /*1d786*/ 	.short	(.L_20130 - .L_20129)
	.align		4
.L_20129:
        /*1d788*/ 	.word	index@($_ZN7cutlass13device_kernelIN5flash19enable_sm80_to_sm89INS1_16FlashAttnBwdSm80INS1_25CollectiveMainloopBwdSm80ILi2ELi2EN4cute5tupleIJNS5_1CILi64EEENS7_ILi128EEES8_EEENS_10bfloat16_tEfNS_4arch4Sm80ELb1ELb0ELb1ELb0ELb0ELb0ELb0ELb0ELi2ELi2ELi4ELi2ELb1EEENS1_24CollectiveEpilogueBwdGQAISA_fSD_Li256ELb0ELb0EEENS1_25SingleTileBwdLPTSchedulerILb0ELi128ELb0EEEEEEEEEvNT_6ParamsE$_ZZN4cuteplIJNS_15ArithmeticTupleIJiEEEEJNS1_IJNS_1CILi0EEEiEEEEEEDaRKNS1_IJDpT_EEERKNS1_IJDpT0_EEEENKUlDpRKT_E_clIJNS1_IJiiEEEEEEDaSJ_)
        /*1d78c*/ 	.word	0x00000000


	//----- nvinfo : EIATTR_FRAME_SIZE
	.align		4
.L_20130:
        /*1d790*/ 	.byte	0x04, 0x11
        /*1d792*/ 	.short	(.L_20132 - .L_20131)
	.align		4
.L_20131:
        /*1d794*/ 	.word	index@($_ZN7cutlass13device_kernelIN5flash19enable_sm80_to_sm89INS1_16FlashAttnBwdSm80INS1_25CollectiveMainloopBwdSm80ILi2ELi2EN4cute5tupleIJNS5_1CILi64EEENS7_ILi128EEES8_EEENS_10bfloat16_tEfNS_4arch4Sm80ELb1ELb0ELb1ELb0ELb0ELb0ELb0ELb0ELi2ELi2ELi4ELi2ELb1EEENS1_24CollectiveEpilogueBwdGQAISA_fSD_Li256ELb0ELb0EEENS1_25SingleTileBwdLPTSchedulerILb0ELi128ELb0EEEEEEEEEvNT_6ParamsE$_ZZN4cute9transformINS_15ArithmeticTupleIJiiEEEZNS_14transform_leafIS2_RNS_8identityEEEDaRKT_OT0_EUlRKT_E_EEDaS8_SA_ENKUlDpSD_E_clIJiiEEEDaSF_)
        /*1d798*/ 	.word	0x00000000


	//----- nvinfo : EIATTR_FRAME_SIZE
	.align		4
.L_20132:
        /*1d79c*/ 	.byte	0x04, 0x11
        /*1d79e*/ 	.short	(.L_20134 - .L_20133)
	.align		4
.L_20133:
        /*1d7a0*/ 	.word	index@($_ZN7cutlass13device_kernelIN5flash19enable_sm80_to_sm89INS1_16FlashAttnBwdSm80INS1_25CollectiveMainloopBwdSm80ILi2ELi2EN4cute5tupleIJNS5_1CILi64EEENS7_ILi128EEES8_EEENS_10bfloat16_tEfNS_4arch4Sm80ELb1ELb0ELb1ELb0ELb0ELb0ELb0ELb0ELi2ELi2ELi4ELi2ELb1EEENS1_24CollectiveEpilogueBwdGQAISA_fSD_Li256ELb0ELb0EEENS1_25SingleTileBwdLPTSchedulerILb0ELi128ELb0EEEEEEEEEvNT_6ParamsE$_ZZN4cute9transformINS_15ArithmeticTupleIJNS1_IJiiEEEiiiEEEZNS_14transform_leafIS3_NS_8identityEEEDaRKT_OT0_EUlRKT_E_EEDaS8_SA_ENKUlDpSD_E_clIJNS_5tupleIJiiEEEiiiEEEDaSF_)
        /*1d7a4*/ 	.word	0x00000000


	//----- nvinfo : EIATTR_FRAME_SIZE
	.align		4
.L_20134:
        /*1d7a8*/ 	.byte	0x04, 0x11
        /*1d7aa*/ 	.short	(.L_20136 - .L_20135)
	.align		4
.L_20135:
        /*1d7ac*/ 	.word	index@($_ZN7cutlass13device_kernelIN5flash19enable_sm80_to_sm89INS1_16FlashAttnBwdSm80INS1_25CollectiveMainloopBwdSm80ILi2ELi2EN4cute5tupleIJNS5_1CILi64EEENS7_ILi128EEES8_EEENS_10bfloat16_tEfNS_4arch4Sm80ELb1ELb0ELb1ELb0ELb0ELb0ELb0ELb0ELi2ELi2ELi4ELi2ELb1EEENS1_24CollectiveEpilogueBwdGQAISA_fSD_Li256ELb0ELb0EEENS1_25SingleTileBwdLPTSchedulerILb0ELi128ELb0EEEEEEEEEvNT_6ParamsE$_ZZN4cute7idx2crdINS_5tupleIJiEEENS1_IJNS1_IJNS1_IJNS_1CILi8EEENS3_ILi2EEEEEES5_S5_NS3_ILi4EEEEEEEEEEEDaRKT_RKT0_ENKUlRKT_RKT0_E_clIiS8_EEDaSI_SL_)
        /*1d7b0*/ 	.word	0x00000000


	//----- nvinfo : EIATTR_FRAME_SIZE
	.align		4
.L_20136:
        /*1d7b4*/ 	.byte	0x04, 0x11
        /*1d7b6*/ 	.short	(.L_20138 - .L_20137)
	.align		4
.L_20137:
        /*1d7b8*/ 	.word	index@($_ZN7cutlass13device_kernelIN5flash19enable_sm80_to_sm89INS1_16FlashAttnBwdSm80INS1_25CollectiveMainloopBwdSm80ILi2ELi2EN4cute5tupleIJNS5_1CILi64EEENS7_ILi128EEES8_EEENS_10bfloat16_tEfNS_4arch4Sm80ELb1ELb0ELb1ELb0ELb0ELb0ELb0ELb0ELi2ELi2ELi4ELi2ELb1EEENS1_24CollectiveEpilogueBwdGQAISA_fSD_Li256ELb0ELb0EEENS1_25SingleTileBwdLPTSchedulerILb0ELi128ELb0EEEEEEEEEvNT_6ParamsE$_ZZN4cute7idx2crdINS_5tupleIJiEEENS1_IJNS1_IJNS1_IJNS_1CILi8EEENS3_ILi2EEEEEES5_NS3_ILi4EEES5_EEEEEEEEDaRKT_RKT0_ENKUlRKT_RKT0_E_clIiS8_EEDaSI_SL_)
        /*1d7bc*/ 	.word	0x00000000


	//----- nvinfo : EIATTR_FRAME_SIZE
	.align		4
.L_20138:
        /*1d7c0*/ 	.byte	0x04, 0x11
        /*1d7c2*/ 	.short	(.L_20140 - .L_20139)
	.align		4
.L_20139:
        /*1d7c4*/ 	.word	index@($_ZN7cutlass13device_kernelIN5flash19enable_sm80_to_sm89INS1_16FlashAttnBwdSm80INS1_25CollectiveMainloopBwdSm80ILi2ELi2EN4cute5tupleIJNS5_1CILi64EEENS7_ILi128EEES8_EEENS_10bfloat16_tEfNS_4arch4Sm80ELb1ELb0ELb1ELb0ELb0ELb0ELb0ELb0ELi2ELi2ELi4ELi2ELb1EEENS1_24CollectiveEpilogueBwdGQAISA_fSD_Li256ELb0ELb0EEENS1_25SingleTileBwdLPTSchedulerILb0ELi128ELb0EEEEEEEEEvNT_6ParamsE$_ZZN4cute5sliceINS_5tupleIJNS_10UnderscoreES2_S2_iEEENS1_IJNS1_IJNS_1CILi1EEENS4_ILi0EEEEEElS6_lEEEEEDaRKT_RKT0_ENKUlRKT_RKT0_E_clIS2_lEEDaSH_SK_)
        /*1d7c8*/ 	.word	0x00000000


	//----- nvinfo : EIATTR_FRAME_SIZE
	.align		4
.L_20140:
        /*1d7cc*/ 	.byte	0x04, 0x11
        /*1d7ce*/ 	.short	(.L_20142 - .L_20141)
	.align		4
.L_20141:
        /*1d7d0*/ 	.word	index@($_ZN7cutlass13device_kernelIN5flash19enable_sm80_to_sm89INS1_16FlashAttnBwdSm80INS1_25CollectiveMainloopBwdSm80ILi2ELi2EN4cute5tupleIJNS5_1CILi64EEENS7_ILi128EEES8_EEENS_10bfloat16_tEfNS_4arch4Sm80ELb1ELb0ELb1ELb0ELb0ELb0ELb0ELb0ELi2ELi2ELi4ELi2ELb1EEENS1_24CollectiveEpilogueBwdGQAISA_fSD_Li256ELb0ELb0EEENS1_25SingleTileBwdLPTSchedulerILb0ELi128ELb0EEEEEEEEEvNT_6ParamsE$_ZZN4cute19as_arithmetic_tupleINS_15ArithmeticTupleIJiiEEEEEDaRKT_ENKUlRKT_E_clIiEEDaS8_)
        /*1d7d4*/ 	.word	0x00000000


	//----- nvinfo : EIATTR_FRAME_SIZE
	.align		4
.L_20142:
        /*1d7d8*/ 	.byte	0x04, 0x11
        /*1d7da*/ 	.short	(.L_20144 - .L_20143)
	.align		4
.L_20143:
        /*1d7dc*/ 	.word	index@($_ZN7cutlass13device_kernelIN5flash19enable_sm80_to_sm89INS1_16FlashAttnBwdSm80INS1_25CollectiveMainloopBwdSm80ILi2ELi2EN4cute5tupleIJNS5_1CILi64EEENS7_ILi128EEES8_EEENS_10bfloat16_tEfNS_4arch4Sm80ELb1ELb0ELb1ELb0ELb0ELb0ELb0ELb0ELi2ELi2ELi4ELi2ELb1EEENS1_24CollectiveEpilogueBwdGQAISA_fSD_Li256ELb0ELb0EEENS1_25SingleTileBwdLPTSchedulerILb0ELi128ELb0EEEEEEEEEvNT_6ParamsE$_ZZN4cute19as_arithmetic_tupleINS_15ArithmeticTupleIJiiEEEEEDaRKT_ENKUlDpRKT_E_clIJiiEEEDaS9_)
        /*1d7e0*/ 	.word	0x00000000


	//----- nvinfo : EIATTR_FRAME_SIZE
	.align		4
.L_20144:
        /*1d7e4*/ 	.byte	0x04, 0x11
        /*1d7e6*/ 	.short	(.L_20146 - .L_20145)
	.align		4
.L_20145:
        /*1d7e8*/ 	.word	index@($_ZN7cutlass13device_kernelIN5flash19enable_sm80_to_sm89INS1_16FlashAttnBwdSm80INS1_25CollectiveMainloopBwdSm80ILi2ELi2EN4cute5tupleIJNS5_1CILi64EEENS7_ILi128EEES8_EEENS_10bfloat16_tEfNS_4arch4Sm80ELb1ELb0ELb1ELb0ELb0ELb0ELb0ELb0ELi2ELi2ELi4ELi2ELb1EEENS1_24CollectiveEpilogueBwdGQAISA_fSD_Li256ELb0ELb0EEENS1_25SingleTileBwdLPTSchedulerILb0ELi128ELb0EEEEEEEEEvNT_6ParamsE$_ZZN4cute19as_arithmetic_tupleINS_15ArithmeticTupleIJNS1_IJiiEEEiiiEEEEEDaRKT_ENKUlRKT_E_clIiEEDaS9_)
        /*1d7ec*/ 	.word	0x00000000


	//----- nvinfo : EIATTR_FRAME_SIZE
	.align		4
.L_20146:
        /*1d7f0*/ 	.byte	0x04, 0x11
        /*1d7f2*/ 	.short	(.L_20148 - .L_20147)
	.align		4
.L_20147:
        /*1d7f4*/ 	.word	index@($_ZN7cutlass13device_kernelIN5flash19enable_sm80_to_sm89INS1_16FlashAttnBwdSm80INS1_25CollectiveMainloopBwdSm80ILi2ELi2EN4cute5tupleIJNS5_1CILi64EEENS7_ILi128EEES8_EEENS_10bfloat16_tEfNS_4arch4Sm80ELb1ELb0ELb1ELb0ELb0ELb0ELb0ELb0ELi2ELi2ELi4ELi2ELb1EEENS1_24CollectiveEpilogueBwdGQAISA_fSD_Li256ELb0ELb0EEENS1_25SingleTileBwdLPTSchedulerILb0ELi128ELb0EEEEEEEEEvNT_6ParamsE$_ZZN4cute19as_arithmetic_tupleINS_15ArithmeticTupleIJNS1_IJiiEEEiiiEEEEEDaRKT_ENKUlRKT_E_clIS2_EEDaS9_)
        /*1d7f8*/ 	.word	0x00000000


	//----- nvinfo : EIATTR_FRAME_SIZE
	.align		4
.L_20148:
        /*1d7fc*/ 	.byte	0x04, 0x11
        /*1d7fe*/ 	.short	(.L_20150 - .L_20149)
	.align		4
.L_20149:
        /*1d800*/ 	.word	index@($_ZN7cutlass13device_kernelIN5flash19enable_sm80_to_sm89INS1_16FlashAttnBwdSm80INS1_25CollectiveMainloopBwdSm80ILi2ELi2EN4cute5tupleIJNS5_1CILi64EEENS7_ILi128EEES8_EEENS_10bfloat16_tEfNS_4arch4Sm80ELb1ELb0ELb1ELb0ELb0ELb0ELb0ELb0ELi2ELi2ELi4ELi2ELb1EEENS1_24CollectiveEpilogueBwdGQAISA_fSD_Li256ELb0ELb0EEENS1_25SingleTileBwdLPTSchedulerILb0ELi128ELb0EEEEEEEEEvNT_6ParamsE$_ZZN4cute19as_arithmetic_tupleINS_15ArithmeticTupleIJNS1_IJiiEEEiiiEEEEEDaRKT_ENKUlDpRKT_E_clIJS2_iiiEEEDaSA_)
        /*1d804*/ 	.word	0x00000000


	//----- nvinfo : EIATTR_FRAME_SIZE
	.align		4
.L_20150:
        /*1d808*/ 	.byte	0x04, 0x11
        /*1d80a*/ 	.short	(.L_20152 - .L_20151)
	.align		4
.L_20151:
        /*1d80c*/ 	.word	index@($_ZN7cutlass13device_kernelIN5flash19enable_sm80_to_sm89INS1_16FlashAttnBwdSm80INS1_25CollectiveMainloopBwdSm80ILi2ELi2EN4cute5tupleIJNS5_1CILi64EEENS7_ILi128EEES8_EEENS_10bfloat16_tEfNS_4arch4Sm80ELb1ELb0ELb1ELb0ELb0ELb0ELb0ELb0ELi2ELi2ELi4ELi2ELb1EEENS1_24CollectiveEpilogueBwdGQAISA_fSD_Li256ELb0ELb0EEENS1_25SingleTileBwdLPTSchedulerILb0ELi128ELb0EEEEEEEEEvNT_6ParamsE$_ZZN4cute14transform_leafINS_15ArithmeticTupleIJiiEEERNS_8identityEEEDaRKT_OT0_ENKUlRKT_E_clIiEEDaSC_)
        /*1d810*/ 	.word	0x00000000


	//----- nvinfo : EIATTR_FRAME_SIZE
	.align		4
.L_20152:
        /*1d814*/ 	.byte	0x04, 0x11
        /*1d816*/ 	.short	(.L_20154 - .L_20153)
	.align		4
.L_20153:
        /*1d818*/ 	.word	index@($_ZN7cutlass13device_kernelIN5flash19enable_sm80_to_sm89INS1_16FlashAttnBwdSm80INS1_25CollectiveMainloopBwdSm80ILi2ELi2EN4cute5tupleIJNS5_1CILi64EEENS7_ILi128EEES8_EEENS_10bfloat16_tEfNS_4arch4Sm80ELb1ELb0ELb1ELb0ELb0ELb0ELb0ELb0ELi2ELi2ELi4ELi2ELb1EEENS1_24CollectiveEpilogueBwdGQAISA_fSD_Li256ELb0ELb0EEENS1_25SingleTileBwdLPTSchedulerILb0ELi128ELb0EEEEEEEEEvNT_6ParamsE$_ZZN4cute14transform_leafINS_15ArithmeticTupleIJNS1_IJiiEEEiiiEEENS_8identityEEEDaRKT_OT0_ENKUlRKT_E_clIiEEDaSC_)
        /*1d81c*/ 	.word	0x00000000


	//----- nvinfo : EIATTR_FRAME_SIZE
	.align		4
.L_20154:
        /*1d820*/ 	.byte	0x04, 0x11
        /*1d822*/ 	.short	(.L_20156 - .L_20155)
	.align		4
.L_20155:
        /*1d824*/ 	.word	index@($_ZN7cutlass13device_kernelIN5flash19enable_sm80_to_sm89INS1_16FlashAttnBwdSm80INS1_25CollectiveMainloopBwdSm80ILi2ELi2EN4cute5tupleIJNS5_1CILi64EEENS7_ILi128EEES8_EEENS_10bfloat16_tEfNS_4arch4Sm80ELb1ELb0ELb1ELb0ELb0ELb0ELb0ELb0ELi2ELi2ELi4ELi2ELb1EEENS1_24CollectiveEpilogueBwdGQAISA_fSD_Li256ELb0ELb0EEENS1_25SingleTileBwdLPTSchedulerILb0ELi128ELb0EEEEEEEEEvNT_6ParamsE$_ZZN4cute14transform_leafINS_15ArithmeticTupleIJNS1_IJiiEEEiiiEEENS_8identityEEEDaRKT_OT0_ENKUlRKT_E_clIS2_EEDaSC_)
        /*1d828*/ 	.word	0x00000000


	//----- nvinfo : EIATTR_FRAME_SIZE
	.align		4
.L_20156:
        /*1d82c*/ 	.byte	0x04, 0x11
        /*1d82e*/ 	.short	(.L_20158 - .L_20157)
	.align		4
.L_20157:
        /*1d830*/ 	.word	index@($_ZN7cutlass13device_kernelIN5flash19enable_sm80_to_sm89INS1_16FlashAttnBwdSm80INS1_25CollectiveMainloopBwdSm80ILi2ELi2EN4cute5tupleIJNS5_1CILi64EEENS7_ILi128EEES8_EEENS_10bfloat16_tEfNS_4arch4Sm80ELb1ELb0ELb1ELb0ELb0ELb0ELb0ELb0ELi2ELi2ELi4ELi2ELb1EEENS1_24CollectiveEpilogueBwdGQAISA_fSD_Li256ELb0ELb0EEENS1_25SingleTileBwdLPTSchedulerILb0ELi128ELb0EEEEEEEEEvNT_6ParamsE$_ZZN4cute12filter_tupleINS_5tupleIJNS_10UnderscoreES2_S2_iEEENS1_IJNS1_IJNS_1CILi1EEENS4_ILi0EEEEEElS6_lEEEZNS_5sliceIS3_S8_EEDaRKT_RKT0_EUlRKT_RKT0_E_EEDaSC_SF_OT1_ENKUlDpSI_E_clIJNS1_IJS7_EEENS1_IJlEEENS1_IJS6_EEENS1_IJEEEEEEDaSP_)
        /*1d834*/ 	.word	0x00000000


	//----- nvinfo : EIATTR_FRAME_SIZE
	.align		4
.L_20158:
        /*1d838*/ 	.byte	0x04, 0x11
        /*1d83a*/ 	.short	(.L_20160 - .L_20159)
	.align		4
.L_20159:
        /*1d83c*/ 	.word	index@($_ZN7cutlass13device_kernelIN5flash19enable_sm80_to_sm89INS1_16FlashAttnBwdSm80INS1_25CollectiveMainloopBwdSm80ILi2ELi2EN4cute5tupleIJNS5_1CILi64EEENS7_ILi128EEES8_EEENS_10bfloat16_tEfNS_4arch4Sm80ELb1ELb0ELb1ELb0ELb0ELb0ELb0ELb0ELi2ELi2ELi4ELi2ELb1EEENS1_24CollectiveEpilogueBwdGQAISA_fSD_Li256ELb0ELb0EEENS1_25SingleTileBwdLPTSchedulerILb0ELi128ELb0EEEEEEEEEvNT_6ParamsE$_ZN73_INTERNAL_24fd9406_37_flash_bwd_hdim64_bf16_softcap_sm80_cu_8e232a79_330724__cvta_generic_to_sharedEPKv)
        /*1d840*/ 	.word	0x00000000


	//----- nvinfo : EIATTR_FRAME_SIZE
	.align		4
.L_20160:
        /*1d844*/ 	.byte	0x04, 0x11
        /*1d846*/ 	.short	(.L_20162 - .L_20161)
	.align		4
.L_20161:
        /*1d848*/ 	.word	index@($_ZN7cutlass13device_kernelIN5flash19enable_sm80_to_sm89INS1_16FlashAttnBwdSm80INS1_25CollectiveMainloopBwdSm80ILi2ELi2EN4cute5tupleIJNS5_1CILi64EEENS7_ILi128EEES8_EEENS_10bfloat16_tEfNS_4arch4Sm80ELb1ELb0ELb1ELb0ELb0ELb0ELb0ELb0ELi2ELi2ELi4ELi2ELb1EEENS1_24CollectiveEpilogueBwdGQAISA_fSD_Li256ELb0ELb0EEENS1_25SingleTileBwdLPTSchedulerILb0ELi128ELb0EEEEEEEEEvNT_6ParamsE$_ZN4cute8smem_ptrIPfECI1NS_12iter_adaptorIS1_S2_EEES1_)
        /*1d84c*/ 	.word	0x00000000


	//----- nvinfo : EIATTR_FRAME_SIZE
	.align		4
.L_20162:
        /*1d850*/ 	.byte	0x04, 0x11
        /*1d852*/ 	.short	(.L_20164 - .L_20163)
	.align		4
.L_20163:
        /*1d854*/ 	.word	index@($_ZN7cutlass13device_kernelIN5flash19enable_sm80_to_sm89INS1_16FlashAttnBwdSm80INS1_25CollectiveMainloopBwdSm80ILi2ELi2EN4cute5tupleIJNS5_1CILi64EEENS7_ILi128EEES8_EEENS_10bfloat16_tEfNS_4arch4Sm80ELb1ELb0ELb1ELb0ELb0ELb0ELb0ELb0ELi2ELi2ELi4ELi2ELb1EEENS1_24CollectiveEpilogueBwdGQAISA_fSD_Li256ELb0ELb0EEENS1_25SingleTileBwdLPTSchedulerILb0ELi128ELb0EEEEEEEEEvNT_6ParamsE$_ZN4cute8smem_ptrIPN7cutlass9uint128_tEECI1NS_12iter_adaptorIS3_S4_EEES3_)
        /*1d858*/ 	.word	0x00000000


	//----- nvinfo : EIATTR_FRAME_SIZE
	.align		4
.L_20164:
        /*1d85c*/ 	.byte	0x04, 0x11
        /*1d85e*/ 	.short	(.L_20166 - .L_20165)
	.align		4
.L_20165:
        /*1d860*/ 	.word	index@($_ZN7cutlass13device_kernelIN5flash19enable_sm80_to_sm89INS1_16FlashAttnBwdSm80INS1_25CollectiveMainloopBwdSm80ILi2ELi2EN4cute5tupleIJNS5_1CILi64EEENS7_ILi128EEES8_EEENS_10bfloat16_tEfNS_4arch4Sm80ELb1ELb0ELb1ELb0ELb0ELb0ELb0ELb0ELi2ELi2ELi4ELi2ELb1EEENS1_24CollectiveEpilogueBwdGQAISA_fSD_Li256ELb0ELb0EEENS1_25SingleTileBwdLPTSchedulerILb0ELi128ELb0EEEEEEEEEvNT_6ParamsE$_ZN4cute8smem_ptrIPN7cutlass10bfloat16_tEECI1NS_12iter_adaptorIS3_S4_EEES3_)
        /*1d864*/ 	.word	0x00000000


	//----- nvinfo : EIATTR_FRAME_SIZE
	.align		4
.L_20166:
        /*1d868*/ 	.byte	0x04, 0x11
        /*1d86a*/ 	.short	(.L_20168 - .L_20167)
	.align		4
.L_20167:
        /*1d86c*/ 	.word	index@($_ZN7cutlass13device_kernelIN5flash19enable_sm80_to_sm89INS1_16FlashAttnBwdSm80INS1_25CollectiveMainloopBwdSm80ILi2ELi2EN4cute5tupleIJNS5_1CILi64EEENS7_ILi128EEES8_EEENS_10bfloat16_tEfNS_4arch4Sm80ELb1ELb0ELb1ELb0ELb0ELb0ELb0ELb0ELi2ELi2ELi4ELi2ELb1EEENS1_24CollectiveEpilogueBwdGQAISA_fSD_Li256ELb0ELb0EEENS1_25SingleTileBwdLPTSchedulerILb0ELi128ELb0EEEEEEEEEvNT_6ParamsE$_ZN4cute8gmem_ptrIPKfECI1NS_12iter_adaptorIS2_S3_EEES2_)
        /*1d870*/ 	.word	0x00000000


	//----- nvinfo : EIATTR_FRAME_SIZE
	.align		4
.L_20168:
        /*1d874*/ 	.byte	0x04, 0x11
        /*1d876*/ 	.short	(.L_20170 - .L_20169)
	.align		4
.L_20169:
        /*1d878*/ 	.word	index@($_ZN7cutlass13device_kernelIN5flash19enable_sm80_to_sm89INS1_16FlashAttnBwdSm80INS1_25CollectiveMainloopBwdSm80ILi2ELi2EN4cute5tupleIJNS5_1CILi64EEENS7_ILi128EEES8_EEENS_10bfloat16_tEfNS_4arch4Sm80ELb1ELb0ELb1ELb0ELb0ELb0ELb0ELb0ELi2ELi2ELi4ELi2ELb1EEENS1_24CollectiveEpilogueBwdGQAISA_fSD_Li256ELb0ELb0EEENS1_25SingleTileBwdLPTSchedulerILb0ELi128ELb0EEEEEEEEEvNT_6ParamsE$_ZN4cute8gmem_ptrIPKN7cutlass9uint128_tEECI1NS_12iter_adaptorIS4_S5_EEES4_)
        /*1d87c*/ 	.word	0x00000000


	//----- nvinfo : EIATTR_FRAME_SIZE
	.align		4
.L_20170:
        /*1d880*/ 	.byte	0x04, 0x11
        /*1d882*/ 	.short	(.L_20172 - .L_20171)
	.align		4
.L_20171:
        /*1d884*/ 	.word	index@($_ZN7cutlass13device_kernelIN5flash19enable_sm80_to_sm89INS1_16FlashAttnBwdSm80INS1_25CollectiveMainloopBwdSm80ILi2ELi2EN4cute5tupleIJNS5_1CILi64EEENS7_ILi128EEES8_EEENS_10bfloat16_tEfNS_4arch4Sm80ELb1ELb0ELb1ELb0ELb0ELb0ELb0ELb0ELi2ELi2ELi4ELi2ELb1EEENS1_24CollectiveEpilogueBwdGQAISA_fSD_Li256ELb0ELb0EEENS1_25SingleTileBwdLPTSchedulerILb0ELi128ELb0EEEEEEEEEvNT_6ParamsE$_ZN4cute8gmem_ptrIPKN7cutlass10bfloat16_tEECI1NS_12iter_adaptorIS4_S5_EEES4_)
        /*1d888*/ 	.word	0x00000000


	//----- nvinfo : EIATTR_FRAME_SIZE
	.align		4
.L_20172:
        /*1d88c*/ 	.byte	0x04, 0x11
        /*1d88e*/ 	.short	(.L_20174 - .L_20173)
	.align		4
.L_20173:
        /*1d890*/ 	.word	index@($_ZN7cutlass13device_kernelIN5flash19enable_sm80_to_sm89INS1_16FlashAttnBwdSm80INS1_25CollectiveMainloopBwdSm80ILi2ELi2EN4cute5tupleIJNS5_1CILi64EEENS7_ILi128EEES8_EEENS_10bfloat16_tEfNS_4arch4Sm80ELb1ELb0ELb1ELb0ELb0ELb0ELb0ELb0ELi2ELi2ELi4ELi2ELb1EEENS1_24CollectiveEpilogueBwdGQAISA_fSD_Li256ELb0ELb0EEENS1_25SingleTileBwdLPTSchedulerILb0ELi128ELb0EEEEEEEEEvNT_6ParamsE$_ZN4cute5tupleIJiiEEC2ERKiS3_)
        /*1d894*/ 	.word	0x00000000


	//----- nvinfo : EIATTR_FRAME_SIZE
	.align		4
.L_20174:
        /*1d898*/ 	.byte	0x04, 0x11
        /*1d89a*/ 	.short	(.L_20176 - .L_20175)
	.align		4
.L_20175:
        /*1d89c*/ 	.word	index@($_ZN7cutlass13device_kernelIN5flash19enable_sm80_to_sm89INS1_16FlashAttnBwdSm80INS1_25CollectiveMainloopBwdSm80ILi2ELi2EN4cute5tupleIJNS5_1CILi64EEENS7_ILi128EEES8_EEENS_10bfloat16_tEfNS_4arch4Sm80ELb1ELb0ELb1ELb0ELb0ELb0ELb0ELb0ELi2ELi2ELi4ELi2ELb1EEENS1_24CollectiveEpilogueBwdGQAISA_fSD_Li256ELb0ELb0EEENS1_25SingleTileBwdLPTSchedulerILb0ELi128ELb0EEEEEEEEEvNT_6ParamsE$_ZN4cute5tupleIJiNS_1CILi0EEEEEC2ERKiRKS2_)
        /*1d8a0*/ 	.word	0x00000000


	//----- nvinfo : EIATTR_FRAME_SIZE
	.align		4
.L_20176:
        /*1d8a4*/ 	.byte	0x04, 0x11
        /*1d8a6*/ 	.short	(.L_20178 - .L_20177)
	.align		4
.L_20177:
        /*1d8a8*/ 	.word	index@($_ZN7cutlass13device_kernelIN5flash19enable_sm80_to_sm89INS1_16FlashAttnBwdSm80INS1_25CollectiveMainloopBwdSm80ILi2ELi2EN4cute5tupleIJNS5_1CILi64EEENS7_ILi128EEES8_EEENS_10bfloat16_tEfNS_4arch4Sm80ELb1ELb0ELb1ELb0ELb0ELb0ELb0ELb0ELi2ELi2ELi4ELi2ELb1EEENS1_24CollectiveEpilogueBwdGQAISA_fSD_Li256ELb0ELb0EEENS1_25SingleTileBwdLPTSchedulerILb0ELi128ELb0EEEEEEEEEvNT_6ParamsE$_ZN4cute5tupleIJiEEC2ERKi)
        /*1d8ac*/ 	.word	0x00000000


	//----- nvinfo : EIATTR_FRAME_SIZE
	.align		4
.L_20178:
        /*1d8b0*/ 	.byte	0x04, 0x11
        /*1d8b2*/ 	.short	(.L_20180 - .L_20179)
	.align		4
.L_20179:
        /*1d8b4*/ 	.word	index@($_ZN7cutlass13device_kernelIN5flash19enable_sm80_to_sm89INS1_16FlashAttnBwdSm80INS1_25CollectiveMainloopBwdSm80ILi2ELi2EN4cute5tupleIJNS5_1CILi64EEENS7_ILi128EEES8_EEENS_10bfloat16_tEfNS_4arch4Sm80ELb1ELb0ELb1ELb0ELb0ELb0ELb0ELb0ELi2ELi2ELi4ELi2ELb1EEENS1_24CollectiveEpilogueBwdGQAISA_fSD_Li256ELb0ELb0EEENS1_25SingleTileBwdLPTSchedulerILb0ELi128ELb0EEEEEEEEEvNT_6ParamsE$_ZN4cute5tupleIJNS_1CILi0EEEiiiEEC2ERKS2_RKiS7_S7_)
        /*1d8b8*/ 	.word	0x00000000


	//----- nvinfo : EIATTR_FRAME_SIZE
	.align		4
.L_20180:
        /*1d8bc*/ 	.byte	0x04, 0x11
        /*1d8be*/ 	.short	(.L_20182 - .L_20181)
	.align		4
.L_20181:
        /*1d8c0*/ 	.word	index@($_ZN7cutlass13device_kernelIN5flash19enable_sm80_to_sm89INS1_16FlashAttnBwdSm80INS1_25CollectiveMainloopBwdSm80ILi2ELi2EN4cute5tupleIJNS5_1CILi64EEENS7_ILi128EEES8_EEENS_10bfloat16_tEfNS_4arch4Sm80ELb1ELb0ELb1ELb0ELb0ELb0ELb0ELb0ELi2ELi2ELi4ELi2ELb1EEENS1_24CollectiveEpilogueBwdGQAISA_fSD_Li256ELb0ELb0EEENS1_25SingleTileBwdLPTSchedulerILb0ELi128ELb0EEEEEEEEEvNT_6ParamsE$_ZN4cute5tupleIJNS_1CILi0EEEiEEC2ERKS2_RKi)
        /*1d8c4*/ 	.word	0x00000000


	//----- nvinfo : EIATTR_FRAME_SIZE
	.align		4
.L_20182:
        /*1d8c8*/ 	.byte	0x04, 0x11
        /*1d8ca*/ 	.short	(.L_20184 - .L_20183)
	.align		4
.L_20183:
        /*1d8cc*/ 	.word	index@($_ZN7cutlass13device_kernelIN5flash19enable_sm80_to_sm89INS1_16FlashAttnBwdSm80INS1_25CollectiveMainloopBwdSm80ILi2ELi2EN4cute5tupleIJNS5_1CILi64EEENS7_ILi128EEES8_EEENS_10bfloat16_tEfNS_4arch4Sm80ELb1ELb0ELb1ELb0ELb0ELb0ELb0ELb0ELi2ELi2ELi4ELi2ELb1EEENS1_24CollectiveEpilogueBwdGQAISA_fSD_Li256ELb0ELb0EEENS1_25SingleTileBwdLPTSchedulerILb0ELi128ELb0EEEEEEEEEvNT_6ParamsE$_ZN4cute5tupleIJNS_1CILi0EEES2_iiEEC2ERKS2_S5_RKiS7_)
        /*1d8d0*/ 	.word	0x00000000


	//----- nvinfo : EIATTR_FRAME_SIZE
	.align		4
.L_20184:
        /*1d8d4*/ 	.byte	0x04, 0x11
        /*1d8d6*/ 	.short	(.L_20186 - .L_20185)
	.align		4
.L_20185:
        /*1d8d8*/ 	.word	index@($_ZN7cutlass13device_kernelIN5flash19enable_sm80_to_sm89INS1_16FlashAttnBwdSm80INS1_25CollectiveMainloopBwdSm80ILi2ELi2EN4cute5tupleIJNS5_1CILi64EEENS7_ILi128EEES8_EEENS_10bfloat16_tEfNS_4arch4Sm80ELb1ELb0ELb1ELb0ELb0ELb0ELb0ELb0ELi2ELi2ELi4ELi2ELb1EEENS1_24CollectiveEpilogueBwdGQAISA_fSD_Li256ELb0ELb0EEENS1_25SingleTileBwdLPTSchedulerILb0ELi128ELb0EEEEEEEEEvNT_6ParamsE$_ZN4cute5tupleIJNS_1CILi0EEES2_iEEC2ERKS2_S5_RKi)
        /*1d8dc*/ 	.word	0x00000000


	//----- nvinfo : EIATTR_FRAME_SIZE
	.align		4
.L_20186:
        /*1d8e0*/ 	.byte	0x04, 0x11
        /*1d8e2*/ 	.short	(.L_20188 - .L_20187)
	.align		4
.L_20187:
        /*1d8e4*/ 	.word	index@($_ZN7cutlass13device_kernelIN5flash19enable_sm80_to_sm89INS1_16FlashAttnBwdSm80INS1_25CollectiveMainloopBwdSm80ILi2ELi2EN4cute5tupleIJNS5_1CILi64EEENS7_ILi128EEES8_EEENS_10bfloat16_tEfNS_4arch4Sm80ELb1ELb0ELb1ELb0ELb0ELb0ELb0ELb0ELi2ELi2ELi4ELi2ELb1EEENS1_24CollectiveEpilogueBwdGQAISA_fSD_Li256ELb0ELb0EEENS1_25SingleTileBwdLPTSchedulerILb0ELi128ELb0EEEEEEEEEvNT_6ParamsE$_ZN4cute5tupleIJNS_1CILi0EEES2_S2_iEEC2ERKS2_S5_S5_RKi)
        /*1d8e8*/ 	.word	0x00000000


	//----- nvinfo : EIATTR_FRAME_SIZE
	.align		4
.L_20188:
        /*1d8ec*/ 	.byte	0x04, 0x11
        /*1d8ee*/ 	.short	(.L_20190 - .L_20189)
	.align		4
.L_20189:
        /*1d8f0*/ 	.word	index@($_ZN7cutlass13device_kernelIN5flash19enable_sm80_to_sm89INS1_16FlashAttnBwdSm80INS1_25CollectiveMainloopBwdSm80ILi2ELi2EN4cute5tupleIJNS5_1CILi64EEENS7_ILi128EEES8_EEENS_10bfloat16_tEfNS_4arch4Sm80ELb1ELb0ELb1ELb0ELb0ELb0ELb0ELb0ELi2ELi2ELi4ELi2ELb1EEENS1_24CollectiveEpilogueBwdGQAISA_fSD_Li256ELb0ELb0EEENS1_25SingleTileBwdLPTSchedulerILb0ELi128ELb0EEEEEEEEEvNT_6ParamsE$_ZN4cute5tupleIJNS_15ArithmeticTupleIJiiEEEiiiEEC2ERKS2_RKiS7_S7_)
        /*1d8f4*/ 	.word	0x00000000


	//----- nvinfo : EIATTR_FRAME_SIZE
	.align		4
.L_20190:
        /*1d8f8*/ 	.byte	0x04, 0x11
        /*1d8fa*/ 	.short	(.L_20192 - .L_20191)
	.align		4
.L_20191:
        /*1d8fc*/ 	.word	index@($_ZN7cutlass13device_kernelIN5flash19enable_sm80_to_sm89INS1_16FlashAttnBwdSm80INS1_25CollectiveMainloopBwdSm80ILi2ELi2EN4cute5tupleIJNS5_1CILi64EEENS7_ILi128EEES8_EEENS_10bfloat16_tEfNS_4arch4Sm80ELb1ELb0ELb1ELb0ELb0ELb0ELb0ELb0ELi2ELi2ELi4ELi2ELb1EEENS1_24CollectiveEpilogueBwdGQAISA_fSD_Li256ELb0ELb0EEENS1_25SingleTileBwdLPTSchedulerILb0ELi128ELb0EEEEEEEEEvNT_6ParamsE$_ZN4cute5tupleIJNS_15ArithmeticTupleIJiiEEEEEC2ERKS2_)
        /*1d900*/ 	.word	0x00000000


	//----- nvinfo : EIATTR_FRAME_SIZE
	.align		4
.L_20192:
        /*1d904*/ 	.byte	0x04, 0x11
        /*1d906*/ 	.short	(.L_20194 - .L_20193)
	.align		4
.L_20193:
        /*1d908*/ 	.word	index@($_ZN7cutlass13device_kernelIN5flash19enable_sm80_to_sm89INS1_16FlashAttnBwdSm80INS1_25CollectiveMainloopBwdSm80ILi2ELi2EN4cute5tupleIJNS5_1CILi64EEENS7_ILi128EEES8_EEENS_10bfloat16_tEfNS_4arch4Sm80ELb1ELb0ELb1ELb0ELb0ELb0ELb0ELb0ELi2ELi2ELi4ELi2ELb1EEENS1_24CollectiveEpilogueBwdGQAISA_fSD_Li256ELb0ELb0EEENS1_25SingleTileBwdLPTSchedulerILb0ELi128ELb0EEEEEEEEEvNT_6ParamsE$_ZN4cute5tupleIJNS_15ArithmeticTupleIJiEEEEEC2ERKS2_)
        /*1d90c*/ 	.word	0x00000000


	//----- nvinfo : EIATTR_FRAME_SIZE
	.align		4
.L_20194:
        /*1d910*/ 	.byte	0x04, 0x11
        /*1d912*/ 	.short	(.L_20196 - .L_20195)
	.align		4
.L_20195:
        /*1d914*/ 	.word	index@($_ZN7cutlass13device_kernelIN5flash19enable_sm80_to_sm89INS1_16FlashAttnBwdSm80INS1_25CollectiveMainloopBwdSm80ILi2ELi2EN4cute5tupleIJNS5_1CILi64EEENS7_ILi128EEES8_EEENS_10bfloat16_tEfNS_4arch4Sm80ELb1ELb0ELb1ELb0ELb0ELb0ELb0ELb0ELi2ELi2ELi4ELi2ELb1EEENS1_24CollectiveEpilogueBwdGQAISA_fSD_Li256ELb0ELb0EEENS1_25SingleTileBwdLPTSchedulerILb0ELi128ELb0EEEEEEEEEvNT_6ParamsE$_ZN4cute5tupleIJNS_15ArithmeticTupleIJNS_1CILi0EEEiEEEEEC2ERKS4_)
        /*1d918*/ 	.word	0x00000000


	//----- nvinfo : EIATTR_FRAME_SIZE
	.align		4
.L_20196:
        /*1d91c*/ 	.byte	0x04, 0x11
        /*1d91e*/ 	.short	(.L_20198 - .L_20197)
	.align		4
.L_20197:
        /*1d920*/ 	.word	index@($_ZN7cutlass13device_kernelIN5flash19enable_sm80_to_sm89INS1_16FlashAttnBwdSm80INS1_25CollectiveMainloopBwdSm80ILi2ELi2EN4cute5tupleIJNS5_1CILi64EEENS7_ILi128EEES8_EEENS_10bfloat16_tEfNS_4arch4Sm80ELb1ELb0ELb1ELb0ELb0ELb0ELb0ELb0ELi2ELi2ELi4ELi2ELb1EEENS1_24CollectiveEpilogueBwdGQAISA_fSD_Li256ELb0ELb0EEENS1_25SingleTileBwdLPTSchedulerILb0ELi128ELb0EEEEEEEEEvNT_6ParamsE$_ZN4cute5tupleIJNS0_IJNS0_IJNS_1CILi8EEENS1_ILi1EEEEEENS1_ILi2EEES3_EEENS0_IJNS0_IJS3_NS1_ILi0EEEEEElS7_EEEEEC2ERKS6_RKS9_)
        /*1d924*/ 	.word	0x00000000


	//----- nvinfo : EIATTR_FRAME_SIZE
	.align		4
.L_20198:
        /*1d928*/ 	.byte	0x04, 0x11
        /*1d92a*/ 	.short	(.L_20200 - .L_20199)
	.align		4
.L_20199:
        /*1d92c*/ 	.word	index@($_ZN7cutlass13device_kernelIN5flash19enable_sm80_to_sm89INS1_16FlashAttnBwdSm80INS1_25CollectiveMainloopBwdSm80ILi2ELi2EN4cute5tupleIJNS5_1CILi64EEENS7_ILi128EEES8_EEENS_10bfloat16_tEfNS_4arch4Sm80ELb1ELb0ELb1ELb0ELb0ELb0ELb0ELb0ELi2ELi2ELi4ELi2ELb1EEENS1_24CollectiveEpilogueBwdGQAISA_fSD_Li256ELb0ELb0EEENS1_25SingleTileBwdLPTSchedulerILb0ELi128ELb0EEEEEEEEEvNT_6ParamsE$_ZN4cute3eso3ESOILb1ELb0EJNS_6LayoutINS_5tupleIJNS3_IJNS_1CILi8EEENS4_ILi1EEEEEENS4_ILi2EEES6_EEENS3_IJNS3_IJS6_NS4_ILi0EEEEEENS4_ILi2048EEESA_EEEEEiEEC2ERKSE_RKi)
        /*1d930*/ 	.word	0x00000000


	//----- nvinfo : EIATTR_FRAME_SIZE
	.align		4
.L_20200:
        /*1d934*/ 	.byte	0x04, 0x11
        /*1d936*/ 	.short	(.L_20202 - .L_20201)
	.align		4
.L_20201:
        /*1d938*/ 	.word	index@($_ZN7cutlass13device_kernelIN5flash19enable_sm80_to_sm89INS1_16FlashAttnBwdSm80INS1_25CollectiveMainloopBwdSm80ILi2ELi2EN4cute5tupleIJNS5_1CILi64EEENS7_ILi128EEES8_EEENS_10bfloat16_tEfNS_4arch4Sm80ELb1ELb0ELb1ELb0ELb0ELb0ELb0ELb0ELi2ELi2ELi4ELi2ELb1EEENS1_24CollectiveEpilogueBwdGQAISA_fSD_Li256ELb0ELb0EEENS1_25SingleTileBwdLPTSchedulerILb0ELi128ELb0EEEEEEEEEvNT_6ParamsE$_ZN4cute3eso3ESOILb1ELb0EJNS_6LayoutINS_5tupleIJNS3_IJNS_1CILi8EEENS4_ILi1EEEEEENS4_ILi2EEES6_EEENS3_IJNS3_IJS6_NS4_ILi0EEEEEENS4_ILi2048EEESA_EEEEENS_10ViewEngineINS_8smem_ptrIPN7cutlass10bfloat16_tEEEEEEEC2ERKSE_RKSL_)
        /*1d93c*/ 	.word	0x00000000


	//----- nvinfo : EIATTR_FRAME_SIZE
	.align		4
.L_20202:
        /*1d940*/ 	.byte	0x04, 0x11
        /*1d942*/ 	.short	(.L_20204 - .L_20203)
	.align		4
.L_20203:
        /*1d944*/ 	.word	index@($_ZN7cutlass13device_kernelIN5flash19enable_sm80_to_sm89INS1_16FlashAttnBwdSm80INS1_25CollectiveMainloopBwdSm80ILi2ELi2EN4cute5tupleIJNS5_1CILi64EEENS7_ILi128EEES8_EEENS_10bfloat16_tEfNS_4arch4Sm80ELb1ELb0ELb1ELb0ELb0ELb0ELb0ELb0ELi2ELi2ELi4ELi2ELb1EEENS1_24CollectiveEpilogueBwdGQAISA_fSD_Li256ELb0ELb0EEENS1_25SingleTileBwdLPTSchedulerILb0ELi128ELb0EEEEEEEEEvNT_6ParamsE$_ZN4cute3eso3ESOILb1ELb0EJNS_6LayoutINS_5tupleIJNS3_IJNS_1CILi8EEENS4_ILi1EEEEEEEEENS3_IJNS3_IJS6_NS4_ILi0EEEEEEEEEEElEEC2ERKSC_RKl)
        /*1d948*/ 	.word	0x00000000


	//----- nvinfo : EIATTR_FRAME_SIZE
	.align		4
.L_20204:
        /*1d94c*/ 	.byte	0x04, 0x11
        /*1d94e*/ 	.short	(.L_20206 - .L_20205)
	.align		4
.L_20205:
        /*1d950*/ 	.word	index@($_ZN7cutlass13device_kernelIN5flash19enable_sm80_to_sm89INS1_16FlashAttnBwdSm80INS1_25CollectiveMainloopBwdSm80ILi2ELi2EN4cute5tupleIJNS5_1CILi64EEENS7_ILi128EEES8_EEENS_10bfloat16_tEfNS_4arch4Sm80ELb1ELb0ELb1ELb0ELb0ELb0ELb0ELb0ELi2ELi2ELi4ELi2ELb1EEENS1_24CollectiveEpilogueBwdGQAISA_fSD_Li256ELb0ELb0EEENS1_25SingleTileBwdLPTSchedulerILb0ELi128ELb0EEEEEEEEEvNT_6ParamsE$_ZN4cute3eso3ESOILb1ELb0EJNS_6LayoutINS_5tupleIJNS3_IJNS_1CILi8EEENS4_ILi1EEEEEEEEENS3_IJNS3_IJS6_NS4_ILi0EEEEEEEEEEEiEEC2ERKSC_RKi)
        /*1d954*/ 	.word	0x00000000


	//----- nvinfo : EIATTR_FRAME_SIZE
	.align		4
.L_20206:
        /*1d958*/ 	.byte	0x04, 0x11
        /*1d95a*/ 	.short	(.L_20208 - .L_20207)
	.align		4
.L_20207:
        /*1d95c*/ 	.word	index@($_ZN7cutlass13device_kernelIN5flash19enable_sm80_to_sm89INS1_16FlashAttnBwdSm80INS1_25CollectiveMainloopBwdSm80ILi2ELi2EN4cute5tupleIJNS5_1CILi64EEENS7_ILi128EEES8_EEENS_10bfloat16_tEfNS_4arch4Sm80ELb1ELb0ELb1ELb0ELb0ELb0ELb0ELb0ELi2ELi2ELi4ELi2ELb1EEENS1_24CollectiveEpilogueBwdGQAISA_fSD_Li256ELb0ELb0EEENS1_25SingleTileBwdLPTSchedulerILb0ELi128ELb0EEEEEEEEEvNT_6ParamsE$_ZN4cute3eso3ESOILb1ELb0EJNS_6LayoutINS_5tupleIJNS3_IJNS_1CILi8EEENS4_ILi1EEEEEEEEENS3_IJNS3_IJS6_NS4_ILi0EEEEEEEEEEENS_10ViewEngineINS_8smem_ptrIPN7cutlass10bfloat16_tEEEEEEEC2ERKSC_RKSJ_)
        /*1d960*/ 	.word	0x00000000


	//----- nvinfo : EIATTR_FRAME_SIZE
	.align		4
.L_20208:
        /*1d964*/ 	.byte	0x04, 0x11
        /*1d966*/ 	.short	(.L_20210 - .L_20209)
	.align		4
.L_20209:
        /*1d968*/ 	.word	index@($_ZN7cutlass13device_kernelIN5flash19enable_sm80_to_sm89INS1_16FlashAttnBwdSm80INS1_25CollectiveMainloopBwdSm80ILi2ELi2EN4cute5tupleIJNS5_1CILi64EEENS7_ILi128EEES8_EEENS_10bfloat16_tEfNS_4arch4Sm80ELb1ELb0ELb1ELb0ELb0ELb0ELb0ELb0ELi2ELi2ELi4ELi2ELb1EEENS1_24CollectiveEpilogueBwdGQAISA_fSD_Li256ELb0ELb0EEENS1_25SingleTileBwdLPTSchedulerILb0ELi128ELb0EEEEEEEEEvNT_6ParamsE$_ZN4cute3eso3ESOILb1ELb0EJNS_6LayoutINS_5tupleIJNS3_IJNS_1CILi8EEENS4_ILi1EEEEEEEEENS3_IJNS3_IJS6_NS4_ILi0EEEEEEEEEEENS_10ViewEngineINS_8gmem_ptrIPKN7cutlass10bfloat16_tEEEEEEEC2ERKSC_RKSK_)
        /*1d96c*/ 	.word	0x00000000


	//----- nvinfo : EIATTR_FRAME_SIZE
	.align		4
.L_20210:
        /*1d970*/ 	.byte	0x04, 0x11
        /*1d972*/ 	.short	(.L_20212 - .L_20211)
	.align		4
.L_20211:
        /*1d974*/ 	.word	index@($_ZN7cutlass13device_kernelIN5flash19enable_sm80_to_sm89INS1_16FlashAttnBwdSm80INS1_25CollectiveMainloopBwdSm80ILi2ELi2EN4cute5tupleIJNS5_1CILi64EEENS7_ILi128EEES8_EEENS_10bfloat16_tEfNS_4arch4Sm80ELb1ELb0ELb1ELb0ELb0ELb0ELb0ELb0ELi2ELi2ELi4ELi2ELb1EEENS1_24CollectiveEpilogueBwdGQAISA_fSD_Li256ELb0ELb0EEENS1_25SingleTileBwdLPTSchedulerILb0ELi128ELb0EEEEEEEEEvNT_6ParamsE$_ZN4cute3eso3ESOILb1ELb0EJNS_6LayoutINS_5tupleIJNS3_IJNS_1CILi4EEENS4_ILi1EEEEEES6_EEENS3_IJNS3_IJS6_NS4_ILi0EEEEEES9_EEEEEiEEC2ERKSC_RKi)
        /*1d978*/ 	.word	0x00000000


	//----- nvinfo : EIATTR_FRAME_SIZE
	.align		4
.L_20212:
        /*1d97c*/ 	.byte	0x04, 0x11
        /*1d97e*/ 	.short	(.L_20214 - .L_20213)
	.align		4
.L_20213:
        /*1d980*/ 	.word	index@($_ZN7cutlass13device_kernelIN5flash19enable_sm80_to_sm89INS1_16FlashAttnBwdSm80INS1_25CollectiveMainloopBwdSm80ILi2ELi2EN4cute5tupleIJNS5_1CILi64EEENS7_ILi128EEES8_EEENS_10bfloat16_tEfNS_4arch4Sm80ELb1ELb0ELb1ELb0ELb0ELb0ELb0ELb0ELi2ELi2ELi4ELi2ELb1EEENS1_24CollectiveEpilogueBwdGQAISA_fSD_Li256ELb0ELb0EEENS1_25SingleTileBwdLPTSchedulerILb0ELi128ELb0EEEEEEEEEvNT_6ParamsE$_ZN4cute3eso3ESOILb1ELb0EJNS_6LayoutINS_5tupleIJNS3_IJNS_1CILi4EEENS4_ILi1EEEEEES6_EEENS3_IJNS3_IJS6_NS4_ILi0EEEEEES9_EEEEENS_10ViewEngineINS_8smem_ptrIPfEEEEEEC2ERKSC_RKSH_)
        /*1d984*/ 	.word	0x00000000


	//----- nvinfo : EIATTR_FRAME_SIZE
	.align		4
.L_20214:
        /*1d988*/ 	.byte	0x04, 0x11
        /*1d98a*/ 	.short	(.L_20216 - .L_20215)
	.align		4
.L_20215:
        /*1d98c*/ 	.word	index@($_ZN7cutlass13device_kernelIN5flash19enable_sm80_to_sm89INS1_16FlashAttnBwdSm80INS1_25CollectiveMainloopBwdSm80ILi2ELi2EN4cute5tupleIJNS5_1CILi64EEENS7_ILi128EEES8_EEENS_10bfloat16_tEfNS_4arch4Sm80ELb1ELb0ELb1ELb0ELb0ELb0ELb0ELb0ELi2ELi2ELi4ELi2ELb1EEENS1_24CollectiveEpilogueBwdGQAISA_fSD_Li256ELb0ELb0EEENS1_25SingleTileBwdLPTSchedulerILb0ELi128ELb0EEEEEEEEEvNT_6ParamsE$_ZN4cute3eso3ESOILb1ELb0EJNS_6LayoutINS_5tupleIJNS3_IJNS_1CILi4EEENS4_ILi1EEEEEES6_EEENS3_IJNS3_IJS6_NS4_ILi0EEEEEES9_EEEEENS_10ViewEngineINS_8gmem_ptrIPKfEEEEEEC2ERKSC_RKSI_)
        /*1d990*/ 	.word	0x00000000


	//----- nvinfo : EIATTR_FRAME_SIZE
	.align		4
.L_20216:
        /*1d994*/ 	.byte	0x04, 0x11
        /*1d996*/ 	.short	(.L_20218 - .L_20217)
	.align		4
.L_20217:
        /*1d998*/ 	.word	index@($_ZN7cutlass13device_kernelIN5flash19enable_sm80_to_sm89INS1_16FlashAttnBwdSm80INS1_25CollectiveMainloopBwdSm80ILi2ELi2EN4cute5tupleIJNS5_1CILi64EEENS7_ILi128EEES8_EEENS_10bfloat16_tEfNS_4arch4Sm80ELb1ELb0ELb1ELb0ELb0ELb0ELb0ELb0ELi2ELi2ELi4ELi2ELb1EEENS1_24CollectiveEpilogueBwdGQAISA_fSD_Li256ELb0ELb0EEENS1_25SingleTileBwdLPTSchedulerILb0ELi128ELb0EEEEEEEEEvNT_6ParamsE$_ZN4cute3eso3ESOILb1ELb0EJNS_6LayoutINS_5tupleIJNS3_IJNS_1CILi4EEENS4_ILi1EEEEEEEEENS3_IJNS3_IJS6_NS4_ILi0EEEEEEEEEEENS_10ViewEngineINS_8smem_ptrIPfEEEEEEC2ERKSC_RKSH_)
        /*1d99c*/ 	.word	0x00000000


	//----- nvinfo : EIATTR_FRAME_SIZE
	.align		4
.L_20218:
        /*1d9a0*/ 	.byte	0x04, 0x11
        /*1d9a2*/ 	.short	(.L_20220 - .L_20219)
	.align		4
.L_20219:
        /*1d9a4*/ 	.word	index@($_ZN7cutlass13device_kernelIN5flash19enable_sm80_to_sm89INS1_16FlashAttnBwdSm80INS1_25CollectiveMainloopBwdSm80ILi2ELi2EN4cute5tupleIJNS5_1CILi64EEENS7_ILi128EEES8_EEENS_10bfloat16_tEfNS_4arch4Sm80ELb1ELb0ELb1ELb0ELb0ELb0ELb0ELb0ELi2ELi2ELi4ELi2ELb1EEENS1_24CollectiveEpilogueBwdGQAISA_fSD_Li256ELb0ELb0EEENS1_25SingleTileBwdLPTSchedulerILb0ELi128ELb0EEEEEEEEEvNT_6ParamsE$_ZN4cute3eso3ESOILb1ELb0EJNS_6LayoutINS_5tupleIJNS3_IJNS_1CILi4EEENS4_ILi1EEEEEEEEENS3_IJNS3_IJS6_NS4_ILi0EEEEEEEEEEENS_10ViewEngineINS_8gmem_ptrIPKfEEEEEEC2ERKSC_RKSI_)
        /*1d9a8*/ 	.word	0x00000000


	//----- nvinfo : EIATTR_FRAME_SIZE
	.align		4
.L_20220:
        /*1d9ac*/ 	.byte	0x04, 0x11
        /*1d9ae*/ 	.short	(.L_20222 - .L_20221)
	.align		4
.L_20221:
        /*1d9b0*/ 	.word	index@($_ZN7cutlass13device_kernelIN5flash19enable_sm80_to_sm89INS1_16FlashAttnBwdSm80INS1_25CollectiveMainloopBwdSm80ILi2ELi2EN4cute5tupleIJNS5_1CILi64EEENS7_ILi128EEES8_EEENS_10bfloat16_tEfNS_4arch4Sm80ELb1ELb0ELb1ELb0ELb0ELb0ELb0ELb0ELi2ELi2ELi4ELi2ELb1EEENS1_24CollectiveEpilogueBwdGQAISA_fSD_Li256ELb0ELb0EEENS1_25SingleTileBwdLPTSchedulerILb0ELi128ELb0EEEEEEEEEvNT_6ParamsE$_ZN4cute3eso3ESOILb1ELb0EJNS_6LayoutINS_5tupleIJNS3_IJNS_1CILi1EEES5_EEEEEENS3_IJNS3_IJS5_NS4_ILi0EEEEEEEEEEENS_10ViewEngineINS_8smem_ptrIPN7cutlass9uint128_tEEEEEEEC2ERKSB_RKSI_)
        /*1d9b4*/ 	.word	0x00000000


	//----- nvinfo : EIATTR_FRAME_SIZE
	.align		4
.L_20222:
        /*1d9b8*/ 	.byte	0x04, 0x11
        /*1d9ba*/ 	.short	(.L_20224 - .L_20223)
	.align		4
.L_20223:
        /*1d9bc*/ 	.word	index@($_ZN7cutlass13device_kernelIN5flash19enable_sm80_to_sm89INS1_16FlashAttnBwdSm80INS1_25CollectiveMainloopBwdSm80ILi2ELi2EN4cute5tupleIJNS5_1CILi64EEENS7_ILi128EEES8_EEENS_10bfloat16_tEfNS_4arch4Sm80ELb1ELb0ELb1ELb0ELb0ELb0ELb0ELb0ELi2ELi2ELi4ELi2ELb1EEENS1_24CollectiveEpilogueBwdGQAISA_fSD_Li256ELb0ELb0EEENS1_25SingleTileBwdLPTSchedulerILb0ELi128ELb0EEEEEEEEEvNT_6ParamsE$_ZN4cute3eso3ESOILb1ELb0EJNS_6LayoutINS_5tupleIJNS3_IJNS_1CILi1EEES5_EEEEEENS3_IJNS3_IJS5_NS4_ILi0EEEEEEEEEEENS_10ViewEngineINS_8gmem_ptrIPKN7cutlass9uint128_tEEEEEEEC2ERKSB_RKSJ_)
        /*1d9c0*/ 	.word	0x00000000


	//----- nvinfo : EIATTR_FRAME_SIZE
	.align		4
.L_20224:
        /*1d9c4*/ 	.byte	0x04, 0x11
        /*1d9c6*/ 	.short	(.L_20226 - .L_20225)
	.align		4
.L_20225:
        /*1d9c8*/ 	.word	index@($_ZN7cutlass13device_kernelIN5flash19enable_sm80_to_sm89INS1_16FlashAttnBwdSm80INS1_25CollectiveMainloopBwdSm80ILi2ELi2EN4cute5tupleIJNS5_1CILi64EEENS7_ILi128EEES8_EEENS_10bfloat16_tEfNS_4arch4Sm80ELb1ELb0ELb1ELb0ELb0ELb0ELb0ELb0ELi2ELi2ELi4ELi2ELb1EEENS1_24CollectiveEpilogueBwdGQAISA_fSD_Li256ELb0ELb0EEENS1_25SingleTileBwdLPTSchedulerILb0ELi128ELb0EEEEEEEEEvNT_6ParamsE$_ZN4cute3eso3ESOILb1ELb0EJNS_5tupleIJNS_1CILi1EEENS3_ILi0EEEEEElS5_EEC2ERKS6_RKlRKS5_)
        /*1d9cc*/ 	.word	0x00000000


	//----- nvinfo : EIATTR_FRAME_SIZE
	.align		4
.L_20226:
        /*1d9d0*/ 	.byte	0x04, 0x11
        /*1d9d2*/ 	.short	(.L_20228 - .L_20227)
	.align		4
.L_20227:
        /*1d9d4*/ 	.word	index@($_ZN7cutlass13device_kernelIN5flash19enable_sm80_to_sm89INS1_16FlashAttnBwdSm80INS1_25CollectiveMainloopBwdSm80ILi2ELi2EN4cute5tupleIJNS5_1CILi64EEENS7_ILi128EEES8_EEENS_10bfloat16_tEfNS_4arch4Sm80ELb1ELb0ELb1ELb0ELb0ELb0ELb0ELb0ELi2ELi2ELi4ELi2ELb1EEENS1_24CollectiveEpilogueBwdGQAISA_fSD_Li256ELb0ELb0EEENS1_25SingleTileBwdLPTSchedulerILb0ELi128ELb0EEEEEEEEEvNT_6ParamsE$_ZN4cute3eso3ESOILb1ELb0EJNS_5tupleIJNS2_IJNS_1CILi8EEENS3_ILi1EEEEEENS3_ILi2EEES5_EEENS2_IJNS2_IJS5_NS3_ILi0EEEEEElS9_EEEEEC2ERKS8_RKSB_)
        /*1d9d8*/ 	.word	0x00000000


	//----- nvinfo : EIATTR_FRAME_SIZE
	.align		4
.L_20228:
        /*1d9dc*/ 	.byte	0x04, 0x11
        /*1d9de*/ 	.short	(.L_20230 - .L_20229)
	.align		4
.L_20229:
        /*1d9e0*/ 	.word	index@($_ZN7cutlass13device_kernelIN5flash19enable_sm80_to_sm89INS1_16FlashAttnBwdSm80INS1_25CollectiveMainloopBwdSm80ILi2ELi2EN4cute5tupleIJNS5_1CILi64EEENS7_ILi128EEES8_EEENS_10bfloat16_tEfNS_4arch4Sm80ELb1ELb0ELb1ELb0ELb0ELb0ELb0ELb0ELi2ELi2ELi4ELi2ELb1EEENS1_24CollectiveEpilogueBwdGQAISA_fSD_Li256ELb0ELb0EEENS1_25SingleTileBwdLPTSchedulerILb0ELi128ELb0EEEEEEEEEvNT_6ParamsE$_ZN4cute3eso3ESOILb1ELb0EJNS_1CILi0EEEiiiEEC2ERKS3_RKiS8_S8_)
        /*1d9e4*/ 	.word	0x00000000


	//----- nvinfo : EIATTR_FRAME_SIZE
	.align		4
.L_20230:
        /*1d9e8*/ 	.byte	0x04, 0x11
        /*1d9ea*/ 	.short	(.L_20232 - .L_20231)
	.align		4
.L_20231:
        /*1d9ec*/ 	.word	index@($_ZN7cutlass13device_kernelIN5flash19enable_sm80_to_sm89INS1_16FlashAttnBwdSm80INS1_25CollectiveMainloopBwdSm80ILi2ELi2EN4cute5tupleIJNS5_1CILi64EEENS7_ILi128EEES8_EEENS_10bfloat16_tEfNS_4arch4Sm80ELb1ELb0ELb1ELb0ELb0ELb0ELb0ELb0ELi2ELi2ELi4ELi2ELb1EEENS1_24CollectiveEpilogueBwdGQAISA_fSD_Li256ELb0ELb0EEENS1_25SingleTileBwdLPTSchedulerILb0ELi128ELb0EEEEEEEEEvNT_6ParamsE$_ZN4cute3eso3ESOILb1ELb0EJNS_1CILi0EEEiS3_S3_EEC2ERKS3_RKiS6_S6_)
        /*1d9f0*/ 	.word	0x00000000


	//----- nvinfo : EIATTR_FRAME_SIZE
	.align		4
.L_20232:
        /*1d9f4*/ 	.byte	0x04, 0x11
        /*1d9f6*/ 	.short	(.L_20234 - .L_20233)
	.align		4
.L_20233:
        /*1d9f8*/ 	.word	index@($_ZN7cutlass13device_kernelIN5flash19enable_sm80_to_sm89INS1_16FlashAttnBwdSm80INS1_25CollectiveMainloopBwdSm80ILi2ELi2EN4cute5tupleIJNS5_1CILi64EEENS7_ILi128EEES8_EEENS_10bfloat16_tEfNS_4arch4Sm80ELb1ELb0ELb1ELb0ELb0ELb0ELb0ELb0ELi2ELi2ELi4ELi2ELb1EEENS1_24CollectiveEpilogueBwdGQAISA_fSD_Li256ELb0ELb0EEENS1_25SingleTileBwdLPTSchedulerILb0ELi128ELb0EEEEEEEEEvNT_6ParamsE$_ZN4cute3eso3ESOILb1ELb0EJNS_1CILi0EEEiS3_EEC2ERKS3_RKiS6_)
        /*1d9fc*/ 	.word	0x00000000


	//----- nvinfo : EIATTR_FRAME_SIZE
	.align		4
.L_20234:
        /*1da00*/ 	.byte	0x04, 0x11
        /*1da02*/ 	.short	(.L_20236 - .L_20235)
	.align		4
.L_20235:
        /*1da04*/ 	.word	index@($_ZN7cutlass13device_kernelIN5flash19enable_sm80_to_sm89INS1_16FlashAttnBwdSm80INS1_25CollectiveMainloopBwdSm80ILi2ELi2EN4cute5tupleIJNS5_1CILi64EEENS7_ILi128EEES8_EEENS_10bfloat16_tEfNS_4arch4Sm80ELb1ELb0ELb1ELb0ELb0ELb0ELb0ELb0ELi2ELi2ELi4ELi2ELb1EEENS1_24CollectiveEpilogueBwdGQAISA_fSD_Li256ELb0ELb0EEENS1_25SingleTileBwdLPTSchedulerILb0ELi128ELb0EEEEEEEEEvNT_6ParamsE$_ZN4cute3eso3ESOILb1ELb0EJNS_1CILi0EEEiEEC2ERKS3_RKi)
        /*1da08*/ 	.word	0x00000000


	//----- nvinfo : EIATTR_FRAME_SIZE
	.align		4
.L_20236:
        /*1da0c*/ 	.byte	0x04, 0x11
        /*1da0e*/ 	.short	(.L_20238 - .L_20237)
	.align		4
.L_20237:
        /*1da10*/ 	.word	index@($_ZN7cutlass13device_kernelIN5flash19enable_sm80_to_sm89INS1_16FlashAttnBwdSm80INS1_25CollectiveMainloopBwdSm80ILi2ELi2EN4cute5tupleIJNS5_1CILi64EEENS7_ILi128EEES8_EEENS_10bfloat16_tEfNS_4arch4Sm80ELb1ELb0ELb1ELb0ELb0ELb0ELb0ELb0ELi2ELi2ELi4ELi2ELb1EEENS1_24CollectiveEpilogueBwdGQAISA_fSD_Li256ELb0ELb0EEENS1_25SingleTileBwdLPTSchedulerILb0ELi128ELb0EEEEEEEEEvNT_6ParamsE$_ZN4cute3eso3ESOILb1ELb0EJNS_1CILi0EEES3_iiEEC2ERKS3_S6_RKiS8_)
        /*1da14*/ 	.word	0x00000000


	//----- nvinfo : EIATTR_FRAME_SIZE
	.align		4
.L_20238:
        /*1da18*/ 	.byte	0x04, 0x11
        /*1da1a*/ 	.short	(.L_20240 - .L_20239)
	.align		4
.L_20239:
        /*1da1c*/ 	.word	index@($_ZN7cutlass13device_kernelIN5flash19enable_sm80_to_sm89INS1_16FlashAttnBwdSm80INS1_25CollectiveMainloopBwdSm80ILi2ELi2EN4cute5tupleIJNS5_1CILi64EEENS7_ILi128EEES8_EEENS_10bfloat16_tEfNS_4arch4Sm80ELb1ELb0ELb1ELb0ELb0ELb0ELb0ELb0ELi2ELi2ELi4ELi2ELb1EEENS1_24CollectiveEpilogueBwdGQAISA_fSD_Li256ELb0ELb0EEENS1_25SingleTileBwdLPTSchedulerILb0ELi128ELb0EEEEEEEEEvNT_6ParamsE$_ZN4cute3eso3ESOILb1ELb0EJNS_1CILi0EEES3_iS3_EEC2ERKS3_S6_RKiS6_)
        /*1da20*/ 	.word	0x00000000


	//----- nvinfo : EIATTR_FRAME_SIZE
	.align		4
.L_20240:
        /*1da24*/ 	.byte	0x04, 0x11
        /*1da26*/ 	.short	(.L_20242 - .L_20241)
	.align		4
.L_20241:
        /*1da28*/ 	.word	index@($_ZN7cutlass13device_kernelIN5flash19enable_sm80_to_sm89INS1_16FlashAttnBwdSm80INS1_25CollectiveMainloopBwdSm80ILi2ELi2EN4cute5tupleIJNS5_1CILi64EEENS7_ILi128EEES8_EEENS_10bfloat16_tEfNS_4arch4Sm80ELb1ELb0ELb1ELb0ELb0ELb0ELb0ELb0ELi2ELi2ELi4ELi2ELb1EEENS1_24CollectiveEpilogueBwdGQAISA_fSD_Li256ELb0ELb0EEENS1_25SingleTileBwdLPTSchedulerILb0ELi128ELb0EEEEEEEEEvNT_6ParamsE$_ZN4cute3eso3ESOILb1ELb0EJNS_1CILi0EEES3_iEEC2ERKS3_S6_RKi)
        /*1da2c*/ 	.word	0x00000000


	//----- nvinfo : EIATTR_FRAME_SIZE
	.align		4
.L_20242:
        /*1da30*/ 	.byte	0x04, 0x11
        /*1da32*/ 	.short	(.L_20244 - .L_20243)
	.align		4
.L_20243:
        /*1da34*/ 	.word	index@($_ZN7cutlass13device_kernelIN5flash19enable_sm80_to_sm89INS1_16FlashAttnBwdSm80INS1_25CollectiveMainloopBwdSm80ILi2ELi2EN4cute5tupleIJNS5_1CILi64EEENS7_ILi128EEES8_EEENS_10bfloat16_tEfNS_4arch4Sm80ELb1ELb0ELb1ELb0ELb0ELb0ELb0ELb0ELi2ELi2ELi4ELi2ELb1EEENS1_24CollectiveEpilogueBwdGQAISA_fSD_Li256ELb0ELb0EEENS1_25SingleTileBwdLPTSchedulerILb0ELi128ELb0EEEEEEEEEvNT_6ParamsE$_ZN4cute3eso3ESOILb1ELb0EJNS_1CILi0EEES3_S3_iEEC2ERKS3_S6_S6_RKi)
        /*1da38*/ 	.word	0x00000000


	//----- nvinfo : EIATTR_FRAME_SIZE
	.align		4
.L_20244:
        /*1da3c*/ 	.byte	0x04, 0x11
        /*1da3e*/ 	.short	(.L_20246 - .L_20245)
	.align		4
.L_20245:
        /*1da40*/ 	.word	index@($_ZN7cutlass13device_kernelIN5flash19enable_sm80_to_sm89INS1_16FlashAttnBwdSm80INS1_25CollectiveMainloopBwdSm80ILi2ELi2EN4cute5tupleIJNS5_1CILi64EEENS7_ILi128EEES8_EEENS_10bfloat16_tEfNS_4arch4Sm80ELb1ELb0ELb1ELb0ELb0ELb0ELb0ELb0ELi2ELi2ELi4ELi2ELb1EEENS1_24CollectiveEpilogueBwdGQAISA_fSD_Li256ELb0ELb0EEENS1_25SingleTileBwdLPTSchedulerILb0ELi128ELb0EEEEEEEEEvNT_6ParamsE$_ZN4cute3eso3ESOILb1ELb0EJNS_10UnderscoreEiiEEC2ERKS2_RKiS7_)
        /*1da44*/ 	.word	0x00000000


	//----- nvinfo : EIATTR_FRAME_SIZE
	.align		4
.L_20246:
        /*1da48*/ 	.byte	0x04, 0x11
        /*1da4a*/ 	.short	(.L_20248 - .L_20247)
	.align		4
.L_20247:
        /*1da4c*/ 	.word	index@($_ZN7cutlass13device_kernelIN5flash19enable_sm80_to_sm89INS1_16FlashAttnBwdSm80INS1_25CollectiveMainloopBwdSm80ILi2ELi2EN4cute5tupleIJNS5_1CILi64EEENS7_ILi128EEES8_EEENS_10bfloat16_tEfNS_4arch4Sm80ELb1ELb0ELb1ELb0ELb0ELb0ELb0ELb0ELi2ELi2ELi4ELi2ELb1EEENS1_24CollectiveEpilogueBwdGQAISA_fSD_Li256ELb0ELb0EEENS1_25SingleTileBwdLPTSchedulerILb0ELi128ELb0EEEEEEEEEvNT_6ParamsE$_ZN4cute3eso3ESOILb1ELb0EJNS_10UnderscoreEiEEC2ERKS2_RKi)
        /*1da50*/ 	.word	0x00000000


	//----- nvinfo : EIATTR_FRAME_SIZE
	.align		4
.L_20248:
        /*1da54*/ 	.byte	0x04, 0x11
        /*1da56*/ 	.short	(.L_20250 - .L_20249)
	.align		4
.L_20249:
        /*1da58*/ 	.word	index@($_ZN7cutlass13device_kernelIN5flash19enable_sm80_to_sm89INS1_16FlashAttnBwdSm80INS1_25CollectiveMainloopBwdSm80ILi2ELi2EN4cute5tupleIJNS5_1CILi64EEENS7_ILi128EEES8_EEENS_10bfloat16_tEfNS_4arch4Sm80ELb1ELb0ELb1ELb0ELb0ELb0ELb0ELb0ELi2ELi2ELi4ELi2ELb1EEENS1_24CollectiveEpilogueBwdGQAISA_fSD_Li256ELb0ELb0EEENS1_25SingleTileBwdLPTSchedulerILb0ELi128ELb0EEEEEEEEEvNT_6ParamsE$_ZN4cute3eso3ESOILb1ELb0EJNS_10UnderscoreES2_iEEC2ERKS2_S5_RKi)
        /*1da5c*/ 	.word	0x00000000


	//----- nvinfo : EIATTR_FRAME_SIZE
	.align		4
.L_20250:
        /*1da60*/ 	.byte	0x04, 0x11
        /*1da62*/ 	.short	(.L_20252 - .L_20251)
	.align		4
.L_20251:
        /*1da64*/ 	.word	index@($_ZN7cutlass13device_kernelIN5flash19enable_sm80_to_sm89INS1_16FlashAttnBwdSm80INS1_25CollectiveMainloopBwdSm80ILi2ELi2EN4cute5tupleIJNS5_1CILi64EEENS7_ILi128EEES8_EEENS_10bfloat16_tEfNS_4arch4Sm80ELb1ELb0ELb1ELb0ELb0ELb0ELb0ELb0ELi2ELi2ELi4ELi2ELb1EEENS1_24CollectiveEpilogueBwdGQAISA_fSD_Li256ELb0ELb0EEENS1_25SingleTileBwdLPTSchedulerILb0ELi128ELb0EEEEEEEEEvNT_6ParamsE$_ZN4cute3eso3ESOILb1ELb0EJNS_10UnderscoreES2_S2_iEEC2ERKS2_S5_S5_RKi)
        /*1da68*/ 	.word	0x00000000


	//----- nvinfo : EIATTR_FRAME_SIZE
	.align		4
.L_20252:
        /*1da6c*/ 	.byte	0x04, 0x11
        /*1da6e*/ 	.short	(.L_20254 - .L_20253)
	.align		4
.L_20253:
        /*1da70*/ 	.word	index@($_ZN7cutlass13device_kernelIN5flash19enable_sm80_to_sm89INS1_16FlashAttnBwdSm80INS1_25CollectiveMainloopBwdSm80ILi2ELi2EN4cute5tupleIJNS5_1CILi64EEENS7_ILi128EEES8_EEENS_10bfloat16_tEfNS_4arch4Sm80ELb1ELb0ELb1ELb0ELb0ELb0ELb0ELb0ELi2ELi2ELi4ELi2ELb1EEENS1_24CollectiveEpilogueBwdGQAISA_fSD_Li256ELb0ELb0EEENS1_25SingleTileBwdLPTSchedulerILb0ELi128ELb0EEEEEEEEEvNT_6ParamsE$_ZN4cute3eso3ESOILb0ELb1EJlEEC2ERKl)
        /*1da74*/ 	.word	0x00000000


	//----- nvinfo : EIATTR_FRAME_SIZE
	.align		4
.L_20254:
        /*1da78*/ 	.byte	0x04, 0x11
        /*1da7a*/ 	.short	(.L_20256 - .L_20255)
	.align		4
.L_20255:
        /*1da7c*/ 	.word	index@($_ZN7cutlass13device_kernelIN5flash19enable_sm80_to_sm89INS1_16FlashAttnBwdSm80INS1_25CollectiveMainloopBwdSm80ILi2ELi2EN4cute5tupleIJNS5_1CILi64EEENS7_ILi128EEES8_EEENS_10bfloat16_tEfNS_4arch4Sm80ELb1ELb0ELb1ELb0ELb0ELb0ELb0ELb0ELi2ELi2ELi4ELi2ELb1EEENS1_24CollectiveEpilogueBwdGQAISA_fSD_Li256ELb0ELb0EEENS1_25SingleTileBwdLPTSchedulerILb0ELi128ELb0EEEEEEEEEvNT_6ParamsE$_ZN4cute3eso3ESOILb0ELb1EJiNS_1CILi0EEEEEC2ERKiRKS3_)
        /*1da80*/ 	.word	0x00000000


	//----- nvinfo : EIATTR_FRAME_SIZE
	.align		4
.L_20256:
        /*1da84*/ 	.byte	0x04, 0x11
        /*1da86*/ 	.short	(.L_20258 - .L_20257)
	.align		4
.L_20257:
        /*1da88*/ 	.word	index@($_ZN7cutlass13device_kernelIN5flash19enable_sm80_to_sm89INS1_16FlashAttnBwdSm80INS1_25CollectiveMainloopBwdSm80ILi2ELi2EN4cute5tupleIJNS5_1CILi64EEENS7_ILi128EEES8_EEENS_10bfloat16_tEfNS_4arch4Sm80ELb1ELb0ELb1ELb0ELb0ELb0ELb0ELb0ELi2ELi2ELi4ELi2ELb1EEENS1_24CollectiveEpilogueBwdGQAISA_fSD_Li256ELb0ELb0EEENS1_25SingleTileBwdLPTSchedulerILb0ELi128ELb0EEEEEEEEEvNT_6ParamsE$_ZN4cute3eso3ESOILb0ELb1EJiEEC2ERKi)
        /*1da8c*/ 	.word	0x00000000


	//----- nvinfo : EIATTR_FRAME_SIZE
	.align		4
.L_20258:
        /*1da90*/ 	.byte	0x04, 0x11
        /*1da92*/ 	.short	(.L_20260 - .L_20259)
	.align		4
.L_20259:
        /*1da94*/ 	.word	index@($_ZN7cutlass13device_kernelIN5flash19enable_sm80_to_sm89INS1_16FlashAttnBwdSm80INS1_25CollectiveMainloopBwdSm80ILi2ELi2EN4cute5tupleIJNS5_1CILi64EEENS7_ILi128EEES8_EEENS_10bfloat16_tEfNS_4arch4Sm80ELb1ELb0ELb1ELb0ELb0ELb0ELb0ELb0ELi2ELi2ELi4ELi2ELb1EEENS1_24CollectiveEpilogueBwdGQAISA_fSD_Li256ELb0ELb0EEENS1_25SingleTileBwdLPTSchedulerILb0ELi128ELb0EEEEEEEEEvNT_6ParamsE$_ZN4cute3eso3ESOILb0ELb1EJNS_15ArithmeticTupleIJiiEEENS_1CILi0EEES5_S5_EEC2ERKS3_RKS5_SA_SA_)
        /*1da98*/ 	.word	0x00000000


	//----- nvinfo : EIATTR_FRAME_SIZE
	.align		4
.L_20260:
        /*1da9c*/ 	.byte	0x04, 0x11
        /*1da9e*/ 	.short	(.L_20262 - .L_20261)
	.align		4
.L_20261:
        /*1daa0*/ 	.word	index@($_ZN7cutlass13device_kernelIN5flash19enable_sm80_to_sm89INS1_16FlashAttnBwdSm80INS1_25CollectiveMainloopBwdSm80ILi2ELi2EN4cute5tupleIJNS5_1CILi64EEENS7_ILi128EEES8_EEENS_10bfloat16_tEfNS_4arch4Sm80ELb1ELb0ELb1ELb0ELb0ELb0ELb0ELb0ELi2ELi2ELi4ELi2ELb1EEENS1_24CollectiveEpilogueBwdGQAISA_fSD_Li256ELb0ELb0EEENS1_25SingleTileBwdLPTSchedulerILb0ELi128ELb0EEEEEEEEEvNT_6ParamsE$_ZN4cute3eso3ESOILb0ELb1EJNS_15ArithmeticTupleIJiiEEEEEC2ERKS3_)
        /*1daa4*/ 	.word	0x00000000


	//----- nvinfo : EIATTR_FRAME_SIZE
	.align		4
.L_20262:
        /*1daa8*/ 	.byte	0x04, 0x11
        /*1daaa*/ 	.short	(.L_20264 - .L_20263)
	.align		4
.L_20263:
        /*1daac*/ 	.word	index@($_ZN7cutlass13device_kernelIN5flash19enable_sm80_to_sm89INS1_16FlashAttnBwdSm80INS1_25CollectiveMainloopBwdSm80ILi2ELi2EN4cute5tupleIJNS5_1CILi64EEENS7_ILi128EEES8_EEENS_10bfloat16_tEfNS_4arch4Sm80ELb1ELb0ELb1ELb0ELb0ELb0ELb0ELb0ELi2ELi2ELi4ELi2ELb1EEENS1_24CollectiveEpilogueBwdGQAISA_fSD_Li256ELb0ELb0EEENS1_25SingleTileBwdLPTSchedulerILb0ELi128ELb0EEEEEEEEEvNT_6ParamsE$_ZN4cute3eso3ESOILb0ELb1EJNS_15ArithmeticTupleIJiEEEEEC2ERKS3_)
        /*1dab0*/ 	.word	0x00000000


	//----- nvinfo : EIATTR_FRAME_SIZE
	.align		4
.L_20264:
        /*1dab4*/ 	.byte	0x04, 0x11
        /*1dab6*/ 	.short	(.L_20266 - .L_20265)
	.align		4
.L_20265:
        /*1dab8*/ 	.word	index@($_ZN7cutlass13device_kernelIN5flash19enable_sm80_to_sm89INS1_16FlashAttnBwdSm80INS1_25CollectiveMainloopBwdSm80ILi2ELi2EN4cute5tupleIJNS5_1CILi64EEENS7_ILi128EEES8_EEENS_10bfloat16_tEfNS_4arch4Sm80ELb1ELb0ELb1ELb0ELb0ELb0ELb0ELb0ELi2ELi2ELi4ELi2ELb1EEENS1_24CollectiveEpilogueBwdGQAISA_fSD_Li256ELb0ELb0EEENS1_25SingleTileBwdLPTSchedulerILb0ELi128ELb0EEEEEEEEEvNT_6ParamsE$_ZN4cute3eso3ESOILb0ELb1EJNS_15ArithmeticTupleIJNS_1CILi0EEEiEEEEEC2ERKS5_)
        /*1dabc*/ 	.word	0x00000000


	//----- nvinfo : EIATTR_FRAME_SIZE
	.align		4
.L_20266:
        /*1dac0*/ 	.byte	0x04, 0x11
        /*1dac2*/ 	.short	(.L_20268 - .L_20267)
	.align		4
.L_20267:
        /*1dac4*/ 	.word	index@($_ZN7cutlass13device_kernelIN5flash19enable_sm80_to_sm89INS1_16FlashAttnBwdSm80INS1_25CollectiveMainloopBwdSm80ILi2ELi2EN4cute5tupleIJNS5_1CILi64EEENS7_ILi128EEES8_EEENS_10bfloat16_tEfNS_4arch4Sm80ELb1ELb0ELb1ELb0ELb0ELb0ELb0ELb0ELi2ELi2ELi4ELi2ELb1EEENS1_24CollectiveEpilogueBwdGQAISA_fSD_Li256ELb0ELb0EEENS1_25SingleTileBwdLPTSchedulerILb0ELi128ELb0EEEEEEEEEvNT_6ParamsE$_ZN4cute3eso3ESOILb0ELb0EJiiEEC2ERKiS4_)
        /*1dac8*/ 	.word	0x00000000


	//----- nvinfo : EIATTR_FRAME_SIZE
	.align		4
.L_20268:
        /*1dacc*/ 	.byte	0x04, 0x11
        /*1dace*/ 	.short	(.L_20270 - .L_20269)
	.align		4
.L_20269:
        /*1dad0*/ 	.word	index@($_ZN7cutlass13device_kernelIN5flash19enable_sm80_to_sm89INS1_16FlashAttnBwdSm80INS1_25CollectiveMainloopBwdSm80ILi2ELi2EN4cute5tupleIJNS5_1CILi64EEENS7_ILi128EEES8_EEENS_10bfloat16_tEfNS_4arch4Sm80ELb1ELb0ELb1ELb0ELb0ELb0ELb0ELb0ELi2ELi2ELi4ELi2ELb1EEENS1_24CollectiveEpilogueBwdGQAISA_fSD_Li256ELb0ELb0EEENS1_25SingleTileBwdLPTSchedulerILb0ELi128ELb0EEEEEEEEEvNT_6ParamsE$_ZN4cute3eso3ESOILb0ELb0EJNS_6LayoutINS_5tupleIJNS3_IJNS_1CILi8EEENS4_ILi1EEEEEENS4_ILi2EEES6_EEENS3_IJNS3_IJS6_NS4_ILi0EEEEEElSA_EEEEElEEC2ERKSD_RKl)
        /*1dad4*/ 	.word	0x00000000


	//----- nvinfo : EIATTR_FRAME_SIZE
	.align		4
.L_20270:
        /*1dad8*/ 	.byte	0x04, 0x11
        /*1dada*/ 	.short	(.L_20272 - .L_20271)
	.align		4
.L_20271:
        /*1dadc*/ 	.word	index@($_ZN7cutlass13device_kernelIN5flash19enable_sm80_to_sm89INS1_16FlashAttnBwdSm80INS1_25CollectiveMainloopBwdSm80ILi2ELi2EN4cute5tupleIJNS5_1CILi64EEENS7_ILi128EEES8_EEENS_10bfloat16_tEfNS_4arch4Sm80ELb1ELb0ELb1ELb0ELb0ELb0ELb0ELb0ELi2ELi2ELi4ELi2ELb1EEENS1_24CollectiveEpilogueBwdGQAISA_fSD_Li256ELb0ELb0EEENS1_25SingleTileBwdLPTSchedulerILb0ELi128ELb0EEEEEEEEEvNT_6ParamsE$_ZN4cute3eso3ESOILb0ELb0EJNS_6LayoutINS_5tupleIJNS3_IJNS_1CILi8EEENS4_ILi1EEEEEENS4_ILi2EEES6_EEENS3_IJNS3_IJS6_NS4_ILi0EEEEEElSA_EEEEENS_10ViewEngineINS_8gmem_ptrIPKN7cutlass10bfloat16_tEEEEEEEC2ERKSD_RKSL_)
        /*1dae0*/ 	.word	0x00000000


	//----- nvinfo : EIATTR_FRAME_SIZE
	.align		4
.L_20272:
        /*1dae4*/ 	.byte	0x04, 0x11
        /*1dae6*/ 	.short	(.L_20274 - .L_20273)
	.align		4
.L_20273:
        /*1dae8*/ 	.word	index@($_ZN7cutlass13device_kernelIN5flash19enable_sm80_to_sm89INS1_16FlashAttnBwdSm80INS1_25CollectiveMainloopBwdSm80ILi2ELi2EN4cute5tupleIJNS5_1CILi64EEENS7_ILi128EEES8_EEENS_10bfloat16_tEfNS_4arch4Sm80ELb1ELb0ELb1ELb0ELb0ELb0ELb0ELb0ELi2ELi2ELi4ELi2ELb1EEENS1_24CollectiveEpilogueBwdGQAISA_fSD_Li256ELb0ELb0EEENS1_25SingleTileBwdLPTSchedulerILb0ELi128ELb0EEEEEEEEEvNT_6ParamsE$_ZN4cute3eso3ESOILb0ELb0EJNS_5tupleIJiiEEEiiiEEC2ERKS3_RKiS8_S8_)
        /*1daec*/ 	.word	0x00000000


	//----- nvinfo : EIATTR_FRAME_SIZE
	.align		4
.L_20274:
        /*1daf0*/ 	.byte	0x04, 0x11
        /*1daf2*/ 	.short	(.L_20276 - .L_20275)
	.align		4
.L_20275:
        /*1daf4*/ 	.word	index@($_ZN7cutlass13device_kernelIN5flash19enable_sm80_to_sm89INS1_16FlashAttnBwdSm80INS1_25CollectiveMainloopBwdSm80ILi2ELi2EN4cute5tupleIJNS5_1CILi64EEENS7_ILi128EEES8_EEENS_10bfloat16_tEfNS_4arch4Sm80ELb1ELb0ELb1ELb0ELb0ELb0ELb0ELb0ELi2ELi2ELi4ELi2ELb1EEENS1_24CollectiveEpilogueBwdGQAISA_fSD_Li256ELb0ELb0EEENS1_25SingleTileBwdLPTSchedulerILb0ELi128ELb0EEEEEEEEEvNT_6ParamsE$_ZN4cute3eso3ESOILb0ELb0EJNS_15ArithmeticTupleIJiiEEEiiiEEC2ERKS3_RKiS8_S8_)
        /*1daf8*/ 	.word	0x00000000


	//----- nvinfo : EIATTR_FRAME_SIZE
	.align		4
.L_20276:
        /*1dafc*/ 	.byte	0x04, 0x11
        /*1dafe*/ 	.short	(.L_20278 - .L_20277)
	.align		4
.L_20277:
        /*1db00*/ 	.word	index@($_ZN7cutlass13device_kernelIN5flash19enable_sm80_to_sm89INS1_16FlashAttnBwdSm80INS1_25CollectiveMainloopBwdSm80ILi2ELi2EN4cute5tupleIJNS5_1CILi64EEENS7_ILi128EEES8_EEENS_10bfloat16_tEfNS_4arch4Sm80ELb1ELb0ELb1ELb0ELb0ELb0ELb0ELb0ELi2ELi2ELi4ELi2ELb1EEENS1_24CollectiveEpilogueBwdGQAISA_fSD_Li256ELb0ELb0EEENS1_25SingleTileBwdLPTSchedulerILb0ELi128ELb0EEEEEEEEEvNT_6ParamsE$_ZN4cute12iter_adaptorIPfNS_8smem_ptrIS1_EEEC2ES1_)
        /*1db04*/ 	.word	0x00000000


	//----- nvinfo : EIATTR_FRAME_SIZE
	.align		4
.L_20278:
        /*1db08*/ 	.byte	0x04, 0x11
        /*1db0a*/ 	.short	(.L_20280 - .L_20279)
	.align		4
.L_20279:
        /*1db0c*/ 	.word	index@($_ZN7cutlass13device_kernelIN5flash19enable_sm80_to_sm89INS1_16FlashAttnBwdSm80INS1_25CollectiveMainloopBwdSm80ILi2ELi2EN4cute5tupleIJNS5_1CILi64EEENS7_ILi128EEES8_EEENS_10bfloat16_tEfNS_4arch4Sm80ELb1ELb0ELb1ELb0ELb0ELb0ELb0ELb0ELi2ELi2ELi4ELi2ELb1EEENS1_24CollectiveEpilogueBwdGQAISA_fSD_Li256ELb0ELb0EEENS1_25SingleTileBwdLPTSchedulerILb0ELi128ELb0EEEEEEEEEvNT_6ParamsE$_ZN4cute12iter_adaptorIPN7cutlass9uint128_tENS_8smem_ptrIS3_EEEC2ES3_)
        /*1db10*/ 	.word	0x00000000


	//----- nvinfo : EIATTR_FRAME_SIZE
	.align		4
.L_20280:
        /*1db14*/ 	.byte	0x04, 0x11
        /*1db16*/ 	.short	(.L_20282 - .L_20281)
	.align		4
.L_20281:
        /*1db18*/ 	.word	index@($_ZN7cutlass13device_kernelIN5flash19enable_sm80_to_sm89INS1_16FlashAttnBwdSm80INS1_25CollectiveMainloopBwdSm80ILi2ELi2EN4cute5tupleIJNS5_1CILi64EEENS7_ILi128EEES8_EEENS_10bfloat16_tEfNS_4arch4Sm80ELb1ELb0ELb1ELb0ELb0ELb0ELb0ELb0ELi2ELi2ELi4ELi2ELb1EEENS1_24CollectiveEpilogueBwdGQAISA_fSD_Li256ELb0ELb0EEENS1_25SingleTileBwdLPTSchedulerILb0ELi128ELb0EEEEEEEEEvNT_6ParamsE$_ZN4cute12iter_adaptorIPN7cutlass10bfloat16_tENS_8smem_ptrIS3_EEEC2ES3_)
        /*1db1c*/ 	.word	0x00000000


	//----- nvinfo : EIATTR_FRAME_SIZE
	.align		4
.L_20282:
        /*1db20*/ 	.byte	0x04, 0x11
        /*1db22*/ 	.short	(.L_20284 - .L_20283)
	.align		4
.L_20283:
        /*1db24*/ 	.word	index@($_ZN7cutlass13device_kernelIN5flash19enable_sm80_to_sm89INS1_16FlashAttnBwdSm80INS1_25CollectiveMainloopBwdSm80ILi2ELi2EN4cute5tupleIJNS5_1CILi64EEENS7_ILi128EEES8_EEENS_10bfloat16_tEfNS_4arch4Sm80ELb1ELb0ELb1ELb0ELb0ELb0ELb0ELb0ELi2ELi2ELi4ELi2ELb1EEENS1_24CollectiveEpilogueBwdGQAISA_fSD_Li256ELb0ELb0EEENS1_25SingleTileBwdLPTSchedulerILb0ELi128ELb0EEEEEEEEEvNT_6ParamsE$_ZN4cute12iter_adaptorIPKfNS_8gmem_ptrIS2_EEEC2ES2_)
        /*1db28*/ 	.word	0x00000000


	//----- nvinfo : EIATTR_FRAME_SIZE
	.align		4
.L_20284:
        /*1db2c*/ 	.byte	0x04, 0x11
        /*1db2e*/ 	.short	(.L_20286 - .L_20285)
	.align		4
.L_20285:
        /*1db30*/ 	.word	index@($_ZN7cutlass13device_kernelIN5flash19enable_sm80_to_sm89INS1_16FlashAttnBwdSm80INS1_25CollectiveMainloopBwdSm80ILi2ELi2EN4cute5tupleIJNS5_1CILi64EEENS7_ILi128EEES8_EEENS_10bfloat16_tEfNS_4arch4Sm80ELb1ELb0ELb1ELb0ELb0ELb0ELb0ELb0ELi2ELi2ELi4ELi2ELb1EEENS1_24CollectiveEpilogueBwdGQAISA_fSD_Li256ELb0ELb0EEENS1_25SingleTileBwdLPTSchedulerILb0ELi128ELb0EEEEEEEEEvNT_6ParamsE$_ZN4cute12iter_adaptorIPKN7cutlass9uint128_tENS_8gmem_ptrIS4_EEEC2ES4_)
        /*1db34*/ 	.word	0x00000000


	//----- nvinfo : EIATTR_FRAME_SIZE
	.align		4
.L_20286:
        /*1db38*/ 	.byte	0x04, 0x11
        /*1db3a*/ 	.short	(.L_20288 - .L_20287)
	.align		4
.L_20287:
        /*1db3c*/ 	.word	index@($_ZN7cutlass13device_kernelIN5flash19enable_sm80_to_sm89INS1_16FlashAttnBwdSm80INS1_25CollectiveMainloopBwdSm80ILi2ELi2EN4cute5tupleIJNS5_1CILi64EEENS7_ILi128EEES8_EEENS_10bfloat16_tEfNS_4arch4Sm80ELb1ELb0ELb1ELb0ELb0ELb0ELb0ELb0ELi2ELi2ELi4ELi2ELb1EEENS1_24CollectiveEpilogueBwdGQAISA_fSD_Li256ELb0ELb0EEENS1_25SingleTileBwdLPTSchedulerILb0ELi128ELb0EEEEEEEEEvNT_6ParamsE$_ZN4cute12iter_adaptorIPKN7cutlass10bfloat16_tENS_8gmem_ptrIS4_EEEC2ES4_)
        /*1db40*/ 	.word	0x00000000


	//----- nvinfo : EIATTR_FRAME_SIZE
	.align		4
.L_20288:
        /*1db44*/ 	.byte	0x04, 0x11
        /*1db46*/ 	.short	(.L_20290 - .L_20289)
	.align		4
.L_20289:
        /*1db48*/ 	.word	index@(_ZN7cutlass13device_kernelIN5flash19enable_sm80_to_sm89INS1_16FlashAttnBwdSm80INS1_25CollectiveMainloopBwdSm80ILi2ELi2EN4cute5tupleIJNS5_1CILi64EEENS7_ILi128EEES8_EEENS_10bfloat16_tEfNS_4arch4Sm80ELb1ELb0ELb1ELb0ELb0ELb0ELb0ELb0ELi2ELi2ELi4ELi2ELb1EEENS1_24CollectiveEpilogueBwdGQAISA_fSD_Li256ELb0ELb0EEENS1_25SingleTileBwdLPTSchedulerILb0ELi128ELb0EEEEEEEEEvNT_6ParamsE)
        /*1db4c*/ 	.word	0x000001b0


	//----- nvinfo : EIATTR_REGCOUNT
	.align		4
.L_20290:
        /*1db50*/ 	.byte	0x04, 0x2f
        /*1db52*/ 	.short	(.L_20292 - .L_20291)
	.align		4
.L_20291:
        /*1db54*/ 	.word	index@(_ZN7cutlass13device_kernelIN5flash19enable_sm80_to_sm89INS1_16FlashAttnBwdSm80INS1_25CollectiveMainloopBwdSm80ILi2ELi2EN4cute5tupleIJNS5_1CILi64EEENS7_ILi128EEES8_EEENS_10bfloat16_tEfNS_4arch4Sm80ELb1ELb0ELb1ELb0ELb1ELb0ELb0ELb0ELi2ELi2ELi4ELi2ELb1EEENS1_21CollectiveEpilogueBwdISA_SB_SD_Li256ELb0ELb0ELi2EEENS1_25SingleTileBwdLPTSchedulerILb0ELi128ELb1EEEEEEEEEvNT_6ParamsE)
        /*1db58*/ 	.word	0x000000fc


	//----- nvinfo : EIATTR_FRAME_SIZE
	.align		4
.L_20292:
        /*1db5c*/ 	.byte	0x04, 0x11
        /*1db5e*/ 	.short	(.L_20294 - .L_20293)
	.align		4
.L_20293:
        /*1db60*/ 	.word	index@($_ZN7cutlass13device_kernelIN5flash19enable_sm80_to_sm89INS1_16FlashAttnBwdSm80INS1_25CollectiveMainloopBwdSm80ILi2ELi2EN4cute5tupleIJNS5_1CILi64EEENS7_ILi128EEES8_EEENS_10bfloat16_tEfNS_4arch4Sm80ELb1ELb0ELb1ELb0ELb1ELb0ELb0ELb0ELi2ELi2ELi4ELi2ELb1EEENS1_21CollectiveEpilogueBwdISA_SB_SD_Li256ELb0ELb0ELi2EEENS1_25SingleTileBwdLPTSchedulerILb0ELi128ELb1EEEEEEEEEvNT_6ParamsE$_ZZN5flash25CollectiveMainloopBwdSm80ILi2ELi2EN4cute5tupleIJNS1_1CILi64EEENS3_ILi128EEES4_EEEN7cutlass10bfloat16_tEfNS7_4arch4Sm80ELb1ELb0ELb1ELb0ELb1ELb0ELb0ELb0ELi2ELi2ELi4ELi2ELb1EE3mmaINS_16FlashAttnBwdSm80ISB_NS_21CollectiveEpilogueBwdIS6_S8_SA_Li256ELb0ELb0ELi2EEENS_25SingleTileBwdLPTSchedulerILb0ELi128ELb1EEEE13SharedStorageENS1_6TensorINS1_11ArrayEngineIfLm32EEENS1_6LayoutINS2_IJNS2_IJNS3_ILi2EEESO_EEESO_NS3_ILi4EEEEEENS2_IJNS2_IJNS3_ILi1EEESO_EEESQ_NS3_ILi8EEEEEEEEEEEEbRKNSB_6ParamsERT0_S12_iNS2_IJiiiEEERT_ENKUliiE_clEii)
        /*1db64*/ 	.word	0x00000000


	//----- nvinfo : EIATTR_FRAME_SIZE
	.align		4
.L_20294:
        /*1db68*/ 	.byte	0x04, 0x11
        /*1db6a*/ 	.short	(.L_20296 - .L_20295)
	.align		4
.L_20295:
        /*1db6c*/ 	.word	index@($_ZN7cutlass13device_kernelIN5flash19enable_sm80_to_sm89INS1_16FlashAttnBwdSm80INS1_25CollectiveMainloopBwdSm80ILi2ELi2EN4cute5tupleIJNS5_1CILi64EEENS7_ILi128EEES8_EEENS_10bfloat16_tEfNS_4arch4Sm80ELb1ELb0ELb1ELb0ELb1ELb0ELb0ELb0ELi2ELi2ELi4ELi2ELb1EEENS1_21CollectiveEpilogueBwdISA_SB_SD_Li256ELb0ELb0ELi2EEENS1_25SingleTileBwdLPTSchedulerILb0ELi128ELb1EEEEEEEEEvNT_6ParamsE$_ZZN5flash25CollectiveMainloopBwdSm80ILi2ELi2EN4cute5tupleIJNS1_1CILi64EEENS3_ILi128EEES4_EEEN7cutlass10bfloat16_tEfNS7_4arch4Sm80ELb1ELb0ELb1ELb0ELb1ELb0ELb0ELb0ELi2ELi2ELi4ELi2ELb1EE3mmaINS_16FlashAttnBwdSm80ISB_NS_21CollectiveEpilogueBwdIS6_S8_SA_Li256ELb0ELb0ELi2EEENS_25SingleTileBwdLPTSchedulerILb0ELi128ELb1EEEE13SharedStorageENS1_6TensorINS1_11ArrayEngineIfLm32EEENS1_6LayoutINS2_IJNS2_IJNS3_ILi2EEESO_EEESO_NS3_ILi4EEEEEENS2_IJNS2_IJNS3_ILi1EEESO_EEESQ_NS3_ILi8EEEEEEEEEEEEbRKNSB_6ParamsERT0_S12_iNS2_IJiiiEEERT_ENKUliiE0_clEii)
        /*1db70*/ 	.word	0x00000000


	//----- nvinfo : EIATTR_FRAME_SIZE
	.align		4
.L_20296:
        /*1db74*/ 	.byte	0x04, 0x11
        /*1db76*/ 	.short	(.L_20298 - .L_20297)
	.align		4
.L_20297:
        /*1db78*/ 	.word	index@($_ZN7cutlass13device_kernelIN5flash19enable_sm80_to_sm89INS1_16FlashAttnBwdSm80INS1_25CollectiveMainloopBwdSm80ILi2ELi2EN4cute5tupleIJNS5_1CILi64EEENS7_ILi128EEES8_EEENS_10bfloat16_tEfNS_4arch4Sm80ELb1ELb0ELb1ELb0ELb1ELb0ELb0ELb0ELi2ELi2ELi4ELi2ELb1EEENS1_21CollectiveEpilogueBwdISA_SB_SD_Li256ELb0ELb0ELi2EEENS1_25SingleTileBwdLPTSchedulerILb0ELi128ELb1EEEEEEEEEvNT_6ParamsE$_ZZN4cuteplIJiiEJNS_1CILi0EEES2_EEEDaRKNS_15ArithmeticTupleIJDpT_EEERKNS3_IJDpT0_EEEENKUlDpRKT_E_clIJiiEEEDaSH_)
        /*1db7c*/ 	.word	0x00000000


	//----- nvinfo : EIATTR_FRAME_SIZE
	.align		4
.L_20298:
        /*1db80*/ 	.byte	0x04, 0x11
        /*1db82*/ 	.short	(.L_20300 - .L_20299)
	.align		4
.L_20299:
        /*1db84*/ 	.word	index@($_ZN7cutlass13device_kernelIN5flash19enable_sm80_to_sm89INS1_16FlashAttnBwdSm80INS1_25CollectiveMainloopBwdSm80ILi2ELi2EN4cute5tupleIJNS5_1CILi64EEENS7_ILi128EEES8_EEENS_10bfloat16_tEfNS_4arch4Sm80ELb1ELb0ELb1ELb0ELb1ELb0ELb0ELb0ELi2ELi2ELi4ELi2ELb1EEENS1_21CollectiveEpilogueBwdISA_SB_SD_Li256ELb0ELb0ELi2EEENS1_25SingleTileBwdLPTSchedulerILb0ELi128ELb1EEEEEEEEEvNT_6ParamsE$_ZZN4cuteplIJiEJNS_1CILi0EEEiEEEDaRKNS_15ArithmeticTupleIJDpT_EEERKNS3_IJDpT0_EEEENKUlDpRKT_E_clIJiiEEEDaSH_)
        /*1db88*/ 	.word	0x00000000


	//----- nvinfo : EIATTR_FRAME_SIZE
	.align		4
.L_20300:
        /*1db8c*/ 	.byte	0x04, 0x11
        /*1db8e*/ 	.short	(.L_20302 - .L_20301)
	.align		4
.L_20301:
        /*1db90*/ 	.word	index@($_ZN7cutlass13device_kernelIN5flash19enable_sm80_to_sm89INS1_16FlashAttnBwdSm80INS1_25CollectiveMainloopBwdSm80ILi2ELi2EN4cute5tupleIJNS5_1CILi64EEENS7_ILi128EEES8_EEENS_10bfloat16_tEfNS_4arch4Sm80ELb1ELb0ELb1ELb0ELb1ELb0ELb0ELb0ELi2ELi2ELi4ELi2ELb1EEENS1_21CollectiveEpilogueBwdISA_SB_SD_Li256ELb0ELb0ELi2EEENS1_25SingleTileBwdLPTSchedulerILb0ELi128ELb1EEEEEEEEEvNT_6ParamsE$_ZZN4cuteplIJiEJNS_1CILi0EEEEEEDaRKNS_15ArithmeticTupleIJDpT_EEERKNS3_IJDpT0_EEEENKUlDpRKT_E_clIJiEEEDaSH_)
        /*1db94*/ 	.word	0x00000000


	//----- nvinfo : EIATTR_FRAME_SIZE
	.align		4
.L_20302:
        /*1db98*/ 	.byte	0x04, 0x11
        /*1db9a*/ 	.short	(.L_20304 - .L_20303)
	.align		4
.L_20303:
        /*1db9c*/ 	.word	index@($_ZN7cutlass13device_kernelIN5flash19enable_sm80_to_sm89INS1_16FlashAttnBwdSm80INS1_25CollectiveMainloopBwdSm80ILi2ELi2EN4cute5tupleIJNS5_1CILi64EEENS7_ILi128EEES8_EEENS_10bfloat16_tEfNS_4arch4Sm80ELb1ELb0ELb1ELb0ELb1ELb0ELb0ELb0ELi2ELi2ELi4ELi2ELb1EEENS1_21CollectiveEpilogueBwdISA_SB_SD_Li256ELb0ELb0ELi2EEENS1_25SingleTileBwdLPTSchedulerILb0ELi128ELb1EEEEEEEEEvNT_6ParamsE$_ZZN4cuteplIJNS_1CILi0EEEiEJS2_S2_iiEEEDaRKNS_15ArithmeticTupleIJDpT_EEERKNS3_IJDpT0_EEEENKUlDpRKT_E_clIJS2_iiiEEEDaSH_)
        /*1dba0*/ 	.word	0x00000000


	//----- nvinfo : EIATTR_FRAME_SIZE
	.align		4
.L_20304:
        /*1dba4*/ 	.byte	0x04, 0x11
        /*1dba6*/ 	.short	(.L_20306 - .L_20305)
	.align		4
.L_20305:
        /*1dba8*/ 	.word	index@($_ZN7cutlass13device_kernelIN5flash19enable_sm80_to_sm89INS1_16FlashAttnBwdSm80INS1_25CollectiveMainloopBwdSm80ILi2ELi2EN4cute5tupleIJNS5_1CILi64EEENS7_ILi128EEES8_EEENS_10bfloat16_tEfNS_4arch4Sm80ELb1ELb0ELb1ELb0ELb1ELb0ELb0ELb0ELi2ELi2ELi4ELi2ELb1EEENS1_21CollectiveEpilogueBwdISA_SB_SD_Li256ELb0ELb0ELi2EEENS1_25SingleTileBwdLPTSchedulerILb0ELi128ELb1EEEEEEEEEvNT_6ParamsE$_ZZN4cuteplIJNS_1CILi0EEES2_iEJS2_S2_S2_iEEEDaRKNS_15ArithmeticTupleIJDpT_EEERKNS3_IJDpT0_EEEENKUlDpRKT_E_clIJS2_S2_iiEEEDaSH_)
        /*1dbac*/ 	.word	0x00000000


	//----- nvinfo : EIATTR_FRAME_SIZE
	.align		4
.L_20306:
        /*1dbb0*/ 	.byte	0x04, 0x11
        /*1dbb2*/ 	.short	(.L_20308 - .L_20307)
	.align		4
.L_20307:
        /*1dbb4*/ 	.word	index@($_ZN7cutlass13device_kernelIN5flash19enable_sm80_to_sm89INS1_16FlashAttnBwdSm80INS1_25CollectiveMainloopBwdSm80ILi2ELi2EN4cute5tupleIJNS5_1CILi64EEENS7_ILi128EEES8_EEENS_10bfloat16_tEfNS_4arch4Sm80ELb1ELb0ELb1ELb0ELb1ELb0ELb0ELb0ELi2ELi2ELi4ELi2ELb1EEENS1_21CollectiveEpilogueBwdISA_SB_SD_Li256ELb0ELb0ELi2EEENS1_25SingleTileBwdLPTSchedulerILb0ELi128ELb1EEEEEEEEEvNT_6ParamsE$_ZZN4cuteplIJNS_1CILi0EEES2_EJiS2_EEEDaRKNS_15ArithmeticTupleIJDpT_EEERKNS3_IJDpT0_EEEENKUlDpRKT_E_clIJiS2_EEEDaSH_)
        /*1dbb8*/ 	.word	0x00000000


	//----- nvinfo : EIATTR_FRAME_SIZE
	.align		4
.L_20308:
        /*1dbbc*/ 	.byte	0x04, 0x11
        /*1dbbe*/ 	.short	(.L_20310 - .L_20309)
	.align		4
.L_20309:
        /*1dbc0*/ 	.word	index@($_ZN7cutlass13device_kernelIN5flash19enable_sm80_to_sm89INS1_16FlashAttnBwdSm80INS1_25CollectiveMainloopBwdSm80ILi2ELi2EN4cute5tupleIJNS5_1CILi64EEENS7_ILi128EEES8_EEENS_10bfloat16_tEfNS_4arch4Sm80ELb1ELb0ELb1ELb0ELb1ELb0ELb0ELb0ELi2ELi2ELi4ELi2ELb1EEENS1_21CollectiveEpilogueBwdISA_SB_SD_Li256ELb0ELb0ELi2EEENS1_25SingleTileBwdLPTSchedulerILb0ELi128ELb1EEEEEEEEEvNT_6ParamsE$_ZZN4cuteplIJNS_1CILi0EEES2_EJiEEEDaRKNS_15ArithmeticTupleIJDpT_EEERKNS3_IJDpT0_EEEENKUlDpRKT_E_clIJiS2_EEEDaSH_)
        /*1dbc4*/ 	.word	0x00000000


	//----- nvinfo : EIATTR_FRAME_SIZE
	.align		4
.L_20310:
        /*1dbc8*/ 	.byte	0x04, 0x11
        /*1dbca*/ 	.short	(.L_20312 - .L_20311)
	.align		4
.L_20311:
        /*1dbcc*/ 	.word	index@($_ZN7cutlass13device_kernelIN5flash19enable_sm80_to_sm89INS1_16FlashAttnBwdSm80INS1_25CollectiveMainloopBwdSm80ILi2ELi2EN4cute5tupleIJNS5_1CILi64EEENS7_ILi128EEES8_EEENS_10bfloat16_tEfNS_4arch4Sm80ELb1ELb0ELb1ELb0ELb1ELb0ELb0ELb0ELi2ELi2ELi4ELi2ELb1EEENS1_21CollectiveEpilogueBwdISA_SB_SD_Li256ELb0ELb0ELi2EEENS1_25SingleTileBwdLPTSchedulerILb0ELi128ELb1EEEEEEEEEvNT_6ParamsE$_ZZN4cuteplIJNS_15ArithmeticTupleIJiiEEEEJNS_1CILi0EEEiiiEEEDaRKNS1_IJDpT_EEERKNS1_IJDpT0_EEEENKUlDpRKT_E_clIJS2_iiiEEEDaSI_)
        /*1dbd0*/ 	.word	0x00000000


	//----- nvinfo : EIATTR_FRAME_SIZE
	.align		4
.L_20312:
        /*1dbd4*/ 	.byte	0x04, 0x11
        /*1dbd6*/ 	.short	(.L_20314 - .L_20313)
	.align		4
.L_20313:
        /*1dbd8*/ 	.word	index@($_ZN7cutlass13device_kernelIN5flash19enable_sm80_to_sm89INS1_16FlashAttnBwdSm80INS1_25CollectiveMainloopBwdSm80ILi2ELi2EN4cute5tupleIJNS5_1CILi64EEENS7_ILi128EEES8_EEENS_10bfloat16_tEfNS_4arch4Sm80ELb1ELb0ELb1ELb0ELb1ELb0ELb0ELb0ELi2ELi2ELi4ELi2ELb1EEENS1_21CollectiveEpilogueBwdISA_SB_SD_Li256ELb0ELb0ELi2EEENS1_25SingleTileBwdLPTSchedulerILb0ELi128ELb1EEEEEEEEEvNT_6ParamsE$_ZZN4cuteplIJNS_15ArithmeticTupleIJiEEEEJNS1_IJNS_1CILi0EEEiEEEEEEDaRKNS1_IJDpT_EEERKNS1_IJDpT0_EEEENKUlDpRKT_E_clIJNS1_IJiiEEEEEEDaSJ_)
        /*1dbdc*/ 	.word	0x00000000


	//----- nvinfo : EIATTR_FRAME_SIZE
	.align		4
.L_20314:
        /*1dbe0*/ 	.byte	0x04, 0x11
        /*1dbe2*/ 	.short	(.L_20316 - .L_20315)
	.align		4
.L_20315:
        /*1dbe4*/ 	.word	index@($_ZN7cutlass13device_kernelIN5flash19enable_sm80_to_sm89INS1_16FlashAttnBwdSm80INS1_25CollectiveMainloopBwdSm80ILi2ELi2EN4cute5tupleIJNS5_1CILi64EEENS7_ILi128EEES8_EEENS_10bfloat16_tEfNS_4arch4Sm80ELb1ELb0ELb1ELb0ELb1ELb0ELb0ELb0ELi2ELi2ELi4ELi2ELb1EEENS1_21CollectiveEpilogueBwdISA_SB_SD_Li256ELb0ELb0ELi2EEENS1_25SingleTileBwdLPTSchedulerILb0ELi128ELb1EEEEEEEEEvNT_6ParamsE$_ZZN4cute9transformINS_15ArithmeticTupleIJiiEEEZNS_14transform_leafIS2_RNS_8identityEEEDaRKT_OT0_EUlRKT_E_EEDaS8_SA_ENKUlDpSD_E_clIJiiEEEDaSF_)
        /*1dbe8*/ 	.word	0x00000000


	//----- nvinfo : EIATTR_FRAME_SIZE
	.align		4
.L_20316:
        /*1dbec*/ 	.byte	0x04, 0x11
        /*1dbee*/ 	.short	(.L_20318 - .L_20317)
	.align		4
.L_20317:
        /*1dbf0*/ 	.word	index@($_ZN7cutlass13device_kernelIN5flash19enable_sm80_to_sm89INS1_16FlashAttnBwdSm80INS1_25CollectiveMainloopBwdSm80ILi2ELi2EN4cute5tupleIJNS5_1CILi64EEENS7_ILi128EEES8_EEENS_10bfloat16_tEfNS_4arch4Sm80ELb1ELb0ELb1ELb0ELb1ELb0ELb0ELb0ELi2ELi2ELi4ELi2ELb1EEENS1_21CollectiveEpilogueBwdISA_SB_SD_Li256ELb0ELb0ELi2EEENS1_25SingleTileBwdLPTSchedulerILb0ELi128ELb1EEEEEEEEEvNT_6ParamsE$_ZZN4cute9transformINS_15ArithmeticTupleIJNS1_IJiiEEEiiiEEEZNS_14transform_leafIS3_NS_8identityEEEDaRKT_OT0_EUlRKT_E_EEDaS8_SA_ENKUlDpSD_E_clIJNS_5tupleIJiiEEEiiiEEEDaSF_)
        /*1dbf4*/ 	.word	0x00000000


	//----- nvinfo : EIATTR_FRAME_SIZE
	.align		4
.L_20318:
        /*1dbf8*/ 	.byte	0x04, 0x11
        /*1dbfa*/ 	.short	(.L_20320 - .L_20319)
	.align		4
.L_20319:
        /*1dbfc*/ 	.word	index@($_ZN7cutlass13device_kernelIN5flash19enable_sm80_to_sm89INS1_16FlashAttnBwdSm80INS1_25CollectiveMainloopBwdSm80ILi2ELi2EN4cute5tupleIJNS5_1CILi64EEENS7_ILi128EEES8_EEENS_10bfloat16_tEfNS_4arch4Sm80ELb1ELb0ELb1ELb0ELb1ELb0ELb0ELb0ELi2ELi2ELi4ELi2ELb1EEENS1_21CollectiveEpilogueBwdISA_SB_SD_Li256ELb0ELb0ELi2EEENS1_25SingleTileBwdLPTSchedulerILb0ELi128ELb1EEEEEEEEEvNT_6ParamsE$_ZZN4cute7idx2crdINS_5tupleIJiEEENS1_IJNS1_IJNS1_IJNS_1CILi8EEENS3_ILi2EEEEEES5_S5_NS3_ILi4EEEEEEEEEEEDaRKT_RKT0_ENKUlRKT_RKT0_E_clIiS8_EEDaSI_SL_)
        /*1dc00*/ 	.word	0x00000000


	//----- nvinfo : EIATTR_FRAME_SIZE
	.align		4
.L_20320:
        /*1dc04*/ 	.byte	0x04, 0x11
        /*1dc06*/ 	.short	(.L_20322 - .L_20321)
	.align		4
.L_20321:
        /*1dc08*/ 	.word	index@($_ZN7cutlass13device_kernelIN5flash19enable_sm80_to_sm89INS1_16FlashAttnBwdSm80INS1_25CollectiveMainloopBwdSm80ILi2ELi2EN4cute5tupleIJNS5_1CILi64EEENS7_ILi128EEES8_EEENS_10bfloat16_tEfNS_4arch4Sm80ELb1ELb0ELb1ELb0ELb1ELb0ELb0ELb0ELi2ELi2ELi4ELi2ELb1EEENS1_21CollectiveEpilogueBwdISA_SB_SD_Li256ELb0ELb0ELi2EEENS1_25SingleTileBwdLPTSchedulerILb0ELi128ELb1EEEEEEEEEvNT_6ParamsE$_ZZN4cute7idx2crdINS_5tupleIJiEEENS1_IJNS1_IJNS1_IJNS_1CILi8EEENS3_ILi2EEEEEES5_NS3_ILi4EEES5_EEEEEEEEDaRKT_RKT0_ENKUlRKT_RKT0_E_clIiS8_EEDaSI_SL_)
        /*1dc0c*/ 	.word	0x00000000


	//----- nvinfo : EIATTR_FRAME_SIZE
	.align		4
.L_20322:
        /*1dc10*/ 	.byte	0x04, 0x11
        /*1dc12*/ 	.short	(.L_20324 - .L_20323)
	.align		4
.L_20323:
        /*1dc14*/ 	.word	index@($_ZN7cutlass13device_kernelIN5flash19enable_sm80_to_sm89INS1_16FlashAttnBwdSm80INS1_25CollectiveMainloopBwdSm80ILi2ELi2EN4cute5tupleIJNS5_1CILi64EEENS7_ILi128EEES8_EEENS_10bfloat16_tEfNS_4arch4Sm80ELb1ELb0ELb1ELb0ELb1ELb0ELb0ELb0ELi2ELi2ELi4ELi2ELb1EEENS1_21CollectiveEpilogueBwdISA_SB_SD_Li256ELb0ELb0ELi2EEENS1_25SingleTileBwdLPTSchedulerILb0ELi128ELb1EEEEEEEEEvNT_6ParamsE$_ZZN4cute5sliceINS_5tupleIJNS_10UnderscoreES2_S2_iEEENS1_IJNS1_IJNS_1CILi1EEENS4_ILi0EEEEEElS6_lEEEEEDaRKT_RKT0_ENKUlRKT_RKT0_E_clIS2_lEEDaSH_SK_)
        /*1dc18*/ 	.word	0x00000000


	//----- nvinfo : EIATTR_FRAME_SIZE
	.align		4
.L_20324:
        /*1dc1c*/ 	.byte	0x04, 0x11
        /*1dc1e*/ 	.short	(.L_20326 - .L_20325)
	.align		4
.L_20325:
        /*1dc20*/ 	.word	index@($_ZN7cutlass13device_kernelIN5flash19enable_sm80_to_sm89INS1_16FlashAttnBwdSm80INS1_25CollectiveMainloopBwdSm80ILi2ELi2EN4cute5tupleIJNS5_1CILi64EEENS7_ILi128EEES8_EEENS_10bfloat16_tEfNS_4arch4Sm80ELb1ELb0ELb1ELb0ELb1ELb0ELb0ELb0ELi2ELi2ELi4ELi2ELb1EEENS1_21CollectiveEpilogueBwdISA_SB_SD_Li256ELb0ELb0ELi2EEENS1_25SingleTileBwdLPTSchedulerILb0ELi128ELb1EEEEEEEEEvNT_6ParamsE$_ZZN4cute19as_arithmetic_tupleINS_15ArithmeticTupleIJiiEEEEEDaRKT_ENKUlRKT_E_clIiEEDaS8_)
        /*1dc24*/ 	.word	0x00000000


	//----- nvinfo : EIATTR_FRAME_SIZE
	.align		4
.L_20326:
        /*1dc28*/ 	.byte	0x04, 0x11
        /*1dc2a*/ 	.short	(.L_20328 - .L_20327)
	.align		4
.L_20327:
        /*1dc2c*/ 	.word	index@($_ZN7cutlass13device_kernelIN5flash19enable_sm80_to_sm89INS1_16FlashAttnBwdSm80INS1_25CollectiveMainloopBwdSm80ILi2ELi2EN4cute5tupleIJNS5_1CILi64EEENS7_ILi128EEES8_EEENS_10bfloat16_tEfNS_4arch4Sm80ELb1ELb0ELb1ELb0ELb1ELb0ELb0ELb0ELi2ELi2ELi4ELi2ELb1EEENS1_21CollectiveEpilogueBwdISA_SB_SD_Li256ELb0ELb0ELi2EEENS1_25SingleTileBwdLPTSchedulerILb0ELi128ELb1EEEEEEEEEvNT_6ParamsE$_ZZN4cute19as_arithmetic_tupleINS_15ArithmeticTupleIJiiEEEEEDaRKT_ENKUlDpRKT_E_clIJiiEEEDaS9_)
        /*1dc30*/ 	.word	0x00000000


	//----- nvinfo : EIATTR_FRAME_SIZE
	.align		4
.L_20328:
        /*1dc34*/ 	.byte	0x04, 0x11
        /*1dc36*/ 	.short	(.L_20330 - .L_20329)
	.align		4
.L_20329:
        /*1dc38*/ 	.word	index@($_ZN7cutlass13device_kernelIN5flash19enable_sm80_to_sm89INS1_16FlashAttnBwdSm80INS1_25CollectiveMainloopBwdSm80ILi2ELi2EN4cute5tupleIJNS5_1CILi64EEENS7_ILi128EEES8_EEENS_10bfloat16_tEfNS_4arch4Sm80ELb1ELb0ELb1ELb0ELb1ELb0ELb0ELb0ELi2ELi2ELi4ELi2ELb1EEENS1_21CollectiveEpilogueBwdISA_SB_SD_Li256ELb0ELb0ELi2EEENS1_25SingleTileBwdLPTSchedulerILb0ELi128ELb1EEEEEEEEEvNT_6ParamsE$_ZZN4cute19as_arithmetic_tupleINS_15ArithmeticTupleIJNS1_IJiiEEEiiiEEEEEDaRKT_ENKUlRKT_E_clIiEEDaS9_)
        /*1dc3c*/ 	.word	0x00000000


	//----- nvinfo : EIATTR_FRAME_SIZE
	.align		4
.L_20330:
        /*1dc40*/ 	.byte	0x04, 0x11
        /*1dc42*/ 	.short	(.L_20332 - .L_20331)
	.align		4
.L_20331:
        /*1dc44*/ 	.word	index@($_ZN7cutlass13device_kernelIN5flash19enable_sm80_to_sm89INS1_16FlashAttnBwdSm80INS1_25CollectiveMainloopBwdSm80ILi2ELi2EN4cute5tupleIJNS5_1CILi64EEENS7_ILi128EEES8_EEENS_10bfloat16_tEfNS_4arch4Sm80ELb1ELb0ELb1ELb0ELb1ELb0ELb0ELb0ELi2ELi2ELi4ELi2ELb1EEENS1_21CollectiveEpilogueBwdISA_SB_SD_Li256ELb0ELb0ELi2EEENS1_25SingleTileBwdLPTSchedulerILb0ELi128ELb1EEEEEEEEEvNT_6ParamsE$_ZZN4cute19as_arithmetic_tupleINS_15ArithmeticTupleIJNS1_IJiiEEEiiiEEEEEDaRKT_ENKUlRKT_E_clIS2_EEDaS9_)
        /*1dc48*/ 	.word	0x00000000


	//----- nvinfo : EIATTR_FRAME_SIZE
	.align		4
.L_20332:
        /*1dc4c*/ 	.byte	0x04, 0x11
        /*1dc4e*/ 	.short	(.L_20334 - .L_20333)
	.align		4
.L_20333:
        /*1dc50*/ 	.word	index@($_ZN7cutlass13device_kernelIN5flash19enable_sm80_to_sm89INS1_16FlashAttnBwdSm80INS1_25CollectiveMainloopBwdSm80ILi2ELi2EN4cute5tupleIJNS5_1CILi64EEENS7_ILi128EEES8_EEENS_10bfloat16_tEfNS_4arch4Sm80ELb1ELb0ELb1ELb0ELb1ELb0ELb0ELb0ELi2ELi2ELi4ELi2ELb1EEENS1_21CollectiveEpilogueBwdISA_SB_SD_Li256ELb0ELb0ELi2EEENS1_25SingleTileBwdLPTSchedulerILb0ELi128ELb1EEEEEEEEEvNT_6ParamsE$_ZZN4cute19as_arithmetic_tupleINS_15ArithmeticTupleIJNS1_IJiiEEEiiiEEEEEDaRKT_ENKUlDpRKT_E_clIJS2_iiiEEEDaSA_)
        /*1dc54*/ 	.word	0x00000000


	//----- nvinfo : EIATTR_FRAME_SIZE
	.align		4
.L_20334:
        /*1dc58*/ 	.byte	0x04, 0x11
        /*1dc5a*/ 	.short	(.L_20336 - .L_20335)
	.align		4
.L_20335:
        /*1dc5c*/ 	.word	index@($_ZN7cutlass13device_kernelIN5flash19enable_sm80_to_sm89INS1_16FlashAttnBwdSm80INS1_25CollectiveMainloopBwdSm80ILi2ELi2EN4cute5tupleIJNS5_1CILi64EEENS7_ILi128EEES8_EEENS_10bfloat16_tEfNS_4arch4Sm80ELb1ELb0ELb1ELb0ELb1ELb0ELb0ELb0ELi2ELi2ELi4ELi2ELb1EEENS1_21CollectiveEpilogueBwdISA_SB_SD_Li256ELb0ELb0ELi2EEENS1_25SingleTileBwdLPTSchedulerILb0ELi128ELb1EEEEEEEEEvNT_6ParamsE$_ZZN4cute14transform_leafINS_15ArithmeticTupleIJiiEEERNS_8identityEEEDaRKT_OT0_ENKUlRKT_E_clIiEEDaSC_)
        /*1dc60*/ 	.word	0x00000000


	//----- nvinfo : EIATTR_FRAME_SIZE
	.align		4
.L_20336:
        /*1dc64*/ 	.byte	0x04, 0x11
        /*1dc66*/ 	.short	(.L_20338 - .L_20337)
	.align		4
.L_20337:
        /*1dc68*/ 	.word	index@($_ZN7cutlass13device_kernelIN5flash19enable_sm80_to_sm89INS1_16FlashAttnBwdSm80INS1_25CollectiveMainloopBwdSm80ILi2ELi2EN4cute5tupleIJNS5_1CILi64EEENS7_ILi128EEES8_EEENS_10bfloat16_tEfNS_4arch4Sm80ELb1ELb0ELb1ELb0ELb1ELb0ELb0ELb0ELi2ELi2ELi4ELi2ELb1EEENS1_21CollectiveEpilogueBwdISA_SB_SD_Li256ELb0ELb0ELi2EEENS1_25SingleTileBwdLPTSchedulerILb0ELi128ELb1EEEEEEEEEvNT_6ParamsE$_ZZN4cute14transform_leafINS_15ArithmeticTupleIJNS1_IJiiEEEiiiEEENS_8identityEEEDaRKT_OT0_ENKUlRKT_E_clIiEEDaSC_)
        /*1dc6c*/ 	.word	0x00000000


	//----- nvinfo : EIATTR_FRAME_SIZE
	.align		4
.L_20338:
        /*1dc70*/ 	.byte	0x04, 0x11
        /*1dc72*/ 	.short	(.L_20340 - .L_20339)
	.align		4
.L_20339:
        /*1dc74*/ 	.word	index@($_ZN7cutlass13device_kernelIN5flash19enable_sm80_to_sm89INS1_16FlashAttnBwdSm80INS1_25CollectiveMainloopBwdSm80ILi2ELi2EN4cute5tupleIJNS5_1CILi64EEENS7_ILi128EEES8_EEENS_10bfloat16_tEfNS_4arch4Sm80ELb1ELb0ELb1ELb0ELb1ELb0ELb0ELb0ELi2ELi2ELi4ELi2ELb1EEENS1_21CollectiveEpilogueBwdISA_SB_SD_Li256ELb0ELb0ELi2EEENS1_25SingleTileBwdLPTSchedulerILb0ELi128ELb1EEEEEEEEEvNT_6ParamsE$_ZZN4cute14transform_leafINS_15ArithmeticTupleIJNS1_IJiiEEEiiiEEENS_8identityEEEDaRKT_OT0_ENKUlRKT_E_clIS2_EEDaSC_)
        /*1dc78*/ 	.word	0x00000000


	//----- nvinfo : EIATTR_FRAME_SIZE
	.align		4
.L_20340:
        /*1dc7c*/ 	.byte	0x04, 0x11
        /*1dc7e*/ 	.short	(.L_20342 - .L_20341)
	.align		4
.L_20341:
        /*1dc80*/ 	.word	index@($_ZN7cutlass13device_kernelIN5flash19enable_sm80_to_sm89INS1_16FlashAttnBwdSm80INS1_25CollectiveMainloopBwdSm80ILi2ELi2EN4cute5tupleIJNS5_1CILi64EEENS7_ILi128EEES8_EEENS_10bfloat16_tEfNS_4arch4Sm80ELb1ELb0ELb1ELb0ELb1ELb0ELb0ELb0ELi2ELi2ELi4ELi2ELb1EEENS1_21CollectiveEpilogueBwdISA_SB_SD_Li256ELb0ELb0ELi2EEENS1_25SingleTileBwdLPTSchedulerILb0ELi128ELb1EEEEEEEEEvNT_6ParamsE$_ZZN4cute12filter_tupleINS_5tupleIJNS_10UnderscoreES2_S2_iEEENS1_IJNS1_IJNS_1CILi1EEENS4_ILi0EEEEEElS6_lEEEZNS_5sliceIS3_S8_EEDaRKT_RKT0_EUlRKT_RKT0_E_EEDaSC_SF_OT1_ENKUlDpSI_E_clIJNS1_IJS7_EEENS1_IJlEEENS1_IJS6_EEENS1_IJEEEEEEDaSP_)
        /*1dc84*/ 	.word	0x00000000


	//----- nvinfo : EIATTR_FRAME_SIZE
	.align		4
.L_20342:
        /*1dc88*/ 	.byte	0x04, 0x11
        /*1dc8a*/ 	.short	(.L_20344 - .L_20343)
	.align		4
.L_20343:
        /*1dc8c*/ 	.word	index@($_ZN7cutlass13device_kernelIN5flash19enable_sm80_to_sm89INS1_16FlashAttnBwdSm80INS1_25CollectiveMainloopBwdSm80ILi2ELi2EN4cute5tupleIJNS5_1CILi64EEENS7_ILi128EEES8_EEENS_10bfloat16_tEfNS_4arch4Sm80ELb1ELb0ELb1ELb0ELb1ELb0ELb0ELb0ELi2ELi2ELi4ELi2ELb1EEENS1_21CollectiveEpilogueBwdISA_SB_SD_Li256ELb0ELb0ELi2EEENS1_25SingleTileBwdLPTSchedulerILb0ELi128ELb1EEEEEEEEEvNT_6ParamsE$_ZN73_INTERNAL_24fd9406_37_flash_bwd_hdim64_bf16_softcap_sm80_cu_8e232a79_330724__cvta_generic_to_sharedEPKv)
        /*1dc90*/ 	.word	0x00000000


	//----- nvinfo : EIATTR_FRAME_SIZE
	.align		4
.L_20344:
        /*1dc94*/ 	.byte	0x04, 0x11
        /*1dc96*/ 	.short	(.L_20346 - .L_20345)
	.align		4
.L_20345:
        /*1dc98*/ 	.word	index@($_ZN7cutlass13device_kernelIN5flash19enable_sm80_to_sm89INS1_16FlashAttnBwdSm80INS1_25CollectiveMainloopBwdSm80ILi2ELi2EN4cute5tupleIJNS5_1CILi64EEENS7_ILi128EEES8_EEENS_10bfloat16_tEfNS_4arch4Sm80ELb1ELb0ELb1ELb0ELb1ELb0ELb0ELb0ELi2ELi2ELi4ELi2ELb1EEENS1_21CollectiveEpilogueBwdISA_SB_SD_Li256ELb0ELb0ELi2EEENS1_25SingleTileBwdLPTSchedulerILb0ELi128ELb1EEEEEEEEEvNT_6ParamsE$_ZN4cute8smem_ptrIPfECI1NS_12iter_adaptorIS1_S2_EEES1_)
        /*1dc9c*/ 	.word	0x00000000


	//----- nvinfo : EIATTR_FRAME_SIZE
	.align		4
.L_20346:
        /*1dca0*/ 	.byte	0x04, 0x11
        /*1dca2*/ 	.short	(.L_20348 - .L_20347)
	.align		4
.L_20347:
        /*1dca4*/ 	.word	index@($_ZN7cutlass13device_kernelIN5flash19enable_sm80_to_sm89INS1_16FlashAttnBwdSm80INS1_25CollectiveMainloopBwdSm80ILi2ELi2EN4cute5tupleIJNS5_1CILi64EEENS7_ILi128EEES8_EEENS_10bfloat16_tEfNS_4arch4Sm80ELb1ELb0ELb1ELb0ELb1ELb0ELb0ELb0ELi2ELi2ELi4ELi2ELb1EEENS1_21CollectiveEpilogueBwdISA_SB_SD_Li256ELb0ELb0ELi2EEENS1_25SingleTileBwdLPTSchedulerILb0ELi128ELb1EEEEEEEEEvNT_6ParamsE$_ZN4cute8smem_ptrIPN7cutlass9uint128_tEECI1NS_12iter_adaptorIS3_S4_EEES3_)
        /*1dca8*/ 	.word	0x00000000


	//----- nvinfo : EIATTR_FRAME_SIZE
	.align		4
.L_20348:
        /*1dcac*/ 	.byte	0x04, 0x11
        /*1dcae*/ 	.short	(.L_20350 - .L_20349)
	.align		4
.L_20349:
        /*1dcb0*/ 	.word	index@($_ZN7cutlass13device_kernelIN5flash19enable_sm80_to_sm89INS1_16FlashAttnBwdSm80INS1_25CollectiveMainloopBwdSm80ILi2ELi2EN4cute5tupleIJNS5_1CILi64EEENS7_ILi128EEES8_EEENS_10bfloat16_tEfNS_4arch4Sm80ELb1ELb0ELb1ELb0ELb1ELb0ELb0ELb0ELi2ELi2ELi4ELi2ELb1EEENS1_21CollectiveEpilogueBwdISA_SB_SD_Li256ELb0ELb0ELi2EEENS1_25SingleTileBwdLPTSchedulerILb0ELi128ELb1EEEEEEEEEvNT_6ParamsE$_ZN4cute8smem_ptrIPN7cutlass10bfloat16_tEECI1NS_12iter_adaptorIS3_S4_EEES3_)
        /*1dcb4*/ 	.word	0x00000000


	//----- nvinfo : EIATTR_FRAME_SIZE
	.align		4
.L_20350:
        /*1dcb8*/ 	.byte	0x04, 0x11
        /*1dcba*/ 	.short	(.L_20352 - .L_20351)
	.align		4
.L_20351:
        /*1dcbc*/ 	.word	index@($_ZN7cutlass13device_kernelIN5flash19enable_sm80_to_sm89INS1_16FlashAttnBwdSm80INS1_25CollectiveMainloopBwdSm80ILi2ELi2EN4cute5tupleIJNS5_1CILi64EEENS7_ILi128EEES8_EEENS_10bfloat16_tEfNS_4arch4Sm80ELb1ELb0ELb1ELb0ELb1ELb0ELb0ELb0ELi2ELi2ELi4ELi2ELb1EEENS1_21CollectiveEpilogueBwdISA_SB_SD_Li256ELb0ELb0ELi2EEENS1_25SingleTileBwdLPTSchedulerILb0ELi128ELb1EEEEEEEEEvNT_6ParamsE$_ZN4cute8gmem_ptrIPKfECI1NS_12iter_adaptorIS2_S3_EEES2_)
        /*1dcc0*/ 	.word	0x00000000


	//----- nvinfo : EIATTR_FRAME_SIZE
	.align		4
.L_20352:
        /*1dcc4*/ 	.byte	0x04, 0x11
        /*1dcc6*/ 	.short	(.L_20354 - .L_20353)
	.align		4
.L_20353:
        /*1dcc8*/ 	.word	index@($_ZN7cutlass13device_kernelIN5flash19enable_sm80_to_sm89INS1_16FlashAttnBwdSm80INS1_25CollectiveMainloopBwdSm80ILi2ELi2EN4cute5tupleIJNS5_1CILi64EEENS7_ILi128EEES8_EEENS_10bfloat16_tEfNS_4arch4Sm80ELb1ELb0ELb1ELb0ELb1ELb0ELb0ELb0ELi2ELi2ELi4ELi2ELb1EEENS1_21CollectiveEpilogueBwdISA_SB_SD_Li256ELb0ELb0ELi2EEENS1_25SingleTileBwdLPTSchedulerILb0ELi128ELb1EEEEEEEEEvNT_6ParamsE$_ZN4cute8gmem_ptrIPKN7cutlass9uint128_tEECI1NS_12iter_adaptorIS4_S5_EEES4_)
        /*1dccc*/ 	.word	0x00000000


	//----- nvinfo : EIATTR_FRAME_SIZE
	.align		4
.L_20354:
        /*1dcd0*/ 	.byte	0x04, 0x11
        /*1dcd2*/ 	.short	(.L_20356 - .L_20355)
	.align		4
.L_20355:
        /*1dcd4*/ 	.word	index@($_ZN7cutlass13device_kernelIN5flash19enable_sm80_to_sm89INS1_16FlashAttnBwdSm80INS1_25CollectiveMainloopBwdSm80ILi2ELi2EN4cute5tupleIJNS5_1CILi64EEENS7_ILi128EEES8_EEENS_10bfloat16_tEfNS_4arch4Sm80ELb1ELb0ELb1ELb0ELb1ELb0ELb0ELb0ELi2ELi2ELi4ELi2ELb1EEENS1_21CollectiveEpilogueBwdISA_SB_SD_Li256ELb0ELb0ELi2EEENS1_25SingleTileBwdLPTSchedulerILb0ELi128ELb1EEEEEEEEEvNT_6ParamsE$_ZN4cute8gmem_ptrIPKN7cutlass10bfloat16_tEECI1NS_12iter_adaptorIS4_S5_EEES4_)
        /*1dcd8*/ 	.word	0x00000000


	//----- nvinfo : EIATTR_FRAME_SIZE
	.align		4
.L_20356:
        /*1dcdc*/ 	.byte	0x04, 0x11
        /*1dcde*/ 	.short	(.L_20358 - .L_20357)
	.align		4
.L_20357:
        /*1dce0*/ 	.word	index@($_ZN7cutlass13device_kernelIN5flash19enable_sm80_to_sm89INS1_16FlashAttnBwdSm80INS1_25CollectiveMainloopBwdSm80ILi2ELi2EN4cute5tupleIJNS5_1CILi64EEENS7_ILi128EEES8_EEENS_10bfloat16_tEfNS_4arch4Sm80ELb1ELb0ELb1ELb0ELb1ELb0ELb0ELb0ELi2ELi2ELi4ELi2ELb1EEENS1_21CollectiveEpilogueBwdISA_SB_SD_Li256ELb0ELb0ELi2EEENS1_25SingleTileBwdLPTSchedulerILb0ELi128ELb1EEEEEEEEEvNT_6ParamsE$_ZN4cute5tupleIJiiEEC2ERKiS3_)
        /*1dce4*/ 	.word	0x00000000


	//----- nvinfo : EIATTR_FRAME_SIZE
	.align		4
.L_20358:
        /*1dce8*/ 	.byte	0x04, 0x11
        /*1dcea*/ 	.short	(.L_20360 - .L_20359)
	.align		4
.L_20359:
        /*1dcec*/ 	.word	index@($_ZN7cutlass13device_kernelIN5flash19enable_sm80_to_sm89INS1_16FlashAttnBwdSm80INS1_25CollectiveMainloopBwdSm80ILi2ELi2EN4cute5tupleIJNS5_1CILi64EEENS7_ILi128EEES8_EEENS_10bfloat16_tEfNS_4arch4Sm80ELb1ELb0ELb1ELb0ELb1ELb0ELb0ELb0ELi2ELi2ELi4ELi2ELb1EEENS1_21CollectiveEpilogueBwdISA_SB_SD_Li256ELb0ELb0ELi2EEENS1_25SingleTileBwdLPTSchedulerILb0ELi128ELb1EEEEEEEEEvNT_6ParamsE$_ZN4cute5tupleIJiNS_1CILi0EEEEEC2ERKiRKS2_)
        /*1dcf0*/ 	.word	0x00000000


	//----- nvinfo : EIATTR_FRAME_SIZE
	.align		4
.L_20360:
        /*1dcf4*/ 	.byte	0x04, 0x11
        /*1dcf6*/ 	.short	(.L_20362 - .L_20361)
	.align		4
.L_20361:
        /*1dcf8*/ 	.word	index@($_ZN7cutlass13device_kernelIN5flash19enable_sm80_to_sm89INS1_16FlashAttnBwdSm80INS1_25CollectiveMainloopBwdSm80ILi2ELi2EN4cute5tupleIJNS5_1CILi64EEENS7_ILi128EEES8_EEENS_10bfloat16_tEfNS_4arch4Sm80ELb1ELb0ELb1ELb0ELb1ELb0ELb0ELb0ELi2ELi2ELi4ELi2ELb1EEENS1_21CollectiveEpilogueBwdISA_SB_SD_Li256ELb0ELb0ELi2EEENS1_25SingleTileBwdLPTSchedulerILb0ELi128ELb1EEEEEEEEEvNT_6ParamsE$_ZN4cute5tupleIJiEEC2ERKi)
        /*1dcfc*/ 	.word	0x00000000


	//----- nvinfo : EIATTR_FRAME_SIZE
	.align		4
.L_20362:
        /*1dd00*/ 	.byte	0x04, 0x11
        /*1dd02*/ 	.short	(.L_20364 - .L_20363)
	.align		4
.L_20363:
        /*1dd04*/ 	.word	index@($_ZN7cutlass13device_kernelIN5flash19enable_sm80_to_sm89INS1_16FlashAttnBwdSm80INS1_25CollectiveMainloopBwdSm80ILi2ELi2EN4cute5tupleIJNS5_1CILi64EEENS7_ILi128EEES8_EEENS_10bfloat16_tEfNS_4arch4Sm80ELb1ELb0ELb1ELb0ELb1ELb0ELb0ELb0ELi2ELi2ELi4ELi2ELb1EEENS1_21CollectiveEpilogueBwdISA_SB_SD_Li256ELb0ELb0ELi2EEENS1_25SingleTileBwdLPTSchedulerILb0ELi128ELb1EEEEEEEEEvNT_6ParamsE$_ZN4cute5tupleIJNS_1CILi0EEEiiiEEC2ERKS2_RKiS7_S7_)
        /*1dd08*/ 	.word	0x00000000


	//----- nvinfo : EIATTR_FRAME_SIZE
	.align		4
.L_20364:
        /*1dd0c*/ 	.byte	0x04, 0x11
        /*1dd0e*/ 	.short	(.L_20366 - .L_20365)
	.align		4
.L_20365:
        /*1dd10*/ 	.word	index@($_ZN7cutlass13device_kernelIN5flash19enable_sm80_to_sm89INS1_16FlashAttnBwdSm80INS1_25CollectiveMainloopBwdSm80ILi2ELi2EN4cute5tupleIJNS5_1CILi64EEENS7_ILi128EEES8_EEENS_10bfloat16_tEfNS_4arch4Sm80ELb1ELb0ELb1ELb0ELb1ELb0ELb0ELb0ELi2ELi2ELi4ELi2ELb1EEENS1_21CollectiveEpilogueBwdISA_SB_SD_Li256ELb0ELb0ELi2EEENS1_25SingleTileBwdLPTSchedulerILb0ELi128ELb1EEEEEEEEEvNT_6ParamsE$_ZN4cute5tupleIJNS_1CILi0EEEiEEC2ERKS2_RKi)
        /*1dd14*/ 	.word	0x00000000


	//----- nvinfo : EIATTR_FRAME_SIZE
	.align		4
.L_20366:
        /*1dd18*/ 	.byte	0x04, 0x11
        /*1dd1a*/ 	.short	(.L_20368 - .L_20367)
	.align		4
.L_20367:
        /*1dd1c*/ 	.word	index@($_ZN7cutlass13device_kernelIN5flash19enable_sm80_to_sm89INS1_16FlashAttnBwdSm80INS1_25CollectiveMainloopBwdSm80ILi2ELi2EN4cute5tupleIJNS5_1CILi64EEENS7_ILi128EEES8_EEENS_10bfloat16_tEfNS_4arch4Sm80ELb1ELb0ELb1ELb0ELb1ELb0ELb0ELb0ELi2ELi2ELi4ELi2ELb1EEENS1_21CollectiveEpilogueBwdISA_SB_SD_Li256ELb0ELb0ELi2EEENS1_25SingleTileBwdLPTSchedulerILb0ELi128ELb1EEEEEEEEEvNT_6ParamsE$_ZN4cute5tupleIJNS_1CILi0EEES2_iiEEC2ERKS2_S5_RKiS7_)
        /*1dd20*/ 	.word	0x00000000


	//----- nvinfo : EIATTR_FRAME_SIZE
	.align		4
.L_20368:
        /*1dd24*/ 	.byte	0x04, 0x11
        /*1dd26*/ 	.short	(.L_20370 - .L_20369)
	.align		4
.L_20369:
        /*1dd28*/ 	.word	index@($_ZN7cutlass13device_kernelIN5flash19enable_sm80_to_sm89INS1_16FlashAttnBwdSm80INS1_25CollectiveMainloopBwdSm80ILi2ELi2EN4cute5tupleIJNS5_1CILi64EEENS7_ILi128EEES8_EEENS_10bfloat16_tEfNS_4arch4Sm80ELb1ELb0ELb1ELb0ELb1ELb0ELb0ELb0ELi2ELi2ELi4ELi2ELb1EEENS1_21CollectiveEpilogueBwdISA_SB_SD_Li256ELb0ELb0ELi2EEENS1_25SingleTileBwdLPTSchedulerILb0ELi128ELb1EEEEEEEEEvNT_6ParamsE$_ZN4cute5tupleIJNS_1CILi0EEES2_iEEC2ERKS2_S5_RKi)
        /*1dd2c*/ 	.word	0x00000000


	//----- nvinfo : EIATTR_FRAME_SIZE
	.align		4
.L_20370:
        /*1dd30*/ 	.byte	0x04, 0x11
        /*1dd32*/ 	.short	(.L_20372 - .L_20371)
	.align		4
.L_20371:
        /*1dd34*/ 	.word	index@($_ZN7cutlass13device_kernelIN5flash19enable_sm80_to_sm89INS1_16FlashAttnBwdSm80INS1_25CollectiveMainloopBwdSm80ILi2ELi2EN4cute5tupleIJNS5_1CILi64EEENS7_ILi128EEES8_EEENS_10bfloat16_tEfNS_4arch4Sm80ELb1ELb0ELb1ELb0ELb1ELb0ELb0ELb0ELi2ELi2ELi4ELi2ELb1EEENS1_21CollectiveEpilogueBwdISA_SB_SD_Li256ELb0ELb0ELi2EEENS1_25SingleTileBwdLPTSchedulerILb0ELi128ELb1EEEEEEEEEvNT_6ParamsE$_ZN4cute5tupleIJNS_1CILi0EEES2_S2_iEEC2ERKS2_S5_S5_RKi)
        /*1dd38*/ 	.word	0x00000000


	//----- nvinfo : EIATTR_FRAME_SIZE
	.align		4
.L_20372:
        /*1dd3c*/ 	.byte	0x04, 0x11
        /*1dd3e*/ 	.short	(.L_20374 - .L_20373)
	.align		4
.L_20373:
        /*1dd40*/ 	.word	index@($_ZN7cutlass13device_kernelIN5flash19enable_sm80_to_sm89INS1_16FlashAttnBwdSm80INS1_25CollectiveMainloopBwdSm80ILi2ELi2EN4cute5tupleIJNS5_1CILi64EEENS7_ILi128EEES8_EEENS_10bfloat16_tEfNS_4arch4Sm80ELb1ELb0ELb1ELb0ELb1ELb0ELb0ELb0ELi2ELi2ELi4ELi2ELb1EEENS1_21CollectiveEpilogueBwdISA_SB_SD_Li256ELb0ELb0ELi2EEENS1_25SingleTileBwdLPTSchedulerILb0ELi128ELb1EEEEEEEEEvNT_6ParamsE$_ZN4cute5tupleIJNS_15ArithmeticTupleIJiiEEEiiiEEC2ERKS2_RKiS7_S7_)
        /*1dd44*/ 	.word	0x00000000


	//----- nvinfo : EIATTR_FRAME_SIZE
	.align		4
.L_20374:
        /*1dd48*/ 	.byte	0x04, 0x11
        /*1dd4a*/ 	.short	(.L_20376 - .L_20375)
	.align		4
.L_20375:
        /*1dd4c*/ 	.word	index@($_ZN7cutlass13device_kernelIN5flash19enable_sm80_to_sm89INS1_16FlashAttnBwdSm80INS1_25CollectiveMainloopBwdSm80ILi2ELi2EN4cute5tupleIJNS5_1CILi64EEENS7_ILi128EEES8_EEENS_10bfloat16_tEfNS_4arch4Sm80ELb1ELb0ELb1ELb0ELb1ELb0ELb0ELb0ELi2ELi2ELi4ELi2ELb1EEENS1_21CollectiveEpilogueBwdISA_SB_SD_Li256ELb0ELb0ELi2EEENS1_25SingleTileBwdLPTSchedulerILb0ELi128ELb1EEEEEEEEEvNT_6ParamsE$_ZN4cute5tupleIJNS_15ArithmeticTupleIJiiEEEEEC2ERKS2_)
        /*1dd50*/ 	.word	0x00000000


	//----- nvinfo : EIATTR_FRAME_SIZE
	.align		4
.L_20376:
        /*1dd54*/ 	.byte	0x04, 0x11
        /*1dd56*/ 	.short	(.L_20378 - .L_20377)
	.align		4
.L_20377:
        /*1dd58*/ 	.word	index@($_ZN7cutlass13device_kernelIN5flash19enable_sm80_to_sm89INS1_16FlashAttnBwdSm80INS1_25CollectiveMainloopBwdSm80ILi2ELi2EN4cute5tupleIJNS5_1CILi64EEENS7_ILi128EEES8_EEENS_10bfloat16_tEfNS_4arch4Sm80ELb1ELb0ELb1ELb0ELb1ELb0ELb0ELb0ELi2ELi2ELi4ELi2ELb1EEENS1_21CollectiveEpilogueBwdISA_SB_SD_Li256ELb0ELb0ELi2EEENS1_25SingleTileBwdLPTSchedulerILb0ELi128ELb1EEEEEEEEEvNT_6ParamsE$_ZN4cute5tupleIJNS_15ArithmeticTupleIJiEEEEEC2ERKS2_)
        /*1dd5c*/ 	.word	0x00000000


	//----- nvinfo : EIATTR_FRAME_SIZE
	.align		4
.L_20378:
        /*1dd60*/ 	.byte	0x04, 0x11
        /*1dd62*/ 	.short	(.L_20380 - .L_20379)
	.align		4
.L_20379:
        /*1dd64*/ 	.word	index@($_ZN7cutlass13device_kernelIN5flash19enable_sm80_to_sm89INS1_16FlashAttnBwdSm80INS1_25CollectiveMainloopBwdSm80ILi2ELi2EN4cute5tupleIJNS5_1CILi64EEENS7_ILi128EEES8_EEENS_10bfloat16_tEfNS_4arch4Sm80ELb1ELb0ELb1ELb0ELb1ELb0ELb0ELb0ELi2ELi2ELi4ELi2ELb1EEENS1_21CollectiveEpilogueBwdISA_SB_SD_Li256ELb0ELb0ELi2EEENS1_25SingleTileBwdLPTSchedulerILb0ELi128ELb1EEEEEEEEEvNT_6ParamsE$_ZN4cute5tupleIJNS_15ArithmeticTupleIJNS_1CILi0EEEiEEEEEC2ERKS4_)
        /*1dd68*/ 	.word	0x00000000


	//----- nvinfo : EIATTR_FRAME_SIZE
	.align		4
.L_20380:
        /*1dd6c*/ 	.byte	0x04, 0x11
        /*1dd6e*/ 	.short	(.L_20382 - .L_20381)
	.align		4
.L_20381:
        /*1dd70*/ 	.word	index@($_ZN7cutlass13device_kernelIN5flash19enable_sm80_to_sm89INS1_16FlashAttnBwdSm80INS1_25CollectiveMainloopBwdSm80ILi2ELi2EN4cute5tupleIJNS5_1CILi64EEENS7_ILi128EEES8_EEENS_10bfloat16_tEfNS_4arch4Sm80ELb1ELb0ELb1ELb0ELb1ELb0ELb0ELb0ELi2ELi2ELi4ELi2ELb1EEENS1_21CollectiveEpilogueBwdISA_SB_SD_Li256ELb0ELb0ELi2EEENS1_25SingleTileBwdLPTSchedulerILb0ELi128ELb1EEEEEEEEEvNT_6ParamsE$_ZN4cute5tupleIJNS0_IJNS0_IJNS_1CILi8EEENS1_ILi1EEEEEENS1_ILi2EEES3_EEENS0_IJNS0_IJS3_NS1_ILi0EEEEEElS7_EEEEEC2ERKS6_RKS9_)
        /*1dd74*/ 	.word	0x00000000


	//----- nvinfo : EIATTR_FRAME_SIZE
	.align		4
.L_20382:
        /*1dd78*/ 	.byte	0x04, 0x11
        /*1dd7a*/ 	.short	(.L_20384 - .L_20383)
	.align		4
.L_20383:
        /*1dd7c*/ 	.word	index@($_ZN7cutlass13device_kernelIN5flash19enable_sm80_to_sm89INS1_16FlashAttnBwdSm80INS1_25CollectiveMainloopBwdSm80ILi2ELi2EN4cute5tupleIJNS5_1CILi64EEENS7_ILi128EEES8_EEENS_10bfloat16_tEfNS_4arch4Sm80ELb1ELb0ELb1ELb0ELb1ELb0ELb0ELb0ELi2ELi2ELi4ELi2ELb1EEENS1_21CollectiveEpilogueBwdISA_SB_SD_Li256ELb0ELb0ELi2EEENS1_25SingleTileBwdLPTSchedulerILb0ELi128ELb1EEEEEEEEEvNT_6ParamsE$_ZN4cute3eso3ESOILb1ELb0EJNS_6LayoutINS_5tupleIJNS3_IJNS_1CILi8EEENS4_ILi1EEEEEENS4_ILi2EEES6_EEENS3_IJNS3_IJS6_NS4_ILi0EEEEEENS4_ILi2048EEESA_EEEEEiEEC2ERKSE_RKi)
        /*1dd80*/ 	.word	0x00000000


	//----- nvinfo : EIATTR_FRAME_SIZE
	.align		4
.L_20384:
        /*1dd84*/ 	.byte	0x04, 0x11
        /*1dd86*/ 	.short	(.L_20386 - .L_20385)
	.align		4
.L_20385:
        /*1dd88*/ 	.word	index@($_ZN7cutlass13device_kernelIN5flash19enable_sm80_to_sm89INS1_16FlashAttnBwdSm80INS1_25CollectiveMainloopBwdSm80ILi2ELi2EN4cute5tupleIJNS5_1CILi64EEENS7_ILi128EEES8_EEENS_10bfloat16_tEfNS_4arch4Sm80ELb1ELb0ELb1ELb0ELb1ELb0ELb0ELb0ELi2ELi2ELi4ELi2ELb1EEENS1_21CollectiveEpilogueBwdISA_SB_SD_Li256ELb0ELb0ELi2EEENS1_25SingleTileBwdLPTSchedulerILb0ELi128ELb1EEEEEEEEEvNT_6ParamsE$_ZN4cute3eso3ESOILb1ELb0EJNS_6LayoutINS_5tupleIJNS3_IJNS_1CILi8EEENS4_ILi1EEEEEENS4_ILi2EEES6_EEENS3_IJNS3_IJS6_NS4_ILi0EEEEEENS4_ILi2048EEESA_EEEEENS_10ViewEngineINS_8smem_ptrIPN7cutlass10bfloat16_tEEEEEEEC2ERKSE_RKSL_)
        /*1dd8c*/ 	.word	0x00000000


	//----- nvinfo : EIATTR_FRAME_SIZE
	.align		4
.L_20386:
        /*1dd90*/ 	.byte	0x04, 0x11
        /*1dd92*/ 	.short	(.L_20388 - .L_20387)
	.align		4
.L_20387:
        /*1dd94*/ 	.word	index@($_ZN7cutlass13device_kernelIN5flash19enable_sm80_to_sm89INS1_16FlashAttnBwdSm80INS1_25CollectiveMainloopBwdSm80ILi2ELi2EN4cute5tupleIJNS5_1CILi64EEENS7_ILi128EEES8_EEENS_10bfloat16_tEfNS_4arch4Sm80ELb1ELb0ELb1ELb0ELb1ELb0ELb0ELb0ELi2ELi2ELi4ELi2ELb1EEENS1_21CollectiveEpilogueBwdISA_SB_SD_Li256ELb0ELb0ELi2EEENS1_25SingleTileBwdLPTSchedulerILb0ELi128ELb1EEEEEEEEEvNT_6ParamsE$_ZN4cute3eso3ESOILb1ELb0EJNS_6LayoutINS_5tupleIJNS3_IJNS_1CILi8EEENS4_ILi1EEEEEEEEENS3_IJNS3_IJS6_NS4_ILi0EEEEEEEEEEElEEC2ERKSC_RKl)
        /*1dd98*/ 	.word	0x00000000


	//----- nvinfo : EIATTR_FRAME_SIZE
	.align		4
.L_20388:
        /*1dd9c*/ 	.byte	0x04, 0x11
        /*1dd9e*/ 	.short	(.L_20390 - .L_20389)
	.align		4
.L_20389:
        /*1dda0*/ 	.word	index@($_ZN7cutlass13device_kernelIN5flash19enable_sm80_to_sm89INS1_16FlashAttnBwdSm80INS1_25CollectiveMainloopBwdSm80ILi2ELi2EN4cute5tupleIJNS5_1CILi64EEENS7_ILi128EEES8_EEENS_10bfloat16_tEfNS_4arch4Sm80ELb1ELb0ELb1ELb0ELb1ELb0ELb0ELb0ELi2ELi2ELi4ELi2ELb1EEENS1_21CollectiveEpilogueBwdISA_SB_SD_Li256ELb0ELb0ELi2EEENS1_25SingleTileBwdLPTSchedulerILb0ELi128ELb1EEEEEEEEEvNT_6ParamsE$_ZN4cute3eso3ESOILb1ELb0EJNS_6LayoutINS_5tupleIJNS3_IJNS_1CILi8EEENS4_ILi1EEEEEEEEENS3_IJNS3_IJS6_NS4_ILi0EEEEEEEEEEEiEEC2ERKSC_RKi)
        /*1dda4*/ 	.word	0x00000000


	//----- nvinfo : EIATTR_FRAME_SIZE
	.align		4
.L_20390:
        /*1dda8*/ 	.byte	0x04, 0x11
        /*1ddaa*/ 	.short	(.L_20392 - .L_20391)
	.align		4
.L_20391:
        /*1ddac*/ 	.word	index@($_ZN7cutlass13device_kernelIN5flash19enable_sm80_to_sm89INS1_16FlashAttnBwdSm80INS1_25CollectiveMainloopBwdSm80ILi2ELi2EN4cute5tupleIJNS5_1CILi64EEENS7_ILi128EEES8_EEENS_10bfloat16_tEfNS_4arch4Sm80ELb1ELb0ELb1ELb0ELb1ELb0ELb0ELb0ELi2ELi2ELi4ELi2ELb1EEENS1_21CollectiveEpilogueBwdISA_SB_SD_Li256ELb0ELb0ELi2EEENS1_25SingleTileBwdLPTSchedulerILb0ELi128ELb1EEEEEEEEEvNT_6ParamsE$_ZN4cute3eso3ESOILb1ELb0EJNS_6LayoutINS_5tupleIJNS3_IJNS_1CILi8EEENS4_ILi1EEEEEEEEENS3_IJNS3_IJS6_NS4_ILi0EEEEEEEEEEENS_10ViewEngineINS_8smem_ptrIPN7cutlass10bfloat16_tEEEEEEEC2ERKSC_RKSJ_)
        /*1ddb0*/ 	.word	0x00000000


	//----- nvinfo : EIATTR_FRAME_SIZE
	.align		4
.L_20392:
        /*1ddb4*/ 	.byte	0x04, 0x11
        /*1ddb6*/ 	.short	(.L_20394 - .L_20393)
	.align		4
.L_20393:
        /*1ddb8*/ 	.word	index@($_ZN7cutlass13device_kernelIN5flash19enable_sm80_to_sm89INS1_16FlashAttnBwdSm80INS1_25CollectiveMainloopBwdSm80ILi2ELi2EN4cute5tupleIJNS5_1CILi64EEENS7_ILi128EEES8_EEENS_10bfloat16_tEfNS_4arch4Sm80ELb1ELb0ELb1ELb0ELb1ELb0ELb0ELb0ELi2ELi2ELi4ELi2ELb1EEENS1_21CollectiveEpilogueBwdISA_SB_SD_Li256ELb0ELb0ELi2EEENS1_25SingleTileBwdLPTSchedulerILb0ELi128ELb1EEEEEEEEEvNT_6ParamsE$_ZN4cute3eso3ESOILb1ELb0EJNS_6LayoutINS_5tupleIJNS3_IJNS_1CILi8EEENS4_ILi1EEEEEEEEENS3_IJNS3_IJS6_NS4_ILi0EEEEEEEEEEENS_10ViewEngineINS_8gmem_ptrIPKN7cutlass10bfloat16_tEEEEEEEC2ERKSC_RKSK_)
        /*1ddbc*/ 	.word	0x00000000


	//----- nvinfo : EIATTR_FRAME_SIZE
	.align		4
.L_20394:
        /*1ddc0*/ 	.byte	0x04, 0x11
        /*1ddc2*/ 	.short	(.L_20396 - .L_20395)
	.align		4
.L_20395:
        /*1ddc4*/ 	.word	index@($_ZN7cutlass13device_kernelIN5flash19enable_sm80_to_sm89INS1_16FlashAttnBwdSm80INS1_25CollectiveMainloopBwdSm80ILi2ELi2EN4cute5tupleIJNS5_1CILi64EEENS7_ILi128EEES8_EEENS_10bfloat16_tEfNS_4arch4Sm80ELb1ELb0ELb1ELb0ELb1ELb0ELb0ELb0ELi2ELi2ELi4ELi2ELb1EEENS1_21CollectiveEpilogueBwdISA_SB_SD_Li256ELb0ELb0ELi2EEENS1_25SingleTileBwdLPTSchedulerILb0ELi128ELb1EEEEEEEEEvNT_6ParamsE$_ZN4cute3eso3ESOILb1ELb0EJNS_6LayoutINS_5tupleIJNS3_IJNS_1CILi4EEENS4_ILi1EEEEEES6_EEENS3_IJNS3_IJS6_NS4_ILi0EEEEEES9_EEEEEiEEC2ERKSC_RKi)
        /*1ddc8*/ 	.word	0x00000000


	//----- nvinfo : EIATTR_FRAME_SIZE
	.align		4
.L_20396:
        /*1ddcc*/ 	.byte	0x04, 0x11
        /*1ddce*/ 	.short	(.L_20398 - .L_20397)
	.align		4
.L_20397:
        /*1ddd0*/ 	.word	index@($_ZN7cutlass13device_kernelIN5flash19enable_sm80_to_sm89INS1_16FlashAttnBwdSm80INS1_25CollectiveMainloopBwdSm80ILi2ELi2EN4cute5tupleIJNS5_1CILi64EEENS7_ILi128EEES8_EEENS_10bfloat16_tEfNS_4arch4Sm80ELb1ELb0ELb1ELb0ELb1ELb0ELb0ELb0ELi2ELi2ELi4ELi2ELb1EEENS1_21CollectiveEpilogueBwdISA_SB_SD_Li256ELb0ELb0ELi2EEENS1_25SingleTileBwdLPTSchedulerILb0ELi128ELb1EEEEEEEEEvNT_6ParamsE$_ZN4cute3eso3ESOILb1ELb0EJNS_6LayoutINS_5tupleIJNS3_IJNS_1CILi4EEENS4_ILi1EEEEEES6_EEENS3_IJNS3_IJS6_NS4_ILi0EEEEEES9_EEEEENS_10ViewEngineINS_8smem_ptrIPfEEEEEEC2ERKSC_RKSH_)
        /*1ddd4*/ 	.word	0x00000000


	//----- nvinfo : EIATTR_FRAME_SIZE
	.align		4
.L_20398:
        /*1ddd8*/ 	.byte	0x04, 0x11
        /*1ddda*/ 	.short	(.L_20400 - .L_20399)
	.align		4
.L_20399:
        /*1dddc*/ 	.word	index@($_ZN7cutlass13device_kernelIN5flash19enable_sm80_to_sm89INS1_16FlashAttnBwdSm80INS1_25CollectiveMainloopBwdSm80ILi2ELi2EN4cute5tupleIJNS5_1CILi64EEENS7_ILi128EEES8_EEENS_10bfloat16_tEfNS_4arch4Sm80ELb1ELb0ELb1ELb0ELb1ELb0ELb0ELb0ELi2ELi2ELi4ELi2ELb1EEENS1_21CollectiveEpilogueBwdISA_SB_SD_Li256ELb0ELb0ELi2EEENS1_25SingleTileBwdLPTSchedulerILb0ELi128ELb1EEEEEEEEEvNT_6ParamsE$_ZN4cute3eso3ESOILb1ELb0EJNS_6LayoutINS_5tupleIJNS3_IJNS_1CILi4EEENS4_ILi1EEEEEES6_EEENS3_IJNS3_IJS6_NS4_ILi0EEEEEES9_EEEEENS_10ViewEngineINS_8gmem_ptrIPKfEEEEEEC2ERKSC_RKSI_)
        /*1dde0*/ 	.word	0x00000000


	//----- nvinfo : EIATTR_FRAME_SIZE
	.align		4
.L_20400:
        /*1dde4*/ 	.byte	0x04, 0x11
        /*1dde6*/ 	.short	(.L_20402 - .L_20401)
	.align		4
.L_20401:
        /*1dde8*/ 	.word	index@($_ZN7cutlass13device_kernelIN5flash19enable_sm80_to_sm89INS1_16FlashAttnBwdSm80INS1_25CollectiveMainloopBwdSm80ILi2ELi2EN4cute5tupleIJNS5_1CILi64EEENS7_ILi128EEES8_EEENS_10bfloat16_tEfNS_4arch4Sm80ELb1ELb0ELb1ELb0ELb1ELb0ELb0ELb0ELi2ELi2ELi4ELi2ELb1EEENS1_21CollectiveEpilogueBwdISA_SB_SD_Li256ELb0ELb0ELi2EEENS1_25SingleTileBwdLPTSchedulerILb0ELi128ELb1EEEEEEEEEvNT_6ParamsE$_ZN4cute3eso3ESOILb1ELb0EJNS_6LayoutINS_5tupleIJNS3_IJNS_1CILi4EEENS4_ILi1EEEEEEEEENS3_IJNS3_IJS6_NS4_ILi0EEEEEEEEEEENS_10ViewEngineINS_8smem_ptrIPfEEEEEEC2ERKSC_RKSH_)
        /*1ddec*/ 	.word	0x00000000


	//----- nvinfo : EIATTR_FRAME_SIZE
	.align		4
.L_20402:
        /*1ddf0*/ 	.byte	0x04, 0x11
        /*1ddf2*/ 	.short	(.L_20404 - .L_20403)
	.align		4
.L_20403:
        /*1ddf4*/ 	.word	index@($_ZN7cutlass13device_kernelIN5flash19enable_sm80_to_sm89INS1_16FlashAttnBwdSm80INS1_25CollectiveMainloopBwdSm80ILi2ELi2EN4cute5tupleIJNS5_1CILi64EEENS7_ILi128EEES8_EEENS_10bfloat16_tEfNS_4arch4Sm80ELb1ELb0ELb1ELb0ELb1ELb0ELb0ELb0ELi2ELi2ELi4ELi2ELb1EEENS1_21CollectiveEpilogueBwdISA_SB_SD_Li256ELb0ELb0ELi2EEENS1_25SingleTileBwdLPTSchedulerILb0ELi128ELb1EEEEEEEEEvNT_6ParamsE$_ZN4cute3eso3ESOILb1ELb0EJNS_6LayoutINS_5tupleIJNS3_IJNS_1CILi4EEENS4_ILi1EEEEEEEEENS3_IJNS3_IJS6_NS4_ILi0EEEEEEEEEEENS_10ViewEngineINS_8gmem_ptrIPKfEEEEEEC2ERKSC_RKSI_)
        /*1ddf8*/ 	.word	0x00000000


	//----- nvinfo : EIATTR_FRAME_SIZE
	.align		4
.L_20404:
        /*1ddfc*/ 	.byte	0x04, 0x11
        /*1ddfe*/ 	.short	(.L_20406 - .L_20405)
	.align		4
.L_20405:
        /*1de00*/ 	.word	index@($_ZN7cutlass13device_kernelIN5flash19enable_sm80_to_sm89INS1_16FlashAttnBwdSm80INS1_25CollectiveMainloopBwdSm80ILi2ELi2EN4cute5tupleIJNS5_1CILi64EEENS7_ILi128EEES8_EEENS_10bfloat16_tEfNS_4arch4Sm80ELb1ELb0ELb1ELb0ELb1ELb0ELb0ELb0ELi2ELi2ELi4ELi2ELb1EEENS1_21CollectiveEpilogueBwdISA_SB_SD_Li256ELb0ELb0ELi2EEENS1_25SingleTileBwdLPTSchedulerILb0ELi128ELb1EEEEEEEEEvNT_6ParamsE$_ZN4cute3eso3ESOILb1ELb0EJNS_6LayoutINS_5tupleIJNS3_IJNS_1CILi1EEES5_EEEEEENS3_IJNS3_IJS5_NS4_ILi0EEEEEEEEEEENS_10ViewEngineINS_8smem_ptrIPN7cutlass9uint128_tEEEEEEEC2ERKSB_RKSI_)
        /*1de04*/ 	.word	0x00000000


	//----- nvinfo : EIATTR_FRAME_SIZE
	.align		4
.L_20406:
        /*1de08*/ 	.byte	0x04, 0x11
        /*1de0a*/ 	.short	(.L_20408 - .L_20407)
	.align		4
.L_20407:
        /*1de0c*/ 	.word	index@($_ZN7cutlass13device_kernelIN5flash19enable_sm80_to_sm89INS1_16FlashAttnBwdSm80INS1_25CollectiveMainloopBwdSm80ILi2ELi2EN4cute5tupleIJNS5_1CILi64EEENS7_ILi128EEES8_EEENS_10bfloat16_tEfNS_4arch4Sm80ELb1ELb0ELb1ELb0ELb1ELb0ELb0ELb0ELi2ELi2ELi4ELi2ELb1EEENS1_21CollectiveEpilogueBwdISA_SB_SD_Li256ELb0ELb0ELi2EEENS1_25SingleTileBwdLPTSchedulerILb0ELi128ELb1EEEEEEEEEvNT_6ParamsE$_ZN4cute3eso3ESOILb1ELb0EJNS_6LayoutINS_5tupleIJNS3_IJNS_1CILi1EEES5_EEEEEENS3_IJNS3_IJS5_NS4_ILi0EEEEEEEEEEENS_10ViewEngineINS_8gmem_ptrIPKN7cutlass9uint128_tEEEEEEEC2ERKSB_RKSJ_)
        /*1de10*/ 	.word	0x00000000


	//----- nvinfo : EIATTR_FRAME_SIZE
	.align		4
.L_20408:
        /*1de14*/ 	.byte	0x04, 0x11
        /*1de16*/ 	.short	(.L_20410 - .L_20409)
	.align		4
.L_20409:
        /*1de18*/ 	.word	index@($_ZN7cutlass13device_kernelIN5flash19enable_sm80_to_sm89INS1_16FlashAttnBwdSm80INS1_25CollectiveMainloopBwdSm80ILi2ELi2EN4cute5tupleIJNS5_1CILi64EEENS7_ILi128EEES8_EEENS_10bfloat16_tEfNS_4arch4Sm80ELb1ELb0ELb1ELb0ELb1ELb0ELb0ELb0ELi2ELi2ELi4ELi2ELb1EEENS1_21CollectiveEpilogueBwdISA_SB_SD_Li256ELb0ELb0ELi2EEENS1_25SingleTileBwdLPTSchedulerILb0ELi128ELb1EEEEEEEEEvNT_6ParamsE$_ZN4cute3eso3ESOILb1ELb0EJNS_5tupleIJNS_1CILi1EEENS3_ILi0EEEEEElS5_EEC2ERKS6_RKlRKS5_)
        /*1de1c*/ 	.word	0x00000000


	//----- nvinfo : EIATTR_FRAME_SIZE
	.align		4
.L_20410:
        /*1de20*/ 	.byte	0x04, 0x11
        /*1de22*/ 	.short	(.L_20412 - .L_20411)
	.align		4
.L_20411:
        /*1de24*/ 	.word	index@($_ZN7cutlass13device_kernelIN5flash19enable_sm80_to_sm89INS1_16FlashAttnBwdSm80INS1_25CollectiveMainloopBwdSm80ILi2ELi2EN4cute5tupleIJNS5_1CILi64EEENS7_ILi128EEES8_EEENS_10bfloat16_tEfNS_4arch4Sm80ELb1ELb0ELb1ELb0ELb1ELb0ELb0ELb0ELi2ELi2ELi4ELi2ELb1EEENS1_21CollectiveEpilogueBwdISA_SB_SD_Li256ELb0ELb0ELi2EEENS1_25SingleTileBwdLPTSchedulerILb0ELi128ELb1EEEEEEEEEvNT_6ParamsE$_ZN4cute3eso3ESOILb1ELb0EJNS_5tupleIJNS2_IJNS_1CILi8EEENS3_ILi1EEEEEENS3_ILi2EEES5_EEENS2_IJNS2_IJS5_NS3_ILi0EEEEEElS9_EEEEEC2ERKS8_RKSB_)
        /*1de28*/ 	.word	0x00000000


	//----- nvinfo : EIATTR_FRAME_SIZE
	.align		4
.L_20412:
        /*1de2c*/ 	.byte	0x04, 0x11
        /*1de2e*/ 	.short	(.L_20414 - .L_20413)
	.align		4
.L_20413:
        /*1de30*/ 	.word	index@($_ZN7cutlass13device_kernelIN5flash19enable_sm80_to_sm89INS1_16FlashAttnBwdSm80INS1_25CollectiveMainloopBwdSm80ILi2ELi2EN4cute5tupleIJNS5_1CILi64EEENS7_ILi128EEES8_EEENS_10bfloat16_tEfNS_4arch4Sm80ELb1ELb0ELb1ELb0ELb1ELb0ELb0ELb0ELi2ELi2ELi4ELi2ELb1EEENS1_21CollectiveEpilogueBwdISA_SB_SD_Li256ELb0ELb0ELi2EEENS1_25SingleTileBwdLPTSchedulerILb0ELi128ELb1EEEEEEEEEvNT_6ParamsE$_ZN4cute3eso3ESOILb1ELb0EJNS_1CILi0EEEiiiEEC2ERKS3_RKiS8_S8_)
        /*1de34*/ 	.word	0x00000000


	//----- nvinfo : EIATTR_FRAME_SIZE
	.align		4
.L_20414:
        /*1de38*/ 	.byte	0x04, 0x11
        /*1de3a*/ 	.short	(.L_20416 - .L_20415)
	.align		4
.L_20415:
        /*1de3c*/ 	.word	index@($_ZN7cutlass13device_kernelIN5flash19enable_sm80_to_sm89INS1_16FlashAttnBwdSm80INS1_25CollectiveMainloopBwdSm80ILi2ELi2EN4cute5tupleIJNS5_1CILi64EEENS7_ILi128EEES8_EEENS_10bfloat16_tEfNS_4arch4Sm80ELb1ELb0ELb1ELb0ELb1ELb0ELb0ELb0ELi2ELi2ELi4ELi2ELb1EEENS1_21CollectiveEpilogueBwdISA_SB_SD_Li256ELb0ELb0ELi2EEENS1_25SingleTileBwdLPTSchedulerILb0ELi128ELb1EEEEEEEEEvNT_6ParamsE$_ZN4cute3eso3ESOILb1ELb0EJNS_1CILi0EEEiS3_S3_EEC2ERKS3_RKiS6_S6_)
        /*1de40*/ 	.word	0x00000000


	//----- nvinfo : EIATTR_FRAME_SIZE
	.align		4
.L_20416:
        /*1de44*/ 	.byte	0x04, 0x11
        /*1de46*/ 	.short	(.L_20418 - .L_20417)
	.align		4
.L_20417:
        /*1de48*/ 	.word	index@($_ZN7cutlass13device_kernelIN5flash19enable_sm80_to_sm89INS1_16FlashAttnBwdSm80INS1_25CollectiveMainloopBwdSm80ILi2ELi2EN4cute5tupleIJNS5_1CILi64EEENS7_ILi128EEES8_EEENS_10bfloat16_tEfNS_4arch4Sm80ELb1ELb0ELb1ELb0ELb1ELb0ELb0ELb0ELi2ELi2ELi4ELi2ELb1EEENS1_21CollectiveEpilogueBwdISA_SB_SD_Li256ELb0ELb0ELi2EEENS1_25SingleTileBwdLPTSchedulerILb0ELi128ELb1EEEEEEEEEvNT_6ParamsE$_ZN4cute3eso3ESOILb1ELb0EJNS_1CILi0EEEiS3_EEC2ERKS3_RKiS6_)
        /*1de4c*/ 	.word	0x00000000


	//----- nvinfo : EIATTR_FRAME_SIZE
	.align		4
.L_20418:
        /*1de50*/ 	.byte	0x04, 0x11
        /*1de52*/ 	.short	(.L_20420 - .L_20419)
	.align		4
.L_20419:
        /*1de54*/ 	.word	index@($_ZN7cutlass13device_kernelIN5flash19enable_sm80_to_sm89INS1_16FlashAttnBwdSm80INS1_25CollectiveMainloopBwdSm80ILi2ELi2EN4cute5tupleIJNS5_1CILi64EEENS7_ILi128EEES8_EEENS_10bfloat16_tEfNS_4arch4Sm80ELb1ELb0ELb1ELb0ELb1ELb0ELb0ELb0ELi2ELi2ELi4ELi2ELb1EEENS1_21CollectiveEpilogueBwdISA_SB_SD_Li256ELb0ELb0ELi2EEENS1_25SingleTileBwdLPTSchedulerILb0ELi128ELb1EEEEEEEEEvNT_6ParamsE$_ZN4cute3eso3ESOILb1ELb0EJNS_1CILi0EEEiEEC2ERKS3_RKi)
        /*1de58*/ 	.word	0x00000000


	//----- nvinfo : EIATTR_FRAME_SIZE
	.align		4
.L_20420:
        /*1de5c*/ 	.byte	0x04, 0x11
        /*1de5e*/ 	.short	(.L_20422 - .L_20421)
	.align		4
.L_20421:
        /*1de60*/ 	.word	index@($_ZN7cutlass13device_kernelIN5flash19enable_sm80_to_sm89INS1_16FlashAttnBwdSm80INS1_25CollectiveMainloopBwdSm80ILi2ELi2EN4cute5tupleIJNS5_1CILi64EEENS7_ILi128EEES8_EEENS_10bfloat16_tEfNS_4arch4Sm80ELb1ELb0ELb1ELb0ELb1ELb0ELb0ELb0ELi2ELi2ELi4ELi2ELb1EEENS1_21CollectiveEpilogueBwdISA_SB_SD_Li256ELb0ELb0ELi2EEENS1_25SingleTileBwdLPTSchedulerILb0ELi128ELb1EEEEEEEEEvNT_6ParamsE$_ZN4cute3eso3ESOILb1ELb0EJNS_1CILi0EEES3_iiEEC2ERKS3_S6_RKiS8_)
        /*1de64*/ 	.word	0x00000000


	//----- nvinfo : EIATTR_FRAME_SIZE
	.align		4
.L_20422:
        /*1de68*/ 	.byte	0x04, 0x11
        /*1de6a*/ 	.short	(.L_20424 - .L_20423)
	.align		4
.L_20423:
        /*1de6c*/ 	.word	index@($_ZN7cutlass13device_kernelIN5flash19enable_sm80_to_sm89INS1_16FlashAttnBwdSm80INS1_25CollectiveMainloopBwdSm80ILi2ELi2EN4cute5tupleIJNS5_1CILi64EEENS7_ILi128EEES8_EEENS_10bfloat16_tEfNS_4arch4Sm80ELb1ELb0ELb1ELb0ELb1ELb0ELb0ELb0ELi2ELi2ELi4ELi2ELb1EEENS1_21CollectiveEpilogueBwdISA_SB_SD_Li256ELb0ELb0ELi2EEENS1_25SingleTileBwdLPTSchedulerILb0ELi128ELb1EEEEEEEEEvNT_6ParamsE$_ZN4cute3eso3ESOILb1ELb0EJNS_1CILi0EEES3_iS3_EEC2ERKS3_S6_RKiS6_)
        /*1de70*/ 	.word	0x00000000


	//----- nvinfo : EIATTR_FRAME_SIZE
	.align		4
.L_20424:
        /*1de74*/ 	.byte	0x04, 0x11
        /*1de76*/ 	.short	(.L_20426 - .L_20425)
	.align		4
.L_20425:
        /*1de78*/ 	.word	index@($_ZN7cutlass13device_kernelIN5flash19enable_sm80_to_sm89INS1_16FlashAttnBwdSm80INS1_25CollectiveMainloopBwdSm80ILi2ELi2EN4cute5tupleIJNS5_1CILi64EEENS7_ILi128EEES8_EEENS_10bfloat16_tEfNS_4arch4Sm80ELb1ELb0ELb1ELb0ELb1ELb0ELb0ELb0ELi2ELi2ELi4ELi2ELb1EEENS1_21CollectiveEpilogueBwdISA_SB_SD_Li256ELb0ELb0ELi2EEENS1_25SingleTileBwdLPTSchedulerILb0ELi128ELb1EEEEEEEEEvNT_6ParamsE$_ZN4cute3eso3ESOILb1ELb0EJNS_1CILi0EEES3_iEEC2ERKS3_S6_RKi)
        /*1de7c*/ 	.word	0x00000000


	//----- nvinfo : EIATTR_FRAME_SIZE
	.align		4
.L_20426:
        /*1de80*/ 	.byte	0x04, 0x11
        /*1de82*/ 	.short	(.L_20428 - .L_20427)
	.align		4
.L_20427:
        /*1de84*/ 	.word	index@($_ZN7cutlass13device_kernelIN5flash19enable_sm80_to_sm89INS1_16FlashAttnBwdSm80INS1_25CollectiveMainloopBwdSm80ILi2ELi2EN4cute5tupleIJNS5_1CILi64EEENS7_ILi128EEES8_EEENS_10bfloat16_tEfNS_4arch4Sm80ELb1ELb0ELb1ELb0ELb1ELb0ELb0ELb0ELi2ELi2ELi4ELi2ELb1EEENS1_21CollectiveEpilogueBwdISA_SB_SD_Li256ELb0ELb0ELi2EEENS1_25SingleTileBwdLPTSchedulerILb0ELi128ELb1EEEEEEEEEvNT_6ParamsE$_ZN4cute3eso3ESOILb1ELb0EJNS_1CILi0EEES3_S3_iEEC2ERKS3_S6_S6_RKi)
        /*1de88*/ 	.word	0x00000000


	//----- nvinfo : EIATTR_FRAME_SIZE
	.align		4
.L_20428:
        /*1de8c*/ 	.byte	0x04, 0x11
        /*1de8e*/ 	.short	(.L_20430 - .L_20429)
	.align		4
.L_20429:
        /*1de90*/ 	.word	index@($_ZN7cutlass13device_kernelIN5flash19enable_sm80_to_sm89INS1_16FlashAttnBwdSm80INS1_25CollectiveMainloopBwdSm80ILi2ELi2EN4cute5tupleIJNS5_1CILi64EEENS7_ILi128EEES8_EEENS_10bfloat16_tEfNS_4arch4Sm80ELb1ELb0ELb1ELb0ELb1ELb0ELb0ELb0ELi2ELi2ELi4ELi2ELb1EEENS1_21CollectiveEpilogueBwdISA_SB_SD_Li256ELb0ELb0ELi2EEENS1_25SingleTileBwdLPTSchedulerILb0ELi128ELb1EEEEEEEEEvNT_6ParamsE$_ZN4cute3eso3ESOILb1ELb0EJNS_10UnderscoreEiiEEC2ERKS2_RKiS7_)
        /*1de94*/ 	.word	0x00000000


	//----- nvinfo : EIATTR_FRAME_SIZE
	.align		4
.L_20430:
        /*1de98*/ 	.byte	0x04, 0x11
        /*1de9a*/ 	.short	(.L_20432 - .L_20431)
	.align		4
.L_20431:
        /*1de9c*/ 	.word	index@($_ZN7cutlass13device_kernelIN5flash19enable_sm80_to_sm89INS1_16FlashAttnBwdSm80INS1_25CollectiveMainloopBwdSm80ILi2ELi2EN4cute5tupleIJNS5_1CILi64EEENS7_ILi128EEES8_EEENS_10bfloat16_tEfNS_4arch4Sm80ELb1ELb0ELb1ELb0ELb1ELb0ELb0ELb0ELi2ELi2ELi4ELi2ELb1EEENS1_21CollectiveEpilogueBwdISA_SB_SD_Li256ELb0ELb0ELi2EEENS1_25SingleTileBwdLPTSchedulerILb0ELi128ELb1EEEEEEEEEvNT_6ParamsE$_ZN4cute3eso3ESOILb1ELb0EJNS_10UnderscoreEiEEC2ERKS2_RKi)
        /*1dea0*/ 	.word	0x00000000


	//----- nvinfo : EIATTR_FRAME_SIZE
	.align		4
.L_20432:
        /*1dea4*/ 	.byte	0x04, 0x11
        /*1dea6*/ 	.short	(.L_20434 - .L_20433)
	.align		4
.L_20433:
        /*1dea8*/ 	.word	index@($_ZN7cutlass13device_kernelIN5flash19enable_sm80_to_sm89INS1_16FlashAttnBwdSm80INS1_25CollectiveMainloopBwdSm80ILi2ELi2EN4cute5tupleIJNS5_1CILi64EEENS7_ILi128EEES8_EEENS_10bfloat16_tEfNS_4arch4Sm80ELb1ELb0ELb1ELb0ELb1ELb0ELb0ELb0ELi2ELi2ELi4ELi2ELb1EEENS1_21CollectiveEpilogueBwdISA_SB_SD_Li256ELb0ELb0ELi2EEENS1_25SingleTileBwdLPTSchedulerILb0ELi128ELb1EEEEEEEEEvNT_6ParamsE$_ZN4cute3eso3ESOILb1ELb0EJNS_10UnderscoreES2_iEEC2ERKS2_S5_RKi)
        /*1deac*/ 	.word	0x00000000


	//----- nvinfo : EIATTR_FRAME_SIZE
	.align		4
.L_20434:
        /*1deb0*/ 	.byte	0x04, 0x11
        /*1deb2*/ 	.short	(.L_20436 - .L_20435)
	.align		4
.L_20435:
        /*1deb4*/ 	.word	index@($_ZN7cutlass13device_kernelIN5flash19enable_sm80_to_sm89INS1_16FlashAttnBwdSm80INS1_25CollectiveMainloopBwdSm80ILi2ELi2EN4cute5tupleIJNS5_1CILi64EEENS7_ILi128EEES8_EEENS_10bfloat16_tEfNS_4arch4Sm80ELb1ELb0ELb1ELb0ELb1ELb0ELb0ELb0ELi2ELi2ELi4ELi2ELb1EEENS1_21CollectiveEpilogueBwdISA_SB_SD_Li256ELb0ELb0ELi2EEENS1_25SingleTileBwdLPTSchedulerILb0ELi128ELb1EEEEEEEEEvNT_6ParamsE$_ZN4cute3eso3ESOILb1ELb0EJNS_10UnderscoreES2_S2_iEEC2ERKS2_S5_S5_RKi)
        /*1deb8*/ 	.word	0x00000000


	//----- nvinfo : EIATTR_FRAME_SIZE
	.align		4
.L_20436:
        /*1debc*/ 	.byte	0x04, 0x11
        /*1debe*/ 	.short	(.L_20438 - .L_20437)
	.align		4
.L_20437:
        /*1dec0*/ 	.word	index@($_ZN7cutlass13device_kernelIN5flash19enable_sm80_to_sm89INS1_16FlashAttnBwdSm80INS1_25CollectiveMainloopBwdSm80ILi2ELi2EN4cute5tupleIJNS5_1CILi64EEENS7_ILi128EEES8_EEENS_10bfloat16_tEfNS_4arch4Sm80ELb1ELb0ELb1ELb0ELb1ELb0ELb0ELb0ELi2ELi2ELi4ELi2ELb1EEENS1_21CollectiveEpilogueBwdISA_SB_SD_Li256ELb0ELb0ELi2EEENS1_25SingleTileBwdLPTSchedulerILb0ELi128ELb1EEEEEEEEEvNT_6ParamsE$_ZN4cute3eso3ESOILb0ELb1EJlEEC2ERKl)
        /*1dec4*/ 	.word	0x00000000


	//----- nvinfo : EIATTR_FRAME_SIZE
	.align		4
.L_20438:
        /*1dec8*/ 	.byte	0x04, 0x11
        /*1deca*/ 	.short	(.L_20440 - .L_20439)
	.align		4
.L_20439:
        /*1decc*/ 	.word	index@($_ZN7cutlass13device_kernelIN5flash19enable_sm80_to_sm89INS1_16FlashAttnBwdSm80INS1_25CollectiveMainloopBwdSm80ILi2ELi2EN4cute5tupleIJNS5_1CILi64EEENS7_ILi128EEES8_EEENS_10bfloat16_tEfNS_4arch4Sm80ELb1ELb0ELb1ELb0ELb1ELb0ELb0ELb0ELi2ELi2ELi4ELi2ELb1EEENS1_21CollectiveEpilogueBwdISA_SB_SD_Li256ELb0ELb0ELi2EEENS1_25SingleTileBwdLPTSchedulerILb0ELi128ELb1EEEEEEEEEvNT_6ParamsE$_ZN4cute3eso3ESOILb0ELb1EJiNS_1CILi0EEEEEC2ERKiRKS3_)
        /*1ded0*/ 	.word	0x00000000


	//----- nvinfo : EIATTR_FRAME_SIZE
	.align		4
.L_20440:
        /*1ded4*/ 	.byte	0x04, 0x11
        /*1ded6*/ 	.short	(.L_20442 - .L_20441)
	.align		4
.L_20441:
        /*1ded8*/ 	.word	index@($_ZN7cutlass13device_kernelIN5flash19enable_sm80_to_sm89INS1_16FlashAttnBwdSm80INS1_25CollectiveMainloopBwdSm80ILi2ELi2EN4cute5tupleIJNS5_1CILi64EEENS7_ILi128EEES8_EEENS_10bfloat16_tEfNS_4arch4Sm80ELb1ELb0ELb1ELb0ELb1ELb0ELb0ELb0ELi2ELi2ELi4ELi2ELb1EEENS1_21CollectiveEpilogueBwdISA_SB_SD_Li256ELb0ELb0ELi2EEENS1_25SingleTileBwdLPTSchedulerILb0ELi128ELb1EEEEEEEEEvNT_6ParamsE$_ZN4cute3eso3ESOILb0ELb1EJiEEC2ERKi)
        /*1dedc*/ 	.word	0x00000000


	//----- nvinfo : EIATTR_FRAME_SIZE
	.align		4
.L_20442:
        /*1dee0*/ 	.byte	0x04, 0x11
        /*1dee2*/ 	.short	(.L_20444 - .L_20443)
	.align		4
.L_20443:
        /*1dee4*/ 	.word	index@($_ZN7cutlass13device_kernelIN5flash19enable_sm80_to_sm89INS1_16FlashAttnBwdSm80INS1_25CollectiveMainloopBwdSm80ILi2ELi2EN4cute5tupleIJNS5_1CILi64EEENS7_ILi128EEES8_EEENS_10bfloat16_tEfNS_4arch4Sm80ELb1ELb0ELb1ELb0ELb1ELb0ELb0ELb0ELi2ELi2ELi4ELi2ELb1EEENS1_21CollectiveEpilogueBwdISA_SB_SD_Li256ELb0ELb0ELi2EEENS1_25SingleTileBwdLPTSchedulerILb0ELi128ELb1EEEEEEEEEvNT_6ParamsE$_ZN4cute3eso3ESOILb0ELb1EJNS_15ArithmeticTupleIJiiEEENS_1CILi0EEES5_S5_EEC2ERKS3_RKS5_SA_SA_)
        /*1dee8*/ 	.word	0x00000000


	//----- nvinfo : EIATTR_FRAME_SIZE
	.align		4
.L_20444:
        /*1deec*/ 	.byte	0x04, 0x11
        /*1deee*/ 	.short	(.L_20446 - .L_20445)
	.align		4
.L_20445:
        /*1def0*/ 	.word	index@($_ZN7cutlass13device_kernelIN5flash19enable_sm80_to_sm89INS1_16FlashAttnBwdSm80INS1_25CollectiveMainloopBwdSm80ILi2ELi2EN4cute5tupleIJNS5_1CILi64EEENS7_ILi128EEES8_EEENS_10bfloat16_tEfNS_4arch4Sm80ELb1ELb0ELb1ELb0ELb1ELb0ELb0ELb0ELi2ELi2ELi4ELi2ELb1EEENS1_21CollectiveEpilogueBwdISA_SB_SD_Li256ELb0ELb0ELi2EEENS1_25SingleTileBwdLPTSchedulerILb0ELi128ELb1EEEEEEEEEvNT_6ParamsE$_ZN4cute3eso3ESOILb0ELb1EJNS_15ArithmeticTupleIJiiEEEEEC2ERKS3_)
        /*1def4*/ 	.word	0x00000000


	//----- nvinfo : EIATTR_FRAME_SIZE
	.align		4
.L_20446:
        /*1def8*/ 	.byte	0x04, 0x11
        /*1defa*/ 	.short	(.L_20448 - .L_20447)
	.align		4
.L_20447:
        /*1defc*/ 	.word	index@($_ZN7cutlass13device_kernelIN5flash19enable_sm80_to_sm89INS1_16FlashAttnBwdSm80INS1_25CollectiveMainloopBwdSm80ILi2ELi2EN4cute5tupleIJNS5_1CILi64EEENS7_ILi128EEES8_EEENS_10bfloat16_tEfNS_4arch4Sm80ELb1ELb0ELb1ELb0ELb1ELb0ELb0ELb0ELi2ELi2ELi4ELi2ELb1EEENS1_21CollectiveEpilogueBwdISA_SB_SD_Li256ELb0ELb0ELi2EEENS1_25SingleTileBwdLPTSchedulerILb0ELi128ELb1EEEEEEEEEvNT_6ParamsE$_ZN4cute3eso3ESOILb0ELb1EJNS_15ArithmeticTupleIJiEEEEEC2ERKS3_)
        /*1df00*/ 	.word	0x00000000


	//----- nvinfo : EIATTR_FRAME_SIZE
	.align		4
.L_20448:
        /*1df04*/ 	.byte	0x04, 0x11
        /*1df06*/ 	.short	(.L_20450 - .L_20449)
	.align		4
.L_20449:
        /*1df08*/ 	.word	index@($_ZN7cutlass13device_kernelIN5flash19enable_sm80_to_sm89INS1_16FlashAttnBwdSm80INS1_25CollectiveMainloopBwdSm80ILi2ELi2EN4cute5tupleIJNS5_1CILi64EEENS7_ILi128EEES8_EEENS_10bfloat16_tEfNS_4arch4Sm80ELb1ELb0ELb1ELb0ELb1ELb0ELb0ELb0ELi2ELi2ELi4ELi2ELb1EEENS1_21CollectiveEpilogueBwdISA_SB_SD_Li256ELb0ELb0ELi2EEENS1_25SingleTileBwdLPTSchedulerILb0ELi128ELb1EEEEEEEEEvNT_6ParamsE$_ZN4cute3eso3ESOILb0ELb1EJNS_15ArithmeticTupleIJNS_1CILi0EEEiEEEEEC2ERKS5_)
        /*1df0c*/ 	.word	0x00000000


	//----- nvinfo : EIATTR_FRAME_SIZE
	.align		4
.L_20450:
        /*1df10*/ 	.byte	0x04, 0x11
        /*1df12*/ 	.short	(.L_20452 - .L_20451)
	.align		4
.L_20451:
        /*1df14*/ 	.word	index@($_ZN7cutlass13device_kernelIN5flash19enable_sm80_to_sm89INS1_16FlashAttnBwdSm80INS1_25CollectiveMainloopBwdSm80ILi2ELi2EN4cute5tupleIJNS5_1CILi64EEENS7_ILi128EEES8_EEENS_10bfloat16_tEfNS_4arch4Sm80ELb1ELb0ELb1ELb0ELb1ELb0ELb0ELb0ELi2ELi2ELi4ELi2ELb1EEENS1_21CollectiveEpilogueBwdISA_SB_SD_Li256ELb0ELb0ELi2EEENS1_25SingleTileBwdLPTSchedulerILb0ELi128ELb1EEEEEEEEEvNT_6ParamsE$_ZN4cute3eso3ESOILb0ELb0EJiiEEC2ERKiS4_)
        /*1df18*/ 	.word	0x00000000


	//----- nvinfo : EIATTR_FRAME_SIZE
	.align		4
.L_20452:
        /*1df1c*/ 	.byte	0x04, 0x11
        /*1df1e*/ 	.short	(.L_20454 - .L_20453)
	.align		4
.L_20453:
        /*1df20*/ 	.word	index@($_ZN7cutlass13device_kernelIN5flash19enable_sm80_to_sm89INS1_16FlashAttnBwdSm80INS1_25CollectiveMainloopBwdSm80ILi2ELi2EN4cute5tupleIJNS5_1CILi64EEENS7_ILi128EEES8_EEENS_10bfloat16_tEfNS_4arch4Sm80ELb1ELb0ELb1ELb0ELb1ELb0ELb0ELb0ELi2ELi2ELi4ELi2ELb1EEENS1_21CollectiveEpilogueBwdISA_SB_SD_Li256ELb0ELb0ELi2EEENS1_25SingleTileBwdLPTSchedulerILb0ELi128ELb1EEEEEEEEEvNT_6ParamsE$_ZN4cute3eso3ESOILb0ELb0EJNS_6LayoutINS_5tupleIJNS3_IJNS_1CILi8EEENS4_ILi1EEEEEENS4_ILi2EEES6_EEENS3_IJNS3_IJS6_NS4_ILi0EEEEEElSA_EEEEElEEC2ERKSD_RKl)
        /*1df24*/ 	.word	0x00000000


	//----- nvinfo : EIATTR_FRAME_SIZE
	.align		4
.L_20454:
        /*1df28*/ 	.byte	0x04, 0x11
        /*1df2a*/ 	.short	(.L_20456 - .L_20455)
	.align		4
.L_20455:
        /*1df2c*/ 	.word	index@($_ZN7cutlass13device_kernelIN5flash19enable_sm80_to_sm89INS1_16FlashAttnBwdSm80INS1_25CollectiveMainloopBwdSm80ILi2ELi2EN4cute5tupleIJNS5_1CILi64EEENS7_ILi128EEES8_EEENS_10bfloat16_tEfNS_4arch4Sm80ELb1ELb0ELb1ELb0ELb1ELb0ELb0ELb0ELi2ELi2ELi4ELi2ELb1EEENS1_21CollectiveEpilogueBwdISA_SB_SD_Li256ELb0ELb0ELi2EEENS1_25SingleTileBwdLPTSchedulerILb0ELi128ELb1EEEEEEEEEvNT_6ParamsE$_ZN4cute3eso3ESOILb0ELb0EJNS_6LayoutINS_5tupleIJNS3_IJNS_1CILi8EEENS4_ILi1EEEEEENS4_ILi2EEES6_EEENS3_IJNS3_IJS6_NS4_ILi0EEEEEElSA_EEEEENS_10ViewEngineINS_8gmem_ptrIPKN7cutlass10bfloat16_tEEEEEEEC2ERKSD_RKSL_)
        /*1df30*/ 	.word	0x00000000


	//----- nvinfo : EIATTR_FRAME_SIZE
	.align		4
.L_20456:
        /*1df34*/ 	.byte	0x04, 0x11
        /*1df36*/ 	.short	(.L_20458 - .L_20457)
	.align		4
.L_20457:
        /*1df38*/ 	.word	index@($_ZN7cutlass13device_kernelIN5flash19enable_sm80_to_sm89INS1_16FlashAttnBwdSm80INS1_25CollectiveMainloopBwdSm80ILi2ELi2EN4cute5tupleIJNS5_1CILi64EEENS7_ILi128EEES8_EEENS_10bfloat16_tEfNS_4arch4Sm80ELb1ELb0ELb1ELb0ELb1ELb0ELb0ELb0ELi2ELi2ELi4ELi2ELb1EEENS1_21CollectiveEpilogueBwdISA_SB_SD_Li256ELb0ELb0ELi2EEENS1_25SingleTileBwdLPTSchedulerILb0ELi128ELb1EEEEEEEEEvNT_6ParamsE$_ZN4cute3eso3ESOILb0ELb0EJNS_5tupleIJiiEEEiiiEEC2ERKS3_RKiS8_S8_)
        /*1df3c*/ 	.word	0x00000000


	//----- nvinfo : EIATTR_FRAME_SIZE
	.align		4
.L_20458:
        /*1df40*/ 	.byte	0x04, 0x11
        /*1df42*/ 	.short	(.L_20460 - .L_20459)
	.align		4
.L_20459:
        /*1df44*/ 	.word	index@($_ZN7cutlass13device_kernelIN5flash19enable_sm80_to_sm89INS1_16FlashAttnBwdSm80INS1_25CollectiveMainloopBwdSm80ILi2ELi2EN4cute5tupleIJNS5_1CILi64EEENS7_ILi128EEES8_EEENS_10bfloat16_tEfNS_4arch4Sm80ELb1ELb0ELb1ELb0ELb1ELb0ELb0ELb0ELi2ELi2ELi4ELi2ELb1EEENS1_21CollectiveEpilogueBwdISA_SB_SD_Li256ELb0ELb0ELi2EEENS1_25SingleTileBwdLPTSchedulerILb0ELi128ELb1EEEEEEEEEvNT_6ParamsE$_ZN4cute3eso3ESOILb0ELb0EJNS_15ArithmeticTupleIJiiEEEiiiEEC2ERKS3_RKiS8_S8_)
        /*1df48*/ 	.word	0x00000000


	//----- nvinfo : EIATTR_FRAME_SIZE
	.align		4
.L_20460:
        /*1df4c*/ 	.byte	0x04, 0x11
        /*1df4e*/ 	.short	(.L_20462 - .L_20461)
	.align		4
.L_20461:
        /*1df50*/ 	.word	index@($_ZN7cutlass13device_kernelIN5flash19enable_sm80_to_sm89INS1_16FlashAttnBwdSm80INS1_25CollectiveMainloopBwdSm80ILi2ELi2EN4cute5tupleIJNS5_1CILi64EEENS7_ILi128EEES8_EEENS_10bfloat16_tEfNS_4arch4Sm80ELb1ELb0ELb1ELb0ELb1ELb0ELb0ELb0ELi2ELi2ELi4ELi2ELb1EEENS1_21CollectiveEpilogueBwdISA_SB_SD_Li256ELb0ELb0ELi2EEENS1_25SingleTileBwdLPTSchedulerILb0ELi128ELb1EEEEEEEEEvNT_6ParamsE$_ZN4cute12iter_adaptorIPfNS_8smem_ptrIS1_EEEC2ES1_)
        /*1df54*/ 	.word	0x00000000


	//----- nvinfo : EIATTR_FRAME_SIZE
	.align		4
.L_20462:
        /*1df58*/ 	.byte	0x04, 0x11
        /*1df5a*/ 	.short	(.L_20464 - .L_20463)
	.align		4
.L_20463:
        /*1df5c*/ 	.word	index@($_ZN7cutlass13device_kernelIN5flash19enable_sm80_to_sm89INS1_16FlashAttnBwdSm80INS1_25CollectiveMainloopBwdSm80ILi2ELi2EN4cute5tupleIJNS5_1CILi64EEENS7_ILi128EEES8_EEENS_10bfloat16_tEfNS_4arch4Sm80ELb1ELb0ELb1ELb0ELb1ELb0ELb0ELb0ELi2ELi2ELi4ELi2ELb1EEENS1_21CollectiveEpilogueBwdISA_SB_SD_Li256ELb0ELb0ELi2EEENS1_25SingleTileBwdLPTSchedulerILb0ELi128ELb1EEEEEEEEEvNT_6ParamsE$_ZN4cute12iter_adaptorIPN7cutlass9uint128_tENS_8smem_ptrIS3_EEEC2ES3_)
        /*1df60*/ 	.word	0x00000000


	//----- nvinfo : EIATTR_FRAME_SIZE
	.align		4
.L_20464:
        /*1df64*/ 	.byte	0x04, 0x11
        /*1df66*/ 	.short	(.L_20466 - .L_20465)
	.align		4
.L_20465:
        /*1df68*/ 	.word	index@($_ZN7cutlass13device_kernelIN5flash19enable_sm80_to_sm89INS1_16FlashAttnBwdSm80INS1_25CollectiveMainloopBwdSm80ILi2ELi2EN4cute5tupleIJNS5_1CILi64EEENS7_ILi128EEES8_EEENS_10bfloat16_tEfNS_4arch4Sm80ELb1ELb0ELb1ELb0ELb1ELb0ELb0ELb0ELi2ELi2ELi4ELi2ELb1EEENS1_21CollectiveEpilogueBwdISA_SB_SD_Li256ELb0ELb0ELi2EEENS1_25SingleTileBwdLPTSchedulerILb0ELi128ELb1EEEEEEEEEvNT_6ParamsE$_ZN4cute12iter_adaptorIPN7cutlass10bfloat16_tENS_8smem_ptrIS3_EEEC2ES3_)
        /*1df6c*/ 	.word	0x00000000


	//----- nvinfo : EIATTR_FRAME_SIZE
	.align		4
.L_20466:
        /*1df70*/ 	.byte	0x04, 0x11
        /*1df72*/ 	.short	(.L_20468 - .L_20467)
	.align		4
.L_20467:
        /*1df74*/ 	.word	index@($_ZN7cutlass13device_kernelIN5flash19enable_sm80_to_sm89INS1_16FlashAttnBwdSm80INS1_25CollectiveMainloopBwdSm80ILi2ELi2EN4cute5tupleIJNS5_1CILi64EEENS7_ILi128EEES8_EEENS_10bfloat16_tEfNS_4arch4Sm80ELb1ELb0ELb1ELb0ELb1ELb0ELb0ELb0ELi2ELi2ELi4ELi2ELb1EEENS1_21CollectiveEpilogueBwdISA_SB_SD_Li256ELb0ELb0ELi2EEENS1_25SingleTileBwdLPTSchedulerILb0ELi128ELb1EEEEEEEEEvNT_6ParamsE$_ZN4cute12iter_adaptorIPKfNS_8gmem_ptrIS2_EEEC2ES2_)
        /*1df78*/ 	.word	0x00000000


	//----- nvinfo : EIATTR_FRAME_SIZE
	.align		4
.L_20468:
        /*1df7c*/ 	.byte	0x04, 0x11
        /*1df7e*/ 	.short	(.L_20470 - .L_20469)
	.align		4
.L_20469:
        /*1df80*/ 	.word	index@($_ZN7cutlass13device_kernelIN5flash19enable_sm80_to_sm89INS1_16FlashAttnBwdSm80INS1_25CollectiveMainloopBwdSm80ILi2ELi2EN4cute5tupleIJNS5_1CILi64EEENS7_ILi128EEES8_EEENS_10bfloat16_tEfNS_4arch4Sm80ELb1ELb0ELb1ELb0ELb1ELb0ELb0ELb0ELi2ELi2ELi4ELi2ELb1EEENS1_21CollectiveEpilogueBwdISA_SB_SD_Li256ELb0ELb0ELi2EEENS1_25SingleTileBwdLPTSchedulerILb0ELi128ELb1EEEEEEEEEvNT_6ParamsE$_ZN4cute12iter_adaptorIPKN7cutlass9uint128_tENS_8gmem_ptrIS4_EEEC2ES4_)
        /*1df84*/ 	.word	0x00000000


	//----- nvinfo : EIATTR_FRAME_SIZE
	.align		4
.L_20470:
        /*1df88*/ 	.byte	0x04, 0x11
        /*1df8a*/ 	.short	(.L_20472 - .L_20471)
	.align		4
.L_20471:
        /*1df8c*/ 	.word	index@($_ZN7cutlass13device_kernelIN5flash19enable_sm80_to_sm89INS1_16FlashAttnBwdSm80INS1_25CollectiveMainloopBwdSm80ILi2ELi2EN4cute5tupleIJNS5_1CILi64EEENS7_ILi128EEES8_EEENS_10bfloat16_tEfNS_4arch4Sm80ELb1ELb0ELb1ELb0ELb1ELb0ELb0ELb0ELi2ELi2ELi4ELi2ELb1EEENS1_21CollectiveEpilogueBwdISA_SB_SD_Li256ELb0ELb0ELi2EEENS1_25SingleTileBwdLPTSchedulerILb0ELi128ELb1EEEEEEEEEvNT_6ParamsE$_ZN4cute12iter_adaptorIPKN7cutlass10bfloat16_tENS_8gmem_ptrIS4_EEEC2ES4_)
        /*1df90*/ 	.word	0x00000000


	//----- nvinfo : EIATTR_FRAME_SIZE
	.align		4
.L_20472:
        /*1df94*/ 	.byte	0x04, 0x11
        /*1df96*/ 	.short	(.L_20474 - .L_20473)
	.align		4
.L_20473:
        /*1df98*/ 	.word	index@(_ZN7cutlass13device_kernelIN5flash19enable_sm80_to_sm89INS1_16FlashAttnBwdSm80INS1_25CollectiveMainloopBwdSm80ILi2ELi2EN4cute5tupleIJNS5_1CILi64EEENS7_ILi128EEES8_EEENS_10bfloat16_tEfNS_4arch4Sm80ELb1ELb0ELb1ELb0ELb1ELb0ELb0ELb0ELi2ELi2ELi4ELi2ELb1EEENS1_21CollectiveEpilogueBwdISA_SB_SD_Li256ELb0ELb0ELi2EEENS1_25SingleTileBwdLPTSchedulerILb0ELi128ELb1EEEEEEEEEvNT_6ParamsE)
        /*1df9c*/ 	.word	0x000001b0


	//----- nvinfo : EIATTR_REGCOUNT
	.align		4
.L_20474:
        /*1dfa0*/ 	.byte	0x04, 0x2f
        /*1dfa2*/ 	.short	(.L_20476 - .L_20475)
	.align		4
.L_20475:
        /*1dfa4*/ 	.word	index@(_ZN7cutlass13device_kernelIN5flash19enable_sm80_to_sm89INS1_16FlashAttnBwdSm80INS1_25CollectiveMainloopBwdSm80ILi2ELi2EN4cute5tupleIJNS5_1CILi64EEENS7_ILi128EEES8_EEENS_10bfloat16_tEfNS_4arch4Sm80ELb1ELb0ELb1ELb0ELb0ELb0ELb0ELb0ELi2ELi2ELi4ELi2ELb1EEENS1_21CollectiveEpilogueBwdISA_SB_SD_Li256ELb0ELb0ELi2EEENS1_25SingleTileBwdLPTSchedulerILb0ELi128ELb0EEEEEEEEEvNT_6ParamsE)
        /*1dfa8*/ 	.word	0x000000fc


	//----- nvinfo : EIATTR_FRAME_SIZE
	.align		4
.L_20476:
        /*1dfac*/ 	.byte	0x04, 0x11
        /*1dfae*/ 	.short	(.L_20478 - .L_20477)
	.align		4
.L_20477:
        /*1dfb0*/ 	.word	index@($_ZN7cutlass13device_kernelIN5flash19enable_sm80_to_sm89INS1_16FlashAttnBwdSm80INS1_25CollectiveMainloopBwdSm80ILi2ELi2EN4cute5tupleIJNS5_1CILi64EEENS7_ILi128EEES8_EEENS_10bfloat16_tEfNS_4arch4Sm80ELb1ELb0ELb1ELb0ELb0ELb0ELb0ELb0ELi2ELi2ELi4ELi2ELb1EEENS1_21CollectiveEpilogueBwdISA_SB_SD_Li256ELb0ELb0ELi2EEENS1_25SingleTileBwdLPTSchedulerILb0ELi128ELb0EEEEEEEEEvNT_6ParamsE$_ZZN5flash25CollectiveMainloopBwdSm80ILi2ELi2EN4cute5tupleIJNS1_1CILi64EEENS3_ILi128EEES4_EEEN7cutlass10bfloat16_tEfNS7_4arch4Sm80ELb1ELb0ELb1ELb0ELb0ELb0ELb0ELb0ELi2ELi2ELi4ELi2ELb1EE3mmaINS_16FlashAttnBwdSm80ISB_NS_21CollectiveEpilogueBwdIS6_S8_SA_Li256ELb0ELb0ELi2EEENS_25SingleTileBwdLPTSchedulerILb0ELi128ELb0EEEE13SharedStorageENS1_6TensorINS1_11ArrayEngineIfLm32EEENS1_6LayoutINS2_IJNS2_IJNS3_ILi2EEESO_EEESO_NS3_ILi4EEEEEENS2_IJNS2_IJNS3_ILi1EEESO_EEESQ_NS3_ILi8EEEEEEEEEEEEbRKNSB_6ParamsERT0_S12_iNS2_IJiiiEEERT_ENKUliiE_clEii)
        /*1dfb4*/ 	.word	0x00000000


	//----- nvinfo : EIATTR_FRAME_SIZE
	.align		4
.L_20478:
        /*1dfb8*/ 	.byte	0x04, 0x11
        /*1dfba*/ 	.short	(.L_20480 - .L_20479)
	.align		4
.L_20479:
        /*1dfbc*/ 	.word	index@($_ZN7cutlass13device_kernelIN5flash19enable_sm80_to_sm89INS1_16FlashAttnBwdSm80INS1_25CollectiveMainloopBwdSm80ILi2ELi2EN4cute5tupleIJNS5_1CILi64EEENS7_ILi128EEES8_EEENS_10bfloat16_tEfNS_4arch4Sm80ELb1ELb0ELb1ELb0ELb0ELb0ELb0ELb0ELi2ELi2ELi4ELi2ELb1EEENS1_21CollectiveEpilogueBwdISA_SB_SD_Li256ELb0ELb0ELi2EEENS1_25SingleTileBwdLPTSchedulerILb0ELi128ELb0EEEEEEEEEvNT_6ParamsE$_ZZN5flash25CollectiveMainloopBwdSm80ILi2ELi2EN4cute5tupleIJNS1_1CILi64EEENS3_ILi128EEES4_EEEN7cutlass10bfloat16_tEfNS7_4arch4Sm80ELb1ELb0ELb1ELb0ELb0ELb0ELb0ELb0ELi2ELi2ELi4ELi2ELb1EE3mmaINS_16FlashAttnBwdSm80ISB_NS_21CollectiveEpilogueBwdIS6_S8_SA_Li256ELb0ELb0ELi2EEENS_25SingleTileBwdLPTSchedulerILb0ELi128ELb0EEEE13SharedStorageENS1_6TensorINS1_11ArrayEngineIfLm32EEENS1_6LayoutINS2_IJNS2_IJNS3_ILi2EEESO_EEESO_NS3_ILi4EEEEEENS2_IJNS2_IJNS3_ILi1EEESO_EEESQ_NS3_ILi8EEEEEEEEEEEEbRKNSB_6ParamsERT0_S12_iNS2_IJiiiEEERT_ENKUliiE0_clEii)
        /*1dfc0*/ 	.word	0x00000000


	//----- nvinfo : EIATTR_FRAME_SIZE
	.align		4
.L_20480:
        /*1dfc4*/ 	.byte	0x04, 0x11
        /*1dfc6*/ 	.short	(.L_20482 - .L_20481)
	.align		4
.L_20481:
        /*1dfc8*/ 	.word	index@($_ZN7cutlass13device_kernelIN5flash19enable_sm80_to_sm89INS1_16FlashAttnBwdSm80INS1_25CollectiveMainloopBwdSm80ILi2ELi2EN4cute5tupleIJNS5_1CILi64EEENS7_ILi128EEES8_EEENS_10bfloat16_tEfNS_4arch4Sm80ELb1ELb0ELb1ELb0ELb0ELb0ELb0ELb0ELi2ELi2ELi4ELi2ELb1EEENS1_21CollectiveEpilogueBwdISA_SB_SD_Li256ELb0ELb0ELi2EEENS1_25SingleTileBwdLPTSchedulerILb0ELi128ELb0EEEEEEEEEvNT_6ParamsE$_ZZN4cuteplIJiiEJNS_1CILi0EEES2_EEEDaRKNS_15ArithmeticTupleIJDpT_EEERKNS3_IJDpT0_EEEENKUlDpRKT_E_clIJiiEEEDaSH_)
        /*1dfcc*/ 	.word	0x00000000


	//----- nvinfo : EIATTR_FRAME_SIZE
	.align		4
.L_20482:
        /*1dfd0*/ 	.byte	0x04, 0x11
        /*1dfd2*/ 	.short	(.L_20484 - .L_20483)
	.align		4
.L_20483:
        /*1dfd4*/ 	.word	index@($_ZN7cutlass13device_kernelIN5flash19enable_sm80_to_sm89INS1_16FlashAttnBwdSm80INS1_25CollectiveMainloopBwdSm80ILi2ELi2EN4cute5tupleIJNS5_1CILi64EEENS7_ILi128EEES8_EEENS_10bfloat16_tEfNS_4arch4Sm80ELb1ELb0ELb1ELb0ELb0ELb0ELb0ELb0ELi2ELi2ELi4ELi2ELb1EEENS1_21CollectiveEpilogueBwdISA_SB_SD_Li256ELb0ELb0ELi2EEENS1_25SingleTileBwdLPTSchedulerILb0ELi128ELb0EEEEEEEEEvNT_6ParamsE$_ZZN4cuteplIJiEJNS_1CILi0EEEiEEEDaRKNS_15ArithmeticTupleIJDpT_EEERKNS3_IJDpT0_EEEENKUlDpRKT_E_clIJiiEEEDaSH_)
        /*1dfd8*/ 	.word	0x00000000


	//----- nvinfo : EIATTR_FRAME_SIZE
	.align		4
.L_20484:
        /*1dfdc*/ 	.byte	0x04, 0x11
        /*1dfde*/ 	.short	(.L_20486 - .L_20485)
	.align		4
.L_20485:
        /*1dfe0*/ 	.word	index@($_ZN7cutlass13device_kernelIN5flash19enable_sm80_to_sm89INS1_16FlashAttnBwdSm80INS1_25CollectiveMainloopBwdSm80ILi2ELi2EN4cute5tupleIJNS5_1CILi64EEENS7_ILi128EEES8_EEENS_10bfloat16_tEfNS_4arch4Sm80ELb1ELb0ELb1ELb0ELb0ELb0ELb0ELb0ELi2ELi2ELi4ELi2ELb1EEENS1_21CollectiveEpilogueBwdISA_SB_SD_Li256ELb0ELb0ELi2EEENS1_25SingleTileBwdLPTSchedulerILb0ELi128ELb0EEEEEEEEEvNT_6ParamsE$_ZZN4cuteplIJiEJNS_1CILi0EEEEEEDaRKNS_15ArithmeticTupleIJDpT_EEERKNS3_IJDpT0_EEEENKUlDpRKT_E_clIJiEEEDaSH_)
        /*1dfe4*/ 	.word	0x00000000


	//----- nvinfo : EIATTR_FRAME_SIZE
	.align		4
.L_20486:
        /*1dfe8*/ 	.byte	0x04, 0x11
        /*1dfea*/ 	.short	(.L_20488 - .L_20487)
	.align		4
.L_20487:
        /*1dfec*/ 	.word	index@($_ZN7cutlass13device_kernelIN5flash19enable_sm80_to_sm89INS1_16FlashAttnBwdSm80INS1_25CollectiveMainloopBwdSm80ILi2ELi2EN4cute5tupleIJNS5_1CILi64EEENS7_ILi128EEES8_EEENS_10bfloat16_tEfNS_4arch4Sm80ELb1ELb0ELb1ELb0ELb0ELb0ELb0ELb0ELi2ELi2ELi4ELi2ELb1EEENS1_21CollectiveEpilogueBwdISA_SB_SD_Li256ELb0ELb0ELi2EEENS1_25SingleTileBwdLPTSchedulerILb0ELi128ELb0EEEEEEEEEvNT_6ParamsE$_ZZN4cuteplIJNS_1CILi0EEEiEJS2_S2_iiEEEDaRKNS_15ArithmeticTupleIJDpT_EEERKNS3_IJDpT0_EEEENKUlDpRKT_E_clIJS2_iiiEEEDaSH_)
        /*1dff0*/ 	.word	0x00000000


	//----- nvinfo : EIATTR_FRAME_SIZE
	.align		4
.L_20488:
        /*1dff4*/ 	.byte	0x04, 0x11
        /*1dff6*/ 	.short	(.L_20490 - .L_20489)
	.align		4
.L_20489:
        /*1dff8*/ 	.word	index@($_ZN7cutlass13device_kernelIN5flash19enable_sm80_to_sm89INS1_16FlashAttnBwdSm80INS1_25CollectiveMainloopBwdSm80ILi2ELi2EN4cute5tupleIJNS5_1CILi64EEENS7_ILi128EEES8_EEENS_10bfloat16_tEfNS_4arch4Sm80ELb1ELb0ELb1ELb0ELb0ELb0ELb0ELb0ELi2ELi2ELi4ELi2ELb1EEENS1_21CollectiveEpilogueBwdISA_SB_SD_Li256ELb0ELb0ELi2EEENS1_25SingleTileBwdLPTSchedulerILb0ELi128ELb0EEEEEEEEEvNT_6ParamsE$_ZZN4cuteplIJNS_1CILi0EEES2_iEJS2_S2_S2_iEEEDaRKNS_15ArithmeticTupleIJDpT_EEERKNS3_IJDpT0_EEEENKUlDpRKT_E_clIJS2_S2_iiEEEDaSH_)
        /*1dffc*/ 	.word	0x00000000


	//----- nvinfo : EIATTR_FRAME_SIZE
	.align		4
.L_20490:
        /*1e000*/ 	.byte	0x04, 0x11
        /*1e002*/ 	.short	(.L_20492 - .L_20491)
	.align		4
.L_20491:
        /*1e004*/ 	.word	index@($_ZN7cutlass13device_kernelIN5flash19enable_sm80_to_sm89INS1_16FlashAttnBwdSm80INS1_25CollectiveMainloopBwdSm80ILi2ELi2EN4cute5tupleIJNS5_1CILi64EEENS7_ILi128EEES8_EEENS_10bfloat16_tEfNS_4arch4Sm80ELb1ELb0ELb1ELb0ELb0ELb0ELb0ELb0ELi2ELi2ELi4ELi2ELb1EEENS1_21CollectiveEpilogueBwdISA_SB_SD_Li256ELb0ELb0ELi2EEENS1_25SingleTileBwdLPTSchedulerILb0ELi128ELb0EEEEEEEEEvNT_6ParamsE$_ZZN4cuteplIJNS_1CILi0EEES2_EJiS2_EEEDaRKNS_15ArithmeticTupleIJDpT_EEERKNS3_IJDpT0_EEEENKUlDpRKT_E_clIJiS2_EEEDaSH_)
        /*1e008*/ 	.word	0x00000000


	//----- nvinfo : EIATTR_FRAME_SIZE
	.align		4
.L_20492:
        /*1e00c*/ 	.byte	0x04, 0x11
        /*1e00e*/ 	.short	(.L_20494 - .L_20493)
	.align		4
.L_20493:
        /*1e010*/ 	.word	index@($_ZN7cutlass13device_kernelIN5flash19enable_sm80_to_sm89INS1_16FlashAttnBwdSm80INS1_25CollectiveMainloopBwdSm80ILi2ELi2EN4cute5tupleIJNS5_1CILi64EEENS7_ILi128EEES8_EEENS_10bfloat16_tEfNS_4arch4Sm80ELb1ELb0ELb1ELb0ELb0ELb0ELb0ELb0ELi2ELi2ELi4ELi2ELb1EEENS1_21CollectiveEpilogueBwdISA_SB_SD_Li256ELb0ELb0ELi2EEENS1_25SingleTileBwdLPTSchedulerILb0ELi128ELb0EEEEEEEEEvNT_6ParamsE$_ZZN4cuteplIJNS_1CILi0EEES2_EJiEEEDaRKNS_15ArithmeticTupleIJDpT_EEERKNS3_IJDpT0_EEEENKUlDpRKT_E_clIJiS2_EEEDaSH_)
        /*1e014*/ 	.word	0x00000000


	//----- nvinfo : EIATTR_FRAME_SIZE
	.align		4
.L_20494:
        /*1e018*/ 	.byte	0x04, 0x11
        /*1e01a*/ 	.short	(.L_20496 - .L_20495)
	.align		4
.L_20495:
        /*1e01c*/ 	.word	index@($_ZN7cutlass13device_kernelIN5flash19enable_sm80_to_sm89INS1_16FlashAttnBwdSm80INS1_25CollectiveMainloopBwdSm80ILi2ELi2EN4cute5tupleIJNS5_1CILi64EEENS7_ILi128EEES8_EEENS_10bfloat16_tEfNS_4arch4Sm80ELb1ELb0ELb1ELb0ELb0ELb0ELb0ELb0ELi2ELi2ELi4ELi2ELb1EEENS1_21CollectiveEpilogueBwdISA_SB_SD_Li256ELb0ELb0ELi2EEENS1_25SingleTileBwdLPTSchedulerILb0ELi128ELb0EEEEEEEEEvNT_6ParamsE$_ZZN4cuteplIJNS_15ArithmeticTupleIJiiEEEEJNS_1CILi0EEEiiiEEEDaRKNS1_IJDpT_EEERKNS1_IJDpT0_EEEENKUlDpRKT_E_clIJS2_iiiEEEDaSI_)
        /*1e020*/ 	.word	0x00000000


	//----- nvinfo : EIATTR_FRAME_SIZE
	.align		4
.L_20496:
        /*1e024*/ 	.byte	0x04, 0x11
        /*1e026*/ 	.short	(.L_20498 - .L_20497)
	.align		4
.L_20497:
        /*1e028*/ 	.word	index@($_ZN7cutlass13device_kernelIN5flash19enable_sm80_to_sm89INS1_16FlashAttnBwdSm80INS1_25CollectiveMainloopBwdSm80ILi2ELi2EN4cute5tupleIJNS5_1CILi64EEENS7_ILi128EEES8_EEENS_10bfloat16_tEfNS_4arch4Sm80ELb1ELb0ELb1ELb0ELb0ELb0ELb0ELb0ELi2ELi2ELi4ELi2ELb1EEENS1_21CollectiveEpilogueBwdISA_SB_SD_Li256ELb0ELb0ELi2EEENS1_25SingleTileBwdLPTSchedulerILb0ELi128ELb0EEEEEEEEEvNT_6ParamsE$_ZZN4cuteplIJNS_15ArithmeticTupleIJiEEEEJNS1_IJNS_1CILi0EEEiEEEEEEDaRKNS1_IJDpT_EEERKNS1_IJDpT0_EEEENKUlDpRKT_E_clIJNS1_IJiiEEEEEEDaSJ_)
        /*1e02c*/ 	.word	0x00000000


	//----- nvinfo : EIATTR_FRAME_SIZE
	.align		4
.L_20498:
        /*1e030*/ 	.byte	0x04, 0x11
        /*1e032*/ 	.short	(.L_20500 - .L_20499)
	.align		4
.L_20499:
        /*1e034*/ 	.word	index@($_ZN7cutlass13device_kernelIN5flash19enable_sm80_to_sm89INS1_16FlashAttnBwdSm80INS1_25CollectiveMainloopBwdSm80ILi2ELi2EN4cute5tupleIJNS5_1CILi64EEENS7_ILi128EEES8_EEENS_10bfloat16_tEfNS_4arch4Sm80ELb1ELb0ELb1ELb0ELb0ELb0ELb0ELb0ELi2ELi2ELi4ELi2ELb1EEENS1_21CollectiveEpilogueBwdISA_SB_SD_Li256ELb0ELb0ELi2EEENS1_25SingleTileBwdLPTSchedulerILb0ELi128ELb0EEEEEEEEEvNT_6ParamsE$_ZZN4cute9transformINS_15ArithmeticTupleIJiiEEEZNS_14transform_leafIS2_RNS_8identityEEEDaRKT_OT0_EUlRKT_E_EEDaS8_SA_ENKUlDpSD_E_clIJiiEEEDaSF_)
        /*1e038*/ 	.word	0x00000000


	//----- nvinfo : EIATTR_FRAME_SIZE
	.align		4
.L_20500:
        /*1e03c*/ 	.byte	0x04, 0x11
        /*1e03e*/ 	.short	(.L_20502 - .L_20501)
	.align		4
.L_20501:
        /*1e040*/ 	.word	index@($_ZN7cutlass13device_kernelIN5flash19enable_sm80_to_sm89INS1_16FlashAttnBwdSm80INS1_25CollectiveMainloopBwdSm80ILi2ELi2EN4cute5tupleIJNS5_1CILi64EEENS7_ILi128EEES8_EEENS_10bfloat16_tEfNS_4arch4Sm80ELb1ELb0ELb1ELb0ELb0ELb0ELb0ELb0ELi2ELi2ELi4ELi2ELb1EEENS1_21CollectiveEpilogueBwdISA_SB_SD_Li256ELb0ELb0ELi2EEENS1_25SingleTileBwdLPTSchedulerILb0ELi128ELb0EEEEEEEEEvNT_6ParamsE$_ZZN4cute9transformINS_15ArithmeticTupleIJNS1_IJiiEEEiiiEEEZNS_14transform_leafIS3_NS_8identityEEEDaRKT_OT0_EUlRKT_E_EEDaS8_SA_ENKUlDpSD_E_clIJNS_5tupleIJiiEEEiiiEEEDaSF_)
        /*1e044*/ 	.word	0x00000000


	//----- nvinfo : EIATTR_FRAME_SIZE
	.align		4
.L_20502:
        /*1e048*/ 	.byte	0x04, 0x11
        /*1e04a*/ 	.short	(.L_20504 - .L_20503)
	.align		4
.L_20503:
        /*1e04c*/ 	.word	index@($_ZN7cutlass13device_kernelIN5flash19enable_sm80_to_sm89INS1_16FlashAttnBwdSm80INS1_25CollectiveMainloopBwdSm80ILi2ELi2EN4cute5tupleIJNS5_1CILi64EEENS7_ILi128EEES8_EEENS_10bfloat16_tEfNS_4arch4Sm80ELb1ELb0ELb1ELb0ELb0ELb0ELb0ELb0ELi2ELi2ELi4ELi2ELb1EEENS1_21CollectiveEpilogueBwdISA_SB_SD_Li256ELb0ELb0ELi2EEENS1_25SingleTileBwdLPTSchedulerILb0ELi128ELb0EEEEEEEEEvNT_6ParamsE$_ZZN4cute7idx2crdINS_5tupleIJiEEENS1_IJNS1_IJNS1_IJNS_1CILi8EEENS3_ILi2EEEEEES5_S5_NS3_ILi4EEEEEEEEEEEDaRKT_RKT0_ENKUlRKT_RKT0_E_clIiS8_EEDaSI_SL_)
        /*1e050*/ 	.word	0x00000000


	//----- nvinfo : EIATTR_FRAME_SIZE
	.align		4
.L_20504:
        /*1e054*/ 	.byte	0x04, 0x11
        /*1e056*/ 	.short	(.L_20506 - .L_20505)
	.align		4
.L_20505:
        /*1e058*/ 	.word	index@($_ZN7cutlass13device_kernelIN5flash19enable_sm80_to_sm89INS1_16FlashAttnBwdSm80INS1_25CollectiveMainloopBwdSm80ILi2ELi2EN4cute5tupleIJNS5_1CILi64EEENS7_ILi128EEES8_EEENS_10bfloat16_tEfNS_4arch4Sm80ELb1ELb0ELb1ELb0ELb0ELb0ELb0ELb0ELi2ELi2ELi4ELi2ELb1EEENS1_21CollectiveEpilogueBwdISA_SB_SD_Li256ELb0ELb0ELi2EEENS1_25SingleTileBwdLPTSchedulerILb0ELi128ELb0EEEEEEEEEvNT_6ParamsE$_ZZN4cute7idx2crdINS_5tupleIJiEEENS1_IJNS1_IJNS1_IJNS_1CILi8EEENS3_ILi2EEEEEES5_NS3_ILi4EEES5_EEEEEEEEDaRKT_RKT0_ENKUlRKT_RKT0_E_clIiS8_EEDaSI_SL_)
        /*1e05c*/ 	.word	0x00000000


	//----- nvinfo : EIATTR_FRAME_SIZE
	.align		4
.L_20506:
        /*1e060*/ 	.byte	0x04, 0x11
        /*1e062*/ 	.short	(.L_20508 - .L_20507)
	.align		4
.L_20507:
        /*1e064*/ 	.word	index@($_ZN7cutlass13device_kernelIN5flash19enable_sm80_to_sm89INS1_16FlashAttnBwdSm80INS1_25CollectiveMainloopBwdSm80ILi2ELi2EN4cute5tupleIJNS5_1CILi64EEENS7_ILi128EEES8_EEENS_10bfloat16_tEfNS_4arch4Sm80ELb1ELb0ELb1ELb0ELb0ELb0ELb0ELb0ELi2ELi2ELi4ELi2ELb1EEENS1_21CollectiveEpilogueBwdISA_SB_SD_Li256ELb0ELb0ELi2EEENS1_25SingleTileBwdLPTSchedulerILb0ELi128ELb0EEEEEEEEEvNT_6ParamsE$_ZZN4cute5sliceINS_5tupleIJNS_10UnderscoreES2_S2_iEEENS1_IJNS1_IJNS_1CILi1EEENS4_ILi0EEEEEElS6_lEEEEEDaRKT_RKT0_ENKUlRKT_RKT0_E_clIS2_lEEDaSH_SK_)
        /*1e068*/ 	.word	0x00000000


	//----- nvinfo : EIATTR_FRAME_SIZE
	.align		4
.L_20508:
        /*1e06c*/ 	.byte	0x04, 0x11
        /*1e06e*/ 	.short	(.L_20510 - .L_20509)
	.align		4
.L_20509:
        /*1e070*/ 	.word	index@($_ZN7cutlass13device_kernelIN5flash19enable_sm80_to_sm89INS1_16FlashAttnBwdSm80INS1_25CollectiveMainloopBwdSm80ILi2ELi2EN4cute5tupleIJNS5_1CILi64EEENS7_ILi128EEES8_EEENS_10bfloat16_tEfNS_4arch4Sm80ELb1ELb0ELb1ELb0ELb0ELb0ELb0ELb0ELi2ELi2ELi4ELi2ELb1EEENS1_21CollectiveEpilogueBwdISA_SB_SD_Li256ELb0ELb0ELi2EEENS1_25SingleTileBwdLPTSchedulerILb0ELi128ELb0EEEEEEEEEvNT_6ParamsE$_ZZN4cute19as_arithmetic_tupleINS_15ArithmeticTupleIJiiEEEEEDaRKT_ENKUlRKT_E_clIiEEDaS8_)
        /*1e074*/ 	.word	0x00000000


	//----- nvinfo : EIATTR_FRAME_SIZE
	.align		4
.L_20510:
        /*1e078*/ 	.byte	0x04, 0x11
        /*1e07a*/ 	.short	(.L_20512 - .L_20511)
	.align		4
.L_20511:
        /*1e07c*/ 	.word	index@($_ZN7cutlass13device_kernelIN5flash19enable_sm80_to_sm89INS1_16FlashAttnBwdSm80INS1_25CollectiveMainloopBwdSm80ILi2ELi2EN4cute5tupleIJNS5_1CILi64EEENS7_ILi128EEES8_EEENS_10bfloat16_tEfNS_4arch4Sm80ELb1ELb0ELb1ELb0ELb0ELb0ELb0ELb0ELi2ELi2ELi4ELi2ELb1EEENS1_21CollectiveEpilogueBwdISA_SB_SD_Li256ELb0ELb0ELi2EEENS1_25SingleTileBwdLPTSchedulerILb0ELi128ELb0EEEEEEEEEvNT_6ParamsE$_ZZN4cute19as_arithmetic_tupleINS_15ArithmeticTupleIJiiEEEEEDaRKT_ENKUlDpRKT_E_clIJiiEEEDaS9_)
        /*1e080*/ 	.word	0x00000000


	//----- nvinfo : EIATTR_FRAME_SIZE
	.align		4
.L_20512:
        /*1e084*/ 	.byte	0x04, 0x11
        /*1e086*/ 	.short	(.L_20514 - .L_20513)
	.align		4
.L_20513:
        /*1e088*/ 	.word	index@($_ZN7cutlass13device_kernelIN5flash19enable_sm80_to_sm89INS1_16FlashAttnBwdSm80INS1_25CollectiveMainloopBwdSm80ILi2ELi2EN4cute5tupleIJNS5_1CILi64EEENS7_ILi128EEES8_EEENS_10bfloat16_tEfNS_4arch4Sm80ELb1ELb0ELb1ELb0ELb0ELb0ELb0ELb0ELi2ELi2ELi4ELi2ELb1EEENS1_21CollectiveEpilogueBwdISA_SB_SD_Li256ELb0ELb0ELi2EEENS1_25SingleTileBwdLPTSchedulerILb0ELi128ELb0EEEEEEEEEvNT_6ParamsE$_ZZN4cute19as_arithmetic_tupleINS_15ArithmeticTupleIJNS1_IJiiEEEiiiEEEEEDaRKT_ENKUlRKT_E_clIiEEDaS9_)
        /*1e08c*/ 	.word	0x00000000


	//----- nvinfo : EIATTR_FRAME_SIZE
	.align		4
.L_20514:
        /*1e090*/ 	.byte	0x04, 0x11
        /*1e092*/ 	.short	(.L_20516 - .L_20515)
	.align		4
.L_20515:
        /*1e094*/ 	.word	index@($_ZN7cutlass13device_kernelIN5flash19enable_sm80_to_sm89INS1_16FlashAttnBwdSm80INS1_25CollectiveMainloopBwdSm80ILi2ELi2EN4cute5tupleIJNS5_1CILi64EEENS7_ILi128EEES8_EEENS_10bfloat16_tEfNS_4arch4Sm80ELb1ELb0ELb1ELb0ELb0ELb0ELb0ELb0ELi2ELi2ELi4ELi2ELb1EEENS1_21CollectiveEpilogueBwdISA_SB_SD_Li256ELb0ELb0ELi2EEENS1_25SingleTileBwdLPTSchedulerILb0ELi128ELb0EEEEEEEEEvNT_6ParamsE$_ZZN4cute19as_arithmetic_tupleINS_15ArithmeticTupleIJNS1_IJiiEEEiiiEEEEEDaRKT_ENKUlRKT_E_clIS2_EEDaS9_)
        /*1e098*/ 	.word	0x00000000


	//----- nvinfo : EIATTR_FRAME_SIZE
	.align		4
.L_20516:
        /*1e09c*/ 	.byte	0x04, 0x11
        /*1e09e*/ 	.short	(.L_20518 - .L_20517)
	.align		4
.L_20517:
        /*1e0a0*/ 	.word	index@($_ZN7cutlass13device_kernelIN5flash19enable_sm80_to_sm89INS1_16FlashAttnBwdSm80INS1_25CollectiveMainloopBwdSm80ILi2ELi2EN4cute5tupleIJNS5_1CILi64EEENS7_ILi128EEES8_EEENS_10bfloat16_tEfNS_4arch4Sm80ELb1ELb0ELb1ELb0ELb0ELb0ELb0ELb0ELi2ELi2ELi4ELi2ELb1EEENS1_21CollectiveEpilogueBwdISA_SB_SD_Li256ELb0ELb0ELi2EEENS1_25SingleTileBwdLPTSchedulerILb0ELi128ELb0EEEEEEEEEvNT_6ParamsE$_ZZN4cute19as_arithmetic_tupleINS_15ArithmeticTupleIJNS1_IJiiEEEiiiEEEEEDaRKT_ENKUlDpRKT_E_clIJS2_iiiEEEDaSA_)
        /*1e0a4*/ 	.word	0x00000000


	//----- nvinfo : EIATTR_FRAME_SIZE
	.align		4
.L_20518:
        /*1e0a8*/ 	.byte	0x04, 0x11
        /*1e0aa*/ 	.short	(.L_20520 - .L_20519)
	.align		4
.L_20519:
        /*1e0ac*/ 	.word	index@($_ZN7cutlass13device_kernelIN5flash19enable_sm80_to_sm89INS1_16FlashAttnBwdSm80INS1_25CollectiveMainloopBwdSm80ILi2ELi2EN4cute5tupleIJNS5_1CILi64EEENS7_ILi128EEES8_EEENS_10bfloat16_tEfNS_4arch4Sm80ELb1ELb0ELb1ELb0ELb0ELb0ELb0ELb0ELi2ELi2ELi4ELi2ELb1EEENS1_21CollectiveEpilogueBwdISA_SB_SD_Li256ELb0ELb0ELi2EEENS1_25SingleTileBwdLPTSchedulerILb0ELi128ELb0EEEEEEEEEvNT_6ParamsE$_ZZN4cute14transform_leafINS_15ArithmeticTupleIJiiEEERNS_8identityEEEDaRKT_OT0_ENKUlRKT_E_clIiEEDaSC_)
        /*1e0b0*/ 	.word	0x00000000


	//----- nvinfo : EIATTR_FRAME_SIZE
	.align		4
.L_20520:
        /*1e0b4*/ 	.byte	0x04, 0x11
        /*1e0b6*/ 	.short	(.L_20522 - .L_20521)
	.align		4
.L_20521:
        /*1e0b8*/ 	.word	index@($_ZN7cutlass13device_kernelIN5flash19enable_sm80_to_sm89INS1_16FlashAttnBwdSm80INS1_25CollectiveMainloopBwdSm80ILi2ELi2EN4cute5tupleIJNS5_1CILi64EEENS7_ILi128EEES8_EEENS_10bfloat16_tEfNS_4arch4Sm80ELb1ELb0ELb1ELb0ELb0ELb0ELb0ELb0ELi2ELi2ELi4ELi2ELb1EEENS1_21CollectiveEpilogueBwdISA_SB_SD_Li256ELb0ELb0ELi2EEENS1_25SingleTileBwdLPTSchedulerILb0ELi128ELb0EEEEEEEEEvNT_6ParamsE$_ZZN4cute14transform_leafINS_15ArithmeticTupleIJNS1_IJiiEEEiiiEEENS_8identityEEEDaRKT_OT0_ENKUlRKT_E_clIiEEDaSC_)
        /*1e0bc*/ 	.word	0x00000000


	//----- nvinfo : EIATTR_FRAME_SIZE
	.align		4
.L_20522:
        /*1e0c0*/ 	.byte	0x04, 0x11
        /*1e0c2*/ 	.short	(.L_20524 - .L_20523)
	.align		4
.L_20523:
        /*1e0c4*/ 	.word	index@($_ZN7cutlass13device_kernelIN5flash19enable_sm80_to_sm89INS1_16FlashAttnBwdSm80INS1_25CollectiveMainloopBwdSm80ILi2ELi2EN4cute5tupleIJNS5_1CILi64EEENS7_ILi128EEES8_EEENS_10bfloat16_tEfNS_4arch4Sm80ELb1ELb0ELb1ELb0ELb0ELb0ELb0ELb0ELi2ELi2ELi4ELi2ELb1EEENS1_21CollectiveEpilogueBwdISA_SB_SD_Li256ELb0ELb0ELi2EEENS1_25SingleTileBwdLPTSchedulerILb0ELi128ELb0EEEEEEEEEvNT_6ParamsE$_ZZN4cute14transform_leafINS_15ArithmeticTupleIJNS1_IJiiEEEiiiEEENS_8identityEEEDaRKT_OT0_ENKUlRKT_E_clIS2_EEDaSC_)
        /*1e0c8*/ 	.word	0x00000000


	//----- nvinfo : EIATTR_FRAME_SIZE
	.align		4
.L_20524:
        /*1e0cc*/ 	.byte	0x04, 0x11
        /*1e0ce*/ 	.short	(.L_20526 - .L_20525)
	.align		4
.L_20525:
        /*1e0d0*/ 	.word	index@($_ZN7cutlass13device_kernelIN5flash19enable_sm80_to_sm89INS1_16FlashAttnBwdSm80INS1_25CollectiveMainloopBwdSm80ILi2ELi2EN4cute5tupleIJNS5_1CILi64EEENS7_ILi128EEES8_EEENS_10bfloat16_tEfNS_4arch4Sm80ELb1ELb0ELb1ELb0ELb0ELb0ELb0ELb0ELi2ELi2ELi4ELi2ELb1EEENS1_21CollectiveEpilogueBwdISA_SB_SD_Li256ELb0ELb0ELi2EEENS1_25SingleTileBwdLPTSchedulerILb0ELi128ELb0EEEEEEEEEvNT_6ParamsE$_ZZN4cute12filter_tupleINS_5tupleIJNS_10UnderscoreES2_S2_iEEENS1_IJNS1_IJNS_1CILi1EEENS4_ILi0EEEEEElS6_lEEEZNS_5sliceIS3_S8_EEDaRKT_RKT0_EUlRKT_RKT0_E_EEDaSC_SF_OT1_ENKUlDpSI_E_clIJNS1_IJS7_EEENS1_IJlEEENS1_IJS6_EEENS1_IJEEEEEEDaSP_)
        /*1e0d4*/ 	.word	0x00000000


	//----- nvinfo : EIATTR_FRAME_SIZE
	.align		4
.L_20526:
        /*1e0d8*/ 	.byte	0x04, 0x11
        /*1e0da*/ 	.short	(.L_20528 - .L_20527)
	.align		4
.L_20527:
        /*1e0dc*/ 	.word	index@($_ZN7cutlass13device_kernelIN5flash19enable_sm80_to_sm89INS1_16FlashAttnBwdSm80INS1_25CollectiveMainloopBwdSm80ILi2ELi2EN4cute5tupleIJNS5_1CILi64EEENS7_ILi128EEES8_EEENS_10bfloat16_tEfNS_4arch4Sm80ELb1ELb0ELb1ELb0ELb0ELb0ELb0ELb0ELi2ELi2ELi4ELi2ELb1EEENS1_21CollectiveEpilogueBwdISA_SB_SD_Li256ELb0ELb0ELi2EEENS1_25SingleTileBwdLPTSchedulerILb0ELi128ELb0EEEEEEEEEvNT_6ParamsE$_ZN73_INTERNAL_24fd9406_37_flash_bwd_hdim64_bf16_softcap_sm80_cu_8e232a79_330724__cvta_generic_to_sharedEPKv)
        /*1e0e0*/ 	.word	0x00000000


	//----- nvinfo : EIATTR_FRAME_SIZE
	.align		4
.L_20528:
        /*1e0e4*/ 	.byte	0x04, 0x11
        /*1e0e6*/ 	.short	(.L_20530 - .L_20529)
	.align		4
.L_20529:
        /*1e0e8*/ 	.word	index@($_ZN7cutlass13device_kernelIN5flash19enable_sm80_to_sm89INS1_16FlashAttnBwdSm80INS1_25CollectiveMainloopBwdSm80ILi2ELi2EN4cute5tupleIJNS5_1CILi64EEENS7_ILi128EEES8_EEENS_10bfloat16_tEfNS_4arch4Sm80ELb1ELb0ELb1ELb0ELb0ELb0ELb0ELb0ELi2ELi2ELi4ELi2ELb1EEENS1_21CollectiveEpilogueBwdISA_SB_SD_Li256ELb0ELb0ELi2EEENS1_25SingleTileBwdLPTSchedulerILb0ELi128ELb0EEEEEEEEEvNT_6ParamsE$_ZN4cute8smem_ptrIPfECI1NS_12iter_adaptorIS1_S2_EEES1_)
        /*1e0ec*/ 	.word	0x00000000


	//----- nvinfo : EIATTR_FRAME_SIZE
	.align		4
.L_20530:
        /*1e0f0*/ 	.byte	0x04, 0x11
        /*1e0f2*/ 	.short	(.L_20532 - .L_20531)
	.align		4
.L_20531:
        /*1e0f4*/ 	.word	index@($_ZN7cutlass13device_kernelIN5flash19enable_sm80_to_sm89INS1_16FlashAttnBwdSm80INS1_25CollectiveMainloopBwdSm80ILi2ELi2EN4cute5tupleIJNS5_1CILi64EEENS7_ILi128EEES8_EEENS_10bfloat16_tEfNS_4arch4Sm80ELb1ELb0ELb1ELb0ELb0ELb0ELb0ELb0ELi2ELi2ELi4ELi2ELb1EEENS1_21CollectiveEpilogueBwdISA_SB_SD_Li256ELb0ELb0ELi2EEENS1_25SingleTileBwdLPTSchedulerILb0ELi128ELb0EEEEEEEEEvNT_6ParamsE$_ZN4cute8smem_ptrIPN7cutlass9uint128_tEECI1NS_12iter_adaptorIS3_S4_EEES3_)
        /*1e0f8*/ 	.word	0x00000000


	//----- nvinfo : EIATTR_FRAME_SIZE
	.align		4
.L_20532:
        /*1e0fc*/ 	.byte	0x04, 0x11
        /*1e0fe*/ 	.short	(.L_20534 - .L_20533)
	.align		4
.L_20533:
        /*1e100*/ 	.word	index@($_ZN7cutlass13device_kernelIN5flash19enable_sm80_to_sm89INS1_16FlashAttnBwdSm80INS1_25CollectiveMainloopBwdSm80ILi2ELi2EN4cute5tupleIJNS5_1CILi64EEENS7_ILi128EEES8_EEENS_10bfloat16_tEfNS_4arch4Sm80ELb1ELb0ELb1ELb0ELb0ELb0ELb0ELb0ELi2ELi2ELi4ELi2ELb1EEENS1_21CollectiveEpilogueBwdISA_SB_SD_Li256ELb0ELb0ELi2EEENS1_25SingleTileBwdLPTSchedulerILb0ELi128ELb0EEEEEEEEEvNT_6ParamsE$_ZN4cute8smem_ptrIPN7cutlass10bfloat16_tEECI1NS_12iter_adaptorIS3_S4_EEES3_)
        /*1e104*/ 	.word	0x00000000


	//----- nvinfo : EIATTR_FRAME_SIZE
	.align		4
.L_20534:
        /*1e108*/ 	.byte	0x04, 0x11
        /*1e10a*/ 	.short	(.L_20536 - .L_20535)
	.align		4
.L_20535:
        /*1e10c*/ 	.word	index@($_ZN7cutlass13device_kernelIN5flash19enable_sm80_to_sm89INS1_16FlashAttnBwdSm80INS1_25CollectiveMainloopBwdSm80ILi2ELi2EN4cute5tupleIJNS5_1CILi64EEENS7_ILi128EEES8_EEENS_10bfloat16_tEfNS_4arch4Sm80ELb1ELb0ELb1ELb0ELb0ELb0ELb0ELb0ELi2ELi2ELi4ELi2ELb1EEENS1_21CollectiveEpilogueBwdISA_SB_SD_Li256ELb0ELb0ELi2EEENS1_25SingleTileBwdLPTSchedulerILb0ELi128ELb0EEEEEEEEEvNT_6ParamsE$_ZN4cute8gmem_ptrIPKfECI1NS_12iter_adaptorIS2_S3_EEES2_)
        /*1e110*/ 	.word	0x00000000


	//----- nvinfo : EIATTR_FRAME_SIZE
	.align		4
.L_20536:
        /*1e114*/ 	.byte	0x04, 0x11
        /*1e116*/ 	.short	(.L_20538 - .L_20537)
	.align		4
.L_20537:
        /*1e118*/ 	.word	index@($_ZN7cutlass13device_kernelIN5flash19enable_sm80_to_sm89INS1_16FlashAttnBwdSm80INS1_25CollectiveMainloopBwdSm80ILi2ELi2EN4cute5tupleIJNS5_1CILi64EEENS7_ILi128EEES8_EEENS_10bfloat16_tEfNS_4arch4Sm80ELb1ELb0ELb1ELb0ELb0ELb0ELb0ELb0ELi2ELi2ELi4ELi2ELb1EEENS1_21CollectiveEpilogueBwdISA_SB_SD_Li256ELb0ELb0ELi2EEENS1_25SingleTileBwdLPTSchedulerILb0ELi128ELb0EEEEEEEEEvNT_6ParamsE$_ZN4cute8gmem_ptrIPKN7cutlass9uint128_tEECI1NS_12iter_adaptorIS4_S5_EEES4_)
        /*1e11c*/ 	.word	0x00000000


	//----- nvinfo : EIATTR_FRAME_SIZE
	.align		4
.L_20538:
        /*1e120*/ 	.byte	0x04, 0x11
        /*1e122*/ 	.short	(.L_20540 - .L_20539)
	.align		4
.L_20539:
        /*1e124*/ 	.word	index@($_ZN7cutlass13device_kernelIN5flash19enable_sm80_to_sm89INS1_16FlashAttnBwdSm80INS1_25CollectiveMainloopBwdSm80ILi2ELi2EN4cute5tupleIJNS5_1CILi64EEENS7_ILi128EEES8_EEENS_10bfloat16_tEfNS_4arch4Sm80ELb1ELb0ELb1ELb0ELb0ELb0ELb0ELb0ELi2ELi2ELi4ELi2ELb1EEENS1_21CollectiveEpilogueBwdISA_SB_SD_Li256ELb0ELb0ELi2EEENS1_25SingleTileBwdLPTSchedulerILb0ELi128ELb0EEEEEEEEEvNT_6ParamsE$_ZN4cute8gmem_ptrIPKN7cutlass10bfloat16_tEECI1NS_12iter_adaptorIS4_S5_EEES4_)
        /*1e128*/ 	.word	0x00000000


	//----- nvinfo : EIATTR_FRAME_SIZE
	.align		4
.L_20540:
        /*1e12c*/ 	.byte	0x04, 0x11
        /*1e12e*/ 	.short	(.L_20542 - .L_20541)
	.align		4
.L_20541:
        /*1e130*/ 	.word	index@($_ZN7cutlass13device_kernelIN5flash19enable_sm80_to_sm89INS1_16FlashAttnBwdSm80INS1_25CollectiveMainloopBwdSm80ILi2ELi2EN4cute5tupleIJNS5_1CILi64EEENS7_ILi128EEES8_EEENS_10bfloat16_tEfNS_4arch4Sm80ELb1ELb0ELb1ELb0ELb0ELb0ELb0ELb0ELi2ELi2ELi4ELi2ELb1EEENS1_21CollectiveEpilogueBwdISA_SB_SD_Li256ELb0ELb0ELi2EEENS1_25SingleTileBwdLPTSchedulerILb0ELi128ELb0EEEEEEEEEvNT_6ParamsE$_ZN4cute5tupleIJiiEEC2ERKiS3_)
        /*1e134*/ 	.word	0x00000000


	//----- nvinfo : EIATTR_FRAME_SIZE
	.align		4
.L_20542:
        /*1e138*/ 	.byte	0x04, 0x11
        /*1e13a*/ 	.short	(.L_20544 - .L_20543)
	.align		4
.L_20543:
        /*1e13c*/ 	.word	index@($_ZN7cutlass13device_kernelIN5flash19enable_sm80_to_sm89INS1_16FlashAttnBwdSm80INS1_25CollectiveMainloopBwdSm80ILi2ELi2EN4cute5tupleIJNS5_1CILi64EEENS7_ILi128EEES8_EEENS_10bfloat16_tEfNS_4arch4Sm80ELb1ELb0ELb1ELb0ELb0ELb0ELb0ELb0ELi2ELi2ELi4ELi2ELb1EEENS1_21CollectiveEpilogueBwdISA_SB_SD_Li256ELb0ELb0ELi2EEENS1_25SingleTileBwdLPTSchedulerILb0ELi128ELb0EEEEEEEEEvNT_6ParamsE$_ZN4cute5tupleIJiNS_1CILi0EEEEEC2ERKiRKS2_)
        /*1e140*/ 	.word	0x00000000


	//----- nvinfo : EIATTR_FRAME_SIZE
	.align		4
.L_20544:
        /*1e144*/ 	.byte	0x04, 0x11
        /*1e146*/ 	.short	(.L_20546 - .L_20545)
	.align		4
.L_20545:
        /*1e148*/ 	.word	index@($_ZN7cutlass13device_kernelIN5flash19enable_sm80_to_sm89INS1_16FlashAttnBwdSm80INS1_25CollectiveMainloopBwdSm80ILi2ELi2EN4cute5tupleIJNS5_1CILi64EEENS7_ILi128EEES8_EEENS_10bfloat16_tEfNS_4arch4Sm80ELb1ELb0ELb1ELb0ELb0ELb0ELb0ELb0ELi2ELi2ELi4ELi2ELb1EEENS1_21CollectiveEpilogueBwdISA_SB_SD_Li256ELb0ELb0ELi2EEENS1_25SingleTileBwdLPTSchedulerILb0ELi128ELb0EEEEEEEEEvNT_6ParamsE$_ZN4cute5tupleIJiEEC2ERKi)
        /*1e14c*/ 	.word	0x00000000


	//----- nvinfo : EIATTR_FRAME_SIZE
	.align		4
.L_20546:
        /*1e150*/ 	.byte	0x04, 0x11
        /*1e152*/ 	.short	(.L_20548 - .L_20547)
	.align		4
.L_20547:
        /*1e154*/ 	.word	index@($_ZN7cutlass13device_kernelIN5flash19enable_sm80_to_sm89INS1_16FlashAttnBwdSm80INS1_25CollectiveMainloopBwdSm80ILi2ELi2EN4cute5tupleIJNS5_1CILi64EEENS7_ILi128EEES8_EEENS_10bfloat16_tEfNS_4arch4Sm80ELb1ELb0ELb1ELb0ELb0ELb0ELb0ELb0ELi2ELi2ELi4ELi2ELb1EEENS1_21CollectiveEpilogueBwdISA_SB_SD_Li256ELb0ELb0ELi2EEENS1_25SingleTileBwdLPTSchedulerILb0ELi128ELb0EEEEEEEEEvNT_6ParamsE$_ZN4cute5tupleIJNS_1CILi0EEEiiiEEC2ERKS2_RKiS7_S7_)
        /*1e158*/ 	.word	0x00000000


	//----- nvinfo : EIATTR_FRAME_SIZE
	.align		4
.L_20548:
        /*1e15c*/ 	.byte	0x04, 0x11
        /*1e15e*/ 	.short	(.L_20550 - .L_20549)
	.align		4
.L_20549:
        /*1e160*/ 	.word	index@($_ZN7cutlass13device_kernelIN5flash19enable_sm80_to_sm89INS1_16FlashAttnBwdSm80INS1_25CollectiveMainloopBwdSm80ILi2ELi2EN4cute5tupleIJNS5_1CILi64EEENS7_ILi128EEES8_EEENS_10bfloat16_tEfNS_4arch4Sm80ELb1ELb0ELb1ELb0ELb0ELb0ELb0ELb0ELi2ELi2ELi4ELi2ELb1EEENS1_21CollectiveEpilogueBwdISA_SB_SD_Li256ELb0ELb0ELi2EEENS1_25SingleTileBwdLPTSchedulerILb0ELi128ELb0EEEEEEEEEvNT_6ParamsE$_ZN4cute5tupleIJNS_1CILi0EEEiEEC2ERKS2_RKi)
        /*1e164*/ 	.word	0x00000000


	//----- nvinfo : EIATTR_FRAME_SIZE
	.align		4
.L_20550:
        /*1e168*/ 	.byte	0x04, 0x11
        /*1e16a*/ 	.short	(.L_20552 - .L_20551)
	.align		4
.L_20551:
        /*1e16c*/ 	.word	index@($_ZN7cutlass13device_kernelIN5flash19enable_sm80_to_sm89INS1_16FlashAttnBwdSm80INS1_25CollectiveMainloopBwdSm80ILi2ELi2EN4cute5tupleIJNS5_1CILi64EEENS7_ILi128EEES8_EEENS_10bfloat16_tEfNS_4arch4Sm80ELb1ELb0ELb1ELb0ELb0ELb0ELb0ELb0ELi2ELi2ELi4ELi2ELb1EEENS1_21CollectiveEpilogueBwdISA_SB_SD_Li256ELb0ELb0ELi2EEENS1_25SingleTileBwdLPTSchedulerILb0ELi128ELb0EEEEEEEEEvNT_6ParamsE$_ZN4cute5tupleIJNS_1CILi0EEES2_iiEEC2ERKS2_S5_RKiS7_)
        /*1e170*/ 	.word	0x00000000


	//----- nvinfo : EIATTR_FRAME_SIZE
	.align		4
.L_20552:
        /*1e174*/ 	.byte	0x04, 0x11
        /*1e176*/ 	.short	(.L_20554 - .L_20553)
	.align		4
.L_20553:
        /*1e178*/ 	.word	index@($_ZN7cutlass13device_kernelIN5flash19enable_sm80_to_sm89INS1_16FlashAttnBwdSm80INS1_25CollectiveMainloopBwdSm80ILi2ELi2EN4cute5tupleIJNS5_1CILi64EEENS7_ILi128EEES8_EEENS_10bfloat16_tEfNS_4arch4Sm80ELb1ELb0ELb1ELb0ELb0ELb0ELb0ELb0ELi2ELi2ELi4ELi2ELb1EEENS1_21CollectiveEpilogueBwdISA_SB_SD_Li256ELb0ELb0ELi2EEENS1_25SingleTileBwdLPTSchedulerILb0ELi128ELb0EEEEEEEEEvNT_6ParamsE$_ZN4cute5tupleIJNS_1CILi0EEES2_iEEC2ERKS2_S5_RKi)
        /*1e17c*/ 	.word	0x00000000


	//----- nvinfo : EIATTR_FRAME_SIZE
	.align		4
.L_20554:
        /*1e180*/ 	.byte	0x04, 0x11
        /*1e182*/ 	.short	(.L_20556 - .L_20555)
	.align		4
.L_20555:
        /*1e184*/ 	.word	index@($_ZN7cutlass13device_kernelIN5flash19enable_sm80_to_sm89INS1_16FlashAttnBwdSm80INS1_25CollectiveMainloopBwdSm80ILi2ELi2EN4cute5tupleIJNS5_1CILi64EEENS7_ILi128EEES8_EEENS_10bfloat16_tEfNS_4arch4Sm80ELb1ELb0ELb1ELb0ELb0ELb0ELb0ELb0ELi2ELi2ELi4ELi2ELb1EEENS1_21CollectiveEpilogueBwdISA_SB_SD_Li256ELb0ELb0ELi2EEENS1_25SingleTileBwdLPTSchedulerILb0ELi128ELb0EEEEEEEEEvNT_6ParamsE$_ZN4cute5tupleIJNS_1CILi0EEES2_S2_iEEC2ERKS2_S5_S5_RKi)
        /*1e188*/ 	.word	0x00000000


	//----- nvinfo : EIATTR_FRAME_SIZE
	.align		4
.L_20556:
        /*1e18c*/ 	.byte	0x04, 0x11
        /*1e18e*/ 	.short	(.L_20558 - .L_20557)
	.align		4
.L_20557:
        /*1e190*/ 	.word	index@($_ZN7cutlass13device_kernelIN5flash19enable_sm80_to_sm89INS1_16FlashAttnBwdSm80INS1_25CollectiveMainloopBwdSm80ILi2ELi2EN4cute5tupleIJNS5_1CILi64EEENS7_ILi128EEES8_EEENS_10bfloat16_tEfNS_4arch4Sm80ELb1ELb0ELb1ELb0ELb0ELb0ELb0ELb0ELi2ELi2ELi4ELi2ELb1EEENS1_21CollectiveEpilogueBwdISA_SB_SD_Li256ELb0ELb0ELi2EEENS1_25SingleTileBwdLPTSchedulerILb0ELi128ELb0EEEEEEEEEvNT_6ParamsE$_ZN4cute5tupleIJNS_15ArithmeticTupleIJiiEEEiiiEEC2ERKS2_RKiS7_S7_)
        /*1e194*/ 	.word	0x00000000


	//----- nvinfo : EIATTR_FRAME_SIZE
	.align		4
.L_20558:
        /*1e198*/ 	.byte	0x04, 0x11
        /*1e19a*/ 	.short	(.L_20560 - .L_20559)
	.align		4
.L_20559:
        /*1e19c*/ 	.word	index@($_ZN7cutlass13device_kernelIN5flash19enable_sm80_to_sm89INS1_16FlashAttnBwdSm80INS1_25CollectiveMainloopBwdSm80ILi2ELi2EN4cute5tupleIJNS5_1CILi64EEENS7_ILi128EEES8_EEENS_10bfloat16_tEfNS_4arch4Sm80ELb1ELb0ELb1ELb0ELb0ELb0ELb0ELb0ELi2ELi2ELi4ELi2ELb1EEENS1_21CollectiveEpilogueBwdISA_SB_SD_Li256ELb0ELb0ELi2EEENS1_25SingleTileBwdLPTSchedulerILb0ELi128ELb0EEEEEEEEEvNT_6ParamsE$_ZN4cute5tupleIJNS_15ArithmeticTupleIJiiEEEEEC2ERKS2_)
        /*1e1a0*/ 	.word	0x00000000


	//----- nvinfo : EIATTR_FRAME_SIZE
	.align		4
.L_20560:
        /*1e1a4*/ 	.byte	0x04, 0x11
        /*1e1a6*/ 	.short	(.L_20562 - .L_20561)
	.align		4
.L_20561:
        /*1e1a8*/ 	.word	index@($_ZN7cutlass13device_kernelIN5flash19enable_sm80_to_sm89INS1_16FlashAttnBwdSm80INS1_25CollectiveMainloopBwdSm80ILi2ELi2EN4cute5tupleIJNS5_1CILi64EEENS7_ILi128EEES8_EEENS_10bfloat16_tEfNS_4arch4Sm80ELb1ELb0ELb1ELb0ELb0ELb0ELb0ELb0ELi2ELi2ELi4ELi2ELb1EEENS1_21CollectiveEpilogueBwdISA_SB_SD_Li256ELb0ELb0ELi2EEENS1_25SingleTileBwdLPTSchedulerILb0ELi128ELb0EEEEEEEEEvNT_6ParamsE$_ZN4cute5tupleIJNS_15ArithmeticTupleIJiEEEEEC2ERKS2_)
        /*1e1ac*/ 	.word	0x00000000


	//----- nvinfo : EIATTR_FRAME_SIZE
	.align		4
.L_20562:
        /*1e1b0*/ 	.byte	0x04, 0x11
        /*1e1b2*/ 	.short	(.L_20564 - .L_20563)
	.align		4
.L_20563:
        /*1e1b4*/ 	.word	index@($_ZN7cutlass13device_kernelIN5flash19enable_sm80_to_sm89INS1_16FlashAttnBwdSm80INS1_25CollectiveMainloopBwdSm80ILi2ELi2EN4cute5tupleIJNS5_1CILi64EEENS7_ILi128EEES8_EEENS_10bfloat16_tEfNS_4arch4Sm80ELb1ELb0ELb1ELb0ELb0ELb0ELb0ELb0ELi2ELi2ELi4ELi2ELb1EEENS1_21CollectiveEpilogueBwdISA_SB_SD_Li256ELb0ELb0ELi2EEENS1_25SingleTileBwdLPTSchedulerILb0ELi128ELb0EEEEEEEEEvNT_6ParamsE$_ZN4cute5tupleIJNS_15ArithmeticTupleIJNS_1CILi0EEEiEEEEEC2ERKS4_)
        /*1e1b8*/ 	.word	0x00000000


	//----- nvinfo : EIATTR_FRAME_SIZE
	.align		4
.L_20564:
        /*1e1bc*/ 	.byte	0x04, 0x11
        /*1e1be*/ 	.short	(.L_20566 - .L_20565)
	.align		4
.L_20565:
        /*1e1c0*/ 	.word	index@($_ZN7cutlass13device_kernelIN5flash19enable_sm80_to_sm89INS1_16FlashAttnBwdSm80INS1_25CollectiveMainloopBwdSm80ILi2ELi2EN4cute5tupleIJNS5_1CILi64EEENS7_ILi128EEES8_EEENS_10bfloat16_tEfNS_4arch4Sm80ELb1ELb0ELb1ELb0ELb0ELb0ELb0ELb0ELi2ELi2ELi4ELi2ELb1EEENS1_21CollectiveEpilogueBwdISA_SB_SD_Li256ELb0ELb0ELi2EEENS1_25SingleTileBwdLPTSchedulerILb0ELi128ELb0EEEEEEEEEvNT_6ParamsE$_ZN4cute5tupleIJNS0_IJNS0_IJNS_1CILi8EEENS1_ILi1EEEEEENS1_ILi2EEES3_EEENS0_IJNS0_IJS3_NS1_ILi0EEEEEElS7_EEEEEC2ERKS6_RKS9_)
        /*1e1c4*/ 	.word	0x00000000


	//----- nvinfo : EIATTR_FRAME_SIZE
	.align		4
.L_20566:
        /*1e1c8*/ 	.byte	0x04, 0x11
        /*1e1ca*/ 	.short	(.L_20568 - .L_20567)
	.align		4
.L_20567:
        /*1e1cc*/ 	.word	index@($_ZN7cutlass13device_kernelIN5flash19enable_sm80_to_sm89INS1_16FlashAttnBwdSm80INS1_25CollectiveMainloopBwdSm80ILi2ELi2EN4cute5tupleIJNS5_1CILi64EEENS7_ILi128EEES8_EEENS_10bfloat16_tEfNS_4arch4Sm80ELb1ELb0ELb1ELb0ELb0ELb0ELb0ELb0ELi2ELi2ELi4ELi2ELb1EEENS1_21CollectiveEpilogueBwdISA_SB_SD_Li256ELb0ELb0ELi2EEENS1_25SingleTileBwdLPTSchedulerILb0ELi128ELb0EEEEEEEEEvNT_6ParamsE$_ZN4cute3eso3ESOILb1ELb0EJNS_6LayoutINS_5tupleIJNS3_IJNS_1CILi8EEENS4_ILi1EEEEEENS4_ILi2EEES6_EEENS3_IJNS3_IJS6_NS4_ILi0EEEEEENS4_ILi2048EEESA_EEEEEiEEC2ERKSE_RKi)
        /*1e1d0*/ 	.word	0x00000000


	//----- nvinfo : EIATTR_FRAME_SIZE
	.align		4
.L_20568:
        /*1e1d4*/ 	.byte	0x04, 0x11
        /*1e1d6*/ 	.short	(.L_20570 - .L_20569)
	.align		4
.L_20569:
        /*1e1d8*/ 	.word	index@($_ZN7cutlass13device_kernelIN5flash19enable_sm80_to_sm89INS1_16FlashAttnBwdSm80INS1_25CollectiveMainloopBwdSm80ILi2ELi2EN4cute5tupleIJNS5_1CILi64EEENS7_ILi128EEES8_EEENS_10bfloat16_tEfNS_4arch4Sm80ELb1ELb0ELb1ELb0ELb0ELb0ELb0ELb0ELi2ELi2ELi4ELi2ELb1EEENS1_21CollectiveEpilogueBwdISA_SB_SD_Li256ELb0ELb0ELi2EEENS1_25SingleTileBwdLPTSchedulerILb0ELi128ELb0EEEEEEEEEvNT_6ParamsE$_ZN4cute3eso3ESOILb1ELb0EJNS_6LayoutINS_5tupleIJNS3_IJNS_1CILi8EEENS4_ILi1EEEEEENS4_ILi2EEES6_EEENS3_IJNS3_IJS6_NS4_ILi0EEEEEENS4_ILi2048EEESA_EEEEENS_10ViewEngineINS_8smem_ptrIPN7cutlass10bfloat16_tEEEEEEEC2ERKSE_RKSL_)
        /*1e1dc*/ 	.word	0x00000000


	//----- nvinfo : EIATTR_FRAME_SIZE
	.align		4
.L_20570:
        /*1e1e0*/ 	.byte	0x04, 0x11
        /*1e1e2*/ 	.short	(.L_20572 - .L_20571)
	.align		4
.L_20571:
        /*1e1e4*/ 	.word	index@($_ZN7cutlass13device_kernelIN5flash19enable_sm80_to_sm89INS1_16FlashAttnBwdSm80INS1_25CollectiveMainloopBwdSm80ILi2ELi2EN4cute5tupleIJNS5_1CILi64EEENS7_ILi128EEES8_EEENS_10bfloat16_tEfNS_4arch4Sm80ELb1ELb0ELb1ELb0ELb0ELb0ELb0ELb0ELi2ELi2ELi4ELi2ELb1EEENS1_21CollectiveEpilogueBwdISA_SB_SD_Li256ELb0ELb0ELi2EEENS1_25SingleTileBwdLPTSchedulerILb0ELi128ELb0EEEEEEEEEvNT_6ParamsE$_ZN4cute3eso3ESOILb1ELb0EJNS_6LayoutINS_5tupleIJNS3_IJNS_1CILi8EEENS4_ILi1EEEEEEEEENS3_IJNS3_IJS6_NS4_ILi0EEEEEEEEEEElEEC2ERKSC_RKl)
        /*1e1e8*/ 	.word	0x00000000


	//----- nvinfo : EIATTR_FRAME_SIZE
	.align		4
.L_20572:
        /*1e1ec*/ 	.byte	0x04, 0x11
        /*1e1ee*/ 	.short	(.L_20574 - .L_20573)
	.align		4
.L_20573:
        /*1e1f0*/ 	.word	index@($_ZN7cutlass13device_kernelIN5flash19enable_sm80_to_sm89INS1_16FlashAttnBwdSm80INS1_25CollectiveMainloopBwdSm80ILi2ELi2EN4cute5tupleIJNS5_1CILi64EEENS7_ILi128EEES8_EEENS_10bfloat16_tEfNS_4arch4Sm80ELb1ELb0ELb1ELb0ELb0ELb0ELb0ELb0ELi2ELi2ELi4ELi2ELb1EEENS1_21CollectiveEpilogueBwdISA_SB_SD_Li256ELb0ELb0ELi2EEENS1_25SingleTileBwdLPTSchedulerILb0ELi128ELb0EEEEEEEEEvNT_6ParamsE$_ZN4cute3eso3ESOILb1ELb0EJNS_6LayoutINS_5tupleIJNS3_IJNS_1CILi8EEENS4_ILi1EEEEEEEEENS3_IJNS3_IJS6_NS4_ILi0EEEEEEEEEEEiEEC2ERKSC_RKi)
        /*1e1f4*/ 	.word	0x00000000


	//----- nvinfo : EIATTR_FRAME_SIZE
	.align		4
.L_20574:
        /*1e1f8*/ 	.byte	0x04, 0x11
        /*1e1fa*/ 	.short	(.L_20576 - .L_20575)
	.align		4
.L_20575:
        /*1e1fc*/ 	.word	index@($_ZN7cutlass13device_kernelIN5flash19enable_sm80_to_sm89INS1_16FlashAttnBwdSm80INS1_25CollectiveMainloopBwdSm80ILi2ELi2EN4cute5tupleIJNS5_1CILi64EEENS7_ILi128EEES8_EEENS_10bfloat16_tEfNS_4arch4Sm80ELb1ELb0ELb1ELb0ELb0ELb0ELb0ELb0ELi2ELi2ELi4ELi2ELb1EEENS1_21CollectiveEpilogueBwdISA_SB_SD_Li256ELb0ELb0ELi2EEENS1_25SingleTileBwdLPTSchedulerILb0ELi128ELb0EEEEEEEEEvNT_6ParamsE$_ZN4cute3eso3ESOILb1ELb0EJNS_6LayoutINS_5tupleIJNS3_IJNS_1CILi8EEENS4_ILi1EEEEEEEEENS3_IJNS3_IJS6_NS4_ILi0EEEEEEEEEEENS_10ViewEngineINS_8smem_ptrIPN7cutlass10bfloat16_tEEEEEEEC2ERKSC_RKSJ_)
        /*1e200*/ 	.word	0x00000000


	//----- nvinfo : EIATTR_FRAME_SIZE
	.align		4
.L_20576:
        /*1e204*/ 	.byte	0x04, 0x11
        /*1e206*/ 	.short	(.L_20578 - .L_20577)
	.align		4
.L_20577:
        /*1e208*/ 	.word	index@($_ZN7cutlass13device_kernelIN5flash19enable_sm80_to_sm89INS1_16FlashAttnBwdSm80INS1_25CollectiveMainloopBwdSm80ILi2ELi2EN4cute5tupleIJNS5_1CILi64EEENS7_ILi128EEES8_EEENS_10bfloat16_tEfNS_4arch4Sm80ELb1ELb0ELb1ELb0ELb0ELb0ELb0ELb0ELi2ELi2ELi4ELi2ELb1EEENS1_21CollectiveEpilogueBwdISA_SB_SD_Li256ELb0ELb0ELi2EEENS1_25SingleTileBwdLPTSchedulerILb0ELi128ELb0EEEEEEEEEvNT_6ParamsE$_ZN4cute3eso3ESOILb1ELb0EJNS_6LayoutINS_5tupleIJNS3_IJNS_1CILi8EEENS4_ILi1EEEEEEEEENS3_IJNS3_IJS6_NS4_ILi0EEEEEEEEEEENS_10ViewEngineINS_8gmem_ptrIPKN7cutlass10bfloat16_tEEEEEEEC2ERKSC_RKSK_)
        /*1e20c*/ 	.word	0x00000000


	//----- nvinfo : EIATTR_FRAME_SIZE
	.align		4
.L_20578:
        /*1e210*/ 	.byte	0x04, 0x11
        /*1e212*/ 	.short	(.L_20580 - .L_20579)
	.align		4
.L_20579:
        /*1e214*/ 	.word	index@($_ZN7cutlass13device_kernelIN5flash19enable_sm80_to_sm89INS1_16FlashAttnBwdSm80INS1_25CollectiveMainloopBwdSm80ILi2ELi2EN4cute5tupleIJNS5_1CILi64EEENS7_ILi128EEES8_EEENS_10bfloat16_tEfNS_4arch4Sm80ELb1ELb0ELb1ELb0ELb0ELb0ELb0ELb0ELi2ELi2ELi4ELi2ELb1EEENS1_21CollectiveEpilogueBwdISA_SB_SD_Li256ELb0ELb0ELi2EEENS1_25SingleTileBwdLPTSchedulerILb0ELi128ELb0EEEEEEEEEvNT_6ParamsE$_ZN4cute3eso3ESOILb1ELb0EJNS_6LayoutINS_5tupleIJNS3_IJNS_1CILi4EEENS4_ILi1EEEEEES6_EEENS3_IJNS3_IJS6_NS4_ILi0EEEEEES9_EEEEEiEEC2ERKSC_RKi)
        /*1e218*/ 	.word	0x00000000


	//----- nvinfo : EIATTR_FRAME_SIZE
	.align		4
.L_20580:
        /*1e21c*/ 	.byte	0x04, 0x11
        /*1e21e*/ 	.short	(.L_20582 - .L_20581)
	.align		4
.L_20581:
        /*1e220*/ 	.word	index@($_ZN7cutlass13device_kernelIN5flash19enable_sm80_to_sm89INS1_16FlashAttnBwdSm80INS1_25CollectiveMainloopBwdSm80ILi2ELi2EN4cute5tupleIJNS5_1CILi64EEENS7_ILi128EEES8_EEENS_10bfloat16_tEfNS_4arch4Sm80ELb1ELb0ELb1ELb0ELb0ELb0ELb0ELb0ELi2ELi2ELi4ELi2ELb1EEENS1_21CollectiveEpilogueBwdISA_SB_SD_Li256ELb0ELb0ELi2EEENS1_25SingleTileBwdLPTSchedulerILb0ELi128ELb0EEEEEEEEEvNT_6ParamsE$_ZN4cute3eso3ESOILb1ELb0EJNS_6LayoutINS_5tupleIJNS3_IJNS_1CILi4EEENS4_ILi1EEEEEES6_EEENS3_IJNS3_IJS6_NS4_ILi0EEEEEES9_EEEEENS_10ViewEngineINS_8smem_ptrIPfEEEEEEC2ERKSC_RKSH_)
        /*1e224*/ 	.word	0x00000000


	//----- nvinfo : EIATTR_FRAME_SIZE
	.align		4
.L_20582:
        /*1e228*/ 	.byte	0x04, 0x11
        /*1e22a*/ 	.short	(.L_20584 - .L_20583)
	.align		4
.L_20583:
        /*1e22c*/ 	.word	index@($_ZN7cutlass13device_kernelIN5flash19enable_sm80_to_sm89INS1_16FlashAttnBwdSm80INS1_25CollectiveMainloopBwdSm80ILi2ELi2EN4cute5tupleIJNS5_1CILi64EEENS7_ILi128EEES8_EEENS_10bfloat16_tEfNS_4arch4Sm80ELb1ELb0ELb1ELb0ELb0ELb0ELb0ELb0ELi2ELi2ELi4ELi2ELb1EEENS1_21CollectiveEpilogueBwdISA_SB_SD_Li256ELb0ELb0ELi2EEENS1_25SingleTileBwdLPTSchedulerILb0ELi128ELb0EEEEEEEEEvNT_6ParamsE$_ZN4cute3eso3ESOILb1ELb0EJNS_6LayoutINS_5tupleIJNS3_IJNS_1CILi4EEENS4_ILi1EEEEEES6_EEENS3_IJNS3_IJS6_NS4_ILi0EEEEEES9_EEEEENS_10ViewEngineINS_8gmem_ptrIPKfEEEEEEC2ERKSC_RKSI_)
        /*1e230*/ 	.word	0x00000000


	//----- nvinfo : EIATTR_FRAME_SIZE
	.align		4
.L_20584:
        /*1e234*/ 	.byte	0x04, 0x11
        /*1e236*/ 	.short	(.L_20586 - .L_20585)
	.align		4
.L_20585:
        /*1e238*/ 	.word	index@($_ZN7cutlass13device_kernelIN5flash19enable_sm80_to_sm89INS1_16FlashAttnBwdSm80INS1_25CollectiveMainloopBwdSm80ILi2ELi2EN4cute5tupleIJNS5_1CILi64EEENS7_ILi128EEES8_EEENS_10bfloat16_tEfNS_4arch4Sm80ELb1ELb0ELb1ELb0ELb0ELb0ELb0ELb0ELi2ELi2ELi4ELi2ELb1EEENS1_21CollectiveEpilogueBwdISA_SB_SD_Li256ELb0ELb0ELi2EEENS1_25SingleTileBwdLPTSchedulerILb0ELi128ELb0EEEEEEEEEvNT_6ParamsE$_ZN4cute3eso3ESOILb1ELb0EJNS_6LayoutINS_5tupleIJNS3_IJNS_1CILi4EEENS4_ILi1EEEEEEEEENS3_IJNS3_IJS6_NS4_ILi0EEEEEEEEEEENS_10ViewEngineINS_8smem_ptrIPfEEEEEEC2ERKSC_RKSH_)
        /*1e23c*/ 	.word	0x00000000


	//----- nvinfo : EIATTR_FRAME_SIZE
	.align		4
.L_20586:
        /*1e240*/ 	.byte	0x04, 0x11
        /*1e242*/ 	.short	(.L_20588 - .L_20587)
	.align		4
.L_20587:
        /*1e244*/ 	.word	index@($_ZN7cutlass13device_kernelIN5flash19enable_sm80_to_sm89INS1_16FlashAttnBwdSm80INS1_25CollectiveMainloopBwdSm80ILi2ELi2EN4cute5tupleIJNS5_1CILi64EEENS7_ILi128EEES8_EEENS_10bfloat16_tEfNS_4arch4Sm80ELb1ELb0ELb1ELb0ELb0ELb0ELb0ELb0ELi2ELi2ELi4ELi2ELb1EEENS1_21CollectiveEpilogueBwdISA_SB_SD_Li256ELb0ELb0ELi2EEENS1_25SingleTileBwdLPTSchedulerILb0ELi128ELb0EEEEEEEEEvNT_6ParamsE$_ZN4cute3eso3ESOILb1ELb0EJNS_6LayoutINS_5tupleIJNS3_IJNS_1CILi4EEENS4_ILi1EEEEEEEEENS3_IJNS3_IJS6_NS4_ILi0EEEEEEEEEEENS_10ViewEngineINS_8gmem_ptrIPKfEEEEEEC2ERKSC_RKSI_)
        /*1e248*/ 	.word	0x00000000


	//----- nvinfo : EIATTR_FRAME_SIZE
	.align		4
.L_20588:
        /*1e24c*/ 	.byte	0x04, 0x11
        /*1e24e*/ 	.short	(.L_20590 - .L_20589)
	.align		4
.L_20589:
        /*1e250*/ 	.word	index@($_ZN7cutlass13device_kernelIN5flash19enable_sm80_to_sm89INS1_16FlashAttnBwdSm80INS1_25CollectiveMainloopBwdSm80ILi2ELi2EN4cute5tupleIJNS5_1CILi64EEENS7_ILi128EEES8_EEENS_10bfloat16_tEfNS_4arch4Sm80ELb1ELb0ELb1ELb0ELb0ELb0ELb0ELb0ELi2ELi2ELi4ELi2ELb1EEENS1_21CollectiveEpilogueBwdISA_SB_SD_Li256ELb0ELb0ELi2EEENS1_25SingleTileBwdLPTSchedulerILb0ELi128ELb0EEEEEEEEEvNT_6ParamsE$_ZN4cute3eso3ESOILb1ELb0EJNS_6LayoutINS_5tupleIJNS3_IJNS_1CILi1EEES5_EEEEEENS3_IJNS3_IJS5_NS4_ILi0EEEEEEEEEEENS_10ViewEngineINS_8smem_ptrIPN7cutlass9uint128_tEEEEEEEC2ERKSB_RKSI_)
        /*1e254*/ 	.word	0x00000000


	//----- nvinfo : EIATTR_FRAME_SIZE
	.align		4
.L_20590:
        /*1e258*/ 	.byte	0x04, 0x11
        /*1e25a*/ 	.short	(.L_20592 - .L_20591)
	.align		4
.L_20591:
        /*1e25c*/ 	.word	index@($_ZN7cutlass13device_kernelIN5flash19enable_sm80_to_sm89INS1_16FlashAttnBwdSm80INS1_25CollectiveMainloopBwdSm80ILi2ELi2EN4cute5tupleIJNS5_1CILi64EEENS7_ILi128EEES8_EEENS_10bfloat16_tEfNS_4arch4Sm80ELb1ELb0ELb1ELb0ELb0ELb0ELb0ELb0ELi2ELi2ELi4ELi2ELb1EEENS1_21CollectiveEpilogueBwdISA_SB_SD_Li256ELb0ELb0ELi2EEENS1_25SingleTileBwdLPTSchedulerILb0ELi128ELb0EEEEEEEEEvNT_6ParamsE$_ZN4cute3eso3ESOILb1ELb0EJNS_6LayoutINS_5tupleIJNS3_IJNS_1CILi1EEES5_EEEEEENS3_IJNS3_IJS5_NS4_ILi0EEEEEEEEEEENS_10ViewEngineINS_8gmem_ptrIPKN7cutlass9uint128_tEEEEEEEC2ERKSB_RKSJ_)
        /*1e260*/ 	.word	0x00000000


	//----- nvinfo : EIATTR_FRAME_SIZE
	.align		4
.L_20592:
        /*1e264*/ 	.byte	0x04, 0x11
        /*1e266*/ 	.short	(.L_20594 - .L_20593)
	.align		4
.L_20593:
        /*1e268*/ 	.word	index@($_ZN7cutlass13device_kernelIN5flash19enable_sm80_to_sm89INS1_16FlashAttnBwdSm80INS1_25CollectiveMainloopBwdSm80ILi2ELi2EN4cute5tupleIJNS5_1CILi64EEENS7_ILi128EEES8_EEENS_10bfloat16_tEfNS_4arch4Sm80ELb1ELb0ELb1ELb0ELb0ELb0ELb0ELb0ELi2ELi2ELi4ELi2ELb1EEENS1_21CollectiveEpilogueBwdISA_SB_SD_Li256ELb0ELb0ELi2EEENS1_25SingleTileBwdLPTSchedulerILb0ELi128ELb0EEEEEEEEEvNT_6ParamsE$_ZN4cute3eso3ESOILb1ELb0EJNS_5tupleIJNS_1CILi1EEENS3_ILi0EEEEEElS5_EEC2ERKS6_RKlRKS5_)
        /*1e26c*/ 	.word	0x00000000


	//----- nvinfo : EIATTR_FRAME_SIZE
	.align		4
.L_20594:
        /*1e270*/ 	.byte	0x04, 0x11
        /*1e272*/ 	.short	(.L_20596 - .L_20595)
	.align		4
.L_20595:
        /*1e274*/ 	.word	index@($_ZN7cutlass13device_kernelIN5flash19enable_sm80_to_sm89INS1_16FlashAttnBwdSm80INS1_25CollectiveMainloopBwdSm80ILi2ELi2EN4cute5tupleIJNS5_1CILi64EEENS7_ILi128EEES8_EEENS_10bfloat16_tEfNS_4arch4Sm80ELb1ELb0ELb1ELb0ELb0ELb0ELb0ELb0ELi2ELi2ELi4ELi2ELb1EEENS1_21CollectiveEpilogueBwdISA_SB_SD_Li256ELb0ELb0ELi2EEENS1_25SingleTileBwdLPTSchedulerILb0ELi128ELb0EEEEEEEEEvNT_6ParamsE$_ZN4cute3eso3ESOILb1ELb0EJNS_5tupleIJNS2_IJNS_1CILi8EEENS3_ILi1EEEEEENS3_ILi2EEES5_EEENS2_IJNS2_IJS5_NS3_ILi0EEEEEElS9_EEEEEC2ERKS8_RKSB_)
        /*1e278*/ 	.word	0x00000000


	//----- nvinfo : EIATTR_FRAME_SIZE
	.align		4
.L_20596:
        /*1e27c*/ 	.byte	0x04, 0x11
        /*1e27e*/ 	.short	(.L_20598 - .L_20597)
	.align		4
.L_20597:
        /*1e280*/ 	.word	index@($_ZN7cutlass13device_kernelIN5flash19enable_sm80_to_sm89INS1_16FlashAttnBwdSm80INS1_25CollectiveMainloopBwdSm80ILi2ELi2EN4cute5tupleIJNS5_1CILi64EEENS7_ILi128EEES8_EEENS_10bfloat16_tEfNS_4arch4Sm80ELb1ELb0ELb1ELb0ELb0ELb0ELb0ELb0ELi2ELi2ELi4ELi2ELb1EEENS1_21CollectiveEpilogueBwdISA_SB_SD_Li256ELb0ELb0ELi2EEENS1_25SingleTileBwdLPTSchedulerILb0ELi128ELb0EEEEEEEEEvNT_6ParamsE$_ZN4cute3eso3ESOILb1ELb0EJNS_1CILi0EEEiiiEEC2ERKS3_RKiS8_S8_)
        /*1e284*/ 	.word	0x00000000


	//----- nvinfo : EIATTR_FRAME_SIZE
	.align		4
.L_20598:
        /*1e288*/ 	.byte	0x04, 0x11
        /*1e28a*/ 	.short	(.L_20600 - .L_20599)
	.align		4
.L_20599:
        /*1e28c*/ 	.word	index@($_ZN7cutlass13device_kernelIN5flash19enable_sm80_to_sm89INS1_16FlashAttnBwdSm80INS1_25CollectiveMainloopBwdSm80ILi2ELi2EN4cute5tupleIJNS5_1CILi64EEENS7_ILi128EEES8_EEENS_10bfloat16_tEfNS_4arch4Sm80ELb1ELb0ELb1ELb0ELb0ELb0ELb0ELb0ELi2ELi2ELi4ELi2ELb1EEENS1_21CollectiveEpilogueBwdISA_SB_SD_Li256ELb0ELb0ELi2EEENS1_25SingleTileBwdLPTSchedulerILb0ELi128ELb0EEEEEEEEEvNT_6ParamsE$_ZN4cute3eso3ESOILb1ELb0EJNS_1CILi0EEEiS3_S3_EEC2ERKS3_RKiS6_S6_)
        /*1e290*/ 	.word	0x00000000


	//----- nvinfo : EIATTR_FRAME_SIZE
	.align		4
.L_20600:
        /*1e294*/ 	.byte	0x04, 0x11
        /*1e296*/ 	.short	(.L_20602 - .L_20601)
	.align		4
.L_20601:
        /*1e298*/ 	.word	index@($_ZN7cutlass13device_kernelIN5flash19enable_sm80_to_sm89INS1_16FlashAttnBwdSm80INS1_25CollectiveMainloopBwdSm80ILi2ELi2EN4cute5tupleIJNS5_1CILi64EEENS7_ILi128EEES8_EEENS_10bfloat16_tEfNS_4arch4Sm80ELb1ELb0ELb1ELb0ELb0ELb0ELb0ELb0ELi2ELi2ELi4ELi2ELb1EEENS1_21CollectiveEpilogueBwdISA_SB_SD_Li256ELb0ELb0ELi2EEENS1_25SingleTileBwdLPTSchedulerILb0ELi128ELb0EEEEEEEEEvNT_6ParamsE$_ZN4cute3eso3ESOILb1ELb0EJNS_1CILi0EEEiS3_EEC2ERKS3_RKiS6_)
        /*1e29c*/ 	.word	0x00000000


	//----- nvinfo : EIATTR_FRAME_SIZE
	.align		4
.L_20602:
        /*1e2a0*/ 	.byte	0x04, 0x11
        /*1e2a2*/ 	.short	(.L_20604 - .L_20603)
	.align		4
.L_20603:
        /*1e2a4*/ 	.word	index@($_ZN7cutlass13device_kernelIN5flash19enable_sm80_to_sm89INS1_16FlashAttnBwdSm80INS1_25CollectiveMainloopBwdSm80ILi2ELi2EN4cute5tupleIJNS5_1CILi64EEENS7_ILi128EEES8_EEENS_10bfloat16_tEfNS_4arch4Sm80ELb1ELb0ELb1ELb0ELb0ELb0ELb0ELb0ELi2ELi2ELi4ELi2ELb1EEENS1_21CollectiveEpilogueBwdISA_SB_SD_Li256ELb0ELb0ELi2EEENS1_25SingleTileBwdLPTSchedulerILb0ELi128ELb0EEEEEEEEEvNT_6ParamsE$_ZN4cute3eso3ESOILb1ELb0EJNS_1CILi0EEEiEEC2ERKS3_RKi)
        /*1e2a8*/ 	.word	0x00000000


	//----- nvinfo : EIATTR_FRAME_SIZE
	.align		4
.L_20604:
        /*1e2ac*/ 	.byte	0x04, 0x11
        /*1e2ae*/ 	.short	(.L_20606 - .L_20605)
	.align		4
.L_20605:
        /*1e2b0*/ 	.word	index@($_ZN7cutlass13device_kernelIN5flash19enable_sm80_to_sm89INS1_16FlashAttnBwdSm80INS1_25CollectiveMainloopBwdSm80ILi2ELi2EN4cute5tupleIJNS5_1CILi64EEENS7_ILi128EEES8_EEENS_10bfloat16_tEfNS_4arch4Sm80ELb1ELb0ELb1ELb0ELb0ELb0ELb0ELb0ELi2ELi2ELi4ELi2ELb1EEENS1_21CollectiveEpilogueBwdISA_SB_SD_Li256ELb0ELb0ELi2EEENS1_25SingleTileBwdLPTSchedulerILb0ELi128ELb0EEEEEEEEEvNT_6ParamsE$_ZN4cute3eso3ESOILb1ELb0EJNS_1CILi0EEES3_iiEEC2ERKS3_S6_RKiS8_)
        /*1e2b4*/ 	.word	0x00000000


	//----- nvinfo : EIATTR_FRAME_SIZE
	.align		4
.L_20606:
        /*1e2b8*/ 	.byte	0x04, 0x11
        /*1e2ba*/ 	.short	(.L_20608 - .L_20607)
	.align		4
.L_20607:
        /*1e2bc*/ 	.word	index@($_ZN7cutlass13device_kernelIN5flash19enable_sm80_to_sm89INS1_16FlashAttnBwdSm80INS1_25CollectiveMainloopBwdSm80ILi2ELi2EN4cute5tupleIJNS5_1CILi64EEENS7_ILi128EEES8_EEENS_10bfloat16_tEfNS_4arch4Sm80ELb1ELb0ELb1ELb0ELb0ELb0ELb0ELb0ELi2ELi2ELi4ELi2ELb1EEENS1_21CollectiveEpilogueBwdISA_SB_SD_Li256ELb0ELb0ELi2EEENS1_25SingleTileBwdLPTSchedulerILb0ELi128ELb0EEEEEEEEEvNT_6ParamsE$_ZN4cute3eso3ESOILb1ELb0EJNS_1CILi0EEES3_iS3_EEC2ERKS3_S6_RKiS6_)
        /*1e2c0*/ 	.word	0x00000000


	//----- nvinfo : EIATTR_FRAME_SIZE
	.align		4
.L_20608:
        /*1e2c4*/ 	.byte	0x04, 0x11
        /*1e2c6*/ 	.short	(.L_20610 - .L_20609)
	.align		4
.L_20609:
        /*1e2c8*/ 	.word	index@($_ZN7cutlass13device_kernelIN5flash19enable_sm80_to_sm89INS1_16FlashAttnBwdSm80INS1_25CollectiveMainloopBwdSm80ILi2ELi2EN4cute5tupleIJNS5_1CILi64EEENS7_ILi128EEES8_EEENS_10bfloat16_tEfNS_4arch4Sm80ELb1ELb0ELb1ELb0ELb0ELb0ELb0ELb0ELi2ELi2ELi4ELi2ELb1EEENS1_21CollectiveEpilogueBwdISA_SB_SD_Li256ELb0ELb0ELi2EEENS1_25SingleTileBwdLPTSchedulerILb0ELi128ELb0EEEEEEEEEvNT_6ParamsE$_ZN4cute3eso3ESOILb1ELb0EJNS_1CILi0EEES3_iEEC2ERKS3_S6_RKi)
        /*1e2cc*/ 	.word	0x00000000


	//----- nvinfo : EIATTR_FRAME_SIZE
	.align		4
.L_20610:
        /*1e2d0*/ 	.byte	0x04, 0x11
        /*1e2d2*/ 	.short	(.L_20612 - .L_20611)
	.align		4
.L_20611:
        /*1e2d4*/ 	.word	index@($_ZN7cutlass13device_kernelIN5flash19enable_sm80_to_sm89INS1_16FlashAttnBwdSm80INS1_25CollectiveMainloopBwdSm80ILi2ELi2EN4cute5tupleIJNS5_1CILi64EEENS7_ILi128EEES8_EEENS_10bfloat16_tEfNS_4arch4Sm80ELb1ELb0ELb1ELb0ELb0ELb0ELb0ELb0ELi2ELi2ELi4ELi2ELb1EEENS1_21CollectiveEpilogueBwdISA_SB_SD_Li256ELb0ELb0ELi2EEENS1_25SingleTileBwdLPTSchedulerILb0ELi128ELb0EEEEEEEEEvNT_6ParamsE$_ZN4cute3eso3ESOILb1ELb0EJNS_1CILi0EEES3_S3_iEEC2ERKS3_S6_S6_RKi)
        /*1e2d8*/ 	.word	0x00000000


	//----- nvinfo : EIATTR_FRAME_SIZE
	.align		4
.L_20612:
        /*1e2dc*/ 	.byte	0x04, 0x11
        /*1e2de*/ 	.short	(.L_20614 - .L_20613)
	.align		4
.L_20613:
        /*1e2e0*/ 	.word	index@($_ZN7cutlass13device_kernelIN5flash19enable_sm80_to_sm89INS1_16FlashAttnBwdSm80INS1_25CollectiveMainloopBwdSm80ILi2ELi2EN4cute5tupleIJNS5_1CILi64EEENS7_ILi128EEES8_EEENS_10bfloat16_tEfNS_4arch4Sm80ELb1ELb0ELb1ELb0ELb0ELb0ELb0ELb0ELi2ELi2ELi4ELi2ELb1EEENS1_21CollectiveEpilogueBwdISA_SB_SD_Li256ELb0ELb0ELi2EEENS1_25SingleTileBwdLPTSchedulerILb0ELi128ELb0EEEEEEEEEvNT_6ParamsE$_ZN4cute3eso3ESOILb1ELb0EJNS_10UnderscoreEiiEEC2ERKS2_RKiS7_)
        /*1e2e4*/ 	.word	0x00000000


	//----- nvinfo : EIATTR_FRAME_SIZE
	.align		4
.L_20614:
        /*1e2e8*/ 	.byte	0x04, 0x11
        /*1e2ea*/ 	.short	(.L_20616 - .L_20615)
	.align		4
.L_20615:
        /*1e2ec*/ 	.word	index@($_ZN7cutlass13device_kernelIN5flash19enable_sm80_to_sm89INS1_16FlashAttnBwdSm80INS1_25CollectiveMainloopBwdSm80ILi2ELi2EN4cute5tupleIJNS5_1CILi64EEENS7_ILi128EEES8_EEENS_10bfloat16_tEfNS_4arch4Sm80ELb1ELb0ELb1ELb0ELb0ELb0ELb0ELb0ELi2ELi2ELi4ELi2ELb1EEENS1_21CollectiveEpilogueBwdISA_SB_SD_Li256ELb0ELb0ELi2EEENS1_25SingleTileBwdLPTSchedulerILb0ELi128ELb0EEEEEEEEEvNT_6ParamsE$_ZN4cute3eso3ESOILb1ELb0EJNS_10UnderscoreEiEEC2ERKS2_RKi)
        /*1e2f0*/ 	.word	0x00000000


	//----- nvinfo : EIATTR_FRAME_SIZE
	.align		4
.L_20616:
        /*1e2f4*/ 	.byte	0x04, 0x11
        /*1e2f6*/ 	.short	(.L_20618 - .L_20617)
	.align		4
.L_20617:
        /*1e2f8*/ 	.word	index@($_ZN7cutlass13device_kernelIN5flash19enable_sm80_to_sm89INS1_16FlashAttnBwdSm80INS1_25CollectiveMainloopBwdSm80ILi2ELi2EN4cute5tupleIJNS5_1CILi64EEENS7_ILi128EEES8_EEENS_10bfloat16_tEfNS_4arch4Sm80ELb1ELb0ELb1ELb0ELb0ELb0ELb0ELb0ELi2ELi2ELi4ELi2ELb1EEENS1_21CollectiveEpilogueBwdISA_SB_SD_Li256ELb0ELb0ELi2EEENS1_25SingleTileBwdLPTSchedulerILb0ELi128ELb0EEEEEEEEEvNT_6ParamsE$_ZN4cute3eso3ESOILb1ELb0EJNS_10UnderscoreES2_iEEC2ERKS2_S5_RKi)
        /*1e2fc*/ 	.word	0x00000000


	//----- nvinfo : EIATTR_FRAME_SIZE
	.align		4
.L_20618:
        /*1e300*/ 	.byte	0x04, 0x11
        /*1e302*/ 	.short	(.L_20620 - .L_20619)
	.align		4
.L_20619:
        /*1e304*/ 	.word	index@($_ZN7cutlass13device_kernelIN5flash19enable_sm80_to_sm89INS1_16FlashAttnBwdSm80INS1_25CollectiveMainloopBwdSm80ILi2ELi2EN4cute5tupleIJNS5_1CILi64EEENS7_ILi128EEES8_EEENS_10bfloat16_tEfNS_4arch4Sm80ELb1ELb0ELb1ELb0ELb0ELb0ELb0ELb0ELi2ELi2ELi4ELi2ELb1EEENS1_21CollectiveEpilogueBwdISA_SB_SD_Li256ELb0ELb0ELi2EEENS1_25SingleTileBwdLPTSchedulerILb0ELi128ELb0EEEEEEEEEvNT_6ParamsE$_ZN4cute3eso3ESOILb1ELb0EJNS_10UnderscoreES2_S2_iEEC2ERKS2_S5_S5_RKi)
        /*1e308*/ 	.word	0x00000000


	//----- nvinfo : EIATTR_FRAME_SIZE
	.align		4
.L_20620:
        /*1e30c*/ 	.byte	0x04, 0x11
        /*1e30e*/ 	.short	(.L_20622 - .L_20621)
	.align		4
.L_20621:
        /*1e310*/ 	.word	index@($_ZN7cutlass13device_kernelIN5flash19enable_sm80_to_sm89INS1_16FlashAttnBwdSm80INS1_25CollectiveMainloopBwdSm80ILi2ELi2EN4cute5tupleIJNS5_1CILi64EEENS7_ILi128EEES8_EEENS_10bfloat16_tEfNS_4arch4Sm80ELb1ELb0ELb1ELb0ELb0ELb0ELb0ELb0ELi2ELi2ELi4ELi2ELb1EEENS1_21CollectiveEpilogueBwdISA_SB_SD_Li256ELb0ELb0ELi2EEENS1_25SingleTileBwdLPTSchedulerILb0ELi128ELb0EEEEEEEEEvNT_6ParamsE$_ZN4cute3eso3ESOILb0ELb1EJlEEC2ERKl)
        /*1e314*/ 	.word	0x00000000


	//----- nvinfo : EIATTR_FRAME_SIZE
	.align		4
.L_20622:
        /*1e318*/ 	.byte	0x04, 0x11
        /*1e31a*/ 	.short	(.L_20624 - .L_20623)
	.align		4
.L_20623:
        /*1e31c*/ 	.word	index@($_ZN7cutlass13device_kernelIN5flash19enable_sm80_to_sm89INS1_16FlashAttnBwdSm80INS1_25CollectiveMainloopBwdSm80ILi2ELi2EN4cute5tupleIJNS5_1CILi64EEENS7_ILi128EEES8_EEENS_10bfloat16_tEfNS_4arch4Sm80ELb1ELb0ELb1ELb0ELb0ELb0ELb0ELb0ELi2ELi2ELi4ELi2ELb1EEENS1_21CollectiveEpilogueBwdISA_SB_SD_Li256ELb0ELb0ELi2EEENS1_25SingleTileBwdLPTSchedulerILb0ELi128ELb0EEEEEEEEEvNT_6ParamsE$_ZN4cute3eso3ESOILb0ELb1EJiNS_1CILi0EEEEEC2ERKiRKS3_)
        /*1e320*/ 	.word	0x00000000


	//----- nvinfo : EIATTR_FRAME_SIZE
	.align		4
.L_20624:
        /*1e324*/ 	.byte	0x04, 0x11
        /*1e326*/ 	.short	(.L_20626 - .L_20625)
	.align		4
.L_20625:
        /*1e328*/ 	.word	index@($_ZN7cutlass13device_kernelIN5flash19enable_sm80_to_sm89INS1_16FlashAttnBwdSm80INS1_25CollectiveMainloopBwdSm80ILi2ELi2EN4cute5tupleIJNS5_1CILi64EEENS7_ILi128EEES8_EEENS_10bfloat16_tEfNS_4arch4Sm80ELb1ELb0ELb1ELb0ELb0ELb0ELb0ELb0ELi2ELi2ELi4ELi2ELb1EEENS1_21CollectiveEpilogueBwdISA_SB_SD_Li256ELb0ELb0ELi2EEENS1_25SingleTileBwdLPTSchedulerILb0ELi128ELb0EEEEEEEEEvNT_6ParamsE$_ZN4cute3eso3ESOILb0ELb1EJiEEC2ERKi)
        /*1e32c*/ 	.word	0x00000000


	//----- nvinfo : EIATTR_FRAME_SIZE
	.align		4
.L_20626:
        /*1e330*/ 	.byte	0x04, 0x11
        /*1e332*/ 	.short	(.L_20628 - .L_20627)
	.align		4
.L_20627:
        /*1e334*/ 	.word	index@($_ZN7cutlass13device_kernelIN5flash19enable_sm80_to_sm89INS1_16FlashAttnBwdSm80INS1_25CollectiveMainloopBwdSm80ILi2ELi2EN4cute5tupleIJNS5_1CILi64EEENS7_ILi128EEES8_EEENS_10bfloat16_tEfNS_4arch4Sm80ELb1ELb0ELb1ELb0ELb0ELb0ELb0ELb0ELi2ELi2ELi4ELi2ELb1EEENS1_21CollectiveEpilogueBwdISA_SB_SD_Li256ELb0ELb0ELi2EEENS1_25SingleTileBwdLPTSchedulerILb0ELi128ELb0EEEEEEEEEvNT_6ParamsE$_ZN4cute3eso3ESOILb0ELb1EJNS_15ArithmeticTupleIJiiEEENS_1CILi0EEES5_S5_EEC2ERKS3_RKS5_SA_SA_)
        /*1e338*/ 	.word	0x00000000


	//----- nvinfo : EIATTR_FRAME_SIZE
	.align		4
.L_20628:
        /*1e33c*/ 	.byte	0x04, 0x11
        /*1e33e*/ 	.short	(.L_20630 - .L_20629)
	.align		4
.L_20629:
        /*1e340*/ 	.word	index@($_ZN7cutlass13device_kernelIN5flash19enable_sm80_to_sm89INS1_16FlashAttnBwdSm80INS1_25CollectiveMainloopBwdSm80ILi2ELi2EN4cute5tupleIJNS5_1CILi64EEENS7_ILi128EEES8_EEENS_10bfloat16_tEfNS_4arch4Sm80ELb1ELb0ELb1ELb0ELb0ELb0ELb0ELb0ELi2ELi2ELi4ELi2ELb1EEENS1_21CollectiveEpilogueBwdISA_SB_SD_Li256ELb0ELb0ELi2EEENS1_25SingleTileBwdLPTSchedulerILb0ELi128ELb0EEEEEEEEEvNT_6ParamsE$_ZN4cute3eso3ESOILb0ELb1EJNS_15ArithmeticTupleIJiiEEEEEC2ERKS3_)
        /*1e344*/ 	.word	0x00000000


	//----- nvinfo : EIATTR_FRAME_SIZE
	.align		4
.L_20630:
        /*1e348*/ 	.byte	0x04, 0x11
        /*1e34a*/ 	.short	(.L_20632 - .L_20631)
	.align		4
.L_20631:
        /*1e34c*/ 	.word	index@($_ZN7cutlass13device_kernelIN5flash19enable_sm80_to_sm89INS1_16FlashAttnBwdSm80INS1_25CollectiveMainloopBwdSm80ILi2ELi2EN4cute5tupleIJNS5_1CILi64EEENS7_ILi128EEES8_EEENS_10bfloat16_tEfNS_4arch4Sm80ELb1ELb0ELb1ELb0ELb0ELb0ELb0ELb0ELi2ELi2ELi4ELi2ELb1EEENS1_21CollectiveEpilogueBwdISA_SB_SD_Li256ELb0ELb0ELi2EEENS1_25SingleTileBwdLPTSchedulerILb0ELi128ELb0EEEEEEEEEvNT_6ParamsE$_ZN4cute3eso3ESOILb0ELb1EJNS_15ArithmeticTupleIJiEEEEEC2ERKS3_)
        /*1e350*/ 	.word	0x00000000


	//----- nvinfo : EIATTR_FRAME_SIZE
	.align		4
.L_20632:
        /*1e354*/ 	.byte	0x04, 0x11
        /*1e356*/ 	.short	(.L_20634 - .L_20633)
	.align		4
.L_20633:
        /*1e358*/ 	.word	index@($_ZN7cutlass13device_kernelIN5flash19enable_sm80_to_sm89INS1_16FlashAttnBwdSm80INS1_25CollectiveMainloopBwdSm80ILi2ELi2EN4cute5tupleIJNS5_1CILi64EEENS7_ILi128EEES8_EEENS_10bfloat16_tEfNS_4arch4Sm80ELb1ELb0ELb1ELb0ELb0ELb0ELb0ELb0ELi2ELi2ELi4ELi2ELb1EEENS1_21CollectiveEpilogueBwdISA_SB_SD_Li256ELb0ELb0ELi2EEENS1_25SingleTileBwdLPTSchedulerILb0ELi128ELb0EEEEEEEEEvNT_6ParamsE$_ZN4cute3eso3ESOILb0ELb1EJNS_15ArithmeticTupleIJNS_1CILi0EEEiEEEEEC2ERKS5_)
        /*1e35c*/ 	.word	0x00000000


	//----- nvinfo : EIATTR_FRAME_SIZE
	.align		4
.L_20634:
        /*1e360*/ 	.byte	0x04, 0x11
        /*1e362*/ 	.short	(.L_20636 - .L_20635)
	.align		4
.L_20635:
        /*1e364*/ 	.word	index@($_ZN7cutlass13device_kernelIN5flash19enable_sm80_to_sm89INS1_16FlashAttnBwdSm80INS1_25CollectiveMainloopBwdSm80ILi2ELi2EN4cute5tupleIJNS5_1CILi64EEENS7_ILi128EEES8_EEENS_10bfloat16_tEfNS_4arch4Sm80ELb1ELb0ELb1ELb0ELb0ELb0ELb0ELb0ELi2ELi2ELi4ELi2ELb1EEENS1_21CollectiveEpilogueBwdISA_SB_SD_Li256ELb0ELb0ELi2EEENS1_25SingleTileBwdLPTSchedulerILb0ELi128ELb0EEEEEEEEEvNT_6ParamsE$_ZN4cute3eso3ESOILb0ELb0EJiiEEC2ERKiS4_)
        /*1e368*/ 	.word	0x00000000


	//----- nvinfo : EIATTR_FRAME_SIZE
	.align		4
.L_20636:
        /*1e36c*/ 	.byte	0x04, 0x11
        /*1e36e*/ 	.short	(.L_20638 - .L_20637)
	.align		4
.L_20637:
        /*1e370*/ 	.word	index@($_ZN7cutlass13device_kernelIN5flash19enable_sm80_to_sm89INS1_16FlashAttnBwdSm80INS1_25CollectiveMainloopBwdSm80ILi2ELi2EN4cute5tupleIJNS5_1CILi64EEENS7_ILi128EEES8_EEENS_10bfloat16_tEfNS_4arch4Sm80ELb1ELb0ELb1ELb0ELb0ELb0ELb0ELb0ELi2ELi2ELi4ELi2ELb1EEENS1_21CollectiveEpilogueBwdISA_SB_SD_Li256ELb0ELb0ELi2EEENS1_25SingleTileBwdLPTSchedulerILb0ELi128ELb0EEEEEEEEEvNT_6ParamsE$_ZN4cute3eso3ESOILb0ELb0EJNS_6LayoutINS_5tupleIJNS3_IJNS_1CILi8EEENS4_ILi1EEEEEENS4_ILi2EEES6_EEENS3_IJNS3_IJS6_NS4_ILi0EEEEEElSA_EEEEElEEC2ERKSD_RKl)
        /*1e374*/ 	.word	0x00000000


	//----- nvinfo : EIATTR_FRAME_SIZE
	.align		4
.L_20638:
        /*1e378*/ 	.byte	0x04, 0x11
        /*1e37a*/ 	.short	(.L_20640 - .L_20639)
	.align		4
.L_20639:
        /*1e37c*/ 	.word	index@($_ZN7cutlass13device_kernelIN5flash19enable_sm80_to_sm89INS1_16FlashAttnBwdSm80INS1_25CollectiveMainloopBwdSm80ILi2ELi2EN4cute5tupleIJNS5_1CILi64EEENS7_ILi128EEES8_EEENS_10bfloat16_tEfNS_4arch4Sm80ELb1ELb0ELb1ELb0ELb0ELb0ELb0ELb0ELi2ELi2ELi4ELi2ELb1EEENS1_21CollectiveEpilogueBwdISA_SB_SD_Li256ELb0ELb0ELi2EEENS1_25SingleTileBwdLPTSchedulerILb0ELi128ELb0EEEEEEEEEvNT_6ParamsE$_ZN4cute3eso3ESOILb0ELb0EJNS_6LayoutINS_5tupleIJNS3_IJNS_1CILi8EEENS4_ILi1EEEEEENS4_ILi2EEES6_EEENS3_IJNS3_IJS6_NS4_ILi0EEEEEElSA_EEEEENS_10ViewEngineINS_8gmem_ptrIPKN7cutlass10bfloat16_tEEEEEEEC2ERKSD_RKSL_)
        /*1e380*/ 	.word	0x00000000


	//----- nvinfo : EIATTR_FRAME_SIZE
	.align		4
.L_20640:
        /*1e384*/ 	.byte	0x04, 0x11
        /*1e386*/ 	.short	(.L_20642 - .L_20641)
	.align		4
.L_20641:
        /*1e388*/ 	.word	index@($_ZN7cutlass13device_kernelIN5flash19enable_sm80_to_sm89INS1_16FlashAttnBwdSm80INS1_25CollectiveMainloopBwdSm80ILi2ELi2EN4cute5tupleIJNS5_1CILi64EEENS7_ILi128EEES8_EEENS_10bfloat16_tEfNS_4arch4Sm80ELb1ELb0ELb1ELb0ELb0ELb0ELb0ELb0ELi2ELi2ELi4ELi2ELb1EEENS1_21CollectiveEpilogueBwdISA_SB_SD_Li256ELb0ELb0ELi2EEENS1_25SingleTileBwdLPTSchedulerILb0ELi128ELb0EEEEEEEEEvNT_6ParamsE$_ZN4cute3eso3ESOILb0ELb0EJNS_5tupleIJiiEEEiiiEEC2ERKS3_RKiS8_S8_)
        /*1e38c*/ 	.word	0x00000000


	//----- nvinfo : EIATTR_FRAME_SIZE
	.align		4
.L_20642:
        /*1e390*/ 	.byte	0x04, 0x11
        /*1e392*/ 	.short	(.L_20644 - .L_20643)
	.align		4
.L_20643:
        /*1e394*/ 	.word	index@($_ZN7cutlass13device_kernelIN5flash19enable_sm80_to_sm89INS1_16FlashAttnBwdSm80INS1_25CollectiveMainloopBwdSm80ILi2ELi2EN4cute5tupleIJNS5_1CILi64EEENS7_ILi128EEES8_EEENS_10bfloat16_tEfNS_4arch4Sm80ELb1ELb0ELb1ELb0ELb0ELb0ELb0ELb0ELi2ELi2ELi4ELi2ELb1EEENS1_21CollectiveEpilogueBwdISA_SB_SD_Li256ELb0ELb0ELi2EEENS1_25SingleTileBwdLPTSchedulerILb0ELi128ELb0EEEEEEEEEvNT_6ParamsE$_ZN4cute3eso3ESOILb0ELb0EJNS_15ArithmeticTupleIJiiEEEiiiEEC2ERKS3_RKiS8_S8_)
        /*1e398*/ 	.word	0x00000000


	//----- nvinfo : EIATTR_FRAME_SIZE
	.align		4
.L_20644:
        /*1e39c*/ 	.byte	0x04, 0x11
        /*1e39e*/ 	.short	(.L_20646 - .L_20645)
	.align		4
.L_20645:
        /*1e3a0*/ 	.word	index@($_ZN7cutlass13device_kernelIN5flash19enable_sm80_to_sm89INS1_16FlashAttnBwdSm80INS1_25CollectiveMainloopBwdSm80ILi2ELi2EN4cute5tupleIJNS5_1CILi64EEENS7_ILi128EEES8_EEENS_10bfloat16_tEfNS_4arch4Sm80ELb1ELb0ELb1ELb0ELb0ELb0ELb0ELb0ELi2ELi2ELi4ELi2ELb1EEENS1_21CollectiveEpilogueBwdISA_SB_SD_Li256ELb0ELb0ELi2EEENS1_25SingleTileBwdLPTSchedulerILb0ELi128ELb0EEEEEEEEEvNT_6ParamsE$_ZN4cute12iter_adaptorIPfNS_8smem_ptrIS1_EEEC2ES1_)
        /*1e3a4*/ 	.word	0x00000000


	//----- nvinfo : EIATTR_FRAME_SIZE
	.align		4
.L_20646:
        /*1e3a8*/ 	.byte	0x04, 0x11
        /*1e3aa*/ 	.short	(.L_20648 - .L_20647)
	.align		4
.L_20647:
        /*1e3ac*/ 	.word	index@($_ZN7cutlass13device_kernelIN5flash19enable_sm80_to_sm89INS1_16FlashAttnBwdSm80INS1_25CollectiveMainloopBwdSm80ILi2ELi2EN4cute5tupleIJNS5_1CILi64EEENS7_ILi128EEES8_EEENS_10bfloat16_tEfNS_4arch4Sm80ELb1ELb0ELb1ELb0ELb0ELb0ELb0ELb0ELi2ELi2ELi4ELi2ELb1EEENS1_21CollectiveEpilogueBwdISA_SB_SD_Li256ELb0ELb0ELi2EEENS1_25SingleTileBwdLPTSchedulerILb0ELi128ELb0EEEEEEEEEvNT_6ParamsE$_ZN4cute12iter_adaptorIPN7cutlass9uint128_tENS_8smem_ptrIS3_EEEC2ES3_)
        /*1e3b0*/ 	.word	0x00000000


	//----- nvinfo : EIATTR_FRAME_SIZE
	.align		4
.L_20648:
        /*1e3b4*/ 	.byte	0x04, 0x11
        /*1e3b6*/ 	.short	(.L_20650 - .L_20649)
	.align		4
.L_20649:
        /*1e3b8*/ 	.word	index@($_ZN7cutlass13device_kernelIN5flash19enable_sm80_to_sm89INS1_16FlashAttnBwdSm80INS1_25CollectiveMainloopBwdSm80ILi2ELi2EN4cute5tupleIJNS5_1CILi64EEENS7_ILi128EEES8_EEENS_10bfloat16_tEfNS_4arch4Sm80ELb1ELb0ELb1ELb0ELb0ELb0ELb0ELb0ELi2ELi2ELi4ELi2ELb1EEENS1_21CollectiveEpilogueBwdISA_SB_SD_Li256ELb0ELb0ELi2EEENS1_25SingleTileBwdLPTSchedulerILb0ELi128ELb0EEEEEEEEEvNT_6ParamsE$_ZN4cute12iter_adaptorIPN7cutlass10bfloat16_tENS_8smem_ptrIS3_EEEC2ES3_)
        /*1e3bc*/ 	.word	0x00000000


	//----- nvinfo : EIATTR_FRAME_SIZE
	.align		4
.L_20650:
        /*1e3c0*/ 	.byte	0x04, 0x11
        /*1e3c2*/ 	.short	(.L_20652 - .L_20651)
	.align		4
.L_20651:
        /*1e3c4*/ 	.word	index@($_ZN7cutlass13device_kernelIN5flash19enable_sm80_to_sm89INS1_16FlashAttnBwdSm80INS1_25CollectiveMainloopBwdSm80ILi2ELi2EN4cute5tupleIJNS5_1CILi64EEENS7_ILi128EEES8_EEENS_10bfloat16_tEfNS_4arch4Sm80ELb1ELb0ELb1ELb0ELb0ELb0ELb0ELb0ELi2ELi2ELi4ELi2ELb1EEENS1_21CollectiveEpilogueBwdISA_SB_SD_Li256ELb0ELb0ELi2EEENS1_25SingleTileBwdLPTSchedulerILb0ELi128ELb0EEEEEEEEEvNT_6ParamsE$_ZN4cute12iter_adaptorIPKfNS_8gmem_ptrIS2_EEEC2ES2_)
        /*1e3c8*/ 	.word	0x00000000


	//----- nvinfo : EIATTR_FRAME_SIZE
	.align		4
.L_20652:
        /*1e3cc*/ 	.byte	0x04, 0x11
        /*1e3ce*/ 	.short	(.L_20654 - .L_20653)
	.align		4
.L_20653:
        /*1e3d0*/ 	.word	index@($_ZN7cutlass13device_kernelIN5flash19enable_sm80_to_sm89INS1_16FlashAttnBwdSm80INS1_25CollectiveMainloopBwdSm80ILi2ELi2EN4cute5tupleIJNS5_1CILi64EEENS7_ILi128EEES8_EEENS_10bfloat16_tEfNS_4arch4Sm80ELb1ELb0ELb1ELb0ELb0ELb0ELb0ELb0ELi2ELi2ELi4ELi2ELb1EEENS1_21CollectiveEpilogueBwdISA_SB_SD_Li256ELb0ELb0ELi2EEENS1_25SingleTileBwdLPTSchedulerILb0ELi128ELb0EEEEEEEEEvNT_6ParamsE$_ZN4cute12iter_adaptorIPKN7cutlass9uint128_tENS_8gmem_ptrIS4_EEEC2ES4_)
        /*1e3d4*/ 	.word	0x00000000


	//----- nvinfo : EIATTR_FRAME_SIZE
	.align		4
.L_20654:
        /*1e3d8*/ 	.byte	0x04, 0x11
        /*1e3da*/ 	.short	(.L_20656 - .L_20655)
	.align		4
.L_20655:
        /*1e3dc*/ 	.word	index@($_ZN7cutlass13device_kernelIN5flash19enable_sm80_to_sm89INS1_16FlashAttnBwdSm80INS1_25CollectiveMainloopBwdSm80ILi2ELi2EN4cute5tupleIJNS5_1CILi64EEENS7_ILi128EEES8_EEENS_10bfloat16_tEfNS_4arch4Sm80ELb1ELb0ELb1ELb0ELb0ELb0ELb0ELb0ELi2ELi2ELi4ELi2ELb1EEENS1_21CollectiveEpilogueBwdISA_SB_SD_Li256ELb0ELb0ELi2EEENS1_25SingleTileBwdLPTSchedulerILb0ELi128ELb0EEEEEEEEEvNT_6ParamsE$_ZN4cute12iter_adaptorIPKN7cutlass10bfloat16_tENS_8gmem_ptrIS4_EEEC2ES4_)
        /*1e3e0*/ 	.word	0x00000000


	//----- nvinfo : EIATTR_FRAME_SIZE
	.align		4
.L_20656:
        /*1e3e4*/ 	.byte	0x04, 0x11
        /*1e3e6*/ 	.short	(.L_20658 - .L_20657)
	.align		4
.L_20657:
        /*1e3e8*/ 	.word	index@(_ZN7cutlass13device_kernelIN5flash19enable_sm80_to_sm89INS1_16FlashAttnBwdSm80INS1_25CollectiveMainloopBwdSm80ILi2ELi2EN4cute5tupleIJNS5_1CILi64EEENS7_ILi128EEES8_EEENS_10bfloat16_tEfNS_4arch4Sm80ELb1ELb0ELb1ELb0ELb0ELb0ELb0ELb0ELi2ELi2ELi4ELi2ELb1EEENS1_21CollectiveEpilogueBwdISA_SB_SD_Li256ELb0ELb0ELi2EEENS1_25SingleTileBwdLPTSchedulerILb0ELi128ELb0EEEEEEEEEvNT_6ParamsE)
        /*1e3ec*/ 	.word	0x000001b0


	//----- nvinfo : EIATTR_REGCOUNT
	.align		4
.L_20658:
        /*1e3f0*/ 	.byte	0x04, 0x2f
        /*1e3f2*/ 	.short	(.L_20660 - .L_20659)
	.align		4
.L_20659:
        /*1e3f4*/ 	.word	index@(_ZN7cutlass13device_kernelIN5flash19enable_sm80_to_sm89INS1_16FlashAttnBwdSm80INS1_25CollectiveMainloopBwdSm80ILi2ELi2EN4cute5tupleIJNS5_1CILi64EEENS7_ILi128EEES8_EEENS_10bfloat16_tEfNS_4arch4Sm80ELb0ELb1ELb1ELb1ELb1ELb0ELb0ELb0ELi2ELi2ELi4ELi2ELb1EEENS1_24CollectiveEpilogueBwdGQAISA_fSD_Li256ELb1ELb1EEENS1_19SingleTileSchedulerILb1ELb0ELb0ELi128EEEEEEEEEvNT_6ParamsE)
        /*1e3f8*/ 	.word	0x000000fe


	//----- nvinfo : EIATTR_FRAME_SIZE
	.align		4
.L_20660:
        /*1e3fc*/ 	.byte	0x04, 0x11
        /*1e3fe*/ 	.short	(.L_20662 - .L_20661)
	.align		4
.L_20661:
        /*1e400*/ 	.word	index@($__internal_3_$__cuda_sm70_warpsync)
        /*1e404*/ 	.word	0x00000000


	//----- nvinfo : EIATTR_FRAME_SIZE
	.align		4
.L_20662:
        /*1e408*/ 	.byte	0x04, 0x11
        /*1e40a*/ 	.short	(.L_20664 - .L_20663)
	.align		4
.L_20663:
        /*1e40c*/ 	.word	index@($_ZN7cutlass13device_kernelIN5flash19enable_sm80_to_sm89INS1_16FlashAttnBwdSm80INS1_25CollectiveMainloopBwdSm80ILi2ELi2EN4cute5tupleIJNS5_1CILi64EEENS7_ILi128EEES8_EEENS_10bfloat16_tEfNS_4arch4Sm80ELb0ELb1ELb1ELb1ELb1ELb0ELb0ELb0ELi2ELi2ELi4ELi2ELb1EEENS1_24CollectiveEpilogueBwdGQAISA_fSD_Li256ELb1ELb1EEENS1_19SingleTileSchedulerILb1ELb0ELb0ELi128EEEEEEEEEvNT_6ParamsE$_ZZN5flash25CollectiveMainloopBwdSm80ILi2ELi2EN4cute5tupleIJNS1_1CILi64EEENS3_ILi128EEES4_EEEN7cutlass10bfloat16_tEfNS7_4arch4Sm80ELb0ELb1ELb1ELb1ELb1ELb0ELb0ELb0ELi2ELi2ELi4ELi2ELb1EE3mmaINS_16FlashAttnBwdSm80ISB_NS_24CollectiveEpilogueBwdGQAIS6_fSA_Li256ELb1ELb1EEENS_19SingleTileSchedulerILb1ELb0ELb0ELi128EEEE13SharedStorageENS1_6TensorINS1_11ArrayEngineIfLm32EEENS1_6LayoutINS2_IJNS2_IJNS3_ILi2EEESO_EEESO_NS3_ILi4EEEEEENS2_IJNS2_IJNS3_ILi1EEESO_EEESQ_NS3_ILi8EEEEEEEEEEEEbRKNSB_6ParamsERT0_S12_iNS2_IJiiiEEERT_ENKUliiE_clEii)
        /*1e410*/ 	.word	0x00000000


	//----- nvinfo : EIATTR_FRAME_SIZE
	.align		4
.L_20664:
        /*1e414*/ 	.byte	0x04, 0x11
        /*1e416*/ 	.short	(.L_20666 - .L_20665)
	.align		4
.L_20665:
        /*1e418*/ 	.word	index@($_ZN7cutlass13device_kernelIN5flash19enable_sm80_to_sm89INS1_16FlashAttnBwdSm80INS1_25CollectiveMainloopBwdSm80ILi2ELi2EN4cute5tupleIJNS5_1CILi64EEENS7_ILi128EEES8_EEENS_10bfloat16_tEfNS_4arch4Sm80ELb0ELb1ELb1ELb1ELb1ELb0ELb0ELb0ELi2ELi2ELi4ELi2ELb1EEENS1_24CollectiveEpilogueBwdGQAISA_fSD_Li256ELb1ELb1EEENS1_19SingleTileSchedulerILb1ELb0ELb0ELi128EEEEEEEEEvNT_6ParamsE$_ZZN5flash25CollectiveMainloopBwdSm80ILi2ELi2EN4cute5tupleIJNS1_1CILi64EEENS3_ILi128EEES4_EEEN7cutlass10bfloat16_tEfNS7_4arch4Sm80ELb0ELb1ELb1ELb1ELb1ELb0ELb0ELb0ELi2ELi2ELi4ELi2ELb1EE3mmaINS_16FlashAttnBwdSm80ISB_NS_24CollectiveEpilogueBwdGQAIS6_fSA_Li256ELb1ELb1EEENS_19SingleTileSchedulerILb1ELb0ELb0ELi128EEEE13SharedStorageENS1_6TensorINS1_11ArrayEngineIfLm32EEENS1_6LayoutINS2_IJNS2_IJNS3_ILi2EEESO_EEESO_NS3_ILi4EEEEEENS2_IJNS2_IJNS3_ILi1EEESO_EEESQ_NS3_ILi8EEEEEEEEEEEEbRKNSB_6ParamsERT0_S12_iNS2_IJiiiEEERT_ENKUliiE0_clEii)
        /*1e41c*/ 	.word	0x00000000


	//----- nvinfo : EIATTR_FRAME_SIZE
	.align		4
.L_20666:
        /*1e420*/ 	.byte	0x04, 0x11
        /*1e422*/ 	.short	(.L_20668 - .L_20667)
	.align		4
.L_20667:
        /*1e424*/ 	.word	index@($_ZN7cutlass13device_kernelIN5flash19enable_sm80_to_sm89INS1_16FlashAttnBwdSm80INS1_25CollectiveMainloopBwdSm80ILi2ELi2EN4cute5tupleIJNS5_1CILi64EEENS7_ILi128EEES8_EEENS_10bfloat16_tEfNS_4arch4Sm80ELb0ELb1ELb1ELb1ELb1ELb0ELb0ELb0ELi2ELi2ELi4ELi2ELb1EEENS1_24CollectiveEpilogueBwdGQAISA_fSD_Li256ELb1ELb1EEENS1_19SingleTileSchedulerILb1ELb0ELb0ELi128EEEEEEEEEvNT_6ParamsE$_ZZN4cuteplIJiiEJNS_1CILi0EEES2_EEEDaRKNS_15ArithmeticTupleIJDpT_EEERKNS3_IJDpT0_EEEENKUlDpRKT_E_clIJiiEEEDaSH_)
        /*1e428*/ 	.word	0x00000000


	//----- nvinfo : EIATTR_FRAME_SIZE
	.align		4
.L_20668:
        /*1e42c*/ 	.byte	0x04, 0x11
        /*1e42e*/ 	.short	(.L_20670 - .L_20669)
	.align		4
.L_20669:
        /*1e430*/ 	.word	index@($_ZN7cutlass13device_kernelIN5flash19enable_sm80_to_sm89INS1_16FlashAttnBwdSm80INS1_25CollectiveMainloopBwdSm80ILi2ELi2EN4cute5tupleIJNS5_1CILi64EEENS7_ILi128EEES8_EEENS_10bfloat16_tEfNS_4arch4Sm80ELb0ELb1ELb1ELb1ELb1ELb0ELb0ELb0ELi2ELi2ELi4ELi2ELb1EEENS1_24CollectiveEpilogueBwdGQAISA_fSD_Li256ELb1ELb1EEENS1_19SingleTileSchedulerILb1ELb0ELb0ELi128EEEEEEEEEvNT_6ParamsE$_ZZN4cuteplIJiEJNS_1CILi0EEEiEEEDaRKNS_15ArithmeticTupleIJDpT_EEERKNS3_IJDpT0_EEEENKUlDpRKT_E_clIJiiEEEDaSH_)
        /*1e434*/ 	.word	0x00000000


	//----- nvinfo : EIATTR_FRAME_SIZE
	.align		4
.L_20670:
        /*1e438*/ 	.byte	0x04, 0x11
        /*1e43a*/ 	.short	(.L_20672 - .L_20671)
	.align		4
.L_20671:
        /*1e43c*/ 	.word	index@($_ZN7cutlass13device_kernelIN5flash19enable_sm80_to_sm89INS1_16FlashAttnBwdSm80INS1_25CollectiveMainloopBwdSm80ILi2ELi2EN4cute5tupleIJNS5_1CILi64EEENS7_ILi128EEES8_EEENS_10bfloat16_tEfNS_4arch4Sm80ELb0ELb1ELb1ELb1ELb1ELb0ELb0ELb0ELi2ELi2ELi4ELi2ELb1EEENS1_24CollectiveEpilogueBwdGQAISA_fSD_Li256ELb1ELb1EEENS1_19SingleTileSchedulerILb1ELb0ELb0ELi128EEEEEEEEEvNT_6ParamsE$_ZZN4cuteplIJiEJNS_1CILi0EEEEEEDaRKNS_15ArithmeticTupleIJDpT_EEERKNS3_IJDpT0_EEEENKUlDpRKT_E_clIJiEEEDaSH_)
        /*1e440*/ 	.word	0x00000000


	//----- nvinfo : EIATTR_FRAME_SIZE
	.align		4
.L_20672:
        /*1e444*/ 	.byte	0x04, 0x11
        /*1e446*/ 	.short	(.L_20674 - .L_20673)
	.align		4
.L_20673:
        /*1e448*/ 	.word	index@($_ZN7cutlass13device_kernelIN5flash19enable_sm80_to_sm89INS1_16FlashAttnBwdSm80INS1_25CollectiveMainloopBwdSm80ILi2ELi2EN4cute5tupleIJNS5_1CILi64EEENS7_ILi128EEES8_EEENS_10bfloat16_tEfNS_4arch4Sm80ELb0ELb1ELb1ELb1ELb1ELb0ELb0ELb0ELi2ELi2ELi4ELi2ELb1EEENS1_24CollectiveEpilogueBwdGQAISA_fSD_Li256ELb1ELb1EEENS1_19SingleTileSchedulerILb1ELb0ELb0ELi128EEEEEEEEEvNT_6ParamsE$_ZZN4cuteplIJNS_1CILi0EEEiEJS2_S2_iiEEEDaRKNS_15ArithmeticTupleIJDpT_EEERKNS3_IJDpT0_EEEENKUlDpRKT_E_clIJS2_iiiEEEDaSH_)
        /*1e44c*/ 	.word	0x00000000


	//----- nvinfo : EIATTR_FRAME_SIZE
	.align		4
.L_20674:
        /*1e450*/ 	.byte	0x04, 0x11
        /*1e452*/ 	.short	(.L_20676 - .L_20675)
	.align		4
.L_20675:
        /*1e454*/ 	.word	index@($_ZN7cutlass13device_kernelIN5flash19enable_sm80_to_sm89INS1_16FlashAttnBwdSm80INS1_25CollectiveMainloopBwdSm80ILi2ELi2EN4cute5tupleIJNS5_1CILi64EEENS7_ILi128EEES8_EEENS_10bfloat16_tEfNS_4arch4Sm80ELb0ELb1ELb1ELb1ELb1ELb0ELb0ELb0ELi2ELi2ELi4ELi2ELb1EEENS1_24CollectiveEpilogueBwdGQAISA_fSD_Li256ELb1ELb1EEENS1_19SingleTileSchedulerILb1ELb0ELb0ELi128EEEEEEEEEvNT_6ParamsE$_ZZN4cuteplIJNS_1CILi0EEES2_iEJS2_S2_S2_iEEEDaRKNS_15ArithmeticTupleIJDpT_EEERKNS3_IJDpT0_EEEENKUlDpRKT_E_clIJS2_S2_iiEEEDaSH_)
        /*1e458*/ 	.word	0x00000000


	//----- nvinfo : EIATTR_FRAME_SIZE
	.align		4
.L_20676:
        /*1e45c*/ 	.byte	0x04, 0x11
        /*1e45e*/ 	.short	(.L_20678 - .L_20677)
	.align		4
.L_20677:
        /*1e460*/ 	.word	index@($_ZN7cutlass13device_kernelIN5flash19enable_sm80_to_sm89INS1_16FlashAttnBwdSm80INS1_25CollectiveMainloopBwdSm80ILi2ELi2EN4cute5tupleIJNS5_1CILi64EEENS7_ILi128EEES8_EEENS_10bfloat16_tEfNS_4arch4Sm80ELb0ELb1ELb1ELb1ELb1ELb0ELb0ELb0ELi2ELi2ELi4ELi2ELb1EEENS1_24CollectiveEpilogueBwdGQAISA_fSD_Li256ELb1ELb1EEENS1_19SingleTileSchedulerILb1ELb0ELb0ELi128EEEEEEEEEvNT_6ParamsE$_ZZN4cuteplIJNS_1CILi0EEES2_EJiS2_EEEDaRKNS_15ArithmeticTupleIJDpT_EEERKNS3_IJDpT0_EEEENKUlDpRKT_E_clIJiS2_EEEDaSH_)
        /*1e464*/ 	.word	0x00000000


	//----- nvinfo : EIATTR_FRAME_SIZE
	.align		4
.L_20678:
        /*1e468*/ 	.byte	0x04, 0x11
        /*1e46a*/ 	.short	(.L_20680 - .L_20679)
	.align		4
.L_20679:
        /*1e46c*/ 	.word	index@($_ZN7cutlass13device_kernelIN5flash19enable_sm80_to_sm89INS1_16FlashAttnBwdSm80INS1_25CollectiveMainloopBwdSm80ILi2ELi2EN4cute5tupleIJNS5_1CILi64EEENS7_ILi128EEES8_EEENS_10bfloat16_tEfNS_4arch4Sm80ELb0ELb1ELb1ELb1ELb1ELb0ELb0ELb0ELi2ELi2ELi4ELi2ELb1EEENS1_24CollectiveEpilogueBwdGQAISA_fSD_Li256ELb1ELb1EEENS1_19SingleTileSchedulerILb1ELb0ELb0ELi128EEEEEEEEEvNT_6ParamsE$_ZZN4cuteplIJNS_1CILi0EEES2_EJiEEEDaRKNS_15ArithmeticTupleIJDpT_EEERKNS3_IJDpT0_EEEENKUlDpRKT_E_clIJiS2_EEEDaSH_)
        /*1e470*/ 	.word	0x00000000


	//----- nvinfo : EIATTR_FRAME_SIZE
	.align		4
.L_20680:
        /*1e474*/ 	.byte	0x04, 0x11
        /*1e476*/ 	.short	(.L_20682 - .L_20681)
	.align		4
.L_20681:
        /*1e478*/ 	.word	index@($_ZN7cutlass13device_kernelIN5flash19enable_sm80_to_sm89INS1_16FlashAttnBwdSm80INS1_25CollectiveMainloopBwdSm80ILi2ELi2EN4cute5tupleIJNS5_1CILi64EEENS7_ILi128EEES8_EEENS_10bfloat16_tEfNS_4arch4Sm80ELb0ELb1ELb1ELb1ELb1ELb0ELb0ELb0ELi2ELi2ELi4ELi2ELb1EEENS1_24CollectiveEpilogueBwdGQAISA_fSD_Li256ELb1ELb1EEENS1_19SingleTileSchedulerILb1ELb0ELb0ELi128EEEEEEEEEvNT_6ParamsE$_ZZN4cuteplIJNS_15ArithmeticTupleIJiiEEEEJNS_1CILi0EEEiiiEEEDaRKNS1_IJDpT_EEERKNS1_IJDpT0_EEEENKUlDpRKT_E_clIJS2_iiiEEEDaSI_)
        /*1e47c*/ 	.word	0x00000000


	//----- nvinfo : EIATTR_FRAME_SIZE
	.align		4
.L_20682:
        /*1e480*/ 	.byte	0x04, 0x11
        /*1e482*/ 	.short	(.L_20684 - .L_20683)
	.align		4
.L_20683:
        /*1e484*/ 	.word	index@($_ZN7cutlass13device_kernelIN5flash19enable_sm80_to_sm89INS1_16FlashAttnBwdSm80INS1_25CollectiveMainloopBwdSm80ILi2ELi2EN4cute5tupleIJNS5_1CILi64EEENS7_ILi128EEES8_EEENS_10bfloat16_tEfNS_4arch4Sm80ELb0ELb1ELb1ELb1ELb1ELb0ELb0ELb0ELi2ELi2ELi4ELi2ELb1EEENS1_24CollectiveEpilogueBwdGQAISA_fSD_Li256ELb1ELb1EEENS1_19SingleTileSchedulerILb1ELb0ELb0ELi128EEEEEEEEEvNT_6ParamsE$_ZZN4cuteplIJNS_15ArithmeticTupleIJiEEEEJNS1_IJNS_1CILi0EEEiEEEEEEDaRKNS1_IJDpT_EEERKNS1_IJDpT0_EEEENKUlDpRKT_E_clIJNS1_IJiiEEEEEEDaSJ_)
        /*1e488*/ 	.word	0x00000000


	//----- nvinfo : EIATTR_FRAME_SIZE
	.align		4
.L_20684:
        /*1e48c*/ 	.byte	0x04, 0x11
        /*1e48e*/ 	.short	(.L_20686 - .L_20685)
	.align		4
.L_20685:
        /*1e490*/ 	.word	index@($_ZN7cutlass13device_kernelIN5flash19enable_sm80_to_sm89INS1_16FlashAttnBwdSm80INS1_25CollectiveMainloopBwdSm80ILi2ELi2EN4cute5tupleIJNS5_1CILi64EEENS7_ILi128EEES8_EEENS_10bfloat16_tEfNS_4arch4Sm80ELb0ELb1ELb1ELb1ELb1ELb0ELb0ELb0ELi2ELi2ELi4ELi2ELb1EEENS1_24CollectiveEpilogueBwdGQAISA_fSD_Li256ELb1ELb1EEENS1_19SingleTileSchedulerILb1ELb0ELb0ELi128EEEEEEEEEvNT_6ParamsE$_ZZN4cute9transformINS_15ArithmeticTupleIJiiEEEZNS_14transform_leafIS2_RNS_8identityEEEDaRKT_OT0_EUlRKT_E_EEDaS8_SA_ENKUlDpSD_E_clIJiiEEEDaSF_)
        /*1e494*/ 	.word	0x00000000


	//----- nvinfo : EIATTR_FRAME_SIZE
	.align		4
.L_20686:
        /*1e498*/ 	.byte	0x04, 0x11
        /*1e49a*/ 	.short	(.L_20688 - .L_20687)
	.align		4
.L_20687:
        /*1e49c*/ 	.word	index@($_ZN7cutlass13device_kernelIN5flash19enable_sm80_to_sm89INS1_16FlashAttnBwdSm80INS1_25CollectiveMainloopBwdSm80ILi2ELi2EN4cute5tupleIJNS5_1CILi64EEENS7_ILi128EEES8_EEENS_10bfloat16_tEfNS_4arch4Sm80ELb0ELb1ELb1ELb1ELb1ELb0ELb0ELb0ELi2ELi2ELi4ELi2ELb1EEENS1_24CollectiveEpilogueBwdGQAISA_fSD_Li256ELb1ELb1EEENS1_19SingleTileSchedulerILb1ELb0ELb0ELi128EEEEEEEEEvNT_6ParamsE$_ZZN4cute9transformINS_15ArithmeticTupleIJNS1_IJiiEEEiiiEEEZNS_14transform_leafIS3_NS_8identityEEEDaRKT_OT0_EUlRKT_E_EEDaS8_SA_ENKUlDpSD_E_clIJNS_5tupleIJiiEEEiiiEEEDaSF_)
        /*1e4a0*/ 	.word	0x00000000


	//----- nvinfo : EIATTR_FRAME_SIZE
	.align		4
.L_20688:
        /*1e4a4*/ 	.byte	0x04, 0x11
        /*1e4a6*/ 	.short	(.L_20690 - .L_20689)
	.align		4
.L_20689:
        /*1e4a8*/ 	.word	index@($_ZN7cutlass13device_kernelIN5flash19enable_sm80_to_sm89INS1_16FlashAttnBwdSm80INS1_25CollectiveMainloopBwdSm80ILi2ELi2EN4cute5tupleIJNS5_1CILi64EEENS7_ILi128EEES8_EEENS_10bfloat16_tEfNS_4arch4Sm80ELb0ELb1ELb1ELb1ELb1ELb0ELb0ELb0ELi2ELi2ELi4ELi2ELb1EEENS1_24CollectiveEpilogueBwdGQAISA_fSD_Li256ELb1ELb1EEENS1_19SingleTileSchedulerILb1ELb0ELb0ELi128EEEEEEEEEvNT_6ParamsE$_ZZN4cute7idx2crdINS_5tupleIJiEEENS1_IJNS1_IJNS1_IJNS_1CILi8EEENS3_ILi2EEEEEES5_S5_NS3_ILi4EEEEEEEEEEEDaRKT_RKT0_ENKUlRKT_RKT0_E_clIiS8_EEDaSI_SL_)
        /*1e4ac*/ 	.word	0x00000000


	//----- nvinfo : EIATTR_FRAME_SIZE
	.align		4
.L_20690:
        /*1e4b0*/ 	.byte	0x04, 0x11
        /*1e4b2*/ 	.short	(.L_20692 - .L_20691)
	.align		4
.L_20691:
        /*1e4b4*/ 	.word	index@($_ZN7cutlass13device_kernelIN5flash19enable_sm80_to_sm89INS1_16FlashAttnBwdSm80INS1_25CollectiveMainloopBwdSm80ILi2ELi2EN4cute5tupleIJNS5_1CILi64EEENS7_ILi128EEES8_EEENS_10bfloat16_tEfNS_4arch4Sm80ELb0ELb1ELb1ELb1ELb1ELb0ELb0ELb0ELi2ELi2ELi4ELi2ELb1EEENS1_24CollectiveEpilogueBwdGQAISA_fSD_Li256ELb1ELb1EEENS1_19SingleTileSchedulerILb1ELb0ELb0ELi128EEEEEEEEEvNT_6ParamsE$_ZZN4cute7idx2crdINS_5tupleIJiEEENS1_IJNS1_IJNS1_IJNS_1CILi8EEENS3_ILi2EEEEEES5_NS3_ILi4EEES5_EEEEEEEEDaRKT_RKT0_ENKUlRKT_RKT0_E_clIiS8_EEDaSI_SL_)
        /*1e4b8*/ 	.word	0x00000000


	//----- nvinfo : EIATTR_FRAME_SIZE
	.align		4
.L_20692:
        /*1e4bc*/ 	.byte	0x04, 0x11
        /*1e4be*/ 	.short	(.L_20694 - .L_20693)
	.align		4
.L_20693:
        /*1e4c0*/ 	.word	index@($_ZN7cutlass13device_kernelIN5flash19enable_sm80_to_sm89INS1_16FlashAttnBwdSm80INS1_25CollectiveMainloopBwdSm80ILi2ELi2EN4cute5tupleIJNS5_1CILi64EEENS7_ILi128EEES8_EEENS_10bfloat16_tEfNS_4arch4Sm80ELb0ELb1ELb1ELb1ELb1ELb0ELb0ELb0ELi2ELi2ELi4ELi2ELb1EEENS1_24CollectiveEpilogueBwdGQAISA_fSD_Li256ELb1ELb1EEENS1_19SingleTileSchedulerILb1ELb0ELb0ELi128EEEEEEEEEvNT_6ParamsE$_ZZN4cute5sliceINS_5tupleIJNS_10UnderscoreES2_S2_iEEENS1_IJNS1_IJNS_1CILi1EEENS4_ILi0EEEEEElS6_lEEEEEDaRKT_RKT0_ENKUlRKT_RKT0_E_clIS2_lEEDaSH_SK_)
        /*1e4c4*/ 	.word	0x00000000


	//----- nvinfo : EIATTR_FRAME_SIZE
	.align		4
.L_20694:
        /*1e4c8*/ 	.byte	0x04, 0x11
        /*1e4ca*/ 	.short	(.L_20696 - .L_20695)
	.align		4
.L_20695:
        /*1e4cc*/ 	.word	index@($_ZN7cutlass13device_kernelIN5flash19enable_sm80_to_sm89INS1_16FlashAttnBwdSm80INS1_25CollectiveMainloopBwdSm80ILi2ELi2EN4cute5tupleIJNS5_1CILi64EEENS7_ILi128EEES8_EEENS_10bfloat16_tEfNS_4arch4Sm80ELb0ELb1ELb1ELb1ELb1ELb0ELb0ELb0ELi2ELi2ELi4ELi2ELb1EEENS1_24CollectiveEpilogueBwdGQAISA_fSD_Li256ELb1ELb1EEENS1_19SingleTileSchedulerILb1ELb0ELb0ELi128EEEEEEEEEvNT_6ParamsE$_ZZN4cute19as_arithmetic_tupleINS_15ArithmeticTupleIJiiEEEEEDaRKT_ENKUlRKT_E_clIiEEDaS8_)
        /*1e4d0*/ 	.word	0x00000000


	//----- nvinfo : EIATTR_FRAME_SIZE
	.align		4
.L_20696:
        /*1e4d4*/ 	.byte	0x04, 0x11
        /*1e4d6*/ 	.short	(.L_20698 - .L_20697)
	.align		4
.L_20697:
        /*1e4d8*/ 	.word	index@($_ZN7cutlass13device_kernelIN5flash19enable_sm80_to_sm89INS1_16FlashAttnBwdSm80INS1_25CollectiveMainloopBwdSm80ILi2ELi2EN4cute5tupleIJNS5_1CILi64EEENS7_ILi128EEES8_EEENS_10bfloat16_tEfNS_4arch4Sm80ELb0ELb1ELb1ELb1ELb1ELb0ELb0ELb0ELi2ELi2ELi4ELi2ELb1EEENS1_24CollectiveEpilogueBwdGQAISA_fSD_Li256ELb1ELb1EEENS1_19SingleTileSchedulerILb1ELb0ELb0ELi128EEEEEEEEEvNT_6ParamsE$_ZZN4cute19as_arithmetic_tupleINS_15ArithmeticTupleIJiiEEEEEDaRKT_ENKUlDpRKT_E_clIJiiEEEDaS9_)
        /*1e4dc*/ 	.word	0x00000000


	//----- nvinfo : EIATTR_FRAME_SIZE
	.align		4
.L_20698:
        /*1e4e0*/ 	.byte	0x04, 0x11
        /*1e4e2*/ 	.short	(.L_20700 - .L_20699)
	.align		4
.L_20699:
        /*1e4e4*/ 	.word	index@($_ZN7cutlass13device_kernelIN5flash19enable_sm80_to_sm89INS1_16FlashAttnBwdSm80INS1_25CollectiveMainloopBwdSm80ILi2ELi2EN4cute5tupleIJNS5_1CILi64EEENS7_ILi128EEES8_EEENS_10bfloat16_tEfNS_4arch4Sm80ELb0ELb1ELb1ELb1ELb1ELb0ELb0ELb0ELi2ELi2ELi4ELi2ELb1EEENS1_24CollectiveEpilogueBwdGQAISA_fSD_Li256ELb1ELb1EEENS1_19SingleTileSchedulerILb1ELb0ELb0ELi128EEEEEEEEEvNT_6ParamsE$_ZZN4cute19as_arithmetic_tupleINS_15ArithmeticTupleIJNS1_IJiiEEEiiiEEEEEDaRKT_ENKUlRKT_E_clIiEEDaS9_)
        /*1e4e8*/ 	.word	0x00000000


	//----- nvinfo : EIATTR_FRAME_SIZE
	.align		4
.L_20700:
        /*1e4ec*/ 	.byte	0x04, 0x11
        /*1e4ee*/ 	.short	(.L_20702 - .L_20701)
	.align		4
.L_20701:
        /*1e4f0*/ 	.word	index@($_ZN7cutlass13device_kernelIN5flash19enable_sm80_to_sm89INS1_16FlashAttnBwdSm80INS1_25CollectiveMainloopBwdSm80ILi2ELi2EN4cute5tupleIJNS5_1CILi64EEENS7_ILi128EEES8_EEENS_10bfloat16_tEfNS_4arch4Sm80ELb0ELb1ELb1ELb1ELb1ELb0ELb0ELb0ELi2ELi2ELi4ELi2ELb1EEENS1_24CollectiveEpilogueBwdGQAISA_fSD_Li256ELb1ELb1EEENS1_19SingleTileSchedulerILb1ELb0ELb0ELi128EEEEEEEEEvNT_6ParamsE$_ZZN4cute19as_arithmetic_tupleINS_15ArithmeticTupleIJNS1_IJiiEEEiiiEEEEEDaRKT_ENKUlRKT_E_clIS2_EEDaS9_)
        /*1e4f4*/ 	.word	0x00000000


	//----- nvinfo : EIATTR_FRAME_SIZE
	.align		4
.L_20702:
        /*1e4f8*/ 	.byte	0x04, 0x11
        /*1e4fa*/ 	.short	(.L_20704 - .L_20703)
	.align		4
.L_20703:
        /*1e4fc*/ 	.word	index@($_ZN7cutlass13device_kernelIN5flash19enable_sm80_to_sm89INS1_16FlashAttnBwdSm80INS1_25CollectiveMainloopBwdSm80ILi2ELi2EN4cute5tupleIJNS5_1CILi64EEENS7_ILi128EEES8_EEENS_10bfloat16_tEfNS_4arch4Sm80ELb0ELb1ELb1ELb1ELb1ELb0ELb0ELb0ELi2ELi2ELi4ELi2ELb1EEENS1_24CollectiveEpilogueBwdGQAISA_fSD_Li256ELb1ELb1EEENS1_19SingleTileSchedulerILb1ELb0ELb0ELi128EEEEEEEEEvNT_6ParamsE$_ZZN4cute19as_arithmetic_tupleINS_15ArithmeticTupleIJNS1_IJiiEEEiiiEEEEEDaRKT_ENKUlDpRKT_E_clIJS2_iiiEEEDaSA_)
        /*1e500*/ 	.word	0x00000000


	//----- nvinfo : EIATTR_FRAME_SIZE
	.align		4
.L_20704:
        /*1e504*/ 	.byte	0x04, 0x11
        /*1e506*/ 	.short	(.L_20706 - .L_20705)
	.align		4
.L_20705:
        /*1e508*/ 	.word	index@($_ZN7cutlass13device_kernelIN5flash19enable_sm80_to_sm89INS1_16FlashAttnBwdSm80INS1_25CollectiveMainloopBwdSm80ILi2ELi2EN4cute5tupleIJNS5_1CILi64EEENS7_ILi128EEES8_EEENS_10bfloat16_tEfNS_4arch4Sm80ELb0ELb1ELb1ELb1ELb1ELb0ELb0ELb0ELi2ELi2ELi4ELi2ELb1EEENS1_24CollectiveEpilogueBwdGQAISA_fSD_Li256ELb1ELb1EEENS1_19SingleTileSchedulerILb1ELb0ELb0ELi128EEEEEEEEEvNT_6ParamsE$_ZZN4cute14transform_leafINS_15ArithmeticTupleIJiiEEERNS_8identityEEEDaRKT_OT0_ENKUlRKT_E_clIiEEDaSC_)
        /*1e50c*/ 	.word	0x00000000


	//----- nvinfo : EIATTR_FRAME_SIZE
	.align		4
.L_20706:
        /*1e510*/ 	.byte	0x04, 0x11
        /*1e512*/ 	.short	(.L_20708 - .L_20707)
	.align		4
.L_20707:
        /*1e514*/ 	.word	index@($_ZN7cutlass13device_kernelIN5flash19enable_sm80_to_sm89INS1_16FlashAttnBwdSm80INS1_25CollectiveMainloopBwdSm80ILi2ELi2EN4cute5tupleIJNS5_1CILi64EEENS7_ILi128EEES8_EEENS_10bfloat16_tEfNS_4arch4Sm80ELb0ELb1ELb1ELb1ELb1ELb0ELb0ELb0ELi2ELi2ELi4ELi2ELb1EEENS1_24CollectiveEpilogueBwdGQAISA_fSD_Li256ELb1ELb1EEENS1_19SingleTileSchedulerILb1ELb0ELb0ELi128EEEEEEEEEvNT_6ParamsE$_ZZN4cute14transform_leafINS_15ArithmeticTupleIJNS1_IJiiEEEiiiEEENS_8identityEEEDaRKT_OT0_ENKUlRKT_E_clIiEEDaSC_)
        /*1e518*/ 	.word	0x00000000


	//----- nvinfo : EIATTR_FRAME_SIZE
	.align		4
.L_20708:
        /*1e51c*/ 	.byte	0x04, 0x11
        /*1e51e*/ 	.short	(.L_20710 - .L_20709)
	.align		4
.L_20709:
        /*1e520*/ 	.word	index@($_ZN7cutlass13device_kernelIN5flash19enable_sm80_to_sm89INS1_16FlashAttnBwdSm80INS1_25CollectiveMainloopBwdSm80ILi2ELi2EN4cute5tupleIJNS5_1CILi64EEENS7_ILi128EEES8_EEENS_10bfloat16_tEfNS_4arch4Sm80ELb0ELb1ELb1ELb1ELb1ELb0ELb0ELb0ELi2ELi2ELi4ELi2ELb1EEENS1_24CollectiveEpilogueBwdGQAISA_fSD_Li256ELb1ELb1EEENS1_19SingleTileSchedulerILb1ELb0ELb0ELi128EEEEEEEEEvNT_6ParamsE$_ZZN4cute14transform_leafINS_15ArithmeticTupleIJNS1_IJiiEEEiiiEEENS_8identityEEEDaRKT_OT0_ENKUlRKT_E_clIS2_EEDaSC_)
        /*1e524*/ 	.word	0x00000000


	//----- nvinfo : EIATTR_FRAME_SIZE
	.align		4
.L_20710:
        /*1e528*/ 	.byte	0x04, 0x11
        /*1e52a*/ 	.short	(.L_20712 - .L_20711)
	.align		4
.L_20711:
        /*1e52c*/ 	.word	index@($_ZN7cutlass13device_kernelIN5flash19enable_sm80_to_sm89INS1_16FlashAttnBwdSm80INS1_25CollectiveMainloopBwdSm80ILi2ELi2EN4cute5tupleIJNS5_1CILi64EEENS7_ILi128EEES8_EEENS_10bfloat16_tEfNS_4arch4Sm80ELb0ELb1ELb1ELb1ELb1ELb0ELb0ELb0ELi2ELi2ELi4ELi2ELb1EEENS1_24CollectiveEpilogueBwdGQAISA_fSD_Li256ELb1ELb1EEENS1_19SingleTileSchedulerILb1ELb0ELb0ELi128EEEEEEEEEvNT_6ParamsE$_ZZN4cute12filter_tupleINS_5tupleIJNS_10UnderscoreES2_S2_iEEENS1_IJNS1_IJNS_1CILi1EEENS4_ILi0EEEEEElS6_lEEEZNS_5sliceIS3_S8_EEDaRKT_RKT0_EUlRKT_RKT0_E_EEDaSC_SF_OT1_ENKUlDpSI_E_clIJNS1_IJS7_EEENS1_IJlEEENS1_IJS6_EEENS1_IJEEEEEEDaSP_)
        /*1e530*/ 	.word	0x00000000


	//----- nvinfo : EIATTR_FRAME_SIZE
	.align		4
.L_20712:
        /*1e534*/ 	.byte	0x04, 0x11
        /*1e536*/ 	.short	(.L_20714 - .L_20713)
	.align		4
.L_20713:
        /*1e538*/ 	.word	index@($_ZN7cutlass13device_kernelIN5flash19enable_sm80_to_sm89INS1_16FlashAttnBwdSm80INS1_25CollectiveMainloopBwdSm80ILi2ELi2EN4cute5tupleIJNS5_1CILi64EEENS7_ILi128EEES8_EEENS_10bfloat16_tEfNS_4arch4Sm80ELb0ELb1ELb1ELb1ELb1ELb0ELb0ELb0ELi2ELi2ELi4ELi2ELb1EEENS1_24CollectiveEpilogueBwdGQAISA_fSD_Li256ELb1ELb1EEENS1_19SingleTileSchedulerILb1ELb0ELb0ELi128EEEEEEEEEvNT_6ParamsE$_ZN73_INTERNAL_24fd9406_37_flash_bwd_hdim64_bf16_softcap_sm80_cu_8e232a79_330724__cvta_generic_to_sharedEPKv)
        /*1e53c*/ 	.word	0x00000000


	//----- nvinfo : EIATTR_FRAME_SIZE
	.align		4
.L_20714:
        /*1e540*/ 	.byte	0x04, 0x11
        /*1e542*/ 	.short	(.L_20716 - .L_20715)
	.align		4
.L_20715:
        /*1e544*/ 	.word	index@($_ZN7cutlass13device_kernelIN5flash19enable_sm80_to_sm89INS1_16FlashAttnBwdSm80INS1_25CollectiveMainloopBwdSm80ILi2ELi2EN4cute5tupleIJNS5_1CILi64EEENS7_ILi128EEES8_EEENS_10bfloat16_tEfNS_4arch4Sm80ELb0ELb1ELb1ELb1ELb1ELb0ELb0ELb0ELi2ELi2ELi4ELi2ELb1EEENS1_24CollectiveEpilogueBwdGQAISA_fSD_Li256ELb1ELb1EEENS1_19SingleTileSchedulerILb1ELb0ELb0ELi128EEEEEEEEEvNT_6ParamsE$_ZN4cute8smem_ptrIPfECI1NS_12iter_adaptorIS1_S2_EEES1_)
        /*1e548*/ 	.word	0x00000000


	//----- nvinfo : EIATTR_FRAME_SIZE
	.align		4
.L_20716:
        /*1e54c*/ 	.byte	0x04, 0x11
        /*1e54e*/ 	.short	(.L_20718 - .L_20717)
	.align		4
.L_20717:
        /*1e550*/ 	.word	index@($_ZN7cutlass13device_kernelIN5flash19enable_sm80_to_sm89INS1_16FlashAttnBwdSm80INS1_25CollectiveMainloopBwdSm80ILi2ELi2EN4cute5tupleIJNS5_1CILi64EEENS7_ILi128EEES8_EEENS_10bfloat16_tEfNS_4arch4Sm80ELb0ELb1ELb1ELb1ELb1ELb0ELb0ELb0ELi2ELi2ELi4ELi2ELb1EEENS1_24CollectiveEpilogueBwdGQAISA_fSD_Li256ELb1ELb1EEENS1_19SingleTileSchedulerILb1ELb0ELb0ELi128EEEEEEEEEvNT_6ParamsE$_ZN4cute8smem_ptrIPN7cutlass9uint128_tEECI1NS_12iter_adaptorIS3_S4_EEES3_)
        /*1e554*/ 	.word	0x00000000


	//----- nvinfo : EIATTR_FRAME_SIZE
	.align		4
.L_20718:
        /*1e558*/ 	.byte	0x04, 0x11
        /*1e55a*/ 	.short	(.L_20720 - .L_20719)
	.align		4
.L_20719:
        /*1e55c*/ 	.word	index@($_ZN7cutlass13device_kernelIN5flash19enable_sm80_to_sm89INS1_16FlashAttnBwdSm80INS1_25CollectiveMainloopBwdSm80ILi2ELi2EN4cute5tupleIJNS5_1CILi64EEENS7_ILi128EEES8_EEENS_10bfloat16_tEfNS_4arch4Sm80ELb0ELb1ELb1ELb1ELb1ELb0ELb0ELb0ELi2ELi2ELi4ELi2ELb1EEENS1_24CollectiveEpilogueBwdGQAISA_fSD_Li256ELb1ELb1EEENS1_19SingleTileSchedulerILb1ELb0ELb0ELi128EEEEEEEEEvNT_6ParamsE$_ZN4cute8smem_ptrIPN7cutlass10bfloat16_tEECI1NS_12iter_adaptorIS3_S4_EEES3_)
        /*1e560*/ 	.word	0x00000000


	//----- nvinfo : EIATTR_FRAME_SIZE
	.align		4
.L_20720:
        /*1e564*/ 	.byte	0x04, 0x11
        /*1e566*/ 	.short	(.L_20722 - .L_20721)
	.align		4
.L_20721:
        /*1e568*/ 	.word	index@($_ZN7cutlass13device_kernelIN5flash19enable_sm80_to_sm89INS1_16FlashAttnBwdSm80INS1_25CollectiveMainloopBwdSm80ILi2ELi2EN4cute5tupleIJNS5_1CILi64EEENS7_ILi128EEES8_EEENS_10bfloat16_tEfNS_4arch4Sm80ELb0ELb1ELb1ELb1ELb1ELb0ELb0ELb0ELi2ELi2ELi4ELi2ELb1EEENS1_24CollectiveEpilogueBwdGQAISA_fSD_Li256ELb1ELb1EEENS1_19SingleTileSchedulerILb1ELb0ELb0ELi128EEEEEEEEEvNT_6ParamsE$_ZN4cute8gmem_ptrIPKfECI1NS_12iter_adaptorIS2_S3_EEES2_)
        /*1e56c*/ 	.word	0x00000000


	//----- nvinfo : EIATTR_FRAME_SIZE
	.align		4
.L_20722:
        /*1e570*/ 	.byte	0x04, 0x11
        /*1e572*/ 	.short	(.L_20724 - .L_20723)
	.align		4
.L_20723:
        /*1e574*/ 	.word	index@($_ZN7cutlass13device_kernelIN5flash19enable_sm80_to_sm89INS1_16FlashAttnBwdSm80INS1_25CollectiveMainloopBwdSm80ILi2ELi2EN4cute5tupleIJNS5_1CILi64EEENS7_ILi128EEES8_EEENS_10bfloat16_tEfNS_4arch4Sm80ELb0ELb1ELb1ELb1ELb1ELb0ELb0ELb0ELi2ELi2ELi4ELi2ELb1EEENS1_24CollectiveEpilogueBwdGQAISA_fSD_Li256ELb1ELb1EEENS1_19SingleTileSchedulerILb1ELb0ELb0ELi128EEEEEEEEEvNT_6ParamsE$_ZN4cute8gmem_ptrIPKN7cutlass9uint128_tEECI1NS_12iter_adaptorIS4_S5_EEES4_)
        /*1e578*/ 	.word	0x00000000


	//----- nvinfo : EIATTR_FRAME_SIZE
	.align		4
.L_20724:
        /*1e57c*/ 	.byte	0x04, 0x11
        /*1e57e*/ 	.short	(.L_20726 - .L_20725)
	.align		4
.L_20725:
        /*1e580*/ 	.word	index@($_ZN7cutlass13device_kernelIN5flash19enable_sm80_to_sm89INS1_16FlashAttnBwdSm80INS1_25CollectiveMainloopBwdSm80ILi2ELi2EN4cute5tupleIJNS5_1CILi64EEENS7_ILi128EEES8_EEENS_10bfloat16_tEfNS_4arch4Sm80ELb0ELb1ELb1ELb1ELb1ELb0ELb0ELb0ELi2ELi2ELi4ELi2ELb1EEENS1_24CollectiveEpilogueBwdGQAISA_fSD_Li256ELb1ELb1EEENS1_19SingleTileSchedulerILb1ELb0ELb0ELi128EEEEEEEEEvNT_6ParamsE$_ZN4cute8gmem_ptrIPKN7cutlass10bfloat16_tEECI1NS_12iter_adaptorIS4_S5_EEES4_)
        /*1e584*/ 	.word	0x00000000


	//----- nvinfo : EIATTR_FRAME_SIZE
	.align		4
.L_20726:
        /*1e588*/ 	.byte	0x04, 0x11
        /*1e58a*/ 	.short	(.L_20728 - .L_20727)
	.align		4
.L_20727:
        /*1e58c*/ 	.word	index@($_ZN7cutlass13device_kernelIN5flash19enable_sm80_to_sm89INS1_16FlashAttnBwdSm80INS1_25CollectiveMainloopBwdSm80ILi2ELi2EN4cute5tupleIJNS5_1CILi64EEENS7_ILi128EEES8_EEENS_10bfloat16_tEfNS_4arch4Sm80ELb0ELb1ELb1ELb1ELb1ELb0ELb0ELb0ELi2ELi2ELi4ELi2ELb1EEENS1_24CollectiveEpilogueBwdGQAISA_fSD_Li256ELb1ELb1EEENS1_19SingleTileSchedulerILb1ELb0ELb0ELi128EEEEEEEEEvNT_6ParamsE$_ZN4cute5tupleIJiiEEC2ERKiS3_)
        /*1e590*/ 	.word	0x00000000


	//----- nvinfo : EIATTR_FRAME_SIZE
	.align		4
.L_20728:
        /*1e594*/ 	.byte	0x04, 0x11
        /*1e596*/ 	.short	(.L_20730 - .L_20729)
	.align		4
.L_20729:
        /*1e598*/ 	.word	index@($_ZN7cutlass13device_kernelIN5flash19enable_sm80_to_sm89INS1_16FlashAttnBwdSm80INS1_25CollectiveMainloopBwdSm80ILi2ELi2EN4cute5tupleIJNS5_1CILi64EEENS7_ILi128EEES8_EEENS_10bfloat16_tEfNS_4arch4Sm80ELb0ELb1ELb1ELb1ELb1ELb0ELb0ELb0ELi2ELi2ELi4ELi2ELb1EEENS1_24CollectiveEpilogueBwdGQAISA_fSD_Li256ELb1ELb1EEENS1_19SingleTileSchedulerILb1ELb0ELb0ELi128EEEEEEEEEvNT_6ParamsE$_ZN4cute5tupleIJiNS_1CILi0EEEEEC2ERKiRKS2_)
        /*1e59c*/ 	.word	0x00000000


	//----- nvinfo : EIATTR_FRAME_SIZE
	.align		4
.L_20730:
        /*1e5a0*/ 	.byte	0x04, 0x11
        /*1e5a2*/ 	.short	(.L_20732 - .L_20731)
	.align		4
.L_20731:
        /*1e5a4*/ 	.word	index@($_ZN7cutlass13device_kernelIN5flash19enable_sm80_to_sm89INS1_16FlashAttnBwdSm80INS1_25CollectiveMainloopBwdSm80ILi2ELi2EN4cute5tupleIJNS5_1CILi64EEENS7_ILi128EEES8_EEENS_10bfloat16_tEfNS_4arch4Sm80ELb0ELb1ELb1ELb1ELb1ELb0ELb0ELb0ELi2ELi2ELi4ELi2ELb1EEENS1_24CollectiveEpilogueBwdGQAISA_fSD_Li256ELb1ELb1EEENS1_19SingleTileSchedulerILb1ELb0ELb0ELi128EEEEEEEEEvNT_6ParamsE$_ZN4cute5tupleIJiEEC2ERKi)
        /*1e5a8*/ 	.word	0x00000000


	//----- nvinfo : EIATTR_FRAME_SIZE
	.align		4
.L_20732:
        /*1e5ac*/ 	.byte	0x04, 0x11
        /*1e5ae*/ 	.short	(.L_20734 - .L_20733)
	.align		4
.L_20733:
        /*1e5b0*/ 	.word	index@($_ZN7cutlass13device_kernelIN5flash19enable_sm80_to_sm89INS1_16FlashAttnBwdSm80INS1_25CollectiveMainloopBwdSm80ILi2ELi2EN4cute5tupleIJNS5_1CILi64EEENS7_ILi128EEES8_EEENS_10bfloat16_tEfNS_4arch4Sm80ELb0ELb1ELb1ELb1ELb1ELb0ELb0ELb0ELi2ELi2ELi4ELi2ELb1EEENS1_24CollectiveEpilogueBwdGQAISA_fSD_Li256ELb1ELb1EEENS1_19SingleTileSchedulerILb1ELb0ELb0ELi128EEEEEEEEEvNT_6ParamsE$_ZN4cute5tupleIJNS_1CILi0EEEiiiEEC2ERKS2_RKiS7_S7_)
        /*1e5b4*/ 	.word	0x00000000


	//----- nvinfo : EIATTR_FRAME_SIZE
	.align		4
.L_20734:
        /*1e5b8*/ 	.byte	0x04, 0x11
        /*1e5ba*/ 	.short	(.L_20736 - .L_20735)
	.align		4
.L_20735:
        /*1e5bc*/ 	.word	index@($_ZN7cutlass13device_kernelIN5flash19enable_sm80_to_sm89INS1_16FlashAttnBwdSm80INS1_25CollectiveMainloopBwdSm80ILi2ELi2EN4cute5tupleIJNS5_1CILi64EEENS7_ILi128EEES8_EEENS_10bfloat16_tEfNS_4arch4Sm80ELb0ELb1ELb1ELb1ELb1ELb0ELb0ELb0ELi2ELi2ELi4ELi2ELb1EEENS1_24CollectiveEpilogueBwdGQAISA_fSD_Li256ELb1ELb1EEENS1_19SingleTileSchedulerILb1ELb0ELb0ELi128EEEEEEEEEvNT_6ParamsE$_ZN4cute5tupleIJNS_1CILi0EEEiEEC2ERKS2_RKi)
        /*1e5c0*/ 	.word	0x00000000


	//----- nvinfo : EIATTR_FRAME_SIZE
	.align		4
.L_20736:
        /*1e5c4*/ 	.byte	0x04, 0x11
        /*1e5c6*/ 	.short	(.L_20738 - .L_20737)
	.align		4
.L_20737:
        /*1e5c8*/ 	.word	index@($_ZN7cutlass13device_kernelIN5flash19enable_sm80_to_sm89INS1_16FlashAttnBwdSm80INS1_25CollectiveMainloopBwdSm80ILi2ELi2EN4cute5tupleIJNS5_1CILi64EEENS7_ILi128EEES8_EEENS_10bfloat16_tEfNS_4arch4Sm80ELb0ELb1ELb1ELb1ELb1ELb0ELb0ELb0ELi2ELi2ELi4ELi2ELb1EEENS1_24CollectiveEpilogueBwdGQAISA_fSD_Li256ELb1ELb1EEENS1_19SingleTileSchedulerILb1ELb0ELb0ELi128EEEEEEEEEvNT_6ParamsE$_ZN4cute5tupleIJNS_1CILi0EEES2_iiEEC2ERKS2_S5_RKiS7_)
        /*1e5cc*/ 	.word	0x00000000


	//----- nvinfo : EIATTR_FRAME_SIZE
	.align		4
.L_20738:
        /*1e5d0*/ 	.byte	0x04, 0x11
        /*1e5d2*/ 	.short	(.L_20740 - .L_20739)
	.align		4
.L_20739:
        /*1e5d4*/ 	.word	index@($_ZN7cutlass13device_kernelIN5flash19enable_sm80_to_sm89INS1_16FlashAttnBwdSm80INS1_25CollectiveMainloopBwdSm80ILi2ELi2EN4cute5tupleIJNS5_1CILi64EEENS7_ILi128EEES8_EEENS_10bfloat16_tEfNS_4arch4Sm80ELb0ELb1ELb1ELb1ELb1ELb0ELb0ELb0ELi2ELi2ELi4ELi2ELb1EEENS1_24CollectiveEpilogueBwdGQAISA_fSD_Li256ELb1ELb1EEENS1_19SingleTileSchedulerILb1ELb0ELb0ELi128EEEEEEEEEvNT_6ParamsE$_ZN4cute5tupleIJNS_1CILi0EEES2_iEEC2ERKS2_S5_RKi)
        /*1e5d8*/ 	.word	0x00000000


	//----- nvinfo : EIATTR_FRAME_SIZE
	.align		4
.L_20740:
        /*1e5dc*/ 	.byte	0x04, 0x11
        /*1e5de*/ 	.short	(.L_20742 - .L_20741)
	.align		4
.L_20741:
        /*1e5e0*/ 	.word	index@($_ZN7cutlass13device_kernelIN5flash19enable_sm80_to_sm89INS1_16FlashAttnBwdSm80INS1_25CollectiveMainloopBwdSm80ILi2ELi2EN4cute5tupleIJNS5_1CILi64EEENS7_ILi128EEES8_EEENS_10bfloat16_tEfNS_4arch4Sm80ELb0ELb1ELb1ELb1ELb1ELb0ELb0ELb0ELi2ELi2ELi4ELi2ELb1EEENS1_24CollectiveEpilogueBwdGQAISA_fSD_Li256ELb1ELb1EEENS1_19SingleTileSchedulerILb1ELb0ELb0ELi128EEEEEEEEEvNT_6ParamsE$_ZN4cute5tupleIJNS_1CILi0EEES2_S2_iEEC2ERKS2_S5_S5_RKi)
        /*1e5e4*/ 	.word	0x00000000


	//----- nvinfo : EIATTR_FRAME_SIZE
	.align		4
.L_20742:
        /*1e5e8*/ 	.byte	0x04, 0x11
        /*1e5ea*/ 	.short	(.L_20744 - .L_20743)
	.align		4
.L_20743:
        /*1e5ec*/ 	.word	index@($_ZN7cutlass13device_kernelIN5flash19enable_sm80_to_sm89INS1_16FlashAttnBwdSm80INS1_25CollectiveMainloopBwdSm80ILi2ELi2EN4cute5tupleIJNS5_1CILi64EEENS7_ILi128EEES8_EEENS_10bfloat16_tEfNS_4arch4Sm80ELb0ELb1ELb1ELb1ELb1ELb0ELb0ELb0ELi2ELi2ELi4ELi2ELb1EEENS1_24CollectiveEpilogueBwdGQAISA_fSD_Li256ELb1ELb1EEENS1_19SingleTileSchedulerILb1ELb0ELb0ELi128EEEEEEEEEvNT_6ParamsE$_ZN4cute5tupleIJNS_15ArithmeticTupleIJiiEEEiiiEEC2ERKS2_RKiS7_S7_)
        /*1e5f0*/ 	.word	0x00000000


	//----- nvinfo : EIATTR_FRAME_SIZE
	.align		4
.L_20744:
        /*1e5f4*/ 	.byte	0x04, 0x11
        /*1e5f6*/ 	.short	(.L_20746 - .L_20745)
	.align		4
.L_20745:
        /*1e5f8*/ 	.word	index@($_ZN7cutlass13device_kernelIN5flash19enable_sm80_to_sm89INS1_16FlashAttnBwdSm80INS1_25CollectiveMainloopBwdSm80ILi2ELi2EN4cute5tupleIJNS5_1CILi64EEENS7_ILi128EEES8_EEENS_10bfloat16_tEfNS_4arch4Sm80ELb0ELb1ELb1ELb1ELb1ELb0ELb0ELb0ELi2ELi2ELi4ELi2ELb1EEENS1_24CollectiveEpilogueBwdGQAISA_fSD_Li256ELb1ELb1EEENS1_19SingleTileSchedulerILb1ELb0ELb0ELi128EEEEEEEEEvNT_6ParamsE$_ZN4cute5tupleIJNS_15ArithmeticTupleIJiiEEEEEC2ERKS2_)
        /*1e5fc*/ 	.word	0x00000000


	//----- nvinfo : EIATTR_FRAME_SIZE
	.align		4
.L_20746:
        /*1e600*/ 	.byte	0x04, 0x11
        /*1e602*/ 	.short	(.L_20748 - .L_20747)
	.align		4
.L_20747:
        /*1e604*/ 	.word	index@($_ZN7cutlass13device_kernelIN5flash19enable_sm80_to_sm89INS1_16FlashAttnBwdSm80INS1_25CollectiveMainloopBwdSm80ILi2ELi2EN4cute5tupleIJNS5_1CILi64EEENS7_ILi128EEES8_EEENS_10bfloat16_tEfNS_4arch4Sm80ELb0ELb1ELb1ELb1ELb1ELb0ELb0ELb0ELi2ELi2ELi4ELi2ELb1EEENS1_24CollectiveEpilogueBwdGQAISA_fSD_Li256ELb1ELb1EEENS1_19SingleTileSchedulerILb1ELb0ELb0ELi128EEEEEEEEEvNT_6ParamsE$_ZN4cute5tupleIJNS_15ArithmeticTupleIJiEEEEEC2ERKS2_)
        /*1e608*/ 	.word	0x00000000


	//----- nvinfo : EIATTR_FRAME_SIZE
	.align		4
.L_20748:
        /*1e60c*/ 	.byte	0x04, 0x11
        /*1e60e*/ 	.short	(.L_20750 - .L_20749)
	.align		4
.L_20749:
        /*1e610*/ 	.word	index@($_ZN7cutlass13device_kernelIN5flash19enable_sm80_to_sm89INS1_16FlashAttnBwdSm80INS1_25CollectiveMainloopBwdSm80ILi2ELi2EN4cute5tupleIJNS5_1CILi64EEENS7_ILi128EEES8_EEENS_10bfloat16_tEfNS_4arch4Sm80ELb0ELb1ELb1ELb1ELb1ELb0ELb0ELb0ELi2ELi2ELi4ELi2ELb1EEENS1_24CollectiveEpilogueBwdGQAISA_fSD_Li256ELb1ELb1EEENS1_19SingleTileSchedulerILb1ELb0ELb0ELi128EEEEEEEEEvNT_6ParamsE$_ZN4cute5tupleIJNS_15ArithmeticTupleIJNS_1CILi0EEEiEEEEEC2ERKS4_)
        /*1e614*/ 	.word	0x00000000


	//----- nvinfo : EIATTR_FRAME_SIZE
	.align		4
.L_20750:
        /*1e618*/ 	.byte	0x04, 0x11
        /*1e61a*/ 	.short	(.L_20752 - .L_20751)
	.align		4
.L_20751:
        /*1e61c*/ 	.word	index@($_ZN7cutlass13device_kernelIN5flash19enable_sm80_to_sm89INS1_16FlashAttnBwdSm80INS1_25CollectiveMainloopBwdSm80ILi2ELi2EN4cute5tupleIJNS5_1CILi64EEENS7_ILi128EEES8_EEENS_10bfloat16_tEfNS_4arch4Sm80ELb0ELb1ELb1ELb1ELb1ELb0ELb0ELb0ELi2ELi2ELi4ELi2ELb1EEENS1_24CollectiveEpilogueBwdGQAISA_fSD_Li256ELb1ELb1EEENS1_19SingleTileSchedulerILb1ELb0ELb0ELi128EEEEEEEEEvNT_6ParamsE$_ZN4cute5tupleIJNS0_IJNS0_IJNS_1CILi8EEENS1_ILi1EEEEEENS1_ILi2EEES3_EEENS0_IJNS0_IJS3_NS1_ILi0EEEEEElS7_EEEEEC2ERKS6_RKS9_)
        /*1e620*/ 	.word	0x00000000


	//----- nvinfo : EIATTR_FRAME_SIZE
	.align		4
.L_20752:
        /*1e624*/ 	.byte	0x04, 0x11
        /*1e626*/ 	.short	(.L_20754 - .L_20753)
	.align		4
.L_20753:
        /*1e628*/ 	.word	index@($_ZN7cutlass13device_kernelIN5flash19enable_sm80_to_sm89INS1_16FlashAttnBwdSm80INS1_25CollectiveMainloopBwdSm80ILi2ELi2EN4cute5tupleIJNS5_1CILi64EEENS7_ILi128EEES8_EEENS_10bfloat16_tEfNS_4arch4Sm80ELb0ELb1ELb1ELb1ELb1ELb0ELb0ELb0ELi2ELi2ELi4ELi2ELb1EEENS1_24CollectiveEpilogueBwdGQAISA_fSD_Li256ELb1ELb1EEENS1_19SingleTileSchedulerILb1ELb0ELb0ELi128EEEEEEEEEvNT_6ParamsE$_ZN4cute3eso3ESOILb1ELb0EJNS_6LayoutINS_5tupleIJNS3_IJNS_1CILi8EEENS4_ILi1EEEEEENS4_ILi2EEES6_EEENS3_IJNS3_IJS6_NS4_ILi0EEEEEENS4_ILi2048EEESA_EEEEEiEEC2ERKSE_RKi)
        /*1e62c*/ 	.word	0x00000000


	//----- nvinfo : EIATTR_FRAME_SIZE
	.align		4
.L_20754:
        /*1e630*/ 	.byte	0x04, 0x11
        /*1e632*/ 	.short	(.L_20756 - .L_20755)
	.align		4
.L_20755:
        /*1e634*/ 	.word	index@($_ZN7cutlass13device_kernelIN5flash19enable_sm80_to_sm89INS1_16FlashAttnBwdSm80INS1_25CollectiveMainloopBwdSm80ILi2ELi2EN4cute5tupleIJNS5_1CILi64EEENS7_ILi128EEES8_EEENS_10bfloat16_tEfNS_4arch4Sm80ELb0ELb1ELb1ELb1ELb1ELb0ELb0ELb0ELi2ELi2ELi4ELi2ELb1EEENS1_24CollectiveEpilogueBwdGQAISA_fSD_Li256ELb1ELb1EEENS1_19SingleTileSchedulerILb1ELb0ELb0ELi128EEEEEEEEEvNT_6ParamsE$_ZN4cute3eso3ESOILb1ELb0EJNS_6LayoutINS_5tupleIJNS3_IJNS_1CILi8EEENS4_ILi1EEEEEENS4_ILi2EEES6_EEENS3_IJNS3_IJS6_NS4_ILi0EEEEEENS4_ILi2048EEESA_EEEEENS_10ViewEngineINS_8smem_ptrIPN7cutlass10bfloat16_tEEEEEEEC2ERKSE_RKSL_)
        /*1e638*/ 	.word	0x00000000


	//----- nvinfo : EIATTR_FRAME_SIZE
	.align		4
.L_20756:
        /*1e63c*/ 	.byte	0x04, 0x11
        /*1e63e*/ 	.short	(.L_20758 - .L_20757)
	.align		4
.L_20757:
        /*1e640*/ 	.word	index@($_ZN7cutlass13device_kernelIN5flash19enable_sm80_to_sm89INS1_16FlashAttnBwdSm80INS1_25CollectiveMainloopBwdSm80ILi2ELi2EN4cute5tupleIJNS5_1CILi64EEENS7_ILi128EEES8_EEENS_10bfloat16_tEfNS_4arch4Sm80ELb0ELb1ELb1ELb1ELb1ELb0ELb0ELb0ELi2ELi2ELi4ELi2ELb1EEENS1_24CollectiveEpilogueBwdGQAISA_fSD_Li256ELb1ELb1EEENS1_19SingleTileSchedulerILb1ELb0ELb0ELi128EEEEEEEEEvNT_6ParamsE$_ZN4cute3eso3ESOILb1ELb0EJNS_6LayoutINS_5tupleIJNS3_IJNS_1CILi8EEENS4_ILi1EEEEEEEEENS3_IJNS3_IJS6_NS4_ILi0EEEEEEEEEEElEEC2ERKSC_RKl)
        /*1e644*/ 	.word	0x00000000


	//----- nvinfo : EIATTR_FRAME_SIZE
	.align		4
.L_20758:
        /*1e648*/ 	.byte	0x04, 0x11
        /*1e64a*/ 	.short	(.L_20760 - .L_20759)
	.align		4
.L_20759:
        /*1e64c*/ 	.word	index@($_ZN7cutlass13device_kernelIN5flash19enable_sm80_to_sm89INS1_16FlashAttnBwdSm80INS1_25CollectiveMainloopBwdSm80ILi2ELi2EN4cute5tupleIJNS5_1CILi64EEENS7_ILi128EEES8_EEENS_10bfloat16_tEfNS_4arch4Sm80ELb0ELb1ELb1ELb1ELb1ELb0ELb0ELb0ELi2ELi2ELi4ELi2ELb1EEENS1_24CollectiveEpilogueBwdGQAISA_fSD_Li256ELb1ELb1EEENS1_19SingleTileSchedulerILb1ELb0ELb0ELi128EEEEEEEEEvNT_6ParamsE$_ZN4cute3eso3ESOILb1ELb0EJNS_6LayoutINS_5tupleIJNS3_IJNS_1CILi8EEENS4_ILi1EEEEEEEEENS3_IJNS3_IJS6_NS4_ILi0EEEEEEEEEEEiEEC2ERKSC_RKi)
        /*1e650*/ 	.word	0x00000000


	//----- nvinfo : EIATTR_FRAME_SIZE
	.align		4
.L_20760:
        /*1e654*/ 	.byte	0x04, 0x11
        /*1e656*/ 	.short	(.L_20762 - .L_20761)
	.align		4
.L_20761:
        /*1e658*/ 	.word	index@($_ZN7cutlass13device_kernelIN5flash19enable_sm80_to_sm89INS1_16FlashAttnBwdSm80INS1_25CollectiveMainloopBwdSm80ILi2ELi2EN4cute5tupleIJNS5_1CILi64EEENS7_ILi128EEES8_EEENS_10bfloat16_tEfNS_4arch4Sm80ELb0ELb1ELb1ELb1ELb1ELb0ELb0ELb0ELi2ELi2ELi4ELi2ELb1EEENS1_24CollectiveEpilogueBwdGQAISA_fSD_Li256ELb1ELb1EEENS1_19SingleTileSchedulerILb1ELb0ELb0ELi128EEEEEEEEEvNT_6ParamsE$_ZN4cute3eso3ESOILb1ELb0EJNS_6LayoutINS_5tupleIJNS3_IJNS_1CILi8EEENS4_ILi1EEEEEEEEENS3_IJNS3_IJS6_NS4_ILi0EEEEEEEEEEENS_10ViewEngineINS_8smem_ptrIPN7cutlass10bfloat16_tEEEEEEEC2ERKSC_RKSJ_)
        /*1e65c*/ 	.word	0x00000000


	//----- nvinfo : EIATTR_FRAME_SIZE
	.align		4
.L_20762:
        /*1e660*/ 	.byte	0x04, 0x11
        /*1e662*/ 	.short	(.L_20764 - .L_20763)
	.align		4
.L_20763:
        /*1e664*/ 	.word	index@($_ZN7cutlass13device_kernelIN5flash19enable_sm80_to_sm89INS1_16FlashAttnBwdSm80INS1_25CollectiveMainloopBwdSm80ILi2ELi2EN4cute5tupleIJNS5_1CILi64EEENS7_ILi128EEES8_EEENS_10bfloat16_tEfNS_4arch4Sm80ELb0ELb1ELb1ELb1ELb1ELb0ELb0ELb0ELi2ELi2ELi4ELi2ELb1EEENS1_24CollectiveEpilogueBwdGQAISA_fSD_Li256ELb1ELb1EEENS1_19SingleTileSchedulerILb1ELb0ELb0ELi128EEEEEEEEEvNT_6ParamsE$_ZN4cute3eso3ESOILb1ELb0EJNS_6LayoutINS_5tupleIJNS3_IJNS_1CILi8EEENS4_ILi1EEEEEEEEENS3_IJNS3_IJS6_NS4_ILi0EEEEEEEEEEENS_10ViewEngineINS_8gmem_ptrIPKN7cutlass10bfloat16_tEEEEEEEC2ERKSC_RKSK_)
        /*1e668*/ 	.word	0x00000000


	//----- nvinfo : EIATTR_FRAME_SIZE
	.align		4
.L_20764:
        /*1e66c*/ 	.byte	0x04, 0x11
        /*1e66e*/ 	.short	(.L_20766 - .L_20765)
	.align		4
.L_20765:
        /*1e670*/ 	.word	index@($_ZN7cutlass13device_kernelIN5flash19enable_sm80_to_sm89INS1_16FlashAttnBwdSm80INS1_25CollectiveMainloopBwdSm80ILi2ELi2EN4cute5tupleIJNS5_1CILi64EEENS7_ILi128EEES8_EEENS_10bfloat16_tEfNS_4arch4Sm80ELb0ELb1ELb1ELb1ELb1ELb0ELb0ELb0ELi2ELi2ELi4ELi2ELb1EEENS1_24CollectiveEpilogueBwdGQAISA_fSD_Li256ELb1ELb1EEENS1_19SingleTileSchedulerILb1ELb0ELb0ELi128EEEEEEEEEvNT_6ParamsE$_ZN4cute3eso3ESOILb1ELb0EJNS_6LayoutINS_5tupleIJNS3_IJNS_1CILi4EEENS4_ILi1EEEEEES6_EEENS3_IJNS3_IJS6_NS4_ILi0EEEEEES9_EEEEEiEEC2ERKSC_RKi)
        /*1e674*/ 	.word	0x00000000


	//----- nvinfo : EIATTR_FRAME_SIZE
	.align		4
.L_20766:
        /*1e678*/ 	.byte	0x04, 0x11
        /*1e67a*/ 	.short	(.L_20768 - .L_20767)
	.align		4
.L_20767:
        /*1e67c*/ 	.word	index@($_ZN7cutlass13device_kernelIN5flash19enable_sm80_to_sm89INS1_16FlashAttnBwdSm80INS1_25CollectiveMainloopBwdSm80ILi2ELi2EN4cute5tupleIJNS5_1CILi64EEENS7_ILi128EEES8_EEENS_10bfloat16_tEfNS_4arch4Sm80ELb0ELb1ELb1ELb1ELb1ELb0ELb0ELb0ELi2ELi2ELi4ELi2ELb1EEENS1_24CollectiveEpilogueBwdGQAISA_fSD_Li256ELb1ELb1EEENS1_19SingleTileSchedulerILb1ELb0ELb0ELi128EEEEEEEEEvNT_6ParamsE$_ZN4cute3eso3ESOILb1ELb0EJNS_6LayoutINS_5tupleIJNS3_IJNS_1CILi4EEENS4_ILi1EEEEEES6_EEENS3_IJNS3_IJS6_NS4_ILi0EEEEEES9_EEEEENS_10ViewEngineINS_8smem_ptrIPfEEEEEEC2ERKSC_RKSH_)
        /*1e680*/ 	.word	0x00000000


	//----- nvinfo : EIATTR_FRAME_SIZE
	.align		4
.L_20768:
        /*1e684*/ 	.byte	0x04, 0x11
        /*1e686*/ 	.short	(.L_20770 - .L_20769)
	.align		4
.L_20769:
        /*1e688*/ 	.word	index@($_ZN7cutlass13device_kernelIN5flash19enable_sm80_to_sm89INS1_16FlashAttnBwdSm80INS1_25CollectiveMainloopBwdSm80ILi2ELi2EN4cute5tupleIJNS5_1CILi64EEENS7_ILi128EEES8_EEENS_10bfloat16_tEfNS_4arch4Sm80ELb0ELb1ELb1ELb1ELb1ELb0ELb0ELb0ELi2ELi2ELi4ELi2ELb1EEENS1_24CollectiveEpilogueBwdGQAISA_fSD_Li256ELb1ELb1EEENS1_19SingleTileSchedulerILb1ELb0ELb0ELi128EEEEEEEEEvNT_6ParamsE$_ZN4cute3eso3ESOILb1ELb0EJNS_6LayoutINS_5tupleIJNS3_IJNS_1CILi4EEENS4_ILi1EEEEEES6_EEENS3_IJNS3_IJS6_NS4_ILi0EEEEEES9_EEEEENS_10ViewEngineINS_8gmem_ptrIPKfEEEEEEC2ERKSC_RKSI_)
        /*1e68c*/ 	.word	0x00000000


	//----- nvinfo : EIATTR_FRAME_SIZE
	.align		4
.L_20770:
        /*1e690*/ 	.byte	0x04, 0x11
        /*1e692*/ 	.short	(.L_20772 - .L_20771)
	.align		4
.L_20771:
        /*1e694*/ 	.word	index@($_ZN7cutlass13device_kernelIN5flash19enable_sm80_to_sm89INS1_16FlashAttnBwdSm80INS1_25CollectiveMainloopBwdSm80ILi2ELi2EN4cute5tupleIJNS5_1CILi64EEENS7_ILi128EEES8_EEENS_10bfloat16_tEfNS_4arch4Sm80ELb0ELb1ELb1ELb1ELb1ELb0ELb0ELb0ELi2ELi2ELi4ELi2ELb1EEENS1_24CollectiveEpilogueBwdGQAISA_fSD_Li256ELb1ELb1EEENS1_19SingleTileSchedulerILb1ELb0ELb0ELi128EEEEEEEEEvNT_6ParamsE$_ZN4cute3eso3ESOILb1ELb0EJNS_6LayoutINS_5tupleIJNS3_IJNS_1CILi4EEENS4_ILi1EEEEEEEEENS3_IJNS3_IJS6_NS4_ILi0EEEEEEEEEEENS_10ViewEngineINS_8smem_ptrIPfEEEEEEC2ERKSC_RKSH_)
        /*1e698*/ 	.word	0x00000000


	//----- nvinfo : EIATTR_FRAME_SIZE
	.align		4
.L_20772:
        /*1e69c*/ 	.byte	0x04, 0x11
        /*1e69e*/ 	.short	(.L_20774 - .L_20773)
	.align		4
.L_20773:
        /*1e6a0*/ 	.word	index@($_ZN7cutlass13device_kernelIN5flash19enable_sm80_to_sm89INS1_16FlashAttnBwdSm80INS1_25CollectiveMainloopBwdSm80ILi2ELi2EN4cute5tupleIJNS5_1CILi64EEENS7_ILi128EEES8_EEENS_10bfloat16_tEfNS_4arch4Sm80ELb0ELb1ELb1ELb1ELb1ELb0ELb0ELb0ELi2ELi2ELi4ELi2ELb1EEENS1_24CollectiveEpilogueBwdGQAISA_fSD_Li256ELb1ELb1EEENS1_19SingleTileSchedulerILb1ELb0ELb0ELi128EEEEEEEEEvNT_6ParamsE$_ZN4cute3eso3ESOILb1ELb0EJNS_6LayoutINS_5tupleIJNS3_IJNS_1CILi4EEENS4_ILi1EEEEEEEEENS3_IJNS3_IJS6_NS4_ILi0EEEEEEEEEEENS_10ViewEngineINS_8gmem_ptrIPKfEEEEEEC2ERKSC_RKSI_)
        /*1e6a4*/ 	.word	0x00000000


	//----- nvinfo : EIATTR_FRAME_SIZE
	.align		4
.L_20774:
        /*1e6a8*/ 	.byte	0x04, 0x11
        /*1e6aa*/ 	.short	(.L_20776 - .L_20775)
	.align		4
.L_20775:
        /*1e6ac*/ 	.word	index@($_ZN7cutlass13device_kernelIN5flash19enable_sm80_to_sm89INS1_16FlashAttnBwdSm80INS1_25CollectiveMainloopBwdSm80ILi2ELi2EN4cute5tupleIJNS5_1CILi64EEENS7_ILi128EEES8_EEENS_10bfloat16_tEfNS_4arch4Sm80ELb0ELb1ELb1ELb1ELb1ELb0ELb0ELb0ELi2ELi2ELi4ELi2ELb1EEENS1_24CollectiveEpilogueBwdGQAISA_fSD_Li256ELb1ELb1EEENS1_19SingleTileSchedulerILb1ELb0ELb0ELi128EEEEEEEEEvNT_6ParamsE$_ZN4cute3eso3ESOILb1ELb0EJNS_6LayoutINS_5tupleIJNS3_IJNS_1CILi1EEES5_EEEEEENS3_IJNS3_IJS5_NS4_ILi0EEEEEEEEEEENS_10ViewEngineINS_8smem_ptrIPN7cutlass9uint128_tEEEEEEEC2ERKSB_RKSI_)
        /*1e6b0*/ 	.word	0x00000000


	//----- nvinfo : EIATTR_FRAME_SIZE
	.align		4
.L_20776:
        /*1e6b4*/ 	.byte	0x04, 0x11
        /*1e6b6*/ 	.short	(.L_20778 - .L_20777)
	.align		4
.L_20777:
        /*1e6b8*/ 	.word	index@($_ZN7cutlass13device_kernelIN5flash19enable_sm80_to_sm89INS1_16FlashAttnBwdSm80INS1_25CollectiveMainloopBwdSm80ILi2ELi2EN4cute5tupleIJNS5_1CILi64EEENS7_ILi128EEES8_EEENS_10bfloat16_tEfNS_4arch4Sm80ELb0ELb1ELb1ELb1ELb1ELb0ELb0ELb0ELi2ELi2ELi4ELi2ELb1EEENS1_24CollectiveEpilogueBwdGQAISA_fSD_Li256ELb1ELb1EEENS1_19SingleTileSchedulerILb1ELb0ELb0ELi128EEEEEEEEEvNT_6ParamsE$_ZN4cute3eso3ESOILb1ELb0EJNS_6LayoutINS_5tupleIJNS3_IJNS_1CILi1EEES5_EEEEEENS3_IJNS3_IJS5_NS4_ILi0EEEEEEEEEEENS_10ViewEngineINS_8gmem_ptrIPKN7cutlass9uint128_tEEEEEEEC2ERKSB_RKSJ_)
        /*1e6bc*/ 	.word	0x00000000


	//----- nvinfo : EIATTR_FRAME_SIZE
	.align		4
.L_20778:
        /*1e6c0*/ 	.byte	0x04, 0x11
        /*1e6c2*/ 	.short	(.L_20780 - .L_20779)
	.align		4
.L_20779:
        /*1e6c4*/ 	.word	index@($_ZN7cutlass13device_kernelIN5flash19enable_sm80_to_sm89INS1_16FlashAttnBwdSm80INS1_25CollectiveMainloopBwdSm80ILi2ELi2EN4cute5tupleIJNS5_1CILi64EEENS7_ILi128EEES8_EEENS_10bfloat16_tEfNS_4arch4Sm80ELb0ELb1ELb1ELb1ELb1ELb0ELb0ELb0ELi2ELi2ELi4ELi2ELb1EEENS1_24CollectiveEpilogueBwdGQAISA_fSD_Li256ELb1ELb1EEENS1_19SingleTileSchedulerILb1ELb0ELb0ELi128EEEEEEEEEvNT_6ParamsE$_ZN4cute3eso3ESOILb1ELb0EJNS_5tupleIJNS_1CILi1EEENS3_ILi0EEEEEElS5_EEC2ERKS6_RKlRKS5_)
        /*1e6c8*/ 	.word	0x00000000


	//----- nvinfo : EIATTR_FRAME_SIZE
	.align		4
.L_20780:
        /*1e6cc*/ 	.byte	0x04, 0x11
        /*1e6ce*/ 	.short	(.L_20782 - .L_20781)
	.align		4
.L_20781:
        /*1e6d0*/ 	.word	index@($_ZN7cutlass13device_kernelIN5flash19enable_sm80_to_sm89INS1_16FlashAttnBwdSm80INS1_25CollectiveMainloopBwdSm80ILi2ELi2EN4cute5tupleIJNS5_1CILi64EEENS7_ILi128EEES8_EEENS_10bfloat16_tEfNS_4arch4Sm80ELb0ELb1ELb1ELb1ELb1ELb0ELb0ELb0ELi2ELi2ELi4ELi2ELb1EEENS1_24CollectiveEpilogueBwdGQAISA_fSD_Li256ELb1ELb1EEENS1_19SingleTileSchedulerILb1ELb0ELb0ELi128EEEEEEEEEvNT_6ParamsE$_ZN4cute3eso3ESOILb1ELb0EJNS_5tupleIJNS2_IJNS_1CILi8EEENS3_ILi1EEEEEENS3_ILi2EEES5_EEENS2_IJNS2_IJS5_NS3_ILi0EEEEEElS9_EEEEEC2ERKS8_RKSB_)
        /*1e6d4*/ 	.word	0x00000000


	//----- nvinfo : EIATTR_FRAME_SIZE
	.align		4
.L_20782:
        /*1e6d8*/ 	.byte	0x04, 0x11
        /*1e6da*/ 	.short	(.L_20784 - .L_20783)
	.align		4
.L_20783:
        /*1e6dc*/ 	.word	index@($_ZN7cutlass13device_kernelIN5flash19enable_sm80_to_sm89INS1_16FlashAttnBwdSm80INS1_25CollectiveMainloopBwdSm80ILi2ELi2EN4cute5tupleIJNS5_1CILi64EEENS7_ILi128EEES8_EEENS_10bfloat16_tEfNS_4arch4Sm80ELb0ELb1ELb1ELb1ELb1ELb0ELb0ELb0ELi2ELi2ELi4ELi2ELb1EEENS1_24CollectiveEpilogueBwdGQAISA_fSD_Li256ELb1ELb1EEENS1_19SingleTileSchedulerILb1ELb0ELb0ELi128EEEEEEEEEvNT_6ParamsE$_ZN4cute3eso3ESOILb1ELb0EJNS_1CILi0EEEiiiEEC2ERKS3_RKiS8_S8_)
        /*1e6e0*/ 	.word	0x00000000


	//----- nvinfo : EIATTR_FRAME_SIZE
	.align		4
.L_20784:
        /*1e6e4*/ 	.byte	0x04, 0x11
        /*1e6e6*/ 	.short	(.L_20786 - .L_20785)
	.align		4
.L_20785:
        /*1e6e8*/ 	.word	index@($_ZN7cutlass13device_kernelIN5flash19enable_sm80_to_sm89INS1_16FlashAttnBwdSm80INS1_25CollectiveMainloopBwdSm80ILi2ELi2EN4cute5tupleIJNS5_1CILi64EEENS7_ILi128EEES8_EEENS_10bfloat16_tEfNS_4arch4Sm80ELb0ELb1ELb1ELb1ELb1ELb0ELb0ELb0ELi2ELi2ELi4ELi2ELb1EEENS1_24CollectiveEpilogueBwdGQAISA_fSD_Li256ELb1ELb1EEENS1_19SingleTileSchedulerILb1ELb0ELb0ELi128EEEEEEEEEvNT_6ParamsE$_ZN4cute3eso3ESOILb1ELb0EJNS_1CILi0EEEiS3_S3_EEC2ERKS3_RKiS6_S6_)
        /*1e6ec*/ 	.word	0x00000000


	//----- nvinfo : EIATTR_FRAME_SIZE
	.align		4
.L_20786:
        /*1e6f0*/ 	.byte	0x04, 0x11
        /*1e6f2*/ 	.short	(.L_20788 - .L_20787)
	.align		4
.L_20787:
        /*1e6f4*/ 	.word	index@($_ZN7cutlass13device_kernelIN5flash19enable_sm80_to_sm89INS1_16FlashAttnBwdSm80INS1_25CollectiveMainloopBwdSm80ILi2ELi2EN4cute5tupleIJNS5_1CILi64EEENS7_ILi128EEES8_EEENS_10bfloat16_tEfNS_4arch4Sm80ELb0ELb1ELb1ELb1ELb1ELb0ELb0ELb0ELi2ELi2ELi4ELi2ELb1EEENS1_24CollectiveEpilogueBwdGQAISA_fSD_Li256ELb1ELb1EEENS1_19SingleTileSchedulerILb1ELb0ELb0ELi128EEEEEEEEEvNT_6ParamsE$_ZN4cute3eso3ESOILb1ELb0EJNS_1CILi0EEEiS3_EEC2ERKS3_RKiS6_)
        /*1e6f8*/ 	.word	0x00000000


	//----- nvinfo : EIATTR_FRAME_SIZE
	.align		4
.L_20788:
        /*1e6fc*/ 	.byte	0x04, 0x11
        /*1e6fe*/ 	.short	(.L_20790 - .L_20789)
	.align		4
.L_20789:
        /*1e700*/ 	.word	index@($_ZN7cutlass13device_kernelIN5flash19enable_sm80_to_sm89INS1_16FlashAttnBwdSm80INS1_25CollectiveMainloopBwdSm80ILi2ELi2EN4cute5tupleIJNS5_1CILi64EEENS7_ILi128EEES8_EEENS_10bfloat16_tEfNS_4arch4Sm80ELb0ELb1ELb1ELb1ELb1ELb0ELb0ELb0ELi2ELi2ELi4ELi2ELb1EEENS1_24CollectiveEpilogueBwdGQAISA_fSD_Li256ELb1ELb1EEENS1_19SingleTileSchedulerILb1ELb0ELb0ELi128EEEEEEEEEvNT_6ParamsE$_ZN4cute3eso3ESOILb1ELb0EJNS_1CILi0EEEiEEC2ERKS3_RKi)
        /*1e704*/ 	.word	0x00000000


	//----- nvinfo : EIATTR_FRAME_SIZE
	.align		4
.L_20790:
        /*1e708*/ 	.byte	0x04, 0x11
        /*1e70a*/ 	.short	(.L_20792 - .L_20791)
	.align		4
.L_20791:
        /*1e70c*/ 	.word	index@($_ZN7cutlass13device_kernelIN5flash19enable_sm80_to_sm89INS1_16FlashAttnBwdSm80INS1_25CollectiveMainloopBwdSm80ILi2ELi2EN4cute5tupleIJNS5_1CILi64EEENS7_ILi128EEES8_EEENS_10bfloat16_tEfNS_4arch4Sm80ELb0ELb1ELb1ELb1ELb1ELb0ELb0ELb0ELi2ELi2ELi4ELi2ELb1EEENS1_24CollectiveEpilogueBwdGQAISA_fSD_Li256ELb1ELb1EEENS1_19SingleTileSchedulerILb1ELb0ELb0ELi128EEEEEEEEEvNT_6ParamsE$_ZN4cute3eso3ESOILb1ELb0EJNS_1CILi0EEES3_iiEEC2ERKS3_S6_RKiS8_)
        /*1e710*/ 	.word	0x00000000


	//----- nvinfo : EIATTR_FRAME_SIZE
	.align		4
.L_20792:
        /*1e714*/ 	.byte	0x04, 0x11
        /*1e716*/ 	.short	(.L_20794 - .L_20793)
	.align		4
.L_20793:
        /*1e718*/ 	.word	index@($_ZN7cutlass13device_kernelIN5flash19enable_sm80_to_sm89INS1_16FlashAttnBwdSm80INS1_25CollectiveMainloopBwdSm80ILi2ELi2EN4cute5tupleIJNS5_1CILi64EEENS7_ILi128EEES8_EEENS_10bfloat16_tEfNS_4arch4Sm80ELb0ELb1ELb1ELb1ELb1ELb0ELb0ELb0ELi2ELi2ELi4ELi2ELb1EEENS1_24CollectiveEpilogueBwdGQAISA_fSD_Li256ELb1ELb1EEENS1_19SingleTileSchedulerILb1ELb0ELb0ELi128EEEEEEEEEvNT_6ParamsE$_ZN4cute3eso3ESOILb1ELb0EJNS_1CILi0EEES3_iS3_EEC2ERKS3_S6_RKiS6_)
        /*1e71c*/ 	.word	0x00000000


	//----- nvinfo : EIATTR_FRAME_SIZE
	.align		4
.L_20794:
        /*1e720*/ 	.byte	0x04, 0x11
        /*1e722*/ 	.short	(.L_20796 - .L_20795)
	.align		4
.L_20795:
        /*1e724*/ 	.word	index@($_ZN7cutlass13device_kernelIN5flash19enable_sm80_to_sm89INS1_16FlashAttnBwdSm80INS1_25CollectiveMainloopBwdSm80ILi2ELi2EN4cute5tupleIJNS5_1CILi64EEENS7_ILi128EEES8_EEENS_10bfloat16_tEfNS_4arch4Sm80ELb0ELb1ELb1ELb1ELb1ELb0ELb0ELb0ELi2ELi2ELi4ELi2ELb1EEENS1_24CollectiveEpilogueBwdGQAISA_fSD_Li256ELb1ELb1EEENS1_19SingleTileSchedulerILb1ELb0ELb0ELi128EEEEEEEEEvNT_6ParamsE$_ZN4cute3eso3ESOILb1ELb0EJNS_1CILi0EEES3_iEEC2ERKS3_S6_RKi)
        /*1e728*/ 	.word	0x00000000


	//----- nvinfo : EIATTR_FRAME_SIZE
	.align		4
.L_20796:
        /*1e72c*/ 	.byte	0x04, 0x11
        /*1e72e*/ 	.short	(.L_20798 - .L_20797)
	.align		4
.L_20797:
        /*1e730*/ 	.word	index@($_ZN7cutlass13device_kernelIN5flash19enable_sm80_to_sm89INS1_16FlashAttnBwdSm80INS1_25CollectiveMainloopBwdSm80ILi2ELi2EN4cute5tupleIJNS5_1CILi64EEENS7_ILi128EEES8_EEENS_10bfloat16_tEfNS_4arch4Sm80ELb0ELb1ELb1ELb1ELb1ELb0ELb0ELb0ELi2ELi2ELi4ELi2ELb1EEENS1_24CollectiveEpilogueBwdGQAISA_fSD_Li256ELb1ELb1EEENS1_19SingleTileSchedulerILb1ELb0ELb0ELi128EEEEEEEEEvNT_6ParamsE$_ZN4cute3eso3ESOILb1ELb0EJNS_1CILi0EEES3_S3_iEEC2ERKS3_S6_S6_RKi)
        /*1e734*/ 	.word	0x00000000


	//----- nvinfo : EIATTR_FRAME_SIZE
	.align		4
.L_20798:
        /*1e738*/ 	.byte	0x04, 0x11
        /*1e73a*/ 	.short	(.L_20800 - .L_20799)
	.align		4
.L_20799:
        /*1e73c*/ 	.word	index@($_ZN7cutlass13device_kernelIN5flash19enable_sm80_to_sm89INS1_16FlashAttnBwdSm80INS1_25CollectiveMainloopBwdSm80ILi2ELi2EN4cute5tupleIJNS5_1CILi64EEENS7_ILi128EEES8_EEENS_10bfloat16_tEfNS_4arch4Sm80ELb0ELb1ELb1ELb1ELb1ELb0ELb0ELb0ELi2ELi2ELi4ELi2ELb1EEENS1_24CollectiveEpilogueBwdGQAISA_fSD_Li256ELb1ELb1EEENS1_19SingleTileSchedulerILb1ELb0ELb0ELi128EEEEEEEEEvNT_6ParamsE$_ZN4cute3eso3ESOILb1ELb0EJNS_10UnderscoreEiiEEC2ERKS2_RKiS7_)
        /*1e740*/ 	.word	0x00000000


	//----- nvinfo : EIATTR_FRAME_SIZE
	.align		4
.L_20800:
        /*1e744*/ 	.byte	0x04, 0x11
        /*1e746*/ 	.short	(.L_20802 - .L_20801)
	.align		4
.L_20801:
        /*1e748*/ 	.word	index@($_ZN7cutlass13device_kernelIN5flash19enable_sm80_to_sm89INS1_16FlashAttnBwdSm80INS1_25CollectiveMainloopBwdSm80ILi2ELi2EN4cute5tupleIJNS5_1CILi64EEENS7_ILi128EEES8_EEENS_10bfloat16_tEfNS_4arch4Sm80ELb0ELb1ELb1ELb1ELb1ELb0ELb0ELb0ELi2ELi2ELi4ELi2ELb1EEENS1_24CollectiveEpilogueBwdGQAISA_fSD_Li256ELb1ELb1EEENS1_19SingleTileSchedulerILb1ELb0ELb0ELi128EEEEEEEEEvNT_6ParamsE$_ZN4cute3eso3ESOILb1ELb0EJNS_10UnderscoreEiEEC2ERKS2_RKi)
        /*1e74c*/ 	.word	0x00000000


	//----- nvinfo : EIATTR_FRAME_SIZE
	.align		4
.L_20802:
        /*1e750*/ 	.byte	0x04, 0x11
        /*1e752*/ 	.short	(.L_20804 - .L_20803)
	.align		4
.L_20803:
        /*1e754*/ 	.word	index@($_ZN7cutlass13device_kernelIN5flash19enable_sm80_to_sm89INS1_16FlashAttnBwdSm80INS1_25CollectiveMainloopBwdSm80ILi2ELi2EN4cute5tupleIJNS5_1CILi64EEENS7_ILi128EEES8_EEENS_10bfloat16_tEfNS_4arch4Sm80ELb0ELb1ELb1ELb1ELb1ELb0ELb0ELb0ELi2ELi2ELi4ELi2ELb1EEENS1_24CollectiveEpilogueBwdGQAISA_fSD_Li256ELb1ELb1EEENS1_19SingleTileSchedulerILb1ELb0ELb0ELi128EEEEEEEEEvNT_6ParamsE$_ZN4cute3eso3ESOILb1ELb0EJNS_10UnderscoreES2_iEEC2ERKS2_S5_RKi)
        /*1e758*/ 	.word	0x00000000


	//----- nvinfo : EIATTR_FRAME_SIZE
	.align		4
.L_20804:
        /*1e75c*/ 	.byte	0x04, 0x11
        /*1e75e*/ 	.short	(.L_20806 - .L_20805)
	.align		4
.L_20805:
        /*1e760*/ 	.word	index@($_ZN7cutlass13device_kernelIN5flash19enable_sm80_to_sm89INS1_16FlashAttnBwdSm80INS1_25CollectiveMainloopBwdSm80ILi2ELi2EN4cute5tupleIJNS5_1CILi64EEENS7_ILi128EEES8_EEENS_10bfloat16_tEfNS_4arch4Sm80ELb0ELb1ELb1ELb1ELb1ELb0ELb0ELb0ELi2ELi2ELi4ELi2ELb1EEENS1_24CollectiveEpilogueBwdGQAISA_fSD_Li256ELb1ELb1EEENS1_19SingleTileSchedulerILb1ELb0ELb0ELi128EEEEEEEEEvNT_6ParamsE$_ZN4cute3eso3ESOILb1ELb0EJNS_10UnderscoreES2_S2_iEEC2ERKS2_S5_S5_RKi)
        /*1e764*/ 	.word	0x00000000


	//----- nvinfo : EIATTR_FRAME_SIZE
	.align		4
.L_20806:
        /*1e768*/ 	.byte	0x04, 0x11
        /*1e76a*/ 	.short	(.L_20808 - .L_20807)
	.align		4
.L_20807:
        /*1e76c*/ 	.word	index@($_ZN7cutlass13device_kernelIN5flash19enable_sm80_to_sm89INS1_16FlashAttnBwdSm80INS1_25CollectiveMainloopBwdSm80ILi2ELi2EN4cute5tupleIJNS5_1CILi64EEENS7_ILi128EEES8_EEENS_10bfloat16_tEfNS_4arch4Sm80ELb0ELb1ELb1ELb1ELb1ELb0ELb0ELb0ELi2ELi2ELi4ELi2ELb1EEENS1_24CollectiveEpilogueBwdGQAISA_fSD_Li256ELb1ELb1EEENS1_19SingleTileSchedulerILb1ELb0ELb0ELi128EEEEEEEEEvNT_6ParamsE$_ZN4cute3eso3ESOILb0ELb1EJlEEC2ERKl)
        /*1e770*/ 	.word	0x00000000


	//----- nvinfo : EIATTR_FRAME_SIZE
	.align		4
.L_20808:
        /*1e774*/ 	.byte	0x04, 0x11
        /*1e776*/ 	.short	(.L_20810 - .L_20809)
	.align		4
.L_20809:
        /*1e778*/ 	.word	index@($_ZN7cutlass13device_kernelIN5flash19enable_sm80_to_sm89INS1_16FlashAttnBwdSm80INS1_25CollectiveMainloopBwdSm80ILi2ELi2EN4cute5tupleIJNS5_1CILi64EEENS7_ILi128EEES8_EEENS_10bfloat16_tEfNS_4arch4Sm80ELb0ELb1ELb1ELb1ELb1ELb0ELb0ELb0ELi2ELi2ELi4ELi2ELb1EEENS1_24CollectiveEpilogueBwdGQAISA_fSD_Li256ELb1ELb1EEENS1_19SingleTileSchedulerILb1ELb0ELb0ELi128EEEEEEEEEvNT_6ParamsE$_ZN4cute3eso3ESOILb0ELb1EJiNS_1CILi0EEEEEC2ERKiRKS3_)
        /*1e77c*/ 	.word	0x00000000


	//----- nvinfo : EIATTR_FRAME_SIZE
	.align		4
.L_20810:
        /*1e780*/ 	.byte	0x04, 0x11
        /*1e782*/ 	.short	(.L_20812 - .L_20811)
	.align		4
.L_20811:
        /*1e784*/ 	.word	index@($_ZN7cutlass13device_kernelIN5flash19enable_sm80_to_sm89INS1_16FlashAttnBwdSm80INS1_25CollectiveMainloopBwdSm80ILi2ELi2EN4cute5tupleIJNS5_1CILi64EEENS7_ILi128EEES8_EEENS_10bfloat16_tEfNS_4arch4Sm80ELb0ELb1ELb1ELb1ELb1ELb0ELb0ELb0ELi2ELi2ELi4ELi2ELb1EEENS1_24CollectiveEpilogueBwdGQAISA_fSD_Li256ELb1ELb1EEENS1_19SingleTileSchedulerILb1ELb0ELb0ELi128EEEEEEEEEvNT_6ParamsE$_ZN4cute3eso3ESOILb0ELb1EJiEEC2ERKi)
        /*1e788*/ 	.word	0x00000000


	//----- nvinfo : EIATTR_FRAME_SIZE
	.align		4
.L_20812:
        /*1e78c*/ 	.byte	0x04, 0x11
        /*1e78e*/ 	.short	(.L_20814 - .L_20813)
	.align		4
.L_20813:
        /*1e790*/ 	.word	index@($_ZN7cutlass13device_kernelIN5flash19enable_sm80_to_sm89INS1_16FlashAttnBwdSm80INS1_25CollectiveMainloopBwdSm80ILi2ELi2EN4cute5tupleIJNS5_1CILi64EEENS7_ILi128EEES8_EEENS_10bfloat16_tEfNS_4arch4Sm80ELb0ELb1ELb1ELb1ELb1ELb0ELb0ELb0ELi2ELi2ELi4ELi2ELb1EEENS1_24CollectiveEpilogueBwdGQAISA_fSD_Li256ELb1ELb1EEENS1_19SingleTileSchedulerILb1ELb0ELb0ELi128EEEEEEEEEvNT_6ParamsE$_ZN4cute3eso3ESOILb0ELb1EJNS_15ArithmeticTupleIJiiEEENS_1CILi0EEES5_S5_EEC2ERKS3_RKS5_SA_SA_)
        /*1e794*/ 	.word	0x00000000


	//----- nvinfo : EIATTR_FRAME_SIZE
	.align		4
.L_20814:
        /*1e798*/ 	.byte	0x04, 0x11
        /*1e79a*/ 	.short	(.L_20816 - .L_20815)
	.align		4
.L_20815:
        /*1e79c*/ 	.word	index@($_ZN7cutlass13device_kernelIN5flash19enable_sm80_to_sm89INS1_16FlashAttnBwdSm80INS1_25CollectiveMainloopBwdSm80ILi2ELi2EN4cute5tupleIJNS5_1CILi64EEENS7_ILi128EEES8_EEENS_10bfloat16_tEfNS_4arch4Sm80ELb0ELb1ELb1ELb1ELb1ELb0ELb0ELb0ELi2ELi2ELi4ELi2ELb1EEENS1_24CollectiveEpilogueBwdGQAISA_fSD_Li256ELb1ELb1EEENS1_19SingleTileSchedulerILb1ELb0ELb0ELi128EEEEEEEEEvNT_6ParamsE$_ZN4cute3eso3ESOILb0ELb1EJNS_15ArithmeticTupleIJiiEEEEEC2ERKS3_)
        /*1e7a0*/ 	.word	0x00000000


	//----- nvinfo : EIATTR_FRAME_SIZE
	.align		4
.L_20816:
        /*1e7a4*/ 	.byte	0x04, 0x11
        /*1e7a6*/ 	.short	(.L_20818 - .L_20817)
	.align		4
.L_20817:
        /*1e7a8*/ 	.word	index@($_ZN7cutlass13device_kernelIN5flash19enable_sm80_to_sm89INS1_16FlashAttnBwdSm80INS1_25CollectiveMainloopBwdSm80ILi2ELi2EN4cute5tupleIJNS5_1CILi64EEENS7_ILi128EEES8_EEENS_10bfloat16_tEfNS_4arch4Sm80ELb0ELb1ELb1ELb1ELb1ELb0ELb0ELb0ELi2ELi2ELi4ELi2ELb1EEENS1_24CollectiveEpilogueBwdGQAISA_fSD_Li256ELb1ELb1EEENS1_19SingleTileSchedulerILb1ELb0ELb0ELi128EEEEEEEEEvNT_6ParamsE$_ZN4cute3eso3ESOILb0ELb1EJNS_15ArithmeticTupleIJiEEEEEC2ERKS3_)
        /*1e7ac*/ 	.word	0x00000000


	//----- nvinfo : EIATTR_FRAME_SIZE
	.align		4
.L_20818:
        /*1e7b0*/ 	.byte	0x04, 0x11
        /*1e7b2*/ 	.short	(.L_20820 - .L_20819)
	.align		4
.L_20819:
        /*1e7b4*/ 	.word	index@($_ZN7cutlass13device_kernelIN5flash19enable_sm80_to_sm89INS1_16FlashAttnBwdSm80INS1_25CollectiveMainloopBwdSm80ILi2ELi2EN4cute5tupleIJNS5_1CILi64EEENS7_ILi128EEES8_EEENS_10bfloat16_tEfNS_4arch4Sm80ELb0ELb1ELb1ELb1ELb1ELb0ELb0ELb0ELi2ELi2ELi4ELi2ELb1EEENS1_24CollectiveEpilogueBwdGQAISA_fSD_Li256ELb1ELb1EEENS1_19SingleTileSchedulerILb1ELb0ELb0ELi128EEEEEEEEEvNT_6ParamsE$_ZN4cute3eso3ESOILb0ELb1EJNS_15ArithmeticTupleIJNS_1CILi0EEEiEEEEEC2ERKS5_)
        /*1e7b8*/ 	.word	0x00000000


	//----- nvinfo : EIATTR_FRAME_SIZE
	.align		4
.L_20820:
        /*1e7bc*/ 	.byte	0x04, 0x11
        /*1e7be*/ 	.short	(.L_20822 - .L_20821)
	.align		4
.L_20821:
        /*1e7c0*/ 	.word	index@($_ZN7cutlass13device_kernelIN5flash19enable_sm80_to_sm89INS1_16FlashAttnBwdSm80INS1_25CollectiveMainloopBwdSm80ILi2ELi2EN4cute5tupleIJNS5_1CILi64EEENS7_ILi128EEES8_EEENS_10bfloat16_tEfNS_4arch4Sm80ELb0ELb1ELb1ELb1ELb1ELb0ELb0ELb0ELi2ELi2ELi4ELi2ELb1EEENS1_24CollectiveEpilogueBwdGQAISA_fSD_Li256ELb1ELb1EEENS1_19SingleTileSchedulerILb1ELb0ELb0ELi128EEEEEEEEEvNT_6ParamsE$_ZN4cute3eso3ESOILb0ELb0EJiiEEC2ERKiS4_)
        /*1e7c4*/ 	.word	0x00000000


	//----- nvinfo : EIATTR_FRAME_SIZE
	.align		4
.L_20822:
        /*1e7c8*/ 	.byte	0x04, 0x11
        /*1e7ca*/ 	.short	(.L_20824 - .L_20823)
	.align		4
.L_20823:
        /*1e7cc*/ 	.word	index@($_ZN7cutlass13device_kernelIN5flash19enable_sm80_to_sm89INS1_16FlashAttnBwdSm80INS1_25CollectiveMainloopBwdSm80ILi2ELi2EN4cute5tupleIJNS5_1CILi64EEENS7_ILi128EEES8_EEENS_10bfloat16_tEfNS_4arch4Sm80ELb0ELb1ELb1ELb1ELb1ELb0ELb0ELb0ELi2ELi2ELi4ELi2ELb1EEENS1_24CollectiveEpilogueBwdGQAISA_fSD_Li256ELb1ELb1EEENS1_19SingleTileSchedulerILb1ELb0ELb0ELi128EEEEEEEEEvNT_6ParamsE$_ZN4cute3eso3ESOILb0ELb0EJNS_6LayoutINS_5tupleIJNS3_IJNS_1CILi8EEENS4_ILi1EEEEEENS4_ILi2EEES6_EEENS3_IJNS3_IJS6_NS4_ILi0EEEEEElSA_EEEEElEEC2ERKSD_RKl)
        /*1e7d0*/ 	.word	0x00000000


	//----- nvinfo : EIATTR_FRAME_SIZE
	.align		4
.L_20824:
        /*1e7d4*/ 	.byte	0x04, 0x11
        /*1e7d6*/ 	.short	(.L_20826 - .L_20825)
	.align		4
.L_20825:
        /*1e7d8*/ 	.word	index@($_ZN7cutlass13device_kernelIN5flash19enable_sm80_to_sm89INS1_16FlashAttnBwdSm80INS1_25CollectiveMainloopBwdSm80ILi2ELi2EN4cute5tupleIJNS5_1CILi64EEENS7_ILi128EEES8_EEENS_10bfloat16_tEfNS_4arch4Sm80ELb0ELb1ELb1ELb1ELb1ELb0ELb0ELb0ELi2ELi2ELi4ELi2ELb1EEENS1_24CollectiveEpilogueBwdGQAISA_fSD_Li256ELb1ELb1EEENS1_19SingleTileSchedulerILb1ELb0ELb0ELi128EEEEEEEEEvNT_6ParamsE$_ZN4cute3eso3ESOILb0ELb0EJNS_6LayoutINS_5tupleIJNS3_IJNS_1CILi8EEENS4_ILi1EEEEEENS4_ILi2EEES6_EEENS3_IJNS3_IJS6_NS4_ILi0EEEEEElSA_EEEEENS_10ViewEngineINS_8gmem_ptrIPKN7cutlass10bfloat16_tEEEEEEEC2ERKSD_RKSL_)
        /*1e7dc*/ 	.word	0x00000000


	//----- nvinfo : EIATTR_FRAME_SIZE
	.align		4
.L_20826:
        /*1e7e0*/ 	.byte	0x04, 0x11
        /*1e7e2*/ 	.short	(.L_20828 - .L_20827)
	.align		4
.L_20827:
        /*1e7e4*/ 	.word	index@($_ZN7cutlass13device_kernelIN5flash19enable_sm80_to_sm89INS1_16FlashAttnBwdSm80INS1_25CollectiveMainloopBwdSm80ILi2ELi2EN4cute5tupleIJNS5_1CILi64EEENS7_ILi128EEES8_EEENS_10bfloat16_tEfNS_4arch4Sm80ELb0ELb1ELb1ELb1ELb1ELb0ELb0ELb0ELi2ELi2ELi4ELi2ELb1EEENS1_24CollectiveEpilogueBwdGQAISA_fSD_Li256ELb1ELb1EEENS1_19SingleTileSchedulerILb1ELb0ELb0ELi128EEEEEEEEEvNT_6ParamsE$_ZN4cute3eso3ESOILb0ELb0EJNS_5tupleIJiiEEEiiiEEC2ERKS3_RKiS8_S8_)
        /*1e7e8*/ 	.word	0x00000000


	//----- nvinfo : EIATTR_FRAME_SIZE
	.align		4
.L_20828:
        /*1e7ec*/ 	.byte	0x04, 0x11
        /*1e7ee*/ 	.short	(.L_20830 - .L_20829)
	.align		4
.L_20829:
        /*1e7f0*/ 	.word	index@($_ZN7cutlass13device_kernelIN5flash19enable_sm80_to_sm89INS1_16FlashAttnBwdSm80INS1_25CollectiveMainloopBwdSm80ILi2ELi2EN4cute5tupleIJNS5_1CILi64EEENS7_ILi128EEES8_EEENS_10bfloat16_tEfNS_4arch4Sm80ELb0ELb1ELb1ELb1ELb1ELb0ELb0ELb0ELi2ELi2ELi4ELi2ELb1EEENS1_24CollectiveEpilogueBwdGQAISA_fSD_Li256ELb1ELb1EEENS1_19SingleTileSchedulerILb1ELb0ELb0ELi128EEEEEEEEEvNT_6ParamsE$_ZN4cute3eso3ESOILb0ELb0EJNS_15ArithmeticTupleIJiiEEEiiiEEC2ERKS3_RKiS8_S8_)
        /*1e7f4*/ 	.word	0x00000000


	//----- nvinfo : EIATTR_FRAME_SIZE
	.align		4
.L_20830:
        /*1e7f8*/ 	.byte	0x04, 0x11
        /*1e7fa*/ 	.short	(.L_20832 - .L_20831)
	.align		4
.L_20831:
        /*1e7fc*/ 	.word	index@($_ZN7cutlass13device_kernelIN5flash19enable_sm80_to_sm89INS1_16FlashAttnBwdSm80INS1_25CollectiveMainloopBwdSm80ILi2ELi2EN4cute5tupleIJNS5_1CILi64EEENS7_ILi128EEES8_EEENS_10bfloat16_tEfNS_4arch4Sm80ELb0ELb1ELb1ELb1ELb1ELb0ELb0ELb0ELi2ELi2ELi4ELi2ELb1EEENS1_24CollectiveEpilogueBwdGQAISA_fSD_Li256ELb1ELb1EEENS1_19SingleTileSchedulerILb1ELb0ELb0ELi128EEEEEEEEEvNT_6ParamsE$_ZN4cute12iter_adaptorIPfNS_8smem_ptrIS1_EEEC2ES1_)
        /*1e800*/ 	.word	0x00000000


	//----- nvinfo : EIATTR_FRAME_SIZE
	.align		4
.L_20832:
        /*1e804*/ 	.byte	0x04, 0x11
        /*1e806*/ 	.short	(.L_20834 - .L_20833)
	.align		4
.L_20833:
        /*1e808*/ 	.word	index@($_ZN7cutlass13device_kernelIN5flash19enable_sm80_to_sm89INS1_16FlashAttnBwdSm80INS1_25CollectiveMainloopBwdSm80ILi2ELi2EN4cute5tupleIJNS5_1CILi64EEENS7_ILi128EEES8_EEENS_10bfloat16_tEfNS_4arch4Sm80ELb0ELb1ELb1ELb1ELb1ELb0ELb0ELb0ELi2ELi2ELi4ELi2ELb1EEENS1_24CollectiveEpilogueBwdGQAISA_fSD_Li256ELb1ELb1EEENS1_19SingleTileSchedulerILb1ELb0ELb0ELi128EEEEEEEEEvNT_6ParamsE$_ZN4cute12iter_adaptorIPN7cutlass9uint128_tENS_8smem_ptrIS3_EEEC2ES3_)
        /*1e80c*/ 	.word	0x00000000


	//----- nvinfo : EIATTR_FRAME_SIZE
	.align		4
.L_20834:
        /*1e810*/ 	.byte	0x04, 0x11
        /*1e812*/ 	.short	(.L_20836 - .L_20835)
	.align		4
.L_20835:
        /*1e814*/ 	.word	index@($_ZN7cutlass13device_kernelIN5flash19enable_sm80_to_sm89INS1_16FlashAttnBwdSm80INS1_25CollectiveMainloopBwdSm80ILi2ELi2EN4cute5tupleIJNS5_1CILi64EEENS7_ILi128EEES8_EEENS_10bfloat16_tEfNS_4arch4Sm80ELb0ELb1ELb1ELb1ELb1ELb0ELb0ELb0ELi2ELi2ELi4ELi2ELb1EEENS1_24CollectiveEpilogueBwdGQAISA_fSD_Li256ELb1ELb1EEENS1_19SingleTileSchedulerILb1ELb0ELb0ELi128EEEEEEEEEvNT_6ParamsE$_ZN4cute12iter_adaptorIPN7cutlass10bfloat16_tENS_8smem_ptrIS3_EEEC2ES3_)
        /*1e818*/ 	.word	0x00000000


	//----- nvinfo : EIATTR_FRAME_SIZE
	.align		4
.L_20836:
        /*1e81c*/ 	.byte	0x04, 0x11
        /*1e81e*/ 	.short	(.L_20838 - .L_20837)
	.align		4
.L_20837:
        /*1e820*/ 	.word	index@($_ZN7cutlass13device_kernelIN5flash19enable_sm80_to_sm89INS1_16FlashAttnBwdSm80INS1_25CollectiveMainloopBwdSm80ILi2ELi2EN4cute5tupleIJNS5_1CILi64EEENS7_ILi128EEES8_EEENS_10bfloat16_tEfNS_4arch4Sm80ELb0ELb1ELb1ELb1ELb1ELb0ELb0ELb0ELi2ELi2ELi4ELi2ELb1EEENS1_24CollectiveEpilogueBwdGQAISA_fSD_Li256ELb1ELb1EEENS1_19SingleTileSchedulerILb1ELb0ELb0ELi128EEEEEEEEEvNT_6ParamsE$_ZN4cute12iter_adaptorIPKfNS_8gmem_ptrIS2_EEEC2ES2_)
        /*1e824*/ 	.word	0x00000000


	//----- nvinfo : EIATTR_FRAME_SIZE
	.align		4
.L_20838:
        /*1e828*/ 	.byte	0x04, 0x11
        /*1e82a*/ 	.short	(.L_20840 - .L_20839)
	.align		4
.L_20839:
        /*1e82c*/ 	.word	index@($_ZN7cutlass13device_kernelIN5flash19enable_sm80_to_sm89INS1_16FlashAttnBwdSm80INS1_25CollectiveMainloopBwdSm80ILi2ELi2EN4cute5tupleIJNS5_1CILi64EEENS7_ILi128EEES8_EEENS_10bfloat16_tEfNS_4arch4Sm80ELb0ELb1ELb1ELb1ELb1ELb0ELb0ELb0ELi2ELi2ELi4ELi2ELb1EEENS1_24CollectiveEpilogueBwdGQAISA_fSD_Li256ELb1ELb1EEENS1_19SingleTileSchedulerILb1ELb0ELb0ELi128EEEEEEEEEvNT_6ParamsE$_ZN4cute12iter_adaptorIPKN7cutlass9uint128_tENS_8gmem_ptrIS4_EEEC2ES4_)
        /*1e830*/ 	.word	0x00000000


	//----- nvinfo : EIATTR_FRAME_SIZE
	.align		4
.L_20840:
        /*1e834*/ 	.byte	0x04, 0x11
        /*1e836*/ 	.short	(.L_20842 - .L_20841)
	.align		4
.L_20841:
        /*1e838*/ 	.word	index@($_ZN7cutlass13device_kernelIN5flash19enable_sm80_to_sm89INS1_16FlashAttnBwdSm80INS1_25CollectiveMainloopBwdSm80ILi2ELi2EN4cute5tupleIJNS5_1CILi64EEENS7_ILi128EEES8_EEENS_10bfloat16_tEfNS_4arch4Sm80ELb0ELb1ELb1ELb1ELb1ELb0ELb0ELb0ELi2ELi2ELi4ELi2ELb1EEENS1_24CollectiveEpilogueBwdGQAISA_fSD_Li256ELb1ELb1EEENS1_19SingleTileSchedulerILb1ELb0ELb0ELi128EEEEEEEEEvNT_6ParamsE$_ZN4cute12iter_adaptorIPKN7cutlass10bfloat16_tENS_8gmem_ptrIS4_EEEC2ES4_)
        /*1e83c*/ 	.word	0x00000000


	//----- nvinfo : EIATTR_FRAME_SIZE
	.align		4
.L_20842:
        /*1e840*/ 	.byte	0x04, 0x11
        /*1e842*/ 	.short	(.L_20844 - .L_20843)
	.align		4
.L_20843:
        /*1e844*/ 	.word	index@(_ZN7cutlass13device_kernelIN5flash19enable_sm80_to_sm89INS1_16FlashAttnBwdSm80INS1_25CollectiveMainloopBwdSm80ILi2ELi2EN4cute5tupleIJNS5_1CILi64EEENS7_ILi128EEES8_EEENS_10bfloat16_tEfNS_4arch4Sm80ELb0ELb1ELb1ELb1ELb1ELb0ELb0ELb0ELi2ELi2ELi4ELi2ELb1EEENS1_24CollectiveEpilogueBwdGQAISA_fSD_Li256ELb1ELb1EEENS1_19SingleTileSchedulerILb1ELb0ELb0ELi128EEEEEEEEEvNT_6ParamsE)
        /*1e848*/ 	.word	0x000001b0


	//----- nvinfo : EIATTR_REGCOUNT
	.align		4
.L_20844:
        /*1e84c*/ 	.byte	0x04, 0x2f
        /*1e84e*/ 	.short	(.L_20846 - .L_20845)
	.align		4
.L_20845:
        /*1e850*/ 	.word	index@(_ZN7cutlass13device_kernelIN5flash19enable_sm80_to_sm89INS1_16FlashAttnBwdSm80INS1_25CollectiveMainloopBwdSm80ILi2ELi2EN4cute5tupleIJNS5_1CILi64EEENS7_ILi128EEES8_EEENS_10bfloat16_tEfNS_4arch4Sm80ELb0ELb1ELb1ELb1ELb0ELb0ELb0ELb0ELi2ELi2ELi4ELi2ELb1EEENS1_24CollectiveEpilogueBwdGQAISA_fSD_Li256ELb1ELb0EEENS1_19SingleTileSchedulerILb1ELb0ELb0ELi128EEEEEEEEEvNT_6ParamsE)
        /*1e854*/ 	.word	0x000000fe


	//----- nvinfo : EIATTR_FRAME_SIZE
	.align		4
.L_20846:
        /*1e858*/ 	.byte	0x04, 0x11
        /*1e85a*/ 	.short	(.L_20848 - .L_20847)
	.align		4
.L_20847:
        /*1e85c*/ 	.word	index@($_ZN7cutlass13device_kernelIN5flash19enable_sm80_to_sm89INS1_16FlashAttnBwdSm80INS1_25CollectiveMainloopBwdSm80ILi2ELi2EN4cute5tupleIJNS5_1CILi64EEENS7_ILi128EEES8_EEENS_10bfloat16_tEfNS_4arch4Sm80ELb0ELb1ELb1ELb1ELb0ELb0ELb0ELb0ELi2ELi2ELi4ELi2ELb1EEENS1_24CollectiveEpilogueBwdGQAISA_fSD_Li256ELb1ELb0EEENS1_19SingleTileSchedulerILb1ELb0ELb0ELi128EEEEEEEEEvNT_6ParamsE$_ZZN5flash25CollectiveMainloopBwdSm80ILi2ELi2EN4cute5tupleIJNS1_1CILi64EEENS3_ILi128EEES4_EEEN7cutlass10bfloat16_tEfNS7_4arch4Sm80ELb0ELb1ELb1ELb1ELb0ELb0ELb0ELb0ELi2ELi2ELi4ELi2ELb1EE3mmaINS_16FlashAttnBwdSm80ISB_NS_24CollectiveEpilogueBwdGQAIS6_fSA_Li256ELb1ELb0EEENS_19SingleTileSchedulerILb1ELb0ELb0ELi128EEEE13SharedStorageENS1_6TensorINS1_11ArrayEngineIfLm32EEENS1_6LayoutINS2_IJNS2_IJNS3_ILi2EEESO_EEESO_NS3_ILi4EEEEEENS2_IJNS2_IJNS3_ILi1EEESO_EEESQ_NS3_ILi8EEEEEEEEEEEEbRKNSB_6ParamsERT0_S12_iNS2_IJiiiEEERT_ENKUliiE_clEii)
        /*1e860*/ 	.word	0x00000000


	//----- nvinfo : EIATTR_FRAME_SIZE
	.align		4
.L_20848:
        /*1e864*/ 	.byte	0x04, 0x11
        /*1e866*/ 	.short	(.L_20850 - .L_20849)
	.align		4
.L_20849:
        /*1e868*/ 	.word	index@($_ZN7cutlass13device_kernelIN5flash19enable_sm80_to_sm89INS1_16FlashAttnBwdSm80INS1_25CollectiveMainloopBwdSm80ILi2ELi2EN4cute5tupleIJNS5_1CILi64EEENS7_ILi128EEES8_EEENS_10bfloat16_tEfNS_4arch4Sm80ELb0ELb1ELb1ELb1ELb0ELb0ELb0ELb0ELi2ELi2ELi4ELi2ELb1EEENS1_24CollectiveEpilogueBwdGQAISA_fSD_Li256ELb1ELb0EEENS1_19SingleTileSchedulerILb1ELb0ELb0ELi128EEEEEEEEEvNT_6ParamsE$_ZZN5flash25CollectiveMainloopBwdSm80ILi2ELi2EN4cute5tupleIJNS1_1CILi64EEENS3_ILi128EEES4_EEEN7cutlass10bfloat16_tEfNS7_4arch4Sm80ELb0ELb1ELb1ELb1ELb0ELb0ELb0ELb0ELi2ELi2ELi4ELi2ELb1EE3mmaINS_16FlashAttnBwdSm80ISB_NS_24CollectiveEpilogueBwdGQAIS6_fSA_Li256ELb1ELb0EEENS_19SingleTileSchedulerILb1ELb0ELb0ELi128EEEE13SharedStorageENS1_6TensorINS1_11ArrayEngineIfLm32EEENS1_6LayoutINS2_IJNS2_IJNS3_ILi2EEESO_EEESO_NS3_ILi4EEEEEENS2_IJNS2_IJNS3_ILi1EEESO_EEESQ_NS3_ILi8EEEEEEEEEEEEbRKNSB_6ParamsERT0_S12_iNS2_IJiiiEEERT_ENKUliiE0_clEii)
        /*1e86c*/ 	.word	0x00000000


	//----- nvinfo : EIATTR_FRAME_SIZE
	.align		4
.L_20850:
        /*1e870*/ 	.byte	0x04, 0x11
        /*1e872*/ 	.short	(.L_20852 - .L_20851)
	.align		4
.L_20851:
        /*1e874*/ 	.word	index@($_ZN7cutlass13device_kernelIN5flash19enable_sm80_to_sm89INS1_16FlashAttnBwdSm80INS1_25CollectiveMainloopBwdSm80ILi2ELi2EN4cute5tupleIJNS5_1CILi64EEENS7_ILi128EEES8_EEENS_10bfloat16_tEfNS_4arch4Sm80ELb0ELb1ELb1ELb1ELb0ELb0ELb0ELb0ELi2ELi2ELi4ELi2ELb1EEENS1_24CollectiveEpilogueBwdGQAISA_fSD_Li256ELb1ELb0EEENS1_19SingleTileSchedulerILb1ELb0ELb0ELi128EEEEEEEEEvNT_6ParamsE$_ZZN4cuteplIJiiEJNS_1CILi0EEES2_EEEDaRKNS_15ArithmeticTupleIJDpT_EEERKNS3_IJDpT0_EEEENKUlDpRKT_E_clIJiiEEEDaSH_)
        /*1e878*/ 	.word	0x00000000


	//----- nvinfo : EIATTR_FRAME_SIZE
	.align		4
.L_20852:
        /*1e87c*/ 	.byte	0x04, 0x11
        /*1e87e*/ 	.short	(.L_20854 - .L_20853)
	.align		4
.L_20853:
        /*1e880*/ 	.word	index@($_ZN7cutlass13device_kernelIN5flash19enable_sm80_to_sm89INS1_16FlashAttnBwdSm80INS1_25CollectiveMainloopBwdSm80ILi2ELi2EN4cute5tupleIJNS5_1CILi64EEENS7_ILi128EEES8_EEENS_10bfloat16_tEfNS_4arch4Sm80ELb0ELb1ELb1ELb1ELb0ELb0ELb0ELb0ELi2ELi2ELi4ELi2ELb1EEENS1_24CollectiveEpilogueBwdGQAISA_fSD_Li256ELb1ELb0EEENS1_19SingleTileSchedulerILb1ELb0ELb0ELi128EEEEEEEEEvNT_6ParamsE$_ZZN4cuteplIJiEJNS_1CILi0EEEiEEEDaRKNS_15ArithmeticTupleIJDpT_EEERKNS3_IJDpT0_EEEENKUlDpRKT_E_clIJiiEEEDaSH_)
        /*1e884*/ 	.word	0x00000000


	//----- nvinfo : EIATTR_FRAME_SIZE
	.align		4
.L_20854:
        /*1e888*/ 	.byte	0x04, 0x11
        /*1e88a*/ 	.short	(.L_20856 - .L_20855)
	.align		4
.L_20855:
        /*1e88c*/ 	.word	index@($_ZN7cutlass13device_kernelIN5flash19enable_sm80_to_sm89INS1_16FlashAttnBwdSm80INS1_25CollectiveMainloopBwdSm80ILi2ELi2EN4cute5tupleIJNS5_1CILi64EEENS7_ILi128EEES8_EEENS_10bfloat16_tEfNS_4arch4Sm80ELb0ELb1ELb1ELb1ELb0ELb0ELb0ELb0ELi2ELi2ELi4ELi2ELb1EEENS1_24CollectiveEpilogueBwdGQAISA_fSD_Li256ELb1ELb0EEENS1_19SingleTileSchedulerILb1ELb0ELb0ELi128EEEEEEEEEvNT_6ParamsE$_ZZN4cuteplIJiEJNS_1CILi0EEEEEEDaRKNS_15ArithmeticTupleIJDpT_EEERKNS3_IJDpT0_EEEENKUlDpRKT_E_clIJiEEEDaSH_)
        /*1e890*/ 	.word	0x00000000


	//----- nvinfo : EIATTR_FRAME_SIZE
	.align		4
.L_20856:
        /*1e894*/ 	.byte	0x04, 0x11
        /*1e896*/ 	.short	(.L_20858 - .L_20857)
	.align		4
.L_20857:
        /*1e898*/ 	.word	index@($_ZN7cutlass13device_kernelIN5flash19enable_sm80_to_sm89INS1_16FlashAttnBwdSm80INS1_25CollectiveMainloopBwdSm80ILi2ELi2EN4cute5tupleIJNS5_1CILi64EEENS7_ILi128EEES8_EEENS_10bfloat16_tEfNS_4arch4Sm80ELb0ELb1ELb1ELb1ELb0ELb0ELb0ELb0ELi2ELi2ELi4ELi2ELb1EEENS1_24CollectiveEpilogueBwdGQAISA_fSD_Li256ELb1ELb0EEENS1_19SingleTileSchedulerILb1ELb0ELb0ELi128EEEEEEEEEvNT_6ParamsE$_ZZN4cuteplIJNS_1CILi0EEEiEJS2_S2_iiEEEDaRKNS_15ArithmeticTupleIJDpT_EEERKNS3_IJDpT0_EEEENKUlDpRKT_E_clIJS2_iiiEEEDaSH_)
        /*1e89c*/ 	.word	0x00000000


	//----- nvinfo : EIATTR_FRAME_SIZE
	.align		4
.L_20858:
        /*1e8a0*/ 	.byte	0x04, 0x11
        /*1e8a2*/ 	.short	(.L_20860 - .L_20859)
	.align		4
.L_20859:
        /*1e8a4*/ 	.word	index@($_ZN7cutlass13device_kernelIN5flash19enable_sm80_to_sm89INS1_16FlashAttnBwdSm80INS1_25CollectiveMainloopBwdSm80ILi2ELi2EN4cute5tupleIJNS5_1CILi64EEENS7_ILi128EEES8_EEENS_10bfloat16_tEfNS_4arch4Sm80ELb0ELb1ELb1ELb1ELb0ELb0ELb0ELb0ELi2ELi2ELi4ELi2ELb1EEENS1_24CollectiveEpilogueBwdGQAISA_fSD_Li256ELb1ELb0EEENS1_19SingleTileSchedulerILb1ELb0ELb0ELi128EEEEEEEEEvNT_6ParamsE$_ZZN4cuteplIJNS_1CILi0EEES2_iEJS2_S2_S2_iEEEDaRKNS_15ArithmeticTupleIJDpT_EEERKNS3_IJDpT0_EEEENKUlDpRKT_E_clIJS2_S2_iiEEEDaSH_)
        /*1e8a8*/ 	.word	0x00000000


	//----- nvinfo : EIATTR_FRAME_SIZE
	.align		4
.L_20860:
        /*1e8ac*/ 	.byte	0x04, 0x11
        /*1e8ae*/ 	.short	(.L_20862 - .L_20861)
	.align		4
.L_20861:
        /*1e8b0*/ 	.word	index@($_ZN7cutlass13device_kernelIN5flash19enable_sm80_to_sm89INS1_16FlashAttnBwdSm80INS1_25CollectiveMainloopBwdSm80ILi2ELi2EN4cute5tupleIJNS5_1CILi64EEENS7_ILi128EEES8_EEENS_10bfloat16_tEfNS_4arch4Sm80ELb0ELb1ELb1ELb1ELb0ELb0ELb0ELb0ELi2ELi2ELi4ELi2ELb1EEENS1_24CollectiveEpilogueBwdGQAISA_fSD_Li256ELb1ELb0EEENS1_19SingleTileSchedulerILb1ELb0ELb0ELi128EEEEEEEEEvNT_6ParamsE$_ZZN4cuteplIJNS_1CILi0EEES2_EJiS2_EEEDaRKNS_15ArithmeticTupleIJDpT_EEERKNS3_IJDpT0_EEEENKUlDpRKT_E_clIJiS2_EEEDaSH_)
        /*1e8b4*/ 	.word	0x00000000


	//----- nvinfo : EIATTR_FRAME_SIZE
	.align		4
.L_20862:
        /*1e8b8*/ 	.byte	0x04, 0x11
        /*1e8ba*/ 	.short	(.L_20864 - .L_20863)
	.align		4
.L_20863:
        /*1e8bc*/ 	.word	index@($_ZN7cutlass13device_kernelIN5flash19enable_sm80_to_sm89INS1_16FlashAttnBwdSm80INS1_25CollectiveMainloopBwdSm80ILi2ELi2EN4cute5tupleIJNS5_1CILi64EEENS7_ILi128EEES8_EEENS_10bfloat16_tEfNS_4arch4Sm80ELb0ELb1ELb1ELb1ELb0ELb0ELb0ELb0ELi2ELi2ELi4ELi2ELb1EEENS1_24CollectiveEpilogueBwdGQAISA_fSD_Li256ELb1ELb0EEENS1_19SingleTileSchedulerILb1ELb0ELb0ELi128EEEEEEEEEvNT_6ParamsE$_ZZN4cuteplIJNS_1CILi0EEES2_EJiEEEDaRKNS_15ArithmeticTupleIJDpT_EEERKNS3_IJDpT0_EEEENKUlDpRKT_E_clIJiS2_EEEDaSH_)
        /*1e8c0*/ 	.word	0x00000000


	//----- nvinfo : EIATTR_FRAME_SIZE
	.align		4
.L_20864:
        /*1e8c4*/ 	.byte	0x04, 0x11
        /*1e8c6*/ 	.short	(.L_20866 - .L_20865)
	.align		4
.L_20865:
        /*1e8c8*/ 	.word	index@($_ZN7cutlass13device_kernelIN5flash19enable_sm80_to_sm89INS1_16FlashAttnBwdSm80INS1_25CollectiveMainloopBwdSm80ILi2ELi2EN4cute5tupleIJNS5_1CILi64EEENS7_ILi128EEES8_EEENS_10bfloat16_tEfNS_4arch4Sm80ELb0ELb1ELb1ELb1ELb0ELb0ELb0ELb0ELi2ELi2ELi4ELi2ELb1EEENS1_24CollectiveEpilogueBwdGQAISA_fSD_Li256ELb1ELb0EEENS1_19SingleTileSchedulerILb1ELb0ELb0ELi128EEEEEEEEEvNT_6ParamsE$_ZZN4cuteplIJNS_15ArithmeticTupleIJiiEEEEJNS_1CILi0EEEiiiEEEDaRKNS1_IJDpT_EEERKNS1_IJDpT0_EEEENKUlDpRKT_E_clIJS2_iiiEEEDaSI_)
        /*1e8cc*/ 	.word	0x00000000


	//----- nvinfo : EIATTR_FRAME_SIZE
	.align		4
.L_20866:
        /*1e8d0*/ 	.byte	0x04, 0x11
        /*1e8d2*/ 	.short	(.L_20868 - .L_20867)
	.align		4
.L_20867:
        /*1e8d4*/ 	.word	index@($_ZN7cutlass13device_kernelIN5flash19enable_sm80_to_sm89INS1_16FlashAttnBwdSm80INS1_25CollectiveMainloopBwdSm80ILi2ELi2EN4cute5tupleIJNS5_1CILi64EEENS7_ILi128EEES8_EEENS_10bfloat16_tEfNS_4arch4Sm80ELb0ELb1ELb1ELb1ELb0ELb0ELb0ELb0ELi2ELi2ELi4ELi2ELb1EEENS1_24CollectiveEpilogueBwdGQAISA_fSD_Li256ELb1ELb0EEENS1_19SingleTileSchedulerILb1ELb0ELb0ELi128EEEEEEEEEvNT_6ParamsE$_ZZN4cuteplIJNS_15ArithmeticTupleIJiEEEEJNS1_IJNS_1CILi0EEEiEEEEEEDaRKNS1_IJDpT_EEERKNS1_IJDpT0_EEEENKUlDpRKT_E_clIJNS1_IJiiEEEEEEDaSJ_)
        /*1e8d8*/ 	.word	0x00000000


	//----- nvinfo : EIATTR_FRAME_SIZE
	.align		4
.L_20868:
        /*1e8dc*/ 	.byte	0x04, 0x11
        /*1e8de*/ 	.short	(.L_20870 - .L_20869)
	.align		4
.L_20869:
        /*1e8e0*/ 	.word	index@($_ZN7cutlass13device_kernelIN5flash19enable_sm80_to_sm89INS1_16FlashAttnBwdSm80INS1_25CollectiveMainloopBwdSm80ILi2ELi2EN4cute5tupleIJNS5_1CILi64EEENS7_ILi128EEES8_EEENS_10bfloat16_tEfNS_4arch4Sm80ELb0ELb1ELb1ELb1ELb0ELb0ELb0ELb0ELi2ELi2ELi4ELi2ELb1EEENS1_24CollectiveEpilogueBwdGQAISA_fSD_Li256ELb1ELb0EEENS1_19SingleTileSchedulerILb1ELb0ELb0ELi128EEEEEEEEEvNT_6ParamsE$_ZZN4cute9transformINS_15ArithmeticTupleIJiiEEEZNS_14transform_leafIS2_RNS_8identityEEEDaRKT_OT0_EUlRKT_E_EEDaS8_SA_ENKUlDpSD_E_clIJiiEEEDaSF_)
        /*1e8e4*/ 	.word	0x00000000


	//----- nvinfo : EIATTR_FRAME_SIZE
	.align		4
.L_20870:
        /*1e8e8*/ 	.byte	0x04, 0x11
        /*1e8ea*/ 	.short	(.L_20872 - .L_20871)
	.align		4
.L_20871:
        /*1e8ec*/ 	.word	index@($_ZN7cutlass13device_kernelIN5flash19enable_sm80_to_sm89INS1_16FlashAttnBwdSm80INS1_25CollectiveMainloopBwdSm80ILi2ELi2EN4cute5tupleIJNS5_1CILi64EEENS7_ILi128EEES8_EEENS_10bfloat16_tEfNS_4arch4Sm80ELb0ELb1ELb1ELb1ELb0ELb0ELb0ELb0ELi2ELi2ELi4ELi2ELb1EEENS1_24CollectiveEpilogueBwdGQAISA_fSD_Li256ELb1ELb0EEENS1_19SingleTileSchedulerILb1ELb0ELb0ELi128EEEEEEEEEvNT_6ParamsE$_ZZN4cute9transformINS_15ArithmeticTupleIJNS1_IJiiEEEiiiEEEZNS_14transform_leafIS3_NS_8identityEEEDaRKT_OT0_EUlRKT_E_EEDaS8_SA_ENKUlDpSD_E_clIJNS_5tupleIJiiEEEiiiEEEDaSF_)
        /*1e8f0*/ 	.word	0x00000000


	//----- nvinfo : EIATTR_FRAME_SIZE
	.align		4
.L_20872:
        /*1e8f4*/ 	.byte	0x04, 0x11
        /*1e8f6*/ 	.short	(.L_20874 - .L_20873)
	.align		4
.L_20873:
        /*1e8f8*/ 	.word	index@($_ZN7cutlass13device_kernelIN5flash19enable_sm80_to_sm89INS1_16FlashAttnBwdSm80INS1_25CollectiveMainloopBwdSm80ILi2ELi2EN4cute5tupleIJNS5_1CILi64EEENS7_ILi128EEES8_EEENS_10bfloat16_tEfNS_4arch4Sm80ELb0ELb1ELb1ELb1ELb0ELb0ELb0ELb0ELi2ELi2ELi4ELi2ELb1EEENS1_24CollectiveEpilogueBwdGQAISA_fSD_Li256ELb1ELb0EEENS1_19SingleTileSchedulerILb1ELb0ELb0ELi128EEEEEEEEEvNT_6ParamsE$_ZZN4cute7idx2crdINS_5tupleIJiEEENS1_IJNS1_IJNS1_IJNS_1CILi8EEENS3_ILi2EEEEEES5_S5_NS3_ILi4EEEEEEEEEEEDaRKT_RKT0_ENKUlRKT_RKT0_E_clIiS8_EEDaSI_SL_)
        /*1e8fc*/ 	.word	0x00000000


	//----- nvinfo : EIATTR_FRAME_SIZE
	.align		4
.L_20874:
        /*1e900*/ 	.byte	0x04, 0x11
        /*1e902*/ 	.short	(.L_20876 - .L_20875)
	.align		4
.L_20875:
        /*1e904*/ 	.word	index@($_ZN7cutlass13device_kernelIN5flash19enable_sm80_to_sm89INS1_16FlashAttnBwdSm80INS1_25CollectiveMainloopBwdSm80ILi2ELi2EN4cute5tupleIJNS5_1CILi64EEENS7_ILi128EEES8_EEENS_10bfloat16_tEfNS_4arch4Sm80ELb0ELb1ELb1ELb1ELb0ELb0ELb0ELb0ELi2ELi2ELi4ELi2ELb1EEENS1_24CollectiveEpilogueBwdGQAISA_fSD_Li256ELb1ELb0EEENS1_19SingleTileSchedulerILb1ELb0ELb0ELi128EEEEEEEEEvNT_6ParamsE$_ZZN4cute7idx2crdINS_5tupleIJiEEENS1_IJNS1_IJNS1_IJNS_1CILi8EEENS3_ILi2EEEEEES5_NS3_ILi4EEES5_EEEEEEEEDaRKT_RKT0_ENKUlRKT_RKT0_E_clIiS8_EEDaSI_SL_)
        /*1e908*/ 	.word	0x00000000


	//----- nvinfo : EIATTR_FRAME_SIZE
	.align		4
.L_20876:
        /*1e90c*/ 	.byte	0x04, 0x11
        /*1e90e*/ 	.short	(.L_20878 - .L_20877)
	.align		4
.L_20877:
        /*1e910*/ 	.word	index@($_ZN7cutlass13device_kernelIN5flash19enable_sm80_to_sm89INS1_16FlashAttnBwdSm80INS1_25CollectiveMainloopBwdSm80ILi2ELi2EN4cute5tupleIJNS5_1CILi64EEENS7_ILi128EEES8_EEENS_10bfloat16_tEfNS_4arch4Sm80ELb0ELb1ELb1ELb1ELb0ELb0ELb0ELb0ELi2ELi2ELi4ELi2ELb1EEENS1_24CollectiveEpilogueBwdGQAISA_fSD_Li256ELb1ELb0EEENS1_19SingleTileSchedulerILb1ELb0ELb0ELi128EEEEEEEEEvNT_6ParamsE$_ZZN4cute5sliceINS_5tupleIJNS_10UnderscoreES2_S2_iEEENS1_IJNS1_IJNS_1CILi1EEENS4_ILi0EEEEEElS6_lEEEEEDaRKT_RKT0_ENKUlRKT_RKT0_E_clIS2_lEEDaSH_SK_)
        /*1e914*/ 	.word	0x00000000


	//----- nvinfo : EIATTR_FRAME_SIZE
	.align		4
.L_20878:
        /*1e918*/ 	.byte	0x04, 0x11
        /*1e91a*/ 	.short	(.L_20880 - .L_20879)
	.align		4
.L_20879:
        /*1e91c*/ 	.word	index@($_ZN7cutlass13device_kernelIN5flash19enable_sm80_to_sm89INS1_16FlashAttnBwdSm80INS1_25CollectiveMainloopBwdSm80ILi2ELi2EN4cute5tupleIJNS5_1CILi64EEENS7_ILi128EEES8_EEENS_10bfloat16_tEfNS_4arch4Sm80ELb0ELb1ELb1ELb1ELb0ELb0ELb0ELb0ELi2ELi2ELi4ELi2ELb1EEENS1_24CollectiveEpilogueBwdGQAISA_fSD_Li256ELb1ELb0EEENS1_19SingleTileSchedulerILb1ELb0ELb0ELi128EEEEEEEEEvNT_6ParamsE$_ZZN4cute19as_arithmetic_tupleINS_15ArithmeticTupleIJiiEEEEEDaRKT_ENKUlRKT_E_clIiEEDaS8_)
        /*1e920*/ 	.word	0x00000000


	//----- nvinfo : EIATTR_FRAME_SIZE
	.align		4
.L_20880:
        /*1e924*/ 	.byte	0x04, 0x11
        /*1e926*/ 	.short	(.L_20882 - .L_20881)
	.align		4
.L_20881:
        /*1e928*/ 	.word	index@($_ZN7cutlass13device_kernelIN5flash19enable_sm80_to_sm89INS1_16FlashAttnBwdSm80INS1_25CollectiveMainloopBwdSm80ILi2ELi2EN4cute5tupleIJNS5_1CILi64EEENS7_ILi128EEES8_EEENS_10bfloat16_tEfNS_4arch4Sm80ELb0ELb1ELb1ELb1ELb0ELb0ELb0ELb0ELi2ELi2ELi4ELi2ELb1EEENS1_24CollectiveEpilogueBwdGQAISA_fSD_Li256ELb1ELb0EEENS1_19SingleTileSchedulerILb1ELb0ELb0ELi128EEEEEEEEEvNT_6ParamsE$_ZZN4cute19as_arithmetic_tupleINS_15ArithmeticTupleIJiiEEEEEDaRKT_ENKUlDpRKT_E_clIJiiEEEDaS9_)
        /*1e92c*/ 	.word	0x00000000


	//----- nvinfo : EIATTR_FRAME_SIZE
	.align		4
.L_20882:
        /*1e930*/ 	.byte	0x04, 0x11
        /*1e932*/ 	.short	(.L_20884 - .L_20883)
	.align		4
.L_20883:
        /*1e934*/ 	.word	index@($_ZN7cutlass13device_kernelIN5flash19enable_sm80_to_sm89INS1_16FlashAttnBwdSm80INS1_25CollectiveMainloopBwdSm80ILi2ELi2EN4cute5tupleIJNS5_1CILi64EEENS7_ILi128EEES8_EEENS_10bfloat16_tEfNS_4arch4Sm80ELb0ELb1ELb1ELb1ELb0ELb0ELb0ELb0ELi2ELi2ELi4ELi2ELb1EEENS1_24CollectiveEpilogueBwdGQAISA_fSD_Li256ELb1ELb0EEENS1_19SingleTileSchedulerILb1ELb0ELb0ELi128EEEEEEEEEvNT_6ParamsE$_ZZN4cute19as_arithmetic_tupleINS_15ArithmeticTupleIJNS1_IJiiEEEiiiEEEEEDaRKT_ENKUlRKT_E_clIiEEDaS9_)
        /*1e938*/ 	.word	0x00000000


	//----- nvinfo : EIATTR_FRAME_SIZE
	.align		4
.L_20884:
        /*1e93c*/ 	.byte	0x04, 0x11
        /*1e93e*/ 	.short	(.L_20886 - .L_20885)
	.align		4
.L_20885:
        /*1e940*/ 	.word	index@($_ZN7cutlass13device_kernelIN5flash19enable_sm80_to_sm89INS1_16FlashAttnBwdSm80INS1_25CollectiveMainloopBwdSm80ILi2ELi2EN4cute5tupleIJNS5_1CILi64EEENS7_ILi128EEES8_EEENS_10bfloat16_tEfNS_4arch4Sm80ELb0ELb1ELb1ELb1ELb0ELb0ELb0ELb0ELi2ELi2ELi4ELi2ELb1EEENS1_24CollectiveEpilogueBwdGQAISA_fSD_Li256ELb1ELb0EEENS1_19SingleTileSchedulerILb1ELb0ELb0ELi128EEEEEEEEEvNT_6ParamsE$_ZZN4cute19as_arithmetic_tupleINS_15ArithmeticTupleIJNS1_IJiiEEEiiiEEEEEDaRKT_ENKUlRKT_E_clIS2_EEDaS9_)
        /*1e944*/ 	.word	0x00000000


	//----- nvinfo : EIATTR_FRAME_SIZE
	.align		4
.L_20886:
        /*1e948*/ 	.byte	0x04, 0x11
        /*1e94a*/ 	.short	(.L_20888 - .L_20887)
	.align		4
.L_20887:
        /*1e94c*/ 	.word	index@($_ZN7cutlass13device_kernelIN5flash19enable_sm80_to_sm89INS1_16FlashAttnBwdSm80INS1_25CollectiveMainloopBwdSm80ILi2ELi2EN4cute5tupleIJNS5_1CILi64EEENS7_ILi128EEES8_EEENS_10bfloat16_tEfNS_4arch4Sm80ELb0ELb1ELb1ELb1ELb0ELb0ELb0ELb0ELi2ELi2ELi4ELi2ELb1EEENS1_24CollectiveEpilogueBwdGQAISA_fSD_Li256ELb1ELb0EEENS1_19SingleTileSchedulerILb1ELb0ELb0ELi128EEEEEEEEEvNT_6ParamsE$_ZZN4cute19as_arithmetic_tupleINS_15ArithmeticTupleIJNS1_IJiiEEEiiiEEEEEDaRKT_ENKUlDpRKT_E_clIJS2_iiiEEEDaSA_)
        /*1e950*/ 	.word	0x00000000


	//----- nvinfo : EIATTR_FRAME_SIZE
	.align		4
.L_20888:
        /*1e954*/ 	.byte	0x04, 0x11
        /*1e956*/ 	.short	(.L_20890 - .L_20889)
	.align		4
.L_20889:
        /*1e958*/ 	.word	index@($_ZN7cutlass13device_kernelIN5flash19enable_sm80_to_sm89INS1_16FlashAttnBwdSm80INS1_25CollectiveMainloopBwdSm80ILi2ELi2EN4cute5tupleIJNS5_1CILi64EEENS7_ILi128EEES8_EEENS_10bfloat16_tEfNS_4arch4Sm80ELb0ELb1ELb1ELb1ELb0ELb0ELb0ELb0ELi2ELi2ELi4ELi2ELb1EEENS1_24CollectiveEpilogueBwdGQAISA_fSD_Li256ELb1ELb0EEENS1_19SingleTileSchedulerILb1ELb0ELb0ELi128EEEEEEEEEvNT_6ParamsE$_ZZN4cute14transform_leafINS_15ArithmeticTupleIJiiEEERNS_8identityEEEDaRKT_OT0_ENKUlRKT_E_clIiEEDaSC_)
        /*1e95c*/ 	.word	0x00000000


	//----- nvinfo : EIATTR_FRAME_SIZE
	.align		4
.L_20890:
        /*1e960*/ 	.byte	0x04, 0x11
        /*1e962*/ 	.short	(.L_20892 - .L_20891)
	.align		4
.L_20891:
        /*1e964*/ 	.word	index@($_ZN7cutlass13device_kernelIN5flash19enable_sm80_to_sm89INS1_16FlashAttnBwdSm80INS1_25CollectiveMainloopBwdSm80ILi2ELi2EN4cute5tupleIJNS5_1CILi64EEENS7_ILi128EEES8_EEENS_10bfloat16_tEfNS_4arch4Sm80ELb0ELb1ELb1ELb1ELb0ELb0ELb0ELb0ELi2ELi2ELi4ELi2ELb1EEENS1_24CollectiveEpilogueBwdGQAISA_fSD_Li256ELb1ELb0EEENS1_19SingleTileSchedulerILb1ELb0ELb0ELi128EEEEEEEEEvNT_6ParamsE$_ZZN4cute14transform_leafINS_15ArithmeticTupleIJNS1_IJiiEEEiiiEEENS_8identityEEEDaRKT_OT0_ENKUlRKT_E_clIiEEDaSC_)
        /*1e968*/ 	.word	0x00000000


	//----- nvinfo : EIATTR_FRAME_SIZE
	.align		4
.L_20892:
        /*1e96c*/ 	.byte	0x04, 0x11
        /*1e96e*/ 	.short	(.L_20894 - .L_20893)
	.align		4
.L_20893:
        /*1e970*/ 	.word	index@($_ZN7cutlass13device_kernelIN5flash19enable_sm80_to_sm89INS1_16FlashAttnBwdSm80INS1_25CollectiveMainloopBwdSm80ILi2ELi2EN4cute5tupleIJNS5_1CILi64EEENS7_ILi128EEES8_EEENS_10bfloat16_tEfNS_4arch4Sm80ELb0ELb1ELb1ELb1ELb0ELb0ELb0ELb0ELi2ELi2ELi4ELi2ELb1EEENS1_24CollectiveEpilogueBwdGQAISA_fSD_Li256ELb1ELb0EEENS1_19SingleTileSchedulerILb1ELb0ELb0ELi128EEEEEEEEEvNT_6ParamsE$_ZZN4cute14transform_leafINS_15ArithmeticTupleIJNS1_IJiiEEEiiiEEENS_8identityEEEDaRKT_OT0_ENKUlRKT_E_clIS2_EEDaSC_)
        /*1e974*/ 	.word	0x00000000


	//----- nvinfo : EIATTR_FRAME_SIZE
	.align		4
.L_20894:
        /*1e978*/ 	.byte	0x04, 0x11
        /*1e97a*/ 	.short	(.L_20896 - .L_20895)
	.align		4
.L_20895:
        /*1e97c*/ 	.word	index@($_ZN7cutlass13device_kernelIN5flash19enable_sm80_to_sm89INS1_16FlashAttnBwdSm80INS1_25CollectiveMainloopBwdSm80ILi2ELi2EN4cute5tupleIJNS5_1CILi64EEENS7_ILi128EEES8_EEENS_10bfloat16_tEfNS_4arch4Sm80ELb0ELb1ELb1ELb1ELb0ELb0ELb0ELb0ELi2ELi2ELi4ELi2ELb1EEENS1_24CollectiveEpilogueBwdGQAISA_fSD_Li256ELb1ELb0EEENS1_19SingleTileSchedulerILb1ELb0ELb0ELi128EEEEEEEEEvNT_6ParamsE$_ZZN4cute12filter_tupleINS_5tupleIJNS_10UnderscoreES2_S2_iEEENS1_IJNS1_IJNS_1CILi1EEENS4_ILi0EEEEEElS6_lEEEZNS_5sliceIS3_S8_EEDaRKT_RKT0_EUlRKT_RKT0_E_EEDaSC_SF_OT1_ENKUlDpSI_E_clIJNS1_IJS7_EEENS1_IJlEEENS1_IJS6_EEENS1_IJEEEEEEDaSP_)
        /*1e980*/ 	.word	0x00000000


	//----- nvinfo : EIATTR_FRAME_SIZE
	.align		4
.L_20896:
        /*1e984*/ 	.byte	0x04, 0x11
        /*1e986*/ 	.short	(.L_20898 - .L_20897)
	.align		4
.L_20897:
        /*1e988*/ 	.word	index@($_ZN7cutlass13device_kernelIN5flash19enable_sm80_to_sm89INS1_16FlashAttnBwdSm80INS1_25CollectiveMainloopBwdSm80ILi2ELi2EN4cute5tupleIJNS5_1CILi64EEENS7_ILi128EEES8_EEENS_10bfloat16_tEfNS_4arch4Sm80ELb0ELb1ELb1ELb1ELb0ELb0ELb0ELb0ELi2ELi2ELi4ELi2ELb1EEENS1_24CollectiveEpilogueBwdGQAISA_fSD_Li256ELb1ELb0EEENS1_19SingleTileSchedulerILb1ELb0ELb0ELi128EEEEEEEEEvNT_6ParamsE$_ZN73_INTERNAL_24fd9406_37_flash_bwd_hdim64_bf16_softcap_sm80_cu_8e232a79_330724__cvta_generic_to_sharedEPKv)
        /*1e98c*/ 	.word	0x00000000


	//----- nvinfo : EIATTR_FRAME_SIZE
	.align		4
.L_20898:
        /*1e990*/ 	.byte	0x04, 0x11
        /*1e992*/ 	.short	(.L_20900 - .L_20899)
	.align		4
.L_20899:
        /*1e994*/ 	.word	index@($_ZN7cutlass13device_kernelIN5flash19enable_sm80_to_sm89INS1_16FlashAttnBwdSm80INS1_25CollectiveMainloopBwdSm80ILi2ELi2EN4cute5tupleIJNS5_1CILi64EEENS7_ILi128EEES8_EEENS_10bfloat16_tEfNS_4arch4Sm80ELb0ELb1ELb1ELb1ELb0ELb0ELb0ELb0ELi2ELi2ELi4ELi2ELb1EEENS1_24CollectiveEpilogueBwdGQAISA_fSD_Li256ELb1ELb0EEENS1_19SingleTileSchedulerILb1ELb0ELb0ELi128EEEEEEEEEvNT_6ParamsE$_ZN4cute8smem_ptrIPfECI1NS_12iter_adaptorIS1_S2_EEES1_)
        /*1e998*/ 	.word	0x00000000


	//----- nvinfo : EIATTR_FRAME_SIZE
	.align		4
.L_20900:
        /*1e99c*/ 	.byte	0x04, 0x11
        /*1e99e*/ 	.short	(.L_20902 - .L_20901)
	.align		4
.L_20901:
        /*1e9a0*/ 	.word	index@($_ZN7cutlass13device_kernelIN5flash19enable_sm80_to_sm89INS1_16FlashAttnBwdSm80INS1_25CollectiveMainloopBwdSm80ILi2ELi2EN4cute5tupleIJNS5_1CILi64EEENS7_ILi128EEES8_EEENS_10bfloat16_tEfNS_4arch4Sm80ELb0ELb1ELb1ELb1ELb0ELb0ELb0ELb0ELi2ELi2ELi4ELi2ELb1EEENS1_24CollectiveEpilogueBwdGQAISA_fSD_Li256ELb1ELb0EEENS1_19SingleTileSchedulerILb1ELb0ELb0ELi128EEEEEEEEEvNT_6ParamsE$_ZN4cute8smem_ptrIPN7cutlass9uint128_tEECI1NS_12iter_adaptorIS3_S4_EEES3_)
        /*1e9a4*/ 	.word	0x00000000


	//----- nvinfo : EIATTR_FRAME_SIZE
	.align		4
.L_20902:
        /*1e9a8*/ 	.byte	0x04, 0x11
        /*1e9aa*/ 	.short	(.L_20904 - .L_20903)
	.align		4
.L_20903:
        /*1e9ac*/ 	.word	index@($_ZN7cutlass13device_kernelIN5flash19enable_sm80_to_sm89INS1_16FlashAttnBwdSm80INS1_25CollectiveMainloopBwdSm80ILi2ELi2EN4cute5tupleIJNS5_1CILi64EEENS7_ILi128EEES8_EEENS_10bfloat16_tEfNS_4arch4Sm80ELb0ELb1ELb1ELb1ELb0ELb0ELb0ELb0ELi2ELi2ELi4ELi2ELb1EEENS1_24CollectiveEpilogueBwdGQAISA_fSD_Li256ELb1ELb0EEENS1_19SingleTileSchedulerILb1ELb0ELb0ELi128EEEEEEEEEvNT_6ParamsE$_ZN4cute8smem_ptrIPN7cutlass10bfloat16_tEECI1NS_12iter_adaptorIS3_S4_EEES3_)
        /*1e9b0*/ 	.word	0x00000000


	//----- nvinfo : EIATTR_FRAME_SIZE
	.align		4
.L_20904:
        /*1e9b4*/ 	.byte	0x04, 0x11
        /*1e9b6*/ 	.short	(.L_20906 - .L_20905)
	.align		4
.L_20905:
        /*1e9b8*/ 	.word	index@($_ZN7cutlass13device_kernelIN5flash19enable_sm80_to_sm89INS1_16FlashAttnBwdSm80INS1_25CollectiveMainloopBwdSm80ILi2ELi2EN4cute5tupleIJNS5_1CILi64EEENS7_ILi128EEES8_EEENS_10bfloat16_tEfNS_4arch4Sm80ELb0ELb1ELb1ELb1ELb0ELb0ELb0ELb0ELi2ELi2ELi4ELi2ELb1EEENS1_24CollectiveEpilogueBwdGQAISA_fSD_Li256ELb1ELb0EEENS1_19SingleTileSchedulerILb1ELb0ELb0ELi128EEEEEEEEEvNT_6ParamsE$_ZN4cute8gmem_ptrIPKfECI1NS_12iter_adaptorIS2_S3_EEES2_)
        /*1e9bc*/ 	.word	0x00000000


	//----- nvinfo : EIATTR_FRAME_SIZE
	.align		4
.L_20906:
        /*1e9c0*/ 	.byte	0x04, 0x11
        /*1e9c2*/ 	.short	(.L_20908 - .L_20907)
	.align		4
.L_20907:
        /*1e9c4*/ 	.word	index@($_ZN7cutlass13device_kernelIN5flash19enable_sm80_to_sm89INS1_16FlashAttnBwdSm80INS1_25CollectiveMainloopBwdSm80ILi2ELi2EN4cute5tupleIJNS5_1CILi64EEENS7_ILi128EEES8_EEENS_10bfloat16_tEfNS_4arch4Sm80ELb0ELb1ELb1ELb1ELb0ELb0ELb0ELb0ELi2ELi2ELi4ELi2ELb1EEENS1_24CollectiveEpilogueBwdGQAISA_fSD_Li256ELb1ELb0EEENS1_19SingleTileSchedulerILb1ELb0ELb0ELi128EEEEEEEEEvNT_6ParamsE$_ZN4cute8gmem_ptrIPKN7cutlass9uint128_tEECI1NS_12iter_adaptorIS4_S5_EEES4_)
        /*1e9c8*/ 	.word	0x00000000


	//----- nvinfo : EIATTR_FRAME_SIZE
	.align		4
.L_20908:
        /*1e9cc*/ 	.byte	0x04, 0x11
        /*1e9ce*/ 	.short	(.L_20910 - .L_20909)
	.align		4
.L_20909:
        /*1e9d0*/ 	.word	index@($_ZN7cutlass13device_kernelIN5flash19enable_sm80_to_sm89INS1_16FlashAttnBwdSm80INS1_25CollectiveMainloopBwdSm80ILi2ELi2EN4cute5tupleIJNS5_1CILi64EEENS7_ILi128EEES8_EEENS_10bfloat16_tEfNS_4arch4Sm80ELb0ELb1ELb1ELb1ELb0ELb0ELb0ELb0ELi2ELi2ELi4ELi2ELb1EEENS1_24CollectiveEpilogueBwdGQAISA_fSD_Li256ELb1ELb0EEENS1_19SingleTileSchedulerILb1ELb0ELb0ELi128EEEEEEEEEvNT_6ParamsE$_ZN4cute8gmem_ptrIPKN7cutlass10bfloat16_tEECI1NS_12iter_adaptorIS4_S5_EEES4_)
        /*1e9d4*/ 	.word	0x00000000


	//----- nvinfo : EIATTR_FRAME_SIZE
	.align		4
.L_20910:
        /*1e9d8*/ 	.byte	0x04, 0x11
        /*1e9da*/ 	.short	(.L_20912 - .L_20911)
	.align		4
.L_20911:
        /*1e9dc*/ 	.word	index@($_ZN7cutlass13device_kernelIN5flash19enable_sm80_to_sm89INS1_16FlashAttnBwdSm80INS1_25CollectiveMainloopBwdSm80ILi2ELi2EN4cute5tupleIJNS5_1CILi64EEENS7_ILi128EEES8_EEENS_10bfloat16_tEfNS_4arch4Sm80ELb0ELb1ELb1ELb1ELb0ELb0ELb0ELb0ELi2ELi2ELi4ELi2ELb1EEENS1_24CollectiveEpilogueBwdGQAISA_fSD_Li256ELb1ELb0EEENS1_19SingleTileSchedulerILb1ELb0ELb0ELi128EEEEEEEEEvNT_6ParamsE$_ZN4cute5tupleIJiiEEC2ERKiS3_)
        /*1e9e0*/ 	.word	0x00000000


	//----- nvinfo : EIATTR_FRAME_SIZE
	.align		4
.L_20912:
        /*1e9e4*/ 	.byte	0x04, 0x11
        /*1e9e6*/ 	.short	(.L_20914 - .L_20913)
	.align		4
.L_20913:
        /*1e9e8*/ 	.word	index@($_ZN7cutlass13device_kernelIN5flash19enable_sm80_to_sm89INS1_16FlashAttnBwdSm80INS1_25CollectiveMainloopBwdSm80ILi2ELi2EN4cute5tupleIJNS5_1CILi64EEENS7_ILi128EEES8_EEENS_10bfloat16_tEfNS_4arch4Sm80ELb0ELb1ELb1ELb1ELb0ELb0ELb0ELb0ELi2ELi2ELi4ELi2ELb1EEENS1_24CollectiveEpilogueBwdGQAISA_fSD_Li256ELb1ELb0EEENS1_19SingleTileSchedulerILb1ELb0ELb0ELi128EEEEEEEEEvNT_6ParamsE$_ZN4cute5tupleIJiNS_1CILi0EEEEEC2ERKiRKS2_)
        /*1e9ec*/ 	.word	0x00000000


	//----- nvinfo : EIATTR_FRAME_SIZE
	.align		4
.L_20914:
        /*1e9f0*/ 	.byte	0x04, 0x11
        /*1e9f2*/ 	.short	(.L_20916 - .L_20915)
	.align		4
.L_20915:
        /*1e9f4*/ 	.word	index@($_ZN7cutlass13device_kernelIN5flash19enable_sm80_to_sm89INS1_16FlashAttnBwdSm80INS1_25CollectiveMainloopBwdSm80ILi2ELi2EN4cute5tupleIJNS5_1CILi64EEENS7_ILi128EEES8_EEENS_10bfloat16_tEfNS_4arch4Sm80ELb0ELb1ELb1ELb1ELb0ELb0ELb0ELb0ELi2ELi2ELi4ELi2ELb1EEENS1_24CollectiveEpilogueBwdGQAISA_fSD_Li256ELb1ELb0EEENS1_19SingleTileSchedulerILb1ELb0ELb0ELi128EEEEEEEEEvNT_6ParamsE$_ZN4cute5tupleIJiEEC2ERKi)
        /*1e9f8*/ 	.word	0x00000000


	//----- nvinfo : EIATTR_FRAME_SIZE
	.align		4
.L_20916:
        /*1e9fc*/ 	.byte	0x04, 0x11
        /*1e9fe*/ 	.short	(.L_20918 - .L_20917)
	.align		4
.L_20917:
        /*1ea00*/ 	.word	index@($_ZN7cutlass13device_kernelIN5flash19enable_sm80_to_sm89INS1_16FlashAttnBwdSm80INS1_25CollectiveMainloopBwdSm80ILi2ELi2EN4cute5tupleIJNS5_1CILi64EEENS7_ILi128EEES8_EEENS_10bfloat16_tEfNS_4arch4Sm80ELb0ELb1ELb1ELb1ELb0ELb0ELb0ELb0ELi2ELi2ELi4ELi2ELb1EEENS1_24CollectiveEpilogueBwdGQAISA_fSD_Li256ELb1ELb0EEENS1_19SingleTileSchedulerILb1ELb0ELb0ELi128EEEEEEEEEvNT_6ParamsE$_ZN4cute5tupleIJNS_1CILi0EEEiiiEEC2ERKS2_RKiS7_S7_)
        /*1ea04*/ 	.word	0x00000000


	//----- nvinfo : EIATTR_FRAME_SIZE
	.align		4
.L_20918:
        /*1ea08*/ 	.byte	0x04, 0x11
        /*1ea0a*/ 	.short	(.L_20920 - .L_20919)
	.align		4
.L_20919:
        /*1ea0c*/ 	.word	index@($_ZN7cutlass13device_kernelIN5flash19enable_sm80_to_sm89INS1_16FlashAttnBwdSm80INS1_25CollectiveMainloopBwdSm80ILi2ELi2EN4cute5tupleIJNS5_1CILi64EEENS7_ILi128EEES8_EEENS_10bfloat16_tEfNS_4arch4Sm80ELb0ELb1ELb1ELb1ELb0ELb0ELb0ELb0ELi2ELi2ELi4ELi2ELb1EEENS1_24CollectiveEpilogueBwdGQAISA_fSD_Li256ELb1ELb0EEENS1_19SingleTileSchedulerILb1ELb0ELb0ELi128EEEEEEEEEvNT_6ParamsE$_ZN4cute5tupleIJNS_1CILi0EEEiEEC2ERKS2_RKi)
        /*1ea10*/ 	.word	0x00000000


	//----- nvinfo : EIATTR_FRAME_SIZE
	.align		4
.L_20920:
        /*1ea14*/ 	.byte	0x04, 0x11
        /*1ea16*/ 	.short	(.L_20922 - .L_20921)
	.align		4
.L_20921:
        /*1ea18*/ 	.word	index@($_ZN7cutlass13device_kernelIN5flash19enable_sm80_to_sm89INS1_16FlashAttnBwdSm80INS1_25CollectiveMainloopBwdSm80ILi2ELi2EN4cute5tupleIJNS5_1CILi64EEENS7_ILi128EEES8_EEENS_10bfloat16_tEfNS_4arch4Sm80ELb0ELb1ELb1ELb1ELb0ELb0ELb0ELb0ELi2ELi2ELi4ELi2ELb1EEENS1_24CollectiveEpilogueBwdGQAISA_fSD_Li256ELb1ELb0EEENS1_19SingleTileSchedulerILb1ELb0ELb0ELi128EEEEEEEEEvNT_6ParamsE$_ZN4cute5tupleIJNS_1CILi0EEES2_iiEEC2ERKS2_S5_RKiS7_)
        /*1ea1c*/ 	.word	0x00000000


	//----- nvinfo : EIATTR_FRAME_SIZE
	.align		4
.L_20922:
        /*1ea20*/ 	.byte	0x04, 0x11
        /*1ea22*/ 	.short	(.L_20924 - .L_20923)
	.align		4
.L_20923:
        /*1ea24*/ 	.word	index@($_ZN7cutlass13device_kernelIN5flash19enable_sm80_to_sm89INS1_16FlashAttnBwdSm80INS1_25CollectiveMainloopBwdSm80ILi2ELi2EN4cute5tupleIJNS5_1CILi64EEENS7_ILi128EEES8_EEENS_10bfloat16_tEfNS_4arch4Sm80ELb0ELb1ELb1ELb1ELb0ELb0ELb0ELb0ELi2ELi2ELi4ELi2ELb1EEENS1_24CollectiveEpilogueBwdGQAISA_fSD_Li256ELb1ELb0EEENS1_19SingleTileSchedulerILb1ELb0ELb0ELi128EEEEEEEEEvNT_6ParamsE$_ZN4cute5tupleIJNS_1CILi0EEES2_iEEC2ERKS2_S5_RKi)
        /*1ea28*/ 	.word	0x00000000


	//----- nvinfo : EIATTR_FRAME_SIZE
	.align		4
.L_20924:
        /*1ea2c*/ 	.byte	0x04, 0x11
        /*1ea2e*/ 	.short	(.L_20926 - .L_20925)
	.align		4
.L_20925:
        /*1ea30*/ 	.word	index@($_ZN7cutlass13device_kernelIN5flash19enable_sm80_to_sm89INS1_16FlashAttnBwdSm80INS1_25CollectiveMainloopBwdSm80ILi2ELi2EN4cute5tupleIJNS5_1CILi64EEENS7_ILi128EEES8_EEENS_10bfloat16_tEfNS_4arch4Sm80ELb0ELb1ELb1ELb1ELb0ELb0ELb0ELb0ELi2ELi2ELi4ELi2ELb1EEENS1_24CollectiveEpilogueBwdGQAISA_fSD_Li256ELb1ELb0EEENS1_19SingleTileSchedulerILb1ELb0ELb0ELi128EEEEEEEEEvNT_6ParamsE$_ZN4cute5tupleIJNS_1CILi0EEES2_S2_iEEC2ERKS2_S5_S5_RKi)
        /*1ea34*/ 	.word	0x00000000


	//----- nvinfo : EIATTR_FRAME_SIZE
	.align		4
.L_20926:
        /*1ea38*/ 	.byte	0x04, 0x11
        /*1ea3a*/ 	.short	(.L_20928 - .L_20927)
	.align		4
.L_20927:
        /*1ea3c*/ 	.word	index@($_ZN7cutlass13device_kernelIN5flash19enable_sm80_to_sm89INS1_16FlashAttnBwdSm80INS1_25CollectiveMainloopBwdSm80ILi2ELi2EN4cute5tupleIJNS5_1CILi64EEENS7_ILi128EEES8_EEENS_10bfloat16_tEfNS_4arch4Sm80ELb0ELb1ELb1ELb1ELb0ELb0ELb0ELb0ELi2ELi2ELi4ELi2ELb1EEENS1_24CollectiveEpilogueBwdGQAISA_fSD_Li256ELb1ELb0EEENS1_19SingleTileSchedulerILb1ELb0ELb0ELi128EEEEEEEEEvNT_6ParamsE$_ZN4cute5tupleIJNS_15ArithmeticTupleIJiiEEEiiiEEC2ERKS2_RKiS7_S7_)
        /*1ea40*/ 	.word	0x00000000


	//----- nvinfo : EIATTR_FRAME_SIZE
	.align		4
.L_20928:
        /*1ea44*/ 	.byte	0x04, 0x11
        /*1ea46*/ 	.short	(.L_20930 - .L_20929)
	.align		4
.L_20929:
        /*1ea48*/ 	.word	index@($_ZN7cutlass13device_kernelIN5flash19enable_sm80_to_sm89INS1_16FlashAttnBwdSm80INS1_25CollectiveMainloopBwdSm80ILi2ELi2EN4cute5tupleIJNS5_1CILi64EEENS7_ILi128EEES8_EEENS_10bfloat16_tEfNS_4arch4Sm80ELb0ELb1ELb1ELb1ELb0ELb0ELb0ELb0ELi2ELi2ELi4ELi2ELb1EEENS1_24CollectiveEpilogueBwdGQAISA_fSD_Li256ELb1ELb0EEENS1_19SingleTileSchedulerILb1ELb0ELb0ELi128EEEEEEEEEvNT_6ParamsE$_ZN4cute5tupleIJNS_15ArithmeticTupleIJiiEEEEEC2ERKS2_)
        /*1ea4c*/ 	.word	0x00000000


	//----- nvinfo : EIATTR_FRAME_SIZE
	.align		4
.L_20930:
        /*1ea50*/ 	.byte	0x04, 0x11
        /*1ea52*/ 	.short	(.L_20932 - .L_20931)
	.align		4
.L_20931:
        /*1ea54*/ 	.word	index@($_ZN7cutlass13device_kernelIN5flash19enable_sm80_to_sm89INS1_16FlashAttnBwdSm80INS1_25CollectiveMainloopBwdSm80ILi2ELi2EN4cute5tupleIJNS5_1CILi64EEENS7_ILi128EEES8_EEENS_10bfloat16_tEfNS_4arch4Sm80ELb0ELb1ELb1ELb1ELb0ELb0ELb0ELb0ELi2ELi2ELi4ELi2ELb1EEENS1_24CollectiveEpilogueBwdGQAISA_fSD_Li256ELb1ELb0EEENS1_19SingleTileSchedulerILb1ELb0ELb0ELi128EEEEEEEEEvNT_6ParamsE$_ZN4cute5tupleIJNS_15ArithmeticTupleIJiEEEEEC2ERKS2_)
        /*1ea58*/ 	.word	0x00000000


	//----- nvinfo : EIATTR_FRAME_SIZE
	.align		4
.L_20932:
        /*1ea5c*/ 	.byte	0x04, 0x11
        /*1ea5e*/ 	.short	(.L_20934 - .L_20933)
	.align		4
.L_20933:
        /*1ea60*/ 	.word	index@($_ZN7cutlass13device_kernelIN5flash19enable_sm80_to_sm89INS1_16FlashAttnBwdSm80INS1_25CollectiveMainloopBwdSm80ILi2ELi2EN4cute5tupleIJNS5_1CILi64EEENS7_ILi128EEES8_EEENS_10bfloat16_tEfNS_4arch4Sm80ELb0ELb1ELb1ELb1ELb0ELb0ELb0ELb0ELi2ELi2ELi4ELi2ELb1EEENS1_24CollectiveEpilogueBwdGQAISA_fSD_Li256ELb1ELb0EEENS1_19SingleTileSchedulerILb1ELb0ELb0ELi128EEEEEEEEEvNT_6ParamsE$_ZN4cute5tupleIJNS_15ArithmeticTupleIJNS_1CILi0EEEiEEEEEC2ERKS4_)
        /*1ea64*/ 	.word	0x00000000


	//----- nvinfo : EIATTR_FRAME_SIZE
	.align		4
.L_20934:
        /*1ea68*/ 	.byte	0x04, 0x11
        /*1ea6a*/ 	.short	(.L_20936 - .L_20935)
	.align		4
.L_20935:
        /*1ea6c*/ 	.word	index@($_ZN7cutlass13device_kernelIN5flash19enable_sm80_to_sm89INS1_16FlashAttnBwdSm80INS1_25CollectiveMainloopBwdSm80ILi2ELi2EN4cute5tupleIJNS5_1CILi64EEENS7_ILi128EEES8_EEENS_10bfloat16_tEfNS_4arch4Sm80ELb0ELb1ELb1ELb1ELb0ELb0ELb0ELb0ELi2ELi2ELi4ELi2ELb1EEENS1_24CollectiveEpilogueBwdGQAISA_fSD_Li256ELb1ELb0EEENS1_19SingleTileSchedulerILb1ELb0ELb0ELi128EEEEEEEEEvNT_6ParamsE$_ZN4cute5tupleIJNS0_IJNS0_IJNS_1CILi8EEENS1_ILi1EEEEEENS1_ILi2EEES3_EEENS0_IJNS0_IJS3_NS1_ILi0EEEEEElS7_EEEEEC2ERKS6_RKS9_)
        /*1ea70*/ 	.word	0x00000000


	//----- nvinfo : EIATTR_FRAME_SIZE
	.align		4
.L_20936:
        /*1ea74*/ 	.byte	0x04, 0x11
        /*1ea76*/ 	.short	(.L_20938 - .L_20937)
	.align		4
.L_20937:
        /*1ea78*/ 	.word	index@($_ZN7cutlass13device_kernelIN5flash19enable_sm80_to_sm89INS1_16FlashAttnBwdSm80INS1_25CollectiveMainloopBwdSm80ILi2ELi2EN4cute5tupleIJNS5_1CILi64EEENS7_ILi128EEES8_EEENS_10bfloat16_tEfNS_4arch4Sm80ELb0ELb1ELb1ELb1ELb0ELb0ELb0ELb0ELi2ELi2ELi4ELi2ELb1EEENS1_24CollectiveEpilogueBwdGQAISA_fSD_Li256ELb1ELb0EEENS1_19SingleTileSchedulerILb1ELb0ELb0ELi128EEEEEEEEEvNT_6ParamsE$_ZN4cute3eso3ESOILb1ELb0EJNS_6LayoutINS_5tupleIJNS3_IJNS_1CILi8EEENS4_ILi1EEEEEENS4_ILi2EEES6_EEENS3_IJNS3_IJS6_NS4_ILi0EEEEEENS4_ILi2048EEESA_EEEEEiEEC2ERKSE_RKi)
        /*1ea7c*/ 	.word	0x00000000


	//----- nvinfo : EIATTR_FRAME_SIZE
	.align		4
.L_20938:
        /*1ea80*/ 	.byte	0x04, 0x11
        /*1ea82*/ 	.short	(.L_20940 - .L_20939)
	.align		4
.L_20939:
        /*1ea84*/ 	.word	index@($_ZN7cutlass13device_kernelIN5flash19enable_sm80_to_sm89INS1_16FlashAttnBwdSm80INS1_25CollectiveMainloopBwdSm80ILi2ELi2EN4cute5tupleIJNS5_1CILi64EEENS7_ILi128EEES8_EEENS_10bfloat16_tEfNS_4arch4Sm80ELb0ELb1ELb1ELb1ELb0ELb0ELb0ELb0ELi2ELi2ELi4ELi2ELb1EEENS1_24CollectiveEpilogueBwdGQAISA_fSD_Li256ELb1ELb0EEENS1_19SingleTileSchedulerILb1ELb0ELb0ELi128EEEEEEEEEvNT_6ParamsE$_ZN4cute3eso3ESOILb1ELb0EJNS_6LayoutINS_5tupleIJNS3_IJNS_1CILi8EEENS4_ILi1EEEEEENS4_ILi2EEES6_EEENS3_IJNS3_IJS6_NS4_ILi0EEEEEENS4_ILi2048EEESA_EEEEENS_10ViewEngineINS_8smem_ptrIPN7cutlass10bfloat16_tEEEEEEEC2ERKSE_RKSL_)
        /*1ea88*/ 	.word	0x00000000


	//----- nvinfo : EIATTR_FRAME_SIZE
	.align		4
.L_20940:
        /*1ea8c*/ 	.byte	0x04, 0x11
        /*1ea8e*/ 	.short	(.L_20942 - .L_20941)
	.align		4
.L_20941:
        /*1ea90*/ 	.word	index@($_ZN7cutlass13device_kernelIN5flash19enable_sm80_to_sm89INS1_16FlashAttnBwdSm80INS1_25CollectiveMainloopBwdSm80ILi2ELi2EN4cute5tupleIJNS5_1CILi64EEENS7_ILi128EEES8_EEENS_10bfloat16_tEfNS_4arch4Sm80ELb0ELb1ELb1ELb1ELb0ELb0ELb0ELb0ELi2ELi2ELi4ELi2ELb1EEENS1_24CollectiveEpilogueBwdGQAISA_fSD_Li256ELb1ELb0EEENS1_19SingleTileSchedulerILb1ELb0ELb0ELi128EEEEEEEEEvNT_6ParamsE$_ZN4cute3eso3ESOILb1ELb0EJNS_6LayoutINS_5tupleIJNS3_IJNS_1CILi8EEENS4_ILi1EEEEEEEEENS3_IJNS3_IJS6_NS4_ILi0EEEEEEEEEEElEEC2ERKSC_RKl)
        /*1ea94*/ 	.word	0x00000000


	//----- nvinfo : EIATTR_FRAME_SIZE
	.align		4
.L_20942:
        /*1ea98*/ 	.byte	0x04, 0x11
        /*1ea9a*/ 	.short	(.L_20944 - .L_20943)
	.align		4
.L_20943:
        /*1ea9c*/ 	.word	index@($_ZN7cutlass13device_kernelIN5flash19enable_sm80_to_sm89INS1_16FlashAttnBwdSm80INS1_25CollectiveMainloopBwdSm80ILi2ELi2EN4cute5tupleIJNS5_1CILi64EEENS7_ILi128EEES8_EEENS_10bfloat16_tEfNS_4arch4Sm80ELb0ELb1ELb1ELb1ELb0ELb0ELb0ELb0ELi2ELi2ELi4ELi2ELb1EEENS1_24CollectiveEpilogueBwdGQAISA_fSD_Li256ELb1ELb0EEENS1_19SingleTileSchedulerILb1ELb0ELb0ELi128EEEEEEEEEvNT_6ParamsE$_ZN4cute3eso3ESOILb1ELb0EJNS_6LayoutINS_5tupleIJNS3_IJNS_1CILi8EEENS4_ILi1EEEEEEEEENS3_IJNS3_IJS6_NS4_ILi0EEEEEEEEEEEiEEC2ERKSC_RKi)
        /*1eaa0*/ 	.word	0x00000000


	//----- nvinfo : EIATTR_FRAME_SIZE
	.align		4
.L_20944:
        /*1eaa4*/ 	.byte	0x04, 0x11
        /*1eaa6*/ 	.short	(.L_20946 - .L_20945)
	.align		4
.L_20945:
        /*1eaa8*/ 	.word	index@($_ZN7cutlass13device_kernelIN5flash19enable_sm80_to_sm89INS1_16FlashAttnBwdSm80INS1_25CollectiveMainloopBwdSm80ILi2ELi2EN4cute5tupleIJNS5_1CILi64EEENS7_ILi128EEES8_EEENS_10bfloat16_tEfNS_4arch4Sm80ELb0ELb1ELb1ELb1ELb0ELb0ELb0ELb0ELi2ELi2ELi4ELi2ELb1EEENS1_24CollectiveEpilogueBwdGQAISA_fSD_Li256ELb1ELb0EEENS1_19SingleTileSchedulerILb1ELb0ELb0ELi128EEEEEEEEEvNT_6ParamsE$_ZN4cute3eso3ESOILb1ELb0EJNS_6LayoutINS_5tupleIJNS3_IJNS_1CILi8EEENS4_ILi1EEEEEEEEENS3_IJNS3_IJS6_NS4_ILi0EEEEEEEEEEENS_10ViewEngineINS_8smem_ptrIPN7cutlass10bfloat16_tEEEEEEEC2ERKSC_RKSJ_)
        /*1eaac*/ 	.word	0x00000000


	//----- nvinfo : EIATTR_FRAME_SIZE
	.align		4
.L_20946:
        /*1eab0*/ 	.byte	0x04, 0x11
        /*1eab2*/ 	.short	(.L_20948 - .L_20947)
	.align		4
.L_20947:
        /*1eab4*/ 	.word	index@($_ZN7cutlass13device_kernelIN5flash19enable_sm80_to_sm89INS1_16FlashAttnBwdSm80INS1_25CollectiveMainloopBwdSm80ILi2ELi2EN4cute5tupleIJNS5_1CILi64EEENS7_ILi128EEES8_EEENS_10bfloat16_tEfNS_4arch4Sm80ELb0ELb1ELb1ELb1ELb0ELb0ELb0ELb0ELi2ELi2ELi4ELi2ELb1EEENS1_24CollectiveEpilogueBwdGQAISA_fSD_Li256ELb1ELb0EEENS1_19SingleTileSchedulerILb1ELb0ELb0ELi128EEEEEEEEEvNT_6ParamsE$_ZN4cute3eso3ESOILb1ELb0EJNS_6LayoutINS_5tupleIJNS3_IJNS_1CILi8EEENS4_ILi1EEEEEEEEENS3_IJNS3_IJS6_NS4_ILi0EEEEEEEEEEENS_10ViewEngineINS_8gmem_ptrIPKN7cutlass10bfloat16_tEEEEEEEC2ERKSC_RKSK_)
        /*1eab8*/ 	.word	0x00000000


	//----- nvinfo : EIATTR_FRAME_SIZE
	.align		4
.L_20948:
        /*1eabc*/ 	.byte	0x04, 0x11
        /*1eabe*/ 	.short	(.L_20950 - .L_20949)
	.align		4
.L_20949:
        /*1eac0*/ 	.word	index@($_ZN7cutlass13device_kernelIN5flash19enable_sm80_to_sm89INS1_16FlashAttnBwdSm80INS1_25CollectiveMainloopBwdSm80ILi2ELi2EN4cute5tupleIJNS5_1CILi64EEENS7_ILi128EEES8_EEENS_10bfloat16_tEfNS_4arch4Sm80ELb0ELb1ELb1ELb1ELb0ELb0ELb0ELb0ELi2ELi2ELi4ELi2ELb1EEENS1_24CollectiveEpilogueBwdGQAISA_fSD_Li256ELb1ELb0EEENS1_19SingleTileSchedulerILb1ELb0ELb0ELi128EEEEEEEEEvNT_6ParamsE$_ZN4cute3eso3ESOILb1ELb0EJNS_6LayoutINS_5tupleIJNS3_IJNS_1CILi4EEENS4_ILi1EEEEEES6_EEENS3_IJNS3_IJS6_NS4_ILi0EEEEEES9_EEEEEiEEC2ERKSC_RKi)
        /*1eac4*/ 	.word	0x00000000


	//----- nvinfo : EIATTR_FRAME_SIZE
	.align		4
.L_20950:
        /*1eac8*/ 	.byte	0x04, 0x11
        /*1eaca*/ 	.short	(.L_20952 - .L_20951)
	.align		4
.L_20951:
        /*1eacc*/ 	.word	index@($_ZN7cutlass13device_kernelIN5flash19enable_sm80_to_sm89INS1_16FlashAttnBwdSm80INS1_25CollectiveMainloopBwdSm80ILi2ELi2EN4cute5tupleIJNS5_1CILi64EEENS7_ILi128EEES8_EEENS_10bfloat16_tEfNS_4arch4Sm80ELb0ELb1ELb1ELb1ELb0ELb0ELb0ELb0ELi2ELi2ELi4ELi2ELb1EEENS1_24CollectiveEpilogueBwdGQAISA_fSD_Li256ELb1ELb0EEENS1_19SingleTileSchedulerILb1ELb0ELb0ELi128EEEEEEEEEvNT_6ParamsE$_ZN4cute3eso3ESOILb1ELb0EJNS_6LayoutINS_5tupleIJNS3_IJNS_1CILi4EEENS4_ILi1EEEEEES6_EEENS3_IJNS3_IJS6_NS4_ILi0EEEEEES9_EEEEENS_10ViewEngineINS_8smem_ptrIPfEEEEEEC2ERKSC_RKSH_)
        /*1ead0*/ 	.word	0x00000000


	//----- nvinfo : EIATTR_FRAME_SIZE
	.align		4
.L_20952:
        /*1ead4*/ 	.byte	0x04, 0x11
        /*1ead6*/ 	.short	(.L_20954 - .L_20953)
	.align		4
.L_20953:
        /*1ead8*/ 	.word	index@($_ZN7cutlass13device_kernelIN5flash19enable_sm80_to_sm89INS1_16FlashAttnBwdSm80INS1_25CollectiveMainloopBwdSm80ILi2ELi2EN4cute5tupleIJNS5_1CILi64EEENS7_ILi128EEES8_EEENS_10bfloat16_tEfNS_4arch4Sm80ELb0ELb1ELb1ELb1ELb0ELb0ELb0ELb0ELi2ELi2ELi4ELi2ELb1EEENS1_24CollectiveEpilogueBwdGQAISA_fSD_Li256ELb1ELb0EEENS1_19SingleTileSchedulerILb1ELb0ELb0ELi128EEEEEEEEEvNT_6ParamsE$_ZN4cute3eso3ESOILb1ELb0EJNS_6LayoutINS_5tupleIJNS3_IJNS_1CILi4EEENS4_ILi1EEEEEES6_EEENS3_IJNS3_IJS6_NS4_ILi0EEEEEES9_EEEEENS_10ViewEngineINS_8gmem_ptrIPKfEEEEEEC2ERKSC_RKSI_)
        /*1eadc*/ 	.word	0x00000000


	//----- nvinfo : EIATTR_FRAME_SIZE
	.align		4
.L_20954:
        /*1eae0*/ 	.byte	0x04, 0x11
        /*1eae2*/ 	.short	(.L_20956 - .L_20955)
	.align		4
.L_20955:
        /*1eae4*/ 	.word	index@($_ZN7cutlass13device_kernelIN5flash19enable_sm80_to_sm89INS1_16FlashAttnBwdSm80INS1_25CollectiveMainloopBwdSm80ILi2ELi2EN4cute5tupleIJNS5_1CILi64EEENS7_ILi128EEES8_EEENS_10bfloat16_tEfNS_4arch4Sm80ELb0ELb1ELb1ELb1ELb0ELb0ELb0ELb0ELi2ELi2ELi4ELi2ELb1EEENS1_24CollectiveEpilogueBwdGQAISA_fSD_Li256ELb1ELb0EEENS1_19SingleTileSchedulerILb1ELb0ELb0ELi128EEEEEEEEEvNT_6ParamsE$_ZN4cute3eso3ESOILb1ELb0EJNS_6LayoutINS_5tupleIJNS3_IJNS_1CILi4EEENS4_ILi1EEEEEEEEENS3_IJNS3_IJS6_NS4_ILi0EEEEEEEEEEENS_10ViewEngineINS_8smem_ptrIPfEEEEEEC2ERKSC_RKSH_)
        /*1eae8*/ 	.word	0x00000000


	//----- nvinfo : EIATTR_FRAME_SIZE
	.align		4
.L_20956:
        /*1eaec*/ 	.byte	0x04, 0x11
        /*1eaee*/ 	.short	(.L_20958 - .L_20957)
	.align		4
.L_20957:
        /*1eaf0*/ 	.word	index@($_ZN7cutlass13device_kernelIN5flash19enable_sm80_to_sm89INS1_16FlashAttnBwdSm80INS1_25CollectiveMainloopBwdSm80ILi2ELi2EN4cute5tupleIJNS5_1CILi64EEENS7_ILi128EEES8_EEENS_10bfloat16_tEfNS_4arch4Sm80ELb0ELb1ELb1ELb1ELb0ELb0ELb0ELb0ELi2ELi2ELi4ELi2ELb1EEENS1_24CollectiveEpilogueBwdGQAISA_fSD_Li256ELb1ELb0EEENS1_19SingleTileSchedulerILb1ELb0ELb0ELi128EEEEEEEEEvNT_6ParamsE$_ZN4cute3eso3ESOILb1ELb0EJNS_6LayoutINS_5tupleIJNS3_IJNS_1CILi4EEENS4_ILi1EEEEEEEEENS3_IJNS3_IJS6_NS4_ILi0EEEEEEEEEEENS_10ViewEngineINS_8gmem_ptrIPKfEEEEEEC2ERKSC_RKSI_)
        /*1eaf4*/ 	.word	0x00000000


	//----- nvinfo : EIATTR_FRAME_SIZE
	.align		4
.L_20958:
        /*1eaf8*/ 	.byte	0x04, 0x11
        /*1eafa*/ 	.short	(.L_20960 - .L_20959)
	.align		4
.L_20959:
        /*1eafc*/ 	.word	index@($_ZN7cutlass13device_kernelIN5flash19enable_sm80_to_sm89INS1_16FlashAttnBwdSm80INS1_25CollectiveMainloopBwdSm80ILi2ELi2EN4cute5tupleIJNS5_1CILi64EEENS7_ILi128EEES8_EEENS_10bfloat16_tEfNS_4arch4Sm80ELb0ELb1ELb1ELb1ELb0ELb0ELb0ELb0ELi2ELi2ELi4ELi2ELb1EEENS1_24CollectiveEpilogueBwdGQAISA_fSD_Li256ELb1ELb0EEENS1_19SingleTileSchedulerILb1ELb0ELb0ELi128EEEEEEEEEvNT_6ParamsE$_ZN4cute3eso3ESOILb1ELb0EJNS_6LayoutINS_5tupleIJNS3_IJNS_1CILi1EEES5_EEEEEENS3_IJNS3_IJS5_NS4_ILi0EEEEEEEEEEENS_10ViewEngineINS_8smem_ptrIPN7cutlass9uint128_tEEEEEEEC2ERKSB_RKSI_)
        /*1eb00*/ 	.word	0x00000000


	//----- nvinfo : EIATTR_FRAME_SIZE
	.align		4
.L_20960:
        /*1eb04*/ 	.byte	0x04, 0x11
        /*1eb06*/ 	.short	(.L_20962 - .L_20961)
	.align		4
.L_20961:
        /*1eb08*/ 	.word	index@($_ZN7cutlass13device_kernelIN5flash19enable_sm80_to_sm89INS1_16FlashAttnBwdSm80INS1_25CollectiveMainloopBwdSm80ILi2ELi2EN4cute5tupleIJNS5_1CILi64EEENS7_ILi128EEES8_EEENS_10bfloat16_tEfNS_4arch4Sm80ELb0ELb1ELb1ELb1ELb0ELb0ELb0ELb0ELi2ELi2ELi4ELi2ELb1EEENS1_24CollectiveEpilogueBwdGQAISA_fSD_Li256ELb1ELb0EEENS1_19SingleTileSchedulerILb1ELb0ELb0ELi128EEEEEEEEEvNT_6ParamsE$_ZN4cute3eso3ESOILb1ELb0EJNS_6LayoutINS_5tupleIJNS3_IJNS_1CILi1EEES5_EEEEEENS3_IJNS3_IJS5_NS4_ILi0EEEEEEEEEEENS_10ViewEngineINS_8gmem_ptrIPKN7cutlass9uint128_tEEEEEEEC2ERKSB_RKSJ_)
        /*1eb0c*/ 	.word	0x00000000


	//----- nvinfo : EIATTR_FRAME_SIZE
	.align		4
.L_20962:
        /*1eb10*/ 	.byte	0x04, 0x11
        /*1eb12*/ 	.short	(.L_20964 - .L_20963)
	.align		4
.L_20963:
        /*1eb14*/ 	.word	index@($_ZN7cutlass13device_kernelIN5flash19enable_sm80_to_sm89INS1_16FlashAttnBwdSm80INS1_25CollectiveMainloopBwdSm80ILi2ELi2EN4cute5tupleIJNS5_1CILi64EEENS7_ILi128EEES8_EEENS_10bfloat16_tEfNS_4arch4Sm80ELb0ELb1ELb1ELb1ELb0ELb0ELb0ELb0ELi2ELi2ELi4ELi2ELb1EEENS1_24CollectiveEpilogueBwdGQAISA_fSD_Li256ELb1ELb0EEENS1_19SingleTileSchedulerILb1ELb0ELb0ELi128EEEEEEEEEvNT_6ParamsE$_ZN4cute3eso3ESOILb1ELb0EJNS_5tupleIJNS_1CILi1EEENS3_ILi0EEEEEElS5_EEC2ERKS6_RKlRKS5_)
        /*1eb18*/ 	.word	0x00000000


	//----- nvinfo : EIATTR_FRAME_SIZE
	.align		4
.L_20964:
        /*1eb1c*/ 	.byte	0x04, 0x11
        /*1eb1e*/ 	.short	(.L_20966 - .L_20965)
	.align		4
.L_20965:
        /*1eb20*/ 	.word	index@($_ZN7cutlass13device_kernelIN5flash19enable_sm80_to_sm89INS1_16FlashAttnBwdSm80INS1_25CollectiveMainloopBwdSm80ILi2ELi2EN4cute5tupleIJNS5_1CILi64EEENS7_ILi128EEES8_EEENS_10bfloat16_tEfNS_4arch4Sm80ELb0ELb1ELb1ELb1ELb0ELb0ELb0ELb0ELi2ELi2ELi4ELi2ELb1EEENS1_24CollectiveEpilogueBwdGQAISA_fSD_Li256ELb1ELb0EEENS1_19SingleTileSchedulerILb1ELb0ELb0ELi128EEEEEEEEEvNT_6ParamsE$_ZN4cute3eso3ESOILb1ELb0EJNS_5tupleIJNS2_IJNS_1CILi8EEENS3_ILi1EEEEEENS3_ILi2EEES5_EEENS2_IJNS2_IJS5_NS3_ILi0EEEEEElS9_EEEEEC2ERKS8_RKSB_)
        /*1eb24*/ 	.word	0x00000000


	//----- nvinfo : EIATTR_FRAME_SIZE
	.align		4
.L_20966:
        /*1eb28*/ 	.byte	0x04, 0x11
        /*1eb2a*/ 	.short	(.L_20968 - .L_20967)
	.align		4
.L_20967:
        /*1eb2c*/ 	.word	index@($_ZN7cutlass13device_kernelIN5flash19enable_sm80_to_sm89INS1_16FlashAttnBwdSm80INS1_25CollectiveMainloopBwdSm80ILi2ELi2EN4cute5tupleIJNS5_1CILi64EEENS7_ILi128EEES8_EEENS_10bfloat16_tEfNS_4arch4Sm80ELb0ELb1ELb1ELb1ELb0ELb0ELb0ELb0ELi2ELi2ELi4ELi2ELb1EEENS1_24CollectiveEpilogueBwdGQAISA_fSD_Li256ELb1ELb0EEENS1_19SingleTileSchedulerILb1ELb0ELb0ELi128EEEEEEEEEvNT_6ParamsE$_ZN4cute3eso3ESOILb1ELb0EJNS_1CILi0EEEiiiEEC2ERKS3_RKiS8_S8_)
        /*1eb30*/ 	.word	0x00000000


	//----- nvinfo : EIATTR_FRAME_SIZE
	.align		4
.L_20968:
        /*1eb34*/ 	.byte	0x04, 0x11
        /*1eb36*/ 	.short	(.L_20970 - .L_20969)
	.align		4
.L_20969:
        /*1eb38*/ 	.word	index@($_ZN7cutlass13device_kernelIN5flash19enable_sm80_to_sm89INS1_16FlashAttnBwdSm80INS1_25CollectiveMainloopBwdSm80ILi2ELi2EN4cute5tupleIJNS5_1CILi64EEENS7_ILi128EEES8_EEENS_10bfloat16_tEfNS_4arch4Sm80ELb0ELb1ELb1ELb1ELb0ELb0ELb0ELb0ELi2ELi2ELi4ELi2ELb1EEENS1_24CollectiveEpilogueBwdGQAISA_fSD_Li256ELb1ELb0EEENS1_19SingleTileSchedulerILb1ELb0ELb0ELi128EEEEEEEEEvNT_6ParamsE$_ZN4cute3eso3ESOILb1ELb0EJNS_1CILi0EEEiS3_S3_EEC2ERKS3_RKiS6_S6_)
        /*1eb3c*/ 	.word	0x00000000


	//----- nvinfo : EIATTR_FRAME_SIZE
	.align		4
.L_20970:
        /*1eb40*/ 	.byte	0x04, 0x11
        /*1eb42*/ 	.short	(.L_20972 - .L_20971)
	.align		4
.L_20971:
        /*1eb44*/ 	.word	index@($_ZN7cutlass13device_kernelIN5flash19enable_sm80_to_sm89INS1_16FlashAttnBwdSm80INS1_25CollectiveMainloopBwdSm80ILi2ELi2EN4cute5tupleIJNS5_1CILi64EEENS7_ILi128EEES8_EEENS_10bfloat16_tEfNS_4arch4Sm80ELb0ELb1ELb1ELb1ELb0ELb0ELb0ELb0ELi2ELi2ELi4ELi2ELb1EEENS1_24CollectiveEpilogueBwdGQAISA_fSD_Li256ELb1ELb0EEENS1_19SingleTileSchedulerILb1ELb0ELb0ELi128EEEEEEEEEvNT_6ParamsE$_ZN4cute3eso3ESOILb1ELb0EJNS_1CILi0EEEiS3_EEC2ERKS3_RKiS6_)
        /*1eb48*/ 	.word	0x00000000


	//----- nvinfo : EIATTR_FRAME_SIZE
	.align		4
.L_20972:
        /*1eb4c*/ 	.byte	0x04, 0x11
        /*1eb4e*/ 	.short	(.L_20974 - .L_20973)
	.align		4
.L_20973:
        /*1eb50*/ 	.word	index@($_ZN7cutlass13device_kernelIN5flash19enable_sm80_to_sm89INS1_16FlashAttnBwdSm80INS1_25CollectiveMainloopBwdSm80ILi2ELi2EN4cute5tupleIJNS5_1CILi64EEENS7_ILi128EEES8_EEENS_10bfloat16_tEfNS_4arch4Sm80ELb0ELb1ELb1ELb1ELb0ELb0ELb0ELb0ELi2ELi2ELi4ELi2ELb1EEENS1_24CollectiveEpilogueBwdGQAISA_fSD_Li256ELb1ELb0EEENS1_19SingleTileSchedulerILb1ELb0ELb0ELi128EEEEEEEEEvNT_6ParamsE$_ZN4cute3eso3ESOILb1ELb0EJNS_1CILi0EEEiEEC2ERKS3_RKi)
        /*1eb54*/ 	.word	0x00000000


	//----- nvinfo : EIATTR_FRAME_SIZE
	.align		4
.L_20974:
        /*1eb58*/ 	.byte	0x04, 0x11
        /*1eb5a*/ 	.short	(.L_20976 - .L_20975)
	.align		4
.L_20975:
        /*1eb5c*/ 	.word	index@($_ZN7cutlass13device_kernelIN5flash19enable_sm80_to_sm89INS1_16FlashAttnBwdSm80INS1_25CollectiveMainloopBwdSm80ILi2ELi2EN4cute5tupleIJNS5_1CILi64EEENS7_ILi128EEES8_EEENS_10bfloat16_tEfNS_4arch4Sm80ELb0ELb1ELb1ELb1ELb0ELb0ELb0ELb0ELi2ELi2ELi4ELi2ELb1EEENS1_24CollectiveEpilogueBwdGQAISA_fSD_Li256ELb1ELb0EEENS1_19SingleTileSchedulerILb1ELb0ELb0ELi128EEEEEEEEEvNT_6ParamsE$_ZN4cute3eso3ESOILb1ELb0EJNS_1CILi0EEES3_iiEEC2ERKS3_S6_RKiS8_)
        /*1eb60*/ 	.word	0x00000000


	//----- nvinfo : EIATTR_FRAME_SIZE
	.align		4
.L_20976:
        /*1eb64*/ 	.byte	0x04, 0x11
        /*1eb66*/ 	.short	(.L_20978 - .L_20977)
	.align		4
.L_20977:
        /*1eb68*/ 	.word	index@($_ZN7cutlass13device_kernelIN5flash19enable_sm80_to_sm89INS1_16FlashAttnBwdSm80INS1_25CollectiveMainloopBwdSm80ILi2ELi2EN4cute5tupleIJNS5_1CILi64EEENS7_ILi128EEES8_EEENS_10bfloat16_tEfNS_4arch4Sm80ELb0ELb1ELb1ELb1ELb0ELb0ELb0ELb0ELi2ELi2ELi4ELi2ELb1EEENS1_24CollectiveEpilogueBwdGQAISA_fSD_Li256ELb1ELb0EEENS1_19SingleTileSchedulerILb1ELb0ELb0ELi128EEEEEEEEEvNT_6ParamsE$_ZN4cute3eso3ESOILb1ELb0EJNS_1CILi0EEES3_iS3_EEC2ERKS3_S6_RKiS6_)
        /*1eb6c*/ 	.word	0x00000000


	//----- nvinfo : EIATTR_FRAME_SIZE
	.align		4
.L_20978:
        /*1eb70*/ 	.byte	0x04, 0x11
        /*1eb72*/ 	.short	(.L_20980 - .L_20979)
	.align		4
.L_20979:
        /*1eb74*/ 	.word	index@($_ZN7cutlass13device_kernelIN5flash19enable_sm80_to_sm89INS1_16FlashAttnBwdSm80INS1_25CollectiveMainloopBwdSm80ILi2ELi2EN4cute5tupleIJNS5_1CILi64EEENS7_ILi128EEES8_EEENS_10bfloat16_tEfNS_4arch4Sm80ELb0ELb1ELb1ELb1ELb0ELb0ELb0ELb0ELi2ELi2ELi4ELi2ELb1EEENS1_24CollectiveEpilogueBwdGQAISA_fSD_Li256ELb1ELb0EEENS1_19SingleTileSchedulerILb1ELb0ELb0ELi128EEEEEEEEEvNT_6ParamsE$_ZN4cute3eso3ESOILb1ELb0EJNS_1CILi0EEES3_iEEC2ERKS3_S6_RKi)
        /*1eb78*/ 	.word	0x00000000


	//----- nvinfo : EIATTR_FRAME_SIZE
	.align		4
.L_20980:
        /*1eb7c*/ 	.byte	0x04, 0x11
        /*1eb7e*/ 	.short	(.L_20982 - .L_20981)
	.align		4
.L_20981:
        /*1eb80*/ 	.word	index@($_ZN7cutlass13device_kernelIN5flash19enable_sm80_to_sm89INS1_16FlashAttnBwdSm80INS1_25CollectiveMainloopBwdSm80ILi2ELi2EN4cute5tupleIJNS5_1CILi64EEENS7_ILi128EEES8_EEENS_10bfloat16_tEfNS_4arch4Sm80ELb0ELb1ELb1ELb1ELb0ELb0ELb0ELb0ELi2ELi2ELi4ELi2ELb1EEENS1_24CollectiveEpilogueBwdGQAISA_fSD_Li256ELb1ELb0EEENS1_19SingleTileSchedulerILb1ELb0ELb0ELi128EEEEEEEEEvNT_6ParamsE$_ZN4cute3eso3ESOILb1ELb0EJNS_1CILi0EEES3_S3_iEEC2ERKS3_S6_S6_RKi)
        /*1eb84*/ 	.word	0x00000000


	//----- nvinfo : EIATTR_FRAME_SIZE
	.align		4
.L_20982:
        /*1eb88*/ 	.byte	0x04, 0x11
        /*1eb8a*/ 	.short	(.L_20984 - .L_20983)
	.align		4
.L_20983:
        /*1eb8c*/ 	.word	index@($_ZN7cutlass13device_kernelIN5flash19enable_sm80_to_sm89INS1_16FlashAttnBwdSm80INS1_25CollectiveMainloopBwdSm80ILi2ELi2EN4cute5tupleIJNS5_1CILi64EEENS7_ILi128EEES8_EEENS_10bfloat16_tEfNS_4arch4Sm80ELb0ELb1ELb1ELb1ELb0ELb0ELb0ELb0ELi2ELi2ELi4ELi2ELb1EEENS1_24CollectiveEpilogueBwdGQAISA_fSD_Li256ELb1ELb0EEENS1_19SingleTileSchedulerILb1ELb0ELb0ELi128EEEEEEEEEvNT_6ParamsE$_ZN4cute3eso3ESOILb1ELb0EJNS_10UnderscoreEiiEEC2ERKS2_RKiS7_)
        /*1eb90*/ 	.word	0x00000000


	//----- nvinfo : EIATTR_FRAME_SIZE
	.align		4
.L_20984:
        /*1eb94*/ 	.byte	0x04, 0x11
        /*1eb96*/ 	.short	(.L_20986 - .L_20985)
	.align		4
.L_20985:
        /*1eb98*/ 	.word	index@($_ZN7cutlass13device_kernelIN5flash19enable_sm80_to_sm89INS1_16FlashAttnBwdSm80INS1_25CollectiveMainloopBwdSm80ILi2ELi2EN4cute5tupleIJNS5_1CILi64EEENS7_ILi128EEES8_EEENS_10bfloat16_tEfNS_4arch4Sm80ELb0ELb1ELb1ELb1ELb0ELb0ELb0ELb0ELi2ELi2ELi4ELi2ELb1EEENS1_24CollectiveEpilogueBwdGQAISA_fSD_Li256ELb1ELb0EEENS1_19SingleTileSchedulerILb1ELb0ELb0ELi128EEEEEEEEEvNT_6ParamsE$_ZN4cute3eso3ESOILb1ELb0EJNS_10UnderscoreEiEEC2ERKS2_RKi)
        /*1eb9c*/ 	.word	0x00000000


	//----- nvinfo : EIATTR_FRAME_SIZE
	.align		4
.L_20986:
        /*1eba0*/ 	.byte	0x04, 0x11
        /*1eba2*/ 	.short	(.L_20988 - .L_20987)
	.align		4
.L_20987:
        /*1eba4*/ 	.word	index@($_ZN7cutlass13device_kernelIN5flash19enable_sm80_to_sm89INS1_16FlashAttnBwdSm80INS1_25CollectiveMainloopBwdSm80ILi2ELi2EN4cute5tupleIJNS5_1CILi64EEENS7_ILi128EEES8_EEENS_10bfloat16_tEfNS_4arch4Sm80ELb0ELb1ELb1ELb1ELb0ELb0ELb0ELb0ELi2ELi2ELi4ELi2ELb1EEENS1_24CollectiveEpilogueBwdGQAISA_fSD_Li256ELb1ELb0EEENS1_19SingleTileSchedulerILb1ELb0ELb0ELi128EEEEEEEEEvNT_6ParamsE$_ZN4cute3eso3ESOILb1ELb0EJNS_10UnderscoreES2_iEEC2ERKS2_S5_RKi)
        /*1eba8*/ 	.word	0x00000000


	//----- nvinfo : EIATTR_FRAME_SIZE
	.align		4
.L_20988:
        /*1ebac*/ 	.byte	0x04, 0x11
        /*1ebae*/ 	.short	(.L_20990 - .L_20989)
	.align		4
.L_20989:
        /*1ebb0*/ 	.word	index@($_ZN7cutlass13device_kernelIN5flash19enable_sm80_to_sm89INS1_16FlashAttnBwdSm80INS1_25CollectiveMainloopBwdSm80ILi2ELi2EN4cute5tupleIJNS5_1CILi64EEENS7_ILi128EEES8_EEENS_10bfloat16_tEfNS_4arch4Sm80ELb0ELb1ELb1ELb1ELb0ELb0ELb0ELb0ELi2ELi2ELi4ELi2ELb1EEENS1_24CollectiveEpilogueBwdGQAISA_fSD_Li256ELb1ELb0EEENS1_19SingleTileSchedulerILb1ELb0ELb0ELi128EEEEEEEEEvNT_6ParamsE$_ZN4cute3eso3ESOILb1ELb0EJNS_10UnderscoreES2_S2_iEEC2ERKS2_S5_S5_RKi)
        /*1ebb4*/ 	.word	0x00000000


	//----- nvinfo : EIATTR_FRAME_SIZE
	.align		4
.L_20990:
        /*1ebb8*/ 	.byte	0x04, 0x11
        /*1ebba*/ 	.short	(.L_20992 - .L_20991)
	.align		4
.L_20991:
        /*1ebbc*/ 	.word	index@($_ZN7cutlass13device_kernelIN5flash19enable_sm80_to_sm89INS1_16FlashAttnBwdSm80INS1_25CollectiveMainloopBwdSm80ILi2ELi2EN4cute5tupleIJNS5_1CILi64EEENS7_ILi128EEES8_EEENS_10bfloat16_tEfNS_4arch4Sm80ELb0ELb1ELb1ELb1ELb0ELb0ELb0ELb0ELi2ELi2ELi4ELi2ELb1EEENS1_24CollectiveEpilogueBwdGQAISA_fSD_Li256ELb1ELb0EEENS1_19SingleTileSchedulerILb1ELb0ELb0ELi128EEEEEEEEEvNT_6ParamsE$_ZN4cute3eso3ESOILb0ELb1EJlEEC2ERKl)
        /*1ebc0*/ 	.word	0x00000000


	//----- nvinfo : EIATTR_FRAME_SIZE
	.align		4
.L_20992:
        /*1ebc4*/ 	.byte	0x04, 0x11
        /*1ebc6*/ 	.short	(.L_20994 - .L_20993)
	.align		4
.L_20993:
        /*1ebc8*/ 	.word	index@($_ZN7cutlass13device_kernelIN5flash19enable_sm80_to_sm89INS1_16FlashAttnBwdSm80INS1_25CollectiveMainloopBwdSm80ILi2ELi2EN4cute5tupleIJNS5_1CILi64EEENS7_ILi128EEES8_EEENS_10bfloat16_tEfNS_4arch4Sm80ELb0ELb1ELb1ELb1ELb0ELb0ELb0ELb0ELi2ELi2ELi4ELi2ELb1EEENS1_24CollectiveEpilogueBwdGQAISA_fSD_Li256ELb1ELb0EEENS1_19SingleTileSchedulerILb1ELb0ELb0ELi128EEEEEEEEEvNT_6ParamsE$_ZN4cute3eso3ESOILb0ELb1EJiNS_1CILi0EEEEEC2ERKiRKS3_)
        /*1ebcc*/ 	.word	0x00000000


	//----- nvinfo : EIATTR_FRAME_SIZE
	.align		4
.L_20994:
        /*1ebd0*/ 	.byte	0x04, 0x11
        /*1ebd2*/ 	.short	(.L_20996 - .L_20995)
	.align		4
.L_20995:
        /*1ebd4*/ 	.word	index@($_ZN7cutlass13device_kernelIN5flash19enable_sm80_to_sm89INS1_16FlashAttnBwdSm80INS1_25CollectiveMainloopBwdSm80ILi2ELi2EN4cute5tupleIJNS5_1CILi64EEENS7_ILi128EEES8_EEENS_10bfloat16_tEfNS_4arch4Sm80ELb0ELb1ELb1ELb1ELb0ELb0ELb0ELb0ELi2ELi2ELi4ELi2ELb1EEENS1_24CollectiveEpilogueBwdGQAISA_fSD_Li256ELb1ELb0EEENS1_19SingleTileSchedulerILb1ELb0ELb0ELi128EEEEEEEEEvNT_6ParamsE$_ZN4cute3eso3ESOILb0ELb1EJiEEC2ERKi)
        /*1ebd8*/ 	.word	0x00000000


	//----- nvinfo : EIATTR_FRAME_SIZE
	.align		4
.L_20996:
        /*1ebdc*/ 	.byte	0x04, 0x11
        /*1ebde*/ 	.short	(.L_20998 - .L_20997)
	.align		4
.L_20997:
        /*1ebe0*/ 	.word	index@($_ZN7cutlass13device_kernelIN5flash19enable_sm80_to_sm89INS1_16FlashAttnBwdSm80INS1_25CollectiveMainloopBwdSm80ILi2ELi2EN4cute5tupleIJNS5_1CILi64EEENS7_ILi128EEES8_EEENS_10bfloat16_tEfNS_4arch4Sm80ELb0ELb1ELb1ELb1ELb0ELb0ELb0ELb0ELi2ELi2ELi4ELi2ELb1EEENS1_24CollectiveEpilogueBwdGQAISA_fSD_Li256ELb1ELb0EEENS1_19SingleTileSchedulerILb1ELb0ELb0ELi128EEEEEEEEEvNT_6ParamsE$_ZN4cute3eso3ESOILb0ELb1EJNS_15ArithmeticTupleIJiiEEENS_1CILi0EEES5_S5_EEC2ERKS3_RKS5_SA_SA_)
        /*1ebe4*/ 	.word	0x00000000


	//----- nvinfo : EIATTR_FRAME_SIZE
	.align		4
.L_20998:
        /*1ebe8*/ 	.byte	0x04, 0x11
        /*1ebea*/ 	.short	(.L_21000 - .L_20999)
	.align		4
.L_20999:
        /*1ebec*/ 	.word	index@($_ZN7cutlass13device_kernelIN5flash19enable_sm80_to_sm89INS1_16FlashAttnBwdSm80INS1_25CollectiveMainloopBwdSm80ILi2ELi2EN4cute5tupleIJNS5_1CILi64EEENS7_ILi128EEES8_EEENS_10bfloat16_tEfNS_4arch4Sm80ELb0ELb1ELb1ELb1ELb0ELb0ELb0ELb0ELi2ELi2ELi4ELi2ELb1EEENS1_24CollectiveEpilogueBwdGQAISA_fSD_Li256ELb1ELb0EEENS1_19SingleTileSchedulerILb1ELb0ELb0ELi128EEEEEEEEEvNT_6ParamsE$_ZN4cute3eso3ESOILb0ELb1EJNS_15ArithmeticTupleIJiiEEEEEC2ERKS3_)
        /*1ebf0*/ 	.word	0x00000000


	//----- nvinfo : EIATTR_FRAME_SIZE
	.align		4
.L_21000:
        /*1ebf4*/ 	.byte	0x04, 0x11
        /*1ebf6*/ 	.short	(.L_21002 - .L_21001)
	.align		4
.L_21001:
        /*1ebf8*/ 	.word	index@($_ZN7cutlass13device_kernelIN5flash19enable_sm80_to_sm89INS1_16FlashAttnBwdSm80INS1_25CollectiveMainloopBwdSm80ILi2ELi2EN4cute5tupleIJNS5_1CILi64EEENS7_ILi128EEES8_EEENS_10bfloat16_tEfNS_4arch4Sm80ELb0ELb1ELb1ELb1ELb0ELb0ELb0ELb0ELi2ELi2ELi4ELi2ELb1EEENS1_24CollectiveEpilogueBwdGQAISA_fSD_Li256ELb1ELb0EEENS1_19SingleTileSchedulerILb1ELb0ELb0ELi128EEEEEEEEEvNT_6ParamsE$_ZN4cute3eso3ESOILb0ELb1EJNS_15ArithmeticTupleIJiEEEEEC2ERKS3_)
        /*1ebfc*/ 	.word	0x00000000


	//----- nvinfo : EIATTR_FRAME_SIZE
	.align		4
.L_21002:
        /*1ec00*/ 	.byte	0x04, 0x11
        /*1ec02*/ 	.short	(.L_21004 - .L_21003)
	.align		4
.L_21003:
        /*1ec04*/ 	.word	index@($_ZN7cutlass13device_kernelIN5flash19enable_sm80_to_sm89INS1_16FlashAttnBwdSm80INS1_25CollectiveMainloopBwdSm80ILi2ELi2EN4cute5tupleIJNS5_1CILi64EEENS7_ILi128EEES8_EEENS_10bfloat16_tEfNS_4arch4Sm80ELb0ELb1ELb1ELb1ELb0ELb0ELb0ELb0ELi2ELi2ELi4ELi2ELb1EEENS1_24CollectiveEpilogueBwdGQAISA_fSD_Li256ELb1ELb0EEENS1_19SingleTileSchedulerILb1ELb0ELb0ELi128EEEEEEEEEvNT_6ParamsE$_ZN4cute3eso3ESOILb0ELb1EJNS_15ArithmeticTupleIJNS_1CILi0EEEiEEEEEC2ERKS5_)
        /*1ec08*/ 	.word	0x00000000


	//----- nvinfo : EIATTR_FRAME_SIZE
	.align		4
.L_21004:
        /*1ec0c*/ 	.byte	0x04, 0x11
        /*1ec0e*/ 	.short	(.L_21006 - .L_21005)
	.align		4
.L_21005:
        /*1ec10*/ 	.word	index@($_ZN7cutlass13device_kernelIN5flash19enable_sm80_to_sm89INS1_16FlashAttnBwdSm80INS1_25CollectiveMainloopBwdSm80ILi2ELi2EN4cute5tupleIJNS5_1CILi64EEENS7_ILi128EEES8_EEENS_10bfloat16_tEfNS_4arch4Sm80ELb0ELb1ELb1ELb1ELb0ELb0ELb0ELb0ELi2ELi2ELi4ELi2ELb1EEENS1_24CollectiveEpilogueBwdGQAISA_fSD_Li256ELb1ELb0EEENS1_19SingleTileSchedulerILb1ELb0ELb0ELi128EEEEEEEEEvNT_6ParamsE$_ZN4cute3eso3ESOILb0ELb0EJiiEEC2ERKiS4_)
        /*1ec14*/ 	.word	0x00000000


	//----- nvinfo : EIATTR_FRAME_SIZE
	.align		4
.L_21006:
        /*1ec18*/ 	.byte	0x04, 0x11
        /*1ec1a*/ 	.short	(.L_21008 - .L_21007)
	.align		4
.L_21007:
        /*1ec1c*/ 	.word	index@($_ZN7cutlass13device_kernelIN5flash19enable_sm80_to_sm89INS1_16FlashAttnBwdSm80INS1_25CollectiveMainloopBwdSm80ILi2ELi2EN4cute5tupleIJNS5_1CILi64EEENS7_ILi128EEES8_EEENS_10bfloat16_tEfNS_4arch4Sm80ELb0ELb1ELb1ELb1ELb0ELb0ELb0ELb0ELi2ELi2ELi4ELi2ELb1EEENS1_24CollectiveEpilogueBwdGQAISA_fSD_Li256ELb1ELb0EEENS1_19SingleTileSchedulerILb1ELb0ELb0ELi128EEEEEEEEEvNT_6ParamsE$_ZN4cute3eso3ESOILb0ELb0EJNS_6LayoutINS_5tupleIJNS3_IJNS_1CILi8EEENS4_ILi1EEEEEENS4_ILi2EEES6_EEENS3_IJNS3_IJS6_NS4_ILi0EEEEEElSA_EEEEElEEC2ERKSD_RKl)
        /*1ec20*/ 	.word	0x00000000


	//----- nvinfo : EIATTR_FRAME_SIZE
	.align		4
.L_21008:
        /*1ec24*/ 	.byte	0x04, 0x11
        /*1ec26*/ 	.short	(.L_21010 - .L_21009)
	.align		4
.L_21009:
        /*1ec28*/ 	.word	index@($_ZN7cutlass13device_kernelIN5flash19enable_sm80_to_sm89INS1_16FlashAttnBwdSm80INS1_25CollectiveMainloopBwdSm80ILi2ELi2EN4cute5tupleIJNS5_1CILi64EEENS7_ILi128EEES8_EEENS_10bfloat16_tEfNS_4arch4Sm80ELb0ELb1ELb1ELb1ELb0ELb0ELb0ELb0ELi2ELi2ELi4ELi2ELb1EEENS1_24CollectiveEpilogueBwdGQAISA_fSD_Li256ELb1ELb0EEENS1_19SingleTileSchedulerILb1ELb0ELb0ELi128EEEEEEEEEvNT_6ParamsE$_ZN4cute3eso3ESOILb0ELb0EJNS_6LayoutINS_5tupleIJNS3_IJNS_1CILi8EEENS4_ILi1EEEEEENS4_ILi2EEES6_EEENS3_IJNS3_IJS6_NS4_ILi0EEEEEElSA_EEEEENS_10ViewEngineINS_8gmem_ptrIPKN7cutlass10bfloat16_tEEEEEEEC2ERKSD_RKSL_)
        /*1ec2c*/ 	.word	0x00000000


	//----- nvinfo : EIATTR_FRAME_SIZE
	.align		4
.L_21010:
        /*1ec30*/ 	.byte	0x04, 0x11
        /*1ec32*/ 	.short	(.L_21012 - .L_21011)
	.align		4
.L_21011:
        /*1ec34*/ 	.word	index@($_ZN7cutlass13device_kernelIN5flash19enable_sm80_to_sm89INS1_16FlashAttnBwdSm80INS1_25CollectiveMainloopBwdSm80ILi2ELi2EN4cute5tupleIJNS5_1CILi64EEENS7_ILi128EEES8_EEENS_10bfloat16_tEfNS_4arch4Sm80ELb0ELb1ELb1ELb1ELb0ELb0ELb0ELb0ELi2ELi2ELi4ELi2ELb1EEENS1_24CollectiveEpilogueBwdGQAISA_fSD_Li256ELb1ELb0EEENS1_19SingleTileSchedulerILb1ELb0ELb0ELi128EEEEEEEEEvNT_6ParamsE$_ZN4cute3eso3ESOILb0ELb0EJNS_5tupleIJiiEEEiiiEEC2ERKS3_RKiS8_S8_)
        /*1ec38*/ 	.word	0x00000000


	//----- nvinfo : EIATTR_FRAME_SIZE
	.align		4
.L_21012:
        /*1ec3c*/ 	.byte	0x04, 0x11
        /*1ec3e*/ 	.short	(.L_21014 - .L_21013)
	.align		4
.L_21013:
        /*1ec40*/ 	.word	index@($_ZN7cutlass13device_kernelIN5flash19enable_sm80_to_sm89INS1_16FlashAttnBwdSm80INS1_25CollectiveMainloopBwdSm80ILi2ELi2EN4cute5tupleIJNS5_1CILi64EEENS7_ILi128EEES8_EEENS_10bfloat16_tEfNS_4arch4Sm80ELb0ELb1ELb1ELb1ELb0ELb0ELb0ELb0ELi2ELi2ELi4ELi2ELb1EEENS1_24CollectiveEpilogueBwdGQAISA_fSD_Li256ELb1ELb0EEENS1_19SingleTileSchedulerILb1ELb0ELb0ELi128EEEEEEEEEvNT_6ParamsE$_ZN4cute3eso3ESOILb0ELb0EJNS_15ArithmeticTupleIJiiEEEiiiEEC2ERKS3_RKiS8_S8_)
        /*1ec44*/ 	.word	0x00000000


	//----- nvinfo : EIATTR_FRAME_SIZE
	.align		4
.L_21014:
        /*1ec48*/ 	.byte	0x04, 0x11
        /*1ec4a*/ 	.short	(.L_21016 - .L_21015)
	.align		4
.L_21015:
        /*1ec4c*/ 	.word	index@($_ZN7cutlass13device_kernelIN5flash19enable_sm80_to_sm89INS1_16FlashAttnBwdSm80INS1_25CollectiveMainloopBwdSm80ILi2ELi2EN4cute5tupleIJNS5_1CILi64EEENS7_ILi128EEES8_EEENS_10bfloat16_tEfNS_4arch4Sm80ELb0ELb1ELb1ELb1ELb0ELb0ELb0ELb0ELi2ELi2ELi4ELi2ELb1EEENS1_24CollectiveEpilogueBwdGQAISA_fSD_Li256ELb1ELb0EEENS1_19SingleTileSchedulerILb1ELb0ELb0ELi128EEEEEEEEEvNT_6ParamsE$_ZN4cute12iter_adaptorIPfNS_8smem_ptrIS1_EEEC2ES1_)
        /*1ec50*/ 	.word	0x00000000


	//----- nvinfo : EIATTR_FRAME_SIZE
	.align		4
.L_21016:
        /*1ec54*/ 	.byte	0x04, 0x11
        /*1ec56*/ 	.short	(.L_21018 - .L_21017)
	.align		4
.L_21017:
        /*1ec58*/ 	.word	index@($_ZN7cutlass13device_kernelIN5flash19enable_sm80_to_sm89INS1_16FlashAttnBwdSm80INS1_25CollectiveMainloopBwdSm80ILi2ELi2EN4cute5tupleIJNS5_1CILi64EEENS7_ILi128EEES8_EEENS_10bfloat16_tEfNS_4arch4Sm80ELb0ELb1ELb1ELb1ELb0ELb0ELb0ELb0ELi2ELi2ELi4ELi2ELb1EEENS1_24CollectiveEpilogueBwdGQAISA_fSD_Li256ELb1ELb0EEENS1_19SingleTileSchedulerILb1ELb0ELb0ELi128EEEEEEEEEvNT_6ParamsE$_ZN4cute12iter_adaptorIPN7cutlass9uint128_tENS_8smem_ptrIS3_EEEC2ES3_)
        /*1ec5c*/ 	.word	0x00000000


	//----- nvinfo : EIATTR_FRAME_SIZE
	.align		4
.L_21018:
        /*1ec60*/ 	.byte	0x04, 0x11
        /*1ec62*/ 	.short	(.L_21020 - .L_21019)
	.align		4
.L_21019:
        /*1ec64*/ 	.word	index@($_ZN7cutlass13device_kernelIN5flash19enable_sm80_to_sm89INS1_16FlashAttnBwdSm80INS1_25CollectiveMainloopBwdSm80ILi2ELi2EN4cute5tupleIJNS5_1CILi64EEENS7_ILi128EEES8_EEENS_10bfloat16_tEfNS_4arch4Sm80ELb0ELb1ELb1ELb1ELb0ELb0ELb0ELb0ELi2ELi2ELi4ELi2ELb1EEENS1_24CollectiveEpilogueBwdGQAISA_fSD_Li256ELb1ELb0EEENS1_19SingleTileSchedulerILb1ELb0ELb0ELi128EEEEEEEEEvNT_6ParamsE$_ZN4cute12iter_adaptorIPN7cutlass10bfloat16_tENS_8smem_ptrIS3_EEEC2ES3_)
        /*1ec68*/ 	.word	0x00000000


	//----- nvinfo : EIATTR_FRAME_SIZE
	.align		4
.L_21020:
        /*1ec6c*/ 	.byte	0x04, 0x11
        /*1ec6e*/ 	.short	(.L_21022 - .L_21021)
	.align		4
.L_21021:
        /*1ec70*/ 	.word	index@($_ZN7cutlass13device_kernelIN5flash19enable_sm80_to_sm89INS1_16FlashAttnBwdSm80INS1_25CollectiveMainloopBwdSm80ILi2ELi2EN4cute5tupleIJNS5_1CILi64EEENS7_ILi128EEES8_EEENS_10bfloat16_tEfNS_4arch4Sm80ELb0ELb1ELb1ELb1ELb0ELb0ELb0ELb0ELi2ELi2ELi4ELi2ELb1EEENS1_24CollectiveEpilogueBwdGQAISA_fSD_Li256ELb1ELb0EEENS1_19SingleTileSchedulerILb1ELb0ELb0ELi128EEEEEEEEEvNT_6ParamsE$_ZN4cute12iter_adaptorIPKfNS_8gmem_ptrIS2_EEEC2ES2_)
        /*1ec74*/ 	.word	0x00000000


	//----- nvinfo : EIATTR_FRAME_SIZE
	.align		4
.L_21022:
        /*1ec78*/ 	.byte	0x04, 0x11
        /*1ec7a*/ 	.short	(.L_21024 - .L_21023)
	.align		4
.L_21023:
        /*1ec7c*/ 	.word	index@($_ZN7cutlass13device_kernelIN5flash19enable_sm80_to_sm89INS1_16FlashAttnBwdSm80INS1_25CollectiveMainloopBwdSm80ILi2ELi2EN4cute5tupleIJNS5_1CILi64EEENS7_ILi128EEES8_EEENS_10bfloat16_tEfNS_4arch4Sm80ELb0ELb1ELb1ELb1ELb0ELb0ELb0ELb0ELi2ELi2ELi4ELi2ELb1EEENS1_24CollectiveEpilogueBwdGQAISA_fSD_Li256ELb1ELb0EEENS1_19SingleTileSchedulerILb1ELb0ELb0ELi128EEEEEEEEEvNT_6ParamsE$_ZN4cute12iter_adaptorIPKN7cutlass9uint128_tENS_8gmem_ptrIS4_EEEC2ES4_)
        /*1ec80*/ 	.word	0x00000000


	//----- nvinfo : EIATTR_FRAME_SIZE
	.align		4
.L_21024:
        /*1ec84*/ 	.byte	0x04, 0x11
        /*1ec86*/ 	.short	(.L_21026 - .L_21025)
	.align		4
.L_21025:
        /*1ec88*/ 	.word	index@($_ZN7cutlass13device_kernelIN5flash19enable_sm80_to_sm89INS1_16FlashAttnBwdSm80INS1_25CollectiveMainloopBwdSm80ILi2ELi2EN4cute5tupleIJNS5_1CILi64EEENS7_ILi128EEES8_EEENS_10bfloat16_tEfNS_4arch4Sm80ELb0ELb1ELb1ELb1ELb0ELb0ELb0ELb0ELi2ELi2ELi4ELi2ELb1EEENS1_24CollectiveEpilogueBwdGQAISA_fSD_Li256ELb1ELb0EEENS1_19SingleTileSchedulerILb1ELb0ELb0ELi128EEEEEEEEEvNT_6ParamsE$_ZN4cute12iter_adaptorIPKN7cutlass10bfloat16_tENS_8gmem_ptrIS4_EEEC2ES4_)
        /*1ec8c*/ 	.word	0x00000000


	//----- nvinfo : EIATTR_FRAME_SIZE
	.align		4
.L_21026:
        /*1ec90*/ 	.byte	0x04, 0x11
        /*1ec92*/ 	.short	(.L_21028 - .L_21027)
	.align		4
.L_21027:
        /*1ec94*/ 	.word	index@(_ZN7cutlass13device_kernelIN5flash19enable_sm80_to_sm89INS1_16FlashAttnBwdSm80INS1_25CollectiveMainloopBwdSm80ILi2ELi2EN4cute5tupleIJNS5_1CILi64EEENS7_ILi128EEES8_EEENS_10bfloat16_tEfNS_4arch4Sm80ELb0ELb1ELb1ELb1ELb0ELb0ELb0ELb0ELi2ELi2ELi4ELi2ELb1EEENS1_24CollectiveEpilogueBwdGQAISA_fSD_Li256ELb1ELb0EEENS1_19SingleTileSchedulerILb1ELb0ELb0ELi128EEEEEEEEEvNT_6ParamsE)
        /*1ec98*/ 	.word	0x000001b0


	//----- nvinfo : EIATTR_REGCOUNT
	.align		4
.L_21028:
        /*1ec9c*/ 	.byte	0x04, 0x2f
        /*1ec9e*/ 	.short	(.L_21030 - .L_21029)
	.align		4
.L_21029:
        /*1eca0*/ 	.word	index@(_ZN7cutlass13device_kernelIN5flash19enable_sm80_to_sm89INS1_16FlashAttnBwdSm80INS1_25CollectiveMainloopBwdSm80ILi2ELi2EN4cute5tupleIJNS5_1CILi64EEENS7_ILi128EEES8_EEENS_10bfloat16_tEfNS_4arch4Sm80ELb0ELb1ELb1ELb1ELb1ELb0ELb0ELb0ELi2ELi2ELi4ELi2ELb1EEENS1_21CollectiveEpilogueBwdISA_SB_SD_Li256ELb1ELb0ELi2EEENS1_19SingleTileSchedulerILb1ELb0ELb0ELi128EEEEEEEEEvNT_6ParamsE)
        /*1eca4*/ 	.word	0x000000fe


	//----- nvinfo : EIATTR_FRAME_SIZE
	.align		4
.L_21030:
        /*1eca8*/ 	.byte	0x04, 0x11
        /*1ecaa*/ 	.short	(.L_21032 - .L_21031)
	.align		4
.L_21031:
        /*1ecac*/ 	.word	index@($_ZN7cutlass13device_kernelIN5flash19enable_sm80_to_sm89INS1_16FlashAttnBwdSm80INS1_25CollectiveMainloopBwdSm80ILi2ELi2EN4cute5tupleIJNS5_1CILi64EEENS7_ILi128EEES8_EEENS_10bfloat16_tEfNS_4arch4Sm80ELb0ELb1ELb1ELb1ELb1ELb0ELb0ELb0ELi2ELi2ELi4ELi2ELb1EEENS1_21CollectiveEpilogueBwdISA_SB_SD_Li256ELb1ELb0ELi2EEENS1_19SingleTileSchedulerILb1ELb0ELb0ELi128EEEEEEEEEvNT_6ParamsE$_ZZN5flash25CollectiveMainloopBwdSm80ILi2ELi2EN4cute5tupleIJNS1_1CILi64EEENS3_ILi128EEES4_EEEN7cutlass10bfloat16_tEfNS7_4arch4Sm80ELb0ELb1ELb1ELb1ELb1ELb0ELb0ELb0ELi2ELi2ELi4ELi2ELb1EE3mmaINS_16FlashAttnBwdSm80ISB_NS_21CollectiveEpilogueBwdIS6_S8_SA_Li256ELb1ELb0ELi2EEENS_19SingleTileSchedulerILb1ELb0ELb0ELi128EEEE13SharedStorageENS1_6TensorINS1_11ArrayEngineIfLm32EEENS1_6LayoutINS2_IJNS2_IJNS3_ILi2EEESO_EEESO_NS3_ILi4EEEEEENS2_IJNS2_IJNS3_ILi1EEESO_EEESQ_NS3_ILi8EEEEEEEEEEEEbRKNSB_6ParamsERT0_S12_iNS2_IJiiiEEERT_ENKUliiE_clEii)
        /*1ecb0*/ 	.word	0x00000000


	//----- nvinfo : EIATTR_FRAME_SIZE
	.align		4
.L_21032:
        /*1ecb4*/ 	.byte	0x04, 0x11
        /*1ecb6*/ 	.short	(.L_21034 - .L_21033)
	.align		4
.L_21033:
        /*1ecb8*/ 	.word	index@($_ZN7cutlass13device_kernelIN5flash19enable_sm80_to_sm89INS1_16FlashAttnBwdSm80INS1_25CollectiveMainloopBwdSm80ILi2ELi2EN4cute5tupleIJNS5_1CILi64EEENS7_ILi128EEES8_EEENS_10bfloat16_tEfNS_4arch4Sm80ELb0ELb1ELb1ELb1ELb1ELb0ELb0ELb0ELi2ELi2ELi4ELi2ELb1EEENS1_21CollectiveEpilogueBwdISA_SB_SD_Li256ELb1ELb0ELi2EEENS1_19SingleTileSchedulerILb1ELb0ELb0ELi128EEEEEEEEEvNT_6ParamsE$_ZZN5flash25CollectiveMainloopBwdSm80ILi2ELi2EN4cute5tupleIJNS1_1CILi64EEENS3_ILi128EEES4_EEEN7cutlass10bfloat16_tEfNS7_4arch4Sm80ELb0ELb1ELb1ELb1ELb1ELb0ELb0ELb0ELi2ELi2ELi4ELi2ELb1EE3mmaINS_16FlashAttnBwdSm80ISB_NS_21CollectiveEpilogueBwdIS6_S8_SA_Li256ELb1ELb0ELi2EEENS_19SingleTileSchedulerILb1ELb0ELb0ELi128EEEE13SharedStorageENS1_6TensorINS1_11ArrayEngineIfLm32EEENS1_6LayoutINS2_IJNS2_IJNS3_ILi2EEESO_EEESO_NS3_ILi4EEEEEENS2_IJNS2_IJNS3_ILi1EEESO_EEESQ_NS3_ILi8EEEEEEEEEEEEbRKNSB_6ParamsERT0_S12_iNS2_IJiiiEEERT_ENKUliiE0_clEii)
        /*1ecbc*/ 	.word	0x00000000


	//----- nvinfo : EIATTR_FRAME_SIZE
	.align		4
.L_21034:
        /*1ecc0*/ 	.byte	0x04, 0x11
        /*1ecc2*/ 	.short	(.L_21036 - .L_21035)
	.align		4
.L_21035:
        /*1ecc4*/ 	.word	index@($_ZN7cutlass13device_kernelIN5flash19enable_sm80_to_sm89INS1_16FlashAttnBwdSm80INS1_25CollectiveMainloopBwdSm80ILi2ELi2EN4cute5tupleIJNS5_1CILi64EEENS7_ILi128EEES8_EEENS_10bfloat16_tEfNS_4arch4Sm80ELb0ELb1ELb1ELb1ELb1ELb0ELb0ELb0ELi2ELi2ELi4ELi2ELb1EEENS1_21CollectiveEpilogueBwdISA_SB_SD_Li256ELb1ELb0ELi2EEENS1_19SingleTileSchedulerILb1ELb0ELb0ELi128EEEEEEEEEvNT_6ParamsE$_ZZN4cuteplIJiiEJNS_1CILi0EEES2_EEEDaRKNS_15ArithmeticTupleIJDpT_EEERKNS3_IJDpT0_EEEENKUlDpRKT_E_clIJiiEEEDaSH_)
        /*1ecc8*/ 	.word	0x00000000


	//----- nvinfo : EIATTR_FRAME_SIZE
	.align		4
.L_21036:
        /*1eccc*/ 	.byte	0x04, 0x11
        /*1ecce*/ 	.short	(.L_21038 - .L_21037)
	.align		4
.L_21037:
        /*1ecd0*/ 	.word	index@($_ZN7cutlass13device_kernelIN5flash19enable_sm80_to_sm89INS1_16FlashAttnBwdSm80INS1_25CollectiveMainloopBwdSm80ILi2ELi2EN4cute5tupleIJNS5_1CILi64EEENS7_ILi128EEES8_EEENS_10bfloat16_tEfNS_4arch4Sm80ELb0ELb1ELb1ELb1ELb1ELb0ELb0ELb0ELi2ELi2ELi4ELi2ELb1EEENS1_21CollectiveEpilogueBwdISA_SB_SD_Li256ELb1ELb0ELi2EEENS1_19SingleTileSchedulerILb1ELb0ELb0ELi128EEEEEEEEEvNT_6ParamsE$_ZZN4cuteplIJiEJNS_1CILi0EEEiEEEDaRKNS_15ArithmeticTupleIJDpT_EEERKNS3_IJDpT0_EEEENKUlDpRKT_E_clIJiiEEEDaSH_)
        /*1ecd4*/ 	.word	0x00000000


	//----- nvinfo : EIATTR_FRAME_SIZE
	.align		4
.L_21038:
        /*1ecd8*/ 	.byte	0x04, 0x11
        /*1ecda*/ 	.short	(.L_21040 - .L_21039)
	.align		4
.L_21039:
        /*1ecdc*/ 	.word	index@($_ZN7cutlass13device_kernelIN5flash19enable_sm80_to_sm89INS1_16FlashAttnBwdSm80INS1_25CollectiveMainloopBwdSm80ILi2ELi2EN4cute5tupleIJNS5_1CILi64EEENS7_ILi128EEES8_EEENS_10bfloat16_tEfNS_4arch4Sm80ELb0ELb1ELb1ELb1ELb1ELb0ELb0ELb0ELi2ELi2ELi4ELi2ELb1EEENS1_21CollectiveEpilogueBwdISA_SB_SD_Li256ELb1ELb0ELi2EEENS1_19SingleTileSchedulerILb1ELb0ELb0ELi128EEEEEEEEEvNT_6ParamsE$_ZZN4cuteplIJiEJNS_1CILi0EEEEEEDaRKNS_15ArithmeticTupleIJDpT_EEERKNS3_IJDpT0_EEEENKUlDpRKT_E_clIJiEEEDaSH_)
        /*1ece0*/ 	.word	0x00000000


	//----- nvinfo : EIATTR_FRAME_SIZE
	.align		4
.L_21040:
        /*1ece4*/ 	.byte	0x04, 0x11
        /*1ece6*/ 	.short	(.L_21042 - .L_21041)
	.align		4
.L_21041:
        /*1ece8*/ 	.word	index@($_ZN7cutlass13device_kernelIN5flash19enable_sm80_to_sm89INS1_16FlashAttnBwdSm80INS1_25CollectiveMainloopBwdSm80ILi2ELi2EN4cute5tupleIJNS5_1CILi64EEENS7_ILi128EEES8_EEENS_10bfloat16_tEfNS_4arch4Sm80ELb0ELb1ELb1ELb1ELb1ELb0ELb0ELb0ELi2ELi2ELi4ELi2ELb1EEENS1_21CollectiveEpilogueBwdISA_SB_SD_Li256ELb1ELb0ELi2EEENS1_19SingleTileSchedulerILb1ELb0ELb0ELi128EEEEEEEEEvNT_6ParamsE$_ZZN4cuteplIJNS_1CILi0EEEiEJS2_S2_iiEEEDaRKNS_15ArithmeticTupleIJDpT_EEERKNS3_IJDpT0_EEEENKUlDpRKT_E_clIJS2_iiiEEEDaSH_)
        /*1ecec*/ 	.word	0x00000000


	//----- nvinfo : EIATTR_FRAME_SIZE
	.align		4
.L_21042:
        /*1ecf0*/ 	.byte	0x04, 0x11
        /*1ecf2*/ 	.short	(.L_21044 - .L_21043)
	.align		4
.L_21043:
        /*1ecf4*/ 	.word	index@($_ZN7cutlass13device_kernelIN5flash19enable_sm80_to_sm89INS1_16FlashAttnBwdSm80INS1_25CollectiveMainloopBwdSm80ILi2ELi2EN4cute5tupleIJNS5_1CILi64EEENS7_ILi128EEES8_EEENS_10bfloat16_tEfNS_4arch4Sm80ELb0ELb1ELb1ELb1ELb1ELb0ELb0ELb0ELi2ELi2ELi4ELi2ELb1EEENS1_21CollectiveEpilogueBwdISA_SB_SD_Li256ELb1ELb0ELi2EEENS1_19SingleTileSchedulerILb1ELb0ELb0ELi128EEEEEEEEEvNT_6ParamsE$_ZZN4cuteplIJNS_1CILi0EEES2_iEJS2_S2_S2_iEEEDaRKNS_15ArithmeticTupleIJDpT_EEERKNS3_IJDpT0_EEEENKUlDpRKT_E_clIJS2_S2_iiEEEDaSH_)
        /*1ecf8*/ 	.word	0x00000000


	//----- nvinfo : EIATTR_FRAME_SIZE
	.align		4
.L_21044:
        /*1ecfc*/ 	.byte	0x04, 0x11
        /*1ecfe*/ 	.short	(.L_21046 - .L_21045)
	.align		4
.L_21045:
        /*1ed00*/ 	.word	index@($_ZN7cutlass13device_kernelIN5flash19enable_sm80_to_sm89INS1_16FlashAttnBwdSm80INS1_25CollectiveMainloopBwdSm80ILi2ELi2EN4cute5tupleIJNS5_1CILi64EEENS7_ILi128EEES8_EEENS_10bfloat16_tEfNS_4arch4Sm80ELb0ELb1ELb1ELb1ELb1ELb0ELb0ELb0ELi2ELi2ELi4ELi2ELb1EEENS1_21CollectiveEpilogueBwdISA_SB_SD_Li256ELb1ELb0ELi2EEENS1_19SingleTileSchedulerILb1ELb0ELb0ELi128EEEEEEEEEvNT_6ParamsE$_ZZN4cuteplIJNS_1CILi0EEES2_EJiS2_EEEDaRKNS_15ArithmeticTupleIJDpT_EEERKNS3_IJDpT0_EEEENKUlDpRKT_E_clIJiS2_EEEDaSH_)
        /*1ed04*/ 	.word	0x00000000


	//----- nvinfo : EIATTR_FRAME_SIZE
	.align		4
.L_21046:
        /*1ed08*/ 	.byte	0x04, 0x11
        /*1ed0a*/ 	.short	(.L_21048 - .L_21047)
	.align		4
.L_21047:
        /*1ed0c*/ 	.word	index@($_ZN7cutlass13device_kernelIN5flash19enable_sm80_to_sm89INS1_16FlashAttnBwdSm80INS1_25CollectiveMainloopBwdSm80ILi2ELi2EN4cute5tupleIJNS5_1CILi64EEENS7_ILi128EEES8_EEENS_10bfloat16_tEfNS_4arch4Sm80ELb0ELb1ELb1ELb1ELb1ELb0ELb0ELb0ELi2ELi2ELi4ELi2ELb1EEENS1_21CollectiveEpilogueBwdISA_SB_SD_Li256ELb1ELb0ELi2EEENS1_19SingleTileSchedulerILb1ELb0ELb0ELi128EEEEEEEEEvNT_6ParamsE$_ZZN4cuteplIJNS_1CILi0EEES2_EJiEEEDaRKNS_15ArithmeticTupleIJDpT_EEERKNS3_IJDpT0_EEEENKUlDpRKT_E_clIJiS2_EEEDaSH_)
        /*1ed10*/ 	.word	0x00000000


	//----- nvinfo : EIATTR_FRAME_SIZE
	.align		4
.L_21048:
        /*1ed14*/ 	.byte	0x04, 0x11
        /*1ed16*/ 	.short	(.L_21050 - .L_21049)
	.align		4
.L_21049:
        /*1ed18*/ 	.word	index@($_ZN7cutlass13device_kernelIN5flash19enable_sm80_to_sm89INS1_16FlashAttnBwdSm80INS1_25CollectiveMainloopBwdSm80ILi2ELi2EN4cute5tupleIJNS5_1CILi64EEENS7_ILi128EEES8_EEENS_10bfloat16_tEfNS_4arch4Sm80ELb0ELb1ELb1ELb1ELb1ELb0ELb0ELb0ELi2ELi2ELi4ELi2ELb1EEENS1_21CollectiveEpilogueBwdISA_SB_SD_Li256ELb1ELb0ELi2EEENS1_19SingleTileSchedulerILb1ELb0ELb0ELi128EEEEEEEEEvNT_6ParamsE$_ZZN4cuteplIJNS_15ArithmeticTupleIJiiEEEEJNS_1CILi0EEEiiiEEEDaRKNS1_IJDpT_EEERKNS1_IJDpT0_EEEENKUlDpRKT_E_clIJS2_iiiEEEDaSI_)
        /*1ed1c*/ 	.word	0x00000000


	//----- nvinfo : EIATTR_FRAME_SIZE
	.align		4
.L_21050:
        /*1ed20*/ 	.byte	0x04, 0x11
        /*1ed22*/ 	.short	(.L_21052 - .L_21051)
	.align		4
.L_21051:
        /*1ed24*/ 	.word	index@($_ZN7cutlass13device_kernelIN5flash19enable_sm80_to_sm89INS1_16FlashAttnBwdSm80INS1_25CollectiveMainloopBwdSm80ILi2ELi2EN4cute5tupleIJNS5_1CILi64EEENS7_ILi128EEES8_EEENS_10bfloat16_tEfNS_4arch4Sm80ELb0ELb1ELb1ELb1ELb1ELb0ELb0ELb0ELi2ELi2ELi4ELi2ELb1EEENS1_21CollectiveEpilogueBwdISA_SB_SD_Li256ELb1ELb0ELi2EEENS1_19SingleTileSchedulerILb1ELb0ELb0ELi128EEEEEEEEEvNT_6ParamsE$_ZZN4cuteplIJNS_15ArithmeticTupleIJiEEEEJNS1_IJNS_1CILi0EEEiEEEEEEDaRKNS1_IJDpT_EEERKNS1_IJDpT0_EEEENKUlDpRKT_E_clIJNS1_IJiiEEEEEEDaSJ_)
        /*1ed28*/ 	.word	0x00000000


	//----- nvinfo : EIATTR_FRAME_SIZE
	.align		4
.L_21052:
        /*1ed2c*/ 	.byte	0x04, 0x11
        /*1ed2e*/ 	.short	(.L_21054 - .L_21053)
	.align		4
.L_21053:
        /*1ed30*/ 	.word	index@($_ZN7cutlass13device_kernelIN5flash19enable_sm80_to_sm89INS1_16FlashAttnBwdSm80INS1_25CollectiveMainloopBwdSm80ILi2ELi2EN4cute5tupleIJNS5_1CILi64EEENS7_ILi128EEES8_EEENS_10bfloat16_tEfNS_4arch4Sm80ELb0ELb1ELb1ELb1ELb1ELb0ELb0ELb0ELi2ELi2ELi4ELi2ELb1EEENS1_21CollectiveEpilogueBwdISA_SB_SD_Li256ELb1ELb0ELi2EEENS1_19SingleTileSchedulerILb1ELb0ELb0ELi128EEEEEEEEEvNT_6ParamsE$_ZZN4cute9transformINS_15ArithmeticTupleIJiiEEEZNS_14transform_leafIS2_RNS_8identityEEEDaRKT_OT0_EUlRKT_E_EEDaS8_SA_ENKUlDpSD_E_clIJiiEEEDaSF_)
        /*1ed34*/ 	.word	0x00000000


	//----- nvinfo : EIATTR_FRAME_SIZE
	.align		4
.L_21054:
        /*1ed38*/ 	.byte	0x04, 0x11
        /*1ed3a*/ 	.short	(.L_21056 - .L_21055)
	.align		4
.L_21055:
        /*1ed3c*/ 	.word	index@($_ZN7cutlass13device_kernelIN5flash19enable_sm80_to_sm89INS1_16FlashAttnBwdSm80INS1_25CollectiveMainloopBwdSm80ILi2ELi2EN4cute5tupleIJNS5_1CILi64EEENS7_ILi128EEES8_EEENS_10bfloat16_tEfNS_4arch4Sm80ELb0ELb1ELb1ELb1ELb1ELb0ELb0ELb0ELi2ELi2ELi4ELi2ELb1EEENS1_21CollectiveEpilogueBwdISA_SB_SD_Li256ELb1ELb0ELi2EEENS1_19SingleTileSchedulerILb1ELb0ELb0ELi128EEEEEEEEEvNT_6ParamsE$_ZZN4cute9transformINS_15ArithmeticTupleIJNS1_IJiiEEEiiiEEEZNS_14transform_leafIS3_NS_8identityEEEDaRKT_OT0_EUlRKT_E_EEDaS8_SA_ENKUlDpSD_E_clIJNS_5tupleIJiiEEEiiiEEEDaSF_)
        /*1ed40*/ 	.word	0x00000000


	//----- nvinfo : EIATTR_FRAME_SIZE
	.align		4
.L_21056:
        /*1ed44*/ 	.byte	0x04, 0x11
        /*1ed46*/ 	.short	(.L_21058 - .L_21057)
	.align		4
.L_21057:
        /*1ed48*/ 	.word	index@($_ZN7cutlass13device_kernelIN5flash19enable_sm80_to_sm89INS1_16FlashAttnBwdSm80INS1_25CollectiveMainloopBwdSm80ILi2ELi2EN4cute5tupleIJNS5_1CILi64EEENS7_ILi128EEES8_EEENS_10bfloat16_tEfNS_4arch4Sm80ELb0ELb1ELb1ELb1ELb1ELb0ELb0ELb0ELi2ELi2ELi4ELi2ELb1EEENS1_21CollectiveEpilogueBwdISA_SB_SD_Li256ELb1ELb0ELi2EEENS1_19SingleTileSchedulerILb1ELb0ELb0ELi128EEEEEEEEEvNT_6ParamsE$_ZZN4cute7idx2crdINS_5tupleIJiEEENS1_IJNS1_IJNS1_IJNS_1CILi8EEENS3_ILi2EEEEEES5_S5_NS3_ILi4EEEEEEEEEEEDaRKT_RKT0_ENKUlRKT_RKT0_E_clIiS8_EEDaSI_SL_)
        /*1ed4c*/ 	.word	0x00000000


	//----- nvinfo : EIATTR_FRAME_SIZE
	.align		4
.L_21058:
        /*1ed50*/ 	.byte	0x04, 0x11
        /*1ed52*/ 	.short	(.L_21060 - .L_21059)
	.align		4
.L_21059:
        /*1ed54*/ 	.word	index@($_ZN7cutlass13device_kernelIN5flash19enable_sm80_to_sm89INS1_16FlashAttnBwdSm80INS1_25CollectiveMainloopBwdSm80ILi2ELi2EN4cute5tupleIJNS5_1CILi64EEENS7_ILi128EEES8_EEENS_10bfloat16_tEfNS_4arch4Sm80ELb0ELb1ELb1ELb1ELb1ELb0ELb0ELb0ELi2ELi2ELi4ELi2ELb1EEENS1_21CollectiveEpilogueBwdISA_SB_SD_Li256ELb1ELb0ELi2EEENS1_19SingleTileSchedulerILb1ELb0ELb0ELi128EEEEEEEEEvNT_6ParamsE$_ZZN4cute7idx2crdINS_5tupleIJiEEENS1_IJNS1_IJNS1_IJNS_1CILi8EEENS3_ILi2EEEEEES5_NS3_ILi4EEES5_EEEEEEEEDaRKT_RKT0_ENKUlRKT_RKT0_E_clIiS8_EEDaSI_SL_)
        /*1ed58*/ 	.word	0x00000000


	//----- nvinfo : EIATTR_FRAME_SIZE
	.align		4
.L_21060:
        /*1ed5c*/ 	.byte	0x04, 0x11
        /*1ed5e*/ 	.short	(.L_21062 - .L_21061)
	.align		4
.L_21061:
        /*1ed60*/ 	.word	index@($_ZN7cutlass13device_kernelIN5flash19enable_sm80_to_sm89INS1_16FlashAttnBwdSm80INS1_25CollectiveMainloopBwdSm80ILi2ELi2EN4cute5tupleIJNS5_1CILi64EEENS7_ILi128EEES8_EEENS_10bfloat16_tEfNS_4arch4Sm80ELb0ELb1ELb1ELb1ELb1ELb0ELb0ELb0ELi2ELi2ELi4ELi2ELb1EEENS1_21CollectiveEpilogueBwdISA_SB_SD_Li256ELb1ELb0ELi2EEENS1_19SingleTileSchedulerILb1ELb0ELb0ELi128EEEEEEEEEvNT_6ParamsE$_ZZN4cute5sliceINS_5tupleIJNS_10UnderscoreES2_S2_iEEENS1_IJNS1_IJNS_1CILi1EEENS4_ILi0EEEEEElS6_lEEEEEDaRKT_RKT0_ENKUlRKT_RKT0_E_clIS2_lEEDaSH_SK_)
        /*1ed64*/ 	.word	0x00000000


	//----- nvinfo : EIATTR_FRAME_SIZE
	.align		4
.L_21062:
        /*1ed68*/ 	.byte	0x04, 0x11
        /*1ed6a*/ 	.short	(.L_21064 - .L_21063)
	.align		4
.L_21063:
        /*1ed6c*/ 	.word	index@($_ZN7cutlass13device_kernelIN5flash19enable_sm80_to_sm89INS1_16FlashAttnBwdSm80INS1_25CollectiveMainloopBwdSm80ILi2ELi2EN4cute5tupleIJNS5_1CILi64EEENS7_ILi128EEES8_EEENS_10bfloat16_tEfNS_4arch4Sm80ELb0ELb1ELb1ELb1ELb1ELb0ELb0ELb0ELi2ELi2ELi4ELi2ELb1EEENS1_21CollectiveEpilogueBwdISA_SB_SD_Li256ELb1ELb0ELi2EEENS1_19SingleTileSchedulerILb1ELb0ELb0ELi128EEEEEEEEEvNT_6ParamsE$_ZZN4cute19as_arithmetic_tupleINS_15ArithmeticTupleIJiiEEEEEDaRKT_ENKUlRKT_E_clIiEEDaS8_)
        /*1ed70*/ 	.word	0x00000000


	//----- nvinfo : EIATTR_FRAME_SIZE
	.align		4
.L_21064:
        /*1ed74*/ 	.byte	0x04, 0x11
        /*1ed76*/ 	.short	(.L_21066 - .L_21065)
	.align		4
.L_21065:
        /*1ed78*/ 	.word	index@($_ZN7cutlass13device_kernelIN5flash19enable_sm80_to_sm89INS1_16FlashAttnBwdSm80INS1_25CollectiveMainloopBwdSm80ILi2ELi2EN4cute5tupleIJNS5_1CILi64EEENS7_ILi128EEES8_EEENS_10bfloat16_tEfNS_4arch4Sm80ELb0ELb1ELb1ELb1ELb1ELb0ELb0ELb0ELi2ELi2ELi4ELi2ELb1EEENS1_21CollectiveEpilogueBwdISA_SB_SD_Li256ELb1ELb0ELi2EEENS1_19SingleTileSchedulerILb1ELb0ELb0ELi128EEEEEEEEEvNT_6ParamsE$_ZZN4cute19as_arithmetic_tupleINS_15ArithmeticTupleIJiiEEEEEDaRKT_ENKUlDpRKT_E_clIJiiEEEDaS9_)
        /*1ed7c*/ 	.word	0x00000000


	//----- nvinfo : EIATTR_FRAME_SIZE
	.align		4
.L_21066:
        /*1ed80*/ 	.byte	0x04, 0x11
        /*1ed82*/ 	.short	(.L_21068 - .L_21067)
	.align		4
.L_21067:
        /*1ed84*/ 	.word	index@($_ZN7cutlass13device_kernelIN5flash19enable_sm80_to_sm89INS1_16FlashAttnBwdSm80INS1_25CollectiveMainloopBwdSm80ILi2ELi2EN4cute5tupleIJNS5_1CILi64EEENS7_ILi128EEES8_EEENS_10bfloat16_tEfNS_4arch4Sm80ELb0ELb1ELb1ELb1ELb1ELb0ELb0ELb0ELi2ELi2ELi4ELi2ELb1EEENS1_21CollectiveEpilogueBwdISA_SB_SD_Li256ELb1ELb0ELi2EEENS1_19SingleTileSchedulerILb1ELb0ELb0ELi128EEEEEEEEEvNT_6ParamsE$_ZZN4cute19as_arithmetic_tupleINS_15ArithmeticTupleIJNS1_IJiiEEEiiiEEEEEDaRKT_ENKUlRKT_E_clIiEEDaS9_)
        /*1ed88*/ 	.word	0x00000000


	//----- nvinfo : EIATTR_FRAME_SIZE
	.align		4
.L_21068:
        /*1ed8c*/ 	.byte	0x04, 0x11
        /*1ed8e*/ 	.short	(.L_21070 - .L_21069)
	.align		4
.L_21069:
        /*1ed90*/ 	.word	index@($_ZN7cutlass13device_kernelIN5flash19enable_sm80_to_sm89INS1_16FlashAttnBwdSm80INS1_25CollectiveMainloopBwdSm80ILi2ELi2EN4cute5tupleIJNS5_1CILi64EEENS7_ILi128EEES8_EEENS_10bfloat16_tEfNS_4arch4Sm80ELb0ELb1ELb1ELb1ELb1ELb0ELb0ELb0ELi2ELi2ELi4ELi2ELb1EEENS1_21CollectiveEpilogueBwdISA_SB_SD_Li256ELb1ELb0ELi2EEENS1_19SingleTileSchedulerILb1ELb0ELb0ELi128EEEEEEEEEvNT_6ParamsE$_ZZN4cute19as_arithmetic_tupleINS_15ArithmeticTupleIJNS1_IJiiEEEiiiEEEEEDaRKT_ENKUlRKT_E_clIS2_EEDaS9_)
        /*1ed94*/ 	.word	0x00000000


	//----- nvinfo : EIATTR_FRAME_SIZE
	.align		4
.L_21070:
        /*1ed98*/ 	.byte	0x04, 0x11
        /*1ed9a*/ 	.short	(.L_21072 - .L_21071)
	.align		4
.L_21071:
        /*1ed9c*/ 	.word	index@($_ZN7cutlass13device_kernelIN5flash19enable_sm80_to_sm89INS1_16FlashAttnBwdSm80INS1_25CollectiveMainloopBwdSm80ILi2ELi2EN4cute5tupleIJNS5_1CILi64EEENS7_ILi128EEES8_EEENS_10bfloat16_tEfNS_4arch4Sm80ELb0ELb1ELb1ELb1ELb1ELb0ELb0ELb0ELi2ELi2ELi4ELi2ELb1EEENS1_21CollectiveEpilogueBwdISA_SB_SD_Li256ELb1ELb0ELi2EEENS1_19SingleTileSchedulerILb1ELb0ELb0ELi128EEEEEEEEEvNT_6ParamsE$_ZZN4cute19as_arithmetic_tupleINS_15ArithmeticTupleIJNS1_IJiiEEEiiiEEEEEDaRKT_ENKUlDpRKT_E_clIJS2_iiiEEEDaSA_)
        /*1eda0*/ 	.word	0x00000000


	//----- nvinfo : EIATTR_FRAME_SIZE
	.align		4
.L_21072:
        /*1eda4*/ 	.byte	0x04, 0x11
        /*1eda6*/ 	.short	(.L_21074 - .L_21073)
	.align		4
.L_21073:
        /*1eda8*/ 	.word	index@($_ZN7cutlass13device_kernelIN5flash19enable_sm80_to_sm89INS1_16FlashAttnBwdSm80INS1_25CollectiveMainloopBwdSm80ILi2ELi2EN4cute5tupleIJNS5_1CILi64EEENS7_ILi128EEES8_EEENS_10bfloat16_tEfNS_4arch4Sm80ELb0ELb1ELb1ELb1ELb1ELb0ELb0ELb0ELi2ELi2ELi4ELi2ELb1EEENS1_21CollectiveEpilogueBwdISA_SB_SD_Li256ELb1ELb0ELi2EEENS1_19SingleTileSchedulerILb1ELb0ELb0ELi128EEEEEEEEEvNT_6ParamsE$_ZZN4cute14transform_leafINS_15ArithmeticTupleIJiiEEERNS_8identityEEEDaRKT_OT0_ENKUlRKT_E_clIiEEDaSC_)
        /*1edac*/ 	.word	0x00000000


	//----- nvinfo : EIATTR_FRAME_SIZE
	.align		4
.L_21074:
        /*1edb0*/ 	.byte	0x04, 0x11
        /*1edb2*/ 	.short	(.L_21076 - .L_21075)
	.align		4
.L_21075:
        /*1edb4*/ 	.word	index@($_ZN7cutlass13device_kernelIN5flash19enable_sm80_to_sm89INS1_16FlashAttnBwdSm80INS1_25CollectiveMainloopBwdSm80ILi2ELi2EN4cute5tupleIJNS5_1CILi64EEENS7_ILi128EEES8_EEENS_10bfloat16_tEfNS_4arch4Sm80ELb0ELb1ELb1ELb1ELb1ELb0ELb0ELb0ELi2ELi2ELi4ELi2ELb1EEENS1_21CollectiveEpilogueBwdISA_SB_SD_Li256ELb1ELb0ELi2EEENS1_19SingleTileSchedulerILb1ELb0ELb0ELi128EEEEEEEEEvNT_6ParamsE$_ZZN4cute14transform_leafINS_15ArithmeticTupleIJNS1_IJiiEEEiiiEEENS_8identityEEEDaRKT_OT0_ENKUlRKT_E_clIiEEDaSC_)
        /*1edb8*/ 	.word	0x00000000


	//----- nvinfo : EIATTR_FRAME_SIZE
	.align		4
.L_21076:
        /*1edbc*/ 	.byte	0x04, 0x11
        /*1edbe*/ 	.short	(.L_21078 - .L_21077)
	.align		4
.L_21077:
        /*1edc0*/ 	.word	index@($_ZN7cutlass13device_kernelIN5flash19enable_sm80_to_sm89INS1_16FlashAttnBwdSm80INS1_25CollectiveMainloopBwdSm80ILi2ELi2EN4cute5tupleIJNS5_1CILi64EEENS7_ILi128EEES8_EEENS_10bfloat16_tEfNS_4arch4Sm80ELb0ELb1ELb1ELb1ELb1ELb0ELb0ELb0ELi2ELi2ELi4ELi2ELb1EEENS1_21CollectiveEpilogueBwdISA_SB_SD_Li256ELb1ELb0ELi2EEENS1_19SingleTileSchedulerILb1ELb0ELb0ELi128EEEEEEEEEvNT_6ParamsE$_ZZN4cute14transform_leafINS_15ArithmeticTupleIJNS1_IJiiEEEiiiEEENS_8identityEEEDaRKT_OT0_ENKUlRKT_E_clIS2_EEDaSC_)
        /*1edc4*/ 	.word	0x00000000


	//----- nvinfo : EIATTR_FRAME_SIZE
	.align		4
.L_21078:
        /*1edc8*/ 	.byte	0x04, 0x11
        /*1edca*/ 	.short	(.L_21080 - .L_21079)
	.align		4
.L_21079:
        /*1edcc*/ 	.word	index@($_ZN7cutlass13device_kernelIN5flash19enable_sm80_to_sm89INS1_16FlashAttnBwdSm80INS1_25CollectiveMainloopBwdSm80ILi2ELi2EN4cute5tupleIJNS5_1CILi64EEENS7_ILi128EEES8_EEENS_10bfloat16_tEfNS_4arch4Sm80ELb0ELb1ELb1ELb1ELb1ELb0ELb0ELb0ELi2ELi2ELi4ELi2ELb1EEENS1_21CollectiveEpilogueBwdISA_SB_SD_Li256ELb1ELb0ELi2EEENS1_19SingleTileSchedulerILb1ELb0ELb0ELi128EEEEEEEEEvNT_6ParamsE$_ZZN4cute12filter_tupleINS_5tupleIJNS_10UnderscoreES2_S2_iEEENS1_IJNS1_IJNS_1CILi1EEENS4_ILi0EEEEEElS6_lEEEZNS_5sliceIS3_S8_EEDaRKT_RKT0_EUlRKT_RKT0_E_EEDaSC_SF_OT1_ENKUlDpSI_E_clIJNS1_IJS7_EEENS1_IJlEEENS1_IJS6_EEENS1_IJEEEEEEDaSP_)
        /*1edd0*/ 	.word	0x00000000


	//----- nvinfo : EIATTR_FRAME_SIZE
	.align		4
.L_21080:
        /*1edd4*/ 	.byte	0x04, 0x11
        /*1edd6*/ 	.short	(.L_21082 - .L_21081)
	.align		4
.L_21081:
        /*1edd8*/ 	.word	index@($_ZN7cutlass13device_kernelIN5flash19enable_sm80_to_sm89INS1_16FlashAttnBwdSm80INS1_25CollectiveMainloopBwdSm80ILi2ELi2EN4cute5tupleIJNS5_1CILi64EEENS7_ILi128EEES8_EEENS_10bfloat16_tEfNS_4arch4Sm80ELb0ELb1ELb1ELb1ELb1ELb0ELb0ELb0ELi2ELi2ELi4ELi2ELb1EEENS1_21CollectiveEpilogueBwdISA_SB_SD_Li256ELb1ELb0ELi2EEENS1_19SingleTileSchedulerILb1ELb0ELb0ELi128EEEEEEEEEvNT_6ParamsE$_ZN73_INTERNAL_24fd9406_37_flash_bwd_hdim64_bf16_softcap_sm80_cu_8e232a79_330724__cvta_generic_to_sharedEPKv)
        /*1eddc*/ 	.word	0x00000000


	//----- nvinfo : EIATTR_FRAME_SIZE
	.align		4
.L_21082:
        /*1ede0*/ 	.byte	0x04, 0x11
        /*1ede2*/ 	.short	(.L_21084 - .L_21083)
	.align		4
.L_21083:
        /*1ede4*/ 	.word	index@($_ZN7cutlass13device_kernelIN5flash19enable_sm80_to_sm89INS1_16FlashAttnBwdSm80INS1_25CollectiveMainloopBwdSm80ILi2ELi2EN4cute5tupleIJNS5_1CILi64EEENS7_ILi128EEES8_EEENS_10bfloat16_tEfNS_4arch4Sm80ELb0ELb1ELb1ELb1ELb1ELb0ELb0ELb0ELi2ELi2ELi4ELi2ELb1EEENS1_21CollectiveEpilogueBwdISA_SB_SD_Li256ELb1ELb0ELi2EEENS1_19SingleTileSchedulerILb1ELb0ELb0ELi128EEEEEEEEEvNT_6ParamsE$_ZN4cute8smem_ptrIPfECI1NS_12iter_adaptorIS1_S2_EEES1_)
        /*1ede8*/ 	.word	0x00000000


	//----- nvinfo : EIATTR_FRAME_SIZE
	.align		4
.L_21084:
        /*1edec*/ 	.byte	0x04, 0x11
        /*1edee*/ 	.short	(.L_21086 - .L_21085)
	.align		4
.L_21085:
        /*1edf0*/ 	.word	index@($_ZN7cutlass13device_kernelIN5flash19enable_sm80_to_sm89INS1_16FlashAttnBwdSm80INS1_25CollectiveMainloopBwdSm80ILi2ELi2EN4cute5tupleIJNS5_1CILi64EEENS7_ILi128EEES8_EEENS_10bfloat16_tEfNS_4arch4Sm80ELb0ELb1ELb1ELb1ELb1ELb0ELb0ELb0ELi2ELi2ELi4ELi2ELb1EEENS1_21CollectiveEpilogueBwdISA_SB_SD_Li256ELb1ELb0ELi2EEENS1_19SingleTileSchedulerILb1ELb0ELb0ELi128EEEEEEEEEvNT_6ParamsE$_ZN4cute8smem_ptrIPN7cutlass9uint128_tEECI1NS_12iter_adaptorIS3_S4_EEES3_)
        /*1edf4*/ 	.word	0x00000000


	//----- nvinfo : EIATTR_FRAME_SIZE
	.align		4
.L_21086:
        /*1edf8*/ 	.byte	0x04, 0x11
        /*1edfa*/ 	.short	(.L_21088 - .L_21087)
	.align		4
.L_21087:
        /*1edfc*/ 	.word	index@($_ZN7cutlass13device_kernelIN5flash19enable_sm80_to_sm89INS1_16FlashAttnBwdSm80INS1_25CollectiveMainloopBwdSm80ILi2ELi2EN4cute5tupleIJNS5_1CILi64EEENS7_ILi128EEES8_EEENS_10bfloat16_tEfNS_4arch4Sm80ELb0ELb1ELb1ELb1ELb1ELb0ELb0ELb0ELi2ELi2ELi4ELi2ELb1EEENS1_21CollectiveEpilogueBwdISA_SB_SD_Li256ELb1ELb0ELi2EEENS1_19SingleTileSchedulerILb1ELb0ELb0ELi128EEEEEEEEEvNT_6ParamsE$_ZN4cute8smem_ptrIPN7cutlass10bfloat16_tEECI1NS_12iter_adaptorIS3_S4_EEES3_)
        /*1ee00*/ 	.word	0x00000000


	//----- nvinfo : EIATTR_FRAME_SIZE
	.align		4
.L_21088:
        /*1ee04*/ 	.byte	0x04, 0x11
        /*1ee06*/ 	.short	(.L_21090 - .L_21089)
	.align		4
.L_21089:
        /*1ee08*/ 	.word	index@($_ZN7cutlass13device_kernelIN5flash19enable_sm80_to_sm89INS1_16FlashAttnBwdSm80INS1_25CollectiveMainloopBwdSm80ILi2ELi2EN4cute5tupleIJNS5_1CILi64EEENS7_ILi128EEES8_EEENS_10bfloat16_tEfNS_4arch4Sm80ELb0ELb1ELb1ELb1ELb1ELb0ELb0ELb0ELi2ELi2ELi4ELi2ELb1EEENS1_21CollectiveEpilogueBwdISA_SB_SD_Li256ELb1ELb0ELi2EEENS1_19SingleTileSchedulerILb1ELb0ELb0ELi128EEEEEEEEEvNT_6ParamsE$_ZN4cute8gmem_ptrIPKfECI1NS_12iter_adaptorIS2_S3_EEES2_)
        /*1ee0c*/ 	.word	0x00000000


	//----- nvinfo : EIATTR_FRAME_SIZE
	.align		4
.L_21090:
        /*1ee10*/ 	.byte	0x04, 0x11
        /*1ee12*/ 	.short	(.L_21092 - .L_21091)
	.align		4
.L_21091:
        /*1ee14*/ 	.word	index@($_ZN7cutlass13device_kernelIN5flash19enable_sm80_to_sm89INS1_16FlashAttnBwdSm80INS1_25CollectiveMainloopBwdSm80ILi2ELi2EN4cute5tupleIJNS5_1CILi64EEENS7_ILi128EEES8_EEENS_10bfloat16_tEfNS_4arch4Sm80ELb0ELb1ELb1ELb1ELb1ELb0ELb0ELb0ELi2ELi2ELi4ELi2ELb1EEENS1_21CollectiveEpilogueBwdISA_SB_SD_Li256ELb1ELb0ELi2EEENS1_19SingleTileSchedulerILb1ELb0ELb0ELi128EEEEEEEEEvNT_6ParamsE$_ZN4cute8gmem_ptrIPKN7cutlass9uint128_tEECI1NS_12iter_adaptorIS4_S5_EEES4_)
        /*1ee18*/ 	.word	0x00000000


	//----- nvinfo : EIATTR_FRAME_SIZE
	.align		4
.L_21092:
        /*1ee1c*/ 	.byte	0x04, 0x11
        /*1ee1e*/ 	.short	(.L_21094 - .L_21093)
	.align		4
.L_21093:
        /*1ee20*/ 	.word	index@($_ZN7cutlass13device_kernelIN5flash19enable_sm80_to_sm89INS1_16FlashAttnBwdSm80INS1_25CollectiveMainloopBwdSm80ILi2ELi2EN4cute5tupleIJNS5_1CILi64EEENS7_ILi128EEES8_EEENS_10bfloat16_tEfNS_4arch4Sm80ELb0ELb1ELb1ELb1ELb1ELb0ELb0ELb0ELi2ELi2ELi4ELi2ELb1EEENS1_21CollectiveEpilogueBwdISA_SB_SD_Li256ELb1ELb0ELi2EEENS1_19SingleTileSchedulerILb1ELb0ELb0ELi128EEEEEEEEEvNT_6ParamsE$_ZN4cute8gmem_ptrIPKN7cutlass10bfloat16_tEECI1NS_12iter_adaptorIS4_S5_EEES4_)
        /*1ee24*/ 	.word	0x00000000


	//----- nvinfo : EIATTR_FRAME_SIZE
	.align		4
.L_21094:
        /*1ee28*/ 	.byte	0x04, 0x11
        /*1ee2a*/ 	.short	(.L_21096 - .L_21095)
	.align		4
.L_21095:
        /*1ee2c*/ 	.word	index@($_ZN7cutlass13device_kernelIN5flash19enable_sm80_to_sm89INS1_16FlashAttnBwdSm80INS1_25CollectiveMainloopBwdSm80ILi2ELi2EN4cute5tupleIJNS5_1CILi64EEENS7_ILi128EEES8_EEENS_10bfloat16_tEfNS_4arch4Sm80ELb0ELb1ELb1ELb1ELb1ELb0ELb0ELb0ELi2ELi2ELi4ELi2ELb1EEENS1_21CollectiveEpilogueBwdISA_SB_SD_Li256ELb1ELb0ELi2EEENS1_19SingleTileSchedulerILb1ELb0ELb0ELi128EEEEEEEEEvNT_6ParamsE$_ZN4cute5tupleIJiiEEC2ERKiS3_)
        /*1ee30*/ 	.word	0x00000000


	//----- nvinfo : EIATTR_FRAME_SIZE
	.align		4
.L_21096:
        /*1ee34*/ 	.byte	0x04, 0x11
        /*1ee36*/ 	.short	(.L_21098 - .L_21097)
	.align		4
.L_21097:
        /*1ee38*/ 	.word	index@($_ZN7cutlass13device_kernelIN5flash19enable_sm80_to_sm89INS1_16FlashAttnBwdSm80INS1_25CollectiveMainloopBwdSm80ILi2ELi2EN4cute5tupleIJNS5_1CILi64EEENS7_ILi128EEES8_EEENS_10bfloat16_tEfNS_4arch4Sm80ELb0ELb1ELb1ELb1ELb1ELb0ELb0ELb0ELi2ELi2ELi4ELi2ELb1EEENS1_21CollectiveEpilogueBwdISA_SB_SD_Li256ELb1ELb0ELi2EEENS1_19SingleTileSchedulerILb1ELb0ELb0ELi128EEEEEEEEEvNT_6ParamsE$_ZN4cute5tupleIJiNS_1CILi0EEEEEC2ERKiRKS2_)
        /*1ee3c*/ 	.word	0x00000000


	//----- nvinfo : EIATTR_FRAME_SIZE
	.align		4
.L_21098:
        /*1ee40*/ 	.byte	0x04, 0x11
        /*1ee42*/ 	.short	(.L_21100 - .L_21099)
	.align		4
.L_21099:
        /*1ee44*/ 	.word	index@($_ZN7cutlass13device_kernelIN5flash19enable_sm80_to_sm89INS1_16FlashAttnBwdSm80INS1_25CollectiveMainloopBwdSm80ILi2ELi2EN4cute5tupleIJNS5_1CILi64EEENS7_ILi128EEES8_EEENS_10bfloat16_tEfNS_4arch4Sm80ELb0ELb1ELb1ELb1ELb1ELb0ELb0ELb0ELi2ELi2ELi4ELi2ELb1EEENS1_21CollectiveEpilogueBwdISA_SB_SD_Li256ELb1ELb0ELi2EEENS1_19SingleTileSchedulerILb1ELb0ELb0ELi128EEEEEEEEEvNT_6ParamsE$_ZN4cute5tupleIJiEEC2ERKi)
        /*1ee48*/ 	.word	0x00000000


	//----- nvinfo : EIATTR_FRAME_SIZE
	.align		4
.L_21100:
        /*1ee4c*/ 	.byte	0x04, 0x11
        /*1ee4e*/ 	.short	(.L_21102 - .L_21101)
	.align		4
.L_21101:
        /*1ee50*/ 	.word	index@($_ZN7cutlass13device_kernelIN5flash19enable_sm80_to_sm89INS1_16FlashAttnBwdSm80INS1_25CollectiveMainloopBwdSm80ILi2ELi2EN4cute5tupleIJNS5_1CILi64EEENS7_ILi128EEES8_EEENS_10bfloat16_tEfNS_4arch4Sm80ELb0ELb1ELb1ELb1ELb1ELb0ELb0ELb0ELi2ELi2ELi4ELi2ELb1EEENS1_21CollectiveEpilogueBwdISA_SB_SD_Li256ELb1ELb0ELi2EEENS1_19SingleTileSchedulerILb1ELb0ELb0ELi128EEEEEEEEEvNT_6ParamsE$_ZN4cute5tupleIJNS_1CILi0EEEiiiEEC2ERKS2_RKiS7_S7_)
        /*1ee54*/ 	.word	0x00000000


	//----- nvinfo : EIATTR_FRAME_SIZE
	.align		4
.L_21102:
        /*1ee58*/ 	.byte	0x04, 0x11
        /*1ee5a*/ 	.short	(.L_21104 - .L_21103)
	.align		4
.L_21103:
        /*1ee5c*/ 	.word	index@($_ZN7cutlass13device_kernelIN5flash19enable_sm80_to_sm89INS1_16FlashAttnBwdSm80INS1_25CollectiveMainloopBwdSm80ILi2ELi2EN4cute5tupleIJNS5_1CILi64EEENS7_ILi128EEES8_EEENS_10bfloat16_tEfNS_4arch4Sm80ELb0ELb1ELb1ELb1ELb1ELb0ELb0ELb0ELi2ELi2ELi4ELi2ELb1EEENS1_21CollectiveEpilogueBwdISA_SB_SD_Li256ELb1ELb0ELi2EEENS1_19SingleTileSchedulerILb1ELb0ELb0ELi128EEEEEEEEEvNT_6ParamsE$_ZN4cute5tupleIJNS_1CILi0EEEiEEC2ERKS2_RKi)
        /*1ee60*/ 	.word	0x00000000


	//----- nvinfo : EIATTR_FRAME_SIZE
	.align		4
.L_21104:
        /*1ee64*/ 	.byte	0x04, 0x11
        /*1ee66*/ 	.short	(.L_21106 - .L_21105)
	.align		4
.L_21105:
        /*1ee68*/ 	.word	index@($_ZN7cutlass13device_kernelIN5flash19enable_sm80_to_sm89INS1_16FlashAttnBwdSm80INS1_25CollectiveMainloopBwdSm80ILi2ELi2EN4cute5tupleIJNS5_1CILi64EEENS7_ILi128EEES8_EEENS_10bfloat16_tEfNS_4arch4Sm80ELb0ELb1ELb1ELb1ELb1ELb0ELb0ELb0ELi2ELi2ELi4ELi2ELb1EEENS1_21CollectiveEpilogueBwdISA_SB_SD_Li256ELb1ELb0ELi2EEENS1_19SingleTileSchedulerILb1ELb0ELb0ELi128EEEEEEEEEvNT_6ParamsE$_ZN4cute5tupleIJNS_1CILi0EEES2_iiEEC2ERKS2_S5_RKiS7_)
        /*1ee6c*/ 	.word	0x00000000


	//----- nvinfo : EIATTR_FRAME_SIZE
	.align		4
.L_21106:
        /*1ee70*/ 	.byte	0x04, 0x11
        /*1ee72*/ 	.short	(.L_21108 - .L_21107)
	.align		4
.L_21107:
        /*1ee74*/ 	.word	index@($_ZN7cutlass13device_kernelIN5flash19enable_sm80_to_sm89INS1_16FlashAttnBwdSm80INS1_25CollectiveMainloopBwdSm80ILi2ELi2EN4cute5tupleIJNS5_1CILi64EEENS7_ILi128EEES8_EEENS_10bfloat16_tEfNS_4arch4Sm80ELb0ELb1ELb1ELb1ELb1ELb0ELb0ELb0ELi2ELi2ELi4ELi2ELb1EEENS1_21CollectiveEpilogueBwdISA_SB_SD_Li256ELb1ELb0ELi2EEENS1_19SingleTileSchedulerILb1ELb0ELb0ELi128EEEEEEEEEvNT_6ParamsE$_ZN4cute5tupleIJNS_1CILi0EEES2_iEEC2ERKS2_S5_RKi)
        /*1ee78*/ 	.word	0x00000000


	//----- nvinfo : EIATTR_FRAME_SIZE
	.align		4
.L_21108:
        /*1ee7c*/ 	.byte	0x04, 0x11
        /*1ee7e*/ 	.short	(.L_21110 - .L_21109)
	.align		4
.L_21109:
        /*1ee80*/ 	.word	index@($_ZN7cutlass13device_kernelIN5flash19enable_sm80_to_sm89INS1_16FlashAttnBwdSm80INS1_25CollectiveMainloopBwdSm80ILi2ELi2EN4cute5tupleIJNS5_1CILi64EEENS7_ILi128EEES8_EEENS_10bfloat16_tEfNS_4arch4Sm80ELb0ELb1ELb1ELb1ELb1ELb0ELb0ELb0ELi2ELi2ELi4ELi2ELb1EEENS1_21CollectiveEpilogueBwdISA_SB_SD_Li256ELb1ELb0ELi2EEENS1_19SingleTileSchedulerILb1ELb0ELb0ELi128EEEEEEEEEvNT_6ParamsE$_ZN4cute5tupleIJNS_1CILi0EEES2_S2_iEEC2ERKS2_S5_S5_RKi)
        /*1ee84*/ 	.word	0x00000000


	//----- nvinfo : EIATTR_FRAME_SIZE
	.align		4
.L_21110:
        /*1ee88*/ 	.byte	0x04, 0x11
        /*1ee8a*/ 	.short	(.L_21112 - .L_21111)
	.align		4
.L_21111:
        /*1ee8c*/ 	.word	index@($_ZN7cutlass13device_kernelIN5flash19enable_sm80_to_sm89INS1_16FlashAttnBwdSm80INS1_25CollectiveMainloopBwdSm80ILi2ELi2EN4cute5tupleIJNS5_1CILi64EEENS7_ILi128EEES8_EEENS_10bfloat16_tEfNS_4arch4Sm80ELb0ELb1ELb1ELb1ELb1ELb0ELb0ELb0ELi2ELi2ELi4ELi2ELb1EEENS1_21CollectiveEpilogueBwdISA_SB_SD_Li256ELb1ELb0ELi2EEENS1_19SingleTileSchedulerILb1ELb0ELb0ELi128EEEEEEEEEvNT_6ParamsE$_ZN4cute5tupleIJNS_15ArithmeticTupleIJiiEEEiiiEEC2ERKS2_RKiS7_S7_)
        /*1ee90*/ 	.word	0x00000000


	//----- nvinfo : EIATTR_FRAME_SIZE
	.align		4
.L_21112:
        /*1ee94*/ 	.byte	0x04, 0x11
        /*1ee96*/ 	.short	(.L_21114 - .L_21113)
	.align		4
.L_21113:
        /*1ee98*/ 	.word	index@($_ZN7cutlass13device_kernelIN5flash19enable_sm80_to_sm89INS1_16FlashAttnBwdSm80INS1_25CollectiveMainloopBwdSm80ILi2ELi2EN4cute5tupleIJNS5_1CILi64EEENS7_ILi128EEES8_EEENS_10bfloat16_tEfNS_4arch4Sm80ELb0ELb1ELb1ELb1ELb1ELb0ELb0ELb0ELi2ELi2ELi4ELi2ELb1EEENS1_21CollectiveEpilogueBwdISA_SB_SD_Li256ELb1ELb0ELi2EEENS1_19SingleTileSchedulerILb1ELb0ELb0ELi128EEEEEEEEEvNT_6ParamsE$_ZN4cute5tupleIJNS_15ArithmeticTupleIJiiEEEEEC2ERKS2_)
        /*1ee9c*/ 	.word	0x00000000


	//----- nvinfo : EIATTR_FRAME_SIZE
	.align		4
.L_21114:
        /*1eea0*/ 	.byte	0x04, 0x11
        /*1eea2*/ 	.short	(.L_21116 - .L_21115)
	.align		4
.L_21115:
        /*1eea4*/ 	.word	index@($_ZN7cutlass13device_kernelIN5flash19enable_sm80_to_sm89INS1_16FlashAttnBwdSm80INS1_25CollectiveMainloopBwdSm80ILi2ELi2EN4cute5tupleIJNS5_1CILi64EEENS7_ILi128EEES8_EEENS_10bfloat16_tEfNS_4arch4Sm80ELb0ELb1ELb1ELb1ELb1ELb0ELb0ELb0ELi2ELi2ELi4ELi2ELb1EEENS1_21CollectiveEpilogueBwdISA_SB_SD_Li256ELb1ELb0ELi2EEENS1_19SingleTileSchedulerILb1ELb0ELb0ELi128EEEEEEEEEvNT_6ParamsE$_ZN4cute5tupleIJNS_15ArithmeticTupleIJiEEEEEC2ERKS2_)
        /*1eea8*/ 	.word	0x00000000


	//----- nvinfo : EIATTR_FRAME_SIZE
	.align		4
.L_21116:
        /*1eeac*/ 	.byte	0x04, 0x11
        /*1eeae*/ 	.short	(.L_21118 - .L_21117)
	.align		4
.L_21117:
        /*1eeb0*/ 	.word	index@($_ZN7cutlass13device_kernelIN5flash19enable_sm80_to_sm89INS1_16FlashAttnBwdSm80INS1_25CollectiveMainloopBwdSm80ILi2ELi2EN4cute5tupleIJNS5_1CILi64EEENS7_ILi128EEES8_EEENS_10bfloat16_tEfNS_4arch4Sm80ELb0ELb1ELb1ELb1ELb1ELb0ELb0ELb0ELi2ELi2ELi4ELi2ELb1EEENS1_21CollectiveEpilogueBwdISA_SB_SD_Li256ELb1ELb0ELi2EEENS1_19SingleTileSchedulerILb1ELb0ELb0ELi128EEEEEEEEEvNT_6ParamsE$_ZN4cute5tupleIJNS_15ArithmeticTupleIJNS_1CILi0EEEiEEEEEC2ERKS4_)
        /*1eeb4*/ 	.word	0x00000000


	//----- nvinfo : EIATTR_FRAME_SIZE
	.align		4
.L_21118:
        /*1eeb8*/ 	.byte	0x04, 0x11
        /*1eeba*/ 	.short	(.L_21120 - .L_21119)
	.align		4
.L_21119:
        /*1eebc*/ 	.word	index@($_ZN7cutlass13device_kernelIN5flash19enable_sm80_to_sm89INS1_16FlashAttnBwdSm80INS1_25CollectiveMainloopBwdSm80ILi2ELi2EN4cute5tupleIJNS5_1CILi64EEENS7_ILi128EEES8_EEENS_10bfloat16_tEfNS_4arch4Sm80ELb0ELb1ELb1ELb1ELb1ELb0ELb0ELb0ELi2ELi2ELi4ELi2ELb1EEENS1_21CollectiveEpilogueBwdISA_SB_SD_Li256ELb1ELb0ELi2EEENS1_19SingleTileSchedulerILb1ELb0ELb0ELi128EEEEEEEEEvNT_6ParamsE$_ZN4cute5tupleIJNS0_IJNS0_IJNS_1CILi8EEENS1_ILi1EEEEEENS1_ILi2EEES3_EEENS0_IJNS0_IJS3_NS1_ILi0EEEEEElS7_EEEEEC2ERKS6_RKS9_)
        /*1eec0*/ 	.word	0x00000000


	//----- nvinfo : EIATTR_FRAME_SIZE
	.align		4
.L_21120:
        /*1eec4*/ 	.byte	0x04, 0x11
        /*1eec6*/ 	.short	(.L_21122 - .L_21121)
	.align		4
.L_21121:
        /*1eec8*/ 	.word	index@($_ZN7cutlass13device_kernelIN5flash19enable_sm80_to_sm89INS1_16FlashAttnBwdSm80INS1_25CollectiveMainloopBwdSm80ILi2ELi2EN4cute5tupleIJNS5_1CILi64EEENS7_ILi128EEES8_EEENS_10bfloat16_tEfNS_4arch4Sm80ELb0ELb1ELb1ELb1ELb1ELb0ELb0ELb0ELi2ELi2ELi4ELi2ELb1EEENS1_21CollectiveEpilogueBwdISA_SB_SD_Li256ELb1ELb0ELi2EEENS1_19SingleTileSchedulerILb1ELb0ELb0ELi128EEEEEEEEEvNT_6ParamsE$_ZN4cute3eso3ESOILb1ELb0EJNS_6LayoutINS_5tupleIJNS3_IJNS_1CILi8EEENS4_ILi1EEEEEENS4_ILi2EEES6_EEENS3_IJNS3_IJS6_NS4_ILi0EEEEEENS4_ILi2048EEESA_EEEEEiEEC2ERKSE_RKi)
        /*1eecc*/ 	.word	0x00000000


	//----- nvinfo : EIATTR_FRAME_SIZE
	.align		4
.L_21122:
        /*1eed0*/ 	.byte	0x04, 0x11
        /*1eed2*/ 	.short	(.L_21124 - .L_21123)
	.align		4
.L_21123:
        /*1eed4*/ 	.word	index@($_ZN7cutlass13device_kernelIN5flash19enable_sm80_to_sm89INS1_16FlashAttnBwdSm80INS1_25CollectiveMainloopBwdSm80ILi2ELi2EN4cute5tupleIJNS5_1CILi64EEENS7_ILi128EEES8_EEENS_10bfloat16_tEfNS_4arch4Sm80ELb0ELb1ELb1ELb1ELb1ELb0ELb0ELb0ELi2ELi2ELi4ELi2ELb1EEENS1_21CollectiveEpilogueBwdISA_SB_SD_Li256ELb1ELb0ELi2EEENS1_19SingleTileSchedulerILb1ELb0ELb0ELi128EEEEEEEEEvNT_6ParamsE$_ZN4cute3eso3ESOILb1ELb0EJNS_6LayoutINS_5tupleIJNS3_IJNS_1CILi8EEENS4_ILi1EEEEEENS4_ILi2EEES6_EEENS3_IJNS3_IJS6_NS4_ILi0EEEEEENS4_ILi2048EEESA_EEEEENS_10ViewEngineINS_8smem_ptrIPN7cutlass10bfloat16_tEEEEEEEC2ERKSE_RKSL_)
        /*1eed8*/ 	.word	0x00000000


	//----- nvinfo : EIATTR_FRAME_SIZE
	.align		4
.L_21124:
        /*1eedc*/ 	.byte	0x04, 0x11
        /*1eede*/ 	.short	(.L_21126 - .L_21125)
	.align		4
.L_21125:
        /*1eee0*/ 	.word	index@($_ZN7cutlass13device_kernelIN5flash19enable_sm80_to_sm89INS1_16FlashAttnBwdSm80INS1_25CollectiveMainloopBwdSm80ILi2ELi2EN4cute5tupleIJNS5_1CILi64EEENS7_ILi128EEES8_EEENS_10bfloat16_tEfNS_4arch4Sm80ELb0ELb1ELb1ELb1ELb1ELb0ELb0ELb0ELi2ELi2ELi4ELi2ELb1EEENS1_21CollectiveEpilogueBwdISA_SB_SD_Li256ELb1ELb0ELi2EEENS1_19SingleTileSchedulerILb1ELb0ELb0ELi128EEEEEEEEEvNT_6ParamsE$_ZN4cute3eso3ESOILb1ELb0EJNS_6LayoutINS_5tupleIJNS3_IJNS_1CILi8EEENS4_ILi1EEEEEEEEENS3_IJNS3_IJS6_NS4_ILi0EEEEEEEEEEElEEC2ERKSC_RKl)
        /*1eee4*/ 	.word	0x00000000


	//----- nvinfo : EIATTR_FRAME_SIZE
	.align		4
.L_21126:
        /*1eee8*/ 	.byte	0x04, 0x11
        /*1eeea*/ 	.short	(.L_21128 - .L_21127)
	.align		4
.L_21127:
        /*1eeec*/ 	.word	index@($_ZN7cutlass13device_kernelIN5flash19enable_sm80_to_sm89INS1_16FlashAttnBwdSm80INS1_25CollectiveMainloopBwdSm80ILi2ELi2EN4cute5tupleIJNS5_1CILi64EEENS7_ILi128EEES8_EEENS_10bfloat16_tEfNS_4arch4Sm80ELb0ELb1ELb1ELb1ELb1ELb0ELb0ELb0ELi2ELi2ELi4ELi2ELb1EEENS1_21CollectiveEpilogueBwdISA_SB_SD_Li256ELb1ELb0ELi2EEENS1_19SingleTileSchedulerILb1ELb0ELb0ELi128EEEEEEEEEvNT_6ParamsE$_ZN4cute3eso3ESOILb1ELb0EJNS_6LayoutINS_5tupleIJNS3_IJNS_1CILi8EEENS4_ILi1EEEEEEEEENS3_IJNS3_IJS6_NS4_ILi0EEEEEEEEEEEiEEC2ERKSC_RKi)
        /*1eef0*/ 	.word	0x00000000


	//----- nvinfo : EIATTR_FRAME_SIZE
	.align		4
.L_21128:
        /*1eef4*/ 	.byte	0x04, 0x11
        /*1eef6*/ 	.short	(.L_21130 - .L_21129)
	.align		4
.L_21129:
        /*1eef8*/ 	.word	index@($_ZN7cutlass13device_kernelIN5flash19enable_sm80_to_sm89INS1_16FlashAttnBwdSm80INS1_25CollectiveMainloopBwdSm80ILi2ELi2EN4cute5tupleIJNS5_1CILi64EEENS7_ILi128EEES8_EEENS_10bfloat16_tEfNS_4arch4Sm80ELb0ELb1ELb1ELb1ELb1ELb0ELb0ELb0ELi2ELi2ELi4ELi2ELb1EEENS1_21CollectiveEpilogueBwdISA_SB_SD_Li256ELb1ELb0ELi2EEENS1_19SingleTileSchedulerILb1ELb0ELb0ELi128EEEEEEEEEvNT_6ParamsE$_ZN4cute3eso3ESOILb1ELb0EJNS_6LayoutINS_5tupleIJNS3_IJNS_1CILi8EEENS4_ILi1EEEEEEEEENS3_IJNS3_IJS6_NS4_ILi0EEEEEEEEEEENS_10ViewEngineINS_8smem_ptrIPN7cutlass10bfloat16_tEEEEEEEC2ERKSC_RKSJ_)
        /*1eefc*/ 	.word	0x00000000


	//----- nvinfo : EIATTR_FRAME_SIZE
	.align		4
.L_21130:
        /*1ef00*/ 	.byte	0x04, 0x11
        /*1ef02*/ 	.short	(.L_21132 - .L_21131)
	.align		4
.L_21131:
        /*1ef04*/ 	.word	index@($_ZN7cutlass13device_kernelIN5flash19enable_sm80_to_sm89INS1_16FlashAttnBwdSm80INS1_25CollectiveMainloopBwdSm80ILi2ELi2EN4cute5tupleIJNS5_1CILi64EEENS7_ILi128EEES8_EEENS_10bfloat16_tEfNS_4arch4Sm80ELb0ELb1ELb1ELb1ELb1ELb0ELb0ELb0ELi2ELi2ELi4ELi2ELb1EEENS1_21CollectiveEpilogueBwdISA_SB_SD_Li256ELb1ELb0ELi2EEENS1_19SingleTileSchedulerILb1ELb0ELb0ELi128EEEEEEEEEvNT_6ParamsE$_ZN4cute3eso3ESOILb1ELb0EJNS_6LayoutINS_5tupleIJNS3_IJNS_1CILi8EEENS4_ILi1EEEEEEEEENS3_IJNS3_IJS6_NS4_ILi0EEEEEEEEEEENS_10ViewEngineINS_8gmem_ptrIPKN7cutlass10bfloat16_tEEEEEEEC2ERKSC_RKSK_)
        /*1ef08*/ 	.word	0x00000000


	//----- nvinfo : EIATTR_FRAME_SIZE
	.align		4
.L_21132:
        /*1ef0c*/ 	.byte	0x04, 0x11
        /*1ef0e*/ 	.short	(.L_21134 - .L_21133)
	.align		4
.L_21133:
        /*1ef10*/ 	.word	index@($_ZN7cutlass13device_kernelIN5flash19enable_sm80_to_sm89INS1_16FlashAttnBwdSm80INS1_25CollectiveMainloopBwdSm80ILi2ELi2EN4cute5tupleIJNS5_1CILi64EEENS7_ILi128EEES8_EEENS_10bfloat16_tEfNS_4arch4Sm80ELb0ELb1ELb1ELb1ELb1ELb0ELb0ELb0ELi2ELi2ELi4ELi2ELb1EEENS1_21CollectiveEpilogueBwdISA_SB_SD_Li256ELb1ELb0ELi2EEENS1_19SingleTileSchedulerILb1ELb0ELb0ELi128EEEEEEEEEvNT_6ParamsE$_ZN4cute3eso3ESOILb1ELb0EJNS_6LayoutINS_5tupleIJNS3_IJNS_1CILi4EEENS4_ILi1EEEEEES6_EEENS3_IJNS3_IJS6_NS4_ILi0EEEEEES9_EEEEEiEEC2ERKSC_RKi)
        /*1ef14*/ 	.word	0x00000000


	//----- nvinfo : EIATTR_FRAME_SIZE
	.align		4
.L_21134:
        /*1ef18*/ 	.byte	0x04, 0x11
        /*1ef1a*/ 	.short	(.L_21136 - .L_21135)
	.align		4
.L_21135:
        /*1ef1c*/ 	.word	index@($_ZN7cutlass13device_kernelIN5flash19enable_sm80_to_sm89INS1_16FlashAttnBwdSm80INS1_25CollectiveMainloopBwdSm80ILi2ELi2EN4cute5tupleIJNS5_1CILi64EEENS7_ILi128EEES8_EEENS_10bfloat16_tEfNS_4arch4Sm80ELb0ELb1ELb1ELb1ELb1ELb0ELb0ELb0ELi2ELi2ELi4ELi2ELb1EEENS1_21CollectiveEpilogueBwdISA_SB_SD_Li256ELb1ELb0ELi2EEENS1_19SingleTileSchedulerILb1ELb0ELb0ELi128EEEEEEEEEvNT_6ParamsE$_ZN4cute3eso3ESOILb1ELb0EJNS_6LayoutINS_5tupleIJNS3_IJNS_1CILi4EEENS4_ILi1EEEEEES6_EEENS3_IJNS3_IJS6_NS4_ILi0EEEEEES9_EEEEENS_10ViewEngineINS_8smem_ptrIPfEEEEEEC2ERKSC_RKSH_)
        /*1ef20*/ 	.word	0x00000000


	//----- nvinfo : EIATTR_FRAME_SIZE
	.align		4
.L_21136:
        /*1ef24*/ 	.byte	0x04, 0x11
        /*1ef26*/ 	.short	(.L_21138 - .L_21137)
	.align		4
.L_21137:
        /*1ef28*/ 	.word	index@($_ZN7cutlass13device_kernelIN5flash19enable_sm80_to_sm89INS1_16FlashAttnBwdSm80INS1_25CollectiveMainloopBwdSm80ILi2ELi2EN4cute5tupleIJNS5_1CILi64EEENS7_ILi128EEES8_EEENS_10bfloat16_tEfNS_4arch4Sm80ELb0ELb1ELb1ELb1ELb1ELb0ELb0ELb0ELi2ELi2ELi4ELi2ELb1EEENS1_21CollectiveEpilogueBwdISA_SB_SD_Li256ELb1ELb0ELi2EEENS1_19SingleTileSchedulerILb1ELb0ELb0ELi128EEEEEEEEEvNT_6ParamsE$_ZN4cute3eso3ESOILb1ELb0EJNS_6LayoutINS_5tupleIJNS3_IJNS_1CILi4EEENS4_ILi1EEEEEES6_EEENS3_IJNS3_IJS6_NS4_ILi0EEEEEES9_EEEEENS_10ViewEngineINS_8gmem_ptrIPKfEEEEEEC2ERKSC_RKSI_)
        /*1ef2c*/ 	.word	0x00000000


	//----- nvinfo : EIATTR_FRAME_SIZE
	.align		4
.L_21138:
        /*1ef30*/ 	.byte	0x04, 0x11
        /*1ef32*/ 	.short	(.L_21140 - .L_21139)
	.align		4
.L_21139:
        /*1ef34*/ 	.word	index@($_ZN7cutlass13device_kernelIN5flash19enable_sm80_to_sm89INS1_16FlashAttnBwdSm80INS1_25CollectiveMainloopBwdSm80ILi2ELi2EN4cute5tupleIJNS5_1CILi64EEENS7_ILi128EEES8_EEENS_10bfloat16_tEfNS_4arch4Sm80ELb0ELb1ELb1ELb1ELb1ELb0ELb0ELb0ELi2ELi2ELi4ELi2ELb1EEENS1_21CollectiveEpilogueBwdISA_SB_SD_Li256ELb1ELb0ELi2EEENS1_19SingleTileSchedulerILb1ELb0ELb0ELi128EEEEEEEEEvNT_6ParamsE$_ZN4cute3eso3ESOILb1ELb0EJNS_6LayoutINS_5tupleIJNS3_IJNS_1CILi4EEENS4_ILi1EEEEEEEEENS3_IJNS3_IJS6_NS4_ILi0EEEEEEEEEEENS_10ViewEngineINS_8smem_ptrIPfEEEEEEC2ERKSC_RKSH_)
        /*1ef38*/ 	.word	0x00000000


	//----- nvinfo : EIATTR_FRAME_SIZE
	.align		4
.L_21140:
        /*1ef3c*/ 	.byte	0x04, 0x11
        /*1ef3e*/ 	.short	(.L_21142 - .L_21141)
	.align		4
.L_21141:
        /*1ef40*/ 	.word	index@($_ZN7cutlass13device_kernelIN5flash19enable_sm80_to_sm89INS1_16FlashAttnBwdSm80INS1_25CollectiveMainloopBwdSm80ILi2ELi2EN4cute5tupleIJNS5_1CILi64EEENS7_ILi128EEES8_EEENS_10bfloat16_tEfNS_4arch4Sm80ELb0ELb1ELb1ELb1ELb1ELb0ELb0ELb0ELi2ELi2ELi4ELi2ELb1EEENS1_21CollectiveEpilogueBwdISA_SB_SD_Li256ELb1ELb0ELi2EEENS1_19SingleTileSchedulerILb1ELb0ELb0ELi128EEEEEEEEEvNT_6ParamsE$_ZN4cute3eso3ESOILb1ELb0EJNS_6LayoutINS_5tupleIJNS3_IJNS_1CILi4EEENS4_ILi1EEEEEEEEENS3_IJNS3_IJS6_NS4_ILi0EEEEEEEEEEENS_10ViewEngineINS_8gmem_ptrIPKfEEEEEEC2ERKSC_RKSI_)
        /*1ef44*/ 	.word	0x00000000


	//----- nvinfo : EIATTR_FRAME_SIZE
	.align		4
.L_21142:
        /*1ef48*/ 	.byte	0x04, 0x11
        /*1ef4a*/ 	.short	(.L_21144 - .L_21143)
	.align		4
.L_21143:
        /*1ef4c*/ 	.word	index@($_ZN7cutlass13device_kernelIN5flash19enable_sm80_to_sm89INS1_16FlashAttnBwdSm80INS1_25CollectiveMainloopBwdSm80ILi2ELi2EN4cute5tupleIJNS5_1CILi64EEENS7_ILi128EEES8_EEENS_10bfloat16_tEfNS_4arch4Sm80ELb0ELb1ELb1ELb1ELb1ELb0ELb0ELb0ELi2ELi2ELi4ELi2ELb1EEENS1_21CollectiveEpilogueBwdISA_SB_SD_Li256ELb1ELb0ELi2EEENS1_19SingleTileSchedulerILb1ELb0ELb0ELi128EEEEEEEEEvNT_6ParamsE$_ZN4cute3eso3ESOILb1ELb0EJNS_6LayoutINS_5tupleIJNS3_IJNS_1CILi1EEES5_EEEEEENS3_IJNS3_IJS5_NS4_ILi0EEEEEEEEEEENS_10ViewEngineINS_8smem_ptrIPN7cutlass9uint128_tEEEEEEEC2ERKSB_RKSI_)
        /*1ef50*/ 	.word	0x00000000


	//----- nvinfo : EIATTR_FRAME_SIZE
	.align		4
.L_21144:
        /*1ef54*/ 	.byte	0x04, 0x11
        /*1ef56*/ 	.short	(.L_21146 - .L_21145)
	.align		4
.L_21145:
        /*1ef58*/ 	.word	index@($_ZN7cutlass13device_kernelIN5flash19enable_sm80_to_sm89INS1_16FlashAttnBwdSm80INS1_25CollectiveMainloopBwdSm80ILi2ELi2EN4cute5tupleIJNS5_1CILi64EEENS7_ILi128EEES8_EEENS_10bfloat16_tEfNS_4arch4Sm80ELb0ELb1ELb1ELb1ELb1ELb0ELb0ELb0ELi2ELi2ELi4ELi2ELb1EEENS1_21CollectiveEpilogueBwdISA_SB_SD_Li256ELb1ELb0ELi2EEENS1_19SingleTileSchedulerILb1ELb0ELb0ELi128EEEEEEEEEvNT_6ParamsE$_ZN4cute3eso3ESOILb1ELb0EJNS_6LayoutINS_5tupleIJNS3_IJNS_1CILi1EEES5_EEEEEENS3_IJNS3_IJS5_NS4_ILi0EEEEEEEEEEENS_10ViewEngineINS_8gmem_ptrIPKN7cutlass9uint128_tEEEEEEEC2ERKSB_RKSJ_)
        /*1ef5c*/ 	.word	0x00000000


	//----- nvinfo : EIATTR_FRAME_SIZE
	.align		4
.L_21146:
        /*1ef60*/ 	.byte	0x04, 0x11
        /*1ef62*/ 	.short	(.L_21148 - .L_21147)
	.align		4
.L_21147:
        /*1ef64*/ 	.word	index@($_ZN7cutlass13device_kernelIN5flash19enable_sm80_to_sm89INS1_16FlashAttnBwdSm80INS1_25CollectiveMainloopBwdSm80ILi2ELi2EN4cute5tupleIJNS5_1CILi64EEENS7_ILi128EEES8_EEENS_10bfloat16_tEfNS_4arch4Sm80ELb0ELb1ELb1ELb1ELb1ELb0ELb0ELb0ELi2ELi2ELi4ELi2ELb1EEENS1_21CollectiveEpilogueBwdISA_SB_SD_Li256ELb1ELb0ELi2EEENS1_19SingleTileSchedulerILb1ELb0ELb0ELi128EEEEEEEEEvNT_6ParamsE$_ZN4cute3eso3ESOILb1ELb0EJNS_5tupleIJNS_1CILi1EEENS3_ILi0EEEEEElS5_EEC2ERKS6_RKlRKS5_)
        /*1ef68*/ 	.word	0x00000000


	//----- nvinfo : EIATTR_FRAME_SIZE
	.align		4
.L_21148:
        /*1ef6c*/ 	.byte	0x04, 0x11
        /*1ef6e*/ 	.short	(.L_21150 - .L_21149)
	.align		4
.L_21149:
        /*1ef70*/ 	.word	index@($_ZN7cutlass13device_kernelIN5flash19enable_sm80_to_sm89INS1_16FlashAttnBwdSm80INS1_25CollectiveMainloopBwdSm80ILi2ELi2EN4cute5tupleIJNS5_1CILi64EEENS7_ILi128EEES8_EEENS_10bfloat16_tEfNS_4arch4Sm80ELb0ELb1ELb1ELb1ELb1ELb0ELb0ELb0ELi2ELi2ELi4ELi2ELb1EEENS1_21CollectiveEpilogueBwdISA_SB_SD_Li256ELb1ELb0ELi2EEENS1_19SingleTileSchedulerILb1ELb0ELb0ELi128EEEEEEEEEvNT_6ParamsE$_ZN4cute3eso3ESOILb1ELb0EJNS_5tupleIJNS2_IJNS_1CILi8EEENS3_ILi1EEEEEENS3_ILi2EEES5_EEENS2_IJNS2_IJS5_NS3_ILi0EEEEEElS9_EEEEEC2ERKS8_RKSB_)
        /*1ef74*/ 	.word	0x00000000


	//----- nvinfo : EIATTR_FRAME_SIZE
	.align		4
.L_21150:
        /*1ef78*/ 	.byte	0x04, 0x11
        /*1ef7a*/ 	.short	(.L_21152 - .L_21151)
	.align		4
.L_21151:
        /*1ef7c*/ 	.word	index@($_ZN7cutlass13device_kernelIN5flash19enable_sm80_to_sm89INS1_16FlashAttnBwdSm80INS1_25CollectiveMainloopBwdSm80ILi2ELi2EN4cute5tupleIJNS5_1CILi64EEENS7_ILi128EEES8_EEENS_10bfloat16_tEfNS_4arch4Sm80ELb0ELb1ELb1ELb1ELb1ELb0ELb0ELb0ELi2ELi2ELi4ELi2ELb1EEENS1_21CollectiveEpilogueBwdISA_SB_SD_Li256ELb1ELb0ELi2EEENS1_19SingleTileSchedulerILb1ELb0ELb0ELi128EEEEEEEEEvNT_6ParamsE$_ZN4cute3eso3ESOILb1ELb0EJNS_1CILi0EEEiiiEEC2ERKS3_RKiS8_S8_)
        /*1ef80*/ 	.word	0x00000000


	//----- nvinfo : EIATTR_FRAME_SIZE
	.align		4
.L_21152:
        /*1ef84*/ 	.byte	0x04, 0x11
        /*1ef86*/ 	.short	(.L_21154 - .L_21153)
	.align		4
.L_21153:
        /*1ef88*/ 	.word	index@($_ZN7cutlass13device_kernelIN5flash19enable_sm80_to_sm89INS1_16FlashAttnBwdSm80INS1_25CollectiveMainloopBwdSm80ILi2ELi2EN4cute5tupleIJNS5_1CILi64EEENS7_ILi128EEES8_EEENS_10bfloat16_tEfNS_4arch4Sm80ELb0ELb1ELb1ELb1ELb1ELb0ELb0ELb0ELi2ELi2ELi4ELi2ELb1EEENS1_21CollectiveEpilogueBwdISA_SB_SD_Li256ELb1ELb0ELi2EEENS1_19SingleTileSchedulerILb1ELb0ELb0ELi128EEEEEEEEEvNT_6ParamsE$_ZN4cute3eso3ESOILb1ELb0EJNS_1CILi0EEEiS3_S3_EEC2ERKS3_RKiS6_S6_)
        /*1ef8c*/ 	.word	0x00000000


	//----- nvinfo : EIATTR_FRAME_SIZE
	.align		4
.L_21154:
        /*1ef90*/ 	.byte	0x04, 0x11
        /*1ef92*/ 	.short	(.L_21156 - .L_21155)
	.align		4
.L_21155:
        /*1ef94*/ 	.word	index@($_ZN7cutlass13device_kernelIN5flash19enable_sm80_to_sm89INS1_16FlashAttnBwdSm80INS1_25CollectiveMainloopBwdSm80ILi2ELi2EN4cute5tupleIJNS5_1CILi64EEENS7_ILi128EEES8_EEENS_10bfloat16_tEfNS_4arch4Sm80ELb0ELb1ELb1ELb1ELb1ELb0ELb0ELb0ELi2ELi2ELi4ELi2ELb1EEENS1_21CollectiveEpilogueBwdISA_SB_SD_Li256ELb1ELb0ELi2EEENS1_19SingleTileSchedulerILb1ELb0ELb0ELi128EEEEEEEEEvNT_6ParamsE$_ZN4cute3eso3ESOILb1ELb0EJNS_1CILi0EEEiS3_EEC2ERKS3_RKiS6_)
        /*1ef98*/ 	.word	0x00000000


	//----- nvinfo : EIATTR_FRAME_SIZE
	.align		4
.L_21156:
        /*1ef9c*/ 	.byte	0x04, 0x11
        /*1ef9e*/ 	.short	(.L_21158 - .L_21157)
	.align		4
.L_21157:
        /*1efa0*/ 	.word	index@($_ZN7cutlass13device_kernelIN5flash19enable_sm80_to_sm89INS1_16FlashAttnBwdSm80INS1_25CollectiveMainloopBwdSm80ILi2ELi2EN4cute5tupleIJNS5_1CILi64EEENS7_ILi128EEES8_EEENS_10bfloat16_tEfNS_4arch4Sm80ELb0ELb1ELb1ELb1ELb1ELb0ELb0ELb0ELi2ELi2ELi4ELi2ELb1EEENS1_21CollectiveEpilogueBwdISA_SB_SD_Li256ELb1ELb0ELi2EEENS1_19SingleTileSchedulerILb1ELb0ELb0ELi128EEEEEEEEEvNT_6ParamsE$_ZN4cute3eso3ESOILb1ELb0EJNS_1CILi0EEEiEEC2ERKS3_RKi)
        /*1efa4*/ 	.word	0x00000000


	//----- nvinfo : EIATTR_FRAME_SIZE
	.align		4
.L_21158:
        /*1efa8*/ 	.byte	0x04, 0x11
        /*1efaa*/ 	.short	(.L_21160 - .L_21159)
	.align		4
.L_21159:
        /*1efac*/ 	.word	index@($_ZN7cutlass13device_kernelIN5flash19enable_sm80_to_sm89INS1_16FlashAttnBwdSm80INS1_25CollectiveMainloopBwdSm80ILi2ELi2EN4cute5tupleIJNS5_1CILi64EEENS7_ILi128EEES8_EEENS_10bfloat16_tEfNS_4arch4Sm80ELb0ELb1ELb1ELb1ELb1ELb0ELb0ELb0ELi2ELi2ELi4ELi2ELb1EEENS1_21CollectiveEpilogueBwdISA_SB_SD_Li256ELb1ELb0ELi2EEENS1_19SingleTileSchedulerILb1ELb0ELb0ELi128EEEEEEEEEvNT_6ParamsE$_ZN4cute3eso3ESOILb1ELb0EJNS_1CILi0EEES3_iiEEC2ERKS3_S6_RKiS8_)
        /*1efb0*/ 	.word	0x00000000


	//----- nvinfo : EIATTR_FRAME_SIZE
	.align		4
.L_21160:
        /*1efb4*/ 	.byte	0x04, 0x11
        /*1efb6*/ 	.short	(.L_21162 - .L_21161)
	.align		4
.L_21161:
        /*1efb8*/ 	.word	index@($_ZN7cutlass13device_kernelIN5flash19enable_sm80_to_sm89INS1_16FlashAttnBwdSm80INS1_25CollectiveMainloopBwdSm80ILi2ELi2EN4cute5tupleIJNS5_1CILi64EEENS7_ILi128EEES8_EEENS_10bfloat16_tEfNS_4arch4Sm80ELb0ELb1ELb1ELb1ELb1ELb0ELb0ELb0ELi2ELi2ELi4ELi2ELb1EEENS1_21CollectiveEpilogueBwdISA_SB_SD_Li256ELb1ELb0ELi2EEENS1_19SingleTileSchedulerILb1ELb0ELb0ELi128EEEEEEEEEvNT_6ParamsE$_ZN4cute3eso3ESOILb1ELb0EJNS_1CILi0EEES3_iS3_EEC2ERKS3_S6_RKiS6_)
        /*1efbc*/ 	.word	0x00000000


	//----- nvinfo : EIATTR_FRAME_SIZE
	.align		4
.L_21162:
        /*1efc0*/ 	.byte	0x04, 0x11
        /*1efc2*/ 	.short	(.L_21164 - .L_21163)
	.align		4
.L_21163:
        /*1efc4*/ 	.word	index@($_ZN7cutlass13device_kernelIN5flash19enable_sm80_to_sm89INS1_16FlashAttnBwdSm80INS1_25CollectiveMainloopBwdSm80ILi2ELi2EN4cute5tupleIJNS5_1CILi64EEENS7_ILi128EEES8_EEENS_10bfloat16_tEfNS_4arch4Sm80ELb0ELb1ELb1ELb1ELb1ELb0ELb0ELb0ELi2ELi2ELi4ELi2ELb1EEENS1_21CollectiveEpilogueBwdISA_SB_SD_Li256ELb1ELb0ELi2EEENS1_19SingleTileSchedulerILb1ELb0ELb0ELi128EEEEEEEEEvNT_6ParamsE$_ZN4cute3eso3ESOILb1ELb0EJNS_1CILi0EEES3_iEEC2ERKS3_S6_RKi)
        /*1efc8*/ 	.word	0x00000000


	//----- nvinfo : EIATTR_FRAME_SIZE
	.align		4
.L_21164:
        /*1efcc*/ 	.byte	0x04, 0x11
        /*1efce*/ 	.short	(.L_21166 - .L_21165)
	.align		4
.L_21165:
        /*1efd0*/ 	.word	index@($_ZN7cutlass13device_kernelIN5flash19enable_sm80_to_sm89INS1_16FlashAttnBwdSm80INS1_25CollectiveMainloopBwdSm80ILi2ELi2EN4cute5tupleIJNS5_1CILi64EEENS7_ILi128EEES8_EEENS_10bfloat16_tEfNS_4arch4Sm80ELb0ELb1ELb1ELb1ELb1ELb0ELb0ELb0ELi2ELi2ELi4ELi2ELb1EEENS1_21CollectiveEpilogueBwdISA_SB_SD_Li256ELb1ELb0ELi2EEENS1_19SingleTileSchedulerILb1ELb0ELb0ELi128EEEEEEEEEvNT_6ParamsE$_ZN4cute3eso3ESOILb1ELb0EJNS_1CILi0EEES3_S3_iEEC2ERKS3_S6_S6_RKi)
        /*1efd4*/ 	.word	0x00000000


	//----- nvinfo : EIATTR_FRAME_SIZE
	.align		4
.L_21166:
        /*1efd8*/ 	.byte	0x04, 0x11
        /*1efda*/ 	.short	(.L_21168 - .L_21167)
	.align		4
.L_21167:
        /*1efdc*/ 	.word	index@($_ZN7cutlass13device_kernelIN5flash19enable_sm80_to_sm89INS1_16FlashAttnBwdSm80INS1_25CollectiveMainloopBwdSm80ILi2ELi2EN4cute5tupleIJNS5_1CILi64EEENS7_ILi128EEES8_EEENS_10bfloat16_tEfNS_4arch4Sm80ELb0ELb1ELb1ELb1ELb1ELb0ELb0ELb0ELi2ELi2ELi4ELi2ELb1EEENS1_21CollectiveEpilogueBwdISA_SB_SD_Li256ELb1ELb0ELi2EEENS1_19SingleTileSchedulerILb1ELb0ELb0ELi128EEEEEEEEEvNT_6ParamsE$_ZN4cute3eso3ESOILb1ELb0EJNS_10UnderscoreEiiEEC2ERKS2_RKiS7_)
        /*1efe0*/ 	.word	0x00000000


	//----- nvinfo : EIATTR_FRAME_SIZE
	.align		4
.L_21168:
        /*1efe4*/ 	.byte	0x04, 0x11
        /*1efe6*/ 	.short	(.L_21170 - .L_21169)
	.align		4
.L_21169:
        /*1efe8*/ 	.word	index@($_ZN7cutlass13device_kernelIN5flash19enable_sm80_to_sm89INS1_16FlashAttnBwdSm80INS1_25CollectiveMainloopBwdSm80ILi2ELi2EN4cute5tupleIJNS5_1CILi64EEENS7_ILi128EEES8_EEENS_10bfloat16_tEfNS_4arch4Sm80ELb0ELb1ELb1ELb1ELb1ELb0ELb0ELb0ELi2ELi2ELi4ELi2ELb1EEENS1_21CollectiveEpilogueBwdISA_SB_SD_Li256ELb1ELb0ELi2EEENS1_19SingleTileSchedulerILb1ELb0ELb0ELi128EEEEEEEEEvNT_6ParamsE$_ZN4cute3eso3ESOILb1ELb0EJNS_10UnderscoreEiEEC2ERKS2_RKi)
        /*1efec*/ 	.word	0x00000000


	//----- nvinfo : EIATTR_FRAME_SIZE
	.align		4
.L_21170:
        /*1eff0*/ 	.byte	0x04, 0x11
        /*1eff2*/ 	.short	(.L_21172 - .L_21171)
	.align		4
.L_21171:
        /*1eff4*/ 	.word	index@($_ZN7cutlass13device_kernelIN5flash19enable_sm80_to_sm89INS1_16FlashAttnBwdSm80INS1_25CollectiveMainloopBwdSm80ILi2ELi2EN4cute5tupleIJNS5_1CILi64EEENS7_ILi128EEES8_EEENS_10bfloat16_tEfNS_4arch4Sm80ELb0ELb1ELb1ELb1ELb1ELb0ELb0ELb0ELi2ELi2ELi4ELi2ELb1EEENS1_21CollectiveEpilogueBwdISA_SB_SD_Li256ELb1ELb0ELi2EEENS1_19SingleTileSchedulerILb1ELb0ELb0ELi128EEEEEEEEEvNT_6ParamsE$_ZN4cute3eso3ESOILb1ELb0EJNS_10UnderscoreES2_iEEC2ERKS2_S5_RKi)
        /*1eff8*/ 	.word	0x00000000


	//----- nvinfo : EIATTR_FRAME_SIZE
	.align		4
.L_21172:
        /*1effc*/ 	.byte	0x04, 0x11
        /*1effe*/ 	.short	(.L_21174 - .L_21173)
	.align		4
.L_21173:
        /*1f000*/ 	.word	index@($_ZN7cutlass13device_kernelIN5flash19enable_sm80_to_sm89INS1_16FlashAttnBwdSm80INS1_25CollectiveMainloopBwdSm80ILi2ELi2EN4cute5tupleIJNS5_1CILi64EEENS7_ILi128EEES8_EEENS_10bfloat16_tEfNS_4arch4Sm80ELb0ELb1ELb1ELb1ELb1ELb0ELb0ELb0ELi2ELi2ELi4ELi2ELb1EEENS1_21CollectiveEpilogueBwdISA_SB_SD_Li256ELb1ELb0ELi2EEENS1_19SingleTileSchedulerILb1ELb0ELb0ELi128EEEEEEEEEvNT_6ParamsE$_ZN4cute3eso3ESOILb1ELb0EJNS_10UnderscoreES2_S2_iEEC2ERKS2_S5_S5_RKi)
        /*1f004*/ 	.word	0x00000000


	//----- nvinfo : EIATTR_FRAME_SIZE
	.align		4
.L_21174:
        /*1f008*/ 	.byte	0x04, 0x11
        /*1f00a*/ 	.short	(.L_21176 - .L_21175)
	.align		4
.L_21175:
        /*1f00c*/ 	.word	index@($_ZN7cutlass13device_kernelIN5flash19enable_sm80_to_sm89INS1_16FlashAttnBwdSm80INS1_25CollectiveMainloopBwdSm80ILi2ELi2EN4cute5tupleIJNS5_1CILi64EEENS7_ILi128EEES8_EEENS_10bfloat16_tEfNS_4arch4Sm80ELb0ELb1ELb1ELb1ELb1ELb0ELb0ELb0ELi2ELi2ELi4ELi2ELb1EEENS1_21CollectiveEpilogueBwdISA_SB_SD_Li256ELb1ELb0ELi2EEENS1_19SingleTileSchedulerILb1ELb0ELb0ELi128EEEEEEEEEvNT_6ParamsE$_ZN4cute3eso3ESOILb0ELb1EJlEEC2ERKl)
        /*1f010*/ 	.word	0x00000000


	//----- nvinfo : EIATTR_FRAME_SIZE
	.align		4
.L_21176:
        /*1f014*/ 	.byte	0x04, 0x11
        /*1f016*/ 	.short	(.L_21178 - .L_21177)
	.align		4
.L_21177:
        /*1f018*/ 	.word	index@($_ZN7cutlass13device_kernelIN5flash19enable_sm80_to_sm89INS1_16FlashAttnBwdSm80INS1_25CollectiveMainloopBwdSm80ILi2ELi2EN4cute5tupleIJNS5_1CILi64EEENS7_ILi128EEES8_EEENS_10bfloat16_tEfNS_4arch4Sm80ELb0ELb1ELb1ELb1ELb1ELb0ELb0ELb0ELi2ELi2ELi4ELi2ELb1EEENS1_21CollectiveEpilogueBwdISA_SB_SD_Li256ELb1ELb0ELi2EEENS1_19SingleTileSchedulerILb1ELb0ELb0ELi128EEEEEEEEEvNT_6ParamsE$_ZN4cute3eso3ESOILb0ELb1EJiNS_1CILi0EEEEEC2ERKiRKS3_)
        /*1f01c*/ 	.word	0x00000000


	//----- nvinfo : EIATTR_FRAME_SIZE
	.align		4
.L_21178:
        /*1f020*/ 	.byte	0x04, 0x11
        /*1f022*/ 	.short	(.L_21180 - .L_21179)
	.align		4
.L_21179:
        /*1f024*/ 	.word	index@($_ZN7cutlass13device_kernelIN5flash19enable_sm80_to_sm89INS1_16FlashAttnBwdSm80INS1_25CollectiveMainloopBwdSm80ILi2ELi2EN4cute5tupleIJNS5_1CILi64EEENS7_ILi128EEES8_EEENS_10bfloat16_tEfNS_4arch4Sm80ELb0ELb1ELb1ELb1ELb1ELb0ELb0ELb0ELi2ELi2ELi4ELi2ELb1EEENS1_21CollectiveEpilogueBwdISA_SB_SD_Li256ELb1ELb0ELi2EEENS1_19SingleTileSchedulerILb1ELb0ELb0ELi128EEEEEEEEEvNT_6ParamsE$_ZN4cute3eso3ESOILb0ELb1EJiEEC2ERKi)
        /*1f028*/ 	.word	0x00000000


	//----- nvinfo : EIATTR_FRAME_SIZE
	.align		4
.L_21180:
        /*1f02c*/ 	.byte	0x04, 0x11
        /*1f02e*/ 	.short	(.L_21182 - .L_21181)
	.align		4
.L_21181:
        /*1f030*/ 	.word	index@($_ZN7cutlass13device_kernelIN5flash19enable_sm80_to_sm89INS1_16FlashAttnBwdSm80INS1_25CollectiveMainloopBwdSm80ILi2ELi2EN4cute5tupleIJNS5_1CILi64EEENS7_ILi128EEES8_EEENS_10bfloat16_tEfNS_4arch4Sm80ELb0ELb1ELb1ELb1ELb1ELb0ELb0ELb0ELi2ELi2ELi4ELi2ELb1EEENS1_21CollectiveEpilogueBwdISA_SB_SD_Li256ELb1ELb0ELi2EEENS1_19SingleTileSchedulerILb1ELb0ELb0ELi128EEEEEEEEEvNT_6ParamsE$_ZN4cute3eso3ESOILb0ELb1EJNS_15ArithmeticTupleIJiiEEENS_1CILi0EEES5_S5_EEC2ERKS3_RKS5_SA_SA_)
        /*1f034*/ 	.word	0x00000000


	//----- nvinfo : EIATTR_FRAME_SIZE
	.align		4
.L_21182:
        /*1f038*/ 	.byte	0x04, 0x11
        /*1f03a*/ 	.short	(.L_21184 - .L_21183)
	.align		4
.L_21183:
        /*1f03c*/ 	.word	index@($_ZN7cutlass13device_kernelIN5flash19enable_sm80_to_sm89INS1_16FlashAttnBwdSm80INS1_25CollectiveMainloopBwdSm80ILi2ELi2EN4cute5tupleIJNS5_1CILi64EEENS7_ILi128EEES8_EEENS_10bfloat16_tEfNS_4arch4Sm80ELb0ELb1ELb1ELb1ELb1ELb0ELb0ELb0ELi2ELi2ELi4ELi2ELb1EEENS1_21CollectiveEpilogueBwdISA_SB_SD_Li256ELb1ELb0ELi2EEENS1_19SingleTileSchedulerILb1ELb0ELb0ELi128EEEEEEEEEvNT_6ParamsE$_ZN4cute3eso3ESOILb0ELb1EJNS_15ArithmeticTupleIJiiEEEEEC2ERKS3_)
        /*1f040*/ 	.word	0x00000000


	//----- nvinfo : EIATTR_FRAME_SIZE
	.align		4
.L_21184:
        /*1f044*/ 	.byte	0x04, 0x11
        /*1f046*/ 	.short	(.L_21186 - .L_21185)
	.align		4
.L_21185:
        /*1f048*/ 	.word	index@($_ZN7cutlass13device_kernelIN5flash19enable_sm80_to_sm89INS1_16FlashAttnBwdSm80INS1_25CollectiveMainloopBwdSm80ILi2ELi2EN4cute5tupleIJNS5_1CILi64EEENS7_ILi128EEES8_EEENS_10bfloat16_tEfNS_4arch4Sm80ELb0ELb1ELb1ELb1ELb1ELb0ELb0ELb0ELi2ELi2ELi4ELi2ELb1EEENS1_21CollectiveEpilogueBwdISA_SB_SD_Li256ELb1ELb0ELi2EEENS1_19SingleTileSchedulerILb1ELb0ELb0ELi128EEEEEEEEEvNT_6ParamsE$_ZN4cute3eso3ESOILb0ELb1EJNS_15ArithmeticTupleIJiEEEEEC2ERKS3_)
        /*1f04c*/ 	.word	0x00000000


	//----- nvinfo : EIATTR_FRAME_SIZE
	.align		4
.L_21186:
        /*1f050*/ 	.byte	0x04, 0x11
        /*1f052*/ 	.short	(.L_21188 - .L_21187)
	.align		4
.L_21187:
        /*1f054*/ 	.word	index@($_ZN7cutlass13device_kernelIN5flash19enable_sm80_to_sm89INS1_16FlashAttnBwdSm80INS1_25CollectiveMainloopBwdSm80ILi2ELi2EN4cute5tupleIJNS5_1CILi64EEENS7_ILi128EEES8_EEENS_10bfloat16_tEfNS_4arch4Sm80ELb0ELb1ELb1ELb1ELb1ELb0ELb0ELb0ELi2ELi2ELi4ELi2ELb1EEENS1_21CollectiveEpilogueBwdISA_SB_SD_Li256ELb1ELb0ELi2EEENS1_19SingleTileSchedulerILb1ELb0ELb0ELi128EEEEEEEEEvNT_6ParamsE$_ZN4cute3eso3ESOILb0ELb1EJNS_15ArithmeticTupleIJNS_1CILi0EEEiEEEEEC2ERKS5_)
        /*1f058*/ 	.word	0x00000000


	//----- nvinfo : EIATTR_FRAME_SIZE
	.align		4
.L_21188:
        /*1f05c*/ 	.byte	0x04, 0x11
        /*1f05e*/ 	.short	(.L_21190 - .L_21189)
	.align		4
.L_21189:
        /*1f060*/ 	.word	index@($_ZN7cutlass13device_kernelIN5flash19enable_sm80_to_sm89INS1_16FlashAttnBwdSm80INS1_25CollectiveMainloopBwdSm80ILi2ELi2EN4cute5tupleIJNS5_1CILi64EEENS7_ILi128EEES8_EEENS_10bfloat16_tEfNS_4arch4Sm80ELb0ELb1ELb1ELb1ELb1ELb0ELb0ELb0ELi2ELi2ELi4ELi2ELb1EEENS1_21CollectiveEpilogueBwdISA_SB_SD_Li256ELb1ELb0ELi2EEENS1_19SingleTileSchedulerILb1ELb0ELb0ELi128EEEEEEEEEvNT_6ParamsE$_ZN4cute3eso3ESOILb0ELb0EJiiEEC2ERKiS4_)
        /*1f064*/ 	.word	0x00000000


	//----- nvinfo : EIATTR_FRAME_SIZE
	.align		4
.L_21190:
        /*1f068*/ 	.byte	0x04, 0x11
        /*1f06a*/ 	.short	(.L_21192 - .L_21191)
	.align		4
.L_21191:
        /*1f06c*/ 	.word	index@($_ZN7cutlass13device_kernelIN5flash19enable_sm80_to_sm89INS1_16FlashAttnBwdSm80INS1_25CollectiveMainloopBwdSm80ILi2ELi2EN4cute5tupleIJNS5_1CILi64EEENS7_ILi128EEES8_EEENS_10bfloat16_tEfNS_4arch4Sm80ELb0ELb1ELb1ELb1ELb1ELb0ELb0ELb0ELi2ELi2ELi4ELi2ELb1EEENS1_21CollectiveEpilogueBwdISA_SB_SD_Li256ELb1ELb0ELi2EEENS1_19SingleTileSchedulerILb1ELb0ELb0ELi128EEEEEEEEEvNT_6ParamsE$_ZN4cute3eso3ESOILb0ELb0EJNS_6LayoutINS_5tupleIJNS3_IJNS_1CILi8EEENS4_ILi1EEEEEENS4_ILi2EEES6_EEENS3_IJNS3_IJS6_NS4_ILi0EEEEEElSA_EEEEElEEC2ERKSD_RKl)
        /*1f070*/ 	.word	0x00000000


	//----- nvinfo : EIATTR_FRAME_SIZE
	.align		4
.L_21192:
        /*1f074*/ 	.byte	0x04, 0x11
        /*1f076*/ 	.short	(.L_21194 - .L_21193)
	.align		4
.L_21193:
        /*1f078*/ 	.word	index@($_ZN7cutlass13device_kernelIN5flash19enable_sm80_to_sm89INS1_16FlashAttnBwdSm80INS1_25CollectiveMainloopBwdSm80ILi2ELi2EN4cute5tupleIJNS5_1CILi64EEENS7_ILi128EEES8_EEENS_10bfloat16_tEfNS_4arch4Sm80ELb0ELb1ELb1ELb1ELb1ELb0ELb0ELb0ELi2ELi2ELi4ELi2ELb1EEENS1_21CollectiveEpilogueBwdISA_SB_SD_Li256ELb1ELb0ELi2EEENS1_19SingleTileSchedulerILb1ELb0ELb0ELi128EEEEEEEEEvNT_6ParamsE$_ZN4cute3eso3ESOILb0ELb0EJNS_6LayoutINS_5tupleIJNS3_IJNS_1CILi8EEENS4_ILi1EEEEEENS4_ILi2EEES6_EEENS3_IJNS3_IJS6_NS4_ILi0EEEEEElSA_EEEEENS_10ViewEngineINS_8gmem_ptrIPKN7cutlass10bfloat16_tEEEEEEEC2ERKSD_RKSL_)
        /*1f07c*/ 	.word	0x00000000


	//----- nvinfo : EIATTR_FRAME_SIZE
	.align		4
.L_21194:
        /*1f080*/ 	.byte	0x04, 0x11
        /*1f082*/ 	.short	(.L_21196 - .L_21195)
	.align		4
.L_21195:
        /*1f084*/ 	.word	index@($_ZN7cutlass13device_kernelIN5flash19enable_sm80_to_sm89INS1_16FlashAttnBwdSm80INS1_25CollectiveMainloopBwdSm80ILi2ELi2EN4cute5tupleIJNS5_1CILi64EEENS7_ILi128EEES8_EEENS_10bfloat16_tEfNS_4arch4Sm80ELb0ELb1ELb1ELb1ELb1ELb0ELb0ELb0ELi2ELi2ELi4ELi2ELb1EEENS1_21CollectiveEpilogueBwdISA_SB_SD_Li256ELb1ELb0ELi2EEENS1_19SingleTileSchedulerILb1ELb0ELb0ELi128EEEEEEEEEvNT_6ParamsE$_ZN4cute3eso3ESOILb0ELb0EJNS_5tupleIJiiEEEiiiEEC2ERKS3_RKiS8_S8_)
        /*1f088*/ 	.word	0x00000000


	//----- nvinfo : EIATTR_FRAME_SIZE
	.align		4
.L_21196:
        /*1f08c*/ 	.byte	0x04, 0x11
        /*1f08e*/ 	.short	(.L_21198 - .L_21197)
	.align		4
.L_21197:
        /*1f090*/ 	.word	index@($_ZN7cutlass13device_kernelIN5flash19enable_sm80_to_sm89INS1_16FlashAttnBwdSm80INS1_25CollectiveMainloopBwdSm80ILi2ELi2EN4cute5tupleIJNS5_1CILi64EEENS7_ILi128EEES8_EEENS_10bfloat16_tEfNS_4arch4Sm80ELb0ELb1ELb1ELb1ELb1ELb0ELb0ELb0ELi2ELi2ELi4ELi2ELb1EEENS1_21CollectiveEpilogueBwdISA_SB_SD_Li256ELb1ELb0ELi2EEENS1_19SingleTileSchedulerILb1ELb0ELb0ELi128EEEEEEEEEvNT_6ParamsE$_ZN4cute3eso3ESOILb0ELb0EJNS_15ArithmeticTupleIJiiEEEiiiEEC2ERKS3_RKiS8_S8_)
        /*1f094*/ 	.word	0x00000000


	//----- nvinfo : EIATTR_FRAME_SIZE
	.align		4
.L_21198:
        /*1f098*/ 	.byte	0x04, 0x11
        /*1f09a*/ 	.short	(.L_21200 - .L_21199)
	.align		4
.L_21199:
        /*1f09c*/ 	.word	index@($_ZN7cutlass13device_kernelIN5flash19enable_sm80_to_sm89INS1_16FlashAttnBwdSm80INS1_25CollectiveMainloopBwdSm80ILi2ELi2EN4cute5tupleIJNS5_1CILi64EEENS7_ILi128EEES8_EEENS_10bfloat16_tEfNS_4arch4Sm80ELb0ELb1ELb1ELb1ELb1ELb0ELb0ELb0ELi2ELi2ELi4ELi2ELb1EEENS1_21CollectiveEpilogueBwdISA_SB_SD_Li256ELb1ELb0ELi2EEENS1_19SingleTileSchedulerILb1ELb0ELb0ELi128EEEEEEEEEvNT_6ParamsE$_ZN4cute12iter_adaptorIPfNS_8smem_ptrIS1_EEEC2ES1_)
        /*1f0a0*/ 	.word	0x00000000


	//----- nvinfo : EIATTR_FRAME_SIZE
	.align		4
.L_21200:
        /*1f0a4*/ 	.byte	0x04, 0x11
        /*1f0a6*/ 	.short	(.L_21202 - .L_21201)
	.align		4
.L_21201:
        /*1f0a8*/ 	.word	index@($_ZN7cutlass13device_kernelIN5flash19enable_sm80_to_sm89INS1_16FlashAttnBwdSm80INS1_25CollectiveMainloopBwdSm80ILi2ELi2EN4cute5tupleIJNS5_1CILi64EEENS7_ILi128EEES8_EEENS_10bfloat16_tEfNS_4arch4Sm80ELb0ELb1ELb1ELb1ELb1ELb0ELb0ELb0ELi2ELi2ELi4ELi2ELb1EEENS1_21CollectiveEpilogueBwdISA_SB_SD_Li256ELb1ELb0ELi2EEENS1_19SingleTileSchedulerILb1ELb0ELb0ELi128EEEEEEEEEvNT_6ParamsE$_ZN4cute12iter_adaptorIPN7cutlass9uint128_tENS_8smem_ptrIS3_EEEC2ES3_)
        /*1f0ac*/ 	.word	0x00000000


	//----- nvinfo : EIATTR_FRAME_SIZE
	.align		4
.L_21202:
        /*1f0b0*/ 	.byte	0x04, 0x11
        /*1f0b2*/ 	.short	(.L_21204 - .L_21203)
	.align		4
.L_21203:
        /*1f0b4*/ 	.word	index@($_ZN7cutlass13device_kernelIN5flash19enable_sm80_to_sm89INS1_16FlashAttnBwdSm80INS1_25CollectiveMainloopBwdSm80ILi2ELi2EN4cute5tupleIJNS5_1CILi64EEENS7_ILi128EEES8_EEENS_10bfloat16_tEfNS_4arch4Sm80ELb0ELb1ELb1ELb1ELb1ELb0ELb0ELb0ELi2ELi2ELi4ELi2ELb1EEENS1_21CollectiveEpilogueBwdISA_SB_SD_Li256ELb1ELb0ELi2EEENS1_19SingleTileSchedulerILb1ELb0ELb0ELi128EEEEEEEEEvNT_6ParamsE$_ZN4cute12iter_adaptorIPN7cutlass10bfloat16_tENS_8smem_ptrIS3_EEEC2ES3_)
        /*1f0b8*/ 	.word	0x00000000


	//----- nvinfo : EIATTR_FRAME_SIZE
	.align		4
.L_21204:
        /*1f0bc*/ 	.byte	0x04, 0x11
        /*1f0be*/ 	.short	(.L_21206 - .L_21205)
	.align		4
.L_21205:
        /*1f0c0*/ 	.word	index@($_ZN7cutlass13device_kernelIN5flash19enable_sm80_to_sm89INS1_16FlashAttnBwdSm80INS1_25CollectiveMainloopBwdSm80ILi2ELi2EN4cute5tupleIJNS5_1CILi64EEENS7_ILi128EEES8_EEENS_10bfloat16_tEfNS_4arch4Sm80ELb0ELb1ELb1ELb1ELb1ELb0ELb0ELb0ELi2ELi2ELi4ELi2ELb1EEENS1_21CollectiveEpilogueBwdISA_SB_SD_Li256ELb1ELb0ELi2EEENS1_19SingleTileSchedulerILb1ELb0ELb0ELi128EEEEEEEEEvNT_6ParamsE$_ZN4cute12iter_adaptorIPKfNS_8gmem_ptrIS2_EEEC2ES2_)
        /*1f0c4*/ 	.word	0x00000000


	//----- nvinfo : EIATTR_FRAME_SIZE
	.align		4
.L_21206:
        /*1f0c8*/ 	.byte	0x04, 0x11
        /*1f0ca*/ 	.short	(.L_21208 - .L_21207)
	.align		4
.L_21207:
        /*1f0cc*/ 	.word	index@($_ZN7cutlass13device_kernelIN5flash19enable_sm80_to_sm89INS1_16FlashAttnBwdSm80INS1_25CollectiveMainloopBwdSm80ILi2ELi2EN4cute5tupleIJNS5_1CILi64EEENS7_ILi128EEES8_EEENS_10bfloat16_tEfNS_4arch4Sm80ELb0ELb1ELb1ELb1ELb1ELb0ELb0ELb0ELi2ELi2ELi4ELi2ELb1EEENS1_21CollectiveEpilogueBwdISA_SB_SD_Li256ELb1ELb0ELi2EEENS1_19SingleTileSchedulerILb1ELb0ELb0ELi128EEEEEEEEEvNT_6ParamsE$_ZN4cute12iter_adaptorIPKN7cutlass9uint128_tENS_8gmem_ptrIS4_EEEC2ES4_)
        /*1f0d0*/ 	.word	0x00000000


	//----- nvinfo : EIATTR_FRAME_SIZE
	.align		4
.L_21208:
        /*1f0d4*/ 	.byte	0x04, 0x11
        /*1f0d6*/ 	.short	(.L_21210 - .L_21209)
	.align		4
.L_21209:
        /*1f0d8*/ 	.word	index@($_ZN7cutlass13device_kernelIN5flash19enable_sm80_to_sm89INS1_16FlashAttnBwdSm80INS1_25CollectiveMainloopBwdSm80ILi2ELi2EN4cute5tupleIJNS5_1CILi64EEENS7_ILi128EEES8_EEENS_10bfloat16_tEfNS_4arch4Sm80ELb0ELb1ELb1ELb1ELb1ELb0ELb0ELb0ELi2ELi2ELi4ELi2ELb1EEENS1_21CollectiveEpilogueBwdISA_SB_SD_Li256ELb1ELb0ELi2EEENS1_19SingleTileSchedulerILb1ELb0ELb0ELi128EEEEEEEEEvNT_6ParamsE$_ZN4cute12iter_adaptorIPKN7cutlass10bfloat16_tENS_8gmem_ptrIS4_EEEC2ES4_)
        /*1f0dc*/ 	.word	0x00000000


	//----- nvinfo : EIATTR_FRAME_SIZE
	.align		4
.L_21210:
        /*1f0e0*/ 	.byte	0x04, 0x11
        /*1f0e2*/ 	.short	(.L_21212 - .L_21211)
	.align		4
.L_21211:
        /*1f0e4*/ 	.word	index@(_ZN7cutlass13device_kernelIN5flash19enable_sm80_to_sm89INS1_16FlashAttnBwdSm80INS1_25CollectiveMainloopBwdSm80ILi2ELi2EN4cute5tupleIJNS5_1CILi64EEENS7_ILi128EEES8_EEENS_10bfloat16_tEfNS_4arch4Sm80ELb0ELb1ELb1ELb1ELb1ELb0ELb0ELb0ELi2ELi2ELi4ELi2ELb1EEENS1_21CollectiveEpilogueBwdISA_SB_SD_Li256ELb1ELb0ELi2EEENS1_19SingleTileSchedulerILb1ELb0ELb0ELi128EEEEEEEEEvNT_6ParamsE)
        /*1f0e8*/ 	.word	0x000001b0


	//----- nvinfo : EIATTR_REGCOUNT
	.align		4
.L_21212:
        /*1f0ec*/ 	.byte	0x04, 0x2f
        /*1f0ee*/ 	.short	(.L_21214 - .L_21213)
	.align		4
.L_21213:
        /*1f0f0*/ 	.word	index@(_ZN7cutlass13device_kernelIN5flash19enable_sm80_to_sm89INS1_16FlashAttnBwdSm80INS1_25CollectiveMainloopBwdSm80ILi2ELi2EN4cute5tupleIJNS5_1CILi64EEENS7_ILi128EEES8_EEENS_10bfloat16_tEfNS_4arch4Sm80ELb0ELb1ELb1ELb1ELb0ELb0ELb0ELb0ELi2ELi2ELi4ELi2ELb1EEENS1_21CollectiveEpilogueBwdISA_SB_SD_Li256ELb1ELb0ELi2EEENS1_19SingleTileSchedulerILb1ELb0ELb0ELi128EEEEEEEEEvNT_6ParamsE)
        /*1f0f4*/ 	.word	0x000000fe


	//----- nvinfo : EIATTR_FRAME_SIZE
	.align		4
.L_21214:
        /*1f0f8*/ 	.byte	0x04, 0x11
        /*1f0fa*/ 	.short	(.L_21216 - .L_21215)
	.align		4
.L_21215:
        /*1f0fc*/ 	.word	index@($_ZN7cutlass13device_kernelIN5flash19enable_sm80_to_sm89INS1_16FlashAttnBwdSm80INS1_25CollectiveMainloopBwdSm80ILi2ELi2EN4cute5tupleIJNS5_1CILi64EEENS7_ILi128EEES8_EEENS_10bfloat16_tEfNS_4arch4Sm80ELb0ELb1ELb1ELb1ELb0ELb0ELb0ELb0ELi2ELi2ELi4ELi2ELb1EEENS1_21CollectiveEpilogueBwdISA_SB_SD_Li256ELb1ELb0ELi2EEENS1_19SingleTileSchedulerILb1ELb0ELb0ELi128EEEEEEEEEvNT_6ParamsE$_ZZN5flash25CollectiveMainloopBwdSm80ILi2ELi2EN4cute5tupleIJNS1_1CILi64EEENS3_ILi128EEES4_EEEN7cutlass10bfloat16_tEfNS7_4arch4Sm80ELb0ELb1ELb1ELb1ELb0ELb0ELb0ELb0ELi2ELi2ELi4ELi2ELb1EE3mmaINS_16FlashAttnBwdSm80ISB_NS_21CollectiveEpilogueBwdIS6_S8_SA_Li256ELb1ELb0ELi2EEENS_19SingleTileSchedulerILb1ELb0ELb0ELi128EEEE13SharedStorageENS1_6TensorINS1_11ArrayEngineIfLm32EEENS1_6LayoutINS2_IJNS2_IJNS3_ILi2EEESO_EEESO_NS3_ILi4EEEEEENS2_IJNS2_IJNS3_ILi1EEESO_EEESQ_NS3_ILi8EEEEEEEEEEEEbRKNSB_6ParamsERT0_S12_iNS2_IJiiiEEERT_ENKUliiE_clEii)
        /*1f100*/ 	.word	0x00000000


	//----- nvinfo : EIATTR_FRAME_SIZE
	.align		4
.L_21216:
        /*1f104*/ 	.byte	0x04, 0x11
        /*1f106*/ 	.short	(.L_21218 - .L_21217)
	.align		4
.L_21217:
        /*1f108*/ 	.word	index@($_ZN7cutlass13device_kernelIN5flash19enable_sm80_to_sm89INS1_16FlashAttnBwdSm80INS1_25CollectiveMainloopBwdSm80ILi2ELi2EN4cute5tupleIJNS5_1CILi64EEENS7_ILi128EEES8_EEENS_10bfloat16_tEfNS_4arch4Sm80ELb0ELb1ELb1ELb1ELb0ELb0ELb0ELb0ELi2ELi2ELi4ELi2ELb1EEENS1_21CollectiveEpilogueBwdISA_SB_SD_Li256ELb1ELb0ELi2EEENS1_19SingleTileSchedulerILb1ELb0ELb0ELi128EEEEEEEEEvNT_6ParamsE$_ZZN5flash25CollectiveMainloopBwdSm80ILi2ELi2EN4cute5tupleIJNS1_1CILi64EEENS3_ILi128EEES4_EEEN7cutlass10bfloat16_tEfNS7_4arch4Sm80ELb0ELb1ELb1ELb1ELb0ELb0ELb0ELb0ELi2ELi2ELi4ELi2ELb1EE3mmaINS_16FlashAttnBwdSm80ISB_NS_21CollectiveEpilogueBwdIS6_S8_SA_Li256ELb1ELb0ELi2EEENS_19SingleTileSchedulerILb1ELb0ELb0ELi128EEEE13SharedStorageENS1_6TensorINS1_11ArrayEngineIfLm32EEENS1_6LayoutINS2_IJNS2_IJNS3_ILi2EEESO_EEESO_NS3_ILi4EEEEEENS2_IJNS2_IJNS3_ILi1EEESO_EEESQ_NS3_ILi8EEEEEEEEEEEEbRKNSB_6ParamsERT0_S12_iNS2_IJiiiEEERT_ENKUliiE0_clEii)
        /*1f10c*/ 	.word	0x00000000


	//----- nvinfo : EIATTR_FRAME_SIZE
	.align		4
.L_21218:
        /*1f110*/ 	.byte	0x04, 0x11
        /*1f112*/ 	.short	(.L_21220 - .L_21219)
	.align		4
.L_21219:
        /*1f114*/ 	.word	index@($_ZN7cutlass13device_kernelIN5flash19enable_sm80_to_sm89INS1_16FlashAttnBwdSm80INS1_25CollectiveMainloopBwdSm80ILi2ELi2EN4cute5tupleIJNS5_1CILi64EEENS7_ILi128EEES8_EEENS_10bfloat16_tEfNS_4arch4Sm80ELb0ELb1ELb1ELb1ELb0ELb0ELb0ELb0ELi2ELi2ELi4ELi2ELb1EEENS1_21CollectiveEpilogueBwdISA_SB_SD_Li256ELb1ELb0ELi2EEENS1_19SingleTileSchedulerILb1ELb0ELb0ELi128EEEEEEEEEvNT_6ParamsE$_ZZN4cuteplIJiiEJNS_1CILi0EEES2_EEEDaRKNS_15ArithmeticTupleIJDpT_EEERKNS3_IJDpT0_EEEENKUlDpRKT_E_clIJiiEEEDaSH_)
        /*1f118*/ 	.word	0x00000000


	//----- nvinfo : EIATTR_FRAME_SIZE
	.align		4
.L_21220:
        /*1f11c*/ 	.byte	0x04, 0x11
        /*1f11e*/ 	.short	(.L_21222 - .L_21221)
	.align		4
.L_21221:
        /*1f120*/ 	.word	index@($_ZN7cutlass13device_kernelIN5flash19enable_sm80_to_sm89INS1_16FlashAttnBwdSm80INS1_25CollectiveMainloopBwdSm80ILi2ELi2EN4cute5tupleIJNS5_1CILi64EEENS7_ILi128EEES8_EEENS_10bfloat16_tEfNS_4arch4Sm80ELb0ELb1ELb1ELb1ELb0ELb0ELb0ELb0ELi2ELi2ELi4ELi2ELb1EEENS1_21CollectiveEpilogueBwdISA_SB_SD_Li256ELb1ELb0ELi2EEENS1_19SingleTileSchedulerILb1ELb0ELb0ELi128EEEEEEEEEvNT_6ParamsE$_ZZN4cuteplIJiEJNS_1CILi0EEEiEEEDaRKNS_15ArithmeticTupleIJDpT_EEERKNS3_IJDpT0_EEEENKUlDpRKT_E_clIJiiEEEDaSH_)
        /*1f124*/ 	.word	0x00000000


	//----- nvinfo : EIATTR_FRAME_SIZE
	.align		4
.L_21222:
        /*1f128*/ 	.byte	0x04, 0x11
        /*1f12a*/ 	.short	(.L_21224 - .L_21223)
	.align		4
.L_21223:
        /*1f12c*/ 	.word	index@($_ZN7cutlass13device_kernelIN5flash19enable_sm80_to_sm89INS1_16FlashAttnBwdSm80INS1_25CollectiveMainloopBwdSm80ILi2ELi2EN4cute5tupleIJNS5_1CILi64EEENS7_ILi128EEES8_EEENS_10bfloat16_tEfNS_4arch4Sm80ELb0ELb1ELb1ELb1ELb0ELb0ELb0ELb0ELi2ELi2ELi4ELi2ELb1EEENS1_21CollectiveEpilogueBwdISA_SB_SD_Li256ELb1ELb0ELi2EEENS1_19SingleTileSchedulerILb1ELb0ELb0ELi128EEEEEEEEEvNT_6ParamsE$_ZZN4cuteplIJiEJNS_1CILi0EEEEEEDaRKNS_15ArithmeticTupleIJDpT_EEERKNS3_IJDpT0_EEEENKUlDpRKT_E_clIJiEEEDaSH_)
        /*1f130*/ 	.word	0x00000000


	//----- nvinfo : EIATTR_FRAME_SIZE
	.align		4
.L_21224:
        /*1f134*/ 	.byte	0x04, 0x11
        /*1f136*/ 	.short	(.L_21226 - .L_21225)
	.align		4
.L_21225:
        /*1f138*/ 	.word	index@($_ZN7cutlass13device_kernelIN5flash19enable_sm80_to_sm89INS1_16FlashAttnBwdSm80INS1_25CollectiveMainloopBwdSm80ILi2ELi2EN4cute5tupleIJNS5_1CILi64EEENS7_ILi128EEES8_EEENS_10bfloat16_tEfNS_4arch4Sm80ELb0ELb1ELb1ELb1ELb0ELb0ELb0ELb0ELi2ELi2ELi4ELi2ELb1EEENS1_21CollectiveEpilogueBwdISA_SB_SD_Li256ELb1ELb0ELi2EEENS1_19SingleTileSchedulerILb1ELb0ELb0ELi128EEEEEEEEEvNT_6ParamsE$_ZZN4cuteplIJNS_1CILi0EEEiEJS2_S2_iiEEEDaRKNS_15ArithmeticTupleIJDpT_EEERKNS3_IJDpT0_EEEENKUlDpRKT_E_clIJS2_iiiEEEDaSH_)
        /*1f13c*/ 	.word	0x00000000


	//----- nvinfo : EIATTR_FRAME_SIZE
	.align		4
.L_21226:
        /*1f140*/ 	.byte	0x04, 0x11
        /*1f142*/ 	.short	(.L_21228 - .L_21227)
	.align		4
.L_21227:
        /*1f144*/ 	.word	index@($_ZN7cutlass13device_kernelIN5flash19enable_sm80_to_sm89INS1_16FlashAttnBwdSm80INS1_25CollectiveMainloopBwdSm80ILi2ELi2EN4cute5tupleIJNS5_1CILi64EEENS7_ILi128EEES8_EEENS_10bfloat16_tEfNS_4arch4Sm80ELb0ELb1ELb1ELb1ELb0ELb0ELb0ELb0ELi2ELi2ELi4ELi2ELb1EEENS1_21CollectiveEpilogueBwdISA_SB_SD_Li256ELb1ELb0ELi2EEENS1_19SingleTileSchedulerILb1ELb0ELb0ELi128EEEEEEEEEvNT_6ParamsE$_ZZN4cuteplIJNS_1CILi0EEES2_iEJS2_S2_S2_iEEEDaRKNS_15ArithmeticTupleIJDpT_EEERKNS3_IJDpT0_EEEENKUlDpRKT_E_clIJS2_S2_iiEEEDaSH_)
        /*1f148*/ 	.word	0x00000000


	//----- nvinfo : EIATTR_FRAME_SIZE
	.align		4
.L_21228:
        /*1f14c*/ 	.byte	0x04, 0x11
        /*1f14e*/ 	.short	(.L_21230 - .L_21229)
	.align		4
.L_21229:
        /*1f150*/ 	.word	index@($_ZN7cutlass13device_kernelIN5flash19enable_sm80_to_sm89INS1_16FlashAttnBwdSm80INS1_25CollectiveMainloopBwdSm80ILi2ELi2EN4cute5tupleIJNS5_1CILi64EEENS7_ILi128EEES8_EEENS_10bfloat16_tEfNS_4arch4Sm80ELb0ELb1ELb1ELb1ELb0ELb0ELb0ELb0ELi2ELi2ELi4ELi2ELb1EEENS1_21CollectiveEpilogueBwdISA_SB_SD_Li256ELb1ELb0ELi2EEENS1_19SingleTileSchedulerILb1ELb0ELb0ELi128EEEEEEEEEvNT_6ParamsE$_ZZN4cuteplIJNS_1CILi0EEES2_EJiS2_EEEDaRKNS_15ArithmeticTupleIJDpT_EEERKNS3_IJDpT0_EEEENKUlDpRKT_E_clIJiS2_EEEDaSH_)
        /*1f154*/ 	.word	0x00000000


	//----- nvinfo : EIATTR_FRAME_SIZE
	.align		4
.L_21230:
        /*1f158*/ 	.byte	0x04, 0x11
        /*1f15a*/ 	.short	(.L_21232 - .L_21231)
	.align		4
.L_21231:
        /*1f15c*/ 	.word	index@($_ZN7cutlass13device_kernelIN5flash19enable_sm80_to_sm89INS1_16FlashAttnBwdSm80INS1_25CollectiveMainloopBwdSm80ILi2ELi2EN4cute5tupleIJNS5_1CILi64EEENS7_ILi128EEES8_EEENS_10bfloat16_tEfNS_4arch4Sm80ELb0ELb1ELb1ELb1ELb0ELb0ELb0ELb0ELi2ELi2ELi4ELi2ELb1EEENS1_21CollectiveEpilogueBwdISA_SB_SD_Li256ELb1ELb0ELi2EEENS1_19SingleTileSchedulerILb1ELb0ELb0ELi128EEEEEEEEEvNT_6ParamsE$_ZZN4cuteplIJNS_1CILi0EEES2_EJiEEEDaRKNS_15ArithmeticTupleIJDpT_EEERKNS3_IJDpT0_EEEENKUlDpRKT_E_clIJiS2_EEEDaSH_)
        /*1f160*/ 	.word	0x00000000


	//----- nvinfo : EIATTR_FRAME_SIZE
	.align		4
.L_21232:
        /*1f164*/ 	.byte	0x04, 0x11
        /*1f166*/ 	.short	(.L_21234 - .L_21233)
	.align		4
.L_21233:
        /*1f168*/ 	.word	index@($_ZN7cutlass13device_kernelIN5flash19enable_sm80_to_sm89INS1_16FlashAttnBwdSm80INS1_25CollectiveMainloopBwdSm80ILi2ELi2EN4cute5tupleIJNS5_1CILi64EEENS7_ILi128EEES8_EEENS_10bfloat16_tEfNS_4arch4Sm80ELb0ELb1ELb1ELb1ELb0ELb0ELb0ELb0ELi2ELi2ELi4ELi2ELb1EEENS1_21CollectiveEpilogueBwdISA_SB_SD_Li256ELb1ELb0ELi2EEENS1_19SingleTileSchedulerILb1ELb0ELb0ELi128EEEEEEEEEvNT_6ParamsE$_ZZN4cuteplIJNS_15ArithmeticTupleIJiiEEEEJNS_1CILi0EEEiiiEEEDaRKNS1_IJDpT_EEERKNS1_IJDpT0_EEEENKUlDpRKT_E_clIJS2_iiiEEEDaSI_)
        /*1f16c*/ 	.word	0x00000000


	//----- nvinfo : EIATTR_FRAME_SIZE
	.align		4
.L_21234:
        /*1f170*/ 	.byte	0x04, 0x11
        /*1f172*/ 	.short	(.L_21236 - .L_21235)
	.align		4
.L_21235:
        /*1f174*/ 	.word	index@($_ZN7cutlass13device_kernelIN5flash19enable_sm80_to_sm89INS1_16FlashAttnBwdSm80INS1_25CollectiveMainloopBwdSm80ILi2ELi2EN4cute5tupleIJNS5_1CILi64EEENS7_ILi128EEES8_EEENS_10bfloat16_tEfNS_4arch4Sm80ELb0ELb1ELb1ELb1ELb0ELb0ELb0ELb0ELi2ELi2ELi4ELi2ELb1EEENS1_21CollectiveEpilogueBwdISA_SB_SD_Li256ELb1ELb0ELi2EEENS1_19SingleTileSchedulerILb1ELb0ELb0ELi128EEEEEEEEEvNT_6ParamsE$_ZZN4cuteplIJNS_15ArithmeticTupleIJiEEEEJNS1_IJNS_1CILi0EEEiEEEEEEDaRKNS1_IJDpT_EEERKNS1_IJDpT0_EEEENKUlDpRKT_E_clIJNS1_IJiiEEEEEEDaSJ_)
        /*1f178*/ 	.word	0x00000000


	//----- nvinfo : EIATTR_FRAME_SIZE
	.align		4
.L_21236:
        /*1f17c*/ 	.byte	0x04, 0x11
        /*1f17e*/ 	.short	(.L_21238 - .L_21237)
	.align		4
.L_21237:
        /*1f180*/ 	.word	index@($_ZN7cutlass13device_kernelIN5flash19enable_sm80_to_sm89INS1_16FlashAttnBwdSm80INS1_25CollectiveMainloopBwdSm80ILi2ELi2EN4cute5tupleIJNS5_1CILi64EEENS7_ILi128EEES8_EEENS_10bfloat16_tEfNS_4arch4Sm80ELb0ELb1ELb1ELb1ELb0ELb0ELb0ELb0ELi2ELi2ELi4ELi2ELb1EEENS1_21CollectiveEpilogueBwdISA_SB_SD_Li256ELb1ELb0ELi2EEENS1_19SingleTileSchedulerILb1ELb0ELb0ELi128EEEEEEEEEvNT_6ParamsE$_ZZN4cute9transformINS_15ArithmeticTupleIJiiEEEZNS_14transform_leafIS2_RNS_8identityEEEDaRKT_OT0_EUlRKT_E_EEDaS8_SA_ENKUlDpSD_E_clIJiiEEEDaSF_)
        /*1f184*/ 	.word	0x00000000


	//----- nvinfo : EIATTR_FRAME_SIZE
	.align		4
.L_21238:
        /*1f188*/ 	.byte	0x04, 0x11
        /*1f18a*/ 	.short	(.L_21240 - .L_21239)
	.align		4
.L_21239:
        /*1f18c*/ 	.word	index@($_ZN7cutlass13device_kernelIN5flash19enable_sm80_to_sm89INS1_16FlashAttnBwdSm80INS1_25CollectiveMainloopBwdSm80ILi2ELi2EN4cute5tupleIJNS5_1CILi64EEENS7_ILi128EEES8_EEENS_10bfloat16_tEfNS_4arch4Sm80ELb0ELb1ELb1ELb1ELb0ELb0ELb0ELb0ELi2ELi2ELi4ELi2ELb1EEENS1_21CollectiveEpilogueBwdISA_SB_SD_Li256ELb1ELb0ELi2EEENS1_19SingleTileSchedulerILb1ELb0ELb0ELi128EEEEEEEEEvNT_6ParamsE$_ZZN4cute9transformINS_15ArithmeticTupleIJNS1_IJiiEEEiiiEEEZNS_14transform_leafIS3_NS_8identityEEEDaRKT_OT0_EUlRKT_E_EEDaS8_SA_ENKUlDpSD_E_clIJNS_5tupleIJiiEEEiiiEEEDaSF_)
        /*1f190*/ 	.word	0x00000000


	//----- nvinfo : EIATTR_FRAME_SIZE
	.align		4
.L_21240:
        /*1f194*/ 	.byte	0x04, 0x11
        /*1f196*/ 	.short	(.L_21242 - .L_21241)
	.align		4
.L_21241:
        /*1f198*/ 	.word	index@($_ZN7cutlass13device_kernelIN5flash19enable_sm80_to_sm89INS1_16FlashAttnBwdSm80INS1_25CollectiveMainloopBwdSm80ILi2ELi2EN4cute5tupleIJNS5_1CILi64EEENS7_ILi128EEES8_EEENS_10bfloat16_tEfNS_4arch4Sm80ELb0ELb1ELb1ELb1ELb0ELb0ELb0ELb0ELi2ELi2ELi4ELi2ELb1EEENS1_21CollectiveEpilogueBwdISA_SB_SD_Li256ELb1ELb0ELi2EEENS1_19SingleTileSchedulerILb1ELb0ELb0ELi128EEEEEEEEEvNT_6ParamsE$_ZZN4cute7idx2crdINS_5tupleIJiEEENS1_IJNS1_IJNS1_IJNS_1CILi8EEENS3_ILi2EEEEEES5_S5_NS3_ILi4EEEEEEEEEEEDaRKT_RKT0_ENKUlRKT_RKT0_E_clIiS8_EEDaSI_SL_)
        /*1f19c*/ 	.word	0x00000000


	//----- nvinfo : EIATTR_FRAME_SIZE
	.align		4
.L_21242:
        /*1f1a0*/ 	.byte	0x04, 0x11
        /*1f1a2*/ 	.short	(.L_21244 - .L_21243)
	.align		4
.L_21243:
        /*1f1a4*/ 	.word	index@($_ZN7cutlass13device_kernelIN5flash19enable_sm80_to_sm89INS1_16FlashAttnBwdSm80INS1_25CollectiveMainloopBwdSm80ILi2ELi2EN4cute5tupleIJNS5_1CILi64EEENS7_ILi128EEES8_EEENS_10bfloat16_tEfNS_4arch4Sm80ELb0ELb1ELb1ELb1ELb0ELb0ELb0ELb0ELi2ELi2ELi4ELi2ELb1EEENS1_21CollectiveEpilogueBwdISA_SB_SD_Li256ELb1ELb0ELi2EEENS1_19SingleTileSchedulerILb1ELb0ELb0ELi128EEEEEEEEEvNT_6ParamsE$_ZZN4cute7idx2crdINS_5tupleIJiEEENS1_IJNS1_IJNS1_IJNS_1CILi8EEENS3_ILi2EEEEEES5_NS3_ILi4EEES5_EEEEEEEEDaRKT_RKT0_ENKUlRKT_RKT0_E_clIiS8_EEDaSI_SL_)
        /*1f1a8*/ 	.word	0x00000000


	//----- nvinfo : EIATTR_FRAME_SIZE
	.align		4
.L_21244:
        /*1f1ac*/ 	.byte	0x04, 0x11
        /*1f1ae*/ 	.short	(.L_21246 - .L_21245)
	.align		4
.L_21245:
        /*1f1b0*/ 	.word	index@($_ZN7cutlass13device_kernelIN5flash19enable_sm80_to_sm89INS1_16FlashAttnBwdSm80INS1_25CollectiveMainloopBwdSm80ILi2ELi2EN4cute5tupleIJNS5_1CILi64EEENS7_ILi128EEES8_EEENS_10bfloat16_tEfNS_4arch4Sm80ELb0ELb1ELb1ELb1ELb0ELb0ELb0ELb0ELi2ELi2ELi4ELi2ELb1EEENS1_21CollectiveEpilogueBwdISA_SB_SD_Li256ELb1ELb0ELi2EEENS1_19SingleTileSchedulerILb1ELb0ELb0ELi128EEEEEEEEEvNT_6ParamsE$_ZZN4cute5sliceINS_5tupleIJNS_10UnderscoreES2_S2_iEEENS1_IJNS1_IJNS_1CILi1EEENS4_ILi0EEEEEElS6_lEEEEEDaRKT_RKT0_ENKUlRKT_RKT0_E_clIS2_lEEDaSH_SK_)
        /*1f1b4*/ 	.word	0x00000000


	//----- nvinfo : EIATTR_FRAME_SIZE
	.align		4
.L_21246:
        /*1f1b8*/ 	.byte	0x04, 0x11
        /*1f1ba*/ 	.short	(.L_21248 - .L_21247)
	.align		4
.L_21247:
        /*1f1bc*/ 	.word	index@($_ZN7cutlass13device_kernelIN5flash19enable_sm80_to_sm89INS1_16FlashAttnBwdSm80INS1_25CollectiveMainloopBwdSm80ILi2ELi2EN4cute5tupleIJNS5_1CILi64EEENS7_ILi128EEES8_EEENS_10bfloat16_tEfNS_4arch4Sm80ELb0ELb1ELb1ELb1ELb0ELb0ELb0ELb0ELi2ELi2ELi4ELi2ELb1EEENS1_21CollectiveEpilogueBwdISA_SB_SD_Li256ELb1ELb0ELi2EEENS1_19SingleTileSchedulerILb1ELb0ELb0ELi128EEEEEEEEEvNT_6ParamsE$_ZZN4cute19as_arithmetic_tupleINS_15ArithmeticTupleIJiiEEEEEDaRKT_ENKUlRKT_E_clIiEEDaS8_)
        /*1f1c0*/ 	.word	0x00000000


	//----- nvinfo : EIATTR_FRAME_SIZE
	.align		4
.L_21248:
        /*1f1c4*/ 	.byte	0x04, 0x11
        /*1f1c6*/ 	.short	(.L_21250 - .L_21249)
	.align		4
.L_21249:
        /*1f1c8*/ 	.word	index@($_ZN7cutlass13device_kernelIN5flash19enable_sm80_to_sm89INS1_16FlashAttnBwdSm80INS1_25CollectiveMainloopBwdSm80ILi2ELi2EN4cute5tupleIJNS5_1CILi64EEENS7_ILi128EEES8_EEENS_10bfloat16_tEfNS_4arch4Sm80ELb0ELb1ELb1ELb1ELb0ELb0ELb0ELb0ELi2ELi2ELi4ELi2ELb1EEENS1_21CollectiveEpilogueBwdISA_SB_SD_Li256ELb1ELb0ELi2EEENS1_19SingleTileSchedulerILb1ELb0ELb0ELi128EEEEEEEEEvNT_6ParamsE$_ZZN4cute19as_arithmetic_tupleINS_15ArithmeticTupleIJiiEEEEEDaRKT_ENKUlDpRKT_E_clIJiiEEEDaS9_)
        /*1f1cc*/ 	.word	0x00000000


	//----- nvinfo : EIATTR_FRAME_SIZE
	.align		4
.L_21250:
        /*1f1d0*/ 	.byte	0x04, 0x11
        /*1f1d2*/ 	.short	(.L_21252 - .L_21251)
	.align		4
.L_21251:
        /*1f1d4*/ 	.word	index@($_ZN7cutlass13device_kernelIN5flash19enable_sm80_to_sm89INS1_16FlashAttnBwdSm80INS1_25CollectiveMainloopBwdSm80ILi2ELi2EN4cute5tupleIJNS5_1CILi64EEENS7_ILi128EEES8_EEENS_10bfloat16_tEfNS_4arch4Sm80ELb0ELb1ELb1ELb1ELb0ELb0ELb0ELb0ELi2ELi2ELi4ELi2ELb1EEENS1_21CollectiveEpilogueBwdISA_SB_SD_Li256ELb1ELb0ELi2EEENS1_19SingleTileSchedulerILb1ELb0ELb0ELi128EEEEEEEEEvNT_6ParamsE$_ZZN4cute19as_arithmetic_tupleINS_15ArithmeticTupleIJNS1_IJiiEEEiiiEEEEEDaRKT_ENKUlRKT_E_clIiEEDaS9_)
        /*1f1d8*/ 	.word	0x00000000


	//----- nvinfo : EIATTR_FRAME_SIZE
	.align		4
.L_21252:
        /*1f1dc*/ 	.byte	0x04, 0x11
        /*1f1de*/ 	.short	(.L_21254 - .L_21253)
	.align		4
.L_21253:
        /*1f1e0*/ 	.word	index@($_ZN7cutlass13device_kernelIN5flash19enable_sm80_to_sm89INS1_16FlashAttnBwdSm80INS1_25CollectiveMainloopBwdSm80ILi2ELi2EN4cute5tupleIJNS5_1CILi64EEENS7_ILi128EEES8_EEENS_10bfloat16_tEfNS_4arch4Sm80ELb0ELb1ELb1ELb1ELb0ELb0ELb0ELb0ELi2ELi2ELi4ELi2ELb1EEENS1_21CollectiveEpilogueBwdISA_SB_SD_Li256ELb1ELb0ELi2EEENS1_19SingleTileSchedulerILb1ELb0ELb0ELi128EEEEEEEEEvNT_6ParamsE$_ZZN4cute19as_arithmetic_tupleINS_15ArithmeticTupleIJNS1_IJiiEEEiiiEEEEEDaRKT_ENKUlRKT_E_clIS2_EEDaS9_)
        /*1f1e4*/ 	.word	0x00000000


	//----- nvinfo : EIATTR_FRAME_SIZE
	.align		4
.L_21254:
        /*1f1e8*/ 	.byte	0x04, 0x11
        /*1f1ea*/ 	.short	(.L_21256 - .L_21255)
	.align		4
.L_21255:
        /*1f1ec*/ 	.word	index@($_ZN7cutlass13device_kernelIN5flash19enable_sm80_to_sm89INS1_16FlashAttnBwdSm80INS1_25CollectiveMainloopBwdSm80ILi2ELi2EN4cute5tupleIJNS5_1CILi64EEENS7_ILi128EEES8_EEENS_10bfloat16_tEfNS_4arch4Sm80ELb0ELb1ELb1ELb1ELb0ELb0ELb0ELb0ELi2ELi2ELi4ELi2ELb1EEENS1_21CollectiveEpilogueBwdISA_SB_SD_Li256ELb1ELb0ELi2EEENS1_19SingleTileSchedulerILb1ELb0ELb0ELi128EEEEEEEEEvNT_6ParamsE$_ZZN4cute19as_arithmetic_tupleINS_15ArithmeticTupleIJNS1_IJiiEEEiiiEEEEEDaRKT_ENKUlDpRKT_E_clIJS2_iiiEEEDaSA_)
        /*1f1f0*/ 	.word	0x00000000


	//----- nvinfo : EIATTR_FRAME_SIZE
	.align		4
.L_21256:
        /*1f1f4*/ 	.byte	0x04, 0x11
        /*1f1f6*/ 	.short	(.L_21258 - .L_21257)
	.align		4
.L_21257:
        /*1f1f8*/ 	.word	index@($_ZN7cutlass13device_kernelIN5flash19enable_sm80_to_sm89INS1_16FlashAttnBwdSm80INS1_25CollectiveMainloopBwdSm80ILi2ELi2EN4cute5tupleIJNS5_1CILi64EEENS7_ILi128EEES8_EEENS_10bfloat16_tEfNS_4arch4Sm80ELb0ELb1ELb1ELb1ELb0ELb0ELb0ELb0ELi2ELi2ELi4ELi2ELb1EEENS1_21CollectiveEpilogueBwdISA_SB_SD_Li256ELb1ELb0ELi2EEENS1_19SingleTileSchedulerILb1ELb0ELb0ELi128EEEEEEEEEvNT_6ParamsE$_ZZN4cute14transform_leafINS_15ArithmeticTupleIJiiEEERNS_8identityEEEDaRKT_OT0_ENKUlRKT_E_clIiEEDaSC_)
        /*1f1fc*/ 	.word	0x00000000


	//----- nvinfo : EIATTR_FRAME_SIZE
	.align		4
.L_21258:
        /*1f200*/ 	.byte	0x04, 0x11
        /*1f202*/ 	.short	(.L_21260 - .L_21259)
	.align		4
.L_21259:
        /*1f204*/ 	.word	index@($_ZN7cutlass13device_kernelIN5flash19enable_sm80_to_sm89INS1_16FlashAttnBwdSm80INS1_25CollectiveMainloopBwdSm80ILi2ELi2EN4cute5tupleIJNS5_1CILi64EEENS7_ILi128EEES8_EEENS_10bfloat16_tEfNS_4arch4Sm80ELb0ELb1ELb1ELb1ELb0ELb0ELb0ELb0ELi2ELi2ELi4ELi2ELb1EEENS1_21CollectiveEpilogueBwdISA_SB_SD_Li256ELb1ELb0ELi2EEENS1_19SingleTileSchedulerILb1ELb0ELb0ELi128EEEEEEEEEvNT_6ParamsE$_ZZN4cute14transform_leafINS_15ArithmeticTupleIJNS1_IJiiEEEiiiEEENS_8identityEEEDaRKT_OT0_ENKUlRKT_E_clIiEEDaSC_)
        /*1f208*/ 	.word	0x00000000


	//----- nvinfo : EIATTR_FRAME_SIZE
	.align		4
.L_21260:
        /*1f20c*/ 	.byte	0x04, 0x11
        /*1f20e*/ 	.short	(.L_21262 - .L_21261)
	.align		4
.L_21261:
        /*1f210*/ 	.word	index@($_ZN7cutlass13device_kernelIN5flash19enable_sm80_to_sm89INS1_16FlashAttnBwdSm80INS1_25CollectiveMainloopBwdSm80ILi2ELi2EN4cute5tupleIJNS5_1CILi64EEENS7_ILi128EEES8_EEENS_10bfloat16_tEfNS_4arch4Sm80ELb0ELb1ELb1ELb1ELb0ELb0ELb0ELb0ELi2ELi2ELi4ELi2ELb1EEENS1_21CollectiveEpilogueBwdISA_SB_SD_Li256ELb1ELb0ELi2EEENS1_19SingleTileSchedulerILb1ELb0ELb0ELi128EEEEEEEEEvNT_6ParamsE$_ZZN4cute14transform_leafINS_15ArithmeticTupleIJNS1_IJiiEEEiiiEEENS_8identityEEEDaRKT_OT0_ENKUlRKT_E_clIS2_EEDaSC_)
        /*1f214*/ 	.word	0x00000000


	//----- nvinfo : EIATTR_FRAME_SIZE
	.align		4
.L_21262:
        /*1f218*/ 	.byte	0x04, 0x11
        /*1f21a*/ 	.short	(.L_21264 - .L_21263)
	.align		4
.L_21263:
        /*1f21c*/ 	.word	index@($_ZN7cutlass13device_kernelIN5flash19enable_sm80_to_sm89INS1_16FlashAttnBwdSm80INS1_25CollectiveMainloopBwdSm80ILi2ELi2EN4cute5tupleIJNS5_1CILi64EEENS7_ILi128EEES8_EEENS_10bfloat16_tEfNS_4arch4Sm80ELb0ELb1ELb1ELb1ELb0ELb0ELb0ELb0ELi2ELi2ELi4ELi2ELb1EEENS1_21CollectiveEpilogueBwdISA_SB_SD_Li256ELb1ELb0ELi2EEENS1_19SingleTileSchedulerILb1ELb0ELb0ELi128EEEEEEEEEvNT_6ParamsE$_ZZN4cute12filter_tupleINS_5tupleIJNS_10UnderscoreES2_S2_iEEENS1_IJNS1_IJNS_1CILi1EEENS4_ILi0EEEEEElS6_lEEEZNS_5sliceIS3_S8_EEDaRKT_RKT0_EUlRKT_RKT0_E_EEDaSC_SF_OT1_ENKUlDpSI_E_clIJNS1_IJS7_EEENS1_IJlEEENS1_IJS6_EEENS1_IJEEEEEEDaSP_)
        /*1f220*/ 	.word	0x00000000


	//----- nvinfo : EIATTR_FRAME_SIZE
	.align		4
.L_21264:
        /*1f224*/ 	.byte	0x04, 0x11
        /*1f226*/ 	.short	(.L_21266 - .L_21265)
	.align		4
.L_21265:
        /*1f228*/ 	.word	index@($_ZN7cutlass13device_kernelIN5flash19enable_sm80_to_sm89INS1_16FlashAttnBwdSm80INS1_25CollectiveMainloopBwdSm80ILi2ELi2EN4cute5tupleIJNS5_1CILi64EEENS7_ILi128EEES8_EEENS_10bfloat16_tEfNS_4arch4Sm80ELb0ELb1ELb1ELb1ELb0ELb0ELb0ELb0ELi2ELi2ELi4ELi2ELb1EEENS1_21CollectiveEpilogueBwdISA_SB_SD_Li256ELb1ELb0ELi2EEENS1_19SingleTileSchedulerILb1ELb0ELb0ELi128EEEEEEEEEvNT_6ParamsE$_ZN73_INTERNAL_24fd9406_37_flash_bwd_hdim64_bf16_softcap_sm80_cu_8e232a79_330724__cvta_generic_to_sharedEPKv)
        /*1f22c*/ 	.word	0x00000000


	//----- nvinfo : EIATTR_FRAME_SIZE
	.align		4
.L_21266:
        /*1f230*/ 	.byte	0x04, 0x11
        /*1f232*/ 	.short	(.L_21268 - .L_21267)
	.align		4
.L_21267:
        /*1f234*/ 	.word	index@($_ZN7cutlass13device_kernelIN5flash19enable_sm80_to_sm89INS1_16FlashAttnBwdSm80INS1_25CollectiveMainloopBwdSm80ILi2ELi2EN4cute5tupleIJNS5_1CILi64EEENS7_ILi128EEES8_EEENS_10bfloat16_tEfNS_4arch4Sm80ELb0ELb1ELb1ELb1ELb0ELb0ELb0ELb0ELi2ELi2ELi4ELi2ELb1EEENS1_21CollectiveEpilogueBwdISA_SB_SD_Li256ELb1ELb0ELi2EEENS1_19SingleTileSchedulerILb1ELb0ELb0ELi128EEEEEEEEEvNT_6ParamsE$_ZN4cute8smem_ptrIPfECI1NS_12iter_adaptorIS1_S2_EEES1_)
        /*1f238*/ 	.word	0x00000000


	//----- nvinfo : EIATTR_FRAME_SIZE
	.align		4
.L_21268:
        /*1f23c*/ 	.byte	0x04, 0x11
        /*1f23e*/ 	.short	(.L_21270 - .L_21269)
	.align		4
.L_21269:
        /*1f240*/ 	.word	index@($_ZN7cutlass13device_kernelIN5flash19enable_sm80_to_sm89INS1_16FlashAttnBwdSm80INS1_25CollectiveMainloopBwdSm80ILi2ELi2EN4cute5tupleIJNS5_1CILi64EEENS7_ILi128EEES8_EEENS_10bfloat16_tEfNS_4arch4Sm80ELb0ELb1ELb1ELb1ELb0ELb0ELb0ELb0ELi2ELi2ELi4ELi2ELb1EEENS1_21CollectiveEpilogueBwdISA_SB_SD_Li256ELb1ELb0ELi2EEENS1_19SingleTileSchedulerILb1ELb0ELb0ELi128EEEEEEEEEvNT_6ParamsE$_ZN4cute8smem_ptrIPN7cutlass9uint128_tEECI1NS_12iter_adaptorIS3_S4_EEES3_)
        /*1f244*/ 	.word	0x00000000


	//----- nvinfo : EIATTR_FRAME_SIZE
	.align		4
.L_21270:
        /*1f248*/ 	.byte	0x04, 0x11
        /*1f24a*/ 	.short	(.L_21272 - .L_21271)
	.align		4
.L_21271:
        /*1f24c*/ 	.word	index@($_ZN7cutlass13device_kernelIN5flash19enable_sm80_to_sm89INS1_16FlashAttnBwdSm80INS1_25CollectiveMainloopBwdSm80ILi2ELi2EN4cute5tupleIJNS5_1CILi64EEENS7_ILi128EEES8_EEENS_10bfloat16_tEfNS_4arch4Sm80ELb0ELb1ELb1ELb1ELb0ELb0ELb0ELb0ELi2ELi2ELi4ELi2ELb1EEENS1_21CollectiveEpilogueBwdISA_SB_SD_Li256ELb1ELb0ELi2EEENS1_19SingleTileSchedulerILb1ELb0ELb0ELi128EEEEEEEEEvNT_6ParamsE$_ZN4cute8smem_ptrIPN7cutlass10bfloat16_tEECI1NS_12iter_adaptorIS3_S4_EEES3_)
        /*1f250*/ 	.word	0x00000000


	//----- nvinfo : EIATTR_FRAME_SIZE
	.align		4
.L_21272:
        /*1f254*/ 	.byte	0x04, 0x11
        /*1f256*/ 	.short	(.L_21274 - .L_21273)
	.align		4
.L_21273:
        /*1f258*/ 	.word	index@($_ZN7cutlass13device_kernelIN5flash19enable_sm80_to_sm89INS1_16FlashAttnBwdSm80INS1_25CollectiveMainloopBwdSm80ILi2ELi2EN4cute5tupleIJNS5_1CILi64EEENS7_ILi128EEES8_EEENS_10bfloat16_tEfNS_4arch4Sm80ELb0ELb1ELb1ELb1ELb0ELb0ELb0ELb0ELi2ELi2ELi4ELi2ELb1EEENS1_21CollectiveEpilogueBwdISA_SB_SD_Li256ELb1ELb0ELi2EEENS1_19SingleTileSchedulerILb1ELb0ELb0ELi128EEEEEEEEEvNT_6ParamsE$_ZN4cute8gmem_ptrIPKfECI1NS_12iter_adaptorIS2_S3_EEES2_)
        /*1f25c*/ 	.word	0x00000000


	//----- nvinfo : EIATTR_FRAME_SIZE
	.align		4
.L_21274:
        /*1f260*/ 	.byte	0x04, 0x11
        /*1f262*/ 	.short	(.L_21276 - .L_21275)
	.align		4
.L_21275:
        /*1f264*/ 	.word	index@($_ZN7cutlass13device_kernelIN5flash19enable_sm80_to_sm89INS1_16FlashAttnBwdSm80INS1_25CollectiveMainloopBwdSm80ILi2ELi2EN4cute5tupleIJNS5_1CILi64EEENS7_ILi128EEES8_EEENS_10bfloat16_tEfNS_4arch4Sm80ELb0ELb1ELb1ELb1ELb0ELb0ELb0ELb0ELi2ELi2ELi4ELi2ELb1EEENS1_21CollectiveEpilogueBwdISA_SB_SD_Li256ELb1ELb0ELi2EEENS1_19SingleTileSchedulerILb1ELb0ELb0ELi128EEEEEEEEEvNT_6ParamsE$_ZN4cute8gmem_ptrIPKN7cutlass9uint128_tEECI1NS_12iter_adaptorIS4_S5_EEES4_)
        /*1f268*/ 	.word	0x00000000


	//----- nvinfo : EIATTR_FRAME_SIZE
	.align		4
.L_21276:
        /*1f26c*/ 	.byte	0x04, 0x11
        /*1f26e*/ 	.short	(.L_21278 - .L_21277)
	.align		4
.L_21277:
        /*1f270*/ 	.word	index@($_ZN7cutlass13device_kernelIN5flash19enable_sm80_to_sm89INS1_16FlashAttnBwdSm80INS1_25CollectiveMainloopBwdSm80ILi2ELi2EN4cute5tupleIJNS5_1CILi64EEENS7_ILi128EEES8_EEENS_10bfloat16_tEfNS_4arch4Sm80ELb0ELb1ELb1ELb1ELb0ELb0ELb0ELb0ELi2ELi2ELi4ELi2ELb1EEENS1_21CollectiveEpilogueBwdISA_SB_SD_Li256ELb1ELb0ELi2EEENS1_19SingleTileSchedulerILb1ELb0ELb0ELi128EEEEEEEEEvNT_6ParamsE$_ZN4cute8gmem_ptrIPKN7cutlass10bfloat16_tEECI1NS_12iter_adaptorIS4_S5_EEES4_)
        /*1f274*/ 	.word	0x00000000


	//----- nvinfo : EIATTR_FRAME_SIZE
	.align		4
.L_21278:
        /*1f278*/ 	.byte	0x04, 0x11
        /*1f27a*/ 	.short	(.L_21280 - .L_21279)
	.align		4
.L_21279:
        /*1f27c*/ 	.word	index@($_ZN7cutlass13device_kernelIN5flash19enable_sm80_to_sm89INS1_16FlashAttnBwdSm80INS1_25CollectiveMainloopBwdSm80ILi2ELi2EN4cute5tupleIJNS5_1CILi64EEENS7_ILi128EEES8_EEENS_10bfloat16_tEfNS_4arch4Sm80ELb0ELb1ELb1ELb1ELb0ELb0ELb0ELb0ELi2ELi2ELi4ELi2ELb1EEENS1_21CollectiveEpilogueBwdISA_SB_SD_Li256ELb1ELb0ELi2EEENS1_19SingleTileSchedulerILb1ELb0ELb0ELi128EEEEEEEEEvNT_6ParamsE$_ZN4cute5tupleIJiiEEC2ERKiS3_)
        /*1f280*/ 	.word	0x00000000


	//----- nvinfo : EIATTR_FRAME_SIZE
	.align		4
.L_21280:
        /*1f284*/ 	.byte	0x04, 0x11
        /*1f286*/ 	.short	(.L_21282 - .L_21281)
	.align		4
.L_21281:
        /*1f288*/ 	.word	index@($_ZN7cutlass13device_kernelIN5flash19enable_sm80_to_sm89INS1_16FlashAttnBwdSm80INS1_25CollectiveMainloopBwdSm80ILi2ELi2EN4cute5tupleIJNS5_1CILi64EEENS7_ILi128EEES8_EEENS_10bfloat16_tEfNS_4arch4Sm80ELb0ELb1ELb1ELb1ELb0ELb0ELb0ELb0ELi2ELi2ELi4ELi2ELb1EEENS1_21CollectiveEpilogueBwdISA_SB_SD_Li256ELb1ELb0ELi2EEENS1_19SingleTileSchedulerILb1ELb0ELb0ELi128EEEEEEEEEvNT_6ParamsE$_ZN4cute5tupleIJiNS_1CILi0EEEEEC2ERKiRKS2_)
        /*1f28c*/ 	.word	0x00000000


	//----- nvinfo : EIATTR_FRAME_SIZE
	.align		4
.L_21282:
        /*1f290*/ 	.byte	0x04, 0x11
        /*1f292*/ 	.short	(.L_21284 - .L_21283)
	.align		4
.L_21283:
        /*1f294*/ 	.word	index@($_ZN7cutlass13device_kernelIN5flash19enable_sm80_to_sm89INS1_16FlashAttnBwdSm80INS1_25CollectiveMainloopBwdSm80ILi2ELi2EN4cute5tupleIJNS5_1CILi64EEENS7_ILi128EEES8_EEENS_10bfloat16_tEfNS_4arch4Sm80ELb0ELb1ELb1ELb1ELb0ELb0ELb0ELb0ELi2ELi2ELi4ELi2ELb1EEENS1_21CollectiveEpilogueBwdISA_SB_SD_Li256ELb1ELb0ELi2EEENS1_19SingleTileSchedulerILb1ELb0ELb0ELi128EEEEEEEEEvNT_6ParamsE$_ZN4cute5tupleIJiEEC2ERKi)
        /*1f298*/ 	.word	0x00000000


	//----- nvinfo : EIATTR_FRAME_SIZE
	.align		4
.L_21284:
        /*1f29c*/ 	.byte	0x04, 0x11
        /*1f29e*/ 	.short	(.L_21286 - .L_21285)
	.align		4
.L_21285:
        /*1f2a0*/ 	.word	index@($_ZN7cutlass13device_kernelIN5flash19enable_sm80_to_sm89INS1_16FlashAttnBwdSm80INS1_25CollectiveMainloopBwdSm80ILi2ELi2EN4cute5tupleIJNS5_1CILi64EEENS7_ILi128EEES8_EEENS_10bfloat16_tEfNS_4arch4Sm80ELb0ELb1ELb1ELb1ELb0ELb0ELb0ELb0ELi2ELi2ELi4ELi2ELb1EEENS1_21CollectiveEpilogueBwdISA_SB_SD_Li256ELb1ELb0ELi2EEENS1_19SingleTileSchedulerILb1ELb0ELb0ELi128EEEEEEEEEvNT_6ParamsE$_ZN4cute5tupleIJNS_1CILi0EEEiiiEEC2ERKS2_RKiS7_S7_)
        /*1f2a4*/ 	.word	0x00000000


	//----- nvinfo : EIATTR_FRAME_SIZE
	.align		4
.L_21286:
        /*1f2a8*/ 	.byte	0x04, 0x11
        /*1f2aa*/ 	.short	(.L_21288 - .L_21287)
	.align		4
.L_21287:
        /*1f2ac*/ 	.word	index@($_ZN7cutlass13device_kernelIN5flash19enable_sm80_to_sm89INS1_16FlashAttnBwdSm80INS1_25CollectiveMainloopBwdSm80ILi2ELi2EN4cute5tupleIJNS5_1CILi64EEENS7_ILi128EEES8_EEENS_10bfloat16_tEfNS_4arch4Sm80ELb0ELb1ELb1ELb1ELb0ELb0ELb0ELb0ELi2ELi2ELi4ELi2ELb1EEENS1_21CollectiveEpilogueBwdISA_SB_SD_Li256ELb1ELb0ELi2EEENS1_19SingleTileSchedulerILb1ELb0ELb0ELi128EEEEEEEEEvNT_6ParamsE$_ZN4cute5tupleIJNS_1CILi0EEEiEEC2ERKS2_RKi)
        /*1f2b0*/ 	.word	0x00000000


	//----- nvinfo : EIATTR_FRAME_SIZE
	.align		4
.L_21288:
        /*1f2b4*/ 	.byte	0x04, 0x11
        /*1f2b6*/ 	.short	(.L_21290 - .L_21289)
	.align		4
.L_21289:
        /*1f2b8*/ 	.word	index@($_ZN7cutlass13device_kernelIN5flash19enable_sm80_to_sm89INS1_16FlashAttnBwdSm80INS1_25CollectiveMainloopBwdSm80ILi2ELi2EN4cute5tupleIJNS5_1CILi64EEENS7_ILi128EEES8_EEENS_10bfloat16_tEfNS_4arch4Sm80ELb0ELb1ELb1ELb1ELb0ELb0ELb0ELb0ELi2ELi2ELi4ELi2ELb1EEENS1_21CollectiveEpilogueBwdISA_SB_SD_Li256ELb1ELb0ELi2EEENS1_19SingleTileSchedulerILb1ELb0ELb0ELi128EEEEEEEEEvNT_6ParamsE$_ZN4cute5tupleIJNS_1CILi0EEES2_iiEEC2ERKS2_S5_RKiS7_)
        /*1f2bc*/ 	.word	0x00000000


	//----- nvinfo : EIATTR_FRAME_SIZE
	.align		4
.L_21290:
        /*1f2c0*/ 	.byte	0x04, 0x11
        /*1f2c2*/ 	.short	(.L_21292 - .L_21291)
	.align		4
.L_21291:
        /*1f2c4*/ 	.word	index@($_ZN7cutlass13device_kernelIN5flash19enable_sm80_to_sm89INS1_16FlashAttnBwdSm80INS1_25CollectiveMainloopBwdSm80ILi2ELi2EN4cute5tupleIJNS5_1CILi64EEENS7_ILi128EEES8_EEENS_10bfloat16_tEfNS_4arch4Sm80ELb0ELb1ELb1ELb1ELb0ELb0ELb0ELb0ELi2ELi2ELi4ELi2ELb1EEENS1_21CollectiveEpilogueBwdISA_SB_SD_Li256ELb1ELb0ELi2EEENS1_19SingleTileSchedulerILb1ELb0ELb0ELi128EEEEEEEEEvNT_6ParamsE$_ZN4cute5tupleIJNS_1CILi0EEES2_iEEC2ERKS2_S5_RKi)
        /*1f2c8*/ 	.word	0x00000000


	//----- nvinfo : EIATTR_FRAME_SIZE
	.align		4
.L_21292:
        /*1f2cc*/ 	.byte	0x04, 0x11
        /*1f2ce*/ 	.short	(.L_21294 - .L_21293)
	.align		4
.L_21293:
        /*1f2d0*/ 	.word	index@($_ZN7cutlass13device_kernelIN5flash19enable_sm80_to_sm89INS1_16FlashAttnBwdSm80INS1_25CollectiveMainloopBwdSm80ILi2ELi2EN4cute5tupleIJNS5_1CILi64EEENS7_ILi128EEES8_EEENS_10bfloat16_tEfNS_4arch4Sm80ELb0ELb1ELb1ELb1ELb0ELb0ELb0ELb0ELi2ELi2ELi4ELi2ELb1EEENS1_21CollectiveEpilogueBwdISA_SB_SD_Li256ELb1ELb0ELi2EEENS1_19SingleTileSchedulerILb1ELb0ELb0ELi128EEEEEEEEEvNT_6ParamsE$_ZN4cute5tupleIJNS_1CILi0EEES2_S2_iEEC2ERKS2_S5_S5_RKi)
        /*1f2d4*/ 	.word	0x00000000


	//----- nvinfo : EIATTR_FRAME_SIZE
	.align		4
.L_21294:
        /*1f2d8*/ 	.byte	0x04, 0x11
        /*1f2da*/ 	.short	(.L_21296 - .L_21295)
	.align		4
.L_21295:
        /*1f2dc*/ 	.word	index@($_ZN7cutlass13device_kernelIN5flash19enable_sm80_to_sm89INS1_16FlashAttnBwdSm80INS1_25CollectiveMainloopBwdSm80ILi2ELi2EN4cute5tupleIJNS5_1CILi64EEENS7_ILi128EEES8_EEENS_10bfloat16_tEfNS_4arch4Sm80ELb0ELb1ELb1ELb1ELb0ELb0ELb0ELb0ELi2ELi2ELi4ELi2ELb1EEENS1_21CollectiveEpilogueBwdISA_SB_SD_Li256ELb1ELb0ELi2EEENS1_19SingleTileSchedulerILb1ELb0ELb0ELi128EEEEEEEEEvNT_6ParamsE$_ZN4cute5tupleIJNS_15ArithmeticTupleIJiiEEEiiiEEC2ERKS2_RKiS7_S7_)
        /*1f2e0*/ 	.word	0x00000000


	//----- nvinfo : EIATTR_FRAME_SIZE
	.align		4
.L_21296:
        /*1f2e4*/ 	.byte	0x04, 0x11
        /*1f2e6*/ 	.short	(.L_21298 - .L_21297)
	.align		4
.L_21297:
        /*1f2e8*/ 	.word	index@($_ZN7cutlass13device_kernelIN5flash19enable_sm80_to_sm89INS1_16FlashAttnBwdSm80INS1_25CollectiveMainloopBwdSm80ILi2ELi2EN4cute5tupleIJNS5_1CILi64EEENS7_ILi128EEES8_EEENS_10bfloat16_tEfNS_4arch4Sm80ELb0ELb1ELb1ELb1ELb0ELb0ELb0ELb0ELi2ELi2ELi4ELi2ELb1EEENS1_21CollectiveEpilogueBwdISA_SB_SD_Li256ELb1ELb0ELi2EEENS1_19SingleTileSchedulerILb1ELb0ELb0ELi128EEEEEEEEEvNT_6ParamsE$_ZN4cute5tupleIJNS_15ArithmeticTupleIJiiEEEEEC2ERKS2_)
        /*1f2ec*/ 	.word	0x00000000


	//----- nvinfo : EIATTR_FRAME_SIZE
	.align		4
.L_21298:
        /*1f2f0*/ 	.byte	0x04, 0x11
        /*1f2f2*/ 	.short	(.L_21300 - .L_21299)
	.align		4
.L_21299:
        /*1f2f4*/ 	.word	index@($_ZN7cutlass13device_kernelIN5flash19enable_sm80_to_sm89INS1_16FlashAttnBwdSm80INS1_25CollectiveMainloopBwdSm80ILi2ELi2EN4cute5tupleIJNS5_1CILi64EEENS7_ILi128EEES8_EEENS_10bfloat16_tEfNS_4arch4Sm80ELb0ELb1ELb1ELb1ELb0ELb0ELb0ELb0ELi2ELi2ELi4ELi2ELb1EEENS1_21CollectiveEpilogueBwdISA_SB_SD_Li256ELb1ELb0ELi2EEENS1_19SingleTileSchedulerILb1ELb0ELb0ELi128EEEEEEEEEvNT_6ParamsE$_ZN4cute5tupleIJNS_15ArithmeticTupleIJiEEEEEC2ERKS2_)
        /*1f2f8*/ 	.word	0x00000000


	//----- nvinfo : EIATTR_FRAME_SIZE
	.align		4
.L_21300:
        /*1f2fc*/ 	.byte	0x04, 0x11
        /*1f2fe*/ 	.short	(.L_21302 - .L_21301)
	.align		4
.L_21301:
        /*1f300*/ 	.word	index@($_ZN7cutlass13device_kernelIN5flash19enable_sm80_to_sm89INS1_16FlashAttnBwdSm80INS1_25CollectiveMainloopBwdSm80ILi2ELi2EN4cute5tupleIJNS5_1CILi64EEENS7_ILi128EEES8_EEENS_10bfloat16_tEfNS_4arch4Sm80ELb0ELb1ELb1ELb1ELb0ELb0ELb0ELb0ELi2ELi2ELi4ELi2ELb1EEENS1_21CollectiveEpilogueBwdISA_SB_SD_Li256ELb1ELb0ELi2EEENS1_19SingleTileSchedulerILb1ELb0ELb0ELi128EEEEEEEEEvNT_6ParamsE$_ZN4cute5tupleIJNS_15ArithmeticTupleIJNS_1CILi0EEEiEEEEEC2ERKS4_)
        /*1f304*/ 	.word	0x00000000


	//----- nvinfo : EIATTR_FRAME_SIZE
	.align		4
.L_21302:
        /*1f308*/ 	.byte	0x04, 0x11
        /*1f30a*/ 	.short	(.L_21304 - .L_21303)
	.align		4
.L_21303:
        /*1f30c*/ 	.word	index@($_ZN7cutlass13device_kernelIN5flash19enable_sm80_to_sm89INS1_16FlashAttnBwdSm80INS1_25CollectiveMainloopBwdSm80ILi2ELi2EN4cute5tupleIJNS5_1CILi64EEENS7_ILi128EEES8_EEENS_10bfloat16_tEfNS_4arch4Sm80ELb0ELb1ELb1ELb1ELb0ELb0ELb0ELb0ELi2ELi2ELi4ELi2ELb1EEENS1_21CollectiveEpilogueBwdISA_SB_SD_Li256ELb1ELb0ELi2EEENS1_19SingleTileSchedulerILb1ELb0ELb0ELi128EEEEEEEEEvNT_6ParamsE$_ZN4cute5tupleIJNS0_IJNS0_IJNS_1CILi8EEENS1_ILi1EEEEEENS1_ILi2EEES3_EEENS0_IJNS0_IJS3_NS1_ILi0EEEEEElS7_EEEEEC2ERKS6_RKS9_)
        /*1f310*/ 	.word	0x00000000


	//----- nvinfo : EIATTR_FRAME_SIZE
	.align		4
.L_21304:
        /*1f314*/ 	.byte	0x04, 0x11
        /*1f316*/ 	.short	(.L_21306 - .L_21305)
	.align		4
.L_21305:
        /*1f318*/ 	.word	index@($_ZN7cutlass13device_kernelIN5flash19enable_sm80_to_sm89INS1_16FlashAttnBwdSm80INS1_25CollectiveMainloopBwdSm80ILi2ELi2EN4cute5tupleIJNS5_1CILi64EEENS7_ILi128EEES8_EEENS_10bfloat16_tEfNS_4arch4Sm80ELb0ELb1ELb1ELb1ELb0ELb0ELb0ELb0ELi2ELi2ELi4ELi2ELb1EEENS1_21CollectiveEpilogueBwdISA_SB_SD_Li256ELb1ELb0ELi2EEENS1_19SingleTileSchedulerILb1ELb0ELb0ELi128EEEEEEEEEvNT_6ParamsE$_ZN4cute3eso3ESOILb1ELb0EJNS_6LayoutINS_5tupleIJNS3_IJNS_1CILi8EEENS4_ILi1EEEEEENS4_ILi2EEES6_EEENS3_IJNS3_IJS6_NS4_ILi0EEEEEENS4_ILi2048EEESA_EEEEEiEEC2ERKSE_RKi)
        /*1f31c*/ 	.word	0x00000000


	//----- nvinfo : EIATTR_FRAME_SIZE
	.align		4
.L_21306:
        /*1f320*/ 	.byte	0x04, 0x11
        /*1f322*/ 	.short	(.L_21308 - .L_21307)
	.align		4
.L_21307:
        /*1f324*/ 	.word	index@($_ZN7cutlass13device_kernelIN5flash19enable_sm80_to_sm89INS1_16FlashAttnBwdSm80INS1_25CollectiveMainloopBwdSm80ILi2ELi2EN4cute5tupleIJNS5_1CILi64EEENS7_ILi128EEES8_EEENS_10bfloat16_tEfNS_4arch4Sm80ELb0ELb1ELb1ELb1ELb0ELb0ELb0ELb0ELi2ELi2ELi4ELi2ELb1EEENS1_21CollectiveEpilogueBwdISA_SB_SD_Li256ELb1ELb0ELi2EEENS1_19SingleTileSchedulerILb1ELb0ELb0ELi128EEEEEEEEEvNT_6ParamsE$_ZN4cute3eso3ESOILb1ELb0EJNS_6LayoutINS_5tupleIJNS3_IJNS_1CILi8EEENS4_ILi1EEEEEENS4_ILi2EEES6_EEENS3_IJNS3_IJS6_NS4_ILi0EEEEEENS4_ILi2048EEESA_EEEEENS_10ViewEngineINS_8smem_ptrIPN7cutlass10bfloat16_tEEEEEEEC2ERKSE_RKSL_)
        /*1f328*/ 	.word	0x00000000


	//----- nvinfo : EIATTR_FRAME_SIZE
	.align		4
.L_21308:
        /*1f32c*/ 	.byte	0x04, 0x11
        /*1f32e*/ 	.short	(.L_21310 - .L_21309)
	.align		4
.L_21309:
        /*1f330*/ 	.word	index@($_ZN7cutlass13device_kernelIN5flash19enable_sm80_to_sm89INS1_16FlashAttnBwdSm80INS1_25CollectiveMainloopBwdSm80ILi2ELi2EN4cute5tupleIJNS5_1CILi64EEENS7_ILi128EEES8_EEENS_10bfloat16_tEfNS_4arch4Sm80ELb0ELb1ELb1ELb1ELb0ELb0ELb0ELb0ELi2ELi2ELi4ELi2ELb1EEENS1_21CollectiveEpilogueBwdISA_SB_SD_Li256ELb1ELb0ELi2EEENS1_19SingleTileSchedulerILb1ELb0ELb0ELi128EEEEEEEEEvNT_6ParamsE$_ZN4cute3eso3ESOILb1ELb0EJNS_6LayoutINS_5tupleIJNS3_IJNS_1CILi8EEENS4_ILi1EEEEEEEEENS3_IJNS3_IJS6_NS4_ILi0EEEEEEEEEEElEEC2ERKSC_RKl)
        /*1f334*/ 	.word	0x00000000


	//----- nvinfo : EIATTR_FRAME_SIZE
	.align		4
.L_21310:
        /*1f338*/ 	.byte	0x04, 0x11
        /*1f33a*/ 	.short	(.L_21312 - .L_21311)
	.align		4
.L_21311:
        /*1f33c*/ 	.word	index@($_ZN7cutlass13device_kernelIN5flash19enable_sm80_to_sm89INS1_16FlashAttnBwdSm80INS1_25CollectiveMainloopBwdSm80ILi2ELi2EN4cute5tupleIJNS5_1CILi64EEENS7_ILi128EEES8_EEENS_10bfloat16_tEfNS_4arch4Sm80ELb0ELb1ELb1ELb1ELb0ELb0ELb0ELb0ELi2ELi2ELi4ELi2ELb1EEENS1_21CollectiveEpilogueBwdISA_SB_SD_Li256ELb1ELb0ELi2EEENS1_19SingleTileSchedulerILb1ELb0ELb0ELi128EEEEEEEEEvNT_6ParamsE$_ZN4cute3eso3ESOILb1ELb0EJNS_6LayoutINS_5tupleIJNS3_IJNS_1CILi8EEENS4_ILi1EEEEEEEEENS3_IJNS3_IJS6_NS4_ILi0EEEEEEEEEEEiEEC2ERKSC_RKi)
        /*1f340*/ 	.word	0x00000000


	//----- nvinfo : EIATTR_FRAME_SIZE
	.align		4
.L_21312:
        /*1f344*/ 	.byte	0x04, 0x11
        /*1f346*/ 	.short	(.L_21314 - .L_21313)
	.align		4
.L_21313:
        /*1f348*/ 	.word	index@($_ZN7cutlass13device_kernelIN5flash19enable_sm80_to_sm89INS1_16FlashAttnBwdSm80INS1_25CollectiveMainloopBwdSm80ILi2ELi2EN4cute5tupleIJNS5_1CILi64EEENS7_ILi128EEES8_EEENS_10bfloat16_tEfNS_4arch4Sm80ELb0ELb1ELb1ELb1ELb0ELb0ELb0ELb0ELi2ELi2ELi4ELi2ELb1EEENS1_21CollectiveEpilogueBwdISA_SB_SD_Li256ELb1ELb0ELi2EEENS1_19SingleTileSchedulerILb1ELb0ELb0ELi128EEEEEEEEEvNT_6ParamsE$_ZN4cute3eso3ESOILb1ELb0EJNS_6LayoutINS_5tupleIJNS3_IJNS_1CILi8EEENS4_ILi1EEEEEEEEENS3_IJNS3_IJS6_NS4_ILi0EEEEEEEEEEENS_10ViewEngineINS_8smem_ptrIPN7cutlass10bfloat16_tEEEEEEEC2ERKSC_RKSJ_)
        /*1f34c*/ 	.word	0x00000000


	//----- nvinfo : EIATTR_FRAME_SIZE
	.align		4
.L_21314:
        /*1f350*/ 	.byte	0x04, 0x11
        /*1f352*/ 	.short	(.L_21316 - .L_21315)
	.align		4
.L_21315:
        /*1f354*/ 	.word	index@($_ZN7cutlass13device_kernelIN5flash19enable_sm80_to_sm89INS1_16FlashAttnBwdSm80INS1_25CollectiveMainloopBwdSm80ILi2ELi2EN4cute5tupleIJNS5_1CILi64EEENS7_ILi128EEES8_EEENS_10bfloat16_tEfNS_4arch4Sm80ELb0ELb1ELb1ELb1ELb0ELb0ELb0ELb0ELi2ELi2ELi4ELi2ELb1EEENS1_21CollectiveEpilogueBwdISA_SB_SD_Li256ELb1ELb0ELi2EEENS1_19SingleTileSchedulerILb1ELb0ELb0ELi128EEEEEEEEEvNT_6ParamsE$_ZN4cute3eso3ESOILb1ELb0EJNS_6LayoutINS_5tupleIJNS3_IJNS_1CILi8EEENS4_ILi1EEEEEEEEENS3_IJNS3_IJS6_NS4_ILi0EEEEEEEEEEENS_10ViewEngineINS_8gmem_ptrIPKN7cutlass10bfloat16_tEEEEEEEC2ERKSC_RKSK_)
        /*1f358*/ 	.word	0x00000000


	//----- nvinfo : EIATTR_FRAME_SIZE
	.align		4
.L_21316:
        /*1f35c*/ 	.byte	0x04, 0x11
        /*1f35e*/ 	.short	(.L_21318 - .L_21317)
	.align		4
.L_21317:
        /*1f360*/ 	.word	index@($_ZN7cutlass13device_kernelIN5flash19enable_sm80_to_sm89INS1_16FlashAttnBwdSm80INS1_25CollectiveMainloopBwdSm80ILi2ELi2EN4cute5tupleIJNS5_1CILi64EEENS7_ILi128EEES8_EEENS_10bfloat16_tEfNS_4arch4Sm80ELb0ELb1ELb1ELb1ELb0ELb0ELb0ELb0ELi2ELi2ELi4ELi2ELb1EEENS1_21CollectiveEpilogueBwdISA_SB_SD_Li256ELb1ELb0ELi2EEENS1_19SingleTileSchedulerILb1ELb0ELb0ELi128EEEEEEEEEvNT_6ParamsE$_ZN4cute3eso3ESOILb1ELb0EJNS_6LayoutINS_5tupleIJNS3_IJNS_1CILi4EEENS4_ILi1EEEEEES6_EEENS3_IJNS3_IJS6_NS4_ILi0EEEEEES9_EEEEEiEEC2ERKSC_RKi)
        /*1f364*/ 	.word	0x00000000


	//----- nvinfo : EIATTR_FRAME_SIZE
	.align		4
.L_21318:
        /*1f368*/ 	.byte	0x04, 0x11
        /*1f36a*/ 	.short	(.L_21320 - .L_21319)
	.align		4
.L_21319:
        /*1f36c*/ 	.word	index@($_ZN7cutlass13device_kernelIN5flash19enable_sm80_to_sm89INS1_16FlashAttnBwdSm80INS1_25CollectiveMainloopBwdSm80ILi2ELi2EN4cute5tupleIJNS5_1CILi64EEENS7_ILi128EEES8_EEENS_10bfloat16_tEfNS_4arch4Sm80ELb0ELb1ELb1ELb1ELb0ELb0ELb0ELb0ELi2ELi2ELi4ELi2ELb1EEENS1_21CollectiveEpilogueBwdISA_SB_SD_Li256ELb1ELb0ELi2EEENS1_19SingleTileSchedulerILb1ELb0ELb0ELi128EEEEEEEEEvNT_6ParamsE$_ZN4cute3eso3ESOILb1ELb0EJNS_6LayoutINS_5tupleIJNS3_IJNS_1CILi4EEENS4_ILi1EEEEEES6_EEENS3_IJNS3_IJS6_NS4_ILi0EEEEEES9_EEEEENS_10ViewEngineINS_8smem_ptrIPfEEEEEEC2ERKSC_RKSH_)
        /*1f370*/ 	.word	0x00000000


	//----- nvinfo : EIATTR_FRAME_SIZE
	.align		4
.L_21320:
        /*1f374*/ 	.byte	0x04, 0x11
        /*1f376*/ 	.short	(.L_21322 - .L_21321)
	.align		4
.L_21321:
        /*1f378*/ 	.word	index@($_ZN7cutlass13device_kernelIN5flash19enable_sm80_to_sm89INS1_16FlashAttnBwdSm80INS1_25CollectiveMainloopBwdSm80ILi2ELi2EN4cute5tupleIJNS5_1CILi64EEENS7_ILi128EEES8_EEENS_10bfloat16_tEfNS_4arch4Sm80ELb0ELb1ELb1ELb1ELb0ELb0ELb0ELb0ELi2ELi2ELi4ELi2ELb1EEENS1_21CollectiveEpilogueBwdISA_SB_SD_Li256ELb1ELb0ELi2EEENS1_19SingleTileSchedulerILb1ELb0ELb0ELi128EEEEEEEEEvNT_6ParamsE$_ZN4cute3eso3ESOILb1ELb0EJNS_6LayoutINS_5tupleIJNS3_IJNS_1CILi4EEENS4_ILi1EEEEEES6_EEENS3_IJNS3_IJS6_NS4_ILi0EEEEEES9_EEEEENS_10ViewEngineINS_8gmem_ptrIPKfEEEEEEC2ERKSC_RKSI_)
        /*1f37c*/ 	.word	0x00000000


	//----- nvinfo : EIATTR_FRAME_SIZE
	.align		4
.L_21322:
        /*1f380*/ 	.byte	0x04, 0x11
        /*1f382*/ 	.short	(.L_21324 - .L_21323)
	.align		4
.L_21323:
        /*1f384*/ 	.word	index@($_ZN7cutlass13device_kernelIN5flash19enable_sm80_to_sm89INS1_16FlashAttnBwdSm80INS1_25CollectiveMainloopBwdSm80ILi2ELi2EN4cute5tupleIJNS5_1CILi64EEENS7_ILi128EEES8_EEENS_10bfloat16_tEfNS_4arch4Sm80ELb0ELb1ELb1ELb1ELb0ELb0ELb0ELb0ELi2ELi2ELi4ELi2ELb1EEENS1_21CollectiveEpilogueBwdISA_SB_SD_Li256ELb1ELb0ELi2EEENS1_19SingleTileSchedulerILb1ELb0ELb0ELi128EEEEEEEEEvNT_6ParamsE$_ZN4cute3eso3ESOILb1ELb0EJNS_6LayoutINS_5tupleIJNS3_IJNS_1CILi4EEENS4_ILi1EEEEEEEEENS3_IJNS3_IJS6_NS4_ILi0EEEEEEEEEEENS_10ViewEngineINS_8smem_ptrIPfEEEEEEC2ERKSC_RKSH_)
        /*1f388*/ 	.word	0x00000000


	//----- nvinfo : EIATTR_FRAME_SIZE
	.align		4
.L_21324:
        /*1f38c*/ 	.byte	0x04, 0x11
        /*1f38e*/ 	.short	(.L_21326 - .L_21325)
	.align		4
.L_21325:
        /*1f390*/ 	.word	index@($_ZN7cutlass13device_kernelIN5flash19enable_sm80_to_sm89INS1_16FlashAttnBwdSm80INS1_25CollectiveMainloopBwdSm80ILi2ELi2EN4cute5tupleIJNS5_1CILi64EEENS7_ILi128EEES8_EEENS_10bfloat16_tEfNS_4arch4Sm80ELb0ELb1ELb1ELb1ELb0ELb0ELb0ELb0ELi2ELi2ELi4ELi2ELb1EEENS1_21CollectiveEpilogueBwdISA_SB_SD_Li256ELb1ELb0ELi2EEENS1_19SingleTileSchedulerILb1ELb0ELb0ELi128EEEEEEEEEvNT_6ParamsE$_ZN4cute3eso3ESOILb1ELb0EJNS_6LayoutINS_5tupleIJNS3_IJNS_1CILi4EEENS4_ILi1EEEEEEEEENS3_IJNS3_IJS6_NS4_ILi0EEEEEEEEEEENS_10ViewEngineINS_8gmem_ptrIPKfEEEEEEC2ERKSC_RKSI_)
        /*1f394*/ 	.word	0x00000000


	//----- nvinfo : EIATTR_FRAME_SIZE
	.align		4
.L_21326:
        /*1f398*/ 	.byte	0x04, 0x11
        /*1f39a*/ 	.short	(.L_21328 - .L_21327)
	.align		4
.L_21327:
        /*1f39c*/ 	.word	index@($_ZN7cutlass13device_kernelIN5flash19enable_sm80_to_sm89INS1_16FlashAttnBwdSm80INS1_25CollectiveMainloopBwdSm80ILi2ELi2EN4cute5tupleIJNS5_1CILi64EEENS7_ILi128EEES8_EEENS_10bfloat16_tEfNS_4arch4Sm80ELb0ELb1ELb1ELb1ELb0ELb0ELb0ELb0ELi2ELi2ELi4ELi2ELb1EEENS1_21CollectiveEpilogueBwdISA_SB_SD_Li256ELb1ELb0ELi2EEENS1_19SingleTileSchedulerILb1ELb0ELb0ELi128EEEEEEEEEvNT_6ParamsE$_ZN4cute3eso3ESOILb1ELb0EJNS_6LayoutINS_5tupleIJNS3_IJNS_1CILi1EEES5_EEEEEENS3_IJNS3_IJS5_NS4_ILi0EEEEEEEEEEENS_10ViewEngineINS_8smem_ptrIPN7cutlass9uint128_tEEEEEEEC2ERKSB_RKSI_)
        /*1f3a0*/ 	.word	0x00000000


	//----- nvinfo : EIATTR_FRAME_SIZE
	.align		4
.L_21328:
        /*1f3a4*/ 	.byte	0x04, 0x11
        /*1f3a6*/ 	.short	(.L_21330 - .L_21329)
	.align		4
.L_21329:
        /*1f3a8*/ 	.word	index@($_ZN7cutlass13device_kernelIN5flash19enable_sm80_to_sm89INS1_16FlashAttnBwdSm80INS1_25CollectiveMainloopBwdSm80ILi2ELi2EN4cute5tupleIJNS5_1CILi64EEENS7_ILi128EEES8_EEENS_10bfloat16_tEfNS_4arch4Sm80ELb0ELb1ELb1ELb1ELb0ELb0ELb0ELb0ELi2ELi2ELi4ELi2ELb1EEENS1_21CollectiveEpilogueBwdISA_SB_SD_Li256ELb1ELb0ELi2EEENS1_19SingleTileSchedulerILb1ELb0ELb0ELi128EEEEEEEEEvNT_6ParamsE$_ZN4cute3eso3ESOILb1ELb0EJNS_6LayoutINS_5tupleIJNS3_IJNS_1CILi1EEES5_EEEEEENS3_IJNS3_IJS5_NS4_ILi0EEEEEEEEEEENS_10ViewEngineINS_8gmem_ptrIPKN7cutlass9uint128_tEEEEEEEC2ERKSB_RKSJ_)
        /*1f3ac*/ 	.word	0x00000000


	//----- nvinfo : EIATTR_FRAME_SIZE
	.align		4
.L_21330:
        /*1f3b0*/ 	.byte	0x04, 0x11
        /*1f3b2*/ 	.short	(.L_21332 - .L_21331)
	.align		4
.L_21331:
        /*1f3b4*/ 	.word	index@($_ZN7cutlass13device_kernelIN5flash19enable_sm80_to_sm89INS1_16FlashAttnBwdSm80INS1_25CollectiveMainloopBwdSm80ILi2ELi2EN4cute5tupleIJNS5_1CILi64EEENS7_ILi128EEES8_EEENS_10bfloat16_tEfNS_4arch4Sm80ELb0ELb1ELb1ELb1ELb0ELb0ELb0ELb0ELi2ELi2ELi4ELi2ELb1EEENS1_21CollectiveEpilogueBwdISA_SB_SD_Li256ELb1ELb0ELi2EEENS1_19SingleTileSchedulerILb1ELb0ELb0ELi128EEEEEEEEEvNT_6ParamsE$_ZN4cute3eso3ESOILb1ELb0EJNS_5tupleIJNS_1CILi1EEENS3_ILi0EEEEEElS5_EEC2ERKS6_RKlRKS5_)
        /*1f3b8*/ 	.word	0x00000000


	//----- nvinfo : EIATTR_FRAME_SIZE
	.align		4
.L_21332:
        /*1f3bc*/ 	.byte	0x04, 0x11
        /*1f3be*/ 	.short	(.L_21334 - .L_21333)
	.align		4
.L_21333:
        /*1f3c0*/ 	.word	index@($_ZN7cutlass13device_kernelIN5flash19enable_sm80_to_sm89INS1_16FlashAttnBwdSm80INS1_25CollectiveMainloopBwdSm80ILi2ELi2EN4cute5tupleIJNS5_1CILi64EEENS7_ILi128EEES8_EEENS_10bfloat16_tEfNS_4arch4Sm80ELb0ELb1ELb1ELb1ELb0ELb0ELb0ELb0ELi2ELi2ELi4ELi2ELb1EEENS1_21CollectiveEpilogueBwdISA_SB_SD_Li256ELb1ELb0ELi2EEENS1_19SingleTileSchedulerILb1ELb0ELb0ELi128EEEEEEEEEvNT_6ParamsE$_ZN4cute3eso3ESOILb1ELb0EJNS_5tupleIJNS2_IJNS_1CILi8EEENS3_ILi1EEEEEENS3_ILi2EEES5_EEENS2_IJNS2_IJS5_NS3_ILi0EEEEEElS9_EEEEEC2ERKS8_RKSB_)
        /*1f3c4*/ 	.word	0x00000000


	//----- nvinfo : EIATTR_FRAME_SIZE
	.align		4
.L_21334:
        /*1f3c8*/ 	.byte	0x04, 0x11
        /*1f3ca*/ 	.short	(.L_21336 - .L_21335)
	.align		4
.L_21335:
        /*1f3cc*/ 	.word	index@($_ZN7cutlass13device_kernelIN5flash19enable_sm80_to_sm89INS1_16FlashAttnBwdSm80INS1_25CollectiveMainloopBwdSm80ILi2ELi2EN4cute5tupleIJNS5_1CILi64EEENS7_ILi128EEES8_EEENS_10bfloat16_tEfNS_4arch4Sm80ELb0ELb1ELb1ELb1ELb0ELb0ELb0ELb0ELi2ELi2ELi4ELi2ELb1EEENS1_21CollectiveEpilogueBwdISA_SB_SD_Li256ELb1ELb0ELi2EEENS1_19SingleTileSchedulerILb1ELb0ELb0ELi128EEEEEEEEEvNT_6ParamsE$_ZN4cute3eso3ESOILb1ELb0EJNS_1CILi0EEEiiiEEC2ERKS3_RKiS8_S8_)
        /*1f3d0*/ 	.word	0x00000000


	//----- nvinfo : EIATTR_FRAME_SIZE
	.align		4
.L_21336:
        /*1f3d4*/ 	.byte	0x04, 0x11
        /*1f3d6*/ 	.short	(.L_21338 - .L_21337)
	.align		4
.L_21337:
        /*1f3d8*/ 	.word	index@($_ZN7cutlass13device_kernelIN5flash19enable_sm80_to_sm89INS1_16FlashAttnBwdSm80INS1_25CollectiveMainloopBwdSm80ILi2ELi2EN4cute5tupleIJNS5_1CILi64EEENS7_ILi128EEES8_EEENS_10bfloat16_tEfNS_4arch4Sm80ELb0ELb1ELb1ELb1ELb0ELb0ELb0ELb0ELi2ELi2ELi4ELi2ELb1EEENS1_21CollectiveEpilogueBwdISA_SB_SD_Li256ELb1ELb0ELi2EEENS1_19SingleTileSchedulerILb1ELb0ELb0ELi128EEEEEEEEEvNT_6ParamsE$_ZN4cute3eso3ESOILb1ELb0EJNS_1CILi0EEEiS3_S3_EEC2ERKS3_RKiS6_S6_)
        /*1f3dc*/ 	.word	0x00000000


	//----- nvinfo : EIATTR_FRAME_SIZE
	.align		4
.L_21338:
        /*1f3e0*/ 	.byte	0x04, 0x11
        /*1f3e2*/ 	.short	(.L_21340 - .L_21339)
	.align		4
.L_21339:
        /*1f3e4*/ 	.word	index@($_ZN7cutlass13device_kernelIN5flash19enable_sm80_to_sm89INS1_16FlashAttnBwdSm80INS1_25CollectiveMainloopBwdSm80ILi2ELi2EN4cute5tupleIJNS5_1CILi64EEENS7_ILi128EEES8_EEENS_10bfloat16_tEfNS_4arch4Sm80ELb0ELb1ELb1ELb1ELb0ELb0ELb0ELb0ELi2ELi2ELi4ELi2ELb1EEENS1_21CollectiveEpilogueBwdISA_SB_SD_Li256ELb1ELb0ELi2EEENS1_19SingleTileSchedulerILb1ELb0ELb0ELi128EEEEEEEEEvNT_6ParamsE$_ZN4cute3eso3ESOILb1ELb0EJNS_1CILi0EEEiS3_EEC2ERKS3_RKiS6_)
        /*1f3e8*/ 	.word	0x00000000


	//----- nvinfo : EIATTR_FRAME_SIZE
	.align		4
.L_21340:
        /*1f3ec*/ 	.byte	0x04, 0x11
        /*1f3ee*/ 	.short	(.L_21342 - .L_21341)
	.align		4
.L_21341:
        /*1f3f0*/ 	.word	index@($_ZN7cutlass13device_kernelIN5flash19enable_sm80_to_sm89INS1_16FlashAttnBwdSm80INS1_25CollectiveMainloopBwdSm80ILi2ELi2EN4cute5tupleIJNS5_1CILi64EEENS7_ILi128EEES8_EEENS_10bfloat16_tEfNS_4arch4Sm80ELb0ELb1ELb1ELb1ELb0ELb0ELb0ELb0ELi2ELi2ELi4ELi2ELb1EEENS1_21CollectiveEpilogueBwdISA_SB_SD_Li256ELb1ELb0ELi2EEENS1_19SingleTileSchedulerILb1ELb0ELb0ELi128EEEEEEEEEvNT_6ParamsE$_ZN4cute3eso3ESOILb1ELb0EJNS_1CILi0EEEiEEC2ERKS3_RKi)
        /*1f3f4*/ 	.word	0x00000000


	//----- nvinfo : EIATTR_FRAME_SIZE
	.align		4
.L_21342:
        /*1f3f8*/ 	.byte	0x04, 0x11
        /*1f3fa*/ 	.short	(.L_21344 - .L_21343)
	.align		4
.L_21343:
        /*1f3fc*/ 	.word	index@($_ZN7cutlass13device_kernelIN5flash19enable_sm80_to_sm89INS1_16FlashAttnBwdSm80INS1_25CollectiveMainloopBwdSm80ILi2ELi2EN4cute5tupleIJNS5_1CILi64EEENS7_ILi128EEES8_EEENS_10bfloat16_tEfNS_4arch4Sm80ELb0ELb1ELb1ELb1ELb0ELb0ELb0ELb0ELi2ELi2ELi4ELi2ELb1EEENS1_21CollectiveEpilogueBwdISA_SB_SD_Li256ELb1ELb0ELi2EEENS1_19SingleTileSchedulerILb1ELb0ELb0ELi128EEEEEEEEEvNT_6ParamsE$_ZN4cute3eso3ESOILb1ELb0EJNS_1CILi0EEES3_iiEEC2ERKS3_S6_RKiS8_)
        /*1f400*/ 	.word	0x00000000


	//----- nvinfo : EIATTR_FRAME_SIZE
	.align		4
.L_21344:
        /*1f404*/ 	.byte	0x04, 0x11
        /*1f406*/ 	.short	(.L_21346 - .L_21345)
	.align		4
.L_21345:
        /*1f408*/ 	.word	index@($_ZN7cutlass13device_kernelIN5flash19enable_sm80_to_sm89INS1_16FlashAttnBwdSm80INS1_25CollectiveMainloopBwdSm80ILi2ELi2EN4cute5tupleIJNS5_1CILi64EEENS7_ILi128EEES8_EEENS_10bfloat16_tEfNS_4arch4Sm80ELb0ELb1ELb1ELb1ELb0ELb0ELb0ELb0ELi2ELi2ELi4ELi2ELb1EEENS1_21CollectiveEpilogueBwdISA_SB_SD_Li256ELb1ELb0ELi2EEENS1_19SingleTileSchedulerILb1ELb0ELb0ELi128EEEEEEEEEvNT_6ParamsE$_ZN4cute3eso3ESOILb1ELb0EJNS_1CILi0EEES3_iS3_EEC2ERKS3_S6_RKiS6_)
        /*1f40c*/ 	.word	0x00000000


	//----- nvinfo : EIATTR_FRAME_SIZE
	.align		4
.L_21346:
        /*1f410*/ 	.byte	0x04, 0x11
        /*1f412*/ 	.short	(.L_21348 - .L_21347)
	.align		4
.L_21347:
        /*1f414*/ 	.word	index@($_ZN7cutlass13device_kernelIN5flash19enable_sm80_to_sm89INS1_16FlashAttnBwdSm80INS1_25CollectiveMainloopBwdSm80ILi2ELi2EN4cute5tupleIJNS5_1CILi64EEENS7_ILi128EEES8_EEENS_10bfloat16_tEfNS_4arch4Sm80ELb0ELb1ELb1ELb1ELb0ELb0ELb0ELb0ELi2ELi2ELi4ELi2ELb1EEENS1_21CollectiveEpilogueBwdISA_SB_SD_Li256ELb1ELb0ELi2EEENS1_19SingleTileSchedulerILb1ELb0ELb0ELi128EEEEEEEEEvNT_6ParamsE$_ZN4cute3eso3ESOILb1ELb0EJNS_1CILi0EEES3_iEEC2ERKS3_S6_RKi)
        /*1f418*/ 	.word	0x00000000


	//----- nvinfo : EIATTR_FRAME_SIZE
	.align		4
.L_21348:
        /*1f41c*/ 	.byte	0x04, 0x11
        /*1f41e*/ 	.short	(.L_21350 - .L_21349)
	.align		4
.L_21349:
        /*1f420*/ 	.word	index@($_ZN7cutlass13device_kernelIN5flash19enable_sm80_to_sm89INS1_16FlashAttnBwdSm80INS1_25CollectiveMainloopBwdSm80ILi2ELi2EN4cute5tupleIJNS5_1CILi64EEENS7_ILi128EEES8_EEENS_10bfloat16_tEfNS_4arch4Sm80ELb0ELb1ELb1ELb1ELb0ELb0ELb0ELb0ELi2ELi2ELi4ELi2ELb1EEENS1_21CollectiveEpilogueBwdISA_SB_SD_Li256ELb1ELb0ELi2EEENS1_19SingleTileSchedulerILb1ELb0ELb0ELi128EEEEEEEEEvNT_6ParamsE$_ZN4cute3eso3ESOILb1ELb0EJNS_1CILi0EEES3_S3_iEEC2ERKS3_S6_S6_RKi)
        /*1f424*/ 	.word	0x00000000


	//----- nvinfo : EIATTR_FRAME_SIZE
	.align		4
.L_21350:
        /*1f428*/ 	.byte	0x04, 0x11
        /*1f42a*/ 	.short	(.L_21352 - .L_21351)
	.align		4
.L_21351:
        /*1f42c*/ 	.word	index@($_ZN7cutlass13device_kernelIN5flash19enable_sm80_to_sm89INS1_16FlashAttnBwdSm80INS1_25CollectiveMainloopBwdSm80ILi2ELi2EN4cute5tupleIJNS5_1CILi64EEENS7_ILi128EEES8_EEENS_10bfloat16_tEfNS_4arch4Sm80ELb0ELb1ELb1ELb1ELb0ELb0ELb0ELb0ELi2ELi2ELi4ELi2ELb1EEENS1_21CollectiveEpilogueBwdISA_SB_SD_Li256ELb1ELb0ELi2EEENS1_19SingleTileSchedulerILb1ELb0ELb0ELi128EEEEEEEEEvNT_6ParamsE$_ZN4cute3eso3ESOILb1ELb0EJNS_10UnderscoreEiiEEC2ERKS2_RKiS7_)
        /*1f430*/ 	.word	0x00000000


	//----- nvinfo : EIATTR_FRAME_SIZE
	.align		4
.L_21352:
        /*1f434*/ 	.byte	0x04, 0x11
        /*1f436*/ 	.short	(.L_21354 - .L_21353)
	.align		4
.L_21353:
        /*1f438*/ 	.word	index@($_ZN7cutlass13device_kernelIN5flash19enable_sm80_to_sm89INS1_16FlashAttnBwdSm80INS1_25CollectiveMainloopBwdSm80ILi2ELi2EN4cute5tupleIJNS5_1CILi64EEENS7_ILi128EEES8_EEENS_10bfloat16_tEfNS_4arch4Sm80ELb0ELb1ELb1ELb1ELb0ELb0ELb0ELb0ELi2ELi2ELi4ELi2ELb1EEENS1_21CollectiveEpilogueBwdISA_SB_SD_Li256ELb1ELb0ELi2EEENS1_19SingleTileSchedulerILb1ELb0ELb0ELi128EEEEEEEEEvNT_6ParamsE$_ZN4cute3eso3ESOILb1ELb0EJNS_10UnderscoreEiEEC2ERKS2_RKi)
        /*1f43c*/ 	.word	0x00000000


	//----- nvinfo : EIATTR_FRAME_SIZE
	.align		4
.L_21354:
        /*1f440*/ 	.byte	0x04, 0x11
        /*1f442*/ 	.short	(.L_21356 - .L_21355)
	.align		4
.L_21355:
        /*1f444*/ 	.word	index@($_ZN7cutlass13device_kernelIN5flash19enable_sm80_to_sm89INS1_16FlashAttnBwdSm80INS1_25CollectiveMainloopBwdSm80ILi2ELi2EN4cute5tupleIJNS5_1CILi64EEENS7_ILi128EEES8_EEENS_10bfloat16_tEfNS_4arch4Sm80ELb0ELb1ELb1ELb1ELb0ELb0ELb0ELb0ELi2ELi2ELi4ELi2ELb1EEENS1_21CollectiveEpilogueBwdISA_SB_SD_Li256ELb1ELb0ELi2EEENS1_19SingleTileSchedulerILb1ELb0ELb0ELi128EEEEEEEEEvNT_6ParamsE$_ZN4cute3eso3ESOILb1ELb0EJNS_10UnderscoreES2_iEEC2ERKS2_S5_RKi)
        /*1f448*/ 	.word	0x00000000


	//----- nvinfo : EIATTR_FRAME_SIZE
	.align		4
.L_21356:
        /*1f44c*/ 	.byte	0x04, 0x11
        /*1f44e*/ 	.short	(.L_21358 - .L_21357)
	.align		4
.L_21357:
        /*1f450*/ 	.word	index@($_ZN7cutlass13device_kernelIN5flash19enable_sm80_to_sm89INS1_16FlashAttnBwdSm80INS1_25CollectiveMainloopBwdSm80ILi2ELi2EN4cute5tupleIJNS5_1CILi64EEENS7_ILi128EEES8_EEENS_10bfloat16_tEfNS_4arch4Sm80ELb0ELb1ELb1ELb1ELb0ELb0ELb0ELb0ELi2ELi2ELi4ELi2ELb1EEENS1_21CollectiveEpilogueBwdISA_SB_SD_Li256ELb1ELb0ELi2EEENS1_19SingleTileSchedulerILb1ELb0ELb0ELi128EEEEEEEEEvNT_6ParamsE$_ZN4cute3eso3ESOILb1ELb0EJNS_10UnderscoreES2_S2_iEEC2ERKS2_S5_S5_RKi)
        /*1f454*/ 	.word	0x00000000


	//----- nvinfo : EIATTR_FRAME_SIZE
	.align		4
.L_21358:
        /*1f458*/ 	.byte	0x04, 0x11
        /*1f45a*/ 	.short	(.L_21360 - .L_21359)
	.align		4
.L_21359:
        /*1f45c*/ 	.word	index@($_ZN7cutlass13device_kernelIN5flash19enable_sm80_to_sm89INS1_16FlashAttnBwdSm80INS1_25CollectiveMainloopBwdSm80ILi2ELi2EN4cute5tupleIJNS5_1CILi64EEENS7_ILi128EEES8_EEENS_10bfloat16_tEfNS_4arch4Sm80ELb0ELb1ELb1ELb1ELb0ELb0ELb0ELb0ELi2ELi2ELi4ELi2ELb1EEENS1_21CollectiveEpilogueBwdISA_SB_SD_Li256ELb1ELb0ELi2EEENS1_19SingleTileSchedulerILb1ELb0ELb0ELi128EEEEEEEEEvNT_6ParamsE$_ZN4cute3eso3ESOILb0ELb1EJlEEC2ERKl)
        /*1f460*/ 	.word	0x00000000


	//----- nvinfo : EIATTR_FRAME_SIZE
	.align		4
.L_21360:
        /*1f464*/ 	.byte	0x04, 0x11
        /*1f466*/ 	.short	(.L_21362 - .L_21361)
	.align		4
.L_21361:
        /*1f468*/ 	.word	index@($_ZN7cutlass13device_kernelIN5flash19enable_sm80_to_sm89INS1_16FlashAttnBwdSm80INS1_25CollectiveMainloopBwdSm80ILi2ELi2EN4cute5tupleIJNS5_1CILi64EEENS7_ILi128EEES8_EEENS_10bfloat16_tEfNS_4arch4Sm80ELb0ELb1ELb1ELb1ELb0ELb0ELb0ELb0ELi2ELi2ELi4ELi2ELb1EEENS1_21CollectiveEpilogueBwdISA_SB_SD_Li256ELb1ELb0ELi2EEENS1_19SingleTileSchedulerILb1ELb0ELb0ELi128EEEEEEEEEvNT_6ParamsE$_ZN4cute3eso3ESOILb0ELb1EJiNS_1CILi0EEEEEC2ERKiRKS3_)
        /*1f46c*/ 	.word	0x00000000


	//----- nvinfo : EIATTR_FRAME_SIZE
	.align		4
.L_21362:
        /*1f470*/ 	.byte	0x04, 0x11
        /*1f472*/ 	.short	(.L_21364 - .L_21363)
	.align		4
.L_21363:
        /*1f474*/ 	.word	index@($_ZN7cutlass13device_kernelIN5flash19enable_sm80_to_sm89INS1_16FlashAttnBwdSm80INS1_25CollectiveMainloopBwdSm80ILi2ELi2EN4cute5tupleIJNS5_1CILi64EEENS7_ILi128EEES8_EEENS_10bfloat16_tEfNS_4arch4Sm80ELb0ELb1ELb1ELb1ELb0ELb0ELb0ELb0ELi2ELi2ELi4ELi2ELb1EEENS1_21CollectiveEpilogueBwdISA_SB_SD_Li256ELb1ELb0ELi2EEENS1_19SingleTileSchedulerILb1ELb0ELb0ELi128EEEEEEEEEvNT_6ParamsE$_ZN4cute3eso3ESOILb0ELb1EJiEEC2ERKi)
        /*1f478*/ 	.word	0x00000000


	//----- nvinfo : EIATTR_FRAME_SIZE
	.align		4
.L_21364:
        /*1f47c*/ 	.byte	0x04, 0x11
        /*1f47e*/ 	.short	(.L_21366 - .L_21365)
	.align		4
.L_21365:
        /*1f480*/ 	.word	index@($_ZN7cutlass13device_kernelIN5flash19enable_sm80_to_sm89INS1_16FlashAttnBwdSm80INS1_25CollectiveMainloopBwdSm80ILi2ELi2EN4cute5tupleIJNS5_1CILi64EEENS7_ILi128EEES8_EEENS_10bfloat16_tEfNS_4arch4Sm80ELb0ELb1ELb1ELb1ELb0ELb0ELb0ELb0ELi2ELi2ELi4ELi2ELb1EEENS1_21CollectiveEpilogueBwdISA_SB_SD_Li256ELb1ELb0ELi2EEENS1_19SingleTileSchedulerILb1ELb0ELb0ELi128EEEEEEEEEvNT_6ParamsE$_ZN4cute3eso3ESOILb0ELb1EJNS_15ArithmeticTupleIJiiEEENS_1CILi0EEES5_S5_EEC2ERKS3_RKS5_SA_SA_)
        /*1f484*/ 	.word	0x00000000


	//----- nvinfo : EIATTR_FRAME_SIZE
	.align		4
.L_21366:
        /*1f488*/ 	.byte	0x04, 0x11
        /*1f48a*/ 	.short	(.L_21368 - .L_21367)
	.align		4
.L_21367:
        /*1f48c*/ 	.word	index@($_ZN7cutlass13device_kernelIN5flash19enable_sm80_to_sm89INS1_16FlashAttnBwdSm80INS1_25CollectiveMainloopBwdSm80ILi2ELi2EN4cute5tupleIJNS5_1CILi64EEENS7_ILi128EEES8_EEENS_10bfloat16_tEfNS_4arch4Sm80ELb0ELb1ELb1ELb1ELb0ELb0ELb0ELb0ELi2ELi2ELi4ELi2ELb1EEENS1_21CollectiveEpilogueBwdISA_SB_SD_Li256ELb1ELb0ELi2EEENS1_19SingleTileSchedulerILb1ELb0ELb0ELi128EEEEEEEEEvNT_6ParamsE$_ZN4cute3eso3ESOILb0ELb1EJNS_15ArithmeticTupleIJiiEEEEEC2ERKS3_)
        /*1f490*/ 	.word	0x00000000


	//----- nvinfo : EIATTR_FRAME_SIZE
	.align		4
.L_21368:
        /*1f494*/ 	.byte	0x04, 0x11
        /*1f496*/ 	.short	(.L_21370 - .L_21369)
	.align		4
.L_21369:
        /*1f498*/ 	.word	index@($_ZN7cutlass13device_kernelIN5flash19enable_sm80_to_sm89INS1_16FlashAttnBwdSm80INS1_25CollectiveMainloopBwdSm80ILi2ELi2EN4cute5tupleIJNS5_1CILi64EEENS7_ILi128EEES8_EEENS_10bfloat16_tEfNS_4arch4Sm80ELb0ELb1ELb1ELb1ELb0ELb0ELb0ELb0ELi2ELi2ELi4ELi2ELb1EEENS1_21CollectiveEpilogueBwdISA_SB_SD_Li256ELb1ELb0ELi2EEENS1_19SingleTileSchedulerILb1ELb0ELb0ELi128EEEEEEEEEvNT_6ParamsE$_ZN4cute3eso3ESOILb0ELb1EJNS_15ArithmeticTupleIJiEEEEEC2ERKS3_)
        /*1f49c*/ 	.word	0x00000000


	//----- nvinfo : EIATTR_FRAME_SIZE
	.align		4
.L_21370:
        /*1f4a0*/ 	.byte	0x04, 0x11
        /*1f4a2*/ 	.short	(.L_21372 - .L_21371)
	.align		4
.L_21371:
        /*1f4a4*/ 	.word	index@($_ZN7cutlass13device_kernelIN5flash19enable_sm80_to_sm89INS1_16FlashAttnBwdSm80INS1_25CollectiveMainloopBwdSm80ILi2ELi2EN4cute5tupleIJNS5_1CILi64EEENS7_ILi128EEES8_EEENS_10bfloat16_tEfNS_4arch4Sm80ELb0ELb1ELb1ELb1ELb0ELb0ELb0ELb0ELi2ELi2ELi4ELi2ELb1EEENS1_21CollectiveEpilogueBwdISA_SB_SD_Li256ELb1ELb0ELi2EEENS1_19SingleTileSchedulerILb1ELb0ELb0ELi128EEEEEEEEEvNT_6ParamsE$_ZN4cute3eso3ESOILb0ELb1EJNS_15ArithmeticTupleIJNS_1CILi0EEEiEEEEEC2ERKS5_)
        /*1f4a8*/ 	.word	0x00000000


	//----- nvinfo : EIATTR_FRAME_SIZE
	.align		4
.L_21372:
        /*1f4ac*/ 	.byte	0x04, 0x11
        /*1f4ae*/ 	.short	(.L_21374 - .L_21373)
	.align		4
.L_21373:
        /*1f4b0*/ 	.word	index@($_ZN7cutlass13device_kernelIN5flash19enable_sm80_to_sm89INS1_16FlashAttnBwdSm80INS1_25CollectiveMainloopBwdSm80ILi2ELi2EN4cute5tupleIJNS5_1CILi64EEENS7_ILi128EEES8_EEENS_10bfloat16_tEfNS_4arch4Sm80ELb0ELb1ELb1ELb1ELb0ELb0ELb0ELb0ELi2ELi2ELi4ELi2ELb1EEENS1_21CollectiveEpilogueBwdISA_SB_SD_Li256ELb1ELb0ELi2EEENS1_19SingleTileSchedulerILb1ELb0ELb0ELi128EEEEEEEEEvNT_6ParamsE$_ZN4cute3eso3ESOILb0ELb0EJiiEEC2ERKiS4_)
        /*1f4b4*/ 	.word	0x00000000


	//----- nvinfo : EIATTR_FRAME_SIZE
	.align		4
.L_21374:
        /*1f4b8*/ 	.byte	0x04, 0x11
        /*1f4ba*/ 	.short	(.L_21376 - .L_21375)
	.align		4
.L_21375:
        /*1f4bc*/ 	.word	index@($_ZN7cutlass13device_kernelIN5flash19enable_sm80_to_sm89INS1_16FlashAttnBwdSm80INS1_25CollectiveMainloopBwdSm80ILi2ELi2EN4cute5tupleIJNS5_1CILi64EEENS7_ILi128EEES8_EEENS_10bfloat16_tEfNS_4arch4Sm80ELb0ELb1ELb1ELb1ELb0ELb0ELb0ELb0ELi2ELi2ELi4ELi2ELb1EEENS1_21CollectiveEpilogueBwdISA_SB_SD_Li256ELb1ELb0ELi2EEENS1_19SingleTileSchedulerILb1ELb0ELb0ELi128EEEEEEEEEvNT_6ParamsE$_ZN4cute3eso3ESOILb0ELb0EJNS_6LayoutINS_5tupleIJNS3_IJNS_1CILi8EEENS4_ILi1EEEEEENS4_ILi2EEES6_EEENS3_IJNS3_IJS6_NS4_ILi0EEEEEElSA_EEEEElEEC2ERKSD_RKl)
        /*1f4c0*/ 	.word	0x00000000


	//----- nvinfo : EIATTR_FRAME_SIZE
	.align		4
.L_21376:
        /*1f4c4*/ 	.byte	0x04, 0x11
        /*1f4c6*/ 	.short	(.L_21378 - .L_21377)
	.align		4
.L_21377:
        /*1f4c8*/ 	.word	index@($_ZN7cutlass13device_kernelIN5flash19enable_sm80_to_sm89INS1_16FlashAttnBwdSm80INS1_25CollectiveMainloopBwdSm80ILi2ELi2EN4cute5tupleIJNS5_1CILi64EEENS7_ILi128EEES8_EEENS_10bfloat16_tEfNS_4arch4Sm80ELb0ELb1ELb1ELb1ELb0ELb0ELb0ELb0ELi2ELi2ELi4ELi2ELb1EEENS1_21CollectiveEpilogueBwdISA_SB_SD_Li256ELb1ELb0ELi2EEENS1_19SingleTileSchedulerILb1ELb0ELb0ELi128EEEEEEEEEvNT_6ParamsE$_ZN4cute3eso3ESOILb0ELb0EJNS_6LayoutINS_5tupleIJNS3_IJNS_1CILi8EEENS4_ILi1EEEEEENS4_ILi2EEES6_EEENS3_IJNS3_IJS6_NS4_ILi0EEEEEElSA_EEEEENS_10ViewEngineINS_8gmem_ptrIPKN7cutlass10bfloat16_tEEEEEEEC2ERKSD_RKSL_)
        /*1f4cc*/ 	.word	0x00000000


	//----- nvinfo : EIATTR_FRAME_SIZE
	.align		4
.L_21378:
        /*1f4d0*/ 	.byte	0x04, 0x11
        /*1f4d2*/ 	.short	(.L_21380 - .L_21379)
	.align		4
.L_21379:
        /*1f4d4*/ 	.word	index@($_ZN7cutlass13device_kernelIN5flash19enable_sm80_to_sm89INS1_16FlashAttnBwdSm80INS1_25CollectiveMainloopBwdSm80ILi2ELi2EN4cute5tupleIJNS5_1CILi64EEENS7_ILi128EEES8_EEENS_10bfloat16_tEfNS_4arch4Sm80ELb0ELb1ELb1ELb1ELb0ELb0ELb0ELb0ELi2ELi2ELi4ELi2ELb1EEENS1_21CollectiveEpilogueBwdISA_SB_SD_Li256ELb1ELb0ELi2EEENS1_19SingleTileSchedulerILb1ELb0ELb0ELi128EEEEEEEEEvNT_6ParamsE$_ZN4cute3eso3ESOILb0ELb0EJNS_5tupleIJiiEEEiiiEEC2ERKS3_RKiS8_S8_)
        /*1f4d8*/ 	.word	0x00000000


	//----- nvinfo : EIATTR_FRAME_SIZE
	.align		4
.L_21380:
        /*1f4dc*/ 	.byte	0x04, 0x11
        /*1f4de*/ 	.short	(.L_21382 - .L_21381)
	.align		4
.L_21381:
        /*1f4e0*/ 	.word	index@($_ZN7cutlass13device_kernelIN5flash19enable_sm80_to_sm89INS1_16FlashAttnBwdSm80INS1_25CollectiveMainloopBwdSm80ILi2ELi2EN4cute5tupleIJNS5_1CILi64EEENS7_ILi128EEES8_EEENS_10bfloat16_tEfNS_4arch4Sm80ELb0ELb1ELb1ELb1ELb0ELb0ELb0ELb0ELi2ELi2ELi4ELi2ELb1EEENS1_21CollectiveEpilogueBwdISA_SB_SD_Li256ELb1ELb0ELi2EEENS1_19SingleTileSchedulerILb1ELb0ELb0ELi128EEEEEEEEEvNT_6ParamsE$_ZN4cute3eso3ESOILb0ELb0EJNS_15ArithmeticTupleIJiiEEEiiiEEC2ERKS3_RKiS8_S8_)
        /*1f4e4*/ 	.word	0x00000000


	//----- nvinfo : EIATTR_FRAME_SIZE
	.align		4
.L_21382:
        /*1f4e8*/ 	.byte	0x04, 0x11
        /*1f4ea*/ 	.short	(.L_21384 - .L_21383)
	.align		4
.L_21383:
        /*1f4ec*/ 	.word	index@($_ZN7cutlass13device_kernelIN5flash19enable_sm80_to_sm89INS1_16FlashAttnBwdSm80INS1_25CollectiveMainloopBwdSm80ILi2ELi2EN4cute5tupleIJNS5_1CILi64EEENS7_ILi128EEES8_EEENS_10bfloat16_tEfNS_4arch4Sm80ELb0ELb1ELb1ELb1ELb0ELb0ELb0ELb0ELi2ELi2ELi4ELi2ELb1EEENS1_21CollectiveEpilogueBwdISA_SB_SD_Li256ELb1ELb0ELi2EEENS1_19SingleTileSchedulerILb1ELb0ELb0ELi128EEEEEEEEEvNT_6ParamsE$_ZN4cute12iter_adaptorIPfNS_8smem_ptrIS1_EEEC2ES1_)
        /*1f4f0*/ 	.word	0x00000000


	//----- nvinfo : EIATTR_FRAME_SIZE
	.align		4
.L_21384:
        /*1f4f4*/ 	.byte	0x04, 0x11
        /*1f4f6*/ 	.short	(.L_21386 - .L_21385)
	.align		4
.L_21385:
        /*1f4f8*/ 	.word	index@($_ZN7cutlass13device_kernelIN5flash19enable_sm80_to_sm89INS1_16FlashAttnBwdSm80INS1_25CollectiveMainloopBwdSm80ILi2ELi2EN4cute5tupleIJNS5_1CILi64EEENS7_ILi128EEES8_EEENS_10bfloat16_tEfNS_4arch4Sm80ELb0ELb1ELb1ELb1ELb0ELb0ELb0ELb0ELi2ELi2ELi4ELi2ELb1EEENS1_21CollectiveEpilogueBwdISA_SB_SD_Li256ELb1ELb0ELi2EEENS1_19SingleTileSchedulerILb1ELb0ELb0ELi128EEEEEEEEEvNT_6ParamsE$_ZN4cute12iter_adaptorIPN7cutlass9uint128_tENS_8smem_ptrIS3_EEEC2ES3_)
        /*1f4fc*/ 	.word	0x00000000


	//----- nvinfo : EIATTR_FRAME_SIZE
	.align		4
.L_21386:
        /*1f500*/ 	.byte	0x04, 0x11
        /*1f502*/ 	.short	(.L_21388 - .L_21387)
	.align		4
.L_21387:
        /*1f504*/ 	.word	index@($_ZN7cutlass13device_kernelIN5flash19enable_sm80_to_sm89INS1_16FlashAttnBwdSm80INS1_25CollectiveMainloopBwdSm80ILi2ELi2EN4cute5tupleIJNS5_1CILi64EEENS7_ILi128EEES8_EEENS_10bfloat16_tEfNS_4arch4Sm80ELb0ELb1ELb1ELb1ELb0ELb0ELb0ELb0ELi2ELi2ELi4ELi2ELb1EEENS1_21CollectiveEpilogueBwdISA_SB_SD_Li256ELb1ELb0ELi2EEENS1_19SingleTileSchedulerILb1ELb0ELb0ELi128EEEEEEEEEvNT_6ParamsE$_ZN4cute12iter_adaptorIPN7cutlass10bfloat16_tENS_8smem_ptrIS3_EEEC2ES3_)
        /*1f508*/ 	.word	0x00000000


	//----- nvinfo : EIATTR_FRAME_SIZE
	.align		4
.L_21388:
        /*1f50c*/ 	.byte	0x04, 0x11
        /*1f50e*/ 	.short	(.L_21390 - .L_21389)
	.align		4
.L_21389:
        /*1f510*/ 	.word	index@($_ZN7cutlass13device_kernelIN5flash19enable_sm80_to_sm89INS1_16FlashAttnBwdSm80INS1_25CollectiveMainloopBwdSm80ILi2ELi2EN4cute5tupleIJNS5_1CILi64EEENS7_ILi128EEES8_EEENS_10bfloat16_tEfNS_4arch4Sm80ELb0ELb1ELb1ELb1ELb0ELb0ELb0ELb0ELi2ELi2ELi4ELi2ELb1EEENS1_21CollectiveEpilogueBwdISA_SB_SD_Li256ELb1ELb0ELi2EEENS1_19SingleTileSchedulerILb1ELb0ELb0ELi128EEEEEEEEEvNT_6ParamsE$_ZN4cute12iter_adaptorIPKfNS_8gmem_ptrIS2_EEEC2ES2_)
        /*1f514*/ 	.word	0x00000000


	//----- nvinfo : EIATTR_FRAME_SIZE
	.align		4
.L_21390:
        /*1f518*/ 	.byte	0x04, 0x11
        /*1f51a*/ 	.short	(.L_21392 - .L_21391)
	.align		4
.L_21391:
        /*1f51c*/ 	.word	index@($_ZN7cutlass13device_kernelIN5flash19enable_sm80_to_sm89INS1_16FlashAttnBwdSm80INS1_25CollectiveMainloopBwdSm80ILi2ELi2EN4cute5tupleIJNS5_1CILi64EEENS7_ILi128EEES8_EEENS_10bfloat16_tEfNS_4arch4Sm80ELb0ELb1ELb1ELb1ELb0ELb0ELb0ELb0ELi2ELi2ELi4ELi2ELb1EEENS1_21CollectiveEpilogueBwdISA_SB_SD_Li256ELb1ELb0ELi2EEENS1_19SingleTileSchedulerILb1ELb0ELb0ELi128EEEEEEEEEvNT_6ParamsE$_ZN4cute12iter_adaptorIPKN7cutlass9uint128_tENS_8gmem_ptrIS4_EEEC2ES4_)
        /*1f520*/ 	.word	0x00000000


	//----- nvinfo : EIATTR_FRAME_SIZE
	.align		4
.L_21392:
        /*1f524*/ 	.byte	0x04, 0x11
        /*1f526*/ 	.short	(.L_21394 - .L_21393)
	.align		4
.L_21393:
        /*1f528*/ 	.word	index@($_ZN7cutlass13device_kernelIN5flash19enable_sm80_to_sm89INS1_16FlashAttnBwdSm80INS1_25CollectiveMainloopBwdSm80ILi2ELi2EN4cute5tupleIJNS5_1CILi64EEENS7_ILi128EEES8_EEENS_10bfloat16_tEfNS_4arch4Sm80ELb0ELb1ELb1ELb1ELb0ELb0ELb0ELb0ELi2ELi2ELi4ELi2ELb1EEENS1_21CollectiveEpilogueBwdISA_SB_SD_Li256ELb1ELb0ELi2EEENS1_19SingleTileSchedulerILb1ELb0ELb0ELi128EEEEEEEEEvNT_6ParamsE$_ZN4cute12iter_adaptorIPKN7cutlass10bfloat16_tENS_8gmem_ptrIS4_EEEC2ES4_)
        /*1f52c*/ 	.word	0x00000000


	//----- nvinfo : EIATTR_FRAME_SIZE
	.align		4
.L_21394:
        /*1f530*/ 	.byte	0x04, 0x11
        /*1f532*/ 	.short	(.L_21396 - .L_21395)
	.align		4
.L_21395:
        /*1f534*/ 	.word	index@(_ZN7cutlass13device_kernelIN5flash19enable_sm80_to_sm89INS1_16FlashAttnBwdSm80INS1_25CollectiveMainloopBwdSm80ILi2ELi2EN4cute5tupleIJNS5_1CILi64EEENS7_ILi128EEES8_EEENS_10bfloat16_tEfNS_4arch4Sm80ELb0ELb1ELb1ELb1ELb0ELb0ELb0ELb0ELi2ELi2ELi4ELi2ELb1EEENS1_21CollectiveEpilogueBwdISA_SB_SD_Li256ELb1ELb0ELi2EEENS1_19SingleTileSchedulerILb1ELb0ELb0ELi128EEEEEEEEEvNT_6ParamsE)
        /*1f538*/ 	.word	0x000001b0


	//----- nvinfo : EIATTR_REGCOUNT
	.align		4
.L_21396:
        /*1f53c*/ 	.byte	0x04, 0x2f
        /*1f53e*/ 	.short	(.L_21398 - .L_21397)
	.align		4
.L_21397:
        /*1f540*/ 	.word	index@(_ZN7cutlass13device_kernelIN5flash19enable_sm80_to_sm89INS1_16FlashAttnBwdSm80INS1_25CollectiveMainloopBwdSm80ILi2ELi2EN4cute5tupleIJNS5_1CILi64EEENS7_ILi128EEES8_EEENS_10bfloat16_tEfNS_4arch4Sm80ELb0ELb1ELb1ELb0ELb1ELb0ELb0ELb0ELi2ELi2ELi4ELi2ELb1EEENS1_24CollectiveEpilogueBwdGQAISA_fSD_Li256ELb0ELb1EEENS1_19SingleTileSchedulerILb0ELb0ELb0ELi128EEEEEEEEEvNT_6ParamsE)
        /*1f544*/ 	.word	0x000000ff


	//----- nvinfo : EIATTR_FRAME_SIZE
	.align		4
.L_21398:
        /*1f548*/ 	.byte	0x04, 0x11
        /*1f54a*/ 	.short	(.L_21400 - .L_21399)
	.align		4
.L_21399:
        /*1f54c*/ 	.word	index@($__internal_2_$__cuda_sm70_warpsync)
        /*1f550*/ 	.word	0x00000000


	//----- nvinfo : EIATTR_FRAME_SIZE
	.align		4
.L_21400:
        /*1f554*/ 	.byte	0x04, 0x11
        /*1f556*/ 	.short	(.L_21402 - .L_21401)
	.align		4
.L_21401:
        /*1f558*/ 	.word	index@($_ZN7cutlass13device_kernelIN5flash19enable_sm80_to_sm89INS1_16FlashAttnBwdSm80INS1_25CollectiveMainloopBwdSm80ILi2ELi2EN4cute5tupleIJNS5_1CILi64EEENS7_ILi128EEES8_EEENS_10bfloat16_tEfNS_4arch4Sm80ELb0ELb1ELb1ELb0ELb1ELb0ELb0ELb0ELi2ELi2ELi4ELi2ELb1EEENS1_24CollectiveEpilogueBwdGQAISA_fSD_Li256ELb0ELb1EEENS1_19SingleTileSchedulerILb0ELb0ELb0ELi128EEEEEEEEEvNT_6ParamsE$_ZZN5flash25CollectiveMainloopBwdSm80ILi2ELi2EN4cute5tupleIJNS1_1CILi64EEENS3_ILi128EEES4_EEEN7cutlass10bfloat16_tEfNS7_4arch4Sm80ELb0ELb1ELb1ELb0ELb1ELb0ELb0ELb0ELi2ELi2ELi4ELi2ELb1EE3mmaINS_16FlashAttnBwdSm80ISB_NS_24CollectiveEpilogueBwdGQAIS6_fSA_Li256ELb0ELb1EEENS_19SingleTileSchedulerILb0ELb0ELb0ELi128EEEE13SharedStorageENS1_6TensorINS1_11ArrayEngineIfLm32EEENS1_6LayoutINS2_IJNS2_IJNS3_ILi2EEESO_EEESO_NS3_ILi4EEEEEENS2_IJNS2_IJNS3_ILi1EEESO_EEESQ_NS3_ILi8EEEEEEEEEEEEbRKNSB_6ParamsERT0_S12_iNS2_IJiiiEEERT_ENKUliiE_clEii)
        /*1f55c*/ 	.word	0x00000000


	//----- nvinfo : EIATTR_FRAME_SIZE
	.align		4
.L_21402:
        /*1f560*/ 	.byte	0x04, 0x11
        /*1f562*/ 	.short	(.L_21404 - .L_21403)
	.align		4
.L_21403:
        /*1f564*/ 	.word	index@($_ZN7cutlass13device_kernelIN5flash19enable_sm80_to_sm89INS1_16FlashAttnBwdSm80INS1_25CollectiveMainloopBwdSm80ILi2ELi2EN4cute5tupleIJNS5_1CILi64EEENS7_ILi128EEES8_EEENS_10bfloat16_tEfNS_4arch4Sm80ELb0ELb1ELb1ELb0ELb1ELb0ELb0ELb0ELi2ELi2ELi4ELi2ELb1EEENS1_24CollectiveEpilogueBwdGQAISA_fSD_Li256ELb0ELb1EEENS1_19SingleTileSchedulerILb0ELb0ELb0ELi128EEEEEEEEEvNT_6ParamsE$_ZZN5flash25CollectiveMainloopBwdSm80ILi2ELi2EN4cute5tupleIJNS1_1CILi64EEENS3_ILi128EEES4_EEEN7cutlass10bfloat16_tEfNS7_4arch4Sm80ELb0ELb1ELb1ELb0ELb1ELb0ELb0ELb0ELi2ELi2ELi4ELi2ELb1EE3mmaINS_16FlashAttnBwdSm80ISB_NS_24CollectiveEpilogueBwdGQAIS6_fSA_Li256ELb0ELb1EEENS_19SingleTileSchedulerILb0ELb0ELb0ELi128EEEE13SharedStorageENS1_6TensorINS1_11ArrayEngineIfLm32EEENS1_6LayoutINS2_IJNS2_IJNS3_ILi2EEESO_EEESO_NS3_ILi4EEEEEENS2_IJNS2_IJNS3_ILi1EEESO_EEESQ_NS3_ILi8EEEEEEEEEEEEbRKNSB_6ParamsERT0_S12_iNS2_IJiiiEEERT_ENKUliiE0_clEii)
        /*1f568*/ 	.word	0x00000000


	//----- nvinfo : EIATTR_FRAME_SIZE
	.align		4
.L_21404:
        /*1f56c*/ 	.byte	0x04, 0x11
        /*1f56e*/ 	.short	(.L_21406 - .L_21405)
	.align		4
.L_21405:
        /*1f570*/ 	.word	index@($_ZN7cutlass13device_kernelIN5flash19enable_sm80_to_sm89INS1_16FlashAttnBwdSm80INS1_25CollectiveMainloopBwdSm80ILi2ELi2EN4cute5tupleIJNS5_1CILi64EEENS7_ILi128EEES8_EEENS_10bfloat16_tEfNS_4arch4Sm80ELb0ELb1ELb1ELb0ELb1ELb0ELb0ELb0ELi2ELi2ELi4ELi2ELb1EEENS1_24CollectiveEpilogueBwdGQAISA_fSD_Li256ELb0ELb1EEENS1_19SingleTileSchedulerILb0ELb0ELb0ELi128EEEEEEEEEvNT_6ParamsE$_ZZN4cuteplIJiiEJNS_1CILi0EEES2_EEEDaRKNS_15ArithmeticTupleIJDpT_EEERKNS3_IJDpT0_EEEENKUlDpRKT_E_clIJiiEEEDaSH_)
        /*1f574*/ 	.word	0x00000000


	//----- nvinfo : EIATTR_FRAME_SIZE
	.align		4
.L_21406:
        /*1f578*/ 	.byte	0x04, 0x11
        /*1f57a*/ 	.short	(.L_21408 - .L_21407)
	.align		4
.L_21407:
        /*1f57c*/ 	.word	index@($_ZN7cutlass13device_kernelIN5flash19enable_sm80_to_sm89INS1_16FlashAttnBwdSm80INS1_25CollectiveMainloopBwdSm80ILi2ELi2EN4cute5tupleIJNS5_1CILi64EEENS7_ILi128EEES8_EEENS_10bfloat16_tEfNS_4arch4Sm80ELb0ELb1ELb1ELb0ELb1ELb0ELb0ELb0ELi2ELi2ELi4ELi2ELb1EEENS1_24CollectiveEpilogueBwdGQAISA_fSD_Li256ELb0ELb1EEENS1_19SingleTileSchedulerILb0ELb0ELb0ELi128EEEEEEEEEvNT_6ParamsE$_ZZN4cuteplIJiEJNS_1CILi0EEEiEEEDaRKNS_15ArithmeticTupleIJDpT_EEERKNS3_IJDpT0_EEEENKUlDpRKT_E_clIJiiEEEDaSH_)
        /*1f580*/ 	.word	0x00000000


	//----- nvinfo : EIATTR_FRAME_SIZE
	.align		4
.L_21408:
        /*1f584*/ 	.byte	0x04, 0x11
        /*1f586*/ 	.short	(.L_21410 - .L_21409)
	.align		4
.L_21409:
        /*1f588*/ 	.word	index@($_ZN7cutlass13device_kernelIN5flash19enable_sm80_to_sm89INS1_16FlashAttnBwdSm80INS1_25CollectiveMainloopBwdSm80ILi2ELi2EN4cute5tupleIJNS5_1CILi64EEENS7_ILi128EEES8_EEENS_10bfloat16_tEfNS_4arch4Sm80ELb0ELb1ELb1ELb0ELb1ELb0ELb0ELb0ELi2ELi2ELi4ELi2ELb1EEENS1_24CollectiveEpilogueBwdGQAISA_fSD_Li256ELb0ELb1EEENS1_19SingleTileSchedulerILb0ELb0ELb0ELi128EEEEEEEEEvNT_6ParamsE$_ZZN4cuteplIJiEJNS_1CILi0EEEEEEDaRKNS_15ArithmeticTupleIJDpT_EEERKNS3_IJDpT0_EEEENKUlDpRKT_E_clIJiEEEDaSH_)
        /*1f58c*/ 	.word	0x00000000


	//----- nvinfo : EIATTR_FRAME_SIZE
	.align		4
.L_21410:
        /*1f590*/ 	.byte	0x04, 0x11
        /*1f592*/ 	.short	(.L_21412 - .L_21411)
	.align		4
.L_21411:
        /*1f594*/ 	.word	index@($_ZN7cutlass13device_kernelIN5flash19enable_sm80_to_sm89INS1_16FlashAttnBwdSm80INS1_25CollectiveMainloopBwdSm80ILi2ELi2EN4cute5tupleIJNS5_1CILi64EEENS7_ILi128EEES8_EEENS_10bfloat16_tEfNS_4arch4Sm80ELb0ELb1ELb1ELb0ELb1ELb0ELb0ELb0ELi2ELi2ELi4ELi2ELb1EEENS1_24CollectiveEpilogueBwdGQAISA_fSD_Li256ELb0ELb1EEENS1_19SingleTileSchedulerILb0ELb0ELb0ELi128EEEEEEEEEvNT_6ParamsE$_ZZN4cuteplIJNS_1CILi0EEEiEJS2_S2_iiEEEDaRKNS_15ArithmeticTupleIJDpT_EEERKNS3_IJDpT0_EEEENKUlDpRKT_E_clIJS2_iiiEEEDaSH_)
        /*1f598*/ 	.word	0x00000000


	//----- nvinfo : EIATTR_FRAME_SIZE
	.align		4
.L_21412:
        /*1f59c*/ 	.byte	0x04, 0x11
        /*1f59e*/ 	.short	(.L_21414 - .L_21413)
	.align		4
.L_21413:
        /*1f5a0*/ 	.word	index@($_ZN7cutlass13device_kernelIN5flash19enable_sm80_to_sm89INS1_16FlashAttnBwdSm80INS1_25CollectiveMainloopBwdSm80ILi2ELi2EN4cute5tupleIJNS5_1CILi64EEENS7_ILi128EEES8_EEENS_10bfloat16_tEfNS_4arch4Sm80ELb0ELb1ELb1ELb0ELb1ELb0ELb0ELb0ELi2ELi2ELi4ELi2ELb1EEENS1_24CollectiveEpilogueBwdGQAISA_fSD_Li256ELb0ELb1EEENS1_19SingleTileSchedulerILb0ELb0ELb0ELi128EEEEEEEEEvNT_6ParamsE$_ZZN4cuteplIJNS_1CILi0EEES2_iEJS2_S2_S2_iEEEDaRKNS_15ArithmeticTupleIJDpT_EEERKNS3_IJDpT0_EEEENKUlDpRKT_E_clIJS2_S2_iiEEEDaSH_)
        /*1f5a4*/ 	.word	0x00000000


	//----- nvinfo : EIATTR_FRAME_SIZE
	.align		4
.L_21414:
        /*1f5a8*/ 	.byte	0x04, 0x11
        /*1f5aa*/ 	.short	(.L_21416 - .L_21415)
	.align		4
.L_21415:
        /*1f5ac*/ 	.word	index@($_ZN7cutlass13device_kernelIN5flash19enable_sm80_to_sm89INS1_16FlashAttnBwdSm80INS1_25CollectiveMainloopBwdSm80ILi2ELi2EN4cute5tupleIJNS5_1CILi64EEENS7_ILi128EEES8_EEENS_10bfloat16_tEfNS_4arch4Sm80ELb0ELb1ELb1ELb0ELb1ELb0ELb0ELb0ELi2ELi2ELi4ELi2ELb1EEENS1_24CollectiveEpilogueBwdGQAISA_fSD_Li256ELb0ELb1EEENS1_19SingleTileSchedulerILb0ELb0ELb0ELi128EEEEEEEEEvNT_6ParamsE$_ZZN4cuteplIJNS_1CILi0EEES2_EJiS2_EEEDaRKNS_15ArithmeticTupleIJDpT_EEERKNS3_IJDpT0_EEEENKUlDpRKT_E_clIJiS2_EEEDaSH_)
        /*1f5b0*/ 	.word	0x00000000


	//----- nvinfo : EIATTR_FRAME_SIZE
	.align		4
.L_21416:
        /*1f5b4*/ 	.byte	0x04, 0x11
        /*1f5b6*/ 	.short	(.L_21418 - .L_21417)
	.align		4
.L_21417:
        /*1f5b8*/ 	.word	index@($_ZN7cutlass13device_kernelIN5flash19enable_sm80_to_sm89INS1_16FlashAttnBwdSm80INS1_25CollectiveMainloopBwdSm80ILi2ELi2EN4cute5tupleIJNS5_1CILi64EEENS7_ILi128EEES8_EEENS_10bfloat16_tEfNS_4arch4Sm80ELb0ELb1ELb1ELb0ELb1ELb0ELb0ELb0ELi2ELi2ELi4ELi2ELb1EEENS1_24CollectiveEpilogueBwdGQAISA_fSD_Li256ELb0ELb1EEENS1_19SingleTileSchedulerILb0ELb0ELb0ELi128EEEEEEEEEvNT_6ParamsE$_ZZN4cuteplIJNS_1CILi0EEES2_EJiEEEDaRKNS_15ArithmeticTupleIJDpT_EEERKNS3_IJDpT0_EEEENKUlDpRKT_E_clIJiS2_EEEDaSH_)
        /*1f5bc*/ 	.word	0x00000000


	//----- nvinfo : EIATTR_FRAME_SIZE
	.align		4
.L_21418:
        /*1f5c0*/ 	.byte	0x04, 0x11
        /*1f5c2*/ 	.short	(.L_21420 - .L_21419)
	.align		4
.L_21419:
        /*1f5c4*/ 	.word	index@($_ZN7cutlass13device_kernelIN5flash19enable_sm80_to_sm89INS1_16FlashAttnBwdSm80INS1_25CollectiveMainloopBwdSm80ILi2ELi2EN4cute5tupleIJNS5_1CILi64EEENS7_ILi128EEES8_EEENS_10bfloat16_tEfNS_4arch4Sm80ELb0ELb1ELb1ELb0ELb1ELb0ELb0ELb0ELi2ELi2ELi4ELi2ELb1EEENS1_24CollectiveEpilogueBwdGQAISA_fSD_Li256ELb0ELb1EEENS1_19SingleTileSchedulerILb0ELb0ELb0ELi128EEEEEEEEEvNT_6ParamsE$_ZZN4cuteplIJNS_15ArithmeticTupleIJiiEEEEJNS_1CILi0EEEiiiEEEDaRKNS1_IJDpT_EEERKNS1_IJDpT0_EEEENKUlDpRKT_E_clIJS2_iiiEEEDaSI_)
        /*1f5c8*/ 	.word	0x00000000


	//----- nvinfo : EIATTR_FRAME_SIZE
	.align		4
.L_21420:
        /*1f5cc*/ 	.byte	0x04, 0x11
        /*1f5ce*/ 	.short	(.L_21422 - .L_21421)
	.align		4
.L_21421:
        /*1f5d0*/ 	.word	index@($_ZN7cutlass13device_kernelIN5flash19enable_sm80_to_sm89INS1_16FlashAttnBwdSm80INS1_25CollectiveMainloopBwdSm80ILi2ELi2EN4cute5tupleIJNS5_1CILi64EEENS7_ILi128EEES8_EEENS_10bfloat16_tEfNS_4arch4Sm80ELb0ELb1ELb1ELb0ELb1ELb0ELb0ELb0ELi2ELi2ELi4ELi2ELb1EEENS1_24CollectiveEpilogueBwdGQAISA_fSD_Li256ELb0ELb1EEENS1_19SingleTileSchedulerILb0ELb0ELb0ELi128EEEEEEEEEvNT_6ParamsE$_ZZN4cuteplIJNS_15ArithmeticTupleIJiEEEEJNS1_IJNS_1CILi0EEEiEEEEEEDaRKNS1_IJDpT_EEERKNS1_IJDpT0_EEEENKUlDpRKT_E_clIJNS1_IJiiEEEEEEDaSJ_)
        /*1f5d4*/ 	.word	0x00000000


	//----- nvinfo : EIATTR_FRAME_SIZE
	.align		4
.L_21422:
        /*1f5d8*/ 	.byte	0x04, 0x11
        /*1f5da*/ 	.short	(.L_21424 - .L_21423)
	.align		4
.L_21423:
        /*1f5dc*/ 	.word	index@($_ZN7cutlass13device_kernelIN5flash19enable_sm80_to_sm89INS1_16FlashAttnBwdSm80INS1_25CollectiveMainloopBwdSm80ILi2ELi2EN4cute5tupleIJNS5_1CILi64EEENS7_ILi128EEES8_EEENS_10bfloat16_tEfNS_4arch4Sm80ELb0ELb1ELb1ELb0ELb1ELb0ELb0ELb0ELi2ELi2ELi4ELi2ELb1EEENS1_24CollectiveEpilogueBwdGQAISA_fSD_Li256ELb0ELb1EEENS1_19SingleTileSchedulerILb0ELb0ELb0ELi128EEEEEEEEEvNT_6ParamsE$_ZZN4cute9transformINS_15ArithmeticTupleIJiiEEEZNS_14transform_leafIS2_RNS_8identityEEEDaRKT_OT0_EUlRKT_E_EEDaS8_SA_ENKUlDpSD_E_clIJiiEEEDaSF_)
        /*1f5e0*/ 	.word	0x00000000


	//----- nvinfo : EIATTR_FRAME_SIZE
	.align		4
.L_21424:
        /*1f5e4*/ 	.byte	0x04, 0x11
        /*1f5e6*/ 	.short	(.L_21426 - .L_21425)
	.align		4
.L_21425:
        /*1f5e8*/ 	.word	index@($_ZN7cutlass13device_kernelIN5flash19enable_sm80_to_sm89INS1_16FlashAttnBwdSm80INS1_25CollectiveMainloopBwdSm80ILi2ELi2EN4cute5tupleIJNS5_1CILi64EEENS7_ILi128EEES8_EEENS_10bfloat16_tEfNS_4arch4Sm80ELb0ELb1ELb1ELb0ELb1ELb0ELb0ELb0ELi2ELi2ELi4ELi2ELb1EEENS1_24CollectiveEpilogueBwdGQAISA_fSD_Li256ELb0ELb1EEENS1_19SingleTileSchedulerILb0ELb0ELb0ELi128EEEEEEEEEvNT_6ParamsE$_ZZN4cute9transformINS_15ArithmeticTupleIJNS1_IJiiEEEiiiEEEZNS_14transform_leafIS3_NS_8identityEEEDaRKT_OT0_EUlRKT_E_EEDaS8_SA_ENKUlDpSD_E_clIJNS_5tupleIJiiEEEiiiEEEDaSF_)
        /*1f5ec*/ 	.word	0x00000000


	//----- nvinfo : EIATTR_FRAME_SIZE
	.align		4
.L_21426:
        /*1f5f0*/ 	.byte	0x04, 0x11
        /*1f5f2*/ 	.short	(.L_21428 - .L_21427)
	.align		4
.L_21427:
        /*1f5f4*/ 	.word	index@($_ZN7cutlass13device_kernelIN5flash19enable_sm80_to_sm89INS1_16FlashAttnBwdSm80INS1_25CollectiveMainloopBwdSm80ILi2ELi2EN4cute5tupleIJNS5_1CILi64EEENS7_ILi128EEES8_EEENS_10bfloat16_tEfNS_4arch4Sm80ELb0ELb1ELb1ELb0ELb1ELb0ELb0ELb0ELi2ELi2ELi4ELi2ELb1EEENS1_24CollectiveEpilogueBwdGQAISA_fSD_Li256ELb0ELb1EEENS1_19SingleTileSchedulerILb0ELb0ELb0ELi128EEEEEEEEEvNT_6ParamsE$_ZZN4cute7idx2crdINS_5tupleIJiEEENS1_IJNS1_IJNS1_IJNS_1CILi8EEENS3_ILi2EEEEEES5_S5_NS3_ILi4EEEEEEEEEEEDaRKT_RKT0_ENKUlRKT_RKT0_E_clIiS8_EEDaSI_SL_)
        /*1f5f8*/ 	.word	0x00000000


	//----- nvinfo : EIATTR_FRAME_SIZE
	.align		4
.L_21428:
        /*1f5fc*/ 	.byte	0x04, 0x11
        /*1f5fe*/ 	.short	(.L_21430 - .L_21429)
	.align		4
.L_21429:
        /*1f600*/ 	.word	index@($_ZN7cutlass13device_kernelIN5flash19enable_sm80_to_sm89INS1_16FlashAttnBwdSm80INS1_25CollectiveMainloopBwdSm80ILi2ELi2EN4cute5tupleIJNS5_1CILi64EEENS7_ILi128EEES8_EEENS_10bfloat16_tEfNS_4arch4Sm80ELb0ELb1ELb1ELb0ELb1ELb0ELb0ELb0ELi2ELi2ELi4ELi2ELb1EEENS1_24CollectiveEpilogueBwdGQAISA_fSD_Li256ELb0ELb1EEENS1_19SingleTileSchedulerILb0ELb0ELb0ELi128EEEEEEEEEvNT_6ParamsE$_ZZN4cute7idx2crdINS_5tupleIJiEEENS1_IJNS1_IJNS1_IJNS_1CILi8EEENS3_ILi2EEEEEES5_NS3_ILi4EEES5_EEEEEEEEDaRKT_RKT0_ENKUlRKT_RKT0_E_clIiS8_EEDaSI_SL_)
        /*1f604*/ 	.word	0x00000000


	//----- nvinfo : EIATTR_FRAME_SIZE
	.align		4
.L_21430:
        /*1f608*/ 	.byte	0x04, 0x11
        /*1f60a*/ 	.short	(.L_21432 - .L_21431)
	.align		4
.L_21431:
        /*1f60c*/ 	.word	index@($_ZN7cutlass13device_kernelIN5flash19enable_sm80_to_sm89INS1_16FlashAttnBwdSm80INS1_25CollectiveMainloopBwdSm80ILi2ELi2EN4cute5tupleIJNS5_1CILi64EEENS7_ILi128EEES8_EEENS_10bfloat16_tEfNS_4arch4Sm80ELb0ELb1ELb1ELb0ELb1ELb0ELb0ELb0ELi2ELi2ELi4ELi2ELb1EEENS1_24CollectiveEpilogueBwdGQAISA_fSD_Li256ELb0ELb1EEENS1_19SingleTileSchedulerILb0ELb0ELb0ELi128EEEEEEEEEvNT_6ParamsE$_ZZN4cute5sliceINS_5tupleIJNS_10UnderscoreES2_S2_iEEENS1_IJNS1_IJNS_1CILi1EEENS4_ILi0EEEEEElS6_lEEEEEDaRKT_RKT0_ENKUlRKT_RKT0_E_clIS2_lEEDaSH_SK_)
        /*1f610*/ 	.word	0x00000000


	//----- nvinfo : EIATTR_FRAME_SIZE
	.align		4
.L_21432:
        /*1f614*/ 	.byte	0x04, 0x11
        /*1f616*/ 	.short	(.L_21434 - .L_21433)
	.align		4
.L_21433:
        /*1f618*/ 	.word	index@($_ZN7cutlass13device_kernelIN5flash19enable_sm80_to_sm89INS1_16FlashAttnBwdSm80INS1_25CollectiveMainloopBwdSm80ILi2ELi2EN4cute5tupleIJNS5_1CILi64EEENS7_ILi128EEES8_EEENS_10bfloat16_tEfNS_4arch4Sm80ELb0ELb1ELb1ELb0ELb1ELb0ELb0ELb0ELi2ELi2ELi4ELi2ELb1EEENS1_24CollectiveEpilogueBwdGQAISA_fSD_Li256ELb0ELb1EEENS1_19SingleTileSchedulerILb0ELb0ELb0ELi128EEEEEEEEEvNT_6ParamsE$_ZZN4cute19as_arithmetic_tupleINS_15ArithmeticTupleIJiiEEEEEDaRKT_ENKUlRKT_E_clIiEEDaS8_)
        /*1f61c*/ 	.word	0x00000000


	//----- nvinfo : EIATTR_FRAME_SIZE
	.align		4
.L_21434:
        /*1f620*/ 	.byte	0x04, 0x11
        /*1f622*/ 	.short	(.L_21436 - .L_21435)
	.align		4
.L_21435:
        /*1f624*/ 	.word	index@($_ZN7cutlass13device_kernelIN5flash19enable_sm80_to_sm89INS1_16FlashAttnBwdSm80INS1_25CollectiveMainloopBwdSm80ILi2ELi2EN4cute5tupleIJNS5_1CILi64EEENS7_ILi128EEES8_EEENS_10bfloat16_tEfNS_4arch4Sm80ELb0ELb1ELb1ELb0ELb1ELb0ELb0ELb0ELi2ELi2ELi4ELi2ELb1EEENS1_24CollectiveEpilogueBwdGQAISA_fSD_Li256ELb0ELb1EEENS1_19SingleTileSchedulerILb0ELb0ELb0ELi128EEEEEEEEEvNT_6ParamsE$_ZZN4cute19as_arithmetic_tupleINS_15ArithmeticTupleIJiiEEEEEDaRKT_ENKUlDpRKT_E_clIJiiEEEDaS9_)
        /*1f628*/ 	.word	0x00000000


	//----- nvinfo : EIATTR_FRAME_SIZE
	.align		4
.L_21436:
        /*1f62c*/ 	.byte	0x04, 0x11
        /*1f62e*/ 	.short	(.L_21438 - .L_21437)
	.align		4
.L_21437:
        /*1f630*/ 	.word	index@($_ZN7cutlass13device_kernelIN5flash19enable_sm80_to_sm89INS1_16FlashAttnBwdSm80INS1_25CollectiveMainloopBwdSm80ILi2ELi2EN4cute5tupleIJNS5_1CILi64EEENS7_ILi128EEES8_EEENS_10bfloat16_tEfNS_4arch4Sm80ELb0ELb1ELb1ELb0ELb1ELb0ELb0ELb0ELi2ELi2ELi4ELi2ELb1EEENS1_24CollectiveEpilogueBwdGQAISA_fSD_Li256ELb0ELb1EEENS1_19SingleTileSchedulerILb0ELb0ELb0ELi128EEEEEEEEEvNT_6ParamsE$_ZZN4cute19as_arithmetic_tupleINS_15ArithmeticTupleIJNS1_IJiiEEEiiiEEEEEDaRKT_ENKUlRKT_E_clIiEEDaS9_)
        /*1f634*/ 	.word	0x00000000


	//----- nvinfo : EIATTR_FRAME_SIZE
	.align		4
.L_21438:
        /*1f638*/ 	.byte	0x04, 0x11
        /*1f63a*/ 	.short	(.L_21440 - .L_21439)
	.align		4
.L_21439:
        /*1f63c*/ 	.word	index@($_ZN7cutlass13device_kernelIN5flash19enable_sm80_to_sm89INS1_16FlashAttnBwdSm80INS1_25CollectiveMainloopBwdSm80ILi2ELi2EN4cute5tupleIJNS5_1CILi64EEENS7_ILi128EEES8_EEENS_10bfloat16_tEfNS_4arch4Sm80ELb0ELb1ELb1ELb0ELb1ELb0ELb0ELb0ELi2ELi2ELi4ELi2ELb1EEENS1_24CollectiveEpilogueBwdGQAISA_fSD_Li256ELb0ELb1EEENS1_19SingleTileSchedulerILb0ELb0ELb0ELi128EEEEEEEEEvNT_6ParamsE$_ZZN4cute19as_arithmetic_tupleINS_15ArithmeticTupleIJNS1_IJiiEEEiiiEEEEEDaRKT_ENKUlRKT_E_clIS2_EEDaS9_)
        /*1f640*/ 	.word	0x00000000


	//----- nvinfo : EIATTR_FRAME_SIZE
	.align		4
.L_21440:
        /*1f644*/ 	.byte	0x04, 0x11
        /*1f646*/ 	.short	(.L_21442 - .L_21441)
	.align		4
.L_21441:
        /*1f648*/ 	.word	index@($_ZN7cutlass13device_kernelIN5flash19enable_sm80_to_sm89INS1_16FlashAttnBwdSm80INS1_25CollectiveMainloopBwdSm80ILi2ELi2EN4cute5tupleIJNS5_1CILi64EEENS7_ILi128EEES8_EEENS_10bfloat16_tEfNS_4arch4Sm80ELb0ELb1ELb1ELb0ELb1ELb0ELb0ELb0ELi2ELi2ELi4ELi2ELb1EEENS1_24CollectiveEpilogueBwdGQAISA_fSD_Li256ELb0ELb1EEENS1_19SingleTileSchedulerILb0ELb0ELb0ELi128EEEEEEEEEvNT_6ParamsE$_ZZN4cute19as_arithmetic_tupleINS_15ArithmeticTupleIJNS1_IJiiEEEiiiEEEEEDaRKT_ENKUlDpRKT_E_clIJS2_iiiEEEDaSA_)
        /*1f64c*/ 	.word	0x00000000


	//----- nvinfo : EIATTR_FRAME_SIZE
	.align		4
.L_21442:
        /*1f650*/ 	.byte	0x04, 0x11
        /*1f652*/ 	.short	(.L_21444 - .L_21443)
	.align		4
.L_21443:
        /*1f654*/ 	.word	index@($_ZN7cutlass13device_kernelIN5flash19enable_sm80_to_sm89INS1_16FlashAttnBwdSm80INS1_25CollectiveMainloopBwdSm80ILi2ELi2EN4cute5tupleIJNS5_1CILi64EEENS7_ILi128EEES8_EEENS_10bfloat16_tEfNS_4arch4Sm80ELb0ELb1ELb1ELb0ELb1ELb0ELb0ELb0ELi2ELi2ELi4ELi2ELb1EEENS1_24CollectiveEpilogueBwdGQAISA_fSD_Li256ELb0ELb1EEENS1_19SingleTileSchedulerILb0ELb0ELb0ELi128EEEEEEEEEvNT_6ParamsE$_ZZN4cute14transform_leafINS_15ArithmeticTupleIJiiEEERNS_8identityEEEDaRKT_OT0_ENKUlRKT_E_clIiEEDaSC_)
        /*1f658*/ 	.word	0x00000000


	//----- nvinfo : EIATTR_FRAME_SIZE
	.align		4
.L_21444:
        /*1f65c*/ 	.byte	0x04, 0x11
        /*1f65e*/ 	.short	(.L_21446 - .L_21445)
	.align		4
.L_21445:
        /*1f660*/ 	.word	index@($_ZN7cutlass13device_kernelIN5flash19enable_sm80_to_sm89INS1_16FlashAttnBwdSm80INS1_25CollectiveMainloopBwdSm80ILi2ELi2EN4cute5tupleIJNS5_1CILi64EEENS7_ILi128EEES8_EEENS_10bfloat16_tEfNS_4arch4Sm80ELb0ELb1ELb1ELb0ELb1ELb0ELb0ELb0ELi2ELi2ELi4ELi2ELb1EEENS1_24CollectiveEpilogueBwdGQAISA_fSD_Li256ELb0ELb1EEENS1_19SingleTileSchedulerILb0ELb0ELb0ELi128EEEEEEEEEvNT_6ParamsE$_ZZN4cute14transform_leafINS_15ArithmeticTupleIJNS1_IJiiEEEiiiEEENS_8identityEEEDaRKT_OT0_ENKUlRKT_E_clIiEEDaSC_)
        /*1f664*/ 	.word	0x00000000


	//----- nvinfo : EIATTR_FRAME_SIZE
	.align		4
.L_21446:
        /*1f668*/ 	.byte	0x04, 0x11
        /*1f66a*/ 	.short	(.L_21448 - .L_21447)
	.align		4
.L_21447:
        /*1f66c*/ 	.word	index@($_ZN7cutlass13device_kernelIN5flash19enable_sm80_to_sm89INS1_16FlashAttnBwdSm80INS1_25CollectiveMainloopBwdSm80ILi2ELi2EN4cute5tupleIJNS5_1CILi64EEENS7_ILi128EEES8_EEENS_10bfloat16_tEfNS_4arch4Sm80ELb0ELb1ELb1ELb0ELb1ELb0ELb0ELb0ELi2ELi2ELi4ELi2ELb1EEENS1_24CollectiveEpilogueBwdGQAISA_fSD_Li256ELb0ELb1EEENS1_19SingleTileSchedulerILb0ELb0ELb0ELi128EEEEEEEEEvNT_6ParamsE$_ZZN4cute14transform_leafINS_15ArithmeticTupleIJNS1_IJiiEEEiiiEEENS_8identityEEEDaRKT_OT0_ENKUlRKT_E_clIS2_EEDaSC_)
        /*1f670*/ 	.word	0x00000000


	//----- nvinfo : EIATTR_FRAME_SIZE
	.align		4
.L_21448:
        /*1f674*/ 	.byte	0x04, 0x11
        /*1f676*/ 	.short	(.L_21450 - .L_21449)
	.align		4
.L_21449:
        /*1f678*/ 	.word	index@($_ZN7cutlass13device_kernelIN5flash19enable_sm80_to_sm89INS1_16FlashAttnBwdSm80INS1_25CollectiveMainloopBwdSm80ILi2ELi2EN4cute5tupleIJNS5_1CILi64EEENS7_ILi128EEES8_EEENS_10bfloat16_tEfNS_4arch4Sm80ELb0ELb1ELb1ELb0ELb1ELb0ELb0ELb0ELi2ELi2ELi4ELi2ELb1EEENS1_24CollectiveEpilogueBwdGQAISA_fSD_Li256ELb0ELb1EEENS1_19SingleTileSchedulerILb0ELb0ELb0ELi128EEEEEEEEEvNT_6ParamsE$_ZZN4cute12filter_tupleINS_5tupleIJNS_10UnderscoreES2_S2_iEEENS1_IJNS1_IJNS_1CILi1EEENS4_ILi0EEEEEElS6_lEEEZNS_5sliceIS3_S8_EEDaRKT_RKT0_EUlRKT_RKT0_E_EEDaSC_SF_OT1_ENKUlDpSI_E_clIJNS1_IJS7_EEENS1_IJlEEENS1_IJS6_EEENS1_IJEEEEEEDaSP_)
        /*1f67c*/ 	.word	0x00000000


	//----- nvinfo : EIATTR_FRAME_SIZE
	.align		4
.L_21450:
        /*1f680*/ 	.byte	0x04, 0x11
        /*1f682*/ 	.short	(.L_21452 - .L_21451)
	.align		4
.L_21451:
        /*1f684*/ 	.word	index@($_ZN7cutlass13device_kernelIN5flash19enable_sm80_to_sm89INS1_16FlashAttnBwdSm80INS1_25CollectiveMainloopBwdSm80ILi2ELi2EN4cute5tupleIJNS5_1CILi64EEENS7_ILi128EEES8_EEENS_10bfloat16_tEfNS_4arch4Sm80ELb0ELb1ELb1ELb0ELb1ELb0ELb0ELb0ELi2ELi2ELi4ELi2ELb1EEENS1_24CollectiveEpilogueBwdGQAISA_fSD_Li256ELb0ELb1EEENS1_19SingleTileSchedulerILb0ELb0ELb0ELi128EEEEEEEEEvNT_6ParamsE$_ZN73_INTERNAL_24fd9406_37_flash_bwd_hdim64_bf16_softcap_sm80_cu_8e232a79_330724__cvta_generic_to_sharedEPKv)
        /*1f688*/ 	.word	0x00000000


	//----- nvinfo : EIATTR_FRAME_SIZE
	.align		4
.L_21452:
        /*1f68c*/ 	.byte	0x04, 0x11
        /*1f68e*/ 	.short	(.L_21454 - .L_21453)
	.align		4
.L_21453:
        /*1f690*/ 	.word	index@($_ZN7cutlass13device_kernelIN5flash19enable_sm80_to_sm89INS1_16FlashAttnBwdSm80INS1_25CollectiveMainloopBwdSm80ILi2ELi2EN4cute5tupleIJNS5_1CILi64EEENS7_ILi128EEES8_EEENS_10bfloat16_tEfNS_4arch4Sm80ELb0ELb1ELb1ELb0ELb1ELb0ELb0ELb0ELi2ELi2ELi4ELi2ELb1EEENS1_24CollectiveEpilogueBwdGQAISA_fSD_Li256ELb0ELb1EEENS1_19SingleTileSchedulerILb0ELb0ELb0ELi128EEEEEEEEEvNT_6ParamsE$_ZN4cute8smem_ptrIPfECI1NS_12iter_adaptorIS1_S2_EEES1_)
        /*1f694*/ 	.word	0x00000000


	//----- nvinfo : EIATTR_FRAME_SIZE
	.align		4
.L_21454:
        /*1f698*/ 	.byte	0x04, 0x11
        /*1f69a*/ 	.short	(.L_21456 - .L_21455)
	.align		4
.L_21455:
        /*1f69c*/ 	.word	index@($_ZN7cutlass13device_kernelIN5flash19enable_sm80_to_sm89INS1_16FlashAttnBwdSm80INS1_25CollectiveMainloopBwdSm80ILi2ELi2EN4cute5tupleIJNS5_1CILi64EEENS7_ILi128EEES8_EEENS_10bfloat16_tEfNS_4arch4Sm80ELb0ELb1ELb1ELb0ELb1ELb0ELb0ELb0ELi2ELi2ELi4ELi2ELb1EEENS1_24CollectiveEpilogueBwdGQAISA_fSD_Li256ELb0ELb1EEENS1_19SingleTileSchedulerILb0ELb0ELb0ELi128EEEEEEEEEvNT_6ParamsE$_ZN4cute8smem_ptrIPN7cutlass9uint128_tEECI1NS_12iter_adaptorIS3_S4_EEES3_)
        /*1f6a0*/ 	.word	0x00000000


	//----- nvinfo : EIATTR_FRAME_SIZE
	.align		4
.L_21456:
        /*1f6a4*/ 	.byte	0x04, 0x11
        /*1f6a6*/ 	.short	(.L_21458 - .L_21457)
	.align		4
.L_21457:
        /*1f6a8*/ 	.word	index@($_ZN7cutlass13device_kernelIN5flash19enable_sm80_to_sm89INS1_16FlashAttnBwdSm80INS1_25CollectiveMainloopBwdSm80ILi2ELi2EN4cute5tupleIJNS5_1CILi64EEENS7_ILi128EEES8_EEENS_10bfloat16_tEfNS_4arch4Sm80ELb0ELb1ELb1ELb0ELb1ELb0ELb0ELb0ELi2ELi2ELi4ELi2ELb1EEENS1_24CollectiveEpilogueBwdGQAISA_fSD_Li256ELb0ELb1EEENS1_19SingleTileSchedulerILb0ELb0ELb0ELi128EEEEEEEEEvNT_6ParamsE$_ZN4cute8smem_ptrIPN7cutlass10bfloat16_tEECI1NS_12iter_adaptorIS3_S4_EEES3_)
        /*1f6ac*/ 	.word	0x00000000


	//----- nvinfo : EIATTR_FRAME_SIZE
	.align		4
.L_21458:
        /*1f6b0*/ 	.byte	0x04, 0x11
        /*1f6b2*/ 	.short	(.L_21460 - .L_21459)
	.align		4
.L_21459:
        /*1f6b4*/ 	.word	index@($_ZN7cutlass13device_kernelIN5flash19enable_sm80_to_sm89INS1_16FlashAttnBwdSm80INS1_25CollectiveMainloopBwdSm80ILi2ELi2EN4cute5tupleIJNS5_1CILi64EEENS7_ILi128EEES8_EEENS_10bfloat16_tEfNS_4arch4Sm80ELb0ELb1ELb1ELb0ELb1ELb0ELb0ELb0ELi2ELi2ELi4ELi2ELb1EEENS1_24CollectiveEpilogueBwdGQAISA_fSD_Li256ELb0ELb1EEENS1_19SingleTileSchedulerILb0ELb0ELb0ELi128EEEEEEEEEvNT_6ParamsE$_ZN4cute8gmem_ptrIPKfECI1NS_12iter_adaptorIS2_S3_EEES2_)
        /*1f6b8*/ 	.word	0x00000000


	//----- nvinfo : EIATTR_FRAME_SIZE
	.align		4
.L_21460:
        /*1f6bc*/ 	.byte	0x04, 0x11
        /*1f6be*/ 	.short	(.L_21462 - .L_21461)
	.align		4
.L_21461:
        /*1f6c0*/ 	.word	index@($_ZN7cutlass13device_kernelIN5flash19enable_sm80_to_sm89INS1_16FlashAttnBwdSm80INS1_25CollectiveMainloopBwdSm80ILi2ELi2EN4cute5tupleIJNS5_1CILi64EEENS7_ILi128EEES8_EEENS_10bfloat16_tEfNS_4arch4Sm80ELb0ELb1ELb1ELb0ELb1ELb0ELb0ELb0ELi2ELi2ELi4ELi2ELb1EEENS1_24CollectiveEpilogueBwdGQAISA_fSD_Li256ELb0ELb1EEENS1_19SingleTileSchedulerILb0ELb0ELb0ELi128EEEEEEEEEvNT_6ParamsE$_ZN4cute8gmem_ptrIPKN7cutlass9uint128_tEECI1NS_12iter_adaptorIS4_S5_EEES4_)
        /*1f6c4*/ 	.word	0x00000000


	//----- nvinfo : EIATTR_FRAME_SIZE
	.align		4
.L_21462:
        /*1f6c8*/ 	.byte	0x04, 0x11
        /*1f6ca*/ 	.short	(.L_21464 - .L_21463)
	.align		4
.L_21463:
        /*1f6cc*/ 	.word	index@($_ZN7cutlass13device_kernelIN5flash19enable_sm80_to_sm89INS1_16FlashAttnBwdSm80INS1_25CollectiveMainloopBwdSm80ILi2ELi2EN4cute5tupleIJNS5_1CILi64EEENS7_ILi128EEES8_EEENS_10bfloat16_tEfNS_4arch4Sm80ELb0ELb1ELb1ELb0ELb1ELb0ELb0ELb0ELi2ELi2ELi4ELi2ELb1EEENS1_24CollectiveEpilogueBwdGQAISA_fSD_Li256ELb0ELb1EEENS1_19SingleTileSchedulerILb0ELb0ELb0ELi128EEEEEEEEEvNT_6ParamsE$_ZN4cute8gmem_ptrIPKN7cutlass10bfloat16_tEECI1NS_12iter_adaptorIS4_S5_EEES4_)
        /*1f6d0*/ 	.word	0x00000000


	//----- nvinfo : EIATTR_FRAME_SIZE
	.align		4
.L_21464:
        /*1f6d4*/ 	.byte	0x04, 0x11
        /*1f6d6*/ 	.short	(.L_21466 - .L_21465)
	.align		4
.L_21465:
        /*1f6d8*/ 	.word	index@($_ZN7cutlass13device_kernelIN5flash19enable_sm80_to_sm89INS1_16FlashAttnBwdSm80INS1_25CollectiveMainloopBwdSm80ILi2ELi2EN4cute5tupleIJNS5_1CILi64EEENS7_ILi128EEES8_EEENS_10bfloat16_tEfNS_4arch4Sm80ELb0ELb1ELb1ELb0ELb1ELb0ELb0ELb0ELi2ELi2ELi4ELi2ELb1EEENS1_24CollectiveEpilogueBwdGQAISA_fSD_Li256ELb0ELb1EEENS1_19SingleTileSchedulerILb0ELb0ELb0ELi128EEEEEEEEEvNT_6ParamsE$_ZN4cute5tupleIJiiEEC2ERKiS3_)
        /*1f6dc*/ 	.word	0x00000000


	//----- nvinfo : EIATTR_FRAME_SIZE
	.align		4
.L_21466:
        /*1f6e0*/ 	.byte	0x04, 0x11
        /*1f6e2*/ 	.short	(.L_21468 - .L_21467)
	.align		4
.L_21467:
        /*1f6e4*/ 	.word	index@($_ZN7cutlass13device_kernelIN5flash19enable_sm80_to_sm89INS1_16FlashAttnBwdSm80INS1_25CollectiveMainloopBwdSm80ILi2ELi2EN4cute5tupleIJNS5_1CILi64EEENS7_ILi128EEES8_EEENS_10bfloat16_tEfNS_4arch4Sm80ELb0ELb1ELb1ELb0ELb1ELb0ELb0ELb0ELi2ELi2ELi4ELi2ELb1EEENS1_24CollectiveEpilogueBwdGQAISA_fSD_Li256ELb0ELb1EEENS1_19SingleTileSchedulerILb0ELb0ELb0ELi128EEEEEEEEEvNT_6ParamsE$_ZN4cute5tupleIJiNS_1CILi0EEEEEC2ERKiRKS2_)
        /*1f6e8*/ 	.word	0x00000000


	//----- nvinfo : EIATTR_FRAME_SIZE
	.align		4
.L_21468:
        /*1f6ec*/ 	.byte	0x04, 0x11
        /*1f6ee*/ 	.short	(.L_21470 - .L_21469)
	.align		4
.L_21469:
        /*1f6f0*/ 	.word	index@($_ZN7cutlass13device_kernelIN5flash19enable_sm80_to_sm89INS1_16FlashAttnBwdSm80INS1_25CollectiveMainloopBwdSm80ILi2ELi2EN4cute5tupleIJNS5_1CILi64EEENS7_ILi128EEES8_EEENS_10bfloat16_tEfNS_4arch4Sm80ELb0ELb1ELb1ELb0ELb1ELb0ELb0ELb0ELi2ELi2ELi4ELi2ELb1EEENS1_24CollectiveEpilogueBwdGQAISA_fSD_Li256ELb0ELb1EEENS1_19SingleTileSchedulerILb0ELb0ELb0ELi128EEEEEEEEEvNT_6ParamsE$_ZN4cute5tupleIJiEEC2ERKi)
        /*1f6f4*/ 	.word	0x00000000


	//----- nvinfo : EIATTR_FRAME_SIZE
	.align		4
.L_21470:
        /*1f6f8*/ 	.byte	0x04, 0x11
        /*1f6fa*/ 	.short	(.L_21472 - .L_21471)
	.align		4
.L_21471:
        /*1f6fc*/ 	.word	index@($_ZN7cutlass13device_kernelIN5flash19enable_sm80_to_sm89INS1_16FlashAttnBwdSm80INS1_25CollectiveMainloopBwdSm80ILi2ELi2EN4cute5tupleIJNS5_1CILi64EEENS7_ILi128EEES8_EEENS_10bfloat16_tEfNS_4arch4Sm80ELb0ELb1ELb1ELb0ELb1ELb0ELb0ELb0ELi2ELi2ELi4ELi2ELb1EEENS1_24CollectiveEpilogueBwdGQAISA_fSD_Li256ELb0ELb1EEENS1_19SingleTileSchedulerILb0ELb0ELb0ELi128EEEEEEEEEvNT_6ParamsE$_ZN4cute5tupleIJNS_1CILi0EEEiiiEEC2ERKS2_RKiS7_S7_)
        /*1f700*/ 	.word	0x00000000


	//----- nvinfo : EIATTR_FRAME_SIZE
	.align		4
.L_21472:
        /*1f704*/ 	.byte	0x04, 0x11
        /*1f706*/ 	.short	(.L_21474 - .L_21473)
	.align		4
.L_21473:
        /*1f708*/ 	.word	index@($_ZN7cutlass13device_kernelIN5flash19enable_sm80_to_sm89INS1_16FlashAttnBwdSm80INS1_25CollectiveMainloopBwdSm80ILi2ELi2EN4cute5tupleIJNS5_1CILi64EEENS7_ILi128EEES8_EEENS_10bfloat16_tEfNS_4arch4Sm80ELb0ELb1ELb1ELb0ELb1ELb0ELb0ELb0ELi2ELi2ELi4ELi2ELb1EEENS1_24CollectiveEpilogueBwdGQAISA_fSD_Li256ELb0ELb1EEENS1_19SingleTileSchedulerILb0ELb0ELb0ELi128EEEEEEEEEvNT_6ParamsE$_ZN4cute5tupleIJNS_1CILi0EEEiEEC2ERKS2_RKi)
        /*1f70c*/ 	.word	0x00000000


	//----- nvinfo : EIATTR_FRAME_SIZE
	.align		4
.L_21474:
        /*1f710*/ 	.byte	0x04, 0x11
        /*1f712*/ 	.short	(.L_21476 - .L_21475)
	.align		4
.L_21475:
        /*1f714*/ 	.word	index@($_ZN7cutlass13device_kernelIN5flash19enable_sm80_to_sm89INS1_16FlashAttnBwdSm80INS1_25CollectiveMainloopBwdSm80ILi2ELi2EN4cute5tupleIJNS5_1CILi64EEENS7_ILi128EEES8_EEENS_10bfloat16_tEfNS_4arch4Sm80ELb0ELb1ELb1ELb0ELb1ELb0ELb0ELb0ELi2ELi2ELi4ELi2ELb1EEENS1_24CollectiveEpilogueBwdGQAISA_fSD_Li256ELb0ELb1EEENS1_19SingleTileSchedulerILb0ELb0ELb0ELi128EEEEEEEEEvNT_6ParamsE$_ZN4cute5tupleIJNS_1CILi0EEES2_iiEEC2ERKS2_S5_RKiS7_)
        /*1f718*/ 	.word	0x00000000


	//----- nvinfo : EIATTR_FRAME_SIZE
	.align		4
.L_21476:
        /*1f71c*/ 	.byte	0x04, 0x11
        /*1f71e*/ 	.short	(.L_21478 - .L_21477)
	.align		4
.L_21477:
        /*1f720*/ 	.word	index@($_ZN7cutlass13device_kernelIN5flash19enable_sm80_to_sm89INS1_16FlashAttnBwdSm80INS1_25CollectiveMainloopBwdSm80ILi2ELi2EN4cute5tupleIJNS5_1CILi64EEENS7_ILi128EEES8_EEENS_10bfloat16_tEfNS_4arch4Sm80ELb0ELb1ELb1ELb0ELb1ELb0ELb0ELb0ELi2ELi2ELi4ELi2ELb1EEENS1_24CollectiveEpilogueBwdGQAISA_fSD_Li256ELb0ELb1EEENS1_19SingleTileSchedulerILb0ELb0ELb0ELi128EEEEEEEEEvNT_6ParamsE$_ZN4cute5tupleIJNS_1CILi0EEES2_iEEC2ERKS2_S5_RKi)
        /*1f724*/ 	.word	0x00000000


	//----- nvinfo : EIATTR_FRAME_SIZE
	.align		4
.L_21478:
        /*1f728*/ 	.byte	0x04, 0x11
        /*1f72a*/ 	.short	(.L_21480 - .L_21479)
	.align		4
.L_21479:
        /*1f72c*/ 	.word	index@($_ZN7cutlass13device_kernelIN5flash19enable_sm80_to_sm89INS1_16FlashAttnBwdSm80INS1_25CollectiveMainloopBwdSm80ILi2ELi2EN4cute5tupleIJNS5_1CILi64EEENS7_ILi128EEES8_EEENS_10bfloat16_tEfNS_4arch4Sm80ELb0ELb1ELb1ELb0ELb1ELb0ELb0ELb0ELi2ELi2ELi4ELi2ELb1EEENS1_24CollectiveEpilogueBwdGQAISA_fSD_Li256ELb0ELb1EEENS1_19SingleTileSchedulerILb0ELb0ELb0ELi128EEEEEEEEEvNT_6ParamsE$_ZN4cute5tupleIJNS_1CILi0EEES2_S2_iEEC2ERKS2_S5_S5_RKi)
        /*1f730*/ 	.word	0x00000000


	//----- nvinfo : EIATTR_FRAME_SIZE
	.align		4
.L_21480:
        /*1f734*/ 	.byte	0x04, 0x11
        /*1f736*/ 	.short	(.L_21482 - .L_21481)
	.align		4
.L_21481:
        /*1f738*/ 	.word	index@($_ZN7cutlass13device_kernelIN5flash19enable_sm80_to_sm89INS1_16FlashAttnBwdSm80INS1_25CollectiveMainloopBwdSm80ILi2ELi2EN4cute5tupleIJNS5_1CILi64EEENS7_ILi128EEES8_EEENS_10bfloat16_tEfNS_4arch4Sm80ELb0ELb1ELb1ELb0ELb1ELb0ELb0ELb0ELi2ELi2ELi4ELi2ELb1EEENS1_24CollectiveEpilogueBwdGQAISA_fSD_Li256ELb0ELb1EEENS1_19SingleTileSchedulerILb0ELb0ELb0ELi128EEEEEEEEEvNT_6ParamsE$_ZN4cute5tupleIJNS_15ArithmeticTupleIJiiEEEiiiEEC2ERKS2_RKiS7_S7_)
        /*1f73c*/ 	.word	0x00000000


	//----- nvinfo : EIATTR_FRAME_SIZE
	.align		4
.L_21482:
        /*1f740*/ 	.byte	0x04, 0x11
        /*1f742*/ 	.short	(.L_21484 - .L_21483)
	.align		4
.L_21483:
        /*1f744*/ 	.word	index@($_ZN7cutlass13device_kernelIN5flash19enable_sm80_to_sm89INS1_16FlashAttnBwdSm80INS1_25CollectiveMainloopBwdSm80ILi2ELi2EN4cute5tupleIJNS5_1CILi64EEENS7_ILi128EEES8_EEENS_10bfloat16_tEfNS_4arch4Sm80ELb0ELb1ELb1ELb0ELb1ELb0ELb0ELb0ELi2ELi2ELi4ELi2ELb1EEENS1_24CollectiveEpilogueBwdGQAISA_fSD_Li256ELb0ELb1EEENS1_19SingleTileSchedulerILb0ELb0ELb0ELi128EEEEEEEEEvNT_6ParamsE$_ZN4cute5tupleIJNS_15ArithmeticTupleIJiiEEEEEC2ERKS2_)
        /*1f748*/ 	.word	0x00000000


	//----- nvinfo : EIATTR_FRAME_SIZE
	.align		4
.L_21484:
        /*1f74c*/ 	.byte	0x04, 0x11
        /*1f74e*/ 	.short	(.L_21486 - .L_21485)
	.align		4
.L_21485:
        /*1f750*/ 	.word	index@($_ZN7cutlass13device_kernelIN5flash19enable_sm80_to_sm89INS1_16FlashAttnBwdSm80INS1_25CollectiveMainloopBwdSm80ILi2ELi2EN4cute5tupleIJNS5_1CILi64EEENS7_ILi128EEES8_EEENS_10bfloat16_tEfNS_4arch4Sm80ELb0ELb1ELb1ELb0ELb1ELb0ELb0ELb0ELi2ELi2ELi4ELi2ELb1EEENS1_24CollectiveEpilogueBwdGQAISA_fSD_Li256ELb0ELb1EEENS1_19SingleTileSchedulerILb0ELb0ELb0ELi128EEEEEEEEEvNT_6ParamsE$_ZN4cute5tupleIJNS_15ArithmeticTupleIJiEEEEEC2ERKS2_)
        /*1f754*/ 	.word	0x00000000


	//----- nvinfo : EIATTR_FRAME_SIZE
	.align		4
.L_21486:
        /*1f758*/ 	.byte	0x04, 0x11
        /*1f75a*/ 	.short	(.L_21488 - .L_21487)
	.align		4
.L_21487:
        /*1f75c*/ 	.word	index@($_ZN7cutlass13device_kernelIN5flash19enable_sm80_to_sm89INS1_16FlashAttnBwdSm80INS1_25CollectiveMainloopBwdSm80ILi2ELi2EN4cute5tupleIJNS5_1CILi64EEENS7_ILi128EEES8_EEENS_10bfloat16_tEfNS_4arch4Sm80ELb0ELb1ELb1ELb0ELb1ELb0ELb0ELb0ELi2ELi2ELi4ELi2ELb1EEENS1_24CollectiveEpilogueBwdGQAISA_fSD_Li256ELb0ELb1EEENS1_19SingleTileSchedulerILb0ELb0ELb0ELi128EEEEEEEEEvNT_6ParamsE$_ZN4cute5tupleIJNS_15ArithmeticTupleIJNS_1CILi0EEEiEEEEEC2ERKS4_)
        /*1f760*/ 	.word	0x00000000


	//----- nvinfo : EIATTR_FRAME_SIZE
	.align		4
.L_21488:
        /*1f764*/ 	.byte	0x04, 0x11
        /*1f766*/ 	.short	(.L_21490 - .L_21489)
	.align		4
.L_21489:
        /*1f768*/ 	.word	index@($_ZN7cutlass13device_kernelIN5flash19enable_sm80_to_sm89INS1_16FlashAttnBwdSm80INS1_25CollectiveMainloopBwdSm80ILi2ELi2EN4cute5tupleIJNS5_1CILi64EEENS7_ILi128EEES8_EEENS_10bfloat16_tEfNS_4arch4Sm80ELb0ELb1ELb1ELb0ELb1ELb0ELb0ELb0ELi2ELi2ELi4ELi2ELb1EEENS1_24CollectiveEpilogueBwdGQAISA_fSD_Li256ELb0ELb1EEENS1_19SingleTileSchedulerILb0ELb0ELb0ELi128EEEEEEEEEvNT_6ParamsE$_ZN4cute5tupleIJNS0_IJNS0_IJNS_1CILi8EEENS1_ILi1EEEEEENS1_ILi2EEES3_EEENS0_IJNS0_IJS3_NS1_ILi0EEEEEElS7_EEEEEC2ERKS6_RKS9_)
        /*1f76c*/ 	.word	0x00000000


	//----- nvinfo : EIATTR_FRAME_SIZE
	.align		4
.L_21490:
        /*1f770*/ 	.byte	0x04, 0x11
        /*1f772*/ 	.short	(.L_21492 - .L_21491)
	.align		4
.L_21491:
        /*1f774*/ 	.word	index@($_ZN7cutlass13device_kernelIN5flash19enable_sm80_to_sm89INS1_16FlashAttnBwdSm80INS1_25CollectiveMainloopBwdSm80ILi2ELi2EN4cute5tupleIJNS5_1CILi64EEENS7_ILi128EEES8_EEENS_10bfloat16_tEfNS_4arch4Sm80ELb0ELb1ELb1ELb0ELb1ELb0ELb0ELb0ELi2ELi2ELi4ELi2ELb1EEENS1_24CollectiveEpilogueBwdGQAISA_fSD_Li256ELb0ELb1EEENS1_19SingleTileSchedulerILb0ELb0ELb0ELi128EEEEEEEEEvNT_6ParamsE$_ZN4cute3eso3ESOILb1ELb0EJNS_6LayoutINS_5tupleIJNS3_IJNS_1CILi8EEENS4_ILi1EEEEEENS4_ILi2EEES6_EEENS3_IJNS3_IJS6_NS4_ILi0EEEEEENS4_ILi2048EEESA_EEEEEiEEC2ERKSE_RKi)
        /*1f778*/ 	.word	0x00000000


	//----- nvinfo : EIATTR_FRAME_SIZE
	.align		4
.L_21492:
        /*1f77c*/ 	.byte	0x04, 0x11
        /*1f77e*/ 	.short	(.L_21494 - .L_21493)
	.align		4
.L_21493:
        /*1f780*/ 	.word	index@($_ZN7cutlass13device_kernelIN5flash19enable_sm80_to_sm89INS1_16FlashAttnBwdSm80INS1_25CollectiveMainloopBwdSm80ILi2ELi2EN4cute5tupleIJNS5_1CILi64EEENS7_ILi128EEES8_EEENS_10bfloat16_tEfNS_4arch4Sm80ELb0ELb1ELb1ELb0ELb1ELb0ELb0ELb0ELi2ELi2ELi4ELi2ELb1EEENS1_24CollectiveEpilogueBwdGQAISA_fSD_Li256ELb0ELb1EEENS1_19SingleTileSchedulerILb0ELb0ELb0ELi128EEEEEEEEEvNT_6ParamsE$_ZN4cute3eso3ESOILb1ELb0EJNS_6LayoutINS_5tupleIJNS3_IJNS_1CILi8EEENS4_ILi1EEEEEENS4_ILi2EEES6_EEENS3_IJNS3_IJS6_NS4_ILi0EEEEEENS4_ILi2048EEESA_EEEEENS_10ViewEngineINS_8smem_ptrIPN7cutlass10bfloat16_tEEEEEEEC2ERKSE_RKSL_)
        /*1f784*/ 	.word	0x00000000


	//----- nvinfo : EIATTR_FRAME_SIZE
	.align		4
.L_21494:
        /*1f788*/ 	.byte	0x04, 0x11
        /*1f78a*/ 	.short	(.L_21496 - .L_21495)
	.align		4
.L_21495:
        /*1f78c*/ 	.word	index@($_ZN7cutlass13device_kernelIN5flash19enable_sm80_to_sm89INS1_16FlashAttnBwdSm80INS1_25CollectiveMainloopBwdSm80ILi2ELi2EN4cute5tupleIJNS5_1CILi64EEENS7_ILi128EEES8_EEENS_10bfloat16_tEfNS_4arch4Sm80ELb0ELb1ELb1ELb0ELb1ELb0ELb0ELb0ELi2ELi2ELi4ELi2ELb1EEENS1_24CollectiveEpilogueBwdGQAISA_fSD_Li256ELb0ELb1EEENS1_19SingleTileSchedulerILb0ELb0ELb0ELi128EEEEEEEEEvNT_6ParamsE$_ZN4cute3eso3ESOILb1ELb0EJNS_6LayoutINS_5tupleIJNS3_IJNS_1CILi8EEENS4_ILi1EEEEEEEEENS3_IJNS3_IJS6_NS4_ILi0EEEEEEEEEEElEEC2ERKSC_RKl)
        /*1f790*/ 	.word	0x00000000


	//----- nvinfo : EIATTR_FRAME_SIZE
	.align		4
.L_21496:
        /*1f794*/ 	.byte	0x04, 0x11
        /*1f796*/ 	.short	(.L_21498 - .L_21497)
	.align		4
.L_21497:
        /*1f798*/ 	.word	index@($_ZN7cutlass13device_kernelIN5flash19enable_sm80_to_sm89INS1_16FlashAttnBwdSm80INS1_25CollectiveMainloopBwdSm80ILi2ELi2EN4cute5tupleIJNS5_1CILi64EEENS7_ILi128EEES8_EEENS_10bfloat16_tEfNS_4arch4Sm80ELb0ELb1ELb1ELb0ELb1ELb0ELb0ELb0ELi2ELi2ELi4ELi2ELb1EEENS1_24CollectiveEpilogueBwdGQAISA_fSD_Li256ELb0ELb1EEENS1_19SingleTileSchedulerILb0ELb0ELb0ELi128EEEEEEEEEvNT_6ParamsE$_ZN4cute3eso3ESOILb1ELb0EJNS_6LayoutINS_5tupleIJNS3_IJNS_1CILi8EEENS4_ILi1EEEEEEEEENS3_IJNS3_IJS6_NS4_ILi0EEEEEEEEEEEiEEC2ERKSC_RKi)
        /*1f79c*/ 	.word	0x00000000


	//----- nvinfo : EIATTR_FRAME_SIZE
	.align		4
.L_21498:
        /*1f7a0*/ 	.byte	0x04, 0x11
        /*1f7a2*/ 	.short	(.L_21500 - .L_21499)
	.align		4
.L_21499:
        /*1f7a4*/ 	.word	index@($_ZN7cutlass13device_kernelIN5flash19enable_sm80_to_sm89INS1_16FlashAttnBwdSm80INS1_25CollectiveMainloopBwdSm80ILi2ELi2EN4cute5tupleIJNS5_1CILi64EEENS7_ILi128EEES8_EEENS_10bfloat16_tEfNS_4arch4Sm80ELb0ELb1ELb1ELb0ELb1ELb0ELb0ELb0ELi2ELi2ELi4ELi2ELb1EEENS1_24CollectiveEpilogueBwdGQAISA_fSD_Li256ELb0ELb1EEENS1_19SingleTileSchedulerILb0ELb0ELb0ELi128EEEEEEEEEvNT_6ParamsE$_ZN4cute3eso3ESOILb1ELb0EJNS_6LayoutINS_5tupleIJNS3_IJNS_1CILi8EEENS4_ILi1EEEEEEEEENS3_IJNS3_IJS6_NS4_ILi0EEEEEEEEEEENS_10ViewEngineINS_8smem_ptrIPN7cutlass10bfloat16_tEEEEEEEC2ERKSC_RKSJ_)
        /*1f7a8*/ 	.word	0x00000000


	//----- nvinfo : EIATTR_FRAME_SIZE
	.align		4
.L_21500:
        /*1f7ac*/ 	.byte	0x04, 0x11
        /*1f7ae*/ 	.short	(.L_21502 - .L_21501)
	.align		4
.L_21501:
        /*1f7b0*/ 	.word	index@($_ZN7cutlass13device_kernelIN5flash19enable_sm80_to_sm89INS1_16FlashAttnBwdSm80INS1_25CollectiveMainloopBwdSm80ILi2ELi2EN4cute5tupleIJNS5_1CILi64EEENS7_ILi128EEES8_EEENS_10bfloat16_tEfNS_4arch4Sm80ELb0ELb1ELb1ELb0ELb1ELb0ELb0ELb0ELi2ELi2ELi4ELi2ELb1EEENS1_24CollectiveEpilogueBwdGQAISA_fSD_Li256ELb0ELb1EEENS1_19SingleTileSchedulerILb0ELb0ELb0ELi128EEEEEEEEEvNT_6ParamsE$_ZN4cute3eso3ESOILb1ELb0EJNS_6LayoutINS_5tupleIJNS3_IJNS_1CILi8EEENS4_ILi1EEEEEEEEENS3_IJNS3_IJS6_NS4_ILi0EEEEEEEEEEENS_10ViewEngineINS_8gmem_ptrIPKN7cutlass10bfloat16_tEEEEEEEC2ERKSC_RKSK_)
        /*1f7b4*/ 	.word	0x00000000


	//----- nvinfo : EIATTR_FRAME_SIZE
	.align		4
.L_21502:
        /*1f7b8*/ 	.byte	0x04, 0x11
        /*1f7ba*/ 	.short	(.L_21504 - .L_21503)
	.align		4
.L_21503:
        /*1f7bc*/ 	.word	index@($_ZN7cutlass13device_kernelIN5flash19enable_sm80_to_sm89INS1_16FlashAttnBwdSm80INS1_25CollectiveMainloopBwdSm80ILi2ELi2EN4cute5tupleIJNS5_1CILi64EEENS7_ILi128EEES8_EEENS_10bfloat16_tEfNS_4arch4Sm80ELb0ELb1ELb1ELb0ELb1ELb0ELb0ELb0ELi2ELi2ELi4ELi2ELb1EEENS1_24CollectiveEpilogueBwdGQAISA_fSD_Li256ELb0ELb1EEENS1_19SingleTileSchedulerILb0ELb0ELb0ELi128EEEEEEEEEvNT_6ParamsE$_ZN4cute3eso3ESOILb1ELb0EJNS_6LayoutINS_5tupleIJNS3_IJNS_1CILi4EEENS4_ILi1EEEEEES6_EEENS3_IJNS3_IJS6_NS4_ILi0EEEEEES9_EEEEEiEEC2ERKSC_RKi)
        /*1f7c0*/ 	.word	0x00000000


	//----- nvinfo : EIATTR_FRAME_SIZE
	.align		4
.L_21504:
        /*1f7c4*/ 	.byte	0x04, 0x11
        /*1f7c6*/ 	.short	(.L_21506 - .L_21505)
	.align		4
.L_21505:
        /*1f7c8*/ 	.word	index@($_ZN7cutlass13device_kernelIN5flash19enable_sm80_to_sm89INS1_16FlashAttnBwdSm80INS1_25CollectiveMainloopBwdSm80ILi2ELi2EN4cute5tupleIJNS5_1CILi64EEENS7_ILi128EEES8_EEENS_10bfloat16_tEfNS_4arch4Sm80ELb0ELb1ELb1ELb0ELb1ELb0ELb0ELb0ELi2ELi2ELi4ELi2ELb1EEENS1_24CollectiveEpilogueBwdGQAISA_fSD_Li256ELb0ELb1EEENS1_19SingleTileSchedulerILb0ELb0ELb0ELi128EEEEEEEEEvNT_6ParamsE$_ZN4cute3eso3ESOILb1ELb0EJNS_6LayoutINS_5tupleIJNS3_IJNS_1CILi4EEENS4_ILi1EEEEEES6_EEENS3_IJNS3_IJS6_NS4_ILi0EEEEEES9_EEEEENS_10ViewEngineINS_8smem_ptrIPfEEEEEEC2ERKSC_RKSH_)
        /*1f7cc*/ 	.word	0x00000000


	//----- nvinfo : EIATTR_FRAME_SIZE
	.align		4
.L_21506:
        /*1f7d0*/ 	.byte	0x04, 0x11
        /*1f7d2*/ 	.short	(.L_21508 - .L_21507)
	.align		4
.L_21507:
        /*1f7d4*/ 	.word	index@($_ZN7cutlass13device_kernelIN5flash19enable_sm80_to_sm89INS1_16FlashAttnBwdSm80INS1_25CollectiveMainloopBwdSm80ILi2ELi2EN4cute5tupleIJNS5_1CILi64EEENS7_ILi128EEES8_EEENS_10bfloat16_tEfNS_4arch4Sm80ELb0ELb1ELb1ELb0ELb1ELb0ELb0ELb0ELi2ELi2ELi4ELi2ELb1EEENS1_24CollectiveEpilogueBwdGQAISA_fSD_Li256ELb0ELb1EEENS1_19SingleTileSchedulerILb0ELb0ELb0ELi128EEEEEEEEEvNT_6ParamsE$_ZN4cute3eso3ESOILb1ELb0EJNS_6LayoutINS_5tupleIJNS3_IJNS_1CILi4EEENS4_ILi1EEEEEES6_EEENS3_IJNS3_IJS6_NS4_ILi0EEEEEES9_EEEEENS_10ViewEngineINS_8gmem_ptrIPKfEEEEEEC2ERKSC_RKSI_)
        /*1f7d8*/ 	.word	0x00000000


	//----- nvinfo : EIATTR_FRAME_SIZE
	.align		4
.L_21508:
        /*1f7dc*/ 	.byte	0x04, 0x11
        /*1f7de*/ 	.short	(.L_21510 - .L_21509)
	.align		4
.L_21509:
        /*1f7e0*/ 	.word	index@($_ZN7cutlass13device_kernelIN5flash19enable_sm80_to_sm89INS1_16FlashAttnBwdSm80INS1_25CollectiveMainloopBwdSm80ILi2ELi2EN4cute5tupleIJNS5_1CILi64EEENS7_ILi128EEES8_EEENS_10bfloat16_tEfNS_4arch4Sm80ELb0ELb1ELb1ELb0ELb1ELb0ELb0ELb0ELi2ELi2ELi4ELi2ELb1EEENS1_24CollectiveEpilogueBwdGQAISA_fSD_Li256ELb0ELb1EEENS1_19SingleTileSchedulerILb0ELb0ELb0ELi128EEEEEEEEEvNT_6ParamsE$_ZN4cute3eso3ESOILb1ELb0EJNS_6LayoutINS_5tupleIJNS3_IJNS_1CILi4EEENS4_ILi1EEEEEEEEENS3_IJNS3_IJS6_NS4_ILi0EEEEEEEEEEENS_10ViewEngineINS_8smem_ptrIPfEEEEEEC2ERKSC_RKSH_)
        /*1f7e4*/ 	.word	0x00000000


	//----- nvinfo : EIATTR_FRAME_SIZE
	.align		4
.L_21510:
        /*1f7e8*/ 	.byte	0x04, 0x11
        /*1f7ea*/ 	.short	(.L_21512 - .L_21511)
	.align		4
.L_21511:
        /*1f7ec*/ 	.word	index@($_ZN7cutlass13device_kernelIN5flash19enable_sm80_to_sm89INS1_16FlashAttnBwdSm80INS1_25CollectiveMainloopBwdSm80ILi2ELi2EN4cute5tupleIJNS5_1CILi64EEENS7_ILi128EEES8_EEENS_10bfloat16_tEfNS_4arch4Sm80ELb0ELb1ELb1ELb0ELb1ELb0ELb0ELb0ELi2ELi2ELi4ELi2ELb1EEENS1_24CollectiveEpilogueBwdGQAISA_fSD_Li256ELb0ELb1EEENS1_19SingleTileSchedulerILb0ELb0ELb0ELi128EEEEEEEEEvNT_6ParamsE$_ZN4cute3eso3ESOILb1ELb0EJNS_6LayoutINS_5tupleIJNS3_IJNS_1CILi4EEENS4_ILi1EEEEEEEEENS3_IJNS3_IJS6_NS4_ILi0EEEEEEEEEEENS_10ViewEngineINS_8gmem_ptrIPKfEEEEEEC2ERKSC_RKSI_)
        /*1f7f0*/ 	.word	0x00000000


	//----- nvinfo : EIATTR_FRAME_SIZE
	.align		4
.L_21512:
        /*1f7f4*/ 	.byte	0x04, 0x11
        /*1f7f6*/ 	.short	(.L_21514 - .L_21513)
	.align		4
.L_21513:
        /*1f7f8*/ 	.word	index@($_ZN7cutlass13device_kernelIN5flash19enable_sm80_to_sm89INS1_16FlashAttnBwdSm80INS1_25CollectiveMainloopBwdSm80ILi2ELi2EN4cute5tupleIJNS5_1CILi64EEENS7_ILi128EEES8_EEENS_10bfloat16_tEfNS_4arch4Sm80ELb0ELb1ELb1ELb0ELb1ELb0ELb0ELb0ELi2ELi2ELi4ELi2ELb1EEENS1_24CollectiveEpilogueBwdGQAISA_fSD_Li256ELb0ELb1EEENS1_19SingleTileSchedulerILb0ELb0ELb0ELi128EEEEEEEEEvNT_6ParamsE$_ZN4cute3eso3ESOILb1ELb0EJNS_6LayoutINS_5tupleIJNS3_IJNS_1CILi1EEES5_EEEEEENS3_IJNS3_IJS5_NS4_ILi0EEEEEEEEEEENS_10ViewEngineINS_8smem_ptrIPN7cutlass9uint128_tEEEEEEEC2ERKSB_RKSI_)
        /*1f7fc*/ 	.word	0x00000000


	//----- nvinfo : EIATTR_FRAME_SIZE
	.align		4
.L_21514:
        /*1f800*/ 	.byte	0x04, 0x11
        /*1f802*/ 	.short	(.L_21516 - .L_21515)
	.align		4
.L_21515:
        /*1f804*/ 	.word	index@($_ZN7cutlass13device_kernelIN5flash19enable_sm80_to_sm89INS1_16FlashAttnBwdSm80INS1_25CollectiveMainloopBwdSm80ILi2ELi2EN4cute5tupleIJNS5_1CILi64EEENS7_ILi128EEES8_EEENS_10bfloat16_tEfNS_4arch4Sm80ELb0ELb1ELb1ELb0ELb1ELb0ELb0ELb0ELi2ELi2ELi4ELi2ELb1EEENS1_24CollectiveEpilogueBwdGQAISA_fSD_Li256ELb0ELb1EEENS1_19SingleTileSchedulerILb0ELb0ELb0ELi128EEEEEEEEEvNT_6ParamsE$_ZN4cute3eso3ESOILb1ELb0EJNS_6LayoutINS_5tupleIJNS3_IJNS_1CILi1EEES5_EEEEEENS3_IJNS3_IJS5_NS4_ILi0EEEEEEEEEEENS_10ViewEngineINS_8gmem_ptrIPKN7cutlass9uint128_tEEEEEEEC2ERKSB_RKSJ_)
        /*1f808*/ 	.word	0x00000000


	//----- nvinfo : EIATTR_FRAME_SIZE
	.align		4
.L_21516:
        /*1f80c*/ 	.byte	0x04, 0x11
        /*1f80e*/ 	.short	(.L_21518 - .L_21517)
	.align		4
.L_21517:
        /*1f810*/ 	.word	index@($_ZN7cutlass13device_kernelIN5flash19enable_sm80_to_sm89INS1_16FlashAttnBwdSm80INS1_25CollectiveMainloopBwdSm80ILi2ELi2EN4cute5tupleIJNS5_1CILi64EEENS7_ILi128EEES8_EEENS_10bfloat16_tEfNS_4arch4Sm80ELb0ELb1ELb1ELb0ELb1ELb0ELb0ELb0ELi2ELi2ELi4ELi2ELb1EEENS1_24CollectiveEpilogueBwdGQAISA_fSD_Li256ELb0ELb1EEENS1_19SingleTileSchedulerILb0ELb0ELb0ELi128EEEEEEEEEvNT_6ParamsE$_ZN4cute3eso3ESOILb1ELb0EJNS_5tupleIJNS_1CILi1EEENS3_ILi0EEEEEElS5_EEC2ERKS6_RKlRKS5_)
        /*1f814*/ 	.word	0x00000000


	//----- nvinfo : EIATTR_FRAME_SIZE
	.align		4
.L_21518:
        /*1f818*/ 	.byte	0x04, 0x11
        /*1f81a*/ 	.short	(.L_21520 - .L_21519)
	.align		4
.L_21519:
        /*1f81c*/ 	.word	index@($_ZN7cutlass13device_kernelIN5flash19enable_sm80_to_sm89INS1_16FlashAttnBwdSm80INS1_25CollectiveMainloopBwdSm80ILi2ELi2EN4cute5tupleIJNS5_1CILi64EEENS7_ILi128EEES8_EEENS_10bfloat16_tEfNS_4arch4Sm80ELb0ELb1ELb1ELb0ELb1ELb0ELb0ELb0ELi2ELi2ELi4ELi2ELb1EEENS1_24CollectiveEpilogueBwdGQAISA_fSD_Li256ELb0ELb1EEENS1_19SingleTileSchedulerILb0ELb0ELb0ELi128EEEEEEEEEvNT_6ParamsE$_ZN4cute3eso3ESOILb1ELb0EJNS_5tupleIJNS2_IJNS_1CILi8EEENS3_ILi1EEEEEENS3_ILi2EEES5_EEENS2_IJNS2_IJS5_NS3_ILi0EEEEEElS9_EEEEEC2ERKS8_RKSB_)
        /*1f820*/ 	.word	0x00000000


	//----- nvinfo : EIATTR_FRAME_SIZE
	.align		4
.L_21520:
        /*1f824*/ 	.byte	0x04, 0x11
        /*1f826*/ 	.short	(.L_21522 - .L_21521)
	.align		4
.L_21521:
        /*1f828*/ 	.word	index@($_ZN7cutlass13device_kernelIN5flash19enable_sm80_to_sm89INS1_16FlashAttnBwdSm80INS1_25CollectiveMainloopBwdSm80ILi2ELi2EN4cute5tupleIJNS5_1CILi64EEENS7_ILi128EEES8_EEENS_10bfloat16_tEfNS_4arch4Sm80ELb0ELb1ELb1ELb0ELb1ELb0ELb0ELb0ELi2ELi2ELi4ELi2ELb1EEENS1_24CollectiveEpilogueBwdGQAISA_fSD_Li256ELb0ELb1EEENS1_19SingleTileSchedulerILb0ELb0ELb0ELi128EEEEEEEEEvNT_6ParamsE$_ZN4cute3eso3ESOILb1ELb0EJNS_1CILi0EEEiiiEEC2ERKS3_RKiS8_S8_)
        /*1f82c*/ 	.word	0x00000000


	//----- nvinfo : EIATTR_FRAME_SIZE
	.align		4
.L_21522:
        /*1f830*/ 	.byte	0x04, 0x11
        /*1f832*/ 	.short	(.L_21524 - .L_21523)
	.align		4
.L_21523:
        /*1f834*/ 	.word	index@($_ZN7cutlass13device_kernelIN5flash19enable_sm80_to_sm89INS1_16FlashAttnBwdSm80INS1_25CollectiveMainloopBwdSm80ILi2ELi2EN4cute5tupleIJNS5_1CILi64EEENS7_ILi128EEES8_EEENS_10bfloat16_tEfNS_4arch4Sm80ELb0ELb1ELb1ELb0ELb1ELb0ELb0ELb0ELi2ELi2ELi4ELi2ELb1EEENS1_24CollectiveEpilogueBwdGQAISA_fSD_Li256ELb0ELb1EEENS1_19SingleTileSchedulerILb0ELb0ELb0ELi128EEEEEEEEEvNT_6ParamsE$_ZN4cute3eso3ESOILb1ELb0EJNS_1CILi0EEEiS3_S3_EEC2ERKS3_RKiS6_S6_)
        /*1f838*/ 	.word	0x00000000


	//----- nvinfo : EIATTR_FRAME_SIZE
	.align		4
.L_21524:
        /*1f83c*/ 	.byte	0x04, 0x11
        /*1f83e*/ 	.short	(.L_21526 - .L_21525)
	.align		4
.L_21525:
        /*1f840*/ 	.word	index@($_ZN7cutlass13device_kernelIN5flash19enable_sm80_to_sm89INS1_16FlashAttnBwdSm80INS1_25CollectiveMainloopBwdSm80ILi2ELi2EN4cute5tupleIJNS5_1CILi64EEENS7_ILi128EEES8_EEENS_10bfloat16_tEfNS_4arch4Sm80ELb0ELb1ELb1ELb0ELb1ELb0ELb0ELb0ELi2ELi2ELi4ELi2ELb1EEENS1_24CollectiveEpilogueBwdGQAISA_fSD_Li256ELb0ELb1EEENS1_19SingleTileSchedulerILb0ELb0ELb0ELi128EEEEEEEEEvNT_6ParamsE$_ZN4cute3eso3ESOILb1ELb0EJNS_1CILi0EEEiS3_EEC2ERKS3_RKiS6_)
        /*1f844*/ 	.word	0x00000000


	//----- nvinfo : EIATTR_FRAME_SIZE
	.align		4
.L_21526:
        /*1f848*/ 	.byte	0x04, 0x11
        /*1f84a*/ 	.short	(.L_21528 - .L_21527)
	.align		4
.L_21527:
        /*1f84c*/ 	.word	index@($_ZN7cutlass13device_kernelIN5flash19enable_sm80_to_sm89INS1_16FlashAttnBwdSm80INS1_25CollectiveMainloopBwdSm80ILi2ELi2EN4cute5tupleIJNS5_1CILi64EEENS7_ILi128EEES8_EEENS_10bfloat16_tEfNS_4arch4Sm80ELb0ELb1ELb1ELb0ELb1ELb0ELb0ELb0ELi2ELi2ELi4ELi2ELb1EEENS1_24CollectiveEpilogueBwdGQAISA_fSD_Li256ELb0ELb1EEENS1_19SingleTileSchedulerILb0ELb0ELb0ELi128EEEEEEEEEvNT_6ParamsE$_ZN4cute3eso3ESOILb1ELb0EJNS_1CILi0EEEiEEC2ERKS3_RKi)
        /*1f850*/ 	.word	0x00000000


	//----- nvinfo : EIATTR_FRAME_SIZE
	.align		4
.L_21528:
        /*1f854*/ 	.byte	0x04, 0x11
        /*1f856*/ 	.short	(.L_21530 - .L_21529)
	.align		4
.L_21529:
        /*1f858*/ 	.word	index@($_ZN7cutlass13device_kernelIN5flash19enable_sm80_to_sm89INS1_16FlashAttnBwdSm80INS1_25CollectiveMainloopBwdSm80ILi2ELi2EN4cute5tupleIJNS5_1CILi64EEENS7_ILi128EEES8_EEENS_10bfloat16_tEfNS_4arch4Sm80ELb0ELb1ELb1ELb0ELb1ELb0ELb0ELb0ELi2ELi2ELi4ELi2ELb1EEENS1_24CollectiveEpilogueBwdGQAISA_fSD_Li256ELb0ELb1EEENS1_19SingleTileSchedulerILb0ELb0ELb0ELi128EEEEEEEEEvNT_6ParamsE$_ZN4cute3eso3ESOILb1ELb0EJNS_1CILi0EEES3_iiEEC2ERKS3_S6_RKiS8_)
        /*1f85c*/ 	.word	0x00000000


	//----- nvinfo : EIATTR_FRAME_SIZE
	.align		4
.L_21530:
        /*1f860*/ 	.byte	0x04, 0x11
        /*1f862*/ 	.short	(.L_21532 - .L_21531)
	.align		4
.L_21531:
        /*1f864*/ 	.word	index@($_ZN7cutlass13device_kernelIN5flash19enable_sm80_to_sm89INS1_16FlashAttnBwdSm80INS1_25CollectiveMainloopBwdSm80ILi2ELi2EN4cute5tupleIJNS5_1CILi64EEENS7_ILi128EEES8_EEENS_10bfloat16_tEfNS_4arch4Sm80ELb0ELb1ELb1ELb0ELb1ELb0ELb0ELb0ELi2ELi2ELi4ELi2ELb1EEENS1_24CollectiveEpilogueBwdGQAISA_fSD_Li256ELb0ELb1EEENS1_19SingleTileSchedulerILb0ELb0ELb0ELi128EEEEEEEEEvNT_6ParamsE$_ZN4cute3eso3ESOILb1ELb0EJNS_1CILi0EEES3_iS3_EEC2ERKS3_S6_RKiS6_)
        /*1f868*/ 	.word	0x00000000


	//----- nvinfo : EIATTR_FRAME_SIZE
	.align		4
.L_21532:
        /*1f86c*/ 	.byte	0x04, 0x11
        /*1f86e*/ 	.short	(.L_21534 - .L_21533)
	.align		4
.L_21533:
        /*1f870*/ 	.word	index@($_ZN7cutlass13device_kernelIN5flash19enable_sm80_to_sm89INS1_16FlashAttnBwdSm80INS1_25CollectiveMainloopBwdSm80ILi2ELi2EN4cute5tupleIJNS5_1CILi64EEENS7_ILi128EEES8_EEENS_10bfloat16_tEfNS_4arch4Sm80ELb0ELb1ELb1ELb0ELb1ELb0ELb0ELb0ELi2ELi2ELi4ELi2ELb1EEENS1_24CollectiveEpilogueBwdGQAISA_fSD_Li256ELb0ELb1EEENS1_19SingleTileSchedulerILb0ELb0ELb0ELi128EEEEEEEEEvNT_6ParamsE$_ZN4cute3eso3ESOILb1ELb0EJNS_1CILi0EEES3_iEEC2ERKS3_S6_RKi)
        /*1f874*/ 	.word	0x00000000


	//----- nvinfo : EIATTR_FRAME_SIZE
	.align		4
.L_21534:
        /*1f878*/ 	.byte	0x04, 0x11
        /*1f87a*/ 	.short	(.L_21536 - .L_21535)
	.align		4
.L_21535:
        /*1f87c*/ 	.word	index@($_ZN7cutlass13device_kernelIN5flash19enable_sm80_to_sm89INS1_16FlashAttnBwdSm80INS1_25CollectiveMainloopBwdSm80ILi2ELi2EN4cute5tupleIJNS5_1CILi64EEENS7_ILi128EEES8_EEENS_10bfloat16_tEfNS_4arch4Sm80ELb0ELb1ELb1ELb0ELb1ELb0ELb0ELb0ELi2ELi2ELi4ELi2ELb1EEENS1_24CollectiveEpilogueBwdGQAISA_fSD_Li256ELb0ELb1EEENS1_19SingleTileSchedulerILb0ELb0ELb0ELi128EEEEEEEEEvNT_6ParamsE$_ZN4cute3eso3ESOILb1ELb0EJNS_1CILi0EEES3_S3_iEEC2ERKS3_S6_S6_RKi)
        /*1f880*/ 	.word	0x00000000


	//----- nvinfo : EIATTR_FRAME_SIZE
	.align		4
.L_21536:
        /*1f884*/ 	.byte	0x04, 0x11
        /*1f886*/ 	.short	(.L_21538 - .L_21537)
	.align		4
.L_21537:
        /*1f888*/ 	.word	index@($_ZN7cutlass13device_kernelIN5flash19enable_sm80_to_sm89INS1_16FlashAttnBwdSm80INS1_25CollectiveMainloopBwdSm80ILi2ELi2EN4cute5tupleIJNS5_1CILi64EEENS7_ILi128EEES8_EEENS_10bfloat16_tEfNS_4arch4Sm80ELb0ELb1ELb1ELb0ELb1ELb0ELb0ELb0ELi2ELi2ELi4ELi2ELb1EEENS1_24CollectiveEpilogueBwdGQAISA_fSD_Li256ELb0ELb1EEENS1_19SingleTileSchedulerILb0ELb0ELb0ELi128EEEEEEEEEvNT_6ParamsE$_ZN4cute3eso3ESOILb1ELb0EJNS_10UnderscoreEiiEEC2ERKS2_RKiS7_)
        /*1f88c*/ 	.word	0x00000000


	//----- nvinfo : EIATTR_FRAME_SIZE
	.align		4
.L_21538:
        /*1f890*/ 	.byte	0x04, 0x11
        /*1f892*/ 	.short	(.L_21540 - .L_21539)
	.align		4
.L_21539:
        /*1f894*/ 	.word	index@($_ZN7cutlass13device_kernelIN5flash19enable_sm80_to_sm89INS1_16FlashAttnBwdSm80INS1_25CollectiveMainloopBwdSm80ILi2ELi2EN4cute5tupleIJNS5_1CILi64EEENS7_ILi128EEES8_EEENS_10bfloat16_tEfNS_4arch4Sm80ELb0ELb1ELb1ELb0ELb1ELb0ELb0ELb0ELi2ELi2ELi4ELi2ELb1EEENS1_24CollectiveEpilogueBwdGQAISA_fSD_Li256ELb0ELb1EEENS1_19SingleTileSchedulerILb0ELb0ELb0ELi128EEEEEEEEEvNT_6ParamsE$_ZN4cute3eso3ESOILb1ELb0EJNS_10UnderscoreEiEEC2ERKS2_RKi)
        /*1f898*/ 	.word	0x00000000


	//----- nvinfo : EIATTR_FRAME_SIZE
	.align		4
.L_21540:
        /*1f89c*/ 	.byte	0x04, 0x11
        /*1f89e*/ 	.short	(.L_21542 - .L_21541)
	.align		4
.L_21541:
        /*1f8a0*/ 	.word	index@($_ZN7cutlass13device_kernelIN5flash19enable_sm80_to_sm89INS1_16FlashAttnBwdSm80INS1_25CollectiveMainloopBwdSm80ILi2ELi2EN4cute5tupleIJNS5_1CILi64EEENS7_ILi128EEES8_EEENS_10bfloat16_tEfNS_4arch4Sm80ELb0ELb1ELb1ELb0ELb1ELb0ELb0ELb0ELi2ELi2ELi4ELi2ELb1EEENS1_24CollectiveEpilogueBwdGQAISA_fSD_Li256ELb0ELb1EEENS1_19SingleTileSchedulerILb0ELb0ELb0ELi128EEEEEEEEEvNT_6ParamsE$_ZN4cute3eso3ESOILb1ELb0EJNS_10UnderscoreES2_iEEC2ERKS2_S5_RKi)
        /*1f8a4*/ 	.word	0x00000000


	//----- nvinfo : EIATTR_FRAME_SIZE
	.align		4
.L_21542:
        /*1f8a8*/ 	.byte	0x04, 0x11
        /*1f8aa*/ 	.short	(.L_21544 - .L_21543)
	.align		4
.L_21543:
        /*1f8ac*/ 	.word	index@($_ZN7cutlass13device_kernelIN5flash19enable_sm80_to_sm89INS1_16FlashAttnBwdSm80INS1_25CollectiveMainloopBwdSm80ILi2ELi2EN4cute5tupleIJNS5_1CILi64EEENS7_ILi128EEES8_EEENS_10bfloat16_tEfNS_4arch4Sm80ELb0ELb1ELb1ELb0ELb1ELb0ELb0ELb0ELi2ELi2ELi4ELi2ELb1EEENS1_24CollectiveEpilogueBwdGQAISA_fSD_Li256ELb0ELb1EEENS1_19SingleTileSchedulerILb0ELb0ELb0ELi128EEEEEEEEEvNT_6ParamsE$_ZN4cute3eso3ESOILb1ELb0EJNS_10UnderscoreES2_S2_iEEC2ERKS2_S5_S5_RKi)
        /*1f8b0*/ 	.word	0x00000000


	//----- nvinfo : EIATTR_FRAME_SIZE
	.align		4
.L_21544:
        /*1f8b4*/ 	.byte	0x04, 0x11
        /*1f8b6*/ 	.short	(.L_21546 - .L_21545)
	.align		4
.L_21545:
        /*1f8b8*/ 	.word	index@($_ZN7cutlass13device_kernelIN5flash19enable_sm80_to_sm89INS1_16FlashAttnBwdSm80INS1_25CollectiveMainloopBwdSm80ILi2ELi2EN4cute5tupleIJNS5_1CILi64EEENS7_ILi128EEES8_EEENS_10bfloat16_tEfNS_4arch4Sm80ELb0ELb1ELb1ELb0ELb1ELb0ELb0ELb0ELi2ELi2ELi4ELi2ELb1EEENS1_24CollectiveEpilogueBwdGQAISA_fSD_Li256ELb0ELb1EEENS1_19SingleTileSchedulerILb0ELb0ELb0ELi128EEEEEEEEEvNT_6ParamsE$_ZN4cute3eso3ESOILb0ELb1EJlEEC2ERKl)
        /*1f8bc*/ 	.word	0x00000000


	//----- nvinfo : EIATTR_FRAME_SIZE
	.align		4
.L_21546:
        /*1f8c0*/ 	.byte	0x04, 0x11
        /*1f8c2*/ 	.short	(.L_21548 - .L_21547)
	.align		4
.L_21547:
        /*1f8c4*/ 	.word	index@($_ZN7cutlass13device_kernelIN5flash19enable_sm80_to_sm89INS1_16FlashAttnBwdSm80INS1_25CollectiveMainloopBwdSm80ILi2ELi2EN4cute5tupleIJNS5_1CILi64EEENS7_ILi128EEES8_EEENS_10bfloat16_tEfNS_4arch4Sm80ELb0ELb1ELb1ELb0ELb1ELb0ELb0ELb0ELi2ELi2ELi4ELi2ELb1EEENS1_24CollectiveEpilogueBwdGQAISA_fSD_Li256ELb0ELb1EEENS1_19SingleTileSchedulerILb0ELb0ELb0ELi128EEEEEEEEEvNT_6ParamsE$_ZN4cute3eso3ESOILb0ELb1EJiNS_1CILi0EEEEEC2ERKiRKS3_)
        /*1f8c8*/ 	.word	0x00000000


	//----- nvinfo : EIATTR_FRAME_SIZE
	.align		4
.L_21548:
        /*1f8cc*/ 	.byte	0x04, 0x11
        /*1f8ce*/ 	.short	(.L_21550 - .L_21549)
	.align		4
.L_21549:
        /*1f8d0*/ 	.word	index@($_ZN7cutlass13device_kernelIN5flash19enable_sm80_to_sm89INS1_16FlashAttnBwdSm80INS1_25CollectiveMainloopBwdSm80ILi2ELi2EN4cute5tupleIJNS5_1CILi64EEENS7_ILi128EEES8_EEENS_10bfloat16_tEfNS_4arch4Sm80ELb0ELb1ELb1ELb0ELb1ELb0ELb0ELb0ELi2ELi2ELi4ELi2ELb1EEENS1_24CollectiveEpilogueBwdGQAISA_fSD_Li256ELb0ELb1EEENS1_19SingleTileSchedulerILb0ELb0ELb0ELi128EEEEEEEEEvNT_6ParamsE$_ZN4cute3eso3ESOILb0ELb1EJiEEC2ERKi)
        /*1f8d4*/ 	.word	0x00000000


	//----- nvinfo : EIATTR_FRAME_SIZE
	.align		4
.L_21550:
        /*1f8d8*/ 	.byte	0x04, 0x11
        /*1f8da*/ 	.short	(.L_21552 - .L_21551)
	.align		4
.L_21551:
        /*1f8dc*/ 	.word	index@($_ZN7cutlass13device_kernelIN5flash19enable_sm80_to_sm89INS1_16FlashAttnBwdSm80INS1_25CollectiveMainloopBwdSm80ILi2ELi2EN4cute5tupleIJNS5_1CILi64EEENS7_ILi128EEES8_EEENS_10bfloat16_tEfNS_4arch4Sm80ELb0ELb1ELb1ELb0ELb1ELb0ELb0ELb0ELi2ELi2ELi4ELi2ELb1EEENS1_24CollectiveEpilogueBwdGQAISA_fSD_Li256ELb0ELb1EEENS1_19SingleTileSchedulerILb0ELb0ELb0ELi128EEEEEEEEEvNT_6ParamsE$_ZN4cute3eso3ESOILb0ELb1EJNS_15ArithmeticTupleIJiiEEENS_1CILi0EEES5_S5_EEC2ERKS3_RKS5_SA_SA_)
        /*1f8e0*/ 	.word	0x00000000


	//----- nvinfo : EIATTR_FRAME_SIZE
	.align		4
.L_21552:
        /*1f8e4*/ 	.byte	0x04, 0x11
        /*1f8e6*/ 	.short	(.L_21554 - .L_21553)
	.align		4
.L_21553:
        /*1f8e8*/ 	.word	index@($_ZN7cutlass13device_kernelIN5flash19enable_sm80_to_sm89INS1_16FlashAttnBwdSm80INS1_25CollectiveMainloopBwdSm80ILi2ELi2EN4cute5tupleIJNS5_1CILi64EEENS7_ILi128EEES8_EEENS_10bfloat16_tEfNS_4arch4Sm80ELb0ELb1ELb1ELb0ELb1ELb0ELb0ELb0ELi2ELi2ELi4ELi2ELb1EEENS1_24CollectiveEpilogueBwdGQAISA_fSD_Li256ELb0ELb1EEENS1_19SingleTileSchedulerILb0ELb0ELb0ELi128EEEEEEEEEvNT_6ParamsE$_ZN4cute3eso3ESOILb0ELb1EJNS_15ArithmeticTupleIJiiEEEEEC2ERKS3_)
        /*1f8ec*/ 	.word	0x00000000


	//----- nvinfo : EIATTR_FRAME_SIZE
	.align		4
.L_21554:
        /*1f8f0*/ 	.byte	0x04, 0x11
        /*1f8f2*/ 	.short	(.L_21556 - .L_21555)
	.align		4
.L_21555:
        /*1f8f4*/ 	.word	index@($_ZN7cutlass13device_kernelIN5flash19enable_sm80_to_sm89INS1_16FlashAttnBwdSm80INS1_25CollectiveMainloopBwdSm80ILi2ELi2EN4cute5tupleIJNS5_1CILi64EEENS7_ILi128EEES8_EEENS_10bfloat16_tEfNS_4arch4Sm80ELb0ELb1ELb1ELb0ELb1ELb0ELb0ELb0ELi2ELi2ELi4ELi2ELb1EEENS1_24CollectiveEpilogueBwdGQAISA_fSD_Li256ELb0ELb1EEENS1_19SingleTileSchedulerILb0ELb0ELb0ELi128EEEEEEEEEvNT_6ParamsE$_ZN4cute3eso3ESOILb0ELb1EJNS_15ArithmeticTupleIJiEEEEEC2ERKS3_)
        /*1f8f8*/ 	.word	0x00000000


	//----- nvinfo : EIATTR_FRAME_SIZE
	.align		4
.L_21556:
        /*1f8fc*/ 	.byte	0x04, 0x11
        /*1f8fe*/ 	.short	(.L_21558 - .L_21557)
	.align		4
.L_21557:
        /*1f900*/ 	.word	index@($_ZN7cutlass13device_kernelIN5flash19enable_sm80_to_sm89INS1_16FlashAttnBwdSm80INS1_25CollectiveMainloopBwdSm80ILi2ELi2EN4cute5tupleIJNS5_1CILi64EEENS7_ILi128EEES8_EEENS_10bfloat16_tEfNS_4arch4Sm80ELb0ELb1ELb1ELb0ELb1ELb0ELb0ELb0ELi2ELi2ELi4ELi2ELb1EEENS1_24CollectiveEpilogueBwdGQAISA_fSD_Li256ELb0ELb1EEENS1_19SingleTileSchedulerILb0ELb0ELb0ELi128EEEEEEEEEvNT_6ParamsE$_ZN4cute3eso3ESOILb0ELb1EJNS_15ArithmeticTupleIJNS_1CILi0EEEiEEEEEC2ERKS5_)
        /*1f904*/ 	.word	0x00000000


	//----- nvinfo : EIATTR_FRAME_SIZE
	.align		4
.L_21558:
        /*1f908*/ 	.byte	0x04, 0x11
        /*1f90a*/ 	.short	(.L_21560 - .L_21559)
	.align		4
.L_21559:
        /*1f90c*/ 	.word	index@($_ZN7cutlass13device_kernelIN5flash19enable_sm80_to_sm89INS1_16FlashAttnBwdSm80INS1_25CollectiveMainloopBwdSm80ILi2ELi2EN4cute5tupleIJNS5_1CILi64EEENS7_ILi128EEES8_EEENS_10bfloat16_tEfNS_4arch4Sm80ELb0ELb1ELb1ELb0ELb1ELb0ELb0ELb0ELi2ELi2ELi4ELi2ELb1EEENS1_24CollectiveEpilogueBwdGQAISA_fSD_Li256ELb0ELb1EEENS1_19SingleTileSchedulerILb0ELb0ELb0ELi128EEEEEEEEEvNT_6ParamsE$_ZN4cute3eso3ESOILb0ELb0EJiiEEC2ERKiS4_)
        /*1f910*/ 	.word	0x00000000


	//----- nvinfo : EIATTR_FRAME_SIZE
	.align		4
.L_21560:
        /*1f914*/ 	.byte	0x04, 0x11
        /*1f916*/ 	.short	(.L_21562 - .L_21561)
	.align		4
.L_21561:
        /*1f918*/ 	.word	index@($_ZN7cutlass13device_kernelIN5flash19enable_sm80_to_sm89INS1_16FlashAttnBwdSm80INS1_25CollectiveMainloopBwdSm80ILi2ELi2EN4cute5tupleIJNS5_1CILi64EEENS7_ILi128EEES8_EEENS_10bfloat16_tEfNS_4arch4Sm80ELb0ELb1ELb1ELb0ELb1ELb0ELb0ELb0ELi2ELi2ELi4ELi2ELb1EEENS1_24CollectiveEpilogueBwdGQAISA_fSD_Li256ELb0ELb1EEENS1_19SingleTileSchedulerILb0ELb0ELb0ELi128EEEEEEEEEvNT_6ParamsE$_ZN4cute3eso3ESOILb0ELb0EJNS_6LayoutINS_5tupleIJNS3_IJNS_1CILi8EEENS4_ILi1EEEEEENS4_ILi2EEES6_EEENS3_IJNS3_IJS6_NS4_ILi0EEEEEElSA_EEEEElEEC2ERKSD_RKl)
        /*1f91c*/ 	.word	0x00000000


	//----- nvinfo : EIATTR_FRAME_SIZE
	.align		4
.L_21562:
        /*1f920*/ 	.byte	0x04, 0x11
        /*1f922*/ 	.short	(.L_21564 - .L_21563)
	.align		4
.L_21563:
        /*1f924*/ 	.word	index@($_ZN7cutlass13device_kernelIN5flash19enable_sm80_to_sm89INS1_16FlashAttnBwdSm80INS1_25CollectiveMainloopBwdSm80ILi2ELi2EN4cute5tupleIJNS5_1CILi64EEENS7_ILi128EEES8_EEENS_10bfloat16_tEfNS_4arch4Sm80ELb0ELb1ELb1ELb0ELb1ELb0ELb0ELb0ELi2ELi2ELi4ELi2ELb1EEENS1_24CollectiveEpilogueBwdGQAISA_fSD_Li256ELb0ELb1EEENS1_19SingleTileSchedulerILb0ELb0ELb0ELi128EEEEEEEEEvNT_6ParamsE$_ZN4cute3eso3ESOILb0ELb0EJNS_6LayoutINS_5tupleIJNS3_IJNS_1CILi8EEENS4_ILi1EEEEEENS4_ILi2EEES6_EEENS3_IJNS3_IJS6_NS4_ILi0EEEEEElSA_EEEEENS_10ViewEngineINS_8gmem_ptrIPKN7cutlass10bfloat16_tEEEEEEEC2ERKSD_RKSL_)
        /*1f928*/ 	.word	0x00000000


	//----- nvinfo : EIATTR_FRAME_SIZE
	.align		4
.L_21564:
        /*1f92c*/ 	.byte	0x04, 0x11
        /*1f92e*/ 	.short	(.L_21566 - .L_21565)
	.align		4
.L_21565:
        /*1f930*/ 	.word	index@($_ZN7cutlass13device_kernelIN5flash19enable_sm80_to_sm89INS1_16FlashAttnBwdSm80INS1_25CollectiveMainloopBwdSm80ILi2ELi2EN4cute5tupleIJNS5_1CILi64EEENS7_ILi128EEES8_EEENS_10bfloat16_tEfNS_4arch4Sm80ELb0ELb1ELb1ELb0ELb1ELb0ELb0ELb0ELi2ELi2ELi4ELi2ELb1EEENS1_24CollectiveEpilogueBwdGQAISA_fSD_Li256ELb0ELb1EEENS1_19SingleTileSchedulerILb0ELb0ELb0ELi128EEEEEEEEEvNT_6ParamsE$_ZN4cute3eso3ESOILb0ELb0EJNS_5tupleIJiiEEEiiiEEC2ERKS3_RKiS8_S8_)
        /*1f934*/ 	.word	0x00000000


	//----- nvinfo : EIATTR_FRAME_SIZE
	.align		4
.L_21566:
        /*1f938*/ 	.byte	0x04, 0x11
        /*1f93a*/ 	.short	(.L_21568 - .L_21567)
	.align		4
.L_21567:
        /*1f93c*/ 	.word	index@($_ZN7cutlass13device_kernelIN5flash19enable_sm80_to_sm89INS1_16FlashAttnBwdSm80INS1_25CollectiveMainloopBwdSm80ILi2ELi2EN4cute5tupleIJNS5_1CILi64EEENS7_ILi128EEES8_EEENS_10bfloat16_tEfNS_4arch4Sm80ELb0ELb1ELb1ELb0ELb1ELb0ELb0ELb0ELi2ELi2ELi4ELi2ELb1EEENS1_24CollectiveEpilogueBwdGQAISA_fSD_Li256ELb0ELb1EEENS1_19SingleTileSchedulerILb0ELb0ELb0ELi128EEEEEEEEEvNT_6ParamsE$_ZN4cute3eso3ESOILb0ELb0EJNS_15ArithmeticTupleIJiiEEEiiiEEC2ERKS3_RKiS8_S8_)
        /*1f940*/ 	.word	0x00000000


	//----- nvinfo : EIATTR_FRAME_SIZE
	.align		4
.L_21568:
        /*1f944*/ 	.byte	0x04, 0x11
        /*1f946*/ 	.short	(.L_21570 - .L_21569)
	.align		4
.L_21569:
        /*1f948*/ 	.word	index@($_ZN7cutlass13device_kernelIN5flash19enable_sm80_to_sm89INS1_16FlashAttnBwdSm80INS1_25CollectiveMainloopBwdSm80ILi2ELi2EN4cute5tupleIJNS5_1CILi64EEENS7_ILi128EEES8_EEENS_10bfloat16_tEfNS_4arch4Sm80ELb0ELb1ELb1ELb0ELb1ELb0ELb0ELb0ELi2ELi2ELi4ELi2ELb1EEENS1_24CollectiveEpilogueBwdGQAISA_fSD_Li256ELb0ELb1EEENS1_19SingleTileSchedulerILb0ELb0ELb0ELi128EEEEEEEEEvNT_6ParamsE$_ZN4cute12iter_adaptorIPfNS_8smem_ptrIS1_EEEC2ES1_)
        /*1f94c*/ 	.word	0x00000000


	//----- nvinfo : EIATTR_FRAME_SIZE
	.align		4
.L_21570:
        /*1f950*/ 	.byte	0x04, 0x11
        /*1f952*/ 	.short	(.L_21572 - .L_21571)
	.align		4
.L_21571:
        /*1f954*/ 	.word	index@($_ZN7cutlass13device_kernelIN5flash19enable_sm80_to_sm89INS1_16FlashAttnBwdSm80INS1_25CollectiveMainloopBwdSm80ILi2ELi2EN4cute5tupleIJNS5_1CILi64EEENS7_ILi128EEES8_EEENS_10bfloat16_tEfNS_4arch4Sm80ELb0ELb1ELb1ELb0ELb1ELb0ELb0ELb0ELi2ELi2ELi4ELi2ELb1EEENS1_24CollectiveEpilogueBwdGQAISA_fSD_Li256ELb0ELb1EEENS1_19SingleTileSchedulerILb0ELb0ELb0ELi128EEEEEEEEEvNT_6ParamsE$_ZN4cute12iter_adaptorIPN7cutlass9uint128_tENS_8smem_ptrIS3_EEEC2ES3_)
        /*1f958*/ 	.word	0x00000000


	//----- nvinfo : EIATTR_FRAME_SIZE
	.align		4
.L_21572:
        /*1f95c*/ 	.byte	0x04, 0x11
        /*1f95e*/ 	.short	(.L_21574 - .L_21573)
	.align		4
.L_21573:
        /*1f960*/ 	.word	index@($_ZN7cutlass13device_kernelIN5flash19enable_sm80_to_sm89INS1_16FlashAttnBwdSm80INS1_25CollectiveMainloopBwdSm80ILi2ELi2EN4cute5tupleIJNS5_1CILi64EEENS7_ILi128EEES8_EEENS_10bfloat16_tEfNS_4arch4Sm80ELb0ELb1ELb1ELb0ELb1ELb0ELb0ELb0ELi2ELi2ELi4ELi2ELb1EEENS1_24CollectiveEpilogueBwdGQAISA_fSD_Li256ELb0ELb1EEENS1_19SingleTileSchedulerILb0ELb0ELb0ELi128EEEEEEEEEvNT_6ParamsE$_ZN4cute12iter_adaptorIPN7cutlass10bfloat16_tENS_8smem_ptrIS3_EEEC2ES3_)
        /*1f964*/ 	.word	0x00000000


	//----- nvinfo : EIATTR_FRAME_SIZE
	.align		4
.L_21574:
        /*1f968*/ 	.byte	0x04, 0x11
        /*1f96a*/ 	.short	(.L_21576 - .L_21575)
	.align		4
.L_21575:
        /*1f96c*/ 	.word	index@($_ZN7cutlass13device_kernelIN5flash19enable_sm80_to_sm89INS1_16FlashAttnBwdSm80INS1_25CollectiveMainloopBwdSm80ILi2ELi2EN4cute5tupleIJNS5_1CILi64EEENS7_ILi128EEES8_EEENS_10bfloat16_tEfNS_4arch4Sm80ELb0ELb1ELb1ELb0ELb1ELb0ELb0ELb0ELi2ELi2ELi4ELi2ELb1EEENS1_24CollectiveEpilogueBwdGQAISA_fSD_Li256ELb0ELb1EEENS1_19SingleTileSchedulerILb0ELb0ELb0ELi128EEEEEEEEEvNT_6ParamsE$_ZN4cute12iter_adaptorIPKfNS_8gmem_ptrIS2_EEEC2ES2_)
        /*1f970*/ 	.word	0x00000000


	//----- nvinfo : EIATTR_FRAME_SIZE
	.align		4
.L_21576:
        /*1f974*/ 	.byte	0x04, 0x11
        /*1f976*/ 	.short	(.L_21578 - .L_21577)
	.align		4
.L_21577:
        /*1f978*/ 	.word	index@($_ZN7cutlass13device_kernelIN5flash19enable_sm80_to_sm89INS1_16FlashAttnBwdSm80INS1_25CollectiveMainloopBwdSm80ILi2ELi2EN4cute5tupleIJNS5_1CILi64EEENS7_ILi128EEES8_EEENS_10bfloat16_tEfNS_4arch4Sm80ELb0ELb1ELb1ELb0ELb1ELb0ELb0ELb0ELi2ELi2ELi4ELi2ELb1EEENS1_24CollectiveEpilogueBwdGQAISA_fSD_Li256ELb0ELb1EEENS1_19SingleTileSchedulerILb0ELb0ELb0ELi128EEEEEEEEEvNT_6ParamsE$_ZN4cute12iter_adaptorIPKN7cutlass9uint128_tENS_8gmem_ptrIS4_EEEC2ES4_)
        /*1f97c*/ 	.word	0x00000000


	//----- nvinfo : EIATTR_FRAME_SIZE
	.align		4
.L_21578:
        /*1f980*/ 	.byte	0x04, 0x11
        /*1f982*/ 	.short	(.L_21580 - .L_21579)
	.align		4
.L_21579:
        /*1f984*/ 	.word	index@($_ZN7cutlass13device_kernelIN5flash19enable_sm80_to_sm89INS1_16FlashAttnBwdSm80INS1_25CollectiveMainloopBwdSm80ILi2ELi2EN4cute5tupleIJNS5_1CILi64EEENS7_ILi128EEES8_EEENS_10bfloat16_tEfNS_4arch4Sm80ELb0ELb1ELb1ELb0ELb1ELb0ELb0ELb0ELi2ELi2ELi4ELi2ELb1EEENS1_24CollectiveEpilogueBwdGQAISA_fSD_Li256ELb0ELb1EEENS1_19SingleTileSchedulerILb0ELb0ELb0ELi128EEEEEEEEEvNT_6ParamsE$_ZN4cute12iter_adaptorIPKN7cutlass10bfloat16_tENS_8gmem_ptrIS4_EEEC2ES4_)
        /*1f988*/ 	.word	0x00000000


	//----- nvinfo : EIATTR_FRAME_SIZE
	.align		4
.L_21580:
        /*1f98c*/ 	.byte	0x04, 0x11
        /*1f98e*/ 	.short	(.L_21582 - .L_21581)
	.align		4
.L_21581:
        /*1f990*/ 	.word	index@(_ZN7cutlass13device_kernelIN5flash19enable_sm80_to_sm89INS1_16FlashAttnBwdSm80INS1_25CollectiveMainloopBwdSm80ILi2ELi2EN4cute5tupleIJNS5_1CILi64EEENS7_ILi128EEES8_EEENS_10bfloat16_tEfNS_4arch4Sm80ELb0ELb1ELb1ELb0ELb1ELb0ELb0ELb0ELi2ELi2ELi4ELi2ELb1EEENS1_24CollectiveEpilogueBwdGQAISA_fSD_Li256ELb0ELb1EEENS1_19SingleTileSchedulerILb0ELb0ELb0ELi128EEEEEEEEEvNT_6ParamsE)
        /*1f994*/ 	.word	0x000001b0


	//----- nvinfo : EIATTR_REGCOUNT
	.align		4
.L_21582:
        /*1f998*/ 	.byte	0x04, 0x2f
        /*1f99a*/ 	.short	(.L_21584 - .L_21583)
	.align		4
.L_21583:
        /*1f99c*/ 	.word	index@(_ZN7cutlass13device_kernelIN5flash19enable_sm80_to_sm89INS1_16FlashAttnBwdSm80INS1_25CollectiveMainloopBwdSm80ILi2ELi2EN4cute5tupleIJNS5_1CILi64EEENS7_ILi128EEES8_EEENS_10bfloat16_tEfNS_4arch4Sm80ELb0ELb1ELb1ELb0ELb0ELb0ELb0ELb0ELi2ELi2ELi4ELi2ELb1EEENS1_24CollectiveEpilogueBwdGQAISA_fSD_Li256ELb0ELb0EEENS1_19SingleTileSchedulerILb0ELb0ELb0ELi128EEEEEEEEEvNT_6ParamsE)
        /*1f9a0*/ 	.word	0x000000ff


	//----- nvinfo : EIATTR_FRAME_SIZE
	.align		4
.L_21584:
        /*1f9a4*/ 	.byte	0x04, 0x11
        /*1f9a6*/ 	.short	(.L_21586 - .L_21585)
	.align		4
.L_21585:
        /*1f9a8*/ 	.word	index@($_ZN7cutlass13device_kernelIN5flash19enable_sm80_to_sm89INS1_16FlashAttnBwdSm80INS1_25CollectiveMainloopBwdSm80ILi2ELi2EN4cute5tupleIJNS5_1CILi64EEENS7_ILi128EEES8_EEENS_10bfloat16_tEfNS_4arch4Sm80ELb0ELb1ELb1ELb0ELb0ELb0ELb0ELb0ELi2ELi2ELi4ELi2ELb1EEENS1_24CollectiveEpilogueBwdGQAISA_fSD_Li256ELb0ELb0EEENS1_19SingleTileSchedulerILb0ELb0ELb0ELi128EEEEEEEEEvNT_6ParamsE$_ZZN5flash25CollectiveMainloopBwdSm80ILi2ELi2EN4cute5tupleIJNS1_1CILi64EEENS3_ILi128EEES4_EEEN7cutlass10bfloat16_tEfNS7_4arch4Sm80ELb0ELb1ELb1ELb0ELb0ELb0ELb0ELb0ELi2ELi2ELi4ELi2ELb1EE3mmaINS_16FlashAttnBwdSm80ISB_NS_24CollectiveEpilogueBwdGQAIS6_fSA_Li256ELb0ELb0EEENS_19SingleTileSchedulerILb0ELb0ELb0ELi128EEEE13SharedStorageENS1_6TensorINS1_11ArrayEngineIfLm32EEENS1_6LayoutINS2_IJNS2_IJNS3_ILi2EEESO_EEESO_NS3_ILi4EEEEEENS2_IJNS2_IJNS3_ILi1EEESO_EEESQ_NS3_ILi8EEEEEEEEEEEEbRKNSB_6ParamsERT0_S12_iNS2_IJiiiEEERT_ENKUliiE_clEii)
        /*1f9ac*/ 	.word	0x00000000


	//----- nvinfo : EIATTR_FRAME_SIZE
	.align		4
.L_21586:
        /*1f9b0*/ 	.byte	0x04, 0x11
        /*1f9b2*/ 	.short	(.L_21588 - .L_21587)
	.align		4
.L_21587:
        /*1f9b4*/ 	.word	index@($_ZN7cutlass13device_kernelIN5flash19enable_sm80_to_sm89INS1_16FlashAttnBwdSm80INS1_25CollectiveMainloopBwdSm80ILi2ELi2EN4cute5tupleIJNS5_1CILi64EEENS7_ILi128EEES8_EEENS_10bfloat16_tEfNS_4arch4Sm80ELb0ELb1ELb1ELb0ELb0ELb0ELb0ELb0ELi2ELi2ELi4ELi2ELb1EEENS1_24CollectiveEpilogueBwdGQAISA_fSD_Li256ELb0ELb0EEENS1_19SingleTileSchedulerILb0ELb0ELb0ELi128EEEEEEEEEvNT_6ParamsE$_ZZN5flash25CollectiveMainloopBwdSm80ILi2ELi2EN4cute5tupleIJNS1_1CILi64EEENS3_ILi128EEES4_EEEN7cutlass10bfloat16_tEfNS7_4arch4Sm80ELb0ELb1ELb1ELb0ELb0ELb0ELb0ELb0ELi2ELi2ELi4ELi2ELb1EE3mmaINS_16FlashAttnBwdSm80ISB_NS_24CollectiveEpilogueBwdGQAIS6_fSA_Li256ELb0ELb0EEENS_19SingleTileSchedulerILb0ELb0ELb0ELi128EEEE13SharedStorageENS1_6TensorINS1_11ArrayEngineIfLm32EEENS1_6LayoutINS2_IJNS2_IJNS3_ILi2EEESO_EEESO_NS3_ILi4EEEEEENS2_IJNS2_IJNS3_ILi1EEESO_EEESQ_NS3_ILi8EEEEEEEEEEEEbRKNSB_6ParamsERT0_S12_iNS2_IJiiiEEERT_ENKUliiE0_clEii)
        /*1f9b8*/ 	.word	0x00000000


	//----- nvinfo : EIATTR_FRAME_SIZE
	.align		4
.L_21588:
        /*1f9bc*/ 	.byte	0x04, 0x11
        /*1f9be*/ 	.short	(.L_21590 - .L_21589)
	.align		4
.L_21589:
        /*1f9c0*/ 	.word	index@($_ZN7cutlass13device_kernelIN5flash19enable_sm80_to_sm89INS1_16FlashAttnBwdSm80INS1_25CollectiveMainloopBwdSm80ILi2ELi2EN4cute5tupleIJNS5_1CILi64EEENS7_ILi128EEES8_EEENS_10bfloat16_tEfNS_4arch4Sm80ELb0ELb1ELb1ELb0ELb0ELb0ELb0ELb0ELi2ELi2ELi4ELi2ELb1EEENS1_24CollectiveEpilogueBwdGQAISA_fSD_Li256ELb0ELb0EEENS1_19SingleTileSchedulerILb0ELb0ELb0ELi128EEEEEEEEEvNT_6ParamsE$_ZZN4cuteplIJiiEJNS_1CILi0EEES2_EEEDaRKNS_15ArithmeticTupleIJDpT_EEERKNS3_IJDpT0_EEEENKUlDpRKT_E_clIJiiEEEDaSH_)
        /*1f9c4*/ 	.word	0x00000000


	//----- nvinfo : EIATTR_FRAME_SIZE
	.align		4
.L_21590:
        /*1f9c8*/ 	.byte	0x04, 0x11
        /*1f9ca*/ 	.short	(.L_21592 - .L_21591)
	.align		4
.L_21591:
        /*1f9cc*/ 	.word	index@($_ZN7cutlass13device_kernelIN5flash19enable_sm80_to_sm89INS1_16FlashAttnBwdSm80INS1_25CollectiveMainloopBwdSm80ILi2ELi2EN4cute5tupleIJNS5_1CILi64EEENS7_ILi128EEES8_EEENS_10bfloat16_tEfNS_4arch4Sm80ELb0ELb1ELb1ELb0ELb0ELb0ELb0ELb0ELi2ELi2ELi4ELi2ELb1EEENS1_24CollectiveEpilogueBwdGQAISA_fSD_Li256ELb0ELb0EEENS1_19SingleTileSchedulerILb0ELb0ELb0ELi128EEEEEEEEEvNT_6ParamsE$_ZZN4cuteplIJiEJNS_1CILi0EEEiEEEDaRKNS_15ArithmeticTupleIJDpT_EEERKNS3_IJDpT0_EEEENKUlDpRKT_E_clIJiiEEEDaSH_)
        /*1f9d0*/ 	.word	0x00000000


	//----- nvinfo : EIATTR_FRAME_SIZE
	.align		4
.L_21592:
        /*1f9d4*/ 	.byte	0x04, 0x11
        /*1f9d6*/ 	.short	(.L_21594 - .L_21593)
	.align		4
.L_21593:
        /*1f9d8*/ 	.word	index@($_ZN7cutlass13device_kernelIN5flash19enable_sm80_to_sm89INS1_16FlashAttnBwdSm80INS1_25CollectiveMainloopBwdSm80ILi2ELi2EN4cute5tupleIJNS5_1CILi64EEENS7_ILi128EEES8_EEENS_10bfloat16_tEfNS_4arch4Sm80ELb0ELb1ELb1ELb0ELb0ELb0ELb0ELb0ELi2ELi2ELi4ELi2ELb1EEENS1_24CollectiveEpilogueBwdGQAISA_fSD_Li256ELb0ELb0EEENS1_19SingleTileSchedulerILb0ELb0ELb0ELi128EEEEEEEEEvNT_6ParamsE$_ZZN4cuteplIJiEJNS_1CILi0EEEEEEDaRKNS_15ArithmeticTupleIJDpT_EEERKNS3_IJDpT0_EEEENKUlDpRKT_E_clIJiEEEDaSH_)
        /*1f9dc*/ 	.word	0x00000000


	//----- nvinfo : EIATTR_FRAME_SIZE
	.align		4
.L_21594:
        /*1f9e0*/ 	.byte	0x04, 0x11
        /*1f9e2*/ 	.short	(.L_21596 - .L_21595)
	.align		4
.L_21595:
        /*1f9e4*/ 	.word	index@($_ZN7cutlass13device_kernelIN5flash19enable_sm80_to_sm89INS1_16FlashAttnBwdSm80INS1_25CollectiveMainloopBwdSm80ILi2ELi2EN4cute5tupleIJNS5_1CILi64EEENS7_ILi128EEES8_EEENS_10bfloat16_tEfNS_4arch4Sm80ELb0ELb1ELb1ELb0ELb0ELb0ELb0ELb0ELi2ELi2ELi4ELi2ELb1EEENS1_24CollectiveEpilogueBwdGQAISA_fSD_Li256ELb0ELb0EEENS1_19SingleTileSchedulerILb0ELb0ELb0ELi128EEEEEEEEEvNT_6ParamsE$_ZZN4cuteplIJNS_1CILi0EEEiEJS2_S2_iiEEEDaRKNS_15ArithmeticTupleIJDpT_EEERKNS3_IJDpT0_EEEENKUlDpRKT_E_clIJS2_iiiEEEDaSH_)
        /*1f9e8*/ 	.word	0x00000000


	//----- nvinfo : EIATTR_FRAME_SIZE
	.align		4
.L_21596:
        /*1f9ec*/ 	.byte	0x04, 0x11
        /*1f9ee*/ 	.short	(.L_21598 - .L_21597)
	.align		4
.L_21597:
        /*1f9f0*/ 	.word	index@($_ZN7cutlass13device_kernelIN5flash19enable_sm80_to_sm89INS1_16FlashAttnBwdSm80INS1_25CollectiveMainloopBwdSm80ILi2ELi2EN4cute5tupleIJNS5_1CILi64EEENS7_ILi128EEES8_EEENS_10bfloat16_tEfNS_4arch4Sm80ELb0ELb1ELb1ELb0ELb0ELb0ELb0ELb0ELi2ELi2ELi4ELi2ELb1EEENS1_24CollectiveEpilogueBwdGQAISA_fSD_Li256ELb0ELb0EEENS1_19SingleTileSchedulerILb0ELb0ELb0ELi128EEEEEEEEEvNT_6ParamsE$_ZZN4cuteplIJNS_1CILi0EEES2_iEJS2_S2_S2_iEEEDaRKNS_15ArithmeticTupleIJDpT_EEERKNS3_IJDpT0_EEEENKUlDpRKT_E_clIJS2_S2_iiEEEDaSH_)
        /*1f9f4*/ 	.word	0x00000000


	//----- nvinfo : EIATTR_FRAME_SIZE
	.align		4
.L_21598:
        /*1f9f8*/ 	.byte	0x04, 0x11
        /*1f9fa*/ 	.short	(.L_21600 - .L_21599)
	.align		4
.L_21599:
        /*1f9fc*/ 	.word	index@($_ZN7cutlass13device_kernelIN5flash19enable_sm80_to_sm89INS1_16FlashAttnBwdSm80INS1_25CollectiveMainloopBwdSm80ILi2ELi2EN4cute5tupleIJNS5_1CILi64EEENS7_ILi128EEES8_EEENS_10bfloat16_tEfNS_4arch4Sm80ELb0ELb1ELb1ELb0ELb0ELb0ELb0ELb0ELi2ELi2ELi4ELi2ELb1EEENS1_24CollectiveEpilogueBwdGQAISA_fSD_Li256ELb0ELb0EEENS1_19SingleTileSchedulerILb0ELb0ELb0ELi128EEEEEEEEEvNT_6ParamsE$_ZZN4cuteplIJNS_1CILi0EEES2_EJiS2_EEEDaRKNS_15ArithmeticTupleIJDpT_EEERKNS3_IJDpT0_EEEENKUlDpRKT_E_clIJiS2_EEEDaSH_)
        /*1fa00*/ 	.word	0x00000000


	//----- nvinfo : EIATTR_FRAME_SIZE
	.align		4
.L_21600:
        /*1fa04*/ 	.byte	0x04, 0x11
        /*1fa06*/ 	.short	(.L_21602 - .L_21601)
	.align		4
.L_21601:
        /*1fa08*/ 	.word	index@($_ZN7cutlass13device_kernelIN5flash19enable_sm80_to_sm89INS1_16FlashAttnBwdSm80INS1_25CollectiveMainloopBwdSm80ILi2ELi2EN4cute5tupleIJNS5_1CILi64EEENS7_ILi128EEES8_EEENS_10bfloat16_tEfNS_4arch4Sm80ELb0ELb1ELb1ELb0ELb0ELb0ELb0ELb0ELi2ELi2ELi4ELi2ELb1EEENS1_24CollectiveEpilogueBwdGQAISA_fSD_Li256ELb0ELb0EEENS1_19SingleTileSchedulerILb0ELb0ELb0ELi128EEEEEEEEEvNT_6ParamsE$_ZZN4cuteplIJNS_1CILi0EEES2_EJiEEEDaRKNS_15ArithmeticTupleIJDpT_EEERKNS3_IJDpT0_EEEENKUlDpRKT_E_clIJiS2_EEEDaSH_)
        /*1fa0c*/ 	.word	0x00000000


	//----- nvinfo : EIATTR_FRAME_SIZE
	.align		4
.L_21602:
        /*1fa10*/ 	.byte	0x04, 0x11
        /*1fa12*/ 	.short	(.L_21604 - .L_21603)
	.align		4
.L_21603:
        /*1fa14*/ 	.word	index@($_ZN7cutlass13device_kernelIN5flash19enable_sm80_to_sm89INS1_16FlashAttnBwdSm80INS1_25CollectiveMainloopBwdSm80ILi2ELi2EN4cute5tupleIJNS5_1CILi64EEENS7_ILi128EEES8_EEENS_10bfloat16_tEfNS_4arch4Sm80ELb0ELb1ELb1ELb0ELb0ELb0ELb0ELb0ELi2ELi2ELi4ELi2ELb1EEENS1_24CollectiveEpilogueBwdGQAISA_fSD_Li256ELb0ELb0EEENS1_19SingleTileSchedulerILb0ELb0ELb0ELi128EEEEEEEEEvNT_6ParamsE$_ZZN4cuteplIJNS_15ArithmeticTupleIJiiEEEEJNS_1CILi0EEEiiiEEEDaRKNS1_IJDpT_EEERKNS1_IJDpT0_EEEENKUlDpRKT_E_clIJS2_iiiEEEDaSI_)
        /*1fa18*/ 	.word	0x00000000


	//----- nvinfo : EIATTR_FRAME_SIZE
	.align		4
.L_21604:
        /*1fa1c*/ 	.byte	0x04, 0x11
        /*1fa1e*/ 	.short	(.L_21606 - .L_21605)
	.align		4
.L_21605:
        /*1fa20*/ 	.word	index@($_ZN7cutlass13device_kernelIN5flash19enable_sm80_to_sm89INS1_16FlashAttnBwdSm80INS1_25CollectiveMainloopBwdSm80ILi2ELi2EN4cute5tupleIJNS5_1CILi64EEENS7_ILi128EEES8_EEENS_10bfloat16_tEfNS_4arch4Sm80ELb0ELb1ELb1ELb0ELb0ELb0ELb0ELb0ELi2ELi2ELi4ELi2ELb1EEENS1_24CollectiveEpilogueBwdGQAISA_fSD_Li256ELb0ELb0EEENS1_19SingleTileSchedulerILb0ELb0ELb0ELi128EEEEEEEEEvNT_6ParamsE$_ZZN4cuteplIJNS_15ArithmeticTupleIJiEEEEJNS1_IJNS_1CILi0EEEiEEEEEEDaRKNS1_IJDpT_EEERKNS1_IJDpT0_EEEENKUlDpRKT_E_clIJNS1_IJiiEEEEEEDaSJ_)
        /*1fa24*/ 	.word	0x00000000


	//----- nvinfo : EIATTR_FRAME_SIZE
	.align		4
.L_21606:
        /*1fa28*/ 	.byte	0x04, 0x11
        /*1fa2a*/ 	.short	(.L_21608 - .L_21607)
	.align		4
.L_21607:
        /*1fa2c*/ 	.word	index@($_ZN7cutlass13device_kernelIN5flash19enable_sm80_to_sm89INS1_16FlashAttnBwdSm80INS1_25CollectiveMainloopBwdSm80ILi2ELi2EN4cute5tupleIJNS5_1CILi64EEENS7_ILi128EEES8_EEENS_10bfloat16_tEfNS_4arch4Sm80ELb0ELb1ELb1ELb0ELb0ELb0ELb0ELb0ELi2ELi2ELi4ELi2ELb1EEENS1_24CollectiveEpilogueBwdGQAISA_fSD_Li256ELb0ELb0EEENS1_19SingleTileSchedulerILb0ELb0ELb0ELi128EEEEEEEEEvNT_6ParamsE$_ZZN4cute9transformINS_15ArithmeticTupleIJiiEEEZNS_14transform_leafIS2_RNS_8identityEEEDaRKT_OT0_EUlRKT_E_EEDaS8_SA_ENKUlDpSD_E_clIJiiEEEDaSF_)
        /*1fa30*/ 	.word	0x00000000


	//----- nvinfo : EIATTR_FRAME_SIZE
	.align		4
.L_21608:
        /*1fa34*/ 	.byte	0x04, 0x11
        /*1fa36*/ 	.short	(.L_21610 - .L_21609)
	.align		4
.L_21609:
        /*1fa38*/ 	.word	index@($_ZN7cutlass13device_kernelIN5flash19enable_sm80_to_sm89INS1_16FlashAttnBwdSm80INS1_25CollectiveMainloopBwdSm80ILi2ELi2EN4cute5tupleIJNS5_1CILi64EEENS7_ILi128EEES8_EEENS_10bfloat16_tEfNS_4arch4Sm80ELb0ELb1ELb1ELb0ELb0ELb0ELb0ELb0ELi2ELi2ELi4ELi2ELb1EEENS1_24CollectiveEpilogueBwdGQAISA_fSD_Li256ELb0ELb0EEENS1_19SingleTileSchedulerILb0ELb0ELb0ELi128EEEEEEEEEvNT_6ParamsE$_ZZN4cute9transformINS_15ArithmeticTupleIJNS1_IJiiEEEiiiEEEZNS_14transform_leafIS3_NS_8identityEEEDaRKT_OT0_EUlRKT_E_EEDaS8_SA_ENKUlDpSD_E_clIJNS_5tupleIJiiEEEiiiEEEDaSF_)
        /*1fa3c*/ 	.word	0x00000000


	//----- nvinfo : EIATTR_FRAME_SIZE
	.align		4
.L_21610:
        /*1fa40*/ 	.byte	0x04, 0x11
        /*1fa42*/ 	.short	(.L_21612 - .L_21611)
	.align		4
.L_21611:
        /*1fa44*/ 	.word	index@($_ZN7cutlass13device_kernelIN5flash19enable_sm80_to_sm89INS1_16FlashAttnBwdSm80INS1_25CollectiveMainloopBwdSm80ILi2ELi2EN4cute5tupleIJNS5_1CILi64EEENS7_ILi128EEES8_EEENS_10bfloat16_tEfNS_4arch4Sm80ELb0ELb1ELb1ELb0ELb0ELb0ELb0ELb0ELi2ELi2ELi4ELi2ELb1EEENS1_24CollectiveEpilogueBwdGQAISA_fSD_Li256ELb0ELb0EEENS1_19SingleTileSchedulerILb0ELb0ELb0ELi128EEEEEEEEEvNT_6ParamsE$_ZZN4cute7idx2crdINS_5tupleIJiEEENS1_IJNS1_IJNS1_IJNS_1CILi8EEENS3_ILi2EEEEEES5_S5_NS3_ILi4EEEEEEEEEEEDaRKT_RKT0_ENKUlRKT_RKT0_E_clIiS8_EEDaSI_SL_)
        /*1fa48*/ 	.word	0x00000000


	//----- nvinfo : EIATTR_FRAME_SIZE
	.align		4
.L_21612:
        /*1fa4c*/ 	.byte	0x04, 0x11
        /*1fa4e*/ 	.short	(.L_21614 - .L_21613)
	.align		4
.L_21613:
        /*1fa50*/ 	.word	index@($_ZN7cutlass13device_kernelIN5flash19enable_sm80_to_sm89INS1_16FlashAttnBwdSm80INS1_25CollectiveMainloopBwdSm80ILi2ELi2EN4cute5tupleIJNS5_1CILi64EEENS7_ILi128EEES8_EEENS_10bfloat16_tEfNS_4arch4Sm80ELb0ELb1ELb1ELb0ELb0ELb0ELb0ELb0ELi2ELi2ELi4ELi2ELb1EEENS1_24CollectiveEpilogueBwdGQAISA_fSD_Li256ELb0ELb0EEENS1_19SingleTileSchedulerILb0ELb0ELb0ELi128EEEEEEEEEvNT_6ParamsE$_ZZN4cute7idx2crdINS_5tupleIJiEEENS1_IJNS1_IJNS1_IJNS_1CILi8EEENS3_ILi2EEEEEES5_NS3_ILi4EEES5_EEEEEEEEDaRKT_RKT0_ENKUlRKT_RKT0_E_clIiS8_EEDaSI_SL_)
        /*1fa54*/ 	.word	0x00000000


	//----- nvinfo : EIATTR_FRAME_SIZE
	.align		4
.L_21614:
        /*1fa58*/ 	.byte	0x04, 0x11
        /*1fa5a*/ 	.short	(.L_21616 - .L_21615)
	.align		4
.L_21615:
        /*1fa5c*/ 	.word	index@($_ZN7cutlass13device_kernelIN5flash19enable_sm80_to_sm89INS1_16FlashAttnBwdSm80INS1_25CollectiveMainloopBwdSm80ILi2ELi2EN4cute5tupleIJNS5_1CILi64EEENS7_ILi128EEES8_EEENS_10bfloat16_tEfNS_4arch4Sm80ELb0ELb1ELb1ELb0ELb0ELb0ELb0ELb0ELi2ELi2ELi4ELi2ELb1EEENS1_24CollectiveEpilogueBwdGQAISA_fSD_Li256ELb0ELb0EEENS1_19SingleTileSchedulerILb0ELb0ELb0ELi128EEEEEEEEEvNT_6ParamsE$_ZZN4cute5sliceINS_5tupleIJNS_10UnderscoreES2_S2_iEEENS1_IJNS1_IJNS_1CILi1EEENS4_ILi0EEEEEElS6_lEEEEEDaRKT_RKT0_ENKUlRKT_RKT0_E_clIS2_lEEDaSH_SK_)
        /*1fa60*/ 	.word	0x00000000


	//----- nvinfo : EIATTR_FRAME_SIZE
	.align		4
.L_21616:
        /*1fa64*/ 	.byte	0x04, 0x11
        /*1fa66*/ 	.short	(.L_21618 - .L_21617)
	.align		4
.L_21617:
        /*1fa68*/ 	.word	index@($_ZN7cutlass13device_kernelIN5flash19enable_sm80_to_sm89INS1_16FlashAttnBwdSm80INS1_25CollectiveMainloopBwdSm80ILi2ELi2EN4cute5tupleIJNS5_1CILi64EEENS7_ILi128EEES8_EEENS_10bfloat16_tEfNS_4arch4Sm80ELb0ELb1ELb1ELb0ELb0ELb0ELb0ELb0ELi2ELi2ELi4ELi2ELb1EEENS1_24CollectiveEpilogueBwdGQAISA_fSD_Li256ELb0ELb0EEENS1_19SingleTileSchedulerILb0ELb0ELb0ELi128EEEEEEEEEvNT_6ParamsE$_ZZN4cute19as_arithmetic_tupleINS_15ArithmeticTupleIJiiEEEEEDaRKT_ENKUlRKT_E_clIiEEDaS8_)
        /*1fa6c*/ 	.word	0x00000000


	//----- nvinfo : EIATTR_FRAME_SIZE
	.align		4
.L_21618:
        /*1fa70*/ 	.byte	0x04, 0x11
        /*1fa72*/ 	.short	(.L_21620 - .L_21619)
	.align		4
.L_21619:
        /*1fa74*/ 	.word	index@($_ZN7cutlass13device_kernelIN5flash19enable_sm80_to_sm89INS1_16FlashAttnBwdSm80INS1_25CollectiveMainloopBwdSm80ILi2ELi2EN4cute5tupleIJNS5_1CILi64EEENS7_ILi128EEES8_EEENS_10bfloat16_tEfNS_4arch4Sm80ELb0ELb1ELb1ELb0ELb0ELb0ELb0ELb0ELi2ELi2ELi4ELi2ELb1EEENS1_24CollectiveEpilogueBwdGQAISA_fSD_Li256ELb0ELb0EEENS1_19SingleTileSchedulerILb0ELb0ELb0ELi128EEEEEEEEEvNT_6ParamsE$_ZZN4cute19as_arithmetic_tupleINS_15ArithmeticTupleIJiiEEEEEDaRKT_ENKUlDpRKT_E_clIJiiEEEDaS9_)
        /*1fa78*/ 	.word	0x00000000


	//----- nvinfo : EIATTR_FRAME_SIZE
	.align		4
.L_21620:
        /*1fa7c*/ 	.byte	0x04, 0x11
        /*1fa7e*/ 	.short	(.L_21622 - .L_21621)
	.align		4
.L_21621:
        /*1fa80*/ 	.word	index@($_ZN7cutlass13device_kernelIN5flash19enable_sm80_to_sm89INS1_16FlashAttnBwdSm80INS1_25CollectiveMainloopBwdSm80ILi2ELi2EN4cute5tupleIJNS5_1CILi64EEENS7_ILi128EEES8_EEENS_10bfloat16_tEfNS_4arch4Sm80ELb0ELb1ELb1ELb0ELb0ELb0ELb0ELb0ELi2ELi2ELi4ELi2ELb1EEENS1_24CollectiveEpilogueBwdGQAISA_fSD_Li256ELb0ELb0EEENS1_19SingleTileSchedulerILb0ELb0ELb0ELi128EEEEEEEEEvNT_6ParamsE$_ZZN4cute19as_arithmetic_tupleINS_15ArithmeticTupleIJNS1_IJiiEEEiiiEEEEEDaRKT_ENKUlRKT_E_clIiEEDaS9_)
        /*1fa84*/ 	.word	0x00000000


	//----- nvinfo : EIATTR_FRAME_SIZE
	.align		4
.L_21622:
        /*1fa88*/ 	.byte	0x04, 0x11
        /*1fa8a*/ 	.short	(.L_21624 - .L_21623)
	.align		4
.L_21623:
        /*1fa8c*/ 	.word	index@($_ZN7cutlass13device_kernelIN5flash19enable_sm80_to_sm89INS1_16FlashAttnBwdSm80INS1_25CollectiveMainloopBwdSm80ILi2ELi2EN4cute5tupleIJNS5_1CILi64EEENS7_ILi128EEES8_EEENS_10bfloat16_tEfNS_4arch4Sm80ELb0ELb1ELb1ELb0ELb0ELb0ELb0ELb0ELi2ELi2ELi4ELi2ELb1EEENS1_24CollectiveEpilogueBwdGQAISA_fSD_Li256ELb0ELb0EEENS1_19SingleTileSchedulerILb0ELb0ELb0ELi128EEEEEEEEEvNT_6ParamsE$_ZZN4cute19as_arithmetic_tupleINS_15ArithmeticTupleIJNS1_IJiiEEEiiiEEEEEDaRKT_ENKUlRKT_E_clIS2_EEDaS9_)
        /*1fa90*/ 	.word	0x00000000


	//----- nvinfo : EIATTR_FRAME_SIZE
	.align		4
.L_21624:
        /*1fa94*/ 	.byte	0x04, 0x11
        /*1fa96*/ 	.short	(.L_21626 - .L_21625)
	.align		4
.L_21625:
        /*1fa98*/ 	.word	index@($_ZN7cutlass13device_kernelIN5flash19enable_sm80_to_sm89INS1_16FlashAttnBwdSm80INS1_25CollectiveMainloopBwdSm80ILi2ELi2EN4cute5tupleIJNS5_1CILi64EEENS7_ILi128EEES8_EEENS_10bfloat16_tEfNS_4arch4Sm80ELb0ELb1ELb1ELb0ELb0ELb0ELb0ELb0ELi2ELi2ELi4ELi2ELb1EEENS1_24CollectiveEpilogueBwdGQAISA_fSD_Li256ELb0ELb0EEENS1_19SingleTileSchedulerILb0ELb0ELb0ELi128EEEEEEEEEvNT_6ParamsE$_ZZN4cute19as_arithmetic_tupleINS_15ArithmeticTupleIJNS1_IJiiEEEiiiEEEEEDaRKT_ENKUlDpRKT_E_clIJS2_iiiEEEDaSA_)
        /*1fa9c*/ 	.word	0x00000000


	//----- nvinfo : EIATTR_FRAME_SIZE
	.align		4
.L_21626:
        /*1faa0*/ 	.byte	0x04, 0x11
        /*1faa2*/ 	.short	(.L_21628 - .L_21627)
	.align		4
.L_21627:
        /*1faa4*/ 	.word	index@($_ZN7cutlass13device_kernelIN5flash19enable_sm80_to_sm89INS1_16FlashAttnBwdSm80INS1_25CollectiveMainloopBwdSm80ILi2ELi2EN4cute5tupleIJNS5_1CILi64EEENS7_ILi128EEES8_EEENS_10bfloat16_tEfNS_4arch4Sm80ELb0ELb1ELb1ELb0ELb0ELb0ELb0ELb0ELi2ELi2ELi4ELi2ELb1EEENS1_24CollectiveEpilogueBwdGQAISA_fSD_Li256ELb0ELb0EEENS1_19SingleTileSchedulerILb0ELb0ELb0ELi128EEEEEEEEEvNT_6ParamsE$_ZZN4cute14transform_leafINS_15ArithmeticTupleIJiiEEERNS_8identityEEEDaRKT_OT0_ENKUlRKT_E_clIiEEDaSC_)
        /*1faa8*/ 	.word	0x00000000


	//----- nvinfo : EIATTR_FRAME_SIZE
	.align		4
.L_21628:
        /*1faac*/ 	.byte	0x04, 0x11
        /*1faae*/ 	.short	(.L_21630 - .L_21629)
	.align		4
.L_21629:
        /*1fab0*/ 	.word	index@($_ZN7cutlass13device_kernelIN5flash19enable_sm80_to_sm89INS1_16FlashAttnBwdSm80INS1_25CollectiveMainloopBwdSm80ILi2ELi2EN4cute5tupleIJNS5_1CILi64EEENS7_ILi128EEES8_EEENS_10bfloat16_tEfNS_4arch4Sm80ELb0ELb1ELb1ELb0ELb0ELb0ELb0ELb0ELi2ELi2ELi4ELi2ELb1EEENS1_24CollectiveEpilogueBwdGQAISA_fSD_Li256ELb0ELb0EEENS1_19SingleTileSchedulerILb0ELb0ELb0ELi128EEEEEEEEEvNT_6ParamsE$_ZZN4cute14transform_leafINS_15ArithmeticTupleIJNS1_IJiiEEEiiiEEENS_8identityEEEDaRKT_OT0_ENKUlRKT_E_clIiEEDaSC_)
        /*1fab4*/ 	.word	0x00000000


	//----- nvinfo : EIATTR_FRAME_SIZE
	.align		4
.L_21630:
        /*1fab8*/ 	.byte	0x04, 0x11
        /*1faba*/ 	.short	(.L_21632 - .L_21631)
	.align		4
.L_21631:
        /*1fabc*/ 	.word	index@($_ZN7cutlass13device_kernelIN5flash19enable_sm80_to_sm89INS1_16FlashAttnBwdSm80INS1_25CollectiveMainloopBwdSm80ILi2ELi2EN4cute5tupleIJNS5_1CILi64EEENS7_ILi128EEES8_EEENS_10bfloat16_tEfNS_4arch4Sm80ELb0ELb1ELb1ELb0ELb0ELb0ELb0ELb0ELi2ELi2ELi4ELi2ELb1EEENS1_24CollectiveEpilogueBwdGQAISA_fSD_Li256ELb0ELb0EEENS1_19SingleTileSchedulerILb0ELb0ELb0ELi128EEEEEEEEEvNT_6ParamsE$_ZZN4cute14transform_leafINS_15ArithmeticTupleIJNS1_IJiiEEEiiiEEENS_8identityEEEDaRKT_OT0_ENKUlRKT_E_clIS2_EEDaSC_)
        /*1fac0*/ 	.word	0x00000000


	//----- nvinfo : EIATTR_FRAME_SIZE
	.align		4
.L_21632:
        /*1fac4*/ 	.byte	0x04, 0x11
        /*1fac6*/ 	.short	(.L_21634 - .L_21633)
	.align		4
.L_21633:
        /*1fac8*/ 	.word	index@($_ZN7cutlass13device_kernelIN5flash19enable_sm80_to_sm89INS1_16FlashAttnBwdSm80INS1_25CollectiveMainloopBwdSm80ILi2ELi2EN4cute5tupleIJNS5_1CILi64EEENS7_ILi128EEES8_EEENS_10bfloat16_tEfNS_4arch4Sm80ELb0ELb1ELb1ELb0ELb0ELb0ELb0ELb0ELi2ELi2ELi4ELi2ELb1EEENS1_24CollectiveEpilogueBwdGQAISA_fSD_Li256ELb0ELb0EEENS1_19SingleTileSchedulerILb0ELb0ELb0ELi128EEEEEEEEEvNT_6ParamsE$_ZZN4cute12filter_tupleINS_5tupleIJNS_10UnderscoreES2_S2_iEEENS1_IJNS1_IJNS_1CILi1EEENS4_ILi0EEEEEElS6_lEEEZNS_5sliceIS3_S8_EEDaRKT_RKT0_EUlRKT_RKT0_E_EEDaSC_SF_OT1_ENKUlDpSI_E_clIJNS1_IJS7_EEENS1_IJlEEENS1_IJS6_EEENS1_IJEEEEEEDaSP_)
        /*1facc*/ 	.word	0x00000000


	//----- nvinfo : EIATTR_FRAME_SIZE
	.align		4
.L_21634:
        /*1fad0*/ 	.byte	0x04, 0x11
        /*1fad2*/ 	.short	(.L_21636 - .L_21635)
	.align		4
.L_21635:
        /*1fad4*/ 	.word	index@($_ZN7cutlass13device_kernelIN5flash19enable_sm80_to_sm89INS1_16FlashAttnBwdSm80INS1_25CollectiveMainloopBwdSm80ILi2ELi2EN4cute5tupleIJNS5_1CILi64EEENS7_ILi128EEES8_EEENS_10bfloat16_tEfNS_4arch4Sm80ELb0ELb1ELb1ELb0ELb0ELb0ELb0ELb0ELi2ELi2ELi4ELi2ELb1EEENS1_24CollectiveEpilogueBwdGQAISA_fSD_Li256ELb0ELb0EEENS1_19SingleTileSchedulerILb0ELb0ELb0ELi128EEEEEEEEEvNT_6ParamsE$_ZN73_INTERNAL_24fd9406_37_flash_bwd_hdim64_bf16_softcap_sm80_cu_8e232a79_330724__cvta_generic_to_sharedEPKv)
        /*1fad8*/ 	.word	0x00000000


	//----- nvinfo : EIATTR_FRAME_SIZE
	.align		4
.L_21636:
        /*1fadc*/ 	.byte	0x04, 0x11
        /*1fade*/ 	.short	(.L_21638 - .L_21637)
	.align		4
.L_21637:
        /*1fae0*/ 	.word	index@($_ZN7cutlass13device_kernelIN5flash19enable_sm80_to_sm89INS1_16FlashAttnBwdSm80INS1_25CollectiveMainloopBwdSm80ILi2ELi2EN4cute5tupleIJNS5_1CILi64EEENS7_ILi128EEES8_EEENS_10bfloat16_tEfNS_4arch4Sm80ELb0ELb1ELb1ELb0ELb0ELb0ELb0ELb0ELi2ELi2ELi4ELi2ELb1EEENS1_24CollectiveEpilogueBwdGQAISA_fSD_Li256ELb0ELb0EEENS1_19SingleTileSchedulerILb0ELb0ELb0ELi128EEEEEEEEEvNT_6ParamsE$_ZN4cute8smem_ptrIPfECI1NS_12iter_adaptorIS1_S2_EEES1_)
        /*1fae4*/ 	.word	0x00000000


	//----- nvinfo : EIATTR_FRAME_SIZE
	.align		4
.L_21638:
        /*1fae8*/ 	.byte	0x04, 0x11
        /*1faea*/ 	.short	(.L_21640 - .L_21639)
	.align		4
.L_21639:
        /*1faec*/ 	.word	index@($_ZN7cutlass13device_kernelIN5flash19enable_sm80_to_sm89INS1_16FlashAttnBwdSm80INS1_25CollectiveMainloopBwdSm80ILi2ELi2EN4cute5tupleIJNS5_1CILi64EEENS7_ILi128EEES8_EEENS_10bfloat16_tEfNS_4arch4Sm80ELb0ELb1ELb1ELb0ELb0ELb0ELb0ELb0ELi2ELi2ELi4ELi2ELb1EEENS1_24CollectiveEpilogueBwdGQAISA_fSD_Li256ELb0ELb0EEENS1_19SingleTileSchedulerILb0ELb0ELb0ELi128EEEEEEEEEvNT_6ParamsE$_ZN4cute8smem_ptrIPN7cutlass9uint128_tEECI1NS_12iter_adaptorIS3_S4_EEES3_)
        /*1faf0*/ 	.word	0x00000000


	//----- nvinfo : EIATTR_FRAME_SIZE
	.align		4
.L_21640:
        /*1faf4*/ 	.byte	0x04, 0x11
        /*1faf6*/ 	.short	(.L_21642 - .L_21641)
	.align		4
.L_21641:
        /*1faf8*/ 	.word	index@($_ZN7cutlass13device_kernelIN5flash19enable_sm80_to_sm89INS1_16FlashAttnBwdSm80INS1_25CollectiveMainloopBwdSm80ILi2ELi2EN4cute5tupleIJNS5_1CILi64EEENS7_ILi128EEES8_EEENS_10bfloat16_tEfNS_4arch4Sm80ELb0ELb1ELb1ELb0ELb0ELb0ELb0ELb0ELi2ELi2ELi4ELi2ELb1EEENS1_24CollectiveEpilogueBwdGQAISA_fSD_Li256ELb0ELb0EEENS1_19SingleTileSchedulerILb0ELb0ELb0ELi128EEEEEEEEEvNT_6ParamsE$_ZN4cute8smem_ptrIPN7cutlass10bfloat16_tEECI1NS_12iter_adaptorIS3_S4_EEES3_)
        /*1fafc*/ 	.word	0x00000000


	//----- nvinfo : EIATTR_FRAME_SIZE
	.align		4
.L_21642:
        /*1fb00*/ 	.byte	0x04, 0x11
        /*1fb02*/ 	.short	(.L_21644 - .L_21643)
	.align		4
.L_21643:
        /*1fb04*/ 	.word	index@($_ZN7cutlass13device_kernelIN5flash19enable_sm80_to_sm89INS1_16FlashAttnBwdSm80INS1_25CollectiveMainloopBwdSm80ILi2ELi2EN4cute5tupleIJNS5_1CILi64EEENS7_ILi128EEES8_EEENS_10bfloat16_tEfNS_4arch4Sm80ELb0ELb1ELb1ELb0ELb0ELb0ELb0ELb0ELi2ELi2ELi4ELi2ELb1EEENS1_24CollectiveEpilogueBwdGQAISA_fSD_Li256ELb0ELb0EEENS1_19SingleTileSchedulerILb0ELb0ELb0ELi128EEEEEEEEEvNT_6ParamsE$_ZN4cute8gmem_ptrIPKfECI1NS_12iter_adaptorIS2_S3_EEES2_)
        /*1fb08*/ 	.word	0x00000000


	//----- nvinfo : EIATTR_FRAME_SIZE
	.align		4
.L_21644:
        /*1fb0c*/ 	.byte	0x04, 0x11
        /*1fb0e*/ 	.short	(.L_21646 - .L_21645)
	.align		4
.L_21645:
        /*1fb10*/ 	.word	index@($_ZN7cutlass13device_kernelIN5flash19enable_sm80_to_sm89INS1_16FlashAttnBwdSm80INS1_25CollectiveMainloopBwdSm80ILi2ELi2EN4cute5tupleIJNS5_1CILi64EEENS7_ILi128EEES8_EEENS_10bfloat16_tEfNS_4arch4Sm80ELb0ELb1ELb1ELb0ELb0ELb0ELb0ELb0ELi2ELi2ELi4ELi2ELb1EEENS1_24CollectiveEpilogueBwdGQAISA_fSD_Li256ELb0ELb0EEENS1_19SingleTileSchedulerILb0ELb0ELb0ELi128EEEEEEEEEvNT_6ParamsE$_ZN4cute8gmem_ptrIPKN7cutlass9uint128_tEECI1NS_12iter_adaptorIS4_S5_EEES4_)
        /*1fb14*/ 	.word	0x00000000


	//----- nvinfo : EIATTR_FRAME_SIZE
	.align		4
.L_21646:
        /*1fb18*/ 	.byte	0x04, 0x11
        /*1fb1a*/ 	.short	(.L_21648 - .L_21647)
	.align		4
.L_21647:
        /*1fb1c*/ 	.word	index@($_ZN7cutlass13device_kernelIN5flash19enable_sm80_to_sm89INS1_16FlashAttnBwdSm80INS1_25CollectiveMainloopBwdSm80ILi2ELi2EN4cute5tupleIJNS5_1CILi64EEENS7_ILi128EEES8_EEENS_10bfloat16_tEfNS_4arch4Sm80ELb0ELb1ELb1ELb0ELb0ELb0ELb0ELb0ELi2ELi2ELi4ELi2ELb1EEENS1_24CollectiveEpilogueBwdGQAISA_fSD_Li256ELb0ELb0EEENS1_19SingleTileSchedulerILb0ELb0ELb0ELi128EEEEEEEEEvNT_6ParamsE$_ZN4cute8gmem_ptrIPKN7cutlass10bfloat16_tEECI1NS_12iter_adaptorIS4_S5_EEES4_)
        /*1fb20*/ 	.word	0x00000000


	//----- nvinfo : EIATTR_FRAME_SIZE
	.align		4
.L_21648:
        /*1fb24*/ 	.byte	0x04, 0x11
        /*1fb26*/ 	.short	(.L_21650 - .L_21649)
	.align		4
.L_21649:
        /*1fb28*/ 	.word	index@($_ZN7cutlass13device_kernelIN5flash19enable_sm80_to_sm89INS1_16FlashAttnBwdSm80INS1_25CollectiveMainloopBwdSm80ILi2ELi2EN4cute5tupleIJNS5_1CILi64EEENS7_ILi128EEES8_EEENS_10bfloat16_tEfNS_4arch4Sm80ELb0ELb1ELb1ELb0ELb0ELb0ELb0ELb0ELi2ELi2ELi4ELi2ELb1EEENS1_24CollectiveEpilogueBwdGQAISA_fSD_Li256ELb0ELb0EEENS1_19SingleTileSchedulerILb0ELb0ELb0ELi128EEEEEEEEEvNT_6ParamsE$_ZN4cute5tupleIJiiEEC2ERKiS3_)
        /*1fb2c*/ 	.word	0x00000000


	//----- nvinfo : EIATTR_FRAME_SIZE
	.align		4
.L_21650:
        /*1fb30*/ 	.byte	0x04, 0x11
        /*1fb32*/ 	.short	(.L_21652 - .L_21651)
	.align		4
.L_21651:
        /*1fb34*/ 	.word	index@($_ZN7cutlass13device_kernelIN5flash19enable_sm80_to_sm89INS1_16FlashAttnBwdSm80INS1_25CollectiveMainloopBwdSm80ILi2ELi2EN4cute5tupleIJNS5_1CILi64EEENS7_ILi128EEES8_EEENS_10bfloat16_tEfNS_4arch4Sm80ELb0ELb1ELb1ELb0ELb0ELb0ELb0ELb0ELi2ELi2ELi4ELi2ELb1EEENS1_24CollectiveEpilogueBwdGQAISA_fSD_Li256ELb0ELb0EEENS1_19SingleTileSchedulerILb0ELb0ELb0ELi128EEEEEEEEEvNT_6ParamsE$_ZN4cute5tupleIJiNS_1CILi0EEEEEC2ERKiRKS2_)
        /*1fb38*/ 	.word	0x00000000


	//----- nvinfo : EIATTR_FRAME_SIZE
	.align		4
.L_21652:
        /*1fb3c*/ 	.byte	0x04, 0x11
        /*1fb3e*/ 	.short	(.L_21654 - .L_21653)
	.align		4
.L_21653:
        /*1fb40*/ 	.word	index@($_ZN7cutlass13device_kernelIN5flash19enable_sm80_to_sm89INS1_16FlashAttnBwdSm80INS1_25CollectiveMainloopBwdSm80ILi2ELi2EN4cute5tupleIJNS5_1CILi64EEENS7_ILi128EEES8_EEENS_10bfloat16_tEfNS_4arch4Sm80ELb0ELb1ELb1ELb0ELb0ELb0ELb0ELb0ELi2ELi2ELi4ELi2ELb1EEENS1_24CollectiveEpilogueBwdGQAISA_fSD_Li256ELb0ELb0EEENS1_19SingleTileSchedulerILb0ELb0ELb0ELi128EEEEEEEEEvNT_6ParamsE$_ZN4cute5tupleIJiEEC2ERKi)
        /*1fb44*/ 	.word	0x00000000


	//----- nvinfo : EIATTR_FRAME_SIZE
	.align		4
.L_21654:
        /*1fb48*/ 	.byte	0x04, 0x11
        /*1fb4a*/ 	.short	(.L_21656 - .L_21655)
	.align		4
.L_21655:
        /*1fb4c*/ 	.word	index@($_ZN7cutlass13device_kernelIN5flash19enable_sm80_to_sm89INS1_16FlashAttnBwdSm80INS1_25CollectiveMainloopBwdSm80ILi2ELi2EN4cute5tupleIJNS5_1CILi64EEENS7_ILi128EEES8_EEENS_10bfloat16_tEfNS_4arch4Sm80ELb0ELb1ELb1ELb0ELb0ELb0ELb0ELb0ELi2ELi2ELi4ELi2ELb1EEENS1_24CollectiveEpilogueBwdGQAISA_fSD_Li256ELb0ELb0EEENS1_19SingleTileSchedulerILb0ELb0ELb0ELi128EEEEEEEEEvNT_6ParamsE$_ZN4cute5tupleIJNS_1CILi0EEEiiiEEC2ERKS2_RKiS7_S7_)
        /*1fb50*/ 	.word	0x00000000


	//----- nvinfo : EIATTR_FRAME_SIZE
	.align		4
.L_21656:
        /*1fb54*/ 	.byte	0x04, 0x11
        /*1fb56*/ 	.short	(.L_21658 - .L_21657)
	.align		4
.L_21657:
        /*1fb58*/ 	.word	index@($_ZN7cutlass13device_kernelIN5flash19enable_sm80_to_sm89INS1_16FlashAttnBwdSm80INS1_25CollectiveMainloopBwdSm80ILi2ELi2EN4cute5tupleIJNS5_1CILi64EEENS7_ILi128EEES8_EEENS_10bfloat16_tEfNS_4arch4Sm80ELb0ELb1ELb1ELb0ELb0ELb0ELb0ELb0ELi2ELi2ELi4ELi2ELb1EEENS1_24CollectiveEpilogueBwdGQAISA_fSD_Li256ELb0ELb0EEENS1_19SingleTileSchedulerILb0ELb0ELb0ELi128EEEEEEEEEvNT_6ParamsE$_ZN4cute5tupleIJNS_1CILi0EEEiEEC2ERKS2_RKi)
        /*1fb5c*/ 	.word	0x00000000


	//----- nvinfo : EIATTR_FRAME_SIZE
	.align		4
.L_21658:
        /*1fb60*/ 	.byte	0x04, 0x11
        /*1fb62*/ 	.short	(.L_21660 - .L_21659)
	.align		4
.L_21659:
        /*1fb64*/ 	.word	index@($_ZN7cutlass13device_kernelIN5flash19enable_sm80_to_sm89INS1_16FlashAttnBwdSm80INS1_25CollectiveMainloopBwdSm80ILi2ELi2EN4cute5tupleIJNS5_1CILi64EEENS7_ILi128EEES8_EEENS_10bfloat16_tEfNS_4arch4Sm80ELb0ELb1ELb1ELb0ELb0ELb0ELb0ELb0ELi2ELi2ELi4ELi2ELb1EEENS1_24CollectiveEpilogueBwdGQAISA_fSD_Li256ELb0ELb0EEENS1_19SingleTileSchedulerILb0ELb0ELb0ELi128EEEEEEEEEvNT_6ParamsE$_ZN4cute5tupleIJNS_1CILi0EEES2_iiEEC2ERKS2_S5_RKiS7_)
        /*1fb68*/ 	.word	0x00000000


	//----- nvinfo : EIATTR_FRAME_SIZE
	.align		4
.L_21660:
        /*1fb6c*/ 	.byte	0x04, 0x11
        /*1fb6e*/ 	.short	(.L_21662 - .L_21661)
	.align		4
.L_21661:
        /*1fb70*/ 	.word	index@($_ZN7cutlass13device_kernelIN5flash19enable_sm80_to_sm89INS1_16FlashAttnBwdSm80INS1_25CollectiveMainloopBwdSm80ILi2ELi2EN4cute5tupleIJNS5_1CILi64EEENS7_ILi128EEES8_EEENS_10bfloat16_tEfNS_4arch4Sm80ELb0ELb1ELb1ELb0ELb0ELb0ELb0ELb0ELi2ELi2ELi4ELi2ELb1EEENS1_24CollectiveEpilogueBwdGQAISA_fSD_Li256ELb0ELb0EEENS1_19SingleTileSchedulerILb0ELb0ELb0ELi128EEEEEEEEEvNT_6ParamsE$_ZN4cute5tupleIJNS_1CILi0EEES2_iEEC2ERKS2_S5_RKi)
        /*1fb74*/ 	.word	0x00000000


	//----- nvinfo : EIATTR_FRAME_SIZE
	.align		4
.L_21662:
        /*1fb78*/ 	.byte	0x04, 0x11
        /*1fb7a*/ 	.short	(.L_21664 - .L_21663)
	.align		4
.L_21663:
        /*1fb7c*/ 	.word	index@($_ZN7cutlass13device_kernelIN5flash19enable_sm80_to_sm89INS1_16FlashAttnBwdSm80INS1_25CollectiveMainloopBwdSm80ILi2ELi2EN4cute5tupleIJNS5_1CILi64EEENS7_ILi128EEES8_EEENS_10bfloat16_tEfNS_4arch4Sm80ELb0ELb1ELb1ELb0ELb0ELb0ELb0ELb0ELi2ELi2ELi4ELi2ELb1EEENS1_24CollectiveEpilogueBwdGQAISA_fSD_Li256ELb0ELb0EEENS1_19SingleTileSchedulerILb0ELb0ELb0ELi128EEEEEEEEEvNT_6ParamsE$_ZN4cute5tupleIJNS_1CILi0EEES2_S2_iEEC2ERKS2_S5_S5_RKi)
        /*1fb80*/ 	.word	0x00000000


	//----- nvinfo : EIATTR_FRAME_SIZE
	.align		4
.L_21664:
        /*1fb84*/ 	.byte	0x04, 0x11
        /*1fb86*/ 	.short	(.L_21666 - .L_21665)
	.align		4
.L_21665:
        /*1fb88*/ 	.word	index@($_ZN7cutlass13device_kernelIN5flash19enable_sm80_to_sm89INS1_16FlashAttnBwdSm80INS1_25CollectiveMainloopBwdSm80ILi2ELi2EN4cute5tupleIJNS5_1CILi64EEENS7_ILi128EEES8_EEENS_10bfloat16_tEfNS_4arch4Sm80ELb0ELb1ELb1ELb0ELb0ELb0ELb0ELb0ELi2ELi2ELi4ELi2ELb1EEENS1_24CollectiveEpilogueBwdGQAISA_fSD_Li256ELb0ELb0EEENS1_19SingleTileSchedulerILb0ELb0ELb0ELi128EEEEEEEEEvNT_6ParamsE$_ZN4cute5tupleIJNS_15ArithmeticTupleIJiiEEEiiiEEC2ERKS2_RKiS7_S7_)
        /*1fb8c*/ 	.word	0x00000000


	//----- nvinfo : EIATTR_FRAME_SIZE
	.align		4
.L_21666:
        /*1fb90*/ 	.byte	0x04, 0x11
        /*1fb92*/ 	.short	(.L_21668 - .L_21667)
	.align		4
.L_21667:
        /*1fb94*/ 	.word	index@($_ZN7cutlass13device_kernelIN5flash19enable_sm80_to_sm89INS1_16FlashAttnBwdSm80INS1_25CollectiveMainloopBwdSm80ILi2ELi2EN4cute5tupleIJNS5_1CILi64EEENS7_ILi128EEES8_EEENS_10bfloat16_tEfNS_4arch4Sm80ELb0ELb1ELb1ELb0ELb0ELb0ELb0ELb0ELi2ELi2ELi4ELi2ELb1EEENS1_24CollectiveEpilogueBwdGQAISA_fSD_Li256ELb0ELb0EEENS1_19SingleTileSchedulerILb0ELb0ELb0ELi128EEEEEEEEEvNT_6ParamsE$_ZN4cute5tupleIJNS_15ArithmeticTupleIJiiEEEEEC2ERKS2_)
        /*1fb98*/ 	.word	0x00000000


	//----- nvinfo : EIATTR_FRAME_SIZE
	.align		4
.L_21668:
        /*1fb9c*/ 	.byte	0x04, 0x11
        /*1fb9e*/ 	.short	(.L_21670 - .L_21669)
	.align		4
.L_21669:
        /*1fba0*/ 	.word	index@($_ZN7cutlass13device_kernelIN5flash19enable_sm80_to_sm89INS1_16FlashAttnBwdSm80INS1_25CollectiveMainloopBwdSm80ILi2ELi2EN4cute5tupleIJNS5_1CILi64EEENS7_ILi128EEES8_EEENS_10bfloat16_tEfNS_4arch4Sm80ELb0ELb1ELb1ELb0ELb0ELb0ELb0ELb0ELi2ELi2ELi4ELi2ELb1EEENS1_24CollectiveEpilogueBwdGQAISA_fSD_Li256ELb0ELb0EEENS1_19SingleTileSchedulerILb0ELb0ELb0ELi128EEEEEEEEEvNT_6ParamsE$_ZN4cute5tupleIJNS_15ArithmeticTupleIJiEEEEEC2ERKS2_)
        /*1fba4*/ 	.word	0x00000000


	//----- nvinfo : EIATTR_FRAME_SIZE
	.align		4
.L_21670:
        /*1fba8*/ 	.byte	0x04, 0x11
        /*1fbaa*/ 	.short	(.L_21672 - .L_21671)
	.align		4
.L_21671:
        /*1fbac*/ 	.word	index@($_ZN7cutlass13device_kernelIN5flash19enable_sm80_to_sm89INS1_16FlashAttnBwdSm80INS1_25CollectiveMainloopBwdSm80ILi2ELi2EN4cute5tupleIJNS5_1CILi64EEENS7_ILi128EEES8_EEENS_10bfloat16_tEfNS_4arch4Sm80ELb0ELb1ELb1ELb0ELb0ELb0ELb0ELb0ELi2ELi2ELi4ELi2ELb1EEENS1_24CollectiveEpilogueBwdGQAISA_fSD_Li256ELb0ELb0EEENS1_19SingleTileSchedulerILb0ELb0ELb0ELi128EEEEEEEEEvNT_6ParamsE$_ZN4cute5tupleIJNS_15ArithmeticTupleIJNS_1CILi0EEEiEEEEEC2ERKS4_)
        /*1fbb0*/ 	.word	0x00000000


	//----- nvinfo : EIATTR_FRAME_SIZE
	.align		4
.L_21672:
        /*1fbb4*/ 	.byte	0x04, 0x11
        /*1fbb6*/ 	.short	(.L_21674 - .L_21673)
	.align		4
.L_21673:
        /*1fbb8*/ 	.word	index@($_ZN7cutlass13device_kernelIN5flash19enable_sm80_to_sm89INS1_16FlashAttnBwdSm80INS1_25CollectiveMainloopBwdSm80ILi2ELi2EN4cute5tupleIJNS5_1CILi64EEENS7_ILi128EEES8_EEENS_10bfloat16_tEfNS_4arch4Sm80ELb0ELb1ELb1ELb0ELb0ELb0ELb0ELb0ELi2ELi2ELi4ELi2ELb1EEENS1_24CollectiveEpilogueBwdGQAISA_fSD_Li256ELb0ELb0EEENS1_19SingleTileSchedulerILb0ELb0ELb0ELi128EEEEEEEEEvNT_6ParamsE$_ZN4cute5tupleIJNS0_IJNS0_IJNS_1CILi8EEENS1_ILi1EEEEEENS1_ILi2EEES3_EEENS0_IJNS0_IJS3_NS1_ILi0EEEEEElS7_EEEEEC2ERKS6_RKS9_)
        /*1fbbc*/ 	.word	0x00000000


	//----- nvinfo : EIATTR_FRAME_SIZE
	.align		4
.L_21674:
        /*1fbc0*/ 	.byte	0x04, 0x11
        /*1fbc2*/ 	.short	(.L_21676 - .L_21675)
	.align		4
.L_21675:
        /*1fbc4*/ 	.word	index@($_ZN7cutlass13device_kernelIN5flash19enable_sm80_to_sm89INS1_16FlashAttnBwdSm80INS1_25CollectiveMainloopBwdSm80ILi2ELi2EN4cute5tupleIJNS5_1CILi64EEENS7_ILi128EEES8_EEENS_10bfloat16_tEfNS_4arch4Sm80ELb0ELb1ELb1ELb0ELb0ELb0ELb0ELb0ELi2ELi2ELi4ELi2ELb1EEENS1_24CollectiveEpilogueBwdGQAISA_fSD_Li256ELb0ELb0EEENS1_19SingleTileSchedulerILb0ELb0ELb0ELi128EEEEEEEEEvNT_6ParamsE$_ZN4cute3eso3ESOILb1ELb0EJNS_6LayoutINS_5tupleIJNS3_IJNS_1CILi8EEENS4_ILi1EEEEEENS4_ILi2EEES6_EEENS3_IJNS3_IJS6_NS4_ILi0EEEEEENS4_ILi2048EEESA_EEEEEiEEC2ERKSE_RKi)
        /*1fbc8*/ 	.word	0x00000000


	//----- nvinfo : EIATTR_FRAME_SIZE
	.align		4
.L_21676:
        /*1fbcc*/ 	.byte	0x04, 0x11
        /*1fbce*/ 	.short	(.L_21678 - .L_21677)
	.align		4
.L_21677:
        /*1fbd0*/ 	.word	index@($_ZN7cutlass13device_kernelIN5flash19enable_sm80_to_sm89INS1_16FlashAttnBwdSm80INS1_25CollectiveMainloopBwdSm80ILi2ELi2EN4cute5tupleIJNS5_1CILi64EEENS7_ILi128EEES8_EEENS_10bfloat16_tEfNS_4arch4Sm80ELb0ELb1ELb1ELb0ELb0ELb0ELb0ELb0ELi2ELi2ELi4ELi2ELb1EEENS1_24CollectiveEpilogueBwdGQAISA_fSD_Li256ELb0ELb0EEENS1_19SingleTileSchedulerILb0ELb0ELb0ELi128EEEEEEEEEvNT_6ParamsE$_ZN4cute3eso3ESOILb1ELb0EJNS_6LayoutINS_5tupleIJNS3_IJNS_1CILi8EEENS4_ILi1EEEEEENS4_ILi2EEES6_EEENS3_IJNS3_IJS6_NS4_ILi0EEEEEENS4_ILi2048EEESA_EEEEENS_10ViewEngineINS_8smem_ptrIPN7cutlass10bfloat16_tEEEEEEEC2ERKSE_RKSL_)
        /*1fbd4*/ 	.word	0x00000000


	//----- nvinfo : EIATTR_FRAME_SIZE
	.align		4
.L_21678:
        /*1fbd8*/ 	.byte	0x04, 0x11
        /*1fbda*/ 	.short	(.L_21680 - .L_21679)
	.align		4
.L_21679:
        /*1fbdc*/ 	.word	index@($_ZN7cutlass13device_kernelIN5flash19enable_sm80_to_sm89INS1_16FlashAttnBwdSm80INS1_25CollectiveMainloopBwdSm80ILi2ELi2EN4cute5tupleIJNS5_1CILi64EEENS7_ILi128EEES8_EEENS_10bfloat16_tEfNS_4arch4Sm80ELb0ELb1ELb1ELb0ELb0ELb0ELb0ELb0ELi2ELi2ELi4ELi2ELb1EEENS1_24CollectiveEpilogueBwdGQAISA_fSD_Li256ELb0ELb0EEENS1_19SingleTileSchedulerILb0ELb0ELb0ELi128EEEEEEEEEvNT_6ParamsE$_ZN4cute3eso3ESOILb1ELb0EJNS_6LayoutINS_5tupleIJNS3_IJNS_1CILi8EEENS4_ILi1EEEEEEEEENS3_IJNS3_IJS6_NS4_ILi0EEEEEEEEEEElEEC2ERKSC_RKl)
        /*1fbe0*/ 	.word	0x00000000


	//----- nvinfo : EIATTR_FRAME_SIZE
	.align		4
.L_21680:
        /*1fbe4*/ 	.byte	0x04, 0x11
        /*1fbe6*/ 	.short	(.L_21682 - .L_21681)
	.align		4
.L_21681:
        /*1fbe8*/ 	.word	index@($_ZN7cutlass13device_kernelIN5flash19enable_sm80_to_sm89INS1_16FlashAttnBwdSm80INS1_25CollectiveMainloopBwdSm80ILi2ELi2EN4cute5tupleIJNS5_1CILi64EEENS7_ILi128EEES8_EEENS_10bfloat16_tEfNS_4arch4Sm80ELb0ELb1ELb1ELb0ELb0ELb0ELb0ELb0ELi2ELi2ELi4ELi2ELb1EEENS1_24CollectiveEpilogueBwdGQAISA_fSD_Li256ELb0ELb0EEENS1_19SingleTileSchedulerILb0ELb0ELb0ELi128EEEEEEEEEvNT_6ParamsE$_ZN4cute3eso3ESOILb1ELb0EJNS_6LayoutINS_5tupleIJNS3_IJNS_1CILi8EEENS4_ILi1EEEEEEEEENS3_IJNS3_IJS6_NS4_ILi0EEEEEEEEEEEiEEC2ERKSC_RKi)
        /*1fbec*/ 	.word	0x00000000


	//----- nvinfo : EIATTR_FRAME_SIZE
	.align		4
.L_21682:
        /*1fbf0*/ 	.byte	0x04, 0x11
        /*1fbf2*/ 	.short	(.L_21684 - .L_21683)
	.align		4
.L_21683:
        /*1fbf4*/ 	.word	index@($_ZN7cutlass13device_kernelIN5flash19enable_sm80_to_sm89INS1_16FlashAttnBwdSm80INS1_25CollectiveMainloopBwdSm80ILi2ELi2EN4cute5tupleIJNS5_1CILi64EEENS7_ILi128EEES8_EEENS_10bfloat16_tEfNS_4arch4Sm80ELb0ELb1ELb1ELb0ELb0ELb0ELb0ELb0ELi2ELi2ELi4ELi2ELb1EEENS1_24CollectiveEpilogueBwdGQAISA_fSD_Li256ELb0ELb0EEENS1_19SingleTileSchedulerILb0ELb0ELb0ELi128EEEEEEEEEvNT_6ParamsE$_ZN4cute3eso3ESOILb1ELb0EJNS_6LayoutINS_5tupleIJNS3_IJNS_1CILi8EEENS4_ILi1EEEEEEEEENS3_IJNS3_IJS6_NS4_ILi0EEEEEEEEEEENS_10ViewEngineINS_8smem_ptrIPN7cutlass10bfloat16_tEEEEEEEC2ERKSC_RKSJ_)
        /*1fbf8*/ 	.word	0x00000000


	//----- nvinfo : EIATTR_FRAME_SIZE
	.align		4
.L_21684:
        /*1fbfc*/ 	.byte	0x04, 0x11
        /*1fbfe*/ 	.short	(.L_21686 - .L_21685)
	.align		4
.L_21685:
        /*1fc00*/ 	.word	index@($_ZN7cutlass13device_kernelIN5flash19enable_sm80_to_sm89INS1_16FlashAttnBwdSm80INS1_25CollectiveMainloopBwdSm80ILi2ELi2EN4cute5tupleIJNS5_1CILi64EEENS7_ILi128EEES8_EEENS_10bfloat16_tEfNS_4arch4Sm80ELb0ELb1ELb1ELb0ELb0ELb0ELb0ELb0ELi2ELi2ELi4ELi2ELb1EEENS1_24CollectiveEpilogueBwdGQAISA_fSD_Li256ELb0ELb0EEENS1_19SingleTileSchedulerILb0ELb0ELb0ELi128EEEEEEEEEvNT_6ParamsE$_ZN4cute3eso3ESOILb1ELb0EJNS_6LayoutINS_5tupleIJNS3_IJNS_1CILi8EEENS4_ILi1EEEEEEEEENS3_IJNS3_IJS6_NS4_ILi0EEEEEEEEEEENS_10ViewEngineINS_8gmem_ptrIPKN7cutlass10bfloat16_tEEEEEEEC2ERKSC_RKSK_)
        /*1fc04*/ 	.word	0x00000000


	//----- nvinfo : EIATTR_FRAME_SIZE
	.align		4
.L_21686:
        /*1fc08*/ 	.byte	0x04, 0x11
        /*1fc0a*/ 	.short	(.L_21688 - .L_21687)
	.align		4
.L_21687:
        /*1fc0c*/ 	.word	index@($_ZN7cutlass13device_kernelIN5flash19enable_sm80_to_sm89INS1_16FlashAttnBwdSm80INS1_25CollectiveMainloopBwdSm80ILi2ELi2EN4cute5tupleIJNS5_1CILi64EEENS7_ILi128EEES8_EEENS_10bfloat16_tEfNS_4arch4Sm80ELb0ELb1ELb1ELb0ELb0ELb0ELb0ELb0ELi2ELi2ELi4ELi2ELb1EEENS1_24CollectiveEpilogueBwdGQAISA_fSD_Li256ELb0ELb0EEENS1_19SingleTileSchedulerILb0ELb0ELb0ELi128EEEEEEEEEvNT_6ParamsE$_ZN4cute3eso3ESOILb1ELb0EJNS_6LayoutINS_5tupleIJNS3_IJNS_1CILi4EEENS4_ILi1EEEEEES6_EEENS3_IJNS3_IJS6_NS4_ILi0EEEEEES9_EEEEEiEEC2ERKSC_RKi)
        /*1fc10*/ 	.word	0x00000000


	//----- nvinfo : EIATTR_FRAME_SIZE
	.align		4
.L_21688:
        /*1fc14*/ 	.byte	0x04, 0x11
        /*1fc16*/ 	.short	(.L_21690 - .L_21689)
	.align		4
.L_21689:
        /*1fc18*/ 	.word	index@($_ZN7cutlass13device_kernelIN5flash19enable_sm80_to_sm89INS1_16FlashAttnBwdSm80INS1_25CollectiveMainloopBwdSm80ILi2ELi2EN4cute5tupleIJNS5_1CILi64EEENS7_ILi128EEES8_EEENS_10bfloat16_tEfNS_4arch4Sm80ELb0ELb1ELb1ELb0ELb0ELb0ELb0ELb0ELi2ELi2ELi4ELi2ELb1EEENS1_24CollectiveEpilogueBwdGQAISA_fSD_Li256ELb0ELb0EEENS1_19SingleTileSchedulerILb0ELb0ELb0ELi128EEEEEEEEEvNT_6ParamsE$_ZN4cute3eso3ESOILb1ELb0EJNS_6LayoutINS_5tupleIJNS3_IJNS_1CILi4EEENS4_ILi1EEEEEES6_EEENS3_IJNS3_IJS6_NS4_ILi0EEEEEES9_EEEEENS_10ViewEngineINS_8smem_ptrIPfEEEEEEC2ERKSC_RKSH_)
        /*1fc1c*/ 	.word	0x00000000


	//----- nvinfo : EIATTR_FRAME_SIZE
	.align		4
.L_21690:
        /*1fc20*/ 	.byte	0x04, 0x11
        /*1fc22*/ 	.short	(.L_21692 - .L_21691)
	.align		4
.L_21691:
        /*1fc24*/ 	.word	index@($_ZN7cutlass13device_kernelIN5flash19enable_sm80_to_sm89INS1_16FlashAttnBwdSm80INS1_25CollectiveMainloopBwdSm80ILi2ELi2EN4cute5tupleIJNS5_1CILi64EEENS7_ILi128EEES8_EEENS_10bfloat16_tEfNS_4arch4Sm80ELb0ELb1ELb1ELb0ELb0ELb0ELb0ELb0ELi2ELi2ELi4ELi2ELb1EEENS1_24CollectiveEpilogueBwdGQAISA_fSD_Li256ELb0ELb0EEENS1_19SingleTileSchedulerILb0ELb0ELb0ELi128EEEEEEEEEvNT_6ParamsE$_ZN4cute3eso3ESOILb1ELb0EJNS_6LayoutINS_5tupleIJNS3_IJNS_1CILi4EEENS4_ILi1EEEEEES6_EEENS3_IJNS3_IJS6_NS4_ILi0EEEEEES9_EEEEENS_10ViewEngineINS_8gmem_ptrIPKfEEEEEEC2ERKSC_RKSI_)
        /*1fc28*/ 	.word	0x00000000


	//----- nvinfo : EIATTR_FRAME_SIZE
	.align		4
.L_21692:
        /*1fc2c*/ 	.byte	0x04, 0x11
        /*1fc2e*/ 	.short	(.L_21694 - .L_21693)
	.align		4
.L_21693:
        /*1fc30*/ 	.word	index@($_ZN7cutlass13device_kernelIN5flash19enable_sm80_to_sm89INS1_16FlashAttnBwdSm80INS1_25CollectiveMainloopBwdSm80ILi2ELi2EN4cute5tupleIJNS5_1CILi64EEENS7_ILi128EEES8_EEENS_10bfloat16_tEfNS_4arch4Sm80ELb0ELb1ELb1ELb0ELb0ELb0ELb0ELb0ELi2ELi2ELi4ELi2ELb1EEENS1_24CollectiveEpilogueBwdGQAISA_fSD_Li256ELb0ELb0EEENS1_19SingleTileSchedulerILb0ELb0ELb0ELi128EEEEEEEEEvNT_6ParamsE$_ZN4cute3eso3ESOILb1ELb0EJNS_6LayoutINS_5tupleIJNS3_IJNS_1CILi4EEENS4_ILi1EEEEEEEEENS3_IJNS3_IJS6_NS4_ILi0EEEEEEEEEEENS_10ViewEngineINS_8smem_ptrIPfEEEEEEC2ERKSC_RKSH_)
        /*1fc34*/ 	.word	0x00000000


	//----- nvinfo : EIATTR_FRAME_SIZE
	.align		4
.L_21694:
        /*1fc38*/ 	.byte	0x04, 0x11
        /*1fc3a*/ 	.short	(.L_21696 - .L_21695)
	.align		4
.L_21695:
        /*1fc3c*/ 	.word	index@($_ZN7cutlass13device_kernelIN5flash19enable_sm80_to_sm89INS1_16FlashAttnBwdSm80INS1_25CollectiveMainloopBwdSm80ILi2ELi2EN4cute5tupleIJNS5_1CILi64EEENS7_ILi128EEES8_EEENS_10bfloat16_tEfNS_4arch4Sm80ELb0ELb1ELb1ELb0ELb0ELb0ELb0ELb0ELi2ELi2ELi4ELi2ELb1EEENS1_24CollectiveEpilogueBwdGQAISA_fSD_Li256ELb0ELb0EEENS1_19SingleTileSchedulerILb0ELb0ELb0ELi128EEEEEEEEEvNT_6ParamsE$_ZN4cute3eso3ESOILb1ELb0EJNS_6LayoutINS_5tupleIJNS3_IJNS_1CILi4EEENS4_ILi1EEEEEEEEENS3_IJNS3_IJS6_NS4_ILi0EEEEEEEEEEENS_10ViewEngineINS_8gmem_ptrIPKfEEEEEEC2ERKSC_RKSI_)
        /*1fc40*/ 	.word	0x00000000


	//----- nvinfo : EIATTR_FRAME_SIZE
	.align		4
.L_21696:
        /*1fc44*/ 	.byte	0x04, 0x11
        /*1fc46*/ 	.short	(.L_21698 - .L_21697)
	.align		4
.L_21697:
        /*1fc48*/ 	.word	index@($_ZN7cutlass13device_kernelIN5flash19enable_sm80_to_sm89INS1_16FlashAttnBwdSm80INS1_25CollectiveMainloopBwdSm80ILi2ELi2EN4cute5tupleIJNS5_1CILi64EEENS7_ILi128EEES8_EEENS_10bfloat16_tEfNS_4arch4Sm80ELb0ELb1ELb1ELb0ELb0ELb0ELb0ELb0ELi2ELi2ELi4ELi2ELb1EEENS1_24CollectiveEpilogueBwdGQAISA_fSD_Li256ELb0ELb0EEENS1_19SingleTileSchedulerILb0ELb0ELb0ELi128EEEEEEEEEvNT_6ParamsE$_ZN4cute3eso3ESOILb1ELb0EJNS_6LayoutINS_5tupleIJNS3_IJNS_1CILi1EEES5_EEEEEENS3_IJNS3_IJS5_NS4_ILi0EEEEEEEEEEENS_10ViewEngineINS_8smem_ptrIPN7cutlass9uint128_tEEEEEEEC2ERKSB_RKSI_)
        /*1fc4c*/ 	.word	0x00000000


	//----- nvinfo : EIATTR_FRAME_SIZE
	.align		4
.L_21698:
        /*1fc50*/ 	.byte	0x04, 0x11
        /*1fc52*/ 	.short	(.L_21700 - .L_21699)
	.align		4
.L_21699:
        /*1fc54*/ 	.word	index@($_ZN7cutlass13device_kernelIN5flash19enable_sm80_to_sm89INS1_16FlashAttnBwdSm80INS1_25CollectiveMainloopBwdSm80ILi2ELi2EN4cute5tupleIJNS5_1CILi64EEENS7_ILi128EEES8_EEENS_10bfloat16_tEfNS_4arch4Sm80ELb0ELb1ELb1ELb0ELb0ELb0ELb0ELb0ELi2ELi2ELi4ELi2ELb1EEENS1_24CollectiveEpilogueBwdGQAISA_fSD_Li256ELb0ELb0EEENS1_19SingleTileSchedulerILb0ELb0ELb0ELi128EEEEEEEEEvNT_6ParamsE$_ZN4cute3eso3ESOILb1ELb0EJNS_6LayoutINS_5tupleIJNS3_IJNS_1CILi1EEES5_EEEEEENS3_IJNS3_IJS5_NS4_ILi0EEEEEEEEEEENS_10ViewEngineINS_8gmem_ptrIPKN7cutlass9uint128_tEEEEEEEC2ERKSB_RKSJ_)
        /*1fc58*/ 	.word	0x00000000


	//----- nvinfo : EIATTR_FRAME_SIZE
	.align		4
.L_21700:
        /*1fc5c*/ 	.byte	0x04, 0x11
        /*1fc5e*/ 	.short	(.L_21702 - .L_21701)
	.align		4
.L_21701:
        /*1fc60*/ 	.word	index@($_ZN7cutlass13device_kernelIN5flash19enable_sm80_to_sm89INS1_16FlashAttnBwdSm80INS1_25CollectiveMainloopBwdSm80ILi2ELi2EN4cute5tupleIJNS5_1CILi64EEENS7_ILi128EEES8_EEENS_10bfloat16_tEfNS_4arch4Sm80ELb0ELb1ELb1ELb0ELb0ELb0ELb0ELb0ELi2ELi2ELi4ELi2ELb1EEENS1_24CollectiveEpilogueBwdGQAISA_fSD_Li256ELb0ELb0EEENS1_19SingleTileSchedulerILb0ELb0ELb0ELi128EEEEEEEEEvNT_6ParamsE$_ZN4cute3eso3ESOILb1ELb0EJNS_5tupleIJNS_1CILi1EEENS3_ILi0EEEEEElS5_EEC2ERKS6_RKlRKS5_)
        /*1fc64*/ 	.word	0x00000000


	//----- nvinfo : EIATTR_FRAME_SIZE
	.align		4
.L_21702:
        /*1fc68*/ 	.byte	0x04, 0x11
        /*1fc6a*/ 	.short	(.L_21704 - .L_21703)
	.align		4
.L_21703:
        /*1fc6c*/ 	.word	index@($_ZN7cutlass13device_kernelIN5flash19enable_sm80_to_sm89INS1_16FlashAttnBwdSm80INS1_25CollectiveMainloopBwdSm80ILi2ELi2EN4cute5tupleIJNS5_1CILi64EEENS7_ILi128EEES8_EEENS_10bfloat16_tEfNS_4arch4Sm80ELb0ELb1ELb1ELb0ELb0ELb0ELb0ELb0ELi2ELi2ELi4ELi2ELb1EEENS1_24CollectiveEpilogueBwdGQAISA_fSD_Li256ELb0ELb0EEENS1_19SingleTileSchedulerILb0ELb0ELb0ELi128EEEEEEEEEvNT_6ParamsE$_ZN4cute3eso3ESOILb1ELb0EJNS_5tupleIJNS2_IJNS_1CILi8EEENS3_ILi1EEEEEENS3_ILi2EEES5_EEENS2_IJNS2_IJS5_NS3_ILi0EEEEEElS9_EEEEEC2ERKS8_RKSB_)
        /*1fc70*/ 	.word	0x00000000


	//----- nvinfo : EIATTR_FRAME_SIZE
	.align		4
.L_21704:
        /*1fc74*/ 	.byte	0x04, 0x11
        /*1fc76*/ 	.short	(.L_21706 - .L_21705)
	.align		4
.L_21705:
        /*1fc78*/ 	.word	index@($_ZN7cutlass13device_kernelIN5flash19enable_sm80_to_sm89INS1_16FlashAttnBwdSm80INS1_25CollectiveMainloopBwdSm80ILi2ELi2EN4cute5tupleIJNS5_1CILi64EEENS7_ILi128EEES8_EEENS_10bfloat16_tEfNS_4arch4Sm80ELb0ELb1ELb1ELb0ELb0ELb0ELb0ELb0ELi2ELi2ELi4ELi2ELb1EEENS1_24CollectiveEpilogueBwdGQAISA_fSD_Li256ELb0ELb0EEENS1_19SingleTileSchedulerILb0ELb0ELb0ELi128EEEEEEEEEvNT_6ParamsE$_ZN4cute3eso3ESOILb1ELb0EJNS_1CILi0EEEiiiEEC2ERKS3_RKiS8_S8_)
        /*1fc7c*/ 	.word	0x00000000


	//----- nvinfo : EIATTR_FRAME_SIZE
	.align		4
.L_21706:
        /*1fc80*/ 	.byte	0x04, 0x11
        /*1fc82*/ 	.short	(.L_21708 - .L_21707)
	.align		4
.L_21707:
        /*1fc84*/ 	.word	index@($_ZN7cutlass13device_kernelIN5flash19enable_sm80_to_sm89INS1_16FlashAttnBwdSm80INS1_25CollectiveMainloopBwdSm80ILi2ELi2EN4cute5tupleIJNS5_1CILi64EEENS7_ILi128EEES8_EEENS_10bfloat16_tEfNS_4arch4Sm80ELb0ELb1ELb1ELb0ELb0ELb0ELb0ELb0ELi2ELi2ELi4ELi2ELb1EEENS1_24CollectiveEpilogueBwdGQAISA_fSD_Li256ELb0ELb0EEENS1_19SingleTileSchedulerILb0ELb0ELb0ELi128EEEEEEEEEvNT_6ParamsE$_ZN4cute3eso3ESOILb1ELb0EJNS_1CILi0EEEiS3_S3_EEC2ERKS3_RKiS6_S6_)
        /*1fc88*/ 	.word	0x00000000


	//----- nvinfo : EIATTR_FRAME_SIZE
	.align		4
.L_21708:
        /*1fc8c*/ 	.byte	0x04, 0x11
        /*1fc8e*/ 	.short	(.L_21710 - .L_21709)
	.align		4
.L_21709:
        /*1fc90*/ 	.word	index@($_ZN7cutlass13device_kernelIN5flash19enable_sm80_to_sm89INS1_16FlashAttnBwdSm80INS1_25CollectiveMainloopBwdSm80ILi2ELi2EN4cute5tupleIJNS5_1CILi64EEENS7_ILi128EEES8_EEENS_10bfloat16_tEfNS_4arch4Sm80ELb0ELb1ELb1ELb0ELb0ELb0ELb0ELb0ELi2ELi2ELi4ELi2ELb1EEENS1_24CollectiveEpilogueBwdGQAISA_fSD_Li256ELb0ELb0EEENS1_19SingleTileSchedulerILb0ELb0ELb0ELi128EEEEEEEEEvNT_6ParamsE$_ZN4cute3eso3ESOILb1ELb0EJNS_1CILi0EEEiS3_EEC2ERKS3_RKiS6_)
        /*1fc94*/ 	.word	0x00000000


	//----- nvinfo : EIATTR_FRAME_SIZE
	.align		4
.L_21710:
        /*1fc98*/ 	.byte	0x04, 0x11
        /*1fc9a*/ 	.short	(.L_21712 - .L_21711)
	.align		4
.L_21711:
        /*1fc9c*/ 	.word	index@($_ZN7cutlass13device_kernelIN5flash19enable_sm80_to_sm89INS1_16FlashAttnBwdSm80INS1_25CollectiveMainloopBwdSm80ILi2ELi2EN4cute5tupleIJNS5_1CILi64EEENS7_ILi128EEES8_EEENS_10bfloat16_tEfNS_4arch4Sm80ELb0ELb1ELb1ELb0ELb0ELb0ELb0ELb0ELi2ELi2ELi4ELi2ELb1EEENS1_24CollectiveEpilogueBwdGQAISA_fSD_Li256ELb0ELb0EEENS1_19SingleTileSchedulerILb0ELb0ELb0ELi128EEEEEEEEEvNT_6ParamsE$_ZN4cute3eso3ESOILb1ELb0EJNS_1CILi0EEEiEEC2ERKS3_RKi)
        /*1fca0*/ 	.word	0x00000000


	//----- nvinfo : EIATTR_FRAME_SIZE
	.align		4
.L_21712:
        /*1fca4*/ 	.byte	0x04, 0x11
        /*1fca6*/ 	.short	(.L_21714 - .L_21713)
	.align		4
.L_21713:
        /*1fca8*/ 	.word	index@($_ZN7cutlass13device_kernelIN5flash19enable_sm80_to_sm89INS1_16FlashAttnBwdSm80INS1_25CollectiveMainloopBwdSm80ILi2ELi2EN4cute5tupleIJNS5_1CILi64EEENS7_ILi128EEES8_EEENS_10bfloat16_tEfNS_4arch4Sm80ELb0ELb1ELb1ELb0ELb0ELb0ELb0ELb0ELi2ELi2ELi4ELi2ELb1EEENS1_24CollectiveEpilogueBwdGQAISA_fSD_Li256ELb0ELb0EEENS1_19SingleTileSchedulerILb0ELb0ELb0ELi128EEEEEEEEEvNT_6ParamsE$_ZN4cute3eso3ESOILb1ELb0EJNS_1CILi0EEES3_iiEEC2ERKS3_S6_RKiS8_)
        /*1fcac*/ 	.word	0x00000000


	//----- nvinfo : EIATTR_FRAME_SIZE
	.align		4
.L_21714:
        /*1fcb0*/ 	.byte	0x04, 0x11
        /*1fcb2*/ 	.short	(.L_21716 - .L_21715)
	.align		4
.L_21715:
        /*1fcb4*/ 	.word	index@($_ZN7cutlass13device_kernelIN5flash19enable_sm80_to_sm89INS1_16FlashAttnBwdSm80INS1_25CollectiveMainloopBwdSm80ILi2ELi2EN4cute5tupleIJNS5_1CILi64EEENS7_ILi128EEES8_EEENS_10bfloat16_tEfNS_4arch4Sm80ELb0ELb1ELb1ELb0ELb0ELb0ELb0ELb0ELi2ELi2ELi4ELi2ELb1EEENS1_24CollectiveEpilogueBwdGQAISA_fSD_Li256ELb0ELb0EEENS1_19SingleTileSchedulerILb0ELb0ELb0ELi128EEEEEEEEEvNT_6ParamsE$_ZN4cute3eso3ESOILb1ELb0EJNS_1CILi0EEES3_iS3_EEC2ERKS3_S6_RKiS6_)
        /*1fcb8*/ 	.word	0x00000000


	//----- nvinfo : EIATTR_FRAME_SIZE
	.align		4
.L_21716:
        /*1fcbc*/ 	.byte	0x04, 0x11
        /*1fcbe*/ 	.short	(.L_21718 - .L_21717)
	.align		4
.L_21717:
        /*1fcc0*/ 	.word	index@($_ZN7cutlass13device_kernelIN5flash19enable_sm80_to_sm89INS1_16FlashAttnBwdSm80INS1_25CollectiveMainloopBwdSm80ILi2ELi2EN4cute5tupleIJNS5_1CILi64EEENS7_ILi128EEES8_EEENS_10bfloat16_tEfNS_4arch4Sm80ELb0ELb1ELb1ELb0ELb0ELb0ELb0ELb0ELi2ELi2ELi4ELi2ELb1EEENS1_24CollectiveEpilogueBwdGQAISA_fSD_Li256ELb0ELb0EEENS1_19SingleTileSchedulerILb0ELb0ELb0ELi128EEEEEEEEEvNT_6ParamsE$_ZN4cute3eso3ESOILb1ELb0EJNS_1CILi0EEES3_iEEC2ERKS3_S6_RKi)
        /*1fcc4*/ 	.word	0x00000000


	//----- nvinfo : EIATTR_FRAME_SIZE
	.align		4
.L_21718:
        /*1fcc8*/ 	.byte	0x04, 0x11
        /*1fcca*/ 	.short	(.L_21720 - .L_21719)
	.align		4
.L_21719:
        /*1fccc*/ 	.word	index@($_ZN7cutlass13device_kernelIN5flash19enable_sm80_to_sm89INS1_16FlashAttnBwdSm80INS1_25CollectiveMainloopBwdSm80ILi2ELi2EN4cute5tupleIJNS5_1CILi64EEENS7_ILi128EEES8_EEENS_10bfloat16_tEfNS_4arch4Sm80ELb0ELb1ELb1ELb0ELb0ELb0ELb0ELb0ELi2ELi2ELi4ELi2ELb1EEENS1_24CollectiveEpilogueBwdGQAISA_fSD_Li256ELb0ELb0EEENS1_19SingleTileSchedulerILb0ELb0ELb0ELi128EEEEEEEEEvNT_6ParamsE$_ZN4cute3eso3ESOILb1ELb0EJNS_1CILi0EEES3_S3_iEEC2ERKS3_S6_S6_RKi)
        /*1fcd0*/ 	.word	0x00000000


	//----- nvinfo : EIATTR_FRAME_SIZE
	.align		4
.L_21720:
        /*1fcd4*/ 	.byte	0x04, 0x11
        /*1fcd6*/ 	.short	(.L_21722 - .L_21721)
	.align		4
.L_21721:
        /*1fcd8*/ 	.word	index@($_ZN7cutlass13device_kernelIN5flash19enable_sm80_to_sm89INS1_16FlashAttnBwdSm80INS1_25CollectiveMainloopBwdSm80ILi2ELi2EN4cute5tupleIJNS5_1CILi64EEENS7_ILi128EEES8_EEENS_10bfloat16_tEfNS_4arch4Sm80ELb0ELb1ELb1ELb0ELb0ELb0ELb0ELb0ELi2ELi2ELi4ELi2ELb1EEENS1_24CollectiveEpilogueBwdGQAISA_fSD_Li256ELb0ELb0EEENS1_19SingleTileSchedulerILb0ELb0ELb0ELi128EEEEEEEEEvNT_6ParamsE$_ZN4cute3eso3ESOILb1ELb0EJNS_10UnderscoreEiiEEC2ERKS2_RKiS7_)
        /*1fcdc*/ 	.word	0x00000000


	//----- nvinfo : EIATTR_FRAME_SIZE
	.align		4
.L_21722:
        /*1fce0*/ 	.byte	0x04, 0x11
        /*1fce2*/ 	.short	(.L_21724 - .L_21723)
	.align		4
.L_21723:
        /*1fce4*/ 	.word	index@($_ZN7cutlass13device_kernelIN5flash19enable_sm80_to_sm89INS1_16FlashAttnBwdSm80INS1_25CollectiveMainloopBwdSm80ILi2ELi2EN4cute5tupleIJNS5_1CILi64EEENS7_ILi128EEES8_EEENS_10bfloat16_tEfNS_4arch4Sm80ELb0ELb1ELb1ELb0ELb0ELb0ELb0ELb0ELi2ELi2ELi4ELi2ELb1EEENS1_24CollectiveEpilogueBwdGQAISA_fSD_Li256ELb0ELb0EEENS1_19SingleTileSchedulerILb0ELb0ELb0ELi128EEEEEEEEEvNT_6ParamsE$_ZN4cute3eso3ESOILb1ELb0EJNS_10UnderscoreEiEEC2ERKS2_RKi)
        /*1fce8*/ 	.word	0x00000000


	//----- nvinfo : EIATTR_FRAME_SIZE
	.align		4
.L_21724:
        /*1fcec*/ 	.byte	0x04, 0x11
        /*1fcee*/ 	.short	(.L_21726 - .L_21725)
	.align		4
.L_21725:
        /*1fcf0*/ 	.word	index@($_ZN7cutlass13device_kernelIN5flash19enable_sm80_to_sm89INS1_16FlashAttnBwdSm80INS1_25CollectiveMainloopBwdSm80ILi2ELi2EN4cute5tupleIJNS5_1CILi64EEENS7_ILi128EEES8_EEENS_10bfloat16_tEfNS_4arch4Sm80ELb0ELb1ELb1ELb0ELb0ELb0ELb0ELb0ELi2ELi2ELi4ELi2ELb1EEENS1_24CollectiveEpilogueBwdGQAISA_fSD_Li256ELb0ELb0EEENS1_19SingleTileSchedulerILb0ELb0ELb0ELi128EEEEEEEEEvNT_6ParamsE$_ZN4cute3eso3ESOILb1ELb0EJNS_10UnderscoreES2_iEEC2ERKS2_S5_RKi)
        /*1fcf4*/ 	.word	0x00000000


	//----- nvinfo : EIATTR_FRAME_SIZE
	.align		4
.L_21726:
        /*1fcf8*/ 	.byte	0x04, 0x11
        /*1fcfa*/ 	.short	(.L_21728 - .L_21727)
	.align		4
.L_21727:
        /*1fcfc*/ 	.word	index@($_ZN7cutlass13device_kernelIN5flash19enable_sm80_to_sm89INS1_16FlashAttnBwdSm80INS1_25CollectiveMainloopBwdSm80ILi2ELi2EN4cute5tupleIJNS5_1CILi64EEENS7_ILi128EEES8_EEENS_10bfloat16_tEfNS_4arch4Sm80ELb0ELb1ELb1ELb0ELb0ELb0ELb0ELb0ELi2ELi2ELi4ELi2ELb1EEENS1_24CollectiveEpilogueBwdGQAISA_fSD_Li256ELb0ELb0EEENS1_19SingleTileSchedulerILb0ELb0ELb0ELi128EEEEEEEEEvNT_6ParamsE$_ZN4cute3eso3ESOILb1ELb0EJNS_10UnderscoreES2_S2_iEEC2ERKS2_S5_S5_RKi)
        /*1fd00*/ 	.word	0x00000000


	//----- nvinfo : EIATTR_FRAME_SIZE
	.align		4
.L_21728:
        /*1fd04*/ 	.byte	0x04, 0x11
        /*1fd06*/ 	.short	(.L_21730 - .L_21729)
	.align		4
.L_21729:
        /*1fd08*/ 	.word	index@($_ZN7cutlass13device_kernelIN5flash19enable_sm80_to_sm89INS1_16FlashAttnBwdSm80INS1_25CollectiveMainloopBwdSm80ILi2ELi2EN4cute5tupleIJNS5_1CILi64EEENS7_ILi128EEES8_EEENS_10bfloat16_tEfNS_4arch4Sm80ELb0ELb1ELb1ELb0ELb0ELb0ELb0ELb0ELi2ELi2ELi4ELi2ELb1EEENS1_24CollectiveEpilogueBwdGQAISA_fSD_Li256ELb0ELb0EEENS1_19SingleTileSchedulerILb0ELb0ELb0ELi128EEEEEEEEEvNT_6ParamsE$_ZN4cute3eso3ESOILb0ELb1EJlEEC2ERKl)
        /*1fd0c*/ 	.word	0x00000000


	//----- nvinfo : EIATTR_FRAME_SIZE
	.align		4
.L_21730:
        /*1fd10*/ 	.byte	0x04, 0x11
        /*1fd12*/ 	.short	(.L_21732 - .L_21731)
	.align		4
.L_21731:
        /*1fd14*/ 	.word	index@($_ZN7cutlass13device_kernelIN5flash19enable_sm80_to_sm89INS1_16FlashAttnBwdSm80INS1_25CollectiveMainloopBwdSm80ILi2ELi2EN4cute5tupleIJNS5_1CILi64EEENS7_ILi128EEES8_EEENS_10bfloat16_tEfNS_4arch4Sm80ELb0ELb1ELb1ELb0ELb0ELb0ELb0ELb0ELi2ELi2ELi4ELi2ELb1EEENS1_24CollectiveEpilogueBwdGQAISA_fSD_Li256ELb0ELb0EEENS1_19SingleTileSchedulerILb0ELb0ELb0ELi128EEEEEEEEEvNT_6ParamsE$_ZN4cute3eso3ESOILb0ELb1EJiNS_1CILi0EEEEEC2ERKiRKS3_)
        /*1fd18*/ 	.word	0x00000000


	//----- nvinfo : EIATTR_FRAME_SIZE
	.align		4
.L_21732:
        /*1fd1c*/ 	.byte	0x04, 0x11
        /*1fd1e*/ 	.short	(.L_21734 - .L_21733)
	.align		4
.L_21733:
        /*1fd20*/ 	.word	index@($_ZN7cutlass13device_kernelIN5flash19enable_sm80_to_sm89INS1_16FlashAttnBwdSm80INS1_25CollectiveMainloopBwdSm80ILi2ELi2EN4cute5tupleIJNS5_1CILi64EEENS7_ILi128EEES8_EEENS_10bfloat16_tEfNS_4arch4Sm80ELb0ELb1ELb1ELb0ELb0ELb0ELb0ELb0ELi2ELi2ELi4ELi2ELb1EEENS1_24CollectiveEpilogueBwdGQAISA_fSD_Li256ELb0ELb0EEENS1_19SingleTileSchedulerILb0ELb0ELb0ELi128EEEEEEEEEvNT_6ParamsE$_ZN4cute3eso3ESOILb0ELb1EJiEEC2ERKi)
        /*1fd24*/ 	.word	0x00000000


	//----- nvinfo : EIATTR_FRAME_SIZE
	.align		4
.L_21734:
        /*1fd28*/ 	.byte	0x04, 0x11
        /*1fd2a*/ 	.short	(.L_21736 - .L_21735)
	.align		4
.L_21735:
        /*1fd2c*/ 	.word	index@($_ZN7cutlass13device_kernelIN5flash19enable_sm80_to_sm89INS1_16FlashAttnBwdSm80INS1_25CollectiveMainloopBwdSm80ILi2ELi2EN4cute5tupleIJNS5_1CILi64EEENS7_ILi128EEES8_EEENS_10bfloat16_tEfNS_4arch4Sm80ELb0ELb1ELb1ELb0ELb0ELb0ELb0ELb0ELi2ELi2ELi4ELi2ELb1EEENS1_24CollectiveEpilogueBwdGQAISA_fSD_Li256ELb0ELb0EEENS1_19SingleTileSchedulerILb0ELb0ELb0ELi128EEEEEEEEEvNT_6ParamsE$_ZN4cute3eso3ESOILb0ELb1EJNS_15ArithmeticTupleIJiiEEENS_1CILi0EEES5_S5_EEC2ERKS3_RKS5_SA_SA_)
        /*1fd30*/ 	.word	0x00000000


	//----- nvinfo : EIATTR_FRAME_SIZE
	.align		4
.L_21736:
        /*1fd34*/ 	.byte	0x04, 0x11
        /*1fd36*/ 	.short	(.L_21738 - .L_21737)
	.align		4
.L_21737:
        /*1fd38*/ 	.word	index@($_ZN7cutlass13device_kernelIN5flash19enable_sm80_to_sm89INS1_16FlashAttnBwdSm80INS1_25CollectiveMainloopBwdSm80ILi2ELi2EN4cute5tupleIJNS5_1CILi64EEENS7_ILi128EEES8_EEENS_10bfloat16_tEfNS_4arch4Sm80ELb0ELb1ELb1ELb0ELb0ELb0ELb0ELb0ELi2ELi2ELi4ELi2ELb1EEENS1_24CollectiveEpilogueBwdGQAISA_fSD_Li256ELb0ELb0EEENS1_19SingleTileSchedulerILb0ELb0ELb0ELi128EEEEEEEEEvNT_6ParamsE$_ZN4cute3eso3ESOILb0ELb1EJNS_15ArithmeticTupleIJiiEEEEEC2ERKS3_)
        /*1fd3c*/ 	.word	0x00000000


	//----- nvinfo : EIATTR_FRAME_SIZE
	.align		4
.L_21738:
        /*1fd40*/ 	.byte	0x04, 0x11
        /*1fd42*/ 	.short	(.L_21740 - .L_21739)
	.align		4
.L_21739:
        /*1fd44*/ 	.word	index@($_ZN7cutlass13device_kernelIN5flash19enable_sm80_to_sm89INS1_16FlashAttnBwdSm80INS1_25CollectiveMainloopBwdSm80ILi2ELi2EN4cute5tupleIJNS5_1CILi64EEENS7_ILi128EEES8_EEENS_10bfloat16_tEfNS_4arch4Sm80ELb0ELb1ELb1ELb0ELb0ELb0ELb0ELb0ELi2ELi2ELi4ELi2ELb1EEENS1_24CollectiveEpilogueBwdGQAISA_fSD_Li256ELb0ELb0EEENS1_19SingleTileSchedulerILb0ELb0ELb0ELi128EEEEEEEEEvNT_6ParamsE$_ZN4cute3eso3ESOILb0ELb1EJNS_15ArithmeticTupleIJiEEEEEC2ERKS3_)
        /*1fd48*/ 	.word	0x00000000


	//----- nvinfo : EIATTR_FRAME_SIZE
	.align		4
.L_21740:
        /*1fd4c*/ 	.byte	0x04, 0x11
        /*1fd4e*/ 	.short	(.L_21742 - .L_21741)
	.align		4
.L_21741:
        /*1fd50*/ 	.word	index@($_ZN7cutlass13device_kernelIN5flash19enable_sm80_to_sm89INS1_16FlashAttnBwdSm80INS1_25CollectiveMainloopBwdSm80ILi2ELi2EN4cute5tupleIJNS5_1CILi64EEENS7_ILi128EEES8_EEENS_10bfloat16_tEfNS_4arch4Sm80ELb0ELb1ELb1ELb0ELb0ELb0ELb0ELb0ELi2ELi2ELi4ELi2ELb1EEENS1_24CollectiveEpilogueBwdGQAISA_fSD_Li256ELb0ELb0EEENS1_19SingleTileSchedulerILb0ELb0ELb0ELi128EEEEEEEEEvNT_6ParamsE$_ZN4cute3eso3ESOILb0ELb1EJNS_15ArithmeticTupleIJNS_1CILi0EEEiEEEEEC2ERKS5_)
        /*1fd54*/ 	.word	0x00000000


	//----- nvinfo : EIATTR_FRAME_SIZE
	.align		4
.L_21742:
        /*1fd58*/ 	.byte	0x04, 0x11
        /*1fd5a*/ 	.short	(.L_21744 - .L_21743)
	.align		4
.L_21743:
        /*1fd5c*/ 	.word	index@($_ZN7cutlass13device_kernelIN5flash19enable_sm80_to_sm89INS1_16FlashAttnBwdSm80INS1_25CollectiveMainloopBwdSm80ILi2ELi2EN4cute5tupleIJNS5_1CILi64EEENS7_ILi128EEES8_EEENS_10bfloat16_tEfNS_4arch4Sm80ELb0ELb1ELb1ELb0ELb0ELb0ELb0ELb0ELi2ELi2ELi4ELi2ELb1EEENS1_24CollectiveEpilogueBwdGQAISA_fSD_Li256ELb0ELb0EEENS1_19SingleTileSchedulerILb0ELb0ELb0ELi128EEEEEEEEEvNT_6ParamsE$_ZN4cute3eso3ESOILb0ELb0EJiiEEC2ERKiS4_)
        /*1fd60*/ 	.word	0x00000000


	//----- nvinfo : EIATTR_FRAME_SIZE
	.align		4
.L_21744:
        /*1fd64*/ 	.byte	0x04, 0x11
        /*1fd66*/ 	.short	(.L_21746 - .L_21745)
	.align		4
.L_21745:
        /*1fd68*/ 	.word	index@($_ZN7cutlass13device_kernelIN5flash19enable_sm80_to_sm89INS1_16FlashAttnBwdSm80INS1_25CollectiveMainloopBwdSm80ILi2ELi2EN4cute5tupleIJNS5_1CILi64EEENS7_ILi128EEES8_EEENS_10bfloat16_tEfNS_4arch4Sm80ELb0ELb1ELb1ELb0ELb0ELb0ELb0ELb0ELi2ELi2ELi4ELi2ELb1EEENS1_24CollectiveEpilogueBwdGQAISA_fSD_Li256ELb0ELb0EEENS1_19SingleTileSchedulerILb0ELb0ELb0ELi128EEEEEEEEEvNT_6ParamsE$_ZN4cute3eso3ESOILb0ELb0EJNS_6LayoutINS_5tupleIJNS3_IJNS_1CILi8EEENS4_ILi1EEEEEENS4_ILi2EEES6_EEENS3_IJNS3_IJS6_NS4_ILi0EEEEEElSA_EEEEElEEC2ERKSD_RKl)
        /*1fd6c*/ 	.word	0x00000000


	//----- nvinfo : EIATTR_FRAME_SIZE
	.align		4
.L_21746:
        /*1fd70*/ 	.byte	0x04, 0x11
        /*1fd72*/ 	.short	(.L_21748 - .L_21747)
	.align		4
.L_21747:
        /*1fd74*/ 	.word	index@($_ZN7cutlass13device_kernelIN5flash19enable_sm80_to_sm89INS1_16FlashAttnBwdSm80INS1_25CollectiveMainloopBwdSm80ILi2ELi2EN4cute5tupleIJNS5_1CILi64EEENS7_ILi128EEES8_EEENS_10bfloat16_tEfNS_4arch4Sm80ELb0ELb1ELb1ELb0ELb0ELb0ELb0ELb0ELi2ELi2ELi4ELi2ELb1EEENS1_24CollectiveEpilogueBwdGQAISA_fSD_Li256ELb0ELb0EEENS1_19SingleTileSchedulerILb0ELb0ELb0ELi128EEEEEEEEEvNT_6ParamsE$_ZN4cute3eso3ESOILb0ELb0EJNS_6LayoutINS_5tupleIJNS3_IJNS_1CILi8EEENS4_ILi1EEEEEENS4_ILi2EEES6_EEENS3_IJNS3_IJS6_NS4_ILi0EEEEEElSA_EEEEENS_10ViewEngineINS_8gmem_ptrIPKN7cutlass10bfloat16_tEEEEEEEC2ERKSD_RKSL_)
        /*1fd78*/ 	.word	0x00000000


	//----- nvinfo : EIATTR_FRAME_SIZE
	.align		4
.L_21748:
        /*1fd7c*/ 	.byte	0x04, 0x11
        /*1fd7e*/ 	.short	(.L_21750 - .L_21749)
	.align		4
.L_21749:
        /*1fd80*/ 	.word	index@($_ZN7cutlass13device_kernelIN5flash19enable_sm80_to_sm89INS1_16FlashAttnBwdSm80INS1_25CollectiveMainloopBwdSm80ILi2ELi2EN4cute5tupleIJNS5_1CILi64EEENS7_ILi128EEES8_EEENS_10bfloat16_tEfNS_4arch4Sm80ELb0ELb1ELb1ELb0ELb0ELb0ELb0ELb0ELi2ELi2ELi4ELi2ELb1EEENS1_24CollectiveEpilogueBwdGQAISA_fSD_Li256ELb0ELb0EEENS1_19SingleTileSchedulerILb0ELb0ELb0ELi128EEEEEEEEEvNT_6ParamsE$_ZN4cute3eso3ESOILb0ELb0EJNS_5tupleIJiiEEEiiiEEC2ERKS3_RKiS8_S8_)
        /*1fd84*/ 	.word	0x00000000


	//----- nvinfo : EIATTR_FRAME_SIZE
	.align		4
.L_21750:
        /*1fd88*/ 	.byte	0x04, 0x11
        /*1fd8a*/ 	.short	(.L_21752 - .L_21751)
	.align		4
.L_21751:
        /*1fd8c*/ 	.word	index@($_ZN7cutlass13device_kernelIN5flash19enable_sm80_to_sm89INS1_16FlashAttnBwdSm80INS1_25CollectiveMainloopBwdSm80ILi2ELi2EN4cute5tupleIJNS5_1CILi64EEENS7_ILi128EEES8_EEENS_10bfloat16_tEfNS_4arch4Sm80ELb0ELb1ELb1ELb0ELb0ELb0ELb0ELb0ELi2ELi2ELi4ELi2ELb1EEENS1_24CollectiveEpilogueBwdGQAISA_fSD_Li256ELb0ELb0EEENS1_19SingleTileSchedulerILb0ELb0ELb0ELi128EEEEEEEEEvNT_6ParamsE$_ZN4cute3eso3ESOILb0ELb0EJNS_15ArithmeticTupleIJiiEEEiiiEEC2ERKS3_RKiS8_S8_)
        /*1fd90*/ 	.word	0x00000000


	//----- nvinfo : EIATTR_FRAME_SIZE
	.align		4
.L_21752:
        /*1fd94*/ 	.byte	0x04, 0x11
        /*1fd96*/ 	.short	(.L_21754 - .L_21753)
	.align		4
.L_21753:
        /*1fd98*/ 	.word	index@($_ZN7cutlass13device_kernelIN5flash19enable_sm80_to_sm89INS1_16FlashAttnBwdSm80INS1_25CollectiveMainloopBwdSm80ILi2ELi2EN4cute5tupleIJNS5_1CILi64EEENS7_ILi128EEES8_EEENS_10bfloat16_tEfNS_4arch4Sm80ELb0ELb1ELb1ELb0ELb0ELb0ELb0ELb0ELi2ELi2ELi4ELi2ELb1EEENS1_24CollectiveEpilogueBwdGQAISA_fSD_Li256ELb0ELb0EEENS1_19SingleTileSchedulerILb0ELb0ELb0ELi128EEEEEEEEEvNT_6ParamsE$_ZN4cute12iter_adaptorIPfNS_8smem_ptrIS1_EEEC2ES1_)
        /*1fd9c*/ 	.word	0x00000000


	//----- nvinfo : EIATTR_FRAME_SIZE
	.align		4
.L_21754:
        /*1fda0*/ 	.byte	0x04, 0x11
        /*1fda2*/ 	.short	(.L_21756 - .L_21755)
	.align		4
.L_21755:
        /*1fda4*/ 	.word	index@($_ZN7cutlass13device_kernelIN5flash19enable_sm80_to_sm89INS1_16FlashAttnBwdSm80INS1_25CollectiveMainloopBwdSm80ILi2ELi2EN4cute5tupleIJNS5_1CILi64EEENS7_ILi128EEES8_EEENS_10bfloat16_tEfNS_4arch4Sm80ELb0ELb1ELb1ELb0ELb0ELb0ELb0ELb0ELi2ELi2ELi4ELi2ELb1EEENS1_24CollectiveEpilogueBwdGQAISA_fSD_Li256ELb0ELb0EEENS1_19SingleTileSchedulerILb0ELb0ELb0ELi128EEEEEEEEEvNT_6ParamsE$_ZN4cute12iter_adaptorIPN7cutlass9uint128_tENS_8smem_ptrIS3_EEEC2ES3_)
        /*1fda8*/ 	.word	0x00000000


	//----- nvinfo : EIATTR_FRAME_SIZE
	.align		4
.L_21756:
        /*1fdac*/ 	.byte	0x04, 0x11
        /*1fdae*/ 	.short	(.L_21758 - .L_21757)
	.align		4
.L_21757:
        /*1fdb0*/ 	.word	index@($_ZN7cutlass13device_kernelIN5flash19enable_sm80_to_sm89INS1_16FlashAttnBwdSm80INS1_25CollectiveMainloopBwdSm80ILi2ELi2EN4cute5tupleIJNS5_1CILi64EEENS7_ILi128EEES8_EEENS_10bfloat16_tEfNS_4arch4Sm80ELb0ELb1ELb1ELb0ELb0ELb0ELb0ELb0ELi2ELi2ELi4ELi2ELb1EEENS1_24CollectiveEpilogueBwdGQAISA_fSD_Li256ELb0ELb0EEENS1_19SingleTileSchedulerILb0ELb0ELb0ELi128EEEEEEEEEvNT_6ParamsE$_ZN4cute12iter_adaptorIPN7cutlass10bfloat16_tENS_8smem_ptrIS3_EEEC2ES3_)
        /*1fdb4*/ 	.word	0x00000000


	//----- nvinfo : EIATTR_FRAME_SIZE
	.align		4
.L_21758:
        /*1fdb8*/ 	.byte	0x04, 0x11
        /*1fdba*/ 	.short	(.L_21760 - .L_21759)
	.align		4
.L_21759:
        /*1fdbc*/ 	.word	index@($_ZN7cutlass13device_kernelIN5flash19enable_sm80_to_sm89INS1_16FlashAttnBwdSm80INS1_25CollectiveMainloopBwdSm80ILi2ELi2EN4cute5tupleIJNS5_1CILi64EEENS7_ILi128EEES8_EEENS_10bfloat16_tEfNS_4arch4Sm80ELb0ELb1ELb1ELb0ELb0ELb0ELb0ELb0ELi2ELi2ELi4ELi2ELb1EEENS1_24CollectiveEpilogueBwdGQAISA_fSD_Li256ELb0ELb0EEENS1_19SingleTileSchedulerILb0ELb0ELb0ELi128EEEEEEEEEvNT_6ParamsE$_ZN4cute12iter_adaptorIPKfNS_8gmem_ptrIS2_EEEC2ES2_)
        /*1fdc0*/ 	.word	0x00000000


	//----- nvinfo : EIATTR_FRAME_SIZE
	.align		4
.L_21760:
        /*1fdc4*/ 	.byte	0x04, 0x11
        /*1fdc6*/ 	.short	(.L_21762 - .L_21761)
	.align		4
.L_21761:
        /*1fdc8*/ 	.word	index@($_ZN7cutlass13device_kernelIN5flash19enable_sm80_to_sm89INS1_16FlashAttnBwdSm80INS1_25CollectiveMainloopBwdSm80ILi2ELi2EN4cute5tupleIJNS5_1CILi64EEENS7_ILi128EEES8_EEENS_10bfloat16_tEfNS_4arch4Sm80ELb0ELb1ELb1ELb0ELb0ELb0ELb0ELb0ELi2ELi2ELi4ELi2ELb1EEENS1_24CollectiveEpilogueBwdGQAISA_fSD_Li256ELb0ELb0EEENS1_19SingleTileSchedulerILb0ELb0ELb0ELi128EEEEEEEEEvNT_6ParamsE$_ZN4cute12iter_adaptorIPKN7cutlass9uint128_tENS_8gmem_ptrIS4_EEEC2ES4_)
        /*1fdcc*/ 	.word	0x00000000


	//----- nvinfo : EIATTR_FRAME_SIZE
	.align		4
.L_21762:
        /*1fdd0*/ 	.byte	0x04, 0x11
        /*1fdd2*/ 	.short	(.L_21764 - .L_21763)
	.align		4
.L_21763:
        /*1fdd4*/ 	.word	index@($_ZN7cutlass13device_kernelIN5flash19enable_sm80_to_sm89INS1_16FlashAttnBwdSm80INS1_25CollectiveMainloopBwdSm80ILi2ELi2EN4cute5tupleIJNS5_1CILi64EEENS7_ILi128EEES8_EEENS_10bfloat16_tEfNS_4arch4Sm80ELb0ELb1ELb1ELb0ELb0ELb0ELb0ELb0ELi2ELi2ELi4ELi2ELb1EEENS1_24CollectiveEpilogueBwdGQAISA_fSD_Li256ELb0ELb0EEENS1_19SingleTileSchedulerILb0ELb0ELb0ELi128EEEEEEEEEvNT_6ParamsE$_ZN4cute12iter_adaptorIPKN7cutlass10bfloat16_tENS_8gmem_ptrIS4_EEEC2ES4_)
        /*1fdd8*/ 	.word	0x00000000


	//----- nvinfo : EIATTR_FRAME_SIZE
	.align		4
.L_21764:
        /*1fddc*/ 	.byte	0x04, 0x11
        /*1fdde*/ 	.short	(.L_21766 - .L_21765)
	.align		4
.L_21765:
        /*1fde0*/ 	.word	index@(_ZN7cutlass13device_kernelIN5flash19enable_sm80_to_sm89INS1_16FlashAttnBwdSm80INS1_25CollectiveMainloopBwdSm80ILi2ELi2EN4cute5tupleIJNS5_1CILi64EEENS7_ILi128EEES8_EEENS_10bfloat16_tEfNS_4arch4Sm80ELb0ELb1ELb1ELb0ELb0ELb0ELb0ELb0ELi2ELi2ELi4ELi2ELb1EEENS1_24CollectiveEpilogueBwdGQAISA_fSD_Li256ELb0ELb0EEENS1_19SingleTileSchedulerILb0ELb0ELb0ELi128EEEEEEEEEvNT_6ParamsE)
        /*1fde4*/ 	.word	0x000001b0


	//----- nvinfo : EIATTR_REGCOUNT
	.align		4
.L_21766:
        /*1fde8*/ 	.byte	0x04, 0x2f
        /*1fdea*/ 	.short	(.L_21768 - .L_21767)
	.align		4
.L_21767:
        /*1fdec*/ 	.word	index@(_ZN7cutlass13device_kernelIN5flash19enable_sm80_to_sm89INS1_16FlashAttnBwdSm80INS1_25CollectiveMainloopBwdSm80ILi2ELi2EN4cute5tupleIJNS5_1CILi64EEENS7_ILi128EEES8_EEENS_10bfloat16_tEfNS_4arch4Sm80ELb0ELb1ELb1ELb0ELb1ELb0ELb0ELb0ELi2ELi2ELi4ELi2ELb1EEENS1_21CollectiveEpilogueBwdISA_SB_SD_Li256ELb0ELb0ELi2EEENS1_19SingleTileSchedulerILb0ELb0ELb0ELi128EEEEEEEEEvNT_6ParamsE)
        /*1fdf0*/ 	.word	0x000000ff


	//----- nvinfo : EIATTR_FRAME_SIZE
	.align		4
.L_21768:
        /*1fdf4*/ 	.byte	0x04, 0x11
        /*1fdf6*/ 	.short	(.L_21770 - .L_21769)
	.align		4
.L_21769:
        /*1fdf8*/ 	.word	index@($_ZN7cutlass13device_kernelIN5flash19enable_sm80_to_sm89INS1_16FlashAttnBwdSm80INS1_25CollectiveMainloopBwdSm80ILi2ELi2EN4cute5tupleIJNS5_1CILi64EEENS7_ILi128EEES8_EEENS_10bfloat16_tEfNS_4arch4Sm80ELb0ELb1ELb1ELb0ELb1ELb0ELb0ELb0ELi2ELi2ELi4ELi2ELb1EEENS1_21CollectiveEpilogueBwdISA_SB_SD_Li256ELb0ELb0ELi2EEENS1_19SingleTileSchedulerILb0ELb0ELb0ELi128EEEEEEEEEvNT_6ParamsE$_ZZN5flash25CollectiveMainloopBwdSm80ILi2ELi2EN4cute5tupleIJNS1_1CILi64EEENS3_ILi128EEES4_EEEN7cutlass10bfloat16_tEfNS7_4arch4Sm80ELb0ELb1ELb1ELb0ELb1ELb0ELb0ELb0ELi2ELi2ELi4ELi2ELb1EE3mmaINS_16FlashAttnBwdSm80ISB_NS_21CollectiveEpilogueBwdIS6_S8_SA_Li256ELb0ELb0ELi2EEENS_19SingleTileSchedulerILb0ELb0ELb0ELi128EEEE13SharedStorageENS1_6TensorINS1_11ArrayEngineIfLm32EEENS1_6LayoutINS2_IJNS2_IJNS3_ILi2EEESO_EEESO_NS3_ILi4EEEEEENS2_IJNS2_IJNS3_ILi1EEESO_EEESQ_NS3_ILi8EEEEEEEEEEEEbRKNSB_6ParamsERT0_S12_iNS2_IJiiiEEERT_ENKUliiE_clEii)
        /*1fdfc*/ 	.word	0x00000000


	//----- nvinfo : EIATTR_FRAME_SIZE
	.align		4
.L_21770:
        /*1fe00*/ 	.byte	0x04, 0x11
        /*1fe02*/ 	.short	(.L_21772 - .L_21771)
	.align		4
.L_21771:
        /*1fe04*/ 	.word	index@($_ZN7cutlass13device_kernelIN5flash19enable_sm80_to_sm89INS1_16FlashAttnBwdSm80INS1_25CollectiveMainloopBwdSm80ILi2ELi2EN4cute5tupleIJNS5_1CILi64EEENS7_ILi128EEES8_EEENS_10bfloat16_tEfNS_4arch4Sm80ELb0ELb1ELb1ELb0ELb1ELb0ELb0ELb0ELi2ELi2ELi4ELi2ELb1EEENS1_21CollectiveEpilogueBwdISA_SB_SD_Li256ELb0ELb0ELi2EEENS1_19SingleTileSchedulerILb0ELb0ELb0ELi128EEEEEEEEEvNT_6ParamsE$_ZZN5flash25CollectiveMainloopBwdSm80ILi2ELi2EN4cute5tupleIJNS1_1CILi64EEENS3_ILi128EEES4_EEEN7cutlass10bfloat16_tEfNS7_4arch4Sm80ELb0ELb1ELb1ELb0ELb1ELb0ELb0ELb0ELi2ELi2ELi4ELi2ELb1EE3mmaINS_16FlashAttnBwdSm80ISB_NS_21CollectiveEpilogueBwdIS6_S8_SA_Li256ELb0ELb0ELi2EEENS_19SingleTileSchedulerILb0ELb0ELb0ELi128EEEE13SharedStorageENS1_6TensorINS1_11ArrayEngineIfLm32EEENS1_6LayoutINS2_IJNS2_IJNS3_ILi2EEESO_EEESO_NS3_ILi4EEEEEENS2_IJNS2_IJNS3_ILi1EEESO_EEESQ_NS3_ILi8EEEEEEEEEEEEbRKNSB_6ParamsERT0_S12_iNS2_IJiiiEEERT_ENKUliiE0_clEii)
        /*1fe08*/ 	.word	0x00000000


	//----- nvinfo : EIATTR_FRAME_SIZE
	.align		4
.L_21772:
        /*1fe0c*/ 	.byte	0x04, 0x11
        /*1fe0e*/ 	.short	(.L_21774 - .L_21773)
	.align		4
.L_21773:
        /*1fe10*/ 	.word	index@($_ZN7cutlass13device_kernelIN5flash19enable_sm80_to_sm89INS1_16FlashAttnBwdSm80INS1_25CollectiveMainloopBwdSm80ILi2ELi2EN4cute5tupleIJNS5_1CILi64EEENS7_ILi128EEES8_EEENS_10bfloat16_tEfNS_4arch4Sm80ELb0ELb1ELb1ELb0ELb1ELb0ELb0ELb0ELi2ELi2ELi4ELi2ELb1EEENS1_21CollectiveEpilogueBwdISA_SB_SD_Li256ELb0ELb0ELi2EEENS1_19SingleTileSchedulerILb0ELb0ELb0ELi128EEEEEEEEEvNT_6ParamsE$_ZZN4cuteplIJiiEJNS_1CILi0EEES2_EEEDaRKNS_15ArithmeticTupleIJDpT_EEERKNS3_IJDpT0_EEEENKUlDpRKT_E_clIJiiEEEDaSH_)
        /*1fe14*/ 	.word	0x00000000


	//----- nvinfo : EIATTR_FRAME_SIZE
	.align		4
.L_21774:
        /*1fe18*/ 	.byte	0x04, 0x11
        /*1fe1a*/ 	.short	(.L_21776 - .L_21775)
	.align		4
.L_21775:
        /*1fe1c*/ 	.word	index@($_ZN7cutlass13device_kernelIN5flash19enable_sm80_to_sm89INS1_16FlashAttnBwdSm80INS1_25CollectiveMainloopBwdSm80ILi2ELi2EN4cute5tupleIJNS5_1CILi64EEENS7_ILi128EEES8_EEENS_10bfloat16_tEfNS_4arch4Sm80ELb0ELb1ELb1ELb0ELb1ELb0ELb0ELb0ELi2ELi2ELi4ELi2ELb1EEENS1_21CollectiveEpilogueBwdISA_SB_SD_Li256ELb0ELb0ELi2EEENS1_19SingleTileSchedulerILb0ELb0ELb0ELi128EEEEEEEEEvNT_6ParamsE$_ZZN4cuteplIJiEJNS_1CILi0EEEiEEEDaRKNS_15ArithmeticTupleIJDpT_EEERKNS3_IJDpT0_EEEENKUlDpRKT_E_clIJiiEEEDaSH_)
        /*1fe20*/ 	.word	0x00000000


	//----- nvinfo : EIATTR_FRAME_SIZE
	.align		4
.L_21776:
        /*1fe24*/ 	.byte	0x04, 0x11
        /*1fe26*/ 	.short	(.L_21778 - .L_21777)
	.align		4
.L_21777:
        /*1fe28*/ 	.word	index@($_ZN7cutlass13device_kernelIN5flash19enable_sm80_to_sm89INS1_16FlashAttnBwdSm80INS1_25CollectiveMainloopBwdSm80ILi2ELi2EN4cute5tupleIJNS5_1CILi64EEENS7_ILi128EEES8_EEENS_10bfloat16_tEfNS_4arch4Sm80ELb0ELb1ELb1ELb0ELb1ELb0ELb0ELb0ELi2ELi2ELi4ELi2ELb1EEENS1_21CollectiveEpilogueBwdISA_SB_SD_Li256ELb0ELb0ELi2EEENS1_19SingleTileSchedulerILb0ELb0ELb0ELi128EEEEEEEEEvNT_6ParamsE$_ZZN4cuteplIJiEJNS_1CILi0EEEEEEDaRKNS_15ArithmeticTupleIJDpT_EEERKNS3_IJDpT0_EEEENKUlDpRKT_E_clIJiEEEDaSH_)
        /*1fe2c*/ 	.word	0x00000000


	//----- nvinfo : EIATTR_FRAME_SIZE
	.align		4
.L_21778:
        /*1fe30*/ 	.byte	0x04, 0x11
        /*1fe32*/ 	.short	(.L_21780 - .L_21779)
	.align		4
.L_21779:
        /*1fe34*/ 	.word	index@($_ZN7cutlass13device_kernelIN5flash19enable_sm80_to_sm89INS1_16FlashAttnBwdSm80INS1_25CollectiveMainloopBwdSm80ILi2ELi2EN4cute5tupleIJNS5_1CILi64EEENS7_ILi128EEES8_EEENS_10bfloat16_tEfNS_4arch4Sm80ELb0ELb1ELb1ELb0ELb1ELb0ELb0ELb0ELi2ELi2ELi4ELi2ELb1EEENS1_21CollectiveEpilogueBwdISA_SB_SD_Li256ELb0ELb0ELi2EEENS1_19SingleTileSchedulerILb0ELb0ELb0ELi128EEEEEEEEEvNT_6ParamsE$_ZZN4cuteplIJNS_1CILi0EEEiEJS2_S2_iiEEEDaRKNS_15ArithmeticTupleIJDpT_EEERKNS3_IJDpT0_EEEENKUlDpRKT_E_clIJS2_iiiEEEDaSH_)
        /*1fe38*/ 	.word	0x00000000


	//----- nvinfo : EIATTR_FRAME_SIZE
	.align		4
.L_21780:
        /*1fe3c*/ 	.byte	0x04, 0x11
        /*1fe3e*/ 	.short	(.L_21782 - .L_21781)
	.align		4
.L_21781:
        /*1fe40*/ 	.word	index@($_ZN7cutlass13device_kernelIN5flash19enable_sm80_to_sm89INS1_16FlashAttnBwdSm80INS1_25CollectiveMainloopBwdSm80ILi2ELi2EN4cute5tupleIJNS5_1CILi64EEENS7_ILi128EEES8_EEENS_10bfloat16_tEfNS_4arch4Sm80ELb0ELb1ELb1ELb0ELb1ELb0ELb0ELb0ELi2ELi2ELi4ELi2ELb1EEENS1_21CollectiveEpilogueBwdISA_SB_SD_Li256ELb0ELb0ELi2EEENS1_19SingleTileSchedulerILb0ELb0ELb0ELi128EEEEEEEEEvNT_6ParamsE$_ZZN4cuteplIJNS_1CILi0EEES2_iEJS2_S2_S2_iEEEDaRKNS_15ArithmeticTupleIJDpT_EEERKNS3_IJDpT0_EEEENKUlDpRKT_E_clIJS2_S2_iiEEEDaSH_)
        /*1fe44*/ 	.word	0x00000000


	//----- nvinfo : EIATTR_FRAME_SIZE
	.align		4
.L_21782:
        /*1fe48*/ 	.byte	0x04, 0x11
        /*1fe4a*/ 	.short	(.L_21784 - .L_21783)
	.align		4
.L_21783:
        /*1fe4c*/ 	.word	index@($_ZN7cutlass13device_kernelIN5flash19enable_sm80_to_sm89INS1_16FlashAttnBwdSm80INS1_25CollectiveMainloopBwdSm80ILi2ELi2EN4cute5tupleIJNS5_1CILi64EEENS7_ILi128EEES8_EEENS_10bfloat16_tEfNS_4arch4Sm80ELb0ELb1ELb1ELb0ELb1ELb0ELb0ELb0ELi2ELi2ELi4ELi2ELb1EEENS1_21CollectiveEpilogueBwdISA_SB_SD_Li256ELb0ELb0ELi2EEENS1_19SingleTileSchedulerILb0ELb0ELb0ELi128EEEEEEEEEvNT_6ParamsE$_ZZN4cuteplIJNS_1CILi0EEES2_EJiS2_EEEDaRKNS_15ArithmeticTupleIJDpT_EEERKNS3_IJDpT0_EEEENKUlDpRKT_E_clIJiS2_EEEDaSH_)
        /*1fe50*/ 	.word	0x00000000


	//----- nvinfo : EIATTR_FRAME_SIZE
	.align		4
.L_21784:
        /*1fe54*/ 	.byte	0x04, 0x11
        /*1fe56*/ 	.short	(.L_21786 - .L_21785)
	.align		4
.L_21785:
        /*1fe58*/ 	.word	index@($_ZN7cutlass13device_kernelIN5flash19enable_sm80_to_sm89INS1_16FlashAttnBwdSm80INS1_25CollectiveMainloopBwdSm80ILi2ELi2EN4cute5tupleIJNS5_1CILi64EEENS7_ILi128EEES8_EEENS_10bfloat16_tEfNS_4arch4Sm80ELb0ELb1ELb1ELb0ELb1ELb0ELb0ELb0ELi2ELi2ELi4ELi2ELb1EEENS1_21CollectiveEpilogueBwdISA_SB_SD_Li256ELb0ELb0ELi2EEENS1_19SingleTileSchedulerILb0ELb0ELb0ELi128EEEEEEEEEvNT_6ParamsE$_ZZN4cuteplIJNS_1CILi0EEES2_EJiEEEDaRKNS_15ArithmeticTupleIJDpT_EEERKNS3_IJDpT0_EEEENKUlDpRKT_E_clIJiS2_EEEDaSH_)
        /*1fe5c*/ 	.word	0x00000000


	//----- nvinfo : EIATTR_FRAME_SIZE
	.align		4
.L_21786:
        /*1fe60*/ 	.byte	0x04, 0x11
        /*1fe62*/ 	.short	(.L_21788 - .L_21787)
	.align		4
.L_21787:
        /*1fe64*/ 	.word	index@($_ZN7cutlass13device_kernelIN5flash19enable_sm80_to_sm89INS1_16FlashAttnBwdSm80INS1_25CollectiveMainloopBwdSm80ILi2ELi2EN4cute5tupleIJNS5_1CILi64EEENS7_ILi128EEES8_EEENS_10bfloat16_tEfNS_4arch4Sm80ELb0ELb1ELb1ELb0ELb1ELb0ELb0ELb0ELi2ELi2ELi4ELi2ELb1EEENS1_21CollectiveEpilogueBwdISA_SB_SD_Li256ELb0ELb0ELi2EEENS1_19SingleTileSchedulerILb0ELb0ELb0ELi128EEEEEEEEEvNT_6ParamsE$_ZZN4cuteplIJNS_15ArithmeticTupleIJiiEEEEJNS_1CILi0EEEiiiEEEDaRKNS1_IJDpT_EEERKNS1_IJDpT0_EEEENKUlDpRKT_E_clIJS2_iiiEEEDaSI_)
        /*1fe68*/ 	.word	0x00000000


	//----- nvinfo : EIATTR_FRAME_SIZE
	.align		4
.L_21788:
        /*1fe6c*/ 	.byte	0x04, 0x11
        /*1fe6e*/ 	.short	(.L_21790 - .L_21789)
	.align		4
.L_21789:
        /*1fe70*/ 	.word	index@($_ZN7cutlass13device_kernelIN5flash19enable_sm80_to_sm89INS1_16FlashAttnBwdSm80INS1_25CollectiveMainloopBwdSm80ILi2ELi2EN4cute5tupleIJNS5_1CILi64EEENS7_ILi128EEES8_EEENS_10bfloat16_tEfNS_4arch4Sm80ELb0ELb1ELb1ELb0ELb1ELb0ELb0ELb0ELi2ELi2ELi4ELi2ELb1EEENS1_21CollectiveEpilogueBwdISA_SB_SD_Li256ELb0ELb0ELi2EEENS1_19SingleTileSchedulerILb0ELb0ELb0ELi128EEEEEEEEEvNT_6ParamsE$_ZZN4cuteplIJNS_15ArithmeticTupleIJiEEEEJNS1_IJNS_1CILi0EEEiEEEEEEDaRKNS1_IJDpT_EEERKNS1_IJDpT0_EEEENKUlDpRKT_E_clIJNS1_IJiiEEEEEEDaSJ_)
        /*1fe74*/ 	.word	0x00000000


	//----- nvinfo : EIATTR_FRAME_SIZE
	.align		4
.L_21790:
        /*1fe78*/ 	.byte	0x04, 0x11
        /*1fe7a*/ 	.short	(.L_21792 - .L_21791)
	.align		4
.L_21791:
        /*1fe7c*/ 	.word	index@($_ZN7cutlass13device_kernelIN5flash19enable_sm80_to_sm89INS1_16FlashAttnBwdSm80INS1_25CollectiveMainloopBwdSm80ILi2ELi2EN4cute5tupleIJNS5_1CILi64EEENS7_ILi128EEES8_EEENS_10bfloat16_tEfNS_4arch4Sm80ELb0ELb1ELb1ELb0ELb1ELb0ELb0ELb0ELi2ELi2ELi4ELi2ELb1EEENS1_21CollectiveEpilogueBwdISA_SB_SD_Li256ELb0ELb0ELi2EEENS1_19SingleTileSchedulerILb0ELb0ELb0ELi128EEEEEEEEEvNT_6ParamsE$_ZZN4cute9transformINS_15ArithmeticTupleIJiiEEEZNS_14transform_leafIS2_RNS_8identityEEEDaRKT_OT0_EUlRKT_E_EEDaS8_SA_ENKUlDpSD_E_clIJiiEEEDaSF_)
        /*1fe80*/ 	.word	0x00000000


	//----- nvinfo : EIATTR_FRAME_SIZE
	.align		4
.L_21792:
        /*1fe84*/ 	.byte	0x04, 0x11
        /*1fe86*/ 	.short	(.L_21794 - .L_21793)
	.align		4
.L_21793:
        /*1fe88*/ 	.word	index@($_ZN7cutlass13device_kernelIN5flash19enable_sm80_to_sm89INS1_16FlashAttnBwdSm80INS1_25CollectiveMainloopBwdSm80ILi2ELi2EN4cute5tupleIJNS5_1CILi64EEENS7_ILi128EEES8_EEENS_10bfloat16_tEfNS_4arch4Sm80ELb0ELb1ELb1ELb0ELb1ELb0ELb0ELb0ELi2ELi2ELi4ELi2ELb1EEENS1_21CollectiveEpilogueBwdISA_SB_SD_Li256ELb0ELb0ELi2EEENS1_19SingleTileSchedulerILb0ELb0ELb0ELi128EEEEEEEEEvNT_6ParamsE$_ZZN4cute9transformINS_15ArithmeticTupleIJNS1_IJiiEEEiiiEEEZNS_14transform_leafIS3_NS_8identityEEEDaRKT_OT0_EUlRKT_E_EEDaS8_SA_ENKUlDpSD_E_clIJNS_5tupleIJiiEEEiiiEEEDaSF_)
        /*1fe8c*/ 	.word	0x00000000


	//----- nvinfo : EIATTR_FRAME_SIZE
	.align		4
.L_21794:
        /*1fe90*/ 	.byte	0x04, 0x11
        /*1fe92*/ 	.short	(.L_21796 - .L_21795)
	.align		4
.L_21795:
        /*1fe94*/ 	.word	index@($_ZN7cutlass13device_kernelIN5flash19enable_sm80_to_sm89INS1_16FlashAttnBwdSm80INS1_25CollectiveMainloopBwdSm80ILi2ELi2EN4cute5tupleIJNS5_1CILi64EEENS7_ILi128EEES8_EEENS_10bfloat16_tEfNS_4arch4Sm80ELb0ELb1ELb1ELb0ELb1ELb0ELb0ELb0ELi2ELi2ELi4ELi2ELb1EEENS1_21CollectiveEpilogueBwdISA_SB_SD_Li256ELb0ELb0ELi2EEENS1_19SingleTileSchedulerILb0ELb0ELb0ELi128EEEEEEEEEvNT_6ParamsE$_ZZN4cute7idx2crdINS_5tupleIJiEEENS1_IJNS1_IJNS1_IJNS_1CILi8EEENS3_ILi2EEEEEES5_S5_NS3_ILi4EEEEEEEEEEEDaRKT_RKT0_ENKUlRKT_RKT0_E_clIiS8_EEDaSI_SL_)
        /*1fe98*/ 	.word	0x00000000


	//----- nvinfo : EIATTR_FRAME_SIZE
	.align		4
.L_21796:
        /*1fe9c*/ 	.byte	0x04, 0x11
        /*1fe9e*/ 	.short	(.L_21798 - .L_21797)
	.align		4
.L_21797:
        /*1fea0*/ 	.word	index@($_ZN7cutlass13device_kernelIN5flash19enable_sm80_to_sm89INS1_16FlashAttnBwdSm80INS1_25CollectiveMainloopBwdSm80ILi2ELi2EN4cute5tupleIJNS5_1CILi64EEENS7_ILi128EEES8_EEENS_10bfloat16_tEfNS_4arch4Sm80ELb0ELb1ELb1ELb0ELb1ELb0ELb0ELb0ELi2ELi2ELi4ELi2ELb1EEENS1_21CollectiveEpilogueBwdISA_SB_SD_Li256ELb0ELb0ELi2EEENS1_19SingleTileSchedulerILb0ELb0ELb0ELi128EEEEEEEEEvNT_6ParamsE$_ZZN4cute7idx2crdINS_5tupleIJiEEENS1_IJNS1_IJNS1_IJNS_1CILi8EEENS3_ILi2EEEEEES5_NS3_ILi4EEES5_EEEEEEEEDaRKT_RKT0_ENKUlRKT_RKT0_E_clIiS8_EEDaSI_SL_)
        /*1fea4*/ 	.word	0x00000000


	//----- nvinfo : EIATTR_FRAME_SIZE
	.align		4
.L_21798:
        /*1fea8*/ 	.byte	0x04, 0x11
        /*1feaa*/ 	.short	(.L_21800 - .L_21799)
	.align		4
.L_21799:
        /*1feac*/ 	.word	index@($_ZN7cutlass13device_kernelIN5flash19enable_sm80_to_sm89INS1_16FlashAttnBwdSm80INS1_25CollectiveMainloopBwdSm80ILi2ELi2EN4cute5tupleIJNS5_1CILi64EEENS7_ILi128EEES8_EEENS_10bfloat16_tEfNS_4arch4Sm80ELb0ELb1ELb1ELb0ELb1ELb0ELb0ELb0ELi2ELi2ELi4ELi2ELb1EEENS1_21CollectiveEpilogueBwdISA_SB_SD_Li256ELb0ELb0ELi2EEENS1_19SingleTileSchedulerILb0ELb0ELb0ELi128EEEEEEEEEvNT_6ParamsE$_ZZN4cute5sliceINS_5tupleIJNS_10UnderscoreES2_S2_iEEENS1_IJNS1_IJNS_1CILi1EEENS4_ILi0EEEEEElS6_lEEEEEDaRKT_RKT0_ENKUlRKT_RKT0_E_clIS2_lEEDaSH_SK_)
        /*1feb0*/ 	.word	0x00000000


	//----- nvinfo : EIATTR_FRAME_SIZE
	.align		4
.L_21800:
        /*1feb4*/ 	.byte	0x04, 0x11
        /*1feb6*/ 	.short	(.L_21802 - .L_21801)
	.align		4
.L_21801:
        /*1feb8*/ 	.word	index@($_ZN7cutlass13device_kernelIN5flash19enable_sm80_to_sm89INS1_16FlashAttnBwdSm80INS1_25CollectiveMainloopBwdSm80ILi2ELi2EN4cute5tupleIJNS5_1CILi64EEENS7_ILi128EEES8_EEENS_10bfloat16_tEfNS_4arch4Sm80ELb0ELb1ELb1ELb0ELb1ELb0ELb0ELb0ELi2ELi2ELi4ELi2ELb1EEENS1_21CollectiveEpilogueBwdISA_SB_SD_Li256ELb0ELb0ELi2EEENS1_19SingleTileSchedulerILb0ELb0ELb0ELi128EEEEEEEEEvNT_6ParamsE$_ZZN4cute19as_arithmetic_tupleINS_15ArithmeticTupleIJiiEEEEEDaRKT_ENKUlRKT_E_clIiEEDaS8_)
        /*1febc*/ 	.word	0x00000000


	//----- nvinfo : EIATTR_FRAME_SIZE
	.align		4
.L_21802:
        /*1fec0*/ 	.byte	0x04, 0x11
        /*1fec2*/ 	.short	(.L_21804 - .L_21803)
	.align		4
.L_21803:
        /*1fec4*/ 	.word	index@($_ZN7cutlass13device_kernelIN5flash19enable_sm80_to_sm89INS1_16FlashAttnBwdSm80INS1_25CollectiveMainloopBwdSm80ILi2ELi2EN4cute5tupleIJNS5_1CILi64EEENS7_ILi128EEES8_EEENS_10bfloat16_tEfNS_4arch4Sm80ELb0ELb1ELb1ELb0ELb1ELb0ELb0ELb0ELi2ELi2ELi4ELi2ELb1EEENS1_21CollectiveEpilogueBwdISA_SB_SD_Li256ELb0ELb0ELi2EEENS1_19SingleTileSchedulerILb0ELb0ELb0ELi128EEEEEEEEEvNT_6ParamsE$_ZZN4cute19as_arithmetic_tupleINS_15ArithmeticTupleIJiiEEEEEDaRKT_ENKUlDpRKT_E_clIJiiEEEDaS9_)
        /*1fec8*/ 	.word	0x00000000


	//----- nvinfo : EIATTR_FRAME_SIZE
	.align		4
.L_21804:
        /*1fecc*/ 	.byte	0x04, 0x11
        /*1fece*/ 	.short	(.L_21806 - .L_21805)
	.align		4
.L_21805:
        /*1fed0*/ 	.word	index@($_ZN7cutlass13device_kernelIN5flash19enable_sm80_to_sm89INS1_16FlashAttnBwdSm80INS1_25CollectiveMainloopBwdSm80ILi2ELi2EN4cute5tupleIJNS5_1CILi64EEENS7_ILi128EEES8_EEENS_10bfloat16_tEfNS_4arch4Sm80ELb0ELb1ELb1ELb0ELb1ELb0ELb0ELb0ELi2ELi2ELi4ELi2ELb1EEENS1_21CollectiveEpilogueBwdISA_SB_SD_Li256ELb0ELb0ELi2EEENS1_19SingleTileSchedulerILb0ELb0ELb0ELi128EEEEEEEEEvNT_6ParamsE$_ZZN4cute19as_arithmetic_tupleINS_15ArithmeticTupleIJNS1_IJiiEEEiiiEEEEEDaRKT_ENKUlRKT_E_clIiEEDaS9_)
        /*1fed4*/ 	.word	0x00000000


	//----- nvinfo : EIATTR_FRAME_SIZE
	.align		4
.L_21806:
        /*1fed8*/ 	.byte	0x04, 0x11
        /*1feda*/ 	.short	(.L_21808 - .L_21807)
	.align		4
.L_21807:
        /*1fedc*/ 	.word	index@($_ZN7cutlass13device_kernelIN5flash19enable_sm80_to_sm89INS1_16FlashAttnBwdSm80INS1_25CollectiveMainloopBwdSm80ILi2ELi2EN4cute5tupleIJNS5_1CILi64EEENS7_ILi128EEES8_EEENS_10bfloat16_tEfNS_4arch4Sm80ELb0ELb1ELb1ELb0ELb1ELb0ELb0ELb0ELi2ELi2ELi4ELi2ELb1EEENS1_21CollectiveEpilogueBwdISA_SB_SD_Li256ELb0ELb0ELi2EEENS1_19SingleTileSchedulerILb0ELb0ELb0ELi128EEEEEEEEEvNT_6ParamsE$_ZZN4cute19as_arithmetic_tupleINS_15ArithmeticTupleIJNS1_IJiiEEEiiiEEEEEDaRKT_ENKUlRKT_E_clIS2_EEDaS9_)
        /*1fee0*/ 	.word	0x00000000


	//----- nvinfo : EIATTR_FRAME_SIZE
	.align		4
.L_21808:
        /*1fee4*/ 	.byte	0x04, 0x11
        /*1fee6*/ 	.short	(.L_21810 - .L_21809)
	.align		4
.L_21809:
        /*1fee8*/ 	.word	index@($_ZN7cutlass13device_kernelIN5flash19enable_sm80_to_sm89INS1_16FlashAttnBwdSm80INS1_25CollectiveMainloopBwdSm80ILi2ELi2EN4cute5tupleIJNS5_1CILi64EEENS7_ILi128EEES8_EEENS_10bfloat16_tEfNS_4arch4Sm80ELb0ELb1ELb1ELb0ELb1ELb0ELb0ELb0ELi2ELi2ELi4ELi2ELb1EEENS1_21CollectiveEpilogueBwdISA_SB_SD_Li256ELb0ELb0ELi2EEENS1_19SingleTileSchedulerILb0ELb0ELb0ELi128EEEEEEEEEvNT_6ParamsE$_ZZN4cute19as_arithmetic_tupleINS_15ArithmeticTupleIJNS1_IJiiEEEiiiEEEEEDaRKT_ENKUlDpRKT_E_clIJS2_iiiEEEDaSA_)
        /*1feec*/ 	.word	0x00000000


	//----- nvinfo : EIATTR_FRAME_SIZE
	.align		4
.L_21810:
        /*1fef0*/ 	.byte	0x04, 0x11
        /*1fef2*/ 	.short	(.L_21812 - .L_21811)
	.align		4
.L_21811:
        /*1fef4*/ 	.word	index@($_ZN7cutlass13device_kernelIN5flash19enable_sm80_to_sm89INS1_16FlashAttnBwdSm80INS1_25CollectiveMainloopBwdSm80ILi2ELi2EN4cute5tupleIJNS5_1CILi64EEENS7_ILi128EEES8_EEENS_10bfloat16_tEfNS_4arch4Sm80ELb0ELb1ELb1ELb0ELb1ELb0ELb0ELb0ELi2ELi2ELi4ELi2ELb1EEENS1_21CollectiveEpilogueBwdISA_SB_SD_Li256ELb0ELb0ELi2EEENS1_19SingleTileSchedulerILb0ELb0ELb0ELi128EEEEEEEEEvNT_6ParamsE$_ZZN4cute14transform_leafINS_15ArithmeticTupleIJiiEEERNS_8identityEEEDaRKT_OT0_ENKUlRKT_E_clIiEEDaSC_)
        /*1fef8*/ 	.word	0x00000000


	//----- nvinfo : EIATTR_FRAME_SIZE
	.align		4
.L_21812:
        /*1fefc*/ 	.byte	0x04, 0x11
        /*1fefe*/ 	.short	(.L_21814 - .L_21813)
	.align		4
.L_21813:
        /*1ff00*/ 	.word	index@($_ZN7cutlass13device_kernelIN5flash19enable_sm80_to_sm89INS1_16FlashAttnBwdSm80INS1_25CollectiveMainloopBwdSm80ILi2ELi2EN4cute5tupleIJNS5_1CILi64EEENS7_ILi128EEES8_EEENS_10bfloat16_tEfNS_4arch4Sm80ELb0ELb1ELb1ELb0ELb1ELb0ELb0ELb0ELi2ELi2ELi4ELi2ELb1EEENS1_21CollectiveEpilogueBwdISA_SB_SD_Li256ELb0ELb0ELi2EEENS1_19SingleTileSchedulerILb0ELb0ELb0ELi128EEEEEEEEEvNT_6ParamsE$_ZZN4cute14transform_leafINS_15ArithmeticTupleIJNS1_IJiiEEEiiiEEENS_8identityEEEDaRKT_OT0_ENKUlRKT_E_clIiEEDaSC_)
        /*1ff04*/ 	.word	0x00000000


	//----- nvinfo : EIATTR_FRAME_SIZE
	.align		4
.L_21814:
        /*1ff08*/ 	.byte	0x04, 0x11
        /*1ff0a*/ 	.short	(.L_21816 - .L_21815)
	.align		4
.L_21815:
        /*1ff0c*/ 	.word	index@($_ZN7cutlass13device_kernelIN5flash19enable_sm80_to_sm89INS1_16FlashAttnBwdSm80INS1_25CollectiveMainloopBwdSm80ILi2ELi2EN4cute5tupleIJNS5_1CILi64EEENS7_ILi128EEES8_EEENS_10bfloat16_tEfNS_4arch4Sm80ELb0ELb1ELb1ELb0ELb1ELb0ELb0ELb0ELi2ELi2ELi4ELi2ELb1EEENS1_21CollectiveEpilogueBwdISA_SB_SD_Li256ELb0ELb0ELi2EEENS1_19SingleTileSchedulerILb0ELb0ELb0ELi128EEEEEEEEEvNT_6ParamsE$_ZZN4cute14transform_leafINS_15ArithmeticTupleIJNS1_IJiiEEEiiiEEENS_8identityEEEDaRKT_OT0_ENKUlRKT_E_clIS2_EEDaSC_)
        /*1ff10*/ 	.word	0x00000000


	//----- nvinfo : EIATTR_FRAME_SIZE
	.align		4
.L_21816:
        /*1ff14*/ 	.byte	0x04, 0x11
        /*1ff16*/ 	.short	(.L_21818 - .L_21817)
	.align		4
.L_21817:
        /*1ff18*/ 	.word	index@($_ZN7cutlass13device_kernelIN5flash19enable_sm80_to_sm89INS1_16FlashAttnBwdSm80INS1_25CollectiveMainloopBwdSm80ILi2ELi2EN4cute5tupleIJNS5_1CILi64EEENS7_ILi128EEES8_EEENS_10bfloat16_tEfNS_4arch4Sm80ELb0ELb1ELb1ELb0ELb1ELb0ELb0ELb0ELi2ELi2ELi4ELi2ELb1EEENS1_21CollectiveEpilogueBwdISA_SB_SD_Li256ELb0ELb0ELi2EEENS1_19SingleTileSchedulerILb0ELb0ELb0ELi128EEEEEEEEEvNT_6ParamsE$_ZZN4cute12filter_tupleINS_5tupleIJNS_10UnderscoreES2_S2_iEEENS1_IJNS1_IJNS_1CILi1EEENS4_ILi0EEEEEElS6_lEEEZNS_5sliceIS3_S8_EEDaRKT_RKT0_EUlRKT_RKT0_E_EEDaSC_SF_OT1_ENKUlDpSI_E_clIJNS1_IJS7_EEENS1_IJlEEENS1_IJS6_EEENS1_IJEEEEEEDaSP_)
        /*1ff1c*/ 	.word	0x00000000


	//----- nvinfo : EIATTR_FRAME_SIZE
	.align		4
.L_21818:
        /*1ff20*/ 	.byte	0x04, 0x11
        /*1ff22*/ 	.short	(.L_21820 - .L_21819)
	.align		4
.L_21819:
        /*1ff24*/ 	.word	index@($_ZN7cutlass13device_kernelIN5flash19enable_sm80_to_sm89INS1_16FlashAttnBwdSm80INS1_25CollectiveMainloopBwdSm80ILi2ELi2EN4cute5tupleIJNS5_1CILi64EEENS7_ILi128EEES8_EEENS_10bfloat16_tEfNS_4arch4Sm80ELb0ELb1ELb1ELb0ELb1ELb0ELb0ELb0ELi2ELi2ELi4ELi2ELb1EEENS1_21CollectiveEpilogueBwdISA_SB_SD_Li256ELb0ELb0ELi2EEENS1_19SingleTileSchedulerILb0ELb0ELb0ELi128EEEEEEEEEvNT_6ParamsE$_ZN73_INTERNAL_24fd9406_37_flash_bwd_hdim64_bf16_softcap_sm80_cu_8e232a79_330724__cvta_generic_to_sharedEPKv)
        /*1ff28*/ 	.word	0x00000000


	//----- nvinfo : EIATTR_FRAME_SIZE
	.align		4
.L_21820:
        /*1ff2c*/ 	.byte	0x04, 0x11
        /*1ff2e*/ 	.short	(.L_21822 - .L_21821)
	.align		4
.L_21821:
        /*1ff30*/ 	.word	index@($_ZN7cutlass13device_kernelIN5flash19enable_sm80_to_sm89INS1_16FlashAttnBwdSm80INS1_25CollectiveMainloopBwdSm80ILi2ELi2EN4cute5tupleIJNS5_1CILi64EEENS7_ILi128EEES8_EEENS_10bfloat16_tEfNS_4arch4Sm80ELb0ELb1ELb1ELb0ELb1ELb0ELb0ELb0ELi2ELi2ELi4ELi2ELb1EEENS1_21CollectiveEpilogueBwdISA_SB_SD_Li256ELb0ELb0ELi2EEENS1_19SingleTileSchedulerILb0ELb0ELb0ELi128EEEEEEEEEvNT_6ParamsE$_ZN4cute8smem_ptrIPfECI1NS_12iter_adaptorIS1_S2_EEES1_)
        /*1ff34*/ 	.word	0x00000000


	//----- nvinfo : EIATTR_FRAME_SIZE
	.align		4
.L_21822:
        /*1ff38*/ 	.byte	0x04, 0x11
        /*1ff3a*/ 	.short	(.L_21824 - .L_21823)
	.align		4
.L_21823:
        /*1ff3c*/ 	.word	index@($_ZN7cutlass13device_kernelIN5flash19enable_sm80_to_sm89INS1_16FlashAttnBwdSm80INS1_25CollectiveMainloopBwdSm80ILi2ELi2EN4cute5tupleIJNS5_1CILi64EEENS7_ILi128EEES8_EEENS_10bfloat16_tEfNS_4arch4Sm80ELb0ELb1ELb1ELb0ELb1ELb0ELb0ELb0ELi2ELi2ELi4ELi2ELb1EEENS1_21CollectiveEpilogueBwdISA_SB_SD_Li256ELb0ELb0ELi2EEENS1_19SingleTileSchedulerILb0ELb0ELb0ELi128EEEEEEEEEvNT_6ParamsE$_ZN4cute8smem_ptrIPN7cutlass9uint128_tEECI1NS_12iter_adaptorIS3_S4_EEES3_)
        /*1ff40*/ 	.word	0x00000000


	//----- nvinfo : EIATTR_FRAME_SIZE
	.align		4
.L_21824:
        /*1ff44*/ 	.byte	0x04, 0x11
        /*1ff46*/ 	.short	(.L_21826 - .L_21825)
	.align		4
.L_21825:
        /*1ff48*/ 	.word	index@($_ZN7cutlass13device_kernelIN5flash19enable_sm80_to_sm89INS1_16FlashAttnBwdSm80INS1_25CollectiveMainloopBwdSm80ILi2ELi2EN4cute5tupleIJNS5_1CILi64EEENS7_ILi128EEES8_EEENS_10bfloat16_tEfNS_4arch4Sm80ELb0ELb1ELb1ELb0ELb1ELb0ELb0ELb0ELi2ELi2ELi4ELi2ELb1EEENS1_21CollectiveEpilogueBwdISA_SB_SD_Li256ELb0ELb0ELi2EEENS1_19SingleTileSchedulerILb0ELb0ELb0ELi128EEEEEEEEEvNT_6ParamsE$_ZN4cute8smem_ptrIPN7cutlass10bfloat16_tEECI1NS_12iter_adaptorIS3_S4_EEES3_)
        /*1ff4c*/ 	.word	0x00000000


	//----- nvinfo : EIATTR_FRAME_SIZE
	.align		4
.L_21826:
        /*1ff50*/ 	.byte	0x04, 0x11
        /*1ff52*/ 	.short	(.L_21828 - .L_21827)
	.align		4
.L_21827:
        /*1ff54*/ 	.word	index@($_ZN7cutlass13device_kernelIN5flash19enable_sm80_to_sm89INS1_16FlashAttnBwdSm80INS1_25CollectiveMainloopBwdSm80ILi2ELi2EN4cute5tupleIJNS5_1CILi64EEENS7_ILi128EEES8_EEENS_10bfloat16_tEfNS_4arch4Sm80ELb0ELb1ELb1ELb0ELb1ELb0ELb0ELb0ELi2ELi2ELi4ELi2ELb1EEENS1_21CollectiveEpilogueBwdISA_SB_SD_Li256ELb0ELb0ELi2EEENS1_19SingleTileSchedulerILb0ELb0ELb0ELi128EEEEEEEEEvNT_6ParamsE$_ZN4cute8gmem_ptrIPKfECI1NS_12iter_adaptorIS2_S3_EEES2_)
        /*1ff58*/ 	.word	0x00000000


	//----- nvinfo : EIATTR_FRAME_SIZE
	.align		4
.L_21828:
        /*1ff5c*/ 	.byte	0x04, 0x11
        /*1ff5e*/ 	.short	(.L_21830 - .L_21829)
	.align		4
.L_21829:
        /*1ff60*/ 	.word	index@($_ZN7cutlass13device_kernelIN5flash19enable_sm80_to_sm89INS1_16FlashAttnBwdSm80INS1_25CollectiveMainloopBwdSm80ILi2ELi2EN4cute5tupleIJNS5_1CILi64EEENS7_ILi128EEES8_EEENS_10bfloat16_tEfNS_4arch4Sm80ELb0ELb1ELb1ELb0ELb1ELb0ELb0ELb0ELi2ELi2ELi4ELi2ELb1EEENS1_21CollectiveEpilogueBwdISA_SB_SD_Li256ELb0ELb0ELi2EEENS1_19SingleTileSchedulerILb0ELb0ELb0ELi128EEEEEEEEEvNT_6ParamsE$_ZN4cute8gmem_ptrIPKN7cutlass9uint128_tEECI1NS_12iter_adaptorIS4_S5_EEES4_)
        /*1ff64*/ 	.word	0x00000000


	//----- nvinfo : EIATTR_FRAME_SIZE
	.align		4
.L_21830:
        /*1ff68*/ 	.byte	0x04, 0x11
        /*1ff6a*/ 	.short	(.L_21832 - .L_21831)
	.align		4
.L_21831:
        /*1ff6c*/ 	.word	index@($_ZN7cutlass13device_kernelIN5flash19enable_sm80_to_sm89INS1_16FlashAttnBwdSm80INS1_25CollectiveMainloopBwdSm80ILi2ELi2EN4cute5tupleIJNS5_1CILi64EEENS7_ILi128EEES8_EEENS_10bfloat16_tEfNS_4arch4Sm80ELb0ELb1ELb1ELb0ELb1ELb0ELb0ELb0ELi2ELi2ELi4ELi2ELb1EEENS1_21CollectiveEpilogueBwdISA_SB_SD_Li256ELb0ELb0ELi2EEENS1_19SingleTileSchedulerILb0ELb0ELb0ELi128EEEEEEEEEvNT_6ParamsE$_ZN4cute8gmem_ptrIPKN7cutlass10bfloat16_tEECI1NS_12iter_adaptorIS4_S5_EEES4_)
        /*1ff70*/ 	.word	0x00000000


	//----- nvinfo : EIATTR_FRAME_SIZE
	.align		4
.L_21832:
        /*1ff74*/ 	.byte	0x04, 0x11
        /*1ff76*/ 	.short	(.L_21834 - .L_21833)
	.align		4
.L_21833:
        /*1ff78*/ 	.word	index@($_ZN7cutlass13device_kernelIN5flash19enable_sm80_to_sm89INS1_16FlashAttnBwdSm80INS1_25CollectiveMainloopBwdSm80ILi2ELi2EN4cute5tupleIJNS5_1CILi64EEENS7_ILi128EEES8_EEENS_10bfloat16_tEfNS_4arch4Sm80ELb0ELb1ELb1ELb0ELb1ELb0ELb0ELb0ELi2ELi2ELi4ELi2ELb1EEENS1_21CollectiveEpilogueBwdISA_SB_SD_Li256ELb0ELb0ELi2EEENS1_19SingleTileSchedulerILb0ELb0ELb0ELi128EEEEEEEEEvNT_6ParamsE$_ZN4cute5tupleIJiiEEC2ERKiS3_)
        /*1ff7c*/ 	.word	0x00000000


	//----- nvinfo : EIATTR_FRAME_SIZE
	.align		4
.L_21834:
        /*1ff80*/ 	.byte	0x04, 0x11
        /*1ff82*/ 	.short	(.L_21836 - .L_21835)
	.align		4
.L_21835:
        /*1ff84*/ 	.word	index@($_ZN7cutlass13device_kernelIN5flash19enable_sm80_to_sm89INS1_16FlashAttnBwdSm80INS1_25CollectiveMainloopBwdSm80ILi2ELi2EN4cute5tupleIJNS5_1CILi64EEENS7_ILi128EEES8_EEENS_10bfloat16_tEfNS_4arch4Sm80ELb0ELb1ELb1ELb0ELb1ELb0ELb0ELb0ELi2ELi2ELi4ELi2ELb1EEENS1_21CollectiveEpilogueBwdISA_SB_SD_Li256ELb0ELb0ELi2EEENS1_19SingleTileSchedulerILb0ELb0ELb0ELi128EEEEEEEEEvNT_6ParamsE$_ZN4cute5tupleIJiNS_1CILi0EEEEEC2ERKiRKS2_)
        /*1ff88*/ 	.word	0x00000000


	//----- nvinfo : EIATTR_FRAME_SIZE
	.align		4
.L_21836:
        /*1ff8c*/ 	.byte	0x04, 0x11
        /*1ff8e*/ 	.short	(.L_21838 - .L_21837)
	.align		4
.L_21837:
        /*1ff90*/ 	.word	index@($_ZN7cutlass13device_kernelIN5flash19enable_sm80_to_sm89INS1_16FlashAttnBwdSm80INS1_25CollectiveMainloopBwdSm80ILi2ELi2EN4cute5tupleIJNS5_1CILi64EEENS7_ILi128EEES8_EEENS_10bfloat16_tEfNS_4arch4Sm80ELb0ELb1ELb1ELb0ELb1ELb0ELb0ELb0ELi2ELi2ELi4ELi2ELb1EEENS1_21CollectiveEpilogueBwdISA_SB_SD_Li256ELb0ELb0ELi2EEENS1_19SingleTileSchedulerILb0ELb0ELb0ELi128EEEEEEEEEvNT_6ParamsE$_ZN4cute5tupleIJiEEC2ERKi)
        /*1ff94*/ 	.word	0x00000000


	//----- nvinfo : EIATTR_FRAME_SIZE
	.align		4
.L_21838:
        /*1ff98*/ 	.byte	0x04, 0x11
        /*1ff9a*/ 	.short	(.L_21840 - .L_21839)
	.align		4
.L_21839:
        /*1ff9c*/ 	.word	index@($_ZN7cutlass13device_kernelIN5flash19enable_sm80_to_sm89INS1_16FlashAttnBwdSm80INS1_25CollectiveMainloopBwdSm80ILi2ELi2EN4cute5tupleIJNS5_1CILi64EEENS7_ILi128EEES8_EEENS_10bfloat16_tEfNS_4arch4Sm80ELb0ELb1ELb1ELb0ELb1ELb0ELb0ELb0ELi2ELi2ELi4ELi2ELb1EEENS1_21CollectiveEpilogueBwdISA_SB_SD_Li256ELb0ELb0ELi2EEENS1_19SingleTileSchedulerILb0ELb0ELb0ELi128EEEEEEEEEvNT_6ParamsE$_ZN4cute5tupleIJNS_1CILi0EEEiiiEEC2ERKS2_RKiS7_S7_)
        /*1ffa0*/ 	.word	0x00000000


	//----- nvinfo : EIATTR_FRAME_SIZE
	.align		4
.L_21840:
        /*1ffa4*/ 	.byte	0x04, 0x11
        /*1ffa6*/ 	.short	(.L_21842 - .L_21841)
	.align		4
.L_21841:
        /*1ffa8*/ 	.word	index@($_ZN7cutlass13device_kernelIN5flash19enable_sm80_to_sm89INS1_16FlashAttnBwdSm80INS1_25CollectiveMainloopBwdSm80ILi2ELi2EN4cute5tupleIJNS5_1CILi64EEENS7_ILi128EEES8_EEENS_10bfloat16_tEfNS_4arch4Sm80ELb0ELb1ELb1ELb0ELb1ELb0ELb0ELb0ELi2ELi2ELi4ELi2ELb1EEENS1_21CollectiveEpilogueBwdISA_SB_SD_Li256ELb0ELb0ELi2EEENS1_19SingleTileSchedulerILb0ELb0ELb0ELi128EEEEEEEEEvNT_6ParamsE$_ZN4cute5tupleIJNS_1CILi0EEEiEEC2ERKS2_RKi)
        /*1ffac*/ 	.word	0x00000000


	//----- nvinfo : EIATTR_FRAME_SIZE
	.align		4
.L_21842:
        /*1ffb0*/ 	.byte	0x04, 0x11
        /*1ffb2*/ 	.short	(.L_21844 - .L_21843)
	.align		4
.L_21843:
        /*1ffb4*/ 	.word	index@($_ZN7cutlass13device_kernelIN5flash19enable_sm80_to_sm89INS1_16FlashAttnBwdSm80INS1_25CollectiveMainloopBwdSm80ILi2ELi2EN4cute5tupleIJNS5_1CILi64EEENS7_ILi128EEES8_EEENS_10bfloat16_tEfNS_4arch4Sm80ELb0ELb1ELb1ELb0ELb1ELb0ELb0ELb0ELi2ELi2ELi4ELi2ELb1EEENS1_21CollectiveEpilogueBwdISA_SB_SD_Li256ELb0ELb0ELi2EEENS1_19SingleTileSchedulerILb0ELb0ELb0ELi128EEEEEEEEEvNT_6ParamsE$_ZN4cute5tupleIJNS_1CILi0EEES2_iiEEC2ERKS2_S5_RKiS7_)
        /*1ffb8*/ 	.word	0x00000000


	//----- nvinfo : EIATTR_FRAME_SIZE
	.align		4
.L_21844:
        /*1ffbc*/ 	.byte	0x04, 0x11
        /*1ffbe*/ 	.short	(.L_21846 - .L_21845)
	.align		4
.L_21845:
        /*1ffc0*/ 	.word	index@($_ZN7cutlass13device_kernelIN5flash19enable_sm80_to_sm89INS1_16FlashAttnBwdSm80INS1_25CollectiveMainloopBwdSm80ILi2ELi2EN4cute5tupleIJNS5_1CILi64EEENS7_ILi128EEES8_EEENS_10bfloat16_tEfNS_4arch4Sm80ELb0ELb1ELb1ELb0ELb1ELb0ELb0ELb0ELi2ELi2ELi4ELi2ELb1EEENS1_21CollectiveEpilogueBwdISA_SB_SD_Li256ELb0ELb0ELi2EEENS1_19SingleTileSchedulerILb0ELb0ELb0ELi128EEEEEEEEEvNT_6ParamsE$_ZN4cute5tupleIJNS_1CILi0EEES2_iEEC2ERKS2_S5_RKi)
        /*1ffc4*/ 	.word	0x00000000


	//----- nvinfo : EIATTR_FRAME_SIZE
	.align		4
.L_21846:
        /*1ffc8*/ 	.byte	0x04, 0x11
        /*1ffca*/ 	.short	(.L_21848 - .L_21847)
	.align		4
.L_21847:
        /*1ffcc*/ 	.word	index@($_ZN7cutlass13device_kernelIN5flash19enable_sm80_to_sm89INS1_16FlashAttnBwdSm80INS1_25CollectiveMainloopBwdSm80ILi2ELi2EN4cute5tupleIJNS5_1CILi64EEENS7_ILi128EEES8_EEENS_10bfloat16_tEfNS_4arch4Sm80ELb0ELb1ELb1ELb0ELb1ELb0ELb0ELb0ELi2ELi2ELi4ELi2ELb1EEENS1_21CollectiveEpilogueBwdISA_SB_SD_Li256ELb0ELb0ELi2EEENS1_19SingleTileSchedulerILb0ELb0ELb0ELi128EEEEEEEEEvNT_6ParamsE$_ZN4cute5tupleIJNS_1CILi0EEES2_S2_iEEC2ERKS2_S5_S5_RKi)
        /*1ffd0*/ 	.word	0x00000000


	//----- nvinfo : EIATTR_FRAME_SIZE
	.align		4
.L_21848:
        /*1ffd4*/ 	.byte	0x04, 0x11
        /*1ffd6*/ 	.short	(.L_21850 - .L_21849)
	.align		4
.L_21849:
        /*1ffd8*/ 	.word	index@($_ZN7cutlass13device_kernelIN5flash19enable_sm80_to_sm89INS1_16FlashAttnBwdSm80INS1_25CollectiveMainloopBwdSm80ILi2ELi2EN4cute5tupleIJNS5_1CILi64EEENS7_ILi128EEES8_EEENS_10bfloat16_tEfNS_4arch4Sm80ELb0ELb1ELb1ELb0ELb1ELb0ELb0ELb0ELi2ELi2ELi4ELi2ELb1EEENS1_21CollectiveEpilogueBwdISA_SB_SD_Li256ELb0ELb0ELi2EEENS1_19SingleTileSchedulerILb0ELb0ELb0ELi128EEEEEEEEEvNT_6ParamsE$_ZN4cute5tupleIJNS_15ArithmeticTupleIJiiEEEiiiEEC2ERKS2_RKiS7_S7_)
        /*1ffdc*/ 	.word	0x00000000


	//----- nvinfo : EIATTR_FRAME_SIZE
	.align		4
.L_21850:
        /*1ffe0*/ 	.byte	0x04, 0x11
        /*1ffe2*/ 	.short	(.L_21852 - .L_21851)
	.align		4
.L_21851:
        /*1ffe4*/ 	.word	index@($_ZN7cutlass13device_kernelIN5flash19enable_sm80_to_sm89INS1_16FlashAttnBwdSm80INS1_25CollectiveMainloopBwdSm80ILi2ELi2EN4cute5tupleIJNS5_1CILi64EEENS7_ILi128EEES8_EEENS_10bfloat16_tEfNS_4arch4Sm80ELb0ELb1ELb1ELb0ELb1ELb0ELb0ELb0ELi2ELi2ELi4ELi2ELb1EEENS1_21CollectiveEpilogueBwdISA_SB_SD_Li256ELb0ELb0ELi2EEENS1_19SingleTileSchedulerILb0ELb0ELb0ELi128EEEEEEEEEvNT_6ParamsE$_ZN4cute5tupleIJNS_15ArithmeticTupleIJiiEEEEEC2ERKS2_)
        /*1ffe8*/ 	.word	0x00000000


	//----- nvinfo : EIATTR_FRAME_SIZE
	.align		4
.L_21852:
        /*1ffec*/ 	.byte	0x04, 0x11
        /*1ffee*/ 	.short	(.L_21854 - .L_21853)
	.align		4
.L_21853:
        /*1fff0*/ 	.word	index@($_ZN7cutlass13device_kernelIN5flash19enable_sm80_to_sm89INS1_16FlashAttnBwdSm80INS1_25CollectiveMainloopBwdSm80ILi2ELi2EN4cute5tupleIJNS5_1CILi64EEENS7_ILi128EEES8_EEENS_10bfloat16_tEfNS_4arch4Sm80ELb0ELb1ELb1ELb0ELb1ELb0ELb0ELb0ELi2ELi2ELi4ELi2ELb1EEENS1_21CollectiveEpilogueBwdISA_SB_SD_Li256ELb0ELb0ELi2EEENS1_19SingleTileSchedulerILb0ELb0ELb0ELi128EEEEEEEEEvNT_6ParamsE$_ZN4cute5tupleIJNS_15ArithmeticTupleIJiEEEEEC2ERKS2_)
        /*1fff4*/ 	.word	0x00000000


	//----- nvinfo : EIATTR_FRAME_SIZE
	.align		4
.L_21854:
        /*1fff8*/ 	.byte	0x04, 0x11
        /*1fffa*/ 	.short	(.L_21856 - .L_21855)
	.align		4
.L_21855:
        /*1fffc*/ 	.word	index@($_ZN7cutlass13device_kernelIN5flash19enable_sm80_to_sm89INS1_16FlashAttnBwdSm80INS1_25CollectiveMainloopBwdSm80ILi2ELi2EN4cute5tupleIJNS5_1CILi64EEENS7_ILi128EEES8_EEENS_10bfloat16_tEfNS_4arch4Sm80ELb0ELb1ELb1ELb0ELb1ELb0ELb0ELb0ELi2ELi2ELi4ELi2ELb1EEENS1_21CollectiveEpilogueBwdISA_SB_SD_Li256ELb0ELb0ELi2EEENS1_19SingleTileSchedulerILb0ELb0ELb0ELi128EEEEEEEEEvNT_6ParamsE$_ZN4cute5tupleIJNS_15ArithmeticTupleIJNS_1CILi0EEEiEEEEEC2ERKS4_)
        /*20000*/ 	.word	0x00000000


	//----- nvinfo : EIATTR_FRAME_SIZE
	.align		4
.L_21856:
        /*20004*/ 	.byte	0x04, 0x11
        /*20006*/ 	.short	(.L_21858 - .L_21857)
	.align		4
.L_21857:
        /*20008*/ 	.word	index@($_ZN7cutlass13device_kernelIN5flash19enable_sm80_to_sm89INS1_16FlashAttnBwdSm80INS1_25CollectiveMainloopBwdSm80ILi2ELi2EN4cute5tupleIJNS5_1CILi64EEENS7_ILi128EEES8_EEENS_10bfloat16_tEfNS_4arch4Sm80ELb0ELb1ELb1ELb0ELb1ELb0ELb0ELb0ELi2ELi2ELi4ELi2ELb1EEENS1_21CollectiveEpilogueBwdISA_SB_SD_Li256ELb0ELb0ELi2EEENS1_19SingleTileSchedulerILb0ELb0ELb0ELi128EEEEEEEEEvNT_6ParamsE$_ZN4cute5tupleIJNS0_IJNS0_IJNS_1CILi8EEENS1_ILi1EEEEEENS1_ILi2EEES3_EEENS0_IJNS0_IJS3_NS1_ILi0EEEEEElS7_EEEEEC2ERKS6_RKS9_)
        /*2000c*/ 	.word	0x00000000


	//----- nvinfo : EIATTR_FRAME_SIZE
	.align		4
.L_21858:
        /*20010*/ 	.byte	0x04, 0x11
        /*20012*/ 	.short	(.L_21860 - .L_21859)
	.align		4
.L_21859:
        /*20014*/ 	.word	index@($_ZN7cutlass13device_kernelIN5flash19enable_sm80_to_sm89INS1_16FlashAttnBwdSm80INS1_25CollectiveMainloopBwdSm80ILi2ELi2EN4cute5tupleIJNS5_1CILi64EEENS7_ILi128EEES8_EEENS_10bfloat16_tEfNS_4arch4Sm80ELb0ELb1ELb1ELb0ELb1ELb0ELb0ELb0ELi2ELi2ELi4ELi2ELb1EEENS1_21CollectiveEpilogueBwdISA_SB_SD_Li256ELb0ELb0ELi2EEENS1_19SingleTileSchedulerILb0ELb0ELb0ELi128EEEEEEEEEvNT_6ParamsE$_ZN4cute3eso3ESOILb1ELb0EJNS_6LayoutINS_5tupleIJNS3_IJNS_1CILi8EEENS4_ILi1EEEEEENS4_ILi2EEES6_EEENS3_IJNS3_IJS6_NS4_ILi0EEEEEENS4_ILi2048EEESA_EEEEEiEEC2ERKSE_RKi)
        /*20018*/ 	.word	0x00000000


	//----- nvinfo : EIATTR_FRAME_SIZE
	.align		4
.L_21860:
        /*2001c*/ 	.byte	0x04, 0x11
        /*2001e*/ 	.short	(.L_21862 - .L_21861)
	.align		4
.L_21861:
        /*20020*/ 	.word	index@($_ZN7cutlass13device_kernelIN5flash19enable_sm80_to_sm89INS1_16FlashAttnBwdSm80INS1_25CollectiveMainloopBwdSm80ILi2ELi2EN4cute5tupleIJNS5_1CILi64EEENS7_ILi128EEES8_EEENS_10bfloat16_tEfNS_4arch4Sm80ELb0ELb1ELb1ELb0ELb1ELb0ELb0ELb0ELi2ELi2ELi4ELi2ELb1EEENS1_21CollectiveEpilogueBwdISA_SB_SD_Li256ELb0ELb0ELi2EEENS1_19SingleTileSchedulerILb0ELb0ELb0ELi128EEEEEEEEEvNT_6ParamsE$_ZN4cute3eso3ESOILb1ELb0EJNS_6LayoutINS_5tupleIJNS3_IJNS_1CILi8EEENS4_ILi1EEEEEENS4_ILi2EEES6_EEENS3_IJNS3_IJS6_NS4_ILi0EEEEEENS4_ILi2048EEESA_EEEEENS_10ViewEngineINS_8smem_ptrIPN7cutlass10bfloat16_tEEEEEEEC2ERKSE_RKSL_)
        /*20024*/ 	.word	0x00000000


	//----- nvinfo : EIATTR_FRAME_SIZE
	.align		4
.L_21862:
        /*20028*/ 	.byte	0x04, 0x11
        /*2002a*/ 	.short	(.L_21864 - .L_21863)
	.align		4
.L_21863:
        /*2002c*/ 	.word	index@($_ZN7cutlass13device_kernelIN5flash19enable_sm80_to_sm89INS1_16FlashAttnBwdSm80INS1_25CollectiveMainloopBwdSm80ILi2ELi2EN4cute5tupleIJNS5_1CILi64EEENS7_ILi128EEES8_EEENS_10bfloat16_tEfNS_4arch4Sm80ELb0ELb1ELb1ELb0ELb1ELb0ELb0ELb0ELi2ELi2ELi4ELi2ELb1EEENS1_21CollectiveEpilogueBwdISA_SB_SD_Li256ELb0ELb0ELi2EEENS1_19SingleTileSchedulerILb0ELb0ELb0ELi128EEEEEEEEEvNT_6ParamsE$_ZN4cute3eso3ESOILb1ELb0EJNS_6LayoutINS_5tupleIJNS3_IJNS_1CILi8EEENS4_ILi1EEEEEEEEENS3_IJNS3_IJS6_NS4_ILi0EEEEEEEEEEElEEC2ERKSC_RKl)
        /*20030*/ 	.word	0x00000000


	//----- nvinfo : EIATTR_FRAME_SIZE
	.align		4
.L_21864:
        /*20034*/ 	.byte	0x04, 0x11
        /*20036*/ 	.short	(.L_21866 - .L_21865)
	.align		4
.L_21865:
        /*20038*/ 	.word	index@($_ZN7cutlass13device_kernelIN5flash19enable_sm80_to_sm89INS1_16FlashAttnBwdSm80INS1_25CollectiveMainloopBwdSm80ILi2ELi2EN4cute5tupleIJNS5_1CILi64EEENS7_ILi128EEES8_EEENS_10bfloat16_tEfNS_4arch4Sm80ELb0ELb1ELb1ELb0ELb1ELb0ELb0ELb0ELi2ELi2ELi4ELi2ELb1EEENS1_21CollectiveEpilogueBwdISA_SB_SD_Li256ELb0ELb0ELi2EEENS1_19SingleTileSchedulerILb0ELb0ELb0ELi128EEEEEEEEEvNT_6ParamsE$_ZN4cute3eso3ESOILb1ELb0EJNS_6LayoutINS_5tupleIJNS3_IJNS_1CILi8EEENS4_ILi1EEEEEEEEENS3_IJNS3_IJS6_NS4_ILi0EEEEEEEEEEEiEEC2ERKSC_RKi)
        /*2003c*/ 	.word	0x00000000


	//----- nvinfo : EIATTR_FRAME_SIZE
	.align		4
.L_21866:
        /*20040*/ 	.byte	0x04, 0x11
        /*20042*/ 	.short	(.L_21868 - .L_21867)
	.align		4
.L_21867:
        /*20044*/ 	.word	index@($_ZN7cutlass13device_kernelIN5flash19enable_sm80_to_sm89INS1_16FlashAttnBwdSm80INS1_25CollectiveMainloopBwdSm80ILi2ELi2EN4cute5tupleIJNS5_1CILi64EEENS7_ILi128EEES8_EEENS_10bfloat16_tEfNS_4arch4Sm80ELb0ELb1ELb1ELb0ELb1ELb0ELb0ELb0ELi2ELi2ELi4ELi2ELb1EEENS1_21CollectiveEpilogueBwdISA_SB_SD_Li256ELb0ELb0ELi2EEENS1_19SingleTileSchedulerILb0ELb0ELb0ELi128EEEEEEEEEvNT_6ParamsE$_ZN4cute3eso3ESOILb1ELb0EJNS_6LayoutINS_5tupleIJNS3_IJNS_1CILi8EEENS4_ILi1EEEEEEEEENS3_IJNS3_IJS6_NS4_ILi0EEEEEEEEEEENS_10ViewEngineINS_8smem_ptrIPN7cutlass10bfloat16_tEEEEEEEC2ERKSC_RKSJ_)
        /*20048*/ 	.word	0x00000000


	//----- nvinfo : EIATTR_FRAME_SIZE
	.align		4
.L_21868:
        /*2004c*/ 	.byte	0x04, 0x11
        /*2004e*/ 	.short	(.L_21870 - .L_21869)
	.align		4
.L_21869:
        /*20050*/ 	.word	index@($_ZN7cutlass13device_kernelIN5flash19enable_sm80_to_sm89INS1_16FlashAttnBwdSm80INS1_25CollectiveMainloopBwdSm80ILi2ELi2EN4cute5tupleIJNS5_1CILi64EEENS7_ILi128EEES8_EEENS_10bfloat16_tEfNS_4arch4Sm80ELb0ELb1ELb1ELb0ELb1ELb0ELb0ELb0ELi2ELi2ELi4ELi2ELb1EEENS1_21CollectiveEpilogueBwdISA_SB_SD_Li256ELb0ELb0ELi2EEENS1_19SingleTileSchedulerILb0ELb0ELb0ELi128EEEEEEEEEvNT_6ParamsE$_ZN4cute3eso3ESOILb1ELb0EJNS_6LayoutINS_5tupleIJNS3_IJNS_1CILi8EEENS4_ILi1EEEEEEEEENS3_IJNS3_IJS6_NS4_ILi0EEEEEEEEEEENS_10ViewEngineINS_8gmem_ptrIPKN7cutlass10bfloat16_tEEEEEEEC2ERKSC_RKSK_)
        /*20054*/ 	.word	0x00000000


	//----- nvinfo : EIATTR_FRAME_SIZE
	.align		4
.L_21870:
        /*20058*/ 	.byte	0x04, 0x11
        /*2005a*/ 	.short	(.L_21872 - .L_21871)
	.align		4
.L_21871:
        /*2005c*/ 	.word	index@($_ZN7cutlass13device_kernelIN5flash19enable_sm80_to_sm89INS1_16FlashAttnBwdSm80INS1_25CollectiveMainloopBwdSm80ILi2ELi2EN4cute5tupleIJNS5_1CILi64EEENS7_ILi128EEES8_EEENS_10bfloat16_tEfNS_4arch4Sm80ELb0ELb1ELb1ELb0ELb1ELb0ELb0ELb0ELi2ELi2ELi4ELi2ELb1EEENS1_21CollectiveEpilogueBwdISA_SB_SD_Li256ELb0ELb0ELi2EEENS1_19SingleTileSchedulerILb0ELb0ELb0ELi128EEEEEEEEEvNT_6ParamsE$_ZN4cute3eso3ESOILb1ELb0EJNS_6LayoutINS_5tupleIJNS3_IJNS_1CILi4EEENS4_ILi1EEEEEES6_EEENS3_IJNS3_IJS6_NS4_ILi0EEEEEES9_EEEEEiEEC2ERKSC_RKi)
        /*20060*/ 	.word	0x00000000


	//----- nvinfo : EIATTR_FRAME_SIZE
	.align		4
.L_21872:
        /*20064*/ 	.byte	0x04, 0x11
        /*20066*/ 	.short	(.L_21874 - .L_21873)
	.align		4
.L_21873:
        /*20068*/ 	.word	index@($_ZN7cutlass13device_kernelIN5flash19enable_sm80_to_sm89INS1_16FlashAttnBwdSm80INS1_25CollectiveMainloopBwdSm80ILi2ELi2EN4cute5tupleIJNS5_1CILi64EEENS7_ILi128EEES8_EEENS_10bfloat16_tEfNS_4arch4Sm80ELb0ELb1ELb1ELb0ELb1ELb0ELb0ELb0ELi2ELi2ELi4ELi2ELb1EEENS1_21CollectiveEpilogueBwdISA_SB_SD_Li256ELb0ELb0ELi2EEENS1_19SingleTileSchedulerILb0ELb0ELb0ELi128EEEEEEEEEvNT_6ParamsE$_ZN4cute3eso3ESOILb1ELb0EJNS_6LayoutINS_5tupleIJNS3_IJNS_1CILi4EEENS4_ILi1EEEEEES6_EEENS3_IJNS3_IJS6_NS4_ILi0EEEEEES9_EEEEENS_10ViewEngineINS_8smem_ptrIPfEEEEEEC2ERKSC_RKSH_)
        /*2006c*/ 	.word	0x00000000


	//----- nvinfo : EIATTR_FRAME_SIZE
	.align		4
.L_21874:
        /*20070*/ 	.byte	0x04, 0x11
        /*20072*/ 	.short	(.L_21876 - .L_21875)
	.align		4
.L_21875:
        /*20074*/ 	.word	index@($_ZN7cutlass13device_kernelIN5flash19enable_sm80_to_sm89INS1_16FlashAttnBwdSm80INS1_25CollectiveMainloopBwdSm80ILi2ELi2EN4cute5tupleIJNS5_1CILi64EEENS7_ILi128EEES8_EEENS_10bfloat16_tEfNS_4arch4Sm80ELb0ELb1ELb1ELb0ELb1ELb0ELb0ELb0ELi2ELi2ELi4ELi2ELb1EEENS1_21CollectiveEpilogueBwdISA_SB_SD_Li256ELb0ELb0ELi2EEENS1_19SingleTileSchedulerILb0ELb0ELb0ELi128EEEEEEEEEvNT_6ParamsE$_ZN4cute3eso3ESOILb1ELb0EJNS_6LayoutINS_5tupleIJNS3_IJNS_1CILi4EEENS4_ILi1EEEEEES6_EEENS3_IJNS3_IJS6_NS4_ILi0EEEEEES9_EEEEENS_10ViewEngineINS_8gmem_ptrIPKfEEEEEEC2ERKSC_RKSI_)
        /*20078*/ 	.word	0x00000000


	//----- nvinfo : EIATTR_FRAME_SIZE
	.align		4
.L_21876:
        /*2007c*/ 	.byte	0x04, 0x11
        /*2007e*/ 	.short	(.L_21878 - .L_21877)
	.align		4
.L_21877:
        /*20080*/ 	.word	index@($_ZN7cutlass13device_kernelIN5flash19enable_sm80_to_sm89INS1_16FlashAttnBwdSm80INS1_25CollectiveMainloopBwdSm80ILi2ELi2EN4cute5tupleIJNS5_1CILi64EEENS7_ILi128EEES8_EEENS_10bfloat16_tEfNS_4arch4Sm80ELb0ELb1ELb1ELb0ELb1ELb0ELb0ELb0ELi2ELi2ELi4ELi2ELb1EEENS1_21CollectiveEpilogueBwdISA_SB_SD_Li256ELb0ELb0ELi2EEENS1_19SingleTileSchedulerILb0ELb0ELb0ELi128EEEEEEEEEvNT_6ParamsE$_ZN4cute3eso3ESOILb1ELb0EJNS_6LayoutINS_5tupleIJNS3_IJNS_1CILi4EEENS4_ILi1EEEEEEEEENS3_IJNS3_IJS6_NS4_ILi0EEEEEEEEEEENS_10ViewEngineINS_8smem_ptrIPfEEEEEEC2ERKSC_RKSH_)
        /*20084*/ 	.word	0x00000000


	//----- nvinfo : EIATTR_FRAME_SIZE
	.align		4
.L_21878:
        /*20088*/ 	.byte	0x04, 0x11
        /*2008a*/ 	.short	(.L_21880 - .L_21879)
	.align		4
.L_21879:
        /*2008c*/ 	.word	index@($_ZN7cutlass13device_kernelIN5flash19enable_sm80_to_sm89INS1_16FlashAttnBwdSm80INS1_25CollectiveMainloopBwdSm80ILi2ELi2EN4cute5tupleIJNS5_1CILi64EEENS7_ILi128EEES8_EEENS_10bfloat16_tEfNS_4arch4Sm80ELb0ELb1ELb1ELb0ELb1ELb0ELb0ELb0ELi2ELi2ELi4ELi2ELb1EEENS1_21CollectiveEpilogueBwdISA_SB_SD_Li256ELb0ELb0ELi2EEENS1_19SingleTileSchedulerILb0ELb0ELb0ELi128EEEEEEEEEvNT_6ParamsE$_ZN4cute3eso3ESOILb1ELb0EJNS_6LayoutINS_5tupleIJNS3_IJNS_1CILi4EEENS4_ILi1EEEEEEEEENS3_IJNS3_IJS6_NS4_ILi0EEEEEEEEEEENS_10ViewEngineINS_8gmem_ptrIPKfEEEEEEC2ERKSC_RKSI_)
        /*20090*/ 	.word	0x00000000


	//----- nvinfo : EIATTR_FRAME_SIZE
	.align		4
.L_21880:
        /*20094*/ 	.byte	0x04, 0x11
        /*20096*/ 	.short	(.L_21882 - .L_21881)
	.align		4
.L_21881:
        /*20098*/ 	.word	index@($_ZN7cutlass13device_kernelIN5flash19enable_sm80_to_sm89INS1_16FlashAttnBwdSm80INS1_25CollectiveMainloopBwdSm80ILi2ELi2EN4cute5tupleIJNS5_1CILi64EEENS7_ILi128EEES8_EEENS_10bfloat16_tEfNS_4arch4Sm80ELb0ELb1ELb1ELb0ELb1ELb0ELb0ELb0ELi2ELi2ELi4ELi2ELb1EEENS1_21CollectiveEpilogueBwdISA_SB_SD_Li256ELb0ELb0ELi2EEENS1_19SingleTileSchedulerILb0ELb0ELb0ELi128EEEEEEEEEvNT_6ParamsE$_ZN4cute3eso3ESOILb1ELb0EJNS_6LayoutINS_5tupleIJNS3_IJNS_1CILi1EEES5_EEEEEENS3_IJNS3_IJS5_NS4_ILi0EEEEEEEEEEENS_10ViewEngineINS_8smem_ptrIPN7cutlass9uint128_tEEEEEEEC2ERKSB_RKSI_)
        /*2009c*/ 	.word	0x00000000


	//----- nvinfo : EIATTR_FRAME_SIZE
	.align		4
.L_21882:
        /*200a0*/ 	.byte	0x04, 0x11
        /*200a2*/ 	.short	(.L_21884 - .L_21883)
	.align		4
.L_21883:
        /*200a4*/ 	.word	index@($_ZN7cutlass13device_kernelIN5flash19enable_sm80_to_sm89INS1_16FlashAttnBwdSm80INS1_25CollectiveMainloopBwdSm80ILi2ELi2EN4cute5tupleIJNS5_1CILi64EEENS7_ILi128EEES8_EEENS_10bfloat16_tEfNS_4arch4Sm80ELb0ELb1ELb1ELb0ELb1ELb0ELb0ELb0ELi2ELi2ELi4ELi2ELb1EEENS1_21CollectiveEpilogueBwdISA_SB_SD_Li256ELb0ELb0ELi2EEENS1_19SingleTileSchedulerILb0ELb0ELb0ELi128EEEEEEEEEvNT_6ParamsE$_ZN4cute3eso3ESOILb1ELb0EJNS_6LayoutINS_5tupleIJNS3_IJNS_1CILi1EEES5_EEEEEENS3_IJNS3_IJS5_NS4_ILi0EEEEEEEEEEENS_10ViewEngineINS_8gmem_ptrIPKN7cutlass9uint128_tEEEEEEEC2ERKSB_RKSJ_)
        /*200a8*/ 	.word	0x00000000


	//----- nvinfo : EIATTR_FRAME_SIZE
	.align		4
.L_21884:
        /*200ac*/ 	.byte	0x04, 0x11
        /*200ae*/ 	.short	(.L_21886 - .L_21885)
	.align		4
.L_21885:
        /*200b0*/ 	.word	index@($_ZN7cutlass13device_kernelIN5flash19enable_sm80_to_sm89INS1_16FlashAttnBwdSm80INS1_25CollectiveMainloopBwdSm80ILi2ELi2EN4cute5tupleIJNS5_1CILi64EEENS7_ILi128EEES8_EEENS_10bfloat16_tEfNS_4arch4Sm80ELb0ELb1ELb1ELb0ELb1ELb0ELb0ELb0ELi2ELi2ELi4ELi2ELb1EEENS1_21CollectiveEpilogueBwdISA_SB_SD_Li256ELb0ELb0ELi2EEENS1_19SingleTileSchedulerILb0ELb0ELb0ELi128EEEEEEEEEvNT_6ParamsE$_ZN4cute3eso3ESOILb1ELb0EJNS_5tupleIJNS_1CILi1EEENS3_ILi0EEEEEElS5_EEC2ERKS6_RKlRKS5_)
        /*200b4*/ 	.word	0x00000000


	//----- nvinfo : EIATTR_FRAME_SIZE
	.align		4
.L_21886:
        /*200b8*/ 	.byte	0x04, 0x11
        /*200ba*/ 	.short	(.L_21888 - .L_21887)
	.align		4
.L_21887:
        /*200bc*/ 	.word	index@($_ZN7cutlass13device_kernelIN5flash19enable_sm80_to_sm89INS1_16FlashAttnBwdSm80INS1_25CollectiveMainloopBwdSm80ILi2ELi2EN4cute5tupleIJNS5_1CILi64EEENS7_ILi128EEES8_EEENS_10bfloat16_tEfNS_4arch4Sm80ELb0ELb1ELb1ELb0ELb1ELb0ELb0ELb0ELi2ELi2ELi4ELi2ELb1EEENS1_21CollectiveEpilogueBwdISA_SB_SD_Li256ELb0ELb0ELi2EEENS1_19SingleTileSchedulerILb0ELb0ELb0ELi128EEEEEEEEEvNT_6ParamsE$_ZN4cute3eso3ESOILb1ELb0EJNS_5tupleIJNS2_IJNS_1CILi8EEENS3_ILi1EEEEEENS3_ILi2EEES5_EEENS2_IJNS2_IJS5_NS3_ILi0EEEEEElS9_EEEEEC2ERKS8_RKSB_)
        /*200c0*/ 	.word	0x00000000


	//----- nvinfo : EIATTR_FRAME_SIZE
	.align		4
.L_21888:
        /*200c4*/ 	.byte	0x04, 0x11
        /*200c6*/ 	.short	(.L_21890 - .L_21889)
	.align		4
.L_21889:
        /*200c8*/ 	.word	index@($_ZN7cutlass13device_kernelIN5flash19enable_sm80_to_sm89INS1_16FlashAttnBwdSm80INS1_25CollectiveMainloopBwdSm80ILi2ELi2EN4cute5tupleIJNS5_1CILi64EEENS7_ILi128EEES8_EEENS_10bfloat16_tEfNS_4arch4Sm80ELb0ELb1ELb1ELb0ELb1ELb0ELb0ELb0ELi2ELi2ELi4ELi2ELb1EEENS1_21CollectiveEpilogueBwdISA_SB_SD_Li256ELb0ELb0ELi2EEENS1_19SingleTileSchedulerILb0ELb0ELb0ELi128EEEEEEEEEvNT_6ParamsE$_ZN4cute3eso3ESOILb1ELb0EJNS_1CILi0EEEiiiEEC2ERKS3_RKiS8_S8_)
        /*200cc*/ 	.word	0x00000000


	//----- nvinfo : EIATTR_FRAME_SIZE
	.align		4
.L_21890:
        /*200d0*/ 	.byte	0x04, 0x11
        /*200d2*/ 	.short	(.L_21892 - .L_21891)
	.align		4
.L_21891:
        /*200d4*/ 	.word	index@($_ZN7cutlass13device_kernelIN5flash19enable_sm80_to_sm89INS1_16FlashAttnBwdSm80INS1_25CollectiveMainloopBwdSm80ILi2ELi2EN4cute5tupleIJNS5_1CILi64EEENS7_ILi128EEES8_EEENS_10bfloat16_tEfNS_4arch4Sm80ELb0ELb1ELb1ELb0ELb1ELb0ELb0ELb0ELi2ELi2ELi4ELi2ELb1EEENS1_21CollectiveEpilogueBwdISA_SB_SD_Li256ELb0ELb0ELi2EEENS1_19SingleTileSchedulerILb0ELb0ELb0ELi128EEEEEEEEEvNT_6ParamsE$_ZN4cute3eso3ESOILb1ELb0EJNS_1CILi0EEEiS3_S3_EEC2ERKS3_RKiS6_S6_)
        /*200d8*/ 	.word	0x00000000


	//----- nvinfo : EIATTR_FRAME_SIZE
	.align		4
.L_21892:
        /*200dc*/ 	.byte	0x04, 0x11
        /*200de*/ 	.short	(.L_21894 - .L_21893)
	.align		4
.L_21893:
        /*200e0*/ 	.word	index@($_ZN7cutlass13device_kernelIN5flash19enable_sm80_to_sm89INS1_16FlashAttnBwdSm80INS1_25CollectiveMainloopBwdSm80ILi2ELi2EN4cute5tupleIJNS5_1CILi64EEENS7_ILi128EEES8_EEENS_10bfloat16_tEfNS_4arch4Sm80ELb0ELb1ELb1ELb0ELb1ELb0ELb0ELb0ELi2ELi2ELi4ELi2ELb1EEENS1_21CollectiveEpilogueBwdISA_SB_SD_Li256ELb0ELb0ELi2EEENS1_19SingleTileSchedulerILb0ELb0ELb0ELi128EEEEEEEEEvNT_6ParamsE$_ZN4cute3eso3ESOILb1ELb0EJNS_1CILi0EEEiS3_EEC2ERKS3_RKiS6_)
        /*200e4*/ 	.word	0x00000000


	//----- nvinfo : EIATTR_FRAME_SIZE
	.align		4
.L_21894:
        /*200e8*/ 	.byte	0x04, 0x11
        /*200ea*/ 	.short	(.L_21896 - .L_21895)
	.align		4
.L_21895:
        /*200ec*/ 	.word	index@($_ZN7cutlass13device_kernelIN5flash19enable_sm80_to_sm89INS1_16FlashAttnBwdSm80INS1_25CollectiveMainloopBwdSm80ILi2ELi2EN4cute5tupleIJNS5_1CILi64EEENS7_ILi128EEES8_EEENS_10bfloat16_tEfNS_4arch4Sm80ELb0ELb1ELb1ELb0ELb1ELb0ELb0ELb0ELi2ELi2ELi4ELi2ELb1EEENS1_21CollectiveEpilogueBwdISA_SB_SD_Li256ELb0ELb0ELi2EEENS1_19SingleTileSchedulerILb0ELb0ELb0ELi128EEEEEEEEEvNT_6ParamsE$_ZN4cute3eso3ESOILb1ELb0EJNS_1CILi0EEEiEEC2ERKS3_RKi)
        /*200f0*/ 	.word	0x00000000


	//----- nvinfo : EIATTR_FRAME_SIZE
	.align		4
.L_21896:
        /*200f4*/ 	.byte	0x04, 0x11
        /*200f6*/ 	.short	(.L_21898 - .L_21897)
	.align		4
.L_21897:
        /*200f8*/ 	.word	index@($_ZN7cutlass13device_kernelIN5flash19enable_sm80_to_sm89INS1_16FlashAttnBwdSm80INS1_25CollectiveMainloopBwdSm80ILi2ELi2EN4cute5tupleIJNS5_1CILi64EEENS7_ILi128EEES8_EEENS_10bfloat16_tEfNS_4arch4Sm80ELb0ELb1ELb1ELb0ELb1ELb0ELb0ELb0ELi2ELi2ELi4ELi2ELb1EEENS1_21CollectiveEpilogueBwdISA_SB_SD_Li256ELb0ELb0ELi2EEENS1_19SingleTileSchedulerILb0ELb0ELb0ELi128EEEEEEEEEvNT_6ParamsE$_ZN4cute3eso3ESOILb1ELb0EJNS_1CILi0EEES3_iiEEC2ERKS3_S6_RKiS8_)
        /*200fc*/ 	.word	0x00000000


	//----- nvinfo : EIATTR_FRAME_SIZE
	.align		4
.L_21898:
        /*20100*/ 	.byte	0x04, 0x11
        /*20102*/ 	.short	(.L_21900 - .L_21899)
	.align		4
.L_21899:
        /*20104*/ 	.word	index@($_ZN7cutlass13device_kernelIN5flash19enable_sm80_to_sm89INS1_16FlashAttnBwdSm80INS1_25CollectiveMainloopBwdSm80ILi2ELi2EN4cute5tupleIJNS5_1CILi64EEENS7_ILi128EEES8_EEENS_10bfloat16_tEfNS_4arch4Sm80ELb0ELb1ELb1ELb0ELb1ELb0ELb0ELb0ELi2ELi2ELi4ELi2ELb1EEENS1_21CollectiveEpilogueBwdISA_SB_SD_Li256ELb0ELb0ELi2EEENS1_19SingleTileSchedulerILb0ELb0ELb0ELi128EEEEEEEEEvNT_6ParamsE$_ZN4cute3eso3ESOILb1ELb0EJNS_1CILi0EEES3_iS3_EEC2ERKS3_S6_RKiS6_)
        /*20108*/ 	.word	0x00000000


	//----- nvinfo : EIATTR_FRAME_SIZE
	.align		4
.L_21900:
        /*2010c*/ 	.byte	0x04, 0x11
        /*2010e*/ 	.short	(.L_21902 - .L_21901)
	.align		4
.L_21901:
        /*20110*/ 	.word	index@($_ZN7cutlass13device_kernelIN5flash19enable_sm80_to_sm89INS1_16FlashAttnBwdSm80INS1_25CollectiveMainloopBwdSm80ILi2ELi2EN4cute5tupleIJNS5_1CILi64EEENS7_ILi128EEES8_EEENS_10bfloat16_tEfNS_4arch4Sm80ELb0ELb1ELb1ELb0ELb1ELb0ELb0ELb0ELi2ELi2ELi4ELi2ELb1EEENS1_21CollectiveEpilogueBwdISA_SB_SD_Li256ELb0ELb0ELi2EEENS1_19SingleTileSchedulerILb0ELb0ELb0ELi128EEEEEEEEEvNT_6ParamsE$_ZN4cute3eso3ESOILb1ELb0EJNS_1CILi0EEES3_iEEC2ERKS3_S6_RKi)
        /*20114*/ 	.word	0x00000000


	//----- nvinfo : EIATTR_FRAME_SIZE
	.align		4
.L_21902:
        /*20118*/ 	.byte	0x04, 0x11
        /*2011a*/ 	.short	(.L_21904 - .L_21903)
	.align		4
.L_21903:
        /*2011c*/ 	.word	index@($_ZN7cutlass13device_kernelIN5flash19enable_sm80_to_sm89INS1_16FlashAttnBwdSm80INS1_25CollectiveMainloopBwdSm80ILi2ELi2EN4cute5tupleIJNS5_1CILi64EEENS7_ILi128EEES8_EEENS_10bfloat16_tEfNS_4arch4Sm80ELb0ELb1ELb1ELb0ELb1ELb0ELb0ELb0ELi2ELi2ELi4ELi2ELb1EEENS1_21CollectiveEpilogueBwdISA_SB_SD_Li256ELb0ELb0ELi2EEENS1_19SingleTileSchedulerILb0ELb0ELb0ELi128EEEEEEEEEvNT_6ParamsE$_ZN4cute3eso3ESOILb1ELb0EJNS_1CILi0EEES3_S3_iEEC2ERKS3_S6_S6_RKi)
        /*20120*/ 	.word	0x00000000


	//----- nvinfo : EIATTR_FRAME_SIZE
	.align		4
.L_21904:
        /*20124*/ 	.byte	0x04, 0x11
        /*20126*/ 	.short	(.L_21906 - .L_21905)
	.align		4
.L_21905:
        /*20128*/ 	.word	index@($_ZN7cutlass13device_kernelIN5flash19enable_sm80_to_sm89INS1_16FlashAttnBwdSm80INS1_25CollectiveMainloopBwdSm80ILi2ELi2EN4cute5tupleIJNS5_1CILi64EEENS7_ILi128EEES8_EEENS_10bfloat16_tEfNS_4arch4Sm80ELb0ELb1ELb1ELb0ELb1ELb0ELb0ELb0ELi2ELi2ELi4ELi2ELb1EEENS1_21CollectiveEpilogueBwdISA_SB_SD_Li256ELb0ELb0ELi2EEENS1_19SingleTileSchedulerILb0ELb0ELb0ELi128EEEEEEEEEvNT_6ParamsE$_ZN4cute3eso3ESOILb1ELb0EJNS_10UnderscoreEiiEEC2ERKS2_RKiS7_)
        /*2012c*/ 	.word	0x00000000


	//----- nvinfo : EIATTR_FRAME_SIZE
	.align		4
.L_21906:
        /*20130*/ 	.byte	0x04, 0x11
        /*20132*/ 	.short	(.L_21908 - .L_21907)
	.align		4
.L_21907:
        /*20134*/ 	.word	index@($_ZN7cutlass13device_kernelIN5flash19enable_sm80_to_sm89INS1_16FlashAttnBwdSm80INS1_25CollectiveMainloopBwdSm80ILi2ELi2EN4cute5tupleIJNS5_1CILi64EEENS7_ILi128EEES8_EEENS_10bfloat16_tEfNS_4arch4Sm80ELb0ELb1ELb1ELb0ELb1ELb0ELb0ELb0ELi2ELi2ELi4ELi2ELb1EEENS1_21CollectiveEpilogueBwdISA_SB_SD_Li256ELb0ELb0ELi2EEENS1_19SingleTileSchedulerILb0ELb0ELb0ELi128EEEEEEEEEvNT_6ParamsE$_ZN4cute3eso3ESOILb1ELb0EJNS_10UnderscoreEiEEC2ERKS2_RKi)
        /*20138*/ 	.word	0x00000000


	//----- nvinfo : EIATTR_FRAME_SIZE
	.align		4
.L_21908:
        /*2013c*/ 	.byte	0x04, 0x11
        /*2013e*/ 	.short	(.L_21910 - .L_21909)
	.align		4
.L_21909:
        /*20140*/ 	.word	index@($_ZN7cutlass13device_kernelIN5flash19enable_sm80_to_sm89INS1_16FlashAttnBwdSm80INS1_25CollectiveMainloopBwdSm80ILi2ELi2EN4cute5tupleIJNS5_1CILi64EEENS7_ILi128EEES8_EEENS_10bfloat16_tEfNS_4arch4Sm80ELb0ELb1ELb1ELb0ELb1ELb0ELb0ELb0ELi2ELi2ELi4ELi2ELb1EEENS1_21CollectiveEpilogueBwdISA_SB_SD_Li256ELb0ELb0ELi2EEENS1_19SingleTileSchedulerILb0ELb0ELb0ELi128EEEEEEEEEvNT_6ParamsE$_ZN4cute3eso3ESOILb1ELb0EJNS_10UnderscoreES2_iEEC2ERKS2_S5_RKi)
        /*20144*/ 	.word	0x00000000


	//----- nvinfo : EIATTR_FRAME_SIZE
	.align		4
.L_21910:
        /*20148*/ 	.byte	0x04, 0x11
        /*2014a*/ 	.short	(.L_21912 - .L_21911)
	.align		4
.L_21911:
        /*2014c*/ 	.word	index@($_ZN7cutlass13device_kernelIN5flash19enable_sm80_to_sm89INS1_16FlashAttnBwdSm80INS1_25CollectiveMainloopBwdSm80ILi2ELi2EN4cute5tupleIJNS5_1CILi64EEENS7_ILi128EEES8_EEENS_10bfloat16_tEfNS_4arch4Sm80ELb0ELb1ELb1ELb0ELb1ELb0ELb0ELb0ELi2ELi2ELi4ELi2ELb1EEENS1_21CollectiveEpilogueBwdISA_SB_SD_Li256ELb0ELb0ELi2EEENS1_19SingleTileSchedulerILb0ELb0ELb0ELi128EEEEEEEEEvNT_6ParamsE$_ZN4cute3eso3ESOILb1ELb0EJNS_10UnderscoreES2_S2_iEEC2ERKS2_S5_S5_RKi)
        /*20150*/ 	.word	0x00000000


	//----- nvinfo : EIATTR_FRAME_SIZE
	.align		4
.L_21912:
        /*20154*/ 	.byte	0x04, 0x11
        /*20156*/ 	.short	(.L_21914 - .L_21913)
	.align		4
.L_21913:
        /*20158*/ 	.word	index@($_ZN7cutlass13device_kernelIN5flash19enable_sm80_to_sm89INS1_16FlashAttnBwdSm80INS1_25CollectiveMainloopBwdSm80ILi2ELi2EN4cute5tupleIJNS5_1CILi64EEENS7_ILi128EEES8_EEENS_10bfloat16_tEfNS_4arch4Sm80ELb0ELb1ELb1ELb0ELb1ELb0ELb0ELb0ELi2ELi2ELi4ELi2ELb1EEENS1_21CollectiveEpilogueBwdISA_SB_SD_Li256ELb0ELb0ELi2EEENS1_19SingleTileSchedulerILb0ELb0ELb0ELi128EEEEEEEEEvNT_6ParamsE$_ZN4cute3eso3ESOILb0ELb1EJlEEC2ERKl)
        /*2015c*/ 	.word	0x00000000


	//----- nvinfo : EIATTR_FRAME_SIZE
	.align		4
.L_21914:
        /*20160*/ 	.byte	0x04, 0x11
        /*20162*/ 	.short	(.L_21916 - .L_21915)
	.align		4
.L_21915:
        /*20164*/ 	.word	index@($_ZN7cutlass13device_kernelIN5flash19enable_sm80_to_sm89INS1_16FlashAttnBwdSm80INS1_25CollectiveMainloopBwdSm80ILi2ELi2EN4cute5tupleIJNS5_1CILi64EEENS7_ILi128EEES8_EEENS_10bfloat16_tEfNS_4arch4Sm80ELb0ELb1ELb1ELb0ELb1ELb0ELb0ELb0ELi2ELi2ELi4ELi2ELb1EEENS1_21CollectiveEpilogueBwdISA_SB_SD_Li256ELb0ELb0ELi2EEENS1_19SingleTileSchedulerILb0ELb0ELb0ELi128EEEEEEEEEvNT_6ParamsE$_ZN4cute3eso3ESOILb0ELb1EJiNS_1CILi0EEEEEC2ERKiRKS3_)
        /*20168*/ 	.word	0x00000000


	//----- nvinfo : EIATTR_FRAME_SIZE
	.align		4
.L_21916:
        /*2016c*/ 	.byte	0x04, 0x11
        /*2016e*/ 	.short	(.L_21918 - .L_21917)
	.align		4
.L_21917:
        /*20170*/ 	.word	index@($_ZN7cutlass13device_kernelIN5flash19enable_sm80_to_sm89INS1_16FlashAttnBwdSm80INS1_25CollectiveMainloopBwdSm80ILi2ELi2EN4cute5tupleIJNS5_1CILi64EEENS7_ILi128EEES8_EEENS_10bfloat16_tEfNS_4arch4Sm80ELb0ELb1ELb1ELb0ELb1ELb0ELb0ELb0ELi2ELi2ELi4ELi2ELb1EEENS1_21CollectiveEpilogueBwdISA_SB_SD_Li256ELb0ELb0ELi2EEENS1_19SingleTileSchedulerILb0ELb0ELb0ELi128EEEEEEEEEvNT_6ParamsE$_ZN4cute3eso3ESOILb0ELb1EJiEEC2ERKi)
        /*20174*/ 	.word	0x00000000


	//----- nvinfo : EIATTR_FRAME_SIZE
	.align		4
.L_21918:
        /*20178*/ 	.byte	0x04, 0x11
        /*2017a*/ 	.short	(.L_21920 - .L_21919)
	.align		4
.L_21919:
        /*2017c*/ 	.word	index@($_ZN7cutlass13device_kernelIN5flash19enable_sm80_to_sm89INS1_16FlashAttnBwdSm80INS1_25CollectiveMainloopBwdSm80ILi2ELi2EN4cute5tupleIJNS5_1CILi64EEENS7_ILi128EEES8_EEENS_10bfloat16_tEfNS_4arch4Sm80ELb0ELb1ELb1ELb0ELb1ELb0ELb0ELb0ELi2ELi2ELi4ELi2ELb1EEENS1_21CollectiveEpilogueBwdISA_SB_SD_Li256ELb0ELb0ELi2EEENS1_19SingleTileSchedulerILb0ELb0ELb0ELi128EEEEEEEEEvNT_6ParamsE$_ZN4cute3eso3ESOILb0ELb1EJNS_15ArithmeticTupleIJiiEEENS_1CILi0EEES5_S5_EEC2ERKS3_RKS5_SA_SA_)
        /*20180*/ 	.word	0x00000000


	//----- nvinfo : EIATTR_FRAME_SIZE
	.align		4
.L_21920:
        /*20184*/ 	.byte	0x04, 0x11
        /*20186*/ 	.short	(.L_21922 - .L_21921)
	.align		4
.L_21921:
        /*20188*/ 	.word	index@($_ZN7cutlass13device_kernelIN5flash19enable_sm80_to_sm89INS1_16FlashAttnBwdSm80INS1_25CollectiveMainloopBwdSm80ILi2ELi2EN4cute5tupleIJNS5_1CILi64EEENS7_ILi128EEES8_EEENS_10bfloat16_tEfNS_4arch4Sm80ELb0ELb1ELb1ELb0ELb1ELb0ELb0ELb0ELi2ELi2ELi4ELi2ELb1EEENS1_21CollectiveEpilogueBwdISA_SB_SD_Li256ELb0ELb0ELi2EEENS1_19SingleTileSchedulerILb0ELb0ELb0ELi128EEEEEEEEEvNT_6ParamsE$_ZN4cute3eso3ESOILb0ELb1EJNS_15ArithmeticTupleIJiiEEEEEC2ERKS3_)
        /*2018c*/ 	.word	0x00000000


	//----- nvinfo : EIATTR_FRAME_SIZE
	.align		4
.L_21922:
        /*20190*/ 	.byte	0x04, 0x11
        /*20192*/ 	.short	(.L_21924 - .L_21923)
	.align		4
.L_21923:
        /*20194*/ 	.word	index@($_ZN7cutlass13device_kernelIN5flash19enable_sm80_to_sm89INS1_16FlashAttnBwdSm80INS1_25CollectiveMainloopBwdSm80ILi2ELi2EN4cute5tupleIJNS5_1CILi64EEENS7_ILi128EEES8_EEENS_10bfloat16_tEfNS_4arch4Sm80ELb0ELb1ELb1ELb0ELb1ELb0ELb0ELb0ELi2ELi2ELi4ELi2ELb1EEENS1_21CollectiveEpilogueBwdISA_SB_SD_Li256ELb0ELb0ELi2EEENS1_19SingleTileSchedulerILb0ELb0ELb0ELi128EEEEEEEEEvNT_6ParamsE$_ZN4cute3eso3ESOILb0ELb1EJNS_15ArithmeticTupleIJiEEEEEC2ERKS3_)
        /*20198*/ 	.word	0x00000000


	//----- nvinfo : EIATTR_FRAME_SIZE
	.align		4
.L_21924:
        /*2019c*/ 	.byte	0x04, 0x11
        /*2019e*/ 	.short	(.L_21926 - .L_21925)
	.align		4
.L_21925:
        /*201a0*/ 	.word	index@($_ZN7cutlass13device_kernelIN5flash19enable_sm80_to_sm89INS1_16FlashAttnBwdSm80INS1_25CollectiveMainloopBwdSm80ILi2ELi2EN4cute5tupleIJNS5_1CILi64EEENS7_ILi128EEES8_EEENS_10bfloat16_tEfNS_4arch4Sm80ELb0ELb1ELb1ELb0ELb1ELb0ELb0ELb0ELi2ELi2ELi4ELi2ELb1EEENS1_21CollectiveEpilogueBwdISA_SB_SD_Li256ELb0ELb0ELi2EEENS1_19SingleTileSchedulerILb0ELb0ELb0ELi128EEEEEEEEEvNT_6ParamsE$_ZN4cute3eso3ESOILb0ELb1EJNS_15ArithmeticTupleIJNS_1CILi0EEEiEEEEEC2ERKS5_)
        /*201a4*/ 	.word	0x00000000


	//----- nvinfo : EIATTR_FRAME_SIZE
	.align		4
.L_21926:
        /*201a8*/ 	.byte	0x04, 0x11
        /*201aa*/ 	.short	(.L_21928 - .L_21927)
	.align		4
.L_21927:
        /*201ac*/ 	.word	index@($_ZN7cutlass13device_kernelIN5flash19enable_sm80_to_sm89INS1_16FlashAttnBwdSm80INS1_25CollectiveMainloopBwdSm80ILi2ELi2EN4cute5tupleIJNS5_1CILi64EEENS7_ILi128EEES8_EEENS_10bfloat16_tEfNS_4arch4Sm80ELb0ELb1ELb1ELb0ELb1ELb0ELb0ELb0ELi2ELi2ELi4ELi2ELb1EEENS1_21CollectiveEpilogueBwdISA_SB_SD_Li256ELb0ELb0ELi2EEENS1_19SingleTileSchedulerILb0ELb0ELb0ELi128EEEEEEEEEvNT_6ParamsE$_ZN4cute3eso3ESOILb0ELb0EJiiEEC2ERKiS4_)
        /*201b0*/ 	.word	0x00000000


	//----- nvinfo : EIATTR_FRAME_SIZE
	.align		4
.L_21928:
        /*201b4*/ 	.byte	0x04, 0x11
        /*201b6*/ 	.short	(.L_21930 - .L_21929)
	.align		4
.L_21929:
        /*201b8*/ 	.word	index@($_ZN7cutlass13device_kernelIN5flash19enable_sm80_to_sm89INS1_16FlashAttnBwdSm80INS1_25CollectiveMainloopBwdSm80ILi2ELi2EN4cute5tupleIJNS5_1CILi64EEENS7_ILi128EEES8_EEENS_10bfloat16_tEfNS_4arch4Sm80ELb0ELb1ELb1ELb0ELb1ELb0ELb0ELb0ELi2ELi2ELi4ELi2ELb1EEENS1_21CollectiveEpilogueBwdISA_SB_SD_Li256ELb0ELb0ELi2EEENS1_19SingleTileSchedulerILb0ELb0ELb0ELi128EEEEEEEEEvNT_6ParamsE$_ZN4cute3eso3ESOILb0ELb0EJNS_6LayoutINS_5tupleIJNS3_IJNS_1CILi8EEENS4_ILi1EEEEEENS4_ILi2EEES6_EEENS3_IJNS3_IJS6_NS4_ILi0EEEEEElSA_EEEEElEEC2ERKSD_RKl)
        /*201bc*/ 	.word	0x00000000


	//----- nvinfo : EIATTR_FRAME_SIZE
	.align		4
.L_21930:
        /*201c0*/ 	.byte	0x04, 0x11
        /*201c2*/ 	.short	(.L_21932 - .L_21931)
	.align		4
.L_21931:
        /*201c4*/ 	.word	index@($_ZN7cutlass13device_kernelIN5flash19enable_sm80_to_sm89INS1_16FlashAttnBwdSm80INS1_25CollectiveMainloopBwdSm80ILi2ELi2EN4cute5tupleIJNS5_1CILi64EEENS7_ILi128EEES8_EEENS_10bfloat16_tEfNS_4arch4Sm80ELb0ELb1ELb1ELb0ELb1ELb0ELb0ELb0ELi2ELi2ELi4ELi2ELb1EEENS1_21CollectiveEpilogueBwdISA_SB_SD_Li256ELb0ELb0ELi2EEENS1_19SingleTileSchedulerILb0ELb0ELb0ELi128EEEEEEEEEvNT_6ParamsE$_ZN4cute3eso3ESOILb0ELb0EJNS_6LayoutINS_5tupleIJNS3_IJNS_1CILi8EEENS4_ILi1EEEEEENS4_ILi2EEES6_EEENS3_IJNS3_IJS6_NS4_ILi0EEEEEElSA_EEEEENS_10ViewEngineINS_8gmem_ptrIPKN7cutlass10bfloat16_tEEEEEEEC2ERKSD_RKSL_)
        /*201c8*/ 	.word	0x00000000


	//----- nvinfo : EIATTR_FRAME_SIZE
	.align		4
.L_21932:
        /*201cc*/ 	.byte	0x04, 0x11
        /*201ce*/ 	.short	(.L_21934 - .L_21933)
	.align		4
.L_21933:
        /*201d0*/ 	.word	index@($_ZN7cutlass13device_kernelIN5flash19enable_sm80_to_sm89INS1_16FlashAttnBwdSm80INS1_25CollectiveMainloopBwdSm80ILi2ELi2EN4cute5tupleIJNS5_1CILi64EEENS7_ILi128EEES8_EEENS_10bfloat16_tEfNS_4arch4Sm80ELb0ELb1ELb1ELb0ELb1ELb0ELb0ELb0ELi2ELi2ELi4ELi2ELb1EEENS1_21CollectiveEpilogueBwdISA_SB_SD_Li256ELb0ELb0ELi2EEENS1_19SingleTileSchedulerILb0ELb0ELb0ELi128EEEEEEEEEvNT_6ParamsE$_ZN4cute3eso3ESOILb0ELb0EJNS_5tupleIJiiEEEiiiEEC2ERKS3_RKiS8_S8_)
        /*201d4*/ 	.word	0x00000000


	//----- nvinfo : EIATTR_FRAME_SIZE
	.align		4
.L_21934:
        /*201d8*/ 	.byte	0x04, 0x11
        /*201da*/ 	.short	(.L_21936 - .L_21935)
	.align		4
.L_21935:
        /*201dc*/ 	.word	index@($_ZN7cutlass13device_kernelIN5flash19enable_sm80_to_sm89INS1_16FlashAttnBwdSm80INS1_25CollectiveMainloopBwdSm80ILi2ELi2EN4cute5tupleIJNS5_1CILi64EEENS7_ILi128EEES8_EEENS_10bfloat16_tEfNS_4arch4Sm80ELb0ELb1ELb1ELb0ELb1ELb0ELb0ELb0ELi2ELi2ELi4ELi2ELb1EEENS1_21CollectiveEpilogueBwdISA_SB_SD_Li256ELb0ELb0ELi2EEENS1_19SingleTileSchedulerILb0ELb0ELb0ELi128EEEEEEEEEvNT_6ParamsE$_ZN4cute3eso3ESOILb0ELb0EJNS_15ArithmeticTupleIJiiEEEiiiEEC2ERKS3_RKiS8_S8_)
        /*201e0*/ 	.word	0x00000000


	//----- nvinfo : EIATTR_FRAME_SIZE
	.align		4
.L_21936:
        /*201e4*/ 	.byte	0x04, 0x11
        /*201e6*/ 	.short	(.L_21938 - .L_21937)
	.align		4
.L_21937:
        /*201e8*/ 	.word	index@($_ZN7cutlass13device_kernelIN5flash19enable_sm80_to_sm89INS1_16FlashAttnBwdSm80INS1_25CollectiveMainloopBwdSm80ILi2ELi2EN4cute5tupleIJNS5_1CILi64EEENS7_ILi128EEES8_EEENS_10bfloat16_tEfNS_4arch4Sm80ELb0ELb1ELb1ELb0ELb1ELb0ELb0ELb0ELi2ELi2ELi4ELi2ELb1EEENS1_21CollectiveEpilogueBwdISA_SB_SD_Li256ELb0ELb0ELi2EEENS1_19SingleTileSchedulerILb0ELb0ELb0ELi128EEEEEEEEEvNT_6ParamsE$_ZN4cute12iter_adaptorIPfNS_8smem_ptrIS1_EEEC2ES1_)
        /*201ec*/ 	.word	0x00000000


	//----- nvinfo : EIATTR_FRAME_SIZE
	.align		4
.L_21938:
        /*201f0*/ 	.byte	0x04, 0x11
        /*201f2*/ 	.short	(.L_21940 - .L_21939)
	.align		4
.L_21939:
        /*201f4*/ 	.word	index@($_ZN7cutlass13device_kernelIN5flash19enable_sm80_to_sm89INS1_16FlashAttnBwdSm80INS1_25CollectiveMainloopBwdSm80ILi2ELi2EN4cute5tupleIJNS5_1CILi64EEENS7_ILi128EEES8_EEENS_10bfloat16_tEfNS_4arch4Sm80ELb0ELb1ELb1ELb0ELb1ELb0ELb0ELb0ELi2ELi2ELi4ELi2ELb1EEENS1_21CollectiveEpilogueBwdISA_SB_SD_Li256ELb0ELb0ELi2EEENS1_19SingleTileSchedulerILb0ELb0ELb0ELi128EEEEEEEEEvNT_6ParamsE$_ZN4cute12iter_adaptorIPN7cutlass9uint128_tENS_8smem_ptrIS3_EEEC2ES3_)
        /*201f8*/ 	.word	0x00000000


	//----- nvinfo : EIATTR_FRAME_SIZE
	.align		4
.L_21940:
        /*201fc*/ 	.byte	0x04, 0x11
        /*201fe*/ 	.short	(.L_21942 - .L_21941)
	.align		4
.L_21941:
        /*20200*/ 	.word	index@($_ZN7cutlass13device_kernelIN5flash19enable_sm80_to_sm89INS1_16FlashAttnBwdSm80INS1_25CollectiveMainloopBwdSm80ILi2ELi2EN4cute5tupleIJNS5_1CILi64EEENS7_ILi128EEES8_EEENS_10bfloat16_tEfNS_4arch4Sm80ELb0ELb1ELb1ELb0ELb1ELb0ELb0ELb0ELi2ELi2ELi4ELi2ELb1EEENS1_21CollectiveEpilogueBwdISA_SB_SD_Li256ELb0ELb0ELi2EEENS1_19SingleTileSchedulerILb0ELb0ELb0ELi128EEEEEEEEEvNT_6ParamsE$_ZN4cute12iter_adaptorIPN7cutlass10bfloat16_tENS_8smem_ptrIS3_EEEC2ES3_)
        /*20204*/ 	.word	0x00000000


	//----- nvinfo : EIATTR_FRAME_SIZE
	.align		4
.L_21942:
        /*20208*/ 	.byte	0x04, 0x11
        /*2020a*/ 	.short	(.L_21944 - .L_21943)
	.align		4
.L_21943:
        /*2020c*/ 	.word	index@($_ZN7cutlass13device_kernelIN5flash19enable_sm80_to_sm89INS1_16FlashAttnBwdSm80INS1_25CollectiveMainloopBwdSm80ILi2ELi2EN4cute5tupleIJNS5_1CILi64EEENS7_ILi128EEES8_EEENS_10bfloat16_tEfNS_4arch4Sm80ELb0ELb1ELb1ELb0ELb1ELb0ELb0ELb0ELi2ELi2ELi4ELi2ELb1EEENS1_21CollectiveEpilogueBwdISA_SB_SD_Li256ELb0ELb0ELi2EEENS1_19SingleTileSchedulerILb0ELb0ELb0ELi128EEEEEEEEEvNT_6ParamsE$_ZN4cute12iter_adaptorIPKfNS_8gmem_ptrIS2_EEEC2ES2_)
        /*20210*/ 	.word	0x00000000


	//----- nvinfo : EIATTR_FRAME_SIZE
	.align		4
.L_21944:
        /*20214*/ 	.byte	0x04, 0x11
        /*20216*/ 	.short	(.L_21946 - .L_21945)
	.align		4
.L_21945:
        /*20218*/ 	.word	index@($_ZN7cutlass13device_kernelIN5flash19enable_sm80_to_sm89INS1_16FlashAttnBwdSm80INS1_25CollectiveMainloopBwdSm80ILi2ELi2EN4cute5tupleIJNS5_1CILi64EEENS7_ILi128EEES8_EEENS_10bfloat16_tEfNS_4arch4Sm80ELb0ELb1ELb1ELb0ELb1ELb0ELb0ELb0ELi2ELi2ELi4ELi2ELb1EEENS1_21CollectiveEpilogueBwdISA_SB_SD_Li256ELb0ELb0ELi2EEENS1_19SingleTileSchedulerILb0ELb0ELb0ELi128EEEEEEEEEvNT_6ParamsE$_ZN4cute12iter_adaptorIPKN7cutlass9uint128_tENS_8gmem_ptrIS4_EEEC2ES4_)
        /*2021c*/ 	.word	0x00000000


	//----- nvinfo : EIATTR_FRAME_SIZE
	.align		4
.L_21946:
        /*20220*/ 	.byte	0x04, 0x11
        /*20222*/ 	.short	(.L_21948 - .L_21947)
	.align		4
.L_21947:
        /*20224*/ 	.word	index@($_ZN7cutlass13device_kernelIN5flash19enable_sm80_to_sm89INS1_16FlashAttnBwdSm80INS1_25CollectiveMainloopBwdSm80ILi2ELi2EN4cute5tupleIJNS5_1CILi64EEENS7_ILi128EEES8_EEENS_10bfloat16_tEfNS_4arch4Sm80ELb0ELb1ELb1ELb0ELb1ELb0ELb0ELb0ELi2ELi2ELi4ELi2ELb1EEENS1_21CollectiveEpilogueBwdISA_SB_SD_Li256ELb0ELb0ELi2EEENS1_19SingleTileSchedulerILb0ELb0ELb0ELi128EEEEEEEEEvNT_6ParamsE$_ZN4cute12iter_adaptorIPKN7cutlass10bfloat16_tENS_8gmem_ptrIS4_EEEC2ES4_)
        /*20228*/ 	.word	0x00000000


	//----- nvinfo : EIATTR_FRAME_SIZE
	.align		4
.L_21948:
        /*2022c*/ 	.byte	0x04, 0x11
        /*2022e*/ 	.short	(.L_21950 - .L_21949)
	.align		4
.L_21949:
        /*20230*/ 	.word	index@(_ZN7cutlass13device_kernelIN5flash19enable_sm80_to_sm89INS1_16FlashAttnBwdSm80INS1_25CollectiveMainloopBwdSm80ILi2ELi2EN4cute5tupleIJNS5_1CILi64EEENS7_ILi128EEES8_EEENS_10bfloat16_tEfNS_4arch4Sm80ELb0ELb1ELb1ELb0ELb1ELb0ELb0ELb0ELi2ELi2ELi4ELi2ELb1EEENS1_21CollectiveEpilogueBwdISA_SB_SD_Li256ELb0ELb0ELi2EEENS1_19SingleTileSchedulerILb0ELb0ELb0ELi128EEEEEEEEEvNT_6ParamsE)
        /*20234*/ 	.word	0x000001b0


	//----- nvinfo : EIATTR_REGCOUNT
	.align		4
.L_21950:
        /*20238*/ 	.byte	0x04, 0x2f
        /*2023a*/ 	.short	(.L_21952 - .L_21951)
	.align		4
.L_21951:
        /*2023c*/ 	.word	index@(_ZN7cutlass13device_kernelIN5flash19enable_sm80_to_sm89INS1_16FlashAttnBwdSm80INS1_25CollectiveMainloopBwdSm80ILi2ELi2EN4cute5tupleIJNS5_1CILi64EEENS7_ILi128EEES8_EEENS_10bfloat16_tEfNS_4arch4Sm80ELb0ELb1ELb1ELb0ELb0ELb0ELb0ELb0ELi2ELi2ELi4ELi2ELb1EEENS1_21CollectiveEpilogueBwdISA_SB_SD_Li256ELb0ELb0ELi2EEENS1_19SingleTileSchedulerILb0ELb0ELb0ELi128EEEEEEEEEvNT_6ParamsE)
        /*20240*/ 	.word	0x000000ff


	//----- nvinfo : EIATTR_FRAME_SIZE
	.align		4
.L_21952:
        /*20244*/ 	.byte	0x04, 0x11
        /*20246*/ 	.short	(.L_21954 - .L_21953)
	.align		4
.L_21953:
        /*20248*/ 	.word	index@($_ZN7cutlass13device_kernelIN5flash19enable_sm80_to_sm89INS1_16FlashAttnBwdSm80INS1_25CollectiveMainloopBwdSm80ILi2ELi2EN4cute5tupleIJNS5_1CILi64EEENS7_ILi128EEES8_EEENS_10bfloat16_tEfNS_4arch4Sm80ELb0ELb1ELb1ELb0ELb0ELb0ELb0ELb0ELi2ELi2ELi4ELi2ELb1EEENS1_21CollectiveEpilogueBwdISA_SB_SD_Li256ELb0ELb0ELi2EEENS1_19SingleTileSchedulerILb0ELb0ELb0ELi128EEEEEEEEEvNT_6ParamsE$_ZZN5flash25CollectiveMainloopBwdSm80ILi2ELi2EN4cute5tupleIJNS1_1CILi64EEENS3_ILi128EEES4_EEEN7cutlass10bfloat16_tEfNS7_4arch4Sm80ELb0ELb1ELb1ELb0ELb0ELb0ELb0ELb0ELi2ELi2ELi4ELi2ELb1EE3mmaINS_16FlashAttnBwdSm80ISB_NS_21CollectiveEpilogueBwdIS6_S8_SA_Li256ELb0ELb0ELi2EEENS_19SingleTileSchedulerILb0ELb0ELb0ELi128EEEE13SharedStorageENS1_6TensorINS1_11ArrayEngineIfLm32EEENS1_6LayoutINS2_IJNS2_IJNS3_ILi2EEESO_EEESO_NS3_ILi4EEEEEENS2_IJNS2_IJNS3_ILi1EEESO_EEESQ_NS3_ILi8EEEEEEEEEEEEbRKNSB_6ParamsERT0_S12_iNS2_IJiiiEEERT_ENKUliiE_clEii)
        /*2024c*/ 	.word	0x00000000


	//----- nvinfo : EIATTR_FRAME_SIZE
	.align		4
.L_21954:
        /*20250*/ 	.byte	0x04, 0x11
        /*20252*/ 	.short	(.L_21956 - .L_21955)
	.align		4
.L_21955:
        /*20254*/ 	.word	index@($_ZN7cutlass13device_kernelIN5flash19enable_sm80_to_sm89INS1_16FlashAttnBwdSm80INS1_25CollectiveMainloopBwdSm80ILi2ELi2EN4cute5tupleIJNS5_1CILi64EEENS7_ILi128EEES8_EEENS_10bfloat16_tEfNS_4arch4Sm80ELb0ELb1ELb1ELb0ELb0ELb0ELb0ELb0ELi2ELi2ELi4ELi2ELb1EEENS1_21CollectiveEpilogueBwdISA_SB_SD_Li256ELb0ELb0ELi2EEENS1_19SingleTileSchedulerILb0ELb0ELb0ELi128EEEEEEEEEvNT_6ParamsE$_ZZN5flash25CollectiveMainloopBwdSm80ILi2ELi2EN4cute5tupleIJNS1_1CILi64EEENS3_ILi128EEES4_EEEN7cutlass10bfloat16_tEfNS7_4arch4Sm80ELb0ELb1ELb1ELb0ELb0ELb0ELb0ELb0ELi2ELi2ELi4ELi2ELb1EE3mmaINS_16FlashAttnBwdSm80ISB_NS_21CollectiveEpilogueBwdIS6_S8_SA_Li256ELb0ELb0ELi2EEENS_19SingleTileSchedulerILb0ELb0ELb0ELi128EEEE13SharedStorageENS1_6TensorINS1_11ArrayEngineIfLm32EEENS1_6LayoutINS2_IJNS2_IJNS3_ILi2EEESO_EEESO_NS3_ILi4EEEEEENS2_IJNS2_IJNS3_ILi1EEESO_EEESQ_NS3_ILi8EEEEEEEEEEEEbRKNSB_6ParamsERT0_S12_iNS2_IJiiiEEERT_ENKUliiE0_clEii)
        /*20258*/ 	.word	0x00000000


	//----- nvinfo : EIATTR_FRAME_SIZE
	.align		4
.L_21956:
        /*2025c*/ 	.byte	0x04, 0x11
        /*2025e*/ 	.short	(.L_21958 - .L_21957)
	.align		4
.L_21957:
        /*20260*/ 	.word	index@($_ZN7cutlass13device_kernelIN5flash19enable_sm80_to_sm89INS1_16FlashAttnBwdSm80INS1_25CollectiveMainloopBwdSm80ILi2ELi2EN4cute5tupleIJNS5_1CILi64EEENS7_ILi128EEES8_EEENS_10bfloat16_tEfNS_4arch4Sm80ELb0ELb1ELb1ELb0ELb0ELb0ELb0ELb0ELi2ELi2ELi4ELi2ELb1EEENS1_21CollectiveEpilogueBwdISA_SB_SD_Li256ELb0ELb0ELi2EEENS1_19SingleTileSchedulerILb0ELb0ELb0ELi128EEEEEEEEEvNT_6ParamsE$_ZZN4cuteplIJiiEJNS_1CILi0EEES2_EEEDaRKNS_15ArithmeticTupleIJDpT_EEERKNS3_IJDpT0_EEEENKUlDpRKT_E_clIJiiEEEDaSH_)
        /*20264*/ 	.word	0x00000000


	//----- nvinfo : EIATTR_FRAME_SIZE
	.align		4
.L_21958:
        /*20268*/ 	.byte	0x04, 0x11
        /*2026a*/ 	.short	(.L_21960 - .L_21959)
	.align		4
.L_21959:
        /*2026c*/ 	.word	index@($_ZN7cutlass13device_kernelIN5flash19enable_sm80_to_sm89INS1_16FlashAttnBwdSm80INS1_25CollectiveMainloopBwdSm80ILi2ELi2EN4cute5tupleIJNS5_1CILi64EEENS7_ILi128EEES8_EEENS_10bfloat16_tEfNS_4arch4Sm80ELb0ELb1ELb1ELb0ELb0ELb0ELb0ELb0ELi2ELi2ELi4ELi2ELb1EEENS1_21CollectiveEpilogueBwdISA_SB_SD_Li256ELb0ELb0ELi2EEENS1_19SingleTileSchedulerILb0ELb0ELb0ELi128EEEEEEEEEvNT_6ParamsE$_ZZN4cuteplIJiEJNS_1CILi0EEEiEEEDaRKNS_15ArithmeticTupleIJDpT_EEERKNS3_IJDpT0_EEEENKUlDpRKT_E_clIJiiEEEDaSH_)
        /*20270*/ 	.word	0x00000000


	//----- nvinfo : EIATTR_FRAME_SIZE
	.align		4
.L_21960:
        /*20274*/ 	.byte	0x04, 0x11
        /*20276*/ 	.short	(.L_21962 - .L_21961)
	.align		4
.L_21961:
        /*20278*/ 	.word	index@($_ZN7cutlass13device_kernelIN5flash19enable_sm80_to_sm89INS1_16FlashAttnBwdSm80INS1_25CollectiveMainloopBwdSm80ILi2ELi2EN4cute5tupleIJNS5_1CILi64EEENS7_ILi128EEES8_EEENS_10bfloat16_tEfNS_4arch4Sm80ELb0ELb1ELb1ELb0ELb0ELb0ELb0ELb0ELi2ELi2ELi4ELi2ELb1EEENS1_21CollectiveEpilogueBwdISA_SB_SD_Li256ELb0ELb0ELi2EEENS1_19SingleTileSchedulerILb0ELb0ELb0ELi128EEEEEEEEEvNT_6ParamsE$_ZZN4cuteplIJiEJNS_1CILi0EEEEEEDaRKNS_15ArithmeticTupleIJDpT_EEERKNS3_IJDpT0_EEEENKUlDpRKT_E_clIJiEEEDaSH_)
        /*2027c*/ 	.word	0x00000000


	//----- nvinfo : EIATTR_FRAME_SIZE
	.align		4
.L_21962:
        /*20280*/ 	.byte	0x04, 0x11
        /*20282*/ 	.short	(.L_21964 - .L_21963)
	.align		4
.L_21963:
        /*20284*/ 	.word	index@($_ZN7cutlass13device_kernelIN5flash19enable_sm80_to_sm89INS1_16FlashAttnBwdSm80INS1_25CollectiveMainloopBwdSm80ILi2ELi2EN4cute5tupleIJNS5_1CILi64EEENS7_ILi128EEES8_EEENS_10bfloat16_tEfNS_4arch4Sm80ELb0ELb1ELb1ELb0ELb0ELb0ELb0ELb0ELi2ELi2ELi4ELi2ELb1EEENS1_21CollectiveEpilogueBwdISA_SB_SD_Li256ELb0ELb0ELi2EEENS1_19SingleTileSchedulerILb0ELb0ELb0ELi128EEEEEEEEEvNT_6ParamsE$_ZZN4cuteplIJNS_1CILi0EEEiEJS2_S2_iiEEEDaRKNS_15ArithmeticTupleIJDpT_EEERKNS3_IJDpT0_EEEENKUlDpRKT_E_clIJS2_iiiEEEDaSH_)
        /*20288*/ 	.word	0x00000000


	//----- nvinfo : EIATTR_FRAME_SIZE
	.align		4
.L_21964:
        /*2028c*/ 	.byte	0x04, 0x11
        /*2028e*/ 	.short	(.L_21966 - .L_21965)
	.align		4
.L_21965:
        /*20290*/ 	.word	index@($_ZN7cutlass13device_kernelIN5flash19enable_sm80_to_sm89INS1_16FlashAttnBwdSm80INS1_25CollectiveMainloopBwdSm80ILi2ELi2EN4cute5tupleIJNS5_1CILi64EEENS7_ILi128EEES8_EEENS_10bfloat16_tEfNS_4arch4Sm80ELb0ELb1ELb1ELb0ELb0ELb0ELb0ELb0ELi2ELi2ELi4ELi2ELb1EEENS1_21CollectiveEpilogueBwdISA_SB_SD_Li256ELb0ELb0ELi2EEENS1_19SingleTileSchedulerILb0ELb0ELb0ELi128EEEEEEEEEvNT_6ParamsE$_ZZN4cuteplIJNS_1CILi0EEES2_iEJS2_S2_S2_iEEEDaRKNS_15ArithmeticTupleIJDpT_EEERKNS3_IJDpT0_EEEENKUlDpRKT_E_clIJS2_S2_iiEEEDaSH_)
        /*20294*/ 	.word	0x00000000


	//----- nvinfo : EIATTR_FRAME_SIZE
	.align		4
.L_21966:
        /*20298*/ 	.byte	0x04, 0x11
        /*2029a*/ 	.short	(.L_21968 - .L_21967)
	.align		4
.L_21967:
        /*2029c*/ 	.word	index@($_ZN7cutlass13device_kernelIN5flash19enable_sm80_to_sm89INS1_16FlashAttnBwdSm80INS1_25CollectiveMainloopBwdSm80ILi2ELi2EN4cute5tupleIJNS5_1CILi64EEENS7_ILi128EEES8_EEENS_10bfloat16_tEfNS_4arch4Sm80ELb0ELb1ELb1ELb0ELb0ELb0ELb0ELb0ELi2ELi2ELi4ELi2ELb1EEENS1_21CollectiveEpilogueBwdISA_SB_SD_Li256ELb0ELb0ELi2EEENS1_19SingleTileSchedulerILb0ELb0ELb0ELi128EEEEEEEEEvNT_6ParamsE$_ZZN4cuteplIJNS_1CILi0EEES2_EJiS2_EEEDaRKNS_15ArithmeticTupleIJDpT_EEERKNS3_IJDpT0_EEEENKUlDpRKT_E_clIJiS2_EEEDaSH_)
        /*202a0*/ 	.word	0x00000000


	//----- nvinfo : EIATTR_FRAME_SIZE
	.align		4
.L_21968:
        /*202a4*/ 	.byte	0x04, 0x11
        /*202a6*/ 	.short	(.L_21970 - .L_21969)
	.align		4
.L_21969:
        /*202a8*/ 	.word	index@($_ZN7cutlass13device_kernelIN5flash19enable_sm80_to_sm89INS1_16FlashAttnBwdSm80INS1_25CollectiveMainloopBwdSm80ILi2ELi2EN4cute5tupleIJNS5_1CILi64EEENS7_ILi128EEES8_EEENS_10bfloat16_tEfNS_4arch4Sm80ELb0ELb1ELb1ELb0ELb0ELb0ELb0ELb0ELi2ELi2ELi4ELi2ELb1EEENS1_21CollectiveEpilogueBwdISA_SB_SD_Li256ELb0ELb0ELi2EEENS1_19SingleTileSchedulerILb0ELb0ELb0ELi128EEEEEEEEEvNT_6ParamsE$_ZZN4cuteplIJNS_1CILi0EEES2_EJiEEEDaRKNS_15ArithmeticTupleIJDpT_EEERKNS3_IJDpT0_EEEENKUlDpRKT_E_clIJiS2_EEEDaSH_)
        /*202ac*/ 	.word	0x00000000


	//----- nvinfo : EIATTR_FRAME_SIZE
	.align		4
.L_21970:
        /*202b0*/ 	.byte	0x04, 0x11
        /*202b2*/ 	.short	(.L_21972 - .L_21971)
	.align		4
.L_21971:
        /*202b4*/ 	.word	index@($_ZN7cutlass13device_kernelIN5flash19enable_sm80_to_sm89INS1_16FlashAttnBwdSm80INS1_25CollectiveMainloopBwdSm80ILi2ELi2EN4cute5tupleIJNS5_1CILi64EEENS7_ILi128EEES8_EEENS_10bfloat16_tEfNS_4arch4Sm80ELb0ELb1ELb1ELb0ELb0ELb0ELb0ELb0ELi2ELi2ELi4ELi2ELb1EEENS1_21CollectiveEpilogueBwdISA_SB_SD_Li256ELb0ELb0ELi2EEENS1_19SingleTileSchedulerILb0ELb0ELb0ELi128EEEEEEEEEvNT_6ParamsE$_ZZN4cuteplIJNS_15ArithmeticTupleIJiiEEEEJNS_1CILi0EEEiiiEEEDaRKNS1_IJDpT_EEERKNS1_IJDpT0_EEEENKUlDpRKT_E_clIJS2_iiiEEEDaSI_)
        /*202b8*/ 	.word	0x00000000


	//----- nvinfo : EIATTR_FRAME_SIZE
	.align		4
.L_21972:
        /*202bc*/ 	.byte	0x04, 0x11
        /*202be*/ 	.short	(.L_21974 - .L_21973)
	.align		4
.L_21973:
        /*202c0*/ 	.word	index@($_ZN7cutlass13device_kernelIN5flash19enable_sm80_to_sm89INS1_16FlashAttnBwdSm80INS1_25CollectiveMainloopBwdSm80ILi2ELi2EN4cute5tupleIJNS5_1CILi64EEENS7_ILi128EEES8_EEENS_10bfloat16_tEfNS_4arch4Sm80ELb0ELb1ELb1ELb0ELb0ELb0ELb0ELb0ELi2ELi2ELi4ELi2ELb1EEENS1_21CollectiveEpilogueBwdISA_SB_SD_Li256ELb0ELb0ELi2EEENS1_19SingleTileSchedulerILb0ELb0ELb0ELi128EEEEEEEEEvNT_6ParamsE$_ZZN4cuteplIJNS_15ArithmeticTupleIJiEEEEJNS1_IJNS_1CILi0EEEiEEEEEEDaRKNS1_IJDpT_EEERKNS1_IJDpT0_EEEENKUlDpRKT_E_clIJNS1_IJiiEEEEEEDaSJ_)
        /*202c4*/ 	.word	0x00000000


	//----- nvinfo : EIATTR_FRAME_SIZE
	.align		4
.L_21974:
        /*202c8*/ 	.byte	0x04, 0x11
        /*202ca*/ 	.short	(.L_21976 - .L_21975)
	.align		4
.L_21975:
        /*202cc*/ 	.word	index@($_ZN7cutlass13device_kernelIN5flash19enable_sm80_to_sm89INS1_16FlashAttnBwdSm80INS1_25CollectiveMainloopBwdSm80ILi2ELi2EN4cute5tupleIJNS5_1CILi64EEENS7_ILi128EEES8_EEENS_10bfloat16_tEfNS_4arch4Sm80ELb0ELb1ELb1ELb0ELb0ELb0ELb0ELb0ELi2ELi2ELi4ELi2ELb1EEENS1_21CollectiveEpilogueBwdISA_SB_SD_Li256ELb0ELb0ELi2EEENS1_19SingleTileSchedulerILb0ELb0ELb0ELi128EEEEEEEEEvNT_6ParamsE$_ZZN4cute9transformINS_15ArithmeticTupleIJiiEEEZNS_14transform_leafIS2_RNS_8identityEEEDaRKT_OT0_EUlRKT_E_EEDaS8_SA_ENKUlDpSD_E_clIJiiEEEDaSF_)
        /*202d0*/ 	.word	0x00000000


	//----- nvinfo : EIATTR_FRAME_SIZE
	.align		4
.L_21976:
        /*202d4*/ 	.byte	0x04, 0x11
        /*202d6*/ 	.short	(.L_21978 - .L_21977)
	.align		4
.L_21977:
        /*202d8*/ 	.word	index@($_ZN7cutlass13device_kernelIN5flash19enable_sm80_to_sm89INS1_16FlashAttnBwdSm80INS1_25CollectiveMainloopBwdSm80ILi2ELi2EN4cute5tupleIJNS5_1CILi64EEENS7_ILi128EEES8_EEENS_10bfloat16_tEfNS_4arch4Sm80ELb0ELb1ELb1ELb0ELb0ELb0ELb0ELb0ELi2ELi2ELi4ELi2ELb1EEENS1_21CollectiveEpilogueBwdISA_SB_SD_Li256ELb0ELb0ELi2EEENS1_19SingleTileSchedulerILb0ELb0ELb0ELi128EEEEEEEEEvNT_6ParamsE$_ZZN4cute9transformINS_15ArithmeticTupleIJNS1_IJiiEEEiiiEEEZNS_14transform_leafIS3_NS_8identityEEEDaRKT_OT0_EUlRKT_E_EEDaS8_SA_ENKUlDpSD_E_clIJNS_5tupleIJiiEEEiiiEEEDaSF_)
        /*202dc*/ 	.word	0x00000000


	//----- nvinfo : EIATTR_FRAME_SIZE
	.align		4
.L_21978:
        /*202e0*/ 	.byte	0x04, 0x11
        /*202e2*/ 	.short	(.L_21980 - .L_21979)
	.align		4
.L_21979:
        /*202e4*/ 	.word	index@($_ZN7cutlass13device_kernelIN5flash19enable_sm80_to_sm89INS1_16FlashAttnBwdSm80INS1_25CollectiveMainloopBwdSm80ILi2ELi2EN4cute5tupleIJNS5_1CILi64EEENS7_ILi128EEES8_EEENS_10bfloat16_tEfNS_4arch4Sm80ELb0ELb1ELb1ELb0ELb0ELb0ELb0ELb0ELi2ELi2ELi4ELi2ELb1EEENS1_21CollectiveEpilogueBwdISA_SB_SD_Li256ELb0ELb0ELi2EEENS1_19SingleTileSchedulerILb0ELb0ELb0ELi128EEEEEEEEEvNT_6ParamsE$_ZZN4cute7idx2crdINS_5tupleIJiEEENS1_IJNS1_IJNS1_IJNS_1CILi8EEENS3_ILi2EEEEEES5_S5_NS3_ILi4EEEEEEEEEEEDaRKT_RKT0_ENKUlRKT_RKT0_E_clIiS8_EEDaSI_SL_)
        /*202e8*/ 	.word	0x00000000


	//----- nvinfo : EIATTR_FRAME_SIZE
	.align		4
.L_21980:
        /*202ec*/ 	.byte	0x04, 0x11
        /*202ee*/ 	.short	(.L_21982 - .L_21981)
	.align		4
.L_21981:
        /*202f0*/ 	.word	index@($_ZN7cutlass13device_kernelIN5flash19enable_sm80_to_sm89INS1_16FlashAttnBwdSm80INS1_25CollectiveMainloopBwdSm80ILi2ELi2EN4cute5tupleIJNS5_1CILi64EEENS7_ILi128EEES8_EEENS_10bfloat16_tEfNS_4arch4Sm80ELb0ELb1ELb1ELb0ELb0ELb0ELb0ELb0ELi2ELi2ELi4ELi2ELb1EEENS1_21CollectiveEpilogueBwdISA_SB_SD_Li256ELb0ELb0ELi2EEENS1_19SingleTileSchedulerILb0ELb0ELb0ELi128EEEEEEEEEvNT_6ParamsE$_ZZN4cute7idx2crdINS_5tupleIJiEEENS1_IJNS1_IJNS1_IJNS_1CILi8EEENS3_ILi2EEEEEES5_NS3_ILi4EEES5_EEEEEEEEDaRKT_RKT0_ENKUlRKT_RKT0_E_clIiS8_EEDaSI_SL_)
        /*202f4*/ 	.word	0x00000000


	//----- nvinfo : EIATTR_FRAME_SIZE
	.align		4
.L_21982:
        /*202f8*/ 	.byte	0x04, 0x11
        /*202fa*/ 	.short	(.L_21984 - .L_21983)
	.align		4
.L_21983:
        /*202fc*/ 	.word	index@($_ZN7cutlass13device_kernelIN5flash19enable_sm80_to_sm89INS1_16FlashAttnBwdSm80INS1_25CollectiveMainloopBwdSm80ILi2ELi2EN4cute5tupleIJNS5_1CILi64EEENS7_ILi128EEES8_EEENS_10bfloat16_tEfNS_4arch4Sm80ELb0ELb1ELb1ELb0ELb0ELb0ELb0ELb0ELi2ELi2ELi4ELi2ELb1EEENS1_21CollectiveEpilogueBwdISA_SB_SD_Li256ELb0ELb0ELi2EEENS1_19SingleTileSchedulerILb0ELb0ELb0ELi128EEEEEEEEEvNT_6ParamsE$_ZZN4cute5sliceINS_5tupleIJNS_10UnderscoreES2_S2_iEEENS1_IJNS1_IJNS_1CILi1EEENS4_ILi0EEEEEElS6_lEEEEEDaRKT_RKT0_ENKUlRKT_RKT0_E_clIS2_lEEDaSH_SK_)
        /*20300*/ 	.word	0x00000000


	//----- nvinfo : EIATTR_FRAME_SIZE
	.align		4
.L_21984:
        /*20304*/ 	.byte	0x04, 0x11
        /*20306*/ 	.short	(.L_21986 - .L_21985)
	.align		4
.L_21985:
        /*20308*/ 	.word	index@($_ZN7cutlass13device_kernelIN5flash19enable_sm80_to_sm89INS1_16FlashAttnBwdSm80INS1_25CollectiveMainloopBwdSm80ILi2ELi2EN4cute5tupleIJNS5_1CILi64EEENS7_ILi128EEES8_EEENS_10bfloat16_tEfNS_4arch4Sm80ELb0ELb1ELb1ELb0ELb0ELb0ELb0ELb0ELi2ELi2ELi4ELi2ELb1EEENS1_21CollectiveEpilogueBwdISA_SB_SD_Li256ELb0ELb0ELi2EEENS1_19SingleTileSchedulerILb0ELb0ELb0ELi128EEEEEEEEEvNT_6ParamsE$_ZZN4cute19as_arithmetic_tupleINS_15ArithmeticTupleIJiiEEEEEDaRKT_ENKUlRKT_E_clIiEEDaS8_)
        /*2030c*/ 	.word	0x00000000


	//----- nvinfo : EIATTR_FRAME_SIZE
	.align		4
.L_21986:
        /*20310*/ 	.byte	0x04, 0x11
        /*20312*/ 	.short	(.L_21988 - .L_21987)
	.align		4
.L_21987:
        /*20314*/ 	.word	index@($_ZN7cutlass13device_kernelIN5flash19enable_sm80_to_sm89INS1_16FlashAttnBwdSm80INS1_25CollectiveMainloopBwdSm80ILi2ELi2EN4cute5tupleIJNS5_1CILi64EEENS7_ILi128EEES8_EEENS_10bfloat16_tEfNS_4arch4Sm80ELb0ELb1ELb1ELb0ELb0ELb0ELb0ELb0ELi2ELi2ELi4ELi2ELb1EEENS1_21CollectiveEpilogueBwdISA_SB_SD_Li256ELb0ELb0ELi2EEENS1_19SingleTileSchedulerILb0ELb0ELb0ELi128EEEEEEEEEvNT_6ParamsE$_ZZN4cute19as_arithmetic_tupleINS_15ArithmeticTupleIJiiEEEEEDaRKT_ENKUlDpRKT_E_clIJiiEEEDaS9_)
        /*20318*/ 	.word	0x00000000


	//----- nvinfo : EIATTR_FRAME_SIZE
	.align		4
.L_21988:
        /*2031c*/ 	.byte	0x04, 0x11
        /*2031e*/ 	.short	(.L_21990 - .L_21989)
	.align		4
.L_21989:
        /*20320*/ 	.word	index@($_ZN7cutlass13device_kernelIN5flash19enable_sm80_to_sm89INS1_16FlashAttnBwdSm80INS1_25CollectiveMainloopBwdSm80ILi2ELi2EN4cute5tupleIJNS5_1CILi64EEENS7_ILi128EEES8_EEENS_10bfloat16_tEfNS_4arch4Sm80ELb0ELb1ELb1ELb0ELb0ELb0ELb0ELb0ELi2ELi2ELi4ELi2ELb1EEENS1_21CollectiveEpilogueBwdISA_SB_SD_Li256ELb0ELb0ELi2EEENS1_19SingleTileSchedulerILb0ELb0ELb0ELi128EEEEEEEEEvNT_6ParamsE$_ZZN4cute19as_arithmetic_tupleINS_15ArithmeticTupleIJNS1_IJiiEEEiiiEEEEEDaRKT_ENKUlRKT_E_clIiEEDaS9_)
        /*20324*/ 	.word	0x00000000


	//----- nvinfo : EIATTR_FRAME_SIZE
	.align		4
.L_21990:
        /*20328*/ 	.byte	0x04, 0x11
        /*2032a*/ 	.short	(.L_21992 - .L_21991)
	.align		4
.L_21991:
        /*2032c*/ 	.word	index@($_ZN7cutlass13device_kernelIN5flash19enable_sm80_to_sm89INS1_16FlashAttnBwdSm80INS1_25CollectiveMainloopBwdSm80ILi2ELi2EN4cute5tupleIJNS5_1CILi64EEENS7_ILi128EEES8_EEENS_10bfloat16_tEfNS_4arch4Sm80ELb0ELb1ELb1ELb0ELb0ELb0ELb0ELb0ELi2ELi2ELi4ELi2ELb1EEENS1_21CollectiveEpilogueBwdISA_SB_SD_Li256ELb0ELb0ELi2EEENS1_19SingleTileSchedulerILb0ELb0ELb0ELi128EEEEEEEEEvNT_6ParamsE$_ZZN4cute19as_arithmetic_tupleINS_15ArithmeticTupleIJNS1_IJiiEEEiiiEEEEEDaRKT_ENKUlRKT_E_clIS2_EEDaS9_)
        /*20330*/ 	.word	0x00000000


	//----- nvinfo : EIATTR_FRAME_SIZE
	.align		4
.L_21992:
        /*20334*/ 	.byte	0x04, 0x11
        /*20336*/ 	.short	(.L_21994 - .L_21993)
	.align		4
.L_21993:
        /*20338*/ 	.word	index@($_ZN7cutlass13device_kernelIN5flash19enable_sm80_to_sm89INS1_16FlashAttnBwdSm80INS1_25CollectiveMainloopBwdSm80ILi2ELi2EN4cute5tupleIJNS5_1CILi64EEENS7_ILi128EEES8_EEENS_10bfloat16_tEfNS_4arch4Sm80ELb0ELb1ELb1ELb0ELb0ELb0ELb0ELb0ELi2ELi2ELi4ELi2ELb1EEENS1_21CollectiveEpilogueBwdISA_SB_SD_Li256ELb0ELb0ELi2EEENS1_19SingleTileSchedulerILb0ELb0ELb0ELi128EEEEEEEEEvNT_6ParamsE$_ZZN4cute19as_arithmetic_tupleINS_15ArithmeticTupleIJNS1_IJiiEEEiiiEEEEEDaRKT_ENKUlDpRKT_E_clIJS2_iiiEEEDaSA_)
        /*2033c*/ 	.word	0x00000000


	//----- nvinfo : EIATTR_FRAME_SIZE
	.align		4
.L_21994:
        /*20340*/ 	.byte	0x04, 0x11
        /*20342*/ 	.short	(.L_21996 - .L_21995)
	.align		4
.L_21995:
        /*20344*/ 	.word	index@($_ZN7cutlass13device_kernelIN5flash19enable_sm80_to_sm89INS1_16FlashAttnBwdSm80INS1_25CollectiveMainloopBwdSm80ILi2ELi2EN4cute5tupleIJNS5_1CILi64EEENS7_ILi128EEES8_EEENS_10bfloat16_tEfNS_4arch4Sm80ELb0ELb1ELb1ELb0ELb0ELb0ELb0ELb0ELi2ELi2ELi4ELi2ELb1EEENS1_21CollectiveEpilogueBwdISA_SB_SD_Li256ELb0ELb0ELi2EEENS1_19SingleTileSchedulerILb0ELb0ELb0ELi128EEEEEEEEEvNT_6ParamsE$_ZZN4cute14transform_leafINS_15ArithmeticTupleIJiiEEERNS_8identityEEEDaRKT_OT0_ENKUlRKT_E_clIiEEDaSC_)
        /*20348*/ 	.word	0x00000000


	//----- nvinfo : EIATTR_FRAME_SIZE
	.align		4
.L_21996:
        /*2034c*/ 	.byte	0x04, 0x11
        /*2034e*/ 	.short	(.L_21998 - .L_21997)
	.align		4
.L_21997:
        /*20350*/ 	.word	index@($_ZN7cutlass13device_kernelIN5flash19enable_sm80_to_sm89INS1_16FlashAttnBwdSm80INS1_25CollectiveMainloopBwdSm80ILi2ELi2EN4cute5tupleIJNS5_1CILi64EEENS7_ILi128EEES8_EEENS_10bfloat16_tEfNS_4arch4Sm80ELb0ELb1ELb1ELb0ELb0ELb0ELb0ELb0ELi2ELi2ELi4ELi2ELb1EEENS1_21CollectiveEpilogueBwdISA_SB_SD_Li256ELb0ELb0ELi2EEENS1_19SingleTileSchedulerILb0ELb0ELb0ELi128EEEEEEEEEvNT_6ParamsE$_ZZN4cute14transform_leafINS_15ArithmeticTupleIJNS1_IJiiEEEiiiEEENS_8identityEEEDaRKT_OT0_ENKUlRKT_E_clIiEEDaSC_)
        /*20354*/ 	.word	0x00000000


	//----- nvinfo : EIATTR_FRAME_SIZE
	.align		4
.L_21998:
        /*20358*/ 	.byte	0x04, 0x11
        /*2035a*/ 	.short	(.L_22000 - .L_21999)
	.align		4
.L_21999:
        /*2035c*/ 	.word	index@($_ZN7cutlass13device_kernelIN5flash19enable_sm80_to_sm89INS1_16FlashAttnBwdSm80INS1_25CollectiveMainloopBwdSm80ILi2ELi2EN4cute5tupleIJNS5_1CILi64EEENS7_ILi128EEES8_EEENS_10bfloat16_tEfNS_4arch4Sm80ELb0ELb1ELb1ELb0ELb0ELb0ELb0ELb0ELi2ELi2ELi4ELi2ELb1EEENS1_21CollectiveEpilogueBwdISA_SB_SD_Li256ELb0ELb0ELi2EEENS1_19SingleTileSchedulerILb0ELb0ELb0ELi128EEEEEEEEEvNT_6ParamsE$_ZZN4cute14transform_leafINS_15ArithmeticTupleIJNS1_IJiiEEEiiiEEENS_8identityEEEDaRKT_OT0_ENKUlRKT_E_clIS2_EEDaSC_)
        /*20360*/ 	.word	0x00000000


	//----- nvinfo : EIATTR_FRAME_SIZE
	.align		4
.L_22000:
        /*20364*/ 	.byte	0x04, 0x11
        /*20366*/ 	.short	(.L_22002 - .L_22001)
	.align		4
.L_22001:
        /*20368*/ 	.word	index@($_ZN7cutlass13device_kernelIN5flash19enable_sm80_to_sm89INS1_16FlashAttnBwdSm80INS1_25CollectiveMainloopBwdSm80ILi2ELi2EN4cute5tupleIJNS5_1CILi64EEENS7_ILi128EEES8_EEENS_10bfloat16_tEfNS_4arch4Sm80ELb0ELb1ELb1ELb0ELb0ELb0ELb0ELb0ELi2ELi2ELi4ELi2ELb1EEENS1_21CollectiveEpilogueBwdISA_SB_SD_Li256ELb0ELb0ELi2EEENS1_19SingleTileSchedulerILb0ELb0ELb0ELi128EEEEEEEEEvNT_6ParamsE$_ZZN4cute12filter_tupleINS_5tupleIJNS_10UnderscoreES2_S2_iEEENS1_IJNS1_IJNS_1CILi1EEENS4_ILi0EEEEEElS6_lEEEZNS_5sliceIS3_S8_EEDaRKT_RKT0_EUlRKT_RKT0_E_EEDaSC_SF_OT1_ENKUlDpSI_E_clIJNS1_IJS7_EEENS1_IJlEEENS1_IJS6_EEENS1_IJEEEEEEDaSP_)
        /*2036c*/ 	.word	0x00000000


	//----- nvinfo : EIATTR_FRAME_SIZE
	.align		4
.L_22002:
        /*20370*/ 	.byte	0x04, 0x11
        /*20372*/ 	.short	(.L_22004 - .L_22003)
	.align		4
.L_22003:
        /*20374*/ 	.word	index@($_ZN7cutlass13device_kernelIN5flash19enable_sm80_to_sm89INS1_16FlashAttnBwdSm80INS1_25CollectiveMainloopBwdSm80ILi2ELi2EN4cute5tupleIJNS5_1CILi64EEENS7_ILi128EEES8_EEENS_10bfloat16_tEfNS_4arch4Sm80ELb0ELb1ELb1ELb0ELb0ELb0ELb0ELb0ELi2ELi2ELi4ELi2ELb1EEENS1_21CollectiveEpilogueBwdISA_SB_SD_Li256ELb0ELb0ELi2EEENS1_19SingleTileSchedulerILb0ELb0ELb0ELi128EEEEEEEEEvNT_6ParamsE$_ZN73_INTERNAL_24fd9406_37_flash_bwd_hdim64_bf16_softcap_sm80_cu_8e232a79_330724__cvta_generic_to_sharedEPKv)
        /*20378*/ 	.word	0x00000000


	//----- nvinfo : EIATTR_FRAME_SIZE
	.align		4
.L_22004:
        /*2037c*/ 	.byte	0x04, 0x11
        /*2037e*/ 	.short	(.L_22006 - .L_22005)
	.align		4
.L_22005:
        /*20380*/ 	.word	index@($_ZN7cutlass13device_kernelIN5flash19enable_sm80_to_sm89INS1_16FlashAttnBwdSm80INS1_25CollectiveMainloopBwdSm80ILi2ELi2EN4cute5tupleIJNS5_1CILi64EEENS7_ILi128EEES8_EEENS_10bfloat16_tEfNS_4arch4Sm80ELb0ELb1ELb1ELb0ELb0ELb0ELb0ELb0ELi2ELi2ELi4ELi2ELb1EEENS1_21CollectiveEpilogueBwdISA_SB_SD_Li256ELb0ELb0ELi2EEENS1_19SingleTileSchedulerILb0ELb0ELb0ELi128EEEEEEEEEvNT_6ParamsE$_ZN4cute8smem_ptrIPfECI1NS_12iter_adaptorIS1_S2_EEES1_)
        /*20384*/ 	.word	0x00000000


	//----- nvinfo : EIATTR_FRAME_SIZE
	.align		4
.L_22006:
        /*20388*/ 	.byte	0x04, 0x11
        /*2038a*/ 	.short	(.L_22008 - .L_22007)
	.align		4
.L_22007:
        /*2038c*/ 	.word	index@($_ZN7cutlass13device_kernelIN5flash19enable_sm80_to_sm89INS1_16FlashAttnBwdSm80INS1_25CollectiveMainloopBwdSm80ILi2ELi2EN4cute5tupleIJNS5_1CILi64EEENS7_ILi128EEES8_EEENS_10bfloat16_tEfNS_4arch4Sm80ELb0ELb1ELb1ELb0ELb0ELb0ELb0ELb0ELi2ELi2ELi4ELi2ELb1EEENS1_21CollectiveEpilogueBwdISA_SB_SD_Li256ELb0ELb0ELi2EEENS1_19SingleTileSchedulerILb0ELb0ELb0ELi128EEEEEEEEEvNT_6ParamsE$_ZN4cute8smem_ptrIPN7cutlass9uint128_tEECI1NS_12iter_adaptorIS3_S4_EEES3_)
        /*20390*/ 	.word	0x00000000


	//----- nvinfo : EIATTR_FRAME_SIZE
	.align		4
.L_22008:
        /*20394*/ 	.byte	0x04, 0x11
        /*20396*/ 	.short	(.L_22010 - .L_22009)
	.align		4
.L_22009:
        /*20398*/ 	.word	index@($_ZN7cutlass13device_kernelIN5flash19enable_sm80_to_sm89INS1_16FlashAttnBwdSm80INS1_25CollectiveMainloopBwdSm80ILi2ELi2EN4cute5tupleIJNS5_1CILi64EEENS7_ILi128EEES8_EEENS_10bfloat16_tEfNS_4arch4Sm80ELb0ELb1ELb1ELb0ELb0ELb0ELb0ELb0ELi2ELi2ELi4ELi2ELb1EEENS1_21CollectiveEpilogueBwdISA_SB_SD_Li256ELb0ELb0ELi2EEENS1_19SingleTileSchedulerILb0ELb0ELb0ELi128EEEEEEEEEvNT_6ParamsE$_ZN4cute8smem_ptrIPN7cutlass10bfloat16_tEECI1NS_12iter_adaptorIS3_S4_EEES3_)
        /*2039c*/ 	.word	0x00000000


	//----- nvinfo : EIATTR_FRAME_SIZE
	.align		4
.L_22010:
        /*203a0*/ 	.byte	0x04, 0x11
        /*203a2*/ 	.short	(.L_22012 - .L_22011)
	.align		4
.L_22011:
        /*203a4*/ 	.word	index@($_ZN7cutlass13device_kernelIN5flash19enable_sm80_to_sm89INS1_16FlashAttnBwdSm80INS1_25CollectiveMainloopBwdSm80ILi2ELi2EN4cute5tupleIJNS5_1CILi64EEENS7_ILi128EEES8_EEENS_10bfloat16_tEfNS_4arch4Sm80ELb0ELb1ELb1ELb0ELb0ELb0ELb0ELb0ELi2ELi2ELi4ELi2ELb1EEENS1_21CollectiveEpilogueBwdISA_SB_SD_Li256ELb0ELb0ELi2EEENS1_19SingleTileSchedulerILb0ELb0ELb0ELi128EEEEEEEEEvNT_6ParamsE$_ZN4cute8gmem_ptrIPKfECI1NS_12iter_adaptorIS2_S3_EEES2_)
        /*203a8*/ 	.word	0x00000000


	//----- nvinfo : EIATTR_FRAME_SIZE
	.align		4
.L_22012:
        /*203ac*/ 	.byte	0x04, 0x11
        /*203ae*/ 	.short	(.L_22014 - .L_22013)
	.align		4
.L_22013:
        /*203b0*/ 	.word	index@($_ZN7cutlass13device_kernelIN5flash19enable_sm80_to_sm89INS1_16FlashAttnBwdSm80INS1_25CollectiveMainloopBwdSm80ILi2ELi2EN4cute5tupleIJNS5_1CILi64EEENS7_ILi128EEES8_EEENS_10bfloat16_tEfNS_4arch4Sm80ELb0ELb1ELb1ELb0ELb0ELb0ELb0ELb0ELi2ELi2ELi4ELi2ELb1EEENS1_21CollectiveEpilogueBwdISA_SB_SD_Li256ELb0ELb0ELi2EEENS1_19SingleTileSchedulerILb0ELb0ELb0ELi128EEEEEEEEEvNT_6ParamsE$_ZN4cute8gmem_ptrIPKN7cutlass9uint128_tEECI1NS_12iter_adaptorIS4_S5_EEES4_)
        /*203b4*/ 	.word	0x00000000


	//----- nvinfo : EIATTR_FRAME_SIZE
	.align		4
.L_22014:
        /*203b8*/ 	.byte	0x04, 0x11
        /*203ba*/ 	.short	(.L_22016 - .L_22015)
	.align		4
.L_22015:
        /*203bc*/ 	.word	index@($_ZN7cutlass13device_kernelIN5flash19enable_sm80_to_sm89INS1_16FlashAttnBwdSm80INS1_25CollectiveMainloopBwdSm80ILi2ELi2EN4cute5tupleIJNS5_1CILi64EEENS7_ILi128EEES8_EEENS_10bfloat16_tEfNS_4arch4Sm80ELb0ELb1ELb1ELb0ELb0ELb0ELb0ELb0ELi2ELi2ELi4ELi2ELb1EEENS1_21CollectiveEpilogueBwdISA_SB_SD_Li256ELb0ELb0ELi2EEENS1_19SingleTileSchedulerILb0ELb0ELb0ELi128EEEEEEEEEvNT_6ParamsE$_ZN4cute8gmem_ptrIPKN7cutlass10bfloat16_tEECI1NS_12iter_adaptorIS4_S5_EEES4_)
        /*203c0*/ 	.word	0x00000000


	//----- nvinfo : EIATTR_FRAME_SIZE
	.align		4
.L_22016:
        /*203c4*/ 	.byte	0x04, 0x11
        /*203c6*/ 	.short	(.L_22018 - .L_22017)
	.align		4
.L_22017:
        /*203c8*/ 	.word	index@($_ZN7cutlass13device_kernelIN5flash19enable_sm80_to_sm89INS1_16FlashAttnBwdSm80INS1_25CollectiveMainloopBwdSm80ILi2ELi2EN4cute5tupleIJNS5_1CILi64EEENS7_ILi128EEES8_EEENS_10bfloat16_tEfNS_4arch4Sm80ELb0ELb1ELb1ELb0ELb0ELb0ELb0ELb0ELi2ELi2ELi4ELi2ELb1EEENS1_21CollectiveEpilogueBwdISA_SB_SD_Li256ELb0ELb0ELi2EEENS1_19SingleTileSchedulerILb0ELb0ELb0ELi128EEEEEEEEEvNT_6ParamsE$_ZN4cute5tupleIJiiEEC2ERKiS3_)
        /*203cc*/ 	.word	0x00000000


	//----- nvinfo : EIATTR_FRAME_SIZE
	.align		4
.L_22018:
        /*203d0*/ 	.byte	0x04, 0x11
        /*203d2*/ 	.short	(.L_22020 - .L_22019)
	.align		4
.L_22019:
        /*203d4*/ 	.word	index@($_ZN7cutlass13device_kernelIN5flash19enable_sm80_to_sm89INS1_16FlashAttnBwdSm80INS1_25CollectiveMainloopBwdSm80ILi2ELi2EN4cute5tupleIJNS5_1CILi64EEENS7_ILi128EEES8_EEENS_10bfloat16_tEfNS_4arch4Sm80ELb0ELb1ELb1ELb0ELb0ELb0ELb0ELb0ELi2ELi2ELi4ELi2ELb1EEENS1_21CollectiveEpilogueBwdISA_SB_SD_Li256ELb0ELb0ELi2EEENS1_19SingleTileSchedulerILb0ELb0ELb0ELi128EEEEEEEEEvNT_6ParamsE$_ZN4cute5tupleIJiNS_1CILi0EEEEEC2ERKiRKS2_)
        /*203d8*/ 	.word	0x00000000


	//----- nvinfo : EIATTR_FRAME_SIZE
	.align		4
.L_22020:
        /*203dc*/ 	.byte	0x04, 0x11
        /*203de*/ 	.short	(.L_22022 - .L_22021)
	.align		4
.L_22021:
        /*203e0*/ 	.word	index@($_ZN7cutlass13device_kernelIN5flash19enable_sm80_to_sm89INS1_16FlashAttnBwdSm80INS1_25CollectiveMainloopBwdSm80ILi2ELi2EN4cute5tupleIJNS5_1CILi64EEENS7_ILi128EEES8_EEENS_10bfloat16_tEfNS_4arch4Sm80ELb0ELb1ELb1ELb0ELb0ELb0ELb0ELb0ELi2ELi2ELi4ELi2ELb1EEENS1_21CollectiveEpilogueBwdISA_SB_SD_Li256ELb0ELb0ELi2EEENS1_19SingleTileSchedulerILb0ELb0ELb0ELi128EEEEEEEEEvNT_6ParamsE$_ZN4cute5tupleIJiEEC2ERKi)
        /*203e4*/ 	.word	0x00000000


	//----- nvinfo : EIATTR_FRAME_SIZE
	.align		4
.L_22022:
        /*203e8*/ 	.byte	0x04, 0x11
        /*203ea*/ 	.short	(.L_22024 - .L_22023)
	.align		4
.L_22023:
        /*203ec*/ 	.word	index@($_ZN7cutlass13device_kernelIN5flash19enable_sm80_to_sm89INS1_16FlashAttnBwdSm80INS1_25CollectiveMainloopBwdSm80ILi2ELi2EN4cute5tupleIJNS5_1CILi64EEENS7_ILi128EEES8_EEENS_10bfloat16_tEfNS_4arch4Sm80ELb0ELb1ELb1ELb0ELb0ELb0ELb0ELb0ELi2ELi2ELi4ELi2ELb1EEENS1_21CollectiveEpilogueBwdISA_SB_SD_Li256ELb0ELb0ELi2EEENS1_19SingleTileSchedulerILb0ELb0ELb0ELi128EEEEEEEEEvNT_6ParamsE$_ZN4cute5tupleIJNS_1CILi0EEEiiiEEC2ERKS2_RKiS7_S7_)
        /*203f0*/ 	.word	0x00000000


	//----- nvinfo : EIATTR_FRAME_SIZE
	.align		4
.L_22024:
        /*203f4*/ 	.byte	0x04, 0x11
        /*203f6*/ 	.short	(.L_22026 - .L_22025)
	.align		4
.L_22025:
        /*203f8*/ 	.word	index@($_ZN7cutlass13device_kernelIN5flash19enable_sm80_to_sm89INS1_16FlashAttnBwdSm80INS1_25CollectiveMainloopBwdSm80ILi2ELi2EN4cute5tupleIJNS5_1CILi64EEENS7_ILi128EEES8_EEENS_10bfloat16_tEfNS_4arch4Sm80ELb0ELb1ELb1ELb0ELb0ELb0ELb0ELb0ELi2ELi2ELi4ELi2ELb1EEENS1_21CollectiveEpilogueBwdISA_SB_SD_Li256ELb0ELb0ELi2EEENS1_19SingleTileSchedulerILb0ELb0ELb0ELi128EEEEEEEEEvNT_6ParamsE$_ZN4cute5tupleIJNS_1CILi0EEEiEEC2ERKS2_RKi)
        /*203fc*/ 	.word	0x00000000


	//----- nvinfo : EIATTR_FRAME_SIZE
	.align		4
.L_22026:
        /*20400*/ 	.byte	0x04, 0x11
        /*20402*/ 	.short	(.L_22028 - .L_22027)
	.align		4
.L_22027:
        /*20404*/ 	.word	index@($_ZN7cutlass13device_kernelIN5flash19enable_sm80_to_sm89INS1_16FlashAttnBwdSm80INS1_25CollectiveMainloopBwdSm80ILi2ELi2EN4cute5tupleIJNS5_1CILi64EEENS7_ILi128EEES8_EEENS_10bfloat16_tEfNS_4arch4Sm80ELb0ELb1ELb1ELb0ELb0ELb0ELb0ELb0ELi2ELi2ELi4ELi2ELb1EEENS1_21CollectiveEpilogueBwdISA_SB_SD_Li256ELb0ELb0ELi2EEENS1_19SingleTileSchedulerILb0ELb0ELb0ELi128EEEEEEEEEvNT_6ParamsE$_ZN4cute5tupleIJNS_1CILi0EEES2_iiEEC2ERKS2_S5_RKiS7_)
        /*20408*/ 	.word	0x00000000


	//----- nvinfo : EIATTR_FRAME_SIZE
	.align		4
.L_22028:
        /*2040c*/ 	.byte	0x04, 0x11
        /*2040e*/ 	.short	(.L_22030 - .L_22029)
	.align		4
.L_22029:
        /*20410*/ 	.word	index@($_ZN7cutlass13device_kernelIN5flash19enable_sm80_to_sm89INS1_16FlashAttnBwdSm80INS1_25CollectiveMainloopBwdSm80ILi2ELi2EN4cute5tupleIJNS5_1CILi64EEENS7_ILi128EEES8_EEENS_10bfloat16_tEfNS_4arch4Sm80ELb0ELb1ELb1ELb0ELb0ELb0ELb0ELb0ELi2ELi2ELi4ELi2ELb1EEENS1_21CollectiveEpilogueBwdISA_SB_SD_Li256ELb0ELb0ELi2EEENS1_19SingleTileSchedulerILb0ELb0ELb0ELi128EEEEEEEEEvNT_6ParamsE$_ZN4cute5tupleIJNS_1CILi0EEES2_iEEC2ERKS2_S5_RKi)
        /*20414*/ 	.word	0x00000000


	//----- nvinfo : EIATTR_FRAME_SIZE
	.align		4
.L_22030:
        /*20418*/ 	.byte	0x04, 0x11
        /*2041a*/ 	.short	(.L_22032 - .L_22031)
	.align		4
.L_22031:
        /*2041c*/ 	.word	index@($_ZN7cutlass13device_kernelIN5flash19enable_sm80_to_sm89INS1_16FlashAttnBwdSm80INS1_25CollectiveMainloopBwdSm80ILi2ELi2EN4cute5tupleIJNS5_1CILi64EEENS7_ILi128EEES8_EEENS_10bfloat16_tEfNS_4arch4Sm80ELb0ELb1ELb1ELb0ELb0ELb0ELb0ELb0ELi2ELi2ELi4ELi2ELb1EEENS1_21CollectiveEpilogueBwdISA_SB_SD_Li256ELb0ELb0ELi2EEENS1_19SingleTileSchedulerILb0ELb0ELb0ELi128EEEEEEEEEvNT_6ParamsE$_ZN4cute5tupleIJNS_1CILi0EEES2_S2_iEEC2ERKS2_S5_S5_RKi)
        /*20420*/ 	.word	0x00000000


	//----- nvinfo : EIATTR_FRAME_SIZE
	.align		4
.L_22032:
        /*20424*/ 	.byte	0x04, 0x11
        /*20426*/ 	.short	(.L_22034 - .L_22033)
	.align		4
.L_22033:
        /*20428*/ 	.word	index@($_ZN7cutlass13device_kernelIN5flash19enable_sm80_to_sm89INS1_16FlashAttnBwdSm80INS1_25CollectiveMainloopBwdSm80ILi2ELi2EN4cute5tupleIJNS5_1CILi64EEENS7_ILi128EEES8_EEENS_10bfloat16_tEfNS_4arch4Sm80ELb0ELb1ELb1ELb0ELb0ELb0ELb0ELb0ELi2ELi2ELi4ELi2ELb1EEENS1_21CollectiveEpilogueBwdISA_SB_SD_Li256ELb0ELb0ELi2EEENS1_19SingleTileSchedulerILb0ELb0ELb0ELi128EEEEEEEEEvNT_6ParamsE$_ZN4cute5tupleIJNS_15ArithmeticTupleIJiiEEEiiiEEC2ERKS2_RKiS7_S7_)
        /*2042c*/ 	.word	0x00000000


	//----- nvinfo : EIATTR_FRAME_SIZE
	.align		4
.L_22034:
        /*20430*/ 	.byte	0x04, 0x11
        /*20432*/ 	.short	(.L_22036 - .L_22035)
	.align		4
.L_22035:
        /*20434*/ 	.word	index@($_ZN7cutlass13device_kernelIN5flash19enable_sm80_to_sm89INS1_16FlashAttnBwdSm80INS1_25CollectiveMainloopBwdSm80ILi2ELi2EN4cute5tupleIJNS5_1CILi64EEENS7_ILi128EEES8_EEENS_10bfloat16_tEfNS_4arch4Sm80ELb0ELb1ELb1ELb0ELb0ELb0ELb0ELb0ELi2ELi2ELi4ELi2ELb1EEENS1_21CollectiveEpilogueBwdISA_SB_SD_Li256ELb0ELb0ELi2EEENS1_19SingleTileSchedulerILb0ELb0ELb0ELi128EEEEEEEEEvNT_6ParamsE$_ZN4cute5tupleIJNS_15ArithmeticTupleIJiiEEEEEC2ERKS2_)
        /*20438*/ 	.word	0x00000000


	//----- nvinfo : EIATTR_FRAME_SIZE
	.align		4
.L_22036:
        /*2043c*/ 	.byte	0x04, 0x11
        /*2043e*/ 	.short	(.L_22038 - .L_22037)
	.align		4
.L_22037:
        /*20440*/ 	.word	index@($_ZN7cutlass13device_kernelIN5flash19enable_sm80_to_sm89INS1_16FlashAttnBwdSm80INS1_25CollectiveMainloopBwdSm80ILi2ELi2EN4cute5tupleIJNS5_1CILi64EEENS7_ILi128EEES8_EEENS_10bfloat16_tEfNS_4arch4Sm80ELb0ELb1ELb1ELb0ELb0ELb0ELb0ELb0ELi2ELi2ELi4ELi2ELb1EEENS1_21CollectiveEpilogueBwdISA_SB_SD_Li256ELb0ELb0ELi2EEENS1_19SingleTileSchedulerILb0ELb0ELb0ELi128EEEEEEEEEvNT_6ParamsE$_ZN4cute5tupleIJNS_15ArithmeticTupleIJiEEEEEC2ERKS2_)
        /*20444*/ 	.word	0x00000000


	//----- nvinfo : EIATTR_FRAME_SIZE
	.align		4
.L_22038:
        /*20448*/ 	.byte	0x04, 0x11
        /*2044a*/ 	.short	(.L_22040 - .L_22039)
	.align		4
.L_22039:
        /*2044c*/ 	.word	index@($_ZN7cutlass13device_kernelIN5flash19enable_sm80_to_sm89INS1_16FlashAttnBwdSm80INS1_25CollectiveMainloopBwdSm80ILi2ELi2EN4cute5tupleIJNS5_1CILi64EEENS7_ILi128EEES8_EEENS_10bfloat16_tEfNS_4arch4Sm80ELb0ELb1ELb1ELb0ELb0ELb0ELb0ELb0ELi2ELi2ELi4ELi2ELb1EEENS1_21CollectiveEpilogueBwdISA_SB_SD_Li256ELb0ELb0ELi2EEENS1_19SingleTileSchedulerILb0ELb0ELb0ELi128EEEEEEEEEvNT_6ParamsE$_ZN4cute5tupleIJNS_15ArithmeticTupleIJNS_1CILi0EEEiEEEEEC2ERKS4_)
        /*20450*/ 	.word	0x00000000


	//----- nvinfo : EIATTR_FRAME_SIZE
	.align		4
.L_22040:
        /*20454*/ 	.byte	0x04, 0x11
        /*20456*/ 	.short	(.L_22042 - .L_22041)
	.align		4
.L_22041:
        /*20458*/ 	.word	index@($_ZN7cutlass13device_kernelIN5flash19enable_sm80_to_sm89INS1_16FlashAttnBwdSm80INS1_25CollectiveMainloopBwdSm80ILi2ELi2EN4cute5tupleIJNS5_1CILi64EEENS7_ILi128EEES8_EEENS_10bfloat16_tEfNS_4arch4Sm80ELb0ELb1ELb1ELb0ELb0ELb0ELb0ELb0ELi2ELi2ELi4ELi2ELb1EEENS1_21CollectiveEpilogueBwdISA_SB_SD_Li256ELb0ELb0ELi2EEENS1_19SingleTileSchedulerILb0ELb0ELb0ELi128EEEEEEEEEvNT_6ParamsE$_ZN4cute5tupleIJNS0_IJNS0_IJNS_1CILi8EEENS1_ILi1EEEEEENS1_ILi2EEES3_EEENS0_IJNS0_IJS3_NS1_ILi0EEEEEElS7_EEEEEC2ERKS6_RKS9_)
        /*2045c*/ 	.word	0x00000000


	//----- nvinfo : EIATTR_FRAME_SIZE
	.align		4
.L_22042:
        /*20460*/ 	.byte	0x04, 0x11
        /*20462*/ 	.short	(.L_22044 - .L_22043)
	.align		4
.L_22043:
        /*20464*/ 	.word	index@($_ZN7cutlass13device_kernelIN5flash19enable_sm80_to_sm89INS1_16FlashAttnBwdSm80INS1_25CollectiveMainloopBwdSm80ILi2ELi2EN4cute5tupleIJNS5_1CILi64EEENS7_ILi128EEES8_EEENS_10bfloat16_tEfNS_4arch4Sm80ELb0ELb1ELb1ELb0ELb0ELb0ELb0ELb0ELi2ELi2ELi4ELi2ELb1EEENS1_21CollectiveEpilogueBwdISA_SB_SD_Li256ELb0ELb0ELi2EEENS1_19SingleTileSchedulerILb0ELb0ELb0ELi128EEEEEEEEEvNT_6ParamsE$_ZN4cute3eso3ESOILb1ELb0EJNS_6LayoutINS_5tupleIJNS3_IJNS_1CILi8EEENS4_ILi1EEEEEENS4_ILi2EEES6_EEENS3_IJNS3_IJS6_NS4_ILi0EEEEEENS4_ILi2048EEESA_EEEEEiEEC2ERKSE_RKi)
        /*20468*/ 	.word	0x00000000


	//----- nvinfo : EIATTR_FRAME_SIZE
	.align		4
.L_22044:
        /*2046c*/ 	.byte	0x04, 0x11
        /*2046e*/ 	.short	(.L_22046 - .L_22045)
	.align		4
.L_22045:
        /*20470*/ 	.word	index@($_ZN7cutlass13device_kernelIN5flash19enable_sm80_to_sm89INS1_16FlashAttnBwdSm80INS1_25CollectiveMainloopBwdSm80ILi2ELi2EN4cute5tupleIJNS5_1CILi64EEENS7_ILi128EEES8_EEENS_10bfloat16_tEfNS_4arch4Sm80ELb0ELb1ELb1ELb0ELb0ELb0ELb0ELb0ELi2ELi2ELi4ELi2ELb1EEENS1_21CollectiveEpilogueBwdISA_SB_SD_Li256ELb0ELb0ELi2EEENS1_19SingleTileSchedulerILb0ELb0ELb0ELi128EEEEEEEEEvNT_6ParamsE$_ZN4cute3eso3ESOILb1ELb0EJNS_6LayoutINS_5tupleIJNS3_IJNS_1CILi8EEENS4_ILi1EEEEEENS4_ILi2EEES6_EEENS3_IJNS3_IJS6_NS4_ILi0EEEEEENS4_ILi2048EEESA_EEEEENS_10ViewEngineINS_8smem_ptrIPN7cutlass10bfloat16_tEEEEEEEC2ERKSE_RKSL_)
        /*20474*/ 	.word	0x00000000


	//----- nvinfo : EIATTR_FRAME_SIZE
	.align		4
.L_22046:
        /*20478*/ 	.byte	0x04, 0x11
        /*2047a*/ 	.short	(.L_22048 - .L_22047)
	.align		4
.L_22047:
        /*2047c*/ 	.word	index@($_ZN7cutlass13device_kernelIN5flash19enable_sm80_to_sm89INS1_16FlashAttnBwdSm80INS1_25CollectiveMainloopBwdSm80ILi2ELi2EN4cute5tupleIJNS5_1CILi64EEENS7_ILi128EEES8_EEENS_10bfloat16_tEfNS_4arch4Sm80ELb0ELb1ELb1ELb0ELb0ELb0ELb0ELb0ELi2ELi2ELi4ELi2ELb1EEENS1_21CollectiveEpilogueBwdISA_SB_SD_Li256ELb0ELb0ELi2EEENS1_19SingleTileSchedulerILb0ELb0ELb0ELi128EEEEEEEEEvNT_6ParamsE$_ZN4cute3eso3ESOILb1ELb0EJNS_6LayoutINS_5tupleIJNS3_IJNS_1CILi8EEENS4_ILi1EEEEEEEEENS3_IJNS3_IJS6_NS4_ILi0EEEEEEEEEEElEEC2ERKSC_RKl)
        /*20480*/ 	.word	0x00000000


	//----- nvinfo : EIATTR_FRAME_SIZE
	.align		4
.L_22048:
        /*20484*/ 	.byte	0x04, 0x11
        /*20486*/ 	.short	(.L_22050 - .L_22049)
	.align		4
.L_22049:
        /*20488*/ 	.word	index@($_ZN7cutlass13device_kernelIN5flash19enable_sm80_to_sm89INS1_16FlashAttnBwdSm80INS1_25CollectiveMainloopBwdSm80ILi2ELi2EN4cute5tupleIJNS5_1CILi64EEENS7_ILi128EEES8_EEENS_10bfloat16_tEfNS_4arch4Sm80ELb0ELb1ELb1ELb0ELb0ELb0ELb0ELb0ELi2ELi2ELi4ELi2ELb1EEENS1_21CollectiveEpilogueBwdISA_SB_SD_Li256ELb0ELb0ELi2EEENS1_19SingleTileSchedulerILb0ELb0ELb0ELi128EEEEEEEEEvNT_6ParamsE$_ZN4cute3eso3ESOILb1ELb0EJNS_6LayoutINS_5tupleIJNS3_IJNS_1CILi8EEENS4_ILi1EEEEEEEEENS3_IJNS3_IJS6_NS4_ILi0EEEEEEEEEEEiEEC2ERKSC_RKi)
        /*2048c*/ 	.word	0x00000000


	//----- nvinfo : EIATTR_FRAME_SIZE
	.align		4
.L_22050:
        /*20490*/ 	.byte	0x04, 0x11
        /*20492*/ 	.short	(.L_22052 - .L_22051)
	.align		4
.L_22051:
        /*20494*/ 	.word	index@($_ZN7cutlass13device_kernelIN5flash19enable_sm80_to_sm89INS1_16FlashAttnBwdSm80INS1_25CollectiveMainloopBwdSm80ILi2ELi2EN4cute5tupleIJNS5_1CILi64EEENS7_ILi128EEES8_EEENS_10bfloat16_tEfNS_4arch4Sm80ELb0ELb1ELb1ELb0ELb0ELb0ELb0ELb0ELi2ELi2ELi4ELi2ELb1EEENS1_21CollectiveEpilogueBwdISA_SB_SD_Li256ELb0ELb0ELi2EEENS1_19SingleTileSchedulerILb0ELb0ELb0ELi128EEEEEEEEEvNT_6ParamsE$_ZN4cute3eso3ESOILb1ELb0EJNS_6LayoutINS_5tupleIJNS3_IJNS_1CILi8EEENS4_ILi1EEEEEEEEENS3_IJNS3_IJS6_NS4_ILi0EEEEEEEEEEENS_10ViewEngineINS_8smem_ptrIPN7cutlass10bfloat16_tEEEEEEEC2ERKSC_RKSJ_)
        /*20498*/ 	.word	0x00000000


	//----- nvinfo : EIATTR_FRAME_SIZE
	.align		4
.L_22052:
        /*2049c*/ 	.byte	0x04, 0x11
        /*2049e*/ 	.short	(.L_22054 - .L_22053)
	.align		4
.L_22053:
        /*204a0*/ 	.word	index@($_ZN7cutlass13device_kernelIN5flash19enable_sm80_to_sm89INS1_16FlashAttnBwdSm80INS1_25CollectiveMainloopBwdSm80ILi2ELi2EN4cute5tupleIJNS5_1CILi64EEENS7_ILi128EEES8_EEENS_10bfloat16_tEfNS_4arch4Sm80ELb0ELb1ELb1ELb0ELb0ELb0ELb0ELb0ELi2ELi2ELi4ELi2ELb1EEENS1_21CollectiveEpilogueBwdISA_SB_SD_Li256ELb0ELb0ELi2EEENS1_19SingleTileSchedulerILb0ELb0ELb0ELi128EEEEEEEEEvNT_6ParamsE$_ZN4cute3eso3ESOILb1ELb0EJNS_6LayoutINS_5tupleIJNS3_IJNS_1CILi8EEENS4_ILi1EEEEEEEEENS3_IJNS3_IJS6_NS4_ILi0EEEEEEEEEEENS_10ViewEngineINS_8gmem_ptrIPKN7cutlass10bfloat16_tEEEEEEEC2ERKSC_RKSK_)
        /*204a4*/ 	.word	0x00000000


	//----- nvinfo : EIATTR_FRAME_SIZE
	.align		4
.L_22054:
        /*204a8*/ 	.byte	0x04, 0x11
        /*204aa*/ 	.short	(.L_22056 - .L_22055)
	.align		4
.L_22055:
        /*204ac*/ 	.word	index@($_ZN7cutlass13device_kernelIN5flash19enable_sm80_to_sm89INS1_16FlashAttnBwdSm80INS1_25CollectiveMainloopBwdSm80ILi2ELi2EN4cute5tupleIJNS5_1CILi64EEENS7_ILi128EEES8_EEENS_10bfloat16_tEfNS_4arch4Sm80ELb0ELb1ELb1ELb0ELb0ELb0ELb0ELb0ELi2ELi2ELi4ELi2ELb1EEENS1_21CollectiveEpilogueBwdISA_SB_SD_Li256ELb0ELb0ELi2EEENS1_19SingleTileSchedulerILb0ELb0ELb0ELi128EEEEEEEEEvNT_6ParamsE$_ZN4cute3eso3ESOILb1ELb0EJNS_6LayoutINS_5tupleIJNS3_IJNS_1CILi4EEENS4_ILi1EEEEEES6_EEENS3_IJNS3_IJS6_NS4_ILi0EEEEEES9_EEEEEiEEC2ERKSC_RKi)
        /*204b0*/ 	.word	0x00000000


	//----- nvinfo : EIATTR_FRAME_SIZE
	.align		4
.L_22056:
        /*204b4*/ 	.byte	0x04, 0x11
        /*204b6*/ 	.short	(.L_22058 - .L_22057)
	.align		4
.L_22057:
        /*204b8*/ 	.word	index@($_ZN7cutlass13device_kernelIN5flash19enable_sm80_to_sm89INS1_16FlashAttnBwdSm80INS1_25CollectiveMainloopBwdSm80ILi2ELi2EN4cute5tupleIJNS5_1CILi64EEENS7_ILi128EEES8_EEENS_10bfloat16_tEfNS_4arch4Sm80ELb0ELb1ELb1ELb0ELb0ELb0ELb0ELb0ELi2ELi2ELi4ELi2ELb1EEENS1_21CollectiveEpilogueBwdISA_SB_SD_Li256ELb0ELb0ELi2EEENS1_19SingleTileSchedulerILb0ELb0ELb0ELi128EEEEEEEEEvNT_6ParamsE$_ZN4cute3eso3ESOILb1ELb0EJNS_6LayoutINS_5tupleIJNS3_IJNS_1CILi4EEENS4_ILi1EEEEEES6_EEENS3_IJNS3_IJS6_NS4_ILi0EEEEEES9_EEEEENS_10ViewEngineINS_8smem_ptrIPfEEEEEEC2ERKSC_RKSH_)
        /*204bc*/ 	.word	0x00000000


	//----- nvinfo : EIATTR_FRAME_SIZE
	.align		4
.L_22058:
        /*204c0*/ 	.byte	0x04, 0x11
        /*204c2*/ 	.short	(.L_22060 - .L_22059)
	.align		4
.L_22059:
        /*204c4*/ 	.word	index@($_ZN7cutlass13device_kernelIN5flash19enable_sm80_to_sm89INS1_16FlashAttnBwdSm80INS1_25CollectiveMainloopBwdSm80ILi2ELi2EN4cute5tupleIJNS5_1CILi64EEENS7_ILi128EEES8_EEENS_10bfloat16_tEfNS_4arch4Sm80ELb0ELb1ELb1ELb0ELb0ELb0ELb0ELb0ELi2ELi2ELi4ELi2ELb1EEENS1_21CollectiveEpilogueBwdISA_SB_SD_Li256ELb0ELb0ELi2EEENS1_19SingleTileSchedulerILb0ELb0ELb0ELi128EEEEEEEEEvNT_6ParamsE$_ZN4cute3eso3ESOILb1ELb0EJNS_6LayoutINS_5tupleIJNS3_IJNS_1CILi4EEENS4_ILi1EEEEEES6_EEENS3_IJNS3_IJS6_NS4_ILi0EEEEEES9_EEEEENS_10ViewEngineINS_8gmem_ptrIPKfEEEEEEC2ERKSC_RKSI_)
        /*204c8*/ 	.word	0x00000000


	//----- nvinfo : EIATTR_FRAME_SIZE
	.align		4
.L_22060:
        /*204cc*/ 	.byte	0x04, 0x11
        /*204ce*/ 	.short	(.L_22062 - .L_22061)
	.align		4
.L_22061:
        /*204d0*/ 	.word	index@($_ZN7cutlass13device_kernelIN5flash19enable_sm80_to_sm89INS1_16FlashAttnBwdSm80INS1_25CollectiveMainloopBwdSm80ILi2ELi2EN4cute5tupleIJNS5_1CILi64EEENS7_ILi128EEES8_EEENS_10bfloat16_tEfNS_4arch4Sm80ELb0ELb1ELb1ELb0ELb0ELb0ELb0ELb0ELi2ELi2ELi4ELi2ELb1EEENS1_21CollectiveEpilogueBwdISA_SB_SD_Li256ELb0ELb0ELi2EEENS1_19SingleTileSchedulerILb0ELb0ELb0ELi128EEEEEEEEEvNT_6ParamsE$_ZN4cute3eso3ESOILb1ELb0EJNS_6LayoutINS_5tupleIJNS3_IJNS_1CILi4EEENS4_ILi1EEEEEEEEENS3_IJNS3_IJS6_NS4_ILi0EEEEEEEEEEENS_10ViewEngineINS_8smem_ptrIPfEEEEEEC2ERKSC_RKSH_)
        /*204d4*/ 	.word	0x00000000


	//----- nvinfo : EIATTR_FRAME_SIZE
	.align		4
.L_22062:
        /*204d8*/ 	.byte	0x04, 0x11
        /*204da*/ 	.short	(.L_22064 - .L_22063)
	.align		4
.L_22063:
        /*204dc*/ 	.word	index@($_ZN7cutlass13device_kernelIN5flash19enable_sm80_to_sm89INS1_16FlashAttnBwdSm80INS1_25CollectiveMainloopBwdSm80ILi2ELi2EN4cute5tupleIJNS5_1CILi64EEENS7_ILi128EEES8_EEENS_10bfloat16_tEfNS_4arch4Sm80ELb0ELb1ELb1ELb0ELb0ELb0ELb0ELb0ELi2ELi2ELi4ELi2ELb1EEENS1_21CollectiveEpilogueBwdISA_SB_SD_Li256ELb0ELb0ELi2EEENS1_19SingleTileSchedulerILb0ELb0ELb0ELi128EEEEEEEEEvNT_6ParamsE$_ZN4cute3eso3ESOILb1ELb0EJNS_6LayoutINS_5tupleIJNS3_IJNS_1CILi4EEENS4_ILi1EEEEEEEEENS3_IJNS3_IJS6_NS4_ILi0EEEEEEEEEEENS_10ViewEngineINS_8gmem_ptrIPKfEEEEEEC2ERKSC_RKSI_)
        /*204e0*/ 	.word	0x00000000


	//----- nvinfo : EIATTR_FRAME_SIZE
	.align		4
.L_22064:
        /*204e4*/ 	.byte	0x04, 0x11
        /*204e6*/ 	.short	(.L_22066 - .L_22065)
	.align		4
.L_22065:
        /*204e8*/ 	.word	index@($_ZN7cutlass13device_kernelIN5flash19enable_sm80_to_sm89INS1_16FlashAttnBwdSm80INS1_25CollectiveMainloopBwdSm80ILi2ELi2EN4cute5tupleIJNS5_1CILi64EEENS7_ILi128EEES8_EEENS_10bfloat16_tEfNS_4arch4Sm80ELb0ELb1ELb1ELb0ELb0ELb0ELb0ELb0ELi2ELi2ELi4ELi2ELb1EEENS1_21CollectiveEpilogueBwdISA_SB_SD_Li256ELb0ELb0ELi2EEENS1_19SingleTileSchedulerILb0ELb0ELb0ELi128EEEEEEEEEvNT_6ParamsE$_ZN4cute3eso3ESOILb1ELb0EJNS_6LayoutINS_5tupleIJNS3_IJNS_1CILi1EEES5_EEEEEENS3_IJNS3_IJS5_NS4_ILi0EEEEEEEEEEENS_10ViewEngineINS_8smem_ptrIPN7cutlass9uint128_tEEEEEEEC2ERKSB_RKSI_)
        /*204ec*/ 	.word	0x00000000


	//----- nvinfo : EIATTR_FRAME_SIZE
	.align		4
.L_22066:
        /*204f0*/ 	.byte	0x04, 0x11
        /*204f2*/ 	.short	(.L_22068 - .L_22067)
	.align		4
.L_22067:
        /*204f4*/ 	.word	index@($_ZN7cutlass13device_kernelIN5flash19enable_sm80_to_sm89INS1_16FlashAttnBwdSm80INS1_25CollectiveMainloopBwdSm80ILi2ELi2EN4cute5tupleIJNS5_1CILi64EEENS7_ILi128EEES8_EEENS_10bfloat16_tEfNS_4arch4Sm80ELb0ELb1ELb1ELb0ELb0ELb0ELb0ELb0ELi2ELi2ELi4ELi2ELb1EEENS1_21CollectiveEpilogueBwdISA_SB_SD_Li256ELb0ELb0ELi2EEENS1_19SingleTileSchedulerILb0ELb0ELb0ELi128EEEEEEEEEvNT_6ParamsE$_ZN4cute3eso3ESOILb1ELb0EJNS_6LayoutINS_5tupleIJNS3_IJNS_1CILi1EEES5_EEEEEENS3_IJNS3_IJS5_NS4_ILi0EEEEEEEEEEENS_10ViewEngineINS_8gmem_ptrIPKN7cutlass9uint128_tEEEEEEEC2ERKSB_RKSJ_)
        /*204f8*/ 	.word	0x00000000


	//----- nvinfo : EIATTR_FRAME_SIZE
	.align		4
.L_22068:
        /*204fc*/ 	.byte	0x04, 0x11
        /*204fe*/ 	.short	(.L_22070 - .L_22069)
	.align		4
.L_22069:
        /*20500*/ 	.word	index@($_ZN7cutlass13device_kernelIN5flash19enable_sm80_to_sm89INS1_16FlashAttnBwdSm80INS1_25CollectiveMainloopBwdSm80ILi2ELi2EN4cute5tupleIJNS5_1CILi64EEENS7_ILi128EEES8_EEENS_10bfloat16_tEfNS_4arch4Sm80ELb0ELb1ELb1ELb0ELb0ELb0ELb0ELb0ELi2ELi2ELi4ELi2ELb1EEENS1_21CollectiveEpilogueBwdISA_SB_SD_Li256ELb0ELb0ELi2EEENS1_19SingleTileSchedulerILb0ELb0ELb0ELi128EEEEEEEEEvNT_6ParamsE$_ZN4cute3eso3ESOILb1ELb0EJNS_5tupleIJNS_1CILi1EEENS3_ILi0EEEEEElS5_EEC2ERKS6_RKlRKS5_)
        /*20504*/ 	.word	0x00000000


	//----- nvinfo : EIATTR_FRAME_SIZE
	.align		4
.L_22070:
        /*20508*/ 	.byte	0x04, 0x11
        /*2050a*/ 	.short	(.L_22072 - .L_22071)
	.align		4
.L_22071:
        /*2050c*/ 	.word	index@($_ZN7cutlass13device_kernelIN5flash19enable_sm80_to_sm89INS1_16FlashAttnBwdSm80INS1_25CollectiveMainloopBwdSm80ILi2ELi2EN4cute5tupleIJNS5_1CILi64EEENS7_ILi128EEES8_EEENS_10bfloat16_tEfNS_4arch4Sm80ELb0ELb1ELb1ELb0ELb0ELb0ELb0ELb0ELi2ELi2ELi4ELi2ELb1EEENS1_21CollectiveEpilogueBwdISA_SB_SD_Li256ELb0ELb0ELi2EEENS1_19SingleTileSchedulerILb0ELb0ELb0ELi128EEEEEEEEEvNT_6ParamsE$_ZN4cute3eso3ESOILb1ELb0EJNS_5tupleIJNS2_IJNS_1CILi8EEENS3_ILi1EEEEEENS3_ILi2EEES5_EEENS2_IJNS2_IJS5_NS3_ILi0EEEEEElS9_EEEEEC2ERKS8_RKSB_)
        /*20510*/ 	.word	0x00000000


	//----- nvinfo : EIATTR_FRAME_SIZE
	.align		4
.L_22072:
        /*20514*/ 	.byte	0x04, 0x11
        /*20516*/ 	.short	(.L_22074 - .L_22073)
	.align		4
.L_22073:
        /*20518*/ 	.word	index@($_ZN7cutlass13device_kernelIN5flash19enable_sm80_to_sm89INS1_16FlashAttnBwdSm80INS1_25CollectiveMainloopBwdSm80ILi2ELi2EN4cute5tupleIJNS5_1CILi64EEENS7_ILi128EEES8_EEENS_10bfloat16_tEfNS_4arch4Sm80ELb0ELb1ELb1ELb0ELb0ELb0ELb0ELb0ELi2ELi2ELi4ELi2ELb1EEENS1_21CollectiveEpilogueBwdISA_SB_SD_Li256ELb0ELb0ELi2EEENS1_19SingleTileSchedulerILb0ELb0ELb0ELi128EEEEEEEEEvNT_6ParamsE$_ZN4cute3eso3ESOILb1ELb0EJNS_1CILi0EEEiiiEEC2ERKS3_RKiS8_S8_)
        /*2051c*/ 	.word	0x00000000


	//----- nvinfo : EIATTR_FRAME_SIZE
	.align		4
.L_22074:
        /*20520*/ 	.byte	0x04, 0x11
        /*20522*/ 	.short	(.L_22076 - .L_22075)
	.align		4
.L_22075:
        /*20524*/ 	.word	index@($_ZN7cutlass13device_kernelIN5flash19enable_sm80_to_sm89INS1_16FlashAttnBwdSm80INS1_25CollectiveMainloopBwdSm80ILi2ELi2EN4cute5tupleIJNS5_1CILi64EEENS7_ILi128EEES8_EEENS_10bfloat16_tEfNS_4arch4Sm80ELb0ELb1ELb1ELb0ELb0ELb0ELb0ELb0ELi2ELi2ELi4ELi2ELb1EEENS1_21CollectiveEpilogueBwdISA_SB_SD_Li256ELb0ELb0ELi2EEENS1_19SingleTileSchedulerILb0ELb0ELb0ELi128EEEEEEEEEvNT_6ParamsE$_ZN4cute3eso3ESOILb1ELb0EJNS_1CILi0EEEiS3_S3_EEC2ERKS3_RKiS6_S6_)
        /*20528*/ 	.word	0x00000000


	//----- nvinfo : EIATTR_FRAME_SIZE
	.align		4
.L_22076:
        /*2052c*/ 	.byte	0x04, 0x11
        /*2052e*/ 	.short	(.L_22078 - .L_22077)
	.align		4
.L_22077:
        /*20530*/ 	.word	index@($_ZN7cutlass13device_kernelIN5flash19enable_sm80_to_sm89INS1_16FlashAttnBwdSm80INS1_25CollectiveMainloopBwdSm80ILi2ELi2EN4cute5tupleIJNS5_1CILi64EEENS7_ILi128EEES8_EEENS_10bfloat16_tEfNS_4arch4Sm80ELb0ELb1ELb1ELb0ELb0ELb0ELb0ELb0ELi2ELi2ELi4ELi2ELb1EEENS1_21CollectiveEpilogueBwdISA_SB_SD_Li256ELb0ELb0ELi2EEENS1_19SingleTileSchedulerILb0ELb0ELb0ELi128EEEEEEEEEvNT_6ParamsE$_ZN4cute3eso3ESOILb1ELb0EJNS_1CILi0EEEiS3_EEC2ERKS3_RKiS6_)
        /*20534*/ 	.word	0x00000000


	//----- nvinfo : EIATTR_FRAME_SIZE
	.align		4
.L_22078:
        /*20538*/ 	.byte	0x04, 0x11
        /*2053a*/ 	.short	(.L_22080 - .L_22079)
	.align		4
.L_22079:
        /*2053c*/ 	.word	index@($_ZN7cutlass13device_kernelIN5flash19enable_sm80_to_sm89INS1_16FlashAttnBwdSm80INS1_25CollectiveMainloopBwdSm80ILi2ELi2EN4cute5tupleIJNS5_1CILi64EEENS7_ILi128EEES8_EEENS_10bfloat16_tEfNS_4arch4Sm80ELb0ELb1ELb1ELb0ELb0ELb0ELb0ELb0ELi2ELi2ELi4ELi2ELb1EEENS1_21CollectiveEpilogueBwdISA_SB_SD_Li256ELb0ELb0ELi2EEENS1_19SingleTileSchedulerILb0ELb0ELb0ELi128EEEEEEEEEvNT_6ParamsE$_ZN4cute3eso3ESOILb1ELb0EJNS_1CILi0EEEiEEC2ERKS3_RKi)
        /*20540*/ 	.word	0x00000000


	//----- nvinfo : EIATTR_FRAME_SIZE
	.align		4
.L_22080:
        /*20544*/ 	.byte	0x04, 0x11
        /*20546*/ 	.short	(.L_22082 - .L_22081)
	.align		4
.L_22081:
        /*20548*/ 	.word	index@($_ZN7cutlass13device_kernelIN5flash19enable_sm80_to_sm89INS1_16FlashAttnBwdSm80INS1_25CollectiveMainloopBwdSm80ILi2ELi2EN4cute5tupleIJNS5_1CILi64EEENS7_ILi128EEES8_EEENS_10bfloat16_tEfNS_4arch4Sm80ELb0ELb1ELb1ELb0ELb0ELb0ELb0ELb0ELi2ELi2ELi4ELi2ELb1EEENS1_21CollectiveEpilogueBwdISA_SB_SD_Li256ELb0ELb0ELi2EEENS1_19SingleTileSchedulerILb0ELb0ELb0ELi128EEEEEEEEEvNT_6ParamsE$_ZN4cute3eso3ESOILb1ELb0EJNS_1CILi0EEES3_iiEEC2ERKS3_S6_RKiS8_)
        /*2054c*/ 	.word	0x00000000


	//----- nvinfo : EIATTR_FRAME_SIZE
	.align		4
.L_22082:
        /*20550*/ 	.byte	0x04, 0x11
        /*20552*/ 	.short	(.L_22084 - .L_22083)
	.align		4
.L_22083:
        /*20554*/ 	.word	index@($_ZN7cutlass13device_kernelIN5flash19enable_sm80_to_sm89INS1_16FlashAttnBwdSm80INS1_25CollectiveMainloopBwdSm80ILi2ELi2EN4cute5tupleIJNS5_1CILi64EEENS7_ILi128EEES8_EEENS_10bfloat16_tEfNS_4arch4Sm80ELb0ELb1ELb1ELb0ELb0ELb0ELb0ELb0ELi2ELi2ELi4ELi2ELb1EEENS1_21CollectiveEpilogueBwdISA_SB_SD_Li256ELb0ELb0ELi2EEENS1_19SingleTileSchedulerILb0ELb0ELb0ELi128EEEEEEEEEvNT_6ParamsE$_ZN4cute3eso3ESOILb1ELb0EJNS_1CILi0EEES3_iS3_EEC2ERKS3_S6_RKiS6_)
        /*20558*/ 	.word	0x00000000


	//----- nvinfo : EIATTR_FRAME_SIZE
	.align		4
.L_22084:
        /*2055c*/ 	.byte	0x04, 0x11
        /*2055e*/ 	.short	(.L_22086 - .L_22085)
	.align		4
.L_22085:
        /*20560*/ 	.word	index@($_ZN7cutlass13device_kernelIN5flash19enable_sm80_to_sm89INS1_16FlashAttnBwdSm80INS1_25CollectiveMainloopBwdSm80ILi2ELi2EN4cute5tupleIJNS5_1CILi64EEENS7_ILi128EEES8_EEENS_10bfloat16_tEfNS_4arch4Sm80ELb0ELb1ELb1ELb0ELb0ELb0ELb0ELb0ELi2ELi2ELi4ELi2ELb1EEENS1_21CollectiveEpilogueBwdISA_SB_SD_Li256ELb0ELb0ELi2EEENS1_19SingleTileSchedulerILb0ELb0ELb0ELi128EEEEEEEEEvNT_6ParamsE$_ZN4cute3eso3ESOILb1ELb0EJNS_1CILi0EEES3_iEEC2ERKS3_S6_RKi)
        /*20564*/ 	.word	0x00000000


	//----- nvinfo : EIATTR_FRAME_SIZE
	.align		4
.L_22086:
        /*20568*/ 	.byte	0x04, 0x11
        /*2056a*/ 	.short	(.L_22088 - .L_22087)
	.align		4
.L_22087:
        /*2056c*/ 	.word	index@($_ZN7cutlass13device_kernelIN5flash19enable_sm80_to_sm89INS1_16FlashAttnBwdSm80INS1_25CollectiveMainloopBwdSm80ILi2ELi2EN4cute5tupleIJNS5_1CILi64EEENS7_ILi128EEES8_EEENS_10bfloat16_tEfNS_4arch4Sm80ELb0ELb1ELb1ELb0ELb0ELb0ELb0ELb0ELi2ELi2ELi4ELi2ELb1EEENS1_21CollectiveEpilogueBwdISA_SB_SD_Li256ELb0ELb0ELi2EEENS1_19SingleTileSchedulerILb0ELb0ELb0ELi128EEEEEEEEEvNT_6ParamsE$_ZN4cute3eso3ESOILb1ELb0EJNS_1CILi0EEES3_S3_iEEC2ERKS3_S6_S6_RKi)
        /*20570*/ 	.word	0x00000000


	//----- nvinfo : EIATTR_FRAME_SIZE
	.align		4
.L_22088:
        /*20574*/ 	.byte	0x04, 0x11
        /*20576*/ 	.short	(.L_22090 - .L_22089)
	.align		4
.L_22089:
        /*20578*/ 	.word	index@($_ZN7cutlass13device_kernelIN5flash19enable_sm80_to_sm89INS1_16FlashAttnBwdSm80INS1_25CollectiveMainloopBwdSm80ILi2ELi2EN4cute5tupleIJNS5_1CILi64EEENS7_ILi128EEES8_EEENS_10bfloat16_tEfNS_4arch4Sm80ELb0ELb1ELb1ELb0ELb0ELb0ELb0ELb0ELi2ELi2ELi4ELi2ELb1EEENS1_21CollectiveEpilogueBwdISA_SB_SD_Li256ELb0ELb0ELi2EEENS1_19SingleTileSchedulerILb0ELb0ELb0ELi128EEEEEEEEEvNT_6ParamsE$_ZN4cute3eso3ESOILb1ELb0EJNS_10UnderscoreEiiEEC2ERKS2_RKiS7_)
        /*2057c*/ 	.word	0x00000000


	//----- nvinfo : EIATTR_FRAME_SIZE
	.align		4
.L_22090:
        /*20580*/ 	.byte	0x04, 0x11
        /*20582*/ 	.short	(.L_22092 - .L_22091)
	.align		4
.L_22091:
        /*20584*/ 	.word	index@($_ZN7cutlass13device_kernelIN5flash19enable_sm80_to_sm89INS1_16FlashAttnBwdSm80INS1_25CollectiveMainloopBwdSm80ILi2ELi2EN4cute5tupleIJNS5_1CILi64EEENS7_ILi128EEES8_EEENS_10bfloat16_tEfNS_4arch4Sm80ELb0ELb1ELb1ELb0ELb0ELb0ELb0ELb0ELi2ELi2ELi4ELi2ELb1EEENS1_21CollectiveEpilogueBwdISA_SB_SD_Li256ELb0ELb0ELi2EEENS1_19SingleTileSchedulerILb0ELb0ELb0ELi128EEEEEEEEEvNT_6ParamsE$_ZN4cute3eso3ESOILb1ELb0EJNS_10UnderscoreEiEEC2ERKS2_RKi)
        /*20588*/ 	.word	0x00000000


	//----- nvinfo : EIATTR_FRAME_SIZE
	.align		4
.L_22092:
        /*2058c*/ 	.byte	0x04, 0x11
        /*2058e*/ 	.short	(.L_22094 - .L_22093)
	.align		4
.L_22093:
        /*20590*/ 	.word	index@($_ZN7cutlass13device_kernelIN5flash19enable_sm80_to_sm89INS1_16FlashAttnBwdSm80INS1_25CollectiveMainloopBwdSm80ILi2ELi2EN4cute5tupleIJNS5_1CILi64EEENS7_ILi128EEES8_EEENS_10bfloat16_tEfNS_4arch4Sm80ELb0ELb1ELb1ELb0ELb0ELb0ELb0ELb0ELi2ELi2ELi4ELi2ELb1EEENS1_21CollectiveEpilogueBwdISA_SB_SD_Li256ELb0ELb0ELi2EEENS1_19SingleTileSchedulerILb0ELb0ELb0ELi128EEEEEEEEEvNT_6ParamsE$_ZN4cute3eso3ESOILb1ELb0EJNS_10UnderscoreES2_iEEC2ERKS2_S5_RKi)
        /*20594*/ 	.word	0x00000000


	//----- nvinfo : EIATTR_FRAME_SIZE
	.align		4
.L_22094:
        /*20598*/ 	.byte	0x04, 0x11
        /*2059a*/ 	.short	(.L_22096 - .L_22095)
	.align		4
.L_22095:
        /*2059c*/ 	.word	index@($_ZN7cutlass13device_kernelIN5flash19enable_sm80_to_sm89INS1_16FlashAttnBwdSm80INS1_25CollectiveMainloopBwdSm80ILi2ELi2EN4cute5tupleIJNS5_1CILi64EEENS7_ILi128EEES8_EEENS_10bfloat16_tEfNS_4arch4Sm80ELb0ELb1ELb1ELb0ELb0ELb0ELb0ELb0ELi2ELi2ELi4ELi2ELb1EEENS1_21CollectiveEpilogueBwdISA_SB_SD_Li256ELb0ELb0ELi2EEENS1_19SingleTileSchedulerILb0ELb0ELb0ELi128EEEEEEEEEvNT_6ParamsE$_ZN4cute3eso3ESOILb1ELb0EJNS_10UnderscoreES2_S2_iEEC2ERKS2_S5_S5_RKi)
        /*205a0*/ 	.word	0x00000000


	//----- nvinfo : EIATTR_FRAME_SIZE
	.align		4
.L_22096:
        /*205a4*/ 	.byte	0x04, 0x11
        /*205a6*/ 	.short	(.L_22098 - .L_22097)
	.align		4
.L_22097:
        /*205a8*/ 	.word	index@($_ZN7cutlass13device_kernelIN5flash19enable_sm80_to_sm89INS1_16FlashAttnBwdSm80INS1_25CollectiveMainloopBwdSm80ILi2ELi2EN4cute5tupleIJNS5_1CILi64EEENS7_ILi128EEES8_EEENS_10bfloat16_tEfNS_4arch4Sm80ELb0ELb1ELb1ELb0ELb0ELb0ELb0ELb0ELi2ELi2ELi4ELi2ELb1EEENS1_21CollectiveEpilogueBwdISA_SB_SD_Li256ELb0ELb0ELi2EEENS1_19SingleTileSchedulerILb0ELb0ELb0ELi128EEEEEEEEEvNT_6ParamsE$_ZN4cute3eso3ESOILb0ELb1EJlEEC2ERKl)
        /*205ac*/ 	.word	0x00000000


	//----- nvinfo : EIATTR_FRAME_SIZE
	.align		4
.L_22098:
        /*205b0*/ 	.byte	0x04, 0x11
        /*205b2*/ 	.short	(.L_22100 - .L_22099)
	.align		4
.L_22099:
        /*205b4*/ 	.word	index@($_ZN7cutlass13device_kernelIN5flash19enable_sm80_to_sm89INS1_16FlashAttnBwdSm80INS1_25CollectiveMainloopBwdSm80ILi2ELi2EN4cute5tupleIJNS5_1CILi64EEENS7_ILi128EEES8_EEENS_10bfloat16_tEfNS_4arch4Sm80ELb0ELb1ELb1ELb0ELb0ELb0ELb0ELb0ELi2ELi2ELi4ELi2ELb1EEENS1_21CollectiveEpilogueBwdISA_SB_SD_Li256ELb0ELb0ELi2EEENS1_19SingleTileSchedulerILb0ELb0ELb0ELi128EEEEEEEEEvNT_6ParamsE$_ZN4cute3eso3ESOILb0ELb1EJiNS_1CILi0EEEEEC2ERKiRKS3_)
        /*205b8*/ 	.word	0x00000000


	//----- nvinfo : EIATTR_FRAME_SIZE
	.align		4
.L_22100:
        /*205bc*/ 	.byte	0x04, 0x11
        /*205be*/ 	.short	(.L_22102 - .L_22101)
	.align		4
.L_22101:
        /*205c0*/ 	.word	index@($_ZN7cutlass13device_kernelIN5flash19enable_sm80_to_sm89INS1_16FlashAttnBwdSm80INS1_25CollectiveMainloopBwdSm80ILi2ELi2EN4cute5tupleIJNS5_1CILi64EEENS7_ILi128EEES8_EEENS_10bfloat16_tEfNS_4arch4Sm80ELb0ELb1ELb1ELb0ELb0ELb0ELb0ELb0ELi2ELi2ELi4ELi2ELb1EEENS1_21CollectiveEpilogueBwdISA_SB_SD_Li256ELb0ELb0ELi2EEENS1_19SingleTileSchedulerILb0ELb0ELb0ELi128EEEEEEEEEvNT_6ParamsE$_ZN4cute3eso3ESOILb0ELb1EJiEEC2ERKi)
        /*205c4*/ 	.word	0x00000000


	//----- nvinfo : EIATTR_FRAME_SIZE
	.align		4
.L_22102:
        /*205c8*/ 	.byte	0x04, 0x11
        /*205ca*/ 	.short	(.L_22104 - .L_22103)
	.align		4
.L_22103:
        /*205cc*/ 	.word	index@($_ZN7cutlass13device_kernelIN5flash19enable_sm80_to_sm89INS1_16FlashAttnBwdSm80INS1_25CollectiveMainloopBwdSm80ILi2ELi2EN4cute5tupleIJNS5_1CILi64EEENS7_ILi128EEES8_EEENS_10bfloat16_tEfNS_4arch4Sm80ELb0ELb1ELb1ELb0ELb0ELb0ELb0ELb0ELi2ELi2ELi4ELi2ELb1EEENS1_21CollectiveEpilogueBwdISA_SB_SD_Li256ELb0ELb0ELi2EEENS1_19SingleTileSchedulerILb0ELb0ELb0ELi128EEEEEEEEEvNT_6ParamsE$_ZN4cute3eso3ESOILb0ELb1EJNS_15ArithmeticTupleIJiiEEENS_1CILi0EEES5_S5_EEC2ERKS3_RKS5_SA_SA_)
        /*205d0*/ 	.word	0x00000000


	//----- nvinfo : EIATTR_FRAME_SIZE
	.align		4
.L_22104:
        /*205d4*/ 	.byte	0x04, 0x11
        /*205d6*/ 	.short	(.L_22106 - .L_22105)
	.align		4
.L_22105:
        /*205d8*/ 	.word	index@($_ZN7cutlass13device_kernelIN5flash19enable_sm80_to_sm89INS1_16FlashAttnBwdSm80INS1_25CollectiveMainloopBwdSm80ILi2ELi2EN4cute5tupleIJNS5_1CILi64EEENS7_ILi128EEES8_EEENS_10bfloat16_tEfNS_4arch4Sm80ELb0ELb1ELb1ELb0ELb0ELb0ELb0ELb0ELi2ELi2ELi4ELi2ELb1EEENS1_21CollectiveEpilogueBwdISA_SB_SD_Li256ELb0ELb0ELi2EEENS1_19SingleTileSchedulerILb0ELb0ELb0ELi128EEEEEEEEEvNT_6ParamsE$_ZN4cute3eso3ESOILb0ELb1EJNS_15ArithmeticTupleIJiiEEEEEC2ERKS3_)
        /*205dc*/ 	.word	0x00000000


	//----- nvinfo : EIATTR_FRAME_SIZE
	.align		4
.L_22106:
        /*205e0*/ 	.byte	0x04, 0x11
        /*205e2*/ 	.short	(.L_22108 - .L_22107)
	.align		4
.L_22107:
        /*205e4*/ 	.word	index@($_ZN7cutlass13device_kernelIN5flash19enable_sm80_to_sm89INS1_16FlashAttnBwdSm80INS1_25CollectiveMainloopBwdSm80ILi2ELi2EN4cute5tupleIJNS5_1CILi64EEENS7_ILi128EEES8_EEENS_10bfloat16_tEfNS_4arch4Sm80ELb0ELb1ELb1ELb0ELb0ELb0ELb0ELb0ELi2ELi2ELi4ELi2ELb1EEENS1_21CollectiveEpilogueBwdISA_SB_SD_Li256ELb0ELb0ELi2EEENS1_19SingleTileSchedulerILb0ELb0ELb0ELi128EEEEEEEEEvNT_6ParamsE$_ZN4cute3eso3ESOILb0ELb1EJNS_15ArithmeticTupleIJiEEEEEC2ERKS3_)
        /*205e8*/ 	.word	0x00000000


	//----- nvinfo : EIATTR_FRAME_SIZE
	.align		4
.L_22108:
        /*205ec*/ 	.byte	0x04, 0x11
        /*205ee*/ 	.short	(.L_22110 - .L_22109)
	.align		4
.L_22109:
        /*205f0*/ 	.word	index@($_ZN7cutlass13device_kernelIN5flash19enable_sm80_to_sm89INS1_16FlashAttnBwdSm80INS1_25CollectiveMainloopBwdSm80ILi2ELi2EN4cute5tupleIJNS5_1CILi64EEENS7_ILi128EEES8_EEENS_10bfloat16_tEfNS_4arch4Sm80ELb0ELb1ELb1ELb0ELb0ELb0ELb0ELb0ELi2ELi2ELi4ELi2ELb1EEENS1_21CollectiveEpilogueBwdISA_SB_SD_Li256ELb0ELb0ELi2EEENS1_19SingleTileSchedulerILb0ELb0ELb0ELi128EEEEEEEEEvNT_6ParamsE$_ZN4cute3eso3ESOILb0ELb1EJNS_15ArithmeticTupleIJNS_1CILi0EEEiEEEEEC2ERKS5_)
        /*205f4*/ 	.word	0x00000000


	//----- nvinfo : EIATTR_FRAME_SIZE
	.align		4
.L_22110:
        /*205f8*/ 	.byte	0x04, 0x11
        /*205fa*/ 	.short	(.L_22112 - .L_22111)
	.align		4
.L_22111:
        /*205fc*/ 	.word	index@($_ZN7cutlass13device_kernelIN5flash19enable_sm80_to_sm89INS1_16FlashAttnBwdSm80INS1_25CollectiveMainloopBwdSm80ILi2ELi2EN4cute5tupleIJNS5_1CILi64EEENS7_ILi128EEES8_EEENS_10bfloat16_tEfNS_4arch4Sm80ELb0ELb1ELb1ELb0ELb0ELb0ELb0ELb0ELi2ELi2ELi4ELi2ELb1EEENS1_21CollectiveEpilogueBwdISA_SB_SD_Li256ELb0ELb0ELi2EEENS1_19SingleTileSchedulerILb0ELb0ELb0ELi128EEEEEEEEEvNT_6ParamsE$_ZN4cute3eso3ESOILb0ELb0EJiiEEC2ERKiS4_)
        /*20600*/ 	.word	0x00000000


	//----- nvinfo : EIATTR_FRAME_SIZE
	.align		4
.L_22112:
        /*20604*/ 	.byte	0x04, 0x11
        /*20606*/ 	.short	(.L_22114 - .L_22113)
	.align		4
.L_22113:
        /*20608*/ 	.word	index@($_ZN7cutlass13device_kernelIN5flash19enable_sm80_to_sm89INS1_16FlashAttnBwdSm80INS1_25CollectiveMainloopBwdSm80ILi2ELi2EN4cute5tupleIJNS5_1CILi64EEENS7_ILi128EEES8_EEENS_10bfloat16_tEfNS_4arch4Sm80ELb0ELb1ELb1ELb0ELb0ELb0ELb0ELb0ELi2ELi2ELi4ELi2ELb1EEENS1_21CollectiveEpilogueBwdISA_SB_SD_Li256ELb0ELb0ELi2EEENS1_19SingleTileSchedulerILb0ELb0ELb0ELi128EEEEEEEEEvNT_6ParamsE$_ZN4cute3eso3ESOILb0ELb0EJNS_6LayoutINS_5tupleIJNS3_IJNS_1CILi8EEENS4_ILi1EEEEEENS4_ILi2EEES6_EEENS3_IJNS3_IJS6_NS4_ILi0EEEEEElSA_EEEEElEEC2ERKSD_RKl)
        /*2060c*/ 	.word	0x00000000


	//----- nvinfo : EIATTR_FRAME_SIZE
	.align		4
.L_22114:
        /*20610*/ 	.byte	0x04, 0x11
        /*20612*/ 	.short	(.L_22116 - .L_22115)
	.align		4
.L_22115:
        /*20614*/ 	.word	index@($_ZN7cutlass13device_kernelIN5flash19enable_sm80_to_sm89INS1_16FlashAttnBwdSm80INS1_25CollectiveMainloopBwdSm80ILi2ELi2EN4cute5tupleIJNS5_1CILi64EEENS7_ILi128EEES8_EEENS_10bfloat16_tEfNS_4arch4Sm80ELb0ELb1ELb1ELb0ELb0ELb0ELb0ELb0ELi2ELi2ELi4ELi2ELb1EEENS1_21CollectiveEpilogueBwdISA_SB_SD_Li256ELb0ELb0ELi2EEENS1_19SingleTileSchedulerILb0ELb0ELb0ELi128EEEEEEEEEvNT_6ParamsE$_ZN4cute3eso3ESOILb0ELb0EJNS_6LayoutINS_5tupleIJNS3_IJNS_1CILi8EEENS4_ILi1EEEEEENS4_ILi2EEES6_EEENS3_IJNS3_IJS6_NS4_ILi0EEEEEElSA_EEEEENS_10ViewEngineINS_8gmem_ptrIPKN7cutlass10bfloat16_tEEEEEEEC2ERKSD_RKSL_)
        /*20618*/ 	.word	0x00000000


	//----- nvinfo : EIATTR_FRAME_SIZE
	.align		4
.L_22116:
        /*2061c*/ 	.byte	0x04, 0x11
        /*2061e*/ 	.short	(.L_22118 - .L_22117)
	.align		4
.L_22117:
        /*20620*/ 	.word	index@($_ZN7cutlass13device_kernelIN5flash19enable_sm80_to_sm89INS1_16FlashAttnBwdSm80INS1_25CollectiveMainloopBwdSm80ILi2ELi2EN4cute5tupleIJNS5_1CILi64EEENS7_ILi128EEES8_EEENS_10bfloat16_tEfNS_4arch4Sm80ELb0ELb1ELb1ELb0ELb0ELb0ELb0ELb0ELi2ELi2ELi4ELi2ELb1EEENS1_21CollectiveEpilogueBwdISA_SB_SD_Li256ELb0ELb0ELi2EEENS1_19SingleTileSchedulerILb0ELb0ELb0ELi128EEEEEEEEEvNT_6ParamsE$_ZN4cute3eso3ESOILb0ELb0EJNS_5tupleIJiiEEEiiiEEC2ERKS3_RKiS8_S8_)
        /*20624*/ 	.word	0x00000000


	//----- nvinfo : EIATTR_FRAME_SIZE
	.align		4
.L_22118:
        /*20628*/ 	.byte	0x04, 0x11
        /*2062a*/ 	.short	(.L_22120 - .L_22119)
	.align		4
.L_22119:
        /*2062c*/ 	.word	index@($_ZN7cutlass13device_kernelIN5flash19enable_sm80_to_sm89INS1_16FlashAttnBwdSm80INS1_25CollectiveMainloopBwdSm80ILi2ELi2EN4cute5tupleIJNS5_1CILi64EEENS7_ILi128EEES8_EEENS_10bfloat16_tEfNS_4arch4Sm80ELb0ELb1ELb1ELb0ELb0ELb0ELb0ELb0ELi2ELi2ELi4ELi2ELb1EEENS1_21CollectiveEpilogueBwdISA_SB_SD_Li256ELb0ELb0ELi2EEENS1_19SingleTileSchedulerILb0ELb0ELb0ELi128EEEEEEEEEvNT_6ParamsE$_ZN4cute3eso3ESOILb0ELb0EJNS_15ArithmeticTupleIJiiEEEiiiEEC2ERKS3_RKiS8_S8_)
        /*20630*/ 	.word	0x00000000


	//----- nvinfo : EIATTR_FRAME_SIZE
	.align		4
.L_22120:
        /*20634*/ 	.byte	0x04, 0x11
        /*20636*/ 	.short	(.L_22122 - .L_22121)
	.align		4
.L_22121:
        /*20638*/ 	.word	index@($_ZN7cutlass13device_kernelIN5flash19enable_sm80_to_sm89INS1_16FlashAttnBwdSm80INS1_25CollectiveMainloopBwdSm80ILi2ELi2EN4cute5tupleIJNS5_1CILi64EEENS7_ILi128EEES8_EEENS_10bfloat16_tEfNS_4arch4Sm80ELb0ELb1ELb1ELb0ELb0ELb0ELb0ELb0ELi2ELi2ELi4ELi2ELb1EEENS1_21CollectiveEpilogueBwdISA_SB_SD_Li256ELb0ELb0ELi2EEENS1_19SingleTileSchedulerILb0ELb0ELb0ELi128EEEEEEEEEvNT_6ParamsE$_ZN4cute12iter_adaptorIPfNS_8smem_ptrIS1_EEEC2ES1_)
        /*2063c*/ 	.word	0x00000000


	//----- nvinfo : EIATTR_FRAME_SIZE
	.align		4
.L_22122:
        /*20640*/ 	.byte	0x04, 0x11
        /*20642*/ 	.short	(.L_22124 - .L_22123)
	.align		4
.L_22123:
        /*20644*/ 	.word	index@($_ZN7cutlass13device_kernelIN5flash19enable_sm80_to_sm89INS1_16FlashAttnBwdSm80INS1_25CollectiveMainloopBwdSm80ILi2ELi2EN4cute5tupleIJNS5_1CILi64EEENS7_ILi128EEES8_EEENS_10bfloat16_tEfNS_4arch4Sm80ELb0ELb1ELb1ELb0ELb0ELb0ELb0ELb0ELi2ELi2ELi4ELi2ELb1EEENS1_21CollectiveEpilogueBwdISA_SB_SD_Li256ELb0ELb0ELi2EEENS1_19SingleTileSchedulerILb0ELb0ELb0ELi128EEEEEEEEEvNT_6ParamsE$_ZN4cute12iter_adaptorIPN7cutlass9uint128_tENS_8smem_ptrIS3_EEEC2ES3_)
        /*20648*/ 	.word	0x00000000


	//----- nvinfo : EIATTR_FRAME_SIZE
	.align		4
.L_22124:
        /*2064c*/ 	.byte	0x04, 0x11
        /*2064e*/ 	.short	(.L_22126 - .L_22125)
	.align		4
.L_22125:
        /*20650*/ 	.word	index@($_ZN7cutlass13device_kernelIN5flash19enable_sm80_to_sm89INS1_16FlashAttnBwdSm80INS1_25CollectiveMainloopBwdSm80ILi2ELi2EN4cute5tupleIJNS5_1CILi64EEENS7_ILi128EEES8_EEENS_10bfloat16_tEfNS_4arch4Sm80ELb0ELb1ELb1ELb0ELb0ELb0ELb0ELb0ELi2ELi2ELi4ELi2ELb1EEENS1_21CollectiveEpilogueBwdISA_SB_SD_Li256ELb0ELb0ELi2EEENS1_19SingleTileSchedulerILb0ELb0ELb0ELi128EEEEEEEEEvNT_6ParamsE$_ZN4cute12iter_adaptorIPN7cutlass10bfloat16_tENS_8smem_ptrIS3_EEEC2ES3_)
        /*20654*/ 	.word	0x00000000


	//----- nvinfo : EIATTR_FRAME_SIZE
	.align		4
.L_22126:
        /*20658*/ 	.byte	0x04, 0x11
        /*2065a*/ 	.short	(.L_22128 - .L_22127)
	.align		4
.L_22127:
        /*2065c*/ 	.word	index@($_ZN7cutlass13device_kernelIN5flash19enable_sm80_to_sm89INS1_16FlashAttnBwdSm80INS1_25CollectiveMainloopBwdSm80ILi2ELi2EN4cute5tupleIJNS5_1CILi64EEENS7_ILi128EEES8_EEENS_10bfloat16_tEfNS_4arch4Sm80ELb0ELb1ELb1ELb0ELb0ELb0ELb0ELb0ELi2ELi2ELi4ELi2ELb1EEENS1_21CollectiveEpilogueBwdISA_SB_SD_Li256ELb0ELb0ELi2EEENS1_19SingleTileSchedulerILb0ELb0ELb0ELi128EEEEEEEEEvNT_6ParamsE$_ZN4cute12iter_adaptorIPKfNS_8gmem_ptrIS2_EEEC2ES2_)
        /*20660*/ 	.word	0x00000000


	//----- nvinfo : EIATTR_FRAME_SIZE
	.align		4
.L_22128:
        /*20664*/ 	.byte	0x04, 0x11
        /*20666*/ 	.short	(.L_22130 - .L_22129)
	.align		4
.L_22129:
        /*20668*/ 	.word	index@($_ZN7cutlass13device_kernelIN5flash19enable_sm80_to_sm89INS1_16FlashAttnBwdSm80INS1_25CollectiveMainloopBwdSm80ILi2ELi2EN4cute5tupleIJNS5_1CILi64EEENS7_ILi128EEES8_EEENS_10bfloat16_tEfNS_4arch4Sm80ELb0ELb1ELb1ELb0ELb0ELb0ELb0ELb0ELi2ELi2ELi4ELi2ELb1EEENS1_21CollectiveEpilogueBwdISA_SB_SD_Li256ELb0ELb0ELi2EEENS1_19SingleTileSchedulerILb0ELb0ELb0ELi128EEEEEEEEEvNT_6ParamsE$_ZN4cute12iter_adaptorIPKN7cutlass9uint128_tENS_8gmem_ptrIS4_EEEC2ES4_)
        /*2066c*/ 	.word	0x00000000


	//----- nvinfo : EIATTR_FRAME_SIZE
	.align		4
.L_22130:
        /*20670*/ 	.byte	0x04, 0x11
        /*20672*/ 	.short	(.L_22132 - .L_22131)
	.align		4
.L_22131:
        /*20674*/ 	.word	index@($_ZN7cutlass13device_kernelIN5flash19enable_sm80_to_sm89INS1_16FlashAttnBwdSm80INS1_25CollectiveMainloopBwdSm80ILi2ELi2EN4cute5tupleIJNS5_1CILi64EEENS7_ILi128EEES8_EEENS_10bfloat16_tEfNS_4arch4Sm80ELb0ELb1ELb1ELb0ELb0ELb0ELb0ELb0ELi2ELi2ELi4ELi2ELb1EEENS1_21CollectiveEpilogueBwdISA_SB_SD_Li256ELb0ELb0ELi2EEENS1_19SingleTileSchedulerILb0ELb0ELb0ELi128EEEEEEEEEvNT_6ParamsE$_ZN4cute12iter_adaptorIPKN7cutlass10bfloat16_tENS_8gmem_ptrIS4_EEEC2ES4_)
        /*20678*/ 	.word	0x00000000


	//----- nvinfo : EIATTR_FRAME_SIZE
	.align		4
.L_22132:
        /*2067c*/ 	.byte	0x04, 0x11
        /*2067e*/ 	.short	(.L_22134 - .L_22133)
	.align		4
.L_22133:
        /*20680*/ 	.word	index@(_ZN7cutlass13device_kernelIN5flash19enable_sm80_to_sm89INS1_16FlashAttnBwdSm80INS1_25CollectiveMainloopBwdSm80ILi2ELi2EN4cute5tupleIJNS5_1CILi64EEENS7_ILi128EEES8_EEENS_10bfloat16_tEfNS_4arch4Sm80ELb0ELb1ELb1ELb0ELb0ELb0ELb0ELb0ELi2ELi2ELi4ELi2ELb1EEENS1_21CollectiveEpilogueBwdISA_SB_SD_Li256ELb0ELb0ELi2EEENS1_19SingleTileSchedulerILb0ELb0ELb0ELi128EEEEEEEEEvNT_6ParamsE)
        /*20684*/ 	.word	0x000001b0


	//----- nvinfo : EIATTR_REGCOUNT
	.align		4
.L_22134:
        /*20688*/ 	.byte	0x04, 0x2f
        /*2068a*/ 	.short	(.L_22136 - .L_22135)
	.align		4
.L_22135:
        /*2068c*/ 	.word	index@(_ZN7cutlass13device_kernelIN5flash19enable_sm80_to_sm89INS1_16FlashAttnBwdSm80INS1_25CollectiveMainloopBwdSm80ILi2ELi2EN4cute5tupleIJNS5_1CILi64EEENS7_ILi128EEES8_EEENS_10bfloat16_tEfNS_4arch4Sm80ELb0ELb0ELb1ELb1ELb1ELb0ELb0ELb0ELi2ELi2ELi4ELi2ELb1EEENS1_24CollectiveEpilogueBwdGQAISA_fSD_Li256ELb1ELb1EEENS1_19SingleTileSchedulerILb1ELb0ELb0ELi128EEEEEEEEEvNT_6ParamsE)
        /*20690*/ 	.word	0x000000f7


	//----- nvinfo : EIATTR_FRAME_SIZE
	.align		4
.L_22136:
        /*20694*/ 	.byte	0x04, 0x11
        /*20696*/ 	.short	(.L_22138 - .L_22137)
	.align		4
.L_22137:
        /*20698*/ 	.word	index@($__internal_1_$__cuda_sm70_warpsync)
        /*2069c*/ 	.word	0x00000000


	//----- nvinfo : EIATTR_FRAME_SIZE
	.align		4
.L_22138:
        /*206a0*/ 	.byte	0x04, 0x11
        /*206a2*/ 	.short	(.L_22140 - .L_22139)
	.align		4
.L_22139:
        /*206a4*/ 	.word	index@($_ZN7cutlass13device_kernelIN5flash19enable_sm80_to_sm89INS1_16FlashAttnBwdSm80INS1_25CollectiveMainloopBwdSm80ILi2ELi2EN4cute5tupleIJNS5_1CILi64EEENS7_ILi128EEES8_EEENS_10bfloat16_tEfNS_4arch4Sm80ELb0ELb0ELb1ELb1ELb1ELb0ELb0ELb0ELi2ELi2ELi4ELi2ELb1EEENS1_24CollectiveEpilogueBwdGQAISA_fSD_Li256ELb1ELb1EEENS1_19SingleTileSchedulerILb1ELb0ELb0ELi128EEEEEEEEEvNT_6ParamsE$_ZZN5flash25CollectiveMainloopBwdSm80ILi2ELi2EN4cute5tupleIJNS1_1CILi64EEENS3_ILi128EEES4_EEEN7cutlass10bfloat16_tEfNS7_4arch4Sm80ELb0ELb0ELb1ELb1ELb1ELb0ELb0ELb0ELi2ELi2ELi4ELi2ELb1EE3mmaINS_16FlashAttnBwdSm80ISB_NS_24CollectiveEpilogueBwdGQAIS6_fSA_Li256ELb1ELb1EEENS_19SingleTileSchedulerILb1ELb0ELb0ELi128EEEE13SharedStorageENS1_6TensorINS1_11ArrayEngineIfLm32EEENS1_6LayoutINS2_IJNS2_IJNS3_ILi2EEESO_EEESO_NS3_ILi4EEEEEENS2_IJNS2_IJNS3_ILi1EEESO_EEESQ_NS3_ILi8EEEEEEEEEEEEbRKNSB_6ParamsERT0_S12_iNS2_IJiiiEEERT_ENKUliiE_clEii)
        /*206a8*/ 	.word	0x00000000


	//----- nvinfo : EIATTR_FRAME_SIZE
	.align		4
.L_22140:
        /*206ac*/ 	.byte	0x04, 0x11
        /*206ae*/ 	.short	(.L_22142 - .L_22141)
	.align		4
.L_22141:
        /*206b0*/ 	.word	index@($_ZN7cutlass13device_kernelIN5flash19enable_sm80_to_sm89INS1_16FlashAttnBwdSm80INS1_25CollectiveMainloopBwdSm80ILi2ELi2EN4cute5tupleIJNS5_1CILi64EEENS7_ILi128EEES8_EEENS_10bfloat16_tEfNS_4arch4Sm80ELb0ELb0ELb1ELb1ELb1ELb0ELb0ELb0ELi2ELi2ELi4ELi2ELb1EEENS1_24CollectiveEpilogueBwdGQAISA_fSD_Li256ELb1ELb1EEENS1_19SingleTileSchedulerILb1ELb0ELb0ELi128EEEEEEEEEvNT_6ParamsE$_ZZN5flash25CollectiveMainloopBwdSm80ILi2ELi2EN4cute5tupleIJNS1_1CILi64EEENS3_ILi128EEES4_EEEN7cutlass10bfloat16_tEfNS7_4arch4Sm80ELb0ELb0ELb1ELb1ELb1ELb0ELb0ELb0ELi2ELi2ELi4ELi2ELb1EE3mmaINS_16FlashAttnBwdSm80ISB_NS_24CollectiveEpilogueBwdGQAIS6_fSA_Li256ELb1ELb1EEENS_19SingleTileSchedulerILb1ELb0ELb0ELi128EEEE13SharedStorageENS1_6TensorINS1_11ArrayEngineIfLm32EEENS1_6LayoutINS2_IJNS2_IJNS3_ILi2EEESO_EEESO_NS3_ILi4EEEEEENS2_IJNS2_IJNS3_ILi1EEESO_EEESQ_NS3_ILi8EEEEEEEEEEEEbRKNSB_6ParamsERT0_S12_iNS2_IJiiiEEERT_ENKUliiE0_clEii)
        /*206b4*/ 	.word	0x00000000


	//----- nvinfo : EIATTR_FRAME_SIZE
	.align		4
.L_22142:
        /*206b8*/ 	.byte	0x04, 0x11
        /*206ba*/ 	.short	(.L_22144 - .L_22143)
	.align		4
.L_22143:
        /*206bc*/ 	.word	index@($_ZN7cutlass13device_kernelIN5flash19enable_sm80_to_sm89INS1_16FlashAttnBwdSm80INS1_25CollectiveMainloopBwdSm80ILi2ELi2EN4cute5tupleIJNS5_1CILi64EEENS7_ILi128EEES8_EEENS_10bfloat16_tEfNS_4arch4Sm80ELb0ELb0ELb1ELb1ELb1ELb0ELb0ELb0ELi2ELi2ELi4ELi2ELb1EEENS1_24CollectiveEpilogueBwdGQAISA_fSD_Li256ELb1ELb1EEENS1_19SingleTileSchedulerILb1ELb0ELb0ELi128EEEEEEEEEvNT_6ParamsE$_ZZN4cuteplIJiiEJNS_1CILi0EEES2_EEEDaRKNS_15ArithmeticTupleIJDpT_EEERKNS3_IJDpT0_EEEENKUlDpRKT_E_clIJiiEEEDaSH_)
        /*206c0*/ 	.word	0x00000000


	//----- nvinfo : EIATTR_FRAME_SIZE
	.align		4
.L_22144:
        /*206c4*/ 	.byte	0x04, 0x11
        /*206c6*/ 	.short	(.L_22146 - .L_22145)
	.align		4
.L_22145:
        /*206c8*/ 	.word	index@($_ZN7cutlass13device_kernelIN5flash19enable_sm80_to_sm89INS1_16FlashAttnBwdSm80INS1_25CollectiveMainloopBwdSm80ILi2ELi2EN4cute5tupleIJNS5_1CILi64EEENS7_ILi128EEES8_EEENS_10bfloat16_tEfNS_4arch4Sm80ELb0ELb0ELb1ELb1ELb1ELb0ELb0ELb0ELi2ELi2ELi4ELi2ELb1EEENS1_24CollectiveEpilogueBwdGQAISA_fSD_Li256ELb1ELb1EEENS1_19SingleTileSchedulerILb1ELb0ELb0ELi128EEEEEEEEEvNT_6ParamsE$_ZZN4cuteplIJiEJNS_1CILi0EEEiEEEDaRKNS_15ArithmeticTupleIJDpT_EEERKNS3_IJDpT0_EEEENKUlDpRKT_E_clIJiiEEEDaSH_)
        /*206cc*/ 	.word	0x00000000


	//----- nvinfo : EIATTR_FRAME_SIZE
	.align		4
.L_22146:
        /*206d0*/ 	.byte	0x04, 0x11
        /*206d2*/ 	.short	(.L_22148 - .L_22147)
	.align		4
.L_22147:
        /*206d4*/ 	.word	index@($_ZN7cutlass13device_kernelIN5flash19enable_sm80_to_sm89INS1_16FlashAttnBwdSm80INS1_25CollectiveMainloopBwdSm80ILi2ELi2EN4cute5tupleIJNS5_1CILi64EEENS7_ILi128EEES8_EEENS_10bfloat16_tEfNS_4arch4Sm80ELb0ELb0ELb1ELb1ELb1ELb0ELb0ELb0ELi2ELi2ELi4ELi2ELb1EEENS1_24CollectiveEpilogueBwdGQAISA_fSD_Li256ELb1ELb1EEENS1_19SingleTileSchedulerILb1ELb0ELb0ELi128EEEEEEEEEvNT_6ParamsE$_ZZN4cuteplIJiEJNS_1CILi0EEEEEEDaRKNS_15ArithmeticTupleIJDpT_EEERKNS3_IJDpT0_EEEENKUlDpRKT_E_clIJiEEEDaSH_)
        /*206d8*/ 	.word	0x00000000


	//----- nvinfo : EIATTR_FRAME_SIZE
	.align		4
.L_22148:
        /*206dc*/ 	.byte	0x04, 0x11
        /*206de*/ 	.short	(.L_22150 - .L_22149)
	.align		4
.L_22149:
        /*206e0*/ 	.word	index@($_ZN7cutlass13device_kernelIN5flash19enable_sm80_to_sm89INS1_16FlashAttnBwdSm80INS1_25CollectiveMainloopBwdSm80ILi2ELi2EN4cute5tupleIJNS5_1CILi64EEENS7_ILi128EEES8_EEENS_10bfloat16_tEfNS_4arch4Sm80ELb0ELb0ELb1ELb1ELb1ELb0ELb0ELb0ELi2ELi2ELi4ELi2ELb1EEENS1_24CollectiveEpilogueBwdGQAISA_fSD_Li256ELb1ELb1EEENS1_19SingleTileSchedulerILb1ELb0ELb0ELi128EEEEEEEEEvNT_6ParamsE$_ZZN4cuteplIJNS_1CILi0EEEiEJS2_S2_iiEEEDaRKNS_15ArithmeticTupleIJDpT_EEERKNS3_IJDpT0_EEEENKUlDpRKT_E_clIJS2_iiiEEEDaSH_)
        /*206e4*/ 	.word	0x00000000


	//----- nvinfo : EIATTR_FRAME_SIZE
	.align		4
.L_22150:
        /*206e8*/ 	.byte	0x04, 0x11
        /*206ea*/ 	.short	(.L_22152 - .L_22151)
	.align		4
.L_22151:
        /*206ec*/ 	.word	index@($_ZN7cutlass13device_kernelIN5flash19enable_sm80_to_sm89INS1_16FlashAttnBwdSm80INS1_25CollectiveMainloopBwdSm80ILi2ELi2EN4cute5tupleIJNS5_1CILi64EEENS7_ILi128EEES8_EEENS_10bfloat16_tEfNS_4arch4Sm80ELb0ELb0ELb1ELb1ELb1ELb0ELb0ELb0ELi2ELi2ELi4ELi2ELb1EEENS1_24CollectiveEpilogueBwdGQAISA_fSD_Li256ELb1ELb1EEENS1_19SingleTileSchedulerILb1ELb0ELb0ELi128EEEEEEEEEvNT_6ParamsE$_ZZN4cuteplIJNS_1CILi0EEES2_iEJS2_S2_S2_iEEEDaRKNS_15ArithmeticTupleIJDpT_EEERKNS3_IJDpT0_EEEENKUlDpRKT_E_clIJS2_S2_iiEEEDaSH_)
        /*206f0*/ 	.word	0x00000000


	//----- nvinfo : EIATTR_FRAME_SIZE
	.align		4
.L_22152:
        /*206f4*/ 	.byte	0x04, 0x11
        /*206f6*/ 	.short	(.L_22154 - .L_22153)
	.align		4
.L_22153:
        /*206f8*/ 	.word	index@($_ZN7cutlass13device_kernelIN5flash19enable_sm80_to_sm89INS1_16FlashAttnBwdSm80INS1_25CollectiveMainloopBwdSm80ILi2ELi2EN4cute5tupleIJNS5_1CILi64EEENS7_ILi128EEES8_EEENS_10bfloat16_tEfNS_4arch4Sm80ELb0ELb0ELb1ELb1ELb1ELb0ELb0ELb0ELi2ELi2ELi4ELi2ELb1EEENS1_24CollectiveEpilogueBwdGQAISA_fSD_Li256ELb1ELb1EEENS1_19SingleTileSchedulerILb1ELb0ELb0ELi128EEEEEEEEEvNT_6ParamsE$_ZZN4cuteplIJNS_1CILi0EEES2_EJiS2_EEEDaRKNS_15ArithmeticTupleIJDpT_EEERKNS3_IJDpT0_EEEENKUlDpRKT_E_clIJiS2_EEEDaSH_)
        /*206fc*/ 	.word	0x00000000


	//----- nvinfo : EIATTR_FRAME_SIZE
	.align		4
.L_22154:
        /*20700*/ 	.byte	0x04, 0x11
        /*20702*/ 	.short	(.L_22156 - .L_22155)
	.align		4
.L_22155:
        /*20704*/ 	.word	index@($_ZN7cutlass13device_kernelIN5flash19enable_sm80_to_sm89INS1_16FlashAttnBwdSm80INS1_25CollectiveMainloopBwdSm80ILi2ELi2EN4cute5tupleIJNS5_1CILi64EEENS7_ILi128EEES8_EEENS_10bfloat16_tEfNS_4arch4Sm80ELb0ELb0ELb1ELb1ELb1ELb0ELb0ELb0ELi2ELi2ELi4ELi2ELb1EEENS1_24CollectiveEpilogueBwdGQAISA_fSD_Li256ELb1ELb1EEENS1_19SingleTileSchedulerILb1ELb0ELb0ELi128EEEEEEEEEvNT_6ParamsE$_ZZN4cuteplIJNS_1CILi0EEES2_EJiEEEDaRKNS_15ArithmeticTupleIJDpT_EEERKNS3_IJDpT0_EEEENKUlDpRKT_E_clIJiS2_EEEDaSH_)
        /*20708*/ 	.word	0x00000000


	//----- nvinfo : EIATTR_FRAME_SIZE
	.align		4
.L_22156:
        /*2070c*/ 	.byte	0x04, 0x11
        /*2070e*/ 	.short	(.L_22158 - .L_22157)
	.align		4
.L_22157:
        /*20710*/ 	.word	index@($_ZN7cutlass13device_kernelIN5flash19enable_sm80_to_sm89INS1_16FlashAttnBwdSm80INS1_25CollectiveMainloopBwdSm80ILi2ELi2EN4cute5tupleIJNS5_1CILi64EEENS7_ILi128EEES8_EEENS_10bfloat16_tEfNS_4arch4Sm80ELb0ELb0ELb1ELb1ELb1ELb0ELb0ELb0ELi2ELi2ELi4ELi2ELb1EEENS1_24CollectiveEpilogueBwdGQAISA_fSD_Li256ELb1ELb1EEENS1_19SingleTileSchedulerILb1ELb0ELb0ELi128EEEEEEEEEvNT_6ParamsE$_ZZN4cuteplIJNS_15ArithmeticTupleIJiiEEEEJNS_1CILi0EEEiiiEEEDaRKNS1_IJDpT_EEERKNS1_IJDpT0_EEEENKUlDpRKT_E_clIJS2_iiiEEEDaSI_)
        /*20714*/ 	.word	0x00000000


	//----- nvinfo : EIATTR_FRAME_SIZE
	.align		4
.L_22158:
        /*20718*/ 	.byte	0x04, 0x11
        /*2071a*/ 	.short	(.L_22160 - .L_22159)
	.align		4
.L_22159:
        /*2071c*/ 	.word	index@($_ZN7cutlass13device_kernelIN5flash19enable_sm80_to_sm89INS1_16FlashAttnBwdSm80INS1_25CollectiveMainloopBwdSm80ILi2ELi2EN4cute5tupleIJNS5_1CILi64EEENS7_ILi128EEES8_EEENS_10bfloat16_tEfNS_4arch4Sm80ELb0ELb0ELb1ELb1ELb1ELb0ELb0ELb0ELi2ELi2ELi4ELi2ELb1EEENS1_24CollectiveEpilogueBwdGQAISA_fSD_Li256ELb1ELb1EEENS1_19SingleTileSchedulerILb1ELb0ELb0ELi128EEEEEEEEEvNT_6ParamsE$_ZZN4cuteplIJNS_15ArithmeticTupleIJiEEEEJNS1_IJNS_1CILi0EEEiEEEEEEDaRKNS1_IJDpT_EEERKNS1_IJDpT0_EEEENKUlDpRKT_E_clIJNS1_IJiiEEEEEEDaSJ_)
        /*20720*/ 	.word	0x00000000


	//----- nvinfo : EIATTR_FRAME_SIZE
	.align		4
.L_22160:
        /*20724*/ 	.byte	0x04, 0x11
        /*20726*/ 	.short	(.L_22162 - .L_22161)
	.align		4
.L_22161:
        /*20728*/ 	.word	index@($_ZN7cutlass13device_kernelIN5flash19enable_sm80_to_sm89INS1_16FlashAttnBwdSm80INS1_25CollectiveMainloopBwdSm80ILi2ELi2EN4cute5tupleIJNS5_1CILi64EEENS7_ILi128EEES8_EEENS_10bfloat16_tEfNS_4arch4Sm80ELb0ELb0ELb1ELb1ELb1ELb0ELb0ELb0ELi2ELi2ELi4ELi2ELb1EEENS1_24CollectiveEpilogueBwdGQAISA_fSD_Li256ELb1ELb1EEENS1_19SingleTileSchedulerILb1ELb0ELb0ELi128EEEEEEEEEvNT_6ParamsE$_ZZN4cute9transformINS_15ArithmeticTupleIJiiEEEZNS_14transform_leafIS2_RNS_8identityEEEDaRKT_OT0_EUlRKT_E_EEDaS8_SA_ENKUlDpSD_E_clIJiiEEEDaSF_)
        /*2072c*/ 	.word	0x00000000


	//----- nvinfo : EIATTR_FRAME_SIZE
	.align		4
.L_22162:
        /*20730*/ 	.byte	0x04, 0x11
        /*20732*/ 	.short	(.L_22164 - .L_22163)
	.align		4
.L_22163:
        /*20734*/ 	.word	index@($_ZN7cutlass13device_kernelIN5flash19enable_sm80_to_sm89INS1_16FlashAttnBwdSm80INS1_25CollectiveMainloopBwdSm80ILi2ELi2EN4cute5tupleIJNS5_1CILi64EEENS7_ILi128EEES8_EEENS_10bfloat16_tEfNS_4arch4Sm80ELb0ELb0ELb1ELb1ELb1ELb0ELb0ELb0ELi2ELi2ELi4ELi2ELb1EEENS1_24CollectiveEpilogueBwdGQAISA_fSD_Li256ELb1ELb1EEENS1_19SingleTileSchedulerILb1ELb0ELb0ELi128EEEEEEEEEvNT_6ParamsE$_ZZN4cute9transformINS_15ArithmeticTupleIJNS1_IJiiEEEiiiEEEZNS_14transform_leafIS3_NS_8identityEEEDaRKT_OT0_EUlRKT_E_EEDaS8_SA_ENKUlDpSD_E_clIJNS_5tupleIJiiEEEiiiEEEDaSF_)
        /*20738*/ 	.word	0x00000000


	//----- nvinfo : EIATTR_FRAME_SIZE
	.align		4
.L_22164:
        /*2073c*/ 	.byte	0x04, 0x11
        /*2073e*/ 	.short	(.L_22166 - .L_22165)
	.align		4
.L_22165:
        /*20740*/ 	.word	index@($_ZN7cutlass13device_kernelIN5flash19enable_sm80_to_sm89INS1_16FlashAttnBwdSm80INS1_25CollectiveMainloopBwdSm80ILi2ELi2EN4cute5tupleIJNS5_1CILi64EEENS7_ILi128EEES8_EEENS_10bfloat16_tEfNS_4arch4Sm80ELb0ELb0ELb1ELb1ELb1ELb0ELb0ELb0ELi2ELi2ELi4ELi2ELb1EEENS1_24CollectiveEpilogueBwdGQAISA_fSD_Li256ELb1ELb1EEENS1_19SingleTileSchedulerILb1ELb0ELb0ELi128EEEEEEEEEvNT_6ParamsE$_ZZN4cute7idx2crdINS_5tupleIJiEEENS1_IJNS1_IJNS1_IJNS_1CILi8EEENS3_ILi2EEEEEES5_S5_NS3_ILi4EEEEEEEEEEEDaRKT_RKT0_ENKUlRKT_RKT0_E_clIiS8_EEDaSI_SL_)
        /*20744*/ 	.word	0x00000000


	//----- nvinfo : EIATTR_FRAME_SIZE
	.align		4
.L_22166:
        /*20748*/ 	.byte	0x04, 0x11
        /*2074a*/ 	.short	(.L_22168 - .L_22167)
	.align		4
.L_22167:
        /*2074c*/ 	.word	index@($_ZN7cutlass13device_kernelIN5flash19enable_sm80_to_sm89INS1_16FlashAttnBwdSm80INS1_25CollectiveMainloopBwdSm80ILi2ELi2EN4cute5tupleIJNS5_1CILi64EEENS7_ILi128EEES8_EEENS_10bfloat16_tEfNS_4arch4Sm80ELb0ELb0ELb1ELb1ELb1ELb0ELb0ELb0ELi2ELi2ELi4ELi2ELb1EEENS1_24CollectiveEpilogueBwdGQAISA_fSD_Li256ELb1ELb1EEENS1_19SingleTileSchedulerILb1ELb0ELb0ELi128EEEEEEEEEvNT_6ParamsE$_ZZN4cute7idx2crdINS_5tupleIJiEEENS1_IJNS1_IJNS1_IJNS_1CILi8EEENS3_ILi2EEEEEES5_NS3_ILi4EEES5_EEEEEEEEDaRKT_RKT0_ENKUlRKT_RKT0_E_clIiS8_EEDaSI_SL_)
        /*20750*/ 	.word	0x00000000


	//----- nvinfo : EIATTR_FRAME_SIZE
	.align		4
.L_22168:
        /*20754*/ 	.byte	0x04, 0x11
        /*20756*/ 	.short	(.L_22170 - .L_22169)
	.align		4
.L_22169:
        /*20758*/ 	.word	index@($_ZN7cutlass13device_kernelIN5flash19enable_sm80_to_sm89INS1_16FlashAttnBwdSm80INS1_25CollectiveMainloopBwdSm80ILi2ELi2EN4cute5tupleIJNS5_1CILi64EEENS7_ILi128EEES8_EEENS_10bfloat16_tEfNS_4arch4Sm80ELb0ELb0ELb1ELb1ELb1ELb0ELb0ELb0ELi2ELi2ELi4ELi2ELb1EEENS1_24CollectiveEpilogueBwdGQAISA_fSD_Li256ELb1ELb1EEENS1_19SingleTileSchedulerILb1ELb0ELb0ELi128EEEEEEEEEvNT_6ParamsE$_ZZN4cute5sliceINS_5tupleIJNS_10UnderscoreES2_S2_iEEENS1_IJNS1_IJNS_1CILi1EEENS4_ILi0EEEEEElS6_lEEEEEDaRKT_RKT0_ENKUlRKT_RKT0_E_clIS2_lEEDaSH_SK_)
        /*2075c*/ 	.word	0x00000000


	//----- nvinfo : EIATTR_FRAME_SIZE
	.align		4
.L_22170:
        /*20760*/ 	.byte	0x04, 0x11
        /*20762*/ 	.short	(.L_22172 - .L_22171)
	.align		4
.L_22171:
        /*20764*/ 	.word	index@($_ZN7cutlass13device_kernelIN5flash19enable_sm80_to_sm89INS1_16FlashAttnBwdSm80INS1_25CollectiveMainloopBwdSm80ILi2ELi2EN4cute5tupleIJNS5_1CILi64EEENS7_ILi128EEES8_EEENS_10bfloat16_tEfNS_4arch4Sm80ELb0ELb0ELb1ELb1ELb1ELb0ELb0ELb0ELi2ELi2ELi4ELi2ELb1EEENS1_24CollectiveEpilogueBwdGQAISA_fSD_Li256ELb1ELb1EEENS1_19SingleTileSchedulerILb1ELb0ELb0ELi128EEEEEEEEEvNT_6ParamsE$_ZZN4cute19as_arithmetic_tupleINS_15ArithmeticTupleIJiiEEEEEDaRKT_ENKUlRKT_E_clIiEEDaS8_)
        /*20768*/ 	.word	0x00000000


	//----- nvinfo : EIATTR_FRAME_SIZE
	.align		4
.L_22172:
        /*2076c*/ 	.byte	0x04, 0x11
        /*2076e*/ 	.short	(.L_22174 - .L_22173)
	.align		4
.L_22173:
        /*20770*/ 	.word	index@($_ZN7cutlass13device_kernelIN5flash19enable_sm80_to_sm89INS1_16FlashAttnBwdSm80INS1_25CollectiveMainloopBwdSm80ILi2ELi2EN4cute5tupleIJNS5_1CILi64EEENS7_ILi128EEES8_EEENS_10bfloat16_tEfNS_4arch4Sm80ELb0ELb0ELb1ELb1ELb1ELb0ELb0ELb0ELi2ELi2ELi4ELi2ELb1EEENS1_24CollectiveEpilogueBwdGQAISA_fSD_Li256ELb1ELb1EEENS1_19SingleTileSchedulerILb1ELb0ELb0ELi128EEEEEEEEEvNT_6ParamsE$_ZZN4cute19as_arithmetic_tupleINS_15ArithmeticTupleIJiiEEEEEDaRKT_ENKUlDpRKT_E_clIJiiEEEDaS9_)
        /*20774*/ 	.word	0x00000000


	//----- nvinfo : EIATTR_FRAME_SIZE
	.align		4
.L_22174:
        /*20778*/ 	.byte	0x04, 0x11
        /*2077a*/ 	.short	(.L_22176 - .L_22175)
	.align		4
.L_22175:
        /*2077c*/ 	.word	index@($_ZN7cutlass13device_kernelIN5flash19enable_sm80_to_sm89INS1_16FlashAttnBwdSm80INS1_25CollectiveMainloopBwdSm80ILi2ELi2EN4cute5tupleIJNS5_1CILi64EEENS7_ILi128EEES8_EEENS_10bfloat16_tEfNS_4arch4Sm80ELb0ELb0ELb1ELb1ELb1ELb0ELb0ELb0ELi2ELi2ELi4ELi2ELb1EEENS1_24CollectiveEpilogueBwdGQAISA_fSD_Li256ELb1ELb1EEENS1_19SingleTileSchedulerILb1ELb0ELb0ELi128EEEEEEEEEvNT_6ParamsE$_ZZN4cute19as_arithmetic_tupleINS_15ArithmeticTupleIJNS1_IJiiEEEiiiEEEEEDaRKT_ENKUlRKT_E_clIiEEDaS9_)
        /*20780*/ 	.word	0x00000000


	//----- nvinfo : EIATTR_FRAME_SIZE
	.align		4
.L_22176:
        /*20784*/ 	.byte	0x04, 0x11
        /*20786*/ 	.short	(.L_22178 - .L_22177)
	.align		4
.L_22177:
        /*20788*/ 	.word	index@($_ZN7cutlass13device_kernelIN5flash19enable_sm80_to_sm89INS1_16FlashAttnBwdSm80INS1_25CollectiveMainloopBwdSm80ILi2ELi2EN4cute5tupleIJNS5_1CILi64EEENS7_ILi128EEES8_EEENS_10bfloat16_tEfNS_4arch4Sm80ELb0ELb0ELb1ELb1ELb1ELb0ELb0ELb0ELi2ELi2ELi4ELi2ELb1EEENS1_24CollectiveEpilogueBwdGQAISA_fSD_Li256ELb1ELb1EEENS1_19SingleTileSchedulerILb1ELb0ELb0ELi128EEEEEEEEEvNT_6ParamsE$_ZZN4cute19as_arithmetic_tupleINS_15ArithmeticTupleIJNS1_IJiiEEEiiiEEEEEDaRKT_ENKUlRKT_E_clIS2_EEDaS9_)
        /*2078c*/ 	.word	0x00000000


	//----- nvinfo : EIATTR_FRAME_SIZE
	.align		4
.L_22178:
        /*20790*/ 	.byte	0x04, 0x11
        /*20792*/ 	.short	(.L_22180 - .L_22179)
	.align		4
.L_22179:
        /*20794*/ 	.word	index@($_ZN7cutlass13device_kernelIN5flash19enable_sm80_to_sm89INS1_16FlashAttnBwdSm80INS1_25CollectiveMainloopBwdSm80ILi2ELi2EN4cute5tupleIJNS5_1CILi64EEENS7_ILi128EEES8_EEENS_10bfloat16_tEfNS_4arch4Sm80ELb0ELb0ELb1ELb1ELb1ELb0ELb0ELb0ELi2ELi2ELi4ELi2ELb1EEENS1_24CollectiveEpilogueBwdGQAISA_fSD_Li256ELb1ELb1EEENS1_19SingleTileSchedulerILb1ELb0ELb0ELi128EEEEEEEEEvNT_6ParamsE$_ZZN4cute19as_arithmetic_tupleINS_15ArithmeticTupleIJNS1_IJiiEEEiiiEEEEEDaRKT_ENKUlDpRKT_E_clIJS2_iiiEEEDaSA_)
        /*20798*/ 	.word	0x00000000


	//----- nvinfo : EIATTR_FRAME_SIZE
	.align		4
.L_22180:
        /*2079c*/ 	.byte	0x04, 0x11
        /*2079e*/ 	.short	(.L_22182 - .L_22181)
	.align		4
.L_22181:
        /*207a0*/ 	.word	index@($_ZN7cutlass13device_kernelIN5flash19enable_sm80_to_sm89INS1_16FlashAttnBwdSm80INS1_25CollectiveMainloopBwdSm80ILi2ELi2EN4cute5tupleIJNS5_1CILi64EEENS7_ILi128EEES8_EEENS_10bfloat16_tEfNS_4arch4Sm80ELb0ELb0ELb1ELb1ELb1ELb0ELb0ELb0ELi2ELi2ELi4ELi2ELb1EEENS1_24CollectiveEpilogueBwdGQAISA_fSD_Li256ELb1ELb1EEENS1_19SingleTileSchedulerILb1ELb0ELb0ELi128EEEEEEEEEvNT_6ParamsE$_ZZN4cute14transform_leafINS_15ArithmeticTupleIJiiEEERNS_8identityEEEDaRKT_OT0_ENKUlRKT_E_clIiEEDaSC_)
        /*207a4*/ 	.word	0x00000000


	//----- nvinfo : EIATTR_FRAME_SIZE
	.align		4
.L_22182:
        /*207a8*/ 	.byte	0x04, 0x11
        /*207aa*/ 	.short	(.L_22184 - .L_22183)
	.align		4
.L_22183:
        /*207ac*/ 	.word	index@($_ZN7cutlass13device_kernelIN5flash19enable_sm80_to_sm89INS1_16FlashAttnBwdSm80INS1_25CollectiveMainloopBwdSm80ILi2ELi2EN4cute5tupleIJNS5_1CILi64EEENS7_ILi128EEES8_EEENS_10bfloat16_tEfNS_4arch4Sm80ELb0ELb0ELb1ELb1ELb1ELb0ELb0ELb0ELi2ELi2ELi4ELi2ELb1EEENS1_24CollectiveEpilogueBwdGQAISA_fSD_Li256ELb1ELb1EEENS1_19SingleTileSchedulerILb1ELb0ELb0ELi128EEEEEEEEEvNT_6ParamsE$_ZZN4cute14transform_leafINS_15ArithmeticTupleIJNS1_IJiiEEEiiiEEENS_8identityEEEDaRKT_OT0_ENKUlRKT_E_clIiEEDaSC_)
        /*207b0*/ 	.word	0x00000000


	//----- nvinfo : EIATTR_FRAME_SIZE
	.align		4
.L_22184:
        /*207b4*/ 	.byte	0x04, 0x11
        /*207b6*/ 	.short	(.L_22186 - .L_22185)
	.align		4
.L_22185:
        /*207b8*/ 	.word	index@($_ZN7cutlass13device_kernelIN5flash19enable_sm80_to_sm89INS1_16FlashAttnBwdSm80INS1_25CollectiveMainloopBwdSm80ILi2ELi2EN4cute5tupleIJNS5_1CILi64EEENS7_ILi128EEES8_EEENS_10bfloat16_tEfNS_4arch4Sm80ELb0ELb0ELb1ELb1ELb1ELb0ELb0ELb0ELi2ELi2ELi4ELi2ELb1EEENS1_24CollectiveEpilogueBwdGQAISA_fSD_Li256ELb1ELb1EEENS1_19SingleTileSchedulerILb1ELb0ELb0ELi128EEEEEEEEEvNT_6ParamsE$_ZZN4cute14transform_leafINS_15ArithmeticTupleIJNS1_IJiiEEEiiiEEENS_8identityEEEDaRKT_OT0_ENKUlRKT_E_clIS2_EEDaSC_)
        /*207bc*/ 	.word	0x00000000


	//----- nvinfo : EIATTR_FRAME_SIZE
	.align		4
.L_22186:
        /*207c0*/ 	.byte	0x04, 0x11
        /*207c2*/ 	.short	(.L_22188 - .L_22187)
	.align		4
.L_22187:
        /*207c4*/ 	.word	index@($_ZN7cutlass13device_kernelIN5flash19enable_sm80_to_sm89INS1_16FlashAttnBwdSm80INS1_25CollectiveMainloopBwdSm80ILi2ELi2EN4cute5tupleIJNS5_1CILi64EEENS7_ILi128EEES8_EEENS_10bfloat16_tEfNS_4arch4Sm80ELb0ELb0ELb1ELb1ELb1ELb0ELb0ELb0ELi2ELi2ELi4ELi2ELb1EEENS1_24CollectiveEpilogueBwdGQAISA_fSD_Li256ELb1ELb1EEENS1_19SingleTileSchedulerILb1ELb0ELb0ELi128EEEEEEEEEvNT_6ParamsE$_ZZN4cute12filter_tupleINS_5tupleIJNS_10UnderscoreES2_S2_iEEENS1_IJNS1_IJNS_1CILi1EEENS4_ILi0EEEEEElS6_lEEEZNS_5sliceIS3_S8_EEDaRKT_RKT0_EUlRKT_RKT0_E_EEDaSC_SF_OT1_ENKUlDpSI_E_clIJNS1_IJS7_EEENS1_IJlEEENS1_IJS6_EEENS1_IJEEEEEEDaSP_)
        /*207c8*/ 	.word	0x00000000


	//----- nvinfo : EIATTR_FRAME_SIZE
	.align		4
.L_22188:
        /*207cc*/ 	.byte	0x04, 0x11
        /*207ce*/ 	.short	(.L_22190 - .L_22189)
	.align		4
.L_22189:
        /*207d0*/ 	.word	index@($_ZN7cutlass13device_kernelIN5flash19enable_sm80_to_sm89INS1_16FlashAttnBwdSm80INS1_25CollectiveMainloopBwdSm80ILi2ELi2EN4cute5tupleIJNS5_1CILi64EEENS7_ILi128EEES8_EEENS_10bfloat16_tEfNS_4arch4Sm80ELb0ELb0ELb1ELb1ELb1ELb0ELb0ELb0ELi2ELi2ELi4ELi2ELb1EEENS1_24CollectiveEpilogueBwdGQAISA_fSD_Li256ELb1ELb1EEENS1_19SingleTileSchedulerILb1ELb0ELb0ELi128EEEEEEEEEvNT_6ParamsE$_ZN73_INTERNAL_24fd9406_37_flash_bwd_hdim64_bf16_softcap_sm80_cu_8e232a79_330724__cvta_generic_to_sharedEPKv)
        /*207d4*/ 	.word	0x00000000


	//----- nvinfo : EIATTR_FRAME_SIZE
	.align		4
.L_22190:
        /*207d8*/ 	.byte	0x04, 0x11
        /*207da*/ 	.short	(.L_22192 - .L_22191)
	.align		4
.L_22191:
        /*207dc*/ 	.word	index@($_ZN7cutlass13device_kernelIN5flash19enable_sm80_to_sm89INS1_16FlashAttnBwdSm80INS1_25CollectiveMainloopBwdSm80ILi2ELi2EN4cute5tupleIJNS5_1CILi64EEENS7_ILi128EEES8_EEENS_10bfloat16_tEfNS_4arch4Sm80ELb0ELb0ELb1ELb1ELb1ELb0ELb0ELb0ELi2ELi2ELi4ELi2ELb1EEENS1_24CollectiveEpilogueBwdGQAISA_fSD_Li256ELb1ELb1EEENS1_19SingleTileSchedulerILb1ELb0ELb0ELi128EEEEEEEEEvNT_6ParamsE$_ZN4cute8smem_ptrIPfECI1NS_12iter_adaptorIS1_S2_EEES1_)
        /*207e0*/ 	.word	0x00000000


	//----- nvinfo : EIATTR_FRAME_SIZE
	.align		4
.L_22192:
        /*207e4*/ 	.byte	0x04, 0x11
        /*207e6*/ 	.short	(.L_22194 - .L_22193)
	.align		4
.L_22193:
        /*207e8*/ 	.word	index@($_ZN7cutlass13device_kernelIN5flash19enable_sm80_to_sm89INS1_16FlashAttnBwdSm80INS1_25CollectiveMainloopBwdSm80ILi2ELi2EN4cute5tupleIJNS5_1CILi64EEENS7_ILi128EEES8_EEENS_10bfloat16_tEfNS_4arch4Sm80ELb0ELb0ELb1ELb1ELb1ELb0ELb0ELb0ELi2ELi2ELi4ELi2ELb1EEENS1_24CollectiveEpilogueBwdGQAISA_fSD_Li256ELb1ELb1EEENS1_19SingleTileSchedulerILb1ELb0ELb0ELi128EEEEEEEEEvNT_6ParamsE$_ZN4cute8smem_ptrIPN7cutlass9uint128_tEECI1NS_12iter_adaptorIS3_S4_EEES3_)
        /*207ec*/ 	.word	0x00000000


	//----- nvinfo : EIATTR_FRAME_SIZE
	.align		4
.L_22194:
        /*207f0*/ 	.byte	0x04, 0x11
        /*207f2*/ 	.short	(.L_22196 - .L_22195)
	.align		4
.L_22195:
        /*207f4*/ 	.word	index@($_ZN7cutlass13device_kernelIN5flash19enable_sm80_to_sm89INS1_16FlashAttnBwdSm80INS1_25CollectiveMainloopBwdSm80ILi2ELi2EN4cute5tupleIJNS5_1CILi64EEENS7_ILi128EEES8_EEENS_10bfloat16_tEfNS_4arch4Sm80ELb0ELb0ELb1ELb1ELb1ELb0ELb0ELb0ELi2ELi2ELi4ELi2ELb1EEENS1_24CollectiveEpilogueBwdGQAISA_fSD_Li256ELb1ELb1EEENS1_19SingleTileSchedulerILb1ELb0ELb0ELi128EEEEEEEEEvNT_6ParamsE$_ZN4cute8smem_ptrIPN7cutlass10bfloat16_tEECI1NS_12iter_adaptorIS3_S4_EEES3_)
        /*207f8*/ 	.word	0x00000000


	//----- nvinfo : EIATTR_FRAME_SIZE
	.align		4
.L_22196:
        /*207fc*/ 	.byte	0x04, 0x11
        /*207fe*/ 	.short	(.L_22198 - .L_22197)
	.align		4
.L_22197:
        /*20800*/ 	.word	index@($_ZN7cutlass13device_kernelIN5flash19enable_sm80_to_sm89INS1_16FlashAttnBwdSm80INS1_25CollectiveMainloopBwdSm80ILi2ELi2EN4cute5tupleIJNS5_1CILi64EEENS7_ILi128EEES8_EEENS_10bfloat16_tEfNS_4arch4Sm80ELb0ELb0ELb1ELb1ELb1ELb0ELb0ELb0ELi2ELi2ELi4ELi2ELb1EEENS1_24CollectiveEpilogueBwdGQAISA_fSD_Li256ELb1ELb1EEENS1_19SingleTileSchedulerILb1ELb0ELb0ELi128EEEEEEEEEvNT_6ParamsE$_ZN4cute8gmem_ptrIPKfECI1NS_12iter_adaptorIS2_S3_EEES2_)
        /*20804*/ 	.word	0x00000000


	//----- nvinfo : EIATTR_FRAME_SIZE
	.align		4
.L_22198:
        /*20808*/ 	.byte	0x04, 0x11
        /*2080a*/ 	.short	(.L_22200 - .L_22199)
	.align		4
.L_22199:
        /*2080c*/ 	.word	index@($_ZN7cutlass13device_kernelIN5flash19enable_sm80_to_sm89INS1_16FlashAttnBwdSm80INS1_25CollectiveMainloopBwdSm80ILi2ELi2EN4cute5tupleIJNS5_1CILi64EEENS7_ILi128EEES8_EEENS_10bfloat16_tEfNS_4arch4Sm80ELb0ELb0ELb1ELb1ELb1ELb0ELb0ELb0ELi2ELi2ELi4ELi2ELb1EEENS1_24CollectiveEpilogueBwdGQAISA_fSD_Li256ELb1ELb1EEENS1_19SingleTileSchedulerILb1ELb0ELb0ELi128EEEEEEEEEvNT_6ParamsE$_ZN4cute8gmem_ptrIPKN7cutlass9uint128_tEECI1NS_12iter_adaptorIS4_S5_EEES4_)
        /*20810*/ 	.word	0x00000000


	//----- nvinfo : EIATTR_FRAME_SIZE
	.align		4
.L_22200:
        /*20814*/ 	.byte	0x04, 0x11
        /*20816*/ 	.short	(.L_22202 - .L_22201)
	.align		4
.L_22201:
        /*20818*/ 	.word	index@($_ZN7cutlass13device_kernelIN5flash19enable_sm80_to_sm89INS1_16FlashAttnBwdSm80INS1_25CollectiveMainloopBwdSm80ILi2ELi2EN4cute5tupleIJNS5_1CILi64EEENS7_ILi128EEES8_EEENS_10bfloat16_tEfNS_4arch4Sm80ELb0ELb0ELb1ELb1ELb1ELb0ELb0ELb0ELi2ELi2ELi4ELi2ELb1EEENS1_24CollectiveEpilogueBwdGQAISA_fSD_Li256ELb1ELb1EEENS1_19SingleTileSchedulerILb1ELb0ELb0ELi128EEEEEEEEEvNT_6ParamsE$_ZN4cute8gmem_ptrIPKN7cutlass10bfloat16_tEECI1NS_12iter_adaptorIS4_S5_EEES4_)
        /*2081c*/ 	.word	0x00000000


	//----- nvinfo : EIATTR_FRAME_SIZE
	.align		4
.L_22202:
        /*20820*/ 	.byte	0x04, 0x11
        /*20822*/ 	.short	(.L_22204 - .L_22203)
	.align		4
.L_22203:
        /*20824*/ 	.word	index@($_ZN7cutlass13device_kernelIN5flash19enable_sm80_to_sm89INS1_16FlashAttnBwdSm80INS1_25CollectiveMainloopBwdSm80ILi2ELi2EN4cute5tupleIJNS5_1CILi64EEENS7_ILi128EEES8_EEENS_10bfloat16_tEfNS_4arch4Sm80ELb0ELb0ELb1ELb1ELb1ELb0ELb0ELb0ELi2ELi2ELi4ELi2ELb1EEENS1_24CollectiveEpilogueBwdGQAISA_fSD_Li256ELb1ELb1EEENS1_19SingleTileSchedulerILb1ELb0ELb0ELi128EEEEEEEEEvNT_6ParamsE$_ZN4cute5tupleIJiiEEC2ERKiS3_)
        /*20828*/ 	.word	0x00000000


	//----- nvinfo : EIATTR_FRAME_SIZE
	.align		4
.L_22204:
        /*2082c*/ 	.byte	0x04, 0x11
        /*2082e*/ 	.short	(.L_22206 - .L_22205)
	.align		4
.L_22205:
        /*20830*/ 	.word	index@($_ZN7cutlass13device_kernelIN5flash19enable_sm80_to_sm89INS1_16FlashAttnBwdSm80INS1_25CollectiveMainloopBwdSm80ILi2ELi2EN4cute5tupleIJNS5_1CILi64EEENS7_ILi128EEES8_EEENS_10bfloat16_tEfNS_4arch4Sm80ELb0ELb0ELb1ELb1ELb1ELb0ELb0ELb0ELi2ELi2ELi4ELi2ELb1EEENS1_24CollectiveEpilogueBwdGQAISA_fSD_Li256ELb1ELb1EEENS1_19SingleTileSchedulerILb1ELb0ELb0ELi128EEEEEEEEEvNT_6ParamsE$_ZN4cute5tupleIJiNS_1CILi0EEEEEC2ERKiRKS2_)
        /*20834*/ 	.word	0x00000000


	//----- nvinfo : EIATTR_FRAME_SIZE
	.align		4
.L_22206:
        /*20838*/ 	.byte	0x04, 0x11
        /*2083a*/ 	.short	(.L_22208 - .L_22207)
	.align		4
.L_22207:
        /*2083c*/ 	.word	index@($_ZN7cutlass13device_kernelIN5flash19enable_sm80_to_sm89INS1_16FlashAttnBwdSm80INS1_25CollectiveMainloopBwdSm80ILi2ELi2EN4cute5tupleIJNS5_1CILi64EEENS7_ILi128EEES8_EEENS_10bfloat16_tEfNS_4arch4Sm80ELb0ELb0ELb1ELb1ELb1ELb0ELb0ELb0ELi2ELi2ELi4ELi2ELb1EEENS1_24CollectiveEpilogueBwdGQAISA_fSD_Li256ELb1ELb1EEENS1_19SingleTileSchedulerILb1ELb0ELb0ELi128EEEEEEEEEvNT_6ParamsE$_ZN4cute5tupleIJiEEC2ERKi)
        /*20840*/ 	.word	0x00000000


	//----- nvinfo : EIATTR_FRAME_SIZE
	.align		4
.L_22208:
        /*20844*/ 	.byte	0x04, 0x11
        /*20846*/ 	.short	(.L_22210 - .L_22209)
	.align		4
.L_22209:
        /*20848*/ 	.word	index@($_ZN7cutlass13device_kernelIN5flash19enable_sm80_to_sm89INS1_16FlashAttnBwdSm80INS1_25CollectiveMainloopBwdSm80ILi2ELi2EN4cute5tupleIJNS5_1CILi64EEENS7_ILi128EEES8_EEENS_10bfloat16_tEfNS_4arch4Sm80ELb0ELb0ELb1ELb1ELb1ELb0ELb0ELb0ELi2ELi2ELi4ELi2ELb1EEENS1_24CollectiveEpilogueBwdGQAISA_fSD_Li256ELb1ELb1EEENS1_19SingleTileSchedulerILb1ELb0ELb0ELi128EEEEEEEEEvNT_6ParamsE$_ZN4cute5tupleIJNS_1CILi0EEEiiiEEC2ERKS2_RKiS7_S7_)
        /*2084c*/ 	.word	0x00000000


	//----- nvinfo : EIATTR_FRAME_SIZE
	.align		4
.L_22210:
        /*20850*/ 	.byte	0x04, 0x11
        /*20852*/ 	.short	(.L_22212 - .L_22211)
	.align		4
.L_22211:
        /*20854*/ 	.word	index@($_ZN7cutlass13device_kernelIN5flash19enable_sm80_to_sm89INS1_16FlashAttnBwdSm80INS1_25CollectiveMainloopBwdSm80ILi2ELi2EN4cute5tupleIJNS5_1CILi64EEENS7_ILi128EEES8_EEENS_10bfloat16_tEfNS_4arch4Sm80ELb0ELb0ELb1ELb1ELb1ELb0ELb0ELb0ELi2ELi2ELi4ELi2ELb1EEENS1_24CollectiveEpilogueBwdGQAISA_fSD_Li256ELb1ELb1EEENS1_19SingleTileSchedulerILb1ELb0ELb0ELi128EEEEEEEEEvNT_6ParamsE$_ZN4cute5tupleIJNS_1CILi0EEEiEEC2ERKS2_RKi)
        /*20858*/ 	.word	0x00000000


	//----- nvinfo : EIATTR_FRAME_SIZE
	.align		4
.L_22212:
        /*2085c*/ 	.byte	0x04, 0x11
        /*2085e*/ 	.short	(.L_22214 - .L_22213)
	.align		4
.L_22213:
        /*20860*/ 	.word	index@($_ZN7cutlass13device_kernelIN5flash19enable_sm80_to_sm89INS1_16FlashAttnBwdSm80INS1_25CollectiveMainloopBwdSm80ILi2ELi2EN4cute5tupleIJNS5_1CILi64EEENS7_ILi128EEES8_EEENS_10bfloat16_tEfNS_4arch4Sm80ELb0ELb0ELb1ELb1ELb1ELb0ELb0ELb0ELi2ELi2ELi4ELi2ELb1EEENS1_24CollectiveEpilogueBwdGQAISA_fSD_Li256ELb1ELb1EEENS1_19SingleTileSchedulerILb1ELb0ELb0ELi128EEEEEEEEEvNT_6ParamsE$_ZN4cute5tupleIJNS_1CILi0EEES2_iiEEC2ERKS2_S5_RKiS7_)
        /*20864*/ 	.word	0x00000000


	//----- nvinfo : EIATTR_FRAME_SIZE
	.align		4
.L_22214:
        /*20868*/ 	.byte	0x04, 0x11
        /*2086a*/ 	.short	(.L_22216 - .L_22215)
	.align		4
.L_22215:
        /*2086c*/ 	.word	index@($_ZN7cutlass13device_kernelIN5flash19enable_sm80_to_sm89INS1_16FlashAttnBwdSm80INS1_25CollectiveMainloopBwdSm80ILi2ELi2EN4cute5tupleIJNS5_1CILi64EEENS7_ILi128EEES8_EEENS_10bfloat16_tEfNS_4arch4Sm80ELb0ELb0ELb1ELb1ELb1ELb0ELb0ELb0ELi2ELi2ELi4ELi2ELb1EEENS1_24CollectiveEpilogueBwdGQAISA_fSD_Li256ELb1ELb1EEENS1_19SingleTileSchedulerILb1ELb0ELb0ELi128EEEEEEEEEvNT_6ParamsE$_ZN4cute5tupleIJNS_1CILi0EEES2_iEEC2ERKS2_S5_RKi)
        /*20870*/ 	.word	0x00000000


	//----- nvinfo : EIATTR_FRAME_SIZE
	.align		4
.L_22216:
        /*20874*/ 	.byte	0x04, 0x11
        /*20876*/ 	.short	(.L_22218 - .L_22217)
	.align		4
.L_22217:
        /*20878*/ 	.word	index@($_ZN7cutlass13device_kernelIN5flash19enable_sm80_to_sm89INS1_16FlashAttnBwdSm80INS1_25CollectiveMainloopBwdSm80ILi2ELi2EN4cute5tupleIJNS5_1CILi64EEENS7_ILi128EEES8_EEENS_10bfloat16_tEfNS_4arch4Sm80ELb0ELb0ELb1ELb1ELb1ELb0ELb0ELb0ELi2ELi2ELi4ELi2ELb1EEENS1_24CollectiveEpilogueBwdGQAISA_fSD_Li256ELb1ELb1EEENS1_19SingleTileSchedulerILb1ELb0ELb0ELi128EEEEEEEEEvNT_6ParamsE$_ZN4cute5tupleIJNS_1CILi0EEES2_S2_iEEC2ERKS2_S5_S5_RKi)
        /*2087c*/ 	.word	0x00000000


	//----- nvinfo : EIATTR_FRAME_SIZE
	.align		4
.L_22218:
        /*20880*/ 	.byte	0x04, 0x11
        /*20882*/ 	.short	(.L_22220 - .L_22219)
	.align		4
.L_22219:
        /*20884*/ 	.word	index@($_ZN7cutlass13device_kernelIN5flash19enable_sm80_to_sm89INS1_16FlashAttnBwdSm80INS1_25CollectiveMainloopBwdSm80ILi2ELi2EN4cute5tupleIJNS5_1CILi64EEENS7_ILi128EEES8_EEENS_10bfloat16_tEfNS_4arch4Sm80ELb0ELb0ELb1ELb1ELb1ELb0ELb0ELb0ELi2ELi2ELi4ELi2ELb1EEENS1_24CollectiveEpilogueBwdGQAISA_fSD_Li256ELb1ELb1EEENS1_19SingleTileSchedulerILb1ELb0ELb0ELi128EEEEEEEEEvNT_6ParamsE$_ZN4cute5tupleIJNS_15ArithmeticTupleIJiiEEEiiiEEC2ERKS2_RKiS7_S7_)
        /*20888*/ 	.word	0x00000000


	//----- nvinfo : EIATTR_FRAME_SIZE
	.align		4
.L_22220:
        /*2088c*/ 	.byte	0x04, 0x11
        /*2088e*/ 	.short	(.L_22222 - .L_22221)
	.align		4
.L_22221:
        /*20890*/ 	.word	index@($_ZN7cutlass13device_kernelIN5flash19enable_sm80_to_sm89INS1_16FlashAttnBwdSm80INS1_25CollectiveMainloopBwdSm80ILi2ELi2EN4cute5tupleIJNS5_1CILi64EEENS7_ILi128EEES8_EEENS_10bfloat16_tEfNS_4arch4Sm80ELb0ELb0ELb1ELb1ELb1ELb0ELb0ELb0ELi2ELi2ELi4ELi2ELb1EEENS1_24CollectiveEpilogueBwdGQAISA_fSD_Li256ELb1ELb1EEENS1_19SingleTileSchedulerILb1ELb0ELb0ELi128EEEEEEEEEvNT_6ParamsE$_ZN4cute5tupleIJNS_15ArithmeticTupleIJiiEEEEEC2ERKS2_)
        /*20894*/ 	.word	0x00000000


	//----- nvinfo : EIATTR_FRAME_SIZE
	.align		4
.L_22222:
        /*20898*/ 	.byte	0x04, 0x11
        /*2089a*/ 	.short	(.L_22224 - .L_22223)
	.align		4
.L_22223:
        /*2089c*/ 	.word	index@($_ZN7cutlass13device_kernelIN5flash19enable_sm80_to_sm89INS1_16FlashAttnBwdSm80INS1_25CollectiveMainloopBwdSm80ILi2ELi2EN4cute5tupleIJNS5_1CILi64EEENS7_ILi128EEES8_EEENS_10bfloat16_tEfNS_4arch4Sm80ELb0ELb0ELb1ELb1ELb1ELb0ELb0ELb0ELi2ELi2ELi4ELi2ELb1EEENS1_24CollectiveEpilogueBwdGQAISA_fSD_Li256ELb1ELb1EEENS1_19SingleTileSchedulerILb1ELb0ELb0ELi128EEEEEEEEEvNT_6ParamsE$_ZN4cute5tupleIJNS_15ArithmeticTupleIJiEEEEEC2ERKS2_)
        /*208a0*/ 	.word	0x00000000


	//----- nvinfo : EIATTR_FRAME_SIZE
	.align		4
.L_22224:
        /*208a4*/ 	.byte	0x04, 0x11
        /*208a6*/ 	.short	(.L_22226 - .L_22225)
	.align		4
.L_22225:
        /*208a8*/ 	.word	index@($_ZN7cutlass13device_kernelIN5flash19enable_sm80_to_sm89INS1_16FlashAttnBwdSm80INS1_25CollectiveMainloopBwdSm80ILi2ELi2EN4cute5tupleIJNS5_1CILi64EEENS7_ILi128EEES8_EEENS_10bfloat16_tEfNS_4arch4Sm80ELb0ELb0ELb1ELb1ELb1ELb0ELb0ELb0ELi2ELi2ELi4ELi2ELb1EEENS1_24CollectiveEpilogueBwdGQAISA_fSD_Li256ELb1ELb1EEENS1_19SingleTileSchedulerILb1ELb0ELb0ELi128EEEEEEEEEvNT_6ParamsE$_ZN4cute5tupleIJNS_15ArithmeticTupleIJNS_1CILi0EEEiEEEEEC2ERKS4_)
        /*208ac*/ 	.word	0x00000000


	//----- nvinfo : EIATTR_FRAME_SIZE
	.align		4
.L_22226:
        /*208b0*/ 	.byte	0x04, 0x11
        /*208b2*/ 	.short	(.L_22228 - .L_22227)
	.align		4
.L_22227:
        /*208b4*/ 	.word	index@($_ZN7cutlass13device_kernelIN5flash19enable_sm80_to_sm89INS1_16FlashAttnBwdSm80INS1_25CollectiveMainloopBwdSm80ILi2ELi2EN4cute5tupleIJNS5_1CILi64EEENS7_ILi128EEES8_EEENS_10bfloat16_tEfNS_4arch4Sm80ELb0ELb0ELb1ELb1ELb1ELb0ELb0ELb0ELi2ELi2ELi4ELi2ELb1EEENS1_24CollectiveEpilogueBwdGQAISA_fSD_Li256ELb1ELb1EEENS1_19SingleTileSchedulerILb1ELb0ELb0ELi128EEEEEEEEEvNT_6ParamsE$_ZN4cute5tupleIJNS0_IJNS0_IJNS_1CILi8EEENS1_ILi1EEEEEENS1_ILi2EEES3_EEENS0_IJNS0_IJS3_NS1_ILi0EEEEEElS7_EEEEEC2ERKS6_RKS9_)
        /*208b8*/ 	.word	0x00000000


	//----- nvinfo : EIATTR_FRAME_SIZE
	.align		4
.L_22228:
        /*208bc*/ 	.byte	0x04, 0x11
        /*208be*/ 	.short	(.L_22230 - .L_22229)
	.align		4
.L_22229:
        /*208c0*/ 	.word	index@($_ZN7cutlass13device_kernelIN5flash19enable_sm80_to_sm89INS1_16FlashAttnBwdSm80INS1_25CollectiveMainloopBwdSm80ILi2ELi2EN4cute5tupleIJNS5_1CILi64EEENS7_ILi128EEES8_EEENS_10bfloat16_tEfNS_4arch4Sm80ELb0ELb0ELb1ELb1ELb1ELb0ELb0ELb0ELi2ELi2ELi4ELi2ELb1EEENS1_24CollectiveEpilogueBwdGQAISA_fSD_Li256ELb1ELb1EEENS1_19SingleTileSchedulerILb1ELb0ELb0ELi128EEEEEEEEEvNT_6ParamsE$_ZN4cute3eso3ESOILb1ELb0EJNS_6LayoutINS_5tupleIJNS3_IJNS_1CILi8EEENS4_ILi1EEEEEENS4_ILi2EEES6_EEENS3_IJNS3_IJS6_NS4_ILi0EEEEEENS4_ILi2048EEESA_EEEEEiEEC2ERKSE_RKi)
        /*208c4*/ 	.word	0x00000000


	//----- nvinfo : EIATTR_FRAME_SIZE
	.align		4
.L_22230:
        /*208c8*/ 	.byte	0x04, 0x11
        /*208ca*/ 	.short	(.L_22232 - .L_22231)
	.align		4
.L_22231:
        /*208cc*/ 	.word	index@($_ZN7cutlass13device_kernelIN5flash19enable_sm80_to_sm89INS1_16FlashAttnBwdSm80INS1_25CollectiveMainloopBwdSm80ILi2ELi2EN4cute5tupleIJNS5_1CILi64EEENS7_ILi128EEES8_EEENS_10bfloat16_tEfNS_4arch4Sm80ELb0ELb0ELb1ELb1ELb1ELb0ELb0ELb0ELi2ELi2ELi4ELi2ELb1EEENS1_24CollectiveEpilogueBwdGQAISA_fSD_Li256ELb1ELb1EEENS1_19SingleTileSchedulerILb1ELb0ELb0ELi128EEEEEEEEEvNT_6ParamsE$_ZN4cute3eso3ESOILb1ELb0EJNS_6LayoutINS_5tupleIJNS3_IJNS_1CILi8EEENS4_ILi1EEEEEENS4_ILi2EEES6_EEENS3_IJNS3_IJS6_NS4_ILi0EEEEEENS4_ILi2048EEESA_EEEEENS_10ViewEngineINS_8smem_ptrIPN7cutlass10bfloat16_tEEEEEEEC2ERKSE_RKSL_)
        /*208d0*/ 	.word	0x00000000


	//----- nvinfo : EIATTR_FRAME_SIZE
	.align		4
.L_22232:
        /*208d4*/ 	.byte	0x04, 0x11
        /*208d6*/ 	.short	(.L_22234 - .L_22233)
	.align		4
.L_22233:
        /*208d8*/ 	.word	index@($_ZN7cutlass13device_kernelIN5flash19enable_sm80_to_sm89INS1_16FlashAttnBwdSm80INS1_25CollectiveMainloopBwdSm80ILi2ELi2EN4cute5tupleIJNS5_1CILi64EEENS7_ILi128EEES8_EEENS_10bfloat16_tEfNS_4arch4Sm80ELb0ELb0ELb1ELb1ELb1ELb0ELb0ELb0ELi2ELi2ELi4ELi2ELb1EEENS1_24CollectiveEpilogueBwdGQAISA_fSD_Li256ELb1ELb1EEENS1_19SingleTileSchedulerILb1ELb0ELb0ELi128EEEEEEEEEvNT_6ParamsE$_ZN4cute3eso3ESOILb1ELb0EJNS_6LayoutINS_5tupleIJNS3_IJNS_1CILi8EEENS4_ILi1EEEEEEEEENS3_IJNS3_IJS6_NS4_ILi0EEEEEEEEEEElEEC2ERKSC_RKl)
        /*208dc*/ 	.word	0x00000000


	//----- nvinfo : EIATTR_FRAME_SIZE
	.align		4
.L_22234:
        /*208e0*/ 	.byte	0x04, 0x11
        /*208e2*/ 	.short	(.L_22236 - .L_22235)
	.align		4
.L_22235:
        /*208e4*/ 	.word	index@($_ZN7cutlass13device_kernelIN5flash19enable_sm80_to_sm89INS1_16FlashAttnBwdSm80INS1_25CollectiveMainloopBwdSm80ILi2ELi2EN4cute5tupleIJNS5_1CILi64EEENS7_ILi128EEES8_EEENS_10bfloat16_tEfNS_4arch4Sm80ELb0ELb0ELb1ELb1ELb1ELb0ELb0ELb0ELi2ELi2ELi4ELi2ELb1EEENS1_24CollectiveEpilogueBwdGQAISA_fSD_Li256ELb1ELb1EEENS1_19SingleTileSchedulerILb1ELb0ELb0ELi128EEEEEEEEEvNT_6ParamsE$_ZN4cute3eso3ESOILb1ELb0EJNS_6LayoutINS_5tupleIJNS3_IJNS_1CILi8EEENS4_ILi1EEEEEEEEENS3_IJNS3_IJS6_NS4_ILi0EEEEEEEEEEEiEEC2ERKSC_RKi)
        /*208e8*/ 	.word	0x00000000


	//----- nvinfo : EIATTR_FRAME_SIZE
	.align		4
.L_22236:
        /*208ec*/ 	.byte	0x04, 0x11
        /*208ee*/ 	.short	(.L_22238 - .L_22237)
	.align		4
.L_22237:
        /*208f0*/ 	.word	index@($_ZN7cutlass13device_kernelIN5flash19enable_sm80_to_sm89INS1_16FlashAttnBwdSm80INS1_25CollectiveMainloopBwdSm80ILi2ELi2EN4cute5tupleIJNS5_1CILi64EEENS7_ILi128EEES8_EEENS_10bfloat16_tEfNS_4arch4Sm80ELb0ELb0ELb1ELb1ELb1ELb0ELb0ELb0ELi2ELi2ELi4ELi2ELb1EEENS1_24CollectiveEpilogueBwdGQAISA_fSD_Li256ELb1ELb1EEENS1_19SingleTileSchedulerILb1ELb0ELb0ELi128EEEEEEEEEvNT_6ParamsE$_ZN4cute3eso3ESOILb1ELb0EJNS_6LayoutINS_5tupleIJNS3_IJNS_1CILi8EEENS4_ILi1EEEEEEEEENS3_IJNS3_IJS6_NS4_ILi0EEEEEEEEEEENS_10ViewEngineINS_8smem_ptrIPN7cutlass10bfloat16_tEEEEEEEC2ERKSC_RKSJ_)
        /*208f4*/ 	.word	0x00000000


	//----- nvinfo : EIATTR_FRAME_SIZE
	.align		4
.L_22238:
        /*208f8*/ 	.byte	0x04, 0x11
        /*208fa*/ 	.short	(.L_22240 - .L_22239)
	.align		4
.L_22239:
        /*208fc*/ 	.word	index@($_ZN7cutlass13device_kernelIN5flash19enable_sm80_to_sm89INS1_16FlashAttnBwdSm80INS1_25CollectiveMainloopBwdSm80ILi2ELi2EN4cute5tupleIJNS5_1CILi64EEENS7_ILi128EEES8_EEENS_10bfloat16_tEfNS_4arch4Sm80ELb0ELb0ELb1ELb1ELb1ELb0ELb0ELb0ELi2ELi2ELi4ELi2ELb1EEENS1_24CollectiveEpilogueBwdGQAISA_fSD_Li256ELb1ELb1EEENS1_19SingleTileSchedulerILb1ELb0ELb0ELi128EEEEEEEEEvNT_6ParamsE$_ZN4cute3eso3ESOILb1ELb0EJNS_6LayoutINS_5tupleIJNS3_IJNS_1CILi8EEENS4_ILi1EEEEEEEEENS3_IJNS3_IJS6_NS4_ILi0EEEEEEEEEEENS_10ViewEngineINS_8gmem_ptrIPKN7cutlass10bfloat16_tEEEEEEEC2ERKSC_RKSK_)
        /*20900*/ 	.word	0x00000000


	//----- nvinfo : EIATTR_FRAME_SIZE
	.align		4
.L_22240:
        /*20904*/ 	.byte	0x04, 0x11
        /*20906*/ 	.short	(.L_22242 - .L_22241)
	.align		4
.L_22241:
        /*20908*/ 	.word	index@($_ZN7cutlass13device_kernelIN5flash19enable_sm80_to_sm89INS1_16FlashAttnBwdSm80INS1_25CollectiveMainloopBwdSm80ILi2ELi2EN4cute5tupleIJNS5_1CILi64EEENS7_ILi128EEES8_EEENS_10bfloat16_tEfNS_4arch4Sm80ELb0ELb0ELb1ELb1ELb1ELb0ELb0ELb0ELi2ELi2ELi4ELi2ELb1EEENS1_24CollectiveEpilogueBwdGQAISA_fSD_Li256ELb1ELb1EEENS1_19SingleTileSchedulerILb1ELb0ELb0ELi128EEEEEEEEEvNT_6ParamsE$_ZN4cute3eso3ESOILb1ELb0EJNS_6LayoutINS_5tupleIJNS3_IJNS_1CILi4EEENS4_ILi1EEEEEES6_EEENS3_IJNS3_IJS6_NS4_ILi0EEEEEES9_EEEEEiEEC2ERKSC_RKi)
        /*2090c*/ 	.word	0x00000000


	//----- nvinfo : EIATTR_FRAME_SIZE
	.align		4
.L_22242:
        /*20910*/ 	.byte	0x04, 0x11
        /*20912*/ 	.short	(.L_22244 - .L_22243)
	.align		4
.L_22243:
        /*20914*/ 	.word	index@($_ZN7cutlass13device_kernelIN5flash19enable_sm80_to_sm89INS1_16FlashAttnBwdSm80INS1_25CollectiveMainloopBwdSm80ILi2ELi2EN4cute5tupleIJNS5_1CILi64EEENS7_ILi128EEES8_EEENS_10bfloat16_tEfNS_4arch4Sm80ELb0ELb0ELb1ELb1ELb1ELb0ELb0ELb0ELi2ELi2ELi4ELi2ELb1EEENS1_24CollectiveEpilogueBwdGQAISA_fSD_Li256ELb1ELb1EEENS1_19SingleTileSchedulerILb1ELb0ELb0ELi128EEEEEEEEEvNT_6ParamsE$_ZN4cute3eso3ESOILb1ELb0EJNS_6LayoutINS_5tupleIJNS3_IJNS_1CILi4EEENS4_ILi1EEEEEES6_EEENS3_IJNS3_IJS6_NS4_ILi0EEEEEES9_EEEEENS_10ViewEngineINS_8smem_ptrIPfEEEEEEC2ERKSC_RKSH_)
        /*20918*/ 	.word	0x00000000


	//----- nvinfo : EIATTR_FRAME_SIZE
	.align		4
.L_22244:
        /*2091c*/ 	.byte	0x04, 0x11
        /*2091e*/ 	.short	(.L_22246 - .L_22245)
	.align		4
.L_22245:
        /*20920*/ 	.word	index@($_ZN7cutlass13device_kernelIN5flash19enable_sm80_to_sm89INS1_16FlashAttnBwdSm80INS1_25CollectiveMainloopBwdSm80ILi2ELi2EN4cute5tupleIJNS5_1CILi64EEENS7_ILi128EEES8_EEENS_10bfloat16_tEfNS_4arch4Sm80ELb0ELb0ELb1ELb1ELb1ELb0ELb0ELb0ELi2ELi2ELi4ELi2ELb1EEENS1_24CollectiveEpilogueBwdGQAISA_fSD_Li256ELb1ELb1EEENS1_19SingleTileSchedulerILb1ELb0ELb0ELi128EEEEEEEEEvNT_6ParamsE$_ZN4cute3eso3ESOILb1ELb0EJNS_6LayoutINS_5tupleIJNS3_IJNS_1CILi4EEENS4_ILi1EEEEEES6_EEENS3_IJNS3_IJS6_NS4_ILi0EEEEEES9_EEEEENS_10ViewEngineINS_8gmem_ptrIPKfEEEEEEC2ERKSC_RKSI_)
        /*20924*/ 	.word	0x00000000


	//----- nvinfo : EIATTR_FRAME_SIZE
	.align		4
.L_22246:
        /*20928*/ 	.byte	0x04, 0x11
        /*2092a*/ 	.short	(.L_22248 - .L_22247)
	.align		4
.L_22247:
        /*2092c*/ 	.word	index@($_ZN7cutlass13device_kernelIN5flash19enable_sm80_to_sm89INS1_16FlashAttnBwdSm80INS1_25CollectiveMainloopBwdSm80ILi2ELi2EN4cute5tupleIJNS5_1CILi64EEENS7_ILi128EEES8_EEENS_10bfloat16_tEfNS_4arch4Sm80ELb0ELb0ELb1ELb1ELb1ELb0ELb0ELb0ELi2ELi2ELi4ELi2ELb1EEENS1_24CollectiveEpilogueBwdGQAISA_fSD_Li256ELb1ELb1EEENS1_19SingleTileSchedulerILb1ELb0ELb0ELi128EEEEEEEEEvNT_6ParamsE$_ZN4cute3eso3ESOILb1ELb0EJNS_6LayoutINS_5tupleIJNS3_IJNS_1CILi4EEENS4_ILi1EEEEEEEEENS3_IJNS3_IJS6_NS4_ILi0EEEEEEEEEEENS_10ViewEngineINS_8smem_ptrIPfEEEEEEC2ERKSC_RKSH_)
        /*20930*/ 	.word	0x00000000


	//----- nvinfo : EIATTR_FRAME_SIZE
	.align		4
.L_22248:
        /*20934*/ 	.byte	0x04, 0x11
        /*20936*/ 	.short	(.L_22250 - .L_22249)
	.align		4
.L_22249:
        /*20938*/ 	.word	index@($_ZN7cutlass13device_kernelIN5flash19enable_sm80_to_sm89INS1_16FlashAttnBwdSm80INS1_25CollectiveMainloopBwdSm80ILi2ELi2EN4cute5tupleIJNS5_1CILi64EEENS7_ILi128EEES8_EEENS_10bfloat16_tEfNS_4arch4Sm80ELb0ELb0ELb1ELb1ELb1ELb0ELb0ELb0ELi2ELi2ELi4ELi2ELb1EEENS1_24CollectiveEpilogueBwdGQAISA_fSD_Li256ELb1ELb1EEENS1_19SingleTileSchedulerILb1ELb0ELb0ELi128EEEEEEEEEvNT_6ParamsE$_ZN4cute3eso3ESOILb1ELb0EJNS_6LayoutINS_5tupleIJNS3_IJNS_1CILi4EEENS4_ILi1EEEEEEEEENS3_IJNS3_IJS6_NS4_ILi0EEEEEEEEEEENS_10ViewEngineINS_8gmem_ptrIPKfEEEEEEC2ERKSC_RKSI_)
        /*2093c*/ 	.word	0x00000000


	//----- nvinfo : EIATTR_FRAME_SIZE
	.align		4
.L_22250:
        /*20940*/ 	.byte	0x04, 0x11
        /*20942*/ 	.short	(.L_22252 - .L_22251)
	.align		4
.L_22251:
        /*20944*/ 	.word	index@($_ZN7cutlass13device_kernelIN5flash19enable_sm80_to_sm89INS1_16FlashAttnBwdSm80INS1_25CollectiveMainloopBwdSm80ILi2ELi2EN4cute5tupleIJNS5_1CILi64EEENS7_ILi128EEES8_EEENS_10bfloat16_tEfNS_4arch4Sm80ELb0ELb0ELb1ELb1ELb1ELb0ELb0ELb0ELi2ELi2ELi4ELi2ELb1EEENS1_24CollectiveEpilogueBwdGQAISA_fSD_Li256ELb1ELb1EEENS1_19SingleTileSchedulerILb1ELb0ELb0ELi128EEEEEEEEEvNT_6ParamsE$_ZN4cute3eso3ESOILb1ELb0EJNS_6LayoutINS_5tupleIJNS3_IJNS_1CILi1EEES5_EEEEEENS3_IJNS3_IJS5_NS4_ILi0EEEEEEEEEEENS_10ViewEngineINS_8smem_ptrIPN7cutlass9uint128_tEEEEEEEC2ERKSB_RKSI_)
        /*20948*/ 	.word	0x00000000


	//----- nvinfo : EIATTR_FRAME_SIZE
	.align		4
.L_22252:
        /*2094c*/ 	.byte	0x04, 0x11
        /*2094e*/ 	.short	(.L_22254 - .L_22253)
	.align		4
.L_22253:
        /*20950*/ 	.word	index@($_ZN7cutlass13device_kernelIN5flash19enable_sm80_to_sm89INS1_16FlashAttnBwdSm80INS1_25CollectiveMainloopBwdSm80ILi2ELi2EN4cute5tupleIJNS5_1CILi64EEENS7_ILi128EEES8_EEENS_10bfloat16_tEfNS_4arch4Sm80ELb0ELb0ELb1ELb1ELb1ELb0ELb0ELb0ELi2ELi2ELi4ELi2ELb1EEENS1_24CollectiveEpilogueBwdGQAISA_fSD_Li256ELb1ELb1EEENS1_19SingleTileSchedulerILb1ELb0ELb0ELi128EEEEEEEEEvNT_6ParamsE$_ZN4cute3eso3ESOILb1ELb0EJNS_6LayoutINS_5tupleIJNS3_IJNS_1CILi1EEES5_EEEEEENS3_IJNS3_IJS5_NS4_ILi0EEEEEEEEEEENS_10ViewEngineINS_8gmem_ptrIPKN7cutlass9uint128_tEEEEEEEC2ERKSB_RKSJ_)
        /*20954*/ 	.word	0x00000000


	//----- nvinfo : EIATTR_FRAME_SIZE
	.align		4
.L_22254:
        /*20958*/ 	.byte	0x04, 0x11
        /*2095a*/ 	.short	(.L_22256 - .L_22255)
	.align		4
.L_22255:
        /*2095c*/ 	.word	index@($_ZN7cutlass13device_kernelIN5flash19enable_sm80_to_sm89INS1_16FlashAttnBwdSm80INS1_25CollectiveMainloopBwdSm80ILi2ELi2EN4cute5tupleIJNS5_1CILi64EEENS7_ILi128EEES8_EEENS_10bfloat16_tEfNS_4arch4Sm80ELb0ELb0ELb1ELb1ELb1ELb0ELb0ELb0ELi2ELi2ELi4ELi2ELb1EEENS1_24CollectiveEpilogueBwdGQAISA_fSD_Li256ELb1ELb1EEENS1_19SingleTileSchedulerILb1ELb0ELb0ELi128EEEEEEEEEvNT_6ParamsE$_ZN4cute3eso3ESOILb1ELb0EJNS_5tupleIJNS_1CILi1EEENS3_ILi0EEEEEElS5_EEC2ERKS6_RKlRKS5_)
        /*20960*/ 	.word	0x00000000


	//----- nvinfo : EIATTR_FRAME_SIZE
	.align		4
.L_22256:
        /*20964*/ 	.byte	0x04, 0x11
        /*20966*/ 	.short	(.L_22258 - .L_22257)
	.align		4
.L_22257:
        /*20968*/ 	.word	index@($_ZN7cutlass13device_kernelIN5flash19enable_sm80_to_sm89INS1_16FlashAttnBwdSm80INS1_25CollectiveMainloopBwdSm80ILi2ELi2EN4cute5tupleIJNS5_1CILi64EEENS7_ILi128EEES8_EEENS_10bfloat16_tEfNS_4arch4Sm80ELb0ELb0ELb1ELb1ELb1ELb0ELb0ELb0ELi2ELi2ELi4ELi2ELb1EEENS1_24CollectiveEpilogueBwdGQAISA_fSD_Li256ELb1ELb1EEENS1_19SingleTileSchedulerILb1ELb0ELb0ELi128EEEEEEEEEvNT_6ParamsE$_ZN4cute3eso3ESOILb1ELb0EJNS_5tupleIJNS2_IJNS_1CILi8EEENS3_ILi1EEEEEENS3_ILi2EEES5_EEENS2_IJNS2_IJS5_NS3_ILi0EEEEEElS9_EEEEEC2ERKS8_RKSB_)
        /*2096c*/ 	.word	0x00000000


	//----- nvinfo : EIATTR_FRAME_SIZE
	.align		4
.L_22258:
        /*20970*/ 	.byte	0x04, 0x11
        /*20972*/ 	.short	(.L_22260 - .L_22259)
	.align		4
.L_22259:
        /*20974*/ 	.word	index@($_ZN7cutlass13device_kernelIN5flash19enable_sm80_to_sm89INS1_16FlashAttnBwdSm80INS1_25CollectiveMainloopBwdSm80ILi2ELi2EN4cute5tupleIJNS5_1CILi64EEENS7_ILi128EEES8_EEENS_10bfloat16_tEfNS_4arch4Sm80ELb0ELb0ELb1ELb1ELb1ELb0ELb0ELb0ELi2ELi2ELi4ELi2ELb1EEENS1_24CollectiveEpilogueBwdGQAISA_fSD_Li256ELb1ELb1EEENS1_19SingleTileSchedulerILb1ELb0ELb0ELi128EEEEEEEEEvNT_6ParamsE$_ZN4cute3eso3ESOILb1ELb0EJNS_1CILi0EEEiiiEEC2ERKS3_RKiS8_S8_)
        /*20978*/ 	.word	0x00000000


	//----- nvinfo : EIATTR_FRAME_SIZE
	.align		4
.L_22260:
        /*2097c*/ 	.byte	0x04, 0x11
        /*2097e*/ 	.short	(.L_22262 - .L_22261)
	.align		4
.L_22261:
        /*20980*/ 	.word	index@($_ZN7cutlass13device_kernelIN5flash19enable_sm80_to_sm89INS1_16FlashAttnBwdSm80INS1_25CollectiveMainloopBwdSm80ILi2ELi2EN4cute5tupleIJNS5_1CILi64EEENS7_ILi128EEES8_EEENS_10bfloat16_tEfNS_4arch4Sm80ELb0ELb0ELb1ELb1ELb1ELb0ELb0ELb0ELi2ELi2ELi4ELi2ELb1EEENS1_24CollectiveEpilogueBwdGQAISA_fSD_Li256ELb1ELb1EEENS1_19SingleTileSchedulerILb1ELb0ELb0ELi128EEEEEEEEEvNT_6ParamsE$_ZN4cute3eso3ESOILb1ELb0EJNS_1CILi0EEEiS3_S3_EEC2ERKS3_RKiS6_S6_)
        /*20984*/ 	.word	0x00000000


	//----- nvinfo : EIATTR_FRAME_SIZE
	.align		4
.L_22262:
        /*20988*/ 	.byte	0x04, 0x11
        /*2098a*/ 	.short	(.L_22264 - .L_22263)
	.align		4
.L_22263:
        /*2098c*/ 	.word	index@($_ZN7cutlass13device_kernelIN5flash19enable_sm80_to_sm89INS1_16FlashAttnBwdSm80INS1_25CollectiveMainloopBwdSm80ILi2ELi2EN4cute5tupleIJNS5_1CILi64EEENS7_ILi128EEES8_EEENS_10bfloat16_tEfNS_4arch4Sm80ELb0ELb0ELb1ELb1ELb1ELb0ELb0ELb0ELi2ELi2ELi4ELi2ELb1EEENS1_24CollectiveEpilogueBwdGQAISA_fSD_Li256ELb1ELb1EEENS1_19SingleTileSchedulerILb1ELb0ELb0ELi128EEEEEEEEEvNT_6ParamsE$_ZN4cute3eso3ESOILb1ELb0EJNS_1CILi0EEEiS3_EEC2ERKS3_RKiS6_)
        /*20990*/ 	.word	0x00000000


	//----- nvinfo : EIATTR_FRAME_SIZE
	.align		4
.L_22264:
        /*20994*/ 	.byte	0x04, 0x11
        /*20996*/ 	.short	(.L_22266 - .L_22265)
	.align		4
.L_22265:
        /*20998*/ 	.word	index@($_ZN7cutlass13device_kernelIN5flash19enable_sm80_to_sm89INS1_16FlashAttnBwdSm80INS1_25CollectiveMainloopBwdSm80ILi2ELi2EN4cute5tupleIJNS5_1CILi64EEENS7_ILi128EEES8_EEENS_10bfloat16_tEfNS_4arch4Sm80ELb0ELb0ELb1ELb1ELb1ELb0ELb0ELb0ELi2ELi2ELi4ELi2ELb1EEENS1_24CollectiveEpilogueBwdGQAISA_fSD_Li256ELb1ELb1EEENS1_19SingleTileSchedulerILb1ELb0ELb0ELi128EEEEEEEEEvNT_6ParamsE$_ZN4cute3eso3ESOILb1ELb0EJNS_1CILi0EEEiEEC2ERKS3_RKi)
        /*2099c*/ 	.word	0x00000000


	//----- nvinfo : EIATTR_FRAME_SIZE
	.align		4
.L_22266:
        /*209a0*/ 	.byte	0x04, 0x11
        /*209a2*/ 	.short	(.L_22268 - .L_22267)
	.align		4
.L_22267:
        /*209a4*/ 	.word	index@($_ZN7cutlass13device_kernelIN5flash19enable_sm80_to_sm89INS1_16FlashAttnBwdSm80INS1_25CollectiveMainloopBwdSm80ILi2ELi2EN4cute5tupleIJNS5_1CILi64EEENS7_ILi128EEES8_EEENS_10bfloat16_tEfNS_4arch4Sm80ELb0ELb0ELb1ELb1ELb1ELb0ELb0ELb0ELi2ELi2ELi4ELi2ELb1EEENS1_24CollectiveEpilogueBwdGQAISA_fSD_Li256ELb1ELb1EEENS1_19SingleTileSchedulerILb1ELb0ELb0ELi128EEEEEEEEEvNT_6ParamsE$_ZN4cute3eso3ESOILb1ELb0EJNS_1CILi0EEES3_iiEEC2ERKS3_S6_RKiS8_)
        /*209a8*/ 	.word	0x00000000


	//----- nvinfo : EIATTR_FRAME_SIZE
	.align		4
.L_22268:
        /*209ac*/ 	.byte	0x04, 0x11
        /*209ae*/ 	.short	(.L_22270 - .L_22269)
	.align		4
.L_22269:
        /*209b0*/ 	.word	index@($_ZN7cutlass13device_kernelIN5flash19enable_sm80_to_sm89INS1_16FlashAttnBwdSm80INS1_25CollectiveMainloopBwdSm80ILi2ELi2EN4cute5tupleIJNS5_1CILi64EEENS7_ILi128EEES8_EEENS_10bfloat16_tEfNS_4arch4Sm80ELb0ELb0ELb1ELb1ELb1ELb0ELb0ELb0ELi2ELi2ELi4ELi2ELb1EEENS1_24CollectiveEpilogueBwdGQAISA_fSD_Li256ELb1ELb1EEENS1_19SingleTileSchedulerILb1ELb0ELb0ELi128EEEEEEEEEvNT_6ParamsE$_ZN4cute3eso3ESOILb1ELb0EJNS_1CILi0EEES3_iS3_EEC2ERKS3_S6_RKiS6_)
        /*209b4*/ 	.word	0x00000000


	//----- nvinfo : EIATTR_FRAME_SIZE
	.align		4
.L_22270:
        /*209b8*/ 	.byte	0x04, 0x11
        /*209ba*/ 	.short	(.L_22272 - .L_22271)
	.align		4
.L_22271:
        /*209bc*/ 	.word	index@($_ZN7cutlass13device_kernelIN5flash19enable_sm80_to_sm89INS1_16FlashAttnBwdSm80INS1_25CollectiveMainloopBwdSm80ILi2ELi2EN4cute5tupleIJNS5_1CILi64EEENS7_ILi128EEES8_EEENS_10bfloat16_tEfNS_4arch4Sm80ELb0ELb0ELb1ELb1ELb1ELb0ELb0ELb0ELi2ELi2ELi4ELi2ELb1EEENS1_24CollectiveEpilogueBwdGQAISA_fSD_Li256ELb1ELb1EEENS1_19SingleTileSchedulerILb1ELb0ELb0ELi128EEEEEEEEEvNT_6ParamsE$_ZN4cute3eso3ESOILb1ELb0EJNS_1CILi0EEES3_iEEC2ERKS3_S6_RKi)
        /*209c0*/ 	.word	0x00000000


	//----- nvinfo : EIATTR_FRAME_SIZE
	.align		4
.L_22272:
        /*209c4*/ 	.byte	0x04, 0x11
        /*209c6*/ 	.short	(.L_22274 - .L_22273)
	.align		4
.L_22273:
        /*209c8*/ 	.word	index@($_ZN7cutlass13device_kernelIN5flash19enable_sm80_to_sm89INS1_16FlashAttnBwdSm80INS1_25CollectiveMainloopBwdSm80ILi2ELi2EN4cute5tupleIJNS5_1CILi64EEENS7_ILi128EEES8_EEENS_10bfloat16_tEfNS_4arch4Sm80ELb0ELb0ELb1ELb1ELb1ELb0ELb0ELb0ELi2ELi2ELi4ELi2ELb1EEENS1_24CollectiveEpilogueBwdGQAISA_fSD_Li256ELb1ELb1EEENS1_19SingleTileSchedulerILb1ELb0ELb0ELi128EEEEEEEEEvNT_6ParamsE$_ZN4cute3eso3ESOILb1ELb0EJNS_1CILi0EEES3_S3_iEEC2ERKS3_S6_S6_RKi)
        /*209cc*/ 	.word	0x00000000


	//----- nvinfo : EIATTR_FRAME_SIZE
	.align		4
.L_22274:
        /*209d0*/ 	.byte	0x04, 0x11
        /*209d2*/ 	.short	(.L_22276 - .L_22275)
	.align		4
.L_22275:
        /*209d4*/ 	.word	index@($_ZN7cutlass13device_kernelIN5flash19enable_sm80_to_sm89INS1_16FlashAttnBwdSm80INS1_25CollectiveMainloopBwdSm80ILi2ELi2EN4cute5tupleIJNS5_1CILi64EEENS7_ILi128EEES8_EEENS_10bfloat16_tEfNS_4arch4Sm80ELb0ELb0ELb1ELb1ELb1ELb0ELb0ELb0ELi2ELi2ELi4ELi2ELb1EEENS1_24CollectiveEpilogueBwdGQAISA_fSD_Li256ELb1ELb1EEENS1_19SingleTileSchedulerILb1ELb0ELb0ELi128EEEEEEEEEvNT_6ParamsE$_ZN4cute3eso3ESOILb1ELb0EJNS_10UnderscoreEiiEEC2ERKS2_RKiS7_)
        /*209d8*/ 	.word	0x00000000


	//----- nvinfo : EIATTR_FRAME_SIZE
	.align		4
.L_22276:
        /*209dc*/ 	.byte	0x04, 0x11
        /*209de*/ 	.short	(.L_22278 - .L_22277)
	.align		4
.L_22277:
        /*209e0*/ 	.word	index@($_ZN7cutlass13device_kernelIN5flash19enable_sm80_to_sm89INS1_16FlashAttnBwdSm80INS1_25CollectiveMainloopBwdSm80ILi2ELi2EN4cute5tupleIJNS5_1CILi64EEENS7_ILi128EEES8_EEENS_10bfloat16_tEfNS_4arch4Sm80ELb0ELb0ELb1ELb1ELb1ELb0ELb0ELb0ELi2ELi2ELi4ELi2ELb1EEENS1_24CollectiveEpilogueBwdGQAISA_fSD_Li256ELb1ELb1EEENS1_19SingleTileSchedulerILb1ELb0ELb0ELi128EEEEEEEEEvNT_6ParamsE$_ZN4cute3eso3ESOILb1ELb0EJNS_10UnderscoreEiEEC2ERKS2_RKi)
        /*209e4*/ 	.word	0x00000000


	//----- nvinfo : EIATTR_FRAME_SIZE
	.align		4
.L_22278:
        /*209e8*/ 	.byte	0x04, 0x11
        /*209ea*/ 	.short	(.L_22280 - .L_22279)
	.align		4
.L_22279:
        /*209ec*/ 	.word	index@($_ZN7cutlass13device_kernelIN5flash19enable_sm80_to_sm89INS1_16FlashAttnBwdSm80INS1_25CollectiveMainloopBwdSm80ILi2ELi2EN4cute5tupleIJNS5_1CILi64EEENS7_ILi128EEES8_EEENS_10bfloat16_tEfNS_4arch4Sm80ELb0ELb0ELb1ELb1ELb1ELb0ELb0ELb0ELi2ELi2ELi4ELi2ELb1EEENS1_24CollectiveEpilogueBwdGQAISA_fSD_Li256ELb1ELb1EEENS1_19SingleTileSchedulerILb1ELb0ELb0ELi128EEEEEEEEEvNT_6ParamsE$_ZN4cute3eso3ESOILb1ELb0EJNS_10UnderscoreES2_iEEC2ERKS2_S5_RKi)
        /*209f0*/ 	.word	0x00000000


	//----- nvinfo : EIATTR_FRAME_SIZE
	.align		4
.L_22280:
        /*209f4*/ 	.byte	0x04, 0x11
        /*209f6*/ 	.short	(.L_22282 - .L_22281)
	.align		4
.L_22281:
        /*209f8*/ 	.word	index@($_ZN7cutlass13device_kernelIN5flash19enable_sm80_to_sm89INS1_16FlashAttnBwdSm80INS1_25CollectiveMainloopBwdSm80ILi2ELi2EN4cute5tupleIJNS5_1CILi64EEENS7_ILi128EEES8_EEENS_10bfloat16_tEfNS_4arch4Sm80ELb0ELb0ELb1ELb1ELb1ELb0ELb0ELb0ELi2ELi2ELi4ELi2ELb1EEENS1_24CollectiveEpilogueBwdGQAISA_fSD_Li256ELb1ELb1EEENS1_19SingleTileSchedulerILb1ELb0ELb0ELi128EEEEEEEEEvNT_6ParamsE$_ZN4cute3eso3ESOILb1ELb0EJNS_10UnderscoreES2_S2_iEEC2ERKS2_S5_S5_RKi)
        /*209fc*/ 	.word	0x00000000


	//----- nvinfo : EIATTR_FRAME_SIZE
	.align		4
.L_22282:
        /*20a00*/ 	.byte	0x04, 0x11
        /*20a02*/ 	.short	(.L_22284 - .L_22283)
	.align		4
.L_22283:
        /*20a04*/ 	.word	index@($_ZN7cutlass13device_kernelIN5flash19enable_sm80_to_sm89INS1_16FlashAttnBwdSm80INS1_25CollectiveMainloopBwdSm80ILi2ELi2EN4cute5tupleIJNS5_1CILi64EEENS7_ILi128EEES8_EEENS_10bfloat16_tEfNS_4arch4Sm80ELb0ELb0ELb1ELb1ELb1ELb0ELb0ELb0ELi2ELi2ELi4ELi2ELb1EEENS1_24CollectiveEpilogueBwdGQAISA_fSD_Li256ELb1ELb1EEENS1_19SingleTileSchedulerILb1ELb0ELb0ELi128EEEEEEEEEvNT_6ParamsE$_ZN4cute3eso3ESOILb0ELb1EJlEEC2ERKl)
        /*20a08*/ 	.word	0x00000000


	//----- nvinfo : EIATTR_FRAME_SIZE
	.align		4
.L_22284:
        /*20a0c*/ 	.byte	0x04, 0x11
        /*20a0e*/ 	.short	(.L_22286 - .L_22285)
	.align		4
.L_22285:
        /*20a10*/ 	.word	index@($_ZN7cutlass13device_kernelIN5flash19enable_sm80_to_sm89INS1_16FlashAttnBwdSm80INS1_25CollectiveMainloopBwdSm80ILi2ELi2EN4cute5tupleIJNS5_1CILi64EEENS7_ILi128EEES8_EEENS_10bfloat16_tEfNS_4arch4Sm80ELb0ELb0ELb1ELb1ELb1ELb0ELb0ELb0ELi2ELi2ELi4ELi2ELb1EEENS1_24CollectiveEpilogueBwdGQAISA_fSD_Li256ELb1ELb1EEENS1_19SingleTileSchedulerILb1ELb0ELb0ELi128EEEEEEEEEvNT_6ParamsE$_ZN4cute3eso3ESOILb0ELb1EJiNS_1CILi0EEEEEC2ERKiRKS3_)
        /*20a14*/ 	.word	0x00000000


	//----- nvinfo : EIATTR_FRAME_SIZE
	.align		4
.L_22286:
        /*20a18*/ 	.byte	0x04, 0x11
        /*20a1a*/ 	.short	(.L_22288 - .L_22287)
	.align		4
.L_22287:
        /*20a1c*/ 	.word	index@($_ZN7cutlass13device_kernelIN5flash19enable_sm80_to_sm89INS1_16FlashAttnBwdSm80INS1_25CollectiveMainloopBwdSm80ILi2ELi2EN4cute5tupleIJNS5_1CILi64EEENS7_ILi128EEES8_EEENS_10bfloat16_tEfNS_4arch4Sm80ELb0ELb0ELb1ELb1ELb1ELb0ELb0ELb0ELi2ELi2ELi4ELi2ELb1EEENS1_24CollectiveEpilogueBwdGQAISA_fSD_Li256ELb1ELb1EEENS1_19SingleTileSchedulerILb1ELb0ELb0ELi128EEEEEEEEEvNT_6ParamsE$_ZN4cute3eso3ESOILb0ELb1EJiEEC2ERKi)
        /*20a20*/ 	.word	0x00000000


	//----- nvinfo : EIATTR_FRAME_SIZE
	.align		4
.L_22288:
        /*20a24*/ 	.byte	0x04, 0x11
        /*20a26*/ 	.short	(.L_22290 - .L_22289)
	.align		4
.L_22289:
        /*20a28*/ 	.word	index@($_ZN7cutlass13device_kernelIN5flash19enable_sm80_to_sm89INS1_16FlashAttnBwdSm80INS1_25CollectiveMainloopBwdSm80ILi2ELi2EN4cute5tupleIJNS5_1CILi64EEENS7_ILi128EEES8_EEENS_10bfloat16_tEfNS_4arch4Sm80ELb0ELb0ELb1ELb1ELb1ELb0ELb0ELb0ELi2ELi2ELi4ELi2ELb1EEENS1_24CollectiveEpilogueBwdGQAISA_fSD_Li256ELb1ELb1EEENS1_19SingleTileSchedulerILb1ELb0ELb0ELi128EEEEEEEEEvNT_6ParamsE$_ZN4cute3eso3ESOILb0ELb1EJNS_15ArithmeticTupleIJiiEEENS_1CILi0EEES5_S5_EEC2ERKS3_RKS5_SA_SA_)
        /*20a2c*/ 	.word	0x00000000


	//----- nvinfo : EIATTR_FRAME_SIZE
	.align		4
.L_22290:
        /*20a30*/ 	.byte	0x04, 0x11
        /*20a32*/ 	.short	(.L_22292 - .L_22291)
	.align		4
.L_22291:
        /*20a34*/ 	.word	index@($_ZN7cutlass13device_kernelIN5flash19enable_sm80_to_sm89INS1_16FlashAttnBwdSm80INS1_25CollectiveMainloopBwdSm80ILi2ELi2EN4cute5tupleIJNS5_1CILi64EEENS7_ILi128EEES8_EEENS_10bfloat16_tEfNS_4arch4Sm80ELb0ELb0ELb1ELb1ELb1ELb0ELb0ELb0ELi2ELi2ELi4ELi2ELb1EEENS1_24CollectiveEpilogueBwdGQAISA_fSD_Li256ELb1ELb1EEENS1_19SingleTileSchedulerILb1ELb0ELb0ELi128EEEEEEEEEvNT_6ParamsE$_ZN4cute3eso3ESOILb0ELb1EJNS_15ArithmeticTupleIJiiEEEEEC2ERKS3_)
        /*20a38*/ 	.word	0x00000000


	//----- nvinfo : EIATTR_FRAME_SIZE
	.align		4
.L_22292:
        /*20a3c*/ 	.byte	0x04, 0x11
        /*20a3e*/ 	.short	(.L_22294 - .L_22293)
	.align		4
.L_22293:
        /*20a40*/ 	.word	index@($_ZN7cutlass13device_kernelIN5flash19enable_sm80_to_sm89INS1_16FlashAttnBwdSm80INS1_25CollectiveMainloopBwdSm80ILi2ELi2EN4cute5tupleIJNS5_1CILi64EEENS7_ILi128EEES8_EEENS_10bfloat16_tEfNS_4arch4Sm80ELb0ELb0ELb1ELb1ELb1ELb0ELb0ELb0ELi2ELi2ELi4ELi2ELb1EEENS1_24CollectiveEpilogueBwdGQAISA_fSD_Li256ELb1ELb1EEENS1_19SingleTileSchedulerILb1ELb0ELb0ELi128EEEEEEEEEvNT_6ParamsE$_ZN4cute3eso3ESOILb0ELb1EJNS_15ArithmeticTupleIJiEEEEEC2ERKS3_)
        /*20a44*/ 	.word	0x00000000


	//----- nvinfo : EIATTR_FRAME_SIZE
	.align		4
.L_22294:
        /*20a48*/ 	.byte	0x04, 0x11
        /*20a4a*/ 	.short	(.L_22296 - .L_22295)
	.align		4
.L_22295:
        /*20a4c*/ 	.word	index@($_ZN7cutlass13device_kernelIN5flash19enable_sm80_to_sm89INS1_16FlashAttnBwdSm80INS1_25CollectiveMainloopBwdSm80ILi2ELi2EN4cute5tupleIJNS5_1CILi64EEENS7_ILi128EEES8_EEENS_10bfloat16_tEfNS_4arch4Sm80ELb0ELb0ELb1ELb1ELb1ELb0ELb0ELb0ELi2ELi2ELi4ELi2ELb1EEENS1_24CollectiveEpilogueBwdGQAISA_fSD_Li256ELb1ELb1EEENS1_19SingleTileSchedulerILb1ELb0ELb0ELi128EEEEEEEEEvNT_6ParamsE$_ZN4cute3eso3ESOILb0ELb1EJNS_15ArithmeticTupleIJNS_1CILi0EEEiEEEEEC2ERKS5_)
        /*20a50*/ 	.word	0x00000000


	//----- nvinfo : EIATTR_FRAME_SIZE
	.align		4
.L_22296:
        /*20a54*/ 	.byte	0x04, 0x11
        /*20a56*/ 	.short	(.L_22298 - .L_22297)
	.align		4
.L_22297:
        /*20a58*/ 	.word	index@($_ZN7cutlass13device_kernelIN5flash19enable_sm80_to_sm89INS1_16FlashAttnBwdSm80INS1_25CollectiveMainloopBwdSm80ILi2ELi2EN4cute5tupleIJNS5_1CILi64EEENS7_ILi128EEES8_EEENS_10bfloat16_tEfNS_4arch4Sm80ELb0ELb0ELb1ELb1ELb1ELb0ELb0ELb0ELi2ELi2ELi4ELi2ELb1EEENS1_24CollectiveEpilogueBwdGQAISA_fSD_Li256ELb1ELb1EEENS1_19SingleTileSchedulerILb1ELb0ELb0ELi128EEEEEEEEEvNT_6ParamsE$_ZN4cute3eso3ESOILb0ELb0EJiiEEC2ERKiS4_)
        /*20a5c*/ 	.word	0x00000000


	//----- nvinfo : EIATTR_FRAME_SIZE
	.align		4
.L_22298:
        /*20a60*/ 	.byte	0x04, 0x11
        /*20a62*/ 	.short	(.L_22300 - .L_22299)
	.align		4
.L_22299:
        /*20a64*/ 	.word	index@($_ZN7cutlass13device_kernelIN5flash19enable_sm80_to_sm89INS1_16FlashAttnBwdSm80INS1_25CollectiveMainloopBwdSm80ILi2ELi2EN4cute5tupleIJNS5_1CILi64EEENS7_ILi128EEES8_EEENS_10bfloat16_tEfNS_4arch4Sm80ELb0ELb0ELb1ELb1ELb1ELb0ELb0ELb0ELi2ELi2ELi4ELi2ELb1EEENS1_24CollectiveEpilogueBwdGQAISA_fSD_Li256ELb1ELb1EEENS1_19SingleTileSchedulerILb1ELb0ELb0ELi128EEEEEEEEEvNT_6ParamsE$_ZN4cute3eso3ESOILb0ELb0EJNS_6LayoutINS_5tupleIJNS3_IJNS_1CILi8EEENS4_ILi1EEEEEENS4_ILi2EEES6_EEENS3_IJNS3_IJS6_NS4_ILi0EEEEEElSA_EEEEElEEC2ERKSD_RKl)
        /*20a68*/ 	.word	0x00000000


	//----- nvinfo : EIATTR_FRAME_SIZE
	.align		4
.L_22300:
        /*20a6c*/ 	.byte	0x04, 0x11
        /*20a6e*/ 	.short	(.L_22302 - .L_22301)
	.align		4
.L_22301:
        /*20a70*/ 	.word	index@($_ZN7cutlass13device_kernelIN5flash19enable_sm80_to_sm89INS1_16FlashAttnBwdSm80INS1_25CollectiveMainloopBwdSm80ILi2ELi2EN4cute5tupleIJNS5_1CILi64EEENS7_ILi128EEES8_EEENS_10bfloat16_tEfNS_4arch4Sm80ELb0ELb0ELb1ELb1ELb1ELb0ELb0ELb0ELi2ELi2ELi4ELi2ELb1EEENS1_24CollectiveEpilogueBwdGQAISA_fSD_Li256ELb1ELb1EEENS1_19SingleTileSchedulerILb1ELb0ELb0ELi128EEEEEEEEEvNT_6ParamsE$_ZN4cute3eso3ESOILb0ELb0EJNS_6LayoutINS_5tupleIJNS3_IJNS_1CILi8EEENS4_ILi1EEEEEENS4_ILi2EEES6_EEENS3_IJNS3_IJS6_NS4_ILi0EEEEEElSA_EEEEENS_10ViewEngineINS_8gmem_ptrIPKN7cutlass10bfloat16_tEEEEEEEC2ERKSD_RKSL_)
        /*20a74*/ 	.word	0x00000000


	//----- nvinfo : EIATTR_FRAME_SIZE
	.align		4
.L_22302:
        /*20a78*/ 	.byte	0x04, 0x11
        /*20a7a*/ 	.short	(.L_22304 - .L_22303)
	.align		4
.L_22303:
        /*20a7c*/ 	.word	index@($_ZN7cutlass13device_kernelIN5flash19enable_sm80_to_sm89INS1_16FlashAttnBwdSm80INS1_25CollectiveMainloopBwdSm80ILi2ELi2EN4cute5tupleIJNS5_1CILi64EEENS7_ILi128EEES8_EEENS_10bfloat16_tEfNS_4arch4Sm80ELb0ELb0ELb1ELb1ELb1ELb0ELb0ELb0ELi2ELi2ELi4ELi2ELb1EEENS1_24CollectiveEpilogueBwdGQAISA_fSD_Li256ELb1ELb1EEENS1_19SingleTileSchedulerILb1ELb0ELb0ELi128EEEEEEEEEvNT_6ParamsE$_ZN4cute3eso3ESOILb0ELb0EJNS_5tupleIJiiEEEiiiEEC2ERKS3_RKiS8_S8_)
        /*20a80*/ 	.word	0x00000000


	//----- nvinfo : EIATTR_FRAME_SIZE
	.align		4
.L_22304:
        /*20a84*/ 	.byte	0x04, 0x11
        /*20a86*/ 	.short	(.L_22306 - .L_22305)
	.align		4
.L_22305:
        /*20a88*/ 	.word	index@($_ZN7cutlass13device_kernelIN5flash19enable_sm80_to_sm89INS1_16FlashAttnBwdSm80INS1_25CollectiveMainloopBwdSm80ILi2ELi2EN4cute5tupleIJNS5_1CILi64EEENS7_ILi128EEES8_EEENS_10bfloat16_tEfNS_4arch4Sm80ELb0ELb0ELb1ELb1ELb1ELb0ELb0ELb0ELi2ELi2ELi4ELi2ELb1EEENS1_24CollectiveEpilogueBwdGQAISA_fSD_Li256ELb1ELb1EEENS1_19SingleTileSchedulerILb1ELb0ELb0ELi128EEEEEEEEEvNT_6ParamsE$_ZN4cute3eso3ESOILb0ELb0EJNS_15ArithmeticTupleIJiiEEEiiiEEC2ERKS3_RKiS8_S8_)
        /*20a8c*/ 	.word	0x00000000


	//----- nvinfo : EIATTR_FRAME_SIZE
	.align		4
.L_22306:
        /*20a90*/ 	.byte	0x04, 0x11
        /*20a92*/ 	.short	(.L_22308 - .L_22307)
	.align		4
.L_22307:
        /*20a94*/ 	.word	index@($_ZN7cutlass13device_kernelIN5flash19enable_sm80_to_sm89INS1_16FlashAttnBwdSm80INS1_25CollectiveMainloopBwdSm80ILi2ELi2EN4cute5tupleIJNS5_1CILi64EEENS7_ILi128EEES8_EEENS_10bfloat16_tEfNS_4arch4Sm80ELb0ELb0ELb1ELb1ELb1ELb0ELb0ELb0ELi2ELi2ELi4ELi2ELb1EEENS1_24CollectiveEpilogueBwdGQAISA_fSD_Li256ELb1ELb1EEENS1_19SingleTileSchedulerILb1ELb0ELb0ELi128EEEEEEEEEvNT_6ParamsE$_ZN4cute12iter_adaptorIPfNS_8smem_ptrIS1_EEEC2ES1_)
        /*20a98*/ 	.word	0x00000000


	//----- nvinfo : EIATTR_FRAME_SIZE
	.align		4
.L_22308:
        /*20a9c*/ 	.byte	0x04, 0x11
        /*20a9e*/ 	.short	(.L_22310 - .L_22309)
	.align		4
.L_22309:
        /*20aa0*/ 	.word	index@($_ZN7cutlass13device_kernelIN5flash19enable_sm80_to_sm89INS1_16FlashAttnBwdSm80INS1_25CollectiveMainloopBwdSm80ILi2ELi2EN4cute5tupleIJNS5_1CILi64EEENS7_ILi128EEES8_EEENS_10bfloat16_tEfNS_4arch4Sm80ELb0ELb0ELb1ELb1ELb1ELb0ELb0ELb0ELi2ELi2ELi4ELi2ELb1EEENS1_24CollectiveEpilogueBwdGQAISA_fSD_Li256ELb1ELb1EEENS1_19SingleTileSchedulerILb1ELb0ELb0ELi128EEEEEEEEEvNT_6ParamsE$_ZN4cute12iter_adaptorIPN7cutlass9uint128_tENS_8smem_ptrIS3_EEEC2ES3_)
        /*20aa4*/ 	.word	0x00000000


	//----- nvinfo : EIATTR_FRAME_SIZE
	.align		4
.L_22310:
        /*20aa8*/ 	.byte	0x04, 0x11
        /*20aaa*/ 	.short	(.L_22312 - .L_22311)
	.align		4
.L_22311:
        /*20aac*/ 	.word	index@($_ZN7cutlass13device_kernelIN5flash19enable_sm80_to_sm89INS1_16FlashAttnBwdSm80INS1_25CollectiveMainloopBwdSm80ILi2ELi2EN4cute5tupleIJNS5_1CILi64EEENS7_ILi128EEES8_EEENS_10bfloat16_tEfNS_4arch4Sm80ELb0ELb0ELb1ELb1ELb1ELb0ELb0ELb0ELi2ELi2ELi4ELi2ELb1EEENS1_24CollectiveEpilogueBwdGQAISA_fSD_Li256ELb1ELb1EEENS1_19SingleTileSchedulerILb1ELb0ELb0ELi128EEEEEEEEEvNT_6ParamsE$_ZN4cute12iter_adaptorIPN7cutlass10bfloat16_tENS_8smem_ptrIS3_EEEC2ES3_)
        /*20ab0*/ 	.word	0x00000000


	//----- nvinfo : EIATTR_FRAME_SIZE
	.align		4
.L_22312:
        /*20ab4*/ 	.byte	0x04, 0x11
        /*20ab6*/ 	.short	(.L_22314 - .L_22313)
	.align		4
.L_22313:
        /*20ab8*/ 	.word	index@($_ZN7cutlass13device_kernelIN5flash19enable_sm80_to_sm89INS1_16FlashAttnBwdSm80INS1_25CollectiveMainloopBwdSm80ILi2ELi2EN4cute5tupleIJNS5_1CILi64EEENS7_ILi128EEES8_EEENS_10bfloat16_tEfNS_4arch4Sm80ELb0ELb0ELb1ELb1ELb1ELb0ELb0ELb0ELi2ELi2ELi4ELi2ELb1EEENS1_24CollectiveEpilogueBwdGQAISA_fSD_Li256ELb1ELb1EEENS1_19SingleTileSchedulerILb1ELb0ELb0ELi128EEEEEEEEEvNT_6ParamsE$_ZN4cute12iter_adaptorIPKfNS_8gmem_ptrIS2_EEEC2ES2_)
        /*20abc*/ 	.word	0x00000000


	//----- nvinfo : EIATTR_FRAME_SIZE
	.align		4
.L_22314:
        /*20ac0*/ 	.byte	0x04, 0x11
        /*20ac2*/ 	.short	(.L_22316 - .L_22315)
	.align		4
.L_22315:
        /*20ac4*/ 	.word	index@($_ZN7cutlass13device_kernelIN5flash19enable_sm80_to_sm89INS1_16FlashAttnBwdSm80INS1_25CollectiveMainloopBwdSm80ILi2ELi2EN4cute5tupleIJNS5_1CILi64EEENS7_ILi128EEES8_EEENS_10bfloat16_tEfNS_4arch4Sm80ELb0ELb0ELb1ELb1ELb1ELb0ELb0ELb0ELi2ELi2ELi4ELi2ELb1EEENS1_24CollectiveEpilogueBwdGQAISA_fSD_Li256ELb1ELb1EEENS1_19SingleTileSchedulerILb1ELb0ELb0ELi128EEEEEEEEEvNT_6ParamsE$_ZN4cute12iter_adaptorIPKN7cutlass9uint128_tENS_8gmem_ptrIS4_EEEC2ES4_)
        /*20ac8*/ 	.word	0x00000000


	//----- nvinfo : EIATTR_FRAME_SIZE
	.align		4
.L_22316:
        /*20acc*/ 	.byte	0x04, 0x11
        /*20ace*/ 	.short	(.L_22318 - .L_22317)
	.align		4
.L_22317:
        /*20ad0*/ 	.word	index@($_ZN7cutlass13device_kernelIN5flash19enable_sm80_to_sm89INS1_16FlashAttnBwdSm80INS1_25CollectiveMainloopBwdSm80ILi2ELi2EN4cute5tupleIJNS5_1CILi64EEENS7_ILi128EEES8_EEENS_10bfloat16_tEfNS_4arch4Sm80ELb0ELb0ELb1ELb1ELb1ELb0ELb0ELb0ELi2ELi2ELi4ELi2ELb1EEENS1_24CollectiveEpilogueBwdGQAISA_fSD_Li256ELb1ELb1EEENS1_19SingleTileSchedulerILb1ELb0ELb0ELi128EEEEEEEEEvNT_6ParamsE$_ZN4cute12iter_adaptorIPKN7cutlass10bfloat16_tENS_8gmem_ptrIS4_EEEC2ES4_)
        /*20ad4*/ 	.word	0x00000000


	//----- nvinfo : EIATTR_FRAME_SIZE
	.align		4
.L_22318:
        /*20ad8*/ 	.byte	0x04, 0x11
        /*20ada*/ 	.short	(.L_22320 - .L_22319)
	.align		4
.L_22319:
        /*20adc*/ 	.word	index@(_ZN7cutlass13device_kernelIN5flash19enable_sm80_to_sm89INS1_16FlashAttnBwdSm80INS1_25CollectiveMainloopBwdSm80ILi2ELi2EN4cute5tupleIJNS5_1CILi64EEENS7_ILi128EEES8_EEENS_10bfloat16_tEfNS_4arch4Sm80ELb0ELb0ELb1ELb1ELb1ELb0ELb0ELb0ELi2ELi2ELi4ELi2ELb1EEENS1_24CollectiveEpilogueBwdGQAISA_fSD_Li256ELb1ELb1EEENS1_19SingleTileSchedulerILb1ELb0ELb0ELi128EEEEEEEEEvNT_6ParamsE)
        /*20ae0*/ 	.word	0x000001b0


	//----- nvinfo : EIATTR_REGCOUNT
	.align		4
.L_22320:
        /*20ae4*/ 	.byte	0x04, 0x2f
        /*20ae6*/ 	.short	(.L_22322 - .L_22321)
	.align		4
.L_22321:
        /*20ae8*/ 	.word	index@(_ZN7cutlass13device_kernelIN5flash19enable_sm80_to_sm89INS1_16FlashAttnBwdSm80INS1_25CollectiveMainloopBwdSm80ILi2ELi2EN4cute5tupleIJNS5_1CILi64EEENS7_ILi128EEES8_EEENS_10bfloat16_tEfNS_4arch4Sm80ELb0ELb0ELb1ELb1ELb0ELb0ELb0ELb0ELi2ELi2ELi4ELi2ELb1EEENS1_24CollectiveEpilogueBwdGQAISA_fSD_Li256ELb1ELb0EEENS1_19SingleTileSchedulerILb1ELb0ELb0ELi128EEEEEEEEEvNT_6ParamsE)
        /*20aec*/ 	.word	0x000000f7


	//----- nvinfo : EIATTR_FRAME_SIZE
	.align		4
.L_22322:
        /*20af0*/ 	.byte	0x04, 0x11
        /*20af2*/ 	.short	(.L_22324 - .L_22323)
	.align		4
.L_22323:
        /*20af4*/ 	.word	index@($_ZN7cutlass13device_kernelIN5flash19enable_sm80_to_sm89INS1_16FlashAttnBwdSm80INS1_25CollectiveMainloopBwdSm80ILi2ELi2EN4cute5tupleIJNS5_1CILi64EEENS7_ILi128EEES8_EEENS_10bfloat16_tEfNS_4arch4Sm80ELb0ELb0ELb1ELb1ELb0ELb0ELb0ELb0ELi2ELi2ELi4ELi2ELb1EEENS1_24CollectiveEpilogueBwdGQAISA_fSD_Li256ELb1ELb0EEENS1_19SingleTileSchedulerILb1ELb0ELb0ELi128EEEEEEEEEvNT_6ParamsE$_ZZN5flash25CollectiveMainloopBwdSm80ILi2ELi2EN4cute5tupleIJNS1_1CILi64EEENS3_ILi128EEES4_EEEN7cutlass10bfloat16_tEfNS7_4arch4Sm80ELb0ELb0ELb1ELb1ELb0ELb0ELb0ELb0ELi2ELi2ELi4ELi2ELb1EE3mmaINS_16FlashAttnBwdSm80ISB_NS_24CollectiveEpilogueBwdGQAIS6_fSA_Li256ELb1ELb0EEENS_19SingleTileSchedulerILb1ELb0ELb0ELi128EEEE13SharedStorageENS1_6TensorINS1_11ArrayEngineIfLm32EEENS1_6LayoutINS2_IJNS2_IJNS3_ILi2EEESO_EEESO_NS3_ILi4EEEEEENS2_IJNS2_IJNS3_ILi1EEESO_EEESQ_NS3_ILi8EEEEEEEEEEEEbRKNSB_6ParamsERT0_S12_iNS2_IJiiiEEERT_ENKUliiE_clEii)
        /*20af8*/ 	.word	0x00000000


	//----- nvinfo : EIATTR_FRAME_SIZE
	.align		4
.L_22324:
        /*20afc*/ 	.byte	0x04, 0x11
        /*20afe*/ 	.short	(.L_22326 - .L_22325)
	.align		4
.L_22325:
        /*20b00*/ 	.word	index@($_ZN7cutlass13device_kernelIN5flash19enable_sm80_to_sm89INS1_16FlashAttnBwdSm80INS1_25CollectiveMainloopBwdSm80ILi2ELi2EN4cute5tupleIJNS5_1CILi64EEENS7_ILi128EEES8_EEENS_10bfloat16_tEfNS_4arch4Sm80ELb0ELb0ELb1ELb1ELb0ELb0ELb0ELb0ELi2ELi2ELi4ELi2ELb1EEENS1_24CollectiveEpilogueBwdGQAISA_fSD_Li256ELb1ELb0EEENS1_19SingleTileSchedulerILb1ELb0ELb0ELi128EEEEEEEEEvNT_6ParamsE$_ZZN5flash25CollectiveMainloopBwdSm80ILi2ELi2EN4cute5tupleIJNS1_1CILi64EEENS3_ILi128EEES4_EEEN7cutlass10bfloat16_tEfNS7_4arch4Sm80ELb0ELb0ELb1ELb1ELb0ELb0ELb0ELb0ELi2ELi2ELi4ELi2ELb1EE3mmaINS_16FlashAttnBwdSm80ISB_NS_24CollectiveEpilogueBwdGQAIS6_fSA_Li256ELb1ELb0EEENS_19SingleTileSchedulerILb1ELb0ELb0ELi128EEEE13SharedStorageENS1_6TensorINS1_11ArrayEngineIfLm32EEENS1_6LayoutINS2_IJNS2_IJNS3_ILi2EEESO_EEESO_NS3_ILi4EEEEEENS2_IJNS2_IJNS3_ILi1EEESO_EEESQ_NS3_ILi8EEEEEEEEEEEEbRKNSB_6ParamsERT0_S12_iNS2_IJiiiEEERT_ENKUliiE0_clEii)
        /*20b04*/ 	.word	0x00000000


	//----- nvinfo : EIATTR_FRAME_SIZE
	.align		4
.L_22326:
        /*20b08*/ 	.byte	0x04, 0x11
        /*20b0a*/ 	.short	(.L_22328 - .L_22327)
	.align		4
.L_22327:
        /*20b0c*/ 	.word	index@($_ZN7cutlass13device_kernelIN5flash19enable_sm80_to_sm89INS1_16FlashAttnBwdSm80INS1_25CollectiveMainloopBwdSm80ILi2ELi2EN4cute5tupleIJNS5_1CILi64EEENS7_ILi128EEES8_EEENS_10bfloat16_tEfNS_4arch4Sm80ELb0ELb0ELb1ELb1ELb0ELb0ELb0ELb0ELi2ELi2ELi4ELi2ELb1EEENS1_24CollectiveEpilogueBwdGQAISA_fSD_Li256ELb1ELb0EEENS1_19SingleTileSchedulerILb1ELb0ELb0ELi128EEEEEEEEEvNT_6ParamsE$_ZZN4cuteplIJiiEJNS_1CILi0EEES2_EEEDaRKNS_15ArithmeticTupleIJDpT_EEERKNS3_IJDpT0_EEEENKUlDpRKT_E_clIJiiEEEDaSH_)
        /*20b10*/ 	.word	0x00000000


	//----- nvinfo : EIATTR_FRAME_SIZE
	.align		4
.L_22328:
        /*20b14*/ 	.byte	0x04, 0x11
        /*20b16*/ 	.short	(.L_22330 - .L_22329)
	.align		4
.L_22329:
        /*20b18*/ 	.word	index@($_ZN7cutlass13device_kernelIN5flash19enable_sm80_to_sm89INS1_16FlashAttnBwdSm80INS1_25CollectiveMainloopBwdSm80ILi2ELi2EN4cute5tupleIJNS5_1CILi64EEENS7_ILi128EEES8_EEENS_10bfloat16_tEfNS_4arch4Sm80ELb0ELb0ELb1ELb1ELb0ELb0ELb0ELb0ELi2ELi2ELi4ELi2ELb1EEENS1_24CollectiveEpilogueBwdGQAISA_fSD_Li256ELb1ELb0EEENS1_19SingleTileSchedulerILb1ELb0ELb0ELi128EEEEEEEEEvNT_6ParamsE$_ZZN4cuteplIJiEJNS_1CILi0EEEiEEEDaRKNS_15ArithmeticTupleIJDpT_EEERKNS3_IJDpT0_EEEENKUlDpRKT_E_clIJiiEEEDaSH_)
        /*20b1c*/ 	.word	0x00000000


	//----- nvinfo : EIATTR_FRAME_SIZE
	.align		4
.L_22330:
        /*20b20*/ 	.byte	0x04, 0x11
        /*20b22*/ 	.short	(.L_22332 - .L_22331)
	.align		4
.L_22331:
        /*20b24*/ 	.word	index@($_ZN7cutlass13device_kernelIN5flash19enable_sm80_to_sm89INS1_16FlashAttnBwdSm80INS1_25CollectiveMainloopBwdSm80ILi2ELi2EN4cute5tupleIJNS5_1CILi64EEENS7_ILi128EEES8_EEENS_10bfloat16_tEfNS_4arch4Sm80ELb0ELb0ELb1ELb1ELb0ELb0ELb0ELb0ELi2ELi2ELi4ELi2ELb1EEENS1_24CollectiveEpilogueBwdGQAISA_fSD_Li256ELb1ELb0EEENS1_19SingleTileSchedulerILb1ELb0ELb0ELi128EEEEEEEEEvNT_6ParamsE$_ZZN4cuteplIJiEJNS_1CILi0EEEEEEDaRKNS_15ArithmeticTupleIJDpT_EEERKNS3_IJDpT0_EEEENKUlDpRKT_E_clIJiEEEDaSH_)
        /*20b28*/ 	.word	0x00000000


	//----- nvinfo : EIATTR_FRAME_SIZE
	.align		4
.L_22332:
        /*20b2c*/ 	.byte	0x04, 0x11
        /*20b2e*/ 	.short	(.L_22334 - .L_22333)
	.align		4
.L_22333:
        /*20b30*/ 	.word	index@($_ZN7cutlass13device_kernelIN5flash19enable_sm80_to_sm89INS1_16FlashAttnBwdSm80INS1_25CollectiveMainloopBwdSm80ILi2ELi2EN4cute5tupleIJNS5_1CILi64EEENS7_ILi128EEES8_EEENS_10bfloat16_tEfNS_4arch4Sm80ELb0ELb0ELb1ELb1ELb0ELb0ELb0ELb0ELi2ELi2ELi4ELi2ELb1EEENS1_24CollectiveEpilogueBwdGQAISA_fSD_Li256ELb1ELb0EEENS1_19SingleTileSchedulerILb1ELb0ELb0ELi128EEEEEEEEEvNT_6ParamsE$_ZZN4cuteplIJNS_1CILi0EEEiEJS2_S2_iiEEEDaRKNS_15ArithmeticTupleIJDpT_EEERKNS3_IJDpT0_EEEENKUlDpRKT_E_clIJS2_iiiEEEDaSH_)
        /*20b34*/ 	.word	0x00000000


	//----- nvinfo : EIATTR_FRAME_SIZE
	.align		4
.L_22334:
        /*20b38*/ 	.byte	0x04, 0x11
        /*20b3a*/ 	.short	(.L_22336 - .L_22335)
	.align		4
.L_22335:
        /*20b3c*/ 	.word	index@($_ZN7cutlass13device_kernelIN5flash19enable_sm80_to_sm89INS1_16FlashAttnBwdSm80INS1_25CollectiveMainloopBwdSm80ILi2ELi2EN4cute5tupleIJNS5_1CILi64EEENS7_ILi128EEES8_EEENS_10bfloat16_tEfNS_4arch4Sm80ELb0ELb0ELb1ELb1ELb0ELb0ELb0ELb0ELi2ELi2ELi4ELi2ELb1EEENS1_24CollectiveEpilogueBwdGQAISA_fSD_Li256ELb1ELb0EEENS1_19SingleTileSchedulerILb1ELb0ELb0ELi128EEEEEEEEEvNT_6ParamsE$_ZZN4cuteplIJNS_1CILi0EEES2_iEJS2_S2_S2_iEEEDaRKNS_15ArithmeticTupleIJDpT_EEERKNS3_IJDpT0_EEEENKUlDpRKT_E_clIJS2_S2_iiEEEDaSH_)
        /*20b40*/ 	.word	0x00000000


	//----- nvinfo : EIATTR_FRAME_SIZE
	.align		4
.L_22336:
        /*20b44*/ 	.byte	0x04, 0x11
        /*20b46*/ 	.short	(.L_22338 - .L_22337)
	.align		4
.L_22337:
        /*20b48*/ 	.word	index@($_ZN7cutlass13device_kernelIN5flash19enable_sm80_to_sm89INS1_16FlashAttnBwdSm80INS1_25CollectiveMainloopBwdSm80ILi2ELi2EN4cute5tupleIJNS5_1CILi64EEENS7_ILi128EEES8_EEENS_10bfloat16_tEfNS_4arch4Sm80ELb0ELb0ELb1ELb1ELb0ELb0ELb0ELb0ELi2ELi2ELi4ELi2ELb1EEENS1_24CollectiveEpilogueBwdGQAISA_fSD_Li256ELb1ELb0EEENS1_19SingleTileSchedulerILb1ELb0ELb0ELi128EEEEEEEEEvNT_6ParamsE$_ZZN4cuteplIJNS_1CILi0EEES2_EJiS2_EEEDaRKNS_15ArithmeticTupleIJDpT_EEERKNS3_IJDpT0_EEEENKUlDpRKT_E_clIJiS2_EEEDaSH_)
        /*20b4c*/ 	.word	0x00000000


	//----- nvinfo : EIATTR_FRAME_SIZE
	.align		4
.L_22338:
        /*20b50*/ 	.byte	0x04, 0x11
        /*20b52*/ 	.short	(.L_22340 - .L_22339)
	.align		4
.L_22339:
        /*20b54*/ 	.word	index@($_ZN7cutlass13device_kernelIN5flash19enable_sm80_to_sm89INS1_16FlashAttnBwdSm80INS1_25CollectiveMainloopBwdSm80ILi2ELi2EN4cute5tupleIJNS5_1CILi64EEENS7_ILi128EEES8_EEENS_10bfloat16_tEfNS_4arch4Sm80ELb0ELb0ELb1ELb1ELb0ELb0ELb0ELb0ELi2ELi2ELi4ELi2ELb1EEENS1_24CollectiveEpilogueBwdGQAISA_fSD_Li256ELb1ELb0EEENS1_19SingleTileSchedulerILb1ELb0ELb0ELi128EEEEEEEEEvNT_6ParamsE$_ZZN4cuteplIJNS_1CILi0EEES2_EJiEEEDaRKNS_15ArithmeticTupleIJDpT_EEERKNS3_IJDpT0_EEEENKUlDpRKT_E_clIJiS2_EEEDaSH_)
        /*20b58*/ 	.word	0x00000000


	//----- nvinfo : EIATTR_FRAME_SIZE
	.align		4
.L_22340:
        /*20b5c*/ 	.byte	0x04, 0x11
        /*20b5e*/ 	.short	(.L_22342 - .L_22341)
	.align		4
.L_22341:
        /*20b60*/ 	.word	index@($_ZN7cutlass13device_kernelIN5flash19enable_sm80_to_sm89INS1_16FlashAttnBwdSm80INS1_25CollectiveMainloopBwdSm80ILi2ELi2EN4cute5tupleIJNS5_1CILi64EEENS7_ILi128EEES8_EEENS_10bfloat16_tEfNS_4arch4Sm80ELb0ELb0ELb1ELb1ELb0ELb0ELb0ELb0ELi2ELi2ELi4ELi2ELb1EEENS1_24CollectiveEpilogueBwdGQAISA_fSD_Li256ELb1ELb0EEENS1_19SingleTileSchedulerILb1ELb0ELb0ELi128EEEEEEEEEvNT_6ParamsE$_ZZN4cuteplIJNS_15ArithmeticTupleIJiiEEEEJNS_1CILi0EEEiiiEEEDaRKNS1_IJDpT_EEERKNS1_IJDpT0_EEEENKUlDpRKT_E_clIJS2_iiiEEEDaSI_)
        /*20b64*/ 	.word	0x00000000


	//----- nvinfo : EIATTR_FRAME_SIZE
	.align		4
.L_22342:
        /*20b68*/ 	.byte	0x04, 0x11
        /*20b6a*/ 	.short	(.L_22344 - .L_22343)
	.align		4
.L_22343:
        /*20b6c*/ 	.word	index@($_ZN7cutlass13device_kernelIN5flash19enable_sm80_to_sm89INS1_16FlashAttnBwdSm80INS1_25CollectiveMainloopBwdSm80ILi2ELi2EN4cute5tupleIJNS5_1CILi64EEENS7_ILi128EEES8_EEENS_10bfloat16_tEfNS_4arch4Sm80ELb0ELb0ELb1ELb1ELb0ELb0ELb0ELb0ELi2ELi2ELi4ELi2ELb1EEENS1_24CollectiveEpilogueBwdGQAISA_fSD_Li256ELb1ELb0EEENS1_19SingleTileSchedulerILb1ELb0ELb0ELi128EEEEEEEEEvNT_6ParamsE$_ZZN4cuteplIJNS_15ArithmeticTupleIJiEEEEJNS1_IJNS_1CILi0EEEiEEEEEEDaRKNS1_IJDpT_EEERKNS1_IJDpT0_EEEENKUlDpRKT_E_clIJNS1_IJiiEEEEEEDaSJ_)
        /*20b70*/ 	.word	0x00000000


	//----- nvinfo : EIATTR_FRAME_SIZE
	.align		4
.L_22344:
        /*20b74*/ 	.byte	0x04, 0x11
        /*20b76*/ 	.short	(.L_22346 - .L_22345)
	.align		4
.L_22345:
        /*20b78*/ 	.word	index@($_ZN7cutlass13device_kernelIN5flash19enable_sm80_to_sm89INS1_16FlashAttnBwdSm80INS1_25CollectiveMainloopBwdSm80ILi2ELi2EN4cute5tupleIJNS5_1CILi64EEENS7_ILi128EEES8_EEENS_10bfloat16_tEfNS_4arch4Sm80ELb0ELb0ELb1ELb1ELb0ELb0ELb0ELb0ELi2ELi2ELi4ELi2ELb1EEENS1_24CollectiveEpilogueBwdGQAISA_fSD_Li256ELb1ELb0EEENS1_19SingleTileSchedulerILb1ELb0ELb0ELi128EEEEEEEEEvNT_6ParamsE$_ZZN4cute9transformINS_15ArithmeticTupleIJiiEEEZNS_14transform_leafIS2_RNS_8identityEEEDaRKT_OT0_EUlRKT_E_EEDaS8_SA_ENKUlDpSD_E_clIJiiEEEDaSF_)
        /*20b7c*/ 	.word	0x00000000


	//----- nvinfo : EIATTR_FRAME_SIZE
	.align		4
.L_22346:
        /*20b80*/ 	.byte	0x04, 0x11
        /*20b82*/ 	.short	(.L_22348 - .L_22347)
	.align		4
.L_22347:
        /*20b84*/ 	.word	index@($_ZN7cutlass13device_kernelIN5flash19enable_sm80_to_sm89INS1_16FlashAttnBwdSm80INS1_25CollectiveMainloopBwdSm80ILi2ELi2EN4cute5tupleIJNS5_1CILi64EEENS7_ILi128EEES8_EEENS_10bfloat16_tEfNS_4arch4Sm80ELb0ELb0ELb1ELb1ELb0ELb0ELb0ELb0ELi2ELi2ELi4ELi2ELb1EEENS1_24CollectiveEpilogueBwdGQAISA_fSD_Li256ELb1ELb0EEENS1_19SingleTileSchedulerILb1ELb0ELb0ELi128EEEEEEEEEvNT_6ParamsE$_ZZN4cute9transformINS_15ArithmeticTupleIJNS1_IJiiEEEiiiEEEZNS_14transform_leafIS3_NS_8identityEEEDaRKT_OT0_EUlRKT_E_EEDaS8_SA_ENKUlDpSD_E_clIJNS_5tupleIJiiEEEiiiEEEDaSF_)
        /*20b88*/ 	.word	0x00000000


	//----- nvinfo : EIATTR_FRAME_SIZE
	.align		4
.L_22348:
        /*20b8c*/ 	.byte	0x04, 0x11
        /*20b8e*/ 	.short	(.L_22350 - .L_22349)
	.align		4
.L_22349:
        /*20b90*/ 	.word	index@($_ZN7cutlass13device_kernelIN5flash19enable_sm80_to_sm89INS1_16FlashAttnBwdSm80INS1_25CollectiveMainloopBwdSm80ILi2ELi2EN4cute5tupleIJNS5_1CILi64EEENS7_ILi128EEES8_EEENS_10bfloat16_tEfNS_4arch4Sm80ELb0ELb0ELb1ELb1ELb0ELb0ELb0ELb0ELi2ELi2ELi4ELi2ELb1EEENS1_24CollectiveEpilogueBwdGQAISA_fSD_Li256ELb1ELb0EEENS1_19SingleTileSchedulerILb1ELb0ELb0ELi128EEEEEEEEEvNT_6ParamsE$_ZZN4cute7idx2crdINS_5tupleIJiEEENS1_IJNS1_IJNS1_IJNS_1CILi8EEENS3_ILi2EEEEEES5_S5_NS3_ILi4EEEEEEEEEEEDaRKT_RKT0_ENKUlRKT_RKT0_E_clIiS8_EEDaSI_SL_)
        /*20b94*/ 	.word	0x00000000


	//----- nvinfo : EIATTR_FRAME_SIZE
	.align		4
.L_22350:
        /*20b98*/ 	.byte	0x04, 0x11
        /*20b9a*/ 	.short	(.L_22352 - .L_22351)
	.align		4
.L_22351:
        /*20b9c*/ 	.word	index@($_ZN7cutlass13device_kernelIN5flash19enable_sm80_to_sm89INS1_16FlashAttnBwdSm80INS1_25CollectiveMainloopBwdSm80ILi2ELi2EN4cute5tupleIJNS5_1CILi64EEENS7_ILi128EEES8_EEENS_10bfloat16_tEfNS_4arch4Sm80ELb0ELb0ELb1ELb1ELb0ELb0ELb0ELb0ELi2ELi2ELi4ELi2ELb1EEENS1_24CollectiveEpilogueBwdGQAISA_fSD_Li256ELb1ELb0EEENS1_19SingleTileSchedulerILb1ELb0ELb0ELi128EEEEEEEEEvNT_6ParamsE$_ZZN4cute7idx2crdINS_5tupleIJiEEENS1_IJNS1_IJNS1_IJNS_1CILi8EEENS3_ILi2EEEEEES5_NS3_ILi4EEES5_EEEEEEEEDaRKT_RKT0_ENKUlRKT_RKT0_E_clIiS8_EEDaSI_SL_)
        /*20ba0*/ 	.word	0x00000000


	//----- nvinfo : EIATTR_FRAME_SIZE
	.align		4
.L_22352:
        /*20ba4*/ 	.byte	0x04, 0x11
        /*20ba6*/ 	.short	(.L_22354 - .L_22353)
	.align		4
.L_22353:
        /*20ba8*/ 	.word	index@($_ZN7cutlass13device_kernelIN5flash19enable_sm80_to_sm89INS1_16FlashAttnBwdSm80INS1_25CollectiveMainloopBwdSm80ILi2ELi2EN4cute5tupleIJNS5_1CILi64EEENS7_ILi128EEES8_EEENS_10bfloat16_tEfNS_4arch4Sm80ELb0ELb0ELb1ELb1ELb0ELb0ELb0ELb0ELi2ELi2ELi4ELi2ELb1EEENS1_24CollectiveEpilogueBwdGQAISA_fSD_Li256ELb1ELb0EEENS1_19SingleTileSchedulerILb1ELb0ELb0ELi128EEEEEEEEEvNT_6ParamsE$_ZZN4cute5sliceINS_5tupleIJNS_10UnderscoreES2_S2_iEEENS1_IJNS1_IJNS_1CILi1EEENS4_ILi0EEEEEElS6_lEEEEEDaRKT_RKT0_ENKUlRKT_RKT0_E_clIS2_lEEDaSH_SK_)
        /*20bac*/ 	.word	0x00000000


	//----- nvinfo : EIATTR_FRAME_SIZE
	.align		4
.L_22354:
        /*20bb0*/ 	.byte	0x04, 0x11
        /*20bb2*/ 	.short	(.L_22356 - .L_22355)
	.align		4
.L_22355:
        /*20bb4*/ 	.word	index@($_ZN7cutlass13device_kernelIN5flash19enable_sm80_to_sm89INS1_16FlashAttnBwdSm80INS1_25CollectiveMainloopBwdSm80ILi2ELi2EN4cute5tupleIJNS5_1CILi64EEENS7_ILi128EEES8_EEENS_10bfloat16_tEfNS_4arch4Sm80ELb0ELb0ELb1ELb1ELb0ELb0ELb0ELb0ELi2ELi2ELi4ELi2ELb1EEENS1_24CollectiveEpilogueBwdGQAISA_fSD_Li256ELb1ELb0EEENS1_19SingleTileSchedulerILb1ELb0ELb0ELi128EEEEEEEEEvNT_6ParamsE$_ZZN4cute19as_arithmetic_tupleINS_15ArithmeticTupleIJiiEEEEEDaRKT_ENKUlRKT_E_clIiEEDaS8_)
        /*20bb8*/ 	.word	0x00000000


	//----- nvinfo : EIATTR_FRAME_SIZE
	.align		4
.L_22356:
        /*20bbc*/ 	.byte	0x04, 0x11
        /*20bbe*/ 	.short	(.L_22358 - .L_22357)
	.align		4
.L_22357:
        /*20bc0*/ 	.word	index@($_ZN7cutlass13device_kernelIN5flash19enable_sm80_to_sm89INS1_16FlashAttnBwdSm80INS1_25CollectiveMainloopBwdSm80ILi2ELi2EN4cute5tupleIJNS5_1CILi64EEENS7_ILi128EEES8_EEENS_10bfloat16_tEfNS_4arch4Sm80ELb0ELb0ELb1ELb1ELb0ELb0ELb0ELb0ELi2ELi2ELi4ELi2ELb1EEENS1_24CollectiveEpilogueBwdGQAISA_fSD_Li256ELb1ELb0EEENS1_19SingleTileSchedulerILb1ELb0ELb0ELi128EEEEEEEEEvNT_6ParamsE$_ZZN4cute19as_arithmetic_tupleINS_15ArithmeticTupleIJiiEEEEEDaRKT_ENKUlDpRKT_E_clIJiiEEEDaS9_)
        /*20bc4*/ 	.word	0x00000000


	//----- nvinfo : EIATTR_FRAME_SIZE
	.align		4
.L_22358:
        /*20bc8*/ 	.byte	0x04, 0x11
        /*20bca*/ 	.short	(.L_22360 - .L_22359)
	.align		4
.L_22359:
        /*20bcc*/ 	.word	index@($_ZN7cutlass13device_kernelIN5flash19enable_sm80_to_sm89INS1_16FlashAttnBwdSm80INS1_25CollectiveMainloopBwdSm80ILi2ELi2EN4cute5tupleIJNS5_1CILi64EEENS7_ILi128EEES8_EEENS_10bfloat16_tEfNS_4arch4Sm80ELb0ELb0ELb1ELb1ELb0ELb0ELb0ELb0ELi2ELi2ELi4ELi2ELb1EEENS1_24CollectiveEpilogueBwdGQAISA_fSD_Li256ELb1ELb0EEENS1_19SingleTileSchedulerILb1ELb0ELb0ELi128EEEEEEEEEvNT_6ParamsE$_ZZN4cute19as_arithmetic_tupleINS_15ArithmeticTupleIJNS1_IJiiEEEiiiEEEEEDaRKT_ENKUlRKT_E_clIiEEDaS9_)
        /*20bd0*/ 	.word	0x00000000


	//----- nvinfo : EIATTR_FRAME_SIZE
	.align		4
.L_22360:
        /*20bd4*/ 	.byte	0x04, 0x11
        /*20bd6*/ 	.short	(.L_22362 - .L_22361)
	.align		4
.L_22361:
        /*20bd8*/ 	.word	index@($_ZN7cutlass13device_kernelIN5flash19enable_sm80_to_sm89INS1_16FlashAttnBwdSm80INS1_25CollectiveMainloopBwdSm80ILi2ELi2EN4cute5tupleIJNS5_1CILi64EEENS7_ILi128EEES8_EEENS_10bfloat16_tEfNS_4arch4Sm80ELb0ELb0ELb1ELb1ELb0ELb0ELb0ELb0ELi2ELi2ELi4ELi2ELb1EEENS1_24CollectiveEpilogueBwdGQAISA_fSD_Li256ELb1ELb0EEENS1_19SingleTileSchedulerILb1ELb0ELb0ELi128EEEEEEEEEvNT_6ParamsE$_ZZN4cute19as_arithmetic_tupleINS_15ArithmeticTupleIJNS1_IJiiEEEiiiEEEEEDaRKT_ENKUlRKT_E_clIS2_EEDaS9_)
        /*20bdc*/ 	.word	0x00000000


	//----- nvinfo : EIATTR_FRAME_SIZE
	.align		4
.L_22362:
        /*20be0*/ 	.byte	0x04, 0x11
        /*20be2*/ 	.short	(.L_22364 - .L_22363)
	.align		4
.L_22363:
        /*20be4*/ 	.word	index@($_ZN7cutlass13device_kernelIN5flash19enable_sm80_to_sm89INS1_16FlashAttnBwdSm80INS1_25CollectiveMainloopBwdSm80ILi2ELi2EN4cute5tupleIJNS5_1CILi64EEENS7_ILi128EEES8_EEENS_10bfloat16_tEfNS_4arch4Sm80ELb0ELb0ELb1ELb1ELb0ELb0ELb0ELb0ELi2ELi2ELi4ELi2ELb1EEENS1_24CollectiveEpilogueBwdGQAISA_fSD_Li256ELb1ELb0EEENS1_19SingleTileSchedulerILb1ELb0ELb0ELi128EEEEEEEEEvNT_6ParamsE$_ZZN4cute19as_arithmetic_tupleINS_15ArithmeticTupleIJNS1_IJiiEEEiiiEEEEEDaRKT_ENKUlDpRKT_E_clIJS2_iiiEEEDaSA_)
        /*20be8*/ 	.word	0x00000000


	//----- nvinfo : EIATTR_FRAME_SIZE
	.align		4
.L_22364:
        /*20bec*/ 	.byte	0x04, 0x11
        /*20bee*/ 	.short	(.L_22366 - .L_22365)
	.align		4
.L_22365:
        /*20bf0*/ 	.word	index@($_ZN7cutlass13device_kernelIN5flash19enable_sm80_to_sm89INS1_16FlashAttnBwdSm80INS1_25CollectiveMainloopBwdSm80ILi2ELi2EN4cute5tupleIJNS5_1CILi64EEENS7_ILi128EEES8_EEENS_10bfloat16_tEfNS_4arch4Sm80ELb0ELb0ELb1ELb1ELb0ELb0ELb0ELb0ELi2ELi2ELi4ELi2ELb1EEENS1_24CollectiveEpilogueBwdGQAISA_fSD_Li256ELb1ELb0EEENS1_19SingleTileSchedulerILb1ELb0ELb0ELi128EEEEEEEEEvNT_6ParamsE$_ZZN4cute14transform_leafINS_15ArithmeticTupleIJiiEEERNS_8identityEEEDaRKT_OT0_ENKUlRKT_E_clIiEEDaSC_)
        /*20bf4*/ 	.word	0x00000000


	//----- nvinfo : EIATTR_FRAME_SIZE
	.align		4
.L_22366:
        /*20bf8*/ 	.byte	0x04, 0x11
        /*20bfa*/ 	.short	(.L_22368 - .L_22367)
	.align		4
.L_22367:
        /*20bfc*/ 	.word	index@($_ZN7cutlass13device_kernelIN5flash19enable_sm80_to_sm89INS1_16FlashAttnBwdSm80INS1_25CollectiveMainloopBwdSm80ILi2ELi2EN4cute5tupleIJNS5_1CILi64EEENS7_ILi128EEES8_EEENS_10bfloat16_tEfNS_4arch4Sm80ELb0ELb0ELb1ELb1ELb0ELb0ELb0ELb0ELi2ELi2ELi4ELi2ELb1EEENS1_24CollectiveEpilogueBwdGQAISA_fSD_Li256ELb1ELb0EEENS1_19SingleTileSchedulerILb1ELb0ELb0ELi128EEEEEEEEEvNT_6ParamsE$_ZZN4cute14transform_leafINS_15ArithmeticTupleIJNS1_IJiiEEEiiiEEENS_8identityEEEDaRKT_OT0_ENKUlRKT_E_clIiEEDaSC_)
        /*20c00*/ 	.word	0x00000000


	//----- nvinfo : EIATTR_FRAME_SIZE
	.align		4
.L_22368:
        /*20c04*/ 	.byte	0x04, 0x11
        /*20c06*/ 	.short	(.L_22370 - .L_22369)
	.align		4
.L_22369:
        /*20c08*/ 	.word	index@($_ZN7cutlass13device_kernelIN5flash19enable_sm80_to_sm89INS1_16FlashAttnBwdSm80INS1_25CollectiveMainloopBwdSm80ILi2ELi2EN4cute5tupleIJNS5_1CILi64EEENS7_ILi128EEES8_EEENS_10bfloat16_tEfNS_4arch4Sm80ELb0ELb0ELb1ELb1ELb0ELb0ELb0ELb0ELi2ELi2ELi4ELi2ELb1EEENS1_24CollectiveEpilogueBwdGQAISA_fSD_Li256ELb1ELb0EEENS1_19SingleTileSchedulerILb1ELb0ELb0ELi128EEEEEEEEEvNT_6ParamsE$_ZZN4cute14transform_leafINS_15ArithmeticTupleIJNS1_IJiiEEEiiiEEENS_8identityEEEDaRKT_OT0_ENKUlRKT_E_clIS2_EEDaSC_)
        /*20c0c*/ 	.word	0x00000000


	//----- nvinfo : EIATTR_FRAME_SIZE
	.align		4
.L_22370:
        /*20c10*/ 	.byte	0x04, 0x11
        /*20c12*/ 	.short	(.L_22372 - .L_22371)
	.align		4
.L_22371:
        /*20c14*/ 	.word	index@($_ZN7cutlass13device_kernelIN5flash19enable_sm80_to_sm89INS1_16FlashAttnBwdSm80INS1_25CollectiveMainloopBwdSm80ILi2ELi2EN4cute5tupleIJNS5_1CILi64EEENS7_ILi128EEES8_EEENS_10bfloat16_tEfNS_4arch4Sm80ELb0ELb0ELb1ELb1ELb0ELb0ELb0ELb0ELi2ELi2ELi4ELi2ELb1EEENS1_24CollectiveEpilogueBwdGQAISA_fSD_Li256ELb1ELb0EEENS1_19SingleTileSchedulerILb1ELb0ELb0ELi128EEEEEEEEEvNT_6ParamsE$_ZZN4cute12filter_tupleINS_5tupleIJNS_10UnderscoreES2_S2_iEEENS1_IJNS1_IJNS_1CILi1EEENS4_ILi0EEEEEElS6_lEEEZNS_5sliceIS3_S8_EEDaRKT_RKT0_EUlRKT_RKT0_E_EEDaSC_SF_OT1_ENKUlDpSI_E_clIJNS1_IJS7_EEENS1_IJlEEENS1_IJS6_EEENS1_IJEEEEEEDaSP_)
        /*20c18*/ 	.word	0x00000000


	//----- nvinfo : EIATTR_FRAME_SIZE
	.align		4
.L_22372:
        /*20c1c*/ 	.byte	0x04, 0x11
        /*20c1e*/ 	.short	(.L_22374 - .L_22373)
	.align		4
.L_22373:
        /*20c20*/ 	.word	index@($_ZN7cutlass13device_kernelIN5flash19enable_sm80_to_sm89INS1_16FlashAttnBwdSm80INS1_25CollectiveMainloopBwdSm80ILi2ELi2EN4cute5tupleIJNS5_1CILi64EEENS7_ILi128EEES8_EEENS_10bfloat16_tEfNS_4arch4Sm80ELb0ELb0ELb1ELb1ELb0ELb0ELb0ELb0ELi2ELi2ELi4ELi2ELb1EEENS1_24CollectiveEpilogueBwdGQAISA_fSD_Li256ELb1ELb0EEENS1_19SingleTileSchedulerILb1ELb0ELb0ELi128EEEEEEEEEvNT_6ParamsE$_ZN73_INTERNAL_24fd9406_37_flash_bwd_hdim64_bf16_softcap_sm80_cu_8e232a79_330724__cvta_generic_to_sharedEPKv)
        /*20c24*/ 	.word	0x00000000


	//----- nvinfo : EIATTR_FRAME_SIZE
	.align		4
.L_22374:
        /*20c28*/ 	.byte	0x04, 0x11
        /*20c2a*/ 	.short	(.L_22376 - .L_22375)
	.align		4
.L_22375:
        /*20c2c*/ 	.word	index@($_ZN7cutlass13device_kernelIN5flash19enable_sm80_to_sm89INS1_16FlashAttnBwdSm80INS1_25CollectiveMainloopBwdSm80ILi2ELi2EN4cute5tupleIJNS5_1CILi64EEENS7_ILi128EEES8_EEENS_10bfloat16_tEfNS_4arch4Sm80ELb0ELb0ELb1ELb1ELb0ELb0ELb0ELb0ELi2ELi2ELi4ELi2ELb1EEENS1_24CollectiveEpilogueBwdGQAISA_fSD_Li256ELb1ELb0EEENS1_19SingleTileSchedulerILb1ELb0ELb0ELi128EEEEEEEEEvNT_6ParamsE$_ZN4cute8smem_ptrIPfECI1NS_12iter_adaptorIS1_S2_EEES1_)
        /*20c30*/ 	.word	0x00000000


	//----- nvinfo : EIATTR_FRAME_SIZE
	.align		4
.L_22376:
        /*20c34*/ 	.byte	0x04, 0x11
        /*20c36*/ 	.short	(.L_22378 - .L_22377)
	.align		4
.L_22377:
        /*20c38*/ 	.word	index@($_ZN7cutlass13device_kernelIN5flash19enable_sm80_to_sm89INS1_16FlashAttnBwdSm80INS1_25CollectiveMainloopBwdSm80ILi2ELi2EN4cute5tupleIJNS5_1CILi64EEENS7_ILi128EEES8_EEENS_10bfloat16_tEfNS_4arch4Sm80ELb0ELb0ELb1ELb1ELb0ELb0ELb0ELb0ELi2ELi2ELi4ELi2ELb1EEENS1_24CollectiveEpilogueBwdGQAISA_fSD_Li256ELb1ELb0EEENS1_19SingleTileSchedulerILb1ELb0ELb0ELi128EEEEEEEEEvNT_6ParamsE$_ZN4cute8smem_ptrIPN7cutlass9uint128_tEECI1NS_12iter_adaptorIS3_S4_EEES3_)
        /*20c3c*/ 	.word	0x00000000


	//----- nvinfo : EIATTR_FRAME_SIZE
	.align		4
.L_22378:
        /*20c40*/ 	.byte	0x04, 0x11
        /*20c42*/ 	.short	(.L_22380 - .L_22379)
	.align		4
.L_22379:
        /*20c44*/ 	.word	index@($_ZN7cutlass13device_kernelIN5flash19enable_sm80_to_sm89INS1_16FlashAttnBwdSm80INS1_25CollectiveMainloopBwdSm80ILi2ELi2EN4cute5tupleIJNS5_1CILi64EEENS7_ILi128EEES8_EEENS_10bfloat16_tEfNS_4arch4Sm80ELb0ELb0ELb1ELb1ELb0ELb0ELb0ELb0ELi2ELi2ELi4ELi2ELb1EEENS1_24CollectiveEpilogueBwdGQAISA_fSD_Li256ELb1ELb0EEENS1_19SingleTileSchedulerILb1ELb0ELb0ELi128EEEEEEEEEvNT_6ParamsE$_ZN4cute8smem_ptrIPN7cutlass10bfloat16_tEECI1NS_12iter_adaptorIS3_S4_EEES3_)
        /*20c48*/ 	.word	0x00000000


	//----- nvinfo : EIATTR_FRAME_SIZE
	.align		4
.L_22380:
        /*20c4c*/ 	.byte	0x04, 0x11
        /*20c4e*/ 	.short	(.L_22382 - .L_22381)
	.align		4
.L_22381:
        /*20c50*/ 	.word	index@($_ZN7cutlass13device_kernelIN5flash19enable_sm80_to_sm89INS1_16FlashAttnBwdSm80INS1_25CollectiveMainloopBwdSm80ILi2ELi2EN4cute5tupleIJNS5_1CILi64EEENS7_ILi128EEES8_EEENS_10bfloat16_tEfNS_4arch4Sm80ELb0ELb0ELb1ELb1ELb0ELb0ELb0ELb0ELi2ELi2ELi4ELi2ELb1EEENS1_24CollectiveEpilogueBwdGQAISA_fSD_Li256ELb1ELb0EEENS1_19SingleTileSchedulerILb1ELb0ELb0ELi128EEEEEEEEEvNT_6ParamsE$_ZN4cute8gmem_ptrIPKfECI1NS_12iter_adaptorIS2_S3_EEES2_)
        /*20c54*/ 	.word	0x00000000


	//----- nvinfo : EIATTR_FRAME_SIZE
	.align		4
.L_22382:
        /*20c58*/ 	.byte	0x04, 0x11
        /*20c5a*/ 	.short	(.L_22384 - .L_22383)
	.align		4
.L_22383:
        /*20c5c*/ 	.word	index@($_ZN7cutlass13device_kernelIN5flash19enable_sm80_to_sm89INS1_16FlashAttnBwdSm80INS1_25CollectiveMainloopBwdSm80ILi2ELi2EN4cute5tupleIJNS5_1CILi64EEENS7_ILi128EEES8_EEENS_10bfloat16_tEfNS_4arch4Sm80ELb0ELb0ELb1ELb1ELb0ELb0ELb0ELb0ELi2ELi2ELi4ELi2ELb1EEENS1_24CollectiveEpilogueBwdGQAISA_fSD_Li256ELb1ELb0EEENS1_19SingleTileSchedulerILb1ELb0ELb0ELi128EEEEEEEEEvNT_6ParamsE$_ZN4cute8gmem_ptrIPKN7cutlass9uint128_tEECI1NS_12iter_adaptorIS4_S5_EEES4_)
        /*20c60*/ 	.word	0x00000000


	//----- nvinfo : EIATTR_FRAME_SIZE
	.align		4
.L_22384:
        /*20c64*/ 	.byte	0x04, 0x11
        /*20c66*/ 	.short	(.L_22386 - .L_22385)
	.align		4
.L_22385:
        /*20c68*/ 	.word	index@($_ZN7cutlass13device_kernelIN5flash19enable_sm80_to_sm89INS1_16FlashAttnBwdSm80INS1_25CollectiveMainloopBwdSm80ILi2ELi2EN4cute5tupleIJNS5_1CILi64EEENS7_ILi128EEES8_EEENS_10bfloat16_tEfNS_4arch4Sm80ELb0ELb0ELb1ELb1ELb0ELb0ELb0ELb0ELi2ELi2ELi4ELi2ELb1EEENS1_24CollectiveEpilogueBwdGQAISA_fSD_Li256ELb1ELb0EEENS1_19SingleTileSchedulerILb1ELb0ELb0ELi128EEEEEEEEEvNT_6ParamsE$_ZN4cute8gmem_ptrIPKN7cutlass10bfloat16_tEECI1NS_12iter_adaptorIS4_S5_EEES4_)
        /*20c6c*/ 	.word	0x00000000


	//----- nvinfo : EIATTR_FRAME_SIZE
	.align		4
.L_22386:
        /*20c70*/ 	.byte	0x04, 0x11
        /*20c72*/ 	.short	(.L_22388 - .L_22387)
	.align		4
.L_22387:
        /*20c74*/ 	.word	index@($_ZN7cutlass13device_kernelIN5flash19enable_sm80_to_sm89INS1_16FlashAttnBwdSm80INS1_25CollectiveMainloopBwdSm80ILi2ELi2EN4cute5tupleIJNS5_1CILi64EEENS7_ILi128EEES8_EEENS_10bfloat16_tEfNS_4arch4Sm80ELb0ELb0ELb1ELb1ELb0ELb0ELb0ELb0ELi2ELi2ELi4ELi2ELb1EEENS1_24CollectiveEpilogueBwdGQAISA_fSD_Li256ELb1ELb0EEENS1_19SingleTileSchedulerILb1ELb0ELb0ELi128EEEEEEEEEvNT_6ParamsE$_ZN4cute5tupleIJiiEEC2ERKiS3_)
        /*20c78*/ 	.word	0x00000000


	//----- nvinfo : EIATTR_FRAME_SIZE
	.align		4
.L_22388:
        /*20c7c*/ 	.byte	0x04, 0x11
        /*20c7e*/ 	.short	(.L_22390 - .L_22389)
	.align		4
.L_22389:
        /*20c80*/ 	.word	index@($_ZN7cutlass13device_kernelIN5flash19enable_sm80_to_sm89INS1_16FlashAttnBwdSm80INS1_25CollectiveMainloopBwdSm80ILi2ELi2EN4cute5tupleIJNS5_1CILi64EEENS7_ILi128EEES8_EEENS_10bfloat16_tEfNS_4arch4Sm80ELb0ELb0ELb1ELb1ELb0ELb0ELb0ELb0ELi2ELi2ELi4ELi2ELb1EEENS1_24CollectiveEpilogueBwdGQAISA_fSD_Li256ELb1ELb0EEENS1_19SingleTileSchedulerILb1ELb0ELb0ELi128EEEEEEEEEvNT_6ParamsE$_ZN4cute5tupleIJiNS_1CILi0EEEEEC2ERKiRKS2_)
        /*20c84*/ 	.word	0x00000000


	//----- nvinfo : EIATTR_FRAME_SIZE
	.align		4
.L_22390:
        /*20c88*/ 	.byte	0x04, 0x11
        /*20c8a*/ 	.short	(.L_22392 - .L_22391)
	.align		4
.L_22391:
        /*20c8c*/ 	.word	index@($_ZN7cutlass13device_kernelIN5flash19enable_sm80_to_sm89INS1_16FlashAttnBwdSm80INS1_25CollectiveMainloopBwdSm80ILi2ELi2EN4cute5tupleIJNS5_1CILi64EEENS7_ILi128EEES8_EEENS_10bfloat16_tEfNS_4arch4Sm80ELb0ELb0ELb1ELb1ELb0ELb0ELb0ELb0ELi2ELi2ELi4ELi2ELb1EEENS1_24CollectiveEpilogueBwdGQAISA_fSD_Li256ELb1ELb0EEENS1_19SingleTileSchedulerILb1ELb0ELb0ELi128EEEEEEEEEvNT_6ParamsE$_ZN4cute5tupleIJiEEC2ERKi)
        /*20c90*/ 	.word	0x00000000


	//----- nvinfo : EIATTR_FRAME_SIZE
	.align		4
.L_22392:
        /*20c94*/ 	.byte	0x04, 0x11
        /*20c96*/ 	.short	(.L_22394 - .L_22393)
	.align		4
.L_22393:
        /*20c98*/ 	.word	index@($_ZN7cutlass13device_kernelIN5flash19enable_sm80_to_sm89INS1_16FlashAttnBwdSm80INS1_25CollectiveMainloopBwdSm80ILi2ELi2EN4cute5tupleIJNS5_1CILi64EEENS7_ILi128EEES8_EEENS_10bfloat16_tEfNS_4arch4Sm80ELb0ELb0ELb1ELb1ELb0ELb0ELb0ELb0ELi2ELi2ELi4ELi2ELb1EEENS1_24CollectiveEpilogueBwdGQAISA_fSD_Li256ELb1ELb0EEENS1_19SingleTileSchedulerILb1ELb0ELb0ELi128EEEEEEEEEvNT_6ParamsE$_ZN4cute5tupleIJNS_1CILi0EEEiiiEEC2ERKS2_RKiS7_S7_)
        /*20c9c*/ 	.word	0x00000000


	//----- nvinfo : EIATTR_FRAME_SIZE
	.align		4
.L_22394:
        /*20ca0*/ 	.byte	0x04, 0x11
        /*20ca2*/ 	.short	(.L_22396 - .L_22395)
	.align		4
.L_22395:
        /*20ca4*/ 	.word	index@($_ZN7cutlass13device_kernelIN5flash19enable_sm80_to_sm89INS1_16FlashAttnBwdSm80INS1_25CollectiveMainloopBwdSm80ILi2ELi2EN4cute5tupleIJNS5_1CILi64EEENS7_ILi128EEES8_EEENS_10bfloat16_tEfNS_4arch4Sm80ELb0ELb0ELb1ELb1ELb0ELb0ELb0ELb0ELi2ELi2ELi4ELi2ELb1EEENS1_24CollectiveEpilogueBwdGQAISA_fSD_Li256ELb1ELb0EEENS1_19SingleTileSchedulerILb1ELb0ELb0ELi128EEEEEEEEEvNT_6ParamsE$_ZN4cute5tupleIJNS_1CILi0EEEiEEC2ERKS2_RKi)
        /*20ca8*/ 	.word	0x00000000


	//----- nvinfo : EIATTR_FRAME_SIZE
	.align		4
.L_22396:
        /*20cac*/ 	.byte	0x04, 0x11
        /*20cae*/ 	.short	(.L_22398 - .L_22397)
	.align		4
.L_22397:
        /*20cb0*/ 	.word	index@($_ZN7cutlass13device_kernelIN5flash19enable_sm80_to_sm89INS1_16FlashAttnBwdSm80INS1_25CollectiveMainloopBwdSm80ILi2ELi2EN4cute5tupleIJNS5_1CILi64EEENS7_ILi128EEES8_EEENS_10bfloat16_tEfNS_4arch4Sm80ELb0ELb0ELb1ELb1ELb0ELb0ELb0ELb0ELi2ELi2ELi4ELi2ELb1EEENS1_24CollectiveEpilogueBwdGQAISA_fSD_Li256ELb1ELb0EEENS1_19SingleTileSchedulerILb1ELb0ELb0ELi128EEEEEEEEEvNT_6ParamsE$_ZN4cute5tupleIJNS_1CILi0EEES2_iiEEC2ERKS2_S5_RKiS7_)
        /*20cb4*/ 	.word	0x00000000


	//----- nvinfo : EIATTR_FRAME_SIZE
	.align		4
.L_22398:
        /*20cb8*/ 	.byte	0x04, 0x11
        /*20cba*/ 	.short	(.L_22400 - .L_22399)
	.align		4
.L_22399:
        /*20cbc*/ 	.word	index@($_ZN7cutlass13device_kernelIN5flash19enable_sm80_to_sm89INS1_16FlashAttnBwdSm80INS1_25CollectiveMainloopBwdSm80ILi2ELi2EN4cute5tupleIJNS5_1CILi64EEENS7_ILi128EEES8_EEENS_10bfloat16_tEfNS_4arch4Sm80ELb0ELb0ELb1ELb1ELb0ELb0ELb0ELb0ELi2ELi2ELi4ELi2ELb1EEENS1_24CollectiveEpilogueBwdGQAISA_fSD_Li256ELb1ELb0EEENS1_19SingleTileSchedulerILb1ELb0ELb0ELi128EEEEEEEEEvNT_6ParamsE$_ZN4cute5tupleIJNS_1CILi0EEES2_iEEC2ERKS2_S5_RKi)
        /*20cc0*/ 	.word	0x00000000


	//----- nvinfo : EIATTR_FRAME_SIZE
	.align		4
.L_22400:
        /*20cc4*/ 	.byte	0x04, 0x11
        /*20cc6*/ 	.short	(.L_22402 - .L_22401)
	.align		4
.L_22401:
        /*20cc8*/ 	.word	index@($_ZN7cutlass13device_kernelIN5flash19enable_sm80_to_sm89INS1_16FlashAttnBwdSm80INS1_25CollectiveMainloopBwdSm80ILi2ELi2EN4cute5tupleIJNS5_1CILi64EEENS7_ILi128EEES8_EEENS_10bfloat16_tEfNS_4arch4Sm80ELb0ELb0ELb1ELb1ELb0ELb0ELb0ELb0ELi2ELi2ELi4ELi2ELb1EEENS1_24CollectiveEpilogueBwdGQAISA_fSD_Li256ELb1ELb0EEENS1_19SingleTileSchedulerILb1ELb0ELb0ELi128EEEEEEEEEvNT_6ParamsE$_ZN4cute5tupleIJNS_1CILi0EEES2_S2_iEEC2ERKS2_S5_S5_RKi)
        /*20ccc*/ 	.word	0x00000000


	//----- nvinfo : EIATTR_FRAME_SIZE
	.align		4
.L_22402:
        /*20cd0*/ 	.byte	0x04, 0x11
        /*20cd2*/ 	.short	(.L_22404 - .L_22403)
	.align		4
.L_22403:
        /*20cd4*/ 	.word	index@($_ZN7cutlass13device_kernelIN5flash19enable_sm80_to_sm89INS1_16FlashAttnBwdSm80INS1_25CollectiveMainloopBwdSm80ILi2ELi2EN4cute5tupleIJNS5_1CILi64EEENS7_ILi128EEES8_EEENS_10bfloat16_tEfNS_4arch4Sm80ELb0ELb0ELb1ELb1ELb0ELb0ELb0ELb0ELi2ELi2ELi4ELi2ELb1EEENS1_24CollectiveEpilogueBwdGQAISA_fSD_Li256ELb1ELb0EEENS1_19SingleTileSchedulerILb1ELb0ELb0ELi128EEEEEEEEEvNT_6ParamsE$_ZN4cute5tupleIJNS_15ArithmeticTupleIJiiEEEiiiEEC2ERKS2_RKiS7_S7_)
        /*20cd8*/ 	.word	0x00000000


	//----- nvinfo : EIATTR_FRAME_SIZE
	.align		4
.L_22404:
        /*20cdc*/ 	.byte	0x04, 0x11
        /*20cde*/ 	.short	(.L_22406 - .L_22405)
	.align		4
.L_22405:
        /*20ce0*/ 	.word	index@($_ZN7cutlass13device_kernelIN5flash19enable_sm80_to_sm89INS1_16FlashAttnBwdSm80INS1_25CollectiveMainloopBwdSm80ILi2ELi2EN4cute5tupleIJNS5_1CILi64EEENS7_ILi128EEES8_EEENS_10bfloat16_tEfNS_4arch4Sm80ELb0ELb0ELb1ELb1ELb0ELb0ELb0ELb0ELi2ELi2ELi4ELi2ELb1EEENS1_24CollectiveEpilogueBwdGQAISA_fSD_Li256ELb1ELb0EEENS1_19SingleTileSchedulerILb1ELb0ELb0ELi128EEEEEEEEEvNT_6ParamsE$_ZN4cute5tupleIJNS_15ArithmeticTupleIJiiEEEEEC2ERKS2_)
        /*20ce4*/ 	.word	0x00000000


	//----- nvinfo : EIATTR_FRAME_SIZE
	.align		4
.L_22406:
        /*20ce8*/ 	.byte	0x04, 0x11
        /*20cea*/ 	.short	(.L_22408 - .L_22407)
	.align		4
.L_22407:
        /*20cec*/ 	.word	index@($_ZN7cutlass13device_kernelIN5flash19enable_sm80_to_sm89INS1_16FlashAttnBwdSm80INS1_25CollectiveMainloopBwdSm80ILi2ELi2EN4cute5tupleIJNS5_1CILi64EEENS7_ILi128EEES8_EEENS_10bfloat16_tEfNS_4arch4Sm80ELb0ELb0ELb1ELb1ELb0ELb0ELb0ELb0ELi2ELi2ELi4ELi2ELb1EEENS1_24CollectiveEpilogueBwdGQAISA_fSD_Li256ELb1ELb0EEENS1_19SingleTileSchedulerILb1ELb0ELb0ELi128EEEEEEEEEvNT_6ParamsE$_ZN4cute5tupleIJNS_15ArithmeticTupleIJiEEEEEC2ERKS2_)
        /*20cf0*/ 	.word	0x00000000


	//----- nvinfo : EIATTR_FRAME_SIZE
	.align		4
.L_22408:
        /*20cf4*/ 	.byte	0x04, 0x11
        /*20cf6*/ 	.short	(.L_22410 - .L_22409)
	.align		4
.L_22409:
        /*20cf8*/ 	.word	index@($_ZN7cutlass13device_kernelIN5flash19enable_sm80_to_sm89INS1_16FlashAttnBwdSm80INS1_25CollectiveMainloopBwdSm80ILi2ELi2EN4cute5tupleIJNS5_1CILi64EEENS7_ILi128EEES8_EEENS_10bfloat16_tEfNS_4arch4Sm80ELb0ELb0ELb1ELb1ELb0ELb0ELb0ELb0ELi2ELi2ELi4ELi2ELb1EEENS1_24CollectiveEpilogueBwdGQAISA_fSD_Li256ELb1ELb0EEENS1_19SingleTileSchedulerILb1ELb0ELb0ELi128EEEEEEEEEvNT_6ParamsE$_ZN4cute5tupleIJNS_15ArithmeticTupleIJNS_1CILi0EEEiEEEEEC2ERKS4_)
        /*20cfc*/ 	.word	0x00000000


	//----- nvinfo : EIATTR_FRAME_SIZE
	.align		4
.L_22410:
        /*20d00*/ 	.byte	0x04, 0x11
        /*20d02*/ 	.short	(.L_22412 - .L_22411)
	.align		4
.L_22411:
        /*20d04*/ 	.word	index@($_ZN7cutlass13device_kernelIN5flash19enable_sm80_to_sm89INS1_16FlashAttnBwdSm80INS1_25CollectiveMainloopBwdSm80ILi2ELi2EN4cute5tupleIJNS5_1CILi64EEENS7_ILi128EEES8_EEENS_10bfloat16_tEfNS_4arch4Sm80ELb0ELb0ELb1ELb1ELb0ELb0ELb0ELb0ELi2ELi2ELi4ELi2ELb1EEENS1_24CollectiveEpilogueBwdGQAISA_fSD_Li256ELb1ELb0EEENS1_19SingleTileSchedulerILb1ELb0ELb0ELi128EEEEEEEEEvNT_6ParamsE$_ZN4cute5tupleIJNS0_IJNS0_IJNS_1CILi8EEENS1_ILi1EEEEEENS1_ILi2EEES3_EEENS0_IJNS0_IJS3_NS1_ILi0EEEEEElS7_EEEEEC2ERKS6_RKS9_)
        /*20d08*/ 	.word	0x00000000


	//----- nvinfo : EIATTR_FRAME_SIZE
	.align		4
.L_22412:
        /*20d0c*/ 	.byte	0x04, 0x11
        /*20d0e*/ 	.short	(.L_22414 - .L_22413)
	.align		4
.L_22413:
        /*20d10*/ 	.word	index@($_ZN7cutlass13device_kernelIN5flash19enable_sm80_to_sm89INS1_16FlashAttnBwdSm80INS1_25CollectiveMainloopBwdSm80ILi2ELi2EN4cute5tupleIJNS5_1CILi64EEENS7_ILi128EEES8_EEENS_10bfloat16_tEfNS_4arch4Sm80ELb0ELb0ELb1ELb1ELb0ELb0ELb0ELb0ELi2ELi2ELi4ELi2ELb1EEENS1_24CollectiveEpilogueBwdGQAISA_fSD_Li256ELb1ELb0EEENS1_19SingleTileSchedulerILb1ELb0ELb0ELi128EEEEEEEEEvNT_6ParamsE$_ZN4cute3eso3ESOILb1ELb0EJNS_6LayoutINS_5tupleIJNS3_IJNS_1CILi8EEENS4_ILi1EEEEEENS4_ILi2EEES6_EEENS3_IJNS3_IJS6_NS4_ILi0EEEEEENS4_ILi2048EEESA_EEEEEiEEC2ERKSE_RKi)
        /*20d14*/ 	.word	0x00000000


	//----- nvinfo : EIATTR_FRAME_SIZE
	.align		4
.L_22414:
        /*20d18*/ 	.byte	0x04, 0x11
        /*20d1a*/ 	.short	(.L_22416 - .L_22415)
	.align		4
.L_22415:
        /*20d1c*/ 	.word	index@($_ZN7cutlass13device_kernelIN5flash19enable_sm80_to_sm89INS1_16FlashAttnBwdSm80INS1_25CollectiveMainloopBwdSm80ILi2ELi2EN4cute5tupleIJNS5_1CILi64EEENS7_ILi128EEES8_EEENS_10bfloat16_tEfNS_4arch4Sm80ELb0ELb0ELb1ELb1ELb0ELb0ELb0ELb0ELi2ELi2ELi4ELi2ELb1EEENS1_24CollectiveEpilogueBwdGQAISA_fSD_Li256ELb1ELb0EEENS1_19SingleTileSchedulerILb1ELb0ELb0ELi128EEEEEEEEEvNT_6ParamsE$_ZN4cute3eso3ESOILb1ELb0EJNS_6LayoutINS_5tupleIJNS3_IJNS_1CILi8EEENS4_ILi1EEEEEENS4_ILi2EEES6_EEENS3_IJNS3_IJS6_NS4_ILi0EEEEEENS4_ILi2048EEESA_EEEEENS_10ViewEngineINS_8smem_ptrIPN7cutlass10bfloat16_tEEEEEEEC2ERKSE_RKSL_)
        /*20d20*/ 	.word	0x00000000


	//----- nvinfo : EIATTR_FRAME_SIZE
	.align		4
.L_22416:
        /*20d24*/ 	.byte	0x04, 0x11
        /*20d26*/ 	.short	(.L_22418 - .L_22417)
	.align		4
.L_22417:
        /*20d28*/ 	.word	index@($_ZN7cutlass13device_kernelIN5flash19enable_sm80_to_sm89INS1_16FlashAttnBwdSm80INS1_25CollectiveMainloopBwdSm80ILi2ELi2EN4cute5tupleIJNS5_1CILi64EEENS7_ILi128EEES8_EEENS_10bfloat16_tEfNS_4arch4Sm80ELb0ELb0ELb1ELb1ELb0ELb0ELb0ELb0ELi2ELi2ELi4ELi2ELb1EEENS1_24CollectiveEpilogueBwdGQAISA_fSD_Li256ELb1ELb0EEENS1_19SingleTileSchedulerILb1ELb0ELb0ELi128EEEEEEEEEvNT_6ParamsE$_ZN4cute3eso3ESOILb1ELb0EJNS_6LayoutINS_5tupleIJNS3_IJNS_1CILi8EEENS4_ILi1EEEEEEEEENS3_IJNS3_IJS6_NS4_ILi0EEEEEEEEEEElEEC2ERKSC_RKl)
        /*20d2c*/ 	.word	0x00000000


	//----- nvinfo : EIATTR_FRAME_SIZE
	.align		4
.L_22418:
        /*20d30*/ 	.byte	0x04, 0x11
        /*20d32*/ 	.short	(.L_22420 - .L_22419)
	.align		4
.L_22419:
        /*20d34*/ 	.word	index@($_ZN7cutlass13device_kernelIN5flash19enable_sm80_to_sm89INS1_16FlashAttnBwdSm80INS1_25CollectiveMainloopBwdSm80ILi2ELi2EN4cute5tupleIJNS5_1CILi64EEENS7_ILi128EEES8_EEENS_10bfloat16_tEfNS_4arch4Sm80ELb0ELb0ELb1ELb1ELb0ELb0ELb0ELb0ELi2ELi2ELi4ELi2ELb1EEENS1_24CollectiveEpilogueBwdGQAISA_fSD_Li256ELb1ELb0EEENS1_19SingleTileSchedulerILb1ELb0ELb0ELi128EEEEEEEEEvNT_6ParamsE$_ZN4cute3eso3ESOILb1ELb0EJNS_6LayoutINS_5tupleIJNS3_IJNS_1CILi8EEENS4_ILi1EEEEEEEEENS3_IJNS3_IJS6_NS4_ILi0EEEEEEEEEEEiEEC2ERKSC_RKi)
        /*20d38*/ 	.word	0x00000000


	//----- nvinfo : EIATTR_FRAME_SIZE
	.align		4
.L_22420:
        /*20d3c*/ 	.byte	0x04, 0x11
        /*20d3e*/ 	.short	(.L_22422 - .L_22421)
	.align		4
.L_22421:
        /*20d40*/ 	.word	index@($_ZN7cutlass13device_kernelIN5flash19enable_sm80_to_sm89INS1_16FlashAttnBwdSm80INS1_25CollectiveMainloopBwdSm80ILi2ELi2EN4cute5tupleIJNS5_1CILi64EEENS7_ILi128EEES8_EEENS_10bfloat16_tEfNS_4arch4Sm80ELb0ELb0ELb1ELb1ELb0ELb0ELb0ELb0ELi2ELi2ELi4ELi2ELb1EEENS1_24CollectiveEpilogueBwdGQAISA_fSD_Li256ELb1ELb0EEENS1_19SingleTileSchedulerILb1ELb0ELb0ELi128EEEEEEEEEvNT_6ParamsE$_ZN4cute3eso3ESOILb1ELb0EJNS_6LayoutINS_5tupleIJNS3_IJNS_1CILi8EEENS4_ILi1EEEEEEEEENS3_IJNS3_IJS6_NS4_ILi0EEEEEEEEEEENS_10ViewEngineINS_8smem_ptrIPN7cutlass10bfloat16_tEEEEEEEC2ERKSC_RKSJ_)
        /*20d44*/ 	.word	0x00000000


	//----- nvinfo : EIATTR_FRAME_SIZE
	.align		4
.L_22422:
        /*20d48*/ 	.byte	0x04, 0x11
        /*20d4a*/ 	.short	(.L_22424 - .L_22423)
	.align		4
.L_22423:
        /*20d4c*/ 	.word	index@($_ZN7cutlass13device_kernelIN5flash19enable_sm80_to_sm89INS1_16FlashAttnBwdSm80INS1_25CollectiveMainloopBwdSm80ILi2ELi2EN4cute5tupleIJNS5_1CILi64EEENS7_ILi128EEES8_EEENS_10bfloat16_tEfNS_4arch4Sm80ELb0ELb0ELb1ELb1ELb0ELb0ELb0ELb0ELi2ELi2ELi4ELi2ELb1EEENS1_24CollectiveEpilogueBwdGQAISA_fSD_Li256ELb1ELb0EEENS1_19SingleTileSchedulerILb1ELb0ELb0ELi128EEEEEEEEEvNT_6ParamsE$_ZN4cute3eso3ESOILb1ELb0EJNS_6LayoutINS_5tupleIJNS3_IJNS_1CILi8EEENS4_ILi1EEEEEEEEENS3_IJNS3_IJS6_NS4_ILi0EEEEEEEEEEENS_10ViewEngineINS_8gmem_ptrIPKN7cutlass10bfloat16_tEEEEEEEC2ERKSC_RKSK_)
        /*20d50*/ 	.word	0x00000000


	//----- nvinfo : EIATTR_FRAME_SIZE
	.align		4
.L_22424:
        /*20d54*/ 	.byte	0x04, 0x11
        /*20d56*/ 	.short	(.L_22426 - .L_22425)
	.align		4
.L_22425:
        /*20d58*/ 	.word	index@($_ZN7cutlass13device_kernelIN5flash19enable_sm80_to_sm89INS1_16FlashAttnBwdSm80INS1_25CollectiveMainloopBwdSm80ILi2ELi2EN4cute5tupleIJNS5_1CILi64EEENS7_ILi128EEES8_EEENS_10bfloat16_tEfNS_4arch4Sm80ELb0ELb0ELb1ELb1ELb0ELb0ELb0ELb0ELi2ELi2ELi4ELi2ELb1EEENS1_24CollectiveEpilogueBwdGQAISA_fSD_Li256ELb1ELb0EEENS1_19SingleTileSchedulerILb1ELb0ELb0ELi128EEEEEEEEEvNT_6ParamsE$_ZN4cute3eso3ESOILb1ELb0EJNS_6LayoutINS_5tupleIJNS3_IJNS_1CILi4EEENS4_ILi1EEEEEES6_EEENS3_IJNS3_IJS6_NS4_ILi0EEEEEES9_EEEEEiEEC2ERKSC_RKi)
        /*20d5c*/ 	.word	0x00000000


	//----- nvinfo : EIATTR_FRAME_SIZE
	.align		4
.L_22426:
        /*20d60*/ 	.byte	0x04, 0x11
        /*20d62*/ 	.short	(.L_22428 - .L_22427)
	.align		4
.L_22427:
        /*20d64*/ 	.word	index@($_ZN7cutlass13device_kernelIN5flash19enable_sm80_to_sm89INS1_16FlashAttnBwdSm80INS1_25CollectiveMainloopBwdSm80ILi2ELi2EN4cute5tupleIJNS5_1CILi64EEENS7_ILi128EEES8_EEENS_10bfloat16_tEfNS_4arch4Sm80ELb0ELb0ELb1ELb1ELb0ELb0ELb0ELb0ELi2ELi2ELi4ELi2ELb1EEENS1_24CollectiveEpilogueBwdGQAISA_fSD_Li256ELb1ELb0EEENS1_19SingleTileSchedulerILb1ELb0ELb0ELi128EEEEEEEEEvNT_6ParamsE$_ZN4cute3eso3ESOILb1ELb0EJNS_6LayoutINS_5tupleIJNS3_IJNS_1CILi4EEENS4_ILi1EEEEEES6_EEENS3_IJNS3_IJS6_NS4_ILi0EEEEEES9_EEEEENS_10ViewEngineINS_8smem_ptrIPfEEEEEEC2ERKSC_RKSH_)
        /*20d68*/ 	.word	0x00000000


	//----- nvinfo : EIATTR_FRAME_SIZE
	.align		4
.L_22428:
        /*20d6c*/ 	.byte	0x04, 0x11
        /*20d6e*/ 	.short	(.L_22430 - .L_22429)
	.align		4
.L_22429:
        /*20d70*/ 	.word	index@($_ZN7cutlass13device_kernelIN5flash19enable_sm80_to_sm89INS1_16FlashAttnBwdSm80INS1_25CollectiveMainloopBwdSm80ILi2ELi2EN4cute5tupleIJNS5_1CILi64EEENS7_ILi128EEES8_EEENS_10bfloat16_tEfNS_4arch4Sm80ELb0ELb0ELb1ELb1ELb0ELb0ELb0ELb0ELi2ELi2ELi4ELi2ELb1EEENS1_24CollectiveEpilogueBwdGQAISA_fSD_Li256ELb1ELb0EEENS1_19SingleTileSchedulerILb1ELb0ELb0ELi128EEEEEEEEEvNT_6ParamsE$_ZN4cute3eso3ESOILb1ELb0EJNS_6LayoutINS_5tupleIJNS3_IJNS_1CILi4EEENS4_ILi1EEEEEES6_EEENS3_IJNS3_IJS6_NS4_ILi0EEEEEES9_EEEEENS_10ViewEngineINS_8gmem_ptrIPKfEEEEEEC2ERKSC_RKSI_)
        /*20d74*/ 	.word	0x00000000


	//----- nvinfo : EIATTR_FRAME_SIZE
	.align		4
.L_22430:
        /*20d78*/ 	.byte	0x04, 0x11
        /*20d7a*/ 	.short	(.L_22432 - .L_22431)
	.align		4
.L_22431:
        /*20d7c*/ 	.word	index@($_ZN7cutlass13device_kernelIN5flash19enable_sm80_to_sm89INS1_16FlashAttnBwdSm80INS1_25CollectiveMainloopBwdSm80ILi2ELi2EN4cute5tupleIJNS5_1CILi64EEENS7_ILi128EEES8_EEENS_10bfloat16_tEfNS_4arch4Sm80ELb0ELb0ELb1ELb1ELb0ELb0ELb0ELb0ELi2ELi2ELi4ELi2ELb1EEENS1_24CollectiveEpilogueBwdGQAISA_fSD_Li256ELb1ELb0EEENS1_19SingleTileSchedulerILb1ELb0ELb0ELi128EEEEEEEEEvNT_6ParamsE$_ZN4cute3eso3ESOILb1ELb0EJNS_6LayoutINS_5tupleIJNS3_IJNS_1CILi4EEENS4_ILi1EEEEEEEEENS3_IJNS3_IJS6_NS4_ILi0EEEEEEEEEEENS_10ViewEngineINS_8smem_ptrIPfEEEEEEC2ERKSC_RKSH_)
        /*20d80*/ 	.word	0x00000000


	//----- nvinfo : EIATTR_FRAME_SIZE
	.align		4
.L_22432:
        /*20d84*/ 	.byte	0x04, 0x11
        /*20d86*/ 	.short	(.L_22434 - .L_22433)
	.align		4
.L_22433:
        /*20d88*/ 	.word	index@($_ZN7cutlass13device_kernelIN5flash19enable_sm80_to_sm89INS1_16FlashAttnBwdSm80INS1_25CollectiveMainloopBwdSm80ILi2ELi2EN4cute5tupleIJNS5_1CILi64EEENS7_ILi128EEES8_EEENS_10bfloat16_tEfNS_4arch4Sm80ELb0ELb0ELb1ELb1ELb0ELb0ELb0ELb0ELi2ELi2ELi4ELi2ELb1EEENS1_24CollectiveEpilogueBwdGQAISA_fSD_Li256ELb1ELb0EEENS1_19SingleTileSchedulerILb1ELb0ELb0ELi128EEEEEEEEEvNT_6ParamsE$_ZN4cute3eso3ESOILb1ELb0EJNS_6LayoutINS_5tupleIJNS3_IJNS_1CILi4EEENS4_ILi1EEEEEEEEENS3_IJNS3_IJS6_NS4_ILi0EEEEEEEEEEENS_10ViewEngineINS_8gmem_ptrIPKfEEEEEEC2ERKSC_RKSI_)
        /*20d8c*/ 	.word	0x00000000


	//----- nvinfo : EIATTR_FRAME_SIZE
	.align		4
.L_22434:
        /*20d90*/ 	.byte	0x04, 0x11
        /*20d92*/ 	.short	(.L_22436 - .L_22435)
	.align		4
.L_22435:
        /*20d94*/ 	.word	index@($_ZN7cutlass13device_kernelIN5flash19enable_sm80_to_sm89INS1_16FlashAttnBwdSm80INS1_25CollectiveMainloopBwdSm80ILi2ELi2EN4cute5tupleIJNS5_1CILi64EEENS7_ILi128EEES8_EEENS_10bfloat16_tEfNS_4arch4Sm80ELb0ELb0ELb1ELb1ELb0ELb0ELb0ELb0ELi2ELi2ELi4ELi2ELb1EEENS1_24CollectiveEpilogueBwdGQAISA_fSD_Li256ELb1ELb0EEENS1_19SingleTileSchedulerILb1ELb0ELb0ELi128EEEEEEEEEvNT_6ParamsE$_ZN4cute3eso3ESOILb1ELb0EJNS_6LayoutINS_5tupleIJNS3_IJNS_1CILi1EEES5_EEEEEENS3_IJNS3_IJS5_NS4_ILi0EEEEEEEEEEENS_10ViewEngineINS_8smem_ptrIPN7cutlass9uint128_tEEEEEEEC2ERKSB_RKSI_)
        /*20d98*/ 	.word	0x00000000


	//----- nvinfo : EIATTR_FRAME_SIZE
	.align		4
.L_22436:
        /*20d9c*/ 	.byte	0x04, 0x11
        /*20d9e*/ 	.short	(.L_22438 - .L_22437)
	.align		4
.L_22437:
        /*20da0*/ 	.word	index@($_ZN7cutlass13device_kernelIN5flash19enable_sm80_to_sm89INS1_16FlashAttnBwdSm80INS1_25CollectiveMainloopBwdSm80ILi2ELi2EN4cute5tupleIJNS5_1CILi64EEENS7_ILi128EEES8_EEENS_10bfloat16_tEfNS_4arch4Sm80ELb0ELb0ELb1ELb1ELb0ELb0ELb0ELb0ELi2ELi2ELi4ELi2ELb1EEENS1_24CollectiveEpilogueBwdGQAISA_fSD_Li256ELb1ELb0EEENS1_19SingleTileSchedulerILb1ELb0ELb0ELi128EEEEEEEEEvNT_6ParamsE$_ZN4cute3eso3ESOILb1ELb0EJNS_6LayoutINS_5tupleIJNS3_IJNS_1CILi1EEES5_EEEEEENS3_IJNS3_IJS5_NS4_ILi0EEEEEEEEEEENS_10ViewEngineINS_8gmem_ptrIPKN7cutlass9uint128_tEEEEEEEC2ERKSB_RKSJ_)
        /*20da4*/ 	.word	0x00000000


	//----- nvinfo : EIATTR_FRAME_SIZE
	.align		4
.L_22438:
        /*20da8*/ 	.byte	0x04, 0x11
        /*20daa*/ 	.short	(.L_22440 - .L_22439)
	.align		4
.L_22439:
        /*20dac*/ 	.word	index@($_ZN7cutlass13device_kernelIN5flash19enable_sm80_to_sm89INS1_16FlashAttnBwdSm80INS1_25CollectiveMainloopBwdSm80ILi2ELi2EN4cute5tupleIJNS5_1CILi64EEENS7_ILi128EEES8_EEENS_10bfloat16_tEfNS_4arch4Sm80ELb0ELb0ELb1ELb1ELb0ELb0ELb0ELb0ELi2ELi2ELi4ELi2ELb1EEENS1_24CollectiveEpilogueBwdGQAISA_fSD_Li256ELb1ELb0EEENS1_19SingleTileSchedulerILb1ELb0ELb0ELi128EEEEEEEEEvNT_6ParamsE$_ZN4cute3eso3ESOILb1ELb0EJNS_5tupleIJNS_1CILi1EEENS3_ILi0EEEEEElS5_EEC2ERKS6_RKlRKS5_)
        /*20db0*/ 	.word	0x00000000


	//----- nvinfo : EIATTR_FRAME_SIZE
	.align		4
.L_22440:
        /*20db4*/ 	.byte	0x04, 0x11
        /*20db6*/ 	.short	(.L_22442 - .L_22441)
	.align		4
.L_22441:
        /*20db8*/ 	.word	index@($_ZN7cutlass13device_kernelIN5flash19enable_sm80_to_sm89INS1_16FlashAttnBwdSm80INS1_25CollectiveMainloopBwdSm80ILi2ELi2EN4cute5tupleIJNS5_1CILi64EEENS7_ILi128EEES8_EEENS_10bfloat16_tEfNS_4arch4Sm80ELb0ELb0ELb1ELb1ELb0ELb0ELb0ELb0ELi2ELi2ELi4ELi2ELb1EEENS1_24CollectiveEpilogueBwdGQAISA_fSD_Li256ELb1ELb0EEENS1_19SingleTileSchedulerILb1ELb0ELb0ELi128EEEEEEEEEvNT_6ParamsE$_ZN4cute3eso3ESOILb1ELb0EJNS_5tupleIJNS2_IJNS_1CILi8EEENS3_ILi1EEEEEENS3_ILi2EEES5_EEENS2_IJNS2_IJS5_NS3_ILi0EEEEEElS9_EEEEEC2ERKS8_RKSB_)
        /*20dbc*/ 	.word	0x00000000


	//----- nvinfo : EIATTR_FRAME_SIZE
	.align		4
.L_22442:
        /*20dc0*/ 	.byte	0x04, 0x11
        /*20dc2*/ 	.short	(.L_22444 - .L_22443)
	.align		4
.L_22443:
        /*20dc4*/ 	.word	index@($_ZN7cutlass13device_kernelIN5flash19enable_sm80_to_sm89INS1_16FlashAttnBwdSm80INS1_25CollectiveMainloopBwdSm80ILi2ELi2EN4cute5tupleIJNS5_1CILi64EEENS7_ILi128EEES8_EEENS_10bfloat16_tEfNS_4arch4Sm80ELb0ELb0ELb1ELb1ELb0ELb0ELb0ELb0ELi2ELi2ELi4ELi2ELb1EEENS1_24CollectiveEpilogueBwdGQAISA_fSD_Li256ELb1ELb0EEENS1_19SingleTileSchedulerILb1ELb0ELb0ELi128EEEEEEEEEvNT_6ParamsE$_ZN4cute3eso3ESOILb1ELb0EJNS_1CILi0EEEiiiEEC2ERKS3_RKiS8_S8_)
        /*20dc8*/ 	.word	0x00000000


	//----- nvinfo : EIATTR_FRAME_SIZE
	.align		4
.L_22444:
        /*20dcc*/ 	.byte	0x04, 0x11
        /*20dce*/ 	.short	(.L_22446 - .L_22445)
	.align		4
.L_22445:
        /*20dd0*/ 	.word	index@($_ZN7cutlass13device_kernelIN5flash19enable_sm80_to_sm89INS1_16FlashAttnBwdSm80INS1_25CollectiveMainloopBwdSm80ILi2ELi2EN4cute5tupleIJNS5_1CILi64EEENS7_ILi128EEES8_EEENS_10bfloat16_tEfNS_4arch4Sm80ELb0ELb0ELb1ELb1ELb0ELb0ELb0ELb0ELi2ELi2ELi4ELi2ELb1EEENS1_24CollectiveEpilogueBwdGQAISA_fSD_Li256ELb1ELb0EEENS1_19SingleTileSchedulerILb1ELb0ELb0ELi128EEEEEEEEEvNT_6ParamsE$_ZN4cute3eso3ESOILb1ELb0EJNS_1CILi0EEEiS3_S3_EEC2ERKS3_RKiS6_S6_)
        /*20dd4*/ 	.word	0x00000000


	//----- nvinfo : EIATTR_FRAME_SIZE
	.align		4
.L_22446:
        /*20dd8*/ 	.byte	0x04, 0x11
        /*20dda*/ 	.short	(.L_22448 - .L_22447)
	.align		4
.L_22447:
        /*20ddc*/ 	.word	index@($_ZN7cutlass13device_kernelIN5flash19enable_sm80_to_sm89INS1_16FlashAttnBwdSm80INS1_25CollectiveMainloopBwdSm80ILi2ELi2EN4cute5tupleIJNS5_1CILi64EEENS7_ILi128EEES8_EEENS_10bfloat16_tEfNS_4arch4Sm80ELb0ELb0ELb1ELb1ELb0ELb0ELb0ELb0ELi2ELi2ELi4ELi2ELb1EEENS1_24CollectiveEpilogueBwdGQAISA_fSD_Li256ELb1ELb0EEENS1_19SingleTileSchedulerILb1ELb0ELb0ELi128EEEEEEEEEvNT_6ParamsE$_ZN4cute3eso3ESOILb1ELb0EJNS_1CILi0EEEiS3_EEC2ERKS3_RKiS6_)
        /*20de0*/ 	.word	0x00000000


	//----- nvinfo : EIATTR_FRAME_SIZE
	.align		4
.L_22448:
        /*20de4*/ 	.byte	0x04, 0x11
        /*20de6*/ 	.short	(.L_22450 - .L_22449)
	.align		4
.L_22449:
        /*20de8*/ 	.word	index@($_ZN7cutlass13device_kernelIN5flash19enable_sm80_to_sm89INS1_16FlashAttnBwdSm80INS1_25CollectiveMainloopBwdSm80ILi2ELi2EN4cute5tupleIJNS5_1CILi64EEENS7_ILi128EEES8_EEENS_10bfloat16_tEfNS_4arch4Sm80ELb0ELb0ELb1ELb1ELb0ELb0ELb0ELb0ELi2ELi2ELi4ELi2ELb1EEENS1_24CollectiveEpilogueBwdGQAISA_fSD_Li256ELb1ELb0EEENS1_19SingleTileSchedulerILb1ELb0ELb0ELi128EEEEEEEEEvNT_6ParamsE$_ZN4cute3eso3ESOILb1ELb0EJNS_1CILi0EEEiEEC2ERKS3_RKi)
        /*20dec*/ 	.word	0x00000000


	//----- nvinfo : EIATTR_FRAME_SIZE
	.align		4
.L_22450:
        /*20df0*/ 	.byte	0x04, 0x11
        /*20df2*/ 	.short	(.L_22452 - .L_22451)
	.align		4
.L_22451:
        /*20df4*/ 	.word	index@($_ZN7cutlass13device_kernelIN5flash19enable_sm80_to_sm89INS1_16FlashAttnBwdSm80INS1_25CollectiveMainloopBwdSm80ILi2ELi2EN4cute5tupleIJNS5_1CILi64EEENS7_ILi128EEES8_EEENS_10bfloat16_tEfNS_4arch4Sm80ELb0ELb0ELb1ELb1ELb0ELb0ELb0ELb0ELi2ELi2ELi4ELi2ELb1EEENS1_24CollectiveEpilogueBwdGQAISA_fSD_Li256ELb1ELb0EEENS1_19SingleTileSchedulerILb1ELb0ELb0ELi128EEEEEEEEEvNT_6ParamsE$_ZN4cute3eso3ESOILb1ELb0EJNS_1CILi0EEES3_iiEEC2ERKS3_S6_RKiS8_)
        /*20df8*/ 	.word	0x00000000


	//----- nvinfo : EIATTR_FRAME_SIZE
	.align		4
.L_22452:
        /*20dfc*/ 	.byte	0x04, 0x11
        /*20dfe*/ 	.short	(.L_22454 - .L_22453)
	.align		4
.L_22453:
        /*20e00*/ 	.word	index@($_ZN7cutlass13device_kernelIN5flash19enable_sm80_to_sm89INS1_16FlashAttnBwdSm80INS1_25CollectiveMainloopBwdSm80ILi2ELi2EN4cute5tupleIJNS5_1CILi64EEENS7_ILi128EEES8_EEENS_10bfloat16_tEfNS_4arch4Sm80ELb0ELb0ELb1ELb1ELb0ELb0ELb0ELb0ELi2ELi2ELi4ELi2ELb1EEENS1_24CollectiveEpilogueBwdGQAISA_fSD_Li256ELb1ELb0EEENS1_19SingleTileSchedulerILb1ELb0ELb0ELi128EEEEEEEEEvNT_6ParamsE$_ZN4cute3eso3ESOILb1ELb0EJNS_1CILi0EEES3_iS3_EEC2ERKS3_S6_RKiS6_)
        /*20e04*/ 	.word	0x00000000


	//----- nvinfo : EIATTR_FRAME_SIZE
	.align		4
.L_22454:
        /*20e08*/ 	.byte	0x04, 0x11
        /*20e0a*/ 	.short	(.L_22456 - .L_22455)
	.align		4
.L_22455:
        /*20e0c*/ 	.word	index@($_ZN7cutlass13device_kernelIN5flash19enable_sm80_to_sm89INS1_16FlashAttnBwdSm80INS1_25CollectiveMainloopBwdSm80ILi2ELi2EN4cute5tupleIJNS5_1CILi64EEENS7_ILi128EEES8_EEENS_10bfloat16_tEfNS_4arch4Sm80ELb0ELb0ELb1ELb1ELb0ELb0ELb0ELb0ELi2ELi2ELi4ELi2ELb1EEENS1_24CollectiveEpilogueBwdGQAISA_fSD_Li256ELb1ELb0EEENS1_19SingleTileSchedulerILb1ELb0ELb0ELi128EEEEEEEEEvNT_6ParamsE$_ZN4cute3eso3ESOILb1ELb0EJNS_1CILi0EEES3_iEEC2ERKS3_S6_RKi)
        /*20e10*/ 	.word	0x00000000


	//----- nvinfo : EIATTR_FRAME_SIZE
	.align		4
.L_22456:
        /*20e14*/ 	.byte	0x04, 0x11
        /*20e16*/ 	.short	(.L_22458 - .L_22457)
	.align		4
.L_22457:
        /*20e18*/ 	.word	index@($_ZN7cutlass13device_kernelIN5flash19enable_sm80_to_sm89INS1_16FlashAttnBwdSm80INS1_25CollectiveMainloopBwdSm80ILi2ELi2EN4cute5tupleIJNS5_1CILi64EEENS7_ILi128EEES8_EEENS_10bfloat16_tEfNS_4arch4Sm80ELb0ELb0ELb1ELb1ELb0ELb0ELb0ELb0ELi2ELi2ELi4ELi2ELb1EEENS1_24CollectiveEpilogueBwdGQAISA_fSD_Li256ELb1ELb0EEENS1_19SingleTileSchedulerILb1ELb0ELb0ELi128EEEEEEEEEvNT_6ParamsE$_ZN4cute3eso3ESOILb1ELb0EJNS_1CILi0EEES3_S3_iEEC2ERKS3_S6_S6_RKi)
        /*20e1c*/ 	.word	0x00000000


	//----- nvinfo : EIATTR_FRAME_SIZE
	.align		4
.L_22458:
        /*20e20*/ 	.byte	0x04, 0x11
        /*20e22*/ 	.short	(.L_22460 - .L_22459)
	.align		4
.L_22459:
        /*20e24*/ 	.word	index@($_ZN7cutlass13device_kernelIN5flash19enable_sm80_to_sm89INS1_16FlashAttnBwdSm80INS1_25CollectiveMainloopBwdSm80ILi2ELi2EN4cute5tupleIJNS5_1CILi64EEENS7_ILi128EEES8_EEENS_10bfloat16_tEfNS_4arch4Sm80ELb0ELb0ELb1ELb1ELb0ELb0ELb0ELb0ELi2ELi2ELi4ELi2ELb1EEENS1_24CollectiveEpilogueBwdGQAISA_fSD_Li256ELb1ELb0EEENS1_19SingleTileSchedulerILb1ELb0ELb0ELi128EEEEEEEEEvNT_6ParamsE$_ZN4cute3eso3ESOILb1ELb0EJNS_10UnderscoreEiiEEC2ERKS2_RKiS7_)
        /*20e28*/ 	.word	0x00000000


	//----- nvinfo : EIATTR_FRAME_SIZE
	.align		4
.L_22460:
        /*20e2c*/ 	.byte	0x04, 0x11
        /*20e2e*/ 	.short	(.L_22462 - .L_22461)
	.align		4
.L_22461:
        /*20e30*/ 	.word	index@($_ZN7cutlass13device_kernelIN5flash19enable_sm80_to_sm89INS1_16FlashAttnBwdSm80INS1_25CollectiveMainloopBwdSm80ILi2ELi2EN4cute5tupleIJNS5_1CILi64EEENS7_ILi128EEES8_EEENS_10bfloat16_tEfNS_4arch4Sm80ELb0ELb0ELb1ELb1ELb0ELb0ELb0ELb0ELi2ELi2ELi4ELi2ELb1EEENS1_24CollectiveEpilogueBwdGQAISA_fSD_Li256ELb1ELb0EEENS1_19SingleTileSchedulerILb1ELb0ELb0ELi128EEEEEEEEEvNT_6ParamsE$_ZN4cute3eso3ESOILb1ELb0EJNS_10UnderscoreEiEEC2ERKS2_RKi)
        /*20e34*/ 	.word	0x00000000


	//----- nvinfo : EIATTR_FRAME_SIZE
	.align		4
.L_22462:
        /*20e38*/ 	.byte	0x04, 0x11
        /*20e3a*/ 	.short	(.L_22464 - .L_22463)
	.align		4
.L_22463:
        /*20e3c*/ 	.word	index@($_ZN7cutlass13device_kernelIN5flash19enable_sm80_to_sm89INS1_16FlashAttnBwdSm80INS1_25CollectiveMainloopBwdSm80ILi2ELi2EN4cute5tupleIJNS5_1CILi64EEENS7_ILi128EEES8_EEENS_10bfloat16_tEfNS_4arch4Sm80ELb0ELb0ELb1ELb1ELb0ELb0ELb0ELb0ELi2ELi2ELi4ELi2ELb1EEENS1_24CollectiveEpilogueBwdGQAISA_fSD_Li256ELb1ELb0EEENS1_19SingleTileSchedulerILb1ELb0ELb0ELi128EEEEEEEEEvNT_6ParamsE$_ZN4cute3eso3ESOILb1ELb0EJNS_10UnderscoreES2_iEEC2ERKS2_S5_RKi)
        /*20e40*/ 	.word	0x00000000


	//----- nvinfo : EIATTR_FRAME_SIZE
	.align		4
.L_22464:
        /*20e44*/ 	.byte	0x04, 0x11
        /*20e46*/ 	.short	(.L_22466 - .L_22465)
	.align		4
.L_22465:
        /*20e48*/ 	.word	index@($_ZN7cutlass13device_kernelIN5flash19enable_sm80_to_sm89INS1_16FlashAttnBwdSm80INS1_25CollectiveMainloopBwdSm80ILi2ELi2EN4cute5tupleIJNS5_1CILi64EEENS7_ILi128EEES8_EEENS_10bfloat16_tEfNS_4arch4Sm80ELb0ELb0ELb1ELb1ELb0ELb0ELb0ELb0ELi2ELi2ELi4ELi2ELb1EEENS1_24CollectiveEpilogueBwdGQAISA_fSD_Li256ELb1ELb0EEENS1_19SingleTileSchedulerILb1ELb0ELb0ELi128EEEEEEEEEvNT_6ParamsE$_ZN4cute3eso3ESOILb1ELb0EJNS_10UnderscoreES2_S2_iEEC2ERKS2_S5_S5_RKi)
        /*20e4c*/ 	.word	0x00000000


	//----- nvinfo : EIATTR_FRAME_SIZE
	.align		4
.L_22466:
        /*20e50*/ 	.byte	0x04, 0x11
        /*20e52*/ 	.short	(.L_22468 - .L_22467)
	.align		4
.L_22467:
        /*20e54*/ 	.word	index@($_ZN7cutlass13device_kernelIN5flash19enable_sm80_to_sm89INS1_16FlashAttnBwdSm80INS1_25CollectiveMainloopBwdSm80ILi2ELi2EN4cute5tupleIJNS5_1CILi64EEENS7_ILi128EEES8_EEENS_10bfloat16_tEfNS_4arch4Sm80ELb0ELb0ELb1ELb1ELb0ELb0ELb0ELb0ELi2ELi2ELi4ELi2ELb1EEENS1_24CollectiveEpilogueBwdGQAISA_fSD_Li256ELb1ELb0EEENS1_19SingleTileSchedulerILb1ELb0ELb0ELi128EEEEEEEEEvNT_6ParamsE$_ZN4cute3eso3ESOILb0ELb1EJlEEC2ERKl)
        /*20e58*/ 	.word	0x00000000


	//----- nvinfo : EIATTR_FRAME_SIZE
	.align		4
.L_22468:
        /*20e5c*/ 	.byte	0x04, 0x11
        /*20e5e*/ 	.short	(.L_22470 - .L_22469)
	.align		4
.L_22469:
        /*20e60*/ 	.word	index@($_ZN7cutlass13device_kernelIN5flash19enable_sm80_to_sm89INS1_16FlashAttnBwdSm80INS1_25CollectiveMainloopBwdSm80ILi2ELi2EN4cute5tupleIJNS5_1CILi64EEENS7_ILi128EEES8_EEENS_10bfloat16_tEfNS_4arch4Sm80ELb0ELb0ELb1ELb1ELb0ELb0ELb0ELb0ELi2ELi2ELi4ELi2ELb1EEENS1_24CollectiveEpilogueBwdGQAISA_fSD_Li256ELb1ELb0EEENS1_19SingleTileSchedulerILb1ELb0ELb0ELi128EEEEEEEEEvNT_6ParamsE$_ZN4cute3eso3ESOILb0ELb1EJiNS_1CILi0EEEEEC2ERKiRKS3_)
        /*20e64*/ 	.word	0x00000000


	//----- nvinfo : EIATTR_FRAME_SIZE
	.align		4
.L_22470:
        /*20e68*/ 	.byte	0x04, 0x11
        /*20e6a*/ 	.short	(.L_22472 - .L_22471)
	.align		4
.L_22471:
        /*20e6c*/ 	.word	index@($_ZN7cutlass13device_kernelIN5flash19enable_sm80_to_sm89INS1_16FlashAttnBwdSm80INS1_25CollectiveMainloopBwdSm80ILi2ELi2EN4cute5tupleIJNS5_1CILi64EEENS7_ILi128EEES8_EEENS_10bfloat16_tEfNS_4arch4Sm80ELb0ELb0ELb1ELb1ELb0ELb0ELb0ELb0ELi2ELi2ELi4ELi2ELb1EEENS1_24CollectiveEpilogueBwdGQAISA_fSD_Li256ELb1ELb0EEENS1_19SingleTileSchedulerILb1ELb0ELb0ELi128EEEEEEEEEvNT_6ParamsE$_ZN4cute3eso3ESOILb0ELb1EJiEEC2ERKi)
        /*20e70*/ 	.word	0x00000000


	//----- nvinfo : EIATTR_FRAME_SIZE
	.align		4
.L_22472:
        /*20e74*/ 	.byte	0x04, 0x11
        /*20e76*/ 	.short	(.L_22474 - .L_22473)
	.align		4
.L_22473:
        /*20e78*/ 	.word	index@($_ZN7cutlass13device_kernelIN5flash19enable_sm80_to_sm89INS1_16FlashAttnBwdSm80INS1_25CollectiveMainloopBwdSm80ILi2ELi2EN4cute5tupleIJNS5_1CILi64EEENS7_ILi128EEES8_EEENS_10bfloat16_tEfNS_4arch4Sm80ELb0ELb0ELb1ELb1ELb0ELb0ELb0ELb0ELi2ELi2ELi4ELi2ELb1EEENS1_24CollectiveEpilogueBwdGQAISA_fSD_Li256ELb1ELb0EEENS1_19SingleTileSchedulerILb1ELb0ELb0ELi128EEEEEEEEEvNT_6ParamsE$_ZN4cute3eso3ESOILb0ELb1EJNS_15ArithmeticTupleIJiiEEENS_1CILi0EEES5_S5_EEC2ERKS3_RKS5_SA_SA_)
        /*20e7c*/ 	.word	0x00000000


	//----- nvinfo : EIATTR_FRAME_SIZE
	.align		4
.L_22474:
        /*20e80*/ 	.byte	0x04, 0x11
        /*20e82*/ 	.short	(.L_22476 - .L_22475)
	.align		4
.L_22475:
        /*20e84*/ 	.word	index@($_ZN7cutlass13device_kernelIN5flash19enable_sm80_to_sm89INS1_16FlashAttnBwdSm80INS1_25CollectiveMainloopBwdSm80ILi2ELi2EN4cute5tupleIJNS5_1CILi64EEENS7_ILi128EEES8_EEENS_10bfloat16_tEfNS_4arch4Sm80ELb0ELb0ELb1ELb1ELb0ELb0ELb0ELb0ELi2ELi2ELi4ELi2ELb1EEENS1_24CollectiveEpilogueBwdGQAISA_fSD_Li256ELb1ELb0EEENS1_19SingleTileSchedulerILb1ELb0ELb0ELi128EEEEEEEEEvNT_6ParamsE$_ZN4cute3eso3ESOILb0ELb1EJNS_15ArithmeticTupleIJiiEEEEEC2ERKS3_)
        /*20e88*/ 	.word	0x00000000


	//----- nvinfo : EIATTR_FRAME_SIZE
	.align		4
.L_22476:
        /*20e8c*/ 	.byte	0x04, 0x11
        /*20e8e*/ 	.short	(.L_22478 - .L_22477)
	.align		4
.L_22477:
        /*20e90*/ 	.word	index@($_ZN7cutlass13device_kernelIN5flash19enable_sm80_to_sm89INS1_16FlashAttnBwdSm80INS1_25CollectiveMainloopBwdSm80ILi2ELi2EN4cute5tupleIJNS5_1CILi64EEENS7_ILi128EEES8_EEENS_10bfloat16_tEfNS_4arch4Sm80ELb0ELb0ELb1ELb1ELb0ELb0ELb0ELb0ELi2ELi2ELi4ELi2ELb1EEENS1_24CollectiveEpilogueBwdGQAISA_fSD_Li256ELb1ELb0EEENS1_19SingleTileSchedulerILb1ELb0ELb0ELi128EEEEEEEEEvNT_6ParamsE$_ZN4cute3eso3ESOILb0ELb1EJNS_15ArithmeticTupleIJiEEEEEC2ERKS3_)
        /*20e94*/ 	.word	0x00000000


	//----- nvinfo : EIATTR_FRAME_SIZE
	.align		4
.L_22478:
        /*20e98*/ 	.byte	0x04, 0x11
        /*20e9a*/ 	.short	(.L_22480 - .L_22479)
	.align		4
.L_22479:
        /*20e9c*/ 	.word	index@($_ZN7cutlass13device_kernelIN5flash19enable_sm80_to_sm89INS1_16FlashAttnBwdSm80INS1_25CollectiveMainloopBwdSm80ILi2ELi2EN4cute5tupleIJNS5_1CILi64EEENS7_ILi128EEES8_EEENS_10bfloat16_tEfNS_4arch4Sm80ELb0ELb0ELb1ELb1ELb0ELb0ELb0ELb0ELi2ELi2ELi4ELi2ELb1EEENS1_24CollectiveEpilogueBwdGQAISA_fSD_Li256ELb1ELb0EEENS1_19SingleTileSchedulerILb1ELb0ELb0ELi128EEEEEEEEEvNT_6ParamsE$_ZN4cute3eso3ESOILb0ELb1EJNS_15ArithmeticTupleIJNS_1CILi0EEEiEEEEEC2ERKS5_)
        /*20ea0*/ 	.word	0x00000000


	//----- nvinfo : EIATTR_FRAME_SIZE
	.align		4
.L_22480:
        /*20ea4*/ 	.byte	0x04, 0x11
        /*20ea6*/ 	.short	(.L_22482 - .L_22481)
	.align		4
.L_22481:
        /*20ea8*/ 	.word	index@($_ZN7cutlass13device_kernelIN5flash19enable_sm80_to_sm89INS1_16FlashAttnBwdSm80INS1_25CollectiveMainloopBwdSm80ILi2ELi2EN4cute5tupleIJNS5_1CILi64EEENS7_ILi128EEES8_EEENS_10bfloat16_tEfNS_4arch4Sm80ELb0ELb0ELb1ELb1ELb0ELb0ELb0ELb0ELi2ELi2ELi4ELi2ELb1EEENS1_24CollectiveEpilogueBwdGQAISA_fSD_Li256ELb1ELb0EEENS1_19SingleTileSchedulerILb1ELb0ELb0ELi128EEEEEEEEEvNT_6ParamsE$_ZN4cute3eso3ESOILb0ELb0EJiiEEC2ERKiS4_)
        /*20eac*/ 	.word	0x00000000


	//----- nvinfo : EIATTR_FRAME_SIZE
	.align		4
.L_22482:
        /*20eb0*/ 	.byte	0x04, 0x11
        /*20eb2*/ 	.short	(.L_22484 - .L_22483)
	.align		4
.L_22483:
        /*20eb4*/ 	.word	index@($_ZN7cutlass13device_kernelIN5flash19enable_sm80_to_sm89INS1_16FlashAttnBwdSm80INS1_25CollectiveMainloopBwdSm80ILi2ELi2EN4cute5tupleIJNS5_1CILi64EEENS7_ILi128EEES8_EEENS_10bfloat16_tEfNS_4arch4Sm80ELb0ELb0ELb1ELb1ELb0ELb0ELb0ELb0ELi2ELi2ELi4ELi2ELb1EEENS1_24CollectiveEpilogueBwdGQAISA_fSD_Li256ELb1ELb0EEENS1_19SingleTileSchedulerILb1ELb0ELb0ELi128EEEEEEEEEvNT_6ParamsE$_ZN4cute3eso3ESOILb0ELb0EJNS_6LayoutINS_5tupleIJNS3_IJNS_1CILi8EEENS4_ILi1EEEEEENS4_ILi2EEES6_EEENS3_IJNS3_IJS6_NS4_ILi0EEEEEElSA_EEEEElEEC2ERKSD_RKl)
        /*20eb8*/ 	.word	0x00000000


	//----- nvinfo : EIATTR_FRAME_SIZE
	.align		4
.L_22484:
        /*20ebc*/ 	.byte	0x04, 0x11
        /*20ebe*/ 	.short	(.L_22486 - .L_22485)
	.align		4
.L_22485:
        /*20ec0*/ 	.word	index@($_ZN7cutlass13device_kernelIN5flash19enable_sm80_to_sm89INS1_16FlashAttnBwdSm80INS1_25CollectiveMainloopBwdSm80ILi2ELi2EN4cute5tupleIJNS5_1CILi64EEENS7_ILi128EEES8_EEENS_10bfloat16_tEfNS_4arch4Sm80ELb0ELb0ELb1ELb1ELb0ELb0ELb0ELb0ELi2ELi2ELi4ELi2ELb1EEENS1_24CollectiveEpilogueBwdGQAISA_fSD_Li256ELb1ELb0EEENS1_19SingleTileSchedulerILb1ELb0ELb0ELi128EEEEEEEEEvNT_6ParamsE$_ZN4cute3eso3ESOILb0ELb0EJNS_6LayoutINS_5tupleIJNS3_IJNS_1CILi8EEENS4_ILi1EEEEEENS4_ILi2EEES6_EEENS3_IJNS3_IJS6_NS4_ILi0EEEEEElSA_EEEEENS_10ViewEngineINS_8gmem_ptrIPKN7cutlass10bfloat16_tEEEEEEEC2ERKSD_RKSL_)
        /*20ec4*/ 	.word	0x00000000


	//----- nvinfo : EIATTR_FRAME_SIZE
	.align		4
.L_22486:
        /*20ec8*/ 	.byte	0x04, 0x11
        /*20eca*/ 	.short	(.L_22488 - .L_22487)
	.align		4
.L_22487:
        /*20ecc*/ 	.word	index@($_ZN7cutlass13device_kernelIN5flash19enable_sm80_to_sm89INS1_16FlashAttnBwdSm80INS1_25CollectiveMainloopBwdSm80ILi2ELi2EN4cute5tupleIJNS5_1CILi64EEENS7_ILi128EEES8_EEENS_10bfloat16_tEfNS_4arch4Sm80ELb0ELb0ELb1ELb1ELb0ELb0ELb0ELb0ELi2ELi2ELi4ELi2ELb1EEENS1_24CollectiveEpilogueBwdGQAISA_fSD_Li256ELb1ELb0EEENS1_19SingleTileSchedulerILb1ELb0ELb0ELi128EEEEEEEEEvNT_6ParamsE$_ZN4cute3eso3ESOILb0ELb0EJNS_5tupleIJiiEEEiiiEEC2ERKS3_RKiS8_S8_)
        /*20ed0*/ 	.word	0x00000000


	//----- nvinfo : EIATTR_FRAME_SIZE
	.align		4
.L_22488:
        /*20ed4*/ 	.byte	0x04, 0x11
        /*20ed6*/ 	.short	(.L_22490 - .L_22489)
	.align		4
.L_22489:
        /*20ed8*/ 	.word	index@($_ZN7cutlass13device_kernelIN5flash19enable_sm80_to_sm89INS1_16FlashAttnBwdSm80INS1_25CollectiveMainloopBwdSm80ILi2ELi2EN4cute5tupleIJNS5_1CILi64EEENS7_ILi128EEES8_EEENS_10bfloat16_tEfNS_4arch4Sm80ELb0ELb0ELb1ELb1ELb0ELb0ELb0ELb0ELi2ELi2ELi4ELi2ELb1EEENS1_24CollectiveEpilogueBwdGQAISA_fSD_Li256ELb1ELb0EEENS1_19SingleTileSchedulerILb1ELb0ELb0ELi128EEEEEEEEEvNT_6ParamsE$_ZN4cute3eso3ESOILb0ELb0EJNS_15ArithmeticTupleIJiiEEEiiiEEC2ERKS3_RKiS8_S8_)
        /*20edc*/ 	.word	0x00000000


	//----- nvinfo : EIATTR_FRAME_SIZE
	.align		4
.L_22490:
        /*20ee0*/ 	.byte	0x04, 0x11
        /*20ee2*/ 	.short	(.L_22492 - .L_22491)
	.align		4
.L_22491:
        /*20ee4*/ 	.word	index@($_ZN7cutlass13device_kernelIN5flash19enable_sm80_to_sm89INS1_16FlashAttnBwdSm80INS1_25CollectiveMainloopBwdSm80ILi2ELi2EN4cute5tupleIJNS5_1CILi64EEENS7_ILi128EEES8_EEENS_10bfloat16_tEfNS_4arch4Sm80ELb0ELb0ELb1ELb1ELb0ELb0ELb0ELb0ELi2ELi2ELi4ELi2ELb1EEENS1_24CollectiveEpilogueBwdGQAISA_fSD_Li256ELb1ELb0EEENS1_19SingleTileSchedulerILb1ELb0ELb0ELi128EEEEEEEEEvNT_6ParamsE$_ZN4cute12iter_adaptorIPfNS_8smem_ptrIS1_EEEC2ES1_)
        /*20ee8*/ 	.word	0x00000000


	//----- nvinfo : EIATTR_FRAME_SIZE
	.align		4
.L_22492:
        /*20eec*/ 	.byte	0x04, 0x11
        /*20eee*/ 	.short	(.L_22494 - .L_22493)
	.align		4
.L_22493:
        /*20ef0*/ 	.word	index@($_ZN7cutlass13device_kernelIN5flash19enable_sm80_to_sm89INS1_16FlashAttnBwdSm80INS1_25CollectiveMainloopBwdSm80ILi2ELi2EN4cute5tupleIJNS5_1CILi64EEENS7_ILi128EEES8_EEENS_10bfloat16_tEfNS_4arch4Sm80ELb0ELb0ELb1ELb1ELb0ELb0ELb0ELb0ELi2ELi2ELi4ELi2ELb1EEENS1_24CollectiveEpilogueBwdGQAISA_fSD_Li256ELb1ELb0EEENS1_19SingleTileSchedulerILb1ELb0ELb0ELi128EEEEEEEEEvNT_6ParamsE$_ZN4cute12iter_adaptorIPN7cutlass9uint128_tENS_8smem_ptrIS3_EEEC2ES3_)
        /*20ef4*/ 	.word	0x00000000


	//----- nvinfo : EIATTR_FRAME_SIZE
	.align		4
.L_22494:
        /*20ef8*/ 	.byte	0x04, 0x11
        /*20efa*/ 	.short	(.L_22496 - .L_22495)
	.align		4
.L_22495:
        /*20efc*/ 	.word	index@($_ZN7cutlass13device_kernelIN5flash19enable_sm80_to_sm89INS1_16FlashAttnBwdSm80INS1_25CollectiveMainloopBwdSm80ILi2ELi2EN4cute5tupleIJNS5_1CILi64EEENS7_ILi128EEES8_EEENS_10bfloat16_tEfNS_4arch4Sm80ELb0ELb0ELb1ELb1ELb0ELb0ELb0ELb0ELi2ELi2ELi4ELi2ELb1EEENS1_24CollectiveEpilogueBwdGQAISA_fSD_Li256ELb1ELb0EEENS1_19SingleTileSchedulerILb1ELb0ELb0ELi128EEEEEEEEEvNT_6ParamsE$_ZN4cute12iter_adaptorIPN7cutlass10bfloat16_tENS_8smem_ptrIS3_EEEC2ES3_)
        /*20f00*/ 	.word	0x00000000


	//----- nvinfo : EIATTR_FRAME_SIZE
	.align		4
.L_22496:
        /*20f04*/ 	.byte	0x04, 0x11
        /*20f06*/ 	.short	(.L_22498 - .L_22497)
	.align		4
.L_22497:
        /*20f08*/ 	.word	index@($_ZN7cutlass13device_kernelIN5flash19enable_sm80_to_sm89INS1_16FlashAttnBwdSm80INS1_25CollectiveMainloopBwdSm80ILi2ELi2EN4cute5tupleIJNS5_1CILi64EEENS7_ILi128EEES8_EEENS_10bfloat16_tEfNS_4arch4Sm80ELb0ELb0ELb1ELb1ELb0ELb0ELb0ELb0ELi2ELi2ELi4ELi2ELb1EEENS1_24CollectiveEpilogueBwdGQAISA_fSD_Li256ELb1ELb0EEENS1_19SingleTileSchedulerILb1ELb0ELb0ELi128EEEEEEEEEvNT_6ParamsE$_ZN4cute12iter_adaptorIPKfNS_8gmem_ptrIS2_EEEC2ES2_)
        /*20f0c*/ 	.word	0x00000000


	//----- nvinfo : EIATTR_FRAME_SIZE
	.align		4
.L_22498:
        /*20f10*/ 	.byte	0x04, 0x11
        /*20f12*/ 	.short	(.L_22500 - .L_22499)
	.align		4
.L_22499:
        /*20f14*/ 	.word	index@($_ZN7cutlass13device_kernelIN5flash19enable_sm80_to_sm89INS1_16FlashAttnBwdSm80INS1_25CollectiveMainloopBwdSm80ILi2ELi2EN4cute5tupleIJNS5_1CILi64EEENS7_ILi128EEES8_EEENS_10bfloat16_tEfNS_4arch4Sm80ELb0ELb0ELb1ELb1ELb0ELb0ELb0ELb0ELi2ELi2ELi4ELi2ELb1EEENS1_24CollectiveEpilogueBwdGQAISA_fSD_Li256ELb1ELb0EEENS1_19SingleTileSchedulerILb1ELb0ELb0ELi128EEEEEEEEEvNT_6ParamsE$_ZN4cute12iter_adaptorIPKN7cutlass9uint128_tENS_8gmem_ptrIS4_EEEC2ES4_)
        /*20f18*/ 	.word	0x00000000


	//----- nvinfo : EIATTR_FRAME_SIZE
	.align		4
.L_22500:
        /*20f1c*/ 	.byte	0x04, 0x11
        /*20f1e*/ 	.short	(.L_22502 - .L_22501)
	.align		4
.L_22501:
        /*20f20*/ 	.word	index@($_ZN7cutlass13device_kernelIN5flash19enable_sm80_to_sm89INS1_16FlashAttnBwdSm80INS1_25CollectiveMainloopBwdSm80ILi2ELi2EN4cute5tupleIJNS5_1CILi64EEENS7_ILi128EEES8_EEENS_10bfloat16_tEfNS_4arch4Sm80ELb0ELb0ELb1ELb1ELb0ELb0ELb0ELb0ELi2ELi2ELi4ELi2ELb1EEENS1_24CollectiveEpilogueBwdGQAISA_fSD_Li256ELb1ELb0EEENS1_19SingleTileSchedulerILb1ELb0ELb0ELi128EEEEEEEEEvNT_6ParamsE$_ZN4cute12iter_adaptorIPKN7cutlass10bfloat16_tENS_8gmem_ptrIS4_EEEC2ES4_)
        /*20f24*/ 	.word	0x00000000


	//----- nvinfo : EIATTR_FRAME_SIZE
	.align		4
.L_22502:
        /*20f28*/ 	.byte	0x04, 0x11
        /*20f2a*/ 	.short	(.L_22504 - .L_22503)
	.align		4
.L_22503:
        /*20f2c*/ 	.word	index@(_ZN7cutlass13device_kernelIN5flash19enable_sm80_to_sm89INS1_16FlashAttnBwdSm80INS1_25CollectiveMainloopBwdSm80ILi2ELi2EN4cute5tupleIJNS5_1CILi64EEENS7_ILi128EEES8_EEENS_10bfloat16_tEfNS_4arch4Sm80ELb0ELb0ELb1ELb1ELb0ELb0ELb0ELb0ELi2ELi2ELi4ELi2ELb1EEENS1_24CollectiveEpilogueBwdGQAISA_fSD_Li256ELb1ELb0EEENS1_19SingleTileSchedulerILb1ELb0ELb0ELi128EEEEEEEEEvNT_6ParamsE)
        /*20f30*/ 	.word	0x000001b0


	//----- nvinfo : EIATTR_REGCOUNT
	.align		4
.L_22504:
        /*20f34*/ 	.byte	0x04, 0x2f
        /*20f36*/ 	.short	(.L_22506 - .L_22505)
	.align		4
.L_22505:
        /*20f38*/ 	.word	index@(_ZN7cutlass13device_kernelIN5flash19enable_sm80_to_sm89INS1_16FlashAttnBwdSm80INS1_25CollectiveMainloopBwdSm80ILi2ELi2EN4cute5tupleIJNS5_1CILi64EEENS7_ILi128EEES8_EEENS_10bfloat16_tEfNS_4arch4Sm80ELb0ELb0ELb1ELb1ELb1ELb0ELb0ELb0ELi2ELi2ELi4ELi2ELb1EEENS1_21CollectiveEpilogueBwdISA_SB_SD_Li256ELb1ELb0ELi2EEENS1_19SingleTileSchedulerILb1ELb0ELb0ELi128EEEEEEEEEvNT_6ParamsE)
        /*20f3c*/ 	.word	0x000000f7


	//----- nvinfo : EIATTR_FRAME_SIZE
	.align		4
.L_22506:
        /*20f40*/ 	.byte	0x04, 0x11
        /*20f42*/ 	.short	(.L_22508 - .L_22507)
	.align		4
.L_22507:
        /*20f44*/ 	.word	index@($_ZN7cutlass13device_kernelIN5flash19enable_sm80_to_sm89INS1_16FlashAttnBwdSm80INS1_25CollectiveMainloopBwdSm80ILi2ELi2EN4cute5tupleIJNS5_1CILi64EEENS7_ILi128EEES8_EEENS_10bfloat16_tEfNS_4arch4Sm80ELb0ELb0ELb1ELb1ELb1ELb0ELb0ELb0ELi2ELi2ELi4ELi2ELb1EEENS1_21CollectiveEpilogueBwdISA_SB_SD_Li256ELb1ELb0ELi2EEENS1_19SingleTileSchedulerILb1ELb0ELb0ELi128EEEEEEEEEvNT_6ParamsE$_ZZN5flash25CollectiveMainloopBwdSm80ILi2ELi2EN4cute5tupleIJNS1_1CILi64EEENS3_ILi128EEES4_EEEN7cutlass10bfloat16_tEfNS7_4arch4Sm80ELb0ELb0ELb1ELb1ELb1ELb0ELb0ELb0ELi2ELi2ELi4ELi2ELb1EE3mmaINS_16FlashAttnBwdSm80ISB_NS_21CollectiveEpilogueBwdIS6_S8_SA_Li256ELb1ELb0ELi2EEENS_19SingleTileSchedulerILb1ELb0ELb0ELi128EEEE13SharedStorageENS1_6TensorINS1_11ArrayEngineIfLm32EEENS1_6LayoutINS2_IJNS2_IJNS3_ILi2EEESO_EEESO_NS3_ILi4EEEEEENS2_IJNS2_IJNS3_ILi1EEESO_EEESQ_NS3_ILi8EEEEEEEEEEEEbRKNSB_6ParamsERT0_S12_iNS2_IJiiiEEERT_ENKUliiE_clEii)
        /*20f48*/ 	.word	0x00000000


	//----- nvinfo : EIATTR_FRAME_SIZE
	.align		4
.L_22508:
        /*20f4c*/ 	.byte	0x04, 0x11
        /*20f4e*/ 	.short	(.L_22510 - .L_22509)
	.align		4
.L_22509:
        /*20f50*/ 	.word	index@($_ZN7cutlass13device_kernelIN5flash19enable_sm80_to_sm89INS1_16FlashAttnBwdSm80INS1_25CollectiveMainloopBwdSm80ILi2ELi2EN4cute5tupleIJNS5_1CILi64EEENS7_ILi128EEES8_EEENS_10bfloat16_tEfNS_4arch4Sm80ELb0ELb0ELb1ELb1ELb1ELb0ELb0ELb0ELi2ELi2ELi4ELi2ELb1EEENS1_21CollectiveEpilogueBwdISA_SB_SD_Li256ELb1ELb0ELi2EEENS1_19SingleTileSchedulerILb1ELb0ELb0ELi128EEEEEEEEEvNT_6ParamsE$_ZZN5flash25CollectiveMainloopBwdSm80ILi2ELi2EN4cute5tupleIJNS1_1CILi64EEENS3_ILi128EEES4_EEEN7cutlass10bfloat16_tEfNS7_4arch4Sm80ELb0ELb0ELb1ELb1ELb1ELb0ELb0ELb0ELi2ELi2ELi4ELi2ELb1EE3mmaINS_16FlashAttnBwdSm80ISB_NS_21CollectiveEpilogueBwdIS6_S8_SA_Li256ELb1ELb0ELi2EEENS_19SingleTileSchedulerILb1ELb0ELb0ELi128EEEE13SharedStorageENS1_6TensorINS1_11ArrayEngineIfLm32EEENS1_6LayoutINS2_IJNS2_IJNS3_ILi2EEESO_EEESO_NS3_ILi4EEEEEENS2_IJNS2_IJNS3_ILi1EEESO_EEESQ_NS3_ILi8EEEEEEEEEEEEbRKNSB_6ParamsERT0_S12_iNS2_IJiiiEEERT_ENKUliiE0_clEii)
        /*20f54*/ 	.word	0x00000000


	//----- nvinfo : EIATTR_FRAME_SIZE
	.align		4
.L_22510:
        /*20f58*/ 	.byte	0x04, 0x11
        /*20f5a*/ 	.short	(.L_22512 - .L_22511)
	.align		4
.L_22511:
        /*20f5c*/ 	.word	index@($_ZN7cutlass13device_kernelIN5flash19enable_sm80_to_sm89INS1_16FlashAttnBwdSm80INS1_25CollectiveMainloopBwdSm80ILi2ELi2EN4cute5tupleIJNS5_1CILi64EEENS7_ILi128EEES8_EEENS_10bfloat16_tEfNS_4arch4Sm80ELb0ELb0ELb1ELb1ELb1ELb0ELb0ELb0ELi2ELi2ELi4ELi2ELb1EEENS1_21CollectiveEpilogueBwdISA_SB_SD_Li256ELb1ELb0ELi2EEENS1_19SingleTileSchedulerILb1ELb0ELb0ELi128EEEEEEEEEvNT_6ParamsE$_ZZN4cuteplIJiiEJNS_1CILi0EEES2_EEEDaRKNS_15ArithmeticTupleIJDpT_EEERKNS3_IJDpT0_EEEENKUlDpRKT_E_clIJiiEEEDaSH_)
        /*20f60*/ 	.word	0x00000000


	//----- nvinfo : EIATTR_FRAME_SIZE
	.align		4
.L_22512:
        /*20f64*/ 	.byte	0x04, 0x11
        /*20f66*/ 	.short	(.L_22514 - .L_22513)
	.align		4
.L_22513:
        /*20f68*/ 	.word	index@($_ZN7cutlass13device_kernelIN5flash19enable_sm80_to_sm89INS1_16FlashAttnBwdSm80INS1_25CollectiveMainloopBwdSm80ILi2ELi2EN4cute5tupleIJNS5_1CILi64EEENS7_ILi128EEES8_EEENS_10bfloat16_tEfNS_4arch4Sm80ELb0ELb0ELb1ELb1ELb1ELb0ELb0ELb0ELi2ELi2ELi4ELi2ELb1EEENS1_21CollectiveEpilogueBwdISA_SB_SD_Li256ELb1ELb0ELi2EEENS1_19SingleTileSchedulerILb1ELb0ELb0ELi128EEEEEEEEEvNT_6ParamsE$_ZZN4cuteplIJiEJNS_1CILi0EEEiEEEDaRKNS_15ArithmeticTupleIJDpT_EEERKNS3_IJDpT0_EEEENKUlDpRKT_E_clIJiiEEEDaSH_)
        /*20f6c*/ 	.word	0x00000000


	//----- nvinfo : EIATTR_FRAME_SIZE
	.align		4
.L_22514:
        /*20f70*/ 	.byte	0x04, 0x11
        /*20f72*/ 	.short	(.L_22516 - .L_22515)
	.align		4
.L_22515:
        /*20f74*/ 	.word	index@($_ZN7cutlass13device_kernelIN5flash19enable_sm80_to_sm89INS1_16FlashAttnBwdSm80INS1_25CollectiveMainloopBwdSm80ILi2ELi2EN4cute5tupleIJNS5_1CILi64EEENS7_ILi128EEES8_EEENS_10bfloat16_tEfNS_4arch4Sm80ELb0ELb0ELb1ELb1ELb1ELb0ELb0ELb0ELi2ELi2ELi4ELi2ELb1EEENS1_21CollectiveEpilogueBwdISA_SB_SD_Li256ELb1ELb0ELi2EEENS1_19SingleTileSchedulerILb1ELb0ELb0ELi128EEEEEEEEEvNT_6ParamsE$_ZZN4cuteplIJiEJNS_1CILi0EEEEEEDaRKNS_15ArithmeticTupleIJDpT_EEERKNS3_IJDpT0_EEEENKUlDpRKT_E_clIJiEEEDaSH_)
        /*20f78*/ 	.word	0x00000000


	//----- nvinfo : EIATTR_FRAME_SIZE
	.align		4
.L_22516:
        /*20f7c*/ 	.byte	0x04, 0x11
        /*20f7e*/ 	.short	(.L_22518 - .L_22517)
	.align		4
.L_22517:
        /*20f80*/ 	.word	index@($_ZN7cutlass13device_kernelIN5flash19enable_sm80_to_sm89INS1_16FlashAttnBwdSm80INS1_25CollectiveMainloopBwdSm80ILi2ELi2EN4cute5tupleIJNS5_1CILi64EEENS7_ILi128EEES8_EEENS_10bfloat16_tEfNS_4arch4Sm80ELb0ELb0ELb1ELb1ELb1ELb0ELb0ELb0ELi2ELi2ELi4ELi2ELb1EEENS1_21CollectiveEpilogueBwdISA_SB_SD_Li256ELb1ELb0ELi2EEENS1_19SingleTileSchedulerILb1ELb0ELb0ELi128EEEEEEEEEvNT_6ParamsE$_ZZN4cuteplIJNS_1CILi0EEEiEJS2_S2_iiEEEDaRKNS_15ArithmeticTupleIJDpT_EEERKNS3_IJDpT0_EEEENKUlDpRKT_E_clIJS2_iiiEEEDaSH_)
        /*20f84*/ 	.word	0x00000000


	//----- nvinfo : EIATTR_FRAME_SIZE
	.align		4
.L_22518:
        /*20f88*/ 	.byte	0x04, 0x11
        /*20f8a*/ 	.short	(.L_22520 - .L_22519)
	.align		4
.L_22519:
        /*20f8c*/ 	.word	index@($_ZN7cutlass13device_kernelIN5flash19enable_sm80_to_sm89INS1_16FlashAttnBwdSm80INS1_25CollectiveMainloopBwdSm80ILi2ELi2EN4cute5tupleIJNS5_1CILi64EEENS7_ILi128EEES8_EEENS_10bfloat16_tEfNS_4arch4Sm80ELb0ELb0ELb1ELb1ELb1ELb0ELb0ELb0ELi2ELi2ELi4ELi2ELb1EEENS1_21CollectiveEpilogueBwdISA_SB_SD_Li256ELb1ELb0ELi2EEENS1_19SingleTileSchedulerILb1ELb0ELb0ELi128EEEEEEEEEvNT_6ParamsE$_ZZN4cuteplIJNS_1CILi0EEES2_iEJS2_S2_S2_iEEEDaRKNS_15ArithmeticTupleIJDpT_EEERKNS3_IJDpT0_EEEENKUlDpRKT_E_clIJS2_S2_iiEEEDaSH_)
        /*20f90*/ 	.word	0x00000000


	//----- nvinfo : EIATTR_FRAME_SIZE
	.align		4
.L_22520:
        /*20f94*/ 	.byte	0x04, 0x11
        /*20f96*/ 	.short	(.L_22522 - .L_22521)
	.align		4
.L_22521:
        /*20f98*/ 	.word	index@($_ZN7cutlass13device_kernelIN5flash19enable_sm80_to_sm89INS1_16FlashAttnBwdSm80INS1_25CollectiveMainloopBwdSm80ILi2ELi2EN4cute5tupleIJNS5_1CILi64EEENS7_ILi128EEES8_EEENS_10bfloat16_tEfNS_4arch4Sm80ELb0ELb0ELb1ELb1ELb1ELb0ELb0ELb0ELi2ELi2ELi4ELi2ELb1EEENS1_21CollectiveEpilogueBwdISA_SB_SD_Li256ELb1ELb0ELi2EEENS1_19SingleTileSchedulerILb1ELb0ELb0ELi128EEEEEEEEEvNT_6ParamsE$_ZZN4cuteplIJNS_1CILi0EEES2_EJiS2_EEEDaRKNS_15ArithmeticTupleIJDpT_EEERKNS3_IJDpT0_EEEENKUlDpRKT_E_clIJiS2_EEEDaSH_)
        /*20f9c*/ 	.word	0x00000000


	//----- nvinfo : EIATTR_FRAME_SIZE
	.align		4
.L_22522:
        /*20fa0*/ 	.byte	0x04, 0x11
        /*20fa2*/ 	.short	(.L_22524 - .L_22523)
	.align		4
.L_22523:
        /*20fa4*/ 	.word	index@($_ZN7cutlass13device_kernelIN5flash19enable_sm80_to_sm89INS1_16FlashAttnBwdSm80INS1_25CollectiveMainloopBwdSm80ILi2ELi2EN4cute5tupleIJNS5_1CILi64EEENS7_ILi128EEES8_EEENS_10bfloat16_tEfNS_4arch4Sm80ELb0ELb0ELb1ELb1ELb1ELb0ELb0ELb0ELi2ELi2ELi4ELi2ELb1EEENS1_21CollectiveEpilogueBwdISA_SB_SD_Li256ELb1ELb0ELi2EEENS1_19SingleTileSchedulerILb1ELb0ELb0ELi128EEEEEEEEEvNT_6ParamsE$_ZZN4cuteplIJNS_1CILi0EEES2_EJiEEEDaRKNS_15ArithmeticTupleIJDpT_EEERKNS3_IJDpT0_EEEENKUlDpRKT_E_clIJiS2_EEEDaSH_)
        /*20fa8*/ 	.word	0x00000000


	//----- nvinfo : EIATTR_FRAME_SIZE
	.align		4
.L_22524:
        /*20fac*/ 	.byte	0x04, 0x11
        /*20fae*/ 	.short	(.L_22526 - .L_22525)
	.align		4
.L_22525:
        /*20fb0*/ 	.word	index@($_ZN7cutlass13device_kernelIN5flash19enable_sm80_to_sm89INS1_16FlashAttnBwdSm80INS1_25CollectiveMainloopBwdSm80ILi2ELi2EN4cute5tupleIJNS5_1CILi64EEENS7_ILi128EEES8_EEENS_10bfloat16_tEfNS_4arch4Sm80ELb0ELb0ELb1ELb1ELb1ELb0ELb0ELb0ELi2ELi2ELi4ELi2ELb1EEENS1_21CollectiveEpilogueBwdISA_SB_SD_Li256ELb1ELb0ELi2EEENS1_19SingleTileSchedulerILb1ELb0ELb0ELi128EEEEEEEEEvNT_6ParamsE$_ZZN4cuteplIJNS_15ArithmeticTupleIJiiEEEEJNS_1CILi0EEEiiiEEEDaRKNS1_IJDpT_EEERKNS1_IJDpT0_EEEENKUlDpRKT_E_clIJS2_iiiEEEDaSI_)
        /*20fb4*/ 	.word	0x00000000


	//----- nvinfo : EIATTR_FRAME_SIZE
	.align		4
.L_22526:
        /*20fb8*/ 	.byte	0x04, 0x11
        /*20fba*/ 	.short	(.L_22528 - .L_22527)
	.align		4
.L_22527:
        /*20fbc*/ 	.word	index@($_ZN7cutlass13device_kernelIN5flash19enable_sm80_to_sm89INS1_16FlashAttnBwdSm80INS1_25CollectiveMainloopBwdSm80ILi2ELi2EN4cute5tupleIJNS5_1CILi64EEENS7_ILi128EEES8_EEENS_10bfloat16_tEfNS_4arch4Sm80ELb0ELb0ELb1ELb1ELb1ELb0ELb0ELb0ELi2ELi2ELi4ELi2ELb1EEENS1_21CollectiveEpilogueBwdISA_SB_SD_Li256ELb1ELb0ELi2EEENS1_19SingleTileSchedulerILb1ELb0ELb0ELi128EEEEEEEEEvNT_6ParamsE$_ZZN4cuteplIJNS_15ArithmeticTupleIJiEEEEJNS1_IJNS_1CILi0EEEiEEEEEEDaRKNS1_IJDpT_EEERKNS1_IJDpT0_EEEENKUlDpRKT_E_clIJNS1_IJiiEEEEEEDaSJ_)
        /*20fc0*/ 	.word	0x00000000


	//----- nvinfo : EIATTR_FRAME_SIZE
	.align		4
.L_22528:
        /*20fc4*/ 	.byte	0x04, 0x11
        /*20fc6*/ 	.short	(.L_22530 - .L_22529)
	.align		4
.L_22529:
        /*20fc8*/ 	.word	index@($_ZN7cutlass13device_kernelIN5flash19enable_sm80_to_sm89INS1_16FlashAttnBwdSm80INS1_25CollectiveMainloopBwdSm80ILi2ELi2EN4cute5tupleIJNS5_1CILi64EEENS7_ILi128EEES8_EEENS_10bfloat16_tEfNS_4arch4Sm80ELb0ELb0ELb1ELb1ELb1ELb0ELb0ELb0ELi2ELi2ELi4ELi2ELb1EEENS1_21CollectiveEpilogueBwdISA_SB_SD_Li256ELb1ELb0ELi2EEENS1_19SingleTileSchedulerILb1ELb0ELb0ELi128EEEEEEEEEvNT_6ParamsE$_ZZN4cute9transformINS_15ArithmeticTupleIJiiEEEZNS_14transform_leafIS2_RNS_8identityEEEDaRKT_OT0_EUlRKT_E_EEDaS8_SA_ENKUlDpSD_E_clIJiiEEEDaSF_)
        /*20fcc*/ 	.word	0x00000000


	//----- nvinfo : EIATTR_FRAME_SIZE
	.align		4
.L_22530:
        /*20fd0*/ 	.byte	0x04, 0x11
        /*20fd2*/ 	.short	(.L_22532 - .L_22531)
	.align		4
.L_22531:
        /*20fd4*/ 	.word	index@($_ZN7cutlass13device_kernelIN5flash19enable_sm80_to_sm89INS1_16FlashAttnBwdSm80INS1_25CollectiveMainloopBwdSm80ILi2ELi2EN4cute5tupleIJNS5_1CILi64EEENS7_ILi128EEES8_EEENS_10bfloat16_tEfNS_4arch4Sm80ELb0ELb0ELb1ELb1ELb1ELb0ELb0ELb0ELi2ELi2ELi4ELi2ELb1EEENS1_21CollectiveEpilogueBwdISA_SB_SD_Li256ELb1ELb0ELi2EEENS1_19SingleTileSchedulerILb1ELb0ELb0ELi128EEEEEEEEEvNT_6ParamsE$_ZZN4cute9transformINS_15ArithmeticTupleIJNS1_IJiiEEEiiiEEEZNS_14transform_leafIS3_NS_8identityEEEDaRKT_OT0_EUlRKT_E_EEDaS8_SA_ENKUlDpSD_E_clIJNS_5tupleIJiiEEEiiiEEEDaSF_)
        /*20fd8*/ 	.word	0x00000000


	//----- nvinfo : EIATTR_FRAME_SIZE
	.align		4
.L_22532:
        /*20fdc*/ 	.byte	0x04, 0x11
        /*20fde*/ 	.short	(.L_22534 - .L_22533)
	.align		4
.L_22533:
        /*20fe0*/ 	.word	index@($_ZN7cutlass13device_kernelIN5flash19enable_sm80_to_sm89INS1_16FlashAttnBwdSm80INS1_25CollectiveMainloopBwdSm80ILi2ELi2EN4cute5tupleIJNS5_1CILi64EEENS7_ILi128EEES8_EEENS_10bfloat16_tEfNS_4arch4Sm80ELb0ELb0ELb1ELb1ELb1ELb0ELb0ELb0ELi2ELi2ELi4ELi2ELb1EEENS1_21CollectiveEpilogueBwdISA_SB_SD_Li256ELb1ELb0ELi2EEENS1_19SingleTileSchedulerILb1ELb0ELb0ELi128EEEEEEEEEvNT_6ParamsE$_ZZN4cute7idx2crdINS_5tupleIJiEEENS1_IJNS1_IJNS1_IJNS_1CILi8EEENS3_ILi2EEEEEES5_S5_NS3_ILi4EEEEEEEEEEEDaRKT_RKT0_ENKUlRKT_RKT0_E_clIiS8_EEDaSI_SL_)
        /*20fe4*/ 	.word	0x00000000


	//----- nvinfo : EIATTR_FRAME_SIZE
	.align		4
.L_22534:
        /*20fe8*/ 	.byte	0x04, 0x11
        /*20fea*/ 	.short	(.L_22536 - .L_22535)
	.align		4
.L_22535:
        /*20fec*/ 	.word	index@($_ZN7cutlass13device_kernelIN5flash19enable_sm80_to_sm89INS1_16FlashAttnBwdSm80INS1_25CollectiveMainloopBwdSm80ILi2ELi2EN4cute5tupleIJNS5_1CILi64EEENS7_ILi128EEES8_EEENS_10bfloat16_tEfNS_4arch4Sm80ELb0ELb0ELb1ELb1ELb1ELb0ELb0ELb0ELi2ELi2ELi4ELi2ELb1EEENS1_21CollectiveEpilogueBwdISA_SB_SD_Li256ELb1ELb0ELi2EEENS1_19SingleTileSchedulerILb1ELb0ELb0ELi128EEEEEEEEEvNT_6ParamsE$_ZZN4cute7idx2crdINS_5tupleIJiEEENS1_IJNS1_IJNS1_IJNS_1CILi8EEENS3_ILi2EEEEEES5_NS3_ILi4EEES5_EEEEEEEEDaRKT_RKT0_ENKUlRKT_RKT0_E_clIiS8_EEDaSI_SL_)
        /*20ff0*/ 	.word	0x00000000


	//----- nvinfo : EIATTR_FRAME_SIZE
	.align		4
.L_22536:
        /*20ff4*/ 	.byte	0x04, 0x11
        /*20ff6*/ 	.short	(.L_22538 - .L_22537)
	.align		4
.L_22537:
        /*20ff8*/ 	.word	index@($_ZN7cutlass13device_kernelIN5flash19enable_sm80_to_sm89INS1_16FlashAttnBwdSm80INS1_25CollectiveMainloopBwdSm80ILi2ELi2EN4cute5tupleIJNS5_1CILi64EEENS7_ILi128EEES8_EEENS_10bfloat16_tEfNS_4arch4Sm80ELb0ELb0ELb1ELb1ELb1ELb0ELb0ELb0ELi2ELi2ELi4ELi2ELb1EEENS1_21CollectiveEpilogueBwdISA_SB_SD_Li256ELb1ELb0ELi2EEENS1_19SingleTileSchedulerILb1ELb0ELb0ELi128EEEEEEEEEvNT_6ParamsE$_ZZN4cute5sliceINS_5tupleIJNS_10UnderscoreES2_S2_iEEENS1_IJNS1_IJNS_1CILi1EEENS4_ILi0EEEEEElS6_lEEEEEDaRKT_RKT0_ENKUlRKT_RKT0_E_clIS2_lEEDaSH_SK_)
        /*20ffc*/ 	.word	0x00000000


	//----- nvinfo : EIATTR_FRAME_SIZE
	.align		4
.L_22538:
        /*21000*/ 	.byte	0x04, 0x11
        /*21002*/ 	.short	(.L_22540 - .L_22539)
	.align		4
.L_22539:
        /*21004*/ 	.word	index@($_ZN7cutlass13device_kernelIN5flash19enable_sm80_to_sm89INS1_16FlashAttnBwdSm80INS1_25CollectiveMainloopBwdSm80ILi2ELi2EN4cute5tupleIJNS5_1CILi64EEENS7_ILi128EEES8_EEENS_10bfloat16_tEfNS_4arch4Sm80ELb0ELb0ELb1ELb1ELb1ELb0ELb0ELb0ELi2ELi2ELi4ELi2ELb1EEENS1_21CollectiveEpilogueBwdISA_SB_SD_Li256ELb1ELb0ELi2EEENS1_19SingleTileSchedulerILb1ELb0ELb0ELi128EEEEEEEEEvNT_6ParamsE$_ZZN4cute19as_arithmetic_tupleINS_15ArithmeticTupleIJiiEEEEEDaRKT_ENKUlRKT_E_clIiEEDaS8_)
        /*21008*/ 	.word	0x00000000


	//----- nvinfo : EIATTR_FRAME_SIZE
	.align		4
.L_22540:
        /*2100c*/ 	.byte	0x04, 0x11
        /*2100e*/ 	.short	(.L_22542 - .L_22541)
	.align		4
.L_22541:
        /*21010*/ 	.word	index@($_ZN7cutlass13device_kernelIN5flash19enable_sm80_to_sm89INS1_16FlashAttnBwdSm80INS1_25CollectiveMainloopBwdSm80ILi2ELi2EN4cute5tupleIJNS5_1CILi64EEENS7_ILi128EEES8_EEENS_10bfloat16_tEfNS_4arch4Sm80ELb0ELb0ELb1ELb1ELb1ELb0ELb0ELb0ELi2ELi2ELi4ELi2ELb1EEENS1_21CollectiveEpilogueBwdISA_SB_SD_Li256ELb1ELb0ELi2EEENS1_19SingleTileSchedulerILb1ELb0ELb0ELi128EEEEEEEEEvNT_6ParamsE$_ZZN4cute19as_arithmetic_tupleINS_15ArithmeticTupleIJiiEEEEEDaRKT_ENKUlDpRKT_E_clIJiiEEEDaS9_)
        /*21014*/ 	.word	0x00000000


	//----- nvinfo : EIATTR_FRAME_SIZE
	.align		4
.L_22542:
        /*21018*/ 	.byte	0x04, 0x11
        /*2101a*/ 	.short	(.L_22544 - .L_22543)
	.align		4
.L_22543:
        /*2101c*/ 	.word	index@($_ZN7cutlass13device_kernelIN5flash19enable_sm80_to_sm89INS1_16FlashAttnBwdSm80INS1_25CollectiveMainloopBwdSm80ILi2ELi2EN4cute5tupleIJNS5_1CILi64EEENS7_ILi128EEES8_EEENS_10bfloat16_tEfNS_4arch4Sm80ELb0ELb0ELb1ELb1ELb1ELb0ELb0ELb0ELi2ELi2ELi4ELi2ELb1EEENS1_21CollectiveEpilogueBwdISA_SB_SD_Li256ELb1ELb0ELi2EEENS1_19SingleTileSchedulerILb1ELb0ELb0ELi128EEEEEEEEEvNT_6ParamsE$_ZZN4cute19as_arithmetic_tupleINS_15ArithmeticTupleIJNS1_IJiiEEEiiiEEEEEDaRKT_ENKUlRKT_E_clIiEEDaS9_)
        /*21020*/ 	.word	0x00000000


	//----- nvinfo : EIATTR_FRAME_SIZE
	.align		4
.L_22544:
        /*21024*/ 	.byte	0x04, 0x11
        /*21026*/ 	.short	(.L_22546 - .L_22545)
	.align		4
.L_22545:
        /*21028*/ 	.word	index@($_ZN7cutlass13device_kernelIN5flash19enable_sm80_to_sm89INS1_16FlashAttnBwdSm80INS1_25CollectiveMainloopBwdSm80ILi2ELi2EN4cute5tupleIJNS5_1CILi64EEENS7_ILi128EEES8_EEENS_10bfloat16_tEfNS_4arch4Sm80ELb0ELb0ELb1ELb1ELb1ELb0ELb0ELb0ELi2ELi2ELi4ELi2ELb1EEENS1_21CollectiveEpilogueBwdISA_SB_SD_Li256ELb1ELb0ELi2EEENS1_19SingleTileSchedulerILb1ELb0ELb0ELi128EEEEEEEEEvNT_6ParamsE$_ZZN4cute19as_arithmetic_tupleINS_15ArithmeticTupleIJNS1_IJiiEEEiiiEEEEEDaRKT_ENKUlRKT_E_clIS2_EEDaS9_)
        /*2102c*/ 	.word	0x00000000


	//----- nvinfo : EIATTR_FRAME_SIZE
	.align		4
.L_22546:
        /*21030*/ 	.byte	0x04, 0x11
        /*21032*/ 	.short	(.L_22548 - .L_22547)
	.align		4
.L_22547:
        /*21034*/ 	.word	index@($_ZN7cutlass13device_kernelIN5flash19enable_sm80_to_sm89INS1_16FlashAttnBwdSm80INS1_25CollectiveMainloopBwdSm80ILi2ELi2EN4cute5tupleIJNS5_1CILi64EEENS7_ILi128EEES8_EEENS_10bfloat16_tEfNS_4arch4Sm80ELb0ELb0ELb1ELb1ELb1ELb0ELb0ELb0ELi2ELi2ELi4ELi2ELb1EEENS1_21CollectiveEpilogueBwdISA_SB_SD_Li256ELb1ELb0ELi2EEENS1_19SingleTileSchedulerILb1ELb0ELb0ELi128EEEEEEEEEvNT_6ParamsE$_ZZN4cute19as_arithmetic_tupleINS_15ArithmeticTupleIJNS1_IJiiEEEiiiEEEEEDaRKT_ENKUlDpRKT_E_clIJS2_iiiEEEDaSA_)
        /*21038*/ 	.word	0x00000000


	//----- nvinfo : EIATTR_FRAME_SIZE
	.align		4
.L_22548:
        /*2103c*/ 	.byte	0x04, 0x11
        /*2103e*/ 	.short	(.L_22550 - .L_22549)
	.align		4
.L_22549:
        /*21040*/ 	.word	index@($_ZN7cutlass13device_kernelIN5flash19enable_sm80_to_sm89INS1_16FlashAttnBwdSm80INS1_25CollectiveMainloopBwdSm80ILi2ELi2EN4cute5tupleIJNS5_1CILi64EEENS7_ILi128EEES8_EEENS_10bfloat16_tEfNS_4arch4Sm80ELb0ELb0ELb1ELb1ELb1ELb0ELb0ELb0ELi2ELi2ELi4ELi2ELb1EEENS1_21CollectiveEpilogueBwdISA_SB_SD_Li256ELb1ELb0ELi2EEENS1_19SingleTileSchedulerILb1ELb0ELb0ELi128EEEEEEEEEvNT_6ParamsE$_ZZN4cute14transform_leafINS_15ArithmeticTupleIJiiEEERNS_8identityEEEDaRKT_OT0_ENKUlRKT_E_clIiEEDaSC_)
        /*21044*/ 	.word	0x00000000


	//----- nvinfo : EIATTR_FRAME_SIZE
	.align		4
.L_22550:
        /*21048*/ 	.byte	0x04, 0x11
        /*2104a*/ 	.short	(.L_22552 - .L_22551)
	.align		4
.L_22551:
        /*2104c*/ 	.word	index@($_ZN7cutlass13device_kernelIN5flash19enable_sm80_to_sm89INS1_16FlashAttnBwdSm80INS1_25CollectiveMainloopBwdSm80ILi2ELi2EN4cute5tupleIJNS5_1CILi64EEENS7_ILi128EEES8_EEENS_10bfloat16_tEfNS_4arch4Sm80ELb0ELb0ELb1ELb1ELb1ELb0ELb0ELb0ELi2ELi2ELi4ELi2ELb1EEENS1_21CollectiveEpilogueBwdISA_SB_SD_Li256ELb1ELb0ELi2EEENS1_19SingleTileSchedulerILb1ELb0ELb0ELi128EEEEEEEEEvNT_6ParamsE$_ZZN4cute14transform_leafINS_15ArithmeticTupleIJNS1_IJiiEEEiiiEEENS_8identityEEEDaRKT_OT0_ENKUlRKT_E_clIiEEDaSC_)
        /*21050*/ 	.word	0x00000000


	//----- nvinfo : EIATTR_FRAME_SIZE
	.align		4
.L_22552:
        /*21054*/ 	.byte	0x04, 0x11
        /*21056*/ 	.short	(.L_22554 - .L_22553)
	.align		4
.L_22553:
        /*21058*/ 	.word	index@($_ZN7cutlass13device_kernelIN5flash19enable_sm80_to_sm89INS1_16FlashAttnBwdSm80INS1_25CollectiveMainloopBwdSm80ILi2ELi2EN4cute5tupleIJNS5_1CILi64EEENS7_ILi128EEES8_EEENS_10bfloat16_tEfNS_4arch4Sm80ELb0ELb0ELb1ELb1ELb1ELb0ELb0ELb0ELi2ELi2ELi4ELi2ELb1EEENS1_21CollectiveEpilogueBwdISA_SB_SD_Li256ELb1ELb0ELi2EEENS1_19SingleTileSchedulerILb1ELb0ELb0ELi128EEEEEEEEEvNT_6ParamsE$_ZZN4cute14transform_leafINS_15ArithmeticTupleIJNS1_IJiiEEEiiiEEENS_8identityEEEDaRKT_OT0_ENKUlRKT_E_clIS2_EEDaSC_)
        /*2105c*/ 	.word	0x00000000


	//----- nvinfo : EIATTR_FRAME_SIZE
	.align		4
.L_22554:
        /*21060*/ 	.byte	0x04, 0x11
        /*21062*/ 	.short	(.L_22556 - .L_22555)
	.align		4
.L_22555:
        /*21064*/ 	.word	index@($_ZN7cutlass13device_kernelIN5flash19enable_sm80_to_sm89INS1_16FlashAttnBwdSm80INS1_25CollectiveMainloopBwdSm80ILi2ELi2EN4cute5tupleIJNS5_1CILi64EEENS7_ILi128EEES8_EEENS_10bfloat16_tEfNS_4arch4Sm80ELb0ELb0ELb1ELb1ELb1ELb0ELb0ELb0ELi2ELi2ELi4ELi2ELb1EEENS1_21CollectiveEpilogueBwdISA_SB_SD_Li256ELb1ELb0ELi2EEENS1_19SingleTileSchedulerILb1ELb0ELb0ELi128EEEEEEEEEvNT_6ParamsE$_ZZN4cute12filter_tupleINS_5tupleIJNS_10UnderscoreES2_S2_iEEENS1_IJNS1_IJNS_1CILi1EEENS4_ILi0EEEEEElS6_lEEEZNS_5sliceIS3_S8_EEDaRKT_RKT0_EUlRKT_RKT0_E_EEDaSC_SF_OT1_ENKUlDpSI_E_clIJNS1_IJS7_EEENS1_IJlEEENS1_IJS6_EEENS1_IJEEEEEEDaSP_)
        /*21068*/ 	.word	0x00000000


	//----- nvinfo : EIATTR_FRAME_SIZE
	.align		4
.L_22556:
        /*2106c*/ 	.byte	0x04, 0x11
        /*2106e*/ 	.short	(.L_22558 - .L_22557)
	.align		4
.L_22557:
        /*21070*/ 	.word	index@($_ZN7cutlass13device_kernelIN5flash19enable_sm80_to_sm89INS1_16FlashAttnBwdSm80INS1_25CollectiveMainloopBwdSm80ILi2ELi2EN4cute5tupleIJNS5_1CILi64EEENS7_ILi128EEES8_EEENS_10bfloat16_tEfNS_4arch4Sm80ELb0ELb0ELb1ELb1ELb1ELb0ELb0ELb0ELi2ELi2ELi4ELi2ELb1EEENS1_21CollectiveEpilogueBwdISA_SB_SD_Li256ELb1ELb0ELi2EEENS1_19SingleTileSchedulerILb1ELb0ELb0ELi128EEEEEEEEEvNT_6ParamsE$_ZN73_INTERNAL_24fd9406_37_flash_bwd_hdim64_bf16_softcap_sm80_cu_8e232a79_330724__cvta_generic_to_sharedEPKv)
        /*21074*/ 	.word	0x00000000


	//----- nvinfo : EIATTR_FRAME_SIZE
	.align		4
.L_22558:
        /*21078*/ 	.byte	0x04, 0x11
        /*2107a*/ 	.short	(.L_22560 - .L_22559)
	.align		4
.L_22559:
        /*2107c*/ 	.word	index@($_ZN7cutlass13device_kernelIN5flash19enable_sm80_to_sm89INS1_16FlashAttnBwdSm80INS1_25CollectiveMainloopBwdSm80ILi2ELi2EN4cute5tupleIJNS5_1CILi64EEENS7_ILi128EEES8_EEENS_10bfloat16_tEfNS_4arch4Sm80ELb0ELb0ELb1ELb1ELb1ELb0ELb0ELb0ELi2ELi2ELi4ELi2ELb1EEENS1_21CollectiveEpilogueBwdISA_SB_SD_Li256ELb1ELb0ELi2EEENS1_19SingleTileSchedulerILb1ELb0ELb0ELi128EEEEEEEEEvNT_6ParamsE$_ZN4cute8smem_ptrIPfECI1NS_12iter_adaptorIS1_S2_EEES1_)
        /*21080*/ 	.word	0x00000000


	//----- nvinfo : EIATTR_FRAME_SIZE
	.align		4
.L_22560:
        /*21084*/ 	.byte	0x04, 0x11
        /*21086*/ 	.short	(.L_22562 - .L_22561)
	.align		4
.L_22561:
        /*21088*/ 	.word	index@($_ZN7cutlass13device_kernelIN5flash19enable_sm80_to_sm89INS1_16FlashAttnBwdSm80INS1_25CollectiveMainloopBwdSm80ILi2ELi2EN4cute5tupleIJNS5_1CILi64EEENS7_ILi128EEES8_EEENS_10bfloat16_tEfNS_4arch4Sm80ELb0ELb0ELb1ELb1ELb1ELb0ELb0ELb0ELi2ELi2ELi4ELi2ELb1EEENS1_21CollectiveEpilogueBwdISA_SB_SD_Li256ELb1ELb0ELi2EEENS1_19SingleTileSchedulerILb1ELb0ELb0ELi128EEEEEEEEEvNT_6ParamsE$_ZN4cute8smem_ptrIPN7cutlass9uint128_tEECI1NS_12iter_adaptorIS3_S4_EEES3_)
        /*2108c*/ 	.word	0x00000000


	//----- nvinfo : EIATTR_FRAME_SIZE
	.align		4
.L_22562:
        /*21090*/ 	.byte	0x04, 0x11
        /*21092*/ 	.short	(.L_22564 - .L_22563)
	.align		4
.L_22563:
        /*21094*/ 	.word	index@($_ZN7cutlass13device_kernelIN5flash19enable_sm80_to_sm89INS1_16FlashAttnBwdSm80INS1_25CollectiveMainloopBwdSm80ILi2ELi2EN4cute5tupleIJNS5_1CILi64EEENS7_ILi128EEES8_EEENS_10bfloat16_tEfNS_4arch4Sm80ELb0ELb0ELb1ELb1ELb1ELb0ELb0ELb0ELi2ELi2ELi4ELi2ELb1EEENS1_21CollectiveEpilogueBwdISA_SB_SD_Li256ELb1ELb0ELi2EEENS1_19SingleTileSchedulerILb1ELb0ELb0ELi128EEEEEEEEEvNT_6ParamsE$_ZN4cute8smem_ptrIPN7cutlass10bfloat16_tEECI1NS_12iter_adaptorIS3_S4_EEES3_)
        /*21098*/ 	.word	0x00000000


	//----- nvinfo : EIATTR_FRAME_SIZE
	.align		4
.L_22564:
        /*2109c*/ 	.byte	0x04, 0x11
        /*2109e*/ 	.short	(.L_22566 - .L_22565)
	.align		4
.L_22565:
        /*210a0*/ 	.word	index@($_ZN7cutlass13device_kernelIN5flash19enable_sm80_to_sm89INS1_16FlashAttnBwdSm80INS1_25CollectiveMainloopBwdSm80ILi2ELi2EN4cute5tupleIJNS5_1CILi64EEENS7_ILi128EEES8_EEENS_10bfloat16_tEfNS_4arch4Sm80ELb0ELb0ELb1ELb1ELb1ELb0ELb0ELb0ELi2ELi2ELi4ELi2ELb1EEENS1_21CollectiveEpilogueBwdISA_SB_SD_Li256ELb1ELb0ELi2EEENS1_19SingleTileSchedulerILb1ELb0ELb0ELi128EEEEEEEEEvNT_6ParamsE$_ZN4cute8gmem_ptrIPKfECI1NS_12iter_adaptorIS2_S3_EEES2_)
        /*210a4*/ 	.word	0x00000000


	//----- nvinfo : EIATTR_FRAME_SIZE
	.align		4
.L_22566:
        /*210a8*/ 	.byte	0x04, 0x11
        /*210aa*/ 	.short	(.L_22568 - .L_22567)
	.align		4
.L_22567:
        /*210ac*/ 	.word	index@($_ZN7cutlass13device_kernelIN5flash19enable_sm80_to_sm89INS1_16FlashAttnBwdSm80INS1_25CollectiveMainloopBwdSm80ILi2ELi2EN4cute5tupleIJNS5_1CILi64EEENS7_ILi128EEES8_EEENS_10bfloat16_tEfNS_4arch4Sm80ELb0ELb0ELb1ELb1ELb1ELb0ELb0ELb0ELi2ELi2ELi4ELi2ELb1EEENS1_21CollectiveEpilogueBwdISA_SB_SD_Li256ELb1ELb0ELi2EEENS1_19SingleTileSchedulerILb1ELb0ELb0ELi128EEEEEEEEEvNT_6ParamsE$_ZN4cute8gmem_ptrIPKN7cutlass9uint128_tEECI1NS_12iter_adaptorIS4_S5_EEES4_)
        /*210b0*/ 	.word	0x00000000


	//----- nvinfo : EIATTR_FRAME_SIZE
	.align		4
.L_22568:
        /*210b4*/ 	.byte	0x04, 0x11
        /*210b6*/ 	.short	(.L_22570 - .L_22569)
	.align		4
.L_22569:
        /*210b8*/ 	.word	index@($_ZN7cutlass13device_kernelIN5flash19enable_sm80_to_sm89INS1_16FlashAttnBwdSm80INS1_25CollectiveMainloopBwdSm80ILi2ELi2EN4cute5tupleIJNS5_1CILi64EEENS7_ILi128EEES8_EEENS_10bfloat16_tEfNS_4arch4Sm80ELb0ELb0ELb1ELb1ELb1ELb0ELb0ELb0ELi2ELi2ELi4ELi2ELb1EEENS1_21CollectiveEpilogueBwdISA_SB_SD_Li256ELb1ELb0ELi2EEENS1_19SingleTileSchedulerILb1ELb0ELb0ELi128EEEEEEEEEvNT_6ParamsE$_ZN4cute8gmem_ptrIPKN7cutlass10bfloat16_tEECI1NS_12iter_adaptorIS4_S5_EEES4_)
        /*210bc*/ 	.word	0x00000000


	//----- nvinfo : EIATTR_FRAME_SIZE
	.align		4
.L_22570:
        /*210c0*/ 	.byte	0x04, 0x11
        /*210c2*/ 	.short	(.L_22572 - .L_22571)
	.align		4
.L_22571:
        /*210c4*/ 	.word	index@($_ZN7cutlass13device_kernelIN5flash19enable_sm80_to_sm89INS1_16FlashAttnBwdSm80INS1_25CollectiveMainloopBwdSm80ILi2ELi2EN4cute5tupleIJNS5_1CILi64EEENS7_ILi128EEES8_EEENS_10bfloat16_tEfNS_4arch4Sm80ELb0ELb0ELb1ELb1ELb1ELb0ELb0ELb0ELi2ELi2ELi4ELi2ELb1EEENS1_21CollectiveEpilogueBwdISA_SB_SD_Li256ELb1ELb0ELi2EEENS1_19SingleTileSchedulerILb1ELb0ELb0ELi128EEEEEEEEEvNT_6ParamsE$_ZN4cute5tupleIJiiEEC2ERKiS3_)
        /*210c8*/ 	.word	0x00000000


	//----- nvinfo : EIATTR_FRAME_SIZE
	.align		4
.L_22572:
        /*210cc*/ 	.byte	0x04, 0x11
        /*210ce*/ 	.short	(.L_22574 - .L_22573)
	.align		4
.L_22573:
        /*210d0*/ 	.word	index@($_ZN7cutlass13device_kernelIN5flash19enable_sm80_to_sm89INS1_16FlashAttnBwdSm80INS1_25CollectiveMainloopBwdSm80ILi2ELi2EN4cute5tupleIJNS5_1CILi64EEENS7_ILi128EEES8_EEENS_10bfloat16_tEfNS_4arch4Sm80ELb0ELb0ELb1ELb1ELb1ELb0ELb0ELb0ELi2ELi2ELi4ELi2ELb1EEENS1_21CollectiveEpilogueBwdISA_SB_SD_Li256ELb1ELb0ELi2EEENS1_19SingleTileSchedulerILb1ELb0ELb0ELi128EEEEEEEEEvNT_6ParamsE$_ZN4cute5tupleIJiNS_1CILi0EEEEEC2ERKiRKS2_)
        /*210d4*/ 	.word	0x00000000


	//----- nvinfo : EIATTR_FRAME_SIZE
	.align		4
.L_22574:
        /*210d8*/ 	.byte	0x04, 0x11
        /*210da*/ 	.short	(.L_22576 - .L_22575)
	.align		4
.L_22575:
        /*210dc*/ 	.word	index@($_ZN7cutlass13device_kernelIN5flash19enable_sm80_to_sm89INS1_16FlashAttnBwdSm80INS1_25CollectiveMainloopBwdSm80ILi2ELi2EN4cute5tupleIJNS5_1CILi64EEENS7_ILi128EEES8_EEENS_10bfloat16_tEfNS_4arch4Sm80ELb0ELb0ELb1ELb1ELb1ELb0ELb0ELb0ELi2ELi2ELi4ELi2ELb1EEENS1_21CollectiveEpilogueBwdISA_SB_SD_Li256ELb1ELb0ELi2EEENS1_19SingleTileSchedulerILb1ELb0ELb0ELi128EEEEEEEEEvNT_6ParamsE$_ZN4cute5tupleIJiEEC2ERKi)
        /*210e0*/ 	.word	0x00000000


	//----- nvinfo : EIATTR_FRAME_SIZE
	.align		4
.L_22576:
        /*210e4*/ 	.byte	0x04, 0x11
        /*210e6*/ 	.short	(.L_22578 - .L_22577)
	.align		4
.L_22577:
        /*210e8*/ 	.word	index@($_ZN7cutlass13device_kernelIN5flash19enable_sm80_to_sm89INS1_16FlashAttnBwdSm80INS1_25CollectiveMainloopBwdSm80ILi2ELi2EN4cute5tupleIJNS5_1CILi64EEENS7_ILi128EEES8_EEENS_10bfloat16_tEfNS_4arch4Sm80ELb0ELb0ELb1ELb1ELb1ELb0ELb0ELb0ELi2ELi2ELi4ELi2ELb1EEENS1_21CollectiveEpilogueBwdISA_SB_SD_Li256ELb1ELb0ELi2EEENS1_19SingleTileSchedulerILb1ELb0ELb0ELi128EEEEEEEEEvNT_6ParamsE$_ZN4cute5tupleIJNS_1CILi0EEEiiiEEC2ERKS2_RKiS7_S7_)
        /*210ec*/ 	.word	0x00000000


	//----- nvinfo : EIATTR_FRAME_SIZE
	.align		4
.L_22578:
        /*210f0*/ 	.byte	0x04, 0x11
        /*210f2*/ 	.short	(.L_22580 - .L_22579)
	.align		4
.L_22579:
        /*210f4*/ 	.word	index@($_ZN7cutlass13device_kernelIN5flash19enable_sm80_to_sm89INS1_16FlashAttnBwdSm80INS1_25CollectiveMainloopBwdSm80ILi2ELi2EN4cute5tupleIJNS5_1CILi64EEENS7_ILi128EEES8_EEENS_10bfloat16_tEfNS_4arch4Sm80ELb0ELb0ELb1ELb1ELb1ELb0ELb0ELb0ELi2ELi2ELi4ELi2ELb1EEENS1_21CollectiveEpilogueBwdISA_SB_SD_Li256ELb1ELb0ELi2EEENS1_19SingleTileSchedulerILb1ELb0ELb0ELi128EEEEEEEEEvNT_6ParamsE$_ZN4cute5tupleIJNS_1CILi0EEEiEEC2ERKS2_RKi)
        /*210f8*/ 	.word	0x00000000


	//----- nvinfo : EIATTR_FRAME_SIZE
	.align		4
.L_22580:
        /*210fc*/ 	.byte	0x04, 0x11
        /*210fe*/ 	.short	(.L_22582 - .L_22581)
	.align		4
.L_22581:
        /*21100*/ 	.word	index@($_ZN7cutlass13device_kernelIN5flash19enable_sm80_to_sm89INS1_16FlashAttnBwdSm80INS1_25CollectiveMainloopBwdSm80ILi2ELi2EN4cute5tupleIJNS5_1CILi64EEENS7_ILi128EEES8_EEENS_10bfloat16_tEfNS_4arch4Sm80ELb0ELb0ELb1ELb1ELb1ELb0ELb0ELb0ELi2ELi2ELi4ELi2ELb1EEENS1_21CollectiveEpilogueBwdISA_SB_SD_Li256ELb1ELb0ELi2EEENS1_19SingleTileSchedulerILb1ELb0ELb0ELi128EEEEEEEEEvNT_6ParamsE$_ZN4cute5tupleIJNS_1CILi0EEES2_iiEEC2ERKS2_S5_RKiS7_)
        /*21104*/ 	.word	0x00000000


	//----- nvinfo : EIATTR_FRAME_SIZE
	.align		4
.L_22582:
        /*21108*/ 	.byte	0x04, 0x11
        /*2110a*/ 	.short	(.L_22584 - .L_22583)
	.align		4
.L_22583:
        /*2110c*/ 	.word	index@($_ZN7cutlass13device_kernelIN5flash19enable_sm80_to_sm89INS1_16FlashAttnBwdSm80INS1_25CollectiveMainloopBwdSm80ILi2ELi2EN4cute5tupleIJNS5_1CILi64EEENS7_ILi128EEES8_EEENS_10bfloat16_tEfNS_4arch4Sm80ELb0ELb0ELb1ELb1ELb1ELb0ELb0ELb0ELi2ELi2ELi4ELi2ELb1EEENS1_21CollectiveEpilogueBwdISA_SB_SD_Li256ELb1ELb0ELi2EEENS1_19SingleTileSchedulerILb1ELb0ELb0ELi128EEEEEEEEEvNT_6ParamsE$_ZN4cute5tupleIJNS_1CILi0EEES2_iEEC2ERKS2_S5_RKi)
        /*21110*/ 	.word	0x00000000


	//----- nvinfo : EIATTR_FRAME_SIZE
	.align		4
.L_22584:
        /*21114*/ 	.byte	0x04, 0x11
        /*21116*/ 	.short	(.L_22586 - .L_22585)
	.align		4
.L_22585:
        /*21118*/ 	.word	index@($_ZN7cutlass13device_kernelIN5flash19enable_sm80_to_sm89INS1_16FlashAttnBwdSm80INS1_25CollectiveMainloopBwdSm80ILi2ELi2EN4cute5tupleIJNS5_1CILi64EEENS7_ILi128EEES8_EEENS_10bfloat16_tEfNS_4arch4Sm80ELb0ELb0ELb1ELb1ELb1ELb0ELb0ELb0ELi2ELi2ELi4ELi2ELb1EEENS1_21CollectiveEpilogueBwdISA_SB_SD_Li256ELb1ELb0ELi2EEENS1_19SingleTileSchedulerILb1ELb0ELb0ELi128EEEEEEEEEvNT_6ParamsE$_ZN4cute5tupleIJNS_1CILi0EEES2_S2_iEEC2ERKS2_S5_S5_RKi)
        /*2111c*/ 	.word	0x00000000


	//----- nvinfo : EIATTR_FRAME_SIZE
	.align		4
.L_22586:
        /*21120*/ 	.byte	0x04, 0x11
        /*21122*/ 	.short	(.L_22588 - .L_22587)
	.align		4
.L_22587:
        /*21124*/ 	.word	index@($_ZN7cutlass13device_kernelIN5flash19enable_sm80_to_sm89INS1_16FlashAttnBwdSm80INS1_25CollectiveMainloopBwdSm80ILi2ELi2EN4cute5tupleIJNS5_1CILi64EEENS7_ILi128EEES8_EEENS_10bfloat16_tEfNS_4arch4Sm80ELb0ELb0ELb1ELb1ELb1ELb0ELb0ELb0ELi2ELi2ELi4ELi2ELb1EEENS1_21CollectiveEpilogueBwdISA_SB_SD_Li256ELb1ELb0ELi2EEENS1_19SingleTileSchedulerILb1ELb0ELb0ELi128EEEEEEEEEvNT_6ParamsE$_ZN4cute5tupleIJNS_15ArithmeticTupleIJiiEEEiiiEEC2ERKS2_RKiS7_S7_)
        /*21128*/ 	.word	0x00000000


	//----- nvinfo : EIATTR_FRAME_SIZE
	.align		4
.L_22588:
        /*2112c*/ 	.byte	0x04, 0x11
        /*2112e*/ 	.short	(.L_22590 - .L_22589)
	.align		4
.L_22589:
        /*21130*/ 	.word	index@($_ZN7cutlass13device_kernelIN5flash19enable_sm80_to_sm89INS1_16FlashAttnBwdSm80INS1_25CollectiveMainloopBwdSm80ILi2ELi2EN4cute5tupleIJNS5_1CILi64EEENS7_ILi128EEES8_EEENS_10bfloat16_tEfNS_4arch4Sm80ELb0ELb0ELb1ELb1ELb1ELb0ELb0ELb0ELi2ELi2ELi4ELi2ELb1EEENS1_21CollectiveEpilogueBwdISA_SB_SD_Li256ELb1ELb0ELi2EEENS1_19SingleTileSchedulerILb1ELb0ELb0ELi128EEEEEEEEEvNT_6ParamsE$_ZN4cute5tupleIJNS_15ArithmeticTupleIJiiEEEEEC2ERKS2_)
        /*21134*/ 	.word	0x00000000


	//----- nvinfo : EIATTR_FRAME_SIZE
	.align		4
.L_22590:
        /*21138*/ 	.byte	0x04, 0x11
        /*2113a*/ 	.short	(.L_22592 - .L_22591)
	.align		4
.L_22591:
        /*2113c*/ 	.word	index@($_ZN7cutlass13device_kernelIN5flash19enable_sm80_to_sm89INS1_16FlashAttnBwdSm80INS1_25CollectiveMainloopBwdSm80ILi2ELi2EN4cute5tupleIJNS5_1CILi64EEENS7_ILi128EEES8_EEENS_10bfloat16_tEfNS_4arch4Sm80ELb0ELb0ELb1ELb1ELb1ELb0ELb0ELb0ELi2ELi2ELi4ELi2ELb1EEENS1_21CollectiveEpilogueBwdISA_SB_SD_Li256ELb1ELb0ELi2EEENS1_19SingleTileSchedulerILb1ELb0ELb0ELi128EEEEEEEEEvNT_6ParamsE$_ZN4cute5tupleIJNS_15ArithmeticTupleIJiEEEEEC2ERKS2_)
        /*21140*/ 	.word	0x00000000


	//----- nvinfo : EIATTR_FRAME_SIZE
	.align		4
.L_22592:
        /*21144*/ 	.byte	0x04, 0x11
        /*21146*/ 	.short	(.L_22594 - .L_22593)
	.align		4
.L_22593:
        /*21148*/ 	.word	index@($_ZN7cutlass13device_kernelIN5flash19enable_sm80_to_sm89INS1_16FlashAttnBwdSm80INS1_25CollectiveMainloopBwdSm80ILi2ELi2EN4cute5tupleIJNS5_1CILi64EEENS7_ILi128EEES8_EEENS_10bfloat16_tEfNS_4arch4Sm80ELb0ELb0ELb1ELb1ELb1ELb0ELb0ELb0ELi2ELi2ELi4ELi2ELb1EEENS1_21CollectiveEpilogueBwdISA_SB_SD_Li256ELb1ELb0ELi2EEENS1_19SingleTileSchedulerILb1ELb0ELb0ELi128EEEEEEEEEvNT_6ParamsE$_ZN4cute5tupleIJNS_15ArithmeticTupleIJNS_1CILi0EEEiEEEEEC2ERKS4_)
        /*2114c*/ 	.word	0x00000000


	//----- nvinfo : EIATTR_FRAME_SIZE
	.align		4
.L_22594:
        /*21150*/ 	.byte	0x04, 0x11
        /*21152*/ 	.short	(.L_22596 - .L_22595)
	.align		4
.L_22595:
        /*21154*/ 	.word	index@($_ZN7cutlass13device_kernelIN5flash19enable_sm80_to_sm89INS1_16FlashAttnBwdSm80INS1_25CollectiveMainloopBwdSm80ILi2ELi2EN4cute5tupleIJNS5_1CILi64EEENS7_ILi128EEES8_EEENS_10bfloat16_tEfNS_4arch4Sm80ELb0ELb0ELb1ELb1ELb1ELb0ELb0ELb0ELi2ELi2ELi4ELi2ELb1EEENS1_21CollectiveEpilogueBwdISA_SB_SD_Li256ELb1ELb0ELi2EEENS1_19SingleTileSchedulerILb1ELb0ELb0ELi128EEEEEEEEEvNT_6ParamsE$_ZN4cute5tupleIJNS0_IJNS0_IJNS_1CILi8EEENS1_ILi1EEEEEENS1_ILi2EEES3_EEENS0_IJNS0_IJS3_NS1_ILi0EEEEEElS7_EEEEEC2ERKS6_RKS9_)
        /*21158*/ 	.word	0x00000000


	//----- nvinfo : EIATTR_FRAME_SIZE
	.align		4
.L_22596:
        /*2115c*/ 	.byte	0x04, 0x11
        /*2115e*/ 	.short	(.L_22598 - .L_22597)
	.align		4
.L_22597:
        /*21160*/ 	.word	index@($_ZN7cutlass13device_kernelIN5flash19enable_sm80_to_sm89INS1_16FlashAttnBwdSm80INS1_25CollectiveMainloopBwdSm80ILi2ELi2EN4cute5tupleIJNS5_1CILi64EEENS7_ILi128EEES8_EEENS_10bfloat16_tEfNS_4arch4Sm80ELb0ELb0ELb1ELb1ELb1ELb0ELb0ELb0ELi2ELi2ELi4ELi2ELb1EEENS1_21CollectiveEpilogueBwdISA_SB_SD_Li256ELb1ELb0ELi2EEENS1_19SingleTileSchedulerILb1ELb0ELb0ELi128EEEEEEEEEvNT_6ParamsE$_ZN4cute3eso3ESOILb1ELb0EJNS_6LayoutINS_5tupleIJNS3_IJNS_1CILi8EEENS4_ILi1EEEEEENS4_ILi2EEES6_EEENS3_IJNS3_IJS6_NS4_ILi0EEEEEENS4_ILi2048EEESA_EEEEEiEEC2ERKSE_RKi)
        /*21164*/ 	.word	0x00000000


	//----- nvinfo : EIATTR_FRAME_SIZE
	.align		4
.L_22598:
        /*21168*/ 	.byte	0x04, 0x11
        /*2116a*/ 	.short	(.L_22600 - .L_22599)
	.align		4
.L_22599:
        /*2116c*/ 	.word	index@($_ZN7cutlass13device_kernelIN5flash19enable_sm80_to_sm89INS1_16FlashAttnBwdSm80INS1_25CollectiveMainloopBwdSm80ILi2ELi2EN4cute5tupleIJNS5_1CILi64EEENS7_ILi128EEES8_EEENS_10bfloat16_tEfNS_4arch4Sm80ELb0ELb0ELb1ELb1ELb1ELb0ELb0ELb0ELi2ELi2ELi4ELi2ELb1EEENS1_21CollectiveEpilogueBwdISA_SB_SD_Li256ELb1ELb0ELi2EEENS1_19SingleTileSchedulerILb1ELb0ELb0ELi128EEEEEEEEEvNT_6ParamsE$_ZN4cute3eso3ESOILb1ELb0EJNS_6LayoutINS_5tupleIJNS3_IJNS_1CILi8EEENS4_ILi1EEEEEENS4_ILi2EEES6_EEENS3_IJNS3_IJS6_NS4_ILi0EEEEEENS4_ILi2048EEESA_EEEEENS_10ViewEngineINS_8smem_ptrIPN7cutlass10bfloat16_tEEEEEEEC2ERKSE_RKSL_)
        /*21170*/ 	.word	0x00000000


	//----- nvinfo : EIATTR_FRAME_SIZE
	.align		4
.L_22600:
        /*21174*/ 	.byte	0x04, 0x11
        /*21176*/ 	.short	(.L_22602 - .L_22601)
	.align		4
.L_22601:
        /*21178*/ 	.word	index@($_ZN7cutlass13device_kernelIN5flash19enable_sm80_to_sm89INS1_16FlashAttnBwdSm80INS1_25CollectiveMainloopBwdSm80ILi2ELi2EN4cute5tupleIJNS5_1CILi64EEENS7_ILi128EEES8_EEENS_10bfloat16_tEfNS_4arch4Sm80ELb0ELb0ELb1ELb1ELb1ELb0ELb0ELb0ELi2ELi2ELi4ELi2ELb1EEENS1_21CollectiveEpilogueBwdISA_SB_SD_Li256ELb1ELb0ELi2EEENS1_19SingleTileSchedulerILb1ELb0ELb0ELi128EEEEEEEEEvNT_6ParamsE$_ZN4cute3eso3ESOILb1ELb0EJNS_6LayoutINS_5tupleIJNS3_IJNS_1CILi8EEENS4_ILi1EEEEEEEEENS3_IJNS3_IJS6_NS4_ILi0EEEEEEEEEEElEEC2ERKSC_RKl)
        /*2117c*/ 	.word	0x00000000


	//----- nvinfo : EIATTR_FRAME_SIZE
	.align		4
.L_22602:
        /*21180*/ 	.byte	0x04, 0x11
        /*21182*/ 	.short	(.L_22604 - .L_22603)
	.align		4
.L_22603:
        /*21184*/ 	.word	index@($_ZN7cutlass13device_kernelIN5flash19enable_sm80_to_sm89INS1_16FlashAttnBwdSm80INS1_25CollectiveMainloopBwdSm80ILi2ELi2EN4cute5tupleIJNS5_1CILi64EEENS7_ILi128EEES8_EEENS_10bfloat16_tEfNS_4arch4Sm80ELb0ELb0ELb1ELb1ELb1ELb0ELb0ELb0ELi2ELi2ELi4ELi2ELb1EEENS1_21CollectiveEpilogueBwdISA_SB_SD_Li256ELb1ELb0ELi2EEENS1_19SingleTileSchedulerILb1ELb0ELb0ELi128EEEEEEEEEvNT_6ParamsE$_ZN4cute3eso3ESOILb1ELb0EJNS_6LayoutINS_5tupleIJNS3_IJNS_1CILi8EEENS4_ILi1EEEEEEEEENS3_IJNS3_IJS6_NS4_ILi0EEEEEEEEEEEiEEC2ERKSC_RKi)
        /*21188*/ 	.word	0x00000000


	//----- nvinfo : EIATTR_FRAME_SIZE
	.align		4
.L_22604:
        /*2118c*/ 	.byte	0x04, 0x11
        /*2118e*/ 	.short	(.L_22606 - .L_22605)
	.align		4
.L_22605:
        /*21190*/ 	.word	index@($_ZN7cutlass13device_kernelIN5flash19enable_sm80_to_sm89INS1_16FlashAttnBwdSm80INS1_25CollectiveMainloopBwdSm80ILi2ELi2EN4cute5tupleIJNS5_1CILi64EEENS7_ILi128EEES8_EEENS_10bfloat16_tEfNS_4arch4Sm80ELb0ELb0ELb1ELb1ELb1ELb0ELb0ELb0ELi2ELi2ELi4ELi2ELb1EEENS1_21CollectiveEpilogueBwdISA_SB_SD_Li256ELb1ELb0ELi2EEENS1_19SingleTileSchedulerILb1ELb0ELb0ELi128EEEEEEEEEvNT_6ParamsE$_ZN4cute3eso3ESOILb1ELb0EJNS_6LayoutINS_5tupleIJNS3_IJNS_1CILi8EEENS4_ILi1EEEEEEEEENS3_IJNS3_IJS6_NS4_ILi0EEEEEEEEEEENS_10ViewEngineINS_8smem_ptrIPN7cutlass10bfloat16_tEEEEEEEC2ERKSC_RKSJ_)
        /*21194*/ 	.word	0x00000000


	//----- nvinfo : EIATTR_FRAME_SIZE
	.align		4
.L_22606:
        /*21198*/ 	.byte	0x04, 0x11
        /*2119a*/ 	.short	(.L_22608 - .L_22607)
	.align		4
.L_22607:
        /*2119c*/ 	.word	index@($_ZN7cutlass13device_kernelIN5flash19enable_sm80_to_sm89INS1_16FlashAttnBwdSm80INS1_25CollectiveMainloopBwdSm80ILi2ELi2EN4cute5tupleIJNS5_1CILi64EEENS7_ILi128EEES8_EEENS_10bfloat16_tEfNS_4arch4Sm80ELb0ELb0ELb1ELb1ELb1ELb0ELb0ELb0ELi2ELi2ELi4ELi2ELb1EEENS1_21CollectiveEpilogueBwdISA_SB_SD_Li256ELb1ELb0ELi2EEENS1_19SingleTileSchedulerILb1ELb0ELb0ELi128EEEEEEEEEvNT_6ParamsE$_ZN4cute3eso3ESOILb1ELb0EJNS_6LayoutINS_5tupleIJNS3_IJNS_1CILi8EEENS4_ILi1EEEEEEEEENS3_IJNS3_IJS6_NS4_ILi0EEEEEEEEEEENS_10ViewEngineINS_8gmem_ptrIPKN7cutlass10bfloat16_tEEEEEEEC2ERKSC_RKSK_)
        /*211a0*/ 	.word	0x00000000


	//----- nvinfo : EIATTR_FRAME_SIZE
	.align		4
.L_22608:
        /*211a4*/ 	.byte	0x04, 0x11
        /*211a6*/ 	.short	(.L_22610 - .L_22609)
	.align		4
.L_22609:
        /*211a8*/ 	.word	index@($_ZN7cutlass13device_kernelIN5flash19enable_sm80_to_sm89INS1_16FlashAttnBwdSm80INS1_25CollectiveMainloopBwdSm80ILi2ELi2EN4cute5tupleIJNS5_1CILi64EEENS7_ILi128EEES8_EEENS_10bfloat16_tEfNS_4arch4Sm80ELb0ELb0ELb1ELb1ELb1ELb0ELb0ELb0ELi2ELi2ELi4ELi2ELb1EEENS1_21CollectiveEpilogueBwdISA_SB_SD_Li256ELb1ELb0ELi2EEENS1_19SingleTileSchedulerILb1ELb0ELb0ELi128EEEEEEEEEvNT_6ParamsE$_ZN4cute3eso3ESOILb1ELb0EJNS_6LayoutINS_5tupleIJNS3_IJNS_1CILi4EEENS4_ILi1EEEEEES6_EEENS3_IJNS3_IJS6_NS4_ILi0EEEEEES9_EEEEEiEEC2ERKSC_RKi)
        /*211ac*/ 	.word	0x00000000


	//----- nvinfo : EIATTR_FRAME_SIZE
	.align		4
.L_22610:
        /*211b0*/ 	.byte	0x04, 0x11
        /*211b2*/ 	.short	(.L_22612 - .L_22611)
	.align		4
.L_22611:
        /*211b4*/ 	.word	index@($_ZN7cutlass13device_kernelIN5flash19enable_sm80_to_sm89INS1_16FlashAttnBwdSm80INS1_25CollectiveMainloopBwdSm80ILi2ELi2EN4cute5tupleIJNS5_1CILi64EEENS7_ILi128EEES8_EEENS_10bfloat16_tEfNS_4arch4Sm80ELb0ELb0ELb1ELb1ELb1ELb0ELb0ELb0ELi2ELi2ELi4ELi2ELb1EEENS1_21CollectiveEpilogueBwdISA_SB_SD_Li256ELb1ELb0ELi2EEENS1_19SingleTileSchedulerILb1ELb0ELb0ELi128EEEEEEEEEvNT_6ParamsE$_ZN4cute3eso3ESOILb1ELb0EJNS_6LayoutINS_5tupleIJNS3_IJNS_1CILi4EEENS4_ILi1EEEEEES6_EEENS3_IJNS3_IJS6_NS4_ILi0EEEEEES9_EEEEENS_10ViewEngineINS_8smem_ptrIPfEEEEEEC2ERKSC_RKSH_)
        /*211b8*/ 	.word	0x00000000


	//----- nvinfo : EIATTR_FRAME_SIZE
	.align		4
.L_22612:
        /*211bc*/ 	.byte	0x04, 0x11
        /*211be*/ 	.short	(.L_22614 - .L_22613)
	.align		4
.L_22613:
        /*211c0*/ 	.word	index@($_ZN7cutlass13device_kernelIN5flash19enable_sm80_to_sm89INS1_16FlashAttnBwdSm80INS1_25CollectiveMainloopBwdSm80ILi2ELi2EN4cute5tupleIJNS5_1CILi64EEENS7_ILi128EEES8_EEENS_10bfloat16_tEfNS_4arch4Sm80ELb0ELb0ELb1ELb1ELb1ELb0ELb0ELb0ELi2ELi2ELi4ELi2ELb1EEENS1_21CollectiveEpilogueBwdISA_SB_SD_Li256ELb1ELb0ELi2EEENS1_19SingleTileSchedulerILb1ELb0ELb0ELi128EEEEEEEEEvNT_6ParamsE$_ZN4cute3eso3ESOILb1ELb0EJNS_6LayoutINS_5tupleIJNS3_IJNS_1CILi4EEENS4_ILi1EEEEEES6_EEENS3_IJNS3_IJS6_NS4_ILi0EEEEEES9_EEEEENS_10ViewEngineINS_8gmem_ptrIPKfEEEEEEC2ERKSC_RKSI_)
        /*211c4*/ 	.word	0x00000000


	//----- nvinfo : EIATTR_FRAME_SIZE
	.align		4
.L_22614:
        /*211c8*/ 	.byte	0x04, 0x11
        /*211ca*/ 	.short	(.L_22616 - .L_22615)
	.align		4
.L_22615:
        /*211cc*/ 	.word	index@($_ZN7cutlass13device_kernelIN5flash19enable_sm80_to_sm89INS1_16FlashAttnBwdSm80INS1_25CollectiveMainloopBwdSm80ILi2ELi2EN4cute5tupleIJNS5_1CILi64EEENS7_ILi128EEES8_EEENS_10bfloat16_tEfNS_4arch4Sm80ELb0ELb0ELb1ELb1ELb1ELb0ELb0ELb0ELi2ELi2ELi4ELi2ELb1EEENS1_21CollectiveEpilogueBwdISA_SB_SD_Li256ELb1ELb0ELi2EEENS1_19SingleTileSchedulerILb1ELb0ELb0ELi128EEEEEEEEEvNT_6ParamsE$_ZN4cute3eso3ESOILb1ELb0EJNS_6LayoutINS_5tupleIJNS3_IJNS_1CILi4EEENS4_ILi1EEEEEEEEENS3_IJNS3_IJS6_NS4_ILi0EEEEEEEEEEENS_10ViewEngineINS_8smem_ptrIPfEEEEEEC2ERKSC_RKSH_)
        /*211d0*/ 	.word	0x00000000


	//----- nvinfo : EIATTR_FRAME_SIZE
	.align		4
.L_22616:
        /*211d4*/ 	.byte	0x04, 0x11
        /*211d6*/ 	.short	(.L_22618 - .L_22617)
	.align		4
.L_22617:
        /*211d8*/ 	.word	index@($_ZN7cutlass13device_kernelIN5flash19enable_sm80_to_sm89INS1_16FlashAttnBwdSm80INS1_25CollectiveMainloopBwdSm80ILi2ELi2EN4cute5tupleIJNS5_1CILi64EEENS7_ILi128EEES8_EEENS_10bfloat16_tEfNS_4arch4Sm80ELb0ELb0ELb1ELb1ELb1ELb0ELb0ELb0ELi2ELi2ELi4ELi2ELb1EEENS1_21CollectiveEpilogueBwdISA_SB_SD_Li256ELb1ELb0ELi2EEENS1_19SingleTileSchedulerILb1ELb0ELb0ELi128EEEEEEEEEvNT_6ParamsE$_ZN4cute3eso3ESOILb1ELb0EJNS_6LayoutINS_5tupleIJNS3_IJNS_1CILi4EEENS4_ILi1EEEEEEEEENS3_IJNS3_IJS6_NS4_ILi0EEEEEEEEEEENS_10ViewEngineINS_8gmem_ptrIPKfEEEEEEC2ERKSC_RKSI_)
        /*211dc*/ 	.word	0x00000000


	//----- nvinfo : EIATTR_FRAME_SIZE
	.align		4
.L_22618:
        /*211e0*/ 	.byte	0x04, 0x11
        /*211e2*/ 	.short	(.L_22620 - .L_22619)
	.align		4
.L_22619:
        /*211e4*/ 	.word	index@($_ZN7cutlass13device_kernelIN5flash19enable_sm80_to_sm89INS1_16FlashAttnBwdSm80INS1_25CollectiveMainloopBwdSm80ILi2ELi2EN4cute5tupleIJNS5_1CILi64EEENS7_ILi128EEES8_EEENS_10bfloat16_tEfNS_4arch4Sm80ELb0ELb0ELb1ELb1ELb1ELb0ELb0ELb0ELi2ELi2ELi4ELi2ELb1EEENS1_21CollectiveEpilogueBwdISA_SB_SD_Li256ELb1ELb0ELi2EEENS1_19SingleTileSchedulerILb1ELb0ELb0ELi128EEEEEEEEEvNT_6ParamsE$_ZN4cute3eso3ESOILb1ELb0EJNS_6LayoutINS_5tupleIJNS3_IJNS_1CILi1EEES5_EEEEEENS3_IJNS3_IJS5_NS4_ILi0EEEEEEEEEEENS_10ViewEngineINS_8smem_ptrIPN7cutlass9uint128_tEEEEEEEC2ERKSB_RKSI_)
        /*211e8*/ 	.word	0x00000000


	//----- nvinfo : EIATTR_FRAME_SIZE
	.align		4
.L_22620:
        /*211ec*/ 	.byte	0x04, 0x11
        /*211ee*/ 	.short	(.L_22622 - .L_22621)
	.align		4
.L_22621:
        /*211f0*/ 	.word	index@($_ZN7cutlass13device_kernelIN5flash19enable_sm80_to_sm89INS1_16FlashAttnBwdSm80INS1_25CollectiveMainloopBwdSm80ILi2ELi2EN4cute5tupleIJNS5_1CILi64EEENS7_ILi128EEES8_EEENS_10bfloat16_tEfNS_4arch4Sm80ELb0ELb0ELb1ELb1ELb1ELb0ELb0ELb0ELi2ELi2ELi4ELi2ELb1EEENS1_21CollectiveEpilogueBwdISA_SB_SD_Li256ELb1ELb0ELi2EEENS1_19SingleTileSchedulerILb1ELb0ELb0ELi128EEEEEEEEEvNT_6ParamsE$_ZN4cute3eso3ESOILb1ELb0EJNS_6LayoutINS_5tupleIJNS3_IJNS_1CILi1EEES5_EEEEEENS3_IJNS3_IJS5_NS4_ILi0EEEEEEEEEEENS_10ViewEngineINS_8gmem_ptrIPKN7cutlass9uint128_tEEEEEEEC2ERKSB_RKSJ_)
        /*211f4*/ 	.word	0x00000000


	//----- nvinfo : EIATTR_FRAME_SIZE
	.align		4
.L_22622:
        /*211f8*/ 	.byte	0x04, 0x11
        /*211fa*/ 	.short	(.L_22624 - .L_22623)
	.align		4
.L_22623:
        /*211fc*/ 	.word	index@($_ZN7cutlass13device_kernelIN5flash19enable_sm80_to_sm89INS1_16FlashAttnBwdSm80INS1_25CollectiveMainloopBwdSm80ILi2ELi2EN4cute5tupleIJNS5_1CILi64EEENS7_ILi128EEES8_EEENS_10bfloat16_tEfNS_4arch4Sm80ELb0ELb0ELb1ELb1ELb1ELb0ELb0ELb0ELi2ELi2ELi4ELi2ELb1EEENS1_21CollectiveEpilogueBwdISA_SB_SD_Li256ELb1ELb0ELi2EEENS1_19SingleTileSchedulerILb1ELb0ELb0ELi128EEEEEEEEEvNT_6ParamsE$_ZN4cute3eso3ESOILb1ELb0EJNS_5tupleIJNS_1CILi1EEENS3_ILi0EEEEEElS5_EEC2ERKS6_RKlRKS5_)
        /*21200*/ 	.word	0x00000000


	//----- nvinfo : EIATTR_FRAME_SIZE
	.align		4
.L_22624:
        /*21204*/ 	.byte	0x04, 0x11
        /*21206*/ 	.short	(.L_22626 - .L_22625)
	.align		4
.L_22625:
        /*21208*/ 	.word	index@($_ZN7cutlass13device_kernelIN5flash19enable_sm80_to_sm89INS1_16FlashAttnBwdSm80INS1_25CollectiveMainloopBwdSm80ILi2ELi2EN4cute5tupleIJNS5_1CILi64EEENS7_ILi128EEES8_EEENS_10bfloat16_tEfNS_4arch4Sm80ELb0ELb0ELb1ELb1ELb1ELb0ELb0ELb0ELi2ELi2ELi4ELi2ELb1EEENS1_21CollectiveEpilogueBwdISA_SB_SD_Li256ELb1ELb0ELi2EEENS1_19SingleTileSchedulerILb1ELb0ELb0ELi128EEEEEEEEEvNT_6ParamsE$_ZN4cute3eso3ESOILb1ELb0EJNS_5tupleIJNS2_IJNS_1CILi8EEENS3_ILi1EEEEEENS3_ILi2EEES5_EEENS2_IJNS2_IJS5_NS3_ILi0EEEEEElS9_EEEEEC2ERKS8_RKSB_)
        /*2120c*/ 	.word	0x00000000


	//----- nvinfo : EIATTR_FRAME_SIZE
	.align		4
.L_22626:
        /*21210*/ 	.byte	0x04, 0x11
        /*21212*/ 	.short	(.L_22628 - .L_22627)
	.align		4
.L_22627:
        /*21214*/ 	.word	index@($_ZN7cutlass13device_kernelIN5flash19enable_sm80_to_sm89INS1_16FlashAttnBwdSm80INS1_25CollectiveMainloopBwdSm80ILi2ELi2EN4cute5tupleIJNS5_1CILi64EEENS7_ILi128EEES8_EEENS_10bfloat16_tEfNS_4arch4Sm80ELb0ELb0ELb1ELb1ELb1ELb0ELb0ELb0ELi2ELi2ELi4ELi2ELb1EEENS1_21CollectiveEpilogueBwdISA_SB_SD_Li256ELb1ELb0ELi2EEENS1_19SingleTileSchedulerILb1ELb0ELb0ELi128EEEEEEEEEvNT_6ParamsE$_ZN4cute3eso3ESOILb1ELb0EJNS_1CILi0EEEiiiEEC2ERKS3_RKiS8_S8_)
        /*21218*/ 	.word	0x00000000


	//----- nvinfo : EIATTR_FRAME_SIZE
	.align		4
.L_22628:
        /*2121c*/ 	.byte	0x04, 0x11
        /*2121e*/ 	.short	(.L_22630 - .L_22629)
	.align		4
.L_22629:
        /*21220*/ 	.word	index@($_ZN7cutlass13device_kernelIN5flash19enable_sm80_to_sm89INS1_16FlashAttnBwdSm80INS1_25CollectiveMainloopBwdSm80ILi2ELi2EN4cute5tupleIJNS5_1CILi64EEENS7_ILi128EEES8_EEENS_10bfloat16_tEfNS_4arch4Sm80ELb0ELb0ELb1ELb1ELb1ELb0ELb0ELb0ELi2ELi2ELi4ELi2ELb1EEENS1_21CollectiveEpilogueBwdISA_SB_SD_Li256ELb1ELb0ELi2EEENS1_19SingleTileSchedulerILb1ELb0ELb0ELi128EEEEEEEEEvNT_6ParamsE$_ZN4cute3eso3ESOILb1ELb0EJNS_1CILi0EEEiS3_S3_EEC2ERKS3_RKiS6_S6_)
        /*21224*/ 	.word	0x00000000


	//----- nvinfo : EIATTR_FRAME_SIZE
	.align		4
.L_22630:
        /*21228*/ 	.byte	0x04, 0x11
        /*2122a*/ 	.short	(.L_22632 - .L_22631)
	.align		4
.L_22631:
        /*2122c*/ 	.word	index@($_ZN7cutlass13device_kernelIN5flash19enable_sm80_to_sm89INS1_16FlashAttnBwdSm80INS1_25CollectiveMainloopBwdSm80ILi2ELi2EN4cute5tupleIJNS5_1CILi64EEENS7_ILi128EEES8_EEENS_10bfloat16_tEfNS_4arch4Sm80ELb0ELb0ELb1ELb1ELb1ELb0ELb0ELb0ELi2ELi2ELi4ELi2ELb1EEENS1_21CollectiveEpilogueBwdISA_SB_SD_Li256ELb1ELb0ELi2EEENS1_19SingleTileSchedulerILb1ELb0ELb0ELi128EEEEEEEEEvNT_6ParamsE$_ZN4cute3eso3ESOILb1ELb0EJNS_1CILi0EEEiS3_EEC2ERKS3_RKiS6_)
        /*21230*/ 	.word	0x00000000


	//----- nvinfo : EIATTR_FRAME_SIZE
	.align		4
.L_22632:
        /*21234*/ 	.byte	0x04, 0x11
        /*21236*/ 	.short	(.L_22634 - .L_22633)
	.align		4
.L_22633:
        /*21238*/ 	.word	index@($_ZN7cutlass13device_kernelIN5flash19enable_sm80_to_sm89INS1_16FlashAttnBwdSm80INS1_25CollectiveMainloopBwdSm80ILi2ELi2EN4cute5tupleIJNS5_1CILi64EEENS7_ILi128EEES8_EEENS_10bfloat16_tEfNS_4arch4Sm80ELb0ELb0ELb1ELb1ELb1ELb0ELb0ELb0ELi2ELi2ELi4ELi2ELb1EEENS1_21CollectiveEpilogueBwdISA_SB_SD_Li256ELb1ELb0ELi2EEENS1_19SingleTileSchedulerILb1ELb0ELb0ELi128EEEEEEEEEvNT_6ParamsE$_ZN4cute3eso3ESOILb1ELb0EJNS_1CILi0EEEiEEC2ERKS3_RKi)
        /*2123c*/ 	.word	0x00000000


	//----- nvinfo : EIATTR_FRAME_SIZE
	.align		4
.L_22634:
        /*21240*/ 	.byte	0x04, 0x11
        /*21242*/ 	.short	(.L_22636 - .L_22635)
	.align		4
.L_22635:
        /*21244*/ 	.word	index@($_ZN7cutlass13device_kernelIN5flash19enable_sm80_to_sm89INS1_16FlashAttnBwdSm80INS1_25CollectiveMainloopBwdSm80ILi2ELi2EN4cute5tupleIJNS5_1CILi64EEENS7_ILi128EEES8_EEENS_10bfloat16_tEfNS_4arch4Sm80ELb0ELb0ELb1ELb1ELb1ELb0ELb0ELb0ELi2ELi2ELi4ELi2ELb1EEENS1_21CollectiveEpilogueBwdISA_SB_SD_Li256ELb1ELb0ELi2EEENS1_19SingleTileSchedulerILb1ELb0ELb0ELi128EEEEEEEEEvNT_6ParamsE$_ZN4cute3eso3ESOILb1ELb0EJNS_1CILi0EEES3_iiEEC2ERKS3_S6_RKiS8_)
        /*21248*/ 	.word	0x00000000


	//----- nvinfo : EIATTR_FRAME_SIZE
	.align		4
.L_22636:
        /*2124c*/ 	.byte	0x04, 0x11
        /*2124e*/ 	.short	(.L_22638 - .L_22637)
	.align		4
.L_22637:
        /*21250*/ 	.word	index@($_ZN7cutlass13device_kernelIN5flash19enable_sm80_to_sm89INS1_16FlashAttnBwdSm80INS1_25CollectiveMainloopBwdSm80ILi2ELi2EN4cute5tupleIJNS5_1CILi64EEENS7_ILi128EEES8_EEENS_10bfloat16_tEfNS_4arch4Sm80ELb0ELb0ELb1ELb1ELb1ELb0ELb0ELb0ELi2ELi2ELi4ELi2ELb1EEENS1_21CollectiveEpilogueBwdISA_SB_SD_Li256ELb1ELb0ELi2EEENS1_19SingleTileSchedulerILb1ELb0ELb0ELi128EEEEEEEEEvNT_6ParamsE$_ZN4cute3eso3ESOILb1ELb0EJNS_1CILi0EEES3_iS3_EEC2ERKS3_S6_RKiS6_)
        /*21254*/ 	.word	0x00000000


	//----- nvinfo : EIATTR_FRAME_SIZE
	.align		4
.L_22638:
        /*21258*/ 	.byte	0x04, 0x11
        /*2125a*/ 	.short	(.L_22640 - .L_22639)
	.align		4
.L_22639:
        /*2125c*/ 	.word	index@($_ZN7cutlass13device_kernelIN5flash19enable_sm80_to_sm89INS1_16FlashAttnBwdSm80INS1_25CollectiveMainloopBwdSm80ILi2ELi2EN4cute5tupleIJNS5_1CILi64EEENS7_ILi128EEES8_EEENS_10bfloat16_tEfNS_4arch4Sm80ELb0ELb0ELb1ELb1ELb1ELb0ELb0ELb0ELi2ELi2ELi4ELi2ELb1EEENS1_21CollectiveEpilogueBwdISA_SB_SD_Li256ELb1ELb0ELi2EEENS1_19SingleTileSchedulerILb1ELb0ELb0ELi128EEEEEEEEEvNT_6ParamsE$_ZN4cute3eso3ESOILb1ELb0EJNS_1CILi0EEES3_iEEC2ERKS3_S6_RKi)
        /*21260*/ 	.word	0x00000000


	//----- nvinfo : EIATTR_FRAME_SIZE
	.align		4
.L_22640:
        /*21264*/ 	.byte	0x04, 0x11
        /*21266*/ 	.short	(.L_22642 - .L_22641)
	.align		4
.L_22641:
        /*21268*/ 	.word	index@($_ZN7cutlass13device_kernelIN5flash19enable_sm80_to_sm89INS1_16FlashAttnBwdSm80INS1_25CollectiveMainloopBwdSm80ILi2ELi2EN4cute5tupleIJNS5_1CILi64EEENS7_ILi128EEES8_EEENS_10bfloat16_tEfNS_4arch4Sm80ELb0ELb0ELb1ELb1ELb1ELb0ELb0ELb0ELi2ELi2ELi4ELi2ELb1EEENS1_21CollectiveEpilogueBwdISA_SB_SD_Li256ELb1ELb0ELi2EEENS1_19SingleTileSchedulerILb1ELb0ELb0ELi128EEEEEEEEEvNT_6ParamsE$_ZN4cute3eso3ESOILb1ELb0EJNS_1CILi0EEES3_S3_iEEC2ERKS3_S6_S6_RKi)
        /*2126c*/ 	.word	0x00000000


	//----- nvinfo : EIATTR_FRAME_SIZE
	.align		4
.L_22642:
        /*21270*/ 	.byte	0x04, 0x11
        /*21272*/ 	.short	(.L_22644 - .L_22643)
	.align		4
.L_22643:
        /*21274*/ 	.word	index@($_ZN7cutlass13device_kernelIN5flash19enable_sm80_to_sm89INS1_16FlashAttnBwdSm80INS1_25CollectiveMainloopBwdSm80ILi2ELi2EN4cute5tupleIJNS5_1CILi64EEENS7_ILi128EEES8_EEENS_10bfloat16_tEfNS_4arch4Sm80ELb0ELb0ELb1ELb1ELb1ELb0ELb0ELb0ELi2ELi2ELi4ELi2ELb1EEENS1_21CollectiveEpilogueBwdISA_SB_SD_Li256ELb1ELb0ELi2EEENS1_19SingleTileSchedulerILb1ELb0ELb0ELi128EEEEEEEEEvNT_6ParamsE$_ZN4cute3eso3ESOILb1ELb0EJNS_10UnderscoreEiiEEC2ERKS2_RKiS7_)
        /*21278*/ 	.word	0x00000000


	//----- nvinfo : EIATTR_FRAME_SIZE
	.align		4
.L_22644:
        /*2127c*/ 	.byte	0x04, 0x11
        /*2127e*/ 	.short	(.L_22646 - .L_22645)
	.align		4
.L_22645:
        /*21280*/ 	.word	index@($_ZN7cutlass13device_kernelIN5flash19enable_sm80_to_sm89INS1_16FlashAttnBwdSm80INS1_25CollectiveMainloopBwdSm80ILi2ELi2EN4cute5tupleIJNS5_1CILi64EEENS7_ILi128EEES8_EEENS_10bfloat16_tEfNS_4arch4Sm80ELb0ELb0ELb1ELb1ELb1ELb0ELb0ELb0ELi2ELi2ELi4ELi2ELb1EEENS1_21CollectiveEpilogueBwdISA_SB_SD_Li256ELb1ELb0ELi2EEENS1_19SingleTileSchedulerILb1ELb0ELb0ELi128EEEEEEEEEvNT_6ParamsE$_ZN4cute3eso3ESOILb1ELb0EJNS_10UnderscoreEiEEC2ERKS2_RKi)
        /*21284*/ 	.word	0x00000000


	//----- nvinfo : EIATTR_FRAME_SIZE
	.align		4
.L_22646:
        /*21288*/ 	.byte	0x04, 0x11
        /*2128a*/ 	.short	(.L_22648 - .L_22647)
	.align		4
.L_22647:
        /*2128c*/ 	.word	index@($_ZN7cutlass13device_kernelIN5flash19enable_sm80_to_sm89INS1_16FlashAttnBwdSm80INS1_25CollectiveMainloopBwdSm80ILi2ELi2EN4cute5tupleIJNS5_1CILi64EEENS7_ILi128EEES8_EEENS_10bfloat16_tEfNS_4arch4Sm80ELb0ELb0ELb1ELb1ELb1ELb0ELb0ELb0ELi2ELi2ELi4ELi2ELb1EEENS1_21CollectiveEpilogueBwdISA_SB_SD_Li256ELb1ELb0ELi2EEENS1_19SingleTileSchedulerILb1ELb0ELb0ELi128EEEEEEEEEvNT_6ParamsE$_ZN4cute3eso3ESOILb1ELb0EJNS_10UnderscoreES2_iEEC2ERKS2_S5_RKi)
        /*21290*/ 	.word	0x00000000


	//----- nvinfo : EIATTR_FRAME_SIZE
	.align		4
.L_22648:
        /*21294*/ 	.byte	0x04, 0x11
        /*21296*/ 	.short	(.L_22650 - .L_22649)
	.align		4
.L_22649:
        /*21298*/ 	.word	index@($_ZN7cutlass13device_kernelIN5flash19enable_sm80_to_sm89INS1_16FlashAttnBwdSm80INS1_25CollectiveMainloopBwdSm80ILi2ELi2EN4cute5tupleIJNS5_1CILi64EEENS7_ILi128EEES8_EEENS_10bfloat16_tEfNS_4arch4Sm80ELb0ELb0ELb1ELb1ELb1ELb0ELb0ELb0ELi2ELi2ELi4ELi2ELb1EEENS1_21CollectiveEpilogueBwdISA_SB_SD_Li256ELb1ELb0ELi2EEENS1_19SingleTileSchedulerILb1ELb0ELb0ELi128EEEEEEEEEvNT_6ParamsE$_ZN4cute3eso3ESOILb1ELb0EJNS_10UnderscoreES2_S2_iEEC2ERKS2_S5_S5_RKi)
        /*2129c*/ 	.word	0x00000000


	//----- nvinfo : EIATTR_FRAME_SIZE
	.align		4
.L_22650:
        /*212a0*/ 	.byte	0x04, 0x11
        /*212a2*/ 	.short	(.L_22652 - .L_22651)
	.align		4
.L_22651:
        /*212a4*/ 	.word	index@($_ZN7cutlass13device_kernelIN5flash19enable_sm80_to_sm89INS1_16FlashAttnBwdSm80INS1_25CollectiveMainloopBwdSm80ILi2ELi2EN4cute5tupleIJNS5_1CILi64EEENS7_ILi128EEES8_EEENS_10bfloat16_tEfNS_4arch4Sm80ELb0ELb0ELb1ELb1ELb1ELb0ELb0ELb0ELi2ELi2ELi4ELi2ELb1EEENS1_21CollectiveEpilogueBwdISA_SB_SD_Li256ELb1ELb0ELi2EEENS1_19SingleTileSchedulerILb1ELb0ELb0ELi128EEEEEEEEEvNT_6ParamsE$_ZN4cute3eso3ESOILb0ELb1EJlEEC2ERKl)
        /*212a8*/ 	.word	0x00000000


	//----- nvinfo : EIATTR_FRAME_SIZE
	.align		4
.L_22652:
        /*212ac*/ 	.byte	0x04, 0x11
        /*212ae*/ 	.short	(.L_22654 - .L_22653)
	.align		4
.L_22653:
        /*212b0*/ 	.word	index@($_ZN7cutlass13device_kernelIN5flash19enable_sm80_to_sm89INS1_16FlashAttnBwdSm80INS1_25CollectiveMainloopBwdSm80ILi2ELi2EN4cute5tupleIJNS5_1CILi64EEENS7_ILi128EEES8_EEENS_10bfloat16_tEfNS_4arch4Sm80ELb0ELb0ELb1ELb1ELb1ELb0ELb0ELb0ELi2ELi2ELi4ELi2ELb1EEENS1_21CollectiveEpilogueBwdISA_SB_SD_Li256ELb1ELb0ELi2EEENS1_19SingleTileSchedulerILb1ELb0ELb0ELi128EEEEEEEEEvNT_6ParamsE$_ZN4cute3eso3ESOILb0ELb1EJiNS_1CILi0EEEEEC2ERKiRKS3_)
        /*212b4*/ 	.word	0x00000000


	//----- nvinfo : EIATTR_FRAME_SIZE
	.align		4
.L_22654:
        /*212b8*/ 	.byte	0x04, 0x11
        /*212ba*/ 	.short	(.L_22656 - .L_22655)
	.align		4
.L_22655:
        /*212bc*/ 	.word	index@($_ZN7cutlass13device_kernelIN5flash19enable_sm80_to_sm89INS1_16FlashAttnBwdSm80INS1_25CollectiveMainloopBwdSm80ILi2ELi2EN4cute5tupleIJNS5_1CILi64EEENS7_ILi128EEES8_EEENS_10bfloat16_tEfNS_4arch4Sm80ELb0ELb0ELb1ELb1ELb1ELb0ELb0ELb0ELi2ELi2ELi4ELi2ELb1EEENS1_21CollectiveEpilogueBwdISA_SB_SD_Li256ELb1ELb0ELi2EEENS1_19SingleTileSchedulerILb1ELb0ELb0ELi128EEEEEEEEEvNT_6ParamsE$_ZN4cute3eso3ESOILb0ELb1EJiEEC2ERKi)
        /*212c0*/ 	.word	0x00000000


	//----- nvinfo : EIATTR_FRAME_SIZE
	.align		4
.L_22656:
        /*212c4*/ 	.byte	0x04, 0x11
        /*212c6*/ 	.short	(.L_22658 - .L_22657)
	.align		4
.L_22657:
        /*212c8*/ 	.word	index@($_ZN7cutlass13device_kernelIN5flash19enable_sm80_to_sm89INS1_16FlashAttnBwdSm80INS1_25CollectiveMainloopBwdSm80ILi2ELi2EN4cute5tupleIJNS5_1CILi64EEENS7_ILi128EEES8_EEENS_10bfloat16_tEfNS_4arch4Sm80ELb0ELb0ELb1ELb1ELb1ELb0ELb0ELb0ELi2ELi2ELi4ELi2ELb1EEENS1_21CollectiveEpilogueBwdISA_SB_SD_Li256ELb1ELb0ELi2EEENS1_19SingleTileSchedulerILb1ELb0ELb0ELi128EEEEEEEEEvNT_6ParamsE$_ZN4cute3eso3ESOILb0ELb1EJNS_15ArithmeticTupleIJiiEEENS_1CILi0EEES5_S5_EEC2ERKS3_RKS5_SA_SA_)
        /*212cc*/ 	.word	0x00000000


	//----- nvinfo : EIATTR_FRAME_SIZE
	.align		4
.L_22658:
        /*212d0*/ 	.byte	0x04, 0x11
        /*212d2*/ 	.short	(.L_22660 - .L_22659)
	.align		4
.L_22659:
        /*212d4*/ 	.word	index@($_ZN7cutlass13device_kernelIN5flash19enable_sm80_to_sm89INS1_16FlashAttnBwdSm80INS1_25CollectiveMainloopBwdSm80ILi2ELi2EN4cute5tupleIJNS5_1CILi64EEENS7_ILi128EEES8_EEENS_10bfloat16_tEfNS_4arch4Sm80ELb0ELb0ELb1ELb1ELb1ELb0ELb0ELb0ELi2ELi2ELi4ELi2ELb1EEENS1_21CollectiveEpilogueBwdISA_SB_SD_Li256ELb1ELb0ELi2EEENS1_19SingleTileSchedulerILb1ELb0ELb0ELi128EEEEEEEEEvNT_6ParamsE$_ZN4cute3eso3ESOILb0ELb1EJNS_15ArithmeticTupleIJiiEEEEEC2ERKS3_)
        /*212d8*/ 	.word	0x00000000


	//----- nvinfo : EIATTR_FRAME_SIZE
	.align		4
.L_22660:
        /*212dc*/ 	.byte	0x04, 0x11
        /*212de*/ 	.short	(.L_22662 - .L_22661)
	.align		4
.L_22661:
        /*212e0*/ 	.word	index@($_ZN7cutlass13device_kernelIN5flash19enable_sm80_to_sm89INS1_16FlashAttnBwdSm80INS1_25CollectiveMainloopBwdSm80ILi2ELi2EN4cute5tupleIJNS5_1CILi64EEENS7_ILi128EEES8_EEENS_10bfloat16_tEfNS_4arch4Sm80ELb0ELb0ELb1ELb1ELb1ELb0ELb0ELb0ELi2ELi2ELi4ELi2ELb1EEENS1_21CollectiveEpilogueBwdISA_SB_SD_Li256ELb1ELb0ELi2EEENS1_19SingleTileSchedulerILb1ELb0ELb0ELi128EEEEEEEEEvNT_6ParamsE$_ZN4cute3eso3ESOILb0ELb1EJNS_15ArithmeticTupleIJiEEEEEC2ERKS3_)
        /*212e4*/ 	.word	0x00000000


	//----- nvinfo : EIATTR_FRAME_SIZE
	.align		4
.L_22662:
        /*212e8*/ 	.byte	0x04, 0x11
        /*212ea*/ 	.short	(.L_22664 - .L_22663)
	.align		4
.L_22663:
        /*212ec*/ 	.word	index@($_ZN7cutlass13device_kernelIN5flash19enable_sm80_to_sm89INS1_16FlashAttnBwdSm80INS1_25CollectiveMainloopBwdSm80ILi2ELi2EN4cute5tupleIJNS5_1CILi64EEENS7_ILi128EEES8_EEENS_10bfloat16_tEfNS_4arch4Sm80ELb0ELb0ELb1ELb1ELb1ELb0ELb0ELb0ELi2ELi2ELi4ELi2ELb1EEENS1_21CollectiveEpilogueBwdISA_SB_SD_Li256ELb1ELb0ELi2EEENS1_19SingleTileSchedulerILb1ELb0ELb0ELi128EEEEEEEEEvNT_6ParamsE$_ZN4cute3eso3ESOILb0ELb1EJNS_15ArithmeticTupleIJNS_1CILi0EEEiEEEEEC2ERKS5_)
        /*212f0*/ 	.word	0x00000000


	//----- nvinfo : EIATTR_FRAME_SIZE
	.align		4
.L_22664:
        /*212f4*/ 	.byte	0x04, 0x11
        /*212f6*/ 	.short	(.L_22666 - .L_22665)
	.align		4
.L_22665:
        /*212f8*/ 	.word	index@($_ZN7cutlass13device_kernelIN5flash19enable_sm80_to_sm89INS1_16FlashAttnBwdSm80INS1_25CollectiveMainloopBwdSm80ILi2ELi2EN4cute5tupleIJNS5_1CILi64EEENS7_ILi128EEES8_EEENS_10bfloat16_tEfNS_4arch4Sm80ELb0ELb0ELb1ELb1ELb1ELb0ELb0ELb0ELi2ELi2ELi4ELi2ELb1EEENS1_21CollectiveEpilogueBwdISA_SB_SD_Li256ELb1ELb0ELi2EEENS1_19SingleTileSchedulerILb1ELb0ELb0ELi128EEEEEEEEEvNT_6ParamsE$_ZN4cute3eso3ESOILb0ELb0EJiiEEC2ERKiS4_)
        /*212fc*/ 	.word	0x00000000


	//----- nvinfo : EIATTR_FRAME_SIZE
	.align		4
.L_22666:
        /*21300*/ 	.byte	0x04, 0x11
        /*21302*/ 	.short	(.L_22668 - .L_22667)
	.align		4
.L_22667:
        /*21304*/ 	.word	index@($_ZN7cutlass13device_kernelIN5flash19enable_sm80_to_sm89INS1_16FlashAttnBwdSm80INS1_25CollectiveMainloopBwdSm80ILi2ELi2EN4cute5tupleIJNS5_1CILi64EEENS7_ILi128EEES8_EEENS_10bfloat16_tEfNS_4arch4Sm80ELb0ELb0ELb1ELb1ELb1ELb0ELb0ELb0ELi2ELi2ELi4ELi2ELb1EEENS1_21CollectiveEpilogueBwdISA_SB_SD_Li256ELb1ELb0ELi2EEENS1_19SingleTileSchedulerILb1ELb0ELb0ELi128EEEEEEEEEvNT_6ParamsE$_ZN4cute3eso3ESOILb0ELb0EJNS_6LayoutINS_5tupleIJNS3_IJNS_1CILi8EEENS4_ILi1EEEEEENS4_ILi2EEES6_EEENS3_IJNS3_IJS6_NS4_ILi0EEEEEElSA_EEEEElEEC2ERKSD_RKl)
        /*21308*/ 	.word	0x00000000


	//----- nvinfo : EIATTR_FRAME_SIZE
	.align		4
.L_22668:
        /*2130c*/ 	.byte	0x04, 0x11
        /*2130e*/ 	.short	(.L_22670 - .L_22669)
	.align		4
.L_22669:
        /*21310*/ 	.word	index@($_ZN7cutlass13device_kernelIN5flash19enable_sm80_to_sm89INS1_16FlashAttnBwdSm80INS1_25CollectiveMainloopBwdSm80ILi2ELi2EN4cute5tupleIJNS5_1CILi64EEENS7_ILi128EEES8_EEENS_10bfloat16_tEfNS_4arch4Sm80ELb0ELb0ELb1ELb1ELb1ELb0ELb0ELb0ELi2ELi2ELi4ELi2ELb1EEENS1_21CollectiveEpilogueBwdISA_SB_SD_Li256ELb1ELb0ELi2EEENS1_19SingleTileSchedulerILb1ELb0ELb0ELi128EEEEEEEEEvNT_6ParamsE$_ZN4cute3eso3ESOILb0ELb0EJNS_6LayoutINS_5tupleIJNS3_IJNS_1CILi8EEENS4_ILi1EEEEEENS4_ILi2EEES6_EEENS3_IJNS3_IJS6_NS4_ILi0EEEEEElSA_EEEEENS_10ViewEngineINS_8gmem_ptrIPKN7cutlass10bfloat16_tEEEEEEEC2ERKSD_RKSL_)
        /*21314*/ 	.word	0x00000000


	//----- nvinfo : EIATTR_FRAME_SIZE
	.align		4
.L_22670:
        /*21318*/ 	.byte	0x04, 0x11
        /*2131a*/ 	.short	(.L_22672 - .L_22671)
	.align		4
.L_22671:
        /*2131c*/ 	.word	index@($_ZN7cutlass13device_kernelIN5flash19enable_sm80_to_sm89INS1_16FlashAttnBwdSm80INS1_25CollectiveMainloopBwdSm80ILi2ELi2EN4cute5tupleIJNS5_1CILi64EEENS7_ILi128EEES8_EEENS_10bfloat16_tEfNS_4arch4Sm80ELb0ELb0ELb1ELb1ELb1ELb0ELb0ELb0ELi2ELi2ELi4ELi2ELb1EEENS1_21CollectiveEpilogueBwdISA_SB_SD_Li256ELb1ELb0ELi2EEENS1_19SingleTileSchedulerILb1ELb0ELb0ELi128EEEEEEEEEvNT_6ParamsE$_ZN4cute3eso3ESOILb0ELb0EJNS_5tupleIJiiEEEiiiEEC2ERKS3_RKiS8_S8_)
        /*21320*/ 	.word	0x00000000


	//----- nvinfo : EIATTR_FRAME_SIZE
	.align		4
.L_22672:
        /*21324*/ 	.byte	0x04, 0x11
        /*21326*/ 	.short	(.L_22674 - .L_22673)
	.align		4
.L_22673:
        /*21328*/ 	.word	index@($_ZN7cutlass13device_kernelIN5flash19enable_sm80_to_sm89INS1_16FlashAttnBwdSm80INS1_25CollectiveMainloopBwdSm80ILi2ELi2EN4cute5tupleIJNS5_1CILi64EEENS7_ILi128EEES8_EEENS_10bfloat16_tEfNS_4arch4Sm80ELb0ELb0ELb1ELb1ELb1ELb0ELb0ELb0ELi2ELi2ELi4ELi2ELb1EEENS1_21CollectiveEpilogueBwdISA_SB_SD_Li256ELb1ELb0ELi2EEENS1_19SingleTileSchedulerILb1ELb0ELb0ELi128EEEEEEEEEvNT_6ParamsE$_ZN4cute3eso3ESOILb0ELb0EJNS_15ArithmeticTupleIJiiEEEiiiEEC2ERKS3_RKiS8_S8_)
        /*2132c*/ 	.word	0x00000000


	//----- nvinfo : EIATTR_FRAME_SIZE
	.align		4
.L_22674:
        /*21330*/ 	.byte	0x04, 0x11
        /*21332*/ 	.short	(.L_22676 - .L_22675)
	.align		4
.L_22675:
        /*21334*/ 	.word	index@($_ZN7cutlass13device_kernelIN5flash19enable_sm80_to_sm89INS1_16FlashAttnBwdSm80INS1_25CollectiveMainloopBwdSm80ILi2ELi2EN4cute5tupleIJNS5_1CILi64EEENS7_ILi128EEES8_EEENS_10bfloat16_tEfNS_4arch4Sm80ELb0ELb0ELb1ELb1ELb1ELb0ELb0ELb0ELi2ELi2ELi4ELi2ELb1EEENS1_21CollectiveEpilogueBwdISA_SB_SD_Li256ELb1ELb0ELi2EEENS1_19SingleTileSchedulerILb1ELb0ELb0ELi128EEEEEEEEEvNT_6ParamsE$_ZN4cute12iter_adaptorIPfNS_8smem_ptrIS1_EEEC2ES1_)
        /*21338*/ 	.word	0x00000000


	//----- nvinfo : EIATTR_FRAME_SIZE
	.align		4
.L_22676:
        /*2133c*/ 	.byte	0x04, 0x11
        /*2133e*/ 	.short	(.L_22678 - .L_22677)
	.align		4
.L_22677:
        /*21340*/ 	.word	index@($_ZN7cutlass13device_kernelIN5flash19enable_sm80_to_sm89INS1_16FlashAttnBwdSm80INS1_25CollectiveMainloopBwdSm80ILi2ELi2EN4cute5tupleIJNS5_1CILi64EEENS7_ILi128EEES8_EEENS_10bfloat16_tEfNS_4arch4Sm80ELb0ELb0ELb1ELb1ELb1ELb0ELb0ELb0ELi2ELi2ELi4ELi2ELb1EEENS1_21CollectiveEpilogueBwdISA_SB_SD_Li256ELb1ELb0ELi2EEENS1_19SingleTileSchedulerILb1ELb0ELb0ELi128EEEEEEEEEvNT_6ParamsE$_ZN4cute12iter_adaptorIPN7cutlass9uint128_tENS_8smem_ptrIS3_EEEC2ES3_)
        /*21344*/ 	.word	0x00000000


	//----- nvinfo : EIATTR_FRAME_SIZE
	.align		4
.L_22678:
        /*21348*/ 	.byte	0x04, 0x11
        /*2134a*/ 	.short	(.L_22680 - .L_22679)
	.align		4
.L_22679:
        /*2134c*/ 	.word	index@($_ZN7cutlass13device_kernelIN5flash19enable_sm80_to_sm89INS1_16FlashAttnBwdSm80INS1_25CollectiveMainloopBwdSm80ILi2ELi2EN4cute5tupleIJNS5_1CILi64EEENS7_ILi128EEES8_EEENS_10bfloat16_tEfNS_4arch4Sm80ELb0ELb0ELb1ELb1ELb1ELb0ELb0ELb0ELi2ELi2ELi4ELi2ELb1EEENS1_21CollectiveEpilogueBwdISA_SB_SD_Li256ELb1ELb0ELi2EEENS1_19SingleTileSchedulerILb1ELb0ELb0ELi128EEEEEEEEEvNT_6ParamsE$_ZN4cute12iter_adaptorIPN7cutlass10bfloat16_tENS_8smem_ptrIS3_EEEC2ES3_)
        /*21350*/ 	.word	0x00000000


	//----- nvinfo : EIATTR_FRAME_SIZE
	.align		4
.L_22680:
        /*21354*/ 	.byte	0x04, 0x11
        /*21356*/ 	.short	(.L_22682 - .L_22681)
	.align		4
.L_22681:
        /*21358*/ 	.word	index@($_ZN7cutlass13device_kernelIN5flash19enable_sm80_to_sm89INS1_16FlashAttnBwdSm80INS1_25CollectiveMainloopBwdSm80ILi2ELi2EN4cute5tupleIJNS5_1CILi64EEENS7_ILi128EEES8_EEENS_10bfloat16_tEfNS_4arch4Sm80ELb0ELb0ELb1ELb1ELb1ELb0ELb0ELb0ELi2ELi2ELi4ELi2ELb1EEENS1_21CollectiveEpilogueBwdISA_SB_SD_Li256ELb1ELb0ELi2EEENS1_19SingleTileSchedulerILb1ELb0ELb0ELi128EEEEEEEEEvNT_6ParamsE$_ZN4cute12iter_adaptorIPKfNS_8gmem_ptrIS2_EEEC2ES2_)
        /*2135c*/ 	.word	0x00000000


	//----- nvinfo : EIATTR_FRAME_SIZE
	.align		4
.L_22682:
        /*21360*/ 	.byte	0x04, 0x11
        /*21362*/ 	.short	(.L_22684 - .L_22683)
	.align		4
.L_22683:
        /*21364*/ 	.word	index@($_ZN7cutlass13device_kernelIN5flash19enable_sm80_to_sm89INS1_16FlashAttnBwdSm80INS1_25CollectiveMainloopBwdSm80ILi2ELi2EN4cute5tupleIJNS5_1CILi64EEENS7_ILi128EEES8_EEENS_10bfloat16_tEfNS_4arch4Sm80ELb0ELb0ELb1ELb1ELb1ELb0ELb0ELb0ELi2ELi2ELi4ELi2ELb1EEENS1_21CollectiveEpilogueBwdISA_SB_SD_Li256ELb1ELb0ELi2EEENS1_19SingleTileSchedulerILb1ELb0ELb0ELi128EEEEEEEEEvNT_6ParamsE$_ZN4cute12iter_adaptorIPKN7cutlass9uint128_tENS_8gmem_ptrIS4_EEEC2ES4_)
        /*21368*/ 	.word	0x00000000


	//----- nvinfo : EIATTR_FRAME_SIZE
	.align		4
.L_22684:
        /*2136c*/ 	.byte	0x04, 0x11
        /*2136e*/ 	.short	(.L_22686 - .L_22685)
	.align		4
.L_22685:
        /*21370*/ 	.word	index@($_ZN7cutlass13device_kernelIN5flash19enable_sm80_to_sm89INS1_16FlashAttnBwdSm80INS1_25CollectiveMainloopBwdSm80ILi2ELi2EN4cute5tupleIJNS5_1CILi64EEENS7_ILi128EEES8_EEENS_10bfloat16_tEfNS_4arch4Sm80ELb0ELb0ELb1ELb1ELb1ELb0ELb0ELb0ELi2ELi2ELi4ELi2ELb1EEENS1_21CollectiveEpilogueBwdISA_SB_SD_Li256ELb1ELb0ELi2EEENS1_19SingleTileSchedulerILb1ELb0ELb0ELi128EEEEEEEEEvNT_6ParamsE$_ZN4cute12iter_adaptorIPKN7cutlass10bfloat16_tENS_8gmem_ptrIS4_EEEC2ES4_)
        /*21374*/ 	.word	0x00000000


	//----- nvinfo : EIATTR_FRAME_SIZE
	.align		4
.L_22686:
        /*21378*/ 	.byte	0x04, 0x11
        /*2137a*/ 	.short	(.L_22688 - .L_22687)
	.align		4
.L_22687:
        /*2137c*/ 	.word	index@(_ZN7cutlass13device_kernelIN5flash19enable_sm80_to_sm89INS1_16FlashAttnBwdSm80INS1_25CollectiveMainloopBwdSm80ILi2ELi2EN4cute5tupleIJNS5_1CILi64EEENS7_ILi128EEES8_EEENS_10bfloat16_tEfNS_4arch4Sm80ELb0ELb0ELb1ELb1ELb1ELb0ELb0ELb0ELi2ELi2ELi4ELi2ELb1EEENS1_21CollectiveEpilogueBwdISA_SB_SD_Li256ELb1ELb0ELi2EEENS1_19SingleTileSchedulerILb1ELb0ELb0ELi128EEEEEEEEEvNT_6ParamsE)
        /*21380*/ 	.word	0x000001b0


	//----- nvinfo : EIATTR_REGCOUNT
	.align		4
.L_22688:
        /*21384*/ 	.byte	0x04, 0x2f
        /*21386*/ 	.short	(.L_22690 - .L_22689)
	.align		4
.L_22689:
        /*21388*/ 	.word	index@(_ZN7cutlass13device_kernelIN5flash19enable_sm80_to_sm89INS1_16FlashAttnBwdSm80INS1_25CollectiveMainloopBwdSm80ILi2ELi2EN4cute5tupleIJNS5_1CILi64EEENS7_ILi128EEES8_EEENS_10bfloat16_tEfNS_4arch4Sm80ELb0ELb0ELb1ELb1ELb0ELb0ELb0ELb0ELi2ELi2ELi4ELi2ELb1EEENS1_21CollectiveEpilogueBwdISA_SB_SD_Li256ELb1ELb0ELi2EEENS1_19SingleTileSchedulerILb1ELb0ELb0ELi128EEEEEEEEEvNT_6ParamsE)
        /*2138c*/ 	.word	0x000000f7


	//----- nvinfo : EIATTR_FRAME_SIZE
	.align		4
.L_22690:
        /*21390*/ 	.byte	0x04, 0x11
        /*21392*/ 	.short	(.L_22692 - .L_22691)
	.align		4
.L_22691:
        /*21394*/ 	.word	index@($_ZN7cutlass13device_kernelIN5flash19enable_sm80_to_sm89INS1_16FlashAttnBwdSm80INS1_25CollectiveMainloopBwdSm80ILi2ELi2EN4cute5tupleIJNS5_1CILi64EEENS7_ILi128EEES8_EEENS_10bfloat16_tEfNS_4arch4Sm80ELb0ELb0ELb1ELb1ELb0ELb0ELb0ELb0ELi2ELi2ELi4ELi2ELb1EEENS1_21CollectiveEpilogueBwdISA_SB_SD_Li256ELb1ELb0ELi2EEENS1_19SingleTileSchedulerILb1ELb0ELb0ELi128EEEEEEEEEvNT_6ParamsE$_ZZN5flash25CollectiveMainloopBwdSm80ILi2ELi2EN4cute5tupleIJNS1_1CILi64EEENS3_ILi128EEES4_EEEN7cutlass10bfloat16_tEfNS7_4arch4Sm80ELb0ELb0ELb1ELb1ELb0ELb0ELb0ELb0ELi2ELi2ELi4ELi2ELb1EE3mmaINS_16FlashAttnBwdSm80ISB_NS_21CollectiveEpilogueBwdIS6_S8_SA_Li256ELb1ELb0ELi2EEENS_19SingleTileSchedulerILb1ELb0ELb0ELi128EEEE13SharedStorageENS1_6TensorINS1_11ArrayEngineIfLm32EEENS1_6LayoutINS2_IJNS2_IJNS3_ILi2EEESO_EEESO_NS3_ILi4EEEEEENS2_IJNS2_IJNS3_ILi1EEESO_EEESQ_NS3_ILi8EEEEEEEEEEEEbRKNSB_6ParamsERT0_S12_iNS2_IJiiiEEERT_ENKUliiE_clEii)
        /*21398*/ 	.word	0x00000000


	//----- nvinfo : EIATTR_FRAME_SIZE
	.align		4
.L_22692:
        /*2139c*/ 	.byte	0x04, 0x11
        /*2139e*/ 	.short	(.L_22694 - .L_22693)
	.align		4
.L_22693:
        /*213a0*/ 	.word	index@($_ZN7cutlass13device_kernelIN5flash19enable_sm80_to_sm89INS1_16FlashAttnBwdSm80INS1_25CollectiveMainloopBwdSm80ILi2ELi2EN4cute5tupleIJNS5_1CILi64EEENS7_ILi128EEES8_EEENS_10bfloat16_tEfNS_4arch4Sm80ELb0ELb0ELb1ELb1ELb0ELb0ELb0ELb0ELi2ELi2ELi4ELi2ELb1EEENS1_21CollectiveEpilogueBwdISA_SB_SD_Li256ELb1ELb0ELi2EEENS1_19SingleTileSchedulerILb1ELb0ELb0ELi128EEEEEEEEEvNT_6ParamsE$_ZZN5flash25CollectiveMainloopBwdSm80ILi2ELi2EN4cute5tupleIJNS1_1CILi64EEENS3_ILi128EEES4_EEEN7cutlass10bfloat16_tEfNS7_4arch4Sm80ELb0ELb0ELb1ELb1ELb0ELb0ELb0ELb0ELi2ELi2ELi4ELi2ELb1EE3mmaINS_16FlashAttnBwdSm80ISB_NS_21CollectiveEpilogueBwdIS6_S8_SA_Li256ELb1ELb0ELi2EEENS_19SingleTileSchedulerILb1ELb0ELb0ELi128EEEE13SharedStorageENS1_6TensorINS1_11ArrayEngineIfLm32EEENS1_6LayoutINS2_IJNS2_IJNS3_ILi2EEESO_EEESO_NS3_ILi4EEEEEENS2_IJNS2_IJNS3_ILi1EEESO_EEESQ_NS3_ILi8EEEEEEEEEEEEbRKNSB_6ParamsERT0_S12_iNS2_IJiiiEEERT_ENKUliiE0_clEii)
        /*213a4*/ 	.word	0x00000000


	//----- nvinfo : EIATTR_FRAME_SIZE
	.align		4
.L_22694:
        /*213a8*/ 	.byte	0x04, 0x11
        /*213aa*/ 	.short	(.L_22696 - .L_22695)
	.align		4
.L_22695:
        /*213ac*/ 	.word	index@($_ZN7cutlass13device_kernelIN5flash19enable_sm80_to_sm89INS1_16FlashAttnBwdSm80INS1_25CollectiveMainloopBwdSm80ILi2ELi2EN4cute5tupleIJNS5_1CILi64EEENS7_ILi128EEES8_EEENS_10bfloat16_tEfNS_4arch4Sm80ELb0ELb0ELb1ELb1ELb0ELb0ELb0ELb0ELi2ELi2ELi4ELi2ELb1EEENS1_21CollectiveEpilogueBwdISA_SB_SD_Li256ELb1ELb0ELi2EEENS1_19SingleTileSchedulerILb1ELb0ELb0ELi128EEEEEEEEEvNT_6ParamsE$_ZZN4cuteplIJiiEJNS_1CILi0EEES2_EEEDaRKNS_15ArithmeticTupleIJDpT_EEERKNS3_IJDpT0_EEEENKUlDpRKT_E_clIJiiEEEDaSH_)
        /*213b0*/ 	.word	0x00000000


	//----- nvinfo : EIATTR_FRAME_SIZE
	.align		4
.L_22696:
        /*213b4*/ 	.byte	0x04, 0x11
        /*213b6*/ 	.short	(.L_22698 - .L_22697)
	.align		4
.L_22697:
        /*213b8*/ 	.word	index@($_ZN7cutlass13device_kernelIN5flash19enable_sm80_to_sm89INS1_16FlashAttnBwdSm80INS1_25CollectiveMainloopBwdSm80ILi2ELi2EN4cute5tupleIJNS5_1CILi64EEENS7_ILi128EEES8_EEENS_10bfloat16_tEfNS_4arch4Sm80ELb0ELb0ELb1ELb1ELb0ELb0ELb0ELb0ELi2ELi2ELi4ELi2ELb1EEENS1_21CollectiveEpilogueBwdISA_SB_SD_Li256ELb1ELb0ELi2EEENS1_19SingleTileSchedulerILb1ELb0ELb0ELi128EEEEEEEEEvNT_6ParamsE$_ZZN4cuteplIJiEJNS_1CILi0EEEiEEEDaRKNS_15ArithmeticTupleIJDpT_EEERKNS3_IJDpT0_EEEENKUlDpRKT_E_clIJiiEEEDaSH_)
        /*213bc*/ 	.word	0x00000000


	//----- nvinfo : EIATTR_FRAME_SIZE
	.align		4
.L_22698:
        /*213c0*/ 	.byte	0x04, 0x11
        /*213c2*/ 	.short	(.L_22700 - .L_22699)
	.align		4
.L_22699:
        /*213c4*/ 	.word	index@($_ZN7cutlass13device_kernelIN5flash19enable_sm80_to_sm89INS1_16FlashAttnBwdSm80INS1_25CollectiveMainloopBwdSm80ILi2ELi2EN4cute5tupleIJNS5_1CILi64EEENS7_ILi128EEES8_EEENS_10bfloat16_tEfNS_4arch4Sm80ELb0ELb0ELb1ELb1ELb0ELb0ELb0ELb0ELi2ELi2ELi4ELi2ELb1EEENS1_21CollectiveEpilogueBwdISA_SB_SD_Li256ELb1ELb0ELi2EEENS1_19SingleTileSchedulerILb1ELb0ELb0ELi128EEEEEEEEEvNT_6ParamsE$_ZZN4cuteplIJiEJNS_1CILi0EEEEEEDaRKNS_15ArithmeticTupleIJDpT_EEERKNS3_IJDpT0_EEEENKUlDpRKT_E_clIJiEEEDaSH_)
        /*213c8*/ 	.word	0x00000000


	//----- nvinfo : EIATTR_FRAME_SIZE
	.align		4
.L_22700:
        /*213cc*/ 	.byte	0x04, 0x11
        /*213ce*/ 	.short	(.L_22702 - .L_22701)
	.align		4
.L_22701:
        /*213d0*/ 	.word	index@($_ZN7cutlass13device_kernelIN5flash19enable_sm80_to_sm89INS1_16FlashAttnBwdSm80INS1_25CollectiveMainloopBwdSm80ILi2ELi2EN4cute5tupleIJNS5_1CILi64EEENS7_ILi128EEES8_EEENS_10bfloat16_tEfNS_4arch4Sm80ELb0ELb0ELb1ELb1ELb0ELb0ELb0ELb0ELi2ELi2ELi4ELi2ELb1EEENS1_21CollectiveEpilogueBwdISA_SB_SD_Li256ELb1ELb0ELi2EEENS1_19SingleTileSchedulerILb1ELb0ELb0ELi128EEEEEEEEEvNT_6ParamsE$_ZZN4cuteplIJNS_1CILi0EEEiEJS2_S2_iiEEEDaRKNS_15ArithmeticTupleIJDpT_EEERKNS3_IJDpT0_EEEENKUlDpRKT_E_clIJS2_iiiEEEDaSH_)
        /*213d4*/ 	.word	0x00000000


	//----- nvinfo : EIATTR_FRAME_SIZE
	.align		4
.L_22702:
        /*213d8*/ 	.byte	0x04, 0x11
        /*213da*/ 	.short	(.L_22704 - .L_22703)
	.align		4
.L_22703:
        /*213dc*/ 	.word	index@($_ZN7cutlass13device_kernelIN5flash19enable_sm80_to_sm89INS1_16FlashAttnBwdSm80INS1_25CollectiveMainloopBwdSm80ILi2ELi2EN4cute5tupleIJNS5_1CILi64EEENS7_ILi128EEES8_EEENS_10bfloat16_tEfNS_4arch4Sm80ELb0ELb0ELb1ELb1ELb0ELb0ELb0ELb0ELi2ELi2ELi4ELi2ELb1EEENS1_21CollectiveEpilogueBwdISA_SB_SD_Li256ELb1ELb0ELi2EEENS1_19SingleTileSchedulerILb1ELb0ELb0ELi128EEEEEEEEEvNT_6ParamsE$_ZZN4cuteplIJNS_1CILi0EEES2_iEJS2_S2_S2_iEEEDaRKNS_15ArithmeticTupleIJDpT_EEERKNS3_IJDpT0_EEEENKUlDpRKT_E_clIJS2_S2_iiEEEDaSH_)
        /*213e0*/ 	.word	0x00000000


	//----- nvinfo : EIATTR_FRAME_SIZE
	.align		4
.L_22704:
        /*213e4*/ 	.byte	0x04, 0x11
        /*213e6*/ 	.short	(.L_22706 - .L_22705)
	.align		4
.L_22705:
        /*213e8*/ 	.word	index@($_ZN7cutlass13device_kernelIN5flash19enable_sm80_to_sm89INS1_16FlashAttnBwdSm80INS1_25CollectiveMainloopBwdSm80ILi2ELi2EN4cute5tupleIJNS5_1CILi64EEENS7_ILi128EEES8_EEENS_10bfloat16_tEfNS_4arch4Sm80ELb0ELb0ELb1ELb1ELb0ELb0ELb0ELb0ELi2ELi2ELi4ELi2ELb1EEENS1_21CollectiveEpilogueBwdISA_SB_SD_Li256ELb1ELb0ELi2EEENS1_19SingleTileSchedulerILb1ELb0ELb0ELi128EEEEEEEEEvNT_6ParamsE$_ZZN4cuteplIJNS_1CILi0EEES2_EJiS2_EEEDaRKNS_15ArithmeticTupleIJDpT_EEERKNS3_IJDpT0_EEEENKUlDpRKT_E_clIJiS2_EEEDaSH_)
        /*213ec*/ 	.word	0x00000000


	//----- nvinfo : EIATTR_FRAME_SIZE
	.align		4
.L_22706:
        /*213f0*/ 	.byte	0x04, 0x11
        /*213f2*/ 	.short	(.L_22708 - .L_22707)
	.align		4
.L_22707:
        /*213f4*/ 	.word	index@($_ZN7cutlass13device_kernelIN5flash19enable_sm80_to_sm89INS1_16FlashAttnBwdSm80INS1_25CollectiveMainloopBwdSm80ILi2ELi2EN4cute5tupleIJNS5_1CILi64EEENS7_ILi128EEES8_EEENS_10bfloat16_tEfNS_4arch4Sm80ELb0ELb0ELb1ELb1ELb0ELb0ELb0ELb0ELi2ELi2ELi4ELi2ELb1EEENS1_21CollectiveEpilogueBwdISA_SB_SD_Li256ELb1ELb0ELi2EEENS1_19SingleTileSchedulerILb1ELb0ELb0ELi128EEEEEEEEEvNT_6ParamsE$_ZZN4cuteplIJNS_1CILi0EEES2_EJiEEEDaRKNS_15ArithmeticTupleIJDpT_EEERKNS3_IJDpT0_EEEENKUlDpRKT_E_clIJiS2_EEEDaSH_)
        /*213f8*/ 	.word	0x00000000


	//----- nvinfo : EIATTR_FRAME_SIZE
	.align		4
.L_22708:
        /*213fc*/ 	.byte	0x04, 0x11
        /*213fe*/ 	.short	(.L_22710 - .L_22709)
	.align		4
.L_22709:
        /*21400*/ 	.word	index@($_ZN7cutlass13device_kernelIN5flash19enable_sm80_to_sm89INS1_16FlashAttnBwdSm80INS1_25CollectiveMainloopBwdSm80ILi2ELi2EN4cute5tupleIJNS5_1CILi64EEENS7_ILi128EEES8_EEENS_10bfloat16_tEfNS_4arch4Sm80ELb0ELb0ELb1ELb1ELb0ELb0ELb0ELb0ELi2ELi2ELi4ELi2ELb1EEENS1_21CollectiveEpilogueBwdISA_SB_SD_Li256ELb1ELb0ELi2EEENS1_19SingleTileSchedulerILb1ELb0ELb0ELi128EEEEEEEEEvNT_6ParamsE$_ZZN4cuteplIJNS_15ArithmeticTupleIJiiEEEEJNS_1CILi0EEEiiiEEEDaRKNS1_IJDpT_EEERKNS1_IJDpT0_EEEENKUlDpRKT_E_clIJS2_iiiEEEDaSI_)
        /*21404*/ 	.word	0x00000000


	//----- nvinfo : EIATTR_FRAME_SIZE
	.align		4
.L_22710:
        /*21408*/ 	.byte	0x04, 0x11
        /*2140a*/ 	.short	(.L_22712 - .L_22711)
	.align		4
.L_22711:
        /*2140c*/ 	.word	index@($_ZN7cutlass13device_kernelIN5flash19enable_sm80_to_sm89INS1_16FlashAttnBwdSm80INS1_25CollectiveMainloopBwdSm80ILi2ELi2EN4cute5tupleIJNS5_1CILi64EEENS7_ILi128EEES8_EEENS_10bfloat16_tEfNS_4arch4Sm80ELb0ELb0ELb1ELb1ELb0ELb0ELb0ELb0ELi2ELi2ELi4ELi2ELb1EEENS1_21CollectiveEpilogueBwdISA_SB_SD_Li256ELb1ELb0ELi2EEENS1_19SingleTileSchedulerILb1ELb0ELb0ELi128EEEEEEEEEvNT_6ParamsE$_ZZN4cuteplIJNS_15ArithmeticTupleIJiEEEEJNS1_IJNS_1CILi0EEEiEEEEEEDaRKNS1_IJDpT_EEERKNS1_IJDpT0_EEEENKUlDpRKT_E_clIJNS1_IJiiEEEEEEDaSJ_)
        /*21410*/ 	.word	0x00000000


	//----- nvinfo : EIATTR_FRAME_SIZE
	.align		4
.L_22712:
        /*21414*/ 	.byte	0x04, 0x11
        /*21416*/ 	.short	(.L_22714 - .L_22713)
	.align		4
.L_22713:
        /*21418*/ 	.word	index@($_ZN7cutlass13device_kernelIN5flash19enable_sm80_to_sm89INS1_16FlashAttnBwdSm80INS1_25CollectiveMainloopBwdSm80ILi2ELi2EN4cute5tupleIJNS5_1CILi64EEENS7_ILi128EEES8_EEENS_10bfloat16_tEfNS_4arch4Sm80ELb0ELb0ELb1ELb1ELb0ELb0ELb0ELb0ELi2ELi2ELi4ELi2ELb1EEENS1_21CollectiveEpilogueBwdISA_SB_SD_Li256ELb1ELb0ELi2EEENS1_19SingleTileSchedulerILb1ELb0ELb0ELi128EEEEEEEEEvNT_6ParamsE$_ZZN4cute9transformINS_15ArithmeticTupleIJiiEEEZNS_14transform_leafIS2_RNS_8identityEEEDaRKT_OT0_EUlRKT_E_EEDaS8_SA_ENKUlDpSD_E_clIJiiEEEDaSF_)
        /*2141c*/ 	.word	0x00000000


	//----- nvinfo : EIATTR_FRAME_SIZE
	.align		4
.L_22714:
        /*21420*/ 	.byte	0x04, 0x11
        /*21422*/ 	.short	(.L_22716 - .L_22715)
	.align		4
.L_22715:
        /*21424*/ 	.word	index@($_ZN7cutlass13device_kernelIN5flash19enable_sm80_to_sm89INS1_16FlashAttnBwdSm80INS1_25CollectiveMainloopBwdSm80ILi2ELi2EN4cute5tupleIJNS5_1CILi64EEENS7_ILi128EEES8_EEENS_10bfloat16_tEfNS_4arch4Sm80ELb0ELb0ELb1ELb1ELb0ELb0ELb0ELb0ELi2ELi2ELi4ELi2ELb1EEENS1_21CollectiveEpilogueBwdISA_SB_SD_Li256ELb1ELb0ELi2EEENS1_19SingleTileSchedulerILb1ELb0ELb0ELi128EEEEEEEEEvNT_6ParamsE$_ZZN4cute9transformINS_15ArithmeticTupleIJNS1_IJiiEEEiiiEEEZNS_14transform_leafIS3_NS_8identityEEEDaRKT_OT0_EUlRKT_E_EEDaS8_SA_ENKUlDpSD_E_clIJNS_5tupleIJiiEEEiiiEEEDaSF_)
        /*21428*/ 	.word	0x00000000


	//----- nvinfo : EIATTR_FRAME_SIZE
	.align		4
.L_22716:
        /*2142c*/ 	.byte	0x04, 0x11
        /*2142e*/ 	.short	(.L_22718 - .L_22717)
	.align		4
.L_22717:
        /*21430*/ 	.word	index@($_ZN7cutlass13device_kernelIN5flash19enable_sm80_to_sm89INS1_16FlashAttnBwdSm80INS1_25CollectiveMainloopBwdSm80ILi2ELi2EN4cute5tupleIJNS5_1CILi64EEENS7_ILi128EEES8_EEENS_10bfloat16_tEfNS_4arch4Sm80ELb0ELb0ELb1ELb1ELb0ELb0ELb0ELb0ELi2ELi2ELi4ELi2ELb1EEENS1_21CollectiveEpilogueBwdISA_SB_SD_Li256ELb1ELb0ELi2EEENS1_19SingleTileSchedulerILb1ELb0ELb0ELi128EEEEEEEEEvNT_6ParamsE$_ZZN4cute7idx2crdINS_5tupleIJiEEENS1_IJNS1_IJNS1_IJNS_1CILi8EEENS3_ILi2EEEEEES5_S5_NS3_ILi4EEEEEEEEEEEDaRKT_RKT0_ENKUlRKT_RKT0_E_clIiS8_EEDaSI_SL_)
        /*21434*/ 	.word	0x00000000


	//----- nvinfo : EIATTR_FRAME_SIZE
	.align		4
.L_22718:
        /*21438*/ 	.byte	0x04, 0x11
        /*2143a*/ 	.short	(.L_22720 - .L_22719)
	.align		4
.L_22719:
        /*2143c*/ 	.word	index@($_ZN7cutlass13device_kernelIN5flash19enable_sm80_to_sm89INS1_16FlashAttnBwdSm80INS1_25CollectiveMainloopBwdSm80ILi2ELi2EN4cute5tupleIJNS5_1CILi64EEENS7_ILi128EEES8_EEENS_10bfloat16_tEfNS_4arch4Sm80ELb0ELb0ELb1ELb1ELb0ELb0ELb0ELb0ELi2ELi2ELi4ELi2ELb1EEENS1_21CollectiveEpilogueBwdISA_SB_SD_Li256ELb1ELb0ELi2EEENS1_19SingleTileSchedulerILb1ELb0ELb0ELi128EEEEEEEEEvNT_6ParamsE$_ZZN4cute7idx2crdINS_5tupleIJiEEENS1_IJNS1_IJNS1_IJNS_1CILi8EEENS3_ILi2EEEEEES5_NS3_ILi4EEES5_EEEEEEEEDaRKT_RKT0_ENKUlRKT_RKT0_E_clIiS8_EEDaSI_SL_)
        /*21440*/ 	.word	0x00000000


	//----- nvinfo : EIATTR_FRAME_SIZE
	.align		4
.L_22720:
        /*21444*/ 	.byte	0x04, 0x11
        /*21446*/ 	.short	(.L_22722 - .L_22721)
	.align		4
.L_22721:
        /*21448*/ 	.word	index@($_ZN7cutlass13device_kernelIN5flash19enable_sm80_to_sm89INS1_16FlashAttnBwdSm80INS1_25CollectiveMainloopBwdSm80ILi2ELi2EN4cute5tupleIJNS5_1CILi64EEENS7_ILi128EEES8_EEENS_10bfloat16_tEfNS_4arch4Sm80ELb0ELb0ELb1ELb1ELb0ELb0ELb0ELb0ELi2ELi2ELi4ELi2ELb1EEENS1_21CollectiveEpilogueBwdISA_SB_SD_Li256ELb1ELb0ELi2EEENS1_19SingleTileSchedulerILb1ELb0ELb0ELi128EEEEEEEEEvNT_6ParamsE$_ZZN4cute5sliceINS_5tupleIJNS_10UnderscoreES2_S2_iEEENS1_IJNS1_IJNS_1CILi1EEENS4_ILi0EEEEEElS6_lEEEEEDaRKT_RKT0_ENKUlRKT_RKT0_E_clIS2_lEEDaSH_SK_)
        /*2144c*/ 	.word	0x00000000


	//----- nvinfo : EIATTR_FRAME_SIZE
	.align		4
.L_22722:
        /*21450*/ 	.byte	0x04, 0x11
        /*21452*/ 	.short	(.L_22724 - .L_22723)
	.align		4
.L_22723:
        /*21454*/ 	.word	index@($_ZN7cutlass13device_kernelIN5flash19enable_sm80_to_sm89INS1_16FlashAttnBwdSm80INS1_25CollectiveMainloopBwdSm80ILi2ELi2EN4cute5tupleIJNS5_1CILi64EEENS7_ILi128EEES8_EEENS_10bfloat16_tEfNS_4arch4Sm80ELb0ELb0ELb1ELb1ELb0ELb0ELb0ELb0ELi2ELi2ELi4ELi2ELb1EEENS1_21CollectiveEpilogueBwdISA_SB_SD_Li256ELb1ELb0ELi2EEENS1_19SingleTileSchedulerILb1ELb0ELb0ELi128EEEEEEEEEvNT_6ParamsE$_ZZN4cute19as_arithmetic_tupleINS_15ArithmeticTupleIJiiEEEEEDaRKT_ENKUlRKT_E_clIiEEDaS8_)
        /*21458*/ 	.word	0x00000000


	//----- nvinfo : EIATTR_FRAME_SIZE
	.align		4
.L_22724:
        /*2145c*/ 	.byte	0x04, 0x11
        /*2145e*/ 	.short	(.L_22726 - .L_22725)
	.align		4
.L_22725:
        /*21460*/ 	.word	index@($_ZN7cutlass13device_kernelIN5flash19enable_sm80_to_sm89INS1_16FlashAttnBwdSm80INS1_25CollectiveMainloopBwdSm80ILi2ELi2EN4cute5tupleIJNS5_1CILi64EEENS7_ILi128EEES8_EEENS_10bfloat16_tEfNS_4arch4Sm80ELb0ELb0ELb1ELb1ELb0ELb0ELb0ELb0ELi2ELi2ELi4ELi2ELb1EEENS1_21CollectiveEpilogueBwdISA_SB_SD_Li256ELb1ELb0ELi2EEENS1_19SingleTileSchedulerILb1ELb0ELb0ELi128EEEEEEEEEvNT_6ParamsE$_ZZN4cute19as_arithmetic_tupleINS_15ArithmeticTupleIJiiEEEEEDaRKT_ENKUlDpRKT_E_clIJiiEEEDaS9_)
        /*21464*/ 	.word	0x00000000


	//----- nvinfo : EIATTR_FRAME_SIZE
	.align		4
.L_22726:
        /*21468*/ 	.byte	0x04, 0x11
        /*2146a*/ 	.short	(.L_22728 - .L_22727)
	.align		4
.L_22727:
        /*2146c*/ 	.word	index@($_ZN7cutlass13device_kernelIN5flash19enable_sm80_to_sm89INS1_16FlashAttnBwdSm80INS1_25CollectiveMainloopBwdSm80ILi2ELi2EN4cute5tupleIJNS5_1CILi64EEENS7_ILi128EEES8_EEENS_10bfloat16_tEfNS_4arch4Sm80ELb0ELb0ELb1ELb1ELb0ELb0ELb0ELb0ELi2ELi2ELi4ELi2ELb1EEENS1_21CollectiveEpilogueBwdISA_SB_SD_Li256ELb1ELb0ELi2EEENS1_19SingleTileSchedulerILb1ELb0ELb0ELi128EEEEEEEEEvNT_6ParamsE$_ZZN4cute19as_arithmetic_tupleINS_15ArithmeticTupleIJNS1_IJiiEEEiiiEEEEEDaRKT_ENKUlRKT_E_clIiEEDaS9_)
        /*21470*/ 	.word	0x00000000


	//----- nvinfo : EIATTR_FRAME_SIZE
	.align		4
.L_22728:
        /*21474*/ 	.byte	0x04, 0x11
        /*21476*/ 	.short	(.L_22730 - .L_22729)
	.align		4
.L_22729:
        /*21478*/ 	.word	index@($_ZN7cutlass13device_kernelIN5flash19enable_sm80_to_sm89INS1_16FlashAttnBwdSm80INS1_25CollectiveMainloopBwdSm80ILi2ELi2EN4cute5tupleIJNS5_1CILi64EEENS7_ILi128EEES8_EEENS_10bfloat16_tEfNS_4arch4Sm80ELb0ELb0ELb1ELb1ELb0ELb0ELb0ELb0ELi2ELi2ELi4ELi2ELb1EEENS1_21CollectiveEpilogueBwdISA_SB_SD_Li256ELb1ELb0ELi2EEENS1_19SingleTileSchedulerILb1ELb0ELb0ELi128EEEEEEEEEvNT_6ParamsE$_ZZN4cute19as_arithmetic_tupleINS_15ArithmeticTupleIJNS1_IJiiEEEiiiEEEEEDaRKT_ENKUlRKT_E_clIS2_EEDaS9_)
        /*2147c*/ 	.word	0x00000000


	//----- nvinfo : EIATTR_FRAME_SIZE
	.align		4
.L_22730:
        /*21480*/ 	.byte	0x04, 0x11
        /*21482*/ 	.short	(.L_22732 - .L_22731)
	.align		4
.L_22731:
        /*21484*/ 	.word	index@($_ZN7cutlass13device_kernelIN5flash19enable_sm80_to_sm89INS1_16FlashAttnBwdSm80INS1_25CollectiveMainloopBwdSm80ILi2ELi2EN4cute5tupleIJNS5_1CILi64EEENS7_ILi128EEES8_EEENS_10bfloat16_tEfNS_4arch4Sm80ELb0ELb0ELb1ELb1ELb0ELb0ELb0ELb0ELi2ELi2ELi4ELi2ELb1EEENS1_21CollectiveEpilogueBwdISA_SB_SD_Li256ELb1ELb0ELi2EEENS1_19SingleTileSchedulerILb1ELb0ELb0ELi128EEEEEEEEEvNT_6ParamsE$_ZZN4cute19as_arithmetic_tupleINS_15ArithmeticTupleIJNS1_IJiiEEEiiiEEEEEDaRKT_ENKUlDpRKT_E_clIJS2_iiiEEEDaSA_)
        /*21488*/ 	.word	0x00000000


	//----- nvinfo : EIATTR_FRAME_SIZE
	.align		4
.L_22732:
        /*2148c*/ 	.byte	0x04, 0x11
        /*2148e*/ 	.short	(.L_22734 - .L_22733)
	.align		4
.L_22733:
        /*21490*/ 	.word	index@($_ZN7cutlass13device_kernelIN5flash19enable_sm80_to_sm89INS1_16FlashAttnBwdSm80INS1_25CollectiveMainloopBwdSm80ILi2ELi2EN4cute5tupleIJNS5_1CILi64EEENS7_ILi128EEES8_EEENS_10bfloat16_tEfNS_4arch4Sm80ELb0ELb0ELb1ELb1ELb0ELb0ELb0ELb0ELi2ELi2ELi4ELi2ELb1EEENS1_21CollectiveEpilogueBwdISA_SB_SD_Li256ELb1ELb0ELi2EEENS1_19SingleTileSchedulerILb1ELb0ELb0ELi128EEEEEEEEEvNT_6ParamsE$_ZZN4cute14transform_leafINS_15ArithmeticTupleIJiiEEERNS_8identityEEEDaRKT_OT0_ENKUlRKT_E_clIiEEDaSC_)
        /*21494*/ 	.word	0x00000000


	//----- nvinfo : EIATTR_FRAME_SIZE
	.align		4
.L_22734:
        /*21498*/ 	.byte	0x04, 0x11
        /*2149a*/ 	.short	(.L_22736 - .L_22735)
	.align		4
.L_22735:
        /*2149c*/ 	.word	index@($_ZN7cutlass13device_kernelIN5flash19enable_sm80_to_sm89INS1_16FlashAttnBwdSm80INS1_25CollectiveMainloopBwdSm80ILi2ELi2EN4cute5tupleIJNS5_1CILi64EEENS7_ILi128EEES8_EEENS_10bfloat16_tEfNS_4arch4Sm80ELb0ELb0ELb1ELb1ELb0ELb0ELb0ELb0ELi2ELi2ELi4ELi2ELb1EEENS1_21CollectiveEpilogueBwdISA_SB_SD_Li256ELb1ELb0ELi2EEENS1_19SingleTileSchedulerILb1ELb0ELb0ELi128EEEEEEEEEvNT_6ParamsE$_ZZN4cute14transform_leafINS_15ArithmeticTupleIJNS1_IJiiEEEiiiEEENS_8identityEEEDaRKT_OT0_ENKUlRKT_E_clIiEEDaSC_)
        /*214a0*/ 	.word	0x00000000


	//----- nvinfo : EIATTR_FRAME_SIZE
	.align		4
.L_22736:
        /*214a4*/ 	.byte	0x04, 0x11
        /*214a6*/ 	.short	(.L_22738 - .L_22737)
	.align		4
.L_22737:
        /*214a8*/ 	.word	index@($_ZN7cutlass13device_kernelIN5flash19enable_sm80_to_sm89INS1_16FlashAttnBwdSm80INS1_25CollectiveMainloopBwdSm80ILi2ELi2EN4cute5tupleIJNS5_1CILi64EEENS7_ILi128EEES8_EEENS_10bfloat16_tEfNS_4arch4Sm80ELb0ELb0ELb1ELb1ELb0ELb0ELb0ELb0ELi2ELi2ELi4ELi2ELb1EEENS1_21CollectiveEpilogueBwdISA_SB_SD_Li256ELb1ELb0ELi2EEENS1_19SingleTileSchedulerILb1ELb0ELb0ELi128EEEEEEEEEvNT_6ParamsE$_ZZN4cute14transform_leafINS_15ArithmeticTupleIJNS1_IJiiEEEiiiEEENS_8identityEEEDaRKT_OT0_ENKUlRKT_E_clIS2_EEDaSC_)
        /*214ac*/ 	.word	0x00000000


	//----- nvinfo : EIATTR_FRAME_SIZE
	.align		4
.L_22738:
        /*214b0*/ 	.byte	0x04, 0x11
        /*214b2*/ 	.short	(.L_22740 - .L_22739)
	.align		4
.L_22739:
        /*214b4*/ 	.word	index@($_ZN7cutlass13device_kernelIN5flash19enable_sm80_to_sm89INS1_16FlashAttnBwdSm80INS1_25CollectiveMainloopBwdSm80ILi2ELi2EN4cute5tupleIJNS5_1CILi64EEENS7_ILi128EEES8_EEENS_10bfloat16_tEfNS_4arch4Sm80ELb0ELb0ELb1ELb1ELb0ELb0ELb0ELb0ELi2ELi2ELi4ELi2ELb1EEENS1_21CollectiveEpilogueBwdISA_SB_SD_Li256ELb1ELb0ELi2EEENS1_19SingleTileSchedulerILb1ELb0ELb0ELi128EEEEEEEEEvNT_6ParamsE$_ZZN4cute12filter_tupleINS_5tupleIJNS_10UnderscoreES2_S2_iEEENS1_IJNS1_IJNS_1CILi1EEENS4_ILi0EEEEEElS6_lEEEZNS_5sliceIS3_S8_EEDaRKT_RKT0_EUlRKT_RKT0_E_EEDaSC_SF_OT1_ENKUlDpSI_E_clIJNS1_IJS7_EEENS1_IJlEEENS1_IJS6_EEENS1_IJEEEEEEDaSP_)
        /*214b8*/ 	.word	0x00000000


	//----- nvinfo : EIATTR_FRAME_SIZE
	.align		4
.L_22740:
        /*214bc*/ 	.byte	0x04, 0x11
        /*214be*/ 	.short	(.L_22742 - .L_22741)
	.align		4
.L_22741:
        /*214c0*/ 	.word	index@($_ZN7cutlass13device_kernelIN5flash19enable_sm80_to_sm89INS1_16FlashAttnBwdSm80INS1_25CollectiveMainloopBwdSm80ILi2ELi2EN4cute5tupleIJNS5_1CILi64EEENS7_ILi128EEES8_EEENS_10bfloat16_tEfNS_4arch4Sm80ELb0ELb0ELb1ELb1ELb0ELb0ELb0ELb0ELi2ELi2ELi4ELi2ELb1EEENS1_21CollectiveEpilogueBwdISA_SB_SD_Li256ELb1ELb0ELi2EEENS1_19SingleTileSchedulerILb1ELb0ELb0ELi128EEEEEEEEEvNT_6ParamsE$_ZN73_INTERNAL_24fd9406_37_flash_bwd_hdim64_bf16_softcap_sm80_cu_8e232a79_330724__cvta_generic_to_sharedEPKv)
        /*214c4*/ 	.word	0x00000000


	//----- nvinfo : EIATTR_FRAME_SIZE
	.align		4
.L_22742:
        /*214c8*/ 	.byte	0x04, 0x11
        /*214ca*/ 	.short	(.L_22744 - .L_22743)
	.align		4
.L_22743:
        /*214cc*/ 	.word	index@($_ZN7cutlass13device_kernelIN5flash19enable_sm80_to_sm89INS1_16FlashAttnBwdSm80INS1_25CollectiveMainloopBwdSm80ILi2ELi2EN4cute5tupleIJNS5_1CILi64EEENS7_ILi128EEES8_EEENS_10bfloat16_tEfNS_4arch4Sm80ELb0ELb0ELb1ELb1ELb0ELb0ELb0ELb0ELi2ELi2ELi4ELi2ELb1EEENS1_21CollectiveEpilogueBwdISA_SB_SD_Li256ELb1ELb0ELi2EEENS1_19SingleTileSchedulerILb1ELb0ELb0ELi128EEEEEEEEEvNT_6ParamsE$_ZN4cute8smem_ptrIPfECI1NS_12iter_adaptorIS1_S2_EEES1_)
        /*214d0*/ 	.word	0x00000000


	//----- nvinfo : EIATTR_FRAME_SIZE
	.align		4
.L_22744:
        /*214d4*/ 	.byte	0x04, 0x11
        /*214d6*/ 	.short	(.L_22746 - .L_22745)
	.align		4
.L_22745:
        /*214d8*/ 	.word	index@($_ZN7cutlass13device_kernelIN5flash19enable_sm80_to_sm89INS1_16FlashAttnBwdSm80INS1_25CollectiveMainloopBwdSm80ILi2ELi2EN4cute5tupleIJNS5_1CILi64EEENS7_ILi128EEES8_EEENS_10bfloat16_tEfNS_4arch4Sm80ELb0ELb0ELb1ELb1ELb0ELb0ELb0ELb0ELi2ELi2ELi4ELi2ELb1EEENS1_21CollectiveEpilogueBwdISA_SB_SD_Li256ELb1ELb0ELi2EEENS1_19SingleTileSchedulerILb1ELb0ELb0ELi128EEEEEEEEEvNT_6ParamsE$_ZN4cute8smem_ptrIPN7cutlass9uint128_tEECI1NS_12iter_adaptorIS3_S4_EEES3_)
        /*214dc*/ 	.word	0x00000000


	//----- nvinfo : EIATTR_FRAME_SIZE
	.align		4
.L_22746:
        /*214e0*/ 	.byte	0x04, 0x11
        /*214e2*/ 	.short	(.L_22748 - .L_22747)
	.align		4
.L_22747:
        /*214e4*/ 	.word	index@($_ZN7cutlass13device_kernelIN5flash19enable_sm80_to_sm89INS1_16FlashAttnBwdSm80INS1_25CollectiveMainloopBwdSm80ILi2ELi2EN4cute5tupleIJNS5_1CILi64EEENS7_ILi128EEES8_EEENS_10bfloat16_tEfNS_4arch4Sm80ELb0ELb0ELb1ELb1ELb0ELb0ELb0ELb0ELi2ELi2ELi4ELi2ELb1EEENS1_21CollectiveEpilogueBwdISA_SB_SD_Li256ELb1ELb0ELi2EEENS1_19SingleTileSchedulerILb1ELb0ELb0ELi128EEEEEEEEEvNT_6ParamsE$_ZN4cute8smem_ptrIPN7cutlass10bfloat16_tEECI1NS_12iter_adaptorIS3_S4_EEES3_)
        /*214e8*/ 	.word	0x00000000


	//----- nvinfo : EIATTR_FRAME_SIZE
	.align		4
.L_22748:
        /*214ec*/ 	.byte	0x04, 0x11
        /*214ee*/ 	.short	(.L_22750 - .L_22749)
	.align		4
.L_22749:
        /*214f0*/ 	.word	index@($_ZN7cutlass13device_kernelIN5flash19enable_sm80_to_sm89INS1_16FlashAttnBwdSm80INS1_25CollectiveMainloopBwdSm80ILi2ELi2EN4cute5tupleIJNS5_1CILi64EEENS7_ILi128EEES8_EEENS_10bfloat16_tEfNS_4arch4Sm80ELb0ELb0ELb1ELb1ELb0ELb0ELb0ELb0ELi2ELi2ELi4ELi2ELb1EEENS1_21CollectiveEpilogueBwdISA_SB_SD_Li256ELb1ELb0ELi2EEENS1_19SingleTileSchedulerILb1ELb0ELb0ELi128EEEEEEEEEvNT_6ParamsE$_ZN4cute8gmem_ptrIPKfECI1NS_12iter_adaptorIS2_S3_EEES2_)
        /*214f4*/ 	.word	0x00000000


	//----- nvinfo : EIATTR_FRAME_SIZE
	.align		4
.L_22750:
        /*214f8*/ 	.byte	0x04, 0x11
        /*214fa*/ 	.short	(.L_22752 - .L_22751)
	.align		4
.L_22751:
        /*214fc*/ 	.word	index@($_ZN7cutlass13device_kernelIN5flash19enable_sm80_to_sm89INS1_16FlashAttnBwdSm80INS1_25CollectiveMainloopBwdSm80ILi2ELi2EN4cute5tupleIJNS5_1CILi64EEENS7_ILi128EEES8_EEENS_10bfloat16_tEfNS_4arch4Sm80ELb0ELb0ELb1ELb1ELb0ELb0ELb0ELb0ELi2ELi2ELi4ELi2ELb1EEENS1_21CollectiveEpilogueBwdISA_SB_SD_Li256ELb1ELb0ELi2EEENS1_19SingleTileSchedulerILb1ELb0ELb0ELi128EEEEEEEEEvNT_6ParamsE$_ZN4cute8gmem_ptrIPKN7cutlass9uint128_tEECI1NS_12iter_adaptorIS4_S5_EEES4_)
        /*21500*/ 	.word	0x00000000


	//----- nvinfo : EIATTR_FRAME_SIZE
	.align		4
.L_22752:
        /*21504*/ 	.byte	0x04, 0x11
        /*21506*/ 	.short	(.L_22754 - .L_22753)
	.align		4
.L_22753:
        /*21508*/ 	.word	index@($_ZN7cutlass13device_kernelIN5flash19enable_sm80_to_sm89INS1_16FlashAttnBwdSm80INS1_25CollectiveMainloopBwdSm80ILi2ELi2EN4cute5tupleIJNS5_1CILi64EEENS7_ILi128EEES8_EEENS_10bfloat16_tEfNS_4arch4Sm80ELb0ELb0ELb1ELb1ELb0ELb0ELb0ELb0ELi2ELi2ELi4ELi2ELb1EEENS1_21CollectiveEpilogueBwdISA_SB_SD_Li256ELb1ELb0ELi2EEENS1_19SingleTileSchedulerILb1ELb0ELb0ELi128EEEEEEEEEvNT_6ParamsE$_ZN4cute8gmem_ptrIPKN7cutlass10bfloat16_tEECI1NS_12iter_adaptorIS4_S5_EEES4_)
        /*2150c*/ 	.word	0x00000000


	//----- nvinfo : EIATTR_FRAME_SIZE
	.align		4
.L_22754:
        /*21510*/ 	.byte	0x04, 0x11
        /*21512*/ 	.short	(.L_22756 - .L_22755)
	.align		4
.L_22755:
        /*21514*/ 	.word	index@($_ZN7cutlass13device_kernelIN5flash19enable_sm80_to_sm89INS1_16FlashAttnBwdSm80INS1_25CollectiveMainloopBwdSm80ILi2ELi2EN4cute5tupleIJNS5_1CILi64EEENS7_ILi128EEES8_EEENS_10bfloat16_tEfNS_4arch4Sm80ELb0ELb0ELb1ELb1ELb0ELb0ELb0ELb0ELi2ELi2ELi4ELi2ELb1EEENS1_21CollectiveEpilogueBwdISA_SB_SD_Li256ELb1ELb0ELi2EEENS1_19SingleTileSchedulerILb1ELb0ELb0ELi128EEEEEEEEEvNT_6ParamsE$_ZN4cute5tupleIJiiEEC2ERKiS3_)
        /*21518*/ 	.word	0x00000000


	//----- nvinfo : EIATTR_FRAME_SIZE
	.align		4
.L_22756:
        /*2151c*/ 	.byte	0x04, 0x11
        /*2151e*/ 	.short	(.L_22758 - .L_22757)
	.align		4
.L_22757:
        /*21520*/ 	.word	index@($_ZN7cutlass13device_kernelIN5flash19enable_sm80_to_sm89INS1_16FlashAttnBwdSm80INS1_25CollectiveMainloopBwdSm80ILi2ELi2EN4cute5tupleIJNS5_1CILi64EEENS7_ILi128EEES8_EEENS_10bfloat16_tEfNS_4arch4Sm80ELb0ELb0ELb1ELb1ELb0ELb0ELb0ELb0ELi2ELi2ELi4ELi2ELb1EEENS1_21CollectiveEpilogueBwdISA_SB_SD_Li256ELb1ELb0ELi2EEENS1_19SingleTileSchedulerILb1ELb0ELb0ELi128EEEEEEEEEvNT_6ParamsE$_ZN4cute5tupleIJiNS_1CILi0EEEEEC2ERKiRKS2_)
        /*21524*/ 	.word	0x00000000


	//----- nvinfo : EIATTR_FRAME_SIZE
	.align		4
.L_22758:
        /*21528*/ 	.byte	0x04, 0x11
        /*2152a*/ 	.short	(.L_22760 - .L_22759)
	.align		4
.L_22759:
        /*2152c*/ 	.word	index@($_ZN7cutlass13device_kernelIN5flash19enable_sm80_to_sm89INS1_16FlashAttnBwdSm80INS1_25CollectiveMainloopBwdSm80ILi2ELi2EN4cute5tupleIJNS5_1CILi64EEENS7_ILi128EEES8_EEENS_10bfloat16_tEfNS_4arch4Sm80ELb0ELb0ELb1ELb1ELb0ELb0ELb0ELb0ELi2ELi2ELi4ELi2ELb1EEENS1_21CollectiveEpilogueBwdISA_SB_SD_Li256ELb1ELb0ELi2EEENS1_19SingleTileSchedulerILb1ELb0ELb0ELi128EEEEEEEEEvNT_6ParamsE$_ZN4cute5tupleIJiEEC2ERKi)
        /*21530*/ 	.word	0x00000000


	//----- nvinfo : EIATTR_FRAME_SIZE
	.align		4
.L_22760:
        /*21534*/ 	.byte	0x04, 0x11
        /*21536*/ 	.short	(.L_22762 - .L_22761)
	.align		4
.L_22761:
        /*21538*/ 	.word	index@($_ZN7cutlass13device_kernelIN5flash19enable_sm80_to_sm89INS1_16FlashAttnBwdSm80INS1_25CollectiveMainloopBwdSm80ILi2ELi2EN4cute5tupleIJNS5_1CILi64EEENS7_ILi128EEES8_EEENS_10bfloat16_tEfNS_4arch4Sm80ELb0ELb0ELb1ELb1ELb0ELb0ELb0ELb0ELi2ELi2ELi4ELi2ELb1EEENS1_21CollectiveEpilogueBwdISA_SB_SD_Li256ELb1ELb0ELi2EEENS1_19SingleTileSchedulerILb1ELb0ELb0ELi128EEEEEEEEEvNT_6ParamsE$_ZN4cute5tupleIJNS_1CILi0EEEiiiEEC2ERKS2_RKiS7_S7_)
        /*2153c*/ 	.word	0x00000000


	//----- nvinfo : EIATTR_FRAME_SIZE
	.align		4
.L_22762:
        /*21540*/ 	.byte	0x04, 0x11
        /*21542*/ 	.short	(.L_22764 - .L_22763)
	.align		4
.L_22763:
        /*21544*/ 	.word	index@($_ZN7cutlass13device_kernelIN5flash19enable_sm80_to_sm89INS1_16FlashAttnBwdSm80INS1_25CollectiveMainloopBwdSm80ILi2ELi2EN4cute5tupleIJNS5_1CILi64EEENS7_ILi128EEES8_EEENS_10bfloat16_tEfNS_4arch4Sm80ELb0ELb0ELb1ELb1ELb0ELb0ELb0ELb0ELi2ELi2ELi4ELi2ELb1EEENS1_21CollectiveEpilogueBwdISA_SB_SD_Li256ELb1ELb0ELi2EEENS1_19SingleTileSchedulerILb1ELb0ELb0ELi128EEEEEEEEEvNT_6ParamsE$_ZN4cute5tupleIJNS_1CILi0EEEiEEC2ERKS2_RKi)
        /*21548*/ 	.word	0x00000000


	//----- nvinfo : EIATTR_FRAME_SIZE
	.align		4
.L_22764:
        /*2154c*/ 	.byte	0x04, 0x11
        /*2154e*/ 	.short	(.L_22766 - .L_22765)
	.align		4
.L_22765:
        /*21550*/ 	.word	index@($_ZN7cutlass13device_kernelIN5flash19enable_sm80_to_sm89INS1_16FlashAttnBwdSm80INS1_25CollectiveMainloopBwdSm80ILi2ELi2EN4cute5tupleIJNS5_1CILi64EEENS7_ILi128EEES8_EEENS_10bfloat16_tEfNS_4arch4Sm80ELb0ELb0ELb1ELb1ELb0ELb0ELb0ELb0ELi2ELi2ELi4ELi2ELb1EEENS1_21CollectiveEpilogueBwdISA_SB_SD_Li256ELb1ELb0ELi2EEENS1_19SingleTileSchedulerILb1ELb0ELb0ELi128EEEEEEEEEvNT_6ParamsE$_ZN4cute5tupleIJNS_1CILi0EEES2_iiEEC2ERKS2_S5_RKiS7_)
        /*21554*/ 	.word	0x00000000


	//----- nvinfo : EIATTR_FRAME_SIZE
	.align		4
.L_22766:
        /*21558*/ 	.byte	0x04, 0x11
        /*2155a*/ 	.short	(.L_22768 - .L_22767)
	.align		4
.L_22767:
        /*2155c*/ 	.word	index@($_ZN7cutlass13device_kernelIN5flash19enable_sm80_to_sm89INS1_16FlashAttnBwdSm80INS1_25CollectiveMainloopBwdSm80ILi2ELi2EN4cute5tupleIJNS5_1CILi64EEENS7_ILi128EEES8_EEENS_10bfloat16_tEfNS_4arch4Sm80ELb0ELb0ELb1ELb1ELb0ELb0ELb0ELb0ELi2ELi2ELi4ELi2ELb1EEENS1_21CollectiveEpilogueBwdISA_SB_SD_Li256ELb1ELb0ELi2EEENS1_19SingleTileSchedulerILb1ELb0ELb0ELi128EEEEEEEEEvNT_6ParamsE$_ZN4cute5tupleIJNS_1CILi0EEES2_iEEC2ERKS2_S5_RKi)
        /*21560*/ 	.word	0x00000000


	//----- nvinfo : EIATTR_FRAME_SIZE
	.align		4
.L_22768:
        /*21564*/ 	.byte	0x04, 0x11
        /*21566*/ 	.short	(.L_22770 - .L_22769)
	.align		4
.L_22769:
        /*21568*/ 	.word	index@($_ZN7cutlass13device_kernelIN5flash19enable_sm80_to_sm89INS1_16FlashAttnBwdSm80INS1_25CollectiveMainloopBwdSm80ILi2ELi2EN4cute5tupleIJNS5_1CILi64EEENS7_ILi128EEES8_EEENS_10bfloat16_tEfNS_4arch4Sm80ELb0ELb0ELb1ELb1ELb0ELb0ELb0ELb0ELi2ELi2ELi4ELi2ELb1EEENS1_21CollectiveEpilogueBwdISA_SB_SD_Li256ELb1ELb0ELi2EEENS1_19SingleTileSchedulerILb1ELb0ELb0ELi128EEEEEEEEEvNT_6ParamsE$_ZN4cute5tupleIJNS_1CILi0EEES2_S2_iEEC2ERKS2_S5_S5_RKi)
        /*2156c*/ 	.word	0x00000000


	//----- nvinfo : EIATTR_FRAME_SIZE
	.align		4
.L_22770:
        /*21570*/ 	.byte	0x04, 0x11
        /*21572*/ 	.short	(.L_22772 - .L_22771)
	.align		4
.L_22771:
        /*21574*/ 	.word	index@($_ZN7cutlass13device_kernelIN5flash19enable_sm80_to_sm89INS1_16FlashAttnBwdSm80INS1_25CollectiveMainloopBwdSm80ILi2ELi2EN4cute5tupleIJNS5_1CILi64EEENS7_ILi128EEES8_EEENS_10bfloat16_tEfNS_4arch4Sm80ELb0ELb0ELb1ELb1ELb0ELb0ELb0ELb0ELi2ELi2ELi4ELi2ELb1EEENS1_21CollectiveEpilogueBwdISA_SB_SD_Li256ELb1ELb0ELi2EEENS1_19SingleTileSchedulerILb1ELb0ELb0ELi128EEEEEEEEEvNT_6ParamsE$_ZN4cute5tupleIJNS_15ArithmeticTupleIJiiEEEiiiEEC2ERKS2_RKiS7_S7_)
        /*21578*/ 	.word	0x00000000


	//----- nvinfo : EIATTR_FRAME_SIZE
	.align		4
.L_22772:
        /*2157c*/ 	.byte	0x04, 0x11
        /*2157e*/ 	.short	(.L_22774 - .L_22773)
	.align		4
.L_22773:
        /*21580*/ 	.word	index@($_ZN7cutlass13device_kernelIN5flash19enable_sm80_to_sm89INS1_16FlashAttnBwdSm80INS1_25CollectiveMainloopBwdSm80ILi2ELi2EN4cute5tupleIJNS5_1CILi64EEENS7_ILi128EEES8_EEENS_10bfloat16_tEfNS_4arch4Sm80ELb0ELb0ELb1ELb1ELb0ELb0ELb0ELb0ELi2ELi2ELi4ELi2ELb1EEENS1_21CollectiveEpilogueBwdISA_SB_SD_Li256ELb1ELb0ELi2EEENS1_19SingleTileSchedulerILb1ELb0ELb0ELi128EEEEEEEEEvNT_6ParamsE$_ZN4cute5tupleIJNS_15ArithmeticTupleIJiiEEEEEC2ERKS2_)
        /*21584*/ 	.word	0x00000000


	//----- nvinfo : EIATTR_FRAME_SIZE
	.align		4
.L_22774:
        /*21588*/ 	.byte	0x04, 0x11
        /*2158a*/ 	.short	(.L_22776 - .L_22775)
	.align		4
.L_22775:
        /*2158c*/ 	.word	index@($_ZN7cutlass13device_kernelIN5flash19enable_sm80_to_sm89INS1_16FlashAttnBwdSm80INS1_25CollectiveMainloopBwdSm80ILi2ELi2EN4cute5tupleIJNS5_1CILi64EEENS7_ILi128EEES8_EEENS_10bfloat16_tEfNS_4arch4Sm80ELb0ELb0ELb1ELb1ELb0ELb0ELb0ELb0ELi2ELi2ELi4ELi2ELb1EEENS1_21CollectiveEpilogueBwdISA_SB_SD_Li256ELb1ELb0ELi2EEENS1_19SingleTileSchedulerILb1ELb0ELb0ELi128EEEEEEEEEvNT_6ParamsE$_ZN4cute5tupleIJNS_15ArithmeticTupleIJiEEEEEC2ERKS2_)
        /*21590*/ 	.word	0x00000000


	//----- nvinfo : EIATTR_FRAME_SIZE
	.align		4
.L_22776:
        /*21594*/ 	.byte	0x04, 0x11
        /*21596*/ 	.short	(.L_22778 - .L_22777)
	.align		4
.L_22777:
        /*21598*/ 	.word	index@($_ZN7cutlass13device_kernelIN5flash19enable_sm80_to_sm89INS1_16FlashAttnBwdSm80INS1_25CollectiveMainloopBwdSm80ILi2ELi2EN4cute5tupleIJNS5_1CILi64EEENS7_ILi128EEES8_EEENS_10bfloat16_tEfNS_4arch4Sm80ELb0ELb0ELb1ELb1ELb0ELb0ELb0ELb0ELi2ELi2ELi4ELi2ELb1EEENS1_21CollectiveEpilogueBwdISA_SB_SD_Li256ELb1ELb0ELi2EEENS1_19SingleTileSchedulerILb1ELb0ELb0ELi128EEEEEEEEEvNT_6ParamsE$_ZN4cute5tupleIJNS_15ArithmeticTupleIJNS_1CILi0EEEiEEEEEC2ERKS4_)
        /*2159c*/ 	.word	0x00000000


	//----- nvinfo : EIATTR_FRAME_SIZE
	.align		4
.L_22778:
        /*215a0*/ 	.byte	0x04, 0x11
        /*215a2*/ 	.short	(.L_22780 - .L_22779)
	.align		4
.L_22779:
        /*215a4*/ 	.word	index@($_ZN7cutlass13device_kernelIN5flash19enable_sm80_to_sm89INS1_16FlashAttnBwdSm80INS1_25CollectiveMainloopBwdSm80ILi2ELi2EN4cute5tupleIJNS5_1CILi64EEENS7_ILi128EEES8_EEENS_10bfloat16_tEfNS_4arch4Sm80ELb0ELb0ELb1ELb1ELb0ELb0ELb0ELb0ELi2ELi2ELi4ELi2ELb1EEENS1_21CollectiveEpilogueBwdISA_SB_SD_Li256ELb1ELb0ELi2EEENS1_19SingleTileSchedulerILb1ELb0ELb0ELi128EEEEEEEEEvNT_6ParamsE$_ZN4cute5tupleIJNS0_IJNS0_IJNS_1CILi8EEENS1_ILi1EEEEEENS1_ILi2EEES3_EEENS0_IJNS0_IJS3_NS1_ILi0EEEEEElS7_EEEEEC2ERKS6_RKS9_)
        /*215a8*/ 	.word	0x00000000


	//----- nvinfo : EIATTR_FRAME_SIZE
	.align		4
.L_22780:
        /*215ac*/ 	.byte	0x04, 0x11
        /*215ae*/ 	.short	(.L_22782 - .L_22781)
	.align		4
.L_22781:
        /*215b0*/ 	.word	index@($_ZN7cutlass13device_kernelIN5flash19enable_sm80_to_sm89INS1_16FlashAttnBwdSm80INS1_25CollectiveMainloopBwdSm80ILi2ELi2EN4cute5tupleIJNS5_1CILi64EEENS7_ILi128EEES8_EEENS_10bfloat16_tEfNS_4arch4Sm80ELb0ELb0ELb1ELb1ELb0ELb0ELb0ELb0ELi2ELi2ELi4ELi2ELb1EEENS1_21CollectiveEpilogueBwdISA_SB_SD_Li256ELb1ELb0ELi2EEENS1_19SingleTileSchedulerILb1ELb0ELb0ELi128EEEEEEEEEvNT_6ParamsE$_ZN4cute3eso3ESOILb1ELb0EJNS_6LayoutINS_5tupleIJNS3_IJNS_1CILi8EEENS4_ILi1EEEEEENS4_ILi2EEES6_EEENS3_IJNS3_IJS6_NS4_ILi0EEEEEENS4_ILi2048EEESA_EEEEEiEEC2ERKSE_RKi)
        /*215b4*/ 	.word	0x00000000


	//----- nvinfo : EIATTR_FRAME_SIZE
	.align		4
.L_22782:
        /*215b8*/ 	.byte	0x04, 0x11
        /*215ba*/ 	.short	(.L_22784 - .L_22783)
	.align		4
.L_22783:
        /*215bc*/ 	.word	index@($_ZN7cutlass13device_kernelIN5flash19enable_sm80_to_sm89INS1_16FlashAttnBwdSm80INS1_25CollectiveMainloopBwdSm80ILi2ELi2EN4cute5tupleIJNS5_1CILi64EEENS7_ILi128EEES8_EEENS_10bfloat16_tEfNS_4arch4Sm80ELb0ELb0ELb1ELb1ELb0ELb0ELb0ELb0ELi2ELi2ELi4ELi2ELb1EEENS1_21CollectiveEpilogueBwdISA_SB_SD_Li256ELb1ELb0ELi2EEENS1_19SingleTileSchedulerILb1ELb0ELb0ELi128EEEEEEEEEvNT_6ParamsE$_ZN4cute3eso3ESOILb1ELb0EJNS_6LayoutINS_5tupleIJNS3_IJNS_1CILi8EEENS4_ILi1EEEEEENS4_ILi2EEES6_EEENS3_IJNS3_IJS6_NS4_ILi0EEEEEENS4_ILi2048EEESA_EEEEENS_10ViewEngineINS_8smem_ptrIPN7cutlass10bfloat16_tEEEEEEEC2ERKSE_RKSL_)
        /*215c0*/ 	.word	0x00000000


	//----- nvinfo : EIATTR_FRAME_SIZE
	.align		4
.L_22784:
        /*215c4*/ 	.byte	0x04, 0x11
        /*215c6*/ 	.short	(.L_22786 - .L_22785)
	.align		4
.L_22785:
        /*215c8*/ 	.word	index@($_ZN7cutlass13device_kernelIN5flash19enable_sm80_to_sm89INS1_16FlashAttnBwdSm80INS1_25CollectiveMainloopBwdSm80ILi2ELi2EN4cute5tupleIJNS5_1CILi64EEENS7_ILi128EEES8_EEENS_10bfloat16_tEfNS_4arch4Sm80ELb0ELb0ELb1ELb1ELb0ELb0ELb0ELb0ELi2ELi2ELi4ELi2ELb1EEENS1_21CollectiveEpilogueBwdISA_SB_SD_Li256ELb1ELb0ELi2EEENS1_19SingleTileSchedulerILb1ELb0ELb0ELi128EEEEEEEEEvNT_6ParamsE$_ZN4cute3eso3ESOILb1ELb0EJNS_6LayoutINS_5tupleIJNS3_IJNS_1CILi8EEENS4_ILi1EEEEEEEEENS3_IJNS3_IJS6_NS4_ILi0EEEEEEEEEEElEEC2ERKSC_RKl)
        /*215cc*/ 	.word	0x00000000


	//----- nvinfo : EIATTR_FRAME_SIZE
	.align		4
.L_22786:
        /*215d0*/ 	.byte	0x04, 0x11
        /*215d2*/ 	.short	(.L_22788 - .L_22787)
	.align		4
.L_22787:
        /*215d4*/ 	.word	index@($_ZN7cutlass13device_kernelIN5flash19enable_sm80_to_sm89INS1_16FlashAttnBwdSm80INS1_25CollectiveMainloopBwdSm80ILi2ELi2EN4cute5tupleIJNS5_1CILi64EEENS7_ILi128EEES8_EEENS_10bfloat16_tEfNS_4arch4Sm80ELb0ELb0ELb1ELb1ELb0ELb0ELb0ELb0ELi2ELi2ELi4ELi2ELb1EEENS1_21CollectiveEpilogueBwdISA_SB_SD_Li256ELb1ELb0ELi2EEENS1_19SingleTileSchedulerILb1ELb0ELb0ELi128EEEEEEEEEvNT_6ParamsE$_ZN4cute3eso3ESOILb1ELb0EJNS_6LayoutINS_5tupleIJNS3_IJNS_1CILi8EEENS4_ILi1EEEEEEEEENS3_IJNS3_IJS6_NS4_ILi0EEEEEEEEEEEiEEC2ERKSC_RKi)
        /*215d8*/ 	.word	0x00000000


	//----- nvinfo : EIATTR_FRAME_SIZE
	.align		4
.L_22788:
        /*215dc*/ 	.byte	0x04, 0x11
        /*215de*/ 	.short	(.L_22790 - .L_22789)
	.align		4
.L_22789:
        /*215e0*/ 	.word	index@($_ZN7cutlass13device_kernelIN5flash19enable_sm80_to_sm89INS1_16FlashAttnBwdSm80INS1_25CollectiveMainloopBwdSm80ILi2ELi2EN4cute5tupleIJNS5_1CILi64EEENS7_ILi128EEES8_EEENS_10bfloat16_tEfNS_4arch4Sm80ELb0ELb0ELb1ELb1ELb0ELb0ELb0ELb0ELi2ELi2ELi4ELi2ELb1EEENS1_21CollectiveEpilogueBwdISA_SB_SD_Li256ELb1ELb0ELi2EEENS1_19SingleTileSchedulerILb1ELb0ELb0ELi128EEEEEEEEEvNT_6ParamsE$_ZN4cute3eso3ESOILb1ELb0EJNS_6LayoutINS_5tupleIJNS3_IJNS_1CILi8EEENS4_ILi1EEEEEEEEENS3_IJNS3_IJS6_NS4_ILi0EEEEEEEEEEENS_10ViewEngineINS_8smem_ptrIPN7cutlass10bfloat16_tEEEEEEEC2ERKSC_RKSJ_)
        /*215e4*/ 	.word	0x00000000


	//----- nvinfo : EIATTR_FRAME_SIZE
	.align		4
.L_22790:
        /*215e8*/ 	.byte	0x04, 0x11
        /*215ea*/ 	.short	(.L_22792 - .L_22791)
	.align		4
.L_22791:
        /*215ec*/ 	.word	index@($_ZN7cutlass13device_kernelIN5flash19enable_sm80_to_sm89INS1_16FlashAttnBwdSm80INS1_25CollectiveMainloopBwdSm80ILi2ELi2EN4cute5tupleIJNS5_1CILi64EEENS7_ILi128EEES8_EEENS_10bfloat16_tEfNS_4arch4Sm80ELb0ELb0ELb1ELb1ELb0ELb0ELb0ELb0ELi2ELi2ELi4ELi2ELb1EEENS1_21CollectiveEpilogueBwdISA_SB_SD_Li256ELb1ELb0ELi2EEENS1_19SingleTileSchedulerILb1ELb0ELb0ELi128EEEEEEEEEvNT_6ParamsE$_ZN4cute3eso3ESOILb1ELb0EJNS_6LayoutINS_5tupleIJNS3_IJNS_1CILi8EEENS4_ILi1EEEEEEEEENS3_IJNS3_IJS6_NS4_ILi0EEEEEEEEEEENS_10ViewEngineINS_8gmem_ptrIPKN7cutlass10bfloat16_tEEEEEEEC2ERKSC_RKSK_)
        /*215f0*/ 	.word	0x00000000


	//----- nvinfo : EIATTR_FRAME_SIZE
	.align		4
.L_22792:
        /*215f4*/ 	.byte	0x04, 0x11
        /*215f6*/ 	.short	(.L_22794 - .L_22793)
	.align		4
.L_22793:
        /*215f8*/ 	.word	index@($_ZN7cutlass13device_kernelIN5flash19enable_sm80_to_sm89INS1_16FlashAttnBwdSm80INS1_25CollectiveMainloopBwdSm80ILi2ELi2EN4cute5tupleIJNS5_1CILi64EEENS7_ILi128EEES8_EEENS_10bfloat16_tEfNS_4arch4Sm80ELb0ELb0ELb1ELb1ELb0ELb0ELb0ELb0ELi2ELi2ELi4ELi2ELb1EEENS1_21CollectiveEpilogueBwdISA_SB_SD_Li256ELb1ELb0ELi2EEENS1_19SingleTileSchedulerILb1ELb0ELb0ELi128EEEEEEEEEvNT_6ParamsE$_ZN4cute3eso3ESOILb1ELb0EJNS_6LayoutINS_5tupleIJNS3_IJNS_1CILi4EEENS4_ILi1EEEEEES6_EEENS3_IJNS3_IJS6_NS4_ILi0EEEEEES9_EEEEEiEEC2ERKSC_RKi)
        /*215fc*/ 	.word	0x00000000


	//----- nvinfo : EIATTR_FRAME_SIZE
	.align		4
.L_22794:
        /*21600*/ 	.byte	0x04, 0x11
        /*21602*/ 	.short	(.L_22796 - .L_22795)
	.align		4
.L_22795:
        /*21604*/ 	.word	index@($_ZN7cutlass13device_kernelIN5flash19enable_sm80_to_sm89INS1_16FlashAttnBwdSm80INS1_25CollectiveMainloopBwdSm80ILi2ELi2EN4cute5tupleIJNS5_1CILi64EEENS7_ILi128EEES8_EEENS_10bfloat16_tEfNS_4arch4Sm80ELb0ELb0ELb1ELb1ELb0ELb0ELb0ELb0ELi2ELi2ELi4ELi2ELb1EEENS1_21CollectiveEpilogueBwdISA_SB_SD_Li256ELb1ELb0ELi2EEENS1_19SingleTileSchedulerILb1ELb0ELb0ELi128EEEEEEEEEvNT_6ParamsE$_ZN4cute3eso3ESOILb1ELb0EJNS_6LayoutINS_5tupleIJNS3_IJNS_1CILi4EEENS4_ILi1EEEEEES6_EEENS3_IJNS3_IJS6_NS4_ILi0EEEEEES9_EEEEENS_10ViewEngineINS_8smem_ptrIPfEEEEEEC2ERKSC_RKSH_)
        /*21608*/ 	.word	0x00000000


	//----- nvinfo : EIATTR_FRAME_SIZE
	.align		4
.L_22796:
        /*2160c*/ 	.byte	0x04, 0x11
        /*2160e*/ 	.short	(.L_22798 - .L_22797)
	.align		4
.L_22797:
        /*21610*/ 	.word	index@($_ZN7cutlass13device_kernelIN5flash19enable_sm80_to_sm89INS1_16FlashAttnBwdSm80INS1_25CollectiveMainloopBwdSm80ILi2ELi2EN4cute5tupleIJNS5_1CILi64EEENS7_ILi128EEES8_EEENS_10bfloat16_tEfNS_4arch4Sm80ELb0ELb0ELb1ELb1ELb0ELb0ELb0ELb0ELi2ELi2ELi4ELi2ELb1EEENS1_21CollectiveEpilogueBwdISA_SB_SD_Li256ELb1ELb0ELi2EEENS1_19SingleTileSchedulerILb1ELb0ELb0ELi128EEEEEEEEEvNT_6ParamsE$_ZN4cute3eso3ESOILb1ELb0EJNS_6LayoutINS_5tupleIJNS3_IJNS_1CILi4EEENS4_ILi1EEEEEES6_EEENS3_IJNS3_IJS6_NS4_ILi0EEEEEES9_EEEEENS_10ViewEngineINS_8gmem_ptrIPKfEEEEEEC2ERKSC_RKSI_)
        /*21614*/ 	.word	0x00000000


	//----- nvinfo : EIATTR_FRAME_SIZE
	.align		4
.L_22798:
        /*21618*/ 	.byte	0x04, 0x11
        /*2161a*/ 	.short	(.L_22800 - .L_22799)
	.align		4
.L_22799:
        /*2161c*/ 	.word	index@($_ZN7cutlass13device_kernelIN5flash19enable_sm80_to_sm89INS1_16FlashAttnBwdSm80INS1_25CollectiveMainloopBwdSm80ILi2ELi2EN4cute5tupleIJNS5_1CILi64EEENS7_ILi128EEES8_EEENS_10bfloat16_tEfNS_4arch4Sm80ELb0ELb0ELb1ELb1ELb0ELb0ELb0ELb0ELi2ELi2ELi4ELi2ELb1EEENS1_21CollectiveEpilogueBwdISA_SB_SD_Li256ELb1ELb0ELi2EEENS1_19SingleTileSchedulerILb1ELb0ELb0ELi128EEEEEEEEEvNT_6ParamsE$_ZN4cute3eso3ESOILb1ELb0EJNS_6LayoutINS_5tupleIJNS3_IJNS_1CILi4EEENS4_ILi1EEEEEEEEENS3_IJNS3_IJS6_NS4_ILi0EEEEEEEEEEENS_10ViewEngineINS_8smem_ptrIPfEEEEEEC2ERKSC_RKSH_)
        /*21620*/ 	.word	0x00000000


	//----- nvinfo : EIATTR_FRAME_SIZE
	.align		4
.L_22800:
        /*21624*/ 	.byte	0x04, 0x11
        /*21626*/ 	.short	(.L_22802 - .L_22801)
	.align		4
.L_22801:
        /*21628*/ 	.word	index@($_ZN7cutlass13device_kernelIN5flash19enable_sm80_to_sm89INS1_16FlashAttnBwdSm80INS1_25CollectiveMainloopBwdSm80ILi2ELi2EN4cute5tupleIJNS5_1CILi64EEENS7_ILi128EEES8_EEENS_10bfloat16_tEfNS_4arch4Sm80ELb0ELb0ELb1ELb1ELb0ELb0ELb0ELb0ELi2ELi2ELi4ELi2ELb1EEENS1_21CollectiveEpilogueBwdISA_SB_SD_Li256ELb1ELb0ELi2EEENS1_19SingleTileSchedulerILb1ELb0ELb0ELi128EEEEEEEEEvNT_6ParamsE$_ZN4cute3eso3ESOILb1ELb0EJNS_6LayoutINS_5tupleIJNS3_IJNS_1CILi4EEENS4_ILi1EEEEEEEEENS3_IJNS3_IJS6_NS4_ILi0EEEEEEEEEEENS_10ViewEngineINS_8gmem_ptrIPKfEEEEEEC2ERKSC_RKSI_)
        /*2162c*/ 	.word	0x00000000


	//----- nvinfo : EIATTR_FRAME_SIZE
	.align		4
.L_22802:
        /*21630*/ 	.byte	0x04, 0x11
        /*21632*/ 	.short	(.L_22804 - .L_22803)
	.align		4
.L_22803:
        /*21634*/ 	.word	index@($_ZN7cutlass13device_kernelIN5flash19enable_sm80_to_sm89INS1_16FlashAttnBwdSm80INS1_25CollectiveMainloopBwdSm80ILi2ELi2EN4cute5tupleIJNS5_1CILi64EEENS7_ILi128EEES8_EEENS_10bfloat16_tEfNS_4arch4Sm80ELb0ELb0ELb1ELb1ELb0ELb0ELb0ELb0ELi2ELi2ELi4ELi2ELb1EEENS1_21CollectiveEpilogueBwdISA_SB_SD_Li256ELb1ELb0ELi2EEENS1_19SingleTileSchedulerILb1ELb0ELb0ELi128EEEEEEEEEvNT_6ParamsE$_ZN4cute3eso3ESOILb1ELb0EJNS_6LayoutINS_5tupleIJNS3_IJNS_1CILi1EEES5_EEEEEENS3_IJNS3_IJS5_NS4_ILi0EEEEEEEEEEENS_10ViewEngineINS_8smem_ptrIPN7cutlass9uint128_tEEEEEEEC2ERKSB_RKSI_)
        /*21638*/ 	.word	0x00000000


	//----- nvinfo : EIATTR_FRAME_SIZE
	.align		4
.L_22804:
        /*2163c*/ 	.byte	0x04, 0x11
        /*2163e*/ 	.short	(.L_22806 - .L_22805)
	.align		4
.L_22805:
        /*21640*/ 	.word	index@($_ZN7cutlass13device_kernelIN5flash19enable_sm80_to_sm89INS1_16FlashAttnBwdSm80INS1_25CollectiveMainloopBwdSm80ILi2ELi2EN4cute5tupleIJNS5_1CILi64EEENS7_ILi128EEES8_EEENS_10bfloat16_tEfNS_4arch4Sm80ELb0ELb0ELb1ELb1ELb0ELb0ELb0ELb0ELi2ELi2ELi4ELi2ELb1EEENS1_21CollectiveEpilogueBwdISA_SB_SD_Li256ELb1ELb0ELi2EEENS1_19SingleTileSchedulerILb1ELb0ELb0ELi128EEEEEEEEEvNT_6ParamsE$_ZN4cute3eso3ESOILb1ELb0EJNS_6LayoutINS_5tupleIJNS3_IJNS_1CILi1EEES5_EEEEEENS3_IJNS3_IJS5_NS4_ILi0EEEEEEEEEEENS_10ViewEngineINS_8gmem_ptrIPKN7cutlass9uint128_tEEEEEEEC2ERKSB_RKSJ_)
        /*21644*/ 	.word	0x00000000


	//----- nvinfo : EIATTR_FRAME_SIZE
	.align		4
.L_22806:
        /*21648*/ 	.byte	0x04, 0x11
        /*2164a*/ 	.short	(.L_22808 - .L_22807)
	.align		4
.L_22807:
        /*2164c*/ 	.word	index@($_ZN7cutlass13device_kernelIN5flash19enable_sm80_to_sm89INS1_16FlashAttnBwdSm80INS1_25CollectiveMainloopBwdSm80ILi2ELi2EN4cute5tupleIJNS5_1CILi64EEENS7_ILi128EEES8_EEENS_10bfloat16_tEfNS_4arch4Sm80ELb0ELb0ELb1ELb1ELb0ELb0ELb0ELb0ELi2ELi2ELi4ELi2ELb1EEENS1_21CollectiveEpilogueBwdISA_SB_SD_Li256ELb1ELb0ELi2EEENS1_19SingleTileSchedulerILb1ELb0ELb0ELi128EEEEEEEEEvNT_6ParamsE$_ZN4cute3eso3ESOILb1ELb0EJNS_5tupleIJNS_1CILi1EEENS3_ILi0EEEEEElS5_EEC2ERKS6_RKlRKS5_)
        /*21650*/ 	.word	0x00000000


	//----- nvinfo : EIATTR_FRAME_SIZE
	.align		4
.L_22808:
        /*21654*/ 	.byte	0x04, 0x11
        /*21656*/ 	.short	(.L_22810 - .L_22809)
	.align		4
.L_22809:
        /*21658*/ 	.word	index@($_ZN7cutlass13device_kernelIN5flash19enable_sm80_to_sm89INS1_16FlashAttnBwdSm80INS1_25CollectiveMainloopBwdSm80ILi2ELi2EN4cute5tupleIJNS5_1CILi64EEENS7_ILi128EEES8_EEENS_10bfloat16_tEfNS_4arch4Sm80ELb0ELb0ELb1ELb1ELb0ELb0ELb0ELb0ELi2ELi2ELi4ELi2ELb1EEENS1_21CollectiveEpilogueBwdISA_SB_SD_Li256ELb1ELb0ELi2EEENS1_19SingleTileSchedulerILb1ELb0ELb0ELi128EEEEEEEEEvNT_6ParamsE$_ZN4cute3eso3ESOILb1ELb0EJNS_5tupleIJNS2_IJNS_1CILi8EEENS3_ILi1EEEEEENS3_ILi2EEES5_EEENS2_IJNS2_IJS5_NS3_ILi0EEEEEElS9_EEEEEC2ERKS8_RKSB_)
        /*2165c*/ 	.word	0x00000000


	//----- nvinfo : EIATTR_FRAME_SIZE
	.align		4
.L_22810:
        /*21660*/ 	.byte	0x04, 0x11
        /*21662*/ 	.short	(.L_22812 - .L_22811)
	.align		4
.L_22811:
        /*21664*/ 	.word	index@($_ZN7cutlass13device_kernelIN5flash19enable_sm80_to_sm89INS1_16FlashAttnBwdSm80INS1_25CollectiveMainloopBwdSm80ILi2ELi2EN4cute5tupleIJNS5_1CILi64EEENS7_ILi128EEES8_EEENS_10bfloat16_tEfNS_4arch4Sm80ELb0ELb0ELb1ELb1ELb0ELb0ELb0ELb0ELi2ELi2ELi4ELi2ELb1EEENS1_21CollectiveEpilogueBwdISA_SB_SD_Li256ELb1ELb0ELi2EEENS1_19SingleTileSchedulerILb1ELb0ELb0ELi128EEEEEEEEEvNT_6ParamsE$_ZN4cute3eso3ESOILb1ELb0EJNS_1CILi0EEEiiiEEC2ERKS3_RKiS8_S8_)
        /*21668*/ 	.word	0x00000000


	//----- nvinfo : EIATTR_FRAME_SIZE
	.align		4
.L_22812:
        /*2166c*/ 	.byte	0x04, 0x11
        /*2166e*/ 	.short	(.L_22814 - .L_22813)
	.align		4
.L_22813:
        /*21670*/ 	.word	index@($_ZN7cutlass13device_kernelIN5flash19enable_sm80_to_sm89INS1_16FlashAttnBwdSm80INS1_25CollectiveMainloopBwdSm80ILi2ELi2EN4cute5tupleIJNS5_1CILi64EEENS7_ILi128EEES8_EEENS_10bfloat16_tEfNS_4arch4Sm80ELb0ELb0ELb1ELb1ELb0ELb0ELb0ELb0ELi2ELi2ELi4ELi2ELb1EEENS1_21CollectiveEpilogueBwdISA_SB_SD_Li256ELb1ELb0ELi2EEENS1_19SingleTileSchedulerILb1ELb0ELb0ELi128EEEEEEEEEvNT_6ParamsE$_ZN4cute3eso3ESOILb1ELb0EJNS_1CILi0EEEiS3_S3_EEC2ERKS3_RKiS6_S6_)
        /*21674*/ 	.word	0x00000000


	//----- nvinfo : EIATTR_FRAME_SIZE
	.align		4
.L_22814:
        /*21678*/ 	.byte	0x04, 0x11
        /*2167a*/ 	.short	(.L_22816 - .L_22815)
	.align		4
.L_22815:
        /*2167c*/ 	.word	index@($_ZN7cutlass13device_kernelIN5flash19enable_sm80_to_sm89INS1_16FlashAttnBwdSm80INS1_25CollectiveMainloopBwdSm80ILi2ELi2EN4cute5tupleIJNS5_1CILi64EEENS7_ILi128EEES8_EEENS_10bfloat16_tEfNS_4arch4Sm80ELb0ELb0ELb1ELb1ELb0ELb0ELb0ELb0ELi2ELi2ELi4ELi2ELb1EEENS1_21CollectiveEpilogueBwdISA_SB_SD_Li256ELb1ELb0ELi2EEENS1_19SingleTileSchedulerILb1ELb0ELb0ELi128EEEEEEEEEvNT_6ParamsE$_ZN4cute3eso3ESOILb1ELb0EJNS_1CILi0EEEiS3_EEC2ERKS3_RKiS6_)
        /*21680*/ 	.word	0x00000000


	//----- nvinfo : EIATTR_FRAME_SIZE
	.align		4
.L_22816:
        /*21684*/ 	.byte	0x04, 0x11
        /*21686*/ 	.short	(.L_22818 - .L_22817)
	.align		4
.L_22817:
        /*21688*/ 	.word	index@($_ZN7cutlass13device_kernelIN5flash19enable_sm80_to_sm89INS1_16FlashAttnBwdSm80INS1_25CollectiveMainloopBwdSm80ILi2ELi2EN4cute5tupleIJNS5_1CILi64EEENS7_ILi128EEES8_EEENS_10bfloat16_tEfNS_4arch4Sm80ELb0ELb0ELb1ELb1ELb0ELb0ELb0ELb0ELi2ELi2ELi4ELi2ELb1EEENS1_21CollectiveEpilogueBwdISA_SB_SD_Li256ELb1ELb0ELi2EEENS1_19SingleTileSchedulerILb1ELb0ELb0ELi128EEEEEEEEEvNT_6ParamsE$_ZN4cute3eso3ESOILb1ELb0EJNS_1CILi0EEEiEEC2ERKS3_RKi)
        /*2168c*/ 	.word	0x00000000


	//----- nvinfo : EIATTR_FRAME_SIZE
	.align		4
.L_22818:
        /*21690*/ 	.byte	0x04, 0x11
        /*21692*/ 	.short	(.L_22820 - .L_22819)
	.align		4
.L_22819:
        /*21694*/ 	.word	index@($_ZN7cutlass13device_kernelIN5flash19enable_sm80_to_sm89INS1_16FlashAttnBwdSm80INS1_25CollectiveMainloopBwdSm80ILi2ELi2EN4cute5tupleIJNS5_1CILi64EEENS7_ILi128EEES8_EEENS_10bfloat16_tEfNS_4arch4Sm80ELb0ELb0ELb1ELb1ELb0ELb0ELb0ELb0ELi2ELi2ELi4ELi2ELb1EEENS1_21CollectiveEpilogueBwdISA_SB_SD_Li256ELb1ELb0ELi2EEENS1_19SingleTileSchedulerILb1ELb0ELb0ELi128EEEEEEEEEvNT_6ParamsE$_ZN4cute3eso3ESOILb1ELb0EJNS_1CILi0EEES3_iiEEC2ERKS3_S6_RKiS8_)
        /*21698*/ 	.word	0x00000000


	//----- nvinfo : EIATTR_FRAME_SIZE
	.align		4
.L_22820:
        /*2169c*/ 	.byte	0x04, 0x11
        /*2169e*/ 	.short	(.L_22822 - .L_22821)
	.align		4
.L_22821:
        /*216a0*/ 	.word	index@($_ZN7cutlass13device_kernelIN5flash19enable_sm80_to_sm89INS1_16FlashAttnBwdSm80INS1_25CollectiveMainloopBwdSm80ILi2ELi2EN4cute5tupleIJNS5_1CILi64EEENS7_ILi128EEES8_EEENS_10bfloat16_tEfNS_4arch4Sm80ELb0ELb0ELb1ELb1ELb0ELb0ELb0ELb0ELi2ELi2ELi4ELi2ELb1EEENS1_21CollectiveEpilogueBwdISA_SB_SD_Li256ELb1ELb0ELi2EEENS1_19SingleTileSchedulerILb1ELb0ELb0ELi128EEEEEEEEEvNT_6ParamsE$_ZN4cute3eso3ESOILb1ELb0EJNS_1CILi0EEES3_iS3_EEC2ERKS3_S6_RKiS6_)
        /*216a4*/ 	.word	0x00000000


	//----- nvinfo : EIATTR_FRAME_SIZE
	.align		4
.L_22822:
        /*216a8*/ 	.byte	0x04, 0x11
        /*216aa*/ 	.short	(.L_22824 - .L_22823)
	.align		4
.L_22823:
        /*216ac*/ 	.word	index@($_ZN7cutlass13device_kernelIN5flash19enable_sm80_to_sm89INS1_16FlashAttnBwdSm80INS1_25CollectiveMainloopBwdSm80ILi2ELi2EN4cute5tupleIJNS5_1CILi64EEENS7_ILi128EEES8_EEENS_10bfloat16_tEfNS_4arch4Sm80ELb0ELb0ELb1ELb1ELb0ELb0ELb0ELb0ELi2ELi2ELi4ELi2ELb1EEENS1_21CollectiveEpilogueBwdISA_SB_SD_Li256ELb1ELb0ELi2EEENS1_19SingleTileSchedulerILb1ELb0ELb0ELi128EEEEEEEEEvNT_6ParamsE$_ZN4cute3eso3ESOILb1ELb0EJNS_1CILi0EEES3_iEEC2ERKS3_S6_RKi)
        /*216b0*/ 	.word	0x00000000


	//----- nvinfo : EIATTR_FRAME_SIZE
	.align		4
.L_22824:
        /*216b4*/ 	.byte	0x04, 0x11
        /*216b6*/ 	.short	(.L_22826 - .L_22825)
	.align		4
.L_22825:
        /*216b8*/ 	.word	index@($_ZN7cutlass13device_kernelIN5flash19enable_sm80_to_sm89INS1_16FlashAttnBwdSm80INS1_25CollectiveMainloopBwdSm80ILi2ELi2EN4cute5tupleIJNS5_1CILi64EEENS7_ILi128EEES8_EEENS_10bfloat16_tEfNS_4arch4Sm80ELb0ELb0ELb1ELb1ELb0ELb0ELb0ELb0ELi2ELi2ELi4ELi2ELb1EEENS1_21CollectiveEpilogueBwdISA_SB_SD_Li256ELb1ELb0ELi2EEENS1_19SingleTileSchedulerILb1ELb0ELb0ELi128EEEEEEEEEvNT_6ParamsE$_ZN4cute3eso3ESOILb1ELb0EJNS_1CILi0EEES3_S3_iEEC2ERKS3_S6_S6_RKi)
        /*216bc*/ 	.word	0x00000000


	//----- nvinfo : EIATTR_FRAME_SIZE
	.align		4
.L_22826:
        /*216c0*/ 	.byte	0x04, 0x11
        /*216c2*/ 	.short	(.L_22828 - .L_22827)
	.align		4
.L_22827:
        /*216c4*/ 	.word	index@($_ZN7cutlass13device_kernelIN5flash19enable_sm80_to_sm89INS1_16FlashAttnBwdSm80INS1_25CollectiveMainloopBwdSm80ILi2ELi2EN4cute5tupleIJNS5_1CILi64EEENS7_ILi128EEES8_EEENS_10bfloat16_tEfNS_4arch4Sm80ELb0ELb0ELb1ELb1ELb0ELb0ELb0ELb0ELi2ELi2ELi4ELi2ELb1EEENS1_21CollectiveEpilogueBwdISA_SB_SD_Li256ELb1ELb0ELi2EEENS1_19SingleTileSchedulerILb1ELb0ELb0ELi128EEEEEEEEEvNT_6ParamsE$_ZN4cute3eso3ESOILb1ELb0EJNS_10UnderscoreEiiEEC2ERKS2_RKiS7_)
        /*216c8*/ 	.word	0x00000000


	//----- nvinfo : EIATTR_FRAME_SIZE
	.align		4
.L_22828:
        /*216cc*/ 	.byte	0x04, 0x11
        /*216ce*/ 	.short	(.L_22830 - .L_22829)
	.align		4
.L_22829:
        /*216d0*/ 	.word	index@($_ZN7cutlass13device_kernelIN5flash19enable_sm80_to_sm89INS1_16FlashAttnBwdSm80INS1_25CollectiveMainloopBwdSm80ILi2ELi2EN4cute5tupleIJNS5_1CILi64EEENS7_ILi128EEES8_EEENS_10bfloat16_tEfNS_4arch4Sm80ELb0ELb0ELb1ELb1ELb0ELb0ELb0ELb0ELi2ELi2ELi4ELi2ELb1EEENS1_21CollectiveEpilogueBwdISA_SB_SD_Li256ELb1ELb0ELi2EEENS1_19SingleTileSchedulerILb1ELb0ELb0ELi128EEEEEEEEEvNT_6ParamsE$_ZN4cute3eso3ESOILb1ELb0EJNS_10UnderscoreEiEEC2ERKS2_RKi)
        /*216d4*/ 	.word	0x00000000


	//----- nvinfo : EIATTR_FRAME_SIZE
	.align		4
.L_22830:
        /*216d8*/ 	.byte	0x04, 0x11
        /*216da*/ 	.short	(.L_22832 - .L_22831)
	.align		4
.L_22831:
        /*216dc*/ 	.word	index@($_ZN7cutlass13device_kernelIN5flash19enable_sm80_to_sm89INS1_16FlashAttnBwdSm80INS1_25CollectiveMainloopBwdSm80ILi2ELi2EN4cute5tupleIJNS5_1CILi64EEENS7_ILi128EEES8_EEENS_10bfloat16_tEfNS_4arch4Sm80ELb0ELb0ELb1ELb1ELb0ELb0ELb0ELb0ELi2ELi2ELi4ELi2ELb1EEENS1_21CollectiveEpilogueBwdISA_SB_SD_Li256ELb1ELb0ELi2EEENS1_19SingleTileSchedulerILb1ELb0ELb0ELi128EEEEEEEEEvNT_6ParamsE$_ZN4cute3eso3ESOILb1ELb0EJNS_10UnderscoreES2_iEEC2ERKS2_S5_RKi)
        /*216e0*/ 	.word	0x00000000


	//----- nvinfo : EIATTR_FRAME_SIZE
	.align		4
.L_22832:
        /*216e4*/ 	.byte	0x04, 0x11
        /*216e6*/ 	.short	(.L_22834 - .L_22833)
	.align		4
.L_22833:
        /*216e8*/ 	.word	index@($_ZN7cutlass13device_kernelIN5flash19enable_sm80_to_sm89INS1_16FlashAttnBwdSm80INS1_25CollectiveMainloopBwdSm80ILi2ELi2EN4cute5tupleIJNS5_1CILi64EEENS7_ILi128EEES8_EEENS_10bfloat16_tEfNS_4arch4Sm80ELb0ELb0ELb1ELb1ELb0ELb0ELb0ELb0ELi2ELi2ELi4ELi2ELb1EEENS1_21CollectiveEpilogueBwdISA_SB_SD_Li256ELb1ELb0ELi2EEENS1_19SingleTileSchedulerILb1ELb0ELb0ELi128EEEEEEEEEvNT_6ParamsE$_ZN4cute3eso3ESOILb1ELb0EJNS_10UnderscoreES2_S2_iEEC2ERKS2_S5_S5_RKi)
        /*216ec*/ 	.word	0x00000000


	//----- nvinfo : EIATTR_FRAME_SIZE
	.align		4
.L_22834:
        /*216f0*/ 	.byte	0x04, 0x11
        /*216f2*/ 	.short	(.L_22836 - .L_22835)
	.align		4
.L_22835:
        /*216f4*/ 	.word	index@($_ZN7cutlass13device_kernelIN5flash19enable_sm80_to_sm89INS1_16FlashAttnBwdSm80INS1_25CollectiveMainloopBwdSm80ILi2ELi2EN4cute5tupleIJNS5_1CILi64EEENS7_ILi128EEES8_EEENS_10bfloat16_tEfNS_4arch4Sm80ELb0ELb0ELb1ELb1ELb0ELb0ELb0ELb0ELi2ELi2ELi4ELi2ELb1EEENS1_21CollectiveEpilogueBwdISA_SB_SD_Li256ELb1ELb0ELi2EEENS1_19SingleTileSchedulerILb1ELb0ELb0ELi128EEEEEEEEEvNT_6ParamsE$_ZN4cute3eso3ESOILb0ELb1EJlEEC2ERKl)
        /*216f8*/ 	.word	0x00000000


	//----- nvinfo : EIATTR_FRAME_SIZE
	.align		4
.L_22836:
        /*216fc*/ 	.byte	0x04, 0x11
        /*216fe*/ 	.short	(.L_22838 - .L_22837)
	.align		4
.L_22837:
        /*21700*/ 	.word	index@($_ZN7cutlass13device_kernelIN5flash19enable_sm80_to_sm89INS1_16FlashAttnBwdSm80INS1_25CollectiveMainloopBwdSm80ILi2ELi2EN4cute5tupleIJNS5_1CILi64EEENS7_ILi128EEES8_EEENS_10bfloat16_tEfNS_4arch4Sm80ELb0ELb0ELb1ELb1ELb0ELb0ELb0ELb0ELi2ELi2ELi4ELi2ELb1EEENS1_21CollectiveEpilogueBwdISA_SB_SD_Li256ELb1ELb0ELi2EEENS1_19SingleTileSchedulerILb1ELb0ELb0ELi128EEEEEEEEEvNT_6ParamsE$_ZN4cute3eso3ESOILb0ELb1EJiNS_1CILi0EEEEEC2ERKiRKS3_)
        /*21704*/ 	.word	0x00000000


	//----- nvinfo : EIATTR_FRAME_SIZE
	.align		4
.L_22838:
        /*21708*/ 	.byte	0x04, 0x11
        /*2170a*/ 	.short	(.L_22840 - .L_22839)
	.align		4
.L_22839:
        /*2170c*/ 	.word	index@($_ZN7cutlass13device_kernelIN5flash19enable_sm80_to_sm89INS1_16FlashAttnBwdSm80INS1_25CollectiveMainloopBwdSm80ILi2ELi2EN4cute5tupleIJNS5_1CILi64EEENS7_ILi128EEES8_EEENS_10bfloat16_tEfNS_4arch4Sm80ELb0ELb0ELb1ELb1ELb0ELb0ELb0ELb0ELi2ELi2ELi4ELi2ELb1EEENS1_21CollectiveEpilogueBwdISA_SB_SD_Li256ELb1ELb0ELi2EEENS1_19SingleTileSchedulerILb1ELb0ELb0ELi128EEEEEEEEEvNT_6ParamsE$_ZN4cute3eso3ESOILb0ELb1EJiEEC2ERKi)
        /*21710*/ 	.word	0x00000000


	//----- nvinfo : EIATTR_FRAME_SIZE
	.align		4
.L_22840:
        /*21714*/ 	.byte	0x04, 0x11
        /*21716*/ 	.short	(.L_22842 - .L_22841)
	.align		4
.L_22841:
        /*21718*/ 	.word	index@($_ZN7cutlass13device_kernelIN5flash19enable_sm80_to_sm89INS1_16FlashAttnBwdSm80INS1_25CollectiveMainloopBwdSm80ILi2ELi2EN4cute5tupleIJNS5_1CILi64EEENS7_ILi128EEES8_EEENS_10bfloat16_tEfNS_4arch4Sm80ELb0ELb0ELb1ELb1ELb0ELb0ELb0ELb0ELi2ELi2ELi4ELi2ELb1EEENS1_21CollectiveEpilogueBwdISA_SB_SD_Li256ELb1ELb0ELi2EEENS1_19SingleTileSchedulerILb1ELb0ELb0ELi128EEEEEEEEEvNT_6ParamsE$_ZN4cute3eso3ESOILb0ELb1EJNS_15ArithmeticTupleIJiiEEENS_1CILi0EEES5_S5_EEC2ERKS3_RKS5_SA_SA_)
        /*2171c*/ 	.word	0x00000000


	//----- nvinfo : EIATTR_FRAME_SIZE
	.align		4
.L_22842:
        /*21720*/ 	.byte	0x04, 0x11
        /*21722*/ 	.short	(.L_22844 - .L_22843)
	.align		4
.L_22843:
        /*21724*/ 	.word	index@($_ZN7cutlass13device_kernelIN5flash19enable_sm80_to_sm89INS1_16FlashAttnBwdSm80INS1_25CollectiveMainloopBwdSm80ILi2ELi2EN4cute5tupleIJNS5_1CILi64EEENS7_ILi128EEES8_EEENS_10bfloat16_tEfNS_4arch4Sm80ELb0ELb0ELb1ELb1ELb0ELb0ELb0ELb0ELi2ELi2ELi4ELi2ELb1EEENS1_21CollectiveEpilogueBwdISA_SB_SD_Li256ELb1ELb0ELi2EEENS1_19SingleTileSchedulerILb1ELb0ELb0ELi128EEEEEEEEEvNT_6ParamsE$_ZN4cute3eso3ESOILb0ELb1EJNS_15ArithmeticTupleIJiiEEEEEC2ERKS3_)
        /*21728*/ 	.word	0x00000000


	//----- nvinfo : EIATTR_FRAME_SIZE
	.align		4
.L_22844:
        /*2172c*/ 	.byte	0x04, 0x11
        /*2172e*/ 	.short	(.L_22846 - .L_22845)
	.align		4
.L_22845:
        /*21730*/ 	.word	index@($_ZN7cutlass13device_kernelIN5flash19enable_sm80_to_sm89INS1_16FlashAttnBwdSm80INS1_25CollectiveMainloopBwdSm80ILi2ELi2EN4cute5tupleIJNS5_1CILi64EEENS7_ILi128EEES8_EEENS_10bfloat16_tEfNS_4arch4Sm80ELb0ELb0ELb1ELb1ELb0ELb0ELb0ELb0ELi2ELi2ELi4ELi2ELb1EEENS1_21CollectiveEpilogueBwdISA_SB_SD_Li256ELb1ELb0ELi2EEENS1_19SingleTileSchedulerILb1ELb0ELb0ELi128EEEEEEEEEvNT_6ParamsE$_ZN4cute3eso3ESOILb0ELb1EJNS_15ArithmeticTupleIJiEEEEEC2ERKS3_)
        /*21734*/ 	.word	0x00000000


	//----- nvinfo : EIATTR_FRAME_SIZE
	.align		4
.L_22846:
        /*21738*/ 	.byte	0x04, 0x11
        /*2173a*/ 	.short	(.L_22848 - .L_22847)
	.align		4
.L_22847:
        /*2173c*/ 	.word	index@($_ZN7cutlass13device_kernelIN5flash19enable_sm80_to_sm89INS1_16FlashAttnBwdSm80INS1_25CollectiveMainloopBwdSm80ILi2ELi2EN4cute5tupleIJNS5_1CILi64EEENS7_ILi128EEES8_EEENS_10bfloat16_tEfNS_4arch4Sm80ELb0ELb0ELb1ELb1ELb0ELb0ELb0ELb0ELi2ELi2ELi4ELi2ELb1EEENS1_21CollectiveEpilogueBwdISA_SB_SD_Li256ELb1ELb0ELi2EEENS1_19SingleTileSchedulerILb1ELb0ELb0ELi128EEEEEEEEEvNT_6ParamsE$_ZN4cute3eso3ESOILb0ELb1EJNS_15ArithmeticTupleIJNS_1CILi0EEEiEEEEEC2ERKS5_)
        /*21740*/ 	.word	0x00000000


	//----- nvinfo : EIATTR_FRAME_SIZE
	.align		4
.L_22848:
        /*21744*/ 	.byte	0x04, 0x11
        /*21746*/ 	.short	(.L_22850 - .L_22849)
	.align		4
.L_22849:
        /*21748*/ 	.word	index@($_ZN7cutlass13device_kernelIN5flash19enable_sm80_to_sm89INS1_16FlashAttnBwdSm80INS1_25CollectiveMainloopBwdSm80ILi2ELi2EN4cute5tupleIJNS5_1CILi64EEENS7_ILi128EEES8_EEENS_10bfloat16_tEfNS_4arch4Sm80ELb0ELb0ELb1ELb1ELb0ELb0ELb0ELb0ELi2ELi2ELi4ELi2ELb1EEENS1_21CollectiveEpilogueBwdISA_SB_SD_Li256ELb1ELb0ELi2EEENS1_19SingleTileSchedulerILb1ELb0ELb0ELi128EEEEEEEEEvNT_6ParamsE$_ZN4cute3eso3ESOILb0ELb0EJiiEEC2ERKiS4_)
        /*2174c*/ 	.word	0x00000000


	//----- nvinfo : EIATTR_FRAME_SIZE
	.align		4
.L_22850:
        /*21750*/ 	.byte	0x04, 0x11
        /*21752*/ 	.short	(.L_22852 - .L_22851)
	.align		4
.L_22851:
        /*21754*/ 	.word	index@($_ZN7cutlass13device_kernelIN5flash19enable_sm80_to_sm89INS1_16FlashAttnBwdSm80INS1_25CollectiveMainloopBwdSm80ILi2ELi2EN4cute5tupleIJNS5_1CILi64EEENS7_ILi128EEES8_EEENS_10bfloat16_tEfNS_4arch4Sm80ELb0ELb0ELb1ELb1ELb0ELb0ELb0ELb0ELi2ELi2ELi4ELi2ELb1EEENS1_21CollectiveEpilogueBwdISA_SB_SD_Li256ELb1ELb0ELi2EEENS1_19SingleTileSchedulerILb1ELb0ELb0ELi128EEEEEEEEEvNT_6ParamsE$_ZN4cute3eso3ESOILb0ELb0EJNS_6LayoutINS_5tupleIJNS3_IJNS_1CILi8EEENS4_ILi1EEEEEENS4_ILi2EEES6_EEENS3_IJNS3_IJS6_NS4_ILi0EEEEEElSA_EEEEElEEC2ERKSD_RKl)
        /*21758*/ 	.word	0x00000000


	//----- nvinfo : EIATTR_FRAME_SIZE
	.align		4
.L_22852:
        /*2175c*/ 	.byte	0x04, 0x11
        /*2175e*/ 	.short	(.L_22854 - .L_22853)
	.align		4
.L_22853:
        /*21760*/ 	.word	index@($_ZN7cutlass13device_kernelIN5flash19enable_sm80_to_sm89INS1_16FlashAttnBwdSm80INS1_25CollectiveMainloopBwdSm80ILi2ELi2EN4cute5tupleIJNS5_1CILi64EEENS7_ILi128EEES8_EEENS_10bfloat16_tEfNS_4arch4Sm80ELb0ELb0ELb1ELb1ELb0ELb0ELb0ELb0ELi2ELi2ELi4ELi2ELb1EEENS1_21CollectiveEpilogueBwdISA_SB_SD_Li256ELb1ELb0ELi2EEENS1_19SingleTileSchedulerILb1ELb0ELb0ELi128EEEEEEEEEvNT_6ParamsE$_ZN4cute3eso3ESOILb0ELb0EJNS_6LayoutINS_5tupleIJNS3_IJNS_1CILi8EEENS4_ILi1EEEEEENS4_ILi2EEES6_EEENS3_IJNS3_IJS6_NS4_ILi0EEEEEElSA_EEEEENS_10ViewEngineINS_8gmem_ptrIPKN7cutlass10bfloat16_tEEEEEEEC2ERKSD_RKSL_)
        /*21764*/ 	.word	0x00000000


	//----- nvinfo : EIATTR_FRAME_SIZE
	.align		4
.L_22854:
        /*21768*/ 	.byte	0x04, 0x11
        /*2176a*/ 	.short	(.L_22856 - .L_22855)
	.align		4
.L_22855:
        /*2176c*/ 	.word	index@($_ZN7cutlass13device_kernelIN5flash19enable_sm80_to_sm89INS1_16FlashAttnBwdSm80INS1_25CollectiveMainloopBwdSm80ILi2ELi2EN4cute5tupleIJNS5_1CILi64EEENS7_ILi128EEES8_EEENS_10bfloat16_tEfNS_4arch4Sm80ELb0ELb0ELb1ELb1ELb0ELb0ELb0ELb0ELi2ELi2ELi4ELi2ELb1EEENS1_21CollectiveEpilogueBwdISA_SB_SD_Li256ELb1ELb0ELi2EEENS1_19SingleTileSchedulerILb1ELb0ELb0ELi128EEEEEEEEEvNT_6ParamsE$_ZN4cute3eso3ESOILb0ELb0EJNS_5tupleIJiiEEEiiiEEC2ERKS3_RKiS8_S8_)
        /*21770*/ 	.word	0x00000000


	//----- nvinfo : EIATTR_FRAME_SIZE
	.align		4
.L_22856:
        /*21774*/ 	.byte	0x04, 0x11
        /*21776*/ 	.short	(.L_22858 - .L_22857)
	.align		4
.L_22857:
        /*21778*/ 	.word	index@($_ZN7cutlass13device_kernelIN5flash19enable_sm80_to_sm89INS1_16FlashAttnBwdSm80INS1_25CollectiveMainloopBwdSm80ILi2ELi2EN4cute5tupleIJNS5_1CILi64EEENS7_ILi128EEES8_EEENS_10bfloat16_tEfNS_4arch4Sm80ELb0ELb0ELb1ELb1ELb0ELb0ELb0ELb0ELi2ELi2ELi4ELi2ELb1EEENS1_21CollectiveEpilogueBwdISA_SB_SD_Li256ELb1ELb0ELi2EEENS1_19SingleTileSchedulerILb1ELb0ELb0ELi128EEEEEEEEEvNT_6ParamsE$_ZN4cute3eso3ESOILb0ELb0EJNS_15ArithmeticTupleIJiiEEEiiiEEC2ERKS3_RKiS8_S8_)
        /*2177c*/ 	.word	0x00000000


	//----- nvinfo : EIATTR_FRAME_SIZE
	.align		4
.L_22858:
        /*21780*/ 	.byte	0x04, 0x11
        /*21782*/ 	.short	(.L_22860 - .L_22859)
	.align		4
.L_22859:
        /*21784*/ 	.word	index@($_ZN7cutlass13device_kernelIN5flash19enable_sm80_to_sm89INS1_16FlashAttnBwdSm80INS1_25CollectiveMainloopBwdSm80ILi2ELi2EN4cute5tupleIJNS5_1CILi64EEENS7_ILi128EEES8_EEENS_10bfloat16_tEfNS_4arch4Sm80ELb0ELb0ELb1ELb1ELb0ELb0ELb0ELb0ELi2ELi2ELi4ELi2ELb1EEENS1_21CollectiveEpilogueBwdISA_SB_SD_Li256ELb1ELb0ELi2EEENS1_19SingleTileSchedulerILb1ELb0ELb0ELi128EEEEEEEEEvNT_6ParamsE$_ZN4cute12iter_adaptorIPfNS_8smem_ptrIS1_EEEC2ES1_)
        /*21788*/ 	.word	0x00000000


	//----- nvinfo : EIATTR_FRAME_SIZE
	.align		4
.L_22860:
        /*2178c*/ 	.byte	0x04, 0x11
        /*2178e*/ 	.short	(.L_22862 - .L_22861)
	.align		4
.L_22861:
        /*21790*/ 	.word	index@($_ZN7cutlass13device_kernelIN5flash19enable_sm80_to_sm89INS1_16FlashAttnBwdSm80INS1_25CollectiveMainloopBwdSm80ILi2ELi2EN4cute5tupleIJNS5_1CILi64EEENS7_ILi128EEES8_EEENS_10bfloat16_tEfNS_4arch4Sm80ELb0ELb0ELb1ELb1ELb0ELb0ELb0ELb0ELi2ELi2ELi4ELi2ELb1EEENS1_21CollectiveEpilogueBwdISA_SB_SD_Li256ELb1ELb0ELi2EEENS1_19SingleTileSchedulerILb1ELb0ELb0ELi128EEEEEEEEEvNT_6ParamsE$_ZN4cute12iter_adaptorIPN7cutlass9uint128_tENS_8smem_ptrIS3_EEEC2ES3_)
        /*21794*/ 	.word	0x00000000


	//----- nvinfo : EIATTR_FRAME_SIZE
	.align		4
.L_22862:
        /*21798*/ 	.byte	0x04, 0x11
        /*2179a*/ 	.short	(.L_22864 - .L_22863)
	.align		4
.L_22863:
        /*2179c*/ 	.word	index@($_ZN7cutlass13device_kernelIN5flash19enable_sm80_to_sm89INS1_16FlashAttnBwdSm80INS1_25CollectiveMainloopBwdSm80ILi2ELi2EN4cute5tupleIJNS5_1CILi64EEENS7_ILi128EEES8_EEENS_10bfloat16_tEfNS_4arch4Sm80ELb0ELb0ELb1ELb1ELb0ELb0ELb0ELb0ELi2ELi2ELi4ELi2ELb1EEENS1_21CollectiveEpilogueBwdISA_SB_SD_Li256ELb1ELb0ELi2EEENS1_19SingleTileSchedulerILb1ELb0ELb0ELi128EEEEEEEEEvNT_6ParamsE$_ZN4cute12iter_adaptorIPN7cutlass10bfloat16_tENS_8smem_ptrIS3_EEEC2ES3_)
        /*217a0*/ 	.word	0x00000000


	//----- nvinfo : EIATTR_FRAME_SIZE
	.align		4
.L_22864:
        /*217a4*/ 	.byte	0x04, 0x11
        /*217a6*/ 	.short	(.L_22866 - .L_22865)
	.align		4
.L_22865:
        /*217a8*/ 	.word	index@($_ZN7cutlass13device_kernelIN5flash19enable_sm80_to_sm89INS1_16FlashAttnBwdSm80INS1_25CollectiveMainloopBwdSm80ILi2ELi2EN4cute5tupleIJNS5_1CILi64EEENS7_ILi128EEES8_EEENS_10bfloat16_tEfNS_4arch4Sm80ELb0ELb0ELb1ELb1ELb0ELb0ELb0ELb0ELi2ELi2ELi4ELi2ELb1EEENS1_21CollectiveEpilogueBwdISA_SB_SD_Li256ELb1ELb0ELi2EEENS1_19SingleTileSchedulerILb1ELb0ELb0ELi128EEEEEEEEEvNT_6ParamsE$_ZN4cute12iter_adaptorIPKfNS_8gmem_ptrIS2_EEEC2ES2_)
        /*217ac*/ 	.word	0x00000000


	//----- nvinfo : EIATTR_FRAME_SIZE
	.align		4
.L_22866:
        /*217b0*/ 	.byte	0x04, 0x11
        /*217b2*/ 	.short	(.L_22868 - .L_22867)
	.align		4
.L_22867:
        /*217b4*/ 	.word	index@($_ZN7cutlass13device_kernelIN5flash19enable_sm80_to_sm89INS1_16FlashAttnBwdSm80INS1_25CollectiveMainloopBwdSm80ILi2ELi2EN4cute5tupleIJNS5_1CILi64EEENS7_ILi128EEES8_EEENS_10bfloat16_tEfNS_4arch4Sm80ELb0ELb0ELb1ELb1ELb0ELb0ELb0ELb0ELi2ELi2ELi4ELi2ELb1EEENS1_21CollectiveEpilogueBwdISA_SB_SD_Li256ELb1ELb0ELi2EEENS1_19SingleTileSchedulerILb1ELb0ELb0ELi128EEEEEEEEEvNT_6ParamsE$_ZN4cute12iter_adaptorIPKN7cutlass9uint128_tENS_8gmem_ptrIS4_EEEC2ES4_)
        /*217b8*/ 	.word	0x00000000


	//----- nvinfo : EIATTR_FRAME_SIZE
	.align		4
.L_22868:
        /*217bc*/ 	.byte	0x04, 0x11
        /*217be*/ 	.short	(.L_22870 - .L_22869)
	.align		4
.L_22869:
        /*217c0*/ 	.word	index@($_ZN7cutlass13device_kernelIN5flash19enable_sm80_to_sm89INS1_16FlashAttnBwdSm80INS1_25CollectiveMainloopBwdSm80ILi2ELi2EN4cute5tupleIJNS5_1CILi64EEENS7_ILi128EEES8_EEENS_10bfloat16_tEfNS_4arch4Sm80ELb0ELb0ELb1ELb1ELb0ELb0ELb0ELb0ELi2ELi2ELi4ELi2ELb1EEENS1_21CollectiveEpilogueBwdISA_SB_SD_Li256ELb1ELb0ELi2EEENS1_19SingleTileSchedulerILb1ELb0ELb0ELi128EEEEEEEEEvNT_6ParamsE$_ZN4cute12iter_adaptorIPKN7cutlass10bfloat16_tENS_8gmem_ptrIS4_EEEC2ES4_)
        /*217c4*/ 	.word	0x00000000


	//----- nvinfo : EIATTR_FRAME_SIZE
	.align		4
.L_22870:
        /*217c8*/ 	.byte	0x04, 0x11
        /*217ca*/ 	.short	(.L_22872 - .L_22871)
	.align		4
.L_22871:
        /*217cc*/ 	.word	index@(_ZN7cutlass13device_kernelIN5flash19enable_sm80_to_sm89INS1_16FlashAttnBwdSm80INS1_25CollectiveMainloopBwdSm80ILi2ELi2EN4cute5tupleIJNS5_1CILi64EEENS7_ILi128EEES8_EEENS_10bfloat16_tEfNS_4arch4Sm80ELb0ELb0ELb1ELb1ELb0ELb0ELb0ELb0ELi2ELi2ELi4ELi2ELb1EEENS1_21CollectiveEpilogueBwdISA_SB_SD_Li256ELb1ELb0ELi2EEENS1_19SingleTileSchedulerILb1ELb0ELb0ELi128EEEEEEEEEvNT_6ParamsE)
        /*217d0*/ 	.word	0x000001b0


	//----- nvinfo : EIATTR_REGCOUNT
	.align		4
.L_22872:
        /*217d4*/ 	.byte	0x04, 0x2f
        /*217d6*/ 	.short	(.L_22874 - .L_22873)
	.align		4
.L_22873:
        /*217d8*/ 	.word	index@(_ZN7cutlass13device_kernelIN5flash19enable_sm80_to_sm89INS1_16FlashAttnBwdSm80INS1_25CollectiveMainloopBwdSm80ILi2ELi2EN4cute5tupleIJNS5_1CILi64EEENS7_ILi128EEES8_EEENS_10bfloat16_tEfNS_4arch4Sm80ELb0ELb0ELb1ELb0ELb1ELb0ELb0ELb0ELi2ELi2ELi4ELi2ELb1EEENS1_24CollectiveEpilogueBwdGQAISA_fSD_Li256ELb0ELb1EEENS1_19SingleTileSchedulerILb0ELb0ELb0ELi128EEEEEEEEEvNT_6ParamsE)
        /*217dc*/ 	.word	0x000000f9


	//----- nvinfo : EIATTR_FRAME_SIZE
	.align		4
.L_22874:
        /*217e0*/ 	.byte	0x04, 0x11
        /*217e2*/ 	.short	(.L_22876 - .L_22875)
	.align		4
.L_22875:
        /*217e4*/ 	.word	index@($__internal_0_$__cuda_sm70_warpsync)
        /*217e8*/ 	.word	0x00000000


	//----- nvinfo : EIATTR_FRAME_SIZE
	.align		4
.L_22876:
        /*217ec*/ 	.byte	0x04, 0x11
        /*217ee*/ 	.short	(.L_22878 - .L_22877)
	.align		4
.L_22877:
        /*217f0*/ 	.word	index@($_ZN7cutlass13device_kernelIN5flash19enable_sm80_to_sm89INS1_16FlashAttnBwdSm80INS1_25CollectiveMainloopBwdSm80ILi2ELi2EN4cute5tupleIJNS5_1CILi64EEENS7_ILi128EEES8_EEENS_10bfloat16_tEfNS_4arch4Sm80ELb0ELb0ELb1ELb0ELb1ELb0ELb0ELb0ELi2ELi2ELi4ELi2ELb1EEENS1_24CollectiveEpilogueBwdGQAISA_fSD_Li256ELb0ELb1EEENS1_19SingleTileSchedulerILb0ELb0ELb0ELi128EEEEEEEEEvNT_6ParamsE$_ZZN5flash25CollectiveMainloopBwdSm80ILi2ELi2EN4cute5tupleIJNS1_1CILi64EEENS3_ILi128EEES4_EEEN7cutlass10bfloat16_tEfNS7_4arch4Sm80ELb0ELb0ELb1ELb0ELb1ELb0ELb0ELb0ELi2ELi2ELi4ELi2ELb1EE3mmaINS_16FlashAttnBwdSm80ISB_NS_24CollectiveEpilogueBwdGQAIS6_fSA_Li256ELb0ELb1EEENS_19SingleTileSchedulerILb0ELb0ELb0ELi128EEEE13SharedStorageENS1_6TensorINS1_11ArrayEngineIfLm32EEENS1_6LayoutINS2_IJNS2_IJNS3_ILi2EEESO_EEESO_NS3_ILi4EEEEEENS2_IJNS2_IJNS3_ILi1EEESO_EEESQ_NS3_ILi8EEEEEEEEEEEEbRKNSB_6ParamsERT0_S12_iNS2_IJiiiEEERT_ENKUliiE_clEii)
        /*217f4*/ 	.word	0x00000000


	//----- nvinfo : EIATTR_FRAME_SIZE
	.align		4
.L_22878:
        /*217f8*/ 	.byte	0x04, 0x11
        /*217fa*/ 	.short	(.L_22880 - .L_22879)
	.align		4
.L_22879:
        /*217fc*/ 	.word	index@($_ZN7cutlass13device_kernelIN5flash19enable_sm80_to_sm89INS1_16FlashAttnBwdSm80INS1_25CollectiveMainloopBwdSm80ILi2ELi2EN4cute5tupleIJNS5_1CILi64EEENS7_ILi128EEES8_EEENS_10bfloat16_tEfNS_4arch4Sm80ELb0ELb0ELb1ELb0ELb1ELb0ELb0ELb0ELi2ELi2ELi4ELi2ELb1EEENS1_24CollectiveEpilogueBwdGQAISA_fSD_Li256ELb0ELb1EEENS1_19SingleTileSchedulerILb0ELb0ELb0ELi128EEEEEEEEEvNT_6ParamsE$_ZZN5flash25CollectiveMainloopBwdSm80ILi2ELi2EN4cute5tupleIJNS1_1CILi64EEENS3_ILi128EEES4_EEEN7cutlass10bfloat16_tEfNS7_4arch4Sm80ELb0ELb0ELb1ELb0ELb1ELb0ELb0ELb0ELi2ELi2ELi4ELi2ELb1EE3mmaINS_16FlashAttnBwdSm80ISB_NS_24CollectiveEpilogueBwdGQAIS6_fSA_Li256ELb0ELb1EEENS_19SingleTileSchedulerILb0ELb0ELb0ELi128EEEE13SharedStorageENS1_6TensorINS1_11ArrayEngineIfLm32EEENS1_6LayoutINS2_IJNS2_IJNS3_ILi2EEESO_EEESO_NS3_ILi4EEEEEENS2_IJNS2_IJNS3_ILi1EEESO_EEESQ_NS3_ILi8EEEEEEEEEEEEbRKNSB_6ParamsERT0_S12_iNS2_IJiiiEEERT_ENKUliiE0_clEii)
        /*21800*/ 	.word	0x00000000


	//----- nvinfo : EIATTR_FRAME_SIZE
	.align		4
.L_22880:
        /*21804*/ 	.byte	0x04, 0x11
        /*21806*/ 	.short	(.L_22882 - .L_22881)
	.align		4
.L_22881:
        /*21808*/ 	.word	index@($_ZN7cutlass13device_kernelIN5flash19enable_sm80_to_sm89INS1_16FlashAttnBwdSm80INS1_25CollectiveMainloopBwdSm80ILi2ELi2EN4cute5tupleIJNS5_1CILi64EEENS7_ILi128EEES8_EEENS_10bfloat16_tEfNS_4arch4Sm80ELb0ELb0ELb1ELb0ELb1ELb0ELb0ELb0ELi2ELi2ELi4ELi2ELb1EEENS1_24CollectiveEpilogueBwdGQAISA_fSD_Li256ELb0ELb1EEENS1_19SingleTileSchedulerILb0ELb0ELb0ELi128EEEEEEEEEvNT_6ParamsE$_ZZN4cuteplIJiiEJNS_1CILi0EEES2_EEEDaRKNS_15ArithmeticTupleIJDpT_EEERKNS3_IJDpT0_EEEENKUlDpRKT_E_clIJiiEEEDaSH_)
        /*2180c*/ 	.word	0x00000000


	//----- nvinfo : EIATTR_FRAME_SIZE
	.align		4
.L_22882:
        /*21810*/ 	.byte	0x04, 0x11
        /*21812*/ 	.short	(.L_22884 - .L_22883)
	.align		4
.L_22883:
        /*21814*/ 	.word	index@($_ZN7cutlass13device_kernelIN5flash19enable_sm80_to_sm89INS1_16FlashAttnBwdSm80INS1_25CollectiveMainloopBwdSm80ILi2ELi2EN4cute5tupleIJNS5_1CILi64EEENS7_ILi128EEES8_EEENS_10bfloat16_tEfNS_4arch4Sm80ELb0ELb0ELb1ELb0ELb1ELb0ELb0ELb0ELi2ELi2ELi4ELi2ELb1EEENS1_24CollectiveEpilogueBwdGQAISA_fSD_Li256ELb0ELb1EEENS1_19SingleTileSchedulerILb0ELb0ELb0ELi128EEEEEEEEEvNT_6ParamsE$_ZZN4cuteplIJiEJNS_1CILi0EEEiEEEDaRKNS_15ArithmeticTupleIJDpT_EEERKNS3_IJDpT0_EEEENKUlDpRKT_E_clIJiiEEEDaSH_)
        /*21818*/ 	.word	0x00000000


	//----- nvinfo : EIATTR_FRAME_SIZE
	.align		4
.L_22884:
        /*2181c*/ 	.byte	0x04, 0x11
        /*2181e*/ 	.short	(.L_22886 - .L_22885)
	.align		4
.L_22885:
        /*21820*/ 	.word	index@($_ZN7cutlass13device_kernelIN5flash19enable_sm80_to_sm89INS1_16FlashAttnBwdSm80INS1_25CollectiveMainloopBwdSm80ILi2ELi2EN4cute5tupleIJNS5_1CILi64EEENS7_ILi128EEES8_EEENS_10bfloat16_tEfNS_4arch4Sm80ELb0ELb0ELb1ELb0ELb1ELb0ELb0ELb0ELi2ELi2ELi4ELi2ELb1EEENS1_24CollectiveEpilogueBwdGQAISA_fSD_Li256ELb0ELb1EEENS1_19SingleTileSchedulerILb0ELb0ELb0ELi128EEEEEEEEEvNT_6ParamsE$_ZZN4cuteplIJiEJNS_1CILi0EEEEEEDaRKNS_15ArithmeticTupleIJDpT_EEERKNS3_IJDpT0_EEEENKUlDpRKT_E_clIJiEEEDaSH_)
        /*21824*/ 	.word	0x00000000


	//----- nvinfo : EIATTR_FRAME_SIZE
	.align		4
.L_22886:
        /*21828*/ 	.byte	0x04, 0x11
        /*2182a*/ 	.short	(.L_22888 - .L_22887)
	.align		4
.L_22887:
        /*2182c*/ 	.word	index@($_ZN7cutlass13device_kernelIN5flash19enable_sm80_to_sm89INS1_16FlashAttnBwdSm80INS1_25CollectiveMainloopBwdSm80ILi2ELi2EN4cute5tupleIJNS5_1CILi64EEENS7_ILi128EEES8_EEENS_10bfloat16_tEfNS_4arch4Sm80ELb0ELb0ELb1ELb0ELb1ELb0ELb0ELb0ELi2ELi2ELi4ELi2ELb1EEENS1_24CollectiveEpilogueBwdGQAISA_fSD_Li256ELb0ELb1EEENS1_19SingleTileSchedulerILb0ELb0ELb0ELi128EEEEEEEEEvNT_6ParamsE$_ZZN4cuteplIJNS_1CILi0EEEiEJS2_S2_iiEEEDaRKNS_15ArithmeticTupleIJDpT_EEERKNS3_IJDpT0_EEEENKUlDpRKT_E_clIJS2_iiiEEEDaSH_)
        /*21830*/ 	.word	0x00000000


	//----- nvinfo : EIATTR_FRAME_SIZE
	.align		4
.L_22888:
        /*21834*/ 	.byte	0x04, 0x11
        /*21836*/ 	.short	(.L_22890 - .L_22889)
	.align		4
.L_22889:
        /*21838*/ 	.word	index@($_ZN7cutlass13device_kernelIN5flash19enable_sm80_to_sm89INS1_16FlashAttnBwdSm80INS1_25CollectiveMainloopBwdSm80ILi2ELi2EN4cute5tupleIJNS5_1CILi64EEENS7_ILi128EEES8_EEENS_10bfloat16_tEfNS_4arch4Sm80ELb0ELb0ELb1ELb0ELb1ELb0ELb0ELb0ELi2ELi2ELi4ELi2ELb1EEENS1_24CollectiveEpilogueBwdGQAISA_fSD_Li256ELb0ELb1EEENS1_19SingleTileSchedulerILb0ELb0ELb0ELi128EEEEEEEEEvNT_6ParamsE$_ZZN4cuteplIJNS_1CILi0EEES2_iEJS2_S2_S2_iEEEDaRKNS_15ArithmeticTupleIJDpT_EEERKNS3_IJDpT0_EEEENKUlDpRKT_E_clIJS2_S2_iiEEEDaSH_)
        /*2183c*/ 	.word	0x00000000


	//----- nvinfo : EIATTR_FRAME_SIZE
	.align		4
.L_22890:
        /*21840*/ 	.byte	0x04, 0x11
        /*21842*/ 	.short	(.L_22892 - .L_22891)
	.align		4
.L_22891:
        /*21844*/ 	.word	index@($_ZN7cutlass13device_kernelIN5flash19enable_sm80_to_sm89INS1_16FlashAttnBwdSm80INS1_25CollectiveMainloopBwdSm80ILi2ELi2EN4cute5tupleIJNS5_1CILi64EEENS7_ILi128EEES8_EEENS_10bfloat16_tEfNS_4arch4Sm80ELb0ELb0ELb1ELb0ELb1ELb0ELb0ELb0ELi2ELi2ELi4ELi2ELb1EEENS1_24CollectiveEpilogueBwdGQAISA_fSD_Li256ELb0ELb1EEENS1_19SingleTileSchedulerILb0ELb0ELb0ELi128EEEEEEEEEvNT_6ParamsE$_ZZN4cuteplIJNS_1CILi0EEES2_EJiS2_EEEDaRKNS_15ArithmeticTupleIJDpT_EEERKNS3_IJDpT0_EEEENKUlDpRKT_E_clIJiS2_EEEDaSH_)
        /*21848*/ 	.word	0x00000000


	//----- nvinfo : EIATTR_FRAME_SIZE
	.align		4
.L_22892:
        /*2184c*/ 	.byte	0x04, 0x11
        /*2184e*/ 	.short	(.L_22894 - .L_22893)
	.align		4
.L_22893:
        /*21850*/ 	.word	index@($_ZN7cutlass13device_kernelIN5flash19enable_sm80_to_sm89INS1_16FlashAttnBwdSm80INS1_25CollectiveMainloopBwdSm80ILi2ELi2EN4cute5tupleIJNS5_1CILi64EEENS7_ILi128EEES8_EEENS_10bfloat16_tEfNS_4arch4Sm80ELb0ELb0ELb1ELb0ELb1ELb0ELb0ELb0ELi2ELi2ELi4ELi2ELb1EEENS1_24CollectiveEpilogueBwdGQAISA_fSD_Li256ELb0ELb1EEENS1_19SingleTileSchedulerILb0ELb0ELb0ELi128EEEEEEEEEvNT_6ParamsE$_ZZN4cuteplIJNS_1CILi0EEES2_EJiEEEDaRKNS_15ArithmeticTupleIJDpT_EEERKNS3_IJDpT0_EEEENKUlDpRKT_E_clIJiS2_EEEDaSH_)
        /*21854*/ 	.word	0x00000000


	//----- nvinfo : EIATTR_FRAME_SIZE
	.align		4
.L_22894:
        /*21858*/ 	.byte	0x04, 0x11
        /*2185a*/ 	.short	(.L_22896 - .L_22895)
	.align		4
.L_22895:
        /*2185c*/ 	.word	index@($_ZN7cutlass13device_kernelIN5flash19enable_sm80_to_sm89INS1_16FlashAttnBwdSm80INS1_25CollectiveMainloopBwdSm80ILi2ELi2EN4cute5tupleIJNS5_1CILi64EEENS7_ILi128EEES8_EEENS_10bfloat16_tEfNS_4arch4Sm80ELb0ELb0ELb1ELb0ELb1ELb0ELb0ELb0ELi2ELi2ELi4ELi2ELb1EEENS1_24CollectiveEpilogueBwdGQAISA_fSD_Li256ELb0ELb1EEENS1_19SingleTileSchedulerILb0ELb0ELb0ELi128EEEEEEEEEvNT_6ParamsE$_ZZN4cuteplIJNS_15ArithmeticTupleIJiiEEEEJNS_1CILi0EEEiiiEEEDaRKNS1_IJDpT_EEERKNS1_IJDpT0_EEEENKUlDpRKT_E_clIJS2_iiiEEEDaSI_)
        /*21860*/ 	.word	0x00000000


	//----- nvinfo : EIATTR_FRAME_SIZE
	.align		4
.L_22896:
        /*21864*/ 	.byte	0x04, 0x11
        /*21866*/ 	.short	(.L_22898 - .L_22897)
	.align		4
.L_22897:
        /*21868*/ 	.word	index@($_ZN7cutlass13device_kernelIN5flash19enable_sm80_to_sm89INS1_16FlashAttnBwdSm80INS1_25CollectiveMainloopBwdSm80ILi2ELi2EN4cute5tupleIJNS5_1CILi64EEENS7_ILi128EEES8_EEENS_10bfloat16_tEfNS_4arch4Sm80ELb0ELb0ELb1ELb0ELb1ELb0ELb0ELb0ELi2ELi2ELi4ELi2ELb1EEENS1_24CollectiveEpilogueBwdGQAISA_fSD_Li256ELb0ELb1EEENS1_19SingleTileSchedulerILb0ELb0ELb0ELi128EEEEEEEEEvNT_6ParamsE$_ZZN4cuteplIJNS_15ArithmeticTupleIJiEEEEJNS1_IJNS_1CILi0EEEiEEEEEEDaRKNS1_IJDpT_EEERKNS1_IJDpT0_EEEENKUlDpRKT_E_clIJNS1_IJiiEEEEEEDaSJ_)
        /*2186c*/ 	.word	0x00000000


	//----- nvinfo : EIATTR_FRAME_SIZE
	.align		4
.L_22898:
        /*21870*/ 	.byte	0x04, 0x11
        /*21872*/ 	.short	(.L_22900 - .L_22899)
	.align		4
.L_22899:
        /*21874*/ 	.word	index@($_ZN7cutlass13device_kernelIN5flash19enable_sm80_to_sm89INS1_16FlashAttnBwdSm80INS1_25CollectiveMainloopBwdSm80ILi2ELi2EN4cute5tupleIJNS5_1CILi64EEENS7_ILi128EEES8_EEENS_10bfloat16_tEfNS_4arch4Sm80ELb0ELb0ELb1ELb0ELb1ELb0ELb0ELb0ELi2ELi2ELi4ELi2ELb1EEENS1_24CollectiveEpilogueBwdGQAISA_fSD_Li256ELb0ELb1EEENS1_19SingleTileSchedulerILb0ELb0ELb0ELi128EEEEEEEEEvNT_6ParamsE$_ZZN4cute9transformINS_15ArithmeticTupleIJiiEEEZNS_14transform_leafIS2_RNS_8identityEEEDaRKT_OT0_EUlRKT_E_EEDaS8_SA_ENKUlDpSD_E_clIJiiEEEDaSF_)
        /*21878*/ 	.word	0x00000000


	//----- nvinfo : EIATTR_FRAME_SIZE
	.align		4
.L_22900:
        /*2187c*/ 	.byte	0x04, 0x11
        /*2187e*/ 	.short	(.L_22902 - .L_22901)
	.align		4
.L_22901:
        /*21880*/ 	.word	index@($_ZN7cutlass13device_kernelIN5flash19enable_sm80_to_sm89INS1_16FlashAttnBwdSm80INS1_25CollectiveMainloopBwdSm80ILi2ELi2EN4cute5tupleIJNS5_1CILi64EEENS7_ILi128EEES8_EEENS_10bfloat16_tEfNS_4arch4Sm80ELb0ELb0ELb1ELb0ELb1ELb0ELb0ELb0ELi2ELi2ELi4ELi2ELb1EEENS1_24CollectiveEpilogueBwdGQAISA_fSD_Li256ELb0ELb1EEENS1_19SingleTileSchedulerILb0ELb0ELb0ELi128EEEEEEEEEvNT_6ParamsE$_ZZN4cute9transformINS_15ArithmeticTupleIJNS1_IJiiEEEiiiEEEZNS_14transform_leafIS3_NS_8identityEEEDaRKT_OT0_EUlRKT_E_EEDaS8_SA_ENKUlDpSD_E_clIJNS_5tupleIJiiEEEiiiEEEDaSF_)
        /*21884*/ 	.word	0x00000000


	//----- nvinfo : EIATTR_FRAME_SIZE
	.align		4
.L_22902:
        /*21888*/ 	.byte	0x04, 0x11
        /*2188a*/ 	.short	(.L_22904 - .L_22903)
	.align		4
.L_22903:
        /*2188c*/ 	.word	index@($_ZN7cutlass13device_kernelIN5flash19enable_sm80_to_sm89INS1_16FlashAttnBwdSm80INS1_25CollectiveMainloopBwdSm80ILi2ELi2EN4cute5tupleIJNS5_1CILi64EEENS7_ILi128EEES8_EEENS_10bfloat16_tEfNS_4arch4Sm80ELb0ELb0ELb1ELb0ELb1ELb0ELb0ELb0ELi2ELi2ELi4ELi2ELb1EEENS1_24CollectiveEpilogueBwdGQAISA_fSD_Li256ELb0ELb1EEENS1_19SingleTileSchedulerILb0ELb0ELb0ELi128EEEEEEEEEvNT_6ParamsE$_ZZN4cute7idx2crdINS_5tupleIJiEEENS1_IJNS1_IJNS1_IJNS_1CILi8EEENS3_ILi2EEEEEES5_S5_NS3_ILi4EEEEEEEEEEEDaRKT_RKT0_ENKUlRKT_RKT0_E_clIiS8_EEDaSI_SL_)
        /*21890*/ 	.word	0x00000000


	//----- nvinfo : EIATTR_FRAME_SIZE
	.align		4
.L_22904:
        /*21894*/ 	.byte	0x04, 0x11
        /*21896*/ 	.short	(.L_22906 - .L_22905)
	.align		4
.L_22905:
        /*21898*/ 	.word	index@($_ZN7cutlass13device_kernelIN5flash19enable_sm80_to_sm89INS1_16FlashAttnBwdSm80INS1_25CollectiveMainloopBwdSm80ILi2ELi2EN4cute5tupleIJNS5_1CILi64EEENS7_ILi128EEES8_EEENS_10bfloat16_tEfNS_4arch4Sm80ELb0ELb0ELb1ELb0ELb1ELb0ELb0ELb0ELi2ELi2ELi4ELi2ELb1EEENS1_24CollectiveEpilogueBwdGQAISA_fSD_Li256ELb0ELb1EEENS1_19SingleTileSchedulerILb0ELb0ELb0ELi128EEEEEEEEEvNT_6ParamsE$_ZZN4cute7idx2crdINS_5tupleIJiEEENS1_IJNS1_IJNS1_IJNS_1CILi8EEENS3_ILi2EEEEEES5_NS3_ILi4EEES5_EEEEEEEEDaRKT_RKT0_ENKUlRKT_RKT0_E_clIiS8_EEDaSI_SL_)
        /*2189c*/ 	.word	0x00000000


	//----- nvinfo : EIATTR_FRAME_SIZE
	.align		4
.L_22906:
        /*218a0*/ 	.byte	0x04, 0x11
        /*218a2*/ 	.short	(.L_22908 - .L_22907)
	.align		4
.L_22907:
        /*218a4*/ 	.word	index@($_ZN7cutlass13device_kernelIN5flash19enable_sm80_to_sm89INS1_16FlashAttnBwdSm80INS1_25CollectiveMainloopBwdSm80ILi2ELi2EN4cute5tupleIJNS5_1CILi64EEENS7_ILi128EEES8_EEENS_10bfloat16_tEfNS_4arch4Sm80ELb0ELb0ELb1ELb0ELb1ELb0ELb0ELb0ELi2ELi2ELi4ELi2ELb1EEENS1_24CollectiveEpilogueBwdGQAISA_fSD_Li256ELb0ELb1EEENS1_19SingleTileSchedulerILb0ELb0ELb0ELi128EEEEEEEEEvNT_6ParamsE$_ZZN4cute5sliceINS_5tupleIJNS_10UnderscoreES2_S2_iEEENS1_IJNS1_IJNS_1CILi1EEENS4_ILi0EEEEEElS6_lEEEEEDaRKT_RKT0_ENKUlRKT_RKT0_E_clIS2_lEEDaSH_SK_)
        /*218a8*/ 	.word	0x00000000


	//----- nvinfo : EIATTR_FRAME_SIZE
	.align		4
.L_22908:
        /*218ac*/ 	.byte	0x04, 0x11
        /*218ae*/ 	.short	(.L_22910 - .L_22909)
	.align		4
.L_22909:
        /*218b0*/ 	.word	index@($_ZN7cutlass13device_kernelIN5flash19enable_sm80_to_sm89INS1_16FlashAttnBwdSm80INS1_25CollectiveMainloopBwdSm80ILi2ELi2EN4cute5tupleIJNS5_1CILi64EEENS7_ILi128EEES8_EEENS_10bfloat16_tEfNS_4arch4Sm80ELb0ELb0ELb1ELb0ELb1ELb0ELb0ELb0ELi2ELi2ELi4ELi2ELb1EEENS1_24CollectiveEpilogueBwdGQAISA_fSD_Li256ELb0ELb1EEENS1_19SingleTileSchedulerILb0ELb0ELb0ELi128EEEEEEEEEvNT_6ParamsE$_ZZN4cute19as_arithmetic_tupleINS_15ArithmeticTupleIJiiEEEEEDaRKT_ENKUlRKT_E_clIiEEDaS8_)
        /*218b4*/ 	.word	0x00000000


	//----- nvinfo : EIATTR_FRAME_SIZE
	.align		4
.L_22910:
        /*218b8*/ 	.byte	0x04, 0x11
        /*218ba*/ 	.short	(.L_22912 - .L_22911)
	.align		4
.L_22911:
        /*218bc*/ 	.word	index@($_ZN7cutlass13device_kernelIN5flash19enable_sm80_to_sm89INS1_16FlashAttnBwdSm80INS1_25CollectiveMainloopBwdSm80ILi2ELi2EN4cute5tupleIJNS5_1CILi64EEENS7_ILi128EEES8_EEENS_10bfloat16_tEfNS_4arch4Sm80ELb0ELb0ELb1ELb0ELb1ELb0ELb0ELb0ELi2ELi2ELi4ELi2ELb1EEENS1_24CollectiveEpilogueBwdGQAISA_fSD_Li256ELb0ELb1EEENS1_19SingleTileSchedulerILb0ELb0ELb0ELi128EEEEEEEEEvNT_6ParamsE$_ZZN4cute19as_arithmetic_tupleINS_15ArithmeticTupleIJiiEEEEEDaRKT_ENKUlDpRKT_E_clIJiiEEEDaS9_)
        /*218c0*/ 	.word	0x00000000


	//----- nvinfo : EIATTR_FRAME_SIZE
	.align		4
.L_22912:
        /*218c4*/ 	.byte	0x04, 0x11
        /*218c6*/ 	.short	(.L_22914 - .L_22913)
	.align		4
.L_22913:
        /*218c8*/ 	.word	index@($_ZN7cutlass13device_kernelIN5flash19enable_sm80_to_sm89INS1_16FlashAttnBwdSm80INS1_25CollectiveMainloopBwdSm80ILi2ELi2EN4cute5tupleIJNS5_1CILi64EEENS7_ILi128EEES8_EEENS_10bfloat16_tEfNS_4arch4Sm80ELb0ELb0ELb1ELb0ELb1ELb0ELb0ELb0ELi2ELi2ELi4ELi2ELb1EEENS1_24CollectiveEpilogueBwdGQAISA_fSD_Li256ELb0ELb1EEENS1_19SingleTileSchedulerILb0ELb0ELb0ELi128EEEEEEEEEvNT_6ParamsE$_ZZN4cute19as_arithmetic_tupleINS_15ArithmeticTupleIJNS1_IJiiEEEiiiEEEEEDaRKT_ENKUlRKT_E_clIiEEDaS9_)
        /*218cc*/ 	.word	0x00000000


	//----- nvinfo : EIATTR_FRAME_SIZE
	.align		4
.L_22914:
        /*218d0*/ 	.byte	0x04, 0x11
        /*218d2*/ 	.short	(.L_22916 - .L_22915)
	.align		4
.L_22915:
        /*218d4*/ 	.word	index@($_ZN7cutlass13device_kernelIN5flash19enable_sm80_to_sm89INS1_16FlashAttnBwdSm80INS1_25CollectiveMainloopBwdSm80ILi2ELi2EN4cute5tupleIJNS5_1CILi64EEENS7_ILi128EEES8_EEENS_10bfloat16_tEfNS_4arch4Sm80ELb0ELb0ELb1ELb0ELb1ELb0ELb0ELb0ELi2ELi2ELi4ELi2ELb1EEENS1_24CollectiveEpilogueBwdGQAISA_fSD_Li256ELb0ELb1EEENS1_19SingleTileSchedulerILb0ELb0ELb0ELi128EEEEEEEEEvNT_6ParamsE$_ZZN4cute19as_arithmetic_tupleINS_15ArithmeticTupleIJNS1_IJiiEEEiiiEEEEEDaRKT_ENKUlRKT_E_clIS2_EEDaS9_)
        /*218d8*/ 	.word	0x00000000


	//----- nvinfo : EIATTR_FRAME_SIZE
	.align		4
.L_22916:
        /*218dc*/ 	.byte	0x04, 0x11
        /*218de*/ 	.short	(.L_22918 - .L_22917)
	.align		4
.L_22917:
        /*218e0*/ 	.word	index@($_ZN7cutlass13device_kernelIN5flash19enable_sm80_to_sm89INS1_16FlashAttnBwdSm80INS1_25CollectiveMainloopBwdSm80ILi2ELi2EN4cute5tupleIJNS5_1CILi64EEENS7_ILi128EEES8_EEENS_10bfloat16_tEfNS_4arch4Sm80ELb0ELb0ELb1ELb0ELb1ELb0ELb0ELb0ELi2ELi2ELi4ELi2ELb1EEENS1_24CollectiveEpilogueBwdGQAISA_fSD_Li256ELb0ELb1EEENS1_19SingleTileSchedulerILb0ELb0ELb0ELi128EEEEEEEEEvNT_6ParamsE$_ZZN4cute19as_arithmetic_tupleINS_15ArithmeticTupleIJNS1_IJiiEEEiiiEEEEEDaRKT_ENKUlDpRKT_E_clIJS2_iiiEEEDaSA_)
        /*218e4*/ 	.word	0x00000000


	//----- nvinfo : EIATTR_FRAME_SIZE
	.align		4
.L_22918:
        /*218e8*/ 	.byte	0x04, 0x11
        /*218ea*/ 	.short	(.L_22920 - .L_22919)
	.align		4
.L_22919:
        /*218ec*/ 	.word	index@($_ZN7cutlass13device_kernelIN5flash19enable_sm80_to_sm89INS1_16FlashAttnBwdSm80INS1_25CollectiveMainloopBwdSm80ILi2ELi2EN4cute5tupleIJNS5_1CILi64EEENS7_ILi128EEES8_EEENS_10bfloat16_tEfNS_4arch4Sm80ELb0ELb0ELb1ELb0ELb1ELb0ELb0ELb0ELi2ELi2ELi4ELi2ELb1EEENS1_24CollectiveEpilogueBwdGQAISA_fSD_Li256ELb0ELb1EEENS1_19SingleTileSchedulerILb0ELb0ELb0ELi128EEEEEEEEEvNT_6ParamsE$_ZZN4cute14transform_leafINS_15ArithmeticTupleIJiiEEERNS_8identityEEEDaRKT_OT0_ENKUlRKT_E_clIiEEDaSC_)
        /*218f0*/ 	.word	0x00000000


	//----- nvinfo : EIATTR_FRAME_SIZE
	.align		4
.L_22920:
        /*218f4*/ 	.byte	0x04, 0x11
        /*218f6*/ 	.short	(.L_22922 - .L_22921)
	.align		4
.L_22921:
        /*218f8*/ 	.word	index@($_ZN7cutlass13device_kernelIN5flash19enable_sm80_to_sm89INS1_16FlashAttnBwdSm80INS1_25CollectiveMainloopBwdSm80ILi2ELi2EN4cute5tupleIJNS5_1CILi64EEENS7_ILi128EEES8_EEENS_10bfloat16_tEfNS_4arch4Sm80ELb0ELb0ELb1ELb0ELb1ELb0ELb0ELb0ELi2ELi2ELi4ELi2ELb1EEENS1_24CollectiveEpilogueBwdGQAISA_fSD_Li256ELb0ELb1EEENS1_19SingleTileSchedulerILb0ELb0ELb0ELi128EEEEEEEEEvNT_6ParamsE$_ZZN4cute14transform_leafINS_15ArithmeticTupleIJNS1_IJiiEEEiiiEEENS_8identityEEEDaRKT_OT0_ENKUlRKT_E_clIiEEDaSC_)
        /*218fc*/ 	.word	0x00000000


	//----- nvinfo : EIATTR_FRAME_SIZE
	.align		4
.L_22922:
        /*21900*/ 	.byte	0x04, 0x11
        /*21902*/ 	.short	(.L_22924 - .L_22923)
	.align		4
.L_22923:
        /*21904*/ 	.word	index@($_ZN7cutlass13device_kernelIN5flash19enable_sm80_to_sm89INS1_16FlashAttnBwdSm80INS1_25CollectiveMainloopBwdSm80ILi2ELi2EN4cute5tupleIJNS5_1CILi64EEENS7_ILi128EEES8_EEENS_10bfloat16_tEfNS_4arch4Sm80ELb0ELb0ELb1ELb0ELb1ELb0ELb0ELb0ELi2ELi2ELi4ELi2ELb1EEENS1_24CollectiveEpilogueBwdGQAISA_fSD_Li256ELb0ELb1EEENS1_19SingleTileSchedulerILb0ELb0ELb0ELi128EEEEEEEEEvNT_6ParamsE$_ZZN4cute14transform_leafINS_15ArithmeticTupleIJNS1_IJiiEEEiiiEEENS_8identityEEEDaRKT_OT0_ENKUlRKT_E_clIS2_EEDaSC_)
        /*21908*/ 	.word	0x00000000


	//----- nvinfo : EIATTR_FRAME_SIZE
	.align		4
.L_22924:
        /*2190c*/ 	.byte	0x04, 0x11
        /*2190e*/ 	.short	(.L_22926 - .L_22925)
	.align		4
.L_22925:
        /*21910*/ 	.word	index@($_ZN7cutlass13device_kernelIN5flash19enable_sm80_to_sm89INS1_16FlashAttnBwdSm80INS1_25CollectiveMainloopBwdSm80ILi2ELi2EN4cute5tupleIJNS5_1CILi64EEENS7_ILi128EEES8_EEENS_10bfloat16_tEfNS_4arch4Sm80ELb0ELb0ELb1ELb0ELb1ELb0ELb0ELb0ELi2ELi2ELi4ELi2ELb1EEENS1_24CollectiveEpilogueBwdGQAISA_fSD_Li256ELb0ELb1EEENS1_19SingleTileSchedulerILb0ELb0ELb0ELi128EEEEEEEEEvNT_6ParamsE$_ZZN4cute12filter_tupleINS_5tupleIJNS_10UnderscoreES2_S2_iEEENS1_IJNS1_IJNS_1CILi1EEENS4_ILi0EEEEEElS6_lEEEZNS_5sliceIS3_S8_EEDaRKT_RKT0_EUlRKT_RKT0_E_EEDaSC_SF_OT1_ENKUlDpSI_E_clIJNS1_IJS7_EEENS1_IJlEEENS1_IJS6_EEENS1_IJEEEEEEDaSP_)
        /*21914*/ 	.word	0x00000000


	//----- nvinfo : EIATTR_FRAME_SIZE
	.align		4
.L_22926:
        /*21918*/ 	.byte	0x04, 0x11
        /*2191a*/ 	.short	(.L_22928 - .L_22927)
	.align		4
.L_22927:
        /*2191c*/ 	.word	index@($_ZN7cutlass13device_kernelIN5flash19enable_sm80_to_sm89INS1_16FlashAttnBwdSm80INS1_25CollectiveMainloopBwdSm80ILi2ELi2EN4cute5tupleIJNS5_1CILi64EEENS7_ILi128EEES8_EEENS_10bfloat16_tEfNS_4arch4Sm80ELb0ELb0ELb1ELb0ELb1ELb0ELb0ELb0ELi2ELi2ELi4ELi2ELb1EEENS1_24CollectiveEpilogueBwdGQAISA_fSD_Li256ELb0ELb1EEENS1_19SingleTileSchedulerILb0ELb0ELb0ELi128EEEEEEEEEvNT_6ParamsE$_ZN73_INTERNAL_24fd9406_37_flash_bwd_hdim64_bf16_softcap_sm80_cu_8e232a79_330724__cvta_generic_to_sharedEPKv)
        /*21920*/ 	.word	0x00000000


	//----- nvinfo : EIATTR_FRAME_SIZE
	.align		4
.L_22928:
        /*21924*/ 	.byte	0x04, 0x11
        /*21926*/ 	.short	(.L_22930 - .L_22929)
	.align		4
.L_22929:
        /*21928*/ 	.word	index@($_ZN7cutlass13device_kernelIN5flash19enable_sm80_to_sm89INS1_16FlashAttnBwdSm80INS1_25CollectiveMainloopBwdSm80ILi2ELi2EN4cute5tupleIJNS5_1CILi64EEENS7_ILi128EEES8_EEENS_10bfloat16_tEfNS_4arch4Sm80ELb0ELb0ELb1ELb0ELb1ELb0ELb0ELb0ELi2ELi2ELi4ELi2ELb1EEENS1_24CollectiveEpilogueBwdGQAISA_fSD_Li256ELb0ELb1EEENS1_19SingleTileSchedulerILb0ELb0ELb0ELi128EEEEEEEEEvNT_6ParamsE$_ZN4cute8smem_ptrIPfECI1NS_12iter_adaptorIS1_S2_EEES1_)
        /*2192c*/ 	.word	0x00000000


	//----- nvinfo : EIATTR_FRAME_SIZE
	.align		4
.L_22930:
        /*21930*/ 	.byte	0x04, 0x11
        /*21932*/ 	.short	(.L_22932 - .L_22931)
	.align		4
.L_22931:
        /*21934*/ 	.word	index@($_ZN7cutlass13device_kernelIN5flash19enable_sm80_to_sm89INS1_16FlashAttnBwdSm80INS1_25CollectiveMainloopBwdSm80ILi2ELi2EN4cute5tupleIJNS5_1CILi64EEENS7_ILi128EEES8_EEENS_10bfloat16_tEfNS_4arch4Sm80ELb0ELb0ELb1ELb0ELb1ELb0ELb0ELb0ELi2ELi2ELi4ELi2ELb1EEENS1_24CollectiveEpilogueBwdGQAISA_fSD_Li256ELb0ELb1EEENS1_19SingleTileSchedulerILb0ELb0ELb0ELi128EEEEEEEEEvNT_6ParamsE$_ZN4cute8smem_ptrIPN7cutlass9uint128_tEECI1NS_12iter_adaptorIS3_S4_EEES3_)
        /*21938*/ 	.word	0x00000000


	//----- nvinfo : EIATTR_FRAME_SIZE
	.align		4
.L_22932:
        /*2193c*/ 	.byte	0x04, 0x11
        /*2193e*/ 	.short	(.L_22934 - .L_22933)
	.align		4
.L_22933:
        /*21940*/ 	.word	index@($_ZN7cutlass13device_kernelIN5flash19enable_sm80_to_sm89INS1_16FlashAttnBwdSm80INS1_25CollectiveMainloopBwdSm80ILi2ELi2EN4cute5tupleIJNS5_1CILi64EEENS7_ILi128EEES8_EEENS_10bfloat16_tEfNS_4arch4Sm80ELb0ELb0ELb1ELb0ELb1ELb0ELb0ELb0ELi2ELi2ELi4ELi2ELb1EEENS1_24CollectiveEpilogueBwdGQAISA_fSD_Li256ELb0ELb1EEENS1_19SingleTileSchedulerILb0ELb0ELb0ELi128EEEEEEEEEvNT_6ParamsE$_ZN4cute8smem_ptrIPN7cutlass10bfloat16_tEECI1NS_12iter_adaptorIS3_S4_EEES3_)
        /*21944*/ 	.word	0x00000000


	//----- nvinfo : EIATTR_FRAME_SIZE
	.align		4
.L_22934:
        /*21948*/ 	.byte	0x04, 0x11
        /*2194a*/ 	.short	(.L_22936 - .L_22935)
	.align		4
.L_22935:
        /*2194c*/ 	.word	index@($_ZN7cutlass13device_kernelIN5flash19enable_sm80_to_sm89INS1_16FlashAttnBwdSm80INS1_25CollectiveMainloopBwdSm80ILi2ELi2EN4cute5tupleIJNS5_1CILi64EEENS7_ILi128EEES8_EEENS_10bfloat16_tEfNS_4arch4Sm80ELb0ELb0ELb1ELb0ELb1ELb0ELb0ELb0ELi2ELi2ELi4ELi2ELb1EEENS1_24CollectiveEpilogueBwdGQAISA_fSD_Li256ELb0ELb1EEENS1_19SingleTileSchedulerILb0ELb0ELb0ELi128EEEEEEEEEvNT_6ParamsE$_ZN4cute8gmem_ptrIPKfECI1NS_12iter_adaptorIS2_S3_EEES2_)
        /*21950*/ 	.word	0x00000000


	//----- nvinfo : EIATTR_FRAME_SIZE
	.align		4
.L_22936:
        /*21954*/ 	.byte	0x04, 0x11
        /*21956*/ 	.short	(.L_22938 - .L_22937)
	.align		4
.L_22937:
        /*21958*/ 	.word	index@($_ZN7cutlass13device_kernelIN5flash19enable_sm80_to_sm89INS1_16FlashAttnBwdSm80INS1_25CollectiveMainloopBwdSm80ILi2ELi2EN4cute5tupleIJNS5_1CILi64EEENS7_ILi128EEES8_EEENS_10bfloat16_tEfNS_4arch4Sm80ELb0ELb0ELb1ELb0ELb1ELb0ELb0ELb0ELi2ELi2ELi4ELi2ELb1EEENS1_24CollectiveEpilogueBwdGQAISA_fSD_Li256ELb0ELb1EEENS1_19SingleTileSchedulerILb0ELb0ELb0ELi128EEEEEEEEEvNT_6ParamsE$_ZN4cute8gmem_ptrIPKN7cutlass9uint128_tEECI1NS_12iter_adaptorIS4_S5_EEES4_)
        /*2195c*/ 	.word	0x00000000


	//----- nvinfo : EIATTR_FRAME_SIZE
	.align		4
.L_22938:
        /*21960*/ 	.byte	0x04, 0x11
        /*21962*/ 	.short	(.L_22940 - .L_22939)
	.align		4
.L_22939:
        /*21964*/ 	.word	index@($_ZN7cutlass13device_kernelIN5flash19enable_sm80_to_sm89INS1_16FlashAttnBwdSm80INS1_25CollectiveMainloopBwdSm80ILi2ELi2EN4cute5tupleIJNS5_1CILi64EEENS7_ILi128EEES8_EEENS_10bfloat16_tEfNS_4arch4Sm80ELb0ELb0ELb1ELb0ELb1ELb0ELb0ELb0ELi2ELi2ELi4ELi2ELb1EEENS1_24CollectiveEpilogueBwdGQAISA_fSD_Li256ELb0ELb1EEENS1_19SingleTileSchedulerILb0ELb0ELb0ELi128EEEEEEEEEvNT_6ParamsE$_ZN4cute8gmem_ptrIPKN7cutlass10bfloat16_tEECI1NS_12iter_adaptorIS4_S5_EEES4_)
        /*21968*/ 	.word	0x00000000


	//----- nvinfo : EIATTR_FRAME_SIZE
	.align		4
.L_22940:
        /*2196c*/ 	.byte	0x04, 0x11
        /*2196e*/ 	.short	(.L_22942 - .L_22941)
	.align		4
.L_22941:
        /*21970*/ 	.word	index@($_ZN7cutlass13device_kernelIN5flash19enable_sm80_to_sm89INS1_16FlashAttnBwdSm80INS1_25CollectiveMainloopBwdSm80ILi2ELi2EN4cute5tupleIJNS5_1CILi64EEENS7_ILi128EEES8_EEENS_10bfloat16_tEfNS_4arch4Sm80ELb0ELb0ELb1ELb0ELb1ELb0ELb0ELb0ELi2ELi2ELi4ELi2ELb1EEENS1_24CollectiveEpilogueBwdGQAISA_fSD_Li256ELb0ELb1EEENS1_19SingleTileSchedulerILb0ELb0ELb0ELi128EEEEEEEEEvNT_6ParamsE$_ZN4cute5tupleIJiiEEC2ERKiS3_)
        /*21974*/ 	.word	0x00000000


	//----- nvinfo : EIATTR_FRAME_SIZE
	.align		4
.L_22942:
        /*21978*/ 	.byte	0x04, 0x11
        /*2197a*/ 	.short	(.L_22944 - .L_22943)
	.align		4
.L_22943:
        /*2197c*/ 	.word	index@($_ZN7cutlass13device_kernelIN5flash19enable_sm80_to_sm89INS1_16FlashAttnBwdSm80INS1_25CollectiveMainloopBwdSm80ILi2ELi2EN4cute5tupleIJNS5_1CILi64EEENS7_ILi128EEES8_EEENS_10bfloat16_tEfNS_4arch4Sm80ELb0ELb0ELb1ELb0ELb1ELb0ELb0ELb0ELi2ELi2ELi4ELi2ELb1EEENS1_24CollectiveEpilogueBwdGQAISA_fSD_Li256ELb0ELb1EEENS1_19SingleTileSchedulerILb0ELb0ELb0ELi128EEEEEEEEEvNT_6ParamsE$_ZN4cute5tupleIJiNS_1CILi0EEEEEC2ERKiRKS2_)
        /*21980*/ 	.word	0x00000000


	//----- nvinfo : EIATTR_FRAME_SIZE
	.align		4
.L_22944:
        /*21984*/ 	.byte	0x04, 0x11
        /*21986*/ 	.short	(.L_22946 - .L_22945)
	.align		4
.L_22945:
        /*21988*/ 	.word	index@($_ZN7cutlass13device_kernelIN5flash19enable_sm80_to_sm89INS1_16FlashAttnBwdSm80INS1_25CollectiveMainloopBwdSm80ILi2ELi2EN4cute5tupleIJNS5_1CILi64EEENS7_ILi128EEES8_EEENS_10bfloat16_tEfNS_4arch4Sm80ELb0ELb0ELb1ELb0ELb1ELb0ELb0ELb0ELi2ELi2ELi4ELi2ELb1EEENS1_24CollectiveEpilogueBwdGQAISA_fSD_Li256ELb0ELb1EEENS1_19SingleTileSchedulerILb0ELb0ELb0ELi128EEEEEEEEEvNT_6ParamsE$_ZN4cute5tupleIJiEEC2ERKi)
        /*2198c*/ 	.word	0x00000000


	//----- nvinfo : EIATTR_FRAME_SIZE
	.align		4
.L_22946:
        /*21990*/ 	.byte	0x04, 0x11
        /*21992*/ 	.short	(.L_22948 - .L_22947)
	.align		4
.L_22947:
        /*21994*/ 	.word	index@($_ZN7cutlass13device_kernelIN5flash19enable_sm80_to_sm89INS1_16FlashAttnBwdSm80INS1_25CollectiveMainloopBwdSm80ILi2ELi2EN4cute5tupleIJNS5_1CILi64EEENS7_ILi128EEES8_EEENS_10bfloat16_tEfNS_4arch4Sm80ELb0ELb0ELb1ELb0ELb1ELb0ELb0ELb0ELi2ELi2ELi4ELi2ELb1EEENS1_24CollectiveEpilogueBwdGQAISA_fSD_Li256ELb0ELb1EEENS1_19SingleTileSchedulerILb0ELb0ELb0ELi128EEEEEEEEEvNT_6ParamsE$_ZN4cute5tupleIJNS_1CILi0EEEiiiEEC2ERKS2_RKiS7_S7_)
        /*21998*/ 	.word	0x00000000


	//----- nvinfo : EIATTR_FRAME_SIZE
	.align		4
.L_22948:
        /*2199c*/ 	.byte	0x04, 0x11
        /*2199e*/ 	.short	(.L_22950 - .L_22949)
	.align		4
.L_22949:
        /*219a0*/ 	.word	index@($_ZN7cutlass13device_kernelIN5flash19enable_sm80_to_sm89INS1_16FlashAttnBwdSm80INS1_25CollectiveMainloopBwdSm80ILi2ELi2EN4cute5tupleIJNS5_1CILi64EEENS7_ILi128EEES8_EEENS_10bfloat16_tEfNS_4arch4Sm80ELb0ELb0ELb1ELb0ELb1ELb0ELb0ELb0ELi2ELi2ELi4ELi2ELb1EEENS1_24CollectiveEpilogueBwdGQAISA_fSD_Li256ELb0ELb1EEENS1_19SingleTileSchedulerILb0ELb0ELb0ELi128EEEEEEEEEvNT_6ParamsE$_ZN4cute5tupleIJNS_1CILi0EEEiEEC2ERKS2_RKi)
        /*219a4*/ 	.word	0x00000000


	//----- nvinfo : EIATTR_FRAME_SIZE
	.align		4
.L_22950:
        /*219a8*/ 	.byte	0x04, 0x11
        /*219aa*/ 	.short	(.L_22952 - .L_22951)
	.align		4
.L_22951:
        /*219ac*/ 	.word	index@($_ZN7cutlass13device_kernelIN5flash19enable_sm80_to_sm89INS1_16FlashAttnBwdSm80INS1_25CollectiveMainloopBwdSm80ILi2ELi2EN4cute5tupleIJNS5_1CILi64EEENS7_ILi128EEES8_EEENS_10bfloat16_tEfNS_4arch4Sm80ELb0ELb0ELb1ELb0ELb1ELb0ELb0ELb0ELi2ELi2ELi4ELi2ELb1EEENS1_24CollectiveEpilogueBwdGQAISA_fSD_Li256ELb0ELb1EEENS1_19SingleTileSchedulerILb0ELb0ELb0ELi128EEEEEEEEEvNT_6ParamsE$_ZN4cute5tupleIJNS_1CILi0EEES2_iiEEC2ERKS2_S5_RKiS7_)
        /*219b0*/ 	.word	0x00000000


	//----- nvinfo : EIATTR_FRAME_SIZE
	.align		4
.L_22952:
        /*219b4*/ 	.byte	0x04, 0x11
        /*219b6*/ 	.short	(.L_22954 - .L_22953)
	.align		4
.L_22953:
        /*219b8*/ 	.word	index@($_ZN7cutlass13device_kernelIN5flash19enable_sm80_to_sm89INS1_16FlashAttnBwdSm80INS1_25CollectiveMainloopBwdSm80ILi2ELi2EN4cute5tupleIJNS5_1CILi64EEENS7_ILi128EEES8_EEENS_10bfloat16_tEfNS_4arch4Sm80ELb0ELb0ELb1ELb0ELb1ELb0ELb0ELb0ELi2ELi2ELi4ELi2ELb1EEENS1_24CollectiveEpilogueBwdGQAISA_fSD_Li256ELb0ELb1EEENS1_19SingleTileSchedulerILb0ELb0ELb0ELi128EEEEEEEEEvNT_6ParamsE$_ZN4cute5tupleIJNS_1CILi0EEES2_iEEC2ERKS2_S5_RKi)
        /*219bc*/ 	.word	0x00000000


	//----- nvinfo : EIATTR_FRAME_SIZE
	.align		4
.L_22954:
        /*219c0*/ 	.byte	0x04, 0x11
        /*219c2*/ 	.short	(.L_22956 - .L_22955)
	.align		4
.L_22955:
        /*219c4*/ 	.word	index@($_ZN7cutlass13device_kernelIN5flash19enable_sm80_to_sm89INS1_16FlashAttnBwdSm80INS1_25CollectiveMainloopBwdSm80ILi2ELi2EN4cute5tupleIJNS5_1CILi64EEENS7_ILi128EEES8_EEENS_10bfloat16_tEfNS_4arch4Sm80ELb0ELb0ELb1ELb0ELb1ELb0ELb0ELb0ELi2ELi2ELi4ELi2ELb1EEENS1_24CollectiveEpilogueBwdGQAISA_fSD_Li256ELb0ELb1EEENS1_19SingleTileSchedulerILb0ELb0ELb0ELi128EEEEEEEEEvNT_6ParamsE$_ZN4cute5tupleIJNS_1CILi0EEES2_S2_iEEC2ERKS2_S5_S5_RKi)
        /*219c8*/ 	.word	0x00000000


	//----- nvinfo : EIATTR_FRAME_SIZE
	.align		4
.L_22956:
        /*219cc*/ 	.byte	0x04, 0x11
        /*219ce*/ 	.short	(.L_22958 - .L_22957)
	.align		4
.L_22957:
        /*219d0*/ 	.word	index@($_ZN7cutlass13device_kernelIN5flash19enable_sm80_to_sm89INS1_16FlashAttnBwdSm80INS1_25CollectiveMainloopBwdSm80ILi2ELi2EN4cute5tupleIJNS5_1CILi64EEENS7_ILi128EEES8_EEENS_10bfloat16_tEfNS_4arch4Sm80ELb0ELb0ELb1ELb0ELb1ELb0ELb0ELb0ELi2ELi2ELi4ELi2ELb1EEENS1_24CollectiveEpilogueBwdGQAISA_fSD_Li256ELb0ELb1EEENS1_19SingleTileSchedulerILb0ELb0ELb0ELi128EEEEEEEEEvNT_6ParamsE$_ZN4cute5tupleIJNS_15ArithmeticTupleIJiiEEEiiiEEC2ERKS2_RKiS7_S7_)
        /*219d4*/ 	.word	0x00000000


	//----- nvinfo : EIATTR_FRAME_SIZE
	.align		4
.L_22958:
        /*219d8*/ 	.byte	0x04, 0x11
        /*219da*/ 	.short	(.L_22960 - .L_22959)
	.align		4
.L_22959:
        /*219dc*/ 	.word	index@($_ZN7cutlass13device_kernelIN5flash19enable_sm80_to_sm89INS1_16FlashAttnBwdSm80INS1_25CollectiveMainloopBwdSm80ILi2ELi2EN4cute5tupleIJNS5_1CILi64EEENS7_ILi128EEES8_EEENS_10bfloat16_tEfNS_4arch4Sm80ELb0ELb0ELb1ELb0ELb1ELb0ELb0ELb0ELi2ELi2ELi4ELi2ELb1EEENS1_24CollectiveEpilogueBwdGQAISA_fSD_Li256ELb0ELb1EEENS1_19SingleTileSchedulerILb0ELb0ELb0ELi128EEEEEEEEEvNT_6ParamsE$_ZN4cute5tupleIJNS_15ArithmeticTupleIJiiEEEEEC2ERKS2_)
        /*219e0*/ 	.word	0x00000000


	//----- nvinfo : EIATTR_FRAME_SIZE
	.align		4
.L_22960:
        /*219e4*/ 	.byte	0x04, 0x11
        /*219e6*/ 	.short	(.L_22962 - .L_22961)
	.align		4
.L_22961:
        /*219e8*/ 	.word	index@($_ZN7cutlass13device_kernelIN5flash19enable_sm80_to_sm89INS1_16FlashAttnBwdSm80INS1_25CollectiveMainloopBwdSm80ILi2ELi2EN4cute5tupleIJNS5_1CILi64EEENS7_ILi128EEES8_EEENS_10bfloat16_tEfNS_4arch4Sm80ELb0ELb0ELb1ELb0ELb1ELb0ELb0ELb0ELi2ELi2ELi4ELi2ELb1EEENS1_24CollectiveEpilogueBwdGQAISA_fSD_Li256ELb0ELb1EEENS1_19SingleTileSchedulerILb0ELb0ELb0ELi128EEEEEEEEEvNT_6ParamsE$_ZN4cute5tupleIJNS_15ArithmeticTupleIJiEEEEEC2ERKS2_)
        /*219ec*/ 	.word	0x00000000


	//----- nvinfo : EIATTR_FRAME_SIZE
	.align		4
.L_22962:
        /*219f0*/ 	.byte	0x04, 0x11
        /*219f2*/ 	.short	(.L_22964 - .L_22963)
	.align		4
.L_22963:
        /*219f4*/ 	.word	index@($_ZN7cutlass13device_kernelIN5flash19enable_sm80_to_sm89INS1_16FlashAttnBwdSm80INS1_25CollectiveMainloopBwdSm80ILi2ELi2EN4cute5tupleIJNS5_1CILi64EEENS7_ILi128EEES8_EEENS_10bfloat16_tEfNS_4arch4Sm80ELb0ELb0ELb1ELb0ELb1ELb0ELb0ELb0ELi2ELi2ELi4ELi2ELb1EEENS1_24CollectiveEpilogueBwdGQAISA_fSD_Li256ELb0ELb1EEENS1_19SingleTileSchedulerILb0ELb0ELb0ELi128EEEEEEEEEvNT_6ParamsE$_ZN4cute5tupleIJNS_15ArithmeticTupleIJNS_1CILi0EEEiEEEEEC2ERKS4_)
        /*219f8*/ 	.word	0x00000000


	//----- nvinfo : EIATTR_FRAME_SIZE
	.align		4
.L_22964:
        /*219fc*/ 	.byte	0x04, 0x11
        /*219fe*/ 	.short	(.L_22966 - .L_22965)
	.align		4
.L_22965:
        /*21a00*/ 	.word	index@($_ZN7cutlass13device_kernelIN5flash19enable_sm80_to_sm89INS1_16FlashAttnBwdSm80INS1_25CollectiveMainloopBwdSm80ILi2ELi2EN4cute5tupleIJNS5_1CILi64EEENS7_ILi128EEES8_EEENS_10bfloat16_tEfNS_4arch4Sm80ELb0ELb0ELb1ELb0ELb1ELb0ELb0ELb0ELi2ELi2ELi4ELi2ELb1EEENS1_24CollectiveEpilogueBwdGQAISA_fSD_Li256ELb0ELb1EEENS1_19SingleTileSchedulerILb0ELb0ELb0ELi128EEEEEEEEEvNT_6ParamsE$_ZN4cute5tupleIJNS0_IJNS0_IJNS_1CILi8EEENS1_ILi1EEEEEENS1_ILi2EEES3_EEENS0_IJNS0_IJS3_NS1_ILi0EEEEEElS7_EEEEEC2ERKS6_RKS9_)
        /*21a04*/ 	.word	0x00000000


	//----- nvinfo : EIATTR_FRAME_SIZE
	.align		4
.L_22966:
        /*21a08*/ 	.byte	0x04, 0x11
        /*21a0a*/ 	.short	(.L_22968 - .L_22967)
	.align		4
.L_22967:
        /*21a0c*/ 	.word	index@($_ZN7cutlass13device_kernelIN5flash19enable_sm80_to_sm89INS1_16FlashAttnBwdSm80INS1_25CollectiveMainloopBwdSm80ILi2ELi2EN4cute5tupleIJNS5_1CILi64EEENS7_ILi128EEES8_EEENS_10bfloat16_tEfNS_4arch4Sm80ELb0ELb0ELb1ELb0ELb1ELb0ELb0ELb0ELi2ELi2ELi4ELi2ELb1EEENS1_24CollectiveEpilogueBwdGQAISA_fSD_Li256ELb0ELb1EEENS1_19SingleTileSchedulerILb0ELb0ELb0ELi128EEEEEEEEEvNT_6ParamsE$_ZN4cute3eso3ESOILb1ELb0EJNS_6LayoutINS_5tupleIJNS3_IJNS_1CILi8EEENS4_ILi1EEEEEENS4_ILi2EEES6_EEENS3_IJNS3_IJS6_NS4_ILi0EEEEEENS4_ILi2048EEESA_EEEEEiEEC2ERKSE_RKi)
        /*21a10*/ 	.word	0x00000000


	//----- nvinfo : EIATTR_FRAME_SIZE
	.align		4
.L_22968:
        /*21a14*/ 	.byte	0x04, 0x11
        /*21a16*/ 	.short	(.L_22970 - .L_22969)
	.align		4
.L_22969:
        /*21a18*/ 	.word	index@($_ZN7cutlass13device_kernelIN5flash19enable_sm80_to_sm89INS1_16FlashAttnBwdSm80INS1_25CollectiveMainloopBwdSm80ILi2ELi2EN4cute5tupleIJNS5_1CILi64EEENS7_ILi128EEES8_EEENS_10bfloat16_tEfNS_4arch4Sm80ELb0ELb0ELb1ELb0ELb1ELb0ELb0ELb0ELi2ELi2ELi4ELi2ELb1EEENS1_24CollectiveEpilogueBwdGQAISA_fSD_Li256ELb0ELb1EEENS1_19SingleTileSchedulerILb0ELb0ELb0ELi128EEEEEEEEEvNT_6ParamsE$_ZN4cute3eso3ESOILb1ELb0EJNS_6LayoutINS_5tupleIJNS3_IJNS_1CILi8EEENS4_ILi1EEEEEENS4_ILi2EEES6_EEENS3_IJNS3_IJS6_NS4_ILi0EEEEEENS4_ILi2048EEESA_EEEEENS_10ViewEngineINS_8smem_ptrIPN7cutlass10bfloat16_tEEEEEEEC2ERKSE_RKSL_)
        /*21a1c*/ 	.word	0x00000000


	//----- nvinfo : EIATTR_FRAME_SIZE
	.align		4
.L_22970:
        /*21a20*/ 	.byte	0x04, 0x11
        /*21a22*/ 	.short	(.L_22972 - .L_22971)
	.align		4
.L_22971:
        /*21a24*/ 	.word	index@($_ZN7cutlass13device_kernelIN5flash19enable_sm80_to_sm89INS1_16FlashAttnBwdSm80INS1_25CollectiveMainloopBwdSm80ILi2ELi2EN4cute5tupleIJNS5_1CILi64EEENS7_ILi128EEES8_EEENS_10bfloat16_tEfNS_4arch4Sm80ELb0ELb0ELb1ELb0ELb1ELb0ELb0ELb0ELi2ELi2ELi4ELi2ELb1EEENS1_24CollectiveEpilogueBwdGQAISA_fSD_Li256ELb0ELb1EEENS1_19SingleTileSchedulerILb0ELb0ELb0ELi128EEEEEEEEEvNT_6ParamsE$_ZN4cute3eso3ESOILb1ELb0EJNS_6LayoutINS_5tupleIJNS3_IJNS_1CILi8EEENS4_ILi1EEEEEEEEENS3_IJNS3_IJS6_NS4_ILi0EEEEEEEEEEElEEC2ERKSC_RKl)
        /*21a28*/ 	.word	0x00000000


	//----- nvinfo : EIATTR_FRAME_SIZE
	.align		4
.L_22972:
        /*21a2c*/ 	.byte	0x04, 0x11
        /*21a2e*/ 	.short	(.L_22974 - .L_22973)
	.align		4
.L_22973:
        /*21a30*/ 	.word	index@($_ZN7cutlass13device_kernelIN5flash19enable_sm80_to_sm89INS1_16FlashAttnBwdSm80INS1_25CollectiveMainloopBwdSm80ILi2ELi2EN4cute5tupleIJNS5_1CILi64EEENS7_ILi128EEES8_EEENS_10bfloat16_tEfNS_4arch4Sm80ELb0ELb0ELb1ELb0ELb1ELb0ELb0ELb0ELi2ELi2ELi4ELi2ELb1EEENS1_24CollectiveEpilogueBwdGQAISA_fSD_Li256ELb0ELb1EEENS1_19SingleTileSchedulerILb0ELb0ELb0ELi128EEEEEEEEEvNT_6ParamsE$_ZN4cute3eso3ESOILb1ELb0EJNS_6LayoutINS_5tupleIJNS3_IJNS_1CILi8EEENS4_ILi1EEEEEEEEENS3_IJNS3_IJS6_NS4_ILi0EEEEEEEEEEEiEEC2ERKSC_RKi)
        /*21a34*/ 	.word	0x00000000


	//----- nvinfo : EIATTR_FRAME_SIZE
	.align		4
.L_22974:
        /*21a38*/ 	.byte	0x04, 0x11
        /*21a3a*/ 	.short	(.L_22976 - .L_22975)
	.align		4
.L_22975:
        /*21a3c*/ 	.word	index@($_ZN7cutlass13device_kernelIN5flash19enable_sm80_to_sm89INS1_16FlashAttnBwdSm80INS1_25CollectiveMainloopBwdSm80ILi2ELi2EN4cute5tupleIJNS5_1CILi64EEENS7_ILi128EEES8_EEENS_10bfloat16_tEfNS_4arch4Sm80ELb0ELb0ELb1ELb0ELb1ELb0ELb0ELb0ELi2ELi2ELi4ELi2ELb1EEENS1_24CollectiveEpilogueBwdGQAISA_fSD_Li256ELb0ELb1EEENS1_19SingleTileSchedulerILb0ELb0ELb0ELi128EEEEEEEEEvNT_6ParamsE$_ZN4cute3eso3ESOILb1ELb0EJNS_6LayoutINS_5tupleIJNS3_IJNS_1CILi8EEENS4_ILi1EEEEEEEEENS3_IJNS3_IJS6_NS4_ILi0EEEEEEEEEEENS_10ViewEngineINS_8smem_ptrIPN7cutlass10bfloat16_tEEEEEEEC2ERKSC_RKSJ_)
        /*21a40*/ 	.word	0x00000000


	//----- nvinfo : EIATTR_FRAME_SIZE
	.align		4
.L_22976:
        /*21a44*/ 	.byte	0x04, 0x11
        /*21a46*/ 	.short	(.L_22978 - .L_22977)
	.align		4
.L_22977:
        /*21a48*/ 	.word	index@($_ZN7cutlass13device_kernelIN5flash19enable_sm80_to_sm89INS1_16FlashAttnBwdSm80INS1_25CollectiveMainloopBwdSm80ILi2ELi2EN4cute5tupleIJNS5_1CILi64EEENS7_ILi128EEES8_EEENS_10bfloat16_tEfNS_4arch4Sm80ELb0ELb0ELb1ELb0ELb1ELb0ELb0ELb0ELi2ELi2ELi4ELi2ELb1EEENS1_24CollectiveEpilogueBwdGQAISA_fSD_Li256ELb0ELb1EEENS1_19SingleTileSchedulerILb0ELb0ELb0ELi128EEEEEEEEEvNT_6ParamsE$_ZN4cute3eso3ESOILb1ELb0EJNS_6LayoutINS_5tupleIJNS3_IJNS_1CILi8EEENS4_ILi1EEEEEEEEENS3_IJNS3_IJS6_NS4_ILi0EEEEEEEEEEENS_10ViewEngineINS_8gmem_ptrIPKN7cutlass10bfloat16_tEEEEEEEC2ERKSC_RKSK_)
        /*21a4c*/ 	.word	0x00000000


	//----- nvinfo : EIATTR_FRAME_SIZE
	.align		4
.L_22978:
        /*21a50*/ 	.byte	0x04, 0x11
        /*21a52*/ 	.short	(.L_22980 - .L_22979)
	.align		4
.L_22979:
        /*21a54*/ 	.word	index@($_ZN7cutlass13device_kernelIN5flash19enable_sm80_to_sm89INS1_16FlashAttnBwdSm80INS1_25CollectiveMainloopBwdSm80ILi2ELi2EN4cute5tupleIJNS5_1CILi64EEENS7_ILi128EEES8_EEENS_10bfloat16_tEfNS_4arch4Sm80ELb0ELb0ELb1ELb0ELb1ELb0ELb0ELb0ELi2ELi2ELi4ELi2ELb1EEENS1_24CollectiveEpilogueBwdGQAISA_fSD_Li256ELb0ELb1EEENS1_19SingleTileSchedulerILb0ELb0ELb0ELi128EEEEEEEEEvNT_6ParamsE$_ZN4cute3eso3ESOILb1ELb0EJNS_6LayoutINS_5tupleIJNS3_IJNS_1CILi4EEENS4_ILi1EEEEEES6_EEENS3_IJNS3_IJS6_NS4_ILi0EEEEEES9_EEEEEiEEC2ERKSC_RKi)
        /*21a58*/ 	.word	0x00000000


	//----- nvinfo : EIATTR_FRAME_SIZE
	.align		4
.L_22980:
        /*21a5c*/ 	.byte	0x04, 0x11
        /*21a5e*/ 	.short	(.L_22982 - .L_22981)
	.align		4
.L_22981:
        /*21a60*/ 	.word	index@($_ZN7cutlass13device_kernelIN5flash19enable_sm80_to_sm89INS1_16FlashAttnBwdSm80INS1_25CollectiveMainloopBwdSm80ILi2ELi2EN4cute5tupleIJNS5_1CILi64EEENS7_ILi128EEES8_EEENS_10bfloat16_tEfNS_4arch4Sm80ELb0ELb0ELb1ELb0ELb1ELb0ELb0ELb0ELi2ELi2ELi4ELi2ELb1EEENS1_24CollectiveEpilogueBwdGQAISA_fSD_Li256ELb0ELb1EEENS1_19SingleTileSchedulerILb0ELb0ELb0ELi128EEEEEEEEEvNT_6ParamsE$_ZN4cute3eso3ESOILb1ELb0EJNS_6LayoutINS_5tupleIJNS3_IJNS_1CILi4EEENS4_ILi1EEEEEES6_EEENS3_IJNS3_IJS6_NS4_ILi0EEEEEES9_EEEEENS_10ViewEngineINS_8smem_ptrIPfEEEEEEC2ERKSC_RKSH_)
        /*21a64*/ 	.word	0x00000000


	//----- nvinfo : EIATTR_FRAME_SIZE
	.align		4
.L_22982:
        /*21a68*/ 	.byte	0x04, 0x11
        /*21a6a*/ 	.short	(.L_22984 - .L_22983)
	.align		4
.L_22983:
        /*21a6c*/ 	.word	index@($_ZN7cutlass13device_kernelIN5flash19enable_sm80_to_sm89INS1_16FlashAttnBwdSm80INS1_25CollectiveMainloopBwdSm80ILi2ELi2EN4cute5tupleIJNS5_1CILi64EEENS7_ILi128EEES8_EEENS_10bfloat16_tEfNS_4arch4Sm80ELb0ELb0ELb1ELb0ELb1ELb0ELb0ELb0ELi2ELi2ELi4ELi2ELb1EEENS1_24CollectiveEpilogueBwdGQAISA_fSD_Li256ELb0ELb1EEENS1_19SingleTileSchedulerILb0ELb0ELb0ELi128EEEEEEEEEvNT_6ParamsE$_ZN4cute3eso3ESOILb1ELb0EJNS_6LayoutINS_5tupleIJNS3_IJNS_1CILi4EEENS4_ILi1EEEEEES6_EEENS3_IJNS3_IJS6_NS4_ILi0EEEEEES9_EEEEENS_10ViewEngineINS_8gmem_ptrIPKfEEEEEEC2ERKSC_RKSI_)
        /*21a70*/ 	.word	0x00000000


	//----- nvinfo : EIATTR_FRAME_SIZE
	.align		4
.L_22984:
        /*21a74*/ 	.byte	0x04, 0x11
        /*21a76*/ 	.short	(.L_22986 - .L_22985)
	.align		4
.L_22985:
        /*21a78*/ 	.word	index@($_ZN7cutlass13device_kernelIN5flash19enable_sm80_to_sm89INS1_16FlashAttnBwdSm80INS1_25CollectiveMainloopBwdSm80ILi2ELi2EN4cute5tupleIJNS5_1CILi64EEENS7_ILi128EEES8_EEENS_10bfloat16_tEfNS_4arch4Sm80ELb0ELb0ELb1ELb0ELb1ELb0ELb0ELb0ELi2ELi2ELi4ELi2ELb1EEENS1_24CollectiveEpilogueBwdGQAISA_fSD_Li256ELb0ELb1EEENS1_19SingleTileSchedulerILb0ELb0ELb0ELi128EEEEEEEEEvNT_6ParamsE$_ZN4cute3eso3ESOILb1ELb0EJNS_6LayoutINS_5tupleIJNS3_IJNS_1CILi4EEENS4_ILi1EEEEEEEEENS3_IJNS3_IJS6_NS4_ILi0EEEEEEEEEEENS_10ViewEngineINS_8smem_ptrIPfEEEEEEC2ERKSC_RKSH_)
        /*21a7c*/ 	.word	0x00000000


	//----- nvinfo : EIATTR_FRAME_SIZE
	.align		4
.L_22986:
        /*21a80*/ 	.byte	0x04, 0x11
        /*21a82*/ 	.short	(.L_22988 - .L_22987)
	.align		4
.L_22987:
        /*21a84*/ 	.word	index@($_ZN7cutlass13device_kernelIN5flash19enable_sm80_to_sm89INS1_16FlashAttnBwdSm80INS1_25CollectiveMainloopBwdSm80ILi2ELi2EN4cute5tupleIJNS5_1CILi64EEENS7_ILi128EEES8_EEENS_10bfloat16_tEfNS_4arch4Sm80ELb0ELb0ELb1ELb0ELb1ELb0ELb0ELb0ELi2ELi2ELi4ELi2ELb1EEENS1_24CollectiveEpilogueBwdGQAISA_fSD_Li256ELb0ELb1EEENS1_19SingleTileSchedulerILb0ELb0ELb0ELi128EEEEEEEEEvNT_6ParamsE$_ZN4cute3eso3ESOILb1ELb0EJNS_6LayoutINS_5tupleIJNS3_IJNS_1CILi4EEENS4_ILi1EEEEEEEEENS3_IJNS3_IJS6_NS4_ILi0EEEEEEEEEEENS_10ViewEngineINS_8gmem_ptrIPKfEEEEEEC2ERKSC_RKSI_)
        /*21a88*/ 	.word	0x00000000


	//----- nvinfo : EIATTR_FRAME_SIZE
	.align		4
.L_22988:
        /*21a8c*/ 	.byte	0x04, 0x11
        /*21a8e*/ 	.short	(.L_22990 - .L_22989)
	.align		4
.L_22989:
        /*21a90*/ 	.word	index@($_ZN7cutlass13device_kernelIN5flash19enable_sm80_to_sm89INS1_16FlashAttnBwdSm80INS1_25CollectiveMainloopBwdSm80ILi2ELi2EN4cute5tupleIJNS5_1CILi64EEENS7_ILi128EEES8_EEENS_10bfloat16_tEfNS_4arch4Sm80ELb0ELb0ELb1ELb0ELb1ELb0ELb0ELb0ELi2ELi2ELi4ELi2ELb1EEENS1_24CollectiveEpilogueBwdGQAISA_fSD_Li256ELb0ELb1EEENS1_19SingleTileSchedulerILb0ELb0ELb0ELi128EEEEEEEEEvNT_6ParamsE$_ZN4cute3eso3ESOILb1ELb0EJNS_6LayoutINS_5tupleIJNS3_IJNS_1CILi1EEES5_EEEEEENS3_IJNS3_IJS5_NS4_ILi0EEEEEEEEEEENS_10ViewEngineINS_8smem_ptrIPN7cutlass9uint128_tEEEEEEEC2ERKSB_RKSI_)
        /*21a94*/ 	.word	0x00000000


	//----- nvinfo : EIATTR_FRAME_SIZE
	.align		4
.L_22990:
        /*21a98*/ 	.byte	0x04, 0x11
        /*21a9a*/ 	.short	(.L_22992 - .L_22991)
	.align		4
.L_22991:
        /*21a9c*/ 	.word	index@($_ZN7cutlass13device_kernelIN5flash19enable_sm80_to_sm89INS1_16FlashAttnBwdSm80INS1_25CollectiveMainloopBwdSm80ILi2ELi2EN4cute5tupleIJNS5_1CILi64EEENS7_ILi128EEES8_EEENS_10bfloat16_tEfNS_4arch4Sm80ELb0ELb0ELb1ELb0ELb1ELb0ELb0ELb0ELi2ELi2ELi4ELi2ELb1EEENS1_24CollectiveEpilogueBwdGQAISA_fSD_Li256ELb0ELb1EEENS1_19SingleTileSchedulerILb0ELb0ELb0ELi128EEEEEEEEEvNT_6ParamsE$_ZN4cute3eso3ESOILb1ELb0EJNS_6LayoutINS_5tupleIJNS3_IJNS_1CILi1EEES5_EEEEEENS3_IJNS3_IJS5_NS4_ILi0EEEEEEEEEEENS_10ViewEngineINS_8gmem_ptrIPKN7cutlass9uint128_tEEEEEEEC2ERKSB_RKSJ_)
        /*21aa0*/ 	.word	0x00000000


	//----- nvinfo : EIATTR_FRAME_SIZE
	.align		4
.L_22992:
        /*21aa4*/ 	.byte	0x04, 0x11
        /*21aa6*/ 	.short	(.L_22994 - .L_22993)
	.align		4
.L_22993:
        /*21aa8*/ 	.word	index@($_ZN7cutlass13device_kernelIN5flash19enable_sm80_to_sm89INS1_16FlashAttnBwdSm80INS1_25CollectiveMainloopBwdSm80ILi2ELi2EN4cute5tupleIJNS5_1CILi64EEENS7_ILi128EEES8_EEENS_10bfloat16_tEfNS_4arch4Sm80ELb0ELb0ELb1ELb0ELb1ELb0ELb0ELb0ELi2ELi2ELi4ELi2ELb1EEENS1_24CollectiveEpilogueBwdGQAISA_fSD_Li256ELb0ELb1EEENS1_19SingleTileSchedulerILb0ELb0ELb0ELi128EEEEEEEEEvNT_6ParamsE$_ZN4cute3eso3ESOILb1ELb0EJNS_5tupleIJNS_1CILi1EEENS3_ILi0EEEEEElS5_EEC2ERKS6_RKlRKS5_)
        /*21aac*/ 	.word	0x00000000


	//----- nvinfo : EIATTR_FRAME_SIZE
	.align		4
.L_22994:
        /*21ab0*/ 	.byte	0x04, 0x11
        /*21ab2*/ 	.short	(.L_22996 - .L_22995)
	.align		4
.L_22995:
        /*21ab4*/ 	.word	index@($_ZN7cutlass13device_kernelIN5flash19enable_sm80_to_sm89INS1_16FlashAttnBwdSm80INS1_25CollectiveMainloopBwdSm80ILi2ELi2EN4cute5tupleIJNS5_1CILi64EEENS7_ILi128EEES8_EEENS_10bfloat16_tEfNS_4arch4Sm80ELb0ELb0ELb1ELb0ELb1ELb0ELb0ELb0ELi2ELi2ELi4ELi2ELb1EEENS1_24CollectiveEpilogueBwdGQAISA_fSD_Li256ELb0ELb1EEENS1_19SingleTileSchedulerILb0ELb0ELb0ELi128EEEEEEEEEvNT_6ParamsE$_ZN4cute3eso3ESOILb1ELb0EJNS_5tupleIJNS2_IJNS_1CILi8EEENS3_ILi1EEEEEENS3_ILi2EEES5_EEENS2_IJNS2_IJS5_NS3_ILi0EEEEEElS9_EEEEEC2ERKS8_RKSB_)
        /*21ab8*/ 	.word	0x00000000


	//----- nvinfo : EIATTR_FRAME_SIZE
	.align		4
.L_22996:
        /*21abc*/ 	.byte	0x04, 0x11
        /*21abe*/ 	.short	(.L_22998 - .L_22997)
	.align		4
.L_22997:
        /*21ac0*/ 	.word	index@($_ZN7cutlass13device_kernelIN5flash19enable_sm80_to_sm89INS1_16FlashAttnBwdSm80INS1_25CollectiveMainloopBwdSm80ILi2ELi2EN4cute5tupleIJNS5_1CILi64EEENS7_ILi128EEES8_EEENS_10bfloat16_tEfNS_4arch4Sm80ELb0ELb0ELb1ELb0ELb1ELb0ELb0ELb0ELi2ELi2ELi4ELi2ELb1EEENS1_24CollectiveEpilogueBwdGQAISA_fSD_Li256ELb0ELb1EEENS1_19SingleTileSchedulerILb0ELb0ELb0ELi128EEEEEEEEEvNT_6ParamsE$_ZN4cute3eso3ESOILb1ELb0EJNS_1CILi0EEEiiiEEC2ERKS3_RKiS8_S8_)
        /*21ac4*/ 	.word	0x00000000


	//----- nvinfo : EIATTR_FRAME_SIZE
	.align		4
.L_22998:
        /*21ac8*/ 	.byte	0x04, 0x11
        /*21aca*/ 	.short	(.L_23000 - .L_22999)
	.align		4
.L_22999:
        /*21acc*/ 	.word	index@($_ZN7cutlass13device_kernelIN5flash19enable_sm80_to_sm89INS1_16FlashAttnBwdSm80INS1_25CollectiveMainloopBwdSm80ILi2ELi2EN4cute5tupleIJNS5_1CILi64EEENS7_ILi128EEES8_EEENS_10bfloat16_tEfNS_4arch4Sm80ELb0ELb0ELb1ELb0ELb1ELb0ELb0ELb0ELi2ELi2ELi4ELi2ELb1EEENS1_24CollectiveEpilogueBwdGQAISA_fSD_Li256ELb0ELb1EEENS1_19SingleTileSchedulerILb0ELb0ELb0ELi128EEEEEEEEEvNT_6ParamsE$_ZN4cute3eso3ESOILb1ELb0EJNS_1CILi0EEEiS3_S3_EEC2ERKS3_RKiS6_S6_)
        /*21ad0*/ 	.word	0x00000000


	//----- nvinfo : EIATTR_FRAME_SIZE
	.align		4
.L_23000:
        /*21ad4*/ 	.byte	0x04, 0x11
        /*21ad6*/ 	.short	(.L_23002 - .L_23001)
	.align		4
.L_23001:
        /*21ad8*/ 	.word	index@($_ZN7cutlass13device_kernelIN5flash19enable_sm80_to_sm89INS1_16FlashAttnBwdSm80INS1_25CollectiveMainloopBwdSm80ILi2ELi2EN4cute5tupleIJNS5_1CILi64EEENS7_ILi128EEES8_EEENS_10bfloat16_tEfNS_4arch4Sm80ELb0ELb0ELb1ELb0ELb1ELb0ELb0ELb0ELi2ELi2ELi4ELi2ELb1EEENS1_24CollectiveEpilogueBwdGQAISA_fSD_Li256ELb0ELb1EEENS1_19SingleTileSchedulerILb0ELb0ELb0ELi128EEEEEEEEEvNT_6ParamsE$_ZN4cute3eso3ESOILb1ELb0EJNS_1CILi0EEEiS3_EEC2ERKS3_RKiS6_)
        /*21adc*/ 	.word	0x00000000


	//----- nvinfo : EIATTR_FRAME_SIZE
	.align		4
.L_23002:
        /*21ae0*/ 	.byte	0x04, 0x11
        /*21ae2*/ 	.short	(.L_23004 - .L_23003)
	.align		4
.L_23003:
        /*21ae4*/ 	.word	index@($_ZN7cutlass13device_kernelIN5flash19enable_sm80_to_sm89INS1_16FlashAttnBwdSm80INS1_25CollectiveMainloopBwdSm80ILi2ELi2EN4cute5tupleIJNS5_1CILi64EEENS7_ILi128EEES8_EEENS_10bfloat16_tEfNS_4arch4Sm80ELb0ELb0ELb1ELb0ELb1ELb0ELb0ELb0ELi2ELi2ELi4ELi2ELb1EEENS1_24CollectiveEpilogueBwdGQAISA_fSD_Li256ELb0ELb1EEENS1_19SingleTileSchedulerILb0ELb0ELb0ELi128EEEEEEEEEvNT_6ParamsE$_ZN4cute3eso3ESOILb1ELb0EJNS_1CILi0EEEiEEC2ERKS3_RKi)
        /*21ae8*/ 	.word	0x00000000


	//----- nvinfo : EIATTR_FRAME_SIZE
	.align		4
.L_23004:
        /*21aec*/ 	.byte	0x04, 0x11
        /*21aee*/ 	.short	(.L_23006 - .L_23005)
	.align		4
.L_23005:
        /*21af0*/ 	.word	index@($_ZN7cutlass13device_kernelIN5flash19enable_sm80_to_sm89INS1_16FlashAttnBwdSm80INS1_25CollectiveMainloopBwdSm80ILi2ELi2EN4cute5tupleIJNS5_1CILi64EEENS7_ILi128EEES8_EEENS_10bfloat16_tEfNS_4arch4Sm80ELb0ELb0ELb1ELb0ELb1ELb0ELb0ELb0ELi2ELi2ELi4ELi2ELb1EEENS1_24CollectiveEpilogueBwdGQAISA_fSD_Li256ELb0ELb1EEENS1_19SingleTileSchedulerILb0ELb0ELb0ELi128EEEEEEEEEvNT_6ParamsE$_ZN4cute3eso3ESOILb1ELb0EJNS_1CILi0EEES3_iiEEC2ERKS3_S6_RKiS8_)
        /*21af4*/ 	.word	0x00000000


	//----- nvinfo : EIATTR_FRAME_SIZE
	.align		4
.L_23006:
        /*21af8*/ 	.byte	0x04, 0x11
        /*21afa*/ 	.short	(.L_23008 - .L_23007)
	.align		4
.L_23007:
        /*21afc*/ 	.word	index@($_ZN7cutlass13device_kernelIN5flash19enable_sm80_to_sm89INS1_16FlashAttnBwdSm80INS1_25CollectiveMainloopBwdSm80ILi2ELi2EN4cute5tupleIJNS5_1CILi64EEENS7_ILi128EEES8_EEENS_10bfloat16_tEfNS_4arch4Sm80ELb0ELb0ELb1ELb0ELb1ELb0ELb0ELb0ELi2ELi2ELi4ELi2ELb1EEENS1_24CollectiveEpilogueBwdGQAISA_fSD_Li256ELb0ELb1EEENS1_19SingleTileSchedulerILb0ELb0ELb0ELi128EEEEEEEEEvNT_6ParamsE$_ZN4cute3eso3ESOILb1ELb0EJNS_1CILi0EEES3_iS3_EEC2ERKS3_S6_RKiS6_)
        /*21b00*/ 	.word	0x00000000


	//----- nvinfo : EIATTR_FRAME_SIZE
	.align		4
.L_23008:
        /*21b04*/ 	.byte	0x04, 0x11
        /*21b06*/ 	.short	(.L_23010 - .L_23009)
	.align		4
.L_23009:
        /*21b08*/ 	.word	index@($_ZN7cutlass13device_kernelIN5flash19enable_sm80_to_sm89INS1_16FlashAttnBwdSm80INS1_25CollectiveMainloopBwdSm80ILi2ELi2EN4cute5tupleIJNS5_1CILi64EEENS7_ILi128EEES8_EEENS_10bfloat16_tEfNS_4arch4Sm80ELb0ELb0ELb1ELb0ELb1ELb0ELb0ELb0ELi2ELi2ELi4ELi2ELb1EEENS1_24CollectiveEpilogueBwdGQAISA_fSD_Li256ELb0ELb1EEENS1_19SingleTileSchedulerILb0ELb0ELb0ELi128EEEEEEEEEvNT_6ParamsE$_ZN4cute3eso3ESOILb1ELb0EJNS_1CILi0EEES3_iEEC2ERKS3_S6_RKi)
        /*21b0c*/ 	.word	0x00000000


	//----- nvinfo : EIATTR_FRAME_SIZE
	.align		4
.L_23010:
        /*21b10*/ 	.byte	0x04, 0x11
        /*21b12*/ 	.short	(.L_23012 - .L_23011)
	.align		4
.L_23011:
        /*21b14*/ 	.word	index@($_ZN7cutlass13device_kernelIN5flash19enable_sm80_to_sm89INS1_16FlashAttnBwdSm80INS1_25CollectiveMainloopBwdSm80ILi2ELi2EN4cute5tupleIJNS5_1CILi64EEENS7_ILi128EEES8_EEENS_10bfloat16_tEfNS_4arch4Sm80ELb0ELb0ELb1ELb0ELb1ELb0ELb0ELb0ELi2ELi2ELi4ELi2ELb1EEENS1_24CollectiveEpilogueBwdGQAISA_fSD_Li256ELb0ELb1EEENS1_19SingleTileSchedulerILb0ELb0ELb0ELi128EEEEEEEEEvNT_6ParamsE$_ZN4cute3eso3ESOILb1ELb0EJNS_1CILi0EEES3_S3_iEEC2ERKS3_S6_S6_RKi)
        /*21b18*/ 	.word	0x00000000


	//----- nvinfo : EIATTR_FRAME_SIZE
	.align		4
.L_23012:
        /*21b1c*/ 	.byte	0x04, 0x11
        /*21b1e*/ 	.short	(.L_23014 - .L_23013)
	.align		4
.L_23013:
        /*21b20*/ 	.word	index@($_ZN7cutlass13device_kernelIN5flash19enable_sm80_to_sm89INS1_16FlashAttnBwdSm80INS1_25CollectiveMainloopBwdSm80ILi2ELi2EN4cute5tupleIJNS5_1CILi64EEENS7_ILi128EEES8_EEENS_10bfloat16_tEfNS_4arch4Sm80ELb0ELb0ELb1ELb0ELb1ELb0ELb0ELb0ELi2ELi2ELi4ELi2ELb1EEENS1_24CollectiveEpilogueBwdGQAISA_fSD_Li256ELb0ELb1EEENS1_19SingleTileSchedulerILb0ELb0ELb0ELi128EEEEEEEEEvNT_6ParamsE$_ZN4cute3eso3ESOILb1ELb0EJNS_10UnderscoreEiiEEC2ERKS2_RKiS7_)
        /*21b24*/ 	.word	0x00000000


	//----- nvinfo : EIATTR_FRAME_SIZE
	.align		4
.L_23014:
        /*21b28*/ 	.byte	0x04, 0x11
        /*21b2a*/ 	.short	(.L_23016 - .L_23015)
	.align		4
.L_23015:
        /*21b2c*/ 	.word	index@($_ZN7cutlass13device_kernelIN5flash19enable_sm80_to_sm89INS1_16FlashAttnBwdSm80INS1_25CollectiveMainloopBwdSm80ILi2ELi2EN4cute5tupleIJNS5_1CILi64EEENS7_ILi128EEES8_EEENS_10bfloat16_tEfNS_4arch4Sm80ELb0ELb0ELb1ELb0ELb1ELb0ELb0ELb0ELi2ELi2ELi4ELi2ELb1EEENS1_24CollectiveEpilogueBwdGQAISA_fSD_Li256ELb0ELb1EEENS1_19SingleTileSchedulerILb0ELb0ELb0ELi128EEEEEEEEEvNT_6ParamsE$_ZN4cute3eso3ESOILb1ELb0EJNS_10UnderscoreEiEEC2ERKS2_RKi)
        /*21b30*/ 	.word	0x00000000


	//----- nvinfo : EIATTR_FRAME_SIZE
	.align		4
.L_23016:
        /*21b34*/ 	.byte	0x04, 0x11
        /*21b36*/ 	.short	(.L_23018 - .L_23017)
	.align		4
.L_23017:
        /*21b38*/ 	.word	index@($_ZN7cutlass13device_kernelIN5flash19enable_sm80_to_sm89INS1_16FlashAttnBwdSm80INS1_25CollectiveMainloopBwdSm80ILi2ELi2EN4cute5tupleIJNS5_1CILi64EEENS7_ILi128EEES8_EEENS_10bfloat16_tEfNS_4arch4Sm80ELb0ELb0ELb1ELb0ELb1ELb0ELb0ELb0ELi2ELi2ELi4ELi2ELb1EEENS1_24CollectiveEpilogueBwdGQAISA_fSD_Li256ELb0ELb1EEENS1_19SingleTileSchedulerILb0ELb0ELb0ELi128EEEEEEEEEvNT_6ParamsE$_ZN4cute3eso3ESOILb1ELb0EJNS_10UnderscoreES2_iEEC2ERKS2_S5_RKi)
        /*21b3c*/ 	.word	0x00000000


	//----- nvinfo : EIATTR_FRAME_SIZE
	.align		4
.L_23018:
        /*21b40*/ 	.byte	0x04, 0x11
        /*21b42*/ 	.short	(.L_23020 - .L_23019)
	.align		4
.L_23019:
        /*21b44*/ 	.word	index@($_ZN7cutlass13device_kernelIN5flash19enable_sm80_to_sm89INS1_16FlashAttnBwdSm80INS1_25CollectiveMainloopBwdSm80ILi2ELi2EN4cute5tupleIJNS5_1CILi64EEENS7_ILi128EEES8_EEENS_10bfloat16_tEfNS_4arch4Sm80ELb0ELb0ELb1ELb0ELb1ELb0ELb0ELb0ELi2ELi2ELi4ELi2ELb1EEENS1_24CollectiveEpilogueBwdGQAISA_fSD_Li256ELb0ELb1EEENS1_19SingleTileSchedulerILb0ELb0ELb0ELi128EEEEEEEEEvNT_6ParamsE$_ZN4cute3eso3ESOILb1ELb0EJNS_10UnderscoreES2_S2_iEEC2ERKS2_S5_S5_RKi)
        /*21b48*/ 	.word	0x00000000


	//----- nvinfo : EIATTR_FRAME_SIZE
	.align		4
.L_23020:
        /*21b4c*/ 	.byte	0x04, 0x11
        /*21b4e*/ 	.short	(.L_23022 - .L_23021)
	.align		4
.L_23021:
        /*21b50*/ 	.word	index@($_ZN7cutlass13device_kernelIN5flash19enable_sm80_to_sm89INS1_16FlashAttnBwdSm80INS1_25CollectiveMainloopBwdSm80ILi2ELi2EN4cute5tupleIJNS5_1CILi64EEENS7_ILi128EEES8_EEENS_10bfloat16_tEfNS_4arch4Sm80ELb0ELb0ELb1ELb0ELb1ELb0ELb0ELb0ELi2ELi2ELi4ELi2ELb1EEENS1_24CollectiveEpilogueBwdGQAISA_fSD_Li256ELb0ELb1EEENS1_19SingleTileSchedulerILb0ELb0ELb0ELi128EEEEEEEEEvNT_6ParamsE$_ZN4cute3eso3ESOILb0ELb1EJlEEC2ERKl)
        /*21b54*/ 	.word	0x00000000


	//----- nvinfo : EIATTR_FRAME_SIZE
	.align		4
.L_23022:
        /*21b58*/ 	.byte	0x04, 0x11
        /*21b5a*/ 	.short	(.L_23024 - .L_23023)
	.align		4
.L_23023:
        /*21b5c*/ 	.word	index@($_ZN7cutlass13device_kernelIN5flash19enable_sm80_to_sm89INS1_16FlashAttnBwdSm80INS1_25CollectiveMainloopBwdSm80ILi2ELi2EN4cute5tupleIJNS5_1CILi64EEENS7_ILi128EEES8_EEENS_10bfloat16_tEfNS_4arch4Sm80ELb0ELb0ELb1ELb0ELb1ELb0ELb0ELb0ELi2ELi2ELi4ELi2ELb1EEENS1_24CollectiveEpilogueBwdGQAISA_fSD_Li256ELb0ELb1EEENS1_19SingleTileSchedulerILb0ELb0ELb0ELi128EEEEEEEEEvNT_6ParamsE$_ZN4cute3eso3ESOILb0ELb1EJiNS_1CILi0EEEEEC2ERKiRKS3_)
        /*21b60*/ 	.word	0x00000000


	//----- nvinfo : EIATTR_FRAME_SIZE
	.align		4
.L_23024:
        /*21b64*/ 	.byte	0x04, 0x11
        /*21b66*/ 	.short	(.L_23026 - .L_23025)
	.align		4
.L_23025:
        /*21b68*/ 	.word	index@($_ZN7cutlass13device_kernelIN5flash19enable_sm80_to_sm89INS1_16FlashAttnBwdSm80INS1_25CollectiveMainloopBwdSm80ILi2ELi2EN4cute5tupleIJNS5_1CILi64EEENS7_ILi128EEES8_EEENS_10bfloat16_tEfNS_4arch4Sm80ELb0ELb0ELb1ELb0ELb1ELb0ELb0ELb0ELi2ELi2ELi4ELi2ELb1EEENS1_24CollectiveEpilogueBwdGQAISA_fSD_Li256ELb0ELb1EEENS1_19SingleTileSchedulerILb0ELb0ELb0ELi128EEEEEEEEEvNT_6ParamsE$_ZN4cute3eso3ESOILb0ELb1EJiEEC2ERKi)
        /*21b6c*/ 	.word	0x00000000


	//----- nvinfo : EIATTR_FRAME_SIZE
	.align		4
.L_23026:
        /*21b70*/ 	.byte	0x04, 0x11
        /*21b72*/ 	.short	(.L_23028 - .L_23027)
	.align		4
.L_23027:
        /*21b74*/ 	.word	index@($_ZN7cutlass13device_kernelIN5flash19enable_sm80_to_sm89INS1_16FlashAttnBwdSm80INS1_25CollectiveMainloopBwdSm80ILi2ELi2EN4cute5tupleIJNS5_1CILi64EEENS7_ILi128EEES8_EEENS_10bfloat16_tEfNS_4arch4Sm80ELb0ELb0ELb1ELb0ELb1ELb0ELb0ELb0ELi2ELi2ELi4ELi2ELb1EEENS1_24CollectiveEpilogueBwdGQAISA_fSD_Li256ELb0ELb1EEENS1_19SingleTileSchedulerILb0ELb0ELb0ELi128EEEEEEEEEvNT_6ParamsE$_ZN4cute3eso3ESOILb0ELb1EJNS_15ArithmeticTupleIJiiEEENS_1CILi0EEES5_S5_EEC2ERKS3_RKS5_SA_SA_)
        /*21b78*/ 	.word	0x00000000


	//----- nvinfo : EIATTR_FRAME_SIZE
	.align		4
.L_23028:
        /*21b7c*/ 	.byte	0x04, 0x11
        /*21b7e*/ 	.short	(.L_23030 - .L_23029)
	.align		4
.L_23029:
        /*21b80*/ 	.word	index@($_ZN7cutlass13device_kernelIN5flash19enable_sm80_to_sm89INS1_16FlashAttnBwdSm80INS1_25CollectiveMainloopBwdSm80ILi2ELi2EN4cute5tupleIJNS5_1CILi64EEENS7_ILi128EEES8_EEENS_10bfloat16_tEfNS_4arch4Sm80ELb0ELb0ELb1ELb0ELb1ELb0ELb0ELb0ELi2ELi2ELi4ELi2ELb1EEENS1_24CollectiveEpilogueBwdGQAISA_fSD_Li256ELb0ELb1EEENS1_19SingleTileSchedulerILb0ELb0ELb0ELi128EEEEEEEEEvNT_6ParamsE$_ZN4cute3eso3ESOILb0ELb1EJNS_15ArithmeticTupleIJiiEEEEEC2ERKS3_)
        /*21b84*/ 	.word	0x00000000


	//----- nvinfo : EIATTR_FRAME_SIZE
	.align		4
.L_23030:
        /*21b88*/ 	.byte	0x04, 0x11
        /*21b8a*/ 	.short	(.L_23032 - .L_23031)
	.align		4
.L_23031:
        /*21b8c*/ 	.word	index@($_ZN7cutlass13device_kernelIN5flash19enable_sm80_to_sm89INS1_16FlashAttnBwdSm80INS1_25CollectiveMainloopBwdSm80ILi2ELi2EN4cute5tupleIJNS5_1CILi64EEENS7_ILi128EEES8_EEENS_10bfloat16_tEfNS_4arch4Sm80ELb0ELb0ELb1ELb0ELb1ELb0ELb0ELb0ELi2ELi2ELi4ELi2ELb1EEENS1_24CollectiveEpilogueBwdGQAISA_fSD_Li256ELb0ELb1EEENS1_19SingleTileSchedulerILb0ELb0ELb0ELi128EEEEEEEEEvNT_6ParamsE$_ZN4cute3eso3ESOILb0ELb1EJNS_15ArithmeticTupleIJiEEEEEC2ERKS3_)
        /*21b90*/ 	.word	0x00000000


	//----- nvinfo : EIATTR_FRAME_SIZE
	.align		4
.L_23032:
        /*21b94*/ 	.byte	0x04, 0x11
        /*21b96*/ 	.short	(.L_23034 - .L_23033)
	.align		4
.L_23033:
        /*21b98*/ 	.word	index@($_ZN7cutlass13device_kernelIN5flash19enable_sm80_to_sm89INS1_16FlashAttnBwdSm80INS1_25CollectiveMainloopBwdSm80ILi2ELi2EN4cute5tupleIJNS5_1CILi64EEENS7_ILi128EEES8_EEENS_10bfloat16_tEfNS_4arch4Sm80ELb0ELb0ELb1ELb0ELb1ELb0ELb0ELb0ELi2ELi2ELi4ELi2ELb1EEENS1_24CollectiveEpilogueBwdGQAISA_fSD_Li256ELb0ELb1EEENS1_19SingleTileSchedulerILb0ELb0ELb0ELi128EEEEEEEEEvNT_6ParamsE$_ZN4cute3eso3ESOILb0ELb1EJNS_15ArithmeticTupleIJNS_1CILi0EEEiEEEEEC2ERKS5_)
        /*21b9c*/ 	.word	0x00000000


	//----- nvinfo : EIATTR_FRAME_SIZE
	.align		4
.L_23034:
        /*21ba0*/ 	.byte	0x04, 0x11
        /*21ba2*/ 	.short	(.L_23036 - .L_23035)
	.align		4
.L_23035:
        /*21ba4*/ 	.word	index@($_ZN7cutlass13device_kernelIN5flash19enable_sm80_to_sm89INS1_16FlashAttnBwdSm80INS1_25CollectiveMainloopBwdSm80ILi2ELi2EN4cute5tupleIJNS5_1CILi64EEENS7_ILi128EEES8_EEENS_10bfloat16_tEfNS_4arch4Sm80ELb0ELb0ELb1ELb0ELb1ELb0ELb0ELb0ELi2ELi2ELi4ELi2ELb1EEENS1_24CollectiveEpilogueBwdGQAISA_fSD_Li256ELb0ELb1EEENS1_19SingleTileSchedulerILb0ELb0ELb0ELi128EEEEEEEEEvNT_6ParamsE$_ZN4cute3eso3ESOILb0ELb0EJiiEEC2ERKiS4_)
        /*21ba8*/ 	.word	0x00000000


	//----- nvinfo : EIATTR_FRAME_SIZE
	.align		4
.L_23036:
        /*21bac*/ 	.byte	0x04, 0x11
        /*21bae*/ 	.short	(.L_23038 - .L_23037)
	.align		4
.L_23037:
        /*21bb0*/ 	.word	index@($_ZN7cutlass13device_kernelIN5flash19enable_sm80_to_sm89INS1_16FlashAttnBwdSm80INS1_25CollectiveMainloopBwdSm80ILi2ELi2EN4cute5tupleIJNS5_1CILi64EEENS7_ILi128EEES8_EEENS_10bfloat16_tEfNS_4arch4Sm80ELb0ELb0ELb1ELb0ELb1ELb0ELb0ELb0ELi2ELi2ELi4ELi2ELb1EEENS1_24CollectiveEpilogueBwdGQAISA_fSD_Li256ELb0ELb1EEENS1_19SingleTileSchedulerILb0ELb0ELb0ELi128EEEEEEEEEvNT_6ParamsE$_ZN4cute3eso3ESOILb0ELb0EJNS_6LayoutINS_5tupleIJNS3_IJNS_1CILi8EEENS4_ILi1EEEEEENS4_ILi2EEES6_EEENS3_IJNS3_IJS6_NS4_ILi0EEEEEElSA_EEEEElEEC2ERKSD_RKl)
        /*21bb4*/ 	.word	0x00000000


	//----- nvinfo : EIATTR_FRAME_SIZE
	.align		4
.L_23038:
        /*21bb8*/ 	.byte	0x04, 0x11
        /*21bba*/ 	.short	(.L_23040 - .L_23039)
	.align		4
.L_23039:
        /*21bbc*/ 	.word	index@($_ZN7cutlass13device_kernelIN5flash19enable_sm80_to_sm89INS1_16FlashAttnBwdSm80INS1_25CollectiveMainloopBwdSm80ILi2ELi2EN4cute5tupleIJNS5_1CILi64EEENS7_ILi128EEES8_EEENS_10bfloat16_tEfNS_4arch4Sm80ELb0ELb0ELb1ELb0ELb1ELb0ELb0ELb0ELi2ELi2ELi4ELi2ELb1EEENS1_24CollectiveEpilogueBwdGQAISA_fSD_Li256ELb0ELb1EEENS1_19SingleTileSchedulerILb0ELb0ELb0ELi128EEEEEEEEEvNT_6ParamsE$_ZN4cute3eso3ESOILb0ELb0EJNS_6LayoutINS_5tupleIJNS3_IJNS_1CILi8EEENS4_ILi1EEEEEENS4_ILi2EEES6_EEENS3_IJNS3_IJS6_NS4_ILi0EEEEEElSA_EEEEENS_10ViewEngineINS_8gmem_ptrIPKN7cutlass10bfloat16_tEEEEEEEC2ERKSD_RKSL_)
        /*21bc0*/ 	.word	0x00000000


	//----- nvinfo : EIATTR_FRAME_SIZE
	.align		4
.L_23040:
        /*21bc4*/ 	.byte	0x04, 0x11
        /*21bc6*/ 	.short	(.L_23042 - .L_23041)
	.align		4
.L_23041:
        /*21bc8*/ 	.word	index@($_ZN7cutlass13device_kernelIN5flash19enable_sm80_to_sm89INS1_16FlashAttnBwdSm80INS1_25CollectiveMainloopBwdSm80ILi2ELi2EN4cute5tupleIJNS5_1CILi64EEENS7_ILi128EEES8_EEENS_10bfloat16_tEfNS_4arch4Sm80ELb0ELb0ELb1ELb0ELb1ELb0ELb0ELb0ELi2ELi2ELi4ELi2ELb1EEENS1_24CollectiveEpilogueBwdGQAISA_fSD_Li256ELb0ELb1EEENS1_19SingleTileSchedulerILb0ELb0ELb0ELi128EEEEEEEEEvNT_6ParamsE$_ZN4cute3eso3ESOILb0ELb0EJNS_5tupleIJiiEEEiiiEEC2ERKS3_RKiS8_S8_)
        /*21bcc*/ 	.word	0x00000000


	//----- nvinfo : EIATTR_FRAME_SIZE
	.align		4
.L_23042:
        /*21bd0*/ 	.byte	0x04, 0x11
        /*21bd2*/ 	.short	(.L_23044 - .L_23043)
	.align		4
.L_23043:
        /*21bd4*/ 	.word	index@($_ZN7cutlass13device_kernelIN5flash19enable_sm80_to_sm89INS1_16FlashAttnBwdSm80INS1_25CollectiveMainloopBwdSm80ILi2ELi2EN4cute5tupleIJNS5_1CILi64EEENS7_ILi128EEES8_EEENS_10bfloat16_tEfNS_4arch4Sm80ELb0ELb0ELb1ELb0ELb1ELb0ELb0ELb0ELi2ELi2ELi4ELi2ELb1EEENS1_24CollectiveEpilogueBwdGQAISA_fSD_Li256ELb0ELb1EEENS1_19SingleTileSchedulerILb0ELb0ELb0ELi128EEEEEEEEEvNT_6ParamsE$_ZN4cute3eso3ESOILb0ELb0EJNS_15ArithmeticTupleIJiiEEEiiiEEC2ERKS3_RKiS8_S8_)
        /*21bd8*/ 	.word	0x00000000


	//----- nvinfo : EIATTR_FRAME_SIZE
	.align		4
.L_23044:
        /*21bdc*/ 	.byte	0x04, 0x11
        /*21bde*/ 	.short	(.L_23046 - .L_23045)
	.align		4
.L_23045:
        /*21be0*/ 	.word	index@($_ZN7cutlass13device_kernelIN5flash19enable_sm80_to_sm89INS1_16FlashAttnBwdSm80INS1_25CollectiveMainloopBwdSm80ILi2ELi2EN4cute5tupleIJNS5_1CILi64EEENS7_ILi128EEES8_EEENS_10bfloat16_tEfNS_4arch4Sm80ELb0ELb0ELb1ELb0ELb1ELb0ELb0ELb0ELi2ELi2ELi4ELi2ELb1EEENS1_24CollectiveEpilogueBwdGQAISA_fSD_Li256ELb0ELb1EEENS1_19SingleTileSchedulerILb0ELb0ELb0ELi128EEEEEEEEEvNT_6ParamsE$_ZN4cute12iter_adaptorIPfNS_8smem_ptrIS1_EEEC2ES1_)
        /*21be4*/ 	.word	0x00000000


	//----- nvinfo : EIATTR_FRAME_SIZE
	.align		4
.L_23046:
        /*21be8*/ 	.byte	0x04, 0x11
        /*21bea*/ 	.short	(.L_23048 - .L_23047)
	.align		4
.L_23047:
        /*21bec*/ 	.word	index@($_ZN7cutlass13device_kernelIN5flash19enable_sm80_to_sm89INS1_16FlashAttnBwdSm80INS1_25CollectiveMainloopBwdSm80ILi2ELi2EN4cute5tupleIJNS5_1CILi64EEENS7_ILi128EEES8_EEENS_10bfloat16_tEfNS_4arch4Sm80ELb0ELb0ELb1ELb0ELb1ELb0ELb0ELb0ELi2ELi2ELi4ELi2ELb1EEENS1_24CollectiveEpilogueBwdGQAISA_fSD_Li256ELb0ELb1EEENS1_19SingleTileSchedulerILb0ELb0ELb0ELi128EEEEEEEEEvNT_6ParamsE$_ZN4cute12iter_adaptorIPN7cutlass9uint128_tENS_8smem_ptrIS3_EEEC2ES3_)
        /*21bf0*/ 	.word	0x00000000


	//----- nvinfo : EIATTR_FRAME_SIZE
	.align		4
.L_23048:
        /*21bf4*/ 	.byte	0x04, 0x11
        /*21bf6*/ 	.short	(.L_23050 - .L_23049)
	.align		4
.L_23049:
        /*21bf8*/ 	.word	index@($_ZN7cutlass13device_kernelIN5flash19enable_sm80_to_sm89INS1_16FlashAttnBwdSm80INS1_25CollectiveMainloopBwdSm80ILi2ELi2EN4cute5tupleIJNS5_1CILi64EEENS7_ILi128EEES8_EEENS_10bfloat16_tEfNS_4arch4Sm80ELb0ELb0ELb1ELb0ELb1ELb0ELb0ELb0ELi2ELi2ELi4ELi2ELb1EEENS1_24CollectiveEpilogueBwdGQAISA_fSD_Li256ELb0ELb1EEENS1_19SingleTileSchedulerILb0ELb0ELb0ELi128EEEEEEEEEvNT_6ParamsE$_ZN4cute12iter_adaptorIPN7cutlass10bfloat16_tENS_8smem_ptrIS3_EEEC2ES3_)
        /*21bfc*/ 	.word	0x00000000


	//----- nvinfo : EIATTR_FRAME_SIZE
	.align		4
.L_23050:
        /*21c00*/ 	.byte	0x04, 0x11
        /*21c02*/ 	.short	(.L_23052 - .L_23051)
	.align		4
.L_23051:
        /*21c04*/ 	.word	index@($_ZN7cutlass13device_kernelIN5flash19enable_sm80_to_sm89INS1_16FlashAttnBwdSm80INS1_25CollectiveMainloopBwdSm80ILi2ELi2EN4cute5tupleIJNS5_1CILi64EEENS7_ILi128EEES8_EEENS_10bfloat16_tEfNS_4arch4Sm80ELb0ELb0ELb1ELb0ELb1ELb0ELb0ELb0ELi2ELi2ELi4ELi2ELb1EEENS1_24CollectiveEpilogueBwdGQAISA_fSD_Li256ELb0ELb1EEENS1_19SingleTileSchedulerILb0ELb0ELb0ELi128EEEEEEEEEvNT_6ParamsE$_ZN4cute12iter_adaptorIPKfNS_8gmem_ptrIS2_EEEC2ES2_)
        /*21c08*/ 	.word	0x00000000


	//----- nvinfo : EIATTR_FRAME_SIZE
	.align		4
.L_23052:
        /*21c0c*/ 	.byte	0x04, 0x11
        /*21c0e*/ 	.short	(.L_23054 - .L_23053)
	.align		4
.L_23053:
        /*21c10*/ 	.word	index@($_ZN7cutlass13device_kernelIN5flash19enable_sm80_to_sm89INS1_16FlashAttnBwdSm80INS1_25CollectiveMainloopBwdSm80ILi2ELi2EN4cute5tupleIJNS5_1CILi64EEENS7_ILi128EEES8_EEENS_10bfloat16_tEfNS_4arch4Sm80ELb0ELb0ELb1ELb0ELb1ELb0ELb0ELb0ELi2ELi2ELi4ELi2ELb1EEENS1_24CollectiveEpilogueBwdGQAISA_fSD_Li256ELb0ELb1EEENS1_19SingleTileSchedulerILb0ELb0ELb0ELi128EEEEEEEEEvNT_6ParamsE$_ZN4cute12iter_adaptorIPKN7cutlass9uint128_tENS_8gmem_ptrIS4_EEEC2ES4_)
        /*21c14*/ 	.word	0x00000000


	//----- nvinfo : EIATTR_FRAME_SIZE
	.align		4
.L_23054:
        /*21c18*/ 	.byte	0x04, 0x11
        /*21c1a*/ 	.short	(.L_23056 - .L_23055)
	.align		4
.L_23055:
        /*21c1c*/ 	.word	index@($_ZN7cutlass13device_kernelIN5flash19enable_sm80_to_sm89INS1_16FlashAttnBwdSm80INS1_25CollectiveMainloopBwdSm80ILi2ELi2EN4cute5tupleIJNS5_1CILi64EEENS7_ILi128EEES8_EEENS_10bfloat16_tEfNS_4arch4Sm80ELb0ELb0ELb1ELb0ELb1ELb0ELb0ELb0ELi2ELi2ELi4ELi2ELb1EEENS1_24CollectiveEpilogueBwdGQAISA_fSD_Li256ELb0ELb1EEENS1_19SingleTileSchedulerILb0ELb0ELb0ELi128EEEEEEEEEvNT_6ParamsE$_ZN4cute12iter_adaptorIPKN7cutlass10bfloat16_tENS_8gmem_ptrIS4_EEEC2ES4_)
        /*21c20*/ 	.word	0x00000000


	//----- nvinfo : EIATTR_FRAME_SIZE
	.align		4
.L_23056:
        /*21c24*/ 	.byte	0x04, 0x11
        /*21c26*/ 	.short	(.L_23058 - .L_23057)
	.align		4
.L_23057:
        /*21c28*/ 	.word	index@(_ZN7cutlass13device_kernelIN5flash19enable_sm80_to_sm89INS1_16FlashAttnBwdSm80INS1_25CollectiveMainloopBwdSm80ILi2ELi2EN4cute5tupleIJNS5_1CILi64EEENS7_ILi128EEES8_EEENS_10bfloat16_tEfNS_4arch4Sm80ELb0ELb0ELb1ELb0ELb1ELb0ELb0ELb0ELi2ELi2ELi4ELi2ELb1EEENS1_24CollectiveEpilogueBwdGQAISA_fSD_Li256ELb0ELb1EEENS1_19SingleTileSchedulerILb0ELb0ELb0ELi128EEEEEEEEEvNT_6ParamsE)
        /*21c2c*/ 	.word	0x000001b0


	//----- nvinfo : EIATTR_REGCOUNT
	.align		4
.L_23058:
        /*21c30*/ 	.byte	0x04, 0x2f
        /*21c32*/ 	.short	(.L_23060 - .L_23059)
	.align		4
.L_23059:
        /*21c34*/ 	.word	index@(_ZN7cutlass13device_kernelIN5flash19enable_sm80_to_sm89INS1_16FlashAttnBwdSm80INS1_25CollectiveMainloopBwdSm80ILi2ELi2EN4cute5tupleIJNS5_1CILi64EEENS7_ILi128EEES8_EEENS_10bfloat16_tEfNS_4arch4Sm80ELb0ELb0ELb1ELb0ELb0ELb0ELb0ELb0ELi2ELi2ELi4ELi2ELb1EEENS1_24CollectiveEpilogueBwdGQAISA_fSD_Li256ELb0ELb0EEENS1_19SingleTileSchedulerILb0ELb0ELb0ELi128EEEEEEEEEvNT_6ParamsE)
        /*21c38*/ 	.word	0x000000f9


	//----- nvinfo : EIATTR_FRAME_SIZE
	.align		4
.L_23060:
        /*21c3c*/ 	.byte	0x04, 0x11
        /*21c3e*/ 	.short	(.L_23062 - .L_23061)
	.align		4
.L_23061:
        /*21c40*/ 	.word	index@($_ZN7cutlass13device_kernelIN5flash19enable_sm80_to_sm89INS1_16FlashAttnBwdSm80INS1_25CollectiveMainloopBwdSm80ILi2ELi2EN4cute5tupleIJNS5_1CILi64EEENS7_ILi128EEES8_EEENS_10bfloat16_tEfNS_4arch4Sm80ELb0ELb0ELb1ELb0ELb0ELb0ELb0ELb0ELi2ELi2ELi4ELi2ELb1EEENS1_24CollectiveEpilogueBwdGQAISA_fSD_Li256ELb0ELb0EEENS1_19SingleTileSchedulerILb0ELb0ELb0ELi128EEEEEEEEEvNT_6ParamsE$_ZZN5flash25CollectiveMainloopBwdSm80ILi2ELi2EN4cute5tupleIJNS1_1CILi64EEENS3_ILi128EEES4_EEEN7cutlass10bfloat16_tEfNS7_4arch4Sm80ELb0ELb0ELb1ELb0ELb0ELb0ELb0ELb0ELi2ELi2ELi4ELi2ELb1EE3mmaINS_16FlashAttnBwdSm80ISB_NS_24CollectiveEpilogueBwdGQAIS6_fSA_Li256ELb0ELb0EEENS_19SingleTileSchedulerILb0ELb0ELb0ELi128EEEE13SharedStorageENS1_6TensorINS1_11ArrayEngineIfLm32EEENS1_6LayoutINS2_IJNS2_IJNS3_ILi2EEESO_EEESO_NS3_ILi4EEEEEENS2_IJNS2_IJNS3_ILi1EEESO_EEESQ_NS3_ILi8EEEEEEEEEEEEbRKNSB_6ParamsERT0_S12_iNS2_IJiiiEEERT_ENKUliiE_clEii)
        /*21c44*/ 	.word	0x00000000


	//----- nvinfo : EIATTR_FRAME_SIZE
	.align		4
.L_23062:
        /*21c48*/ 	.byte	0x04, 0x11
        /*21c4a*/ 	.short	(.L_23064 - .L_23063)
	.align		4
.L_23063:
        /*21c4c*/ 	.word	index@($_ZN7cutlass13device_kernelIN5flash19enable_sm80_to_sm89INS1_16FlashAttnBwdSm80INS1_25CollectiveMainloopBwdSm80ILi2ELi2EN4cute5tupleIJNS5_1CILi64EEENS7_ILi128EEES8_EEENS_10bfloat16_tEfNS_4arch4Sm80ELb0ELb0ELb1ELb0ELb0ELb0ELb0ELb0ELi2ELi2ELi4ELi2ELb1EEENS1_24CollectiveEpilogueBwdGQAISA_fSD_Li256ELb0ELb0EEENS1_19SingleTileSchedulerILb0ELb0ELb0ELi128EEEEEEEEEvNT_6ParamsE$_ZZN5flash25CollectiveMainloopBwdSm80ILi2ELi2EN4cute5tupleIJNS1_1CILi64EEENS3_ILi128EEES4_EEEN7cutlass10bfloat16_tEfNS7_4arch4Sm80ELb0ELb0ELb1ELb0ELb0ELb0ELb0ELb0ELi2ELi2ELi4ELi2ELb1EE3mmaINS_16FlashAttnBwdSm80ISB_NS_24CollectiveEpilogueBwdGQAIS6_fSA_Li256ELb0ELb0EEENS_19SingleTileSchedulerILb0ELb0ELb0ELi128EEEE13SharedStorageENS1_6TensorINS1_11ArrayEngineIfLm32EEENS1_6LayoutINS2_IJNS2_IJNS3_ILi2EEESO_EEESO_NS3_ILi4EEEEEENS2_IJNS2_IJNS3_ILi1EEESO_EEESQ_NS3_ILi8EEEEEEEEEEEEbRKNSB_6ParamsERT0_S12_iNS2_IJiiiEEERT_ENKUliiE0_clEii)
        /*21c50*/ 	.word	0x00000000


	//----- nvinfo : EIATTR_FRAME_SIZE
	.align		4
.L_23064:
        /*21c54*/ 	.byte	0x04, 0x11
        /*21c56*/ 	.short	(.L_23066 - .L_23065)
	.align		4
.L_23065:
        /*21c58*/ 	.word	index@($_ZN7cutlass13device_kernelIN5flash19enable_sm80_to_sm89INS1_16FlashAttnBwdSm80INS1_25CollectiveMainloopBwdSm80ILi2ELi2EN4cute5tupleIJNS5_1CILi64EEENS7_ILi128EEES8_EEENS_10bfloat16_tEfNS_4arch4Sm80ELb0ELb0ELb1ELb0ELb0ELb0ELb0ELb0ELi2ELi2ELi4ELi2ELb1EEENS1_24CollectiveEpilogueBwdGQAISA_fSD_Li256ELb0ELb0EEENS1_19SingleTileSchedulerILb0ELb0ELb0ELi128EEEEEEEEEvNT_6ParamsE$_ZZN4cuteplIJiiEJNS_1CILi0EEES2_EEEDaRKNS_15ArithmeticTupleIJDpT_EEERKNS3_IJDpT0_EEEENKUlDpRKT_E_clIJiiEEEDaSH_)
        /*21c5c*/ 	.word	0x00000000


	//----- nvinfo : EIATTR_FRAME_SIZE
	.align		4
.L_23066:
        /*21c60*/ 	.byte	0x04, 0x11
        /*21c62*/ 	.short	(.L_23068 - .L_23067)
	.align		4
.L_23067:
        /*21c64*/ 	.word	index@($_ZN7cutlass13device_kernelIN5flash19enable_sm80_to_sm89INS1_16FlashAttnBwdSm80INS1_25CollectiveMainloopBwdSm80ILi2ELi2EN4cute5tupleIJNS5_1CILi64EEENS7_ILi128EEES8_EEENS_10bfloat16_tEfNS_4arch4Sm80ELb0ELb0ELb1ELb0ELb0ELb0ELb0ELb0ELi2ELi2ELi4ELi2ELb1EEENS1_24CollectiveEpilogueBwdGQAISA_fSD_Li256ELb0ELb0EEENS1_19SingleTileSchedulerILb0ELb0ELb0ELi128EEEEEEEEEvNT_6ParamsE$_ZZN4cuteplIJiEJNS_1CILi0EEEiEEEDaRKNS_15ArithmeticTupleIJDpT_EEERKNS3_IJDpT0_EEEENKUlDpRKT_E_clIJiiEEEDaSH_)
        /*21c68*/ 	.word	0x00000000


	//----- nvinfo : EIATTR_FRAME_SIZE
	.align		4
.L_23068:
        /*21c6c*/ 	.byte	0x04, 0x11
        /*21c6e*/ 	.short	(.L_23070 - .L_23069)
	.align		4
.L_23069:
        /*21c70*/ 	.word	index@($_ZN7cutlass13device_kernelIN5flash19enable_sm80_to_sm89INS1_16FlashAttnBwdSm80INS1_25CollectiveMainloopBwdSm80ILi2ELi2EN4cute5tupleIJNS5_1CILi64EEENS7_ILi128EEES8_EEENS_10bfloat16_tEfNS_4arch4Sm80ELb0ELb0ELb1ELb0ELb0ELb0ELb0ELb0ELi2ELi2ELi4ELi2ELb1EEENS1_24CollectiveEpilogueBwdGQAISA_fSD_Li256ELb0ELb0EEENS1_19SingleTileSchedulerILb0ELb0ELb0ELi128EEEEEEEEEvNT_6ParamsE$_ZZN4cuteplIJiEJNS_1CILi0EEEEEEDaRKNS_15ArithmeticTupleIJDpT_EEERKNS3_IJDpT0_EEEENKUlDpRKT_E_clIJiEEEDaSH_)
        /*21c74*/ 	.word	0x00000000


	//----- nvinfo : EIATTR_FRAME_SIZE
	.align		4
.L_23070:
        /*21c78*/ 	.byte	0x04, 0x11
        /*21c7a*/ 	.short	(.L_23072 - .L_23071)
	.align		4
.L_23071:
        /*21c7c*/ 	.word	index@($_ZN7cutlass13device_kernelIN5flash19enable_sm80_to_sm89INS1_16FlashAttnBwdSm80INS1_25CollectiveMainloopBwdSm80ILi2ELi2EN4cute5tupleIJNS5_1CILi64EEENS7_ILi128EEES8_EEENS_10bfloat16_tEfNS_4arch4Sm80ELb0ELb0ELb1ELb0ELb0ELb0ELb0ELb0ELi2ELi2ELi4ELi2ELb1EEENS1_24CollectiveEpilogueBwdGQAISA_fSD_Li256ELb0ELb0EEENS1_19SingleTileSchedulerILb0ELb0ELb0ELi128EEEEEEEEEvNT_6ParamsE$_ZZN4cuteplIJNS_1CILi0EEEiEJS2_S2_iiEEEDaRKNS_15ArithmeticTupleIJDpT_EEERKNS3_IJDpT0_EEEENKUlDpRKT_E_clIJS2_iiiEEEDaSH_)
        /*21c80*/ 	.word	0x00000000


	//----- nvinfo : EIATTR_FRAME_SIZE
	.align		4
.L_23072:
        /*21c84*/ 	.byte	0x04, 0x11
        /*21c86*/ 	.short	(.L_23074 - .L_23073)
	.align		4
.L_23073:
        /*21c88*/ 	.word	index@($_ZN7cutlass13device_kernelIN5flash19enable_sm80_to_sm89INS1_16FlashAttnBwdSm80INS1_25CollectiveMainloopBwdSm80ILi2ELi2EN4cute5tupleIJNS5_1CILi64EEENS7_ILi128EEES8_EEENS_10bfloat16_tEfNS_4arch4Sm80ELb0ELb0ELb1ELb0ELb0ELb0ELb0ELb0ELi2ELi2ELi4ELi2ELb1EEENS1_24CollectiveEpilogueBwdGQAISA_fSD_Li256ELb0ELb0EEENS1_19SingleTileSchedulerILb0ELb0ELb0ELi128EEEEEEEEEvNT_6ParamsE$_ZZN4cuteplIJNS_1CILi0EEES2_iEJS2_S2_S2_iEEEDaRKNS_15ArithmeticTupleIJDpT_EEERKNS3_IJDpT0_EEEENKUlDpRKT_E_clIJS2_S2_iiEEEDaSH_)
        /*21c8c*/ 	.word	0x00000000


	//----- nvinfo : EIATTR_FRAME_SIZE
	.align		4
.L_23074:
        /*21c90*/ 	.byte	0x04, 0x11
        /*21c92*/ 	.short	(.L_23076 - .L_23075)
	.align		4
.L_23075:
        /*21c94*/ 	.word	index@($_ZN7cutlass13device_kernelIN5flash19enable_sm80_to_sm89INS1_16FlashAttnBwdSm80INS1_25CollectiveMainloopBwdSm80ILi2ELi2EN4cute5tupleIJNS5_1CILi64EEENS7_ILi128EEES8_EEENS_10bfloat16_tEfNS_4arch4Sm80ELb0ELb0ELb1ELb0ELb0ELb0ELb0ELb0ELi2ELi2ELi4ELi2ELb1EEENS1_24CollectiveEpilogueBwdGQAISA_fSD_Li256ELb0ELb0EEENS1_19SingleTileSchedulerILb0ELb0ELb0ELi128EEEEEEEEEvNT_6ParamsE$_ZZN4cuteplIJNS_1CILi0EEES2_EJiS2_EEEDaRKNS_15ArithmeticTupleIJDpT_EEERKNS3_IJDpT0_EEEENKUlDpRKT_E_clIJiS2_EEEDaSH_)
        /*21c98*/ 	.word	0x00000000


	//----- nvinfo : EIATTR_FRAME_SIZE
	.align		4
.L_23076:
        /*21c9c*/ 	.byte	0x04, 0x11
        /*21c9e*/ 	.short	(.L_23078 - .L_23077)
	.align		4
.L_23077:
        /*21ca0*/ 	.word	index@($_ZN7cutlass13device_kernelIN5flash19enable_sm80_to_sm89INS1_16FlashAttnBwdSm80INS1_25CollectiveMainloopBwdSm80ILi2ELi2EN4cute5tupleIJNS5_1CILi64EEENS7_ILi128EEES8_EEENS_10bfloat16_tEfNS_4arch4Sm80ELb0ELb0ELb1ELb0ELb0ELb0ELb0ELb0ELi2ELi2ELi4ELi2ELb1EEENS1_24CollectiveEpilogueBwdGQAISA_fSD_Li256ELb0ELb0EEENS1_19SingleTileSchedulerILb0ELb0ELb0ELi128EEEEEEEEEvNT_6ParamsE$_ZZN4cuteplIJNS_1CILi0EEES2_EJiEEEDaRKNS_15ArithmeticTupleIJDpT_EEERKNS3_IJDpT0_EEEENKUlDpRKT_E_clIJiS2_EEEDaSH_)
        /*21ca4*/ 	.word	0x00000000


	//----- nvinfo : EIATTR_FRAME_SIZE
	.align		4
.L_23078:
        /*21ca8*/ 	.byte	0x04, 0x11
        /*21caa*/ 	.short	(.L_23080 - .L_23079)
	.align		4
.L_23079:
        /*21cac*/ 	.word	index@($_ZN7cutlass13device_kernelIN5flash19enable_sm80_to_sm89INS1_16FlashAttnBwdSm80INS1_25CollectiveMainloopBwdSm80ILi2ELi2EN4cute5tupleIJNS5_1CILi64EEENS7_ILi128EEES8_EEENS_10bfloat16_tEfNS_4arch4Sm80ELb0ELb0ELb1ELb0ELb0ELb0ELb0ELb0ELi2ELi2ELi4ELi2ELb1EEENS1_24CollectiveEpilogueBwdGQAISA_fSD_Li256ELb0ELb0EEENS1_19SingleTileSchedulerILb0ELb0ELb0ELi128EEEEEEEEEvNT_6ParamsE$_ZZN4cuteplIJNS_15ArithmeticTupleIJiiEEEEJNS_1CILi0EEEiiiEEEDaRKNS1_IJDpT_EEERKNS1_IJDpT0_EEEENKUlDpRKT_E_clIJS2_iiiEEEDaSI_)
        /*21cb0*/ 	.word	0x00000000


	//----- nvinfo : EIATTR_FRAME_SIZE
	.align		4
.L_23080:
        /*21cb4*/ 	.byte	0x04, 0x11
        /*21cb6*/ 	.short	(.L_23082 - .L_23081)
	.align		4
.L_23081:
        /*21cb8*/ 	.word	index@($_ZN7cutlass13device_kernelIN5flash19enable_sm80_to_sm89INS1_16FlashAttnBwdSm80INS1_25CollectiveMainloopBwdSm80ILi2ELi2EN4cute5tupleIJNS5_1CILi64EEENS7_ILi128EEES8_EEENS_10bfloat16_tEfNS_4arch4Sm80ELb0ELb0ELb1ELb0ELb0ELb0ELb0ELb0ELi2ELi2ELi4ELi2ELb1EEENS1_24CollectiveEpilogueBwdGQAISA_fSD_Li256ELb0ELb0EEENS1_19SingleTileSchedulerILb0ELb0ELb0ELi128EEEEEEEEEvNT_6ParamsE$_ZZN4cuteplIJNS_15ArithmeticTupleIJiEEEEJNS1_IJNS_1CILi0EEEiEEEEEEDaRKNS1_IJDpT_EEERKNS1_IJDpT0_EEEENKUlDpRKT_E_clIJNS1_IJiiEEEEEEDaSJ_)
        /*21cbc*/ 	.word	0x00000000


	//----- nvinfo : EIATTR_FRAME_SIZE
	.align		4
.L_23082:
        /*21cc0*/ 	.byte	0x04, 0x11
        /*21cc2*/ 	.short	(.L_23084 - .L_23083)
	.align		4
.L_23083:
        /*21cc4*/ 	.word	index@($_ZN7cutlass13device_kernelIN5flash19enable_sm80_to_sm89INS1_16FlashAttnBwdSm80INS1_25CollectiveMainloopBwdSm80ILi2ELi2EN4cute5tupleIJNS5_1CILi64EEENS7_ILi128EEES8_EEENS_10bfloat16_tEfNS_4arch4Sm80ELb0ELb0ELb1ELb0ELb0ELb0ELb0ELb0ELi2ELi2ELi4ELi2ELb1EEENS1_24CollectiveEpilogueBwdGQAISA_fSD_Li256ELb0ELb0EEENS1_19SingleTileSchedulerILb0ELb0ELb0ELi128EEEEEEEEEvNT_6ParamsE$_ZZN4cute9transformINS_15ArithmeticTupleIJiiEEEZNS_14transform_leafIS2_RNS_8identityEEEDaRKT_OT0_EUlRKT_E_EEDaS8_SA_ENKUlDpSD_E_clIJiiEEEDaSF_)
        /*21cc8*/ 	.word	0x00000000


	//----- nvinfo : EIATTR_FRAME_SIZE
	.align		4
.L_23084:
        /*21ccc*/ 	.byte	0x04, 0x11
        /*21cce*/ 	.short	(.L_23086 - .L_23085)
	.align		4
.L_23085:
        /*21cd0*/ 	.word	index@($_ZN7cutlass13device_kernelIN5flash19enable_sm80_to_sm89INS1_16FlashAttnBwdSm80INS1_25CollectiveMainloopBwdSm80ILi2ELi2EN4cute5tupleIJNS5_1CILi64EEENS7_ILi128EEES8_EEENS_10bfloat16_tEfNS_4arch4Sm80ELb0ELb0ELb1ELb0ELb0ELb0ELb0ELb0ELi2ELi2ELi4ELi2ELb1EEENS1_24CollectiveEpilogueBwdGQAISA_fSD_Li256ELb0ELb0EEENS1_19SingleTileSchedulerILb0ELb0ELb0ELi128EEEEEEEEEvNT_6ParamsE$_ZZN4cute9transformINS_15ArithmeticTupleIJNS1_IJiiEEEiiiEEEZNS_14transform_leafIS3_NS_8identityEEEDaRKT_OT0_EUlRKT_E_EEDaS8_SA_ENKUlDpSD_E_clIJNS_5tupleIJiiEEEiiiEEEDaSF_)
        /*21cd4*/ 	.word	0x00000000


	//----- nvinfo : EIATTR_FRAME_SIZE
	.align		4
.L_23086:
        /*21cd8*/ 	.byte	0x04, 0x11
        /*21cda*/ 	.short	(.L_23088 - .L_23087)
	.align		4
.L_23087:
        /*21cdc*/ 	.word	index@($_ZN7cutlass13device_kernelIN5flash19enable_sm80_to_sm89INS1_16FlashAttnBwdSm80INS1_25CollectiveMainloopBwdSm80ILi2ELi2EN4cute5tupleIJNS5_1CILi64EEENS7_ILi128EEES8_EEENS_10bfloat16_tEfNS_4arch4Sm80ELb0ELb0ELb1ELb0ELb0ELb0ELb0ELb0ELi2ELi2ELi4ELi2ELb1EEENS1_24CollectiveEpilogueBwdGQAISA_fSD_Li256ELb0ELb0EEENS1_19SingleTileSchedulerILb0ELb0ELb0ELi128EEEEEEEEEvNT_6ParamsE$_ZZN4cute7idx2crdINS_5tupleIJiEEENS1_IJNS1_IJNS1_IJNS_1CILi8EEENS3_ILi2EEEEEES5_S5_NS3_ILi4EEEEEEEEEEEDaRKT_RKT0_ENKUlRKT_RKT0_E_clIiS8_EEDaSI_SL_)
        /*21ce0*/ 	.word	0x00000000


	//----- nvinfo : EIATTR_FRAME_SIZE
	.align		4
.L_23088:
        /*21ce4*/ 	.byte	0x04, 0x11
        /*21ce6*/ 	.short	(.L_23090 - .L_23089)
	.align		4
.L_23089:
        /*21ce8*/ 	.word	index@($_ZN7cutlass13device_kernelIN5flash19enable_sm80_to_sm89INS1_16FlashAttnBwdSm80INS1_25CollectiveMainloopBwdSm80ILi2ELi2EN4cute5tupleIJNS5_1CILi64EEENS7_ILi128EEES8_EEENS_10bfloat16_tEfNS_4arch4Sm80ELb0ELb0ELb1ELb0ELb0ELb0ELb0ELb0ELi2ELi2ELi4ELi2ELb1EEENS1_24CollectiveEpilogueBwdGQAISA_fSD_Li256ELb0ELb0EEENS1_19SingleTileSchedulerILb0ELb0ELb0ELi128EEEEEEEEEvNT_6ParamsE$_ZZN4cute7idx2crdINS_5tupleIJiEEENS1_IJNS1_IJNS1_IJNS_1CILi8EEENS3_ILi2EEEEEES5_NS3_ILi4EEES5_EEEEEEEEDaRKT_RKT0_ENKUlRKT_RKT0_E_clIiS8_EEDaSI_SL_)
        /*21cec*/ 	.word	0x00000000


	//----- nvinfo : EIATTR_FRAME_SIZE
	.align		4
.L_23090:
        /*21cf0*/ 	.byte	0x04, 0x11
        /*21cf2*/ 	.short	(.L_23092 - .L_23091)
	.align		4
.L_23091:
        /*21cf4*/ 	.word	index@($_ZN7cutlass13device_kernelIN5flash19enable_sm80_to_sm89INS1_16FlashAttnBwdSm80INS1_25CollectiveMainloopBwdSm80ILi2ELi2EN4cute5tupleIJNS5_1CILi64EEENS7_ILi128EEES8_EEENS_10bfloat16_tEfNS_4arch4Sm80ELb0ELb0ELb1ELb0ELb0ELb0ELb0ELb0ELi2ELi2ELi4ELi2ELb1EEENS1_24CollectiveEpilogueBwdGQAISA_fSD_Li256ELb0ELb0EEENS1_19SingleTileSchedulerILb0ELb0ELb0ELi128EEEEEEEEEvNT_6ParamsE$_ZZN4cute5sliceINS_5tupleIJNS_10UnderscoreES2_S2_iEEENS1_IJNS1_IJNS_1CILi1EEENS4_ILi0EEEEEElS6_lEEEEEDaRKT_RKT0_ENKUlRKT_RKT0_E_clIS2_lEEDaSH_SK_)
        /*21cf8*/ 	.word	0x00000000


	//----- nvinfo : EIATTR_FRAME_SIZE
	.align		4
.L_23092:
        /*21cfc*/ 	.byte	0x04, 0x11
        /*21cfe*/ 	.short	(.L_23094 - .L_23093)
	.align		4
.L_23093:
        /*21d00*/ 	.word	index@($_ZN7cutlass13device_kernelIN5flash19enable_sm80_to_sm89INS1_16FlashAttnBwdSm80INS1_25CollectiveMainloopBwdSm80ILi2ELi2EN4cute5tupleIJNS5_1CILi64EEENS7_ILi128EEES8_EEENS_10bfloat16_tEfNS_4arch4Sm80ELb0ELb0ELb1ELb0ELb0ELb0ELb0ELb0ELi2ELi2ELi4ELi2ELb1EEENS1_24CollectiveEpilogueBwdGQAISA_fSD_Li256ELb0ELb0EEENS1_19SingleTileSchedulerILb0ELb0ELb0ELi128EEEEEEEEEvNT_6ParamsE$_ZZN4cute19as_arithmetic_tupleINS_15ArithmeticTupleIJiiEEEEEDaRKT_ENKUlRKT_E_clIiEEDaS8_)
        /*21d04*/ 	.word	0x00000000


	//----- nvinfo : EIATTR_FRAME_SIZE
	.align		4
.L_23094:
        /*21d08*/ 	.byte	0x04, 0x11
        /*21d0a*/ 	.short	(.L_23096 - .L_23095)
	.align		4
.L_23095:
        /*21d0c*/ 	.word	index@($_ZN7cutlass13device_kernelIN5flash19enable_sm80_to_sm89INS1_16FlashAttnBwdSm80INS1_25CollectiveMainloopBwdSm80ILi2ELi2EN4cute5tupleIJNS5_1CILi64EEENS7_ILi128EEES8_EEENS_10bfloat16_tEfNS_4arch4Sm80ELb0ELb0ELb1ELb0ELb0ELb0ELb0ELb0ELi2ELi2ELi4ELi2ELb1EEENS1_24CollectiveEpilogueBwdGQAISA_fSD_Li256ELb0ELb0EEENS1_19SingleTileSchedulerILb0ELb0ELb0ELi128EEEEEEEEEvNT_6ParamsE$_ZZN4cute19as_arithmetic_tupleINS_15ArithmeticTupleIJiiEEEEEDaRKT_ENKUlDpRKT_E_clIJiiEEEDaS9_)
        /*21d10*/ 	.word	0x00000000


	//----- nvinfo : EIATTR_FRAME_SIZE
	.align		4
.L_23096:
        /*21d14*/ 	.byte	0x04, 0x11
        /*21d16*/ 	.short	(.L_23098 - .L_23097)
	.align		4
.L_23097:
        /*21d18*/ 	.word	index@($_ZN7cutlass13device_kernelIN5flash19enable_sm80_to_sm89INS1_16FlashAttnBwdSm80INS1_25CollectiveMainloopBwdSm80ILi2ELi2EN4cute5tupleIJNS5_1CILi64EEENS7_ILi128EEES8_EEENS_10bfloat16_tEfNS_4arch4Sm80ELb0ELb0ELb1ELb0ELb0ELb0ELb0ELb0ELi2ELi2ELi4ELi2ELb1EEENS1_24CollectiveEpilogueBwdGQAISA_fSD_Li256ELb0ELb0EEENS1_19SingleTileSchedulerILb0ELb0ELb0ELi128EEEEEEEEEvNT_6ParamsE$_ZZN4cute19as_arithmetic_tupleINS_15ArithmeticTupleIJNS1_IJiiEEEiiiEEEEEDaRKT_ENKUlRKT_E_clIiEEDaS9_)
        /*21d1c*/ 	.word	0x00000000


	//----- nvinfo : EIATTR_FRAME_SIZE
	.align		4
.L_23098:
        /*21d20*/ 	.byte	0x04, 0x11
        /*21d22*/ 	.short	(.L_23100 - .L_23099)
	.align		4
.L_23099:
        /*21d24*/ 	.word	index@($_ZN7cutlass13device_kernelIN5flash19enable_sm80_to_sm89INS1_16FlashAttnBwdSm80INS1_25CollectiveMainloopBwdSm80ILi2ELi2EN4cute5tupleIJNS5_1CILi64EEENS7_ILi128EEES8_EEENS_10bfloat16_tEfNS_4arch4Sm80ELb0ELb0ELb1ELb0ELb0ELb0ELb0ELb0ELi2ELi2ELi4ELi2ELb1EEENS1_24CollectiveEpilogueBwdGQAISA_fSD_Li256ELb0ELb0EEENS1_19SingleTileSchedulerILb0ELb0ELb0ELi128EEEEEEEEEvNT_6ParamsE$_ZZN4cute19as_arithmetic_tupleINS_15ArithmeticTupleIJNS1_IJiiEEEiiiEEEEEDaRKT_ENKUlRKT_E_clIS2_EEDaS9_)
        /*21d28*/ 	.word	0x00000000


	//----- nvinfo : EIATTR_FRAME_SIZE
	.align		4
.L_23100:
        /*21d2c*/ 	.byte	0x04, 0x11
        /*21d2e*/ 	.short	(.L_23102 - .L_23101)
	.align		4
.L_23101:
        /*21d30*/ 	.word	index@($_ZN7cutlass13device_kernelIN5flash19enable_sm80_to_sm89INS1_16FlashAttnBwdSm80INS1_25CollectiveMainloopBwdSm80ILi2ELi2EN4cute5tupleIJNS5_1CILi64EEENS7_ILi128EEES8_EEENS_10bfloat16_tEfNS_4arch4Sm80ELb0ELb0ELb1ELb0ELb0ELb0ELb0ELb0ELi2ELi2ELi4ELi2ELb1EEENS1_24CollectiveEpilogueBwdGQAISA_fSD_Li256ELb0ELb0EEENS1_19SingleTileSchedulerILb0ELb0ELb0ELi128EEEEEEEEEvNT_6ParamsE$_ZZN4cute19as_arithmetic_tupleINS_15ArithmeticTupleIJNS1_IJiiEEEiiiEEEEEDaRKT_ENKUlDpRKT_E_clIJS2_iiiEEEDaSA_)
        /*21d34*/ 	.word	0x00000000


	//----- nvinfo : EIATTR_FRAME_SIZE
	.align		4
.L_23102:
        /*21d38*/ 	.byte	0x04, 0x11
        /*21d3a*/ 	.short	(.L_23104 - .L_23103)
	.align		4
.L_23103:
        /*21d3c*/ 	.word	index@($_ZN7cutlass13device_kernelIN5flash19enable_sm80_to_sm89INS1_16FlashAttnBwdSm80INS1_25CollectiveMainloopBwdSm80ILi2ELi2EN4cute5tupleIJNS5_1CILi64EEENS7_ILi128EEES8_EEENS_10bfloat16_tEfNS_4arch4Sm80ELb0ELb0ELb1ELb0ELb0ELb0ELb0ELb0ELi2ELi2ELi4ELi2ELb1EEENS1_24CollectiveEpilogueBwdGQAISA_fSD_Li256ELb0ELb0EEENS1_19SingleTileSchedulerILb0ELb0ELb0ELi128EEEEEEEEEvNT_6ParamsE$_ZZN4cute14transform_leafINS_15ArithmeticTupleIJiiEEERNS_8identityEEEDaRKT_OT0_ENKUlRKT_E_clIiEEDaSC_)
        /*21d40*/ 	.word	0x00000000


	//----- nvinfo : EIATTR_FRAME_SIZE
	.align		4
.L_23104:
        /*21d44*/ 	.byte	0x04, 0x11
        /*21d46*/ 	.short	(.L_23106 - .L_23105)
	.align		4
.L_23105:
        /*21d48*/ 	.word	index@($_ZN7cutlass13device_kernelIN5flash19enable_sm80_to_sm89INS1_16FlashAttnBwdSm80INS1_25CollectiveMainloopBwdSm80ILi2ELi2EN4cute5tupleIJNS5_1CILi64EEENS7_ILi128EEES8_EEENS_10bfloat16_tEfNS_4arch4Sm80ELb0ELb0ELb1ELb0ELb0ELb0ELb0ELb0ELi2ELi2ELi4ELi2ELb1EEENS1_24CollectiveEpilogueBwdGQAISA_fSD_Li256ELb0ELb0EEENS1_19SingleTileSchedulerILb0ELb0ELb0ELi128EEEEEEEEEvNT_6ParamsE$_ZZN4cute14transform_leafINS_15ArithmeticTupleIJNS1_IJiiEEEiiiEEENS_8identityEEEDaRKT_OT0_ENKUlRKT_E_clIiEEDaSC_)
        /*21d4c*/ 	.word	0x00000000


	//----- nvinfo : EIATTR_FRAME_SIZE
	.align		4
.L_23106:
        /*21d50*/ 	.byte	0x04, 0x11
        /*21d52*/ 	.short	(.L_23108 - .L_23107)
	.align		4
.L_23107:
        /*21d54*/ 	.word	index@($_ZN7cutlass13device_kernelIN5flash19enable_sm80_to_sm89INS1_16FlashAttnBwdSm80INS1_25CollectiveMainloopBwdSm80ILi2ELi2EN4cute5tupleIJNS5_1CILi64EEENS7_ILi128EEES8_EEENS_10bfloat16_tEfNS_4arch4Sm80ELb0ELb0ELb1ELb0ELb0ELb0ELb0ELb0ELi2ELi2ELi4ELi2ELb1EEENS1_24CollectiveEpilogueBwdGQAISA_fSD_Li256ELb0ELb0EEENS1_19SingleTileSchedulerILb0ELb0ELb0ELi128EEEEEEEEEvNT_6ParamsE$_ZZN4cute14transform_leafINS_15ArithmeticTupleIJNS1_IJiiEEEiiiEEENS_8identityEEEDaRKT_OT0_ENKUlRKT_E_clIS2_EEDaSC_)
        /*21d58*/ 	.word	0x00000000


	//----- nvinfo : EIATTR_FRAME_SIZE
	.align		4
.L_23108:
        /*21d5c*/ 	.byte	0x04, 0x11
        /*21d5e*/ 	.short	(.L_23110 - .L_23109)
	.align		4
.L_23109:
        /*21d60*/ 	.word	index@($_ZN7cutlass13device_kernelIN5flash19enable_sm80_to_sm89INS1_16FlashAttnBwdSm80INS1_25CollectiveMainloopBwdSm80ILi2ELi2EN4cute5tupleIJNS5_1CILi64EEENS7_ILi128EEES8_EEENS_10bfloat16_tEfNS_4arch4Sm80ELb0ELb0ELb1ELb0ELb0ELb0ELb0ELb0ELi2ELi2ELi4ELi2ELb1EEENS1_24CollectiveEpilogueBwdGQAISA_fSD_Li256ELb0ELb0EEENS1_19SingleTileSchedulerILb0ELb0ELb0ELi128EEEEEEEEEvNT_6ParamsE$_ZZN4cute12filter_tupleINS_5tupleIJNS_10UnderscoreES2_S2_iEEENS1_IJNS1_IJNS_1CILi1EEENS4_ILi0EEEEEElS6_lEEEZNS_5sliceIS3_S8_EEDaRKT_RKT0_EUlRKT_RKT0_E_EEDaSC_SF_OT1_ENKUlDpSI_E_clIJNS1_IJS7_EEENS1_IJlEEENS1_IJS6_EEENS1_IJEEEEEEDaSP_)
        /*21d64*/ 	.word	0x00000000


	//----- nvinfo : EIATTR_FRAME_SIZE
	.align		4
.L_23110:
        /*21d68*/ 	.byte	0x04, 0x11
        /*21d6a*/ 	.short	(.L_23112 - .L_23111)
	.align		4
.L_23111:
        /*21d6c*/ 	.word	index@($_ZN7cutlass13device_kernelIN5flash19enable_sm80_to_sm89INS1_16FlashAttnBwdSm80INS1_25CollectiveMainloopBwdSm80ILi2ELi2EN4cute5tupleIJNS5_1CILi64EEENS7_ILi128EEES8_EEENS_10bfloat16_tEfNS_4arch4Sm80ELb0ELb0ELb1ELb0ELb0ELb0ELb0ELb0ELi2ELi2ELi4ELi2ELb1EEENS1_24CollectiveEpilogueBwdGQAISA_fSD_Li256ELb0ELb0EEENS1_19SingleTileSchedulerILb0ELb0ELb0ELi128EEEEEEEEEvNT_6ParamsE$_ZN73_INTERNAL_24fd9406_37_flash_bwd_hdim64_bf16_softcap_sm80_cu_8e232a79_330724__cvta_generic_to_sharedEPKv)
        /*21d70*/ 	.word	0x00000000


	//----- nvinfo : EIATTR_FRAME_SIZE
	.align		4
.L_23112:
        /*21d74*/ 	.byte	0x04, 0x11
        /*21d76*/ 	.short	(.L_23114 - .L_23113)
	.align		4
.L_23113:
        /*21d78*/ 	.word	index@($_ZN7cutlass13device_kernelIN5flash19enable_sm80_to_sm89INS1_16FlashAttnBwdSm80INS1_25CollectiveMainloopBwdSm80ILi2ELi2EN4cute5tupleIJNS5_1CILi64EEENS7_ILi128EEES8_EEENS_10bfloat16_tEfNS_4arch4Sm80ELb0ELb0ELb1ELb0ELb0ELb0ELb0ELb0ELi2ELi2ELi4ELi2ELb1EEENS1_24CollectiveEpilogueBwdGQAISA_fSD_Li256ELb0ELb0EEENS1_19SingleTileSchedulerILb0ELb0ELb0ELi128EEEEEEEEEvNT_6ParamsE$_ZN4cute8smem_ptrIPfECI1NS_12iter_adaptorIS1_S2_EEES1_)
        /*21d7c*/ 	.word	0x00000000


	//----- nvinfo : EIATTR_FRAME_SIZE
	.align		4
.L_23114:
        /*21d80*/ 	.byte	0x04, 0x11
        /*21d82*/ 	.short	(.L_23116 - .L_23115)
	.align		4
.L_23115:
        /*21d84*/ 	.word	index@($_ZN7cutlass13device_kernelIN5flash19enable_sm80_to_sm89INS1_16FlashAttnBwdSm80INS1_25CollectiveMainloopBwdSm80ILi2ELi2EN4cute5tupleIJNS5_1CILi64EEENS7_ILi128EEES8_EEENS_10bfloat16_tEfNS_4arch4Sm80ELb0ELb0ELb1ELb0ELb0ELb0ELb0ELb0ELi2ELi2ELi4ELi2ELb1EEENS1_24CollectiveEpilogueBwdGQAISA_fSD_Li256ELb0ELb0EEENS1_19SingleTileSchedulerILb0ELb0ELb0ELi128EEEEEEEEEvNT_6ParamsE$_ZN4cute8smem_ptrIPN7cutlass9uint128_tEECI1NS_12iter_adaptorIS3_S4_EEES3_)
        /*21d88*/ 	.word	0x00000000


	//----- nvinfo : EIATTR_FRAME_SIZE
	.align		4
.L_23116:
        /*21d8c*/ 	.byte	0x04, 0x11
        /*21d8e*/ 	.short	(.L_23118 - .L_23117)
	.align		4
.L_23117:
        /*21d90*/ 	.word	index@($_ZN7cutlass13device_kernelIN5flash19enable_sm80_to_sm89INS1_16FlashAttnBwdSm80INS1_25CollectiveMainloopBwdSm80ILi2ELi2EN4cute5tupleIJNS5_1CILi64EEENS7_ILi128EEES8_EEENS_10bfloat16_tEfNS_4arch4Sm80ELb0ELb0ELb1ELb0ELb0ELb0ELb0ELb0ELi2ELi2ELi4ELi2ELb1EEENS1_24CollectiveEpilogueBwdGQAISA_fSD_Li256ELb0ELb0EEENS1_19SingleTileSchedulerILb0ELb0ELb0ELi128EEEEEEEEEvNT_6ParamsE$_ZN4cute8smem_ptrIPN7cutlass10bfloat16_tEECI1NS_12iter_adaptorIS3_S4_EEES3_)
        /*21d94*/ 	.word	0x00000000


	//----- nvinfo : EIATTR_FRAME_SIZE
	.align		4
.L_23118:
        /*21d98*/ 	.byte	0x04, 0x11
        /*21d9a*/ 	.short	(.L_23120 - .L_23119)
	.align		4
.L_23119:
        /*21d9c*/ 	.word	index@($_ZN7cutlass13device_kernelIN5flash19enable_sm80_to_sm89INS1_16FlashAttnBwdSm80INS1_25CollectiveMainloopBwdSm80ILi2ELi2EN4cute5tupleIJNS5_1CILi64EEENS7_ILi128EEES8_EEENS_10bfloat16_tEfNS_4arch4Sm80ELb0ELb0ELb1ELb0ELb0ELb0ELb0ELb0ELi2ELi2ELi4ELi2ELb1EEENS1_24CollectiveEpilogueBwdGQAISA_fSD_Li256ELb0ELb0EEENS1_19SingleTileSchedulerILb0ELb0ELb0ELi128EEEEEEEEEvNT_6ParamsE$_ZN4cute8gmem_ptrIPKfECI1NS_12iter_adaptorIS2_S3_EEES2_)
        /*21da0*/ 	.word	0x00000000


	//----- nvinfo : EIATTR_FRAME_SIZE
	.align		4
.L_23120:
        /*21da4*/ 	.byte	0x04, 0x11
        /*21da6*/ 	.short	(.L_23122 - .L_23121)
	.align		4
.L_23121:
        /*21da8*/ 	.word	index@($_ZN7cutlass13device_kernelIN5flash19enable_sm80_to_sm89INS1_16FlashAttnBwdSm80INS1_25CollectiveMainloopBwdSm80ILi2ELi2EN4cute5tupleIJNS5_1CILi64EEENS7_ILi128EEES8_EEENS_10bfloat16_tEfNS_4arch4Sm80ELb0ELb0ELb1ELb0ELb0ELb0ELb0ELb0ELi2ELi2ELi4ELi2ELb1EEENS1_24CollectiveEpilogueBwdGQAISA_fSD_Li256ELb0ELb0EEENS1_19SingleTileSchedulerILb0ELb0ELb0ELi128EEEEEEEEEvNT_6ParamsE$_ZN4cute8gmem_ptrIPKN7cutlass9uint128_tEECI1NS_12iter_adaptorIS4_S5_EEES4_)
        /*21dac*/ 	.word	0x00000000


	//----- nvinfo : EIATTR_FRAME_SIZE
	.align		4
.L_23122:
        /*21db0*/ 	.byte	0x04, 0x11
        /*21db2*/ 	.short	(.L_23124 - .L_23123)
	.align		4
.L_23123:
        /*21db4*/ 	.word	index@($_ZN7cutlass13device_kernelIN5flash19enable_sm80_to_sm89INS1_16FlashAttnBwdSm80INS1_25CollectiveMainloopBwdSm80ILi2ELi2EN4cute5tupleIJNS5_1CILi64EEENS7_ILi128EEES8_EEENS_10bfloat16_tEfNS_4arch4Sm80ELb0ELb0ELb1ELb0ELb0ELb0ELb0ELb0ELi2ELi2ELi4ELi2ELb1EEENS1_24CollectiveEpilogueBwdGQAISA_fSD_Li256ELb0ELb0EEENS1_19SingleTileSchedulerILb0ELb0ELb0ELi128EEEEEEEEEvNT_6ParamsE$_ZN4cute8gmem_ptrIPKN7cutlass10bfloat16_tEECI1NS_12iter_adaptorIS4_S5_EEES4_)
        /*21db8*/ 	.word	0x00000000


	//----- nvinfo : EIATTR_FRAME_SIZE
	.align		4
.L_23124:
        /*21dbc*/ 	.byte	0x04, 0x11
        /*21dbe*/ 	.short	(.L_23126 - .L_23125)
	.align		4
.L_23125:
        /*21dc0*/ 	.word	index@($_ZN7cutlass13device_kernelIN5flash19enable_sm80_to_sm89INS1_16FlashAttnBwdSm80INS1_25CollectiveMainloopBwdSm80ILi2ELi2EN4cute5tupleIJNS5_1CILi64EEENS7_ILi128EEES8_EEENS_10bfloat16_tEfNS_4arch4Sm80ELb0ELb0ELb1ELb0ELb0ELb0ELb0ELb0ELi2ELi2ELi4ELi2ELb1EEENS1_24CollectiveEpilogueBwdGQAISA_fSD_Li256ELb0ELb0EEENS1_19SingleTileSchedulerILb0ELb0ELb0ELi128EEEEEEEEEvNT_6ParamsE$_ZN4cute5tupleIJiiEEC2ERKiS3_)
        /*21dc4*/ 	.word	0x00000000


	//----- nvinfo : EIATTR_FRAME_SIZE
	.align		4
.L_23126:
        /*21dc8*/ 	.byte	0x04, 0x11
        /*21dca*/ 	.short	(.L_23128 - .L_23127)
	.align		4
.L_23127:
        /*21dcc*/ 	.word	index@($_ZN7cutlass13device_kernelIN5flash19enable_sm80_to_sm89INS1_16FlashAttnBwdSm80INS1_25CollectiveMainloopBwdSm80ILi2ELi2EN4cute5tupleIJNS5_1CILi64EEENS7_ILi128EEES8_EEENS_10bfloat16_tEfNS_4arch4Sm80ELb0ELb0ELb1ELb0ELb0ELb0ELb0ELb0ELi2ELi2ELi4ELi2ELb1EEENS1_24CollectiveEpilogueBwdGQAISA_fSD_Li256ELb0ELb0EEENS1_19SingleTileSchedulerILb0ELb0ELb0ELi128EEEEEEEEEvNT_6ParamsE$_ZN4cute5tupleIJiNS_1CILi0EEEEEC2ERKiRKS2_)
        /*21dd0*/ 	.word	0x00000000


	//----- nvinfo : EIATTR_FRAME_SIZE
	.align		4
.L_23128:
        /*21dd4*/ 	.byte	0x04, 0x11
        /*21dd6*/ 	.short	(.L_23130 - .L_23129)
	.align		4
.L_23129:
        /*21dd8*/ 	.word	index@($_ZN7cutlass13device_kernelIN5flash19enable_sm80_to_sm89INS1_16FlashAttnBwdSm80INS1_25CollectiveMainloopBwdSm80ILi2ELi2EN4cute5tupleIJNS5_1CILi64EEENS7_ILi128EEES8_EEENS_10bfloat16_tEfNS_4arch4Sm80ELb0ELb0ELb1ELb0ELb0ELb0ELb0ELb0ELi2ELi2ELi4ELi2ELb1EEENS1_24CollectiveEpilogueBwdGQAISA_fSD_Li256ELb0ELb0EEENS1_19SingleTileSchedulerILb0ELb0ELb0ELi128EEEEEEEEEvNT_6ParamsE$_ZN4cute5tupleIJiEEC2ERKi)
        /*21ddc*/ 	.word	0x00000000


	//----- nvinfo : EIATTR_FRAME_SIZE
	.align		4
.L_23130:
        /*21de0*/ 	.byte	0x04, 0x11
        /*21de2*/ 	.short	(.L_23132 - .L_23131)
	.align		4
.L_23131:
        /*21de4*/ 	.word	index@($_ZN7cutlass13device_kernelIN5flash19enable_sm80_to_sm89INS1_16FlashAttnBwdSm80INS1_25CollectiveMainloopBwdSm80ILi2ELi2EN4cute5tupleIJNS5_1CILi64EEENS7_ILi128EEES8_EEENS_10bfloat16_tEfNS_4arch4Sm80ELb0ELb0ELb1ELb0ELb0ELb0ELb0ELb0ELi2ELi2ELi4ELi2ELb1EEENS1_24CollectiveEpilogueBwdGQAISA_fSD_Li256ELb0ELb0EEENS1_19SingleTileSchedulerILb0ELb0ELb0ELi128EEEEEEEEEvNT_6ParamsE$_ZN4cute5tupleIJNS_1CILi0EEEiiiEEC2ERKS2_RKiS7_S7_)
        /*21de8*/ 	.word	0x00000000


	//----- nvinfo : EIATTR_FRAME_SIZE
	.align		4
.L_23132:
        /*21dec*/ 	.byte	0x04, 0x11
        /*21dee*/ 	.short	(.L_23134 - .L_23133)
	.align		4
.L_23133:
        /*21df0*/ 	.word	index@($_ZN7cutlass13device_kernelIN5flash19enable_sm80_to_sm89INS1_16FlashAttnBwdSm80INS1_25CollectiveMainloopBwdSm80ILi2ELi2EN4cute5tupleIJNS5_1CILi64EEENS7_ILi128EEES8_EEENS_10bfloat16_tEfNS_4arch4Sm80ELb0ELb0ELb1ELb0ELb0ELb0ELb0ELb0ELi2ELi2ELi4ELi2ELb1EEENS1_24CollectiveEpilogueBwdGQAISA_fSD_Li256ELb0ELb0EEENS1_19SingleTileSchedulerILb0ELb0ELb0ELi128EEEEEEEEEvNT_6ParamsE$_ZN4cute5tupleIJNS_1CILi0EEEiEEC2ERKS2_RKi)
        /*21df4*/ 	.word	0x00000000


	//----- nvinfo : EIATTR_FRAME_SIZE
	.align		4
.L_23134:
        /*21df8*/ 	.byte	0x04, 0x11
        /*21dfa*/ 	.short	(.L_23136 - .L_23135)
	.align		4
.L_23135:
        /*21dfc*/ 	.word	index@($_ZN7cutlass13device_kernelIN5flash19enable_sm80_to_sm89INS1_16FlashAttnBwdSm80INS1_25CollectiveMainloopBwdSm80ILi2ELi2EN4cute5tupleIJNS5_1CILi64EEENS7_ILi128EEES8_EEENS_10bfloat16_tEfNS_4arch4Sm80ELb0ELb0ELb1ELb0ELb0ELb0ELb0ELb0ELi2ELi2ELi4ELi2ELb1EEENS1_24CollectiveEpilogueBwdGQAISA_fSD_Li256ELb0ELb0EEENS1_19SingleTileSchedulerILb0ELb0ELb0ELi128EEEEEEEEEvNT_6ParamsE$_ZN4cute5tupleIJNS_1CILi0EEES2_iiEEC2ERKS2_S5_RKiS7_)
        /*21e00*/ 	.word	0x00000000


	//----- nvinfo : EIATTR_FRAME_SIZE
	.align		4
.L_23136:
        /*21e04*/ 	.byte	0x04, 0x11
        /*21e06*/ 	.short	(.L_23138 - .L_23137)
	.align		4
.L_23137:
        /*21e08*/ 	.word	index@($_ZN7cutlass13device_kernelIN5flash19enable_sm80_to_sm89INS1_16FlashAttnBwdSm80INS1_25CollectiveMainloopBwdSm80ILi2ELi2EN4cute5tupleIJNS5_1CILi64EEENS7_ILi128EEES8_EEENS_10bfloat16_tEfNS_4arch4Sm80ELb0ELb0ELb1ELb0ELb0ELb0ELb0ELb0ELi2ELi2ELi4ELi2ELb1EEENS1_24CollectiveEpilogueBwdGQAISA_fSD_Li256ELb0ELb0EEENS1_19SingleTileSchedulerILb0ELb0ELb0ELi128EEEEEEEEEvNT_6ParamsE$_ZN4cute5tupleIJNS_1CILi0EEES2_iEEC2ERKS2_S5_RKi)
        /*21e0c*/ 	.word	0x00000000


	//----- nvinfo : EIATTR_FRAME_SIZE
	.align		4
.L_23138:
        /*21e10*/ 	.byte	0x04, 0x11
        /*21e12*/ 	.short	(.L_23140 - .L_23139)
	.align		4
.L_23139:
        /*21e14*/ 	.word	index@($_ZN7cutlass13device_kernelIN5flash19enable_sm80_to_sm89INS1_16FlashAttnBwdSm80INS1_25CollectiveMainloopBwdSm80ILi2ELi2EN4cute5tupleIJNS5_1CILi64EEENS7_ILi128EEES8_EEENS_10bfloat16_tEfNS_4arch4Sm80ELb0ELb0ELb1ELb0ELb0ELb0ELb0ELb0ELi2ELi2ELi4ELi2ELb1EEENS1_24CollectiveEpilogueBwdGQAISA_fSD_Li256ELb0ELb0EEENS1_19SingleTileSchedulerILb0ELb0ELb0ELi128EEEEEEEEEvNT_6ParamsE$_ZN4cute5tupleIJNS_1CILi0EEES2_S2_iEEC2ERKS2_S5_S5_RKi)
        /*21e18*/ 	.word	0x00000000


	//----- nvinfo : EIATTR_FRAME_SIZE
	.align		4
.L_23140:
        /*21e1c*/ 	.byte	0x04, 0x11
        /*21e1e*/ 	.short	(.L_23142 - .L_23141)
	.align		4
.L_23141:
        /*21e20*/ 	.word	index@($_ZN7cutlass13device_kernelIN5flash19enable_sm80_to_sm89INS1_16FlashAttnBwdSm80INS1_25CollectiveMainloopBwdSm80ILi2ELi2EN4cute5tupleIJNS5_1CILi64EEENS7_ILi128EEES8_EEENS_10bfloat16_tEfNS_4arch4Sm80ELb0ELb0ELb1ELb0ELb0ELb0ELb0ELb0ELi2ELi2ELi4ELi2ELb1EEENS1_24CollectiveEpilogueBwdGQAISA_fSD_Li256ELb0ELb0EEENS1_19SingleTileSchedulerILb0ELb0ELb0ELi128EEEEEEEEEvNT_6ParamsE$_ZN4cute5tupleIJNS_15ArithmeticTupleIJiiEEEiiiEEC2ERKS2_RKiS7_S7_)
        /*21e24*/ 	.word	0x00000000


	//----- nvinfo : EIATTR_FRAME_SIZE
	.align		4
.L_23142:
        /*21e28*/ 	.byte	0x04, 0x11
        /*21e2a*/ 	.short	(.L_23144 - .L_23143)
	.align		4
.L_23143:
        /*21e2c*/ 	.word	index@($_ZN7cutlass13device_kernelIN5flash19enable_sm80_to_sm89INS1_16FlashAttnBwdSm80INS1_25CollectiveMainloopBwdSm80ILi2ELi2EN4cute5tupleIJNS5_1CILi64EEENS7_ILi128EEES8_EEENS_10bfloat16_tEfNS_4arch4Sm80ELb0ELb0ELb1ELb0ELb0ELb0ELb0ELb0ELi2ELi2ELi4ELi2ELb1EEENS1_24CollectiveEpilogueBwdGQAISA_fSD_Li256ELb0ELb0EEENS1_19SingleTileSchedulerILb0ELb0ELb0ELi128EEEEEEEEEvNT_6ParamsE$_ZN4cute5tupleIJNS_15ArithmeticTupleIJiiEEEEEC2ERKS2_)
        /*21e30*/ 	.word	0x00000000


	//----- nvinfo : EIATTR_FRAME_SIZE
	.align		4
.L_23144:
        /*21e34*/ 	.byte	0x04, 0x11
        /*21e36*/ 	.short	(.L_23146 - .L_23145)
	.align		4
.L_23145:
        /*21e38*/ 	.word	index@($_ZN7cutlass13device_kernelIN5flash19enable_sm80_to_sm89INS1_16FlashAttnBwdSm80INS1_25CollectiveMainloopBwdSm80ILi2ELi2EN4cute5tupleIJNS5_1CILi64EEENS7_ILi128EEES8_EEENS_10bfloat16_tEfNS_4arch4Sm80ELb0ELb0ELb1ELb0ELb0ELb0ELb0ELb0ELi2ELi2ELi4ELi2ELb1EEENS1_24CollectiveEpilogueBwdGQAISA_fSD_Li256ELb0ELb0EEENS1_19SingleTileSchedulerILb0ELb0ELb0ELi128EEEEEEEEEvNT_6ParamsE$_ZN4cute5tupleIJNS_15ArithmeticTupleIJiEEEEEC2ERKS2_)
        /*21e3c*/ 	.word	0x00000000


	//----- nvinfo : EIATTR_FRAME_SIZE
	.align		4
.L_23146:
        /*21e40*/ 	.byte	0x04, 0x11
        /*21e42*/ 	.short	(.L_23148 - .L_23147)
	.align		4
.L_23147:
        /*21e44*/ 	.word	index@($_ZN7cutlass13device_kernelIN5flash19enable_sm80_to_sm89INS1_16FlashAttnBwdSm80INS1_25CollectiveMainloopBwdSm80ILi2ELi2EN4cute5tupleIJNS5_1CILi64EEENS7_ILi128EEES8_EEENS_10bfloat16_tEfNS_4arch4Sm80ELb0ELb0ELb1ELb0ELb0ELb0ELb0ELb0ELi2ELi2ELi4ELi2ELb1EEENS1_24CollectiveEpilogueBwdGQAISA_fSD_Li256ELb0ELb0EEENS1_19SingleTileSchedulerILb0ELb0ELb0ELi128EEEEEEEEEvNT_6ParamsE$_ZN4cute5tupleIJNS_15ArithmeticTupleIJNS_1CILi0EEEiEEEEEC2ERKS4_)
        /*21e48*/ 	.word	0x00000000


	//----- nvinfo : EIATTR_FRAME_SIZE
	.align		4
.L_23148:
        /*21e4c*/ 	.byte	0x04, 0x11
        /*21e4e*/ 	.short	(.L_23150 - .L_23149)
	.align		4
.L_23149:
        /*21e50*/ 	.word	index@($_ZN7cutlass13device_kernelIN5flash19enable_sm80_to_sm89INS1_16FlashAttnBwdSm80INS1_25CollectiveMainloopBwdSm80ILi2ELi2EN4cute5tupleIJNS5_1CILi64EEENS7_ILi128EEES8_EEENS_10bfloat16_tEfNS_4arch4Sm80ELb0ELb0ELb1ELb0ELb0ELb0ELb0ELb0ELi2ELi2ELi4ELi2ELb1EEENS1_24CollectiveEpilogueBwdGQAISA_fSD_Li256ELb0ELb0EEENS1_19SingleTileSchedulerILb0ELb0ELb0ELi128EEEEEEEEEvNT_6ParamsE$_ZN4cute5tupleIJNS0_IJNS0_IJNS_1CILi8EEENS1_ILi1EEEEEENS1_ILi2EEES3_EEENS0_IJNS0_IJS3_NS1_ILi0EEEEEElS7_EEEEEC2ERKS6_RKS9_)
        /*21e54*/ 	.word	0x00000000


	//----- nvinfo : EIATTR_FRAME_SIZE
	.align		4
.L_23150:
        /*21e58*/ 	.byte	0x04, 0x11
        /*21e5a*/ 	.short	(.L_23152 - .L_23151)
	.align		4
.L_23151:
        /*21e5c*/ 	.word	index@($_ZN7cutlass13device_kernelIN5flash19enable_sm80_to_sm89INS1_16FlashAttnBwdSm80INS1_25CollectiveMainloopBwdSm80ILi2ELi2EN4cute5tupleIJNS5_1CILi64EEENS7_ILi128EEES8_EEENS_10bfloat16_tEfNS_4arch4Sm80ELb0ELb0ELb1ELb0ELb0ELb0ELb0ELb0ELi2ELi2ELi4ELi2ELb1EEENS1_24CollectiveEpilogueBwdGQAISA_fSD_Li256ELb0ELb0EEENS1_19SingleTileSchedulerILb0ELb0ELb0ELi128EEEEEEEEEvNT_6ParamsE$_ZN4cute3eso3ESOILb1ELb0EJNS_6LayoutINS_5tupleIJNS3_IJNS_1CILi8EEENS4_ILi1EEEEEENS4_ILi2EEES6_EEENS3_IJNS3_IJS6_NS4_ILi0EEEEEENS4_ILi2048EEESA_EEEEEiEEC2ERKSE_RKi)
        /*21e60*/ 	.word	0x00000000


	//----- nvinfo : EIATTR_FRAME_SIZE
	.align		4
.L_23152:
        /*21e64*/ 	.byte	0x04, 0x11
        /*21e66*/ 	.short	(.L_23154 - .L_23153)
	.align		4
.L_23153:
        /*21e68*/ 	.word	index@($_ZN7cutlass13device_kernelIN5flash19enable_sm80_to_sm89INS1_16FlashAttnBwdSm80INS1_25CollectiveMainloopBwdSm80ILi2ELi2EN4cute5tupleIJNS5_1CILi64EEENS7_ILi128EEES8_EEENS_10bfloat16_tEfNS_4arch4Sm80ELb0ELb0ELb1ELb0ELb0ELb0ELb0ELb0ELi2ELi2ELi4ELi2ELb1EEENS1_24CollectiveEpilogueBwdGQAISA_fSD_Li256ELb0ELb0EEENS1_19SingleTileSchedulerILb0ELb0ELb0ELi128EEEEEEEEEvNT_6ParamsE$_ZN4cute3eso3ESOILb1ELb0EJNS_6LayoutINS_5tupleIJNS3_IJNS_1CILi8EEENS4_ILi1EEEEEENS4_ILi2EEES6_EEENS3_IJNS3_IJS6_NS4_ILi0EEEEEENS4_ILi2048EEESA_EEEEENS_10ViewEngineINS_8smem_ptrIPN7cutlass10bfloat16_tEEEEEEEC2ERKSE_RKSL_)
        /*21e6c*/ 	.word	0x00000000


	//----- nvinfo : EIATTR_FRAME_SIZE
	.align		4
.L_23154:
        /*21e70*/ 	.byte	0x04, 0x11
        /*21e72*/ 	.short	(.L_23156 - .L_23155)
	.align		4
.L_23155:
        /*21e74*/ 	.word	index@($_ZN7cutlass13device_kernelIN5flash19enable_sm80_to_sm89INS1_16FlashAttnBwdSm80INS1_25CollectiveMainloopBwdSm80ILi2ELi2EN4cute5tupleIJNS5_1CILi64EEENS7_ILi128EEES8_EEENS_10bfloat16_tEfNS_4arch4Sm80ELb0ELb0ELb1ELb0ELb0ELb0ELb0ELb0ELi2ELi2ELi4ELi2ELb1EEENS1_24CollectiveEpilogueBwdGQAISA_fSD_Li256ELb0ELb0EEENS1_19SingleTileSchedulerILb0ELb0ELb0ELi128EEEEEEEEEvNT_6ParamsE$_ZN4cute3eso3ESOILb1ELb0EJNS_6LayoutINS_5tupleIJNS3_IJNS_1CILi8EEENS4_ILi1EEEEEEEEENS3_IJNS3_IJS6_NS4_ILi0EEEEEEEEEEElEEC2ERKSC_RKl)
        /*21e78*/ 	.word	0x00000000


	//----- nvinfo : EIATTR_FRAME_SIZE
	.align		4
.L_23156:
        /*21e7c*/ 	.byte	0x04, 0x11
        /*21e7e*/ 	.short	(.L_23158 - .L_23157)
	.align		4
.L_23157:
        /*21e80*/ 	.word	index@($_ZN7cutlass13device_kernelIN5flash19enable_sm80_to_sm89INS1_16FlashAttnBwdSm80INS1_25CollectiveMainloopBwdSm80ILi2ELi2EN4cute5tupleIJNS5_1CILi64EEENS7_ILi128EEES8_EEENS_10bfloat16_tEfNS_4arch4Sm80ELb0ELb0ELb1ELb0ELb0ELb0ELb0ELb0ELi2ELi2ELi4ELi2ELb1EEENS1_24CollectiveEpilogueBwdGQAISA_fSD_Li256ELb0ELb0EEENS1_19SingleTileSchedulerILb0ELb0ELb0ELi128EEEEEEEEEvNT_6ParamsE$_ZN4cute3eso3ESOILb1ELb0EJNS_6LayoutINS_5tupleIJNS3_IJNS_1CILi8EEENS4_ILi1EEEEEEEEENS3_IJNS3_IJS6_NS4_ILi0EEEEEEEEEEEiEEC2ERKSC_RKi)
        /*21e84*/ 	.word	0x00000000


	//----- nvinfo : EIATTR_FRAME_SIZE
	.align		4
.L_23158:
        /*21e88*/ 	.byte	0x04, 0x11
        /*21e8a*/ 	.short	(.L_23160 - .L_23159)
	.align		4
.L_23159:
        /*21e8c*/ 	.word	index@($_ZN7cutlass13device_kernelIN5flash19enable_sm80_to_sm89INS1_16FlashAttnBwdSm80INS1_25CollectiveMainloopBwdSm80ILi2ELi2EN4cute5tupleIJNS5_1CILi64EEENS7_ILi128EEES8_EEENS_10bfloat16_tEfNS_4arch4Sm80ELb0ELb0ELb1ELb0ELb0ELb0ELb0ELb0ELi2ELi2ELi4ELi2ELb1EEENS1_24CollectiveEpilogueBwdGQAISA_fSD_Li256ELb0ELb0EEENS1_19SingleTileSchedulerILb0ELb0ELb0ELi128EEEEEEEEEvNT_6ParamsE$_ZN4cute3eso3ESOILb1ELb0EJNS_6LayoutINS_5tupleIJNS3_IJNS_1CILi8EEENS4_ILi1EEEEEEEEENS3_IJNS3_IJS6_NS4_ILi0EEEEEEEEEEENS_10ViewEngineINS_8smem_ptrIPN7cutlass10bfloat16_tEEEEEEEC2ERKSC_RKSJ_)
        /*21e90*/ 	.word	0x00000000


	//----- nvinfo : EIATTR_FRAME_SIZE
	.align		4
.L_23160:
        /*21e94*/ 	.byte	0x04, 0x11
        /*21e96*/ 	.short	(.L_23162 - .L_23161)
	.align		4
.L_23161:
        /*21e98*/ 	.word	index@($_ZN7cutlass13device_kernelIN5flash19enable_sm80_to_sm89INS1_16FlashAttnBwdSm80INS1_25CollectiveMainloopBwdSm80ILi2ELi2EN4cute5tupleIJNS5_1CILi64EEENS7_ILi128EEES8_EEENS_10bfloat16_tEfNS_4arch4Sm80ELb0ELb0ELb1ELb0ELb0ELb0ELb0ELb0ELi2ELi2ELi4ELi2ELb1EEENS1_24CollectiveEpilogueBwdGQAISA_fSD_Li256ELb0ELb0EEENS1_19SingleTileSchedulerILb0ELb0ELb0ELi128EEEEEEEEEvNT_6ParamsE$_ZN4cute3eso3ESOILb1ELb0EJNS_6LayoutINS_5tupleIJNS3_IJNS_1CILi8EEENS4_ILi1EEEEEEEEENS3_IJNS3_IJS6_NS4_ILi0EEEEEEEEEEENS_10ViewEngineINS_8gmem_ptrIPKN7cutlass10bfloat16_tEEEEEEEC2ERKSC_RKSK_)
        /*21e9c*/ 	.word	0x00000000


	//----- nvinfo : EIATTR_FRAME_SIZE
	.align		4
.L_23162:
        /*21ea0*/ 	.byte	0x04, 0x11
        /*21ea2*/ 	.short	(.L_23164 - .L_23163)
	.align		4
.L_23163:
        /*21ea4*/ 	.word	index@($_ZN7cutlass13device_kernelIN5flash19enable_sm80_to_sm89INS1_16FlashAttnBwdSm80INS1_25CollectiveMainloopBwdSm80ILi2ELi2EN4cute5tupleIJNS5_1CILi64EEENS7_ILi128EEES8_EEENS_10bfloat16_tEfNS_4arch4Sm80ELb0ELb0ELb1ELb0ELb0ELb0ELb0ELb0ELi2ELi2ELi4ELi2ELb1EEENS1_24CollectiveEpilogueBwdGQAISA_fSD_Li256ELb0ELb0EEENS1_19SingleTileSchedulerILb0ELb0ELb0ELi128EEEEEEEEEvNT_6ParamsE$_ZN4cute3eso3ESOILb1ELb0EJNS_6LayoutINS_5tupleIJNS3_IJNS_1CILi4EEENS4_ILi1EEEEEES6_EEENS3_IJNS3_IJS6_NS4_ILi0EEEEEES9_EEEEEiEEC2ERKSC_RKi)
        /*21ea8*/ 	.word	0x00000000


	//----- nvinfo : EIATTR_FRAME_SIZE
	.align		4
.L_23164:
        /*21eac*/ 	.byte	0x04, 0x11
        /*21eae*/ 	.short	(.L_23166 - .L_23165)
	.align		4
.L_23165:
        /*21eb0*/ 	.word	index@($_ZN7cutlass13device_kernelIN5flash19enable_sm80_to_sm89INS1_16FlashAttnBwdSm80INS1_25CollectiveMainloopBwdSm80ILi2ELi2EN4cute5tupleIJNS5_1CILi64EEENS7_ILi128EEES8_EEENS_10bfloat16_tEfNS_4arch4Sm80ELb0ELb0ELb1ELb0ELb0ELb0ELb0ELb0ELi2ELi2ELi4ELi2ELb1EEENS1_24CollectiveEpilogueBwdGQAISA_fSD_Li256ELb0ELb0EEENS1_19SingleTileSchedulerILb0ELb0ELb0ELi128EEEEEEEEEvNT_6ParamsE$_ZN4cute3eso3ESOILb1ELb0EJNS_6LayoutINS_5tupleIJNS3_IJNS_1CILi4EEENS4_ILi1EEEEEES6_EEENS3_IJNS3_IJS6_NS4_ILi0EEEEEES9_EEEEENS_10ViewEngineINS_8smem_ptrIPfEEEEEEC2ERKSC_RKSH_)
        /*21eb4*/ 	.word	0x00000000


	//----- nvinfo : EIATTR_FRAME_SIZE
	.align		4
.L_23166:
        /*21eb8*/ 	.byte	0x04, 0x11
        /*21eba*/ 	.short	(.L_23168 - .L_23167)
	.align		4
.L_23167:
        /*21ebc*/ 	.word	index@($_ZN7cutlass13device_kernelIN5flash19enable_sm80_to_sm89INS1_16FlashAttnBwdSm80INS1_25CollectiveMainloopBwdSm80ILi2ELi2EN4cute5tupleIJNS5_1CILi64EEENS7_ILi128EEES8_EEENS_10bfloat16_tEfNS_4arch4Sm80ELb0ELb0ELb1ELb0ELb0ELb0ELb0ELb0ELi2ELi2ELi4ELi2ELb1EEENS1_24CollectiveEpilogueBwdGQAISA_fSD_Li256ELb0ELb0EEENS1_19SingleTileSchedulerILb0ELb0ELb0ELi128EEEEEEEEEvNT_6ParamsE$_ZN4cute3eso3ESOILb1ELb0EJNS_6LayoutINS_5tupleIJNS3_IJNS_1CILi4EEENS4_ILi1EEEEEES6_EEENS3_IJNS3_IJS6_NS4_ILi0EEEEEES9_EEEEENS_10ViewEngineINS_8gmem_ptrIPKfEEEEEEC2ERKSC_RKSI_)
        /*21ec0*/ 	.word	0x00000000


	//----- nvinfo : EIATTR_FRAME_SIZE
	.align		4
.L_23168:
        /*21ec4*/ 	.byte	0x04, 0x11
        /*21ec6*/ 	.short	(.L_23170 - .L_23169)
	.align		4
.L_23169:
        /*21ec8*/ 	.word	index@($_ZN7cutlass13device_kernelIN5flash19enable_sm80_to_sm89INS1_16FlashAttnBwdSm80INS1_25CollectiveMainloopBwdSm80ILi2ELi2EN4cute5tupleIJNS5_1CILi64EEENS7_ILi128EEES8_EEENS_10bfloat16_tEfNS_4arch4Sm80ELb0ELb0ELb1ELb0ELb0ELb0ELb0ELb0ELi2ELi2ELi4ELi2ELb1EEENS1_24CollectiveEpilogueBwdGQAISA_fSD_Li256ELb0ELb0EEENS1_19SingleTileSchedulerILb0ELb0ELb0ELi128EEEEEEEEEvNT_6ParamsE$_ZN4cute3eso3ESOILb1ELb0EJNS_6LayoutINS_5tupleIJNS3_IJNS_1CILi4EEENS4_ILi1EEEEEEEEENS3_IJNS3_IJS6_NS4_ILi0EEEEEEEEEEENS_10ViewEngineINS_8smem_ptrIPfEEEEEEC2ERKSC_RKSH_)
        /*21ecc*/ 	.word	0x00000000


	//----- nvinfo : EIATTR_FRAME_SIZE
	.align		4
.L_23170:
        /*21ed0*/ 	.byte	0x04, 0x11
        /*21ed2*/ 	.short	(.L_23172 - .L_23171)
	.align		4
.L_23171:
        /*21ed4*/ 	.word	index@($_ZN7cutlass13device_kernelIN5flash19enable_sm80_to_sm89INS1_16FlashAttnBwdSm80INS1_25CollectiveMainloopBwdSm80ILi2ELi2EN4cute5tupleIJNS5_1CILi64EEENS7_ILi128EEES8_EEENS_10bfloat16_tEfNS_4arch4Sm80ELb0ELb0ELb1ELb0ELb0ELb0ELb0ELb0ELi2ELi2ELi4ELi2ELb1EEENS1_24CollectiveEpilogueBwdGQAISA_fSD_Li256ELb0ELb0EEENS1_19SingleTileSchedulerILb0ELb0ELb0ELi128EEEEEEEEEvNT_6ParamsE$_ZN4cute3eso3ESOILb1ELb0EJNS_6LayoutINS_5tupleIJNS3_IJNS_1CILi4EEENS4_ILi1EEEEEEEEENS3_IJNS3_IJS6_NS4_ILi0EEEEEEEEEEENS_10ViewEngineINS_8gmem_ptrIPKfEEEEEEC2ERKSC_RKSI_)
        /*21ed8*/ 	.word	0x00000000


	//----- nvinfo : EIATTR_FRAME_SIZE
	.align		4
.L_23172:
        /*21edc*/ 	.byte	0x04, 0x11
        /*21ede*/ 	.short	(.L_23174 - .L_23173)
	.align		4
.L_23173:
        /*21ee0*/ 	.word	index@($_ZN7cutlass13device_kernelIN5flash19enable_sm80_to_sm89INS1_16FlashAttnBwdSm80INS1_25CollectiveMainloopBwdSm80ILi2ELi2EN4cute5tupleIJNS5_1CILi64EEENS7_ILi128EEES8_EEENS_10bfloat16_tEfNS_4arch4Sm80ELb0ELb0ELb1ELb0ELb0ELb0ELb0ELb0ELi2ELi2ELi4ELi2ELb1EEENS1_24CollectiveEpilogueBwdGQAISA_fSD_Li256ELb0ELb0EEENS1_19SingleTileSchedulerILb0ELb0ELb0ELi128EEEEEEEEEvNT_6ParamsE$_ZN4cute3eso3ESOILb1ELb0EJNS_6LayoutINS_5tupleIJNS3_IJNS_1CILi1EEES5_EEEEEENS3_IJNS3_IJS5_NS4_ILi0EEEEEEEEEEENS_10ViewEngineINS_8smem_ptrIPN7cutlass9uint128_tEEEEEEEC2ERKSB_RKSI_)
        /*21ee4*/ 	.word	0x00000000


	//----- nvinfo : EIATTR_FRAME_SIZE
	.align		4
.L_23174:
        /*21ee8*/ 	.byte	0x04, 0x11
        /*21eea*/ 	.short	(.L_23176 - .L_23175)
	.align		4
.L_23175:
        /*21eec*/ 	.word	index@($_ZN7cutlass13device_kernelIN5flash19enable_sm80_to_sm89INS1_16FlashAttnBwdSm80INS1_25CollectiveMainloopBwdSm80ILi2ELi2EN4cute5tupleIJNS5_1CILi64EEENS7_ILi128EEES8_EEENS_10bfloat16_tEfNS_4arch4Sm80ELb0ELb0ELb1ELb0ELb0ELb0ELb0ELb0ELi2ELi2ELi4ELi2ELb1EEENS1_24CollectiveEpilogueBwdGQAISA_fSD_Li256ELb0ELb0EEENS1_19SingleTileSchedulerILb0ELb0ELb0ELi128EEEEEEEEEvNT_6ParamsE$_ZN4cute3eso3ESOILb1ELb0EJNS_6LayoutINS_5tupleIJNS3_IJNS_1CILi1EEES5_EEEEEENS3_IJNS3_IJS5_NS4_ILi0EEEEEEEEEEENS_10ViewEngineINS_8gmem_ptrIPKN7cutlass9uint128_tEEEEEEEC2ERKSB_RKSJ_)
        /*21ef0*/ 	.word	0x00000000


	//----- nvinfo : EIATTR_FRAME_SIZE
	.align		4
.L_23176:
        /*21ef4*/ 	.byte	0x04, 0x11
        /*21ef6*/ 	.short	(.L_23178 - .L_23177)
	.align		4
.L_23177:
        /*21ef8*/ 	.word	index@($_ZN7cutlass13device_kernelIN5flash19enable_sm80_to_sm89INS1_16FlashAttnBwdSm80INS1_25CollectiveMainloopBwdSm80ILi2ELi2EN4cute5tupleIJNS5_1CILi64EEENS7_ILi128EEES8_EEENS_10bfloat16_tEfNS_4arch4Sm80ELb0ELb0ELb1ELb0ELb0ELb0ELb0ELb0ELi2ELi2ELi4ELi2ELb1EEENS1_24CollectiveEpilogueBwdGQAISA_fSD_Li256ELb0ELb0EEENS1_19SingleTileSchedulerILb0ELb0ELb0ELi128EEEEEEEEEvNT_6ParamsE$_ZN4cute3eso3ESOILb1ELb0EJNS_5tupleIJNS_1CILi1EEENS3_ILi0EEEEEElS5_EEC2ERKS6_RKlRKS5_)
        /*21efc*/ 	.word	0x00000000


	//----- nvinfo : EIATTR_FRAME_SIZE
	.align		4
.L_23178:
        /*21f00*/ 	.byte	0x04, 0x11
        /*21f02*/ 	.short	(.L_23180 - .L_23179)
	.align		4
.L_23179:
        /*21f04*/ 	.word	index@($_ZN7cutlass13device_kernelIN5flash19enable_sm80_to_sm89INS1_16FlashAttnBwdSm80INS1_25CollectiveMainloopBwdSm80ILi2ELi2EN4cute5tupleIJNS5_1CILi64EEENS7_ILi128EEES8_EEENS_10bfloat16_tEfNS_4arch4Sm80ELb0ELb0ELb1ELb0ELb0ELb0ELb0ELb0ELi2ELi2ELi4ELi2ELb1EEENS1_24CollectiveEpilogueBwdGQAISA_fSD_Li256ELb0ELb0EEENS1_19SingleTileSchedulerILb0ELb0ELb0ELi128EEEEEEEEEvNT_6ParamsE$_ZN4cute3eso3ESOILb1ELb0EJNS_5tupleIJNS2_IJNS_1CILi8EEENS3_ILi1EEEEEENS3_ILi2EEES5_EEENS2_IJNS2_IJS5_NS3_ILi0EEEEEElS9_EEEEEC2ERKS8_RKSB_)
        /*21f08*/ 	.word	0x00000000


	//----- nvinfo : EIATTR_FRAME_SIZE
	.align		4
.L_23180:
        /*21f0c*/ 	.byte	0x04, 0x11
        /*21f0e*/ 	.short	(.L_23182 - .L_23181)
	.align		4
.L_23181:
        /*21f10*/ 	.word	index@($_ZN7cutlass13device_kernelIN5flash19enable_sm80_to_sm89INS1_16FlashAttnBwdSm80INS1_25CollectiveMainloopBwdSm80ILi2ELi2EN4cute5tupleIJNS5_1CILi64EEENS7_ILi128EEES8_EEENS_10bfloat16_tEfNS_4arch4Sm80ELb0ELb0ELb1ELb0ELb0ELb0ELb0ELb0ELi2ELi2ELi4ELi2ELb1EEENS1_24CollectiveEpilogueBwdGQAISA_fSD_Li256ELb0ELb0EEENS1_19SingleTileSchedulerILb0ELb0ELb0ELi128EEEEEEEEEvNT_6ParamsE$_ZN4cute3eso3ESOILb1ELb0EJNS_1CILi0EEEiiiEEC2ERKS3_RKiS8_S8_)
        /*21f14*/ 	.word	0x00000000


	//----- nvinfo : EIATTR_FRAME_SIZE
	.align		4
.L_23182:
        /*21f18*/ 	.byte	0x04, 0x11
        /*21f1a*/ 	.short	(.L_23184 - .L_23183)
	.align		4
.L_23183:
        /*21f1c*/ 	.word	index@($_ZN7cutlass13device_kernelIN5flash19enable_sm80_to_sm89INS1_16FlashAttnBwdSm80INS1_25CollectiveMainloopBwdSm80ILi2ELi2EN4cute5tupleIJNS5_1CILi64EEENS7_ILi128EEES8_EEENS_10bfloat16_tEfNS_4arch4Sm80ELb0ELb0ELb1ELb0ELb0ELb0ELb0ELb0ELi2ELi2ELi4ELi2ELb1EEENS1_24CollectiveEpilogueBwdGQAISA_fSD_Li256ELb0ELb0EEENS1_19SingleTileSchedulerILb0ELb0ELb0ELi128EEEEEEEEEvNT_6ParamsE$_ZN4cute3eso3ESOILb1ELb0EJNS_1CILi0EEEiS3_S3_EEC2ERKS3_RKiS6_S6_)
        /*21f20*/ 	.word	0x00000000


	//----- nvinfo : EIATTR_FRAME_SIZE
	.align		4
.L_23184:
        /*21f24*/ 	.byte	0x04, 0x11
        /*21f26*/ 	.short	(.L_23186 - .L_23185)
	.align		4
.L_23185:
        /*21f28*/ 	.word	index@($_ZN7cutlass13device_kernelIN5flash19enable_sm80_to_sm89INS1_16FlashAttnBwdSm80INS1_25CollectiveMainloopBwdSm80ILi2ELi2EN4cute5tupleIJNS5_1CILi64EEENS7_ILi128EEES8_EEENS_10bfloat16_tEfNS_4arch4Sm80ELb0ELb0ELb1ELb0ELb0ELb0ELb0ELb0ELi2ELi2ELi4ELi2ELb1EEENS1_24CollectiveEpilogueBwdGQAISA_fSD_Li256ELb0ELb0EEENS1_19SingleTileSchedulerILb0ELb0ELb0ELi128EEEEEEEEEvNT_6ParamsE$_ZN4cute3eso3ESOILb1ELb0EJNS_1CILi0EEEiS3_EEC2ERKS3_RKiS6_)
        /*21f2c*/ 	.word	0x00000000


	//----- nvinfo : EIATTR_FRAME_SIZE
	.align		4
.L_23186:
        /*21f30*/ 	.byte	0x04, 0x11
        /*21f32*/ 	.short	(.L_23188 - .L_23187)
	.align		4
.L_23187:
        /*21f34*/ 	.word	index@($_ZN7cutlass13device_kernelIN5flash19enable_sm80_to_sm89INS1_16FlashAttnBwdSm80INS1_25CollectiveMainloopBwdSm80ILi2ELi2EN4cute5tupleIJNS5_1CILi64EEENS7_ILi128EEES8_EEENS_10bfloat16_tEfNS_4arch4Sm80ELb0ELb0ELb1ELb0ELb0ELb0ELb0ELb0ELi2ELi2ELi4ELi2ELb1EEENS1_24CollectiveEpilogueBwdGQAISA_fSD_Li256ELb0ELb0EEENS1_19SingleTileSchedulerILb0ELb0ELb0ELi128EEEEEEEEEvNT_6ParamsE$_ZN4cute3eso3ESOILb1ELb0EJNS_1CILi0EEEiEEC2ERKS3_RKi)
        /*21f38*/ 	.word	0x00000000


	//----- nvinfo : EIATTR_FRAME_SIZE
	.align		4
.L_23188:
        /*21f3c*/ 	.byte	0x04, 0x11
        /*21f3e*/ 	.short	(.L_23190 - .L_23189)
	.align		4
.L_23189:
        /*21f40*/ 	.word	index@($_ZN7cutlass13device_kernelIN5flash19enable_sm80_to_sm89INS1_16FlashAttnBwdSm80INS1_25CollectiveMainloopBwdSm80ILi2ELi2EN4cute5tupleIJNS5_1CILi64EEENS7_ILi128EEES8_EEENS_10bfloat16_tEfNS_4arch4Sm80ELb0ELb0ELb1ELb0ELb0ELb0ELb0ELb0ELi2ELi2ELi4ELi2ELb1EEENS1_24CollectiveEpilogueBwdGQAISA_fSD_Li256ELb0ELb0EEENS1_19SingleTileSchedulerILb0ELb0ELb0ELi128EEEEEEEEEvNT_6ParamsE$_ZN4cute3eso3ESOILb1ELb0EJNS_1CILi0EEES3_iiEEC2ERKS3_S6_RKiS8_)
        /*21f44*/ 	.word	0x00000000


	//----- nvinfo : EIATTR_FRAME_SIZE
	.align		4
.L_23190:
        /*21f48*/ 	.byte	0x04, 0x11
        /*21f4a*/ 	.short	(.L_23192 - .L_23191)
	.align		4
.L_23191:
        /*21f4c*/ 	.word	index@($_ZN7cutlass13device_kernelIN5flash19enable_sm80_to_sm89INS1_16FlashAttnBwdSm80INS1_25CollectiveMainloopBwdSm80ILi2ELi2EN4cute5tupleIJNS5_1CILi64EEENS7_ILi128EEES8_EEENS_10bfloat16_tEfNS_4arch4Sm80ELb0ELb0ELb1ELb0ELb0ELb0ELb0ELb0ELi2ELi2ELi4ELi2ELb1EEENS1_24CollectiveEpilogueBwdGQAISA_fSD_Li256ELb0ELb0EEENS1_19SingleTileSchedulerILb0ELb0ELb0ELi128EEEEEEEEEvNT_6ParamsE$_ZN4cute3eso3ESOILb1ELb0EJNS_1CILi0EEES3_iS3_EEC2ERKS3_S6_RKiS6_)
        /*21f50*/ 	.word	0x00000000


	//----- nvinfo : EIATTR_FRAME_SIZE
	.align		4
.L_23192:
        /*21f54*/ 	.byte	0x04, 0x11
        /*21f56*/ 	.short	(.L_23194 - .L_23193)
	.align		4
.L_23193:
        /*21f58*/ 	.word	index@($_ZN7cutlass13device_kernelIN5flash19enable_sm80_to_sm89INS1_16FlashAttnBwdSm80INS1_25CollectiveMainloopBwdSm80ILi2ELi2EN4cute5tupleIJNS5_1CILi64EEENS7_ILi128EEES8_EEENS_10bfloat16_tEfNS_4arch4Sm80ELb0ELb0ELb1ELb0ELb0ELb0ELb0ELb0ELi2ELi2ELi4ELi2ELb1EEENS1_24CollectiveEpilogueBwdGQAISA_fSD_Li256ELb0ELb0EEENS1_19SingleTileSchedulerILb0ELb0ELb0ELi128EEEEEEEEEvNT_6ParamsE$_ZN4cute3eso3ESOILb1ELb0EJNS_1CILi0EEES3_iEEC2ERKS3_S6_RKi)
        /*21f5c*/ 	.word	0x00000000


	//----- nvinfo : EIATTR_FRAME_SIZE
	.align		4
.L_23194:
        /*21f60*/ 	.byte	0x04, 0x11
        /*21f62*/ 	.short	(.L_23196 - .L_23195)
	.align		4
.L_23195:
        /*21f64*/ 	.word	index@($_ZN7cutlass13device_kernelIN5flash19enable_sm80_to_sm89INS1_16FlashAttnBwdSm80INS1_25CollectiveMainloopBwdSm80ILi2ELi2EN4cute5tupleIJNS5_1CILi64EEENS7_ILi128EEES8_EEENS_10bfloat16_tEfNS_4arch4Sm80ELb0ELb0ELb1ELb0ELb0ELb0ELb0ELb0ELi2ELi2ELi4ELi2ELb1EEENS1_24CollectiveEpilogueBwdGQAISA_fSD_Li256ELb0ELb0EEENS1_19SingleTileSchedulerILb0ELb0ELb0ELi128EEEEEEEEEvNT_6ParamsE$_ZN4cute3eso3ESOILb1ELb0EJNS_1CILi0EEES3_S3_iEEC2ERKS3_S6_S6_RKi)
        /*21f68*/ 	.word	0x00000000


	//----- nvinfo : EIATTR_FRAME_SIZE
	.align		4
.L_23196:
        /*21f6c*/ 	.byte	0x04, 0x11
        /*21f6e*/ 	.short	(.L_23198 - .L_23197)
	.align		4
.L_23197:
        /*21f70*/ 	.word	index@($_ZN7cutlass13device_kernelIN5flash19enable_sm80_to_sm89INS1_16FlashAttnBwdSm80INS1_25CollectiveMainloopBwdSm80ILi2ELi2EN4cute5tupleIJNS5_1CILi64EEENS7_ILi128EEES8_EEENS_10bfloat16_tEfNS_4arch4Sm80ELb0ELb0ELb1ELb0ELb0ELb0ELb0ELb0ELi2ELi2ELi4ELi2ELb1EEENS1_24CollectiveEpilogueBwdGQAISA_fSD_Li256ELb0ELb0EEENS1_19SingleTileSchedulerILb0ELb0ELb0ELi128EEEEEEEEEvNT_6ParamsE$_ZN4cute3eso3ESOILb1ELb0EJNS_10UnderscoreEiiEEC2ERKS2_RKiS7_)
        /*21f74*/ 	.word	0x00000000


	//----- nvinfo : EIATTR_FRAME_SIZE
	.align		4
.L_23198:
        /*21f78*/ 	.byte	0x04, 0x11
        /*21f7a*/ 	.short	(.L_23200 - .L_23199)
	.align		4
.L_23199:
        /*21f7c*/ 	.word	index@($_ZN7cutlass13device_kernelIN5flash19enable_sm80_to_sm89INS1_16FlashAttnBwdSm80INS1_25CollectiveMainloopBwdSm80ILi2ELi2EN4cute5tupleIJNS5_1CILi64EEENS7_ILi128EEES8_EEENS_10bfloat16_tEfNS_4arch4Sm80ELb0ELb0ELb1ELb0ELb0ELb0ELb0ELb0ELi2ELi2ELi4ELi2ELb1EEENS1_24CollectiveEpilogueBwdGQAISA_fSD_Li256ELb0ELb0EEENS1_19SingleTileSchedulerILb0ELb0ELb0ELi128EEEEEEEEEvNT_6ParamsE$_ZN4cute3eso3ESOILb1ELb0EJNS_10UnderscoreEiEEC2ERKS2_RKi)
        /*21f80*/ 	.word	0x00000000


	//----- nvinfo : EIATTR_FRAME_SIZE
	.align		4
.L_23200:
        /*21f84*/ 	.byte	0x04, 0x11
        /*21f86*/ 	.short	(.L_23202 - .L_23201)
	.align		4
.L_23201:
        /*21f88*/ 	.word	index@($_ZN7cutlass13device_kernelIN5flash19enable_sm80_to_sm89INS1_16FlashAttnBwdSm80INS1_25CollectiveMainloopBwdSm80ILi2ELi2EN4cute5tupleIJNS5_1CILi64EEENS7_ILi128EEES8_EEENS_10bfloat16_tEfNS_4arch4Sm80ELb0ELb0ELb1ELb0ELb0ELb0ELb0ELb0ELi2ELi2ELi4ELi2ELb1EEENS1_24CollectiveEpilogueBwdGQAISA_fSD_Li256ELb0ELb0EEENS1_19SingleTileSchedulerILb0ELb0ELb0ELi128EEEEEEEEEvNT_6ParamsE$_ZN4cute3eso3ESOILb1ELb0EJNS_10UnderscoreES2_iEEC2ERKS2_S5_RKi)
        /*21f8c*/ 	.word	0x00000000


	//----- nvinfo : EIATTR_FRAME_SIZE
	.align		4
.L_23202:
        /*21f90*/ 	.byte	0x04, 0x11
        /*21f92*/ 	.short	(.L_23204 - .L_23203)
	.align		4
.L_23203:
        /*21f94*/ 	.word	index@($_ZN7cutlass13device_kernelIN5flash19enable_sm80_to_sm89INS1_16FlashAttnBwdSm80INS1_25CollectiveMainloopBwdSm80ILi2ELi2EN4cute5tupleIJNS5_1CILi64EEENS7_ILi128EEES8_EEENS_10bfloat16_tEfNS_4arch4Sm80ELb0ELb0ELb1ELb0ELb0ELb0ELb0ELb0ELi2ELi2ELi4ELi2ELb1EEENS1_24CollectiveEpilogueBwdGQAISA_fSD_Li256ELb0ELb0EEENS1_19SingleTileSchedulerILb0ELb0ELb0ELi128EEEEEEEEEvNT_6ParamsE$_ZN4cute3eso3ESOILb1ELb0EJNS_10UnderscoreES2_S2_iEEC2ERKS2_S5_S5_RKi)
        /*21f98*/ 	.word	0x00000000


	//----- nvinfo : EIATTR_FRAME_SIZE
	.align		4
.L_23204:
        /*21f9c*/ 	.byte	0x04, 0x11
        /*21f9e*/ 	.short	(.L_23206 - .L_23205)
	.align		4
.L_23205:
        /*21fa0*/ 	.word	index@($_ZN7cutlass13device_kernelIN5flash19enable_sm80_to_sm89INS1_16FlashAttnBwdSm80INS1_25CollectiveMainloopBwdSm80ILi2ELi2EN4cute5tupleIJNS5_1CILi64EEENS7_ILi128EEES8_EEENS_10bfloat16_tEfNS_4arch4Sm80ELb0ELb0ELb1ELb0ELb0ELb0ELb0ELb0ELi2ELi2ELi4ELi2ELb1EEENS1_24CollectiveEpilogueBwdGQAISA_fSD_Li256ELb0ELb0EEENS1_19SingleTileSchedulerILb0ELb0ELb0ELi128EEEEEEEEEvNT_6ParamsE$_ZN4cute3eso3ESOILb0ELb1EJlEEC2ERKl)
        /*21fa4*/ 	.word	0x00000000


	//----- nvinfo : EIATTR_FRAME_SIZE
	.align		4
.L_23206:
        /*21fa8*/ 	.byte	0x04, 0x11
        /*21faa*/ 	.short	(.L_23208 - .L_23207)
	.align		4
.L_23207:
        /*21fac*/ 	.word	index@($_ZN7cutlass13device_kernelIN5flash19enable_sm80_to_sm89INS1_16FlashAttnBwdSm80INS1_25CollectiveMainloopBwdSm80ILi2ELi2EN4cute5tupleIJNS5_1CILi64EEENS7_ILi128EEES8_EEENS_10bfloat16_tEfNS_4arch4Sm80ELb0ELb0ELb1ELb0ELb0ELb0ELb0ELb0ELi2ELi2ELi4ELi2ELb1EEENS1_24CollectiveEpilogueBwdGQAISA_fSD_Li256ELb0ELb0EEENS1_19SingleTileSchedulerILb0ELb0ELb0ELi128EEEEEEEEEvNT_6ParamsE$_ZN4cute3eso3ESOILb0ELb1EJiNS_1CILi0EEEEEC2ERKiRKS3_)
        /*21fb0*/ 	.word	0x00000000


	//----- nvinfo : EIATTR_FRAME_SIZE
	.align		4
.L_23208:
        /*21fb4*/ 	.byte	0x04, 0x11
        /*21fb6*/ 	.short	(.L_23210 - .L_23209)
	.align		4
.L_23209:
        /*21fb8*/ 	.word	index@($_ZN7cutlass13device_kernelIN5flash19enable_sm80_to_sm89INS1_16FlashAttnBwdSm80INS1_25CollectiveMainloopBwdSm80ILi2ELi2EN4cute5tupleIJNS5_1CILi64EEENS7_ILi128EEES8_EEENS_10bfloat16_tEfNS_4arch4Sm80ELb0ELb0ELb1ELb0ELb0ELb0ELb0ELb0ELi2ELi2ELi4ELi2ELb1EEENS1_24CollectiveEpilogueBwdGQAISA_fSD_Li256ELb0ELb0EEENS1_19SingleTileSchedulerILb0ELb0ELb0ELi128EEEEEEEEEvNT_6ParamsE$_ZN4cute3eso3ESOILb0ELb1EJiEEC2ERKi)
        /*21fbc*/ 	.word	0x00000000


	//----- nvinfo : EIATTR_FRAME_SIZE
	.align		4
.L_23210:
        /*21fc0*/ 	.byte	0x04, 0x11
        /*21fc2*/ 	.short	(.L_23212 - .L_23211)
	.align		4
.L_23211:
        /*21fc4*/ 	.word	index@($_ZN7cutlass13device_kernelIN5flash19enable_sm80_to_sm89INS1_16FlashAttnBwdSm80INS1_25CollectiveMainloopBwdSm80ILi2ELi2EN4cute5tupleIJNS5_1CILi64EEENS7_ILi128EEES8_EEENS_10bfloat16_tEfNS_4arch4Sm80ELb0ELb0ELb1ELb0ELb0ELb0ELb0ELb0ELi2ELi2ELi4ELi2ELb1EEENS1_24CollectiveEpilogueBwdGQAISA_fSD_Li256ELb0ELb0EEENS1_19SingleTileSchedulerILb0ELb0ELb0ELi128EEEEEEEEEvNT_6ParamsE$_ZN4cute3eso3ESOILb0ELb1EJNS_15ArithmeticTupleIJiiEEENS_1CILi0EEES5_S5_EEC2ERKS3_RKS5_SA_SA_)
        /*21fc8*/ 	.word	0x00000000


	//----- nvinfo : EIATTR_FRAME_SIZE
	.align		4
.L_23212:
        /*21fcc*/ 	.byte	0x04, 0x11
        /*21fce*/ 	.short	(.L_23214 - .L_23213)
	.align		4
.L_23213:
        /*21fd0*/ 	.word	index@($_ZN7cutlass13device_kernelIN5flash19enable_sm80_to_sm89INS1_16FlashAttnBwdSm80INS1_25CollectiveMainloopBwdSm80ILi2ELi2EN4cute5tupleIJNS5_1CILi64EEENS7_ILi128EEES8_EEENS_10bfloat16_tEfNS_4arch4Sm80ELb0ELb0ELb1ELb0ELb0ELb0ELb0ELb0ELi2ELi2ELi4ELi2ELb1EEENS1_24CollectiveEpilogueBwdGQAISA_fSD_Li256ELb0ELb0EEENS1_19SingleTileSchedulerILb0ELb0ELb0ELi128EEEEEEEEEvNT_6ParamsE$_ZN4cute3eso3ESOILb0ELb1EJNS_15ArithmeticTupleIJiiEEEEEC2ERKS3_)
        /*21fd4*/ 	.word	0x00000000


	//----- nvinfo : EIATTR_FRAME_SIZE
	.align		4
.L_23214:
        /*21fd8*/ 	.byte	0x04, 0x11
        /*21fda*/ 	.short	(.L_23216 - .L_23215)
	.align		4
.L_23215:
        /*21fdc*/ 	.word	index@($_ZN7cutlass13device_kernelIN5flash19enable_sm80_to_sm89INS1_16FlashAttnBwdSm80INS1_25CollectiveMainloopBwdSm80ILi2ELi2EN4cute5tupleIJNS5_1CILi64EEENS7_ILi128EEES8_EEENS_10bfloat16_tEfNS_4arch4Sm80ELb0ELb0ELb1ELb0ELb0ELb0ELb0ELb0ELi2ELi2ELi4ELi2ELb1EEENS1_24CollectiveEpilogueBwdGQAISA_fSD_Li256ELb0ELb0EEENS1_19SingleTileSchedulerILb0ELb0ELb0ELi128EEEEEEEEEvNT_6ParamsE$_ZN4cute3eso3ESOILb0ELb1EJNS_15ArithmeticTupleIJiEEEEEC2ERKS3_)
        /*21fe0*/ 	.word	0x00000000


	//----- nvinfo : EIATTR_FRAME_SIZE
	.align		4
.L_23216:
        /*21fe4*/ 	.byte	0x04, 0x11
        /*21fe6*/ 	.short	(.L_23218 - .L_23217)
	.align		4
.L_23217:
        /*21fe8*/ 	.word	index@($_ZN7cutlass13device_kernelIN5flash19enable_sm80_to_sm89INS1_16FlashAttnBwdSm80INS1_25CollectiveMainloopBwdSm80ILi2ELi2EN4cute5tupleIJNS5_1CILi64EEENS7_ILi128EEES8_EEENS_10bfloat16_tEfNS_4arch4Sm80ELb0ELb0ELb1ELb0ELb0ELb0ELb0ELb0ELi2ELi2ELi4ELi2ELb1EEENS1_24CollectiveEpilogueBwdGQAISA_fSD_Li256ELb0ELb0EEENS1_19SingleTileSchedulerILb0ELb0ELb0ELi128EEEEEEEEEvNT_6ParamsE$_ZN4cute3eso3ESOILb0ELb1EJNS_15ArithmeticTupleIJNS_1CILi0EEEiEEEEEC2ERKS5_)
        /*21fec*/ 	.word	0x00000000


	//----- nvinfo : EIATTR_FRAME_SIZE
	.align		4
.L_23218:
        /*21ff0*/ 	.byte	0x04, 0x11
        /*21ff2*/ 	.short	(.L_23220 - .L_23219)
	.align		4
.L_23219:
        /*21ff4*/ 	.word	index@($_ZN7cutlass13device_kernelIN5flash19enable_sm80_to_sm89INS1_16FlashAttnBwdSm80INS1_25CollectiveMainloopBwdSm80ILi2ELi2EN4cute5tupleIJNS5_1CILi64EEENS7_ILi128EEES8_EEENS_10bfloat16_tEfNS_4arch4Sm80ELb0ELb0ELb1ELb0ELb0ELb0ELb0ELb0ELi2ELi2ELi4ELi2ELb1EEENS1_24CollectiveEpilogueBwdGQAISA_fSD_Li256ELb0ELb0EEENS1_19SingleTileSchedulerILb0ELb0ELb0ELi128EEEEEEEEEvNT_6ParamsE$_ZN4cute3eso3ESOILb0ELb0EJiiEEC2ERKiS4_)
        /*21ff8*/ 	.word	0x00000000


	//----- nvinfo : EIATTR_FRAME_SIZE
	.align		4
.L_23220:
        /*21ffc*/ 	.byte	0x04, 0x11
        /*21ffe*/ 	.short	(.L_23222 - .L_23221)
	.align		4
.L_23221:
        /*22000*/ 	.word	index@($_ZN7cutlass13device_kernelIN5flash19enable_sm80_to_sm89INS1_16FlashAttnBwdSm80INS1_25CollectiveMainloopBwdSm80ILi2ELi2EN4cute5tupleIJNS5_1CILi64EEENS7_ILi128EEES8_EEENS_10bfloat16_tEfNS_4arch4Sm80ELb0ELb0ELb1ELb0ELb0ELb0ELb0ELb0ELi2ELi2ELi4ELi2ELb1EEENS1_24CollectiveEpilogueBwdGQAISA_fSD_Li256ELb0ELb0EEENS1_19SingleTileSchedulerILb0ELb0ELb0ELi128EEEEEEEEEvNT_6ParamsE$_ZN4cute3eso3ESOILb0ELb0EJNS_6LayoutINS_5tupleIJNS3_IJNS_1CILi8EEENS4_ILi1EEEEEENS4_ILi2EEES6_EEENS3_IJNS3_IJS6_NS4_ILi0EEEEEElSA_EEEEElEEC2ERKSD_RKl)
        /*22004*/ 	.word	0x00000000


	//----- nvinfo : EIATTR_FRAME_SIZE
	.align		4
.L_23222:
        /*22008*/ 	.byte	0x04, 0x11
        /*2200a*/ 	.short	(.L_23224 - .L_23223)
	.align		4
.L_23223:
        /*2200c*/ 	.word	index@($_ZN7cutlass13device_kernelIN5flash19enable_sm80_to_sm89INS1_16FlashAttnBwdSm80INS1_25CollectiveMainloopBwdSm80ILi2ELi2EN4cute5tupleIJNS5_1CILi64EEENS7_ILi128EEES8_EEENS_10bfloat16_tEfNS_4arch4Sm80ELb0ELb0ELb1ELb0ELb0ELb0ELb0ELb0ELi2ELi2ELi4ELi2ELb1EEENS1_24CollectiveEpilogueBwdGQAISA_fSD_Li256ELb0ELb0EEENS1_19SingleTileSchedulerILb0ELb0ELb0ELi128EEEEEEEEEvNT_6ParamsE$_ZN4cute3eso3ESOILb0ELb0EJNS_6LayoutINS_5tupleIJNS3_IJNS_1CILi8EEENS4_ILi1EEEEEENS4_ILi2EEES6_EEENS3_IJNS3_IJS6_NS4_ILi0EEEEEElSA_EEEEENS_10ViewEngineINS_8gmem_ptrIPKN7cutlass10bfloat16_tEEEEEEEC2ERKSD_RKSL_)
        /*22010*/ 	.word	0x00000000


	//----- nvinfo : EIATTR_FRAME_SIZE
	.align		4
.L_23224:
        /*22014*/ 	.byte	0x04, 0x11
        /*22016*/ 	.short	(.L_23226 - .L_23225)
	.align		4
.L_23225:
        /*22018*/ 	.word	index@($_ZN7cutlass13device_kernelIN5flash19enable_sm80_to_sm89INS1_16FlashAttnBwdSm80INS1_25CollectiveMainloopBwdSm80ILi2ELi2EN4cute5tupleIJNS5_1CILi64EEENS7_ILi128EEES8_EEENS_10bfloat16_tEfNS_4arch4Sm80ELb0ELb0ELb1ELb0ELb0ELb0ELb0ELb0ELi2ELi2ELi4ELi2ELb1EEENS1_24CollectiveEpilogueBwdGQAISA_fSD_Li256ELb0ELb0EEENS1_19SingleTileSchedulerILb0ELb0ELb0ELi128EEEEEEEEEvNT_6ParamsE$_ZN4cute3eso3ESOILb0ELb0EJNS_5tupleIJiiEEEiiiEEC2ERKS3_RKiS8_S8_)
        /*2201c*/ 	.word	0x00000000


	//----- nvinfo : EIATTR_FRAME_SIZE
	.align		4
.L_23226:
        /*22020*/ 	.byte	0x04, 0x11
        /*22022*/ 	.short	(.L_23228 - .L_23227)
	.align		4
.L_23227:
        /*22024*/ 	.word	index@($_ZN7cutlass13device_kernelIN5flash19enable_sm80_to_sm89INS1_16FlashAttnBwdSm80INS1_25CollectiveMainloopBwdSm80ILi2ELi2EN4cute5tupleIJNS5_1CILi64EEENS7_ILi128EEES8_EEENS_10bfloat16_tEfNS_4arch4Sm80ELb0ELb0ELb1ELb0ELb0ELb0ELb0ELb0ELi2ELi2ELi4ELi2ELb1EEENS1_24CollectiveEpilogueBwdGQAISA_fSD_Li256ELb0ELb0EEENS1_19SingleTileSchedulerILb0ELb0ELb0ELi128EEEEEEEEEvNT_6ParamsE$_ZN4cute3eso3ESOILb0ELb0EJNS_15ArithmeticTupleIJiiEEEiiiEEC2ERKS3_RKiS8_S8_)
        /*22028*/ 	.word	0x00000000


	//----- nvinfo : EIATTR_FRAME_SIZE
	.align		4
.L_23228:
        /*2202c*/ 	.byte	0x04, 0x11
        /*2202e*/ 	.short	(.L_23230 - .L_23229)
	.align		4
.L_23229:
        /*22030*/ 	.word	index@($_ZN7cutlass13device_kernelIN5flash19enable_sm80_to_sm89INS1_16FlashAttnBwdSm80INS1_25CollectiveMainloopBwdSm80ILi2ELi2EN4cute5tupleIJNS5_1CILi64EEENS7_ILi128EEES8_EEENS_10bfloat16_tEfNS_4arch4Sm80ELb0ELb0ELb1ELb0ELb0ELb0ELb0ELb0ELi2ELi2ELi4ELi2ELb1EEENS1_24CollectiveEpilogueBwdGQAISA_fSD_Li256ELb0ELb0EEENS1_19SingleTileSchedulerILb0ELb0ELb0ELi128EEEEEEEEEvNT_6ParamsE$_ZN4cute12iter_adaptorIPfNS_8smem_ptrIS1_EEEC2ES1_)
        /*22034*/ 	.word	0x00000000


	//----- nvinfo : EIATTR_FRAME_SIZE
	.align		4
.L_23230:
        /*22038*/ 	.byte	0x04, 0x11
        /*2203a*/ 	.short	(.L_23232 - .L_23231)
	.align		4
.L_23231:
        /*2203c*/ 	.word	index@($_ZN7cutlass13device_kernelIN5flash19enable_sm80_to_sm89INS1_16FlashAttnBwdSm80INS1_25CollectiveMainloopBwdSm80ILi2ELi2EN4cute5tupleIJNS5_1CILi64EEENS7_ILi128EEES8_EEENS_10bfloat16_tEfNS_4arch4Sm80ELb0ELb0ELb1ELb0ELb0ELb0ELb0ELb0ELi2ELi2ELi4ELi2ELb1EEENS1_24CollectiveEpilogueBwdGQAISA_fSD_Li256ELb0ELb0EEENS1_19SingleTileSchedulerILb0ELb0ELb0ELi128EEEEEEEEEvNT_6ParamsE$_ZN4cute12iter_adaptorIPN7cutlass9uint128_tENS_8smem_ptrIS3_EEEC2ES3_)
        /*22040*/ 	.word	0x00000000


	//----- nvinfo : EIATTR_FRAME_SIZE
	.align		4
.L_23232:
        /*22044*/ 	.byte	0x04, 0x11
        /*22046*/ 	.short	(.L_23234 - .L_23233)
	.align		4
.L_23233:
        /*22048*/ 	.word	index@($_ZN7cutlass13device_kernelIN5flash19enable_sm80_to_sm89INS1_16FlashAttnBwdSm80INS1_25CollectiveMainloopBwdSm80ILi2ELi2EN4cute5tupleIJNS5_1CILi64EEENS7_ILi128EEES8_EEENS_10bfloat16_tEfNS_4arch4Sm80ELb0ELb0ELb1ELb0ELb0ELb0ELb0ELb0ELi2ELi2ELi4ELi2ELb1EEENS1_24CollectiveEpilogueBwdGQAISA_fSD_Li256ELb0ELb0EEENS1_19SingleTileSchedulerILb0ELb0ELb0ELi128EEEEEEEEEvNT_6ParamsE$_ZN4cute12iter_adaptorIPN7cutlass10bfloat16_tENS_8smem_ptrIS3_EEEC2ES3_)
        /*2204c*/ 	.word	0x00000000


	//----- nvinfo : EIATTR_FRAME_SIZE
	.align		4
.L_23234:
        /*22050*/ 	.byte	0x04, 0x11
        /*22052*/ 	.short	(.L_23236 - .L_23235)
	.align		4
.L_23235:
        /*22054*/ 	.word	index@($_ZN7cutlass13device_kernelIN5flash19enable_sm80_to_sm89INS1_16FlashAttnBwdSm80INS1_25CollectiveMainloopBwdSm80ILi2ELi2EN4cute5tupleIJNS5_1CILi64EEENS7_ILi128EEES8_EEENS_10bfloat16_tEfNS_4arch4Sm80ELb0ELb0ELb1ELb0ELb0ELb0ELb0ELb0ELi2ELi2ELi4ELi2ELb1EEENS1_24CollectiveEpilogueBwdGQAISA_fSD_Li256ELb0ELb0EEENS1_19SingleTileSchedulerILb0ELb0ELb0ELi128EEEEEEEEEvNT_6ParamsE$_ZN4cute12iter_adaptorIPKfNS_8gmem_ptrIS2_EEEC2ES2_)
        /*22058*/ 	.word	0x00000000


	//----- nvinfo : EIATTR_FRAME_SIZE
	.align		4
.L_23236:
        /*2205c*/ 	.byte	0x04, 0x11
        /*2205e*/ 	.short	(.L_23238 - .L_23237)
	.align		4
.L_23237:
        /*22060*/ 	.word	index@($_ZN7cutlass13device_kernelIN5flash19enable_sm80_to_sm89INS1_16FlashAttnBwdSm80INS1_25CollectiveMainloopBwdSm80ILi2ELi2EN4cute5tupleIJNS5_1CILi64EEENS7_ILi128EEES8_EEENS_10bfloat16_tEfNS_4arch4Sm80ELb0ELb0ELb1ELb0ELb0ELb0ELb0ELb0ELi2ELi2ELi4ELi2ELb1EEENS1_24CollectiveEpilogueBwdGQAISA_fSD_Li256ELb0ELb0EEENS1_19SingleTileSchedulerILb0ELb0ELb0ELi128EEEEEEEEEvNT_6ParamsE$_ZN4cute12iter_adaptorIPKN7cutlass9uint128_tENS_8gmem_ptrIS4_EEEC2ES4_)
        /*22064*/ 	.word	0x00000000


	//----- nvinfo : EIATTR_FRAME_SIZE
	.align		4
.L_23238:
        /*22068*/ 	.byte	0x04, 0x11
        /*2206a*/ 	.short	(.L_23240 - .L_23239)
	.align		4
.L_23239:
        /*2206c*/ 	.word	index@($_ZN7cutlass13device_kernelIN5flash19enable_sm80_to_sm89INS1_16FlashAttnBwdSm80INS1_25CollectiveMainloopBwdSm80ILi2ELi2EN4cute5tupleIJNS5_1CILi64EEENS7_ILi128EEES8_EEENS_10bfloat16_tEfNS_4arch4Sm80ELb0ELb0ELb1ELb0ELb0ELb0ELb0ELb0ELi2ELi2ELi4ELi2ELb1EEENS1_24CollectiveEpilogueBwdGQAISA_fSD_Li256ELb0ELb0EEENS1_19SingleTileSchedulerILb0ELb0ELb0ELi128EEEEEEEEEvNT_6ParamsE$_ZN4cute12iter_adaptorIPKN7cutlass10bfloat16_tENS_8gmem_ptrIS4_EEEC2ES4_)
        /*22070*/ 	.word	0x00000000


	//----- nvinfo : EIATTR_FRAME_SIZE
	.align		4
.L_23240:
        /*22074*/ 	.byte	0x04, 0x11
        /*22076*/ 	.short	(.L_23242 - .L_23241)
	.align		4
.L_23241:
        /*22078*/ 	.word	index@(_ZN7cutlass13device_kernelIN5flash19enable_sm80_to_sm89INS1_16FlashAttnBwdSm80INS1_25CollectiveMainloopBwdSm80ILi2ELi2EN4cute5tupleIJNS5_1CILi64EEENS7_ILi128EEES8_EEENS_10bfloat16_tEfNS_4arch4Sm80ELb0ELb0ELb1ELb0ELb0ELb0ELb0ELb0ELi2ELi2ELi4ELi2ELb1EEENS1_24CollectiveEpilogueBwdGQAISA_fSD_Li256ELb0ELb0EEENS1_19SingleTileSchedulerILb0ELb0ELb0ELi128EEEEEEEEEvNT_6ParamsE)
        /*2207c*/ 	.word	0x000001b0


	//----- nvinfo : EIATTR_REGCOUNT
	.align		4
.L_23242:
        /*22080*/ 	.byte	0x04, 0x2f
        /*22082*/ 	.short	(.L_23244 - .L_23243)
	.align		4
.L_23243:
        /*22084*/ 	.word	index@(_ZN7cutlass13device_kernelIN5flash19enable_sm80_to_sm89INS1_16FlashAttnBwdSm80INS1_25CollectiveMainloopBwdSm80ILi2ELi2EN4cute5tupleIJNS5_1CILi64EEENS7_ILi128EEES8_EEENS_10bfloat16_tEfNS_4arch4Sm80ELb0ELb0ELb1ELb0ELb1ELb0ELb0ELb0ELi2ELi2ELi4ELi2ELb1EEENS1_21CollectiveEpilogueBwdISA_SB_SD_Li256ELb0ELb0ELi2EEENS1_19SingleTileSchedulerILb0ELb0ELb0ELi128EEEEEEEEEvNT_6ParamsE)
        /*22088*/ 	.word	0x000000fd


	//----- nvinfo : EIATTR_FRAME_SIZE
	.align		4
.L_23244:
        /*2208c*/ 	.byte	0x04, 0x11
        /*2208e*/ 	.short	(.L_23246 - .L_23245)
	.align		4
.L_23245:
        /*22090*/ 	.word	index@($_ZN7cutlass13device_kernelIN5flash19enable_sm80_to_sm89INS1_16FlashAttnBwdSm80INS1_25CollectiveMainloopBwdSm80ILi2ELi2EN4cute5tupleIJNS5_1CILi64EEENS7_ILi128EEES8_EEENS_10bfloat16_tEfNS_4arch4Sm80ELb0ELb0ELb1ELb0ELb1ELb0ELb0ELb0ELi2ELi2ELi4ELi2ELb1EEENS1_21CollectiveEpilogueBwdISA_SB_SD_Li256ELb0ELb0ELi2EEENS1_19SingleTileSchedulerILb0ELb0ELb0ELi128EEEEEEEEEvNT_6ParamsE$_ZZN5flash25CollectiveMainloopBwdSm80ILi2ELi2EN4cute5tupleIJNS1_1CILi64EEENS3_ILi128EEES4_EEEN7cutlass10bfloat16_tEfNS7_4arch4Sm80ELb0ELb0ELb1ELb0ELb1ELb0ELb0ELb0ELi2ELi2ELi4ELi2ELb1EE3mmaINS_16FlashAttnBwdSm80ISB_NS_21CollectiveEpilogueBwdIS6_S8_SA_Li256ELb0ELb0ELi2EEENS_19SingleTileSchedulerILb0ELb0ELb0ELi128EEEE13SharedStorageENS1_6TensorINS1_11ArrayEngineIfLm32EEENS1_6LayoutINS2_IJNS2_IJNS3_ILi2EEESO_EEESO_NS3_ILi4EEEEEENS2_IJNS2_IJNS3_ILi1EEESO_EEESQ_NS3_ILi8EEEEEEEEEEEEbRKNSB_6ParamsERT0_S12_iNS2_IJiiiEEERT_ENKUliiE_clEii)
        /*22094*/ 	.word	0x00000000


	//----- nvinfo : EIATTR_FRAME_SIZE
	.align		4
.L_23246:
        /*22098*/ 	.byte	0x04, 0x11
        /*2209a*/ 	.short	(.L_23248 - .L_23247)
	.align		4
.L_23247:
        /*2209c*/ 	.word	index@($_ZN7cutlass13device_kernelIN5flash19enable_sm80_to_sm89INS1_16FlashAttnBwdSm80INS1_25CollectiveMainloopBwdSm80ILi2ELi2EN4cute5tupleIJNS5_1CILi64EEENS7_ILi128EEES8_EEENS_10bfloat16_tEfNS_4arch4Sm80ELb0ELb0ELb1ELb0ELb1ELb0ELb0ELb0ELi2ELi2ELi4ELi2ELb1EEENS1_21CollectiveEpilogueBwdISA_SB_SD_Li256ELb0ELb0ELi2EEENS1_19SingleTileSchedulerILb0ELb0ELb0ELi128EEEEEEEEEvNT_6ParamsE$_ZZN5flash25CollectiveMainloopBwdSm80ILi2ELi2EN4cute5tupleIJNS1_1CILi64EEENS3_ILi128EEES4_EEEN7cutlass10bfloat16_tEfNS7_4arch4Sm80ELb0ELb0ELb1ELb0ELb1ELb0ELb0ELb0ELi2ELi2ELi4ELi2ELb1EE3mmaINS_16FlashAttnBwdSm80ISB_NS_21CollectiveEpilogueBwdIS6_S8_SA_Li256ELb0ELb0ELi2EEENS_19SingleTileSchedulerILb0ELb0ELb0ELi128EEEE13SharedStorageENS1_6TensorINS1_11ArrayEngineIfLm32EEENS1_6LayoutINS2_IJNS2_IJNS3_ILi2EEESO_EEESO_NS3_ILi4EEEEEENS2_IJNS2_IJNS3_ILi1EEESO_EEESQ_NS3_ILi8EEEEEEEEEEEEbRKNSB_6ParamsERT0_S12_iNS2_IJiiiEEERT_ENKUliiE0_clEii)
        /*220a0*/ 	.word	0x00000000


	//----- nvinfo : EIATTR_FRAME_SIZE
	.align		4
.L_23248:
        /*220a4*/ 	.byte	0x04, 0x11
        /*220a6*/ 	.short	(.L_23250 - .L_23249)
	.align		4
.L_23249:
        /*220a8*/ 	.word	index@($_ZN7cutlass13device_kernelIN5flash19enable_sm80_to_sm89INS1_16FlashAttnBwdSm80INS1_25CollectiveMainloopBwdSm80ILi2ELi2EN4cute5tupleIJNS5_1CILi64EEENS7_ILi128EEES8_EEENS_10bfloat16_tEfNS_4arch4Sm80ELb0ELb0ELb1ELb0ELb1ELb0ELb0ELb0ELi2ELi2ELi4ELi2ELb1EEENS1_21CollectiveEpilogueBwdISA_SB_SD_Li256ELb0ELb0ELi2EEENS1_19SingleTileSchedulerILb0ELb0ELb0ELi128EEEEEEEEEvNT_6ParamsE$_ZZN4cuteplIJiiEJNS_1CILi0EEES2_EEEDaRKNS_15ArithmeticTupleIJDpT_EEERKNS3_IJDpT0_EEEENKUlDpRKT_E_clIJiiEEEDaSH_)
        /*220ac*/ 	.word	0x00000000


	//----- nvinfo : EIATTR_FRAME_SIZE
	.align		4
.L_23250:
        /*220b0*/ 	.byte	0x04, 0x11
        /*220b2*/ 	.short	(.L_23252 - .L_23251)
	.align		4
.L_23251:
        /*220b4*/ 	.word	index@($_ZN7cutlass13device_kernelIN5flash19enable_sm80_to_sm89INS1_16FlashAttnBwdSm80INS1_25CollectiveMainloopBwdSm80ILi2ELi2EN4cute5tupleIJNS5_1CILi64EEENS7_ILi128EEES8_EEENS_10bfloat16_tEfNS_4arch4Sm80ELb0ELb0ELb1ELb0ELb1ELb0ELb0ELb0ELi2ELi2ELi4ELi2ELb1EEENS1_21CollectiveEpilogueBwdISA_SB_SD_Li256ELb0ELb0ELi2EEENS1_19SingleTileSchedulerILb0ELb0ELb0ELi128EEEEEEEEEvNT_6ParamsE$_ZZN4cuteplIJiEJNS_1CILi0EEEiEEEDaRKNS_15ArithmeticTupleIJDpT_EEERKNS3_IJDpT0_EEEENKUlDpRKT_E_clIJiiEEEDaSH_)
        /*220b8*/ 	.word	0x00000000


	//----- nvinfo : EIATTR_FRAME_SIZE
	.align		4
.L_23252:
        /*220bc*/ 	.byte	0x04, 0x11
        /*220be*/ 	.short	(.L_23254 - .L_23253)
	.align		4
.L_23253:
        /*220c0*/ 	.word	index@($_ZN7cutlass13device_kernelIN5flash19enable_sm80_to_sm89INS1_16FlashAttnBwdSm80INS1_25CollectiveMainloopBwdSm80ILi2ELi2EN4cute5tupleIJNS5_1CILi64EEENS7_ILi128EEES8_EEENS_10bfloat16_tEfNS_4arch4Sm80ELb0ELb0ELb1ELb0ELb1ELb0ELb0ELb0ELi2ELi2ELi4ELi2ELb1EEENS1_21CollectiveEpilogueBwdISA_SB_SD_Li256ELb0ELb0ELi2EEENS1_19SingleTileSchedulerILb0ELb0ELb0ELi128EEEEEEEEEvNT_6ParamsE$_ZZN4cuteplIJiEJNS_1CILi0EEEEEEDaRKNS_15ArithmeticTupleIJDpT_EEERKNS3_IJDpT0_EEEENKUlDpRKT_E_clIJiEEEDaSH_)
        /*220c4*/ 	.word	0x00000000


	//----- nvinfo : EIATTR_FRAME_SIZE
	.align		4
.L_23254:
        /*220c8*/ 	.byte	0x04, 0x11
        /*220ca*/ 	.short	(.L_23256 - .L_23255)
	.align		4
.L_23255:
        /*220cc*/ 	.word	index@($_ZN7cutlass13device_kernelIN5flash19enable_sm80_to_sm89INS1_16FlashAttnBwdSm80INS1_25CollectiveMainloopBwdSm80ILi2ELi2EN4cute5tupleIJNS5_1CILi64EEENS7_ILi128EEES8_EEENS_10bfloat16_tEfNS_4arch4Sm80ELb0ELb0ELb1ELb0ELb1ELb0ELb0ELb0ELi2ELi2ELi4ELi2ELb1EEENS1_21CollectiveEpilogueBwdISA_SB_SD_Li256ELb0ELb0ELi2EEENS1_19SingleTileSchedulerILb0ELb0ELb0ELi128EEEEEEEEEvNT_6ParamsE$_ZZN4cuteplIJNS_1CILi0EEEiEJS2_S2_iiEEEDaRKNS_15ArithmeticTupleIJDpT_EEERKNS3_IJDpT0_EEEENKUlDpRKT_E_clIJS2_iiiEEEDaSH_)
        /*220d0*/ 	.word	0x00000000


	//----- nvinfo : EIATTR_FRAME_SIZE
	.align		4
.L_23256:
        /*220d4*/ 	.byte	0x04, 0x11
        /*220d6*/ 	.short	(.L_23258 - .L_23257)
	.align		4
.L_23257:
        /*220d8*/ 	.word	index@($_ZN7cutlass13device_kernelIN5flash19enable_sm80_to_sm89INS1_16FlashAttnBwdSm80INS1_25CollectiveMainloopBwdSm80ILi2ELi2EN4cute5tupleIJNS5_1CILi64EEENS7_ILi128EEES8_EEENS_10bfloat16_tEfNS_4arch4Sm80ELb0ELb0ELb1ELb0ELb1ELb0ELb0ELb0ELi2ELi2ELi4ELi2ELb1EEENS1_21CollectiveEpilogueBwdISA_SB_SD_Li256ELb0ELb0ELi2EEENS1_19SingleTileSchedulerILb0ELb0ELb0ELi128EEEEEEEEEvNT_6ParamsE$_ZZN4cuteplIJNS_1CILi0EEES2_iEJS2_S2_S2_iEEEDaRKNS_15ArithmeticTupleIJDpT_EEERKNS3_IJDpT0_EEEENKUlDpRKT_E_clIJS2_S2_iiEEEDaSH_)
        /*220dc*/ 	.word	0x00000000


	//----- nvinfo : EIATTR_FRAME_SIZE
	.align		4
.L_23258:
        /*220e0*/ 	.byte	0x04, 0x11
        /*220e2*/ 	.short	(.L_23260 - .L_23259)
	.align		4
.L_23259:
        /*220e4*/ 	.word	index@($_ZN7cutlass13device_kernelIN5flash19enable_sm80_to_sm89INS1_16FlashAttnBwdSm80INS1_25CollectiveMainloopBwdSm80ILi2ELi2EN4cute5tupleIJNS5_1CILi64EEENS7_ILi128EEES8_EEENS_10bfloat16_tEfNS_4arch4Sm80ELb0ELb0ELb1ELb0ELb1ELb0ELb0ELb0ELi2ELi2ELi4ELi2ELb1EEENS1_21CollectiveEpilogueBwdISA_SB_SD_Li256ELb0ELb0ELi2EEENS1_19SingleTileSchedulerILb0ELb0ELb0ELi128EEEEEEEEEvNT_6ParamsE$_ZZN4cuteplIJNS_1CILi0EEES2_EJiS2_EEEDaRKNS_15ArithmeticTupleIJDpT_EEERKNS3_IJDpT0_EEEENKUlDpRKT_E_clIJiS2_EEEDaSH_)
        /*220e8*/ 	.word	0x00000000


	//----- nvinfo : EIATTR_FRAME_SIZE
	.align		4
.L_23260:
        /*220ec*/ 	.byte	0x04, 0x11
        /*220ee*/ 	.short	(.L_23262 - .L_23261)
	.align		4
.L_23261:
        /*220f0*/ 	.word	index@($_ZN7cutlass13device_kernelIN5flash19enable_sm80_to_sm89INS1_16FlashAttnBwdSm80INS1_25CollectiveMainloopBwdSm80ILi2ELi2EN4cute5tupleIJNS5_1CILi64EEENS7_ILi128EEES8_EEENS_10bfloat16_tEfNS_4arch4Sm80ELb0ELb0ELb1ELb0ELb1ELb0ELb0ELb0ELi2ELi2ELi4ELi2ELb1EEENS1_21CollectiveEpilogueBwdISA_SB_SD_Li256ELb0ELb0ELi2EEENS1_19SingleTileSchedulerILb0ELb0ELb0ELi128EEEEEEEEEvNT_6ParamsE$_ZZN4cuteplIJNS_1CILi0EEES2_EJiEEEDaRKNS_15ArithmeticTupleIJDpT_EEERKNS3_IJDpT0_EEEENKUlDpRKT_E_clIJiS2_EEEDaSH_)
        /*220f4*/ 	.word	0x00000000


	//----- nvinfo : EIATTR_FRAME_SIZE
	.align		4
.L_23262:
        /*220f8*/ 	.byte	0x04, 0x11
        /*220fa*/ 	.short	(.L_23264 - .L_23263)
	.align		4
.L_23263:
        /*220fc*/ 	.word	index@($_ZN7cutlass13device_kernelIN5flash19enable_sm80_to_sm89INS1_16FlashAttnBwdSm80INS1_25CollectiveMainloopBwdSm80ILi2ELi2EN4cute5tupleIJNS5_1CILi64EEENS7_ILi128EEES8_EEENS_10bfloat16_tEfNS_4arch4Sm80ELb0ELb0ELb1ELb0ELb1ELb0ELb0ELb0ELi2ELi2ELi4ELi2ELb1EEENS1_21CollectiveEpilogueBwdISA_SB_SD_Li256ELb0ELb0ELi2EEENS1_19SingleTileSchedulerILb0ELb0ELb0ELi128EEEEEEEEEvNT_6ParamsE$_ZZN4cuteplIJNS_15ArithmeticTupleIJiiEEEEJNS_1CILi0EEEiiiEEEDaRKNS1_IJDpT_EEERKNS1_IJDpT0_EEEENKUlDpRKT_E_clIJS2_iiiEEEDaSI_)
        /*22100*/ 	.word	0x00000000


	//----- nvinfo : EIATTR_FRAME_SIZE
	.align		4
.L_23264:
        /*22104*/ 	.byte	0x04, 0x11
        /*22106*/ 	.short	(.L_23266 - .L_23265)
	.align		4
.L_23265:
        /*22108*/ 	.word	index@($_ZN7cutlass13device_kernelIN5flash19enable_sm80_to_sm89INS1_16FlashAttnBwdSm80INS1_25CollectiveMainloopBwdSm80ILi2ELi2EN4cute5tupleIJNS5_1CILi64EEENS7_ILi128EEES8_EEENS_10bfloat16_tEfNS_4arch4Sm80ELb0ELb0ELb1ELb0ELb1ELb0ELb0ELb0ELi2ELi2ELi4ELi2ELb1EEENS1_21CollectiveEpilogueBwdISA_SB_SD_Li256ELb0ELb0ELi2EEENS1_19SingleTileSchedulerILb0ELb0ELb0ELi128EEEEEEEEEvNT_6ParamsE$_ZZN4cuteplIJNS_15ArithmeticTupleIJiEEEEJNS1_IJNS_1CILi0EEEiEEEEEEDaRKNS1_IJDpT_EEERKNS1_IJDpT0_EEEENKUlDpRKT_E_clIJNS1_IJiiEEEEEEDaSJ_)
        /*2210c*/ 	.word	0x00000000


	//----- nvinfo : EIATTR_FRAME_SIZE
	.align		4
.L_23266:
        /*22110*/ 	.byte	0x04, 0x11
        /*22112*/ 	.short	(.L_23268 - .L_23267)
	.align		4
.L_23267:
        /*22114*/ 	.word	index@($_ZN7cutlass13device_kernelIN5flash19enable_sm80_to_sm89INS1_16FlashAttnBwdSm80INS1_25CollectiveMainloopBwdSm80ILi2ELi2EN4cute5tupleIJNS5_1CILi64EEENS7_ILi128EEES8_EEENS_10bfloat16_tEfNS_4arch4Sm80ELb0ELb0ELb1ELb0ELb1ELb0ELb0ELb0ELi2ELi2ELi4ELi2ELb1EEENS1_21CollectiveEpilogueBwdISA_SB_SD_Li256ELb0ELb0ELi2EEENS1_19SingleTileSchedulerILb0ELb0ELb0ELi128EEEEEEEEEvNT_6ParamsE$_ZZN4cute9transformINS_15ArithmeticTupleIJiiEEEZNS_14transform_leafIS2_RNS_8identityEEEDaRKT_OT0_EUlRKT_E_EEDaS8_SA_ENKUlDpSD_E_clIJiiEEEDaSF_)
        /*22118*/ 	.word	0x00000000


	//----- nvinfo : EIATTR_FRAME_SIZE
	.align		4
.L_23268:
        /*2211c*/ 	.byte	0x04, 0x11
        /*2211e*/ 	.short	(.L_23270 - .L_23269)
	.align		4
.L_23269:
        /*22120*/ 	.word	index@($_ZN7cutlass13device_kernelIN5flash19enable_sm80_to_sm89INS1_16FlashAttnBwdSm80INS1_25CollectiveMainloopBwdSm80ILi2ELi2EN4cute5tupleIJNS5_1CILi64EEENS7_ILi128EEES8_EEENS_10bfloat16_tEfNS_4arch4Sm80ELb0ELb0ELb1ELb0ELb1ELb0ELb0ELb0ELi2ELi2ELi4ELi2ELb1EEENS1_21CollectiveEpilogueBwdISA_SB_SD_Li256ELb0ELb0ELi2EEENS1_19SingleTileSchedulerILb0ELb0ELb0ELi128EEEEEEEEEvNT_6ParamsE$_ZZN4cute9transformINS_15ArithmeticTupleIJNS1_IJiiEEEiiiEEEZNS_14transform_leafIS3_NS_8identityEEEDaRKT_OT0_EUlRKT_E_EEDaS8_SA_ENKUlDpSD_E_clIJNS_5tupleIJiiEEEiiiEEEDaSF_)
        /*22124*/ 	.word	0x00000000


	//----- nvinfo : EIATTR_FRAME_SIZE
	.align		4
.L_23270:
        /*22128*/ 	.byte	0x04, 0x11
        /*2212a*/ 	.short	(.L_23272 - .L_23271)
	.align		4
.L_23271:
        /*2212c*/ 	.word	index@($_ZN7cutlass13device_kernelIN5flash19enable_sm80_to_sm89INS1_16FlashAttnBwdSm80INS1_25CollectiveMainloopBwdSm80ILi2ELi2EN4cute5tupleIJNS5_1CILi64EEENS7_ILi128EEES8_EEENS_10bfloat16_tEfNS_4arch4Sm80ELb0ELb0ELb1ELb0ELb1ELb0ELb0ELb0ELi2ELi2ELi4ELi2ELb1EEENS1_21CollectiveEpilogueBwdISA_SB_SD_Li256ELb0ELb0ELi2EEENS1_19SingleTileSchedulerILb0ELb0ELb0ELi128EEEEEEEEEvNT_6ParamsE$_ZZN4cute7idx2crdINS_5tupleIJiEEENS1_IJNS1_IJNS1_IJNS_1CILi8EEENS3_ILi2EEEEEES5_S5_NS3_ILi4EEEEEEEEEEEDaRKT_RKT0_ENKUlRKT_RKT0_E_clIiS8_EEDaSI_SL_)
        /*22130*/ 	.word	0x00000000


	//----- nvinfo : EIATTR_FRAME_SIZE
	.align		4
.L_23272:
        /*22134*/ 	.byte	0x04, 0x11
        /*22136*/ 	.short	(.L_23274 - .L_23273)
	.align		4
.L_23273:
        /*22138*/ 	.word	index@($_ZN7cutlass13device_kernelIN5flash19enable_sm80_to_sm89INS1_16FlashAttnBwdSm80INS1_25CollectiveMainloopBwdSm80ILi2ELi2EN4cute5tupleIJNS5_1CILi64EEENS7_ILi128EEES8_EEENS_10bfloat16_tEfNS_4arch4Sm80ELb0ELb0ELb1ELb0ELb1ELb0ELb0ELb0ELi2ELi2ELi4ELi2ELb1EEENS1_21CollectiveEpilogueBwdISA_SB_SD_Li256ELb0ELb0ELi2EEENS1_19SingleTileSchedulerILb0ELb0ELb0ELi128EEEEEEEEEvNT_6ParamsE$_ZZN4cute7idx2crdINS_5tupleIJiEEENS1_IJNS1_IJNS1_IJNS_1CILi8EEENS3_ILi2EEEEEES5_NS3_ILi4EEES5_EEEEEEEEDaRKT_RKT0_ENKUlRKT_RKT0_E_clIiS8_EEDaSI_SL_)
        /*2213c*/ 	.word	0x00000000


	//----- nvinfo : EIATTR_FRAME_SIZE
	.align		4
.L_23274:
        /*22140*/ 	.byte	0x04, 0x11
        /*22142*/ 	.short	(.L_23276 - .L_23275)
	.align		4
.L_23275:
        /*22144*/ 	.word	index@($_ZN7cutlass13device_kernelIN5flash19enable_sm80_to_sm89INS1_16FlashAttnBwdSm80INS1_25CollectiveMainloopBwdSm80ILi2ELi2EN4cute5tupleIJNS5_1CILi64EEENS7_ILi128EEES8_EEENS_10bfloat16_tEfNS_4arch4Sm80ELb0ELb0ELb1ELb0ELb1ELb0ELb0ELb0ELi2ELi2ELi4ELi2ELb1EEENS1_21CollectiveEpilogueBwdISA_SB_SD_Li256ELb0ELb0ELi2EEENS1_19SingleTileSchedulerILb0ELb0ELb0ELi128EEEEEEEEEvNT_6ParamsE$_ZZN4cute5sliceINS_5tupleIJNS_10UnderscoreES2_S2_iEEENS1_IJNS1_IJNS_1CILi1EEENS4_ILi0EEEEEElS6_lEEEEEDaRKT_RKT0_ENKUlRKT_RKT0_E_clIS2_lEEDaSH_SK_)
        /*22148*/ 	.word	0x00000000


	//----- nvinfo : EIATTR_FRAME_SIZE
	.align		4
.L_23276:
        /*2214c*/ 	.byte	0x04, 0x11
        /*2214e*/ 	.short	(.L_23278 - .L_23277)
	.align		4
.L_23277:
        /*22150*/ 	.word	index@($_ZN7cutlass13device_kernelIN5flash19enable_sm80_to_sm89INS1_16FlashAttnBwdSm80INS1_25CollectiveMainloopBwdSm80ILi2ELi2EN4cute5tupleIJNS5_1CILi64EEENS7_ILi128EEES8_EEENS_10bfloat16_tEfNS_4arch4Sm80ELb0ELb0ELb1ELb0ELb1ELb0ELb0ELb0ELi2ELi2ELi4ELi2ELb1EEENS1_21CollectiveEpilogueBwdISA_SB_SD_Li256ELb0ELb0ELi2EEENS1_19SingleTileSchedulerILb0ELb0ELb0ELi128EEEEEEEEEvNT_6ParamsE$_ZZN4cute19as_arithmetic_tupleINS_15ArithmeticTupleIJiiEEEEEDaRKT_ENKUlRKT_E_clIiEEDaS8_)
        /*22154*/ 	.word	0x00000000


	//----- nvinfo : EIATTR_FRAME_SIZE
	.align		4
.L_23278:
        /*22158*/ 	.byte	0x04, 0x11
        /*2215a*/ 	.short	(.L_23280 - .L_23279)
	.align		4
.L_23279:
        /*2215c*/ 	.word	index@($_ZN7cutlass13device_kernelIN5flash19enable_sm80_to_sm89INS1_16FlashAttnBwdSm80INS1_25CollectiveMainloopBwdSm80ILi2ELi2EN4cute5tupleIJNS5_1CILi64EEENS7_ILi128EEES8_EEENS_10bfloat16_tEfNS_4arch4Sm80ELb0ELb0ELb1ELb0ELb1ELb0ELb0ELb0ELi2ELi2ELi4ELi2ELb1EEENS1_21CollectiveEpilogueBwdISA_SB_SD_Li256ELb0ELb0ELi2EEENS1_19SingleTileSchedulerILb0ELb0ELb0ELi128EEEEEEEEEvNT_6ParamsE$_ZZN4cute19as_arithmetic_tupleINS_15ArithmeticTupleIJiiEEEEEDaRKT_ENKUlDpRKT_E_clIJiiEEEDaS9_)
        /*22160*/ 	.word	0x00000000


	//----- nvinfo : EIATTR_FRAME_SIZE
	.align		4
.L_23280:
        /*22164*/ 	.byte	0x04, 0x11
        /*22166*/ 	.short	(.L_23282 - .L_23281)
	.align		4
.L_23281:
        /*22168*/ 	.word	index@($_ZN7cutlass13device_kernelIN5flash19enable_sm80_to_sm89INS1_16FlashAttnBwdSm80INS1_25CollectiveMainloopBwdSm80ILi2ELi2EN4cute5tupleIJNS5_1CILi64EEENS7_ILi128EEES8_EEENS_10bfloat16_tEfNS_4arch4Sm80ELb0ELb0ELb1ELb0ELb1ELb0ELb0ELb0ELi2ELi2ELi4ELi2ELb1EEENS1_21CollectiveEpilogueBwdISA_SB_SD_Li256ELb0ELb0ELi2EEENS1_19SingleTileSchedulerILb0ELb0ELb0ELi128EEEEEEEEEvNT_6ParamsE$_ZZN4cute19as_arithmetic_tupleINS_15ArithmeticTupleIJNS1_IJiiEEEiiiEEEEEDaRKT_ENKUlRKT_E_clIiEEDaS9_)
        /*2216c*/ 	.word	0x00000000


	//----- nvinfo : EIATTR_FRAME_SIZE
	.align		4
.L_23282:
        /*22170*/ 	.byte	0x04, 0x11
        /*22172*/ 	.short	(.L_23284 - .L_23283)
	.align		4
.L_23283:
        /*22174*/ 	.word	index@($_ZN7cutlass13device_kernelIN5flash19enable_sm80_to_sm89INS1_16FlashAttnBwdSm80INS1_25CollectiveMainloopBwdSm80ILi2ELi2EN4cute5tupleIJNS5_1CILi64EEENS7_ILi128EEES8_EEENS_10bfloat16_tEfNS_4arch4Sm80ELb0ELb0ELb1ELb0ELb1ELb0ELb0ELb0ELi2ELi2ELi4ELi2ELb1EEENS1_21CollectiveEpilogueBwdISA_SB_SD_Li256ELb0ELb0ELi2EEENS1_19SingleTileSchedulerILb0ELb0ELb0ELi128EEEEEEEEEvNT_6ParamsE$_ZZN4cute19as_arithmetic_tupleINS_15ArithmeticTupleIJNS1_IJiiEEEiiiEEEEEDaRKT_ENKUlRKT_E_clIS2_EEDaS9_)
        /*22178*/ 	.word	0x00000000


	//----- nvinfo : EIATTR_FRAME_SIZE
	.align		4
.L_23284:
        /*2217c*/ 	.byte	0x04, 0x11
        /*2217e*/ 	.short	(.L_23286 - .L_23285)
	.align		4
.L_23285:
        /*22180*/ 	.word	index@($_ZN7cutlass13device_kernelIN5flash19enable_sm80_to_sm89INS1_16FlashAttnBwdSm80INS1_25CollectiveMainloopBwdSm80ILi2ELi2EN4cute5tupleIJNS5_1CILi64EEENS7_ILi128EEES8_EEENS_10bfloat16_tEfNS_4arch4Sm80ELb0ELb0ELb1ELb0ELb1ELb0ELb0ELb0ELi2ELi2ELi4ELi2ELb1EEENS1_21CollectiveEpilogueBwdISA_SB_SD_Li256ELb0ELb0ELi2EEENS1_19SingleTileSchedulerILb0ELb0ELb0ELi128EEEEEEEEEvNT_6ParamsE$_ZZN4cute19as_arithmetic_tupleINS_15ArithmeticTupleIJNS1_IJiiEEEiiiEEEEEDaRKT_ENKUlDpRKT_E_clIJS2_iiiEEEDaSA_)
        /*22184*/ 	.word	0x00000000


	//----- nvinfo : EIATTR_FRAME_SIZE
	.align		4
.L_23286:
        /*22188*/ 	.byte	0x04, 0x11
        /*2218a*/ 	.short	(.L_23288 - .L_23287)
	.align		4
.L_23287:
        /*2218c*/ 	.word	index@($_ZN7cutlass13device_kernelIN5flash19enable_sm80_to_sm89INS1_16FlashAttnBwdSm80INS1_25CollectiveMainloopBwdSm80ILi2ELi2EN4cute5tupleIJNS5_1CILi64EEENS7_ILi128EEES8_EEENS_10bfloat16_tEfNS_4arch4Sm80ELb0ELb0ELb1ELb0ELb1ELb0ELb0ELb0ELi2ELi2ELi4ELi2ELb1EEENS1_21CollectiveEpilogueBwdISA_SB_SD_Li256ELb0ELb0ELi2EEENS1_19SingleTileSchedulerILb0ELb0ELb0ELi128EEEEEEEEEvNT_6ParamsE$_ZZN4cute14transform_leafINS_15ArithmeticTupleIJiiEEERNS_8identityEEEDaRKT_OT0_ENKUlRKT_E_clIiEEDaSC_)
        /*22190*/ 	.word	0x00000000


	//----- nvinfo : EIATTR_FRAME_SIZE
	.align		4
.L_23288:
        /*22194*/ 	.byte	0x04, 0x11
        /*22196*/ 	.short	(.L_23290 - .L_23289)
	.align		4
.L_23289:
        /*22198*/ 	.word	index@($_ZN7cutlass13device_kernelIN5flash19enable_sm80_to_sm89INS1_16FlashAttnBwdSm80INS1_25CollectiveMainloopBwdSm80ILi2ELi2EN4cute5tupleIJNS5_1CILi64EEENS7_ILi128EEES8_EEENS_10bfloat16_tEfNS_4arch4Sm80ELb0ELb0ELb1ELb0ELb1ELb0ELb0ELb0ELi2ELi2ELi4ELi2ELb1EEENS1_21CollectiveEpilogueBwdISA_SB_SD_Li256ELb0ELb0ELi2EEENS1_19SingleTileSchedulerILb0ELb0ELb0ELi128EEEEEEEEEvNT_6ParamsE$_ZZN4cute14transform_leafINS_15ArithmeticTupleIJNS1_IJiiEEEiiiEEENS_8identityEEEDaRKT_OT0_ENKUlRKT_E_clIiEEDaSC_)
        /*2219c*/ 	.word	0x00000000


	//----- nvinfo : EIATTR_FRAME_SIZE
	.align		4
.L_23290:
        /*221a0*/ 	.byte	0x04, 0x11
        /*221a2*/ 	.short	(.L_23292 - .L_23291)
	.align		4
.L_23291:
        /*221a4*/ 	.word	index@($_ZN7cutlass13device_kernelIN5flash19enable_sm80_to_sm89INS1_16FlashAttnBwdSm80INS1_25CollectiveMainloopBwdSm80ILi2ELi2EN4cute5tupleIJNS5_1CILi64EEENS7_ILi128EEES8_EEENS_10bfloat16_tEfNS_4arch4Sm80ELb0ELb0ELb1ELb0ELb1ELb0ELb0ELb0ELi2ELi2ELi4ELi2ELb1EEENS1_21CollectiveEpilogueBwdISA_SB_SD_Li256ELb0ELb0ELi2EEENS1_19SingleTileSchedulerILb0ELb0ELb0ELi128EEEEEEEEEvNT_6ParamsE$_ZZN4cute14transform_leafINS_15ArithmeticTupleIJNS1_IJiiEEEiiiEEENS_8identityEEEDaRKT_OT0_ENKUlRKT_E_clIS2_EEDaSC_)
        /*221a8*/ 	.word	0x00000000


	//----- nvinfo : EIATTR_FRAME_SIZE
	.align		4
.L_23292:
        /*221ac*/ 	.byte	0x04, 0x11
        /*221ae*/ 	.short	(.L_23294 - .L_23293)
	.align		4
.L_23293:
        /*221b0*/ 	.word	index@($_ZN7cutlass13device_kernelIN5flash19enable_sm80_to_sm89INS1_16FlashAttnBwdSm80INS1_25CollectiveMainloopBwdSm80ILi2ELi2EN4cute5tupleIJNS5_1CILi64EEENS7_ILi128EEES8_EEENS_10bfloat16_tEfNS_4arch4Sm80ELb0ELb0ELb1ELb0ELb1ELb0ELb0ELb0ELi2ELi2ELi4ELi2ELb1EEENS1_21CollectiveEpilogueBwdISA_SB_SD_Li256ELb0ELb0ELi2EEENS1_19SingleTileSchedulerILb0ELb0ELb0ELi128EEEEEEEEEvNT_6ParamsE$_ZZN4cute12filter_tupleINS_5tupleIJNS_10UnderscoreES2_S2_iEEENS1_IJNS1_IJNS_1CILi1EEENS4_ILi0EEEEEElS6_lEEEZNS_5sliceIS3_S8_EEDaRKT_RKT0_EUlRKT_RKT0_E_EEDaSC_SF_OT1_ENKUlDpSI_E_clIJNS1_IJS7_EEENS1_IJlEEENS1_IJS6_EEENS1_IJEEEEEEDaSP_)
        /*221b4*/ 	.word	0x00000000


	//----- nvinfo : EIATTR_FRAME_SIZE
	.align		4
.L_23294:
        /*221b8*/ 	.byte	0x04, 0x11
        /*221ba*/ 	.short	(.L_23296 - .L_23295)
	.align		4
.L_23295:
        /*221bc*/ 	.word	index@($_ZN7cutlass13device_kernelIN5flash19enable_sm80_to_sm89INS1_16FlashAttnBwdSm80INS1_25CollectiveMainloopBwdSm80ILi2ELi2EN4cute5tupleIJNS5_1CILi64EEENS7_ILi128EEES8_EEENS_10bfloat16_tEfNS_4arch4Sm80ELb0ELb0ELb1ELb0ELb1ELb0ELb0ELb0ELi2ELi2ELi4ELi2ELb1EEENS1_21CollectiveEpilogueBwdISA_SB_SD_Li256ELb0ELb0ELi2EEENS1_19SingleTileSchedulerILb0ELb0ELb0ELi128EEEEEEEEEvNT_6ParamsE$_ZN73_INTERNAL_24fd9406_37_flash_bwd_hdim64_bf16_softcap_sm80_cu_8e232a79_330724__cvta_generic_to_sharedEPKv)
        /*221c0*/ 	.word	0x00000000


	//----- nvinfo : EIATTR_FRAME_SIZE
	.align		4
.L_23296:
        /*221c4*/ 	.byte	0x04, 0x11
        /*221c6*/ 	.short	(.L_23298 - .L_23297)
	.align		4
.L_23297:
        /*221c8*/ 	.word	index@($_ZN7cutlass13device_kernelIN5flash19enable_sm80_to_sm89INS1_16FlashAttnBwdSm80INS1_25CollectiveMainloopBwdSm80ILi2ELi2EN4cute5tupleIJNS5_1CILi64EEENS7_ILi128EEES8_EEENS_10bfloat16_tEfNS_4arch4Sm80ELb0ELb0ELb1ELb0ELb1ELb0ELb0ELb0ELi2ELi2ELi4ELi2ELb1EEENS1_21CollectiveEpilogueBwdISA_SB_SD_Li256ELb0ELb0ELi2EEENS1_19SingleTileSchedulerILb0ELb0ELb0ELi128EEEEEEEEEvNT_6ParamsE$_ZN4cute8smem_ptrIPfECI1NS_12iter_adaptorIS1_S2_EEES1_)
        /*221cc*/ 	.word	0x00000000


	//----- nvinfo : EIATTR_FRAME_SIZE
	.align		4
.L_23298:
        /*221d0*/ 	.byte	0x04, 0x11
        /*221d2*/ 	.short	(.L_23300 - .L_23299)
	.align		4
.L_23299:
        /*221d4*/ 	.word	index@($_ZN7cutlass13device_kernelIN5flash19enable_sm80_to_sm89INS1_16FlashAttnBwdSm80INS1_25CollectiveMainloopBwdSm80ILi2ELi2EN4cute5tupleIJNS5_1CILi64EEENS7_ILi128EEES8_EEENS_10bfloat16_tEfNS_4arch4Sm80ELb0ELb0ELb1ELb0ELb1ELb0ELb0ELb0ELi2ELi2ELi4ELi2ELb1EEENS1_21CollectiveEpilogueBwdISA_SB_SD_Li256ELb0ELb0ELi2EEENS1_19SingleTileSchedulerILb0ELb0ELb0ELi128EEEEEEEEEvNT_6ParamsE$_ZN4cute8smem_ptrIPN7cutlass9uint128_tEECI1NS_12iter_adaptorIS3_S4_EEES3_)
        /*221d8*/ 	.word	0x00000000


	//----- nvinfo : EIATTR_FRAME_SIZE
	.align		4
.L_23300:
        /*221dc*/ 	.byte	0x04, 0x11
        /*221de*/ 	.short	(.L_23302 - .L_23301)
	.align		4
.L_23301:
        /*221e0*/ 	.word	index@($_ZN7cutlass13device_kernelIN5flash19enable_sm80_to_sm89INS1_16FlashAttnBwdSm80INS1_25CollectiveMainloopBwdSm80ILi2ELi2EN4cute5tupleIJNS5_1CILi64EEENS7_ILi128EEES8_EEENS_10bfloat16_tEfNS_4arch4Sm80ELb0ELb0ELb1ELb0ELb1ELb0ELb0ELb0ELi2ELi2ELi4ELi2ELb1EEENS1_21CollectiveEpilogueBwdISA_SB_SD_Li256ELb0ELb0ELi2EEENS1_19SingleTileSchedulerILb0ELb0ELb0ELi128EEEEEEEEEvNT_6ParamsE$_ZN4cute8smem_ptrIPN7cutlass10bfloat16_tEECI1NS_12iter_adaptorIS3_S4_EEES3_)
        /*221e4*/ 	.word	0x00000000


	//----- nvinfo : EIATTR_FRAME_SIZE
	.align		4
.L_23302:
        /*221e8*/ 	.byte	0x04, 0x11
        /*221ea*/ 	.short	(.L_23304 - .L_23303)
	.align		4
.L_23303:
        /*221ec*/ 	.word	index@($_ZN7cutlass13device_kernelIN5flash19enable_sm80_to_sm89INS1_16FlashAttnBwdSm80INS1_25CollectiveMainloopBwdSm80ILi2ELi2EN4cute5tupleIJNS5_1CILi64EEENS7_ILi128EEES8_EEENS_10bfloat16_tEfNS_4arch4Sm80ELb0ELb0ELb1ELb0ELb1ELb0ELb0ELb0ELi2ELi2ELi4ELi2ELb1EEENS1_21CollectiveEpilogueBwdISA_SB_SD_Li256ELb0ELb0ELi2EEENS1_19SingleTileSchedulerILb0ELb0ELb0ELi128EEEEEEEEEvNT_6ParamsE$_ZN4cute8gmem_ptrIPKfECI1NS_12iter_adaptorIS2_S3_EEES2_)
        /*221f0*/ 	.word	0x00000000


	//----- nvinfo : EIATTR_FRAME_SIZE
	.align		4
.L_23304:
        /*221f4*/ 	.byte	0x04, 0x11
        /*221f6*/ 	.short	(.L_23306 - .L_23305)
	.align		4
.L_23305:
        /*221f8*/ 	.word	index@($_ZN7cutlass13device_kernelIN5flash19enable_sm80_to_sm89INS1_16FlashAttnBwdSm80INS1_25CollectiveMainloopBwdSm80ILi2ELi2EN4cute5tupleIJNS5_1CILi64EEENS7_ILi128EEES8_EEENS_10bfloat16_tEfNS_4arch4Sm80ELb0ELb0ELb1ELb0ELb1ELb0ELb0ELb0ELi2ELi2ELi4ELi2ELb1EEENS1_21CollectiveEpilogueBwdISA_SB_SD_Li256ELb0ELb0ELi2EEENS1_19SingleTileSchedulerILb0ELb0ELb0ELi128EEEEEEEEEvNT_6ParamsE$_ZN4cute8gmem_ptrIPKN7cutlass9uint128_tEECI1NS_12iter_adaptorIS4_S5_EEES4_)
        /*221fc*/ 	.word	0x00000000


	//----- nvinfo : EIATTR_FRAME_SIZE
	.align		4
.L_23306:
        /*22200*/ 	.byte	0x04, 0x11
        /*22202*/ 	.short	(.L_23308 - .L_23307)
	.align		4
.L_23307:
        /*22204*/ 	.word	index@($_ZN7cutlass13device_kernelIN5flash19enable_sm80_to_sm89INS1_16FlashAttnBwdSm80INS1_25CollectiveMainloopBwdSm80ILi2ELi2EN4cute5tupleIJNS5_1CILi64EEENS7_ILi128EEES8_EEENS_10bfloat16_tEfNS_4arch4Sm80ELb0ELb0ELb1ELb0ELb1ELb0ELb0ELb0ELi2ELi2ELi4ELi2ELb1EEENS1_21CollectiveEpilogueBwdISA_SB_SD_Li256ELb0ELb0ELi2EEENS1_19SingleTileSchedulerILb0ELb0ELb0ELi128EEEEEEEEEvNT_6ParamsE$_ZN4cute8gmem_ptrIPKN7cutlass10bfloat16_tEECI1NS_12iter_adaptorIS4_S5_EEES4_)
        /*22208*/ 	.word	0x00000000


	//----- nvinfo : EIATTR_FRAME_SIZE
	.align		4
.L_23308:
        /*2220c*/ 	.byte	0x04, 0x11
        /*2220e*/ 	.short	(.L_23310 - .L_23309)
	.align		4
.L_23309:
        /*22210*/ 	.word	index@($_ZN7cutlass13device_kernelIN5flash19enable_sm80_to_sm89INS1_16FlashAttnBwdSm80INS1_25CollectiveMainloopBwdSm80ILi2ELi2EN4cute5tupleIJNS5_1CILi64EEENS7_ILi128EEES8_EEENS_10bfloat16_tEfNS_4arch4Sm80ELb0ELb0ELb1ELb0ELb1ELb0ELb0ELb0ELi2ELi2ELi4ELi2ELb1EEENS1_21CollectiveEpilogueBwdISA_SB_SD_Li256ELb0ELb0ELi2EEENS1_19SingleTileSchedulerILb0ELb0ELb0ELi128EEEEEEEEEvNT_6ParamsE$_ZN4cute5tupleIJiiEEC2ERKiS3_)
        /*22214*/ 	.word	0x00000000


	//----- nvinfo : EIATTR_FRAME_SIZE
	.align		4
.L_23310:
        /*22218*/ 	.byte	0x04, 0x11
        /*2221a*/ 	.short	(.L_23312 - .L_23311)
	.align		4
.L_23311:
        /*2221c*/ 	.word	index@($_ZN7cutlass13device_kernelIN5flash19enable_sm80_to_sm89INS1_16FlashAttnBwdSm80INS1_25CollectiveMainloopBwdSm80ILi2ELi2EN4cute5tupleIJNS5_1CILi64EEENS7_ILi128EEES8_EEENS_10bfloat16_tEfNS_4arch4Sm80ELb0ELb0ELb1ELb0ELb1ELb0ELb0ELb0ELi2ELi2ELi4ELi2ELb1EEENS1_21CollectiveEpilogueBwdISA_SB_SD_Li256ELb0ELb0ELi2EEENS1_19SingleTileSchedulerILb0ELb0ELb0ELi128EEEEEEEEEvNT_6ParamsE$_ZN4cute5tupleIJiNS_1CILi0EEEEEC2ERKiRKS2_)
        /*22220*/ 	.word	0x00000000


	//----- nvinfo : EIATTR_FRAME_SIZE
	.align		4
.L_23312:
        /*22224*/ 	.byte	0x04, 0x11
        /*22226*/ 	.short	(.L_23314 - .L_23313)
	.align		4
.L_23313:
        /*22228*/ 	.word	index@($_ZN7cutlass13device_kernelIN5flash19enable_sm80_to_sm89INS1_16FlashAttnBwdSm80INS1_25CollectiveMainloopBwdSm80ILi2ELi2EN4cute5tupleIJNS5_1CILi64EEENS7_ILi128EEES8_EEENS_10bfloat16_tEfNS_4arch4Sm80ELb0ELb0ELb1ELb0ELb1ELb0ELb0ELb0ELi2ELi2ELi4ELi2ELb1EEENS1_21CollectiveEpilogueBwdISA_SB_SD_Li256ELb0ELb0ELi2EEENS1_19SingleTileSchedulerILb0ELb0ELb0ELi128EEEEEEEEEvNT_6ParamsE$_ZN4cute5tupleIJiEEC2ERKi)
        /*2222c*/ 	.word	0x00000000


	//----- nvinfo : EIATTR_FRAME_SIZE
	.align		4
.L_23314:
        /*22230*/ 	.byte	0x04, 0x11
        /*22232*/ 	.short	(.L_23316 - .L_23315)
	.align		4
.L_23315:
        /*22234*/ 	.word	index@($_ZN7cutlass13device_kernelIN5flash19enable_sm80_to_sm89INS1_16FlashAttnBwdSm80INS1_25CollectiveMainloopBwdSm80ILi2ELi2EN4cute5tupleIJNS5_1CILi64EEENS7_ILi128EEES8_EEENS_10bfloat16_tEfNS_4arch4Sm80ELb0ELb0ELb1ELb0ELb1ELb0ELb0ELb0ELi2ELi2ELi4ELi2ELb1EEENS1_21CollectiveEpilogueBwdISA_SB_SD_Li256ELb0ELb0ELi2EEENS1_19SingleTileSchedulerILb0ELb0ELb0ELi128EEEEEEEEEvNT_6ParamsE$_ZN4cute5tupleIJNS_1CILi0EEEiiiEEC2ERKS2_RKiS7_S7_)
        /*22238*/ 	.word	0x00000000


	//----- nvinfo : EIATTR_FRAME_SIZE
	.align		4
.L_23316:
        /*2223c*/ 	.byte	0x04, 0x11
        /*2223e*/ 	.short	(.L_23318 - .L_23317)
	.align		4
.L_23317:
        /*22240*/ 	.word	index@($_ZN7cutlass13device_kernelIN5flash19enable_sm80_to_sm89INS1_16FlashAttnBwdSm80INS1_25CollectiveMainloopBwdSm80ILi2ELi2EN4cute5tupleIJNS5_1CILi64EEENS7_ILi128EEES8_EEENS_10bfloat16_tEfNS_4arch4Sm80ELb0ELb0ELb1ELb0ELb1ELb0ELb0ELb0ELi2ELi2ELi4ELi2ELb1EEENS1_21CollectiveEpilogueBwdISA_SB_SD_Li256ELb0ELb0ELi2EEENS1_19SingleTileSchedulerILb0ELb0ELb0ELi128EEEEEEEEEvNT_6ParamsE$_ZN4cute5tupleIJNS_1CILi0EEEiEEC2ERKS2_RKi)
        /*22244*/ 	.word	0x00000000


	//----- nvinfo : EIATTR_FRAME_SIZE
	.align		4
.L_23318:
        /*22248*/ 	.byte	0x04, 0x11
        /*2224a*/ 	.short	(.L_23320 - .L_23319)
	.align		4
.L_23319:
        /*2224c*/ 	.word	index@($_ZN7cutlass13device_kernelIN5flash19enable_sm80_to_sm89INS1_16FlashAttnBwdSm80INS1_25CollectiveMainloopBwdSm80ILi2ELi2EN4cute5tupleIJNS5_1CILi64EEENS7_ILi128EEES8_EEENS_10bfloat16_tEfNS_4arch4Sm80ELb0ELb0ELb1ELb0ELb1ELb0ELb0ELb0ELi2ELi2ELi4ELi2ELb1EEENS1_21CollectiveEpilogueBwdISA_SB_SD_Li256ELb0ELb0ELi2EEENS1_19SingleTileSchedulerILb0ELb0ELb0ELi128EEEEEEEEEvNT_6ParamsE$_ZN4cute5tupleIJNS_1CILi0EEES2_iiEEC2ERKS2_S5_RKiS7_)
        /*22250*/ 	.word	0x00000000


	//----- nvinfo : EIATTR_FRAME_SIZE
	.align		4
.L_23320:
        /*22254*/ 	.byte	0x04, 0x11
        /*22256*/ 	.short	(.L_23322 - .L_23321)
	.align		4
.L_23321:
        /*22258*/ 	.word	index@($_ZN7cutlass13device_kernelIN5flash19enable_sm80_to_sm89INS1_16FlashAttnBwdSm80INS1_25CollectiveMainloopBwdSm80ILi2ELi2EN4cute5tupleIJNS5_1CILi64EEENS7_ILi128EEES8_EEENS_10bfloat16_tEfNS_4arch4Sm80ELb0ELb0ELb1ELb0ELb1ELb0ELb0ELb0ELi2ELi2ELi4ELi2ELb1EEENS1_21CollectiveEpilogueBwdISA_SB_SD_Li256ELb0ELb0ELi2EEENS1_19SingleTileSchedulerILb0ELb0ELb0ELi128EEEEEEEEEvNT_6ParamsE$_ZN4cute5tupleIJNS_1CILi0EEES2_iEEC2ERKS2_S5_RKi)
        /*2225c*/ 	.word	0x00000000


	//----- nvinfo : EIATTR_FRAME_SIZE
	.align		4
.L_23322:
        /*22260*/ 	.byte	0x04, 0x11
        /*22262*/ 	.short	(.L_23324 - .L_23323)
	.align		4
.L_23323:
        /*22264*/ 	.word	index@($_ZN7cutlass13device_kernelIN5flash19enable_sm80_to_sm89INS1_16FlashAttnBwdSm80INS1_25CollectiveMainloopBwdSm80ILi2ELi2EN4cute5tupleIJNS5_1CILi64EEENS7_ILi128EEES8_EEENS_10bfloat16_tEfNS_4arch4Sm80ELb0ELb0ELb1ELb0ELb1ELb0ELb0ELb0ELi2ELi2ELi4ELi2ELb1EEENS1_21CollectiveEpilogueBwdISA_SB_SD_Li256ELb0ELb0ELi2EEENS1_19SingleTileSchedulerILb0ELb0ELb0ELi128EEEEEEEEEvNT_6ParamsE$_ZN4cute5tupleIJNS_1CILi0EEES2_S2_iEEC2ERKS2_S5_S5_RKi)
        /*22268*/ 	.word	0x00000000


	//----- nvinfo : EIATTR_FRAME_SIZE
	.align		4
.L_23324:
        /*2226c*/ 	.byte	0x04, 0x11
        /*2226e*/ 	.short	(.L_23326 - .L_23325)
	.align		4
.L_23325:
        /*22270*/ 	.word	index@($_ZN7cutlass13device_kernelIN5flash19enable_sm80_to_sm89INS1_16FlashAttnBwdSm80INS1_25CollectiveMainloopBwdSm80ILi2ELi2EN4cute5tupleIJNS5_1CILi64EEENS7_ILi128EEES8_EEENS_10bfloat16_tEfNS_4arch4Sm80ELb0ELb0ELb1ELb0ELb1ELb0ELb0ELb0ELi2ELi2ELi4ELi2ELb1EEENS1_21CollectiveEpilogueBwdISA_SB_SD_Li256ELb0ELb0ELi2EEENS1_19SingleTileSchedulerILb0ELb0ELb0ELi128EEEEEEEEEvNT_6ParamsE$_ZN4cute5tupleIJNS_15ArithmeticTupleIJiiEEEiiiEEC2ERKS2_RKiS7_S7_)
        /*22274*/ 	.word	0x00000000


	//----- nvinfo : EIATTR_FRAME_SIZE
	.align		4
.L_23326:
        /*22278*/ 	.byte	0x04, 0x11
        /*2227a*/ 	.short	(.L_23328 - .L_23327)
	.align		4
.L_23327:
        /*2227c*/ 	.word	index@($_ZN7cutlass13device_kernelIN5flash19enable_sm80_to_sm89INS1_16FlashAttnBwdSm80INS1_25CollectiveMainloopBwdSm80ILi2ELi2EN4cute5tupleIJNS5_1CILi64EEENS7_ILi128EEES8_EEENS_10bfloat16_tEfNS_4arch4Sm80ELb0ELb0ELb1ELb0ELb1ELb0ELb0ELb0ELi2ELi2ELi4ELi2ELb1EEENS1_21CollectiveEpilogueBwdISA_SB_SD_Li256ELb0ELb0ELi2EEENS1_19SingleTileSchedulerILb0ELb0ELb0ELi128EEEEEEEEEvNT_6ParamsE$_ZN4cute5tupleIJNS_15ArithmeticTupleIJiiEEEEEC2ERKS2_)
        /*22280*/ 	.word	0x00000000


	//----- nvinfo : EIATTR_FRAME_SIZE
	.align		4
.L_23328:
        /*22284*/ 	.byte	0x04, 0x11
        /*22286*/ 	.short	(.L_23330 - .L_23329)
	.align		4
.L_23329:
        /*22288*/ 	.word	index@($_ZN7cutlass13device_kernelIN5flash19enable_sm80_to_sm89INS1_16FlashAttnBwdSm80INS1_25CollectiveMainloopBwdSm80ILi2ELi2EN4cute5tupleIJNS5_1CILi64EEENS7_ILi128EEES8_EEENS_10bfloat16_tEfNS_4arch4Sm80ELb0ELb0ELb1ELb0ELb1ELb0ELb0ELb0ELi2ELi2ELi4ELi2ELb1EEENS1_21CollectiveEpilogueBwdISA_SB_SD_Li256ELb0ELb0ELi2EEENS1_19SingleTileSchedulerILb0ELb0ELb0ELi128EEEEEEEEEvNT_6ParamsE$_ZN4cute5tupleIJNS_15ArithmeticTupleIJiEEEEEC2ERKS2_)
        /*2228c*/ 	.word	0x00000000


	//----- nvinfo : EIATTR_FRAME_SIZE
	.align		4
.L_23330:
        /*22290*/ 	.byte	0x04, 0x11
        /*22292*/ 	.short	(.L_23332 - .L_23331)
	.align		4
.L_23331:
        /*22294*/ 	.word	index@($_ZN7cutlass13device_kernelIN5flash19enable_sm80_to_sm89INS1_16FlashAttnBwdSm80INS1_25CollectiveMainloopBwdSm80ILi2ELi2EN4cute5tupleIJNS5_1CILi64EEENS7_ILi128EEES8_EEENS_10bfloat16_tEfNS_4arch4Sm80ELb0ELb0ELb1ELb0ELb1ELb0ELb0ELb0ELi2ELi2ELi4ELi2ELb1EEENS1_21CollectiveEpilogueBwdISA_SB_SD_Li256ELb0ELb0ELi2EEENS1_19SingleTileSchedulerILb0ELb0ELb0ELi128EEEEEEEEEvNT_6ParamsE$_ZN4cute5tupleIJNS_15ArithmeticTupleIJNS_1CILi0EEEiEEEEEC2ERKS4_)
        /*22298*/ 	.word	0x00000000


	//----- nvinfo : EIATTR_FRAME_SIZE
	.align		4
.L_23332:
        /*2229c*/ 	.byte	0x04, 0x11
        /*2229e*/ 	.short	(.L_23334 - .L_23333)
	.align		4
.L_23333:
        /*222a0*/ 	.word	index@($_ZN7cutlass13device_kernelIN5flash19enable_sm80_to_sm89INS1_16FlashAttnBwdSm80INS1_25CollectiveMainloopBwdSm80ILi2ELi2EN4cute5tupleIJNS5_1CILi64EEENS7_ILi128EEES8_EEENS_10bfloat16_tEfNS_4arch4Sm80ELb0ELb0ELb1ELb0ELb1ELb0ELb0ELb0ELi2ELi2ELi4ELi2ELb1EEENS1_21CollectiveEpilogueBwdISA_SB_SD_Li256ELb0ELb0ELi2EEENS1_19SingleTileSchedulerILb0ELb0ELb0ELi128EEEEEEEEEvNT_6ParamsE$_ZN4cute5tupleIJNS0_IJNS0_IJNS_1CILi8EEENS1_ILi1EEEEEENS1_ILi2EEES3_EEENS0_IJNS0_IJS3_NS1_ILi0EEEEEElS7_EEEEEC2ERKS6_RKS9_)
        /*222a4*/ 	.word	0x00000000


	//----- nvinfo : EIATTR_FRAME_SIZE
	.align		4
.L_23334:
        /*222a8*/ 	.byte	0x04, 0x11
        /*222aa*/ 	.short	(.L_23336 - .L_23335)
	.align		4
.L_23335:
        /*222ac*/ 	.word	index@($_ZN7cutlass13device_kernelIN5flash19enable_sm80_to_sm89INS1_16FlashAttnBwdSm80INS1_25CollectiveMainloopBwdSm80ILi2ELi2EN4cute5tupleIJNS5_1CILi64EEENS7_ILi128EEES8_EEENS_10bfloat16_tEfNS_4arch4Sm80ELb0ELb0ELb1ELb0ELb1ELb0ELb0ELb0ELi2ELi2ELi4ELi2ELb1EEENS1_21CollectiveEpilogueBwdISA_SB_SD_Li256ELb0ELb0ELi2EEENS1_19SingleTileSchedulerILb0ELb0ELb0ELi128EEEEEEEEEvNT_6ParamsE$_ZN4cute3eso3ESOILb1ELb0EJNS_6LayoutINS_5tupleIJNS3_IJNS_1CILi8EEENS4_ILi1EEEEEENS4_ILi2EEES6_EEENS3_IJNS3_IJS6_NS4_ILi0EEEEEENS4_ILi2048EEESA_EEEEEiEEC2ERKSE_RKi)
        /*222b0*/ 	.word	0x00000000


	//----- nvinfo : EIATTR_FRAME_SIZE
	.align		4
.L_23336:
        /*222b4*/ 	.byte	0x04, 0x11
        /*222b6*/ 	.short	(.L_23338 - .L_23337)
	.align		4
.L_23337:
        /*222b8*/ 	.word	index@($_ZN7cutlass13device_kernelIN5flash19enable_sm80_to_sm89INS1_16FlashAttnBwdSm80INS1_25CollectiveMainloopBwdSm80ILi2ELi2EN4cute5tupleIJNS5_1CILi64EEENS7_ILi128EEES8_EEENS_10bfloat16_tEfNS_4arch4Sm80ELb0ELb0ELb1ELb0ELb1ELb0ELb0ELb0ELi2ELi2ELi4ELi2ELb1EEENS1_21CollectiveEpilogueBwdISA_SB_SD_Li256ELb0ELb0ELi2EEENS1_19SingleTileSchedulerILb0ELb0ELb0ELi128EEEEEEEEEvNT_6ParamsE$_ZN4cute3eso3ESOILb1ELb0EJNS_6LayoutINS_5tupleIJNS3_IJNS_1CILi8EEENS4_ILi1EEEEEENS4_ILi2EEES6_EEENS3_IJNS3_IJS6_NS4_ILi0EEEEEENS4_ILi2048EEESA_EEEEENS_10ViewEngineINS_8smem_ptrIPN7cutlass10bfloat16_tEEEEEEEC2ERKSE_RKSL_)
        /*222bc*/ 	.word	0x00000000


	//----- nvinfo : EIATTR_FRAME_SIZE
	.align		4
.L_23338:
        /*222c0*/ 	.byte	0x04, 0x11
        /*222c2*/ 	.short	(.L_23340 - .L_23339)
	.align		4
.L_23339:
        /*222c4*/ 	.word	index@($_ZN7cutlass13device_kernelIN5flash19enable_sm80_to_sm89INS1_16FlashAttnBwdSm80INS1_25CollectiveMainloopBwdSm80ILi2ELi2EN4cute5tupleIJNS5_1CILi64EEENS7_ILi128EEES8_EEENS_10bfloat16_tEfNS_4arch4Sm80ELb0ELb0ELb1ELb0ELb1ELb0ELb0ELb0ELi2ELi2ELi4ELi2ELb1EEENS1_21CollectiveEpilogueBwdISA_SB_SD_Li256ELb0ELb0ELi2EEENS1_19SingleTileSchedulerILb0ELb0ELb0ELi128EEEEEEEEEvNT_6ParamsE$_ZN4cute3eso3ESOILb1ELb0EJNS_6LayoutINS_5tupleIJNS3_IJNS_1CILi8EEENS4_ILi1EEEEEEEEENS3_IJNS3_IJS6_NS4_ILi0EEEEEEEEEEElEEC2ERKSC_RKl)
        /*222c8*/ 	.word	0x00000000


	//----- nvinfo : EIATTR_FRAME_SIZE
	.align		4
.L_23340:
        /*222cc*/ 	.byte	0x04, 0x11
        /*222ce*/ 	.short	(.L_23342 - .L_23341)
	.align		4
.L_23341:
        /*222d0*/ 	.word	index@($_ZN7cutlass13device_kernelIN5flash19enable_sm80_to_sm89INS1_16FlashAttnBwdSm80INS1_25CollectiveMainloopBwdSm80ILi2ELi2EN4cute5tupleIJNS5_1CILi64EEENS7_ILi128EEES8_EEENS_10bfloat16_tEfNS_4arch4Sm80ELb0ELb0ELb1ELb0ELb1ELb0ELb0ELb0ELi2ELi2ELi4ELi2ELb1EEENS1_21CollectiveEpilogueBwdISA_SB_SD_Li256ELb0ELb0ELi2EEENS1_19SingleTileSchedulerILb0ELb0ELb0ELi128EEEEEEEEEvNT_6ParamsE$_ZN4cute3eso3ESOILb1ELb0EJNS_6LayoutINS_5tupleIJNS3_IJNS_1CILi8EEENS4_ILi1EEEEEEEEENS3_IJNS3_IJS6_NS4_ILi0EEEEEEEEEEEiEEC2ERKSC_RKi)
        /*222d4*/ 	.word	0x00000000


	//----- nvinfo : EIATTR_FRAME_SIZE
	.align		4
.L_23342:
        /*222d8*/ 	.byte	0x04, 0x11
        /*222da*/ 	.short	(.L_23344 - .L_23343)
	.align		4
.L_23343:
        /*222dc*/ 	.word	index@($_ZN7cutlass13device_kernelIN5flash19enable_sm80_to_sm89INS1_16FlashAttnBwdSm80INS1_25CollectiveMainloopBwdSm80ILi2ELi2EN4cute5tupleIJNS5_1CILi64EEENS7_ILi128EEES8_EEENS_10bfloat16_tEfNS_4arch4Sm80ELb0ELb0ELb1ELb0ELb1ELb0ELb0ELb0ELi2ELi2ELi4ELi2ELb1EEENS1_21CollectiveEpilogueBwdISA_SB_SD_Li256ELb0ELb0ELi2EEENS1_19SingleTileSchedulerILb0ELb0ELb0ELi128EEEEEEEEEvNT_6ParamsE$_ZN4cute3eso3ESOILb1ELb0EJNS_6LayoutINS_5tupleIJNS3_IJNS_1CILi8EEENS4_ILi1EEEEEEEEENS3_IJNS3_IJS6_NS4_ILi0EEEEEEEEEEENS_10ViewEngineINS_8smem_ptrIPN7cutlass10bfloat16_tEEEEEEEC2ERKSC_RKSJ_)
        /*222e0*/ 	.word	0x00000000


	//----- nvinfo : EIATTR_FRAME_SIZE
	.align		4
.L_23344:
        /*222e4*/ 	.byte	0x04, 0x11
        /*222e6*/ 	.short	(.L_23346 - .L_23345)
	.align		4
.L_23345:
        /*222e8*/ 	.word	index@($_ZN7cutlass13device_kernelIN5flash19enable_sm80_to_sm89INS1_16FlashAttnBwdSm80INS1_25CollectiveMainloopBwdSm80ILi2ELi2EN4cute5tupleIJNS5_1CILi64EEENS7_ILi128EEES8_EEENS_10bfloat16_tEfNS_4arch4Sm80ELb0ELb0ELb1ELb0ELb1ELb0ELb0ELb0ELi2ELi2ELi4ELi2ELb1EEENS1_21CollectiveEpilogueBwdISA_SB_SD_Li256ELb0ELb0ELi2EEENS1_19SingleTileSchedulerILb0ELb0ELb0ELi128EEEEEEEEEvNT_6ParamsE$_ZN4cute3eso3ESOILb1ELb0EJNS_6LayoutINS_5tupleIJNS3_IJNS_1CILi8EEENS4_ILi1EEEEEEEEENS3_IJNS3_IJS6_NS4_ILi0EEEEEEEEEEENS_10ViewEngineINS_8gmem_ptrIPKN7cutlass10bfloat16_tEEEEEEEC2ERKSC_RKSK_)
        /*222ec*/ 	.word	0x00000000


	//----- nvinfo : EIATTR_FRAME_SIZE
	.align		4
.L_23346:
        /*222f0*/ 	.byte	0x04, 0x11
        /*222f2*/ 	.short	(.L_23348 - .L_23347)
	.align		4
.L_23347:
        /*222f4*/ 	.word	index@($_ZN7cutlass13device_kernelIN5flash19enable_sm80_to_sm89INS1_16FlashAttnBwdSm80INS1_25CollectiveMainloopBwdSm80ILi2ELi2EN4cute5tupleIJNS5_1CILi64EEENS7_ILi128EEES8_EEENS_10bfloat16_tEfNS_4arch4Sm80ELb0ELb0ELb1ELb0ELb1ELb0ELb0ELb0ELi2ELi2ELi4ELi2ELb1EEENS1_21CollectiveEpilogueBwdISA_SB_SD_Li256ELb0ELb0ELi2EEENS1_19SingleTileSchedulerILb0ELb0ELb0ELi128EEEEEEEEEvNT_6ParamsE$_ZN4cute3eso3ESOILb1ELb0EJNS_6LayoutINS_5tupleIJNS3_IJNS_1CILi4EEENS4_ILi1EEEEEES6_EEENS3_IJNS3_IJS6_NS4_ILi0EEEEEES9_EEEEEiEEC2ERKSC_RKi)
        /*222f8*/ 	.word	0x00000000


	//----- nvinfo : EIATTR_FRAME_SIZE
	.align		4
.L_23348:
        /*222fc*/ 	.byte	0x04, 0x11
        /*222fe*/ 	.short	(.L_23350 - .L_23349)
	.align		4
.L_23349:
        /*22300*/ 	.word	index@($_ZN7cutlass13device_kernelIN5flash19enable_sm80_to_sm89INS1_16FlashAttnBwdSm80INS1_25CollectiveMainloopBwdSm80ILi2ELi2EN4cute5tupleIJNS5_1CILi64EEENS7_ILi128EEES8_EEENS_10bfloat16_tEfNS_4arch4Sm80ELb0ELb0ELb1ELb0ELb1ELb0ELb0ELb0ELi2ELi2ELi4ELi2ELb1EEENS1_21CollectiveEpilogueBwdISA_SB_SD_Li256ELb0ELb0ELi2EEENS1_19SingleTileSchedulerILb0ELb0ELb0ELi128EEEEEEEEEvNT_6ParamsE$_ZN4cute3eso3ESOILb1ELb0EJNS_6LayoutINS_5tupleIJNS3_IJNS_1CILi4EEENS4_ILi1EEEEEES6_EEENS3_IJNS3_IJS6_NS4_ILi0EEEEEES9_EEEEENS_10ViewEngineINS_8smem_ptrIPfEEEEEEC2ERKSC_RKSH_)
        /*22304*/ 	.word	0x00000000


	//----- nvinfo : EIATTR_FRAME_SIZE
	.align		4
.L_23350:
        /*22308*/ 	.byte	0x04, 0x11
        /*2230a*/ 	.short	(.L_23352 - .L_23351)
	.align		4
.L_23351:
        /*2230c*/ 	.word	index@($_ZN7cutlass13device_kernelIN5flash19enable_sm80_to_sm89INS1_16FlashAttnBwdSm80INS1_25CollectiveMainloopBwdSm80ILi2ELi2EN4cute5tupleIJNS5_1CILi64EEENS7_ILi128EEES8_EEENS_10bfloat16_tEfNS_4arch4Sm80ELb0ELb0ELb1ELb0ELb1ELb0ELb0ELb0ELi2ELi2ELi4ELi2ELb1EEENS1_21CollectiveEpilogueBwdISA_SB_SD_Li256ELb0ELb0ELi2EEENS1_19SingleTileSchedulerILb0ELb0ELb0ELi128EEEEEEEEEvNT_6ParamsE$_ZN4cute3eso3ESOILb1ELb0EJNS_6LayoutINS_5tupleIJNS3_IJNS_1CILi4EEENS4_ILi1EEEEEES6_EEENS3_IJNS3_IJS6_NS4_ILi0EEEEEES9_EEEEENS_10ViewEngineINS_8gmem_ptrIPKfEEEEEEC2ERKSC_RKSI_)
        /*22310*/ 	.word	0x00000000


	//----- nvinfo : EIATTR_FRAME_SIZE
	.align		4
.L_23352:
        /*22314*/ 	.byte	0x04, 0x11
        /*22316*/ 	.short	(.L_23354 - .L_23353)
	.align		4
.L_23353:
        /*22318*/ 	.word	index@($_ZN7cutlass13device_kernelIN5flash19enable_sm80_to_sm89INS1_16FlashAttnBwdSm80INS1_25CollectiveMainloopBwdSm80ILi2ELi2EN4cute5tupleIJNS5_1CILi64EEENS7_ILi128EEES8_EEENS_10bfloat16_tEfNS_4arch4Sm80ELb0ELb0ELb1ELb0ELb1ELb0ELb0ELb0ELi2ELi2ELi4ELi2ELb1EEENS1_21CollectiveEpilogueBwdISA_SB_SD_Li256ELb0ELb0ELi2EEENS1_19SingleTileSchedulerILb0ELb0ELb0ELi128EEEEEEEEEvNT_6ParamsE$_ZN4cute3eso3ESOILb1ELb0EJNS_6LayoutINS_5tupleIJNS3_IJNS_1CILi4EEENS4_ILi1EEEEEEEEENS3_IJNS3_IJS6_NS4_ILi0EEEEEEEEEEENS_10ViewEngineINS_8smem_ptrIPfEEEEEEC2ERKSC_RKSH_)
        /*2231c*/ 	.word	0x00000000


	//----- nvinfo : EIATTR_FRAME_SIZE
	.align		4
.L_23354:
        /*22320*/ 	.byte	0x04, 0x11
        /*22322*/ 	.short	(.L_23356 - .L_23355)
	.align		4
.L_23355:
        /*22324*/ 	.word	index@($_ZN7cutlass13device_kernelIN5flash19enable_sm80_to_sm89INS1_16FlashAttnBwdSm80INS1_25CollectiveMainloopBwdSm80ILi2ELi2EN4cute5tupleIJNS5_1CILi64EEENS7_ILi128EEES8_EEENS_10bfloat16_tEfNS_4arch4Sm80ELb0ELb0ELb1ELb0ELb1ELb0ELb0ELb0ELi2ELi2ELi4ELi2ELb1EEENS1_21CollectiveEpilogueBwdISA_SB_SD_Li256ELb0ELb0ELi2EEENS1_19SingleTileSchedulerILb0ELb0ELb0ELi128EEEEEEEEEvNT_6ParamsE$_ZN4cute3eso3ESOILb1ELb0EJNS_6LayoutINS_5tupleIJNS3_IJNS_1CILi4EEENS4_ILi1EEEEEEEEENS3_IJNS3_IJS6_NS4_ILi0EEEEEEEEEEENS_10ViewEngineINS_8gmem_ptrIPKfEEEEEEC2ERKSC_RKSI_)
        /*22328*/ 	.word	0x00000000


	//----- nvinfo : EIATTR_FRAME_SIZE
	.align		4
.L_23356:
        /*2232c*/ 	.byte	0x04, 0x11
        /*2232e*/ 	.short	(.L_23358 - .L_23357)
	.align		4
.L_23357:
        /*22330*/ 	.word	index@($_ZN7cutlass13device_kernelIN5flash19enable_sm80_to_sm89INS1_16FlashAttnBwdSm80INS1_25CollectiveMainloopBwdSm80ILi2ELi2EN4cute5tupleIJNS5_1CILi64EEENS7_ILi128EEES8_EEENS_10bfloat16_tEfNS_4arch4Sm80ELb0ELb0ELb1ELb0ELb1ELb0ELb0ELb0ELi2ELi2ELi4ELi2ELb1EEENS1_21CollectiveEpilogueBwdISA_SB_SD_Li256ELb0ELb0ELi2EEENS1_19SingleTileSchedulerILb0ELb0ELb0ELi128EEEEEEEEEvNT_6ParamsE$_ZN4cute3eso3ESOILb1ELb0EJNS_6LayoutINS_5tupleIJNS3_IJNS_1CILi1EEES5_EEEEEENS3_IJNS3_IJS5_NS4_ILi0EEEEEEEEEEENS_10ViewEngineINS_8smem_ptrIPN7cutlass9uint128_tEEEEEEEC2ERKSB_RKSI_)
        /*22334*/ 	.word	0x00000000


	//----- nvinfo : EIATTR_FRAME_SIZE
	.align		4
.L_23358:
        /*22338*/ 	.byte	0x04, 0x11
        /*2233a*/ 	.short	(.L_23360 - .L_23359)
	.align		4
.L_23359:
        /*2233c*/ 	.word	index@($_ZN7cutlass13device_kernelIN5flash19enable_sm80_to_sm89INS1_16FlashAttnBwdSm80INS1_25CollectiveMainloopBwdSm80ILi2ELi2EN4cute5tupleIJNS5_1CILi64EEENS7_ILi128EEES8_EEENS_10bfloat16_tEfNS_4arch4Sm80ELb0ELb0ELb1ELb0ELb1ELb0ELb0ELb0ELi2ELi2ELi4ELi2ELb1EEENS1_21CollectiveEpilogueBwdISA_SB_SD_Li256ELb0ELb0ELi2EEENS1_19SingleTileSchedulerILb0ELb0ELb0ELi128EEEEEEEEEvNT_6ParamsE$_ZN4cute3eso3ESOILb1ELb0EJNS_6LayoutINS_5tupleIJNS3_IJNS_1CILi1EEES5_EEEEEENS3_IJNS3_IJS5_NS4_ILi0EEEEEEEEEEENS_10ViewEngineINS_8gmem_ptrIPKN7cutlass9uint128_tEEEEEEEC2ERKSB_RKSJ_)
        /*22340*/ 	.word	0x00000000


	//----- nvinfo : EIATTR_FRAME_SIZE
	.align		4
.L_23360:
        /*22344*/ 	.byte	0x04, 0x11
        /*22346*/ 	.short	(.L_23362 - .L_23361)
	.align		4
.L_23361:
        /*22348*/ 	.word	index@($_ZN7cutlass13device_kernelIN5flash19enable_sm80_to_sm89INS1_16FlashAttnBwdSm80INS1_25CollectiveMainloopBwdSm80ILi2ELi2EN4cute5tupleIJNS5_1CILi64EEENS7_ILi128EEES8_EEENS_10bfloat16_tEfNS_4arch4Sm80ELb0ELb0ELb1ELb0ELb1ELb0ELb0ELb0ELi2ELi2ELi4ELi2ELb1EEENS1_21CollectiveEpilogueBwdISA_SB_SD_Li256ELb0ELb0ELi2EEENS1_19SingleTileSchedulerILb0ELb0ELb0ELi128EEEEEEEEEvNT_6ParamsE$_ZN4cute3eso3ESOILb1ELb0EJNS_5tupleIJNS_1CILi1EEENS3_ILi0EEEEEElS5_EEC2ERKS6_RKlRKS5_)
        /*2234c*/ 	.word	0x00000000


	//----- nvinfo : EIATTR_FRAME_SIZE
	.align		4
.L_23362:
        /*22350*/ 	.byte	0x04, 0x11
        /*22352*/ 	.short	(.L_23364 - .L_23363)
	.align		4
.L_23363:
        /*22354*/ 	.word	index@($_ZN7cutlass13device_kernelIN5flash19enable_sm80_to_sm89INS1_16FlashAttnBwdSm80INS1_25CollectiveMainloopBwdSm80ILi2ELi2EN4cute5tupleIJNS5_1CILi64EEENS7_ILi128EEES8_EEENS_10bfloat16_tEfNS_4arch4Sm80ELb0ELb0ELb1ELb0ELb1ELb0ELb0ELb0ELi2ELi2ELi4ELi2ELb1EEENS1_21CollectiveEpilogueBwdISA_SB_SD_Li256ELb0ELb0ELi2EEENS1_19SingleTileSchedulerILb0ELb0ELb0ELi128EEEEEEEEEvNT_6ParamsE$_ZN4cute3eso3ESOILb1ELb0EJNS_5tupleIJNS2_IJNS_1CILi8EEENS3_ILi1EEEEEENS3_ILi2EEES5_EEENS2_IJNS2_IJS5_NS3_ILi0EEEEEElS9_EEEEEC2ERKS8_RKSB_)
        /*22358*/ 	.word	0x00000000


	//----- nvinfo : EIATTR_FRAME_SIZE
	.align		4
.L_23364:
        /*2235c*/ 	.byte	0x04, 0x11
        /*2235e*/ 	.short	(.L_23366 - .L_23365)
	.align		4
.L_23365:
        /*22360*/ 	.word	index@($_ZN7cutlass13device_kernelIN5flash19enable_sm80_to_sm89INS1_16FlashAttnBwdSm80INS1_25CollectiveMainloopBwdSm80ILi2ELi2EN4cute5tupleIJNS5_1CILi64EEENS7_ILi128EEES8_EEENS_10bfloat16_tEfNS_4arch4Sm80ELb0ELb0ELb1ELb0ELb1ELb0ELb0ELb0ELi2ELi2ELi4ELi2ELb1EEENS1_21CollectiveEpilogueBwdISA_SB_SD_Li256ELb0ELb0ELi2EEENS1_19SingleTileSchedulerILb0ELb0ELb0ELi128EEEEEEEEEvNT_6ParamsE$_ZN4cute3eso3ESOILb1ELb0EJNS_1CILi0EEEiiiEEC2ERKS3_RKiS8_S8_)
        /*22364*/ 	.word	0x00000000


	//----- nvinfo : EIATTR_FRAME_SIZE
	.align		4
.L_23366:
        /*22368*/ 	.byte	0x04, 0x11
        /*2236a*/ 	.short	(.L_23368 - .L_23367)
	.align		4
.L_23367:
        /*2236c*/ 	.word	index@($_ZN7cutlass13device_kernelIN5flash19enable_sm80_to_sm89INS1_16FlashAttnBwdSm80INS1_25CollectiveMainloopBwdSm80ILi2ELi2EN4cute5tupleIJNS5_1CILi64EEENS7_ILi128EEES8_EEENS_10bfloat16_tEfNS_4arch4Sm80ELb0ELb0ELb1ELb0ELb1ELb0ELb0ELb0ELi2ELi2ELi4ELi2ELb1EEENS1_21CollectiveEpilogueBwdISA_SB_SD_Li256ELb0ELb0ELi2EEENS1_19SingleTileSchedulerILb0ELb0ELb0ELi128EEEEEEEEEvNT_6ParamsE$_ZN4cute3eso3ESOILb1ELb0EJNS_1CILi0EEEiS3_S3_EEC2ERKS3_RKiS6_S6_)
        /*22370*/ 	.word	0x00000000


	//----- nvinfo : EIATTR_FRAME_SIZE
	.align		4
.L_23368:
        /*22374*/ 	.byte	0x04, 0x11
        /*22376*/ 	.short	(.L_23370 - .L_23369)
	.align		4
.L_23369:
        /*22378*/ 	.word	index@($_ZN7cutlass13device_kernelIN5flash19enable_sm80_to_sm89INS1_16FlashAttnBwdSm80INS1_25CollectiveMainloopBwdSm80ILi2ELi2EN4cute5tupleIJNS5_1CILi64EEENS7_ILi128EEES8_EEENS_10bfloat16_tEfNS_4arch4Sm80ELb0ELb0ELb1ELb0ELb1ELb0ELb0ELb0ELi2ELi2ELi4ELi2ELb1EEENS1_21CollectiveEpilogueBwdISA_SB_SD_Li256ELb0ELb0ELi2EEENS1_19SingleTileSchedulerILb0ELb0ELb0ELi128EEEEEEEEEvNT_6ParamsE$_ZN4cute3eso3ESOILb1ELb0EJNS_1CILi0EEEiS3_EEC2ERKS3_RKiS6_)
        /*2237c*/ 	.word	0x00000000


	//----- nvinfo : EIATTR_FRAME_SIZE
	.align		4
.L_23370:
        /*22380*/ 	.byte	0x04, 0x11
        /*22382*/ 	.short	(.L_23372 - .L_23371)
	.align		4
.L_23371:
        /*22384*/ 	.word	index@($_ZN7cutlass13device_kernelIN5flash19enable_sm80_to_sm89INS1_16FlashAttnBwdSm80INS1_25CollectiveMainloopBwdSm80ILi2ELi2EN4cute5tupleIJNS5_1CILi64EEENS7_ILi128EEES8_EEENS_10bfloat16_tEfNS_4arch4Sm80ELb0ELb0ELb1ELb0ELb1ELb0ELb0ELb0ELi2ELi2ELi4ELi2ELb1EEENS1_21CollectiveEpilogueBwdISA_SB_SD_Li256ELb0ELb0ELi2EEENS1_19SingleTileSchedulerILb0ELb0ELb0ELi128EEEEEEEEEvNT_6ParamsE$_ZN4cute3eso3ESOILb1ELb0EJNS_1CILi0EEEiEEC2ERKS3_RKi)
        /*22388*/ 	.word	0x00000000


	//----- nvinfo : EIATTR_FRAME_SIZE
	.align		4
.L_23372:
        /*2238c*/ 	.byte	0x04, 0x11
        /*2238e*/ 	.short	(.L_23374 - .L_23373)
	.align		4
.L_23373:
        /*22390*/ 	.word	index@($_ZN7cutlass13device_kernelIN5flash19enable_sm80_to_sm89INS1_16FlashAttnBwdSm80INS1_25CollectiveMainloopBwdSm80ILi2ELi2EN4cute5tupleIJNS5_1CILi64EEENS7_ILi128EEES8_EEENS_10bfloat16_tEfNS_4arch4Sm80ELb0ELb0ELb1ELb0ELb1ELb0ELb0ELb0ELi2ELi2ELi4ELi2ELb1EEENS1_21CollectiveEpilogueBwdISA_SB_SD_Li256ELb0ELb0ELi2EEENS1_19SingleTileSchedulerILb0ELb0ELb0ELi128EEEEEEEEEvNT_6ParamsE$_ZN4cute3eso3ESOILb1ELb0EJNS_1CILi0EEES3_iiEEC2ERKS3_S6_RKiS8_)
        /*22394*/ 	.word	0x00000000


	//----- nvinfo : EIATTR_FRAME_SIZE
	.align		4
.L_23374:
        /*22398*/ 	.byte	0x04, 0x11
        /*2239a*/ 	.short	(.L_23376 - .L_23375)
	.align		4
.L_23375:
        /*2239c*/ 	.word	index@($_ZN7cutlass13device_kernelIN5flash19enable_sm80_to_sm89INS1_16FlashAttnBwdSm80INS1_25CollectiveMainloopBwdSm80ILi2ELi2EN4cute5tupleIJNS5_1CILi64EEENS7_ILi128EEES8_EEENS_10bfloat16_tEfNS_4arch4Sm80ELb0ELb0ELb1ELb0ELb1ELb0ELb0ELb0ELi2ELi2ELi4ELi2ELb1EEENS1_21CollectiveEpilogueBwdISA_SB_SD_Li256ELb0ELb0ELi2EEENS1_19SingleTileSchedulerILb0ELb0ELb0ELi128EEEEEEEEEvNT_6ParamsE$_ZN4cute3eso3ESOILb1ELb0EJNS_1CILi0EEES3_iS3_EEC2ERKS3_S6_RKiS6_)
        /*223a0*/ 	.word	0x00000000


	//----- nvinfo : EIATTR_FRAME_SIZE
	.align		4
.L_23376:
        /*223a4*/ 	.byte	0x04, 0x11
        /*223a6*/ 	.short	(.L_23378 - .L_23377)
	.align		4
.L_23377:
        /*223a8*/ 	.word	index@($_ZN7cutlass13device_kernelIN5flash19enable_sm80_to_sm89INS1_16FlashAttnBwdSm80INS1_25CollectiveMainloopBwdSm80ILi2ELi2EN4cute5tupleIJNS5_1CILi64EEENS7_ILi128EEES8_EEENS_10bfloat16_tEfNS_4arch4Sm80ELb0ELb0ELb1ELb0ELb1ELb0ELb0ELb0ELi2ELi2ELi4ELi2ELb1EEENS1_21CollectiveEpilogueBwdISA_SB_SD_Li256ELb0ELb0ELi2EEENS1_19SingleTileSchedulerILb0ELb0ELb0ELi128EEEEEEEEEvNT_6ParamsE$_ZN4cute3eso3ESOILb1ELb0EJNS_1CILi0EEES3_iEEC2ERKS3_S6_RKi)
        /*223ac*/ 	.word	0x00000000


	//----- nvinfo : EIATTR_FRAME_SIZE
	.align		4
.L_23378:
        /*223b0*/ 	.byte	0x04, 0x11
        /*223b2*/ 	.short	(.L_23380 - .L_23379)
	.align		4
.L_23379:
        /*223b4*/ 	.word	index@($_ZN7cutlass13device_kernelIN5flash19enable_sm80_to_sm89INS1_16FlashAttnBwdSm80INS1_25CollectiveMainloopBwdSm80ILi2ELi2EN4cute5tupleIJNS5_1CILi64EEENS7_ILi128EEES8_EEENS_10bfloat16_tEfNS_4arch4Sm80ELb0ELb0ELb1ELb0ELb1ELb0ELb0ELb0ELi2ELi2ELi4ELi2ELb1EEENS1_21CollectiveEpilogueBwdISA_SB_SD_Li256ELb0ELb0ELi2EEENS1_19SingleTileSchedulerILb0ELb0ELb0ELi128EEEEEEEEEvNT_6ParamsE$_ZN4cute3eso3ESOILb1ELb0EJNS_1CILi0EEES3_S3_iEEC2ERKS3_S6_S6_RKi)
        /*223b8*/ 	.word	0x00000000


	//----- nvinfo : EIATTR_FRAME_SIZE
	.align		4
.L_23380:
        /*223bc*/ 	.byte	0x04, 0x11
        /*223be*/ 	.short	(.L_23382 - .L_23381)
	.align		4
.L_23381:
        /*223c0*/ 	.word	index@($_ZN7cutlass13device_kernelIN5flash19enable_sm80_to_sm89INS1_16FlashAttnBwdSm80INS1_25CollectiveMainloopBwdSm80ILi2ELi2EN4cute5tupleIJNS5_1CILi64EEENS7_ILi128EEES8_EEENS_10bfloat16_tEfNS_4arch4Sm80ELb0ELb0ELb1ELb0ELb1ELb0ELb0ELb0ELi2ELi2ELi4ELi2ELb1EEENS1_21CollectiveEpilogueBwdISA_SB_SD_Li256ELb0ELb0ELi2EEENS1_19SingleTileSchedulerILb0ELb0ELb0ELi128EEEEEEEEEvNT_6ParamsE$_ZN4cute3eso3ESOILb1ELb0EJNS_10UnderscoreEiiEEC2ERKS2_RKiS7_)
        /*223c4*/ 	.word	0x00000000


	//----- nvinfo : EIATTR_FRAME_SIZE
	.align		4
.L_23382:
        /*223c8*/ 	.byte	0x04, 0x11
        /*223ca*/ 	.short	(.L_23384 - .L_23383)
	.align		4
.L_23383:
        /*223cc*/ 	.word	index@($_ZN7cutlass13device_kernelIN5flash19enable_sm80_to_sm89INS1_16FlashAttnBwdSm80INS1_25CollectiveMainloopBwdSm80ILi2ELi2EN4cute5tupleIJNS5_1CILi64EEENS7_ILi128EEES8_EEENS_10bfloat16_tEfNS_4arch4Sm80ELb0ELb0ELb1ELb0ELb1ELb0ELb0ELb0ELi2ELi2ELi4ELi2ELb1EEENS1_21CollectiveEpilogueBwdISA_SB_SD_Li256ELb0ELb0ELi2EEENS1_19SingleTileSchedulerILb0ELb0ELb0ELi128EEEEEEEEEvNT_6ParamsE$_ZN4cute3eso3ESOILb1ELb0EJNS_10UnderscoreEiEEC2ERKS2_RKi)
        /*223d0*/ 	.word	0x00000000


	//----- nvinfo : EIATTR_FRAME_SIZE
	.align		4
.L_23384:
        /*223d4*/ 	.byte	0x04, 0x11
        /*223d6*/ 	.short	(.L_23386 - .L_23385)
	.align		4
.L_23385:
        /*223d8*/ 	.word	index@($_ZN7cutlass13device_kernelIN5flash19enable_sm80_to_sm89INS1_16FlashAttnBwdSm80INS1_25CollectiveMainloopBwdSm80ILi2ELi2EN4cute5tupleIJNS5_1CILi64EEENS7_ILi128EEES8_EEENS_10bfloat16_tEfNS_4arch4Sm80ELb0ELb0ELb1ELb0ELb1ELb0ELb0ELb0ELi2ELi2ELi4ELi2ELb1EEENS1_21CollectiveEpilogueBwdISA_SB_SD_Li256ELb0ELb0ELi2EEENS1_19SingleTileSchedulerILb0ELb0ELb0ELi128EEEEEEEEEvNT_6ParamsE$_ZN4cute3eso3ESOILb1ELb0EJNS_10UnderscoreES2_iEEC2ERKS2_S5_RKi)
        /*223dc*/ 	.word	0x00000000


	//----- nvinfo : EIATTR_FRAME_SIZE
	.align		4
.L_23386:
        /*223e0*/ 	.byte	0x04, 0x11
        /*223e2*/ 	.short	(.L_23388 - .L_23387)
	.align		4
.L_23387:
        /*223e4*/ 	.word	index@($_ZN7cutlass13device_kernelIN5flash19enable_sm80_to_sm89INS1_16FlashAttnBwdSm80INS1_25CollectiveMainloopBwdSm80ILi2ELi2EN4cute5tupleIJNS5_1CILi64EEENS7_ILi128EEES8_EEENS_10bfloat16_tEfNS_4arch4Sm80ELb0ELb0ELb1ELb0ELb1ELb0ELb0ELb0ELi2ELi2ELi4ELi2ELb1EEENS1_21CollectiveEpilogueBwdISA_SB_SD_Li256ELb0ELb0ELi2EEENS1_19SingleTileSchedulerILb0ELb0ELb0ELi128EEEEEEEEEvNT_6ParamsE$_ZN4cute3eso3ESOILb1ELb0EJNS_10UnderscoreES2_S2_iEEC2ERKS2_S5_S5_RKi)
        /*223e8*/ 	.word	0x00000000


	//----- nvinfo : EIATTR_FRAME_SIZE
	.align		4
.L_23388:
        /*223ec*/ 	.byte	0x04, 0x11
        /*223ee*/ 	.short	(.L_23390 - .L_23389)
	.align		4
.L_23389:
        /*223f0*/ 	.word	index@($_ZN7cutlass13device_kernelIN5flash19enable_sm80_to_sm89INS1_16FlashAttnBwdSm80INS1_25CollectiveMainloopBwdSm80ILi2ELi2EN4cute5tupleIJNS5_1CILi64EEENS7_ILi128EEES8_EEENS_10bfloat16_tEfNS_4arch4Sm80ELb0ELb0ELb1ELb0ELb1ELb0ELb0ELb0ELi2ELi2ELi4ELi2ELb1EEENS1_21CollectiveEpilogueBwdISA_SB_SD_Li256ELb0ELb0ELi2EEENS1_19SingleTileSchedulerILb0ELb0ELb0ELi128EEEEEEEEEvNT_6ParamsE$_ZN4cute3eso3ESOILb0ELb1EJlEEC2ERKl)
        /*223f4*/ 	.word	0x00000000


	//----- nvinfo : EIATTR_FRAME_SIZE
	.align		4
.L_23390:
        /*223f8*/ 	.byte	0x04, 0x11
        /*223fa*/ 	.short	(.L_23392 - .L_23391)
	.align		4
.L_23391:
        /*223fc*/ 	.word	index@($_ZN7cutlass13device_kernelIN5flash19enable_sm80_to_sm89INS1_16FlashAttnBwdSm80INS1_25CollectiveMainloopBwdSm80ILi2ELi2EN4cute5tupleIJNS5_1CILi64EEENS7_ILi128EEES8_EEENS_10bfloat16_tEfNS_4arch4Sm80ELb0ELb0ELb1ELb0ELb1ELb0ELb0ELb0ELi2ELi2ELi4ELi2ELb1EEENS1_21CollectiveEpilogueBwdISA_SB_SD_Li256ELb0ELb0ELi2EEENS1_19SingleTileSchedulerILb0ELb0ELb0ELi128EEEEEEEEEvNT_6ParamsE$_ZN4cute3eso3ESOILb0ELb1EJiNS_1CILi0EEEEEC2ERKiRKS3_)
        /*22400*/ 	.word	0x00000000


	//----- nvinfo : EIATTR_FRAME_SIZE
	.align		4
.L_23392:
        /*22404*/ 	.byte	0x04, 0x11
        /*22406*/ 	.short	(.L_23394 - .L_23393)
	.align		4
.L_23393:
        /*22408*/ 	.word	index@($_ZN7cutlass13device_kernelIN5flash19enable_sm80_to_sm89INS1_16FlashAttnBwdSm80INS1_25CollectiveMainloopBwdSm80ILi2ELi2EN4cute5tupleIJNS5_1CILi64EEENS7_ILi128EEES8_EEENS_10bfloat16_tEfNS_4arch4Sm80ELb0ELb0ELb1ELb0ELb1ELb0ELb0ELb0ELi2ELi2ELi4ELi2ELb1EEENS1_21CollectiveEpilogueBwdISA_SB_SD_Li256ELb0ELb0ELi2EEENS1_19SingleTileSchedulerILb0ELb0ELb0ELi128EEEEEEEEEvNT_6ParamsE$_ZN4cute3eso3ESOILb0ELb1EJiEEC2ERKi)
        /*2240c*/ 	.word	0x00000000


	//----- nvinfo : EIATTR_FRAME_SIZE
	.align		4
.L_23394:
        /*22410*/ 	.byte	0x04, 0x11
        /*22412*/ 	.short	(.L_23396 - .L_23395)
	.align		4
.L_23395:
        /*22414*/ 	.word	index@($_ZN7cutlass13device_kernelIN5flash19enable_sm80_to_sm89INS1_16FlashAttnBwdSm80INS1_25CollectiveMainloopBwdSm80ILi2ELi2EN4cute5tupleIJNS5_1CILi64EEENS7_ILi128EEES8_EEENS_10bfloat16_tEfNS_4arch4Sm80ELb0ELb0ELb1ELb0ELb1ELb0ELb0ELb0ELi2ELi2ELi4ELi2ELb1EEENS1_21CollectiveEpilogueBwdISA_SB_SD_Li256ELb0ELb0ELi2EEENS1_19SingleTileSchedulerILb0ELb0ELb0ELi128EEEEEEEEEvNT_6ParamsE$_ZN4cute3eso3ESOILb0ELb1EJNS_15ArithmeticTupleIJiiEEENS_1CILi0EEES5_S5_EEC2ERKS3_RKS5_SA_SA_)
        /*22418*/ 	.word	0x00000000


	//----- nvinfo : EIATTR_FRAME_SIZE
	.align		4
.L_23396:
        /*2241c*/ 	.byte	0x04, 0x11
        /*2241e*/ 	.short	(.L_23398 - .L_23397)
	.align		4
.L_23397:
        /*22420*/ 	.word	index@($_ZN7cutlass13device_kernelIN5flash19enable_sm80_to_sm89INS1_16FlashAttnBwdSm80INS1_25CollectiveMainloopBwdSm80ILi2ELi2EN4cute5tupleIJNS5_1CILi64EEENS7_ILi128EEES8_EEENS_10bfloat16_tEfNS_4arch4Sm80ELb0ELb0ELb1ELb0ELb1ELb0ELb0ELb0ELi2ELi2ELi4ELi2ELb1EEENS1_21CollectiveEpilogueBwdISA_SB_SD_Li256ELb0ELb0ELi2EEENS1_19SingleTileSchedulerILb0ELb0ELb0ELi128EEEEEEEEEvNT_6ParamsE$_ZN4cute3eso3ESOILb0ELb1EJNS_15ArithmeticTupleIJiiEEEEEC2ERKS3_)
        /*22424*/ 	.word	0x00000000


	//----- nvinfo : EIATTR_FRAME_SIZE
	.align		4
.L_23398:
        /*22428*/ 	.byte	0x04, 0x11
        /*2242a*/ 	.short	(.L_23400 - .L_23399)
	.align		4
.L_23399:
        /*2242c*/ 	.word	index@($_ZN7cutlass13device_kernelIN5flash19enable_sm80_to_sm89INS1_16FlashAttnBwdSm80INS1_25CollectiveMainloopBwdSm80ILi2ELi2EN4cute5tupleIJNS5_1CILi64EEENS7_ILi128EEES8_EEENS_10bfloat16_tEfNS_4arch4Sm80ELb0ELb0ELb1ELb0ELb1ELb0ELb0ELb0ELi2ELi2ELi4ELi2ELb1EEENS1_21CollectiveEpilogueBwdISA_SB_SD_Li256ELb0ELb0ELi2EEENS1_19SingleTileSchedulerILb0ELb0ELb0ELi128EEEEEEEEEvNT_6ParamsE$_ZN4cute3eso3ESOILb0ELb1EJNS_15ArithmeticTupleIJiEEEEEC2ERKS3_)
        /*22430*/ 	.word	0x00000000


	//----- nvinfo : EIATTR_FRAME_SIZE
	.align		4
.L_23400:
        /*22434*/ 	.byte	0x04, 0x11
        /*22436*/ 	.short	(.L_23402 - .L_23401)
	.align		4
.L_23401:
        /*22438*/ 	.word	index@($_ZN7cutlass13device_kernelIN5flash19enable_sm80_to_sm89INS1_16FlashAttnBwdSm80INS1_25CollectiveMainloopBwdSm80ILi2ELi2EN4cute5tupleIJNS5_1CILi64EEENS7_ILi128EEES8_EEENS_10bfloat16_tEfNS_4arch4Sm80ELb0ELb0ELb1ELb0ELb1ELb0ELb0ELb0ELi2ELi2ELi4ELi2ELb1EEENS1_21CollectiveEpilogueBwdISA_SB_SD_Li256ELb0ELb0ELi2EEENS1_19SingleTileSchedulerILb0ELb0ELb0ELi128EEEEEEEEEvNT_6ParamsE$_ZN4cute3eso3ESOILb0ELb1EJNS_15ArithmeticTupleIJNS_1CILi0EEEiEEEEEC2ERKS5_)
        /*2243c*/ 	.word	0x00000000


	//----- nvinfo : EIATTR_FRAME_SIZE
	.align		4
.L_23402:
        /*22440*/ 	.byte	0x04, 0x11
        /*22442*/ 	.short	(.L_23404 - .L_23403)
	.align		4
.L_23403:
        /*22444*/ 	.word	index@($_ZN7cutlass13device_kernelIN5flash19enable_sm80_to_sm89INS1_16FlashAttnBwdSm80INS1_25CollectiveMainloopBwdSm80ILi2ELi2EN4cute5tupleIJNS5_1CILi64EEENS7_ILi128EEES8_EEENS_10bfloat16_tEfNS_4arch4Sm80ELb0ELb0ELb1ELb0ELb1ELb0ELb0ELb0ELi2ELi2ELi4ELi2ELb1EEENS1_21CollectiveEpilogueBwdISA_SB_SD_Li256ELb0ELb0ELi2EEENS1_19SingleTileSchedulerILb0ELb0ELb0ELi128EEEEEEEEEvNT_6ParamsE$_ZN4cute3eso3ESOILb0ELb0EJiiEEC2ERKiS4_)
        /*22448*/ 	.word	0x00000000


	//----- nvinfo : EIATTR_FRAME_SIZE
	.align		4
.L_23404:
        /*2244c*/ 	.byte	0x04, 0x11
        /*2244e*/ 	.short	(.L_23406 - .L_23405)
	.align		4
.L_23405:
        /*22450*/ 	.word	index@($_ZN7cutlass13device_kernelIN5flash19enable_sm80_to_sm89INS1_16FlashAttnBwdSm80INS1_25CollectiveMainloopBwdSm80ILi2ELi2EN4cute5tupleIJNS5_1CILi64EEENS7_ILi128EEES8_EEENS_10bfloat16_tEfNS_4arch4Sm80ELb0ELb0ELb1ELb0ELb1ELb0ELb0ELb0ELi2ELi2ELi4ELi2ELb1EEENS1_21CollectiveEpilogueBwdISA_SB_SD_Li256ELb0ELb0ELi2EEENS1_19SingleTileSchedulerILb0ELb0ELb0ELi128EEEEEEEEEvNT_6ParamsE$_ZN4cute3eso3ESOILb0ELb0EJNS_6LayoutINS_5tupleIJNS3_IJNS_1CILi8EEENS4_ILi1EEEEEENS4_ILi2EEES6_EEENS3_IJNS3_IJS6_NS4_ILi0EEEEEElSA_EEEEElEEC2ERKSD_RKl)
        /*22454*/ 	.word	0x00000000


	//----- nvinfo : EIATTR_FRAME_SIZE
	.align		4
.L_23406:
        /*22458*/ 	.byte	0x04, 0x11
        /*2245a*/ 	.short	(.L_23408 - .L_23407)
	.align		4
.L_23407:
        /*2245c*/ 	.word	index@($_ZN7cutlass13device_kernelIN5flash19enable_sm80_to_sm89INS1_16FlashAttnBwdSm80INS1_25CollectiveMainloopBwdSm80ILi2ELi2EN4cute5tupleIJNS5_1CILi64EEENS7_ILi128EEES8_EEENS_10bfloat16_tEfNS_4arch4Sm80ELb0ELb0ELb1ELb0ELb1ELb0ELb0ELb0ELi2ELi2ELi4ELi2ELb1EEENS1_21CollectiveEpilogueBwdISA_SB_SD_Li256ELb0ELb0ELi2EEENS1_19SingleTileSchedulerILb0ELb0ELb0ELi128EEEEEEEEEvNT_6ParamsE$_ZN4cute3eso3ESOILb0ELb0EJNS_6LayoutINS_5tupleIJNS3_IJNS_1CILi8EEENS4_ILi1EEEEEENS4_ILi2EEES6_EEENS3_IJNS3_IJS6_NS4_ILi0EEEEEElSA_EEEEENS_10ViewEngineINS_8gmem_ptrIPKN7cutlass10bfloat16_tEEEEEEEC2ERKSD_RKSL_)
        /*22460*/ 	.word	0x00000000


	//----- nvinfo : EIATTR_FRAME_SIZE
	.align		4
.L_23408:
        /*22464*/ 	.byte	0x04, 0x11
        /*22466*/ 	.short	(.L_23410 - .L_23409)
	.align		4
.L_23409:
        /*22468*/ 	.word	index@($_ZN7cutlass13device_kernelIN5flash19enable_sm80_to_sm89INS1_16FlashAttnBwdSm80INS1_25CollectiveMainloopBwdSm80ILi2ELi2EN4cute5tupleIJNS5_1CILi64EEENS7_ILi128EEES8_EEENS_10bfloat16_tEfNS_4arch4Sm80ELb0ELb0ELb1ELb0ELb1ELb0ELb0ELb0ELi2ELi2ELi4ELi2ELb1EEENS1_21CollectiveEpilogueBwdISA_SB_SD_Li256ELb0ELb0ELi2EEENS1_19SingleTileSchedulerILb0ELb0ELb0ELi128EEEEEEEEEvNT_6ParamsE$_ZN4cute3eso3ESOILb0ELb0EJNS_5tupleIJiiEEEiiiEEC2ERKS3_RKiS8_S8_)
        /*2246c*/ 	.word	0x00000000


	//----- nvinfo : EIATTR_FRAME_SIZE
	.align		4
.L_23410:
        /*22470*/ 	.byte	0x04, 0x11
        /*22472*/ 	.short	(.L_23412 - .L_23411)
	.align		4
.L_23411:
        /*22474*/ 	.word	index@($_ZN7cutlass13device_kernelIN5flash19enable_sm80_to_sm89INS1_16FlashAttnBwdSm80INS1_25CollectiveMainloopBwdSm80ILi2ELi2EN4cute5tupleIJNS5_1CILi64EEENS7_ILi128EEES8_EEENS_10bfloat16_tEfNS_4arch4Sm80ELb0ELb0ELb1ELb0ELb1ELb0ELb0ELb0ELi2ELi2ELi4ELi2ELb1EEENS1_21CollectiveEpilogueBwdISA_SB_SD_Li256ELb0ELb0ELi2EEENS1_19SingleTileSchedulerILb0ELb0ELb0ELi128EEEEEEEEEvNT_6ParamsE$_ZN4cute3eso3ESOILb0ELb0EJNS_15ArithmeticTupleIJiiEEEiiiEEC2ERKS3_RKiS8_S8_)
        /*22478*/ 	.word	0x00000000


	//----- nvinfo : EIATTR_FRAME_SIZE
	.align		4
.L_23412:
        /*2247c*/ 	.byte	0x04, 0x11
        /*2247e*/ 	.short	(.L_23414 - .L_23413)
	.align		4
.L_23413:
        /*22480*/ 	.word	index@($_ZN7cutlass13device_kernelIN5flash19enable_sm80_to_sm89INS1_16FlashAttnBwdSm80INS1_25CollectiveMainloopBwdSm80ILi2ELi2EN4cute5tupleIJNS5_1CILi64EEENS7_ILi128EEES8_EEENS_10bfloat16_tEfNS_4arch4Sm80ELb0ELb0ELb1ELb0ELb1ELb0ELb0ELb0ELi2ELi2ELi4ELi2ELb1EEENS1_21CollectiveEpilogueBwdISA_SB_SD_Li256ELb0ELb0ELi2EEENS1_19SingleTileSchedulerILb0ELb0ELb0ELi128EEEEEEEEEvNT_6ParamsE$_ZN4cute12iter_adaptorIPfNS_8smem_ptrIS1_EEEC2ES1_)
        /*22484*/ 	.word	0x00000000


	//----- nvinfo : EIATTR_FRAME_SIZE
	.align		4
.L_23414:
        /*22488*/ 	.byte	0x04, 0x11
        /*2248a*/ 	.short	(.L_23416 - .L_23415)
	.align		4
.L_23415:
        /*2248c*/ 	.word	index@($_ZN7cutlass13device_kernelIN5flash19enable_sm80_to_sm89INS1_16FlashAttnBwdSm80INS1_25CollectiveMainloopBwdSm80ILi2ELi2EN4cute5tupleIJNS5_1CILi64EEENS7_ILi128EEES8_EEENS_10bfloat16_tEfNS_4arch4Sm80ELb0ELb0ELb1ELb0ELb1ELb0ELb0ELb0ELi2ELi2ELi4ELi2ELb1EEENS1_21CollectiveEpilogueBwdISA_SB_SD_Li256ELb0ELb0ELi2EEENS1_19SingleTileSchedulerILb0ELb0ELb0ELi128EEEEEEEEEvNT_6ParamsE$_ZN4cute12iter_adaptorIPN7cutlass9uint128_tENS_8smem_ptrIS3_EEEC2ES3_)
        /*22490*/ 	.word	0x00000000


	//----- nvinfo : EIATTR_FRAME_SIZE
	.align		4
.L_23416:
        /*22494*/ 	.byte	0x04, 0x11
        /*22496*/ 	.short	(.L_23418 - .L_23417)
	.align		4
.L_23417:
        /*22498*/ 	.word	index@($_ZN7cutlass13device_kernelIN5flash19enable_sm80_to_sm89INS1_16FlashAttnBwdSm80INS1_25CollectiveMainloopBwdSm80ILi2ELi2EN4cute5tupleIJNS5_1CILi64EEENS7_ILi128EEES8_EEENS_10bfloat16_tEfNS_4arch4Sm80ELb0ELb0ELb1ELb0ELb1ELb0ELb0ELb0ELi2ELi2ELi4ELi2ELb1EEENS1_21CollectiveEpilogueBwdISA_SB_SD_Li256ELb0ELb0ELi2EEENS1_19SingleTileSchedulerILb0ELb0ELb0ELi128EEEEEEEEEvNT_6ParamsE$_ZN4cute12iter_adaptorIPN7cutlass10bfloat16_tENS_8smem_ptrIS3_EEEC2ES3_)
        /*2249c*/ 	.word	0x00000000


	//----- nvinfo : EIATTR_FRAME_SIZE
	.align		4
.L_23418:
        /*224a0*/ 	.byte	0x04, 0x11
        /*224a2*/ 	.short	(.L_23420 - .L_23419)
	.align		4
.L_23419:
        /*224a4*/ 	.word	index@($_ZN7cutlass13device_kernelIN5flash19enable_sm80_to_sm89INS1_16FlashAttnBwdSm80INS1_25CollectiveMainloopBwdSm80ILi2ELi2EN4cute5tupleIJNS5_1CILi64EEENS7_ILi128EEES8_EEENS_10bfloat16_tEfNS_4arch4Sm80ELb0ELb0ELb1ELb0ELb1ELb0ELb0ELb0ELi2ELi2ELi4ELi2ELb1EEENS1_21CollectiveEpilogueBwdISA_SB_SD_Li256ELb0ELb0ELi2EEENS1_19SingleTileSchedulerILb0ELb0ELb0ELi128EEEEEEEEEvNT_6ParamsE$_ZN4cute12iter_adaptorIPKfNS_8gmem_ptrIS2_EEEC2ES2_)
        /*224a8*/ 	.word	0x00000000


	//----- nvinfo : EIATTR_FRAME_SIZE
	.align		4
.L_23420:
        /*224ac*/ 	.byte	0x04, 0x11
        /*224ae*/ 	.short	(.L_23422 - .L_23421)
	.align		4
.L_23421:
        /*224b0*/ 	.word	index@($_ZN7cutlass13device_kernelIN5flash19enable_sm80_to_sm89INS1_16FlashAttnBwdSm80INS1_25CollectiveMainloopBwdSm80ILi2ELi2EN4cute5tupleIJNS5_1CILi64EEENS7_ILi128EEES8_EEENS_10bfloat16_tEfNS_4arch4Sm80ELb0ELb0ELb1ELb0ELb1ELb0ELb0ELb0ELi2ELi2ELi4ELi2ELb1EEENS1_21CollectiveEpilogueBwdISA_SB_SD_Li256ELb0ELb0ELi2EEENS1_19SingleTileSchedulerILb0ELb0ELb0ELi128EEEEEEEEEvNT_6ParamsE$_ZN4cute12iter_adaptorIPKN7cutlass9uint128_tENS_8gmem_ptrIS4_EEEC2ES4_)
        /*224b4*/ 	.word	0x00000000


	//----- nvinfo : EIATTR_FRAME_SIZE
	.align		4
.L_23422:
        /*224b8*/ 	.byte	0x04, 0x11
        /*224ba*/ 	.short	(.L_23424 - .L_23423)
	.align		4
.L_23423:
        /*224bc*/ 	.word	index@($_ZN7cutlass13device_kernelIN5flash19enable_sm80_to_sm89INS1_16FlashAttnBwdSm80INS1_25CollectiveMainloopBwdSm80ILi2ELi2EN4cute5tupleIJNS5_1CILi64EEENS7_ILi128EEES8_EEENS_10bfloat16_tEfNS_4arch4Sm80ELb0ELb0ELb1ELb0ELb1ELb0ELb0ELb0ELi2ELi2ELi4ELi2ELb1EEENS1_21CollectiveEpilogueBwdISA_SB_SD_Li256ELb0ELb0ELi2EEENS1_19SingleTileSchedulerILb0ELb0ELb0ELi128EEEEEEEEEvNT_6ParamsE$_ZN4cute12iter_adaptorIPKN7cutlass10bfloat16_tENS_8gmem_ptrIS4_EEEC2ES4_)
        /*224c0*/ 	.word	0x00000000


	//----- nvinfo : EIATTR_FRAME_SIZE
	.align		4
.L_23424:
        /*224c4*/ 	.byte	0x04, 0x11
        /*224c6*/ 	.short	(.L_23426 - .L_23425)
	.align		4
.L_23425:
        /*224c8*/ 	.word	index@(_ZN7cutlass13device_kernelIN5flash19enable_sm80_to_sm89INS1_16FlashAttnBwdSm80INS1_25CollectiveMainloopBwdSm80ILi2ELi2EN4cute5tupleIJNS5_1CILi64EEENS7_ILi128EEES8_EEENS_10bfloat16_tEfNS_4arch4Sm80ELb0ELb0ELb1ELb0ELb1ELb0ELb0ELb0ELi2ELi2ELi4ELi2ELb1EEENS1_21CollectiveEpilogueBwdISA_SB_SD_Li256ELb0ELb0ELi2EEENS1_19SingleTileSchedulerILb0ELb0ELb0ELi128EEEEEEEEEvNT_6ParamsE)
        /*224cc*/ 	.word	0x000001b0


	//----- nvinfo : EIATTR_REGCOUNT
	.align		4
.L_23426:
        /*224d0*/ 	.byte	0x04, 0x2f
        /*224d2*/ 	.short	(.L_23428 - .L_23427)
	.align		4
.L_23427:
        /*224d4*/ 	.word	index@(_ZN7cutlass13device_kernelIN5flash19enable_sm80_to_sm89INS1_16FlashAttnBwdSm80INS1_25CollectiveMainloopBwdSm80ILi2ELi2EN4cute5tupleIJNS5_1CILi64EEENS7_ILi128EEES8_EEENS_10bfloat16_tEfNS_4arch4Sm80ELb0ELb0ELb1ELb0ELb0ELb0ELb0ELb0ELi2ELi2ELi4ELi2ELb1EEENS1_21CollectiveEpilogueBwdISA_SB_SD_Li256ELb0ELb0ELi2EEENS1_19SingleTileSchedulerILb0ELb0ELb0ELi128EEEEEEEEEvNT_6ParamsE)
        /*224d8*/ 	.word	0x000000fd


	//----- nvinfo : EIATTR_FRAME_SIZE
	.align		4
.L_23428:
        /*224dc*/ 	.byte	0x04, 0x11
        /*224de*/ 	.short	(.L_23430 - .L_23429)
	.align		4
.L_23429:
        /*224e0*/ 	.word	index@($_ZN7cutlass13device_kernelIN5flash19enable_sm80_to_sm89INS1_16FlashAttnBwdSm80INS1_25CollectiveMainloopBwdSm80ILi2ELi2EN4cute5tupleIJNS5_1CILi64EEENS7_ILi128EEES8_EEENS_10bfloat16_tEfNS_4arch4Sm80ELb0ELb0ELb1ELb0ELb0ELb0ELb0ELb0ELi2ELi2ELi4ELi2ELb1EEENS1_21CollectiveEpilogueBwdISA_SB_SD_Li256ELb0ELb0ELi2EEENS1_19SingleTileSchedulerILb0ELb0ELb0ELi128EEEEEEEEEvNT_6ParamsE$_ZZN5flash25CollectiveMainloopBwdSm80ILi2ELi2EN4cute5tupleIJNS1_1CILi64EEENS3_ILi128EEES4_EEEN7cutlass10bfloat16_tEfNS7_4arch4Sm80ELb0ELb0ELb1ELb0ELb0ELb0ELb0ELb0ELi2ELi2ELi4ELi2ELb1EE3mmaINS_16FlashAttnBwdSm80ISB_NS_21CollectiveEpilogueBwdIS6_S8_SA_Li256ELb0ELb0ELi2EEENS_19SingleTileSchedulerILb0ELb0ELb0ELi128EEEE13SharedStorageENS1_6TensorINS1_11ArrayEngineIfLm32EEENS1_6LayoutINS2_IJNS2_IJNS3_ILi2EEESO_EEESO_NS3_ILi4EEEEEENS2_IJNS2_IJNS3_ILi1EEESO_EEESQ_NS3_ILi8EEEEEEEEEEEEbRKNSB_6ParamsERT0_S12_iNS2_IJiiiEEERT_ENKUliiE_clEii)
        /*224e4*/ 	.word	0x00000000


	//----- nvinfo : EIATTR_FRAME_SIZE
	.align		4
.L_23430:
        /*224e8*/ 	.byte	0x04, 0x11
        /*224ea*/ 	.short	(.L_23432 - .L_23431)
	.align		4
.L_23431:
        /*224ec*/ 	.word	index@($_ZN7cutlass13device_kernelIN5flash19enable_sm80_to_sm89INS1_16FlashAttnBwdSm80INS1_25CollectiveMainloopBwdSm80ILi2ELi2EN4cute5tupleIJNS5_1CILi64EEENS7_ILi128EEES8_EEENS_10bfloat16_tEfNS_4arch4Sm80ELb0ELb0ELb1ELb0ELb0ELb0ELb0ELb0ELi2ELi2ELi4ELi2ELb1EEENS1_21CollectiveEpilogueBwdISA_SB_SD_Li256ELb0ELb0ELi2EEENS1_19SingleTileSchedulerILb0ELb0ELb0ELi128EEEEEEEEEvNT_6ParamsE$_ZZN5flash25CollectiveMainloopBwdSm80ILi2ELi2EN4cute5tupleIJNS1_1CILi64EEENS3_ILi128EEES4_EEEN7cutlass10bfloat16_tEfNS7_4arch4Sm80ELb0ELb0ELb1ELb0ELb0ELb0ELb0ELb0ELi2ELi2ELi4ELi2ELb1EE3mmaINS_16FlashAttnBwdSm80ISB_NS_21CollectiveEpilogueBwdIS6_S8_SA_Li256ELb0ELb0ELi2EEENS_19SingleTileSchedulerILb0ELb0ELb0ELi128EEEE13SharedStorageENS1_6TensorINS1_11ArrayEngineIfLm32EEENS1_6LayoutINS2_IJNS2_IJNS3_ILi2EEESO_EEESO_NS3_ILi4EEEEEENS2_IJNS2_IJNS3_ILi1EEESO_EEESQ_NS3_ILi8EEEEEEEEEEEEbRKNSB_6ParamsERT0_S12_iNS2_IJiiiEEERT_ENKUliiE0_clEii)
        /*224f0*/ 	.word	0x00000000


	//----- nvinfo : EIATTR_FRAME_SIZE
	.align		4
.L_23432:
        /*224f4*/ 	.byte	0x04, 0x11
        /*224f6*/ 	.short	(.L_23434 - .L_23433)
	.align		4
.L_23433:
        /*224f8*/ 	.word	index@($_ZN7cutlass13device_kernelIN5flash19enable_sm80_to_sm89INS1_16FlashAttnBwdSm80INS1_25CollectiveMainloopBwdSm80ILi2ELi2EN4cute5tupleIJNS5_1CILi64EEENS7_ILi128EEES8_EEENS_10bfloat16_tEfNS_4arch4Sm80ELb0ELb0ELb1ELb0ELb0ELb0ELb0ELb0ELi2ELi2ELi4ELi2ELb1EEENS1_21CollectiveEpilogueBwdISA_SB_SD_Li256ELb0ELb0ELi2EEENS1_19SingleTileSchedulerILb0ELb0ELb0ELi128EEEEEEEEEvNT_6ParamsE$_ZZN4cuteplIJiiEJNS_1CILi0EEES2_EEEDaRKNS_15ArithmeticTupleIJDpT_EEERKNS3_IJDpT0_EEEENKUlDpRKT_E_clIJiiEEEDaSH_)
        /*224fc*/ 	.word	0x00000000


	//----- nvinfo : EIATTR_FRAME_SIZE
	.align		4
.L_23434:
        /*22500*/ 	.byte	0x04, 0x11
        /*22502*/ 	.short	(.L_23436 - .L_23435)
	.align		4
.L_23435:
        /*22504*/ 	.word	index@($_ZN7cutlass13device_kernelIN5flash19enable_sm80_to_sm89INS1_16FlashAttnBwdSm80INS1_25CollectiveMainloopBwdSm80ILi2ELi2EN4cute5tupleIJNS5_1CILi64EEENS7_ILi128EEES8_EEENS_10bfloat16_tEfNS_4arch4Sm80ELb0ELb0ELb1ELb0ELb0ELb0ELb0ELb0ELi2ELi2ELi4ELi2ELb1EEENS1_21CollectiveEpilogueBwdISA_SB_SD_Li256ELb0ELb0ELi2EEENS1_19SingleTileSchedulerILb0ELb0ELb0ELi128EEEEEEEEEvNT_6ParamsE$_ZZN4cuteplIJiEJNS_1CILi0EEEiEEEDaRKNS_15ArithmeticTupleIJDpT_EEERKNS3_IJDpT0_EEEENKUlDpRKT_E_clIJiiEEEDaSH_)
        /*22508*/ 	.word	0x00000000


	//----- nvinfo : EIATTR_FRAME_SIZE
	.align		4
.L_23436:
        /*2250c*/ 	.byte	0x04, 0x11
        /*2250e*/ 	.short	(.L_23438 - .L_23437)
	.align		4
.L_23437:
        /*22510*/ 	.word	index@($_ZN7cutlass13device_kernelIN5flash19enable_sm80_to_sm89INS1_16FlashAttnBwdSm80INS1_25CollectiveMainloopBwdSm80ILi2ELi2EN4cute5tupleIJNS5_1CILi64EEENS7_ILi128EEES8_EEENS_10bfloat16_tEfNS_4arch4Sm80ELb0ELb0ELb1ELb0ELb0ELb0ELb0ELb0ELi2ELi2ELi4ELi2ELb1EEENS1_21CollectiveEpilogueBwdISA_SB_SD_Li256ELb0ELb0ELi2EEENS1_19SingleTileSchedulerILb0ELb0ELb0ELi128EEEEEEEEEvNT_6ParamsE$_ZZN4cuteplIJiEJNS_1CILi0EEEEEEDaRKNS_15ArithmeticTupleIJDpT_EEERKNS3_IJDpT0_EEEENKUlDpRKT_E_clIJiEEEDaSH_)
        /*22514*/ 	.word	0x00000000


	//----- nvinfo : EIATTR_FRAME_SIZE
	.align		4
.L_23438:
        /*22518*/ 	.byte	0x04, 0x11
        /*2251a*/ 	.short	(.L_23440 - .L_23439)
	.align		4
.L_23439:
        /*2251c*/ 	.word	index@($_ZN7cutlass13device_kernelIN5flash19enable_sm80_to_sm89INS1_16FlashAttnBwdSm80INS1_25CollectiveMainloopBwdSm80ILi2ELi2EN4cute5tupleIJNS5_1CILi64EEENS7_ILi128EEES8_EEENS_10bfloat16_tEfNS_4arch4Sm80ELb0ELb0ELb1ELb0ELb0ELb0ELb0ELb0ELi2ELi2ELi4ELi2ELb1EEENS1_21CollectiveEpilogueBwdISA_SB_SD_Li256ELb0ELb0ELi2EEENS1_19SingleTileSchedulerILb0ELb0ELb0ELi128EEEEEEEEEvNT_6ParamsE$_ZZN4cuteplIJNS_1CILi0EEEiEJS2_S2_iiEEEDaRKNS_15ArithmeticTupleIJDpT_EEERKNS3_IJDpT0_EEEENKUlDpRKT_E_clIJS2_iiiEEEDaSH_)
        /*22520*/ 	.word	0x00000000


	//----- nvinfo : EIATTR_FRAME_SIZE
	.align		4
.L_23440:
        /*22524*/ 	.byte	0x04, 0x11
        /*22526*/ 	.short	(.L_23442 - .L_23441)
	.align		4
.L_23441:
        /*22528*/ 	.word	index@($_ZN7cutlass13device_kernelIN5flash19enable_sm80_to_sm89INS1_16FlashAttnBwdSm80INS1_25CollectiveMainloopBwdSm80ILi2ELi2EN4cute5tupleIJNS5_1CILi64EEENS7_ILi128EEES8_EEENS_10bfloat16_tEfNS_4arch4Sm80ELb0ELb0ELb1ELb0ELb0ELb0ELb0ELb0ELi2ELi2ELi4ELi2ELb1EEENS1_21CollectiveEpilogueBwdISA_SB_SD_Li256ELb0ELb0ELi2EEENS1_19SingleTileSchedulerILb0ELb0ELb0ELi128EEEEEEEEEvNT_6ParamsE$_ZZN4cuteplIJNS_1CILi0EEES2_iEJS2_S2_S2_iEEEDaRKNS_15ArithmeticTupleIJDpT_EEERKNS3_IJDpT0_EEEENKUlDpRKT_E_clIJS2_S2_iiEEEDaSH_)
        /*2252c*/ 	.word	0x00000000


	//----- nvinfo : EIATTR_FRAME_SIZE
	.align		4
.L_23442:
        /*22530*/ 	.byte	0x04, 0x11
        /*22532*/ 	.short	(.L_23444 - .L_23443)
	.align		4
.L_23443:
        /*22534*/ 	.word	index@($_ZN7cutlass13device_kernelIN5flash19enable_sm80_to_sm89INS1_16FlashAttnBwdSm80INS1_25CollectiveMainloopBwdSm80ILi2ELi2EN4cute5tupleIJNS5_1CILi64EEENS7_ILi128EEES8_EEENS_10bfloat16_tEfNS_4arch4Sm80ELb0ELb0ELb1ELb0ELb0ELb0ELb0ELb0ELi2ELi2ELi4ELi2ELb1EEENS1_21CollectiveEpilogueBwdISA_SB_SD_Li256ELb0ELb0ELi2EEENS1_19SingleTileSchedulerILb0ELb0ELb0ELi128EEEEEEEEEvNT_6ParamsE$_ZZN4cuteplIJNS_1CILi0EEES2_EJiS2_EEEDaRKNS_15ArithmeticTupleIJDpT_EEERKNS3_IJDpT0_EEEENKUlDpRKT_E_clIJiS2_EEEDaSH_)
        /*22538*/ 	.word	0x00000000


	//----- nvinfo : EIATTR_FRAME_SIZE
	.align		4
.L_23444:
        /*2253c*/ 	.byte	0x04, 0x11
        /*2253e*/ 	.short	(.L_23446 - .L_23445)
	.align		4
.L_23445:
        /*22540*/ 	.word	index@($_ZN7cutlass13device_kernelIN5flash19enable_sm80_to_sm89INS1_16FlashAttnBwdSm80INS1_25CollectiveMainloopBwdSm80ILi2ELi2EN4cute5tupleIJNS5_1CILi64EEENS7_ILi128EEES8_EEENS_10bfloat16_tEfNS_4arch4Sm80ELb0ELb0ELb1ELb0ELb0ELb0ELb0ELb0ELi2ELi2ELi4ELi2ELb1EEENS1_21CollectiveEpilogueBwdISA_SB_SD_Li256ELb0ELb0ELi2EEENS1_19SingleTileSchedulerILb0ELb0ELb0ELi128EEEEEEEEEvNT_6ParamsE$_ZZN4cuteplIJNS_1CILi0EEES2_EJiEEEDaRKNS_15ArithmeticTupleIJDpT_EEERKNS3_IJDpT0_EEEENKUlDpRKT_E_clIJiS2_EEEDaSH_)
        /*22544*/ 	.word	0x00000000


	//----- nvinfo : EIATTR_FRAME_SIZE
	.align		4
.L_23446:
        /*22548*/ 	.byte	0x04, 0x11
        /*2254a*/ 	.short	(.L_23448 - .L_23447)
	.align		4
.L_23447:
        /*2254c*/ 	.word	index@($_ZN7cutlass13device_kernelIN5flash19enable_sm80_to_sm89INS1_16FlashAttnBwdSm80INS1_25CollectiveMainloopBwdSm80ILi2ELi2EN4cute5tupleIJNS5_1CILi64EEENS7_ILi128EEES8_EEENS_10bfloat16_tEfNS_4arch4Sm80ELb0ELb0ELb1ELb0ELb0ELb0ELb0ELb0ELi2ELi2ELi4ELi2ELb1EEENS1_21CollectiveEpilogueBwdISA_SB_SD_Li256ELb0ELb0ELi2EEENS1_19SingleTileSchedulerILb0ELb0ELb0ELi128EEEEEEEEEvNT_6ParamsE$_ZZN4cuteplIJNS_15ArithmeticTupleIJiiEEEEJNS_1CILi0EEEiiiEEEDaRKNS1_IJDpT_EEERKNS1_IJDpT0_EEEENKUlDpRKT_E_clIJS2_iiiEEEDaSI_)
        /*22550*/ 	.word	0x00000000


	//----- nvinfo : EIATTR_FRAME_SIZE
	.align		4
.L_23448:
        /*22554*/ 	.byte	0x04, 0x11
        /*22556*/ 	.short	(.L_23450 - .L_23449)
	.align		4
.L_23449:
        /*22558*/ 	.word	index@($_ZN7cutlass13device_kernelIN5flash19enable_sm80_to_sm89INS1_16FlashAttnBwdSm80INS1_25CollectiveMainloopBwdSm80ILi2ELi2EN4cute5tupleIJNS5_1CILi64EEENS7_ILi128EEES8_EEENS_10bfloat16_tEfNS_4arch4Sm80ELb0ELb0ELb1ELb0ELb0ELb0ELb0ELb0ELi2ELi2ELi4ELi2ELb1EEENS1_21CollectiveEpilogueBwdISA_SB_SD_Li256ELb0ELb0ELi2EEENS1_19SingleTileSchedulerILb0ELb0ELb0ELi128EEEEEEEEEvNT_6ParamsE$_ZZN4cuteplIJNS_15ArithmeticTupleIJiEEEEJNS1_IJNS_1CILi0EEEiEEEEEEDaRKNS1_IJDpT_EEERKNS1_IJDpT0_EEEENKUlDpRKT_E_clIJNS1_IJiiEEEEEEDaSJ_)
        /*2255c*/ 	.word	0x00000000


	//----- nvinfo : EIATTR_FRAME_SIZE
	.align		4
.L_23450:
        /*22560*/ 	.byte	0x04, 0x11
        /*22562*/ 	.short	(.L_23452 - .L_23451)
	.align		4
.L_23451:
        /*22564*/ 	.word	index@($_ZN7cutlass13device_kernelIN5flash19enable_sm80_to_sm89INS1_16FlashAttnBwdSm80INS1_25CollectiveMainloopBwdSm80ILi2ELi2EN4cute5tupleIJNS5_1CILi64EEENS7_ILi128EEES8_EEENS_10bfloat16_tEfNS_4arch4Sm80ELb0ELb0ELb1ELb0ELb0ELb0ELb0ELb0ELi2ELi2ELi4ELi2ELb1EEENS1_21CollectiveEpilogueBwdISA_SB_SD_Li256ELb0ELb0ELi2EEENS1_19SingleTileSchedulerILb0ELb0ELb0ELi128EEEEEEEEEvNT_6ParamsE$_ZZN4cute9transformINS_15ArithmeticTupleIJiiEEEZNS_14transform_leafIS2_RNS_8identityEEEDaRKT_OT0_EUlRKT_E_EEDaS8_SA_ENKUlDpSD_E_clIJiiEEEDaSF_)
        /*22568*/ 	.word	0x00000000


	//----- nvinfo : EIATTR_FRAME_SIZE
	.align		4
.L_23452:
        /*2256c*/ 	.byte	0x04, 0x11
        /*2256e*/ 	.short	(.L_23454 - .L_23453)
	.align		4
.L_23453:
        /*22570*/ 	.word	index@($_ZN7cutlass13device_kernelIN5flash19enable_sm80_to_sm89INS1_16FlashAttnBwdSm80INS1_25CollectiveMainloopBwdSm80ILi2ELi2EN4cute5tupleIJNS5_1CILi64EEENS7_ILi128EEES8_EEENS_10bfloat16_tEfNS_4arch4Sm80ELb0ELb0ELb1ELb0ELb0ELb0ELb0ELb0ELi2ELi2ELi4ELi2ELb1EEENS1_21CollectiveEpilogueBwdISA_SB_SD_Li256ELb0ELb0ELi2EEENS1_19SingleTileSchedulerILb0ELb0ELb0ELi128EEEEEEEEEvNT_6ParamsE$_ZZN4cute9transformINS_15ArithmeticTupleIJNS1_IJiiEEEiiiEEEZNS_14transform_leafIS3_NS_8identityEEEDaRKT_OT0_EUlRKT_E_EEDaS8_SA_ENKUlDpSD_E_clIJNS_5tupleIJiiEEEiiiEEEDaSF_)
        /*22574*/ 	.word	0x00000000


	//----- nvinfo : EIATTR_FRAME_SIZE
	.align		4
.L_23454:
        /*22578*/ 	.byte	0x04, 0x11
        /*2257a*/ 	.short	(.L_23456 - .L_23455)
	.align		4
.L_23455:
        /*2257c*/ 	.word	index@($_ZN7cutlass13device_kernelIN5flash19enable_sm80_to_sm89INS1_16FlashAttnBwdSm80INS1_25CollectiveMainloopBwdSm80ILi2ELi2EN4cute5tupleIJNS5_1CILi64EEENS7_ILi128EEES8_EEENS_10bfloat16_tEfNS_4arch4Sm80ELb0ELb0ELb1ELb0ELb0ELb0ELb0ELb0ELi2ELi2ELi4ELi2ELb1EEENS1_21CollectiveEpilogueBwdISA_SB_SD_Li256ELb0ELb0ELi2EEENS1_19SingleTileSchedulerILb0ELb0ELb0ELi128EEEEEEEEEvNT_6ParamsE$_ZZN4cute7idx2crdINS_5tupleIJiEEENS1_IJNS1_IJNS1_IJNS_1CILi8EEENS3_ILi2EEEEEES5_S5_NS3_ILi4EEEEEEEEEEEDaRKT_RKT0_ENKUlRKT_RKT0_E_clIiS8_EEDaSI_SL_)
        /*22580*/ 	.word	0x00000000


	//----- nvinfo : EIATTR_FRAME_SIZE
	.align		4
.L_23456:
        /*22584*/ 	.byte	0x04, 0x11
        /*22586*/ 	.short	(.L_23458 - .L_23457)
	.align		4
.L_23457:
        /*22588*/ 	.word	index@($_ZN7cutlass13device_kernelIN5flash19enable_sm80_to_sm89INS1_16FlashAttnBwdSm80INS1_25CollectiveMainloopBwdSm80ILi2ELi2EN4cute5tupleIJNS5_1CILi64EEENS7_ILi128EEES8_EEENS_10bfloat16_tEfNS_4arch4Sm80ELb0ELb0ELb1ELb0ELb0ELb0ELb0ELb0ELi2ELi2ELi4ELi2ELb1EEENS1_21CollectiveEpilogueBwdISA_SB_SD_Li256ELb0ELb0ELi2EEENS1_19SingleTileSchedulerILb0ELb0ELb0ELi128EEEEEEEEEvNT_6ParamsE$_ZZN4cute7idx2crdINS_5tupleIJiEEENS1_IJNS1_IJNS1_IJNS_1CILi8EEENS3_ILi2EEEEEES5_NS3_ILi4EEES5_EEEEEEEEDaRKT_RKT0_ENKUlRKT_RKT0_E_clIiS8_EEDaSI_SL_)
        /*2258c*/ 	.word	0x00000000


	//----- nvinfo : EIATTR_FRAME_SIZE
	.align		4
.L_23458:
        /*22590*/ 	.byte	0x04, 0x11
        /*22592*/ 	.short	(.L_23460 - .L_23459)
	.align		4
.L_23459:
        /*22594*/ 	.word	index@($_ZN7cutlass13device_kernelIN5flash19enable_sm80_to_sm89INS1_16FlashAttnBwdSm80INS1_25CollectiveMainloopBwdSm80ILi2ELi2EN4cute5tupleIJNS5_1CILi64EEENS7_ILi128EEES8_EEENS_10bfloat16_tEfNS_4arch4Sm80ELb0ELb0ELb1ELb0ELb0ELb0ELb0ELb0ELi2ELi2ELi4ELi2ELb1EEENS1_21CollectiveEpilogueBwdISA_SB_SD_Li256ELb0ELb0ELi2EEENS1_19SingleTileSchedulerILb0ELb0ELb0ELi128EEEEEEEEEvNT_6ParamsE$_ZZN4cute5sliceINS_5tupleIJNS_10UnderscoreES2_S2_iEEENS1_IJNS1_IJNS_1CILi1EEENS4_ILi0EEEEEElS6_lEEEEEDaRKT_RKT0_ENKUlRKT_RKT0_E_clIS2_lEEDaSH_SK_)
        /*22598*/ 	.word	0x00000000


	//----- nvinfo : EIATTR_FRAME_SIZE
	.align		4
.L_23460:
        /*2259c*/ 	.byte	0x04, 0x11
        /*2259e*/ 	.short	(.L_23462 - .L_23461)
	.align		4
.L_23461:
        /*225a0*/ 	.word	index@($_ZN7cutlass13device_kernelIN5flash19enable_sm80_to_sm89INS1_16FlashAttnBwdSm80INS1_25CollectiveMainloopBwdSm80ILi2ELi2EN4cute5tupleIJNS5_1CILi64EEENS7_ILi128EEES8_EEENS_10bfloat16_tEfNS_4arch4Sm80ELb0ELb0ELb1ELb0ELb0ELb0ELb0ELb0ELi2ELi2ELi4ELi2ELb1EEENS1_21CollectiveEpilogueBwdISA_SB_SD_Li256ELb0ELb0ELi2EEENS1_19SingleTileSchedulerILb0ELb0ELb0ELi128EEEEEEEEEvNT_6ParamsE$_ZZN4cute19as_arithmetic_tupleINS_15ArithmeticTupleIJiiEEEEEDaRKT_ENKUlRKT_E_clIiEEDaS8_)
        /*225a4*/ 	.word	0x00000000


	//----- nvinfo : EIATTR_FRAME_SIZE
	.align		4
.L_23462:
        /*225a8*/ 	.byte	0x04, 0x11
        /*225aa*/ 	.short	(.L_23464 - .L_23463)
	.align		4
.L_23463:
        /*225ac*/ 	.word	index@($_ZN7cutlass13device_kernelIN5flash19enable_sm80_to_sm89INS1_16FlashAttnBwdSm80INS1_25CollectiveMainloopBwdSm80ILi2ELi2EN4cute5tupleIJNS5_1CILi64EEENS7_ILi128EEES8_EEENS_10bfloat16_tEfNS_4arch4Sm80ELb0ELb0ELb1ELb0ELb0ELb0ELb0ELb0ELi2ELi2ELi4ELi2ELb1EEENS1_21CollectiveEpilogueBwdISA_SB_SD_Li256ELb0ELb0ELi2EEENS1_19SingleTileSchedulerILb0ELb0ELb0ELi128EEEEEEEEEvNT_6ParamsE$_ZZN4cute19as_arithmetic_tupleINS_15ArithmeticTupleIJiiEEEEEDaRKT_ENKUlDpRKT_E_clIJiiEEEDaS9_)
        /*225b0*/ 	.word	0x00000000


	//----- nvinfo : EIATTR_FRAME_SIZE
	.align		4
.L_23464:
        /*225b4*/ 	.byte	0x04, 0x11
        /*225b6*/ 	.short	(.L_23466 - .L_23465)
	.align		4
.L_23465:
        /*225b8*/ 	.word	index@($_ZN7cutlass13device_kernelIN5flash19enable_sm80_to_sm89INS1_16FlashAttnBwdSm80INS1_25CollectiveMainloopBwdSm80ILi2ELi2EN4cute5tupleIJNS5_1CILi64EEENS7_ILi128EEES8_EEENS_10bfloat16_tEfNS_4arch4Sm80ELb0ELb0ELb1ELb0ELb0ELb0ELb0ELb0ELi2ELi2ELi4ELi2ELb1EEENS1_21CollectiveEpilogueBwdISA_SB_SD_Li256ELb0ELb0ELi2EEENS1_19SingleTileSchedulerILb0ELb0ELb0ELi128EEEEEEEEEvNT_6ParamsE$_ZZN4cute19as_arithmetic_tupleINS_15ArithmeticTupleIJNS1_IJiiEEEiiiEEEEEDaRKT_ENKUlRKT_E_clIiEEDaS9_)
        /*225bc*/ 	.word	0x00000000


	//----- nvinfo : EIATTR_FRAME_SIZE
	.align		4
.L_23466:
        /*225c0*/ 	.byte	0x04, 0x11
        /*225c2*/ 	.short	(.L_23468 - .L_23467)
	.align		4
.L_23467:
        /*225c4*/ 	.word	index@($_ZN7cutlass13device_kernelIN5flash19enable_sm80_to_sm89INS1_16FlashAttnBwdSm80INS1_25CollectiveMainloopBwdSm80ILi2ELi2EN4cute5tupleIJNS5_1CILi64EEENS7_ILi128EEES8_EEENS_10bfloat16_tEfNS_4arch4Sm80ELb0ELb0ELb1ELb0ELb0ELb0ELb0ELb0ELi2ELi2ELi4ELi2ELb1EEENS1_21CollectiveEpilogueBwdISA_SB_SD_Li256ELb0ELb0ELi2EEENS1_19SingleTileSchedulerILb0ELb0ELb0ELi128EEEEEEEEEvNT_6ParamsE$_ZZN4cute19as_arithmetic_tupleINS_15ArithmeticTupleIJNS1_IJiiEEEiiiEEEEEDaRKT_ENKUlRKT_E_clIS2_EEDaS9_)
        /*225c8*/ 	.word	0x00000000


	//----- nvinfo : EIATTR_FRAME_SIZE
	.align		4
.L_23468:
        /*225cc*/ 	.byte	0x04, 0x11
        /*225ce*/ 	.short	(.L_23470 - .L_23469)
	.align		4
.L_23469:
        /*225d0*/ 	.word	index@($_ZN7cutlass13device_kernelIN5flash19enable_sm80_to_sm89INS1_16FlashAttnBwdSm80INS1_25CollectiveMainloopBwdSm80ILi2ELi2EN4cute5tupleIJNS5_1CILi64EEENS7_ILi128EEES8_EEENS_10bfloat16_tEfNS_4arch4Sm80ELb0ELb0ELb1ELb0ELb0ELb0ELb0ELb0ELi2ELi2ELi4ELi2ELb1EEENS1_21CollectiveEpilogueBwdISA_SB_SD_Li256ELb0ELb0ELi2EEENS1_19SingleTileSchedulerILb0ELb0ELb0ELi128EEEEEEEEEvNT_6ParamsE$_ZZN4cute19as_arithmetic_tupleINS_15ArithmeticTupleIJNS1_IJiiEEEiiiEEEEEDaRKT_ENKUlDpRKT_E_clIJS2_iiiEEEDaSA_)
        /*225d4*/ 	.word	0x00000000


	//----- nvinfo : EIATTR_FRAME_SIZE
	.align		4
.L_23470:
        /*225d8*/ 	.byte	0x04, 0x11
        /*225da*/ 	.short	(.L_23472 - .L_23471)
	.align		4
.L_23471:
        /*225dc*/ 	.word	index@($_ZN7cutlass13device_kernelIN5flash19enable_sm80_to_sm89INS1_16FlashAttnBwdSm80INS1_25CollectiveMainloopBwdSm80ILi2ELi2EN4cute5tupleIJNS5_1CILi64EEENS7_ILi128EEES8_EEENS_10bfloat16_tEfNS_4arch4Sm80ELb0ELb0ELb1ELb0ELb0ELb0ELb0ELb0ELi2ELi2ELi4ELi2ELb1EEENS1_21CollectiveEpilogueBwdISA_SB_SD_Li256ELb0ELb0ELi2EEENS1_19SingleTileSchedulerILb0ELb0ELb0ELi128EEEEEEEEEvNT_6ParamsE$_ZZN4cute14transform_leafINS_15ArithmeticTupleIJiiEEERNS_8identityEEEDaRKT_OT0_ENKUlRKT_E_clIiEEDaSC_)
        /*225e0*/ 	.word	0x00000000


	//----- nvinfo : EIATTR_FRAME_SIZE
	.align		4
.L_23472:
        /*225e4*/ 	.byte	0x04, 0x11
        /*225e6*/ 	.short	(.L_23474 - .L_23473)
	.align		4
.L_23473:
        /*225e8*/ 	.word	index@($_ZN7cutlass13device_kernelIN5flash19enable_sm80_to_sm89INS1_16FlashAttnBwdSm80INS1_25CollectiveMainloopBwdSm80ILi2ELi2EN4cute5tupleIJNS5_1CILi64EEENS7_ILi128EEES8_EEENS_10bfloat16_tEfNS_4arch4Sm80ELb0ELb0ELb1ELb0ELb0ELb0ELb0ELb0ELi2ELi2ELi4ELi2ELb1EEENS1_21CollectiveEpilogueBwdISA_SB_SD_Li256ELb0ELb0ELi2EEENS1_19SingleTileSchedulerILb0ELb0ELb0ELi128EEEEEEEEEvNT_6ParamsE$_ZZN4cute14transform_leafINS_15ArithmeticTupleIJNS1_IJiiEEEiiiEEENS_8identityEEEDaRKT_OT0_ENKUlRKT_E_clIiEEDaSC_)
        /*225ec*/ 	.word	0x00000000


	//----- nvinfo : EIATTR_FRAME_SIZE
	.align		4
.L_23474:
        /*225f0*/ 	.byte	0x04, 0x11
        /*225f2*/ 	.short	(.L_23476 - .L_23475)
	.align		4
.L_23475:
        /*225f4*/ 	.word	index@($_ZN7cutlass13device_kernelIN5flash19enable_sm80_to_sm89INS1_16FlashAttnBwdSm80INS1_25CollectiveMainloopBwdSm80ILi2ELi2EN4cute5tupleIJNS5_1CILi64EEENS7_ILi128EEES8_EEENS_10bfloat16_tEfNS_4arch4Sm80ELb0ELb0ELb1ELb0ELb0ELb0ELb0ELb0ELi2ELi2ELi4ELi2ELb1EEENS1_21CollectiveEpilogueBwdISA_SB_SD_Li256ELb0ELb0ELi2EEENS1_19SingleTileSchedulerILb0ELb0ELb0ELi128EEEEEEEEEvNT_6ParamsE$_ZZN4cute14transform_leafINS_15ArithmeticTupleIJNS1_IJiiEEEiiiEEENS_8identityEEEDaRKT_OT0_ENKUlRKT_E_clIS2_EEDaSC_)
        /*225f8*/ 	.word	0x00000000


	//----- nvinfo : EIATTR_FRAME_SIZE
	.align		4
.L_23476:
        /*225fc*/ 	.byte	0x04, 0x11
        /*225fe*/ 	.short	(.L_23478 - .L_23477)
	.align		4
.L_23477:
        /*22600*/ 	.word	index@($_ZN7cutlass13device_kernelIN5flash19enable_sm80_to_sm89INS1_16FlashAttnBwdSm80INS1_25CollectiveMainloopBwdSm80ILi2ELi2EN4cute5tupleIJNS5_1CILi64EEENS7_ILi128EEES8_EEENS_10bfloat16_tEfNS_4arch4Sm80ELb0ELb0ELb1ELb0ELb0ELb0ELb0ELb0ELi2ELi2ELi4ELi2ELb1EEENS1_21CollectiveEpilogueBwdISA_SB_SD_Li256ELb0ELb0ELi2EEENS1_19SingleTileSchedulerILb0ELb0ELb0ELi128EEEEEEEEEvNT_6ParamsE$_ZZN4cute12filter_tupleINS_5tupleIJNS_10UnderscoreES2_S2_iEEENS1_IJNS1_IJNS_1CILi1EEENS4_ILi0EEEEEElS6_lEEEZNS_5sliceIS3_S8_EEDaRKT_RKT0_EUlRKT_RKT0_E_EEDaSC_SF_OT1_ENKUlDpSI_E_clIJNS1_IJS7_EEENS1_IJlEEENS1_IJS6_EEENS1_IJEEEEEEDaSP_)
        /*22604*/ 	.word	0x00000000


	//----- nvinfo : EIATTR_FRAME_SIZE
	.align		4
.L_23478:
        /*22608*/ 	.byte	0x04, 0x11
        /*2260a*/ 	.short	(.L_23480 - .L_23479)
	.align		4
.L_23479:
        /*2260c*/ 	.word	index@($_ZN7cutlass13device_kernelIN5flash19enable_sm80_to_sm89INS1_16FlashAttnBwdSm80INS1_25CollectiveMainloopBwdSm80ILi2ELi2EN4cute5tupleIJNS5_1CILi64EEENS7_ILi128EEES8_EEENS_10bfloat16_tEfNS_4arch4Sm80ELb0ELb0ELb1ELb0ELb0ELb0ELb0ELb0ELi2ELi2ELi4ELi2ELb1EEENS1_21CollectiveEpilogueBwdISA_SB_SD_Li256ELb0ELb0ELi2EEENS1_19SingleTileSchedulerILb0ELb0ELb0ELi128EEEEEEEEEvNT_6ParamsE$_ZN73_INTERNAL_24fd9406_37_flash_bwd_hdim64_bf16_softcap_sm80_cu_8e232a79_330724__cvta_generic_to_sharedEPKv)
        /*22610*/ 	.word	0x00000000


	//----- nvinfo : EIATTR_FRAME_SIZE
	.align		4
.L_23480:
        /*22614*/ 	.byte	0x04, 0x11
        /*22616*/ 	.short	(.L_23482 - .L_23481)
	.align		4
.L_23481:
        /*22618*/ 	.word	index@($_ZN7cutlass13device_kernelIN5flash19enable_sm80_to_sm89INS1_16FlashAttnBwdSm80INS1_25CollectiveMainloopBwdSm80ILi2ELi2EN4cute5tupleIJNS5_1CILi64EEENS7_ILi128EEES8_EEENS_10bfloat16_tEfNS_4arch4Sm80ELb0ELb0ELb1ELb0ELb0ELb0ELb0ELb0ELi2ELi2ELi4ELi2ELb1EEENS1_21CollectiveEpilogueBwdISA_SB_SD_Li256ELb0ELb0ELi2EEENS1_19SingleTileSchedulerILb0ELb0ELb0ELi128EEEEEEEEEvNT_6ParamsE$_ZN4cute8smem_ptrIPfECI1NS_12iter_adaptorIS1_S2_EEES1_)
        /*2261c*/ 	.word	0x00000000


	//----- nvinfo : EIATTR_FRAME_SIZE
	.align		4
.L_23482:
        /*22620*/ 	.byte	0x04, 0x11
        /*22622*/ 	.short	(.L_23484 - .L_23483)
	.align		4
.L_23483:
        /*22624*/ 	.word	index@($_ZN7cutlass13device_kernelIN5flash19enable_sm80_to_sm89INS1_16FlashAttnBwdSm80INS1_25CollectiveMainloopBwdSm80ILi2ELi2EN4cute5tupleIJNS5_1CILi64EEENS7_ILi128EEES8_EEENS_10bfloat16_tEfNS_4arch4Sm80ELb0ELb0ELb1ELb0ELb0ELb0ELb0ELb0ELi2ELi2ELi4ELi2ELb1EEENS1_21CollectiveEpilogueBwdISA_SB_SD_Li256ELb0ELb0ELi2EEENS1_19SingleTileSchedulerILb0ELb0ELb0ELi128EEEEEEEEEvNT_6ParamsE$_ZN4cute8smem_ptrIPN7cutlass9uint128_tEECI1NS_12iter_adaptorIS3_S4_EEES3_)
        /*22628*/ 	.word	0x00000000


	//----- nvinfo : EIATTR_FRAME_SIZE
	.align		4
.L_23484:
        /*2262c*/ 	.byte	0x04, 0x11
        /*2262e*/ 	.short	(.L_23486 - .L_23485)
	.align		4
.L_23485:
        /*22630*/ 	.word	index@($_ZN7cutlass13device_kernelIN5flash19enable_sm80_to_sm89INS1_16FlashAttnBwdSm80INS1_25CollectiveMainloopBwdSm80ILi2ELi2EN4cute5tupleIJNS5_1CILi64EEENS7_ILi128EEES8_EEENS_10bfloat16_tEfNS_4arch4Sm80ELb0ELb0ELb1ELb0ELb0ELb0ELb0ELb0ELi2ELi2ELi4ELi2ELb1EEENS1_21CollectiveEpilogueBwdISA_SB_SD_Li256ELb0ELb0ELi2EEENS1_19SingleTileSchedulerILb0ELb0ELb0ELi128EEEEEEEEEvNT_6ParamsE$_ZN4cute8smem_ptrIPN7cutlass10bfloat16_tEECI1NS_12iter_adaptorIS3_S4_EEES3_)
        /*22634*/ 	.word	0x00000000


	//----- nvinfo : EIATTR_FRAME_SIZE
	.align		4
.L_23486:
        /*22638*/ 	.byte	0x04, 0x11
        /*2263a*/ 	.short	(.L_23488 - .L_23487)
	.align		4
.L_23487:
        /*2263c*/ 	.word	index@($_ZN7cutlass13device_kernelIN5flash19enable_sm80_to_sm89INS1_16FlashAttnBwdSm80INS1_25CollectiveMainloopBwdSm80ILi2ELi2EN4cute5tupleIJNS5_1CILi64EEENS7_ILi128EEES8_EEENS_10bfloat16_tEfNS_4arch4Sm80ELb0ELb0ELb1ELb0ELb0ELb0ELb0ELb0ELi2ELi2ELi4ELi2ELb1EEENS1_21CollectiveEpilogueBwdISA_SB_SD_Li256ELb0ELb0ELi2EEENS1_19SingleTileSchedulerILb0ELb0ELb0ELi128EEEEEEEEEvNT_6ParamsE$_ZN4cute8gmem_ptrIPKfECI1NS_12iter_adaptorIS2_S3_EEES2_)
        /*22640*/ 	.word	0x00000000


	//----- nvinfo : EIATTR_FRAME_SIZE
	.align		4
.L_23488:
        /*22644*/ 	.byte	0x04, 0x11
        /*22646*/ 	.short	(.L_23490 - .L_23489)
	.align		4
.L_23489:
        /*22648*/ 	.word	index@($_ZN7cutlass13device_kernelIN5flash19enable_sm80_to_sm89INS1_16FlashAttnBwdSm80INS1_25CollectiveMainloopBwdSm80ILi2ELi2EN4cute5tupleIJNS5_1CILi64EEENS7_ILi128EEES8_EEENS_10bfloat16_tEfNS_4arch4Sm80ELb0ELb0ELb1ELb0ELb0ELb0ELb0ELb0ELi2ELi2ELi4ELi2ELb1EEENS1_21CollectiveEpilogueBwdISA_SB_SD_Li256ELb0ELb0ELi2EEENS1_19SingleTileSchedulerILb0ELb0ELb0ELi128EEEEEEEEEvNT_6ParamsE$_ZN4cute8gmem_ptrIPKN7cutlass9uint128_tEECI1NS_12iter_adaptorIS4_S5_EEES4_)
        /*2264c*/ 	.word	0x00000000


	//----- nvinfo : EIATTR_FRAME_SIZE
	.align		4
.L_23490:
        /*22650*/ 	.byte	0x04, 0x11
        /*22652*/ 	.short	(.L_23492 - .L_23491)
	.align		4
.L_23491:
        /*22654*/ 	.word	index@($_ZN7cutlass13device_kernelIN5flash19enable_sm80_to_sm89INS1_16FlashAttnBwdSm80INS1_25CollectiveMainloopBwdSm80ILi2ELi2EN4cute5tupleIJNS5_1CILi64EEENS7_ILi128EEES8_EEENS_10bfloat16_tEfNS_4arch4Sm80ELb0ELb0ELb1ELb0ELb0ELb0ELb0ELb0ELi2ELi2ELi4ELi2ELb1EEENS1_21CollectiveEpilogueBwdISA_SB_SD_Li256ELb0ELb0ELi2EEENS1_19SingleTileSchedulerILb0ELb0ELb0ELi128EEEEEEEEEvNT_6ParamsE$_ZN4cute8gmem_ptrIPKN7cutlass10bfloat16_tEECI1NS_12iter_adaptorIS4_S5_EEES4_)
        /*22658*/ 	.word	0x00000000


	//----- nvinfo : EIATTR_FRAME_SIZE
	.align		4
.L_23492:
        /*2265c*/ 	.byte	0x04, 0x11
        /*2265e*/ 	.short	(.L_23494 - .L_23493)
	.align		4
.L_23493:
        /*22660*/ 	.word	index@($_ZN7cutlass13device_kernelIN5flash19enable_sm80_to_sm89INS1_16FlashAttnBwdSm80INS1_25CollectiveMainloopBwdSm80ILi2ELi2EN4cute5tupleIJNS5_1CILi64EEENS7_ILi128EEES8_EEENS_10bfloat16_tEfNS_4arch4Sm80ELb0ELb0ELb1ELb0ELb0ELb0ELb0ELb0ELi2ELi2ELi4ELi2ELb1EEENS1_21CollectiveEpilogueBwdISA_SB_SD_Li256ELb0ELb0ELi2EEENS1_19SingleTileSchedulerILb0ELb0ELb0ELi128EEEEEEEEEvNT_6ParamsE$_ZN4cute5tupleIJiiEEC2ERKiS3_)
        /*22664*/ 	.word	0x00000000


	//----- nvinfo : EIATTR_FRAME_SIZE
	.align		4
.L_23494:
        /*22668*/ 	.byte	0x04, 0x11
        /*2266a*/ 	.short	(.L_23496 - .L_23495)
	.align		4
.L_23495:
        /*2266c*/ 	.word	index@($_ZN7cutlass13device_kernelIN5flash19enable_sm80_to_sm89INS1_16FlashAttnBwdSm80INS1_25CollectiveMainloopBwdSm80ILi2ELi2EN4cute5tupleIJNS5_1CILi64EEENS7_ILi128EEES8_EEENS_10bfloat16_tEfNS_4arch4Sm80ELb0ELb0ELb1ELb0ELb0ELb0ELb0ELb0ELi2ELi2ELi4ELi2ELb1EEENS1_21CollectiveEpilogueBwdISA_SB_SD_Li256ELb0ELb0ELi2EEENS1_19SingleTileSchedulerILb0ELb0ELb0ELi128EEEEEEEEEvNT_6ParamsE$_ZN4cute5tupleIJiNS_1CILi0EEEEEC2ERKiRKS2_)
        /*22670*/ 	.word	0x00000000


	//----- nvinfo : EIATTR_FRAME_SIZE
	.align		4
.L_23496:
        /*22674*/ 	.byte	0x04, 0x11
        /*22676*/ 	.short	(.L_23498 - .L_23497)
	.align		4
.L_23497:
        /*22678*/ 	.word	index@($_ZN7cutlass13device_kernelIN5flash19enable_sm80_to_sm89INS1_16FlashAttnBwdSm80INS1_25CollectiveMainloopBwdSm80ILi2ELi2EN4cute5tupleIJNS5_1CILi64EEENS7_ILi128EEES8_EEENS_10bfloat16_tEfNS_4arch4Sm80ELb0ELb0ELb1ELb0ELb0ELb0ELb0ELb0ELi2ELi2ELi4ELi2ELb1EEENS1_21CollectiveEpilogueBwdISA_SB_SD_Li256ELb0ELb0ELi2EEENS1_19SingleTileSchedulerILb0ELb0ELb0ELi128EEEEEEEEEvNT_6ParamsE$_ZN4cute5tupleIJiEEC2ERKi)
        /*2267c*/ 	.word	0x00000000


	//----- nvinfo : EIATTR_FRAME_SIZE
	.align		4
.L_23498:
        /*22680*/ 	.byte	0x04, 0x11
        /*22682*/ 	.short	(.L_23500 - .L_23499)
	.align		4
.L_23499:
        /*22684*/ 	.word	index@($_ZN7cutlass13device_kernelIN5flash19enable_sm80_to_sm89INS1_16FlashAttnBwdSm80INS1_25CollectiveMainloopBwdSm80ILi2ELi2EN4cute5tupleIJNS5_1CILi64EEENS7_ILi128EEES8_EEENS_10bfloat16_tEfNS_4arch4Sm80ELb0ELb0ELb1ELb0ELb0ELb0ELb0ELb0ELi2ELi2ELi4ELi2ELb1EEENS1_21CollectiveEpilogueBwdISA_SB_SD_Li256ELb0ELb0ELi2EEENS1_19SingleTileSchedulerILb0ELb0ELb0ELi128EEEEEEEEEvNT_6ParamsE$_ZN4cute5tupleIJNS_1CILi0EEEiiiEEC2ERKS2_RKiS7_S7_)
        /*22688*/ 	.word	0x00000000


	//----- nvinfo : EIATTR_FRAME_SIZE
	.align		4
.L_23500:
        /*2268c*/ 	.byte	0x04, 0x11
        /*2268e*/ 	.short	(.L_23502 - .L_23501)
	.align		4
.L_23501:
        /*22690*/ 	.word	index@($_ZN7cutlass13device_kernelIN5flash19enable_sm80_to_sm89INS1_16FlashAttnBwdSm80INS1_25CollectiveMainloopBwdSm80ILi2ELi2EN4cute5tupleIJNS5_1CILi64EEENS7_ILi128EEES8_EEENS_10bfloat16_tEfNS_4arch4Sm80ELb0ELb0ELb1ELb0ELb0ELb0ELb0ELb0ELi2ELi2ELi4ELi2ELb1EEENS1_21CollectiveEpilogueBwdISA_SB_SD_Li256ELb0ELb0ELi2EEENS1_19SingleTileSchedulerILb0ELb0ELb0ELi128EEEEEEEEEvNT_6ParamsE$_ZN4cute5tupleIJNS_1CILi0EEEiEEC2ERKS2_RKi)
        /*22694*/ 	.word	0x00000000


	//----- nvinfo : EIATTR_FRAME_SIZE
	.align		4
.L_23502:
        /*22698*/ 	.byte	0x04, 0x11
        /*2269a*/ 	.short	(.L_23504 - .L_23503)
	.align		4
.L_23503:
        /*2269c*/ 	.word	index@($_ZN7cutlass13device_kernelIN5flash19enable_sm80_to_sm89INS1_16FlashAttnBwdSm80INS1_25CollectiveMainloopBwdSm80ILi2ELi2EN4cute5tupleIJNS5_1CILi64EEENS7_ILi128EEES8_EEENS_10bfloat16_tEfNS_4arch4Sm80ELb0ELb0ELb1ELb0ELb0ELb0ELb0ELb0ELi2ELi2ELi4ELi2ELb1EEENS1_21CollectiveEpilogueBwdISA_SB_SD_Li256ELb0ELb0ELi2EEENS1_19SingleTileSchedulerILb0ELb0ELb0ELi128EEEEEEEEEvNT_6ParamsE$_ZN4cute5tupleIJNS_1CILi0EEES2_iiEEC2ERKS2_S5_RKiS7_)
        /*226a0*/ 	.word	0x00000000


	//----- nvinfo : EIATTR_FRAME_SIZE
	.align		4
.L_23504:
        /*226a4*/ 	.byte	0x04, 0x11
        /*226a6*/ 	.short	(.L_23506 - .L_23505)
	.align		4
.L_23505:
        /*226a8*/ 	.word	index@($_ZN7cutlass13device_kernelIN5flash19enable_sm80_to_sm89INS1_16FlashAttnBwdSm80INS1_25CollectiveMainloopBwdSm80ILi2ELi2EN4cute5tupleIJNS5_1CILi64EEENS7_ILi128EEES8_EEENS_10bfloat16_tEfNS_4arch4Sm80ELb0ELb0ELb1ELb0ELb0ELb0ELb0ELb0ELi2ELi2ELi4ELi2ELb1EEENS1_21CollectiveEpilogueBwdISA_SB_SD_Li256ELb0ELb0ELi2EEENS1_19SingleTileSchedulerILb0ELb0ELb0ELi128EEEEEEEEEvNT_6ParamsE$_ZN4cute5tupleIJNS_1CILi0EEES2_iEEC2ERKS2_S5_RKi)
        /*226ac*/ 	.word	0x00000000


	//----- nvinfo : EIATTR_FRAME_SIZE
	.align		4
.L_23506:
        /*226b0*/ 	.byte	0x04, 0x11
        /*226b2*/ 	.short	(.L_23508 - .L_23507)
	.align		4
.L_23507:
        /*226b4*/ 	.word	index@($_ZN7cutlass13device_kernelIN5flash19enable_sm80_to_sm89INS1_16FlashAttnBwdSm80INS1_25CollectiveMainloopBwdSm80ILi2ELi2EN4cute5tupleIJNS5_1CILi64EEENS7_ILi128EEES8_EEENS_10bfloat16_tEfNS_4arch4Sm80ELb0ELb0ELb1ELb0ELb0ELb0ELb0ELb0ELi2ELi2ELi4ELi2ELb1EEENS1_21CollectiveEpilogueBwdISA_SB_SD_Li256ELb0ELb0ELi2EEENS1_19SingleTileSchedulerILb0ELb0ELb0ELi128EEEEEEEEEvNT_6ParamsE$_ZN4cute5tupleIJNS_1CILi0EEES2_S2_iEEC2ERKS2_S5_S5_RKi)
        /*226b8*/ 	.word	0x00000000


	//----- nvinfo : EIATTR_FRAME_SIZE
	.align		4
.L_23508:
        /*226bc*/ 	.byte	0x04, 0x11
        /*226be*/ 	.short	(.L_23510 - .L_23509)
	.align		4
.L_23509:
        /*226c0*/ 	.word	index@($_ZN7cutlass13device_kernelIN5flash19enable_sm80_to_sm89INS1_16FlashAttnBwdSm80INS1_25CollectiveMainloopBwdSm80ILi2ELi2EN4cute5tupleIJNS5_1CILi64EEENS7_ILi128EEES8_EEENS_10bfloat16_tEfNS_4arch4Sm80ELb0ELb0ELb1ELb0ELb0ELb0ELb0ELb0ELi2ELi2ELi4ELi2ELb1EEENS1_21CollectiveEpilogueBwdISA_SB_SD_Li256ELb0ELb0ELi2EEENS1_19SingleTileSchedulerILb0ELb0ELb0ELi128EEEEEEEEEvNT_6ParamsE$_ZN4cute5tupleIJNS_15ArithmeticTupleIJiiEEEiiiEEC2ERKS2_RKiS7_S7_)
        /*226c4*/ 	.word	0x00000000


	//----- nvinfo : EIATTR_FRAME_SIZE
	.align		4
.L_23510:
        /*226c8*/ 	.byte	0x04, 0x11
        /*226ca*/ 	.short	(.L_23512 - .L_23511)
	.align		4
.L_23511:
        /*226cc*/ 	.word	index@($_ZN7cutlass13device_kernelIN5flash19enable_sm80_to_sm89INS1_16FlashAttnBwdSm80INS1_25CollectiveMainloopBwdSm80ILi2ELi2EN4cute5tupleIJNS5_1CILi64EEENS7_ILi128EEES8_EEENS_10bfloat16_tEfNS_4arch4Sm80ELb0ELb0ELb1ELb0ELb0ELb0ELb0ELb0ELi2ELi2ELi4ELi2ELb1EEENS1_21CollectiveEpilogueBwdISA_SB_SD_Li256ELb0ELb0ELi2EEENS1_19SingleTileSchedulerILb0ELb0ELb0ELi128EEEEEEEEEvNT_6ParamsE$_ZN4cute5tupleIJNS_15ArithmeticTupleIJiiEEEEEC2ERKS2_)
        /*226d0*/ 	.word	0x00000000


	//----- nvinfo : EIATTR_FRAME_SIZE
	.align		4
.L_23512:
        /*226d4*/ 	.byte	0x04, 0x11
        /*226d6*/ 	.short	(.L_23514 - .L_23513)
	.align		4
.L_23513:
        /*226d8*/ 	.word	index@($_ZN7cutlass13device_kernelIN5flash19enable_sm80_to_sm89INS1_16FlashAttnBwdSm80INS1_25CollectiveMainloopBwdSm80ILi2ELi2EN4cute5tupleIJNS5_1CILi64EEENS7_ILi128EEES8_EEENS_10bfloat16_tEfNS_4arch4Sm80ELb0ELb0ELb1ELb0ELb0ELb0ELb0ELb0ELi2ELi2ELi4ELi2ELb1EEENS1_21CollectiveEpilogueBwdISA_SB_SD_Li256ELb0ELb0ELi2EEENS1_19SingleTileSchedulerILb0ELb0ELb0ELi128EEEEEEEEEvNT_6ParamsE$_ZN4cute5tupleIJNS_15ArithmeticTupleIJiEEEEEC2ERKS2_)
        /*226dc*/ 	.word	0x00000000


	//----- nvinfo : EIATTR_FRAME_SIZE
	.align		4
.L_23514:
        /*226e0*/ 	.byte	0x04, 0x11
        /*226e2*/ 	.short	(.L_23516 - .L_23515)
	.align		4
.L_23515:
        /*226e4*/ 	.word	index@($_ZN7cutlass13device_kernelIN5flash19enable_sm80_to_sm89INS1_16FlashAttnBwdSm80INS1_25CollectiveMainloopBwdSm80ILi2ELi2EN4cute5tupleIJNS5_1CILi64EEENS7_ILi128EEES8_EEENS_10bfloat16_tEfNS_4arch4Sm80ELb0ELb0ELb1ELb0ELb0ELb0ELb0ELb0ELi2ELi2ELi4ELi2ELb1EEENS1_21CollectiveEpilogueBwdISA_SB_SD_Li256ELb0ELb0ELi2EEENS1_19SingleTileSchedulerILb0ELb0ELb0ELi128EEEEEEEEEvNT_6ParamsE$_ZN4cute5tupleIJNS_15ArithmeticTupleIJNS_1CILi0EEEiEEEEEC2ERKS4_)
        /*226e8*/ 	.word	0x00000000


	//----- nvinfo : EIATTR_FRAME_SIZE
	.align		4
.L_23516:
        /*226ec*/ 	.byte	0x04, 0x11
        /*226ee*/ 	.short	(.L_23518 - .L_23517)
	.align		4
.L_23517:
        /*226f0*/ 	.word	index@($_ZN7cutlass13device_kernelIN5flash19enable_sm80_to_sm89INS1_16FlashAttnBwdSm80INS1_25CollectiveMainloopBwdSm80ILi2ELi2EN4cute5tupleIJNS5_1CILi64EEENS7_ILi128EEES8_EEENS_10bfloat16_tEfNS_4arch4Sm80ELb0ELb0ELb1ELb0ELb0ELb0ELb0ELb0ELi2ELi2ELi4ELi2ELb1EEENS1_21CollectiveEpilogueBwdISA_SB_SD_Li256ELb0ELb0ELi2EEENS1_19SingleTileSchedulerILb0ELb0ELb0ELi128EEEEEEEEEvNT_6ParamsE$_ZN4cute5tupleIJNS0_IJNS0_IJNS_1CILi8EEENS1_ILi1EEEEEENS1_ILi2EEES3_EEENS0_IJNS0_IJS3_NS1_ILi0EEEEEElS7_EEEEEC2ERKS6_RKS9_)
        /*226f4*/ 	.word	0x00000000


	//----- nvinfo : EIATTR_FRAME_SIZE
	.align		4
.L_23518:
        /*226f8*/ 	.byte	0x04, 0x11
        /*226fa*/ 	.short	(.L_23520 - .L_23519)
	.align		4
.L_23519:
        /*226fc*/ 	.word	index@($_ZN7cutlass13device_kernelIN5flash19enable_sm80_to_sm89INS1_16FlashAttnBwdSm80INS1_25CollectiveMainloopBwdSm80ILi2ELi2EN4cute5tupleIJNS5_1CILi64EEENS7_ILi128EEES8_EEENS_10bfloat16_tEfNS_4arch4Sm80ELb0ELb0ELb1ELb0ELb0ELb0ELb0ELb0ELi2ELi2ELi4ELi2ELb1EEENS1_21CollectiveEpilogueBwdISA_SB_SD_Li256ELb0ELb0ELi2EEENS1_19SingleTileSchedulerILb0ELb0ELb0ELi128EEEEEEEEEvNT_6ParamsE$_ZN4cute3eso3ESOILb1ELb0EJNS_6LayoutINS_5tupleIJNS3_IJNS_1CILi8EEENS4_ILi1EEEEEENS4_ILi2EEES6_EEENS3_IJNS3_IJS6_NS4_ILi0EEEEEENS4_ILi2048EEESA_EEEEEiEEC2ERKSE_RKi)
        /*22700*/ 	.word	0x00000000


	//----- nvinfo : EIATTR_FRAME_SIZE
	.align		4
.L_23520:
        /*22704*/ 	.byte	0x04, 0x11
        /*22706*/ 	.short	(.L_23522 - .L_23521)
	.align		4
.L_23521:
        /*22708*/ 	.word	index@($_ZN7cutlass13device_kernelIN5flash19enable_sm80_to_sm89INS1_16FlashAttnBwdSm80INS1_25CollectiveMainloopBwdSm80ILi2ELi2EN4cute5tupleIJNS5_1CILi64EEENS7_ILi128EEES8_EEENS_10bfloat16_tEfNS_4arch4Sm80ELb0ELb0ELb1ELb0ELb0ELb0ELb0ELb0ELi2ELi2ELi4ELi2ELb1EEENS1_21CollectiveEpilogueBwdISA_SB_SD_Li256ELb0ELb0ELi2EEENS1_19SingleTileSchedulerILb0ELb0ELb0ELi128EEEEEEEEEvNT_6ParamsE$_ZN4cute3eso3ESOILb1ELb0EJNS_6LayoutINS_5tupleIJNS3_IJNS_1CILi8EEENS4_ILi1EEEEEENS4_ILi2EEES6_EEENS3_IJNS3_IJS6_NS4_ILi0EEEEEENS4_ILi2048EEESA_EEEEENS_10ViewEngineINS_8smem_ptrIPN7cutlass10bfloat16_tEEEEEEEC2ERKSE_RKSL_)
        /*2270c*/ 	.word	0x00000000


	//----- nvinfo : EIATTR_FRAME_SIZE
	.align		4
.L_23522:
        /*22710*/ 	.byte	0x04, 0x11
        /*22712*/ 	.short	(.L_23524 - .L_23523)
	.align		4
.L_23523:
        /*22714*/ 	.word	index@($_ZN7cutlass13device_kernelIN5flash19enable_sm80_to_sm89INS1_16FlashAttnBwdSm80INS1_25CollectiveMainloopBwdSm80ILi2ELi2EN4cute5tupleIJNS5_1CILi64EEENS7_ILi128EEES8_EEENS_10bfloat16_tEfNS_4arch4Sm80ELb0ELb0ELb1ELb0ELb0ELb0ELb0ELb0ELi2ELi2ELi4ELi2ELb1EEENS1_21CollectiveEpilogueBwdISA_SB_SD_Li256ELb0ELb0ELi2EEENS1_19SingleTileSchedulerILb0ELb0ELb0ELi128EEEEEEEEEvNT_6ParamsE$_ZN4cute3eso3ESOILb1ELb0EJNS_6LayoutINS_5tupleIJNS3_IJNS_1CILi8EEENS4_ILi1EEEEEEEEENS3_IJNS3_IJS6_NS4_ILi0EEEEEEEEEEElEEC2ERKSC_RKl)
        /*22718*/ 	.word	0x00000000


	//----- nvinfo : EIATTR_FRAME_SIZE
	.align		4
.L_23524:
        /*2271c*/ 	.byte	0x04, 0x11
        /*2271e*/ 	.short	(.L_23526 - .L_23525)
	.align		4
.L_23525:
        /*22720*/ 	.word	index@($_ZN7cutlass13device_kernelIN5flash19enable_sm80_to_sm89INS1_16FlashAttnBwdSm80INS1_25CollectiveMainloopBwdSm80ILi2ELi2EN4cute5tupleIJNS5_1CILi64EEENS7_ILi128EEES8_EEENS_10bfloat16_tEfNS_4arch4Sm80ELb0ELb0ELb1ELb0ELb0ELb0ELb0ELb0ELi2ELi2ELi4ELi2ELb1EEENS1_21CollectiveEpilogueBwdISA_SB_SD_Li256ELb0ELb0ELi2EEENS1_19SingleTileSchedulerILb0ELb0ELb0ELi128EEEEEEEEEvNT_6ParamsE$_ZN4cute3eso3ESOILb1ELb0EJNS_6LayoutINS_5tupleIJNS3_IJNS_1CILi8EEENS4_ILi1EEEEEEEEENS3_IJNS3_IJS6_NS4_ILi0EEEEEEEEEEEiEEC2ERKSC_RKi)
        /*22724*/ 	.word	0x00000000


	//----- nvinfo : EIATTR_FRAME_SIZE
	.align		4
.L_23526:
        /*22728*/ 	.byte	0x04, 0x11
        /*2272a*/ 	.short	(.L_23528 - .L_23527)
	.align		4
.L_23527:
        /*2272c*/ 	.word	index@($_ZN7cutlass13device_kernelIN5flash19enable_sm80_to_sm89INS1_16FlashAttnBwdSm80INS1_25CollectiveMainloopBwdSm80ILi2ELi2EN4cute5tupleIJNS5_1CILi64EEENS7_ILi128EEES8_EEENS_10bfloat16_tEfNS_4arch4Sm80ELb0ELb0ELb1ELb0ELb0ELb0ELb0ELb0ELi2ELi2ELi4ELi2ELb1EEENS1_21CollectiveEpilogueBwdISA_SB_SD_Li256ELb0ELb0ELi2EEENS1_19SingleTileSchedulerILb0ELb0ELb0ELi128EEEEEEEEEvNT_6ParamsE$_ZN4cute3eso3ESOILb1ELb0EJNS_6LayoutINS_5tupleIJNS3_IJNS_1CILi8EEENS4_ILi1EEEEEEEEENS3_IJNS3_IJS6_NS4_ILi0EEEEEEEEEEENS_10ViewEngineINS_8smem_ptrIPN7cutlass10bfloat16_tEEEEEEEC2ERKSC_RKSJ_)
        /*22730*/ 	.word	0x00000000


	//----- nvinfo : EIATTR_FRAME_SIZE
	.align		4
.L_23528:
        /*22734*/ 	.byte	0x04, 0x11
        /*22736*/ 	.short	(.L_23530 - .L_23529)
	.align		4
.L_23529:
        /*22738*/ 	.word	index@($_ZN7cutlass13device_kernelIN5flash19enable_sm80_to_sm89INS1_16FlashAttnBwdSm80INS1_25CollectiveMainloopBwdSm80ILi2ELi2EN4cute5tupleIJNS5_1CILi64EEENS7_ILi128EEES8_EEENS_10bfloat16_tEfNS_4arch4Sm80ELb0ELb0ELb1ELb0ELb0ELb0ELb0ELb0ELi2ELi2ELi4ELi2ELb1EEENS1_21CollectiveEpilogueBwdISA_SB_SD_Li256ELb0ELb0ELi2EEENS1_19SingleTileSchedulerILb0ELb0ELb0ELi128EEEEEEEEEvNT_6ParamsE$_ZN4cute3eso3ESOILb1ELb0EJNS_6LayoutINS_5tupleIJNS3_IJNS_1CILi8EEENS4_ILi1EEEEEEEEENS3_IJNS3_IJS6_NS4_ILi0EEEEEEEEEEENS_10ViewEngineINS_8gmem_ptrIPKN7cutlass10bfloat16_tEEEEEEEC2ERKSC_RKSK_)
        /*2273c*/ 	.word	0x00000000


	//----- nvinfo : EIATTR_FRAME_SIZE
	.align		4
.L_23530:
        /*22740*/ 	.byte	0x04, 0x11
        /*22742*/ 	.short	(.L_23532 - .L_23531)
	.align		4
.L_23531:
        /*22744*/ 	.word	index@($_ZN7cutlass13device_kernelIN5flash19enable_sm80_to_sm89INS1_16FlashAttnBwdSm80INS1_25CollectiveMainloopBwdSm80ILi2ELi2EN4cute5tupleIJNS5_1CILi64EEENS7_ILi128EEES8_EEENS_10bfloat16_tEfNS_4arch4Sm80ELb0ELb0ELb1ELb0ELb0ELb0ELb0ELb0ELi2ELi2ELi4ELi2ELb1EEENS1_21CollectiveEpilogueBwdISA_SB_SD_Li256ELb0ELb0ELi2EEENS1_19SingleTileSchedulerILb0ELb0ELb0ELi128EEEEEEEEEvNT_6ParamsE$_ZN4cute3eso3ESOILb1ELb0EJNS_6LayoutINS_5tupleIJNS3_IJNS_1CILi4EEENS4_ILi1EEEEEES6_EEENS3_IJNS3_IJS6_NS4_ILi0EEEEEES9_EEEEEiEEC2ERKSC_RKi)
        /*22748*/ 	.word	0x00000000


	//----- nvinfo : EIATTR_FRAME_SIZE
	.align		4
.L_23532:
        /*2274c*/ 	.byte	0x04, 0x11
        /*2274e*/ 	.short	(.L_23534 - .L_23533)
	.align		4
.L_23533:
        /*22750*/ 	.word	index@($_ZN7cutlass13device_kernelIN5flash19enable_sm80_to_sm89INS1_16FlashAttnBwdSm80INS1_25CollectiveMainloopBwdSm80ILi2ELi2EN4cute5tupleIJNS5_1CILi64EEENS7_ILi128EEES8_EEENS_10bfloat16_tEfNS_4arch4Sm80ELb0ELb0ELb1ELb0ELb0ELb0ELb0ELb0ELi2ELi2ELi4ELi2ELb1EEENS1_21CollectiveEpilogueBwdISA_SB_SD_Li256ELb0ELb0ELi2EEENS1_19SingleTileSchedulerILb0ELb0ELb0ELi128EEEEEEEEEvNT_6ParamsE$_ZN4cute3eso3ESOILb1ELb0EJNS_6LayoutINS_5tupleIJNS3_IJNS_1CILi4EEENS4_ILi1EEEEEES6_EEENS3_IJNS3_IJS6_NS4_ILi0EEEEEES9_EEEEENS_10ViewEngineINS_8smem_ptrIPfEEEEEEC2ERKSC_RKSH_)
        /*22754*/ 	.word	0x00000000


	//----- nvinfo : EIATTR_FRAME_SIZE
	.align		4
.L_23534:
        /*22758*/ 	.byte	0x04, 0x11
        /*2275a*/ 	.short	(.L_23536 - .L_23535)
	.align		4
.L_23535:
        /*2275c*/ 	.word	index@($_ZN7cutlass13device_kernelIN5flash19enable_sm80_to_sm89INS1_16FlashAttnBwdSm80INS1_25CollectiveMainloopBwdSm80ILi2ELi2EN4cute5tupleIJNS5_1CILi64EEENS7_ILi128EEES8_EEENS_10bfloat16_tEfNS_4arch4Sm80ELb0ELb0ELb1ELb0ELb0ELb0ELb0ELb0ELi2ELi2ELi4ELi2ELb1EEENS1_21CollectiveEpilogueBwdISA_SB_SD_Li256ELb0ELb0ELi2EEENS1_19SingleTileSchedulerILb0ELb0ELb0ELi128EEEEEEEEEvNT_6ParamsE$_ZN4cute3eso3ESOILb1ELb0EJNS_6LayoutINS_5tupleIJNS3_IJNS_1CILi4EEENS4_ILi1EEEEEES6_EEENS3_IJNS3_IJS6_NS4_ILi0EEEEEES9_EEEEENS_10ViewEngineINS_8gmem_ptrIPKfEEEEEEC2ERKSC_RKSI_)
        /*22760*/ 	.word	0x00000000


	//----- nvinfo : EIATTR_FRAME_SIZE
	.align		4
.L_23536:
        /*22764*/ 	.byte	0x04, 0x11
        /*22766*/ 	.short	(.L_23538 - .L_23537)
	.align		4
.L_23537:
        /*22768*/ 	.word	index@($_ZN7cutlass13device_kernelIN5flash19enable_sm80_to_sm89INS1_16FlashAttnBwdSm80INS1_25CollectiveMainloopBwdSm80ILi2ELi2EN4cute5tupleIJNS5_1CILi64EEENS7_ILi128EEES8_EEENS_10bfloat16_tEfNS_4arch4Sm80ELb0ELb0ELb1ELb0ELb0ELb0ELb0ELb0ELi2ELi2ELi4ELi2ELb1EEENS1_21CollectiveEpilogueBwdISA_SB_SD_Li256ELb0ELb0ELi2EEENS1_19SingleTileSchedulerILb0ELb0ELb0ELi128EEEEEEEEEvNT_6ParamsE$_ZN4cute3eso3ESOILb1ELb0EJNS_6LayoutINS_5tupleIJNS3_IJNS_1CILi4EEENS4_ILi1EEEEEEEEENS3_IJNS3_IJS6_NS4_ILi0EEEEEEEEEEENS_10ViewEngineINS_8smem_ptrIPfEEEEEEC2ERKSC_RKSH_)
        /*2276c*/ 	.word	0x00000000


	//----- nvinfo : EIATTR_FRAME_SIZE
	.align		4
.L_23538:
        /*22770*/ 	.byte	0x04, 0x11
        /*22772*/ 	.short	(.L_23540 - .L_23539)
	.align		4
.L_23539:
        /*22774*/ 	.word	index@($_ZN7cutlass13device_kernelIN5flash19enable_sm80_to_sm89INS1_16FlashAttnBwdSm80INS1_25CollectiveMainloopBwdSm80ILi2ELi2EN4cute5tupleIJNS5_1CILi64EEENS7_ILi128EEES8_EEENS_10bfloat16_tEfNS_4arch4Sm80ELb0ELb0ELb1ELb0ELb0ELb0ELb0ELb0ELi2ELi2ELi4ELi2ELb1EEENS1_21CollectiveEpilogueBwdISA_SB_SD_Li256ELb0ELb0ELi2EEENS1_19SingleTileSchedulerILb0ELb0ELb0ELi128EEEEEEEEEvNT_6ParamsE$_ZN4cute3eso3ESOILb1ELb0EJNS_6LayoutINS_5tupleIJNS3_IJNS_1CILi4EEENS4_ILi1EEEEEEEEENS3_IJNS3_IJS6_NS4_ILi0EEEEEEEEEEENS_10ViewEngineINS_8gmem_ptrIPKfEEEEEEC2ERKSC_RKSI_)
        /*22778*/ 	.word	0x00000000


	//----- nvinfo : EIATTR_FRAME_SIZE
	.align		4
.L_23540:
        /*2277c*/ 	.byte	0x04, 0x11
        /*2277e*/ 	.short	(.L_23542 - .L_23541)
	.align		4
.L_23541:
        /*22780*/ 	.word	index@($_ZN7cutlass13device_kernelIN5flash19enable_sm80_to_sm89INS1_16FlashAttnBwdSm80INS1_25CollectiveMainloopBwdSm80ILi2ELi2EN4cute5tupleIJNS5_1CILi64EEENS7_ILi128EEES8_EEENS_10bfloat16_tEfNS_4arch4Sm80ELb0ELb0ELb1ELb0ELb0ELb0ELb0ELb0ELi2ELi2ELi4ELi2ELb1EEENS1_21CollectiveEpilogueBwdISA_SB_SD_Li256ELb0ELb0ELi2EEENS1_19SingleTileSchedulerILb0ELb0ELb0ELi128EEEEEEEEEvNT_6ParamsE$_ZN4cute3eso3ESOILb1ELb0EJNS_6LayoutINS_5tupleIJNS3_IJNS_1CILi1EEES5_EEEEEENS3_IJNS3_IJS5_NS4_ILi0EEEEEEEEEEENS_10ViewEngineINS_8smem_ptrIPN7cutlass9uint128_tEEEEEEEC2ERKSB_RKSI_)
        /*22784*/ 	.word	0x00000000


	//----- nvinfo : EIATTR_FRAME_SIZE
	.align		4
.L_23542:
        /*22788*/ 	.byte	0x04, 0x11
        /*2278a*/ 	.short	(.L_23544 - .L_23543)
	.align		4
.L_23543:
        /*2278c*/ 	.word	index@($_ZN7cutlass13device_kernelIN5flash19enable_sm80_to_sm89INS1_16FlashAttnBwdSm80INS1_25CollectiveMainloopBwdSm80ILi2ELi2EN4cute5tupleIJNS5_1CILi64EEENS7_ILi128EEES8_EEENS_10bfloat16_tEfNS_4arch4Sm80ELb0ELb0ELb1ELb0ELb0ELb0ELb0ELb0ELi2ELi2ELi4ELi2ELb1EEENS1_21CollectiveEpilogueBwdISA_SB_SD_Li256ELb0ELb0ELi2EEENS1_19SingleTileSchedulerILb0ELb0ELb0ELi128EEEEEEEEEvNT_6ParamsE$_ZN4cute3eso3ESOILb1ELb0EJNS_6LayoutINS_5tupleIJNS3_IJNS_1CILi1EEES5_EEEEEENS3_IJNS3_IJS5_NS4_ILi0EEEEEEEEEEENS_10ViewEngineINS_8gmem_ptrIPKN7cutlass9uint128_tEEEEEEEC2ERKSB_RKSJ_)
        /*22790*/ 	.word	0x00000000


	//----- nvinfo : EIATTR_FRAME_SIZE
	.align		4
.L_23544:
        /*22794*/ 	.byte	0x04, 0x11
        /*22796*/ 	.short	(.L_23546 - .L_23545)
	.align		4
.L_23545:
        /*22798*/ 	.word	index@($_ZN7cutlass13device_kernelIN5flash19enable_sm80_to_sm89INS1_16FlashAttnBwdSm80INS1_25CollectiveMainloopBwdSm80ILi2ELi2EN4cute5tupleIJNS5_1CILi64EEENS7_ILi128EEES8_EEENS_10bfloat16_tEfNS_4arch4Sm80ELb0ELb0ELb1ELb0ELb0ELb0ELb0ELb0ELi2ELi2ELi4ELi2ELb1EEENS1_21CollectiveEpilogueBwdISA_SB_SD_Li256ELb0ELb0ELi2EEENS1_19SingleTileSchedulerILb0ELb0ELb0ELi128EEEEEEEEEvNT_6ParamsE$_ZN4cute3eso3ESOILb1ELb0EJNS_5tupleIJNS_1CILi1EEENS3_ILi0EEEEEElS5_EEC2ERKS6_RKlRKS5_)
        /*2279c*/ 	.word	0x00000000


	//----- nvinfo : EIATTR_FRAME_SIZE
	.align		4
.L_23546:
        /*227a0*/ 	.byte	0x04, 0x11
        /*227a2*/ 	.short	(.L_23548 - .L_23547)
	.align		4
.L_23547:
        /*227a4*/ 	.word	index@($_ZN7cutlass13device_kernelIN5flash19enable_sm80_to_sm89INS1_16FlashAttnBwdSm80INS1_25CollectiveMainloopBwdSm80ILi2ELi2EN4cute5tupleIJNS5_1CILi64EEENS7_ILi128EEES8_EEENS_10bfloat16_tEfNS_4arch4Sm80ELb0ELb0ELb1ELb0ELb0ELb0ELb0ELb0ELi2ELi2ELi4ELi2ELb1EEENS1_21CollectiveEpilogueBwdISA_SB_SD_Li256ELb0ELb0ELi2EEENS1_19SingleTileSchedulerILb0ELb0ELb0ELi128EEEEEEEEEvNT_6ParamsE$_ZN4cute3eso3ESOILb1ELb0EJNS_5tupleIJNS2_IJNS_1CILi8EEENS3_ILi1EEEEEENS3_ILi2EEES5_EEENS2_IJNS2_IJS5_NS3_ILi0EEEEEElS9_EEEEEC2ERKS8_RKSB_)
        /*227a8*/ 	.word	0x00000000


	//----- nvinfo : EIATTR_FRAME_SIZE
	.align		4
.L_23548:
        /*227ac*/ 	.byte	0x04, 0x11
        /*227ae*/ 	.short	(.L_23550 - .L_23549)
	.align		4
.L_23549:
        /*227b0*/ 	.word	index@($_ZN7cutlass13device_kernelIN5flash19enable_sm80_to_sm89INS1_16FlashAttnBwdSm80INS1_25CollectiveMainloopBwdSm80ILi2ELi2EN4cute5tupleIJNS5_1CILi64EEENS7_ILi128EEES8_EEENS_10bfloat16_tEfNS_4arch4Sm80ELb0ELb0ELb1ELb0ELb0ELb0ELb0ELb0ELi2ELi2ELi4ELi2ELb1EEENS1_21CollectiveEpilogueBwdISA_SB_SD_Li256ELb0ELb0ELi2EEENS1_19SingleTileSchedulerILb0ELb0ELb0ELi128EEEEEEEEEvNT_6ParamsE$_ZN4cute3eso3ESOILb1ELb0EJNS_1CILi0EEEiiiEEC2ERKS3_RKiS8_S8_)
        /*227b4*/ 	.word	0x00000000


	//----- nvinfo : EIATTR_FRAME_SIZE
	.align		4
.L_23550:
        /*227b8*/ 	.byte	0x04, 0x11
        /*227ba*/ 	.short	(.L_23552 - .L_23551)
	.align		4
.L_23551:
        /*227bc*/ 	.word	index@($_ZN7cutlass13device_kernelIN5flash19enable_sm80_to_sm89INS1_16FlashAttnBwdSm80INS1_25CollectiveMainloopBwdSm80ILi2ELi2EN4cute5tupleIJNS5_1CILi64EEENS7_ILi128EEES8_EEENS_10bfloat16_tEfNS_4arch4Sm80ELb0ELb0ELb1ELb0ELb0ELb0ELb0ELb0ELi2ELi2ELi4ELi2ELb1EEENS1_21CollectiveEpilogueBwdISA_SB_SD_Li256ELb0ELb0ELi2EEENS1_19SingleTileSchedulerILb0ELb0ELb0ELi128EEEEEEEEEvNT_6ParamsE$_ZN4cute3eso3ESOILb1ELb0EJNS_1CILi0EEEiS3_S3_EEC2ERKS3_RKiS6_S6_)
        /*227c0*/ 	.word	0x00000000


	//----- nvinfo : EIATTR_FRAME_SIZE
	.align		4
.L_23552:
        /*227c4*/ 	.byte	0x04, 0x11
        /*227c6*/ 	.short	(.L_23554 - .L_23553)
	.align		4
.L_23553:
        /*227c8*/ 	.word	index@($_ZN7cutlass13device_kernelIN5flash19enable_sm80_to_sm89INS1_16FlashAttnBwdSm80INS1_25CollectiveMainloopBwdSm80ILi2ELi2EN4cute5tupleIJNS5_1CILi64EEENS7_ILi128EEES8_EEENS_10bfloat16_tEfNS_4arch4Sm80ELb0ELb0ELb1ELb0ELb0ELb0ELb0ELb0ELi2ELi2ELi4ELi2ELb1EEENS1_21CollectiveEpilogueBwdISA_SB_SD_Li256ELb0ELb0ELi2EEENS1_19SingleTileSchedulerILb0ELb0ELb0ELi128EEEEEEEEEvNT_6ParamsE$_ZN4cute3eso3ESOILb1ELb0EJNS_1CILi0EEEiS3_EEC2ERKS3_RKiS6_)
        /*227cc*/ 	.word	0x00000000


	//----- nvinfo : EIATTR_FRAME_SIZE
	.align		4
.L_23554:
        /*227d0*/ 	.byte	0x04, 0x11
        /*227d2*/ 	.short	(.L_23556 - .L_23555)
	.align		4
.L_23555:
        /*227d4*/ 	.word	index@($_ZN7cutlass13device_kernelIN5flash19enable_sm80_to_sm89INS1_16FlashAttnBwdSm80INS1_25CollectiveMainloopBwdSm80ILi2ELi2EN4cute5tupleIJNS5_1CILi64EEENS7_ILi128EEES8_EEENS_10bfloat16_tEfNS_4arch4Sm80ELb0ELb0ELb1ELb0ELb0ELb0ELb0ELb0ELi2ELi2ELi4ELi2ELb1EEENS1_21CollectiveEpilogueBwdISA_SB_SD_Li256ELb0ELb0ELi2EEENS1_19SingleTileSchedulerILb0ELb0ELb0ELi128EEEEEEEEEvNT_6ParamsE$_ZN4cute3eso3ESOILb1ELb0EJNS_1CILi0EEEiEEC2ERKS3_RKi)
        /*227d8*/ 	.word	0x00000000


	//----- nvinfo : EIATTR_FRAME_SIZE
	.align		4
.L_23556:
        /*227dc*/ 	.byte	0x04, 0x11
        /*227de*/ 	.short	(.L_23558 - .L_23557)
	.align		4
.L_23557:
        /*227e0*/ 	.word	index@($_ZN7cutlass13device_kernelIN5flash19enable_sm80_to_sm89INS1_16FlashAttnBwdSm80INS1_25CollectiveMainloopBwdSm80ILi2ELi2EN4cute5tupleIJNS5_1CILi64EEENS7_ILi128EEES8_EEENS_10bfloat16_tEfNS_4arch4Sm80ELb0ELb0ELb1ELb0ELb0ELb0ELb0ELb0ELi2ELi2ELi4ELi2ELb1EEENS1_21CollectiveEpilogueBwdISA_SB_SD_Li256ELb0ELb0ELi2EEENS1_19SingleTileSchedulerILb0ELb0ELb0ELi128EEEEEEEEEvNT_6ParamsE$_ZN4cute3eso3ESOILb1ELb0EJNS_1CILi0EEES3_iiEEC2ERKS3_S6_RKiS8_)
        /*227e4*/ 	.word	0x00000000


	//----- nvinfo : EIATTR_FRAME_SIZE
	.align		4
.L_23558:
        /*227e8*/ 	.byte	0x04, 0x11
        /*227ea*/ 	.short	(.L_23560 - .L_23559)
	.align		4
.L_23559:
        /*227ec*/ 	.word	index@($_ZN7cutlass13device_kernelIN5flash19enable_sm80_to_sm89INS1_16FlashAttnBwdSm80INS1_25CollectiveMainloopBwdSm80ILi2ELi2EN4cute5tupleIJNS5_1CILi64EEENS7_ILi128EEES8_EEENS_10bfloat16_tEfNS_4arch4Sm80ELb0ELb0ELb1ELb0ELb0ELb0ELb0ELb0ELi2ELi2ELi4ELi2ELb1EEENS1_21CollectiveEpilogueBwdISA_SB_SD_Li256ELb0ELb0ELi2EEENS1_19SingleTileSchedulerILb0ELb0ELb0ELi128EEEEEEEEEvNT_6ParamsE$_ZN4cute3eso3ESOILb1ELb0EJNS_1CILi0EEES3_iS3_EEC2ERKS3_S6_RKiS6_)
        /*227f0*/ 	.word	0x00000000


	//----- nvinfo : EIATTR_FRAME_SIZE
	.align		4
.L_23560:
        /*227f4*/ 	.byte	0x04, 0x11
        /*227f6*/ 	.short	(.L_23562 - .L_23561)
	.align		4
.L_23561:
        /*227f8*/ 	.word	index@($_ZN7cutlass13device_kernelIN5flash19enable_sm80_to_sm89INS1_16FlashAttnBwdSm80INS1_25CollectiveMainloopBwdSm80ILi2ELi2EN4cute5tupleIJNS5_1CILi64EEENS7_ILi128EEES8_EEENS_10bfloat16_tEfNS_4arch4Sm80ELb0ELb0ELb1ELb0ELb0ELb0ELb0ELb0ELi2ELi2ELi4ELi2ELb1EEENS1_21CollectiveEpilogueBwdISA_SB_SD_Li256ELb0ELb0ELi2EEENS1_19SingleTileSchedulerILb0ELb0ELb0ELi128EEEEEEEEEvNT_6ParamsE$_ZN4cute3eso3ESOILb1ELb0EJNS_1CILi0EEES3_iEEC2ERKS3_S6_RKi)
        /*227fc*/ 	.word	0x00000000


	//----- nvinfo : EIATTR_FRAME_SIZE
	.align		4
.L_23562:
        /*22800*/ 	.byte	0x04, 0x11
        /*22802*/ 	.short	(.L_23564 - .L_23563)
	.align		4
.L_23563:
        /*22804*/ 	.word	index@($_ZN7cutlass13device_kernelIN5flash19enable_sm80_to_sm89INS1_16FlashAttnBwdSm80INS1_25CollectiveMainloopBwdSm80ILi2ELi2EN4cute5tupleIJNS5_1CILi64EEENS7_ILi128EEES8_EEENS_10bfloat16_tEfNS_4arch4Sm80ELb0ELb0ELb1ELb0ELb0ELb0ELb0ELb0ELi2ELi2ELi4ELi2ELb1EEENS1_21CollectiveEpilogueBwdISA_SB_SD_Li256ELb0ELb0ELi2EEENS1_19SingleTileSchedulerILb0ELb0ELb0ELi128EEEEEEEEEvNT_6ParamsE$_ZN4cute3eso3ESOILb1ELb0EJNS_1CILi0EEES3_S3_iEEC2ERKS3_S6_S6_RKi)
        /*22808*/ 	.word	0x00000000


	//----- nvinfo : EIATTR_FRAME_SIZE
	.align		4
.L_23564:
        /*2280c*/ 	.byte	0x04, 0x11
        /*2280e*/ 	.short	(.L_23566 - .L_23565)
	.align		4
.L_23565:
        /*22810*/ 	.word	index@($_ZN7cutlass13device_kernelIN5flash19enable_sm80_to_sm89INS1_16FlashAttnBwdSm80INS1_25CollectiveMainloopBwdSm80ILi2ELi2EN4cute5tupleIJNS5_1CILi64EEENS7_ILi128EEES8_EEENS_10bfloat16_tEfNS_4arch4Sm80ELb0ELb0ELb1ELb0ELb0ELb0ELb0ELb0ELi2ELi2ELi4ELi2ELb1EEENS1_21CollectiveEpilogueBwdISA_SB_SD_Li256ELb0ELb0ELi2EEENS1_19SingleTileSchedulerILb0ELb0ELb0ELi128EEEEEEEEEvNT_6ParamsE$_ZN4cute3eso3ESOILb1ELb0EJNS_10UnderscoreEiiEEC2ERKS2_RKiS7_)
        /*22814*/ 	.word	0x00000000


	//----- nvinfo : EIATTR_FRAME_SIZE
	.align		4
.L_23566:
        /*22818*/ 	.byte	0x04, 0x11
        /*2281a*/ 	.short	(.L_23568 - .L_23567)
	.align		4
.L_23567:
        /*2281c*/ 	.word	index@($_ZN7cutlass13device_kernelIN5flash19enable_sm80_to_sm89INS1_16FlashAttnBwdSm80INS1_25CollectiveMainloopBwdSm80ILi2ELi2EN4cute5tupleIJNS5_1CILi64EEENS7_ILi128EEES8_EEENS_10bfloat16_tEfNS_4arch4Sm80ELb0ELb0ELb1ELb0ELb0ELb0ELb0ELb0ELi2ELi2ELi4ELi2ELb1EEENS1_21CollectiveEpilogueBwdISA_SB_SD_Li256ELb0ELb0ELi2EEENS1_19SingleTileSchedulerILb0ELb0ELb0ELi128EEEEEEEEEvNT_6ParamsE$_ZN4cute3eso3ESOILb1ELb0EJNS_10UnderscoreEiEEC2ERKS2_RKi)
        /*22820*/ 	.word	0x00000000


	//----- nvinfo : EIATTR_FRAME_SIZE
	.align		4
.L_23568:
        /*22824*/ 	.byte	0x04, 0x11
        /*22826*/ 	.short	(.L_23570 - .L_23569)
	.align		4
.L_23569:
        /*22828*/ 	.word	index@($_ZN7cutlass13device_kernelIN5flash19enable_sm80_to_sm89INS1_16FlashAttnBwdSm80INS1_25CollectiveMainloopBwdSm80ILi2ELi2EN4cute5tupleIJNS5_1CILi64EEENS7_ILi128EEES8_EEENS_10bfloat16_tEfNS_4arch4Sm80ELb0ELb0ELb1ELb0ELb0ELb0ELb0ELb0ELi2ELi2ELi4ELi2ELb1EEENS1_21CollectiveEpilogueBwdISA_SB_SD_Li256ELb0ELb0ELi2EEENS1_19SingleTileSchedulerILb0ELb0ELb0ELi128EEEEEEEEEvNT_6ParamsE$_ZN4cute3eso3ESOILb1ELb0EJNS_10UnderscoreES2_iEEC2ERKS2_S5_RKi)
        /*2282c*/ 	.word	0x00000000


	//----- nvinfo : EIATTR_FRAME_SIZE
	.align		4
.L_23570:
        /*22830*/ 	.byte	0x04, 0x11
        /*22832*/ 	.short	(.L_23572 - .L_23571)
	.align		4
.L_23571:
        /*22834*/ 	.word	index@($_ZN7cutlass13device_kernelIN5flash19enable_sm80_to_sm89INS1_16FlashAttnBwdSm80INS1_25CollectiveMainloopBwdSm80ILi2ELi2EN4cute5tupleIJNS5_1CILi64EEENS7_ILi128EEES8_EEENS_10bfloat16_tEfNS_4arch4Sm80ELb0ELb0ELb1ELb0ELb0ELb0ELb0ELb0ELi2ELi2ELi4ELi2ELb1EEENS1_21CollectiveEpilogueBwdISA_SB_SD_Li256ELb0ELb0ELi2EEENS1_19SingleTileSchedulerILb0ELb0ELb0ELi128EEEEEEEEEvNT_6ParamsE$_ZN4cute3eso3ESOILb1ELb0EJNS_10UnderscoreES2_S2_iEEC2ERKS2_S5_S5_RKi)
        /*22838*/ 	.word	0x00000000


	//----- nvinfo : EIATTR_FRAME_SIZE
	.align		4
.L_23572:
        /*2283c*/ 	.byte	0x04, 0x11
        /*2283e*/ 	.short	(.L_23574 - .L_23573)
	.align		4
.L_23573:
        /*22840*/ 	.word	index@($_ZN7cutlass13device_kernelIN5flash19enable_sm80_to_sm89INS1_16FlashAttnBwdSm80INS1_25CollectiveMainloopBwdSm80ILi2ELi2EN4cute5tupleIJNS5_1CILi64EEENS7_ILi128EEES8_EEENS_10bfloat16_tEfNS_4arch4Sm80ELb0ELb0ELb1ELb0ELb0ELb0ELb0ELb0ELi2ELi2ELi4ELi2ELb1EEENS1_21CollectiveEpilogueBwdISA_SB_SD_Li256ELb0ELb0ELi2EEENS1_19SingleTileSchedulerILb0ELb0ELb0ELi128EEEEEEEEEvNT_6ParamsE$_ZN4cute3eso3ESOILb0ELb1EJlEEC2ERKl)
        /*22844*/ 	.word	0x00000000


	//----- nvinfo : EIATTR_FRAME_SIZE
	.align		4
.L_23574:
        /*22848*/ 	.byte	0x04, 0x11
        /*2284a*/ 	.short	(.L_23576 - .L_23575)
	.align		4
.L_23575:
        /*2284c*/ 	.word	index@($_ZN7cutlass13device_kernelIN5flash19enable_sm80_to_sm89INS1_16FlashAttnBwdSm80INS1_25CollectiveMainloopBwdSm80ILi2ELi2EN4cute5tupleIJNS5_1CILi64EEENS7_ILi128EEES8_EEENS_10bfloat16_tEfNS_4arch4Sm80ELb0ELb0ELb1ELb0ELb0ELb0ELb0ELb0ELi2ELi2ELi4ELi2ELb1EEENS1_21CollectiveEpilogueBwdISA_SB_SD_Li256ELb0ELb0ELi2EEENS1_19SingleTileSchedulerILb0ELb0ELb0ELi128EEEEEEEEEvNT_6ParamsE$_ZN4cute3eso3ESOILb0ELb1EJiNS_1CILi0EEEEEC2ERKiRKS3_)
        /*22850*/ 	.word	0x00000000


	//----- nvinfo : EIATTR_FRAME_SIZE
	.align		4
.L_23576:
        /*22854*/ 	.byte	0x04, 0x11
        /*22856*/ 	.short	(.L_23578 - .L_23577)
	.align		4
.L_23577:
        /*22858*/ 	.word	index@($_ZN7cutlass13device_kernelIN5flash19enable_sm80_to_sm89INS1_16FlashAttnBwdSm80INS1_25CollectiveMainloopBwdSm80ILi2ELi2EN4cute5tupleIJNS5_1CILi64EEENS7_ILi128EEES8_EEENS_10bfloat16_tEfNS_4arch4Sm80ELb0ELb0ELb1ELb0ELb0ELb0ELb0ELb0ELi2ELi2ELi4ELi2ELb1EEENS1_21CollectiveEpilogueBwdISA_SB_SD_Li256ELb0ELb0ELi2EEENS1_19SingleTileSchedulerILb0ELb0ELb0ELi128EEEEEEEEEvNT_6ParamsE$_ZN4cute3eso3ESOILb0ELb1EJiEEC2ERKi)
        /*2285c*/ 	.word	0x00000000


	//----- nvinfo : EIATTR_FRAME_SIZE
	.align		4
.L_23578:
        /*22860*/ 	.byte	0x04, 0x11
        /*22862*/ 	.short	(.L_23580 - .L_23579)
	.align		4
.L_23579:
        /*22864*/ 	.word	index@($_ZN7cutlass13device_kernelIN5flash19enable_sm80_to_sm89INS1_16FlashAttnBwdSm80INS1_25CollectiveMainloopBwdSm80ILi2ELi2EN4cute5tupleIJNS5_1CILi64EEENS7_ILi128EEES8_EEENS_10bfloat16_tEfNS_4arch4Sm80ELb0ELb0ELb1ELb0ELb0ELb0ELb0ELb0ELi2ELi2ELi4ELi2ELb1EEENS1_21CollectiveEpilogueBwdISA_SB_SD_Li256ELb0ELb0ELi2EEENS1_19SingleTileSchedulerILb0ELb0ELb0ELi128EEEEEEEEEvNT_6ParamsE$_ZN4cute3eso3ESOILb0ELb1EJNS_15ArithmeticTupleIJiiEEENS_1CILi0EEES5_S5_EEC2ERKS3_RKS5_SA_SA_)
        /*22868*/ 	.word	0x00000000


	//----- nvinfo : EIATTR_FRAME_SIZE
	.align		4
.L_23580:
        /*2286c*/ 	.byte	0x04, 0x11
        /*2286e*/ 	.short	(.L_23582 - .L_23581)
	.align		4
.L_23581:
        /*22870*/ 	.word	index@($_ZN7cutlass13device_kernelIN5flash19enable_sm80_to_sm89INS1_16FlashAttnBwdSm80INS1_25CollectiveMainloopBwdSm80ILi2ELi2EN4cute5tupleIJNS5_1CILi64EEENS7_ILi128EEES8_EEENS_10bfloat16_tEfNS_4arch4Sm80ELb0ELb0ELb1ELb0ELb0ELb0ELb0ELb0ELi2ELi2ELi4ELi2ELb1EEENS1_21CollectiveEpilogueBwdISA_SB_SD_Li256ELb0ELb0ELi2EEENS1_19SingleTileSchedulerILb0ELb0ELb0ELi128EEEEEEEEEvNT_6ParamsE$_ZN4cute3eso3ESOILb0ELb1EJNS_15ArithmeticTupleIJiiEEEEEC2ERKS3_)
        /*22874*/ 	.word	0x00000000


	//----- nvinfo : EIATTR_FRAME_SIZE
	.align		4
.L_23582:
        /*22878*/ 	.byte	0x04, 0x11
        /*2287a*/ 	.short	(.L_23584 - .L_23583)
	.align		4
.L_23583:
        /*2287c*/ 	.word	index@($_ZN7cutlass13device_kernelIN5flash19enable_sm80_to_sm89INS1_16FlashAttnBwdSm80INS1_25CollectiveMainloopBwdSm80ILi2ELi2EN4cute5tupleIJNS5_1CILi64EEENS7_ILi128EEES8_EEENS_10bfloat16_tEfNS_4arch4Sm80ELb0ELb0ELb1ELb0ELb0ELb0ELb0ELb0ELi2ELi2ELi4ELi2ELb1EEENS1_21CollectiveEpilogueBwdISA_SB_SD_Li256ELb0ELb0ELi2EEENS1_19SingleTileSchedulerILb0ELb0ELb0ELi128EEEEEEEEEvNT_6ParamsE$_ZN4cute3eso3ESOILb0ELb1EJNS_15ArithmeticTupleIJiEEEEEC2ERKS3_)
        /*22880*/ 	.word	0x00000000


	//----- nvinfo : EIATTR_FRAME_SIZE
	.align		4
.L_23584:
        /*22884*/ 	.byte	0x04, 0x11
        /*22886*/ 	.short	(.L_23586 - .L_23585)
	.align		4
.L_23585:
        /*22888*/ 	.word	index@($_ZN7cutlass13device_kernelIN5flash19enable_sm80_to_sm89INS1_16FlashAttnBwdSm80INS1_25CollectiveMainloopBwdSm80ILi2ELi2EN4cute5tupleIJNS5_1CILi64EEENS7_ILi128EEES8_EEENS_10bfloat16_tEfNS_4arch4Sm80ELb0ELb0ELb1ELb0ELb0ELb0ELb0ELb0ELi2ELi2ELi4ELi2ELb1EEENS1_21CollectiveEpilogueBwdISA_SB_SD_Li256ELb0ELb0ELi2EEENS1_19SingleTileSchedulerILb0ELb0ELb0ELi128EEEEEEEEEvNT_6ParamsE$_ZN4cute3eso3ESOILb0ELb1EJNS_15ArithmeticTupleIJNS_1CILi0EEEiEEEEEC2ERKS5_)
        /*2288c*/ 	.word	0x00000000


	//----- nvinfo : EIATTR_FRAME_SIZE
	.align		4
.L_23586:
        /*22890*/ 	.byte	0x04, 0x11
        /*22892*/ 	.short	(.L_23588 - .L_23587)
	.align		4
.L_23587:
        /*22894*/ 	.word	index@($_ZN7cutlass13device_kernelIN5flash19enable_sm80_to_sm89INS1_16FlashAttnBwdSm80INS1_25CollectiveMainloopBwdSm80ILi2ELi2EN4cute5tupleIJNS5_1CILi64EEENS7_ILi128EEES8_EEENS_10bfloat16_tEfNS_4arch4Sm80ELb0ELb0ELb1ELb0ELb0ELb0ELb0ELb0ELi2ELi2ELi4ELi2ELb1EEENS1_21CollectiveEpilogueBwdISA_SB_SD_Li256ELb0ELb0ELi2EEENS1_19SingleTileSchedulerILb0ELb0ELb0ELi128EEEEEEEEEvNT_6ParamsE$_ZN4cute3eso3ESOILb0ELb0EJiiEEC2ERKiS4_)
        /*22898*/ 	.word	0x00000000


	//----- nvinfo : EIATTR_FRAME_SIZE
	.align		4
.L_23588:
        /*2289c*/ 	.byte	0x04, 0x11
        /*2289e*/ 	.short	(.L_23590 - .L_23589)
	.align		4
.L_23589:
        /*228a0*/ 	.word	index@($_ZN7cutlass13device_kernelIN5flash19enable_sm80_to_sm89INS1_16FlashAttnBwdSm80INS1_25CollectiveMainloopBwdSm80ILi2ELi2EN4cute5tupleIJNS5_1CILi64EEENS7_ILi128EEES8_EEENS_10bfloat16_tEfNS_4arch4Sm80ELb0ELb0ELb1ELb0ELb0ELb0ELb0ELb0ELi2ELi2ELi4ELi2ELb1EEENS1_21CollectiveEpilogueBwdISA_SB_SD_Li256ELb0ELb0ELi2EEENS1_19SingleTileSchedulerILb0ELb0ELb0ELi128EEEEEEEEEvNT_6ParamsE$_ZN4cute3eso3ESOILb0ELb0EJNS_6LayoutINS_5tupleIJNS3_IJNS_1CILi8EEENS4_ILi1EEEEEENS4_ILi2EEES6_EEENS3_IJNS3_IJS6_NS4_ILi0EEEEEElSA_EEEEElEEC2ERKSD_RKl)
        /*228a4*/ 	.word	0x00000000


	//----- nvinfo : EIATTR_FRAME_SIZE
	.align		4
.L_23590:
        /*228a8*/ 	.byte	0x04, 0x11
        /*228aa*/ 	.short	(.L_23592 - .L_23591)
	.align		4
.L_23591:
        /*228ac*/ 	.word	index@($_ZN7cutlass13device_kernelIN5flash19enable_sm80_to_sm89INS1_16FlashAttnBwdSm80INS1_25CollectiveMainloopBwdSm80ILi2ELi2EN4cute5tupleIJNS5_1CILi64EEENS7_ILi128EEES8_EEENS_10bfloat16_tEfNS_4arch4Sm80ELb0ELb0ELb1ELb0ELb0ELb0ELb0ELb0ELi2ELi2ELi4ELi2ELb1EEENS1_21CollectiveEpilogueBwdISA_SB_SD_Li256ELb0ELb0ELi2EEENS1_19SingleTileSchedulerILb0ELb0ELb0ELi128EEEEEEEEEvNT_6ParamsE$_ZN4cute3eso3ESOILb0ELb0EJNS_6LayoutINS_5tupleIJNS3_IJNS_1CILi8EEENS4_ILi1EEEEEENS4_ILi2EEES6_EEENS3_IJNS3_IJS6_NS4_ILi0EEEEEElSA_EEEEENS_10ViewEngineINS_8gmem_ptrIPKN7cutlass10bfloat16_tEEEEEEEC2ERKSD_RKSL_)
        /*228b0*/ 	.word	0x00000000


	//----- nvinfo : EIATTR_FRAME_SIZE
	.align		4
.L_23592:
        /*228b4*/ 	.byte	0x04, 0x11
        /*228b6*/ 	.short	(.L_23594 - .L_23593)
	.align		4
.L_23593:
        /*228b8*/ 	.word	index@($_ZN7cutlass13device_kernelIN5flash19enable_sm80_to_sm89INS1_16FlashAttnBwdSm80INS1_25CollectiveMainloopBwdSm80ILi2ELi2EN4cute5tupleIJNS5_1CILi64EEENS7_ILi128EEES8_EEENS_10bfloat16_tEfNS_4arch4Sm80ELb0ELb0ELb1ELb0ELb0ELb0ELb0ELb0ELi2ELi2ELi4ELi2ELb1EEENS1_21CollectiveEpilogueBwdISA_SB_SD_Li256ELb0ELb0ELi2EEENS1_19SingleTileSchedulerILb0ELb0ELb0ELi128EEEEEEEEEvNT_6ParamsE$_ZN4cute3eso3ESOILb0ELb0EJNS_5tupleIJiiEEEiiiEEC2ERKS3_RKiS8_S8_)
        /*228bc*/ 	.word	0x00000000


	//----- nvinfo : EIATTR_FRAME_SIZE
	.align		4
.L_23594:
        /*228c0*/ 	.byte	0x04, 0x11
        /*228c2*/ 	.short	(.L_23596 - .L_23595)
	.align		4
.L_23595:
        /*228c4*/ 	.word	index@($_ZN7cutlass13device_kernelIN5flash19enable_sm80_to_sm89INS1_16FlashAttnBwdSm80INS1_25CollectiveMainloopBwdSm80ILi2ELi2EN4cute5tupleIJNS5_1CILi64EEENS7_ILi128EEES8_EEENS_10bfloat16_tEfNS_4arch4Sm80ELb0ELb0ELb1ELb0ELb0ELb0ELb0ELb0ELi2ELi2ELi4ELi2ELb1EEENS1_21CollectiveEpilogueBwdISA_SB_SD_Li256ELb0ELb0ELi2EEENS1_19SingleTileSchedulerILb0ELb0ELb0ELi128EEEEEEEEEvNT_6ParamsE$_ZN4cute3eso3ESOILb0ELb0EJNS_15ArithmeticTupleIJiiEEEiiiEEC2ERKS3_RKiS8_S8_)
        /*228c8*/ 	.word	0x00000000


	//----- nvinfo : EIATTR_FRAME_SIZE
	.align		4
.L_23596:
        /*228cc*/ 	.byte	0x04, 0x11
        /*228ce*/ 	.short	(.L_23598 - .L_23597)
	.align		4
.L_23597:
        /*228d0*/ 	.word	index@($_ZN7cutlass13device_kernelIN5flash19enable_sm80_to_sm89INS1_16FlashAttnBwdSm80INS1_25CollectiveMainloopBwdSm80ILi2ELi2EN4cute5tupleIJNS5_1CILi64EEENS7_ILi128EEES8_EEENS_10bfloat16_tEfNS_4arch4Sm80ELb0ELb0ELb1ELb0ELb0ELb0ELb0ELb0ELi2ELi2ELi4ELi2ELb1EEENS1_21CollectiveEpilogueBwdISA_SB_SD_Li256ELb0ELb0ELi2EEENS1_19SingleTileSchedulerILb0ELb0ELb0ELi128EEEEEEEEEvNT_6ParamsE$_ZN4cute12iter_adaptorIPfNS_8smem_ptrIS1_EEEC2ES1_)
        /*228d4*/ 	.word	0x00000000


	//----- nvinfo : EIATTR_FRAME_SIZE
	.align		4
.L_23598:
        /*228d8*/ 	.byte	0x04, 0x11
        /*228da*/ 	.short	(.L_23600 - .L_23599)
	.align		4
.L_23599:
        /*228dc*/ 	.word	index@($_ZN7cutlass13device_kernelIN5flash19enable_sm80_to_sm89INS1_16FlashAttnBwdSm80INS1_25CollectiveMainloopBwdSm80ILi2ELi2EN4cute5tupleIJNS5_1CILi64EEENS7_ILi128EEES8_EEENS_10bfloat16_tEfNS_4arch4Sm80ELb0ELb0ELb1ELb0ELb0ELb0ELb0ELb0ELi2ELi2ELi4ELi2ELb1EEENS1_21CollectiveEpilogueBwdISA_SB_SD_Li256ELb0ELb0ELi2EEENS1_19SingleTileSchedulerILb0ELb0ELb0ELi128EEEEEEEEEvNT_6ParamsE$_ZN4cute12iter_adaptorIPN7cutlass9uint128_tENS_8smem_ptrIS3_EEEC2ES3_)
        /*228e0*/ 	.word	0x00000000


	//----- nvinfo : EIATTR_FRAME_SIZE
	.align		4
.L_23600:
        /*228e4*/ 	.byte	0x04, 0x11
        /*228e6*/ 	.short	(.L_23602 - .L_23601)
	.align		4
.L_23601:
        /*228e8*/ 	.word	index@($_ZN7cutlass13device_kernelIN5flash19enable_sm80_to_sm89INS1_16FlashAttnBwdSm80INS1_25CollectiveMainloopBwdSm80ILi2ELi2EN4cute5tupleIJNS5_1CILi64EEENS7_ILi128EEES8_EEENS_10bfloat16_tEfNS_4arch4Sm80ELb0ELb0ELb1ELb0ELb0ELb0ELb0ELb0ELi2ELi2ELi4ELi2ELb1EEENS1_21CollectiveEpilogueBwdISA_SB_SD_Li256ELb0ELb0ELi2EEENS1_19SingleTileSchedulerILb0ELb0ELb0ELi128EEEEEEEEEvNT_6ParamsE$_ZN4cute12iter_adaptorIPN7cutlass10bfloat16_tENS_8smem_ptrIS3_EEEC2ES3_)
        /*228ec*/ 	.word	0x00000000


	//----- nvinfo : EIATTR_FRAME_SIZE
	.align		4
.L_23602:
        /*228f0*/ 	.byte	0x04, 0x11
        /*228f2*/ 	.short	(.L_23604 - .L_23603)
	.align		4
.L_23603:
        /*228f4*/ 	.word	index@($_ZN7cutlass13device_kernelIN5flash19enable_sm80_to_sm89INS1_16FlashAttnBwdSm80INS1_25CollectiveMainloopBwdSm80ILi2ELi2EN4cute5tupleIJNS5_1CILi64EEENS7_ILi128EEES8_EEENS_10bfloat16_tEfNS_4arch4Sm80ELb0ELb0ELb1ELb0ELb0ELb0ELb0ELb0ELi2ELi2ELi4ELi2ELb1EEENS1_21CollectiveEpilogueBwdISA_SB_SD_Li256ELb0ELb0ELi2EEENS1_19SingleTileSchedulerILb0ELb0ELb0ELi128EEEEEEEEEvNT_6ParamsE$_ZN4cute12iter_adaptorIPKfNS_8gmem_ptrIS2_EEEC2ES2_)
        /*228f8*/ 	.word	0x00000000


	//----- nvinfo : EIATTR_FRAME_SIZE
	.align		4
.L_23604:
        /*228fc*/ 	.byte	0x04, 0x11
        /*228fe*/ 	.short	(.L_23606 - .L_23605)
	.align		4
.L_23605:
        /*22900*/ 	.word	index@($_ZN7cutlass13device_kernelIN5flash19enable_sm80_to_sm89INS1_16FlashAttnBwdSm80INS1_25CollectiveMainloopBwdSm80ILi2ELi2EN4cute5tupleIJNS5_1CILi64EEENS7_ILi128EEES8_EEENS_10bfloat16_tEfNS_4arch4Sm80ELb0ELb0ELb1ELb0ELb0ELb0ELb0ELb0ELi2ELi2ELi4ELi2ELb1EEENS1_21CollectiveEpilogueBwdISA_SB_SD_Li256ELb0ELb0ELi2EEENS1_19SingleTileSchedulerILb0ELb0ELb0ELi128EEEEEEEEEvNT_6ParamsE$_ZN4cute12iter_adaptorIPKN7cutlass9uint128_tENS_8gmem_ptrIS4_EEEC2ES4_)
        /*22904*/ 	.word	0x00000000


	//----- nvinfo : EIATTR_FRAME_SIZE
	.align		4
.L_23606:
        /*22908*/ 	.byte	0x04, 0x11
        /*2290a*/ 	.short	(.L_23608 - .L_23607)
	.align		4
.L_23607:
        /*2290c*/ 	.word	index@($_ZN7cutlass13device_kernelIN5flash19enable_sm80_to_sm89INS1_16FlashAttnBwdSm80INS1_25CollectiveMainloopBwdSm80ILi2ELi2EN4cute5tupleIJNS5_1CILi64EEENS7_ILi128EEES8_EEENS_10bfloat16_tEfNS_4arch4Sm80ELb0ELb0ELb1ELb0ELb0ELb0ELb0ELb0ELi2ELi2ELi4ELi2ELb1EEENS1_21CollectiveEpilogueBwdISA_SB_SD_Li256ELb0ELb0ELi2EEENS1_19SingleTileSchedulerILb0ELb0ELb0ELi128EEEEEEEEEvNT_6ParamsE$_ZN4cute12iter_adaptorIPKN7cutlass10bfloat16_tENS_8gmem_ptrIS4_EEEC2ES4_)
        /*22910*/ 	.word	0x00000000


	//----- nvinfo : EIATTR_FRAME_SIZE
	.align		4
.L_23608:
        /*22914*/ 	.byte	0x04, 0x11
        /*22916*/ 	.short	(.L_23610 - .L_23609)
	.align		4
.L_23609:
        /*22918*/ 	.word	index@(_ZN7cutlass13device_kernelIN5flash19enable_sm80_to_sm89INS1_16FlashAttnBwdSm80INS1_25CollectiveMainloopBwdSm80ILi2ELi2EN4cute5tupleIJNS5_1CILi64EEENS7_ILi128EEES8_EEENS_10bfloat16_tEfNS_4arch4Sm80ELb0ELb0ELb1ELb0ELb0ELb0ELb0ELb0ELi2ELi2ELi4ELi2ELb1EEENS1_21CollectiveEpilogueBwdISA_SB_SD_Li256ELb0ELb0ELi2EEENS1_19SingleTileSchedulerILb0ELb0ELb0ELi128EEEEEEEEEvNT_6ParamsE)
        /*2291c*/ 	.word	0x000001b0


	//----- nvinfo : EIATTR_MIN_STACK_SIZE
	.align		4
.L_23610:
        /*22920*/ 	.byte	0x04, 0x12
        /*22922*/ 	.short	(.L_23612 - .L_23611)
	.align		4
.L_23611:
        /*22924*/ 	.word	index@(_ZN7cutlass13device_kernelIN5flash19enable_sm80_to_sm89INS1_16FlashAttnBwdSm80INS1_25CollectiveMainloopBwdSm80ILi2ELi2EN4cute5tupleIJNS5_1CILi64EEENS7_ILi128EEES8_EEENS_10bfloat16_tEfNS_4arch4Sm80ELb0ELb0ELb1ELb0ELb0ELb0ELb0ELb0ELi2ELi2ELi4ELi2ELb1EEENS1_21CollectiveEpilogueBwdISA_SB_SD_Li256ELb0ELb0ELi2EEENS1_19SingleTileSchedulerILb0ELb0ELb0ELi128EEEEEEEEEvNT_6ParamsE)
        /*22928*/ 	.word	0x000001b0


	//----- nvinfo : EIATTR_MIN_STACK_SIZE
	.align		4
.L_23612:
        /*2292c*/ 	.byte	0x04, 0x12
        /*2292e*/ 	.short	(.L_23614 - .L_23613)
	.align		4
.L_23613:
        /*22930*/ 	.word	index@(_ZN7cutlass13device_kernelIN5flash19enable_sm80_to_sm89INS1_16FlashAttnBwdSm80INS1_25CollectiveMainloopBwdSm80ILi2ELi2EN4cute5tupleIJNS5_1CILi64EEENS7_ILi128EEES8_EEENS_10bfloat16_tEfNS_4arch4Sm80ELb0ELb0ELb1ELb0ELb1ELb0ELb0ELb0ELi2ELi2ELi4ELi2ELb1EEENS1_21CollectiveEpilogueBwdISA_SB_SD_Li256ELb0ELb0ELi2EEENS1_19SingleTileSchedulerILb0ELb0ELb0ELi128EEEEEEEEEvNT_6ParamsE)
        /*22934*/ 	.word	0x000001b0


	//----- nvinfo : EIATTR_MIN_STACK_SIZE
	.align		4
.L_23614:
        /*22938*/ 	.byte	0x04, 0x12
        /*2293a*/ 	.short	(.L_23616 - .L_23615)
	.align		4
.L_23615:
        /*2293c*/ 	.word	index@(_ZN7cutlass13device_kernelIN5flash19enable_sm80_to_sm89INS1_16FlashAttnBwdSm80INS1_25CollectiveMainloopBwdSm80ILi2ELi2EN4cute5tupleIJNS5_1CILi64EEENS7_ILi128EEES8_EEENS_10bfloat16_tEfNS_4arch4Sm80ELb0ELb0ELb1ELb0ELb0ELb0ELb0ELb0ELi2ELi2ELi4ELi2ELb1EEENS1_24CollectiveEpilogueBwdGQAISA_fSD_Li256ELb0ELb0EEENS1_19SingleTileSchedulerILb0ELb0ELb0ELi128EEEEEEEEEvNT_6ParamsE)
        /*22940*/ 	.word	0x000001b0


	//----- nvinfo : EIATTR_MIN_STACK_SIZE
	.align		4
.L_23616:
        /*22944*/ 	.byte	0x04, 0x12
        /*22946*/ 	.short	(.L_23618 - .L_23617)
	.align		4
.L_23617:
        /*22948*/ 	.word	index@(_ZN7cutlass13device_kernelIN5flash19enable_sm80_to_sm89INS1_16FlashAttnBwdSm80INS1_25CollectiveMainloopBwdSm80ILi2ELi2EN4cute5tupleIJNS5_1CILi64EEENS7_ILi128EEES8_EEENS_10bfloat16_tEfNS_4arch4Sm80ELb0ELb0ELb1ELb0ELb1ELb0ELb0ELb0ELi2ELi2ELi4ELi2ELb1EEENS1_24CollectiveEpilogueBwdGQAISA_fSD_Li256ELb0ELb1EEENS1_19SingleTileSchedulerILb0ELb0ELb0ELi128EEEEEEEEEvNT_6ParamsE)
        /*2294c*/ 	.word	0x000001b0


	//----- nvinfo : EIATTR_MIN_STACK_SIZE
	.align		4
.L_23618:
        /*22950*/ 	.byte	0x04, 0x12
        /*22952*/ 	.short	(.L_23620 - .L_23619)
	.align		4
.L_23619:
        /*22954*/ 	.word	index@(_ZN7cutlass13device_kernelIN5flash19enable_sm80_to_sm89INS1_16FlashAttnBwdSm80INS1_25CollectiveMainloopBwdSm80ILi2ELi2EN4cute5tupleIJNS5_1CILi64EEENS7_ILi128EEES8_EEENS_10bfloat16_tEfNS_4arch4Sm80ELb0ELb0ELb1ELb1ELb0ELb0ELb0ELb0ELi2ELi2ELi4ELi2ELb1EEENS1_21CollectiveEpilogueBwdISA_SB_SD_Li256ELb1ELb0ELi2EEENS1_19SingleTileSchedulerILb1ELb0ELb0ELi128EEEEEEEEEvNT_6ParamsE)
        /*22958*/ 	.word	0x000001b0


	//----- nvinfo : EIATTR_MIN_STACK_SIZE
	.align		4
.L_23620:
        /*2295c*/ 	.byte	0x04, 0x12
        /*2295e*/ 	.short	(.L_23622 - .L_23621)
	.align		4
.L_23621:
        /*22960*/ 	.word	index@(_ZN7cutlass13device_kernelIN5flash19enable_sm80_to_sm89INS1_16FlashAttnBwdSm80INS1_25CollectiveMainloopBwdSm80ILi2ELi2EN4cute5tupleIJNS5_1CILi64EEENS7_ILi128EEES8_EEENS_10bfloat16_tEfNS_4arch4Sm80ELb0ELb0ELb1ELb1ELb1ELb0ELb0ELb0ELi2ELi2ELi4ELi2ELb1EEENS1_21CollectiveEpilogueBwdISA_SB_SD_Li256ELb1ELb0ELi2EEENS1_19SingleTileSchedulerILb1ELb0ELb0ELi128EEEEEEEEEvNT_6ParamsE)
        /*22964*/ 	.word	0x000001b0


	//----- nvinfo : EIATTR_MIN_STACK_SIZE
	.align		4
.L_23622:
        /*22968*/ 	.byte	0x04, 0x12
        /*2296a*/ 	.short	(.L_23624 - .L_23623)
	.align		4
.L_23623:
        /*2296c*/ 	.word	index@(_ZN7cutlass13device_kernelIN5flash19enable_sm80_to_sm89INS1_16FlashAttnBwdSm80INS1_25CollectiveMainloopBwdSm80ILi2ELi2EN4cute5tupleIJNS5_1CILi64EEENS7_ILi128EEES8_EEENS_10bfloat16_tEfNS_4arch4Sm80ELb0ELb0ELb1ELb1ELb0ELb0ELb0ELb0ELi2ELi2ELi4ELi2ELb1EEENS1_24CollectiveEpilogueBwdGQAISA_fSD_Li256ELb1ELb0EEENS1_19SingleTileSchedulerILb1ELb0ELb0ELi128EEEEEEEEEvNT_6ParamsE)
        /*22970*/ 	.word	0x000001b0


	//----- nvinfo : EIATTR_MIN_STACK_SIZE
	.align		4
.L_23624:
        /*22974*/ 	.byte	0x04, 0x12
        /*22976*/ 	.short	(.L_23626 - .L_23625)
	.align		4
.L_23625:
        /*22978*/ 	.word	index@(_ZN7cutlass13device_kernelIN5flash19enable_sm80_to_sm89INS1_16FlashAttnBwdSm80INS1_25CollectiveMainloopBwdSm80ILi2ELi2EN4cute5tupleIJNS5_1CILi64EEENS7_ILi128EEES8_EEENS_10bfloat16_tEfNS_4arch4Sm80ELb0ELb0ELb1ELb1ELb1ELb0ELb0ELb0ELi2ELi2ELi4ELi2ELb1EEENS1_24CollectiveEpilogueBwdGQAISA_fSD_Li256ELb1ELb1EEENS1_19SingleTileSchedulerILb1ELb0ELb0ELi128EEEEEEEEEvNT_6ParamsE)
        /*2297c*/ 	.word	0x000001b0


	//----- nvinfo : EIATTR_MIN_STACK_SIZE
	.align		4
.L_23626:
        /*22980*/ 	.byte	0x04, 0x12
        /*22982*/ 	.short	(.L_23628 - .L_23627)
	.align		4
.L_23627:
        /*22984*/ 	.word	index@(_ZN7cutlass13device_kernelIN5flash19enable_sm80_to_sm89INS1_16FlashAttnBwdSm80INS1_25CollectiveMainloopBwdSm80ILi2ELi2EN4cute5tupleIJNS5_1CILi64EEENS7_ILi128EEES8_EEENS_10bfloat16_tEfNS_4arch4Sm80ELb0ELb1ELb1ELb0ELb0ELb0ELb0ELb0ELi2ELi2ELi4ELi2ELb1EEENS1_21CollectiveEpilogueBwdISA_SB_SD_Li256ELb0ELb0ELi2EEENS1_19SingleTileSchedulerILb0ELb0ELb0ELi128EEEEEEEEEvNT_6ParamsE)
        /*22988*/ 	.word	0x000001b0


	//----- nvinfo : EIATTR_MIN_STACK_SIZE
	.align		4
.L_23628:
        /*2298c*/ 	.byte	0x04, 0x12
        /*2298e*/ 	.short	(.L_23630 - .L_23629)
	.align		4
.L_23629:
        /*22990*/ 	.word	index@(_ZN7cutlass13device_kernelIN5flash19enable_sm80_to_sm89INS1_16FlashAttnBwdSm80INS1_25CollectiveMainloopBwdSm80ILi2ELi2EN4cute5tupleIJNS5_1CILi64EEENS7_ILi128EEES8_EEENS_10bfloat16_tEfNS_4arch4Sm80ELb0ELb1ELb1ELb0ELb1ELb0ELb0ELb0ELi2ELi2ELi4ELi2ELb1EEENS1_21CollectiveEpilogueBwdISA_SB_SD_Li256ELb0ELb0ELi2EEENS1_19SingleTileSchedulerILb0ELb0ELb0ELi128EEEEEEEEEvNT_6ParamsE)
        /*22994*/ 	.word	0x000001b0


	//----- nvinfo : EIATTR_MIN_STACK_SIZE
	.align		4
.L_23630:
        /*22998*/ 	.byte	0x04, 0x12
        /*2299a*/ 	.short	(.L_23632 - .L_23631)
	.align		4
.L_23631:
        /*2299c*/ 	.word	index@(_ZN7cutlass13device_kernelIN5flash19enable_sm80_to_sm89INS1_16FlashAttnBwdSm80INS1_25CollectiveMainloopBwdSm80ILi2ELi2EN4cute5tupleIJNS5_1CILi64EEENS7_ILi128EEES8_EEENS_10bfloat16_tEfNS_4arch4Sm80ELb0ELb1ELb1ELb0ELb0ELb0ELb0ELb0ELi2ELi2ELi4ELi2ELb1EEENS1_24CollectiveEpilogueBwdGQAISA_fSD_Li256ELb0ELb0EEENS1_19SingleTileSchedulerILb0ELb0ELb0ELi128EEEEEEEEEvNT_6ParamsE)
        /*229a0*/ 	.word	0x000001b0


	//----- nvinfo : EIATTR_MIN_STACK_SIZE
	.align		4
.L_23632:
        /*229a4*/ 	.byte	0x04, 0x12
        /*229a6*/ 	.short	(.L_23634 - .L_23633)
	.align		4
.L_23633:
        /*229a8*/ 	.word	index@(_ZN7cutlass13device_kernelIN5flash19enable_sm80_to_sm89INS1_16FlashAttnBwdSm80INS1_25CollectiveMainloopBwdSm80ILi2ELi2EN4cute5tupleIJNS5_1CILi64EEENS7_ILi128EEES8_EEENS_10bfloat16_tEfNS_4arch4Sm80ELb0ELb1ELb1ELb0ELb1ELb0ELb0ELb0ELi2ELi2ELi4ELi2ELb1EEENS1_24CollectiveEpilogueBwdGQAISA_fSD_Li256ELb0ELb1EEENS1_19SingleTileSchedulerILb0ELb0ELb0ELi128EEEEEEEEEvNT_6ParamsE)
        /*229ac*/ 	.word	0x000001b0


	//----- nvinfo : EIATTR_MIN_STACK_SIZE
	.align		4
.L_23634:
        /*229b0*/ 	.byte	0x04, 0x12
        /*229b2*/ 	.short	(.L_23636 - .L_23635)
	.align		4
.L_23635:
        /*229b4*/ 	.word	index@(_ZN7cutlass13device_kernelIN5flash19enable_sm80_to_sm89INS1_16FlashAttnBwdSm80INS1_25CollectiveMainloopBwdSm80ILi2ELi2EN4cute5tupleIJNS5_1CILi64EEENS7_ILi128EEES8_EEENS_10bfloat16_tEfNS_4arch4Sm80ELb0ELb1ELb1ELb1ELb0ELb0ELb0ELb0ELi2ELi2ELi4ELi2ELb1EEENS1_21CollectiveEpilogueBwdISA_SB_SD_Li256ELb1ELb0ELi2EEENS1_19SingleTileSchedulerILb1ELb0ELb0ELi128EEEEEEEEEvNT_6ParamsE)
        /*229b8*/ 	.word	0x000001b0


	//----- nvinfo : EIATTR_MIN_STACK_SIZE
	.align		4
.L_23636:
        /*229bc*/ 	.byte	0x04, 0x12
        /*229be*/ 	.short	(.L_23638 - .L_23637)
	.align		4
.L_23637:
        /*229c0*/ 	.word	index@(_ZN7cutlass13device_kernelIN5flash19enable_sm80_to_sm89INS1_16FlashAttnBwdSm80INS1_25CollectiveMainloopBwdSm80ILi2ELi2EN4cute5tupleIJNS5_1CILi64EEENS7_ILi128EEES8_EEENS_10bfloat16_tEfNS_4arch4Sm80ELb0ELb1ELb1ELb1ELb1ELb0ELb0ELb0ELi2ELi2ELi4ELi2ELb1EEENS1_21CollectiveEpilogueBwdISA_SB_SD_Li256ELb1ELb0ELi2EEENS1_19SingleTileSchedulerILb1ELb0ELb0ELi128EEEEEEEEEvNT_6ParamsE)
        /*229c4*/ 	.word	0x000001b0


	//----- nvinfo : EIATTR_MIN_STACK_SIZE
	.align		4
.L_23638:
        /*229c8*/ 	.byte	0x04, 0x12
        /*229ca*/ 	.short	(.L_23640 - .L_23639)
	.align		4
.L_23639:
        /*229cc*/ 	.word	index@(_ZN7cutlass13device_kernelIN5flash19enable_sm80_to_sm89INS1_16FlashAttnBwdSm80INS1_25CollectiveMainloopBwdSm80ILi2ELi2EN4cute5tupleIJNS5_1CILi64EEENS7_ILi128EEES8_EEENS_10bfloat16_tEfNS_4arch4Sm80ELb0ELb1ELb1ELb1ELb0ELb0ELb0ELb0ELi2ELi2ELi4ELi2ELb1EEENS1_24CollectiveEpilogueBwdGQAISA_fSD_Li256ELb1ELb0EEENS1_19SingleTileSchedulerILb1ELb0ELb0ELi128EEEEEEEEEvNT_6ParamsE)
        /*229d0*/ 	.word	0x000001b0


	//----- nvinfo : EIATTR_MIN_STACK_SIZE
	.align		4
.L_23640:
        /*229d4*/ 	.byte	0x04, 0x12
        /*229d6*/ 	.short	(.L_23642 - .L_23641)
	.align		4
.L_23641:
        /*229d8*/ 	.word	index@(_ZN7cutlass13device_kernelIN5flash19enable_sm80_to_sm89INS1_16FlashAttnBwdSm80INS1_25CollectiveMainloopBwdSm80ILi2ELi2EN4cute5tupleIJNS5_1CILi64EEENS7_ILi128EEES8_EEENS_10bfloat16_tEfNS_4arch4Sm80ELb0ELb1ELb1ELb1ELb1ELb0ELb0ELb0ELi2ELi2ELi4ELi2ELb1EEENS1_24CollectiveEpilogueBwdGQAISA_fSD_Li256ELb1ELb1EEENS1_19SingleTileSchedulerILb1ELb0ELb0ELi128EEEEEEEEEvNT_6ParamsE)
        /*229dc*/ 	.word	0x000001b0


	//----- nvinfo : EIATTR_MIN_STACK_SIZE
	.align		4
.L_23642:
        /*229e0*/ 	.byte	0x04, 0x12
        /*229e2*/ 	.short	(.L_23644 - .L_23643)
	.align		4
.L_23643:
        /*229e4*/ 	.word	index@(_ZN7cutlass13device_kernelIN5flash19enable_sm80_to_sm89INS1_16FlashAttnBwdSm80INS1_25CollectiveMainloopBwdSm80ILi2ELi2EN4cute5tupleIJNS5_1CILi64EEENS7_ILi128EEES8_EEENS_10bfloat16_tEfNS_4arch4Sm80ELb1ELb0ELb1ELb0ELb0ELb0ELb0ELb0ELi2ELi2ELi4ELi2ELb1EEENS1_21CollectiveEpilogueBwdISA_SB_SD_Li256ELb0ELb0ELi2EEENS1_25SingleTileBwdLPTSchedulerILb0ELi128ELb0EEEEEEEEEvNT_6ParamsE)
        /*229e8*/ 	.word	0x000001b0


	//----- nvinfo : EIATTR_MIN_STACK_SIZE
	.align		4
.L_23644:
        /*229ec*/ 	.byte	0x04, 0x12
        /*229ee*/ 	.short	(.L_23646 - .L_23645)
	.align		4
.L_23645:
        /*229f0*/ 	.word	index@(_ZN7cutlass13device_kernelIN5flash19enable_sm80_to_sm89INS1_16FlashAttnBwdSm80INS1_25CollectiveMainloopBwdSm80ILi2ELi2EN4cute5tupleIJNS5_1CILi64EEENS7_ILi128EEES8_EEENS_10bfloat16_tEfNS_4arch4Sm80ELb1ELb0ELb1ELb0ELb1ELb0ELb0ELb0ELi2ELi2ELi4ELi2ELb1EEENS1_21CollectiveEpilogueBwdISA_SB_SD_Li256ELb0ELb0ELi2EEENS1_25SingleTileBwdLPTSchedulerILb0ELi128ELb1EEEEEEEEEvNT_6ParamsE)
        /*229f4*/ 	.word	0x000001b0


	//----- nvinfo : EIATTR_MIN_STACK_SIZE
	.align		4
.L_23646:
        /*229f8*/ 	.byte	0x04, 0x12
        /*229fa*/ 	.short	(.L_23648 - .L_23647)
	.align		4
.L_23647:
        /*229fc*/ 	.word	index@(_ZN7cutlass13device_kernelIN5flash19enable_sm80_to_sm89INS1_16FlashAttnBwdSm80INS1_25CollectiveMainloopBwdSm80ILi2ELi2EN4cute5tupleIJNS5_1CILi64EEENS7_ILi128EEES8_EEENS_10bfloat16_tEfNS_4arch4Sm80ELb1ELb0ELb1ELb0ELb0ELb0ELb0ELb0ELi2ELi2ELi4ELi2ELb1EEENS1_24CollectiveEpilogueBwdGQAISA_fSD_Li256ELb0ELb0EEENS1_25SingleTileBwdLPTSchedulerILb0ELi128ELb0EEEEEEEEEvNT_6ParamsE)
        /*22a00*/ 	.word	0x000001b0


	//----- nvinfo : EIATTR_MIN_STACK_SIZE
	.align		4
.L_23648:
        /*22a04*/ 	.byte	0x04, 0x12
        /*22a06*/ 	.short	(.L_23650 - .L_23649)
	.align		4
.L_23649:
        /*22a08*/ 	.word	index@(_ZN7cutlass13device_kernelIN5flash19enable_sm80_to_sm89INS1_16FlashAttnBwdSm80INS1_25CollectiveMainloopBwdSm80ILi2ELi2EN4cute5tupleIJNS5_1CILi64EEENS7_ILi128EEES8_EEENS_10bfloat16_tEfNS_4arch4Sm80ELb1ELb0ELb1ELb0ELb1ELb0ELb0ELb0ELi2ELi2ELi4ELi2ELb1EEENS1_24CollectiveEpilogueBwdGQAISA_fSD_Li256ELb0ELb1EEENS1_25SingleTileBwdLPTSchedulerILb0ELi128ELb1EEEEEEEEEvNT_6ParamsE)
        /*22a0c*/ 	.word	0x000001b0


	//----- nvinfo : EIATTR_MIN_STACK_SIZE
	.align		4
.L_23650:
        /*22a10*/ 	.byte	0x04, 0x12
        /*22a12*/ 	.short	(.L_23652 - .L_23651)
	.align		4
.L_23651:
        /*22a14*/ 	.word	index@(_ZN7cutlass13device_kernelIN5flash22FlashAttnBwdPreprocessIN4cute5tupleIJNS3_1CILi64EEES6_EEENS_10bfloat16_tEfNS_4arch4Sm80ELb1ELb0EEEEEvNT_6ParamsE)
        /*22a18*/ 	.word	0x00000000


	//----- nvinfo : EIATTR_MIN_STACK_SIZE
	.align		4
.L_23652:
        /*22a1c*/ 	.byte	0x04, 0x12
        /*22a1e*/ 	.short	(.L_23654 - .L_23653)
	.align		4
.L_23653:
        /*22a20*/ 	.word	index@(_ZN7cutlass13device_kernelIN5flash19enable_sm80_to_sm89INS1_16FlashAttnBwdSm80INS1_25CollectiveMainloopBwdSm80ILi2ELi2EN4cute5tupleIJNS5_1CILi64EEENS7_ILi128EEES8_EEENS_10bfloat16_tEfNS_4arch4Sm80ELb1ELb0ELb1ELb1ELb0ELb0ELb0ELb0ELi2ELi2ELi4ELi2ELb1EEENS1_21CollectiveEpilogueBwdISA_SB_SD_Li256ELb1ELb0ELi2EEENS1_25SingleTileBwdLPTSchedulerILb1ELi128ELb0EEEEEEEEEvNT_6ParamsE)
        /*22a24*/ 	.word	0x000001b0


	//----- nvinfo : EIATTR_MIN_STACK_SIZE
	.align		4
.L_23654:
        /*22a28*/ 	.byte	0x04, 0x12
        /*22a2a*/ 	.short	(.L_23656 - .L_23655)
	.align		4
.L_23655:
        /*22a2c*/ 	.word	index@(_ZN7cutlass13device_kernelIN5flash19enable_sm80_to_sm89INS1_16FlashAttnBwdSm80INS1_25CollectiveMainloopBwdSm80ILi2ELi2EN4cute5tupleIJNS5_1CILi64EEENS7_ILi128EEES8_EEENS_10bfloat16_tEfNS_4arch4Sm80ELb1ELb0ELb1ELb1ELb1ELb0ELb0ELb0ELi2ELi2ELi4ELi2ELb1EEENS1_21CollectiveEpilogueBwdISA_SB_SD_Li256ELb1ELb0ELi2EEENS1_25SingleTileBwdLPTSchedulerILb1ELi128ELb1EEEEEEEEEvNT_6ParamsE)
        /*22a30*/ 	.word	0x000001b0


	//----- nvinfo : EIATTR_MIN_STACK_SIZE
	.align		4
.L_23656:
        /*22a34*/ 	.byte	0x04, 0x12
        /*22a36*/ 	.short	(.L_23658 - .L_23657)
	.align		4
.L_23657:
        /*22a38*/ 	.word	index@(_ZN7cutlass13device_kernelIN5flash19enable_sm80_to_sm89INS1_16FlashAttnBwdSm80INS1_25CollectiveMainloopBwdSm80ILi2ELi2EN4cute5tupleIJNS5_1CILi64EEENS7_ILi128EEES8_EEENS_10bfloat16_tEfNS_4arch4Sm80ELb1ELb0ELb1ELb1ELb0ELb0ELb0ELb0ELi2ELi2ELi4ELi2ELb1EEENS1_24CollectiveEpilogueBwdGQAISA_fSD_Li256ELb1ELb0EEENS1_25SingleTileBwdLPTSchedulerILb1ELi128ELb0EEEEEEEEEvNT_6ParamsE)
        /*22a3c*/ 	.word	0x000001b0


	//----- nvinfo : EIATTR_MIN_STACK_SIZE
	.align		4
.L_23658:
        /*22a40*/ 	.byte	0x04, 0x12
        /*22a42*/ 	.short	(.L_23660 - .L_23659)
	.align		4
.L_23659:
        /*22a44*/ 	.word	index@(_ZN7cutlass13device_kernelIN5flash32FlashAttnBwdPostprocessConvertdQIN4cute5tupleIJNS3_1CILi64EEES6_EEENS_10bfloat16_tEfNS_4arch4Sm80ELi256ENS3_8TiledMMAINS3_8MMA_AtomIJNS3_30SM80_16x8x16_F32BF16BF16F32_TNEEEENS3_6LayoutINS4_IJNS5_ILi2EEENS5_ILi4EEENS5_ILi1EEEEEENS4_IJSI_SG_NS5_ILi0EEEEEEEENS4_IJNS5_ILi32EEES6_NS5_ILi16EEEEEEEELb0EEEEEvNT_6ParamsE)
        /*22a48*/ 	.word	0x00000000


	//----- nvinfo : EIATTR_MIN_STACK_SIZE
	.align		4
.L_23660:
        /*22a4c*/ 	.byte	0x04, 0x12
        /*22a4e*/ 	.short	(.L_23662 - .L_23661)
	.align		4
.L_23661:
        /*22a50*/ 	.word	index@(_ZN7cutlass13device_kernelIN5flash19enable_sm80_to_sm89INS1_16FlashAttnBwdSm80INS1_25CollectiveMainloopBwdSm80ILi2ELi2EN4cute5tupleIJNS5_1CILi64EEENS7_ILi128EEES8_EEENS_10bfloat16_tEfNS_4arch4Sm80ELb1ELb0ELb1ELb1ELb1ELb0ELb0ELb0ELi2ELi2ELi4ELi2ELb1EEENS1_24CollectiveEpilogueBwdGQAISA_fSD_Li256ELb1ELb1EEENS1_25SingleTileBwdLPTSchedulerILb1ELi128ELb1EEEEEEEEEvNT_6ParamsE)
        /*22a54*/ 	.word	0x000001b0


	//----- nvinfo : EIATTR_MIN_STACK_SIZE
	.align		4
.L_23662:
        /*22a58*/ 	.byte	0x04, 0x12
        /*22a5a*/ 	.short	(.L_23664 - .L_23663)
	.align		4
.L_23663:
        /*22a5c*/ 	.word	index@(_ZN7cutlass13device_kernelIN5flash22FlashAttnBwdPreprocessIN4cute5tupleIJNS3_1CILi64EEES6_EEENS_10bfloat16_tEfNS_4arch4Sm80ELb1ELb1EEEEEvNT_6ParamsE)
        /*22a60*/ 	.word	0x00000000


	//----- nvinfo : EIATTR_MIN_STACK_SIZE
	.align		4
.L_23664:
        /*22a64*/ 	.byte	0x04, 0x12
        /*22a66*/ 	.short	(.L_23666 - .L_23665)
	.align		4
.L_23665:
        /*22a68*/ 	.word	index@(_ZN7cutlass13device_kernelIN5flash19enable_sm80_to_sm89INS1_16FlashAttnBwdSm80INS1_25CollectiveMainloopBwdSm80ILi2ELi2EN4cute5tupleIJNS5_1CILi128EEES8_NS7_ILi64EEEEEENS_10bfloat16_tEfNS_4arch4Sm80ELb0ELb0ELb1ELb0ELb0ELb0ELb0ELb0ELi2ELi4ELi4ELi4ELb0EEENS1_21CollectiveEpilogueBwdISA_SB_SD_Li256ELb0ELb0ELi2EEENS1_19SingleTileSchedulerILb0ELb0ELb0ELi128EEEEEEEEEvNT_6ParamsE)
        /*22a6c*/ 	.word	0x000016e0


	//----- nvinfo : EIATTR_MIN_STACK_SIZE
	.align		4
.L_23666:
        /*22a70*/ 	.byte	0x04, 0x12
        /*22a72*/ 	.short	(.L_23668 - .L_23667)
	.align		4
.L_23667:
        /*22a74*/ 	.word	index@(_ZN7cutlass13device_kernelIN5flash19enable_sm80_to_sm89INS1_16FlashAttnBwdSm80INS1_25CollectiveMainloopBwdSm80ILi2ELi2EN4cute5tupleIJNS5_1CILi128EEES8_NS7_ILi64EEEEEENS_10bfloat16_tEfNS_4arch4Sm80ELb0ELb0ELb1ELb0ELb1ELb0ELb0ELb0ELi2ELi4ELi4ELi4ELb0EEENS1_21CollectiveEpilogueBwdISA_SB_SD_Li256ELb0ELb0ELi2EEENS1_19SingleTileSchedulerILb0ELb0ELb0ELi128EEEEEEEEEvNT_6ParamsE)
        /*22a78*/ 	.word	0x000016e0


	//----- nvinfo : EIATTR_MIN_STACK_SIZE
	.align		4
.L_23668:
        /*22a7c*/ 	.byte	0x04, 0x12
        /*22a7e*/ 	.short	(.L_23670 - .L_23669)
	.align		4
.L_23669:
        /*22a80*/ 	.word	index@(_ZN7cutlass13device_kernelIN5flash19enable_sm80_to_sm89INS1_16FlashAttnBwdSm80INS1_25CollectiveMainloopBwdSm80ILi2ELi2EN4cute5tupleIJNS5_1CILi128EEES8_NS7_ILi64EEEEEENS_10bfloat16_tEfNS_4arch4Sm80ELb0ELb0ELb1ELb0ELb0ELb0ELb0ELb0ELi2ELi4ELi4ELi4ELb0EEENS1_24CollectiveEpilogueBwdGQAISA_fSD_Li256ELb0ELb0EEENS1_19SingleTileSchedulerILb0ELb0ELb0ELi128EEEEEEEEEvNT_6ParamsE)
        /*22a84*/ 	.word	0x000016e0


	//----- nvinfo : EIATTR_MIN_STACK_SIZE
	.align		4
.L_23670:
        /*22a88*/ 	.byte	0x04, 0x12
        /*22a8a*/ 	.short	(.L_23672 - .L_23671)
	.align		4
.L_23671:
        /*22a8c*/ 	.word	index@(_ZN7cutlass13device_kernelIN5flash19enable_sm80_to_sm89INS1_16FlashAttnBwdSm80INS1_25CollectiveMainloopBwdSm80ILi2ELi2EN4cute5tupleIJNS5_1CILi128EEES8_NS7_ILi64EEEEEENS_10bfloat16_tEfNS_4arch4Sm80ELb0ELb0ELb1ELb0ELb1ELb0ELb0ELb0ELi2ELi4ELi4ELi4ELb0EEENS1_24CollectiveEpilogueBwdGQAISA_fSD_Li256ELb0ELb1EEENS1_19SingleTileSchedulerILb0ELb0ELb0ELi128EEEEEEEEEvNT_6ParamsE)
        /*22a90*/ 	.word	0x000016e0


	//----- nvinfo : EIATTR_MIN_STACK_SIZE
	.align		4
.L_23672:
        /*22a94*/ 	.byte	0x04, 0x12
        /*22a96*/ 	.short	(.L_23674 - .L_23673)
	.align		4
.L_23673:
        /*22a98*/ 	.word	index@(_ZN7cutlass13device_kernelIN5flash19enable_sm80_to_sm89INS1_16FlashAttnBwdSm80INS1_25CollectiveMainloopBwdSm80ILi2ELi2EN4cute5tupleIJNS5_1CILi128EEES8_NS7_ILi64EEEEEENS_10bfloat16_tEfNS_4arch4Sm80ELb0ELb0ELb1ELb1ELb0ELb0ELb0ELb0ELi2ELi4ELi4ELi4ELb0EEENS1_21CollectiveEpilogueBwdISA_SB_SD_Li256ELb1ELb0ELi2EEENS1_19SingleTileSchedulerILb1ELb0ELb0ELi128EEEEEEEEEvNT_6ParamsE)
        /*22a9c*/ 	.word	0x000016e0


	//----- nvinfo : EIATTR_MIN_STACK_SIZE
	.align		4
.L_23674:
        /*22aa0*/ 	.byte	0x04, 0x12
        /*22aa2*/ 	.short	(.L_23676 - .L_23675)
	.align		4
.L_23675:
        /*22aa4*/ 	.word	index@(_ZN7cutlass13device_kernelIN5flash19enable_sm80_to_sm89INS1_16FlashAttnBwdSm80INS1_25CollectiveMainloopBwdSm80ILi2ELi2EN4cute5tupleIJNS5_1CILi128EEES8_NS7_ILi64EEEEEENS_10bfloat16_tEfNS_4arch4Sm80ELb0ELb0ELb1ELb1ELb1ELb0ELb0ELb0ELi2ELi4ELi4ELi4ELb0EEENS1_21CollectiveEpilogueBwdISA_SB_SD_Li256ELb1ELb0ELi2EEENS1_19SingleTileSchedulerILb1ELb0ELb0ELi128EEEEEEEEEvNT_6ParamsE)
        /*22aa8*/ 	.word	0x000016e0


	//----- nvinfo : EIATTR_MIN_STACK_SIZE
	.align		4
.L_23676:
        /*22aac*/ 	.byte	0x04, 0x12
        /*22aae*/ 	.short	(.L_23678 - .L_23677)
	.align		4
.L_23677:
        /*22ab0*/ 	.word	index@(_ZN7cutlass13device_kernelIN5flash19enable_sm80_to_sm89INS1_16FlashAttnBwdSm80INS1_25CollectiveMainloopBwdSm80ILi2ELi2EN4cute5tupleIJNS5_1CILi128EEES8_NS7_ILi64EEEEEENS_10bfloat16_tEfNS_4arch4Sm80ELb0ELb0ELb1ELb1ELb0ELb0ELb0ELb0ELi2ELi4ELi4ELi4ELb0EEENS1_24CollectiveEpilogueBwdGQAISA_fSD_Li256ELb1ELb0EEENS1_19SingleTileSchedulerILb1ELb0ELb0ELi128EEEEEEEEEvNT_6ParamsE)
        /*22ab4*/ 	.word	0x000016e0


	//----- nvinfo : EIATTR_MIN_STACK_SIZE
	.align		4
.L_23678:
        /*22ab8*/ 	.byte	0x04, 0x12
        /*22aba*/ 	.short	(.L_23680 - .L_23679)
	.align		4
.L_23679:
        /*22abc*/ 	.word	index@(_ZN7cutlass13device_kernelIN5flash19enable_sm80_to_sm89INS1_16FlashAttnBwdSm80INS1_25CollectiveMainloopBwdSm80ILi2ELi2EN4cute5tupleIJNS5_1CILi128EEES8_NS7_ILi64EEEEEENS_10bfloat16_tEfNS_4arch4Sm80ELb0ELb0ELb1ELb1ELb1ELb0ELb0ELb0ELi2ELi4ELi4ELi4ELb0EEENS1_24CollectiveEpilogueBwdGQAISA_fSD_Li256ELb1ELb1EEENS1_19SingleTileSchedulerILb1ELb0ELb0ELi128EEEEEEEEEvNT_6ParamsE)
        /*22ac0*/ 	.word	0x000016e0


	//----- nvinfo : EIATTR_MIN_STACK_SIZE
	.align		4
.L_23680:
        /*22ac4*/ 	.byte	0x04, 0x12
        /*22ac6*/ 	.short	(.L_23682 - .L_23681)
	.align		4
.L_23681:
        /*22ac8*/ 	.word	index@(_ZN7cutlass13device_kernelIN5flash19enable_sm80_to_sm89INS1_16FlashAttnBwdSm80INS1_25CollectiveMainloopBwdSm80ILi2ELi2EN4cute5tupleIJNS5_1CILi128EEES8_NS7_ILi64EEEEEENS_10bfloat16_tEfNS_4arch4Sm80ELb0ELb1ELb1ELb0ELb0ELb0ELb0ELb0ELi2ELi4ELi4ELi4ELb0EEENS1_21CollectiveEpilogueBwdISA_SB_SD_Li256ELb0ELb0ELi2EEENS1_19SingleTileSchedulerILb0ELb0ELb0ELi128EEEEEEEEEvNT_6ParamsE)
        /*22acc*/ 	.word	0x000016e0


	//----- nvinfo : EIATTR_MIN_STACK_SIZE
	.align		4
.L_23682:
        /*22ad0*/ 	.byte	0x04, 0x12
        /*22ad2*/ 	.short	(.L_23684 - .L_23683)
	.align		4
.L_23683:
        /*22ad4*/ 	.word	index@(_ZN7cutlass13device_kernelIN5flash19enable_sm80_to_sm89INS1_16FlashAttnBwdSm80INS1_25CollectiveMainloopBwdSm80ILi2ELi2EN4cute5tupleIJNS5_1CILi128EEES8_NS7_ILi64EEEEEENS_10bfloat16_tEfNS_4arch4Sm80ELb0ELb1ELb1ELb0ELb1ELb0ELb0ELb0ELi2ELi4ELi4ELi4ELb0EEENS1_21CollectiveEpilogueBwdISA_SB_SD_Li256ELb0ELb0ELi2EEENS1_19SingleTileSchedulerILb0ELb0ELb0ELi128EEEEEEEEEvNT_6ParamsE)
        /*22ad8*/ 	.word	0x000016e0


	//----- nvinfo : EIATTR_MIN_STACK_SIZE
	.align		4
.L_23684:
        /*22adc*/ 	.byte	0x04, 0x12
        /*22ade*/ 	.short	(.L_23686 - .L_23685)
	.align		4
.L_23685:
        /*22ae0*/ 	.word	index@(_ZN7cutlass13device_kernelIN5flash19enable_sm80_to_sm89INS1_16FlashAttnBwdSm80INS1_25CollectiveMainloopBwdSm80ILi2ELi2EN4cute5tupleIJNS5_1CILi128EEES8_NS7_ILi64EEEEEENS_10bfloat16_tEfNS_4arch4Sm80ELb0ELb1ELb1ELb0ELb0ELb0ELb0ELb0ELi2ELi4ELi4ELi4ELb0EEENS1_24CollectiveEpilogueBwdGQAISA_fSD_Li256ELb0ELb0EEENS1_19SingleTileSchedulerILb0ELb0ELb0ELi128EEEEEEEEEvNT_6ParamsE)
        /*22ae4*/ 	.word	0x000016e0


	//----- nvinfo : EIATTR_MIN_STACK_SIZE
	.align		4
.L_23686:
        /*22ae8*/ 	.byte	0x04, 0x12
        /*22aea*/ 	.short	(.L_23688 - .L_23687)
	.align		4
.L_23687:
        /*22aec*/ 	.word	index@(_ZN7cutlass13device_kernelIN5flash19enable_sm80_to_sm89INS1_16FlashAttnBwdSm80INS1_25CollectiveMainloopBwdSm80ILi2ELi2EN4cute5tupleIJNS5_1CILi128EEES8_NS7_ILi64EEEEEENS_10bfloat16_tEfNS_4arch4Sm80ELb0ELb1ELb1ELb0ELb1ELb0ELb0ELb0ELi2ELi4ELi4ELi4ELb0EEENS1_24CollectiveEpilogueBwdGQAISA_fSD_Li256ELb0ELb1EEENS1_19SingleTileSchedulerILb0ELb0ELb0ELi128EEEEEEEEEvNT_6ParamsE)
        /*22af0*/ 	.word	0x000016e0


	//----- nvinfo : EIATTR_MIN_STACK_SIZE
	.align		4
.L_23688:
        /*22af4*/ 	.byte	0x04, 0x12
        /*22af6*/ 	.short	(.L_23690 - .L_23689)
	.align		4
.L_23689:
        /*22af8*/ 	.word	index@(_ZN7cutlass13device_kernelIN5flash19enable_sm80_to_sm89INS1_16FlashAttnBwdSm80INS1_25CollectiveMainloopBwdSm80ILi2ELi2EN4cute5tupleIJNS5_1CILi128EEES8_NS7_ILi64EEEEEENS_10bfloat16_tEfNS_4arch4Sm80ELb0ELb1ELb1ELb1ELb0ELb0ELb0ELb0ELi2ELi4ELi4ELi4ELb0EEENS1_21CollectiveEpilogueBwdISA_SB_SD_Li256ELb1ELb0ELi2EEENS1_19SingleTileSchedulerILb1ELb0ELb0ELi128EEEEEEEEEvNT_6ParamsE)
        /*22afc*/ 	.word	0x000016e0


	//----- nvinfo : EIATTR_MIN_STACK_SIZE
	.align		4
.L_23690:
        /*22b00*/ 	.byte	0x04, 0x12
        /*22b02*/ 	.short	(.L_23692 - .L_23691)
	.align		4
.L_23691:
        /*22b04*/ 	.word	index@(_ZN7cutlass13device_kernelIN5flash19enable_sm80_to_sm89INS1_16FlashAttnBwdSm80INS1_25CollectiveMainloopBwdSm80ILi2ELi2EN4cute5tupleIJNS5_1CILi128EEES8_NS7_ILi64EEEEEENS_10bfloat16_tEfNS_4arch4Sm80ELb0ELb1ELb1ELb1ELb1ELb0ELb0ELb0ELi2ELi4ELi4ELi4ELb0EEENS1_21CollectiveEpilogueBwdISA_SB_SD_Li256ELb1ELb0ELi2EEENS1_19SingleTileSchedulerILb1ELb0ELb0ELi128EEEEEEEEEvNT_6ParamsE)
        /*22b08*/ 	.word	0x000016e0


	//----- nvinfo : EIATTR_MIN_STACK_SIZE
	.align		4
.L_23692:
        /*22b0c*/ 	.byte	0x04, 0x12
        /*22b0e*/ 	.short	(.L_23694 - .L_23693)
	.align		4
.L_23693:
        /*22b10*/ 	.word	index@(_ZN7cutlass13device_kernelIN5flash19enable_sm80_to_sm89INS1_16FlashAttnBwdSm80INS1_25CollectiveMainloopBwdSm80ILi2ELi2EN4cute5tupleIJNS5_1CILi128EEES8_NS7_ILi64EEEEEENS_10bfloat16_tEfNS_4arch4Sm80ELb0ELb1ELb1ELb1ELb0ELb0ELb0ELb0ELi2ELi4ELi4ELi4ELb0EEENS1_24CollectiveEpilogueBwdGQAISA_fSD_Li256ELb1ELb0EEENS1_19SingleTileSchedulerILb1ELb0ELb0ELi128EEEEEEEEEvNT_6ParamsE)
        /*22b14*/ 	.word	0x000016e0


	//----- nvinfo : EIATTR_MIN_STACK_SIZE
	.align		4
.L_23694:
        /*22b18*/ 	.byte	0x04, 0x12
        /*22b1a*/ 	.short	(.L_23696 - .L_23695)
	.align		4
.L_23695:
        /*22b1c*/ 	.word	index@(_ZN7cutlass13device_kernelIN5flash19enable_sm80_to_sm89INS1_16FlashAttnBwdSm80INS1_25CollectiveMainloopBwdSm80ILi2ELi2EN4cute5tupleIJNS5_1CILi128EEES8_NS7_ILi64EEEEEENS_10bfloat16_tEfNS_4arch4Sm80ELb0ELb1ELb1ELb1ELb1ELb0ELb0ELb0ELi2ELi4ELi4ELi4ELb0EEENS1_24CollectiveEpilogueBwdGQAISA_fSD_Li256ELb1ELb1EEENS1_19SingleTileSchedulerILb1ELb0ELb0ELi128EEEEEEEEEvNT_6ParamsE)
        /*22b20*/ 	.word	0x000016e0


	//----- nvinfo : EIATTR_MIN_STACK_SIZE
	.align		4
.L_23696:
        /*22b24*/ 	.byte	0x04, 0x12
        /*22b26*/ 	.short	(.L_23698 - .L_23697)
	.align		4
.L_23697:
        /*22b28*/ 	.word	index@(_ZN7cutlass13device_kernelIN5flash19enable_sm80_to_sm89INS1_16FlashAttnBwdSm80INS1_25CollectiveMainloopBwdSm80ILi2ELi2EN4cute5tupleIJNS5_1CILi128EEES8_NS7_ILi64EEEEEENS_10bfloat16_tEfNS_4arch4Sm80ELb1ELb0ELb1ELb0ELb0ELb0ELb0ELb0ELi2ELi4ELi4ELi4ELb0EEENS1_21CollectiveEpilogueBwdISA_SB_SD_Li256ELb0ELb0ELi2EEENS1_25SingleTileBwdLPTSchedulerILb0ELi128ELb0EEEEEEEEEvNT_6ParamsE)
        /*22b2c*/ 	.word	0x000016e0


	//----- nvinfo : EIATTR_MIN_STACK_SIZE
	.align		4
.L_23698:
        /*22b30*/ 	.byte	0x04, 0x12
        /*22b32*/ 	.short	(.L_23700 - .L_23699)
	.align		4
.L_23699:
        /*22b34*/ 	.word	index@(_ZN7cutlass13device_kernelIN5flash19enable_sm80_to_sm89INS1_16FlashAttnBwdSm80INS1_25CollectiveMainloopBwdSm80ILi2ELi2EN4cute5tupleIJNS5_1CILi128EEES8_NS7_ILi64EEEEEENS_10bfloat16_tEfNS_4arch4Sm80ELb1ELb0ELb1ELb0ELb1ELb0ELb0ELb0ELi2ELi4ELi4ELi4ELb0EEENS1_21CollectiveEpilogueBwdISA_SB_SD_Li256ELb0ELb0ELi2EEENS1_25SingleTileBwdLPTSchedulerILb0ELi128ELb1EEEEEEEEEvNT_6ParamsE)
        /*22b38*/ 	.word	0x000016e0


	//----- nvinfo : EIATTR_MIN_STACK_SIZE
	.align		4
.L_23700:
        /*22b3c*/ 	.byte	0x04, 0x12
        /*22b3e*/ 	.short	(.L_23702 - .L_23701)
	.align		4
.L_23701:
        /*22b40*/ 	.word	index@(_ZN7cutlass13device_kernelIN5flash19enable_sm80_to_sm89INS1_16FlashAttnBwdSm80INS1_25CollectiveMainloopBwdSm80ILi2ELi2EN4cute5tupleIJNS5_1CILi128EEES8_NS7_ILi64EEEEEENS_10bfloat16_tEfNS_4arch4Sm80ELb1ELb0ELb1ELb0ELb0ELb0ELb0ELb0ELi2ELi4ELi4ELi4ELb0EEENS1_24CollectiveEpilogueBwdGQAISA_fSD_Li256ELb0ELb0EEENS1_25SingleTileBwdLPTSchedulerILb0ELi128ELb0EEEEEEEEEvNT_6ParamsE)
        /*22b44*/ 	.word	0x000016e0


	//----- nvinfo : EIATTR_MIN_STACK_SIZE
	.align		4
.L_23702:
        /*22b48*/ 	.byte	0x04, 0x12
        /*22b4a*/ 	.short	(.L_23704 - .L_23703)
	.align		4
.L_23703:
        /*22b4c*/ 	.word	index@(_ZN7cutlass13device_kernelIN5flash19enable_sm80_to_sm89INS1_16FlashAttnBwdSm80INS1_25CollectiveMainloopBwdSm80ILi2ELi2EN4cute5tupleIJNS5_1CILi128EEES8_NS7_ILi64EEEEEENS_10bfloat16_tEfNS_4arch4Sm80ELb1ELb0ELb1ELb0ELb1ELb0ELb0ELb0ELi2ELi4ELi4ELi4ELb0EEENS1_24CollectiveEpilogueBwdGQAISA_fSD_Li256ELb0ELb1EEENS1_25SingleTileBwdLPTSchedulerILb0ELi128ELb1EEEEEEEEEvNT_6ParamsE)
        /*22b50*/ 	.word	0x000016e0


	//----- nvinfo : EIATTR_MIN_STACK_SIZE
	.align		4
.L_23704:
        /*22b54*/ 	.byte	0x04, 0x12
        /*22b56*/ 	.short	(.L_23706 - .L_23705)
	.align		4
.L_23705:
        /*22b58*/ 	.word	index@(_ZN7cutlass13device_kernelIN5flash22FlashAttnBwdPreprocessIN4cute5tupleIJNS3_1CILi128EEENS5_ILi64EEEEEENS_10bfloat16_tEfNS_4arch4Sm80ELb1ELb0EEEEEvNT_6ParamsE)
        /*22b5c*/ 	.word	0x00000000


	//----- nvinfo : EIATTR_MIN_STACK_SIZE
	.align		4
.L_23706:
        /*22b60*/ 	.byte	0x04, 0x12
        /*22b62*/ 	.short	(.L_23708 - .L_23707)
	.align		4
.L_23707:
        /*22b64*/ 	.word	index@(_ZN7cutlass13device_kernelIN5flash19enable_sm80_to_sm89INS1_16FlashAttnBwdSm80INS1_25CollectiveMainloopBwdSm80ILi2ELi2EN4cute5tupleIJNS5_1CILi128EEES8_NS7_ILi64EEEEEENS_10bfloat16_tEfNS_4arch4Sm80ELb1ELb0ELb1ELb1ELb0ELb0ELb0ELb0ELi2ELi4ELi4ELi4ELb0EEENS1_21CollectiveEpilogueBwdISA_SB_SD_Li256ELb1ELb0ELi2EEENS1_25SingleTileBwdLPTSchedulerILb1ELi128ELb0EEEEEEEEEvNT_6ParamsE)
        /*22b68*/ 	.word	0x000016e0


	//----- nvinfo : EIATTR_MIN_STACK_SIZE
	.align		4
.L_23708:
        /*22b6c*/ 	.byte	0x04, 0x12
        /*22b6e*/ 	.short	(.L_23710 - .L_23709)
	.align		4
.L_23709:
        /*22b70*/ 	.word	index@(_ZN7cutlass13device_kernelIN5flash19enable_sm80_to_sm89INS1_16FlashAttnBwdSm80INS1_25CollectiveMainloopBwdSm80ILi2ELi2EN4cute5tupleIJNS5_1CILi128EEES8_NS7_ILi64EEEEEENS_10bfloat16_tEfNS_4arch4Sm80ELb1ELb0ELb1ELb1ELb1ELb0ELb0ELb0ELi2ELi4ELi4ELi4ELb0EEENS1_21CollectiveEpilogueBwdISA_SB_SD_Li256ELb1ELb0ELi2EEENS1_25SingleTileBwdLPTSchedulerILb1ELi128ELb1EEEEEEEEEvNT_6ParamsE)
        /*22b74*/ 	.word	0x000016e0


	//----- nvinfo : EIATTR_MIN_STACK_SIZE
	.align		4
.L_23710:
        /*22b78*/ 	.byte	0x04, 0x12
        /*22b7a*/ 	.short	(.L_23712 - .L_23711)
	.align		4
.L_23711:
        /*22b7c*/ 	.word	index@(_ZN7cutlass13device_kernelIN5flash19enable_sm80_to_sm89INS1_16FlashAttnBwdSm80INS1_25CollectiveMainloopBwdSm80ILi2ELi2EN4cute5tupleIJNS5_1CILi128EEES8_NS7_ILi64EEEEEENS_10bfloat16_tEfNS_4arch4Sm80ELb1ELb0ELb1ELb1ELb0ELb0ELb0ELb0ELi2ELi4ELi4ELi4ELb0EEENS1_24CollectiveEpilogueBwdGQAISA_fSD_Li256ELb1ELb0EEENS1_25SingleTileBwdLPTSchedulerILb1ELi128ELb0EEEEEEEEEvNT_6ParamsE)
        /*22b80*/ 	.word	0x000016e0


	//----- nvinfo : EIATTR_MIN_STACK_SIZE
	.align		4
.L_23712:
        /*22b84*/ 	.byte	0x04, 0x12
        /*22b86*/ 	.short	(.L_23714 - .L_23713)
	.align		4
.L_23713:
        /*22b88*/ 	.word	index@(_ZN7cutlass13device_kernelIN5flash32FlashAttnBwdPostprocessConvertdQIN4cute5tupleIJNS3_1CILi128EEENS5_ILi64EEEEEENS_10bfloat16_tEfNS_4arch4Sm80ELi256ENS3_8TiledMMAINS3_8MMA_AtomIJNS3_30SM80_16x8x16_F32BF16BF16F32_TNEEEENS3_6LayoutINS4_IJNS5_ILi4EEENS5_ILi2EEENS5_ILi1EEEEEENS4_IJSJ_SH_NS5_ILi0EEEEEEEENS4_IJS7_NS5_ILi32EEENS5_ILi16EEEEEEEELb0EEEEEvNT_6ParamsE)
        /*22b8c*/ 	.word	0x00000000


	//----- nvinfo : EIATTR_MIN_STACK_SIZE
	.align		4
.L_23714:
        /*22b90*/ 	.byte	0x04, 0x12
        /*22b92*/ 	.short	(.L_23716 - .L_23715)
	.align		4
.L_23715:
        /*22b94*/ 	.word	index@(_ZN7cutlass13device_kernelIN5flash19enable_sm80_to_sm89INS1_16FlashAttnBwdSm80INS1_25CollectiveMainloopBwdSm80ILi2ELi2EN4cute5tupleIJNS5_1CILi128EEES8_NS7_ILi64EEEEEENS_10bfloat16_tEfNS_4arch4Sm80ELb1ELb0ELb1ELb1ELb1ELb0ELb0ELb0ELi2ELi4ELi4ELi4ELb0EEENS1_24CollectiveEpilogueBwdGQAISA_fSD_Li256ELb1ELb1EEENS1_25SingleTileBwdLPTSchedulerILb1ELi128ELb1EEEEEEEEEvNT_6ParamsE)
        /*22b98*/ 	.word	0x000016e0


	//----- nvinfo : EIATTR_MIN_STACK_SIZE
	.align		4
.L_23716:
        /*22b9c*/ 	.byte	0x04, 0x12
        /*22b9e*/ 	.short	(.L_23718 - .L_23717)
	.align		4
.L_23717:
        /*22ba0*/ 	.word	index@(_ZN7cutlass13device_kernelIN5flash22FlashAttnBwdPreprocessIN4cute5tupleIJNS3_1CILi128EEENS5_ILi64EEEEEENS_10bfloat16_tEfNS_4arch4Sm80ELb1ELb1EEEEEvNT_6ParamsE)
        /*22ba4*/ 	.word	0x00000000
.L_23718:


//--------------------- .nv.info._ZN7cutlass13device_kernelIN5flash19enable_sm80_to_sm89INS1_16FlashAttnBwdSm80INS1_25CollectiveMainloopBwdSm80ILi2ELi2EN4cute5tupleIJNS5_1CILi64EEENS7_ILi128EEES8_EEENS_10bfloat16_tEfNS_4arch4Sm80ELb0ELb0ELb1ELb0ELb0ELb0ELb0ELb0ELi2ELi2ELi4ELi2ELb1EEENS1_21CollectiveEpilogueBwdISA_SB_SD_Li256ELb0ELb0ELi2EEENS1_19SingleTileSchedulerILb0ELb0ELb0ELi128EEEEEEEEEvNT_6ParamsE --------------------------
	.section	.nv.info._ZN7cutlass13device_kernelIN5flash19enable_sm80_to_sm89INS1_16FlashAttnBwdSm80INS1_25CollectiveMainloopBwdSm80ILi2ELi2EN4cute5tupleIJNS5_1CILi64EEENS7_ILi128EEES8_EEENS_10bfloat16_tEfNS_4arch4Sm80ELb0ELb0ELb1ELb0ELb0ELb0ELb0ELb0ELi2ELi2ELi4ELi2ELb1EEENS1_21CollectiveEpilogueBwdISA_SB_SD_Li256ELb0ELb0ELi2EEENS1_19SingleTileSchedulerILb0ELb0ELb0ELi128EEEEEEEEEvNT_6ParamsE,"",@"SHT_CUDA_INFO"
	.sectionflags	@""
	.align	4


	//----- nvinfo : EIATTR_CUDA_API_VERSION
	.align		4
        /*0000*/ 	.byte	0x04, 0x37
        /*0002*/ 	.short	(.L_23720 - .L_23719)
.L_23719:
        /*0004*/ 	.word	0x00000082


	//----- nvinfo : EIATTR_SW2861232_WAR
	.align		4
.L_23720:
        /*0008*/ 	.byte	0x01, 0x35
	.zero		2


	//----- nvinfo : EIATTR_PARAM_CBANK
	.align		4
        /*000c*/ 	.byte	0x04, 0x0a
        /*000e*/ 	.short	(.L_23722 - .L_23721)
	.align		4
.L_23721:
        /*0010*/ 	.word	index@(.nv.constant0._ZN7cutlass13device_kernelIN5flash19enable_sm80_to_sm89INS1_16FlashAttnBwdSm80INS1_25CollectiveMainloopBwdSm80ILi2ELi2EN4cute5tupleIJNS5_1CILi64EEENS7_ILi128EEES8_EEENS_10bfloat16_tEfNS_4arch4Sm80ELb0ELb0ELb1ELb0ELb0ELb0ELb0ELb0ELi2ELi2ELi4ELi2ELb1EEENS1_21CollectiveEpilogueBwdISA_SB_SD_Li256ELb0ELb0ELi2EEENS1_19SingleTileSchedulerILb0ELb0ELb0ELi128EEEEEEEEEvNT_6ParamsE)
        /*0014*/ 	.short	0x0160
        /*0016*/ 	.short	0x0270


	//----- nvinfo : EIATTR_CBANK_PARAM_SIZE
	.align		4
.L_23722:
        /*0018*/ 	.byte	0x03, 0x19
        /*001a*/ 	.short	0x0270


	//----- nvinfo : EIATTR_KPARAM_INFO
	.align		4
        /*001c*/ 	.byte	0x04, 0x17
        /*001e*/ 	.short	(.L_23724 - .L_23723)
.L_23723:
        /*0020*/ 	.word	0x00000000
        /*0024*/ 	.short	0x0000
        /*0026*/ 	.short	0x0000
        /*0028*/ 	.byte	0x00, 0xf0, 0xc1, 0x09


	//----- nvinfo : EIATTR_MAXREG_COUNT
	.align		4
.L_23724:
        /*002c*/ 	.byte	0x03, 0x1b
        /*002e*/ 	.short	0x00ff


	//----- nvinfo : EIATTR_NUM_BARRIERS
	.align		4
        /*0030*/ 	.byte	0x02, 0x4c
        /*0032*/ 	.byte	0x02
	.zero		1


	//----- nvinfo : EIATTR_MERCURY_ISA_VERSION
	.align		4
        /*0034*/ 	.byte	0x03, 0x5f
        /*0036*/ 	.short	0x0000


	//----- nvinfo : EIATTR_EXIT_INSTR_OFFSETS
	.align		4
        /*0038*/ 	.byte	0x04, 0x1c
        /*003a*/ 	.short	(.L_23726 - .L_23725)


	//   ....[0]....
.L_23725:
        /*003c*/ 	.word	0x00000100


	//   ....[1]....
        /*0040*/ 	.word	0x00006760


	//   ....[2]....
        /*0044*/ 	.word	0x00006820


	//----- nvinfo : EIATTR_CTAIDZ_USED
	.align		4
.L_23726:
        /*0048*/ 	.byte	0x01, 0x04
	.zero		2


	//----- nvinfo : EIATTR_MAX_THREADS
	.align		4
        /*004c*/ 	.byte	0x04, 0x05
        /*004e*/ 	.short	(.L_23728 - .L_23727)
.L_23727:
        /*0050*/ 	.word	0x00000100
        /*0054*/ 	.word	0x00000001
        /*0058*/ 	.word	0x00000001


	//----- nvinfo : EIATTR_CRS_STACK_SIZE
	.align		4
.L_23728:
        /*005c*/ 	.byte	0x04, 0x1e
        /*005e*/ 	.short	(.L_23730 - .L_23729)
.L_23729:
        /*0060*/ 	.word	0x00000000
.L_23730:


//--------------------- .nv.info._ZN7cutlass13device_kernelIN5flash19enable_sm80_to_sm89INS1_16FlashAttnBwdSm80INS1_25CollectiveMainloopBwdSm80ILi2ELi2EN4cute5tupleIJNS5_1CILi64EEENS7_ILi128EEES8_EEENS_10bfloat16_tEfNS_4arch4Sm80ELb0ELb0ELb1ELb0ELb1ELb0ELb0ELb0ELi2ELi2ELi4ELi2ELb1EEENS1_21CollectiveEpilogueBwdISA_SB_SD_Li256ELb0ELb0ELi2EEENS1_19SingleTileSchedulerILb0ELb0ELb0ELi128EEEEEEEEEvNT_6ParamsE --------------------------
	.section	.nv.info._ZN7cutlass13device_kernelIN5flash19enable_sm80_to_sm89INS1_16FlashAttnBwdSm80INS1_25CollectiveMainloopBwdSm80ILi2ELi2EN4cute5tupleIJNS5_1CILi64EEENS7_ILi128EEES8_EEENS_10bfloat16_tEfNS_4arch4Sm80ELb0ELb0ELb1ELb0ELb1ELb0ELb0ELb0ELi2ELi2ELi4ELi2ELb1EEENS1_21CollectiveEpilogueBwdISA_SB_SD_Li256ELb0ELb0ELi2EEENS1_19SingleTileSchedulerILb0ELb0ELb0ELi128EEEEEEEEEvNT_6ParamsE,"",@"SHT_CUDA_INFO"
	.sectionflags	@""
	.align	4


	//----- nvinfo : EIATTR_CUDA_API_VERSION
	.align		4
        /*0000*/ 	.byte	0x04, 0x37
        /*0002*/ 	.short	(.L_23732 - .L_23731)
.L_23731:
        /*0004*/ 	.word	0x00000082


	//----- nvinfo : EIATTR_SW2861232_WAR
	.align		4
.L_23732:
        /*0008*/ 	.byte	0x01, 0x35
	.zero		2


	//----- nvinfo : EIATTR_PARAM_CBANK
	.align		4
        /*000c*/ 	.byte	0x04, 0x0a
        /*000e*/ 	.short	(.L_23734 - .L_23733)
	.align		4
.L_23733:
        /*0010*/ 	.word	index@(.nv.constant0._ZN7cutlass13device_kernelIN5flash19enable_sm80_to_sm89INS1_16FlashAttnBwdSm80INS1_25CollectiveMainloopBwdSm80ILi2ELi2EN4cute5tupleIJNS5_1CILi64EEENS7_ILi128EEES8_EEENS_10bfloat16_tEfNS_4arch4Sm80ELb0ELb0ELb1ELb0ELb1ELb0ELb0ELb0ELi2ELi2ELi4ELi2ELb1EEENS1_21CollectiveEpilogueBwdISA_SB_SD_Li256ELb0ELb0ELi2EEENS1_19SingleTileSchedulerILb0ELb0ELb0ELi128EEEEEEEEEvNT_6ParamsE)
        /*0014*/ 	.short	0x0160
        /*0016*/ 	.short	0x0270


	//----- nvinfo : EIATTR_CBANK_PARAM_SIZE
	.align		4
.L_23734:
        /*0018*/ 	.byte	0x03, 0x19
        /*001a*/ 	.short	0x0270


	//----- nvinfo : EIATTR_KPARAM_INFO
	.align		4
        /*001c*/ 	.byte	0x04, 0x17
        /*001e*/ 	.short	(.L_23736 - .L_23735)
.L_23735:
        /*0020*/ 	.word	0x00000000
        /*0024*/ 	.short	0x0000
        /*0026*/ 	.short	0x0000
        /*0028*/ 	.byte	0x00, 0xf0, 0xc1, 0x09


	//----- nvinfo : EIATTR_MAXREG_COUNT
	.align		4
.L_23736:
        /*002c*/ 	.byte	0x03, 0x1b
        /*002e*/ 	.short	0x00ff


	//----- nvinfo : EIATTR_NUM_BARRIERS
	.align		4
        /*0030*/ 	.byte	0x02, 0x4c
        /*0032*/ 	.byte	0x02
	.zero		1


	//----- nvinfo : EIATTR_MERCURY_ISA_VERSION
	.align		4
        /*0034*/ 	.byte	0x03, 0x5f
        /*0036*/ 	.short	0x0000


	//----- nvinfo : EIATTR_EXIT_INSTR_OFFSETS
	.align		4
        /*0038*/ 	.byte	0x04, 0x1c
        /*003a*/ 	.short	(.L_23738 - .L_23737)


	//   ....[0]....
.L_23737:
        /*003c*/ 	.word	0x00000100


	//   ....[1]....
        /*0040*/ 	.word	0x00006760


	//   ....[2]....
        /*0044*/ 	.word	0x00006820


	//----- nvinfo : EIATTR_CTAIDZ_USED
	.align		4
.L_23738:
        /*0048*/ 	.byte	0x01, 0x04
	.zero		2


	//----- nvinfo : EIATTR_MAX_THREADS
	.align		4
        /*004c*/ 	.byte	0x04, 0x05
        /*004e*/ 	.short	(.L_23740 - .L_23739)
.L_23739:
        /*0050*/ 	.word	0x00000100
        /*0054*/ 	.word	0x00000001
        /*0058*/ 	.word	0x00000001


	//----- nvinfo : EIATTR_CRS_STACK_SIZE
	.align		4
.L_23740:
        /*005c*/ 	.byte	0x04, 0x1e
        /*005e*/ 	.short	(.L_23742 - .L_23741)
.L_23741:
        /*0060*/ 	.word	0x00000000
.L_23742:


//--------------------- .nv.info._ZN7cutlass13device_kernelIN5flash19enable_sm80_to_sm89INS1_16FlashAttnBwdSm80INS1_25CollectiveMainloopBwdSm80ILi2ELi2EN4cute5tupleIJNS5_1CILi64EEENS7_ILi128EEES8_EEENS_10bfloat16_tEfNS_4arch4Sm80ELb0ELb0ELb1ELb0ELb0ELb0ELb0ELb0ELi2ELi2ELi4ELi2ELb1EEENS1_24CollectiveEpilogueBwdGQAISA_fSD_Li256ELb0ELb0EEENS1_19SingleTileSchedulerILb0ELb0ELb0ELi128EEEEEEEEEvNT_6ParamsE --------------------------
	.section	.nv.info._ZN7cutlass13device_kernelIN5flash19enable_sm80_to_sm89INS1_16FlashAttnBwdSm80INS1_25CollectiveMainloopBwdSm80ILi2ELi2EN4cute5tupleIJNS5_1CILi64EEENS7_ILi128EEES8_EEENS_10bfloat16_tEfNS_4arch4Sm80ELb0ELb0ELb1ELb0ELb0ELb0ELb0ELb0ELi2ELi2ELi4ELi2ELb1EEENS1_24CollectiveEpilogueBwdGQAISA_fSD_Li256ELb0ELb0EEENS1_19SingleTileSchedulerILb0ELb0ELb0ELi128EEEEEEEEEvNT_6ParamsE,"",@"SHT_CUDA_INFO"
	.sectionflags	@""
	.align	4


	//----- nvinfo : EIATTR_CUDA_API_VERSION
	.align		4
        /*0000*/ 	.byte	0x04, 0x37
        /*0002*/ 	.short	(.L_23744 - .L_23743)
.L_23743:
        /*0004*/ 	.word	0x00000082


	//----- nvinfo : EIATTR_SW2861232_WAR
	.align		4
.L_23744:
        /*0008*/ 	.byte	0x01, 0x35
	.zero		2


	//----- nvinfo : EIATTR_PARAM_CBANK
	.align		4
        /*000c*/ 	.byte	0x04, 0x0a
        /*000e*/ 	.short	(.L_23746 - .L_23745)
	.align		4
.L_23745:
        /*0010*/ 	.word	index@(.nv.constant0._ZN7cutlass13device_kernelIN5flash19enable_sm80_to_sm89INS1_16FlashAttnBwdSm80INS1_25CollectiveMainloopBwdSm80ILi2ELi2EN4cute5tupleIJNS5_1CILi64EEENS7_ILi128EEES8_EEENS_10bfloat16_tEfNS_4arch4Sm80ELb0ELb0ELb1ELb0ELb0ELb0ELb0ELb0ELi2ELi2ELi4ELi2ELb1EEENS1_24CollectiveEpilogueBwdGQAISA_fSD_Li256ELb0ELb0EEENS1_19SingleTileSchedulerILb0ELb0ELb0ELi128EEEEEEEEEvNT_6ParamsE)
        /*0014*/ 	.short	0x0160
        /*0016*/ 	.short	0x0278


	//----- nvinfo : EIATTR_CBANK_PARAM_SIZE
	.align		4
.L_23746:
        /*0018*/ 	.byte	0x03, 0x19
        /*001a*/ 	.short	0x0278


	//----- nvinfo : EIATTR_KPARAM_INFO
	.align		4
        /*001c*/ 	.byte	0x04, 0x17
        /*001e*/ 	.short	(.L_23748 - .L_23747)
.L_23747:
        /*0020*/ 	.word	0x00000000
        /*0024*/ 	.short	0x0000
        /*0026*/ 	.short	0x0000
        /*0028*/ 	.byte	0x00, 0xf0, 0xe1, 0x09


	//----- nvinfo : EIATTR_MAXREG_COUNT
	.align		4
.L_23748:
        /*002c*/ 	.byte	0x03, 0x1b
        /*002e*/ 	.short	0x00ff


	//----- nvinfo : EIATTR_NUM_BARRIERS
	.align		4
        /*0030*/ 	.byte	0x02, 0x4c
        /*0032*/ 	.byte	0x02
	.zero		1


	//----- nvinfo : EIATTR_MERCURY_ISA_VERSION
	.align		4
        /*0034*/ 	.byte	0x03, 0x5f
        /*0036*/ 	.short	0x0000


	//----- nvinfo : EIATTR_EXIT_INSTR_OFFSETS
	.align		4
        /*0038*/ 	.byte	0x04, 0x1c
        /*003a*/ 	.short	(.L_23750 - .L_23749)


	//   ....[0]....
.L_23749:
        /*003c*/ 	.word	0x00000060


	//   ....[1]....
        /*0040*/ 	.word	0x000059b0


	//----- nvinfo : EIATTR_CTAIDZ_USED
	.align		4
.L_23750:
        /*0044*/ 	.byte	0x01, 0x04
	.zero		2


	//----- nvinfo : EIATTR_MAX_THREADS
	.align		4
        /*0048*/ 	.byte	0x04, 0x05
        /*004a*/ 	.short	(.L_23752 - .L_23751)
.L_23751:
        /*004c*/ 	.word	0x00000100
        /*0050*/ 	.word	0x00000001
        /*0054*/ 	.word	0x00000001


	//----- nvinfo : EIATTR_CRS_STACK_SIZE
	.align		4
.L_23752:
        /*0058*/ 	.byte	0x04, 0x1e
        /*005a*/ 	.short	(.L_23754 - .L_23753)
.L_23753:
        /*005c*/ 	.word	0x00000000
.L_23754:


//--------------------- .nv.info._ZN7cutlass13device_kernelIN5flash19enable_sm80_to_sm89INS1_16FlashAttnBwdSm80INS1_25CollectiveMainloopBwdSm80ILi2ELi2EN4cute5tupleIJNS5_1CILi64EEENS7_ILi128EEES8_EEENS_10bfloat16_tEfNS_4arch4Sm80ELb0ELb0ELb1ELb0ELb1ELb0ELb0ELb0ELi2ELi2ELi4ELi2ELb1EEENS1_24CollectiveEpilogueBwdGQAISA_fSD_Li256ELb0ELb1EEENS1_19SingleTileSchedulerILb0ELb0ELb0ELi128EEEEEEEEEvNT_6ParamsE --------------------------
	.section	.nv.info._ZN7cutlass13device_kernelIN5flash19enable_sm80_to_sm89INS1_16FlashAttnBwdSm80INS1_25CollectiveMainloopBwdSm80ILi2ELi2EN4cute5tupleIJNS5_1CILi64EEENS7_ILi128EEES8_EEENS_10bfloat16_tEfNS_4arch4Sm80ELb0ELb0ELb1ELb0ELb1ELb0ELb0ELb0ELi2ELi2ELi4ELi2ELb1EEENS1_24CollectiveEpilogueBwdGQAISA_fSD_Li256ELb0ELb1EEENS1_19SingleTileSchedulerILb0ELb0ELb0ELi128EEEEEEEEEvNT_6ParamsE,"",@"SHT_CUDA_INFO"
	.sectionflags	@""
	.align	4


	//----- nvinfo : EIATTR_CUDA_API_VERSION
	.align		4
        /*0000*/ 	.byte	0x04, 0x37
        /*0002*/ 	.short	(.L_23756 - .L_23755)
.L_23755:
        /*0004*/ 	.word	0x00000082


	//----- nvinfo : EIATTR_SW2861232_WAR
	.align		4
.L_23756:
        /*0008*/ 	.byte	0x01, 0x35
	.zero		2


	//----- nvinfo : EIATTR_PARAM_CBANK
	.align		4
        /*000c*/ 	.byte	0x04, 0x0a
        /*000e*/ 	.short	(.L_23758 - .L_23757)
	.align		4
.L_23757:
        /*0010*/ 	.word	index@(.nv.constant0._ZN7cutlass13device_kernelIN5flash19enable_sm80_to_sm89INS1_16FlashAttnBwdSm80INS1_25CollectiveMainloopBwdSm80ILi2ELi2EN4cute5tupleIJNS5_1CILi64EEENS7_ILi128EEES8_EEENS_10bfloat16_tEfNS_4arch4Sm80ELb0ELb0ELb1ELb0ELb1ELb0ELb0ELb0ELi2ELi2ELi4ELi2ELb1EEENS1_24CollectiveEpilogueBwdGQAISA_fSD_Li256ELb0ELb1EEENS1_19SingleTileSchedulerILb0ELb0ELb0ELi128EEEEEEEEEvNT_6ParamsE)
        /*0014*/ 	.short	0x0160
        /*0016*/ 	.short	0x0278


	//----- nvinfo : EIATTR_CBANK_PARAM_SIZE
	.align		4
.L_23758:
        /*0018*/ 	.byte	0x03, 0x19
        /*001a*/ 	.short	0x0278


	//----- nvinfo : EIATTR_KPARAM_INFO
	.align		4
        /*001c*/ 	.byte	0x04, 0x17
        /*001e*/ 	.short	(.L_23760 - .L_23759)
.L_23759:
        /*0020*/ 	.word	0x00000000
        /*0024*/ 	.short	0x0000
        /*0026*/ 	.short	0x0000
        /*0028*/ 	.byte	0x00, 0xf0, 0xe1, 0x09


	//----- nvinfo : EIATTR_MAXREG_COUNT
	.align		4
.L_23760:
        /*002c*/ 	.byte	0x03, 0x1b
        /*002e*/ 	.short	0x00ff


	//----- nvinfo : EIATTR_NUM_BARRIERS
	.align		4
        /*0030*/ 	.byte	0x02, 0x4c
        /*0032*/ 	.byte	0x02
	.zero		1


	//----- nvinfo : EIATTR_MERCURY_ISA_VERSION
	.align		4
        /*0034*/ 	.byte	0x03, 0x5f
        /*0036*/ 	.short	0x0000


	//----- nvinfo : EIATTR_COOP_GROUP_MASK_REGIDS
	.align		4
        /*0038*/ 	.byte	0x04, 0x29
        /*003a*/ 	.short	(.L_23762 - .L_23761)


	//   ....[0]....
.L_23761:
        /*003c*/ 	.word	0xffffffff


	//   ....[1]....
        /*0040*/ 	.word	0xffffffff


	//   ....[2]....
        /*0044*/ 	.word	0xffffffff


	//   ....[3]....
        /*0048*/ 	.word	0xffffffff


	//   ....[4]....
        /*004c*/ 	.word	0xffffffff


	//   ....[5]....
        /*0050*/ 	.word	0xffffffff


	//   ....[6]....
        /*0054*/ 	.word	0xffffffff


	//   ....[7]....
        /*0058*/ 	.word	0xffffffff


	//----- nvinfo : EIATTR_COOP_GROUP_INSTR_OFFSETS
	.align		4
.L_23762:
        /*005c*/ 	.byte	0x04, 0x28
        /*005e*/ 	.short	(.L_23764 - .L_23763)


	//   ....[0]....
.L_23763:
        /*0060*/ 	.word	0x00005600


	//   ....[1]....
        /*0064*/ 	.word	0x00005630


	//   ....[2]....
        /*0068*/ 	.word	0x00005920


	//   ....[3]....
        /*006c*/ 	.word	0x00005930


	//   ....[4]....
        /*0070*/ 	.word	0x00005ac0


	//   ....[5]....
        /*0074*/ 	.word	0x00005b10


	//   ....[6]....
        /*0078*/ 	.word	0x00005dc0


	//   ....[7]....
        /*007c*/ 	.word	0x00005dd0


	//----- nvinfo : EIATTR_EXIT_INSTR_OFFSETS
	.align		4
.L_23764:
        /*0080*/ 	.byte	0x04, 0x1c
        /*0082*/ 	.short	(.L_23766 - .L_23765)


	//   ....[0]....
.L_23765:
        /*0084*/ 	.word	0x00000060


	//   ....[1]....
        /*0088*/ 	.word	0x00005de0


	//   ....[2]....
        /*008c*/ 	.word	0x00005e80


	//----- nvinfo : EIATTR_CTAIDZ_USED
	.align		4
.L_23766:
        /*0090*/ 	.byte	0x01, 0x04
	.zero		2


	//----- nvinfo : EIATTR_MAX_THREADS
	.align		4
        /*0094*/ 	.byte	0x04, 0x05
        /*0096*/ 	.short	(.L_23768 - .L_23767)
.L_23767:
        /*0098*/ 	.word	0x00000100
        /*009c*/ 	.word	0x00000001
        /*00a0*/ 	.word	0x00000001


	//----- nvinfo : EIATTR_CRS_STACK_SIZE
	.align		4
.L_23768:
        /*00a4*/ 	.byte	0x04, 0x1e
        /*00a6*/ 	.short	(.L_23770 - .L_23769)
.L_23769:
        /*00a8*/ 	.word	0x00000000
.L_23770:


//--------------------- .nv.info._ZN7cutlass13device_kernelIN5flash19enable_sm80_to_sm89INS1_16FlashAttnBwdSm80INS1_25CollectiveMainloopBwdSm80ILi2ELi2EN4cute5tupleIJNS5_1CILi64EEENS7_ILi128EEES8_EEENS_10bfloat16_tEfNS_4arch4Sm80ELb0ELb0ELb1ELb1ELb0ELb0ELb0ELb0ELi2ELi2ELi4ELi2ELb1EEENS1_21CollectiveEpilogueBwdISA_SB_SD_Li256ELb1ELb0ELi2EEENS1_19SingleTileSchedulerILb1ELb0ELb0ELi128EEEEEEEEEvNT_6ParamsE --------------------------
	.section	.nv.info._ZN7cutlass13device_kernelIN5flash19enable_sm80_to_sm89INS1_16FlashAttnBwdSm80INS1_25CollectiveMainloopBwdSm80ILi2ELi2EN4cute5tupleIJNS5_1CILi64EEENS7_ILi128EEES8_EEENS_10bfloat16_tEfNS_4arch4Sm80ELb0ELb0ELb1ELb1ELb0ELb0ELb0ELb0ELi2ELi2ELi4ELi2ELb1EEENS1_21CollectiveEpilogueBwdISA_SB_SD_Li256ELb1ELb0ELi2EEENS1_19SingleTileSchedulerILb1ELb0ELb0ELi128EEEEEEEEEvNT_6ParamsE,"",@"SHT_CUDA_INFO"
	.sectionflags	@""
	.align	4


	//----- nvinfo : EIATTR_CUDA_API_VERSION
	.align		4
        /*0000*/ 	.byte	0x04, 0x37
        /*0002*/ 	.short	(.L_23772 - .L_23771)
.L_23771:
        /*0004*/ 	.word	0x00000082


	//----- nvinfo : EIATTR_SW2861232_WAR
	.align		4
.L_23772:
        /*0008*/ 	.byte	0x01, 0x35
	.zero		2


	//----- nvinfo : EIATTR_PARAM_CBANK
	.align		4
        /*000c*/ 	.byte	0x04, 0x0a
        /*000e*/ 	.short	(.L_23774 - .L_23773)
	.align		4
.L_23773:
        /*0010*/ 	.word	index@(.nv.constant0._ZN7cutlass13device_kernelIN5flash19enable_sm80_to_sm89INS1_16FlashAttnBwdSm80INS1_25CollectiveMainloopBwdSm80ILi2ELi2EN4cute5tupleIJNS5_1CILi64EEENS7_ILi128EEES8_EEENS_10bfloat16_tEfNS_4arch4Sm80ELb0ELb0ELb1ELb1ELb0ELb0ELb0ELb0ELi2ELi2ELi4ELi2ELb1EEENS1_21CollectiveEpilogueBwdISA_SB_SD_Li256ELb1ELb0ELi2EEENS1_19SingleTileSchedulerILb1ELb0ELb0ELi128EEEEEEEEEvNT_6ParamsE)
        /*0014*/ 	.short	0x0160
        /*0016*/ 	.short	0x0270


	//----- nvinfo : EIATTR_CBANK_PARAM_SIZE
	.align		4
.L_23774:
        /*0018*/ 	.byte	0x03, 0x19
        /*001a*/ 	.short	0x0270


	//----- nvinfo : EIATTR_KPARAM_INFO
	.align		4
        /*001c*/ 	.byte	0x04, 0x17
        /*001e*/ 	.short	(.L_23776 - .L_23775)
.L_23775:
        /*0020*/ 	.word	0x00000000
        /*0024*/ 	.short	0x0000
        /*0026*/ 	.short	0x0000
        /*0028*/ 	.byte	0x00, 0xf0, 0xc1, 0x09


	//----- nvinfo : EIATTR_MAXREG_COUNT
	.align		4
.L_23776:
        /*002c*/ 	.byte	0x03, 0x1b
        /*002e*/ 	.short	0x00ff


	//----- nvinfo : EIATTR_NUM_BARRIERS
	.align		4
        /*0030*/ 	.byte	0x02, 0x4c
        /*0032*/ 	.byte	0x02
	.zero		1


	//----- nvinfo : EIATTR_MERCURY_ISA_VERSION
	.align		4
        /*0034*/ 	.byte	0x03, 0x5f
        /*0036*/ 	.short	0x0000


	//----- nvinfo : EIATTR_COOP_GROUP_MASK_REGIDS
	.align		4
        /*0038*/ 	.byte	0x04, 0x29
        /*003a*/ 	.short	(.L_23778 - .L_23777)


	//   ....[0]....
.L_23777:
        /*003c*/ 	.word	0xffffffff


	//----- nvinfo : EIATTR_COOP_GROUP_INSTR_OFFSETS
	.align		4
.L_23778:
        /*0040*/ 	.byte	0x04, 0x28
        /*0042*/ 	.short	(.L_23780 - .L_23779)


	//   ....[0]....
.L_23779:
        /*0044*/ 	.word	0x000000c0


	//----- nvinfo : EIATTR_EXIT_INSTR_OFFSETS
	.align		4
.L_23780:
        /*0048*/ 	.byte	0x04, 0x1c
        /*004a*/ 	.short	(.L_23782 - .L_23781)


	//   ....[0]....
.L_23781:
        /*004c*/ 	.word	0x00000330


	//   ....[1]....
        /*0050*/ 	.word	0x00006a80


	//   ....[2]....
        /*0054*/ 	.word	0x00006b40


	//   ....[3]....
        /*0058*/ 	.word	0x00007550


	//   ....[4]....
        /*005c*/ 	.word	0x00007600


	//----- nvinfo : EIATTR_CTAIDZ_USED
	.align		4
.L_23782:
        /*0060*/ 	.byte	0x01, 0x04
	.zero		2


	//----- nvinfo : EIATTR_MAX_THREADS
	.align		4
        /*0064*/ 	.byte	0x04, 0x05
        /*0066*/ 	.short	(.L_23784 - .L_23783)
.L_23783:
        /*0068*/ 	.word	0x00000100
        /*006c*/ 	.word	0x00000001
        /*0070*/ 	.word	0x00000001


	//----- nvinfo : EIATTR_CRS_STACK_SIZE
	.align		4
.L_23784:
        /*0074*/ 	.byte	0x04, 0x1e
        /*0076*/ 	.short	(.L_23786 - .L_23785)
.L_23785:
        /*0078*/ 	.word	0x00000000
.L_23786:


//--------------------- .nv.info._ZN7cutlass13device_kernelIN5flash19enable_sm80_to_sm89INS1_16FlashAttnBwdSm80INS1_25CollectiveMainloopBwdSm80ILi2ELi2EN4cute5tupleIJNS5_1CILi64EEENS7_ILi128EEES8_EEENS_10bfloat16_tEfNS_4arch4Sm80ELb0ELb0ELb1ELb1ELb1ELb0ELb0ELb0ELi2ELi2ELi4ELi2ELb1EEENS1_21CollectiveEpilogueBwdISA_SB_SD_Li256ELb1ELb0ELi2EEENS1_19SingleTileSchedulerILb1ELb0ELb0ELi128EEEEEEEEEvNT_6ParamsE --------------------------
	.section	.nv.info._ZN7cutlass13device_kernelIN5flash19enable_sm80_to_sm89INS1_16FlashAttnBwdSm80INS1_25CollectiveMainloopBwdSm80ILi2ELi2EN4cute5tupleIJNS5_1CILi64EEENS7_ILi128EEES8_EEENS_10bfloat16_tEfNS_4arch4Sm80ELb0ELb0ELb1ELb1ELb1ELb0ELb0ELb0ELi2ELi2ELi4ELi2ELb1EEENS1_21CollectiveEpilogueBwdISA_SB_SD_Li256ELb1ELb0ELi2EEENS1_19SingleTileSchedulerILb1ELb0ELb0ELi128EEEEEEEEEvNT_6ParamsE,"",@"SHT_CUDA_INFO"
	.sectionflags	@""
	.align	4


	//----- nvinfo : EIATTR_CUDA_API_VERSION
	.align		4
        /*0000*/ 	.byte	0x04, 0x37
        /*0002*/ 	.short	(.L_23788 - .L_23787)
.L_23787:
        /*0004*/ 	.word	0x00000082


	//----- nvinfo : EIATTR_SW2861232_WAR
	.align		4
.L_23788:
        /*0008*/ 	.byte	0x01, 0x35
	.zero		2


	//----- nvinfo : EIATTR_PARAM_CBANK
	.align		4
        /*000c*/ 	.byte	0x04, 0x0a
        /*000e*/ 	.short	(.L_23790 - .L_23789)
	.align		4
.L_23789:
        /*0010*/ 	.word	index@(.nv.constant0._ZN7cutlass13device_kernelIN5flash19enable_sm80_to_sm89INS1_16FlashAttnBwdSm80INS1_25CollectiveMainloopBwdSm80ILi2ELi2EN4cute5tupleIJNS5_1CILi64EEENS7_ILi128EEES8_EEENS_10bfloat16_tEfNS_4arch4Sm80ELb0ELb0ELb1ELb1ELb1ELb0ELb0ELb0ELi2ELi2ELi4ELi2ELb1EEENS1_21CollectiveEpilogueBwdISA_SB_SD_Li256ELb1ELb0ELi2EEENS1_19SingleTileSchedulerILb1ELb0ELb0ELi128EEEEEEEEEvNT_6ParamsE)
        /*0014*/ 	.short	0x0160
        /*0016*/ 	.short	0x0270


	//----- nvinfo : EIATTR_CBANK_PARAM_SIZE
	.align		4
.L_23790:
        /*0018*/ 	.byte	0x03, 0x19
        /*001a*/ 	.short	0x0270


	//----- nvinfo : EIATTR_KPARAM_INFO
	.align		4
        /*001c*/ 	.byte	0x04, 0x17
        /*001e*/ 	.short	(.L_23792 - .L_23791)
.L_23791:
        /*0020*/ 	.word	0x00000000
        /*0024*/ 	.short	0x0000
        /*0026*/ 	.short	0x0000
        /*0028*/ 	.byte	0x00, 0xf0, 0xc1, 0x09


	//----- nvinfo : EIATTR_MAXREG_COUNT
	.align		4
.L_23792:
        /*002c*/ 	.byte	0x03, 0x1b
        /*002e*/ 	.short	0x00ff


	//----- nvinfo : EIATTR_NUM_BARRIERS
	.align		4
        /*0030*/ 	.byte	0x02, 0x4c
        /*0032*/ 	.byte	0x02
	.zero		1


	//----- nvinfo : EIATTR_MERCURY_ISA_VERSION
	.align		4
        /*0034*/ 	.byte	0x03, 0x5f
        /*0036*/ 	.short	0x0000


	//----- nvinfo : EIATTR_COOP_GROUP_MASK_REGIDS
	.align		4
        /*0038*/ 	.byte	0x04, 0x29
        /*003a*/ 	.short	(.L_23794 - .L_23793)


	//   ....[0]....
.L_23793:
        /*003c*/ 	.word	0xffffffff


	//----- nvinfo : EIATTR_COOP_GROUP_INSTR_OFFSETS
	.align		4
.L_23794:
        /*0040*/ 	.byte	0x04, 0x28
        /*0042*/ 	.short	(.L_23796 - .L_23795)


	//   ....[0]....
.L_23795:
        /*0044*/ 	.word	0x000000c0


	//----- nvinfo : EIATTR_EXIT_INSTR_OFFSETS
	.align		4
.L_23796:
        /*0048*/ 	.byte	0x04, 0x1c
        /*004a*/ 	.short	(.L_23798 - .L_23797)


	//   ....[0]....
.L_23797:
        /*004c*/ 	.word	0x00000330


	//   ....[1]....
        /*0050*/ 	.word	0x00006a80


	//   ....[2]....
        /*0054*/ 	.word	0x00006b40


	//   ....[3]....
        /*0058*/ 	.word	0x00007550


	//   ....[4]....
        /*005c*/ 	.word	0x00007600


	//----- nvinfo : EIATTR_CTAIDZ_USED
	.align		4
.L_23798:
        /*0060*/ 	.byte	0x01, 0x04
	.zero		2


	//----- nvinfo : EIATTR_MAX_THREADS
	.align		4
        /*0064*/ 	.byte	0x04, 0x05
        /*0066*/ 	.short	(.L_23800 - .L_23799)
.L_23799:
        /*0068*/ 	.word	0x00000100
        /*006c*/ 	.word	0x00000001
        /*0070*/ 	.word	0x00000001


	//----- nvinfo : EIATTR_CRS_STACK_SIZE
	.align		4
.L_23800:
        /*0074*/ 	.byte	0x04, 0x1e
        /*0076*/ 	.short	(.L_23802 - .L_23801)
.L_23801:
        /*0078*/ 	.word	0x00000000
.L_23802:


//--------------------- .nv.info._ZN7cutlass13device_kernelIN5flash19enable_sm80_to_sm89INS1_16FlashAttnBwdSm80INS1_25CollectiveMainloopBwdSm80ILi2ELi2EN4cute5tupleIJNS5_1CILi64EEENS7_ILi128EEES8_EEENS_10bfloat16_tEfNS_4arch4Sm80ELb0ELb0ELb1ELb1ELb0ELb0ELb0ELb0ELi2ELi2ELi4ELi2ELb1EEENS1_24CollectiveEpilogueBwdGQAISA_fSD_Li256ELb1ELb0EEENS1_19SingleTileSchedulerILb1ELb0ELb0ELi128EEEEEEEEEvNT_6ParamsE --------------------------
	.section	.nv.info._ZN7cutlass13device_kernelIN5flash19enable_sm80_to_sm89INS1_16FlashAttnBwdSm80INS1_25CollectiveMainloopBwdSm80ILi2ELi2EN4cute5tupleIJNS5_1CILi64EEENS7_ILi128EEES8_EEENS_10bfloat16_tEfNS_4arch4Sm80ELb0ELb0ELb1ELb1ELb0ELb0ELb0ELb0ELi2ELi2ELi4ELi2ELb1EEENS1_24CollectiveEpilogueBwdGQAISA_fSD_Li256ELb1ELb0EEENS1_19SingleTileSchedulerILb1ELb0ELb0ELi128EEEEEEEEEvNT_6ParamsE,"",@"SHT_CUDA_INFO"
	.sectionflags	@""
	.align	4


	//----- nvinfo : EIATTR_CUDA_API_VERSION
	.align		4
        /*0000*/ 	.byte	0x04, 0x37
        /*0002*/ 	.short	(.L_23804 - .L_23803)
.L_23803:
        /*0004*/ 	.word	0x00000082


	//----- nvinfo : EIATTR_SW2861232_WAR
	.align		4
.L_23804:
        /*0008*/ 	.byte	0x01, 0x35
	.zero		2


	//----- nvinfo : EIATTR_PARAM_CBANK
	.align		4
        /*000c*/ 	.byte	0x04, 0x0a
        /*000e*/ 	.short	(.L_23806 - .L_23805)
	.align		4
.L_23805:
        /*0010*/ 	.word	index@(.nv.constant0._ZN7cutlass13device_kernelIN5flash19enable_sm80_to_sm89INS1_16FlashAttnBwdSm80INS1_25CollectiveMainloopBwdSm80ILi2ELi2EN4cute5tupleIJNS5_1CILi64EEENS7_ILi128EEES8_EEENS_10bfloat16_tEfNS_4arch4Sm80ELb0ELb0ELb1ELb1ELb0ELb0ELb0ELb0ELi2ELi2ELi4ELi2ELb1EEENS1_24CollectiveEpilogueBwdGQAISA_fSD_Li256ELb1ELb0EEENS1_19SingleTileSchedulerILb1ELb0ELb0ELi128EEEEEEEEEvNT_6ParamsE)
        /*0014*/ 	.short	0x0160
        /*0016*/ 	.short	0x0278


	//----- nvinfo : EIATTR_CBANK_PARAM_SIZE
	.align		4
.L_23806:
        /*0018*/ 	.byte	0x03, 0x19
        /*001a*/ 	.short	0x0278


	//----- nvinfo : EIATTR_KPARAM_INFO
	.align		4
        /*001c*/ 	.byte	0x04, 0x17
        /*001e*/ 	.short	(.L_23808 - .L_23807)
.L_23807:
        /*0020*/ 	.word	0x00000000
        /*0024*/ 	.short	0x0000
        /*0026*/ 	.short	0x0000
        /*0028*/ 	.byte	0x00, 0xf0, 0xe1, 0x09


	//----- nvinfo : EIATTR_MAXREG_COUNT
	.align		4
.L_23808:
        /*002c*/ 	.byte	0x03, 0x1b
        /*002e*/ 	.short	0x00ff


	//----- nvinfo : EIATTR_NUM_BARRIERS
	.align		4
        /*0030*/ 	.byte	0x02, 0x4c
        /*0032*/ 	.byte	0x02
	.zero		1


	//----- nvinfo : EIATTR_MERCURY_ISA_VERSION
	.align		4
        /*0034*/ 	.byte	0x03, 0x5f
        /*0036*/ 	.short	0x0000


	//----- nvinfo : EIATTR_COOP_GROUP_MASK_REGIDS
	.align		4
        /*0038*/ 	.byte	0x04, 0x29
        /*003a*/ 	.short	(.L_23810 - .L_23809)


	//   ....[0]....
.L_23809:
        /*003c*/ 	.word	0xffffffff


	//----- nvinfo : EIATTR_COOP_GROUP_INSTR_OFFSETS
	.align		4
.L_23810:
        /*0040*/ 	.byte	0x04, 0x28
        /*0042*/ 	.short	(.L_23812 - .L_23811)


	//   ....[0]....
.L_23811:
        /*0044*/ 	.word	0x000000c0


	//----- nvinfo : EIATTR_EXIT_INSTR_OFFSETS
	.align		4
.L_23812:
        /*0048*/ 	.byte	0x04, 0x1c
        /*004a*/ 	.short	(.L_23814 - .L_23813)


	//   ....[0]....
.L_23813:
        /*004c*/ 	.word	0x00000330


	//   ....[1]....
        /*0050*/ 	.word	0x00005940


	//   ....[2]....
        /*0054*/ 	.word	0x00006060


	//----- nvinfo : EIATTR_CTAIDZ_USED
	.align		4
.L_23814:
        /*0058*/ 	.byte	0x01, 0x04
	.zero		2


	//----- nvinfo : EIATTR_MAX_THREADS
	.align		4
        /*005c*/ 	.byte	0x04, 0x05
        /*005e*/ 	.short	(.L_23816 - .L_23815)
.L_23815:
        /*0060*/ 	.word	0x00000100
        /*0064*/ 	.word	0x00000001
        /*0068*/ 	.word	0x00000001


	//----- nvinfo : EIATTR_CRS_STACK_SIZE
	.align		4
.L_23816:
        /*006c*/ 	.byte	0x04, 0x1e
        /*006e*/ 	.short	(.L_23818 - .L_23817)
.L_23817:
        /*0070*/ 	.word	0x00000000
.L_23818:


//--------------------- .nv.info._ZN7cutlass13device_kernelIN5flash19enable_sm80_to_sm89INS1_16FlashAttnBwdSm80INS1_25CollectiveMainloopBwdSm80ILi2ELi2EN4cute5tupleIJNS5_1CILi64EEENS7_ILi128EEES8_EEENS_10bfloat16_tEfNS_4arch4Sm80ELb0ELb0ELb1ELb1ELb1ELb0ELb0ELb0ELi2ELi2ELi4ELi2ELb1EEENS1_24CollectiveEpilogueBwdGQAISA_fSD_Li256ELb1ELb1EEENS1_19SingleTileSchedulerILb1ELb0ELb0ELi128EEEEEEEEEvNT_6ParamsE --------------------------
	.section	.nv.info._ZN7cutlass13device_kernelIN5flash19enable_sm80_to_sm89INS1_16FlashAttnBwdSm80INS1_25CollectiveMainloopBwdSm80ILi2ELi2EN4cute5tupleIJNS5_1CILi64EEENS7_ILi128EEES8_EEENS_10bfloat16_tEfNS_4arch4Sm80ELb0ELb0ELb1ELb1ELb1ELb0ELb0ELb0ELi2ELi2ELi4ELi2ELb1EEENS1_24CollectiveEpilogueBwdGQAISA_fSD_Li256ELb1ELb1EEENS1_19SingleTileSchedulerILb1ELb0ELb0ELi128EEEEEEEEEvNT_6ParamsE,"",@"SHT_CUDA_INFO"
	.sectionflags	@""
	.align	4


	//----- nvinfo : EIATTR_CUDA_API_VERSION
	.align		4
        /*0000*/ 	.byte	0x04, 0x37
        /*0002*/ 	.short	(.L_23820 - .L_23819)
.L_23819:
        /*0004*/ 	.word	0x00000082


	//----- nvinfo : EIATTR_SW2861232_WAR
	.align		4
.L_23820:
        /*0008*/ 	.byte	0x01, 0x35
	.zero		2


	//----- nvinfo : EIATTR_PARAM_CBANK
	.align		4
        /*000c*/ 	.byte	0x04, 0x0a
        /*000e*/ 	.short	(.L_23822 - .L_23821)
	.align		4
.L_23821:
        /*0010*/ 	.word	index@(.nv.constant0._ZN7cutlass13device_kernelIN5flash19enable_sm80_to_sm89INS1_16FlashAttnBwdSm80INS1_25CollectiveMainloopBwdSm80ILi2ELi2EN4cute5tupleIJNS5_1CILi64EEENS7_ILi128EEES8_EEENS_10bfloat16_tEfNS_4arch4Sm80ELb0ELb0ELb1ELb1ELb1ELb0ELb0ELb0ELi2ELi2ELi4ELi2ELb1EEENS1_24CollectiveEpilogueBwdGQAISA_fSD_Li256ELb1ELb1EEENS1_19SingleTileSchedulerILb1ELb0ELb0ELi128EEEEEEEEEvNT_6ParamsE)
        /*0014*/ 	.short	0x0160
        /*0016*/ 	.short	0x0278


	//----- nvinfo : EIATTR_CBANK_PARAM_SIZE
	.align		4
.L_23822:
        /*0018*/ 	.byte	0x03, 0x19
        /*001a*/ 	.short	0x0278


	//----- nvinfo : EIATTR_KPARAM_INFO
	.align		4
        /*001c*/ 	.byte	0x04, 0x17
        /*001e*/ 	.short	(.L_23824 - .L_23823)
.L_23823:
        /*0020*/ 	.word	0x00000000
        /*0024*/ 	.short	0x0000
        /*0026*/ 	.short	0x0000
        /*0028*/ 	.byte	0x00, 0xf0, 0xe1, 0x09


	//----- nvinfo : EIATTR_MAXREG_COUNT
	.align		4
.L_23824:
        /*002c*/ 	.byte	0x03, 0x1b
        /*002e*/ 	.short	0x00ff


	//----- nvinfo : EIATTR_NUM_BARRIERS
	.align		4
        /*0030*/ 	.byte	0x02, 0x4c
        /*0032*/ 	.byte	0x02
	.zero		1


	//----- nvinfo : EIATTR_MERCURY_ISA_VERSION
	.align		4
        /*0034*/ 	.byte	0x03, 0x5f
        /*0036*/ 	.short	0x0000


	//----- nvinfo : EIATTR_COOP_GROUP_MASK_REGIDS
	.align		4
        /*0038*/ 	.byte	0x04, 0x29
        /*003a*/ 	.short	(.L_23826 - .L_23825)


	//   ....[0]....
.L_23825:
        /*003c*/ 	.word	0xffffffff


	//   ....[1]....
        /*0040*/ 	.word	0xffffffff


	//   ....[2]....
        /*0044*/ 	.word	0xffffffff


	//   ....[3]....
        /*0048*/ 	.word	0xffffffff


	//   ....[4]....
        /*004c*/ 	.word	0xffffffff


	//   ....[5]....
        /*0050*/ 	.word	0xffffffff


	//   ....[6]....
        /*0054*/ 	.word	0xffffffff


	//   ....[7]....
        /*0058*/ 	.word	0xffffffff


	//   ....[8]....
        /*005c*/ 	.word	0xffffffff


	//----- nvinfo : EIATTR_COOP_GROUP_INSTR_OFFSETS
	.align		4
.L_23826:
        /*0060*/ 	.byte	0x04, 0x28
        /*0062*/ 	.short	(.L_23828 - .L_23827)


	//   ....[0]....
.L_23827:
        /*0064*/ 	.word	0x000000c0


	//   ....[1]....
        /*0068*/ 	.word	0x00005c90


	//   ....[2]....
        /*006c*/ 	.word	0x00005cc0


	//   ....[3]....
        /*0070*/ 	.word	0x00005fc0


	//   ....[4]....
        /*0074*/ 	.word	0x00005fd0


	//   ....[5]....
        /*0078*/ 	.word	0x00006160


	//   ....[6]....
        /*007c*/ 	.word	0x000061b0


	//   ....[7]....
        /*0080*/ 	.word	0x00006460


	//   ....[8]....
        /*0084*/ 	.word	0x00006470


	//----- nvinfo : EIATTR_EXIT_INSTR_OFFSETS
	.align		4
.L_23828:
        /*0088*/ 	.byte	0x04, 0x1c
        /*008a*/ 	.short	(.L_23830 - .L_23829)


	//   ....[0]....
.L_23829:
        /*008c*/ 	.word	0x00000330


	//   ....[1]....
        /*0090*/ 	.word	0x00005940


	//   ....[2]....
        /*0094*/ 	.word	0x00006480


	//   ....[3]....
        /*0098*/ 	.word	0x00006520


	//----- nvinfo : EIATTR_CTAIDZ_USED
	.align		4
.L_23830:
        /*009c*/ 	.byte	0x01, 0x04
	.zero		2


	//----- nvinfo : EIATTR_MAX_THREADS
	.align		4
        /*00a0*/ 	.byte	0x04, 0x05
        /*00a2*/ 	.short	(.L_23832 - .L_23831)
.L_23831:
        /*00a4*/ 	.word	0x00000100
        /*00a8*/ 	.word	0x00000001
        /*00ac*/ 	.word	0x00000001


	//----- nvinfo : EIATTR_CRS_STACK_SIZE
	.align		4
.L_23832:
        /*00b0*/ 	.byte	0x04, 0x1e
        /*00b2*/ 	.short	(.L_23834 - .L_23833)
.L_23833:
        /*00b4*/ 	.word	0x00000000
.L_23834:


//--------------------- .nv.info._ZN7cutlass13device_kernelIN5flash19enable_sm80_to_sm89INS1_16FlashAttnBwdSm80INS1_25CollectiveMainloopBwdSm80ILi2ELi2EN4cute5tupleIJNS5_1CILi64EEENS7_ILi128EEES8_EEENS_10bfloat16_tEfNS_4arch4Sm80ELb0ELb1ELb1ELb0ELb0ELb0ELb0ELb0ELi2ELi2ELi4ELi2ELb1EEENS1_21CollectiveEpilogueBwdISA_SB_SD_Li256ELb0ELb0ELi2EEENS1_19SingleTileSchedulerILb0ELb0ELb0ELi128EEEEEEEEEvNT_6ParamsE --------------------------
	.section	.nv.info._ZN7cutlass13device_kernelIN5flash19enable_sm80_to_sm89INS1_16FlashAttnBwdSm80INS1_25CollectiveMainloopBwdSm80ILi2ELi2EN4cute5tupleIJNS5_1CILi64EEENS7_ILi128EEES8_EEENS_10bfloat16_tEfNS_4arch4Sm80ELb0ELb1ELb1ELb0ELb0ELb0ELb0ELb0ELi2ELi2ELi4ELi2ELb1EEENS1_21CollectiveEpilogueBwdISA_SB_SD_Li256ELb0ELb0ELi2EEENS1_19SingleTileSchedulerILb0ELb0ELb0ELi128EEEEEEEEEvNT_6ParamsE,"",@"SHT_CUDA_INFO"
	.sectionflags	@""
	.align	4


	//----- nvinfo : EIATTR_CUDA_API_VERSION
	.align		4
        /*0000*/ 	.byte	0x04, 0x37
        /*0002*/ 	.short	(.L_23836 - .L_23835)
.L_23835:
        /*0004*/ 	.word	0x00000082


	//----- nvinfo : EIATTR_SW2861232_WAR
	.align		4
.L_23836:
        /*0008*/ 	.byte	0x01, 0x35
	.zero		2


	//----- nvinfo : EIATTR_PARAM_CBANK
	.align		4
        /*000c*/ 	.byte	0x04, 0x0a
        /*000e*/ 	.short	(.L_23838 - .L_23837)
	.align		4
.L_23837:
        /*0010*/ 	.word	index@(.nv.constant0._ZN7cutlass13device_kernelIN5flash19enable_sm80_to_sm89INS1_16FlashAttnBwdSm80INS1_25CollectiveMainloopBwdSm80ILi2ELi2EN4cute5tupleIJNS5_1CILi64EEENS7_ILi128EEES8_EEENS_10bfloat16_tEfNS_4arch4Sm80ELb0ELb1ELb1ELb0ELb0ELb0ELb0ELb0ELi2ELi2ELi4ELi2ELb1EEENS1_21CollectiveEpilogueBwdISA_SB_SD_Li256ELb0ELb0ELi2EEENS1_19SingleTileSchedulerILb0ELb0ELb0ELi128EEEEEEEEEvNT_6ParamsE)
        /*0014*/ 	.short	0x0160
        /*0016*/ 	.short	0x0270


	//----- nvinfo : EIATTR_CBANK_PARAM_SIZE
	.align		4
.L_23838:
        /*0018*/ 	.byte	0x03, 0x19
        /*001a*/ 	.short	0x0270


	//----- nvinfo : EIATTR_KPARAM_INFO
	.align		4
        /*001c*/ 	.byte	0x04, 0x17
        /*001e*/ 	.short	(.L_23840 - .L_23839)
.L_23839:
        /*0020*/ 	.word	0x00000000
        /*0024*/ 	.short	0x0000
        /*0026*/ 	.short	0x0000
        /*0028*/ 	.byte	0x00, 0xf0, 0xc1, 0x09


	//----- nvinfo : EIATTR_MAXREG_COUNT
	.align		4
.L_23840:
        /*002c*/ 	.byte	0x03, 0x1b
        /*002e*/ 	.short	0x00ff


	//----- nvinfo : EIATTR_NUM_BARRIERS
	.align		4
        /*0030*/ 	.byte	0x02, 0x4c
        /*0032*/ 	.byte	0x02
	.zero		1


	//----- nvinfo : EIATTR_MERCURY_ISA_VERSION
	.align		4
        /*0034*/ 	.byte	0x03, 0x5f
        /*0036*/ 	.short	0x0000


	//----- nvinfo : EIATTR_EXIT_INSTR_OFFSETS
	.align		4
        /*0038*/ 	.byte	0x04, 0x1c
        /*003a*/ 	.short	(.L_23842 - .L_23841)


	//   ....[0]....
.L_23841:
        /*003c*/ 	.word	0x00000100


	//   ....[1]....
        /*0040*/ 	.word	0x00007420


	//   ....[2]....
        /*0044*/ 	.word	0x000074e0


	//   ....[3]....
        /*0048*/ 	.word	0x00007da0


	//   ....[4]....
        /*004c*/ 	.word	0x00007e60


	//----- nvinfo : EIATTR_CTAIDZ_USED
	.align		4
.L_23842:
        /*0050*/ 	.byte	0x01, 0x04
	.zero		2


	//----- nvinfo : EIATTR_MAX_THREADS
	.align		4
        /*0054*/ 	.byte	0x04, 0x05
        /*0056*/ 	.short	(.L_23844 - .L_23843)
.L_23843:
        /*0058*/ 	.word	0x00000100
        /*005c*/ 	.word	0x00000001
        /*0060*/ 	.word	0x00000001


	//----- nvinfo : EIATTR_CRS_STACK_SIZE
	.align		4
.L_23844:
        /*0064*/ 	.byte	0x04, 0x1e
        /*0066*/ 	.short	(.L_23846 - .L_23845)
.L_23845:
        /*0068*/ 	.word	0x00000000
.L_23846:


//--------------------- .nv.info._ZN7cutlass13device_kernelIN5flash19enable_sm80_to_sm89INS1_16FlashAttnBwdSm80INS1_25CollectiveMainloopBwdSm80ILi2ELi2EN4cute5tupleIJNS5_1CILi64EEENS7_ILi128EEES8_EEENS_10bfloat16_tEfNS_4arch4Sm80ELb0ELb1ELb1ELb0ELb1ELb0ELb0ELb0ELi2ELi2ELi4ELi2ELb1EEENS1_21CollectiveEpilogueBwdISA_SB_SD_Li256ELb0ELb0ELi2EEENS1_19SingleTileSchedulerILb0ELb0ELb0ELi128EEEEEEEEEvNT_6ParamsE --------------------------
	.section	.nv.info._ZN7cutlass13device_kernelIN5flash19enable_sm80_to_sm89INS1_16FlashAttnBwdSm80INS1_25CollectiveMainloopBwdSm80ILi2ELi2EN4cute5tupleIJNS5_1CILi64EEENS7_ILi128EEES8_EEENS_10bfloat16_tEfNS_4arch4Sm80ELb0ELb1ELb1ELb0ELb1ELb0ELb0ELb0ELi2ELi2ELi4ELi2ELb1EEENS1_21CollectiveEpilogueBwdISA_SB_SD_Li256ELb0ELb0ELi2EEENS1_19SingleTileSchedulerILb0ELb0ELb0ELi128EEEEEEEEEvNT_6ParamsE,"",@"SHT_CUDA_INFO"
	.sectionflags	@""
	.align	4


	//----- nvinfo : EIATTR_CUDA_API_VERSION
	.align		4
        /*0000*/ 	.byte	0x04, 0x37
        /*0002*/ 	.short	(.L_23848 - .L_23847)
.L_23847:
        /*0004*/ 	.word	0x00000082


	//----- nvinfo : EIATTR_SW2861232_WAR
	.align		4
.L_23848:
        /*0008*/ 	.byte	0x01, 0x35
	.zero		2


	//----- nvinfo : EIATTR_PARAM_CBANK
	.align		4
        /*000c*/ 	.byte	0x04, 0x0a
        /*000e*/ 	.short	(.L_23850 - .L_23849)
	.align		4
.L_23849:
        /*0010*/ 	.word	index@(.nv.constant0._ZN7cutlass13device_kernelIN5flash19enable_sm80_to_sm89INS1_16FlashAttnBwdSm80INS1_25CollectiveMainloopBwdSm80ILi2ELi2EN4cute5tupleIJNS5_1CILi64EEENS7_ILi128EEES8_EEENS_10bfloat16_tEfNS_4arch4Sm80ELb0ELb1ELb1ELb0ELb1ELb0ELb0ELb0ELi2ELi2ELi4ELi2ELb1EEENS1_21CollectiveEpilogueBwdISA_SB_SD_Li256ELb0ELb0ELi2EEENS1_19SingleTileSchedulerILb0ELb0ELb0ELi128EEEEEEEEEvNT_6ParamsE)
        /*0014*/ 	.short	0x0160
        /*0016*/ 	.short	0x0270


	//----- nvinfo : EIATTR_CBANK_PARAM_SIZE
	.align		4
.L_23850:
        /*0018*/ 	.byte	0x03, 0x19
        /*001a*/ 	.short	0x0270


	//----- nvinfo : EIATTR_KPARAM_INFO
	.align		4
        /*001c*/ 	.byte	0x04, 0x17
        /*001e*/ 	.short	(.L_23852 - .L_23851)
.L_23851:
        /*0020*/ 	.word	0x00000000
        /*0024*/ 	.short	0x0000
        /*0026*/ 	.short	0x0000
        /*0028*/ 	.byte	0x00, 0xf0, 0xc1, 0x09


	//----- nvinfo : EIATTR_MAXREG_COUNT
	.align		4
.L_23852:
        /*002c*/ 	.byte	0x03, 0x1b
        /*002e*/ 	.short	0x00ff


	//----- nvinfo : EIATTR_NUM_BARRIERS
	.align		4
        /*0030*/ 	.byte	0x02, 0x4c
        /*0032*/ 	.byte	0x02
	.zero		1


	//----- nvinfo : EIATTR_MERCURY_ISA_VERSION
	.align		4
        /*0034*/ 	.byte	0x03, 0x5f
        /*0036*/ 	.short	0x0000


	//----- nvinfo : EIATTR_EXIT_INSTR_OFFSETS
	.align		4
        /*0038*/ 	.byte	0x04, 0x1c
        /*003a*/ 	.short	(.L_23854 - .L_23853)


	//   ....[0]....
.L_23853:
        /*003c*/ 	.word	0x00000100


	//   ....[1]....
        /*0040*/ 	.word	0x00007420


	//   ....[2]....
        /*0044*/ 	.word	0x000074e0


	//   ....[3]....
        /*0048*/ 	.word	0x00007da0


	//   ....[4]....
        /*004c*/ 	.word	0x00007e60


	//----- nvinfo : EIATTR_CTAIDZ_USED
	.align		4
.L_23854:
        /*0050*/ 	.byte	0x01, 0x04
	.zero		2


	//----- nvinfo : EIATTR_MAX_THREADS
	.align		4
        /*0054*/ 	.byte	0x04, 0x05
        /*0056*/ 	.short	(.L_23856 - .L_23855)
.L_23855:
        /*0058*/ 	.word	0x00000100
        /*005c*/ 	.word	0x00000001
        /*0060*/ 	.word	0x00000001


	//----- nvinfo : EIATTR_CRS_STACK_SIZE
	.align		4
.L_23856:
        /*0064*/ 	.byte	0x04, 0x1e
        /*0066*/ 	.short	(.L_23858 - .L_23857)
.L_23857:
        /*0068*/ 	.word	0x00000000
.L_23858:


//--------------------- .nv.info._ZN7cutlass13device_kernelIN5flash19enable_sm80_to_sm89INS1_16FlashAttnBwdSm80INS1_25CollectiveMainloopBwdSm80ILi2ELi2EN4cute5tupleIJNS5_1CILi64EEENS7_ILi128EEES8_EEENS_10bfloat16_tEfNS_4arch4Sm80ELb0ELb1ELb1ELb0ELb0ELb0ELb0ELb0ELi2ELi2ELi4ELi2ELb1EEENS1_24CollectiveEpilogueBwdGQAISA_fSD_Li256ELb0ELb0EEENS1_19SingleTileSchedulerILb0ELb0ELb0ELi128EEEEEEEEEvNT_6ParamsE --------------------------
	.section	.nv.info._ZN7cutlass13device_kernelIN5flash19enable_sm80_to_sm89INS1_16FlashAttnBwdSm80INS1_25CollectiveMainloopBwdSm80ILi2ELi2EN4cute5tupleIJNS5_1CILi64EEENS7_ILi128EEES8_EEENS_10bfloat16_tEfNS_4arch4Sm80ELb0ELb1ELb1ELb0ELb0ELb0ELb0ELb0ELi2ELi2ELi4ELi2ELb1EEENS1_24CollectiveEpilogueBwdGQAISA_fSD_Li256ELb0ELb0EEENS1_19SingleTileSchedulerILb0ELb0ELb0ELi128EEEEEEEEEvNT_6ParamsE,"",@"SHT_CUDA_INFO"
	.sectionflags	@""
	.align	4


	//----- nvinfo : EIATTR_CUDA_API_VERSION
	.align		4
        /*0000*/ 	.byte	0x04, 0x37
        /*0002*/ 	.short	(.L_23860 - .L_23859)
.L_23859:
        /*0004*/ 	.word	0x00000082


	//----- nvinfo : EIATTR_SW2861232_WAR
	.align		4
.L_23860:
        /*0008*/ 	.byte	0x01, 0x35
	.zero		2


	//----- nvinfo : EIATTR_PARAM_CBANK
	.align		4
        /*000c*/ 	.byte	0x04, 0x0a
        /*000e*/ 	.short	(.L_23862 - .L_23861)
	.align		4
.L_23861:
        /*0010*/ 	.word	index@(.nv.constant0._ZN7cutlass13device_kernelIN5flash19enable_sm80_to_sm89INS1_16FlashAttnBwdSm80INS1_25CollectiveMainloopBwdSm80ILi2ELi2EN4cute5tupleIJNS5_1CILi64EEENS7_ILi128EEES8_EEENS_10bfloat16_tEfNS_4arch4Sm80ELb0ELb1ELb1ELb0ELb0ELb0ELb0ELb0ELi2ELi2ELi4ELi2ELb1EEENS1_24CollectiveEpilogueBwdGQAISA_fSD_Li256ELb0ELb0EEENS1_19SingleTileSchedulerILb0ELb0ELb0ELi128EEEEEEEEEvNT_6ParamsE)
        /*0014*/ 	.short	0x0160
        /*0016*/ 	.short	0x0278


	//----- nvinfo : EIATTR_CBANK_PARAM_SIZE
	.align		4
.L_23862:
        /*0018*/ 	.byte	0x03, 0x19
        /*001a*/ 	.short	0x0278


	//----- nvinfo : EIATTR_KPARAM_INFO
	.align		4
        /*001c*/ 	.byte	0x04, 0x17
        /*001e*/ 	.short	(.L_23864 - .L_23863)
.L_23863:
        /*0020*/ 	.word	0x00000000
        /*0024*/ 	.short	0x0000
        /*0026*/ 	.short	0x0000
        /*0028*/ 	.byte	0x00, 0xf0, 0xe1, 0x09


	//----- nvinfo : EIATTR_MAXREG_COUNT
	.align		4
.L_23864:
        /*002c*/ 	.byte	0x03, 0x1b
        /*002e*/ 	.short	0x00ff


	//----- nvinfo : EIATTR_NUM_BARRIERS
	.align		4
        /*0030*/ 	.byte	0x02, 0x4c
        /*0032*/ 	.byte	0x02
	.zero		1


	//----- nvinfo : EIATTR_MERCURY_ISA_VERSION
	.align		4
        /*0034*/ 	.byte	0x03, 0x5f
        /*0036*/ 	.short	0x0000


	//----- nvinfo : EIATTR_EXIT_INSTR_OFFSETS
	.align		4
        /*0038*/ 	.byte	0x04, 0x1c
        /*003a*/ 	.short	(.L_23866 - .L_23865)


	//   ....[0]....
.L_23865:
        /*003c*/ 	.word	0x00000100


	//   ....[1]....
        /*0040*/ 	.word	0x000063c0


	//   ....[2]....
        /*0044*/ 	.word	0x00006a40


	//----- nvinfo : EIATTR_CTAIDZ_USED
	.align		4
.L_23866:
        /*0048*/ 	.byte	0x01, 0x04
	.zero		2


	//----- nvinfo : EIATTR_MAX_THREADS
	.align		4
        /*004c*/ 	.byte	0x04, 0x05
        /*004e*/ 	.short	(.L_23868 - .L_23867)
.L_23867:
        /*0050*/ 	.word	0x00000100
        /*0054*/ 	.word	0x00000001
        /*0058*/ 	.word	0x00000001


	//----- nvinfo : EIATTR_CRS_STACK_SIZE
	.align		4
.L_23868:
        /*005c*/ 	.byte	0x04, 0x1e
        /*005e*/ 	.short	(.L_23870 - .L_23869)
.L_23869:
        /*0060*/ 	.word	0x00000000
.L_23870:


//--------------------- .nv.info._ZN7cutlass13device_kernelIN5flash19enable_sm80_to_sm89INS1_16FlashAttnBwdSm80INS1_25CollectiveMainloopBwdSm80ILi2ELi2EN4cute5tupleIJNS5_1CILi64EEENS7_ILi128EEES8_EEENS_10bfloat16_tEfNS_4arch4Sm80ELb0ELb1ELb1ELb0ELb1ELb0ELb0ELb0ELi2ELi2ELi4ELi2ELb1EEENS1_24CollectiveEpilogueBwdGQAISA_fSD_Li256ELb0ELb1EEENS1_19SingleTileSchedulerILb0ELb0ELb0ELi128EEEEEEEEEvNT_6ParamsE --------------------------
	.section	.nv.info._ZN7cutlass13device_kernelIN5flash19enable_sm80_to_sm89INS1_16FlashAttnBwdSm80INS1_25CollectiveMainloopBwdSm80ILi2ELi2EN4cute5tupleIJNS5_1CILi64EEENS7_ILi128EEES8_EEENS_10bfloat16_tEfNS_4arch4Sm80ELb0ELb1ELb1ELb0ELb1ELb0ELb0ELb0ELi2ELi2ELi4ELi2ELb1EEENS1_24CollectiveEpilogueBwdGQAISA_fSD_Li256ELb0ELb1EEENS1_19SingleTileSchedulerILb0ELb0ELb0ELi128EEEEEEEEEvNT_6ParamsE,"",@"SHT_CUDA_INFO"
	.sectionflags	@""
	.align	4


	//----- nvinfo : EIATTR_CUDA_API_VERSION
	.align		4
        /*0000*/ 	.byte	0x04, 0x37
        /*0002*/ 	.short	(.L_23872 - .L_23871)
.L_23871:
        /*0004*/ 	.word	0x00000082


	//----- nvinfo : EIATTR_SW2861232_WAR
	.align		4
.L_23872:
        /*0008*/ 	.byte	0x01, 0x35
	.zero		2


	//----- nvinfo : EIATTR_PARAM_CBANK
	.align		4
        /*000c*/ 	.byte	0x04, 0x0a
        /*000e*/ 	.short	(.L_23874 - .L_23873)
	.align		4
.L_23873:
        /*0010*/ 	.word	index@(.nv.constant0._ZN7cutlass13device_kernelIN5flash19enable_sm80_to_sm89INS1_16FlashAttnBwdSm80INS1_25CollectiveMainloopBwdSm80ILi2ELi2EN4cute5tupleIJNS5_1CILi64EEENS7_ILi128EEES8_EEENS_10bfloat16_tEfNS_4arch4Sm80ELb0ELb1ELb1ELb0ELb1ELb0ELb0ELb0ELi2ELi2ELi4ELi2ELb1EEENS1_24CollectiveEpilogueBwdGQAISA_fSD_Li256ELb0ELb1EEENS1_19SingleTileSchedulerILb0ELb0ELb0ELi128EEEEEEEEEvNT_6ParamsE)
        /*0014*/ 	.short	0x0160
        /*0016*/ 	.short	0x0278


	//----- nvinfo : EIATTR_CBANK_PARAM_SIZE
	.align		4
.L_23874:
        /*0018*/ 	.byte	0x03, 0x19
        /*001a*/ 	.short	0x0278


	//----- nvinfo : EIATTR_KPARAM_INFO
	.align		4
        /*001c*/ 	.byte	0x04, 0x17
        /*001e*/ 	.short	(.L_23876 - .L_23875)
.L_23875:
        /*0020*/ 	.word	0x00000000
        /*0024*/ 	.short	0x0000
        /*0026*/ 	.short	0x0000
        /*0028*/ 	.byte	0x00, 0xf0, 0xe1, 0x09


	//----- nvinfo : EIATTR_MAXREG_COUNT
	.align		4
.L_23876:
        /*002c*/ 	.byte	0x03, 0x1b
        /*002e*/ 	.short	0x00ff


	//----- nvinfo : EIATTR_NUM_BARRIERS
	.align		4
        /*0030*/ 	.byte	0x02, 0x4c
        /*0032*/ 	.byte	0x02
	.zero		1


	//----- nvinfo : EIATTR_MERCURY_ISA_VERSION
	.align		4
        /*0034*/ 	.byte	0x03, 0x5f
        /*0036*/ 	.short	0x0000


	//----- nvinfo : EIATTR_COOP_GROUP_MASK_REGIDS
	.align		4
        /*0038*/ 	.byte	0x04, 0x29
        /*003a*/ 	.short	(.L_23878 - .L_23877)


	//   ....[0]....
.L_23877:
        /*003c*/ 	.word	0xffffffff


	//   ....[1]....
        /*0040*/ 	.word	0xffffffff


	//   ....[2]....
        /*0044*/ 	.word	0xffffffff


	//   ....[3]....
        /*0048*/ 	.word	0xffffffff


	//   ....[4]....
        /*004c*/ 	.word	0xffffffff


	//   ....[5]....
        /*0050*/ 	.word	0xffffffff


	//   ....[6]....
        /*0054*/ 	.word	0xffffffff


	//   ....[7]....
        /*0058*/ 	.word	0xffffffff


	//----- nvinfo : EIATTR_COOP_GROUP_INSTR_OFFSETS
	.align		4
.L_23878:
        /*005c*/ 	.byte	0x04, 0x28
        /*005e*/ 	.short	(.L_23880 - .L_23879)


	//   ....[0]....
.L_23879:
        /*0060*/ 	.word	0x00006670


	//   ....[1]....
        /*0064*/ 	.word	0x00006780


	//   ....[2]....
        /*0068*/ 	.word	0x000069b0


	//   ....[3]....
        /*006c*/ 	.word	0x000069c0


	//   ....[4]....
        /*0070*/ 	.word	0x00006b50


	//   ....[5]....
        /*0074*/ 	.word	0x00006c40


	//   ....[6]....
        /*0078*/ 	.word	0x00006e70


	//   ....[7]....
        /*007c*/ 	.word	0x00006e80


	//----- nvinfo : EIATTR_EXIT_INSTR_OFFSETS
	.align		4
.L_23880:
        /*0080*/ 	.byte	0x04, 0x1c
        /*0082*/ 	.short	(.L_23882 - .L_23881)


	//   ....[0]....
.L_23881:
        /*0084*/ 	.word	0x00000100


	//   ....[1]....
        /*0088*/ 	.word	0x00006420


	//   ....[2]....
        /*008c*/ 	.word	0x00006e90


	//   ....[3]....
        /*0090*/ 	.word	0x00006f30


	//----- nvinfo : EIATTR_CTAIDZ_USED
	.align		4
.L_23882:
        /*0094*/ 	.byte	0x01, 0x04
	.zero		2


	//----- nvinfo : EIATTR_MAX_THREADS
	.align		4
        /*0098*/ 	.byte	0x04, 0x05
        /*009a*/ 	.short	(.L_23884 - .L_23883)
.L_23883:
        /*009c*/ 	.word	0x00000100
        /*00a0*/ 	.word	0x00000001
        /*00a4*/ 	.word	0x00000001


	//----- nvinfo : EIATTR_CRS_STACK_SIZE
	.align		4
.L_23884:
        /*00a8*/ 	.byte	0x04, 0x1e
        /*00aa*/ 	.short	(.L_23886 - .L_23885)
.L_23885:
        /*00ac*/ 	.word	0x00000000
.L_23886:


//--------------------- .nv.info._ZN7cutlass13device_kernelIN5flash19enable_sm80_to_sm89INS1_16FlashAttnBwdSm80INS1_25CollectiveMainloopBwdSm80ILi2ELi2EN4cute5tupleIJNS5_1CILi64EEENS7_ILi128EEES8_EEENS_10bfloat16_tEfNS_4arch4Sm80ELb0ELb1ELb1ELb1ELb0ELb0ELb0ELb0ELi2ELi2ELi4ELi2ELb1EEENS1_21CollectiveEpilogueBwdISA_SB_SD_Li256ELb1ELb0ELi2EEENS1_19SingleTileSchedulerILb1ELb0ELb0ELi128EEEEEEEEEvNT_6ParamsE --------------------------
	.section	.nv.info._ZN7cutlass13device_kernelIN5flash19enable_sm80_to_sm89INS1_16FlashAttnBwdSm80INS1_25CollectiveMainloopBwdSm80ILi2ELi2EN4cute5tupleIJNS5_1CILi64EEENS7_ILi128EEES8_EEENS_10bfloat16_tEfNS_4arch4Sm80ELb0ELb1ELb1ELb1ELb0ELb0ELb0ELb0ELi2ELi2ELi4ELi2ELb1EEENS1_21CollectiveEpilogueBwdISA_SB_SD_Li256ELb1ELb0ELi2EEENS1_19SingleTileSchedulerILb1ELb0ELb0ELi128EEEEEEEEEvNT_6ParamsE,"",@"SHT_CUDA_INFO"
	.sectionflags	@""
	.align	4


	//----- nvinfo : EIATTR_CUDA_API_VERSION
	.align		4
        /*0000*/ 	.byte	0x04, 0x37
        /*0002*/ 	.short	(.L_23888 - .L_23887)
.L_23887:
        /*0004*/ 	.word	0x00000082


	//----- nvinfo : EIATTR_SW2861232_WAR
	.align		4
.L_23888:
        /*0008*/ 	.byte	0x01, 0x35
	.zero		2


	//----- nvinfo : EIATTR_PARAM_CBANK
	.align		4
        /*000c*/ 	.byte	0x04, 0x0a
        /*000e*/ 	.short	(.L_23890 - .L_23889)
	.align		4
.L_23889:
        /*0010*/ 	.word	index@(.nv.constant0._ZN7cutlass13device_kernelIN5flash19enable_sm80_to_sm89INS1_16FlashAttnBwdSm80INS1_25CollectiveMainloopBwdSm80ILi2ELi2EN4cute5tupleIJNS5_1CILi64EEENS7_ILi128EEES8_EEENS_10bfloat16_tEfNS_4arch4Sm80ELb0ELb1ELb1ELb1ELb0ELb0ELb0ELb0ELi2ELi2ELi4ELi2ELb1EEENS1_21CollectiveEpilogueBwdISA_SB_SD_Li256ELb1ELb0ELi2EEENS1_19SingleTileSchedulerILb1ELb0ELb0ELi128EEEEEEEEEvNT_6ParamsE)
        /*0014*/ 	.short	0x0160
        /*0016*/ 	.short	0x0270


	//----- nvinfo : EIATTR_CBANK_PARAM_SIZE
	.align		4
.L_23890:
        /*0018*/ 	.byte	0x03, 0x19
        /*001a*/ 	.short	0x0270


	//----- nvinfo : EIATTR_KPARAM_INFO
	.align		4
        /*001c*/ 	.byte	0x04, 0x17
        /*001e*/ 	.short	(.L_23892 - .L_23891)
.L_23891:
        /*0020*/ 	.word	0x00000000
        /*0024*/ 	.short	0x0000
        /*0026*/ 	.short	0x0000
        /*0028*/ 	.byte	0x00, 0xf0, 0xc1, 0x09


	//----- nvinfo : EIATTR_MAXREG_COUNT
	.align		4
.L_23892:
        /*002c*/ 	.byte	0x03, 0x1b
        /*002e*/ 	.short	0x00ff


	//----- nvinfo : EIATTR_NUM_BARRIERS
	.align		4
        /*0030*/ 	.byte	0x02, 0x4c
        /*0032*/ 	.byte	0x02
	.zero		1


	//----- nvinfo : EIATTR_MERCURY_ISA_VERSION
	.align		4
        /*0034*/ 	.byte	0x03, 0x5f
        /*0036*/ 	.short	0x0000


	//----- nvinfo : EIATTR_COOP_GROUP_MASK_REGIDS
	.align		4
        /*0038*/ 	.byte	0x04, 0x29
        /*003a*/ 	.short	(.L_23894 - .L_23893)


	//   ....[0]....
.L_23893:
        /*003c*/ 	.word	0xffffffff


	//----- nvinfo : EIATTR_COOP_GROUP_INSTR_OFFSETS
	.align		4
.L_23894:
        /*0040*/ 	.byte	0x04, 0x28
        /*0042*/ 	.short	(.L_23896 - .L_23895)


	//   ....[0]....
.L_23895:
        /*0044*/ 	.word	0x000000c0


	//----- nvinfo : EIATTR_EXIT_INSTR_OFFSETS
	.align		4
.L_23896:
        /*0048*/ 	.byte	0x04, 0x1c
        /*004a*/ 	.short	(.L_23898 - .L_23897)


	//   ....[0]....
.L_23897:
        /*004c*/ 	.word	0x00000330


	//   ....[1]....
        /*0050*/ 	.word	0x000076b0


	//   ....[2]....
        /*0054*/ 	.word	0x00007770


	//   ....[3]....
        /*0058*/ 	.word	0x00008160


	//   ....[4]....
        /*005c*/ 	.word	0x00008210


	//----- nvinfo : EIATTR_CTAIDZ_USED
	.align		4
.L_23898:
        /*0060*/ 	.byte	0x01, 0x04
	.zero		2


	//----- nvinfo : EIATTR_MAX_THREADS
	.align		4
        /*0064*/ 	.byte	0x04, 0x05
        /*0066*/ 	.short	(.L_23900 - .L_23899)
.L_23899:
        /*0068*/ 	.word	0x00000100
        /*006c*/ 	.word	0x00000001
        /*0070*/ 	.word	0x00000001


	//----- nvinfo : EIATTR_CRS_STACK_SIZE
	.align		4
.L_23900:
        /*0074*/ 	.byte	0x04, 0x1e
        /*0076*/ 	.short	(.L_23902 - .L_23901)
.L_23901:
        /*0078*/ 	.word	0x00000000
.L_23902:


//--------------------- .nv.info._ZN7cutlass13device_kernelIN5flash19enable_sm80_to_sm89INS1_16FlashAttnBwdSm80INS1_25CollectiveMainloopBwdSm80ILi2ELi2EN4cute5tupleIJNS5_1CILi64EEENS7_ILi128EEES8_EEENS_10bfloat16_tEfNS_4arch4Sm80ELb0ELb1ELb1ELb1ELb1ELb0ELb0ELb0ELi2ELi2ELi4ELi2ELb1EEENS1_21CollectiveEpilogueBwdISA_SB_SD_Li256ELb1ELb0ELi2EEENS1_19SingleTileSchedulerILb1ELb0ELb0ELi128EEEEEEEEEvNT_6ParamsE --------------------------
	.section	.nv.info._ZN7cutlass13device_kernelIN5flash19enable_sm80_to_sm89INS1_16FlashAttnBwdSm80INS1_25CollectiveMainloopBwdSm80ILi2ELi2EN4cute5tupleIJNS5_1CILi64EEENS7_ILi128EEES8_EEENS_10bfloat16_tEfNS_4arch4Sm80ELb0ELb1ELb1ELb1ELb1ELb0ELb0ELb0ELi2ELi2ELi4ELi2ELb1EEENS1_21CollectiveEpilogueBwdISA_SB_SD_Li256ELb1ELb0ELi2EEENS1_19SingleTileSchedulerILb1ELb0ELb0ELi128EEEEEEEEEvNT_6ParamsE,"",@"SHT_CUDA_INFO"
	.sectionflags	@""
	.align	4


	//----- nvinfo : EIATTR_CUDA_API_VERSION
	.align		4
        /*0000*/ 	.byte	0x04, 0x37
        /*0002*/ 	.short	(.L_23904 - .L_23903)
.L_23903:
        /*0004*/ 	.word	0x00000082


	//----- nvinfo : EIATTR_SW2861232_WAR
	.align		4
.L_23904:
        /*0008*/ 	.byte	0x01, 0x35
	.zero		2


	//----- nvinfo : EIATTR_PARAM_CBANK
	.align		4
        /*000c*/ 	.byte	0x04, 0x0a
        /*000e*/ 	.short	(.L_23906 - .L_23905)
	.align		4
.L_23905:
        /*0010*/ 	.word	index@(.nv.constant0._ZN7cutlass13device_kernelIN5flash19enable_sm80_to_sm89INS1_16FlashAttnBwdSm80INS1_25CollectiveMainloopBwdSm80ILi2ELi2EN4cute5tupleIJNS5_1CILi64EEENS7_ILi128EEES8_EEENS_10bfloat16_tEfNS_4arch4Sm80ELb0ELb1ELb1ELb1ELb1ELb0ELb0ELb0ELi2ELi2ELi4ELi2ELb1EEENS1_21CollectiveEpilogueBwdISA_SB_SD_Li256ELb1ELb0ELi2EEENS1_19SingleTileSchedulerILb1ELb0ELb0ELi128EEEEEEEEEvNT_6ParamsE)
        /*0014*/ 	.short	0x0160
        /*0016*/ 	.short	0x0270


	//----- nvinfo : EIATTR_CBANK_PARAM_SIZE
	.align		4
.L_23906:
        /*0018*/ 	.byte	0x03, 0x19
        /*001a*/ 	.short	0x0270


	//----- nvinfo : EIATTR_KPARAM_INFO
	.align		4
        /*001c*/ 	.byte	0x04, 0x17
        /*001e*/ 	.short	(.L_23908 - .L_23907)
.L_23907:
        /*0020*/ 	.word	0x00000000
        /*0024*/ 	.short	0x0000
        /*0026*/ 	.short	0x0000
        /*0028*/ 	.byte	0x00, 0xf0, 0xc1, 0x09


	//----- nvinfo : EIATTR_MAXREG_COUNT
	.align		4
.L_23908:
        /*002c*/ 	.byte	0x03, 0x1b
        /*002e*/ 	.short	0x00ff


	//----- nvinfo : EIATTR_NUM_BARRIERS
	.align		4
        /*0030*/ 	.byte	0x02, 0x4c
        /*0032*/ 	.byte	0x02
	.zero		1


	//----- nvinfo : EIATTR_MERCURY_ISA_VERSION
	.align		4
        /*0034*/ 	.byte	0x03, 0x5f
        /*0036*/ 	.short	0x0000


	//----- nvinfo : EIATTR_COOP_GROUP_MASK_REGIDS
	.align		4
        /*0038*/ 	.byte	0x04, 0x29
        /*003a*/ 	.short	(.L_23910 - .L_23909)


	//   ....[0]....
.L_23909:
        /*003c*/ 	.word	0xffffffff


	//----- nvinfo : EIATTR_COOP_GROUP_INSTR_OFFSETS
	.align		4
.L_23910:
        /*0040*/ 	.byte	0x04, 0x28
        /*0042*/ 	.short	(.L_23912 - .L_23911)


	//   ....[0]....
.L_23911:
        /*0044*/ 	.word	0x000000c0


	//----- nvinfo : EIATTR_EXIT_INSTR_OFFSETS
	.align		4
.L_23912:
        /*0048*/ 	.byte	0x04, 0x1c
        /*004a*/ 	.short	(.L_23914 - .L_23913)


	//   ....[0]....
.L_23913:
        /*004c*/ 	.word	0x00000330


	//   ....[1]....
        /*0050*/ 	.word	0x000076b0


	//   ....[2]....
        /*0054*/ 	.word	0x00007770


	//   ....[3]....
        /*0058*/ 	.word	0x00008160


	//   ....[4]....
        /*005c*/ 	.word	0x00008210


	//----- nvinfo : EIATTR_CTAIDZ_USED
	.align		4
.L_23914:
        /*0060*/ 	.byte	0x01, 0x04
	.zero		2


	//----- nvinfo : EIATTR_MAX_THREADS
	.align		4
        /*0064*/ 	.byte	0x04, 0x05
        /*0066*/ 	.short	(.L_23916 - .L_23915)
.L_23915:
        /*0068*/ 	.word	0x00000100
        /*006c*/ 	.word	0x00000001
        /*0070*/ 	.word	0x00000001


	//----- nvinfo : EIATTR_CRS_STACK_SIZE
	.align		4
.L_23916:
        /*0074*/ 	.byte	0x04, 0x1e
        /*0076*/ 	.short	(.L_23918 - .L_23917)
.L_23917:
        /*0078*/ 	.word	0x00000000
.L_23918:


//--------------------- .nv.info._ZN7cutlass13device_kernelIN5flash19enable_sm80_to_sm89INS1_16FlashAttnBwdSm80INS1_25CollectiveMainloopBwdSm80ILi2ELi2EN4cute5tupleIJNS5_1CILi64EEENS7_ILi128EEES8_EEENS_10bfloat16_tEfNS_4arch4Sm80ELb0ELb1ELb1ELb1ELb0ELb0ELb0ELb0ELi2ELi2ELi4ELi2ELb1EEENS1_24CollectiveEpilogueBwdGQAISA_fSD_Li256ELb1ELb0EEENS1_19SingleTileSchedulerILb1ELb0ELb0ELi128EEEEEEEEEvNT_6ParamsE --------------------------
	.section	.nv.info._ZN7cutlass13device_kernelIN5flash19enable_sm80_to_sm89INS1_16FlashAttnBwdSm80INS1_25CollectiveMainloopBwdSm80ILi2ELi2EN4cute5tupleIJNS5_1CILi64EEENS7_ILi128EEES8_EEENS_10bfloat16_tEfNS_4arch4Sm80ELb0ELb1ELb1ELb1ELb0ELb0ELb0ELb0ELi2ELi2ELi4ELi2ELb1EEENS1_24CollectiveEpilogueBwdGQAISA_fSD_Li256ELb1ELb0EEENS1_19SingleTileSchedulerILb1ELb0ELb0ELi128EEEEEEEEEvNT_6ParamsE,"",@"SHT_CUDA_INFO"
	.sectionflags	@""
	.align	4


	//----- nvinfo : EIATTR_CUDA_API_VERSION
	.align		4
        /*0000*/ 	.byte	0x04, 0x37
        /*0002*/ 	.short	(.L_23920 - .L_23919)
.L_23919:
        /*0004*/ 	.word	0x00000082


	//----- nvinfo : EIATTR_SW2861232_WAR
	.align		4
.L_23920:
        /*0008*/ 	.byte	0x01, 0x35
	.zero		2


	//----- nvinfo : EIATTR_PARAM_CBANK
	.align		4
        /*000c*/ 	.byte	0x04, 0x0a
        /*000e*/ 	.short	(.L_23922 - .L_23921)
	.align		4
.L_23921:
        /*0010*/ 	.word	index@(.nv.constant0._ZN7cutlass13device_kernelIN5flash19enable_sm80_to_sm89INS1_16FlashAttnBwdSm80INS1_25CollectiveMainloopBwdSm80ILi2ELi2EN4cute5tupleIJNS5_1CILi64EEENS7_ILi128EEES8_EEENS_10bfloat16_tEfNS_4arch4Sm80ELb0ELb1ELb1ELb1ELb0ELb0ELb0ELb0ELi2ELi2ELi4ELi2ELb1EEENS1_24CollectiveEpilogueBwdGQAISA_fSD_Li256ELb1ELb0EEENS1_19SingleTileSchedulerILb1ELb0ELb0ELi128EEEEEEEEEvNT_6ParamsE)
        /*0014*/ 	.short	0x0160
        /*0016*/ 	.short	0x0278


	//----- nvinfo : EIATTR_CBANK_PARAM_SIZE
	.align		4
.L_23922:
        /*0018*/ 	.byte	0x03, 0x19
        /*001a*/ 	.short	0x0278


	//----- nvinfo : EIATTR_KPARAM_INFO
	.align		4
        /*001c*/ 	.byte	0x04, 0x17
        /*001e*/ 	.short	(.L_23924 - .L_23923)
.L_23923:
        /*0020*/ 	.word	0x00000000
        /*0024*/ 	.short	0x0000
        /*0026*/ 	.short	0x0000
        /*0028*/ 	.byte	0x00, 0xf0, 0xe1, 0x09


	//----- nvinfo : EIATTR_MAXREG_COUNT
	.align		4
.L_23924:
        /*002c*/ 	.byte	0x03, 0x1b
        /*002e*/ 	.short	0x00ff


	//----- nvinfo : EIATTR_NUM_BARRIERS
	.align		4
        /*0030*/ 	.byte	0x02, 0x4c
        /*0032*/ 	.byte	0x02
	.zero		1


	//----- nvinfo : EIATTR_MERCURY_ISA_VERSION
	.align		4
        /*0034*/ 	.byte	0x03, 0x5f
        /*0036*/ 	.short	0x0000


	//----- nvinfo : EIATTR_COOP_GROUP_MASK_REGIDS
	.align		4
        /*0038*/ 	.byte	0x04, 0x29
        /*003a*/ 	.short	(.L_23926 - .L_23925)


	//   ....[0]....
.L_23925:
        /*003c*/ 	.word	0xffffffff


	//----- nvinfo : EIATTR_COOP_GROUP_INSTR_OFFSETS
	.align		4
.L_23926:
        /*0040*/ 	.byte	0x04, 0x28
        /*0042*/ 	.short	(.L_23928 - .L_23927)


	//   ....[0]....
.L_23927:
        /*0044*/ 	.word	0x000000c0


	//----- nvinfo : EIATTR_EXIT_INSTR_OFFSETS
	.align		4
.L_23928:
        /*0048*/ 	.byte	0x04, 0x1c
        /*004a*/ 	.short	(.L_23930 - .L_23929)


	//   ....[0]....
.L_23929:
        /*004c*/ 	.word	0x00000330


	//   ....[1]....
        /*0050*/ 	.word	0x00006590


	//   ....[2]....
        /*0054*/ 	.word	0x00006cb0


	//----- nvinfo : EIATTR_CTAIDZ_USED
	.align		4
.L_23930:
        /*0058*/ 	.byte	0x01, 0x04
	.zero		2


	//----- nvinfo : EIATTR_MAX_THREADS
	.align		4
        /*005c*/ 	.byte	0x04, 0x05
        /*005e*/ 	.short	(.L_23932 - .L_23931)
.L_23931:
        /*0060*/ 	.word	0x00000100
        /*0064*/ 	.word	0x00000001
        /*0068*/ 	.word	0x00000001


	//----- nvinfo : EIATTR_CRS_STACK_SIZE
	.align		4
.L_23932:
        /*006c*/ 	.byte	0x04, 0x1e
        /*006e*/ 	.short	(.L_23934 - .L_23933)
.L_23933:
        /*0070*/ 	.word	0x00000000
.L_23934:


//--------------------- .nv.info._ZN7cutlass13device_kernelIN5flash19enable_sm80_to_sm89INS1_16FlashAttnBwdSm80INS1_25CollectiveMainloopBwdSm80ILi2ELi2EN4cute5tupleIJNS5_1CILi64EEENS7_ILi128EEES8_EEENS_10bfloat16_tEfNS_4arch4Sm80ELb0ELb1ELb1ELb1ELb1ELb0ELb0ELb0ELi2ELi2ELi4ELi2ELb1EEENS1_24CollectiveEpilogueBwdGQAISA_fSD_Li256ELb1ELb1EEENS1_19SingleTileSchedulerILb1ELb0ELb0ELi128EEEEEEEEEvNT_6ParamsE --------------------------
	.section	.nv.info._ZN7cutlass13device_kernelIN5flash19enable_sm80_to_sm89INS1_16FlashAttnBwdSm80INS1_25CollectiveMainloopBwdSm80ILi2ELi2EN4cute5tupleIJNS5_1CILi64EEENS7_ILi128EEES8_EEENS_10bfloat16_tEfNS_4arch4Sm80ELb0ELb1ELb1ELb1ELb1ELb0ELb0ELb0ELi2ELi2ELi4ELi2ELb1EEENS1_24CollectiveEpilogueBwdGQAISA_fSD_Li256ELb1ELb1EEENS1_19SingleTileSchedulerILb1ELb0ELb0ELi128EEEEEEEEEvNT_6ParamsE,"",@"SHT_CUDA_INFO"
	.sectionflags	@""
	.align	4


	//----- nvinfo : EIATTR_CUDA_API_VERSION
	.align		4
        /*0000*/ 	.byte	0x04, 0x37
        /*0002*/ 	.short	(.L_23936 - .L_23935)
.L_23935:
        /*0004*/ 	.word	0x00000082


	//----- nvinfo : EIATTR_SW2861232_WAR
	.align		4
.L_23936:
        /*0008*/ 	.byte	0x01, 0x35
	.zero		2


	//----- nvinfo : EIATTR_PARAM_CBANK
	.align		4
        /*000c*/ 	.byte	0x04, 0x0a
        /*000e*/ 	.short	(.L_23938 - .L_23937)
	.align		4
.L_23937:
        /*0010*/ 	.word	index@(.nv.constant0._ZN7cutlass13device_kernelIN5flash19enable_sm80_to_sm89INS1_16FlashAttnBwdSm80INS1_25CollectiveMainloopBwdSm80ILi2ELi2EN4cute5tupleIJNS5_1CILi64EEENS7_ILi128EEES8_EEENS_10bfloat16_tEfNS_4arch4Sm80ELb0ELb1ELb1ELb1ELb1ELb0ELb0ELb0ELi2ELi2ELi4ELi2ELb1EEENS1_24CollectiveEpilogueBwdGQAISA_fSD_Li256ELb1ELb1EEENS1_19SingleTileSchedulerILb1ELb0ELb0ELi128EEEEEEEEEvNT_6ParamsE)
        /*0014*/ 	.short	0x0160
        /*0016*/ 	.short	0x0278


	//----- nvinfo : EIATTR_CBANK_PARAM_SIZE
	.align		4
.L_23938:
        /*0018*/ 	.byte	0x03, 0x19
        /*001a*/ 	.short	0x0278


	//----- nvinfo : EIATTR_KPARAM_INFO
	.align		4
        /*001c*/ 	.byte	0x04, 0x17
        /*001e*/ 	.short	(.L_23940 - .L_23939)
.L_23939:
        /*0020*/ 	.word	0x00000000
        /*0024*/ 	.short	0x0000
        /*0026*/ 	.short	0x0000
        /*0028*/ 	.byte	0x00, 0xf0, 0xe1, 0x09


	//----- nvinfo : EIATTR_MAXREG_COUNT
	.align		4
.L_23940:
        /*002c*/ 	.byte	0x03, 0x1b
        /*002e*/ 	.short	0x00ff


	//----- nvinfo : EIATTR_NUM_BARRIERS
	.align		4
        /*0030*/ 	.byte	0x02, 0x4c
        /*0032*/ 	.byte	0x02
	.zero		1


	//----- nvinfo : EIATTR_MERCURY_ISA_VERSION
	.align		4
        /*0034*/ 	.byte	0x03, 0x5f
        /*0036*/ 	.short	0x0000


	//----- nvinfo : EIATTR_COOP_GROUP_MASK_REGIDS
	.align		4
        /*0038*/ 	.byte	0x04, 0x29
        /*003a*/ 	.short	(.L_23942 - .L_23941)


	//   ....[0]....
.L_23941:
        /*003c*/ 	.word	0xffffffff


	//   ....[1]....
        /*0040*/ 	.word	0xffffffff


	//   ....[2]....
        /*0044*/ 	.word	0xffffffff


	//   ....[3]....
        /*0048*/ 	.word	0xffffffff


	//   ....[4]....
        /*004c*/ 	.word	0xffffffff


	//   ....[5]....
        /*0050*/ 	.word	0xffffffff


	//   ....[6]....
        /*0054*/ 	.word	0xffffffff


	//   ....[7]....
        /*0058*/ 	.word	0xffffffff


	//   ....[8]....
        /*005c*/ 	.word	0xffffffff


	//----- nvinfo : EIATTR_COOP_GROUP_INSTR_OFFSETS
	.align		4
.L_23942:
        /*0060*/ 	.byte	0x04, 0x28
        /*0062*/ 	.short	(.L_23944 - .L_23943)


	//   ....[0]....
.L_23943:
        /*0064*/ 	.word	0x000000c0


	//   ....[1]....
        /*0068*/ 	.word	0x000068b0


	//   ....[2]....
        /*006c*/ 	.word	0x000068d0


	//   ....[3]....
        /*0070*/ 	.word	0x00006be0


	//   ....[4]....
        /*0074*/ 	.word	0x00006bf0


	//   ....[5]....
        /*0078*/ 	.word	0x00006d80


	//   ....[6]....
        /*007c*/ 	.word	0x00006dc0


	//   ....[7]....
        /*0080*/ 	.word	0x00007080


	//   ....[8]....
        /*0084*/ 	.word	0x00007090


	//----- nvinfo : EIATTR_EXIT_INSTR_OFFSETS
	.align		4
.L_23944:
        /*0088*/ 	.byte	0x04, 0x1c
        /*008a*/ 	.short	(.L_23946 - .L_23945)


	//   ....[0]....
.L_23945:
        /*008c*/ 	.word	0x00000330


	//   ....[1]....
        /*0090*/ 	.word	0x00006590


	//   ....[2]....
        /*0094*/ 	.word	0x000070a0


	//   ....[3]....
        /*0098*/ 	.word	0x00007140


	//----- nvinfo : EIATTR_CTAIDZ_USED
	.align		4
.L_23946:
        /*009c*/ 	.byte	0x01, 0x04
	.zero		2


	//----- nvinfo : EIATTR_MAX_THREADS
	.align		4
        /*00a0*/ 	.byte	0x04, 0x05
        /*00a2*/ 	.short	(.L_23948 - .L_23947)
.L_23947:
        /*00a4*/ 	.word	0x00000100
        /*00a8*/ 	.word	0x00000001
        /*00ac*/ 	.word	0x00000001


	//----- nvinfo : EIATTR_CRS_STACK_SIZE
	.align		4
.L_23948:
        /*00b0*/ 	.byte	0x04, 0x1e
        /*00b2*/ 	.short	(.L_23950 - .L_23949)
.L_23949:
        /*00b4*/ 	.word	0x00000000
.L_23950:


//--------------------- .nv.info._ZN7cutlass13device_kernelIN5flash19enable_sm80_to_sm89INS1_16FlashAttnBwdSm80INS1_25CollectiveMainloopBwdSm80ILi2ELi2EN4cute5tupleIJNS5_1CILi64EEENS7_ILi128EEES8_EEENS_10bfloat16_tEfNS_4arch4Sm80ELb1ELb0ELb1ELb0ELb0ELb0ELb0ELb0ELi2ELi2ELi4ELi2ELb1EEENS1_21CollectiveEpilogueBwdISA_SB_SD_Li256ELb0ELb0ELi2EEENS1_25SingleTileBwdLPTSchedulerILb0ELi128ELb0EEEEEEEEEvNT_6ParamsE --------------------------
	.section	.nv.info._ZN7cutlass13device_kernelIN5flash19enable_sm80_to_sm89INS1_16FlashAttnBwdSm80INS1_25CollectiveMainloopBwdSm80ILi2ELi2EN4cute5tupleIJNS5_1CILi64EEENS7_ILi128EEES8_EEENS_10bfloat16_tEfNS_4arch4Sm80ELb1ELb0ELb1ELb0ELb0ELb0ELb0ELb0ELi2ELi2ELi4ELi2ELb1EEENS1_21CollectiveEpilogueBwdISA_SB_SD_Li256ELb0ELb0ELi2EEENS1_25SingleTileBwdLPTSchedulerILb0ELi128ELb0EEEEEEEEEvNT_6ParamsE,"",@"SHT_CUDA_INFO"
	.sectionflags	@""
	.align	4


	//----- nvinfo : EIATTR_CUDA_API_VERSION
	.align		4
        /*0000*/ 	.byte	0x04, 0x37
        /*0002*/ 	.short	(.L_23952 - .L_23951)
.L_23951:
        /*0004*/ 	.word	0x00000082


	//----- nvinfo : EIATTR_SW2861232_WAR
	.align		4
.L_23952:
        /*0008*/ 	.byte	0x01, 0x35
	.zero		2


	//----- nvinfo : EIATTR_PARAM_CBANK
	.align		4
        /*000c*/ 	.byte	0x04, 0x0a
        /*000e*/ 	.short	(.L_23954 - .L_23953)
	.align		4
.L_23953:
        /*0010*/ 	.word	index@(.nv.constant0._ZN7cutlass13device_kernelIN5flash19enable_sm80_to_sm89INS1_16FlashAttnBwdSm80INS1_25CollectiveMainloopBwdSm80ILi2ELi2EN4cute5tupleIJNS5_1CILi64EEENS7_ILi128EEES8_EEENS_10bfloat16_tEfNS_4arch4Sm80ELb1ELb0ELb1ELb0ELb0ELb0ELb0ELb0ELi2ELi2ELi4ELi2ELb1EEENS1_21CollectiveEpilogueBwdISA_SB_SD_Li256ELb0ELb0ELi2EEENS1_25SingleTileBwdLPTSchedulerILb0ELi128ELb0EEEEEEEEEvNT_6ParamsE)
        /*0014*/ 	.short	0x0160
        /*0016*/ 	.short	0x0288


	//----- nvinfo : EIATTR_CBANK_PARAM_SIZE
	.align		4
.L_23954:
        /*0018*/ 	.byte	0x03, 0x19
        /*001a*/ 	.short	0x0288


	//----- nvinfo : EIATTR_KPARAM_INFO
	.align		4
        /*001c*/ 	.byte	0x04, 0x17
        /*001e*/ 	.short	(.L_23956 - .L_23955)
.L_23955:
        /*0020*/ 	.word	0x00000000
        /*0024*/ 	.short	0x0000
        /*0026*/ 	.short	0x0000
        /*0028*/ 	.byte	0x00, 0xf0, 0x21, 0x0a


	//----- nvinfo : EIATTR_MAXREG_COUNT
	.align		4
.L_23956:
        /*002c*/ 	.byte	0x03, 0x1b
        /*002e*/ 	.short	0x00ff


	//----- nvinfo : EIATTR_NUM_BARRIERS
	.align		4
        /*0030*/ 	.byte	0x02, 0x4c
        /*0032*/ 	.byte	0x02
	.zero		1


	//----- nvinfo : EIATTR_MERCURY_ISA_VERSION
	.align		4
        /*0034*/ 	.byte	0x03, 0x5f
        /*0036*/ 	.short	0x0000


	//----- nvinfo : EIATTR_COOP_GROUP_MASK_REGIDS
	.align		4
        /*0038*/ 	.byte	0x04, 0x29
        /*003a*/ 	.short	(.L_23958 - .L_23957)


	//   ....[0]....
.L_23957:
        /*003c*/ 	.word	0xffffffff


	//----- nvinfo : EIATTR_COOP_GROUP_INSTR_OFFSETS
	.align		4
.L_23958:
        /*0040*/ 	.byte	0x04, 0x28
        /*0042*/ 	.short	(.L_23960 - .L_23959)


	//   ....[0]....
.L_23959:
        /*0044*/ 	.word	0x00000070


	//----- nvinfo : EIATTR_EXIT_INSTR_OFFSETS
	.align		4
.L_23960:
        /*0048*/ 	.byte	0x04, 0x1c
        /*004a*/ 	.short	(.L_23962 - .L_23961)


	//   ....[0]....
.L_23961:
        /*004c*/ 	.word	0x000004a0


	//   ....[1]....
        /*0050*/ 	.word	0x00006a80


	//   ....[2]....
        /*0054*/ 	.word	0x00006b40


	//   ....[3]....
        /*0058*/ 	.word	0x000073e0


	//   ....[4]....
        /*005c*/ 	.word	0x000074a0


	//----- nvinfo : EIATTR_MAX_THREADS
	.align		4
.L_23962:
        /*0060*/ 	.byte	0x04, 0x05
        /*0062*/ 	.short	(.L_23964 - .L_23963)
.L_23963:
        /*0064*/ 	.word	0x00000100
        /*0068*/ 	.word	0x00000001
        /*006c*/ 	.word	0x00000001


	//----- nvinfo : EIATTR_CRS_STACK_SIZE
	.align		4
.L_23964:
        /*0070*/ 	.byte	0x04, 0x1e
        /*0072*/ 	.short	(.L_23966 - .L_23965)
.L_23965:
        /*0074*/ 	.word	0x00000000
.L_23966:


//--------------------- .nv.info._ZN7cutlass13device_kernelIN5flash19enable_sm80_to_sm89INS1_16FlashAttnBwdSm80INS1_25CollectiveMainloopBwdSm80ILi2ELi2EN4cute5tupleIJNS5_1CILi64EEENS7_ILi128EEES8_EEENS_10bfloat16_tEfNS_4arch4Sm80ELb1ELb0ELb1ELb0ELb1ELb0ELb0ELb0ELi2ELi2ELi4ELi2ELb1EEENS1_21CollectiveEpilogueBwdISA_SB_SD_Li256ELb0ELb0ELi2EEENS1_25SingleTileBwdLPTSchedulerILb0ELi128ELb1EEEEEEEEEvNT_6ParamsE --------------------------
	.section	.nv.info._ZN7cutlass13device_kernelIN5flash19enable_sm80_to_sm89INS1_16FlashAttnBwdSm80INS1_25CollectiveMainloopBwdSm80ILi2ELi2EN4cute5tupleIJNS5_1CILi64EEENS7_ILi128EEES8_EEENS_10bfloat16_tEfNS_4arch4Sm80ELb1ELb0ELb1ELb0ELb1ELb0ELb0ELb0ELi2ELi2ELi4ELi2ELb1EEENS1_21CollectiveEpilogueBwdISA_SB_SD_Li256ELb0ELb0ELi2EEENS1_25SingleTileBwdLPTSchedulerILb0ELi128ELb1EEEEEEEEEvNT_6ParamsE,"",@"SHT_CUDA_INFO"
	.sectionflags	@""
	.align	4


	//----- nvinfo : EIATTR_CUDA_API_VERSION
	.align		4
        /*0000*/ 	.byte	0x04, 0x37
        /*0002*/ 	.short	(.L_23968 - .L_23967)
.L_23967:
        /*0004*/ 	.word	0x00000082


	//----- nvinfo : EIATTR_SW2861232_WAR
	.align		4
.L_23968:
        /*0008*/ 	.byte	0x01, 0x35
	.zero		2


	//----- nvinfo : EIATTR_PARAM_CBANK
	.align		4
        /*000c*/ 	.byte	0x04, 0x0a
        /*000e*/ 	.short	(.L_23970 - .L_23969)
	.align		4
.L_23969:
        /*0010*/ 	.word	index@(.nv.constant0._ZN7cutlass13device_kernelIN5flash19enable_sm80_to_sm89INS1_16FlashAttnBwdSm80INS1_25CollectiveMainloopBwdSm80ILi2ELi2EN4cute5tupleIJNS5_1CILi64EEENS7_ILi128EEES8_EEENS_10bfloat16_tEfNS_4arch4Sm80ELb1ELb0ELb1ELb0ELb1ELb0ELb0ELb0ELi2ELi2ELi4ELi2ELb1EEENS1_21CollectiveEpilogueBwdISA_SB_SD_Li256ELb0ELb0ELi2EEENS1_25SingleTileBwdLPTSchedulerILb0ELi128ELb1EEEEEEEEEvNT_6ParamsE)
        /*0014*/ 	.short	0x0160
        /*0016*/ 	.short	0x0288


	//----- nvinfo : EIATTR_CBANK_PARAM_SIZE
	.align		4
.L_23970:
        /*0018*/ 	.byte	0x03, 0x19
        /*001a*/ 	.short	0x0288


	//----- nvinfo : EIATTR_KPARAM_INFO
	.align		4
        /*001c*/ 	.byte	0x04, 0x17
        /*001e*/ 	.short	(.L_23972 - .L_23971)
.L_23971:
        /*0020*/ 	.word	0x00000000
        /*0024*/ 	.short	0x0000
        /*0026*/ 	.short	0x0000
        /*0028*/ 	.byte	0x00, 0xf0, 0x21, 0x0a


	//----- nvinfo : EIATTR_MAXREG_COUNT
	.align		4
.L_23972:
        /*002c*/ 	.byte	0x03, 0x1b
        /*002e*/ 	.short	0x00ff


	//----- nvinfo : EIATTR_NUM_BARRIERS
	.align		4
        /*0030*/ 	.byte	0x02, 0x4c
        /*0032*/ 	.byte	0x02
	.zero		1


	//----- nvinfo : EIATTR_MERCURY_ISA_VERSION
	.align		4
        /*0034*/ 	.byte	0x03, 0x5f
        /*0036*/ 	.short	0x0000


	//----- nvinfo : EIATTR_COOP_GROUP_MASK_REGIDS
	.align		4
        /*0038*/ 	.byte	0x04, 0x29
        /*003a*/ 	.short	(.L_23974 - .L_23973)


	//   ....[0]....
.L_23973:
        /*003c*/ 	.word	0xffffffff


	//----- nvinfo : EIATTR_COOP_GROUP_INSTR_OFFSETS
	.align		4
.L_23974:
        /*0040*/ 	.byte	0x04, 0x28
        /*0042*/ 	.short	(.L_23976 - .L_23975)


	//   ....[0]....
.L_23975:
        /*0044*/ 	.word	0x00000070


	//----- nvinfo : EIATTR_EXIT_INSTR_OFFSETS
	.align		4
.L_23976:
        /*0048*/ 	.byte	0x04, 0x1c
        /*004a*/ 	.short	(.L_23978 - .L_23977)


	//   ....[0]....
.L_23977:
        /*004c*/ 	.word	0x000004e0


	//   ....[1]....
        /*0050*/ 	.word	0x00006ae0


	//   ....[2]....
        /*0054*/ 	.word	0x00006ba0


	//   ....[3]....
        /*0058*/ 	.word	0x00007430


	//   ....[4]....
        /*005c*/ 	.word	0x000074f0


	//----- nvinfo : EIATTR_MAX_THREADS
	.align		4
.L_23978:
        /*0060*/ 	.byte	0x04, 0x05
        /*0062*/ 	.short	(.L_23980 - .L_23979)
.L_23979:
        /*0064*/ 	.word	0x00000100
        /*0068*/ 	.word	0x00000001
        /*006c*/ 	.word	0x00000001


	//----- nvinfo : EIATTR_CRS_STACK_SIZE
	.align		4
.L_23980:
        /*0070*/ 	.byte	0x04, 0x1e
        /*0072*/ 	.short	(.L_23982 - .L_23981)
.L_23981:
        /*0074*/ 	.word	0x00000000
.L_23982:


//--------------------- .nv.info._ZN7cutlass13device_kernelIN5flash19enable_sm80_to_sm89INS1_16FlashAttnBwdSm80INS1_25CollectiveMainloopBwdSm80ILi2ELi2EN4cute5tupleIJNS5_1CILi64EEENS7_ILi128EEES8_EEENS_10bfloat16_tEfNS_4arch4Sm80ELb1ELb0ELb1ELb0ELb0ELb0ELb0ELb0ELi2ELi2ELi4ELi2ELb1EEENS1_24CollectiveEpilogueBwdGQAISA_fSD_Li256ELb0ELb0EEENS1_25SingleTileBwdLPTSchedulerILb0ELi128ELb0EEEEEEEEEvNT_6ParamsE --------------------------
	.section	.nv.info._ZN7cutlass13device_kernelIN5flash19enable_sm80_to_sm89INS1_16FlashAttnBwdSm80INS1_25CollectiveMainloopBwdSm80ILi2ELi2EN4cute5tupleIJNS5_1CILi64EEENS7_ILi128EEES8_EEENS_10bfloat16_tEfNS_4arch4Sm80ELb1ELb0ELb1ELb0ELb0ELb0ELb0ELb0ELi2ELi2ELi4ELi2ELb1EEENS1_24CollectiveEpilogueBwdGQAISA_fSD_Li256ELb0ELb0EEENS1_25SingleTileBwdLPTSchedulerILb0ELi128ELb0EEEEEEEEEvNT_6ParamsE,"",@"SHT_CUDA_INFO"
	.sectionflags	@""
	.align	4


	//----- nvinfo : EIATTR_CUDA_API_VERSION
	.align		4
        /*0000*/ 	.byte	0x04, 0x37
        /*0002*/ 	.short	(.L_23984 - .L_23983)
.L_23983:
        /*0004*/ 	.word	0x00000082


	//----- nvinfo : EIATTR_SW2861232_WAR
	.align		4
.L_23984:
        /*0008*/ 	.byte	0x01, 0x35
	.zero		2


	//----- nvinfo : EIATTR_PARAM_CBANK
	.align		4
        /*000c*/ 	.byte	0x04, 0x0a
        /*000e*/ 	.short	(.L_23986 - .L_23985)
	.align		4
.L_23985:
        /*0010*/ 	.word	index@(.nv.constant0._ZN7cutlass13device_kernelIN5flash19enable_sm80_to_sm89INS1_16FlashAttnBwdSm80INS1_25CollectiveMainloopBwdSm80ILi2ELi2EN4cute5tupleIJNS5_1CILi64EEENS7_ILi128EEES8_EEENS_10bfloat16_tEfNS_4arch4Sm80ELb1ELb0ELb1ELb0ELb0ELb0ELb0ELb0ELi2ELi2ELi4ELi2ELb1EEENS1_24CollectiveEpilogueBwdGQAISA_fSD_Li256ELb0ELb0EEENS1_25SingleTileBwdLPTSchedulerILb0ELi128ELb0EEEEEEEEEvNT_6ParamsE)
        /*0014*/ 	.short	0x0160
        /*0016*/ 	.short	0x0290


	//----- nvinfo : EIATTR_CBANK_PARAM_SIZE
	.align		4
.L_23986:
        /*0018*/ 	.byte	0x03, 0x19
        /*001a*/ 	.short	0x0290


	//----- nvinfo : EIATTR_KPARAM_INFO
	.align		4
        /*001c*/ 	.byte	0x04, 0x17
        /*001e*/ 	.short	(.L_23988 - .L_23987)
.L_23987:
        /*0020*/ 	.word	0x00000000
        /*0024*/ 	.short	0x0000
        /*0026*/ 	.short	0x0000
        /*0028*/ 	.byte	0x00, 0xf0, 0x41, 0x0a


	//----- nvinfo : EIATTR_MAXREG_COUNT
	.align		4
.L_23988:
        /*002c*/ 	.byte	0x03, 0x1b
        /*002e*/ 	.short	0x00ff


	//----- nvinfo : EIATTR_NUM_BARRIERS
	.align		4
        /*0030*/ 	.byte	0x02, 0x4c
        /*0032*/ 	.byte	0x02
	.zero		1


	//----- nvinfo : EIATTR_MERCURY_ISA_VERSION
	.align		4
        /*0034*/ 	.byte	0x03, 0x5f
        /*0036*/ 	.short	0x0000


	//----- nvinfo : EIATTR_COOP_GROUP_MASK_REGIDS
	.align		4
        /*0038*/ 	.byte	0x04, 0x29
        /*003a*/ 	.short	(.L_23990 - .L_23989)


	//   ....[0]....
.L_23989:
        /*003c*/ 	.word	0xffffffff


	//----- nvinfo : EIATTR_COOP_GROUP_INSTR_OFFSETS
	.align		4
.L_23990:
        /*0040*/ 	.byte	0x04, 0x28
        /*0042*/ 	.short	(.L_23992 - .L_23991)


	//   ....[0]....
.L_23991:
        /*0044*/ 	.word	0x00000070


	//----- nvinfo : EIATTR_EXIT_INSTR_OFFSETS
	.align		4
.L_23992:
        /*0048*/ 	.byte	0x04, 0x1c
        /*004a*/ 	.short	(.L_23994 - .L_23993)


	//   ....[0]....
.L_23993:
        /*004c*/ 	.word	0x000004a0


	//   ....[1]....
        /*0050*/ 	.word	0x00005ab0


	//   ....[2]....
        /*0054*/ 	.word	0x000060c0


	//----- nvinfo : EIATTR_MAX_THREADS
	.align		4
.L_23994:
        /*0058*/ 	.byte	0x04, 0x05
        /*005a*/ 	.short	(.L_23996 - .L_23995)
.L_23995:
        /*005c*/ 	.word	0x00000100
        /*0060*/ 	.word	0x00000001
        /*0064*/ 	.word	0x00000001


	//----- nvinfo : EIATTR_CRS_STACK_SIZE
	.align		4
.L_23996:
        /*0068*/ 	.byte	0x04, 0x1e
        /*006a*/ 	.short	(.L_23998 - .L_23997)
.L_23997:
        /*006c*/ 	.word	0x00000000
.L_23998:


//--------------------- .nv.info._ZN7cutlass13device_kernelIN5flash19enable_sm80_to_sm89INS1_16FlashAttnBwdSm80INS1_25CollectiveMainloopBwdSm80ILi2ELi2EN4cute5tupleIJNS5_1CILi64EEENS7_ILi128EEES8_EEENS_10bfloat16_tEfNS_4arch4Sm80ELb1ELb0ELb1ELb0ELb1ELb0ELb0ELb0ELi2ELi2ELi4ELi2ELb1EEENS1_24CollectiveEpilogueBwdGQAISA_fSD_Li256ELb0ELb1EEENS1_25SingleTileBwdLPTSchedulerILb0ELi128ELb1EEEEEEEEEvNT_6ParamsE --------------------------
	.section	.nv.info._ZN7cutlass13device_kernelIN5flash19enable_sm80_to_sm89INS1_16FlashAttnBwdSm80INS1_25CollectiveMainloopBwdSm80ILi2ELi2EN4cute5tupleIJNS5_1CILi64EEENS7_ILi128EEES8_EEENS_10bfloat16_tEfNS_4arch4Sm80ELb1ELb0ELb1ELb0ELb1ELb0ELb0ELb0ELi2ELi2ELi4ELi2ELb1EEENS1_24CollectiveEpilogueBwdGQAISA_fSD_Li256ELb0ELb1EEENS1_25SingleTileBwdLPTSchedulerILb0ELi128ELb1EEEEEEEEEvNT_6ParamsE,"",@"SHT_CUDA_INFO"
	.sectionflags	@""
	.align	4


	//----- nvinfo : EIATTR_CUDA_API_VERSION
	.align		4
        /*0000*/ 	.byte	0x04, 0x37
        /*0002*/ 	.short	(.L_24000 - .L_23999)
.L_23999:
        /*0004*/ 	.word	0x00000082


	//----- nvinfo : EIATTR_SW2861232_WAR
	.align		4
.L_24000:
        /*0008*/ 	.byte	0x01, 0x35
	.zero		2


	//----- nvinfo : EIATTR_PARAM_CBANK
	.align		4
        /*000c*/ 	.byte	0x04, 0x0a
        /*000e*/ 	.short	(.L_24002 - .L_24001)
	.align		4
.L_24001:
        /*0010*/ 	.word	index@(.nv.constant0._ZN7cutlass13device_kernelIN5flash19enable_sm80_to_sm89INS1_16FlashAttnBwdSm80INS1_25CollectiveMainloopBwdSm80ILi2ELi2EN4cute5tupleIJNS5_1CILi64EEENS7_ILi128EEES8_EEENS_10bfloat16_tEfNS_4arch4Sm80ELb1ELb0ELb1ELb0ELb1ELb0ELb0ELb0ELi2ELi2ELi4ELi2ELb1EEENS1_24CollectiveEpilogueBwdGQAISA_fSD_Li256ELb0ELb1EEENS1_25SingleTileBwdLPTSchedulerILb0ELi128ELb1EEEEEEEEEvNT_6ParamsE)
        /*0014*/ 	.short	0x0160
        /*0016*/ 	.short	0x0290


	//----- nvinfo : EIATTR_CBANK_PARAM_SIZE
	.align		4
.L_24002:
        /*0018*/ 	.byte	0x03, 0x19
        /*001a*/ 	.short	0x0290


	//----- nvinfo : EIATTR_KPARAM_INFO
	.align		4
        /*001c*/ 	.byte	0x04, 0x17
        /*001e*/ 	.short	(.L_24004 - .L_24003)
.L_24003:
        /*0020*/ 	.word	0x00000000
        /*0024*/ 	.short	0x0000
        /*0026*/ 	.short	0x0000
        /*0028*/ 	.byte	0x00, 0xf0, 0x41, 0x0a


	//----- nvinfo : EIATTR_MAXREG_COUNT
	.align		4
.L_24004:
        /*002c*/ 	.byte	0x03, 0x1b
        /*002e*/ 	.short	0x00ff


	//----- nvinfo : EIATTR_NUM_BARRIERS
	.align		4
        /*0030*/ 	.byte	0x02, 0x4c
        /*0032*/ 	.byte	0x02
	.zero		1


	//----- nvinfo : EIATTR_MERCURY_ISA_VERSION
	.align		4
        /*0034*/ 	.byte	0x03, 0x5f
        /*0036*/ 	.short	0x0000


	//----- nvinfo : EIATTR_COOP_GROUP_MASK_REGIDS
	.align		4
        /*0038*/ 	.byte	0x04, 0x29
        /*003a*/ 	.short	(.L_24006 - .L_24005)


	//   ....[0]....
.L_24005:
        /*003c*/ 	.word	0xffffffff


	//   ....[1]....
        /*0040*/ 	.word	0xffffffff


	//   ....[2]....
        /*0044*/ 	.word	0xffffffff


	//   ....[3]....
        /*0048*/ 	.word	0xffffffff


	//   ....[4]....
        /*004c*/ 	.word	0xffffffff


	//   ....[5]....
        /*0050*/ 	.word	0xffffffff


	//   ....[6]....
        /*0054*/ 	.word	0xffffffff


	//   ....[7]....
        /*0058*/ 	.word	0xffffffff


	//   ....[8]....
        /*005c*/ 	.word	0xffffffff


	//----- nvinfo : EIATTR_COOP_GROUP_INSTR_OFFSETS
	.align		4
.L_24006:
        /*0060*/ 	.byte	0x04, 0x28
        /*0062*/ 	.short	(.L_24008 - .L_24007)


	//   ....[0]....
.L_24007:
        /*0064*/ 	.word	0x00000070


	//   ....[1]....
        /*0068*/ 	.word	0x00005d30


	//   ....[2]....
        /*006c*/ 	.word	0x00005d60


	//   ....[3]....
        /*0070*/ 	.word	0x00006050


	//   ....[4]....
        /*0074*/ 	.word	0x00006060


	//   ....[5]....
        /*0078*/ 	.word	0x000061f0


	//   ....[6]....
        /*007c*/ 	.word	0x00006240


	//   ....[7]....
        /*0080*/ 	.word	0x000064f0


	//   ....[8]....
        /*0084*/ 	.word	0x00006500


	//----- nvinfo : EIATTR_EXIT_INSTR_OFFSETS
	.align		4
.L_24008:
        /*0088*/ 	.byte	0x04, 0x1c
        /*008a*/ 	.short	(.L_24010 - .L_24009)


	//   ....[0]....
.L_24009:
        /*008c*/ 	.word	0x000004e0


	//   ....[1]....
        /*0090*/ 	.word	0x00005b10


	//   ....[2]....
        /*0094*/ 	.word	0x00006510


	//   ....[3]....
        /*0098*/ 	.word	0x000065b0


	//----- nvinfo : EIATTR_MAX_THREADS
	.align		4
.L_24010:
        /*009c*/ 	.byte	0x04, 0x05
        /*009e*/ 	.short	(.L_24012 - .L_24011)
.L_24011:
        /*00a0*/ 	.word	0x00000100
        /*00a4*/ 	.word	0x00000001
        /*00a8*/ 	.word	0x00000001


	//----- nvinfo : EIATTR_CRS_STACK_SIZE
	.align		4
.L_24012:
        /*00ac*/ 	.byte	0x04, 0x1e
        /*00ae*/ 	.short	(.L_24014 - .L_24013)
.L_24013:
        /*00b0*/ 	.word	0x00000000
.L_24014:


//--------------------- .nv.info._ZN7cutlass13device_kernelIN5flash22FlashAttnBwdPreprocessIN4cute5tupleIJNS3_1CILi64EEES6_EEENS_10bfloat16_tEfNS_4arch4Sm80ELb1ELb0EEEEEvNT_6ParamsE --------------------------
	.section	.nv.info._ZN7cutlass13device_kernelIN5flash22FlashAttnBwdPreprocessIN4cute5tupleIJNS3_1CILi64EEES6_EEENS_10bfloat16_tEfNS_4arch4Sm80ELb1ELb0EEEEEvNT_6ParamsE,"",@"SHT_CUDA_INFO"
	.sectionflags	@""
	.align	4


	//----- nvinfo : EIATTR_CUDA_API_VERSION
	.align		4
        /*0000*/ 	.byte	0x04, 0x37
        /*0002*/ 	.short	(.L_24016 - .L_24015)
.L_24015:
        /*0004*/ 	.word	0x00000082


	//----- nvinfo : EIATTR_SW2861232_WAR
	.align		4
.L_24016:
        /*0008*/ 	.byte	0x01, 0x35
	.zero		2


	//----- nvinfo : EIATTR_PARAM_CBANK
	.align		4
        /*000c*/ 	.byte	0x04, 0x0a
        /*000e*/ 	.short	(.L_24018 - .L_24017)
	.align		4
.L_24017:
        /*0010*/ 	.word	index@(.nv.constant0._ZN7cutlass13device_kernelIN5flash22FlashAttnBwdPreprocessIN4cute5tupleIJNS3_1CILi64EEES6_EEENS_10bfloat16_tEfNS_4arch4Sm80ELb1ELb0EEEEEvNT_6ParamsE)
        /*0014*/ 	.short	0x0160
        /*0016*/ 	.short	0x00f0


	//----- nvinfo : EIATTR_CBANK_PARAM_SIZE
	.align		4
.L_24018:
        /*0018*/ 	.byte	0x03, 0x19
        /*001a*/ 	.short	0x00f0


	//----- nvinfo : EIATTR_KPARAM_INFO
	.align		4
        /*001c*/ 	.byte	0x04, 0x17
        /*001e*/ 	.short	(.L_24020 - .L_24019)
.L_24019:
        /*0020*/ 	.word	0x00000000
        /*0024*/ 	.short	0x0000
        /*0026*/ 	.short	0x0000
        /*0028*/ 	.byte	0x00, 0xf0, 0xc1, 0x03


	//----- nvinfo : EIATTR_MAXREG_COUNT
	.align		4
.L_24020:
        /*002c*/ 	.byte	0x03, 0x1b
        /*002e*/ 	.short	0x0080


	//----- nvinfo : EIATTR_MERCURY_ISA_VERSION
	.align		4
        /*0030*/ 	.byte	0x03, 0x5f
        /*0032*/ 	.short	0x0000


	//----- nvinfo : EIATTR_COOP_GROUP_MASK_REGIDS
	.align		4
        /*0034*/ 	.byte	0x04, 0x29
        /*0036*/ 	.short	(.L_24022 - .L_24021)


	//   ....[0]....
.L_24021:
        /*0038*/ 	.word	0xffffffff


	//   ....[1]....
        /*003c*/ 	.word	0xffffffff


	//   ....[2]....
        /*0040*/ 	.word	0xffffffff


	//   ....[3]....
        /*0044*/ 	.word	0xffffffff


	//   ....[4]....
        /*0048*/ 	.word	0xffffffff


	//   ....[5]....
        /*004c*/ 	.word	0xffffffff


	//----- nvinfo : EIATTR_COOP_GROUP_INSTR_OFFSETS
	.align		4
.L_24022:
        /*0050*/ 	.byte	0x04, 0x28
        /*0052*/ 	.short	(.L_24024 - .L_24023)


	//   ....[0]....
.L_24023:
        /*0054*/ 	.word	0x000009f0


	//   ....[1]....
        /*0058*/ 	.word	0x00000a20


	//   ....[2]....
        /*005c*/ 	.word	0x00000a80


	//   ....[3]....
        /*0060*/ 	.word	0x00000ac0


	//   ....[4]....
        /*0064*/ 	.word	0x00000b40


	//   ....[5]....
        /*0068*/ 	.word	0x00000b60


	//----- nvinfo : EIATTR_EXIT_INSTR_OFFSETS
	.align		4
.L_24024:
        /*006c*/ 	.byte	0x04, 0x1c
        /*006e*/ 	.short	(.L_24026 - .L_24025)


	//   ....[0]....
.L_24025:
        /*0070*/ 	.word	0x00000e40


	//   ....[1]....
        /*0074*/ 	.word	0x00000ea0


	//----- nvinfo : EIATTR_CTAIDZ_USED
	.align		4
.L_24026:
        /*0078*/ 	.byte	0x01, 0x04
	.zero		2


	//----- nvinfo : EIATTR_MAX_THREADS
	.align		4
        /*007c*/ 	.byte	0x04, 0x05
        /*007e*/ 	.short	(.L_24028 - .L_24027)
.L_24027:
        /*0080*/ 	.word	0x00000100
        /*0084*/ 	.word	0x00000001
        /*0088*/ 	.word	0x00000001


	//----- nvinfo : EIATTR_CRS_STACK_SIZE
	.align		4
.L_24028:
        /*008c*/ 	.byte	0x04, 0x1e
        /*008e*/ 	.short	(.L_24030 - .L_24029)
.L_24029:
        /*0090*/ 	.word	0x00000000
.L_24030:


//--------------------- .nv.info._ZN7cutlass13device_kernelIN5flash19enable_sm80_to_sm89INS1_16FlashAttnBwdSm80INS1_25CollectiveMainloopBwdSm80ILi2ELi2EN4cute5tupleIJNS5_1CILi64EEENS7_ILi128EEES8_EEENS_10bfloat16_tEfNS_4arch4Sm80ELb1ELb0ELb1ELb1ELb0ELb0ELb0ELb0ELi2ELi2ELi4ELi2ELb1EEENS1_21CollectiveEpilogueBwdISA_SB_SD_Li256ELb1ELb0ELi2EEENS1_25SingleTileBwdLPTSchedulerILb1ELi128ELb0EEEEEEEEEvNT_6ParamsE --------------------------
	.section	.nv.info._ZN7cutlass13device_kernelIN5flash19enable_sm80_to_sm89INS1_16FlashAttnBwdSm80INS1_25CollectiveMainloopBwdSm80ILi2ELi2EN4cute5tupleIJNS5_1CILi64EEENS7_ILi128EEES8_EEENS_10bfloat16_tEfNS_4arch4Sm80ELb1ELb0ELb1ELb1ELb0ELb0ELb0ELb0ELi2ELi2ELi4ELi2ELb1EEENS1_21CollectiveEpilogueBwdISA_SB_SD_Li256ELb1ELb0ELi2EEENS1_25SingleTileBwdLPTSchedulerILb1ELi128ELb0EEEEEEEEEvNT_6ParamsE,"",@"SHT_CUDA_INFO"
	.sectionflags	@""
	.align	4


	//----- nvinfo : EIATTR_CUDA_API_VERSION
	.align		4
        /*0000*/ 	.byte	0x04, 0x37
        /*0002*/ 	.short	(.L_24032 - .L_24031)
.L_24031:
        /*0004*/ 	.word	0x00000082


	//----- nvinfo : EIATTR_SW2861232_WAR
	.align		4
.L_24032:
        /*0008*/ 	.byte	0x01, 0x35
	.zero		2


	//----- nvinfo : EIATTR_PARAM_CBANK
	.align		4
        /*000c*/ 	.byte	0x04, 0x0a
        /*000e*/ 	.short	(.L_24034 - .L_24033)
	.align		4
.L_24033:
        /*0010*/ 	.word	index@(.nv.constant0._ZN7cutlass13device_kernelIN5flash19enable_sm80_to_sm89INS1_16FlashAttnBwdSm80INS1_25CollectiveMainloopBwdSm80ILi2ELi2EN4cute5tupleIJNS5_1CILi64EEENS7_ILi128EEES8_EEENS_10bfloat16_tEfNS_4arch4Sm80ELb1ELb0ELb1ELb1ELb0ELb0ELb0ELb0ELi2ELi2ELi4ELi2ELb1EEENS1_21CollectiveEpilogueBwdISA_SB_SD_Li256ELb1ELb0ELi2EEENS1_25SingleTileBwdLPTSchedulerILb1ELi128ELb0EEEEEEEEEvNT_6ParamsE)
        /*0014*/ 	.short	0x0160
        /*0016*/ 	.short	0x0288


	//----- nvinfo : EIATTR_CBANK_PARAM_SIZE
	.align		4
.L_24034:
        /*0018*/ 	.byte	0x03, 0x19
        /*001a*/ 	.short	0x0288


	//----- nvinfo : EIATTR_KPARAM_INFO
	.align		4
        /*001c*/ 	.byte	0x04, 0x17
        /*001e*/ 	.short	(.L_24036 - .L_24035)
.L_24035:
        /*0020*/ 	.word	0x00000000
        /*0024*/ 	.short	0x0000
        /*0026*/ 	.short	0x0000
        /*0028*/ 	.byte	0x00, 0xf0, 0x21, 0x0a


	//----- nvinfo : EIATTR_MAXREG_COUNT
	.align		4
.L_24036:
        /*002c*/ 	.byte	0x03, 0x1b
        /*002e*/ 	.short	0x00ff


	//----- nvinfo : EIATTR_NUM_BARRIERS
	.align		4
        /*0030*/ 	.byte	0x02, 0x4c
        /*0032*/ 	.byte	0x02
	.zero		1


	//----- nvinfo : EIATTR_MERCURY_ISA_VERSION
	.align		4
        /*0034*/ 	.byte	0x03, 0x5f
        /*0036*/ 	.short	0x0000


	//----- nvinfo : EIATTR_COOP_GROUP_MASK_REGIDS
	.align		4
        /*0038*/ 	.byte	0x04, 0x29
        /*003a*/ 	.short	(.L_24038 - .L_24037)


	//   ....[0]....
.L_24037:
        /*003c*/ 	.word	0xffffffff


	//----- nvinfo : EIATTR_COOP_GROUP_INSTR_OFFSETS
	.align		4
.L_24038:
        /*0040*/ 	.byte	0x04, 0x28
        /*0042*/ 	.short	(.L_24040 - .L_24039)


	//   ....[0]....
.L_24039:
        /*0044*/ 	.word	0x00000080


	//----- nvinfo : EIATTR_EXIT_INSTR_OFFSETS
	.align		4
.L_24040:
        /*0048*/ 	.byte	0x04, 0x1c
        /*004a*/ 	.short	(.L_24042 - .L_24041)


	//   ....[0]....
.L_24041:
        /*004c*/ 	.word	0x00000790


	//   ....[1]....
        /*0050*/ 	.word	0x00007200


	//   ....[2]....
        /*0054*/ 	.word	0x000072c0


	//   ....[3]....
        /*0058*/ 	.word	0x00007cb0


	//   ....[4]....
        /*005c*/ 	.word	0x00007d60


	//----- nvinfo : EIATTR_MAX_THREADS
	.align		4
.L_24042:
        /*0060*/ 	.byte	0x04, 0x05
        /*0062*/ 	.short	(.L_24044 - .L_24043)
.L_24043:
        /*0064*/ 	.word	0x00000100
        /*0068*/ 	.word	0x00000001
        /*006c*/ 	.word	0x00000001


	//----- nvinfo : EIATTR_CRS_STACK_SIZE
	.align		4
.L_24044:
        /*0070*/ 	.byte	0x04, 0x1e
        /*0072*/ 	.short	(.L_24046 - .L_24045)
.L_24045:
        /*0074*/ 	.word	0x00000000
.L_24046:


//--------------------- .nv.info._ZN7cutlass13device_kernelIN5flash19enable_sm80_to_sm89INS1_16FlashAttnBwdSm80INS1_25CollectiveMainloopBwdSm80ILi2ELi2EN4cute5tupleIJNS5_1CILi64EEENS7_ILi128EEES8_EEENS_10bfloat16_tEfNS_4arch4Sm80ELb1ELb0ELb1ELb1ELb1ELb0ELb0ELb0ELi2ELi2ELi4ELi2ELb1EEENS1_21CollectiveEpilogueBwdISA_SB_SD_Li256ELb1ELb0ELi2EEENS1_25SingleTileBwdLPTSchedulerILb1ELi128ELb1EEEEEEEEEvNT_6ParamsE --------------------------
	.section	.nv.info._ZN7cutlass13device_kernelIN5flash19enable_sm80_to_sm89INS1_16FlashAttnBwdSm80INS1_25CollectiveMainloopBwdSm80ILi2ELi2EN4cute5tupleIJNS5_1CILi64EEENS7_ILi128EEES8_EEENS_10bfloat16_tEfNS_4arch4Sm80ELb1ELb0ELb1ELb1ELb1ELb0ELb0ELb0ELi2ELi2ELi4ELi2ELb1EEENS1_21CollectiveEpilogueBwdISA_SB_SD_Li256ELb1ELb0ELi2EEENS1_25SingleTileBwdLPTSchedulerILb1ELi128ELb1EEEEEEEEEvNT_6ParamsE,"",@"SHT_CUDA_INFO"
	.sectionflags	@""
	.align	4


	//----- nvinfo : EIATTR_CUDA_API_VERSION
	.align		4
        /*0000*/ 	.byte	0x04, 0x37
        /*0002*/ 	.short	(.L_24048 - .L_24047)
.L_24047:
        /*0004*/ 	.word	0x00000082


	//----- nvinfo : EIATTR_SW2861232_WAR
	.align		4
.L_24048:
        /*0008*/ 	.byte	0x01, 0x35
	.zero		2


	//----- nvinfo : EIATTR_PARAM_CBANK
	.align		4
        /*000c*/ 	.byte	0x04, 0x0a
        /*000e*/ 	.short	(.L_24050 - .L_24049)
	.align		4
.L_24049:
        /*0010*/ 	.word	index@(.nv.constant0._ZN7cutlass13device_kernelIN5flash19enable_sm80_to_sm89INS1_16FlashAttnBwdSm80INS1_25CollectiveMainloopBwdSm80ILi2ELi2EN4cute5tupleIJNS5_1CILi64EEENS7_ILi128EEES8_EEENS_10bfloat16_tEfNS_4arch4Sm80ELb1ELb0ELb1ELb1ELb1ELb0ELb0ELb0ELi2ELi2ELi4ELi2ELb1EEENS1_21CollectiveEpilogueBwdISA_SB_SD_Li256ELb1ELb0ELi2EEENS1_25SingleTileBwdLPTSchedulerILb1ELi128ELb1EEEEEEEEEvNT_6ParamsE)
        /*0014*/ 	.short	0x0160
        /*0016*/ 	.short	0x0288


	//----- nvinfo : EIATTR_CBANK_PARAM_SIZE
	.align		4
.L_24050:
        /*0018*/ 	.byte	0x03, 0x19
        /*001a*/ 	.short	0x0288


	//----- nvinfo : EIATTR_KPARAM_INFO
	.align		4
        /*001c*/ 	.byte	0x04, 0x17
        /*001e*/ 	.short	(.L_24052 - .L_24051)
.L_24051:
        /*0020*/ 	.word	0x00000000
        /*0024*/ 	.short	0x0000
        /*0026*/ 	.short	0x0000
        /*0028*/ 	.byte	0x00, 0xf0, 0x21, 0x0a


	//----- nvinfo : EIATTR_MAXREG_COUNT
	.align		4
.L_24052:
        /*002c*/ 	.byte	0x03, 0x1b
        /*002e*/ 	.short	0x00ff


	//----- nvinfo : EIATTR_NUM_BARRIERS
	.align		4
        /*0030*/ 	.byte	0x02, 0x4c
        /*0032*/ 	.byte	0x02
	.zero		1


	//----- nvinfo : EIATTR_MERCURY_ISA_VERSION
	.align		4
        /*0034*/ 	.byte	0x03, 0x5f
        /*0036*/ 	.short	0x0000


	//----- nvinfo : EIATTR_COOP_GROUP_MASK_REGIDS
	.align		4
        /*0038*/ 	.byte	0x04, 0x29
        /*003a*/ 	.short	(.L_24054 - .L_24053)


	//   ....[0]....
.L_24053:
        /*003c*/ 	.word	0xffffffff


	//----- nvinfo : EIATTR_COOP_GROUP_INSTR_OFFSETS
	.align		4
.L_24054:
        /*0040*/ 	.byte	0x04, 0x28
        /*0042*/ 	.short	(.L_24056 - .L_24055)


	//   ....[0]....
.L_24055:
        /*0044*/ 	.word	0x00000080


	//----- nvinfo : EIATTR_EXIT_INSTR_OFFSETS
	.align		4
.L_24056:
        /*0048*/ 	.byte	0x04, 0x1c
        /*004a*/ 	.short	(.L_24058 - .L_24057)


	//   ....[0]....
.L_24057:
        /*004c*/ 	.word	0x000007d0


	//   ....[1]....
        /*0050*/ 	.word	0x00007240


	//   ....[2]....
        /*0054*/ 	.word	0x00007300


	//   ....[3]....
        /*0058*/ 	.word	0x00007ce0


	//   ....[4]....
        /*005c*/ 	.word	0x00007d90


	//----- nvinfo : EIATTR_MAX_THREADS
	.align		4
.L_24058:
        /*0060*/ 	.byte	0x04, 0x05
        /*0062*/ 	.short	(.L_24060 - .L_24059)
.L_24059:
        /*0064*/ 	.word	0x00000100
        /*0068*/ 	.word	0x00000001
        /*006c*/ 	.word	0x00000001


	//----- nvinfo : EIATTR_CRS_STACK_SIZE
	.align		4
.L_24060:
        /*0070*/ 	.byte	0x04, 0x1e
        /*0072*/ 	.short	(.L_24062 - .L_24061)
.L_24061:
        /*0074*/ 	.word	0x00000000
.L_24062:


//--------------------- .nv.info._ZN7cutlass13device_kernelIN5flash19enable_sm80_to_sm89INS1_16FlashAttnBwdSm80INS1_25CollectiveMainloopBwdSm80ILi2ELi2EN4cute5tupleIJNS5_1CILi64EEENS7_ILi128EEES8_EEENS_10bfloat16_tEfNS_4arch4Sm80ELb1ELb0ELb1ELb1ELb0ELb0ELb0ELb0ELi2ELi2ELi4ELi2ELb1EEENS1_24CollectiveEpilogueBwdGQAISA_fSD_Li256ELb1ELb0EEENS1_25SingleTileBwdLPTSchedulerILb1ELi128ELb0EEEEEEEEEvNT_6ParamsE --------------------------
	.section	.nv.info._ZN7cutlass13device_kernelIN5flash19enable_sm80_to_sm89INS1_16FlashAttnBwdSm80INS1_25CollectiveMainloopBwdSm80ILi2ELi2EN4cute5tupleIJNS5_1CILi64EEENS7_ILi128EEES8_EEENS_10bfloat16_tEfNS_4arch4Sm80ELb1ELb0ELb1ELb1ELb0ELb0ELb0ELb0ELi2ELi2ELi4ELi2ELb1EEENS1_24CollectiveEpilogueBwdGQAISA_fSD_Li256ELb1ELb0EEENS1_25SingleTileBwdLPTSchedulerILb1ELi128ELb0EEEEEEEEEvNT_6ParamsE,"",@"SHT_CUDA_INFO"
	.sectionflags	@""
	.align	4


	//----- nvinfo : EIATTR_CUDA_API_VERSION
	.align		4
        /*0000*/ 	.byte	0x04, 0x37
        /*0002*/ 	.short	(.L_24064 - .L_24063)
.L_24063:
        /*0004*/ 	.word	0x00000082


	//----- nvinfo : EIATTR_SW2861232_WAR
	.align		4
.L_24064:
        /*0008*/ 	.byte	0x01, 0x35
	.zero		2


	//----- nvinfo : EIATTR_PARAM_CBANK
	.align		4
        /*000c*/ 	.byte	0x04, 0x0a
        /*000e*/ 	.short	(.L_24066 - .L_24065)
	.align		4
.L_24065:
        /*0010*/ 	.word	index@(.nv.constant0._ZN7cutlass13device_kernelIN5flash19enable_sm80_to_sm89INS1_16FlashAttnBwdSm80INS1_25CollectiveMainloopBwdSm80ILi2ELi2EN4cute5tupleIJNS5_1CILi64EEENS7_ILi128EEES8_EEENS_10bfloat16_tEfNS_4arch4Sm80ELb1ELb0ELb1ELb1ELb0ELb0ELb0ELb0ELi2ELi2ELi4ELi2ELb1EEENS1_24CollectiveEpilogueBwdGQAISA_fSD_Li256ELb1ELb0EEENS1_25SingleTileBwdLPTSchedulerILb1ELi128ELb0EEEEEEEEEvNT_6ParamsE)
        /*0014*/ 	.short	0x0160
        /*0016*/ 	.short	0x0290


	//----- nvinfo : EIATTR_CBANK_PARAM_SIZE
	.align		4
.L_24066:
        /*0018*/ 	.byte	0x03, 0x19
        /*001a*/ 	.short	0x0290


	//----- nvinfo : EIATTR_KPARAM_INFO
	.align		4
        /*001c*/ 	.byte	0x04, 0x17
        /*001e*/ 	.short	(.L_24068 - .L_24067)
.L_24067:
        /*0020*/ 	.word	0x00000000
        /*0024*/ 	.short	0x0000
        /*0026*/ 	.short	0x0000
        /*0028*/ 	.byte	0x00, 0xf0, 0x41, 0x0a


	//----- nvinfo : EIATTR_MAXREG_COUNT
	.align		4
.L_24068:
        /*002c*/ 	.byte	0x03, 0x1b
        /*002e*/ 	.short	0x00ff


	//----- nvinfo : EIATTR_NUM_BARRIERS
	.align		4
        /*0030*/ 	.byte	0x02, 0x4c
        /*0032*/ 	.byte	0x02
	.zero		1


	//----- nvinfo : EIATTR_MERCURY_ISA_VERSION
	.align		4
        /*0034*/ 	.byte	0x03, 0x5f
        /*0036*/ 	.short	0x0000


	//----- nvinfo : EIATTR_COOP_GROUP_MASK_REGIDS
	.align		4
        /*0038*/ 	.byte	0x04, 0x29
        /*003a*/ 	.short	(.L_24070 - .L_24069)


	//   ....[0]....
.L_24069:
        /*003c*/ 	.word	0xffffffff


	//----- nvinfo : EIATTR_COOP_GROUP_INSTR_OFFSETS
	.align		4
.L_24070:
        /*0040*/ 	.byte	0x04, 0x28
        /*0042*/ 	.short	(.L_24072 - .L_24071)


	//   ....[0]....
.L_24071:
        /*0044*/ 	.word	0x00000080


	//----- nvinfo : EIATTR_EXIT_INSTR_OFFSETS
	.align		4
.L_24072:
        /*0048*/ 	.byte	0x04, 0x1c
        /*004a*/ 	.short	(.L_24074 - .L_24073)


	//   ....[0]....
.L_24073:
        /*004c*/ 	.word	0x00000790


	//   ....[1]....
        /*0050*/ 	.word	0x000060d0


	//   ....[2]....
        /*0054*/ 	.word	0x000067d0


	//----- nvinfo : EIATTR_MAX_THREADS
	.align		4
.L_24074:
        /*0058*/ 	.byte	0x04, 0x05
        /*005a*/ 	.short	(.L_24076 - .L_24075)
.L_24075:
        /*005c*/ 	.word	0x00000100
        /*0060*/ 	.word	0x00000001
        /*0064*/ 	.word	0x00000001


	//----- nvinfo : EIATTR_CRS_STACK_SIZE
	.align		4
.L_24076:
        /*0068*/ 	.byte	0x04, 0x1e
        /*006a*/ 	.short	(.L_24078 - .L_24077)
.L_24077:
        /*006c*/ 	.word	0x00000000
.L_24078:


//--------------------- .nv.info._ZN7cutlass13device_kernelIN5flash32FlashAttnBwdPostprocessConvertdQIN4cute5tupleIJNS3_1CILi64EEES6_EEENS_10bfloat16_tEfNS_4arch4Sm80ELi256ENS3_8TiledMMAINS3_8MMA_AtomIJNS3_30SM80_16x8x16_F32BF16BF16F32_TNEEEENS3_6LayoutINS4_IJNS5_ILi2EEENS5_ILi4EEENS5_ILi1EEEEEENS4_IJSI_SG_NS5_ILi0EEEEEEEENS4_IJNS5_ILi32EEES6_NS5_ILi16EEEEEEEELb0EEEEEvNT_6ParamsE --------------------------
	.section	.nv.info._ZN7cutlass13device_kernelIN5flash32FlashAttnBwdPostprocessConvertdQIN4cute5tupleIJNS3_1CILi64EEES6_EEENS_10bfloat16_tEfNS_4arch4Sm80ELi256ENS3_8TiledMMAINS3_8MMA_AtomIJNS3_30SM80_16x8x16_F32BF16BF16F32_TNEEEENS3_6LayoutINS4_IJNS5_ILi2EEENS5_ILi4EEENS5_ILi1EEEEEENS4_IJSI_SG_NS5_ILi0EEEEEEEENS4_IJNS5_ILi32EEES6_NS5_ILi16EEEEEEEELb0EEEEEvNT_6ParamsE,"",@"SHT_CUDA_INFO"
	.sectionflags	@""
	.align	4


	//----- nvinfo : EIATTR_CUDA_API_VERSION
	.align		4
        /*0000*/ 	.byte	0x04, 0x37
        /*0002*/ 	.short	(.L_24080 - .L_24079)
.L_24079:
        /*0004*/ 	.word	0x00000082


	//----- nvinfo : EIATTR_SW2861232_WAR
	.align		4
.L_24080:
        /*0008*/ 	.byte	0x01, 0x35
	.zero		2


	//----- nvinfo : EIATTR_PARAM_CBANK
	.align		4
        /*000c*/ 	.byte	0x04, 0x0a
        /*000e*/ 	.short	(.L_24082 - .L_24081)
	.align		4
.L_24081:
        /*0010*/ 	.word	index@(.nv.constant0._ZN7cutlass13device_kernelIN5flash32FlashAttnBwdPostprocessConvertdQIN4cute5tupleIJNS3_1CILi64EEES6_EEENS_10bfloat16_tEfNS_4arch4Sm80ELi256ENS3_8TiledMMAINS3_8MMA_AtomIJNS3_30SM80_16x8x16_F32BF16BF16F32_TNEEEENS3_6LayoutINS4_IJNS5_ILi2EEENS5_ILi4EEENS5_ILi1EEEEEENS4_IJSI_SG_NS5_ILi0EEEEEEEENS4_IJNS5_ILi32EEES6_NS5_ILi16EEEEEEEELb0EEEEEvNT_6ParamsE)
        /*0014*/ 	.short	0x0160
        /*0016*/ 	.short	0x0070


	//----- nvinfo : EIATTR_CBANK_PARAM_SIZE
	.align		4
.L_24082:
        /*0018*/ 	.byte	0x03, 0x19
        /*001a*/ 	.short	0x0070


	//----- nvinfo : EIATTR_KPARAM_INFO
	.align		4
        /*001c*/ 	.byte	0x04, 0x17
        /*001e*/ 	.short	(.L_24084 - .L_24083)
.L_24083:
        /*0020*/ 	.word	0x00000000
        /*0024*/ 	.short	0x0000
        /*0026*/ 	.short	0x0000
        /*0028*/ 	.byte	0x00, 0xf0, 0xc1, 0x01


	//----- nvinfo : EIATTR_MAXREG_COUNT
	.align		4
.L_24084:
        /*002c*/ 	.byte	0x03, 0x1b
        /*002e*/ 	.short	0x0080


	//----- nvinfo : EIATTR_NUM_BARRIERS
	.align		4
        /*0030*/ 	.byte	0x02, 0x4c
        /*0032*/ 	.byte	0x01
	.zero		1


	//----- nvinfo : EIATTR_MERCURY_ISA_VERSION
	.align		4
        /*0034*/ 	.byte	0x03, 0x5f
        /*0036*/ 	.short	0x0000


	//----- nvinfo : EIATTR_EXIT_INSTR_OFFSETS
	.align		4
        /*0038*/ 	.byte	0x04, 0x1c
        /*003a*/ 	.short	(.L_24086 - .L_24085)


	//   ....[0]....
.L_24085:
        /*003c*/ 	.word	0x00000180


	//   ....[1]....
        /*0040*/ 	.word	0x00000ca0


	//   ....[2]....
        /*0044*/ 	.word	0x00000d60


	//----- nvinfo : EIATTR_CTAIDZ_USED
	.align		4
.L_24086:
        /*0048*/ 	.byte	0x01, 0x04
	.zero		2


	//----- nvinfo : EIATTR_MAX_THREADS
	.align		4
        /*004c*/ 	.byte	0x04, 0x05
        /*004e*/ 	.short	(.L_24088 - .L_24087)
.L_24087:
        /*0050*/ 	.word	0x00000100
        /*0054*/ 	.word	0x00000001
        /*0058*/ 	.word	0x00000001


	//----- nvinfo : EIATTR_CRS_STACK_SIZE
	.align		4
.L_24088:
        /*005c*/ 	.byte	0x04, 0x1e
        /*005e*/ 	.short	(.L_24090 - .L_24089)
.L_24089:
        /*0060*/ 	.word	0x00000000
.L_24090:


//--------------------- .nv.info._ZN7cutlass13device_kernelIN5flash19enable_sm80_to_sm89INS1_16FlashAttnBwdSm80INS1_25CollectiveMainloopBwdSm80ILi2ELi2EN4cute5tupleIJNS5_1CILi64EEENS7_ILi128EEES8_EEENS_10bfloat16_tEfNS_4arch4Sm80ELb1ELb0ELb1ELb1ELb1ELb0ELb0ELb0ELi2ELi2ELi4ELi2ELb1EEENS1_24CollectiveEpilogueBwdGQAISA_fSD_Li256ELb1ELb1EEENS1_25SingleTileBwdLPTSchedulerILb1ELi128ELb1EEEEEEEEEvNT_6ParamsE --------------------------
	.section	.nv.info._ZN7cutlass13device_kernelIN5flash19enable_sm80_to_sm89INS1_16FlashAttnBwdSm80INS1_25CollectiveMainloopBwdSm80ILi2ELi2EN4cute5tupleIJNS5_1CILi64EEENS7_ILi128EEES8_EEENS_10bfloat16_tEfNS_4arch4Sm80ELb1ELb0ELb1ELb1ELb1ELb0ELb0ELb0ELi2ELi2ELi4ELi2ELb1EEENS1_24CollectiveEpilogueBwdGQAISA_fSD_Li256ELb1ELb1EEENS1_25SingleTileBwdLPTSchedulerILb1ELi128ELb1EEEEEEEEEvNT_6ParamsE,"",@"SHT_CUDA_INFO"
	.sectionflags	@""
	.align	4


	//----- nvinfo : EIATTR_CUDA_API_VERSION
	.align		4
        /*0000*/ 	.byte	0x04, 0x37
        /*0002*/ 	.short	(.L_24092 - .L_24091)
.L_24091:
        /*0004*/ 	.word	0x00000082


	//----- nvinfo : EIATTR_SW2861232_WAR
	.align		4
.L_24092:
        /*0008*/ 	.byte	0x01, 0x35
	.zero		2


	//----- nvinfo : EIATTR_PARAM_CBANK
	.align		4
        /*000c*/ 	.byte	0x04, 0x0a
        /*000e*/ 	.short	(.L_24094 - .L_24093)
	.align		4
.L_24093:
        /*0010*/ 	.word	index@(.nv.constant0._ZN7cutlass13device_kernelIN5flash19enable_sm80_to_sm89INS1_16FlashAttnBwdSm80INS1_25CollectiveMainloopBwdSm80ILi2ELi2EN4cute5tupleIJNS5_1CILi64EEENS7_ILi128EEES8_EEENS_10bfloat16_tEfNS_4arch4Sm80ELb1ELb0ELb1ELb1ELb1ELb0ELb0ELb0ELi2ELi2ELi4ELi2ELb1EEENS1_24CollectiveEpilogueBwdGQAISA_fSD_Li256ELb1ELb1EEENS1_25SingleTileBwdLPTSchedulerILb1ELi128ELb1EEEEEEEEEvNT_6ParamsE)
        /*0014*/ 	.short	0x0160
        /*0016*/ 	.short	0x0290


	//----- nvinfo : EIATTR_CBANK_PARAM_SIZE
	.align		4
.L_24094:
        /*0018*/ 	.byte	0x03, 0x19
        /*001a*/ 	.short	0x0290


	//----- nvinfo : EIATTR_KPARAM_INFO
	.align		4
        /*001c*/ 	.byte	0x04, 0x17
        /*001e*/ 	.short	(.L_24096 - .L_24095)
.L_24095:
        /*0020*/ 	.word	0x00000000
        /*0024*/ 	.short	0x0000
        /*0026*/ 	.short	0x0000
        /*0028*/ 	.byte	0x00, 0xf0, 0x41, 0x0a


	//----- nvinfo : EIATTR_MAXREG_COUNT
	.align		4
.L_24096:
        /*002c*/ 	.byte	0x03, 0x1b
        /*002e*/ 	.short	0x00ff


	//----- nvinfo : EIATTR_NUM_BARRIERS
	.align		4
        /*0030*/ 	.byte	0x02, 0x4c
        /*0032*/ 	.byte	0x02
	.zero		1


	//----- nvinfo : EIATTR_MERCURY_ISA_VERSION
	.align		4
        /*0034*/ 	.byte	0x03, 0x5f
        /*0036*/ 	.short	0x0000


	//----- nvinfo : EIATTR_COOP_GROUP_MASK_REGIDS
	.align		4
        /*0038*/ 	.byte	0x04, 0x29
        /*003a*/ 	.short	(.L_24098 - .L_24097)


	//   ....[0]....
.L_24097:
        /*003c*/ 	.word	0xffffffff


	//   ....[1]....
        /*0040*/ 	.word	0xffffffff


	//   ....[2]....
        /*0044*/ 	.word	0xffffffff


	//   ....[3]....
        /*0048*/ 	.word	0xffffffff


	//   ....[4]....
        /*004c*/ 	.word	0xffffffff


	//   ....[5]....
        /*0050*/ 	.word	0xffffffff


	//   ....[6]....
        /*0054*/ 	.word	0xffffffff


	//   ....[7]....
        /*0058*/ 	.word	0xffffffff


	//   ....[8]....
        /*005c*/ 	.word	0xffffffff


	//----- nvinfo : EIATTR_COOP_GROUP_INSTR_OFFSETS
	.align		4
.L_24098:
        /*0060*/ 	.byte	0x04, 0x28
        /*0062*/ 	.short	(.L_24100 - .L_24099)


	//   ....[0]....
.L_24099:
        /*0064*/ 	.word	0x00000080


	//   ....[1]....
        /*0068*/ 	.word	0x00006420


	//   ....[2]....
        /*006c*/ 	.word	0x00006440


	//   ....[3]....
        /*0070*/ 	.word	0x00006750


	//   ....[4]....
        /*0074*/ 	.word	0x00006760


	//   ....[5]....
        /*0078*/ 	.word	0x000068f0


	//   ....[6]....
        /*007c*/ 	.word	0x00006940


	//   ....[7]....
        /*0080*/ 	.word	0x00006bf0


	//   ....[8]....
        /*0084*/ 	.word	0x00006c00


	//----- nvinfo : EIATTR_EXIT_INSTR_OFFSETS
	.align		4
.L_24100:
        /*0088*/ 	.byte	0x04, 0x1c
        /*008a*/ 	.short	(.L_24102 - .L_24101)


	//   ....[0]....
.L_24101:
        /*008c*/ 	.word	0x000007d0


	//   ....[1]....
        /*0090*/ 	.word	0x00006110


	//   ....[2]....
        /*0094*/ 	.word	0x00006c10


	//   ....[3]....
        /*0098*/ 	.word	0x00006cb0


	//----- nvinfo : EIATTR_MAX_THREADS
	.align		4
.L_24102:
        /*009c*/ 	.byte	0x04, 0x05
        /*009e*/ 	.short	(.L_24104 - .L_24103)
.L_24103:
        /*00a0*/ 	.word	0x00000100
        /*00a4*/ 	.word	0x00000001
        /*00a8*/ 	.word	0x00000001


	//----- nvinfo : EIATTR_CRS_STACK_SIZE
	.align		4
.L_24104:
        /*00ac*/ 	.byte	0x04, 0x1e
        /*00ae*/ 	.short	(.L_24106 - .L_24105)
.L_24105:
        /*00b0*/ 	.word	0x00000000
.L_24106:


//--------------------- .nv.info._ZN7cutlass13device_kernelIN5flash22FlashAttnBwdPreprocessIN4cute5tupleIJNS3_1CILi64EEES6_EEENS_10bfloat16_tEfNS_4arch4Sm80ELb1ELb1EEEEEvNT_6ParamsE --------------------------
	.section	.nv.info._ZN7cutlass13device_kernelIN5flash22FlashAttnBwdPreprocessIN4cute5tupleIJNS3_1CILi64EEES6_EEENS_10bfloat16_tEfNS_4arch4Sm80ELb1ELb1EEEEEvNT_6ParamsE,"",@"SHT_CUDA_INFO"
	.sectionflags	@""
	.align	4


	//----- nvinfo : EIATTR_CUDA_API_VERSION
	.align		4
        /*0000*/ 	.byte	0x04, 0x37
        /*0002*/ 	.short	(.L_24108 - .L_24107)
.L_24107:
        /*0004*/ 	.word	0x00000082


	//----- nvinfo : EIATTR_SW2861232_WAR
	.align		4
.L_24108:
        /*0008*/ 	.byte	0x01, 0x35
	.zero		2


	//----- nvinfo : EIATTR_PARAM_CBANK
	.align		4
        /*000c*/ 	.byte	0x04, 0x0a
        /*000e*/ 	.short	(.L_24110 - .L_24109)
	.align		4
.L_24109:
        /*0010*/ 	.word	index@(.nv.constant0._ZN7cutlass13device_kernelIN5flash22FlashAttnBwdPreprocessIN4cute5tupleIJNS3_1CILi64EEES6_EEENS_10bfloat16_tEfNS_4arch4Sm80ELb1ELb1EEEEEvNT_6ParamsE)
        /*0014*/ 	.short	0x0160
        /*0016*/ 	.short	0x00f0


	//----- nvinfo : EIATTR_CBANK_PARAM_SIZE
	.align		4
.L_24110:
        /*0018*/ 	.byte	0x03, 0x19
        /*001a*/ 	.short	0x00f0


	//----- nvinfo : EIATTR_KPARAM_INFO
	.align		4
        /*001c*/ 	.byte	0x04, 0x17
        /*001e*/ 	.short	(.L_24112 - .L_24111)
.L_24111:
        /*0020*/ 	.word	0x00000000
        /*0024*/ 	.short	0x0000
        /*0026*/ 	.short	0x0000
        /*0028*/ 	.byte	0x00, 0xf0, 0xc1, 0x03


	//----- nvinfo : EIATTR_MAXREG_COUNT
	.align		4
.L_24112:
        /*002c*/ 	.byte	0x03, 0x1b
        /*002e*/ 	.short	0x0080


	//----- nvinfo : EIATTR_MERCURY_ISA_VERSION
	.align		4
        /*0030*/ 	.byte	0x03, 0x5f
        /*0032*/ 	.short	0x0000


	//----- nvinfo : EIATTR_COOP_GROUP_MASK_REGIDS
	.align		4
        /*0034*/ 	.byte	0x04, 0x29
        /*0036*/ 	.short	(.L_24114 - .L_24113)


	//   ....[0]....
.L_24113:
        /*0038*/ 	.word	0xffffffff


	//   ....[1]....
        /*003c*/ 	.word	0xffffffff


	//   ....[2]....
        /*0040*/ 	.word	0xffffffff


	//   ....[3]....
        /*0044*/ 	.word	0xffffffff


	//   ....[4]....
        /*0048*/ 	.word	0xffffffff


	//   ....[5]....
        /*004c*/ 	.word	0xffffffff


	//----- nvinfo : EIATTR_COOP_GROUP_INSTR_OFFSETS
	.align		4
.L_24114:
        /*0050*/ 	.byte	0x04, 0x28
        /*0052*/ 	.short	(.L_24116 - .L_24115)


	//   ....[0]....
.L_24115:
        /*0054*/ 	.word	0x00000af0


	//   ....[1]....
        /*0058*/ 	.word	0x00000b00


	//   ....[2]....
        /*005c*/ 	.word	0x00000b30


	//   ....[3]....
        /*0060*/ 	.word	0x00000b50


	//   ....[4]....
        /*0064*/ 	.word	0x00000bc0


	//   ....[5]....
        /*0068*/ 	.word	0x00000be0


	//----- nvinfo : EIATTR_EXIT_INSTR_OFFSETS
	.align		4
.L_24116:
        /*006c*/ 	.byte	0x04, 0x1c
        /*006e*/ 	.short	(.L_24118 - .L_24117)


	//   ....[0]....
.L_24117:
        /*0070*/ 	.word	0x00000180


	//   ....[1]....
        /*0074*/ 	.word	0x00001090


	//   ....[2]....
        /*0078*/ 	.word	0x000010e0


	//----- nvinfo : EIATTR_CTAIDZ_USED
	.align		4
.L_24118:
        /*007c*/ 	.byte	0x01, 0x04
	.zero		2


	//----- nvinfo : EIATTR_MAX_THREADS
	.align		4
        /*0080*/ 	.byte	0x04, 0x05
        /*0082*/ 	.short	(.L_24120 - .L_24119)
.L_24119:
        /*0084*/ 	.word	0x00000100
        /*0088*/ 	.word	0x00000001
        /*008c*/ 	.word	0x00000001


	//----- nvinfo : EIATTR_CRS_STACK_SIZE
	.align		4
.L_24120:
        /*0090*/ 	.byte	0x04, 0x1e
        /*0092*/ 	.short	(.L_24122 - .L_24121)
.L_24121:
        /*0094*/ 	.word	0x00000000
.L_24122:


//--------------------- .nv.info._ZN7cutlass13device_kernelIN5flash19enable_sm80_to_sm89INS1_16FlashAttnBwdSm80INS1_25CollectiveMainloopBwdSm80ILi2ELi2EN4cute5tupleIJNS5_1CILi128EEES8_NS7_ILi64EEEEEENS_10bfloat16_tEfNS_4arch4Sm80ELb0ELb0ELb1ELb0ELb0ELb0ELb0ELb0ELi2ELi4ELi4ELi4ELb0EEENS1_21CollectiveEpilogueBwdISA_SB_SD_Li256ELb0ELb0ELi2EEENS1_19SingleTileSchedulerILb0ELb0ELb0ELi128EEEEEEEEEvNT_6ParamsE --------------------------
	.section	.nv.info._ZN7cutlass13device_kernelIN5flash19enable_sm80_to_sm89INS1_16FlashAttnBwdSm80INS1_25CollectiveMainloopBwdSm80ILi2ELi2EN4cute5tupleIJNS5_1CILi128EEES8_NS7_ILi64EEEEEENS_10bfloat16_tEfNS_4arch4Sm80ELb0ELb0ELb1ELb0ELb0ELb0ELb0ELb0ELi2ELi4ELi4ELi4ELb0EEENS1_21CollectiveEpilogueBwdISA_SB_SD_Li256ELb0ELb0ELi2EEENS1_19SingleTileSchedulerILb0ELb0ELb0ELi128EEEEEEEEEvNT_6ParamsE,"",@"SHT_CUDA_INFO"
	.sectionflags	@""
	.align	4


	//----- nvinfo : EIATTR_CUDA_API_VERSION
	.align		4
        /*0000*/ 	.byte	0x04, 0x37
        /*0002*/ 	.short	(.L_24124 - .L_24123)
.L_24123:
        /*0004*/ 	.word	0x00000082


	//----- nvinfo : EIATTR_SW2861232_WAR
	.align		4
.L_24124:
        /*0008*/ 	.byte	0x01, 0x35
	.zero		2


	//----- nvinfo : EIATTR_PARAM_CBANK
	.align		4
        /*000c*/ 	.byte	0x04, 0x0a
        /*000e*/ 	.short	(.L_24126 - .L_24125)
	.align		4
.L_24125:
        /*0010*/ 	.word	index@(.nv.constant0._ZN7cutlass13device_kernelIN5flash19enable_sm80_to_sm89INS1_16FlashAttnBwdSm80INS1_25CollectiveMainloopBwdSm80ILi2ELi2EN4cute5tupleIJNS5_1CILi128EEES8_NS7_ILi64EEEEEENS_10bfloat16_tEfNS_4arch4Sm80ELb0ELb0ELb1ELb0ELb0ELb0ELb0ELb0ELi2ELi4ELi4ELi4ELb0EEENS1_21CollectiveEpilogueBwdISA_SB_SD_Li256ELb0ELb0ELi2EEENS1_19SingleTileSchedulerILb0ELb0ELb0ELi128EEEEEEEEEvNT_6ParamsE)
        /*0014*/ 	.short	0x0160
        /*0016*/ 	.short	0x0270


	//----- nvinfo : EIATTR_CBANK_PARAM_SIZE
	.align		4
.L_24126:
        /*0018*/ 	.byte	0x03, 0x19
        /*001a*/ 	.short	0x0270


	//----- nvinfo : EIATTR_KPARAM_INFO
	.align		4
        /*001c*/ 	.byte	0x04, 0x17
        /*001e*/ 	.short	(.L_24128 - .L_24127)
.L_24127:
        /*0020*/ 	.word	0x00000000
        /*0024*/ 	.short	0x0000
        /*0026*/ 	.short	0x0000
        /*0028*/ 	.byte	0x00, 0xf0, 0xc1, 0x09


	//----- nvinfo : EIATTR_MAXREG_COUNT
	.align		4
.L_24128:
        /*002c*/ 	.byte	0x03, 0x1b
        /*002e*/ 	.short	0x00ff


	//----- nvinfo : EIATTR_NUM_BARRIERS
	.align		4
        /*0030*/ 	.byte	0x02, 0x4c
        /*0032*/ 	.byte	0x02
	.zero		1


	//----- nvinfo : EIATTR_MERCURY_ISA_VERSION
	.align		4
        /*0034*/ 	.byte	0x03, 0x5f
        /*0036*/ 	.short	0x0000


	//----- nvinfo : EIATTR_EXIT_INSTR_OFFSETS
	.align		4
        /*0038*/ 	.byte	0x04, 0x1c
        /*003a*/ 	.short	(.L_24130 - .L_24129)


	//   ....[0]....
.L_24129:
        /*003c*/ 	.word	0x00000060


	//   ....[1]....
        /*0040*/ 	.word	0x000055c0


	//   ....[2]....
        /*0044*/ 	.word	0x00005680


	//----- nvinfo : EIATTR_CTAIDZ_USED
	.align		4
.L_24130:
        /*0048*/ 	.byte	0x01, 0x04
	.zero		2


	//----- nvinfo : EIATTR_MAX_THREADS
	.align		4
        /*004c*/ 	.byte	0x04, 0x05
        /*004e*/ 	.short	(.L_24132 - .L_24131)
.L_24131:
        /*0050*/ 	.word	0x00000100
        /*0054*/ 	.word	0x00000001
        /*0058*/ 	.word	0x00000001


	//----- nvinfo : EIATTR_CRS_STACK_SIZE
	.align		4
.L_24132:
        /*005c*/ 	.byte	0x04, 0x1e
        /*005e*/ 	.short	(.L_24134 - .L_24133)
.L_24133:
        /*0060*/ 	.word	0x00000000
.L_24134:


//--------------------- .nv.info._ZN7cutlass13device_kernelIN5flash19enable_sm80_to_sm89INS1_16FlashAttnBwdSm80INS1_25CollectiveMainloopBwdSm80ILi2ELi2EN4cute5tupleIJNS5_1CILi128EEES8_NS7_ILi64EEEEEENS_10bfloat16_tEfNS_4arch4Sm80ELb0ELb0ELb1ELb0ELb1ELb0ELb0ELb0ELi2ELi4ELi4ELi4ELb0EEENS1_21CollectiveEpilogueBwdISA_SB_SD_Li256ELb0ELb0ELi2EEENS1_19SingleTileSchedulerILb0ELb0ELb0ELi128EEEEEEEEEvNT_6ParamsE --------------------------
	.section	.nv.info._ZN7cutlass13device_kernelIN5flash19enable_sm80_to_sm89INS1_16FlashAttnBwdSm80INS1_25CollectiveMainloopBwdSm80ILi2ELi2EN4cute5tupleIJNS5_1CILi128EEES8_NS7_ILi64EEEEEENS_10bfloat16_tEfNS_4arch4Sm80ELb0ELb0ELb1ELb0ELb1ELb0ELb0ELb0ELi2ELi4ELi4ELi4ELb0EEENS1_21CollectiveEpilogueBwdISA_SB_SD_Li256ELb0ELb0ELi2EEENS1_19SingleTileSchedulerILb0ELb0ELb0ELi128EEEEEEEEEvNT_6ParamsE,"",@"SHT_CUDA_INFO"
	.sectionflags	@""
	.align	4


	//----- nvinfo : EIATTR_CUDA_API_VERSION
	.align		4
        /*0000*/ 	.byte	0x04, 0x37
        /*0002*/ 	.short	(.L_24136 - .L_24135)
.L_24135:
        /*0004*/ 	.word	0x00000082


	//----- nvinfo : EIATTR_SW2861232_WAR
	.align		4
.L_24136:
        /*0008*/ 	.byte	0x01, 0x35
	.zero		2


	//----- nvinfo : EIATTR_PARAM_CBANK
	.align		4
        /*000c*/ 	.byte	0x04, 0x0a
        /*000e*/ 	.short	(.L_24138 - .L_24137)
	.align		4
.L_24137:
        /*0010*/ 	.word	index@(.nv.constant0._ZN7cutlass13device_kernelIN5flash19enable_sm80_to_sm89INS1_16FlashAttnBwdSm80INS1_25CollectiveMainloopBwdSm80ILi2ELi2EN4cute5tupleIJNS5_1CILi128EEES8_NS7_ILi64EEEEEENS_10bfloat16_tEfNS_4arch4Sm80ELb0ELb0ELb1ELb0ELb1ELb0ELb0ELb0ELi2ELi4ELi4ELi4ELb0EEENS1_21CollectiveEpilogueBwdISA_SB_SD_Li256ELb0ELb0ELi2EEENS1_19SingleTileSchedulerILb0ELb0ELb0ELi128EEEEEEEEEvNT_6ParamsE)
        /*0014*/ 	.short	0x0160
        /*0016*/ 	.short	0x0270


	//----- nvinfo : EIATTR_CBANK_PARAM_SIZE
	.align		4
.L_24138:
        /*0018*/ 	.byte	0x03, 0x19
        /*001a*/ 	.short	0x0270


	//----- nvinfo : EIATTR_KPARAM_INFO
	.align		4
        /*001c*/ 	.byte	0x04, 0x17
        /*001e*/ 	.short	(.L_24140 - .L_24139)
.L_24139:
        /*0020*/ 	.word	0x00000000
        /*0024*/ 	.short	0x0000
        /*0026*/ 	.short	0x0000
        /*0028*/ 	.byte	0x00, 0xf0, 0xc1, 0x09


	//----- nvinfo : EIATTR_MAXREG_COUNT
	.align		4
.L_24140:
        /*002c*/ 	.byte	0x03, 0x1b
        /*002e*/ 	.short	0x00ff


	//----- nvinfo : EIATTR_NUM_BARRIERS
	.align		4
        /*0030*/ 	.byte	0x02, 0x4c
        /*0032*/ 	.byte	0x02
	.zero		1


	//----- nvinfo : EIATTR_MERCURY_ISA_VERSION
	.align		4
        /*0034*/ 	.byte	0x03, 0x5f
        /*0036*/ 	.short	0x0000


	//----- nvinfo : EIATTR_EXIT_INSTR_OFFSETS
	.align		4
        /*0038*/ 	.byte	0x04, 0x1c
        /*003a*/ 	.short	(.L_24142 - .L_24141)


	//   ....[0]....
.L_24141:
        /*003c*/ 	.word	0x00000060


	//   ....[1]....
        /*0040*/ 	.word	0x000055c0


	//   ....[2]....
        /*0044*/ 	.word	0x00005680


	//----- nvinfo : EIATTR_CTAIDZ_USED
	.align		4
.L_24142:
        /*0048*/ 	.byte	0x01, 0x04
	.zero		2


	//----- nvinfo : EIATTR_MAX_THREADS
	.align		4
        /*004c*/ 	.byte	0x04, 0x05
        /*004e*/ 	.short	(.L_24144 - .L_24143)
.L_24143:
        /*0050*/ 	.word	0x00000100
        /*0054*/ 	.word	0x00000001
        /*0058*/ 	.word	0x00000001


	//----- nvinfo : EIATTR_CRS_STACK_SIZE
	.align		4
.L_24144:
        /*005c*/ 	.byte	0x04, 0x1e
        /*005e*/ 	.short	(.L_24146 - .L_24145)
.L_24145:
        /*0060*/ 	.word	0x00000000
.L_24146:


//--------------------- .nv.info._ZN7cutlass13device_kernelIN5flash19enable_sm80_to_sm89INS1_16FlashAttnBwdSm80INS1_25CollectiveMainloopBwdSm80ILi2ELi2EN4cute5tupleIJNS5_1CILi128EEES8_NS7_ILi64EEEEEENS_10bfloat16_tEfNS_4arch4Sm80ELb0ELb0ELb1ELb0ELb0ELb0ELb0ELb0ELi2ELi4ELi4ELi4ELb0EEENS1_24CollectiveEpilogueBwdGQAISA_fSD_Li256ELb0ELb0EEENS1_19SingleTileSchedulerILb0ELb0ELb0ELi128EEEEEEEEEvNT_6ParamsE --------------------------
	.section	.nv.info._ZN7cutlass13device_kernelIN5flash19enable_sm80_to_sm89INS1_16FlashAttnBwdSm80INS1_25CollectiveMainloopBwdSm80ILi2ELi2EN4cute5tupleIJNS5_1CILi128EEES8_NS7_ILi64EEEEEENS_10bfloat16_tEfNS_4arch4Sm80ELb0ELb0ELb1ELb0ELb0ELb0ELb0ELb0ELi2ELi4ELi4ELi4ELb0EEENS1_24CollectiveEpilogueBwdGQAISA_fSD_Li256ELb0ELb0EEENS1_19SingleTileSchedulerILb0ELb0ELb0ELi128EEEEEEEEEvNT_6ParamsE,"",@"SHT_CUDA_INFO"
	.sectionflags	@""
	.align	4


	//----- nvinfo : EIATTR_CUDA_API_VERSION
	.align		4
        /*0000*/ 	.byte	0x04, 0x37
        /*0002*/ 	.short	(.L_24148 - .L_24147)
.L_24147:
        /*0004*/ 	.word	0x00000082


	//----- nvinfo : EIATTR_SW2861232_WAR
	.align		4
.L_24148:
        /*0008*/ 	.byte	0x01, 0x35
	.zero		2


	//----- nvinfo : EIATTR_PARAM_CBANK
	.align		4
        /*000c*/ 	.byte	0x04, 0x0a
        /*000e*/ 	.short	(.L_24150 - .L_24149)
	.align		4
.L_24149:
        /*0010*/ 	.word	index@(.nv.constant0._ZN7cutlass13device_kernelIN5flash19enable_sm80_to_sm89INS1_16FlashAttnBwdSm80INS1_25CollectiveMainloopBwdSm80ILi2ELi2EN4cute5tupleIJNS5_1CILi128EEES8_NS7_ILi64EEEEEENS_10bfloat16_tEfNS_4arch4Sm80ELb0ELb0ELb1ELb0ELb0ELb0ELb0ELb0ELi2ELi4ELi4ELi4ELb0EEENS1_24CollectiveEpilogueBwdGQAISA_fSD_Li256ELb0ELb0EEENS1_19SingleTileSchedulerILb0ELb0ELb0ELi128EEEEEEEEEvNT_6ParamsE)
        /*0014*/ 	.short	0x0160
        /*0016*/ 	.short	0x0278


	//----- nvinfo : EIATTR_CBANK_PARAM_SIZE
	.align		4
.L_24150:
        /*0018*/ 	.byte	0x03, 0x19
        /*001a*/ 	.short	0x0278


	//----- nvinfo : EIATTR_KPARAM_INFO
	.align		4
        /*001c*/ 	.byte	0x04, 0x17
        /*001e*/ 	.short	(.L_24152 - .L_24151)
.L_24151:
        /*0020*/ 	.word	0x00000000
        /*0024*/ 	.short	0x0000
        /*0026*/ 	.short	0x0000
        /*0028*/ 	.byte	0x00, 0xf0, 0xe1, 0x09


	//----- nvinfo : EIATTR_MAXREG_COUNT
	.align		4
.L_24152:
        /*002c*/ 	.byte	0x03, 0x1b
        /*002e*/ 	.short	0x00ff


	//----- nvinfo : EIATTR_NUM_BARRIERS
	.align		4
        /*0030*/ 	.byte	0x02, 0x4c
        /*0032*/ 	.byte	0x02
	.zero		1


	//----- nvinfo : EIATTR_MERCURY_ISA_VERSION
	.align		4
        /*0034*/ 	.byte	0x03, 0x5f
        /*0036*/ 	.short	0x0000


	//----- nvinfo : EIATTR_EXIT_INSTR_OFFSETS
	.align		4
        /*0038*/ 	.byte	0x04, 0x1c
        /*003a*/ 	.short	(.L_24154 - .L_24153)


	//   ....[0]....
.L_24153:
        /*003c*/ 	.word	0x00000060


	//   ....[1]....
        /*0040*/ 	.word	0x00004e10


	//----- nvinfo : EIATTR_CTAIDZ_USED
	.align		4
.L_24154:
        /*0044*/ 	.byte	0x01, 0x04
	.zero		2


	//----- nvinfo : EIATTR_MAX_THREADS
	.align		4
        /*0048*/ 	.byte	0x04, 0x05
        /*004a*/ 	.short	(.L_24156 - .L_24155)
.L_24155:
        /*004c*/ 	.word	0x00000100
        /*0050*/ 	.word	0x00000001
        /*0054*/ 	.word	0x00000001


	//----- nvinfo : EIATTR_CRS_STACK_SIZE
	.align		4
.L_24156:
        /*0058*/ 	.byte	0x04, 0x1e
        /*005a*/ 	.short	(.L_24158 - .L_24157)
.L_24157:
        /*005c*/ 	.word	0x00000000
.L_24158:


//--------------------- .nv.info._ZN7cutlass13device_kernelIN5flash19enable_sm80_to_sm89INS1_16FlashAttnBwdSm80INS1_25CollectiveMainloopBwdSm80ILi2ELi2EN4cute5tupleIJNS5_1CILi128EEES8_NS7_ILi64EEEEEENS_10bfloat16_tEfNS_4arch4Sm80ELb0ELb0ELb1ELb0ELb1ELb0ELb0ELb0ELi2ELi4ELi4ELi4ELb0EEENS1_24CollectiveEpilogueBwdGQAISA_fSD_Li256ELb0ELb1EEENS1_19SingleTileSchedulerILb0ELb0ELb0ELi128EEEEEEEEEvNT_6ParamsE --------------------------
	.section	.nv.info._ZN7cutlass13device_kernelIN5flash19enable_sm80_to_sm89INS1_16FlashAttnBwdSm80INS1_25CollectiveMainloopBwdSm80ILi2ELi2EN4cute5tupleIJNS5_1CILi128EEES8_NS7_ILi64EEEEEENS_10bfloat16_tEfNS_4arch4Sm80ELb0ELb0ELb1ELb0ELb1ELb0ELb0ELb0ELi2ELi4ELi4ELi4ELb0EEENS1_24CollectiveEpilogueBwdGQAISA_fSD_Li256ELb0ELb1EEENS1_19SingleTileSchedulerILb0ELb0ELb0ELi128EEEEEEEEEvNT_6ParamsE,"",@"SHT_CUDA_INFO"
	.sectionflags	@""
	.align	4


	//----- nvinfo : EIATTR_CUDA_API_VERSION
	.align		4
        /*0000*/ 	.byte	0x04, 0x37
        /*0002*/ 	.short	(.L_24160 - .L_24159)
.L_24159:
        /*0004*/ 	.word	0x00000082


	//----- nvinfo : EIATTR_SW2861232_WAR
	.align		4
.L_24160:
        /*0008*/ 	.byte	0x01, 0x35
	.zero		2


	//----- nvinfo : EIATTR_PARAM_CBANK
	.align		4
        /*000c*/ 	.byte	0x04, 0x0a
        /*000e*/ 	.short	(.L_24162 - .L_24161)
	.align		4
.L_24161:
        /*0010*/ 	.word	index@(.nv.constant0._ZN7cutlass13device_kernelIN5flash19enable_sm80_to_sm89INS1_16FlashAttnBwdSm80INS1_25CollectiveMainloopBwdSm80ILi2ELi2EN4cute5tupleIJNS5_1CILi128EEES8_NS7_ILi64EEEEEENS_10bfloat16_tEfNS_4arch4Sm80ELb0ELb0ELb1ELb0ELb1ELb0ELb0ELb0ELi2ELi4ELi4ELi4ELb0EEENS1_24CollectiveEpilogueBwdGQAISA_fSD_Li256ELb0ELb1EEENS1_19SingleTileSchedulerILb0ELb0ELb0ELi128EEEEEEEEEvNT_6ParamsE)
        /*0014*/ 	.short	0x0160
        /*0016*/ 	.short	0x0278


	//----- nvinfo : EIATTR_CBANK_PARAM_SIZE
	.align		4
.L_24162:
        /*0018*/ 	.byte	0x03, 0x19
        /*001a*/ 	.short	0x0278


	//----- nvinfo : EIATTR_KPARAM_INFO
	.align		4
        /*001c*/ 	.byte	0x04, 0x17
        /*001e*/ 	.short	(.L_24164 - .L_24163)
.L_24163:
        /*0020*/ 	.word	0x00000000
        /*0024*/ 	.short	0x0000
        /*0026*/ 	.short	0x0000
        /*0028*/ 	.byte	0x00, 0xf0, 0xe1, 0x09


	//----- nvinfo : EIATTR_MAXREG_COUNT
	.align		4
.L_24164:
        /*002c*/ 	.byte	0x03, 0x1b
        /*002e*/ 	.short	0x00ff


	//----- nvinfo : EIATTR_NUM_BARRIERS
	.align		4
        /*0030*/ 	.byte	0x02, 0x4c
        /*0032*/ 	.byte	0x02
	.zero		1


	//----- nvinfo : EIATTR_MERCURY_ISA_VERSION
	.align		4
        /*0034*/ 	.byte	0x03, 0x5f
        /*0036*/ 	.short	0x0000


	//----- nvinfo : EIATTR_COOP_GROUP_MASK_REGIDS
	.align		4
        /*0038*/ 	.byte	0x04, 0x29
        /*003a*/ 	.short	(.L_24166 - .L_24165)


	//   ....[0]....
.L_24165:
        /*003c*/ 	.word	0xffffffff


	//   ....[1]....
        /*0040*/ 	.word	0xffffffff


	//   ....[2]....
        /*0044*/ 	.word	0xffffffff


	//   ....[3]....
        /*0048*/ 	.word	0xffffffff


	//   ....[4]....
        /*004c*/ 	.word	0xffffffff


	//   ....[5]....
        /*0050*/ 	.word	0xffffffff


	//   ....[6]....
        /*0054*/ 	.word	0xffffffff


	//   ....[7]....
        /*0058*/ 	.word	0xffffffff


	//----- nvinfo : EIATTR_COOP_GROUP_INSTR_OFFSETS
	.align		4
.L_24166:
        /*005c*/ 	.byte	0x04, 0x28
        /*005e*/ 	.short	(.L_24168 - .L_24167)


	//   ....[0]....
.L_24167:
        /*0060*/ 	.word	0x00004960


	//   ....[1]....
        /*0064*/ 	.word	0x00004970


	//   ....[2]....
        /*0068*/ 	.word	0x00004d00


	//   ....[3]....
        /*006c*/ 	.word	0x00004d10


	//   ....[4]....
        /*0070*/ 	.word	0x00004ea0


	//   ....[5]....
        /*0074*/ 	.word	0x00004eb0


	//   ....[6]....
        /*0078*/ 	.word	0x00005210


	//   ....[7]....
        /*007c*/ 	.word	0x00005220


	//----- nvinfo : EIATTR_EXIT_INSTR_OFFSETS
	.align		4
.L_24168:
        /*0080*/ 	.byte	0x04, 0x1c
        /*0082*/ 	.short	(.L_24170 - .L_24169)


	//   ....[0]....
.L_24169:
        /*0084*/ 	.word	0x00000060


	//   ....[1]....
        /*0088*/ 	.word	0x00005230


	//   ....[2]....
        /*008c*/ 	.word	0x000052d0


	//----- nvinfo : EIATTR_CTAIDZ_USED
	.align		4
.L_24170:
        /*0090*/ 	.byte	0x01, 0x04
	.zero		2


	//----- nvinfo : EIATTR_MAX_THREADS
	.align		4
        /*0094*/ 	.byte	0x04, 0x05
        /*0096*/ 	.short	(.L_24172 - .L_24171)
.L_24171:
        /*0098*/ 	.word	0x00000100
        /*009c*/ 	.word	0x00000001
        /*00a0*/ 	.word	0x00000001


	//----- nvinfo : EIATTR_CRS_STACK_SIZE
	.align		4
.L_24172:
        /*00a4*/ 	.byte	0x04, 0x1e
        /*00a6*/ 	.short	(.L_24174 - .L_24173)
.L_24173:
        /*00a8*/ 	.word	0x00000000
.L_24174:


//--------------------- .nv.info._ZN7cutlass13device_kernelIN5flash19enable_sm80_to_sm89INS1_16FlashAttnBwdSm80INS1_25CollectiveMainloopBwdSm80ILi2ELi2EN4cute5tupleIJNS5_1CILi128EEES8_NS7_ILi64EEEEEENS_10bfloat16_tEfNS_4arch4Sm80ELb0ELb0ELb1ELb1ELb0ELb0ELb0ELb0ELi2ELi4ELi4ELi4ELb0EEENS1_21CollectiveEpilogueBwdISA_SB_SD_Li256ELb1ELb0ELi2EEENS1_19SingleTileSchedulerILb1ELb0ELb0ELi128EEEEEEEEEvNT_6ParamsE --------------------------
	.section	.nv.info._ZN7cutlass13device_kernelIN5flash19enable_sm80_to_sm89INS1_16FlashAttnBwdSm80INS1_25CollectiveMainloopBwdSm80ILi2ELi2EN4cute5tupleIJNS5_1CILi128EEES8_NS7_ILi64EEEEEENS_10bfloat16_tEfNS_4arch4Sm80ELb0ELb0ELb1ELb1ELb0ELb0ELb0ELb0ELi2ELi4ELi4ELi4ELb0EEENS1_21CollectiveEpilogueBwdISA_SB_SD_Li256ELb1ELb0ELi2EEENS1_19SingleTileSchedulerILb1ELb0ELb0ELi128EEEEEEEEEvNT_6ParamsE,"",@"SHT_CUDA_INFO"
	.sectionflags	@""
	.align	4


	//----- nvinfo : EIATTR_CUDA_API_VERSION
	.align		4
        /*0000*/ 	.byte	0x04, 0x37
        /*0002*/ 	.short	(.L_24176 - .L_24175)
.L_24175:
        /*0004*/ 	.word	0x00000082


	//----- nvinfo : EIATTR_SW2861232_WAR
	.align		4
.L_24176:
        /*0008*/ 	.byte	0x01, 0x35
	.zero		2


	//----- nvinfo : EIATTR_PARAM_CBANK
	.align		4
        /*000c*/ 	.byte	0x04, 0x0a
        /*000e*/ 	.short	(.L_24178 - .L_24177)
	.align		4
.L_24177:
        /*0010*/ 	.word	index@(.nv.constant0._ZN7cutlass13device_kernelIN5flash19enable_sm80_to_sm89INS1_16FlashAttnBwdSm80INS1_25CollectiveMainloopBwdSm80ILi2ELi2EN4cute5tupleIJNS5_1CILi128EEES8_NS7_ILi64EEEEEENS_10bfloat16_tEfNS_4arch4Sm80ELb0ELb0ELb1ELb1ELb0ELb0ELb0ELb0ELi2ELi4ELi4ELi4ELb0EEENS1_21CollectiveEpilogueBwdISA_SB_SD_Li256ELb1ELb0ELi2EEENS1_19SingleTileSchedulerILb1ELb0ELb0ELi128EEEEEEEEEvNT_6ParamsE)
        /*0014*/ 	.short	0x0160
        /*0016*/ 	.short	0x0270


	//----- nvinfo : EIATTR_CBANK_PARAM_SIZE
	.align		4
.L_24178:
        /*0018*/ 	.byte	0x03, 0x19
        /*001a*/ 	.short	0x0270


	//----- nvinfo : EIATTR_KPARAM_INFO
	.align		4
        /*001c*/ 	.byte	0x04, 0x17
        /*001e*/ 	.short	(.L_24180 - .L_24179)
.L_24179:
        /*0020*/ 	.word	0x00000000
        /*0024*/ 	.short	0x0000
        /*0026*/ 	.short	0x0000
        /*0028*/ 	.byte	0x00, 0xf0, 0xc1, 0x09


	//----- nvinfo : EIATTR_MAXREG_COUNT
	.align		4
.L_24180:
        /*002c*/ 	.byte	0x03, 0x1b
        /*002e*/ 	.short	0x00ff


	//----- nvinfo : EIATTR_NUM_BARRIERS
	.align		4
        /*0030*/ 	.byte	0x02, 0x4c
        /*0032*/ 	.byte	0x02
	.zero		1


	//----- nvinfo : EIATTR_MERCURY_ISA_VERSION
	.align		4
        /*0034*/ 	.byte	0x03, 0x5f
        /*0036*/ 	.short	0x0000


	//----- nvinfo : EIATTR_COOP_GROUP_MASK_REGIDS
	.align		4
        /*0038*/ 	.byte	0x04, 0x29
        /*003a*/ 	.short	(.L_24182 - .L_24181)


	//   ....[0]....
.L_24181:
        /*003c*/ 	.word	0xffffffff


	//----- nvinfo : EIATTR_COOP_GROUP_INSTR_OFFSETS
	.align		4
.L_24182:
        /*0040*/ 	.byte	0x04, 0x28
        /*0042*/ 	.short	(.L_24184 - .L_24183)


	//   ....[0]....
.L_24183:
        /*0044*/ 	.word	0x000000a0


	//----- nvinfo : EIATTR_EXIT_INSTR_OFFSETS
	.align		4
.L_24184:
        /*0048*/ 	.byte	0x04, 0x1c
        /*004a*/ 	.short	(.L_24186 - .L_24185)


	//   ....[0]....
.L_24185:
        /*004c*/ 	.word	0x00000330


	//   ....[1]....
        /*0050*/ 	.word	0x000061c0


	//   ....[2]....
        /*0054*/ 	.word	0x00006280


	//   ....[3]....
        /*0058*/ 	.word	0x00006c60


	//   ....[4]....
        /*005c*/ 	.word	0x00006d10


	//----- nvinfo : EIATTR_CTAIDZ_USED
	.align		4
.L_24186:
        /*0060*/ 	.byte	0x01, 0x04
	.zero		2


	//----- nvinfo : EIATTR_MAX_THREADS
	.align		4
        /*0064*/ 	.byte	0x04, 0x05
        /*0066*/ 	.short	(.L_24188 - .L_24187)
.L_24187:
        /*0068*/ 	.word	0x00000100
        /*006c*/ 	.word	0x00000001
        /*0070*/ 	.word	0x00000001


	//----- nvinfo : EIATTR_CRS_STACK_SIZE
	.align		4
.L_24188:
        /*0074*/ 	.byte	0x04, 0x1e
        /*0076*/ 	.short	(.L_24190 - .L_24189)
.L_24189:
        /*0078*/ 	.word	0x00000000
.L_24190:


//--------------------- .nv.info._ZN7cutlass13device_kernelIN5flash19enable_sm80_to_sm89INS1_16FlashAttnBwdSm80INS1_25CollectiveMainloopBwdSm80ILi2ELi2EN4cute5tupleIJNS5_1CILi128EEES8_NS7_ILi64EEEEEENS_10bfloat16_tEfNS_4arch4Sm80ELb0ELb0ELb1ELb1ELb1ELb0ELb0ELb0ELi2ELi4ELi4ELi4ELb0EEENS1_21CollectiveEpilogueBwdISA_SB_SD_Li256ELb1ELb0ELi2EEENS1_19SingleTileSchedulerILb1ELb0ELb0ELi128EEEEEEEEEvNT_6ParamsE --------------------------
	.section	.nv.info._ZN7cutlass13device_kernelIN5flash19enable_sm80_to_sm89INS1_16FlashAttnBwdSm80INS1_25CollectiveMainloopBwdSm80ILi2ELi2EN4cute5tupleIJNS5_1CILi128EEES8_NS7_ILi64EEEEEENS_10bfloat16_tEfNS_4arch4Sm80ELb0ELb0ELb1ELb1ELb1ELb0ELb0ELb0ELi2ELi4ELi4ELi4ELb0EEENS1_21CollectiveEpilogueBwdISA_SB_SD_Li256ELb1ELb0ELi2EEENS1_19SingleTileSchedulerILb1ELb0ELb0ELi128EEEEEEEEEvNT_6ParamsE,"",@"SHT_CUDA_INFO"
	.sectionflags	@""
	.align	4


	//----- nvinfo : EIATTR_CUDA_API_VERSION
	.align		4
        /*0000*/ 	.byte	0x04, 0x37
        /*0002*/ 	.short	(.L_24192 - .L_24191)
.L_24191:
        /*0004*/ 	.word	0x00000082


	//----- nvinfo : EIATTR_SW2861232_WAR
	.align		4
.L_24192:
        /*0008*/ 	.byte	0x01, 0x35
	.zero		2


	//----- nvinfo : EIATTR_PARAM_CBANK
	.align		4
        /*000c*/ 	.byte	0x04, 0x0a
        /*000e*/ 	.short	(.L_24194 - .L_24193)
	.align		4
.L_24193:
        /*0010*/ 	.word	index@(.nv.constant0._ZN7cutlass13device_kernelIN5flash19enable_sm80_to_sm89INS1_16FlashAttnBwdSm80INS1_25CollectiveMainloopBwdSm80ILi2ELi2EN4cute5tupleIJNS5_1CILi128EEES8_NS7_ILi64EEEEEENS_10bfloat16_tEfNS_4arch4Sm80ELb0ELb0ELb1ELb1ELb1ELb0ELb0ELb0ELi2ELi4ELi4ELi4ELb0EEENS1_21CollectiveEpilogueBwdISA_SB_SD_Li256ELb1ELb0ELi2EEENS1_19SingleTileSchedulerILb1ELb0ELb0ELi128EEEEEEEEEvNT_6ParamsE)
        /*0014*/ 	.short	0x0160
        /*0016*/ 	.short	0x0270


	//----- nvinfo : EIATTR_CBANK_PARAM_SIZE
	.align		4
.L_24194:
        /*0018*/ 	.byte	0x03, 0x19
        /*001a*/ 	.short	0x0270


	//----- nvinfo : EIATTR_KPARAM_INFO
	.align		4
        /*001c*/ 	.byte	0x04, 0x17
        /*001e*/ 	.short	(.L_24196 - .L_24195)
.L_24195:
        /*0020*/ 	.word	0x00000000
        /*0024*/ 	.short	0x0000
        /*0026*/ 	.short	0x0000
        /*0028*/ 	.byte	0x00, 0xf0, 0xc1, 0x09


	//----- nvinfo : EIATTR_MAXREG_COUNT
	.align		4
.L_24196:
        /*002c*/ 	.byte	0x03, 0x1b
        /*002e*/ 	.short	0x00ff


	//----- nvinfo : EIATTR_NUM_BARRIERS
	.align		4
        /*0030*/ 	.byte	0x02, 0x4c
        /*0032*/ 	.byte	0x02
	.zero		1


	//----- nvinfo : EIATTR_MERCURY_ISA_VERSION
	.align		4
        /*0034*/ 	.byte	0x03, 0x5f
        /*0036*/ 	.short	0x0000


	//----- nvinfo : EIATTR_COOP_GROUP_MASK_REGIDS
	.align		4
        /*0038*/ 	.byte	0x04, 0x29
        /*003a*/ 	.short	(.L_24198 - .L_24197)


	//   ....[0]....
.L_24197:
        /*003c*/ 	.word	0xffffffff


	//----- nvinfo : EIATTR_COOP_GROUP_INSTR_OFFSETS
	.align		4
.L_24198:
        /*0040*/ 	.byte	0x04, 0x28
        /*0042*/ 	.short	(.L_24200 - .L_24199)


	//   ....[0]....
.L_24199:
        /*0044*/ 	.word	0x000000a0


	//----- nvinfo : EIATTR_EXIT_INSTR_OFFSETS
	.align		4
.L_24200:
        /*0048*/ 	.byte	0x04, 0x1c
        /*004a*/ 	.short	(.L_24202 - .L_24201)


	//   ....[0]....
.L_24201:
        /*004c*/ 	.word	0x00000330


	//   ....[1]....
        /*0050*/ 	.word	0x000061c0


	//   ....[2]....
        /*0054*/ 	.word	0x00006280


	//   ....[3]....
        /*0058*/ 	.word	0x00006c60


	//   ....[4]....
        /*005c*/ 	.word	0x00006d10


	//----- nvinfo : EIATTR_CTAIDZ_USED
	.align		4
.L_24202:
        /*0060*/ 	.byte	0x01, 0x04
	.zero		2


	//----- nvinfo : EIATTR_MAX_THREADS
	.align		4
        /*0064*/ 	.byte	0x04, 0x05
        /*0066*/ 	.short	(.L_24204 - .L_24203)
.L_24203:
        /*0068*/ 	.word	0x00000100
        /*006c*/ 	.word	0x00000001
        /*0070*/ 	.word	0x00000001


	//----- nvinfo : EIATTR_CRS_STACK_SIZE
	.align		4
.L_24204:
        /*0074*/ 	.byte	0x04, 0x1e
        /*0076*/ 	.short	(.L_24206 - .L_24205)
.L_24205:
        /*0078*/ 	.word	0x00000000
.L_24206:


//--------------------- .nv.info._ZN7cutlass13device_kernelIN5flash19enable_sm80_to_sm89INS1_16FlashAttnBwdSm80INS1_25CollectiveMainloopBwdSm80ILi2ELi2EN4cute5tupleIJNS5_1CILi128EEES8_NS7_ILi64EEEEEENS_10bfloat16_tEfNS_4arch4Sm80ELb0ELb0ELb1ELb1ELb0ELb0ELb0ELb0ELi2ELi4ELi4ELi4ELb0EEENS1_24CollectiveEpilogueBwdGQAISA_fSD_Li256ELb1ELb0EEENS1_19SingleTileSchedulerILb1ELb0ELb0ELi128EEEEEEEEEvNT_6ParamsE --------------------------
	.section	.nv.info._ZN7cutlass13device_kernelIN5flash19enable_sm80_to_sm89INS1_16FlashAttnBwdSm80INS1_25CollectiveMainloopBwdSm80ILi2ELi2EN4cute5tupleIJNS5_1CILi128EEES8_NS7_ILi64EEEEEENS_10bfloat16_tEfNS_4arch4Sm80ELb0ELb0ELb1ELb1ELb0ELb0ELb0ELb0ELi2ELi4ELi4ELi4ELb0EEENS1_24CollectiveEpilogueBwdGQAISA_fSD_Li256ELb1ELb0EEENS1_19SingleTileSchedulerILb1ELb0ELb0ELi128EEEEEEEEEvNT_6ParamsE,"",@"SHT_CUDA_INFO"
	.sectionflags	@""
	.align	4


	//----- nvinfo : EIATTR_CUDA_API_VERSION
	.align		4
        /*0000*/ 	.byte	0x04, 0x37
        /*0002*/ 	.short	(.L_24208 - .L_24207)
.L_24207:
        /*0004*/ 	.word	0x00000082


	//----- nvinfo : EIATTR_SW2861232_WAR
	.align		4
.L_24208:
        /*0008*/ 	.byte	0x01, 0x35
	.zero		2


	//----- nvinfo : EIATTR_PARAM_CBANK
	.align		4
        /*000c*/ 	.byte	0x04, 0x0a
        /*000e*/ 	.short	(.L_24210 - .L_24209)
	.align		4
.L_24209:
        /*0010*/ 	.word	index@(.nv.constant0._ZN7cutlass13device_kernelIN5flash19enable_sm80_to_sm89INS1_16FlashAttnBwdSm80INS1_25CollectiveMainloopBwdSm80ILi2ELi2EN4cute5tupleIJNS5_1CILi128EEES8_NS7_ILi64EEEEEENS_10bfloat16_tEfNS_4arch4Sm80ELb0ELb0ELb1ELb1ELb0ELb0ELb0ELb0ELi2ELi4ELi4ELi4ELb0EEENS1_24CollectiveEpilogueBwdGQAISA_fSD_Li256ELb1ELb0EEENS1_19SingleTileSchedulerILb1ELb0ELb0ELi128EEEEEEEEEvNT_6ParamsE)
        /*0014*/ 	.short	0x0160
        /*0016*/ 	.short	0x0278


	//----- nvinfo : EIATTR_CBANK_PARAM_SIZE
	.align		4
.L_24210:
        /*0018*/ 	.byte	0x03, 0x19
        /*001a*/ 	.short	0x0278


	//----- nvinfo : EIATTR_KPARAM_INFO
	.align		4
        /*001c*/ 	.byte	0x04, 0x17
        /*001e*/ 	.short	(.L_24212 - .L_24211)
.L_24211:
        /*0020*/ 	.word	0x00000000
        /*0024*/ 	.short	0x0000
        /*0026*/ 	.short	0x0000
        /*0028*/ 	.byte	0x00, 0xf0, 0xe1, 0x09


	//----- nvinfo : EIATTR_MAXREG_COUNT
	.align		4
.L_24212:
        /*002c*/ 	.byte	0x03, 0x1b
        /*002e*/ 	.short	0x00ff


	//----- nvinfo : EIATTR_NUM_BARRIERS
	.align		4
        /*0030*/ 	.byte	0x02, 0x4c
        /*0032*/ 	.byte	0x02
	.zero		1


	//----- nvinfo : EIATTR_MERCURY_ISA_VERSION
	.align		4
        /*0034*/ 	.byte	0x03, 0x5f
        /*0036*/ 	.short	0x0000


	//----- nvinfo : EIATTR_COOP_GROUP_MASK_REGIDS
	.align		4
        /*0038*/ 	.byte	0x04, 0x29
        /*003a*/ 	.short	(.L_24214 - .L_24213)


	//   ....[0]....
.L_24213:
        /*003c*/ 	.word	0xffffffff


	//----- nvinfo : EIATTR_COOP_GROUP_INSTR_OFFSETS
	.align		4
.L_24214:
        /*0040*/ 	.byte	0x04, 0x28
        /*0042*/ 	.short	(.L_24216 - .L_24215)


	//   ....[0]....
.L_24215:
        /*0044*/ 	.word	0x000000a0


	//----- nvinfo : EIATTR_EXIT_INSTR_OFFSETS
	.align		4
.L_24216:
        /*0048*/ 	.byte	0x04, 0x1c
        /*004a*/ 	.short	(.L_24218 - .L_24217)


	//   ....[0]....
.L_24217:
        /*004c*/ 	.word	0x00000330


	//   ....[1]....
        /*0050*/ 	.word	0x00004db0


	//   ....[2]....
        /*0054*/ 	.word	0x000055e0


	//----- nvinfo : EIATTR_CTAIDZ_USED
	.align		4
.L_24218:
        /*0058*/ 	.byte	0x01, 0x04
	.zero		2


	//----- nvinfo : EIATTR_MAX_THREADS
	.align		4
        /*005c*/ 	.byte	0x04, 0x05
        /*005e*/ 	.short	(.L_24220 - .L_24219)
.L_24219:
        /*0060*/ 	.word	0x00000100
        /*0064*/ 	.word	0x00000001
        /*0068*/ 	.word	0x00000001


	//----- nvinfo : EIATTR_CRS_STACK_SIZE
	.align		4
.L_24220:
        /*006c*/ 	.byte	0x04, 0x1e
        /*006e*/ 	.short	(.L_24222 - .L_24221)
.L_24221:
        /*0070*/ 	.word	0x00000000
.L_24222:


//--------------------- .nv.info._ZN7cutlass13device_kernelIN5flash19enable_sm80_to_sm89INS1_16FlashAttnBwdSm80INS1_25CollectiveMainloopBwdSm80ILi2ELi2EN4cute5tupleIJNS5_1CILi128EEES8_NS7_ILi64EEEEEENS_10bfloat16_tEfNS_4arch4Sm80ELb0ELb0ELb1ELb1ELb1ELb0ELb0ELb0ELi2ELi4ELi4ELi4ELb0EEENS1_24CollectiveEpilogueBwdGQAISA_fSD_Li256ELb1ELb1EEENS1_19SingleTileSchedulerILb1ELb0ELb0ELi128EEEEEEEEEvNT_6ParamsE --------------------------
	.section	.nv.info._ZN7cutlass13device_kernelIN5flash19enable_sm80_to_sm89INS1_16FlashAttnBwdSm80INS1_25CollectiveMainloopBwdSm80ILi2ELi2EN4cute5tupleIJNS5_1CILi128EEES8_NS7_ILi64EEEEEENS_10bfloat16_tEfNS_4arch4Sm80ELb0ELb0ELb1ELb1ELb1ELb0ELb0ELb0ELi2ELi4ELi4ELi4ELb0EEENS1_24CollectiveEpilogueBwdGQAISA_fSD_Li256ELb1ELb1EEENS1_19SingleTileSchedulerILb1ELb0ELb0ELi128EEEEEEEEEvNT_6ParamsE,"",@"SHT_CUDA_INFO"
	.sectionflags	@""
	.align	4


	//----- nvinfo : EIATTR_CUDA_API_VERSION
	.align		4
        /*0000*/ 	.byte	0x04, 0x37
        /*0002*/ 	.short	(.L_24224 - .L_24223)
.L_24223:
        /*0004*/ 	.word	0x00000082


	//----- nvinfo : EIATTR_SW2861232_WAR
	.align		4
.L_24224:
        /*0008*/ 	.byte	0x01, 0x35
	.zero		2


	//----- nvinfo : EIATTR_PARAM_CBANK
	.align		4
        /*000c*/ 	.byte	0x04, 0x0a
        /*000e*/ 	.short	(.L_24226 - .L_24225)
	.align		4
.L_24225:
        /*0010*/ 	.word	index@(.nv.constant0._ZN7cutlass13device_kernelIN5flash19enable_sm80_to_sm89INS1_16FlashAttnBwdSm80INS1_25CollectiveMainloopBwdSm80ILi2ELi2EN4cute5tupleIJNS5_1CILi128EEES8_NS7_ILi64EEEEEENS_10bfloat16_tEfNS_4arch4Sm80ELb0ELb0ELb1ELb1ELb1ELb0ELb0ELb0ELi2ELi4ELi4ELi4ELb0EEENS1_24CollectiveEpilogueBwdGQAISA_fSD_Li256ELb1ELb1EEENS1_19SingleTileSchedulerILb1ELb0ELb0ELi128EEEEEEEEEvNT_6ParamsE)
        /*0014*/ 	.short	0x0160
        /*0016*/ 	.short	0x0278


	//----- nvinfo : EIATTR_CBANK_PARAM_SIZE
	.align		4
.L_24226:
        /*0018*/ 	.byte	0x03, 0x19
        /*001a*/ 	.short	0x0278


	//----- nvinfo : EIATTR_KPARAM_INFO
	.align		4
        /*001c*/ 	.byte	0x04, 0x17
        /*001e*/ 	.short	(.L_24228 - .L_24227)
.L_24227:
        /*0020*/ 	.word	0x00000000
        /*0024*/ 	.short	0x0000
        /*0026*/ 	.short	0x0000
        /*0028*/ 	.byte	0x00, 0xf0, 0xe1, 0x09


	//----- nvinfo : EIATTR_MAXREG_COUNT
	.align		4
.L_24228:
        /*002c*/ 	.byte	0x03, 0x1b
        /*002e*/ 	.short	0x00ff


	//----- nvinfo : EIATTR_NUM_BARRIERS
	.align		4
        /*0030*/ 	.byte	0x02, 0x4c
        /*0032*/ 	.byte	0x02
	.zero		1


	//----- nvinfo : EIATTR_MERCURY_ISA_VERSION
	.align		4
        /*0034*/ 	.byte	0x03, 0x5f
        /*0036*/ 	.short	0x0000


	//----- nvinfo : EIATTR_COOP_GROUP_MASK_REGIDS
	.align		4
        /*0038*/ 	.byte	0x04, 0x29
        /*003a*/ 	.short	(.L_24230 - .L_24229)


	//   ....[0]....
.L_24229:
        /*003c*/ 	.word	0xffffffff


	//   ....[1]....
        /*0040*/ 	.word	0xffffffff


	//   ....[2]....
        /*0044*/ 	.word	0xffffffff


	//   ....[3]....
        /*0048*/ 	.word	0xffffffff


	//   ....[4]....
        /*004c*/ 	.word	0xffffffff


	//   ....[5]....
        /*0050*/ 	.word	0xffffffff


	//   ....[6]....
        /*0054*/ 	.word	0xffffffff


	//   ....[7]....
        /*0058*/ 	.word	0xffffffff


	//   ....[8]....
        /*005c*/ 	.word	0xffffffff


	//----- nvinfo : EIATTR_COOP_GROUP_INSTR_OFFSETS
	.align		4
.L_24230:
        /*0060*/ 	.byte	0x04, 0x28
        /*0062*/ 	.short	(.L_24232 - .L_24231)


	//   ....[0]....
.L_24231:
        /*0064*/ 	.word	0x000000a0


	//   ....[1]....
        /*0068*/ 	.word	0x00005100


	//   ....[2]....
        /*006c*/ 	.word	0x00005110


	//   ....[3]....
        /*0070*/ 	.word	0x000054c0


	//   ....[4]....
        /*0074*/ 	.word	0x000054d0


	//   ....[5]....
        /*0078*/ 	.word	0x00005660


	//   ....[6]....
        /*007c*/ 	.word	0x00005670


	//   ....[7]....
        /*0080*/ 	.word	0x000059e0


	//   ....[8]....
        /*0084*/ 	.word	0x000059f0


	//----- nvinfo : EIATTR_EXIT_INSTR_OFFSETS
	.align		4
.L_24232:
        /*0088*/ 	.byte	0x04, 0x1c
        /*008a*/ 	.short	(.L_24234 - .L_24233)


	//   ....[0]....
.L_24233:
        /*008c*/ 	.word	0x00000330


	//   ....[1]....
        /*0090*/ 	.word	0x00004de0


	//   ....[2]....
        /*0094*/ 	.word	0x00005a00


	//   ....[3]....
        /*0098*/ 	.word	0x00005aa0


	//----- nvinfo : EIATTR_CTAIDZ_USED
	.align		4
.L_24234:
        /*009c*/ 	.byte	0x01, 0x04
	.zero		2


	//----- nvinfo : EIATTR_MAX_THREADS
	.align		4
        /*00a0*/ 	.byte	0x04, 0x05
        /*00a2*/ 	.short	(.L_24236 - .L_24235)
.L_24235:
        /*00a4*/ 	.word	0x00000100
        /*00a8*/ 	.word	0x00000001
        /*00ac*/ 	.word	0x00000001


	//----- nvinfo : EIATTR_CRS_STACK_SIZE
	.align		4
.L_24236:
        /*00b0*/ 	.byte	0x04, 0x1e
        /*00b2*/ 	.short	(.L_24238 - .L_24237)
.L_24237:
        /*00b4*/ 	.word	0x00000000
.L_24238:


//--------------------- .nv.info._ZN7cutlass13device_kernelIN5flash19enable_sm80_to_sm89INS1_16FlashAttnBwdSm80INS1_25CollectiveMainloopBwdSm80ILi2ELi2EN4cute5tupleIJNS5_1CILi128EEES8_NS7_ILi64EEEEEENS_10bfloat16_tEfNS_4arch4Sm80ELb0ELb1ELb1ELb0ELb0ELb0ELb0ELb0ELi2ELi4ELi4ELi4ELb0EEENS1_21CollectiveEpilogueBwdISA_SB_SD_Li256ELb0ELb0ELi2EEENS1_19SingleTileSchedulerILb0ELb0ELb0ELi128EEEEEEEEEvNT_6ParamsE --------------------------
	.section	.nv.info._ZN7cutlass13device_kernelIN5flash19enable_sm80_to_sm89INS1_16FlashAttnBwdSm80INS1_25CollectiveMainloopBwdSm80ILi2ELi2EN4cute5tupleIJNS5_1CILi128EEES8_NS7_ILi64EEEEEENS_10bfloat16_tEfNS_4arch4Sm80ELb0ELb1ELb1ELb0ELb0ELb0ELb0ELb0ELi2ELi4ELi4ELi4ELb0EEENS1_21CollectiveEpilogueBwdISA_SB_SD_Li256ELb0ELb0ELi2EEENS1_19SingleTileSchedulerILb0ELb0ELb0ELi128EEEEEEEEEvNT_6ParamsE,"",@"SHT_CUDA_INFO"
	.sectionflags	@""
	.align	4


	//----- nvinfo : EIATTR_CUDA_API_VERSION
	.align		4
        /*0000*/ 	.byte	0x04, 0x37
        /*0002*/ 	.short	(.L_24240 - .L_24239)
.L_24239:
        /*0004*/ 	.word	0x00000082


	//----- nvinfo : EIATTR_SW2861232_WAR
	.align		4
.L_24240:
        /*0008*/ 	.byte	0x01, 0x35
	.zero		2


	//----- nvinfo : EIATTR_PARAM_CBANK
	.align		4
        /*000c*/ 	.byte	0x04, 0x0a
        /*000e*/ 	.short	(.L_24242 - .L_24241)
	.align		4
.L_24241:
        /*0010*/ 	.word	index@(.nv.constant0._ZN7cutlass13device_kernelIN5flash19enable_sm80_to_sm89INS1_16FlashAttnBwdSm80INS1_25CollectiveMainloopBwdSm80ILi2ELi2EN4cute5tupleIJNS5_1CILi128EEES8_NS7_ILi64EEEEEENS_10bfloat16_tEfNS_4arch4Sm80ELb0ELb1ELb1ELb0ELb0ELb0ELb0ELb0ELi2ELi4ELi4ELi4ELb0EEENS1_21CollectiveEpilogueBwdISA_SB_SD_Li256ELb0ELb0ELi2EEENS1_19SingleTileSchedulerILb0ELb0ELb0ELi128EEEEEEEEEvNT_6ParamsE)
        /*0014*/ 	.short	0x0160
        /*0016*/ 	.short	0x0270


	//----- nvinfo : EIATTR_CBANK_PARAM_SIZE
	.align		4
.L_24242:
        /*0018*/ 	.byte	0x03, 0x19
        /*001a*/ 	.short	0x0270


	//----- nvinfo : EIATTR_KPARAM_INFO
	.align		4
        /*001c*/ 	.byte	0x04, 0x17
        /*001e*/ 	.short	(.L_24244 - .L_24243)
.L_24243:
        /*0020*/ 	.word	0x00000000
        /*0024*/ 	.short	0x0000
        /*0026*/ 	.short	0x0000
        /*0028*/ 	.byte	0x00, 0xf0, 0xc1, 0x09


	//----- nvinfo : EIATTR_MAXREG_COUNT
	.align		4
.L_24244:
        /*002c*/ 	.byte	0x03, 0x1b
        /*002e*/ 	.short	0x00ff


	//----- nvinfo : EIATTR_NUM_BARRIERS
	.align		4
        /*0030*/ 	.byte	0x02, 0x4c
        /*0032*/ 	.byte	0x02
	.zero		1


	//----- nvinfo : EIATTR_MERCURY_ISA_VERSION
	.align		4
        /*0034*/ 	.byte	0x03, 0x5f
        /*0036*/ 	.short	0x0000


	//----- nvinfo : EIATTR_EXIT_INSTR_OFFSETS
	.align		4
        /*0038*/ 	.byte	0x04, 0x1c
        /*003a*/ 	.short	(.L_24246 - .L_24245)


	//   ....[0]....
.L_24245:
        /*003c*/ 	.word	0x00000060


	//   ....[1]....
        /*0040*/ 	.word	0x00005ba0


	//   ....[2]....
        /*0044*/ 	.word	0x00005c50


	//   ....[3]....
        /*0048*/ 	.word	0x000064f0


	//   ....[4]....
        /*004c*/ 	.word	0x000065a0


	//----- nvinfo : EIATTR_CTAIDZ_USED
	.align		4
.L_24246:
        /*0050*/ 	.byte	0x01, 0x04
	.zero		2


	//----- nvinfo : EIATTR_MAX_THREADS
	.align		4
        /*0054*/ 	.byte	0x04, 0x05
        /*0056*/ 	.short	(.L_24248 - .L_24247)
.L_24247:
        /*0058*/ 	.word	0x00000100
        /*005c*/ 	.word	0x00000001
        /*0060*/ 	.word	0x00000001


	//----- nvinfo : EIATTR_CRS_STACK_SIZE
	.align		4
.L_24248:
        /*0064*/ 	.byte	0x04, 0x1e
        /*0066*/ 	.short	(.L_24250 - .L_24249)
.L_24249:
        /*0068*/ 	.word	0x00000000
.L_24250:


//--------------------- .nv.info._ZN7cutlass13device_kernelIN5flash19enable_sm80_to_sm89INS1_16FlashAttnBwdSm80INS1_25CollectiveMainloopBwdSm80ILi2ELi2EN4cute5tupleIJNS5_1CILi128EEES8_NS7_ILi64EEEEEENS_10bfloat16_tEfNS_4arch4Sm80ELb0ELb1ELb1ELb0ELb1ELb0ELb0ELb0ELi2ELi4ELi4ELi4ELb0EEENS1_21CollectiveEpilogueBwdISA_SB_SD_Li256ELb0ELb0ELi2EEENS1_19SingleTileSchedulerILb0ELb0ELb0ELi128EEEEEEEEEvNT_6ParamsE --------------------------
	.section	.nv.info._ZN7cutlass13device_kernelIN5flash19enable_sm80_to_sm89INS1_16FlashAttnBwdSm80INS1_25CollectiveMainloopBwdSm80ILi2ELi2EN4cute5tupleIJNS5_1CILi128EEES8_NS7_ILi64EEEEEENS_10bfloat16_tEfNS_4arch4Sm80ELb0ELb1ELb1ELb0ELb1ELb0ELb0ELb0ELi2ELi4ELi4ELi4ELb0EEENS1_21CollectiveEpilogueBwdISA_SB_SD_Li256ELb0ELb0ELi2EEENS1_19SingleTileSchedulerILb0ELb0ELb0ELi128EEEEEEEEEvNT_6ParamsE,"",@"SHT_CUDA_INFO"
	.sectionflags	@""
	.align	4


	//----- nvinfo : EIATTR_CUDA_API_VERSION
	.align		4
        /*0000*/ 	.byte	0x04, 0x37
        /*0002*/ 	.short	(.L_24252 - .L_24251)
.L_24251:
        /*0004*/ 	.word	0x00000082


	//----- nvinfo : EIATTR_SW2861232_WAR
	.align		4
.L_24252:
        /*0008*/ 	.byte	0x01, 0x35
	.zero		2


	//----- nvinfo : EIATTR_PARAM_CBANK
	.align		4
        /*000c*/ 	.byte	0x04, 0x0a
        /*000e*/ 	.short	(.L_24254 - .L_24253)
	.align		4
.L_24253:
        /*0010*/ 	.word	index@(.nv.constant0._ZN7cutlass13device_kernelIN5flash19enable_sm80_to_sm89INS1_16FlashAttnBwdSm80INS1_25CollectiveMainloopBwdSm80ILi2ELi2EN4cute5tupleIJNS5_1CILi128EEES8_NS7_ILi64EEEEEENS_10bfloat16_tEfNS_4arch4Sm80ELb0ELb1ELb1ELb0ELb1ELb0ELb0ELb0ELi2ELi4ELi4ELi4ELb0EEENS1_21CollectiveEpilogueBwdISA_SB_SD_Li256ELb0ELb0ELi2EEENS1_19SingleTileSchedulerILb0ELb0ELb0ELi128EEEEEEEEEvNT_6ParamsE)
        /*0014*/ 	.short	0x0160
        /*0016*/ 	.short	0x0270


	//----- nvinfo : EIATTR_CBANK_PARAM_SIZE
	.align		4
.L_24254:
        /*0018*/ 	.byte	0x03, 0x19
        /*001a*/ 	.short	0x0270


	//----- nvinfo : EIATTR_KPARAM_INFO
	.align		4
        /*001c*/ 	.byte	0x04, 0x17
        /*001e*/ 	.short	(.L_24256 - .L_24255)
.L_24255:
        /*0020*/ 	.word	0x00000000
        /*0024*/ 	.short	0x0000
        /*0026*/ 	.short	0x0000
        /*0028*/ 	.byte	0x00, 0xf0, 0xc1, 0x09


	//----- nvinfo : EIATTR_MAXREG_COUNT
	.align		4
.L_24256:
        /*002c*/ 	.byte	0x03, 0x1b
        /*002e*/ 	.short	0x00ff


	//----- nvinfo : EIATTR_NUM_BARRIERS
	.align		4
        /*0030*/ 	.byte	0x02, 0x4c
        /*0032*/ 	.byte	0x02
	.zero		1


	//----- nvinfo : EIATTR_MERCURY_ISA_VERSION
	.align		4
        /*0034*/ 	.byte	0x03, 0x5f
        /*0036*/ 	.short	0x0000


	//----- nvinfo : EIATTR_EXIT_INSTR_OFFSETS
	.align		4
        /*0038*/ 	.byte	0x04, 0x1c
        /*003a*/ 	.short	(.L_24258 - .L_24257)


	//   ....[0]....
.L_24257:
        /*003c*/ 	.word	0x00000060


	//   ....[1]....
        /*0040*/ 	.word	0x00005ba0


	//   ....[2]....
        /*0044*/ 	.word	0x00005c50


	//   ....[3]....
        /*0048*/ 	.word	0x000064f0


	//   ....[4]....
        /*004c*/ 	.word	0x000065a0


	//----- nvinfo : EIATTR_CTAIDZ_USED
	.align		4
.L_24258:
        /*0050*/ 	.byte	0x01, 0x04
	.zero		2


	//----- nvinfo : EIATTR_MAX_THREADS
	.align		4
        /*0054*/ 	.byte	0x04, 0x05
        /*0056*/ 	.short	(.L_24260 - .L_24259)
.L_24259:
        /*0058*/ 	.word	0x00000100
        /*005c*/ 	.word	0x00000001
        /*0060*/ 	.word	0x00000001


	//----- nvinfo : EIATTR_CRS_STACK_SIZE
	.align		4
.L_24260:
        /*0064*/ 	.byte	0x04, 0x1e
        /*0066*/ 	.short	(.L_24262 - .L_24261)
.L_24261:
        /*0068*/ 	.word	0x00000000
.L_24262:


//--------------------- .nv.info._ZN7cutlass13device_kernelIN5flash19enable_sm80_to_sm89INS1_16FlashAttnBwdSm80INS1_25CollectiveMainloopBwdSm80ILi2ELi2EN4cute5tupleIJNS5_1CILi128EEES8_NS7_ILi64EEEEEENS_10bfloat16_tEfNS_4arch4Sm80ELb0ELb1ELb1ELb0ELb0ELb0ELb0ELb0ELi2ELi4ELi4ELi4ELb0EEENS1_24CollectiveEpilogueBwdGQAISA_fSD_Li256ELb0ELb0EEENS1_19SingleTileSchedulerILb0ELb0ELb0ELi128EEEEEEEEEvNT_6ParamsE --------------------------
	.section	.nv.info._ZN7cutlass13device_kernelIN5flash19enable_sm80_to_sm89INS1_16FlashAttnBwdSm80INS1_25CollectiveMainloopBwdSm80ILi2ELi2EN4cute5tupleIJNS5_1CILi128EEES8_NS7_ILi64EEEEEENS_10bfloat16_tEfNS_4arch4Sm80ELb0ELb1ELb1ELb0ELb0ELb0ELb0ELb0ELi2ELi4ELi4ELi4ELb0EEENS1_24CollectiveEpilogueBwdGQAISA_fSD_Li256ELb0ELb0EEENS1_19SingleTileSchedulerILb0ELb0ELb0ELi128EEEEEEEEEvNT_6ParamsE,"",@"SHT_CUDA_INFO"
	.sectionflags	@""
	.align	4


	//----- nvinfo : EIATTR_CUDA_API_VERSION
	.align		4
        /*0000*/ 	.byte	0x04, 0x37
        /*0002*/ 	.short	(.L_24264 - .L_24263)
.L_24263:
        /*0004*/ 	.word	0x00000082


	//----- nvinfo : EIATTR_SW2861232_WAR
	.align		4
.L_24264:
        /*0008*/ 	.byte	0x01, 0x35
	.zero		2


	//----- nvinfo : EIATTR_PARAM_CBANK
	.align		4
        /*000c*/ 	.byte	0x04, 0x0a
        /*000e*/ 	.short	(.L_24266 - .L_24265)
	.align		4
.L_24265:
        /*0010*/ 	.word	index@(.nv.constant0._ZN7cutlass13device_kernelIN5flash19enable_sm80_to_sm89INS1_16FlashAttnBwdSm80INS1_25CollectiveMainloopBwdSm80ILi2ELi2EN4cute5tupleIJNS5_1CILi128EEES8_NS7_ILi64EEEEEENS_10bfloat16_tEfNS_4arch4Sm80ELb0ELb1ELb1ELb0ELb0ELb0ELb0ELb0ELi2ELi4ELi4ELi4ELb0EEENS1_24CollectiveEpilogueBwdGQAISA_fSD_Li256ELb0ELb0EEENS1_19SingleTileSchedulerILb0ELb0ELb0ELi128EEEEEEEEEvNT_6ParamsE)
        /*0014*/ 	.short	0x0160
        /*0016*/ 	.short	0x0278


	//----- nvinfo : EIATTR_CBANK_PARAM_SIZE
	.align		4
.L_24266:
        /*0018*/ 	.byte	0x03, 0x19
        /*001a*/ 	.short	0x0278


	//----- nvinfo : EIATTR_KPARAM_INFO
	.align		4
        /*001c*/ 	.byte	0x04, 0x17
        /*001e*/ 	.short	(.L_24268 - .L_24267)
.L_24267:
        /*0020*/ 	.word	0x00000000
        /*0024*/ 	.short	0x0000
        /*0026*/ 	.short	0x0000
        /*0028*/ 	.byte	0x00, 0xf0, 0xe1, 0x09


	//----- nvinfo : EIATTR_MAXREG_COUNT
	.align		4
.L_24268:
        /*002c*/ 	.byte	0x03, 0x1b
        /*002e*/ 	.short	0x00ff


	//----- nvinfo : EIATTR_NUM_BARRIERS
	.align		4
        /*0030*/ 	.byte	0x02, 0x4c
        /*0032*/ 	.byte	0x02
	.zero		1


	//----- nvinfo : EIATTR_MERCURY_ISA_VERSION
	.align		4
        /*0034*/ 	.byte	0x03, 0x5f
        /*0036*/ 	.short	0x0000


	//----- nvinfo : EIATTR_EXIT_INSTR_OFFSETS
	.align		4
        /*0038*/ 	.byte	0x04, 0x1c
        /*003a*/ 	.short	(.L_24270 - .L_24269)


	//   ....[0]....
.L_24269:
        /*003c*/ 	.word	0x00000060


	//   ....[1]....
        /*0040*/ 	.word	0x000049c0


	//   ....[2]....
        /*0044*/ 	.word	0x00005110


	//----- nvinfo : EIATTR_CTAIDZ_USED
	.align		4
.L_24270:
        /*0048*/ 	.byte	0x01, 0x04
	.zero		2


	//----- nvinfo : EIATTR_MAX_THREADS
	.align		4
        /*004c*/ 	.byte	0x04, 0x05
        /*004e*/ 	.short	(.L_24272 - .L_24271)
.L_24271:
        /*0050*/ 	.word	0x00000100
        /*0054*/ 	.word	0x00000001
        /*0058*/ 	.word	0x00000001


	//----- nvinfo : EIATTR_CRS_STACK_SIZE
	.align		4
.L_24272:
        /*005c*/ 	.byte	0x04, 0x1e
        /*005e*/ 	.short	(.L_24274 - .L_24273)
.L_24273:
        /*0060*/ 	.word	0x00000000
.L_24274:


//--------------------- .nv.info._ZN7cutlass13device_kernelIN5flash19enable_sm80_to_sm89INS1_16FlashAttnBwdSm80INS1_25CollectiveMainloopBwdSm80ILi2ELi2EN4cute5tupleIJNS5_1CILi128EEES8_NS7_ILi64EEEEEENS_10bfloat16_tEfNS_4arch4Sm80ELb0ELb1ELb1ELb0ELb1ELb0ELb0ELb0ELi2ELi4ELi4ELi4ELb0EEENS1_24CollectiveEpilogueBwdGQAISA_fSD_Li256ELb0ELb1EEENS1_19SingleTileSchedulerILb0ELb0ELb0ELi128EEEEEEEEEvNT_6ParamsE --------------------------
	.section	.nv.info._ZN7cutlass13device_kernelIN5flash19enable_sm80_to_sm89INS1_16FlashAttnBwdSm80INS1_25CollectiveMainloopBwdSm80ILi2ELi2EN4cute5tupleIJNS5_1CILi128EEES8_NS7_ILi64EEEEEENS_10bfloat16_tEfNS_4arch4Sm80ELb0ELb1ELb1ELb0ELb1ELb0ELb0ELb0ELi2ELi4ELi4ELi4ELb0EEENS1_24CollectiveEpilogueBwdGQAISA_fSD_Li256ELb0ELb1EEENS1_19SingleTileSchedulerILb0ELb0ELb0ELi128EEEEEEEEEvNT_6ParamsE,"",@"SHT_CUDA_INFO"
	.sectionflags	@""
	.align	4


	//----- nvinfo : EIATTR_CUDA_API_VERSION
	.align		4
        /*0000*/ 	.byte	0x04, 0x37
        /*0002*/ 	.short	(.L_24276 - .L_24275)
.L_24275:
        /*0004*/ 	.word	0x00000082


	//----- nvinfo : EIATTR_SW2861232_WAR
	.align		4
.L_24276:
        /*0008*/ 	.byte	0x01, 0x35
	.zero		2


	//----- nvinfo : EIATTR_PARAM_CBANK
	.align		4
        /*000c*/ 	.byte	0x04, 0x0a
        /*000e*/ 	.short	(.L_24278 - .L_24277)
	.align		4
.L_24277:
        /*0010*/ 	.word	index@(.nv.constant0._ZN7cutlass13device_kernelIN5flash19enable_sm80_to_sm89INS1_16FlashAttnBwdSm80INS1_25CollectiveMainloopBwdSm80ILi2ELi2EN4cute5tupleIJNS5_1CILi128EEES8_NS7_ILi64EEEEEENS_10bfloat16_tEfNS_4arch4Sm80ELb0ELb1ELb1ELb0ELb1ELb0ELb0ELb0ELi2ELi4ELi4ELi4ELb0EEENS1_24CollectiveEpilogueBwdGQAISA_fSD_Li256ELb0ELb1EEENS1_19SingleTileSchedulerILb0ELb0ELb0ELi128EEEEEEEEEvNT_6ParamsE)
        /*0014*/ 	.short	0x0160
        /*0016*/ 	.short	0x0278


	//----- nvinfo : EIATTR_CBANK_PARAM_SIZE
	.align		4
.L_24278:
        /*0018*/ 	.byte	0x03, 0x19
        /*001a*/ 	.short	0x0278


	//----- nvinfo : EIATTR_KPARAM_INFO
	.align		4
        /*001c*/ 	.byte	0x04, 0x17
        /*001e*/ 	.short	(.L_24280 - .L_24279)
.L_24279:
        /*0020*/ 	.word	0x00000000
        /*0024*/ 	.short	0x0000
        /*0026*/ 	.short	0x0000
        /*0028*/ 	.byte	0x00, 0xf0, 0xe1, 0x09


	//----- nvinfo : EIATTR_MAXREG_COUNT
	.align		4
.L_24280:
        /*002c*/ 	.byte	0x03, 0x1b
        /*002e*/ 	.short	0x00ff


	//----- nvinfo : EIATTR_NUM_BARRIERS
	.align		4
        /*0030*/ 	.byte	0x02, 0x4c
        /*0032*/ 	.byte	0x02
	.zero		1


	//----- nvinfo : EIATTR_MERCURY_ISA_VERSION
	.align		4
        /*0034*/ 	.byte	0x03, 0x5f
        /*0036*/ 	.short	0x0000


	//----- nvinfo : EIATTR_COOP_GROUP_MASK_REGIDS
	.align		4
        /*0038*/ 	.byte	0x04, 0x29
        /*003a*/ 	.short	(.L_24282 - .L_24281)


	//   ....[0]....
.L_24281:
        /*003c*/ 	.word	0xffffffff


	//   ....[1]....
        /*0040*/ 	.word	0xffffffff


	//   ....[2]....
        /*0044*/ 	.word	0xffffffff


	//   ....[3]....
        /*0048*/ 	.word	0xffffffff


	//   ....[4]....
        /*004c*/ 	.word	0xffffffff


	//   ....[5]....
        /*0050*/ 	.word	0xffffffff


	//   ....[6]....
        /*0054*/ 	.word	0xffffffff


	//   ....[7]....
        /*0058*/ 	.word	0xffffffff


	//----- nvinfo : EIATTR_COOP_GROUP_INSTR_OFFSETS
	.align		4
.L_24282:
        /*005c*/ 	.byte	0x04, 0x28
        /*005e*/ 	.short	(.L_24284 - .L_24283)


	//   ....[0]....
.L_24283:
        /*0060*/ 	.word	0x00004c50


	//   ....[1]....
        /*0064*/ 	.word	0x00004c60


	//   ....[2]....
        /*0068*/ 	.word	0x00005000


	//   ....[3]....
        /*006c*/ 	.word	0x00005010


	//   ....[4]....
        /*0070*/ 	.word	0x000051a0


	//   ....[5]....
        /*0074*/ 	.word	0x000051b0


	//   ....[6]....
        /*0078*/ 	.word	0x00005500


	//   ....[7]....
        /*007c*/ 	.word	0x00005510


	//----- nvinfo : EIATTR_EXIT_INSTR_OFFSETS
	.align		4
.L_24284:
        /*0080*/ 	.byte	0x04, 0x1c
        /*0082*/ 	.short	(.L_24286 - .L_24285)


	//   ....[0]....
.L_24285:
        /*0084*/ 	.word	0x00000060


	//   ....[1]....
        /*0088*/ 	.word	0x00004a00


	//   ....[2]....
        /*008c*/ 	.word	0x00005520


	//   ....[3]....
        /*0090*/ 	.word	0x000055c0


	//----- nvinfo : EIATTR_CTAIDZ_USED
	.align		4
.L_24286:
        /*0094*/ 	.byte	0x01, 0x04
	.zero		2


	//----- nvinfo : EIATTR_MAX_THREADS
	.align		4
        /*0098*/ 	.byte	0x04, 0x05
        /*009a*/ 	.short	(.L_24288 - .L_24287)
.L_24287:
        /*009c*/ 	.word	0x00000100
        /*00a0*/ 	.word	0x00000001
        /*00a4*/ 	.word	0x00000001


	//----- nvinfo : EIATTR_CRS_STACK_SIZE
	.align		4
.L_24288:
        /*00a8*/ 	.byte	0x04, 0x1e
        /*00aa*/ 	.short	(.L_24290 - .L_24289)
.L_24289:
        /*00ac*/ 	.word	0x00000000
.L_24290:


//--------------------- .nv.info._ZN7cutlass13device_kernelIN5flash19enable_sm80_to_sm89INS1_16FlashAttnBwdSm80INS1_25CollectiveMainloopBwdSm80ILi2ELi2EN4cute5tupleIJNS5_1CILi128EEES8_NS7_ILi64EEEEEENS_10bfloat16_tEfNS_4arch4Sm80ELb0ELb1ELb1ELb1ELb0ELb0ELb0ELb0ELi2ELi4ELi4ELi4ELb0EEENS1_21CollectiveEpilogueBwdISA_SB_SD_Li256ELb1ELb0ELi2EEENS1_19SingleTileSchedulerILb1ELb0ELb0ELi128EEEEEEEEEvNT_6ParamsE --------------------------
	.section	.nv.info._ZN7cutlass13device_kernelIN5flash19enable_sm80_to_sm89INS1_16FlashAttnBwdSm80INS1_25CollectiveMainloopBwdSm80ILi2ELi2EN4cute5tupleIJNS5_1CILi128EEES8_NS7_ILi64EEEEEENS_10bfloat16_tEfNS_4arch4Sm80ELb0ELb1ELb1ELb1ELb0ELb0ELb0ELb0ELi2ELi4ELi4ELi4ELb0EEENS1_21CollectiveEpilogueBwdISA_SB_SD_Li256ELb1ELb0ELi2EEENS1_19SingleTileSchedulerILb1ELb0ELb0ELi128EEEEEEEEEvNT_6ParamsE,"",@"SHT_CUDA_INFO"
	.sectionflags	@""
	.align	4


	//----- nvinfo : EIATTR_CUDA_API_VERSION
	.align		4
        /*0000*/ 	.byte	0x04, 0x37
        /*0002*/ 	.short	(.L_24292 - .L_24291)
.L_24291:
        /*0004*/ 	.word	0x00000082


	//----- nvinfo : EIATTR_SW2861232_WAR
	.align		4
.L_24292:
        /*0008*/ 	.byte	0x01, 0x35
	.zero		2


	//----- nvinfo : EIATTR_PARAM_CBANK
	.align		4
        /*000c*/ 	.byte	0x04, 0x0a
        /*000e*/ 	.short	(.L_24294 - .L_24293)
	.align		4
.L_24293:
        /*0010*/ 	.word	index@(.nv.constant0._ZN7cutlass13device_kernelIN5flash19enable_sm80_to_sm89INS1_16FlashAttnBwdSm80INS1_25CollectiveMainloopBwdSm80ILi2ELi2EN4cute5tupleIJNS5_1CILi128EEES8_NS7_ILi64EEEEEENS_10bfloat16_tEfNS_4arch4Sm80ELb0ELb1ELb1ELb1ELb0ELb0ELb0ELb0ELi2ELi4ELi4ELi4ELb0EEENS1_21CollectiveEpilogueBwdISA_SB_SD_Li256ELb1ELb0ELi2EEENS1_19SingleTileSchedulerILb1ELb0ELb0ELi128EEEEEEEEEvNT_6ParamsE)
        /*0014*/ 	.short	0x0160
        /*0016*/ 	.short	0x0270


	//----- nvinfo : EIATTR_CBANK_PARAM_SIZE
	.align		4
.L_24294:
        /*0018*/ 	.byte	0x03, 0x19
        /*001a*/ 	.short	0x0270


	//----- nvinfo : EIATTR_KPARAM_INFO
	.align		4
        /*001c*/ 	.byte	0x04, 0x17
        /*001e*/ 	.short	(.L_24296 - .L_24295)
.L_24295:
        /*0020*/ 	.word	0x00000000
        /*0024*/ 	.short	0x0000
        /*0026*/ 	.short	0x0000
        /*0028*/ 	.byte	0x00, 0xf0, 0xc1, 0x09


	//----- nvinfo : EIATTR_MAXREG_COUNT
	.align		4
.L_24296:
        /*002c*/ 	.byte	0x03, 0x1b
        /*002e*/ 	.short	0x00ff


	//----- nvinfo : EIATTR_NUM_BARRIERS
	.align		4
        /*0030*/ 	.byte	0x02, 0x4c
        /*0032*/ 	.byte	0x02
	.zero		1


	//----- nvinfo : EIATTR_MERCURY_ISA_VERSION
	.align		4
        /*0034*/ 	.byte	0x03, 0x5f
        /*0036*/ 	.short	0x0000


	//----- nvinfo : EIATTR_COOP_GROUP_MASK_REGIDS
	.align		4
        /*0038*/ 	.byte	0x04, 0x29
        /*003a*/ 	.short	(.L_24298 - .L_24297)


	//   ....[0]....
.L_24297:
        /*003c*/ 	.word	0xffffffff


	//----- nvinfo : EIATTR_COOP_GROUP_INSTR_OFFSETS
	.align		4
.L_24298:
        /*0040*/ 	.byte	0x04, 0x28
        /*0042*/ 	.short	(.L_24300 - .L_24299)


	//   ....[0]....
.L_24299:
        /*0044*/ 	.word	0x000000b0


	//----- nvinfo : EIATTR_EXIT_INSTR_OFFSETS
	.align		4
.L_24300:
        /*0048*/ 	.byte	0x04, 0x1c
        /*004a*/ 	.short	(.L_24302 - .L_24301)


	//   ....[0]....
.L_24301:
        /*004c*/ 	.word	0x00000320


	//   ....[1]....
        /*0050*/ 	.word	0x00006390


	//   ....[2]....
        /*0054*/ 	.word	0x00006450


	//   ....[3]....
        /*0058*/ 	.word	0x00006e30


	//   ....[4]....
        /*005c*/ 	.word	0x00006ee0


	//----- nvinfo : EIATTR_CTAIDZ_USED
	.align		4
.L_24302:
        /*0060*/ 	.byte	0x01, 0x04
	.zero		2


	//----- nvinfo : EIATTR_MAX_THREADS
	.align		4
        /*0064*/ 	.byte	0x04, 0x05
        /*0066*/ 	.short	(.L_24304 - .L_24303)
.L_24303:
        /*0068*/ 	.word	0x00000100
        /*006c*/ 	.word	0x00000001
        /*0070*/ 	.word	0x00000001


	//----- nvinfo : EIATTR_CRS_STACK_SIZE
	.align		4
.L_24304:
        /*0074*/ 	.byte	0x04, 0x1e
        /*0076*/ 	.short	(.L_24306 - .L_24305)
.L_24305:
        /*0078*/ 	.word	0x00000000
.L_24306:


//--------------------- .nv.info._ZN7cutlass13device_kernelIN5flash19enable_sm80_to_sm89INS1_16FlashAttnBwdSm80INS1_25CollectiveMainloopBwdSm80ILi2ELi2EN4cute5tupleIJNS5_1CILi128EEES8_NS7_ILi64EEEEEENS_10bfloat16_tEfNS_4arch4Sm80ELb0ELb1ELb1ELb1ELb1ELb0ELb0ELb0ELi2ELi4ELi4ELi4ELb0EEENS1_21CollectiveEpilogueBwdISA_SB_SD_Li256ELb1ELb0ELi2EEENS1_19SingleTileSchedulerILb1ELb0ELb0ELi128EEEEEEEEEvNT_6ParamsE --------------------------
	.section	.nv.info._ZN7cutlass13device_kernelIN5flash19enable_sm80_to_sm89INS1_16FlashAttnBwdSm80INS1_25CollectiveMainloopBwdSm80ILi2ELi2EN4cute5tupleIJNS5_1CILi128EEES8_NS7_ILi64EEEEEENS_10bfloat16_tEfNS_4arch4Sm80ELb0ELb1ELb1ELb1ELb1ELb0ELb0ELb0ELi2ELi4ELi4ELi4ELb0EEENS1_21CollectiveEpilogueBwdISA_SB_SD_Li256ELb1ELb0ELi2EEENS1_19SingleTileSchedulerILb1ELb0ELb0ELi128EEEEEEEEEvNT_6ParamsE,"",@"SHT_CUDA_INFO"
	.sectionflags	@""
	.align	4


	//----- nvinfo : EIATTR_CUDA_API_VERSION
	.align		4
        /*0000*/ 	.byte	0x04, 0x37
        /*0002*/ 	.short	(.L_24308 - .L_24307)
.L_24307:
        /*0004*/ 	.word	0x00000082


	//----- nvinfo : EIATTR_SW2861232_WAR
	.align		4
.L_24308:
        /*0008*/ 	.byte	0x01, 0x35
	.zero		2


	//----- nvinfo : EIATTR_PARAM_CBANK
	.align		4
        /*000c*/ 	.byte	0x04, 0x0a
        /*000e*/ 	.short	(.L_24310 - .L_24309)
	.align		4
.L_24309:
        /*0010*/ 	.word	index@(.nv.constant0._ZN7cutlass13device_kernelIN5flash19enable_sm80_to_sm89INS1_16FlashAttnBwdSm80INS1_25CollectiveMainloopBwdSm80ILi2ELi2EN4cute5tupleIJNS5_1CILi128EEES8_NS7_ILi64EEEEEENS_10bfloat16_tEfNS_4arch4Sm80ELb0ELb1ELb1ELb1ELb1ELb0ELb0ELb0ELi2ELi4ELi4ELi4ELb0EEENS1_21CollectiveEpilogueBwdISA_SB_SD_Li256ELb1ELb0ELi2EEENS1_19SingleTileSchedulerILb1ELb0ELb0ELi128EEEEEEEEEvNT_6ParamsE)
        /*0014*/ 	.short	0x0160
        /*0016*/ 	.short	0x0270


	//----- nvinfo : EIATTR_CBANK_PARAM_SIZE
	.align		4
.L_24310:
        /*0018*/ 	.byte	0x03, 0x19
        /*001a*/ 	.short	0x0270


	//----- nvinfo : EIATTR_KPARAM_INFO
	.align		4
        /*001c*/ 	.byte	0x04, 0x17
        /*001e*/ 	.short	(.L_24312 - .L_24311)
.L_24311:
        /*0020*/ 	.word	0x00000000
        /*0024*/ 	.short	0x0000
        /*0026*/ 	.short	0x0000
        /*0028*/ 	.byte	0x00, 0xf0, 0xc1, 0x09


	//----- nvinfo : EIATTR_MAXREG_COUNT
	.align		4
.L_24312:
        /*002c*/ 	.byte	0x03, 0x1b
        /*002e*/ 	.short	0x00ff


	//----- nvinfo : EIATTR_NUM_BARRIERS
	.align		4
        /*0030*/ 	.byte	0x02, 0x4c
        /*0032*/ 	.byte	0x02
	.zero		1


	//----- nvinfo : EIATTR_MERCURY_ISA_VERSION
	.align		4
        /*0034*/ 	.byte	0x03, 0x5f
        /*0036*/ 	.short	0x0000


	//----- nvinfo : EIATTR_COOP_GROUP_MASK_REGIDS
	.align		4
        /*0038*/ 	.byte	0x04, 0x29
        /*003a*/ 	.short	(.L_24314 - .L_24313)


	//   ....[0]....
.L_24313:
        /*003c*/ 	.word	0xffffffff


	//----- nvinfo : EIATTR_COOP_GROUP_INSTR_OFFSETS
	.align		4
.L_24314:
        /*0040*/ 	.byte	0x04, 0x28
        /*0042*/ 	.short	(.L_24316 - .L_24315)


	//   ....[0]....
.L_24315:
        /*0044*/ 	.word	0x000000b0


	//----- nvinfo : EIATTR_EXIT_INSTR_OFFSETS
	.align		4
.L_24316:
        /*0048*/ 	.byte	0x04, 0x1c
        /*004a*/ 	.short	(.L_24318 - .L_24317)


	//   ....[0]....
.L_24317:
        /*004c*/ 	.word	0x00000320


	//   ....[1]....
        /*0050*/ 	.word	0x00006390


	//   ....[2]....
        /*0054*/ 	.word	0x00006450


	//   ....[3]....
        /*0058*/ 	.word	0x00006e30


	//   ....[4]....
        /*005c*/ 	.word	0x00006ee0


	//----- nvinfo : EIATTR_CTAIDZ_USED
	.align		4
.L_24318:
        /*0060*/ 	.byte	0x01, 0x04
	.zero		2


	//----- nvinfo : EIATTR_MAX_THREADS
	.align		4
        /*0064*/ 	.byte	0x04, 0x05
        /*0066*/ 	.short	(.L_24320 - .L_24319)
.L_24319:
        /*0068*/ 	.word	0x00000100
        /*006c*/ 	.word	0x00000001
        /*0070*/ 	.word	0x00000001


	//----- nvinfo : EIATTR_CRS_STACK_SIZE
	.align		4
.L_24320:
        /*0074*/ 	.byte	0x04, 0x1e
        /*0076*/ 	.short	(.L_24322 - .L_24321)
.L_24321:
        /*0078*/ 	.word	0x00000000
.L_24322:


//--------------------- .nv.info._ZN7cutlass13device_kernelIN5flash19enable_sm80_to_sm89INS1_16FlashAttnBwdSm80INS1_25CollectiveMainloopBwdSm80ILi2ELi2EN4cute5tupleIJNS5_1CILi128EEES8_NS7_ILi64EEEEEENS_10bfloat16_tEfNS_4arch4Sm80ELb0ELb1ELb1ELb1ELb0ELb0ELb0ELb0ELi2ELi4ELi4ELi4ELb0EEENS1_24CollectiveEpilogueBwdGQAISA_fSD_Li256ELb1ELb0EEENS1_19SingleTileSchedulerILb1ELb0ELb0ELi128EEEEEEEEEvNT_6ParamsE --------------------------
	.section	.nv.info._ZN7cutlass13device_kernelIN5flash19enable_sm80_to_sm89INS1_16FlashAttnBwdSm80INS1_25CollectiveMainloopBwdSm80ILi2ELi2EN4cute5tupleIJNS5_1CILi128EEES8_NS7_ILi64EEEEEENS_10bfloat16_tEfNS_4arch4Sm80ELb0ELb1ELb1ELb1ELb0ELb0ELb0ELb0ELi2ELi4ELi4ELi4ELb0EEENS1_24CollectiveEpilogueBwdGQAISA_fSD_Li256ELb1ELb0EEENS1_19SingleTileSchedulerILb1ELb0ELb0ELi128EEEEEEEEEvNT_6ParamsE,"",@"SHT_CUDA_INFO"
	.sectionflags	@""
	.align	4


	//----- nvinfo : EIATTR_CUDA_API_VERSION
	.align		4
        /*0000*/ 	.byte	0x04, 0x37
        /*0002*/ 	.short	(.L_24324 - .L_24323)
.L_24323:
        /*0004*/ 	.word	0x00000082


	//----- nvinfo : EIATTR_SW2861232_WAR
	.align		4
.L_24324:
        /*0008*/ 	.byte	0x01, 0x35
	.zero		2


	//----- nvinfo : EIATTR_PARAM_CBANK
	.align		4
        /*000c*/ 	.byte	0x04, 0x0a
        /*000e*/ 	.short	(.L_24326 - .L_24325)
	.align		4
.L_24325:
        /*0010*/ 	.word	index@(.nv.constant0._ZN7cutlass13device_kernelIN5flash19enable_sm80_to_sm89INS1_16FlashAttnBwdSm80INS1_25CollectiveMainloopBwdSm80ILi2ELi2EN4cute5tupleIJNS5_1CILi128EEES8_NS7_ILi64EEEEEENS_10bfloat16_tEfNS_4arch4Sm80ELb0ELb1ELb1ELb1ELb0ELb0ELb0ELb0ELi2ELi4ELi4ELi4ELb0EEENS1_24CollectiveEpilogueBwdGQAISA_fSD_Li256ELb1ELb0EEENS1_19SingleTileSchedulerILb1ELb0ELb0ELi128EEEEEEEEEvNT_6ParamsE)
        /*0014*/ 	.short	0x0160
        /*0016*/ 	.short	0x0278


	//----- nvinfo : EIATTR_CBANK_PARAM_SIZE
	.align		4
.L_24326:
        /*0018*/ 	.byte	0x03, 0x19
        /*001a*/ 	.short	0x0278


	//----- nvinfo : EIATTR_KPARAM_INFO
	.align		4
        /*001c*/ 	.byte	0x04, 0x17
        /*001e*/ 	.short	(.L_24328 - .L_24327)
.L_24327:
        /*0020*/ 	.word	0x00000000
        /*0024*/ 	.short	0x0000
        /*0026*/ 	.short	0x0000
        /*0028*/ 	.byte	0x00, 0xf0, 0xe1, 0x09


	//----- nvinfo : EIATTR_MAXREG_COUNT
	.align		4
.L_24328:
        /*002c*/ 	.byte	0x03, 0x1b
        /*002e*/ 	.short	0x00ff


	//----- nvinfo : EIATTR_NUM_BARRIERS
	.align		4
        /*0030*/ 	.byte	0x02, 0x4c
        /*0032*/ 	.byte	0x02
	.zero		1


	//----- nvinfo : EIATTR_MERCURY_ISA_VERSION
	.align		4
        /*0034*/ 	.byte	0x03, 0x5f
        /*0036*/ 	.short	0x0000


	//----- nvinfo : EIATTR_COOP_GROUP_MASK_REGIDS
	.align		4
        /*0038*/ 	.byte	0x04, 0x29
        /*003a*/ 	.short	(.L_24330 - .L_24329)


	//   ....[0]....
.L_24329:
        /*003c*/ 	.word	0xffffffff


	//----- nvinfo : EIATTR_COOP_GROUP_INSTR_OFFSETS
	.align		4
.L_24330:
        /*0040*/ 	.byte	0x04, 0x28
        /*0042*/ 	.short	(.L_24332 - .L_24331)


	//   ....[0]....
.L_24331:
        /*0044*/ 	.word	0x000000a0


	//----- nvinfo : EIATTR_EXIT_INSTR_OFFSETS
	.align		4
.L_24332:
        /*0048*/ 	.byte	0x04, 0x1c
        /*004a*/ 	.short	(.L_24334 - .L_24333)


	//   ....[0]....
.L_24333:
        /*004c*/ 	.word	0x00000330


	//   ....[1]....
        /*0050*/ 	.word	0x00004f90


	//   ....[2]....
        /*0054*/ 	.word	0x000057c0


	//----- nvinfo : EIATTR_CTAIDZ_USED
	.align		4
.L_24334:
        /*0058*/ 	.byte	0x01, 0x04
	.zero		2


	//----- nvinfo : EIATTR_MAX_THREADS
	.align		4
        /*005c*/ 	.byte	0x04, 0x05
        /*005e*/ 	.short	(.L_24336 - .L_24335)
.L_24335:
        /*0060*/ 	.word	0x00000100
        /*0064*/ 	.word	0x00000001
        /*0068*/ 	.word	0x00000001


	//----- nvinfo : EIATTR_CRS_STACK_SIZE
	.align		4
.L_24336:
        /*006c*/ 	.byte	0x04, 0x1e
        /*006e*/ 	.short	(.L_24338 - .L_24337)
.L_24337:
        /*0070*/ 	.word	0x00000000
.L_24338:


//--------------------- .nv.info._ZN7cutlass13device_kernelIN5flash19enable_sm80_to_sm89INS1_16FlashAttnBwdSm80INS1_25CollectiveMainloopBwdSm80ILi2ELi2EN4cute5tupleIJNS5_1CILi128EEES8_NS7_ILi64EEEEEENS_10bfloat16_tEfNS_4arch4Sm80ELb0ELb1ELb1ELb1ELb1ELb0ELb0ELb0ELi2ELi4ELi4ELi4ELb0EEENS1_24CollectiveEpilogueBwdGQAISA_fSD_Li256ELb1ELb1EEENS1_19SingleTileSchedulerILb1ELb0ELb0ELi128EEEEEEEEEvNT_6ParamsE --------------------------
	.section	.nv.info._ZN7cutlass13device_kernelIN5flash19enable_sm80_to_sm89INS1_16FlashAttnBwdSm80INS1_25CollectiveMainloopBwdSm80ILi2ELi2EN4cute5tupleIJNS5_1CILi128EEES8_NS7_ILi64EEEEEENS_10bfloat16_tEfNS_4arch4Sm80ELb0ELb1ELb1ELb1ELb1ELb0ELb0ELb0ELi2ELi4ELi4ELi4ELb0EEENS1_24CollectiveEpilogueBwdGQAISA_fSD_Li256ELb1ELb1EEENS1_19SingleTileSchedulerILb1ELb0ELb0ELi128EEEEEEEEEvNT_6ParamsE,"",@"SHT_CUDA_INFO"
	.sectionflags	@""
	.align	4


	//----- nvinfo : EIATTR_CUDA_API_VERSION
	.align		4
        /*0000*/ 	.byte	0x04, 0x37
        /*0002*/ 	.short	(.L_24340 - .L_24339)
.L_24339:
        /*0004*/ 	.word	0x00000082


	//----- nvinfo : EIATTR_SW2861232_WAR
	.align		4
.L_24340:
        /*0008*/ 	.byte	0x01, 0x35
	.zero		2


	//----- nvinfo : EIATTR_PARAM_CBANK
	.align		4
        /*000c*/ 	.byte	0x04, 0x0a
        /*000e*/ 	.short	(.L_24342 - .L_24341)
	.align		4
.L_24341:
        /*0010*/ 	.word	index@(.nv.constant0._ZN7cutlass13device_kernelIN5flash19enable_sm80_to_sm89INS1_16FlashAttnBwdSm80INS1_25CollectiveMainloopBwdSm80ILi2ELi2EN4cute5tupleIJNS5_1CILi128EEES8_NS7_ILi64EEEEEENS_10bfloat16_tEfNS_4arch4Sm80ELb0ELb1ELb1ELb1ELb1ELb0ELb0ELb0ELi2ELi4ELi4ELi4ELb0EEENS1_24CollectiveEpilogueBwdGQAISA_fSD_Li256ELb1ELb1EEENS1_19SingleTileSchedulerILb1ELb0ELb0ELi128EEEEEEEEEvNT_6ParamsE)
        /*0014*/ 	.short	0x0160
        /*0016*/ 	.short	0x0278


	//----- nvinfo : EIATTR_CBANK_PARAM_SIZE
	.align		4
.L_24342:
        /*0018*/ 	.byte	0x03, 0x19
        /*001a*/ 	.short	0x0278


	//----- nvinfo : EIATTR_KPARAM_INFO
	.align		4
        /*001c*/ 	.byte	0x04, 0x17
        /*001e*/ 	.short	(.L_24344 - .L_24343)
.L_24343:
        /*0020*/ 	.word	0x00000000
        /*0024*/ 	.short	0x0000
        /*0026*/ 	.short	0x0000
        /*0028*/ 	.byte	0x00, 0xf0, 0xe1, 0x09


	//----- nvinfo : EIATTR_MAXREG_COUNT
	.align		4
.L_24344:
        /*002c*/ 	.byte	0x03, 0x1b
        /*002e*/ 	.short	0x00ff


	//----- nvinfo : EIATTR_NUM_BARRIERS
	.align		4
        /*0030*/ 	.byte	0x02, 0x4c
        /*0032*/ 	.byte	0x02
	.zero		1


	//----- nvinfo : EIATTR_MERCURY_ISA_VERSION
	.align		4
        /*0034*/ 	.byte	0x03, 0x5f
        /*0036*/ 	.short	0x0000


	//----- nvinfo : EIATTR_COOP_GROUP_MASK_REGIDS
	.align		4
        /*0038*/ 	.byte	0x04, 0x29
        /*003a*/ 	.short	(.L_24346 - .L_24345)


	//   ....[0]....
.L_24345:
        /*003c*/ 	.word	0xffffffff


	//   ....[1]....
        /*0040*/ 	.word	0xffffffff


	//   ....[2]....
        /*0044*/ 	.word	0xffffffff


	//   ....[3]....
        /*0048*/ 	.word	0xffffffff


	//   ....[4]....
        /*004c*/ 	.word	0xffffffff


	//   ....[5]....
        /*0050*/ 	.word	0xffffffff


	//   ....[6]....
        /*0054*/ 	.word	0xffffffff


	//   ....[7]....
        /*0058*/ 	.word	0xffffffff


	//   ....[8]....
        /*005c*/ 	.word	0xffffffff


	//----- nvinfo : EIATTR_COOP_GROUP_INSTR_OFFSETS
	.align		4
.L_24346:
        /*0060*/ 	.byte	0x04, 0x28
        /*0062*/ 	.short	(.L_24348 - .L_24347)


	//   ....[0]....
.L_24347:
        /*0064*/ 	.word	0x000000a0


	//   ....[1]....
        /*0068*/ 	.word	0x000052f0


	//   ....[2]....
        /*006c*/ 	.word	0x00005300


	//   ....[3]....
        /*0070*/ 	.word	0x000056b0


	//   ....[4]....
        /*0074*/ 	.word	0x000056c0


	//   ....[5]....
        /*0078*/ 	.word	0x00005850


	//   ....[6]....
        /*007c*/ 	.word	0x00005860


	//   ....[7]....
        /*0080*/ 	.word	0x00005bd0


	//   ....[8]....
        /*0084*/ 	.word	0x00005be0


	//----- nvinfo : EIATTR_EXIT_INSTR_OFFSETS
	.align		4
.L_24348:
        /*0088*/ 	.byte	0x04, 0x1c
        /*008a*/ 	.short	(.L_24350 - .L_24349)


	//   ....[0]....
.L_24349:
        /*008c*/ 	.word	0x00000330


	//   ....[1]....
        /*0090*/ 	.word	0x00004fd0


	//   ....[2]....
        /*0094*/ 	.word	0x00005bf0


	//   ....[3]....
        /*0098*/ 	.word	0x00005c90


	//----- nvinfo : EIATTR_CTAIDZ_USED
	.align		4
.L_24350:
        /*009c*/ 	.byte	0x01, 0x04
	.zero		2


	//----- nvinfo : EIATTR_MAX_THREADS
	.align		4
        /*00a0*/ 	.byte	0x04, 0x05
        /*00a2*/ 	.short	(.L_24352 - .L_24351)
.L_24351:
        /*00a4*/ 	.word	0x00000100
        /*00a8*/ 	.word	0x00000001
        /*00ac*/ 	.word	0x00000001


	//----- nvinfo : EIATTR_CRS_STACK_SIZE
	.align		4
.L_24352:
        /*00b0*/ 	.byte	0x04, 0x1e
        /*00b2*/ 	.short	(.L_24354 - .L_24353)
.L_24353:
        /*00b4*/ 	.word	0x00000000
.L_24354:


//--------------------- .nv.info._ZN7cutlass13device_kernelIN5flash19enable_sm80_to_sm89INS1_16FlashAttnBwdSm80INS1_25CollectiveMainloopBwdSm80ILi2ELi2EN4cute5tupleIJNS5_1CILi128EEES8_NS7_ILi64EEEEEENS_10bfloat16_tEfNS_4arch4Sm80ELb1ELb0ELb1ELb0ELb0ELb0ELb0ELb0ELi2ELi4ELi4ELi4ELb0EEENS1_21CollectiveEpilogueBwdISA_SB_SD_Li256ELb0ELb0ELi2EEENS1_25SingleTileBwdLPTSchedulerILb0ELi128ELb0EEEEEEEEEvNT_6ParamsE --------------------------
	.section	.nv.info._ZN7cutlass13device_kernelIN5flash19enable_sm80_to_sm89INS1_16FlashAttnBwdSm80INS1_25CollectiveMainloopBwdSm80ILi2ELi2EN4cute5tupleIJNS5_1CILi128EEES8_NS7_ILi64EEEEEENS_10bfloat16_tEfNS_4arch4Sm80ELb1ELb0ELb1ELb0ELb0ELb0ELb0ELb0ELi2ELi4ELi4ELi4ELb0EEENS1_21CollectiveEpilogueBwdISA_SB_SD_Li256ELb0ELb0ELi2EEENS1_25SingleTileBwdLPTSchedulerILb0ELi128ELb0EEEEEEEEEvNT_6ParamsE,"",@"SHT_CUDA_INFO"
	.sectionflags	@""
	.align	4


	//----- nvinfo : EIATTR_CUDA_API_VERSION
	.align		4
        /*0000*/ 	.byte	0x04, 0x37
        /*0002*/ 	.short	(.L_24356 - .L_24355)
.L_24355:
        /*0004*/ 	.word	0x00000082


	//----- nvinfo : EIATTR_SW2861232_WAR
	.align		4
.L_24356:
        /*0008*/ 	.byte	0x01, 0x35
	.zero		2


	//----- nvinfo : EIATTR_PARAM_CBANK
	.align		4
        /*000c*/ 	.byte	0x04, 0x0a
        /*000e*/ 	.short	(.L_24358 - .L_24357)
	.align		4
.L_24357:
        /*0010*/ 	.word	index@(.nv.constant0._ZN7cutlass13device_kernelIN5flash19enable_sm80_to_sm89INS1_16FlashAttnBwdSm80INS1_25CollectiveMainloopBwdSm80ILi2ELi2EN4cute5tupleIJNS5_1CILi128EEES8_NS7_ILi64EEEEEENS_10bfloat16_tEfNS_4arch4Sm80ELb1ELb0ELb1ELb0ELb0ELb0ELb0ELb0ELi2ELi4ELi4ELi4ELb0EEENS1_21CollectiveEpilogueBwdISA_SB_SD_Li256ELb0ELb0ELi2EEENS1_25SingleTileBwdLPTSchedulerILb0ELi128ELb0EEEEEEEEEvNT_6ParamsE)
        /*0014*/ 	.short	0x0160
        /*0016*/ 	.short	0x0288


	//----- nvinfo : EIATTR_CBANK_PARAM_SIZE
	.align		4
.L_24358:
        /*0018*/ 	.byte	0x03, 0x19
        /*001a*/ 	.short	0x0288


	//----- nvinfo : EIATTR_KPARAM_INFO
	.align		4
        /*001c*/ 	.byte	0x04, 0x17
        /*001e*/ 	.short	(.L_24360 - .L_24359)
.L_24359:
        /*0020*/ 	.word	0x00000000
        /*0024*/ 	.short	0x0000
        /*0026*/ 	.short	0x0000
        /*0028*/ 	.byte	0x00, 0xf0, 0x21, 0x0a


	//----- nvinfo : EIATTR_MAXREG_COUNT
	.align		4
.L_24360:
        /*002c*/ 	.byte	0x03, 0x1b
        /*002e*/ 	.short	0x00ff


	//----- nvinfo : EIATTR_NUM_BARRIERS
	.align		4
        /*0030*/ 	.byte	0x02, 0x4c
        /*0032*/ 	.byte	0x02
	.zero		1


	//----- nvinfo : EIATTR_MERCURY_ISA_VERSION
	.align		4
        /*0034*/ 	.byte	0x03, 0x5f
        /*0036*/ 	.short	0x0000


	//----- nvinfo : EIATTR_COOP_GROUP_MASK_REGIDS
	.align		4
        /*0038*/ 	.byte	0x04, 0x29
        /*003a*/ 	.short	(.L_24362 - .L_24361)


	//   ....[0]....
.L_24361:
        /*003c*/ 	.word	0xffffffff


	//----- nvinfo : EIATTR_COOP_GROUP_INSTR_OFFSETS
	.align		4
.L_24362:
        /*0040*/ 	.byte	0x04, 0x28
        /*0042*/ 	.short	(.L_24364 - .L_24363)


	//   ....[0]....
.L_24363:
        /*0044*/ 	.word	0x00000070


	//----- nvinfo : EIATTR_EXIT_INSTR_OFFSETS
	.align		4
.L_24364:
        /*0048*/ 	.byte	0x04, 0x1c
        /*004a*/ 	.short	(.L_24366 - .L_24365)


	//   ....[0]....
.L_24365:
        /*004c*/ 	.word	0x000004a0


	//   ....[1]....
        /*0050*/ 	.word	0x00005f20


	//   ....[2]....
        /*0054*/ 	.word	0x00005fd0


	//   ....[3]....
        /*0058*/ 	.word	0x00006860


	//   ....[4]....
        /*005c*/ 	.word	0x00006920


	//----- nvinfo : EIATTR_MAX_THREADS
	.align		4
.L_24366:
        /*0060*/ 	.byte	0x04, 0x05
        /*0062*/ 	.short	(.L_24368 - .L_24367)
.L_24367:
        /*0064*/ 	.word	0x00000100
        /*0068*/ 	.word	0x00000001
        /*006c*/ 	.word	0x00000001


	//----- nvinfo : EIATTR_CRS_STACK_SIZE
	.align		4
.L_24368:
        /*0070*/ 	.byte	0x04, 0x1e
        /*0072*/ 	.short	(.L_24370 - .L_24369)
.L_24369:
        /*0074*/ 	.word	0x00000000
.L_24370:


//--------------------- .nv.info._ZN7cutlass13device_kernelIN5flash19enable_sm80_to_sm89INS1_16FlashAttnBwdSm80INS1_25CollectiveMainloopBwdSm80ILi2ELi2EN4cute5tupleIJNS5_1CILi128EEES8_NS7_ILi64EEEEEENS_10bfloat16_tEfNS_4arch4Sm80ELb1ELb0ELb1ELb0ELb1ELb0ELb0ELb0ELi2ELi4ELi4ELi4ELb0EEENS1_21CollectiveEpilogueBwdISA_SB_SD_Li256ELb0ELb0ELi2EEENS1_25SingleTileBwdLPTSchedulerILb0ELi128ELb1EEEEEEEEEvNT_6ParamsE --------------------------
	.section	.nv.info._ZN7cutlass13device_kernelIN5flash19enable_sm80_to_sm89INS1_16FlashAttnBwdSm80INS1_25CollectiveMainloopBwdSm80ILi2ELi2EN4cute5tupleIJNS5_1CILi128EEES8_NS7_ILi64EEEEEENS_10bfloat16_tEfNS_4arch4Sm80ELb1ELb0ELb1ELb0ELb1ELb0ELb0ELb0ELi2ELi4ELi4ELi4ELb0EEENS1_21CollectiveEpilogueBwdISA_SB_SD_Li256ELb0ELb0ELi2EEENS1_25SingleTileBwdLPTSchedulerILb0ELi128ELb1EEEEEEEEEvNT_6ParamsE,"",@"SHT_CUDA_INFO"
	.sectionflags	@""
	.align	4


	//----- nvinfo : EIATTR_CUDA_API_VERSION
	.align		4
        /*0000*/ 	.byte	0x04, 0x37
        /*0002*/ 	.short	(.L_24372 - .L_24371)
.L_24371:
        /*0004*/ 	.word	0x00000082


	//----- nvinfo : EIATTR_SW2861232_WAR
	.align		4
.L_24372:
        /*0008*/ 	.byte	0x01, 0x35
	.zero		2


	//----- nvinfo : EIATTR_PARAM_CBANK
	.align		4
        /*000c*/ 	.byte	0x04, 0x0a
        /*000e*/ 	.short	(.L_24374 - .L_24373)
	.align		4
.L_24373:
        /*0010*/ 	.word	index@(.nv.constant0._ZN7cutlass13device_kernelIN5flash19enable_sm80_to_sm89INS1_16FlashAttnBwdSm80INS1_25CollectiveMainloopBwdSm80ILi2ELi2EN4cute5tupleIJNS5_1CILi128EEES8_NS7_ILi64EEEEEENS_10bfloat16_tEfNS_4arch4Sm80ELb1ELb0ELb1ELb0ELb1ELb0ELb0ELb0ELi2ELi4ELi4ELi4ELb0EEENS1_21CollectiveEpilogueBwdISA_SB_SD_Li256ELb0ELb0ELi2EEENS1_25SingleTileBwdLPTSchedulerILb0ELi128ELb1EEEEEEEEEvNT_6ParamsE)
        /*0014*/ 	.short	0x0160
        /*0016*/ 	.short	0x0288


	//----- nvinfo : EIATTR_CBANK_PARAM_SIZE
	.align		4
.L_24374:
        /*0018*/ 	.byte	0x03, 0x19
        /*001a*/ 	.short	0x0288


	//----- nvinfo : EIATTR_KPARAM_INFO
	.align		4
        /*001c*/ 	.byte	0x04, 0x17
        /*001e*/ 	.short	(.L_24376 - .L_24375)
.L_24375:
        /*0020*/ 	.word	0x00000000
        /*0024*/ 	.short	0x0000
        /*0026*/ 	.short	0x0000
        /*0028*/ 	.byte	0x00, 0xf0, 0x21, 0x0a


	//----- nvinfo : EIATTR_MAXREG_COUNT
	.align		4
.L_24376:
        /*002c*/ 	.byte	0x03, 0x1b
        /*002e*/ 	.short	0x00ff


	//----- nvinfo : EIATTR_NUM_BARRIERS
	.align		4
        /*0030*/ 	.byte	0x02, 0x4c
        /*0032*/ 	.byte	0x02
	.zero		1


	//----- nvinfo : EIATTR_MERCURY_ISA_VERSION
	.align		4
        /*0034*/ 	.byte	0x03, 0x5f
        /*0036*/ 	.short	0x0000


	//----- nvinfo : EIATTR_COOP_GROUP_MASK_REGIDS
	.align		4
        /*0038*/ 	.byte	0x04, 0x29
        /*003a*/ 	.short	(.L_24378 - .L_24377)


	//   ....[0]....
.L_24377:
        /*003c*/ 	.word	0xffffffff


	//----- nvinfo : EIATTR_COOP_GROUP_INSTR_OFFSETS
	.align		4
.L_24378:
        /*0040*/ 	.byte	0x04, 0x28
        /*0042*/ 	.short	(.L_24380 - .L_24379)


	//   ....[0]....
.L_24379:
        /*0044*/ 	.word	0x00000070


	//----- nvinfo : EIATTR_EXIT_INSTR_OFFSETS
	.align		4
.L_24380:
        /*0048*/ 	.byte	0x04, 0x1c
        /*004a*/ 	.short	(.L_24382 - .L_24381)


	//   ....[0]....
.L_24381:
        /*004c*/ 	.word	0x000004e0


	//   ....[1]....
        /*0050*/ 	.word	0x00005f60


	//   ....[2]....
        /*0054*/ 	.word	0x00006010


	//   ....[3]....
        /*0058*/ 	.word	0x000068a0


	//   ....[4]....
        /*005c*/ 	.word	0x00006960


	//----- nvinfo : EIATTR_MAX_THREADS
	.align		4
.L_24382:
        /*0060*/ 	.byte	0x04, 0x05
        /*0062*/ 	.short	(.L_24384 - .L_24383)
.L_24383:
        /*0064*/ 	.word	0x00000100
        /*0068*/ 	.word	0x00000001
        /*006c*/ 	.word	0x00000001


	//----- nvinfo : EIATTR_CRS_STACK_SIZE
	.align		4
.L_24384:
        /*0070*/ 	.byte	0x04, 0x1e
        /*0072*/ 	.short	(.L_24386 - .L_24385)
.L_24385:
        /*0074*/ 	.word	0x00000000
.L_24386:


//--------------------- .nv.info._ZN7cutlass13device_kernelIN5flash19enable_sm80_to_sm89INS1_16FlashAttnBwdSm80INS1_25CollectiveMainloopBwdSm80ILi2ELi2EN4cute5tupleIJNS5_1CILi128EEES8_NS7_ILi64EEEEEENS_10bfloat16_tEfNS_4arch4Sm80ELb1ELb0ELb1ELb0ELb0ELb0ELb0ELb0ELi2ELi4ELi4ELi4ELb0EEENS1_24CollectiveEpilogueBwdGQAISA_fSD_Li256ELb0ELb0EEENS1_25SingleTileBwdLPTSchedulerILb0ELi128ELb0EEEEEEEEEvNT_6ParamsE --------------------------
	.section	.nv.info._ZN7cutlass13device_kernelIN5flash19enable_sm80_to_sm89INS1_16FlashAttnBwdSm80INS1_25CollectiveMainloopBwdSm80ILi2ELi2EN4cute5tupleIJNS5_1CILi128EEES8_NS7_ILi64EEEEEENS_10bfloat16_tEfNS_4arch4Sm80ELb1ELb0ELb1ELb0ELb0ELb0ELb0ELb0ELi2ELi4ELi4ELi4ELb0EEENS1_24CollectiveEpilogueBwdGQAISA_fSD_Li256ELb0ELb0EEENS1_25SingleTileBwdLPTSchedulerILb0ELi128ELb0EEEEEEEEEvNT_6ParamsE,"",@"SHT_CUDA_INFO"
	.sectionflags	@""
	.align	4


	//----- nvinfo : EIATTR_CUDA_API_VERSION
	.align		4
        /*0000*/ 	.byte	0x04, 0x37
        /*0002*/ 	.short	(.L_24388 - .L_24387)
.L_24387:
        /*0004*/ 	.word	0x00000082


	//----- nvinfo : EIATTR_SW2861232_WAR
	.align		4
.L_24388:
        /*0008*/ 	.byte	0x01, 0x35
	.zero		2


	//----- nvinfo : EIATTR_PARAM_CBANK
	.align		4
        /*000c*/ 	.byte	0x04, 0x0a
        /*000e*/ 	.short	(.L_24390 - .L_24389)
	.align		4
.L_24389:
        /*0010*/ 	.word	index@(.nv.constant0._ZN7cutlass13device_kernelIN5flash19enable_sm80_to_sm89INS1_16FlashAttnBwdSm80INS1_25CollectiveMainloopBwdSm80ILi2ELi2EN4cute5tupleIJNS5_1CILi128EEES8_NS7_ILi64EEEEEENS_10bfloat16_tEfNS_4arch4Sm80ELb1ELb0ELb1ELb0ELb0ELb0ELb0ELb0ELi2ELi4ELi4ELi4ELb0EEENS1_24CollectiveEpilogueBwdGQAISA_fSD_Li256ELb0ELb0EEENS1_25SingleTileBwdLPTSchedulerILb0ELi128ELb0EEEEEEEEEvNT_6ParamsE)
        /*0014*/ 	.short	0x0160
        /*0016*/ 	.short	0x0290


	//----- nvinfo : EIATTR_CBANK_PARAM_SIZE
	.align		4
.L_24390:
        /*0018*/ 	.byte	0x03, 0x19
        /*001a*/ 	.short	0x0290


	//----- nvinfo : EIATTR_KPARAM_INFO
	.align		4
        /*001c*/ 	.byte	0x04, 0x17
        /*001e*/ 	.short	(.L_24392 - .L_24391)
.L_24391:
        /*0020*/ 	.word	0x00000000
        /*0024*/ 	.short	0x0000
        /*0026*/ 	.short	0x0000
        /*0028*/ 	.byte	0x00, 0xf0, 0x41, 0x0a


	//----- nvinfo : EIATTR_MAXREG_COUNT
	.align		4
.L_24392:
        /*002c*/ 	.byte	0x03, 0x1b
        /*002e*/ 	.short	0x00ff


	//----- nvinfo : EIATTR_NUM_BARRIERS
	.align		4
        /*0030*/ 	.byte	0x02, 0x4c
        /*0032*/ 	.byte	0x02
	.zero		1


	//----- nvinfo : EIATTR_MERCURY_ISA_VERSION
	.align		4
        /*0034*/ 	.byte	0x03, 0x5f
        /*0036*/ 	.short	0x0000


	//----- nvinfo : EIATTR_COOP_GROUP_MASK_REGIDS
	.align		4
        /*0038*/ 	.byte	0x04, 0x29
        /*003a*/ 	.short	(.L_24394 - .L_24393)


	//   ....[0]....
.L_24393:
        /*003c*/ 	.word	0xffffffff


	//----- nvinfo : EIATTR_COOP_GROUP_INSTR_OFFSETS
	.align		4
.L_24394:
        /*0040*/ 	.byte	0x04, 0x28
        /*0042*/ 	.short	(.L_24396 - .L_24395)


	//   ....[0]....
.L_24395:
        /*0044*/ 	.word	0x00000070


	//----- nvinfo : EIATTR_EXIT_INSTR_OFFSETS
	.align		4
.L_24396:
        /*0048*/ 	.byte	0x04, 0x1c
        /*004a*/ 	.short	(.L_24398 - .L_24397)


	//   ....[0]....
.L_24397:
        /*004c*/ 	.word	0x000004a0


	//   ....[1]....
        /*0050*/ 	.word	0x00004cc0


	//   ....[2]....
        /*0054*/ 	.word	0x000053e0


	//----- nvinfo : EIATTR_MAX_THREADS
	.align		4
.L_24398:
        /*0058*/ 	.byte	0x04, 0x05
        /*005a*/ 	.short	(.L_24400 - .L_24399)
.L_24399:
        /*005c*/ 	.word	0x00000100
        /*0060*/ 	.word	0x00000001
        /*0064*/ 	.word	0x00000001


	//----- nvinfo : EIATTR_CRS_STACK_SIZE
	.align		4
.L_24400:
        /*0068*/ 	.byte	0x04, 0x1e
        /*006a*/ 	.short	(.L_24402 - .L_24401)
.L_24401:
        /*006c*/ 	.word	0x00000000
.L_24402:


//--------------------- .nv.info._ZN7cutlass13device_kernelIN5flash19enable_sm80_to_sm89INS1_16FlashAttnBwdSm80INS1_25CollectiveMainloopBwdSm80ILi2ELi2EN4cute5tupleIJNS5_1CILi128EEES8_NS7_ILi64EEEEEENS_10bfloat16_tEfNS_4arch4Sm80ELb1ELb0ELb1ELb0ELb1ELb0ELb0ELb0ELi2ELi4ELi4ELi4ELb0EEENS1_24CollectiveEpilogueBwdGQAISA_fSD_Li256ELb0ELb1EEENS1_25SingleTileBwdLPTSchedulerILb0ELi128ELb1EEEEEEEEEvNT_6ParamsE --------------------------
	.section	.nv.info._ZN7cutlass13device_kernelIN5flash19enable_sm80_to_sm89INS1_16FlashAttnBwdSm80INS1_25CollectiveMainloopBwdSm80ILi2ELi2EN4cute5tupleIJNS5_1CILi128EEES8_NS7_ILi64EEEEEENS_10bfloat16_tEfNS_4arch4Sm80ELb1ELb0ELb1ELb0ELb1ELb0ELb0ELb0ELi2ELi4ELi4ELi4ELb0EEENS1_24CollectiveEpilogueBwdGQAISA_fSD_Li256ELb0ELb1EEENS1_25SingleTileBwdLPTSchedulerILb0ELi128ELb1EEEEEEEEEvNT_6ParamsE,"",@"SHT_CUDA_INFO"
	.sectionflags	@""
	.align	4


	//----- nvinfo : EIATTR_CUDA_API_VERSION
	.align		4
        /*0000*/ 	.byte	0x04, 0x37
        /*0002*/ 	.short	(.L_24404 - .L_24403)
.L_24403:
        /*0004*/ 	.word	0x00000082


	//----- nvinfo : EIATTR_SW2861232_WAR
	.align		4
.L_24404:
        /*0008*/ 	.byte	0x01, 0x35
	.zero		2


	//----- nvinfo : EIATTR_PARAM_CBANK
	.align		4
        /*000c*/ 	.byte	0x04, 0x0a
        /*000e*/ 	.short	(.L_24406 - .L_24405)
	.align		4
.L_24405:
        /*0010*/ 	.word	index@(.nv.constant0._ZN7cutlass13device_kernelIN5flash19enable_sm80_to_sm89INS1_16FlashAttnBwdSm80INS1_25CollectiveMainloopBwdSm80ILi2ELi2EN4cute5tupleIJNS5_1CILi128EEES8_NS7_ILi64EEEEEENS_10bfloat16_tEfNS_4arch4Sm80ELb1ELb0ELb1ELb0ELb1ELb0ELb0ELb0ELi2ELi4ELi4ELi4ELb0EEENS1_24CollectiveEpilogueBwdGQAISA_fSD_Li256ELb0ELb1EEENS1_25SingleTileBwdLPTSchedulerILb0ELi128ELb1EEEEEEEEEvNT_6ParamsE)
        /*0014*/ 	.short	0x0160
        /*0016*/ 	.short	0x0290


	//----- nvinfo : EIATTR_CBANK_PARAM_SIZE
	.align		4
.L_24406:
        /*0018*/ 	.byte	0x03, 0x19
        /*001a*/ 	.short	0x0290


	//----- nvinfo : EIATTR_KPARAM_INFO
	.align		4
        /*001c*/ 	.byte	0x04, 0x17
        /*001e*/ 	.short	(.L_24408 - .L_24407)
.L_24407:
        /*0020*/ 	.word	0x00000000
        /*0024*/ 	.short	0x0000
        /*0026*/ 	.short	0x0000
        /*0028*/ 	.byte	0x00, 0xf0, 0x41, 0x0a


	//----- nvinfo : EIATTR_MAXREG_COUNT
	.align		4
.L_24408:
        /*002c*/ 	.byte	0x03, 0x1b
        /*002e*/ 	.short	0x00ff


	//----- nvinfo : EIATTR_NUM_BARRIERS
	.align		4
        /*0030*/ 	.byte	0x02, 0x4c
        /*0032*/ 	.byte	0x02
	.zero		1


	//----- nvinfo : EIATTR_MERCURY_ISA_VERSION
	.align		4
        /*0034*/ 	.byte	0x03, 0x5f
        /*0036*/ 	.short	0x0000


	//----- nvinfo : EIATTR_COOP_GROUP_MASK_REGIDS
	.align		4
        /*0038*/ 	.byte	0x04, 0x29
        /*003a*/ 	.short	(.L_24410 - .L_24409)


	//   ....[0]....
.L_24409:
        /*003c*/ 	.word	0xffffffff


	//   ....[1]....
        /*0040*/ 	.word	0xffffffff


	//   ....[2]....
        /*0044*/ 	.word	0xffffffff


	//   ....[3]....
        /*0048*/ 	.word	0xffffffff


	//   ....[4]....
        /*004c*/ 	.word	0xffffffff


	//   ....[5]....
        /*0050*/ 	.word	0xffffffff


	//   ....[6]....
        /*0054*/ 	.word	0xffffffff


	//   ....[7]....
        /*0058*/ 	.word	0xffffffff


	//   ....[8]....
        /*005c*/ 	.word	0xffffffff


	//----- nvinfo : EIATTR_COOP_GROUP_INSTR_OFFSETS
	.align		4
.L_24410:
        /*0060*/ 	.byte	0x04, 0x28
        /*0062*/ 	.short	(.L_24412 - .L_24411)


	//   ....[0]....
.L_24411:
        /*0064*/ 	.word	0x00000070


	//   ....[1]....
        /*0068*/ 	.word	0x00004f30


	//   ....[2]....
        /*006c*/ 	.word	0x00004f40


	//   ....[3]....
        /*0070*/ 	.word	0x000052e0


	//   ....[4]....
        /*0074*/ 	.word	0x000052f0


	//   ....[5]....
        /*0078*/ 	.word	0x00005480


	//   ....[6]....
        /*007c*/ 	.word	0x00005490


	//   ....[7]....
        /*0080*/ 	.word	0x00005800


	//   ....[8]....
        /*0084*/ 	.word	0x00005810


	//----- nvinfo : EIATTR_EXIT_INSTR_OFFSETS
	.align		4
.L_24412:
        /*0088*/ 	.byte	0x04, 0x1c
        /*008a*/ 	.short	(.L_24414 - .L_24413)


	//   ....[0]....
.L_24413:
        /*008c*/ 	.word	0x000004e0


	//   ....[1]....
        /*0090*/ 	.word	0x00004d00


	//   ....[2]....
        /*0094*/ 	.word	0x00005820


	//   ....[3]....
        /*0098*/ 	.word	0x000058c0


	//----- nvinfo : EIATTR_MAX_THREADS
	.align		4
.L_24414:
        /*009c*/ 	.byte	0x04, 0x05
        /*009e*/ 	.short	(.L_24416 - .L_24415)
.L_24415:
        /*00a0*/ 	.word	0x00000100
        /*00a4*/ 	.word	0x00000001
        /*00a8*/ 	.word	0x00000001


	//----- nvinfo : EIATTR_CRS_STACK_SIZE
	.align		4
.L_24416:
        /*00ac*/ 	.byte	0x04, 0x1e
        /*00ae*/ 	.short	(.L_24418 - .L_24417)
.L_24417:
        /*00b0*/ 	.word	0x00000000
.L_24418:


//--------------------- .nv.info._ZN7cutlass13device_kernelIN5flash22FlashAttnBwdPreprocessIN4cute5tupleIJNS3_1CILi128EEENS5_ILi64EEEEEENS_10bfloat16_tEfNS_4arch4Sm80ELb1ELb0EEEEEvNT_6ParamsE --------------------------
	.section	.nv.info._ZN7cutlass13device_kernelIN5flash22FlashAttnBwdPreprocessIN4cute5tupleIJNS3_1CILi128EEENS5_ILi64EEEEEENS_10bfloat16_tEfNS_4arch4Sm80ELb1ELb0EEEEEvNT_6ParamsE,"",@"SHT_CUDA_INFO"
	.sectionflags	@""
	.align	4


	//----- nvinfo : EIATTR_CUDA_API_VERSION
	.align		4
        /*0000*/ 	.byte	0x04, 0x37
        /*0002*/ 	.short	(.L_24420 - .L_24419)
.L_24419:
        /*0004*/ 	.word	0x00000082


	//----- nvinfo : EIATTR_SW2861232_WAR
	.align		4
.L_24420:
        /*0008*/ 	.byte	0x01, 0x35
	.zero		2


	//----- nvinfo : EIATTR_PARAM_CBANK
	.align		4
        /*000c*/ 	.byte	0x04, 0x0a
        /*000e*/ 	.short	(.L_24422 - .L_24421)
	.align		4
.L_24421:
        /*0010*/ 	.word	index@(.nv.constant0._ZN7cutlass13device_kernelIN5flash22FlashAttnBwdPreprocessIN4cute5tupleIJNS3_1CILi128EEENS5_ILi64EEEEEENS_10bfloat16_tEfNS_4arch4Sm80ELb1ELb0EEEEEvNT_6ParamsE)
        /*0014*/ 	.short	0x0160
        /*0016*/ 	.short	0x00f0


	//----- nvinfo : EIATTR_CBANK_PARAM_SIZE
	.align		4
.L_24422:
        /*0018*/ 	.byte	0x03, 0x19
        /*001a*/ 	.short	0x00f0


	//----- nvinfo : EIATTR_KPARAM_INFO
	.align		4
        /*001c*/ 	.byte	0x04, 0x17
        /*001e*/ 	.short	(.L_24424 - .L_24423)
.L_24423:
        /*0020*/ 	.word	0x00000000
        /*0024*/ 	.short	0x0000
        /*0026*/ 	.short	0x0000
        /*0028*/ 	.byte	0x00, 0xf0, 0xc1, 0x03


	//----- nvinfo : EIATTR_MAXREG_COUNT
	.align		4
.L_24424:
        /*002c*/ 	.byte	0x03, 0x1b
        /*002e*/ 	.short	0x0080


	//----- nvinfo : EIATTR_MERCURY_ISA_VERSION
	.align		4
        /*0030*/ 	.byte	0x03, 0x5f
        /*0032*/ 	.short	0x0000


	//----- nvinfo : EIATTR_COOP_GROUP_MASK_REGIDS
	.align		4
        /*0034*/ 	.byte	0x04, 0x29
        /*0036*/ 	.short	(.L_24426 - .L_24425)


	//   ....[0]....
.L_24425:
        /*0038*/ 	.word	0xffffffff


	//   ....[1]....
        /*003c*/ 	.word	0xffffffff


	//   ....[2]....
        /*0040*/ 	.word	0xffffffff


	//   ....[3]....
        /*0044*/ 	.word	0xffffffff


	//   ....[4]....
        /*0048*/ 	.word	0xffffffff


	//   ....[5]....
        /*004c*/ 	.word	0xffffffff


	//   ....[6]....
        /*0050*/ 	.word	0xffffffff


	//   ....[7]....
        /*0054*/ 	.word	0xffffffff


	//   ....[8]....
        /*0058*/ 	.word	0xffffffff


	//   ....[9]....
        /*005c*/ 	.word	0xffffffff


	//   ....[10]....
        /*0060*/ 	.word	0xffffffff


	//   ....[11]....
        /*0064*/ 	.word	0xffffffff


	//----- nvinfo : EIATTR_COOP_GROUP_INSTR_OFFSETS
	.align		4
.L_24426:
        /*0068*/ 	.byte	0x04, 0x28
        /*006a*/ 	.short	(.L_24428 - .L_24427)


	//   ....[0]....
.L_24427:
        /*006c*/ 	.word	0x00000fb0


	//   ....[1]....
        /*0070*/ 	.word	0x00000fc0


	//   ....[2]....
        /*0074*/ 	.word	0x00000fd0


	//   ....[3]....
        /*0078*/ 	.word	0x00000fe0


	//   ....[4]....
        /*007c*/ 	.word	0x00001010


	//   ....[5]....
        /*0080*/ 	.word	0x00001030


	//   ....[6]....
        /*0084*/ 	.word	0x00001050


	//   ....[7]....
        /*0088*/ 	.word	0x00001060


	//   ....[8]....
        /*008c*/ 	.word	0x00001090


	//   ....[9]....
        /*0090*/ 	.word	0x00001100


	//   ....[10]....
        /*0094*/ 	.word	0x00001120


	//   ....[11]....
        /*0098*/ 	.word	0x00001140


	//----- nvinfo : EIATTR_EXIT_INSTR_OFFSETS
	.align		4
.L_24428:
        /*009c*/ 	.byte	0x04, 0x1c
        /*009e*/ 	.short	(.L_24430 - .L_24429)


	//   ....[0]....
.L_24429:
        /*00a0*/ 	.word	0x00001610


	//   ....[1]....
        /*00a4*/ 	.word	0x00001670


	//----- nvinfo : EIATTR_CTAIDZ_USED
	.align		4
.L_24430:
        /*00a8*/ 	.byte	0x01, 0x04
	.zero		2


	//----- nvinfo : EIATTR_MAX_THREADS
	.align		4
        /*00ac*/ 	.byte	0x04, 0x05
        /*00ae*/ 	.short	(.L_24432 - .L_24431)
.L_24431:
        /*00b0*/ 	.word	0x00000100
        /*00b4*/ 	.word	0x00000001
        /*00b8*/ 	.word	0x00000001


	//----- nvinfo : EIATTR_CRS_STACK_SIZE
	.align		4
.L_24432:
        /*00bc*/ 	.byte	0x04, 0x1e
        /*00be*/ 	.short	(.L_24434 - .L_24433)
.L_24433:
        /*00c0*/ 	.word	0x00000000
.L_24434:


//--------------------- .nv.info._ZN7cutlass13device_kernelIN5flash19enable_sm80_to_sm89INS1_16FlashAttnBwdSm80INS1_25CollectiveMainloopBwdSm80ILi2ELi2EN4cute5tupleIJNS5_1CILi128EEES8_NS7_ILi64EEEEEENS_10bfloat16_tEfNS_4arch4Sm80ELb1ELb0ELb1ELb1ELb0ELb0ELb0ELb0ELi2ELi4ELi4ELi4ELb0EEENS1_21CollectiveEpilogueBwdISA_SB_SD_Li256ELb1ELb0ELi2EEENS1_25SingleTileBwdLPTSchedulerILb1ELi128ELb0EEEEEEEEEvNT_6ParamsE --------------------------
	.section	.nv.info._ZN7cutlass13device_kernelIN5flash19enable_sm80_to_sm89INS1_16FlashAttnBwdSm80INS1_25CollectiveMainloopBwdSm80ILi2ELi2EN4cute5tupleIJNS5_1CILi128EEES8_NS7_ILi64EEEEEENS_10bfloat16_tEfNS_4arch4Sm80ELb1ELb0ELb1ELb1ELb0ELb0ELb0ELb0ELi2ELi4ELi4ELi4ELb0EEENS1_21CollectiveEpilogueBwdISA_SB_SD_Li256ELb1ELb0ELi2EEENS1_25SingleTileBwdLPTSchedulerILb1ELi128ELb0EEEEEEEEEvNT_6ParamsE,"",@"SHT_CUDA_INFO"
	.sectionflags	@""
	.align	4


	//----- nvinfo : EIATTR_CUDA_API_VERSION
	.align		4
        /*0000*/ 	.byte	0x04, 0x37
        /*0002*/ 	.short	(.L_24436 - .L_24435)
.L_24435:
        /*0004*/ 	.word	0x00000082


	//----- nvinfo : EIATTR_SW2861232_WAR
	.align		4
.L_24436:
        /*0008*/ 	.byte	0x01, 0x35
	.zero		2


	//----- nvinfo : EIATTR_PARAM_CBANK
	.align		4
        /*000c*/ 	.byte	0x04, 0x0a
        /*000e*/ 	.short	(.L_24438 - .L_24437)
	.align		4
.L_24437:
        /*0010*/ 	.word	index@(.nv.constant0._ZN7cutlass13device_kernelIN5flash19enable_sm80_to_sm89INS1_16FlashAttnBwdSm80INS1_25CollectiveMainloopBwdSm80ILi2ELi2EN4cute5tupleIJNS5_1CILi128EEES8_NS7_ILi64EEEEEENS_10bfloat16_tEfNS_4arch4Sm80ELb1ELb0ELb1ELb1ELb0ELb0ELb0ELb0ELi2ELi4ELi4ELi4ELb0EEENS1_21CollectiveEpilogueBwdISA_SB_SD_Li256ELb1ELb0ELi2EEENS1_25SingleTileBwdLPTSchedulerILb1ELi128ELb0EEEEEEEEEvNT_6ParamsE)
        /*0014*/ 	.short	0x0160
        /*0016*/ 	.short	0x0288


	//----- nvinfo : EIATTR_CBANK_PARAM_SIZE
	.align		4
.L_24438:
        /*0018*/ 	.byte	0x03, 0x19
        /*001a*/ 	.short	0x0288


	//----- nvinfo : EIATTR_KPARAM_INFO
	.align		4
        /*001c*/ 	.byte	0x04, 0x17
        /*001e*/ 	.short	(.L_24440 - .L_24439)
.L_24439:
        /*0020*/ 	.word	0x00000000
        /*0024*/ 	.short	0x0000
        /*0026*/ 	.short	0x0000
        /*0028*/ 	.byte	0x00, 0xf0, 0x21, 0x0a


	//----- nvinfo : EIATTR_MAXREG_COUNT
	.align		4
.L_24440:
        /*002c*/ 	.byte	0x03, 0x1b
        /*002e*/ 	.short	0x00ff


	//----- nvinfo : EIATTR_NUM_BARRIERS
	.align		4
        /*0030*/ 	.byte	0x02, 0x4c
        /*0032*/ 	.byte	0x02
	.zero		1


	//----- nvinfo : EIATTR_MERCURY_ISA_VERSION
	.align		4
        /*0034*/ 	.byte	0x03, 0x5f
        /*0036*/ 	.short	0x0000


	//----- nvinfo : EIATTR_COOP_GROUP_MASK_REGIDS
	.align		4
        /*0038*/ 	.byte	0x04, 0x29
        /*003a*/ 	.short	(.L_24442 - .L_24441)


	//   ....[0]....
.L_24441:
        /*003c*/ 	.word	0xffffffff


	//----- nvinfo : EIATTR_COOP_GROUP_INSTR_OFFSETS
	.align		4
.L_24442:
        /*0040*/ 	.byte	0x04, 0x28
        /*0042*/ 	.short	(.L_24444 - .L_24443)


	//   ....[0]....
.L_24443:
        /*0044*/ 	.word	0x00000080


	//----- nvinfo : EIATTR_EXIT_INSTR_OFFSETS
	.align		4
.L_24444:
        /*0048*/ 	.byte	0x04, 0x1c
        /*004a*/ 	.short	(.L_24446 - .L_24445)


	//   ....[0]....
.L_24445:
        /*004c*/ 	.word	0x00000790


	//   ....[1]....
        /*0050*/ 	.word	0x00006700


	//   ....[2]....
        /*0054*/ 	.word	0x000067c0


	//   ....[3]....
        /*0058*/ 	.word	0x000071a0


	//   ....[4]....
        /*005c*/ 	.word	0x00007250


	//----- nvinfo : EIATTR_MAX_THREADS
	.align		4
.L_24446:
        /*0060*/ 	.byte	0x04, 0x05
        /*0062*/ 	.short	(.L_24448 - .L_24447)
.L_24447:
        /*0064*/ 	.word	0x00000100
        /*0068*/ 	.word	0x00000001
        /*006c*/ 	.word	0x00000001


	//----- nvinfo : EIATTR_CRS_STACK_SIZE
	.align		4
.L_24448:
        /*0070*/ 	.byte	0x04, 0x1e
        /*0072*/ 	.short	(.L_24450 - .L_24449)
.L_24449:
        /*0074*/ 	.word	0x00000000
.L_24450:


//--------------------- .nv.info._ZN7cutlass13device_kernelIN5flash19enable_sm80_to_sm89INS1_16FlashAttnBwdSm80INS1_25CollectiveMainloopBwdSm80ILi2ELi2EN4cute5tupleIJNS5_1CILi128EEES8_NS7_ILi64EEEEEENS_10bfloat16_tEfNS_4arch4Sm80ELb1ELb0ELb1ELb1ELb1ELb0ELb0ELb0ELi2ELi4ELi4ELi4ELb0EEENS1_21CollectiveEpilogueBwdISA_SB_SD_Li256ELb1ELb0ELi2EEENS1_25SingleTileBwdLPTSchedulerILb1ELi128ELb1EEEEEEEEEvNT_6ParamsE --------------------------
	.section	.nv.info._ZN7cutlass13device_kernelIN5flash19enable_sm80_to_sm89INS1_16FlashAttnBwdSm80INS1_25CollectiveMainloopBwdSm80ILi2ELi2EN4cute5tupleIJNS5_1CILi128EEES8_NS7_ILi64EEEEEENS_10bfloat16_tEfNS_4arch4Sm80ELb1ELb0ELb1ELb1ELb1ELb0ELb0ELb0ELi2ELi4ELi4ELi4ELb0EEENS1_21CollectiveEpilogueBwdISA_SB_SD_Li256ELb1ELb0ELi2EEENS1_25SingleTileBwdLPTSchedulerILb1ELi128ELb1EEEEEEEEEvNT_6ParamsE,"",@"SHT_CUDA_INFO"
	.sectionflags	@""
	.align	4


	//----- nvinfo : EIATTR_CUDA_API_VERSION
	.align		4
        /*0000*/ 	.byte	0x04, 0x37
        /*0002*/ 	.short	(.L_24452 - .L_24451)
.L_24451:
        /*0004*/ 	.word	0x00000082


	//----- nvinfo : EIATTR_SW2861232_WAR
	.align		4
.L_24452:
        /*0008*/ 	.byte	0x01, 0x35
	.zero		2


	//----- nvinfo : EIATTR_PARAM_CBANK
	.align		4
        /*000c*/ 	.byte	0x04, 0x0a
        /*000e*/ 	.short	(.L_24454 - .L_24453)
	.align		4
.L_24453:
        /*0010*/ 	.word	index@(.nv.constant0._ZN7cutlass13device_kernelIN5flash19enable_sm80_to_sm89INS1_16FlashAttnBwdSm80INS1_25CollectiveMainloopBwdSm80ILi2ELi2EN4cute5tupleIJNS5_1CILi128EEES8_NS7_ILi64EEEEEENS_10bfloat16_tEfNS_4arch4Sm80ELb1ELb0ELb1ELb1ELb1ELb0ELb0ELb0ELi2ELi4ELi4ELi4ELb0EEENS1_21CollectiveEpilogueBwdISA_SB_SD_Li256ELb1ELb0ELi2EEENS1_25SingleTileBwdLPTSchedulerILb1ELi128ELb1EEEEEEEEEvNT_6ParamsE)
        /*0014*/ 	.short	0x0160
        /*0016*/ 	.short	0x0288


	//----- nvinfo : EIATTR_CBANK_PARAM_SIZE
	.align		4
.L_24454:
        /*0018*/ 	.byte	0x03, 0x19
        /*001a*/ 	.short	0x0288


	//----- nvinfo : EIATTR_KPARAM_INFO
	.align		4
        /*001c*/ 	.byte	0x04, 0x17
        /*001e*/ 	.short	(.L_24456 - .L_24455)
.L_24455:
        /*0020*/ 	.word	0x00000000
        /*0024*/ 	.short	0x0000
        /*0026*/ 	.short	0x0000
        /*0028*/ 	.byte	0x00, 0xf0, 0x21, 0x0a


	//----- nvinfo : EIATTR_MAXREG_COUNT
	.align		4
.L_24456:
        /*002c*/ 	.byte	0x03, 0x1b
        /*002e*/ 	.short	0x00ff


	//----- nvinfo : EIATTR_NUM_BARRIERS
	.align		4
        /*0030*/ 	.byte	0x02, 0x4c
        /*0032*/ 	.byte	0x02
	.zero		1


	//----- nvinfo : EIATTR_MERCURY_ISA_VERSION
	.align		4
        /*0034*/ 	.byte	0x03, 0x5f
        /*0036*/ 	.short	0x0000


	//----- nvinfo : EIATTR_COOP_GROUP_MASK_REGIDS
	.align		4
        /*0038*/ 	.byte	0x04, 0x29
        /*003a*/ 	.short	(.L_24458 - .L_24457)


	//   ....[0]....
.L_24457:
        /*003c*/ 	.word	0xffffffff


	//----- nvinfo : EIATTR_COOP_GROUP_INSTR_OFFSETS
	.align		4
.L_24458:
        /*0040*/ 	.byte	0x04, 0x28
        /*0042*/ 	.short	(.L_24460 - .L_24459)


	//   ....[0]....
.L_24459:
        /*0044*/ 	.word	0x00000080


	//----- nvinfo : EIATTR_EXIT_INSTR_OFFSETS
	.align		4
.L_24460:
        /*0048*/ 	.byte	0x04, 0x1c
        /*004a*/ 	.short	(.L_24462 - .L_24461)


	//   ....[0]....
.L_24461:
        /*004c*/ 	.word	0x000007d0


	//   ....[1]....
        /*0050*/ 	.word	0x00006740


	//   ....[2]....
        /*0054*/ 	.word	0x00006800


	//   ....[3]....
        /*0058*/ 	.word	0x000071d0


	//   ....[4]....
        /*005c*/ 	.word	0x00007280


	//----- nvinfo : EIATTR_MAX_THREADS
	.align		4
.L_24462:
        /*0060*/ 	.byte	0x04, 0x05
        /*0062*/ 	.short	(.L_24464 - .L_24463)
.L_24463:
        /*0064*/ 	.word	0x00000100
        /*0068*/ 	.word	0x00000001
        /*006c*/ 	.word	0x00000001


	//----- nvinfo : EIATTR_CRS_STACK_SIZE
	.align		4
.L_24464:
        /*0070*/ 	.byte	0x04, 0x1e
        /*0072*/ 	.short	(.L_24466 - .L_24465)
.L_24465:
        /*0074*/ 	.word	0x00000000
.L_24466:


//--------------------- .nv.info._ZN7cutlass13device_kernelIN5flash19enable_sm80_to_sm89INS1_16FlashAttnBwdSm80INS1_25CollectiveMainloopBwdSm80ILi2ELi2EN4cute5tupleIJNS5_1CILi128EEES8_NS7_ILi64EEEEEENS_10bfloat16_tEfNS_4arch4Sm80ELb1ELb0ELb1ELb1ELb0ELb0ELb0ELb0ELi2ELi4ELi4ELi4ELb0EEENS1_24CollectiveEpilogueBwdGQAISA_fSD_Li256ELb1ELb0EEENS1_25SingleTileBwdLPTSchedulerILb1ELi128ELb0EEEEEEEEEvNT_6ParamsE --------------------------
	.section	.nv.info._ZN7cutlass13device_kernelIN5flash19enable_sm80_to_sm89INS1_16FlashAttnBwdSm80INS1_25CollectiveMainloopBwdSm80ILi2ELi2EN4cute5tupleIJNS5_1CILi128EEES8_NS7_ILi64EEEEEENS_10bfloat16_tEfNS_4arch4Sm80ELb1ELb0ELb1ELb1ELb0ELb0ELb0ELb0ELi2ELi4ELi4ELi4ELb0EEENS1_24CollectiveEpilogueBwdGQAISA_fSD_Li256ELb1ELb0EEENS1_25SingleTileBwdLPTSchedulerILb1ELi128ELb0EEEEEEEEEvNT_6ParamsE,"",@"SHT_CUDA_INFO"
	.sectionflags	@""
	.align	4


	//----- nvinfo : EIATTR_CUDA_API_VERSION
	.align		4
        /*0000*/ 	.byte	0x04, 0x37
        /*0002*/ 	.short	(.L_24468 - .L_24467)
.L_24467:
        /*0004*/ 	.word	0x00000082


	//----- nvinfo : EIATTR_SW2861232_WAR
	.align		4
.L_24468:
        /*0008*/ 	.byte	0x01, 0x35
	.zero		2


	//----- nvinfo : EIATTR_PARAM_CBANK
	.align		4
        /*000c*/ 	.byte	0x04, 0x0a
        /*000e*/ 	.short	(.L_24470 - .L_24469)
	.align		4
.L_24469:
        /*0010*/ 	.word	index@(.nv.constant0._ZN7cutlass13device_kernelIN5flash19enable_sm80_to_sm89INS1_16FlashAttnBwdSm80INS1_25CollectiveMainloopBwdSm80ILi2ELi2EN4cute5tupleIJNS5_1CILi128EEES8_NS7_ILi64EEEEEENS_10bfloat16_tEfNS_4arch4Sm80ELb1ELb0ELb1ELb1ELb0ELb0ELb0ELb0ELi2ELi4ELi4ELi4ELb0EEENS1_24CollectiveEpilogueBwdGQAISA_fSD_Li256ELb1ELb0EEENS1_25SingleTileBwdLPTSchedulerILb1ELi128ELb0EEEEEEEEEvNT_6ParamsE)
        /*0014*/ 	.short	0x0160
        /*0016*/ 	.short	0x0290


	//----- nvinfo : EIATTR_CBANK_PARAM_SIZE
	.align		4
.L_24470:
        /*0018*/ 	.byte	0x03, 0x19
        /*001a*/ 	.short	0x0290


	//----- nvinfo : EIATTR_KPARAM_INFO
	.align		4
        /*001c*/ 	.byte	0x04, 0x17
        /*001e*/ 	.short	(.L_24472 - .L_24471)
.L_24471:
        /*0020*/ 	.word	0x00000000
        /*0024*/ 	.short	0x0000
        /*0026*/ 	.short	0x0000
        /*0028*/ 	.byte	0x00, 0xf0, 0x41, 0x0a


	//----- nvinfo : EIATTR_MAXREG_COUNT
	.align		4
.L_24472:
        /*002c*/ 	.byte	0x03, 0x1b
        /*002e*/ 	.short	0x00ff


	//----- nvinfo : EIATTR_NUM_BARRIERS
	.align		4
        /*0030*/ 	.byte	0x02, 0x4c
        /*0032*/ 	.byte	0x02
	.zero		1


	//----- nvinfo : EIATTR_MERCURY_ISA_VERSION
	.align		4
        /*0034*/ 	.byte	0x03, 0x5f
        /*0036*/ 	.short	0x0000


	//----- nvinfo : EIATTR_COOP_GROUP_MASK_REGIDS
	.align		4
        /*0038*/ 	.byte	0x04, 0x29
        /*003a*/ 	.short	(.L_24474 - .L_24473)


	//   ....[0]....
.L_24473:
        /*003c*/ 	.word	0xffffffff


	//----- nvinfo : EIATTR_COOP_GROUP_INSTR_OFFSETS
	.align		4
.L_24474:
        /*0040*/ 	.byte	0x04, 0x28
        /*0042*/ 	.short	(.L_24476 - .L_24475)


	//   ....[0]....
.L_24475:
        /*0044*/ 	.word	0x00000080


	//----- nvinfo : EIATTR_EXIT_INSTR_OFFSETS
	.align		4
.L_24476:
        /*0048*/ 	.byte	0x04, 0x1c
        /*004a*/ 	.short	(.L_24478 - .L_24477)


	//   ....[0]....
.L_24477:
        /*004c*/ 	.word	0x00000790


	//   ....[1]....
        /*0050*/ 	.word	0x00005320


	//   ....[2]....
        /*0054*/ 	.word	0x00005b50


	//----- nvinfo : EIATTR_MAX_THREADS
	.align		4
.L_24478:
        /*0058*/ 	.byte	0x04, 0x05
        /*005a*/ 	.short	(.L_24480 - .L_24479)
.L_24479:
        /*005c*/ 	.word	0x00000100
        /*0060*/ 	.word	0x00000001
        /*0064*/ 	.word	0x00000001


	//----- nvinfo : EIATTR_CRS_STACK_SIZE
	.align		4
.L_24480:
        /*0068*/ 	.byte	0x04, 0x1e
        /*006a*/ 	.short	(.L_24482 - .L_24481)
.L_24481:
        /*006c*/ 	.word	0x00000000
.L_24482:


//--------------------- .nv.info._ZN7cutlass13device_kernelIN5flash32FlashAttnBwdPostprocessConvertdQIN4cute5tupleIJNS3_1CILi128EEENS5_ILi64EEEEEENS_10bfloat16_tEfNS_4arch4Sm80ELi256ENS3_8TiledMMAINS3_8MMA_AtomIJNS3_30SM80_16x8x16_F32BF16BF16F32_TNEEEENS3_6LayoutINS4_IJNS5_ILi4EEENS5_ILi2EEENS5_ILi1EEEEEENS4_IJSJ_SH_NS5_ILi0EEEEEEEENS4_IJS7_NS5_ILi32EEENS5_ILi16EEEEEEEELb0EEEEEvNT_6ParamsE --------------------------
	.section	.nv.info._ZN7cutlass13device_kernelIN5flash32FlashAttnBwdPostprocessConvertdQIN4cute5tupleIJNS3_1CILi128EEENS5_ILi64EEEEEENS_10bfloat16_tEfNS_4arch4Sm80ELi256ENS3_8TiledMMAINS3_8MMA_AtomIJNS3_30SM80_16x8x16_F32BF16BF16F32_TNEEEENS3_6LayoutINS4_IJNS5_ILi4EEENS5_ILi2EEENS5_ILi1EEEEEENS4_IJSJ_SH_NS5_ILi0EEEEEEEENS4_IJS7_NS5_ILi32EEENS5_ILi16EEEEEEEELb0EEEEEvNT_6ParamsE,"",@"SHT_CUDA_INFO"
	.sectionflags	@""
	.align	4


	//----- nvinfo : EIATTR_CUDA_API_VERSION
	.align		4
        /*0000*/ 	.byte	0x04, 0x37
        /*0002*/ 	.short	(.L_24484 - .L_24483)
.L_24483:
        /*0004*/ 	.word	0x00000082


	//----- nvinfo : EIATTR_SW2861232_WAR
	.align		4
.L_24484:
        /*0008*/ 	.byte	0x01, 0x35
	.zero		2


	//----- nvinfo : EIATTR_PARAM_CBANK
	.align		4
        /*000c*/ 	.byte	0x04, 0x0a
        /*000e*/ 	.short	(.L_24486 - .L_24485)
	.align		4
.L_24485:
        /*0010*/ 	.word	index@(.nv.constant0._ZN7cutlass13device_kernelIN5flash32FlashAttnBwdPostprocessConvertdQIN4cute5tupleIJNS3_1CILi128EEENS5_ILi64EEEEEENS_10bfloat16_tEfNS_4arch4Sm80ELi256ENS3_8TiledMMAINS3_8MMA_AtomIJNS3_30SM80_16x8x16_F32BF16BF16F32_TNEEEENS3_6LayoutINS4_IJNS5_ILi4EEENS5_ILi2EEENS5_ILi1EEEEEENS4_IJSJ_SH_NS5_ILi0EEEEEEEENS4_IJS7_NS5_ILi32EEENS5_ILi16EEEEEEEELb0EEEEEvNT_6ParamsE)
        /*0014*/ 	.short	0x0160
        /*0016*/ 	.short	0x0070


	//----- nvinfo : EIATTR_CBANK_PARAM_SIZE
	.align		4
.L_24486:
        /*0018*/ 	.byte	0x03, 0x19
        /*001a*/ 	.short	0x0070


	//----- nvinfo : EIATTR_KPARAM_INFO
	.align		4
        /*001c*/ 	.byte	0x04, 0x17
        /*001e*/ 	.short	(.L_24488 - .L_24487)
.L_24487:
        /*0020*/ 	.word	0x00000000
        /*0024*/ 	.short	0x0000
        /*0026*/ 	.short	0x0000
        /*0028*/ 	.byte	0x00, 0xf0, 0xc1, 0x01


	//----- nvinfo : EIATTR_MAXREG_COUNT
	.align		4
.L_24488:
        /*002c*/ 	.byte	0x03, 0x1b
        /*002e*/ 	.short	0x0080


	//----- nvinfo : EIATTR_NUM_BARRIERS
	.align		4
        /*0030*/ 	.byte	0x02, 0x4c
        /*0032*/ 	.byte	0x01
	.zero		1


	//----- nvinfo : EIATTR_MERCURY_ISA_VERSION
	.align		4
        /*0034*/ 	.byte	0x03, 0x5f
        /*0036*/ 	.short	0x0000


	//----- nvinfo : EIATTR_EXIT_INSTR_OFFSETS
	.align		4
        /*0038*/ 	.byte	0x04, 0x1c
        /*003a*/ 	.short	(.L_24490 - .L_24489)


	//   ....[0]....
.L_24489:
        /*003c*/ 	.word	0x00000180


	//   ....[1]....
        /*0040*/ 	.word	0x00001220


	//   ....[2]....
        /*0044*/ 	.word	0x000012e0


	//----- nvinfo : EIATTR_CTAIDZ_USED
	.align		4
.L_24490:
        /*0048*/ 	.byte	0x01, 0x04
	.zero		2


	//----- nvinfo : EIATTR_MAX_THREADS
	.align		4
        /*004c*/ 	.byte	0x04, 0x05
        /*004e*/ 	.short	(.L_24492 - .L_24491)
.L_24491:
        /*0050*/ 	.word	0x00000100
        /*0054*/ 	.word	0x00000001
        /*0058*/ 	.word	0x00000001


	//----- nvinfo : EIATTR_CRS_STACK_SIZE
	.align		4
.L_24492:
        /*005c*/ 	.byte	0x04, 0x1e
        /*005e*/ 	.short	(.L_24494 - .L_24493)
.L_24493:
        /*0060*/ 	.word	0x00000000
.L_24494:


//--------------------- .nv.info._ZN7cutlass13device_kernelIN5flash19enable_sm80_to_sm89INS1_16FlashAttnBwdSm80INS1_25CollectiveMainloopBwdSm80ILi2ELi2EN4cute5tupleIJNS5_1CILi128EEES8_NS7_ILi64EEEEEENS_10bfloat16_tEfNS_4arch4Sm80ELb1ELb0ELb1ELb1ELb1ELb0ELb0ELb0ELi2ELi4ELi4ELi4ELb0EEENS1_24CollectiveEpilogueBwdGQAISA_fSD_Li256ELb1ELb1EEENS1_25SingleTileBwdLPTSchedulerILb1ELi128ELb1EEEEEEEEEvNT_6ParamsE --------------------------
	.section	.nv.info._ZN7cutlass13device_kernelIN5flash19enable_sm80_to_sm89INS1_16FlashAttnBwdSm80INS1_25CollectiveMainloopBwdSm80ILi2ELi2EN4cute5tupleIJNS5_1CILi128EEES8_NS7_ILi64EEEEEENS_10bfloat16_tEfNS_4arch4Sm80ELb1ELb0ELb1ELb1ELb1ELb0ELb0ELb0ELi2ELi4ELi4ELi4ELb0EEENS1_24CollectiveEpilogueBwdGQAISA_fSD_Li256ELb1ELb1EEENS1_25SingleTileBwdLPTSchedulerILb1ELi128ELb1EEEEEEEEEvNT_6ParamsE,"",@"SHT_CUDA_INFO"
	.sectionflags	@""
	.align	4


	//----- nvinfo : EIATTR_CUDA_API_VERSION
	.align		4
        /*0000*/ 	.byte	0x04, 0x37
        /*0002*/ 	.short	(.L_24496 - .L_24495)
.L_24495:
        /*0004*/ 	.word	0x00000082


	//----- nvinfo : EIATTR_SW2861232_WAR
	.align		4
.L_24496:
        /*0008*/ 	.byte	0x01, 0x35
	.zero		2


	//----- nvinfo : EIATTR_PARAM_CBANK
	.align		4
        /*000c*/ 	.byte	0x04, 0x0a
        /*000e*/ 	.short	(.L_24498 - .L_24497)
	.align		4
.L_24497:
        /*0010*/ 	.word	index@(.nv.constant0._ZN7cutlass13device_kernelIN5flash19enable_sm80_to_sm89INS1_16FlashAttnBwdSm80INS1_25CollectiveMainloopBwdSm80ILi2ELi2EN4cute5tupleIJNS5_1CILi128EEES8_NS7_ILi64EEEEEENS_10bfloat16_tEfNS_4arch4Sm80ELb1ELb0ELb1ELb1ELb1ELb0ELb0ELb0ELi2ELi4ELi4ELi4ELb0EEENS1_24CollectiveEpilogueBwdGQAISA_fSD_Li256ELb1ELb1EEENS1_25SingleTileBwdLPTSchedulerILb1ELi128ELb1EEEEEEEEEvNT_6ParamsE)
        /*0014*/ 	.short	0x0160
        /*0016*/ 	.short	0x0290


	//----- nvinfo : EIATTR_CBANK_PARAM_SIZE
	.align		4
.L_24498:
        /*0018*/ 	.byte	0x03, 0x19
        /*001a*/ 	.short	0x0290


	//----- nvinfo : EIATTR_KPARAM_INFO
	.align		4
        /*001c*/ 	.byte	0x04, 0x17
        /*001e*/ 	.short	(.L_24500 - .L_24499)
.L_24499:
        /*0020*/ 	.word	0x00000000
        /*0024*/ 	.short	0x0000
        /*0026*/ 	.short	0x0000
        /*0028*/ 	.byte	0x00, 0xf0, 0x41, 0x0a


	//----- nvinfo : EIATTR_MAXREG_COUNT
	.align		4
.L_24500:
        /*002c*/ 	.byte	0x03, 0x1b
        /*002e*/ 	.short	0x00ff


	//----- nvinfo : EIATTR_NUM_BARRIERS
	.align		4
        /*0030*/ 	.byte	0x02, 0x4c
        /*0032*/ 	.byte	0x02
	.zero		1


	//----- nvinfo : EIATTR_MERCURY_ISA_VERSION
	.align		4
        /*0034*/ 	.byte	0x03, 0x5f
        /*0036*/ 	.short	0x0000


	//----- nvinfo : EIATTR_COOP_GROUP_MASK_REGIDS
	.align		4
        /*0038*/ 	.byte	0x04, 0x29
        /*003a*/ 	.short	(.L_24502 - .L_24501)


	//   ....[0]....
.L_24501:
        /*003c*/ 	.word	0xffffffff


	//   ....[1]....
        /*0040*/ 	.word	0xffffffff


	//   ....[2]....
        /*0044*/ 	.word	0xffffffff


	//   ....[3]....
        /*0048*/ 	.word	0xffffffff


	//   ....[4]....
        /*004c*/ 	.word	0xffffffff


	//   ....[5]....
        /*0050*/ 	.word	0xffffffff


	//   ....[6]....
        /*0054*/ 	.word	0xffffffff


	//   ....[7]....
        /*0058*/ 	.word	0xffffffff


	//   ....[8]....
        /*005c*/ 	.word	0xffffffff


	//----- nvinfo : EIATTR_COOP_GROUP_INSTR_OFFSETS
	.align		4
.L_24502:
        /*0060*/ 	.byte	0x04, 0x28
        /*0062*/ 	.short	(.L_24504 - .L_24503)


	//   ....[0]....
.L_24503:
        /*0064*/ 	.word	0x00000080


	//   ....[1]....
        /*0068*/ 	.word	0x000056b0


	//   ....[2]....
        /*006c*/ 	.word	0x000056c0


	//   ....[3]....
        /*0070*/ 	.word	0x00005a70


	//   ....[4]....
        /*0074*/ 	.word	0x00005a80


	//   ....[5]....
        /*0078*/ 	.word	0x00005c10


	//   ....[6]....
        /*007c*/ 	.word	0x00005c20


	//   ....[7]....
        /*0080*/ 	.word	0x00005f70


	//   ....[8]....
        /*0084*/ 	.word	0x00005f80


	//----- nvinfo : EIATTR_EXIT_INSTR_OFFSETS
	.align		4
.L_24504:
        /*0088*/ 	.byte	0x04, 0x1c
        /*008a*/ 	.short	(.L_24506 - .L_24505)


	//   ....[0]....
.L_24505:
        /*008c*/ 	.word	0x000007d0


	//   ....[1]....
        /*0090*/ 	.word	0x000053a0


	//   ....[2]....
        /*0094*/ 	.word	0x00005f90


	//   ....[3]....
        /*0098*/ 	.word	0x00006030


	//----- nvinfo : EIATTR_MAX_THREADS
	.align		4
.L_24506:
        /*009c*/ 	.byte	0x04, 0x05
        /*009e*/ 	.short	(.L_24508 - .L_24507)
.L_24507:
        /*00a0*/ 	.word	0x00000100
        /*00a4*/ 	.word	0x00000001
        /*00a8*/ 	.word	0x00000001


	//----- nvinfo : EIATTR_CRS_STACK_SIZE
	.align		4
.L_24508:
        /*00ac*/ 	.byte	0x04, 0x1e
        /*00ae*/ 	.short	(.L_24510 - .L_24509)
.L_24509:
        /*00b0*/ 	.word	0x00000000
.L_24510:


//--------------------- .nv.info._ZN7cutlass13device_kernelIN5flash22FlashAttnBwdPreprocessIN4cute5tupleIJNS3_1CILi128EEENS5_ILi64EEEEEENS_10bfloat16_tEfNS_4arch4Sm80ELb1ELb1EEEEEvNT_6ParamsE --------------------------
	.section	.nv.info._ZN7cutlass13device_kernelIN5flash22FlashAttnBwdPreprocessIN4cute5tupleIJNS3_1CILi128EEENS5_ILi64EEEEEENS_10bfloat16_tEfNS_4arch4Sm80ELb1ELb1EEEEEvNT_6ParamsE,"",@"SHT_CUDA_INFO"
	.sectionflags	@""
	.align	4


	//----- nvinfo : EIATTR_CUDA_API_VERSION
	.align		4
        /*0000*/ 	.byte	0x04, 0x37
        /*0002*/ 	.short	(.L_24512 - .L_24511)
.L_24511:
        /*0004*/ 	.word	0x00000082


	//----- nvinfo : EIATTR_SW2861232_WAR
	.align		4
.L_24512:
        /*0008*/ 	.byte	0x01, 0x35
	.zero		2


	//----- nvinfo : EIATTR_PARAM_CBANK
	.align		4
        /*000c*/ 	.byte	0x04, 0x0a
        /*000e*/ 	.short	(.L_24514 - .L_24513)
	.align		4
.L_24513:
        /*0010*/ 	.word	index@(.nv.constant0._ZN7cutlass13device_kernelIN5flash22FlashAttnBwdPreprocessIN4cute5tupleIJNS3_1CILi128EEENS5_ILi64EEEEEENS_10bfloat16_tEfNS_4arch4Sm80ELb1ELb1EEEEEvNT_6ParamsE)
        /*0014*/ 	.short	0x0160
        /*0016*/ 	.short	0x00f0


	//----- nvinfo : EIATTR_CBANK_PARAM_SIZE
	.align		4
.L_24514:
        /*0018*/ 	.byte	0x03, 0x19
        /*001a*/ 	.short	0x00f0


	//----- nvinfo : EIATTR_KPARAM_INFO
	.align		4
        /*001c*/ 	.byte	0x04, 0x17
        /*001e*/ 	.short	(.L_24516 - .L_24515)
.L_24515:
        /*0020*/ 	.word	0x00000000
        /*0024*/ 	.short	0x0000
        /*0026*/ 	.short	0x0000
        /*0028*/ 	.byte	0x00, 0xf0, 0xc1, 0x03


	//----- nvinfo : EIATTR_MAXREG_COUNT
	.align		4
.L_24516:
        /*002c*/ 	.byte	0x03, 0x1b
        /*002e*/ 	.short	0x0080


	//----- nvinfo : EIATTR_MERCURY_ISA_VERSION
	.align		4
        /*0030*/ 	.byte	0x03, 0x5f
        /*0032*/ 	.short	0x0000


	//----- nvinfo : EIATTR_COOP_GROUP_MASK_REGIDS
	.align		4
        /*0034*/ 	.byte	0x04, 0x29
        /*0036*/ 	.short	(.L_24518 - .L_24517)


	//   ....[0]....
.L_24517:
        /*0038*/ 	.word	0xffffffff


	//   ....[1]....
        /*003c*/ 	.word	0xffffffff


	//   ....[2]....
        /*0040*/ 	.word	0xffffffff


	//   ....[3]....
        /*0044*/ 	.word	0xffffffff


	//   ....[4]....
        /*0048*/ 	.word	0xffffffff


	//   ....[5]....
        /*004c*/ 	.word	0xffffffff


	//   ....[6]....
        /*0050*/ 	.word	0xffffffff


	//   ....[7]....
        /*0054*/ 	.word	0xffffffff


	//   ....[8]....
        /*0058*/ 	.word	0xffffffff


	//   ....[9]....
        /*005c*/ 	.word	0xffffffff


	//   ....[10]....
        /*0060*/ 	.word	0xffffffff


	//   ....[11]....
        /*0064*/ 	.word	0xffffffff


	//----- nvinfo : EIATTR_COOP_GROUP_INSTR_OFFSETS
	.align		4
.L_24518:
        /*0068*/ 	.byte	0x04, 0x28
        /*006a*/ 	.short	(.L_24520 - .L_24519)


	//   ....[0]....
.L_24519:
        /*006c*/ 	.word	0x00001150


	//   ....[1]....
        /*0070*/ 	.word	0x00001170


	//   ....[2]....
        /*0074*/ 	.word	0x00001180


	//   ....[3]....
        /*0078*/ 	.word	0x00001190


	//   ....[4]....
        /*007c*/ 	.word	0x000011c0


	//   ....[5]....
        /*0080*/ 	.word	0x000011f0


	//   ....[6]....
        /*0084*/ 	.word	0x00001200


	//   ....[7]....
        /*0088*/ 	.word	0x00001210


	//   ....[8]....
        /*008c*/ 	.word	0x00001260


	//   ....[9]....
        /*0090*/ 	.word	0x00001290


	//   ....[10]....
        /*0094*/ 	.word	0x000012b0


	//   ....[11]....
        /*0098*/ 	.word	0x000012c0


	//----- nvinfo : EIATTR_EXIT_INSTR_OFFSETS
	.align		4
.L_24520:
        /*009c*/ 	.byte	0x04, 0x1c
        /*009e*/ 	.short	(.L_24522 - .L_24521)


	//   ....[0]....
.L_24521:
        /*00a0*/ 	.word	0x00000180


	//   ....[1]....
        /*00a4*/ 	.word	0x00001880


	//   ....[2]....
        /*00a8*/ 	.word	0x000018d0


	//----- nvinfo : EIATTR_CTAIDZ_USED
	.align		4
.L_24522:
        /*00ac*/ 	.byte	0x01, 0x04
	.zero		2


	//----- nvinfo : EIATTR_MAX_THREADS
	.align		4
        /*00b0*/ 	.byte	0x04, 0x05
        /*00b2*/ 	.short	(.L_24524 - .L_24523)
.L_24523:
        /*00b4*/ 	.word	0x00000100
        /*00b8*/ 	.word	0x00000001
        /*00bc*/ 	.word	0x00000001


	//----- nvinfo : EIATTR_CRS_STACK_SIZE
	.align		4
.L_24524:
        /*00c0*/ 	.byte	0x04, 0x1e
        /*00c2*/ 	.short	(.L_24526 - .L_24525)
.L_24525:
        /*00c4*/ 	.word	0x00000000
.L_24526:


//--------------------- .nv.callgraph             --------------------------
	.section	.nv.callgraph,"",@"SHT_CUDA_CALLGRAPH"
	.align	4
	.sectionentsize	8
	.align		4
        /*0000*/ 	.word	0x00000000
	.align		4
        /*0004*/ 	.word	0xffffffff
	.align		4
        /*0008*/ 	.word	0x00000000
	.align		4
        /*000c*/ 	.word	0xfffffffe
	.align		4
        /*0010*/ 	.word	0x00000000
	.align		4
        /*0014*/ 	.word	0xfffffffd
	.align		4
        /*0018*/ 	.word	0x00000000
	.align		4
        /*001c*/ 	.word	0xfffffffc


//--------------------- .nv.rel.action            --------------------------
	.section	.nv.rel.action,"",@"SHT_CUDA_RELOCINFO"
	.align	8
	.sectionentsize	8
        /*0000*/ 	.byte	0x73, 0x00, 0x00, 0x00, 0x00, 0x00, 0x00, 0x00, 0x00, 0x00, 0x00, 0x11, 0x25, 0x00, 0x05, 0x36


//--------------------- .nv.constant4             --------------------------
	.section	.nv.constant4,"a",@progbits
	.align	8
	.align		8
.nv.constant4:
        /*0000*/ 	.dword	_ZN73_INTERNAL_24fd9406_37_flash_bwd_hdim64_bf16_softcap_sm80_cu_8e232a79_33074cuda3std3__45__cpo5beginE
	.align		8
        /*0008*/ 	.dword	_ZN73_INTERNAL_24fd9406_37_flash_bwd_hdim64_bf16_softcap_sm80_cu_8e232a79_33074cuda3std3__45__cpo3endE
	.align		8
        /*0010*/ 	.dword	_ZN73_INTERNAL_24fd9406_37_flash_bwd_hdim64_bf16_softcap_sm80_cu_8e232a79_33074cuda3std3__45__cpo6cbeginE
	.align		8
        /*0018*/ 	.dword	_ZN73_INTERNAL_24fd9406_37_flash_bwd_hdim64_bf16_softcap_sm80_cu_8e232a79_33074cuda3std3__45__cpo4cendE
	.align		8
        /*0020*/ 	.dword	_ZN73_INTERNAL_24fd9406_37_flash_bwd_hdim64_bf16_softcap_sm80_cu_8e232a79_33074cuda3std3__475_GLOBAL__N__24fd9406_37_flash_bwd_hdim64_bf16_softcap_sm80_cu_8e232a79_33076ignoreE
	.align		8
        /*0028*/ 	.dword	_ZN73_INTERNAL_24fd9406_37_flash_bwd_hdim64_bf16_softcap_sm80_cu_8e232a79_33074cuda3std3__419piecewise_constructE
	.align		8
        /*0030*/ 	.dword	_ZN73_INTERNAL_24fd9406_37_flash_bwd_hdim64_bf16_softcap_sm80_cu_8e232a79_33074cuda3std3__48in_placeE
	.align		8
        /*0038*/ 	.dword	_ZN73_INTERNAL_24fd9406_37_flash_bwd_hdim64_bf16_softcap_sm80_cu_8e232a79_33074cuda3std6ranges3__45__cpo4swapE
	.align		8
        /*0040*/ 	.dword	_ZN73_INTERNAL_24fd9406_37_flash_bwd_hdim64_bf16_softcap_sm80_cu_8e232a79_33074cuda3std6ranges3__45__cpo9iter_moveE
	.align		8
        /*0048*/ 	.dword	_ZN73_INTERNAL_24fd9406_37_flash_bwd_hdim64_bf16_softcap_sm80_cu_8e232a79_33074cute7productE
	.align		8
        /*0050*/ 	.dword	_ZN73_INTERNAL_24fd9406_37_flash_bwd_hdim64_bf16_softcap_sm80_cu_8e232a79_33074cute1_E


//--------------------- .nv.constant0._ZN7cutlass13device_kernelIN5flash19enable_sm80_to_sm89INS1_16FlashAttnBwdSm80INS1_25CollectiveMainloopBwdSm80ILi2ELi2EN4cute5tupleIJNS5_1CILi64EEENS7_ILi128EEES8_EEENS_10bfloat16_tEfNS_4arch4Sm80ELb0ELb0ELb1ELb0ELb0ELb0ELb0ELb0ELi2ELi2ELi4ELi2ELb1EEENS1_21CollectiveEpilogueBwdISA_SB_SD_Li256ELb0ELb0ELi2EEENS1_19SingleTileSchedulerILb0ELb0ELb0ELi128EEEEEEEEEvNT_6ParamsE --------------------------
	.section	.nv.constant0._ZN7cutlass13device_kernelIN5flash19enable_sm80_to_sm89INS1_16FlashAttnBwdSm80INS1_25CollectiveMainloopBwdSm80ILi2ELi2EN4cute5tupleIJNS5_1CILi64EEENS7_ILi128EEES8_EEENS_10bfloat16_tEfNS_4arch4Sm80ELb0ELb0ELb1ELb0ELb0ELb0ELb0ELb0ELi2ELi2ELi4ELi2ELb1EEENS1_21CollectiveEpilogueBwdISA_SB_SD_Li256ELb0ELb0ELi2EEENS1_19SingleTileSchedulerILb0ELb0ELb0ELi128EEEEEEEEEvNT_6ParamsE,"a",@progbits
	.sectionflags	@""
	.align	4
.nv.constant0._ZN7cutlass13device_kernelIN5flash19enable_sm80_to_sm89INS1_16FlashAttnBwdSm80INS1_25CollectiveMainloopBwdSm80ILi2ELi2EN4cute5tupleIJNS5_1CILi64EEENS7_ILi128EEES8_EEENS_10bfloat16_tEfNS_4arch4Sm80ELb0ELb0ELb1ELb0ELb0ELb0ELb0ELb0ELi2ELi2ELi4ELi2ELb1EEENS1_21CollectiveEpilogueBwdISA_SB_SD_Li256ELb0ELb0ELi2EEENS1_19SingleTileSchedulerILb0ELb0ELb0ELi128EEEEEEEEEvNT_6ParamsE:
	.zero		976


//--------------------- .nv.constant0._ZN7cutlass13device_kernelIN5flash19enable_sm80_to_sm89INS1_16FlashAttnBwdSm80INS1_25CollectiveMainloopBwdSm80ILi2ELi2EN4cute5tupleIJNS5_1CILi64EEENS7_ILi128EEES8_EEENS_10bfloat16_tEfNS_4arch4Sm80ELb0ELb0ELb1ELb0ELb1ELb0ELb0ELb0ELi2ELi2ELi4ELi2ELb1EEENS1_21CollectiveEpilogueBwdISA_SB_SD_Li256ELb0ELb0ELi2EEENS1_19SingleTileSchedulerILb0ELb0ELb0ELi128EEEEEEEEEvNT_6ParamsE --------------------------
	.section	.nv.constant0._ZN7cutlass13device_kernelIN5flash19enable_sm80_to_sm89INS1_16FlashAttnBwdSm80INS1_25CollectiveMainloopBwdSm80ILi2ELi2EN4cute5tupleIJNS5_1CILi64EEENS7_ILi128EEES8_EEENS_10bfloat16_tEfNS_4arch4Sm80ELb0ELb0ELb1ELb0ELb1ELb0ELb0ELb0ELi2ELi2ELi4ELi2ELb1EEENS1_21CollectiveEpilogueBwdISA_SB_SD_Li256ELb0ELb0ELi2EEENS1_19SingleTileSchedulerILb0ELb0ELb0ELi128EEEEEEEEEvNT_6ParamsE,"a",@progbits
	.sectionflags	@""
	.align	4
.nv.constant0._ZN7cutlass13device_kernelIN5flash19enable_sm80_to_sm89INS1_16FlashAttnBwdSm80INS1_25CollectiveMainloopBwdSm80ILi2ELi2EN4cute5tupleIJNS5_1CILi64EEENS7_ILi128EEES8_EEENS_10bfloat16_tEfNS_4arch4Sm80ELb0ELb0ELb1ELb0ELb1ELb0ELb0ELb0ELi2ELi2ELi4ELi2ELb1EEENS1_21CollectiveEpilogueBwdISA_SB_SD_Li256ELb0ELb0ELi2EEENS1_19SingleTileSchedulerILb0ELb0ELb0ELi128EEEEEEEEEvNT_6ParamsE:
	.zero		976


//--------------------- .nv.constant0._ZN7cutlass13device_kernelIN5flash19enable_sm80_to_sm89INS1_16FlashAttnBwdSm80INS1_25CollectiveMainloopBwdSm80ILi2ELi2EN4cute5tupleIJNS5_1CILi64EEENS7_ILi128EEES8_EEENS_10bfloat16_tEfNS_4arch4Sm80ELb0ELb0ELb1ELb0ELb0ELb0ELb0ELb0ELi2ELi2ELi4ELi2ELb1EEENS1_24CollectiveEpilogueBwdGQAISA_fSD_Li256ELb0ELb0EEENS1_19SingleTileSchedulerILb0ELb0ELb0ELi128EEEEEEEEEvNT_6ParamsE --------------------------
	.section	.nv.constant0._ZN7cutlass13device_kernelIN5flash19enable_sm80_to_sm89INS1_16FlashAttnBwdSm80INS1_25CollectiveMainloopBwdSm80ILi2ELi2EN4cute5tupleIJNS5_1CILi64EEENS7_ILi128EEES8_EEENS_10bfloat16_tEfNS_4arch4Sm80ELb0ELb0ELb1ELb0ELb0ELb0ELb0ELb0ELi2ELi2ELi4ELi2ELb1EEENS1_24CollectiveEpilogueBwdGQAISA_fSD_Li256ELb0ELb0EEENS1_19SingleTileSchedulerILb0ELb0ELb0ELi128EEEEEEEEEvNT_6ParamsE,"a",@progbits
	.sectionflags	@""
	.align	4
.nv.constant0._ZN7cutlass13device_kernelIN5flash19enable_sm80_to_sm89INS1_16FlashAttnBwdSm80INS1_25CollectiveMainloopBwdSm80ILi2ELi2EN4cute5tupleIJNS5_1CILi64EEENS7_ILi128EEES8_EEENS_10bfloat16_tEfNS_4arch4Sm80ELb0ELb0ELb1ELb0ELb0ELb0ELb0ELb0ELi2ELi2ELi4ELi2ELb1EEENS1_24CollectiveEpilogueBwdGQAISA_fSD_Li256ELb0ELb0EEENS1_19SingleTileSchedulerILb0ELb0ELb0ELi128EEEEEEEEEvNT_6ParamsE:
	.zero		984


//--------------------- .nv.constant0._ZN7cutlass13device_kernelIN5flash19enable_sm80_to_sm89INS1_16FlashAttnBwdSm80INS1_25CollectiveMainloopBwdSm80ILi2ELi2EN4cute5tupleIJNS5_1CILi64EEENS7_ILi128EEES8_EEENS_10bfloat16_tEfNS_4arch4Sm80ELb0ELb0ELb1ELb0ELb1ELb0ELb0ELb0ELi2ELi2ELi4ELi2ELb1EEENS1_24CollectiveEpilogueBwdGQAISA_fSD_Li256ELb0ELb1EEENS1_19SingleTileSchedulerILb0ELb0ELb0ELi128EEEEEEEEEvNT_6ParamsE --------------------------
	.section	.nv.constant0._ZN7cutlass13device_kernelIN5flash19enable_sm80_to_sm89INS1_16FlashAttnBwdSm80INS1_25CollectiveMainloopBwdSm80ILi2ELi2EN4cute5tupleIJNS5_1CILi64EEENS7_ILi128EEES8_EEENS_10bfloat16_tEfNS_4arch4Sm80ELb0ELb0ELb1ELb0ELb1ELb0ELb0ELb0ELi2ELi2ELi4ELi2ELb1EEENS1_24CollectiveEpilogueBwdGQAISA_fSD_Li256ELb0ELb1EEENS1_19SingleTileSchedulerILb0ELb0ELb0ELi128EEEEEEEEEvNT_6ParamsE,"a",@progbits
	.sectionflags	@""
	.align	4
.nv.constant0._ZN7cutlass13device_kernelIN5flash19enable_sm80_to_sm89INS1_16FlashAttnBwdSm80INS1_25CollectiveMainloopBwdSm80ILi2ELi2EN4cute5tupleIJNS5_1CILi64EEENS7_ILi128EEES8_EEENS_10bfloat16_tEfNS_4arch4Sm80ELb0ELb0ELb1ELb0ELb1ELb0ELb0ELb0ELi2ELi2ELi4ELi2ELb1EEENS1_24CollectiveEpilogueBwdGQAISA_fSD_Li256ELb0ELb1EEENS1_19SingleTileSchedulerILb0ELb0ELb0ELi128EEEEEEEEEvNT_6ParamsE:
	.zero		984


//--------------------- .nv.constant0._ZN7cutlass13device_kernelIN5flash19enable_sm80_to_sm89INS1_16FlashAttnBwdSm80INS1_25CollectiveMainloopBwdSm80ILi2ELi2EN4cute5tupleIJNS5_1CILi64EEENS7_ILi128EEES8_EEENS_10bfloat16_tEfNS_4arch4Sm80ELb0ELb0ELb1ELb1ELb0ELb0ELb0ELb0ELi2ELi2ELi4ELi2ELb1EEENS1_21CollectiveEpilogueBwdISA_SB_SD_Li256ELb1ELb0ELi2EEENS1_19SingleTileSchedulerILb1ELb0ELb0ELi128EEEEEEEEEvNT_6ParamsE --------------------------
	.section	.nv.constant0._ZN7cutlass13device_kernelIN5flash19enable_sm80_to_sm89INS1_16FlashAttnBwdSm80INS1_25CollectiveMainloopBwdSm80ILi2ELi2EN4cute5tupleIJNS5_1CILi64EEENS7_ILi128EEES8_EEENS_10bfloat16_tEfNS_4arch4Sm80ELb0ELb0ELb1ELb1ELb0ELb0ELb0ELb0ELi2ELi2ELi4ELi2ELb1EEENS1_21CollectiveEpilogueBwdISA_SB_SD_Li256ELb1ELb0ELi2EEENS1_19SingleTileSchedulerILb1ELb0ELb0ELi128EEEEEEEEEvNT_6ParamsE,"a",@progbits
	.sectionflags	@""
	.align	4
.nv.constant0._ZN7cutlass13device_kernelIN5flash19enable_sm80_to_sm89INS1_16FlashAttnBwdSm80INS1_25CollectiveMainloopBwdSm80ILi2ELi2EN4cute5tupleIJNS5_1CILi64EEENS7_ILi128EEES8_EEENS_10bfloat16_tEfNS_4arch4Sm80ELb0ELb0ELb1ELb1ELb0ELb0ELb0ELb0ELi2ELi2ELi4ELi2ELb1EEENS1_21CollectiveEpilogueBwdISA_SB_SD_Li256ELb1ELb0ELi2EEENS1_19SingleTileSchedulerILb1ELb0ELb0ELi128EEEEEEEEEvNT_6ParamsE:
	.zero		976


//--------------------- .nv.constant0._ZN7cutlass13device_kernelIN5flash19enable_sm80_to_sm89INS1_16FlashAttnBwdSm80INS1_25CollectiveMainloopBwdSm80ILi2ELi2EN4cute5tupleIJNS5_1CILi64EEENS7_ILi128EEES8_EEENS_10bfloat16_tEfNS_4arch4Sm80ELb0ELb0ELb1ELb1ELb1ELb0ELb0ELb0ELi2ELi2ELi4ELi2ELb1EEENS1_21CollectiveEpilogueBwdISA_SB_SD_Li256ELb1ELb0ELi2EEENS1_19SingleTileSchedulerILb1ELb0ELb0ELi128EEEEEEEEEvNT_6ParamsE --------------------------
	.section	.nv.constant0._ZN7cutlass13device_kernelIN5flash19enable_sm80_to_sm89INS1_16FlashAttnBwdSm80INS1_25CollectiveMainloopBwdSm80ILi2ELi2EN4cute5tupleIJNS5_1CILi64EEENS7_ILi128EEES8_EEENS_10bfloat16_tEfNS_4arch4Sm80ELb0ELb0ELb1ELb1ELb1ELb0ELb0ELb0ELi2ELi2ELi4ELi2ELb1EEENS1_21CollectiveEpilogueBwdISA_SB_SD_Li256ELb1ELb0ELi2EEENS1_19SingleTileSchedulerILb1ELb0ELb0ELi128EEEEEEEEEvNT_6ParamsE,"a",@progbits
	.sectionflags	@""
	.align	4
.nv.constant0._ZN7cutlass13device_kernelIN5flash19enable_sm80_to_sm89INS1_16FlashAttnBwdSm80INS1_25CollectiveMainloopBwdSm80ILi2ELi2EN4cute5tupleIJNS5_1CILi64EEENS7_ILi128EEES8_EEENS_10bfloat16_tEfNS_4arch4Sm80ELb0ELb0ELb1ELb1ELb1ELb0ELb0ELb0ELi2ELi2ELi4ELi2ELb1EEENS1_21CollectiveEpilogueBwdISA_SB_SD_Li256ELb1ELb0ELi2EEENS1_19SingleTileSchedulerILb1ELb0ELb0ELi128EEEEEEEEEvNT_6ParamsE:
	.zero		976


//--------------------- .nv.constant0._ZN7cutlass13device_kernelIN5flash19enable_sm80_to_sm89INS1_16FlashAttnBwdSm80INS1_25CollectiveMainloopBwdSm80ILi2ELi2EN4cute5tupleIJNS5_1CILi64EEENS7_ILi128EEES8_EEENS_10bfloat16_tEfNS_4arch4Sm80ELb0ELb0ELb1ELb1ELb0ELb0ELb0ELb0ELi2ELi2ELi4ELi2ELb1EEENS1_24CollectiveEpilogueBwdGQAISA_fSD_Li256ELb1ELb0EEENS1_19SingleTileSchedulerILb1ELb0ELb0ELi128EEEEEEEEEvNT_6ParamsE --------------------------
	.section	.nv.constant0._ZN7cutlass13device_kernelIN5flash19enable_sm80_to_sm89INS1_16FlashAttnBwdSm80INS1_25CollectiveMainloopBwdSm80ILi2ELi2EN4cute5tupleIJNS5_1CILi64EEENS7_ILi128EEES8_EEENS_10bfloat16_tEfNS_4arch4Sm80ELb0ELb0ELb1ELb1ELb0ELb0ELb0ELb0ELi2ELi2ELi4ELi2ELb1EEENS1_24CollectiveEpilogueBwdGQAISA_fSD_Li256ELb1ELb0EEENS1_19SingleTileSchedulerILb1ELb0ELb0ELi128EEEEEEEEEvNT_6ParamsE,"a",@progbits
	.sectionflags	@""
	.align	4
.nv.constant0._ZN7cutlass13device_kernelIN5flash19enable_sm80_to_sm89INS1_16FlashAttnBwdSm80INS1_25CollectiveMainloopBwdSm80ILi2ELi2EN4cute5tupleIJNS5_1CILi64EEENS7_ILi128EEES8_EEENS_10bfloat16_tEfNS_4arch4Sm80ELb0ELb0ELb1ELb1ELb0ELb0ELb0ELb0ELi2ELi2ELi4ELi2ELb1EEENS1_24CollectiveEpilogueBwdGQAISA_fSD_Li256ELb1ELb0EEENS1_19SingleTileSchedulerILb1ELb0ELb0ELi128EEEEEEEEEvNT_6ParamsE:
	.zero		984


//--------------------- .nv.constant0._ZN7cutlass13device_kernelIN5flash19enable_sm80_to_sm89INS1_16FlashAttnBwdSm80INS1_25CollectiveMainloopBwdSm80ILi2ELi2EN4cute5tupleIJNS5_1CILi64EEENS7_ILi128EEES8_EEENS_10bfloat16_tEfNS_4arch4Sm80ELb0ELb0ELb1ELb1ELb1ELb0ELb0ELb0ELi2ELi2ELi4ELi2ELb1EEENS1_24CollectiveEpilogueBwdGQAISA_fSD_Li256ELb1ELb1EEENS1_19SingleTileSchedulerILb1ELb0ELb0ELi128EEEEEEEEEvNT_6ParamsE --------------------------
	.section	.nv.constant0._ZN7cutlass13device_kernelIN5flash19enable_sm80_to_sm89INS1_16FlashAttnBwdSm80INS1_25CollectiveMainloopBwdSm80ILi2ELi2EN4cute5tupleIJNS5_1CILi64EEENS7_ILi128EEES8_EEENS_10bfloat16_tEfNS_4arch4Sm80ELb0ELb0ELb1ELb1ELb1ELb0ELb0ELb0ELi2ELi2ELi4ELi2ELb1EEENS1_24CollectiveEpilogueBwdGQAISA_fSD_Li256ELb1ELb1EEENS1_19SingleTileSchedulerILb1ELb0ELb0ELi128EEEEEEEEEvNT_6ParamsE,"a",@progbits
	.sectionflags	@""
	.align	4
.nv.constant0._ZN7cutlass13device_kernelIN5flash19enable_sm80_to_sm89INS1_16FlashAttnBwdSm80INS1_25CollectiveMainloopBwdSm80ILi2ELi2EN4cute5tupleIJNS5_1CILi64EEENS7_ILi128EEES8_EEENS_10bfloat16_tEfNS_4arch4Sm80ELb0ELb0ELb1ELb1ELb1ELb0ELb0ELb0ELi2ELi2ELi4ELi2ELb1EEENS1_24CollectiveEpilogueBwdGQAISA_fSD_Li256ELb1ELb1EEENS1_19SingleTileSchedulerILb1ELb0ELb0ELi128EEEEEEEEEvNT_6ParamsE:
	.zero		984


//--------------------- .nv.constant0._ZN7cutlass13device_kernelIN5flash19enable_sm80_to_sm89INS1_16FlashAttnBwdSm80INS1_25CollectiveMainloopBwdSm80ILi2ELi2EN4cute5tupleIJNS5_1CILi64EEENS7_ILi128EEES8_EEENS_10bfloat16_tEfNS_4arch4Sm80ELb0ELb1ELb1ELb0ELb0ELb0ELb0ELb0ELi2ELi2ELi4ELi2ELb1EEENS1_21CollectiveEpilogueBwdISA_SB_SD_Li256ELb0ELb0ELi2EEENS1_19SingleTileSchedulerILb0ELb0ELb0ELi128EEEEEEEEEvNT_6ParamsE --------------------------
	.section	.nv.constant0._ZN7cutlass13device_kernelIN5flash19enable_sm80_to_sm89INS1_16FlashAttnBwdSm80INS1_25CollectiveMainloopBwdSm80ILi2ELi2EN4cute5tupleIJNS5_1CILi64EEENS7_ILi128EEES8_EEENS_10bfloat16_tEfNS_4arch4Sm80ELb0ELb1ELb1ELb0ELb0ELb0ELb0ELb0ELi2ELi2ELi4ELi2ELb1EEENS1_21CollectiveEpilogueBwdISA_SB_SD_Li256ELb0ELb0ELi2EEENS1_19SingleTileSchedulerILb0ELb0ELb0ELi128EEEEEEEEEvNT_6ParamsE,"a",@progbits
	.sectionflags	@""
	.align	4
.nv.constant0._ZN7cutlass13device_kernelIN5flash19enable_sm80_to_sm89INS1_16FlashAttnBwdSm80INS1_25CollectiveMainloopBwdSm80ILi2ELi2EN4cute5tupleIJNS5_1CILi64EEENS7_ILi128EEES8_EEENS_10bfloat16_tEfNS_4arch4Sm80ELb0ELb1ELb1ELb0ELb0ELb0ELb0ELb0ELi2ELi2ELi4ELi2ELb1EEENS1_21CollectiveEpilogueBwdISA_SB_SD_Li256ELb0ELb0ELi2EEENS1_19SingleTileSchedulerILb0ELb0ELb0ELi128EEEEEEEEEvNT_6ParamsE:
	.zero		976


//--------------------- .nv.constant0._ZN7cutlass13device_kernelIN5flash19enable_sm80_to_sm89INS1_16FlashAttnBwdSm80INS1_25CollectiveMainloopBwdSm80ILi2ELi2EN4cute5tupleIJNS5_1CILi64EEENS7_ILi128EEES8_EEENS_10bfloat16_tEfNS_4arch4Sm80ELb0ELb1ELb1ELb0ELb1ELb0ELb0ELb0ELi2ELi2ELi4ELi2ELb1EEENS1_21CollectiveEpilogueBwdISA_SB_SD_Li256ELb0ELb0ELi2EEENS1_19SingleTileSchedulerILb0ELb0ELb0ELi128EEEEEEEEEvNT_6ParamsE --------------------------
	.section	.nv.constant0._ZN7cutlass13device_kernelIN5flash19enable_sm80_to_sm89INS1_16FlashAttnBwdSm80INS1_25CollectiveMainloopBwdSm80ILi2ELi2EN4cute5tupleIJNS5_1CILi64EEENS7_ILi128EEES8_EEENS_10bfloat16_tEfNS_4arch4Sm80ELb0ELb1ELb1ELb0ELb1ELb0ELb0ELb0ELi2ELi2ELi4ELi2ELb1EEENS1_21CollectiveEpilogueBwdISA_SB_SD_Li256ELb0ELb0ELi2EEENS1_19SingleTileSchedulerILb0ELb0ELb0ELi128EEEEEEEEEvNT_6ParamsE,"a",@progbits
	.sectionflags	@""
	.align	4
.nv.constant0._ZN7cutlass13device_kernelIN5flash19enable_sm80_to_sm89INS1_16FlashAttnBwdSm80INS1_25CollectiveMainloopBwdSm80ILi2ELi2EN4cute5tupleIJNS5_1CILi64EEENS7_ILi128EEES8_EEENS_10bfloat16_tEfNS_4arch4Sm80ELb0ELb1ELb1ELb0ELb1ELb0ELb0ELb0ELi2ELi2ELi4ELi2ELb1EEENS1_21CollectiveEpilogueBwdISA_SB_SD_Li256ELb0ELb0ELi2EEENS1_19SingleTileSchedulerILb0ELb0ELb0ELi128EEEEEEEEEvNT_6ParamsE:
	.zero		976


//--------------------- .nv.constant0._ZN7cutlass13device_kernelIN5flash19enable_sm80_to_sm89INS1_16FlashAttnBwdSm80INS1_25CollectiveMainloopBwdSm80ILi2ELi2EN4cute5tupleIJNS5_1CILi64EEENS7_ILi128EEES8_EEENS_10bfloat16_tEfNS_4arch4Sm80ELb0ELb1ELb1ELb0ELb0ELb0ELb0ELb0ELi2ELi2ELi4ELi2ELb1EEENS1_24CollectiveEpilogueBwdGQAISA_fSD_Li256ELb0ELb0EEENS1_19SingleTileSchedulerILb0ELb0ELb0ELi128EEEEEEEEEvNT_6ParamsE --------------------------
	.section	.nv.constant0._ZN7cutlass13device_kernelIN5flash19enable_sm80_to_sm89INS1_16FlashAttnBwdSm80INS1_25CollectiveMainloopBwdSm80ILi2ELi2EN4cute5tupleIJNS5_1CILi64EEENS7_ILi128EEES8_EEENS_10bfloat16_tEfNS_4arch4Sm80ELb0ELb1ELb1ELb0ELb0ELb0ELb0ELb0ELi2ELi2ELi4ELi2ELb1EEENS1_24CollectiveEpilogueBwdGQAISA_fSD_Li256ELb0ELb0EEENS1_19SingleTileSchedulerILb0ELb0ELb0ELi128EEEEEEEEEvNT_6ParamsE,"a",@progbits
	.sectionflags	@""
	.align	4
.nv.constant0._ZN7cutlass13device_kernelIN5flash19enable_sm80_to_sm89INS1_16FlashAttnBwdSm80INS1_25CollectiveMainloopBwdSm80ILi2ELi2EN4cute5tupleIJNS5_1CILi64EEENS7_ILi128EEES8_EEENS_10bfloat16_tEfNS_4arch4Sm80ELb0ELb1ELb1ELb0ELb0ELb0ELb0ELb0ELi2ELi2ELi4ELi2ELb1EEENS1_24CollectiveEpilogueBwdGQAISA_fSD_Li256ELb0ELb0EEENS1_19SingleTileSchedulerILb0ELb0ELb0ELi128EEEEEEEEEvNT_6ParamsE:
	.zero		984


//--------------------- .nv.constant0._ZN7cutlass13device_kernelIN5flash19enable_sm80_to_sm89INS1_16FlashAttnBwdSm80INS1_25CollectiveMainloopBwdSm80ILi2ELi2EN4cute5tupleIJNS5_1CILi64EEENS7_ILi128EEES8_EEENS_10bfloat16_tEfNS_4arch4Sm80ELb0ELb1ELb1ELb0ELb1ELb0ELb0ELb0ELi2ELi2ELi4ELi2ELb1EEENS1_24CollectiveEpilogueBwdGQAISA_fSD_Li256ELb0ELb1EEENS1_19SingleTileSchedulerILb0ELb0ELb0ELi128EEEEEEEEEvNT_6ParamsE --------------------------
	.section	.nv.constant0._ZN7cutlass13device_kernelIN5flash19enable_sm80_to_sm89INS1_16FlashAttnBwdSm80INS1_25CollectiveMainloopBwdSm80ILi2ELi2EN4cute5tupleIJNS5_1CILi64EEENS7_ILi128EEES8_EEENS_10bfloat16_tEfNS_4arch4Sm80ELb0ELb1ELb1ELb0ELb1ELb0ELb0ELb0ELi2ELi2ELi4ELi2ELb1EEENS1_24CollectiveEpilogueBwdGQAISA_fSD_Li256ELb0ELb1EEENS1_19SingleTileSchedulerILb0ELb0ELb0ELi128EEEEEEEEEvNT_6ParamsE,"a",@progbits
	.sectionflags	@""
	.align	4
.nv.constant0._ZN7cutlass13device_kernelIN5flash19enable_sm80_to_sm89INS1_16FlashAttnBwdSm80INS1_25CollectiveMainloopBwdSm80ILi2ELi2EN4cute5tupleIJNS5_1CILi64EEENS7_ILi128EEES8_EEENS_10bfloat16_tEfNS_4arch4Sm80ELb0ELb1ELb1ELb0ELb1ELb0ELb0ELb0ELi2ELi2ELi4ELi2ELb1EEENS1_24CollectiveEpilogueBwdGQAISA_fSD_Li256ELb0ELb1EEENS1_19SingleTileSchedulerILb0ELb0ELb0ELi128EEEEEEEEEvNT_6ParamsE:
	.zero		984


//--------------------- .nv.constant0._ZN7cutlass13device_kernelIN5flash19enable_sm80_to_sm89INS1_16FlashAttnBwdSm80INS1_25CollectiveMainloopBwdSm80ILi2ELi2EN4cute5tupleIJNS5_1CILi64EEENS7_ILi128EEES8_EEENS_10bfloat16_tEfNS_4arch4Sm80ELb0ELb1ELb1ELb1ELb0ELb0ELb0ELb0ELi2ELi2ELi4ELi2ELb1EEENS1_21CollectiveEpilogueBwdISA_SB_SD_Li256ELb1ELb0ELi2EEENS1_19SingleTileSchedulerILb1ELb0ELb0ELi128EEEEEEEEEvNT_6ParamsE --------------------------
	.section	.nv.constant0._ZN7cutlass13device_kernelIN5flash19enable_sm80_to_sm89INS1_16FlashAttnBwdSm80INS1_25CollectiveMainloopBwdSm80ILi2ELi2EN4cute5tupleIJNS5_1CILi64EEENS7_ILi128EEES8_EEENS_10bfloat16_tEfNS_4arch4Sm80ELb0ELb1ELb1ELb1ELb0ELb0ELb0ELb0ELi2ELi2ELi4ELi2ELb1EEENS1_21CollectiveEpilogueBwdISA_SB_SD_Li256ELb1ELb0ELi2EEENS1_19SingleTileSchedulerILb1ELb0ELb0ELi128EEEEEEEEEvNT_6ParamsE,"a",@progbits
	.sectionflags	@""
	.align	4
.nv.constant0._ZN7cutlass13device_kernelIN5flash19enable_sm80_to_sm89INS1_16FlashAttnBwdSm80INS1_25CollectiveMainloopBwdSm80ILi2ELi2EN4cute5tupleIJNS5_1CILi64EEENS7_ILi128EEES8_EEENS_10bfloat16_tEfNS_4arch4Sm80ELb0ELb1ELb1ELb1ELb0ELb0ELb0ELb0ELi2ELi2ELi4ELi2ELb1EEENS1_21CollectiveEpilogueBwdISA_SB_SD_Li256ELb1ELb0ELi2EEENS1_19SingleTileSchedulerILb1ELb0ELb0ELi128EEEEEEEEEvNT_6ParamsE:
	.zero		976


//--------------------- .nv.constant0._ZN7cutlass13device_kernelIN5flash19enable_sm80_to_sm89INS1_16FlashAttnBwdSm80INS1_25CollectiveMainloopBwdSm80ILi2ELi2EN4cute5tupleIJNS5_1CILi64EEENS7_ILi128EEES8_EEENS_10bfloat16_tEfNS_4arch4Sm80ELb0ELb1ELb1ELb1ELb1ELb0ELb0ELb0ELi2ELi2ELi4ELi2ELb1EEENS1_21CollectiveEpilogueBwdISA_SB_SD_Li256ELb1ELb0ELi2EEENS1_19SingleTileSchedulerILb1ELb0ELb0ELi128EEEEEEEEEvNT_6ParamsE --------------------------
	.section	.nv.constant0._ZN7cutlass13device_kernelIN5flash19enable_sm80_to_sm89INS1_16FlashAttnBwdSm80INS1_25CollectiveMainloopBwdSm80ILi2ELi2EN4cute5tupleIJNS5_1CILi64EEENS7_ILi128EEES8_EEENS_10bfloat16_tEfNS_4arch4Sm80ELb0ELb1ELb1ELb1ELb1ELb0ELb0ELb0ELi2ELi2ELi4ELi2ELb1EEENS1_21CollectiveEpilogueBwdISA_SB_SD_Li256ELb1ELb0ELi2EEENS1_19SingleTileSchedulerILb1ELb0ELb0ELi128EEEEEEEEEvNT_6ParamsE,"a",@progbits
	.sectionflags	@""
	.align	4
.nv.constant0._ZN7cutlass13device_kernelIN5flash19enable_sm80_to_sm89INS1_16FlashAttnBwdSm80INS1_25CollectiveMainloopBwdSm80ILi2ELi2EN4cute5tupleIJNS5_1CILi64EEENS7_ILi128EEES8_EEENS_10bfloat16_tEfNS_4arch4Sm80ELb0ELb1ELb1ELb1ELb1ELb0ELb0ELb0ELi2ELi2ELi4ELi2ELb1EEENS1_21CollectiveEpilogueBwdISA_SB_SD_Li256ELb1ELb0ELi2EEENS1_19SingleTileSchedulerILb1ELb0ELb0ELi128EEEEEEEEEvNT_6ParamsE:
	.zero		976


//--------------------- .nv.constant0._ZN7cutlass13device_kernelIN5flash19enable_sm80_to_sm89INS1_16FlashAttnBwdSm80INS1_25CollectiveMainloopBwdSm80ILi2ELi2EN4cute5tupleIJNS5_1CILi64EEENS7_ILi128EEES8_EEENS_10bfloat16_tEfNS_4arch4Sm80ELb0ELb1ELb1ELb1ELb0ELb0ELb0ELb0ELi2ELi2ELi4ELi2ELb1EEENS1_24CollectiveEpilogueBwdGQAISA_fSD_Li256ELb1ELb0EEENS1_19SingleTileSchedulerILb1ELb0ELb0ELi128EEEEEEEEEvNT_6ParamsE --------------------------
	.section	.nv.constant0._ZN7cutlass13device_kernelIN5flash19enable_sm80_to_sm89INS1_16FlashAttnBwdSm80INS1_25CollectiveMainloopBwdSm80ILi2ELi2EN4cute5tupleIJNS5_1CILi64EEENS7_ILi128EEES8_EEENS_10bfloat16_tEfNS_4arch4Sm80ELb0ELb1ELb1ELb1ELb0ELb0ELb0ELb0ELi2ELi2ELi4ELi2ELb1EEENS1_24CollectiveEpilogueBwdGQAISA_fSD_Li256ELb1ELb0EEENS1_19SingleTileSchedulerILb1ELb0ELb0ELi128EEEEEEEEEvNT_6ParamsE,"a",@progbits
	.sectionflags	@""
	.align	4
.nv.constant0._ZN7cutlass13device_kernelIN5flash19enable_sm80_to_sm89INS1_16FlashAttnBwdSm80INS1_25CollectiveMainloopBwdSm80ILi2ELi2EN4cute5tupleIJNS5_1CILi64EEENS7_ILi128EEES8_EEENS_10bfloat16_tEfNS_4arch4Sm80ELb0ELb1ELb1ELb1ELb0ELb0ELb0ELb0ELi2ELi2ELi4ELi2ELb1EEENS1_24CollectiveEpilogueBwdGQAISA_fSD_Li256ELb1ELb0EEENS1_19SingleTileSchedulerILb1ELb0ELb0ELi128EEEEEEEEEvNT_6ParamsE:
	.zero		984


//--------------------- .nv.constant0._ZN7cutlass13device_kernelIN5flash19enable_sm80_to_sm89INS1_16FlashAttnBwdSm80INS1_25CollectiveMainloopBwdSm80ILi2ELi2EN4cute5tupleIJNS5_1CILi64EEENS7_ILi128EEES8_EEENS_10bfloat16_tEfNS_4arch4Sm80ELb0ELb1ELb1ELb1ELb1ELb0ELb0ELb0ELi2ELi2ELi4ELi2ELb1EEENS1_24CollectiveEpilogueBwdGQAISA_fSD_Li256ELb1ELb1EEENS1_19SingleTileSchedulerILb1ELb0ELb0ELi128EEEEEEEEEvNT_6ParamsE --------------------------
	.section	.nv.constant0._ZN7cutlass13device_kernelIN5flash19enable_sm80_to_sm89INS1_16FlashAttnBwdSm80INS1_25CollectiveMainloopBwdSm80ILi2ELi2EN4cute5tupleIJNS5_1CILi64EEENS7_ILi128EEES8_EEENS_10bfloat16_tEfNS_4arch4Sm80ELb0ELb1ELb1ELb1ELb1ELb0ELb0ELb0ELi2ELi2ELi4ELi2ELb1EEENS1_24CollectiveEpilogueBwdGQAISA_fSD_Li256ELb1ELb1EEENS1_19SingleTileSchedulerILb1ELb0ELb0ELi128EEEEEEEEEvNT_6ParamsE,"a",@progbits
	.sectionflags	@""
	.align	4
.nv.constant0._ZN7cutlass13device_kernelIN5flash19enable_sm80_to_sm89INS1_16FlashAttnBwdSm80INS1_25CollectiveMainloopBwdSm80ILi2ELi2EN4cute5tupleIJNS5_1CILi64EEENS7_ILi128EEES8_EEENS_10bfloat16_tEfNS_4arch4Sm80ELb0ELb1ELb1ELb1ELb1ELb0ELb0ELb0ELi2ELi2ELi4ELi2ELb1EEENS1_24CollectiveEpilogueBwdGQAISA_fSD_Li256ELb1ELb1EEENS1_19SingleTileSchedulerILb1ELb0ELb0ELi128EEEEEEEEEvNT_6ParamsE:
	.zero		984


//--------------------- .nv.constant0._ZN7cutlass13device_kernelIN5flash19enable_sm80_to_sm89INS1_16FlashAttnBwdSm80INS1_25CollectiveMainloopBwdSm80ILi2ELi2EN4cute5tupleIJNS5_1CILi64EEENS7_ILi128EEES8_EEENS_10bfloat16_tEfNS_4arch4Sm80ELb1ELb0ELb1ELb0ELb0ELb0ELb0ELb0ELi2ELi2ELi4ELi2ELb1EEENS1_21CollectiveEpilogueBwdISA_SB_SD_Li256ELb0ELb0ELi2EEENS1_25SingleTileBwdLPTSchedulerILb0ELi128ELb0EEEEEEEEEvNT_6ParamsE --------------------------
	.section	.nv.constant0._ZN7cutlass13device_kernelIN5flash19enable_sm80_to_sm89INS1_16FlashAttnBwdSm80INS1_25CollectiveMainloopBwdSm80ILi2ELi2EN4cute5tupleIJNS5_1CILi64EEENS7_ILi128EEES8_EEENS_10bfloat16_tEfNS_4arch4Sm80ELb1ELb0ELb1ELb0ELb0ELb0ELb0ELb0ELi2ELi2ELi4ELi2ELb1EEENS1_21CollectiveEpilogueBwdISA_SB_SD_Li256ELb0ELb0ELi2EEENS1_25SingleTileBwdLPTSchedulerILb0ELi128ELb0EEEEEEEEEvNT_6ParamsE,"a",@progbits
	.sectionflags	@""
	.align	4
.nv.constant0._ZN7cutlass13device_kernelIN5flash19enable_sm80_to_sm89INS1_16FlashAttnBwdSm80INS1_25CollectiveMainloopBwdSm80ILi2ELi2EN4cute5tupleIJNS5_1CILi64EEENS7_ILi128EEES8_EEENS_10bfloat16_tEfNS_4arch4Sm80ELb1ELb0ELb1ELb0ELb0ELb0ELb0ELb0ELi2ELi2ELi4ELi2ELb1EEENS1_21CollectiveEpilogueBwdISA_SB_SD_Li256ELb0ELb0ELi2EEENS1_25SingleTileBwdLPTSchedulerILb0ELi128ELb0EEEEEEEEEvNT_6ParamsE:
	.zero		1000


//--------------------- .nv.constant0._ZN7cutlass13device_kernelIN5flash19enable_sm80_to_sm89INS1_16FlashAttnBwdSm80INS1_25CollectiveMainloopBwdSm80ILi2ELi2EN4cute5tupleIJNS5_1CILi64EEENS7_ILi128EEES8_EEENS_10bfloat16_tEfNS_4arch4Sm80ELb1ELb0ELb1ELb0ELb1ELb0ELb0ELb0ELi2ELi2ELi4ELi2ELb1EEENS1_21CollectiveEpilogueBwdISA_SB_SD_Li256ELb0ELb0ELi2EEENS1_25SingleTileBwdLPTSchedulerILb0ELi128ELb1EEEEEEEEEvNT_6ParamsE --------------------------
	.section	.nv.constant0._ZN7cutlass13device_kernelIN5flash19enable_sm80_to_sm89INS1_16FlashAttnBwdSm80INS1_25CollectiveMainloopBwdSm80ILi2ELi2EN4cute5tupleIJNS5_1CILi64EEENS7_ILi128EEES8_EEENS_10bfloat16_tEfNS_4arch4Sm80ELb1ELb0ELb1ELb0ELb1ELb0ELb0ELb0ELi2ELi2ELi4ELi2ELb1EEENS1_21CollectiveEpilogueBwdISA_SB_SD_Li256ELb0ELb0ELi2EEENS1_25SingleTileBwdLPTSchedulerILb0ELi128ELb1EEEEEEEEEvNT_6ParamsE,"a",@progbits
	.sectionflags	@""
	.align	4
.nv.constant0._ZN7cutlass13device_kernelIN5flash19enable_sm80_to_sm89INS1_16FlashAttnBwdSm80INS1_25CollectiveMainloopBwdSm80ILi2ELi2EN4cute5tupleIJNS5_1CILi64EEENS7_ILi128EEES8_EEENS_10bfloat16_tEfNS_4arch4Sm80ELb1ELb0ELb1ELb0ELb1ELb0ELb0ELb0ELi2ELi2ELi4ELi2ELb1EEENS1_21CollectiveEpilogueBwdISA_SB_SD_Li256ELb0ELb0ELi2EEENS1_25SingleTileBwdLPTSchedulerILb0ELi128ELb1EEEEEEEEEvNT_6ParamsE:
	.zero		1000


//--------------------- .nv.constant0._ZN7cutlass13device_kernelIN5flash19enable_sm80_to_sm89INS1_16FlashAttnBwdSm80INS1_25CollectiveMainloopBwdSm80ILi2ELi2EN4cute5tupleIJNS5_1CILi64EEENS7_ILi128EEES8_EEENS_10bfloat16_tEfNS_4arch4Sm80ELb1ELb0ELb1ELb0ELb0ELb0ELb0ELb0ELi2ELi2ELi4ELi2ELb1EEENS1_24CollectiveEpilogueBwdGQAISA_fSD_Li256ELb0ELb0EEENS1_25SingleTileBwdLPTSchedulerILb0ELi128ELb0EEEEEEEEEvNT_6ParamsE --------------------------
	.section	.nv.constant0._ZN7cutlass13device_kernelIN5flash19enable_sm80_to_sm89INS1_16FlashAttnBwdSm80INS1_25CollectiveMainloopBwdSm80ILi2ELi2EN4cute5tupleIJNS5_1CILi64EEENS7_ILi128EEES8_EEENS_10bfloat16_tEfNS_4arch4Sm80ELb1ELb0ELb1ELb0ELb0ELb0ELb0ELb0ELi2ELi2ELi4ELi2ELb1EEENS1_24CollectiveEpilogueBwdGQAISA_fSD_Li256ELb0ELb0EEENS1_25SingleTileBwdLPTSchedulerILb0ELi128ELb0EEEEEEEEEvNT_6ParamsE,"a",@progbits
	.sectionflags	@""
	.align	4
.nv.constant0._ZN7cutlass13device_kernelIN5flash19enable_sm80_to_sm89INS1_16FlashAttnBwdSm80INS1_25CollectiveMainloopBwdSm80ILi2ELi2EN4cute5tupleIJNS5_1CILi64EEENS7_ILi128EEES8_EEENS_10bfloat16_tEfNS_4arch4Sm80ELb1ELb0ELb1ELb0ELb0ELb0ELb0ELb0ELi2ELi2ELi4ELi2ELb1EEENS1_24CollectiveEpilogueBwdGQAISA_fSD_Li256ELb0ELb0EEENS1_25SingleTileBwdLPTSchedulerILb0ELi128ELb0EEEEEEEEEvNT_6ParamsE:
	.zero		1008


//--------------------- .nv.constant0._ZN7cutlass13device_kernelIN5flash19enable_sm80_to_sm89INS1_16FlashAttnBwdSm80INS1_25CollectiveMainloopBwdSm80ILi2ELi2EN4cute5tupleIJNS5_1CILi64EEENS7_ILi128EEES8_EEENS_10bfloat16_tEfNS_4arch4Sm80ELb1ELb0ELb1ELb0ELb1ELb0ELb0ELb0ELi2ELi2ELi4ELi2ELb1EEENS1_24CollectiveEpilogueBwdGQAISA_fSD_Li256ELb0ELb1EEENS1_25SingleTileBwdLPTSchedulerILb0ELi128ELb1EEEEEEEEEvNT_6ParamsE --------------------------
	.section	.nv.constant0._ZN7cutlass13device_kernelIN5flash19enable_sm80_to_sm89INS1_16FlashAttnBwdSm80INS1_25CollectiveMainloopBwdSm80ILi2ELi2EN4cute5tupleIJNS5_1CILi64EEENS7_ILi128EEES8_EEENS_10bfloat16_tEfNS_4arch4Sm80ELb1ELb0ELb1ELb0ELb1ELb0ELb0ELb0ELi2ELi2ELi4ELi2ELb1EEENS1_24CollectiveEpilogueBwdGQAISA_fSD_Li256ELb0ELb1EEENS1_25SingleTileBwdLPTSchedulerILb0ELi128ELb1EEEEEEEEEvNT_6ParamsE,"a",@progbits
	.sectionflags	@""
	.align	4
.nv.constant0._ZN7cutlass13device_kernelIN5flash19enable_sm80_to_sm89INS1_16FlashAttnBwdSm80INS1_25CollectiveMainloopBwdSm80ILi2ELi2EN4cute5tupleIJNS5_1CILi64EEENS7_ILi128EEES8_EEENS_10bfloat16_tEfNS_4arch4Sm80ELb1ELb0ELb1ELb0ELb1ELb0ELb0ELb0ELi2ELi2ELi4ELi2ELb1EEENS1_24CollectiveEpilogueBwdGQAISA_fSD_Li256ELb0ELb1EEENS1_25SingleTileBwdLPTSchedulerILb0ELi128ELb1EEEEEEEEEvNT_6ParamsE:
	.zero		1008


//--------------------- .nv.constant0._ZN7cutlass13device_kernelIN5flash22FlashAttnBwdPreprocessIN4cute5tupleIJNS3_1CILi64EEES6_EEENS_10bfloat16_tEfNS_4arch4Sm80ELb1ELb0EEEEEvNT_6ParamsE --------------------------
	.section	.nv.constant0._ZN7cutlass13device_kernelIN5flash22FlashAttnBwdPreprocessIN4cute5tupleIJNS3_1CILi64EEES6_EEENS_10bfloat16_tEfNS_4arch4Sm80ELb1ELb0EEEEEvNT_6ParamsE,"a",@progbits
	.sectionflags	@""
	.align	4
.nv.constant0._ZN7cutlass13device_kernelIN5flash22FlashAttnBwdPreprocessIN4cute5tupleIJNS3_1CILi64EEES6_EEENS_10bfloat16_tEfNS_4arch4Sm80ELb1ELb0EEEEEvNT_6ParamsE:
	.zero		592


//--------------------- .nv.constant0._ZN7cutlass13device_kernelIN5flash19enable_sm80_to_sm89INS1_16FlashAttnBwdSm80INS1_25CollectiveMainloopBwdSm80ILi2ELi2EN4cute5tupleIJNS5_1CILi64EEENS7_ILi128EEES8_EEENS_10bfloat16_tEfNS_4arch4Sm80ELb1ELb0ELb1ELb1ELb0ELb0ELb0ELb0ELi2ELi2ELi4ELi2ELb1EEENS1_21CollectiveEpilogueBwdISA_SB_SD_Li256ELb1ELb0ELi2EEENS1_25SingleTileBwdLPTSchedulerILb1ELi128ELb0EEEEEEEEEvNT_6ParamsE --------------------------
	.section	.nv.constant0._ZN7cutlass13device_kernelIN5flash19enable_sm80_to_sm89INS1_16FlashAttnBwdSm80INS1_25CollectiveMainloopBwdSm80ILi2ELi2EN4cute5tupleIJNS5_1CILi64EEENS7_ILi128EEES8_EEENS_10bfloat16_tEfNS_4arch4Sm80ELb1ELb0ELb1ELb1ELb0ELb0ELb0ELb0ELi2ELi2ELi4ELi2ELb1EEENS1_21CollectiveEpilogueBwdISA_SB_SD_Li256ELb1ELb0ELi2EEENS1_25SingleTileBwdLPTSchedulerILb1ELi128ELb0EEEEEEEEEvNT_6ParamsE,"a",@progbits
	.sectionflags	@""
	.align	4
.nv.constant0._ZN7cutlass13device_kernelIN5flash19enable_sm80_to_sm89INS1_16FlashAttnBwdSm80INS1_25CollectiveMainloopBwdSm80ILi2ELi2EN4cute5tupleIJNS5_1CILi64EEENS7_ILi128EEES8_EEENS_10bfloat16_tEfNS_4arch4Sm80ELb1ELb0ELb1ELb1ELb0ELb0ELb0ELb0ELi2ELi2ELi4ELi2ELb1EEENS1_21CollectiveEpilogueBwdISA_SB_SD_Li256ELb1ELb0ELi2EEENS1_25SingleTileBwdLPTSchedulerILb1ELi128ELb0EEEEEEEEEvNT_6ParamsE:
	.zero		1000


//--------------------- .nv.constant0._ZN7cutlass13device_kernelIN5flash19enable_sm80_to_sm89INS1_16FlashAttnBwdSm80INS1_25CollectiveMainloopBwdSm80ILi2ELi2EN4cute5tupleIJNS5_1CILi64EEENS7_ILi128EEES8_EEENS_10bfloat16_tEfNS_4arch4Sm80ELb1ELb0ELb1ELb1ELb1ELb0ELb0ELb0ELi2ELi2ELi4ELi2ELb1EEENS1_21CollectiveEpilogueBwdISA_SB_SD_Li256ELb1ELb0ELi2EEENS1_25SingleTileBwdLPTSchedulerILb1ELi128ELb1EEEEEEEEEvNT_6ParamsE --------------------------
	.section	.nv.constant0._ZN7cutlass13device_kernelIN5flash19enable_sm80_to_sm89INS1_16FlashAttnBwdSm80INS1_25CollectiveMainloopBwdSm80ILi2ELi2EN4cute5tupleIJNS5_1CILi64EEENS7_ILi128EEES8_EEENS_10bfloat16_tEfNS_4arch4Sm80ELb1ELb0ELb1ELb1ELb1ELb0ELb0ELb0ELi2ELi2ELi4ELi2ELb1EEENS1_21CollectiveEpilogueBwdISA_SB_SD_Li256ELb1ELb0ELi2EEENS1_25SingleTileBwdLPTSchedulerILb1ELi128ELb1EEEEEEEEEvNT_6ParamsE,"a",@progbits
	.sectionflags	@""
	.align	4
.nv.constant0._ZN7cutlass13device_kernelIN5flash19enable_sm80_to_sm89INS1_16FlashAttnBwdSm80INS1_25CollectiveMainloopBwdSm80ILi2ELi2EN4cute5tupleIJNS5_1CILi64EEENS7_ILi128EEES8_EEENS_10bfloat16_tEfNS_4arch4Sm80ELb1ELb0ELb1ELb1ELb1ELb0ELb0ELb0ELi2ELi2ELi4ELi2ELb1EEENS1_21CollectiveEpilogueBwdISA_SB_SD_Li256ELb1ELb0ELi2EEENS1_25SingleTileBwdLPTSchedulerILb1ELi128ELb1EEEEEEEEEvNT_6ParamsE:
	.zero		1000


//--------------------- .nv.constant0._ZN7cutlass13device_kernelIN5flash19enable_sm80_to_sm89INS1_16FlashAttnBwdSm80INS1_25CollectiveMainloopBwdSm80ILi2ELi2EN4cute5tupleIJNS5_1CILi64EEENS7_ILi128EEES8_EEENS_10bfloat16_tEfNS_4arch4Sm80ELb1ELb0ELb1ELb1ELb0ELb0ELb0ELb0ELi2ELi2ELi4ELi2ELb1EEENS1_24CollectiveEpilogueBwdGQAISA_fSD_Li256ELb1ELb0EEENS1_25SingleTileBwdLPTSchedulerILb1ELi128ELb0EEEEEEEEEvNT_6ParamsE --------------------------
	.section	.nv.constant0._ZN7cutlass13device_kernelIN5flash19enable_sm80_to_sm89INS1_16FlashAttnBwdSm80INS1_25CollectiveMainloopBwdSm80ILi2ELi2EN4cute5tupleIJNS5_1CILi64EEENS7_ILi128EEES8_EEENS_10bfloat16_tEfNS_4arch4Sm80ELb1ELb0ELb1ELb1ELb0ELb0ELb0ELb0ELi2ELi2ELi4ELi2ELb1EEENS1_24CollectiveEpilogueBwdGQAISA_fSD_Li256ELb1ELb0EEENS1_25SingleTileBwdLPTSchedulerILb1ELi128ELb0EEEEEEEEEvNT_6ParamsE,"a",@progbits
	.sectionflags	@""
	.align	4
.nv.constant0._ZN7cutlass13device_kernelIN5flash19enable_sm80_to_sm89INS1_16FlashAttnBwdSm80INS1_25CollectiveMainloopBwdSm80ILi2ELi2EN4cute5tupleIJNS5_1CILi64EEENS7_ILi128EEES8_EEENS_10bfloat16_tEfNS_4arch4Sm80ELb1ELb0ELb1ELb1ELb0ELb0ELb0ELb0ELi2ELi2ELi4ELi2ELb1EEENS1_24CollectiveEpilogueBwdGQAISA_fSD_Li256ELb1ELb0EEENS1_25SingleTileBwdLPTSchedulerILb1ELi128ELb0EEEEEEEEEvNT_6ParamsE:
	.zero		1008


//--------------------- .nv.constant0._ZN7cutlass13device_kernelIN5flash32FlashAttnBwdPostprocessConvertdQIN4cute5tupleIJNS3_1CILi64EEES6_EEENS_10bfloat16_tEfNS_4arch4Sm80ELi256ENS3_8TiledMMAINS3_8MMA_AtomIJNS3_30SM80_16x8x16_F32BF16BF16F32_TNEEEENS3_6LayoutINS4_IJNS5_ILi2EEENS5_ILi4EEENS5_ILi1EEEEEENS4_IJSI_SG_NS5_ILi0EEEEEEEENS4_IJNS5_ILi32EEES6_NS5_ILi16EEEEEEEELb0EEEEEvNT_6ParamsE --------------------------
	.section	.nv.constant0._ZN7cutlass13device_kernelIN5flash32FlashAttnBwdPostprocessConvertdQIN4cute5tupleIJNS3_1CILi64EEES6_EEENS_10bfloat16_tEfNS_4arch4Sm80ELi256ENS3_8TiledMMAINS3_8MMA_AtomIJNS3_30SM80_16x8x16_F32BF16BF16F32_TNEEEENS3_6LayoutINS4_IJNS5_ILi2EEENS5_ILi4EEENS5_ILi1EEEEEENS4_IJSI_SG_NS5_ILi0EEEEEEEENS4_IJNS5_ILi32EEES6_NS5_ILi16EEEEEEEELb0EEEEEvNT_6ParamsE,"a",@progbits
	.sectionflags	@""
	.align	4
.nv.constant0._ZN7cutlass13device_kernelIN5flash32FlashAttnBwdPostprocessConvertdQIN4cute5tupleIJNS3_1CILi64EEES6_EEENS_10bfloat16_tEfNS_4arch4Sm80ELi256ENS3_8TiledMMAINS3_8MMA_AtomIJNS3_30SM80_16x8x16_F32BF16BF16F32_TNEEEENS3_6LayoutINS4_IJNS5_ILi2EEENS5_ILi4EEENS5_ILi1EEEEEENS4_IJSI_SG_NS5_ILi0EEEEEEEENS4_IJNS5_ILi32EEES6_NS5_ILi16EEEEEEEELb0EEEEEvNT_6ParamsE:
	.zero		464


//--------------------- .nv.constant0._ZN7cutlass13device_kernelIN5flash19enable_sm80_to_sm89INS1_16FlashAttnBwdSm80INS1_25CollectiveMainloopBwdSm80ILi2ELi2EN4cute5tupleIJNS5_1CILi64EEENS7_ILi128EEES8_EEENS_10bfloat16_tEfNS_4arch4Sm80ELb1ELb0ELb1ELb1ELb1ELb0ELb0ELb0ELi2ELi2ELi4ELi2ELb1EEENS1_24CollectiveEpilogueBwdGQAISA_fSD_Li256ELb1ELb1EEENS1_25SingleTileBwdLPTSchedulerILb1ELi128ELb1EEEEEEEEEvNT_6ParamsE --------------------------
	.section	.nv.constant0._ZN7cutlass13device_kernelIN5flash19enable_sm80_to_sm89INS1_16FlashAttnBwdSm80INS1_25CollectiveMainloopBwdSm80ILi2ELi2EN4cute5tupleIJNS5_1CILi64EEENS7_ILi128EEES8_EEENS_10bfloat16_tEfNS_4arch4Sm80ELb1ELb0ELb1ELb1ELb1ELb0ELb0ELb0ELi2ELi2ELi4ELi2ELb1EEENS1_24CollectiveEpilogueBwdGQAISA_fSD_Li256ELb1ELb1EEENS1_25SingleTileBwdLPTSchedulerILb1ELi128ELb1EEEEEEEEEvNT_6ParamsE,"a",@progbits
	.sectionflags	@""
	.align	4
.nv.constant0._ZN7cutlass13device_kernelIN5flash19enable_sm80_to_sm89INS1_16FlashAttnBwdSm80INS1_25CollectiveMainloopBwdSm80ILi2ELi2EN4cute5tupleIJNS5_1CILi64EEENS7_ILi128EEES8_EEENS_10bfloat16_tEfNS_4arch4Sm80ELb1ELb0ELb1ELb1ELb1ELb0ELb0ELb0ELi2ELi2ELi4ELi2ELb1EEENS1_24CollectiveEpilogueBwdGQAISA_fSD_Li256ELb1ELb1EEENS1_25SingleTileBwdLPTSchedulerILb1ELi128ELb1EEEEEEEEEvNT_6ParamsE:
	.zero		1008


//--------------------- .nv.constant0._ZN7cutlass13device_kernelIN5flash22FlashAttnBwdPreprocessIN4cute5tupleIJNS3_1CILi64EEES6_EEENS_10bfloat16_tEfNS_4arch4Sm80ELb1ELb1EEEEEvNT_6ParamsE --------------------------
	.section	.nv.constant0._ZN7cutlass13device_kernelIN5flash22FlashAttnBwdPreprocessIN4cute5tupleIJNS3_1CILi64EEES6_EEENS_10bfloat16_tEfNS_4arch4Sm80ELb1ELb1EEEEEvNT_6ParamsE,"a",@progbits
	.sectionflags	@""
	.align	4
.nv.constant0._ZN7cutlass13device_kernelIN5flash22FlashAttnBwdPreprocessIN4cute5tupleIJNS3_1CILi64EEES6_EEENS_10bfloat16_tEfNS_4arch4Sm80ELb1ELb1EEEEEvNT_6ParamsE:
	.zero		592


//--------------------- .nv.constant0._ZN7cutlass13device_kernelIN5flash19enable_sm80_to_sm89INS1_16FlashAttnBwdSm80INS1_25CollectiveMainloopBwdSm80ILi2ELi2EN4cute5tupleIJNS5_1CILi128EEES8_NS7_ILi64EEEEEENS_10bfloat16_tEfNS_4arch4Sm80ELb0ELb0ELb1ELb0ELb0ELb0ELb0ELb0ELi2ELi4ELi4ELi4ELb0EEENS1_21CollectiveEpilogueBwdISA_SB_SD_Li256ELb0ELb0ELi2EEENS1_19SingleTileSchedulerILb0ELb0ELb0ELi128EEEEEEEEEvNT_6ParamsE --------------------------
	.section	.nv.constant0._ZN7cutlass13device_kernelIN5flash19enable_sm80_to_sm89INS1_16FlashAttnBwdSm80INS1_25CollectiveMainloopBwdSm80ILi2ELi2EN4cute5tupleIJNS5_1CILi128EEES8_NS7_ILi64EEEEEENS_10bfloat16_tEfNS_4arch4Sm80ELb0ELb0ELb1ELb0ELb0ELb0ELb0ELb0ELi2ELi4ELi4ELi4ELb0EEENS1_21CollectiveEpilogueBwdISA_SB_SD_Li256ELb0ELb0ELi2EEENS1_19SingleTileSchedulerILb0ELb0ELb0ELi128EEEEEEEEEvNT_6ParamsE,"a",@progbits
	.sectionflags	@""
	.align	4
.nv.constant0._ZN7cutlass13device_kernelIN5flash19enable_sm80_to_sm89INS1_16FlashAttnBwdSm80INS1_25CollectiveMainloopBwdSm80ILi2ELi2EN4cute5tupleIJNS5_1CILi128EEES8_NS7_ILi64EEEEEENS_10bfloat16_tEfNS_4arch4Sm80ELb0ELb0ELb1ELb0ELb0ELb0ELb0ELb0ELi2ELi4ELi4ELi4ELb0EEENS1_21CollectiveEpilogueBwdISA_SB_SD_Li256ELb0ELb0ELi2EEENS1_19SingleTileSchedulerILb0ELb0ELb0ELi128EEEEEEEEEvNT_6ParamsE:
	.zero		976


//--------------------- .nv.constant0._ZN7cutlass13device_kernelIN5flash19enable_sm80_to_sm89INS1_16FlashAttnBwdSm80INS1_25CollectiveMainloopBwdSm80ILi2ELi2EN4cute5tupleIJNS5_1CILi128EEES8_NS7_ILi64EEEEEENS_10bfloat16_tEfNS_4arch4Sm80ELb0ELb0ELb1ELb0ELb1ELb0ELb0ELb0ELi2ELi4ELi4ELi4ELb0EEENS1_21CollectiveEpilogueBwdISA_SB_SD_Li256ELb0ELb0ELi2EEENS1_19SingleTileSchedulerILb0ELb0ELb0ELi128EEEEEEEEEvNT_6ParamsE --------------------------
	.section	.nv.constant0._ZN7cutlass13device_kernelIN5flash19enable_sm80_to_sm89INS1_16FlashAttnBwdSm80INS1_25CollectiveMainloopBwdSm80ILi2ELi2EN4cute5tupleIJNS5_1CILi128EEES8_NS7_ILi64EEEEEENS_10bfloat16_tEfNS_4arch4Sm80ELb0ELb0ELb1ELb0ELb1ELb0ELb0ELb0ELi2ELi4ELi4ELi4ELb0EEENS1_21CollectiveEpilogueBwdISA_SB_SD_Li256ELb0ELb0ELi2EEENS1_19SingleTileSchedulerILb0ELb0ELb0ELi128EEEEEEEEEvNT_6ParamsE,"a",@progbits
	.sectionflags	@""
	.align	4
.nv.constant0._ZN7cutlass13device_kernelIN5flash19enable_sm80_to_sm89INS1_16FlashAttnBwdSm80INS1_25CollectiveMainloopBwdSm80ILi2ELi2EN4cute5tupleIJNS5_1CILi128EEES8_NS7_ILi64EEEEEENS_10bfloat16_tEfNS_4arch4Sm80ELb0ELb0ELb1ELb0ELb1ELb0ELb0ELb0ELi2ELi4ELi4ELi4ELb0EEENS1_21CollectiveEpilogueBwdISA_SB_SD_Li256ELb0ELb0ELi2EEENS1_19SingleTileSchedulerILb0ELb0ELb0ELi128EEEEEEEEEvNT_6ParamsE:
	.zero		976


//--------------------- .nv.constant0._ZN7cutlass13device_kernelIN5flash19enable_sm80_to_sm89INS1_16FlashAttnBwdSm80INS1_25CollectiveMainloopBwdSm80ILi2ELi2EN4cute5tupleIJNS5_1CILi128EEES8_NS7_ILi64EEEEEENS_10bfloat16_tEfNS_4arch4Sm80ELb0ELb0ELb1ELb0ELb0ELb0ELb0ELb0ELi2ELi4ELi4ELi4ELb0EEENS1_24CollectiveEpilogueBwdGQAISA_fSD_Li256ELb0ELb0EEENS1_19SingleTileSchedulerILb0ELb0ELb0ELi128EEEEEEEEEvNT_6ParamsE --------------------------
	.section	.nv.constant0._ZN7cutlass13device_kernelIN5flash19enable_sm80_to_sm89INS1_16FlashAttnBwdSm80INS1_25CollectiveMainloopBwdSm80ILi2ELi2EN4cute5tupleIJNS5_1CILi128EEES8_NS7_ILi64EEEEEENS_10bfloat16_tEfNS_4arch4Sm80ELb0ELb0ELb1ELb0ELb0ELb0ELb0ELb0ELi2ELi4ELi4ELi4ELb0EEENS1_24CollectiveEpilogueBwdGQAISA_fSD_Li256ELb0ELb0EEENS1_19SingleTileSchedulerILb0ELb0ELb0ELi128EEEEEEEEEvNT_6ParamsE,"a",@progbits
	.sectionflags	@""
	.align	4
.nv.constant0._ZN7cutlass13device_kernelIN5flash19enable_sm80_to_sm89INS1_16FlashAttnBwdSm80INS1_25CollectiveMainloopBwdSm80ILi2ELi2EN4cute5tupleIJNS5_1CILi128EEES8_NS7_ILi64EEEEEENS_10bfloat16_tEfNS_4arch4Sm80ELb0ELb0ELb1ELb0ELb0ELb0ELb0ELb0ELi2ELi4ELi4ELi4ELb0EEENS1_24CollectiveEpilogueBwdGQAISA_fSD_Li256ELb0ELb0EEENS1_19SingleTileSchedulerILb0ELb0ELb0ELi128EEEEEEEEEvNT_6ParamsE:
	.zero		984


//--------------------- .nv.constant0._ZN7cutlass13device_kernelIN5flash19enable_sm80_to_sm89INS1_16FlashAttnBwdSm80INS1_25CollectiveMainloopBwdSm80ILi2ELi2EN4cute5tupleIJNS5_1CILi128EEES8_NS7_ILi64EEEEEENS_10bfloat16_tEfNS_4arch4Sm80ELb0ELb0ELb1ELb0ELb1ELb0ELb0ELb0ELi2ELi4ELi4ELi4ELb0EEENS1_24CollectiveEpilogueBwdGQAISA_fSD_Li256ELb0ELb1EEENS1_19SingleTileSchedulerILb0ELb0ELb0ELi128EEEEEEEEEvNT_6ParamsE --------------------------
	.section	.nv.constant0._ZN7cutlass13device_kernelIN5flash19enable_sm80_to_sm89INS1_16FlashAttnBwdSm80INS1_25CollectiveMainloopBwdSm80ILi2ELi2EN4cute5tupleIJNS5_1CILi128EEES8_NS7_ILi64EEEEEENS_10bfloat16_tEfNS_4arch4Sm80ELb0ELb0ELb1ELb0ELb1ELb0ELb0ELb0ELi2ELi4ELi4ELi4ELb0EEENS1_24CollectiveEpilogueBwdGQAISA_fSD_Li256ELb0ELb1EEENS1_19SingleTileSchedulerILb0ELb0ELb0ELi128EEEEEEEEEvNT_6ParamsE,"a",@progbits
	.sectionflags	@""
	.align	4
.nv.constant0._ZN7cutlass13device_kernelIN5flash19enable_sm80_to_sm89INS1_16FlashAttnBwdSm80INS1_25CollectiveMainloopBwdSm80ILi2ELi2EN4cute5tupleIJNS5_1CILi128EEES8_NS7_ILi64EEEEEENS_10bfloat16_tEfNS_4arch4Sm80ELb0ELb0ELb1ELb0ELb1ELb0ELb0ELb0ELi2ELi4ELi4ELi4ELb0EEENS1_24CollectiveEpilogueBwdGQAISA_fSD_Li256ELb0ELb1EEENS1_19SingleTileSchedulerILb0ELb0ELb0ELi128EEEEEEEEEvNT_6ParamsE:
	.zero		984


//--------------------- .nv.constant0._ZN7cutlass13device_kernelIN5flash19enable_sm80_to_sm89INS1_16FlashAttnBwdSm80INS1_25CollectiveMainloopBwdSm80ILi2ELi2EN4cute5tupleIJNS5_1CILi128EEES8_NS7_ILi64EEEEEENS_10bfloat16_tEfNS_4arch4Sm80ELb0ELb0ELb1ELb1ELb0ELb0ELb0ELb0ELi2ELi4ELi4ELi4ELb0EEENS1_21CollectiveEpilogueBwdISA_SB_SD_Li256ELb1ELb0ELi2EEENS1_19SingleTileSchedulerILb1ELb0ELb0ELi128EEEEEEEEEvNT_6ParamsE --------------------------
	.section	.nv.constant0._ZN7cutlass13device_kernelIN5flash19enable_sm80_to_sm89INS1_16FlashAttnBwdSm80INS1_25CollectiveMainloopBwdSm80ILi2ELi2EN4cute5tupleIJNS5_1CILi128EEES8_NS7_ILi64EEEEEENS_10bfloat16_tEfNS_4arch4Sm80ELb0ELb0ELb1ELb1ELb0ELb0ELb0ELb0ELi2ELi4ELi4ELi4ELb0EEENS1_21CollectiveEpilogueBwdISA_SB_SD_Li256ELb1ELb0ELi2EEENS1_19SingleTileSchedulerILb1ELb0ELb0ELi128EEEEEEEEEvNT_6ParamsE,"a",@progbits
	.sectionflags	@""
	.align	4
.nv.constant0._ZN7cutlass13device_kernelIN5flash19enable_sm80_to_sm89INS1_16FlashAttnBwdSm80INS1_25CollectiveMainloopBwdSm80ILi2ELi2EN4cute5tupleIJNS5_1CILi128EEES8_NS7_ILi64EEEEEENS_10bfloat16_tEfNS_4arch4Sm80ELb0ELb0ELb1ELb1ELb0ELb0ELb0ELb0ELi2ELi4ELi4ELi4ELb0EEENS1_21CollectiveEpilogueBwdISA_SB_SD_Li256ELb1ELb0ELi2EEENS1_19SingleTileSchedulerILb1ELb0ELb0ELi128EEEEEEEEEvNT_6ParamsE:
	.zero		976


//--------------------- .nv.constant0._ZN7cutlass13device_kernelIN5flash19enable_sm80_to_sm89INS1_16FlashAttnBwdSm80INS1_25CollectiveMainloopBwdSm80ILi2ELi2EN4cute5tupleIJNS5_1CILi128EEES8_NS7_ILi64EEEEEENS_10bfloat16_tEfNS_4arch4Sm80ELb0ELb0ELb1ELb1ELb1ELb0ELb0ELb0ELi2ELi4ELi4ELi4ELb0EEENS1_21CollectiveEpilogueBwdISA_SB_SD_Li256ELb1ELb0ELi2EEENS1_19SingleTileSchedulerILb1ELb0ELb0ELi128EEEEEEEEEvNT_6ParamsE --------------------------
	.section	.nv.constant0._ZN7cutlass13device_kernelIN5flash19enable_sm80_to_sm89INS1_16FlashAttnBwdSm80INS1_25CollectiveMainloopBwdSm80ILi2ELi2EN4cute5tupleIJNS5_1CILi128EEES8_NS7_ILi64EEEEEENS_10bfloat16_tEfNS_4arch4Sm80ELb0ELb0ELb1ELb1ELb1ELb0ELb0ELb0ELi2ELi4ELi4ELi4ELb0EEENS1_21CollectiveEpilogueBwdISA_SB_SD_Li256ELb1ELb0ELi2EEENS1_19SingleTileSchedulerILb1ELb0ELb0ELi128EEEEEEEEEvNT_6ParamsE,"a",@progbits
	.sectionflags	@""
	.align	4
.nv.constant0._ZN7cutlass13device_kernelIN5flash19enable_sm80_to_sm89INS1_16FlashAttnBwdSm80INS1_25CollectiveMainloopBwdSm80ILi2ELi2EN4cute5tupleIJNS5_1CILi128EEES8_NS7_ILi64EEEEEENS_10bfloat16_tEfNS_4arch4Sm80ELb0ELb0ELb1ELb1ELb1ELb0ELb0ELb0ELi2ELi4ELi4ELi4ELb0EEENS1_21CollectiveEpilogueBwdISA_SB_SD_Li256ELb1ELb0ELi2EEENS1_19SingleTileSchedulerILb1ELb0ELb0ELi128EEEEEEEEEvNT_6ParamsE:
	.zero		976


//--------------------- .nv.constant0._ZN7cutlass13device_kernelIN5flash19enable_sm80_to_sm89INS1_16FlashAttnBwdSm80INS1_25CollectiveMainloopBwdSm80ILi2ELi2EN4cute5tupleIJNS5_1CILi128EEES8_NS7_ILi64EEEEEENS_10bfloat16_tEfNS_4arch4Sm80ELb0ELb0ELb1ELb1ELb0ELb0ELb0ELb0ELi2ELi4ELi4ELi4ELb0EEENS1_24CollectiveEpilogueBwdGQAISA_fSD_Li256ELb1ELb0EEENS1_19SingleTileSchedulerILb1ELb0ELb0ELi128EEEEEEEEEvNT_6ParamsE --------------------------
	.section	.nv.constant0._ZN7cutlass13device_kernelIN5flash19enable_sm80_to_sm89INS1_16FlashAttnBwdSm80INS1_25CollectiveMainloopBwdSm80ILi2ELi2EN4cute5tupleIJNS5_1CILi128EEES8_NS7_ILi64EEEEEENS_10bfloat16_tEfNS_4arch4Sm80ELb0ELb0ELb1ELb1ELb0ELb0ELb0ELb0ELi2ELi4ELi4ELi4ELb0EEENS1_24CollectiveEpilogueBwdGQAISA_fSD_Li256ELb1ELb0EEENS1_19SingleTileSchedulerILb1ELb0ELb0ELi128EEEEEEEEEvNT_6ParamsE,"a",@progbits
	.sectionflags	@""
	.align	4
.nv.constant0._ZN7cutlass13device_kernelIN5flash19enable_sm80_to_sm89INS1_16FlashAttnBwdSm80INS1_25CollectiveMainloopBwdSm80ILi2ELi2EN4cute5tupleIJNS5_1CILi128EEES8_NS7_ILi64EEEEEENS_10bfloat16_tEfNS_4arch4Sm80ELb0ELb0ELb1ELb1ELb0ELb0ELb0ELb0ELi2ELi4ELi4ELi4ELb0EEENS1_24CollectiveEpilogueBwdGQAISA_fSD_Li256ELb1ELb0EEENS1_19SingleTileSchedulerILb1ELb0ELb0ELi128EEEEEEEEEvNT_6ParamsE:
	.zero		984


//--------------------- .nv.constant0._ZN7cutlass13device_kernelIN5flash19enable_sm80_to_sm89INS1_16FlashAttnBwdSm80INS1_25CollectiveMainloopBwdSm80ILi2ELi2EN4cute5tupleIJNS5_1CILi128EEES8_NS7_ILi64EEEEEENS_10bfloat16_tEfNS_4arch4Sm80ELb0ELb0ELb1ELb1ELb1ELb0ELb0ELb0ELi2ELi4ELi4ELi4ELb0EEENS1_24CollectiveEpilogueBwdGQAISA_fSD_Li256ELb1ELb1EEENS1_19SingleTileSchedulerILb1ELb0ELb0ELi128EEEEEEEEEvNT_6ParamsE --------------------------
	.section	.nv.constant0._ZN7cutlass13device_kernelIN5flash19enable_sm80_to_sm89INS1_16FlashAttnBwdSm80INS1_25CollectiveMainloopBwdSm80ILi2ELi2EN4cute5tupleIJNS5_1CILi128EEES8_NS7_ILi64EEEEEENS_10bfloat16_tEfNS_4arch4Sm80ELb0ELb0ELb1ELb1ELb1ELb0ELb0ELb0ELi2ELi4ELi4ELi4ELb0EEENS1_24CollectiveEpilogueBwdGQAISA_fSD_Li256ELb1ELb1EEENS1_19SingleTileSchedulerILb1ELb0ELb0ELi128EEEEEEEEEvNT_6ParamsE,"a",@progbits
	.sectionflags	@""
	.align	4
.nv.constant0._ZN7cutlass13device_kernelIN5flash19enable_sm80_to_sm89INS1_16FlashAttnBwdSm80INS1_25CollectiveMainloopBwdSm80ILi2ELi2EN4cute5tupleIJNS5_1CILi128EEES8_NS7_ILi64EEEEEENS_10bfloat16_tEfNS_4arch4Sm80ELb0ELb0ELb1ELb1ELb1ELb0ELb0ELb0ELi2ELi4ELi4ELi4ELb0EEENS1_24CollectiveEpilogueBwdGQAISA_fSD_Li256ELb1ELb1EEENS1_19SingleTileSchedulerILb1ELb0ELb0ELi128EEEEEEEEEvNT_6ParamsE:
	.zero		984


//--------------------- .nv.constant0._ZN7cutlass13device_kernelIN5flash19enable_sm80_to_sm89INS1_16FlashAttnBwdSm80INS1_25CollectiveMainloopBwdSm80ILi2ELi2EN4cute5tupleIJNS5_1CILi128EEES8_NS7_ILi64EEEEEENS_10bfloat16_tEfNS_4arch4Sm80ELb0ELb1ELb1ELb0ELb0ELb0ELb0ELb0ELi2ELi4ELi4ELi4ELb0EEENS1_21CollectiveEpilogueBwdISA_SB_SD_Li256ELb0ELb0ELi2EEENS1_19SingleTileSchedulerILb0ELb0ELb0ELi128EEEEEEEEEvNT_6ParamsE --------------------------
	.section	.nv.constant0._ZN7cutlass13device_kernelIN5flash19enable_sm80_to_sm89INS1_16FlashAttnBwdSm80INS1_25CollectiveMainloopBwdSm80ILi2ELi2EN4cute5tupleIJNS5_1CILi128EEES8_NS7_ILi64EEEEEENS_10bfloat16_tEfNS_4arch4Sm80ELb0ELb1ELb1ELb0ELb0ELb0ELb0ELb0ELi2ELi4ELi4ELi4ELb0EEENS1_21CollectiveEpilogueBwdISA_SB_SD_Li256ELb0ELb0ELi2EEENS1_19SingleTileSchedulerILb0ELb0ELb0ELi128EEEEEEEEEvNT_6ParamsE,"a",@progbits
	.sectionflags	@""
	.align	4
.nv.constant0._ZN7cutlass13device_kernelIN5flash19enable_sm80_to_sm89INS1_16FlashAttnBwdSm80INS1_25CollectiveMainloopBwdSm80ILi2ELi2EN4cute5tupleIJNS5_1CILi128EEES8_NS7_ILi64EEEEEENS_10bfloat16_tEfNS_4arch4Sm80ELb0ELb1ELb1ELb0ELb0ELb0ELb0ELb0ELi2ELi4ELi4ELi4ELb0EEENS1_21CollectiveEpilogueBwdISA_SB_SD_Li256ELb0ELb0ELi2EEENS1_19SingleTileSchedulerILb0ELb0ELb0ELi128EEEEEEEEEvNT_6ParamsE:
	.zero		976


//--------------------- .nv.constant0._ZN7cutlass13device_kernelIN5flash19enable_sm80_to_sm89INS1_16FlashAttnBwdSm80INS1_25CollectiveMainloopBwdSm80ILi2ELi2EN4cute5tupleIJNS5_1CILi128EEES8_NS7_ILi64EEEEEENS_10bfloat16_tEfNS_4arch4Sm80ELb0ELb1ELb1ELb0ELb1ELb0ELb0ELb0ELi2ELi4ELi4ELi4ELb0EEENS1_21CollectiveEpilogueBwdISA_SB_SD_Li256ELb0ELb0ELi2EEENS1_19SingleTileSchedulerILb0ELb0ELb0ELi128EEEEEEEEEvNT_6ParamsE --------------------------
	.section	.nv.constant0._ZN7cutlass13device_kernelIN5flash19enable_sm80_to_sm89INS1_16FlashAttnBwdSm80INS1_25CollectiveMainloopBwdSm80ILi2ELi2EN4cute5tupleIJNS5_1CILi128EEES8_NS7_ILi64EEEEEENS_10bfloat16_tEfNS_4arch4Sm80ELb0ELb1ELb1ELb0ELb1ELb0ELb0ELb0ELi2ELi4ELi4ELi4ELb0EEENS1_21CollectiveEpilogueBwdISA_SB_SD_Li256ELb0ELb0ELi2EEENS1_19SingleTileSchedulerILb0ELb0ELb0ELi128EEEEEEEEEvNT_6ParamsE,"a",@progbits
	.sectionflags	@""
	.align	4
.nv.constant0._ZN7cutlass13device_kernelIN5flash19enable_sm80_to_sm89INS1_16FlashAttnBwdSm80INS1_25CollectiveMainloopBwdSm80ILi2ELi2EN4cute5tupleIJNS5_1CILi128EEES8_NS7_ILi64EEEEEENS_10bfloat16_tEfNS_4arch4Sm80ELb0ELb1ELb1ELb0ELb1ELb0ELb0ELb0ELi2ELi4ELi4ELi4ELb0EEENS1_21CollectiveEpilogueBwdISA_SB_SD_Li256ELb0ELb0ELi2EEENS1_19SingleTileSchedulerILb0ELb0ELb0ELi128EEEEEEEEEvNT_6ParamsE:
	.zero		976


//--------------------- .nv.constant0._ZN7cutlass13device_kernelIN5flash19enable_sm80_to_sm89INS1_16FlashAttnBwdSm80INS1_25CollectiveMainloopBwdSm80ILi2ELi2EN4cute5tupleIJNS5_1CILi128EEES8_NS7_ILi64EEEEEENS_10bfloat16_tEfNS_4arch4Sm80ELb0ELb1ELb1ELb0ELb0ELb0ELb0ELb0ELi2ELi4ELi4ELi4ELb0EEENS1_24CollectiveEpilogueBwdGQAISA_fSD_Li256ELb0ELb0EEENS1_19SingleTileSchedulerILb0ELb0ELb0ELi128EEEEEEEEEvNT_6ParamsE --------------------------
	.section	.nv.constant0._ZN7cutlass13device_kernelIN5flash19enable_sm80_to_sm89INS1_16FlashAttnBwdSm80INS1_25CollectiveMainloopBwdSm80ILi2ELi2EN4cute5tupleIJNS5_1CILi128EEES8_NS7_ILi64EEEEEENS_10bfloat16_tEfNS_4arch4Sm80ELb0ELb1ELb1ELb0ELb0ELb0ELb0ELb0ELi2ELi4ELi4ELi4ELb0EEENS1_24CollectiveEpilogueBwdGQAISA_fSD_Li256ELb0ELb0EEENS1_19SingleTileSchedulerILb0ELb0ELb0ELi128EEEEEEEEEvNT_6ParamsE,"a",@progbits
	.sectionflags	@""
	.align	4
.nv.constant0._ZN7cutlass13device_kernelIN5flash19enable_sm80_to_sm89INS1_16FlashAttnBwdSm80INS1_25CollectiveMainloopBwdSm80ILi2ELi2EN4cute5tupleIJNS5_1CILi128EEES8_NS7_ILi64EEEEEENS_10bfloat16_tEfNS_4arch4Sm80ELb0ELb1ELb1ELb0ELb0ELb0ELb0ELb0ELi2ELi4ELi4ELi4ELb0EEENS1_24CollectiveEpilogueBwdGQAISA_fSD_Li256ELb0ELb0EEENS1_19SingleTileSchedulerILb0ELb0ELb0ELi128EEEEEEEEEvNT_6ParamsE:
	.zero		984


//--------------------- .nv.constant0._ZN7cutlass13device_kernelIN5flash19enable_sm80_to_sm89INS1_16FlashAttnBwdSm80INS1_25CollectiveMainloopBwdSm80ILi2ELi2EN4cute5tupleIJNS5_1CILi128EEES8_NS7_ILi64EEEEEENS_10bfloat16_tEfNS_4arch4Sm80ELb0ELb1ELb1ELb0ELb1ELb0ELb0ELb0ELi2ELi4ELi4ELi4ELb0EEENS1_24CollectiveEpilogueBwdGQAISA_fSD_Li256ELb0ELb1EEENS1_19SingleTileSchedulerILb0ELb0ELb0ELi128EEEEEEEEEvNT_6ParamsE --------------------------
	.section	.nv.constant0._ZN7cutlass13device_kernelIN5flash19enable_sm80_to_sm89INS1_16FlashAttnBwdSm80INS1_25CollectiveMainloopBwdSm80ILi2ELi2EN4cute5tupleIJNS5_1CILi128EEES8_NS7_ILi64EEEEEENS_10bfloat16_tEfNS_4arch4Sm80ELb0ELb1ELb1ELb0ELb1ELb0ELb0ELb0ELi2ELi4ELi4ELi4ELb0EEENS1_24CollectiveEpilogueBwdGQAISA_fSD_Li256ELb0ELb1EEENS1_19SingleTileSchedulerILb0ELb0ELb0ELi128EEEEEEEEEvNT_6ParamsE,"a",@progbits
	.sectionflags	@""
	.align	4
.nv.constant0._ZN7cutlass13device_kernelIN5flash19enable_sm80_to_sm89INS1_16FlashAttnBwdSm80INS1_25CollectiveMainloopBwdSm80ILi2ELi2EN4cute5tupleIJNS5_1CILi128EEES8_NS7_ILi64EEEEEENS_10bfloat16_tEfNS_4arch4Sm80ELb0ELb1ELb1ELb0ELb1ELb0ELb0ELb0ELi2ELi4ELi4ELi4ELb0EEENS1_24CollectiveEpilogueBwdGQAISA_fSD_Li256ELb0ELb1EEENS1_19SingleTileSchedulerILb0ELb0ELb0ELi128EEEEEEEEEvNT_6ParamsE:
	.zero		984


//--------------------- .nv.constant0._ZN7cutlass13device_kernelIN5flash19enable_sm80_to_sm89INS1_16FlashAttnBwdSm80INS1_25CollectiveMainloopBwdSm80ILi2ELi2EN4cute5tupleIJNS5_1CILi128EEES8_NS7_ILi64EEEEEENS_10bfloat16_tEfNS_4arch4Sm80ELb0ELb1ELb1ELb1ELb0ELb0ELb0ELb0ELi2ELi4ELi4ELi4ELb0EEENS1_21CollectiveEpilogueBwdISA_SB_SD_Li256ELb1ELb0ELi2EEENS1_19SingleTileSchedulerILb1ELb0ELb0ELi128EEEEEEEEEvNT_6ParamsE --------------------------
	.section	.nv.constant0._ZN7cutlass13device_kernelIN5flash19enable_sm80_to_sm89INS1_16FlashAttnBwdSm80INS1_25CollectiveMainloopBwdSm80ILi2ELi2EN4cute5tupleIJNS5_1CILi128EEES8_NS7_ILi64EEEEEENS_10bfloat16_tEfNS_4arch4Sm80ELb0ELb1ELb1ELb1ELb0ELb0ELb0ELb0ELi2ELi4ELi4ELi4ELb0EEENS1_21CollectiveEpilogueBwdISA_SB_SD_Li256ELb1ELb0ELi2EEENS1_19SingleTileSchedulerILb1ELb0ELb0ELi128EEEEEEEEEvNT_6ParamsE,"a",@progbits
	.sectionflags	@""
	.align	4
.nv.constant0._ZN7cutlass13device_kernelIN5flash19enable_sm80_to_sm89INS1_16FlashAttnBwdSm80INS1_25CollectiveMainloopBwdSm80ILi2ELi2EN4cute5tupleIJNS5_1CILi128EEES8_NS7_ILi64EEEEEENS_10bfloat16_tEfNS_4arch4Sm80ELb0ELb1ELb1ELb1ELb0ELb0ELb0ELb0ELi2ELi4ELi4ELi4ELb0EEENS1_21CollectiveEpilogueBwdISA_SB_SD_Li256ELb1ELb0ELi2EEENS1_19SingleTileSchedulerILb1ELb0ELb0ELi128EEEEEEEEEvNT_6ParamsE:
	.zero		976


//--------------------- .nv.constant0._ZN7cutlass13device_kernelIN5flash19enable_sm80_to_sm89INS1_16FlashAttnBwdSm80INS1_25CollectiveMainloopBwdSm80ILi2ELi2EN4cute5tupleIJNS5_1CILi128EEES8_NS7_ILi64EEEEEENS_10bfloat16_tEfNS_4arch4Sm80ELb0ELb1ELb1ELb1ELb1ELb0ELb0ELb0ELi2ELi4ELi4ELi4ELb0EEENS1_21CollectiveEpilogueBwdISA_SB_SD_Li256ELb1ELb0ELi2EEENS1_19SingleTileSchedulerILb1ELb0ELb0ELi128EEEEEEEEEvNT_6ParamsE --------------------------
	.section	.nv.constant0._ZN7cutlass13device_kernelIN5flash19enable_sm80_to_sm89INS1_16FlashAttnBwdSm80INS1_25CollectiveMainloopBwdSm80ILi2ELi2EN4cute5tupleIJNS5_1CILi128EEES8_NS7_ILi64EEEEEENS_10bfloat16_tEfNS_4arch4Sm80ELb0ELb1ELb1ELb1ELb1ELb0ELb0ELb0ELi2ELi4ELi4ELi4ELb0EEENS1_21CollectiveEpilogueBwdISA_SB_SD_Li256ELb1ELb0ELi2EEENS1_19SingleTileSchedulerILb1ELb0ELb0ELi128EEEEEEEEEvNT_6ParamsE,"a",@progbits
	.sectionflags	@""
	.align	4
.nv.constant0._ZN7cutlass13device_kernelIN5flash19enable_sm80_to_sm89INS1_16FlashAttnBwdSm80INS1_25CollectiveMainloopBwdSm80ILi2ELi2EN4cute5tupleIJNS5_1CILi128EEES8_NS7_ILi64EEEEEENS_10bfloat16_tEfNS_4arch4Sm80ELb0ELb1ELb1ELb1ELb1ELb0ELb0ELb0ELi2ELi4ELi4ELi4ELb0EEENS1_21CollectiveEpilogueBwdISA_SB_SD_Li256ELb1ELb0ELi2EEENS1_19SingleTileSchedulerILb1ELb0ELb0ELi128EEEEEEEEEvNT_6ParamsE:
	.zero		976


//--------------------- .nv.constant0._ZN7cutlass13device_kernelIN5flash19enable_sm80_to_sm89INS1_16FlashAttnBwdSm80INS1_25CollectiveMainloopBwdSm80ILi2ELi2EN4cute5tupleIJNS5_1CILi128EEES8_NS7_ILi64EEEEEENS_10bfloat16_tEfNS_4arch4Sm80ELb0ELb1ELb1ELb1ELb0ELb0ELb0ELb0ELi2ELi4ELi4ELi4ELb0EEENS1_24CollectiveEpilogueBwdGQAISA_fSD_Li256ELb1ELb0EEENS1_19SingleTileSchedulerILb1ELb0ELb0ELi128EEEEEEEEEvNT_6ParamsE --------------------------
	.section	.nv.constant0._ZN7cutlass13device_kernelIN5flash19enable_sm80_to_sm89INS1_16FlashAttnBwdSm80INS1_25CollectiveMainloopBwdSm80ILi2ELi2EN4cute5tupleIJNS5_1CILi128EEES8_NS7_ILi64EEEEEENS_10bfloat16_tEfNS_4arch4Sm80ELb0ELb1ELb1ELb1ELb0ELb0ELb0ELb0ELi2ELi4ELi4ELi4ELb0EEENS1_24CollectiveEpilogueBwdGQAISA_fSD_Li256ELb1ELb0EEENS1_19SingleTileSchedulerILb1ELb0ELb0ELi128EEEEEEEEEvNT_6ParamsE,"a",@progbits
	.sectionflags	@""
	.align	4
.nv.constant0._ZN7cutlass13device_kernelIN5flash19enable_sm80_to_sm89INS1_16FlashAttnBwdSm80INS1_25CollectiveMainloopBwdSm80ILi2ELi2EN4cute5tupleIJNS5_1CILi128EEES8_NS7_ILi64EEEEEENS_10bfloat16_tEfNS_4arch4Sm80ELb0ELb1ELb1ELb1ELb0ELb0ELb0ELb0ELi2ELi4ELi4ELi4ELb0EEENS1_24CollectiveEpilogueBwdGQAISA_fSD_Li256ELb1ELb0EEENS1_19SingleTileSchedulerILb1ELb0ELb0ELi128EEEEEEEEEvNT_6ParamsE:
	.zero		984


//--------------------- .nv.constant0._ZN7cutlass13device_kernelIN5flash19enable_sm80_to_sm89INS1_16FlashAttnBwdSm80INS1_25CollectiveMainloopBwdSm80ILi2ELi2EN4cute5tupleIJNS5_1CILi128EEES8_NS7_ILi64EEEEEENS_10bfloat16_tEfNS_4arch4Sm80ELb0ELb1ELb1ELb1ELb1ELb0ELb0ELb0ELi2ELi4ELi4ELi4ELb0EEENS1_24CollectiveEpilogueBwdGQAISA_fSD_Li256ELb1ELb1EEENS1_19SingleTileSchedulerILb1ELb0ELb0ELi128EEEEEEEEEvNT_6ParamsE --------------------------
	.section	.nv.constant0._ZN7cutlass13device_kernelIN5flash19enable_sm80_to_sm89INS1_16FlashAttnBwdSm80INS1_25CollectiveMainloopBwdSm80ILi2ELi2EN4cute5tupleIJNS5_1CILi128EEES8_NS7_ILi64EEEEEENS_10bfloat16_tEfNS_4arch4Sm80ELb0ELb1ELb1ELb1ELb1ELb0ELb0ELb0ELi2ELi4ELi4ELi4ELb0EEENS1_24CollectiveEpilogueBwdGQAISA_fSD_Li256ELb1ELb1EEENS1_19SingleTileSchedulerILb1ELb0ELb0ELi128EEEEEEEEEvNT_6ParamsE,"a",@progbits
	.sectionflags	@""
	.align	4
.nv.constant0._ZN7cutlass13device_kernelIN5flash19enable_sm80_to_sm89INS1_16FlashAttnBwdSm80INS1_25CollectiveMainloopBwdSm80ILi2ELi2EN4cute5tupleIJNS5_1CILi128EEES8_NS7_ILi64EEEEEENS_10bfloat16_tEfNS_4arch4Sm80ELb0ELb1ELb1ELb1ELb1ELb0ELb0ELb0ELi2ELi4ELi4ELi4ELb0EEENS1_24CollectiveEpilogueBwdGQAISA_fSD_Li256ELb1ELb1EEENS1_19SingleTileSchedulerILb1ELb0ELb0ELi128EEEEEEEEEvNT_6ParamsE:
	.zero		984


//--------------------- .nv.constant0._ZN7cutlass13device_kernelIN5flash19enable_sm80_to_sm89INS1_16FlashAttnBwdSm80INS1_25CollectiveMainloopBwdSm80ILi2ELi2EN4cute5tupleIJNS5_1CILi128EEES8_NS7_ILi64EEEEEENS_10bfloat16_tEfNS_4arch4Sm80ELb1ELb0ELb1ELb0ELb0ELb0ELb0ELb0ELi2ELi4ELi4ELi4ELb0EEENS1_21CollectiveEpilogueBwdISA_SB_SD_Li256ELb0ELb0ELi2EEENS1_25SingleTileBwdLPTSchedulerILb0ELi128ELb0EEEEEEEEEvNT_6ParamsE --------------------------
	.section	.nv.constant0._ZN7cutlass13device_kernelIN5flash19enable_sm80_to_sm89INS1_16FlashAttnBwdSm80INS1_25CollectiveMainloopBwdSm80ILi2ELi2EN4cute5tupleIJNS5_1CILi128EEES8_NS7_ILi64EEEEEENS_10bfloat16_tEfNS_4arch4Sm80ELb1ELb0ELb1ELb0ELb0ELb0ELb0ELb0ELi2ELi4ELi4ELi4ELb0EEENS1_21CollectiveEpilogueBwdISA_SB_SD_Li256ELb0ELb0ELi2EEENS1_25SingleTileBwdLPTSchedulerILb0ELi128ELb0EEEEEEEEEvNT_6ParamsE,"a",@progbits
	.sectionflags	@""
	.align	4
.nv.constant0._ZN7cutlass13device_kernelIN5flash19enable_sm80_to_sm89INS1_16FlashAttnBwdSm80INS1_25CollectiveMainloopBwdSm80ILi2ELi2EN4cute5tupleIJNS5_1CILi128EEES8_NS7_ILi64EEEEEENS_10bfloat16_tEfNS_4arch4Sm80ELb1ELb0ELb1ELb0ELb0ELb0ELb0ELb0ELi2ELi4ELi4ELi4ELb0EEENS1_21CollectiveEpilogueBwdISA_SB_SD_Li256ELb0ELb0ELi2EEENS1_25SingleTileBwdLPTSchedulerILb0ELi128ELb0EEEEEEEEEvNT_6ParamsE:
	.zero		1000


//--------------------- .nv.constant0._ZN7cutlass13device_kernelIN5flash19enable_sm80_to_sm89INS1_16FlashAttnBwdSm80INS1_25CollectiveMainloopBwdSm80ILi2ELi2EN4cute5tupleIJNS5_1CILi128EEES8_NS7_ILi64EEEEEENS_10bfloat16_tEfNS_4arch4Sm80ELb1ELb0ELb1ELb0ELb1ELb0ELb0ELb0ELi2ELi4ELi4ELi4ELb0EEENS1_21CollectiveEpilogueBwdISA_SB_SD_Li256ELb0ELb0ELi2EEENS1_25SingleTileBwdLPTSchedulerILb0ELi128ELb1EEEEEEEEEvNT_6ParamsE --------------------------
	.section	.nv.constant0._ZN7cutlass13device_kernelIN5flash19enable_sm80_to_sm89INS1_16FlashAttnBwdSm80INS1_25CollectiveMainloopBwdSm80ILi2ELi2EN4cute5tupleIJNS5_1CILi128EEES8_NS7_ILi64EEEEEENS_10bfloat16_tEfNS_4arch4Sm80ELb1ELb0ELb1ELb0ELb1ELb0ELb0ELb0ELi2ELi4ELi4ELi4ELb0EEENS1_21CollectiveEpilogueBwdISA_SB_SD_Li256ELb0ELb0ELi2EEENS1_25SingleTileBwdLPTSchedulerILb0ELi128ELb1EEEEEEEEEvNT_6ParamsE,"a",@progbits
	.sectionflags	@""
	.align	4
.nv.constant0._ZN7cutlass13device_kernelIN5flash19enable_sm80_to_sm89INS1_16FlashAttnBwdSm80INS1_25CollectiveMainloopBwdSm80ILi2ELi2EN4cute5tupleIJNS5_1CILi128EEES8_NS7_ILi64EEEEEENS_10bfloat16_tEfNS_4arch4Sm80ELb1ELb0ELb1ELb0ELb1ELb0ELb0ELb0ELi2ELi4ELi4ELi4ELb0EEENS1_21CollectiveEpilogueBwdISA_SB_SD_Li256ELb0ELb0ELi2EEENS1_25SingleTileBwdLPTSchedulerILb0ELi128ELb1EEEEEEEEEvNT_6ParamsE:
	.zero		1000


//--------------------- .nv.constant0._ZN7cutlass13device_kernelIN5flash19enable_sm80_to_sm89INS1_16FlashAttnBwdSm80INS1_25CollectiveMainloopBwdSm80ILi2ELi2EN4cute5tupleIJNS5_1CILi128EEES8_NS7_ILi64EEEEEENS_10bfloat16_tEfNS_4arch4Sm80ELb1ELb0ELb1ELb0ELb0ELb0ELb0ELb0ELi2ELi4ELi4ELi4ELb0EEENS1_24CollectiveEpilogueBwdGQAISA_fSD_Li256ELb0ELb0EEENS1_25SingleTileBwdLPTSchedulerILb0ELi128ELb0EEEEEEEEEvNT_6ParamsE --------------------------
	.section	.nv.constant0._ZN7cutlass13device_kernelIN5flash19enable_sm80_to_sm89INS1_16FlashAttnBwdSm80INS1_25CollectiveMainloopBwdSm80ILi2ELi2EN4cute5tupleIJNS5_1CILi128EEES8_NS7_ILi64EEEEEENS_10bfloat16_tEfNS_4arch4Sm80ELb1ELb0ELb1ELb0ELb0ELb0ELb0ELb0ELi2ELi4ELi4ELi4ELb0EEENS1_24CollectiveEpilogueBwdGQAISA_fSD_Li256ELb0ELb0EEENS1_25SingleTileBwdLPTSchedulerILb0ELi128ELb0EEEEEEEEEvNT_6ParamsE,"a",@progbits
	.sectionflags	@""
	.align	4
.nv.constant0._ZN7cutlass13device_kernelIN5flash19enable_sm80_to_sm89INS1_16FlashAttnBwdSm80INS1_25CollectiveMainloopBwdSm80ILi2ELi2EN4cute5tupleIJNS5_1CILi128EEES8_NS7_ILi64EEEEEENS_10bfloat16_tEfNS_4arch4Sm80ELb1ELb0ELb1ELb0ELb0ELb0ELb0ELb0ELi2ELi4ELi4ELi4ELb0EEENS1_24CollectiveEpilogueBwdGQAISA_fSD_Li256ELb0ELb0EEENS1_25SingleTileBwdLPTSchedulerILb0ELi128ELb0EEEEEEEEEvNT_6ParamsE:
	.zero		1008


//--------------------- .nv.constant0._ZN7cutlass13device_kernelIN5flash19enable_sm80_to_sm89INS1_16FlashAttnBwdSm80INS1_25CollectiveMainloopBwdSm80ILi2ELi2EN4cute5tupleIJNS5_1CILi128EEES8_NS7_ILi64EEEEEENS_10bfloat16_tEfNS_4arch4Sm80ELb1ELb0ELb1ELb0ELb1ELb0ELb0ELb0ELi2ELi4ELi4ELi4ELb0EEENS1_24CollectiveEpilogueBwdGQAISA_fSD_Li256ELb0ELb1EEENS1_25SingleTileBwdLPTSchedulerILb0ELi128ELb1EEEEEEEEEvNT_6ParamsE --------------------------
	.section	.nv.constant0._ZN7cutlass13device_kernelIN5flash19enable_sm80_to_sm89INS1_16FlashAttnBwdSm80INS1_25CollectiveMainloopBwdSm80ILi2ELi2EN4cute5tupleIJNS5_1CILi128EEES8_NS7_ILi64EEEEEENS_10bfloat16_tEfNS_4arch4Sm80ELb1ELb0ELb1ELb0ELb1ELb0ELb0ELb0ELi2ELi4ELi4ELi4ELb0EEENS1_24CollectiveEpilogueBwdGQAISA_fSD_Li256ELb0ELb1EEENS1_25SingleTileBwdLPTSchedulerILb0ELi128ELb1EEEEEEEEEvNT_6ParamsE,"a",@progbits
	.sectionflags	@""
	.align	4
.nv.constant0._ZN7cutlass13device_kernelIN5flash19enable_sm80_to_sm89INS1_16FlashAttnBwdSm80INS1_25CollectiveMainloopBwdSm80ILi2ELi2EN4cute5tupleIJNS5_1CILi128EEES8_NS7_ILi64EEEEEENS_10bfloat16_tEfNS_4arch4Sm80ELb1ELb0ELb1ELb0ELb1ELb0ELb0ELb0ELi2ELi4ELi4ELi4ELb0EEENS1_24CollectiveEpilogueBwdGQAISA_fSD_Li256ELb0ELb1EEENS1_25SingleTileBwdLPTSchedulerILb0ELi128ELb1EEEEEEEEEvNT_6ParamsE:
	.zero		1008


//--------------------- .nv.constant0._ZN7cutlass13device_kernelIN5flash22FlashAttnBwdPreprocessIN4cute5tupleIJNS3_1CILi128EEENS5_ILi64EEEEEENS_10bfloat16_tEfNS_4arch4Sm80ELb1ELb0EEEEEvNT_6ParamsE --------------------------
	.section	.nv.constant0._ZN7cutlass13device_kernelIN5flash22FlashAttnBwdPreprocessIN4cute5tupleIJNS3_1CILi128EEENS5_ILi64EEEEEENS_10bfloat16_tEfNS_4arch4Sm80ELb1ELb0EEEEEvNT_6ParamsE,"a",@progbits
	.sectionflags	@""
	.align	4
.nv.constant0._ZN7cutlass13device_kernelIN5flash22FlashAttnBwdPreprocessIN4cute5tupleIJNS3_1CILi128EEENS5_ILi64EEEEEENS_10bfloat16_tEfNS_4arch4Sm80ELb1ELb0EEEEEvNT_6ParamsE:
	.zero		592


//--------------------- .nv.constant0._ZN7cutlass13device_kernelIN5flash19enable_sm80_to_sm89INS1_16FlashAttnBwdSm80INS1_25CollectiveMainloopBwdSm80ILi2ELi2EN4cute5tupleIJNS5_1CILi128EEES8_NS7_ILi64EEEEEENS_10bfloat16_tEfNS_4arch4Sm80ELb1ELb0ELb1ELb1ELb0ELb0ELb0ELb0ELi2ELi4ELi4ELi4ELb0EEENS1_21CollectiveEpilogueBwdISA_SB_SD_Li256ELb1ELb0ELi2EEENS1_25SingleTileBwdLPTSchedulerILb1ELi128ELb0EEEEEEEEEvNT_6ParamsE --------------------------
	.section	.nv.constant0._ZN7cutlass13device_kernelIN5flash19enable_sm80_to_sm89INS1_16FlashAttnBwdSm80INS1_25CollectiveMainloopBwdSm80ILi2ELi2EN4cute5tupleIJNS5_1CILi128EEES8_NS7_ILi64EEEEEENS_10bfloat16_tEfNS_4arch4Sm80ELb1ELb0ELb1ELb1ELb0ELb0ELb0ELb0ELi2ELi4ELi4ELi4ELb0EEENS1_21CollectiveEpilogueBwdISA_SB_SD_Li256ELb1ELb0ELi2EEENS1_25SingleTileBwdLPTSchedulerILb1ELi128ELb0EEEEEEEEEvNT_6ParamsE,"a",@progbits
	.sectionflags	@""
	.align	4
.nv.constant0._ZN7cutlass13device_kernelIN5flash19enable_sm80_to_sm89INS1_16FlashAttnBwdSm80INS1_25CollectiveMainloopBwdSm80ILi2ELi2EN4cute5tupleIJNS5_1CILi128EEES8_NS7_ILi64EEEEEENS_10bfloat16_tEfNS_4arch4Sm80ELb1ELb0ELb1ELb1ELb0ELb0ELb0ELb0ELi2ELi4ELi4ELi4ELb0EEENS1_21CollectiveEpilogueBwdISA_SB_SD_Li256ELb1ELb0ELi2EEENS1_25SingleTileBwdLPTSchedulerILb1ELi128ELb0EEEEEEEEEvNT_6ParamsE:
	.zero		1000


//--------------------- .nv.constant0._ZN7cutlass13device_kernelIN5flash19enable_sm80_to_sm89INS1_16FlashAttnBwdSm80INS1_25CollectiveMainloopBwdSm80ILi2ELi2EN4cute5tupleIJNS5_1CILi128EEES8_NS7_ILi64EEEEEENS_10bfloat16_tEfNS_4arch4Sm80ELb1ELb0ELb1ELb1ELb1ELb0ELb0ELb0ELi2ELi4ELi4ELi4ELb0EEENS1_21CollectiveEpilogueBwdISA_SB_SD_Li256ELb1ELb0ELi2EEENS1_25SingleTileBwdLPTSchedulerILb1ELi128ELb1EEEEEEEEEvNT_6ParamsE --------------------------
	.section	.nv.constant0._ZN7cutlass13device_kernelIN5flash19enable_sm80_to_sm89INS1_16FlashAttnBwdSm80INS1_25CollectiveMainloopBwdSm80ILi2ELi2EN4cute5tupleIJNS5_1CILi128EEES8_NS7_ILi64EEEEEENS_10bfloat16_tEfNS_4arch4Sm80ELb1ELb0ELb1ELb1ELb1ELb0ELb0ELb0ELi2ELi4ELi4ELi4ELb0EEENS1_21CollectiveEpilogueBwdISA_SB_SD_Li256ELb1ELb0ELi2EEENS1_25SingleTileBwdLPTSchedulerILb1ELi128ELb1EEEEEEEEEvNT_6ParamsE,"a",@progbits
	.sectionflags	@""
	.align	4
.nv.constant0._ZN7cutlass13device_kernelIN5flash19enable_sm80_to_sm89INS1_16FlashAttnBwdSm80INS1_25CollectiveMainloopBwdSm80ILi2ELi2EN4cute5tupleIJNS5_1CILi128EEES8_NS7_ILi64EEEEEENS_10bfloat16_tEfNS_4arch4Sm80ELb1ELb0ELb1ELb1ELb1ELb0ELb0ELb0ELi2ELi4ELi4ELi4ELb0EEENS1_21CollectiveEpilogueBwdISA_SB_SD_Li256ELb1ELb0ELi2EEENS1_25SingleTileBwdLPTSchedulerILb1ELi128ELb1EEEEEEEEEvNT_6ParamsE:
	.zero		1000


//--------------------- .nv.constant0._ZN7cutlass13device_kernelIN5flash19enable_sm80_to_sm89INS1_16FlashAttnBwdSm80INS1_25CollectiveMainloopBwdSm80ILi2ELi2EN4cute5tupleIJNS5_1CILi128EEES8_NS7_ILi64EEEEEENS_10bfloat16_tEfNS_4arch4Sm80ELb1ELb0ELb1ELb1ELb0ELb0ELb0ELb0ELi2ELi4ELi4ELi4ELb0EEENS1_24CollectiveEpilogueBwdGQAISA_fSD_Li256ELb1ELb0EEENS1_25SingleTileBwdLPTSchedulerILb1ELi128ELb0EEEEEEEEEvNT_6ParamsE --------------------------
	.section	.nv.constant0._ZN7cutlass13device_kernelIN5flash19enable_sm80_to_sm89INS1_16FlashAttnBwdSm80INS1_25CollectiveMainloopBwdSm80ILi2ELi2EN4cute5tupleIJNS5_1CILi128EEES8_NS7_ILi64EEEEEENS_10bfloat16_tEfNS_4arch4Sm80ELb1ELb0ELb1ELb1ELb0ELb0ELb0ELb0ELi2ELi4ELi4ELi4ELb0EEENS1_24CollectiveEpilogueBwdGQAISA_fSD_Li256ELb1ELb0EEENS1_25SingleTileBwdLPTSchedulerILb1ELi128ELb0EEEEEEEEEvNT_6ParamsE,"a",@progbits
	.sectionflags	@""
	.align	4
.nv.constant0._ZN7cutlass13device_kernelIN5flash19enable_sm80_to_sm89INS1_16FlashAttnBwdSm80INS1_25CollectiveMainloopBwdSm80ILi2ELi2EN4cute5tupleIJNS5_1CILi128EEES8_NS7_ILi64EEEEEENS_10bfloat16_tEfNS_4arch4Sm80ELb1ELb0ELb1ELb1ELb0ELb0ELb0ELb0ELi2ELi4ELi4ELi4ELb0EEENS1_24CollectiveEpilogueBwdGQAISA_fSD_Li256ELb1ELb0EEENS1_25SingleTileBwdLPTSchedulerILb1ELi128ELb0EEEEEEEEEvNT_6ParamsE:
	.zero		1008


//--------------------- .nv.constant0._ZN7cutlass13device_kernelIN5flash32FlashAttnBwdPostprocessConvertdQIN4cute5tupleIJNS3_1CILi128EEENS5_ILi64EEEEEENS_10bfloat16_tEfNS_4arch4Sm80ELi256ENS3_8TiledMMAINS3_8MMA_AtomIJNS3_30SM80_16x8x16_F32BF16BF16F32_TNEEEENS3_6LayoutINS4_IJNS5_ILi4EEENS5_ILi2EEENS5_ILi1EEEEEENS4_IJSJ_SH_NS5_ILi0EEEEEEEENS4_IJS7_NS5_ILi32EEENS5_ILi16EEEEEEEELb0EEEEEvNT_6ParamsE --------------------------
	.section	.nv.constant0._ZN7cutlass13device_kernelIN5flash32FlashAttnBwdPostprocessConvertdQIN4cute5tupleIJNS3_1CILi128EEENS5_ILi64EEEEEENS_10bfloat16_tEfNS_4arch4Sm80ELi256ENS3_8TiledMMAINS3_8MMA_AtomIJNS3_30SM80_16x8x16_F32BF16BF16F32_TNEEEENS3_6LayoutINS4_IJNS5_ILi4EEENS5_ILi2EEENS5_ILi1EEEEEENS4_IJSJ_SH_NS5_ILi0EEEEEEEENS4_IJS7_NS5_ILi32EEENS5_ILi16EEEEEEEELb0EEEEEvNT_6ParamsE,"a",@progbits
	.sectionflags	@""
	.align	4
.nv.constant0._ZN7cutlass13device_kernelIN5flash32FlashAttnBwdPostprocessConvertdQIN4cute5tupleIJNS3_1CILi128EEENS5_ILi64EEEEEENS_10bfloat16_tEfNS_4arch4Sm80ELi256ENS3_8TiledMMAINS3_8MMA_AtomIJNS3_30SM80_16x8x16_F32BF16BF16F32_TNEEEENS3_6LayoutINS4_IJNS5_ILi4EEENS5_ILi2EEENS5_ILi1EEEEEENS4_IJSJ_SH_NS5_ILi0EEEEEEEENS4_IJS7_NS5_ILi32EEENS5_ILi16EEEEEEEELb0EEEEEvNT_6ParamsE:
	.zero		464


//--------------------- .nv.constant0._ZN7cutlass13device_kernelIN5flash19enable_sm80_to_sm89INS1_16FlashAttnBwdSm80INS1_25CollectiveMainloopBwdSm80ILi2ELi2EN4cute5tupleIJNS5_1CILi128EEES8_NS7_ILi64EEEEEENS_10bfloat16_tEfNS_4arch4Sm80ELb1ELb0ELb1ELb1ELb1ELb0ELb0ELb0ELi2ELi4ELi4ELi4ELb0EEENS1_24CollectiveEpilogueBwdGQAISA_fSD_Li256ELb1ELb1EEENS1_25SingleTileBwdLPTSchedulerILb1ELi128ELb1EEEEEEEEEvNT_6ParamsE --------------------------
	.section	.nv.constant0._ZN7cutlass13device_kernelIN5flash19enable_sm80_to_sm89INS1_16FlashAttnBwdSm80INS1_25CollectiveMainloopBwdSm80ILi2ELi2EN4cute5tupleIJNS5_1CILi128EEES8_NS7_ILi64EEEEEENS_10bfloat16_tEfNS_4arch4Sm80ELb1ELb0ELb1ELb1ELb1ELb0ELb0ELb0ELi2ELi4ELi4ELi4ELb0EEENS1_24CollectiveEpilogueBwdGQAISA_fSD_Li256ELb1ELb1EEENS1_25SingleTileBwdLPTSchedulerILb1ELi128ELb1EEEEEEEEEvNT_6ParamsE,"a",@progbits
	.sectionflags	@""
	.align	4
.nv.constant0._ZN7cutlass13device_kernelIN5flash19enable_sm80_to_sm89INS1_16FlashAttnBwdSm80INS1_25CollectiveMainloopBwdSm80ILi2ELi2EN4cute5tupleIJNS5_1CILi128EEES8_NS7_ILi64EEEEEENS_10bfloat16_tEfNS_4arch4Sm80ELb1ELb0ELb1ELb1ELb1ELb0ELb0ELb0ELi2ELi4ELi4ELi4ELb0EEENS1_24CollectiveEpilogueBwdGQAISA_fSD_Li256ELb1ELb1EEENS1_25SingleTileBwdLPTSchedulerILb1ELi128ELb1EEEEEEEEEvNT_6ParamsE:
	.zero		1008


//--------------------- .nv.constant0._ZN7cutlass13device_kernelIN5flash22FlashAttnBwdPreprocessIN4cute5tupleIJNS3_1CILi128EEENS5_ILi64EEEEEENS_10bfloat16_tEfNS_4arch4Sm80ELb1ELb1EEEEEvNT_6ParamsE --------------------------
	.section	.nv.constant0._ZN7cutlass13device_kernelIN5flash22FlashAttnBwdPreprocessIN4cute5tupleIJNS3_1CILi128EEENS5_ILi64EEEEEENS_10bfloat16_tEfNS_4arch4Sm80ELb1ELb1EEEEEvNT_6ParamsE,"a",@progbits
	.sectionflags	@""
	.align	4
.nv.constant0._ZN7cutlass13device_kernelIN5flash22FlashAttnBwdPreprocessIN4cute5tupleIJNS3_1CILi128EEENS5_ILi64EEEEEENS_10bfloat16_tEfNS_4arch4Sm80ELb1ELb1EEEEEvNT_6ParamsE:
	.zero		592


//--------------------- .text._ZN7cutlass13device_kernelIN5flash19enable_sm80_to_sm89INS1_16FlashAttnBwdSm80INS1_25CollectiveMainloopBwdSm80ILi2ELi2EN4cute5tupleIJNS5_1CILi64EEENS7_ILi128EEES8_EEENS_10bfloat16_tEfNS_4arch4Sm80ELb0ELb0ELb1ELb0ELb0ELb0ELb0ELb0ELi2ELi2ELi4ELi2ELb1EEENS1_21CollectiveEpilogueBwdISA_SB_SD_Li256ELb0ELb0ELi2EEENS1_19SingleTileSchedulerILb0ELb0ELb0ELi128EEEEEEEEEvNT_6ParamsE --------------------------
	.section	.text._ZN7cutlass13device_kernelIN5flash19enable_sm80_to_sm89INS1_16FlashAttnBwdSm80INS1_25CollectiveMainloopBwdSm80ILi2ELi2EN4cute5tupleIJNS5_1CILi64EEENS7_ILi128EEES8_EEENS_10bfloat16_tEfNS_4arch4Sm80ELb0ELb0ELb1ELb0ELb0ELb0ELb0ELb0ELi2ELi2ELi4ELi2ELb1EEENS1_21CollectiveEpilogueBwdISA_SB_SD_Li256ELb0ELb0ELi2EEENS1_19SingleTileSchedulerILb0ELb0ELb0ELi128EEEEEEEEEvNT_6ParamsE,"ax",@progbits
	.sectioninfo	@"SHI_REGISTERS=253"
	.align	128
.text._ZN7cutlass13device_kernelIN5flash19enable_sm80_to_sm89INS1_16FlashAttnBwdSm80INS1_25CollectiveMainloopBwdSm80ILi2ELi2EN4cute5tupleIJNS5_1CILi64EEENS7_ILi128EEES8_EEENS_10bfloat16_tEfNS_4arch4Sm80ELb0ELb0ELb1ELb0ELb0ELb0ELb0ELb0ELi2ELi2ELi4ELi2ELb1EEENS1_21CollectiveEpilogueBwdISA_SB_SD_Li256ELb0ELb0ELi2EEENS1_19SingleTileSchedulerILb0ELb0ELb0ELi128EEEEEEEEEvNT_6ParamsE:
        .type           _ZN7cutlass13device_kernelIN5flash19enable_sm80_to_sm89INS1_16FlashAttnBwdSm80INS1_25CollectiveMainloopBwdSm80ILi2ELi2EN4cute5tupleIJNS5_1CILi64EEENS7_ILi128EEES8_EEENS_10bfloat16_tEfNS_4arch4Sm80ELb0ELb0ELb1ELb0ELb0ELb0ELb0ELb0ELi2ELi2ELi4ELi2ELb1EEENS1_21CollectiveEpilogueBwdISA_SB_SD_Li256ELb0ELb0ELi2EEENS1_19SingleTileSchedulerILb0ELb0ELb0ELi128EEEEEEEEEvNT_6ParamsE,@function
        .size           _ZN7cutlass13device_kernelIN5flash19enable_sm80_to_sm89INS1_16FlashAttnBwdSm80INS1_25CollectiveMainloopBwdSm80ILi2ELi2EN4cute5tupleIJNS5_1CILi64EEENS7_ILi128EEES8_EEENS_10bfloat16_tEfNS_4arch4Sm80ELb0ELb0ELb1ELb0ELb0ELb0ELb0ELb0ELi2ELi2ELi4ELi2ELb1EEENS1_21CollectiveEpilogueBwdISA_SB_SD_Li256ELb0ELb0ELi2EEENS1_19SingleTileSchedulerILb0ELb0ELb0ELi128EEEEEEEEEvNT_6ParamsE,(.L_x_3090 - _ZN7cutlass13device_kernelIN5flash19enable_sm80_to_sm89INS1_16FlashAttnBwdSm80INS1_25CollectiveMainloopBwdSm80ILi2ELi2EN4cute5tupleIJNS5_1CILi64EEENS7_ILi128EEES8_EEENS_10bfloat16_tEfNS_4arch4Sm80ELb0ELb0ELb1ELb0ELb0ELb0ELb0ELb0ELi2ELi2ELi4ELi2ELb1EEENS1_21CollectiveEpilogueBwdISA_SB_SD_Li256ELb0ELb0ELi2EEENS1_19SingleTileSchedulerILb0ELb0ELb0ELi128EEEEEEEEEvNT_6ParamsE)
        .other          _ZN7cutlass13device_kernelIN5flash19enable_sm80_to_sm89INS1_16FlashAttnBwdSm80INS1_25CollectiveMainloopBwdSm80ILi2ELi2EN4cute5tupleIJNS5_1CILi64EEENS7_ILi128EEES8_EEENS_10bfloat16_tEfNS_4arch4Sm80ELb0ELb0ELb1ELb0ELb0ELb0ELb0ELb0ELi2ELi2ELi4ELi2ELb1EEENS1_21CollectiveEpilogueBwdISA_SB_SD_Li256ELb0ELb0ELi2EEENS1_19SingleTileSchedulerILb0ELb0ELb0ELi128EEEEEEEEEvNT_6ParamsE,@"STO_CUDA_ENTRY STV_DEFAULT"
_ZN7cutlass13device_kernelIN5flash19enable_sm80_to_sm89INS1_16FlashAttnBwdSm80INS1_25CollectiveMainloopBwdSm80ILi2ELi2EN4cute5tupleIJNS5_1CILi64EEENS7_ILi128EEES8_EEENS_10bfloat16_tEfNS_4arch4Sm80ELb0ELb0ELb1ELb0ELb0ELb0ELb0ELb0ELi2ELi2ELi4ELi2ELb1EEENS1_21CollectiveEpilogueBwdISA_SB_SD_Li256ELb0ELb0ELi2EEENS1_19SingleTileSchedulerILb0ELb0ELb0ELi128EEEEEEEEEvNT_6ParamsE:
[----:B------:R-:W-:-:S03]  /*0000*/  MOV R1, c[0x0][0x28] ;  /* 0x00000a0000017a02 */ /* 0x000fc60000000f00 */
[----:B------:R-:W1:Y:S01]  /*0010*/  S2UR UR10, SR_CTAID.Z ;  /* 0x00000000000a79c3 */ /* 0x000e620000002700 */
[----:B------:R-:W-:Y:S01]  /*0020*/  IADD3 R1, R1, -0x1b0, RZ ;  /* 0xfffffe5001017810 */ /* 0x000fe20007ffe0ff */
[----:B------:R-:W-:Y:S02]  /*0030*/  ULDC UR15, c[0x0][0x20] ;  /* 0x00000800000f7ab9 */ /* 0x000fe40000000800 */
[----:B------:R-:W-:-:S04]  /*0040*/  ULDC UR14, c[0x0][0x24] ;  /* 0x00000900000e7ab9 */ /* 0x000fc80000000800 */
[----:B------:R-:W2:Y:S08]  /*0050*/  R2UR UR9, R1 ;  /* 0x00000000010973c2 */ /* 0x000eb000000e0000 */
[----:B------:R3:W4:Y:S01]  /*0060*/  R2UR UR6, R1 ;  /* 0x00000000010673c2 */ /* 0x00072200000e0000 */
[----:B-1----:R-:W-:-:S07]  /*0070*/  ISETP.LE.AND P0, PT, RZ, UR10, PT ;  /* 0x0000000aff007c0c */ /* 0x002fce000bf03270 */
[----:B------:R3:W1:Y:S01]  /*0080*/  R2UR UR7, R1 ;  /* 0x00000000010773c2 */ /* 0x00066200000e0000 */
[----:B--2---:R-:W-:-:S07]  /*0090*/  UIADD3 UR15, UP0, UR9, UR15, URZ ;  /* 0x0000000f090f7290 */ /* 0x004fce000ff1e03f */
[----:B------:R3:W2:Y:S01]  /*00a0*/  R2UR UR8, R1 ;  /* 0x00000000010873c2 */ /* 0x0006a200000e0000 */
[----:B------:R-:W-:-:S07]  /*00b0*/  UIADD3.X UR14, URZ, UR14, URZ, UP0, !UPT ;  /* 0x0000000e3f0e7290 */ /* 0x000fce00087fe43f */
[----:B------:R3:W1:Y:S08]  /*00c0*/  R2UR UR4, R1 ;  /* 0x00000000010473c2 */ /* 0x00067000000e0000 */
[----:B------:R3:W1:Y:S08]  /*00d0*/  R2UR UR5, R1 ;  /* 0x00000000010573c2 */ /* 0x00067000000e0000 */
[----:B------:R3:W1:Y:S08]  /*00e0*/  R2UR UR12, R1 ;  /* 0x00000000010c73c2 */ /* 0x00067000000e0000 */
[----:B------:R3:W1:Y:S01]  /*00f0*/  R2UR UR13, R1 ;  /* 0x00000000010d73c2 */ /* 0x00066200000e0000 */
[----:B------:R-:W-:Y:S05]  /*0100*/  @!P0 EXIT ;  /* 0x000000000000894d */ /* 0x000fea0003800000 */
[----:B--2-4-:R-:W2:Y:S01]  /*0110*/  S2UR UR29, SR_CTAID.Y ;  /* 0x00000000001d79c3 */ /* 0x014ea20000002600 */
[----:B------:R-:W4:Y:S01]  /*0120*/  S2R R196, SR_TID.X ;  /* 0x0000000000c47919 */ /* 0x000f220000002100 */
[----:B------:R-:W-:Y:S01]  /*0130*/  IMAD.MOV.U32 R5, RZ, RZ, c[0x0][0x1f8] ;  /* 0x00007e00ff057624 */ /* 0x000fe200078e00ff */
[----:B------:R-:W-:Y:S01]  /*0140*/  MOV R6, c[0x0][0x260] ;  /* 0x0000980000067a02 */ /* 0x000fe20000000f00 */
[----:B------:R-:W-:Y:S01]  /*0150*/  IMAD.MOV.U32 R3, RZ, RZ, c[0x0][0x168] ;  /* 0x00005a00ff037624 */ /* 0x000fe200078e00ff */
[----:B------:R-:W-:Y:S01]  /*0160*/  UMOV UR11, 0x6 ;  /* 0x00000006000b7882 */ /* 0x000fe20000000000 */
[----:B------:R-:W-:Y:S01]  /*0170*/  IMAD.MOV.U32 R2, RZ, RZ, RZ ;  /* 0x000000ffff027224 */ /* 0x000fe200078e00ff */
[----:B------:R-:W-:Y:S01]  /*0180*/  IADD3 R5, R5, 0x3f, RZ ;  /* 0x0000003f05057810 */ /* 0x000fe20007ffe0ff */
[----:B------:R-:W-:Y:S01]  /*0190*/  IMAD.MOV.U32 R0, RZ, RZ, 0x1 ;  /* 0x00000001ff007424 */ /* 0x000fe200078e00ff */
[----:B------:R-:W-:Y:S01]  /*01a0*/  ULDC.64 UR16, c[0x0][0x178] ;  /* 0x00005e0000107ab9 */ /* 0x000fe20000000a00 */
[----:B------:R-:W5:Y:S01]  /*01b0*/  S2R R17, SR_CTAID.Y ;  /* 0x0000000000117919 */ /* 0x000f620000002600 */
[----:B------:R-:W-:Y:S01]  /*01c0*/  UMOV UR9, 0x5 ;  /* 0x0000000500097882 */ /* 0x000fe20000000000 */
[----:B------:R-:W-:Y:S01]  /*01d0*/  IMAD.MOV.U32 R4, RZ, RZ, c[0x0][0x198] ;  /* 0x00006600ff047624 */ /* 0x000fe200078e00ff */
[----:B------:R-:W-:Y:S01]  /*01e0*/  USHF.L.U64.HI UR20, UR16, UR11, UR17 ;  /* 0x0000000b10147299 */ /* 0x000fe20008010211 */
[----:B------:R3:W-:Y:S01]  /*01f0*/  STL.64 [R1+0x8], R2 ;  /* 0x0000080201007387 */ /* 0x0007e20000100a00 */
[----:B------:R-:W-:Y:S01]  /*0200*/  USHF.L.U64.HI UR18, UR16, UR9, UR17 ;  /* 0x0000000910127299 */ /* 0x000fe20008010211 */
[----:B------:R-:W1:Y:S01]  /*0210*/  S2UR UR34, SR_CTAID.X ;  /* 0x00000000002279c3 */ /* 0x000e620000002500 */
[----:B------:R-:W-:Y:S01]  /*0220*/  USHF.L.U32 UR22, UR16, 0x6, URZ ;  /* 0x0000000610167899 */ /* 0x000fe2000800063f */
[----:B------:R-:W-:Y:S01]  /*0230*/  STL.U8 [R1+0x14], R0 ;  /* 0x0000140001007387 */ /* 0x000fe20000100000 */
[----:B------:R-:W-:-:S02]  /*0240*/  USHF.L.U32 UR19, UR16, 0x5, URZ ;  /* 0x0000000510137899 */ /* 0x000fc4000800063f */
[----:B------:R-:W-:Y:S01]  /*0250*/  ULDC UR21, c[0x0][0x20c] ;  /* 0x0000830000157ab9 */ /* 0x000fe20000000800 */
[----:B------:R1:W-:Y:S01]  /*0260*/  STL.U8 [R1+0x15], R0 ;  /* 0x0000150001007387 */ /* 0x0003e20000100000 */
[----:B------:R-:W-:Y:S01]  /*0270*/  ULDC.64 UR16, c[0x0][0x208] ;  /* 0x0000820000107ab9 */ /* 0x000fe20000000a00 */
[----:B------:R-:W-:Y:S01]  /*0280*/  IMAD.U32 R7, RZ, RZ, UR18 ;  /* 0x00000012ff077e24 */ /* 0x000fe2000f8e00ff */
[----:B------:R-:W-:Y:S01]  /*0290*/  USHF.L.U64.HI UR21, UR16, UR9, UR21 ;  /* 0x0000000910157299 */ /* 0x000fe20008010215 */
[----:B------:R2:W-:Y:S01]  /*02a0*/  STL [R1+0x10], R4 ;  /* 0x0000100401007387 */ /* 0x0005e20000100800 */
[----:B------:R-:W-:Y:S01]  /*02b0*/  USHF.L.U64.HI UR11, UR16, UR11, UR17 ;  /* 0x0000000b100b7299 */ /* 0x000fe20008010211 */
[----:B----4-:R-:W-:Y:S01]  /*02c0*/  IMAD.SHL.U32 R14, R196, 0x4, RZ ;  /* 0x00000004c40e7824 */ /* 0x010fe200078e00ff */
[----:B------:R-:W-:Y:S01]  /*02d0*/  USHF.L.U32 UR9, UR16, 0x6, URZ ;  /* 0x0000000610097899 */ /* 0x000fe2000800063f */
[----:B------:R-:W-:Y:S01]  /*02e0*/  STL.64 [R1], RZ ;  /* 0x000000ff01007387 */ /* 0x000fe20000100a00 */
[----:B------:R-:W-:Y:S01]  /*02f0*/  USHF.L.U32 UR18, UR16, 0x5, URZ ;  /* 0x0000000510127899 */ /* 0x000fe2000800063f */
[----:B------:R-:W-:Y:S01]  /*0300*/  MOV R13, UR21 ;  /* 0x00000015000d7c02 */ /* 0x000fe20008000f00 */
[----:B------:R-:W-:Y:S01]  /*0310*/  IMAD.U32 R9, RZ, RZ, UR11 ;  /* 0x0000000bff097e24 */ /* 0x000fe2000f8e00ff */
[----:B------:R-:W-:Y:S01]  /*0320*/  ULDC.64 UR16, c[0x0][0x270] ;  /* 0x00009c0000107ab9 */ /* 0x000fe20000000a00 */
[----:B------:R-:W-:Y:S01]  /*0330*/  IMAD.U32 R8, RZ, RZ, UR9 ;  /* 0x00000009ff087e24 */ /* 0x000fe2000f8e00ff */
[----:B------:R-:W-:Y:S01]  /*0340*/  ULDC UR11, c[0x0][0x168] ;  /* 0x00005a00000b7ab9 */ /* 0x000fe20000000800 */
[----:B------:R-:W-:Y:S01]  /*0350*/  SHF.R.S32.HI R15, RZ, 0x1f, R14 ;  /* 0x0000001fff0f7819 */ /* 0x000fe2000001140e */
[----:B------:R-:W-:Y:S01]  /*0360*/  IMAD.U32 R12, RZ, RZ, UR18 ;  /* 0x00000012ff0c7e24 */ /* 0x000fe2000f8e00ff */
[----:B------:R-:W-:Y:S01]  /*0370*/  UIADD3 UR11, UR11, 0x3f, URZ ;  /* 0x0000003f0b0b7890 */ /* 0x000fe2000fffe03f */
[----:B------:R5:W-:Y:S01]  /*0380*/  STL.64 [R1+0x50], R8 ;  /* 0x0000500801007387 */ /* 0x000be20000100a00 */
[----:B---3--:R-:W-:Y:S01]  /*0390*/  IADD3 R3, R6, 0x3f, RZ ;  /* 0x0000003f06037810 */ /* 0x008fe20007ffe0ff */
[----:B------:R-:W-:Y:S01]  /*03a0*/  IMAD.U32 R6, RZ, RZ, UR19 ;  /* 0x00000013ff067e24 */ /* 0x000fe2000f8e00ff */
[----:B------:R-:W-:Y:S01]  /*03b0*/  SHF.R.S32.HI R2, RZ, 0x1f, R5 ;  /* 0x0000001fff027819 */ /* 0x000fe20000011405 */
[----:B------:R-:W-:Y:S01]  /*03c0*/  STL.64 [R1+0x48], R12 ;  /* 0x0000480c01007387 */ /* 0x000fe20000100a00 */
[----:B-1----:R-:W-:-:S03]  /*03d0*/  SHF.R.S32.HI R0, RZ, 0x1f, R3 ;  /* 0x0000001fff007819 */ /* 0x002fc60000011403 */
[----:B------:R-:W-:Y:S01]  /*03e0*/  STL.64 [R1+0x20], R6 ;  /* 0x0000200601007387 */ /* 0x000fe20000100a00 */
[----:B------:R-:W-:Y:S01]  /*03f0*/  LEA.HI R2, R2, R5, RZ, 0x6 ;  /* 0x0000000502027211 */ /* 0x000fe200078f30ff */
[----:B------:R-:W-:Y:S01]  /*0400*/  IMAD.U32 R5, RZ, RZ, UR20 ;  /* 0x00000014ff057e24 */ /* 0x000fe2000f8e00ff */
[----:B--2---:R-:W-:Y:S01]  /*0410*/  USHF.R.S32.HI UR20, URZ, 0x1f, UR29 ;  /* 0x0000001f3f147899 */ /* 0x004fe2000801141d */
[----:B------:R-:W-:Y:S01]  /*0420*/  IMAD.U32 R4, RZ, RZ, UR22 ;  /* 0x00000016ff047e24 */ /* 0x000fe2000f8e00ff */
[----:B------:R-:W-:Y:S01]  /*0430*/  LEA.HI R0, R0, R3, RZ, 0x6 ;  /* 0x0000000300007211 */ /* 0x000fe200078f30ff */
[----:B------:R-:W-:Y:S01]  /*0440*/  IMAD.MOV.U32 R3, RZ, RZ, 0x4 ;  /* 0x00000004ff037424 */ /* 0x000fe200078e00ff */
[----:B------:R-:W-:Y:S01]  /*0450*/  UIMAD UR16, UR20, UR16, URZ ;  /* 0x00000010141072a4 */ /* 0x000fe2000f8e023f */
[----:B------:R-:W-:Y:S01]  /*0460*/  SHF.R.S32.HI R2, RZ, 0x6, R2 ;  /* 0x00000006ff027819 */ /* 0x000fe20000011402 */
[----:B------:R1:W-:Y:S01]  /*0470*/  STL.64 [R1+0x28], R4 ;  /* 0x0000280401007387 */ /* 0x0003e20000100a00 */
[----:B------:R-:W-:Y:S01]  /*0480*/  SHF.R.S32.HI R0, RZ, 0x6, R0 ;  /* 0x00000006ff007819 */ /* 0x000fe20000011400 */
[----:B------:R-:W-:-:S02]  /*0490*/  UIMAD UR9, UR29, UR17, UR16 ;  /* 0x000000111d0972a4 */ /* 0x000fc4000f8e0210 */
[----:B------:R2:W-:Y:S01]  /*04a0*/  STL [R1+0x40], R2 ;  /* 0x0000400201007387 */ /* 0x0005e20000100800 */
[----:B------:R-:W-:Y:S02]  /*04b0*/  ULDC.64 UR16, c[0x0][0x288] ;  /* 0x0000a20000107ab9 */ /* 0x000fe40000000a00 */
[----:B------:R-:W-:Y:S01]  /*04c0*/  UIMAD UR18, UR20, UR16, URZ ;  /* 0x00000010141272a4 */ /* 0x000fe2000f8e023f */
[----:B------:R-:W-:Y:S01]  /*04d0*/  STL [R1+0x68], R0 ;  /* 0x0000680001007387 */ /* 0x000fe20000100800 */
[----:B------:R-:W-:Y:S01]  /*04e0*/  USHF.R.S32.HI UR16, URZ, 0x1f, UR11 ;  /* 0x0000001f3f107899 */ /* 0x000fe2000801140b */
[----:B-----5:R-:W-:Y:S01]  /*04f0*/  IMAD.WIDE.U32 R8, R17, c[0x0][0x270], R14 ;  /* 0x00009c0011087a25 */ /* 0x020fe200078e000e */
[----:B------:R-:W-:Y:S01]  /*0500*/  UIMAD UR17, UR29, UR17, UR18 ;  /* 0x000000111d1172a4 */ /* 0x000fe2000f8e0212 */
[----:B------:R3:W-:Y:S01]  /*0510*/  STL [R1+0x80], R0 ;  /* 0x0000800001007387 */ /* 0x0007e20000100800 */
[----:B------:R-:W-:Y:S02]  /*0520*/  ULEA.HI UR11, UR16, UR11, URZ, 0x6 ;  /* 0x0000000b100b7291 */ /* 0x000fe4000f8f303f */
[----:B------:R-:W-:-:S02]  /*0530*/  ULDC.64 UR18, c[0x0][0x278] ;  /* 0x00009e0000127ab9 */ /* 0x000fc40000000a00 */
[----:B------:R-:W-:Y:S01]  /*0540*/  USHF.R.S32.HI UR11, URZ, 0x6, UR11 ;  /* 0x000000063f0b7899 */ /* 0x000fe2000801140b */
[----:B-1----:R-:W-:Y:S01]  /*0550*/  IMAD.WIDE R4, R14, R3, c[0x0][0x18] ;  /* 0x000006000e047625 */ /* 0x002fe200078e0203 */
[----:B------:R-:W-:Y:S01]  /*0560*/  IADD3 R3, R9, UR9, RZ ;  /* 0x0000000909037c10 */ /* 0x000fe2000fffe0ff */
[----:B------:R-:W-:Y:S02]  /*0570*/  USHF.R.S32.HI UR9, URZ, 0x1f, UR10 ;  /* 0x0000001f3f097899 */ /* 0x000fe4000801140a */
[----:B--2---:R-:W-:Y:S01]  /*0580*/  IMAD.MOV.U32 R2, RZ, RZ, R8 ;  /* 0x000000ffff027224 */ /* 0x004fe200078e0008 */
[C---:B------:R-:W-:Y:S01]  /*0590*/  IADD3 R6, P1, R4.reuse, 0xc080, RZ ;  /* 0x0000c08004067810 */ /* 0x040fe20007f3e0ff */
[----:B------:R-:W-:Y:S01]  /*05a0*/  IMAD.U32 R8, RZ, RZ, UR10 ;  /* 0x0000000aff087e24 */ /* 0x000fe2000f8e00ff */
[----:B------:R-:W-:Y:S01]  /*05b0*/  IADD3 R10, P0, R4, 0xc280, RZ ;  /* 0x0000c280040a7810 */ /* 0x000fe20007f1e0ff */
[----:B------:R-:W-:Y:S01]  /*05c0*/  UIMAD UR18, UR9, UR18, URZ ;  /* 0x00000012091272a4 */ /* 0x000fe2000f8e023f */
[----:B------:R-:W-:Y:S01]  /*05d0*/  IADD3.X R7, RZ, R5, RZ, P1, !PT ;  /* 0x00000005ff077210 */ /* 0x000fe20000ffe4ff */
[----:B------:R-:W-:-:S02]  /*05e0*/  IMAD.WIDE.U32 R8, R8, c[0x0][0x278], R2 ;  /* 0x00009e0008087a25 */ /* 0x000fc400078e0002 */
[----:B------:R-:W-:Y:S02]  /*05f0*/  UIMAD UR19, UR10, UR19, UR18 ;  /* 0x000000130a1372a4 */ /* 0x000fe4000f8e0212 */
[----:B------:R-:W-:Y:S01]  /*0600*/  IMAD.X R11, RZ, RZ, R5, P0 ;  /* 0x000000ffff0b7224 */ /* 0x000fe200000e0605 */
[----:B------:R1:W-:Y:S01]  /*0610*/  STL.64 [R1+0x78], R6 ;  /* 0x0000780601007387 */ /* 0x0003e20000100a00 */
[----:B------:R-:W-:Y:S01]  /*0620*/  IMAD.WIDE.U32 R4, R17, c[0x0][0x288], R14 ;  /* 0x0000a20011047a25 */ /* 0x000fe200078e000e */
[----:B------:R-:W-:Y:S02]  /*0630*/  LEA R20, P1, R8, c[0x0][0x258], 0x2 ;  /* 0x0000960008147a11 */ /* 0x000fe400078210ff */
[----:B------:R-:W-:Y:S01]  /*0640*/  STL.64 [R1+0x90], R10 ;  /* 0x0000900a01007387 */ /* 0x000fe20000100a00 */
[----:B---3--:R-:W-:Y:S01]  /*0650*/  IMAD.U32 R0, RZ, RZ, UR11 ;  /* 0x0000000bff007e24 */ /* 0x008fe2000f8e00ff */
[----:B------:R-:W-:Y:S01]  /*0660*/  IADD3 R5, R5, UR17, RZ ;  /* 0x0000001105057c10 */ /* 0x000fe2000fffe0ff */
[----:B------:R-:W-:-:S02]  /*0670*/  ULDC.64 UR16, c[0x0][0x290] ;  /* 0x0000a40000107ab9 */ /* 0x000fc40000000a00 */
[----:B------:R-:W-:Y:S01]  /*0680*/  UIMAD UR16, UR9, UR16, URZ ;  /* 0x00000010091072a4 */ /* 0x000fe2000f8e023f */
[----:B------:R2:W-:Y:S03]  /*0690*/  STL [R1+0x18], R0 ;  /* 0x0000180001007387 */ /* 0x0005e60000100800 */
[----:B------:R-:W-:-:S03]  /*06a0*/  UIMAD UR18, UR10, UR17, UR16 ;  /* 0x000000110a1272a4 */ /* 0x000fc6000f8e0210 */
[----:B------:R-:W-:Y:S02]  /*06b0*/  ULDC.64 UR16, c[0x0][0x180] ;  /* 0x0000600000107ab9 */ /* 0x000fe40000000a00 */
[----:B------:R-:W-:-:S04]  /*06c0*/  UIMAD UR16, UR20, UR16, URZ ;  /* 0x00000010141072a4 */ /* 0x000fc8000f8e023f */
[----:B------:R-:W-:-:S03]  /*06d0*/  UIMAD UR21, UR29, UR17, UR16 ;  /* 0x000000111d1572a4 */ /* 0x000fc6000f8e0210 */
[----:B------:R-:W-:Y:S01]  /*06e0*/  ULDC.64 UR16, c[0x0][0x210] ;  /* 0x0000840000107ab9 */ /* 0x000fe20000000a00 */
[----:B-1----:R-:W-:Y:S01]  /*06f0*/  SHF.R.S32.HI R7, RZ, 0x1f, R196 ;  /* 0x0000001fff077819 */ /* 0x002fe200000114c4 */
[----:B------:R-:W-:Y:S01]  /*0700*/  UIMAD UR16, UR20, UR16, URZ ;  /* 0x00000010141072a4 */ /* 0x000fe2000f8e023f */
[----:B------:R-:W-:Y:S02]  /*0710*/  IMAD.U32 R6, RZ, RZ, UR10 ;  /* 0x0000000aff067e24 */ /* 0x000fe4000f8e00ff */
[CC--:B------:R-:W-:Y:S01]  /*0720*/  LEA.HI R41, R7.reuse, R196.reuse, RZ, 0x3 ;  /* 0x000000c407297211 */ /* 0x0c0fe200078f18ff */
[----:B------:R-:W-:Y:S01]  /*0730*/  UIMAD UR16, UR29, UR17, UR16 ;  /* 0x000000111d1072a4 */ /* 0x000fe2000f8e0210 */
[----:B------:R-:W-:Y:S01]  /*0740*/  LEA.HI R40, R7, R196, RZ, 0x6 ;  /* 0x000000c407287211 */ /* 0x000fe200078f30ff */
[----:B------:R-:W-:Y:S01]  /*0750*/  IMAD.WIDE.U32 R6, R6, c[0x0][0x290], R4 ;  /* 0x0000a40006067a25 */ /* 0x000fe200078e0004 */
[----:B------:R-:W-:Y:S02]  /*0760*/  LOP3.LUT R3, R41, 0xfffffff8, RZ, 0xc0, !PT ;  /* 0xfffffff829037812 */ /* 0x000fe400078ec0ff */
[----:B------:R-:W-:-:S02]  /*0770*/  SHF.R.S32.HI R190, RZ, 0x3, R41 ;  /* 0x00000003ffbe7819 */ /* 0x000fc40000011429 */
[----:B------:R-:W-:Y:S01]  /*0780*/  SHF.R.S32.HI R40, RZ, 0x6, R40 ;  /* 0x00000006ff287819 */ /* 0x000fe20000011428 */
[----:B------:R-:W-:Y:S01]  /*0790*/  IMAD.IADD R2, R196, 0x1, -R3 ;  /* 0x00000001c4027824 */ /* 0x000fe200078e0a03 */
[----:B------:R-:W-:Y:S01]  /*07a0*/  SHF.L.U32 R192, R190, 0x6, RZ ;  /* 0x00000006bec07819 */ /* 0x000fe200000006ff */
[----:B------:R-:W-:Y:S01]  /*07b0*/  IMAD.MOV.U32 R3, RZ, RZ, 0x2 ;  /* 0x00000002ff037424 */ /* 0x000fe200078e00ff */
[----:B------:R-:W-:Y:S01]  /*07c0*/  IADD3 R4, R9, UR19, RZ ;  /* 0x0000001309047c10 */ /* 0x000fe2000fffe0ff */
[----:B------:R-:W-:Y:S01]  /*07d0*/  IMAD.SHL.U32 R191, R2, 0x8, RZ ;  /* 0x0000000802bf7824 */ /* 0x000fe200078e00ff */
[----:B------:R-:W-:Y:S01]  /*07e0*/  LOP3.LUT R192, R192, 0x1c0, RZ, 0xc0, !PT ;  /* 0x000001c0c0c07812 */ /* 0x000fe200078ec0ff */
[----:B------:R-:W-:Y:S01]  /*07f0*/  IMAD.SHL.U32 R185, R40, 0x200, RZ ;  /* 0x0000020028b97824 */ /* 0x000fe200078e00ff */
[----:B------:R-:W-:Y:S02]  /*0800*/  LEA R18, P0, R6, c[0x0][0x280], 0x2 ;  /* 0x0000a00006127a11 */ /* 0x000fe400078010ff */
[----:B------:R-:W-:-:S02]  /*0810*/  SHF.R.S32.HI R199, RZ, 0x1f, R191 ;  /* 0x0000001fffc77819 */ /* 0x000fc400000114bf */
[----:B------:R-:W-:Y:S02]  /*0820*/  MOV R198, R191 ;  /* 0x000000bf00c67202 */ /* 0x000fe40000000f00 */
[----:B--2---:R-:W-:Y:S02]  /*0830*/  LOP3.LUT R0, R192, 0x38, R191, 0xf8, !PT ;  /* 0x00000038c0007812 */ /* 0x004fe400078ef8bf */
[----:B------:R-:W-:Y:S01]  /*0840*/  SHF.R.U32.HI R192, RZ, 0x3, R192 ;  /* 0x00000003ffc07819 */ /* 0x000fe200000116c0 */
[----:B------:R-:W-:Y:S01]  /*0850*/  IMAD.WIDE.U32 R10, R17, c[0x0][0x180], R198 ;  /* 0x00006000110a7a25 */ /* 0x000fe200078e00c6 */
[----:B------:R-:W-:Y:S02]  /*0860*/  LEA.HI.X R21, R8, c[0x0][0x25c], R4, 0x2, P1 ;  /* 0x0000970008157a11 */ /* 0x000fe400008f1404 */
[----:B------:R-:W-:Y:S01]  /*0870*/  LOP3.LUT R192, R185, R0, R192, 0xf6, !PT ;  /* 0x00000000b9c07212 */ /* 0x000fe200078ef6c0 */
[----:B------:R-:W-:Y:S01]  /*0880*/  IMAD.WIDE.U32 R16, R17, c[0x0][0x210], R198 ;  /* 0x0000840011107a25 */ /* 0x000fe200078e00c6 */
[----:B------:R-:W-:Y:S01]  /*0890*/  IADD3 R0, R7, UR18, RZ ;  /* 0x0000001207007c10 */ /* 0x000fe2000fffe0ff */
[----:B------:R-:W-:Y:S01]  /*08a0*/  STL.64 [R1+0x70], R20 ;  /* 0x0000701401007387 */ /* 0x000fe20000100a00 */
[----:B------:R-:W-:Y:S01]  /*08b0*/  IADD3 R5, R11, UR21, RZ ;  /* 0x000000150b057c10 */ /* 0x000fe2000fffe0ff */
[----:B------:R-:W-:Y:S01]  /*08c0*/  IMAD.MOV.U32 R4, RZ, RZ, R10 ;  /* 0x000000ffff047224 */ /* 0x000fe200078e000a */
[----:B------:R-:W-:Y:S01]  /*08d0*/  IADD3 R17, R17, UR16, RZ ;  /* 0x0000001011117c10 */ /* 0x000fe2000fffe0ff */
[----:B------:R-:W-:Y:S01]  /*08e0*/  ULDC.64 UR16, c[0x0][0x188] ;  /* 0x0000620000107ab9 */ /* 0x000fe20000000a00 */
[----:B------:R-:W-:Y:S01]  /*08f0*/  LEA.HI.X R19, R6, c[0x0][0x284], R0, 0x2, P0 ;  /* 0x0000a10006137a11 */ /* 0x000fe200000f1400 */
[----:B------:R-:W-:Y:S01]  /*0900*/  UIMAD UR16, UR9, UR16, URZ ;  /* 0x00000010091072a4 */ /* 0x000fe2000f8e023f */
[----:B------:R-:W-:Y:S01]  /*0910*/  IMAD.U32 R0, RZ, RZ, UR10 ;  /* 0x0000000aff007e24 */ /* 0x000fe2000f8e00ff */
[----:B------:R-:W-:Y:S01]  /*0920*/  SHF.R.S32.HI R11, RZ, 0x1f, R190 ;  /* 0x0000001fff0b7819 */ /* 0x000fe200000114be */
[----:B------:R-:W-:Y:S01]  /*0930*/  IMAD.WIDE.U32 R6, R192, R3, c[0x0][0x18] ;  /* 0x00000600c0067625 */ /* 0x000fe200078e0003 */
[----:B------:R-:W-:Y:S01]  /*0940*/  UIMAD UR18, UR10, UR17, UR16 ;  /* 0x000000110a1272a4 */ /* 0x000fe2000f8e0210 */
[----:B------:R1:W-:Y:S02]  /*0950*/  STL.64 [R1+0x88], R18 ;  /* 0x0000881201007387 */ /* 0x0003e40000100a00 */
[----:B------:R-:W-:Y:S01]  /*0960*/  ULDC.64 UR16, c[0x0][0x218] ;  /* 0x0000860000107ab9 */ /* 0x000fe20000000a00 */
[----:B------:R-:W-:Y:S01]  /*0970*/  IMAD.WIDE.U32 R12, R0, c[0x0][0x188], R4 ;  /* 0x00006200000c7a25 */ /* 0x000fe200078e0004 */
[----:B------:R-:W-:Y:S01]  /*0980*/  UIMAD UR16, UR9, UR16, URZ ;  /* 0x00000010091072a4 */ /* 0x000fe2000f8e023f */
[----:B------:R-:W-:-:S02]  /*0990*/  IADD3 R8, P1, R6, 0x4080, RZ ;  /* 0x0000408006087810 */ /* 0x000fc40007f3e0ff */
[----:B------:R-:W-:Y:S01]  /*09a0*/  IMAD.WIDE.U32 R16, R0, c[0x0][0x218], R16 ;  /* 0x0000860000107a25 */ /* 0x000fe200078e0010 */
[----:B------:R-:W-:Y:S01]  /*09b0*/  UIMAD UR16, UR10, UR17, UR16 ;  /* 0x000000110a1072a4 */ /* 0x000fe2000f8e0210 */
[----:B------:R-:W-:Y:S02]  /*09c0*/  IADD3 R13, R13, UR18, RZ ;  /* 0x000000120d0d7c10 */ /* 0x000fe4000fffe0ff */
[C---:B------:R-:W-:Y:S01]  /*09d0*/  IMAD R3, R11.reuse, c[0x0][0x178], RZ ;  /* 0x00005e000b037a24 */ /* 0x040fe200078e02ff */
[----:B------:R-:W-:Y:S01]  /*09e0*/  IADD3 R6, P0, R6, 0x8080, RZ ;  /* 0x0000808006067810 */ /* 0x000fe20007f1e0ff */
[----:B------:R-:W-:Y:S01]  /*09f0*/  IMAD R5, R11, c[0x0][0x208], RZ ;  /* 0x000082000b057a24 */ /* 0x000fe200078e02ff */
[----:B------:R-:W-:Y:S01]  /*0a00*/  IADD3 R17, R17, UR16, RZ ;  /* 0x0000001011117c10 */ /* 0x000fe2000fffe0ff */
[C---:B------:R-:W-:Y:S01]  /*0a10*/  IMAD R3, R190.reuse, c[0x0][0x17c], R3 ;  /* 0x00005f00be037a24 */ /* 0x040fe200078e0203 */
[----:B------:R-:W-:Y:S01]  /*0a20*/  ULDC.64 UR16, c[0x0][0x248] ;  /* 0x0000920000107ab9 */ /* 0x000fe20000000a00 */
[----:B------:R-:W-:Y:S01]  /*0a30*/  IMAD.WIDE.U32 R12, R190, c[0x0][0x178], R12 ;  /* 0x00005e00be0c7a25 */ /* 0x000fe200078e000c */
[----:B------:R-:W-:-:S02]  /*0a40*/  UISETP.NE.AND UP0, UPT, UR16, 0x1, UPT ;  /* 0x000000011000788c */ /* 0x000fc4000bf05270 */
[----:B------:R-:W-:Y:S01]  /*0a50*/  UIMAD.WIDE.U32 UR18, UR29, UR17, URZ ;  /* 0x000000111d1272a5 */ /* 0x000fe2000f8e003f */
[C---:B------:R-:W-:Y:S01]  /*0a60*/  IMAD R0, R190.reuse, c[0x0][0x20c], R5 ;  /* 0x00008300be007a24 */ /* 0x040fe200078e0205 */
[----:B------:R-:W-:Y:S01]  /*0a70*/  ULDC UR16, c[0x0][0x250] ;  /* 0x0000940000107ab9 */ /* 0x000fe20000000800 */
[----:B------:R-:W-:-:S04]  /*0a80*/  IMAD.WIDE.U32 R16, R190, c[0x0][0x208], R16 ;  /* 0x00008200be107a25 */ /* 0x000fc800078e0010 */
[----:B------:R-:W-:Y:S01]  /*0a90*/  IMAD.X R9, RZ, RZ, R7, P1 ;  /* 0x000000ffff097224 */ /* 0x000fe200008e0607 */
[----:B------:R-:W-:Y:S01]  /*0aa0*/  IADD3.X R7, RZ, R7, RZ, P0, !PT ;  /* 0x00000007ff077210 */ /* 0x000fe200007fe4ff */
[----:B------:R-:W-:Y:S01]  /*0ab0*/  IMAD.IADD R3, R13, 0x1, R3 ;  /* 0x000000010d037824 */ /* 0x000fe200078e0203 */
[----:B------:R-:W-:Y:S01]  /*0ac0*/  LEA R4, P1, R12, c[0x0][0x160], 0x1 ;  /* 0x000058000c047a11 */ /* 0x000fe200078208ff */
[----:B------:R-:W-:Y:S01]  /*0ad0*/  IMAD.IADD R0, R17, 0x1, R0 ;  /* 0x0000000111007824 */ /* 0x000fe200078e0200 */
[----:B-1----:R-:W-:Y:S01]  /*0ae0*/  LEA R18, P0, R16, c[0x0][0x1f0], 0x1 ;  /* 0x00007c0010127a11 */ /* 0x002fe200078008ff */
[----:B------:R1:W-:Y:S01]  /*0af0*/  STL.64 [R1+0x38], R8 ;  /* 0x0000380801007387 */ /* 0x0003e20000100a00 */
[----:B------:R-:W-:Y:S01]  /*0b00*/  LEA.HI.X R5, R12, c[0x0][0x164], R3, 0x1, P1 ;  /* 0x000059000c057a11 */ /* 0x000fe200008f0c03 */
[----:B------:R-:W-:Y:S01]  /*0b10*/  @UP0 USHF.R.U32.HI UR29, URZ, UR16, UR19 ;  /* 0x000000103f1d0299 */ /* 0x000fe20008011613 */
[----:B------:R-:W-:Y:S01]  /*0b20*/  LEA.HI.X R19, R16, c[0x0][0x1f4], R0, 0x1, P0 ;  /* 0x00007d0010137a11 */ /* 0x000fe200000f0c00 */
[----:B------:R1:W-:Y:S01]  /*0b30*/  STL.64 [R1+0x60], R6 ;  /* 0x0000600601007387 */ /* 0x0003e20000100a00 */
[----:B------:R-:W-:Y:S01]  /*0b40*/  IMAD.MOV.U32 R20, RZ, RZ, R196 ;  /* 0x000000ffff147224 */ /* 0x000fe200078e00c4 */
[----:B------:R-:W-:Y:S01]  /*0b50*/  MOV R0, 0xba0 ;  /* 0x00000ba000007802 */ /* 0x000fe20000000f00 */
[----:B------:R-:W-:Y:S01]  /*0b60*/  USHF.R.S32.HI UR28, URZ, 0x1f, UR29 ;  /* 0x0000001f3f1c7899 */ /* 0x000fe2000801141d */
[----:B------:R1:W-:Y:S04]  /*0b70*/  STL.64 [R1+0x30], R4 ;  /* 0x0000300401007387 */ /* 0x0003e80000100a00 */
[----:B------:R1:W-:Y:S04]  /*0b80*/  STL.64 [R1+0x58], R18 ;  /* 0x0000581201007387 */ /* 0x0003e80000100a00 */
[----:B-1----:R-:W-:Y:S05]  /*0b90*/  CALL.REL.NOINC `($_ZN7cutlass13device_kernelIN5flash19enable_sm80_to_sm89INS1_16FlashAttnBwdSm80INS1_25CollectiveMainloopBwdSm80ILi2ELi2EN4cute5tupleIJNS5_1CILi64EEENS7_ILi128EEES8_EEENS_10bfloat16_tEfNS_4arch4Sm80ELb0ELb0ELb1ELb0ELb0ELb0ELb0ELb0ELi2ELi2ELi4ELi2ELb1EEENS1_21CollectiveEpilogueBwdISA_SB_SD_Li256ELb0ELb0ELi2EEENS1_19SingleTileSchedulerILb0ELb0ELb0ELi128EEEEEEEEEvNT_6ParamsE$_ZZN4cute7idx2crdINS_5tupleIJiEEENS1_IJNS1_IJNS1_IJNS_1CILi8EEENS3_ILi2EEEEEES5_S5_NS3_ILi4EEEEEEEEEEEDaRKT_RKT0_ENKUlRKT_RKT0_E_clIiS8_EEDaSI_SL_) ;  /* 0x000083f000007944 */ /* 0x002fea0003c00000 */
[----:B------:R-:W-:Y:S01]  /*0ba0*/  SHF.R.S32.HI R27, RZ, 0x1f, R196 ;  /* 0x0000001fff1b7819 */ /* 0x000fe200000114c4 */
[----:B------:R-:W-:Y:S01]  /*0bb0*/  IMAD.MOV.U32 R195, RZ, RZ, R3 ;  /* 0x000000ffffc37224 */ /* 0x000fe200078e0003 */
[----:B------:R-:W-:Y:S01]  /*0bc0*/  MOV R0, 0xc20 ;  /* 0x00000c2000007802 */ /* 0x000fe20000000f00 */
[----:B------:R-:W-:Y:S01]  /*0bd0*/  IMAD.MOV.U32 R25, RZ, RZ, R28 ;  /* 0x000000ffff197224 */ /* 0x000fe200078e001c */
[----:B------:R-:W-:Y:S01]  /*0be0*/  LEA.HI R39, R27, R196, RZ, 0x5 ;  /* 0x000000c41b277211 */ /* 0x000fe200078f28ff */
[----:B------:R-:W-:-:S03]  /*0bf0*/  IMAD.MOV.U32 R20, RZ, RZ, R196 ;  /* 0x000000ffff147224 */ /* 0x000fc600078e00c4 */
[----:B------:R-:W-:Y:S02]  /*0c00*/  SHF.R.S32.HI R32, RZ, 0x5, R39 ;  /* 0x00000005ff207819 */ /* 0x000fe40000011427 */
[----:B--2---:R-:W-:Y:S05]  /*0c10*/  CALL.REL.NOINC `($_ZN7cutlass13device_kernelIN5flash19enable_sm80_to_sm89INS1_16FlashAttnBwdSm80INS1_25CollectiveMainloopBwdSm80ILi2ELi2EN4cute5tupleIJNS5_1CILi64EEENS7_ILi128EEES8_EEENS_10bfloat16_tEfNS_4arch4Sm80ELb0ELb0ELb1ELb0ELb0ELb0ELb0ELb0ELi2ELi2ELi4ELi2ELb1EEENS1_21CollectiveEpilogueBwdISA_SB_SD_Li256ELb0ELb0ELi2EEENS1_19SingleTileSchedulerILb0ELb0ELb0ELi128EEEEEEEEEvNT_6ParamsE$_ZZN4cute7idx2crdINS_5tupleIJiEEENS1_IJNS1_IJNS1_IJNS_1CILi8EEENS3_ILi2EEEEEES5_S5_NS3_ILi4EEEEEEEEEEEDaRKT_RKT0_ENKUlRKT_RKT0_E_clIiS8_EEDaSI_SL_) ;  /* 0x0000837000007944 */ /* 0x004fea0003c00000 */
[CC--:B------:R-:W-:Y:S01]  /*0c20*/  LEA.HI R37, R27.reuse, R196.reuse, RZ, 0x4 ;  /* 0x000000c41b257211 */ /* 0x0c0fe200078f20ff */
[----:B------:R-:W-:Y:S01]  /*0c30*/  IMAD.SHL.U32 R38, R2, 0x40, RZ ;  /* 0x0000004002267824 */ /* 0x000fe200078e00ff */
[----:B------:R-:W-:Y:S01]  /*0c40*/  LEA.HI R194, R27, R196, RZ, 0x2 ;  /* 0x000000c41bc27211 */ /* 0x000fe200078f10ff */
[----:B------:R-:W-:Y:S01]  /*0c50*/  IMAD.MOV.U32 R186, RZ, RZ, R3 ;  /* 0x000000ffffba7224 */ /* 0x000fe200078e0003 */
[----:B------:R-:W-:Y:S01]  /*0c60*/  SHF.R.S32.HI R0, RZ, 0x4, R37 ;  /* 0x00000004ff007819 */ /* 0x000fe20000011425 */
[----:B------:R-:W-:Y:S01]  /*0c70*/  IMAD.MOV.U32 R24, RZ, RZ, R28 ;  /* 0x000000ffff187224 */ /* 0x000fe200078e001c */
[----:B------:R-:W-:Y:S01]  /*0c80*/  SHF.R.S32.HI R5, RZ, 0x2, R194 ;  /* 0x00000002ff057819 */ /* 0x000fe200000114c2 */
[----:B------:R-:W-:Y:S01]  /*0c90*/  IMAD.MOV.U32 R16, RZ, RZ, R196 ;  /* 0x000000ffff107224 */ /* 0x000fe200078e00c4 */
[----:B------:R-:W-:Y:S02]  /*0ca0*/  SHF.R.S32.HI R194, RZ, 0x1f, R194 ;  /* 0x0000001fffc27819 */ /* 0x000fe400000114c2 */
[----:B------:R-:W-:-:S02]  /*0cb0*/  LEA.HI R184, R37, R0, RZ, 0x1 ;  /* 0x0000000025b87211 */ /* 0x000fc400078f08ff */
[----:B------:R-:W-:Y:S02]  /*0cc0*/  SHF.R.S32.HI R193, RZ, 0x1f, R39 ;  /* 0x0000001fffc17819 */ /* 0x000fe40000011427 */
[----:B------:R-:W-:Y:S02]  /*0cd0*/  LEA.HI R194, R194, R5, RZ, 0x3 ;  /* 0x00000005c2c27211 */ /* 0x000fe400078f18ff */
[----:B------:R-:W-:Y:S02]  /*0ce0*/  LOP3.LUT R184, R184, 0xfffffffe, RZ, 0xc0, !PT ;  /* 0xfffffffeb8b87812 */ /* 0x000fe400078ec0ff */
[----:B------:R-:W-:Y:S02]  /*0cf0*/  LEA.HI R193, R193, R32, RZ, 0x2 ;  /* 0x00000020c1c17211 */ /* 0x000fe400078f10ff */
[----:B------:R-:W-:Y:S01]  /*0d00*/  LOP3.LUT R194, R194, 0xfffffff8, RZ, 0xc0, !PT ;  /* 0xfffffff8c2c27812 */ /* 0x000fe200078ec0ff */
[----:B------:R-:W-:Y:S01]  /*0d10*/  IMAD.IADD R184, R0, 0x1, -R184 ;  /* 0x0000000100b87824 */ /* 0x000fe200078e0ab8 */
[----:B------:R-:W-:-:S02]  /*0d20*/  LOP3.LUT R193, R193, 0xfffffffc, RZ, 0xc0, !PT ;  /* 0xfffffffcc1c17812 */ /* 0x000fc400078ec0ff */
[----:B------:R-:W-:Y:S01]  /*0d30*/  LOP3.LUT R38, R38, 0x1c0, RZ, 0xc0, !PT ;  /* 0x000001c026267812 */ /* 0x000fe200078ec0ff */
[----:B------:R-:W-:Y:S01]  /*0d40*/  IMAD.IADD R194, R5, 0x1, -R194 ;  /* 0x0000000105c27824 */ /* 0x000fe200078e0ac2 */
[----:B------:R-:W-:Y:S01]  /*0d50*/  MOV R0, 0xda0 ;  /* 0x00000da000007802 */ /* 0x000fe20000000f00 */
[----:B------:R-:W-:Y:S01]  /*0d60*/  IMAD.IADD R193, R32, 0x1, -R193 ;  /* 0x0000000120c17824 */ /* 0x000fe200078e0ac1 */
[----:B------:R-:W-:Y:S01]  /*0d70*/  SHF.R.U32.HI R36, RZ, 0x3, R38 ;  /* 0x00000003ff247819 */ /* 0x000fe20000011626 */
[----:B------:R-:W-:Y:S02]  /*0d80*/  IMAD R185, R184, 0x800, R185 ;  /* 0x00000800b8b97824 */ /* 0x000fe400078e02b9 */
[----:B--2---:R-:W-:Y:S05]  /*0d90*/  CALL.REL.NOINC `($_ZN7cutlass13device_kernelIN5flash19enable_sm80_to_sm89INS1_16FlashAttnBwdSm80INS1_25CollectiveMainloopBwdSm80ILi2ELi2EN4cute5tupleIJNS5_1CILi64EEENS7_ILi128EEES8_EEENS_10bfloat16_tEfNS_4arch4Sm80ELb0ELb0ELb1ELb0ELb0ELb0ELb0ELb0ELi2ELi2ELi4ELi2ELb1EEENS1_21CollectiveEpilogueBwdISA_SB_SD_Li256ELb0ELb0ELi2EEENS1_19SingleTileSchedulerILb0ELb0ELb0ELi128EEEEEEEEEvNT_6ParamsE$_ZZN4cute7idx2crdINS_5tupleIJiEEENS1_IJNS1_IJNS1_IJNS_1CILi8EEENS3_ILi2EEEEEES5_NS3_ILi4EEES5_EEEEEEEEDaRKT_RKT0_ENKUlRKT_RKT0_E_clIiS8_EEDaSI_SL_) ;  /* 0x0000753000007944 */ /* 0x004fea0003c00000 */
[----:B------:R-:W-:Y:S01]  /*0da0*/  IMAD.MOV.U32 R35, RZ, RZ, R31 ;  /* 0x000000ffff237224 */ /* 0x000fe200078e001f */
[----:B------:R-:W-:Y:S01]  /*0db0*/  MOV R33, R29 ;  /* 0x0000001d00217202 */ /* 0x000fe20000000f00 */
[----:B------:R-:W-:Y:S01]  /*0dc0*/  IMAD.MOV.U32 R34, RZ, RZ, R30 ;  /* 0x000000ffff227224 */ /* 0x000fe200078e001e */
[----:B------:R-:W-:Y:S02]  /*0dd0*/  MOV R16, R196 ;  /* 0x000000c400107202 */ /* 0x000fe40000000f00 */
[----:B------:R-:W-:-:S02]  /*0de0*/  MOV R0, 0xe00 ;  /* 0x00000e0000007802 */ /* 0x000fc40000000f00 */
[----:B--2---:R-:W-:Y:S05]  /*0df0*/  CALL.REL.NOINC `($_ZN7cutlass13device_kernelIN5flash19enable_sm80_to_sm89INS1_16FlashAttnBwdSm80INS1_25CollectiveMainloopBwdSm80ILi2ELi2EN4cute5tupleIJNS5_1CILi64EEENS7_ILi128EEES8_EEENS_10bfloat16_tEfNS_4arch4Sm80ELb0ELb0ELb1ELb0ELb0ELb0ELb0ELb0ELi2ELi2ELi4ELi2ELb1EEENS1_21CollectiveEpilogueBwdISA_SB_SD_Li256ELb0ELb0ELi2EEENS1_19SingleTileSchedulerILb0ELb0ELb0ELi128EEEEEEEEEvNT_6ParamsE$_ZZN4cute7idx2crdINS_5tupleIJiEEENS1_IJNS1_IJNS1_IJNS_1CILi8EEENS3_ILi2EEEEEES5_NS3_ILi4EEES5_EEEEEEEEDaRKT_RKT0_ENKUlRKT_RKT0_E_clIiS8_EEDaSI_SL_) ;  /* 0x000074d000007944 */ /* 0x004fea0003c00000 */
[----:B------:R-:W-:Y:S02]  /*0e00*/  MOV R20, R196 ;  /* 0x000000c400147202 */ /* 0x000fe40000000f00 */
[----:B------:R-:W-:-:S02]  /*0e10*/  MOV R0, 0xe30 ;  /* 0x00000e3000007802 */ /* 0x000fc40000000f00 */
[----:B--2---:R-:W-:Y:S05]  /*0e20*/  CALL.REL.NOINC `($_ZN7cutlass13device_kernelIN5flash19enable_sm80_to_sm89INS1_16FlashAttnBwdSm80INS1_25CollectiveMainloopBwdSm80ILi2ELi2EN4cute5tupleIJNS5_1CILi64EEENS7_ILi128EEES8_EEENS_10bfloat16_tEfNS_4arch4Sm80ELb0ELb0ELb1ELb0ELb0ELb0ELb0ELb0ELi2ELi2ELi4ELi2ELb1EEENS1_21CollectiveEpilogueBwdISA_SB_SD_Li256ELb0ELb0ELi2EEENS1_19SingleTileSchedulerILb0ELb0ELb0ELi128EEEEEEEEEvNT_6ParamsE$_ZZN4cute7idx2crdINS_5tupleIJiEEENS1_IJNS1_IJNS1_IJNS_1CILi8EEENS3_ILi2EEEEEES5_S5_NS3_ILi4EEEEEEEEEEEDaRKT_RKT0_ENKUlRKT_RKT0_E_clIiS8_EEDaSI_SL_) ;  /* 0x0000816000007944 */ /* 0x004fea0003c00000 */
[----:B------:R-:W-:Y:S01]  /*0e30*/  UIADD3 UR31, UP2, UR15, 0x18, URZ ;  /* 0x000000180f1f7890 */ /* 0x000fe2000ff5e03f */
[----:B------:R-:W-:Y:S01]  /*0e40*/  LOP3.LUT R5, R38, 0x8, R41, 0xf8, !PT ;  /* 0x0000000826057812 */ /* 0x000fe200078ef829 */
[----:B------:R-:W-:Y:S01]  /*0e50*/  UIADD3 UR36, UP3, UR15, 0x14, URZ ;  /* 0x000000140f247890 */ /* 0x000fe2000ff7e03f */
[----:B------:R-:W-:Y:S01]  /*0e60*/  IMAD.MOV.U32 R23, RZ, RZ, R3 ;  /* 0x000000ffff177224 */ /* 0x000fe200078e0003 */
[----:B------:R-:W-:Y:S01]  /*0e70*/  UIADD3.X UR30, URZ, UR14, URZ, UP2, !UPT ;  /* 0x0000000e3f1e7290 */ /* 0x000fe200097fe43f */
[----:B------:R-:W-:Y:S01]  /*0e80*/  LOP3.LUT R0, R5, R36, RZ, 0x3c, !PT ;  /* 0x0000002405007212 */ /* 0x000fe200078e3cff */
[----:B------:R-:W-:Y:S01]  /*0e90*/  UIADD3 UR13, UP2, UR15, 0x15, URZ ;  /* 0x000000150f0d7890 */ /* 0x000fe2000ff5e03f */
[----:B------:R-:W-:Y:S01]  /*0ea0*/  MOV R22, R28 ;  /* 0x0000001c00167202 */ /* 0x000fe20000000f00 */
[----:B------:R-:W-:Y:S01]  /*0eb0*/  UIADD3 UR33, UP1, UR15, 0x38, URZ ;  /* 0x000000380f217890 */ /* 0x000fe2000ff3e03f */
[----:B------:R-:W-:Y:S01]  /*0ec0*/  IMAD.MOV.U32 R20, RZ, RZ, R196 ;  /* 0x000000ffff147224 */ /* 0x000fe200078e00c4 */
[----:B------:R-:W-:Y:S01]  /*0ed0*/  UIADD3 UR17, UP0, UR15, 0x40, URZ ;  /* 0x000000400f117890 */ /* 0x000fe2000ff1e03f */
[----:B------:R-:W-:Y:S01]  /*0ee0*/  IMAD.IADD R185, R185, 0x1, R0 ;  /* 0x00000001b9b97824 */ /* 0x000fe200078e0200 */
[----:B------:R-:W-:Y:S01]  /*0ef0*/  UIADD3.X UR35, URZ, UR14, URZ, UP3, !UPT ;  /* 0x0000000e3f237290 */ /* 0x000fe20009ffe43f */
[----:B------:R-:W-:Y:S01]  /*0f00*/  MOV R18, UR36 ;  /* 0x0000002400127c02 */ /* 0x000fe20008000f00 */
[----:B------:R-:W-:Y:S01]  /*0f10*/  UIADD3.X UR12, URZ, UR14, URZ, UP2, !UPT ;  /* 0x0000000e3f0c7290 */ /* 0x000fe200097fe43f */
[----:B------:R-:W-:Y:S01]  /*0f20*/  MOV R0, 0x1040 ;  /* 0x0000104000007802 */ /* 0x000fe20000000f00 */
[----:B------:R-:W-:Y:S01]  /*0f30*/  UIADD3.X UR32, URZ, UR14, URZ, UP1, !UPT ;  /* 0x0000000e3f207290 */ /* 0x000fe20008ffe43f */
[----:B------:R-:W-:Y:S01]  /*0f40*/  IMAD.U32 R16, RZ, RZ, UR13 ;  /* 0x0000000dff107e24 */ /* 0x000fe2000f8e00ff */
[----:B------:R-:W-:Y:S01]  /*0f50*/  UIADD3.X UR16, URZ, UR14, URZ, UP0, !UPT ;  /* 0x0000000e3f107290 */ /* 0x000fe200087fe43f */
[----:B------:R-:W-:Y:S01]  /*0f60*/  MOV R19, UR35 ;  /* 0x0000002300137c02 */ /* 0x000fe20008000f00 */
[----:B------:R-:W-:Y:S01]  /*0f70*/  UIADD3 UR19, UP6, UR15, 0x60, URZ ;  /* 0x000000600f137890 */ /* 0x000fe2000ffde03f */
[----:B------:R-:W-:Y:S01]  /*0f80*/  IMAD.U32 R17, RZ, RZ, UR12 ;  /* 0x0000000cff117e24 */ /* 0x000fe2000f8e00ff */
[----:B------:R-:W-:-:S02]  /*0f90*/  UIADD3 UR21, UP5, UR15, 0x68, URZ ;  /* 0x000000680f157890 */ /* 0x000fc4000ffbe03f */
[----:B------:R-:W-:Y:S02]  /*0fa0*/  UIADD3 UR23, UP4, UR15, 0x78, URZ ;  /* 0x000000780f177890 */ /* 0x000fe4000ff9e03f */
[----:B------:R-:W-:Y:S02]  /*0fb0*/  UIADD3 UR25, UP1, UR15, 0x80, URZ ;  /* 0x000000800f197890 */ /* 0x000fe4000ff3e03f */
[----:B------:R-:W-:Y:S02]  /*0fc0*/  UIADD3 UR27, UP0, UR15, 0x90, URZ ;  /* 0x000000900f1b7890 */ /* 0x000fe4000ff1e03f */
[----:B------:R-:W-:Y:S02]  /*0fd0*/  UIADD3.X UR18, URZ, UR14, URZ, UP6, !UPT ;  /* 0x0000000e3f127290 */ /* 0x000fe4000b7fe43f */
[----:B------:R-:W-:Y:S02]  /*0fe0*/  UIADD3.X UR20, URZ, UR14, URZ, UP5, !UPT ;  /* 0x0000000e3f147290 */ /* 0x000fe4000affe43f */
[----:B------:R-:W-:-:S02]  /*0ff0*/  UIADD3.X UR22, URZ, UR14, URZ, UP4, !UPT ;  /* 0x0000000e3f167290 */ /* 0x000fc4000a7fe43f */
[----:B------:R-:W-:Y:S02]  /*1000*/  UIADD3.X UR24, URZ, UR14, URZ, UP1, !UPT ;  /* 0x0000000e3f187290 */ /* 0x000fe40008ffe43f */
[----:B------:R-:W-:Y:S02]  /*1010*/  UIADD3.X UR26, URZ, UR14, URZ, UP0, !UPT ;  /* 0x0000000e3f1a7290 */ /* 0x000fe400087fe43f */
[----:B------:R-:W-:-:S05]  /*1020*/  ULDC.64 UR12, c[0x0][0x118] ;  /* 0x00004600000c7ab9 */ /* 0x000fca0000000a00 */
[----:B--2---:R-:W-:Y:S05]  /*1030*/  CALL.REL.NOINC `($_ZN7cutlass13device_kernelIN5flash19enable_sm80_to_sm89INS1_16FlashAttnBwdSm80INS1_25CollectiveMainloopBwdSm80ILi2ELi2EN4cute5tupleIJNS5_1CILi64EEENS7_ILi128EEES8_EEENS_10bfloat16_tEfNS_4arch4Sm80ELb0ELb0ELb1ELb0ELb0ELb0ELb0ELb0ELi2ELi2ELi4ELi2ELb1EEENS1_21CollectiveEpilogueBwdISA_SB_SD_Li256ELb0ELb0ELi2EEENS1_19SingleTileSchedulerILb0ELb0ELb0ELi128EEEEEEEEEvNT_6ParamsE$_ZZN4cute7idx2crdINS_5tupleIJiEEENS1_IJNS1_IJNS1_IJNS_1CILi8EEENS3_ILi2EEEEEES5_S5_NS3_ILi4EEEEEEEEEEEDaRKT_RKT0_ENKUlRKT_RKT0_E_clIiS8_EEDaSI_SL_) ;  /* 0x00007f5000007944 */ /* 0x004fea0003c00000 */
[----:B------:R-:W-:Y:S01]  /*1040*/  ULDC.64 UR4, c[0x0][0x1e0] ;  /* 0x0000780000047ab9 */ /* 0x000fe20000000a00 */
[----:B------:R-:W-:Y:S01]  /*1050*/  IMAD.U32 R0, RZ, RZ, UR29 ;  /* 0x0000001dff007e24 */ /* 0x000fe2000f8e00ff */
[----:B------:R-:W-:Y:S01]  /*1060*/  UIMAD UR4, UR28, UR4, URZ ;  /* 0x000000041c0472a4 */ /* 0x000fe2000f8e023f */
[----:B------:R-:W-:Y:S01]  /*1070*/  IMAD.MOV.U32 R4, RZ, RZ, R191 ;  /* 0x000000ffff047224 */ /* 0x000fe200078e00bf */
[----:B------:R-:W-:Y:S01]  /*1080*/  MOV R201, UR34 ;  /* 0x0000002200c97c02 */ /* 0x000fe20008000f00 */
[----:B------:R-:W-:Y:S01]  /*1090*/  IMAD.MOV.U32 R5, RZ, RZ, R199 ;  /* 0x000000ffff057224 */ /* 0x000fe200078e00c7 */
[----:B------:R-:W-:Y:S01]  /*10a0*/  UIMAD UR35, UR29, UR5, UR4 ;  /* 0x000000051d2372a4 */ /* 0x000fe2000f8e0204 */
[----:B------:R-:W-:Y:S01]  /*10b0*/  IMAD.U32 R8, RZ, RZ, UR10 ;  /* 0x0000000aff087e24 */ /* 0x000fe2000f8e00ff */
[----:B------:R-:W-:Y:S01]  /*10c0*/  STL.64 [R1+0x100], R16 ;  /* 0x0001001001007387 */ /* 0x000fe20000100a00 */
[----:B------:R-:W-:Y:S01]  /*10d0*/  IMAD.WIDE.U32 R6, R0, c[0x0][0x1e0], R4 ;  /* 0x0000780000067a25 */ /* 0x000fe200078e0004 */
[----:B------:R-:W-:Y:S01]  /*10e0*/  ULDC.64 UR4, c[0x0][0x1e8] ;  /* 0x00007a0000047ab9 */ /* 0x000fe20000000a00 */
[----:B------:R-:W-:Y:S01]  /*10f0*/  LOP3.LUT P6, RZ, R2, 0x4, RZ, 0xc0, !PT ;  /* 0x0000000402ff7812 */ /* 0x000fe200078cc0ff */
[----:B------:R-:W-:Y:S01]  /*1100*/  UIMAD UR4, UR9, UR4, URZ ;  /* 0x00000004090472a4 */ /* 0x000fe2000f8e023f */
[----:B------:R-:W-:Y:S01]  /*1110*/  IMAD.MOV.U32 R10, RZ, RZ, R190 ;  /* 0x000000ffff0a7224 */ /* 0x000fe200078e00be */
[----:B------:R-:W-:Y:S01]  /*1120*/  IADD3 R7, R7, UR35, RZ ;  /* 0x0000002307077c10 */ /* 0x000fe2000fffe0ff */
[----:B------:R-:W-:Y:S01]  /*1130*/  UMOV UR35, 0xffffff80 ;  /* 0xffffff8000237882 */ /* 0x000fe20000000000 */
[----:B------:R-:W-:Y:S01]  /*1140*/  IMAD.SHL.U32 R192, R192, 0x2, RZ ;  /* 0x00000002c0c07824 */ /* 0x000fe200078e00ff */
[----:B------:R-:W-:Y:S01]  /*1150*/  UIMAD UR5, UR10, UR5, UR4 ;  /* 0x000000050a0572a4 */ /* 0x000fe2000f8e0204 */
[----:B------:R-:W-:Y:S01]  /*1160*/  IMAD.WIDE R200, R201, 0x80, R10 ;  /* 0x00000080c9c87825 */ /* 0x000fe200078e020a */
[----:B------:R-:W-:Y:S01]  /*1170*/  STL.64 [R1+0x158], R16 ;  /* 0x0001581001007387 */ /* 0x000fe20000100a00 */
[----:B------:R-:W-:Y:S01]  /*1180*/  ULDC UR4, c[0x0][0x198] ;  /* 0x0000660000047ab9 */ /* 0x000fe20000000800 */
[----:B------:R-:W-:Y:S01]  /*1190*/  LOP3.LUT P5, RZ, R2, 0x2, RZ, 0xc0, !PT ;  /* 0x0000000202ff7812 */ /* 0x000fe200078ac0ff */
[----:B------:R-:W-:Y:S01]  /*11a0*/  IMAD.WIDE.U32 R8, R8, c[0x0][0x1e8], R6 ;  /* 0x00007a0008087a25 */ /* 0x000fe200078e0006 */
[----:B------:R-:W-:Y:S01]  /*11b0*/  UIMAD UR34, UR34, UR35, UR4 ;  /* 0x00000023222272a4 */ /* 0x000fe2000f8e0204 */
[----:B------:R-:W-:Y:S01]  /*11c0*/  STL.64 [R1+0xd8], R18 ;  /* 0x0000d81201007387 */ /* 0x000fe20000100a00 */
[----:B------:R-:W-:Y:S01]  /*11d0*/  BSSY B0, `(.L_x_0) ;  /* 0x00000a0000007945 */ /* 0x000fe20003800000 */
[----:B------:R-:W-:Y:S01]  /*11e0*/  IMAD.WIDE.U32 R10, R0, c[0x0][0x1b0], R4 ;  /* 0x00006c00000a7a25 */ /* 0x000fe200078e0004 */
[----:B------:R-:W-:Y:S01]  /*11f0*/  IADD3 R9, R9, UR5, RZ ;  /* 0x0000000509097c10 */ /* 0x000fe2000fffe0ff */
[----:B------:R-:W-:Y:S01]  /*1200*/  ULDC.64 UR4, c[0x0][0x1d8] ;  /* 0x0000760000047ab9 */ /* 0x000fe20000000a00 */
[----:B------:R-:W-:Y:S01]  /*1210*/  IADD3 R0, -R190, UR34, RZ ;  /* 0x00000022be007c10 */ /* 0x000fe2000fffe1ff */
[----:B------:R-:W-:Y:S01]  /*1220*/  IMAD R5, R201, c[0x0][0x1d8], RZ ;  /* 0x00007600c9057a24 */ /* 0x000fe200078e02ff */
[----:B------:R1:W-:Y:S01]  /*1230*/  STL.64 [R1+0x130], R18 ;  /* 0x0001301201007387 */ /* 0x0003e20000100a00 */
[----:B------:R-:W-:Y:S01]  /*1240*/  IMAD.WIDE.U32 R12, R200, c[0x0][0x1d8], R8 ;  /* 0x00007600c80c7a25 */ /* 0x000fe200078e0008 */
[----:B------:R-:W-:-:S02]  /*1250*/  ISETP.GE.AND P4, PT, R0, 0x1, PT ;  /* 0x000000010000780c */ /* 0x000fc40003f86270 */
[----:B------:R-:W-:Y:S01]  /*1260*/  ISETP.GE.AND P3, PT, R0, 0x21, PT ;  /* 0x000000210000780c */ /* 0x000fe20003f66270 */
[----:B------:R-:W-:Y:S01]  /*1270*/  IMAD R5, R200, c[0x0][0x1dc], R5 ;  /* 0x00007700c8057a24 */ /* 0x000fe200078e0205 */
[C---:B------:R-:W-:Y:S01]  /*1280*/  LEA R4, P0, R12.reuse, c[0x0][0x1c0], 0x1 ;  /* 0x000070000c047a11 */ /* 0x040fe200078008ff */
[----:B------:R-:W-:Y:S01]  /*1290*/  IMAD.U32 R6, RZ, RZ, UR33 ;  /* 0x00000021ff067e24 */ /* 0x000fe2000f8e00ff */
[----:B------:R-:W-:Y:S01]  /*12a0*/  ISETP.GE.OR P2, PT, R191, c[0x0][0x1cc], !P4 ;  /* 0x00007300bf007a0c */ /* 0x000fe20006746670 */
[----:B------:R-:W-:Y:S01]  /*12b0*/  IMAD.IADD R5, R13, 0x1, R5 ;  /* 0x000000010d057824 */ /* 0x000fe200078e0205 */
[----:B------:R-:W-:Y:S01]  /*12c0*/  MOV R9, UR30 ;  /* 0x0000001e00097c02 */ /* 0x000fe20008000f00 */
[----:B------:R-:W-:Y:S01]  /*12d0*/  IMAD.U32 R7, RZ, RZ, UR32 ;  /* 0x00000020ff077e24 */ /* 0x000fe2000f8e00ff */
[----:B------:R-:W-:Y:S01]  /*12e0*/  USHF.L.U32 UR30, UR4, 0x6, URZ ;  /* 0x00000006041e7899 */ /* 0x000fe2000800063f */
[----:B------:R-:W-:Y:S01]  /*12f0*/  IMAD.U32 R8, RZ, RZ, UR31 ;  /* 0x0000001fff087e24 */ /* 0x000fe2000f8e00ff */
[----:B------:R-:W-:Y:S01]  /*1300*/  LEA.HI.X R5, R12, c[0x0][0x1c4], R5, 0x1, P0 ;  /* 0x000071000c057a11 */ /* 0x000fe200000f0c05 */
[----:B------:R-:W-:Y:S01]  /*1310*/  UMOV UR32, 0x6 ;  /* 0x0000000600207882 */ /* 0x000fe20000000000 */
[C---:B------:R-:W-:Y:S01]  /*1320*/  ISETP.GE.OR P0, PT, R191.reuse, c[0x0][0x1cc], !P3 ;  /* 0x00007300bf007a0c */ /* 0x040fe20005f06670 */
[----:B------:R-:W-:Y:S01]  /*1330*/  USHF.L.U64.HI UR31, UR4, UR32, UR5 ;  /* 0x00000020041f7299 */ /* 0x000fe20008010205 */
[----:B------:R3:W-:Y:S01]  /*1340*/  STL.64 [R1+0xb0], R6 ;  /* 0x0000b00601007387 */ /* 0x0007e20000100a00 */
[----:B------:R-:W-:Y:S01]  /*1350*/  IMAD.U32 R2, RZ, RZ, UR10 ;  /* 0x0000000aff027e24 */ /* 0x000fe2000f8e00ff */
[----:B------:R-:W-:Y:S01]  /*1360*/  ULDC.64 UR4, c[0x0][0x1b0] ;  /* 0x00006c0000047ab9 */ /* 0x000fe20000000a00 */
[----:B------:R-:W-:Y:S01]  /*1370*/  IMAD.U32 R12, RZ, RZ, UR15 ;  /* 0x0000000fff0c7e24 */ /* 0x000fe2000f8e00ff */
[----:B------:R-:W-:Y:S01]  /*1380*/  @!PT LDS RZ, [RZ] ;  /* 0x00000000fffff984 */ /* 0x000fe20000000800 */
[----:B------:R-:W-:Y:S01]  /*1390*/  @!PT LDS RZ, [RZ] ;  /* 0x00000000fffff984 */ /* 0x000fe20000000800 */
[----:B------:R-:W-:Y:S01]  /*13a0*/  @!PT LDS RZ, [RZ] ;  /* 0x00000000fffff984 */ /* 0x000fe20000000800 */
[----:B------:R4:W-:Y:S01]  /*13b0*/  LDGSTS.E.BYPASS.LTC128B.128 [R192+0x4080], [R4.64], !P2 ;  /* 0x0408000004c07fae */ /* 0x0009e2000d101d4c */
[----:B------:R-:W-:Y:S01]  /*13c0*/  ISETP.GE.AND P2, PT, R0, 0x41, PT ;  /* 0x000000410000780c */ /* 0x000fe20003f46270 */
[----:B------:R-:W-:Y:S01]  /*13d0*/  UIMAD UR4, UR28, UR4, URZ ;  /* 0x000000041c0472a4 */ /* 0x000fe2000f8e023f */
[----:B------:R-:W-:Y:S01]  /*13e0*/  IMAD.U32 R13, RZ, RZ, UR14 ;  /* 0x0000000eff0d7e24 */ /* 0x000fe2000f8e00ff */
[----:B------:R5:W-:Y:S01]  /*13f0*/  STL.64 [R1+0xb8], R8 ;  /* 0x0000b80801007387 */ /* 0x000be20000100a00 */
[C---:B------:R-:W-:Y:S01]  /*1400*/  ISETP.GE.OR P4, PT, R191.reuse, c[0x0][0x19c], !P4 ;  /* 0x00006700bf007a0c */ /* 0x040fe20006786670 */
[----:B------:R-:W-:Y:S01]  /*1410*/  UIMAD UR4, UR29, UR5, UR4 ;  /* 0x000000051d0472a4 */ /* 0x000fe2000f8e0204 */
[----:B------:R-:W-:Y:S01]  /*1420*/  ISETP.GE.OR P3, PT, R191, c[0x0][0x19c], !P3 ;  /* 0x00006700bf007a0c */ /* 0x000fe20005f66670 */
[----:B------:R-:W-:Y:S01]  /*1430*/  STL.64 [R1+0xc0], R12 ;  /* 0x0000c00c01007387 */ /* 0x000fe20000100a00 */
[----:B-1----:R-:W-:Y:S01]  /*1440*/  IMAD.U32 R19, RZ, RZ, UR20 ;  /* 0x00000014ff137e24 */ /* 0x002fe2000f8e00ff */
[----:B------:R-:W-:Y:S01]  /*1450*/  UIADD3 UR20, UP1, UR15, 0xa8, URZ ;  /* 0x000000a80f147890 */ /* 0x000fe2000ff3e03f */
[----:B------:R-:W-:Y:S01]  /*1460*/  IMAD.SHL.U32 R185, R185, 0x2, RZ ;  /* 0x00000002b9b97824 */ /* 0x000fe200078e00ff */
[----:B------:R-:W-:Y:S01]  /*1470*/  IADD3 R11, R11, UR4, RZ ;  /* 0x000000040b0b7c10 */ /* 0x000fe2000fffe0ff */
[----:B------:R-:W-:Y:S01]  /*1480*/  ULDC.64 UR4, c[0x0][0x1b8] ;  /* 0x00006e0000047ab9 */ /* 0x000fe20000000a00 */
[----:B------:R1:W-:Y:S01]  /*1490*/  STL.64 [R1+0x118], R12 ;  /* 0x0001180c01007387 */ /* 0x0003e20000100a00 */
[----:B------:R-:W-:Y:S01]  /*14a0*/  UIMAD UR4, UR9, UR4, URZ ;  /* 0x00000004090472a4 */ /* 0x000fe2000f8e023f */
[----:B------:R-:W-:Y:S01]  /*14b0*/  MOV R18, UR21 ;  /* 0x0000001500127c02 */ /* 0x000fe20008000f00 */
[----:B------:R-:W-:Y:S01]  /*14c0*/  IMAD.WIDE.U32 R10, R2, c[0x0][0x1b8], R10 ;  /* 0x00006e00020a7a25 */ /* 0x000fe200078e000a */
[----:B------:R2:W-:Y:S01]  /*14d0*/  STL [R1+0xa4], R14 ;  /* 0x0000a40e01007387 */ /* 0x0005e20000100800 */
[----:B------:R-:W-:-:S02]  /*14e0*/  UIMAD UR4, UR10, UR5, UR4 ;  /* 0x000000050a0472a4 */ /* 0x000fc4000f8e0204 */
[----:B------:R-:W-:Y:S01]  /*14f0*/  IMAD.U32 R15, RZ, RZ, UR22 ;  /* 0x00000016ff0f7e24 */ /* 0x000fe2000f8e00ff */
[----:B------:R-:W-:Y:S01]  /*1500*/  STL.64 [R1+0xe8], R18 ;  /* 0x0000e81201007387 */ /* 0x000fe20000100a00 */
[----:B---3--:R-:W-:Y:S02]  /*1510*/  IADD3 R6, P1, R4, UR30, RZ ;  /* 0x0000001e04067c10 */ /* 0x008fe4000ff3e0ff */
[----:B------:R-:W-:Y:S01]  /*1520*/  IADD3 R11, R11, UR4, RZ ;  /* 0x000000040b0b7c10 */ /* 0x000fe2000fffe0ff */
[----:B------:R-:W-:Y:S01]  /*1530*/  ULDC.64 UR4, c[0x0][0x1a8] ;  /* 0x00006a0000047ab9 */ /* 0x000fe20000000a00 */
[----:B------:R-:W-:Y:S01]  /*1540*/  IADD3.X R7, R5, UR31, RZ, P1, !PT ;  /* 0x0000001f05077c10 */ /* 0x000fe20008ffe4ff */
[----:B------:R-:W-:Y:S01]  /*1550*/  USHF.L.U64.HI UR5, UR4, UR32, UR5 ;  /* 0x0000002004057299 */ /* 0x000fe20008010205 */
[----:B----4-:R-:W-:Y:S01]  /*1560*/  IADD3 R4, P1, R6, UR30, RZ ;  /* 0x0000001e06047c10 */ /* 0x010fe2000ff3e0ff */
[----:B------:R-:W-:Y:S01]  /*1570*/  IMAD.WIDE.U32 R10, R200, c[0x0][0x1a8], R10 ;  /* 0x00006a00c80a7a25 */ /* 0x000fe200078e000a */
[----:B------:R-:W-:Y:S02]  /*1580*/  STL.64 [R1+0x98], R190 ;  /* 0x000098be01007387 */ /* 0x000fe40000100a00 */
[----:B------:R-:W-:Y:S01]  /*1590*/  IADD3.X R5, R7, UR31, RZ, P1, !PT ;  /* 0x0000001f07057c10 */ /* 0x000fe20008ffe4ff */
[----:B-----5:R-:W-:Y:S01]  /*15a0*/  IMAD.U32 R9, RZ, RZ, UR16 ;  /* 0x00000010ff097e24 */ /* 0x020fe2000f8e00ff */
[----:B------:R3:W-:Y:S01]  /*15b0*/  LDGSTS.E.BYPASS.LTC128B.128 [R192+0x5080], [R6.64], !P0 ;  /* 0x0508000006c07fae */ /* 0x0007e2000c101d4c */
[C---:B------:R-:W-:Y:S01]  /*15c0*/  ISETP.GE.OR P0, PT, R191.reuse, c[0x0][0x1cc], !P2 ;  /* 0x00007300bf007a0c */ /* 0x040fe20005706670 */
[----:B------:R-:W-:Y:S01]  /*15d0*/  USHF.L.U32 UR16, UR4, 0x6, URZ ;  /* 0x0000000604107899 */ /* 0x000fe2000800063f */
[----:B------:R-:W-:Y:S01]  /*15e0*/  ISETP.GE.AND P1, PT, R0, 0x61, PT ;  /* 0x000000610000780c */ /* 0x000fe20003f26270 */
[----:B------:R-:W-:Y:S01]  /*15f0*/  IMAD.U32 R8, RZ, RZ, UR17 ;  /* 0x00000011ff087e24 */ /* 0x000fe2000f8e00ff */
[----:B------:R-:W-:Y:S01]  /*1600*/  ISETP.GE.OR P2, PT, R191, c[0x0][0x19c], !P2 ;  /* 0x00006700bf007a0c */ /* 0x000fe20005746670 */
[----:B-1----:R-:W-:Y:S01]  /*1610*/  IMAD.U32 R12, RZ, RZ, UR19 ;  /* 0x00000013ff0c7e24 */ /* 0x002fe2000f8e00ff */
[----:B------:R-:W-:Y:S01]  /*1620*/  MOV R13, UR18 ;  /* 0x00000012000d7c02 */ /* 0x000fe20008000f00 */
[----:B------:R-:W-:Y:S01]  /*1630*/  UIADD3 UR18, UP0, UR15, 0x98, URZ ;  /* 0x000000980f127890 */ /* 0x000fe2000ff1e03f */
[----:B------:R-:W-:Y:S01]  /*1640*/  STL.64 [R1+0x110], R8 ;  /* 0x0001100801007387 */ /* 0x000fe20000100a00 */
[----:B------:R-:W-:Y:S01]  /*1650*/  UIADD3 UR19, UP3, UR15, 0xa1, URZ ;  /* 0x000000a10f137890 */ /* 0x000fe2000ff7e03f */
[----:B--2---:R-:W-:Y:S01]  /*1660*/  IMAD.U32 R14, RZ, RZ, UR23 ;  /* 0x00000017ff0e7e24 */ /* 0x004fe2000f8e00ff */
[----:B------:R-:W-:Y:S01]  /*1670*/  UIADD3.X UR17, URZ, UR14, URZ, UP0, !UPT ;  /* 0x0000000e3f117290 */ /* 0x000fe200087fe43f */
[----:B------:R1:W-:Y:S01]  /*1680*/  STL.64 [R1+0x108], R12 ;  /* 0x0001080c01007387 */ /* 0x0003e20000100a00 */
[----:B------:R-:W-:-:S03]  /*1690*/  UIADD3 UR4, UP0, UR15, 0xa0, URZ ;  /* 0x000000a00f047890 */ /* 0x000fc6000ff1e03f */
[----:B------:R2:W-:Y:S01]  /*16a0*/  LDGSTS.E.BYPASS.LTC128B.128 [R192+0x6080], [R4.64], !P0 ;  /* 0x0608000004c07fae */ /* 0x0005e2000c101d4c */
[----:B------:R-:W-:-:S03]  /*16b0*/  IADD3 R16, P0, R4, UR30, RZ ;  /* 0x0000001e04107c10 */ /* 0x000fc6000ff1e0ff */
[----:B------:R-:W-:Y:S01]  /*16c0*/  STL.64 [R1+0xf0], R14 ;  /* 0x0000f00e01007387 */ /* 0x000fe20000100a00 */
[----:B------:R-:W-:Y:S02]  /*16d0*/  IADD3.X R17, R5, UR31, RZ, P0, !PT ;  /* 0x0000001f05117c10 */ /* 0x000fe400087fe4ff */
[C---:B------:R-:W-:Y:S02]  /*16e0*/  ISETP.GE.OR P0, PT, R191.reuse, c[0x0][0x1cc], !P1 ;  /* 0x00007300bf007a0c */ /* 0x040fe40004f06670 */
[----:B------:R-:W-:Y:S01]  /*16f0*/  ISETP.GE.OR P1, PT, R191, c[0x0][0x19c], !P1 ;  /* 0x00006700bf007a0c */ /* 0x000fe20004f26670 */
[----:B---3--:R-:W-:Y:S01]  /*1700*/  IMAD.U32 R6, RZ, RZ, UR25 ;  /* 0x00000019ff067e24 */ /* 0x008fe2000f8e00ff */
[----:B------:R-:W-:Y:S01]  /*1710*/  UMOV UR25, URZ ;  /* 0x0000003f00197c82 */ /* 0x000fe20008000000 */
[----:B------:R-:W-:-:S05]  /*1720*/  IMAD.U32 R7, RZ, RZ, UR24 ;  /* 0x00000018ff077e24 */ /* 0x000fca000f8e00ff */
[----:B------:R3:W-:Y:S04]  /*1730*/  STL.64 [R1+0x140], R6 ;  /* 0x0001400601007387 */ /* 0x0007e80000100a00 */
[----:B------:R4:W-:Y:S01]  /*1740*/  LDGSTS.E.BYPASS.LTC128B.128 [R192+0x7080], [R16.64], !P0 ;  /* 0x0708000010c07fae */ /* 0x0009e2000c101d4c */
[----:B-1----:R-:W-:-:S03]  /*1750*/  LEA R12, P0, R10, c[0x0][0x190], 0x1 ;  /* 0x000064000a0c7a11 */ /* 0x002fc600078008ff */
[----:B------:R-:W0:Y:S01]  /*1760*/  LDGDEPBAR ;  /* 0x00000000000079af */ /* 0x000e220000000000 */
[----:B--2---:R-:W-:Y:S01]  /*1770*/  IMAD R5, R201, c[0x0][0x1a8], RZ ;  /* 0x00006a00c9057a24 */ /* 0x004fe200078e02ff */
[----:B------:R-:W-:-:S03]  /*1780*/  MOV R4, UR27 ;  /* 0x0000001b00047c02 */ /* 0x000fc60008000f00 */
[----:B------:R-:W-:Y:S02]  /*1790*/  IMAD R0, R200, c[0x0][0x1ac], R5 ;  /* 0x00006b00c8007a24 */ /* 0x000fe400078e0205 */
[----:B------:R-:W-:Y:S02]  /*17a0*/  IMAD.U32 R5, RZ, RZ, UR26 ;  /* 0x0000001aff057e24 */ /* 0x000fe4000f8e00ff */
[----:B------:R-:W-:Y:S02]  /*17b0*/  IMAD.IADD R0, R11, 0x1, R0 ;  /* 0x000000010b007824 */ /* 0x000fe400078e0200 */
[----:B------:R-:W-:Y:S01]  /*17c0*/  IMAD.U32 R11, RZ, RZ, UR17 ;  /* 0x00000011ff0b7e24 */ /* 0x000fe2000f8e00ff */
[----:B------:R1:W-:Y:S02]  /*17d0*/  STL.64 [R1+0x148], R4 ;  /* 0x0001480401007387 */ /* 0x0003e40000100a00 */
[----:B------:R-:W-:Y:S02]  /*17e0*/  LEA.HI.X R13, R10, c[0x0][0x194], R0, 0x1, P0 ;  /* 0x000065000a0d7a11 */ /* 0x000fe400000f0c00 */
[----:B------:R-:W-:-:S02]  /*17f0*/  ISETP.GE.AND P0, PT, R191, c[0x0][0x16c], PT ;  /* 0x00005b00bf007a0c */ /* 0x000fc40003f06270 */
[----:B------:R-:W-:Y:S01]  /*1800*/  MOV R10, UR18 ;  /* 0x00000012000a7c02 */ /* 0x000fe20008000f00 */
[----:B------:R4:W-:Y:S01]  /*1810*/  LDGSTS.E.BYPASS.LTC128B.128 [R192+0x80], [R12.64], !P4 ;  /* 0x000800000cc07fae */ /* 0x0009e2000e101d4c */
[----:B------:R-:W-:Y:S02]  /*1820*/  SEL R2, RZ, 0x1, P0 ;  /* 0x00000001ff027807 */ /* 0x000fe40000000000 */
[----:B---3--:R-:W-:Y:S01]  /*1830*/  IADD3 R6, P0, R12, UR16, RZ ;  /* 0x000000100c067c10 */ /* 0x008fe2000ff1e0ff */
[----:B------:R-:W-:Y:S01]  /*1840*/  STL.64 [R1+0xc8], R10 ;  /* 0x0000c80a01007387 */ /* 0x000fe20000100a00 */
[----:B------:R-:W-:Y:S02]  /*1850*/  ISETP.GE.AND P4, PT, R191, c[0x0][0x1fc], PT ;  /* 0x00007f00bf007a0c */ /* 0x000fe40003f86270 */
[----:B------:R-:W-:Y:S01]  /*1860*/  IADD3.X R7, R13, UR5, RZ, P0, !PT ;  /* 0x000000050d077c10 */ /* 0x000fe200087fe4ff */
[----:B------:R2:W-:Y:S01]  /*1870*/  STL.U8 [R1+0xa1], R2 ;  /* 0x0000a10201007387 */ /* 0x0005e20000100000 */
[----:B------:R-:W-:-:S03]  /*1880*/  SEL R0, RZ, 0x1, P4 ;  /* 0x00000001ff007807 */ /* 0x000fc60002000000 */
[----:B------:R3:W-:Y:S04]  /*1890*/  LDGSTS.E.BYPASS.LTC128B.128 [R192+0x1080], [R6.64], !P3 ;  /* 0x0108000006c07fae */ /* 0x0007e8000d901d4c */
[----:B------:R5:W-:Y:S01]  /*18a0*/  STL.U8 [R1+0xa8], R0 ;  /* 0x0000a80001007387 */ /* 0x000be20000100000 */
[----:B-1----:R-:W-:-:S03]  /*18b0*/  IADD3 R4, P0, R6, UR16, RZ ;  /* 0x0000001006047c10 */ /* 0x002fc6000ff1e0ff */
[----:B------:R1:W-:Y:S01]  /*18c0*/  STL.64 [R1+0x120], R10 ;  /* 0x0001200a01007387 */ /* 0x0003e20000100a00 */
[----:B------:R-:W-:Y:S02]  /*18d0*/  IADD3.X R5, R7, UR5, RZ, P0, !PT ;  /* 0x0000000507057c10 */ /* 0x000fe400087fe4ff */
[----:B------:R-:W-:Y:S01]  /*18e0*/  IADD3 R8, P0, R4, UR16, RZ ;  /* 0x0000001004087c10 */ /* 0x000fe2000ff1e0ff */
[----:B------:R-:W-:Y:S02]  /*18f0*/  UIADD3 UR16, UP2, UR15, 0xa4, URZ ;  /* 0x000000a40f107890 */ /* 0x000fe4000ff5e03f */
[----:B------:R4:W-:Y:S01]  /*1900*/  LDGSTS.E.BYPASS.LTC128B.128 [R192+0x2080], [R4.64], !P2 ;  /* 0x0208000004c07fae */ /* 0x0009e2000d101d4c */
[----:B------:R-:W-:Y:S01]  /*1910*/  IADD3.X R9, R5, UR5, RZ, P0, !PT ;  /* 0x0000000505097c10 */ /* 0x000fe200087fe4ff */
[----:B------:R-:W-:Y:S01]  /*1920*/  UIADD3.X UR5, URZ, UR14, URZ, UP2, !UPT ;  /* 0x0000000e3f057290 */ /* 0x000fe200097fe43f */
[----:B--2---:R-:W-:-:S03]  /*1930*/  IMAD.MOV.U32 R2, RZ, RZ, 0x40 ;  /* 0x00000040ff027424 */ /* 0x004fc600078e00ff */
[----:B------:R2:W-:Y:S02]  /*1940*/  LDGSTS.E.BYPASS.LTC128B.128 [R192+0x3080], [R8.64], !P1 ;  /* 0x0308000008c07fae */ /* 0x0005e4000c901d4c */
[----:B------:R-:W-:Y:S02]  /*1950*/  SEL R2, R2, 0xffffffc0, !P6 ;  /* 0xffffffc002027807 */ /* 0x000fe40007000000 */
[----:B------:R-:W0:Y:S01]  /*1960*/  LDGDEPBAR ;  /* 0x00000000000079af */ /* 0x000e220000000000 */
[----:B-----5:R-:W-:-:S05]  /*1970*/  IMAD.MOV.U32 R0, RZ, RZ, 0x20 ;  /* 0x00000020ff007424 */ /* 0x020fca00078e00ff */
[----:B------:R-:W-:Y:S01]  /*1980*/  SEL R0, R0, 0xffffffe0, !P5 ;  /* 0xffffffe000007807 */ /* 0x000fe20006800000 */
[----:B-1----:R-:W-:-:S04]  /*1990*/  IMAD.U32 R10, RZ, RZ, UR4 ;  /* 0x00000004ff0a7e24 */ /* 0x002fc8000f8e00ff */
[C---:B---3--:R-:W-:Y:S01]  /*19a0*/  IMAD.IADD R6, R185.reuse, 0x1, R0 ;  /* 0x00000001b9067824 */ /* 0x048fe200078e0200 */
[----:B----4-:R-:W-:-:S05]  /*19b0*/  IADD3 R5, R185, R2, RZ ;  /* 0x00000002b9057210 */ /* 0x010fca0007ffe0ff */
[----:B------:R-:W-:Y:S01]  /*19c0*/  IMAD.IADD R4, R0, 0x1, R5 ;  /* 0x0000000100047824 */ /* 0x000fe200078e0205 */
[----:B------:R-:W-:-:S04]  /*19d0*/  DEPBAR.LE SB0, 0x1 ;  /* 0x000080400000791a */ /* 0x000fc80000000000 */
[----:B------:R-:W-:Y:S01]  /*19e0*/  BAR.SYNC.DEFER_BLOCKING 0x0 ;  /* 0x0000000000007b1d */ /* 0x000fe20000010000 */
[----:B--2---:R-:W-:Y:S01]  /*19f0*/  IMAD.U32 R8, RZ, RZ, UR16 ;  /* 0x00000010ff087e24 */ /* 0x004fe2000f8e00ff */
[----:B------:R-:W-:Y:S01]  /*1a00*/  UIADD3.X UR16, URZ, UR14, URZ, UP3, !UPT ;  /* 0x0000000e3f107290 */ /* 0x000fe20009ffe43f */
[----:B------:R-:W-:Y:S01]  /*1a10*/  IMAD.U32 R9, RZ, RZ, UR5 ;  /* 0x00000005ff097e24 */ /* 0x000fe2000f8e00ff */
[----:B------:R-:W-:Y:S02]  /*1a20*/  UIADD3.X UR5, URZ, UR14, URZ, UP0, !UPT ;  /* 0x0000000e3f057290 */ /* 0x000fe400087fe43f */
[----:B------:R-:W-:Y:S02]  /*1a30*/  UIADD3.X UR14, URZ, UR14, URZ, UP1, !UPT ;  /* 0x0000000e3f0e7290 */ /* 0x000fe40008ffe43f */
[----:B------:R-:W-:Y:S02]  /*1a40*/  STL.64 [R1+0xf8], R8 ;  /* 0x0000f80801007387 */ /* 0x000fe40000100a00 */
[----:B------:R-:W-:-:S02]  /*1a50*/  IMAD.U32 R11, RZ, RZ, UR5 ;  /* 0x00000005ff0b7e24 */ /* 0x000fc4000f8e00ff */
[----:B------:R1:W-:Y:S01]  /*1a60*/  STL.64 [R1+0x150], R8 ;  /* 0x0001500801007387 */ /* 0x0003e20000100a00 */
[----:B------:R-:W-:Y:S01]  /*1a70*/  IMAD.U32 R7, RZ, RZ, UR14 ;  /* 0x0000000eff077e24 */ /* 0x000fe2000f8e00ff */
[----:B------:R-:W-:Y:S02]  /*1a80*/  UIADD3 UR14, UR15, 0xb0, URZ ;  /* 0x000000b00f0e7890 */ /* 0x000fe4000fffe03f */
[----:B------:R-:W-:Y:S01]  /*1a90*/  STL.64 [R1+0xd0], R10 ;  /* 0x0000d00a01007387 */ /* 0x000fe20000100a00 */
[----:B------:R-:W-:-:S03]  /*1aa0*/  UIADD3 UR15, UR15, 0x108, URZ ;  /* 0x000001080f0f7890 */ /* 0x000fc6000fffe03f */
[----:B------:R2:W-:Y:S04]  /*1ab0*/  STL.64 [R1+0x128], R10 ;  /* 0x0001280a01007387 */ /* 0x0005e80000100a00 */
[----:B------:R-:W3:Y:S04]  /*1ac0*/  LDSM.16.M88.4 R148, [R6+0x4080] ;  /* 0x004080000694783b */ /* 0x000ee80000000200 */
[----:B------:R4:W3:Y:S04]  /*1ad0*/  LDSM.16.M88.4 R152, [R6+0x6080] ;  /* 0x006080000698783b */ /* 0x0008e80000000200 */
[----:B------:R3:W3:Y:S04]  /*1ae0*/  LDSM.16.M88.4 R156, [R5+0x4080] ;  /* 0x00408000059c783b */ /* 0x0006e80000000200 */
[----:B------:R3:W3:Y:S01]  /*1af0*/  LDSM.16.M88.4 R160, [R5+0x6080] ;  /* 0x0060800005a0783b */ /* 0x0006e20000000200 */
[----:B-1----:R-:W-:Y:S01]  /*1b00*/  MOV R8, UR19 ;  /* 0x0000001300087c02 */ /* 0x002fe20008000f00 */
[----:B------:R-:W-:-:S02]  /*1b10*/  IMAD.U32 R9, RZ, RZ, UR16 ;  /* 0x00000010ff097e24 */ /* 0x000fc4000f8e00ff */
[----:B------:R1:W1:Y:S01]  /*1b20*/  LDSM.16.M88.4 R164, [R4+0x4080] ;  /* 0x0040800004a4783b */ /* 0x0002620000000200 */
[----:B------:R-:W-:-:S03]  /*1b30*/  UMOV UR19, URZ ;  /* 0x0000003f00137c82 */ /* 0x000fc60008000000 */
[----:B------:R1:W1:Y:S01]  /*1b40*/  LDSM.16.M88.4 R168, [R4+0x6080] ;  /* 0x0060800004a8783b */ /* 0x0002620000000200 */
[----:B--2---:R-:W-:-:S03]  /*1b50*/  MOV R10, 0x1bd0 ;  /* 0x00001bd0000a7802 */ /* 0x004fc60000000f00 */
[----:B------:R2:W1:Y:S01]  /*1b60*/  LDSM.16.M88.4 R140, [R185+0x4080] ;  /* 0x00408000b98c783b */ /* 0x0004620000000200 */
[----:B----4-:R-:W-:-:S03]  /*1b70*/  IMAD.U32 R6, RZ, RZ, UR20 ;  /* 0x00000014ff067e24 */ /* 0x010fc6000f8e00ff */
[----:B------:R2:W4:Y:S04]  /*1b80*/  LDSM.16.M88.4 R144, [R185+0x6080] ;  /* 0x00608000b990783b */ /* 0x0005280000000200 */
[----:B------:R2:W-:Y:S04]  /*1b90*/  STL.64 [R1+0xe0], R8 ;  /* 0x0000e00801007387 */ /* 0x0005e80000100a00 */
[----:B------:R2:W-:Y:S04]  /*1ba0*/  STL.64 [R1+0x138], R6 ;  /* 0x0001380601007387 */ /* 0x0005e80000100a00 */
[----:B------:R-:W-:Y:S06]  /*1bb0*/  BAR.SYNC.DEFER_BLOCKING 0x0 ;  /* 0x0000000000007b1d */ /* 0x000fec0000010000 */
[----:B-1234-:R-:W-:Y:S05]  /*1bc0*/  CALL.REL.NOINC `($_ZN7cutlass13device_kernelIN5flash19enable_sm80_to_sm89INS1_16FlashAttnBwdSm80INS1_25CollectiveMainloopBwdSm80ILi2ELi2EN4cute5tupleIJNS5_1CILi64EEENS7_ILi128EEES8_EEENS_10bfloat16_tEfNS_4arch4Sm80ELb0ELb0ELb1ELb0ELb0ELb0ELb0ELb0ELi2ELi2ELi4ELi2ELb1EEENS1_21CollectiveEpilogueBwdISA_SB_SD_Li256ELb0ELb0ELi2EEENS1_19SingleTileSchedulerILb0ELb0ELb0ELi128EEEEEEEEEvNT_6ParamsE$_ZZN5flash25CollectiveMainloopBwdSm80ILi2ELi2EN4cute5tupleIJNS1_1CILi64EEENS3_ILi128EEES4_EEEN7cutlass10bfloat16_tEfNS7_4arch4Sm80ELb0ELb0ELb1ELb0ELb0ELb0ELb0ELb0ELi2ELi2ELi4ELi2ELb1EE3mmaINS_16FlashAttnBwdSm80ISB_NS_21CollectiveEpilogueBwdIS6_S8_SA_Li256ELb0ELb0ELi2EEENS_19SingleTileSchedulerILb0ELb0ELb0ELi128EEEE13SharedStorageENS1_6TensorINS1_11ArrayEngineIfLm32EEENS1_6LayoutINS2_IJNS2_IJNS3_ILi2EEESO_EEESO_NS3_ILi4EEEEEENS2_IJNS2_IJNS3_ILi1EEESO_EEESQ_NS3_ILi8EEEEEEEEEEEEbRKNSB_6ParamsERT0_S12_iNS2_IJiiiEEERT_ENKUliiE_clEii) ;  /* 0x00009c8000007944 */ /* 0x01efea0003c00000 */
[----:B------:R-:W-:Y:S05]  /*1bd0*/  BSYNC B0 ;  /* 0x0000000000007941 */ /* 0x000fea0003800000 */
.L_x_0:
[----:B------:R-:W0:Y:S01]  /*1be0*/  LDGDEPBAR ;  /* 0x00000000000079af */ /* 0x000e220000000000 */
[----:B------:R-:W-:Y:S01]  /*1bf0*/  BSSY B0, `(.L_x_1) ;  /* 0x0000005000007945 */ /* 0x000fe20003800000 */
[----:B------:R-:W-:Y:S01]  /*1c00*/  MOV R10, 0x1c40 ;  /* 0x00001c40000a7802 */ /* 0x000fe20000000f00 */
[----:B------:R-:W-:-:S02]  /*1c10*/  UMOV UR25, URZ ;  /* 0x0000003f00197c82 */ /* 0x000fc40008000000 */
[----:B------:R-:W-:Y:S02]  /*1c20*/  UMOV UR17, URZ ;  /* 0x0000003f00117c82 */ /* 0x000fe40008000000 */
[----:B-1----:R-:W-:Y:S05]  /*1c30*/  CALL.REL.NOINC `($_ZN7cutlass13device_kernelIN5flash19enable_sm80_to_sm89INS1_16FlashAttnBwdSm80INS1_25CollectiveMainloopBwdSm80ILi2ELi2EN4cute5tupleIJNS5_1CILi64EEENS7_ILi128EEES8_EEENS_10bfloat16_tEfNS_4arch4Sm80ELb0ELb0ELb1ELb0ELb0ELb0ELb0ELb0ELi2ELi2ELi4ELi2ELb1EEENS1_21CollectiveEpilogueBwdISA_SB_SD_Li256ELb0ELb0ELi2EEENS1_19SingleTileSchedulerILb0ELb0ELb0ELi128EEEEEEEEEvNT_6ParamsE$_ZZN5flash25CollectiveMainloopBwdSm80ILi2ELi2EN4cute5tupleIJNS1_1CILi64EEENS3_ILi128EEES4_EEEN7cutlass10bfloat16_tEfNS7_4arch4Sm80ELb0ELb0ELb1ELb0ELb0ELb0ELb0ELb0ELi2ELi2ELi4ELi2ELb1EE3mmaINS_16FlashAttnBwdSm80ISB_NS_21CollectiveEpilogueBwdIS6_S8_SA_Li256ELb0ELb0ELi2EEENS_19SingleTileSchedulerILb0ELb0ELb0ELi128EEEE13SharedStorageENS1_6TensorINS1_11ArrayEngineIfLm32EEENS1_6LayoutINS2_IJNS2_IJNS3_ILi2EEESO_EEESO_NS3_ILi4EEEEEENS2_IJNS2_IJNS3_ILi1EEESO_EEESQ_NS3_ILi8EEEEEEEEEEEEbRKNSB_6ParamsERT0_S12_iNS2_IJiiiEEERT_ENKUliiE0_clEii) ;  /* 0x0000850000007944 */ /* 0x002fea0003c00000 */
[----:B------:R-:W-:Y:S05]  /*1c40*/  BSYNC B0 ;  /* 0x0000000000007941 */ /* 0x000fea0003800000 */
.L_x_1:
[----:B-1----:R-:W-:Y:S01]  /*1c50*/  MOV R4, c[0x0][0x168] ;  /* 0x00005a0000047a02 */ /* 0x002fe20000000f00 */
[----:B------:R-:W0:Y:S03]  /*1c60*/  LDGDEPBAR ;  /* 0x00000000000079af */ /* 0x000e260000000000 */
[----:B------:R-:W-:Y:S01]  /*1c70*/  ISETP.GE.AND P0, PT, R4, 0x41, PT ;  /* 0x000000410400780c */ /* 0x000fe20003f06270 */
[----:B------:R-:W0:-:S12]  /*1c80*/  LDGDEPBAR ;  /* 0x00000000000079af */ /* 0x000e180000000000 */
[----:B------:R-:W-:Y:S05]  /*1c90*/  @!P0 BRA `(.L_x_2) ;  /* 0x0000021000008947 */ /* 0x000fea0003800000 */
[----:B------:R-:W2:Y:S04]  /*1ca0*/  LDL R4, [R1+0xa4] ;  /* 0x0000a40001047983 */ /* 0x000ea80000100800 */
[----:B------:R-:W3:Y:S04]  /*1cb0*/  LDL.U8 R7, [R1+0xa8] ;  /* 0x0000a80001077983 */ /* 0x000ee80000100000 */
[----:B------:R-:W4:Y:S04]  /*1cc0*/  LDL.U8 R6, [R1+0xa8] ;  /* 0x0000a80001067983 */ /* 0x000f280000100000 */
[----:B------:R-:W5:Y:S04]  /*1cd0*/  LDL R9, [R1+0xc] ;  /* 0x00000c0001097983 */ /* 0x000f680000100800 */
[----:B------:R-:W5:Y:S04]  /*1ce0*/  LDL R8, [R1+0x98] ;  /* 0x0000980001087983 */ /* 0x000f680000100800 */
[----:B------:R-:W3:Y:S04]  /*1cf0*/  LDL.64 R16, [R1+0x58] ;  /* 0x0000580001107983 */ /* 0x000ee80000100a00 */
[----:B------:R-:W4:Y:S04]  /*1d00*/  LDL.64 R14, [R1+0x50] ;  /* 0x00005000010e7983 */ /* 0x000f280000100a00 */
[----:B------:R-:W5:Y:S04]  /*1d10*/  LDL.64 R18, [R1+0x48] ;  /* 0x0000480001127983 */ /* 0x000f680000100a00 */
[----:B------:R-:W5:Y:S01]  /*1d20*/  LDL R10, [R1+0x60] ;  /* 0x00006000010a7983 */ /* 0x000f620000100800 */
[----:B--2---:R-:W-:-:S13]  /*1d30*/  ISETP.GT.AND P2, PT, R4, 0x3f, PT ;  /* 0x0000003f0400780c */ /* 0x004fda0003f44270 */
[----:B------:R-:W2:Y:S04]  /*1d40*/  @!P2 LDL.U8 R4, [R1+0x15] ;  /* 0x000015000104a983 */ /* 0x000ea80000100000 */
[----:B------:R-:W2:Y:S04]  /*1d50*/  @!P2 LDL R5, [R1+0x90] ;  /* 0x000090000105a983 */ /* 0x000ea80000100800 */
[----:B------:R-:W2:Y:S01]  /*1d60*/  @!P2 LDL.64 R12, [R1+0x88] ;  /* 0x00008800010ca983 */ /* 0x000ea20000100a00 */
[----:B---3--:R-:W-:Y:S02]  /*1d70*/  LOP3.LUT R7, R7, 0x1, RZ, 0xc0, !PT ;  /* 0x0000000107077812 */ /* 0x008fe400078ec0ff */
[----:B----4-:R-:W-:-:S02]  /*1d80*/  LOP3.LUT R6, R6, 0x1, RZ, 0xc0, !PT ;  /* 0x0000000106067812 */ /* 0x010fc400078ec0ff */
[----:B-----5:R-:W-:Y:S02]  /*1d90*/  IADD3 R8, -R8, -0x40, R9 ;  /* 0xffffffc008087810 */ /* 0x020fe40007ffe109 */
[----:B------:R-:W-:Y:S02]  /*1da0*/  ISETP.NE.U32.AND P4, PT, R7, 0x1, PT ;  /* 0x000000010700780c */ /* 0x000fe40003f85070 */
[----:B------:R-:W-:Y:S02]  /*1db0*/  ISETP.NE.U32.AND P3, PT, R6, 0x1, PT ;  /* 0x000000010600780c */ /* 0x000fe40003f65070 */
[----:B------:R-:W-:Y:S02]  /*1dc0*/  LEA R6, P0, R14, R16, 0x1 ;  /* 0x000000100e067211 */ /* 0x000fe400078008ff */
[C---:B------:R-:W-:Y:S02]  /*1dd0*/  ISETP.LT.OR P4, PT, R8.reuse, 0x1, P4 ;  /* 0x000000010800780c */ /* 0x040fe40002781670 */
[----:B------:R-:W-:-:S02]  /*1de0*/  ISETP.LT.OR P3, PT, R8, 0x21, P3 ;  /* 0x000000210800780c */ /* 0x000fc40001f61670 */
[----:B------:R-:W-:Y:S02]  /*1df0*/  LEA.HI.X R7, R14, R17, R15, 0x1, P0 ;  /* 0x000000110e077211 */ /* 0x000fe400000f0c0f */
[----:B------:R-:W-:Y:S02]  /*1e00*/  LEA R8, P0, R18, R6, 0x1 ;  /* 0x0000000612087211 */ /* 0x000fe400078008ff */
[----:B------:R-:W-:Y:S02]  /*1e10*/  IADD3 R10, R10, -c[0x0][0x18], RZ ;  /* 0x800006000a0a7a10 */ /* 0x000fe40007ffe0ff */
[----:B------:R-:W-:-:S03]  /*1e20*/  LEA.HI.X R9, R18, R7, R19, 0x1, P0 ;  /* 0x0000000712097211 */ /* 0x000fc600000f0c13 */
[----:B------:R-:W-:Y:S01]  /*1e30*/  @!PT LDS RZ, [RZ] ;  /* 0x00000000fffff984 */ /* 0x000fe20000000800 */
[----:B------:R-:W-:Y:S01]  /*1e40*/  @!PT LDS RZ, [RZ] ;  /* 0x00000000fffff984 */ /* 0x000fe20000000800 */
[----:B------:R-:W-:Y:S01]  /*1e50*/  @!PT LDS RZ, [RZ] ;  /* 0x00000000fffff984 */ /* 0x000fe20000000800 */
[----:B------:R1:W-:Y:S04]  /*1e60*/  LDGSTS.E.BYPASS.LTC128B.128 [R10+0x2000], [R6.64], !P4 ;  /* 0x02000000060a7fae */ /* 0x0003e8000e101d4c */
[----:B------:R1:W-:Y:S01]  /*1e70*/  LDGSTS.E.BYPASS.LTC128B.128 [R10+0x3000], [R8.64], !P3 ;  /* 0x03000000080a7fae */ /* 0x0003e2000d901d4c */
[----:B--2---:R-:W-:Y:S02]  /*1e80*/  @!P2 ISETP.NE.AND P1, PT, R4, RZ, PT ;  /* 0x000000ff0400a20c */ /* 0x004fe40003f25270 */
[----:B------:R-:W-:-:S11]  /*1e90*/  @!P2 IADD3 R5, R5, -c[0x0][0x18], RZ ;  /* 0x800006000505aa10 */ /* 0x000fd60007ffe0ff */
[----:B------:R1:W-:Y:S02]  /*1ea0*/  @!P2 LDGSTS.E.BYPASS.LTC128B.128 [R5+0x100], [R12.64+0x100], P1 ;  /* 0x001001000c05afae */ /* 0x0003e40008901d4c */
.L_x_2:
[----:B------:R-:W-:Y:S01]  /*1eb0*/  ISETP.LT.AND P0, PT, RZ, c[0x0][0x168], PT ;  /* 0x00005a00ff007a0c */ /* 0x000fe20003f01270 */
[----:B------:R-:W0:Y:S01]  /*1ec0*/  LDGDEPBAR ;  /* 0x00000000000079af */ /* 0x000e220000000000 */
[----:B------:R-:W-:-:S04]  /*1ed0*/  LEA.HI R27, R27, R196, RZ, 0x2 ;  /* 0x000000c41b1b7211 */ /* 0x000fc800078f10ff */
[----:B------:R-:W-:-:S05]  /*1ee0*/  LOP3.LUT R27, R27, 0x7ffffffc, RZ, 0xc0, !PT ;  /* 0x7ffffffc1b1b7812 */ /* 0x000fca00078ec0ff */
[----:B------:R-:W-:Y:S02]  /*1ef0*/  IMAD.IADD R4, R196, 0x1, -R27 ;  /* 0x00000001c4047824 */ /* 0x000fe400078e0a1b */
[----:B------:R-:W-:Y:S05]  /*1f00*/  @P0 BRA `(.L_x_3) ;  /* 0x0000021000000947 */ /* 0x000fea0003800000 */
[----:B------:R-:W-:Y:S01]  /*1f10*/  CS2R R94, SRZ ;  /* 0x00000000005e7805 */ /* 0x000fe2000001ff00 */
        /* <DEDUP_REMOVED lines=31> */
[----:B------:R-:W-:Y:S05]  /*2110*/  BRA `(.L_x_4) ;  /* 0x0000355000007947 */ /* 0x000fea0003800000 */
.L_x_3:
[----:B------:R-:W-:Y:S01]  /*2120*/  IMAD.SHL.U32 R3, R3, 0x40, RZ ;  /* 0x0000004003037824 */ /* 0x000fe200078e00ff */
[----:B------:R-:W-:Y:S01]  /*2130*/  LOP3.LUT R11, R37, 0xfffffff0, RZ, 0xc0, !PT ;  /* 0xfffffff0250b7812 */ /* 0x000fe200078ec0ff */
[----:B-1----:R-:W-:Y:S01]  /*2140*/  IMAD.SHL.U32 R7, R193, 0x10, RZ ;  /* 0x00000010c1077824 */ /* 0x002fe200078e00ff */
[----:B------:R-:W-:Y:S01]  /*2150*/  LEA.HI R5, R32, R32, RZ, 0x1 ;  /* 0x0000002020057211 */ /* 0x000fe200078f08ff */
[----:B------:R-:W-:Y:S01]  /*2160*/  IMAD.SHL.U32 R10, R28, 0x20, RZ ;  /* 0x000000201c0a7824 */ /* 0x000fe200078e00ff */
[----:B------:R-:W-:Y:S01]  /*2170*/  LOP3.LUT R3, R3, 0x1c0, RZ, 0xc0, !PT ;  /* 0x000001c003037812 */ /* 0x000fe200078ec0ff */
[----:B------:R-:W-:Y:S01]  /*2180*/  IMAD.IADD R11, R196, 0x1, -R11 ;  /* 0x00000001c40b7824 */ /* 0x000fe200078e0a0b */
[----:B------:R-:W-:Y:S01]  /*2190*/  LOP3.LUT R38, R38, 0x30, R7, 0xf8, !PT ;  /* 0x0000003026267812 */ /* 0x000fe200078ef807 */
[----:B------:R-:W-:Y:S01]  /*21a0*/  IMAD.SHL.U32 R7, R26, 0x8, RZ ;  /* 0x000000081a077824 */ /* 0x000fe200078e00ff */
[----:B------:R-:W-:Y:S01]  /*21b0*/  LOP3.LUT R5, R5, 0xfffffffe, RZ, 0xc0, !PT ;  /* 0xfffffffe05057812 */ /* 0x000fe200078ec0ff */
[----:B------:R-:W-:Y:S01]  /*21c0*/  IMAD.SHL.U32 R205, R194, 0x40, RZ ;  /* 0x00000040c2cd7824 */ /* 0x000fe200078e00ff */
[----:B------:R-:W-:Y:S01]  /*21d0*/  LOP3.LUT R10, R3, 0x20, R10, 0xf8, !PT ;  /* 0x00000020030a7812 */ /* 0x000fe200078ef80a */
[----:B------:R-:W-:Y:S01]  /*21e0*/  IMAD.SHL.U32 R6, R40, 0x8, RZ ;  /* 0x0000000828067824 */ /* 0x000fe200078e00ff */
[----:B------:R-:W-:Y:S01]  /*21f0*/  SHF.R.S32.HI R8, RZ, 0x1f, R11 ;  /* 0x0000001fff087819 */ /* 0x000fe2000001140b */
[----:B------:R-:W-:Y:S01]  /*2200*/  IMAD.IADD R32, R32, 0x1, -R5 ;  /* 0x0000000120207824 */ /* 0x000fe200078e0a05 */
[----:B------:R-:W-:Y:S01]  /*2210*/  LOP3.LUT R7, R10, 0x18, R7, 0xf8, !PT ;  /* 0x000000180a077812 */ /* 0x000fe200078ef807 */
[----:B------:R-:W-:Y:S01]  /*2220*/  IMAD.SHL.U32 R10, R31, 0x40, RZ ;  /* 0x000000401f0a7824 */ /* 0x000fe200078e00ff */
[----:B------:R-:W-:Y:S01]  /*2230*/  SHF.R.S32.HI R5, RZ, 0x1f, R40 ;  /* 0x0000001fff057819 */ /* 0x000fe20000011428 */
[----:B------:R-:W-:Y:S01]  /*2240*/  IMAD.SHL.U32 R175, R35, 0x40, RZ ;  /* 0x0000004023af7824 */ /* 0x000fe200078e00ff */
[----:B------:R-:W-:Y:S01]  /*2250*/  LEA.HI R8, R8, R11, RZ, 0x3 ;  /* 0x0000000b08087211 */ /* 0x000fe200078f18ff */
[----:B------:R-:W-:Y:S01]  /*2260*/  IMAD.SHL.U32 R11, R30, 0x10, RZ ;  /* 0x000000101e0b7824 */ /* 0x000fe200078e00ff */
[----:B------:R-:W-:Y:S01]  /*2270*/  LOP3.LUT R205, R205, 0x1c0, RZ, 0xc0, !PT ;  /* 0x000001c0cdcd7812 */ /* 0x000fe200078ec0ff */
[----:B------:R-:W-:Y:S01]  /*2280*/  IMAD.SHL.U32 R12, R34, 0x10, RZ ;  /* 0x00000010220c7824 */ /* 0x000fe200078e00ff */
[----:B------:R-:W-:Y:S01]  /*2290*/  LEA.HI R5, R5, R40, RZ, 0x2 ;  /* 0x0000002805057211 */ /* 0x000fe200078f10ff */
[----:B------:R-:W-:Y:S01]  /*22a0*/  IMAD.SHL.U32 R8, R8, 0x40, RZ ;  /* 0x0000004008087824 */ /* 0x000fe200078e00ff */
[----:B------:R-:W-:Y:S01]  /*22b0*/  LOP3.LUT R10, R10, 0x1c0, RZ, 0xc0, !PT ;  /* 0x000001c00a0a7812 */ /* 0x000fe200078ec0ff */
[----:B------:R-:W-:Y:S01]  /*22c0*/  IMAD.SHL.U32 R29, R29, 0x8, RZ ;  /* 0x000000081d1d7824 */ /* 0x000fe200078e00ff */
[----:B------:R-:W-:Y:S01]  /*22d0*/  LOP3.LUT R6, R205, 0x18, R6, 0xf8, !PT ;  /* 0x00000018cd067812 */ /* 0x000fe200078ef806 */
[----:B------:R-:W-:Y:S01]  /*22e0*/  IMAD.SHL.U32 R181, R23, 0x40, RZ ;  /* 0x0000004017b57824 */ /* 0x000fe200078e00ff */
[----:B------:R-:W-:Y:S01]  /*22f0*/  SHF.R.U32.HI R205, RZ, 0x3, R205 ;  /* 0x00000003ffcd7819 */ /* 0x000fe200000116cd */
[----:B------:R-:W-:Y:S01]  /*2300*/  IMAD.SHL.U32 R176, R186, 0x40, RZ ;  /* 0x00000040bab07824 */ /* 0x000fe200078e00ff */
[----:B------:R-:W-:Y:S01]  /*2310*/  LOP3.LUT R5, R5, 0xfffffffc, RZ, 0xc0, !PT ;  /* 0xfffffffc05057812 */ /* 0x000fe200078ec0ff */
[----:B------:R-:W-:Y:S01]  /*2320*/  IMAD.MOV.U32 R172, RZ, RZ, 0x40 ;  /* 0x00000040ffac7424 */ /* 0x000fe200078e00ff */
[----:B------:R-:W-:Y:S01]  /*2330*/  LOP3.LUT R174, R10, 0x10, R11, 0xf8, !PT ;  /* 0x000000100aae7812 */ /* 0x000fe200078ef80b */
[----:B------:R-:W-:Y:S01]  /*2340*/  IMAD.SHL.U32 R11, R32, 0x400, RZ ;  /* 0x00000400200b7824 */ /* 0x000fe200078e00ff */
[----:B------:R-:W-:Y:S01]  /*2350*/  LOP3.LUT R175, R175, 0x1c0, RZ, 0xc0, !PT ;  /* 0x000001c0afaf7812 */ /* 0x000fe200078ec0ff */
[----:B------:R-:W-:Y:S01]  /*2360*/  IMAD.IADD R204, R40, 0x1, -R5 ;  /* 0x0000000128cc7824 */ /* 0x000fe200078e0a05 */
[----:B------:R-:W-:Y:S01]  /*2370*/  LOP3.LUT R205, R6, R205, RZ, 0x3c, !PT ;  /* 0x000000cd06cd7212 */ /* 0x000fe200078e3cff */
[----:B------:R-:W-:Y:S01]  /*2380*/  IMAD R4, R4, 0x2, R11 ;  /* 0x0000000204047824 */ /* 0x000fe200078e020b */
[----:B------:R-:W-:Y:S01]  /*2390*/  LOP3.LUT R39, R39, 0xffffffe0, RZ, 0xc0, !PT ;  /* 0xffffffe027277812 */ /* 0x000fe200078ec0ff */
[----:B------:R-:W-:Y:S01]  /*23a0*/  IMAD.SHL.U32 R5, R33, 0x8, RZ ;  /* 0x0000000821057824 */ /* 0x000fe200078e00ff */
[----:B------:R-:W-:Y:S01]  /*23b0*/  LOP3.LUT R14, R175, 0x10, R12, 0xf8, !PT ;  /* 0x00000010af0e7812 */ /* 0x000fe200078ef80c */
[----:B------:R-:W-:Y:S01]  /*23c0*/  IMAD.IADD R205, R4, 0x1, R205 ;  /* 0x0000000104cd7824 */ /* 0x000fe200078e02cd */
[----:B------:R-:W-:Y:S01]  /*23d0*/  SHF.R.U32.HI R182, RZ, 0x3, R3 ;  /* 0x00000003ffb67819 */ /* 0x000fe20000011603 */
[----:B------:R-:W-:Y:S01]  /*23e0*/  IMAD.IADD R6, R196, 0x1, -R39 ;  /* 0x00000001c4067824 */ /* 0x000fe200078e0a27 */
[----:B------:R-:W-:Y:S01]  /*23f0*/  LOP3.LUT R4, R8, 0xfffffe00, RZ, 0xc0, !PT ;  /* 0xfffffe0008047812 */ /* 0x000fe200078ec0ff */
[----:B------:R-:W-:Y:S01]  /*2400*/  IMAD.SHL.U32 R8, R22, 0x8, RZ ;  /* 0x0000000816087824 */ /* 0x000fe200078e00ff */
[----:B------:R-:W-:Y:S01]  /*2410*/  LOP3.LUT R5, R14, 0x8, R5, 0xf8, !PT ;  /* 0x000000080e057812 */ /* 0x000fe200078ef805 */
[----:B------:R-:W-:Y:S01]  /*2420*/  IMAD.IADD R2, R185, 0x1, R2 ;  /* 0x00000001b9027824 */ /* 0x000fe200078e0202 */
[----:B------:R-:W-:Y:S01]  /*2430*/  LOP3.LUT R174, R174, 0x8, R29, 0xf8, !PT ;  /* 0x00000008aeae7812 */ /* 0x000fe200078ef81d */
[----:B------:R-:W-:Y:S01]  /*2440*/  CS2R R94, SRZ ;  /* 0x00000000005e7805 */ /* 0x000fe2000001ff00 */
[----:B------:R-:W-:Y:S01]  /*2450*/  SHF.R.U32.HI R175, RZ, 0x3, R175 ;  /* 0x00000003ffaf7819 */ /* 0x000fe200000116af */
[----:B------:R-:W-:Y:S01]  /*2460*/  CS2R R92, SRZ ;  /* 0x00000000005c7805 */ /* 0x000fe2000001ff00 */
[----:B------:R-:W-:Y:S01]  /*2470*/  SHF.R.U32.HI R3, RZ, 0x3, R10 ;  /* 0x00000003ff037819 */ /* 0x000fe2000001160a */
[----:B------:R-:W-:Y:S01]  /*2480*/  IMAD.SHL.U32 R10, R195, 0x40, RZ ;  /* 0x00000040c30a7824 */ /* 0x000fe200078e00ff */
[----:B------:R-:W-:Y:S01]  /*2490*/  LOP3.LUT R181, R181, 0x1c0, RZ, 0xc0, !PT ;  /* 0x000001c0b5b57812 */ /* 0x000fe200078ec0ff */
[----:B------:R-:W-:Y:S01]  /*24a0*/  CS2R R98, SRZ ;  /* 0x0000000000627805 */ /* 0x000fe2000001ff00 */
[----:B------:R-:W-:Y:S01]  /*24b0*/  LOP3.LUT P3, RZ, R35, 0x4, RZ, 0xc0, !PT ;  /* 0x0000000423ff7812 */ /* 0x000fe2000786c0ff */
[----:B------:R-:W-:Y:S01]  /*24c0*/  CS2R R96, SRZ ;  /* 0x0000000000607805 */ /* 0x000fe2000001ff00 */
[----:B------:R-:W-:Y:S01]  /*24d0*/  LOP3.LUT P0, RZ, R31, 0x4, RZ, 0xc0, !PT ;  /* 0x000000041fff7812 */ /* 0x000fe2000780c0ff */
[----:B------:R-:W-:Y:S01]  /*24e0*/  CS2R R90, SRZ ;  /* 0x00000000005a7805 */ /* 0x000fe2000001ff00 */
[----:B------:R-:W-:Y:S01]  /*24f0*/  SHF.R.S32.HI R13, RZ, 0x1f, R6 ;  /* 0x0000001fff0d7819 */ /* 0x000fe20000011406 */
[----:B------:R-:W-:Y:S01]  /*2500*/  CS2R R88, SRZ ;  /* 0x0000000000587805 */ /* 0x000fe2000001ff00 */
[C---:B------:R-:W-:Y:S01]  /*2510*/  LOP3.LUT R182, R4.reuse, R7, R182, 0xf6, !PT ;  /* 0x0000000704b67212 */ /* 0x040fe200078ef6b6 */
[----:B------:R-:W-:Y:S01]  /*2520*/  IMAD.MOV.U32 R7, RZ, RZ, -0x2 ;  /* 0xfffffffeff077424 */ /* 0x000fe200078e00ff */
[C---:B------:R-:W-:Y:S01]  /*2530*/  LOP3.LUT R175, R4.reuse, R5, R175, 0xf6, !PT ;  /* 0x0000000504af7212 */ /* 0x040fe200078ef6af */
[----:B------:R-:W-:Y:S01]  /*2540*/  IMAD.SHL.U32 R5, R25, 0x8, RZ ;  /* 0x0000000819057824 */ /* 0x000fe200078e00ff */
[C---:B------:R-:W-:Y:S01]  /*2550*/  LOP3.LUT R174, R4.reuse, R174, R3, 0xf6, !PT ;  /* 0x000000ae04ae7212 */ /* 0x040fe200078ef603 */
[----:B------:R-:W-:Y:S01]  /*2560*/  IMAD.IADD R4, R4, 0x1, R11 ;  /* 0x0000000104047824 */ /* 0x000fe200078e020b */
[----:B------:R-:W-:Y:S01]  /*2570*/  LOP3.LUT R8, R181, 0x8, R8, 0xf8, !PT ;  /* 0x00000008b5087812 */ /* 0x000fe200078ef808 */
[----:B------:R-:W-:Y:S01]  /*2580*/  IMAD.SHL.U32 R3, R24, 0x8, RZ ;  /* 0x0000000818037824 */ /* 0x000fe200078e00ff */
[----:B------:R-:W-:Y:S01]  /*2590*/  R2P PR, R23, 0x6 ;  /* 0x0000000617007804 */ /* 0x000fe20000000000 */
[----:B------:R-:W-:Y:S01]  /*25a0*/  CS2R R86, SRZ ;  /* 0x0000000000567805 */ /* 0x000fe2000001ff00 */
[----:B------:R-:W-:Y:S01]  /*25b0*/  SHF.R.U32.HI R181, RZ, 0x3, R181 ;  /* 0x00000003ffb57819 */ /* 0x000fe200000116b5 */
[----:B------:R-:W-:Y:S01]  /*25c0*/  CS2R R84, SRZ ;  /* 0x0000000000547805 */ /* 0x000fe2000001ff00 */
[----:B------:R-:W-:Y:S01]  /*25d0*/  LEA.HI R12, R13, R6, RZ, 0x2 ;  /* 0x000000060d0c7211 */ /* 0x000fe200078f10ff */
[----:B------:R-:W-:Y:S01]  /*25e0*/  CS2R R78, SRZ ;  /* 0x00000000004e7805 */ /* 0x000fe2000001ff00 */
[----:B------:R-:W-:Y:S01]  /*25f0*/  LOP3.LUT R181, R4, R8, R181, 0xf6, !PT ;  /* 0x0000000804b57212 */ /* 0x000fe200078ef6b5 */
[----:B------:R-:W-:Y:S01]  /*2600*/  CS2R R76, SRZ ;  /* 0x00000000004c7805 */ /* 0x000fe2000001ff00 */
[----:B------:R-:W-:Y:S01]  /*2610*/  LOP3.LUT R9, R38, 0x8, R41, 0xf8, !PT ;  /* 0x0000000826097812 */ /* 0x000fe200078ef829 */
[----:B------:R-:W-:Y:S01]  /*2620*/  CS2R R82, SRZ ;  /* 0x0000000000527805 */ /* 0x000fe2000001ff00 */
[----:B------:R-:W-:Y:S01]  /*2630*/  LOP3.LUT R13, R12, 0xfffffffc, RZ, 0xc0, !PT ;  /* 0xfffffffc0c0d7812 */ /* 0x000fe200078ec0ff */
[----:B------:R-:W-:Y:S01]  /*2640*/  CS2R R80, SRZ ;  /* 0x0000000000507805 */ /* 0x000fe2000001ff00 */
[----:B------:R-:W-:Y:S01]  /*2650*/  LOP3.LUT R176, R176, 0x1c0, RZ, 0xc0, !PT ;  /* 0x000001c0b0b07812 */ /* 0x000fe200078ec0ff */
[----:B------:R-:W-:Y:S01]  /*2660*/  CS2R R74, SRZ ;  /* 0x00000000004a7805 */ /* 0x000fe2000001ff00 */
[----:B------:R-:W-:Y:S01]  /*2670*/  LEA R181, R181, 0x10480, 0x1 ;  /* 0x00010480b5b57811 */ /* 0x000fe200078e08ff */
[----:B------:R-:W-:Y:S01]  /*2680*/  IMAD.IADD R6, R6, 0x1, -R13 ;  /* 0x0000000106067824 */ /* 0x000fe200078e0a0d */
[----:B------:R-:W-:Y:S01]  /*2690*/  LOP3.LUT R9, R9, R36, RZ, 0x3c, !PT ;  /* 0x0000002409097212 */ /* 0x000fe200078e3cff */
[----:B------:R-:W-:Y:S01]  /*26a0*/  CS2R R72, SRZ ;  /* 0x0000000000487805 */ /* 0x000fe2000001ff00 */
[----:B------:R-:W-:Y:S01]  /*26b0*/  LOP3.LUT R10, R10, 0x1c0, RZ, 0xc0, !PT ;  /* 0x000001c00a0a7812 */ /* 0x000fe200078ec0ff */
[----:B------:R-:W-:Y:S01]  /*26c0*/  IMAD R7, R6, R7, UR34 ;  /* 0x0000002206077e24 */ /* 0x000fe2000f8e0207 */
[----:B------:R-:W-:Y:S01]  /*26d0*/  LOP3.LUT R3, R176, 0x8, R3, 0xf8, !PT ;  /* 0x00000008b0037812 */ /* 0x000fe200078ef803 */
[----:B------:R-:W-:Y:S01]  /*26e0*/  IMAD R184, R184, 0x200, R9 ;  /* 0x00000200b8b87824 */ /* 0x000fe200078e0209 */
[----:B------:R-:W-:Y:S01]  /*26f0*/  SHF.R.U32.HI R176, RZ, 0x3, R176 ;  /* 0x00000003ffb07819 */ /* 0x000fe200000116b0 */
[----:B------:R-:W-:Y:S01]  /*2700*/  IMAD R204, R204, -0x8, R7 ;  /* 0xfffffff8cccc7824 */ /* 0x000fe200078e0207 */
[----:B------:R-:W-:Y:S01]  /*2710*/  SEL R178, R172, 0xffffffc0, !P2 ;  /* 0xffffffc0acb27807 */ /* 0x000fe20005000000 */
[----:B------:R-:W-:Y:S01]  /*2720*/  CS2R R70, SRZ ;  /* 0x0000000000467805 */ /* 0x000fe2000001ff00 */
[C---:B------:R-:W-:Y:S01]  /*2730*/  IADD3 R183, R181.reuse, 0x20, RZ ;  /* 0x00000020b5b77810 */ /* 0x040fe20007ffe0ff */
[----:B------:R-:W-:Y:S01]  /*2740*/  CS2R R68, SRZ ;  /* 0x0000000000447805 */ /* 0x000fe2000001ff00 */
[----:B------:R-:W-:Y:S01]  /*2750*/  SHF.R.S32.HI R203, RZ, 0x2, R12 ;  /* 0x00000002ffcb7819 */ /* 0x000fe2000001140c */
[C---:B------:R-:W-:Y:S01]  /*2760*/  IMAD.IADD R179, R181.reuse, 0x1, R178 ;  /* 0x00000001b5b37824 */ /* 0x040fe200078e02b2 */
[----:B------:R-:W-:Y:S01]  /*2770*/  @P1 IADD3 R183, R181, -0x20, RZ ;  /* 0xffffffe0b5b71810 */ /* 0x000fe20007ffe0ff */
[----:B------:R-:W-:Y:S01]  /*2780*/  CS2R R62, SRZ ;  /* 0x00000000003e7805 */ /* 0x000fe2000001ff00 */
[----:B------:R-:W-:Y:S01]  /*2790*/  LOP3.LUT R5, R10, 0x8, R5, 0xf8, !PT ;  /* 0x000000080a057812 */ /* 0x000fe200078ef805 */
[----:B------:R-:W-:Y:S01]  /*27a0*/  IMAD R203, R32, 0x10, R203 ;  /* 0x0000001020cb7824 */ /* 0x000fe200078e02cb */
[----:B------:R-:W-:Y:S01]  /*27b0*/  SHF.R.U32.HI R177, RZ, 0x3, R10 ;  /* 0x00000003ffb17819 */ /* 0x000fe2000001160a */
[----:B------:R-:W-:Y:S01]  /*27c0*/  CS2R R60, SRZ ;  /* 0x00000000003c7805 */ /* 0x000fe2000001ff00 */
[----:B------:R-:W-:Y:S01]  /*27d0*/  LOP3.LUT R176, R4, R3, R176, 0xf6, !PT ;  /* 0x0000000304b07212 */ /* 0x000fe200078ef6b0 */
[----:B------:R-:W-:Y:S01]  /*27e0*/  IMAD.IADD R3, R185, 0x1, R0 ;  /* 0x00000001b9037824 */ /* 0x000fe200078e0200 */
[----:B------:R-:W-:Y:S01]  /*27f0*/  SEL R173, R172, 0xffffffc0, !P3 ;  /* 0xffffffc0acad7807 */ /* 0x000fe20005800000 */
[----:B------:R-:W-:Y:S01]  /*2800*/  CS2R R66, SRZ ;  /* 0x0000000000427805 */ /* 0x000fe2000001ff00 */
[----:B------:R-:W-:Y:S01]  /*2810*/  LOP3.LUT R177, R4, R5, R177, 0xf6, !PT ;  /* 0x0000000504b17212 */ /* 0x000fe200078ef6b1 */
        /* <DEDUP_REMOVED lines=13> */
[----:B------:R-:W-:Y:S01]  /*28f0*/  IMAD.IADD R0, R0, 0x1, R2 ;  /* 0x0000000100007824 */ /* 0x000fe200078e0202 */
[----:B------:R-:W-:Y:S01]  /*2900*/  SEL R172, R172, 0xffffffc0, !P0 ;  /* 0xffffffc0acac7807 */ /* 0x000fe20004000000 */
[----:B------:R-:W-:Y:S01]  /*2910*/  IMAD.SHL.U32 R184, R184, 0x2, RZ ;  /* 0x00000002b8b87824 */ /* 0x000fe200078e00ff */
[----:B------:R-:W-:Y:S01]  /*2920*/  LEA R205, R205, 0xc480, 0x1 ;  /* 0x0000c480cdcd7811 */ /* 0x000fe200078e08ff */
[----:B------:R-:W-:Y:S01]  /*2930*/  IMAD.IADD R178, R178, 0x1, R183 ;  /* 0x00000001b2b27824 */ /* 0x000fe200078e02b7 */
[----:B------:R-:W-:Y:S01]  /*2940*/  LEA R182, R182, 0x80, 0x1 ;  /* 0x00000080b6b67811 */ /* 0x000fe200078e08ff */
[----:B------:R-:W-:Y:S01]  /*2950*/  UMOV UR19, 0x1 ;  /* 0x0000000100137882 */ /* 0x000fe20000000000 */
[----:B------:R-:W-:Y:S01]  /*2960*/  IADD3 R180, R183, 0x1000, RZ ;  /* 0x00001000b7b47810 */ /* 0x000fe20007ffe0ff */
[----:B------:R-:W-:-:S02]  /*2970*/  UMOV UR18, URZ ;  /* 0x0000003f00127c82 */ /* 0x000fc40008000000 */
[----:B------:R-:W-:Y:S02]  /*2980*/  UMOV UR17, URZ ;  /* 0x0000003f00117c82 */ /* 0x000fe40008000000 */
[----:B------:R-:W-:Y:S02]  /*2990*/  UMOV UR5, URZ ;  /* 0x0000003f00057c82 */ /* 0x000fe40008000000 */
.L_x_7:
[----:B------:R-:W-:Y:S04]  /*29a0*/  DEPBAR.LE SB0, 0x1 ;  /* 0x000080400000791a */ /* 0x000fe80000000000 */
[----:B------:R-:W-:Y:S01]  /*29b0*/  BAR.SYNC.DEFER_BLOCKING 0x0 ;  /* 0x0000000000007b1d */ /* 0x000fe20000010000 */
[----:B------:R-:W-:Y:S01]  /*29c0*/  USHF.L.U32 UR4, UR5, 0xc, URZ ;  /* 0x0000000c05047899 */ /* 0x000fe2000800063f */
[----:B------:R-:W-:Y:S01]  /*29d0*/  R2P PR, R195, 0x6 ;  /* 0x00000006c3007804 */ /* 0x000fe20000000000 */
[----:B------:R-:W-:Y:S01]  /*29e0*/  UIADD3 UR25, UR18, 0x1, URZ ;  /* 0x0000000112197890 */ /* 0x000fe2000fffe03f */
[----:B------:R-:W-:Y:S02]  /*29f0*/  LOP3.LUT P0, RZ, R186, 0x2, RZ, 0xc0, !PT ;  /* 0x00000002baff7812 */ /* 0x000fe4000780c0ff */
[----:B------:R-:W-:Y:S01]  /*2a00*/  MOV R187, 0x40 ;  /* 0x0000004000bb7802 */ /* 0x000fe20000000f00 */
[----:B------:R-:W-:Y:S01]  /*2a10*/  UISETP.GE.AND UP0, UPT, UR25, UR11, UPT ;  /* 0x0000000b1900728c */ /* 0x000fe2000bf06270 */
[----:B------:R-:W-:Y:S02]  /*2a20*/  IADD3 R100, R177, UR4, RZ ;  /* 0x00000004b1647c10 */ /* 0x000fe4000fffe0ff */
[----:B------:R-:W-:Y:S02]  /*2a30*/  SEL R187, R187, 0xffffffc0, !P2 ;  /* 0xffffffc0bbbb7807 */ /* 0x000fe40005000000 */
[----:B------:R-:W-:Y:S02]  /*2a40*/  SHF.L.U32 R132, R100, 0x1, RZ ;  /* 0x0000000164847819 */ /* 0x000fe400000006ff */
[----:B------:R-:W-:Y:S02]  /*2a50*/  MOV R234, UR5 ;  /* 0x0000000500ea7c02 */ /* 0x000fe40008000f00 */
[C---:B------:R-:W-:Y:S02]  /*2a60*/  IADD3 R206, R132.reuse, 0x4080, RZ ;  /* 0x0000408084ce7810 */ /* 0x040fe40007ffe0ff */
[----:B------:R-:W-:Y:S02]  /*2a70*/  IADD3 R188, R132, 0x40a0, RZ ;  /* 0x000040a084bc7810 */ /* 0x000fe40007ffe0ff */
[----:B------:R-:W-:Y:S02]  /*2a80*/  @P1 IADD3 R188, R206, -0x20, RZ ;  /* 0xffffffe0cebc1810 */ /* 0x000fe40007ffe0ff */
[----:B------:R-:W-:Y:S01]  /*2a90*/  IADD3 R189, R132, R187, RZ ;  /* 0x000000bb84bd7210 */ /* 0x000fe20007ffe0ff */
[----:B------:R-:W-:Y:S01]  /*2aa0*/  LDSM.16.M88.4 R104, [R185+0x80] ;  /* 0x00008000b968783b */ /* 0x000fe20000000200 */
[----:B------:R-:W-:Y:S02]  /*2ab0*/  IADD3 R187, R187, R188, RZ ;  /* 0x000000bcbbbb7210 */ /* 0x000fe40007ffe0ff */
[----:B------:R-:W-:Y:S04]  /*2ac0*/  LEA R234, R234, R203, 0x6 ;  /* 0x000000cbeaea7211 */ /* 0x000fe800078e30ff */
[----:B------:R-:W-:Y:S01]  /*2ad0*/  SHF.L.U32 R233, R234, 0x2, RZ ;  /* 0x00000002eae97819 */ /* 0x000fe200000006ff */
[----:B------:R-:W1:Y:S08]  /*2ae0*/  LDSM.16.M88.4 R100, [R132+0x4080] ;  /* 0x004080008464783b */ /* 0x000e700000000200 */
[----:B------:R-:W2:Y:S08]  /*2af0*/  LDSM.16.M88.4 R108, [R132+0x5080] ;  /* 0x00508000846c783b */ /* 0x000eb00000000200 */
[----:B------:R-:W3:Y:S08]  /*2b00*/  LDSM.16.M88.4 R112, [R185+0x2080] ;  /* 0x00208000b970783b */ /* 0x000ef00000000200 */
[----:B------:R-:W-:Y:S08]  /*2b10*/  LDSM.16.M88.4 R120, [R3+0x80] ;  /* 0x000080000378783b */ /* 0x000ff00000000200 */
[----:B------:R-:W4:Y:S08]  /*2b20*/  LDSM.16.M88.4 R116, [R188] ;  /* 0x00000000bc74783b */ /* 0x000f300000000200 */
[----:B------:R-:W5:Y:S08]  /*2b30*/  LDSM.16.M88.4 R124, [R188+0x1000] ;  /* 0x00100000bc7c783b */ /* 0x000f700000000200 */
[----:B------:R-:W2:Y:S08]  /*2b40*/  LDSM.16.M88.4 R128, [R3+0x2080] ;  /* 0x002080000380783b */ /* 0x000eb00000000200 */
[----:B------:R-:W-:Y:S08]  /*2b50*/  LDSM.16.M88.4 R136, [R2+0x80] ;  /* 0x000080000288783b */ /* 0x000ff00000000200 */
[----:B------:R-:W3:Y:S08]  /*2b60*/  LDSM.16.M88.4 R132, [R189+0x4080] ;  /* 0x00408000bd84783b */ /* 0x000ef00000000200 */
[----:B------:R-:W-:Y:S04]  /*2b70*/  LDS R242, [R233+0xc080] ;  /* 0x00c08000e9f27984 */ /* 0x000fe80000000800 */
[----:B------:R-:W-:Y:S04]  /*2b80*/  LDS R241, [R233+0xc0a0] ;  /* 0x00c0a000e9f17984 */ /* 0x000fe80000000800 */
[----:B------:R-:W-:Y:S04]  /*2b90*/  LDS R240, [R233+0xc100] ;  /* 0x00c10000e9f07984 */ /* 0x000fe80000000800 */
[----:B------:R-:W-:Y:S01]  /*2ba0*/  LDS R239, [R233+0xc120] ;  /* 0x00c12000e9ef7984 */ /* 0x000fe20000000800 */
[-C--:B-1----:R-:W-:Y:S08]  /*2bb0*/  HMMA.16816.F32.BF16 R4, R100, R104.reuse, RZ ;  /* 0x000000686404723c */ /* 0x082ff000000418ff */
[C---:B--2---:R-:W-:Y:S08]  /*2bc0*/  HMMA.16816.F32.BF16 R8, R108.reuse, R104, RZ ;  /* 0x000000686c08723c */ /* 0x044ff000000418ff */
[-C--:B------:R-:W-:Y:S08]  /*2bd0*/  HMMA.16816.F32.BF16 R12, R108, R106.reuse, RZ ;  /* 0x0000006a6c0c723c */ /* 0x080ff000000418ff */
[C---:B------:R-:W-:Y:S01]  /*2be0*/  HMMA.16816.F32.BF16 R16, R100.reuse, R106, RZ ;  /* 0x0000006a6410723c */ /* 0x040fe200000418ff */
[----:B------:R-:W-:Y:S07]  /*2bf0*/  LDSM.16.M88.4 R104, [R2+0x2080] ;  /* 0x002080000268783b */ /* 0x000fee0000000200 */
[-C--:B---3--:R-:W-:Y:S08]  /*2c00*/  HMMA.16816.F32.BF16 R20, R100, R112.reuse, RZ ;  /* 0x000000706414723c */ /* 0x088ff000000418ff */
[C---:B------:R-:W-:Y:S08]  /*2c10*/  HMMA.16816.F32.BF16 R24, R108.reuse, R112, RZ ;  /* 0x000000706c18723c */ /* 0x040ff000000418ff */
[-C--:B------:R-:W-:Y:S01]  /*2c20*/  HMMA.16816.F32.BF16 R28, R108, R114.reuse, RZ ;  /* 0x000000726c1c723c */ /* 0x080fe200000418ff */
[----:B------:R-:W-:Y:S07]  /*2c30*/  LDSM.16.M88.4 R108, [R187] ;  /* 0x00000000bb6c783b */ /* 0x000fee0000000200 */
[----:B------:R-:W-:Y:S01]  /*2c40*/  HMMA.16816.F32.BF16 R32, R100, R114, RZ ;  /* 0x000000726420723c */ /* 0x000fe200000418ff */
[----:B------:R-:W1:Y:S07]  /*2c50*/  LDSM.16.M88.4 R100, [R189+0x5080] ;  /* 0x00508000bd64783b */ /* 0x000e6e0000000200 */
[-C--:B----4-:R-:W-:Y:S01]  /*2c60*/  HMMA.16816.F32.BF16 R4, R116, R120.reuse, R4 ;  /* 0x000000787404723c */ /* 0x090fe20000041804 */
[----:B------:R-:W2:Y:S07]  /*2c70*/  LDSM.16.M88.4 R112, [R0+0x80] ;  /* 0x000080000070783b */ /* 0x000eae0000000200 */
[C---:B-----5:R-:W-:Y:S08]  /*2c80*/  HMMA.16816.F32.BF16 R8, R124.reuse, R120, R8 ;  /* 0x000000787c08723c */ /* 0x060ff00000041808 */
[-C--:B------:R-:W-:Y:S08]  /*2c90*/  HMMA.16816.F32.BF16 R12, R124, R122.reuse, R12 ;  /* 0x0000007a7c0c723c */ /* 0x080ff0000004180c */
[C---:B------:R-:W-:Y:S08]  /*2ca0*/  HMMA.16816.F32.BF16 R16, R116.reuse, R122, R16 ;  /* 0x0000007a7410723c */ /* 0x040ff00000041810 */
[-C--:B------:R-:W-:Y:S08]  /*2cb0*/  HMMA.16816.F32.BF16 R20, R116, R128.reuse, R20 ;  /* 0x000000807414723c */ /* 0x080ff00000041814 */
[C---:B------:R-:W-:Y:S08]  /*2cc0*/  HMMA.16816.F32.BF16 R24, R124.reuse, R128, R24 ;  /* 0x000000807c18723c */ /* 0x040ff00000041818 */
[-C--:B------:R-:W-:Y:S08]  /*2cd0*/  HMMA.16816.F32.BF16 R28, R124, R130.reuse, R28 ;  /* 0x000000827c1c723c */ /* 0x080ff0000004181c */
[----:B------:R-:W-:Y:S01]  /*2ce0*/  HMMA.16816.F32.BF16 R32, R116, R130, R32 ;  /* 0x000000827420723c */ /* 0x000fe20000041820 */
[----:B------:R-:W3:Y:S07]  /*2cf0*/  LDSM.16.M88.4 R116, [R187+0x1000] ;  /* 0x00100000bb74783b */ /* 0x000eee0000000200 */
[-C--:B------:R-:W-:Y:S08]  /*2d00*/  HMMA.16816.F32.BF16 R4, R132, R136.reuse, R4 ;  /* 0x000000888404723c */ /* 0x080ff00000041804 */
[C---:B-1----:R-:W-:Y:S08]  /*2d10*/  HMMA.16816.F32.BF16 R8, R100.reuse, R136, R8 ;  /* 0x000000886408723c */ /* 0x042ff00000041808 */
[-C--:B------:R-:W-:Y:S08]  /*2d20*/  HMMA.16816.F32.BF16 R12, R100, R138.reuse, R12 ;  /* 0x0000008a640c723c */ /* 0x080ff0000004180c */
[C---:B------:R-:W-:Y:S08]  /*2d30*/  HMMA.16816.F32.BF16 R16, R132.reuse, R138, R16 ;  /* 0x0000008a8410723c */ /* 0x040ff00000041810 */
[-C--:B------:R-:W-:Y:S08]  /*2d40*/  HMMA.16816.F32.BF16 R20, R132, R104.reuse, R20 ;  /* 0x000000688414723c */ /* 0x080ff00000041814 */
[C---:B------:R-:W-:Y:S08]  /*2d50*/  HMMA.16816.F32.BF16 R24, R100.reuse, R104, R24 ;  /* 0x000000686418723c */ /* 0x040ff00000041818 */
[-C--:B------:R-:W-:Y:S01]  /*2d60*/  HMMA.16816.F32.BF16 R28, R100, R106.reuse, R28 ;  /* 0x0000006a641c723c */ /* 0x080fe2000004181c */
[----:B------:R-:W1:Y:S01]  /*2d70*/  LDSM.16.M88.4 R100, [R0+0x2080] ;  /* 0x002080000064783b */ /* 0x000e620000000200 */
[----:B------:R-:W-:Y:S06]  /*2d80*/  DEPBAR.LE SB0, 0x1 ;  /* 0x000080400000791a */ /* 0x000fec0000000000 */
[----:B------:R-:W-:Y:S01]  /*2d90*/  HMMA.16816.F32.BF16 R32, R132, R106, R32 ;  /* 0x0000006a8420723c */ /* 0x000fe20000041820 */
[----:B------:R-:W-:Y:S07]  /*2da0*/  BAR.SYNC.DEFER_BLOCKING 0x0 ;  /* 0x0000000000007b1d */ /* 0x000fee0000010000 */
[-C--:B--2---:R-:W-:Y:S08]  /*2db0*/  HMMA.16816.F32.BF16 R4, R108, R112.reuse, R4 ;  /* 0x000000706c04723c */ /* 0x084ff00000041804 */
[C---:B---3--:R-:W-:Y:S08]  /*2dc0*/  HMMA.16816.F32.BF16 R8, R116.reuse, R112, R8 ;  /* 0x000000707408723c */ /* 0x048ff00000041808 */
[-C--:B------:R-:W-:Y:S08]  /*2dd0*/  HMMA.16816.F32.BF16 R12, R116, R114.reuse, R12 ;  /* 0x00000072740c723c */ /* 0x080ff0000004180c */
[C---:B------:R-:W-:Y:S04]  /*2de0*/  HMMA.16816.F32.BF16 R16, R108.reuse, R114, R16 ;  /* 0x000000726c10723c */ /* 0x040fe80000041810 */
[----:B------:R-:W-:Y:S02]  /*2df0*/  FMUL.FTZ R206, R4, c[0x0][0x2b4] ;  /* 0x0000ad0004ce7a20 */ /* 0x000fe40000410000 */
[----:B------:R-:W-:Y:S02]  /*2e00*/  FMUL.FTZ R207, R5, c[0x0][0x2b4] ;  /* 0x0000ad0005cf7a20 */ /* 0x000fe40000410000 */
[-C--:B-1----:R-:W-:Y:S02]  /*2e10*/  HMMA.16816.F32.BF16 R20, R108, R100.reuse, R20 ;  /* 0x000000646c14723c */ /* 0x082fe40000041814 */
[----:B------:R-:W1:Y:S02]  /*2e20*/  MUFU.TANH R206, R206 ;  /* 0x000000ce00ce7308 */ /* 0x000e640000002400 */
[----:B------:R-:W-:Y:S02]  /*2e30*/  FMUL.FTZ R208, R6, c[0x0][0x2b4] ;  /* 0x0000ad0006d07a20 */ /* 0x000fe40000410000 */
[----:B------:R-:W-:Y:S02]  /*2e40*/  FMUL.FTZ R209, R7, c[0x0][0x2b4] ;  /* 0x0000ad0007d17a20 */ /* 0x000fe40000410000 */
[C---:B------:R-:W-:Y:S04]  /*2e50*/  HMMA.16816.F32.BF16 R24, R116.reuse, R100, R24 ;  /* 0x000000647418723c */ /* 0x040fe80000041818 */
[----:B------:R-:W2:Y:S01]  /*2e60*/  MUFU.TANH R207, R207 ;  /* 0x000000cf00cf7308 */ /* 0x000ea20000002400 */
[----:B------:R-:W-:Y:S02]  /*2e70*/  FMUL.FTZ R210, R8, c[0x0][0x2b4] ;  /* 0x0000ad0008d27a20 */ /* 0x000fe40000410000 */
[----:B------:R-:W-:Y:S01]  /*2e80*/  FMUL.FTZ R211, R9, c[0x0][0x2b4] ;  /* 0x0000ad0009d37a20 */ /* 0x000fe20000410000 */
[-C--:B------:R-:W-:Y:S04]  /*2e90*/  HMMA.16816.F32.BF16 R28, R116, R102.reuse, R28 ;  /* 0x00000066741c723c */ /* 0x080fe8000004181c */
[----:B------:R-:W-:Y:S02]  /*2ea0*/  FMUL.FTZ R212, R10, c[0x0][0x2b4] ;  /* 0x0000ad000ad47a20 */ /* 0x000fe40000410000 */
[----:B------:R-:W3:Y:S01]  /*2eb0*/  MUFU.TANH R208, R208 ;  /* 0x000000d000d07308 */ /* 0x000ee20000002400 */
[----:B------:R-:W-:Y:S01]  /*2ec0*/  IADD3 R118, R176, UR4, RZ ;  /* 0x00000004b0767c10 */ /* 0x000fe2000fffe0ff */
[----:B------:R-:W-:Y:S04]  /*2ed0*/  HMMA.16816.F32.BF16 R32, R108, R102, R32 ;  /* 0x000000666c20723c */ /* 0x000fe80000041820 */
[----:B------:R-:W-:Y:S01]  /*2ee0*/  SHF.L.U32 R118, R118, 0x1, RZ ;  /* 0x0000000176767819 */ /* 0x000fe200000006ff */
[----:B------:R-:W-:Y:S02]  /*2ef0*/  FMUL.FTZ R213, R11, c[0x0][0x2b4] ;  /* 0x0000ad000bd57a20 */ /* 0x000fe40000410000 */
[----:B------:R-:W-:Y:S01]  /*2f00*/  FMUL.FTZ R214, R12, c[0x0][0x2b4] ;  /* 0x0000ad000cd67a20 */ /* 0x000fe20000410000 */
[----:B------:R-:W4:Y:S01]  /*2f10*/  MUFU.TANH R209, R209 ;  /* 0x000000d100d17308 */ /* 0x000f220000002400 */
[----:B------:R1:W1:Y:S03]  /*2f20*/  LDSM.16.M88.4 R100, [R118+0x8080] ;  /* 0x008080007664783b */ /* 0x0002660000000200 */
[C---:B------:R-:W-:Y:S01]  /*2f30*/  IADD3 R234, R118.reuse, 0x8080, RZ ;  /* 0x0000808076ea7810 */ /* 0x040fe20007ffe0ff */
[----:B------:R-:W-:Y:S01]  /*2f40*/  FMUL.FTZ R215, R13, c[0x0][0x2b4] ;  /* 0x0000ad000dd77a20 */ /* 0x000fe20000410000 */
[----:B------:R-:W-:Y:S01]  /*2f50*/  IADD3 R116, R118, 0x80a0, RZ ;  /* 0x000080a076747810 */ /* 0x000fe20007ffe0ff */
[----:B------:R-:W-:Y:S01]  /*2f60*/  FMUL.FTZ R216, R14, c[0x0][0x2b4] ;  /* 0x0000ad000ed87a20 */ /* 0x000fe20000410000 */
[----:B------:R-:W-:Y:S01]  /*2f70*/  @P0 IADD3 R116, R234, -0x20, RZ ;  /* 0xffffffe0ea740810 */ /* 0x000fe20007ffe0ff */
[----:B------:R1:W1:Y:S01]  /*2f80*/  LDSM.16.M88.4 R104, [R118+0x9080] ;  /* 0x009080007668783b */ /* 0x0002620000000200 */
[----:B------:R-:W1:Y:S01]  /*2f90*/  MUFU.TANH R210, R210 ;  /* 0x000000d200d27308 */ /* 0x000e620000002400 */
[----:B------:R-:W-:Y:S01]  /*2fa0*/  PLOP3.LUT P0, PT, PT, PT, UP0, 0x80, 0x0 ;  /* 0x000000000000781c */ /* 0x000fe20003f0f008 */
[----:B------:R-:W-:Y:S02]  /*2fb0*/  FMUL.FTZ R236, R31, c[0x0][0x2b4] ;  /* 0x0000ad001fec7a20 */ /* 0x000fe40000410000 */
[----:B------:R-:W-:Y:S02]  /*2fc0*/  FMUL.FTZ R217, R15, c[0x0][0x2b4] ;  /* 0x0000ad000fd97a20 */ /* 0x000fe40000410000 */
[----:B------:R-:W-:Y:S01]  /*2fd0*/  FMUL.FTZ R218, R16, c[0x0][0x2b4] ;  /* 0x0000ad0010da7a20 */ /* 0x000fe20000410000 */
[----:B------:R1:W1:Y:S01]  /*2fe0*/  LDSM.16.M88.4 R108, [R116] ;  /* 0x00000000746c783b */ /* 0x0002620000000200 */
[----:B------:R-:W-:Y:S02]  /*2ff0*/  FMUL.FTZ R219, R17, c[0x0][0x2b4] ;  /* 0x0000ad0011db7a20 */ /* 0x000fe40000410000 */
[----:B------:R5:W1:Y:S01]  /*3000*/  MUFU.TANH R234, R236 ;  /* 0x000000ec00ea7308 */ /* 0x000a620000002400 */
[----:B------:R-:W-:Y:S02]  /*3010*/  FMUL.FTZ R220, R18, c[0x0][0x2b4] ;  /* 0x0000ad0012dc7a20 */ /* 0x000fe40000410000 */
[----:B------:R-:W-:Y:S02]  /*3020*/  FMUL.FTZ R221, R19, c[0x0][0x2b4] ;  /* 0x0000ad0013dd7a20 */ /* 0x000fe40000410000 */
[----:B------:R1:W1:Y:S01]  /*3030*/  LDSM.16.M88.4 R112, [R116+0x1000] ;  /* 0x001000007470783b */ /* 0x0002620000000200 */
[----:B------:R-:W-:Y:S02]  /*3040*/  FMUL.FTZ R222, R20, c[0x0][0x2b4] ;  /* 0x0000ad0014de7a20 */ /* 0x000fe40000410000 */
[----:B------:R-:W-:Y:S02]  /*3050*/  FMUL.FTZ R223, R21, c[0x0][0x2b4] ;  /* 0x0000ad0015df7a20 */ /* 0x000fe40000410000 */
[----:B------:R-:W1:Y:S01]  /*3060*/  MUFU.TANH R211, R211 ;  /* 0x000000d300d37308 */ /* 0x000e620000002400 */
[----:B------:R-:W-:Y:S02]  /*3070*/  FMUL.FTZ R224, R22, c[0x0][0x2b4] ;  /* 0x0000ad0016e07a20 */ /* 0x000fe40000410000 */
[----:B------:R-:W-:Y:S02]  /*3080*/  FMUL.FTZ R225, R23, c[0x0][0x2b4] ;  /* 0x0000ad0017e17a20 */ /* 0x000fe40000410000 */
[----:B------:R-:W-:Y:S02]  /*3090*/  FMUL.FTZ R226, R24, c[0x0][0x2b4] ;  /* 0x0000ad0018e27a20 */ /* 0x000fe40000410000 */
[----:B------:R-:W-:Y:S02]  /*30a0*/  FMUL.FTZ R227, R25, c[0x0][0x2b4] ;  /* 0x0000ad0019e37a20 */ /* 0x000fe40000410000 */
[----:B------:R-:W-:Y:S01]  /*30b0*/  FMUL.FTZ R228, R26, c[0x0][0x2b4] ;  /* 0x0000ad001ae47a20 */ /* 0x000fe20000410000 */
[----:B------:R-:W1:Y:S01]  /*30c0*/  MUFU.TANH R212, R212 ;  /* 0x000000d400d47308 */ /* 0x000e620000002400 */
[----:B------:R-:W-:Y:S02]  /*30d0*/  FMUL.FTZ R229, R27, c[0x0][0x2b4] ;  /* 0x0000ad001be57a20 */ /* 0x000fe40000410000 */
[----:B------:R-:W-:Y:S02]  /*30e0*/  FMUL.FTZ R230, R28, c[0x0][0x2b4] ;  /* 0x0000ad001ce67a20 */ /* 0x000fe40000410000 */
[----:B------:R-:W-:Y:S02]  /*30f0*/  FMUL.FTZ R231, R29, c[0x0][0x2b4] ;  /* 0x0000ad001de77a20 */ /* 0x000fe40000410000 */
[----:B------:R-:W-:Y:S02]  /*3100*/  FMUL.FTZ R232, R30, c[0x0][0x2b4] ;  /* 0x0000ad001ee87a20 */ /* 0x000fe40000410000 */
[----:B------:R-:W-:Y:S01]  /*3110*/  FMUL.FTZ R235, R32, c[0x0][0x2b4] ;  /* 0x0000ad0020eb7a20 */ /* 0x000fe20000410000 */
[----:B------:R-:W1:Y:S01]  /*3120*/  MUFU.TANH R213, R213 ;  /* 0x000000d500d57308 */ /* 0x000e620000002400 */
[----:B-----5:R-:W-:Y:S02]  /*3130*/  FMUL.FTZ R236, R33, c[0x0][0x2b4] ;  /* 0x0000ad0021ec7a20 */ /* 0x020fe40000410000 */
[----:B------:R-:W-:Y:S02]  /*3140*/  FMUL.FTZ R237, R34, c[0x0][0x2b4] ;  /* 0x0000ad0022ed7a20 */ /* 0x000fe40000410000 */
[----:B------:R-:W-:Y:S05]  /*3150*/  FMUL.FTZ R238, R35, c[0x0][0x2b4] ;  /* 0x0000ad0023ee7a20 */ /* 0x000fea0000410000 */
[----:B------:R-:W1:Y:S10]  /*3160*/  MUFU.TANH R214, R214 ;  /* 0x000000d600d67308 */ /* 0x000e740000002400 */
        /* <DEDUP_REMOVED lines=21> */
[----:B------:R-:W1:Y:S01]  /*32c0*/  MUFU.TANH R238, R238 ;  /* 0x000000ee00ee7308 */ /* 0x000e620000002400 */
[----:B------:R-:W-:-:S05]  /*32d0*/  @P0 BRA `(.L_x_5) ;  /* 0x0000004000000947 */ /* 0x000fca0003800000 */
[----:B--234-:R-:W-:Y:S01]  /*32e0*/  MOV R10, 0x3310 ;  /* 0x00003310000a7802 */ /* 0x01cfe20000000f00 */
[----:B------:R-:W-:Y:S02]  /*32f0*/  BSSY B0, `(.L_x_5) ;  /* 0x0000002000007945 */ /* 0x000fe40003800000 */
[----:B-1----:R-:W-:Y:S05]  /*3300*/  CALL.REL.NOINC `($_ZN7cutlass13device_kernelIN5flash19enable_sm80_to_sm89INS1_16FlashAttnBwdSm80INS1_25CollectiveMainloopBwdSm80ILi2ELi2EN4cute5tupleIJNS5_1CILi64EEENS7_ILi128EEES8_EEENS_10bfloat16_tEfNS_4arch4Sm80ELb0ELb0ELb1ELb0ELb0ELb0ELb0ELb0ELi2ELi2ELi4ELi2ELb1EEENS1_21CollectiveEpilogueBwdISA_SB_SD_Li256ELb0ELb0ELi2EEENS1_19SingleTileSchedulerILb0ELb0ELb0ELi128EEEEEEEEEvNT_6ParamsE$_ZZN5flash25CollectiveMainloopBwdSm80ILi2ELi2EN4cute5tupleIJNS1_1CILi64EEENS3_ILi128EEES4_EEEN7cutlass10bfloat16_tEfNS7_4arch4Sm80ELb0ELb0ELb1ELb0ELb0ELb0ELb0ELb0ELi2ELi2ELi4ELi2ELb1EE3mmaINS_16FlashAttnBwdSm80ISB_NS_21CollectiveEpilogueBwdIS6_S8_SA_Li256ELb0ELb0ELi2EEENS_19SingleTileSchedulerILb0ELb0ELb0ELi128EEEE13SharedStorageENS1_6TensorINS1_11ArrayEngineIfLm32EEENS1_6LayoutINS2_IJNS2_IJNS3_ILi2EEESO_EEESO_NS3_ILi4EEEEEENS2_IJNS2_IJNS3_ILi1EEESO_EEESQ_NS3_ILi8EEEEEEEEEEEEbRKNSB_6ParamsERT0_S12_iNS2_IJiiiEEERT_ENKUliiE_clEii) ;  /* 0x0000854000007944 */ /* 0x002fea0003c00000 */
[----:B------:R-:W-:Y:S05]  /*3310*/  BSYNC B0 ;  /* 0x0000000000007941 */ /* 0x000fea0003800000 */
.L_x_5:
[-C--:B-1234-:R-:W-:Y:S01]  /*3320*/  HMMA.16816.F32.BF16 R4, R100, R140.reuse, RZ ;  /* 0x0000008c6404723c */ /* 0x09efe200000418ff */
[----:B------:R-:W0:Y:S01]  /*3330*/  LDGDEPBAR ;  /* 0x00000000000079af */ /* 0x000e220000000000 */
[----:B------:R-:W-:Y:S01]  /*3340*/  UIADD3 UR25, UR18, 0x2, URZ ;  /* 0x0000000212197890 */ /* 0x000fe2000fffe03f */
[----:B------:R-:W-:Y:S02]  /*3350*/  ISETP.GT.AND P3, PT, R204, RZ, PT ;  /* 0x000000ffcc00720c */ /* 0x000fe40003f64270 */
[----:B------:R-:W-:Y:S01]  /*3360*/  LOP3.LUT P0, RZ, R186, 0x4, RZ, 0xc0, !PT ;  /* 0x00000004baff7812 */ /* 0x000fe2000780c0ff */
[----:B------:R-:W-:Y:S01]  /*3370*/  UISETP.GE.AND UP0, UPT, UR25, UR11, UPT ;  /* 0x0000000b1900728c */ /* 0x000fe2000bf06270 */
[----:B------:R-:W-:Y:S01]  /*3380*/  FSEL R117, R206, -INF , P3 ;  /* 0xff800000ce757808 */ /* 0x000fe20001800000 */
[C---:B------:R-:W-:Y:S02]  /*3390*/  HMMA.16816.F32.BF16 R8, R104.reuse, R140, RZ ;  /* 0x0000008c6808723c */ /* 0x040fe400000418ff */
[C---:B------:R-:W-:Y:S02]  /*33a0*/  ISETP.GT.AND P2, PT, R204.reuse, 0x1, PT ;  /* 0x00000001cc00780c */ /* 0x040fe40003f44270 */
[--C-:B------:R-:W-:Y:S01]  /*33b0*/  FFMA.FTZ R119, R117, c[0x0][0x29c], -R242.reuse ;  /* 0x0000a70075777a23 */ /* 0x100fe200000108f2 */
[----:B------:R-:W-:Y:S02]  /*33c0*/  MOV R117, 0x40 ;  /* 0x0000004000757802 */ /* 0x000fe40000000f00 */
[----:B------:R-:W-:Y:S01]  /*33d0*/  FSEL R121, R207, -INF , P2 ;  /* 0xff800000cf797808 */ /* 0x000fe20001000000 */
[-C--:B------:R-:W-:Y:S01]  /*33e0*/  HMMA.16816.F32.BF16 R12, R104, R142.reuse, RZ ;  /* 0x0000008e680c723c */ /* 0x080fe200000418ff */
[----:B------:R-:W-:Y:S01]  /*33f0*/  SEL R117, R117, 0xffffffc0, !P0 ;  /* 0xffffffc075757807 */ /* 0x000fe20004000000 */
[----:B------:R-:W-:Y:S01]  /*3400*/  MUFU.EX2 R119, R119 ;  /* 0x0000007700777308 */ /* 0x000fe20000000800 */
[----:B------:R-:W-:Y:S01]  /*3410*/  ISETP.GT.AND P0, PT, R204, 0x60, PT ;  /* 0x00000060cc00780c */ /* 0x000fe20003f04270 */
[--C-:B------:R-:W-:Y:S01]  /*3420*/  FFMA.FTZ R120, R121, c[0x0][0x29c], -R242.reuse ;  /* 0x0000a70079787a23 */ /* 0x100fe200000108f2 */
[-C--:B------:R-:W-:Y:S02]  /*3430*/  IADD3 R118, R118, R117.reuse, RZ ;  /* 0x0000007576767210 */ /* 0x080fe40007ffe0ff */
[----:B------:R-:W-:Y:S01]  /*3440*/  IADD3 R116, R116, R117, RZ ;  /* 0x0000007574747210 */ /* 0x000fe20007ffe0ff */
[C---:B------:R-:W-:Y:S02]  /*3450*/  HMMA.16816.F32.BF16 R16, R100.reuse, R142, RZ ;  /* 0x0000008e6410723c */ /* 0x040fe400000418ff */
[C---:B------:R-:W-:Y:S02]  /*3460*/  ISETP.GT.AND P1, PT, R204.reuse, 0x20, PT ;  /* 0x00000020cc00780c */ /* 0x040fe40003f24270 */
[----:B------:R-:W1:Y:S01]  /*3470*/  MUFU.EX2 R120, R120 ;  /* 0x0000007800787308 */ /* 0x000e620000000800 */
[----:B------:R-:W-:Y:S02]  /*3480*/  ISETP.GT.AND P5, PT, R204, 0x40, PT ;  /* 0x00000040cc00780c */ /* 0x000fe40003fa4270 */
[----:B------:R-:W-:Y:S01]  /*3490*/  FSEL R121, R218, -INF , P1 ;  /* 0xff800000da797808 */ /* 0x000fe20000800000 */
[-C--:B------:R-:W-:Y:S01]  /*34a0*/  HMMA.16816.F32.BF16 R20, R100, R144.reuse, RZ ;  /* 0x000000906414723c */ /* 0x080fe200000418ff */
[C---:B------:R-:W-:Y:S02]  /*34b0*/  ISETP.GT.AND P4, PT, R204.reuse, 0x41, PT ;  /* 0x00000041cc00780c */ /* 0x040fe40003f84270 */
[----:B------:R-:W-:Y:S01]  /*34c0*/  ISETP.GT.AND P6, PT, R204, 0x21, PT ;  /* 0x00000021cc00780c */ /* 0x000fe20003fc4270 */
[--C-:B------:R-:W-:Y:S01]  /*34d0*/  FFMA.FTZ R124, R121, c[0x0][0x29c], -R242.reuse ;  /* 0x0000a700797c7a23 */ /* 0x100fe200000108f2 */
[----:B------:R-:W-:Y:S02]  /*34e0*/  FSEL R243, R227, -INF , P4 ;  /* 0xff800000e3f37808 */ /* 0x000fe40002000000 */
[----:B------:R-:W-:Y:S01]  /*34f0*/  FSEL R123, R219, -INF , P6 ;  /* 0xff800000db7b7808 */ /* 0x000fe20003000000 */
[C---:B------:R-:W-:Y:S01]  /*3500*/  HMMA.16816.F32.BF16 R24, R104.reuse, R144, RZ ;  /* 0x000000906818723c */ /* 0x040fe200000418ff */
[----:B------:R2:W-:Y:S03]  /*3510*/  MUFU.EX2 R121, R124 ;  /* 0x0000007c00797308 */ /* 0x0005e60000000800 */
[--C-:B------:R-:W-:Y:S01]  /*3520*/  FFMA.FTZ R122, R123, c[0x0][0x29c], -R242.reuse ;  /* 0x0000a7007b7a7a23 */ /* 0x100fe200000108f2 */
[----:B------:R-:W-:Y:S02]  /*3530*/  FSEL R123, R222, -INF , P5 ;  /* 0xff800000de7b7808 */ /* 0x000fe40002800000 */
[----:B------:R-:W-:Y:S01]  /*3540*/  FSEL R125, R223, -INF , P4 ;  /* 0xff800000df7d7808 */ /* 0x000fe20002000000 */
[-C--:B------:R-:W-:Y:S01]  /*3550*/  HMMA.16816.F32.BF16 R28, R104, R146.reuse, RZ ;  /* 0x00000092681c723c */ /* 0x080fe200000418ff */
[----:B------:R-:W-:Y:S02]  /*3560*/  LDSM.16.M88.4 R104, [R118+0x9080] ;  /* 0x009080007668783b */ /* 0x000fe40000000200 */
[----:B------:R-:W3:Y:S01]  /*3570*/  MUFU.EX2 R122, R122 ;  /* 0x0000007a007a7308 */ /* 0x000ee20000000800 */
[--C-:B------:R-:W-:Y:S01]  /*3580*/  FFMA.FTZ R127, R123, c[0x0][0x29c], -R242.reuse ;  /* 0x0000a7007b7f7a23 */ /* 0x100fe200000108f2 */
[----:B------:R-:W-:Y:S02]  /*3590*/  FSEL R126, R212, -INF , P3 ;  /* 0xff800000d47e7808 */ /* 0x000fe40001800000 */
[----:B------:R-:W-:Y:S01]  /*35a0*/  FSEL R130, R209, -INF , P2 ;  /* 0xff800000d1827808 */ /* 0x000fe20001000000 */
[----:B------:R-:W-:Y:S01]  /*35b0*/  HMMA.16816.F32.BF16 R32, R100, R146, RZ ;  /* 0x000000926420723c */ /* 0x000fe200000418ff */
[----:B------:R-:W4:Y:S03]  /*35c0*/  LDSM.16.M88.4 R100, [R118+0x8080] ;  /* 0x008080007664783b */ /* 0x000f260000000200 */
[--C-:B------:R-:W-:Y:S01]  /*35d0*/  FFMA.FTZ R128, R130, c[0x0][0x29c], -R241.reuse ;  /* 0x0000a70082807a23 */ /* 0x100fe200000108f1 */
[----:B------:R5:W-:Y:S01]  /*35e0*/  MUFU.EX2 R123, R127 ;  /* 0x0000007f007b7308 */ /* 0x000be20000000800 */
[C---:B------:R-:W-:Y:S01]  /*35f0*/  FSEL R130, R220.reuse, -INF , P1 ;  /* 0xff800000dc827808 */ /* 0x040fe20000800000 */
[----:B------:R-:W-:Y:S01]  /*3600*/  FFMA.FTZ R220, -R220, R220, 1 ;  /* 0x3f800000dcdc7423 */ /* 0x000fe200000101dc */
[-C--:B------:R-:W-:Y:S05]  /*3610*/  HMMA.16816.F32.BF16 R4, R108, R148.reuse, R4 ;  /* 0x000000946c04723c */ /* 0x080fea0000041804 */
[--C-:B------:R-:W-:Y:S01]  /*3620*/  FFMA.FTZ R131, R130, c[0x0][0x29c], -R241.reuse ;  /* 0x0000a70082837a23 */ /* 0x100fe200000108f1 */
[----:B------:R-:W-:Y:S01]  /*3630*/  FSEL R189, R230, -INF , P0 ;  /* 0xff800000e6bd7808 */ /* 0x000fe20000000000 */
[----:B--2---:R-:W-:Y:S01]  /*3640*/  FFMA.FTZ R124, R125, c[0x0][0x29c], -R242 ;  /* 0x0000a7007d7c7a23 */ /* 0x004fe200000108f2 */
[C---:B------:R-:W-:Y:S01]  /*3650*/  HMMA.16816.F32.BF16 R8, R112.reuse, R148, R8 ;  /* 0x000000947008723c */ /* 0x040fe20000041808 */
[----:B------:R-:W-:Y:S03]  /*3660*/  MUFU.EX2 R128, R128 ;  /* 0x0000008000807308 */ /* 0x000fe60000000800 */
[----:B------:R-:W-:Y:S02]  /*3670*/  FSEL R125, R210, -INF , P3 ;  /* 0xff800000d27d7808 */ /* 0x000fe40001800000 */
[----:B------:R-:W-:Y:S02]  /*3680*/  FSEL R246, R228, -INF , P5 ;  /* 0xff800000e4f67808 */ /* 0x000fe40002800000 */
[-C--:B------:R-:W-:Y:S03]  /*3690*/  HMMA.16816.F32.BF16 R12, R112, R150.reuse, R12 ;  /* 0x00000096700c723c */ /* 0x080fe6000004180c */
[----:B------:R-:W2:Y:S01]  /*36a0*/  MUFU.EX2 R124, R124 ;  /* 0x0000007c007c7308 */ /* 0x000ea20000000800 */
[--C-:B------:R-:W-:Y:S01]  /*36b0*/  FFMA.FTZ R139, R125, c[0x0][0x29c], -R240.reuse ;  /* 0x0000a7007d8b7a23 */ /* 0x100fe200000108f0 */
[----:B------:R-:W-:Y:S01]  /*36c0*/  FSEL R132, R221, -INF , P6 ;  /* 0xff800000dd847808 */ /* 0x000fe20003000000 */
[--C-:B------:R-:W-:Y:S01]  /*36d0*/  FFMA.FTZ R125, R189, c[0x0][0x29c], -R240.reuse ;  /* 0x0000a700bd7d7a23 */ /* 0x100fe200000108f0 */
[----:B------:R-:W-:Y:S01]  /*36e0*/  FSEL R247, R211, -INF , P2 ;  /* 0xff800000d3f77808 */ /* 0x000fe20001000000 */
[C---:B------:R-:W-:Y:S04]  /*36f0*/  HMMA.16816.F32.BF16 R16, R108.reuse, R150, R16 ;  /* 0x000000966c10723c */ /* 0x040fe80000041810 */
[--C-:B------:R-:W-:Y:S01]  /*3700*/  FFMA.FTZ R129, R132, c[0x0][0x29c], -R241.reuse ;  /* 0x0000a70084817a23 */ /* 0x100fe200000108f1 */
[----:B------:R-:W-:Y:S01]  /*3710*/  MUFU.EX2 R139, R139 ;  /* 0x0000008b008b7308 */ /* 0x000fe20000000800 */
[--C-:B------:R-:W-:Y:S01]  /*3720*/  FFMA.FTZ R138, R247, c[0x0][0x29c], -R240.reuse ;  /* 0x0000a700f78a7a23 */ /* 0x100fe200000108f0 */
[----:B------:R-:W-:Y:S01]  /*3730*/  FSEL R132, R224, -INF , P5 ;  /* 0xff800000e0847808 */ /* 0x000fe20002800000 */
[-C--:B------:R-:W-:Y:S04]  /*3740*/  HMMA.16816.F32.BF16 R20, R108, R152.reuse, R20 ;  /* 0x000000986c14723c */ /* 0x080fe80000041814 */
[--C-:B------:R-:W-:Y:S01]  /*3750*/  FFMA.FTZ R130, R132, c[0x0][0x29c], -R241.reuse ;  /* 0x0000a70084827a23 */ /* 0x100fe200000108f1 */
[----:B------:R-:W-:Y:S01]  /*3760*/  FSEL R132, R225, -INF , P4 ;  /* 0xff800000e1847808 */ /* 0x000fe20002000000 */
[----:B------:R-:W-:Y:S01]  /*3770*/  FFMA.FTZ R221, -R221, R221, 1 ;  /* 0x3f800000dddd7423 */ /* 0x000fe200000101dd */
[----:B------:R-:W-:Y:S01]  /*3780*/  MUFU.EX2 R129, R129 ;  /* 0x0000008100817308 */ /* 0x000fe20000000800 */
[C---:B------:R-:W-:Y:S04]  /*3790*/  HMMA.16816.F32.BF16 R24, R112.reuse, R152, R24 ;  /* 0x000000987018723c */ /* 0x040fe80000041818 */
[----:B------:R-:W-:Y:S01]  /*37a0*/  FFMA.FTZ R133, R132, c[0x0][0x29c], -R241 ;  /* 0x0000a70084857a23 */ /* 0x000fe200000108f1 */
[----:B------:R-:W-:Y:S01]  /*37b0*/  FSEL R132, R237, -INF , P0 ;  /* 0xff800000ed847808 */ /* 0x000fe20000000000 */
[----:B------:R-:W-:Y:S01]  /*37c0*/  FFMA.FTZ R189, R126, c[0x0][0x29c], -R239 ;  /* 0x0000a7007ebd7a23 */ /* 0x000fe200000108ef */
[----:B------:R-:W-:Y:S01]  /*37d0*/  FSEL R137, R214, -INF , P1 ;  /* 0xff800000d6897808 */ /* 0x000fe20000800000 */
[-C--:B------:R-:W-:Y:S01]  /*37e0*/  HMMA.16816.F32.BF16 R28, R112, R154.reuse, R28 ;  /* 0x0000009a701c723c */ /* 0x080fe2000004181c */
[----:B------:R-:W-:Y:S03]  /*37f0*/  MUFU.EX2 R130, R130 ;  /* 0x0000008200827308 */ /* 0x000fe60000000800 */
[--C-:B------:R-:W-:Y:S01]  /*3800*/  FFMA.FTZ R132, R132, c[0x0][0x29c], -R241.reuse ;  /* 0x0000a70084847a23 */ /* 0x100fe200000108f1 */
[----:B------:R-:W-:Y:S01]  /*3810*/  FSEL R135, R215, -INF , P6 ;  /* 0xff800000d7877808 */ /* 0x000fe20003000000 */
[--C-:B------:R-:W-:Y:S01]  /*3820*/  FFMA.FTZ R137, R137, c[0x0][0x29c], -R240.reuse ;  /* 0x0000a70089897a23 */ /* 0x100fe200000108f0 */
[----:B------:R-:W-:Y:S01]  /*3830*/  FSEL R112, R208, -INF , P3 ;  /* 0xff800000d0707808 */ /* 0x000fe20001800000 */
[----:B------:R-:W-:Y:S03]  /*3840*/  HMMA.16816.F32.BF16 R32, R108, R154, R32 ;  /* 0x0000009a6c20723c */ /* 0x000fe60000041820 */
[----:B------:R-:W-:Y:S01]  /*3850*/  MUFU.EX2 R132, R132 ;  /* 0x0000008400847308 */ /* 0x000fe20000000800 */
[----:B------:R-:W-:Y:S01]  /*3860*/  FSEL R113, R235, -INF , P0 ;  /* 0xff800000eb717808 */ /* 0x000fe20000000000 */
[--C-:B-----5:R-:W-:Y:S01]  /*3870*/  FFMA.FTZ R127, R112, c[0x0][0x29c], -R241.reuse ;  /* 0x0000a700707f7a23 */ /* 0x120fe200000108f1 */
[----:B------:R-:W-:Y:S01]  /*3880*/  ISETP.GT.AND P3, PT, R204, 0x61, PT ;  /* 0x00000061cc00780c */ /* 0x000fe20003f64270 */
[----:B------:R-:W-:Y:S01]  /*3890*/  FFMA.FTZ R136, R135, c[0x0][0x29c], -R240 ;  /* 0x0000a70087887a23 */ /* 0x000fe200000108f0 */
[-C--:B----4-:R-:W-:Y:S05]  /*38a0*/  HMMA.16816.F32.BF16 R4, R100, R156.reuse, R4 ;  /* 0x0000009c6404723c */ /* 0x090fea0000041804 */
[----:B------:R-:W-:Y:S01]  /*38b0*/  FSEL R109, R236, -INF , P3 ;  /* 0xff800000ec6d7808 */ /* 0x000fe20001800000 */
[--C-:B------:R-:W-:Y:S01]  /*38c0*/  FFMA.FTZ R118, R113, c[0x0][0x29c], -R242.reuse ;  /* 0x0000a70071767a23 */ /* 0x100fe200000108f2 */
[----:B------:R-:W4:Y:S01]  /*38d0*/  MUFU.EX2 R127, R127 ;  /* 0x0000007f007f7308 */ /* 0x000f220000000800 */
[C---:B------:R-:W-:Y:S01]  /*38e0*/  HMMA.16816.F32.BF16 R8, R104.reuse, R156, R8 ;  /* 0x0000009c6808723c */ /* 0x040fe20000041808 */
[----:B------:R-:W-:Y:S03]  /*38f0*/  LDSM.16.M88.4 R112, [R116+0x1000] ;  /* 0x001000007470783b */ /* 0x000fe60000000200 */
[----:B------:R-:W-:Y:S01]  /*3900*/  FFMA.FTZ R242, R109, c[0x0][0x29c], -R242 ;  /* 0x0000a7006df27a23 */ /* 0x000fe200000108f2 */
[----:B------:R-:W-:Y:S01]  /*3910*/  FSEL R134, R238, -INF , P3 ;  /* 0xff800000ee867808 */ /* 0x000fe20001800000 */
[----:B------:R-:W-:Y:S01]  /*3920*/  FFMA.FTZ R237, -R237, R237, 1 ;  /* 0x3f800000eded7423 */ /* 0x000fe200000101ed */
[C---:B------:R-:W-:Y:S01]  /*3930*/  FSEL R244, R234.reuse, -INF , P3 ;  /* 0xff800000eaf47808 */ /* 0x040fe20001800000 */
[-C--:B------:R-:W-:Y:S01]  /*3940*/  HMMA.16816.F32.BF16 R12, R104, R158.reuse, R12 ;  /* 0x0000009e680c723c */ /* 0x080fe2000004180c */
[----:B------:R5:W1:Y:S01]  /*3950*/  LDSM.16.M88.4 R108, [R116] ;  /* 0x00000000746c783b */ /* 0x000a620000000200 */
[----:B------:R2:W-:Y:S02]  /*3960*/  MUFU.EX2 R117, R242 ;  /* 0x000000f200757308 */ /* 0x0005e40000000800 */
[----:B------:R-:W-:Y:S01]  /*3970*/  FFMA.FTZ R234, -R234, R234, 1 ;  /* 0x3f800000eaea7423 */ /* 0x000fe200000101ea */
[----:B------:R-:W-:Y:S01]  /*3980*/  FSEL R245, R226, -INF , P5 ;  /* 0xff800000e2f57808 */ /* 0x000fe20002800000 */
[----:B------:R-:W-:Y:S01]  /*3990*/  FFMA.FTZ R241, R134, c[0x0][0x29c], -R241 ;  /* 0x0000a70086f17a23 */ /* 0x000fe200000108f1 */
[----:B------:R-:W-:Y:S01]  /*39a0*/  FSEL R187, R231, -INF , P3 ;  /* 0xff800000e7bb7808 */ /* 0x000fe20001800000 */
[C---:B------:R-:W-:Y:S04]  /*39b0*/  HMMA.16816.F32.BF16 R16, R100.reuse, R158, R16 ;  /* 0x0000009e6410723c */ /* 0x040fe80000041810 */
[----:B------:R-:W1:Y:S01]  /*39c0*/  MUFU.EX2 R118, R118 ;  /* 0x0000007600767308 */ /* 0x000e620000000800 */
[--C-:B------:R-:W-:Y:S01]  /*39d0*/  FFMA.FTZ R134, R243, c[0x0][0x29c], -R240.reuse ;  /* 0x0000a700f3867a23 */ /* 0x100fe200000108f0 */
[----:B------:R-:W-:Y:S01]  /*39e0*/  FSEL R188, R213, -INF , P2 ;  /* 0xff800000d5bc7808 */ /* 0x000fe20001000000 */
[--C-:B------:R-:W-:Y:S01]  /*39f0*/  FFMA.FTZ R135, R245, c[0x0][0x29c], -R240.reuse ;  /* 0x0000a700f5877a23 */ /* 0x100fe200000108f0 */
[-C--:B------:R-:W-:Y:S04]  /*3a00*/  HMMA.16816.F32.BF16 R20, R100, R160.reuse, R20 ;  /* 0x000000a06414723c */ /* 0x080fe80000041814 */
[----:B------:R-:W-:Y:S01]  /*3a10*/  FFMA.FTZ R240, R187, c[0x0][0x29c], -R240 ;  /* 0x0000a700bbf07a23 */ /* 0x000fe200000108f0 */
[----:B------:R-:W-:Y:S01]  /*3a20*/  FSEL R250, R216, -INF , P1 ;  /* 0xff800000d8fa7808 */ /* 0x000fe20000800000 */
[----:B------:R-:W-:Y:S01]  /*3a30*/  MUFU.EX2 R241, R241 ;  /* 0x000000f100f17308 */ /* 0x000fe20000000800 */
[--C-:B------:R-:W-:Y:S01]  /*3a40*/  FFMA.FTZ R188, R188, c[0x0][0x29c], -R239.reuse ;  /* 0x0000a700bcbc7a23 */ /* 0x100fe200000108ef */
[C---:B------:R-:W-:Y:S04]  /*3a50*/  HMMA.16816.F32.BF16 R24, R104.reuse, R160, R24 ;  /* 0x000000a06818723c */ /* 0x040fe80000041818 */
[----:B--2---:R-:W-:Y:S01]  /*3a60*/  FSEL R242, R232, -INF , P0 ;  /* 0xff800000e8f27808 */ /* 0x004fe20000000000 */
[--C-:B------:R-:W-:Y:S01]  /*3a70*/  FFMA.FTZ R187, R250, c[0x0][0x29c], -R239.reuse ;  /* 0x0000a700fabb7a23 */ /* 0x100fe200000108ef */
[----:B------:R-:W-:Y:S01]  /*3a80*/  LOP3.LUT P0, RZ, R194, 0x4, RZ, 0xc0, !PT ;  /* 0x00000004c2ff7812 */ /* 0x000fe2000780c0ff */
[----:B------:R-:W-:Y:S01]  /*3a90*/  FFMA.FTZ R224, -R224, R224, 1 ;  /* 0x3f800000e0e07423 */ /* 0x000fe200000101e0 */
[-C--:B------:R-:W-:Y:S01]  /*3aa0*/  HMMA.16816.F32.BF16 R28, R104, R162.reuse, R28 ;  /* 0x000000a2681c723c */ /* 0x080fe2000004181c */
[----:B-----5:R2:W5:Y:S03]  /*3ab0*/  MUFU.EX2 R116, R131 ;  /* 0x0000008300747308 */ /* 0x0205660000000800 */
[----:B------:R-:W-:Y:S01]  /*3ac0*/  FFMA.FTZ R225, -R225, R225, 1 ;  /* 0x3f800000e1e17423 */ /* 0x000fe200000101e1 */
[----:B------:R-:W-:Y:S03]  /*3ad0*/  FSEL R248, R217, -INF , P6 ;  /* 0xff800000d9f87808 */ /* 0x000fe60003000000 */
[----:B------:R-:W-:Y:S03]  /*3ae0*/  HMMA.16816.F32.BF16 R32, R100, R162, R32 ;  /* 0x000000a26420723c */ /* 0x000fe60000041820 */
[----:B------:R-:W3:Y:S01]  /*3af0*/  MUFU.EX2 R133, R133 ;  /* 0x0000008500857308 */ /* 0x000ee20000000800 */
[----:B------:R-:W-:Y:S04]  /*3b00*/  FFMA.FTZ R126, R248, c[0x0][0x29c], -R239 ;  /* 0x0000a700f87e7a23 */ /* 0x000fe800000108ef */
[-C--:B-1----:R-:W-:Y:S05]  /*3b10*/  HMMA.16816.F32.BF16 R4, R108, R164.reuse, R4 ;  /* 0x000000a46c04723c */ /* 0x082fea0000041804 */
[----:B------:R-:W1:Y:S03]  /*3b20*/  MUFU.EX2 R138, R138 ;  /* 0x0000008a008a7308 */ /* 0x000e660000000800 */
[C---:B------:R-:W-:Y:S01]  /*3b30*/  HMMA.16816.F32.BF16 R8, R112.reuse, R164, R8 ;  /* 0x000000a47008723c */ /* 0x040fe20000041808 */
[----:B--2---:R-:W2:Y:S06]  /*3b40*/  LDS R131, [R233+0xc280] ;  /* 0x00c28000e9837984 */ /* 0x004eac0000000800 */
[----:B------:R-:W-:Y:S01]  /*3b50*/  MUFU.EX2 R137, R137 ;  /* 0x0000008900897308 */ /* 0x000fe20000000800 */
[-C--:B------:R-:W-:Y:S08]  /*3b60*/  HMMA.16816.F32.BF16 R12, R112, R166.reuse, R12 ;  /* 0x000000a6700c723c */ /* 0x080ff0000004180c */
[C---:B------:R-:W-:Y:S01]  /*3b70*/  HMMA.16816.F32.BF16 R16, R108.reuse, R166, R16 ;  /* 0x000000a66c10723c */ /* 0x040fe20000041810 */
[----:B------:R-:W1:Y:S07]  /*3b80*/  MUFU.EX2 R136, R136 ;  /* 0x0000008800887308 */ /* 0x000e6e0000000800 */
[-C--:B------:R-:W-:Y:S03]  /*3b90*/  HMMA.16816.F32.BF16 R20, R108, R168.reuse, R20 ;  /* 0x000000a86c14723c */ /* 0x080fe60000041814 */
[----:B------:R-:W1:Y:S05]  /*3ba0*/  MUFU.EX2 R135, R135 ;  /* 0x0000008700877308 */ /* 0x000e6a0000000800 */
[C---:B------:R-:W-:Y:S05]  /*3bb0*/  HMMA.16816.F32.BF16 R24, R112.reuse, R168, R24 ;  /* 0x000000a87018723c */ /* 0x040fea0000041818 */
[----:B------:R-:W1:Y:S03]  /*3bc0*/  MUFU.EX2 R134, R134 ;  /* 0x0000008600867308 */ /* 0x000e660000000800 */
[-C--:B------:R-:W-:Y:S01]  /*3bd0*/  HMMA.16816.F32.BF16 R28, R112, R170.reuse, R28 ;  /* 0x000000aa701c723c */ /* 0x080fe2000004181c */
[----:B------:R-:W1:Y:S03]  /*3be0*/  LDS R112, [R233+0xc2a0] ;  /* 0x00c2a000e9707984 */ /* 0x000e660000000800 */
[----:B--2---:R-:W-:Y:S03]  /*3bf0*/  FADD.FTZ R243, R5, -R131 ;  /* 0x8000008305f37221 */ /* 0x004fe60000010000 */
[----:B------:R-:W-:Y:S01]  /*3c00*/  FFMA.FTZ R113, R242, c[0x0][0x29c], -R239 ;  /* 0x0000a700f2717a23 */ /* 0x000fe200000108ef */
[----:B------:R-:W-:Y:S01]  /*3c10*/  HMMA.16816.F32.BF16 R32, R108, R170, R32 ;  /* 0x000000aa6c20723c */ /* 0x000fe20000041820 */
[----:B------:R-:W2:Y:S03]  /*3c20*/  MUFU.EX2 R240, R240 ;  /* 0x000000f000f07308 */ /* 0x000ea60000000800 */
[--C-:B------:R-:W-:Y:S01]  /*3c30*/  FADD.FTZ R242, R4, -R131.reuse ;  /* 0x8000008304f27221 */ /* 0x100fe20000010000 */
[----:B------:R-:W-:Y:S01]  /*3c40*/  FSEL R114, R229, -INF , P4 ;  /* 0xff800000e5727808 */ /* 0x000fe20002000000 */
[C---:B------:R-:W-:Y:S01]  /*3c50*/  FMUL.FTZ R243, R120.reuse, R243 ;  /* 0x000000f378f37220 */ /* 0x040fe20000410000 */
[----:B------:R-:W-:Y:S01]  /*3c60*/  F2FP.BF16.PACK_AB R108, R120, R119 ;  /* 0x00000077786c723e */ /* 0x000fe200000010ff */
[--C-:B------:R-:W-:Y:S03]  /*3c70*/  FADD.FTZ R111, R17, -R131.reuse ;  /* 0x80000083116f7221 */ /* 0x100fe60000010000 */
[----:B------:R-:W2:Y:S01]  /*3c80*/  MUFU.EX2 R125, R125 ;  /* 0x0000007d007d7308 */ /* 0x000ea20000000800 */
[----:B------:R-:W-:Y:S02]  /*3c90*/  FFMA.FTZ R110, -R207, R207, 1 ;  /* 0x3f800000cf6e7423 */ /* 0x000fe400000101cf */
[--C-:B------:R-:W-:Y:S02]  /*3ca0*/  FADD.FTZ R207, R21, -R131.reuse ;  /* 0x8000008315cf7221 */ /* 0x100fe40000010000 */
[----:B---3--:R-:W-:Y:S02]  /*3cb0*/  FMUL.FTZ R111, R122, R111 ;  /* 0x0000006f7a6f7220 */ /* 0x008fe40000410000 */
[----:B------:R-:W-:Y:S02]  /*3cc0*/  FMUL.FTZ R242, R119, R242 ;  /* 0x000000f277f27220 */ /* 0x000fe40000410000 */
[----:B------:R-:W-:Y:S01]  /*3cd0*/  FFMA.FTZ R119, -R218, R218, 1 ;  /* 0x3f800000da777423 */ /* 0x000fe200000101da */
[----:B------:R-:W-:Y:S01]  /*3ce0*/  F2FP.BF16.PACK_AB R218, R124, R123 ;  /* 0x0000007b7cda723e */ /* 0x000fe200000010ff */
[----:B------:R-:W-:Y:S01]  /*3cf0*/  FFMA.FTZ R109, -R206, R206, 1 ;  /* 0x3f800000ce6d7423 */ /* 0x000fe200000101ce */
[----:B------:R-:W-:Y:S01]  /*3d00*/  MUFU.EX2 R189, R189 ;  /* 0x000000bd00bd7308 */ /* 0x000fe20000000800 */
[----:B------:R-:W-:Y:S02]  /*3d10*/  FFMA.FTZ R206, -R219, R219, 1 ;  /* 0x3f800000dbce7423 */ /* 0x000fe400000101db */
[----:B------:R-:W-:Y:S02]  /*3d20*/  FMUL.FTZ R207, R124, R207 ;  /* 0x000000cf7ccf7220 */ /* 0x000fe40000410000 */
[----:B------:R-:W-:Y:S02]  /*3d30*/  FMUL.FTZ R206, R111, R206 ;  /* 0x000000ce6fce7220 */ /* 0x000fe40000410000 */
[----:B------:R-:W-:Y:S01]  /*3d40*/  FFMA.FTZ R111, -R222, R222, 1 ;  /* 0x3f800000de6f7423 */ /* 0x000fe200000101de */
[----:B----4-:R-:W-:Y:S01]  /*3d50*/  F2FP.BF16.PACK_AB R222, R128, R127 ;  /* 0x0000007f80de723e */ /* 0x010fe200000010ff */
[--C-:B------:R-:W-:Y:S01]  /*3d60*/  FADD.FTZ R120, R16, -R131.reuse ;  /* 0x8000008310787221 */ /* 0x100fe20000010000 */
[----:B------:R-:W3:Y:S01]  /*3d70*/  MUFU.EX2 R188, R188 ;  /* 0x000000bc00bc7308 */ /* 0x000ee20000000800 */
[--C-:B-1----:R-:W-:Y:S02]  /*3d80*/  FADD.FTZ R124, R6, -R112.reuse ;  /* 0x80000070067c7221 */ /* 0x102fe40000010000 */
[----:B------:R-:W-:Y:S01]  /*3d90*/  FMUL.FTZ R120, R121, R120 ;  /* 0x0000007879787220 */ /* 0x000fe20000410000 */
[----:B------:R-:W-:Y:S01]  /*3da0*/  F2FP.BF16.PACK_AB R121, R122, R121 ;  /* 0x000000797a79723e */ /* 0x000fe200000010ff */
[----:B------:R-:W-:Y:S02]  /*3db0*/  FMUL.FTZ R124, R127, R124 ;  /* 0x0000007c7f7c7220 */ /* 0x000fe40000410000 */
[----:B------:R-:W1:Y:S01]  /*3dc0*/  LDS R127, [R233+0xc300] ;  /* 0x00c30000e97f7984 */ /* 0x000e620000000800 */
[--C-:B------:R-:W-:Y:S02]  /*3dd0*/  FADD.FTZ R122, R20, -R131.reuse ;  /* 0x80000083147a7221 */ /* 0x100fe40000010000 */
[----:B------:R-:W-:Y:S01]  /*3de0*/  FMUL.FTZ R119, R120, R119 ;  /* 0x0000007778777220 */ /* 0x000fe20000410000 */
[----:B------:R-:W4:Y:S01]  /*3df0*/  LDS R233, [R233+0xc320] ;  /* 0x00c32000e9e97984 */ /* 0x000f220000000800 */
[----:B------:R-:W-:Y:S01]  /*3e00*/  FMUL.FTZ R122, R123, R122 ;  /* 0x0000007a7b7a7220 */ /* 0x000fe20000410000 */
[----:B------:R-:W-:Y:S01]  /*3e10*/  MUFU.EX2 R187, R187 ;  /* 0x000000bb00bb7308 */ /* 0x000fe20000000800 */
[--C-:B------:R-:W-:Y:S01]  /*3e20*/  FADD.FTZ R123, R32, -R131.reuse ;  /* 0x80000083207b7221 */ /* 0x100fe20000010000 */
[----:B------:R1:W-:Y:S01]  /*3e30*/  STS [R205], R108 ;  /* 0x0000006ccd007388 */ /* 0x0003e20000000800 */
[----:B------:R-:W-:Y:S01]  /*3e40*/  FADD.FTZ R32, R33, -R131 ;  /* 0x8000008321207221 */ /* 0x000fe20000010000 */
[----:B------:R-:W-:Y:S01]  /*3e50*/  F2FP.BF16.PACK_AB R119, R206, R119 ;  /* 0x00000077ce77723e */ /* 0x000fe200000010ff */
[--C-:B------:R-:W-:Y:S01]  /*3e60*/  FADD.FTZ R33, R7, -R112.reuse ;  /* 0x8000007007217221 */ /* 0x100fe20000010000 */
[----:B------:R-:W-:Y:S01]  /*3e70*/  STS [R205+0x400], R222 ;  /* 0x000400decd007388 */ /* 0x000fe20000000800 */
[----:B------:R-:W-:Y:S02]  /*3e80*/  FMUL.FTZ R111, R122, R111 ;  /* 0x0000006f7a6f7220 */ /* 0x000fe40000410000 */
[----:B------:R-:W-:Y:S01]  /*3e90*/  FMUL.FTZ R123, R118, R123 ;  /* 0x0000007b767b7220 */ /* 0x000fe20000410000 */
[----:B------:R-:W-:Y:S01]  /*3ea0*/  F2FP.BF16.PACK_AB R118, R117, R118 ;  /* 0x000000767576723e */ /* 0x000fe200000010ff */
[----:B------:R-:W-:Y:S01]  /*3eb0*/  FFMA.FTZ R120, -R223, R223, 1 ;  /* 0x3f800000df787423 */ /* 0x000fe200000101df */
[----:B------:R-:W1:Y:S01]  /*3ec0*/  MUFU.EX2 R126, R126 ;  /* 0x0000007e007e7308 */ /* 0x000e620000000800 */
[----:B------:R-:W-:Y:S02]  /*3ed0*/  FMUL.FTZ R32, R117, R32 ;  /* 0x0000002075207220 */ /* 0x000fe40000410000 */
[----:B------:R-:W-:Y:S02]  /*3ee0*/  FFMA.FTZ R122, -R235, R235, 1 ;  /* 0x3f800000eb7a7423 */ /* 0x000fe400000101eb */
[----:B------:R-:W-:Y:S02]  /*3ef0*/  FFMA.FTZ R117, -R236, R236, 1 ;  /* 0x3f800000ec757423 */ /* 0x000fe400000101ec */
[----:B------:R-:W-:Y:S02]  /*3f00*/  FMUL.FTZ R33, R128, R33 ;  /* 0x0000002180217220 */ /* 0x000fe40000410000 */
[----:B------:R-:W-:Y:S01]  /*3f10*/  FFMA.FTZ R128, -R209, R209, 1 ;  /* 0x3f800000d1807423 */ /* 0x000fe200000101d1 */
[----:B------:R-:W-:Y:S01]  /*3f20*/  MUFU.EX2 R113, R113 ;  /* 0x0000007100717308 */ /* 0x000fe20000000800 */
[----:B------:R-:W-:Y:S02]  /*3f30*/  FMUL.FTZ R109, R242, R109 ;  /* 0x0000006df26d7220 */ /* 0x000fe40000410000 */
[----:B------:R-:W-:Y:S02]  /*3f40*/  FMUL.FTZ R110, R243, R110 ;  /* 0x0000006ef36e7220 */ /* 0x000fe40000410000 */
[----:B------:R-:W-:Y:S02]  /*3f50*/  FMUL.FTZ R120, R207, R120 ;  /* 0x00000078cf787220 */ /* 0x000fe40000410000 */
[----:B------:R-:W-:Y:S01]  /*3f60*/  FMUL.FTZ R122, R123, R122 ;  /* 0x0000007a7b7a7220 */ /* 0x000fe20000410000 */
[----:B------:R-:W-:Y:S01]  /*3f70*/  F2FP.BF16.PACK_AB R110, R110, R109 ;  /* 0x0000006d6e6e723e */ /* 0x000fe200000010ff */
[----:B------:R-:W-:Y:S01]  /*3f80*/  FMUL.FTZ R117, R32, R117 ;  /* 0x0000007520757220 */ /* 0x000fe20000410000 */
[----:B------:R-:W-:Y:S01]  /*3f90*/  F2FP.BF16.PACK_AB R120, R120, R111 ;  /* 0x0000006f7878723e */ /* 0x000fe200000010ff */
[----:B------:R-:W-:Y:S02]  /*3fa0*/  FMUL.FTZ R128, R33, R128 ;  /* 0x0000008021807220 */ /* 0x000fe40000410000 */
[--C-:B------:R-:W-:Y:S01]  /*3fb0*/  FADD.FTZ R33, R18, -R112.reuse ;  /* 0x8000007012217221 */ /* 0x100fe20000010000 */
[----:B------:R-:W-:Y:S01]  /*3fc0*/  F2FP.BF16.PACK_AB R117, R117, R122 ;  /* 0x0000007a7575723e */ /* 0x000fe200000010ff */
[--C-:B------:R-:W-:Y:S02]  /*3fd0*/  FADD.FTZ R32, R19, -R112.reuse ;  /* 0x8000007013207221 */ /* 0x100fe40000010000 */
[----:B-----5:R-:W-:Y:S01]  /*3fe0*/  FMUL.FTZ R33, R116, R33 ;  /* 0x0000002174217220 */ /* 0x020fe20000410000 */
[C---:B------:R-:W-:Y:S01]  /*3ff0*/  F2FP.BF16.PACK_AB R116, R129.reuse, R116 ;  /* 0x000000748174723e */ /* 0x040fe200000010ff */
[----:B------:R-:W-:Y:S02]  /*4000*/  FMUL.FTZ R32, R129, R32 ;  /* 0x0000002081207220 */ /* 0x000fe40000410000 */
[--C-:B------:R-:W-:Y:S02]  /*4010*/  FADD.FTZ R109, R22, -R112.reuse ;  /* 0x80000070166d7221 */ /* 0x100fe40000010000 */
[--C-:B------:R-:W-:Y:S02]  /*4020*/  FADD.FTZ R111, R34, -R112.reuse ;  /* 0x80000070226f7221 */ /* 0x100fe40000010000 */
[--C-:B------:R-:W-:Y:S02]  /*4030*/  FADD.FTZ R122, R23, -R112.reuse ;  /* 0x80000070177a7221 */ /* 0x100fe40000010000 */
[----:B------:R-:W-:Y:S02]  /*4040*/  FADD.FTZ R112, R35, -R112 ;  /* 0x8000007023707221 */ /* 0x000fe40000010000 */
[----:B------:R-:W-:Y:S02]  /*4050*/  FMUL.FTZ R33, R33, R220 ;  /* 0x000000dc21217220 */ /* 0x000fe40000410000 */
[----:B------:R-:W-:Y:S02]  /*4060*/  FMUL.FTZ R32, R32, R221 ;  /* 0x000000dd20207220 */ /* 0x000fe40000410000 */
[----:B------:R-:W-:Y:S01]  /*4070*/  FMUL.FTZ R34, R132, R111 ;  /* 0x0000006f84227220 */ /* 0x000fe20000410000 */
[C---:B------:R-:W-:Y:S01]  /*4080*/  F2FP.BF16.PACK_AB R132, R241.reuse, R132 ;  /* 0x00000084f184723e */ /* 0x040fe200000010ff */
[----:B------:R-:W-:Y:S01]  /*4090*/  FMUL.FTZ R112, R241, R112 ;  /* 0x00000070f1707220 */ /* 0x000fe20000410000 */
[----:B------:R-:W-:Y:S01]  /*40a0*/  F2FP.BF16.PACK_AB R32, R32, R33 ;  /* 0x000000212020723e */ /* 0x000fe200000010ff */
[----:B------:R-:W-:Y:S02]  /*40b0*/  FFMA.FTZ R123, -R208, R208, 1 ;  /* 0x3f800000d07b7423 */ /* 0x000fe400000101d0 */
[----:B------:R-:W-:Y:S02]  /*40c0*/  FFMA.FTZ R35, -R238, R238, 1 ;  /* 0x3f800000ee237423 */ /* 0x000fe400000101ee */
[----:B------:R-:W-:Y:S02]  /*40d0*/  FMUL.FTZ R123, R124, R123 ;  /* 0x0000007b7c7b7220 */ /* 0x000fe40000410000 */
[----:B------:R-:W-:Y:S01]  /*40e0*/  FMUL.FTZ R109, R130, R109 ;  /* 0x0000006d826d7220 */ /* 0x000fe20000410000 */
[C---:B------:R-:W-:Y:S01]  /*40f0*/  F2FP.BF16.PACK_AB R130, R133.reuse, R130 ;  /* 0x000000828582723e */ /* 0x040fe200000010ff */
[----:B------:R-:W-:Y:S01]  /*4100*/  FMUL.FTZ R34, R34, R237 ;  /* 0x000000ed22227220 */ /* 0x000fe20000410000 */
[----:B------:R-:W-:Y:S01]  /*4110*/  F2FP.BF16.PACK_AB R128, R128, R123 ;  /* 0x0000007b8080723e */ /* 0x000fe200000010ff */
[----:B------:R-:W-:Y:S01]  /*4120*/  FMUL.FTZ R35, R112, R35 ;  /* 0x0000002370237220 */ /* 0x000fe20000410000 */
[----:B------:R-:W-:Y:S01]  /*4130*/  F2FP.BF16.PACK_AB R112, R138, R139 ;  /* 0x0000008b8a70723e */ /* 0x000fe200000010ff */
[----:B------:R-:W-:Y:S02]  /*4140*/  FMUL.FTZ R122, R133, R122 ;  /* 0x0000007a857a7220 */ /* 0x000fe40000410000 */
[--C-:B-1----:R-:W-:Y:S01]  /*4150*/  FADD.FTZ R33, R9, -R127.reuse ;  /* 0x8000007f09217221 */ /* 0x102fe20000010000 */
[----:B------:R-:W-:Y:S01]  /*4160*/  F2FP.BF16.PACK_AB R129, R35, R34 ;  /* 0x000000222381723e */ /* 0x000fe200000010ff */
[--C-:B------:R-:W-:Y:S02]  /*4170*/  FADD.FTZ R124, R8, -R127.reuse ;  /* 0x8000007f087c7221 */ /* 0x100fe40000010000 */
[----:B------:R-:W-:Y:S02]  /*4180*/  FMUL.FTZ R109, R109, R224 ;  /* 0x000000e06d6d7220 */ /* 0x000fe40000410000 */
[----:B------:R-:W-:Y:S02]  /*4190*/  FMUL.FTZ R122, R122, R225 ;  /* 0x000000e17a7a7220 */ /* 0x000fe40000410000 */
[--C-:B------:R-:W-:Y:S02]  /*41a0*/  FADD.FTZ R123, R13, -R127.reuse ;  /* 0x8000007f0d7b7221 */ /* 0x100fe40000010000 */
[--C-:B------:R-:W-:Y:S01]  /*41b0*/  FADD.FTZ R34, R24, -R127.reuse ;  /* 0x8000007f18227221 */ /* 0x100fe20000010000 */
[----:B------:R-:W-:Y:S01]  /*41c0*/  F2FP.BF16.PACK_AB R122, R122, R109 ;  /* 0x0000006d7a7a723e */ /* 0x000fe200000010ff */
[--C-:B------:R-:W-:Y:S02]  /*41d0*/  FADD.FTZ R35, R25, -R127.reuse ;  /* 0x8000007f19237221 */ /* 0x100fe40000010000 */
[----:B------:R-:W-:Y:S02]  /*41e0*/  FMUL.FTZ R33, R138, R33 ;  /* 0x000000218a217220 */ /* 0x000fe40000410000 */
[----:B------:R-:W-:Y:S02]  /*41f0*/  FADD.FTZ R138, R12, -R127 ;  /* 0x8000007f0c8a7221 */ /* 0x000fe40000010000 */
[----:B------:R-:W-:Y:S02]  /*4200*/  FMUL.FTZ R124, R139, R124 ;  /* 0x0000007c8b7c7220 */ /* 0x000fe40000410000 */
[----:B------:R-:W-:Y:S02]  /*4210*/  FFMA.FTZ R111, -R210, R210, 1 ;  /* 0x3f800000d26f7423 */ /* 0x000fe400000101d2 */
[----:B------:R-:W-:Y:S02]  /*4220*/  FFMA.FTZ R206, -R211, R211, 1 ;  /* 0x3f800000d3ce7423 */ /* 0x000fe400000101d3 */
[C---:B------:R-:W-:Y:S02]  /*4230*/  FMUL.FTZ R123, R136.reuse, R123 ;  /* 0x0000007b887b7220 */ /* 0x040fe40000410000 */
[----:B------:R-:W-:Y:S01]  /*4240*/  FMUL.FTZ R138, R137, R138 ;  /* 0x0000008a898a7220 */ /* 0x000fe20000410000 */
[----:B------:R-:W-:Y:S01]  /*4250*/  F2FP.BF16.PACK_AB R137, R136, R137 ;  /* 0x000000898889723e */ /* 0x000fe200000010ff */
[----:B------:R-:W-:Y:S01]  /*4260*/  FMUL.FTZ R34, R135, R34 ;  /* 0x0000002287227220 */ /* 0x000fe20000410000 */
[C---:B------:R-:W-:Y:S01]  /*4270*/  F2FP.BF16.PACK_AB R136, R134.reuse, R135 ;  /* 0x000000878688723e */ /* 0x040fe200000010ff */
[----:B------:R-:W-:Y:S02]  /*4280*/  FMUL.FTZ R35, R134, R35 ;  /* 0x0000002386237220 */ /* 0x000fe40000410000 */
[----:B------:R-:W-:Y:S02]  /*4290*/  FFMA.FTZ R109, -R226, R226, 1 ;  /* 0x3f800000e26d7423 */ /* 0x000fe400000101e2 */
[----:B------:R-:W-:Y:S02]  /*42a0*/  FFMA.FTZ R134, -R227, R227, 1 ;  /* 0x3f800000e3867423 */ /* 0x000fe400000101e3 */
[--C-:B------:R-:W-:Y:S02]  /*42b0*/  FFMA.FTZ R115, R246, c[0x0][0x29c], -R239.reuse ;  /* 0x0000a700f6737a23 */ /* 0x100fe400000108ef */
[----:B------:R-:W-:Y:S02]  /*42c0*/  FFMA.FTZ R114, R114, c[0x0][0x29c], -R239 ;  /* 0x0000a70072727a23 */ /* 0x000fe400000108ef */
[----:B------:R-:W-:Y:S02]  /*42d0*/  FMUL.FTZ R111, R124, R111 ;  /* 0x0000006f7c6f7220 */ /* 0x000fe40000410000 */
[----:B------:R-:W-:Y:S01]  /*42e0*/  FMUL.FTZ R206, R33, R206 ;  /* 0x000000ce21ce7220 */ /* 0x000fe20000410000 */
[----:B------:R-:W-:Y:S01]  /*42f0*/  MUFU.EX2 R115, R115 ;  /* 0x0000007300737308 */ /* 0x000fe20000000800 */
[--C-:B------:R-:W-:Y:S02]  /*4300*/  FADD.FTZ R29, R29, -R127.reuse ;  /* 0x8000007f1d1d7221 */ /* 0x100fe40000010000 */
[----:B------:R-:W-:Y:S01]  /*4310*/  FFMA.FTZ R33, -R214, R214, 1 ;  /* 0x3f800000d6217423 */ /* 0x000fe200000101d6 */
[----:B------:R-:W-:Y:S01]  /*4320*/  F2FP.BF16.PACK_AB R206, R206, R111 ;  /* 0x0000006fcece723e */ /* 0x000fe200000010ff */
[----:B------:R-:W-:Y:S02]  /*4330*/  FADD.FTZ R28, R28, -R127 ;  /* 0x8000007f1c1c7221 */ /* 0x000fe40000010000 */
[----:B------:R-:W-:Y:S02]  /*4340*/  FMUL.FTZ R34, R34, R109 ;  /* 0x0000006d22227220 */ /* 0x000fe40000410000 */
[----:B------:R-:W-:Y:S01]  /*4350*/  FMUL.FTZ R35, R35, R134 ;  /* 0x0000008623237220 */ /* 0x000fe20000410000 */
[----:B------:R-:W1:Y:S01]  /*4360*/  MUFU.EX2 R114, R114 ;  /* 0x0000007200727308 */ /* 0x000e620000000800 */
[----:B------:R-:W-:Y:S01]  /*4370*/  FMUL.FTZ R33, R138, R33 ;  /* 0x000000218a217220 */ /* 0x000fe20000410000 */
[----:B------:R-:W-:Y:S01]  /*4380*/  IADD3 R134, R205, 0x40, RZ ;  /* 0x00000040cd867810 */ /* 0x000fe20007ffe0ff */
[----:B------:R-:W-:Y:S01]  /*4390*/  FFMA.FTZ R138, -R231, R231, 1 ;  /* 0x3f800000e78a7423 */ /* 0x000fe200000101e7 */
[----:B------:R-:W-:Y:S01]  /*43a0*/  @P0 IADD3 R134, R205, -0x40, RZ ;  /* 0xffffffc0cd860810 */ /* 0x000fe20007ffe0ff */
[C---:B--2---:R-:W-:Y:S01]  /*43b0*/  FMUL.FTZ R29, R240.reuse, R29 ;  /* 0x0000001df01d7220 */ /* 0x044fe20000410000 */
[----:B------:R-:W-:Y:S01]  /*43c0*/  PLOP3.LUT P0, PT, PT, PT, UP0, 0x80, 0x0 ;  /* 0x000000000000781c */ /* 0x000fe20003f0f008 */
[----:B------:R-:W-:Y:S01]  /*43d0*/  FMUL.FTZ R28, R125, R28 ;  /* 0x0000001c7d1c7220 */ /* 0x000fe20000410000 */
[----:B------:R-:W-:Y:S01]  /*43e0*/  F2FP.BF16.PACK_AB R125, R240, R125 ;  /* 0x0000007df07d723e */ /* 0x000fe200000010ff */
[----:B------:R-:W-:Y:S01]  /*43f0*/  STS [R134], R121 ;  /* 0x0000007986007388 */ /* 0x000fe20000000800 */
[----:B------:R-:W-:Y:S02]  /*4400*/  FFMA.FTZ R111, -R230, R230, 1 ;  /* 0x3f800000e66f7423 */ /* 0x000fe400000101e6 */
[----:B------:R-:W-:Y:S01]  /*4410*/  FFMA.FTZ R239, R244, c[0x0][0x29c], -R239 ;  /* 0x0000a700f4ef7a23 */ /* 0x000fe200000108ef */
[----:B------:R-:W-:Y:S01]  /*4420*/  STS [R134+0x400], R116 ;  /* 0x0004007486007388 */ /* 0x000fe20000000800 */
[----:B------:R-:W-:Y:S01]  /*4430*/  FMUL.FTZ R29, R29, R138 ;  /* 0x0000008a1d1d7220 */ /* 0x000fe20000410000 */
[----:B------:R-:W-:Y:S01]  /*4440*/  F2FP.BF16.PACK_AB R138, R35, R34 ;  /* 0x00000022238a723e */ /* 0x000fe200000010ff */
[----:B------:R-:W-:Y:S01]  /*4450*/  FMUL.FTZ R28, R28, R111 ;  /* 0x0000006f1c1c7220 */ /* 0x000fe20000410000 */
[----:B------:R2:W-:Y:S01]  /*4460*/  STS [R205+0x1000], R112 ;  /* 0x00100070cd007388 */ /* 0x0005e20000000800 */
[----:B------:R-:W5:Y:S01]  /*4470*/  MUFU.EX2 R34, R239 ;  /* 0x000000ef00227308 */ /* 0x000f620000000800 */
[----:B------:R-:W-:Y:S02]  /*4480*/  FFMA.FTZ R124, -R215, R215, 1 ;  /* 0x3f800000d77c7423 */ /* 0x000fe400000101d7 */
[----:B------:R-:W-:Y:S01]  /*4490*/  F2FP.BF16.PACK_AB R127, R29, R28 ;  /* 0x0000001c1d7f723e */ /* 0x000fe200000010ff */
[--C-:B----4-:R-:W-:Y:S01]  /*44a0*/  FADD.FTZ R35, R11, -R233.reuse ;  /* 0x800000e90b237221 */ /* 0x110fe20000010000 */
[----:B---3--:R-:W-:Y:S01]  /*44b0*/  F2FP.BF16.PACK_AB R28, R188, R189 ;  /* 0x000000bdbc1c723e */ /* 0x008fe200000010ff */
[----:B------:R-:W-:Y:S01]  /*44c0*/  FMUL.FTZ R124, R123, R124 ;  /* 0x0000007c7b7c7220 */ /* 0x000fe20000410000 */
[----:B------:R-:W-:Y:S01]  /*44d0*/  F2FP.BF16.PACK_AB R29, R126, R187 ;  /* 0x000000bb7e1d723e */ /* 0x000fe200000010ff */
[--C-:B------:R-:W-:Y:S01]  /*44e0*/  FADD.FTZ R30, R30, -R233.reuse ;  /* 0x800000e91e1e7221 */ /* 0x100fe20000010000 */
[----:B-1----:R-:W-:Y:S01]  /*44f0*/  F2FP.BF16.PACK_AB R108, R114, R115 ;  /* 0x00000073726c723e */ /* 0x002fe200000010ff */
[----:B------:R1:W-:Y:S01]  /*4500*/  STS [R205+0x1400], R28 ;  /* 0x0014001ccd007388 */ /* 0x0003e20000000800 */
[----:B------:R-:W-:Y:S01]  /*4510*/  F2FP.BF16.PACK_AB R33, R124, R33 ;  /* 0x000000217c21723e */ /* 0x000fe200000010ff */
[----:B------:R-:W-:Y:S02]  /*4520*/  FMUL.FTZ R30, R113, R30 ;  /* 0x0000001e711e7220 */ /* 0x000fe40000410000 */
[----:B------:R-:W-:Y:S01]  /*4530*/  STS [R134+0x1000], R137 ;  /* 0x0010008986007388 */ /* 0x000fe20000000800 */
[--C-:B------:R-:W-:Y:S02]  /*4540*/  FADD.FTZ R31, R31, -R233.reuse ;  /* 0x800000e91f1f7221 */ /* 0x100fe40000010000 */
[--C-:B------:R-:W-:Y:S01]  /*4550*/  FADD.FTZ R124, R10, -R233.reuse ;  /* 0x800000e90a7c7221 */ /* 0x100fe20000010000 */
[----:B------:R3:W-:Y:S01]  /*4560*/  STS [R134+0x1400], R29 ;  /* 0x0014001d86007388 */ /* 0x0007e20000000800 */
[----:B------:R-:W-:Y:S02]  /*4570*/  FMUL.FTZ R35, R188, R35 ;  /* 0x00000023bc237220 */ /* 0x000fe40000410000 */
[----:B------:R-:W-:Y:S01]  /*4580*/  FMUL.FTZ R124, R189, R124 ;  /* 0x0000007cbd7c7220 */ /* 0x000fe20000410000 */
[----:B------:R-:W-:Y:S01]  /*4590*/  STS [R205+0x2000], R218 ;  /* 0x002000dacd007388 */ /* 0x000fe20000000800 */
[----:B------:R-:W-:Y:S01]  /*45a0*/  FFMA.FTZ R109, -R212, R212, 1 ;  /* 0x3f800000d46d7423 */ /* 0x000fe200000101d4 */
[C---:B-----5:R-:W-:Y:S01]  /*45b0*/  F2FP.BF16.PACK_AB R111, R34.reuse, R113 ;  /* 0x00000071226f723e */ /* 0x060fe200000010ff */
[----:B------:R-:W-:Y:S01]  /*45c0*/  FMUL.FTZ R31, R34, R31 ;  /* 0x0000001f221f7220 */ /* 0x000fe20000410000 */
[----:B------:R-:W-:Y:S01]  /*45d0*/  STS [R205+0x2400], R130 ;  /* 0x00240082cd007388 */ /* 0x000fe20000000800 */
[----:B------:R-:W-:Y:S02]  /*45e0*/  FMUL.FTZ R109, R124, R109 ;  /* 0x0000006d7c6d7220 */ /* 0x000fe40000410000 */
[----:B------:R-:W-:Y:S01]  /*45f0*/  FMUL.FTZ R31, R31, R234 ;  /* 0x000000ea1f1f7220 */ /* 0x000fe20000410000 */
[----:B------:R-:W-:Y:S01]  /*4600*/  STS [R134+0x2000], R118 ;  /* 0x0020007686007388 */ /* 0x000fe20000000800 */
[----:B--2---:R-:W-:Y:S03]  /*4610*/  FFMA.FTZ R112, -R213, R213, 1 ;  /* 0x3f800000d5707423 */ /* 0x004fe600000101d5 */
[----:B------:R-:W-:Y:S01]  /*4620*/  STS [R134+0x2400], R132 ;  /* 0x0024008486007388 */ /* 0x000fe20000000800 */
[----:B------:R-:W-:Y:S02]  /*4630*/  FMUL.FTZ R112, R35, R112 ;  /* 0x0000007023707220 */ /* 0x000fe40000410000 */
[----:B------:R-:W-:Y:S01]  /*4640*/  FFMA.FTZ R35, -R216, R216, 1 ;  /* 0x3f800000d8237423 */ /* 0x000fe200000101d8 */
[----:B------:R-:W-:Y:S01]  /*4650*/  STS [R205+0x3000], R136 ;  /* 0x00300088cd007388 */ /* 0x000fe20000000800 */
[--C-:B-1----:R-:W-:Y:S01]  /*4660*/  FADD.FTZ R28, R14, -R233.reuse ;  /* 0x800000e90e1c7221 */ /* 0x102fe20000010000 */
[----:B------:R-:W-:Y:S01]  /*4670*/  F2FP.BF16.PACK_AB R112, R112, R109 ;  /* 0x0000006d7070723e */ /* 0x000fe200000010ff */
[----:B------:R-:W-:Y:S01]  /*4680*/  FFMA.FTZ R109, -R228, R228, 1 ;  /* 0x3f800000e46d7423 */ /* 0x000fe200000101e4 */
[----:B------:R1:W-:Y:S01]  /*4690*/  STS [R205+0x3400], R108 ;  /* 0x0034006ccd007388 */ /* 0x0003e20000000800 */
[--C-:B---3--:R-:W-:Y:S02]  /*46a0*/  FADD.FTZ R29, R15, -R233.reuse ;  /* 0x800000e90f1d7221 */ /* 0x108fe40000010000 */
[----:B------:R-:W-:Y:S01]  /*46b0*/  FMUL.FTZ R28, R187, R28 ;  /* 0x0000001cbb1c7220 */ /* 0x000fe20000410000 */
[----:B------:R2:W-:Y:S01]  /*46c0*/  STS [R134+0x3000], R125 ;  /* 0x0030007d86007388 */ /* 0x0005e20000000800 */
[----:B------:R-:W-:Y:S02]  /*46d0*/  FMUL.FTZ R29, R126, R29 ;  /* 0x0000001d7e1d7220 */ /* 0x000fe40000410000 */
[----:B------:R-:W-:Y:S01]  /*46e0*/  FMUL.FTZ R28, R28, R35 ;  /* 0x000000231c1c7220 */ /* 0x000fe20000410000 */
[----:B------:R-:W-:Y:S01]  /*46f0*/  STS [R134+0x3400], R111 ;  /* 0x0034006f86007388 */ /* 0x000fe20000000800 */
[--C-:B------:R-:W-:Y:S03]  /*4700*/  FADD.FTZ R35, R27, -R233.reuse ;  /* 0x800000e91b237221 */ /* 0x100fe60000010000 */
[----:B------:R-:W-:Y:S01]  /*4710*/  BAR.SYNC.DEFER_BLOCKING 0x0 ;  /* 0x0000000000007b1d */ /* 0x000fe20000010000 */
[----:B------:R-:W-:Y:S02]  /*4720*/  FMUL.FTZ R35, R114, R35 ;  /* 0x0000002372237220 */ /* 0x000fe40000410000 */
[----:B-1----:R-:W-:Y:S04]  /*4730*/  FFMA.FTZ R108, -R217, R217, 1 ;  /* 0x3f800000d96c7423 */ /* 0x002fe800000101d9 */
[----:B------:R-:W-:Y:S02]  /*4740*/  FMUL.FTZ R29, R29, R108 ;  /* 0x0000006c1d1d7220 */ /* 0x000fe40000410000 */
[----:B------:R-:W-:Y:S03]  /*4750*/  FFMA.FTZ R108, -R229, R229, 1 ;  /* 0x3f800000e56c7423 */ /* 0x000fe600000101e5 */
[----:B------:R-:W-:Y:S01]  /*4760*/  F2FP.BF16.PACK_AB R29, R29, R28 ;  /* 0x0000001c1d1d723e */ /* 0x000fe200000010ff */
[----:B------:R-:W-:Y:S01]  /*4770*/  FADD.FTZ R28, R26, -R233 ;  /* 0x800000e91a1c7221 */ /* 0x000fe20000010000 */
[----:B------:R1:W-:Y:S01]  /*4780*/  STS [R205+0x4400], R128 ;  /* 0x00440080cd007388 */ /* 0x0003e20000000800 */
[----:B------:R-:W-:Y:S02]  /*4790*/  FMUL.FTZ R35, R35, R108 ;  /* 0x0000006c23237220 */ /* 0x000fe40000410000 */
[----:B------:R-:W-:Y:S01]  /*47a0*/  FMUL.FTZ R28, R115, R28 ;  /* 0x0000001c731c7220 */ /* 0x000fe20000410000 */
[----:B------:R-:W-:Y:S03]  /*47b0*/  STS [R205+0x4000], R110 ;  /* 0x0040006ecd007388 */ /* 0x000fe60000000800 */
[----:B------:R-:W-:Y:S01]  /*47c0*/  FMUL.FTZ R28, R28, R109 ;  /* 0x0000006d1c1c7220 */ /* 0x000fe20000410000 */
[----:B------:R-:W-:Y:S01]  /*47d0*/  STS [R134+0x4000], R119 ;  /* 0x0040007786007388 */ /* 0x000fe20000000800 */
[----:B------:R-:W-:Y:S03]  /*47e0*/  FFMA.FTZ R109, -R232, R232, 1 ;  /* 0x3f800000e86d7423 */ /* 0x000fe600000101e8 */
[----:B------:R-:W-:Y:S01]  /*47f0*/  STS [R134+0x4400], R32 ;  /* 0x0044002086007388 */ /* 0x000fe20000000800 */
[----:B------:R-:W-:Y:S03]  /*4800*/  FMUL.FTZ R30, R30, R109 ;  /* 0x0000006d1e1e7220 */ /* 0x000fe60000410000 */
[----:B------:R-:W-:Y:S02]  /*4810*/  STS [R205+0x5000], R206 ;  /* 0x005000cecd007388 */ /* 0x000fe40000000800 */
[----:B--2---:R-:W-:Y:S02]  /*4820*/  F2FP.BF16.PACK_AB R125, R31, R30 ;  /* 0x0000001e1f7d723e */ /* 0x004fe400000010ff */
[----:B------:R-:W-:Y:S04]  /*4830*/  STS [R205+0x5400], R112 ;  /* 0x00540070cd007388 */ /* 0x000fe80000000800 */
[----:B------:R-:W-:Y:S01]  /*4840*/  STS [R134+0x5000], R33 ;  /* 0x0050002186007388 */ /* 0x000fe20000000800 */
[----:B-1----:R-:W-:Y:S02]  /*4850*/  F2FP.BF16.PACK_AB R128, R35, R28 ;  /* 0x0000001c2380723e */ /* 0x002fe400000010ff */
[----:B------:R-:W-:Y:S01]  /*4860*/  MOV R28, UR5 ;  /* 0x00000005001c7c02 */ /* 0x000fe20008000f00 */
[----:B------:R-:W-:Y:S03]  /*4870*/  STS [R134+0x5400], R29 ;  /* 0x0054001d86007388 */ /* 0x000fe60000000800 */
[----:B------:R-:W-:Y:S01]  /*4880*/  LEA R28, R28, R175, 0xc ;  /* 0x000000af1c1c7211 */ /* 0x000fe200078e60ff */
[----:B------:R-:W-:Y:S03]  /*4890*/  STS [R205+0x6000], R120 ;  /* 0x00600078cd007388 */ /* 0x000fe60000000800 */
[----:B------:R-:W-:Y:S01]  /*48a0*/  SHF.L.U32 R126, R28, 0x1, RZ ;  /* 0x000000011c7e7819 */ /* 0x000fe200000006ff */
[----:B------:R-:W-:Y:S03]  /*48b0*/  STS [R205+0x6400], R122 ;  /* 0x0064007acd007388 */ /* 0x000fe60000000800 */
[----:B------:R-:W-:Y:S01]  /*48c0*/  IADD3 R124, R173, R126, RZ ;  /* 0x0000007ead7c7210 */ /* 0x000fe20007ffe0ff */
[----:B------:R-:W-:Y:S04]  /*48d0*/  STS [R134+0x6000], R117 ;  /* 0x0060007586007388 */ /* 0x000fe80000000800 */
[----:B------:R-:W-:Y:S04]  /*48e0*/  STS [R134+0x6400], R129 ;  /* 0x0064008186007388 */ /* 0x000fe80000000800 */
[----:B------:R-:W-:Y:S04]  /*48f0*/  STS [R205+0x7000], R138 ;  /* 0x0070008acd007388 */ /* 0x000fe80000000800 */
[----:B------:R-:W-:Y:S04]  /*4900*/  STS [R205+0x7400], R128 ;  /* 0x00740080cd007388 */ /* 0x000fe80000000800 */
[----:B------:R-:W-:Y:S04]  /*4910*/  STS [R134+0x7000], R127 ;  /* 0x0070007f86007388 */ /* 0x000fe80000000800 */
[----:B------:R-:W-:Y:S04]  /*4920*/  STS [R134+0x7400], R125 ;  /* 0x0074007d86007388 */ /* 0x000fe80000000800 */
[----:B------:R-:W-:Y:S08]  /*4930*/  LDSM.16.MT88.4 R28, [R184+0xc480] ;  /* 0x00c48000b81c783b */ /* 0x000ff00000004200 */
[----:B------:R-:W1:Y:S08]  /*4940*/  LDSM.16.MT88.4 R32, [R126+0x8080] ;  /* 0x008080007e20783b */ /* 0x000e700000004200 */
[----:B------:R-:W2:Y:S08]  /*4950*/  LDSM.16.MT88.4 R100, [R184+0xe480] ;  /* 0x00e48000b864783b */ /* 0x000eb00000004200 */
[----:B------:R-:W3:Y:S08]  /*4960*/  LDSM.16.MT88.4 R104, [R124+0x8080] ;  /* 0x008080007c68783b */ /* 0x000ef00000004200 */
[----:B------:R-:W-:Y:S08]  /*4970*/  LDSM.16.MT88.4 R108, [R184+0xcc80] ;  /* 0x00cc8000b86c783b */ /* 0x000ff00000004200 */
[----:B------:R-:W4:Y:S01]  /*4980*/  LDSM.16.MT88.4 R112, [R126+0x8880] ;  /* 0x008880007e70783b */ /* 0x000f220000004200 */
[-C--:B-1----:R-:W-:Y:S07]  /*4990*/  HMMA.16816.F32.BF16 R36, R28, R32.reuse, R36 ;  /* 0x000000201c24723c */ /* 0x082fee0000041824 */
[----:B------:R-:W1:Y:S01]  /*49a0*/  LDSM.16.MT88.4 R116, [R184+0xec80] ;  /* 0x00ec8000b874783b */ /* 0x000e620000004200 */
[C---:B--2---:R-:W-:Y:S07]  /*49b0*/  HMMA.16816.F32.BF16 R40, R100.reuse, R32, R40 ;  /* 0x000000206428723c */ /* 0x044fee0000041828 */
[----:B------:R-:W2:Y:S01]  /*49c0*/  LDSM.16.MT88.4 R120, [R124+0x8880] ;  /* 0x008880007c78783b */ /* 0x000ea20000004200 */
[-C--:B------:R-:W-:Y:S08]  /*49d0*/  HMMA.16816.F32.BF16 R44, R100, R34.reuse, R44 ;  /* 0x00000022642c723c */ /* 0x080ff0000004182c */
[C---:B------:R-:W-:Y:S01]  /*49e0*/  HMMA.16816.F32.BF16 R48, R28.reuse, R34, R48 ;  /* 0x000000221c30723c */ /* 0x040fe20000041830 */
[----:B------:R-:W-:Y:S07]  /*49f0*/  LDSM.16.MT88.4 R32, [R126+0x9080] ;  /* 0x009080007e20783b */ /* 0x000fee0000004200 */
[-C--:B---3--:R-:W-:Y:S08]  /*4a00*/  HMMA.16816.F32.BF16 R52, R28, R104.reuse, R52 ;  /* 0x000000681c34723c */ /* 0x088ff00000041834 */
[C---:B------:R-:W-:Y:S08]  /*4a10*/  HMMA.16816.F32.BF16 R56, R100.reuse, R104, R56 ;  /* 0x000000686438723c */ /* 0x040ff00000041838 */
[-C--:B------:R-:W-:Y:S01]  /*4a20*/  HMMA.16816.F32.BF16 R60, R100, R106.reuse, R60 ;  /* 0x0000006a643c723c */ /* 0x080fe2000004183c */
[----:B------:R-:W-:Y:S07]  /*4a30*/  LDSM.16.MT88.4 R100, [R184+0xf480] ;  /* 0x00f48000b864783b */ /* 0x000fee0000004200 */
[----:B------:R-:W-:Y:S01]  /*4a40*/  HMMA.16816.F32.BF16 R64, R28, R106, R64 ;  /* 0x0000006a1c40723c */ /* 0x000fe20000041840 */
[----:B------:R-:W3:Y:S07]  /*4a50*/  LDSM.16.MT88.4 R28, [R184+0xd480] ;  /* 0x00d48000b81c783b */ /* 0x000eee0000004200 */
[-C--:B----4-:R-:W-:Y:S01]  /*4a60*/  HMMA.16816.F32.BF16 R36, R108, R112.reuse, R36 ;  /* 0x000000706c24723c */ /* 0x090fe20000041824 */
[----:B------:R-:W4:Y:S07]  /*4a70*/  LDSM.16.MT88.4 R104, [R124+0x9080] ;  /* 0x009080007c68783b */ /* 0x000f2e0000004200 */
[C---:B-1----:R-:W-:Y:S08]  /*4a80*/  HMMA.16816.F32.BF16 R40, R116.reuse, R112, R40 ;  /* 0x000000707428723c */ /* 0x042ff00000041828 */
[-C--:B------:R-:W-:Y:S08]  /*4a90*/  HMMA.16816.F32.BF16 R44, R116, R114.reuse, R44 ;  /* 0x00000072742c723c */ /* 0x080ff0000004182c */
[C---:B------:R-:W-:Y:S01]  /*4aa0*/  HMMA.16816.F32.BF16 R48, R108.reuse, R114, R48 ;  /* 0x000000726c30723c */ /* 0x040fe20000041830 */
[----:B------:R-:W-:Y:S07]  /*4ab0*/  LDSM.16.MT88.4 R112, [R126+0x9880] ;  /* 0x009880007e70783b */ /* 0x000fee0000004200 */
[-C--:B--2---:R-:W-:Y:S08]  /*4ac0*/  HMMA.16816.F32.BF16 R52, R108, R120.reuse, R52 ;  /* 0x000000786c34723c */ /* 0x084ff00000041834 */
[C---:B------:R-:W-:Y:S08]  /*4ad0*/  HMMA.16816.F32.BF16 R56, R116.reuse, R120, R56 ;  /* 0x000000787438723c */ /* 0x040ff00000041838 */
[-C--:B------:R-:W-:Y:S01]  /*4ae0*/  HMMA.16816.F32.BF16 R60, R116, R122.reuse, R60 ;  /* 0x0000007a743c723c */ /* 0x080fe2000004183c */
[----:B------:R-:W-:Y:S07]  /*4af0*/  LDSM.16.MT88.4 R116, [R184+0xfc80] ;  /* 0x00fc8000b874783b */ /* 0x000fee0000004200 */
[----:B------:R-:W-:Y:S01]  /*4b00*/  HMMA.16816.F32.BF16 R64, R108, R122, R64 ;  /* 0x0000007a6c40723c */ /* 0x000fe20000041840 */
[----:B------:R-:W1:Y:S07]  /*4b10*/  LDSM.16.MT88.4 R108, [R184+0xdc80] ;  /* 0x00dc8000b86c783b */ /* 0x000e6e0000004200 */
[-C--:B---3--:R-:W-:Y:S01]  /*4b20*/  HMMA.16816.F32.BF16 R36, R28, R32.reuse, R36 ;  /* 0x000000201c24723c */ /* 0x088fe20000041824 */
[----:B------:R-:W2:Y:S07]  /*4b30*/  LDSM.16.MT88.4 R120, [R124+0x9880] ;  /* 0x009880007c78783b */ /* 0x000eae0000004200 */
[C---:B------:R-:W-:Y:S01]  /*4b40*/  HMMA.16816.F32.BF16 R40, R100.reuse, R32, R40 ;  /* 0x000000206428723c */ /* 0x040fe20000041828 */
[----:B------:R-:W-:Y:S07]  /*4b50*/  BAR.SYNC.DEFER_BLOCKING 0x0 ;  /* 0x0000000000007b1d */ /* 0x000fee0000010000 */
[-C--:B------:R-:W-:Y:S08]  /*4b60*/  HMMA.16816.F32.BF16 R44, R100, R34.reuse, R44 ;  /* 0x00000022642c723c */ /* 0x080ff0000004182c */
[C---:B------:R-:W-:Y:S08]  /*4b70*/  HMMA.16816.F32.BF16 R48, R28.reuse, R34, R48 ;  /* 0x000000221c30723c */ /* 0x040ff00000041830 */
[-C--:B----4-:R-:W-:Y:S01]  /*4b80*/  HMMA.16816.F32.BF16 R52, R28, R104.reuse, R52 ;  /* 0x000000681c34723c */ /* 0x090fe20000041834 */
[----:B------:R3:W4:Y:S07]  /*4b90*/  LDSM.16.MT88.4 R32, [R182] ;  /* 0x00000000b620783b */ /* 0x00072e0000004200 */
[C---:B------:R-:W-:Y:S01]  /*4ba0*/  HMMA.16816.F32.BF16 R56, R100.reuse, R104, R56 ;  /* 0x000000686438723c */ /* 0x040fe20000041838 */
[----:B------:R3:W2:Y:S07]  /*4bb0*/  LDSM.16.M88.4 R128, [R180] ;  /* 0x00000000b480783b */ /* 0x0006ae0000000200 */
[-C--:B------:R-:W-:Y:S01]  /*4bc0*/  HMMA.16816.F32.BF16 R60, R100, R106.reuse, R60 ;  /* 0x0000006a643c723c */ /* 0x080fe2000004183c */
[----:B------:R3:W2:Y:S07]  /*4bd0*/  LDSM.16.M88.4 R100, [R181+0x1000] ;  /* 0x00100000b564783b */ /* 0x0006ae0000000200 */
[----:B------:R-:W-:Y:S01]  /*4be0*/  HMMA.16816.F32.BF16 R64, R28, R106, R64 ;  /* 0x0000006a1c40723c */ /* 0x000fe20000041840 */
[----:B------:R3:W3:Y:S07]  /*4bf0*/  LDSM.16.M88.4 R28, [R181] ;  /* 0x00000000b51c783b */ /* 0x0006ee0000000200 */
[-C--:B-1----:R-:W-:Y:S01]  /*4c00*/  HMMA.16816.F32.BF16 R36, R108, R112.reuse, R36 ;  /* 0x000000706c24723c */ /* 0x082fe20000041824 */
[----:B------:R1:W1:Y:S07]  /*4c10*/  LDSM.16.M88.4 R104, [R183] ;  /* 0x00000000b768783b */ /* 0x00026e0000000200 */
[C---:B------:R-:W-:Y:S01]  /*4c20*/  HMMA.16816.F32.BF16 R40, R116.reuse, R112, R40 ;  /* 0x000000707428723c */ /* 0x040fe20000041828 */
[----:B------:R1:W1:Y:S07]  /*4c30*/  LDSM.16.MT88.4 R124, [R182+0x800] ;  /* 0x00080000b67c783b */ /* 0x00026e0000004200 */
[-C--:B------:R-:W-:Y:S08]  /*4c40*/  HMMA.16816.F32.BF16 R44, R116, R114.reuse, R44 ;  /* 0x00000072742c723c */ /* 0x080ff0000004182c */
[C---:B------:R-:W-:Y:S08]  /*4c50*/  HMMA.16816.F32.BF16 R48, R108.reuse, R114, R48 ;  /* 0x000000726c30723c */ /* 0x040ff00000041830 */
[-C--:B--2---:R-:W-:Y:S08]  /*4c60*/  HMMA.16816.F32.BF16 R52, R108, R120.reuse, R52 ;  /* 0x000000786c34723c */ /* 0x084ff00000041834 */
[C---:B------:R-:W-:Y:S08]  /*4c70*/  HMMA.16816.F32.BF16 R56, R116.reuse, R120, R56 ;  /* 0x000000787438723c */ /* 0x040ff00000041838 */
[-C--:B------:R-:W-:Y:S08]  /*4c80*/  HMMA.16816.F32.BF16 R60, R116, R122.reuse, R60 ;  /* 0x0000007a743c723c */ /* 0x080ff0000004183c */
[----:B------:R-:W-:Y:S01]  /*4c90*/  HMMA.16816.F32.BF16 R64, R108, R122, R64 ;  /* 0x0000007a6c40723c */ /* 0x000fe20000041840 */
[----:B------:R-:W-:Y:S05]  /*4ca0*/  @!UPT UIADD3 URZ, URZ, URZ, URZ ;  /* 0x0000003f3f3ff290 */ /* 0x000fea000fffe03f */
[----:B------:R-:W-:-:S11]  /*4cb0*/  @P0 BRA `(.L_x_6) ;  /* 0x0000004000000947 */ /* 0x000fd60003800000 */
[----:B-1-34-:R-:W-:Y:S01]  /*4cc0*/  MOV R10, 0x4cf0 ;  /* 0x00004cf0000a7802 */ /* 0x01afe20000000f00 */
[----:B------:R-:W-:Y:S06]  /*4cd0*/  BSSY B0, `(.L_x_6) ;  /* 0x0000002000007945 */ /* 0x000fec0003800000 */
[----:B------:R-:W-:Y:S05]  /*4ce0*/  CALL.REL.NOINC `($_ZN7cutlass13device_kernelIN5flash19enable_sm80_to_sm89INS1_16FlashAttnBwdSm80INS1_25CollectiveMainloopBwdSm80ILi2ELi2EN4cute5tupleIJNS5_1CILi64EEENS7_ILi128EEES8_EEENS_10bfloat16_tEfNS_4arch4Sm80ELb0ELb0ELb1ELb0ELb0ELb0ELb0ELb0ELi2ELi2ELi4ELi2ELb1EEENS1_21CollectiveEpilogueBwdISA_SB_SD_Li256ELb0ELb0ELi2EEENS1_19SingleTileSchedulerILb0ELb0ELb0ELi128EEEEEEEEEvNT_6ParamsE$_ZZN5flash25CollectiveMainloopBwdSm80ILi2ELi2EN4cute5tupleIJNS1_1CILi64EEENS3_ILi128EEES4_EEEN7cutlass10bfloat16_tEfNS7_4arch4Sm80ELb0ELb0ELb1ELb0ELb0ELb0ELb0ELb0ELi2ELi2ELi4ELi2ELb1EE3mmaINS_16FlashAttnBwdSm80ISB_NS_21CollectiveEpilogueBwdIS6_S8_SA_Li256ELb0ELb0ELi2EEENS_19SingleTileSchedulerILb0ELb0ELb0ELi128EEEE13SharedStorageENS1_6TensorINS1_11ArrayEngineIfLm32EEENS1_6LayoutINS2_IJNS2_IJNS3_ILi2EEESO_EEESO_NS3_ILi4EEEEEENS2_IJNS2_IJNS3_ILi1EEESO_EEESQ_NS3_ILi8EEEEEEEEEEEEbRKNSB_6ParamsERT0_S12_iNS2_IJiiiEEERT_ENKUliiE0_clEii) ;  /* 0x0000545000007944 */ /* 0x000fea0003c00000 */
[----:B------:R-:W-:Y:S05]  /*4cf0*/  BSYNC B0 ;  /* 0x0000000000007941 */ /* 0x000fea0003800000 */
.L_x_6:
[-C--:B-1-34-:R-:W-:Y:S01]  /*4d00*/  HMMA.16816.F32.BF16 R4, R28, R32.reuse, RZ ;  /* 0x000000201c04723c */ /* 0x09afe200000418ff */
[----:B------:R-:W-:Y:S01]  /*4d10*/  LDSM.16.M88.4 R20, [R179] ;  /* 0x00000000b314783b */ /* 0x000fe20000000200 */
[----:B------:R-:W-:Y:S02]  /*4d20*/  ULDC.64 UR20, c[0x0][0x240] ;  /* 0x0000900000147ab9 */ /* 0x000fe40000000a00 */
[--C-:B------:R-:W-:Y:S01]  /*4d30*/  SHF.R.S32.HI R197, RZ, 0x1f, R196.reuse ;  /* 0x0000001fffc57819 */ /* 0x100fe200000114c4 */
[----:B------:R-:W1:Y:S01]  /*4d40*/  LDSM.16.MT88.4 R24, [R182+0x1000] ;  /* 0x00100000b618783b */ /* 0x000e620000004200 */
[----:B------:R-:W-:Y:S02]  /*4d50*/  USHF.L.U32 UR16, UR18, 0xc, URZ ;  /* 0x0000000c12107899 */ /* 0x000fe4000800063f */
[C---:B------:R-:W-:Y:S01]  /*4d60*/  HMMA.16816.F32.BF16 R8, R100.reuse, R32, RZ ;  /* 0x000000206408723c */ /* 0x040fe200000418ff */
[----:B------:R-:W-:Y:S01]  /*4d70*/  LDSM.16.M88.4 R108, [R178+0x1000] ;  /* 0x00100000b26c783b */ /* 0x000fe20000000200 */
[----:B------:R-:W-:Y:S02]  /*4d80*/  USHF.R.S32.HI UR4, URZ, 0x1f, UR16 ;  /* 0x0000001f3f047899 */ /* 0x000fe40008011410 */
[----:B------:R-:W-:Y:S01]  /*4d90*/  UIMAD UR20, UR9, UR20, URZ ;  /* 0x00000014091472a4 */ /* 0x000fe2000f8e023f */
[----:B------:R-:W-:Y:S01]  /*4da0*/  LDSM.16.M88.4 R112, [R181+0x3000] ;  /* 0x00300000b570783b */ /* 0x000fe20000000200 */
[----:B------:R-:W-:Y:S02]  /*4db0*/  UIADD3 UR18, UR18, 0x1, URZ ;  /* 0x0000000112127890 */ /* 0x000fe4000fffe03f */
[-C--:B------:R-:W-:Y:S01]  /*4dc0*/  HMMA.16816.F32.BF16 R12, R100, R34.reuse, RZ ;  /* 0x00000022640c723c */ /* 0x080fe200000418ff */
[----:B------:R-:W2:Y:S01]  /*4dd0*/  LDSM.16.M88.4 R100, [R179+0x1000] ;  /* 0x00100000b364783b */ /* 0x000ea20000000200 */
[----:B------:R-:W-:Y:S02]  /*4de0*/  UIMAD UR21, UR10, UR21, UR20 ;  /* 0x000000150a1572a4 */ /* 0x000fe4000f8e0214 */
[----:B------:R-:W-:Y:S01]  /*4df0*/  UISETP.GE.AND UP0, UPT, UR18, UR11, UPT ;  /* 0x0000000b1200728c */ /* 0x000fe2000bf06270 */
[----:B------:R-:W0:Y:S01]  /*4e00*/  LDGDEPBAR ;  /* 0x00000000000079af */ /* 0x000e220000000000 */
[----:B------:R-:W-:Y:S02]  /*4e10*/  UIADD3 UR20, UR5, 0x1, URZ ;  /* 0x0000000105147890 */ /* 0x000fe4000fffe03f */
[----:B------:R-:W-:Y:S01]  /*4e20*/  HMMA.16816.F32.BF16 R16, R28, R34, RZ ;  /* 0x000000221c10723c */ /* 0x000fe200000418ff */
[----:B------:R-:W-:Y:S01]  /*4e30*/  LDSM.16.M88.4 R28, [R178] ;  /* 0x00000000b21c783b */ /* 0x000fe20000000200 */
[----:B------:R-:W-:Y:S02]  /*4e40*/  UISETP.GE.AND UP3, UPT, UR5, 0x1, UPT ;  /* 0x000000010500788c */ /* 0x000fe4000bf66270 */
[----:B------:R-:W-:Y:S01]  /*4e50*/  UISETP.GE.AND UP2, UPT, UR19, 0x1, UPT ;  /* 0x000000011300788c */ /* 0x000fe2000bf46270 */
[----:B------:R-:W3:Y:S01]  /*4e60*/  LDSM.16.MT88.4 R32, [R182+0x1800] ;  /* 0x00180000b620783b */ /* 0x000ee20000004200 */
[----:B------:R-:W-:Y:S02]  /*4e70*/  UISETP.GE.AND UP1, UPT, UR17, 0x1, UPT ;  /* 0x000000011100788c */ /* 0x000fe4000bf26270 */
[-C--:B------:R-:W-:Y:S08]  /*4e80*/  HMMA.16816.F32.BF16 R4, R104, R124.reuse, R4 ;  /* 0x0000007c6804723c */ /* 0x080ff00000041804 */
[C---:B------:R-:W-:Y:S08]  /*4e90*/  HMMA.16816.F32.BF16 R8, R128.reuse, R124, R8 ;  /* 0x0000007c8008723c */ /* 0x040ff00000041808 */
[-C--:B------:R-:W-:Y:S08]  /*4ea0*/  HMMA.16816.F32.BF16 R12, R128, R126.reuse, R12 ;  /* 0x0000007e800c723c */ /* 0x080ff0000004180c */
[----:B------:R-:W-:Y:S01]  /*4eb0*/  HMMA.16816.F32.BF16 R16, R104, R126, R16 ;  /* 0x0000007e6810723c */ /* 0x000fe20000041810 */
[----:B------:R-:W-:Y:S07]  /*4ec0*/  LDSM.16.MT88.4 R104, [R182+0x2000] ;  /* 0x00200000b668783b */ /* 0x000fee0000004200 */
[-C--:B-1----:R-:W-:Y:S08]  /*4ed0*/  HMMA.16816.F32.BF16 R4, R20, R24.reuse, R4 ;  /* 0x000000181404723c */ /* 0x082ff00000041804 */
[C---:B--2---:R-:W-:Y:S08]  /*4ee0*/  HMMA.16816.F32.BF16 R8, R100.reuse, R24, R8 ;  /* 0x000000186408723c */ /* 0x044ff00000041808 */
[-C--:B------:R-:W-:Y:S01]  /*4ef0*/  HMMA.16816.F32.BF16 R12, R100, R26.reuse, R12 ;  /* 0x0000001a640c723c */ /* 0x080fe2000004180c */
[----:B------:R-:W1:Y:S07]  /*4f00*/  LDSM.16.M88.4 R100, [R181+0x2000] ;  /* 0x00200000b564783b */ /* 0x000e6e0000000200 */
[----:B------:R-:W-:Y:S01]  /*4f10*/  HMMA.16816.F32.BF16 R16, R20, R26, R16 ;  /* 0x0000001a1410723c */ /* 0x000fe20000041810 */
[----:B------:R-:W-:Y:S04]  /*4f20*/  LDSM.16.M88.4 R20, [R183+0x2000] ;  /* 0x00200000b714783b */ /* 0x000fe80000000200 */
[----:B------:R-:W2:Y:S03]  /*4f30*/  LDSM.16.MT88.4 R24, [R182+0x2800] ;  /* 0x00280000b618783b */ /* 0x000ea60000004200 */
[-C--:B---3--:R-:W-:Y:S08]  /*4f40*/  HMMA.16816.F32.BF16 R4, R28, R32.reuse, R4 ;  /* 0x000000201c04723c */ /* 0x088ff00000041804 */
[C---:B------:R-:W-:Y:S08]  /*4f50*/  HMMA.16816.F32.BF16 R8, R108.reuse, R32, R8 ;  /* 0x000000206c08723c */ /* 0x040ff00000041808 */
[-C--:B------:R-:W-:Y:S01]  /*4f60*/  HMMA.16816.F32.BF16 R12, R108, R34.reuse, R12 ;  /* 0x000000226c0c723c */ /* 0x080fe2000004180c */
[----:B------:R-:W3:Y:S07]  /*4f70*/  LDSM.16.M88.4 R108, [R183+0x3000] ;  /* 0x00300000b76c783b */ /* 0x000eee0000000200 */
[----:B------:R-:W-:Y:S01]  /*4f80*/  HMMA.16816.F32.BF16 R16, R28, R34, R16 ;  /* 0x000000221c10723c */ /* 0x000fe20000041810 */
[----:B------:R-:W-:Y:S04]  /*4f90*/  LDSM.16.M88.4 R28, [R179+0x2000] ;  /* 0x00200000b31c783b */ /* 0x000fe80000000200 */
[----:B------:R-:W4:Y:S03]  /*4fa0*/  LDSM.16.MT88.4 R32, [R182+0x3000] ;  /* 0x00300000b620783b */ /* 0x000f260000004200 */
[-C--:B-1----:R-:W-:Y:S08]  /*4fb0*/  HMMA.16816.F32.BF16 R4, R100, R104.reuse, R4 ;  /* 0x000000686404723c */ /* 0x082ff00000041804 */
[C---:B------:R-:W-:Y:S08]  /*4fc0*/  HMMA.16816.F32.BF16 R8, R112.reuse, R104, R8 ;  /* 0x000000687008723c */ /* 0x040ff00000041808 */
[-C--:B------:R-:W-:Y:S08]  /*4fd0*/  HMMA.16816.F32.BF16 R12, R112, R106.reuse, R12 ;  /* 0x0000006a700c723c */ /* 0x080ff0000004180c */
[----:B------:R-:W-:Y:S01]  /*4fe0*/  HMMA.16816.F32.BF16 R16, R100, R106, R16 ;  /* 0x0000006a6410723c */ /* 0x000fe20000041810 */
[----:B------:R-:W1:Y:S04]  /*4ff0*/  LDSM.16.M88.4 R100, [R179+0x3000] ;  /* 0x00300000b364783b */ /* 0x000e680000000200 */
[----:B------:R-:W-:Y:S03]  /*5000*/  LDSM.16.M88.4 R104, [R178+0x2000] ;  /* 0x00200000b268783b */ /* 0x000fe60000000200 */
[-C--:B--2---:R-:W-:Y:S08]  /*5010*/  HMMA.16816.F32.BF16 R4, R20, R24.reuse, R4 ;  /* 0x000000181404723c */ /* 0x084ff00000041804 */
[C---:B---3--:R-:W-:Y:S01]  /*5020*/  HMMA.16816.F32.BF16 R8, R108.reuse, R24, R8 ;  /* 0x000000186c08723c */ /* 0x048fe20000041808 */
[----:B------:R-:W2:Y:S07]  /*5030*/  S2R R25, SR_CTAID.Y ;  /* 0x0000000000197919 */ /* 0x000eae0000002600 */
[-C--:B------:R-:W-:Y:S01]  /*5040*/  HMMA.16816.F32.BF16 R12, R108, R26.reuse, R12 ;  /* 0x0000001a6c0c723c */ /* 0x080fe2000004180c */
[----:B------:R-:W3:Y:S07]  /*5050*/  LDSM.16.MT88.4 R108, [R182+0x3800] ;  /* 0x00380000b66c783b */ /* 0x000eee0000004200 */
[----:B------:R-:W-:Y:S01]  /*5060*/  HMMA.16816.F32.BF16 R16, R20, R26, R16 ;  /* 0x0000001a1410723c */ /* 0x000fe20000041810 */
[----:B------:R-:W5:Y:S07]  /*5070*/  LDSM.16.M88.4 R20, [R178+0x3000] ;  /* 0x00300000b214783b */ /* 0x000f6e0000000200 */
[-C--:B----4-:R-:W-:Y:S05]  /*5080*/  HMMA.16816.F32.BF16 R4, R28, R32.reuse, R4 ;  /* 0x000000201c04723c */ /* 0x090fea0000041804 */
[----:B--2---:R-:W-:Y:S01]  /*5090*/  SHF.R.S32.HI R24, RZ, 0x1f, R25 ;  /* 0x0000001fff187819 */ /* 0x004fe20000011419 */
[C---:B------:R-:W-:Y:S02]  /*50a0*/  IMAD.WIDE.U32 R26, R25.reuse, c[0x0][0x238], R196 ;  /* 0x00008e00191a7a25 */ /* 0x040fe400078e00c4 */
[C---:B-1----:R-:W-:Y:S04]  /*50b0*/  HMMA.16816.F32.BF16 R8, R100.reuse, R32, R8 ;  /* 0x000000206408723c */ /* 0x042fe80000041808 */
[----:B------:R-:W-:Y:S04]  /*50c0*/  IMAD R24, R24, c[0x0][0x238], RZ ;  /* 0x00008e0018187a24 */ /* 0x000fe800078e02ff */
[-C--:B------:R-:W-:Y:S04]  /*50d0*/  HMMA.16816.F32.BF16 R12, R100, R34.reuse, R12 ;  /* 0x00000022640c723c */ /* 0x080fe8000004180c */
[----:B------:R-:W-:Y:S04]  /*50e0*/  IMAD R24, R25, c[0x0][0x23c], R24 ;  /* 0x00008f0019187a24 */ /* 0x000fe800078e0218 */
[----:B------:R-:W-:Y:S01]  /*50f0*/  HMMA.16816.F32.BF16 R16, R28, R34, R16 ;  /* 0x000000221c10723c */ /* 0x000fe20000041810 */
[----:B------:R-:W-:Y:S03]  /*5100*/  LDSM.16.MT88.4 R28, [R184+0x10c80] ;  /* 0x010c8000b81c783b */ /* 0x000fe60000004200 */
[----:B------:R-:W-:Y:S04]  /*5110*/  IMAD.IADD R27, R27, 0x1, R24 ;  /* 0x000000011b1b7824 */ /* 0x000fe800078e0218 */
[-C--:B---3--:R-:W-:Y:S08]  /*5120*/  HMMA.16816.F32.BF16 R4, R104, R108.reuse, R4 ;  /* 0x0000006c6804723c */ /* 0x088ff00000041804 */
[C---:B-----5:R-:W-:Y:S08]  /*5130*/  HMMA.16816.F32.BF16 R8, R20.reuse, R108, R8 ;  /* 0x0000006c1408723c */ /* 0x060ff00000041808 */
[-C--:B------:R-:W-:Y:S07]  /*5140*/  HMMA.16816.F32.BF16 R12, R20, R110.reuse, R12 ;  /* 0x0000006e140c723c */ /* 0x080fee000004180c */
[----:B------:R-:W-:Y:S01]  /*5150*/  IMAD.U32 R21, RZ, RZ, UR10 ;  /* 0x0000000aff157e24 */ /* 0x000fe2000f8e00ff */
[----:B------:R-:W-:Y:S04]  /*5160*/  HMMA.16816.F32.BF16 R16, R104, R110, R16 ;  /* 0x0000006e6810723c */ /* 0x000fe80000041810 */
[----:B------:R-:W-:Y:S01]  /*5170*/  IMAD.WIDE.U32 R26, R21, c[0x0][0x240], R26 ;  /* 0x00009000151a7a25 */ /* 0x000fe200078e001a */
[----:B------:R-:W-:Y:S04]  /*5180*/  MOV R21, UR21 ;  /* 0x0000001500157c02 */ /* 0x000fe80008000f00 */
[----:B------:R-:W-:Y:S01]  /*5190*/  IADD3 R20, P0, R26, UR16, RZ ;  /* 0x000000101a147c10 */ /* 0x000fe2000ff1e0ff */
[----:B------:R-:W-:Y:S03]  /*51a0*/  UIADD3 UR16, UR19, 0x1, URZ ;  /* 0x0000000113107890 */ /* 0x000fe6000fffe03f */
[----:B------:R-:W-:Y:S01]  /*51b0*/  IADD3.X R21, R27, UR4, R21, P0, !PT ;  /* 0x000000041b157c10 */ /* 0x000fe200087fe415 */
[----:B------:R-:W-:Y:S01]  /*51c0*/  UIADD3 UR4, UR17, 0x1, URZ ;  /* 0x0000000111047890 */ /* 0x000fe2000fffe03f */
[C---:B------:R-:W-:Y:S01]  /*51d0*/  LEA R100, P0, R20.reuse, c[0x0][0x220], 0x2 ;  /* 0x0000880014647a11 */ /* 0x040fe200078010ff */
[----:B------:R-:W-:Y:S02]  /*51e0*/  USEL UR19, UR16, URZ, !UP2 ;  /* 0x0000003f10137287 */ /* 0x000fe4000d000000 */
[----:B------:R-:W-:Y:S01]  /*51f0*/  USEL UR17, UR4, URZ, !UP1 ;  /* 0x0000003f04117287 */ /* 0x000fe2000c800000 */
[----:B------:R-:W-:Y:S02]  /*5200*/  LEA.HI.X R101, R20, c[0x0][0x224], R21, 0x2, P0 ;  /* 0x0000890014657a11 */ /* 0x000fe400000f1415 */
[----:B------:R-:W-:Y:S03]  /*5210*/  PLOP3.LUT P0, PT, PT, PT, UP0, 0x80, 0x0 ;  /* 0x000000000000781c */ /* 0x000fe60003f0f008 */
[----:B------:R-:W-:Y:S04]  /*5220*/  RED.E.ADD.F32.FTZ.RN.STRONG.GPU [R100.64], R4 ;  /* 0x000000046400798e */ /* 0x000fe8000c10e78c */
[----:B------:R-:W-:Y:S04]  /*5230*/  RED.E.ADD.F32.FTZ.RN.STRONG.GPU [R100.64+0x400], R5 ;  /* 0x000400056400798e */ /* 0x000fe8000c10e78c */
[----:B------:R-:W-:Y:S04]  /*5240*/  RED.E.ADD.F32.FTZ.RN.STRONG.GPU [R100.64+0x800], R6 ;  /* 0x000800066400798e */ /* 0x000fe8000c10e78c */
[----:B------:R-:W-:Y:S04]  /*5250*/  RED.E.ADD.F32.FTZ.RN.STRONG.GPU [R100.64+0xc00], R7 ;  /* 0x000c00076400798e */ /* 0x000fe8000c10e78c */
[----:B------:R-:W-:Y:S04]  /*5260*/  RED.E.ADD.F32.FTZ.RN.STRONG.GPU [R100.64+0x1000], R8 ;  /* 0x001000086400798e */ /* 0x000fe8000c10e78c */
[----:B------:R1:W-:Y:S04]  /*5270*/  RED.E.ADD.F32.FTZ.RN.STRONG.GPU [R100.64+0x1400], R9 ;  /* 0x001400096400798e */ /* 0x0003e8000c10e78c */
[----:B------:R-:W-:Y:S04]  /*5280*/  RED.E.ADD.F32.FTZ.RN.STRONG.GPU [R100.64+0x1800], R10 ;  /* 0x0018000a6400798e */ /* 0x000fe8000c10e78c */
[----:B------:R-:W-:Y:S04]  /*5290*/  RED.E.ADD.F32.FTZ.RN.STRONG.GPU [R100.64+0x1c00], R11 ;  /* 0x001c000b6400798e */ /* 0x000fe8000c10e78c */
[----:B------:R-:W-:Y:S04]  /*52a0*/  RED.E.ADD.F32.FTZ.RN.STRONG.GPU [R100.64+0x2000], R16 ;  /* 0x002000106400798e */ /* 0x000fe8000c10e78c */
[----:B------:R-:W-:Y:S04]  /*52b0*/  RED.E.ADD.F32.FTZ.RN.STRONG.GPU [R100.64+0x2400], R17 ;  /* 0x002400116400798e */ /* 0x000fe8000c10e78c */
[----:B------:R-:W-:Y:S04]  /*52c0*/  RED.E.ADD.F32.FTZ.RN.STRONG.GPU [R100.64+0x2800], R18 ;  /* 0x002800126400798e */ /* 0x000fe8000c10e78c */
[----:B------:R-:W-:Y:S01]  /*52d0*/  RED.E.ADD.F32.FTZ.RN.STRONG.GPU [R100.64+0x2c00], R19 ;  /* 0x002c00136400798e */ /* 0x000fe2000c10e78c */
[----:B-1----:R-:W-:Y:S03]  /*52e0*/  IMAD.U32 R9, RZ, RZ, UR5 ;  /* 0x00000005ff097e24 */ /* 0x002fe6000f8e00ff */
[----:B------:R-:W-:Y:S01]  /*52f0*/  RED.E.ADD.F32.FTZ.RN.STRONG.GPU [R100.64+0x3000], R12 ;  /* 0x0030000c6400798e */ /* 0x000fe2000c10e78c */
[----:B------:R-:W-:Y:S01]  /*5300*/  USEL UR5, UR20, URZ, !UP3 ;  /* 0x0000003f14057287 */ /* 0x000fe2000d800000 */
[----:B------:R-:W-:Y:S02]  /*5310*/  LEA R9, R9, R174, 0xc ;  /* 0x000000ae09097211 */ /* 0x000fe400078e60ff */
[----:B------:R-:W-:Y:S03]  /*5320*/  RED.E.ADD.F32.FTZ.RN.STRONG.GPU [R100.64+0x3400], R13 ;  /* 0x0034000d6400798e */ /* 0x000fe6000c10e78c */
[----:B------:R-:W-:Y:S01]  /*5330*/  IMAD.SHL.U32 R105, R9, 0x2, RZ ;  /* 0x0000000209697824 */ /* 0x000fe200078e00ff */
[----:B------:R-:W-:Y:S04]  /*5340*/  RED.E.ADD.F32.FTZ.RN.STRONG.GPU [R100.64+0x3800], R14 ;  /* 0x0038000e6400798e */ /* 0x000fe8000c10e78c */
[----:B------:R-:W-:Y:S01]  /*5350*/  LDSM.16.MT88.4 R8, [R184+0x10480] ;  /* 0x01048000b808783b */ /* 0x000fe20000004200 */
[----:B------:R-:W-:Y:S03]  /*5360*/  IADD3 R104, R172, R105, RZ ;  /* 0x00000069ac687210 */ /* 0x000fe60007ffe0ff */
[----:B------:R-:W1:Y:S04]  /*5370*/  LDSM.16.MT88.4 R20, [R105+0x4080] ;  /* 0x004080006914783b */ /* 0x000e680000004200 */
[----:B------:R-:W2:Y:S04]  /*5380*/  LDSM.16.MT88.4 R16, [R184+0x12480] ;  /* 0x01248000b810783b */ /* 0x000ea80000004200 */
[----:B------:R-:W-:Y:S04]  /*5390*/  RED.E.ADD.F32.FTZ.RN.STRONG.GPU [R100.64+0x3c00], R15 ;  /* 0x003c000f6400798e */ /* 0x000fe8000c10e78c */
[----:B------:R-:W3:Y:S04]  /*53a0*/  LDSM.16.MT88.4 R24, [R104+0x4080] ;  /* 0x004080006818783b */ /* 0x000ee80000004200 */
[----:B------:R-:W4:Y:S04]  /*53b0*/  LDSM.16.MT88.4 R32, [R105+0x4880] ;  /* 0x004880006920783b */ /* 0x000f280000004200 */
[----:B------:R-:W5:Y:S04]  /*53c0*/  LDSM.16.MT88.4 R12, [R184+0x12c80] ;  /* 0x012c8000b80c783b */ /* 0x000f680000004200 */
[----:B------:R-:W3:Y:S01]  /*53d0*/  LDSM.16.MT88.4 R100, [R104+0x4880] ;  /* 0x004880006864783b */ /* 0x000ee20000004200 */
[-C--:B-1----:R-:W-:Y:S08]  /*53e0*/  HMMA.16816.F32.BF16 R68, R8, R20.reuse, R68 ;  /* 0x000000140844723c */ /* 0x082ff00000041844 */
[C---:B--2---:R-:W-:Y:S08]  /*53f0*/  HMMA.16816.F32.BF16 R72, R16.reuse, R20, R72 ;  /* 0x000000141048723c */ /* 0x044ff00000041848 */
        /* <DEDUP_REMOVED lines=8> */
[----:B------:R-:W1:Y:S04]  /*5480*/  LDSM.16.MT88.4 R8, [R184+0x11480] ;  /* 0x01148000b808783b */ /* 0x000e680000004200 */
[----:B------:R-:W2:Y:S03]  /*5490*/  LDSM.16.MT88.4 R24, [R104+0x5080] ;  /* 0x005080006818783b */ /* 0x000ea60000004200 */
[-C--:B----4-:R-:W-:Y:S08]  /*54a0*/  HMMA.16816.F32.BF16 R68, R28, R32.reuse, R68 ;  /* 0x000000201c44723c */ /* 0x090ff00000041844 */
[C---:B-----5:R-:W-:Y:S08]  /*54b0*/  HMMA.16816.F32.BF16 R72, R12.reuse, R32, R72 ;  /* 0x000000200c48723c */ /* 0x060ff00000041848 */
[-C--:B------:R-:W-:Y:S08]  /*54c0*/  HMMA.16816.F32.BF16 R76, R12, R34.reuse, R76 ;  /* 0x000000220c4c723c */ /* 0x080ff0000004184c */
[C---:B------:R-:W-:Y:S01]  /*54d0*/  HMMA.16816.F32.BF16 R80, R28.reuse, R34, R80 ;  /* 0x000000221c50723c */ /* 0x040fe20000041850 */
[----:B------:R-:W-:Y:S07]  /*54e0*/  LDSM.16.MT88.4 R32, [R184+0x13c80] ;  /* 0x013c8000b820783b */ /* 0x000fee0000004200 */
[-C--:B------:R-:W-:Y:S08]  /*54f0*/  HMMA.16816.F32.BF16 R84, R28, R100.reuse, R84 ;  /* 0x000000641c54723c */ /* 0x080ff00000041854 */
[C---:B------:R-:W-:Y:S08]  /*5500*/  HMMA.16816.F32.BF16 R88, R12.reuse, R100, R88 ;  /* 0x000000640c58723c */ /* 0x040ff00000041858 */
[-C--:B------:R-:W-:Y:S01]  /*5510*/  HMMA.16816.F32.BF16 R92, R12, R102.reuse, R92 ;  /* 0x000000660c5c723c */ /* 0x080fe2000004185c */
[----:B------:R-:W-:Y:S07]  /*5520*/  LDSM.16.MT88.4 R12, [R184+0x11c80] ;  /* 0x011c8000b80c783b */ /* 0x000fee0000004200 */
[----:B------:R-:W-:Y:S01]  /*5530*/  HMMA.16816.F32.BF16 R96, R28, R102, R96 ;  /* 0x000000661c60723c */ /* 0x000fe20000041860 */
[----:B------:R-:W3:Y:S04]  /*5540*/  LDSM.16.MT88.4 R28, [R105+0x5880] ;  /* 0x00588000691c783b */ /* 0x000ee80000004200 */
[----:B------:R-:W4:Y:S03]  /*5550*/  LDSM.16.MT88.4 R100, [R104+0x5880] ;  /* 0x005880006864783b */ /* 0x000f260000004200 */
[-C--:B-1----:R-:W-:Y:S08]  /*5560*/  HMMA.16816.F32.BF16 R68, R8, R16.reuse, R68 ;  /* 0x000000100844723c */ /* 0x082ff00000041844 */
[C---:B------:R-:W-:Y:S08]  /*5570*/  HMMA.16816.F32.BF16 R72, R20.reuse, R16, R72 ;  /* 0x000000101448723c */ /* 0x040ff00000041848 */
[-C--:B------:R-:W-:Y:S08]  /*5580*/  HMMA.16816.F32.BF16 R76, R20, R18.reuse, R76 ;  /* 0x00000012144c723c */ /* 0x080ff0000004184c */
[C---:B------:R-:W-:Y:S08]  /*5590*/  HMMA.16816.F32.BF16 R80, R8.reuse, R18, R80 ;  /* 0x000000120850723c */ /* 0x040ff00000041850 */
[-C--:B--2---:R-:W-:Y:S08]  /*55a0*/  HMMA.16816.F32.BF16 R84, R8, R24.reuse, R84 ;  /* 0x000000180854723c */ /* 0x084ff00000041854 */
[C---:B------:R-:W-:Y:S08]  /*55b0*/  HMMA.16816.F32.BF16 R88, R20.reuse, R24, R88 ;  /* 0x000000181458723c */ /* 0x040ff00000041858 */
[-C--:B------:R-:W-:Y:S08]  /*55c0*/  HMMA.16816.F32.BF16 R92, R20, R26.reuse, R92 ;  /* 0x0000001a145c723c */ /* 0x080ff0000004185c */
[----:B------:R-:W-:Y:S08]  /*55d0*/  HMMA.16816.F32.BF16 R96, R8, R26, R96 ;  /* 0x0000001a0860723c */ /* 0x000ff00000041860 */
[-C--:B---3--:R-:W-:Y:S08]  /*55e0*/  HMMA.16816.F32.BF16 R68, R12, R28.reuse, R68 ;  /* 0x0000001c0c44723c */ /* 0x088ff00000041844 */
[C---:B------:R-:W-:Y:S08]  /*55f0*/  HMMA.16816.F32.BF16 R72, R32.reuse, R28, R72 ;  /* 0x0000001c2048723c */ /* 0x040ff00000041848 */
[-C--:B------:R-:W-:Y:S08]  /*5600*/  HMMA.16816.F32.BF16 R76, R32, R30.reuse, R76 ;  /* 0x0000001e204c723c */ /* 0x080ff0000004184c */
[C---:B------:R-:W-:Y:S08]  /*5610*/  HMMA.16816.F32.BF16 R80, R12.reuse, R30, R80 ;  /* 0x0000001e0c50723c */ /* 0x040ff00000041850 */
[-C--:B----4-:R-:W-:Y:S08]  /*5620*/  HMMA.16816.F32.BF16 R84, R12, R100.reuse, R84 ;  /* 0x000000640c54723c */ /* 0x090ff00000041854 */
[C---:B------:R-:W-:Y:S08]  /*5630*/  HMMA.16816.F32.BF16 R88, R32.reuse, R100, R88 ;  /* 0x000000642058723c */ /* 0x040ff00000041858 */
[-C--:B------:R-:W-:Y:S08]  /*5640*/  HMMA.16816.F32.BF16 R92, R32, R102.reuse, R92 ;  /* 0x00000066205c723c */ /* 0x080ff0000004185c */
[----:B------:R-:W-:Y:S01]  /*5650*/  HMMA.16816.F32.BF16 R96, R12, R102, R96 ;  /* 0x000000660c60723c */ /* 0x000fe20000041860 */
[----:B------:R-:W-:-:S07]  /*5660*/  @!P0 BRA `(.L_x_7) ;  /* 0xffffd33000008947 */ /* 0x000fce000383ffff */
.L_x_4:
[----:B------:R-:W-:Y:S01]  /*5670*/  SHF.R.S32.HI R3, RZ, 0x1f, R196 ;  /* 0x0000001fff037819 */ /* 0x000fe200000114c4 */
[----:B------:R-:W-:Y:S01]  /*5680*/  BAR.SYNC.DEFER_BLOCKING 0x1, 0x100 ;  /* 0x0044000000007b1d */ /* 0x000fe20000010000 */
[C---:B------:R-:W-:Y:S01]  /*5690*/  R2P PR, R194.reuse, 0x6 ;  /* 0x00000006c2007804 */ /* 0x040fe20000000000 */
[----:B------:R-:W-:Y:S01]  /*56a0*/  IMAD.SHL.U32 R194, R194, 0x40, RZ ;  /* 0x00000040c2c27824 */ /* 0x000fe200078e00ff */
[CC--:B------:R-:W-:Y:S01]  /*56b0*/  LEA.HI R0, R3.reuse, R196.reuse, RZ, 0x2 ;  /* 0x000000c403007211 */ /* 0x0c0fe200078f10ff */
[----:B------:R-:W-:Y:S01]  /*56c0*/  FMUL.FTZ R68, R68, c[0x0][0x298] ;  /* 0x0000a60044447a20 */ /* 0x000fe20000410000 */
[----:B------:R-:W-:Y:S01]  /*56d0*/  LEA.HI R3, R3, R196, RZ, 0x7 ;  /* 0x000000c403037211 */ /* 0x000fe200078f38ff */
[----:B------:R-:W-:Y:S01]  /*56e0*/  FMUL.FTZ R69, R69, c[0x0][0x298] ;  /* 0x0000a60045457a20 */ /* 0x000fe20000410000 */
[----:B------:R-:W-:Y:S01]  /*56f0*/  LOP3.LUT R194, R194, 0x1c0, RZ, 0xc0, !PT ;  /* 0x000001c0c2c27812 */ /* 0x000fe200078ec0ff */
[----:B------:R-:W-:Y:S01]  /*5700*/  FMUL.FTZ R70, R70, c[0x0][0x298] ;  /* 0x0000a60046467a20 */ /* 0x000fe20000410000 */
[----:B------:R-:W-:Y:S01]  /*5710*/  SHF.R.U32.HI R3, RZ, 0x4, R3 ;  /* 0x00000004ff037819 */ /* 0x000fe20000011603 */
[----:B------:R-:W-:Y:S01]  /*5720*/  FMUL.FTZ R71, R71, c[0x0][0x298] ;  /* 0x0000a60047477a20 */ /* 0x000fe20000410000 */
[----:B-1----:R-:W-:Y:S01]  /*5730*/  LOP3.LUT R5, R0, 0x7ffffffc, RZ, 0xc0, !PT ;  /* 0x7ffffffc00057812 */ /* 0x002fe200078ec0ff */
[----:B------:R-:W-:Y:S01]  /*5740*/  IMAD.MOV.U32 R0, RZ, RZ, 0x20 ;  /* 0x00000020ff007424 */ /* 0x000fe200078e00ff */
[----:B------:R-:W-:Y:S01]  /*5750*/  LOP3.LUT R3, R194, 0x8, R3, 0xf8, !PT ;  /* 0x00000008c2037812 */ /* 0x000fe200078ef803 */
[----:B------:R-:W-:Y:S01]  /*5760*/  FMUL.FTZ R80, R80, c[0x0][0x298] ;  /* 0x0000a60050507a20 */ /* 0x000fe20000410000 */
[----:B------:R-:W-:Y:S01]  /*5770*/  SHF.R.U32.HI R194, RZ, 0x3, R194 ;  /* 0x00000003ffc27819 */ /* 0x000fe200000116c2 */
[----:B------:R-:W-:Y:S01]  /*5780*/  IMAD.IADD R196, R196, 0x1, -R5 ;  /* 0x00000001c4c47824 */ /* 0x000fe200078e0a05 */
[----:B------:R-:W-:Y:S01]  /*5790*/  SEL R0, R0, 0xffffffe0, !P1 ;  /* 0xffffffe000007807 */ /* 0x000fe20004800000 */
[----:B------:R-:W-:Y:S01]  /*57a0*/  FMUL.FTZ R81, R81, c[0x0][0x298] ;  /* 0x0000a60051517a20 */ /* 0x000fe20000410000 */
[----:B------:R-:W-:Y:S01]  /*57b0*/  LOP3.LUT R3, R3, R194, RZ, 0x3c, !PT ;  /* 0x000000c203037212 */ /* 0x000fe200078e3cff */
[----:B------:R-:W-:Y:S01]  /*57c0*/  IMAD R196, R193, 0x200, R196 ;  /* 0x00000200c1c47824 */ /* 0x000fe200078e02c4 */
[----:B------:R-:W-:Y:S01]  /*57d0*/  F2FP.BF16.PACK_AB R36, R37, R36 ;  /* 0x000000242524723e */ /* 0x000fe200000010ff */
[----:B------:R-:W-:Y:S01]  /*57e0*/  FMUL.FTZ R82, R82, c[0x0][0x298] ;  /* 0x0000a60052527a20 */ /* 0x000fe20000410000 */
[----:B------:R-:W-:Y:S01]  /*57f0*/  F2FP.BF16.PACK_AB R38, R39, R38 ;  /* 0x000000262726723e */ /* 0x000fe200000010ff */
[----:B------:R-:W-:Y:S01]  /*5800*/  IMAD.U32 R3, R196, 0x2, R3 ;  /* 0x00000002c4037824 */ /* 0x000fe200078e0003 */
[----:B------:R-:W-:Y:S01]  /*5810*/  F2FP.BF16.PACK_AB R48, R49, R48 ;  /* 0x000000303130723e */ /* 0x000fe200000010ff */
[----:B------:R-:W-:Y:S01]  /*5820*/  FMUL.FTZ R83, R83, c[0x0][0x298] ;  /* 0x0000a60053537a20 */ /* 0x000fe20000410000 */
[----:B------:R-:W-:Y:S01]  /*5830*/  F2FP.BF16.PACK_AB R50, R51, R50 ;  /* 0x000000323332723e */ /* 0x000fe200000010ff */
[----:B------:R-:W-:Y:S01]  /*5840*/  IMAD.SHL.U32 R3, R3, 0x2, RZ ;  /* 0x0000000203037824 */ /* 0x000fe200078e00ff */
[----:B------:R-:W-:Y:S01]  /*5850*/  F2FP.BF16.PACK_AB R40, R41, R40 ;  /* 0x000000282928723e */ /* 0x000fe200000010ff */
[----:B------:R-:W-:Y:S01]  /*5860*/  FMUL.FTZ R72, R72, c[0x0][0x298] ;  /* 0x0000a60048487a20 */ /* 0x000fe20000410000 */
[----:B------:R-:W-:Y:S01]  /*5870*/  F2FP.BF16.PACK_AB R42, R43, R42 ;  /* 0x0000002a2b2a723e */ /* 0x000fe200000010ff */
[C---:B------:R-:W-:Y:S01]  /*5880*/  IMAD.IADD R5, R3.reuse, 0x1, R0 ;  /* 0x0000000103057824 */ /* 0x040fe200078e0200 */
[C---:B------:R-:W-:Y:S01]  /*5890*/  IADD3 R7, R3.reuse, 0x40, RZ ;  /* 0x0000004003077810 */ /* 0x040fe20007ffe0ff */
[----:B------:R-:W-:Y:S01]  /*58a0*/  STS [R3+0x4080], R36 ;  /* 0x0040802403007388 */ /* 0x000fe20000000800 */
[----:B------:R-:W-:Y:S01]  /*58b0*/  @P2 IADD3 R7, R3, -0x40, RZ ;  /* 0xffffffc003072810 */ /* 0x000fe20007ffe0ff */
[----:B------:R-:W-:Y:S01]  /*58c0*/  FMUL.FTZ R73, R73, c[0x0][0x298] ;  /* 0x0000a60049497a20 */ /* 0x000fe20000410000 */
[C---:B------:R-:W-:Y:S01]  /*58d0*/  IADD3 R9, R3.reuse, 0x440, RZ ;  /* 0x0000044003097810 */ /* 0x040fe20007ffe0ff */
[----:B------:R-:W-:Y:S01]  /*58e0*/  STS [R3+0x4480], R38 ;  /* 0x0044802603007388 */ /* 0x000fe20000000800 */
[----:B------:R-:W-:Y:S01]  /*58f0*/  @P2 IADD3 R9, R3, 0x3c0, RZ ;  /* 0x000003c003092810 */ /* 0x000fe20007ffe0ff */
[C---:B------:R-:W-:Y:S01]  /*5900*/  IMAD.IADD R37, R0.reuse, 0x1, R7 ;  /* 0x0000000100257824 */ /* 0x040fe200078e0207 */
[----:B------:R-:W-:Y:S01]  /*5910*/  F2FP.BF16.PACK_AB R44, R45, R44 ;  /* 0x0000002c2d2c723e */ /* 0x000fe200000010ff */
[----:B------:R-:W-:Y:S01]  /*5920*/  STS [R5+0x4080], R48 ;  /* 0x0040803005007388 */ /* 0x000fe20000000800 */
[----:B------:R-:W-:Y:S01]  /*5930*/  F2FP.BF16.PACK_AB R46, R47, R46 ;  /* 0x0000002e2f2e723e */ /* 0x000fe200000010ff */
[----:B------:R-:W-:Y:S01]  /*5940*/  IMAD.IADD R39, R0, 0x1, R9 ;  /* 0x0000000100277824 */ /* 0x000fe200078e0209 */
[----:B------:R-:W-:Y:S01]  /*5950*/  F2FP.BF16.PACK_AB R52, R53, R52 ;  /* 0x000000343534723e */ /* 0x000fe200000010ff */
[----:B------:R-:W-:Y:S01]  /*5960*/  STS [R5+0x4480], R50 ;  /* 0x0044803205007388 */ /* 0x000fe20000000800 */
[----:B------:R-:W-:Y:S01]  /*5970*/  F2FP.BF16.PACK_AB R54, R55, R54 ;  /* 0x000000363736723e */ /* 0x000fe200000010ff */
[----:B------:R-:W-:Y:S01]  /*5980*/  FMUL.FTZ R74, R74, c[0x0][0x298] ;  /* 0x0000a6004a4a7a20 */ /* 0x000fe20000410000 */
[----:B------:R-:W-:Y:S01]  /*5990*/  F2FP.BF16.PACK_AB R64, R65, R64 ;  /* 0x000000404140723e */ /* 0x000fe200000010ff */
[----:B------:R-:W-:Y:S01]  /*59a0*/  STS [R3+0x6080], R40 ;  /* 0x0060802803007388 */ /* 0x000fe20000000800 */
[----:B------:R-:W-:Y:S01]  /*59b0*/  F2FP.BF16.PACK_AB R66, R67, R66 ;  /* 0x000000424342723e */ /* 0x000fe200000010ff */
[----:B------:R-:W-:Y:S01]  /*59c0*/  FMUL.FTZ R75, R75, c[0x0][0x298] ;  /* 0x0000a6004b4b7a20 */ /* 0x000fe20000410000 */
[----:B------:R-:W-:Y:S01]  /*59d0*/  IADD3 R35, R3, 0x2040, RZ ;  /* 0x0000204003237810 */ /* 0x000fe20007ffe0ff */
[----:B------:R-:W-:Y:S01]  /*59e0*/  STS [R3+0x6480], R42 ;  /* 0x0064802a03007388 */ /* 0x000fe20000000800 */
[----:B------:R-:W-:Y:S01]  /*59f0*/  F2FP.BF16.PACK_AB R56, R57, R56 ;  /* 0x000000383938723e */ /* 0x000fe200000010ff */
[----:B------:R-:W-:Y:S01]  /*5a00*/  FMUL.FTZ R76, R76, c[0x0][0x298] ;  /* 0x0000a6004c4c7a20 */ /* 0x000fe20000410000 */
[C---:B------:R-:W-:Y:S01]  /*5a10*/  IADD3 R33, R3.reuse, 0x2440, RZ ;  /* 0x0000244003217810 */ /* 0x040fe20007ffe0ff */
[----:B------:R-:W-:Y:S01]  /*5a20*/  STS [R5+0x6080], R44 ;  /* 0x0060802c05007388 */ /* 0x000fe20000000800 */
[----:B------:R-:W-:Y:S01]  /*5a30*/  @P2 IADD3 R35, R3, 0x1fc0, RZ ;  /* 0x00001fc003232810 */ /* 0x000fe20007ffe0ff */
[----:B------:R-:W-:Y:S01]  /*5a40*/  FMUL.FTZ R77, R77, c[0x0][0x298] ;  /* 0x0000a6004d4d7a20 */ /* 0x000fe20000410000 */
[----:B------:R-:W-:Y:S01]  /*5a50*/  F2FP.BF16.PACK_AB R58, R59, R58 ;  /* 0x0000003a3b3a723e */ /* 0x000fe200000010ff */
[----:B------:R-:W-:Y:S01]  /*5a60*/  STS [R5+0x6480], R46 ;  /* 0x0064802e05007388 */ /* 0x000fe20000000800 */
[----:B------:R-:W-:Y:S01]  /*5a70*/  @P2 IADD3 R33, R3, 0x23c0, RZ ;  /* 0x000023c003212810 */ /* 0x000fe20007ffe0ff */
[----:B------:R-:W-:Y:S01]  /*5a80*/  FMUL.FTZ R78, R78, c[0x0][0x298] ;  /* 0x0000a6004e4e7a20 */ /* 0x000fe20000410000 */
[----:B------:R-:W-:Y:S01]  /*5a90*/  F2FP.BF16.PACK_AB R60, R61, R60 ;  /* 0x0000003c3d3c723e */ /* 0x000fe200000010ff */
[----:B------:R-:W-:Y:S01]  /*5aa0*/  STS [R7+0x4080], R52 ;  /* 0x0040803407007388 */ /* 0x000fe20000000800 */
[----:B------:R-:W-:Y:S01]  /*5ab0*/  FMUL.FTZ R79, R79, c[0x0][0x298] ;  /* 0x0000a6004f4f7a20 */ /* 0x000fe20000410000 */
[----:B------:R-:W-:Y:S01]  /*5ac0*/  F2FP.BF16.PACK_AB R62, R63, R62 ;  /* 0x0000003e3f3e723e */ /* 0x000fe200000010ff */
[----:B------:R-:W-:Y:S01]  /*5ad0*/  FMUL.FTZ R84, R84, c[0x0][0x298] ;  /* 0x0000a60054547a20 */ /* 0x000fe20000410000 */
        /* <DEDUP_REMOVED lines=12> */
[----:B------:R-:W-:Y:S01]  /*5ba0*/  F2FP.BF16.PACK_AB R82, R83, R82 ;  /* 0x000000525352723e */ /* 0x000fe200000010ff */
        /* <DEDUP_REMOVED lines=21> */
[----:B------:R-:W1:Y:S01]  /*5d00*/  S2UR UR6, SR_CTAID.X ;  /* 0x00000000000679c3 */ /* 0x000e620000002500 */
[----:B------:R-:W-:Y:S01]  /*5d10*/  STS [R3+0x480], R70 ;  /* 0x0004804603007388 */ /* 0x000fe20000000800 */
[----:B------:R-:W-:Y:S01]  /*5d20*/  F2FP.BF16.PACK_AB R98, R99, R98 ;  /* 0x000000626362723e */ /* 0x000fe200000010ff */
[----:B------:R-:W-:Y:S01]  /*5d30*/  UMOV UR5, 0xffffff80 ;  /* 0xffffff8000057882 */ /* 0x000fe20000000000 */
[----:B------:R-:W-:Y:S01]  /*5d40*/  F2FP.BF16.PACK_AB R88, R89, R88 ;  /* 0x000000585958723e */ /* 0x000fe200000010ff */
[----:B------:R-:W-:Y:S01]  /*5d50*/  STS [R5+0x80], R80 ;  /* 0x0000805005007388 */ /* 0x000fe20000000800 */
[----:B------:R-:W-:Y:S01]  /*5d60*/  F2FP.BF16.PACK_AB R90, R91, R90 ;  /* 0x0000005a5b5a723e */ /* 0x000fe200000010ff */
[----:B------:R-:W-:Y:S01]  /*5d70*/  ULDC UR4, c[0x0][0x2f0] ;  /* 0x0000bc0000047ab9 */ /* 0x000fe20000000800 */
[----:B------:R-:W-:Y:S01]  /*5d80*/  F2FP.BF16.PACK_AB R92, R93, R92 ;  /* 0x0000005c5d5c723e */ /* 0x000fe200000010ff */
[----:B------:R-:W-:Y:S01]  /*5d90*/  STS [R5+0x480], R82 ;  /* 0x0004805205007388 */ /* 0x000fe20000000800 */
[----:B------:R-:W-:Y:S01]  /*5da0*/  F2FP.BF16.PACK_AB R94, R95, R94 ;  /* 0x0000005e5f5e723e */ /* 0x000fe200000010ff */
[----:B------:R-:W-:Y:S01]  /*5db0*/  IMAD.MOV.U32 R34, RZ, RZ, R191 ;  /* 0x000000ffff227224 */ /* 0x000fe200078e00bf */
[----:B------:R-:W-:Y:S01]  /*5dc0*/  BSSY B0, `(.L_x_8) ;  /* 0x0000031000007945 */ /* 0x000fe20003800000 */
[----:B------:R-:W-:Y:S04]  /*5dd0*/  STS [R3+0x2080], R72 ;  /* 0x0020804803007388 */ /* 0x000fe80000000800 */
[----:B------:R-:W-:Y:S04]  /*5de0*/  STS [R3+0x2480], R74 ;  /* 0x0024804a03007388 */ /* 0x000fe80000000800 */
[----:B------:R-:W-:Y:S01]  /*5df0*/  STS [R5+0x2080], R76 ;  /* 0x0020804c05007388 */ /* 0x000fe20000000800 */
[----:B-1----:R-:W-:-:S03]  /*5e00*/  UIMAD UR6, UR6, UR5, UR4 ;  /* 0x00000005060672a4 */ /* 0x002fc6000f8e0204 */
[----:B------:R-:W-:Y:S01]  /*5e10*/  STS [R5+0x2480], R78 ;  /* 0x0024804e05007388 */ /* 0x000fe20000000800 */
[----:B------:R-:W-:-:S03]  /*5e20*/  ULDC.64 UR4, c[0x0][0x340] ;  /* 0x0000d00000047ab9 */ /* 0x000fc60000000a00 */
[----:B------:R-:W-:Y:S01]  /*5e30*/  STS [R7+0x80], R84 ;  /* 0x0000805407007388 */ /* 0x000fe20000000800 */
[----:B------:R-:W-:Y:S02]  /*5e40*/  UISETP.LT.AND UP0, UPT, UR6, 0x80, UPT ;  /* 0x000000800600788c */ /* 0x000fe4000bf01270 */
[----:B------:R-:W-:Y:S01]  /*5e50*/  UIMAD UR4, UR9, UR4, URZ ;  /* 0x00000004090472a4 */ /* 0x000fe2000f8e023f */
[----:B------:R-:W-:Y:S01]  /*5e60*/  STS [R9+0x80], R86 ;  /* 0x0000805609007388 */ /* 0x000fe20000000800 */
[----:B------:R-:W-:Y:S02]  /*5e70*/  USEL UR6, UR6, 0x80, UP0 ;  /* 0x0000008006067887 */ /* 0x000fe40008000000 */
[----:B------:R-:W-:Y:S01]  /*5e80*/  UIMAD UR4, UR10, UR5, UR4 ;  /* 0x000000050a0472a4 */ /* 0x000fe2000f8e0204 */
[----:B------:R-:W-:Y:S03]  /*5e90*/  STS [R37+0x80], R96 ;  /* 0x0000806025007388 */ /* 0x000fe60000000800 */
[----:B------:R-:W-:Y:S01]  /*5ea0*/  ISETP.GE.AND P4, PT, R190, UR6, PT ;  /* 0x00000006be007c0c */ /* 0x000fe2000bf86270 */
[----:B------:R-:W-:Y:S03]  /*5eb0*/  STS [R39+0x80], R98 ;  /* 0x0000806227007388 */ /* 0x000fe60000000800 */
[----:B------:R-:W-:Y:S01]  /*5ec0*/  ISETP.GE.OR P0, PT, R191, c[0x0][0x324], P4 ;  /* 0x0000c900bf007a0c */ /* 0x000fe20002706670 */
[----:B------:R1:W-:Y:S04]  /*5ed0*/  STS [R35+0x80], R88 ;  /* 0x0000805823007388 */ /* 0x0003e80000000800 */
[----:B------:R2:W-:Y:S04]  /*5ee0*/  STS [R33+0x80], R90 ;  /* 0x0000805a21007388 */ /* 0x0005e80000000800 */
[----:B------:R-:W-:Y:S04]  /*5ef0*/  STS [R37+0x2080], R92 ;  /* 0x0020805c25007388 */ /* 0x000fe80000000800 */
[----:B------:R3:W-:Y:S04]  /*5f00*/  STS [R39+0x2080], R94 ;  /* 0x0020805e27007388 */ /* 0x0007e80000000800 */
[----:B------:R-:W-:Y:S06]  /*5f10*/  BAR.SYNC.DEFER_BLOCKING 0x1, 0x100 ;  /* 0x0044000000007b1d */ /* 0x000fec0000010000 */
[----:B------:R-:W4:Y:S01]  /*5f20*/  S2R R0, SR_CTAID.Y ;  /* 0x0000000000007919 */ /* 0x000f220000002600 */
[----:B-1----:R-:W-:-:S03]  /*5f30*/  IMAD.MOV.U32 R35, RZ, RZ, R199 ;  /* 0x000000ffff237224 */ /* 0x002fc600078e00c7 */
[----:B------:R1:W1:Y:S04]  /*5f40*/  LDS.128 R28, [R192+0x5080] ;  /* 0x00508000c01c7984 */ /* 0x0002680000000c00 */
[----:B------:R1:W1:Y:S01]  /*5f50*/  LDS.128 R24, [R192+0x6080] ;  /* 0x00608000c0187984 */ /* 0x0002620000000c00 */
[----:B----4-:R-:W-:Y:S01]  /*5f60*/  SHF.R.S32.HI R2, RZ, 0x1f, R0 ;  /* 0x0000001fff027819 */ /* 0x010fe20000011400 */
[----:B--2---:R-:W-:Y:S02]  /*5f70*/  IMAD.WIDE.U32 R32, R0, c[0x0][0x338], R34 ;  /* 0x0000ce0000207a25 */ /* 0x004fe400078e0022 */
[----:B------:R2:W4:Y:S02]  /*5f80*/  LDS.128 R20, [R192+0x7080] ;  /* 0x00708000c0147984 */ /* 0x0005240000000c00 */
[----:B------:R-:W-:-:S02]  /*5f90*/  IMAD R3, R2, c[0x0][0x338], RZ ;  /* 0x0000ce0002037a24 */ /* 0x000fc400078e02ff */
[----:B------:R2:W1:Y:S02]  /*5fa0*/  LDS.128 R16, [R192+0x80] ;  /* 0x00008000c0107984 */ /* 0x0004640000000c00 */
[----:B------:R-:W-:Y:S02]  /*5fb0*/  IMAD R3, R0, c[0x0][0x33c], R3 ;  /* 0x0000cf0000037a24 */ /* 0x000fe400078e0203 */
[----:B------:R2:W1:Y:S02]  /*5fc0*/  LDS.128 R12, [R192+0x1080] ;  /* 0x00108000c00c7984 */ /* 0x0004640000000c00 */
[----:B------:R-:W-:Y:S02]  /*5fd0*/  IMAD.IADD R33, R33, 0x1, R3 ;  /* 0x0000000121217824 */ /* 0x000fe400078e0203 */
[----:B------:R2:W1:Y:S01]  /*5fe0*/  LDS.128 R8, [R192+0x2080] ;  /* 0x00208000c0087984 */ /* 0x0004620000000c00 */
[----:B------:R-:W-:-:S03]  /*5ff0*/  IMAD.U32 R3, RZ, RZ, UR10 ;  /* 0x0000000aff037e24 */ /* 0x000fc6000f8e00ff */
[----:B------:R2:W1:Y:S01]  /*6000*/  LDS.128 R4, [R192+0x3080] ;  /* 0x00308000c0047984 */ /* 0x0004620000000c00 */
[----:B---3--:R-:W-:-:S05]  /*6010*/  IMAD.WIDE.U32 R38, R3, c[0x0][0x340], R32 ;  /* 0x0000d00003267a25 */ /* 0x008fca00078e0020 */
[----:B------:R-:W-:Y:S01]  /*6020*/  IADD3 R37, R39, UR4, RZ ;  /* 0x0000000427257c10 */ /* 0x000fe2000fffe0ff */
[----:B------:R-:W-:Y:S05]  /*6030*/  @P0 BRA `(.L_x_9) ;  /* 0x0000009000000947 */ /* 0x000fea0003800000 */
[----:B-12---:R-:W1:Y:S01]  /*6040*/  LDS.128 R192, [R192+0x4080] ;  /* 0x00408000c0c07984 */ /* 0x006e620000000c00 */
[----:B------:R-:W-:Y:S01]  /*6050*/  MOV R36, R38 ;  /* 0x0000002600247202 */ /* 0x000fe20000000f00 */
[----:B------:R-:W-:-:S04]  /*6060*/  IMAD R3, R201, c[0x0][0x330], RZ ;  /* 0x0000cc00c9037a24 */ /* 0x000fc800078e02ff */
[----:B------:R-:W-:-:S04]  /*6070*/  IMAD.WIDE.U32 R32, R200, c[0x0][0x330], R36 ;  /* 0x0000cc00c8207a25 */ /* 0x000fc800078e0024 */
[----:B------:R-:W-:Y:S01]  /*6080*/  IMAD R3, R200, c[0x0][0x334], R3 ;  /* 0x0000cd00c8037a24 */ /* 0x000fe200078e0203 */
[----:B------:R-:W-:-:S04]  /*6090*/  LEA R40, P0, R32, c[0x0][0x318], 0x1 ;  /* 0x0000c60020287a11 */ /* 0x000fc800078008ff */
[----:B------:R-:W-:-:S04]  /*60a0*/  IADD3 R3, R33, R3, RZ ;  /* 0x0000000321037210 */ /* 0x000fc80007ffe0ff */
[----:B------:R-:W-:-:S05]  /*60b0*/  LEA.HI.X R41, R32, c[0x0][0x31c], R3, 0x1, P0 ;  /* 0x0000c70020297a11 */ /* 0x000fca00000f0c03 */
[----:B-1----:R1:W-:Y:S02]  /*60c0*/  STG.E.128 [R40.64], R192 ;  /* 0x000000c028007986 */ /* 0x0023e4000c101d0c */
.L_x_9:
[----:B------:R-:W-:Y:S05]  /*60d0*/  BSYNC B0 ;  /* 0x0000000000007941 */ /* 0x000fea0003800000 */
.L_x_8:
[----:B------:R-:W-:Y:S01]  /*60e0*/  IADD3 R3, R190, 0x20, RZ ;  /* 0x00000020be037810 */ /* 0x000fe20007ffe0ff */
[----:B------:R-:W-:Y:S03]  /*60f0*/  BSSY B0, `(.L_x_10) ;  /* 0x000000f000007945 */ /* 0x000fe60003800000 */
[----:B------:R-:W-:-:S04]  /*6100*/  ISETP.GE.AND P3, PT, R3, UR6, PT ;  /* 0x0000000603007c0c */ /* 0x000fc8000bf66270 */
[----:B------:R-:W-:-:S13]  /*6110*/  ISETP.GE.OR P0, PT, R191, c[0x0][0x324], P3 ;  /* 0x0000c900bf007a0c */ /* 0x000fda0001f06670 */
[----:B------:R-:W-:Y:S05]  /*6120*/  @P0 BRA `(.L_x_11) ;  /* 0x000000b000000947 */ /* 0x000fea0003800000 */
[----:B------:R-:W-:Y:S01]  /*6130*/  IADD3 R32, P0, R200, 0x20, RZ ;  /* 0x00000020c8207810 */ /* 0x000fe20007f1e0ff */
[----:B-1----:R-:W-:Y:S01]  /*6140*/  IMAD.MOV.U32 R40, RZ, RZ, R38 ;  /* 0x000000ffff287224 */ /* 0x002fe200078e0026 */
[----:B------:R-:W-:-:S03]  /*6150*/  MOV R41, R37 ;  /* 0x0000002500297202 */ /* 0x000fc60000000f00 */
[----:B------:R-:W-:Y:S02]  /*6160*/  IMAD.X R3, RZ, RZ, R201, P0 ;  /* 0x000000ffff037224 */ /* 0x000fe400000e06c9 */
[----:B------:R-:W-:-:S04]  /*6170*/  IMAD.WIDE.U32 R40, R32, c[0x0][0x330], R40 ;  /* 0x0000cc0020287a25 */ /* 0x000fc800078e0028 */
[----:B------:R-:W-:-:S04]  /*6180*/  IMAD R3, R3, c[0x0][0x330], RZ ;  /* 0x0000cc0003037a24 */ /* 0x000fc800078e02ff */
[----:B------:R-:W-:Y:S01]  /*6190*/  IMAD R3, R32, c[0x0][0x334], R3 ;  /* 0x0000cd0020037a24 */ /* 0x000fe200078e0203 */
[----:B------:R-:W-:-:S04]  /*61a0*/  LEA R32, P0, R40, c[0x0][0x318], 0x1 ;  /* 0x0000c60028207a11 */ /* 0x000fc800078008ff */
[----:B------:R-:W-:-:S04]  /*61b0*/  IADD3 R3, R41, R3, RZ ;  /* 0x0000000329037210 */ /* 0x000fc80007ffe0ff */
[----:B------:R-:W-:-:S05]  /*61c0*/  LEA.HI.X R33, R40, c[0x0][0x31c], R3, 0x1, P0 ;  /* 0x0000c70028217a11 */ /* 0x000fca00000f0c03 */
[----:B------:R1:W-:Y:S02]  /*61d0*/  STG.E.128 [R32.64], R28 ;  /* 0x0000001c20007986 */ /* 0x0003e4000c101d0c */
.L_x_11:
[----:B------:R-:W-:Y:S05]  /*61e0*/  BSYNC B0 ;  /* 0x0000000000007941 */ /* 0x000fea0003800000 */
.L_x_10:
[----:B------:R-:W-:Y:S01]  /*61f0*/  IADD3 R3, R190, 0x40, RZ ;  /* 0x00000040be037810 */ /* 0x000fe20007ffe0ff */
[----:B------:R-:W-:Y:S03]  /*6200*/  BSSY B0, `(.L_x_12) ;  /* 0x000000f000007945 */ /* 0x000fe60003800000 */
[----:B------:R-:W-:-:S04]  /*6210*/  ISETP.GE.AND P2, PT, R3, UR6, PT ;  /* 0x0000000603007c0c */ /* 0x000fc8000bf46270 */
[----:B------:R-:W-:-:S13]  /*6220*/  ISETP.GE.OR P0, PT, R191, c[0x0][0x324], P2 ;  /* 0x0000c900bf007a0c */ /* 0x000fda0001706670 */
[----:B------:R-:W-:Y:S05]  /*6230*/  @P0 BRA `(.L_x_13) ;  /* 0x000000b000000947 */ /* 0x000fea0003800000 */
[----:B-1----:R-:W-:Y:S01]  /*6240*/  IADD3 R28, P0, R200, 0x40, RZ ;  /* 0x00000040c81c7810 */ /* 0x002fe20007f1e0ff */
[----:B------:R-:W-:Y:S01]  /*6250*/  IMAD.MOV.U32 R30, RZ, RZ, R38 ;  /* 0x000000ffff1e7224 */ /* 0x000fe200078e0026 */
        /* <DEDUP_REMOVED lines=9> */
.L_x_13:
[----:B------:R-:W-:Y:S05]  /*62f0*/  BSYNC B0 ;  /* 0x0000000000007941 */ /* 0x000fea0003800000 */
.L_x_12:
        /* <DEDUP_REMOVED lines=15> */
[----:B----4-:R1:W-:Y:S02]  /*63f0*/  STG.E.128 [R24.64], R20 ;  /* 0x0000001418007986 */ /* 0x0103e4000c101d0c */
.L_x_15:
[----:B------:R-:W-:Y:S05]  /*6400*/  BSYNC B0 ;  /* 0x0000000000007941 */ /* 0x000fea0003800000 */
.L_x_14:
[----:B------:R-:W-:Y:S01]  /*6410*/  IMAD R3, R2, c[0x0][0x308], RZ ;  /* 0x0000c20002037a24 */ /* 0x000fe200078e02ff */
[----:B------:R-:W-:Y:S01]  /*6420*/  ULDC.64 UR4, c[0x0][0x310] ;  /* 0x0000c40000047ab9 */ /* 0x000fe20000000a00 */
[C---:B-1--4-:R-:W-:Y:S01]  /*6430*/  IMAD.WIDE.U32 R20, R0.reuse, c[0x0][0x308], R34 ;  /* 0x0000c20000147a25 */ /* 0x052fe200078e0022 */
[----:B------:R-:W-:Y:S01]  /*6440*/  ISETP.GE.OR P4, PT, R191, c[0x0][0x2f4], P4 ;  /* 0x0000bd00bf007a0c */ /* 0x000fe20002786670 */
[----:B------:R-:W-:Y:S01]  /*6450*/  UIMAD UR4, UR9, UR4, URZ ;  /* 0x00000004090472a4 */ /* 0x000fe2000f8e023f */
[----:B------:R-:W-:Y:S01]  /*6460*/  BSSY B0, `(.L_x_16) ;  /* 0x0000010000007945 */ /* 0x000fe20003800000 */
[----:B------:R-:W-:Y:S01]  /*6470*/  IMAD R3, R0, c[0x0][0x30c], R3 ;  /* 0x0000c30000037a24 */ /* 0x000fe200078e0203 */
[----:B------:R-:W-:Y:S01]  /*6480*/  MOV R0, UR10 ;  /* 0x0000000a00007c02 */ /* 0x000fe20008000f00 */
[----:B------:R-:W-:-:S03]  /*6490*/  UIMAD UR4, UR10, UR5, UR4 ;  /* 0x000000050a0472a4 */ /* 0x000fc6000f8e0204 */
[----:B------:R-:W-:-:S05]  /*64a0*/  IADD3 R21, R21, R3, RZ ;  /* 0x0000000315157210 */ /* 0x000fca0007ffe0ff */
[----:B------:R-:W-:-:S05]  /*64b0*/  IMAD.WIDE.U32 R22, R0, c[0x0][0x310], R20 ;  /* 0x0000c40000167a25 */ /* 0x000fca00078e0014 */
[----:B------:R-:W-:Y:S01]  /*64c0*/  IADD3 R21, R23, UR4, RZ ;  /* 0x0000000417157c10 */ /* 0x000fe2000fffe0ff */
[----:B------:R-:W-:Y:S05]  /*64d0*/  @P4 BRA `(.L_x_17) ;  /* 0x0000008000004947 */ /* 0x000fea0003800000 */
[----:B------:R-:W-:Y:S01]  /*64e0*/  MOV R20, R22 ;  /* 0x0000001600147202 */ /* 0x000fe20000000f00 */
[----:B------:R-:W-:-:S04]  /*64f0*/  IMAD R3, R201, c[0x0][0x300], RZ ;  /* 0x0000c000c9037a24 */ /* 0x000fc800078e02ff */
[----:B------:R-:W-:-:S04]  /*6500*/  IMAD.WIDE.U32 R24, R200, c[0x0][0x300], R20 ;  /* 0x0000c000c8187a25 */ /* 0x000fc800078e0014 */
[----:B------:R-:W-:Y:S01]  /*6510*/  IMAD R0, R200, c[0x0][0x304], R3 ;  /* 0x0000c100c8007a24 */ /* 0x000fe200078e0203 */
[----:B------:R-:W-:-:S04]  /*6520*/  LEA R2, P0, R24, c[0x0][0x2e8], 0x1 ;  /* 0x0000ba0018027a11 */ /* 0x000fc800078008ff */
[----:B------:R-:W-:-:S04]  /*6530*/  IADD3 R0, R25, R0, RZ ;  /* 0x0000000019007210 */ /* 0x000fc80007ffe0ff */
[----:B------:R-:W-:-:S05]  /*6540*/  LEA.HI.X R3, R24, c[0x0][0x2ec], R0, 0x1, P0 ;  /* 0x0000bb0018037a11 */ /* 0x000fca00000f0c00 */
[----:B------:R1:W-:Y:S02]  /*6550*/  STG.E.128 [R2.64], R16 ;  /* 0x0000001002007986 */ /* 0x0003e4000c101d0c */
.L_x_17:
[----:B------:R-:W-:Y:S05]  /*6560*/  BSYNC B0 ;  /* 0x0000000000007941 */ /* 0x000fea0003800000 */
.L_x_16:
[----:B------:R-:W-:Y:S01]  /*6570*/  ISETP.GE.OR P3, PT, R191, c[0x0][0x2f4], P3 ;  /* 0x0000bd00bf007a0c */ /* 0x000fe20001f66670 */
[----:B------:R-:W-:-:S12]  /*6580*/  BSSY B0, `(.L_x_18) ;  /* 0x000000d000007945 */ /* 0x000fd80003800000 */
        /* <DEDUP_REMOVED lines=12> */
.L_x_19:
[----:B------:R-:W-:Y:S05]  /*6650*/  BSYNC B0 ;  /* 0x0000000000007941 */ /* 0x000fea0003800000 */
.L_x_18:
        /* <DEDUP_REMOVED lines=14> */
.L_x_21:
[----:B------:R-:W-:Y:S05]  /*6740*/  BSYNC B0 ;  /* 0x0000000000007941 */ /* 0x000fea0003800000 */
.L_x_20:
[----:B------:R-:W-:-:S13]  /*6750*/  ISETP.GE.OR P1, PT, R191, c[0x0][0x2f4], P1 ;  /* 0x0000bd00bf007a0c */ /* 0x000fda0000f26670 */
[----:B------:R-:W-:Y:S05]  /*6760*/  @P1 EXIT ;  /* 0x000000000000194d */ /* 0x000fea0003800000 */
[----:B------:R-:W-:Y:S01]  /*6770*/  IADD3 R0, P0, R200, 0x60, RZ ;  /* 0x00000060c8007810 */ /* 0x000fe20007f1e0ff */
[----:B-1----:R-:W-:Y:S01]  /*6780*/  IMAD.MOV.U32 R8, RZ, RZ, R22 ;  /* 0x000000ffff087224 */ /* 0x002fe200078e0016 */
[----:B------:R-:W-:-:S03]  /*6790*/  MOV R9, R21 ;  /* 0x0000001500097202 */ /* 0x000fc60000000f00 */
[----:B------:R-:W-:Y:S02]  /*67a0*/  IMAD.X R200, RZ, RZ, R201, P0 ;  /* 0x000000ffffc87224 */ /* 0x000fe400000e06c9 */
[----:B------:R-:W-:-:S04]  /*67b0*/  IMAD.WIDE.U32 R8, R0, c[0x0][0x300], R8 ;  /* 0x0000c00000087a25 */ /* 0x000fc800078e0008 */
[----:B------:R-:W-:Y:S01]  /*67c0*/  IMAD R3, R200, c[0x0][0x300], RZ ;  /* 0x0000c000c8037a24 */ /* 0x000fe200078e02ff */
[----:B------:R-:W-:-:S03]  /*67d0*/  LEA R2, P0, R8, c[0x0][0x2e8], 0x1 ;  /* 0x0000ba0008027a11 */ /* 0x000fc600078008ff */
[----:B------:R-:W-:-:S05]  /*67e0*/  IMAD R3, R0, c[0x0][0x304], R3 ;  /* 0x0000c10000037a24 */ /* 0x000fca00078e0203 */
[----:B------:R-:W-:-:S04]  /*67f0*/  IADD3 R3, R9, R3, RZ ;  /* 0x0000000309037210 */ /* 0x000fc80007ffe0ff */
[----:B------:R-:W-:-:S05]  /*6800*/  LEA.HI.X R3, R8, c[0x0][0x2ec], R3, 0x1, P0 ;  /* 0x0000bb0008037a11 */ /* 0x000fca00000f0c03 */
[----:B------:R-:W-:Y:S01]  /*6810*/  STG.E.128 [R2.64], R4 ;  /* 0x0000000402007986 */ /* 0x000fe2000c101d0c */
[----:B------:R-:W-:Y:S05]  /*6820*/  EXIT ;  /* 0x000000000000794d */ /* 0x000fea0003800000 */
        .type           $_ZN7cutlass13device_kernelIN5flash19enable_sm80_to_sm89INS1_16FlashAttnBwdSm80INS1_25CollectiveMainloopBwdSm80ILi2ELi2EN4cute5tupleIJNS5_1CILi64EEENS7_ILi128EEES8_EEENS_10bfloat16_tEfNS_4arch4Sm80ELb0ELb0ELb1ELb0ELb0ELb0ELb0ELb0ELi2ELi2ELi4ELi2ELb1EEENS1_21CollectiveEpilogueBwdISA_SB_SD_Li256ELb0ELb0ELi2EEENS1_19SingleTileSchedulerILb0ELb0ELb0ELi128EEEEEEEEEvNT_6ParamsE$_ZN4cute12iter_adaptorIPKN7cutlass10bfloat16_tENS_8gmem_ptrIS4_EEEC2ES4_,@function
        .size           $_ZN7cutlass13device_kernelIN5flash19enable_sm80_to_sm89INS1_16FlashAttnBwdSm80INS1_25CollectiveMainloopBwdSm80ILi2ELi2EN4cute5tupleIJNS5_1CILi64EEENS7_ILi128EEES8_EEENS_10bfloat16_tEfNS_4arch4Sm80ELb0ELb0ELb1ELb0ELb0ELb0ELb0ELb0ELi2ELi2ELi4ELi2ELb1EEENS1_21CollectiveEpilogueBwdISA_SB_SD_Li256ELb0ELb0ELi2EEENS1_19SingleTileSchedulerILb0ELb0ELb0ELi128EEEEEEEEEvNT_6ParamsE$_ZN4cute12iter_adaptorIPKN7cutlass10bfloat16_tENS_8gmem_ptrIS4_EEEC2ES4_,($_ZN7cutlass13device_kernelIN5flash19enable_sm80_to_sm89INS1_16FlashAttnBwdSm80INS1_25CollectiveMainloopBwdSm80ILi2ELi2EN4cute5tupleIJNS5_1CILi64EEENS7_ILi128EEES8_EEENS_10bfloat16_tEfNS_4arch4Sm80ELb0ELb0ELb1ELb0ELb0ELb0ELb0ELb0ELi2ELi2ELi4ELi2ELb1EEENS1_21CollectiveEpilogueBwdISA_SB_SD_Li256ELb0ELb0ELi2EEENS1_19SingleTileSchedulerILb0ELb0ELb0ELi128EEEEEEEEEvNT_6ParamsE$_ZN4cute12iter_adaptorIPKN7cutlass9uint128_tENS_8gmem_ptrIS4_EEEC2ES4_ - $_ZN7cutlass13device_kernelIN5flash19enable_sm80_to_sm89INS1_16FlashAttnBwdSm80INS1_25CollectiveMainloopBwdSm80ILi2ELi2EN4cute5tupleIJNS5_1CILi64EEENS7_ILi128EEES8_EEENS_10bfloat16_tEfNS_4arch4Sm80ELb0ELb0ELb1ELb0ELb0ELb0ELb0ELb0ELi2ELi2ELi4ELi2ELb1EEENS1_21CollectiveEpilogueBwdISA_SB_SD_Li256ELb0ELb0ELi2EEENS1_19SingleTileSchedulerILb0ELb0ELb0ELi128EEEEEEEEEvNT_6ParamsE$_ZN4cute12iter_adaptorIPKN7cutlass10bfloat16_tENS_8gmem_ptrIS4_EEEC2ES4_)
$_ZN7cutlass13device_kernelIN5flash19enable_sm80_to_sm89INS1_16FlashAttnBwdSm80INS1_25CollectiveMainloopBwdSm80ILi2ELi2EN4cute5tupleIJNS5_1CILi64EEENS7_ILi128EEES8_EEENS_10bfloat16_tEfNS_4arch4Sm80ELb0ELb0ELb1ELb0ELb0ELb0ELb0ELb0ELi2ELi2ELi4ELi2ELb1EEENS1_21CollectiveEpilogueBwdISA_SB_SD_Li256ELb0ELb0ELi2EEENS1_19SingleTileSchedulerILb0ELb0ELb0ELi128EEEEEEEEEvNT_6ParamsE$_ZN4cute12iter_adaptorIPKN7cutlass10bfloat16_tENS_8gmem_ptrIS4_EEEC2ES4_:
[----:B------:R-:W-:Y:S01]  /*6830*/  ULDC UR26, c[0x0][0x20] ;  /* 0x00000800001a7ab9 */ /* 0x000fe20000000800 */
[----:B------:R-:W-:Y:S01]  /*6840*/  MOV R15, 0x0 ;  /* 0x00000000000f7802 */ /* 0x000fe20000000f00 */
[----:B------:R-:W-:-:S09]  /*6850*/  UIADD3 UR26, UR16, -UR26, URZ ;  /* 0x8000001a101a7290 */ /* 0x000fd2000fffe03f */
[----:B------:R1:W-:Y:S01]  /*6860*/  STL.64 [UR26], R8 ;  /* 0x00000008ff007987 */ /* 0x0003e20008100a1a */
[----:B------:R-:W-:Y:S05]  /*6870*/  RET.REL.NODEC R14 `(_ZN7cutlass13device_kernelIN5flash19enable_sm80_to_sm89INS1_16FlashAttnBwdSm80INS1_25CollectiveMainloopBwdSm80ILi2ELi2EN4cute5tupleIJNS5_1CILi64EEENS7_ILi128EEES8_EEENS_10bfloat16_tEfNS_4arch4Sm80ELb0ELb0ELb1ELb0ELb0ELb0ELb0ELb0ELi2ELi2ELi4ELi2ELb1EEENS1_21CollectiveEpilogueBwdISA_SB_SD_Li256ELb0ELb0ELi2EEENS1_19SingleTileSchedulerILb0ELb0ELb0ELi128EEEEEEEEEvNT_6ParamsE) ;  /* 0xffff97800e007950 */ /* 0x000fea0003c3ffff */
        .type           $_ZN7cutlass13device_kernelIN5flash19enable_sm80_to_sm89INS1_16FlashAttnBwdSm80INS1_25CollectiveMainloopBwdSm80ILi2ELi2EN4cute5tupleIJNS5_1CILi64EEENS7_ILi128EEES8_EEENS_10bfloat16_tEfNS_4arch4Sm80ELb0ELb0ELb1ELb0ELb0ELb0ELb0ELb0ELi2ELi2ELi4ELi2ELb1EEENS1_21CollectiveEpilogueBwdISA_SB_SD_Li256ELb0ELb0ELi2EEENS1_19SingleTileSchedulerILb0ELb0ELb0ELi128EEEEEEEEEvNT_6ParamsE$_ZN4cute12iter_adaptorIPKN7cutlass9uint128_tENS_8gmem_ptrIS4_EEEC2ES4_,@function
        .size           $_ZN7cutlass13device_kernelIN5flash19enable_sm80_to_sm89INS1_16FlashAttnBwdSm80INS1_25CollectiveMainloopBwdSm80ILi2ELi2EN4cute5tupleIJNS5_1CILi64EEENS7_ILi128EEES8_EEENS_10bfloat16_tEfNS_4arch4Sm80ELb0ELb0ELb1ELb0ELb0ELb0ELb0ELb0ELi2ELi2ELi4ELi2ELb1EEENS1_21CollectiveEpilogueBwdISA_SB_SD_Li256ELb0ELb0ELi2EEENS1_19SingleTileSchedulerILb0ELb0ELb0ELi128EEEEEEEEEvNT_6ParamsE$_ZN4cute12iter_adaptorIPKN7cutlass9uint128_tENS_8gmem_ptrIS4_EEEC2ES4_,($_ZN7cutlass13device_kernelIN5flash19enable_sm80_to_sm89INS1_16FlashAttnBwdSm80INS1_25CollectiveMainloopBwdSm80ILi2ELi2EN4cute5tupleIJNS5_1CILi64EEENS7_ILi128EEES8_EEENS_10bfloat16_tEfNS_4arch4Sm80ELb0ELb0ELb1ELb0ELb0ELb0ELb0ELb0ELi2ELi2ELi4ELi2ELb1EEENS1_21CollectiveEpilogueBwdISA_SB_SD_Li256ELb0ELb0ELi2EEENS1_19SingleTileSchedulerILb0ELb0ELb0ELi128EEEEEEEEEvNT_6ParamsE$_ZN4cute12iter_adaptorIPKfNS_8gmem_ptrIS2_EEEC2ES2_ - $_ZN7cutlass13device_kernelIN5flash19enable_sm80_to_sm89INS1_16FlashAttnBwdSm80INS1_25CollectiveMainloopBwdSm80ILi2ELi2EN4cute5tupleIJNS5_1CILi64EEENS7_ILi128EEES8_EEENS_10bfloat16_tEfNS_4arch4Sm80ELb0ELb0ELb1ELb0ELb0ELb0ELb0ELb0ELi2ELi2ELi4ELi2ELb1EEENS1_21CollectiveEpilogueBwdISA_SB_SD_Li256ELb0ELb0ELi2EEENS1_19SingleTileSchedulerILb0ELb0ELb0ELi128EEEEEEEEEvNT_6ParamsE$_ZN4cute12iter_adaptorIPKN7cutlass9uint128_tENS_8gmem_ptrIS4_EEEC2ES4_)
$_ZN7cutlass13device_kernelIN5flash19enable_sm80_to_sm89INS1_16FlashAttnBwdSm80INS1_25CollectiveMainloopBwdSm80ILi2ELi2EN4cute5tupleIJNS5_1CILi64EEENS7_ILi128EEES8_EEENS_10bfloat16_tEfNS_4arch4Sm80ELb0ELb0ELb1ELb0ELb0ELb0ELb0ELb0ELi2ELi2ELi4ELi2ELb1EEENS1_21CollectiveEpilogueBwdISA_SB_SD_Li256ELb0ELb0ELi2EEENS1_19SingleTileSchedulerILb0ELb0ELb0ELi128EEEEEEEEEvNT_6ParamsE$_ZN4cute12iter_adaptorIPKN7cutlass9uint128_tENS_8gmem_ptrIS4_EEEC2ES4_:
[----:B------:R-:W-:Y:S02]  /*6880*/  IADD3 R8, R8, -c[0x0][0x20], RZ ;  /* 0x8000080008087a10 */ /* 0x000fe40007ffe0ff */
[----:B------:R-:W-:-:S03]  /*6890*/  MOV R15, 0x0 ;  /* 0x00000000000f7802 */ /* 0x000fc60000000f00 */
[----:B------:R1:W-:Y:S01]  /*68a0*/  STL.64 [R8], R4 ;  /* 0x0000000408007387 */ /* 0x0003e20000100a00 */
[----:B------:R-:W-:Y:S05]  /*68b0*/  RET.REL.NODEC R14 `(_ZN7cutlass13device_kernelIN5flash19enable_sm80_to_sm89INS1_16FlashAttnBwdSm80INS1_25CollectiveMainloopBwdSm80ILi2ELi2EN4cute5tupleIJNS5_1CILi64EEENS7_ILi128EEES8_EEENS_10bfloat16_tEfNS_4arch4Sm80ELb0ELb0ELb1ELb0ELb0ELb0ELb0ELb0ELi2ELi2ELi4ELi2ELb1EEENS1_21CollectiveEpilogueBwdISA_SB_SD_Li256ELb0ELb0ELi2EEENS1_19SingleTileSchedulerILb0ELb0ELb0ELi128EEEEEEEEEvNT_6ParamsE) ;  /* 0xffff97400e007950 */ /* 0x000fea0003c3ffff */
        .type           $_ZN7cutlass13device_kernelIN5flash19enable_sm80_to_sm89INS1_16FlashAttnBwdSm80INS1_25CollectiveMainloopBwdSm80ILi2ELi2EN4cute5tupleIJNS5_1CILi64EEENS7_ILi128EEES8_EEENS_10bfloat16_tEfNS_4arch4Sm80ELb0ELb0ELb1ELb0ELb0ELb0ELb0ELb0ELi2ELi2ELi4ELi2ELb1EEENS1_21CollectiveEpilogueBwdISA_SB_SD_Li256ELb0ELb0ELi2EEENS1_19SingleTileSchedulerILb0ELb0ELb0ELi128EEEEEEEEEvNT_6ParamsE$_ZN4cute12iter_adaptorIPKfNS_8gmem_ptrIS2_EEEC2ES2_,@function
        .size           $_ZN7cutlass13device_kernelIN5flash19enable_sm80_to_sm89INS1_16FlashAttnBwdSm80INS1_25CollectiveMainloopBwdSm80ILi2ELi2EN4cute5tupleIJNS5_1CILi64EEENS7_ILi128EEES8_EEENS_10bfloat16_tEfNS_4arch4Sm80ELb0ELb0ELb1ELb0ELb0ELb0ELb0ELb0ELi2ELi2ELi4ELi2ELb1EEENS1_21CollectiveEpilogueBwdISA_SB_SD_Li256ELb0ELb0ELi2EEENS1_19SingleTileSchedulerILb0ELb0ELb0ELi128EEEEEEEEEvNT_6ParamsE$_ZN4cute12iter_adaptorIPKfNS_8gmem_ptrIS2_EEEC2ES2_,($_ZN7cutlass13device_kernelIN5flash19enable_sm80_to_sm89INS1_16FlashAttnBwdSm80INS1_25CollectiveMainloopBwdSm80ILi2ELi2EN4cute5tupleIJNS5_1CILi64EEENS7_ILi128EEES8_EEENS_10bfloat16_tEfNS_4arch4Sm80ELb0ELb0ELb1ELb0ELb0ELb0ELb0ELb0ELi2ELi2ELi4ELi2ELb1EEENS1_21CollectiveEpilogueBwdISA_SB_SD_Li256ELb0ELb0ELi2EEENS1_19SingleTileSchedulerILb0ELb0ELb0ELi128EEEEEEEEEvNT_6ParamsE$_ZN4cute12iter_adaptorIPN7cutlass10bfloat16_tENS_8smem_ptrIS3_EEEC2ES3_ - $_ZN7cutlass13device_kernelIN5flash19enable_sm80_to_sm89INS1_16FlashAttnBwdSm80INS1_25CollectiveMainloopBwdSm80ILi2ELi2EN4cute5tupleIJNS5_1CILi64EEENS7_ILi128EEES8_EEENS_10bfloat16_tEfNS_4arch4Sm80ELb0ELb0ELb1ELb0ELb0ELb0ELb0ELb0ELi2ELi2ELi4ELi2ELb1EEENS1_21CollectiveEpilogueBwdISA_SB_SD_Li256ELb0ELb0ELi2EEENS1_19SingleTileSchedulerILb0ELb0ELb0ELi128EEEEEEEEEvNT_6ParamsE$_ZN4cute12iter_adaptorIPKfNS_8gmem_ptrIS2_EEEC2ES2_)
$_ZN7cutlass13device_kernelIN5flash19enable_sm80_to_sm89INS1_16FlashAttnBwdSm80INS1_25CollectiveMainloopBwdSm80ILi2ELi2EN4cute5tupleIJNS5_1CILi64EEENS7_ILi128EEES8_EEENS_10bfloat16_tEfNS_4arch4Sm80ELb0ELb0ELb1ELb0ELb0ELb0ELb0ELb0ELi2ELi2ELi4ELi2ELb1EEENS1_21CollectiveEpilogueBwdISA_SB_SD_Li256ELb0ELb0ELi2EEENS1_19SingleTileSchedulerILb0ELb0ELb0ELi128EEEEEEEEEvNT_6ParamsE$_ZN4cute12iter_adaptorIPKfNS_8gmem_ptrIS2_EEEC2ES2_:
[----:B------:R-:W-:Y:S02]  /*68c0*/  IADD3 R4, R4, -c[0x0][0x20], RZ ;  /* 0x8000080004047a10 */ /* 0x000fe40007ffe0ff */
[----:B------:R-:W-:-:S03]  /*68d0*/  MOV R15, 0x0 ;  /* 0x00000000000f7802 */ /* 0x000fc60000000f00 */
[----:B------:R1:W-:Y:S01]  /*68e0*/  STL.64 [R4], R8 ;  /* 0x0000000804007387 */ /* 0x0003e20000100a00 */
[----:B------:R-:W-:Y:S05]  /*68f0*/  RET.REL.NODEC R14 `(_ZN7cutlass13device_kernelIN5flash19enable_sm80_to_sm89INS1_16FlashAttnBwdSm80INS1_25CollectiveMainloopBwdSm80ILi2ELi2EN4cute5tupleIJNS5_1CILi64EEENS7_ILi128EEES8_EEENS_10bfloat16_tEfNS_4arch4Sm80ELb0ELb0ELb1ELb0ELb0ELb0ELb0ELb0ELi2ELi2ELi4ELi2ELb1EEENS1_21CollectiveEpilogueBwdISA_SB_SD_Li256ELb0ELb0ELi2EEENS1_19SingleTileSchedulerILb0ELb0ELb0ELi128EEEEEEEEEvNT_6ParamsE) ;  /* 0xffff97000e007950 */ /* 0x000fea0003c3ffff */
        .type           $_ZN7cutlass13device_kernelIN5flash19enable_sm80_to_sm89INS1_16FlashAttnBwdSm80INS1_25CollectiveMainloopBwdSm80ILi2ELi2EN4cute5tupleIJNS5_1CILi64EEENS7_ILi128EEES8_EEENS_10bfloat16_tEfNS_4arch4Sm80ELb0ELb0ELb1ELb0ELb0ELb0ELb0ELb0ELi2ELi2ELi4ELi2ELb1EEENS1_21CollectiveEpilogueBwdISA_SB_SD_Li256ELb0ELb0ELi2EEENS1_19SingleTileSchedulerILb0ELb0ELb0ELi128EEEEEEEEEvNT_6ParamsE$_ZN4cute12iter_adaptorIPN7cutlass10bfloat16_tENS_8smem_ptrIS3_EEEC2ES3_,@function
        .size           $_ZN7cutlass13device_kernelIN5flash19enable_sm80_to_sm89INS1_16FlashAttnBwdSm80INS1_25CollectiveMainloopBwdSm80ILi2ELi2EN4cute5tupleIJNS5_1CILi64EEENS7_ILi128EEES8_EEENS_10bfloat16_tEfNS_4arch4Sm80ELb0ELb0ELb1ELb0ELb0ELb0ELb0ELb0ELi2ELi2ELi4ELi2ELb1EEENS1_21CollectiveEpilogueBwdISA_SB_SD_Li256ELb0ELb0ELi2EEENS1_19SingleTileSchedulerILb0ELb0ELb0ELi128EEEEEEEEEvNT_6ParamsE$_ZN4cute12iter_adaptorIPN7cutlass10bfloat16_tENS_8smem_ptrIS3_EEEC2ES3_,($_ZN7cutlass13device_kernelIN5flash19enable_sm80_to_sm89INS1_16FlashAttnBwdSm80INS1_25CollectiveMainloopBwdSm80ILi2ELi2EN4cute5tupleIJNS5_1CILi64EEENS7_ILi128EEES8_EEENS_10bfloat16_tEfNS_4arch4Sm80ELb0ELb0ELb1ELb0ELb0ELb0ELb0ELb0ELi2ELi2ELi4ELi2ELb1EEENS1_21CollectiveEpilogueBwdISA_SB_SD_Li256ELb0ELb0ELi2EEENS1_19SingleTileSchedulerILb0ELb0ELb0ELi128EEEEEEEEEvNT_6ParamsE$_ZN4cute12iter_adaptorIPN7cutlass9uint128_tENS_8smem_ptrIS3_EEEC2ES3_ - $_ZN7cutlass13device_kernelIN5flash19enable_sm80_to_sm89INS1_16FlashAttnBwdSm80INS1_25CollectiveMainloopBwdSm80ILi2ELi2EN4cute5tupleIJNS5_1CILi64EEENS7_ILi128EEES8_EEENS_10bfloat16_tEfNS_4arch4Sm80ELb0ELb0ELb1ELb0ELb0ELb0ELb0ELb0ELi2ELi2ELi4ELi2ELb1EEENS1_21CollectiveEpilogueBwdISA_SB_SD_Li256ELb0ELb0ELi2EEENS1_19SingleTileSchedulerILb0ELb0ELb0ELi128EEEEEEEEEvNT_6ParamsE$_ZN4cute12iter_adaptorIPN7cutlass10bfloat16_tENS_8smem_ptrIS3_EEEC2ES3_)
$_ZN7cutlass13device_kernelIN5flash19enable_sm80_to_sm89INS1_16FlashAttnBwdSm80INS1_25CollectiveMainloopBwdSm80ILi2ELi2EN4cute5tupleIJNS5_1CILi64EEENS7_ILi128EEES8_EEENS_10bfloat16_tEfNS_4arch4Sm80ELb0ELb0ELb1ELb0ELb0ELb0ELb0ELb0ELi2ELi2ELi4ELi2ELb1EEENS1_21CollectiveEpilogueBwdISA_SB_SD_Li256ELb0ELb0ELi2EEENS1_19SingleTileSchedulerILb0ELb0ELb0ELi128EEEEEEEEEvNT_6ParamsE$_ZN4cute12iter_adaptorIPN7cutlass10bfloat16_tENS_8smem_ptrIS3_EEEC2ES3_:
[----:B------:R-:W-:Y:S01]  /*6900*/  ULDC UR26, c[0x0][0x20] ;  /* 0x00000800001a7ab9 */ /* 0x000fe20000000800 */
[----:B------:R-:W-:Y:S01]  /*6910*/  MOV R13, 0x0 ;  /* 0x00000000000d7802 */ /* 0x000fe20000000f00 */
[----:B------:R-:W-:-:S09]  /*6920*/  UIADD3 UR26, UR16, -UR26, URZ ;  /* 0x8000001a101a7290 */ /* 0x000fd2000fffe03f */
[----:B------:R1:W-:Y:S01]  /*6930*/  STL.64 [UR26], R6 ;  /* 0x00000006ff007987 */ /* 0x0003e20008100a1a */
[----:B------:R-:W-:Y:S05]  /*6940*/  RET.REL.NODEC R12 `(_ZN7cutlass13device_kernelIN5flash19enable_sm80_to_sm89INS1_16FlashAttnBwdSm80INS1_25CollectiveMainloopBwdSm80ILi2ELi2EN4cute5tupleIJNS5_1CILi64EEENS7_ILi128EEES8_EEENS_10bfloat16_tEfNS_4arch4Sm80ELb0ELb0ELb1ELb0ELb0ELb0ELb0ELb0ELi2ELi2ELi4ELi2ELb1EEENS1_21CollectiveEpilogueBwdISA_SB_SD_Li256ELb0ELb0ELi2EEENS1_19SingleTileSchedulerILb0ELb0ELb0ELi128EEEEEEEEEvNT_6ParamsE) ;  /* 0xffff96b00c007950 */ /* 0x000fea0003c3ffff */
        .type           $_ZN7cutlass13device_kernelIN5flash19enable_sm80_to_sm89INS1_16FlashAttnBwdSm80INS1_25CollectiveMainloopBwdSm80ILi2ELi2EN4cute5tupleIJNS5_1CILi64EEENS7_ILi128EEES8_EEENS_10bfloat16_tEfNS_4arch4Sm80ELb0ELb0ELb1ELb0ELb0ELb0ELb0ELb0ELi2ELi2ELi4ELi2ELb1EEENS1_21CollectiveEpilogueBwdISA_SB_SD_Li256ELb0ELb0ELi2EEENS1_19SingleTileSchedulerILb0ELb0ELb0ELi128EEEEEEEEEvNT_6ParamsE$_ZN4cute12iter_adaptorIPN7cutlass9uint128_tENS_8smem_ptrIS3_EEEC2ES3_,@function
        .size           $_ZN7cutlass13device_kernelIN5flash19enable_sm80_to_sm89INS1_16FlashAttnBwdSm80INS1_25CollectiveMainloopBwdSm80ILi2ELi2EN4cute5tupleIJNS5_1CILi64EEENS7_ILi128EEES8_EEENS_10bfloat16_tEfNS_4arch4Sm80ELb0ELb0ELb1ELb0ELb0ELb0ELb0ELb0ELi2ELi2ELi4ELi2ELb1EEENS1_21CollectiveEpilogueBwdISA_SB_SD_Li256ELb0ELb0ELi2EEENS1_19SingleTileSchedulerILb0ELb0ELb0ELi128EEEEEEEEEvNT_6ParamsE$_ZN4cute12iter_adaptorIPN7cutlass9uint128_tENS_8smem_ptrIS3_EEEC2ES3_,($_ZN7cutlass13device_kernelIN5flash19enable_sm80_to_sm89INS1_16FlashAttnBwdSm80INS1_25CollectiveMainloopBwdSm80ILi2ELi2EN4cute5tupleIJNS5_1CILi64EEENS7_ILi128EEES8_EEENS_10bfloat16_tEfNS_4arch4Sm80ELb0ELb0ELb1ELb0ELb0ELb0ELb0ELb0ELi2ELi2ELi4ELi2ELb1EEENS1_21CollectiveEpilogueBwdISA_SB_SD_Li256ELb0ELb0ELi2EEENS1_19SingleTileSchedulerILb0ELb0ELb0ELi128EEEEEEEEEvNT_6ParamsE$_ZN4cute12iter_adaptorIPfNS_8smem_ptrIS1_EEEC2ES1_ - $_ZN7cutlass13device_kernelIN5flash19enable_sm80_to_sm89INS1_16FlashAttnBwdSm80INS1_25CollectiveMainloopBwdSm80ILi2ELi2EN4cute5tupleIJNS5_1CILi64EEENS7_ILi128EEES8_EEENS_10bfloat16_tEfNS_4arch4Sm80ELb0ELb0ELb1ELb0ELb0ELb0ELb0ELb0ELi2ELi2ELi4ELi2ELb1EEENS1_21CollectiveEpilogueBwdISA_SB_SD_Li256ELb0ELb0ELi2EEENS1_19SingleTileSchedulerILb0ELb0ELb0ELi128EEEEEEEEEvNT_6ParamsE$_ZN4cute12iter_adaptorIPN7cutlass9uint128_tENS_8smem_ptrIS3_EEEC2ES3_)
$_ZN7cutlass13device_kernelIN5flash19enable_sm80_to_sm89INS1_16FlashAttnBwdSm80INS1_25CollectiveMainloopBwdSm80ILi2ELi2EN4cute5tupleIJNS5_1CILi64EEENS7_ILi128EEES8_EEENS_10bfloat16_tEfNS_4arch4Sm80ELb0ELb0ELb1ELb0ELb0ELb0ELb0ELb0ELi2ELi2ELi4ELi2ELb1EEENS1_21CollectiveEpilogueBwdISA_SB_SD_Li256ELb0ELb0ELi2EEENS1_19SingleTileSchedulerILb0ELb0ELb0ELi128EEEEEEEEEvNT_6ParamsE$_ZN4cute12iter_adaptorIPN7cutlass9uint128_tENS_8smem_ptrIS3_EEEC2ES3_:
[----:B------:R-:W-:Y:S02]  /*6950*/  IADD3 R6, R6, -c[0x0][0x20], RZ ;  /* 0x8000080006067a10 */ /* 0x000fe40007ffe0ff */
[----:B------:R-:W-:-:S03]  /*6960*/  MOV R13, 0x0 ;  /* 0x00000000000d7802 */ /* 0x000fc60000000f00 */
[----:B------:R1:W-:Y:S01]  /*6970*/  STL.64 [R6], R4 ;  /* 0x0000000406007387 */ /* 0x0003e20000100a00 */
[----:B------:R-:W-:Y:S05]  /*6980*/  RET.REL.NODEC R12 `(_ZN7cutlass13device_kernelIN5flash19enable_sm80_to_sm89INS1_16FlashAttnBwdSm80INS1_25CollectiveMainloopBwdSm80ILi2ELi2EN4cute5tupleIJNS5_1CILi64EEENS7_ILi128EEES8_EEENS_10bfloat16_tEfNS_4arch4Sm80ELb0ELb0ELb1ELb0ELb0ELb0ELb0ELb0ELi2ELi2ELi4ELi2ELb1EEENS1_21CollectiveEpilogueBwdISA_SB_SD_Li256ELb0ELb0ELi2EEENS1_19SingleTileSchedulerILb0ELb0ELb0ELi128EEEEEEEEEvNT_6ParamsE) ;  /* 0xffff96700c007950 */ /* 0x000fea0003c3ffff */
        .type           $_ZN7cutlass13device_kernelIN5flash19enable_sm80_to_sm89INS1_16FlashAttnBwdSm80INS1_25CollectiveMainloopBwdSm80ILi2ELi2EN4cute5tupleIJNS5_1CILi64EEENS7_ILi128EEES8_EEENS_10bfloat16_tEfNS_4arch4Sm80ELb0ELb0ELb1ELb0ELb0ELb0ELb0ELb0ELi2ELi2ELi4ELi2ELb1EEENS1_21CollectiveEpilogueBwdISA_SB_SD_Li256ELb0ELb0ELi2EEENS1_19SingleTileSchedulerILb0ELb0ELb0ELi128EEEEEEEEEvNT_6ParamsE$_ZN4cute12iter_adaptorIPfNS_8smem_ptrIS1_EEEC2ES1_,@function
        .size           $_ZN7cutlass13device_kernelIN5flash19enable_sm80_to_sm89INS1_16FlashAttnBwdSm80INS1_25CollectiveMainloopBwdSm80ILi2ELi2EN4cute5tupleIJNS5_1CILi64EEENS7_ILi128EEES8_EEENS_10bfloat16_tEfNS_4arch4Sm80ELb0ELb0ELb1ELb0ELb0ELb0ELb0ELb0ELi2ELi2ELi4ELi2ELb1EEENS1_21CollectiveEpilogueBwdISA_SB_SD_Li256ELb0ELb0ELi2EEENS1_19SingleTileSchedulerILb0ELb0ELb0ELi128EEEEEEEEEvNT_6ParamsE$_ZN4cute12iter_adaptorIPfNS_8smem_ptrIS1_EEEC2ES1_,($_ZN7cutlass13device_kernelIN5flash19enable_sm80_to_sm89INS1_16FlashAttnBwdSm80INS1_25CollectiveMainloopBwdSm80ILi2ELi2EN4cute5tupleIJNS5_1CILi64EEENS7_ILi128EEES8_EEENS_10bfloat16_tEfNS_4arch4Sm80ELb0ELb0ELb1ELb0ELb0ELb0ELb0ELb0ELi2ELi2ELi4ELi2ELb1EEENS1_21CollectiveEpilogueBwdISA_SB_SD_Li256ELb0ELb0ELi2EEENS1_19SingleTileSchedulerILb0ELb0ELb0ELi128EEEEEEEEEvNT_6ParamsE$_ZN4cute3eso3ESOILb0ELb0EJNS_15ArithmeticTupleIJiiEEEiiiEEC2ERKS3_RKiS8_S8_ - $_ZN7cutlass13device_kernelIN5flash19enable_sm80_to_sm89INS1_16FlashAttnBwdSm80INS1_25CollectiveMainloopBwdSm80ILi2ELi2EN4cute5tupleIJNS5_1CILi64EEENS7_ILi128EEES8_EEENS_10bfloat16_tEfNS_4arch4Sm80ELb0ELb0ELb1ELb0ELb0ELb0ELb0ELb0ELi2ELi2ELi4ELi2ELb1EEENS1_21CollectiveEpilogueBwdISA_SB_SD_Li256ELb0ELb0ELi2EEENS1_19SingleTileSchedulerILb0ELb0ELb0ELi128EEEEEEEEEvNT_6ParamsE$_ZN4cute12iter_adaptorIPfNS_8smem_ptrIS1_EEEC2ES1_)
$_ZN7cutlass13device_kernelIN5flash19enable_sm80_to_sm89INS1_16FlashAttnBwdSm80INS1_25CollectiveMainloopBwdSm80ILi2ELi2EN4cute5tupleIJNS5_1CILi64EEENS7_ILi128EEES8_EEENS_10bfloat16_tEfNS_4arch4Sm80ELb0ELb0ELb1ELb0ELb0ELb0ELb0ELb0ELi2ELi2ELi4ELi2ELb1EEENS1_21CollectiveEpilogueBwdISA_SB_SD_Li256ELb0ELb0ELi2EEENS1_19SingleTileSchedulerILb0ELb0ELb0ELi128EEEEEEEEEvNT_6ParamsE$_ZN4cute12iter_adaptorIPfNS_8smem_ptrIS1_EEEC2ES1_:
[----:B------:R-:W-:Y:S02]  /*6990*/  IADD3 R4, R4, -c[0x0][0x20], RZ ;  /* 0x8000080004047a10 */ /* 0x000fe40007ffe0ff */
[----:B------:R-:W-:-:S03]  /*69a0*/  MOV R15, 0x0 ;  /* 0x00000000000f7802 */ /* 0x000fc60000000f00 */
[----:B------:R1:W-:Y:S01]  /*69b0*/  STL.64 [R4], R6 ;  /* 0x0000000604007387 */ /* 0x0003e20000100a00 */
[----:B------:R-:W-:Y:S05]  /*69c0*/  RET.REL.NODEC R14 `(_ZN7cutlass13device_kernelIN5flash19enable_sm80_to_sm89INS1_16FlashAttnBwdSm80INS1_25CollectiveMainloopBwdSm80ILi2ELi2EN4cute5tupleIJNS5_1CILi64EEENS7_ILi128EEES8_EEENS_10bfloat16_tEfNS_4arch4Sm80ELb0ELb0ELb1ELb0ELb0ELb0ELb0ELb0ELi2ELi2ELi4ELi2ELb1EEENS1_21CollectiveEpilogueBwdISA_SB_SD_Li256ELb0ELb0ELi2EEENS1_19SingleTileSchedulerILb0ELb0ELb0ELi128EEEEEEEEEvNT_6ParamsE) ;  /* 0xffff96300e007950 */ /* 0x000fea0003c3ffff */
        .type           $_ZN7cutlass13device_kernelIN5flash19enable_sm80_to_sm89INS1_16FlashAttnBwdSm80INS1_25CollectiveMainloopBwdSm80ILi2ELi2EN4cute5tupleIJNS5_1CILi64EEENS7_ILi128EEES8_EEENS_10bfloat16_tEfNS_4arch4Sm80ELb0ELb0ELb1ELb0ELb0ELb0ELb0ELb0ELi2ELi2ELi4ELi2ELb1EEENS1_21CollectiveEpilogueBwdISA_SB_SD_Li256ELb0ELb0ELi2EEENS1_19SingleTileSchedulerILb0ELb0ELb0ELi128EEEEEEEEEvNT_6ParamsE$_ZN4cute3eso3ESOILb0ELb0EJNS_15ArithmeticTupleIJiiEEEiiiEEC2ERKS3_RKiS8_S8_,@function
        .size           $_ZN7cutlass13device_kernelIN5flash19enable_sm80_to_sm89INS1_16FlashAttnBwdSm80INS1_25CollectiveMainloopBwdSm80ILi2ELi2EN4cute5tupleIJNS5_1CILi64EEENS7_ILi128EEES8_EEENS_10bfloat16_tEfNS_4arch4Sm80ELb0ELb0ELb1ELb0ELb0ELb0ELb0ELb0ELi2ELi2ELi4ELi2ELb1EEENS1_21CollectiveEpilogueBwdISA_SB_SD_Li256ELb0ELb0ELi2EEENS1_19SingleTileSchedulerILb0ELb0ELb0ELi128EEEEEEEEEvNT_6ParamsE$_ZN4cute3eso3ESOILb0ELb0EJNS_15ArithmeticTupleIJiiEEEiiiEEC2ERKS3_RKiS8_S8_,($_ZN7cutlass13device_kernelIN5flash19enable_sm80_to_sm89INS1_16FlashAttnBwdSm80INS1_25CollectiveMainloopBwdSm80ILi2ELi2EN4cute5tupleIJNS5_1CILi64EEENS7_ILi128EEES8_EEENS_10bfloat16_tEfNS_4arch4Sm80ELb0ELb0ELb1ELb0ELb0ELb0ELb0ELb0ELi2ELi2ELi4ELi2ELb1EEENS1_21CollectiveEpilogueBwdISA_SB_SD_Li256ELb0ELb0ELi2EEENS1_19SingleTileSchedulerILb0ELb0ELb0ELi128EEEEEEEEEvNT_6ParamsE$_ZN4cute3eso3ESOILb0ELb0EJNS_5tupleIJiiEEEiiiEEC2ERKS3_RKiS8_S8_ - $_ZN7cutlass13device_kernelIN5flash19enable_sm80_to_sm89INS1_16FlashAttnBwdSm80INS1_25CollectiveMainloopBwdSm80ILi2ELi2EN4cute5tupleIJNS5_1CILi64EEENS7_ILi128EEES8_EEENS_10bfloat16_tEfNS_4arch4Sm80ELb0ELb0ELb1ELb0ELb0ELb0ELb0ELb0ELi2ELi2ELi4ELi2ELb1EEENS1_21CollectiveEpilogueBwdISA_SB_SD_Li256ELb0ELb0ELi2EEENS1_19SingleTileSchedulerILb0ELb0ELb0ELi128EEEEEEEEEvNT_6ParamsE$_ZN4cute3eso3ESOILb0ELb0EJNS_15ArithmeticTupleIJiiEEEiiiEEC2ERKS3_RKiS8_S8_)
$_ZN7cutlass13device_kernelIN5flash19enable_sm80_to_sm89INS1_16FlashAttnBwdSm80INS1_25CollectiveMainloopBwdSm80ILi2ELi2EN4cute5tupleIJNS5_1CILi64EEENS7_ILi128EEES8_EEENS_10bfloat16_tEfNS_4arch4Sm80ELb0ELb0ELb1ELb0ELb0ELb0ELb0ELb0ELi2ELi2ELi4ELi2ELb1EEENS1_21CollectiveEpilogueBwdISA_SB_SD_Li256ELb0ELb0ELi2EEENS1_19SingleTileSchedulerILb0ELb0ELb0ELi128EEEEEEEEEvNT_6ParamsE$_ZN4cute3eso3ESOILb0ELb0EJNS_15ArithmeticTupleIJiiEEEiiiEEC2ERKS3_RKiS8_S8_:
[----:B------:R-:W-:Y:S01]  /*69d0*/  ULDC UR35, c[0x0][0x20] ;  /* 0x0000080000237ab9 */ /* 0x000fe20000000800 */
[----:B------:R-:W-:Y:S01]  /*69e0*/  IADD3 R5, R5, -c[0x0][0x20], RZ ;  /* 0x8000080005057a10 */ /* 0x000fe20007ffe0ff */
[----:B------:R-:W-:-:S04]  /*69f0*/  UIADD3 UR37, UR37, -UR35, URZ ;  /* 0x8000002325257290 */ /* 0x000fc8000fffe03f */
[----:B------:R1:W-:Y:S04]  /*6a00*/  STL [R5], R6 ;  /* 0x0000000605007387 */ /* 0x0003e80000100800 */
[----:B------:R1:W-:Y:S04]  /*6a10*/  STL [R5+0x4], R7 ;  /* 0x0000040705007387 */ /* 0x0003e80000100800 */
[----:B------:R-:W2:Y:S01]  /*6a20*/  LDL R46, [UR37] ;  /* 0x00000025ff2e7983 */ /* 0x000ea20008100800 */
[----:B------:R-:W-:Y:S02]  /*6a30*/  UIADD3 UR42, UR42, -UR35, URZ ;  /* 0x800000232a2a7290 */ /* 0x000fe4000fffe03f */
[----:B------:R-:W-:Y:S01]  /*6a40*/  UIADD3 UR41, UR41, -UR35, URZ ;  /* 0x8000002329297290 */ /* 0x000fe2000fffe03f */
[----:B--2---:R1:W-:Y:S06]  /*6a50*/  STL [R5+0x8], R46 ;  /* 0x0000082e05007387 */ /* 0x0043ec0000100800 */
[----:B------:R-:W2:Y:S01]  /*6a60*/  LDL R44, [UR42] ;  /* 0x0000002aff2c7983 */ /* 0x000ea20008100800 */
[----:B------:R-:W-:Y:S01]  /*6a70*/  IMAD.MOV.U32 R48, RZ, RZ, R4 ;  /* 0x000000ffff307224 */ /* 0x000fe200078e0004 */
[----:B------:R-:W-:-:S02]  /*6a80*/  MOV R49, 0x0 ;  /* 0x0000000000317802 */ /* 0x000fc40000000f00 */
[----:B--2---:R1:W-:Y:S04]  /*6a90*/  STL [R5+0xc], R44 ;  /* 0x00000c2c05007387 */ /* 0x0043e80000100800 */
[----:B------:R-:W2:Y:S04]  /*6aa0*/  LDL R42, [UR41] ;  /* 0x00000029ff2a7983 */ /* 0x000ea80008100800 */
[----:B--2---:R1:W-:Y:S01]  /*6ab0*/  STL [R5+0x10], R42 ;  /* 0x0000102a05007387 */ /* 0x0043e20000100800 */
[----:B------:R-:W-:Y:S05]  /*6ac0*/  RET.REL.NODEC R48 `(_ZN7cutlass13device_kernelIN5flash19enable_sm80_to_sm89INS1_16FlashAttnBwdSm80INS1_25CollectiveMainloopBwdSm80ILi2ELi2EN4cute5tupleIJNS5_1CILi64EEENS7_ILi128EEES8_EEENS_10bfloat16_tEfNS_4arch4Sm80ELb0ELb0ELb1ELb0ELb0ELb0ELb0ELb0ELi2ELi2ELi4ELi2ELb1EEENS1_21CollectiveEpilogueBwdISA_SB_SD_Li256ELb0ELb0ELi2EEENS1_19SingleTileSchedulerILb0ELb0ELb0ELi128EEEEEEEEEvNT_6ParamsE) ;  /* 0xffff953030007950 */ /* 0x000fea0003c3ffff */
        .type           $_ZN7cutlass13device_kernelIN5flash19enable_sm80_to_sm89INS1_16FlashAttnBwdSm80INS1_25CollectiveMainloopBwdSm80ILi2ELi2EN4cute5tupleIJNS5_1CILi64EEENS7_ILi128EEES8_EEENS_10bfloat16_tEfNS_4arch4Sm80ELb0ELb0ELb1ELb0ELb0ELb0ELb0ELb0ELi2ELi2ELi4ELi2ELb1EEENS1_21CollectiveEpilogueBwdISA_SB_SD_Li256ELb0ELb0ELi2EEENS1_19SingleTileSchedulerILb0ELb0ELb0ELi128EEEEEEEEEvNT_6ParamsE$_ZN4cute3eso3ESOILb0ELb0EJNS_5tupleIJiiEEEiiiEEC2ERKS3_RKiS8_S8_,@function
        .size           $_ZN7cutlass13device_kernelIN5flash19enable_sm80_to_sm89INS1_16FlashAttnBwdSm80INS1_25CollectiveMainloopBwdSm80ILi2ELi2EN4cute5tupleIJNS5_1CILi64EEENS7_ILi128EEES8_EEENS_10bfloat16_tEfNS_4arch4Sm80ELb0ELb0ELb1ELb0ELb0ELb0ELb0ELb0ELi2ELi2ELi4ELi2ELb1EEENS1_21CollectiveEpilogueBwdISA_SB_SD_Li256ELb0ELb0ELi2EEENS1_19SingleTileSchedulerILb0ELb0ELb0ELi128EEEEEEEEEvNT_6ParamsE$_ZN4cute3eso3ESOILb0ELb0EJNS_5tupleIJiiEEEiiiEEC2ERKS3_RKiS8_S8_,($_ZN7cutlass13device_kernelIN5flash19enable_sm80_to_sm89INS1_16FlashAttnBwdSm80INS1_25CollectiveMainloopBwdSm80ILi2ELi2EN4cute5tupleIJNS5_1CILi64EEENS7_ILi128EEES8_EEENS_10bfloat16_tEfNS_4arch4Sm80ELb0ELb0ELb1ELb0ELb0ELb0ELb0ELb0ELi2ELi2ELi4ELi2ELb1EEENS1_21CollectiveEpilogueBwdISA_SB_SD_Li256ELb0ELb0ELi2EEENS1_19SingleTileSchedulerILb0ELb0ELb0ELi128EEEEEEEEEvNT_6ParamsE$_ZN4cute3eso3ESOILb0ELb0EJNS_6LayoutINS_5tupleIJNS3_IJNS_1CILi8EEENS4_ILi1EEEEEENS4_ILi2EEES6_EEENS3_IJNS3_IJS6_NS4_ILi0EEEEEElSA_EEEEENS_10ViewEngineINS_8gmem_ptrIPKN7cutlass10bfloat16_tEEEEEEEC2ERKSD_RKSL_ - $_ZN7cutlass13device_kernelIN5flash19enable_sm80_to_sm89INS1_16FlashAttnBwdSm80INS1_25CollectiveMainloopBwdSm80ILi2ELi2EN4cute5tupleIJNS5_1CILi64EEENS7_ILi128EEES8_EEENS_10bfloat16_tEfNS_4arch4Sm80ELb0ELb0ELb1ELb0ELb0ELb0ELb0ELb0ELi2ELi2ELi4ELi2ELb1EEENS1_21CollectiveEpilogueBwdISA_SB_SD_Li256ELb0ELb0ELi2EEENS1_19SingleTileSchedulerILb0ELb0ELb0ELi128EEEEEEEEEvNT_6ParamsE$_ZN4cute3eso3ESOILb0ELb0EJNS_5tupleIJiiEEEiiiEEC2ERKS3_RKiS8_S8_)
$_ZN7cutlass13device_kernelIN5flash19enable_sm80_to_sm89INS1_16FlashAttnBwdSm80INS1_25CollectiveMainloopBwdSm80ILi2ELi2EN4cute5tupleIJNS5_1CILi64EEENS7_ILi128EEES8_EEENS_10bfloat16_tEfNS_4arch4Sm80ELb0ELb0ELb1ELb0ELb0ELb0ELb0ELb0ELi2ELi2ELi4ELi2ELb1EEENS1_21CollectiveEpilogueBwdISA_SB_SD_Li256ELb0ELb0ELi2EEENS1_19SingleTileSchedulerILb0ELb0ELb0ELi128EEEEEEEEEvNT_6ParamsE$_ZN4cute3eso3ESOILb0ELb0EJNS_5tupleIJiiEEEiiiEEC2ERKS3_RKiS8_S8_:
        /* <DEDUP_REMOVED lines=16> */
        .type           $_ZN7cutlass13device_kernelIN5flash19enable_sm80_to_sm89INS1_16FlashAttnBwdSm80INS1_25CollectiveMainloopBwdSm80ILi2ELi2EN4cute5tupleIJNS5_1CILi64EEENS7_ILi128EEES8_EEENS_10bfloat16_tEfNS_4arch4Sm80ELb0ELb0ELb1ELb0ELb0ELb0ELb0ELb0ELi2ELi2ELi4ELi2ELb1EEENS1_21CollectiveEpilogueBwdISA_SB_SD_Li256ELb0ELb0ELi2EEENS1_19SingleTileSchedulerILb0ELb0ELb0ELi128EEEEEEEEEvNT_6ParamsE$_ZN4cute3eso3ESOILb0ELb0EJNS_6LayoutINS_5tupleIJNS3_IJNS_1CILi8EEENS4_ILi1EEEEEENS4_ILi2EEES6_EEENS3_IJNS3_IJS6_NS4_ILi0EEEEEElSA_EEEEENS_10ViewEngineINS_8gmem_ptrIPKN7cutlass10bfloat16_tEEEEEEEC2ERKSD_RKSL_,@function
        .size           $_ZN7cutlass13device_kernelIN5flash19enable_sm80_to_sm89INS1_16FlashAttnBwdSm80INS1_25CollectiveMainloopBwdSm80ILi2ELi2EN4cute5tupleIJNS5_1CILi64EEENS7_ILi128EEES8_EEENS_10bfloat16_tEfNS_4arch4Sm80ELb0ELb0ELb1ELb0ELb0ELb0ELb0ELb0ELi2ELi2ELi4ELi2ELb1EEENS1_21CollectiveEpilogueBwdISA_SB_SD_Li256ELb0ELb0ELi2EEENS1_19SingleTileSchedulerILb0ELb0ELb0ELi128EEEEEEEEEvNT_6ParamsE$_ZN4cute3eso3ESOILb0ELb0EJNS_6LayoutINS_5tupleIJNS3_IJNS_1CILi8EEENS4_ILi1EEEEEENS4_ILi2EEES6_EEENS3_IJNS3_IJS6_NS4_ILi0EEEEEElSA_EEEEENS_10ViewEngineINS_8gmem_ptrIPKN7cutlass10bfloat16_tEEEEEEEC2ERKSD_RKSL_,($_ZN7cutlass13device_kernelIN5flash19enable_sm80_to_sm89INS1_16FlashAttnBwdSm80INS1_25CollectiveMainloopBwdSm80ILi2ELi2EN4cute5tupleIJNS5_1CILi64EEENS7_ILi128EEES8_EEENS_10bfloat16_tEfNS_4arch4Sm80ELb0ELb0ELb1ELb0ELb0ELb0ELb0ELb0ELi2ELi2ELi4ELi2ELb1EEENS1_21CollectiveEpilogueBwdISA_SB_SD_Li256ELb0ELb0ELi2EEENS1_19SingleTileSchedulerILb0ELb0ELb0ELi128EEEEEEEEEvNT_6ParamsE$_ZN4cute3eso3ESOILb0ELb0EJNS_6LayoutINS_5tupleIJNS3_IJNS_1CILi8EEENS4_ILi1EEEEEENS4_ILi2EEES6_EEENS3_IJNS3_IJS6_NS4_ILi0EEEEEElSA_EEEEElEEC2ERKSD_RKl - $_ZN7cutlass13device_kernelIN5flash19enable_sm80_to_sm89INS1_16FlashAttnBwdSm80INS1_25CollectiveMainloopBwdSm80ILi2ELi2EN4cute5tupleIJNS5_1CILi64EEENS7_ILi128EEES8_EEENS_10bfloat16_tEfNS_4arch4Sm80ELb0ELb0ELb1ELb0ELb0ELb0ELb0ELb0ELi2ELi2ELi4ELi2ELb1EEENS1_21CollectiveEpilogueBwdISA_SB_SD_Li256ELb0ELb0ELi2EEENS1_19SingleTileSchedulerILb0ELb0ELb0ELi128EEEEEEEEEvNT_6ParamsE$_ZN4cute3eso3ESOILb0ELb0EJNS_6LayoutINS_5tupleIJNS3_IJNS_1CILi8EEENS4_ILi1EEEEEENS4_ILi2EEES6_EEENS3_IJNS3_IJS6_NS4_ILi0EEEEEElSA_EEEEENS_10ViewEngineINS_8gmem_ptrIPKN7cutlass10bfloat16_tEEEEEEEC2ERKSD_RKSL_)
$_ZN7cutlass13device_kernelIN5flash19enable_sm80_to_sm89INS1_16FlashAttnBwdSm80INS1_25CollectiveMainloopBwdSm80ILi2ELi2EN4cute5tupleIJNS5_1CILi64EEENS7_ILi128EEES8_EEENS_10bfloat16_tEfNS_4arch4Sm80ELb0ELb0ELb1ELb0ELb0ELb0ELb0ELb0ELi2ELi2ELi4ELi2ELb1EEENS1_21CollectiveEpilogueBwdISA_SB_SD_Li256ELb0ELb0ELi2EEENS1_19SingleTileSchedulerILb0ELb0ELb0ELi128EEEEEEEEEvNT_6ParamsE$_ZN4cute3eso3ESOILb0ELb0EJNS_6LayoutINS_5tupleIJNS3_IJNS_1CILi8EEENS4_ILi1EEEEEENS4_ILi2EEES6_EEENS3_IJNS3_IJS6_NS4_ILi0EEEEEElSA_EEEEENS_10ViewEngineINS_8gmem_ptrIPKN7cutlass10bfloat16_tEEEEEEEC2ERKSD_RKSL_:
[----:B------:R-:W-:Y:S02]  /*6bd0*/  ULDC UR26, c[0x0][0x20] ;  /* 0x00000800001a7ab9 */ /* 0x000fe40000000800 */
[----:B------:R-:W-:-:S02]  /*6be0*/  UIADD3 UR27, UR16, -UR26, URZ ;  /* 0x8000001a101b7290 */ /* 0x000fc4000fffe03f */
[----:B------:R-:W-:-:S07]  /*6bf0*/  UIADD3 UR26, UR21, -UR26, URZ ;  /* 0x8000001a151a7290 */ /* 0x000fce000fffe03f */
[----:B------:R1:W-:Y:S04]  /*6c00*/  STL.64 [UR27], R4 ;  /* 0x00000004ff007987 */ /* 0x0003e80008100a1b */
[----:B-1----:R-:W2:Y:S01]  /*6c10*/  LDL.64 R4, [UR26] ;  /* 0x0000001aff047983 */ /* 0x002ea20008100a00 */
[----:B------:R-:W-:-:S03]  /*6c20*/  MOV R7, 0x0 ;  /* 0x0000000000077802 */ /* 0x000fc60000000f00 */
[----:B--2---:R1:W-:Y:S01]  /*6c30*/  STL.64 [UR27+0x8], R4 ;  /* 0x00000804ff007987 */ /* 0x0043e20008100a1b */
[----:B------:R-:W-:Y:S05]  /*6c40*/  RET.REL.NODEC R6 `(_ZN7cutlass13device_kernelIN5flash19enable_sm80_to_sm89INS1_16FlashAttnBwdSm80INS1_25CollectiveMainloopBwdSm80ILi2ELi2EN4cute5tupleIJNS5_1CILi64EEENS7_ILi128EEES8_EEENS_10bfloat16_tEfNS_4arch4Sm80ELb0ELb0ELb1ELb0ELb0ELb0ELb0ELb0ELi2ELi2ELi4ELi2ELb1EEENS1_21CollectiveEpilogueBwdISA_SB_SD_Li256ELb0ELb0ELi2EEENS1_19SingleTileSchedulerILb0ELb0ELb0ELi128EEEEEEEEEvNT_6ParamsE) ;  /* 0xffff93b006007950 */ /* 0x000fea0003c3ffff */
        .type           $_ZN7cutlass13device_kernelIN5flash19enable_sm80_to_sm89INS1_16FlashAttnBwdSm80INS1_25CollectiveMainloopBwdSm80ILi2ELi2EN4cute5tupleIJNS5_1CILi64EEENS7_ILi128EEES8_EEENS_10bfloat16_tEfNS_4arch4Sm80ELb0ELb0ELb1ELb0ELb0ELb0ELb0ELb0ELi2ELi2ELi4ELi2ELb1EEENS1_21CollectiveEpilogueBwdISA_SB_SD_Li256ELb0ELb0ELi2EEENS1_19SingleTileSchedulerILb0ELb0ELb0ELi128EEEEEEEEEvNT_6ParamsE$_ZN4cute3eso3ESOILb0ELb0EJNS_6LayoutINS_5tupleIJNS3_IJNS_1CILi8EEENS4_ILi1EEEEEENS4_ILi2EEES6_EEENS3_IJNS3_IJS6_NS4_ILi0EEEEEElSA_EEEEElEEC2ERKSD_RKl,@function
        .size           $_ZN7cutlass13device_kernelIN5flash19enable_sm80_to_sm89INS1_16FlashAttnBwdSm80INS1_25CollectiveMainloopBwdSm80ILi2ELi2EN4cute5tupleIJNS5_1CILi64EEENS7_ILi128EEES8_EEENS_10bfloat16_tEfNS_4arch4Sm80ELb0ELb0ELb1ELb0ELb0ELb0ELb0ELb0ELi2ELi2ELi4ELi2ELb1EEENS1_21CollectiveEpilogueBwdISA_SB_SD_Li256ELb0ELb0ELi2EEENS1_19SingleTileSchedulerILb0ELb0ELb0ELi128EEEEEEEEEvNT_6ParamsE$_ZN4cute3eso3ESOILb0ELb0EJNS_6LayoutINS_5tupleIJNS3_IJNS_1CILi8EEENS4_ILi1EEEEEENS4_ILi2EEES6_EEENS3_IJNS3_IJS6_NS4_ILi0EEEEEElSA_EEEEElEEC2ERKSD_RKl,($_ZN7cutlass13device_kernelIN5flash19enable_sm80_to_sm89INS1_16FlashAttnBwdSm80INS1_25CollectiveMainloopBwdSm80ILi2ELi2EN4cute5tupleIJNS5_1CILi64EEENS7_ILi128EEES8_EEENS_10bfloat16_tEfNS_4arch4Sm80ELb0ELb0ELb1ELb0ELb0ELb0ELb0ELb0ELi2ELi2ELi4ELi2ELb1EEENS1_21CollectiveEpilogueBwdISA_SB_SD_Li256ELb0ELb0ELi2EEENS1_19SingleTileSchedulerILb0ELb0ELb0ELi128EEEEEEEEEvNT_6ParamsE$_ZN4cute3eso3ESOILb0ELb0EJiiEEC2ERKiS4_ - $_ZN7cutlass13device_kernelIN5flash19enable_sm80_to_sm89INS1_16FlashAttnBwdSm80INS1_25CollectiveMainloopBwdSm80ILi2ELi2EN4cute5tupleIJNS5_1CILi64EEENS7_ILi128EEES8_EEENS_10bfloat16_tEfNS_4arch4Sm80ELb0ELb0ELb1ELb0ELb0ELb0ELb0ELb0ELi2ELi2ELi4ELi2ELb1EEENS1_21CollectiveEpilogueBwdISA_SB_SD_Li256ELb0ELb0ELi2EEENS1_19SingleTileSchedulerILb0ELb0ELb0ELi128EEEEEEEEEvNT_6ParamsE$_ZN4cute3eso3ESOILb0ELb0EJNS_6LayoutINS_5tupleIJNS3_IJNS_1CILi8EEENS4_ILi1EEEEEENS4_ILi2EEES6_EEENS3_IJNS3_IJS6_NS4_ILi0EEEEEElSA_EEEEElEEC2ERKSD_RKl)
$_ZN7cutlass13device_kernelIN5flash19enable_sm80_to_sm89INS1_16FlashAttnBwdSm80INS1_25CollectiveMainloopBwdSm80ILi2ELi2EN4cute5tupleIJNS5_1CILi64EEENS7_ILi128EEES8_EEENS_10bfloat16_tEfNS_4arch4Sm80ELb0ELb0ELb1ELb0ELb0ELb0ELb0ELb0ELi2ELi2ELi4ELi2ELb1EEENS1_21CollectiveEpilogueBwdISA_SB_SD_Li256ELb0ELb0ELi2EEENS1_19SingleTileSchedulerILb0ELb0ELb0ELi128EEEEEEEEEvNT_6ParamsE$_ZN4cute3eso3ESOILb0ELb0EJNS_6LayoutINS_5tupleIJNS3_IJNS_1CILi8EEENS4_ILi1EEEEEENS4_ILi2EEES6_EEENS3_IJNS3_IJS6_NS4_ILi0EEEEEElSA_EEEEElEEC2ERKSD_RKl:
[----:B------:R-:W-:Y:S02]  /*6c50*/  ULDC UR26, c[0x0][0x20] ;  /* 0x00000800001a7ab9 */ /* 0x000fe40000000800 */
[----:B------:R-:W-:Y:S02]  /*6c60*/  UIADD3 UR27, UR16, -UR26, URZ ;  /* 0x8000001a101b7290 */ /* 0x000fe4000fffe03f */
[----:B------:R-:W-:-:S07]  /*6c70*/  UIADD3 UR26, UR21, -UR26, URZ ;  /* 0x8000001a151a7290 */ /* 0x000fce000fffe03f */
[----:B------:R1:W-:Y:S04]  /*6c80*/  STL.64 [UR27], R4 ;  /* 0x00000004ff007987 */ /* 0x0003e80008100a1b */
[----:B-1----:R-:W2:Y:S01]  /*6c90*/  LDL.64 R4, [UR26] ;  /* 0x0000001aff047983 */ /* 0x002ea20008100a00 */
[----:B------:R-:W-:-:S03]  /*6ca0*/  MOV R7, 0x0 ;  /* 0x0000000000077802 */ /* 0x000fc60000000f00 */
[----:B--2---:R1:W-:Y:S01]  /*6cb0*/  STL.64 [UR27+0x8], R4 ;  /* 0x00000804ff007987 */ /* 0x0043e20008100a1b */
[----:B------:R-:W-:Y:S05]  /*6cc0*/  RET.REL.NODEC R6 `(_ZN7cutlass13device_kernelIN5flash19enable_sm80_to_sm89INS1_16FlashAttnBwdSm80INS1_25CollectiveMainloopBwdSm80ILi2ELi2EN4cute5tupleIJNS5_1CILi64EEENS7_ILi128EEES8_EEENS_10bfloat16_tEfNS_4arch4Sm80ELb0ELb0ELb1ELb0ELb0ELb0ELb0ELb0ELi2ELi2ELi4ELi2ELb1EEENS1_21CollectiveEpilogueBwdISA_SB_SD_Li256ELb0ELb0ELi2EEENS1_19SingleTileSchedulerILb0ELb0ELb0ELi128EEEEEEEEEvNT_6ParamsE) ;  /* 0xffff933006007950 */ /* 0x000fea0003c3ffff */
        .type           $_ZN7cutlass13device_kernelIN5flash19enable_sm80_to_sm89INS1_16FlashAttnBwdSm80INS1_25CollectiveMainloopBwdSm80ILi2ELi2EN4cute5tupleIJNS5_1CILi64EEENS7_ILi128EEES8_EEENS_10bfloat16_tEfNS_4arch4Sm80ELb0ELb0ELb1ELb0ELb0ELb0ELb0ELb0ELi2ELi2ELi4ELi2ELb1EEENS1_21CollectiveEpilogueBwdISA_SB_SD_Li256ELb0ELb0ELi2EEENS1_19SingleTileSchedulerILb0ELb0ELb0ELi128EEEEEEEEEvNT_6ParamsE$_ZN4cute3eso3ESOILb0ELb0EJiiEEC2ERKiS4_,@function
        .size           $_ZN7cutlass13device_kernelIN5flash19enable_sm80_to_sm89INS1_16FlashAttnBwdSm80INS1_25CollectiveMainloopBwdSm80ILi2ELi2EN4cute5tupleIJNS5_1CILi64EEENS7_ILi128EEES8_EEENS_10bfloat16_tEfNS_4arch4Sm80ELb0ELb0ELb1ELb0ELb0ELb0ELb0ELb0ELi2ELi2ELi4ELi2ELb1EEENS1_21CollectiveEpilogueBwdISA_SB_SD_Li256ELb0ELb0ELi2EEENS1_19SingleTileSchedulerILb0ELb0ELb0ELi128EEEEEEEEEvNT_6ParamsE$_ZN4cute3eso3ESOILb0ELb0EJiiEEC2ERKiS4_,($_ZN7cutlass13device_kernelIN5flash19enable_sm80_to_sm89INS1_16FlashAttnBwdSm80INS1_25CollectiveMainloopBwdSm80ILi2ELi2EN4cute5tupleIJNS5_1CILi64EEENS7_ILi128EEES8_EEENS_10bfloat16_tEfNS_4arch4Sm80ELb0ELb0ELb1ELb0ELb0ELb0ELb0ELb0ELi2ELi2ELi4ELi2ELb1EEENS1_21CollectiveEpilogueBwdISA_SB_SD_Li256ELb0ELb0ELi2EEENS1_19SingleTileSchedulerILb0ELb0ELb0ELi128EEEEEEEEEvNT_6ParamsE$_ZN4cute3eso3ESOILb0ELb1EJNS_15ArithmeticTupleIJNS_1CILi0EEEiEEEEEC2ERKS5_ - $_ZN7cutlass13device_kernelIN5flash19enable_sm80_to_sm89INS1_16FlashAttnBwdSm80INS1_25CollectiveMainloopBwdSm80ILi2ELi2EN4cute5tupleIJNS5_1CILi64EEENS7_ILi128EEES8_EEENS_10bfloat16_tEfNS_4arch4Sm80ELb0ELb0ELb1ELb0ELb0ELb0ELb0ELb0ELi2ELi2ELi4ELi2ELb1EEENS1_21CollectiveEpilogueBwdISA_SB_SD_Li256ELb0ELb0ELi2EEENS1_19SingleTileSchedulerILb0ELb0ELb0ELi128EEEEEEEEEvNT_6ParamsE$_ZN4cute3eso3ESOILb0ELb0EJiiEEC2ERKiS4_)
$_ZN7cutlass13device_kernelIN5flash19enable_sm80_to_sm89INS1_16FlashAttnBwdSm80INS1_25CollectiveMainloopBwdSm80ILi2ELi2EN4cute5tupleIJNS5_1CILi64EEENS7_ILi128EEES8_EEENS_10bfloat16_tEfNS_4arch4Sm80ELb0ELb0ELb1ELb0ELb0ELb0ELb0ELb0ELi2ELi2ELi4ELi2ELb1EEENS1_21CollectiveEpilogueBwdISA_SB_SD_Li256ELb0ELb0ELi2EEENS1_19SingleTileSchedulerILb0ELb0ELb0ELi128EEEEEEEEEvNT_6ParamsE$_ZN4cute3eso3ESOILb0ELb0EJiiEEC2ERKiS4_:
[----:B------:R-:W-:Y:S02]  /*6cd0*/  IADD3 R5, R5, -c[0x0][0x20], RZ ;  /* 0x8000080005057a10 */ /* 0x000fe40007ffe0ff */
[----:B------:R-:W-:-:S03]  /*6ce0*/  IADD3 R4, R4, -c[0x0][0x20], RZ ;  /* 0x8000080004047a10 */ /* 0x000fc60007ffe0ff */
[----:B------:R1:W-:Y:S04]  /*6cf0*/  STL [R5], R12 ;  /* 0x0000000c05007387 */ /* 0x0003e80000100800 */
[----:B------:R-:W2:Y:S01]  /*6d00*/  LDL R4, [R4] ;  /* 0x0000000004047983 */ /* 0x000ea20000100800 */
[----:B------:R-:W-:-:S03]  /*6d10*/  IMAD.MOV.U32 R9, RZ, RZ, 0x0 ;  /* 0x00000000ff097424 */ /* 0x000fc600078e00ff */
[----:B--2---:R1:W-:Y:S01]  /*6d20*/  STL [R5+0x4], R4 ;  /* 0x0000040405007387 */ /* 0x0043e20000100800 */
[----:B------:R-:W-:Y:S05]  /*6d30*/  RET.REL.NODEC R8 `(_ZN7cutlass13device_kernelIN5flash19enable_sm80_to_sm89INS1_16FlashAttnBwdSm80INS1_25CollectiveMainloopBwdSm80ILi2ELi2EN4cute5tupleIJNS5_1CILi64EEENS7_ILi128EEES8_EEENS_10bfloat16_tEfNS_4arch4Sm80ELb0ELb0ELb1ELb0ELb0ELb0ELb0ELb0ELi2ELi2ELi4ELi2ELb1EEENS1_21CollectiveEpilogueBwdISA_SB_SD_Li256ELb0ELb0ELi2EEENS1_19SingleTileSchedulerILb0ELb0ELb0ELi128EEEEEEEEEvNT_6ParamsE) ;  /* 0xffff92c008007950 */ /* 0x000fea0003c3ffff */
        .type           $_ZN7cutlass13device_kernelIN5flash19enable_sm80_to_sm89INS1_16FlashAttnBwdSm80INS1_25CollectiveMainloopBwdSm80ILi2ELi2EN4cute5tupleIJNS5_1CILi64EEENS7_ILi128EEES8_EEENS_10bfloat16_tEfNS_4arch4Sm80ELb0ELb0ELb1ELb0ELb0ELb0ELb0ELb0ELi2ELi2ELi4ELi2ELb1EEENS1_21CollectiveEpilogueBwdISA_SB_SD_Li256ELb0ELb0ELi2EEENS1_19SingleTileSchedulerILb0ELb0ELb0ELi128EEEEEEEEEvNT_6ParamsE$_ZN4cute3eso3ESOILb0ELb1EJNS_15ArithmeticTupleIJNS_1CILi0EEEiEEEEEC2ERKS5_,@function
        .size           $_ZN7cutlass13device_kernelIN5flash19enable_sm80_to_sm89INS1_16FlashAttnBwdSm80INS1_25CollectiveMainloopBwdSm80ILi2ELi2EN4cute5tupleIJNS5_1CILi64EEENS7_ILi128EEES8_EEENS_10bfloat16_tEfNS_4arch4Sm80ELb0ELb0ELb1ELb0ELb0ELb0ELb0ELb0ELi2ELi2ELi4ELi2ELb1EEENS1_21CollectiveEpilogueBwdISA_SB_SD_Li256ELb0ELb0ELi2EEENS1_19SingleTileSchedulerILb0ELb0ELb0ELi128EEEEEEEEEvNT_6ParamsE$_ZN4cute3eso3ESOILb0ELb1EJNS_15ArithmeticTupleIJNS_1CILi0EEEiEEEEEC2ERKS5_,($_ZN7cutlass13device_kernelIN5flash19enable_sm80_to_sm89INS1_16FlashAttnBwdSm80INS1_25CollectiveMainloopBwdSm80ILi2ELi2EN4cute5tupleIJNS5_1CILi64EEENS7_ILi128EEES8_EEENS_10bfloat16_tEfNS_4arch4Sm80ELb0ELb0ELb1ELb0ELb0ELb0ELb0ELb0ELi2ELi2ELi4ELi2ELb1EEENS1_21CollectiveEpilogueBwdISA_SB_SD_Li256ELb0ELb0ELi2EEENS1_19SingleTileSchedulerILb0ELb0ELb0ELi128EEEEEEEEEvNT_6ParamsE$_ZN4cute3eso3ESOILb0ELb1EJNS_15ArithmeticTupleIJiEEEEEC2ERKS3_ - $_ZN7cutlass13device_kernelIN5flash19enable_sm80_to_sm89INS1_16FlashAttnBwdSm80INS1_25CollectiveMainloopBwdSm80ILi2ELi2EN4cute5tupleIJNS5_1CILi64EEENS7_ILi128EEES8_EEENS_10bfloat16_tEfNS_4arch4Sm80ELb0ELb0ELb1ELb0ELb0ELb0ELb0ELb0ELi2ELi2ELi4ELi2ELb1EEENS1_21CollectiveEpilogueBwdISA_SB_SD_Li256ELb0ELb0ELi2EEENS1_19SingleTileSchedulerILb0ELb0ELb0ELi128EEEEEEEEEvNT_6ParamsE$_ZN4cute3eso3ESOILb0ELb1EJNS_15ArithmeticTupleIJNS_1CILi0EEEiEEEEEC2ERKS5_)
$_ZN7cutlass13device_kernelIN5flash19enable_sm80_to_sm89INS1_16FlashAttnBwdSm80INS1_25CollectiveMainloopBwdSm80ILi2ELi2EN4cute5tupleIJNS5_1CILi64EEENS7_ILi128EEES8_EEENS_10bfloat16_tEfNS_4arch4Sm80ELb0ELb0ELb1ELb0ELb0ELb0ELb0ELb0ELi2ELi2ELi4ELi2ELb1EEENS1_21CollectiveEpilogueBwdISA_SB_SD_Li256ELb0ELb0ELi2EEENS1_19SingleTileSchedulerILb0ELb0ELb0ELi128EEEEEEEEEvNT_6ParamsE$_ZN4cute3eso3ESOILb0ELb1EJNS_15ArithmeticTupleIJNS_1CILi0EEEiEEEEEC2ERKS5_:
[----:B------:R-:W-:Y:S02]  /*6d40*/  ULDC UR35, c[0x0][0x20] ;  /* 0x0000080000237ab9 */ /* 0x000fe40000000800 */
[----:B------:R-:W-:-:S09]  /*6d50*/  UIADD3 UR35, UR38, -UR35, URZ ;  /* 0x8000002326237290 */ /* 0x000fd2000fffe03f */
[----:B------:R1:W-:Y:S02]  /*6d60*/  STL [UR35], R5 ;  /* 0x00000005ff007987 */ /* 0x0003e40008100823 */
[----:B-1----:R-:W-:-:S04]  /*6d70*/  MOV R5, 0x0 ;  /* 0x0000000000057802 */ /* 0x002fc80000000f00 */
[----:B------:R-:W-:Y:S05]  /*6d80*/  RET.REL.NODEC R4 `(_ZN7cutlass13device_kernelIN5flash19enable_sm80_to_sm89INS1_16FlashAttnBwdSm80INS1_25CollectiveMainloopBwdSm80ILi2ELi2EN4cute5tupleIJNS5_1CILi64EEENS7_ILi128EEES8_EEENS_10bfloat16_tEfNS_4arch4Sm80ELb0ELb0ELb1ELb0ELb0ELb0ELb0ELb0ELi2ELi2ELi4ELi2ELb1EEENS1_21CollectiveEpilogueBwdISA_SB_SD_Li256ELb0ELb0ELi2EEENS1_19SingleTileSchedulerILb0ELb0ELb0ELi128EEEEEEEEEvNT_6ParamsE) ;  /* 0xffff927004007950 */ /* 0x000fea0003c3ffff */
        .type           $_ZN7cutlass13device_kernelIN5flash19enable_sm80_to_sm89INS1_16FlashAttnBwdSm80INS1_25CollectiveMainloopBwdSm80ILi2ELi2EN4cute5tupleIJNS5_1CILi64EEENS7_ILi128EEES8_EEENS_10bfloat16_tEfNS_4arch4Sm80ELb0ELb0ELb1ELb0ELb0ELb0ELb0ELb0ELi2ELi2ELi4ELi2ELb1EEENS1_21CollectiveEpilogueBwdISA_SB_SD_Li256ELb0ELb0ELi2EEENS1_19SingleTileSchedulerILb0ELb0ELb0ELi128EEEEEEEEEvNT_6ParamsE$_ZN4cute3eso3ESOILb0ELb1EJNS_15ArithmeticTupleIJiEEEEEC2ERKS3_,@function
        .size           $_ZN7cutlass13device_kernelIN5flash19enable_sm80_to_sm89INS1_16FlashAttnBwdSm80INS1_25CollectiveMainloopBwdSm80ILi2ELi2EN4cute5tupleIJNS5_1CILi64EEENS7_ILi128EEES8_EEENS_10bfloat16_tEfNS_4arch4Sm80ELb0ELb0ELb1ELb0ELb0ELb0ELb0ELb0ELi2ELi2ELi4ELi2ELb1EEENS1_21CollectiveEpilogueBwdISA_SB_SD_Li256ELb0ELb0ELi2EEENS1_19SingleTileSchedulerILb0ELb0ELb0ELi128EEEEEEEEEvNT_6ParamsE$_ZN4cute3eso3ESOILb0ELb1EJNS_15ArithmeticTupleIJiEEEEEC2ERKS3_,($_ZN7cutlass13device_kernelIN5flash19enable_sm80_to_sm89INS1_16FlashAttnBwdSm80INS1_25CollectiveMainloopBwdSm80ILi2ELi2EN4cute5tupleIJNS5_1CILi64EEENS7_ILi128EEES8_EEENS_10bfloat16_tEfNS_4arch4Sm80ELb0ELb0ELb1ELb0ELb0ELb0ELb0ELb0ELi2ELi2ELi4ELi2ELb1EEENS1_21CollectiveEpilogueBwdISA_SB_SD_Li256ELb0ELb0ELi2EEENS1_19SingleTileSchedulerILb0ELb0ELb0ELi128EEEEEEEEEvNT_6ParamsE$_ZN4cute3eso3ESOILb0ELb1EJNS_15ArithmeticTupleIJiiEEEEEC2ERKS3_ - $_ZN7cutlass13device_kernelIN5flash19enable_sm80_to_sm89INS1_16FlashAttnBwdSm80INS1_25CollectiveMainloopBwdSm80ILi2ELi2EN4cute5tupleIJNS5_1CILi64EEENS7_ILi128EEES8_EEENS_10bfloat16_tEfNS_4arch4Sm80ELb0ELb0ELb1ELb0ELb0ELb0ELb0ELb0ELi2ELi2ELi4ELi2ELb1EEENS1_21CollectiveEpilogueBwdISA_SB_SD_Li256ELb0ELb0ELi2EEENS1_19SingleTileSchedulerILb0ELb0ELb0ELi128EEEEEEEEEvNT_6ParamsE$_ZN4cute3eso3ESOILb0ELb1EJNS_15ArithmeticTupleIJiEEEEEC2ERKS3_)
$_ZN7cutlass13device_kernelIN5flash19enable_sm80_to_sm89INS1_16FlashAttnBwdSm80INS1_25CollectiveMainloopBwdSm80ILi2ELi2EN4cute5tupleIJNS5_1CILi64EEENS7_ILi128EEES8_EEENS_10bfloat16_tEfNS_4arch4Sm80ELb0ELb0ELb1ELb0ELb0ELb0ELb0ELb0ELi2ELi2ELi4ELi2ELb1EEENS1_21CollectiveEpilogueBwdISA_SB_SD_Li256ELb0ELb0ELi2EEENS1_19SingleTileSchedulerILb0ELb0ELb0ELi128EEEEEEEEEvNT_6ParamsE$_ZN4cute3eso3ESOILb0ELb1EJNS_15ArithmeticTupleIJiEEEEEC2ERKS3_:
[----:B------:R-:W-:Y:S02]  /*6d90*/  ULDC UR35, c[0x0][0x20] ;  /* 0x0000080000237ab9 */ /* 0x000fe40000000800 */
[----:B------:R-:W-:-:S09]  /*6da0*/  UIADD3 UR35, UR38, -UR35, URZ ;  /* 0x8000002326237290 */ /* 0x000fd2000fffe03f */
[----:B------:R1:W-:Y:S02]  /*6db0*/  STL [UR35], R5 ;  /* 0x00000005ff007987 */ /* 0x0003e40008100823 */
[----:B-1----:R-:W-:-:S04]  /*6dc0*/  MOV R5, 0x0 ;  /* 0x0000000000057802 */ /* 0x002fc80000000f00 */
[----:B------:R-:W-:Y:S05]  /*6dd0*/  RET.REL.NODEC R4 `(_ZN7cutlass13device_kernelIN5flash19enable_sm80_to_sm89INS1_16FlashAttnBwdSm80INS1_25CollectiveMainloopBwdSm80ILi2ELi2EN4cute5tupleIJNS5_1CILi64EEENS7_ILi128EEES8_EEENS_10bfloat16_tEfNS_4arch4Sm80ELb0ELb0ELb1ELb0ELb0ELb0ELb0ELb0ELi2ELi2ELi4ELi2ELb1EEENS1_21CollectiveEpilogueBwdISA_SB_SD_Li256ELb0ELb0ELi2EEENS1_19SingleTileSchedulerILb0ELb0ELb0ELi128EEEEEEEEEvNT_6ParamsE) ;  /* 0xffff922004007950 */ /* 0x000fea0003c3ffff */
        .type           $_ZN7cutlass13device_kernelIN5flash19enable_sm80_to_sm89INS1_16FlashAttnBwdSm80INS1_25CollectiveMainloopBwdSm80ILi2ELi2EN4cute5tupleIJNS5_1CILi64EEENS7_ILi128EEES8_EEENS_10bfloat16_tEfNS_4arch4Sm80ELb0ELb0ELb1ELb0ELb0ELb0ELb0ELb0ELi2ELi2ELi4ELi2ELb1EEENS1_21CollectiveEpilogueBwdISA_SB_SD_Li256ELb0ELb0ELi2EEENS1_19SingleTileSchedulerILb0ELb0ELb0ELi128EEEEEEEEEvNT_6ParamsE$_ZN4cute3eso3ESOILb0ELb1EJNS_15ArithmeticTupleIJiiEEEEEC2ERKS3_,@function
        .size           $_ZN7cutlass13device_kernelIN5flash19enable_sm80_to_sm89INS1_16FlashAttnBwdSm80INS1_25CollectiveMainloopBwdSm80ILi2ELi2EN4cute5tupleIJNS5_1CILi64EEENS7_ILi128EEES8_EEENS_10bfloat16_tEfNS_4arch4Sm80ELb0ELb0ELb1ELb0ELb0ELb0ELb0ELb0ELi2ELi2ELi4ELi2ELb1EEENS1_21CollectiveEpilogueBwdISA_SB_SD_Li256ELb0ELb0ELi2EEENS1_19SingleTileSchedulerILb0ELb0ELb0ELi128EEEEEEEEEvNT_6ParamsE$_ZN4cute3eso3ESOILb0ELb1EJNS_15ArithmeticTupleIJiiEEEEEC2ERKS3_,($_ZN7cutlass13device_kernelIN5flash19enable_sm80_to_sm89INS1_16FlashAttnBwdSm80INS1_25CollectiveMainloopBwdSm80ILi2ELi2EN4cute5tupleIJNS5_1CILi64EEENS7_ILi128EEES8_EEENS_10bfloat16_tEfNS_4arch4Sm80ELb0ELb0ELb1ELb0ELb0ELb0ELb0ELb0ELi2ELi2ELi4ELi2ELb1EEENS1_21CollectiveEpilogueBwdISA_SB_SD_Li256ELb0ELb0ELi2EEENS1_19SingleTileSchedulerILb0ELb0ELb0ELi128EEEEEEEEEvNT_6ParamsE$_ZN4cute3eso3ESOILb0ELb1EJNS_15ArithmeticTupleIJiiEEENS_1CILi0EEES5_S5_EEC2ERKS3_RKS5_SA_SA_ - $_ZN7cutlass13device_kernelIN5flash19enable_sm80_to_sm89INS1_16FlashAttnBwdSm80INS1_25CollectiveMainloopBwdSm80ILi2ELi2EN4cute5tupleIJNS5_1CILi64EEENS7_ILi128EEES8_EEENS_10bfloat16_tEfNS_4arch4Sm80ELb0ELb0ELb1ELb0ELb0ELb0ELb0ELb0ELi2ELi2ELi4ELi2ELb1EEENS1_21CollectiveEpilogueBwdISA_SB_SD_Li256ELb0ELb0ELi2EEENS1_19SingleTileSchedulerILb0ELb0ELb0ELi128EEEEEEEEEvNT_6ParamsE$_ZN4cute3eso3ESOILb0ELb1EJNS_15ArithmeticTupleIJiiEEEEEC2ERKS3_)
$_ZN7cutlass13device_kernelIN5flash19enable_sm80_to_sm89INS1_16FlashAttnBwdSm80INS1_25CollectiveMainloopBwdSm80ILi2ELi2EN4cute5tupleIJNS5_1CILi64EEENS7_ILi128EEES8_EEENS_10bfloat16_tEfNS_4arch4Sm80ELb0ELb0ELb1ELb0ELb0ELb0ELb0ELb0ELi2ELi2ELi4ELi2ELb1EEENS1_21CollectiveEpilogueBwdISA_SB_SD_Li256ELb0ELb0ELi2EEENS1_19SingleTileSchedulerILb0ELb0ELb0ELi128EEEEEEEEEvNT_6ParamsE$_ZN4cute3eso3ESOILb0ELb1EJNS_15ArithmeticTupleIJiiEEEEEC2ERKS3_:
[----:B------:R-:W-:Y:S02]  /*6de0*/  IADD3 R5, R5, -c[0x0][0x20], RZ ;  /* 0x8000080005057a10 */ /* 0x000fe40007ffe0ff */
[----:B------:R-:W-:-:S03]  /*6df0*/  MOV R7, 0x0 ;  /* 0x0000000000077802 */ /* 0x000fc60000000f00 */
[----:B------:R1:W-:Y:S04]  /*6e00*/  STL [R5], R42 ;  /* 0x0000002a05007387 */ /* 0x0003e80000100800 */
[----:B------:R1:W-:Y:S01]  /*6e10*/  STL [R5+0x4], R12 ;  /* 0x0000040c05007387 */ /* 0x0003e20000100800 */
[----:B------:R-:W-:Y:S05]  /*6e20*/  RET.REL.NODEC R6 `(_ZN7cutlass13device_kernelIN5flash19enable_sm80_to_sm89INS1_16FlashAttnBwdSm80INS1_25CollectiveMainloopBwdSm80ILi2ELi2EN4cute5tupleIJNS5_1CILi64EEENS7_ILi128EEES8_EEENS_10bfloat16_tEfNS_4arch4Sm80ELb0ELb0ELb1ELb0ELb0ELb0ELb0ELb0ELi2ELi2ELi4ELi2ELb1EEENS1_21CollectiveEpilogueBwdISA_SB_SD_Li256ELb0ELb0ELi2EEENS1_19SingleTileSchedulerILb0ELb0ELb0ELi128EEEEEEEEEvNT_6ParamsE) ;  /* 0xffff91d006007950 */ /* 0x000fea0003c3ffff */
        .type           $_ZN7cutlass13device_kernelIN5flash19enable_sm80_to_sm89INS1_16FlashAttnBwdSm80INS1_25CollectiveMainloopBwdSm80ILi2ELi2EN4cute5tupleIJNS5_1CILi64EEENS7_ILi128EEES8_EEENS_10bfloat16_tEfNS_4arch4Sm80ELb0ELb0ELb1ELb0ELb0ELb0ELb0ELb0ELi2ELi2ELi4ELi2ELb1EEENS1_21CollectiveEpilogueBwdISA_SB_SD_Li256ELb0ELb0ELi2EEENS1_19SingleTileSchedulerILb0ELb0ELb0ELi128EEEEEEEEEvNT_6ParamsE$_ZN4cute3eso3ESOILb0ELb1EJNS_15ArithmeticTupleIJiiEEENS_1CILi0EEES5_S5_EEC2ERKS3_RKS5_SA_SA_,@function
        .size           $_ZN7cutlass13device_kernelIN5flash19enable_sm80_to_sm89INS1_16FlashAttnBwdSm80INS1_25CollectiveMainloopBwdSm80ILi2ELi2EN4cute5tupleIJNS5_1CILi64EEENS7_ILi128EEES8_EEENS_10bfloat16_tEfNS_4arch4Sm80ELb0ELb0ELb1ELb0ELb0ELb0ELb0ELb0ELi2ELi2ELi4ELi2ELb1EEENS1_21CollectiveEpilogueBwdISA_SB_SD_Li256ELb0ELb0ELi2EEENS1_19SingleTileSchedulerILb0ELb0ELb0ELi128EEEEEEEEEvNT_6ParamsE$_ZN4cute3eso3ESOILb0ELb1EJNS_15ArithmeticTupleIJiiEEENS_1CILi0EEES5_S5_EEC2ERKS3_RKS5_SA_SA_,($_ZN7cutlass13device_kernelIN5flash19enable_sm80_to_sm89INS1_16FlashAttnBwdSm80INS1_25CollectiveMainloopBwdSm80ILi2ELi2EN4cute5tupleIJNS5_1CILi64EEENS7_ILi128EEES8_EEENS_10bfloat16_tEfNS_4arch4Sm80ELb0ELb0ELb1ELb0ELb0ELb0ELb0ELb0ELi2ELi2ELi4ELi2ELb1EEENS1_21CollectiveEpilogueBwdISA_SB_SD_Li256ELb0ELb0ELi2EEENS1_19SingleTileSchedulerILb0ELb0ELb0ELi128EEEEEEEEEvNT_6ParamsE$_ZN4cute3eso3ESOILb0ELb1EJiEEC2ERKi - $_ZN7cutlass13device_kernelIN5flash19enable_sm80_to_sm89INS1_16FlashAttnBwdSm80INS1_25CollectiveMainloopBwdSm80ILi2ELi2EN4cute5tupleIJNS5_1CILi64EEENS7_ILi128EEES8_EEENS_10bfloat16_tEfNS_4arch4Sm80ELb0ELb0ELb1ELb0ELb0ELb0ELb0ELb0ELi2ELi2ELi4ELi2ELb1EEENS1_21CollectiveEpilogueBwdISA_SB_SD_Li256ELb0ELb0ELi2EEENS1_19SingleTileSchedulerILb0ELb0ELb0ELi128EEEEEEEEEvNT_6ParamsE$_ZN4cute3eso3ESOILb0ELb1EJNS_15ArithmeticTupleIJiiEEENS_1CILi0EEES5_S5_EEC2ERKS3_RKS5_SA_SA_)
$_ZN7cutlass13device_kernelIN5flash19enable_sm80_to_sm89INS1_16FlashAttnBwdSm80INS1_25CollectiveMainloopBwdSm80ILi2ELi2EN4cute5tupleIJNS5_1CILi64EEENS7_ILi128EEES8_EEENS_10bfloat16_tEfNS_4arch4Sm80ELb0ELb0ELb1ELb0ELb0ELb0ELb0ELb0ELi2ELi2ELi4ELi2ELb1EEENS1_21CollectiveEpilogueBwdISA_SB_SD_Li256ELb0ELb0ELi2EEENS1_19SingleTileSchedulerILb0ELb0ELb0ELi128EEEEEEEEEvNT_6ParamsE$_ZN4cute3eso3ESOILb0ELb1EJNS_15ArithmeticTupleIJiiEEENS_1CILi0EEES5_S5_EEC2ERKS3_RKS5_SA_SA_:
[----:B------:R-:W-:Y:S01]  /*6e30*/  ULDC UR35, c[0x0][0x20] ;  /* 0x0000080000237ab9 */ /* 0x000fe20000000800 */
[----:B------:R-:W-:Y:S01]  /*6e40*/  MOV R13, 0x0 ;  /* 0x00000000000d7802 */ /* 0x000fe20000000f00 */
[----:B------:R-:W-:-:S09]  /*6e50*/  UIADD3 UR35, UR38, -UR35, URZ ;  /* 0x8000002326237290 */ /* 0x000fd2000fffe03f */
[----:B------:R1:W-:Y:S04]  /*6e60*/  STL [UR35], R6 ;  /* 0x00000006ff007987 */ /* 0x0003e80008100823 */
[----:B------:R1:W-:Y:S01]  /*6e70*/  STL [UR35+0x4], R7 ;  /* 0x00000407ff007987 */ /* 0x0003e20008100823 */
[----:B------:R-:W-:Y:S05]  /*6e80*/  RET.REL.NODEC R12 `(_ZN7cutlass13device_kernelIN5flash19enable_sm80_to_sm89INS1_16FlashAttnBwdSm80INS1_25CollectiveMainloopBwdSm80ILi2ELi2EN4cute5tupleIJNS5_1CILi64EEENS7_ILi128EEES8_EEENS_10bfloat16_tEfNS_4arch4Sm80ELb0ELb0ELb1ELb0ELb0ELb0ELb0ELb0ELi2ELi2ELi4ELi2ELb1EEENS1_21CollectiveEpilogueBwdISA_SB_SD_Li256ELb0ELb0ELi2EEENS1_19SingleTileSchedulerILb0ELb0ELb0ELi128EEEEEEEEEvNT_6ParamsE) ;  /* 0xffff91700c007950 */ /* 0x000fea0003c3ffff */
        .type           $_ZN7cutlass13device_kernelIN5flash19enable_sm80_to_sm89INS1_16FlashAttnBwdSm80INS1_25CollectiveMainloopBwdSm80ILi2ELi2EN4cute5tupleIJNS5_1CILi64EEENS7_ILi128EEES8_EEENS_10bfloat16_tEfNS_4arch4Sm80ELb0ELb0ELb1ELb0ELb0ELb0ELb0ELb0ELi2ELi2ELi4ELi2ELb1EEENS1_21CollectiveEpilogueBwdISA_SB_SD_Li256ELb0ELb0ELi2EEENS1_19SingleTileSchedulerILb0ELb0ELb0ELi128EEEEEEEEEvNT_6ParamsE$_ZN4cute3eso3ESOILb0ELb1EJiEEC2ERKi,@function
        .size           $_ZN7cutlass13device_kernelIN5flash19enable_sm80_to_sm89INS1_16FlashAttnBwdSm80INS1_25CollectiveMainloopBwdSm80ILi2ELi2EN4cute5tupleIJNS5_1CILi64EEENS7_ILi128EEES8_EEENS_10bfloat16_tEfNS_4arch4Sm80ELb0ELb0ELb1ELb0ELb0ELb0ELb0ELb0ELi2ELi2ELi4ELi2ELb1EEENS1_21CollectiveEpilogueBwdISA_SB_SD_Li256ELb0ELb0ELi2EEENS1_19SingleTileSchedulerILb0ELb0ELb0ELi128EEEEEEEEEvNT_6ParamsE$_ZN4cute3eso3ESOILb0ELb1EJiEEC2ERKi,($_ZN7cutlass13device_kernelIN5flash19enable_sm80_to_sm89INS1_16FlashAttnBwdSm80INS1_25CollectiveMainloopBwdSm80ILi2ELi2EN4cute5tupleIJNS5_1CILi64EEENS7_ILi128EEES8_EEENS_10bfloat16_tEfNS_4arch4Sm80ELb0ELb0ELb1ELb0ELb0ELb0ELb0ELb0ELi2ELi2ELi4ELi2ELb1EEENS1_21CollectiveEpilogueBwdISA_SB_SD_Li256ELb0ELb0ELi2EEENS1_19SingleTileSchedulerILb0ELb0ELb0ELi128EEEEEEEEEvNT_6ParamsE$_ZN4cute3eso3ESOILb0ELb1EJiNS_1CILi0EEEEEC2ERKiRKS3_ - $_ZN7cutlass13device_kernelIN5flash19enable_sm80_to_sm89INS1_16FlashAttnBwdSm80INS1_25CollectiveMainloopBwdSm80ILi2ELi2EN4cute5tupleIJNS5_1CILi64EEENS7_ILi128EEES8_EEENS_10bfloat16_tEfNS_4arch4Sm80ELb0ELb0ELb1ELb0ELb0ELb0ELb0ELb0ELi2ELi2ELi4ELi2ELb1EEENS1_21CollectiveEpilogueBwdISA_SB_SD_Li256ELb0ELb0ELi2EEENS1_19SingleTileSchedulerILb0ELb0ELb0ELi128EEEEEEEEEvNT_6ParamsE$_ZN4cute3eso3ESOILb0ELb1EJiEEC2ERKi)
$_ZN7cutlass13device_kernelIN5flash19enable_sm80_to_sm89INS1_16FlashAttnBwdSm80INS1_25CollectiveMainloopBwdSm80ILi2ELi2EN4cute5tupleIJNS5_1CILi64EEENS7_ILi128EEES8_EEENS_10bfloat16_tEfNS_4arch4Sm80ELb0ELb0ELb1ELb0ELb0ELb0ELb0ELb0ELi2ELi2ELi4ELi2ELb1EEENS1_21CollectiveEpilogueBwdISA_SB_SD_Li256ELb0ELb0ELi2EEENS1_19SingleTileSchedulerILb0ELb0ELb0ELi128EEEEEEEEEvNT_6ParamsE$_ZN4cute3eso3ESOILb0ELb1EJiEEC2ERKi:
[----:B------:R-:W-:Y:S01]  /*6e90*/  ULDC UR35, c[0x0][0x20] ;  /* 0x0000080000237ab9 */ /* 0x000fe20000000800 */
[----:B------:R-:W-:Y:S01]  /*6ea0*/  MOV R13, 0x0 ;  /* 0x00000000000d7802 */ /* 0x000fe20000000f00 */
[----:B------:R-:W-:-:S09]  /*6eb0*/  UIADD3 UR35, UR37, -UR35, URZ ;  /* 0x8000002325237290 */ /* 0x000fd2000fffe03f */
[----:B------:R1:W-:Y:S01]  /*6ec0*/  STL [UR35], R5 ;  /* 0x00000005ff007987 */ /* 0x0003e20008100823 */
[----:B------:R-:W-:Y:S05]  /*6ed0*/  RET.REL.NODEC R12 `(_ZN7cutlass13device_kernelIN5flash19enable_sm80_to_sm89INS1_16FlashAttnBwdSm80INS1_25CollectiveMainloopBwdSm80ILi2ELi2EN4cute5tupleIJNS5_1CILi64EEENS7_ILi128EEES8_EEENS_10bfloat16_tEfNS_4arch4Sm80ELb0ELb0ELb1ELb0ELb0ELb0ELb0ELb0ELi2ELi2ELi4ELi2ELb1EEENS1_21CollectiveEpilogueBwdISA_SB_SD_Li256ELb0ELb0ELi2EEENS1_19SingleTileSchedulerILb0ELb0ELb0ELi128EEEEEEEEEvNT_6ParamsE) ;  /* 0xffff91200c007950 */ /* 0x000fea0003c3ffff */
        .type           $_ZN7cutlass13device_kernelIN5flash19enable_sm80_to_sm89INS1_16FlashAttnBwdSm80INS1_25CollectiveMainloopBwdSm80ILi2ELi2EN4cute5tupleIJNS5_1CILi64EEENS7_ILi128EEES8_EEENS_10bfloat16_tEfNS_4arch4Sm80ELb0ELb0ELb1ELb0ELb0ELb0ELb0ELb0ELi2ELi2ELi4ELi2ELb1EEENS1_21CollectiveEpilogueBwdISA_SB_SD_Li256ELb0ELb0ELi2EEENS1_19SingleTileSchedulerILb0ELb0ELb0ELi128EEEEEEEEEvNT_6ParamsE$_ZN4cute3eso3ESOILb0ELb1EJiNS_1CILi0EEEEEC2ERKiRKS3_,@function
        .size           $_ZN7cutlass13device_kernelIN5flash19enable_sm80_to_sm89INS1_16FlashAttnBwdSm80INS1_25CollectiveMainloopBwdSm80ILi2ELi2EN4cute5tupleIJNS5_1CILi64EEENS7_ILi128EEES8_EEENS_10bfloat16_tEfNS_4arch4Sm80ELb0ELb0ELb1ELb0ELb0ELb0ELb0ELb0ELi2ELi2ELi4ELi2ELb1EEENS1_21CollectiveEpilogueBwdISA_SB_SD_Li256ELb0ELb0ELi2EEENS1_19SingleTileSchedulerILb0ELb0ELb0ELi128EEEEEEEEEvNT_6ParamsE$_ZN4cute3eso3ESOILb0ELb1EJiNS_1CILi0EEEEEC2ERKiRKS3_,($_ZN7cutlass13device_kernelIN5flash19enable_sm80_to_sm89INS1_16FlashAttnBwdSm80INS1_25CollectiveMainloopBwdSm80ILi2ELi2EN4cute5tupleIJNS5_1CILi64EEENS7_ILi128EEES8_EEENS_10bfloat16_tEfNS_4arch4Sm80ELb0ELb0ELb1ELb0ELb0ELb0ELb0ELb0ELi2ELi2ELi4ELi2ELb1EEENS1_21CollectiveEpilogueBwdISA_SB_SD_Li256ELb0ELb0ELi2EEENS1_19SingleTileSchedulerILb0ELb0ELb0ELi128EEEEEEEEEvNT_6ParamsE$_ZN4cute3eso3ESOILb0ELb1EJlEEC2ERKl - $_ZN7cutlass13device_kernelIN5flash19enable_sm80_to_sm89INS1_16FlashAttnBwdSm80INS1_25CollectiveMainloopBwdSm80ILi2ELi2EN4cute5tupleIJNS5_1CILi64EEENS7_ILi128EEES8_EEENS_10bfloat16_tEfNS_4arch4Sm80ELb0ELb0ELb1ELb0ELb0ELb0ELb0ELb0ELi2ELi2ELi4ELi2ELb1EEENS1_21CollectiveEpilogueBwdISA_SB_SD_Li256ELb0ELb0ELi2EEENS1_19SingleTileSchedulerILb0ELb0ELb0ELi128EEEEEEEEEvNT_6ParamsE$_ZN4cute3eso3ESOILb0ELb1EJiNS_1CILi0EEEEEC2ERKiRKS3_)
$_ZN7cutlass13device_kernelIN5flash19enable_sm80_to_sm89INS1_16FlashAttnBwdSm80INS1_25CollectiveMainloopBwdSm80ILi2ELi2EN4cute5tupleIJNS5_1CILi64EEENS7_ILi128EEES8_EEENS_10bfloat16_tEfNS_4arch4Sm80ELb0ELb0ELb1ELb0ELb0ELb0ELb0ELb0ELi2ELi2ELi4ELi2ELb1EEENS1_21CollectiveEpilogueBwdISA_SB_SD_Li256ELb0ELb0ELi2EEENS1_19SingleTileSchedulerILb0ELb0ELb0ELi128EEEEEEEEEvNT_6ParamsE$_ZN4cute3eso3ESOILb0ELb1EJiNS_1CILi0EEEEEC2ERKiRKS3_:
[----:B------:R-:W-:Y:S02]  /*6ee0*/  IADD3 R4, R4, -c[0x0][0x20], RZ ;  /* 0x8000080004047a10 */ /* 0x000fe40007ffe0ff */
[----:B------:R-:W-:-:S03]  /*6ef0*/  MOV R7, 0x0 ;  /* 0x0000000000077802 */ /* 0x000fc60000000f00 */
[----:B------:R1:W-:Y:S01]  /*6f00*/  STL [R4], R5 ;  /* 0x0000000504007387 */ /* 0x0003e20000100800 */
[----:B------:R-:W-:Y:S05]  /*6f10*/  RET.REL.NODEC R6 `(_ZN7cutlass13device_kernelIN5flash19enable_sm80_to_sm89INS1_16FlashAttnBwdSm80INS1_25CollectiveMainloopBwdSm80ILi2ELi2EN4cute5tupleIJNS5_1CILi64EEENS7_ILi128EEES8_EEENS_10bfloat16_tEfNS_4arch4Sm80ELb0ELb0ELb1ELb0ELb0ELb0ELb0ELb0ELi2ELi2ELi4ELi2ELb1EEENS1_21CollectiveEpilogueBwdISA_SB_SD_Li256ELb0ELb0ELi2EEENS1_19SingleTileSchedulerILb0ELb0ELb0ELi128EEEEEEEEEvNT_6ParamsE) ;  /* 0xffff90e006007950 */ /* 0x000fea0003c3ffff */
        .type           $_ZN7cutlass13device_kernelIN5flash19enable_sm80_to_sm89INS1_16FlashAttnBwdSm80INS1_25CollectiveMainloopBwdSm80ILi2ELi2EN4cute5tupleIJNS5_1CILi64EEENS7_ILi128EEES8_EEENS_10bfloat16_tEfNS_4arch4Sm80ELb0ELb0ELb1ELb0ELb0ELb0ELb0ELb0ELi2ELi2ELi4ELi2ELb1EEENS1_21CollectiveEpilogueBwdISA_SB_SD_Li256ELb0ELb0ELi2EEENS1_19SingleTileSchedulerILb0ELb0ELb0ELi128EEEEEEEEEvNT_6ParamsE$_ZN4cute3eso3ESOILb0ELb1EJlEEC2ERKl,@function
        .size           $_ZN7cutlass13device_kernelIN5flash19enable_sm80_to_sm89INS1_16FlashAttnBwdSm80INS1_25CollectiveMainloopBwdSm80ILi2ELi2EN4cute5tupleIJNS5_1CILi64EEENS7_ILi128EEES8_EEENS_10bfloat16_tEfNS_4arch4Sm80ELb0ELb0ELb1ELb0ELb0ELb0ELb0ELb0ELi2ELi2ELi4ELi2ELb1EEENS1_21CollectiveEpilogueBwdISA_SB_SD_Li256ELb0ELb0ELi2EEENS1_19SingleTileSchedulerILb0ELb0ELb0ELi128EEEEEEEEEvNT_6ParamsE$_ZN4cute3eso3ESOILb0ELb1EJlEEC2ERKl,($_ZN7cutlass13device_kernelIN5flash19enable_sm80_to_sm89INS1_16FlashAttnBwdSm80INS1_25CollectiveMainloopBwdSm80ILi2ELi2EN4cute5tupleIJNS5_1CILi64EEENS7_ILi128EEES8_EEENS_10bfloat16_tEfNS_4arch4Sm80ELb0ELb0ELb1ELb0ELb0ELb0ELb0ELb0ELi2ELi2ELi4ELi2ELb1EEENS1_21CollectiveEpilogueBwdISA_SB_SD_Li256ELb0ELb0ELi2EEENS1_19SingleTileSchedulerILb0ELb0ELb0ELi128EEEEEEEEEvNT_6ParamsE$_ZN4cute3eso3ESOILb1ELb0EJNS_10UnderscoreES2_S2_iEEC2ERKS2_S5_S5_RKi - $_ZN7cutlass13device_kernelIN5flash19enable_sm80_to_sm89INS1_16FlashAttnBwdSm80INS1_25CollectiveMainloopBwdSm80ILi2ELi2EN4cute5tupleIJNS5_1CILi64EEENS7_ILi128EEES8_EEENS_10bfloat16_tEfNS_4arch4Sm80ELb0ELb0ELb1ELb0ELb0ELb0ELb0ELb0ELi2ELi2ELi4ELi2ELb1EEENS1_21CollectiveEpilogueBwdISA_SB_SD_Li256ELb0ELb0ELi2EEENS1_19SingleTileSchedulerILb0ELb0ELb0ELi128EEEEEEEEEvNT_6ParamsE$_ZN4cute3eso3ESOILb0ELb1EJlEEC2ERKl)
$_ZN7cutlass13device_kernelIN5flash19enable_sm80_to_sm89INS1_16FlashAttnBwdSm80INS1_25CollectiveMainloopBwdSm80ILi2ELi2EN4cute5tupleIJNS5_1CILi64EEENS7_ILi128EEES8_EEENS_10bfloat16_tEfNS_4arch4Sm80ELb0ELb0ELb1ELb0ELb0ELb0ELb0ELb0ELi2ELi2ELi4ELi2ELb1EEENS1_21CollectiveEpilogueBwdISA_SB_SD_Li256ELb0ELb0ELi2EEENS1_19SingleTileSchedulerILb0ELb0ELb0ELi128EEEEEEEEEvNT_6ParamsE$_ZN4cute3eso3ESOILb0ELb1EJlEEC2ERKl:
[----:B------:R-:W-:Y:S01]  /*6f20*/  IADD3 R7, R7, -c[0x0][0x20], RZ ;  /* 0x8000080007077a10 */ /* 0x000fe20007ffe0ff */
[----:B------:R-:W-:Y:S01]  /*6f30*/  IMAD.MOV.U32 R12, RZ, RZ, R8 ;  /* 0x000000ffff0c7224 */ /* 0x000fe200078e0008 */
[----:B------:R-:W-:-:S03]  /*6f40*/  MOV R13, 0x0 ;  /* 0x00000000000d7802 */ /* 0x000fc60000000f00 */
[----:B------:R1:W-:Y:S01]  /*6f50*/  STL.64 [R7], R4 ;  /* 0x0000000407007387 */ /* 0x0003e20000100a00 */
[----:B------:R-:W-:Y:S05]  /*6f60*/  RET.REL.NODEC R12 `(_ZN7cutlass13device_kernelIN5flash19enable_sm80_to_sm89INS1_16FlashAttnBwdSm80INS1_25CollectiveMainloopBwdSm80ILi2ELi2EN4cute5tupleIJNS5_1CILi64EEENS7_ILi128EEES8_EEENS_10bfloat16_tEfNS_4arch4Sm80ELb0ELb0ELb1ELb0ELb0ELb0ELb0ELb0ELi2ELi2ELi4ELi2ELb1EEENS1_21CollectiveEpilogueBwdISA_SB_SD_Li256ELb0ELb0ELi2EEENS1_19SingleTileSchedulerILb0ELb0ELb0ELi128EEEEEEEEEvNT_6ParamsE) ;  /* 0xffff90900c007950 */ /* 0x000fea0003c3ffff */
        .type           $_ZN7cutlass13device_kernelIN5flash19enable_sm80_to_sm89INS1_16FlashAttnBwdSm80INS1_25CollectiveMainloopBwdSm80ILi2ELi2EN4cute5tupleIJNS5_1CILi64EEENS7_ILi128EEES8_EEENS_10bfloat16_tEfNS_4arch4Sm80ELb0ELb0ELb1ELb0ELb0ELb0ELb0ELb0ELi2ELi2ELi4ELi2ELb1EEENS1_21CollectiveEpilogueBwdISA_SB_SD_Li256ELb0ELb0ELi2EEENS1_19SingleTileSchedulerILb0ELb0ELb0ELi128EEEEEEEEEvNT_6ParamsE$_ZN4cute3eso3ESOILb1ELb0EJNS_10UnderscoreES2_S2_iEEC2ERKS2_S5_S5_RKi,@function
        .size           $_ZN7cutlass13device_kernelIN5flash19enable_sm80_to_sm89INS1_16FlashAttnBwdSm80INS1_25CollectiveMainloopBwdSm80ILi2ELi2EN4cute5tupleIJNS5_1CILi64EEENS7_ILi128EEES8_EEENS_10bfloat16_tEfNS_4arch4Sm80ELb0ELb0ELb1ELb0ELb0ELb0ELb0ELb0ELi2ELi2ELi4ELi2ELb1EEENS1_21CollectiveEpilogueBwdISA_SB_SD_Li256ELb0ELb0ELi2EEENS1_19SingleTileSchedulerILb0ELb0ELb0ELi128EEEEEEEEEvNT_6ParamsE$_ZN4cute3eso3ESOILb1ELb0EJNS_10UnderscoreES2_S2_iEEC2ERKS2_S5_S5_RKi,($_ZN7cutlass13device_kernelIN5flash19enable_sm80_to_sm89INS1_16FlashAttnBwdSm80INS1_25CollectiveMainloopBwdSm80ILi2ELi2EN4cute5tupleIJNS5_1CILi64EEENS7_ILi128EEES8_EEENS_10bfloat16_tEfNS_4arch4Sm80ELb0ELb0ELb1ELb0ELb0ELb0ELb0ELb0ELi2ELi2ELi4ELi2ELb1EEENS1_21CollectiveEpilogueBwdISA_SB_SD_Li256ELb0ELb0ELi2EEENS1_19SingleTileSchedulerILb0ELb0ELb0ELi128EEEEEEEEEvNT_6ParamsE$_ZN4cute3eso3ESOILb1ELb0EJNS_10UnderscoreES2_iEEC2ERKS2_S5_RKi - $_ZN7cutlass13device_kernelIN5flash19enable_sm80_to_sm89INS1_16FlashAttnBwdSm80INS1_25CollectiveMainloopBwdSm80ILi2ELi2EN4cute5tupleIJNS5_1CILi64EEENS7_ILi128EEES8_EEENS_10bfloat16_tEfNS_4arch4Sm80ELb0ELb0ELb1ELb0ELb0ELb0ELb0ELb0ELi2ELi2ELi4ELi2ELb1EEENS1_21CollectiveEpilogueBwdISA_SB_SD_Li256ELb0ELb0ELi2EEENS1_19SingleTileSchedulerILb0ELb0ELb0ELi128EEEEEEEEEvNT_6ParamsE$_ZN4cute3eso3ESOILb1ELb0EJNS_10UnderscoreES2_S2_iEEC2ERKS2_S5_S5_RKi)
$_ZN7cutlass13device_kernelIN5flash19enable_sm80_to_sm89INS1_16FlashAttnBwdSm80INS1_25CollectiveMainloopBwdSm80ILi2ELi2EN4cute5tupleIJNS5_1CILi64EEENS7_ILi128EEES8_EEENS_10bfloat16_tEfNS_4arch4Sm80ELb0ELb0ELb1ELb0ELb0ELb0ELb0ELb0ELi2ELi2ELi4ELi2ELb1EEENS1_21CollectiveEpilogueBwdISA_SB_SD_Li256ELb0ELb0ELi2EEENS1_19SingleTileSchedulerILb0ELb0ELb0ELi128EEEEEEEEEvNT_6ParamsE$_ZN4cute3eso3ESOILb1ELb0EJNS_10UnderscoreES2_S2_iEEC2ERKS2_S5_S5_RKi:
[----:B------:R-:W-:Y:S02]  /*6f70*/  ULDC UR26, c[0x0][0x20] ;  /* 0x00000800001a7ab9 */ /* 0x000fe40000000800 */
[----:B------:R-:W-:-:S09]  /*6f80*/  UIADD3 UR26, UR16, -UR26, URZ ;  /* 0x8000001a101a7290 */ /* 0x000fd2000fffe03f */
[----:B------:R1:W-:Y:S02]  /*6f90*/  STL [UR26], R5 ;  /* 0x00000005ff007987 */ /* 0x0003e4000810081a */
[----:B-1----:R-:W-:-:S04]  /*6fa0*/  MOV R5, 0x0 ;  /* 0x0000000000057802 */ /* 0x002fc80000000f00 */
[----:B------:R-:W-:Y:S05]  /*6fb0*/  RET.REL.NODEC R4 `(_ZN7cutlass13device_kernelIN5flash19enable_sm80_to_sm89INS1_16FlashAttnBwdSm80INS1_25CollectiveMainloopBwdSm80ILi2ELi2EN4cute5tupleIJNS5_1CILi64EEENS7_ILi128EEES8_EEENS_10bfloat16_tEfNS_4arch4Sm80ELb0ELb0ELb1ELb0ELb0ELb0ELb0ELb0ELi2ELi2ELi4ELi2ELb1EEENS1_21CollectiveEpilogueBwdISA_SB_SD_Li256ELb0ELb0ELi2EEENS1_19SingleTileSchedulerILb0ELb0ELb0ELi128EEEEEEEEEvNT_6ParamsE) ;  /* 0xffff904004007950 */ /* 0x000fea0003c3ffff */
        .type           $_ZN7cutlass13device_kernelIN5flash19enable_sm80_to_sm89INS1_16FlashAttnBwdSm80INS1_25CollectiveMainloopBwdSm80ILi2ELi2EN4cute5tupleIJNS5_1CILi64EEENS7_ILi128EEES8_EEENS_10bfloat16_tEfNS_4arch4Sm80ELb0ELb0ELb1ELb0ELb0ELb0ELb0ELb0ELi2ELi2ELi4ELi2ELb1EEENS1_21CollectiveEpilogueBwdISA_SB_SD_Li256ELb0ELb0ELi2EEENS1_19SingleTileSchedulerILb0ELb0ELb0ELi128EEEEEEEEEvNT_6ParamsE$_ZN4cute3eso3ESOILb1ELb0EJNS_10UnderscoreES2_iEEC2ERKS2_S5_RKi,@function
        .size           $_ZN7cutlass13device_kernelIN5flash19enable_sm80_to_sm89INS1_16FlashAttnBwdSm80INS1_25CollectiveMainloopBwdSm80ILi2ELi2EN4cute5tupleIJNS5_1CILi64EEENS7_ILi128EEES8_EEENS_10bfloat16_tEfNS_4arch4Sm80ELb0ELb0ELb1ELb0ELb0ELb0ELb0ELb0ELi2ELi2ELi4ELi2ELb1EEENS1_21CollectiveEpilogueBwdISA_SB_SD_Li256ELb0ELb0ELi2EEENS1_19SingleTileSchedulerILb0ELb0ELb0ELi128EEEEEEEEEvNT_6ParamsE$_ZN4cute3eso3ESOILb1ELb0EJNS_10UnderscoreES2_iEEC2ERKS2_S5_RKi,($_ZN7cutlass13device_kernelIN5flash19enable_sm80_to_sm89INS1_16FlashAttnBwdSm80INS1_25CollectiveMainloopBwdSm80ILi2ELi2EN4cute5tupleIJNS5_1CILi64EEENS7_ILi128EEES8_EEENS_10bfloat16_tEfNS_4arch4Sm80ELb0ELb0ELb1ELb0ELb0ELb0ELb0ELb0ELi2ELi2ELi4ELi2ELb1EEENS1_21CollectiveEpilogueBwdISA_SB_SD_Li256ELb0ELb0ELi2EEENS1_19SingleTileSchedulerILb0ELb0ELb0ELi128EEEEEEEEEvNT_6ParamsE$_ZN4cute3eso3ESOILb1ELb0EJNS_10UnderscoreEiEEC2ERKS2_RKi - $_ZN7cutlass13device_kernelIN5flash19enable_sm80_to_sm89INS1_16FlashAttnBwdSm80INS1_25CollectiveMainloopBwdSm80ILi2ELi2EN4cute5tupleIJNS5_1CILi64EEENS7_ILi128EEES8_EEENS_10bfloat16_tEfNS_4arch4Sm80ELb0ELb0ELb1ELb0ELb0ELb0ELb0ELb0ELi2ELi2ELi4ELi2ELb1EEENS1_21CollectiveEpilogueBwdISA_SB_SD_Li256ELb0ELb0ELi2EEENS1_19SingleTileSchedulerILb0ELb0ELb0ELi128EEEEEEEEEvNT_6ParamsE$_ZN4cute3eso3ESOILb1ELb0EJNS_10UnderscoreES2_iEEC2ERKS2_S5_RKi)
$_ZN7cutlass13device_kernelIN5flash19enable_sm80_to_sm89INS1_16FlashAttnBwdSm80INS1_25CollectiveMainloopBwdSm80ILi2ELi2EN4cute5tupleIJNS5_1CILi64EEENS7_ILi128EEES8_EEENS_10bfloat16_tEfNS_4arch4Sm80ELb0ELb0ELb1ELb0ELb0ELb0ELb0ELb0ELi2ELi2ELi4ELi2ELb1EEENS1_21CollectiveEpilogueBwdISA_SB_SD_Li256ELb0ELb0ELi2EEENS1_19SingleTileSchedulerILb0ELb0ELb0ELi128EEEEEEEEEvNT_6ParamsE$_ZN4cute3eso3ESOILb1ELb0EJNS_10UnderscoreES2_iEEC2ERKS2_S5_RKi:
[----:B------:R-:W-:Y:S01]  /*6fc0*/  ULDC UR21, c[0x0][0x20] ;  /* 0x0000080000157ab9 */ /* 0x000fe20000000800 */
[----:B------:R-:W-:Y:S01]  /*6fd0*/  MOV R4, UR25 ;  /* 0x0000001900047c02 */ /* 0x000fe20008000f00 */
[----:B------:R-:W-:Y:S01]  /*6fe0*/  UIADD3 UR21, UR16, -UR21, URZ ;  /* 0x8000001510157290 */ /* 0x000fe2000fffe03f */
[----:B------:R-:W-:-:S08]  /*6ff0*/  MOV R7, 0x0 ;  /* 0x0000000000077802 */ /* 0x000fd00000000f00 */
[----:B------:R1:W-:Y:S01]  /*7000*/  STL [UR21], R4 ;  /* 0x00000004ff007987 */ /* 0x0003e20008100815 */
[----:B------:R-:W-:Y:S05]  /*7010*/  RET.REL.NODEC R6 `(_ZN7cutlass13device_kernelIN5flash19enable_sm80_to_sm89INS1_16FlashAttnBwdSm80INS1_25CollectiveMainloopBwdSm80ILi2ELi2EN4cute5tupleIJNS5_1CILi64EEENS7_ILi128EEES8_EEENS_10bfloat16_tEfNS_4arch4Sm80ELb0ELb0ELb1ELb0ELb0ELb0ELb0ELb0ELi2ELi2ELi4ELi2ELb1EEENS1_21CollectiveEpilogueBwdISA_SB_SD_Li256ELb0ELb0ELi2EEENS1_19SingleTileSchedulerILb0ELb0ELb0ELi128EEEEEEEEEvNT_6ParamsE) ;  /* 0xffff8fe006007950 */ /* 0x000fea0003c3ffff */
        .type           $_ZN7cutlass13device_kernelIN5flash19enable_sm80_to_sm89INS1_16FlashAttnBwdSm80INS1_25CollectiveMainloopBwdSm80ILi2ELi2EN4cute5tupleIJNS5_1CILi64EEENS7_ILi128EEES8_EEENS_10bfloat16_tEfNS_4arch4Sm80ELb0ELb0ELb1ELb0ELb0ELb0ELb0ELb0ELi2ELi2ELi4ELi2ELb1EEENS1_21CollectiveEpilogueBwdISA_SB_SD_Li256ELb0ELb0ELi2EEENS1_19SingleTileSchedulerILb0ELb0ELb0ELi128EEEEEEEEEvNT_6ParamsE$_ZN4cute3eso3ESOILb1ELb0EJNS_10UnderscoreEiEEC2ERKS2_RKi,@function
        .size           $_ZN7cutlass13device_kernelIN5flash19enable_sm80_to_sm89INS1_16FlashAttnBwdSm80INS1_25CollectiveMainloopBwdSm80ILi2ELi2EN4cute5tupleIJNS5_1CILi64EEENS7_ILi128EEES8_EEENS_10bfloat16_tEfNS_4arch4Sm80ELb0ELb0ELb1ELb0ELb0ELb0ELb0ELb0ELi2ELi2ELi4ELi2ELb1EEENS1_21CollectiveEpilogueBwdISA_SB_SD_Li256ELb0ELb0ELi2EEENS1_19SingleTileSchedulerILb0ELb0ELb0ELi128EEEEEEEEEvNT_6ParamsE$_ZN4cute3eso3ESOILb1ELb0EJNS_10UnderscoreEiEEC2ERKS2_RKi,($_ZN7cutlass13device_kernelIN5flash19enable_sm80_to_sm89INS1_16FlashAttnBwdSm80INS1_25CollectiveMainloopBwdSm80ILi2ELi2EN4cute5tupleIJNS5_1CILi64EEENS7_ILi128EEES8_EEENS_10bfloat16_tEfNS_4arch4Sm80ELb0ELb0ELb1ELb0ELb0ELb0ELb0ELb0ELi2ELi2ELi4ELi2ELb1EEENS1_21CollectiveEpilogueBwdISA_SB_SD_Li256ELb0ELb0ELi2EEENS1_19SingleTileSchedulerILb0ELb0ELb0ELi128EEEEEEEEEvNT_6ParamsE$_ZN4cute3eso3ESOILb1ELb0EJNS_10UnderscoreEiiEEC2ERKS2_RKiS7_ - $_ZN7cutlass13device_kernelIN5flash19enable_sm80_to_sm89INS1_16FlashAttnBwdSm80INS1_25CollectiveMainloopBwdSm80ILi2ELi2EN4cute5tupleIJNS5_1CILi64EEENS7_ILi128EEES8_EEENS_10bfloat16_tEfNS_4arch4Sm80ELb0ELb0ELb1ELb0ELb0ELb0ELb0ELb0ELi2ELi2ELi4ELi2ELb1EEENS1_21CollectiveEpilogueBwdISA_SB_SD_Li256ELb0ELb0ELi2EEENS1_19SingleTileSchedulerILb0ELb0ELb0ELi128EEEEEEEEEvNT_6ParamsE$_ZN4cute3eso3ESOILb1ELb0EJNS_10UnderscoreEiEEC2ERKS2_RKi)
$_ZN7cutlass13device_kernelIN5flash19enable_sm80_to_sm89INS1_16FlashAttnBwdSm80INS1_25CollectiveMainloopBwdSm80ILi2ELi2EN4cute5tupleIJNS5_1CILi64EEENS7_ILi128EEES8_EEENS_10bfloat16_tEfNS_4arch4Sm80ELb0ELb0ELb1ELb0ELb0ELb0ELb0ELb0ELi2ELi2ELi4ELi2ELb1EEENS1_21CollectiveEpilogueBwdISA_SB_SD_Li256ELb0ELb0ELi2EEENS1_19SingleTileSchedulerILb0ELb0ELb0ELi128EEEEEEEEEvNT_6ParamsE$_ZN4cute3eso3ESOILb1ELb0EJNS_10UnderscoreEiEEC2ERKS2_RKi:
[----:B------:R-:W-:Y:S02]  /*7020*/  IADD3 R4, R4, -c[0x0][0x20], RZ ;  /* 0x8000080004047a10 */ /* 0x000fe40007ffe0ff */
[----:B------:R-:W-:-:S03]  /*7030*/  MOV R13, 0x0 ;  /* 0x00000000000d7802 */ /* 0x000fc60000000f00 */
[----:B------:R1:W-:Y:S01]  /*7040*/  STL [R4], R5 ;  /* 0x0000000504007387 */ /* 0x0003e20000100800 */
[----:B------:R-:W-:Y:S05]  /*7050*/  RET.REL.NODEC R12 `(_ZN7cutlass13device_kernelIN5flash19enable_sm80_to_sm89INS1_16FlashAttnBwdSm80INS1_25CollectiveMainloopBwdSm80ILi2ELi2EN4cute5tupleIJNS5_1CILi64EEENS7_ILi128EEES8_EEENS_10bfloat16_tEfNS_4arch4Sm80ELb0ELb0ELb1ELb0ELb0ELb0ELb0ELb0ELi2ELi2ELi4ELi2ELb1EEENS1_21CollectiveEpilogueBwdISA_SB_SD_Li256ELb0ELb0ELi2EEENS1_19SingleTileSchedulerILb0ELb0ELb0ELi128EEEEEEEEEvNT_6ParamsE) ;  /* 0xffff8fa00c007950 */ /* 0x000fea0003c3ffff */
        .type           $_ZN7cutlass13device_kernelIN5flash19enable_sm80_to_sm89INS1_16FlashAttnBwdSm80INS1_25CollectiveMainloopBwdSm80ILi2ELi2EN4cute5tupleIJNS5_1CILi64EEENS7_ILi128EEES8_EEENS_10bfloat16_tEfNS_4arch4Sm80ELb0ELb0ELb1ELb0ELb0ELb0ELb0ELb0ELi2ELi2ELi4ELi2ELb1EEENS1_21CollectiveEpilogueBwdISA_SB_SD_Li256ELb0ELb0ELi2EEENS1_19SingleTileSchedulerILb0ELb0ELb0ELi128EEEEEEEEEvNT_6ParamsE$_ZN4cute3eso3ESOILb1ELb0EJNS_10UnderscoreEiiEEC2ERKS2_RKiS7_,@function
        .size           $_ZN7cutlass13device_kernelIN5flash19enable_sm80_to_sm89INS1_16FlashAttnBwdSm80INS1_25CollectiveMainloopBwdSm80ILi2ELi2EN4cute5tupleIJNS5_1CILi64EEENS7_ILi128EEES8_EEENS_10bfloat16_tEfNS_4arch4Sm80ELb0ELb0ELb1ELb0ELb0ELb0ELb0ELb0ELi2ELi2ELi4ELi2ELb1EEENS1_21CollectiveEpilogueBwdISA_SB_SD_Li256ELb0ELb0ELi2EEENS1_19SingleTileSchedulerILb0ELb0ELb0ELi128EEEEEEEEEvNT_6ParamsE$_ZN4cute3eso3ESOILb1ELb0EJNS_10UnderscoreEiiEEC2ERKS2_RKiS7_,($_ZN7cutlass13device_kernelIN5flash19enable_sm80_to_sm89INS1_16FlashAttnBwdSm80INS1_25CollectiveMainloopBwdSm80ILi2ELi2EN4cute5tupleIJNS5_1CILi64EEENS7_ILi128EEES8_EEENS_10bfloat16_tEfNS_4arch4Sm80ELb0ELb0ELb1ELb0ELb0ELb0ELb0ELb0ELi2ELi2ELi4ELi2ELb1EEENS1_21CollectiveEpilogueBwdISA_SB_SD_Li256ELb0ELb0ELi2EEENS1_19SingleTileSchedulerILb0ELb0ELb0ELi128EEEEEEEEEvNT_6ParamsE$_ZN4cute3eso3ESOILb1ELb0EJNS_1CILi0EEES3_S3_iEEC2ERKS3_S6_S6_RKi - $_ZN7cutlass13device_kernelIN5flash19enable_sm80_to_sm89INS1_16FlashAttnBwdSm80INS1_25CollectiveMainloopBwdSm80ILi2ELi2EN4cute5tupleIJNS5_1CILi64EEENS7_ILi128EEES8_EEENS_10bfloat16_tEfNS_4arch4Sm80ELb0ELb0ELb1ELb0ELb0ELb0ELb0ELb0ELi2ELi2ELi4ELi2ELb1EEENS1_21CollectiveEpilogueBwdISA_SB_SD_Li256ELb0ELb0ELi2EEENS1_19SingleTileSchedulerILb0ELb0ELb0ELi128EEEEEEEEEvNT_6ParamsE$_ZN4cute3eso3ESOILb1ELb0EJNS_10UnderscoreEiiEEC2ERKS2_RKiS7_)
$_ZN7cutlass13device_kernelIN5flash19enable_sm80_to_sm89INS1_16FlashAttnBwdSm80INS1_25CollectiveMainloopBwdSm80ILi2ELi2EN4cute5tupleIJNS5_1CILi64EEENS7_ILi128EEES8_EEENS_10bfloat16_tEfNS_4arch4Sm80ELb0ELb0ELb1ELb0ELb0ELb0ELb0ELb0ELi2ELi2ELi4ELi2ELb1EEENS1_21CollectiveEpilogueBwdISA_SB_SD_Li256ELb0ELb0ELi2EEENS1_19SingleTileSchedulerILb0ELb0ELb0ELi128EEEEEEEEEvNT_6ParamsE$_ZN4cute3eso3ESOILb1ELb0EJNS_10UnderscoreEiiEEC2ERKS2_RKiS7_:
[----:B------:R-:W-:Y:S02]  /*7060*/  ULDC UR26, c[0x0][0x20] ;  /* 0x00000800001a7ab9 */ /* 0x000fe40000000800 */
[----:B------:R-:W-:Y:S02]  /*7070*/  UIADD3 UR27, UR16, -UR26, URZ ;  /* 0x8000001a101b7290 */ /* 0x000fe4000fffe03f */
[----:B------:R-:W-:-:S07]  /*7080*/  UIADD3 UR26, UR24, -UR26, URZ ;  /* 0x8000001a181a7290 */ /* 0x000fce000fffe03f */
[----:B------:R1:W-:Y:S04]  /*7090*/  STL [UR27], R5 ;  /* 0x00000005ff007987 */ /* 0x0003e8000810081b */
[----:B------:R-:W2:Y:S01]  /*70a0*/  LDL R6, [UR26] ;  /* 0x0000001aff067983 */ /* 0x000ea20008100800 */
[----:B-1----:R-:W-:-:S03]  /*70b0*/  MOV R5, 0x0 ;  /* 0x0000000000057802 */ /* 0x002fc60000000f00 */
[----:B--2---:R1:W-:Y:S01]  /*70c0*/  STL [UR27+0x4], R6 ;  /* 0x00000406ff007987 */ /* 0x0043e2000810081b */
[----:B------:R-:W-:Y:S05]  /*70d0*/  RET.REL.NODEC R4 `(_ZN7cutlass13device_kernelIN5flash19enable_sm80_to_sm89INS1_16FlashAttnBwdSm80INS1_25CollectiveMainloopBwdSm80ILi2ELi2EN4cute5tupleIJNS5_1CILi64EEENS7_ILi128EEES8_EEENS_10bfloat16_tEfNS_4arch4Sm80ELb0ELb0ELb1ELb0ELb0ELb0ELb0ELb0ELi2ELi2ELi4ELi2ELb1EEENS1_21CollectiveEpilogueBwdISA_SB_SD_Li256ELb0ELb0ELi2EEENS1_19SingleTileSchedulerILb0ELb0ELb0ELi128EEEEEEEEEvNT_6ParamsE) ;  /* 0xffff8f2004007950 */ /* 0x000fea0003c3ffff */
        .type           $_ZN7cutlass13device_kernelIN5flash19enable_sm80_to_sm89INS1_16FlashAttnBwdSm80INS1_25CollectiveMainloopBwdSm80ILi2ELi2EN4cute5tupleIJNS5_1CILi64EEENS7_ILi128EEES8_EEENS_10bfloat16_tEfNS_4arch4Sm80ELb0ELb0ELb1ELb0ELb0ELb0ELb0ELb0ELi2ELi2ELi4ELi2ELb1EEENS1_21CollectiveEpilogueBwdISA_SB_SD_Li256ELb0ELb0ELi2EEENS1_19SingleTileSchedulerILb0ELb0ELb0ELi128EEEEEEEEEvNT_6ParamsE$_ZN4cute3eso3ESOILb1ELb0EJNS_1CILi0EEES3_S3_iEEC2ERKS3_S6_S6_RKi,@function
        .size           $_ZN7cutlass13device_kernelIN5flash19enable_sm80_to_sm89INS1_16FlashAttnBwdSm80INS1_25CollectiveMainloopBwdSm80ILi2ELi2EN4cute5tupleIJNS5_1CILi64EEENS7_ILi128EEES8_EEENS_10bfloat16_tEfNS_4arch4Sm80ELb0ELb0ELb1ELb0ELb0ELb0ELb0ELb0ELi2ELi2ELi4ELi2ELb1EEENS1_21CollectiveEpilogueBwdISA_SB_SD_Li256ELb0ELb0ELi2EEENS1_19SingleTileSchedulerILb0ELb0ELb0ELi128EEEEEEEEEvNT_6ParamsE$_ZN4cute3eso3ESOILb1ELb0EJNS_1CILi0EEES3_S3_iEEC2ERKS3_S6_S6_RKi,($_ZN7cutlass13device_kernelIN5flash19enable_sm80_to_sm89INS1_16FlashAttnBwdSm80INS1_25CollectiveMainloopBwdSm80ILi2ELi2EN4cute5tupleIJNS5_1CILi64EEENS7_ILi128EEES8_EEENS_10bfloat16_tEfNS_4arch4Sm80ELb0ELb0ELb1ELb0ELb0ELb0ELb0ELb0ELi2ELi2ELi4ELi2ELb1EEENS1_21CollectiveEpilogueBwdISA_SB_SD_Li256ELb0ELb0ELi2EEENS1_19SingleTileSchedulerILb0ELb0ELb0ELi128EEEEEEEEEvNT_6ParamsE$_ZN4cute3eso3ESOILb1ELb0EJNS_1CILi0EEES3_iEEC2ERKS3_S6_RKi - $_ZN7cutlass13device_kernelIN5flash19enable_sm80_to_sm89INS1_16FlashAttnBwdSm80INS1_25CollectiveMainloopBwdSm80ILi2ELi2EN4cute5tupleIJNS5_1CILi64EEENS7_ILi128EEES8_EEENS_10bfloat16_tEfNS_4arch4Sm80ELb0ELb0ELb1ELb0ELb0ELb0ELb0ELb0ELi2ELi2ELi4ELi2ELb1EEENS1_21CollectiveEpilogueBwdISA_SB_SD_Li256ELb0ELb0ELi2EEENS1_19SingleTileSchedulerILb0ELb0ELb0ELi128EEEEEEEEEvNT_6ParamsE$_ZN4cute3eso3ESOILb1ELb0EJNS_1CILi0EEES3_S3_iEEC2ERKS3_S6_S6_RKi)
$_ZN7cutlass13device_kernelIN5flash19enable_sm80_to_sm89INS1_16FlashAttnBwdSm80INS1_25CollectiveMainloopBwdSm80ILi2ELi2EN4cute5tupleIJNS5_1CILi64EEENS7_ILi128EEES8_EEENS_10bfloat16_tEfNS_4arch4Sm80ELb0ELb0ELb1ELb0ELb0ELb0ELb0ELb0ELi2ELi2ELi4ELi2ELb1EEENS1_21CollectiveEpilogueBwdISA_SB_SD_Li256ELb0ELb0ELi2EEENS1_19SingleTileSchedulerILb0ELb0ELb0ELi128EEEEEEEEEvNT_6ParamsE$_ZN4cute3eso3ESOILb1ELb0EJNS_1CILi0EEES3_S3_iEEC2ERKS3_S6_S6_RKi:
[----:B------:R-:W-:Y:S02]  /*70e0*/  ULDC UR35, c[0x0][0x20] ;  /* 0x0000080000237ab9 */ /* 0x000fe40000000800 */
[----:B------:R-:W-:-:S09]  /*70f0*/  UIADD3 UR35, UR38, -UR35, URZ ;  /* 0x8000002326237290 */ /* 0x000fd2000fffe03f */
[----:B------:R1:W-:Y:S02]  /*7100*/  STL [UR35], R5 ;  /* 0x00000005ff007987 */ /* 0x0003e40008100823 */
[----:B-1----:R-:W-:-:S04]  /*7110*/  MOV R5, 0x0 ;  /* 0x0000000000057802 */ /* 0x002fc80000000f00 */
[----:B------:R-:W-:Y:S05]  /*7120*/  RET.REL.NODEC R4 `(_ZN7cutlass13device_kernelIN5flash19enable_sm80_to_sm89INS1_16FlashAttnBwdSm80INS1_25CollectiveMainloopBwdSm80ILi2ELi2EN4cute5tupleIJNS5_1CILi64EEENS7_ILi128EEES8_EEENS_10bfloat16_tEfNS_4arch4Sm80ELb0ELb0ELb1ELb0ELb0ELb0ELb0ELb0ELi2ELi2ELi4ELi2ELb1EEENS1_21CollectiveEpilogueBwdISA_SB_SD_Li256ELb0ELb0ELi2EEENS1_19SingleTileSchedulerILb0ELb0ELb0ELi128EEEEEEEEEvNT_6ParamsE) ;  /* 0xffff8ed004007950 */ /* 0x000fea0003c3ffff */
        .type           $_ZN7cutlass13device_kernelIN5flash19enable_sm80_to_sm89INS1_16FlashAttnBwdSm80INS1_25CollectiveMainloopBwdSm80ILi2ELi2EN4cute5tupleIJNS5_1CILi64EEENS7_ILi128EEES8_EEENS_10bfloat16_tEfNS_4arch4Sm80ELb0ELb0ELb1ELb0ELb0ELb0ELb0ELb0ELi2ELi2ELi4ELi2ELb1EEENS1_21CollectiveEpilogueBwdISA_SB_SD_Li256ELb0ELb0ELi2EEENS1_19SingleTileSchedulerILb0ELb0ELb0ELi128EEEEEEEEEvNT_6ParamsE$_ZN4cute3eso3ESOILb1ELb0EJNS_1CILi0EEES3_iEEC2ERKS3_S6_RKi,@function
        .size           $_ZN7cutlass13device_kernelIN5flash19enable_sm80_to_sm89INS1_16FlashAttnBwdSm80INS1_25CollectiveMainloopBwdSm80ILi2ELi2EN4cute5tupleIJNS5_1CILi64EEENS7_ILi128EEES8_EEENS_10bfloat16_tEfNS_4arch4Sm80ELb0ELb0ELb1ELb0ELb0ELb0ELb0ELb0ELi2ELi2ELi4ELi2ELb1EEENS1_21CollectiveEpilogueBwdISA_SB_SD_Li256ELb0ELb0ELi2EEENS1_19SingleTileSchedulerILb0ELb0ELb0ELi128EEEEEEEEEvNT_6ParamsE$_ZN4cute3eso3ESOILb1ELb0EJNS_1CILi0EEES3_iEEC2ERKS3_S6_RKi,($_ZN7cutlass13device_kernelIN5flash19enable_sm80_to_sm89INS1_16FlashAttnBwdSm80INS1_25CollectiveMainloopBwdSm80ILi2ELi2EN4cute5tupleIJNS5_1CILi64EEENS7_ILi128EEES8_EEENS_10bfloat16_tEfNS_4arch4Sm80ELb0ELb0ELb1ELb0ELb0ELb0ELb0ELb0ELi2ELi2ELi4ELi2ELb1EEENS1_21CollectiveEpilogueBwdISA_SB_SD_Li256ELb0ELb0ELi2EEENS1_19SingleTileSchedulerILb0ELb0ELb0ELi128EEEEEEEEEvNT_6ParamsE$_ZN4cute3eso3ESOILb1ELb0EJNS_1CILi0EEES3_iS3_EEC2ERKS3_S6_RKiS6_ - $_ZN7cutlass13device_kernelIN5flash19enable_sm80_to_sm89INS1_16FlashAttnBwdSm80INS1_25CollectiveMainloopBwdSm80ILi2ELi2EN4cute5tupleIJNS5_1CILi64EEENS7_ILi128EEES8_EEENS_10bfloat16_tEfNS_4arch4Sm80ELb0ELb0ELb1ELb0ELb0ELb0ELb0ELb0ELi2ELi2ELi4ELi2ELb1EEENS1_21CollectiveEpilogueBwdISA_SB_SD_Li256ELb0ELb0ELi2EEENS1_19SingleTileSchedulerILb0ELb0ELb0ELi128EEEEEEEEEvNT_6ParamsE$_ZN4cute3eso3ESOILb1ELb0EJNS_1CILi0EEES3_iEEC2ERKS3_S6_RKi)
$_ZN7cutlass13device_kernelIN5flash19enable_sm80_to_sm89INS1_16FlashAttnBwdSm80INS1_25CollectiveMainloopBwdSm80ILi2ELi2EN4cute5tupleIJNS5_1CILi64EEENS7_ILi128EEES8_EEENS_10bfloat16_tEfNS_4arch4Sm80ELb0ELb0ELb1ELb0ELb0ELb0ELb0ELb0ELi2ELi2ELi4ELi2ELb1EEENS1_21CollectiveEpilogueBwdISA_SB_SD_Li256ELb0ELb0ELi2EEENS1_19SingleTileSchedulerILb0ELb0ELb0ELi128EEEEEEEEEvNT_6ParamsE$_ZN4cute3eso3ESOILb1ELb0EJNS_1CILi0EEES3_iEEC2ERKS3_S6_RKi:
[----:B------:R-:W-:Y:S02]  /*7130*/  ULDC UR35, c[0x0][0x20] ;  /* 0x0000080000237ab9 */ /* 0x000fe40000000800 */
[----:B------:R-:W-:-:S09]  /*7140*/  UIADD3 UR35, UR38, -UR35, URZ ;  /* 0x8000002326237290 */ /* 0x000fd2000fffe03f */
[----:B------:R1:W-:Y:S02]  /*7150*/  STL [UR35], R5 ;  /* 0x00000005ff007987 */ /* 0x0003e40008100823 */
[----:B-1----:R-:W-:-:S04]  /*7160*/  MOV R5, 0x0 ;  /* 0x0000000000057802 */ /* 0x002fc80000000f00 */
[----:B------:R-:W-:Y:S05]  /*7170*/  RET.REL.NODEC R4 `(_ZN7cutlass13device_kernelIN5flash19enable_sm80_to_sm89INS1_16FlashAttnBwdSm80INS1_25CollectiveMainloopBwdSm80ILi2ELi2EN4cute5tupleIJNS5_1CILi64EEENS7_ILi128EEES8_EEENS_10bfloat16_tEfNS_4arch4Sm80ELb0ELb0ELb1ELb0ELb0ELb0ELb0ELb0ELi2ELi2ELi4ELi2ELb1EEENS1_21CollectiveEpilogueBwdISA_SB_SD_Li256ELb0ELb0ELi2EEENS1_19SingleTileSchedulerILb0ELb0ELb0ELi128EEEEEEEEEvNT_6ParamsE) ;  /* 0xffff8e8004007950 */ /* 0x000fea0003c3ffff */
        .type           $_ZN7cutlass13device_kernelIN5flash19enable_sm80_to_sm89INS1_16FlashAttnBwdSm80INS1_25CollectiveMainloopBwdSm80ILi2ELi2EN4cute5tupleIJNS5_1CILi64EEENS7_ILi128EEES8_EEENS_10bfloat16_tEfNS_4arch4Sm80ELb0ELb0ELb1ELb0ELb0ELb0ELb0ELb0ELi2ELi2ELi4ELi2ELb1EEENS1_21CollectiveEpilogueBwdISA_SB_SD_Li256ELb0ELb0ELi2EEENS1_19SingleTileSchedulerILb0ELb0ELb0ELi128EEEEEEEEEvNT_6ParamsE$_ZN4cute3eso3ESOILb1ELb0EJNS_1CILi0EEES3_iS3_EEC2ERKS3_S6_RKiS6_,@function
        .size           $_ZN7cutlass13device_kernelIN5flash19enable_sm80_to_sm89INS1_16FlashAttnBwdSm80INS1_25CollectiveMainloopBwdSm80ILi2ELi2EN4cute5tupleIJNS5_1CILi64EEENS7_ILi128EEES8_EEENS_10bfloat16_tEfNS_4arch4Sm80ELb0ELb0ELb1ELb0ELb0ELb0ELb0ELb0ELi2ELi2ELi4ELi2ELb1EEENS1_21CollectiveEpilogueBwdISA_SB_SD_Li256ELb0ELb0ELi2EEENS1_19SingleTileSchedulerILb0ELb0ELb0ELi128EEEEEEEEEvNT_6ParamsE$_ZN4cute3eso3ESOILb1ELb0EJNS_1CILi0EEES3_iS3_EEC2ERKS3_S6_RKiS6_,($_ZN7cutlass13device_kernelIN5flash19enable_sm80_to_sm89INS1_16FlashAttnBwdSm80INS1_25CollectiveMainloopBwdSm80ILi2ELi2EN4cute5tupleIJNS5_1CILi64EEENS7_ILi128EEES8_EEENS_10bfloat16_tEfNS_4arch4Sm80ELb0ELb0ELb1ELb0ELb0ELb0ELb0ELb0ELi2ELi2ELi4ELi2ELb1EEENS1_21CollectiveEpilogueBwdISA_SB_SD_Li256ELb0ELb0ELi2EEENS1_19SingleTileSchedulerILb0ELb0ELb0ELi128EEEEEEEEEvNT_6ParamsE$_ZN4cute3eso3ESOILb1ELb0EJNS_1CILi0EEES3_iiEEC2ERKS3_S6_RKiS8_ - $_ZN7cutlass13device_kernelIN5flash19enable_sm80_to_sm89INS1_16FlashAttnBwdSm80INS1_25CollectiveMainloopBwdSm80ILi2ELi2EN4cute5tupleIJNS5_1CILi64EEENS7_ILi128EEES8_EEENS_10bfloat16_tEfNS_4arch4Sm80ELb0ELb0ELb1ELb0ELb0ELb0ELb0ELb0ELi2ELi2ELi4ELi2ELb1EEENS1_21CollectiveEpilogueBwdISA_SB_SD_Li256ELb0ELb0ELi2EEENS1_19SingleTileSchedulerILb0ELb0ELb0ELi128EEEEEEEEEvNT_6ParamsE$_ZN4cute3eso3ESOILb1ELb0EJNS_1CILi0EEES3_iS3_EEC2ERKS3_S6_RKiS6_)
$_ZN7cutlass13device_kernelIN5flash19enable_sm80_to_sm89INS1_16FlashAttnBwdSm80INS1_25CollectiveMainloopBwdSm80ILi2ELi2EN4cute5tupleIJNS5_1CILi64EEENS7_ILi128EEES8_EEENS_10bfloat16_tEfNS_4arch4Sm80ELb0ELb0ELb1ELb0ELb0ELb0ELb0ELb0ELi2ELi2ELi4ELi2ELb1EEENS1_21CollectiveEpilogueBwdISA_SB_SD_Li256ELb0ELb0ELi2EEENS1_19SingleTileSchedulerILb0ELb0ELb0ELi128EEEEEEEEEvNT_6ParamsE$_ZN4cute3eso3ESOILb1ELb0EJNS_1CILi0EEES3_iS3_EEC2ERKS3_S6_RKiS6_:
[----:B------:R-:W-:Y:S02]  /*7180*/  ULDC UR35, c[0x0][0x20] ;  /* 0x0000080000237ab9 */ /* 0x000fe40000000800 */
[----:B------:R-:W-:-:S09]  /*7190*/  UIADD3 UR35, UR38, -UR35, URZ ;  /* 0x8000002326237290 */ /* 0x000fd2000fffe03f */
[----:B------:R1:W-:Y:S02]  /*71a0*/  STL [UR35], R5 ;  /* 0x00000005ff007987 */ /* 0x0003e40008100823 */
[----:B-1----:R-:W-:-:S04]  /*71b0*/  MOV R5, 0x0 ;  /* 0x0000000000057802 */ /* 0x002fc80000000f00 */
[----:B------:R-:W-:Y:S05]  /*71c0*/  RET.REL.NODEC R4 `(_ZN7cutlass13device_kernelIN5flash19enable_sm80_to_sm89INS1_16FlashAttnBwdSm80INS1_25CollectiveMainloopBwdSm80ILi2ELi2EN4cute5tupleIJNS5_1CILi64EEENS7_ILi128EEES8_EEENS_10bfloat16_tEfNS_4arch4Sm80ELb0ELb0ELb1ELb0ELb0ELb0ELb0ELb0ELi2ELi2ELi4ELi2ELb1EEENS1_21CollectiveEpilogueBwdISA_SB_SD_Li256ELb0ELb0ELi2EEENS1_19SingleTileSchedulerILb0ELb0ELb0ELi128EEEEEEEEEvNT_6ParamsE) ;  /* 0xffff8e3004007950 */ /* 0x000fea0003c3ffff */
        .type           $_ZN7cutlass13device_kernelIN5flash19enable_sm80_to_sm89INS1_16FlashAttnBwdSm80INS1_25CollectiveMainloopBwdSm80ILi2ELi2EN4cute5tupleIJNS5_1CILi64EEENS7_ILi128EEES8_EEENS_10bfloat16_tEfNS_4arch4Sm80ELb0ELb0ELb1ELb0ELb0ELb0ELb0ELb0ELi2ELi2ELi4ELi2ELb1EEENS1_21CollectiveEpilogueBwdISA_SB_SD_Li256ELb0ELb0ELi2EEENS1_19SingleTileSchedulerILb0ELb0ELb0ELi128EEEEEEEEEvNT_6ParamsE$_ZN4cute3eso3ESOILb1ELb0EJNS_1CILi0EEES3_iiEEC2ERKS3_S6_RKiS8_,@function
        .size           $_ZN7cutlass13device_kernelIN5flash19enable_sm80_to_sm89INS1_16FlashAttnBwdSm80INS1_25CollectiveMainloopBwdSm80ILi2ELi2EN4cute5tupleIJNS5_1CILi64EEENS7_ILi128EEES8_EEENS_10bfloat16_tEfNS_4arch4Sm80ELb0ELb0ELb1ELb0ELb0ELb0ELb0ELb0ELi2ELi2ELi4ELi2ELb1EEENS1_21CollectiveEpilogueBwdISA_SB_SD_Li256ELb0ELb0ELi2EEENS1_19SingleTileSchedulerILb0ELb0ELb0ELi128EEEEEEEEEvNT_6ParamsE$_ZN4cute3eso3ESOILb1ELb0EJNS_1CILi0EEES3_iiEEC2ERKS3_S6_RKiS8_,($_ZN7cutlass13device_kernelIN5flash19enable_sm80_to_sm89INS1_16FlashAttnBwdSm80INS1_25CollectiveMainloopBwdSm80ILi2ELi2EN4cute5tupleIJNS5_1CILi64EEENS7_ILi128EEES8_EEENS_10bfloat16_tEfNS_4arch4Sm80ELb0ELb0ELb1ELb0ELb0ELb0ELb0ELb0ELi2ELi2ELi4ELi2ELb1EEENS1_21CollectiveEpilogueBwdISA_SB_SD_Li256ELb0ELb0ELi2EEENS1_19SingleTileSchedulerILb0ELb0ELb0ELi128EEEEEEEEEvNT_6ParamsE$_ZN4cute3eso3ESOILb1ELb0EJNS_1CILi0EEEiEEC2ERKS3_RKi - $_ZN7cutlass13device_kernelIN5flash19enable_sm80_to_sm89INS1_16FlashAttnBwdSm80INS1_25CollectiveMainloopBwdSm80ILi2ELi2EN4cute5tupleIJNS5_1CILi64EEENS7_ILi128EEES8_EEENS_10bfloat16_tEfNS_4arch4Sm80ELb0ELb0ELb1ELb0ELb0ELb0ELb0ELb0ELi2ELi2ELi4ELi2ELb1EEENS1_21CollectiveEpilogueBwdISA_SB_SD_Li256ELb0ELb0ELi2EEENS1_19SingleTileSchedulerILb0ELb0ELb0ELi128EEEEEEEEEvNT_6ParamsE$_ZN4cute3eso3ESOILb1ELb0EJNS_1CILi0EEES3_iiEEC2ERKS3_S6_RKiS8_)
$_ZN7cutlass13device_kernelIN5flash19enable_sm80_to_sm89INS1_16FlashAttnBwdSm80INS1_25CollectiveMainloopBwdSm80ILi2ELi2EN4cute5tupleIJNS5_1CILi64EEENS7_ILi128EEES8_EEENS_10bfloat16_tEfNS_4arch4Sm80ELb0ELb0ELb1ELb0ELb0ELb0ELb0ELb0ELi2ELi2ELi4ELi2ELb1EEENS1_21CollectiveEpilogueBwdISA_SB_SD_Li256ELb0ELb0ELi2EEENS1_19SingleTileSchedulerILb0ELb0ELb0ELi128EEEEEEEEEvNT_6ParamsE$_ZN4cute3eso3ESOILb1ELb0EJNS_1CILi0EEES3_iiEEC2ERKS3_S6_RKiS8_:
[----:B------:R-:W-:Y:S01]  /*71d0*/  ULDC UR35, c[0x0][0x20] ;  /* 0x0000080000237ab9 */ /* 0x000fe20000000800 */
[----:B------:R-:W-:Y:S01]  /*71e0*/  IADD3 R5, R5, -c[0x0][0x20], RZ ;  /* 0x8000080005057a10 */ /* 0x000fe20007ffe0ff */
[----:B------:R-:W-:-:S04]  /*71f0*/  UIADD3 UR35, UR37, -UR35, URZ ;  /* 0x8000002325237290 */ /* 0x000fc8000fffe03f */
[----:B------:R1:W-:Y:S05]  /*7200*/  STL [R5], R20 ;  /* 0x0000001405007387 */ /* 0x0003ea0000100800 */
[----:B------:R-:W2:Y:S01]  /*7210*/  LDL R42, [UR35] ;  /* 0x00000023ff2a7983 */ /* 0x000ea20008100800 */
[----:B------:R-:W-:Y:S01]  /*7220*/  IMAD.MOV.U32 R44, RZ, RZ, R8 ;  /* 0x000000ffff2c7224 */ /* 0x000fe200078e0008 */
[----:B------:R-:W-:Y:S02]  /*7230*/  MOV R45, 0x0 ;  /* 0x00000000002d7802 */ /* 0x000fe40000000f00 */
[----:B--2---:R1:W-:Y:S02]  /*7240*/  STL [R5+0x4], R42 ;  /* 0x0000042a05007387 */ /* 0x0043e40000100800 */
[----:B------:R-:W-:Y:S05]  /*7250*/  RET.REL.NODEC R44 `(_ZN7cutlass13device_kernelIN5flash19enable_sm80_to_sm89INS1_16FlashAttnBwdSm80INS1_25CollectiveMainloopBwdSm80ILi2ELi2EN4cute5tupleIJNS5_1CILi64EEENS7_ILi128EEES8_EEENS_10bfloat16_tEfNS_4arch4Sm80ELb0ELb0ELb1ELb0ELb0ELb0ELb0ELb0ELi2ELi2ELi4ELi2ELb1EEENS1_21CollectiveEpilogueBwdISA_SB_SD_Li256ELb0ELb0ELi2EEENS1_19SingleTileSchedulerILb0ELb0ELb0ELi128EEEEEEEEEvNT_6ParamsE) ;  /* 0xffff8da02c007950 */ /* 0x000fea0003c3ffff */
        .type           $_ZN7cutlass13device_kernelIN5flash19enable_sm80_to_sm89INS1_16FlashAttnBwdSm80INS1_25CollectiveMainloopBwdSm80ILi2ELi2EN4cute5tupleIJNS5_1CILi64EEENS7_ILi128EEES8_EEENS_10bfloat16_tEfNS_4arch4Sm80ELb0ELb0ELb1ELb0ELb0ELb0ELb0ELb0ELi2ELi2ELi4ELi2ELb1EEENS1_21CollectiveEpilogueBwdISA_SB_SD_Li256ELb0ELb0ELi2EEENS1_19SingleTileSchedulerILb0ELb0ELb0ELi128EEEEEEEEEvNT_6ParamsE$_ZN4cute3eso3ESOILb1ELb0EJNS_1CILi0EEEiEEC2ERKS3_RKi,@function
        .size           $_ZN7cutlass13device_kernelIN5flash19enable_sm80_to_sm89INS1_16FlashAttnBwdSm80INS1_25CollectiveMainloopBwdSm80ILi2ELi2EN4cute5tupleIJNS5_1CILi64EEENS7_ILi128EEES8_EEENS_10bfloat16_tEfNS_4arch4Sm80ELb0ELb0ELb1ELb0ELb0ELb0ELb0ELb0ELi2ELi2ELi4ELi2ELb1EEENS1_21CollectiveEpilogueBwdISA_SB_SD_Li256ELb0ELb0ELi2EEENS1_19SingleTileSchedulerILb0ELb0ELb0ELi128EEEEEEEEEvNT_6ParamsE$_ZN4cute3eso3ESOILb1ELb0EJNS_1CILi0EEEiEEC2ERKS3_RKi,($_ZN7cutlass13device_kernelIN5flash19enable_sm80_to_sm89INS1_16FlashAttnBwdSm80INS1_25CollectiveMainloopBwdSm80ILi2ELi2EN4cute5tupleIJNS5_1CILi64EEENS7_ILi128EEES8_EEENS_10bfloat16_tEfNS_4arch4Sm80ELb0ELb0ELb1ELb0ELb0ELb0ELb0ELb0ELi2ELi2ELi4ELi2ELb1EEENS1_21CollectiveEpilogueBwdISA_SB_SD_Li256ELb0ELb0ELi2EEENS1_19SingleTileSchedulerILb0ELb0ELb0ELi128EEEEEEEEEvNT_6ParamsE$_ZN4cute3eso3ESOILb1ELb0EJNS_1CILi0EEEiS3_EEC2ERKS3_RKiS6_ - $_ZN7cutlass13device_kernelIN5flash19enable_sm80_to_sm89INS1_16FlashAttnBwdSm80INS1_25CollectiveMainloopBwdSm80ILi2ELi2EN4cute5tupleIJNS5_1CILi64EEENS7_ILi128EEES8_EEENS_10bfloat16_tEfNS_4arch4Sm80ELb0ELb0ELb1ELb0ELb0ELb0ELb0ELb0ELi2ELi2ELi4ELi2ELb1EEENS1_21CollectiveEpilogueBwdISA_SB_SD_Li256ELb0ELb0ELi2EEENS1_19SingleTileSchedulerILb0ELb0ELb0ELi128EEEEEEEEEvNT_6ParamsE$_ZN4cute3eso3ESOILb1ELb0EJNS_1CILi0EEEiEEC2ERKS3_RKi)
$_ZN7cutlass13device_kernelIN5flash19enable_sm80_to_sm89INS1_16FlashAttnBwdSm80INS1_25CollectiveMainloopBwdSm80ILi2ELi2EN4cute5tupleIJNS5_1CILi64EEENS7_ILi128EEES8_EEENS_10bfloat16_tEfNS_4arch4Sm80ELb0ELb0ELb1ELb0ELb0ELb0ELb0ELb0ELi2ELi2ELi4ELi2ELb1EEENS1_21CollectiveEpilogueBwdISA_SB_SD_Li256ELb0ELb0ELi2EEENS1_19SingleTileSchedulerILb0ELb0ELb0ELi128EEEEEEEEEvNT_6ParamsE$_ZN4cute3eso3ESOILb1ELb0EJNS_1CILi0EEEiEEC2ERKS3_RKi:
[----:B------:R-:W-:Y:S02]  /*7260*/  ULDC UR35, c[0x0][0x20] ;  /* 0x0000080000237ab9 */ /* 0x000fe40000000800 */
[----:B------:R-:W-:-:S09]  /*7270*/  UIADD3 UR35, UR37, -UR35, URZ ;  /* 0x8000002325237290 */ /* 0x000fd2000fffe03f */
[----:B------:R1:W-:Y:S02]  /*7280*/  STL [UR35], R5 ;  /* 0x00000005ff007987 */ /* 0x0003e40008100823 */
[----:B-1----:R-:W-:-:S04]  /*7290*/  MOV R5, 0x0 ;  /* 0x0000000000057802 */ /* 0x002fc80000000f00 */
[----:B------:R-:W-:Y:S05]  /*72a0*/  RET.REL.NODEC R4 `(_ZN7cutlass13device_kernelIN5flash19enable_sm80_to_sm89INS1_16FlashAttnBwdSm80INS1_25CollectiveMainloopBwdSm80ILi2ELi2EN4cute5tupleIJNS5_1CILi64EEENS7_ILi128EEES8_EEENS_10bfloat16_tEfNS_4arch4Sm80ELb0ELb0ELb1ELb0ELb0ELb0ELb0ELb0ELi2ELi2ELi4ELi2ELb1EEENS1_21CollectiveEpilogueBwdISA_SB_SD_Li256ELb0ELb0ELi2EEENS1_19SingleTileSchedulerILb0ELb0ELb0ELi128EEEEEEEEEvNT_6ParamsE) ;  /* 0xffff8d5004007950 */ /* 0x000fea0003c3ffff */
        .type           $_ZN7cutlass13device_kernelIN5flash19enable_sm80_to_sm89INS1_16FlashAttnBwdSm80INS1_25CollectiveMainloopBwdSm80ILi2ELi2EN4cute5tupleIJNS5_1CILi64EEENS7_ILi128EEES8_EEENS_10bfloat16_tEfNS_4arch4Sm80ELb0ELb0ELb1ELb0ELb0ELb0ELb0ELb0ELi2ELi2ELi4ELi2ELb1EEENS1_21CollectiveEpilogueBwdISA_SB_SD_Li256ELb0ELb0ELi2EEENS1_19SingleTileSchedulerILb0ELb0ELb0ELi128EEEEEEEEEvNT_6ParamsE$_ZN4cute3eso3ESOILb1ELb0EJNS_1CILi0EEEiS3_EEC2ERKS3_RKiS6_,@function
        .size           $_ZN7cutlass13device_kernelIN5flash19enable_sm80_to_sm89INS1_16FlashAttnBwdSm80INS1_25CollectiveMainloopBwdSm80ILi2ELi2EN4cute5tupleIJNS5_1CILi64EEENS7_ILi128EEES8_EEENS_10bfloat16_tEfNS_4arch4Sm80ELb0ELb0ELb1ELb0ELb0ELb0ELb0ELb0ELi2ELi2ELi4ELi2ELb1EEENS1_21CollectiveEpilogueBwdISA_SB_SD_Li256ELb0ELb0ELi2EEENS1_19SingleTileSchedulerILb0ELb0ELb0ELi128EEEEEEEEEvNT_6ParamsE$_ZN4cute3eso3ESOILb1ELb0EJNS_1CILi0EEEiS3_EEC2ERKS3_RKiS6_,($_ZN7cutlass13device_kernelIN5flash19enable_sm80_to_sm89INS1_16FlashAttnBwdSm80INS1_25CollectiveMainloopBwdSm80ILi2ELi2EN4cute5tupleIJNS5_1CILi64EEENS7_ILi128EEES8_EEENS_10bfloat16_tEfNS_4arch4Sm80ELb0ELb0ELb1ELb0ELb0ELb0ELb0ELb0ELi2ELi2ELi4ELi2ELb1EEENS1_21CollectiveEpilogueBwdISA_SB_SD_Li256ELb0ELb0ELi2EEENS1_19SingleTileSchedulerILb0ELb0ELb0ELi128EEEEEEEEEvNT_6ParamsE$_ZN4cute3eso3ESOILb1ELb0EJNS_1CILi0EEEiS3_S3_EEC2ERKS3_RKiS6_S6_ - $_ZN7cutlass13device_kernelIN5flash19enable_sm80_to_sm89INS1_16FlashAttnBwdSm80INS1_25CollectiveMainloopBwdSm80ILi2ELi2EN4cute5tupleIJNS5_1CILi64EEENS7_ILi128EEES8_EEENS_10bfloat16_tEfNS_4arch4Sm80ELb0ELb0ELb1ELb0ELb0ELb0ELb0ELb0ELi2ELi2ELi4ELi2ELb1EEENS1_21CollectiveEpilogueBwdISA_SB_SD_Li256ELb0ELb0ELi2EEENS1_19SingleTileSchedulerILb0ELb0ELb0ELi128EEEEEEEEEvNT_6ParamsE$_ZN4cute3eso3ESOILb1ELb0EJNS_1CILi0EEEiS3_EEC2ERKS3_RKiS6_)
$_ZN7cutlass13device_kernelIN5flash19enable_sm80_to_sm89INS1_16FlashAttnBwdSm80INS1_25CollectiveMainloopBwdSm80ILi2ELi2EN4cute5tupleIJNS5_1CILi64EEENS7_ILi128EEES8_EEENS_10bfloat16_tEfNS_4arch4Sm80ELb0ELb0ELb1ELb0ELb0ELb0ELb0ELb0ELi2ELi2ELi4ELi2ELb1EEENS1_21CollectiveEpilogueBwdISA_SB_SD_Li256ELb0ELb0ELi2EEENS1_19SingleTileSchedulerILb0ELb0ELb0ELi128EEEEEEEEEvNT_6ParamsE$_ZN4cute3eso3ESOILb1ELb0EJNS_1CILi0EEEiS3_EEC2ERKS3_RKiS6_:
[----:B------:R-:W-:Y:S02]  /*72b0*/  ULDC UR26, c[0x0][0x20] ;  /* 0x00000800001a7ab9 */ /* 0x000fe40000000800 */
[----:B------:R-:W-:-:S09]  /*72c0*/  UIADD3 UR26, UR16, -UR26, URZ ;  /* 0x8000001a101a7290 */ /* 0x000fd2000fffe03f */
[----:B------:R1:W-:Y:S02]  /*72d0*/  STL [UR26], R5 ;  /* 0x00000005ff007987 */ /* 0x0003e4000810081a */
[----:B-1----:R-:W-:-:S04]  /*72e0*/  MOV R5, 0x0 ;  /* 0x0000000000057802 */ /* 0x002fc80000000f00 */
[----:B------:R-:W-:Y:S05]  /*72f0*/  RET.REL.NODEC R4 `(_ZN7cutlass13device_kernelIN5flash19enable_sm80_to_sm89INS1_16FlashAttnBwdSm80INS1_25CollectiveMainloopBwdSm80ILi2ELi2EN4cute5tupleIJNS5_1CILi64EEENS7_ILi128EEES8_EEENS_10bfloat16_tEfNS_4arch4Sm80ELb0ELb0ELb1ELb0ELb0ELb0ELb0ELb0ELi2ELi2ELi4ELi2ELb1EEENS1_21CollectiveEpilogueBwdISA_SB_SD_Li256ELb0ELb0ELi2EEENS1_19SingleTileSchedulerILb0ELb0ELb0ELi128EEEEEEEEEvNT_6ParamsE) ;  /* 0xffff8d0004007950 */ /* 0x000fea0003c3ffff */
        .type           $_ZN7cutlass13device_kernelIN5flash19enable_sm80_to_sm89INS1_16FlashAttnBwdSm80INS1_25CollectiveMainloopBwdSm80ILi2ELi2EN4cute5tupleIJNS5_1CILi64EEENS7_ILi128EEES8_EEENS_10bfloat16_tEfNS_4arch4Sm80ELb0ELb0ELb1ELb0ELb0ELb0ELb0ELb0ELi2ELi2ELi4ELi2ELb1EEENS1_21CollectiveEpilogueBwdISA_SB_SD_Li256ELb0ELb0ELi2EEENS1_19SingleTileSchedulerILb0ELb0ELb0ELi128EEEEEEEEEvNT_6ParamsE$_ZN4cute3eso3ESOILb1ELb0EJNS_1CILi0EEEiS3_S3_EEC2ERKS3_RKiS6_S6_,@function
        .size           $_ZN7cutlass13device_kernelIN5flash19enable_sm80_to_sm89INS1_16FlashAttnBwdSm80INS1_25CollectiveMainloopBwdSm80ILi2ELi2EN4cute5tupleIJNS5_1CILi64EEENS7_ILi128EEES8_EEENS_10bfloat16_tEfNS_4arch4Sm80ELb0ELb0ELb1ELb0ELb0ELb0ELb0ELb0ELi2ELi2ELi4ELi2ELb1EEENS1_21CollectiveEpilogueBwdISA_SB_SD_Li256ELb0ELb0ELi2EEENS1_19SingleTileSchedulerILb0ELb0ELb0ELi128EEEEEEEEEvNT_6ParamsE$_ZN4cute3eso3ESOILb1ELb0EJNS_1CILi0EEEiS3_S3_EEC2ERKS3_RKiS6_S6_,($_ZN7cutlass13device_kernelIN5flash19enable_sm80_to_sm89INS1_16FlashAttnBwdSm80INS1_25CollectiveMainloopBwdSm80ILi2ELi2EN4cute5tupleIJNS5_1CILi64EEENS7_ILi128EEES8_EEENS_10bfloat16_tEfNS_4arch4Sm80ELb0ELb0ELb1ELb0ELb0ELb0ELb0ELb0ELi2ELi2ELi4ELi2ELb1EEENS1_21CollectiveEpilogueBwdISA_SB_SD_Li256ELb0ELb0ELi2EEENS1_19SingleTileSchedulerILb0ELb0ELb0ELi128EEEEEEEEEvNT_6ParamsE$_ZN4cute3eso3ESOILb1ELb0EJNS_1CILi0EEEiiiEEC2ERKS3_RKiS8_S8_ - $_ZN7cutlass13device_kernelIN5flash19enable_sm80_to_sm89INS1_16FlashAttnBwdSm80INS1_25CollectiveMainloopBwdSm80ILi2ELi2EN4cute5tupleIJNS5_1CILi64EEENS7_ILi128EEES8_EEENS_10bfloat16_tEfNS_4arch4Sm80ELb0ELb0ELb1ELb0ELb0ELb0ELb0ELb0ELi2ELi2ELi4ELi2ELb1EEENS1_21CollectiveEpilogueBwdISA_SB_SD_Li256ELb0ELb0ELi2EEENS1_19SingleTileSchedulerILb0ELb0ELb0ELi128EEEEEEEEEvNT_6ParamsE$_ZN4cute3eso3ESOILb1ELb0EJNS_1CILi0EEEiS3_S3_EEC2ERKS3_RKiS6_S6_)
$_ZN7cutlass13device_kernelIN5flash19enable_sm80_to_sm89INS1_16FlashAttnBwdSm80INS1_25CollectiveMainloopBwdSm80ILi2ELi2EN4cute5tupleIJNS5_1CILi64EEENS7_ILi128EEES8_EEENS_10bfloat16_tEfNS_4arch4Sm80ELb0ELb0ELb1ELb0ELb0ELb0ELb0ELb0ELi2ELi2ELi4ELi2ELb1EEENS1_21CollectiveEpilogueBwdISA_SB_SD_Li256ELb0ELb0ELi2EEENS1_19SingleTileSchedulerILb0ELb0ELb0ELi128EEEEEEEEEvNT_6ParamsE$_ZN4cute3eso3ESOILb1ELb0EJNS_1CILi0EEEiS3_S3_EEC2ERKS3_RKiS6_S6_:
[----:B------:R-:W-:Y:S02]  /*7300*/  ULDC UR35, c[0x0][0x20] ;  /* 0x0000080000237ab9 */ /* 0x000fe40000000800 */
[----:B------:R-:W-:-:S09]  /*7310*/  UIADD3 UR35, UR38, -UR35, URZ ;  /* 0x8000002326237290 */ /* 0x000fd2000fffe03f */
[----:B------:R1:W-:Y:S02]  /*7320*/  STL [UR35], R5 ;  /* 0x00000005ff007987 */ /* 0x0003e40008100823 */
[----:B-1----:R-:W-:-:S04]  /*7330*/  MOV R5, 0x0 ;  /* 0x0000000000057802 */ /* 0x002fc80000000f00 */
[----:B------:R-:W-:Y:S05]  /*7340*/  RET.REL.NODEC R4 `(_ZN7cutlass13device_kernelIN5flash19enable_sm80_to_sm89INS1_16FlashAttnBwdSm80INS1_25CollectiveMainloopBwdSm80ILi2ELi2EN4cute5tupleIJNS5_1CILi64EEENS7_ILi128EEES8_EEENS_10bfloat16_tEfNS_4arch4Sm80ELb0ELb0ELb1ELb0ELb0ELb0ELb0ELb0ELi2ELi2ELi4ELi2ELb1EEENS1_21CollectiveEpilogueBwdISA_SB_SD_Li256ELb0ELb0ELi2EEENS1_19SingleTileSchedulerILb0ELb0ELb0ELi128EEEEEEEEEvNT_6ParamsE) ;  /* 0xffff8cb004007950 */ /* 0x000fea0003c3ffff */
        .type           $_ZN7cutlass13device_kernelIN5flash19enable_sm80_to_sm89INS1_16FlashAttnBwdSm80INS1_25CollectiveMainloopBwdSm80ILi2ELi2EN4cute5tupleIJNS5_1CILi64EEENS7_ILi128EEES8_EEENS_10bfloat16_tEfNS_4arch4Sm80ELb0ELb0ELb1ELb0ELb0ELb0ELb0ELb0ELi2ELi2ELi4ELi2ELb1EEENS1_21CollectiveEpilogueBwdISA_SB_SD_Li256ELb0ELb0ELi2EEENS1_19SingleTileSchedulerILb0ELb0ELb0ELi128EEEEEEEEEvNT_6ParamsE$_ZN4cute3eso3ESOILb1ELb0EJNS_1CILi0EEEiiiEEC2ERKS3_RKiS8_S8_,@function
        .size           $_ZN7cutlass13device_kernelIN5flash19enable_sm80_to_sm89INS1_16FlashAttnBwdSm80INS1_25CollectiveMainloopBwdSm80ILi2ELi2EN4cute5tupleIJNS5_1CILi64EEENS7_ILi128EEES8_EEENS_10bfloat16_tEfNS_4arch4Sm80ELb0ELb0ELb1ELb0ELb0ELb0ELb0ELb0ELi2ELi2ELi4ELi2ELb1EEENS1_21CollectiveEpilogueBwdISA_SB_SD_Li256ELb0ELb0ELi2EEENS1_19SingleTileSchedulerILb0ELb0ELb0ELi128EEEEEEEEEvNT_6ParamsE$_ZN4cute3eso3ESOILb1ELb0EJNS_1CILi0EEEiiiEEC2ERKS3_RKiS8_S8_,($_ZN7cutlass13device_kernelIN5flash19enable_sm80_to_sm89INS1_16FlashAttnBwdSm80INS1_25CollectiveMainloopBwdSm80ILi2ELi2EN4cute5tupleIJNS5_1CILi64EEENS7_ILi128EEES8_EEENS_10bfloat16_tEfNS_4arch4Sm80ELb0ELb0ELb1ELb0ELb0ELb0ELb0ELb0ELi2ELi2ELi4ELi2ELb1EEENS1_21CollectiveEpilogueBwdISA_SB_SD_Li256ELb0ELb0ELi2EEENS1_19SingleTileSchedulerILb0ELb0ELb0ELi128EEEEEEEEEvNT_6ParamsE$_ZN4cute3eso3ESOILb1ELb0EJNS_5tupleIJNS2_IJNS_1CILi8EEENS3_ILi1EEEEEENS3_ILi2EEES5_EEENS2_IJNS2_IJS5_NS3_ILi0EEEEEElS9_EEEEEC2ERKS8_RKSB_ - $_ZN7cutlass13device_kernelIN5flash19enable_sm80_to_sm89INS1_16FlashAttnBwdSm80INS1_25CollectiveMainloopBwdSm80ILi2ELi2EN4cute5tupleIJNS5_1CILi64EEENS7_ILi128EEES8_EEENS_10bfloat16_tEfNS_4arch4Sm80ELb0ELb0ELb1ELb0ELb0ELb0ELb0ELb0ELi2ELi2ELi4ELi2ELb1EEENS1_21CollectiveEpilogueBwdISA_SB_SD_Li256ELb0ELb0ELi2EEENS1_19SingleTileSchedulerILb0ELb0ELb0ELi128EEEEEEEEEvNT_6ParamsE$_ZN4cute3eso3ESOILb1ELb0EJNS_1CILi0EEEiiiEEC2ERKS3_RKiS8_S8_)
$_ZN7cutlass13device_kernelIN5flash19enable_sm80_to_sm89INS1_16FlashAttnBwdSm80INS1_25CollectiveMainloopBwdSm80ILi2ELi2EN4cute5tupleIJNS5_1CILi64EEENS7_ILi128EEES8_EEENS_10bfloat16_tEfNS_4arch4Sm80ELb0ELb0ELb1ELb0ELb0ELb0ELb0ELb0ELi2ELi2ELi4ELi2ELb1EEENS1_21CollectiveEpilogueBwdISA_SB_SD_Li256ELb0ELb0ELi2EEENS1_19SingleTileSchedulerILb0ELb0ELb0ELi128EEEEEEEEEvNT_6ParamsE$_ZN4cute3eso3ESOILb1ELb0EJNS_1CILi0EEEiiiEEC2ERKS3_RKiS8_S8_:
[----:B------:R-:W-:Y:S01]  /*7350*/  ULDC UR35, c[0x0][0x20] ;  /* 0x0000080000237ab9 */ /* 0x000fe20000000800 */
[----:B------:R-:W-:Y:S01]  /*7360*/  IADD3 R4, R4, -c[0x0][0x20], RZ ;  /* 0x8000080004047a10 */ /* 0x000fe20007ffe0ff */
[----:B------:R-:W-:-:S04]  /*7370*/  UIADD3 UR37, UR37, -UR35, URZ ;  /* 0x8000002325257290 */ /* 0x000fc8000fffe03f */
[----:B------:R1:W-:Y:S05]  /*7380*/  STL [R4], R5 ;  /* 0x0000000504007387 */ /* 0x0003ea0000100800 */
[----:B------:R-:W2:Y:S01]  /*7390*/  LDL R13, [UR37] ;  /* 0x00000025ff0d7983 */ /* 0x000ea20008100800 */
[----:B------:R-:W-:Y:S01]  /*73a0*/  UIADD3 UR40, UR40, -UR35, URZ ;  /* 0x8000002328287290 */ /* 0x000fe2000fffe03f */
[----:B------:R-:W-:Y:S02]  /*73b0*/  IMAD.MOV.U32 R42, RZ, RZ, R8 ;  /* 0x000000ffff2a7224 */ /* 0x000fe400078e0008 */
[----:B--2---:R1:W-:Y:S06]  /*73c0*/  STL [R4+0x4], R13 ;  /* 0x0000040d04007387 */ /* 0x0043ec0000100800 */
[----:B------:R-:W2:Y:S01]  /*73d0*/  LDL R9, [UR40] ;  /* 0x00000028ff097983 */ /* 0x000ea20008100800 */
[----:B------:R-:W-:-:S03]  /*73e0*/  MOV R43, 0x0 ;  /* 0x00000000002b7802 */ /* 0x000fc60000000f00 */
[----:B--2---:R1:W-:Y:S01]  /*73f0*/  STL [R4+0x8], R9 ;  /* 0x0000080904007387 */ /* 0x0043e20000100800 */
[----:B------:R-:W-:Y:S05]  /*7400*/  RET.REL.NODEC R42 `(_ZN7cutlass13device_kernelIN5flash19enable_sm80_to_sm89INS1_16FlashAttnBwdSm80INS1_25CollectiveMainloopBwdSm80ILi2ELi2EN4cute5tupleIJNS5_1CILi64EEENS7_ILi128EEES8_EEENS_10bfloat16_tEfNS_4arch4Sm80ELb0ELb0ELb1ELb0ELb0ELb0ELb0ELb0ELi2ELi2ELi4ELi2ELb1EEENS1_21CollectiveEpilogueBwdISA_SB_SD_Li256ELb0ELb0ELi2EEENS1_19SingleTileSchedulerILb0ELb0ELb0ELi128EEEEEEEEEvNT_6ParamsE) ;  /* 0xffff8bf02a007950 */ /* 0x000fea0003c3ffff */
        .type           $_ZN7cutlass13device_kernelIN5flash19enable_sm80_to_sm89INS1_16FlashAttnBwdSm80INS1_25CollectiveMainloopBwdSm80ILi2ELi2EN4cute5tupleIJNS5_1CILi64EEENS7_ILi128EEES8_EEENS_10bfloat16_tEfNS_4arch4Sm80ELb0ELb0ELb1ELb0ELb0ELb0ELb0ELb0ELi2ELi2ELi4ELi2ELb1EEENS1_21CollectiveEpilogueBwdISA_SB_SD_Li256ELb0ELb0ELi2EEENS1_19SingleTileSchedulerILb0ELb0ELb0ELi128EEEEEEEEEvNT_6ParamsE$_ZN4cute3eso3ESOILb1ELb0EJNS_5tupleIJNS2_IJNS_1CILi8EEENS3_ILi1EEEEEENS3_ILi2EEES5_EEENS2_IJNS2_IJS5_NS3_ILi0EEEEEElS9_EEEEEC2ERKS8_RKSB_,@function
        .size           $_ZN7cutlass13device_kernelIN5flash19enable_sm80_to_sm89INS1_16FlashAttnBwdSm80INS1_25CollectiveMainloopBwdSm80ILi2ELi2EN4cute5tupleIJNS5_1CILi64EEENS7_ILi128EEES8_EEENS_10bfloat16_tEfNS_4arch4Sm80ELb0ELb0ELb1ELb0ELb0ELb0ELb0ELb0ELi2ELi2ELi4ELi2ELb1EEENS1_21CollectiveEpilogueBwdISA_SB_SD_Li256ELb0ELb0ELi2EEENS1_19SingleTileSchedulerILb0ELb0ELb0ELi128EEEEEEEEEvNT_6ParamsE$_ZN4cute3eso3ESOILb1ELb0EJNS_5tupleIJNS2_IJNS_1CILi8EEENS3_ILi1EEEEEENS3_ILi2EEES5_EEENS2_IJNS2_IJS5_NS3_ILi0EEEEEElS9_EEEEEC2ERKS8_RKSB_,($_ZN7cutlass13device_kernelIN5flash19enable_sm80_to_sm89INS1_16FlashAttnBwdSm80INS1_25CollectiveMainloopBwdSm80ILi2ELi2EN4cute5tupleIJNS5_1CILi64EEENS7_ILi128EEES8_EEENS_10bfloat16_tEfNS_4arch4Sm80ELb0ELb0ELb1ELb0ELb0ELb0ELb0ELb0ELi2ELi2ELi4ELi2ELb1EEENS1_21CollectiveEpilogueBwdISA_SB_SD_Li256ELb0ELb0ELi2EEENS1_19SingleTileSchedulerILb0ELb0ELb0ELi128EEEEEEEEEvNT_6ParamsE$_ZN4cute3eso3ESOILb1ELb0EJNS_5tupleIJNS_1CILi1EEENS3_ILi0EEEEEElS5_EEC2ERKS6_RKlRKS5_ - $_ZN7cutlass13device_kernelIN5flash19enable_sm80_to_sm89INS1_16FlashAttnBwdSm80INS1_25CollectiveMainloopBwdSm80ILi2ELi2EN4cute5tupleIJNS5_1CILi64EEENS7_ILi128EEES8_EEENS_10bfloat16_tEfNS_4arch4Sm80ELb0ELb0ELb1ELb0ELb0ELb0ELb0ELb0ELi2ELi2ELi4ELi2ELb1EEENS1_21CollectiveEpilogueBwdISA_SB_SD_Li256ELb0ELb0ELi2EEENS1_19SingleTileSchedulerILb0ELb0ELb0ELi128EEEEEEEEEvNT_6ParamsE$_ZN4cute3eso3ESOILb1ELb0EJNS_5tupleIJNS2_IJNS_1CILi8EEENS3_ILi1EEEEEENS3_ILi2EEES5_EEENS2_IJNS2_IJS5_NS3_ILi0EEEEEElS9_EEEEEC2ERKS8_RKSB_)
$_ZN7cutlass13device_kernelIN5flash19enable_sm80_to_sm89INS1_16FlashAttnBwdSm80INS1_25CollectiveMainloopBwdSm80ILi2ELi2EN4cute5tupleIJNS5_1CILi64EEENS7_ILi128EEES8_EEENS_10bfloat16_tEfNS_4arch4Sm80ELb0ELb0ELb1ELb0ELb0ELb0ELb0ELb0ELi2ELi2ELi4ELi2ELb1EEENS1_21CollectiveEpilogueBwdISA_SB_SD_Li256ELb0ELb0ELi2EEENS1_19SingleTileSchedulerILb0ELb0ELb0ELi128EEEEEEEEEvNT_6ParamsE$_ZN4cute3eso3ESOILb1ELb0EJNS_5tupleIJNS2_IJNS_1CILi8EEENS3_ILi1EEEEEENS3_ILi2EEES5_EEENS2_IJNS2_IJS5_NS3_ILi0EEEEEElS9_EEEEEC2ERKS8_RKSB_:
[----:B------:R-:W-:Y:S01]  /*7410*/  ULDC UR26, c[0x0][0x20] ;  /* 0x00000800001a7ab9 */ /* 0x000fe20000000800 */
[----:B------:R-:W-:Y:S01]  /*7420*/  MOV R12, R8 ;  /* 0x00000008000c7202 */ /* 0x000fe20000000f00 */
[----:B------:R-:W-:Y:S01]  /*7430*/  UIADD3 UR26, UR16, -UR26, URZ ;  /* 0x8000001a101a7290 */ /* 0x000fe2000fffe03f */
[----:B------:R-:W-:-:S08]  /*7440*/  MOV R13, 0x0 ;  /* 0x00000000000d7802 */ /* 0x000fd00000000f00 */
[----:B------:R1:W-:Y:S01]  /*7450*/  STL.64 [UR26], R4 ;  /* 0x00000004ff007987 */ /* 0x0003e20008100a1a */
[----:B------:R-:W-:Y:S05]  /*7460*/  RET.REL.NODEC R12 `(_ZN7cutlass13device_kernelIN5flash19enable_sm80_to_sm89INS1_16FlashAttnBwdSm80INS1_25CollectiveMainloopBwdSm80ILi2ELi2EN4cute5tupleIJNS5_1CILi64EEENS7_ILi128EEES8_EEENS_10bfloat16_tEfNS_4arch4Sm80ELb0ELb0ELb1ELb0ELb0ELb0ELb0ELb0ELi2ELi2ELi4ELi2ELb1EEENS1_21CollectiveEpilogueBwdISA_SB_SD_Li256ELb0ELb0ELi2EEENS1_19SingleTileSchedulerILb0ELb0ELb0ELi128EEEEEEEEEvNT_6ParamsE) ;  /* 0xffff8b900c007950 */ /* 0x000fea0003c3ffff */
        .type           $_ZN7cutlass13device_kernelIN5flash19enable_sm80_to_sm89INS1_16FlashAttnBwdSm80INS1_25CollectiveMainloopBwdSm80ILi2ELi2EN4cute5tupleIJNS5_1CILi64EEENS7_ILi128EEES8_EEENS_10bfloat16_tEfNS_4arch4Sm80ELb0ELb0ELb1ELb0ELb0ELb0ELb0ELb0ELi2ELi2ELi4ELi2ELb1EEENS1_21CollectiveEpilogueBwdISA_SB_SD_Li256ELb0ELb0ELi2EEENS1_19SingleTileSchedulerILb0ELb0ELb0ELi128EEEEEEEEEvNT_6ParamsE$_ZN4cute3eso3ESOILb1ELb0EJNS_5tupleIJNS_1CILi1EEENS3_ILi0EEEEEElS5_EEC2ERKS6_RKlRKS5_,@function
        .size           $_ZN7cutlass13device_kernelIN5flash19enable_sm80_to_sm89INS1_16FlashAttnBwdSm80INS1_25CollectiveMainloopBwdSm80ILi2ELi2EN4cute5tupleIJNS5_1CILi64EEENS7_ILi128EEES8_EEENS_10bfloat16_tEfNS_4arch4Sm80ELb0ELb0ELb1ELb0ELb0ELb0ELb0ELb0ELi2ELi2ELi4ELi2ELb1EEENS1_21CollectiveEpilogueBwdISA_SB_SD_Li256ELb0ELb0ELi2EEENS1_19SingleTileSchedulerILb0ELb0ELb0ELi128EEEEEEEEEvNT_6ParamsE$_ZN4cute3eso3ESOILb1ELb0EJNS_5tupleIJNS_1CILi1EEENS3_ILi0EEEEEElS5_EEC2ERKS6_RKlRKS5_,($_ZN7cutlass13device_kernelIN5flash19enable_sm80_to_sm89INS1_16FlashAttnBwdSm80INS1_25CollectiveMainloopBwdSm80ILi2ELi2EN4cute5tupleIJNS5_1CILi64EEENS7_ILi128EEES8_EEENS_10bfloat16_tEfNS_4arch4Sm80ELb0ELb0ELb1ELb0ELb0ELb0ELb0ELb0ELi2ELi2ELi4ELi2ELb1EEENS1_21CollectiveEpilogueBwdISA_SB_SD_Li256ELb0ELb0ELi2EEENS1_19SingleTileSchedulerILb0ELb0ELb0ELi128EEEEEEEEEvNT_6ParamsE$_ZN4cute3eso3ESOILb1ELb0EJNS_6LayoutINS_5tupleIJNS3_IJNS_1CILi1EEES5_EEEEEENS3_IJNS3_IJS5_NS4_ILi0EEEEEEEEEEENS_10ViewEngineINS_8gmem_ptrIPKN7cutlass9uint128_tEEEEEEEC2ERKSB_RKSJ_ - $_ZN7cutlass13device_kernelIN5flash19enable_sm80_to_sm89INS1_16FlashAttnBwdSm80INS1_25CollectiveMainloopBwdSm80ILi2ELi2EN4cute5tupleIJNS5_1CILi64EEENS7_ILi128EEES8_EEENS_10bfloat16_tEfNS_4arch4Sm80ELb0ELb0ELb1ELb0ELb0ELb0ELb0ELb0ELi2ELi2ELi4ELi2ELb1EEENS1_21CollectiveEpilogueBwdISA_SB_SD_Li256ELb0ELb0ELi2EEENS1_19SingleTileSchedulerILb0ELb0ELb0ELi128EEEEEEEEEvNT_6ParamsE$_ZN4cute3eso3ESOILb1ELb0EJNS_5tupleIJNS_1CILi1EEENS3_ILi0EEEEEElS5_EEC2ERKS6_RKlRKS5_)
$_ZN7cutlass13device_kernelIN5flash19enable_sm80_to_sm89INS1_16FlashAttnBwdSm80INS1_25CollectiveMainloopBwdSm80ILi2ELi2EN4cute5tupleIJNS5_1CILi64EEENS7_ILi128EEES8_EEENS_10bfloat16_tEfNS_4arch4Sm80ELb0ELb0ELb1ELb0ELb0ELb0ELb0ELb0ELi2ELi2ELi4ELi2ELb1EEENS1_21CollectiveEpilogueBwdISA_SB_SD_Li256ELb0ELb0ELi2EEENS1_19SingleTileSchedulerILb0ELb0ELb0ELi128EEEEEEEEEvNT_6ParamsE$_ZN4cute3eso3ESOILb1ELb0EJNS_5tupleIJNS_1CILi1EEENS3_ILi0EEEEEElS5_EEC2ERKS6_RKlRKS5_:
[----:B------:R-:W-:Y:S01]  /*7470*/  IADD3 R5, R5, -c[0x0][0x20], RZ ;  /* 0x8000080005057a10 */ /* 0x000fe20007ffe0ff */
[----:B------:R-:W-:Y:S01]  /*7480*/  IMAD.MOV.U32 R12, RZ, RZ, R4 ;  /* 0x000000ffff0c7224 */ /* 0x000fe200078e0004 */
[----:B------:R-:W-:Y:S01]  /*7490*/  MOV R18, R8 ;  /* 0x0000000800127202 */ /* 0x000fe20000000f00 */
[----:B------:R-:W-:Y:S01]  /*74a0*/  IMAD.MOV.U32 R13, RZ, RZ, R7 ;  /* 0x000000ffff0d7224 */ /* 0x000fe200078e0007 */
[----:B------:R-:W-:-:S04]  /*74b0*/  MOV R19, 0x0 ;  /* 0x0000000000137802 */ /* 0x000fc80000000f00 */
[----:B------:R1:W-:Y:S01]  /*74c0*/  STL.64 [R5], R12 ;  /* 0x0000000c05007387 */ /* 0x0003e20000100a00 */
[----:B------:R-:W-:Y:S05]  /*74d0*/  RET.REL.NODEC R18 `(_ZN7cutlass13device_kernelIN5flash19enable_sm80_to_sm89INS1_16FlashAttnBwdSm80INS1_25CollectiveMainloopBwdSm80ILi2ELi2EN4cute5tupleIJNS5_1CILi64EEENS7_ILi128EEES8_EEENS_10bfloat16_tEfNS_4arch4Sm80ELb0ELb0ELb1ELb0ELb0ELb0ELb0ELb0ELi2ELi2ELi4ELi2ELb1EEENS1_21CollectiveEpilogueBwdISA_SB_SD_Li256ELb0ELb0ELi2EEENS1_19SingleTileSchedulerILb0ELb0ELb0ELi128EEEEEEEEEvNT_6ParamsE) ;  /* 0xffff8b2012007950 */ /* 0x000fea0003c3ffff */
        .type           $_ZN7cutlass13device_kernelIN5flash19enable_sm80_to_sm89INS1_16FlashAttnBwdSm80INS1_25CollectiveMainloopBwdSm80ILi2ELi2EN4cute5tupleIJNS5_1CILi64EEENS7_ILi128EEES8_EEENS_10bfloat16_tEfNS_4arch4Sm80ELb0ELb0ELb1ELb0ELb0ELb0ELb0ELb0ELi2ELi2ELi4ELi2ELb1EEENS1_21CollectiveEpilogueBwdISA_SB_SD_Li256ELb0ELb0ELi2EEENS1_19SingleTileSchedulerILb0ELb0ELb0ELi128EEEEEEEEEvNT_6ParamsE$_ZN4cute3eso3ESOILb1ELb0EJNS_6LayoutINS_5tupleIJNS3_IJNS_1CILi1EEES5_EEEEEENS3_IJNS3_IJS5_NS4_ILi0EEEEEEEEEEENS_10ViewEngineINS_8gmem_ptrIPKN7cutlass9uint128_tEEEEEEEC2ERKSB_RKSJ_,@function
        .size           $_ZN7cutlass13device_kernelIN5flash19enable_sm80_to_sm89INS1_16FlashAttnBwdSm80INS1_25CollectiveMainloopBwdSm80ILi2ELi2EN4cute5tupleIJNS5_1CILi64EEENS7_ILi128EEES8_EEENS_10bfloat16_tEfNS_4arch4Sm80ELb0ELb0ELb1ELb0ELb0ELb0ELb0ELb0ELi2ELi2ELi4ELi2ELb1EEENS1_21CollectiveEpilogueBwdISA_SB_SD_Li256ELb0ELb0ELi2EEENS1_19SingleTileSchedulerILb0ELb0ELb0ELi128EEEEEEEEEvNT_6ParamsE$_ZN4cute3eso3ESOILb1ELb0EJNS_6LayoutINS_5tupleIJNS3_IJNS_1CILi1EEES5_EEEEEENS3_IJNS3_IJS5_NS4_ILi0EEEEEEEEEEENS_10ViewEngineINS_8gmem_ptrIPKN7cutlass9uint128_tEEEEEEEC2ERKSB_RKSJ_,($_ZN7cutlass13device_kernelIN5flash19enable_sm80_to_sm89INS1_16FlashAttnBwdSm80INS1_25CollectiveMainloopBwdSm80ILi2ELi2EN4cute5tupleIJNS5_1CILi64EEENS7_ILi128EEES8_EEENS_10bfloat16_tEfNS_4arch4Sm80ELb0ELb0ELb1ELb0ELb0ELb0ELb0ELb0ELi2ELi2ELi4ELi2ELb1EEENS1_21CollectiveEpilogueBwdISA_SB_SD_Li256ELb0ELb0ELi2EEENS1_19SingleTileSchedulerILb0ELb0ELb0ELi128EEEEEEEEEvNT_6ParamsE$_ZN4cute3eso3ESOILb1ELb0EJNS_6LayoutINS_5tupleIJNS3_IJNS_1CILi1EEES5_EEEEEENS3_IJNS3_IJS5_NS4_ILi0EEEEEEEEEEENS_10ViewEngineINS_8smem_ptrIPN7cutlass9uint128_tEEEEEEEC2ERKSB_RKSI_ - $_ZN7cutlass13device_kernelIN5flash19enable_sm80_to_sm89INS1_16FlashAttnBwdSm80INS1_25CollectiveMainloopBwdSm80ILi2ELi2EN4cute5tupleIJNS5_1CILi64EEENS7_ILi128EEES8_EEENS_10bfloat16_tEfNS_4arch4Sm80ELb0ELb0ELb1ELb0ELb0ELb0ELb0ELb0ELi2ELi2ELi4ELi2ELb1EEENS1_21CollectiveEpilogueBwdISA_SB_SD_Li256ELb0ELb0ELi2EEENS1_19SingleTileSchedulerILb0ELb0ELb0ELi128EEEEEEEEEvNT_6ParamsE$_ZN4cute3eso3ESOILb1ELb0EJNS_6LayoutINS_5tupleIJNS3_IJNS_1CILi1EEES5_EEEEEENS3_IJNS3_IJS5_NS4_ILi0EEEEEEEEEEENS_10ViewEngineINS_8gmem_ptrIPKN7cutlass9uint128_tEEEEEEEC2ERKSB_RKSJ_)
$_ZN7cutlass13device_kernelIN5flash19enable_sm80_to_sm89INS1_16FlashAttnBwdSm80INS1_25CollectiveMainloopBwdSm80ILi2ELi2EN4cute5tupleIJNS5_1CILi64EEENS7_ILi128EEES8_EEENS_10bfloat16_tEfNS_4arch4Sm80ELb0ELb0ELb1ELb0ELb0ELb0ELb0ELb0ELi2ELi2ELi4ELi2ELb1EEENS1_21CollectiveEpilogueBwdISA_SB_SD_Li256ELb0ELb0ELi2EEENS1_19SingleTileSchedulerILb0ELb0ELb0ELi128EEEEEEEEEvNT_6ParamsE$_ZN4cute3eso3ESOILb1ELb0EJNS_6LayoutINS_5tupleIJNS3_IJNS_1CILi1EEES5_EEEEEENS3_IJNS3_IJS5_NS4_ILi0EEEEEEEEEEENS_10ViewEngineINS_8gmem_ptrIPKN7cutlass9uint128_tEEEEEEEC2ERKSB_RKSJ_:
[----:B------:R-:W-:Y:S02]  /*74e0*/  IADD3 R8, R8, -c[0x0][0x20], RZ ;  /* 0x8000080008087a10 */ /* 0x000fe40007ffe0ff */
[----:B------:R-:W-:-:S03]  /*74f0*/  MOV R13, 0x0 ;  /* 0x00000000000d7802 */ /* 0x000fc60000000f00 */
[----:B------:R1:W-:Y:S01]  /*7500*/  STL.64 [R8], R4 ;  /* 0x0000000408007387 */ /* 0x0003e20000100a00 */
[----:B------:R-:W-:Y:S05]  /*7510*/  RET.REL.NODEC R12 `(_ZN7cutlass13device_kernelIN5flash19enable_sm80_to_sm89INS1_16FlashAttnBwdSm80INS1_25CollectiveMainloopBwdSm80ILi2ELi2EN4cute5tupleIJNS5_1CILi64EEENS7_ILi128EEES8_EEENS_10bfloat16_tEfNS_4arch4Sm80ELb0ELb0ELb1ELb0ELb0ELb0ELb0ELb0ELi2ELi2ELi4ELi2ELb1EEENS1_21CollectiveEpilogueBwdISA_SB_SD_Li256ELb0ELb0ELi2EEENS1_19SingleTileSchedulerILb0ELb0ELb0ELi128EEEEEEEEEvNT_6ParamsE) ;  /* 0xffff8ae00c007950 */ /* 0x000fea0003c3ffff */
        .type           $_ZN7cutlass13device_kernelIN5flash19enable_sm80_to_sm89INS1_16FlashAttnBwdSm80INS1_25CollectiveMainloopBwdSm80ILi2ELi2EN4cute5tupleIJNS5_1CILi64EEENS7_ILi128EEES8_EEENS_10bfloat16_tEfNS_4arch4Sm80ELb0ELb0ELb1ELb0ELb0ELb0ELb0ELb0ELi2ELi2ELi4ELi2ELb1EEENS1_21CollectiveEpilogueBwdISA_SB_SD_Li256ELb0ELb0ELi2EEENS1_19SingleTileSchedulerILb0ELb0ELb0ELi128EEEEEEEEEvNT_6ParamsE$_ZN4cute3eso3ESOILb1ELb0EJNS_6LayoutINS_5tupleIJNS3_IJNS_1CILi1EEES5_EEEEEENS3_IJNS3_IJS5_NS4_ILi0EEEEEEEEEEENS_10ViewEngineINS_8smem_ptrIPN7cutlass9uint128_tEEEEEEEC2ERKSB_RKSI_,@function
        .size           $_ZN7cutlass13device_kernelIN5flash19enable_sm80_to_sm89INS1_16FlashAttnBwdSm80INS1_25CollectiveMainloopBwdSm80ILi2ELi2EN4cute5tupleIJNS5_1CILi64EEENS7_ILi128EEES8_EEENS_10bfloat16_tEfNS_4arch4Sm80ELb0ELb0ELb1ELb0ELb0ELb0ELb0ELb0ELi2ELi2ELi4ELi2ELb1EEENS1_21CollectiveEpilogueBwdISA_SB_SD_Li256ELb0ELb0ELi2EEENS1_19SingleTileSchedulerILb0ELb0ELb0ELi128EEEEEEEEEvNT_6ParamsE$_ZN4cute3eso3ESOILb1ELb0EJNS_6LayoutINS_5tupleIJNS3_IJNS_1CILi1EEES5_EEEEEENS3_IJNS3_IJS5_NS4_ILi0EEEEEEEEEEENS_10ViewEngineINS_8smem_ptrIPN7cutlass9uint128_tEEEEEEEC2ERKSB_RKSI_,($_ZN7cutlass13device_kernelIN5flash19enable_sm80_to_sm89INS1_16FlashAttnBwdSm80INS1_25CollectiveMainloopBwdSm80ILi2ELi2EN4cute5tupleIJNS5_1CILi64EEENS7_ILi128EEES8_EEENS_10bfloat16_tEfNS_4arch4Sm80ELb0ELb0ELb1ELb0ELb0ELb0ELb0ELb0ELi2ELi2ELi4ELi2ELb1EEENS1_21CollectiveEpilogueBwdISA_SB_SD_Li256ELb0ELb0ELi2EEENS1_19SingleTileSchedulerILb0ELb0ELb0ELi128EEEEEEEEEvNT_6ParamsE$_ZN4cute3eso3ESOILb1ELb0EJNS_6LayoutINS_5tupleIJNS3_IJNS_1CILi4EEENS4_ILi1EEEEEEEEENS3_IJNS3_IJS6_NS4_ILi0EEEEEEEEEEENS_10ViewEngineINS_8gmem_ptrIPKfEEEEEEC2ERKSC_RKSI_ - $_ZN7cutlass13device_kernelIN5flash19enable_sm80_to_sm89INS1_16FlashAttnBwdSm80INS1_25CollectiveMainloopBwdSm80ILi2ELi2EN4cute5tupleIJNS5_1CILi64EEENS7_ILi128EEES8_EEENS_10bfloat16_tEfNS_4arch4Sm80ELb0ELb0ELb1ELb0ELb0ELb0ELb0ELb0ELi2ELi2ELi4ELi2ELb1EEENS1_21CollectiveEpilogueBwdISA_SB_SD_Li256ELb0ELb0ELi2EEENS1_19SingleTileSchedulerILb0ELb0ELb0ELi128EEEEEEEEEvNT_6ParamsE$_ZN4cute3eso3ESOILb1ELb0EJNS_6LayoutINS_5tupleIJNS3_IJNS_1CILi1EEES5_EEEEEENS3_IJNS3_IJS5_NS4_ILi0EEEEEEEEEEENS_10ViewEngineINS_8smem_ptrIPN7cutlass9uint128_tEEEEEEEC2ERKSB_RKSI_)
$_ZN7cutlass13device_kernelIN5flash19enable_sm80_to_sm89INS1_16FlashAttnBwdSm80INS1_25CollectiveMainloopBwdSm80ILi2ELi2EN4cute5tupleIJNS5_1CILi64EEENS7_ILi128EEES8_EEENS_10bfloat16_tEfNS_4arch4Sm80ELb0ELb0ELb1ELb0ELb0ELb0ELb0ELb0ELi2ELi2ELi4ELi2ELb1EEENS1_21CollectiveEpilogueBwdISA_SB_SD_Li256ELb0ELb0ELi2EEENS1_19SingleTileSchedulerILb0ELb0ELb0ELi128EEEEEEEEEvNT_6ParamsE$_ZN4cute3eso3ESOILb1ELb0EJNS_6LayoutINS_5tupleIJNS3_IJNS_1CILi1EEES5_EEEEEENS3_IJNS3_IJS5_NS4_ILi0EEEEEEEEEEENS_10ViewEngineINS_8smem_ptrIPN7cutlass9uint128_tEEEEEEEC2ERKSB_RKSI_:
[----:B------:R-:W-:Y:S02]  /*7520*/  IADD3 R6, R6, -c[0x0][0x20], RZ ;  /* 0x8000080006067a10 */ /* 0x000fe40007ffe0ff */
[----:B------:R-:W-:-:S03]  /*7530*/  MOV R9, 0x0 ;  /* 0x0000000000097802 */ /* 0x000fc60000000f00 */
[----:B------:R1:W-:Y:S01]  /*7540*/  STL.64 [R6], R4 ;  /* 0x0000000406007387 */ /* 0x0003e20000100a00 */
[----:B------:R-:W-:Y:S05]  /*7550*/  RET.REL.NODEC R8 `(_ZN7cutlass13device_kernelIN5flash19enable_sm80_to_sm89INS1_16FlashAttnBwdSm80INS1_25CollectiveMainloopBwdSm80ILi2ELi2EN4cute5tupleIJNS5_1CILi64EEENS7_ILi128EEES8_EEENS_10bfloat16_tEfNS_4arch4Sm80ELb0ELb0ELb1ELb0ELb0ELb0ELb0ELb0ELi2ELi2ELi4ELi2ELb1EEENS1_21CollectiveEpilogueBwdISA_SB_SD_Li256ELb0ELb0ELi2EEENS1_19SingleTileSchedulerILb0ELb0ELb0ELi128EEEEEEEEEvNT_6ParamsE) ;  /* 0xffff8aa008007950 */ /* 0x000fea0003c3ffff */
        .type           $_ZN7cutlass13device_kernelIN5flash19enable_sm80_to_sm89INS1_16FlashAttnBwdSm80INS1_25CollectiveMainloopBwdSm80ILi2ELi2EN4cute5tupleIJNS5_1CILi64EEENS7_ILi128EEES8_EEENS_10bfloat16_tEfNS_4arch4Sm80ELb0ELb0ELb1ELb0ELb0ELb0ELb0ELb0ELi2ELi2ELi4ELi2ELb1EEENS1_21CollectiveEpilogueBwdISA_SB_SD_Li256ELb0ELb0ELi2EEENS1_19SingleTileSchedulerILb0ELb0ELb0ELi128EEEEEEEEEvNT_6ParamsE$_ZN4cute3eso3ESOILb1ELb0EJNS_6LayoutINS_5tupleIJNS3_IJNS_1CILi4EEENS4_ILi1EEEEEEEEENS3_IJNS3_IJS6_NS4_ILi0EEEEEEEEEEENS_10ViewEngineINS_8gmem_ptrIPKfEEEEEEC2ERKSC_RKSI_,@function
        .size           $_ZN7cutlass13device_kernelIN5flash19enable_sm80_to_sm89INS1_16FlashAttnBwdSm80INS1_25CollectiveMainloopBwdSm80ILi2ELi2EN4cute5tupleIJNS5_1CILi64EEENS7_ILi128EEES8_EEENS_10bfloat16_tEfNS_4arch4Sm80ELb0ELb0ELb1ELb0ELb0ELb0ELb0ELb0ELi2ELi2ELi4ELi2ELb1EEENS1_21CollectiveEpilogueBwdISA_SB_SD_Li256ELb0ELb0ELi2EEENS1_19SingleTileSchedulerILb0ELb0ELb0ELi128EEEEEEEEEvNT_6ParamsE$_ZN4cute3eso3ESOILb1ELb0EJNS_6LayoutINS_5tupleIJNS3_IJNS_1CILi4EEENS4_ILi1EEEEEEEEENS3_IJNS3_IJS6_NS4_ILi0EEEEEEEEEEENS_10ViewEngineINS_8gmem_ptrIPKfEEEEEEC2ERKSC_RKSI_,($_ZN7cutlass13device_kernelIN5flash19enable_sm80_to_sm89INS1_16FlashAttnBwdSm80INS1_25CollectiveMainloopBwdSm80ILi2ELi2EN4cute5tupleIJNS5_1CILi64EEENS7_ILi128EEES8_EEENS_10bfloat16_tEfNS_4arch4Sm80ELb0ELb0ELb1ELb0ELb0ELb0ELb0ELb0ELi2ELi2ELi4ELi2ELb1EEENS1_21CollectiveEpilogueBwdISA_SB_SD_Li256ELb0ELb0ELi2EEENS1_19SingleTileSchedulerILb0ELb0ELb0ELi128EEEEEEEEEvNT_6ParamsE$_ZN4cute3eso3ESOILb1ELb0EJNS_6LayoutINS_5tupleIJNS3_IJNS_1CILi4EEENS4_ILi1EEEEEEEEENS3_IJNS3_IJS6_NS4_ILi0EEEEEEEEEEENS_10ViewEngineINS_8smem_ptrIPfEEEEEEC2ERKSC_RKSH_ - $_ZN7cutlass13device_kernelIN5flash19enable_sm80_to_sm89INS1_16FlashAttnBwdSm80INS1_25CollectiveMainloopBwdSm80ILi2ELi2EN4cute5tupleIJNS5_1CILi64EEENS7_ILi128EEES8_EEENS_10bfloat16_tEfNS_4arch4Sm80ELb0ELb0ELb1ELb0ELb0ELb0ELb0ELb0ELi2ELi2ELi4ELi2ELb1EEENS1_21CollectiveEpilogueBwdISA_SB_SD_Li256ELb0ELb0ELi2EEENS1_19SingleTileSchedulerILb0ELb0ELb0ELi128EEEEEEEEEvNT_6ParamsE$_ZN4cute3eso3ESOILb1ELb0EJNS_6LayoutINS_5tupleIJNS3_IJNS_1CILi4EEENS4_ILi1EEEEEEEEENS3_IJNS3_IJS6_NS4_ILi0EEEEEEEEEEENS_10ViewEngineINS_8gmem_ptrIPKfEEEEEEC2ERKSC_RKSI_)
$_ZN7cutlass13device_kernelIN5flash19enable_sm80_to_sm89INS1_16FlashAttnBwdSm80INS1_25CollectiveMainloopBwdSm80ILi2ELi2EN4cute5tupleIJNS5_1CILi64EEENS7_ILi128EEES8_EEENS_10bfloat16_tEfNS_4arch4Sm80ELb0ELb0ELb1ELb0ELb0ELb0ELb0ELb0ELi2ELi2ELi4ELi2ELb1EEENS1_21CollectiveEpilogueBwdISA_SB_SD_Li256ELb0ELb0ELi2EEENS1_19SingleTileSchedulerILb0ELb0ELb0ELi128EEEEEEEEEvNT_6ParamsE$_ZN4cute3eso3ESOILb1ELb0EJNS_6LayoutINS_5tupleIJNS3_IJNS_1CILi4EEENS4_ILi1EEEEEEEEENS3_IJNS3_IJS6_NS4_ILi0EEEEEEEEEEENS_10ViewEngineINS_8gmem_ptrIPKfEEEEEEC2ERKSC_RKSI_:
[----:B------:R-:W-:Y:S02]  /*7560*/  IADD3 R8, R8, -c[0x0][0x20], RZ ;  /* 0x8000080008087a10 */ /* 0x000fe40007ffe0ff */
[----:B------:R-:W-:-:S03]  /*7570*/  MOV R13, 0x0 ;  /* 0x00000000000d7802 */ /* 0x000fc60000000f00 */
[----:B------:R1:W-:Y:S01]  /*7580*/  STL.64 [R8], R4 ;  /* 0x0000000408007387 */ /* 0x0003e20000100a00 */
[----:B------:R-:W-:Y:S05]  /*7590*/  RET.REL.NODEC R12 `(_ZN7cutlass13device_kernelIN5flash19enable_sm80_to_sm89INS1_16FlashAttnBwdSm80INS1_25CollectiveMainloopBwdSm80ILi2ELi2EN4cute5tupleIJNS5_1CILi64EEENS7_ILi128EEES8_EEENS_10bfloat16_tEfNS_4arch4Sm80ELb0ELb0ELb1ELb0ELb0ELb0ELb0ELb0ELi2ELi2ELi4ELi2ELb1EEENS1_21CollectiveEpilogueBwdISA_SB_SD_Li256ELb0ELb0ELi2EEENS1_19SingleTileSchedulerILb0ELb0ELb0ELi128EEEEEEEEEvNT_6ParamsE) ;  /* 0xffff8a600c007950 */ /* 0x000fea0003c3ffff */
        .type           $_ZN7cutlass13device_kernelIN5flash19enable_sm80_to_sm89INS1_16FlashAttnBwdSm80INS1_25CollectiveMainloopBwdSm80ILi2ELi2EN4cute5tupleIJNS5_1CILi64EEENS7_ILi128EEES8_EEENS_10bfloat16_tEfNS_4arch4Sm80ELb0ELb0ELb1ELb0ELb0ELb0ELb0ELb0ELi2ELi2ELi4ELi2ELb1EEENS1_21CollectiveEpilogueBwdISA_SB_SD_Li256ELb0ELb0ELi2EEENS1_19SingleTileSchedulerILb0ELb0ELb0ELi128EEEEEEEEEvNT_6ParamsE$_ZN4cute3eso3ESOILb1ELb0EJNS_6LayoutINS_5tupleIJNS3_IJNS_1CILi4EEENS4_ILi1EEEEEEEEENS3_IJNS3_IJS6_NS4_ILi0EEEEEEEEEEENS_10ViewEngineINS_8smem_ptrIPfEEEEEEC2ERKSC_RKSH_,@function
        .size           $_ZN7cutlass13device_kernelIN5flash19enable_sm80_to_sm89INS1_16FlashAttnBwdSm80INS1_25CollectiveMainloopBwdSm80ILi2ELi2EN4cute5tupleIJNS5_1CILi64EEENS7_ILi128EEES8_EEENS_10bfloat16_tEfNS_4arch4Sm80ELb0ELb0ELb1ELb0ELb0ELb0ELb0ELb0ELi2ELi2ELi4ELi2ELb1EEENS1_21CollectiveEpilogueBwdISA_SB_SD_Li256ELb0ELb0ELi2EEENS1_19SingleTileSchedulerILb0ELb0ELb0ELi128EEEEEEEEEvNT_6ParamsE$_ZN4cute3eso3ESOILb1ELb0EJNS_6LayoutINS_5tupleIJNS3_IJNS_1CILi4EEENS4_ILi1EEEEEEEEENS3_IJNS3_IJS6_NS4_ILi0EEEEEEEEEEENS_10ViewEngineINS_8smem_ptrIPfEEEEEEC2ERKSC_RKSH_,($_ZN7cutlass13device_kernelIN5flash19enable_sm80_to_sm89INS1_16FlashAttnBwdSm80INS1_25CollectiveMainloopBwdSm80ILi2ELi2EN4cute5tupleIJNS5_1CILi64EEENS7_ILi128EEES8_EEENS_10bfloat16_tEfNS_4arch4Sm80ELb0ELb0ELb1ELb0ELb0ELb0ELb0ELb0ELi2ELi2ELi4ELi2ELb1EEENS1_21CollectiveEpilogueBwdISA_SB_SD_Li256ELb0ELb0ELi2EEENS1_19SingleTileSchedulerILb0ELb0ELb0ELi128EEEEEEEEEvNT_6ParamsE$_ZN4cute3eso3ESOILb1ELb0EJNS_6LayoutINS_5tupleIJNS3_IJNS_1CILi4EEENS4_ILi1EEEEEES6_EEENS3_IJNS3_IJS6_NS4_ILi0EEEEEES9_EEEEENS_10ViewEngineINS_8gmem_ptrIPKfEEEEEEC2ERKSC_RKSI_ - $_ZN7cutlass13device_kernelIN5flash19enable_sm80_to_sm89INS1_16FlashAttnBwdSm80INS1_25CollectiveMainloopBwdSm80ILi2ELi2EN4cute5tupleIJNS5_1CILi64EEENS7_ILi128EEES8_EEENS_10bfloat16_tEfNS_4arch4Sm80ELb0ELb0ELb1ELb0ELb0ELb0ELb0ELb0ELi2ELi2ELi4ELi2ELb1EEENS1_21CollectiveEpilogueBwdISA_SB_SD_Li256ELb0ELb0ELi2EEENS1_19SingleTileSchedulerILb0ELb0ELb0ELi128EEEEEEEEEvNT_6ParamsE$_ZN4cute3eso3ESOILb1ELb0EJNS_6LayoutINS_5tupleIJNS3_IJNS_1CILi4EEENS4_ILi1EEEEEEEEENS3_IJNS3_IJS6_NS4_ILi0EEEEEEEEEEENS_10ViewEngineINS_8smem_ptrIPfEEEEEEC2ERKSC_RKSH_)
$_ZN7cutlass13device_kernelIN5flash19enable_sm80_to_sm89INS1_16FlashAttnBwdSm80INS1_25CollectiveMainloopBwdSm80ILi2ELi2EN4cute5tupleIJNS5_1CILi64EEENS7_ILi128EEES8_EEENS_10bfloat16_tEfNS_4arch4Sm80ELb0ELb0ELb1ELb0ELb0ELb0ELb0ELb0ELi2ELi2ELi4ELi2ELb1EEENS1_21CollectiveEpilogueBwdISA_SB_SD_Li256ELb0ELb0ELi2EEENS1_19SingleTileSchedulerILb0ELb0ELb0ELi128EEEEEEEEEvNT_6ParamsE$_ZN4cute3eso3ESOILb1ELb0EJNS_6LayoutINS_5tupleIJNS3_IJNS_1CILi4EEENS4_ILi1EEEEEEEEENS3_IJNS3_IJS6_NS4_ILi0EEEEEEEEEEENS_10ViewEngineINS_8smem_ptrIPfEEEEEEC2ERKSC_RKSH_:
[----:B------:R-:W-:Y:S02]  /*75a0*/  IADD3 R6, R6, -c[0x0][0x20], RZ ;  /* 0x8000080006067a10 */ /* 0x000fe40007ffe0ff */
[----:B------:R-:W-:-:S03]  /*75b0*/  MOV R13, 0x0 ;  /* 0x00000000000d7802 */ /* 0x000fc60000000f00 */
[----:B------:R1:W-:Y:S01]  /*75c0*/  STL.64 [R6], R4 ;  /* 0x0000000406007387 */ /* 0x0003e20000100a00 */
[----:B------:R-:W-:Y:S05]  /*75d0*/  RET.REL.NODEC R12 `(_ZN7cutlass13device_kernelIN5flash19enable_sm80_to_sm89INS1_16FlashAttnBwdSm80INS1_25CollectiveMainloopBwdSm80ILi2ELi2EN4cute5tupleIJNS5_1CILi64EEENS7_ILi128EEES8_EEENS_10bfloat16_tEfNS_4arch4Sm80ELb0ELb0ELb1ELb0ELb0ELb0ELb0ELb0ELi2ELi2ELi4ELi2ELb1EEENS1_21CollectiveEpilogueBwdISA_SB_SD_Li256ELb0ELb0ELi2EEENS1_19SingleTileSchedulerILb0ELb0ELb0ELi128EEEEEEEEEvNT_6ParamsE) ;  /* 0xffff8a200c007950 */ /* 0x000fea0003c3ffff */
        .type           $_ZN7cutlass13device_kernelIN5flash19enable_sm80_to_sm89INS1_16FlashAttnBwdSm80INS1_25CollectiveMainloopBwdSm80ILi2ELi2EN4cute5tupleIJNS5_1CILi64EEENS7_ILi128EEES8_EEENS_10bfloat16_tEfNS_4arch4Sm80ELb0ELb0ELb1ELb0ELb0ELb0ELb0ELb0ELi2ELi2ELi4ELi2ELb1EEENS1_21CollectiveEpilogueBwdISA_SB_SD_Li256ELb0ELb0ELi2EEENS1_19SingleTileSchedulerILb0ELb0ELb0ELi128EEEEEEEEEvNT_6ParamsE$_ZN4cute3eso3ESOILb1ELb0EJNS_6LayoutINS_5tupleIJNS3_IJNS_1CILi4EEENS4_ILi1EEEEEES6_EEENS3_IJNS3_IJS6_NS4_ILi0EEEEEES9_EEEEENS_10ViewEngineINS_8gmem_ptrIPKfEEEEEEC2ERKSC_RKSI_,@function
        .size           $_ZN7cutlass13device_kernelIN5flash19enable_sm80_to_sm89INS1_16FlashAttnBwdSm80INS1_25CollectiveMainloopBwdSm80ILi2ELi2EN4cute5tupleIJNS5_1CILi64EEENS7_ILi128EEES8_EEENS_10bfloat16_tEfNS_4arch4Sm80ELb0ELb0ELb1ELb0ELb0ELb0ELb0ELb0ELi2ELi2ELi4ELi2ELb1EEENS1_21CollectiveEpilogueBwdISA_SB_SD_Li256ELb0ELb0ELi2EEENS1_19SingleTileSchedulerILb0ELb0ELb0ELi128EEEEEEEEEvNT_6ParamsE$_ZN4cute3eso3ESOILb1ELb0EJNS_6LayoutINS_5tupleIJNS3_IJNS_1CILi4EEENS4_ILi1EEEEEES6_EEENS3_IJNS3_IJS6_NS4_ILi0EEEEEES9_EEEEENS_10ViewEngineINS_8gmem_ptrIPKfEEEEEEC2ERKSC_RKSI_,($_ZN7cutlass13device_kernelIN5flash19enable_sm80_to_sm89INS1_16FlashAttnBwdSm80INS1_25CollectiveMainloopBwdSm80ILi2ELi2EN4cute5tupleIJNS5_1CILi64EEENS7_ILi128EEES8_EEENS_10bfloat16_tEfNS_4arch4Sm80ELb0ELb0ELb1ELb0ELb0ELb0ELb0ELb0ELi2ELi2ELi4ELi2ELb1EEENS1_21CollectiveEpilogueBwdISA_SB_SD_Li256ELb0ELb0ELi2EEENS1_19SingleTileSchedulerILb0ELb0ELb0ELi128EEEEEEEEEvNT_6ParamsE$_ZN4cute3eso3ESOILb1ELb0EJNS_6LayoutINS_5tupleIJNS3_IJNS_1CILi4EEENS4_ILi1EEEEEES6_EEENS3_IJNS3_IJS6_NS4_ILi0EEEEEES9_EEEEENS_10ViewEngineINS_8smem_ptrIPfEEEEEEC2ERKSC_RKSH_ - $_ZN7cutlass13device_kernelIN5flash19enable_sm80_to_sm89INS1_16FlashAttnBwdSm80INS1_25CollectiveMainloopBwdSm80ILi2ELi2EN4cute5tupleIJNS5_1CILi64EEENS7_ILi128EEES8_EEENS_10bfloat16_tEfNS_4arch4Sm80ELb0ELb0ELb1ELb0ELb0ELb0ELb0ELb0ELi2ELi2ELi4ELi2ELb1EEENS1_21CollectiveEpilogueBwdISA_SB_SD_Li256ELb0ELb0ELi2EEENS1_19SingleTileSchedulerILb0ELb0ELb0ELi128EEEEEEEEEvNT_6ParamsE$_ZN4cute3eso3ESOILb1ELb0EJNS_6LayoutINS_5tupleIJNS3_IJNS_1CILi4EEENS4_ILi1EEEEEES6_EEENS3_IJNS3_IJS6_NS4_ILi0EEEEEES9_EEEEENS_10ViewEngineINS_8gmem_ptrIPKfEEEEEEC2ERKSC_RKSI_)
$_ZN7cutlass13device_kernelIN5flash19enable_sm80_to_sm89INS1_16FlashAttnBwdSm80INS1_25CollectiveMainloopBwdSm80ILi2ELi2EN4cute5tupleIJNS5_1CILi64EEENS7_ILi128EEES8_EEENS_10bfloat16_tEfNS_4arch4Sm80ELb0ELb0ELb1ELb0ELb0ELb0ELb0ELb0ELi2ELi2ELi4ELi2ELb1EEENS1_21CollectiveEpilogueBwdISA_SB_SD_Li256ELb0ELb0ELi2EEENS1_19SingleTileSchedulerILb0ELb0ELb0ELi128EEEEEEEEEvNT_6ParamsE$_ZN4cute3eso3ESOILb1ELb0EJNS_6LayoutINS_5tupleIJNS3_IJNS_1CILi4EEENS4_ILi1EEEEEES6_EEENS3_IJNS3_IJS6_NS4_ILi0EEEEEES9_EEEEENS_10ViewEngineINS_8gmem_ptrIPKfEEEEEEC2ERKSC_RKSI_:
[----:B------:R-:W-:Y:S01]  /*75e0*/  ULDC UR21, c[0x0][0x20] ;  /* 0x0000080000157ab9 */ /* 0x000fe20000000800 */
[----:B------:R-:W-:Y:S01]  /*75f0*/  MOV R7, 0x0 ;  /* 0x0000000000077802 */ /* 0x000fe20000000f00 */
[----:B------:R-:W-:-:S09]  /*7600*/  UIADD3 UR21, UR16, -UR21, URZ ;  /* 0x8000001510157290 */ /* 0x000fd2000fffe03f */
[----:B------:R1:W-:Y:S01]  /*7610*/  STL.64 [UR21], R4 ;  /* 0x00000004ff007987 */ /* 0x0003e20008100a15 */
[----:B------:R-:W-:Y:S05]  /*7620*/  RET.REL.NODEC R6 `(_ZN7cutlass13device_kernelIN5flash19enable_sm80_to_sm89INS1_16FlashAttnBwdSm80INS1_25CollectiveMainloopBwdSm80ILi2ELi2EN4cute5tupleIJNS5_1CILi64EEENS7_ILi128EEES8_EEENS_10bfloat16_tEfNS_4arch4Sm80ELb0ELb0ELb1ELb0ELb0ELb0ELb0ELb0ELi2ELi2ELi4ELi2ELb1EEENS1_21CollectiveEpilogueBwdISA_SB_SD_Li256ELb0ELb0ELi2EEENS1_19SingleTileSchedulerILb0ELb0ELb0ELi128EEEEEEEEEvNT_6ParamsE) ;  /* 0xffff89d006007950 */ /* 0x000fea0003c3ffff */
        .type           $_ZN7cutlass13device_kernelIN5flash19enable_sm80_to_sm89INS1_16FlashAttnBwdSm80INS1_25CollectiveMainloopBwdSm80ILi2ELi2EN4cute5tupleIJNS5_1CILi64EEENS7_ILi128EEES8_EEENS_10bfloat16_tEfNS_4arch4Sm80ELb0ELb0ELb1ELb0ELb0ELb0ELb0ELb0ELi2ELi2ELi4ELi2ELb1EEENS1_21CollectiveEpilogueBwdISA_SB_SD_Li256ELb0ELb0ELi2EEENS1_19SingleTileSchedulerILb0ELb0ELb0ELi128EEEEEEEEEvNT_6ParamsE$_ZN4cute3eso3ESOILb1ELb0EJNS_6LayoutINS_5tupleIJNS3_IJNS_1CILi4EEENS4_ILi1EEEEEES6_EEENS3_IJNS3_IJS6_NS4_ILi0EEEEEES9_EEEEENS_10ViewEngineINS_8smem_ptrIPfEEEEEEC2ERKSC_RKSH_,@function
        .size           $_ZN7cutlass13device_kernelIN5flash19enable_sm80_to_sm89INS1_16FlashAttnBwdSm80INS1_25CollectiveMainloopBwdSm80ILi2ELi2EN4cute5tupleIJNS5_1CILi64EEENS7_ILi128EEES8_EEENS_10bfloat16_tEfNS_4arch4Sm80ELb0ELb0ELb1ELb0ELb0ELb0ELb0ELb0ELi2ELi2ELi4ELi2ELb1EEENS1_21CollectiveEpilogueBwdISA_SB_SD_Li256ELb0ELb0ELi2EEENS1_19SingleTileSchedulerILb0ELb0ELb0ELi128EEEEEEEEEvNT_6ParamsE$_ZN4cute3eso3ESOILb1ELb0EJNS_6LayoutINS_5tupleIJNS3_IJNS_1CILi4EEENS4_ILi1EEEEEES6_EEENS3_IJNS3_IJS6_NS4_ILi0EEEEEES9_EEEEENS_10ViewEngineINS_8smem_ptrIPfEEEEEEC2ERKSC_RKSH_,($_ZN7cutlass13device_kernelIN5flash19enable_sm80_to_sm89INS1_16FlashAttnBwdSm80INS1_25CollectiveMainloopBwdSm80ILi2ELi2EN4cute5tupleIJNS5_1CILi64EEENS7_ILi128EEES8_EEENS_10bfloat16_tEfNS_4arch4Sm80ELb0ELb0ELb1ELb0ELb0ELb0ELb0ELb0ELi2ELi2ELi4ELi2ELb1EEENS1_21CollectiveEpilogueBwdISA_SB_SD_Li256ELb0ELb0ELi2EEENS1_19SingleTileSchedulerILb0ELb0ELb0ELi128EEEEEEEEEvNT_6ParamsE$_ZN4cute3eso3ESOILb1ELb0EJNS_6LayoutINS_5tupleIJNS3_IJNS_1CILi4EEENS4_ILi1EEEEEES6_EEENS3_IJNS3_IJS6_NS4_ILi0EEEEEES9_EEEEEiEEC2ERKSC_RKi - $_ZN7cutlass13device_kernelIN5flash19enable_sm80_to_sm89INS1_16FlashAttnBwdSm80INS1_25CollectiveMainloopBwdSm80ILi2ELi2EN4cute5tupleIJNS5_1CILi64EEENS7_ILi128EEES8_EEENS_10bfloat16_tEfNS_4arch4Sm80ELb0ELb0ELb1ELb0ELb0ELb0ELb0ELb0ELi2ELi2ELi4ELi2ELb1EEENS1_21CollectiveEpilogueBwdISA_SB_SD_Li256ELb0ELb0ELi2EEENS1_19SingleTileSchedulerILb0ELb0ELb0ELi128EEEEEEEEEvNT_6ParamsE$_ZN4cute3eso3ESOILb1ELb0EJNS_6LayoutINS_5tupleIJNS3_IJNS_1CILi4EEENS4_ILi1EEEEEES6_EEENS3_IJNS3_IJS6_NS4_ILi0EEEEEES9_EEEEENS_10ViewEngineINS_8smem_ptrIPfEEEEEEC2ERKSC_RKSH_)
$_ZN7cutlass13device_kernelIN5flash19enable_sm80_to_sm89INS1_16FlashAttnBwdSm80INS1_25CollectiveMainloopBwdSm80ILi2ELi2EN4cute5tupleIJNS5_1CILi64EEENS7_ILi128EEES8_EEENS_10bfloat16_tEfNS_4arch4Sm80ELb0ELb0ELb1ELb0ELb0ELb0ELb0ELb0ELi2ELi2ELi4ELi2ELb1EEENS1_21CollectiveEpilogueBwdISA_SB_SD_Li256ELb0ELb0ELi2EEENS1_19SingleTileSchedulerILb0ELb0ELb0ELi128EEEEEEEEEvNT_6ParamsE$_ZN4cute3eso3ESOILb1ELb0EJNS_6LayoutINS_5tupleIJNS3_IJNS_1CILi4EEENS4_ILi1EEEEEES6_EEENS3_IJNS3_IJS6_NS4_ILi0EEEEEES9_EEEEENS_10ViewEngineINS_8smem_ptrIPfEEEEEEC2ERKSC_RKSH_:
[----:B------:R-:W-:Y:S01]  /*7630*/  ULDC UR21, c[0x0][0x20] ;  /* 0x0000080000157ab9 */ /* 0x000fe20000000800 */
[----:B------:R-:W-:Y:S01]  /*7640*/  MOV R7, 0x0 ;  /* 0x0000000000077802 */ /* 0x000fe20000000f00 */
[----:B------:R-:W-:-:S09]  /*7650*/  UIADD3 UR21, UR16, -UR21, URZ ;  /* 0x8000001510157290 */ /* 0x000fd2000fffe03f */
[----:B------:R1:W-:Y:S01]  /*7660*/  STL.64 [UR21], R4 ;  /* 0x00000004ff007987 */ /* 0x0003e20008100a15 */
[----:B------:R-:W-:Y:S05]  /*7670*/  RET.REL.NODEC R6 `(_ZN7cutlass13device_kernelIN5flash19enable_sm80_to_sm89INS1_16FlashAttnBwdSm80INS1_25CollectiveMainloopBwdSm80ILi2ELi2EN4cute5tupleIJNS5_1CILi64EEENS7_ILi128EEES8_EEENS_10bfloat16_tEfNS_4arch4Sm80ELb0ELb0ELb1ELb0ELb0ELb0ELb0ELb0ELi2ELi2ELi4ELi2ELb1EEENS1_21CollectiveEpilogueBwdISA_SB_SD_Li256ELb0ELb0ELi2EEENS1_19SingleTileSchedulerILb0ELb0ELb0ELi128EEEEEEEEEvNT_6ParamsE) ;  /* 0xffff898006007950 */ /* 0x000fea0003c3ffff */
        .type           $_ZN7cutlass13device_kernelIN5flash19enable_sm80_to_sm89INS1_16FlashAttnBwdSm80INS1_25CollectiveMainloopBwdSm80ILi2ELi2EN4cute5tupleIJNS5_1CILi64EEENS7_ILi128EEES8_EEENS_10bfloat16_tEfNS_4arch4Sm80ELb0ELb0ELb1ELb0ELb0ELb0ELb0ELb0ELi2ELi2ELi4ELi2ELb1EEENS1_21CollectiveEpilogueBwdISA_SB_SD_Li256ELb0ELb0ELi2EEENS1_19SingleTileSchedulerILb0ELb0ELb0ELi128EEEEEEEEEvNT_6ParamsE$_ZN4cute3eso3ESOILb1ELb0EJNS_6LayoutINS_5tupleIJNS3_IJNS_1CILi4EEENS4_ILi1EEEEEES6_EEENS3_IJNS3_IJS6_NS4_ILi0EEEEEES9_EEEEEiEEC2ERKSC_RKi,@function
        .size           $_ZN7cutlass13device_kernelIN5flash19enable_sm80_to_sm89INS1_16FlashAttnBwdSm80INS1_25CollectiveMainloopBwdSm80ILi2ELi2EN4cute5tupleIJNS5_1CILi64EEENS7_ILi128EEES8_EEENS_10bfloat16_tEfNS_4arch4Sm80ELb0ELb0ELb1ELb0ELb0ELb0ELb0ELb0ELi2ELi2ELi4ELi2ELb1EEENS1_21CollectiveEpilogueBwdISA_SB_SD_Li256ELb0ELb0ELi2EEENS1_19SingleTileSchedulerILb0ELb0ELb0ELi128EEEEEEEEEvNT_6ParamsE$_ZN4cute3eso3ESOILb1ELb0EJNS_6LayoutINS_5tupleIJNS3_IJNS_1CILi4EEENS4_ILi1EEEEEES6_EEENS3_IJNS3_IJS6_NS4_ILi0EEEEEES9_EEEEEiEEC2ERKSC_RKi,($_ZN7cutlass13device_kernelIN5flash19enable_sm80_to_sm89INS1_16FlashAttnBwdSm80INS1_25CollectiveMainloopBwdSm80ILi2ELi2EN4cute5tupleIJNS5_1CILi64EEENS7_ILi128EEES8_EEENS_10bfloat16_tEfNS_4arch4Sm80ELb0ELb0ELb1ELb0ELb0ELb0ELb0ELb0ELi2ELi2ELi4ELi2ELb1EEENS1_21CollectiveEpilogueBwdISA_SB_SD_Li256ELb0ELb0ELi2EEENS1_19SingleTileSchedulerILb0ELb0ELb0ELi128EEEEEEEEEvNT_6ParamsE$_ZN4cute3eso3ESOILb1ELb0EJNS_6LayoutINS_5tupleIJNS3_IJNS_1CILi8EEENS4_ILi1EEEEEEEEENS3_IJNS3_IJS6_NS4_ILi0EEEEEEEEEEENS_10ViewEngineINS_8gmem_ptrIPKN7cutlass10bfloat16_tEEEEEEEC2ERKSC_RKSK_ - $_ZN7cutlass13device_kernelIN5flash19enable_sm80_to_sm89INS1_16FlashAttnBwdSm80INS1_25CollectiveMainloopBwdSm80ILi2ELi2EN4cute5tupleIJNS5_1CILi64EEENS7_ILi128EEES8_EEENS_10bfloat16_tEfNS_4arch4Sm80ELb0ELb0ELb1ELb0ELb0ELb0ELb0ELb0ELi2ELi2ELi4ELi2ELb1EEENS1_21CollectiveEpilogueBwdISA_SB_SD_Li256ELb0ELb0ELi2EEENS1_19SingleTileSchedulerILb0ELb0ELb0ELi128EEEEEEEEEvNT_6ParamsE$_ZN4cute3eso3ESOILb1ELb0EJNS_6LayoutINS_5tupleIJNS3_IJNS_1CILi4EEENS4_ILi1EEEEEES6_EEENS3_IJNS3_IJS6_NS4_ILi0EEEEEES9_EEEEEiEEC2ERKSC_RKi)
$_ZN7cutlass13device_kernelIN5flash19enable_sm80_to_sm89INS1_16FlashAttnBwdSm80INS1_25CollectiveMainloopBwdSm80ILi2ELi2EN4cute5tupleIJNS5_1CILi64EEENS7_ILi128EEES8_EEENS_10bfloat16_tEfNS_4arch4Sm80ELb0ELb0ELb1ELb0ELb0ELb0ELb0ELb0ELi2ELi2ELi4ELi2ELb1EEENS1_21CollectiveEpilogueBwdISA_SB_SD_Li256ELb0ELb0ELi2EEENS1_19SingleTileSchedulerILb0ELb0ELb0ELi128EEEEEEEEEvNT_6ParamsE$_ZN4cute3eso3ESOILb1ELb0EJNS_6LayoutINS_5tupleIJNS3_IJNS_1CILi4EEENS4_ILi1EEEEEES6_EEENS3_IJNS3_IJS6_NS4_ILi0EEEEEES9_EEEEEiEEC2ERKSC_RKi:
[----:B------:R-:W-:Y:S02]  /*7680*/  ULDC UR21, c[0x0][0x20] ;  /* 0x0000080000157ab9 */ /* 0x000fe40000000800 */
[----:B------:R-:W-:-:S09]  /*7690*/  UIADD3 UR21, UR16, -UR21, URZ ;  /* 0x8000001510157290 */ /* 0x000fd2000fffe03f */
[----:B------:R1:W-:Y:S02]  /*76a0*/  STL [UR21], R5 ;  /* 0x00000005ff007987 */ /* 0x0003e40008100815 */
[----:B-1----:R-:W-:-:S04]  /*76b0*/  MOV R5, 0x0 ;  /* 0x0000000000057802 */ /* 0x002fc80000000f00 */
[----:B------:R-:W-:Y:S05]  /*76c0*/  RET.REL.NODEC R4 `(_ZN7cutlass13device_kernelIN5flash19enable_sm80_to_sm89INS1_16FlashAttnBwdSm80INS1_25CollectiveMainloopBwdSm80ILi2ELi2EN4cute5tupleIJNS5_1CILi64EEENS7_ILi128EEES8_EEENS_10bfloat16_tEfNS_4arch4Sm80ELb0ELb0ELb1ELb0ELb0ELb0ELb0ELb0ELi2ELi2ELi4ELi2ELb1EEENS1_21CollectiveEpilogueBwdISA_SB_SD_Li256ELb0ELb0ELi2EEENS1_19SingleTileSchedulerILb0ELb0ELb0ELi128EEEEEEEEEvNT_6ParamsE) ;  /* 0xffff893004007950 */ /* 0x000fea0003c3ffff */
        .type           $_ZN7cutlass13device_kernelIN5flash19enable_sm80_to_sm89INS1_16FlashAttnBwdSm80INS1_25CollectiveMainloopBwdSm80ILi2ELi2EN4cute5tupleIJNS5_1CILi64EEENS7_ILi128EEES8_EEENS_10bfloat16_tEfNS_4arch4Sm80ELb0ELb0ELb1ELb0ELb0ELb0ELb0ELb0ELi2ELi2ELi4ELi2ELb1EEENS1_21CollectiveEpilogueBwdISA_SB_SD_Li256ELb0ELb0ELi2EEENS1_19SingleTileSchedulerILb0ELb0ELb0ELi128EEEEEEEEEvNT_6ParamsE$_ZN4cute3eso3ESOILb1ELb0EJNS_6LayoutINS_5tupleIJNS3_IJNS_1CILi8EEENS4_ILi1EEEEEEEEENS3_IJNS3_IJS6_NS4_ILi0EEEEEEEEEEENS_10ViewEngineINS_8gmem_ptrIPKN7cutlass10bfloat16_tEEEEEEEC2ERKSC_RKSK_,@function
        .size           $_ZN7cutlass13device_kernelIN5flash19enable_sm80_to_sm89INS1_16FlashAttnBwdSm80INS1_25CollectiveMainloopBwdSm80ILi2ELi2EN4cute5tupleIJNS5_1CILi64EEENS7_ILi128EEES8_EEENS_10bfloat16_tEfNS_4arch4Sm80ELb0ELb0ELb1ELb0ELb0ELb0ELb0ELb0ELi2ELi2ELi4ELi2ELb1EEENS1_21CollectiveEpilogueBwdISA_SB_SD_Li256ELb0ELb0ELi2EEENS1_19SingleTileSchedulerILb0ELb0ELb0ELi128EEEEEEEEEvNT_6ParamsE$_ZN4cute3eso3ESOILb1ELb0EJNS_6LayoutINS_5tupleIJNS3_IJNS_1CILi8EEENS4_ILi1EEEEEEEEENS3_IJNS3_IJS6_NS4_ILi0EEEEEEEEEEENS_10ViewEngineINS_8gmem_ptrIPKN7cutlass10bfloat16_tEEEEEEEC2ERKSC_RKSK_,($_ZN7cutlass13device_kernelIN5flash19enable_sm80_to_sm89INS1_16FlashAttnBwdSm80INS1_25CollectiveMainloopBwdSm80ILi2ELi2EN4cute5tupleIJNS5_1CILi64EEENS7_ILi128EEES8_EEENS_10bfloat16_tEfNS_4arch4Sm80ELb0ELb0ELb1ELb0ELb0ELb0ELb0ELb0ELi2ELi2ELi4ELi2ELb1EEENS1_21CollectiveEpilogueBwdISA_SB_SD_Li256ELb0ELb0ELi2EEENS1_19SingleTileSchedulerILb0ELb0ELb0ELi128EEEEEEEEEvNT_6ParamsE$_ZN4cute3eso3ESOILb1ELb0EJNS_6LayoutINS_5tupleIJNS3_IJNS_1CILi8EEENS4_ILi1EEEEEEEEENS3_IJNS3_IJS6_NS4_ILi0EEEEEEEEEEENS_10ViewEngineINS_8smem_ptrIPN7cutlass10bfloat16_tEEEEEEEC2ERKSC_RKSJ_ - $_ZN7cutlass13device_kernelIN5flash19enable_sm80_to_sm89INS1_16FlashAttnBwdSm80INS1_25CollectiveMainloopBwdSm80ILi2ELi2EN4cute5tupleIJNS5_1CILi64EEENS7_ILi128EEES8_EEENS_10bfloat16_tEfNS_4arch4Sm80ELb0ELb0ELb1ELb0ELb0ELb0ELb0ELb0ELi2ELi2ELi4ELi2ELb1EEENS1_21CollectiveEpilogueBwdISA_SB_SD_Li256ELb0ELb0ELi2EEENS1_19SingleTileSchedulerILb0ELb0ELb0ELi128EEEEEEEEEvNT_6ParamsE$_ZN4cute3eso3ESOILb1ELb0EJNS_6LayoutINS_5tupleIJNS3_IJNS_1CILi8EEENS4_ILi1EEEEEEEEENS3_IJNS3_IJS6_NS4_ILi0EEEEEEEEEEENS_10ViewEngineINS_8gmem_ptrIPKN7cutlass10bfloat16_tEEEEEEEC2ERKSC_RKSK_)
$_ZN7cutlass13device_kernelIN5flash19enable_sm80_to_sm89INS1_16FlashAttnBwdSm80INS1_25CollectiveMainloopBwdSm80ILi2ELi2EN4cute5tupleIJNS5_1CILi64EEENS7_ILi128EEES8_EEENS_10bfloat16_tEfNS_4arch4Sm80ELb0ELb0ELb1ELb0ELb0ELb0ELb0ELb0ELi2ELi2ELi4ELi2ELb1EEENS1_21CollectiveEpilogueBwdISA_SB_SD_Li256ELb0ELb0ELi2EEENS1_19SingleTileSchedulerILb0ELb0ELb0ELi128EEEEEEEEEvNT_6ParamsE$_ZN4cute3eso3ESOILb1ELb0EJNS_6LayoutINS_5tupleIJNS3_IJNS_1CILi8EEENS4_ILi1EEEEEEEEENS3_IJNS3_IJS6_NS4_ILi0EEEEEEEEEEENS_10ViewEngineINS_8gmem_ptrIPKN7cutlass10bfloat16_tEEEEEEEC2ERKSC_RKSK_:
[----:B------:R-:W-:Y:S01]  /*76d0*/  ULDC UR26, c[0x0][0x20] ;  /* 0x00000800001a7ab9 */ /* 0x000fe20000000800 */
[----:B------:R-:W-:Y:S01]  /*76e0*/  MOV R7, 0x0 ;  /* 0x0000000000077802 */ /* 0x000fe20000000f00 */
[----:B------:R-:W-:-:S09]  /*76f0*/  UIADD3 UR26, UR16, -UR26, URZ ;  /* 0x8000001a101a7290 */ /* 0x000fd2000fffe03f */
[----:B------:R1:W-:Y:S01]  /*7700*/  STL.64 [UR26], R4 ;  /* 0x00000004ff007987 */ /* 0x0003e20008100a1a */
[----:B------:R-:W-:Y:S05]  /*7710*/  RET.REL.NODEC R6 `(_ZN7cutlass13device_kernelIN5flash19enable_sm80_to_sm89INS1_16FlashAttnBwdSm80INS1_25CollectiveMainloopBwdSm80ILi2ELi2EN4cute5tupleIJNS5_1CILi64EEENS7_ILi128EEES8_EEENS_10bfloat16_tEfNS_4arch4Sm80ELb0ELb0ELb1ELb0ELb0ELb0ELb0ELb0ELi2ELi2ELi4ELi2ELb1EEENS1_21CollectiveEpilogueBwdISA_SB_SD_Li256ELb0ELb0ELi2EEENS1_19SingleTileSchedulerILb0ELb0ELb0ELi128EEEEEEEEEvNT_6ParamsE) ;  /* 0xffff88e006007950 */ /* 0x000fea0003c3ffff */
        .type           $_ZN7cutlass13device_kernelIN5flash19enable_sm80_to_sm89INS1_16FlashAttnBwdSm80INS1_25CollectiveMainloopBwdSm80ILi2ELi2EN4cute5tupleIJNS5_1CILi64EEENS7_ILi128EEES8_EEENS_10bfloat16_tEfNS_4arch4Sm80ELb0ELb0ELb1ELb0ELb0ELb0ELb0ELb0ELi2ELi2ELi4ELi2ELb1EEENS1_21CollectiveEpilogueBwdISA_SB_SD_Li256ELb0ELb0ELi2EEENS1_19SingleTileSchedulerILb0ELb0ELb0ELi128EEEEEEEEEvNT_6ParamsE$_ZN4cute3eso3ESOILb1ELb0EJNS_6LayoutINS_5tupleIJNS3_IJNS_1CILi8EEENS4_ILi1EEEEEEEEENS3_IJNS3_IJS6_NS4_ILi0EEEEEEEEEEENS_10ViewEngineINS_8smem_ptrIPN7cutlass10bfloat16_tEEEEEEEC2ERKSC_RKSJ_,@function
        .size           $_ZN7cutlass13device_kernelIN5flash19enable_sm80_to_sm89INS1_16FlashAttnBwdSm80INS1_25CollectiveMainloopBwdSm80ILi2ELi2EN4cute5tupleIJNS5_1CILi64EEENS7_ILi128EEES8_EEENS_10bfloat16_tEfNS_4arch4Sm80ELb0ELb0ELb1ELb0ELb0ELb0ELb0ELb0ELi2ELi2ELi4ELi2ELb1EEENS1_21CollectiveEpilogueBwdISA_SB_SD_Li256ELb0ELb0ELi2EEENS1_19SingleTileSchedulerILb0ELb0ELb0ELi128EEEEEEEEEvNT_6ParamsE$_ZN4cute3eso3ESOILb1ELb0EJNS_6LayoutINS_5tupleIJNS3_IJNS_1CILi8EEENS4_ILi1EEEEEEEEENS3_IJNS3_IJS6_NS4_ILi0EEEEEEEEEEENS_10ViewEngineINS_8smem_ptrIPN7cutlass10bfloat16_tEEEEEEEC2ERKSC_RKSJ_,($_ZN7cutlass13device_kernelIN5flash19enable_sm80_to_sm89INS1_16FlashAttnBwdSm80INS1_25CollectiveMainloopBwdSm80ILi2ELi2EN4cute5tupleIJNS5_1CILi64EEENS7_ILi128EEES8_EEENS_10bfloat16_tEfNS_4arch4Sm80ELb0ELb0ELb1ELb0ELb0ELb0ELb0ELb0ELi2ELi2ELi4ELi2ELb1EEENS1_21CollectiveEpilogueBwdISA_SB_SD_Li256ELb0ELb0ELi2EEENS1_19SingleTileSchedulerILb0ELb0ELb0ELi128EEEEEEEEEvNT_6ParamsE$_ZN4cute3eso3ESOILb1ELb0EJNS_6LayoutINS_5tupleIJNS3_IJNS_1CILi8EEENS4_ILi1EEEEEEEEENS3_IJNS3_IJS6_NS4_ILi0EEEEEEEEEEEiEEC2ERKSC_RKi - $_ZN7cutlass13device_kernelIN5flash19enable_sm80_to_sm89INS1_16FlashAttnBwdSm80INS1_25CollectiveMainloopBwdSm80ILi2ELi2EN4cute5tupleIJNS5_1CILi64EEENS7_ILi128EEES8_EEENS_10bfloat16_tEfNS_4arch4Sm80ELb0ELb0ELb1ELb0ELb0ELb0ELb0ELb0ELi2ELi2ELi4ELi2ELb1EEENS1_21CollectiveEpilogueBwdISA_SB_SD_Li256ELb0ELb0ELi2EEENS1_19SingleTileSchedulerILb0ELb0ELb0ELi128EEEEEEEEEvNT_6ParamsE$_ZN4cute3eso3ESOILb1ELb0EJNS_6LayoutINS_5tupleIJNS3_IJNS_1CILi8EEENS4_ILi1EEEEEEEEENS3_IJNS3_IJS6_NS4_ILi0EEEEEEEEEEENS_10ViewEngineINS_8smem_ptrIPN7cutlass10bfloat16_tEEEEEEEC2ERKSC_RKSJ_)
$_ZN7cutlass13device_kernelIN5flash19enable_sm80_to_sm89INS1_16FlashAttnBwdSm80INS1_25CollectiveMainloopBwdSm80ILi2ELi2EN4cute5tupleIJNS5_1CILi64EEENS7_ILi128EEES8_EEENS_10bfloat16_tEfNS_4arch4Sm80ELb0ELb0ELb1ELb0ELb0ELb0ELb0ELb0ELi2ELi2ELi4ELi2ELb1EEENS1_21CollectiveEpilogueBwdISA_SB_SD_Li256ELb0ELb0ELi2EEENS1_19SingleTileSchedulerILb0ELb0ELb0ELi128EEEEEEEEEvNT_6ParamsE$_ZN4cute3eso3ESOILb1ELb0EJNS_6LayoutINS_5tupleIJNS3_IJNS_1CILi8EEENS4_ILi1EEEEEEEEENS3_IJNS3_IJS6_NS4_ILi0EEEEEEEEEEENS_10ViewEngineINS_8smem_ptrIPN7cutlass10bfloat16_tEEEEEEEC2ERKSC_RKSJ_:
[----:B------:R-:W-:Y:S01]  /*7720*/  ULDC UR26, c[0x0][0x20] ;  /* 0x00000800001a7ab9 */ /* 0x000fe20000000800 */
[----:B------:R-:W-:Y:S01]  /*7730*/  MOV R7, 0x0 ;  /* 0x0000000000077802 */ /* 0x000fe20000000f00 */
[----:B------:R-:W-:-:S09]  /*7740*/  UIADD3 UR26, UR16, -UR26, URZ ;  /* 0x8000001a101a7290 */ /* 0x000fd2000fffe03f */
[----:B------:R1:W-:Y:S01]  /*7750*/  STL.64 [UR26], R4 ;  /* 0x00000004ff007987 */ /* 0x0003e20008100a1a */
[----:B------:R-:W-:Y:S05]  /*7760*/  RET.REL.NODEC R6 `(_ZN7cutlass13device_kernelIN5flash19enable_sm80_to_sm89INS1_16FlashAttnBwdSm80INS1_25CollectiveMainloopBwdSm80ILi2ELi2EN4cute5tupleIJNS5_1CILi64EEENS7_ILi128EEES8_EEENS_10bfloat16_tEfNS_4arch4Sm80ELb0ELb0ELb1ELb0ELb0ELb0ELb0ELb0ELi2ELi2ELi4ELi2ELb1EEENS1_21CollectiveEpilogueBwdISA_SB_SD_Li256ELb0ELb0ELi2EEENS1_19SingleTileSchedulerILb0ELb0ELb0ELi128EEEEEEEEEvNT_6ParamsE) ;  /* 0xffff889006007950 */ /* 0x000fea0003c3ffff */
        .type           $_ZN7cutlass13device_kernelIN5flash19enable_sm80_to_sm89INS1_16FlashAttnBwdSm80INS1_25CollectiveMainloopBwdSm80ILi2ELi2EN4cute5tupleIJNS5_1CILi64EEENS7_ILi128EEES8_EEENS_10bfloat16_tEfNS_4arch4Sm80ELb0ELb0ELb1ELb0ELb0ELb0ELb0ELb0ELi2ELi2ELi4ELi2ELb1EEENS1_21CollectiveEpilogueBwdISA_SB_SD_Li256ELb0ELb0ELi2EEENS1_19SingleTileSchedulerILb0ELb0ELb0ELi128EEEEEEEEEvNT_6ParamsE$_ZN4cute3eso3ESOILb1ELb0EJNS_6LayoutINS_5tupleIJNS3_IJNS_1CILi8EEENS4_ILi1EEEEEEEEENS3_IJNS3_IJS6_NS4_ILi0EEEEEEEEEEEiEEC2ERKSC_RKi,@function
        .size           $_ZN7cutlass13device_kernelIN5flash19enable_sm80_to_sm89INS1_16FlashAttnBwdSm80INS1_25CollectiveMainloopBwdSm80ILi2ELi2EN4cute5tupleIJNS5_1CILi64EEENS7_ILi128EEES8_EEENS_10bfloat16_tEfNS_4arch4Sm80ELb0ELb0ELb1ELb0ELb0ELb0ELb0ELb0ELi2ELi2ELi4ELi2ELb1EEENS1_21CollectiveEpilogueBwdISA_SB_SD_Li256ELb0ELb0ELi2EEENS1_19SingleTileSchedulerILb0ELb0ELb0ELi128EEEEEEEEEvNT_6ParamsE$_ZN4cute3eso3ESOILb1ELb0EJNS_6LayoutINS_5tupleIJNS3_IJNS_1CILi8EEENS4_ILi1EEEEEEEEENS3_IJNS3_IJS6_NS4_ILi0EEEEEEEEEEEiEEC2ERKSC_RKi,($_ZN7cutlass13device_kernelIN5flash19enable_sm80_to_sm89INS1_16FlashAttnBwdSm80INS1_25CollectiveMainloopBwdSm80ILi2ELi2EN4cute5tupleIJNS5_1CILi64EEENS7_ILi128EEES8_EEENS_10bfloat16_tEfNS_4arch4Sm80ELb0ELb0ELb1ELb0ELb0ELb0ELb0ELb0ELi2ELi2ELi4ELi2ELb1EEENS1_21CollectiveEpilogueBwdISA_SB_SD_Li256ELb0ELb0ELi2EEENS1_19SingleTileSchedulerILb0ELb0ELb0ELi128EEEEEEEEEvNT_6ParamsE$_ZN4cute3eso3ESOILb1ELb0EJNS_6LayoutINS_5tupleIJNS3_IJNS_1CILi8EEENS4_ILi1EEEEEEEEENS3_IJNS3_IJS6_NS4_ILi0EEEEEEEEEEElEEC2ERKSC_RKl - $_ZN7cutlass13device_kernelIN5flash19enable_sm80_to_sm89INS1_16FlashAttnBwdSm80INS1_25CollectiveMainloopBwdSm80ILi2ELi2EN4cute5tupleIJNS5_1CILi64EEENS7_ILi128EEES8_EEENS_10bfloat16_tEfNS_4arch4Sm80ELb0ELb0ELb1ELb0ELb0ELb0ELb0ELb0ELi2ELi2ELi4ELi2ELb1EEENS1_21CollectiveEpilogueBwdISA_SB_SD_Li256ELb0ELb0ELi2EEENS1_19SingleTileSchedulerILb0ELb0ELb0ELi128EEEEEEEEEvNT_6ParamsE$_ZN4cute3eso3ESOILb1ELb0EJNS_6LayoutINS_5tupleIJNS3_IJNS_1CILi8EEENS4_ILi1EEEEEEEEENS3_IJNS3_IJS6_NS4_ILi0EEEEEEEEEEEiEEC2ERKSC_RKi)
$_ZN7cutlass13device_kernelIN5flash19enable_sm80_to_sm89INS1_16FlashAttnBwdSm80INS1_25CollectiveMainloopBwdSm80ILi2ELi2EN4cute5tupleIJNS5_1CILi64EEENS7_ILi128EEES8_EEENS_10bfloat16_tEfNS_4arch4Sm80ELb0ELb0ELb1ELb0ELb0ELb0ELb0ELb0ELi2ELi2ELi4ELi2ELb1EEENS1_21CollectiveEpilogueBwdISA_SB_SD_Li256ELb0ELb0ELi2EEENS1_19SingleTileSchedulerILb0ELb0ELb0ELi128EEEEEEEEEvNT_6ParamsE$_ZN4cute3eso3ESOILb1ELb0EJNS_6LayoutINS_5tupleIJNS3_IJNS_1CILi8EEENS4_ILi1EEEEEEEEENS3_IJNS3_IJS6_NS4_ILi0EEEEEEEEEEEiEEC2ERKSC_RKi:
[----:B------:R-:W-:Y:S02]  /*7770*/  ULDC UR26, c[0x0][0x20] ;  /* 0x00000800001a7ab9 */ /* 0x000fe40000000800 */
[----:B------:R-:W-:-:S09]  /*7780*/  UIADD3 UR26, UR16, -UR26, URZ ;  /* 0x8000001a101a7290 */ /* 0x000fd2000fffe03f */
[----:B------:R1:W-:Y:S02]  /*7790*/  STL [UR26], R5 ;  /* 0x00000005ff007987 */ /* 0x0003e4000810081a */
[----:B-1----:R-:W-:-:S04]  /*77a0*/  MOV R5, 0x0 ;  /* 0x0000000000057802 */ /* 0x002fc80000000f00 */
[----:B------:R-:W-:Y:S05]  /*77b0*/  RET.REL.NODEC R4 `(_ZN7cutlass13device_kernelIN5flash19enable_sm80_to_sm89INS1_16FlashAttnBwdSm80INS1_25CollectiveMainloopBwdSm80ILi2ELi2EN4cute5tupleIJNS5_1CILi64EEENS7_ILi128EEES8_EEENS_10bfloat16_tEfNS_4arch4Sm80ELb0ELb0ELb1ELb0ELb0ELb0ELb0ELb0ELi2ELi2ELi4ELi2ELb1EEENS1_21CollectiveEpilogueBwdISA_SB_SD_Li256ELb0ELb0ELi2EEENS1_19SingleTileSchedulerILb0ELb0ELb0ELi128EEEEEEEEEvNT_6ParamsE) ;  /* 0xffff884004007950 */ /* 0x000fea0003c3ffff */
        .type           $_ZN7cutlass13device_kernelIN5flash19enable_sm80_to_sm89INS1_16FlashAttnBwdSm80INS1_25CollectiveMainloopBwdSm80ILi2ELi2EN4cute5tupleIJNS5_1CILi64EEENS7_ILi128EEES8_EEENS_10bfloat16_tEfNS_4arch4Sm80ELb0ELb0ELb1ELb0ELb0ELb0ELb0ELb0ELi2ELi2ELi4ELi2ELb1EEENS1_21CollectiveEpilogueBwdISA_SB_SD_Li256ELb0ELb0ELi2EEENS1_19SingleTileSchedulerILb0ELb0ELb0ELi128EEEEEEEEEvNT_6ParamsE$_ZN4cute3eso3ESOILb1ELb0EJNS_6LayoutINS_5tupleIJNS3_IJNS_1CILi8EEENS4_ILi1EEEEEEEEENS3_IJNS3_IJS6_NS4_ILi0EEEEEEEEEEElEEC2ERKSC_RKl,@function
        .size           $_ZN7cutlass13device_kernelIN5flash19enable_sm80_to_sm89INS1_16FlashAttnBwdSm80INS1_25CollectiveMainloopBwdSm80ILi2ELi2EN4cute5tupleIJNS5_1CILi64EEENS7_ILi128EEES8_EEENS_10bfloat16_tEfNS_4arch4Sm80ELb0ELb0ELb1ELb0ELb0ELb0ELb0ELb0ELi2ELi2ELi4ELi2ELb1EEENS1_21CollectiveEpilogueBwdISA_SB_SD_Li256ELb0ELb0ELi2EEENS1_19SingleTileSchedulerILb0ELb0ELb0ELi128EEEEEEEEEvNT_6ParamsE$_ZN4cute3eso3ESOILb1ELb0EJNS_6LayoutINS_5tupleIJNS3_IJNS_1CILi8EEENS4_ILi1EEEEEEEEENS3_IJNS3_IJS6_NS4_ILi0EEEEEEEEEEElEEC2ERKSC_RKl,($_ZN7cutlass13device_kernelIN5flash19enable_sm80_to_sm89INS1_16FlashAttnBwdSm80INS1_25CollectiveMainloopBwdSm80ILi2ELi2EN4cute5tupleIJNS5_1CILi64EEENS7_ILi128EEES8_EEENS_10bfloat16_tEfNS_4arch4Sm80ELb0ELb0ELb1ELb0ELb0ELb0ELb0ELb0ELi2ELi2ELi4ELi2ELb1EEENS1_21CollectiveEpilogueBwdISA_SB_SD_Li256ELb0ELb0ELi2EEENS1_19SingleTileSchedulerILb0ELb0ELb0ELi128EEEEEEEEEvNT_6ParamsE$_ZN4cute3eso3ESOILb1ELb0EJNS_6LayoutINS_5tupleIJNS3_IJNS_1CILi8EEENS4_ILi1EEEEEENS4_ILi2EEES6_EEENS3_IJNS3_IJS6_NS4_ILi0EEEEEENS4_ILi2048EEESA_EEEEENS_10ViewEngineINS_8smem_ptrIPN7cutlass10bfloat16_tEEEEEEEC2ERKSE_RKSL_ - $_ZN7cutlass13device_kernelIN5flash19enable_sm80_to_sm89INS1_16FlashAttnBwdSm80INS1_25CollectiveMainloopBwdSm80ILi2ELi2EN4cute5tupleIJNS5_1CILi64EEENS7_ILi128EEES8_EEENS_10bfloat16_tEfNS_4arch4Sm80ELb0ELb0ELb1ELb0ELb0ELb0ELb0ELb0ELi2ELi2ELi4ELi2ELb1EEENS1_21CollectiveEpilogueBwdISA_SB_SD_Li256ELb0ELb0ELi2EEENS1_19SingleTileSchedulerILb0ELb0ELb0ELi128EEEEEEEEEvNT_6ParamsE$_ZN4cute3eso3ESOILb1ELb0EJNS_6LayoutINS_5tupleIJNS3_IJNS_1CILi8EEENS4_ILi1EEEEEEEEENS3_IJNS3_IJS6_NS4_ILi0EEEEEEEEEEElEEC2ERKSC_RKl)
$_ZN7cutlass13device_kernelIN5flash19enable_sm80_to_sm89INS1_16FlashAttnBwdSm80INS1_25CollectiveMainloopBwdSm80ILi2ELi2EN4cute5tupleIJNS5_1CILi64EEENS7_ILi128EEES8_EEENS_10bfloat16_tEfNS_4arch4Sm80ELb0ELb0ELb1ELb0ELb0ELb0ELb0ELb0ELi2ELi2ELi4ELi2ELb1EEENS1_21CollectiveEpilogueBwdISA_SB_SD_Li256ELb0ELb0ELi2EEENS1_19SingleTileSchedulerILb0ELb0ELb0ELi128EEEEEEEEEvNT_6ParamsE$_ZN4cute3eso3ESOILb1ELb0EJNS_6LayoutINS_5tupleIJNS3_IJNS_1CILi8EEENS4_ILi1EEEEEEEEENS3_IJNS3_IJS6_NS4_ILi0EEEEEEEEEEElEEC2ERKSC_RKl:
[----:B------:R-:W-:Y:S01]  /*77c0*/  ULDC UR26, c[0x0][0x20] ;  /* 0x00000800001a7ab9 */ /* 0x000fe20000000800 */
[----:B------:R-:W-:Y:S01]  /*77d0*/  MOV R7, R5 ;  /* 0x0000000500077202 */ /* 0x000fe20000000f00 */
[----:B------:R-:W-:Y:S01]  /*77e0*/  UIADD3 UR26, UR16, -UR26, URZ ;  /* 0x8000001a101a7290 */ /* 0x000fe2000fffe03f */
[----:B------:R-:W-:-:S08]  /*77f0*/  MOV R5, 0x0 ;  /* 0x0000000000057802 */ /* 0x000fd00000000f00 */
[----:B------:R1:W-:Y:S01]  /*7800*/  STL.64 [UR26], R6 ;  /* 0x00000006ff007987 */ /* 0x0003e20008100a1a */
[----:B------:R-:W-:Y:S05]  /*7810*/  RET.REL.NODEC R4 `(_ZN7cutlass13device_kernelIN5flash19enable_sm80_to_sm89INS1_16FlashAttnBwdSm80INS1_25CollectiveMainloopBwdSm80ILi2ELi2EN4cute5tupleIJNS5_1CILi64EEENS7_ILi128EEES8_EEENS_10bfloat16_tEfNS_4arch4Sm80ELb0ELb0ELb1ELb0ELb0ELb0ELb0ELb0ELi2ELi2ELi4ELi2ELb1EEENS1_21CollectiveEpilogueBwdISA_SB_SD_Li256ELb0ELb0ELi2EEENS1_19SingleTileSchedulerILb0ELb0ELb0ELi128EEEEEEEEEvNT_6ParamsE) ;  /* 0xffff87e004007950 */ /* 0x000fea0003c3ffff */
        .type           $_ZN7cutlass13device_kernelIN5flash19enable_sm80_to_sm89INS1_16FlashAttnBwdSm80INS1_25CollectiveMainloopBwdSm80ILi2ELi2EN4cute5tupleIJNS5_1CILi64EEENS7_ILi128EEES8_EEENS_10bfloat16_tEfNS_4arch4Sm80ELb0ELb0ELb1ELb0ELb0ELb0ELb0ELb0ELi2ELi2ELi4ELi2ELb1EEENS1_21CollectiveEpilogueBwdISA_SB_SD_Li256ELb0ELb0ELi2EEENS1_19SingleTileSchedulerILb0ELb0ELb0ELi128EEEEEEEEEvNT_6ParamsE$_ZN4cute3eso3ESOILb1ELb0EJNS_6LayoutINS_5tupleIJNS3_IJNS_1CILi8EEENS4_ILi1EEEEEENS4_ILi2EEES6_EEENS3_IJNS3_IJS6_NS4_ILi0EEEEEENS4_ILi2048EEESA_EEEEENS_10ViewEngineINS_8smem_ptrIPN7cutlass10bfloat16_tEEEEEEEC2ERKSE_RKSL_,@function
        .size           $_ZN7cutlass13device_kernelIN5flash19enable_sm80_to_sm89INS1_16FlashAttnBwdSm80INS1_25CollectiveMainloopBwdSm80ILi2ELi2EN4cute5tupleIJNS5_1CILi64EEENS7_ILi128EEES8_EEENS_10bfloat16_tEfNS_4arch4Sm80ELb0ELb0ELb1ELb0ELb0ELb0ELb0ELb0ELi2ELi2ELi4ELi2ELb1EEENS1_21CollectiveEpilogueBwdISA_SB_SD_Li256ELb0ELb0ELi2EEENS1_19SingleTileSchedulerILb0ELb0ELb0ELi128EEEEEEEEEvNT_6ParamsE$_ZN4cute3eso3ESOILb1ELb0EJNS_6LayoutINS_5tupleIJNS3_IJNS_1CILi8EEENS4_ILi1EEEEEENS4_ILi2EEES6_EEENS3_IJNS3_IJS6_NS4_ILi0EEEEEENS4_ILi2048EEESA_EEEEENS_10ViewEngineINS_8smem_ptrIPN7cutlass10bfloat16_tEEEEEEEC2ERKSE_RKSL_,($_ZN7cutlass13device_kernelIN5flash19enable_sm80_to_sm89INS1_16FlashAttnBwdSm80INS1_25CollectiveMainloopBwdSm80ILi2ELi2EN4cute5tupleIJNS5_1CILi64EEENS7_ILi128EEES8_EEENS_10bfloat16_tEfNS_4arch4Sm80ELb0ELb0ELb1ELb0ELb0ELb0ELb0ELb0ELi2ELi2ELi4ELi2ELb1EEENS1_21CollectiveEpilogueBwdISA_SB_SD_Li256ELb0ELb0ELi2EEENS1_19SingleTileSchedulerILb0ELb0ELb0ELi128EEEEEEEEEvNT_6ParamsE$_ZN4cute3eso3ESOILb1ELb0EJNS_6LayoutINS_5tupleIJNS3_IJNS_1CILi8EEENS4_ILi1EEEEEENS4_ILi2EEES6_EEENS3_IJNS3_IJS6_NS4_ILi0EEEEEENS4_ILi2048EEESA_EEEEEiEEC2ERKSE_RKi - $_ZN7cutlass13device_kernelIN5flash19enable_sm80_to_sm89INS1_16FlashAttnBwdSm80INS1_25CollectiveMainloopBwdSm80ILi2ELi2EN4cute5tupleIJNS5_1CILi64EEENS7_ILi128EEES8_EEENS_10bfloat16_tEfNS_4arch4Sm80ELb0ELb0ELb1ELb0ELb0ELb0ELb0ELb0ELi2ELi2ELi4ELi2ELb1EEENS1_21CollectiveEpilogueBwdISA_SB_SD_Li256ELb0ELb0ELi2EEENS1_19SingleTileSchedulerILb0ELb0ELb0ELi128EEEEEEEEEvNT_6ParamsE$_ZN4cute3eso3ESOILb1ELb0EJNS_6LayoutINS_5tupleIJNS3_IJNS_1CILi8EEENS4_ILi1EEEEEENS4_ILi2EEES6_EEENS3_IJNS3_IJS6_NS4_ILi0EEEEEENS4_ILi2048EEESA_EEEEENS_10ViewEngineINS_8smem_ptrIPN7cutlass10bfloat16_tEEEEEEEC2ERKSE_RKSL_)
$_ZN7cutlass13device_kernelIN5flash19enable_sm80_to_sm89INS1_16FlashAttnBwdSm80INS1_25CollectiveMainloopBwdSm80ILi2ELi2EN4cute5tupleIJNS5_1CILi64EEENS7_ILi128EEES8_EEENS_10bfloat16_tEfNS_4arch4Sm80ELb0ELb0ELb1ELb0ELb0ELb0ELb0ELb0ELi2ELi2ELi4ELi2ELb1EEENS1_21CollectiveEpilogueBwdISA_SB_SD_Li256ELb0ELb0ELi2EEENS1_19SingleTileSchedulerILb0ELb0ELb0ELi128EEEEEEEEEvNT_6ParamsE$_ZN4cute3eso3ESOILb1ELb0EJNS_6LayoutINS_5tupleIJNS3_IJNS_1CILi8EEENS4_ILi1EEEEEENS4_ILi2EEES6_EEENS3_IJNS3_IJS6_NS4_ILi0EEEEEENS4_ILi2048EEESA_EEEEENS_10ViewEngineINS_8smem_ptrIPN7cutlass10bfloat16_tEEEEEEEC2ERKSE_RKSL_:
[----:B------:R-:W-:Y:S01]  /*7820*/  ULDC UR26, c[0x0][0x20] ;  /* 0x00000800001a7ab9 */ /* 0x000fe20000000800 */
[----:B------:R-:W-:Y:S01]  /*7830*/  MOV R7, 0x0 ;  /* 0x0000000000077802 */ /* 0x000fe20000000f00 */
[----:B------:R-:W-:-:S09]  /*7840*/  UIADD3 UR26, UR16, -UR26, URZ ;  /* 0x8000001a101a7290 */ /* 0x000fd2000fffe03f */
[----:B------:R1:W-:Y:S01]  /*7850*/  STL.64 [UR26], R4 ;  /* 0x00000004ff007987 */ /* 0x0003e20008100a1a */
[----:B------:R-:W-:Y:S05]  /*7860*/  RET.REL.NODEC R6 `(_ZN7cutlass13device_kernelIN5flash19enable_sm80_to_sm89INS1_16FlashAttnBwdSm80INS1_25CollectiveMainloopBwdSm80ILi2ELi2EN4cute5tupleIJNS5_1CILi64EEENS7_ILi128EEES8_EEENS_10bfloat16_tEfNS_4arch4Sm80ELb0ELb0ELb1ELb0ELb0ELb0ELb0ELb0ELi2ELi2ELi4ELi2ELb1EEENS1_21CollectiveEpilogueBwdISA_SB_SD_Li256ELb0ELb0ELi2EEENS1_19SingleTileSchedulerILb0ELb0ELb0ELi128EEEEEEEEEvNT_6ParamsE) ;  /* 0xffff879006007950 */ /* 0x000fea0003c3ffff */
        .type           $_ZN7cutlass13device_kernelIN5flash19enable_sm80_to_sm89INS1_16FlashAttnBwdSm80INS1_25CollectiveMainloopBwdSm80ILi2ELi2EN4cute5tupleIJNS5_1CILi64EEENS7_ILi128EEES8_EEENS_10bfloat16_tEfNS_4arch4Sm80ELb0ELb0ELb1ELb0ELb0ELb0ELb0ELb0ELi2ELi2ELi4ELi2ELb1EEENS1_21CollectiveEpilogueBwdISA_SB_SD_Li256ELb0ELb0ELi2EEENS1_19SingleTileSchedulerILb0ELb0ELb0ELi128EEEEEEEEEvNT_6ParamsE$_ZN4cute3eso3ESOILb1ELb0EJNS_6LayoutINS_5tupleIJNS3_IJNS_1CILi8EEENS4_ILi1EEEEEENS4_ILi2EEES6_EEENS3_IJNS3_IJS6_NS4_ILi0EEEEEENS4_ILi2048EEESA_EEEEEiEEC2ERKSE_RKi,@function
        .size           $_ZN7cutlass13device_kernelIN5flash19enable_sm80_to_sm89INS1_16FlashAttnBwdSm80INS1_25CollectiveMainloopBwdSm80ILi2ELi2EN4cute5tupleIJNS5_1CILi64EEENS7_ILi128EEES8_EEENS_10bfloat16_tEfNS_4arch4Sm80ELb0ELb0ELb1ELb0ELb0ELb0ELb0ELb0ELi2ELi2ELi4ELi2ELb1EEENS1_21CollectiveEpilogueBwdISA_SB_SD_Li256ELb0ELb0ELi2EEENS1_19SingleTileSchedulerILb0ELb0ELb0ELi128EEEEEEEEEvNT_6ParamsE$_ZN4cute3eso3ESOILb1ELb0EJNS_6LayoutINS_5tupleIJNS3_IJNS_1CILi8EEENS4_ILi1EEEEEENS4_ILi2EEES6_EEENS3_IJNS3_IJS6_NS4_ILi0EEEEEENS4_ILi2048EEESA_EEEEEiEEC2ERKSE_RKi,($_ZN7cutlass13device_kernelIN5flash19enable_sm80_to_sm89INS1_16FlashAttnBwdSm80INS1_25CollectiveMainloopBwdSm80ILi2ELi2EN4cute5tupleIJNS5_1CILi64EEENS7_ILi128EEES8_EEENS_10bfloat16_tEfNS_4arch4Sm80ELb0ELb0ELb1ELb0ELb0ELb0ELb0ELb0ELi2ELi2ELi4ELi2ELb1EEENS1_21CollectiveEpilogueBwdISA_SB_SD_Li256ELb0ELb0ELi2EEENS1_19SingleTileSchedulerILb0ELb0ELb0ELi128EEEEEEEEEvNT_6ParamsE$_ZN4cute5tupleIJNS0_IJNS0_IJNS_1CILi8EEENS1_ILi1EEEEEENS1_ILi2EEES3_EEENS0_IJNS0_IJS3_NS1_ILi0EEEEEElS7_EEEEEC2ERKS6_RKS9_ - $_ZN7cutlass13device_kernelIN5flash19enable_sm80_to_sm89INS1_16FlashAttnBwdSm80INS1_25CollectiveMainloopBwdSm80ILi2ELi2EN4cute5tupleIJNS5_1CILi64EEENS7_ILi128EEES8_EEENS_10bfloat16_tEfNS_4arch4Sm80ELb0ELb0ELb1ELb0ELb0ELb0ELb0ELb0ELi2ELi2ELi4ELi2ELb1EEENS1_21CollectiveEpilogueBwdISA_SB_SD_Li256ELb0ELb0ELi2EEENS1_19SingleTileSchedulerILb0ELb0ELb0ELi128EEEEEEEEEvNT_6ParamsE$_ZN4cute3eso3ESOILb1ELb0EJNS_6LayoutINS_5tupleIJNS3_IJNS_1CILi8EEENS4_ILi1EEEEEENS4_ILi2EEES6_EEENS3_IJNS3_IJS6_NS4_ILi0EEEEEENS4_ILi2048EEESA_EEEEEiEEC2ERKSE_RKi)
$_ZN7cutlass13device_kernelIN5flash19enable_sm80_to_sm89INS1_16FlashAttnBwdSm80INS1_25CollectiveMainloopBwdSm80ILi2ELi2EN4cute5tupleIJNS5_1CILi64EEENS7_ILi128EEES8_EEENS_10bfloat16_tEfNS_4arch4Sm80ELb0ELb0ELb1ELb0ELb0ELb0ELb0ELb0ELi2ELi2ELi4ELi2ELb1EEENS1_21CollectiveEpilogueBwdISA_SB_SD_Li256ELb0ELb0ELi2EEENS1_19SingleTileSchedulerILb0ELb0ELb0ELi128EEEEEEEEEvNT_6ParamsE$_ZN4cute3eso3ESOILb1ELb0EJNS_6LayoutINS_5tupleIJNS3_IJNS_1CILi8EEENS4_ILi1EEEEEENS4_ILi2EEES6_EEENS3_IJNS3_IJS6_NS4_ILi0EEEEEENS4_ILi2048EEESA_EEEEEiEEC2ERKSE_RKi:
[----:B------:R-:W-:Y:S02]  /*7870*/  ULDC UR26, c[0x0][0x20] ;  /* 0x00000800001a7ab9 */ /* 0x000fe40000000800 */
[----:B------:R-:W-:-:S09]  /*7880*/  UIADD3 UR26, UR16, -UR26, URZ ;  /* 0x8000001a101a7290 */ /* 0x000fd2000fffe03f */
[----:B------:R1:W-:Y:S02]  /*7890*/  STL [UR26], R5 ;  /* 0x00000005ff007987 */ /* 0x0003e4000810081a */
[----:B-1----:R-:W-:-:S04]  /*78a0*/  MOV R5, 0x0 ;  /* 0x0000000000057802 */ /* 0x002fc80000000f00 */
[----:B------:R-:W-:Y:S05]  /*78b0*/  RET.REL.NODEC R4 `(_ZN7cutlass13device_kernelIN5flash19enable_sm80_to_sm89INS1_16FlashAttnBwdSm80INS1_25CollectiveMainloopBwdSm80ILi2ELi2EN4cute5tupleIJNS5_1CILi64EEENS7_ILi128EEES8_EEENS_10bfloat16_tEfNS_4arch4Sm80ELb0ELb0ELb1ELb0ELb0ELb0ELb0ELb0ELi2ELi2ELi4ELi2ELb1EEENS1_21CollectiveEpilogueBwdISA_SB_SD_Li256ELb0ELb0ELi2EEENS1_19SingleTileSchedulerILb0ELb0ELb0ELi128EEEEEEEEEvNT_6ParamsE) ;  /* 0xffff874004007950 */ /* 0x000fea0003c3ffff */
        .type           $_ZN7cutlass13device_kernelIN5flash19enable_sm80_to_sm89INS1_16FlashAttnBwdSm80INS1_25CollectiveMainloopBwdSm80ILi2ELi2EN4cute5tupleIJNS5_1CILi64EEENS7_ILi128EEES8_EEENS_10bfloat16_tEfNS_4arch4Sm80ELb0ELb0ELb1ELb0ELb0ELb0ELb0ELb0ELi2ELi2ELi4ELi2ELb1EEENS1_21CollectiveEpilogueBwdISA_SB_SD_Li256ELb0ELb0ELi2EEENS1_19SingleTileSchedulerILb0ELb0ELb0ELi128EEEEEEEEEvNT_6ParamsE$_ZN4cute5tupleIJNS0_IJNS0_IJNS_1CILi8EEENS1_ILi1EEEEEENS1_ILi2EEES3_EEENS0_IJNS0_IJS3_NS1_ILi0EEEEEElS7_EEEEEC2ERKS6_RKS9_,@function
        .size           $_ZN7cutlass13device_kernelIN5flash19enable_sm80_to_sm89INS1_16FlashAttnBwdSm80INS1_25CollectiveMainloopBwdSm80ILi2ELi2EN4cute5tupleIJNS5_1CILi64EEENS7_ILi128EEES8_EEENS_10bfloat16_tEfNS_4arch4Sm80ELb0ELb0ELb1ELb0ELb0ELb0ELb0ELb0ELi2ELi2ELi4ELi2ELb1EEENS1_21CollectiveEpilogueBwdISA_SB_SD_Li256ELb0ELb0ELi2EEENS1_19SingleTileSchedulerILb0ELb0ELb0ELi128EEEEEEEEEvNT_6ParamsE$_ZN4cute5tupleIJNS0_IJNS0_IJNS_1CILi8EEENS1_ILi1EEEEEENS1_ILi2EEES3_EEENS0_IJNS0_IJS3_NS1_ILi0EEEEEElS7_EEEEEC2ERKS6_RKS9_,($_ZN7cutlass13device_kernelIN5flash19enable_sm80_to_sm89INS1_16FlashAttnBwdSm80INS1_25CollectiveMainloopBwdSm80ILi2ELi2EN4cute5tupleIJNS5_1CILi64EEENS7_ILi128EEES8_EEENS_10bfloat16_tEfNS_4arch4Sm80ELb0ELb0ELb1ELb0ELb0ELb0ELb0ELb0ELi2ELi2ELi4ELi2ELb1EEENS1_21CollectiveEpilogueBwdISA_SB_SD_Li256ELb0ELb0ELi2EEENS1_19SingleTileSchedulerILb0ELb0ELb0ELi128EEEEEEEEEvNT_6ParamsE$_ZN4cute5tupleIJNS_15ArithmeticTupleIJNS_1CILi0EEEiEEEEEC2ERKS4_ - $_ZN7cutlass13device_kernelIN5flash19enable_sm80_to_sm89INS1_16FlashAttnBwdSm80INS1_25CollectiveMainloopBwdSm80ILi2ELi2EN4cute5tupleIJNS5_1CILi64EEENS7_ILi128EEES8_EEENS_10bfloat16_tEfNS_4arch4Sm80ELb0ELb0ELb1ELb0ELb0ELb0ELb0ELb0ELi2ELi2ELi4ELi2ELb1EEENS1_21CollectiveEpilogueBwdISA_SB_SD_Li256ELb0ELb0ELi2EEENS1_19SingleTileSchedulerILb0ELb0ELb0ELi128EEEEEEEEEvNT_6ParamsE$_ZN4cute5tupleIJNS0_IJNS0_IJNS_1CILi8EEENS1_ILi1EEEEEENS1_ILi2EEES3_EEENS0_IJNS0_IJS3_NS1_ILi0EEEEEElS7_EEEEEC2ERKS6_RKS9_)
$_ZN7cutlass13device_kernelIN5flash19enable_sm80_to_sm89INS1_16FlashAttnBwdSm80INS1_25CollectiveMainloopBwdSm80ILi2ELi2EN4cute5tupleIJNS5_1CILi64EEENS7_ILi128EEES8_EEENS_10bfloat16_tEfNS_4arch4Sm80ELb0ELb0ELb1ELb0ELb0ELb0ELb0ELb0ELi2ELi2ELi4ELi2ELb1EEENS1_21CollectiveEpilogueBwdISA_SB_SD_Li256ELb0ELb0ELi2EEENS1_19SingleTileSchedulerILb0ELb0ELb0ELi128EEEEEEEEEvNT_6ParamsE$_ZN4cute5tupleIJNS0_IJNS0_IJNS_1CILi8EEENS1_ILi1EEEEEENS1_ILi2EEES3_EEENS0_IJNS0_IJS3_NS1_ILi0EEEEEElS7_EEEEEC2ERKS6_RKS9_:
[----:B------:R-:W-:Y:S02]  /*78c0*/  MOV R8, 0x78e0 ;  /* 0x000078e000087802 */ /* 0x000fe40000000f00 */
[----:B------:R-:W-:Y:S05]  /*78d0*/  CALL.REL.NOINC `($_ZN7cutlass13device_kernelIN5flash19enable_sm80_to_sm89INS1_16FlashAttnBwdSm80INS1_25CollectiveMainloopBwdSm80ILi2ELi2EN4cute5tupleIJNS5_1CILi64EEENS7_ILi128EEES8_EEENS_10bfloat16_tEfNS_4arch4Sm80ELb0ELb0ELb1ELb0ELb0ELb0ELb0ELb0ELi2ELi2ELi4ELi2ELb1EEENS1_21CollectiveEpilogueBwdISA_SB_SD_Li256ELb0ELb0ELi2EEENS1_19SingleTileSchedulerILb0ELb0ELb0ELi128EEEEEEEEEvNT_6ParamsE$_ZN4cute3eso3ESOILb1ELb0EJNS_5tupleIJNS2_IJNS_1CILi8EEENS3_ILi1EEEEEENS3_ILi2EEES5_EEENS2_IJNS2_IJS5_NS3_ILi0EEEEEElS9_EEEEEC2ERKS8_RKSB_) ;  /* 0xfffffb3000007944 */ /* 0x000fea0003c3ffff */
[----:B------:R-:W-:-:S04]  /*78e0*/  MOV R7, 0x0 ;  /* 0x0000000000077802 */ /* 0x000fc80000000f00 */
[----:B------:R-:W-:Y:S05]  /*78f0*/  RET.REL.NODEC R6 `(_ZN7cutlass13device_kernelIN5flash19enable_sm80_to_sm89INS1_16FlashAttnBwdSm80INS1_25CollectiveMainloopBwdSm80ILi2ELi2EN4cute5tupleIJNS5_1CILi64EEENS7_ILi128EEES8_EEENS_10bfloat16_tEfNS_4arch4Sm80ELb0ELb0ELb1ELb0ELb0ELb0ELb0ELb0ELi2ELi2ELi4ELi2ELb1EEENS1_21CollectiveEpilogueBwdISA_SB_SD_Li256ELb0ELb0ELi2EEENS1_19SingleTileSchedulerILb0ELb0ELb0ELi128EEEEEEEEEvNT_6ParamsE) ;  /* 0xffff870006007950 */ /* 0x000fea0003c3ffff */
        .type           $_ZN7cutlass13device_kernelIN5flash19enable_sm80_to_sm89INS1_16FlashAttnBwdSm80INS1_25CollectiveMainloopBwdSm80ILi2ELi2EN4cute5tupleIJNS5_1CILi64EEENS7_ILi128EEES8_EEENS_10bfloat16_tEfNS_4arch4Sm80ELb0ELb0ELb1ELb0ELb0ELb0ELb0ELb0ELi2ELi2ELi4ELi2ELb1EEENS1_21CollectiveEpilogueBwdISA_SB_SD_Li256ELb0ELb0ELi2EEENS1_19SingleTileSchedulerILb0ELb0ELb0ELi128EEEEEEEEEvNT_6ParamsE$_ZN4cute5tupleIJNS_15ArithmeticTupleIJNS_1CILi0EEEiEEEEEC2ERKS4_,@function
        .size           $_ZN7cutlass13device_kernelIN5flash19enable_sm80_to_sm89INS1_16FlashAttnBwdSm80INS1_25CollectiveMainloopBwdSm80ILi2ELi2EN4cute5tupleIJNS5_1CILi64EEENS7_ILi128EEES8_EEENS_10bfloat16_tEfNS_4arch4Sm80ELb0ELb0ELb1ELb0ELb0ELb0ELb0ELb0ELi2ELi2ELi4ELi2ELb1EEENS1_21CollectiveEpilogueBwdISA_SB_SD_Li256ELb0ELb0ELi2EEENS1_19SingleTileSchedulerILb0ELb0ELb0ELi128EEEEEEEEEvNT_6ParamsE$_ZN4cute5tupleIJNS_15ArithmeticTupleIJNS_1CILi0EEEiEEEEEC2ERKS4_,($_ZN7cutlass13device_kernelIN5flash19enable_sm80_to_sm89INS1_16FlashAttnBwdSm80INS1_25CollectiveMainloopBwdSm80ILi2ELi2EN4cute5tupleIJNS5_1CILi64EEENS7_ILi128EEES8_EEENS_10bfloat16_tEfNS_4arch4Sm80ELb0ELb0ELb1ELb0ELb0ELb0ELb0ELb0ELi2ELi2ELi4ELi2ELb1EEENS1_21CollectiveEpilogueBwdISA_SB_SD_Li256ELb0ELb0ELi2EEENS1_19SingleTileSchedulerILb0ELb0ELb0ELi128EEEEEEEEEvNT_6ParamsE$_ZN4cute5tupleIJNS_15ArithmeticTupleIJiEEEEEC2ERKS2_ - $_ZN7cutlass13device_kernelIN5flash19enable_sm80_to_sm89INS1_16FlashAttnBwdSm80INS1_25CollectiveMainloopBwdSm80ILi2ELi2EN4cute5tupleIJNS5_1CILi64EEENS7_ILi128EEES8_EEENS_10bfloat16_tEfNS_4arch4Sm80ELb0ELb0ELb1ELb0ELb0ELb0ELb0ELb0ELi2ELi2ELi4ELi2ELb1EEENS1_21CollectiveEpilogueBwdISA_SB_SD_Li256ELb0ELb0ELi2EEENS1_19SingleTileSchedulerILb0ELb0ELb0ELi128EEEEEEEEEvNT_6ParamsE$_ZN4cute5tupleIJNS_15ArithmeticTupleIJNS_1CILi0EEEiEEEEEC2ERKS4_)
$_ZN7cutlass13device_kernelIN5flash19enable_sm80_to_sm89INS1_16FlashAttnBwdSm80INS1_25CollectiveMainloopBwdSm80ILi2ELi2EN4cute5tupleIJNS5_1CILi64EEENS7_ILi128EEES8_EEENS_10bfloat16_tEfNS_4arch4Sm80ELb0ELb0ELb1ELb0ELb0ELb0ELb0ELb0ELi2ELi2ELi4ELi2ELb1EEENS1_21CollectiveEpilogueBwdISA_SB_SD_Li256ELb0ELb0ELi2EEENS1_19SingleTileSchedulerILb0ELb0ELb0ELi128EEEEEEEEEvNT_6ParamsE$_ZN4cute5tupleIJNS_15ArithmeticTupleIJNS_1CILi0EEEiEEEEEC2ERKS4_:
[----:B------:R-:W-:Y:S02]  /*7900*/  MOV R4, 0x7920 ;  /* 0x0000792000047802 */ /* 0x000fe40000000f00 */
[----:B------:R-:W-:Y:S05]  /*7910*/  CALL.REL.NOINC `($_ZN7cutlass13device_kernelIN5flash19enable_sm80_to_sm89INS1_16FlashAttnBwdSm80INS1_25CollectiveMainloopBwdSm80ILi2ELi2EN4cute5tupleIJNS5_1CILi64EEENS7_ILi128EEES8_EEENS_10bfloat16_tEfNS_4arch4Sm80ELb0ELb0ELb1ELb0ELb0ELb0ELb0ELb0ELi2ELi2ELi4ELi2ELb1EEENS1_21CollectiveEpilogueBwdISA_SB_SD_Li256ELb0ELb0ELi2EEENS1_19SingleTileSchedulerILb0ELb0ELb0ELi128EEEEEEEEEvNT_6ParamsE$_ZN4cute3eso3ESOILb0ELb1EJNS_15ArithmeticTupleIJNS_1CILi0EEEiEEEEEC2ERKS5_) ;  /* 0xfffff42000007944 */ /* 0x000fea0003c3ffff */
[----:B------:R-:W-:-:S04]  /*7920*/  MOV R9, 0x0 ;  /* 0x0000000000097802 */ /* 0x000fc80000000f00 */
[----:B------:R-:W-:Y:S05]  /*7930*/  RET.REL.NODEC R8 `(_ZN7cutlass13device_kernelIN5flash19enable_sm80_to_sm89INS1_16FlashAttnBwdSm80INS1_25CollectiveMainloopBwdSm80ILi2ELi2EN4cute5tupleIJNS5_1CILi64EEENS7_ILi128EEES8_EEENS_10bfloat16_tEfNS_4arch4Sm80ELb0ELb0ELb1ELb0ELb0ELb0ELb0ELb0ELi2ELi2ELi4ELi2ELb1EEENS1_21CollectiveEpilogueBwdISA_SB_SD_Li256ELb0ELb0ELi2EEENS1_19SingleTileSchedulerILb0ELb0ELb0ELi128EEEEEEEEEvNT_6ParamsE) ;  /* 0xffff86c008007950 */ /* 0x000fea0003c3ffff */
        .type           $_ZN7cutlass13device_kernelIN5flash19enable_sm80_to_sm89INS1_16FlashAttnBwdSm80INS1_25CollectiveMainloopBwdSm80ILi2ELi2EN4cute5tupleIJNS5_1CILi64EEENS7_ILi128EEES8_EEENS_10bfloat16_tEfNS_4arch4Sm80ELb0ELb0ELb1ELb0ELb0ELb0ELb0ELb0ELi2ELi2ELi4ELi2ELb1EEENS1_21CollectiveEpilogueBwdISA_SB_SD_Li256ELb0ELb0ELi2EEENS1_19SingleTileSchedulerILb0ELb0ELb0ELi128EEEEEEEEEvNT_6ParamsE$_ZN4cute5tupleIJNS_15ArithmeticTupleIJiEEEEEC2ERKS2_,@function
        .size           $_ZN7cutlass13device_kernelIN5flash19enable_sm80_to_sm89INS1_16FlashAttnBwdSm80INS1_25CollectiveMainloopBwdSm80ILi2ELi2EN4cute5tupleIJNS5_1CILi64EEENS7_ILi128EEES8_EEENS_10bfloat16_tEfNS_4arch4Sm80ELb0ELb0ELb1ELb0ELb0ELb0ELb0ELb0ELi2ELi2ELi4ELi2ELb1EEENS1_21CollectiveEpilogueBwdISA_SB_SD_Li256ELb0ELb0ELi2EEENS1_19SingleTileSchedulerILb0ELb0ELb0ELi128EEEEEEEEEvNT_6ParamsE$_ZN4cute5tupleIJNS_15ArithmeticTupleIJiEEEEEC2ERKS2_,($_ZN7cutlass13device_kernelIN5flash19enable_sm80_to_sm89INS1_16FlashAttnBwdSm80INS1_25CollectiveMainloopBwdSm80ILi2ELi2EN4cute5tupleIJNS5_1CILi64EEENS7_ILi128EEES8_EEENS_10bfloat16_tEfNS_4arch4Sm80ELb0ELb0ELb1ELb0ELb0ELb0ELb0ELb0ELi2ELi2ELi4ELi2ELb1EEENS1_21CollectiveEpilogueBwdISA_SB_SD_Li256ELb0ELb0ELi2EEENS1_19SingleTileSchedulerILb0ELb0ELb0ELi128EEEEEEEEEvNT_6ParamsE$_ZN4cute5tupleIJNS_15ArithmeticTupleIJiiEEEEEC2ERKS2_ - $_ZN7cutlass13device_kernelIN5flash19enable_sm80_to_sm89INS1_16FlashAttnBwdSm80INS1_25CollectiveMainloopBwdSm80ILi2ELi2EN4cute5tupleIJNS5_1CILi64EEENS7_ILi128EEES8_EEENS_10bfloat16_tEfNS_4arch4Sm80ELb0ELb0ELb1ELb0ELb0ELb0ELb0ELb0ELi2ELi2ELi4ELi2ELb1EEENS1_21CollectiveEpilogueBwdISA_SB_SD_Li256ELb0ELb0ELi2EEENS1_19SingleTileSchedulerILb0ELb0ELb0ELi128EEEEEEEEEvNT_6ParamsE$_ZN4cute5tupleIJNS_15ArithmeticTupleIJiEEEEEC2ERKS2_)
$_ZN7cutlass13device_kernelIN5flash19enable_sm80_to_sm89INS1_16FlashAttnBwdSm80INS1_25CollectiveMainloopBwdSm80ILi2ELi2EN4cute5tupleIJNS5_1CILi64EEENS7_ILi128EEES8_EEENS_10bfloat16_tEfNS_4arch4Sm80ELb0ELb0ELb1ELb0ELb0ELb0ELb0ELb0ELi2ELi2ELi4ELi2ELb1EEENS1_21CollectiveEpilogueBwdISA_SB_SD_Li256ELb0ELb0ELi2EEENS1_19SingleTileSchedulerILb0ELb0ELb0ELi128EEEEEEEEEvNT_6ParamsE$_ZN4cute5tupleIJNS_15ArithmeticTupleIJiEEEEEC2ERKS2_:
[----:B------:R-:W-:Y:S02]  /*7940*/  MOV R4, 0x7960 ;  /* 0x0000796000047802 */ /* 0x000fe40000000f00 */
[----:B------:R-:W-:Y:S05]  /*7950*/  CALL.REL.NOINC `($_ZN7cutlass13device_kernelIN5flash19enable_sm80_to_sm89INS1_16FlashAttnBwdSm80INS1_25CollectiveMainloopBwdSm80ILi2ELi2EN4cute5tupleIJNS5_1CILi64EEENS7_ILi128EEES8_EEENS_10bfloat16_tEfNS_4arch4Sm80ELb0ELb0ELb1ELb0ELb0ELb0ELb0ELb0ELi2ELi2ELi4ELi2ELb1EEENS1_21CollectiveEpilogueBwdISA_SB_SD_Li256ELb0ELb0ELi2EEENS1_19SingleTileSchedulerILb0ELb0ELb0ELi128EEEEEEEEEvNT_6ParamsE$_ZN4cute3eso3ESOILb0ELb1EJNS_15ArithmeticTupleIJiEEEEEC2ERKS3_) ;  /* 0xfffff43000007944 */ /* 0x000fea0003c3ffff */
[----:B------:R-:W-:Y:S02]  /*7960*/  MOV R4, R6 ;  /* 0x0000000600047202 */ /* 0x000fe40000000f00 */
[----:B------:R-:W-:-:S04]  /*7970*/  MOV R5, 0x0 ;  /* 0x0000000000057802 */ /* 0x000fc80000000f00 */
[----:B------:R-:W-:Y:S05]  /*7980*/  RET.REL.NODEC R4 `(_ZN7cutlass13device_kernelIN5flash19enable_sm80_to_sm89INS1_16FlashAttnBwdSm80INS1_25CollectiveMainloopBwdSm80ILi2ELi2EN4cute5tupleIJNS5_1CILi64EEENS7_ILi128EEES8_EEENS_10bfloat16_tEfNS_4arch4Sm80ELb0ELb0ELb1ELb0ELb0ELb0ELb0ELb0ELi2ELi2ELi4ELi2ELb1EEENS1_21CollectiveEpilogueBwdISA_SB_SD_Li256ELb0ELb0ELi2EEENS1_19SingleTileSchedulerILb0ELb0ELb0ELi128EEEEEEEEEvNT_6ParamsE) ;  /* 0xffff867004007950 */ /* 0x000fea0003c3ffff */
        .type           $_ZN7cutlass13device_kernelIN5flash19enable_sm80_to_sm89INS1_16FlashAttnBwdSm80INS1_25CollectiveMainloopBwdSm80ILi2ELi2EN4cute5tupleIJNS5_1CILi64EEENS7_ILi128EEES8_EEENS_10bfloat16_tEfNS_4arch4Sm80ELb0ELb0ELb1ELb0ELb0ELb0ELb0ELb0ELi2ELi2ELi4ELi2ELb1EEENS1_21CollectiveEpilogueBwdISA_SB_SD_Li256ELb0ELb0ELi2EEENS1_19SingleTileSchedulerILb0ELb0ELb0ELi128EEEEEEEEEvNT_6ParamsE$_ZN4cute5tupleIJNS_15ArithmeticTupleIJiiEEEEEC2ERKS2_,@function
        .size           $_ZN7cutlass13device_kernelIN5flash19enable_sm80_to_sm89INS1_16FlashAttnBwdSm80INS1_25CollectiveMainloopBwdSm80ILi2ELi2EN4cute5tupleIJNS5_1CILi64EEENS7_ILi128EEES8_EEENS_10bfloat16_tEfNS_4arch4Sm80ELb0ELb0ELb1ELb0ELb0ELb0ELb0ELb0ELi2ELi2ELi4ELi2ELb1EEENS1_21CollectiveEpilogueBwdISA_SB_SD_Li256ELb0ELb0ELi2EEENS1_19SingleTileSchedulerILb0ELb0ELb0ELi128EEEEEEEEEvNT_6ParamsE$_ZN4cute5tupleIJNS_15ArithmeticTupleIJiiEEEEEC2ERKS2_,($_ZN7cutlass13device_kernelIN5flash19enable_sm80_to_sm89INS1_16FlashAttnBwdSm80INS1_25CollectiveMainloopBwdSm80ILi2ELi2EN4cute5tupleIJNS5_1CILi64EEENS7_ILi128EEES8_EEENS_10bfloat16_tEfNS_4arch4Sm80ELb0ELb0ELb1ELb0ELb0ELb0ELb0ELb0ELi2ELi2ELi4ELi2ELb1EEENS1_21CollectiveEpilogueBwdISA_SB_SD_Li256ELb0ELb0ELi2EEENS1_19SingleTileSchedulerILb0ELb0ELb0ELi128EEEEEEEEEvNT_6ParamsE$_ZN4cute5tupleIJNS_15ArithmeticTupleIJiiEEEiiiEEC2ERKS2_RKiS7_S7_ - $_ZN7cutlass13device_kernelIN5flash19enable_sm80_to_sm89INS1_16FlashAttnBwdSm80INS1_25CollectiveMainloopBwdSm80ILi2ELi2EN4cute5tupleIJNS5_1CILi64EEENS7_ILi128EEES8_EEENS_10bfloat16_tEfNS_4arch4Sm80ELb0ELb0ELb1ELb0ELb0ELb0ELb0ELb0ELi2ELi2ELi4ELi2ELb1EEENS1_21CollectiveEpilogueBwdISA_SB_SD_Li256ELb0ELb0ELi2EEENS1_19SingleTileSchedulerILb0ELb0ELb0ELi128EEEEEEEEEvNT_6ParamsE$_ZN4cute5tupleIJNS_15ArithmeticTupleIJiiEEEEEC2ERKS2_)
$_ZN7cutlass13device_kernelIN5flash19enable_sm80_to_sm89INS1_16FlashAttnBwdSm80INS1_25CollectiveMainloopBwdSm80ILi2ELi2EN4cute5tupleIJNS5_1CILi64EEENS7_ILi128EEES8_EEENS_10bfloat16_tEfNS_4arch4Sm80ELb0ELb0ELb1ELb0ELb0ELb0ELb0ELb0ELi2ELi2ELi4ELi2ELb1EEENS1_21CollectiveEpilogueBwdISA_SB_SD_Li256ELb0ELb0ELi2EEENS1_19SingleTileSchedulerILb0ELb0ELb0ELi128EEEEEEEEEvNT_6ParamsE$_ZN4cute5tupleIJNS_15ArithmeticTupleIJiiEEEEEC2ERKS2_:
[----:B------:R-:W-:Y:S02]  /*7990*/  MOV R6, 0x79b0 ;  /* 0x000079b000067802 */ /* 0x000fe40000000f00 */
[----:B------:R-:W-:Y:S05]  /*79a0*/  CALL.REL.NOINC `($_ZN7cutlass13device_kernelIN5flash19enable_sm80_to_sm89INS1_16FlashAttnBwdSm80INS1_25CollectiveMainloopBwdSm80ILi2ELi2EN4cute5tupleIJNS5_1CILi64EEENS7_ILi128EEES8_EEENS_10bfloat16_tEfNS_4arch4Sm80ELb0ELb0ELb1ELb0ELb0ELb0ELb0ELb0ELi2ELi2ELi4ELi2ELb1EEENS1_21CollectiveEpilogueBwdISA_SB_SD_Li256ELb0ELb0ELi2EEENS1_19SingleTileSchedulerILb0ELb0ELb0ELi128EEEEEEEEEvNT_6ParamsE$_ZN4cute3eso3ESOILb0ELb1EJNS_15ArithmeticTupleIJiiEEEEEC2ERKS3_) ;  /* 0xfffff43000007944 */ /* 0x000fea0003c3ffff */
[----:B------:R-:W-:-:S04]  /*79b0*/  MOV R9, 0x0 ;  /* 0x0000000000097802 */ /* 0x000fc80000000f00 */
[----:B------:R-:W-:Y:S05]  /*79c0*/  RET.REL.NODEC R8 `(_ZN7cutlass13device_kernelIN5flash19enable_sm80_to_sm89INS1_16FlashAttnBwdSm80INS1_25CollectiveMainloopBwdSm80ILi2ELi2EN4cute5tupleIJNS5_1CILi64EEENS7_ILi128EEES8_EEENS_10bfloat16_tEfNS_4arch4Sm80ELb0ELb0ELb1ELb0ELb0ELb0ELb0ELb0ELi2ELi2ELi4ELi2ELb1EEENS1_21CollectiveEpilogueBwdISA_SB_SD_Li256ELb0ELb0ELi2EEENS1_19SingleTileSchedulerILb0ELb0ELb0ELi128EEEEEEEEEvNT_6ParamsE) ;  /* 0xffff863008007950 */ /* 0x000fea0003c3ffff */
        .type           $_ZN7cutlass13device_kernelIN5flash19enable_sm80_to_sm89INS1_16FlashAttnBwdSm80INS1_25CollectiveMainloopBwdSm80ILi2ELi2EN4cute5tupleIJNS5_1CILi64EEENS7_ILi128EEES8_EEENS_10bfloat16_tEfNS_4arch4Sm80ELb0ELb0ELb1ELb0ELb0ELb0ELb0ELb0ELi2ELi2ELi4ELi2ELb1EEENS1_21CollectiveEpilogueBwdISA_SB_SD_Li256ELb0ELb0ELi2EEENS1_19SingleTileSchedulerILb0ELb0ELb0ELi128EEEEEEEEEvNT_6ParamsE$_ZN4cute5tupleIJNS_15ArithmeticTupleIJiiEEEiiiEEC2ERKS2_RKiS7_S7_,@function
        .size           $_ZN7cutlass13device_kernelIN5flash19enable_sm80_to_sm89INS1_16FlashAttnBwdSm80INS1_25CollectiveMainloopBwdSm80ILi2ELi2EN4cute5tupleIJNS5_1CILi64EEENS7_ILi128EEES8_EEENS_10bfloat16_tEfNS_4arch4Sm80ELb0ELb0ELb1ELb0ELb0ELb0ELb0ELb0ELi2ELi2ELi4ELi2ELb1EEENS1_21CollectiveEpilogueBwdISA_SB_SD_Li256ELb0ELb0ELi2EEENS1_19SingleTileSchedulerILb0ELb0ELb0ELi128EEEEEEEEEvNT_6ParamsE$_ZN4cute5tupleIJNS_15ArithmeticTupleIJiiEEEiiiEEC2ERKS2_RKiS7_S7_,($_ZN7cutlass13device_kernelIN5flash19enable_sm80_to_sm89INS1_16FlashAttnBwdSm80INS1_25CollectiveMainloopBwdSm80ILi2ELi2EN4cute5tupleIJNS5_1CILi64EEENS7_ILi128EEES8_EEENS_10bfloat16_tEfNS_4arch4Sm80ELb0ELb0ELb1ELb0ELb0ELb0ELb0ELb0ELi2ELi2ELi4ELi2ELb1EEENS1_21CollectiveEpilogueBwdISA_SB_SD_Li256ELb0ELb0ELi2EEENS1_19SingleTileSchedulerILb0ELb0ELb0ELi128EEEEEEEEEvNT_6ParamsE$_ZN4cute5tupleIJNS_1CILi0EEES2_S2_iEEC2ERKS2_S5_S5_RKi - $_ZN7cutlass13device_kernelIN5flash19enable_sm80_to_sm89INS1_16FlashAttnBwdSm80INS1_25CollectiveMainloopBwdSm80ILi2ELi2EN4cute5tupleIJNS5_1CILi64EEENS7_ILi128EEES8_EEENS_10bfloat16_tEfNS_4arch4Sm80ELb0ELb0ELb1ELb0ELb0ELb0ELb0ELb0ELi2ELi2ELi4ELi2ELb1EEENS1_21CollectiveEpilogueBwdISA_SB_SD_Li256ELb0ELb0ELi2EEENS1_19SingleTileSchedulerILb0ELb0ELb0ELi128EEEEEEEEEvNT_6ParamsE$_ZN4cute5tupleIJNS_15ArithmeticTupleIJiiEEEiiiEEC2ERKS2_RKiS7_S7_)
$_ZN7cutlass13device_kernelIN5flash19enable_sm80_to_sm89INS1_16FlashAttnBwdSm80INS1_25CollectiveMainloopBwdSm80ILi2ELi2EN4cute5tupleIJNS5_1CILi64EEENS7_ILi128EEES8_EEENS_10bfloat16_tEfNS_4arch4Sm80ELb0ELb0ELb1ELb0ELb0ELb0ELb0ELb0ELi2ELi2ELi4ELi2ELb1EEENS1_21CollectiveEpilogueBwdISA_SB_SD_Li256ELb0ELb0ELi2EEENS1_19SingleTileSchedulerILb0ELb0ELb0ELi128EEEEEEEEEvNT_6ParamsE$_ZN4cute5tupleIJNS_15ArithmeticTupleIJiiEEEiiiEEC2ERKS2_RKiS7_S7_:
[----:B------:R-:W-:Y:S02]  /*79d0*/  MOV R4, 0x79f0 ;  /* 0x000079f000047802 */ /* 0x000fe40000000f00 */
[----:B------:R-:W-:Y:S05]  /*79e0*/  CALL.REL.NOINC `($_ZN7cutlass13device_kernelIN5flash19enable_sm80_to_sm89INS1_16FlashAttnBwdSm80INS1_25CollectiveMainloopBwdSm80ILi2ELi2EN4cute5tupleIJNS5_1CILi64EEENS7_ILi128EEES8_EEENS_10bfloat16_tEfNS_4arch4Sm80ELb0ELb0ELb1ELb0ELb0ELb0ELb0ELb0ELi2ELi2ELi4ELi2ELb1EEENS1_21CollectiveEpilogueBwdISA_SB_SD_Li256ELb0ELb0ELi2EEENS1_19SingleTileSchedulerILb0ELb0ELb0ELi128EEEEEEEEEvNT_6ParamsE$_ZN4cute3eso3ESOILb0ELb0EJNS_15ArithmeticTupleIJiiEEEiiiEEC2ERKS3_RKiS8_S8_) ;  /* 0xffffefe000007944 */ /* 0x000fea0003c3ffff */
[----:B------:R-:W-:-:S04]  /*79f0*/  MOV R21, 0x0 ;  /* 0x0000000000157802 */ /* 0x000fc80000000f00 */
[----:B------:R-:W-:Y:S05]  /*7a00*/  RET.REL.NODEC R20 `(_ZN7cutlass13device_kernelIN5flash19enable_sm80_to_sm89INS1_16FlashAttnBwdSm80INS1_25CollectiveMainloopBwdSm80ILi2ELi2EN4cute5tupleIJNS5_1CILi64EEENS7_ILi128EEES8_EEENS_10bfloat16_tEfNS_4arch4Sm80ELb0ELb0ELb1ELb0ELb0ELb0ELb0ELb0ELi2ELi2ELi4ELi2ELb1EEENS1_21CollectiveEpilogueBwdISA_SB_SD_Li256ELb0ELb0ELi2EEENS1_19SingleTileSchedulerILb0ELb0ELb0ELi128EEEEEEEEEvNT_6ParamsE) ;  /* 0xffff85f014007950 */ /* 0x000fea0003c3ffff */
        .type           $_ZN7cutlass13device_kernelIN5flash19enable_sm80_to_sm89INS1_16FlashAttnBwdSm80INS1_25CollectiveMainloopBwdSm80ILi2ELi2EN4cute5tupleIJNS5_1CILi64EEENS7_ILi128EEES8_EEENS_10bfloat16_tEfNS_4arch4Sm80ELb0ELb0ELb1ELb0ELb0ELb0ELb0ELb0ELi2ELi2ELi4ELi2ELb1EEENS1_21CollectiveEpilogueBwdISA_SB_SD_Li256ELb0ELb0ELi2EEENS1_19SingleTileSchedulerILb0ELb0ELb0ELi128EEEEEEEEEvNT_6ParamsE$_ZN4cute5tupleIJNS_1CILi0EEES2_S2_iEEC2ERKS2_S5_S5_RKi,@function
        .size           $_ZN7cutlass13device_kernelIN5flash19enable_sm80_to_sm89INS1_16FlashAttnBwdSm80INS1_25CollectiveMainloopBwdSm80ILi2ELi2EN4cute5tupleIJNS5_1CILi64EEENS7_ILi128EEES8_EEENS_10bfloat16_tEfNS_4arch4Sm80ELb0ELb0ELb1ELb0ELb0ELb0ELb0ELb0ELi2ELi2ELi4ELi2ELb1EEENS1_21CollectiveEpilogueBwdISA_SB_SD_Li256ELb0ELb0ELi2EEENS1_19SingleTileSchedulerILb0ELb0ELb0ELi128EEEEEEEEEvNT_6ParamsE$_ZN4cute5tupleIJNS_1CILi0EEES2_S2_iEEC2ERKS2_S5_S5_RKi,($_ZN7cutlass13device_kernelIN5flash19enable_sm80_to_sm89INS1_16FlashAttnBwdSm80INS1_25CollectiveMainloopBwdSm80ILi2ELi2EN4cute5tupleIJNS5_1CILi64EEENS7_ILi128EEES8_EEENS_10bfloat16_tEfNS_4arch4Sm80ELb0ELb0ELb1ELb0ELb0ELb0ELb0ELb0ELi2ELi2ELi4ELi2ELb1EEENS1_21CollectiveEpilogueBwdISA_SB_SD_Li256ELb0ELb0ELi2EEENS1_19SingleTileSchedulerILb0ELb0ELb0ELi128EEEEEEEEEvNT_6ParamsE$_ZN4cute5tupleIJNS_1CILi0EEES2_iEEC2ERKS2_S5_RKi - $_ZN7cutlass13device_kernelIN5flash19enable_sm80_to_sm89INS1_16FlashAttnBwdSm80INS1_25CollectiveMainloopBwdSm80ILi2ELi2EN4cute5tupleIJNS5_1CILi64EEENS7_ILi128EEES8_EEENS_10bfloat16_tEfNS_4arch4Sm80ELb0ELb0ELb1ELb0ELb0ELb0ELb0ELb0ELi2ELi2ELi4ELi2ELb1EEENS1_21CollectiveEpilogueBwdISA_SB_SD_Li256ELb0ELb0ELi2EEENS1_19SingleTileSchedulerILb0ELb0ELb0ELi128EEEEEEEEEvNT_6ParamsE$_ZN4cute5tupleIJNS_1CILi0EEES2_S2_iEEC2ERKS2_S5_S5_RKi)
$_ZN7cutlass13device_kernelIN5flash19enable_sm80_to_sm89INS1_16FlashAttnBwdSm80INS1_25CollectiveMainloopBwdSm80ILi2ELi2EN4cute5tupleIJNS5_1CILi64EEENS7_ILi128EEES8_EEENS_10bfloat16_tEfNS_4arch4Sm80ELb0ELb0ELb1ELb0ELb0ELb0ELb0ELb0ELi2ELi2ELi4ELi2ELb1EEENS1_21CollectiveEpilogueBwdISA_SB_SD_Li256ELb0ELb0ELi2EEENS1_19SingleTileSchedulerILb0ELb0ELb0ELi128EEEEEEEEEvNT_6ParamsE$_ZN4cute5tupleIJNS_1CILi0EEES2_S2_iEEC2ERKS2_S5_S5_RKi:
[----:B------:R-:W-:Y:S02]  /*7a10*/  MOV R4, 0x7a30 ;  /* 0x00007a3000047802 */ /* 0x000fe40000000f00 */
[----:B------:R-:W-:Y:S05]  /*7a20*/  CALL.REL.NOINC `($_ZN7cutlass13device_kernelIN5flash19enable_sm80_to_sm89INS1_16FlashAttnBwdSm80INS1_25CollectiveMainloopBwdSm80ILi2ELi2EN4cute5tupleIJNS5_1CILi64EEENS7_ILi128EEES8_EEENS_10bfloat16_tEfNS_4arch4Sm80ELb0ELb0ELb1ELb0ELb0ELb0ELb0ELb0ELi2ELi2ELi4ELi2ELb1EEENS1_21CollectiveEpilogueBwdISA_SB_SD_Li256ELb0ELb0ELi2EEENS1_19SingleTileSchedulerILb0ELb0ELb0ELi128EEEEEEEEEvNT_6ParamsE$_ZN4cute3eso3ESOILb1ELb0EJNS_1CILi0EEES3_S3_iEEC2ERKS3_S6_S6_RKi) ;  /* 0xfffff6b000007944 */ /* 0x000fea0003c3ffff */
[----:B------:R-:W-:Y:S02]  /*7a30*/  MOV R4, R8 ;  /* 0x0000000800047202 */ /* 0x000fe40000000f00 */
[----:B------:R-:W-:-:S04]  /*7a40*/  MOV R5, 0x0 ;  /* 0x0000000000057802 */ /* 0x000fc80000000f00 */
[----:B------:R-:W-:Y:S05]  /*7a50*/  RET.REL.NODEC R4 `(_ZN7cutlass13device_kernelIN5flash19enable_sm80_to_sm89INS1_16FlashAttnBwdSm80INS1_25CollectiveMainloopBwdSm80ILi2ELi2EN4cute5tupleIJNS5_1CILi64EEENS7_ILi128EEES8_EEENS_10bfloat16_tEfNS_4arch4Sm80ELb0ELb0ELb1ELb0ELb0ELb0ELb0ELb0ELi2ELi2ELi4ELi2ELb1EEENS1_21CollectiveEpilogueBwdISA_SB_SD_Li256ELb0ELb0ELi2EEENS1_19SingleTileSchedulerILb0ELb0ELb0ELi128EEEEEEEEEvNT_6ParamsE) ;  /* 0xffff85a004007950 */ /* 0x000fea0003c3ffff */
        .type           $_ZN7cutlass13device_kernelIN5flash19enable_sm80_to_sm89INS1_16FlashAttnBwdSm80INS1_25CollectiveMainloopBwdSm80ILi2ELi2EN4cute5tupleIJNS5_1CILi64EEENS7_ILi128EEES8_EEENS_10bfloat16_tEfNS_4arch4Sm80ELb0ELb0ELb1ELb0ELb0ELb0ELb0ELb0ELi2ELi2ELi4ELi2ELb1EEENS1_21CollectiveEpilogueBwdISA_SB_SD_Li256ELb0ELb0ELi2EEENS1_19SingleTileSchedulerILb0ELb0ELb0ELi128EEEEEEEEEvNT_6ParamsE$_ZN4cute5tupleIJNS_1CILi0EEES2_iEEC2ERKS2_S5_RKi,@function
        .size           $_ZN7cutlass13device_kernelIN5flash19enable_sm80_to_sm89INS1_16FlashAttnBwdSm80INS1_25CollectiveMainloopBwdSm80ILi2ELi2EN4cute5tupleIJNS5_1CILi64EEENS7_ILi128EEES8_EEENS_10bfloat16_tEfNS_4arch4Sm80ELb0ELb0ELb1ELb0ELb0ELb0ELb0ELb0ELi2ELi2ELi4ELi2ELb1EEENS1_21CollectiveEpilogueBwdISA_SB_SD_Li256ELb0ELb0ELi2EEENS1_19SingleTileSchedulerILb0ELb0ELb0ELi128EEEEEEEEEvNT_6ParamsE$_ZN4cute5tupleIJNS_1CILi0EEES2_iEEC2ERKS2_S5_RKi,($_ZN7cutlass13device_kernelIN5flash19enable_sm80_to_sm89INS1_16FlashAttnBwdSm80INS1_25CollectiveMainloopBwdSm80ILi2ELi2EN4cute5tupleIJNS5_1CILi64EEENS7_ILi128EEES8_EEENS_10bfloat16_tEfNS_4arch4Sm80ELb0ELb0ELb1ELb0ELb0ELb0ELb0ELb0ELi2ELi2ELi4ELi2ELb1EEENS1_21CollectiveEpilogueBwdISA_SB_SD_Li256ELb0ELb0ELi2EEENS1_19SingleTileSchedulerILb0ELb0ELb0ELi128EEEEEEEEEvNT_6ParamsE$_ZN4cute5tupleIJNS_1CILi0EEES2_iiEEC2ERKS2_S5_RKiS7_ - $_ZN7cutlass13device_kernelIN5flash19enable_sm80_to_sm89INS1_16FlashAttnBwdSm80INS1_25CollectiveMainloopBwdSm80ILi2ELi2EN4cute5tupleIJNS5_1CILi64EEENS7_ILi128EEES8_EEENS_10bfloat16_tEfNS_4arch4Sm80ELb0ELb0ELb1ELb0ELb0ELb0ELb0ELb0ELi2ELi2ELi4ELi2ELb1EEENS1_21CollectiveEpilogueBwdISA_SB_SD_Li256ELb0ELb0ELi2EEENS1_19SingleTileSchedulerILb0ELb0ELb0ELi128EEEEEEEEEvNT_6ParamsE$_ZN4cute5tupleIJNS_1CILi0EEES2_iEEC2ERKS2_S5_RKi)
$_ZN7cutlass13device_kernelIN5flash19enable_sm80_to_sm89INS1_16FlashAttnBwdSm80INS1_25CollectiveMainloopBwdSm80ILi2ELi2EN4cute5tupleIJNS5_1CILi64EEENS7_ILi128EEES8_EEENS_10bfloat16_tEfNS_4arch4Sm80ELb0ELb0ELb1ELb0ELb0ELb0ELb0ELb0ELi2ELi2ELi4ELi2ELb1EEENS1_21CollectiveEpilogueBwdISA_SB_SD_Li256ELb0ELb0ELi2EEENS1_19SingleTileSchedulerILb0ELb0ELb0ELi128EEEEEEEEEvNT_6ParamsE$_ZN4cute5tupleIJNS_1CILi0EEES2_iEEC2ERKS2_S5_RKi:
[----:B------:R-:W-:Y:S02]  /*7a60*/  MOV R4, 0x7a80 ;  /* 0x00007a8000047802 */ /* 0x000fe40000000f00 */
[----:B------:R-:W-:Y:S05]  /*7a70*/  CALL.REL.NOINC `($_ZN7cutlass13device_kernelIN5flash19enable_sm80_to_sm89INS1_16FlashAttnBwdSm80INS1_25CollectiveMainloopBwdSm80ILi2ELi2EN4cute5tupleIJNS5_1CILi64EEENS7_ILi128EEES8_EEENS_10bfloat16_tEfNS_4arch4Sm80ELb0ELb0ELb1ELb0ELb0ELb0ELb0ELb0ELi2ELi2ELi4ELi2ELb1EEENS1_21CollectiveEpilogueBwdISA_SB_SD_Li256ELb0ELb0ELi2EEENS1_19SingleTileSchedulerILb0ELb0ELb0ELi128EEEEEEEEEvNT_6ParamsE$_ZN4cute3eso3ESOILb1ELb0EJNS_1CILi0EEES3_iEEC2ERKS3_S6_RKi) ;  /* 0xfffff6b000007944 */ /* 0x000fea0003c3ffff */
[----:B------:R-:W-:-:S04]  /*7a80*/  MOV R13, 0x0 ;  /* 0x00000000000d7802 */ /* 0x000fc80000000f00 */
[----:B------:R-:W-:Y:S05]  /*7a90*/  RET.REL.NODEC R12 `(_ZN7cutlass13device_kernelIN5flash19enable_sm80_to_sm89INS1_16FlashAttnBwdSm80INS1_25CollectiveMainloopBwdSm80ILi2ELi2EN4cute5tupleIJNS5_1CILi64EEENS7_ILi128EEES8_EEENS_10bfloat16_tEfNS_4arch4Sm80ELb0ELb0ELb1ELb0ELb0ELb0ELb0ELb0ELi2ELi2ELi4ELi2ELb1EEENS1_21CollectiveEpilogueBwdISA_SB_SD_Li256ELb0ELb0ELi2EEENS1_19SingleTileSchedulerILb0ELb0ELb0ELi128EEEEEEEEEvNT_6ParamsE) ;  /* 0xffff85600c007950 */ /* 0x000fea0003c3ffff */
        .type           $_ZN7cutlass13device_kernelIN5flash19enable_sm80_to_sm89INS1_16FlashAttnBwdSm80INS1_25CollectiveMainloopBwdSm80ILi2ELi2EN4cute5tupleIJNS5_1CILi64EEENS7_ILi128EEES8_EEENS_10bfloat16_tEfNS_4arch4Sm80ELb0ELb0ELb1ELb0ELb0ELb0ELb0ELb0ELi2ELi2ELi4ELi2ELb1EEENS1_21CollectiveEpilogueBwdISA_SB_SD_Li256ELb0ELb0ELi2EEENS1_19SingleTileSchedulerILb0ELb0ELb0ELi128EEEEEEEEEvNT_6ParamsE$_ZN4cute5tupleIJNS_1CILi0EEES2_iiEEC2ERKS2_S5_RKiS7_,@function
        .size           $_ZN7cutlass13device_kernelIN5flash19enable_sm80_to_sm89INS1_16FlashAttnBwdSm80INS1_25CollectiveMainloopBwdSm80ILi2ELi2EN4cute5tupleIJNS5_1CILi64EEENS7_ILi128EEES8_EEENS_10bfloat16_tEfNS_4arch4Sm80ELb0ELb0ELb1ELb0ELb0ELb0ELb0ELb0ELi2ELi2ELi4ELi2ELb1EEENS1_21CollectiveEpilogueBwdISA_SB_SD_Li256ELb0ELb0ELi2EEENS1_19SingleTileSchedulerILb0ELb0ELb0ELi128EEEEEEEEEvNT_6ParamsE$_ZN4cute5tupleIJNS_1CILi0EEES2_iiEEC2ERKS2_S5_RKiS7_,($_ZN7cutlass13device_kernelIN5flash19enable_sm80_to_sm89INS1_16FlashAttnBwdSm80INS1_25CollectiveMainloopBwdSm80ILi2ELi2EN4cute5tupleIJNS5_1CILi64EEENS7_ILi128EEES8_EEENS_10bfloat16_tEfNS_4arch4Sm80ELb0ELb0ELb1ELb0ELb0ELb0ELb0ELb0ELi2ELi2ELi4ELi2ELb1EEENS1_21CollectiveEpilogueBwdISA_SB_SD_Li256ELb0ELb0ELi2EEENS1_19SingleTileSchedulerILb0ELb0ELb0ELi128EEEEEEEEEvNT_6ParamsE$_ZN4cute5tupleIJNS_1CILi0EEEiEEC2ERKS2_RKi - $_ZN7cutlass13device_kernelIN5flash19enable_sm80_to_sm89INS1_16FlashAttnBwdSm80INS1_25CollectiveMainloopBwdSm80ILi2ELi2EN4cute5tupleIJNS5_1CILi64EEENS7_ILi128EEES8_EEENS_10bfloat16_tEfNS_4arch4Sm80ELb0ELb0ELb1ELb0ELb0ELb0ELb0ELb0ELi2ELi2ELi4ELi2ELb1EEENS1_21CollectiveEpilogueBwdISA_SB_SD_Li256ELb0ELb0ELi2EEENS1_19SingleTileSchedulerILb0ELb0ELb0ELi128EEEEEEEEEvNT_6ParamsE$_ZN4cute5tupleIJNS_1CILi0EEES2_iiEEC2ERKS2_S5_RKiS7_)
$_ZN7cutlass13device_kernelIN5flash19enable_sm80_to_sm89INS1_16FlashAttnBwdSm80INS1_25CollectiveMainloopBwdSm80ILi2ELi2EN4cute5tupleIJNS5_1CILi64EEENS7_ILi128EEES8_EEENS_10bfloat16_tEfNS_4arch4Sm80ELb0ELb0ELb1ELb0ELb0ELb0ELb0ELb0ELi2ELi2ELi4ELi2ELb1EEENS1_21CollectiveEpilogueBwdISA_SB_SD_Li256ELb0ELb0ELi2EEENS1_19SingleTileSchedulerILb0ELb0ELb0ELi128EEEEEEEEEvNT_6ParamsE$_ZN4cute5tupleIJNS_1CILi0EEES2_iiEEC2ERKS2_S5_RKiS7_:
[----:B------:R-:W-:Y:S02]  /*7aa0*/  MOV R8, 0x7ac0 ;  /* 0x00007ac000087802 */ /* 0x000fe40000000f00 */
[----:B------:R-:W-:Y:S05]  /*7ab0*/  CALL.REL.NOINC `($_ZN7cutlass13device_kernelIN5flash19enable_sm80_to_sm89INS1_16FlashAttnBwdSm80INS1_25CollectiveMainloopBwdSm80ILi2ELi2EN4cute5tupleIJNS5_1CILi64EEENS7_ILi128EEES8_EEENS_10bfloat16_tEfNS_4arch4Sm80ELb0ELb0ELb1ELb0ELb0ELb0ELb0ELb0ELi2ELi2ELi4ELi2ELb1EEENS1_21CollectiveEpilogueBwdISA_SB_SD_Li256ELb0ELb0ELi2EEENS1_19SingleTileSchedulerILb0ELb0ELb0ELi128EEEEEEEEEvNT_6ParamsE$_ZN4cute3eso3ESOILb1ELb0EJNS_1CILi0EEES3_iiEEC2ERKS3_S6_RKiS8_) ;  /* 0xfffff71000007944 */ /* 0x000fea0003c3ffff */
[----:B------:R-:W-:-:S04]  /*7ac0*/  MOV R13, 0x0 ;  /* 0x00000000000d7802 */ /* 0x000fc80000000f00 */
[----:B------:R-:W-:Y:S05]  /*7ad0*/  RET.REL.NODEC R12 `(_ZN7cutlass13device_kernelIN5flash19enable_sm80_to_sm89INS1_16FlashAttnBwdSm80INS1_25CollectiveMainloopBwdSm80ILi2ELi2EN4cute5tupleIJNS5_1CILi64EEENS7_ILi128EEES8_EEENS_10bfloat16_tEfNS_4arch4Sm80ELb0ELb0ELb1ELb0ELb0ELb0ELb0ELb0ELi2ELi2ELi4ELi2ELb1EEENS1_21CollectiveEpilogueBwdISA_SB_SD_Li256ELb0ELb0ELi2EEENS1_19SingleTileSchedulerILb0ELb0ELb0ELi128EEEEEEEEEvNT_6ParamsE) ;  /* 0xffff85200c007950 */ /* 0x000fea0003c3ffff */
        .type           $_ZN7cutlass13device_kernelIN5flash19enable_sm80_to_sm89INS1_16FlashAttnBwdSm80INS1_25CollectiveMainloopBwdSm80ILi2ELi2EN4cute5tupleIJNS5_1CILi64EEENS7_ILi128EEES8_EEENS_10bfloat16_tEfNS_4arch4Sm80ELb0ELb0ELb1ELb0ELb0ELb0ELb0ELb0ELi2ELi2ELi4ELi2ELb1EEENS1_21CollectiveEpilogueBwdISA_SB_SD_Li256ELb0ELb0ELi2EEENS1_19SingleTileSchedulerILb0ELb0ELb0ELi128EEEEEEEEEvNT_6ParamsE$_ZN4cute5tupleIJNS_1CILi0EEEiEEC2ERKS2_RKi,@function
        .size           $_ZN7cutlass13device_kernelIN5flash19enable_sm80_to_sm89INS1_16FlashAttnBwdSm80INS1_25CollectiveMainloopBwdSm80ILi2ELi2EN4cute5tupleIJNS5_1CILi64EEENS7_ILi128EEES8_EEENS_10bfloat16_tEfNS_4arch4Sm80ELb0ELb0ELb1ELb0ELb0ELb0ELb0ELb0ELi2ELi2ELi4ELi2ELb1EEENS1_21CollectiveEpilogueBwdISA_SB_SD_Li256ELb0ELb0ELi2EEENS1_19SingleTileSchedulerILb0ELb0ELb0ELi128EEEEEEEEEvNT_6ParamsE$_ZN4cute5tupleIJNS_1CILi0EEEiEEC2ERKS2_RKi,($_ZN7cutlass13device_kernelIN5flash19enable_sm80_to_sm89INS1_16FlashAttnBwdSm80INS1_25CollectiveMainloopBwdSm80ILi2ELi2EN4cute5tupleIJNS5_1CILi64EEENS7_ILi128EEES8_EEENS_10bfloat16_tEfNS_4arch4Sm80ELb0ELb0ELb1ELb0ELb0ELb0ELb0ELb0ELi2ELi2ELi4ELi2ELb1EEENS1_21CollectiveEpilogueBwdISA_SB_SD_Li256ELb0ELb0ELi2EEENS1_19SingleTileSchedulerILb0ELb0ELb0ELi128EEEEEEEEEvNT_6ParamsE$_ZN4cute5tupleIJNS_1CILi0EEEiiiEEC2ERKS2_RKiS7_S7_ - $_ZN7cutlass13device_kernelIN5flash19enable_sm80_to_sm89INS1_16FlashAttnBwdSm80INS1_25CollectiveMainloopBwdSm80ILi2ELi2EN4cute5tupleIJNS5_1CILi64EEENS7_ILi128EEES8_EEENS_10bfloat16_tEfNS_4arch4Sm80ELb0ELb0ELb1ELb0ELb0ELb0ELb0ELb0ELi2ELi2ELi4ELi2ELb1EEENS1_21CollectiveEpilogueBwdISA_SB_SD_Li256ELb0ELb0ELi2EEENS1_19SingleTileSchedulerILb0ELb0ELb0ELi128EEEEEEEEEvNT_6ParamsE$_ZN4cute5tupleIJNS_1CILi0EEEiEEC2ERKS2_RKi)
$_ZN7cutlass13device_kernelIN5flash19enable_sm80_to_sm89INS1_16FlashAttnBwdSm80INS1_25CollectiveMainloopBwdSm80ILi2ELi2EN4cute5tupleIJNS5_1CILi64EEENS7_ILi128EEES8_EEENS_10bfloat16_tEfNS_4arch4Sm80ELb0ELb0ELb1ELb0ELb0ELb0ELb0ELb0ELi2ELi2ELi4ELi2ELb1EEENS1_21CollectiveEpilogueBwdISA_SB_SD_Li256ELb0ELb0ELi2EEENS1_19SingleTileSchedulerILb0ELb0ELb0ELi128EEEEEEEEEvNT_6ParamsE$_ZN4cute5tupleIJNS_1CILi0EEEiEEC2ERKS2_RKi:
[----:B------:R-:W-:Y:S01]  /*7ae0*/  MOV R4, 0x7b10 ;  /* 0x00007b1000047802 */ /* 0x000fe20000000f00 */
[----:B------:R-:W-:Y:S02]  /*7af0*/  UMOV UR37, UR38 ;  /* 0x0000002600257c82 */ /* 0x000fe40008000000 */
[----:B------:R-:W-:Y:S05]  /*7b00*/  CALL.REL.NOINC `($_ZN7cutlass13device_kernelIN5flash19enable_sm80_to_sm89INS1_16FlashAttnBwdSm80INS1_25CollectiveMainloopBwdSm80ILi2ELi2EN4cute5tupleIJNS5_1CILi64EEENS7_ILi128EEES8_EEENS_10bfloat16_tEfNS_4arch4Sm80ELb0ELb0ELb1ELb0ELb0ELb0ELb0ELb0ELi2ELi2ELi4ELi2ELb1EEENS1_21CollectiveEpilogueBwdISA_SB_SD_Li256ELb0ELb0ELi2EEENS1_19SingleTileSchedulerILb0ELb0ELb0ELi128EEEEEEEEEvNT_6ParamsE$_ZN4cute3eso3ESOILb1ELb0EJNS_1CILi0EEEiEEC2ERKS3_RKi) ;  /* 0xfffff75000007944 */ /* 0x000fea0003c3ffff */
[----:B------:R-:W-:-:S04]  /*7b10*/  MOV R13, 0x0 ;  /* 0x00000000000d7802 */ /* 0x000fc80000000f00 */
[----:B------:R-:W-:Y:S05]  /*7b20*/  RET.REL.NODEC R12 `(_ZN7cutlass13device_kernelIN5flash19enable_sm80_to_sm89INS1_16FlashAttnBwdSm80INS1_25CollectiveMainloopBwdSm80ILi2ELi2EN4cute5tupleIJNS5_1CILi64EEENS7_ILi128EEES8_EEENS_10bfloat16_tEfNS_4arch4Sm80ELb0ELb0ELb1ELb0ELb0ELb0ELb0ELb0ELi2ELi2ELi4ELi2ELb1EEENS1_21CollectiveEpilogueBwdISA_SB_SD_Li256ELb0ELb0ELi2EEENS1_19SingleTileSchedulerILb0ELb0ELb0ELi128EEEEEEEEEvNT_6ParamsE) ;  /* 0xffff84d00c007950 */ /* 0x000fea0003c3ffff */
        .type           $_ZN7cutlass13device_kernelIN5flash19enable_sm80_to_sm89INS1_16FlashAttnBwdSm80INS1_25CollectiveMainloopBwdSm80ILi2ELi2EN4cute5tupleIJNS5_1CILi64EEENS7_ILi128EEES8_EEENS_10bfloat16_tEfNS_4arch4Sm80ELb0ELb0ELb1ELb0ELb0ELb0ELb0ELb0ELi2ELi2ELi4ELi2ELb1EEENS1_21CollectiveEpilogueBwdISA_SB_SD_Li256ELb0ELb0ELi2EEENS1_19SingleTileSchedulerILb0ELb0ELb0ELi128EEEEEEEEEvNT_6ParamsE$_ZN4cute5tupleIJNS_1CILi0EEEiiiEEC2ERKS2_RKiS7_S7_,@function
        .size           $_ZN7cutlass13device_kernelIN5flash19enable_sm80_to_sm89INS1_16FlashAttnBwdSm80INS1_25CollectiveMainloopBwdSm80ILi2ELi2EN4cute5tupleIJNS5_1CILi64EEENS7_ILi128EEES8_EEENS_10bfloat16_tEfNS_4arch4Sm80ELb0ELb0ELb1ELb0ELb0ELb0ELb0ELb0ELi2ELi2ELi4ELi2ELb1EEENS1_21CollectiveEpilogueBwdISA_SB_SD_Li256ELb0ELb0ELi2EEENS1_19SingleTileSchedulerILb0ELb0ELb0ELi128EEEEEEEEEvNT_6ParamsE$_ZN4cute5tupleIJNS_1CILi0EEEiiiEEC2ERKS2_RKiS7_S7_,($_ZN7cutlass13device_kernelIN5flash19enable_sm80_to_sm89INS1_16FlashAttnBwdSm80INS1_25CollectiveMainloopBwdSm80ILi2ELi2EN4cute5tupleIJNS5_1CILi64EEENS7_ILi128EEES8_EEENS_10bfloat16_tEfNS_4arch4Sm80ELb0ELb0ELb1ELb0ELb0ELb0ELb0ELb0ELi2ELi2ELi4ELi2ELb1EEENS1_21CollectiveEpilogueBwdISA_SB_SD_Li256ELb0ELb0ELi2EEENS1_19SingleTileSchedulerILb0ELb0ELb0ELi128EEEEEEEEEvNT_6ParamsE$_ZN4cute5tupleIJiEEC2ERKi - $_ZN7cutlass13device_kernelIN5flash19enable_sm80_to_sm89INS1_16FlashAttnBwdSm80INS1_25CollectiveMainloopBwdSm80ILi2ELi2EN4cute5tupleIJNS5_1CILi64EEENS7_ILi128EEES8_EEENS_10bfloat16_tEfNS_4arch4Sm80ELb0ELb0ELb1ELb0ELb0ELb0ELb0ELb0ELi2ELi2ELi4ELi2ELb1EEENS1_21CollectiveEpilogueBwdISA_SB_SD_Li256ELb0ELb0ELi2EEENS1_19SingleTileSchedulerILb0ELb0ELb0ELi128EEEEEEEEEvNT_6ParamsE$_ZN4cute5tupleIJNS_1CILi0EEEiiiEEC2ERKS2_RKiS7_S7_)
$_ZN7cutlass13device_kernelIN5flash19enable_sm80_to_sm89INS1_16FlashAttnBwdSm80INS1_25CollectiveMainloopBwdSm80ILi2ELi2EN4cute5tupleIJNS5_1CILi64EEENS7_ILi128EEES8_EEENS_10bfloat16_tEfNS_4arch4Sm80ELb0ELb0ELb1ELb0ELb0ELb0ELb0ELb0ELi2ELi2ELi4ELi2ELb1EEENS1_21CollectiveEpilogueBwdISA_SB_SD_Li256ELb0ELb0ELi2EEENS1_19SingleTileSchedulerILb0ELb0ELb0ELi128EEEEEEEEEvNT_6ParamsE$_ZN4cute5tupleIJNS_1CILi0EEEiiiEEC2ERKS2_RKiS7_S7_:
[----:B------:R-:W-:Y:S02]  /*7b30*/  MOV R8, 0x7b50 ;  /* 0x00007b5000087802 */ /* 0x000fe40000000f00 */
[----:B------:R-:W-:Y:S05]  /*7b40*/  CALL.REL.NOINC `($_ZN7cutlass13device_kernelIN5flash19enable_sm80_to_sm89INS1_16FlashAttnBwdSm80INS1_25CollectiveMainloopBwdSm80ILi2ELi2EN4cute5tupleIJNS5_1CILi64EEENS7_ILi128EEES8_EEENS_10bfloat16_tEfNS_4arch4Sm80ELb0ELb0ELb1ELb0ELb0ELb0ELb0ELb0ELi2ELi2ELi4ELi2ELb1EEENS1_21CollectiveEpilogueBwdISA_SB_SD_Li256ELb0ELb0ELi2EEENS1_19SingleTileSchedulerILb0ELb0ELb0ELi128EEEEEEEEEvNT_6ParamsE$_ZN4cute3eso3ESOILb1ELb0EJNS_1CILi0EEEiiiEEC2ERKS3_RKiS8_S8_) ;  /* 0xfffff80000007944 */ /* 0x000fea0003c3ffff */
[----:B------:R-:W-:-:S04]  /*7b50*/  MOV R21, 0x0 ;  /* 0x0000000000157802 */ /* 0x000fc80000000f00 */
[----:B------:R-:W-:Y:S05]  /*7b60*/  RET.REL.NODEC R20 `(_ZN7cutlass13device_kernelIN5flash19enable_sm80_to_sm89INS1_16FlashAttnBwdSm80INS1_25CollectiveMainloopBwdSm80ILi2ELi2EN4cute5tupleIJNS5_1CILi64EEENS7_ILi128EEES8_EEENS_10bfloat16_tEfNS_4arch4Sm80ELb0ELb0ELb1ELb0ELb0ELb0ELb0ELb0ELi2ELi2ELi4ELi2ELb1EEENS1_21CollectiveEpilogueBwdISA_SB_SD_Li256ELb0ELb0ELi2EEENS1_19SingleTileSchedulerILb0ELb0ELb0ELi128EEEEEEEEEvNT_6ParamsE) ;  /* 0xffff849014007950 */ /* 0x000fea0003c3ffff */
        .type           $_ZN7cutlass13device_kernelIN5flash19enable_sm80_to_sm89INS1_16FlashAttnBwdSm80INS1_25CollectiveMainloopBwdSm80ILi2ELi2EN4cute5tupleIJNS5_1CILi64EEENS7_ILi128EEES8_EEENS_10bfloat16_tEfNS_4arch4Sm80ELb0ELb0ELb1ELb0ELb0ELb0ELb0ELb0ELi2ELi2ELi4ELi2ELb1EEENS1_21CollectiveEpilogueBwdISA_SB_SD_Li256ELb0ELb0ELi2EEENS1_19SingleTileSchedulerILb0ELb0ELb0ELi128EEEEEEEEEvNT_6ParamsE$_ZN4cute5tupleIJiEEC2ERKi,@function
        .size           $_ZN7cutlass13device_kernelIN5flash19enable_sm80_to_sm89INS1_16FlashAttnBwdSm80INS1_25CollectiveMainloopBwdSm80ILi2ELi2EN4cute5tupleIJNS5_1CILi64EEENS7_ILi128EEES8_EEENS_10bfloat16_tEfNS_4arch4Sm80ELb0ELb0ELb1ELb0ELb0ELb0ELb0ELb0ELi2ELi2ELi4ELi2ELb1EEENS1_21CollectiveEpilogueBwdISA_SB_SD_Li256ELb0ELb0ELi2EEENS1_19SingleTileSchedulerILb0ELb0ELb0ELi128EEEEEEEEEvNT_6ParamsE$_ZN4cute5tupleIJiEEC2ERKi,($_ZN7cutlass13device_kernelIN5flash19enable_sm80_to_sm89INS1_16FlashAttnBwdSm80INS1_25CollectiveMainloopBwdSm80ILi2ELi2EN4cute5tupleIJNS5_1CILi64EEENS7_ILi128EEES8_EEENS_10bfloat16_tEfNS_4arch4Sm80ELb0ELb0ELb1ELb0ELb0ELb0ELb0ELb0ELi2ELi2ELi4ELi2ELb1EEENS1_21CollectiveEpilogueBwdISA_SB_SD_Li256ELb0ELb0ELi2EEENS1_19SingleTileSchedulerILb0ELb0ELb0ELi128EEEEEEEEEvNT_6ParamsE$_ZN4cute5tupleIJiNS_1CILi0EEEEEC2ERKiRKS2_ - $_ZN7cutlass13device_kernelIN5flash19enable_sm80_to_sm89INS1_16FlashAttnBwdSm80INS1_25CollectiveMainloopBwdSm80ILi2ELi2EN4cute5tupleIJNS5_1CILi64EEENS7_ILi128EEES8_EEENS_10bfloat16_tEfNS_4arch4Sm80ELb0ELb0ELb1ELb0ELb0ELb0ELb0ELb0ELi2ELi2ELi4ELi2ELb1EEENS1_21CollectiveEpilogueBwdISA_SB_SD_Li256ELb0ELb0ELi2EEENS1_19SingleTileSchedulerILb0ELb0ELb0ELi128EEEEEEEEEvNT_6ParamsE$_ZN4cute5tupleIJiEEC2ERKi)
$_ZN7cutlass13device_kernelIN5flash19enable_sm80_to_sm89INS1_16FlashAttnBwdSm80INS1_25CollectiveMainloopBwdSm80ILi2ELi2EN4cute5tupleIJNS5_1CILi64EEENS7_ILi128EEES8_EEENS_10bfloat16_tEfNS_4arch4Sm80ELb0ELb0ELb1ELb0ELb0ELb0ELb0ELb0ELi2ELi2ELi4ELi2ELb1EEENS1_21CollectiveEpilogueBwdISA_SB_SD_Li256ELb0ELb0ELi2EEENS1_19SingleTileSchedulerILb0ELb0ELb0ELi128EEEEEEEEEvNT_6ParamsE$_ZN4cute5tupleIJiEEC2ERKi:
[----:B------:R-:W-:Y:S02]  /*7b70*/  MOV R12, 0x7b90 ;  /* 0x00007b90000c7802 */ /* 0x000fe40000000f00 */
[----:B------:R-:W-:Y:S05]  /*7b80*/  CALL.REL.NOINC `($_ZN7cutlass13device_kernelIN5flash19enable_sm80_to_sm89INS1_16FlashAttnBwdSm80INS1_25CollectiveMainloopBwdSm80ILi2ELi2EN4cute5tupleIJNS5_1CILi64EEENS7_ILi128EEES8_EEENS_10bfloat16_tEfNS_4arch4Sm80ELb0ELb0ELb1ELb0ELb0ELb0ELb0ELb0ELi2ELi2ELi4ELi2ELb1EEENS1_21CollectiveEpilogueBwdISA_SB_SD_Li256ELb0ELb0ELi2EEENS1_19SingleTileSchedulerILb0ELb0ELb0ELi128EEEEEEEEEvNT_6ParamsE$_ZN4cute3eso3ESOILb0ELb1EJiEEC2ERKi) ;  /* 0xfffff30000007944 */ /* 0x000fea0003c3ffff */
[----:B-1----:R-:W-:-:S04]  /*7b90*/  MOV R5, 0x0 ;  /* 0x0000000000057802 */ /* 0x002fc80000000f00 */
[----:B------:R-:W-:Y:S05]  /*7ba0*/  RET.REL.NODEC R4 `(_ZN7cutlass13device_kernelIN5flash19enable_sm80_to_sm89INS1_16FlashAttnBwdSm80INS1_25CollectiveMainloopBwdSm80ILi2ELi2EN4cute5tupleIJNS5_1CILi64EEENS7_ILi128EEES8_EEENS_10bfloat16_tEfNS_4arch4Sm80ELb0ELb0ELb1ELb0ELb0ELb0ELb0ELb0ELi2ELi2ELi4ELi2ELb1EEENS1_21CollectiveEpilogueBwdISA_SB_SD_Li256ELb0ELb0ELi2EEENS1_19SingleTileSchedulerILb0ELb0ELb0ELi128EEEEEEEEEvNT_6ParamsE) ;  /* 0xffff845004007950 */ /* 0x000fea0003c3ffff */
        .type           $_ZN7cutlass13device_kernelIN5flash19enable_sm80_to_sm89INS1_16FlashAttnBwdSm80INS1_25CollectiveMainloopBwdSm80ILi2ELi2EN4cute5tupleIJNS5_1CILi64EEENS7_ILi128EEES8_EEENS_10bfloat16_tEfNS_4arch4Sm80ELb0ELb0ELb1ELb0ELb0ELb0ELb0ELb0ELi2ELi2ELi4ELi2ELb1EEENS1_21CollectiveEpilogueBwdISA_SB_SD_Li256ELb0ELb0ELi2EEENS1_19SingleTileSchedulerILb0ELb0ELb0ELi128EEEEEEEEEvNT_6ParamsE$_ZN4cute5tupleIJiNS_1CILi0EEEEEC2ERKiRKS2_,@function
        .size           $_ZN7cutlass13device_kernelIN5flash19enable_sm80_to_sm89INS1_16FlashAttnBwdSm80INS1_25CollectiveMainloopBwdSm80ILi2ELi2EN4cute5tupleIJNS5_1CILi64EEENS7_ILi128EEES8_EEENS_10bfloat16_tEfNS_4arch4Sm80ELb0ELb0ELb1ELb0ELb0ELb0ELb0ELb0ELi2ELi2ELi4ELi2ELb1EEENS1_21CollectiveEpilogueBwdISA_SB_SD_Li256ELb0ELb0ELi2EEENS1_19SingleTileSchedulerILb0ELb0ELb0ELi128EEEEEEEEEvNT_6ParamsE$_ZN4cute5tupleIJiNS_1CILi0EEEEEC2ERKiRKS2_,($_ZN7cutlass13device_kernelIN5flash19enable_sm80_to_sm89INS1_16FlashAttnBwdSm80INS1_25CollectiveMainloopBwdSm80ILi2ELi2EN4cute5tupleIJNS5_1CILi64EEENS7_ILi128EEES8_EEENS_10bfloat16_tEfNS_4arch4Sm80ELb0ELb0ELb1ELb0ELb0ELb0ELb0ELb0ELi2ELi2ELi4ELi2ELb1EEENS1_21CollectiveEpilogueBwdISA_SB_SD_Li256ELb0ELb0ELi2EEENS1_19SingleTileSchedulerILb0ELb0ELb0ELi128EEEEEEEEEvNT_6ParamsE$_ZN4cute5tupleIJiiEEC2ERKiS3_ - $_ZN7cutlass13device_kernelIN5flash19enable_sm80_to_sm89INS1_16FlashAttnBwdSm80INS1_25CollectiveMainloopBwdSm80ILi2ELi2EN4cute5tupleIJNS5_1CILi64EEENS7_ILi128EEES8_EEENS_10bfloat16_tEfNS_4arch4Sm80ELb0ELb0ELb1ELb0ELb0ELb0ELb0ELb0ELi2ELi2ELi4ELi2ELb1EEENS1_21CollectiveEpilogueBwdISA_SB_SD_Li256ELb0ELb0ELi2EEENS1_19SingleTileSchedulerILb0ELb0ELb0ELi128EEEEEEEEEvNT_6ParamsE$_ZN4cute5tupleIJiNS_1CILi0EEEEEC2ERKiRKS2_)
$_ZN7cutlass13device_kernelIN5flash19enable_sm80_to_sm89INS1_16FlashAttnBwdSm80INS1_25CollectiveMainloopBwdSm80ILi2ELi2EN4cute5tupleIJNS5_1CILi64EEENS7_ILi128EEES8_EEENS_10bfloat16_tEfNS_4arch4Sm80ELb0ELb0ELb1ELb0ELb0ELb0ELb0ELb0ELi2ELi2ELi4ELi2ELb1EEENS1_21CollectiveEpilogueBwdISA_SB_SD_Li256ELb0ELb0ELi2EEENS1_19SingleTileSchedulerILb0ELb0ELb0ELi128EEEEEEEEEvNT_6ParamsE$_ZN4cute5tupleIJiNS_1CILi0EEEEEC2ERKiRKS2_:
[----:B------:R-:W-:Y:S02]  /*7bb0*/  MOV R6, 0x7bd0 ;  /* 0x00007bd000067802 */ /* 0x000fe40000000f00 */
[----:B------:R-:W-:Y:S05]  /*7bc0*/  CALL.REL.NOINC `($_ZN7cutlass13device_kernelIN5flash19enable_sm80_to_sm89INS1_16FlashAttnBwdSm80INS1_25CollectiveMainloopBwdSm80ILi2ELi2EN4cute5tupleIJNS5_1CILi64EEENS7_ILi128EEES8_EEENS_10bfloat16_tEfNS_4arch4Sm80ELb0ELb0ELb1ELb0ELb0ELb0ELb0ELb0ELi2ELi2ELi4ELi2ELb1EEENS1_21CollectiveEpilogueBwdISA_SB_SD_Li256ELb0ELb0ELi2EEENS1_19SingleTileSchedulerILb0ELb0ELb0ELi128EEEEEEEEEvNT_6ParamsE$_ZN4cute3eso3ESOILb0ELb1EJiNS_1CILi0EEEEEC2ERKiRKS3_) ;  /* 0xfffff31000007944 */ /* 0x000fea0003c3ffff */
[----:B------:R-:W-:-:S04]  /*7bd0*/  MOV R13, 0x0 ;  /* 0x00000000000d7802 */ /* 0x000fc80000000f00 */
[----:B------:R-:W-:Y:S05]  /*7be0*/  RET.REL.NODEC R12 `(_ZN7cutlass13device_kernelIN5flash19enable_sm80_to_sm89INS1_16FlashAttnBwdSm80INS1_25CollectiveMainloopBwdSm80ILi2ELi2EN4cute5tupleIJNS5_1CILi64EEENS7_ILi128EEES8_EEENS_10bfloat16_tEfNS_4arch4Sm80ELb0ELb0ELb1ELb0ELb0ELb0ELb0ELb0ELi2ELi2ELi4ELi2ELb1EEENS1_21CollectiveEpilogueBwdISA_SB_SD_Li256ELb0ELb0ELi2EEENS1_19SingleTileSchedulerILb0ELb0ELb0ELi128EEEEEEEEEvNT_6ParamsE) ;  /* 0xffff84100c007950 */ /* 0x000fea0003c3ffff */
        .type           $_ZN7cutlass13device_kernelIN5flash19enable_sm80_to_sm89INS1_16FlashAttnBwdSm80INS1_25CollectiveMainloopBwdSm80ILi2ELi2EN4cute5tupleIJNS5_1CILi64EEENS7_ILi128EEES8_EEENS_10bfloat16_tEfNS_4arch4Sm80ELb0ELb0ELb1ELb0ELb0ELb0ELb0ELb0ELi2ELi2ELi4ELi2ELb1EEENS1_21CollectiveEpilogueBwdISA_SB_SD_Li256ELb0ELb0ELi2EEENS1_19SingleTileSchedulerILb0ELb0ELb0ELi128EEEEEEEEEvNT_6ParamsE$_ZN4cute5tupleIJiiEEC2ERKiS3_,@function
        .size           $_ZN7cutlass13device_kernelIN5flash19enable_sm80_to_sm89INS1_16FlashAttnBwdSm80INS1_25CollectiveMainloopBwdSm80ILi2ELi2EN4cute5tupleIJNS5_1CILi64EEENS7_ILi128EEES8_EEENS_10bfloat16_tEfNS_4arch4Sm80ELb0ELb0ELb1ELb0ELb0ELb0ELb0ELb0ELi2ELi2ELi4ELi2ELb1EEENS1_21CollectiveEpilogueBwdISA_SB_SD_Li256ELb0ELb0ELi2EEENS1_19SingleTileSchedulerILb0ELb0ELb0ELi128EEEEEEEEEvNT_6ParamsE$_ZN4cute5tupleIJiiEEC2ERKiS3_,($_ZN7cutlass13device_kernelIN5flash19enable_sm80_to_sm89INS1_16FlashAttnBwdSm80INS1_25CollectiveMainloopBwdSm80ILi2ELi2EN4cute5tupleIJNS5_1CILi64EEENS7_ILi128EEES8_EEENS_10bfloat16_tEfNS_4arch4Sm80ELb0ELb0ELb1ELb0ELb0ELb0ELb0ELb0ELi2ELi2ELi4ELi2ELb1EEENS1_21CollectiveEpilogueBwdISA_SB_SD_Li256ELb0ELb0ELi2EEENS1_19SingleTileSchedulerILb0ELb0ELb0ELi128EEEEEEEEEvNT_6ParamsE$_ZN4cute8gmem_ptrIPKN7cutlass10bfloat16_tEECI1NS_12iter_adaptorIS4_S5_EEES4_ - $_ZN7cutlass13device_kernelIN5flash19enable_sm80_to_sm89INS1_16FlashAttnBwdSm80INS1_25CollectiveMainloopBwdSm80ILi2ELi2EN4cute5tupleIJNS5_1CILi64EEENS7_ILi128EEES8_EEENS_10bfloat16_tEfNS_4arch4Sm80ELb0ELb0ELb1ELb0ELb0ELb0ELb0ELb0ELi2ELi2ELi4ELi2ELb1EEENS1_21CollectiveEpilogueBwdISA_SB_SD_Li256ELb0ELb0ELi2EEENS1_19SingleTileSchedulerILb0ELb0ELb0ELi128EEEEEEEEEvNT_6ParamsE$_ZN4cute5tupleIJiiEEC2ERKiS3_)
$_ZN7cutlass13device_kernelIN5flash19enable_sm80_to_sm89INS1_16FlashAttnBwdSm80INS1_25CollectiveMainloopBwdSm80ILi2ELi2EN4cute5tupleIJNS5_1CILi64EEENS7_ILi128EEES8_EEENS_10bfloat16_tEfNS_4arch4Sm80ELb0ELb0ELb1ELb0ELb0ELb0ELb0ELb0ELi2ELi2ELi4ELi2ELb1EEENS1_21CollectiveEpilogueBwdISA_SB_SD_Li256ELb0ELb0ELi2EEENS1_19SingleTileSchedulerILb0ELb0ELb0ELi128EEEEEEEEEvNT_6ParamsE$_ZN4cute5tupleIJiiEEC2ERKiS3_:
[----:B------:R-:W-:Y:S02]  /*7bf0*/  MOV R8, 0x7c10 ;  /* 0x00007c1000087802 */ /* 0x000fe40000000f00 */
[----:B------:R-:W-:Y:S05]  /*7c00*/  CALL.REL.NOINC `($_ZN7cutlass13device_kernelIN5flash19enable_sm80_to_sm89INS1_16FlashAttnBwdSm80INS1_25CollectiveMainloopBwdSm80ILi2ELi2EN4cute5tupleIJNS5_1CILi64EEENS7_ILi128EEES8_EEENS_10bfloat16_tEfNS_4arch4Sm80ELb0ELb0ELb1ELb0ELb0ELb0ELb0ELb0ELi2ELi2ELi4ELi2ELb1EEENS1_21CollectiveEpilogueBwdISA_SB_SD_Li256ELb0ELb0ELi2EEENS1_19SingleTileSchedulerILb0ELb0ELb0ELi128EEEEEEEEEvNT_6ParamsE$_ZN4cute3eso3ESOILb0ELb0EJiiEEC2ERKiS4_) ;  /* 0xfffff0c000007944 */ /* 0x000fea0003c3ffff */
[----:B------:R-:W-:-:S04]  /*7c10*/  MOV R7, 0x0 ;  /* 0x0000000000077802 */ /* 0x000fc80000000f00 */
[----:B------:R-:W-:Y:S05]  /*7c20*/  RET.REL.NODEC R6 `(_ZN7cutlass13device_kernelIN5flash19enable_sm80_to_sm89INS1_16FlashAttnBwdSm80INS1_25CollectiveMainloopBwdSm80ILi2ELi2EN4cute5tupleIJNS5_1CILi64EEENS7_ILi128EEES8_EEENS_10bfloat16_tEfNS_4arch4Sm80ELb0ELb0ELb1ELb0ELb0ELb0ELb0ELb0ELi2ELi2ELi4ELi2ELb1EEENS1_21CollectiveEpilogueBwdISA_SB_SD_Li256ELb0ELb0ELi2EEENS1_19SingleTileSchedulerILb0ELb0ELb0ELi128EEEEEEEEEvNT_6ParamsE) ;  /* 0xffff83d006007950 */ /* 0x000fea0003c3ffff */
        .type           $_ZN7cutlass13device_kernelIN5flash19enable_sm80_to_sm89INS1_16FlashAttnBwdSm80INS1_25CollectiveMainloopBwdSm80ILi2ELi2EN4cute5tupleIJNS5_1CILi64EEENS7_ILi128EEES8_EEENS_10bfloat16_tEfNS_4arch4Sm80ELb0ELb0ELb1ELb0ELb0ELb0ELb0ELb0ELi2ELi2ELi4ELi2ELb1EEENS1_21CollectiveEpilogueBwdISA_SB_SD_Li256ELb0ELb0ELi2EEENS1_19SingleTileSchedulerILb0ELb0ELb0ELi128EEEEEEEEEvNT_6ParamsE$_ZN4cute8gmem_ptrIPKN7cutlass10bfloat16_tEECI1NS_12iter_adaptorIS4_S5_EEES4_,@function
        .size           $_ZN7cutlass13device_kernelIN5flash19enable_sm80_to_sm89INS1_16FlashAttnBwdSm80INS1_25CollectiveMainloopBwdSm80ILi2ELi2EN4cute5tupleIJNS5_1CILi64EEENS7_ILi128EEES8_EEENS_10bfloat16_tEfNS_4arch4Sm80ELb0ELb0ELb1ELb0ELb0ELb0ELb0ELb0ELi2ELi2ELi4ELi2ELb1EEENS1_21CollectiveEpilogueBwdISA_SB_SD_Li256ELb0ELb0ELi2EEENS1_19SingleTileSchedulerILb0ELb0ELb0ELi128EEEEEEEEEvNT_6ParamsE$_ZN4cute8gmem_ptrIPKN7cutlass10bfloat16_tEECI1NS_12iter_adaptorIS4_S5_EEES4_,($_ZN7cutlass13device_kernelIN5flash19enable_sm80_to_sm89INS1_16FlashAttnBwdSm80INS1_25CollectiveMainloopBwdSm80ILi2ELi2EN4cute5tupleIJNS5_1CILi64EEENS7_ILi128EEES8_EEENS_10bfloat16_tEfNS_4arch4Sm80ELb0ELb0ELb1ELb0ELb0ELb0ELb0ELb0ELi2ELi2ELi4ELi2ELb1EEENS1_21CollectiveEpilogueBwdISA_SB_SD_Li256ELb0ELb0ELi2EEENS1_19SingleTileSchedulerILb0ELb0ELb0ELi128EEEEEEEEEvNT_6ParamsE$_ZN4cute8gmem_ptrIPKN7cutlass9uint128_tEECI1NS_12iter_adaptorIS4_S5_EEES4_ - $_ZN7cutlass13device_kernelIN5flash19enable_sm80_to_sm89INS1_16FlashAttnBwdSm80INS1_25CollectiveMainloopBwdSm80ILi2ELi2EN4cute5tupleIJNS5_1CILi64EEENS7_ILi128EEES8_EEENS_10bfloat16_tEfNS_4arch4Sm80ELb0ELb0ELb1ELb0ELb0ELb0ELb0ELb0ELi2ELi2ELi4ELi2ELb1EEENS1_21CollectiveEpilogueBwdISA_SB_SD_Li256ELb0ELb0ELi2EEENS1_19SingleTileSchedulerILb0ELb0ELb0ELi128EEEEEEEEEvNT_6ParamsE$_ZN4cute8gmem_ptrIPKN7cutlass10bfloat16_tEECI1NS_12iter_adaptorIS4_S5_EEES4_)
$_ZN7cutlass13device_kernelIN5flash19enable_sm80_to_sm89INS1_16FlashAttnBwdSm80INS1_25CollectiveMainloopBwdSm80ILi2ELi2EN4cute5tupleIJNS5_1CILi64EEENS7_ILi128EEES8_EEENS_10bfloat16_tEfNS_4arch4Sm80ELb0ELb0ELb1ELb0ELb0ELb0ELb0ELb0ELi2ELi2ELi4ELi2ELb1EEENS1_21CollectiveEpilogueBwdISA_SB_SD_Li256ELb0ELb0ELi2EEENS1_19SingleTileSchedulerILb0ELb0ELb0ELi128EEEEEEEEEvNT_6ParamsE$_ZN4cute8gmem_ptrIPKN7cutlass10bfloat16_tEECI1NS_12iter_adaptorIS4_S5_EEES4_:
[----:B------:R-:W-:Y:S02]  /*7c30*/  MOV R14, 0x7c50 ;  /* 0x00007c50000e7802 */ /* 0x000fe40000000f00 */
[----:B------:R-:W-:Y:S05]  /*7c40*/  CALL.REL.NOINC `($_ZN7cutlass13device_kernelIN5flash19enable_sm80_to_sm89INS1_16FlashAttnBwdSm80INS1_25CollectiveMainloopBwdSm80ILi2ELi2EN4cute5tupleIJNS5_1CILi64EEENS7_ILi128EEES8_EEENS_10bfloat16_tEfNS_4arch4Sm80ELb0ELb0ELb1ELb0ELb0ELb0ELb0ELb0ELi2ELi2ELi4ELi2ELb1EEENS1_21CollectiveEpilogueBwdISA_SB_SD_Li256ELb0ELb0ELi2EEENS1_19SingleTileSchedulerILb0ELb0ELb0ELi128EEEEEEEEEvNT_6ParamsE$_ZN4cute12iter_adaptorIPKN7cutlass10bfloat16_tENS_8gmem_ptrIS4_EEEC2ES4_) ;  /* 0xffffebe000007944 */ /* 0x000fea0003c3ffff */
[----:B------:R-:W-:-:S04]  /*7c50*/  MOV R13, 0x0 ;  /* 0x00000000000d7802 */ /* 0x000fc80000000f00 */
[----:B------:R-:W-:Y:S05]  /*7c60*/  RET.REL.NODEC R12 `(_ZN7cutlass13device_kernelIN5flash19enable_sm80_to_sm89INS1_16FlashAttnBwdSm80INS1_25CollectiveMainloopBwdSm80ILi2ELi2EN4cute5tupleIJNS5_1CILi64EEENS7_ILi128EEES8_EEENS_10bfloat16_tEfNS_4arch4Sm80ELb0ELb0ELb1ELb0ELb0ELb0ELb0ELb0ELi2ELi2ELi4ELi2ELb1EEENS1_21CollectiveEpilogueBwdISA_SB_SD_Li256ELb0ELb0ELi2EEENS1_19SingleTileSchedulerILb0ELb0ELb0ELi128EEEEEEEEEvNT_6ParamsE) ;  /* 0xffff83900c007950 */ /* 0x000fea0003c3ffff */
        .type           $_ZN7cutlass13device_kernelIN5flash19enable_sm80_to_sm89INS1_16FlashAttnBwdSm80INS1_25CollectiveMainloopBwdSm80ILi2ELi2EN4cute5tupleIJNS5_1CILi64EEENS7_ILi128EEES8_EEENS_10bfloat16_tEfNS_4arch4Sm80ELb0ELb0ELb1ELb0ELb0ELb0ELb0ELb0ELi2ELi2ELi4ELi2ELb1EEENS1_21CollectiveEpilogueBwdISA_SB_SD_Li256ELb0ELb0ELi2EEENS1_19SingleTileSchedulerILb0ELb0ELb0ELi128EEEEEEEEEvNT_6ParamsE$_ZN4cute8gmem_ptrIPKN7cutlass9uint128_tEECI1NS_12iter_adaptorIS4_S5_EEES4_,@function
        .size           $_ZN7cutlass13device_kernelIN5flash19enable_sm80_to_sm89INS1_16FlashAttnBwdSm80INS1_25CollectiveMainloopBwdSm80ILi2ELi2EN4cute5tupleIJNS5_1CILi64EEENS7_ILi128EEES8_EEENS_10bfloat16_tEfNS_4arch4Sm80ELb0ELb0ELb1ELb0ELb0ELb0ELb0ELb0ELi2ELi2ELi4ELi2ELb1EEENS1_21CollectiveEpilogueBwdISA_SB_SD_Li256ELb0ELb0ELi2EEENS1_19SingleTileSchedulerILb0ELb0ELb0ELi128EEEEEEEEEvNT_6ParamsE$_ZN4cute8gmem_ptrIPKN7cutlass9uint128_tEECI1NS_12iter_adaptorIS4_S5_EEES4_,($_ZN7cutlass13device_kernelIN5flash19enable_sm80_to_sm89INS1_16FlashAttnBwdSm80INS1_25CollectiveMainloopBwdSm80ILi2ELi2EN4cute5tupleIJNS5_1CILi64EEENS7_ILi128EEES8_EEENS_10bfloat16_tEfNS_4arch4Sm80ELb0ELb0ELb1ELb0ELb0ELb0ELb0ELb0ELi2ELi2ELi4ELi2ELb1EEENS1_21CollectiveEpilogueBwdISA_SB_SD_Li256ELb0ELb0ELi2EEENS1_19SingleTileSchedulerILb0ELb0ELb0ELi128EEEEEEEEEvNT_6ParamsE$_ZN4cute8gmem_ptrIPKfECI1NS_12iter_adaptorIS2_S3_EEES2_ - $_ZN7cutlass13device_kernelIN5flash19enable_sm80_to_sm89INS1_16FlashAttnBwdSm80INS1_25CollectiveMainloopBwdSm80ILi2ELi2EN4cute5tupleIJNS5_1CILi64EEENS7_ILi128EEES8_EEENS_10bfloat16_tEfNS_4arch4Sm80ELb0ELb0ELb1ELb0ELb0ELb0ELb0ELb0ELi2ELi2ELi4ELi2ELb1EEENS1_21CollectiveEpilogueBwdISA_SB_SD_Li256ELb0ELb0ELi2EEENS1_19SingleTileSchedulerILb0ELb0ELb0ELi128EEEEEEEEEvNT_6ParamsE$_ZN4cute8gmem_ptrIPKN7cutlass9uint128_tEECI1NS_12iter_adaptorIS4_S5_EEES4_)
$_ZN7cutlass13device_kernelIN5flash19enable_sm80_to_sm89INS1_16FlashAttnBwdSm80INS1_25CollectiveMainloopBwdSm80ILi2ELi2EN4cute5tupleIJNS5_1CILi64EEENS7_ILi128EEES8_EEENS_10bfloat16_tEfNS_4arch4Sm80ELb0ELb0ELb1ELb0ELb0ELb0ELb0ELb0ELi2ELi2ELi4ELi2ELb1EEENS1_21CollectiveEpilogueBwdISA_SB_SD_Li256ELb0ELb0ELi2EEENS1_19SingleTileSchedulerILb0ELb0ELb0ELi128EEEEEEEEEvNT_6ParamsE$_ZN4cute8gmem_ptrIPKN7cutlass9uint128_tEECI1NS_12iter_adaptorIS4_S5_EEES4_:
[----:B------:R-:W-:Y:S02]  /*7c70*/  MOV R14, 0x7c90 ;  /* 0x00007c90000e7802 */ /* 0x000fe40000000f00 */
[----:B------:R-:W-:Y:S05]  /*7c80*/  CALL.REL.NOINC `($_ZN7cutlass13device_kernelIN5flash19enable_sm80_to_sm89INS1_16FlashAttnBwdSm80INS1_25CollectiveMainloopBwdSm80ILi2ELi2EN4cute5tupleIJNS5_1CILi64EEENS7_ILi128EEES8_EEENS_10bfloat16_tEfNS_4arch4Sm80ELb0ELb0ELb1ELb0ELb0ELb0ELb0ELb0ELi2ELi2ELi4ELi2ELb1EEENS1_21CollectiveEpilogueBwdISA_SB_SD_Li256ELb0ELb0ELi2EEENS1_19SingleTileSchedulerILb0ELb0ELb0ELi128EEEEEEEEEvNT_6ParamsE$_ZN4cute12iter_adaptorIPKN7cutlass9uint128_tENS_8gmem_ptrIS4_EEEC2ES4_) ;  /* 0xffffebf000007944 */ /* 0x000fea0003c3ffff */
[----:B------:R-:W-:-:S04]  /*7c90*/  MOV R13, 0x0 ;  /* 0x00000000000d7802 */ /* 0x000fc80000000f00 */
[----:B------:R-:W-:Y:S05]  /*7ca0*/  RET.REL.NODEC R12 `(_ZN7cutlass13device_kernelIN5flash19enable_sm80_to_sm89INS1_16FlashAttnBwdSm80INS1_25CollectiveMainloopBwdSm80ILi2ELi2EN4cute5tupleIJNS5_1CILi64EEENS7_ILi128EEES8_EEENS_10bfloat16_tEfNS_4arch4Sm80ELb0ELb0ELb1ELb0ELb0ELb0ELb0ELb0ELi2ELi2ELi4ELi2ELb1EEENS1_21CollectiveEpilogueBwdISA_SB_SD_Li256ELb0ELb0ELi2EEENS1_19SingleTileSchedulerILb0ELb0ELb0ELi128EEEEEEEEEvNT_6ParamsE) ;  /* 0xffff83500c007950 */ /* 0x000fea0003c3ffff */
        .type           $_ZN7cutlass13device_kernelIN5flash19enable_sm80_to_sm89INS1_16FlashAttnBwdSm80INS1_25CollectiveMainloopBwdSm80ILi2ELi2EN4cute5tupleIJNS5_1CILi64EEENS7_ILi128EEES8_EEENS_10bfloat16_tEfNS_4arch4Sm80ELb0ELb0ELb1ELb0ELb0ELb0ELb0ELb0ELi2ELi2ELi4ELi2ELb1EEENS1_21CollectiveEpilogueBwdISA_SB_SD_Li256ELb0ELb0ELi2EEENS1_19SingleTileSchedulerILb0ELb0ELb0ELi128EEEEEEEEEvNT_6ParamsE$_ZN4cute8gmem_ptrIPKfECI1NS_12iter_adaptorIS2_S3_EEES2_,@function
        .size           $_ZN7cutlass13device_kernelIN5flash19enable_sm80_to_sm89INS1_16FlashAttnBwdSm80INS1_25CollectiveMainloopBwdSm80ILi2ELi2EN4cute5tupleIJNS5_1CILi64EEENS7_ILi128EEES8_EEENS_10bfloat16_tEfNS_4arch4Sm80ELb0ELb0ELb1ELb0ELb0ELb0ELb0ELb0ELi2ELi2ELi4ELi2ELb1EEENS1_21CollectiveEpilogueBwdISA_SB_SD_Li256ELb0ELb0ELi2EEENS1_19SingleTileSchedulerILb0ELb0ELb0ELi128EEEEEEEEEvNT_6ParamsE$_ZN4cute8gmem_ptrIPKfECI1NS_12iter_adaptorIS2_S3_EEES2_,($_ZN7cutlass13device_kernelIN5flash19enable_sm80_to_sm89INS1_16FlashAttnBwdSm80INS1_25CollectiveMainloopBwdSm80ILi2ELi2EN4cute5tupleIJNS5_1CILi64EEENS7_ILi128EEES8_EEENS_10bfloat16_tEfNS_4arch4Sm80ELb0ELb0ELb1ELb0ELb0ELb0ELb0ELb0ELi2ELi2ELi4ELi2ELb1EEENS1_21CollectiveEpilogueBwdISA_SB_SD_Li256ELb0ELb0ELi2EEENS1_19SingleTileSchedulerILb0ELb0ELb0ELi128EEEEEEEEEvNT_6ParamsE$_ZN4cute8smem_ptrIPN7cutlass10bfloat16_tEECI1NS_12iter_adaptorIS3_S4_EEES3_ - $_ZN7cutlass13device_kernelIN5flash19enable_sm80_to_sm89INS1_16FlashAttnBwdSm80INS1_25CollectiveMainloopBwdSm80ILi2ELi2EN4cute5tupleIJNS5_1CILi64EEENS7_ILi128EEES8_EEENS_10bfloat16_tEfNS_4arch4Sm80ELb0ELb0ELb1ELb0ELb0ELb0ELb0ELb0ELi2ELi2ELi4ELi2ELb1EEENS1_21CollectiveEpilogueBwdISA_SB_SD_Li256ELb0ELb0ELi2EEENS1_19SingleTileSchedulerILb0ELb0ELb0ELi128EEEEEEEEEvNT_6ParamsE$_ZN4cute8gmem_ptrIPKfECI1NS_12iter_adaptorIS2_S3_EEES2_)
$_ZN7cutlass13device_kernelIN5flash19enable_sm80_to_sm89INS1_16FlashAttnBwdSm80INS1_25CollectiveMainloopBwdSm80ILi2ELi2EN4cute5tupleIJNS5_1CILi64EEENS7_ILi128EEES8_EEENS_10bfloat16_tEfNS_4arch4Sm80ELb0ELb0ELb1ELb0ELb0ELb0ELb0ELb0ELi2ELi2ELi4ELi2ELb1EEENS1_21CollectiveEpilogueBwdISA_SB_SD_Li256ELb0ELb0ELi2EEENS1_19SingleTileSchedulerILb0ELb0ELb0ELi128EEEEEEEEEvNT_6ParamsE$_ZN4cute8gmem_ptrIPKfECI1NS_12iter_adaptorIS2_S3_EEES2_:
[----:B------:R-:W-:Y:S02]  /*7cb0*/  MOV R14, 0x7cd0 ;  /* 0x00007cd0000e7802 */ /* 0x000fe40000000f00 */
[----:B------:R-:W-:Y:S05]  /*7cc0*/  CALL.REL.NOINC `($_ZN7cutlass13device_kernelIN5flash19enable_sm80_to_sm89INS1_16FlashAttnBwdSm80INS1_25CollectiveMainloopBwdSm80ILi2ELi2EN4cute5tupleIJNS5_1CILi64EEENS7_ILi128EEES8_EEENS_10bfloat16_tEfNS_4arch4Sm80ELb0ELb0ELb1ELb0ELb0ELb0ELb0ELb0ELi2ELi2ELi4ELi2ELb1EEENS1_21CollectiveEpilogueBwdISA_SB_SD_Li256ELb0ELb0ELi2EEENS1_19SingleTileSchedulerILb0ELb0ELb0ELi128EEEEEEEEEvNT_6ParamsE$_ZN4cute12iter_adaptorIPKfNS_8gmem_ptrIS2_EEEC2ES2_) ;  /* 0xffffebf000007944 */ /* 0x000fea0003c3ffff */
[----:B------:R-:W-:-:S04]  /*7cd0*/  MOV R13, 0x0 ;  /* 0x00000000000d7802 */ /* 0x000fc80000000f00 */
[----:B------:R-:W-:Y:S05]  /*7ce0*/  RET.REL.NODEC R12 `(_ZN7cutlass13device_kernelIN5flash19enable_sm80_to_sm89INS1_16FlashAttnBwdSm80INS1_25CollectiveMainloopBwdSm80ILi2ELi2EN4cute5tupleIJNS5_1CILi64EEENS7_ILi128EEES8_EEENS_10bfloat16_tEfNS_4arch4Sm80ELb0ELb0ELb1ELb0ELb0ELb0ELb0ELb0ELi2ELi2ELi4ELi2ELb1EEENS1_21CollectiveEpilogueBwdISA_SB_SD_Li256ELb0ELb0ELi2EEENS1_19SingleTileSchedulerILb0ELb0ELb0ELi128EEEEEEEEEvNT_6ParamsE) ;  /* 0xffff83100c007950 */ /* 0x000fea0003c3ffff */
        .type           $_ZN7cutlass13device_kernelIN5flash19enable_sm80_to_sm89INS1_16FlashAttnBwdSm80INS1_25CollectiveMainloopBwdSm80ILi2ELi2EN4cute5tupleIJNS5_1CILi64EEENS7_ILi128EEES8_EEENS_10bfloat16_tEfNS_4arch4Sm80ELb0ELb0ELb1ELb0ELb0ELb0ELb0ELb0ELi2ELi2ELi4ELi2ELb1EEENS1_21CollectiveEpilogueBwdISA_SB_SD_Li256ELb0ELb0ELi2EEENS1_19SingleTileSchedulerILb0ELb0ELb0ELi128EEEEEEEEEvNT_6ParamsE$_ZN4cute8smem_ptrIPN7cutlass10bfloat16_tEECI1NS_12iter_adaptorIS3_S4_EEES3_,@function
        .size           $_ZN7cutlass13device_kernelIN5flash19enable_sm80_to_sm89INS1_16FlashAttnBwdSm80INS1_25CollectiveMainloopBwdSm80ILi2ELi2EN4cute5tupleIJNS5_1CILi64EEENS7_ILi128EEES8_EEENS_10bfloat16_tEfNS_4arch4Sm80ELb0ELb0ELb1ELb0ELb0ELb0ELb0ELb0ELi2ELi2ELi4ELi2ELb1EEENS1_21CollectiveEpilogueBwdISA_SB_SD_Li256ELb0ELb0ELi2EEENS1_19SingleTileSchedulerILb0ELb0ELb0ELi128EEEEEEEEEvNT_6ParamsE$_ZN4cute8smem_ptrIPN7cutlass10bfloat16_tEECI1NS_12iter_adaptorIS3_S4_EEES3_,($_ZN7cutlass13device_kernelIN5flash19enable_sm80_to_sm89INS1_16FlashAttnBwdSm80INS1_25CollectiveMainloopBwdSm80ILi2ELi2EN4cute5tupleIJNS5_1CILi64EEENS7_ILi128EEES8_EEENS_10bfloat16_tEfNS_4arch4Sm80ELb0ELb0ELb1ELb0ELb0ELb0ELb0ELb0ELi2ELi2ELi4ELi2ELb1EEENS1_21CollectiveEpilogueBwdISA_SB_SD_Li256ELb0ELb0ELi2EEENS1_19SingleTileSchedulerILb0ELb0ELb0ELi128EEEEEEEEEvNT_6ParamsE$_ZN4cute8smem_ptrIPN7cutlass9uint128_tEECI1NS_12iter_adaptorIS3_S4_EEES3_ - $_ZN7cutlass13device_kernelIN5flash19enable_sm80_to_sm89INS1_16FlashAttnBwdSm80INS1_25CollectiveMainloopBwdSm80ILi2ELi2EN4cute5tupleIJNS5_1CILi64EEENS7_ILi128EEES8_EEENS_10bfloat16_tEfNS_4arch4Sm80ELb0ELb0ELb1ELb0ELb0ELb0ELb0ELb0ELi2ELi2ELi4ELi2ELb1EEENS1_21CollectiveEpilogueBwdISA_SB_SD_Li256ELb0ELb0ELi2EEENS1_19SingleTileSchedulerILb0ELb0ELb0ELi128EEEEEEEEEvNT_6ParamsE$_ZN4cute8smem_ptrIPN7cutlass10bfloat16_tEECI1NS_12iter_adaptorIS3_S4_EEES3_)
$_ZN7cutlass13device_kernelIN5flash19enable_sm80_to_sm89INS1_16FlashAttnBwdSm80INS1_25CollectiveMainloopBwdSm80ILi2ELi2EN4cute5tupleIJNS5_1CILi64EEENS7_ILi128EEES8_EEENS_10bfloat16_tEfNS_4arch4Sm80ELb0ELb0ELb1ELb0ELb0ELb0ELb0ELb0ELi2ELi2ELi4ELi2ELb1EEENS1_21CollectiveEpilogueBwdISA_SB_SD_Li256ELb0ELb0ELi2EEENS1_19SingleTileSchedulerILb0ELb0ELb0ELi128EEEEEEEEEvNT_6ParamsE$_ZN4cute8smem_ptrIPN7cutlass10bfloat16_tEECI1NS_12iter_adaptorIS3_S4_EEES3_:
[----:B------:R-:W-:Y:S02]  /*7cf0*/  MOV R12, 0x7d10 ;  /* 0x00007d10000c7802 */ /* 0x000fe40000000f00 */
[----:B------:R-:W-:Y:S05]  /*7d00*/  CALL.REL.NOINC `($_ZN7cutlass13device_kernelIN5flash19enable_sm80_to_sm89INS1_16FlashAttnBwdSm80INS1_25CollectiveMainloopBwdSm80ILi2ELi2EN4cute5tupleIJNS5_1CILi64EEENS7_ILi128EEES8_EEENS_10bfloat16_tEfNS_4arch4Sm80ELb0ELb0ELb1ELb0ELb0ELb0ELb0ELb0ELi2ELi2ELi4ELi2ELb1EEENS1_21CollectiveEpilogueBwdISA_SB_SD_Li256ELb0ELb0ELi2EEENS1_19SingleTileSchedulerILb0ELb0ELb0ELi128EEEEEEEEEvNT_6ParamsE$_ZN4cute12iter_adaptorIPN7cutlass10bfloat16_tENS_8smem_ptrIS3_EEEC2ES3_) ;  /* 0xffffebf000007944 */ /* 0x000fea0003c3ffff */
[----:B------:R-:W-:-:S04]  /*7d10*/  MOV R5, 0x0 ;  /* 0x0000000000057802 */ /* 0x000fc80000000f00 */
[----:B------:R-:W-:Y:S05]  /*7d20*/  RET.REL.NODEC R4 `(_ZN7cutlass13device_kernelIN5flash19enable_sm80_to_sm89INS1_16FlashAttnBwdSm80INS1_25CollectiveMainloopBwdSm80ILi2ELi2EN4cute5tupleIJNS5_1CILi64EEENS7_ILi128EEES8_EEENS_10bfloat16_tEfNS_4arch4Sm80ELb0ELb0ELb1ELb0ELb0ELb0ELb0ELb0ELi2ELi2ELi4ELi2ELb1EEENS1_21CollectiveEpilogueBwdISA_SB_SD_Li256ELb0ELb0ELi2EEENS1_19SingleTileSchedulerILb0ELb0ELb0ELi128EEEEEEEEEvNT_6ParamsE) ;  /* 0xffff82d004007950 */ /* 0x000fea0003c3ffff */
        .type           $_ZN7cutlass13device_kernelIN5flash19enable_sm80_to_sm89INS1_16FlashAttnBwdSm80INS1_25CollectiveMainloopBwdSm80ILi2ELi2EN4cute5tupleIJNS5_1CILi64EEENS7_ILi128EEES8_EEENS_10bfloat16_tEfNS_4arch4Sm80ELb0ELb0ELb1ELb0ELb0ELb0ELb0ELb0ELi2ELi2ELi4ELi2ELb1EEENS1_21CollectiveEpilogueBwdISA_SB_SD_Li256ELb0ELb0ELi2EEENS1_19SingleTileSchedulerILb0ELb0ELb0ELi128EEEEEEEEEvNT_6ParamsE$_ZN4cute8smem_ptrIPN7cutlass9uint128_tEECI1NS_12iter_adaptorIS3_S4_EEES3_,@function
        .size           $_ZN7cutlass13device_kernelIN5flash19enable_sm80_to_sm89INS1_16FlashAttnBwdSm80INS1_25CollectiveMainloopBwdSm80ILi2ELi2EN4cute5tupleIJNS5_1CILi64EEENS7_ILi128EEES8_EEENS_10bfloat16_tEfNS_4arch4Sm80ELb0ELb0ELb1ELb0ELb0ELb0ELb0ELb0ELi2ELi2ELi4ELi2ELb1EEENS1_21CollectiveEpilogueBwdISA_SB_SD_Li256ELb0ELb0ELi2EEENS1_19SingleTileSchedulerILb0ELb0ELb0ELi128EEEEEEEEEvNT_6ParamsE$_ZN4cute8smem_ptrIPN7cutlass9uint128_tEECI1NS_12iter_adaptorIS3_S4_EEES3_,($_ZN7cutlass13device_kernelIN5flash19enable_sm80_to_sm89INS1_16FlashAttnBwdSm80INS1_25CollectiveMainloopBwdSm80ILi2ELi2EN4cute5tupleIJNS5_1CILi64EEENS7_ILi128EEES8_EEENS_10bfloat16_tEfNS_4arch4Sm80ELb0ELb0ELb1ELb0ELb0ELb0ELb0ELb0ELi2ELi2ELi4ELi2ELb1EEENS1_21CollectiveEpilogueBwdISA_SB_SD_Li256ELb0ELb0ELi2EEENS1_19SingleTileSchedulerILb0ELb0ELb0ELi128EEEEEEEEEvNT_6ParamsE$_ZN4cute8smem_ptrIPfECI1NS_12iter_adaptorIS1_S2_EEES1_ - $_ZN7cutlass13device_kernelIN5flash19enable_sm80_to_sm89INS1_16FlashAttnBwdSm80INS1_25CollectiveMainloopBwdSm80ILi2ELi2EN4cute5tupleIJNS5_1CILi64EEENS7_ILi128EEES8_EEENS_10bfloat16_tEfNS_4arch4Sm80ELb0ELb0ELb1ELb0ELb0ELb0ELb0ELb0ELi2ELi2ELi4ELi2ELb1EEENS1_21CollectiveEpilogueBwdISA_SB_SD_Li256ELb0ELb0ELi2EEENS1_19SingleTileSchedulerILb0ELb0ELb0ELi128EEEEEEEEEvNT_6ParamsE$_ZN4cute8smem_ptrIPN7cutlass9uint128_tEECI1NS_12iter_adaptorIS3_S4_EEES3_)
$_ZN7cutlass13device_kernelIN5flash19enable_sm80_to_sm89INS1_16FlashAttnBwdSm80INS1_25CollectiveMainloopBwdSm80ILi2ELi2EN4cute5tupleIJNS5_1CILi64EEENS7_ILi128EEES8_EEENS_10bfloat16_tEfNS_4arch4Sm80ELb0ELb0ELb1ELb0ELb0ELb0ELb0ELb0ELi2ELi2ELi4ELi2ELb1EEENS1_21CollectiveEpilogueBwdISA_SB_SD_Li256ELb0ELb0ELi2EEENS1_19SingleTileSchedulerILb0ELb0ELb0ELi128EEEEEEEEEvNT_6ParamsE$_ZN4cute8smem_ptrIPN7cutlass9uint128_tEECI1NS_12iter_adaptorIS3_S4_EEES3_:
[----:B------:R-:W-:Y:S02]  /*7d30*/  MOV R12, 0x7d50 ;  /* 0x00007d50000c7802 */ /* 0x000fe40000000f00 */
[----:B------:R-:W-:Y:S05]  /*7d40*/  CALL.REL.NOINC `($_ZN7cutlass13device_kernelIN5flash19enable_sm80_to_sm89INS1_16FlashAttnBwdSm80INS1_25CollectiveMainloopBwdSm80ILi2ELi2EN4cute5tupleIJNS5_1CILi64EEENS7_ILi128EEES8_EEENS_10bfloat16_tEfNS_4arch4Sm80ELb0ELb0ELb1ELb0ELb0ELb0ELb0ELb0ELi2ELi2ELi4ELi2ELb1EEENS1_21CollectiveEpilogueBwdISA_SB_SD_Li256ELb0ELb0ELi2EEENS1_19SingleTileSchedulerILb0ELb0ELb0ELi128EEEEEEEEEvNT_6ParamsE$_ZN4cute12iter_adaptorIPN7cutlass9uint128_tENS_8smem_ptrIS3_EEEC2ES3_) ;  /* 0xffffec0000007944 */ /* 0x000fea0003c3ffff */
[----:B------:R-:W-:-:S04]  /*7d50*/  MOV R9, 0x0 ;  /* 0x0000000000097802 */ /* 0x000fc80000000f00 */
[----:B------:R-:W-:Y:S05]  /*7d60*/  RET.REL.NODEC R8 `(_ZN7cutlass13device_kernelIN5flash19enable_sm80_to_sm89INS1_16FlashAttnBwdSm80INS1_25CollectiveMainloopBwdSm80ILi2ELi2EN4cute5tupleIJNS5_1CILi64EEENS7_ILi128EEES8_EEENS_10bfloat16_tEfNS_4arch4Sm80ELb0ELb0ELb1ELb0ELb0ELb0ELb0ELb0ELi2ELi2ELi4ELi2ELb1EEENS1_21CollectiveEpilogueBwdISA_SB_SD_Li256ELb0ELb0ELi2EEENS1_19SingleTileSchedulerILb0ELb0ELb0ELi128EEEEEEEEEvNT_6ParamsE) ;  /* 0xffff829008007950 */ /* 0x000fea0003c3ffff */
        .type           $_ZN7cutlass13device_kernelIN5flash19enable_sm80_to_sm89INS1_16FlashAttnBwdSm80INS1_25CollectiveMainloopBwdSm80ILi2ELi2EN4cute5tupleIJNS5_1CILi64EEENS7_ILi128EEES8_EEENS_10bfloat16_tEfNS_4arch4Sm80ELb0ELb0ELb1ELb0ELb0ELb0ELb0ELb0ELi2ELi2ELi4ELi2ELb1EEENS1_21CollectiveEpilogueBwdISA_SB_SD_Li256ELb0ELb0ELi2EEENS1_19SingleTileSchedulerILb0ELb0ELb0ELi128EEEEEEEEEvNT_6ParamsE$_ZN4cute8smem_ptrIPfECI1NS_12iter_adaptorIS1_S2_EEES1_,@function
        .size           $_ZN7cutlass13device_kernelIN5flash19enable_sm80_to_sm89INS1_16FlashAttnBwdSm80INS1_25CollectiveMainloopBwdSm80ILi2ELi2EN4cute5tupleIJNS5_1CILi64EEENS7_ILi128EEES8_EEENS_10bfloat16_tEfNS_4arch4Sm80ELb0ELb0ELb1ELb0ELb0ELb0ELb0ELb0ELi2ELi2ELi4ELi2ELb1EEENS1_21CollectiveEpilogueBwdISA_SB_SD_Li256ELb0ELb0ELi2EEENS1_19SingleTileSchedulerILb0ELb0ELb0ELi128EEEEEEEEEvNT_6ParamsE$_ZN4cute8smem_ptrIPfECI1NS_12iter_adaptorIS1_S2_EEES1_,($_ZN7cutlass13device_kernelIN5flash19enable_sm80_to_sm89INS1_16FlashAttnBwdSm80INS1_25CollectiveMainloopBwdSm80ILi2ELi2EN4cute5tupleIJNS5_1CILi64EEENS7_ILi128EEES8_EEENS_10bfloat16_tEfNS_4arch4Sm80ELb0ELb0ELb1ELb0ELb0ELb0ELb0ELb0ELi2ELi2ELi4ELi2ELb1EEENS1_21CollectiveEpilogueBwdISA_SB_SD_Li256ELb0ELb0ELi2EEENS1_19SingleTileSchedulerILb0ELb0ELb0ELi128EEEEEEEEEvNT_6ParamsE$_ZN73_INTERNAL_24fd9406_37_flash_bwd_hdim64_bf16_softcap_sm80_cu_8e232a79_330724__cvta_generic_to_sharedEPKv - $_ZN7cutlass13device_kernelIN5flash19enable_sm80_to_sm89INS1_16FlashAttnBwdSm80INS1_25CollectiveMainloopBwdSm80ILi2ELi2EN4cute5tupleIJNS5_1CILi64EEENS7_ILi128EEES8_EEENS_10bfloat16_tEfNS_4arch4Sm80ELb0ELb0ELb1ELb0ELb0ELb0ELb0ELb0ELi2ELi2ELi4ELi2ELb1EEENS1_21CollectiveEpilogueBwdISA_SB_SD_Li256ELb0ELb0ELi2EEENS1_19SingleTileSchedulerILb0ELb0ELb0ELi128EEEEEEEEEvNT_6ParamsE$_ZN4cute8smem_ptrIPfECI1NS_12iter_adaptorIS1_S2_EEES1_)
$_ZN7cutlass13device_kernelIN5flash19enable_sm80_to_sm89INS1_16FlashAttnBwdSm80INS1_25CollectiveMainloopBwdSm80ILi2ELi2EN4cute5tupleIJNS5_1CILi64EEENS7_ILi128EEES8_EEENS_10bfloat16_tEfNS_4arch4Sm80ELb0ELb0ELb1ELb0ELb0ELb0ELb0ELb0ELi2ELi2ELi4ELi2ELb1EEENS1_21CollectiveEpilogueBwdISA_SB_SD_Li256ELb0ELb0ELi2EEENS1_19SingleTileSchedulerILb0ELb0ELb0ELi128EEEEEEEEEvNT_6ParamsE$_ZN4cute8smem_ptrIPfECI1NS_12iter_adaptorIS1_S2_EEES1_:
[----:B------:R-:W-:Y:S02]  /*7d70*/  MOV R14, 0x7d90 ;  /* 0x00007d90000e7802 */ /* 0x000fe40000000f00 */
[----:B------:R-:W-:Y:S05]  /*7d80*/  CALL.REL.NOINC `($_ZN7cutlass13device_kernelIN5flash19enable_sm80_to_sm89INS1_16FlashAttnBwdSm80INS1_25CollectiveMainloopBwdSm80ILi2ELi2EN4cute5tupleIJNS5_1CILi64EEENS7_ILi128EEES8_EEENS_10bfloat16_tEfNS_4arch4Sm80ELb0ELb0ELb1ELb0ELb0ELb0ELb0ELb0ELi2ELi2ELi4ELi2ELb1EEENS1_21CollectiveEpilogueBwdISA_SB_SD_Li256ELb0ELb0ELi2EEENS1_19SingleTileSchedulerILb0ELb0ELb0ELi128EEEEEEEEEvNT_6ParamsE$_ZN4cute12iter_adaptorIPfNS_8smem_ptrIS1_EEEC2ES1_) ;  /* 0xffffec0000007944 */ /* 0x000fea0003c3ffff */
[----:B------:R-:W-:-:S04]  /*7d90*/  MOV R13, 0x0 ;  /* 0x00000000000d7802 */ /* 0x000fc80000000f00 */
[----:B------:R-:W-:Y:S05]  /*7da0*/  RET.REL.NODEC R12 `(_ZN7cutlass13device_kernelIN5flash19enable_sm80_to_sm89INS1_16FlashAttnBwdSm80INS1_25CollectiveMainloopBwdSm80ILi2ELi2EN4cute5tupleIJNS5_1CILi64EEENS7_ILi128EEES8_EEENS_10bfloat16_tEfNS_4arch4Sm80ELb0ELb0ELb1ELb0ELb0ELb0ELb0ELb0ELi2ELi2ELi4ELi2ELb1EEENS1_21CollectiveEpilogueBwdISA_SB_SD_Li256ELb0ELb0ELi2EEENS1_19SingleTileSchedulerILb0ELb0ELb0ELi128EEEEEEEEEvNT_6ParamsE) ;  /* 0xffff82500c007950 */ /* 0x000fea0003c3ffff */
        .type           $_ZN7cutlass13device_kernelIN5flash19enable_sm80_to_sm89INS1_16FlashAttnBwdSm80INS1_25CollectiveMainloopBwdSm80ILi2ELi2EN4cute5tupleIJNS5_1CILi64EEENS7_ILi128EEES8_EEENS_10bfloat16_tEfNS_4arch4Sm80ELb0ELb0ELb1ELb0ELb0ELb0ELb0ELb0ELi2ELi2ELi4ELi2ELb1EEENS1_21CollectiveEpilogueBwdISA_SB_SD_Li256ELb0ELb0ELi2EEENS1_19SingleTileSchedulerILb0ELb0ELb0ELi128EEEEEEEEEvNT_6ParamsE$_ZN73_INTERNAL_24fd9406_37_flash_bwd_hdim64_bf16_softcap_sm80_cu_8e232a79_330724__cvta_generic_to_sharedEPKv,@function
        .size           $_ZN7cutlass13device_kernelIN5flash19enable_sm80_to_sm89INS1_16FlashAttnBwdSm80INS1_25CollectiveMainloopBwdSm80ILi2ELi2EN4cute5tupleIJNS5_1CILi64EEENS7_ILi128EEES8_EEENS_10bfloat16_tEfNS_4arch4Sm80ELb0ELb0ELb1ELb0ELb0ELb0ELb0ELb0ELi2ELi2ELi4ELi2ELb1EEENS1_21CollectiveEpilogueBwdISA_SB_SD_Li256ELb0ELb0ELi2EEENS1_19SingleTileSchedulerILb0ELb0ELb0ELi128EEEEEEEEEvNT_6ParamsE$_ZN73_INTERNAL_24fd9406_37_flash_bwd_hdim64_bf16_softcap_sm80_cu_8e232a79_330724__cvta_generic_to_sharedEPKv,($_ZN7cutlass13device_kernelIN5flash19enable_sm80_to_sm89INS1_16FlashAttnBwdSm80INS1_25CollectiveMainloopBwdSm80ILi2ELi2EN4cute5tupleIJNS5_1CILi64EEENS7_ILi128EEES8_EEENS_10bfloat16_tEfNS_4arch4Sm80ELb0ELb0ELb1ELb0ELb0ELb0ELb0ELb0ELi2ELi2ELi4ELi2ELb1EEENS1_21CollectiveEpilogueBwdISA_SB_SD_Li256ELb0ELb0ELi2EEENS1_19SingleTileSchedulerILb0ELb0ELb0ELi128EEEEEEEEEvNT_6ParamsE$_ZZN4cute12filter_tupleINS_5tupleIJNS_10UnderscoreES2_S2_iEEENS1_IJNS1_IJNS_1CILi1EEENS4_ILi0EEEEEElS6_lEEEZNS_5sliceIS3_S8_EEDaRKT_RKT0_EUlRKT_RKT0_E_EEDaSC_SF_OT1_ENKUlDpSI_E_clIJNS1_IJS7_EEENS1_IJlEEENS1_IJS6_EEENS1_IJEEEEEEDaSP_ - $_ZN7cutlass13device_kernelIN5flash19enable_sm80_to_sm89INS1_16FlashAttnBwdSm80INS1_25CollectiveMainloopBwdSm80ILi2ELi2EN4cute5tupleIJNS5_1CILi64EEENS7_ILi128EEES8_EEENS_10bfloat16_tEfNS_4arch4Sm80ELb0ELb0ELb1ELb0ELb0ELb0ELb0ELb0ELi2ELi2ELi4ELi2ELb1EEENS1_21CollectiveEpilogueBwdISA_SB_SD_Li256ELb0ELb0ELi2EEENS1_19SingleTileSchedulerILb0ELb0ELb0ELi128EEEEEEEEEvNT_6ParamsE$_ZN73_INTERNAL_24fd9406_37_flash_bwd_hdim64_bf16_softcap_sm80_cu_8e232a79_330724__cvta_generic_to_sharedEPKv)
$_ZN7cutlass13device_kernelIN5flash19enable_sm80_to_sm89INS1_16FlashAttnBwdSm80INS1_25CollectiveMainloopBwdSm80ILi2ELi2EN4cute5tupleIJNS5_1CILi64EEENS7_ILi128EEES8_EEENS_10bfloat16_tEfNS_4arch4Sm80ELb0ELb0ELb1ELb0ELb0ELb0ELb0ELb0ELi2ELi2ELi4ELi2ELb1EEENS1_21CollectiveEpilogueBwdISA_SB_SD_Li256ELb0ELb0ELi2EEENS1_19SingleTileSchedulerILb0ELb0ELb0ELi128EEEEEEEEEvNT_6ParamsE$_ZN73_INTERNAL_24fd9406_37_flash_bwd_hdim64_bf16_softcap_sm80_cu_8e232a79_330724__cvta_generic_to_sharedEPKv:
[----:B------:R-:W-:Y:S02]  /*7db0*/  MOV R7, 0x0 ;  /* 0x0000000000077802 */ /* 0x000fe40000000f00 */
[----:B------:R-:W-:Y:S02]  /*7dc0*/  IADD3 R4, R4, -c[0x0][0x18], RZ ;  /* 0x8000060004047a10 */ /* 0x000fe40007ffe0ff */
[----:B------:R-:W-:Y:S05]  /*7dd0*/  RET.REL.NODEC R6 `(_ZN7cutlass13device_kernelIN5flash19enable_sm80_to_sm89INS1_16FlashAttnBwdSm80INS1_25CollectiveMainloopBwdSm80ILi2ELi2EN4cute5tupleIJNS5_1CILi64EEENS7_ILi128EEES8_EEENS_10bfloat16_tEfNS_4arch4Sm80ELb0ELb0ELb1ELb0ELb0ELb0ELb0ELb0ELi2ELi2ELi4ELi2ELb1EEENS1_21CollectiveEpilogueBwdISA_SB_SD_Li256ELb0ELb0ELi2EEENS1_19SingleTileSchedulerILb0ELb0ELb0ELi128EEEEEEEEEvNT_6ParamsE) ;  /* 0xffff822006007950 */ /* 0x000fea0003c3ffff */
        .type           $_ZN7cutlass13device_kernelIN5flash19enable_sm80_to_sm89INS1_16FlashAttnBwdSm80INS1_25CollectiveMainloopBwdSm80ILi2ELi2EN4cute5tupleIJNS5_1CILi64EEENS7_ILi128EEES8_EEENS_10bfloat16_tEfNS_4arch4Sm80ELb0ELb0ELb1ELb0ELb0ELb0ELb0ELb0ELi2ELi2ELi4ELi2ELb1EEENS1_21CollectiveEpilogueBwdISA_SB_SD_Li256ELb0ELb0ELi2EEENS1_19SingleTileSchedulerILb0ELb0ELb0ELi128EEEEEEEEEvNT_6ParamsE$_ZZN4cute12filter_tupleINS_5tupleIJNS_10UnderscoreES2_S2_iEEENS1_IJNS1_IJNS_1CILi1EEENS4_ILi0EEEEEElS6_lEEEZNS_5sliceIS3_S8_EEDaRKT_RKT0_EUlRKT_RKT0_E_EEDaSC_SF_OT1_ENKUlDpSI_E_clIJNS1_IJS7_EEENS1_IJlEEENS1_IJS6_EEENS1_IJEEEEEEDaSP_,@function
        .size           $_ZN7cutlass13device_kernelIN5flash19enable_sm80_to_sm89INS1_16FlashAttnBwdSm80INS1_25CollectiveMainloopBwdSm80ILi2ELi2EN4cute5tupleIJNS5_1CILi64EEENS7_ILi128EEES8_EEENS_10bfloat16_tEfNS_4arch4Sm80ELb0ELb0ELb1ELb0ELb0ELb0ELb0ELb0ELi2ELi2ELi4ELi2ELb1EEENS1_21CollectiveEpilogueBwdISA_SB_SD_Li256ELb0ELb0ELi2EEENS1_19SingleTileSchedulerILb0ELb0ELb0ELi128EEEEEEEEEvNT_6ParamsE$_ZZN4cute12filter_tupleINS_5tupleIJNS_10UnderscoreES2_S2_iEEENS1_IJNS1_IJNS_1CILi1EEENS4_ILi0EEEEEElS6_lEEEZNS_5sliceIS3_S8_EEDaRKT_RKT0_EUlRKT_RKT0_E_EEDaSC_SF_OT1_ENKUlDpSI_E_clIJNS1_IJS7_EEENS1_IJlEEENS1_IJS6_EEENS1_IJEEEEEEDaSP_,($_ZN7cutlass13device_kernelIN5flash19enable_sm80_to_sm89INS1_16FlashAttnBwdSm80INS1_25CollectiveMainloopBwdSm80ILi2ELi2EN4cute5tupleIJNS5_1CILi64EEENS7_ILi128EEES8_EEENS_10bfloat16_tEfNS_4arch4Sm80ELb0ELb0ELb1ELb0ELb0ELb0ELb0ELb0ELi2ELi2ELi4ELi2ELb1EEENS1_21CollectiveEpilogueBwdISA_SB_SD_Li256ELb0ELb0ELi2EEENS1_19SingleTileSchedulerILb0ELb0ELb0ELi128EEEEEEEEEvNT_6ParamsE$_ZZN4cute14transform_leafINS_15ArithmeticTupleIJNS1_IJiiEEEiiiEEENS_8identityEEEDaRKT_OT0_ENKUlRKT_E_clIS2_EEDaSC_ - $_ZN7cutlass13device_kernelIN5flash19enable_sm80_to_sm89INS1_16FlashAttnBwdSm80INS1_25CollectiveMainloopBwdSm80ILi2ELi2EN4cute5tupleIJNS5_1CILi64EEENS7_ILi128EEES8_EEENS_10bfloat16_tEfNS_4arch4Sm80ELb0ELb0ELb1ELb0ELb0ELb0ELb0ELb0ELi2ELi2ELi4ELi2ELb1EEENS1_21CollectiveEpilogueBwdISA_SB_SD_Li256ELb0ELb0ELi2EEENS1_19SingleTileSchedulerILb0ELb0ELb0ELi128EEEEEEEEEvNT_6ParamsE$_ZZN4cute12filter_tupleINS_5tupleIJNS_10UnderscoreES2_S2_iEEENS1_IJNS1_IJNS_1CILi1EEENS4_ILi0EEEEEElS6_lEEEZNS_5sliceIS3_S8_EEDaRKT_RKT0_EUlRKT_RKT0_E_EEDaSC_SF_OT1_ENKUlDpSI_E_clIJNS1_IJS7_EEENS1_IJlEEENS1_IJS6_EEENS1_IJEEEEEEDaSP_)
$_ZN7cutlass13device_kernelIN5flash19enable_sm80_to_sm89INS1_16FlashAttnBwdSm80INS1_25CollectiveMainloopBwdSm80ILi2ELi2EN4cute5tupleIJNS5_1CILi64EEENS7_ILi128EEES8_EEENS_10bfloat16_tEfNS_4arch4Sm80ELb0ELb0ELb1ELb0ELb0ELb0ELb0ELb0ELi2ELi2ELi4ELi2ELb1EEENS1_21CollectiveEpilogueBwdISA_SB_SD_Li256ELb0ELb0ELi2EEENS1_19SingleTileSchedulerILb0ELb0ELb0ELi128EEEEEEEEEvNT_6ParamsE$_ZZN4cute12filter_tupleINS_5tupleIJNS_10UnderscoreES2_S2_iEEENS1_IJNS1_IJNS_1CILi1EEENS4_ILi0EEEEEElS6_lEEEZNS_5sliceIS3_S8_EEDaRKT_RKT0_EUlRKT_RKT0_E_EEDaSC_SF_OT1_ENKUlDpSI_E_clIJNS1_IJS7_EEENS1_IJlEEENS1_IJS6_EEENS1_IJEEEEEEDaSP_:
[----:B------:R-:W-:Y:S02]  /*7de0*/  IADD3 R5, R1, 0x188, RZ ;  /* 0x0000018801057810 */ /* 0x000fe40007ffe0ff */
[----:B------:R-:W-:Y:S02]  /*7df0*/  MOV R8, 0x7e20 ;  /* 0x00007e2000087802 */ /* 0x000fe40000000f00 */
[----:B------:R-:W-:Y:S02]  /*7e00*/  IADD3 R5, R5, c[0x0][0x20], RZ ;  /* 0x0000080005057a10 */ /* 0x000fe40007ffe0ff */
[----:B------:R-:W-:Y:S05]  /*7e10*/  CALL.REL.NOINC `($_ZN7cutlass13device_kernelIN5flash19enable_sm80_to_sm89INS1_16FlashAttnBwdSm80INS1_25CollectiveMainloopBwdSm80ILi2ELi2EN4cute5tupleIJNS5_1CILi64EEENS7_ILi128EEES8_EEENS_10bfloat16_tEfNS_4arch4Sm80ELb0ELb0ELb1ELb0ELb0ELb0ELb0ELb0ELi2ELi2ELi4ELi2ELb1EEENS1_21CollectiveEpilogueBwdISA_SB_SD_Li256ELb0ELb0ELi2EEENS1_19SingleTileSchedulerILb0ELb0ELb0ELi128EEEEEEEEEvNT_6ParamsE$_ZN4cute3eso3ESOILb1ELb0EJNS_5tupleIJNS_1CILi1EEENS3_ILi0EEEEEElS5_EEC2ERKS6_RKlRKS5_) ;  /* 0xfffff65000007944 */ /* 0x000fea0003c3ffff */
[----:B-1----:R1:W5:Y:S01]  /*7e20*/  LDL.64 R4, [R1+0x188] ;  /* 0x0001880001047983 */ /* 0x0023620000100a00 */
[----:B------:R-:W-:-:S04]  /*7e30*/  MOV R7, 0x0 ;  /* 0x0000000000077802 */ /* 0x000fc80000000f00 */
[----:B------:R-:W-:Y:S05]  /*7e40*/  RET.REL.NODEC R6 `(_ZN7cutlass13device_kernelIN5flash19enable_sm80_to_sm89INS1_16FlashAttnBwdSm80INS1_25CollectiveMainloopBwdSm80ILi2ELi2EN4cute5tupleIJNS5_1CILi64EEENS7_ILi128EEES8_EEENS_10bfloat16_tEfNS_4arch4Sm80ELb0ELb0ELb1ELb0ELb0ELb0ELb0ELb0ELi2ELi2ELi4ELi2ELb1EEENS1_21CollectiveEpilogueBwdISA_SB_SD_Li256ELb0ELb0ELi2EEENS1_19SingleTileSchedulerILb0ELb0ELb0ELi128EEEEEEEEEvNT_6ParamsE) ;  /* 0xffff81b006007950 */ /* 0x000fea0003c3ffff */
        .type           $_ZN7cutlass13device_kernelIN5flash19enable_sm80_to_sm89INS1_16FlashAttnBwdSm80INS1_25CollectiveMainloopBwdSm80ILi2ELi2EN4cute5tupleIJNS5_1CILi64EEENS7_ILi128EEES8_EEENS_10bfloat16_tEfNS_4arch4Sm80ELb0ELb0ELb1ELb0ELb0ELb0ELb0ELb0ELi2ELi2ELi4ELi2ELb1EEENS1_21CollectiveEpilogueBwdISA_SB_SD_Li256ELb0ELb0ELi2EEENS1_19SingleTileSchedulerILb0ELb0ELb0ELi128EEEEEEEEEvNT_6ParamsE$_ZZN4cute14transform_leafINS_15ArithmeticTupleIJNS1_IJiiEEEiiiEEENS_8identityEEEDaRKT_OT0_ENKUlRKT_E_clIS2_EEDaSC_,@function
        .size           $_ZN7cutlass13device_kernelIN5flash19enable_sm80_to_sm89INS1_16FlashAttnBwdSm80INS1_25CollectiveMainloopBwdSm80ILi2ELi2EN4cute5tupleIJNS5_1CILi64EEENS7_ILi128EEES8_EEENS_10bfloat16_tEfNS_4arch4Sm80ELb0ELb0ELb1ELb0ELb0ELb0ELb0ELb0ELi2ELi2ELi4ELi2ELb1EEENS1_21CollectiveEpilogueBwdISA_SB_SD_Li256ELb0ELb0ELi2EEENS1_19SingleTileSchedulerILb0ELb0ELb0ELi128EEEEEEEEEvNT_6ParamsE$_ZZN4cute14transform_leafINS_15ArithmeticTupleIJNS1_IJiiEEEiiiEEENS_8identityEEEDaRKT_OT0_ENKUlRKT_E_clIS2_EEDaSC_,($_ZN7cutlass13device_kernelIN5flash19enable_sm80_to_sm89INS1_16FlashAttnBwdSm80INS1_25CollectiveMainloopBwdSm80ILi2ELi2EN4cute5tupleIJNS5_1CILi64EEENS7_ILi128EEES8_EEENS_10bfloat16_tEfNS_4arch4Sm80ELb0ELb0ELb1ELb0ELb0ELb0ELb0ELb0ELi2ELi2ELi4ELi2ELb1EEENS1_21CollectiveEpilogueBwdISA_SB_SD_Li256ELb0ELb0ELi2EEENS1_19SingleTileSchedulerILb0ELb0ELb0ELi128EEEEEEEEEvNT_6ParamsE$_ZZN4cute14transform_leafINS_15ArithmeticTupleIJNS1_IJiiEEEiiiEEENS_8identityEEEDaRKT_OT0_ENKUlRKT_E_clIiEEDaSC_ - $_ZN7cutlass13device_kernelIN5flash19enable_sm80_to_sm89INS1_16FlashAttnBwdSm80INS1_25CollectiveMainloopBwdSm80ILi2ELi2EN4cute5tupleIJNS5_1CILi64EEENS7_ILi128EEES8_EEENS_10bfloat16_tEfNS_4arch4Sm80ELb0ELb0ELb1ELb0ELb0ELb0ELb0ELb0ELi2ELi2ELi4ELi2ELb1EEENS1_21CollectiveEpilogueBwdISA_SB_SD_Li256ELb0ELb0ELi2EEENS1_19SingleTileSchedulerILb0ELb0ELb0ELi128EEEEEEEEEvNT_6ParamsE$_ZZN4cute14transform_leafINS_15ArithmeticTupleIJNS1_IJiiEEEiiiEEENS_8identityEEEDaRKT_OT0_ENKUlRKT_E_clIS2_EEDaSC_)
$_ZN7cutlass13device_kernelIN5flash19enable_sm80_to_sm89INS1_16FlashAttnBwdSm80INS1_25CollectiveMainloopBwdSm80ILi2ELi2EN4cute5tupleIJNS5_1CILi64EEENS7_ILi128EEES8_EEENS_10bfloat16_tEfNS_4arch4Sm80ELb0ELb0ELb1ELb0ELb0ELb0ELb0ELb0ELi2ELi2ELi4ELi2ELb1EEENS1_21CollectiveEpilogueBwdISA_SB_SD_Li256ELb0ELb0ELi2EEENS1_19SingleTileSchedulerILb0ELb0ELb0ELi128EEEEEEEEEvNT_6ParamsE$_ZZN4cute14transform_leafINS_15ArithmeticTupleIJNS1_IJiiEEEiiiEEENS_8identityEEEDaRKT_OT0_ENKUlRKT_E_clIS2_EEDaSC_:
[----:B------:R-:W-:Y:S02]  /*7e50*/  ULDC UR35, c[0x0][0x20] ;  /* 0x0000080000237ab9 */ /* 0x000fe40000000800 */
[----:B------:R-:W-:-:S09]  /*7e60*/  UIADD3 UR35, UR40, -UR35, URZ ;  /* 0x8000002328237290 */ /* 0x000fd2000fffe03f */
[----:B------:R-:W5:Y:S01]  /*7e70*/  LDL R5, [UR35] ;  /* 0x00000023ff057983 */ /* 0x000f620008100800 */
[----:B------:R-:W-:-:S03]  /*7e80*/  MOV R6, 0x7ea0 ;  /* 0x00007ea000067802 */ /* 0x000fc60000000f00 */
[----:B-----5:R-:W-:Y:S05]  /*7e90*/  CALL.REL.NOINC `($_ZN7cutlass13device_kernelIN5flash19enable_sm80_to_sm89INS1_16FlashAttnBwdSm80INS1_25CollectiveMainloopBwdSm80ILi2ELi2EN4cute5tupleIJNS5_1CILi64EEENS7_ILi128EEES8_EEENS_10bfloat16_tEfNS_4arch4Sm80ELb0ELb0ELb1ELb0ELb0ELb0ELb0ELb0ELi2ELi2ELi4ELi2ELb1EEENS1_21CollectiveEpilogueBwdISA_SB_SD_Li256ELb0ELb0ELi2EEENS1_19SingleTileSchedulerILb0ELb0ELb0ELi128EEEEEEEEEvNT_6ParamsE$_ZZN4cute14transform_leafINS_15ArithmeticTupleIJiiEEERNS_8identityEEEDaRKT_OT0_ENKUlRKT_E_clIiEEDaSC_) ;  /* 0x0000010000007944 */ /* 0x020fea0003c00000 */
[----:B------:R-:W5:Y:S01]  /*7ea0*/  LDL R5, [UR35+0x4] ;  /* 0x00000423ff057983 */ /* 0x000f620008100800 */
[----:B------:R-:W-:Y:S01]  /*7eb0*/  IADD3 R4, R1, 0x19c, RZ ;  /* 0x0000019c01047810 */ /* 0x000fe20007ffe0ff */
[----:B------:R-:W-:Y:S01]  /*7ec0*/  IMAD.MOV.U32 R12, RZ, RZ, R8 ;  /* 0x000000ffff0c7224 */ /* 0x000fe200078e0008 */
[----:B------:R-:W-:Y:S02]  /*7ed0*/  MOV R6, 0x7f00 ;  /* 0x00007f0000067802 */ /* 0x000fe40000000f00 */
[----:B------:R-:W-:Y:S02]  /*7ee0*/  IADD3 R4, R4, c[0x0][0x20], RZ ;  /* 0x0000080004047a10 */ /* 0x000fe40007ffe0ff */
[----:B-----5:R-:W-:Y:S05]  /*7ef0*/  CALL.REL.NOINC `($_ZN7cutlass13device_kernelIN5flash19enable_sm80_to_sm89INS1_16FlashAttnBwdSm80INS1_25CollectiveMainloopBwdSm80ILi2ELi2EN4cute5tupleIJNS5_1CILi64EEENS7_ILi128EEES8_EEENS_10bfloat16_tEfNS_4arch4Sm80ELb0ELb0ELb1ELb0ELb0ELb0ELb0ELb0ELi2ELi2ELi4ELi2ELb1EEENS1_21CollectiveEpilogueBwdISA_SB_SD_Li256ELb0ELb0ELi2EEENS1_19SingleTileSchedulerILb0ELb0ELb0ELi128EEEEEEEEEvNT_6ParamsE$_ZZN4cute14transform_leafINS_15ArithmeticTupleIJiiEEERNS_8identityEEEDaRKT_OT0_ENKUlRKT_E_clIiEEDaSC_) ;  /* 0x000000a000007944 */ /* 0x020fea0003c00000 */
[----:B------:R1:W-:Y:S01]  /*7f00*/  STL [R1+0x19c], R8 ;  /* 0x00019c0801007387 */ /* 0x0003e20000100800 */
[----:B------:R-:W-:-:S03]  /*7f10*/  MOV R6, 0x7f30 ;  /* 0x00007f3000067802 */ /* 0x000fc60000000f00 */
[----:B-1----:R-:W-:Y:S05]  /*7f20*/  CALL.REL.NOINC `($_ZN7cutlass13device_kernelIN5flash19enable_sm80_to_sm89INS1_16FlashAttnBwdSm80INS1_25CollectiveMainloopBwdSm80ILi2ELi2EN4cute5tupleIJNS5_1CILi64EEENS7_ILi128EEES8_EEENS_10bfloat16_tEfNS_4arch4Sm80ELb0ELb0ELb1ELb0ELb0ELb0ELb0ELb0ELi2ELi2ELi4ELi2ELb1EEENS1_21CollectiveEpilogueBwdISA_SB_SD_Li256ELb0ELb0ELi2EEENS1_19SingleTileSchedulerILb0ELb0ELb0ELi128EEEEEEEEEvNT_6ParamsE$_ZZN4cute9transformINS_15ArithmeticTupleIJiiEEEZNS_14transform_leafIS2_RNS_8identityEEEDaRKT_OT0_EUlRKT_E_EEDaS8_SA_ENKUlDpSD_E_clIJiiEEEDaSF_) ;  /* 0x00001d0000007944 */ /* 0x002fea0003c00000 */
[----:B------:R-:W-:Y:S02]  /*7f30*/  MOV R21, 0x0 ;  /* 0x0000000000157802 */ /* 0x000fe40000000f00 */
[----:B-----5:R-:W-:Y:S02]  /*7f40*/  MOV R7, R4 ;  /* 0x0000000400077202 */ /* 0x020fe40000000f00 */
[----:B------:R-:W-:Y:S05]  /*7f50*/  RET.REL.NODEC R20 `(_ZN7cutlass13device_kernelIN5flash19enable_sm80_to_sm89INS1_16FlashAttnBwdSm80INS1_25CollectiveMainloopBwdSm80ILi2ELi2EN4cute5tupleIJNS5_1CILi64EEENS7_ILi128EEES8_EEENS_10bfloat16_tEfNS_4arch4Sm80ELb0ELb0ELb1ELb0ELb0ELb0ELb0ELb0ELi2ELi2ELi4ELi2ELb1EEENS1_21CollectiveEpilogueBwdISA_SB_SD_Li256ELb0ELb0ELi2EEENS1_19SingleTileSchedulerILb0ELb0ELb0ELi128EEEEEEEEEvNT_6ParamsE) ;  /* 0xffff80a014007950 */ /* 0x000fea0003c3ffff */
        .type           $_ZN7cutlass13device_kernelIN5flash19enable_sm80_to_sm89INS1_16FlashAttnBwdSm80INS1_25CollectiveMainloopBwdSm80ILi2ELi2EN4cute5tupleIJNS5_1CILi64EEENS7_ILi128EEES8_EEENS_10bfloat16_tEfNS_4arch4Sm80ELb0ELb0ELb1ELb0ELb0ELb0ELb0ELb0ELi2ELi2ELi4ELi2ELb1EEENS1_21CollectiveEpilogueBwdISA_SB_SD_Li256ELb0ELb0ELi2EEENS1_19SingleTileSchedulerILb0ELb0ELb0ELi128EEEEEEEEEvNT_6ParamsE$_ZZN4cute14transform_leafINS_15ArithmeticTupleIJNS1_IJiiEEEiiiEEENS_8identityEEEDaRKT_OT0_ENKUlRKT_E_clIiEEDaSC_,@function
        .size           $_ZN7cutlass13device_kernelIN5flash19enable_sm80_to_sm89INS1_16FlashAttnBwdSm80INS1_25CollectiveMainloopBwdSm80ILi2ELi2EN4cute5tupleIJNS5_1CILi64EEENS7_ILi128EEES8_EEENS_10bfloat16_tEfNS_4arch4Sm80ELb0ELb0ELb1ELb0ELb0ELb0ELb0ELb0ELi2ELi2ELi4ELi2ELb1EEENS1_21CollectiveEpilogueBwdISA_SB_SD_Li256ELb0ELb0ELi2EEENS1_19SingleTileSchedulerILb0ELb0ELb0ELi128EEEEEEEEEvNT_6ParamsE$_ZZN4cute14transform_leafINS_15ArithmeticTupleIJNS1_IJiiEEEiiiEEENS_8identityEEEDaRKT_OT0_ENKUlRKT_E_clIiEEDaSC_,($_ZN7cutlass13device_kernelIN5flash19enable_sm80_to_sm89INS1_16FlashAttnBwdSm80INS1_25CollectiveMainloopBwdSm80ILi2ELi2EN4cute5tupleIJNS5_1CILi64EEENS7_ILi128EEES8_EEENS_10bfloat16_tEfNS_4arch4Sm80ELb0ELb0ELb1ELb0ELb0ELb0ELb0ELb0ELi2ELi2ELi4ELi2ELb1EEENS1_21CollectiveEpilogueBwdISA_SB_SD_Li256ELb0ELb0ELi2EEENS1_19SingleTileSchedulerILb0ELb0ELb0ELi128EEEEEEEEEvNT_6ParamsE$_ZZN4cute14transform_leafINS_15ArithmeticTupleIJiiEEERNS_8identityEEEDaRKT_OT0_ENKUlRKT_E_clIiEEDaSC_ - $_ZN7cutlass13device_kernelIN5flash19enable_sm80_to_sm89INS1_16FlashAttnBwdSm80INS1_25CollectiveMainloopBwdSm80ILi2ELi2EN4cute5tupleIJNS5_1CILi64EEENS7_ILi128EEES8_EEENS_10bfloat16_tEfNS_4arch4Sm80ELb0ELb0ELb1ELb0ELb0ELb0ELb0ELb0ELi2ELi2ELi4ELi2ELb1EEENS1_21CollectiveEpilogueBwdISA_SB_SD_Li256ELb0ELb0ELi2EEENS1_19SingleTileSchedulerILb0ELb0ELb0ELi128EEEEEEEEEvNT_6ParamsE$_ZZN4cute14transform_leafINS_15ArithmeticTupleIJNS1_IJiiEEEiiiEEENS_8identityEEEDaRKT_OT0_ENKUlRKT_E_clIiEEDaSC_)
$_ZN7cutlass13device_kernelIN5flash19enable_sm80_to_sm89INS1_16FlashAttnBwdSm80INS1_25CollectiveMainloopBwdSm80ILi2ELi2EN4cute5tupleIJNS5_1CILi64EEENS7_ILi128EEES8_EEENS_10bfloat16_tEfNS_4arch4Sm80ELb0ELb0ELb1ELb0ELb0ELb0ELb0ELb0ELi2ELi2ELi4ELi2ELb1EEENS1_21CollectiveEpilogueBwdISA_SB_SD_Li256ELb0ELb0ELi2EEENS1_19SingleTileSchedulerILb0ELb0ELb0ELi128EEEEEEEEEvNT_6ParamsE$_ZZN4cute14transform_leafINS_15ArithmeticTupleIJNS1_IJiiEEEiiiEEENS_8identityEEEDaRKT_OT0_ENKUlRKT_E_clIiEEDaSC_:
[----:B------:R-:W-:Y:S02]  /*7f60*/  MOV R6, R8 ;  /* 0x0000000800067202 */ /* 0x000fe40000000f00 */
[----:B------:R-:W-:-:S02]  /*7f70*/  MOV R8, R4 ;  /* 0x0000000400087202 */ /* 0x000fc40000000f00 */
[----:B------:R-:W-:-:S04]  /*7f80*/  MOV R9, 0x0 ;  /* 0x0000000000097802 */ /* 0x000fc80000000f00 */
[----:B------:R-:W-:Y:S05]  /*7f90*/  RET.REL.NODEC R8 `(_ZN7cutlass13device_kernelIN5flash19enable_sm80_to_sm89INS1_16FlashAttnBwdSm80INS1_25CollectiveMainloopBwdSm80ILi2ELi2EN4cute5tupleIJNS5_1CILi64EEENS7_ILi128EEES8_EEENS_10bfloat16_tEfNS_4arch4Sm80ELb0ELb0ELb1ELb0ELb0ELb0ELb0ELb0ELi2ELi2ELi4ELi2ELb1EEENS1_21CollectiveEpilogueBwdISA_SB_SD_Li256ELb0ELb0ELi2EEENS1_19SingleTileSchedulerILb0ELb0ELb0ELi128EEEEEEEEEvNT_6ParamsE) ;  /* 0xffff806008007950 */ /* 0x000fea0003c3ffff */
        .type           $_ZN7cutlass13device_kernelIN5flash19enable_sm80_to_sm89INS1_16FlashAttnBwdSm80INS1_25CollectiveMainloopBwdSm80ILi2ELi2EN4cute5tupleIJNS5_1CILi64EEENS7_ILi128EEES8_EEENS_10bfloat16_tEfNS_4arch4Sm80ELb0ELb0ELb1ELb0ELb0ELb0ELb0ELb0ELi2ELi2ELi4ELi2ELb1EEENS1_21CollectiveEpilogueBwdISA_SB_SD_Li256ELb0ELb0ELi2EEENS1_19SingleTileSchedulerILb0ELb0ELb0ELi128EEEEEEEEEvNT_6ParamsE$_ZZN4cute14transform_leafINS_15ArithmeticTupleIJiiEEERNS_8identityEEEDaRKT_OT0_ENKUlRKT_E_clIiEEDaSC_,@function
        .size           $_ZN7cutlass13device_kernelIN5flash19enable_sm80_to_sm89INS1_16FlashAttnBwdSm80INS1_25CollectiveMainloopBwdSm80ILi2ELi2EN4cute5tupleIJNS5_1CILi64EEENS7_ILi128EEES8_EEENS_10bfloat16_tEfNS_4arch4Sm80ELb0ELb0ELb1ELb0ELb0ELb0ELb0ELb0ELi2ELi2ELi4ELi2ELb1EEENS1_21CollectiveEpilogueBwdISA_SB_SD_Li256ELb0ELb0ELi2EEENS1_19SingleTileSchedulerILb0ELb0ELb0ELi128EEEEEEEEEvNT_6ParamsE$_ZZN4cute14transform_leafINS_15ArithmeticTupleIJiiEEERNS_8identityEEEDaRKT_OT0_ENKUlRKT_E_clIiEEDaSC_,($_ZN7cutlass13device_kernelIN5flash19enable_sm80_to_sm89INS1_16FlashAttnBwdSm80INS1_25CollectiveMainloopBwdSm80ILi2ELi2EN4cute5tupleIJNS5_1CILi64EEENS7_ILi128EEES8_EEENS_10bfloat16_tEfNS_4arch4Sm80ELb0ELb0ELb1ELb0ELb0ELb0ELb0ELb0ELi2ELi2ELi4ELi2ELb1EEENS1_21CollectiveEpilogueBwdISA_SB_SD_Li256ELb0ELb0ELi2EEENS1_19SingleTileSchedulerILb0ELb0ELb0ELi128EEEEEEEEEvNT_6ParamsE$_ZZN4cute19as_arithmetic_tupleINS_15ArithmeticTupleIJNS1_IJiiEEEiiiEEEEEDaRKT_ENKUlDpRKT_E_clIJS2_iiiEEEDaSA_ - $_ZN7cutlass13device_kernelIN5flash19enable_sm80_to_sm89INS1_16FlashAttnBwdSm80INS1_25CollectiveMainloopBwdSm80ILi2ELi2EN4cute5tupleIJNS5_1CILi64EEENS7_ILi128EEES8_EEENS_10bfloat16_tEfNS_4arch4Sm80ELb0ELb0ELb1ELb0ELb0ELb0ELb0ELb0ELi2ELi2ELi4ELi2ELb1EEENS1_21CollectiveEpilogueBwdISA_SB_SD_Li256ELb0ELb0ELi2EEENS1_19SingleTileSchedulerILb0ELb0ELb0ELi128EEEEEEEEEvNT_6ParamsE$_ZZN4cute14transform_leafINS_15ArithmeticTupleIJiiEEERNS_8identityEEEDaRKT_OT0_ENKUlRKT_E_clIiEEDaSC_)
$_ZN7cutlass13device_kernelIN5flash19enable_sm80_to_sm89INS1_16FlashAttnBwdSm80INS1_25CollectiveMainloopBwdSm80ILi2ELi2EN4cute5tupleIJNS5_1CILi64EEENS7_ILi128EEES8_EEENS_10bfloat16_tEfNS_4arch4Sm80ELb0ELb0ELb1ELb0ELb0ELb0ELb0ELb0ELi2ELi2ELi4ELi2ELb1EEENS1_21CollectiveEpilogueBwdISA_SB_SD_Li256ELb0ELb0ELi2EEENS1_19SingleTileSchedulerILb0ELb0ELb0ELi128EEEEEEEEEvNT_6ParamsE$_ZZN4cute14transform_leafINS_15ArithmeticTupleIJiiEEERNS_8identityEEEDaRKT_OT0_ENKUlRKT_E_clIiEEDaSC_:
[----:B------:R-:W-:Y:S02]  /*7fa0*/  MOV R7, 0x0 ;  /* 0x0000000000077802 */ /* 0x000fe40000000f00 */
[----:B------:R-:W-:Y:S02]  /*7fb0*/  MOV R8, R5 ;  /* 0x0000000500087202 */ /* 0x000fe40000000f00 */
[----:B------:R-:W-:Y:S05]  /*7fc0*/  RET.REL.NODEC R6 `(_ZN7cutlass13device_kernelIN5flash19enable_sm80_to_sm89INS1_16FlashAttnBwdSm80INS1_25CollectiveMainloopBwdSm80ILi2ELi2EN4cute5tupleIJNS5_1CILi64EEENS7_ILi128EEES8_EEENS_10bfloat16_tEfNS_4arch4Sm80ELb0ELb0ELb1ELb0ELb0ELb0ELb0ELb0ELi2ELi2ELi4ELi2ELb1EEENS1_21CollectiveEpilogueBwdISA_SB_SD_Li256ELb0ELb0ELi2EEENS1_19SingleTileSchedulerILb0ELb0ELb0ELi128EEEEEEEEEvNT_6ParamsE) ;  /* 0xffff803006007950 */ /* 0x000fea0003c3ffff */
        .type           $_ZN7cutlass13device_kernelIN5flash19enable_sm80_to_sm89INS1_16FlashAttnBwdSm80INS1_25CollectiveMainloopBwdSm80ILi2ELi2EN4cute5tupleIJNS5_1CILi64EEENS7_ILi128EEES8_EEENS_10bfloat16_tEfNS_4arch4Sm80ELb0ELb0ELb1ELb0ELb0ELb0ELb0ELb0ELi2ELi2ELi4ELi2ELb1EEENS1_21CollectiveEpilogueBwdISA_SB_SD_Li256ELb0ELb0ELi2EEENS1_19SingleTileSchedulerILb0ELb0ELb0ELi128EEEEEEEEEvNT_6ParamsE$_ZZN4cute19as_arithmetic_tupleINS_15ArithmeticTupleIJNS1_IJiiEEEiiiEEEEEDaRKT_ENKUlDpRKT_E_clIJS2_iiiEEEDaSA_,@function
        .size           $_ZN7cutlass13device_kernelIN5flash19enable_sm80_to_sm89INS1_16FlashAttnBwdSm80INS1_25CollectiveMainloopBwdSm80ILi2ELi2EN4cute5tupleIJNS5_1CILi64EEENS7_ILi128EEES8_EEENS_10bfloat16_tEfNS_4arch4Sm80ELb0ELb0ELb1ELb0ELb0ELb0ELb0ELb0ELi2ELi2ELi4ELi2ELb1EEENS1_21CollectiveEpilogueBwdISA_SB_SD_Li256ELb0ELb0ELi2EEENS1_19SingleTileSchedulerILb0ELb0ELb0ELi128EEEEEEEEEvNT_6ParamsE$_ZZN4cute19as_arithmetic_tupleINS_15ArithmeticTupleIJNS1_IJiiEEEiiiEEEEEDaRKT_ENKUlDpRKT_E_clIJS2_iiiEEEDaSA_,($_ZN7cutlass13device_kernelIN5flash19enable_sm80_to_sm89INS1_16FlashAttnBwdSm80INS1_25CollectiveMainloopBwdSm80ILi2ELi2EN4cute5tupleIJNS5_1CILi64EEENS7_ILi128EEES8_EEENS_10bfloat16_tEfNS_4arch4Sm80ELb0ELb0ELb1ELb0ELb0ELb0ELb0ELb0ELi2ELi2ELi4ELi2ELb1EEENS1_21CollectiveEpilogueBwdISA_SB_SD_Li256ELb0ELb0ELi2EEENS1_19SingleTileSchedulerILb0ELb0ELb0ELi128EEEEEEEEEvNT_6ParamsE$_ZZN4cute19as_arithmetic_tupleINS_15ArithmeticTupleIJNS1_IJiiEEEiiiEEEEEDaRKT_ENKUlRKT_E_clIS2_EEDaS9_ - $_ZN7cutlass13device_kernelIN5flash19enable_sm80_to_sm89INS1_16FlashAttnBwdSm80INS1_25CollectiveMainloopBwdSm80ILi2ELi2EN4cute5tupleIJNS5_1CILi64EEENS7_ILi128EEES8_EEENS_10bfloat16_tEfNS_4arch4Sm80ELb0ELb0ELb1ELb0ELb0ELb0ELb0ELb0ELi2ELi2ELi4ELi2ELb1EEENS1_21CollectiveEpilogueBwdISA_SB_SD_Li256ELb0ELb0ELi2EEENS1_19SingleTileSchedulerILb0ELb0ELb0ELi128EEEEEEEEEvNT_6ParamsE$_ZZN4cute19as_arithmetic_tupleINS_15ArithmeticTupleIJNS1_IJiiEEEiiiEEEEEDaRKT_ENKUlDpRKT_E_clIJS2_iiiEEEDaSA_)
$_ZN7cutlass13device_kernelIN5flash19enable_sm80_to_sm89INS1_16FlashAttnBwdSm80INS1_25CollectiveMainloopBwdSm80ILi2ELi2EN4cute5tupleIJNS5_1CILi64EEENS7_ILi128EEES8_EEENS_10bfloat16_tEfNS_4arch4Sm80ELb0ELb0ELb1ELb0ELb0ELb0ELb0ELb0ELi2ELi2ELi4ELi2ELb1EEENS1_21CollectiveEpilogueBwdISA_SB_SD_Li256ELb0ELb0ELi2EEENS1_19SingleTileSchedulerILb0ELb0ELb0ELi128EEEEEEEEEvNT_6ParamsE$_ZZN4cute19as_arithmetic_tupleINS_15ArithmeticTupleIJNS1_IJiiEEEiiiEEEEEDaRKT_ENKUlDpRKT_E_clIJS2_iiiEEEDaSA_:
[----:B------:R-:W-:Y:S01]  /*7fd0*/  IADD3 R5, R1, 0x19c, RZ ;  /* 0x0000019c01057810 */ /* 0x000fe20007ffe0ff */
[----:B------:R-:W-:Y:S01]  /*7fe0*/  IMAD.MOV.U32 R6, RZ, RZ, R4 ;  /* 0x000000ffff067224 */ /* 0x000fe200078e0004 */
[----:B------:R-:W-:Y:S01]  /*7ff0*/  MOV R20, 0x8040 ;  /* 0x0000804000147802 */ /* 0x000fe20000000f00 */
[----:B------:R-:W-:Y:S01]  /*8000*/  UMOV UR42, UR36 ;  /* 0x00000024002a7c82 */ /* 0x000fe20008000000 */
[----:B------:R-:W-:Y:S01]  /*8010*/  IADD3 R5, R5, c[0x0][0x20], RZ ;  /* 0x0000080005057a10 */ /* 0x000fe20007ffe0ff */
[----:B------:R-:W-:Y:S02]  /*8020*/  UMOV UR41, UR39 ;  /* 0x0000002700297c82 */ /* 0x000fe40008000000 */
[----:B------:R-:W-:Y:S05]  /*8030*/  CALL.REL.NOINC `($_ZN7cutlass13device_kernelIN5flash19enable_sm80_to_sm89INS1_16FlashAttnBwdSm80INS1_25CollectiveMainloopBwdSm80ILi2ELi2EN4cute5tupleIJNS5_1CILi64EEENS7_ILi128EEES8_EEENS_10bfloat16_tEfNS_4arch4Sm80ELb0ELb0ELb1ELb0ELb0ELb0ELb0ELb0ELi2ELi2ELi4ELi2ELb1EEENS1_21CollectiveEpilogueBwdISA_SB_SD_Li256ELb0ELb0ELi2EEENS1_19SingleTileSchedulerILb0ELb0ELb0ELi128EEEEEEEEEvNT_6ParamsE$_ZN4cute5tupleIJNS_15ArithmeticTupleIJiiEEEiiiEEC2ERKS2_RKiS7_S7_) ;  /* 0xfffff99000007944 */ /* 0x000fea0003c3ffff */
[----:B------:R2:W5:Y:S04]  /*8040*/  LDL R8, [R1+0x19c] ;  /* 0x00019c0001087983 */ /* 0x0005680000100800 */
[----:B-1----:R2:W5:Y:S04]  /*8050*/  LDL.64 R6, [R1+0x1a8] ;  /* 0x0001a80001067983 */ /* 0x0025680000100a00 */
[----:B------:R2:W5:Y:S01]  /*8060*/  LDL.64 R4, [R1+0x1a0] ;  /* 0x0001a00001047983 */ /* 0x0005620000100a00 */
[----:B------:R-:W-:-:S04]  /*8070*/  MOV R13, 0x0 ;  /* 0x00000000000d7802 */ /* 0x000fc80000000f00 */
[----:B------:R-:W-:Y:S05]  /*8080*/  RET.REL.NODEC R12 `(_ZN7cutlass13device_kernelIN5flash19enable_sm80_to_sm89INS1_16FlashAttnBwdSm80INS1_25CollectiveMainloopBwdSm80ILi2ELi2EN4cute5tupleIJNS5_1CILi64EEENS7_ILi128EEES8_EEENS_10bfloat16_tEfNS_4arch4Sm80ELb0ELb0ELb1ELb0ELb0ELb0ELb0ELb0ELi2ELi2ELi4ELi2ELb1EEENS1_21CollectiveEpilogueBwdISA_SB_SD_Li256ELb0ELb0ELi2EEENS1_19SingleTileSchedulerILb0ELb0ELb0ELi128EEEEEEEEEvNT_6ParamsE) ;  /* 0xffff7f700c007950 */ /* 0x000fea0003c3ffff */
        .type           $_ZN7cutlass13device_kernelIN5flash19enable_sm80_to_sm89INS1_16FlashAttnBwdSm80INS1_25CollectiveMainloopBwdSm80ILi2ELi2EN4cute5tupleIJNS5_1CILi64EEENS7_ILi128EEES8_EEENS_10bfloat16_tEfNS_4arch4Sm80ELb0ELb0ELb1ELb0ELb0ELb0ELb0ELb0ELi2ELi2ELi4ELi2ELb1EEENS1_21CollectiveEpilogueBwdISA_SB_SD_Li256ELb0ELb0ELi2EEENS1_19SingleTileSchedulerILb0ELb0ELb0ELi128EEEEEEEEEvNT_6ParamsE$_ZZN4cute19as_arithmetic_tupleINS_15ArithmeticTupleIJNS1_IJiiEEEiiiEEEEEDaRKT_ENKUlRKT_E_clIS2_EEDaS9_,@function
        .size           $_ZN7cutlass13device_kernelIN5flash19enable_sm80_to_sm89INS1_16FlashAttnBwdSm80INS1_25CollectiveMainloopBwdSm80ILi2ELi2EN4cute5tupleIJNS5_1CILi64EEENS7_ILi128EEES8_EEENS_10bfloat16_tEfNS_4arch4Sm80ELb0ELb0ELb1ELb0ELb0ELb0ELb0ELb0ELi2ELi2ELi4ELi2ELb1EEENS1_21CollectiveEpilogueBwdISA_SB_SD_Li256ELb0ELb0ELi2EEENS1_19SingleTileSchedulerILb0ELb0ELb0ELi128EEEEEEEEEvNT_6ParamsE$_ZZN4cute19as_arithmetic_tupleINS_15ArithmeticTupleIJNS1_IJiiEEEiiiEEEEEDaRKT_ENKUlRKT_E_clIS2_EEDaS9_,($_ZN7cutlass13device_kernelIN5flash19enable_sm80_to_sm89INS1_16FlashAttnBwdSm80INS1_25CollectiveMainloopBwdSm80ILi2ELi2EN4cute5tupleIJNS5_1CILi64EEENS7_ILi128EEES8_EEENS_10bfloat16_tEfNS_4arch4Sm80ELb0ELb0ELb1ELb0ELb0ELb0ELb0ELb0ELi2ELi2ELi4ELi2ELb1EEENS1_21CollectiveEpilogueBwdISA_SB_SD_Li256ELb0ELb0ELi2EEENS1_19SingleTileSchedulerILb0ELb0ELb0ELi128EEEEEEEEEvNT_6ParamsE$_ZZN4cute19as_arithmetic_tupleINS_15ArithmeticTupleIJNS1_IJiiEEEiiiEEEEEDaRKT_ENKUlRKT_E_clIiEEDaS9_ - $_ZN7cutlass13device_kernelIN5flash19enable_sm80_to_sm89INS1_16FlashAttnBwdSm80INS1_25CollectiveMainloopBwdSm80ILi2ELi2EN4cute5tupleIJNS5_1CILi64EEENS7_ILi128EEES8_EEENS_10bfloat16_tEfNS_4arch4Sm80ELb0ELb0ELb1ELb0ELb0ELb0ELb0ELb0ELi2ELi2ELi4ELi2ELb1EEENS1_21CollectiveEpilogueBwdISA_SB_SD_Li256ELb0ELb0ELi2EEENS1_19SingleTileSchedulerILb0ELb0ELb0ELi128EEEEEEEEEvNT_6ParamsE$_ZZN4cute19as_arithmetic_tupleINS_15ArithmeticTupleIJNS1_IJiiEEEiiiEEEEEDaRKT_ENKUlRKT_E_clIS2_EEDaS9_)
$_ZN7cutlass13device_kernelIN5flash19enable_sm80_to_sm89INS1_16FlashAttnBwdSm80INS1_25CollectiveMainloopBwdSm80ILi2ELi2EN4cute5tupleIJNS5_1CILi64EEENS7_ILi128EEES8_EEENS_10bfloat16_tEfNS_4arch4Sm80ELb0ELb0ELb1ELb0ELb0ELb0ELb0ELb0ELi2ELi2ELi4ELi2ELb1EEENS1_21CollectiveEpilogueBwdISA_SB_SD_Li256ELb0ELb0ELi2EEENS1_19SingleTileSchedulerILb0ELb0ELb0ELi128EEEEEEEEEvNT_6ParamsE$_ZZN4cute19as_arithmetic_tupleINS_15ArithmeticTupleIJNS1_IJiiEEEiiiEEEEEDaRKT_ENKUlRKT_E_clIS2_EEDaS9_:
[----:B------:R-:W-:Y:S02]  /*8090*/  ULDC UR35, c[0x0][0x20] ;  /* 0x0000080000237ab9 */ /* 0x000fe40000000800 */
[----:B------:R-:W-:-:S09]  /*80a0*/  UIADD3 UR35, UR40, -UR35, URZ ;  /* 0x8000002328237290 */ /* 0x000fd2000fffe03f */
[----:B------:R-:W5:Y:S01]  /*80b0*/  LDL R5, [UR35] ;  /* 0x00000023ff057983 */ /* 0x000f620008100800 */
[----:B------:R-:W-:-:S03]  /*80c0*/  MOV R6, 0x80e0 ;  /* 0x000080e000067802 */ /* 0x000fc60000000f00 */
[----:B-----5:R-:W-:Y:S05]  /*80d0*/  CALL.REL.NOINC `($_ZN7cutlass13device_kernelIN5flash19enable_sm80_to_sm89INS1_16FlashAttnBwdSm80INS1_25CollectiveMainloopBwdSm80ILi2ELi2EN4cute5tupleIJNS5_1CILi64EEENS7_ILi128EEES8_EEENS_10bfloat16_tEfNS_4arch4Sm80ELb0ELb0ELb1ELb0ELb0ELb0ELb0ELb0ELi2ELi2ELi4ELi2ELb1EEENS1_21CollectiveEpilogueBwdISA_SB_SD_Li256ELb0ELb0ELi2EEENS1_19SingleTileSchedulerILb0ELb0ELb0ELi128EEEEEEEEEvNT_6ParamsE$_ZZN4cute19as_arithmetic_tupleINS_15ArithmeticTupleIJiiEEEEEDaRKT_ENKUlRKT_E_clIiEEDaS8_) ;  /* 0x0000015000007944 */ /* 0x020fea0003c00000 */
[----:B------:R-:W5:Y:S01]  /*80e0*/  LDL R5, [UR35+0x4] ;  /* 0x00000423ff057983 */ /* 0x000f620008100800 */
[----:B------:R-:W-:Y:S01]  /*80f0*/  IADD3 R4, R1, 0x19c, RZ ;  /* 0x0000019c01047810 */ /* 0x000fe20007ffe0ff */
[----:B------:R-:W-:Y:S01]  /*8100*/  IMAD.MOV.U32 R12, RZ, RZ, R8 ;  /* 0x000000ffff0c7224 */ /* 0x000fe200078e0008 */
[----:B------:R-:W-:Y:S02]  /*8110*/  MOV R6, 0x8140 ;  /* 0x0000814000067802 */ /* 0x000fe40000000f00 */
[----:B------:R-:W-:Y:S02]  /*8120*/  IADD3 R4, R4, c[0x0][0x20], RZ ;  /* 0x0000080004047a10 */ /* 0x000fe40007ffe0ff */
[----:B-----5:R-:W-:Y:S05]  /*8130*/  CALL.REL.NOINC `($_ZN7cutlass13device_kernelIN5flash19enable_sm80_to_sm89INS1_16FlashAttnBwdSm80INS1_25CollectiveMainloopBwdSm80ILi2ELi2EN4cute5tupleIJNS5_1CILi64EEENS7_ILi128EEES8_EEENS_10bfloat16_tEfNS_4arch4Sm80ELb0ELb0ELb1ELb0ELb0ELb0ELb0ELb0ELi2ELi2ELi4ELi2ELb1EEENS1_21CollectiveEpilogueBwdISA_SB_SD_Li256ELb0ELb0ELi2EEENS1_19SingleTileSchedulerILb0ELb0ELb0ELi128EEEEEEEEEvNT_6ParamsE$_ZZN4cute19as_arithmetic_tupleINS_15ArithmeticTupleIJiiEEEEEDaRKT_ENKUlRKT_E_clIiEEDaS8_) ;  /* 0x000000f000007944 */ /* 0x020fea0003c00000 */
[----:B------:R1:W-:Y:S01]  /*8140*/  STL [R1+0x19c], R8 ;  /* 0x00019c0801007387 */ /* 0x0003e20000100800 */
[----:B------:R-:W-:-:S03]  /*8150*/  MOV R20, 0x8170 ;  /* 0x0000817000147802 */ /* 0x000fc60000000f00 */
[----:B-1----:R-:W-:Y:S05]  /*8160*/  CALL.REL.NOINC `($_ZN7cutlass13device_kernelIN5flash19enable_sm80_to_sm89INS1_16FlashAttnBwdSm80INS1_25CollectiveMainloopBwdSm80ILi2ELi2EN4cute5tupleIJNS5_1CILi64EEENS7_ILi128EEES8_EEENS_10bfloat16_tEfNS_4arch4Sm80ELb0ELb0ELb1ELb0ELb0ELb0ELb0ELb0ELi2ELi2ELi4ELi2ELb1EEENS1_21CollectiveEpilogueBwdISA_SB_SD_Li256ELb0ELb0ELi2EEENS1_19SingleTileSchedulerILb0ELb0ELb0ELi128EEEEEEEEEvNT_6ParamsE$_ZZN4cute19as_arithmetic_tupleINS_15ArithmeticTupleIJiiEEEEEDaRKT_ENKUlDpRKT_E_clIJiiEEEDaS9_) ;  /* 0x0000005000007944 */ /* 0x002fea0003c00000 */
[----:B------:R-:W-:-:S04]  /*8170*/  MOV R43, 0x0 ;  /* 0x00000000002b7802 */ /* 0x000fc80000000f00 */
[----:B------:R-:W-:Y:S05]  /*8180*/  RET.REL.NODEC R42 `(_ZN7cutlass13device_kernelIN5flash19enable_sm80_to_sm89INS1_16FlashAttnBwdSm80INS1_25CollectiveMainloopBwdSm80ILi2ELi2EN4cute5tupleIJNS5_1CILi64EEENS7_ILi128EEES8_EEENS_10bfloat16_tEfNS_4arch4Sm80ELb0ELb0ELb1ELb0ELb0ELb0ELb0ELb0ELi2ELi2ELi4ELi2ELb1EEENS1_21CollectiveEpilogueBwdISA_SB_SD_Li256ELb0ELb0ELi2EEENS1_19SingleTileSchedulerILb0ELb0ELb0ELi128EEEEEEEEEvNT_6ParamsE) ;  /* 0xffff7e702a007950 */ /* 0x000fea0003c3ffff */
        .type           $_ZN7cutlass13device_kernelIN5flash19enable_sm80_to_sm89INS1_16FlashAttnBwdSm80INS1_25CollectiveMainloopBwdSm80ILi2ELi2EN4cute5tupleIJNS5_1CILi64EEENS7_ILi128EEES8_EEENS_10bfloat16_tEfNS_4arch4Sm80ELb0ELb0ELb1ELb0ELb0ELb0ELb0ELb0ELi2ELi2ELi4ELi2ELb1EEENS1_21CollectiveEpilogueBwdISA_SB_SD_Li256ELb0ELb0ELi2EEENS1_19SingleTileSchedulerILb0ELb0ELb0ELi128EEEEEEEEEvNT_6ParamsE$_ZZN4cute19as_arithmetic_tupleINS_15ArithmeticTupleIJNS1_IJiiEEEiiiEEEEEDaRKT_ENKUlRKT_E_clIiEEDaS9_,@function
        .size           $_ZN7cutlass13device_kernelIN5flash19enable_sm80_to_sm89INS1_16FlashAttnBwdSm80INS1_25CollectiveMainloopBwdSm80ILi2ELi2EN4cute5tupleIJNS5_1CILi64EEENS7_ILi128EEES8_EEENS_10bfloat16_tEfNS_4arch4Sm80ELb0ELb0ELb1ELb0ELb0ELb0ELb0ELb0ELi2ELi2ELi4ELi2ELb1EEENS1_21CollectiveEpilogueBwdISA_SB_SD_Li256ELb0ELb0ELi2EEENS1_19SingleTileSchedulerILb0ELb0ELb0ELi128EEEEEEEEEvNT_6ParamsE$_ZZN4cute19as_arithmetic_tupleINS_15ArithmeticTupleIJNS1_IJiiEEEiiiEEEEEDaRKT_ENKUlRKT_E_clIiEEDaS9_,($_ZN7cutlass13device_kernelIN5flash19enable_sm80_to_sm89INS1_16FlashAttnBwdSm80INS1_25CollectiveMainloopBwdSm80ILi2ELi2EN4cute5tupleIJNS5_1CILi64EEENS7_ILi128EEES8_EEENS_10bfloat16_tEfNS_4arch4Sm80ELb0ELb0ELb1ELb0ELb0ELb0ELb0ELb0ELi2ELi2ELi4ELi2ELb1EEENS1_21CollectiveEpilogueBwdISA_SB_SD_Li256ELb0ELb0ELi2EEENS1_19SingleTileSchedulerILb0ELb0ELb0ELi128EEEEEEEEEvNT_6ParamsE$_ZZN4cute19as_arithmetic_tupleINS_15ArithmeticTupleIJiiEEEEEDaRKT_ENKUlDpRKT_E_clIJiiEEEDaS9_ - $_ZN7cutlass13device_kernelIN5flash19enable_sm80_to_sm89INS1_16FlashAttnBwdSm80INS1_25CollectiveMainloopBwdSm80ILi2ELi2EN4cute5tupleIJNS5_1CILi64EEENS7_ILi128EEES8_EEENS_10bfloat16_tEfNS_4arch4Sm80ELb0ELb0ELb1ELb0ELb0ELb0ELb0ELb0ELi2ELi2ELi4ELi2ELb1EEENS1_21CollectiveEpilogueBwdISA_SB_SD_Li256ELb0ELb0ELi2EEENS1_19SingleTileSchedulerILb0ELb0ELb0ELi128EEEEEEEEEvNT_6ParamsE$_ZZN4cute19as_arithmetic_tupleINS_15ArithmeticTupleIJNS1_IJiiEEEiiiEEEEEDaRKT_ENKUlRKT_E_clIiEEDaS9_)
$_ZN7cutlass13device_kernelIN5flash19enable_sm80_to_sm89INS1_16FlashAttnBwdSm80INS1_25CollectiveMainloopBwdSm80ILi2ELi2EN4cute5tupleIJNS5_1CILi64EEENS7_ILi128EEES8_EEENS_10bfloat16_tEfNS_4arch4Sm80ELb0ELb0ELb1ELb0ELb0ELb0ELb0ELb0ELi2ELi2ELi4ELi2ELb1EEENS1_21CollectiveEpilogueBwdISA_SB_SD_Li256ELb0ELb0ELi2EEENS1_19SingleTileSchedulerILb0ELb0ELb0ELi128EEEEEEEEEvNT_6ParamsE$_ZZN4cute19as_arithmetic_tupleINS_15ArithmeticTupleIJNS1_IJiiEEEiiiEEEEEDaRKT_ENKUlRKT_E_clIiEEDaS9_:
[----:B------:R-:W-:Y:S02]  /*8190*/  MOV R8, R7 ;  /* 0x0000000700087202 */ /* 0x000fe40000000f00 */
[----:B------:R-:W-:-:S04]  /*81a0*/  MOV R7, 0x0 ;  /* 0x0000000000077802 */ /* 0x000fc80000000f00 */
[----:B------:R-:W-:Y:S05]  /*81b0*/  RET.REL.NODEC R6 `(_ZN7cutlass13device_kernelIN5flash19enable_sm80_to_sm89INS1_16FlashAttnBwdSm80INS1_25CollectiveMainloopBwdSm80ILi2ELi2EN4cute5tupleIJNS5_1CILi64EEENS7_ILi128EEES8_EEENS_10bfloat16_tEfNS_4arch4Sm80ELb0ELb0ELb1ELb0ELb0ELb0ELb0ELb0ELi2ELi2ELi4ELi2ELb1EEENS1_21CollectiveEpilogueBwdISA_SB_SD_Li256ELb0ELb0ELi2EEENS1_19SingleTileSchedulerILb0ELb0ELb0ELi128EEEEEEEEEvNT_6ParamsE) ;  /* 0xffff7e4006007950 */ /* 0x000fea0003c3ffff */
        .type           $_ZN7cutlass13device_kernelIN5flash19enable_sm80_to_sm89INS1_16FlashAttnBwdSm80INS1_25CollectiveMainloopBwdSm80ILi2ELi2EN4cute5tupleIJNS5_1CILi64EEENS7_ILi128EEES8_EEENS_10bfloat16_tEfNS_4arch4Sm80ELb0ELb0ELb1ELb0ELb0ELb0ELb0ELb0ELi2ELi2ELi4ELi2ELb1EEENS1_21CollectiveEpilogueBwdISA_SB_SD_Li256ELb0ELb0ELi2EEENS1_19SingleTileSchedulerILb0ELb0ELb0ELi128EEEEEEEEEvNT_6ParamsE$_ZZN4cute19as_arithmetic_tupleINS_15ArithmeticTupleIJiiEEEEEDaRKT_ENKUlDpRKT_E_clIJiiEEEDaS9_,@function
        .size           $_ZN7cutlass13device_kernelIN5flash19enable_sm80_to_sm89INS1_16FlashAttnBwdSm80INS1_25CollectiveMainloopBwdSm80ILi2ELi2EN4cute5tupleIJNS5_1CILi64EEENS7_ILi128EEES8_EEENS_10bfloat16_tEfNS_4arch4Sm80ELb0ELb0ELb1ELb0ELb0ELb0ELb0ELb0ELi2ELi2ELi4ELi2ELb1EEENS1_21CollectiveEpilogueBwdISA_SB_SD_Li256ELb0ELb0ELi2EEENS1_19SingleTileSchedulerILb0ELb0ELb0ELi128EEEEEEEEEvNT_6ParamsE$_ZZN4cute19as_arithmetic_tupleINS_15ArithmeticTupleIJiiEEEEEDaRKT_ENKUlDpRKT_E_clIJiiEEEDaS9_,($_ZN7cutlass13device_kernelIN5flash19enable_sm80_to_sm89INS1_16FlashAttnBwdSm80INS1_25CollectiveMainloopBwdSm80ILi2ELi2EN4cute5tupleIJNS5_1CILi64EEENS7_ILi128EEES8_EEENS_10bfloat16_tEfNS_4arch4Sm80ELb0ELb0ELb1ELb0ELb0ELb0ELb0ELb0ELi2ELi2ELi4ELi2ELb1EEENS1_21CollectiveEpilogueBwdISA_SB_SD_Li256ELb0ELb0ELi2EEENS1_19SingleTileSchedulerILb0ELb0ELb0ELi128EEEEEEEEEvNT_6ParamsE$_ZZN4cute19as_arithmetic_tupleINS_15ArithmeticTupleIJiiEEEEEDaRKT_ENKUlRKT_E_clIiEEDaS8_ - $_ZN7cutlass13device_kernelIN5flash19enable_sm80_to_sm89INS1_16FlashAttnBwdSm80INS1_25CollectiveMainloopBwdSm80ILi2ELi2EN4cute5tupleIJNS5_1CILi64EEENS7_ILi128EEES8_EEENS_10bfloat16_tEfNS_4arch4Sm80ELb0ELb0ELb1ELb0ELb0ELb0ELb0ELb0ELi2ELi2ELi4ELi2ELb1EEENS1_21CollectiveEpilogueBwdISA_SB_SD_Li256ELb0ELb0ELi2EEENS1_19SingleTileSchedulerILb0ELb0ELb0ELi128EEEEEEEEEvNT_6ParamsE$_ZZN4cute19as_arithmetic_tupleINS_15ArithmeticTupleIJiiEEEEEDaRKT_ENKUlDpRKT_E_clIJiiEEEDaS9_)
$_ZN7cutlass13device_kernelIN5flash19enable_sm80_to_sm89INS1_16FlashAttnBwdSm80INS1_25CollectiveMainloopBwdSm80ILi2ELi2EN4cute5tupleIJNS5_1CILi64EEENS7_ILi128EEES8_EEENS_10bfloat16_tEfNS_4arch4Sm80ELb0ELb0ELb1ELb0ELb0ELb0ELb0ELb0ELi2ELi2ELi4ELi2ELb1EEENS1_21CollectiveEpilogueBwdISA_SB_SD_Li256ELb0ELb0ELi2EEENS1_19SingleTileSchedulerILb0ELb0ELb0ELi128EEEEEEEEEvNT_6ParamsE$_ZZN4cute19as_arithmetic_tupleINS_15ArithmeticTupleIJiiEEEEEDaRKT_ENKUlDpRKT_E_clIJiiEEEDaS9_:
[----:B------:R-:W-:Y:S02]  /*81c0*/  IADD3 R5, R1, 0x1a0, RZ ;  /* 0x000001a001057810 */ /* 0x000fe40007ffe0ff */
[----:B------:R-:W-:Y:S02]  /*81d0*/  MOV R6, 0x8200 ;  /* 0x0000820000067802 */ /* 0x000fe40000000f00 */
[----:B------:R-:W-:Y:S02]  /*81e0*/  IADD3 R5, R5, c[0x0][0x20], RZ ;  /* 0x0000080005057a10 */ /* 0x000fe40007ffe0ff */
[----:B------:R-:W-:Y:S05]  /*81f0*/  CALL.REL.NOINC `($_ZN7cutlass13device_kernelIN5flash19enable_sm80_to_sm89INS1_16FlashAttnBwdSm80INS1_25CollectiveMainloopBwdSm80ILi2ELi2EN4cute5tupleIJNS5_1CILi64EEENS7_ILi128EEES8_EEENS_10bfloat16_tEfNS_4arch4Sm80ELb0ELb0ELb1ELb0ELb0ELb0ELb0ELb0ELi2ELi2ELi4ELi2ELb1EEENS1_21CollectiveEpilogueBwdISA_SB_SD_Li256ELb0ELb0ELi2EEENS1_19SingleTileSchedulerILb0ELb0ELb0ELi128EEEEEEEEEvNT_6ParamsE$_ZN4cute5tupleIJiiEEC2ERKiS3_) ;  /* 0xfffff9f000007944 */ /* 0x000fea0003c3ffff */
[----:B-1----:R1:W5:Y:S01]  /*8200*/  LDL.64 R4, [R1+0x1a0] ;  /* 0x0001a00001047983 */ /* 0x0023620000100a00 */
[----:B------:R-:W-:-:S04]  /*8210*/  MOV R21, 0x0 ;  /* 0x0000000000157802 */ /* 0x000fc80000000f00 */
[----:B------:R-:W-:Y:S05]  /*8220*/  RET.REL.NODEC R20 `(_ZN7cutlass13device_kernelIN5flash19enable_sm80_to_sm89INS1_16FlashAttnBwdSm80INS1_25CollectiveMainloopBwdSm80ILi2ELi2EN4cute5tupleIJNS5_1CILi64EEENS7_ILi128EEES8_EEENS_10bfloat16_tEfNS_4arch4Sm80ELb0ELb0ELb1ELb0ELb0ELb0ELb0ELb0ELi2ELi2ELi4ELi2ELb1EEENS1_21CollectiveEpilogueBwdISA_SB_SD_Li256ELb0ELb0ELi2EEENS1_19SingleTileSchedulerILb0ELb0ELb0ELi128EEEEEEEEEvNT_6ParamsE) ;  /* 0xffff7dd014007950 */ /* 0x000fea0003c3ffff */
        .type           $_ZN7cutlass13device_kernelIN5flash19enable_sm80_to_sm89INS1_16FlashAttnBwdSm80INS1_25CollectiveMainloopBwdSm80ILi2ELi2EN4cute5tupleIJNS5_1CILi64EEENS7_ILi128EEES8_EEENS_10bfloat16_tEfNS_4arch4Sm80ELb0ELb0ELb1ELb0ELb0ELb0ELb0ELb0ELi2ELi2ELi4ELi2ELb1EEENS1_21CollectiveEpilogueBwdISA_SB_SD_Li256ELb0ELb0ELi2EEENS1_19SingleTileSchedulerILb0ELb0ELb0ELi128EEEEEEEEEvNT_6ParamsE$_ZZN4cute19as_arithmetic_tupleINS_15ArithmeticTupleIJiiEEEEEDaRKT_ENKUlRKT_E_clIiEEDaS8_,@function
        .size           $_ZN7cutlass13device_kernelIN5flash19enable_sm80_to_sm89INS1_16FlashAttnBwdSm80INS1_25CollectiveMainloopBwdSm80ILi2ELi2EN4cute5tupleIJNS5_1CILi64EEENS7_ILi128EEES8_EEENS_10bfloat16_tEfNS_4arch4Sm80ELb0ELb0ELb1ELb0ELb0ELb0ELb0ELb0ELi2ELi2ELi4ELi2ELb1EEENS1_21CollectiveEpilogueBwdISA_SB_SD_Li256ELb0ELb0ELi2EEENS1_19SingleTileSchedulerILb0ELb0ELb0ELi128EEEEEEEEEvNT_6ParamsE$_ZZN4cute19as_arithmetic_tupleINS_15ArithmeticTupleIJiiEEEEEDaRKT_ENKUlRKT_E_clIiEEDaS8_,($_ZN7cutlass13device_kernelIN5flash19enable_sm80_to_sm89INS1_16FlashAttnBwdSm80INS1_25CollectiveMainloopBwdSm80ILi2ELi2EN4cute5tupleIJNS5_1CILi64EEENS7_ILi128EEES8_EEENS_10bfloat16_tEfNS_4arch4Sm80ELb0ELb0ELb1ELb0ELb0ELb0ELb0ELb0ELi2ELi2ELi4ELi2ELb1EEENS1_21CollectiveEpilogueBwdISA_SB_SD_Li256ELb0ELb0ELi2EEENS1_19SingleTileSchedulerILb0ELb0ELb0ELi128EEEEEEEEEvNT_6ParamsE$_ZZN4cute5sliceINS_5tupleIJNS_10UnderscoreES2_S2_iEEENS1_IJNS1_IJNS_1CILi1EEENS4_ILi0EEEEEElS6_lEEEEEDaRKT_RKT0_ENKUlRKT_RKT0_E_clIS2_lEEDaSH_SK_ - $_ZN7cutlass13device_kernelIN5flash19enable_sm80_to_sm89INS1_16FlashAttnBwdSm80INS1_25CollectiveMainloopBwdSm80ILi2ELi2EN4cute5tupleIJNS5_1CILi64EEENS7_ILi128EEES8_EEENS_10bfloat16_tEfNS_4arch4Sm80ELb0ELb0ELb1ELb0ELb0ELb0ELb0ELb0ELi2ELi2ELi4ELi2ELb1EEENS1_21CollectiveEpilogueBwdISA_SB_SD_Li256ELb0ELb0ELi2EEENS1_19SingleTileSchedulerILb0ELb0ELb0ELi128EEEEEEEEEvNT_6ParamsE$_ZZN4cute19as_arithmetic_tupleINS_15ArithmeticTupleIJiiEEEEEDaRKT_ENKUlRKT_E_clIiEEDaS8_)
$_ZN7cutlass13device_kernelIN5flash19enable_sm80_to_sm89INS1_16FlashAttnBwdSm80INS1_25CollectiveMainloopBwdSm80ILi2ELi2EN4cute5tupleIJNS5_1CILi64EEENS7_ILi128EEES8_EEENS_10bfloat16_tEfNS_4arch4Sm80ELb0ELb0ELb1ELb0ELb0ELb0ELb0ELb0ELi2ELi2ELi4ELi2ELb1EEENS1_21CollectiveEpilogueBwdISA_SB_SD_Li256ELb0ELb0ELi2EEENS1_19SingleTileSchedulerILb0ELb0ELb0ELi128EEEEEEEEEvNT_6ParamsE$_ZZN4cute19as_arithmetic_tupleINS_15ArithmeticTupleIJiiEEEEEDaRKT_ENKUlRKT_E_clIiEEDaS8_:
[----:B------:R-:W-:Y:S02]  /*8230*/  MOV R7, 0x0 ;  /* 0x0000000000077802 */ /* 0x000fe40000000f00 */
[----:B------:R-:W-:Y:S02]  /*8240*/  MOV R8, R5 ;  /* 0x0000000500087202 */ /* 0x000fe40000000f00 */
[----:B------:R-:W-:Y:S05]  /*8250*/  RET.REL.NODEC R6 `(_ZN7cutlass13device_kernelIN5flash19enable_sm80_to_sm89INS1_16FlashAttnBwdSm80INS1_25CollectiveMainloopBwdSm80ILi2ELi2EN4cute5tupleIJNS5_1CILi64EEENS7_ILi128EEES8_EEENS_10bfloat16_tEfNS_4arch4Sm80ELb0ELb0ELb1ELb0ELb0ELb0ELb0ELb0ELi2ELi2ELi4ELi2ELb1EEENS1_21CollectiveEpilogueBwdISA_SB_SD_Li256ELb0ELb0ELi2EEENS1_19SingleTileSchedulerILb0ELb0ELb0ELi128EEEEEEEEEvNT_6ParamsE) ;  /* 0xffff7da006007950 */ /* 0x000fea0003c3ffff */
        .type           $_ZN7cutlass13device_kernelIN5flash19enable_sm80_to_sm89INS1_16FlashAttnBwdSm80INS1_25CollectiveMainloopBwdSm80ILi2ELi2EN4cute5tupleIJNS5_1CILi64EEENS7_ILi128EEES8_EEENS_10bfloat16_tEfNS_4arch4Sm80ELb0ELb0ELb1ELb0ELb0ELb0ELb0ELb0ELi2ELi2ELi4ELi2ELb1EEENS1_21CollectiveEpilogueBwdISA_SB_SD_Li256ELb0ELb0ELi2EEENS1_19SingleTileSchedulerILb0ELb0ELb0ELi128EEEEEEEEEvNT_6ParamsE$_ZZN4cute5sliceINS_5tupleIJNS_10UnderscoreES2_S2_iEEENS1_IJNS1_IJNS_1CILi1EEENS4_ILi0EEEEEElS6_lEEEEEDaRKT_RKT0_ENKUlRKT_RKT0_E_clIS2_lEEDaSH_SK_,@function
        .size           $_ZN7cutlass13device_kernelIN5flash19enable_sm80_to_sm89INS1_16FlashAttnBwdSm80INS1_25CollectiveMainloopBwdSm80ILi2ELi2EN4cute5tupleIJNS5_1CILi64EEENS7_ILi128EEES8_EEENS_10bfloat16_tEfNS_4arch4Sm80ELb0ELb0ELb1ELb0ELb0ELb0ELb0ELb0ELi2ELi2ELi4ELi2ELb1EEENS1_21CollectiveEpilogueBwdISA_SB_SD_Li256ELb0ELb0ELi2EEENS1_19SingleTileSchedulerILb0ELb0ELb0ELi128EEEEEEEEEvNT_6ParamsE$_ZZN4cute5sliceINS_5tupleIJNS_10UnderscoreES2_S2_iEEENS1_IJNS1_IJNS_1CILi1EEENS4_ILi0EEEEEElS6_lEEEEEDaRKT_RKT0_ENKUlRKT_RKT0_E_clIS2_lEEDaSH_SK_,($_ZN7cutlass13device_kernelIN5flash19enable_sm80_to_sm89INS1_16FlashAttnBwdSm80INS1_25CollectiveMainloopBwdSm80ILi2ELi2EN4cute5tupleIJNS5_1CILi64EEENS7_ILi128EEES8_EEENS_10bfloat16_tEfNS_4arch4Sm80ELb0ELb0ELb1ELb0ELb0ELb0ELb0ELb0ELi2ELi2ELi4ELi2ELb1EEENS1_21CollectiveEpilogueBwdISA_SB_SD_Li256ELb0ELb0ELi2EEENS1_19SingleTileSchedulerILb0ELb0ELb0ELi128EEEEEEEEEvNT_6ParamsE$_ZZN4cute7idx2crdINS_5tupleIJiEEENS1_IJNS1_IJNS1_IJNS_1CILi8EEENS3_ILi2EEEEEES5_NS3_ILi4EEES5_EEEEEEEEDaRKT_RKT0_ENKUlRKT_RKT0_E_clIiS8_EEDaSI_SL_ - $_ZN7cutlass13device_kernelIN5flash19enable_sm80_to_sm89INS1_16FlashAttnBwdSm80INS1_25CollectiveMainloopBwdSm80ILi2ELi2EN4cute5tupleIJNS5_1CILi64EEENS7_ILi128EEES8_EEENS_10bfloat16_tEfNS_4arch4Sm80ELb0ELb0ELb1ELb0ELb0ELb0ELb0ELb0ELi2ELi2ELi4ELi2ELb1EEENS1_21CollectiveEpilogueBwdISA_SB_SD_Li256ELb0ELb0ELi2EEENS1_19SingleTileSchedulerILb0ELb0ELb0ELi128EEEEEEEEEvNT_6ParamsE$_ZZN4cute5sliceINS_5tupleIJNS_10UnderscoreES2_S2_iEEENS1_IJNS1_IJNS_1CILi1EEENS4_ILi0EEEEEElS6_lEEEEEDaRKT_RKT0_ENKUlRKT_RKT0_E_clIS2_lEEDaSH_SK_)
$_ZN7cutlass13device_kernelIN5flash19enable_sm80_to_sm89INS1_16FlashAttnBwdSm80INS1_25CollectiveMainloopBwdSm80ILi2ELi2EN4cute5tupleIJNS5_1CILi64EEENS7_ILi128EEES8_EEENS_10bfloat16_tEfNS_4arch4Sm80ELb0ELb0ELb1ELb0ELb0ELb0ELb0ELb0ELi2ELi2ELi4ELi2ELb1EEENS1_21CollectiveEpilogueBwdISA_SB_SD_Li256ELb0ELb0ELi2EEENS1_19SingleTileSchedulerILb0ELb0ELb0ELi128EEEEEEEEEvNT_6ParamsE$_ZZN4cute5sliceINS_5tupleIJNS_10UnderscoreES2_S2_iEEENS1_IJNS1_IJNS_1CILi1EEENS4_ILi0EEEEEElS6_lEEEEEDaRKT_RKT0_ENKUlRKT_RKT0_E_clIS2_lEEDaSH_SK_:
[----:B------:R-:W-:Y:S02]  /*8260*/  IADD3 R7, R1, 0x188, RZ ;  /* 0x0000018801077810 */ /* 0x000fe40007ffe0ff */
[----:B------:R-:W-:Y:S02]  /*8270*/  MOV R8, 0x82a0 ;  /* 0x000082a000087802 */ /* 0x000fe40000000f00 */
[----:B------:R-:W-:Y:S02]  /*8280*/  IADD3 R7, R7, c[0x0][0x20], RZ ;  /* 0x0000080007077a10 */ /* 0x000fe40007ffe0ff */
[----:B------:R-:W-:Y:S05]  /*8290*/  CALL.REL.NOINC `($_ZN7cutlass13device_kernelIN5flash19enable_sm80_to_sm89INS1_16FlashAttnBwdSm80INS1_25CollectiveMainloopBwdSm80ILi2ELi2EN4cute5tupleIJNS5_1CILi64EEENS7_ILi128EEES8_EEENS_10bfloat16_tEfNS_4arch4Sm80ELb0ELb0ELb1ELb0ELb0ELb0ELb0ELb0ELi2ELi2ELi4ELi2ELb1EEENS1_21CollectiveEpilogueBwdISA_SB_SD_Li256ELb0ELb0ELi2EEENS1_19SingleTileSchedulerILb0ELb0ELb0ELi128EEEEEEEEEvNT_6ParamsE$_ZN4cute3eso3ESOILb0ELb1EJlEEC2ERKl) ;  /* 0xffffec8000007944 */ /* 0x000fea0003c3ffff */
[----:B-1----:R1:W5:Y:S01]  /*82a0*/  LDL.64 R4, [R1+0x188] ;  /* 0x0001880001047983 */ /* 0x0023620000100a00 */
[----:B------:R-:W-:-:S04]  /*82b0*/  MOV R7, 0x0 ;  /* 0x0000000000077802 */ /* 0x000fc80000000f00 */
[----:B------:R-:W-:Y:S05]  /*82c0*/  RET.REL.NODEC R6 `(_ZN7cutlass13device_kernelIN5flash19enable_sm80_to_sm89INS1_16FlashAttnBwdSm80INS1_25CollectiveMainloopBwdSm80ILi2ELi2EN4cute5tupleIJNS5_1CILi64EEENS7_ILi128EEES8_EEENS_10bfloat16_tEfNS_4arch4Sm80ELb0ELb0ELb1ELb0ELb0ELb0ELb0ELb0ELi2ELi2ELi4ELi2ELb1EEENS1_21CollectiveEpilogueBwdISA_SB_SD_Li256ELb0ELb0ELi2EEENS1_19SingleTileSchedulerILb0ELb0ELb0ELi128EEEEEEEEEvNT_6ParamsE) ;  /* 0xffff7d3006007950 */ /* 0x000fea0003c3ffff */
        .type           $_ZN7cutlass13device_kernelIN5flash19enable_sm80_to_sm89INS1_16FlashAttnBwdSm80INS1_25CollectiveMainloopBwdSm80ILi2ELi2EN4cute5tupleIJNS5_1CILi64EEENS7_ILi128EEES8_EEENS_10bfloat16_tEfNS_4arch4Sm80ELb0ELb0ELb1ELb0ELb0ELb0ELb0ELb0ELi2ELi2ELi4ELi2ELb1EEENS1_21CollectiveEpilogueBwdISA_SB_SD_Li256ELb0ELb0ELi2EEENS1_19SingleTileSchedulerILb0ELb0ELb0ELi128EEEEEEEEEvNT_6ParamsE$_ZZN4cute7idx2crdINS_5tupleIJiEEENS1_IJNS1_IJNS1_IJNS_1CILi8EEENS3_ILi2EEEEEES5_NS3_ILi4EEES5_EEEEEEEEDaRKT_RKT0_ENKUlRKT_RKT0_E_clIiS8_EEDaSI_SL_,@function
        .size           $_ZN7cutlass13device_kernelIN5flash19enable_sm80_to_sm89INS1_16FlashAttnBwdSm80INS1_25CollectiveMainloopBwdSm80ILi2ELi2EN4cute5tupleIJNS5_1CILi64EEENS7_ILi128EEES8_EEENS_10bfloat16_tEfNS_4arch4Sm80ELb0ELb0ELb1ELb0ELb0ELb0ELb0ELb0ELi2ELi2ELi4ELi2ELb1EEENS1_21CollectiveEpilogueBwdISA_SB_SD_Li256ELb0ELb0ELi2EEENS1_19SingleTileSchedulerILb0ELb0ELb0ELi128EEEEEEEEEvNT_6ParamsE$_ZZN4cute7idx2crdINS_5tupleIJiEEENS1_IJNS1_IJNS1_IJNS_1CILi8EEENS3_ILi2EEEEEES5_NS3_ILi4EEES5_EEEEEEEEDaRKT_RKT0_ENKUlRKT_RKT0_E_clIiS8_EEDaSI_SL_,($_ZN7cutlass13device_kernelIN5flash19enable_sm80_to_sm89INS1_16FlashAttnBwdSm80INS1_25CollectiveMainloopBwdSm80ILi2ELi2EN4cute5tupleIJNS5_1CILi64EEENS7_ILi128EEES8_EEENS_10bfloat16_tEfNS_4arch4Sm80ELb0ELb0ELb1ELb0ELb0ELb0ELb0ELb0ELi2ELi2ELi4ELi2ELb1EEENS1_21CollectiveEpilogueBwdISA_SB_SD_Li256ELb0ELb0ELi2EEENS1_19SingleTileSchedulerILb0ELb0ELb0ELi128EEEEEEEEEvNT_6ParamsE$_ZZN4cute7idx2crdINS_5tupleIJiEEENS1_IJNS1_IJNS1_IJNS_1CILi8EEENS3_ILi2EEEEEES5_S5_NS3_ILi4EEEEEEEEEEEDaRKT_RKT0_ENKUlRKT_RKT0_E_clIiS8_EEDaSI_SL_ - $_ZN7cutlass13device_kernelIN5flash19enable_sm80_to_sm89INS1_16FlashAttnBwdSm80INS1_25CollectiveMainloopBwdSm80ILi2ELi2EN4cute5tupleIJNS5_1CILi64EEENS7_ILi128EEES8_EEENS_10bfloat16_tEfNS_4arch4Sm80ELb0ELb0ELb1ELb0ELb0ELb0ELb0ELb0ELi2ELi2ELi4ELi2ELb1EEENS1_21CollectiveEpilogueBwdISA_SB_SD_Li256ELb0ELb0ELi2EEENS1_19SingleTileSchedulerILb0ELb0ELb0ELi128EEEEEEEEEvNT_6ParamsE$_ZZN4cute7idx2crdINS_5tupleIJiEEENS1_IJNS1_IJNS1_IJNS_1CILi8EEENS3_ILi2EEEEEES5_NS3_ILi4EEES5_EEEEEEEEDaRKT_RKT0_ENKUlRKT_RKT0_E_clIiS8_EEDaSI_SL_)
$_ZN7cutlass13device_kernelIN5flash19enable_sm80_to_sm89INS1_16FlashAttnBwdSm80INS1_25CollectiveMainloopBwdSm80ILi2ELi2EN4cute5tupleIJNS5_1CILi64EEENS7_ILi128EEES8_EEENS_10bfloat16_tEfNS_4arch4Sm80ELb0ELb0ELb1ELb0ELb0ELb0ELb0ELb0ELi2ELi2ELi4ELi2ELb1EEENS1_21CollectiveEpilogueBwdISA_SB_SD_Li256ELb0ELb0ELi2EEENS1_19SingleTileSchedulerILb0ELb0ELb0ELi128EEEEEEEEEvNT_6ParamsE$_ZZN4cute7idx2crdINS_5tupleIJiEEENS1_IJNS1_IJNS1_IJNS_1CILi8EEENS3_ILi2EEEEEES5_NS3_ILi4EEES5_EEEEEEEEDaRKT_RKT0_ENKUlRKT_RKT0_E_clIiS8_EEDaSI_SL_:
[----:B------:R-:W-:Y:S01]  /*82d0*/  SHF.R.S32.HI R19, RZ, 0x1f, R16 ;  /* 0x0000001fff137819 */ /* 0x000fe20000011410 */
[----:B------:R1:W-:Y:S01]  /*82e0*/  STL.U8 [R1+0x198], RZ ;  /* 0x000198ff01007387 */ /* 0x0003e20000100000 */
[----:B------:R-:W-:Y:S02]  /*82f0*/  UIADD3 UR17, UR13, 0x160, URZ ;  /* 0x000001600d117890 */ /* 0x000fe4000fffe03f */
[----:B------:R-:W-:Y:S01]  /*8300*/  LEA.HI R17, R19, R16, RZ, 0x4 ;  /* 0x0000001013117211 */ /* 0x000fe200078f20ff */
[----:B------:R-:W-:Y:S02]  /*8310*/  ULDC UR16, c[0x0][0x20] ;  /* 0x0000080000107ab9 */ /* 0x000fe40000000800 */
[----:B------:R-:W-:Y:S01]  /*8320*/  UIADD3 UR16, UR17, UR16, URZ ;  /* 0x0000001011107290 */ /* 0x000fe2000fffe03f */
[----:B------:R-:W-:-:S03]  /*8330*/  LOP3.LUT R5, R17, 0xfffffff0, RZ, 0xc0, !PT ;  /* 0xfffffff011057812 */ /* 0x000fc600078ec0ff */
[----:B------:R-:W-:Y:S02]  /*8340*/  UIADD3 UR16, UR16, 0x8, URZ ;  /* 0x0000000810107890 */ /* 0x000fe4000fffe03f */
[----:B------:R-:W-:-:S05]  /*8350*/  IMAD.IADD R4, R16, 0x1, -R5 ;  /* 0x0000000110047824 */ /* 0x000fca00078e0a05 */
[----:B------:R-:W-:Y:S01]  /*8360*/  SHF.R.S32.HI R7, RZ, 0x1f, R4 ;  /* 0x0000001fff077819 */ /* 0x000fe20000011404 */
[----:B------:R-:W-:-:S03]  /*8370*/  UMOV UR37, UR16 ;  /* 0x0000001000257c82 */ /* 0x000fc60008000000 */
[----:B------:R-:W-:-:S04]  /*8380*/  LEA.HI R7, R7, R4, RZ, 0x3 ;  /* 0x0000000407077211 */ /* 0x000fc800078f18ff */
[----:B------:R-:W-:Y:S02]  /*8390*/  LOP3.LUT R5, R7, 0xfffffff8, RZ, 0xc0, !PT ;  /* 0xfffffff807057812 */ /* 0x000fe400078ec0ff */
[----:B------:R-:W-:-:S03]  /*83a0*/  SHF.R.S32.HI R7, RZ, 0x3, R7 ;  /* 0x00000003ff077819 */ /* 0x000fc60000011407 */
[----:B------:R-:W-:Y:S01]  /*83b0*/  IMAD.IADD R5, R4, 0x1, -R5 ;  /* 0x0000000104057824 */ /* 0x000fe200078e0a05 */
[----:B------:R-:W-:Y:S02]  /*83c0*/  MOV R4, 0x83e0 ;  /* 0x000083e000047802 */ /* 0x000fe40000000f00 */
[----:B-1----:R-:W-:Y:S05]  /*83d0*/  CALL.REL.NOINC `($_ZN7cutlass13device_kernelIN5flash19enable_sm80_to_sm89INS1_16FlashAttnBwdSm80INS1_25CollectiveMainloopBwdSm80ILi2ELi2EN4cute5tupleIJNS5_1CILi64EEENS7_ILi128EEES8_EEENS_10bfloat16_tEfNS_4arch4Sm80ELb0ELb0ELb1ELb0ELb0ELb0ELb0ELb0ELi2ELi2ELi4ELi2ELb1EEENS1_21CollectiveEpilogueBwdISA_SB_SD_Li256ELb0ELb0ELi2EEENS1_19SingleTileSchedulerILb0ELb0ELb0ELi128EEEEEEEEEvNT_6ParamsE$_ZN4cute5tupleIJiEEC2ERKi) ;  /* 0xfffff79000007944 */ /* 0x002fea0003c3ffff */
[----:B------:R1:W5:Y:S01]  /*83e0*/  LDL R6, [R1+0x168] ;  /* 0x0001680001067983 */ /* 0x0003620000100800 */
[----:B------:R-:W-:Y:S01]  /*83f0*/  UIADD3 UR17, UR12, 0x160, URZ ;  /* 0x000001600c117890 */ /* 0x000fe2000fffe03f */
[----:B------:R-:W-:Y:S01]  /*8400*/  MOV R5, R7 ;  /* 0x0000000700057202 */ /* 0x000fe20000000f00 */
[----:B------:R-:W-:Y:S01]  /*8410*/  ULDC UR36, c[0x0][0x20] ;  /* 0x0000080000247ab9 */ /* 0x000fe20000000800 */
[----:B------:R-:W-:Y:S01]  /*8420*/  MOV R4, 0x8470 ;  /* 0x0000847000047802 */ /* 0x000fe20000000f00 */
[----:B------:R-:W-:Y:S02]  /*8430*/  UIADD3 UR36, UR17, UR36, URZ ;  /* 0x0000002411247290 */ /* 0x000fe4000fffe03f */
[----:B------:R-:W-:Y:S02]  /*8440*/  UMOV UR37, UR16 ;  /* 0x0000001000257c82 */ /* 0x000fe40008000000 */
[----:B------:R-:W-:-:S07]  /*8450*/  UIADD3 UR39, UR36, 0x4, URZ ;  /* 0x0000000424277890 */ /* 0x000fce000fffe03f */
[----:B-1---5:R-:W-:Y:S05]  /*8460*/  CALL.REL.NOINC `($_ZN7cutlass13device_kernelIN5flash19enable_sm80_to_sm89INS1_16FlashAttnBwdSm80INS1_25CollectiveMainloopBwdSm80ILi2ELi2EN4cute5tupleIJNS5_1CILi64EEENS7_ILi128EEES8_EEENS_10bfloat16_tEfNS_4arch4Sm80ELb0ELb0ELb1ELb0ELb0ELb0ELb0ELb0ELi2ELi2ELi4ELi2ELb1EEENS1_21CollectiveEpilogueBwdISA_SB_SD_Li256ELb0ELb0ELi2EEENS1_19SingleTileSchedulerILb0ELb0ELb0ELi128EEEEEEEEEvNT_6ParamsE$_ZN4cute5tupleIJiEEC2ERKi) ;  /* 0xfffff70000007944 */ /* 0x022fea0003c3ffff */
[----:B------:R1:W5:Y:S01]  /*8470*/  LDL R7, [R1+0x168] ;  /* 0x0001680001077983 */ /* 0x0003620000100800 */
[----:B------:R-:W-:Y:S01]  /*8480*/  MOV R5, R6 ;  /* 0x0000000600057202 */ /* 0x000fe20000000f00 */
[----:B------:R-:W-:Y:S01]  /*8490*/  UMOV UR37, UR39 ;  /* 0x0000002700257c82 */ /* 0x000fe20008000000 */
[----:B------:R-:W-:-:S02]  /*84a0*/  MOV R4, 0x84c0 ;  /* 0x000084c000047802 */ /* 0x000fc40000000f00 */
[----:B-1---5:R-:W-:Y:S05]  /*84b0*/  CALL.REL.NOINC `($_ZN7cutlass13device_kernelIN5flash19enable_sm80_to_sm89INS1_16FlashAttnBwdSm80INS1_25CollectiveMainloopBwdSm80ILi2ELi2EN4cute5tupleIJNS5_1CILi64EEENS7_ILi128EEES8_EEENS_10bfloat16_tEfNS_4arch4Sm80ELb0ELb0ELb1ELb0ELb0ELb0ELb0ELb0ELi2ELi2ELi4ELi2ELb1EEENS1_21CollectiveEpilogueBwdISA_SB_SD_Li256ELb0ELb0ELi2EEENS1_19SingleTileSchedulerILb0ELb0ELb0ELi128EEEEEEEEEvNT_6ParamsE$_ZN4cute5tupleIJiEEC2ERKi) ;  /* 0xfffff6b000007944 */ /* 0x022fea0003c3ffff */
[----:B------:R1:W5:Y:S01]  /*84c0*/  LDL R5, [R1+0x164] ;  /* 0x0001640001057983 */ /* 0x0003620000100800 */
[----:B------:R-:W-:Y:S01]  /*84d0*/  MOV R4, 0x8500 ;  /* 0x0000850000047802 */ /* 0x000fe20000000f00 */
[----:B------:R-:W-:-:S02]  /*84e0*/  UMOV UR37, UR36 ;  /* 0x0000002400257c82 */ /* 0x000fc40008000000 */
        /* <DEDUP_REMOVED lines=8> */
[----:B-1---5:R-:W-:Y:S05]  /*8570*/  CALL.REL.NOINC `($_ZN7cutlass13device_kernelIN5flash19enable_sm80_to_sm89INS1_16FlashAttnBwdSm80INS1_25CollectiveMainloopBwdSm80ILi2ELi2EN4cute5tupleIJNS5_1CILi64EEENS7_ILi128EEES8_EEENS_10bfloat16_tEfNS_4arch4Sm80ELb0ELb0ELb1ELb0ELb0ELb0ELb0ELb0ELi2ELi2ELi4ELi2ELb1EEENS1_21CollectiveEpilogueBwdISA_SB_SD_Li256ELb0ELb0ELi2EEENS1_19SingleTileSchedulerILb0ELb0ELb0ELi128EEEEEEEEEvNT_6ParamsE$_ZN4cute5tupleIJNS_15ArithmeticTupleIJiEEEEEC2ERKS2_) ;  /* 0xfffff3c000007944 */ /* 0x022fea0003c3ffff */
        /* <DEDUP_REMOVED lines=12> */
[----:B-1---5:R-:W-:Y:S05]  /*8640*/  CALL.REL.NOINC `($_ZN7cutlass13device_kernelIN5flash19enable_sm80_to_sm89INS1_16FlashAttnBwdSm80INS1_25CollectiveMainloopBwdSm80ILi2ELi2EN4cute5tupleIJNS5_1CILi64EEENS7_ILi128EEES8_EEENS_10bfloat16_tEfNS_4arch4Sm80ELb0ELb0ELb1ELb0ELb0ELb0ELb0ELb0ELi2ELi2ELi4ELi2ELb1EEENS1_21CollectiveEpilogueBwdISA_SB_SD_Li256ELb0ELb0ELi2EEENS1_19SingleTileSchedulerILb0ELb0ELb0ELi128EEEEEEEEEvNT_6ParamsE$_ZN4cute5tupleIJNS_1CILi0EEEiEEC2ERKS2_RKi) ;  /* 0xfffff49000007944 */ /* 0x022fea0003c3ffff */
[----:B------:R1:W5:Y:S01]  /*8650*/  LDL R5, [R1+0x168] ;  /* 0x0001680001057983 */ /* 0x0003620000100800 */
[----:B------:R-:W-:Y:S01]  /*8660*/  MOV R8, 0x8690 ;  /* 0x0000869000087802 */ /* 0x000fe20000000f00 */
[----:B------:R-:W-:-:S02]  /*8670*/  UMOV UR38, UR16 ;  /* 0x0000001000267c82 */ /* 0x000fc40008000000 */
[----:B-1---5:R-:W-:Y:S05]  /*8680*/  CALL.REL.NOINC `($_ZN7cutlass13device_kernelIN5flash19enable_sm80_to_sm89INS1_16FlashAttnBwdSm80INS1_25CollectiveMainloopBwdSm80ILi2ELi2EN4cute5tupleIJNS5_1CILi64EEENS7_ILi128EEES8_EEENS_10bfloat16_tEfNS_4arch4Sm80ELb0ELb0ELb1ELb0ELb0ELb0ELb0ELb0ELi2ELi2ELi4ELi2ELb1EEENS1_21CollectiveEpilogueBwdISA_SB_SD_Li256ELb0ELb0ELi2EEENS1_19SingleTileSchedulerILb0ELb0ELb0ELi128EEEEEEEEEvNT_6ParamsE$_ZN4cute5tupleIJNS_15ArithmeticTupleIJNS_1CILi0EEEiEEEEEC2ERKS4_) ;  /* 0xfffff27000007944 */ /* 0x022fea0003c3ffff */
[----:B------:R1:W5:Y:S01]  /*8690*/  LDL R8, [R1+0x168] ;  /* 0x0001680001087983 */ /* 0x0003620000100800 */
[----:B------:R-:W-:Y:S01]  /*86a0*/  IMAD.MOV.U32 R5, RZ, RZ, R6 ;  /* 0x000000ffff057224 */ /* 0x000fe200078e0006 */
[----:B------:R-:W-:-:S02]  /*86b0*/  MOV R4, UR16 ;  /* 0x0000001000047c02 */ /* 0x000fc40008000f00 */
[----:B------:R-:W-:Y:S02]  /*86c0*/  MOV R6, 0x86e0 ;  /* 0x000086e000067802 */ /* 0x000fe40000000f00 */
[----:B-1---5:R-:W-:Y:S05]  /*86d0*/  CALL.REL.NOINC `($_ZN7cutlass13device_kernelIN5flash19enable_sm80_to_sm89INS1_16FlashAttnBwdSm80INS1_25CollectiveMainloopBwdSm80ILi2ELi2EN4cute5tupleIJNS5_1CILi64EEENS7_ILi128EEES8_EEENS_10bfloat16_tEfNS_4arch4Sm80ELb0ELb0ELb1ELb0ELb0ELb0ELb0ELb0ELi2ELi2ELi4ELi2ELb1EEENS1_21CollectiveEpilogueBwdISA_SB_SD_Li256ELb0ELb0ELi2EEENS1_19SingleTileSchedulerILb0ELb0ELb0ELi128EEEEEEEEEvNT_6ParamsE$_ZN4cute3eso3ESOILb0ELb1EJiNS_1CILi0EEEEEC2ERKiRKS3_) ;  /* 0xffffe80000007944 */ /* 0x022fea0003c3ffff */
[----:B------:R2:W5:Y:S01]  /*86e0*/  LDL R12, [R1+0x168] ;  /* 0x00016800010c7983 */ /* 0x0005620000100800 */
[----:B-1----:R-:W-:Y:S02]  /*86f0*/  MOV R4, UR16 ;  /* 0x0000001000047c02 */ /* 0x002fe40008000f00 */
[----:B------:R-:W-:Y:S01]  /*8700*/  MOV R42, 0x8730 ;  /* 0x00008730002a7802 */ /* 0x000fe20000000f00 */
[----:B------:R2:W-:Y:S04]  /*8710*/  STL [R1+0x168], R8 ;  /* 0x0001680801007387 */ /* 0x0005e80000100800 */
[----:B--2--5:R-:W-:Y:S05]  /*8720*/  CALL.REL.NOINC `($_ZN7cutlass13device_kernelIN5flash19enable_sm80_to_sm89INS1_16FlashAttnBwdSm80INS1_25CollectiveMainloopBwdSm80ILi2ELi2EN4cute5tupleIJNS5_1CILi64EEENS7_ILi128EEES8_EEENS_10bfloat16_tEfNS_4arch4Sm80ELb0ELb0ELb1ELb0ELb0ELb0ELb0ELb0ELi2ELi2ELi4ELi2ELb1EEENS1_21CollectiveEpilogueBwdISA_SB_SD_Li256ELb0ELb0ELi2EEENS1_19SingleTileSchedulerILb0ELb0ELb0ELi128EEEEEEEEEvNT_6ParamsE$_ZZN4cuteplIJiEJNS_1CILi0EEEiEEEDaRKNS_15ArithmeticTupleIJDpT_EEERKNS3_IJDpT0_EEEENKUlDpRKT_E_clIJiiEEEDaSH_) ;  /* 0x0000191000007944 */ /* 0x024fea0003c00000 */
[----:B-----5:R-:W-:Y:S02]  /*8730*/  MOV R42, R4 ;  /* 0x00000004002a7202 */ /* 0x020fe40000000f00 */
[----:B------:R-:W-:Y:S02]  /*8740*/  MOV R4, 0x8760 ;  /* 0x0000876000047802 */ /* 0x000fe40000000f00 */
[----:B-1----:R-:W-:Y:S05]  /*8750*/  CALL.REL.NOINC `($_ZN7cutlass13device_kernelIN5flash19enable_sm80_to_sm89INS1_16FlashAttnBwdSm80INS1_25CollectiveMainloopBwdSm80ILi2ELi2EN4cute5tupleIJNS5_1CILi64EEENS7_ILi128EEES8_EEENS_10bfloat16_tEfNS_4arch4Sm80ELb0ELb0ELb1ELb0ELb0ELb0ELb0ELb0ELi2ELi2ELi4ELi2ELb1EEENS1_21CollectiveEpilogueBwdISA_SB_SD_Li256ELb0ELb0ELi2EEENS1_19SingleTileSchedulerILb0ELb0ELb0ELi128EEEEEEEEEvNT_6ParamsE$_ZZN4cuteplIJNS_15ArithmeticTupleIJiEEEEJNS1_IJNS_1CILi0EEEiEEEEEEDaRKNS1_IJDpT_EEERKNS1_IJDpT0_EEEENKUlDpRKT_E_clIJNS1_IJiiEEEEEEDaSJ_) ;  /* 0x0000154000007944 */ /* 0x002fea0003c00000 */
[----:B------:R-:W-:Y:S01]  /*8760*/  SHF.R.S32.HI R4, RZ, 0x4, R17 ;  /* 0x00000004ff047819 */ /* 0x000fe20000011411 */
[----:B------:R-:W-:-:S03]  /*8770*/  UMOV UR37, UR16 ;  /* 0x0000001000257c82 */ /* 0x000fc60008000000 */
[----:B------:R-:W-:Y:S02]  /*8780*/  LEA.HI R5, R17, R4, RZ, 0x1 ;  /* 0x0000000411057211 */ /* 0x000fe400078f08ff */
[----:B------:R-:W-:Y:S02]  /*8790*/  LEA.HI R17, R19, R16, RZ, 0x5 ;  /* 0x0000001013117211 */ /* 0x000fe400078f28ff */
[----:B------:R-:W-:Y:S02]  /*87a0*/  LOP3.LUT R5, R5, 0xfffffffe, RZ, 0xc0, !PT ;  /* 0xfffffffe05057812 */ /* 0x000fe400078ec0ff */
[----:B------:R-:W-:-:S03]  /*87b0*/  SHF.R.S32.HI R8, RZ, 0x5, R17 ;  /* 0x00000005ff087819 */ /* 0x000fc60000011411 */
[----:B------:R-:W-:Y:S01]  /*87c0*/  IMAD.IADD R5, R4, 0x1, -R5 ;  /* 0x0000000104057824 */ /* 0x000fe200078e0a05 */
[----:B------:R-:W-:Y:S02]  /*87d0*/  MOV R4, 0x87f0 ;  /* 0x000087f000047802 */ /* 0x000fe40000000f00 */
[----:B--2--5:R-:W-:Y:S05]  /*87e0*/  CALL.REL.NOINC `($_ZN7cutlass13device_kernelIN5flash19enable_sm80_to_sm89INS1_16FlashAttnBwdSm80INS1_25CollectiveMainloopBwdSm80ILi2ELi2EN4cute5tupleIJNS5_1CILi64EEENS7_ILi128EEES8_EEENS_10bfloat16_tEfNS_4arch4Sm80ELb0ELb0ELb1ELb0ELb0ELb0ELb0ELb0ELi2ELi2ELi4ELi2ELb1EEENS1_21CollectiveEpilogueBwdISA_SB_SD_Li256ELb0ELb0ELi2EEENS1_19SingleTileSchedulerILb0ELb0ELb0ELi128EEEEEEEEEvNT_6ParamsE$_ZN4cute5tupleIJiEEC2ERKi) ;  /* 0xfffff38000007944 */ /* 0x024fea0003c3ffff */
[----:B------:R1:W5:Y:S01]  /*87f0*/  LDL R9, [R1+0x168] ;  /* 0x0001680001097983 */ /* 0x0003620000100800 */
[----:B------:R-:W-:Y:S01]  /*8800*/  SHF.R.S32.HI R17, RZ, 0x1f, R17 ;  /* 0x0000001fff117819 */ /* 0x000fe20000011411 */
[----:B------:R-:W-:Y:S01]  /*8810*/  UMOV UR37, UR16 ;  /* 0x0000001000257c82 */ /* 0x000fe20008000000 */
[----:B------:R-:W-:Y:S02]  /*8820*/  LEA.HI R16, R19, R16, RZ, 0x7 ;  /* 0x0000001013107211 */ /* 0x000fe400078f38ff */
[----:B------:R-:W-:Y:S02]  /*8830*/  LEA.HI R4, R17, R8, RZ, 0x2 ;  /* 0x0000000811047211 */ /* 0x000fe400078f10ff */
[----:B------:R-:W-:Y:S02]  /*8840*/  SHF.R.S32.HI R16, RZ, 0x7, R16 ;  /* 0x00000007ff107819 */ /* 0x000fe40000011410 */
[----:B------:R-:W-:-:S02]  /*8850*/  LOP3.LUT R5, R4, 0xfffffffc, RZ, 0xc0, !PT ;  /* 0xfffffffc04057812 */ /* 0x000fc400078ec0ff */
[----:B------:R-:W-:-:S03]  /*8860*/  MOV R4, 0x8890 ;  /* 0x0000889000047802 */ /* 0x000fc60000000f00 */
[----:B------:R-:W-:Y:S02]  /*8870*/  IMAD.IADD R5, R8, 0x1, -R5 ;  /* 0x0000000108057824 */ /* 0x000fe400078e0a05 */
[----:B-1---5:R-:W-:Y:S05]  /*8880*/  CALL.REL.NOINC `($_ZN7cutlass13device_kernelIN5flash19enable_sm80_to_sm89INS1_16FlashAttnBwdSm80INS1_25CollectiveMainloopBwdSm80ILi2ELi2EN4cute5tupleIJNS5_1CILi64EEENS7_ILi128EEES8_EEENS_10bfloat16_tEfNS_4arch4Sm80ELb0ELb0ELb1ELb0ELb0ELb0ELb0ELb0ELi2ELi2ELi4ELi2ELb1EEENS1_21CollectiveEpilogueBwdISA_SB_SD_Li256ELb0ELb0ELi2EEENS1_19SingleTileSchedulerILb0ELb0ELb0ELi128EEEEEEEEEvNT_6ParamsE$_ZN4cute5tupleIJiEEC2ERKi) ;  /* 0xfffff2e000007944 */ /* 0x022fea0003c3ffff */
[----:B------:R1:W5:Y:S01]  /*8890*/  LDL R17, [R1+0x168] ;  /* 0x0001680001117983 */ /* 0x0003620000100800 */
[----:B------:R-:W-:Y:S01]  /*88a0*/  MOV R5, R16 ;  /* 0x0000001000057202 */ /* 0x000fe20000000f00 */
[----:B------:R-:W-:Y:S01]  /*88b0*/  UMOV UR37, UR16 ;  /* 0x0000001000257c82 */ /* 0x000fe20008000000 */
[----:B------:R-:W-:Y:S02]  /*88c0*/  MOV R4, 0x88e0 ;  /* 0x000088e000047802 */ /* 0x000fe40000000f00 */
[----:B-1---5:R-:W-:Y:S05]  /*88d0*/  CALL.REL.NOINC `($_ZN7cutlass13device_kernelIN5flash19enable_sm80_to_sm89INS1_16FlashAttnBwdSm80INS1_25CollectiveMainloopBwdSm80ILi2ELi2EN4cute5tupleIJNS5_1CILi64EEENS7_ILi128EEES8_EEENS_10bfloat16_tEfNS_4arch4Sm80ELb0ELb0ELb1ELb0ELb0ELb0ELb0ELb0ELi2ELi2ELi4ELi2ELb1EEENS1_21CollectiveEpilogueBwdISA_SB_SD_Li256ELb0ELb0ELi2EEENS1_19SingleTileSchedulerILb0ELb0ELb0ELi128EEEEEEEEEvNT_6ParamsE$_ZN4cute5tupleIJiEEC2ERKi) ;  /* 0xfffff29000007944 */ /* 0x022fea0003c3ffff */
[----:B------:R1:W5:Y:S01]  /*88e0*/  LDL R8, [R1+0x168] ;  /* 0x0001680001087983 */ /* 0x0003620000100800 */
[----:B------:R-:W-:Y:S01]  /*88f0*/  MOV R5, R17 ;  /* 0x0000001100057202 */ /* 0x000fe20000000f00 */
[----:B------:R-:W-:Y:S01]  /*8900*/  UMOV UR37, UR36 ;  /* 0x0000002400257c82 */ /* 0x000fe20008000000 */
[----:B------:R-:W-:Y:S02]  /*8910*/  MOV R4, 0x8930 ;  /* 0x0000893000047802 */ /* 0x000fe40000000f00 */
[----:B-1---5:R-:W-:Y:S05]  /*8920*/  CALL.REL.NOINC `($_ZN7cutlass13device_kernelIN5flash19enable_sm80_to_sm89INS1_16FlashAttnBwdSm80INS1_25CollectiveMainloopBwdSm80ILi2ELi2EN4cute5tupleIJNS5_1CILi64EEENS7_ILi128EEES8_EEENS_10bfloat16_tEfNS_4arch4Sm80ELb0ELb0ELb1ELb0ELb0ELb0ELb0ELb0ELi2ELi2ELi4ELi2ELb1EEENS1_21CollectiveEpilogueBwdISA_SB_SD_Li256ELb0ELb0ELi2EEENS1_19SingleTileSchedulerILb0ELb0ELb0ELi128EEEEEEEEEvNT_6ParamsE$_ZN4cute5tupleIJiEEC2ERKi) ;  /* 0xfffff24000007944 */ /* 0x022fea0003c3ffff */
[----:B------:R1:W5:Y:S01]  /*8930*/  LDL R5, [R1+0x160] ;  /* 0x0001600001057983 */ /* 0x0003620000100800 */
[----:B------:R-:W-:Y:S01]  /*8940*/  MOV R12, 0x8970 ;  /* 0x00008970000c7802 */ /* 0x000fe20000000f00 */
[----:B------:R-:W-:Y:S02]  /*8950*/  UMOV UR38, UR16 ;  /* 0x0000001000267c82 */ /* 0x000fe40008000000 */
[----:B-1---5:R-:W-:Y:S05]  /*8960*/  CALL.REL.NOINC `($_ZN7cutlass13device_kernelIN5flash19enable_sm80_to_sm89INS1_16FlashAttnBwdSm80INS1_25CollectiveMainloopBwdSm80ILi2ELi2EN4cute5tupleIJNS5_1CILi64EEENS7_ILi128EEES8_EEENS_10bfloat16_tEfNS_4arch4Sm80ELb0ELb0ELb1ELb0ELb0ELb0ELb0ELb0ELi2ELi2ELi4ELi2ELb1EEENS1_21CollectiveEpilogueBwdISA_SB_SD_Li256ELb0ELb0ELi2EEENS1_19SingleTileSchedulerILb0ELb0ELb0ELi128EEEEEEEEEvNT_6ParamsE$_ZN4cute5tupleIJNS_1CILi0EEES2_iEEC2ERKS2_S5_RKi) ;  /* 0xfffff0f000007944 */ /* 0x022fea0003c3ffff */
        /* <DEDUP_REMOVED lines=8> */
[----:B-1---5:R-:W-:Y:S05]  /*89f0*/  CALL.REL.NOINC `($_ZN7cutlass13device_kernelIN5flash19enable_sm80_to_sm89INS1_16FlashAttnBwdSm80INS1_25CollectiveMainloopBwdSm80ILi2ELi2EN4cute5tupleIJNS5_1CILi64EEENS7_ILi128EEES8_EEENS_10bfloat16_tEfNS_4arch4Sm80ELb0ELb0ELb1ELb0ELb0ELb0ELb0ELb0ELi2ELi2ELi4ELi2ELb1EEENS1_21CollectiveEpilogueBwdISA_SB_SD_Li256ELb0ELb0ELi2EEENS1_19SingleTileSchedulerILb0ELb0ELb0ELi128EEEEEEEEEvNT_6ParamsE$_ZN4cute5tupleIJNS_1CILi0EEES2_S2_iEEC2ERKS2_S5_S5_RKi) ;  /* 0xfffff01000007944 */ /* 0x022fea0003c3ffff */
[----:B------:R1:W5:Y:S01]  /*8a00*/  LDL R8, [R1+0x168] ;  /* 0x0001680001087983 */ /* 0x0003620000100800 */
[----:B------:R-:W-:Y:S01]  /*8a10*/  MOV R5, R16 ;  /* 0x0000001000057202 */ /* 0x000fe20000000f00 */
[----:B------:R-:W-:Y:S01]  /*8a20*/  UMOV UR38, UR16 ;  /* 0x0000001000267c82 */ /* 0x000fe20008000000 */
[----:B------:R-:W-:-:S02]  /*8a30*/  MOV R4, 0x8a50 ;  /* 0x00008a5000047802 */ /* 0x000fc40000000f00 */
[----:B-1---5:R-:W-:Y:S05]  /*8a40*/  CALL.REL.NOINC `($_ZN7cutlass13device_kernelIN5flash19enable_sm80_to_sm89INS1_16FlashAttnBwdSm80INS1_25CollectiveMainloopBwdSm80ILi2ELi2EN4cute5tupleIJNS5_1CILi64EEENS7_ILi128EEES8_EEENS_10bfloat16_tEfNS_4arch4Sm80ELb0ELb0ELb1ELb0ELb0ELb0ELb0ELb0ELi2ELi2ELi4ELi2ELb1EEENS1_21CollectiveEpilogueBwdISA_SB_SD_Li256ELb0ELb0ELi2EEENS1_19SingleTileSchedulerILb0ELb0ELb0ELi128EEEEEEEEEvNT_6ParamsE$_ZN4cute3eso3ESOILb1ELb0EJNS_1CILi0EEES3_iS3_EEC2ERKS3_S6_RKiS6_) ;  /* 0xffffe73000007944 */ /* 0x022fea0003c3ffff */
[----:B------:R1:W5:Y:S01]  /*8a50*/  LDL R20, [R1+0x168] ;  /* 0x0001680001147983 */ /* 0x0003620000100800 */
[----:B------:R-:W-:Y:S01]  /*8a60*/  MOV R4, 0x8aa0 ;  /* 0x00008aa000047802 */ /* 0x000fe20000000f00 */
[----:B------:R-:W-:-:S02]  /*8a70*/  UMOV UR37, UR16 ;  /* 0x0000001000257c82 */ /* 0x000fc40008000000 */
[----:B------:R1:W-:Y:S04]  /*8a80*/  STL [R1+0x168], R8 ;  /* 0x0001680801007387 */ /* 0x0003e80000100800 */
[----:B-1---5:R-:W-:Y:S05]  /*8a90*/  CALL.REL.NOINC `($_ZN7cutlass13device_kernelIN5flash19enable_sm80_to_sm89INS1_16FlashAttnBwdSm80INS1_25CollectiveMainloopBwdSm80ILi2ELi2EN4cute5tupleIJNS5_1CILi64EEENS7_ILi128EEES8_EEENS_10bfloat16_tEfNS_4arch4Sm80ELb0ELb0ELb1ELb0ELb0ELb0ELb0ELb0ELi2ELi2ELi4ELi2ELb1EEENS1_21CollectiveEpilogueBwdISA_SB_SD_Li256ELb0ELb0ELi2EEENS1_19SingleTileSchedulerILb0ELb0ELb0ELi128EEEEEEEEEvNT_6ParamsE$_ZZN4cuteplIJNS_1CILi0EEES2_iEJS2_S2_S2_iEEEDaRKNS_15ArithmeticTupleIJDpT_EEERKNS3_IJDpT0_EEEENKUlDpRKT_E_clIJS2_S2_iiEEEDaSH_) ;  /* 0x0000141000007944 */ /* 0x022fea0003c00000 */
[----:B------:R-:W-:Y:S01]  /*8aa0*/  MOV R5, R9 ;  /* 0x0000000900057202 */ /* 0x000fe20000000f00 */
[----:B------:R-:W-:Y:S01]  /*8ab0*/  UMOV UR37, UR36 ;  /* 0x0000002400257c82 */ /* 0x000fe20008000000 */
[----:B------:R-:W-:Y:S02]  /*8ac0*/  MOV R4, 0x8ae0 ;  /* 0x00008ae000047802 */ /* 0x000fe40000000f00 */
[----:B-1---5:R-:W-:Y:S05]  /*8ad0*/  CALL.REL.NOINC `($_ZN7cutlass13device_kernelIN5flash19enable_sm80_to_sm89INS1_16FlashAttnBwdSm80INS1_25CollectiveMainloopBwdSm80ILi2ELi2EN4cute5tupleIJNS5_1CILi64EEENS7_ILi128EEES8_EEENS_10bfloat16_tEfNS_4arch4Sm80ELb0ELb0ELb1ELb0ELb0ELb0ELb0ELb0ELi2ELi2ELi4ELi2ELb1EEENS1_21CollectiveEpilogueBwdISA_SB_SD_Li256ELb0ELb0ELi2EEENS1_19SingleTileSchedulerILb0ELb0ELb0ELi128EEEEEEEEEvNT_6ParamsE$_ZN4cute5tupleIJiEEC2ERKi) ;  /* 0xfffff09000007944 */ /* 0x022fea0003c3ffff */
[----:B------:R1:W5:Y:S01]  /*8ae0*/  LDL R5, [R1+0x160] ;  /* 0x0001600001057983 */ /* 0x0003620000100800 */
[----:B------:R-:W-:Y:S01]  /*8af0*/  MOV R12, 0x8b20 ;  /* 0x00008b20000c7802 */ /* 0x000fe20000000f00 */
[----:B------:R-:W-:Y:S02]  /*8b00*/  UMOV UR38, UR16 ;  /* 0x0000001000267c82 */ /* 0x000fe40008000000 */
[----:B-1---5:R-:W-:Y:S05]  /*8b10*/  CALL.REL.NOINC `($_ZN7cutlass13device_kernelIN5flash19enable_sm80_to_sm89INS1_16FlashAttnBwdSm80INS1_25CollectiveMainloopBwdSm80ILi2ELi2EN4cute5tupleIJNS5_1CILi64EEENS7_ILi128EEES8_EEENS_10bfloat16_tEfNS_4arch4Sm80ELb0ELb0ELb1ELb0ELb0ELb0ELb0ELb0ELi2ELi2ELi4ELi2ELb1EEENS1_21CollectiveEpilogueBwdISA_SB_SD_Li256ELb0ELb0ELi2EEENS1_19SingleTileSchedulerILb0ELb0ELb0ELi128EEEEEEEEEvNT_6ParamsE$_ZN4cute5tupleIJNS_1CILi0EEEiEEC2ERKS2_RKi) ;  /* 0xffffefc000007944 */ /* 0x022fea0003c3ffff */
[----:B------:R1:W5:Y:S01]  /*8b20*/  LDL R5, [R1+0x168] ;  /* 0x0001680001057983 */ /* 0x0003620000100800 */
[----:B------:R-:W-:Y:S01]  /*8b30*/  MOV R4, 0x8b60 ;  /* 0x00008b6000047802 */ /* 0x000fe20000000f00 */
[----:B------:R-:W-:Y:S02]  /*8b40*/  UMOV UR38, UR16 ;  /* 0x0000001000267c82 */ /* 0x000fe40008000000 */
[----:B-1---5:R-:W-:Y:S05]  /*8b50*/  CALL.REL.NOINC `($_ZN7cutlass13device_kernelIN5flash19enable_sm80_to_sm89INS1_16FlashAttnBwdSm80INS1_25CollectiveMainloopBwdSm80ILi2ELi2EN4cute5tupleIJNS5_1CILi64EEENS7_ILi128EEES8_EEENS_10bfloat16_tEfNS_4arch4Sm80ELb0ELb0ELb1ELb0ELb0ELb0ELb0ELb0ELi2ELi2ELi4ELi2ELb1EEENS1_21CollectiveEpilogueBwdISA_SB_SD_Li256ELb0ELb0ELi2EEENS1_19SingleTileSchedulerILb0ELb0ELb0ELi128EEEEEEEEEvNT_6ParamsE$_ZN4cute3eso3ESOILb1ELb0EJNS_1CILi0EEEiS3_S3_EEC2ERKS3_RKiS6_S6_) ;  /* 0xffffe7a000007944 */ /* 0x022fea0003c3ffff */
[----:B------:R1:W5:Y:S01]  /*8b60*/  LDL R5, [R1+0x168] ;  /* 0x0001680001057983 */ /* 0x0003620000100800 */
[----:B------:R-:W-:Y:S01]  /*8b70*/  MOV R12, 0x8bc0 ;  /* 0x00008bc0000c7802 */ /* 0x000fe20000000f00 */
[----:B------:R-:W-:Y:S02]  /*8b80*/  UMOV UR37, UR16 ;  /* 0x0000001000257c82 */ /* 0x000fe40008000000 */
[----:B------:R1:W-:Y:S04]  /*8b90*/  STL [R1+0x160], R20 ;  /* 0x0001601401007387 */ /* 0x0003e80000100800 */
[----:B------:R1:W-:Y:S02]  /*8ba0*/  STL [R1+0x168], R8 ;  /* 0x0001680801007387 */ /* 0x0003e40000100800 */
[----:B-1---5:R-:W-:Y:S05]  /*8bb0*/  CALL.REL.NOINC `($_ZN7cutlass13device_kernelIN5flash19enable_sm80_to_sm89INS1_16FlashAttnBwdSm80INS1_25CollectiveMainloopBwdSm80ILi2ELi2EN4cute5tupleIJNS5_1CILi64EEENS7_ILi128EEES8_EEENS_10bfloat16_tEfNS_4arch4Sm80ELb0ELb0ELb1ELb0ELb0ELb0ELb0ELb0ELi2ELi2ELi4ELi2ELb1EEENS1_21CollectiveEpilogueBwdISA_SB_SD_Li256ELb0ELb0ELi2EEENS1_19SingleTileSchedulerILb0ELb0ELb0ELi128EEEEEEEEEvNT_6ParamsE$_ZZN4cuteplIJNS_1CILi0EEEiEJS2_S2_iiEEEDaRKNS_15ArithmeticTupleIJDpT_EEERKNS3_IJDpT0_EEEENKUlDpRKT_E_clIJS2_iiiEEEDaSH_) ;  /* 0x0000137000007944 */ /* 0x022fea0003c00000 */
[----:B------:R-:W-:Y:S01]  /*8bc0*/  MOV R12, 0x8bf0 ;  /* 0x00008bf0000c7802 */ /* 0x000fe20000000f00 */
[----:B------:R-:W-:-:S02]  /*8bd0*/  UMOV UR38, UR16 ;  /* 0x0000001000267c82 */ /* 0x000fc40008000000 */
[----:B--2--5:R-:W-:Y:S05]  /*8be0*/  CALL.REL.NOINC `($_ZN7cutlass13device_kernelIN5flash19enable_sm80_to_sm89INS1_16FlashAttnBwdSm80INS1_25CollectiveMainloopBwdSm80ILi2ELi2EN4cute5tupleIJNS5_1CILi64EEENS7_ILi128EEES8_EEENS_10bfloat16_tEfNS_4arch4Sm80ELb0ELb0ELb1ELb0ELb0ELb0ELb0ELb0ELi2ELi2ELi4ELi2ELb1EEENS1_21CollectiveEpilogueBwdISA_SB_SD_Li256ELb0ELb0ELi2EEENS1_19SingleTileSchedulerILb0ELb0ELb0ELi128EEEEEEEEEvNT_6ParamsE$_ZN4cute3eso3ESOILb0ELb1EJNS_15ArithmeticTupleIJiiEEENS_1CILi0EEES5_S5_EEC2ERKS3_RKS5_SA_SA_) ;  /* 0xffffe24000007944 */ /* 0x024fea0003c3ffff */
[----:B------:R-:W-:Y:S04]  /*8bf0*/  STL.64 [R1+0x160], R4 ;  /* 0x0001600401007387 */ /* 0x000fe80000100a00 */
[----:B-1----:R1:W5:Y:S01]  /*8c00*/  LDL.64 R6, [R1+0x168] ;  /* 0x0001680001067983 */ /* 0x0023620000100a00 */
[----:B------:R-:W-:-:S02]  /*8c10*/  UIADD3 UR40, UR36, 0x24, URZ ;  /* 0x0000002424287890 */ /* 0x000fc4000fffe03f */
[----:B------:R-:W-:Y:S01]  /*8c20*/  UMOV UR37, UR16 ;  /* 0x0000001000257c82 */ /* 0x000fe20008000000 */
[----:B------:R2:W-:Y:S02]  /*8c30*/  STL [R1+0x168], R8 ;  /* 0x0001680801007387 */ /* 0x0005e40000100800 */
[----:B--2---:R-:W-:Y:S02]  /*8c40*/  MOV R8, 0x8c60 ;  /* 0x00008c6000087802 */ /* 0x004fe40000000f00 */
[----:B-1---5:R-:W-:Y:S05]  /*8c50*/  CALL.REL.NOINC `($_ZN7cutlass13device_kernelIN5flash19enable_sm80_to_sm89INS1_16FlashAttnBwdSm80INS1_25CollectiveMainloopBwdSm80ILi2ELi2EN4cute5tupleIJNS5_1CILi64EEENS7_ILi128EEES8_EEENS_10bfloat16_tEfNS_4arch4Sm80ELb0ELb0ELb1ELb0ELb0ELb0ELb0ELb0ELi2ELi2ELi4ELi2ELb1EEENS1_21CollectiveEpilogueBwdISA_SB_SD_Li256ELb0ELb0ELi2EEENS1_19SingleTileSchedulerILb0ELb0ELb0ELi128EEEEEEEEEvNT_6ParamsE$_ZZN4cuteplIJNS_15ArithmeticTupleIJiiEEEEJNS_1CILi0EEEiiiEEEDaRKNS1_IJDpT_EEERKNS1_IJDpT0_EEEENKUlDpRKT_E_clIJS2_iiiEEEDaSI_) ;  /* 0x000010c000007944 */ /* 0x022fea0003c00000 */
[----:B-----5:R1:W-:Y:S01]  /*8c60*/  STL.64 [R1+0x188], R4 ;  /* 0x0001880401007387 */ /* 0x0203e20000100a00 */
[----:B------:R-:W-:-:S03]  /*8c70*/  MOV R42, 0x8cb0 ;  /* 0x00008cb0002a7802 */ /* 0x000fc60000000f00 */
[----:B------:R1:W-:Y:S04]  /*8c80*/  STL.64 [R1+0x190], R6 ;  /* 0x0001900601007387 */ /* 0x0003e80000100a00 */
[----:B------:R1:W-:Y:S02]  /*8c90*/  STL [R1+0x184], R12 ;  /* 0x0001840c01007387 */ /* 0x0003e40000100800 */
[----:B-12---:R-:W-:Y:S05]  /*8ca0*/  CALL.REL.NOINC `($_ZN7cutlass13device_kernelIN5flash19enable_sm80_to_sm89INS1_16FlashAttnBwdSm80INS1_25CollectiveMainloopBwdSm80ILi2ELi2EN4cute5tupleIJNS5_1CILi64EEENS7_ILi128EEES8_EEENS_10bfloat16_tEfNS_4arch4Sm80ELb0ELb0ELb1ELb0ELb0ELb0ELb0ELb0ELi2ELi2ELi4ELi2ELb1EEENS1_21CollectiveEpilogueBwdISA_SB_SD_Li256ELb0ELb0ELi2EEENS1_19SingleTileSchedulerILb0ELb0ELb0ELi128EEEEEEEEEvNT_6ParamsE$_ZZN4cute19as_arithmetic_tupleINS_15ArithmeticTupleIJNS1_IJiiEEEiiiEEEEEDaRKT_ENKUlRKT_E_clIS2_EEDaS9_) ;  /* 0xfffff3e000007944 */ /* 0x006fea0003c3ffff */
[----:B------:R2:W5:Y:S01]  /*8cb0*/  LDL R7, [R1+0x18c] ;  /* 0x00018c0001077983 */ /* 0x0005620000100800 */
[----:B------:R-:W-:-:S03]  /*8cc0*/  MOV R6, 0x8ce0 ;  /* 0x00008ce000067802 */ /* 0x000fc60000000f00 */
[----:B-12--5:R-:W-:Y:S05]  /*8cd0*/  CALL.REL.NOINC `($_ZN7cutlass13device_kernelIN5flash19enable_sm80_to_sm89INS1_16FlashAttnBwdSm80INS1_25CollectiveMainloopBwdSm80ILi2ELi2EN4cute5tupleIJNS5_1CILi64EEENS7_ILi128EEES8_EEENS_10bfloat16_tEfNS_4arch4Sm80ELb0ELb0ELb1ELb0ELb0ELb0ELb0ELb0ELi2ELi2ELi4ELi2ELb1EEENS1_21CollectiveEpilogueBwdISA_SB_SD_Li256ELb0ELb0ELi2EEENS1_19SingleTileSchedulerILb0ELb0ELb0ELi128EEEEEEEEEvNT_6ParamsE$_ZZN4cute19as_arithmetic_tupleINS_15ArithmeticTupleIJNS1_IJiiEEEiiiEEEEEDaRKT_ENKUlRKT_E_clIiEEDaS9_) ;  /* 0xfffff4b000007944 */ /* 0x026fea0003c3ffff */
[----:B------:R1:W5:Y:S01]  /*8ce0*/  LDL R7, [R1+0x190] ;  /* 0x0001900001077983 */ /* 0x0003620000100800 */
[----:B------:R-:W-:-:S03]  /*8cf0*/  MOV R6, 0x8d20 ;  /* 0x00008d2000067802 */ /* 0x000fc60000000f00 */
[----:B------:R1:W-:Y:S04]  /*8d00*/  STL [R1+0x168], R8 ;  /* 0x0001680801007387 */ /* 0x0003e80000100800 */
[----:B-1---5:R-:W-:Y:S05]  /*8d10*/  CALL.REL.NOINC `($_ZN7cutlass13device_kernelIN5flash19enable_sm80_to_sm89INS1_16FlashAttnBwdSm80INS1_25CollectiveMainloopBwdSm80ILi2ELi2EN4cute5tupleIJNS5_1CILi64EEENS7_ILi128EEES8_EEENS_10bfloat16_tEfNS_4arch4Sm80ELb0ELb0ELb1ELb0ELb0ELb0ELb0ELb0ELi2ELi2ELi4ELi2ELb1EEENS1_21CollectiveEpilogueBwdISA_SB_SD_Li256ELb0ELb0ELi2EEENS1_19SingleTileSchedulerILb0ELb0ELb0ELi128EEEEEEEEEvNT_6ParamsE$_ZZN4cute19as_arithmetic_tupleINS_15ArithmeticTupleIJNS1_IJiiEEEiiiEEEEEDaRKT_ENKUlRKT_E_clIiEEDaS9_) ;  /* 0xfffff47000007944 */ /* 0x022fea0003c3ffff */
[----:B------:R1:W5:Y:S01]  /*8d20*/  LDL R7, [R1+0x194] ;  /* 0x0001940001077983 */ /* 0x0003620000100800 */
[----:B------:R-:W-:-:S03]  /*8d30*/  MOV R6, 0x8d60 ;  /* 0x00008d6000067802 */ /* 0x000fc60000000f00 */
[----:B------:R1:W-:Y:S04]  /*8d40*/  STL [R1+0x160], R8 ;  /* 0x0001600801007387 */ /* 0x0003e80000100800 */
[----:B-1---5:R-:W-:Y:S05]  /*8d50*/  CALL.REL.NOINC `($_ZN7cutlass13device_kernelIN5flash19enable_sm80_to_sm89INS1_16FlashAttnBwdSm80INS1_25CollectiveMainloopBwdSm80ILi2ELi2EN4cute5tupleIJNS5_1CILi64EEENS7_ILi128EEES8_EEENS_10bfloat16_tEfNS_4arch4Sm80ELb0ELb0ELb1ELb0ELb0ELb0ELb0ELb0ELi2ELi2ELi4ELi2ELb1EEENS1_21CollectiveEpilogueBwdISA_SB_SD_Li256ELb0ELb0ELi2EEENS1_19SingleTileSchedulerILb0ELb0ELb0ELi128EEEEEEEEEvNT_6ParamsE$_ZZN4cute19as_arithmetic_tupleINS_15ArithmeticTupleIJNS1_IJiiEEEiiiEEEEEDaRKT_ENKUlRKT_E_clIiEEDaS9_) ;  /* 0xfffff43000007944 */ /* 0x022fea0003c3ffff */
[----:B------:R1:W-:Y:S01]  /*8d60*/  STL [R1+0x164], R8 ;  /* 0x0001640801007387 */ /* 0x0003e20000100800 */
[----:B------:R-:W-:Y:S01]  /*8d70*/  MOV R7, R5 ;  /* 0x0000000500077202 */ /* 0x000fe20000000f00 */
[----:B------:R-:W-:Y:S01]  /*8d80*/  UIADD3 UR40, UR36, 0x10, URZ ;  /* 0x0000001024287890 */ /* 0x000fe2000fffe03f */
[----:B------:R-:W-:Y:S01]  /*8d90*/  MOV R12, 0x8dc0 ;  /* 0x00008dc0000c7802 */ /* 0x000fe20000000f00 */
[----:B------:R-:W-:-:S05]  /*8da0*/  UMOV UR37, UR16 ;  /* 0x0000001000257c82 */ /* 0x000fca0008000000 */
[----:B-1----:R-:W-:Y:S05]  /*8db0*/  CALL.REL.NOINC `($_ZN7cutlass13device_kernelIN5flash19enable_sm80_to_sm89INS1_16FlashAttnBwdSm80INS1_25CollectiveMainloopBwdSm80ILi2ELi2EN4cute5tupleIJNS5_1CILi64EEENS7_ILi128EEES8_EEENS_10bfloat16_tEfNS_4arch4Sm80ELb0ELb0ELb1ELb0ELb0ELb0ELb0ELb0ELi2ELi2ELi4ELi2ELb1EEENS1_21CollectiveEpilogueBwdISA_SB_SD_Li256ELb0ELb0ELi2EEENS1_19SingleTileSchedulerILb0ELb0ELb0ELi128EEEEEEEEEvNT_6ParamsE$_ZZN4cute19as_arithmetic_tupleINS_15ArithmeticTupleIJNS1_IJiiEEEiiiEEEEEDaRKT_ENKUlDpRKT_E_clIJS2_iiiEEEDaSA_) ;  /* 0xfffff21000007944 */ /* 0x002fea0003c3ffff */
[----:B-----5:R-:W-:Y:S01]  /*8dc0*/  IMAD.MOV.U32 R9, RZ, RZ, R4 ;  /* 0x000000ffff097224 */ /* 0x020fe200078e0004 */
[----:B------:R-:W-:Y:S01]  /*8dd0*/  MOV R4, R5 ;  /* 0x0000000500047202 */ /* 0x000fe20000000f00 */
[----:B------:R-:W-:Y:S01]  /*8de0*/  IMAD.MOV.U32 R5, RZ, RZ, R6 ;  /* 0x000000ffff057224 */ /* 0x000fe200078e0006 */
[----:B------:R1:W-:Y:S01]  /*8df0*/  STL [R1+0x180], R7 ;  /* 0x0001800701007387 */ /* 0x0003e20000100800 */
[----:B------:R-:W-:-:S03]  /*8e00*/  MOV R20, 0x8e40 ;  /* 0x00008e4000147802 */ /* 0x000fc60000000f00 */
[----:B------:R1:W-:Y:S04]  /*8e10*/  STL.64 [R1+0x170], R8 ;  /* 0x0001700801007387 */ /* 0x0003e80000100a00 */
[----:B------:R1:W-:Y:S02]  /*8e20*/  STL.64 [R1+0x178], R4 ;  /* 0x0001780401007387 */ /* 0x0003e40000100a00 */
[----:B-12---:R-:W-:Y:S05]  /*8e30*/  CALL.REL.NOINC `($_ZN7cutlass13device_kernelIN5flash19enable_sm80_to_sm89INS1_16FlashAttnBwdSm80INS1_25CollectiveMainloopBwdSm80ILi2ELi2EN4cute5tupleIJNS5_1CILi64EEENS7_ILi128EEES8_EEENS_10bfloat16_tEfNS_4arch4Sm80ELb0ELb0ELb1ELb0ELb0ELb0ELb0ELb0ELi2ELi2ELi4ELi2ELb1EEENS1_21CollectiveEpilogueBwdISA_SB_SD_Li256ELb0ELb0ELi2EEENS1_19SingleTileSchedulerILb0ELb0ELb0ELi128EEEEEEEEEvNT_6ParamsE$_ZZN4cute14transform_leafINS_15ArithmeticTupleIJNS1_IJiiEEEiiiEEENS_8identityEEEDaRKT_OT0_ENKUlRKT_E_clIS2_EEDaSC_) ;  /* 0xfffff01000007944 */ /* 0x006fea0003c3ffff */
[----:B------:R2:W5:Y:S01]  /*8e40*/  LDL R8, [R1+0x178] ;  /* 0x0001780001087983 */ /* 0x0005620000100800 */
[----:B------:R-:W-:-:S03]  /*8e50*/  MOV R4, 0x8e70 ;  /* 0x00008e7000047802 */ /* 0x000fc60000000f00 */
[----:B-12--5:R-:W-:Y:S05]  /*8e60*/  CALL.REL.NOINC `($_ZN7cutlass13device_kernelIN5flash19enable_sm80_to_sm89INS1_16FlashAttnBwdSm80INS1_25CollectiveMainloopBwdSm80ILi2ELi2EN4cute5tupleIJNS5_1CILi64EEENS7_ILi128EEES8_EEENS_10bfloat16_tEfNS_4arch4Sm80ELb0ELb0ELb1ELb0ELb0ELb0ELb0ELb0ELi2ELi2ELi4ELi2ELb1EEENS1_21CollectiveEpilogueBwdISA_SB_SD_Li256ELb0ELb0ELi2EEENS1_19SingleTileSchedulerILb0ELb0ELb0ELi128EEEEEEEEEvNT_6ParamsE$_ZZN4cute14transform_leafINS_15ArithmeticTupleIJNS1_IJiiEEEiiiEEENS_8identityEEEDaRKT_OT0_ENKUlRKT_E_clIiEEDaSC_) ;  /* 0xfffff0f000007944 */ /* 0x026fea0003c3ffff */
[----:B------:R1:W5:Y:S01]  /*8e70*/  LDL R8, [R1+0x17c] ;  /* 0x00017c0001087983 */ /* 0x0003620000100800 */
[----:B------:R-:W-:-:S03]  /*8e80*/  MOV R4, 0x8eb0 ;  /* 0x00008eb000047802 */ /* 0x000fc60000000f00 */
[----:B------:R1:W-:Y:S04]  /*8e90*/  STL [R1+0x168], R6 ;  /* 0x0001680601007387 */ /* 0x0003e80000100800 */
[----:B-1---5:R-:W-:Y:S05]  /*8ea0*/  CALL.REL.NOINC `($_ZN7cutlass13device_kernelIN5flash19enable_sm80_to_sm89INS1_16FlashAttnBwdSm80INS1_25CollectiveMainloopBwdSm80ILi2ELi2EN4cute5tupleIJNS5_1CILi64EEENS7_ILi128EEES8_EEENS_10bfloat16_tEfNS_4arch4Sm80ELb0ELb0ELb1ELb0ELb0ELb0ELb0ELb0ELi2ELi2ELi4ELi2ELb1EEENS1_21CollectiveEpilogueBwdISA_SB_SD_Li256ELb0ELb0ELi2EEENS1_19SingleTileSchedulerILb0ELb0ELb0ELi128EEEEEEEEEvNT_6ParamsE$_ZZN4cute14transform_leafINS_15ArithmeticTupleIJNS1_IJiiEEEiiiEEENS_8identityEEEDaRKT_OT0_ENKUlRKT_E_clIiEEDaSC_) ;  /* 0xfffff0b000007944 */ /* 0x022fea0003c3ffff */
[----:B------:R1:W5:Y:S01]  /*8eb0*/  LDL R8, [R1+0x180] ;  /* 0x0001800001087983 */ /* 0x0003620000100800 */
[----:B------:R-:W-:-:S03]  /*8ec0*/  MOV R4, 0x8ef0 ;  /* 0x00008ef000047802 */ /* 0x000fc60000000f00 */
[----:B------:R1:W-:Y:S04]  /*8ed0*/  STL [R1+0x160], R6 ;  /* 0x0001600601007387 */ /* 0x0003e80000100800 */
[----:B-1---5:R-:W-:Y:S05]  /*8ee0*/  CALL.REL.NOINC `($_ZN7cutlass13device_kernelIN5flash19enable_sm80_to_sm89INS1_16FlashAttnBwdSm80INS1_25CollectiveMainloopBwdSm80ILi2ELi2EN4cute5tupleIJNS5_1CILi64EEENS7_ILi128EEES8_EEENS_10bfloat16_tEfNS_4arch4Sm80ELb0ELb0ELb1ELb0ELb0ELb0ELb0ELb0ELi2ELi2ELi4ELi2ELb1EEENS1_21CollectiveEpilogueBwdISA_SB_SD_Li256ELb0ELb0ELi2EEENS1_19SingleTileSchedulerILb0ELb0ELb0ELi128EEEEEEEEEvNT_6ParamsE$_ZZN4cute14transform_leafINS_15ArithmeticTupleIJNS1_IJiiEEEiiiEEENS_8identityEEEDaRKT_OT0_ENKUlRKT_E_clIiEEDaSC_) ;  /* 0xfffff07000007944 */ /* 0x022fea0003c3ffff */
[----:B------:R1:W-:Y:S01]  /*8ef0*/  STL [R1+0x164], R6 ;  /* 0x0001640601007387 */ /* 0x0003e20000100800 */
[----:B------:R-:W-:Y:S01]  /*8f00*/  MOV R8, 0x8f30 ;  /* 0x00008f3000087802 */ /* 0x000fe20000000f00 */
[----:B------:R-:W-:Y:S02]  /*8f10*/  UMOV UR38, UR16 ;  /* 0x0000001000267c82 */ /* 0x000fe40008000000 */
[----:B-1----:R-:W-:Y:S05]  /*8f20*/  CALL.REL.NOINC `($_ZN7cutlass13device_kernelIN5flash19enable_sm80_to_sm89INS1_16FlashAttnBwdSm80INS1_25CollectiveMainloopBwdSm80ILi2ELi2EN4cute5tupleIJNS5_1CILi64EEENS7_ILi128EEES8_EEENS_10bfloat16_tEfNS_4arch4Sm80ELb0ELb0ELb1ELb0ELb0ELb0ELb0ELb0ELi2ELi2ELi4ELi2ELb1EEENS1_21CollectiveEpilogueBwdISA_SB_SD_Li256ELb0ELb0ELi2EEENS1_19SingleTileSchedulerILb0ELb0ELb0ELi128EEEEEEEEEvNT_6ParamsE$_ZZN4cute9transformINS_15ArithmeticTupleIJNS1_IJiiEEEiiiEEEZNS_14transform_leafIS3_NS_8identityEEEDaRKT_OT0_EUlRKT_E_EEDaS8_SA_ENKUlDpSD_E_clIJNS_5tupleIJiiEEEiiiEEEDaSF_) ;  /* 0x00000c7000007944 */ /* 0x002fea0003c00000 */
[----:B-----5:R-:W-:Y:S01]  /*8f30*/  MOV R31, R4 ;  /* 0x00000004001f7202 */ /* 0x020fe20000000f00 */
[----:B------:R-:W-:Y:S01]  /*8f40*/  IMAD.MOV.U32 R29, RZ, RZ, R6 ;  /* 0x000000ffff1d7224 */ /* 0x000fe200078e0006 */
[----:B------:R-:W-:Y:S01]  /*8f50*/  MOV R30, R5 ;  /* 0x00000005001e7202 */ /* 0x000fe20000000f00 */
[----:B------:R-:W-:Y:S01]  /*8f60*/  IMAD.MOV.U32 R5, RZ, RZ, 0x0 ;  /* 0x00000000ff057424 */ /* 0x000fe200078e00ff */
[----:B------:R-:W-:-:S04]  /*8f70*/  MOV R4, R0 ;  /* 0x0000000000047202 */ /* 0x000fc80000000f00 */
[----:B------:R-:W-:Y:S05]  /*8f80*/  RET.REL.NODEC R4 `(_ZN7cutlass13device_kernelIN5flash19enable_sm80_to_sm89INS1_16FlashAttnBwdSm80INS1_25CollectiveMainloopBwdSm80ILi2ELi2EN4cute5tupleIJNS5_1CILi64EEENS7_ILi128EEES8_EEENS_10bfloat16_tEfNS_4arch4Sm80ELb0ELb0ELb1ELb0ELb0ELb0ELb0ELb0ELi2ELi2ELi4ELi2ELb1EEENS1_21CollectiveEpilogueBwdISA_SB_SD_Li256ELb0ELb0ELi2EEENS1_19SingleTileSchedulerILb0ELb0ELb0ELi128EEEEEEEEEvNT_6ParamsE) ;  /* 0xffff707004007950 */ /* 0x000fea0003c3ffff */
        .type           $_ZN7cutlass13device_kernelIN5flash19enable_sm80_to_sm89INS1_16FlashAttnBwdSm80INS1_25CollectiveMainloopBwdSm80ILi2ELi2EN4cute5tupleIJNS5_1CILi64EEENS7_ILi128EEES8_EEENS_10bfloat16_tEfNS_4arch4Sm80ELb0ELb0ELb1ELb0ELb0ELb0ELb0ELb0ELi2ELi2ELi4ELi2ELb1EEENS1_21CollectiveEpilogueBwdISA_SB_SD_Li256ELb0ELb0ELi2EEENS1_19SingleTileSchedulerILb0ELb0ELb0ELi128EEEEEEEEEvNT_6ParamsE$_ZZN4cute7idx2crdINS_5tupleIJiEEENS1_IJNS1_IJNS1_IJNS_1CILi8EEENS3_ILi2EEEEEES5_S5_NS3_ILi4EEEEEEEEEEEDaRKT_RKT0_ENKUlRKT_RKT0_E_clIiS8_EEDaSI_SL_,@function
        .size           $_ZN7cutlass13device_kernelIN5flash19enable_sm80_to_sm89INS1_16FlashAttnBwdSm80INS1_25CollectiveMainloopBwdSm80ILi2ELi2EN4cute5tupleIJNS5_1CILi64EEENS7_ILi128EEES8_EEENS_10bfloat16_tEfNS_4arch4Sm80ELb0ELb0ELb1ELb0ELb0ELb0ELb0ELb0ELi2ELi2ELi4ELi2ELb1EEENS1_21CollectiveEpilogueBwdISA_SB_SD_Li256ELb0ELb0ELi2EEENS1_19SingleTileSchedulerILb0ELb0ELb0ELi128EEEEEEEEEvNT_6ParamsE$_ZZN4cute7idx2crdINS_5tupleIJiEEENS1_IJNS1_IJNS1_IJNS_1CILi8EEENS3_ILi2EEEEEES5_S5_NS3_ILi4EEEEEEEEEEEDaRKT_RKT0_ENKUlRKT_RKT0_E_clIiS8_EEDaSI_SL_,($_ZN7cutlass13device_kernelIN5flash19enable_sm80_to_sm89INS1_16FlashAttnBwdSm80INS1_25CollectiveMainloopBwdSm80ILi2ELi2EN4cute5tupleIJNS5_1CILi64EEENS7_ILi128EEES8_EEENS_10bfloat16_tEfNS_4arch4Sm80ELb0ELb0ELb1ELb0ELb0ELb0ELb0ELb0ELi2ELi2ELi4ELi2ELb1EEENS1_21CollectiveEpilogueBwdISA_SB_SD_Li256ELb0ELb0ELi2EEENS1_19SingleTileSchedulerILb0ELb0ELb0ELi128EEEEEEEEEvNT_6ParamsE$_ZZN4cute9transformINS_15ArithmeticTupleIJNS1_IJiiEEEiiiEEEZNS_14transform_leafIS3_NS_8identityEEEDaRKT_OT0_EUlRKT_E_EEDaS8_SA_ENKUlDpSD_E_clIJNS_5tupleIJiiEEEiiiEEEDaSF_ - $_ZN7cutlass13device_kernelIN5flash19enable_sm80_to_sm89INS1_16FlashAttnBwdSm80INS1_25CollectiveMainloopBwdSm80ILi2ELi2EN4cute5tupleIJNS5_1CILi64EEENS7_ILi128EEES8_EEENS_10bfloat16_tEfNS_4arch4Sm80ELb0ELb0ELb1ELb0ELb0ELb0ELb0ELb0ELi2ELi2ELi4ELi2ELb1EEENS1_21CollectiveEpilogueBwdISA_SB_SD_Li256ELb0ELb0ELi2EEENS1_19SingleTileSchedulerILb0ELb0ELb0ELi128EEEEEEEEEvNT_6ParamsE$_ZZN4cute7idx2crdINS_5tupleIJiEEENS1_IJNS1_IJNS1_IJNS_1CILi8EEENS3_ILi2EEEEEES5_S5_NS3_ILi4EEEEEEEEEEEDaRKT_RKT0_ENKUlRKT_RKT0_E_clIiS8_EEDaSI_SL_)
$_ZN7cutlass13device_kernelIN5flash19enable_sm80_to_sm89INS1_16FlashAttnBwdSm80INS1_25CollectiveMainloopBwdSm80ILi2ELi2EN4cute5tupleIJNS5_1CILi64EEENS7_ILi128EEES8_EEENS_10bfloat16_tEfNS_4arch4Sm80ELb0ELb0ELb1ELb0ELb0ELb0ELb0ELb0ELi2ELi2ELi4ELi2ELb1EEENS1_21CollectiveEpilogueBwdISA_SB_SD_Li256ELb0ELb0ELi2EEENS1_19SingleTileSchedulerILb0ELb0ELb0ELi128EEEEEEEEEvNT_6ParamsE$_ZZN4cute7idx2crdINS_5tupleIJiEEENS1_IJNS1_IJNS1_IJNS_1CILi8EEENS3_ILi2EEEEEES5_S5_NS3_ILi4EEEEEEEEEEEDaRKT_RKT0_ENKUlRKT_RKT0_E_clIiS8_EEDaSI_SL_:
        /* <DEDUP_REMOVED lines=40> */
[----:B------:R-:W-:-:S03]  /*9210*/  MOV R6, 0x9230 ;  /* 0x0000923000067802 */ /* 0x000fc60000000f00 */
        /* <DEDUP_REMOVED lines=11> */
[----:B------:R-:W-:-:S03]  /*92d0*/  MOV R12, 0x92f0 ;  /* 0x000092f0000c7802 */ /* 0x000fc60000000f00 */
[----:B-1---5:R-:W-:Y:S05]  /*92e0*/  CALL.REL.NOINC `($_ZN7cutlass13device_kernelIN5flash19enable_sm80_to_sm89INS1_16FlashAttnBwdSm80INS1_25CollectiveMainloopBwdSm80ILi2ELi2EN4cute5tupleIJNS5_1CILi64EEENS7_ILi128EEES8_EEENS_10bfloat16_tEfNS_4arch4Sm80ELb0ELb0ELb1ELb0ELb0ELb0ELb0ELb0ELi2ELi2ELi4ELi2ELb1EEENS1_21CollectiveEpilogueBwdISA_SB_SD_Li256ELb0ELb0ELi2EEENS1_19SingleTileSchedulerILb0ELb0ELb0ELi128EEEEEEEEEvNT_6ParamsE$_ZN4cute5tupleIJNS_1CILi0EEEiEEC2ERKS2_RKi) ;  /* 0xffffe7f000007944 */ /* 0x022fea0003c3ffff */
[----:B------:R1:W5:Y:S01]  /*92f0*/  LDL R5, [R1+0x168] ;  /* 0x0001680001057983 */ /* 0x0003620000100800 */
[----:B------:R-:W-:-:S03]  /*9300*/  MOV R8, 0x9320 ;  /* 0x0000932000087802 */ /* 0x000fc60000000f00 */
        /* <DEDUP_REMOVED lines=16> */
[----:B------:R-:W-:-:S04]  /*9410*/  LEA.HI R5, R3, R4, RZ, 0x1 ;  /* 0x0000000403057211 */ /* 0x000fc800078f08ff */
[----:B------:R-:W-:-:S05]  /*9420*/  LOP3.LUT R5, R5, 0xfffffffe, RZ, 0xc0, !PT ;  /* 0xfffffffe05057812 */ /* 0x000fca00078ec0ff */
[----:B------:R-:W-:Y:S01]  /*9430*/  IMAD.IADD R5, R4, 0x1, -R5 ;  /* 0x0000000104057824 */ /* 0x000fe200078e0a05 */
[----:B------:R-:W-:Y:S02]  /*9440*/  MOV R4, 0x9460 ;  /* 0x0000946000047802 */ /* 0x000fe40000000f00 */
[----:B--2--5:R-:W-:Y:S05]  /*9450*/  CALL.REL.NOINC `($_ZN7cutlass13device_kernelIN5flash19enable_sm80_to_sm89INS1_16FlashAttnBwdSm80INS1_25CollectiveMainloopBwdSm80ILi2ELi2EN4cute5tupleIJNS5_1CILi64EEENS7_ILi128EEES8_EEENS_10bfloat16_tEfNS_4arch4Sm80ELb0ELb0ELb1ELb0ELb0ELb0ELb0ELb0ELi2ELi2ELi4ELi2ELb1EEENS1_21CollectiveEpilogueBwdISA_SB_SD_Li256ELb0ELb0ELi2EEENS1_19SingleTileSchedulerILb0ELb0ELb0ELi128EEEEEEEEEvNT_6ParamsE$_ZN4cute5tupleIJiEEC2ERKi) ;  /* 0xffffe71000007944 */ /* 0x024fea0003c3ffff */
[----:B------:R1:W5:Y:S01]  /*9460*/  LDL R3, [R1+0x168] ;  /* 0x0001680001037983 */ /* 0x0003620000100800 */
[CC--:B------:R-:W-:Y:S01]  /*9470*/  LEA.HI R4, R21.reuse, R20.reuse, RZ, 0x5 ;  /* 0x0000001415047211 */ /* 0x0c0fe200078f28ff */
[----:B------:R-:W-:Y:S01]  /*9480*/  UMOV UR37, UR38 ;  /* 0x0000002600257c82 */ /* 0x000fe20008000000 */
[----:B------:R-:W-:Y:S02]  /*9490*/  LEA.HI R8, R21, R20, RZ, 0x6 ;  /* 0x0000001415087211 */ /* 0x000fe400078f30ff */
[----:B------:R-:W-:Y:S02]  /*94a0*/  SHF.R.S32.HI R5, RZ, 0x5, R4 ;  /* 0x00000005ff057819 */ /* 0x000fe40000011404 */
[----:B------:R-:W-:Y:S02]  /*94b0*/  SHF.R.S32.HI R8, RZ, 0x6, R8 ;  /* 0x00000006ff087819 */ /* 0x000fe40000011408 */
[----:B------:R-:W-:-:S04]  /*94c0*/  LEA.HI R4, R4, R5, RZ, 0x1 ;  /* 0x0000000504047211 */ /* 0x000fc800078f08ff */
[----:B------:R-:W-:-:S05]  /*94d0*/  LOP3.LUT R4, R4, 0xfffffffe, RZ, 0xc0, !PT ;  /* 0xfffffffe04047812 */ /* 0x000fca00078ec0ff */
[----:B------:R-:W-:Y:S01]  /*94e0*/  IMAD.IADD R5, R5, 0x1, -R4 ;  /* 0x0000000105057824 */ /* 0x000fe200078e0a04 */
        /* <DEDUP_REMOVED lines=13> */
[----:B------:R-:W-:-:S03]  /*95c0*/  MOV R12, 0x95e0 ;  /* 0x000095e0000c7802 */ /* 0x000fc60000000f00 */
[----:B-1---5:R-:W-:Y:S05]  /*95d0*/  CALL.REL.NOINC `($_ZN7cutlass13device_kernelIN5flash19enable_sm80_to_sm89INS1_16FlashAttnBwdSm80INS1_25CollectiveMainloopBwdSm80ILi2ELi2EN4cute5tupleIJNS5_1CILi64EEENS7_ILi128EEES8_EEENS_10bfloat16_tEfNS_4arch4Sm80ELb0ELb0ELb1ELb0ELb0ELb0ELb0ELb0ELi2ELi2ELi4ELi2ELb1EEENS1_21CollectiveEpilogueBwdISA_SB_SD_Li256ELb0ELb0ELi2EEENS1_19SingleTileSchedulerILb0ELb0ELb0ELi128EEEEEEEEEvNT_6ParamsE$_ZN4cute5tupleIJNS_1CILi0EEES2_iEEC2ERKS2_S5_RKi) ;  /* 0xffffe48000007944 */ /* 0x022fea0003c3ffff */
[----:B------:R1:W5:Y:S01]  /*95e0*/  LDL R9, [R1+0x168] ;  /* 0x0001680001097983 */ /* 0x0003620000100800 */
[----:B------:R-:W-:Y:S01]  /*95f0*/  MOV R5, R8 ;  /* 0x0000000800057202 */ /* 0x000fe20000000f00 */
[----:B------:R-:W-:Y:S01]  /*9600*/  UMOV UR37, UR36 ;  /* 0x0000002400257c82 */ /* 0x000fe20008000000 */
[----:B------:R-:W-:-:S02]  /*9610*/  MOV R4, 0x9630 ;  /* 0x0000963000047802 */ /* 0x000fc40000000f00 */
[----:B-1---5:R-:W-:Y:S05]  /*9620*/  CALL.REL.NOINC `($_ZN7cutlass13device_kernelIN5flash19enable_sm80_to_sm89INS1_16FlashAttnBwdSm80INS1_25CollectiveMainloopBwdSm80ILi2ELi2EN4cute5tupleIJNS5_1CILi64EEENS7_ILi128EEES8_EEENS_10bfloat16_tEfNS_4arch4Sm80ELb0ELb0ELb1ELb0ELb0ELb0ELb0ELb0ELi2ELi2ELi4ELi2ELb1EEENS1_21CollectiveEpilogueBwdISA_SB_SD_Li256ELb0ELb0ELi2EEENS1_19SingleTileSchedulerILb0ELb0ELb0ELi128EEEEEEEEEvNT_6ParamsE$_ZN4cute5tupleIJiEEC2ERKi) ;  /* 0xffffe54000007944 */ /* 0x022fea0003c3ffff */
[----:B------:R1:W5:Y:S01]  /*9630*/  LDL R5, [R1+0x160] ;  /* 0x0001600001057983 */ /* 0x0003620000100800 */
[----:B------:R-:W-:-:S03]  /*9640*/  MOV R8, 0x9660 ;  /* 0x0000966000087802 */ /* 0x000fc60000000f00 */
[----:B-1---5:R-:W-:Y:S05]  /*9650*/  CALL.REL.NOINC `($_ZN7cutlass13device_kernelIN5flash19enable_sm80_to_sm89INS1_16FlashAttnBwdSm80INS1_25CollectiveMainloopBwdSm80ILi2ELi2EN4cute5tupleIJNS5_1CILi64EEENS7_ILi128EEES8_EEENS_10bfloat16_tEfNS_4arch4Sm80ELb0ELb0ELb1ELb0ELb0ELb0ELb0ELb0ELi2ELi2ELi4ELi2ELb1EEENS1_21CollectiveEpilogueBwdISA_SB_SD_Li256ELb0ELb0ELi2EEENS1_19SingleTileSchedulerILb0ELb0ELb0ELi128EEEEEEEEEvNT_6ParamsE$_ZN4cute5tupleIJNS_1CILi0EEES2_S2_iEEC2ERKS2_S5_S5_RKi) ;  /* 0xffffe3b000007944 */ /* 0x022fea0003c3ffff */
[----:B------:R1:W5:Y:S01]  /*9660*/  LDL R8, [R1+0x168] ;  /* 0x0001680001087983 */ /* 0x0003620000100800 */
[----:B------:R-:W-:-:S02]  /*9670*/  MOV R5, R9 ;  /* 0x0000000900057202 */ /* 0x000fc40000000f00 */
[----:B------:R-:W-:Y:S02]  /*9680*/  MOV R4, 0x96a0 ;  /* 0x000096a000047802 */ /* 0x000fe40000000f00 */
[----:B-1---5:R-:W-:Y:S05]  /*9690*/  CALL.REL.NOINC `($_ZN7cutlass13device_kernelIN5flash19enable_sm80_to_sm89INS1_16FlashAttnBwdSm80INS1_25CollectiveMainloopBwdSm80ILi2ELi2EN4cute5tupleIJNS5_1CILi64EEENS7_ILi128EEES8_EEENS_10bfloat16_tEfNS_4arch4Sm80ELb0ELb0ELb1ELb0ELb0ELb0ELb0ELb0ELi2ELi2ELi4ELi2ELb1EEENS1_21CollectiveEpilogueBwdISA_SB_SD_Li256ELb0ELb0ELi2EEENS1_19SingleTileSchedulerILb0ELb0ELb0ELi128EEEEEEEEEvNT_6ParamsE$_ZN4cute3eso3ESOILb1ELb0EJNS_1CILi0EEES3_iS3_EEC2ERKS3_S6_RKiS6_) ;  /* 0xffffdae000007944 */ /* 0x022fea0003c3ffff */
[----:B------:R1:W5:Y:S01]  /*96a0*/  LDL R20, [R1+0x168] ;  /* 0x0001680001147983 */ /* 0x0003620000100800 */
[----:B------:R-:W-:Y:S01]  /*96b0*/  MOV R4, 0x96f0 ;  /* 0x000096f000047802 */ /* 0x000fe20000000f00 */
[----:B------:R-:W-:Y:S02]  /*96c0*/  UMOV UR37, UR38 ;  /* 0x0000002600257c82 */ /* 0x000fe40008000000 */
[----:B------:R1:W-:Y:S04]  /*96d0*/  STL [R1+0x168], R8 ;  /* 0x0001680801007387 */ /* 0x0003e80000100800 */
[----:B-1---5:R-:W-:Y:S05]  /*96e0*/  CALL.REL.NOINC `($_ZN7cutlass13device_kernelIN5flash19enable_sm80_to_sm89INS1_16FlashAttnBwdSm80INS1_25CollectiveMainloopBwdSm80ILi2ELi2EN4cute5tupleIJNS5_1CILi64EEENS7_ILi128EEES8_EEENS_10bfloat16_tEfNS_4arch4Sm80ELb0ELb0ELb1ELb0ELb0ELb0ELb0ELb0ELi2ELi2ELi4ELi2ELb1EEENS1_21CollectiveEpilogueBwdISA_SB_SD_Li256ELb0ELb0ELi2EEENS1_19SingleTileSchedulerILb0ELb0ELb0ELi128EEEEEEEEEvNT_6ParamsE$_ZZN4cuteplIJNS_1CILi0EEES2_iEJS2_S2_S2_iEEEDaRKNS_15ArithmeticTupleIJDpT_EEERKNS3_IJDpT0_EEEENKUlDpRKT_E_clIJS2_S2_iiEEEDaSH_) ;  /* 0x000007c000007944 */ /* 0x022fea0003c00000 */
[----:B------:R-:W-:Y:S01]  /*96f0*/  MOV R5, R3 ;  /* 0x0000000300057202 */ /* 0x000fe20000000f00 */
[----:B------:R-:W-:Y:S01]  /*9700*/  UMOV UR37, UR36 ;  /* 0x0000002400257c82 */ /* 0x000fe20008000000 */
[----:B------:R-:W-:Y:S02]  /*9710*/  MOV R4, 0x9730 ;  /* 0x0000973000047802 */ /* 0x000fe40000000f00 */
[----:B-1---5:R-:W-:Y:S05]  /*9720*/  CALL.REL.NOINC `($_ZN7cutlass13device_kernelIN5flash19enable_sm80_to_sm89INS1_16FlashAttnBwdSm80INS1_25CollectiveMainloopBwdSm80ILi2ELi2EN4cute5tupleIJNS5_1CILi64EEENS7_ILi128EEES8_EEENS_10bfloat16_tEfNS_4arch4Sm80ELb0ELb0ELb1ELb0ELb0ELb0ELb0ELb0ELi2ELi2ELi4ELi2ELb1EEENS1_21CollectiveEpilogueBwdISA_SB_SD_Li256ELb0ELb0ELi2EEENS1_19SingleTileSchedulerILb0ELb0ELb0ELi128EEEEEEEEEvNT_6ParamsE$_ZN4cute5tupleIJiEEC2ERKi) ;  /* 0xffffe44000007944 */ /* 0x022fea0003c3ffff */
[----:B------:R1:W5:Y:S01]  /*9730*/  LDL R5, [R1+0x160] ;  /* 0x0001600001057983 */ /* 0x0003620000100800 */
[----:B------:R-:W-:-:S03]  /*9740*/  MOV R12, 0x9760 ;  /* 0x00009760000c7802 */ /* 0x000fc60000000f00 */
[----:B-1---5:R-:W-:Y:S05]  /*9750*/  CALL.REL.NOINC `($_ZN7cutlass13device_kernelIN5flash19enable_sm80_to_sm89INS1_16FlashAttnBwdSm80INS1_25CollectiveMainloopBwdSm80ILi2ELi2EN4cute5tupleIJNS5_1CILi64EEENS7_ILi128EEES8_EEENS_10bfloat16_tEfNS_4arch4Sm80ELb0ELb0ELb1ELb0ELb0ELb0ELb0ELb0ELi2ELi2ELi4ELi2ELb1EEENS1_21CollectiveEpilogueBwdISA_SB_SD_Li256ELb0ELb0ELi2EEENS1_19SingleTileSchedulerILb0ELb0ELb0ELi128EEEEEEEEEvNT_6ParamsE$_ZN4cute5tupleIJNS_1CILi0EEEiEEC2ERKS2_RKi) ;  /* 0xffffe38000007944 */ /* 0x022fea0003c3ffff */
[----:B------:R1:W5:Y:S01]  /*9760*/  LDL R5, [R1+0x168] ;  /* 0x0001680001057983 */ /* 0x0003620000100800 */
[----:B------:R-:W-:-:S03]  /*9770*/  MOV R4, 0x9790 ;  /* 0x0000979000047802 */ /* 0x000fc60000000f00 */
[----:B-1---5:R-:W-:Y:S05]  /*9780*/  CALL.REL.NOINC `($_ZN7cutlass13device_kernelIN5flash19enable_sm80_to_sm89INS1_16FlashAttnBwdSm80INS1_25CollectiveMainloopBwdSm80ILi2ELi2EN4cute5tupleIJNS5_1CILi64EEENS7_ILi128EEES8_EEENS_10bfloat16_tEfNS_4arch4Sm80ELb0ELb0ELb1ELb0ELb0ELb0ELb0ELb0ELi2ELi2ELi4ELi2ELb1EEENS1_21CollectiveEpilogueBwdISA_SB_SD_Li256ELb0ELb0ELi2EEENS1_19SingleTileSchedulerILb0ELb0ELb0ELi128EEEEEEEEEvNT_6ParamsE$_ZN4cute3eso3ESOILb1ELb0EJNS_1CILi0EEEiS3_S3_EEC2ERKS3_RKiS6_S6_) ;  /* 0xffffdb7000007944 */ /* 0x022fea0003c3ffff */
[----:B------:R1:W5:Y:S01]  /*9790*/  LDL R5, [R1+0x168] ;  /* 0x0001680001057983 */ /* 0x0003620000100800 */
[----:B------:R-:W-:Y:S01]  /*97a0*/  MOV R12, 0x97f0 ;  /* 0x000097f0000c7802 */ /* 0x000fe20000000f00 */
[----:B------:R-:W-:-:S02]  /*97b0*/  UMOV UR37, UR38 ;  /* 0x0000002600257c82 */ /* 0x000fc40008000000 */
[----:B------:R1:W-:Y:S04]  /*97c0*/  STL [R1+0x160], R20 ;  /* 0x0001601401007387 */ /* 0x0003e80000100800 */
[----:B------:R1:W-:Y:S02]  /*97d0*/  STL [R1+0x168], R8 ;  /* 0x0001680801007387 */ /* 0x0003e40000100800 */
[----:B-1---5:R-:W-:Y:S05]  /*97e0*/  CALL.REL.NOINC `($_ZN7cutlass13device_kernelIN5flash19enable_sm80_to_sm89INS1_16FlashAttnBwdSm80INS1_25CollectiveMainloopBwdSm80ILi2ELi2EN4cute5tupleIJNS5_1CILi64EEENS7_ILi128EEES8_EEENS_10bfloat16_tEfNS_4arch4Sm80ELb0ELb0ELb1ELb0ELb0ELb0ELb0ELb0ELi2ELi2ELi4ELi2ELb1EEENS1_21CollectiveEpilogueBwdISA_SB_SD_Li256ELb0ELb0ELi2EEENS1_19SingleTileSchedulerILb0ELb0ELb0ELi128EEEEEEEEEvNT_6ParamsE$_ZZN4cuteplIJNS_1CILi0EEEiEJS2_S2_iiEEEDaRKNS_15ArithmeticTupleIJDpT_EEERKNS3_IJDpT0_EEEENKUlDpRKT_E_clIJS2_iiiEEEDaSH_) ;  /* 0x0000074000007944 */ /* 0x022fea0003c00000 */
[----:B------:R-:W-:Y:S02]  /*97f0*/  MOV R12, 0x9810 ;  /* 0x00009810000c7802 */ /* 0x000fe40000000f00 */
[----:B--2--5:R-:W-:Y:S05]  /*9800*/  CALL.REL.NOINC `($_ZN7cutlass13device_kernelIN5flash19enable_sm80_to_sm89INS1_16FlashAttnBwdSm80INS1_25CollectiveMainloopBwdSm80ILi2ELi2EN4cute5tupleIJNS5_1CILi64EEENS7_ILi128EEES8_EEENS_10bfloat16_tEfNS_4arch4Sm80ELb0ELb0ELb1ELb0ELb0ELb0ELb0ELb0ELi2ELi2ELi4ELi2ELb1EEENS1_21CollectiveEpilogueBwdISA_SB_SD_Li256ELb0ELb0ELi2EEENS1_19SingleTileSchedulerILb0ELb0ELb0ELi128EEEEEEEEEvNT_6ParamsE$_ZN4cute3eso3ESOILb0ELb1EJNS_15ArithmeticTupleIJiiEEENS_1CILi0EEES5_S5_EEC2ERKS3_RKS5_SA_SA_) ;  /* 0xffffd62000007944 */ /* 0x024fea0003c3ffff */
[----:B------:R-:W-:Y:S04]  /*9810*/  STL.64 [R1+0x160], R4 ;  /* 0x0001600401007387 */ /* 0x000fe80000100a00 */
[----:B-1----:R1:W5:Y:S01]  /*9820*/  LDL.64 R6, [R1+0x168] ;  /* 0x0001680001067983 */ /* 0x0023620000100a00 */
[----:B------:R-:W-:Y:S02]  /*9830*/  UIADD3 UR40, UR36, 0x24, URZ ;  /* 0x0000002424287890 */ /* 0x000fe4000fffe03f */
[----:B------:R-:W-:Y:S01]  /*9840*/  UMOV UR37, UR38 ;  /* 0x0000002600257c82 */ /* 0x000fe20008000000 */
[----:B------:R2:W-:Y:S02]  /*9850*/  STL [R1+0x168], R8 ;  /* 0x0001680801007387 */ /* 0x0005e40000100800 */
[----:B--2---:R-:W-:-:S02]  /*9860*/  MOV R8, 0x9880 ;  /* 0x0000988000087802 */ /* 0x004fc40000000f00 */
        /* <DEDUP_REMOVED lines=43> */
[----:B------:R-:W-:-:S03]  /*9b20*/  MOV R8, 0x9b40 ;  /* 0x00009b4000087802 */ /* 0x000fc60000000f00 */
[----:B-1----:R-:W-:Y:S05]  /*9b30*/  CALL.REL.NOINC `($_ZN7cutlass13device_kernelIN5flash19enable_sm80_to_sm89INS1_16FlashAttnBwdSm80INS1_25CollectiveMainloopBwdSm80ILi2ELi2EN4cute5tupleIJNS5_1CILi64EEENS7_ILi128EEES8_EEENS_10bfloat16_tEfNS_4arch4Sm80ELb0ELb0ELb1ELb0ELb0ELb0ELb0ELb0ELi2ELi2ELi4ELi2ELb1EEENS1_21CollectiveEpilogueBwdISA_SB_SD_Li256ELb0ELb0ELi2EEENS1_19SingleTileSchedulerILb0ELb0ELb0ELi128EEEEEEEEEvNT_6ParamsE$_ZZN4cute9transformINS_15ArithmeticTupleIJNS1_IJiiEEEiiiEEEZNS_14transform_leafIS3_NS_8identityEEEDaRKT_OT0_EUlRKT_E_EEDaS8_SA_ENKUlDpSD_E_clIJNS_5tupleIJiiEEEiiiEEEDaSF_) ;  /* 0x0000006000007944 */ /* 0x002fea0003c00000 */
[----:B-----5:R-:W-:Y:S01]  /*9b40*/  MOV R3, R4 ;  /* 0x0000000400037202 */ /* 0x020fe20000000f00 */
[----:B------:R-:W-:Y:S01]  /*9b50*/  IMAD.MOV.U32 R26, RZ, RZ, R6 ;  /* 0x000000ffff1a7224 */ /* 0x000fe200078e0006 */
[----:B------:R-:W-:Y:S01]  /*9b60*/  MOV R28, R5 ;  /* 0x00000005001c7202 */ /* 0x000fe20000000f00 */
[----:B------:R-:W-:Y:S01]  /*9b70*/  IMAD.MOV.U32 R5, RZ, RZ, 0x0 ;  /* 0x00000000ff057424 */ /* 0x000fe200078e00ff */
[----:B------:R-:W-:-:S04]  /*9b80*/  MOV R4, R0 ;  /* 0x0000000000047202 */ /* 0x000fc80000000f00 */
[----:B------:R-:W-:Y:S05]  /*9b90*/  RET.REL.NODEC R4 `(_ZN7cutlass13device_kernelIN5flash19enable_sm80_to_sm89INS1_16FlashAttnBwdSm80INS1_25CollectiveMainloopBwdSm80ILi2ELi2EN4cute5tupleIJNS5_1CILi64EEENS7_ILi128EEES8_EEENS_10bfloat16_tEfNS_4arch4Sm80ELb0ELb0ELb1ELb0ELb0ELb0ELb0ELb0ELi2ELi2ELi4ELi2ELb1EEENS1_21CollectiveEpilogueBwdISA_SB_SD_Li256ELb0ELb0ELi2EEENS1_19SingleTileSchedulerILb0ELb0ELb0ELi128EEEEEEEEEvNT_6ParamsE) ;  /* 0xffff646004007950 */ /* 0x000fea0003c3ffff */
        .type           $_ZN7cutlass13device_kernelIN5flash19enable_sm80_to_sm89INS1_16FlashAttnBwdSm80INS1_25CollectiveMainloopBwdSm80ILi2ELi2EN4cute5tupleIJNS5_1CILi64EEENS7_ILi128EEES8_EEENS_10bfloat16_tEfNS_4arch4Sm80ELb0ELb0ELb1ELb0ELb0ELb0ELb0ELb0ELi2ELi2ELi4ELi2ELb1EEENS1_21CollectiveEpilogueBwdISA_SB_SD_Li256ELb0ELb0ELi2EEENS1_19SingleTileSchedulerILb0ELb0ELb0ELi128EEEEEEEEEvNT_6ParamsE$_ZZN4cute9transformINS_15ArithmeticTupleIJNS1_IJiiEEEiiiEEEZNS_14transform_leafIS3_NS_8identityEEEDaRKT_OT0_EUlRKT_E_EEDaS8_SA_ENKUlDpSD_E_clIJNS_5tupleIJiiEEEiiiEEEDaSF_,@function
        .size           $_ZN7cutlass13device_kernelIN5flash19enable_sm80_to_sm89INS1_16FlashAttnBwdSm80INS1_25CollectiveMainloopBwdSm80ILi2ELi2EN4cute5tupleIJNS5_1CILi64EEENS7_ILi128EEES8_EEENS_10bfloat16_tEfNS_4arch4Sm80ELb0ELb0ELb1ELb0ELb0ELb0ELb0ELb0ELi2ELi2ELi4ELi2ELb1EEENS1_21CollectiveEpilogueBwdISA_SB_SD_Li256ELb0ELb0ELi2EEENS1_19SingleTileSchedulerILb0ELb0ELb0ELi128EEEEEEEEEvNT_6ParamsE$_ZZN4cute9transformINS_15ArithmeticTupleIJNS1_IJiiEEEiiiEEEZNS_14transform_leafIS3_NS_8identityEEEDaRKT_OT0_EUlRKT_E_EEDaS8_SA_ENKUlDpSD_E_clIJNS_5tupleIJiiEEEiiiEEEDaSF_,($_ZN7cutlass13device_kernelIN5flash19enable_sm80_to_sm89INS1_16FlashAttnBwdSm80INS1_25CollectiveMainloopBwdSm80ILi2ELi2EN4cute5tupleIJNS5_1CILi64EEENS7_ILi128EEES8_EEENS_10bfloat16_tEfNS_4arch4Sm80ELb0ELb0ELb1ELb0ELb0ELb0ELb0ELb0ELi2ELi2ELi4ELi2ELb1EEENS1_21CollectiveEpilogueBwdISA_SB_SD_Li256ELb0ELb0ELi2EEENS1_19SingleTileSchedulerILb0ELb0ELb0ELi128EEEEEEEEEvNT_6ParamsE$_ZZN4cute9transformINS_15ArithmeticTupleIJiiEEEZNS_14transform_leafIS2_RNS_8identityEEEDaRKT_OT0_EUlRKT_E_EEDaS8_SA_ENKUlDpSD_E_clIJiiEEEDaSF_ - $_ZN7cutlass13device_kernelIN5flash19enable_sm80_to_sm89INS1_16FlashAttnBwdSm80INS1_25CollectiveMainloopBwdSm80ILi2ELi2EN4cute5tupleIJNS5_1CILi64EEENS7_ILi128EEES8_EEENS_10bfloat16_tEfNS_4arch4Sm80ELb0ELb0ELb1ELb0ELb0ELb0ELb0ELb0ELi2ELi2ELi4ELi2ELb1EEENS1_21CollectiveEpilogueBwdISA_SB_SD_Li256ELb0ELb0ELi2EEENS1_19SingleTileSchedulerILb0ELb0ELb0ELi128EEEEEEEEEvNT_6ParamsE$_ZZN4cute9transformINS_15ArithmeticTupleIJNS1_IJiiEEEiiiEEEZNS_14transform_leafIS3_NS_8identityEEEDaRKT_OT0_EUlRKT_E_EEDaS8_SA_ENKUlDpSD_E_clIJNS_5tupleIJiiEEEiiiEEEDaSF_)
$_ZN7cutlass13device_kernelIN5flash19enable_sm80_to_sm89INS1_16FlashAttnBwdSm80INS1_25CollectiveMainloopBwdSm80ILi2ELi2EN4cute5tupleIJNS5_1CILi64EEENS7_ILi128EEES8_EEENS_10bfloat16_tEfNS_4arch4Sm80ELb0ELb0ELb1ELb0ELb0ELb0ELb0ELb0ELi2ELi2ELi4ELi2ELb1EEENS1_21CollectiveEpilogueBwdISA_SB_SD_Li256ELb0ELb0ELi2EEENS1_19SingleTileSchedulerILb0ELb0ELb0ELi128EEEEEEEEEvNT_6ParamsE$_ZZN4cute9transformINS_15ArithmeticTupleIJNS1_IJiiEEEiiiEEEZNS_14transform_leafIS3_NS_8identityEEEDaRKT_OT0_EUlRKT_E_EEDaS8_SA_ENKUlDpSD_E_clIJNS_5tupleIJiiEEEiiiEEEDaSF_:
[----:B------:R-:W-:Y:S02]  /*9ba0*/  IADD3 R4, R1, 0x19c, RZ ;  /* 0x0000019c01047810 */ /* 0x000fe40007ffe0ff */
[----:B------:R-:W-:Y:S02]  /*9bb0*/  MOV R6, 0x9be0 ;  /* 0x00009be000067802 */ /* 0x000fe40000000f00 */
[----:B------:R-:W-:Y:S02]  /*9bc0*/  IADD3 R4, R4, c[0x0][0x20], RZ ;  /* 0x0000080004047a10 */ /* 0x000fe40007ffe0ff */
[----:B------:R-:W-:Y:S05]  /*9bd0*/  CALL.REL.NOINC `($_ZN7cutlass13device_kernelIN5flash19enable_sm80_to_sm89INS1_16FlashAttnBwdSm80INS1_25CollectiveMainloopBwdSm80ILi2ELi2EN4cute5tupleIJNS5_1CILi64EEENS7_ILi128EEES8_EEENS_10bfloat16_tEfNS_4arch4Sm80ELb0ELb0ELb1ELb0ELb0ELb0ELb0ELb0ELi2ELi2ELi4ELi2ELb1EEENS1_21CollectiveEpilogueBwdISA_SB_SD_Li256ELb0ELb0ELi2EEENS1_19SingleTileSchedulerILb0ELb0ELb0ELi128EEEEEEEEEvNT_6ParamsE$_ZN4cute3eso3ESOILb0ELb0EJNS_5tupleIJiiEEEiiiEEC2ERKS3_RKiS8_S8_) ;  /* 0xffffcef000007944 */ /* 0x000fea0003c3ffff */
[----:B------:R2:W5:Y:S04]  /*9be0*/  LDL R6, [R1+0x1ac] ;  /* 0x0001ac0001067983 */ /* 0x0005680000100800 */
[----:B-1----:R2:W5:Y:S04]  /*9bf0*/  LDL R5, [R1+0x1a4] ;  /* 0x0001a40001057983 */ /* 0x0025680000100800 */
[----:B------:R2:W5:Y:S01]  /*9c00*/  LDL R4, [R1+0x19c] ;  /* 0x00019c0001047983 */ /* 0x0005620000100800 */
[----:B------:R-:W-:-:S04]  /*9c10*/  MOV R9, 0x0 ;  /* 0x0000000000097802 */ /* 0x000fc80000000f00 */
[----:B------:R-:W-:Y:S05]  /*9c20*/  RET.REL.NODEC R8 `(_ZN7cutlass13device_kernelIN5flash19enable_sm80_to_sm89INS1_16FlashAttnBwdSm80INS1_25CollectiveMainloopBwdSm80ILi2ELi2EN4cute5tupleIJNS5_1CILi64EEENS7_ILi128EEES8_EEENS_10bfloat16_tEfNS_4arch4Sm80ELb0ELb0ELb1ELb0ELb0ELb0ELb0ELb0ELi2ELi2ELi4ELi2ELb1EEENS1_21CollectiveEpilogueBwdISA_SB_SD_Li256ELb0ELb0ELi2EEENS1_19SingleTileSchedulerILb0ELb0ELb0ELi128EEEEEEEEEvNT_6ParamsE) ;  /* 0xffff63d008007950 */ /* 0x000fea0003c3ffff */
        .type           $_ZN7cutlass13device_kernelIN5flash19enable_sm80_to_sm89INS1_16FlashAttnBwdSm80INS1_25CollectiveMainloopBwdSm80ILi2ELi2EN4cute5tupleIJNS5_1CILi64EEENS7_ILi128EEES8_EEENS_10bfloat16_tEfNS_4arch4Sm80ELb0ELb0ELb1ELb0ELb0ELb0ELb0ELb0ELi2ELi2ELi4ELi2ELb1EEENS1_21CollectiveEpilogueBwdISA_SB_SD_Li256ELb0ELb0ELi2EEENS1_19SingleTileSchedulerILb0ELb0ELb0ELi128EEEEEEEEEvNT_6ParamsE$_ZZN4cute9transformINS_15ArithmeticTupleIJiiEEEZNS_14transform_leafIS2_RNS_8identityEEEDaRKT_OT0_EUlRKT_E_EEDaS8_SA_ENKUlDpSD_E_clIJiiEEEDaSF_,@function
        .size           $_ZN7cutlass13device_kernelIN5flash19enable_sm80_to_sm89INS1_16FlashAttnBwdSm80INS1_25CollectiveMainloopBwdSm80ILi2ELi2EN4cute5tupleIJNS5_1CILi64EEENS7_ILi128EEES8_EEENS_10bfloat16_tEfNS_4arch4Sm80ELb0ELb0ELb1ELb0ELb0ELb0ELb0ELb0ELi2ELi2ELi4ELi2ELb1EEENS1_21CollectiveEpilogueBwdISA_SB_SD_Li256ELb0ELb0ELi2EEENS1_19SingleTileSchedulerILb0ELb0ELb0ELi128EEEEEEEEEvNT_6ParamsE$_ZZN4cute9transformINS_15ArithmeticTupleIJiiEEEZNS_14transform_leafIS2_RNS_8identityEEEDaRKT_OT0_EUlRKT_E_EEDaS8_SA_ENKUlDpSD_E_clIJiiEEEDaSF_,($_ZN7cutlass13device_kernelIN5flash19enable_sm80_to_sm89INS1_16FlashAttnBwdSm80INS1_25CollectiveMainloopBwdSm80ILi2ELi2EN4cute5tupleIJNS5_1CILi64EEENS7_ILi128EEES8_EEENS_10bfloat16_tEfNS_4arch4Sm80ELb0ELb0ELb1ELb0ELb0ELb0ELb0ELb0ELi2ELi2ELi4ELi2ELb1EEENS1_21CollectiveEpilogueBwdISA_SB_SD_Li256ELb0ELb0ELi2EEENS1_19SingleTileSchedulerILb0ELb0ELb0ELi128EEEEEEEEEvNT_6ParamsE$_ZZN4cuteplIJNS_15ArithmeticTupleIJiEEEEJNS1_IJNS_1CILi0EEEiEEEEEEDaRKNS1_IJDpT_EEERKNS1_IJDpT0_EEEENKUlDpRKT_E_clIJNS1_IJiiEEEEEEDaSJ_ - $_ZN7cutlass13device_kernelIN5flash19enable_sm80_to_sm89INS1_16FlashAttnBwdSm80INS1_25CollectiveMainloopBwdSm80ILi2ELi2EN4cute5tupleIJNS5_1CILi64EEENS7_ILi128EEES8_EEENS_10bfloat16_tEfNS_4arch4Sm80ELb0ELb0ELb1ELb0ELb0ELb0ELb0ELb0ELi2ELi2ELi4ELi2ELb1EEENS1_21CollectiveEpilogueBwdISA_SB_SD_Li256ELb0ELb0ELi2EEENS1_19SingleTileSchedulerILb0ELb0ELb0ELi128EEEEEEEEEvNT_6ParamsE$_ZZN4cute9transformINS_15ArithmeticTupleIJiiEEEZNS_14transform_leafIS2_RNS_8identityEEEDaRKT_OT0_EUlRKT_E_EEDaS8_SA_ENKUlDpSD_E_clIJiiEEEDaSF_)
$_ZN7cutlass13device_kernelIN5flash19enable_sm80_to_sm89INS1_16FlashAttnBwdSm80INS1_25CollectiveMainloopBwdSm80ILi2ELi2EN4cute5tupleIJNS5_1CILi64EEENS7_ILi128EEES8_EEENS_10bfloat16_tEfNS_4arch4Sm80ELb0ELb0ELb1ELb0ELb0ELb0ELb0ELb0ELi2ELi2ELi4ELi2ELb1EEENS1_21CollectiveEpilogueBwdISA_SB_SD_Li256ELb0ELb0ELi2EEENS1_19SingleTileSchedulerILb0ELb0ELb0ELi128EEEEEEEEEvNT_6ParamsE$_ZZN4cute9transformINS_15ArithmeticTupleIJiiEEEZNS_14transform_leafIS2_RNS_8identityEEEDaRKT_OT0_EUlRKT_E_EEDaS8_SA_ENKUlDpSD_E_clIJiiEEEDaSF_:
[----:B------:R-:W-:Y:S02]  /*9c30*/  IADD3 R5, R1, 0x1a0, RZ ;  /* 0x000001a001057810 */ /* 0x000fe40007ffe0ff */
[----:B------:R-:W-:Y:S02]  /*9c40*/  MOV R8, 0x9c70 ;  /* 0x00009c7000087802 */ /* 0x000fe40000000f00 */
[----:B------:R-:W-:Y:S02]  /*9c50*/  IADD3 R5, R5, c[0x0][0x20], RZ ;  /* 0x0000080005057a10 */ /* 0x000fe40007ffe0ff */
[----:B------:R-:W-:Y:S05]  /*9c60*/  CALL.REL.NOINC `($_ZN7cutlass13device_kernelIN5flash19enable_sm80_to_sm89INS1_16FlashAttnBwdSm80INS1_25CollectiveMainloopBwdSm80ILi2ELi2EN4cute5tupleIJNS5_1CILi64EEENS7_ILi128EEES8_EEENS_10bfloat16_tEfNS_4arch4Sm80ELb0ELb0ELb1ELb0ELb0ELb0ELb0ELb0ELi2ELi2ELi4ELi2ELb1EEENS1_21CollectiveEpilogueBwdISA_SB_SD_Li256ELb0ELb0ELi2EEENS1_19SingleTileSchedulerILb0ELb0ELb0ELi128EEEEEEEEEvNT_6ParamsE$_ZN4cute3eso3ESOILb0ELb0EJiiEEC2ERKiS4_) ;  /* 0xffffd06000007944 */ /* 0x000fea0003c3ffff */
[----:B-1----:R1:W5:Y:S01]  /*9c70*/  LDL.64 R4, [R1+0x1a0] ;  /* 0x0001a00001047983 */ /* 0x0023620000100a00 */
[----:B------:R-:W-:-:S04]  /*9c80*/  MOV R7, 0x0 ;  /* 0x0000000000077802 */ /* 0x000fc80000000f00 */
[----:B------:R-:W-:Y:S05]  /*9c90*/  RET.REL.NODEC R6 `(_ZN7cutlass13device_kernelIN5flash19enable_sm80_to_sm89INS1_16FlashAttnBwdSm80INS1_25CollectiveMainloopBwdSm80ILi2ELi2EN4cute5tupleIJNS5_1CILi64EEENS7_ILi128EEES8_EEENS_10bfloat16_tEfNS_4arch4Sm80ELb0ELb0ELb1ELb0ELb0ELb0ELb0ELb0ELi2ELi2ELi4ELi2ELb1EEENS1_21CollectiveEpilogueBwdISA_SB_SD_Li256ELb0ELb0ELi2EEENS1_19SingleTileSchedulerILb0ELb0ELb0ELi128EEEEEEEEEvNT_6ParamsE) ;  /* 0xffff636006007950 */ /* 0x000fea0003c3ffff */
        .type           $_ZN7cutlass13device_kernelIN5flash19enable_sm80_to_sm89INS1_16FlashAttnBwdSm80INS1_25CollectiveMainloopBwdSm80ILi2ELi2EN4cute5tupleIJNS5_1CILi64EEENS7_ILi128EEES8_EEENS_10bfloat16_tEfNS_4arch4Sm80ELb0ELb0ELb1ELb0ELb0ELb0ELb0ELb0ELi2ELi2ELi4ELi2ELb1EEENS1_21CollectiveEpilogueBwdISA_SB_SD_Li256ELb0ELb0ELi2EEENS1_19SingleTileSchedulerILb0ELb0ELb0ELi128EEEEEEEEEvNT_6ParamsE$_ZZN4cuteplIJNS_15ArithmeticTupleIJiEEEEJNS1_IJNS_1CILi0EEEiEEEEEEDaRKNS1_IJDpT_EEERKNS1_IJDpT0_EEEENKUlDpRKT_E_clIJNS1_IJiiEEEEEEDaSJ_,@function
        .size           $_ZN7cutlass13device_kernelIN5flash19enable_sm80_to_sm89INS1_16FlashAttnBwdSm80INS1_25CollectiveMainloopBwdSm80ILi2ELi2EN4cute5tupleIJNS5_1CILi64EEENS7_ILi128EEES8_EEENS_10bfloat16_tEfNS_4arch4Sm80ELb0ELb0ELb1ELb0ELb0ELb0ELb0ELb0ELi2ELi2ELi4ELi2ELb1EEENS1_21CollectiveEpilogueBwdISA_SB_SD_Li256ELb0ELb0ELi2EEENS1_19SingleTileSchedulerILb0ELb0ELb0ELi128EEEEEEEEEvNT_6ParamsE$_ZZN4cuteplIJNS_15ArithmeticTupleIJiEEEEJNS1_IJNS_1CILi0EEEiEEEEEEDaRKNS1_IJDpT_EEERKNS1_IJDpT0_EEEENKUlDpRKT_E_clIJNS1_IJiiEEEEEEDaSJ_,($_ZN7cutlass13device_kernelIN5flash19enable_sm80_to_sm89INS1_16FlashAttnBwdSm80INS1_25CollectiveMainloopBwdSm80ILi2ELi2EN4cute5tupleIJNS5_1CILi64EEENS7_ILi128EEES8_EEENS_10bfloat16_tEfNS_4arch4Sm80ELb0ELb0ELb1ELb0ELb0ELb0ELb0ELb0ELi2ELi2ELi4ELi2ELb1EEENS1_21CollectiveEpilogueBwdISA_SB_SD_Li256ELb0ELb0ELi2EEENS1_19SingleTileSchedulerILb0ELb0ELb0ELi128EEEEEEEEEvNT_6ParamsE$_ZZN4cuteplIJNS_15ArithmeticTupleIJiiEEEEJNS_1CILi0EEEiiiEEEDaRKNS1_IJDpT_EEERKNS1_IJDpT0_EEEENKUlDpRKT_E_clIJS2_iiiEEEDaSI_ - $_ZN7cutlass13device_kernelIN5flash19enable_sm80_to_sm89INS1_16FlashAttnBwdSm80INS1_25CollectiveMainloopBwdSm80ILi2ELi2EN4cute5tupleIJNS5_1CILi64EEENS7_ILi128EEES8_EEENS_10bfloat16_tEfNS_4arch4Sm80ELb0ELb0ELb1ELb0ELb0ELb0ELb0ELb0ELi2ELi2ELi4ELi2ELb1EEENS1_21CollectiveEpilogueBwdISA_SB_SD_Li256ELb0ELb0ELi2EEENS1_19SingleTileSchedulerILb0ELb0ELb0ELi128EEEEEEEEEvNT_6ParamsE$_ZZN4cuteplIJNS_15ArithmeticTupleIJiEEEEJNS1_IJNS_1CILi0EEEiEEEEEEDaRKNS1_IJDpT_EEERKNS1_IJDpT0_EEEENKUlDpRKT_E_clIJNS1_IJiiEEEEEEDaSJ_)
$_ZN7cutlass13device_kernelIN5flash19enable_sm80_to_sm89INS1_16FlashAttnBwdSm80INS1_25CollectiveMainloopBwdSm80ILi2ELi2EN4cute5tupleIJNS5_1CILi64EEENS7_ILi128EEES8_EEENS_10bfloat16_tEfNS_4arch4Sm80ELb0ELb0ELb1ELb0ELb0ELb0ELb0ELb0ELi2ELi2ELi4ELi2ELb1EEENS1_21CollectiveEpilogueBwdISA_SB_SD_Li256ELb0ELb0ELi2EEENS1_19SingleTileSchedulerILb0ELb0ELb0ELi128EEEEEEEEEvNT_6ParamsE$_ZZN4cuteplIJNS_15ArithmeticTupleIJiEEEEJNS1_IJNS_1CILi0EEEiEEEEEEDaRKNS1_IJDpT_EEERKNS1_IJDpT0_EEEENKUlDpRKT_E_clIJNS1_IJiiEEEEEEDaSJ_:
[----:B------:R-:W-:Y:S02]  /*9ca0*/  IADD3 R5, R1, 0x19c, RZ ;  /* 0x0000019c01057810 */ /* 0x000fe40007ffe0ff */
[----:B------:R-:W-:Y:S02]  /*9cb0*/  MOV R8, 0x9ce0 ;  /* 0x00009ce000087802 */ /* 0x000fe40000000f00 */
[----:B------:R-:W-:Y:S02]  /*9cc0*/  IADD3 R5, R5, c[0x0][0x20], RZ ;  /* 0x0000080005057a10 */ /* 0x000fe40007ffe0ff */
[----:B------:R-:W-:Y:S05]  /*9cd0*/  CALL.REL.NOINC `($_ZN7cutlass13device_kernelIN5flash19enable_sm80_to_sm89INS1_16FlashAttnBwdSm80INS1_25CollectiveMainloopBwdSm80ILi2ELi2EN4cute5tupleIJNS5_1CILi64EEENS7_ILi128EEES8_EEENS_10bfloat16_tEfNS_4arch4Sm80ELb0ELb0ELb1ELb0ELb0ELb0ELb0ELb0ELi2ELi2ELi4ELi2ELb1EEENS1_21CollectiveEpilogueBwdISA_SB_SD_Li256ELb0ELb0ELi2EEENS1_19SingleTileSchedulerILb0ELb0ELb0ELi128EEEEEEEEEvNT_6ParamsE$_ZN4cute5tupleIJNS_15ArithmeticTupleIJiiEEEEEC2ERKS2_) ;  /* 0xffffdcb000007944 */ /* 0x000fea0003c3ffff */
[----:B------:R2:W5:Y:S04]  /*9ce0*/  LDL R7, [R1+0x1a0] ;  /* 0x0001a00001077983 */ /* 0x0005680000100800 */
[----:B------:R2:W5:Y:S01]  /*9cf0*/  LDL R6, [R1+0x19c] ;  /* 0x00019c0001067983 */ /* 0x0005620000100800 */
[----:B-1----:R-:W-:-:S04]  /*9d00*/  MOV R5, 0x0 ;  /* 0x0000000000057802 */ /* 0x002fc80000000f00 */
[----:B------:R-:W-:Y:S05]  /*9d10*/  RET.REL.NODEC R4 `(_ZN7cutlass13device_kernelIN5flash19enable_sm80_to_sm89INS1_16FlashAttnBwdSm80INS1_25CollectiveMainloopBwdSm80ILi2ELi2EN4cute5tupleIJNS5_1CILi64EEENS7_ILi128EEES8_EEENS_10bfloat16_tEfNS_4arch4Sm80ELb0ELb0ELb1ELb0ELb0ELb0ELb0ELb0ELi2ELi2ELi4ELi2ELb1EEENS1_21CollectiveEpilogueBwdISA_SB_SD_Li256ELb0ELb0ELi2EEENS1_19SingleTileSchedulerILb0ELb0ELb0ELi128EEEEEEEEEvNT_6ParamsE) ;  /* 0xffff62e004007950 */ /* 0x000fea0003c3ffff */
        .type           $_ZN7cutlass13device_kernelIN5flash19enable_sm80_to_sm89INS1_16FlashAttnBwdSm80INS1_25CollectiveMainloopBwdSm80ILi2ELi2EN4cute5tupleIJNS5_1CILi64EEENS7_ILi128EEES8_EEENS_10bfloat16_tEfNS_4arch4Sm80ELb0ELb0ELb1ELb0ELb0ELb0ELb0ELb0ELi2ELi2ELi4ELi2ELb1EEENS1_21CollectiveEpilogueBwdISA_SB_SD_Li256ELb0ELb0ELi2EEENS1_19SingleTileSchedulerILb0ELb0ELb0ELi128EEEEEEEEEvNT_6ParamsE$_ZZN4cuteplIJNS_15ArithmeticTupleIJiiEEEEJNS_1CILi0EEEiiiEEEDaRKNS1_IJDpT_EEERKNS1_IJDpT0_EEEENKUlDpRKT_E_clIJS2_iiiEEEDaSI_,@function
        .size           $_ZN7cutlass13device_kernelIN5flash19enable_sm80_to_sm89INS1_16FlashAttnBwdSm80INS1_25CollectiveMainloopBwdSm80ILi2ELi2EN4cute5tupleIJNS5_1CILi64EEENS7_ILi128EEES8_EEENS_10bfloat16_tEfNS_4arch4Sm80ELb0ELb0ELb1ELb0ELb0ELb0ELb0ELb0ELi2ELi2ELi4ELi2ELb1EEENS1_21CollectiveEpilogueBwdISA_SB_SD_Li256ELb0ELb0ELi2EEENS1_19SingleTileSchedulerILb0ELb0ELb0ELi128EEEEEEEEEvNT_6ParamsE$_ZZN4cuteplIJNS_15ArithmeticTupleIJiiEEEEJNS_1CILi0EEEiiiEEEDaRKNS1_IJDpT_EEERKNS1_IJDpT0_EEEENKUlDpRKT_E_clIJS2_iiiEEEDaSI_,($_ZN7cutlass13device_kernelIN5flash19enable_sm80_to_sm89INS1_16FlashAttnBwdSm80INS1_25CollectiveMainloopBwdSm80ILi2ELi2EN4cute5tupleIJNS5_1CILi64EEENS7_ILi128EEES8_EEENS_10bfloat16_tEfNS_4arch4Sm80ELb0ELb0ELb1ELb0ELb0ELb0ELb0ELb0ELi2ELi2ELi4ELi2ELb1EEENS1_21CollectiveEpilogueBwdISA_SB_SD_Li256ELb0ELb0ELi2EEENS1_19SingleTileSchedulerILb0ELb0ELb0ELi128EEEEEEEEEvNT_6ParamsE$_ZZN4cuteplIJNS_1CILi0EEES2_EJiEEEDaRKNS_15ArithmeticTupleIJDpT_EEERKNS3_IJDpT0_EEEENKUlDpRKT_E_clIJiS2_EEEDaSH_ - $_ZN7cutlass13device_kernelIN5flash19enable_sm80_to_sm89INS1_16FlashAttnBwdSm80INS1_25CollectiveMainloopBwdSm80ILi2ELi2EN4cute5tupleIJNS5_1CILi64EEENS7_ILi128EEES8_EEENS_10bfloat16_tEfNS_4arch4Sm80ELb0ELb0ELb1ELb0ELb0ELb0ELb0ELb0ELi2ELi2ELi4ELi2ELb1EEENS1_21CollectiveEpilogueBwdISA_SB_SD_Li256ELb0ELb0ELi2EEENS1_19SingleTileSchedulerILb0ELb0ELb0ELi128EEEEEEEEEvNT_6ParamsE$_ZZN4cuteplIJNS_15ArithmeticTupleIJiiEEEEJNS_1CILi0EEEiiiEEEDaRKNS1_IJDpT_EEERKNS1_IJDpT0_EEEENKUlDpRKT_E_clIJS2_iiiEEEDaSI_)
$_ZN7cutlass13device_kernelIN5flash19enable_sm80_to_sm89INS1_16FlashAttnBwdSm80INS1_25CollectiveMainloopBwdSm80ILi2ELi2EN4cute5tupleIJNS5_1CILi64EEENS7_ILi128EEES8_EEENS_10bfloat16_tEfNS_4arch4Sm80ELb0ELb0ELb1ELb0ELb0ELb0ELb0ELb0ELi2ELi2ELi4ELi2ELb1EEENS1_21CollectiveEpilogueBwdISA_SB_SD_Li256ELb0ELb0ELi2EEENS1_19SingleTileSchedulerILb0ELb0ELb0ELi128EEEEEEEEEvNT_6ParamsE$_ZZN4cuteplIJNS_15ArithmeticTupleIJiiEEEEJNS_1CILi0EEEiiiEEEDaRKNS1_IJDpT_EEERKNS1_IJDpT0_EEEENKUlDpRKT_E_clIJS2_iiiEEEDaSI_:
[----:B------:R-:W-:Y:S01]  /*9d20*/  IADD3 R5, R1, 0x19c, RZ ;  /* 0x0000019c01057810 */ /* 0x000fe20007ffe0ff */
[----:B------:R-:W-:Y:S01]  /*9d30*/  UMOV UR42, UR36 ;  /* 0x00000024002a7c82 */ /* 0x000fe20008000000 */
[----:B------:R-:W-:Y:S01]  /*9d40*/  MOV R20, 0x9d80 ;  /* 0x00009d8000147802 */ /* 0x000fe20000000f00 */
[----:B------:R-:W-:Y:S01]  /*9d50*/  UMOV UR41, UR39 ;  /* 0x0000002700297c82 */ /* 0x000fe20008000000 */
[----:B------:R-:W-:Y:S02]  /*9d60*/  IADD3 R5, R5, c[0x0][0x20], RZ ;  /* 0x0000080005057a10 */ /* 0x000fe40007ffe0ff */
[----:B------:R-:W-:Y:S05]  /*9d70*/  CALL.REL.NOINC `($_ZN7cutlass13device_kernelIN5flash19enable_sm80_to_sm89INS1_16FlashAttnBwdSm80INS1_25CollectiveMainloopBwdSm80ILi2ELi2EN4cute5tupleIJNS5_1CILi64EEENS7_ILi128EEES8_EEENS_10bfloat16_tEfNS_4arch4Sm80ELb0ELb0ELb1ELb0ELb0ELb0ELb0ELb0ELi2ELi2ELi4ELi2ELb1EEENS1_21CollectiveEpilogueBwdISA_SB_SD_Li256ELb0ELb0ELi2EEENS1_19SingleTileSchedulerILb0ELb0ELb0ELi128EEEEEEEEEvNT_6ParamsE$_ZN4cute5tupleIJNS_15ArithmeticTupleIJiiEEEiiiEEC2ERKS2_RKiS7_S7_) ;  /* 0xffffdc5000007944 */ /* 0x000fea0003c3ffff */
[----:B------:R2:W5:Y:S04]  /*9d80*/  LDL R12, [R1+0x19c] ;  /* 0x00019c00010c7983 */ /* 0x0005680000100800 */
[----:B-1----:R2:W5:Y:S04]  /*9d90*/  LDL.64 R6, [R1+0x1a8] ;  /* 0x0001a80001067983 */ /* 0x0025680000100a00 */
[----:B------:R2:W5:Y:S01]  /*9da0*/  LDL.64 R4, [R1+0x1a0] ;  /* 0x0001a00001047983 */ /* 0x0005620000100a00 */
[----:B------:R-:W-:-:S04]  /*9db0*/  MOV R9, 0x0 ;  /* 0x0000000000097802 */ /* 0x000fc80000000f00 */
[----:B------:R-:W-:Y:S05]  /*9dc0*/  RET.REL.NODEC R8 `(_ZN7cutlass13device_kernelIN5flash19enable_sm80_to_sm89INS1_16FlashAttnBwdSm80INS1_25CollectiveMainloopBwdSm80ILi2ELi2EN4cute5tupleIJNS5_1CILi64EEENS7_ILi128EEES8_EEENS_10bfloat16_tEfNS_4arch4Sm80ELb0ELb0ELb1ELb0ELb0ELb0ELb0ELb0ELi2ELi2ELi4ELi2ELb1EEENS1_21CollectiveEpilogueBwdISA_SB_SD_Li256ELb0ELb0ELi2EEENS1_19SingleTileSchedulerILb0ELb0ELb0ELi128EEEEEEEEEvNT_6ParamsE) ;  /* 0xffff623008007950 */ /* 0x000fea0003c3ffff */
        .type           $_ZN7cutlass13device_kernelIN5flash19enable_sm80_to_sm89INS1_16FlashAttnBwdSm80INS1_25CollectiveMainloopBwdSm80ILi2ELi2EN4cute5tupleIJNS5_1CILi64EEENS7_ILi128EEES8_EEENS_10bfloat16_tEfNS_4arch4Sm80ELb0ELb0ELb1ELb0ELb0ELb0ELb0ELb0ELi2ELi2ELi4ELi2ELb1EEENS1_21CollectiveEpilogueBwdISA_SB_SD_Li256ELb0ELb0ELi2EEENS1_19SingleTileSchedulerILb0ELb0ELb0ELi128EEEEEEEEEvNT_6ParamsE$_ZZN4cuteplIJNS_1CILi0EEES2_EJiEEEDaRKNS_15ArithmeticTupleIJDpT_EEERKNS3_IJDpT0_EEEENKUlDpRKT_E_clIJiS2_EEEDaSH_,@function
        .size           $_ZN7cutlass13device_kernelIN5flash19enable_sm80_to_sm89INS1_16FlashAttnBwdSm80INS1_25CollectiveMainloopBwdSm80ILi2ELi2EN4cute5tupleIJNS5_1CILi64EEENS7_ILi128EEES8_EEENS_10bfloat16_tEfNS_4arch4Sm80ELb0ELb0ELb1ELb0ELb0ELb0ELb0ELb0ELi2ELi2ELi4ELi2ELb1EEENS1_21CollectiveEpilogueBwdISA_SB_SD_Li256ELb0ELb0ELi2EEENS1_19SingleTileSchedulerILb0ELb0ELb0ELi128EEEEEEEEEvNT_6ParamsE$_ZZN4cuteplIJNS_1CILi0EEES2_EJiEEEDaRKNS_15ArithmeticTupleIJDpT_EEERKNS3_IJDpT0_EEEENKUlDpRKT_E_clIJiS2_EEEDaSH_,($_ZN7cutlass13device_kernelIN5flash19enable_sm80_to_sm89INS1_16FlashAttnBwdSm80INS1_25CollectiveMainloopBwdSm80ILi2ELi2EN4cute5tupleIJNS5_1CILi64EEENS7_ILi128EEES8_EEENS_10bfloat16_tEfNS_4arch4Sm80ELb0ELb0ELb1ELb0ELb0ELb0ELb0ELb0ELi2ELi2ELi4ELi2ELb1EEENS1_21CollectiveEpilogueBwdISA_SB_SD_Li256ELb0ELb0ELi2EEENS1_19SingleTileSchedulerILb0ELb0ELb0ELi128EEEEEEEEEvNT_6ParamsE$_ZZN4cuteplIJNS_1CILi0EEES2_EJiS2_EEEDaRKNS_15ArithmeticTupleIJDpT_EEERKNS3_IJDpT0_EEEENKUlDpRKT_E_clIJiS2_EEEDaSH_ - $_ZN7cutlass13device_kernelIN5flash19enable_sm80_to_sm89INS1_16FlashAttnBwdSm80INS1_25CollectiveMainloopBwdSm80ILi2ELi2EN4cute5tupleIJNS5_1CILi64EEENS7_ILi128EEES8_EEENS_10bfloat16_tEfNS_4arch4Sm80ELb0ELb0ELb1ELb0ELb0ELb0ELb0ELb0ELi2ELi2ELi4ELi2ELb1EEENS1_21CollectiveEpilogueBwdISA_SB_SD_Li256ELb0ELb0ELi2EEENS1_19SingleTileSchedulerILb0ELb0ELb0ELi128EEEEEEEEEvNT_6ParamsE$_ZZN4cuteplIJNS_1CILi0EEES2_EJiEEEDaRKNS_15ArithmeticTupleIJDpT_EEERKNS3_IJDpT0_EEEENKUlDpRKT_E_clIJiS2_EEEDaSH_)
$_ZN7cutlass13device_kernelIN5flash19enable_sm80_to_sm89INS1_16FlashAttnBwdSm80INS1_25CollectiveMainloopBwdSm80ILi2ELi2EN4cute5tupleIJNS5_1CILi64EEENS7_ILi128EEES8_EEENS_10bfloat16_tEfNS_4arch4Sm80ELb0ELb0ELb1ELb0ELb0ELb0ELb0ELb0ELi2ELi2ELi4ELi2ELb1EEENS1_21CollectiveEpilogueBwdISA_SB_SD_Li256ELb0ELb0ELi2EEENS1_19SingleTileSchedulerILb0ELb0ELb0ELi128EEEEEEEEEvNT_6ParamsE$_ZZN4cuteplIJNS_1CILi0EEES2_EJiEEEDaRKNS_15ArithmeticTupleIJDpT_EEERKNS3_IJDpT0_EEEENKUlDpRKT_E_clIJiS2_EEEDaSH_:
[----:B------:R-:W-:Y:S02]  /*9dd0*/  IADD3 R4, R1, 0x188, RZ ;  /* 0x0000018801047810 */ /* 0x000fe40007ffe0ff */
[----:B------:R-:W-:Y:S02]  /*9de0*/  MOV R12, 0x9e10 ;  /* 0x00009e10000c7802 */ /* 0x000fe40000000f00 */
[----:B------:R-:W-:Y:S02]  /*9df0*/  IADD3 R4, R4, c[0x0][0x20], RZ ;  /* 0x0000080004047a10 */ /* 0x000fe40007ffe0ff */
[----:B------:R-:W-:Y:S05]  /*9e00*/  CALL.REL.NOINC `($_ZN7cutlass13device_kernelIN5flash19enable_sm80_to_sm89INS1_16FlashAttnBwdSm80INS1_25CollectiveMainloopBwdSm80ILi2ELi2EN4cute5tupleIJNS5_1CILi64EEENS7_ILi128EEES8_EEENS_10bfloat16_tEfNS_4arch4Sm80ELb0ELb0ELb1ELb0ELb0ELb0ELb0ELb0ELi2ELi2ELi4ELi2ELb1EEENS1_21CollectiveEpilogueBwdISA_SB_SD_Li256ELb0ELb0ELi2EEENS1_19SingleTileSchedulerILb0ELb0ELb0ELi128EEEEEEEEEvNT_6ParamsE$_ZN4cute5tupleIJiNS_1CILi0EEEEEC2ERKiRKS2_) ;  /* 0xffffdda000007944 */ /* 0x000fea0003c3ffff */
[----:B-1----:R1:W5:Y:S01]  /*9e10*/  LDL R5, [R1+0x188] ;  /* 0x0001880001057983 */ /* 0x0023620000100800 */
[----:B------:R-:W-:-:S04]  /*9e20*/  MOV R9, 0x0 ;  /* 0x0000000000097802 */ /* 0x000fc80000000f00 */
[----:B------:R-:W-:Y:S05]  /*9e30*/  RET.REL.NODEC R8 `(_ZN7cutlass13device_kernelIN5flash19enable_sm80_to_sm89INS1_16FlashAttnBwdSm80INS1_25CollectiveMainloopBwdSm80ILi2ELi2EN4cute5tupleIJNS5_1CILi64EEENS7_ILi128EEES8_EEENS_10bfloat16_tEfNS_4arch4Sm80ELb0ELb0ELb1ELb0ELb0ELb0ELb0ELb0ELi2ELi2ELi4ELi2ELb1EEENS1_21CollectiveEpilogueBwdISA_SB_SD_Li256ELb0ELb0ELi2EEENS1_19SingleTileSchedulerILb0ELb0ELb0ELi128EEEEEEEEEvNT_6ParamsE) ;  /* 0xffff61c008007950 */ /* 0x000fea0003c3ffff */
        .type           $_ZN7cutlass13device_kernelIN5flash19enable_sm80_to_sm89INS1_16FlashAttnBwdSm80INS1_25CollectiveMainloopBwdSm80ILi2ELi2EN4cute5tupleIJNS5_1CILi64EEENS7_ILi128EEES8_EEENS_10bfloat16_tEfNS_4arch4Sm80ELb0ELb0ELb1ELb0ELb0ELb0ELb0ELb0ELi2ELi2ELi4ELi2ELb1EEENS1_21CollectiveEpilogueBwdISA_SB_SD_Li256ELb0ELb0ELi2EEENS1_19SingleTileSchedulerILb0ELb0ELb0ELi128EEEEEEEEEvNT_6ParamsE$_ZZN4cuteplIJNS_1CILi0EEES2_EJiS2_EEEDaRKNS_15ArithmeticTupleIJDpT_EEERKNS3_IJDpT0_EEEENKUlDpRKT_E_clIJiS2_EEEDaSH_,@function
        .size           $_ZN7cutlass13device_kernelIN5flash19enable_sm80_to_sm89INS1_16FlashAttnBwdSm80INS1_25CollectiveMainloopBwdSm80ILi2ELi2EN4cute5tupleIJNS5_1CILi64EEENS7_ILi128EEES8_EEENS_10bfloat16_tEfNS_4arch4Sm80ELb0ELb0ELb1ELb0ELb0ELb0ELb0ELb0ELi2ELi2ELi4ELi2ELb1EEENS1_21CollectiveEpilogueBwdISA_SB_SD_Li256ELb0ELb0ELi2EEENS1_19SingleTileSchedulerILb0ELb0ELb0ELi128EEEEEEEEEvNT_6ParamsE$_ZZN4cuteplIJNS_1CILi0EEES2_EJiS2_EEEDaRKNS_15ArithmeticTupleIJDpT_EEERKNS3_IJDpT0_EEEENKUlDpRKT_E_clIJiS2_EEEDaSH_,($_ZN7cutlass13device_kernelIN5flash19enable_sm80_to_sm89INS1_16FlashAttnBwdSm80INS1_25CollectiveMainloopBwdSm80ILi2ELi2EN4cute5tupleIJNS5_1CILi64EEENS7_ILi128EEES8_EEENS_10bfloat16_tEfNS_4arch4Sm80ELb0ELb0ELb1ELb0ELb0ELb0ELb0ELb0ELi2ELi2ELi4ELi2ELb1EEENS1_21CollectiveEpilogueBwdISA_SB_SD_Li256ELb0ELb0ELi2EEENS1_19SingleTileSchedulerILb0ELb0ELb0ELi128EEEEEEEEEvNT_6ParamsE$_ZZN4cuteplIJNS_1CILi0EEES2_iEJS2_S2_S2_iEEEDaRKNS_15ArithmeticTupleIJDpT_EEERKNS3_IJDpT0_EEEENKUlDpRKT_E_clIJS2_S2_iiEEEDaSH_ - $_ZN7cutlass13device_kernelIN5flash19enable_sm80_to_sm89INS1_16FlashAttnBwdSm80INS1_25CollectiveMainloopBwdSm80ILi2ELi2EN4cute5tupleIJNS5_1CILi64EEENS7_ILi128EEES8_EEENS_10bfloat16_tEfNS_4arch4Sm80ELb0ELb0ELb1ELb0ELb0ELb0ELb0ELb0ELi2ELi2ELi4ELi2ELb1EEENS1_21CollectiveEpilogueBwdISA_SB_SD_Li256ELb0ELb0ELi2EEENS1_19SingleTileSchedulerILb0ELb0ELb0ELi128EEEEEEEEEvNT_6ParamsE$_ZZN4cuteplIJNS_1CILi0EEES2_EJiS2_EEEDaRKNS_15ArithmeticTupleIJDpT_EEERKNS3_IJDpT0_EEEENKUlDpRKT_E_clIJiS2_EEEDaSH_)
$_ZN7cutlass13device_kernelIN5flash19enable_sm80_to_sm89INS1_16FlashAttnBwdSm80INS1_25CollectiveMainloopBwdSm80ILi2ELi2EN4cute5tupleIJNS5_1CILi64EEENS7_ILi128EEES8_EEENS_10bfloat16_tEfNS_4arch4Sm80ELb0ELb0ELb1ELb0ELb0ELb0ELb0ELb0ELi2ELi2ELi4ELi2ELb1EEENS1_21CollectiveEpilogueBwdISA_SB_SD_Li256ELb0ELb0ELi2EEENS1_19SingleTileSchedulerILb0ELb0ELb0ELi128EEEEEEEEEvNT_6ParamsE$_ZZN4cuteplIJNS_1CILi0EEES2_EJiS2_EEEDaRKNS_15ArithmeticTupleIJDpT_EEERKNS3_IJDpT0_EEEENKUlDpRKT_E_clIJiS2_EEEDaSH_:
[----:B------:R-:W-:Y:S02]  /*9e40*/  IADD3 R4, R1, 0x188, RZ ;  /* 0x0000018801047810 */ /* 0x000fe40007ffe0ff */
[----:B------:R-:W-:Y:S02]  /*9e50*/  MOV R12, 0x9e80 ;  /* 0x00009e80000c7802 */ /* 0x000fe40000000f00 */
[----:B------:R-:W-:Y:S02]  /*9e60*/  IADD3 R4, R4, c[0x0][0x20], RZ ;  /* 0x0000080004047a10 */ /* 0x000fe40007ffe0ff */
[----:B------:R-:W-:Y:S05]  /*9e70*/  CALL.REL.NOINC `($_ZN7cutlass13device_kernelIN5flash19enable_sm80_to_sm89INS1_16FlashAttnBwdSm80INS1_25CollectiveMainloopBwdSm80ILi2ELi2EN4cute5tupleIJNS5_1CILi64EEENS7_ILi128EEES8_EEENS_10bfloat16_tEfNS_4arch4Sm80ELb0ELb0ELb1ELb0ELb0ELb0ELb0ELb0ELi2ELi2ELi4ELi2ELb1EEENS1_21CollectiveEpilogueBwdISA_SB_SD_Li256ELb0ELb0ELi2EEENS1_19SingleTileSchedulerILb0ELb0ELb0ELi128EEEEEEEEEvNT_6ParamsE$_ZN4cute5tupleIJiNS_1CILi0EEEEEC2ERKiRKS2_) ;  /* 0xffffdd3000007944 */ /* 0x000fea0003c3ffff */
[----:B------:R2:W5:Y:S01]  /*9e80*/  LDL R202, [R1+0x188] ;  /* 0x0001880001ca7983 */ /* 0x0005620000100800 */
[----:B------:R-:W-:-:S04]  /*9e90*/  MOV R9, 0x0 ;  /* 0x0000000000097802 */ /* 0x000fc80000000f00 */
[----:B------:R-:W-:Y:S05]  /*9ea0*/  RET.REL.NODEC R8 `(_ZN7cutlass13device_kernelIN5flash19enable_sm80_to_sm89INS1_16FlashAttnBwdSm80INS1_25CollectiveMainloopBwdSm80ILi2ELi2EN4cute5tupleIJNS5_1CILi64EEENS7_ILi128EEES8_EEENS_10bfloat16_tEfNS_4arch4Sm80ELb0ELb0ELb1ELb0ELb0ELb0ELb0ELb0ELi2ELi2ELi4ELi2ELb1EEENS1_21CollectiveEpilogueBwdISA_SB_SD_Li256ELb0ELb0ELi2EEENS1_19SingleTileSchedulerILb0ELb0ELb0ELi128EEEEEEEEEvNT_6ParamsE) ;  /* 0xffff615008007950 */ /* 0x000fea0003c3ffff */
        .type           $_ZN7cutlass13device_kernelIN5flash19enable_sm80_to_sm89INS1_16FlashAttnBwdSm80INS1_25CollectiveMainloopBwdSm80ILi2ELi2EN4cute5tupleIJNS5_1CILi64EEENS7_ILi128EEES8_EEENS_10bfloat16_tEfNS_4arch4Sm80ELb0ELb0ELb1ELb0ELb0ELb0ELb0ELb0ELi2ELi2ELi4ELi2ELb1EEENS1_21CollectiveEpilogueBwdISA_SB_SD_Li256ELb0ELb0ELi2EEENS1_19SingleTileSchedulerILb0ELb0ELb0ELi128EEEEEEEEEvNT_6ParamsE$_ZZN4cuteplIJNS_1CILi0EEES2_iEJS2_S2_S2_iEEEDaRKNS_15ArithmeticTupleIJDpT_EEERKNS3_IJDpT0_EEEENKUlDpRKT_E_clIJS2_S2_iiEEEDaSH_,@function
        .size           $_ZN7cutlass13device_kernelIN5flash19enable_sm80_to_sm89INS1_16FlashAttnBwdSm80INS1_25CollectiveMainloopBwdSm80ILi2ELi2EN4cute5tupleIJNS5_1CILi64EEENS7_ILi128EEES8_EEENS_10bfloat16_tEfNS_4arch4Sm80ELb0ELb0ELb1ELb0ELb0ELb0ELb0ELb0ELi2ELi2ELi4ELi2ELb1EEENS1_21CollectiveEpilogueBwdISA_SB_SD_Li256ELb0ELb0ELi2EEENS1_19SingleTileSchedulerILb0ELb0ELb0ELi128EEEEEEEEEvNT_6ParamsE$_ZZN4cuteplIJNS_1CILi0EEES2_iEJS2_S2_S2_iEEEDaRKNS_15ArithmeticTupleIJDpT_EEERKNS3_IJDpT0_EEEENKUlDpRKT_E_clIJS2_S2_iiEEEDaSH_,($_ZN7cutlass13device_kernelIN5flash19enable_sm80_to_sm89INS1_16FlashAttnBwdSm80INS1_25CollectiveMainloopBwdSm80ILi2ELi2EN4cute5tupleIJNS5_1CILi64EEENS7_ILi128EEES8_EEENS_10bfloat16_tEfNS_4arch4Sm80ELb0ELb0ELb1ELb0ELb0ELb0ELb0ELb0ELi2ELi2ELi4ELi2ELb1EEENS1_21CollectiveEpilogueBwdISA_SB_SD_Li256ELb0ELb0ELi2EEENS1_19SingleTileSchedulerILb0ELb0ELb0ELi128EEEEEEEEEvNT_6ParamsE$_ZZN4cuteplIJNS_1CILi0EEEiEJS2_S2_iiEEEDaRKNS_15ArithmeticTupleIJDpT_EEERKNS3_IJDpT0_EEEENKUlDpRKT_E_clIJS2_iiiEEEDaSH_ - $_ZN7cutlass13device_kernelIN5flash19enable_sm80_to_sm89INS1_16FlashAttnBwdSm80INS1_25CollectiveMainloopBwdSm80ILi2ELi2EN4cute5tupleIJNS5_1CILi64EEENS7_ILi128EEES8_EEENS_10bfloat16_tEfNS_4arch4Sm80ELb0ELb0ELb1ELb0ELb0ELb0ELb0ELb0ELi2ELi2ELi4ELi2ELb1EEENS1_21CollectiveEpilogueBwdISA_SB_SD_Li256ELb0ELb0ELi2EEENS1_19SingleTileSchedulerILb0ELb0ELb0ELi128EEEEEEEEEvNT_6ParamsE$_ZZN4cuteplIJNS_1CILi0EEES2_iEJS2_S2_S2_iEEEDaRKNS_15ArithmeticTupleIJDpT_EEERKNS3_IJDpT0_EEEENKUlDpRKT_E_clIJS2_S2_iiEEEDaSH_)
$_ZN7cutlass13device_kernelIN5flash19enable_sm80_to_sm89INS1_16FlashAttnBwdSm80INS1_25CollectiveMainloopBwdSm80ILi2ELi2EN4cute5tupleIJNS5_1CILi64EEENS7_ILi128EEES8_EEENS_10bfloat16_tEfNS_4arch4Sm80ELb0ELb0ELb1ELb0ELb0ELb0ELb0ELb0ELi2ELi2ELi4ELi2ELb1EEENS1_21CollectiveEpilogueBwdISA_SB_SD_Li256ELb0ELb0ELi2EEENS1_19SingleTileSchedulerILb0ELb0ELb0ELi128EEEEEEEEEvNT_6ParamsE$_ZZN4cuteplIJNS_1CILi0EEES2_iEJS2_S2_S2_iEEEDaRKNS_15ArithmeticTupleIJDpT_EEERKNS3_IJDpT0_EEEENKUlDpRKT_E_clIJS2_S2_iiEEEDaSH_:
[----:B------:R-:W-:Y:S02]  /*9eb0*/  IADD3 R5, R1, 0x19c, RZ ;  /* 0x0000019c01057810 */ /* 0x000fe40007ffe0ff */
[----:B------:R-:W-:Y:S02]  /*9ec0*/  MOV R12, 0x9ef0 ;  /* 0x00009ef0000c7802 */ /* 0x000fe40000000f00 */
[----:B------:R-:W-:Y:S02]  /*9ed0*/  IADD3 R5, R5, c[0x0][0x20], RZ ;  /* 0x0000080005057a10 */ /* 0x000fe40007ffe0ff */
[----:B------:R-:W-:Y:S05]  /*9ee0*/  CALL.REL.NOINC `($_ZN7cutlass13device_kernelIN5flash19enable_sm80_to_sm89INS1_16FlashAttnBwdSm80INS1_25CollectiveMainloopBwdSm80ILi2ELi2EN4cute5tupleIJNS5_1CILi64EEENS7_ILi128EEES8_EEENS_10bfloat16_tEfNS_4arch4Sm80ELb0ELb0ELb1ELb0ELb0ELb0ELb0ELb0ELi2ELi2ELi4ELi2ELb1EEENS1_21CollectiveEpilogueBwdISA_SB_SD_Li256ELb0ELb0ELi2EEENS1_19SingleTileSchedulerILb0ELb0ELb0ELi128EEEEEEEEEvNT_6ParamsE$_ZN4cute5tupleIJNS_1CILi0EEES2_iiEEC2ERKS2_S5_RKiS7_) ;  /* 0xffffdbb000007944 */ /* 0x000fea0003c3ffff */
[----:B-1----:R1:W5:Y:S04]  /*9ef0*/  LDL R20, [R1+0x1a0] ;  /* 0x0001a00001147983 */ /* 0x0023680000100800 */
[----:B------:R1:W5:Y:S01]  /*9f00*/  LDL R8, [R1+0x19c] ;  /* 0x00019c0001087983 */ /* 0x0003620000100800 */
[----:B------:R-:W-:-:S04]  /*9f10*/  MOV R5, 0x0 ;  /* 0x0000000000057802 */ /* 0x000fc80000000f00 */
[----:B------:R-:W-:Y:S05]  /*9f20*/  RET.REL.NODEC R4 `(_ZN7cutlass13device_kernelIN5flash19enable_sm80_to_sm89INS1_16FlashAttnBwdSm80INS1_25CollectiveMainloopBwdSm80ILi2ELi2EN4cute5tupleIJNS5_1CILi64EEENS7_ILi128EEES8_EEENS_10bfloat16_tEfNS_4arch4Sm80ELb0ELb0ELb1ELb0ELb0ELb0ELb0ELb0ELi2ELi2ELi4ELi2ELb1EEENS1_21CollectiveEpilogueBwdISA_SB_SD_Li256ELb0ELb0ELi2EEENS1_19SingleTileSchedulerILb0ELb0ELb0ELi128EEEEEEEEEvNT_6ParamsE) ;  /* 0xffff60d004007950 */ /* 0x000fea0003c3ffff */
        .type           $_ZN7cutlass13device_kernelIN5flash19enable_sm80_to_sm89INS1_16FlashAttnBwdSm80INS1_25CollectiveMainloopBwdSm80ILi2ELi2EN4cute5tupleIJNS5_1CILi64EEENS7_ILi128EEES8_EEENS_10bfloat16_tEfNS_4arch4Sm80ELb0ELb0ELb1ELb0ELb0ELb0ELb0ELb0ELi2ELi2ELi4ELi2ELb1EEENS1_21CollectiveEpilogueBwdISA_SB_SD_Li256ELb0ELb0ELi2EEENS1_19SingleTileSchedulerILb0ELb0ELb0ELi128EEEEEEEEEvNT_6ParamsE$_ZZN4cuteplIJNS_1CILi0EEEiEJS2_S2_iiEEEDaRKNS_15ArithmeticTupleIJDpT_EEERKNS3_IJDpT0_EEEENKUlDpRKT_E_clIJS2_iiiEEEDaSH_,@function
        .size           $_ZN7cutlass13device_kernelIN5flash19enable_sm80_to_sm89INS1_16FlashAttnBwdSm80INS1_25CollectiveMainloopBwdSm80ILi2ELi2EN4cute5tupleIJNS5_1CILi64EEENS7_ILi128EEES8_EEENS_10bfloat16_tEfNS_4arch4Sm80ELb0ELb0ELb1ELb0ELb0ELb0ELb0ELb0ELi2ELi2ELi4ELi2ELb1EEENS1_21CollectiveEpilogueBwdISA_SB_SD_Li256ELb0ELb0ELi2EEENS1_19SingleTileSchedulerILb0ELb0ELb0ELi128EEEEEEEEEvNT_6ParamsE$_ZZN4cuteplIJNS_1CILi0EEEiEJS2_S2_iiEEEDaRKNS_15ArithmeticTupleIJDpT_EEERKNS3_IJDpT0_EEEENKUlDpRKT_E_clIJS2_iiiEEEDaSH_,($_ZN7cutlass13device_kernelIN5flash19enable_sm80_to_sm89INS1_16FlashAttnBwdSm80INS1_25CollectiveMainloopBwdSm80ILi2ELi2EN4cute5tupleIJNS5_1CILi64EEENS7_ILi128EEES8_EEENS_10bfloat16_tEfNS_4arch4Sm80ELb0ELb0ELb1ELb0ELb0ELb0ELb0ELb0ELi2ELi2ELi4ELi2ELb1EEENS1_21CollectiveEpilogueBwdISA_SB_SD_Li256ELb0ELb0ELi2EEENS1_19SingleTileSchedulerILb0ELb0ELb0ELi128EEEEEEEEEvNT_6ParamsE$_ZZN4cuteplIJiEJNS_1CILi0EEEEEEDaRKNS_15ArithmeticTupleIJDpT_EEERKNS3_IJDpT0_EEEENKUlDpRKT_E_clIJiEEEDaSH_ - $_ZN7cutlass13device_kernelIN5flash19enable_sm80_to_sm89INS1_16FlashAttnBwdSm80INS1_25CollectiveMainloopBwdSm80ILi2ELi2EN4cute5tupleIJNS5_1CILi64EEENS7_ILi128EEES8_EEENS_10bfloat16_tEfNS_4arch4Sm80ELb0ELb0ELb1ELb0ELb0ELb0ELb0ELb0ELi2ELi2ELi4ELi2ELb1EEENS1_21CollectiveEpilogueBwdISA_SB_SD_Li256ELb0ELb0ELi2EEENS1_19SingleTileSchedulerILb0ELb0ELb0ELi128EEEEEEEEEvNT_6ParamsE$_ZZN4cuteplIJNS_1CILi0EEEiEJS2_S2_iiEEEDaRKNS_15ArithmeticTupleIJDpT_EEERKNS3_IJDpT0_EEEENKUlDpRKT_E_clIJS2_iiiEEEDaSH_)
$_ZN7cutlass13device_kernelIN5flash19enable_sm80_to_sm89INS1_16FlashAttnBwdSm80INS1_25CollectiveMainloopBwdSm80ILi2ELi2EN4cute5tupleIJNS5_1CILi64EEENS7_ILi128EEES8_EEENS_10bfloat16_tEfNS_4arch4Sm80ELb0ELb0ELb1ELb0ELb0ELb0ELb0ELb0ELi2ELi2ELi4ELi2ELb1EEENS1_21CollectiveEpilogueBwdISA_SB_SD_Li256ELb0ELb0ELi2EEENS1_19SingleTileSchedulerILb0ELb0ELb0ELi128EEEEEEEEEvNT_6ParamsE$_ZZN4cuteplIJNS_1CILi0EEEiEJS2_S2_iiEEEDaRKNS_15ArithmeticTupleIJDpT_EEERKNS3_IJDpT0_EEEENKUlDpRKT_E_clIJS2_iiiEEEDaSH_:
[----:B------:R-:W-:Y:S01]  /*9f30*/  IADD3 R4, R1, 0x19c, RZ ;  /* 0x0000019c01047810 */ /* 0x000fe20007ffe0ff */
[----:B------:R-:W-:Y:S01]  /*9f40*/  UMOV UR40, UR36 ;  /* 0x0000002400287c82 */ /* 0x000fe20008000000 */
[----:B------:R-:W-:Y:S02]  /*9f50*/  MOV R20, 0x9f80 ;  /* 0x00009f8000147802 */ /* 0x000fe40000000f00 */
[----:B------:R-:W-:Y:S02]  /*9f60*/  IADD3 R4, R4, c[0x0][0x20], RZ ;  /* 0x0000080004047a10 */ /* 0x000fe40007ffe0ff */
[----:B------:R-:W-:Y:S05]  /*9f70*/  CALL.REL.NOINC `($_ZN7cutlass13device_kernelIN5flash19enable_sm80_to_sm89INS1_16FlashAttnBwdSm80INS1_25CollectiveMainloopBwdSm80ILi2ELi2EN4cute5tupleIJNS5_1CILi64EEENS7_ILi128EEES8_EEENS_10bfloat16_tEfNS_4arch4Sm80ELb0ELb0ELb1ELb0ELb0ELb0ELb0ELb0ELi2ELi2ELi4ELi2ELb1EEENS1_21CollectiveEpilogueBwdISA_SB_SD_Li256ELb0ELb0ELi2EEENS1_19SingleTileSchedulerILb0ELb0ELb0ELi128EEEEEEEEEvNT_6ParamsE$_ZN4cute5tupleIJNS_1CILi0EEEiiiEEC2ERKS2_RKiS7_S7_) ;  /* 0xffffdbb000007944 */ /* 0x000fea0003c3ffff */
[----:B------:R2:W5:Y:S04]  /*9f80*/  LDL R8, [R1+0x19c] ;  /* 0x00019c0001087983 */ /* 0x0005680000100800 */
[----:B-1----:R2:W5:Y:S01]  /*9f90*/  LDL.64 R4, [R1+0x1a0] ;  /* 0x0001a00001047983 */ /* 0x0025620000100a00 */
[----:B------:R-:W-:-:S04]  /*9fa0*/  MOV R13, 0x0 ;  /* 0x00000000000d7802 */ /* 0x000fc80000000f00 */
[----:B------:R-:W-:Y:S05]  /*9fb0*/  RET.REL.NODEC R12 `(_ZN7cutlass13device_kernelIN5flash19enable_sm80_to_sm89INS1_16FlashAttnBwdSm80INS1_25CollectiveMainloopBwdSm80ILi2ELi2EN4cute5tupleIJNS5_1CILi64EEENS7_ILi128EEES8_EEENS_10bfloat16_tEfNS_4arch4Sm80ELb0ELb0ELb1ELb0ELb0ELb0ELb0ELb0ELi2ELi2ELi4ELi2ELb1EEENS1_21CollectiveEpilogueBwdISA_SB_SD_Li256ELb0ELb0ELi2EEENS1_19SingleTileSchedulerILb0ELb0ELb0ELi128EEEEEEEEEvNT_6ParamsE) ;  /* 0xffff60400c007950 */ /* 0x000fea0003c3ffff */
        .type           $_ZN7cutlass13device_kernelIN5flash19enable_sm80_to_sm89INS1_16FlashAttnBwdSm80INS1_25CollectiveMainloopBwdSm80ILi2ELi2EN4cute5tupleIJNS5_1CILi64EEENS7_ILi128EEES8_EEENS_10bfloat16_tEfNS_4arch4Sm80ELb0ELb0ELb1ELb0ELb0ELb0ELb0ELb0ELi2ELi2ELi4ELi2ELb1EEENS1_21CollectiveEpilogueBwdISA_SB_SD_Li256ELb0ELb0ELi2EEENS1_19SingleTileSchedulerILb0ELb0ELb0ELi128EEEEEEEEEvNT_6ParamsE$_ZZN4cuteplIJiEJNS_1CILi0EEEEEEDaRKNS_15ArithmeticTupleIJDpT_EEERKNS3_IJDpT0_EEEENKUlDpRKT_E_clIJiEEEDaSH_,@function
        .size           $_ZN7cutlass13device_kernelIN5flash19enable_sm80_to_sm89INS1_16FlashAttnBwdSm80INS1_25CollectiveMainloopBwdSm80ILi2ELi2EN4cute5tupleIJNS5_1CILi64EEENS7_ILi128EEES8_EEENS_10bfloat16_tEfNS_4arch4Sm80ELb0ELb0ELb1ELb0ELb0ELb0ELb0ELb0ELi2ELi2ELi4ELi2ELb1EEENS1_21CollectiveEpilogueBwdISA_SB_SD_Li256ELb0ELb0ELi2EEENS1_19SingleTileSchedulerILb0ELb0ELb0ELi128EEEEEEEEEvNT_6ParamsE$_ZZN4cuteplIJiEJNS_1CILi0EEEEEEDaRKNS_15ArithmeticTupleIJDpT_EEERKNS3_IJDpT0_EEEENKUlDpRKT_E_clIJiEEEDaSH_,($_ZN7cutlass13device_kernelIN5flash19enable_sm80_to_sm89INS1_16FlashAttnBwdSm80INS1_25CollectiveMainloopBwdSm80ILi2ELi2EN4cute5tupleIJNS5_1CILi64EEENS7_ILi128EEES8_EEENS_10bfloat16_tEfNS_4arch4Sm80ELb0ELb0ELb1ELb0ELb0ELb0ELb0ELb0ELi2ELi2ELi4ELi2ELb1EEENS1_21CollectiveEpilogueBwdISA_SB_SD_Li256ELb0ELb0ELi2EEENS1_19SingleTileSchedulerILb0ELb0ELb0ELi128EEEEEEEEEvNT_6ParamsE$_ZZN4cuteplIJiEJNS_1CILi0EEEiEEEDaRKNS_15ArithmeticTupleIJDpT_EEERKNS3_IJDpT0_EEEENKUlDpRKT_E_clIJiiEEEDaSH_ - $_ZN7cutlass13device_kernelIN5flash19enable_sm80_to_sm89INS1_16FlashAttnBwdSm80INS1_25CollectiveMainloopBwdSm80ILi2ELi2EN4cute5tupleIJNS5_1CILi64EEENS7_ILi128EEES8_EEENS_10bfloat16_tEfNS_4arch4Sm80ELb0ELb0ELb1ELb0ELb0ELb0ELb0ELb0ELi2ELi2ELi4ELi2ELb1EEENS1_21CollectiveEpilogueBwdISA_SB_SD_Li256ELb0ELb0ELi2EEENS1_19SingleTileSchedulerILb0ELb0ELb0ELi128EEEEEEEEEvNT_6ParamsE$_ZZN4cuteplIJiEJNS_1CILi0EEEEEEDaRKNS_15ArithmeticTupleIJDpT_EEERKNS3_IJDpT0_EEEENKUlDpRKT_E_clIJiEEEDaSH_)
$_ZN7cutlass13device_kernelIN5flash19enable_sm80_to_sm89INS1_16FlashAttnBwdSm80INS1_25CollectiveMainloopBwdSm80ILi2ELi2EN4cute5tupleIJNS5_1CILi64EEENS7_ILi128EEES8_EEENS_10bfloat16_tEfNS_4arch4Sm80ELb0ELb0ELb1ELb0ELb0ELb0ELb0ELb0ELi2ELi2ELi4ELi2ELb1EEENS1_21CollectiveEpilogueBwdISA_SB_SD_Li256ELb0ELb0ELi2EEENS1_19SingleTileSchedulerILb0ELb0ELb0ELi128EEEEEEEEEvNT_6ParamsE$_ZZN4cuteplIJiEJNS_1CILi0EEEEEEDaRKNS_15ArithmeticTupleIJDpT_EEERKNS3_IJDpT0_EEEENKUlDpRKT_E_clIJiEEEDaSH_:
[----:B------:R-:W-:Y:S01]  /*9fc0*/  UIADD3 UR21, UR8, 0x188, URZ ;  /* 0x0000018808157890 */ /* 0x000fe2000fffe03f */
[----:B------:R-:W-:Y:S01]  /*9fd0*/  MOV R4, 0xa010 ;  /* 0x0000a01000047802 */ /* 0x000fe20000000f00 */
[----:B------:R-:W-:Y:S02]  /*9fe0*/  ULDC UR37, c[0x0][0x20] ;  /* 0x0000080000257ab9 */ /* 0x000fe40000000800 */
[----:B------:R-:W-:-:S07]  /*9ff0*/  UIADD3 UR37, UR21, UR37, URZ ;  /* 0x0000002515257290 */ /* 0x000fce000fffe03f */
[----:B------:R-:W-:Y:S05]  /*a000*/  CALL.REL.NOINC `($_ZN7cutlass13device_kernelIN5flash19enable_sm80_to_sm89INS1_16FlashAttnBwdSm80INS1_25CollectiveMainloopBwdSm80ILi2ELi2EN4cute5tupleIJNS5_1CILi64EEENS7_ILi128EEES8_EEENS_10bfloat16_tEfNS_4arch4Sm80ELb0ELb0ELb1ELb0ELb0ELb0ELb0ELb0ELi2ELi2ELi4ELi2ELb1EEENS1_21CollectiveEpilogueBwdISA_SB_SD_Li256ELb0ELb0ELi2EEENS1_19SingleTileSchedulerILb0ELb0ELb0ELi128EEEEEEEEEvNT_6ParamsE$_ZN4cute5tupleIJiEEC2ERKi) ;  /* 0xffffdb6000007944 */ /* 0x000fea0003c3ffff */
[----:B------:R1:W5:Y:S01]  /*a010*/  LDL R4, [R1+0x188] ;  /* 0x0001880001047983 */ /* 0x0003620000100800 */
[----:B------:R-:W-:-:S04]  /*a020*/  MOV R15, 0x0 ;  /* 0x00000000000f7802 */ /* 0x000fc80000000f00 */
[----:B------:R-:W-:Y:S05]  /*a030*/  RET.REL.NODEC R14 `(_ZN7cutlass13device_kernelIN5flash19enable_sm80_to_sm89INS1_16FlashAttnBwdSm80INS1_25CollectiveMainloopBwdSm80ILi2ELi2EN4cute5tupleIJNS5_1CILi64EEENS7_ILi128EEES8_EEENS_10bfloat16_tEfNS_4arch4Sm80ELb0ELb0ELb1ELb0ELb0ELb0ELb0ELb0ELi2ELi2ELi4ELi2ELb1EEENS1_21CollectiveEpilogueBwdISA_SB_SD_Li256ELb0ELb0ELi2EEENS1_19SingleTileSchedulerILb0ELb0ELb0ELi128EEEEEEEEEvNT_6ParamsE) ;  /* 0xffff5fc00e007950 */ /* 0x000fea0003c3ffff */
        .type           $_ZN7cutlass13device_kernelIN5flash19enable_sm80_to_sm89INS1_16FlashAttnBwdSm80INS1_25CollectiveMainloopBwdSm80ILi2ELi2EN4cute5tupleIJNS5_1CILi64EEENS7_ILi128EEES8_EEENS_10bfloat16_tEfNS_4arch4Sm80ELb0ELb0ELb1ELb0ELb0ELb0ELb0ELb0ELi2ELi2ELi4ELi2ELb1EEENS1_21CollectiveEpilogueBwdISA_SB_SD_Li256ELb0ELb0ELi2EEENS1_19SingleTileSchedulerILb0ELb0ELb0ELi128EEEEEEEEEvNT_6ParamsE$_ZZN4cuteplIJiEJNS_1CILi0EEEiEEEDaRKNS_15ArithmeticTupleIJDpT_EEERKNS3_IJDpT0_EEEENKUlDpRKT_E_clIJiiEEEDaSH_,@function
        .size           $_ZN7cutlass13device_kernelIN5flash19enable_sm80_to_sm89INS1_16FlashAttnBwdSm80INS1_25CollectiveMainloopBwdSm80ILi2ELi2EN4cute5tupleIJNS5_1CILi64EEENS7_ILi128EEES8_EEENS_10bfloat16_tEfNS_4arch4Sm80ELb0ELb0ELb1ELb0ELb0ELb0ELb0ELb0ELi2ELi2ELi4ELi2ELb1EEENS1_21CollectiveEpilogueBwdISA_SB_SD_Li256ELb0ELb0ELi2EEENS1_19SingleTileSchedulerILb0ELb0ELb0ELi128EEEEEEEEEvNT_6ParamsE$_ZZN4cuteplIJiEJNS_1CILi0EEEiEEEDaRKNS_15ArithmeticTupleIJDpT_EEERKNS3_IJDpT0_EEEENKUlDpRKT_E_clIJiiEEEDaSH_,($_ZN7cutlass13device_kernelIN5flash19enable_sm80_to_sm89INS1_16FlashAttnBwdSm80INS1_25CollectiveMainloopBwdSm80ILi2ELi2EN4cute5tupleIJNS5_1CILi64EEENS7_ILi128EEES8_EEENS_10bfloat16_tEfNS_4arch4Sm80ELb0ELb0ELb1ELb0ELb0ELb0ELb0ELb0ELi2ELi2ELi4ELi2ELb1EEENS1_21CollectiveEpilogueBwdISA_SB_SD_Li256ELb0ELb0ELi2EEENS1_19SingleTileSchedulerILb0ELb0ELb0ELi128EEEEEEEEEvNT_6ParamsE$_ZZN4cuteplIJiiEJNS_1CILi0EEES2_EEEDaRKNS_15ArithmeticTupleIJDpT_EEERKNS3_IJDpT0_EEEENKUlDpRKT_E_clIJiiEEEDaSH_ - $_ZN7cutlass13device_kernelIN5flash19enable_sm80_to_sm89INS1_16FlashAttnBwdSm80INS1_25CollectiveMainloopBwdSm80ILi2ELi2EN4cute5tupleIJNS5_1CILi64EEENS7_ILi128EEES8_EEENS_10bfloat16_tEfNS_4arch4Sm80ELb0ELb0ELb1ELb0ELb0ELb0ELb0ELb0ELi2ELi2ELi4ELi2ELb1EEENS1_21CollectiveEpilogueBwdISA_SB_SD_Li256ELb0ELb0ELi2EEENS1_19SingleTileSchedulerILb0ELb0ELb0ELi128EEEEEEEEEvNT_6ParamsE$_ZZN4cuteplIJiEJNS_1CILi0EEEiEEEDaRKNS_15ArithmeticTupleIJDpT_EEERKNS3_IJDpT0_EEEENKUlDpRKT_E_clIJiiEEEDaSH_)
$_ZN7cutlass13device_kernelIN5flash19enable_sm80_to_sm89INS1_16FlashAttnBwdSm80INS1_25CollectiveMainloopBwdSm80ILi2ELi2EN4cute5tupleIJNS5_1CILi64EEENS7_ILi128EEES8_EEENS_10bfloat16_tEfNS_4arch4Sm80ELb0ELb0ELb1ELb0ELb0ELb0ELb0ELb0ELi2ELi2ELi4ELi2ELb1EEENS1_21CollectiveEpilogueBwdISA_SB_SD_Li256ELb0ELb0ELi2EEENS1_19SingleTileSchedulerILb0ELb0ELb0ELi128EEEEEEEEEvNT_6ParamsE$_ZZN4cuteplIJiEJNS_1CILi0EEEiEEEDaRKNS_15ArithmeticTupleIJDpT_EEERKNS3_IJDpT0_EEEENKUlDpRKT_E_clIJiiEEEDaSH_:
[----:B------:R-:W-:Y:S02]  /*a040*/  IADD3 R5, R1, 0x19c, RZ ;  /* 0x0000019c01057810 */ /* 0x000fe40007ffe0ff */
[----:B------:R-:W-:Y:S02]  /*a050*/  MOV R6, 0xa080 ;  /* 0x0000a08000067802 */ /* 0x000fe40000000f00 */
[----:B------:R-:W-:Y:S02]  /*a060*/  IADD3 R5, R5, c[0x0][0x20], RZ ;  /* 0x0000080005057a10 */ /* 0x000fe40007ffe0ff */
[----:B------:R-:W-:Y:S05]  /*a070*/  CALL.REL.NOINC `($_ZN7cutlass13device_kernelIN5flash19enable_sm80_to_sm89INS1_16FlashAttnBwdSm80INS1_25CollectiveMainloopBwdSm80ILi2ELi2EN4cute5tupleIJNS5_1CILi64EEENS7_ILi128EEES8_EEENS_10bfloat16_tEfNS_4arch4Sm80ELb0ELb0ELb1ELb0ELb0ELb0ELb0ELb0ELi2ELi2ELi4ELi2ELb1EEENS1_21CollectiveEpilogueBwdISA_SB_SD_Li256ELb0ELb0ELi2EEENS1_19SingleTileSchedulerILb0ELb0ELb0ELi128EEEEEEEEEvNT_6ParamsE$_ZN4cute5tupleIJiiEEC2ERKiS3_) ;  /* 0xffffdb7000007944 */ /* 0x000fea0003c3ffff */
[----:B-1----:R1:W5:Y:S04]  /*a080*/  LDL R12, [R1+0x1a0] ;  /* 0x0001a000010c7983 */ /* 0x0023680000100800 */
[----:B------:R1:W5:Y:S01]  /*a090*/  LDL R4, [R1+0x19c] ;  /* 0x00019c0001047983 */ /* 0x0003620000100800 */
[----:B------:R-:W-:-:S04]  /*a0a0*/  MOV R43, 0x0 ;  /* 0x00000000002b7802 */ /* 0x000fc80000000f00 */
[----:B------:R-:W-:Y:S05]  /*a0b0*/  RET.REL.NODEC R42 `(_ZN7cutlass13device_kernelIN5flash19enable_sm80_to_sm89INS1_16FlashAttnBwdSm80INS1_25CollectiveMainloopBwdSm80ILi2ELi2EN4cute5tupleIJNS5_1CILi64EEENS7_ILi128EEES8_EEENS_10bfloat16_tEfNS_4arch4Sm80ELb0ELb0ELb1ELb0ELb0ELb0ELb0ELb0ELi2ELi2ELi4ELi2ELb1EEENS1_21CollectiveEpilogueBwdISA_SB_SD_Li256ELb0ELb0ELi2EEENS1_19SingleTileSchedulerILb0ELb0ELb0ELi128EEEEEEEEEvNT_6ParamsE) ;  /* 0xffff5f402a007950 */ /* 0x000fea0003c3ffff */
        .type           $_ZN7cutlass13device_kernelIN5flash19enable_sm80_to_sm89INS1_16FlashAttnBwdSm80INS1_25CollectiveMainloopBwdSm80ILi2ELi2EN4cute5tupleIJNS5_1CILi64EEENS7_ILi128EEES8_EEENS_10bfloat16_tEfNS_4arch4Sm80ELb0ELb0ELb1ELb0ELb0ELb0ELb0ELb0ELi2ELi2ELi4ELi2ELb1EEENS1_21CollectiveEpilogueBwdISA_SB_SD_Li256ELb0ELb0ELi2EEENS1_19SingleTileSchedulerILb0ELb0ELb0ELi128EEEEEEEEEvNT_6ParamsE$_ZZN4cuteplIJiiEJNS_1CILi0EEES2_EEEDaRKNS_15ArithmeticTupleIJDpT_EEERKNS3_IJDpT0_EEEENKUlDpRKT_E_clIJiiEEEDaSH_,@function
        .size           $_ZN7cutlass13device_kernelIN5flash19enable_sm80_to_sm89INS1_16FlashAttnBwdSm80INS1_25CollectiveMainloopBwdSm80ILi2ELi2EN4cute5tupleIJNS5_1CILi64EEENS7_ILi128EEES8_EEENS_10bfloat16_tEfNS_4arch4Sm80ELb0ELb0ELb1ELb0ELb0ELb0ELb0ELb0ELi2ELi2ELi4ELi2ELb1EEENS1_21CollectiveEpilogueBwdISA_SB_SD_Li256ELb0ELb0ELi2EEENS1_19SingleTileSchedulerILb0ELb0ELb0ELi128EEEEEEEEEvNT_6ParamsE$_ZZN4cuteplIJiiEJNS_1CILi0EEES2_EEEDaRKNS_15ArithmeticTupleIJDpT_EEERKNS3_IJDpT0_EEEENKUlDpRKT_E_clIJiiEEEDaSH_,($_ZN7cutlass13device_kernelIN5flash19enable_sm80_to_sm89INS1_16FlashAttnBwdSm80INS1_25CollectiveMainloopBwdSm80ILi2ELi2EN4cute5tupleIJNS5_1CILi64EEENS7_ILi128EEES8_EEENS_10bfloat16_tEfNS_4arch4Sm80ELb0ELb0ELb1ELb0ELb0ELb0ELb0ELb0ELi2ELi2ELi4ELi2ELb1EEENS1_21CollectiveEpilogueBwdISA_SB_SD_Li256ELb0ELb0ELi2EEENS1_19SingleTileSchedulerILb0ELb0ELb0ELi128EEEEEEEEEvNT_6ParamsE$_ZZN5flash25CollectiveMainloopBwdSm80ILi2ELi2EN4cute5tupleIJNS1_1CILi64EEENS3_ILi128EEES4_EEEN7cutlass10bfloat16_tEfNS7_4arch4Sm80ELb0ELb0ELb1ELb0ELb0ELb0ELb0ELb0ELi2ELi2ELi4ELi2ELb1EE3mmaINS_16FlashAttnBwdSm80ISB_NS_21CollectiveEpilogueBwdIS6_S8_SA_Li256ELb0ELb0ELi2EEENS_19SingleTileSchedulerILb0ELb0ELb0ELi128EEEE13SharedStorageENS1_6TensorINS1_11ArrayEngineIfLm32EEENS1_6LayoutINS2_IJNS2_IJNS3_ILi2EEESO_EEESO_NS3_ILi4EEEEEENS2_IJNS2_IJNS3_ILi1EEESO_EEESQ_NS3_ILi8EEEEEEEEEEEEbRKNSB_6ParamsERT0_S12_iNS2_IJiiiEEERT_ENKUliiE0_clEii - $_ZN7cutlass13device_kernelIN5flash19enable_sm80_to_sm89INS1_16FlashAttnBwdSm80INS1_25CollectiveMainloopBwdSm80ILi2ELi2EN4cute5tupleIJNS5_1CILi64EEENS7_ILi128EEES8_EEENS_10bfloat16_tEfNS_4arch4Sm80ELb0ELb0ELb1ELb0ELb0ELb0ELb0ELb0ELi2ELi2ELi4ELi2ELb1EEENS1_21CollectiveEpilogueBwdISA_SB_SD_Li256ELb0ELb0ELi2EEENS1_19SingleTileSchedulerILb0ELb0ELb0ELi128EEEEEEEEEvNT_6ParamsE$_ZZN4cuteplIJiiEJNS_1CILi0EEES2_EEEDaRKNS_15ArithmeticTupleIJDpT_EEERKNS3_IJDpT0_EEEENKUlDpRKT_E_clIJiiEEEDaSH_)
$_ZN7cutlass13device_kernelIN5flash19enable_sm80_to_sm89INS1_16FlashAttnBwdSm80INS1_25CollectiveMainloopBwdSm80ILi2ELi2EN4cute5tupleIJNS5_1CILi64EEENS7_ILi128EEES8_EEENS_10bfloat16_tEfNS_4arch4Sm80ELb0ELb0ELb1ELb0ELb0ELb0ELb0ELb0ELi2ELi2ELi4ELi2ELb1EEENS1_21CollectiveEpilogueBwdISA_SB_SD_Li256ELb0ELb0ELi2EEENS1_19SingleTileSchedulerILb0ELb0ELb0ELi128EEEEEEEEEvNT_6ParamsE$_ZZN4cuteplIJiiEJNS_1CILi0EEES2_EEEDaRKNS_15ArithmeticTupleIJDpT_EEERKNS3_IJDpT0_EEEENKUlDpRKT_E_clIJiiEEEDaSH_:
[----:B------:R-:W-:Y:S01]  /*a0c0*/  IADD3 R5, R1, 0x188, RZ ;  /* 0x0000018801057810 */ /* 0x000fe20007ffe0ff */
[----:B------:R-:W-:Y:S01]  /*a0d0*/  IMAD.U32 R4, RZ, RZ, UR16 ;  /* 0x00000010ff047e24 */ /* 0x000fe2000f8e00ff */
[----:B------:R-:W-:Y:S02]  /*a0e0*/  MOV R6, 0xa110 ;  /* 0x0000a11000067802 */ /* 0x000fe40000000f00 */
[----:B------:R-:W-:Y:S02]  /*a0f0*/  IADD3 R5, R5, c[0x0][0x20], RZ ;  /* 0x0000080005057a10 */ /* 0x000fe40007ffe0ff */
[----:B------:R-:W-:Y:S05]  /*a100*/  CALL.REL.NOINC `($_ZN7cutlass13device_kernelIN5flash19enable_sm80_to_sm89INS1_16FlashAttnBwdSm80INS1_25CollectiveMainloopBwdSm80ILi2ELi2EN4cute5tupleIJNS5_1CILi64EEENS7_ILi128EEES8_EEENS_10bfloat16_tEfNS_4arch4Sm80ELb0ELb0ELb1ELb0ELb0ELb0ELb0ELb0ELi2ELi2ELi4ELi2ELb1EEENS1_21CollectiveEpilogueBwdISA_SB_SD_Li256ELb0ELb0ELi2EEENS1_19SingleTileSchedulerILb0ELb0ELb0ELi128EEEEEEEEEvNT_6ParamsE$_ZN4cute5tupleIJiiEEC2ERKiS3_) ;  /* 0xffffdae000007944 */ /* 0x000fea0003c3ffff */
[----:B------:R2:W5:Y:S01]  /*a110*/  LDL R11, [R1+0x188] ;  /* 0x00018800010b7983 */ /* 0x0005620000100800 */
[----:B------:R-:W-:-:S04]  /*a120*/  MOV R15, 0x0 ;  /* 0x00000000000f7802 */ /* 0x000fc80000000f00 */
[----:B------:R-:W-:Y:S05]  /*a130*/  RET.REL.NODEC R14 `(_ZN7cutlass13device_kernelIN5flash19enable_sm80_to_sm89INS1_16FlashAttnBwdSm80INS1_25CollectiveMainloopBwdSm80ILi2ELi2EN4cute5tupleIJNS5_1CILi64EEENS7_ILi128EEES8_EEENS_10bfloat16_tEfNS_4arch4Sm80ELb0ELb0ELb1ELb0ELb0ELb0ELb0ELb0ELi2ELi2ELi4ELi2ELb1EEENS1_21CollectiveEpilogueBwdISA_SB_SD_Li256ELb0ELb0ELi2EEENS1_19SingleTileSchedulerILb0ELb0ELb0ELi128EEEEEEEEEvNT_6ParamsE) ;  /* 0xffff5ec00e007950 */ /* 0x000fea0003c3ffff */
        .type           $_ZN7cutlass13device_kernelIN5flash19enable_sm80_to_sm89INS1_16FlashAttnBwdSm80INS1_25CollectiveMainloopBwdSm80ILi2ELi2EN4cute5tupleIJNS5_1CILi64EEENS7_ILi128EEES8_EEENS_10bfloat16_tEfNS_4arch4Sm80ELb0ELb0ELb1ELb0ELb0ELb0ELb0ELb0ELi2ELi2ELi4ELi2ELb1EEENS1_21CollectiveEpilogueBwdISA_SB_SD_Li256ELb0ELb0ELi2EEENS1_19SingleTileSchedulerILb0ELb0ELb0ELi128EEEEEEEEEvNT_6ParamsE$_ZZN5flash25CollectiveMainloopBwdSm80ILi2ELi2EN4cute5tupleIJNS1_1CILi64EEENS3_ILi128EEES4_EEEN7cutlass10bfloat16_tEfNS7_4arch4Sm80ELb0ELb0ELb1ELb0ELb0ELb0ELb0ELb0ELi2ELi2ELi4ELi2ELb1EE3mmaINS_16FlashAttnBwdSm80ISB_NS_21CollectiveEpilogueBwdIS6_S8_SA_Li256ELb0ELb0ELi2EEENS_19SingleTileSchedulerILb0ELb0ELb0ELi128EEEE13SharedStorageENS1_6TensorINS1_11ArrayEngineIfLm32EEENS1_6LayoutINS2_IJNS2_IJNS3_ILi2EEESO_EEESO_NS3_ILi4EEEEEENS2_IJNS2_IJNS3_ILi1EEESO_EEESQ_NS3_ILi8EEEEEEEEEEEEbRKNSB_6ParamsERT0_S12_iNS2_IJiiiEEERT_ENKUliiE0_clEii,@function
        .size           $_ZN7cutlass13device_kernelIN5flash19enable_sm80_to_sm89INS1_16FlashAttnBwdSm80INS1_25CollectiveMainloopBwdSm80ILi2ELi2EN4cute5tupleIJNS5_1CILi64EEENS7_ILi128EEES8_EEENS_10bfloat16_tEfNS_4arch4Sm80ELb0ELb0ELb1ELb0ELb0ELb0ELb0ELb0ELi2ELi2ELi4ELi2ELb1EEENS1_21CollectiveEpilogueBwdISA_SB_SD_Li256ELb0ELb0ELi2EEENS1_19SingleTileSchedulerILb0ELb0ELb0ELi128EEEEEEEEEvNT_6ParamsE$_ZZN5flash25CollectiveMainloopBwdSm80ILi2ELi2EN4cute5tupleIJNS1_1CILi64EEENS3_ILi128EEES4_EEEN7cutlass10bfloat16_tEfNS7_4arch4Sm80ELb0ELb0ELb1ELb0ELb0ELb0ELb0ELb0ELi2ELi2ELi4ELi2ELb1EE3mmaINS_16FlashAttnBwdSm80ISB_NS_21CollectiveEpilogueBwdIS6_S8_SA_Li256ELb0ELb0ELi2EEENS_19SingleTileSchedulerILb0ELb0ELb0ELi128EEEE13SharedStorageENS1_6TensorINS1_11ArrayEngineIfLm32EEENS1_6LayoutINS2_IJNS2_IJNS3_ILi2EEESO_EEESO_NS3_ILi4EEEEEENS2_IJNS2_IJNS3_ILi1EEESO_EEESQ_NS3_ILi8EEEEEEEEEEEEbRKNSB_6ParamsERT0_S12_iNS2_IJiiiEEERT_ENKUliiE0_clEii,($_ZN7cutlass13device_kernelIN5flash19enable_sm80_to_sm89INS1_16FlashAttnBwdSm80INS1_25CollectiveMainloopBwdSm80ILi2ELi2EN4cute5tupleIJNS5_1CILi64EEENS7_ILi128EEES8_EEENS_10bfloat16_tEfNS_4arch4Sm80ELb0ELb0ELb1ELb0ELb0ELb0ELb0ELb0ELi2ELi2ELi4ELi2ELb1EEENS1_21CollectiveEpilogueBwdISA_SB_SD_Li256ELb0ELb0ELi2EEENS1_19SingleTileSchedulerILb0ELb0ELb0ELi128EEEEEEEEEvNT_6ParamsE$_ZZN5flash25CollectiveMainloopBwdSm80ILi2ELi2EN4cute5tupleIJNS1_1CILi64EEENS3_ILi128EEES4_EEEN7cutlass10bfloat16_tEfNS7_4arch4Sm80ELb0ELb0ELb1ELb0ELb0ELb0ELb0ELb0ELi2ELi2ELi4ELi2ELb1EE3mmaINS_16FlashAttnBwdSm80ISB_NS_21CollectiveEpilogueBwdIS6_S8_SA_Li256ELb0ELb0ELi2EEENS_19SingleTileSchedulerILb0ELb0ELb0ELi128EEEE13SharedStorageENS1_6TensorINS1_11ArrayEngineIfLm32EEENS1_6LayoutINS2_IJNS2_IJNS3_ILi2EEESO_EEESO_NS3_ILi4EEEEEENS2_IJNS2_IJNS3_ILi1EEESO_EEESQ_NS3_ILi8EEEEEEEEEEEEbRKNSB_6ParamsERT0_S12_iNS2_IJiiiEEERT_ENKUliiE_clEii - $_ZN7cutlass13device_kernelIN5flash19enable_sm80_to_sm89INS1_16FlashAttnBwdSm80INS1_25CollectiveMainloopBwdSm80ILi2ELi2EN4cute5tupleIJNS5_1CILi64EEENS7_ILi128EEES8_EEENS_10bfloat16_tEfNS_4arch4Sm80ELb0ELb0ELb1ELb0ELb0ELb0ELb0ELb0ELi2ELi2ELi4ELi2ELb1EEENS1_21CollectiveEpilogueBwdISA_SB_SD_Li256ELb0ELb0ELi2EEENS1_19SingleTileSchedulerILb0ELb0ELb0ELi128EEEEEEEEEvNT_6ParamsE$_ZZN5flash25CollectiveMainloopBwdSm80ILi2ELi2EN4cute5tupleIJNS1_1CILi64EEENS3_ILi128EEES4_EEEN7cutlass10bfloat16_tEfNS7_4arch4Sm80ELb0ELb0ELb1ELb0ELb0ELb0ELb0ELb0ELi2ELi2ELi4ELi2ELb1EE3mmaINS_16FlashAttnBwdSm80ISB_NS_21CollectiveEpilogueBwdIS6_S8_SA_Li256ELb0ELb0ELi2EEENS_19SingleTileSchedulerILb0ELb0ELb0ELi128EEEE13SharedStorageENS1_6TensorINS1_11ArrayEngineIfLm32EEENS1_6LayoutINS2_IJNS2_IJNS3_ILi2EEESO_EEESO_NS3_ILi4EEEEEENS2_IJNS2_IJNS3_ILi1EEESO_EEESQ_NS3_ILi8EEEEEEEEEEEEbRKNSB_6ParamsERT0_S12_iNS2_IJiiiEEERT_ENKUliiE0_clEii)
$_ZN7cutlass13device_kernelIN5flash19enable_sm80_to_sm89INS1_16FlashAttnBwdSm80INS1_25CollectiveMainloopBwdSm80ILi2ELi2EN4cute5tupleIJNS5_1CILi64EEENS7_ILi128EEES8_EEENS_10bfloat16_tEfNS_4arch4Sm80ELb0ELb0ELb1ELb0ELb0ELb0ELb0ELb0ELi2ELi2ELi4ELi2ELb1EEENS1_21CollectiveEpilogueBwdISA_SB_SD_Li256ELb0ELb0ELi2EEENS1_19SingleTileSchedulerILb0ELb0ELb0ELi128EEEEEEEEEvNT_6ParamsE$_ZZN5flash25CollectiveMainloopBwdSm80ILi2ELi2EN4cute5tupleIJNS1_1CILi64EEENS3_ILi128EEES4_EEEN7cutlass10bfloat16_tEfNS7_4arch4Sm80ELb0ELb0ELb1ELb0ELb0ELb0ELb0ELb0ELi2ELi2ELi4ELi2ELb1EE3mmaINS_16FlashAttnBwdSm80ISB_NS_21CollectiveEpilogueBwdIS6_S8_SA_Li256ELb0ELb0ELi2EEENS_19SingleTileSchedulerILb0ELb0ELb0ELi128EEEE13SharedStorageENS1_6TensorINS1_11ArrayEngineIfLm32EEENS1_6LayoutINS2_IJNS2_IJNS3_ILi2EEESO_EEESO_NS3_ILi4EEEEEENS2_IJNS2_IJNS3_ILi1EEESO_EEESQ_NS3_ILi8EEEEEEEEEEEEbRKNSB_6ParamsERT0_S12_iNS2_IJiiiEEERT_ENKUliiE0_clEii:
[----:B------:R-:W-:Y:S02]  /*a140*/  ULDC UR20, c[0x0][0x20] ;  /* 0x0000080000147ab9 */ /* 0x000fe40000000800 */
[----:B------:R-:W-:-:S09]  /*a150*/  UIADD3 UR4, UR15, -UR20, URZ ;  /* 0x800000140f047290 */ /* 0x000fd2000fffe03f */
[----:B------:R-:W5:Y:S01]  /*a160*/  LDL.64 R8, [UR4] ;  /* 0x00000004ff087983 */ /* 0x000f620008100a00 */
[----:B------:R-:W-:Y:S01]  /*a170*/  UIADD3 UR16, UR7, 0x160, URZ ;  /* 0x0000016007107890 */ /* 0x000fe2000fffe03f */
[----:B------:R-:W-:Y:S01]  /*a180*/  MOV R5, UR17 ;  /* 0x0000001100057c02 */ /* 0x000fe20008000f00 */
[----:B------:R-:W-:Y:S01]  /*a190*/  ULDC.64 UR22, c[0x0][0x118] ;  /* 0x0000460000167ab9 */ /* 0x000fe20000000a00 */
[----:B------:R-:W-:Y:S01]  /*a1a0*/  MOV R4, 0xa200 ;  /* 0x0000a20000047802 */ /* 0x000fe20000000f00 */
[----:B------:R-:W-:-:S04]  /*a1b0*/  UIADD3 UR20, UR16, UR20, URZ ;  /* 0x0000001410147290 */ /* 0x000fc8000fffe03f */
[----:B------:R-:W-:Y:S02]  /*a1c0*/  UIADD3 UR16, UR20, 0x8, URZ ;  /* 0x0000000814107890 */ /* 0x000fe4000fffe03f */
[----:B------:R-:W-:Y:S02]  /*a1d0*/  UIADD3 UR21, UR20, 0x18, URZ ;  /* 0x0000001814157890 */ /* 0x000fe4000fffe03f */
[----:B------:R-:W-:-:S07]  /*a1e0*/  UIADD3 UR24, UR20, 0x20, URZ ;  /* 0x0000002014187890 */ /* 0x000fce000fffe03f */
[----:B-----5:R-:W-:Y:S05]  /*a1f0*/  CALL.REL.NOINC `($_ZN7cutlass13device_kernelIN5flash19enable_sm80_to_sm89INS1_16FlashAttnBwdSm80INS1_25CollectiveMainloopBwdSm80ILi2ELi2EN4cute5tupleIJNS5_1CILi64EEENS7_ILi128EEES8_EEENS_10bfloat16_tEfNS_4arch4Sm80ELb0ELb0ELb1ELb0ELb0ELb0ELb0ELb0ELi2ELi2ELi4ELi2ELb1EEENS1_21CollectiveEpilogueBwdISA_SB_SD_Li256ELb0ELb0ELi2EEENS1_19SingleTileSchedulerILb0ELb0ELb0ELi128EEEEEEEEEvNT_6ParamsE$_ZN4cute3eso3ESOILb1ELb0EJNS_10UnderscoreES2_S2_iEEC2ERKS2_S5_S5_RKi) ;  /* 0xffffcd7000007944 */ /* 0x020fea0003c3ffff */
[----:B------:R-:W2:Y:S01]  /*a200*/  LDL R5, [R1+0x168] ;  /* 0x0001680001057983 */ /* 0x000ea20000100800 */
[----:B------:R-:W-:Y:S02]  /*a210*/  MOV R4, 0xa240 ;  /* 0x0000a24000047802 */ /* 0x000fe40000000f00 */
[----:B--2---:R-:W-:Y:S02]  /*a220*/  SHF.L.U32 R5, R5, 0xc, RZ ;  /* 0x0000000c05057819 */ /* 0x004fe400000006ff */
[----:B------:R-:W-:Y:S05]  /*a230*/  CALL.REL.NOINC `($_ZN7cutlass13device_kernelIN5flash19enable_sm80_to_sm89INS1_16FlashAttnBwdSm80INS1_25CollectiveMainloopBwdSm80ILi2ELi2EN4cute5tupleIJNS5_1CILi64EEENS7_ILi128EEES8_EEENS_10bfloat16_tEfNS_4arch4Sm80ELb0ELb0ELb1ELb0ELb0ELb0ELb0ELb0ELi2ELi2ELi4ELi2ELb1EEENS1_21CollectiveEpilogueBwdISA_SB_SD_Li256ELb0ELb0ELi2EEENS1_19SingleTileSchedulerILb0ELb0ELb0ELi128EEEEEEEEEvNT_6ParamsE$_ZN4cute3eso3ESOILb1ELb0EJNS_6LayoutINS_5tupleIJNS3_IJNS_1CILi8EEENS4_ILi1EEEEEENS4_ILi2EEES6_EEENS3_IJNS3_IJS6_NS4_ILi0EEEEEENS4_ILi2048EEESA_EEEEEiEEC2ERKSE_RKi) ;  /* 0xffffd63000007944 */ /* 0x000fea0003c3ffff */
[----:B------:R-:W2:Y:S04]  /*a240*/  LD.E.64 R6, [R8.64] ;  /* 0x0000001608067980 */ /* 0x000ea8000c101b00 */
[----:B------:R-:W2:Y:S02]  /*a250*/  LDL R4, [R1+0x168] ;  /* 0x0001680001047983 */ /* 0x000ea40000100800 */
[----:B--2---:R-:W-:Y:S01]  /*a260*/  IMAD.WIDE R6, R4, 0x2, R6 ;  /* 0x0000000204067825 */ /* 0x004fe200078e0206 */
[----:B------:R-:W-:-:S03]  /*a270*/  MOV R4, 0xa290 ;  /* 0x0000a29000047802 */ /* 0x000fc60000000f00 */
[----:B------:R-:W-:Y:S05]  /*a280*/  CALL.REL.NOINC `($_ZN7cutlass13device_kernelIN5flash19enable_sm80_to_sm89INS1_16FlashAttnBwdSm80INS1_25CollectiveMainloopBwdSm80ILi2ELi2EN4cute5tupleIJNS5_1CILi64EEENS7_ILi128EEES8_EEENS_10bfloat16_tEfNS_4arch4Sm80ELb0ELb0ELb1ELb0ELb0ELb0ELb0ELb0ELi2ELi2ELi4ELi2ELb1EEENS1_21CollectiveEpilogueBwdISA_SB_SD_Li256ELb0ELb0ELi2EEENS1_19SingleTileSchedulerILb0ELb0ELb0ELi128EEEEEEEEEvNT_6ParamsE$_ZN4cute8smem_ptrIPN7cutlass10bfloat16_tEECI1NS_12iter_adaptorIS3_S4_EEES3_) ;  /* 0xffffda6000007944 */ /* 0x000fea0003c3ffff */
[----:B------:R2:W5:Y:S01]  /*a290*/  LDL.64 R4, [R1+0x168] ;  /* 0x0001680001047983 */ /* 0x0005620000100a00 */
[----:B-1----:R-:W-:-:S03]  /*a2a0*/  MOV R6, 0xa2c0 ;  /* 0x0000a2c000067802 */ /* 0x002fc60000000f00 */
[----:B--2--5:R-:W-:Y:S05]  /*a2b0*/  CALL.REL.NOINC `($_ZN7cutlass13device_kernelIN5flash19enable_sm80_to_sm89INS1_16FlashAttnBwdSm80INS1_25CollectiveMainloopBwdSm80ILi2ELi2EN4cute5tupleIJNS5_1CILi64EEENS7_ILi128EEES8_EEENS_10bfloat16_tEfNS_4arch4Sm80ELb0ELb0ELb1ELb0ELb0ELb0ELb0ELb0ELi2ELi2ELi4ELi2ELb1EEENS1_21CollectiveEpilogueBwdISA_SB_SD_Li256ELb0ELb0ELi2EEENS1_19SingleTileSchedulerILb0ELb0ELb0ELi128EEEEEEEEEvNT_6ParamsE$_ZN4cute3eso3ESOILb1ELb0EJNS_6LayoutINS_5tupleIJNS3_IJNS_1CILi8EEENS4_ILi1EEEEEENS4_ILi2EEES6_EEENS3_IJNS3_IJS6_NS4_ILi0EEEEEENS4_ILi2048EEESA_EEEEENS_10ViewEngineINS_8smem_ptrIPN7cutlass10bfloat16_tEEEEEEEC2ERKSE_RKSL_) ;  /* 0xffffd56000007944 */ /* 0x024fea0003c3ffff */
[----:B------:R2:W5:Y:S04]  /*a2c0*/  LDL.64 R16, [R1+0x168] ;  /* 0x0001680001107983 */ /* 0x0005680000100a00 */
[----:B------:R-:W5:Y:S01]  /*a2d0*/  LDL.64 R14, [UR4+0x8] ;  /* 0x00000804ff0e7983 */ /* 0x000f620008100a00 */
[----:B-1----:R-:W-:-:S02]  /*a2e0*/  MOV R5, UR25 ;  /* 0x0000001900057c02 */ /* 0x002fc40008000f00 */
[----:B------:R-:W-:Y:S02]  /*a2f0*/  MOV R4, 0xa310 ;  /* 0x0000a31000047802 */ /* 0x000fe40000000f00 */
[----:B--2--5:R-:W-:Y:S05]  /*a300*/  CALL.REL.NOINC `($_ZN7cutlass13device_kernelIN5flash19enable_sm80_to_sm89INS1_16FlashAttnBwdSm80INS1_25CollectiveMainloopBwdSm80ILi2ELi2EN4cute5tupleIJNS5_1CILi64EEENS7_ILi128EEES8_EEENS_10bfloat16_tEfNS_4arch4Sm80ELb0ELb0ELb1ELb0ELb0ELb0ELb0ELb0ELi2ELi2ELi4ELi2ELb1EEENS1_21CollectiveEpilogueBwdISA_SB_SD_Li256ELb0ELb0ELi2EEENS1_19SingleTileSchedulerILb0ELb0ELb0ELi128EEEEEEEEEvNT_6ParamsE$_ZN4cute3eso3ESOILb1ELb0EJNS_10UnderscoreES2_S2_iEEC2ERKS2_S5_S5_RKi) ;  /* 0xffffcc6000007944 */ /* 0x024fea0003c3ffff */
[----:B------:R-:W2:Y:S04]  /*a310*/  LDL R11, [R1+0x168] ;  /* 0x00016800010b7983 */ /* 0x000ea80000100800 */
[----:B------:R1:W5:Y:S01]  /*a320*/  LD.E.64 R4, [R14.64+0x8] ;  /* 0x000008160e047980 */ /* 0x000362000c101b00 */
[----:B------:R-:W-:Y:S02]  /*a330*/  MOV R6, 0xa360 ;  /* 0x0000a36000067802 */ /* 0x000fe40000000f00 */
[----:B--2---:R-:W-:Y:S02]  /*a340*/  SHF.R.S32.HI R9, RZ, 0x1f, R11 ;  /* 0x0000001fff097819 */ /* 0x004fe4000001140b */
[----:B-1---5:R-:W-:Y:S05]  /*a350*/  CALL.REL.NOINC `($_ZN7cutlass13device_kernelIN5flash19enable_sm80_to_sm89INS1_16FlashAttnBwdSm80INS1_25CollectiveMainloopBwdSm80ILi2ELi2EN4cute5tupleIJNS5_1CILi64EEENS7_ILi128EEES8_EEENS_10bfloat16_tEfNS_4arch4Sm80ELb0ELb0ELb1ELb0ELb0ELb0ELb0ELb0ELi2ELi2ELi4ELi2ELb1EEENS1_21CollectiveEpilogueBwdISA_SB_SD_Li256ELb0ELb0ELi2EEENS1_19SingleTileSchedulerILb0ELb0ELb0ELi128EEEEEEEEEvNT_6ParamsE$_ZZN4cute5sliceINS_5tupleIJNS_10UnderscoreES2_S2_iEEENS1_IJNS1_IJNS_1CILi1EEENS4_ILi0EEEEEElS6_lEEEEEDaRKT_RKT0_ENKUlRKT_RKT0_E_clIS2_lEEDaSH_SK_) ;  /* 0xffffdf0000007944 */ /* 0x022fea0003c3ffff */
[----:B-----5:R-:W-:Y:S02]  /*a360*/  MOV R7, R5 ;  /* 0x0000000500077202 */ /* 0x020fe40000000f00 */
[----:B------:R-:W-:Y:S02]  /*a370*/  MOV R6, 0xa390 ;  /* 0x0000a39000067802 */ /* 0x000fe40000000f00 */
[----:B-1----:R-:W-:Y:S05]  /*a380*/  CALL.REL.NOINC `($_ZN7cutlass13device_kernelIN5flash19enable_sm80_to_sm89INS1_16FlashAttnBwdSm80INS1_25CollectiveMainloopBwdSm80ILi2ELi2EN4cute5tupleIJNS5_1CILi64EEENS7_ILi128EEES8_EEENS_10bfloat16_tEfNS_4arch4Sm80ELb0ELb0ELb1ELb0ELb0ELb0ELb0ELb0ELi2ELi2ELi4ELi2ELb1EEENS1_21CollectiveEpilogueBwdISA_SB_SD_Li256ELb0ELb0ELi2EEENS1_19SingleTileSchedulerILb0ELb0ELb0ELi128EEEEEEEEEvNT_6ParamsE$_ZZN4cute12filter_tupleINS_5tupleIJNS_10UnderscoreES2_S2_iEEENS1_IJNS1_IJNS_1CILi1EEENS4_ILi0EEEEEElS6_lEEEZNS_5sliceIS3_S8_EEDaRKT_RKT0_EUlRKT_RKT0_E_EEDaSC_SF_OT1_ENKUlDpSI_E_clIJNS1_IJS7_EEENS1_IJlEEENS1_IJS6_EEENS1_IJEEEEEEDaSP_) ;  /* 0xffffda5000007944 */ /* 0x002fea0003c3ffff */
[----:B------:R-:W-:Y:S02]  /*a390*/  MOV R6, 0xa3b0 ;  /* 0x0000a3b000067802 */ /* 0x000fe40000000f00 */
[----:B-1---5:R-:W-:Y:S05]  /*a3a0*/  CALL.REL.NOINC `($_ZN7cutlass13device_kernelIN5flash19enable_sm80_to_sm89INS1_16FlashAttnBwdSm80INS1_25CollectiveMainloopBwdSm80ILi2ELi2EN4cute5tupleIJNS5_1CILi64EEENS7_ILi128EEES8_EEENS_10bfloat16_tEfNS_4arch4Sm80ELb0ELb0ELb1ELb0ELb0ELb0ELb0ELb0ELi2ELi2ELi4ELi2ELb1EEENS1_21CollectiveEpilogueBwdISA_SB_SD_Li256ELb0ELb0ELi2EEENS1_19SingleTileSchedulerILb0ELb0ELb0ELi128EEEEEEEEEvNT_6ParamsE$_ZN4cute5tupleIJNS0_IJNS0_IJNS_1CILi8EEENS1_ILi1EEEEEENS1_ILi2EEES3_EEENS0_IJNS0_IJS3_NS1_ILi0EEEEEElS7_EEEEEC2ERKS6_RKS9_) ;  /* 0xffffd51000007944 */ /* 0x022fea0003c3ffff */
[----:B------:R-:W2:Y:S04]  /*a3b0*/  LD.E.64 R18, [R14.64+0x10] ;  /* 0x000010160e127980 */ /* 0x000ea8000c101b00 */
[----:B-1----:R1:W5:Y:S01]  /*a3c0*/  LDL.64 R4, [R1+0x168] ;  /* 0x0001680001047983 */ /* 0x0023620000100a00 */
[----:B--2---:R-:W-:-:S02]  /*a3d0*/  IMAD R6, R19, R11, RZ ;  /* 0x0000000b13067224 */ /* 0x004fc400078e02ff */
[----:B------:R-:W-:-:S04]  /*a3e0*/  IMAD.WIDE.U32 R12, R18, R11, RZ ;  /* 0x0000000b120c7225 */ /* 0x000fc800078e00ff */
[----:B------:R-:W-:-:S05]  /*a3f0*/  IMAD R6, R18, R9, R6 ;  /* 0x0000000912067224 */ /* 0x000fca00078e0206 */
[----:B------:R-:W-:Y:S02]  /*a400*/  IADD3 R13, R13, R6, RZ ;  /* 0x000000060d0d7210 */ /* 0x000fe40007ffe0ff */
[----:B------:R-:W-:-:S03]  /*a410*/  MOV R6, 0xa440 ;  /* 0x0000a44000067802 */ /* 0x000fc60000000f00 */
[----:B------:R1:W-:Y:S04]  /*a420*/  STL.64 [R1+0x178], R12 ;  /* 0x0001780c01007387 */ /* 0x0003e80000100a00 */
[----:B-1---5:R-:W-:Y:S05]  /*a430*/  CALL.REL.NOINC `($_ZN7cutlass13device_kernelIN5flash19enable_sm80_to_sm89INS1_16FlashAttnBwdSm80INS1_25CollectiveMainloopBwdSm80ILi2ELi2EN4cute5tupleIJNS5_1CILi64EEENS7_ILi128EEES8_EEENS_10bfloat16_tEfNS_4arch4Sm80ELb0ELb0ELb1ELb0ELb0ELb0ELb0ELb0ELi2ELi2ELi4ELi2ELb1EEENS1_21CollectiveEpilogueBwdISA_SB_SD_Li256ELb0ELb0ELi2EEENS1_19SingleTileSchedulerILb0ELb0ELb0ELi128EEEEEEEEEvNT_6ParamsE$_ZN4cute3eso3ESOILb0ELb0EJNS_6LayoutINS_5tupleIJNS3_IJNS_1CILi8EEENS4_ILi1EEEEEENS4_ILi2EEES6_EEENS3_IJNS3_IJS6_NS4_ILi0EEEEEElSA_EEEEElEEC2ERKSD_RKl) ;  /* 0xffffc81000007944 */ /* 0x022fea0003c3ffff */
[----:B------:R-:W2:Y:S04]  /*a440*/  LD.E.64 R14, [R14.64+0x18] ;  /* 0x000018160e0e7980 */ /* 0x000ea8000c101b00 */
[----:B------:R-:W2:Y:S04]  /*a450*/  LDL.64 R6, [R1+0x170] ;  /* 0x0001700001067983 */ /* 0x000ea80000100a00 */
[----:B-1----:R1:W5:Y:S01]  /*a460*/  LDL.64 R4, [R1+0x168] ;  /* 0x0001680001047983 */ /* 0x0023620000100a00 */
[----:B------:R-:W-:Y:S02]  /*a470*/  MOV R12, 0xa4b0 ;  /* 0x0000a4b0000c7802 */ /* 0x000fe40000000f00 */
[----:B--2---:R-:W-:-:S04]  /*a480*/  LEA R8, P0, R6, R14, 0x1 ;  /* 0x0000000e06087211 */ /* 0x004fc800078008ff */
[----:B------:R-:W-:-:S04]  /*a490*/  LEA.HI.X R9, R6, R15, R7, 0x1, P0 ;  /* 0x0000000f06097211 */ /* 0x000fc800000f0c07 */
[----:B-1---5:R-:W-:Y:S05]  /*a4a0*/  CALL.REL.NOINC `($_ZN7cutlass13device_kernelIN5flash19enable_sm80_to_sm89INS1_16FlashAttnBwdSm80INS1_25CollectiveMainloopBwdSm80ILi2ELi2EN4cute5tupleIJNS5_1CILi64EEENS7_ILi128EEES8_EEENS_10bfloat16_tEfNS_4arch4Sm80ELb0ELb0ELb1ELb0ELb0ELb0ELb0ELb0ELi2ELi2ELi4ELi2ELb1EEENS1_21CollectiveEpilogueBwdISA_SB_SD_Li256ELb0ELb0ELi2EEENS1_19SingleTileSchedulerILb0ELb0ELb0ELi128EEEEEEEEEvNT_6ParamsE$_ZN4cute8gmem_ptrIPKN7cutlass10bfloat16_tEECI1NS_12iter_adaptorIS4_S5_EEES4_) ;  /* 0xffffd78000007944 */ /* 0x022fea0003c3ffff */
[----:B------:R-:W2:Y:S04]  /*a4b0*/  LDL.64 R6, [R1+0x168] ;  /* 0x0001680001067983 */ /* 0x000ea80000100a00 */
[----:B--2---:R2:W-:Y:S02]  /*a4c0*/  STL.64 [R1+0x178], R6 ;  /* 0x0001780601007387 */ /* 0x0045e40000100a00 */
[----:B--2---:R-:W-:Y:S02]  /*a4d0*/  MOV R6, 0xa4f0 ;  /* 0x0000a4f000067802 */ /* 0x004fe40000000f00 */
[----:B-1----:R-:W-:Y:S05]  /*a4e0*/  CALL.REL.NOINC `($_ZN7cutlass13device_kernelIN5flash19enable_sm80_to_sm89INS1_16FlashAttnBwdSm80INS1_25CollectiveMainloopBwdSm80ILi2ELi2EN4cute5tupleIJNS5_1CILi64EEENS7_ILi128EEES8_EEENS_10bfloat16_tEfNS_4arch4Sm80ELb0ELb0ELb1ELb0ELb0ELb0ELb0ELb0ELi2ELi2ELi4ELi2ELb1EEENS1_21CollectiveEpilogueBwdISA_SB_SD_Li256ELb0ELb0ELi2EEENS1_19SingleTileSchedulerILb0ELb0ELb0ELi128EEEEEEEEEvNT_6ParamsE$_ZN4cute3eso3ESOILb0ELb0EJNS_6LayoutINS_5tupleIJNS3_IJNS_1CILi8EEENS4_ILi1EEEEEENS4_ILi2EEES6_EEENS3_IJNS3_IJS6_NS4_ILi0EEEEEElSA_EEEEENS_10ViewEngineINS_8gmem_ptrIPKN7cutlass10bfloat16_tEEEEEEEC2ERKSD_RKSL_) ;  /* 0xffffc6e000007944 */ /* 0x002fea0003c3ffff */
[----:B------:R-:W2:Y:S04]  /*a4f0*/  LDL.64 R6, [UR4+0x18] ;  /* 0x00001804ff067983 */ /* 0x000ea80008100a00 */
[----:B------:R-:W3:Y:S04]  /*a500*/  LDL.64 R8, [UR4+0x10] ;  /* 0x00001004ff087983 */ /* 0x000ee80008100a00 */
[----:B------:R4:W5:Y:S04]  /*a510*/  LDL.64 R18, [R1+0x170] ;  /* 0x0001700001127983 */ /* 0x0009680000100a00 */
[----:B------:R4:W5:Y:S04]  /*a520*/  LDL.64 R20, [R1+0x168] ;  /* 0x0001680001147983 */ /* 0x0009680000100a00 */
[----:B-12---:R-:W2:Y:S04]  /*a530*/  LD.E R4, [R6.64+0x4] ;  /* 0x0000041606047980 */ /* 0x006ea8000c101900 */
[----:B---3--:R-:W3:Y:S04]  /*a540*/  LD.E R5, [R8.64+0xc] ;  /* 0x00000c1608057980 */ /* 0x008ee8000c101900 */
[----:B------:R4:W5:Y:S01]  /*a550*/  LD.E R12, [R6.64] ;  /* 0x00000016060c7980 */ /* 0x000962000c101900 */
[----:B------:R-:W-:-:S02]  /*a560*/  MOV R108, UR25 ;  /* 0x00000019006c7c02 */ /* 0x000fc40008000f00 */
[----:B------:R-:W-:Y:S01]  /*a570*/  MOV R14, 0xa5b0 ;  /* 0x0000a5b0000e7802 */ /* 0x000fe20000000f00 */
[----:B--2---:R4:W-:Y:S02]  /*a580*/  STL [R1+0x168], R4 ;  /* 0x0001680401007387 */ /* 0x0049e40000100800 */
[----:B---3--:R-:W-:Y:S02]  /*a590*/  IMAD R108, R108, -0x40, R5 ;  /* 0xffffffc06c6c7824 */ /* 0x008fe400078e0205 */
[----:B----45:R-:W-:Y:S05]  /*a5a0*/  CALL.REL.NOINC `($_ZN7cutlass13device_kernelIN5flash19enable_sm80_to_sm89INS1_16FlashAttnBwdSm80INS1_25CollectiveMainloopBwdSm80ILi2ELi2EN4cute5tupleIJNS5_1CILi64EEENS7_ILi128EEES8_EEENS_10bfloat16_tEfNS_4arch4Sm80ELb0ELb0ELb1ELb0ELb0ELb0ELb0ELb0ELi2ELi2ELi4ELi2ELb1EEENS1_21CollectiveEpilogueBwdISA_SB_SD_Li256ELb0ELb0ELi2EEENS1_19SingleTileSchedulerILb0ELb0ELb0ELi128EEEEEEEEEvNT_6ParamsE$_ZZN4cuteplIJiiEJNS_1CILi0EEES2_EEEDaRKNS_15ArithmeticTupleIJDpT_EEERKNS3_IJDpT0_EEEENKUlDpRKT_E_clIJiiEEEDaSH_) ;  /* 0xfffffb1000007944 */ /* 0x030fea0003c3ffff */
[----:B-----5:R-:W-:Y:S01]  /*a5b0*/  IMAD.IADD R11, R108, 0x1, -R11 ;  /* 0x000000016c0b7824 */ /* 0x020fe200078e0a0b */
[----:B-1----:R-:W-:Y:S02]  /*a5c0*/  MOV R5, RZ ;  /* 0x000000ff00057202 */ /* 0x002fe40000000f00 */
[----:B------:R-:W-:Y:S02]  /*a5d0*/  MOV R4, 0xa5f0 ;  /* 0x0000a5f000047802 */ /* 0x000fe40000000f00 */
[----:B--2---:R-:W-:Y:S05]  /*a5e0*/  CALL.REL.NOINC `($_ZN7cutlass13device_kernelIN5flash19enable_sm80_to_sm89INS1_16FlashAttnBwdSm80INS1_25CollectiveMainloopBwdSm80ILi2ELi2EN4cute5tupleIJNS5_1CILi64EEENS7_ILi128EEES8_EEENS_10bfloat16_tEfNS_4arch4Sm80ELb0ELb0ELb1ELb0ELb0ELb0ELb0ELb0ELi2ELi2ELi4ELi2ELb1EEENS1_21CollectiveEpilogueBwdISA_SB_SD_Li256ELb0ELb0ELi2EEENS1_19SingleTileSchedulerILb0ELb0ELb0ELi128EEEEEEEEEvNT_6ParamsE$_ZN4cute3eso3ESOILb1ELb0EJNS_1CILi0EEEiS3_EEC2ERKS3_RKiS6_) ;  /* 0xffffccc000007944 */ /* 0x004fea0003c3ffff */
[----:B------:R-:W2:Y:S01]  /*a5f0*/  LDL R5, [R1+0x168] ;  /* 0x0001680001057983 */ /* 0x000ea20000100800 */
[----:B------:R-:W-:Y:S01]  /*a600*/  MOV R4, 0xa640 ;  /* 0x0000a64000047802 */ /* 0x000fe20000000f00 */
[----:B------:R-:W-:Y:S01]  /*a610*/  UMOV UR37, UR16 ;  /* 0x0000001000257c82 */ /* 0x000fe20008000000 */
[----:B--2---:R-:W-:Y:S02]  /*a620*/  SHF.L.U32 R5, R5, 0x5, RZ ;  /* 0x0000000505057819 */ /* 0x004fe400000006ff */
[----:B------:R-:W-:Y:S05]  /*a630*/  CALL.REL.NOINC `($_ZN7cutlass13device_kernelIN5flash19enable_sm80_to_sm89INS1_16FlashAttnBwdSm80INS1_25CollectiveMainloopBwdSm80ILi2ELi2EN4cute5tupleIJNS5_1CILi64EEENS7_ILi128EEES8_EEENS_10bfloat16_tEfNS_4arch4Sm80ELb0ELb0ELb1ELb0ELb0ELb0ELb0ELb0ELi2ELi2ELi4ELi2ELb1EEENS1_21CollectiveEpilogueBwdISA_SB_SD_Li256ELb0ELb0ELi2EEENS1_19SingleTileSchedulerILb0ELb0ELb0ELi128EEEEEEEEEvNT_6ParamsE$_ZN4cute5tupleIJiEEC2ERKi) ;  /* 0xffffd53000007944 */ /* 0x000fea0003c3ffff */
        /* <DEDUP_REMOVED lines=9> */
[----:B------:R-:W-:-:S02]  /*a6d0*/  MOV R4, UR16 ;  /* 0x0000001000047c02 */ /* 0x000fc40008000f00 */
[----:B------:R-:W-:Y:S02]  /*a6e0*/  MOV R6, 0xa700 ;  /* 0x0000a70000067802 */ /* 0x000fe40000000f00 */
[----:B-1---5:R-:W-:Y:S05]  /*a6f0*/  CALL.REL.NOINC `($_ZN7cutlass13device_kernelIN5flash19enable_sm80_to_sm89INS1_16FlashAttnBwdSm80INS1_25CollectiveMainloopBwdSm80ILi2ELi2EN4cute5tupleIJNS5_1CILi64EEENS7_ILi128EEES8_EEENS_10bfloat16_tEfNS_4arch4Sm80ELb0ELb0ELb1ELb0ELb0ELb0ELb0ELb0ELi2ELi2ELi4ELi2ELb1EEENS1_21CollectiveEpilogueBwdISA_SB_SD_Li256ELb0ELb0ELi2EEENS1_19SingleTileSchedulerILb0ELb0ELb0ELi128EEEEEEEEEvNT_6ParamsE$_ZN4cute3eso3ESOILb0ELb1EJiNS_1CILi0EEEEEC2ERKiRKS3_) ;  /* 0xffffc7e000007944 */ /* 0x022fea0003c3ffff */
[----:B-1----:R1:W5:Y:S01]  /*a700*/  LDL R5, [R1+0x168] ;  /* 0x0001680001057983 */ /* 0x0023620000100800 */
[----:B------:R-:W-:-:S03]  /*a710*/  MOV R8, 0xa730 ;  /* 0x0000a73000087802 */ /* 0x000fc60000000f00 */
[----:B-1---5:R-:W-:Y:S05]  /*a720*/  CALL.REL.NOINC `($_ZN7cutlass13device_kernelIN5flash19enable_sm80_to_sm89INS1_16FlashAttnBwdSm80INS1_25CollectiveMainloopBwdSm80ILi2ELi2EN4cute5tupleIJNS5_1CILi64EEENS7_ILi128EEES8_EEENS_10bfloat16_tEfNS_4arch4Sm80ELb0ELb0ELb1ELb0ELb0ELb0ELb0ELb0ELi2ELi2ELi4ELi2ELb1EEENS1_21CollectiveEpilogueBwdISA_SB_SD_Li256ELb0ELb0ELi2EEENS1_19SingleTileSchedulerILb0ELb0ELb0ELi128EEEEEEEEEvNT_6ParamsE$_ZZN4cuteplIJNS_1CILi0EEES2_EJiEEEDaRKNS_15ArithmeticTupleIJDpT_EEERKNS3_IJDpT0_EEEENKUlDpRKT_E_clIJiS2_EEEDaSH_) ;  /* 0xfffff6a000007944 */ /* 0x022fea0003c3ffff */
[----:B------:R-:W-:Y:S02]  /*a730*/  MOV R8, 0xa750 ;  /* 0x0000a75000087802 */ /* 0x000fe40000000f00 */
[----:B-1---5:R-:W-:Y:S05]  /*a740*/  CALL.REL.NOINC `($_ZN7cutlass13device_kernelIN5flash19enable_sm80_to_sm89INS1_16FlashAttnBwdSm80INS1_25CollectiveMainloopBwdSm80ILi2ELi2EN4cute5tupleIJNS5_1CILi64EEENS7_ILi128EEES8_EEENS_10bfloat16_tEfNS_4arch4Sm80ELb0ELb0ELb1ELb0ELb0ELb0ELb0ELb0ELi2ELi2ELi4ELi2ELb1EEENS1_21CollectiveEpilogueBwdISA_SB_SD_Li256ELb0ELb0ELi2EEENS1_19SingleTileSchedulerILb0ELb0ELb0ELi128EEEEEEEEEvNT_6ParamsE$_ZZN4cuteplIJNS_1CILi0EEES2_EJiS2_EEEDaRKNS_15ArithmeticTupleIJDpT_EEERKNS3_IJDpT0_EEEENKUlDpRKT_E_clIJiS2_EEEDaSH_) ;  /* 0xfffff6f000007944 */ /* 0x022fea0003c3ffff */
[----:B------:R3:W-:Y:S04]  /*a750*/  STL [R1+0x180], RZ ;  /* 0x000180ff01007387 */ /* 0x0007e80000100800 */
[----:B------:R-:W4:Y:S04]  /*a760*/  LDL.64 R6, [UR4+0x30] ;  /* 0x00003004ff067983 */ /* 0x000f280008100a00 */
[----:B-1--4-:R-:W4:Y:S01]  /*a770*/  LD.E.U8 R4, [R6.64] ;  /* 0x0000001606047980 */ /* 0x012f22000c101100 */
[----:B------:R-:W-:Y:S01]  /*a780*/  IMAD.MOV.U32 R5, RZ, RZ, RZ ;  /* 0x000000ffff057224 */ /* 0x000fe200078e00ff */
[----:B----4-:R-:W-:-:S04]  /*a790*/  LOP3.LUT R4, R4, 0x1, RZ, 0xc0, !PT ;  /* 0x0000000104047812 */ /* 0x010fc800078ec0ff */
[----:B------:R-:W-:Y:S02]  /*a7a0*/  ISETP.NE.U32.AND P0, PT, R4, 0x1, PT ;  /* 0x000000010400780c */ /* 0x000fe40003f05070 */
[----:B------:R-:W-:-:S06]  /*a7b0*/  MOV R4, 0xa7d0 ;  /* 0x0000a7d000047802 */ /* 0x000fcc0000000f00 */
[----:B--23-5:R-:W-:Y:S05]  /*a7c0*/  CALL.REL.NOINC `($_ZN7cutlass13device_kernelIN5flash19enable_sm80_to_sm89INS1_16FlashAttnBwdSm80INS1_25CollectiveMainloopBwdSm80ILi2ELi2EN4cute5tupleIJNS5_1CILi64EEENS7_ILi128EEES8_EEENS_10bfloat16_tEfNS_4arch4Sm80ELb0ELb0ELb1ELb0ELb0ELb0ELb0ELb0ELi2ELi2ELi4ELi2ELb1EEENS1_21CollectiveEpilogueBwdISA_SB_SD_Li256ELb0ELb0ELi2EEENS1_19SingleTileSchedulerILb0ELb0ELb0ELi128EEEEEEEEEvNT_6ParamsE$_ZN4cute3eso3ESOILb1ELb0EJNS_10UnderscoreEiiEEC2ERKS2_RKiS7_) ;  /* 0xffffc89000007944 */ /* 0x02cfea0003c3ffff */
[----:B------:R-:W2:Y:S02]  /*a7d0*/  LDL R7, [R1+0x168] ;  /* 0x0001680001077983 */ /* 0x000ea40000100800 */
[----:B--2---:R-:W-:Y:S01]  /*a7e0*/  SHF.R.S32.HI R4, RZ, 0x1f, R7 ;  /* 0x0000001fff047819 */ /* 0x004fe20000011407 */
[-C--:B------:R-:W-:Y:S02]  /*a7f0*/  IMAD R5, R21, R7.reuse, RZ ;  /* 0x0000000715057224 */ /* 0x080fe400078e02ff */
[----:B-1----:R-:W-:-:S04]  /*a800*/  IMAD.WIDE.U32 R6, R20, R7, RZ ;  /* 0x0000000714067225 */ /* 0x002fc800078e00ff */
[----:B------:R-:W-:Y:S01]  /*a810*/  IMAD R5, R20, R4, R5 ;  /* 0x0000000414057224 */ /* 0x000fe200078e0205 */
[----:B------:R-:W-:-:S04]  /*a820*/  MOV R4, 0xa850 ;  /* 0x0000a85000047802 */ /* 0x000fc80000000f00 */
[----:B------:R-:W-:Y:S02]  /*a830*/  IADD3 R5, R7, R5, RZ ;  /* 0x0000000507057210 */ /* 0x000fe40007ffe0ff */
[----:B------:R-:W-:Y:S05]  /*a840*/  CALL.REL.NOINC `($_ZN7cutlass13device_kernelIN5flash19enable_sm80_to_sm89INS1_16FlashAttnBwdSm80INS1_25CollectiveMainloopBwdSm80ILi2ELi2EN4cute5tupleIJNS5_1CILi64EEENS7_ILi128EEES8_EEENS_10bfloat16_tEfNS_4arch4Sm80ELb0ELb0ELb1ELb0ELb0ELb0ELb0ELb0ELi2ELi2ELi4ELi2ELb1EEENS1_21CollectiveEpilogueBwdISA_SB_SD_Li256ELb0ELb0ELi2EEENS1_19SingleTileSchedulerILb0ELb0ELb0ELi128EEEEEEEEEvNT_6ParamsE$_ZN4cute3eso3ESOILb1ELb0EJNS_6LayoutINS_5tupleIJNS3_IJNS_1CILi8EEENS4_ILi1EEEEEEEEENS3_IJNS3_IJS6_NS4_ILi0EEEEEEEEEEElEEC2ERKSC_RKl) ;  /* 0xffffcf7000007944 */ /* 0x000fea0003c3ffff */
[----:B------:R-:W2:Y:S01]  /*a850*/  LDL.64 R4, [R1+0x168] ;  /* 0x0001680001047983 */ /* 0x000ea20000100a00 */
[----:B------:R-:W-:Y:S02]  /*a860*/  MOV R12, 0xa8a0 ;  /* 0x0000a8a0000c7802 */ /* 0x000fe40000000f00 */
[----:B--2---:R-:W-:-:S04]  /*a870*/  LEA R8, P1, R4, R18, 0x1 ;  /* 0x0000001204087211 */ /* 0x004fc800078208ff */
[----:B------:R-:W-:-:S04]  /*a880*/  LEA.HI.X R9, R4, R19, R5, 0x1, P1 ;  /* 0x0000001304097211 */ /* 0x000fc800008f0c05 */
[----:B-1----:R-:W-:Y:S05]  /*a890*/  CALL.REL.NOINC `($_ZN7cutlass13device_kernelIN5flash19enable_sm80_to_sm89INS1_16FlashAttnBwdSm80INS1_25CollectiveMainloopBwdSm80ILi2ELi2EN4cute5tupleIJNS5_1CILi64EEENS7_ILi128EEES8_EEENS_10bfloat16_tEfNS_4arch4Sm80ELb0ELb0ELb1ELb0ELb0ELb0ELb0ELb0ELi2ELi2ELi4ELi2ELb1EEENS1_21CollectiveEpilogueBwdISA_SB_SD_Li256ELb0ELb0ELi2EEENS1_19SingleTileSchedulerILb0ELb0ELb0ELi128EEEEEEEEEvNT_6ParamsE$_ZN4cute8gmem_ptrIPKN7cutlass10bfloat16_tEECI1NS_12iter_adaptorIS4_S5_EEES4_) ;  /* 0xffffd39000007944 */ /* 0x002fea0003c3ffff */
[----:B------:R2:W5:Y:S01]  /*a8a0*/  LDL.64 R4, [R1+0x168] ;  /* 0x0001680001047983 */ /* 0x0005620000100a00 */
[----:B------:R-:W-:-:S03]  /*a8b0*/  MOV R6, 0xa8d0 ;  /* 0x0000a8d000067802 */ /* 0x000fc60000000f00 */
[----:B-12--5:R-:W-:Y:S05]  /*a8c0*/  CALL.REL.NOINC `($_ZN7cutlass13device_kernelIN5flash19enable_sm80_to_sm89INS1_16FlashAttnBwdSm80INS1_25CollectiveMainloopBwdSm80ILi2ELi2EN4cute5tupleIJNS5_1CILi64EEENS7_ILi128EEES8_EEENS_10bfloat16_tEfNS_4arch4Sm80ELb0ELb0ELb1ELb0ELb0ELb0ELb0ELb0ELi2ELi2ELi4ELi2ELb1EEENS1_21CollectiveEpilogueBwdISA_SB_SD_Li256ELb0ELb0ELi2EEENS1_19SingleTileSchedulerILb0ELb0ELb0ELi128EEEEEEEEEvNT_6ParamsE$_ZN4cute3eso3ESOILb1ELb0EJNS_6LayoutINS_5tupleIJNS3_IJNS_1CILi8EEENS4_ILi1EEEEEEEEENS3_IJNS3_IJS6_NS4_ILi0EEEEEEEEEEENS_10ViewEngineINS_8gmem_ptrIPKN7cutlass10bfloat16_tEEEEEEEC2ERKSC_RKSK_) ;  /* 0xffffce0000007944 */ /* 0x026fea0003c3ffff */
[----:B------:R2:W5:Y:S01]  /*a8d0*/  LDL.64 R8, [R1+0x168] ;  /* 0x0001680001087983 */ /* 0x0005620000100a00 */
[----:B-1----:R-:W-:Y:S02]  /*a8e0*/  MOV R5, RZ ;  /* 0x000000ff00057202 */ /* 0x002fe40000000f00 */
[----:B------:R-:W-:Y:S02]  /*a8f0*/  MOV R4, 0xa910 ;  /* 0x0000a91000047802 */ /* 0x000fe40000000f00 */
[----:B--2--5:R-:W-:Y:S05]  /*a900*/  CALL.REL.NOINC `($_ZN7cutlass13device_kernelIN5flash19enable_sm80_to_sm89INS1_16FlashAttnBwdSm80INS1_25CollectiveMainloopBwdSm80ILi2ELi2EN4cute5tupleIJNS5_1CILi64EEENS7_ILi128EEES8_EEENS_10bfloat16_tEfNS_4arch4Sm80ELb0ELb0ELb1ELb0ELb0ELb0ELb0ELb0ELi2ELi2ELi4ELi2ELb1EEENS1_21CollectiveEpilogueBwdISA_SB_SD_Li256ELb0ELb0ELi2EEENS1_19SingleTileSchedulerILb0ELb0ELb0ELi128EEEEEEEEEvNT_6ParamsE$_ZN4cute3eso3ESOILb1ELb0EJNS_10UnderscoreEiiEEC2ERKS2_RKiS7_) ;  /* 0xffffc75000007944 */ /* 0x024fea0003c3ffff */
[----:B------:R-:W2:Y:S01]  /*a910*/  LDL R5, [R1+0x168] ;  /* 0x0001680001057983 */ /* 0x000ea20000100800 */
[----:B------:R-:W-:Y:S02]  /*a920*/  MOV R4, 0xa950 ;  /* 0x0000a95000047802 */ /* 0x000fe40000000f00 */
[----:B--2---:R-:W-:Y:S02]  /*a930*/  SHF.L.U32 R5, R5, 0xb, RZ ;  /* 0x0000000b05057819 */ /* 0x004fe400000006ff */
[----:B-1----:R-:W-:Y:S05]  /*a940*/  CALL.REL.NOINC `($_ZN7cutlass13device_kernelIN5flash19enable_sm80_to_sm89INS1_16FlashAttnBwdSm80INS1_25CollectiveMainloopBwdSm80ILi2ELi2EN4cute5tupleIJNS5_1CILi64EEENS7_ILi128EEES8_EEENS_10bfloat16_tEfNS_4arch4Sm80ELb0ELb0ELb1ELb0ELb0ELb0ELb0ELb0ELi2ELi2ELi4ELi2ELb1EEENS1_21CollectiveEpilogueBwdISA_SB_SD_Li256ELb0ELb0ELi2EEENS1_19SingleTileSchedulerILb0ELb0ELb0ELi128EEEEEEEEEvNT_6ParamsE$_ZN4cute3eso3ESOILb1ELb0EJNS_6LayoutINS_5tupleIJNS3_IJNS_1CILi8EEENS4_ILi1EEEEEEEEENS3_IJNS3_IJS6_NS4_ILi0EEEEEEEEEEEiEEC2ERKSC_RKi) ;  /* 0xffffce2000007944 */ /* 0x002fea0003c3ffff */
[----:B------:R-:W2:Y:S01]  /*a950*/  LDL R5, [R1+0x168] ;  /* 0x0001680001057983 */ /* 0x000ea20000100800 */
[----:B------:R-:W-:Y:S01]  /*a960*/  MOV R4, 0xa990 ;  /* 0x0000a99000047802 */ /* 0x000fe20000000f00 */
[----:B--2---:R-:W-:-:S04]  /*a970*/  IMAD.WIDE R6, R5, 0x2, R16 ;  /* 0x0000000205067825 */ /* 0x004fc800078e0210 */
[----:B------:R-:W-:Y:S05]  /*a980*/  CALL.REL.NOINC `($_ZN7cutlass13device_kernelIN5flash19enable_sm80_to_sm89INS1_16FlashAttnBwdSm80INS1_25CollectiveMainloopBwdSm80ILi2ELi2EN4cute5tupleIJNS5_1CILi64EEENS7_ILi128EEES8_EEENS_10bfloat16_tEfNS_4arch4Sm80ELb0ELb0ELb1ELb0ELb0ELb0ELb0ELb0ELi2ELi2ELi4ELi2ELb1EEENS1_21CollectiveEpilogueBwdISA_SB_SD_Li256ELb0ELb0ELi2EEENS1_19SingleTileSchedulerILb0ELb0ELb0ELi128EEEEEEEEEvNT_6ParamsE$_ZN4cute8smem_ptrIPN7cutlass10bfloat16_tEECI1NS_12iter_adaptorIS3_S4_EEES3_) ;  /* 0xffffd36000007944 */ /* 0x000fea0003c3ffff */
[----:B------:R2:W5:Y:S01]  /*a990*/  LDL.64 R4, [R1+0x168] ;  /* 0x0001680001047983 */ /* 0x0005620000100a00 */
[----:B-1----:R-:W-:-:S03]  /*a9a0*/  MOV R6, 0xa9c0 ;  /* 0x0000a9c000067802 */ /* 0x002fc60000000f00 */
[----:B--2--5:R-:W-:Y:S05]  /*a9b0*/  CALL.REL.NOINC `($_ZN7cutlass13device_kernelIN5flash19enable_sm80_to_sm89INS1_16FlashAttnBwdSm80INS1_25CollectiveMainloopBwdSm80ILi2ELi2EN4cute5tupleIJNS5_1CILi64EEENS7_ILi128EEES8_EEENS_10bfloat16_tEfNS_4arch4Sm80ELb0ELb0ELb1ELb0ELb0ELb0ELb0ELb0ELi2ELi2ELi4ELi2ELb1EEENS1_21CollectiveEpilogueBwdISA_SB_SD_Li256ELb0ELb0ELi2EEENS1_19SingleTileSchedulerILb0ELb0ELb0ELi128EEEEEEEEEvNT_6ParamsE$_ZN4cute3eso3ESOILb1ELb0EJNS_6LayoutINS_5tupleIJNS3_IJNS_1CILi8EEENS4_ILi1EEEEEEEEENS3_IJNS3_IJS6_NS4_ILi0EEEEEEEEEEENS_10ViewEngineINS_8smem_ptrIPN7cutlass10bfloat16_tEEEEEEEC2ERKSC_RKSJ_) ;  /* 0xffffcd6000007944 */ /* 0x024fea0003c3ffff */
[----:B------:R2:W5:Y:S01]  /*a9c0*/  LDL.64 R6, [R1+0x168] ;  /* 0x0001680001067983 */ /* 0x0005620000100a00 */
[----:B------:R-:W-:-:S03]  /*a9d0*/  MOV R12, 0xa9f0 ;  /* 0x0000a9f0000c7802 */ /* 0x000fc60000000f00 */
[----:B-12--5:R-:W-:Y:S05]  /*a9e0*/  CALL.REL.NOINC `($_ZN7cutlass13device_kernelIN5flash19enable_sm80_to_sm89INS1_16FlashAttnBwdSm80INS1_25CollectiveMainloopBwdSm80ILi2ELi2EN4cute5tupleIJNS5_1CILi64EEENS7_ILi128EEES8_EEENS_10bfloat16_tEfNS_4arch4Sm80ELb0ELb0ELb1ELb0ELb0ELb0ELb0ELb0ELi2ELi2ELi4ELi2ELb1EEENS1_21CollectiveEpilogueBwdISA_SB_SD_Li256ELb0ELb0ELi2EEENS1_19SingleTileSchedulerILb0ELb0ELb0ELi128EEEEEEEEEvNT_6ParamsE$_ZN4cute8gmem_ptrIPKN7cutlass10bfloat16_tEECI1NS_12iter_adaptorIS4_S5_EEES4_) ;  /* 0xffffd24000007944 */ /* 0x026fea0003c3ffff */
[----:B------:R2:W5:Y:S01]  /*a9f0*/  LDL.64 R4, [R1+0x168] ;  /* 0x0001680001047983 */ /* 0x0005620000100a00 */
[----:B-1----:R-:W-:-:S02]  /*aa00*/  MOV R8, UR16 ;  /* 0x0000001000087c02 */ /* 0x002fc40008000f00 */
[----:B------:R-:W-:Y:S02]  /*aa10*/  MOV R12, 0xaa30 ;  /* 0x0000aa30000c7802 */ /* 0x000fe40000000f00 */
[----:B--2--5:R-:W-:Y:S05]  /*aa20*/  CALL.REL.NOINC `($_ZN7cutlass13device_kernelIN5flash19enable_sm80_to_sm89INS1_16FlashAttnBwdSm80INS1_25CollectiveMainloopBwdSm80ILi2ELi2EN4cute5tupleIJNS5_1CILi64EEENS7_ILi128EEES8_EEENS_10bfloat16_tEfNS_4arch4Sm80ELb0ELb0ELb1ELb0ELb0ELb0ELb0ELb0ELi2ELi2ELi4ELi2ELb1EEENS1_21CollectiveEpilogueBwdISA_SB_SD_Li256ELb0ELb0ELi2EEENS1_19SingleTileSchedulerILb0ELb0ELb0ELi128EEEEEEEEEvNT_6ParamsE$_ZN4cute8gmem_ptrIPKN7cutlass9uint128_tEECI1NS_12iter_adaptorIS4_S5_EEES4_) ;  /* 0xffffd24000007944 */ /* 0x024fea0003c3ffff */
[----:B-1----:R1:W5:Y:S01]  /*aa30*/  LDL.64 R4, [R1+0x168] ;  /* 0x0001680001047983 */ /* 0x0023620000100a00 */
[----:B------:R-:W-:Y:S02]  /*aa40*/  MOV R8, UR16 ;  /* 0x0000001000087c02 */ /* 0x000fe40008000f00 */
[----:B------:R-:W-:Y:S02]  /*aa50*/  MOV R12, 0xaa70 ;  /* 0x0000aa70000c7802 */ /* 0x000fe40000000f00 */
[----:B-1---5:R-:W-:Y:S05]  /*aa60*/  CALL.REL.NOINC `($_ZN7cutlass13device_kernelIN5flash19enable_sm80_to_sm89INS1_16FlashAttnBwdSm80INS1_25CollectiveMainloopBwdSm80ILi2ELi2EN4cute5tupleIJNS5_1CILi64EEENS7_ILi128EEES8_EEENS_10bfloat16_tEfNS_4arch4Sm80ELb0ELb0ELb1ELb0ELb0ELb0ELb0ELb0ELi2ELi2ELi4ELi2ELb1EEENS1_21CollectiveEpilogueBwdISA_SB_SD_Li256ELb0ELb0ELi2EEENS1_19SingleTileSchedulerILb0ELb0ELb0ELi128EEEEEEEEEvNT_6ParamsE$_ZN4cute3eso3ESOILb1ELb0EJNS_6LayoutINS_5tupleIJNS3_IJNS_1CILi1EEES5_EEEEEENS3_IJNS3_IJS5_NS4_ILi0EEEEEEEEEEENS_10ViewEngineINS_8gmem_ptrIPKN7cutlass9uint128_tEEEEEEEC2ERKSB_RKSJ_) ;  /* 0xffffca7000007944 */ /* 0x022fea0003c3ffff */
[----:B------:R2:W5:Y:S01]  /*aa70*/  LDL.64 R14, [R1+0x168] ;  /* 0x00016800010e7983 */ /* 0x0005620000100a00 */
[----:B-1----:R-:W-:-:S03]  /*aa80*/  MOV R4, 0xaaa0 ;  /* 0x0000aaa000047802 */ /* 0x002fc60000000f00 */
[----:B--2--5:R-:W-:Y:S05]  /*aa90*/  CALL.REL.NOINC `($_ZN7cutlass13device_kernelIN5flash19enable_sm80_to_sm89INS1_16FlashAttnBwdSm80INS1_25CollectiveMainloopBwdSm80ILi2ELi2EN4cute5tupleIJNS5_1CILi64EEENS7_ILi128EEES8_EEENS_10bfloat16_tEfNS_4arch4Sm80ELb0ELb0ELb1ELb0ELb0ELb0ELb0ELb0ELi2ELi2ELi4ELi2ELb1EEENS1_21CollectiveEpilogueBwdISA_SB_SD_Li256ELb0ELb0ELi2EEENS1_19SingleTileSchedulerILb0ELb0ELb0ELi128EEEEEEEEEvNT_6ParamsE$_ZN4cute8smem_ptrIPN7cutlass10bfloat16_tEECI1NS_12iter_adaptorIS3_S4_EEES3_) ;  /* 0xffffd25000007944 */ /* 0x024fea0003c3ffff */
[----:B------:R2:W5:Y:S01]  /*aaa0*/  LDL.64 R4, [R1+0x168] ;  /* 0x0001680001047983 */ /* 0x0005620000100a00 */
[----:B-1----:R-:W-:Y:S02]  /*aab0*/  MOV R6, UR16 ;  /* 0x0000001000067c02 */ /* 0x002fe40008000f00 */
[----:B------:R-:W-:Y:S02]  /*aac0*/  MOV R8, 0xaae0 ;  /* 0x0000aae000087802 */ /* 0x000fe40000000f00 */
[----:B--2--5:R-:W-:Y:S05]  /*aad0*/  CALL.REL.NOINC `($_ZN7cutlass13device_kernelIN5flash19enable_sm80_to_sm89INS1_16FlashAttnBwdSm80INS1_25CollectiveMainloopBwdSm80ILi2ELi2EN4cute5tupleIJNS5_1CILi64EEENS7_ILi128EEES8_EEENS_10bfloat16_tEfNS_4arch4Sm80ELb0ELb0ELb1ELb0ELb0ELb0ELb0ELb0ELi2ELi2ELi4ELi2ELb1EEENS1_21CollectiveEpilogueBwdISA_SB_SD_Li256ELb0ELb0ELi2EEENS1_19SingleTileSchedulerILb0ELb0ELb0ELi128EEEEEEEEEvNT_6ParamsE$_ZN4cute8smem_ptrIPN7cutlass9uint128_tEECI1NS_12iter_adaptorIS3_S4_EEES3_) ;  /* 0xffffd25000007944 */ /* 0x024fea0003c3ffff */
[----:B-1----:R1:W5:Y:S01]  /*aae0*/  LDL.64 R4, [R1+0x168] ;  /* 0x0001680001047983 */ /* 0x0023620000100a00 */
[----:B------:R-:W-:Y:S02]  /*aaf0*/  MOV R6, UR16 ;  /* 0x0000001000067c02 */ /* 0x000fe40008000f00 */
[----:B------:R-:W-:-:S02]  /*ab00*/  MOV R8, 0xab20 ;  /* 0x0000ab2000087802 */ /* 0x000fc40000000f00 */
[----:B-1---5:R-:W-:Y:S05]  /*ab10*/  CALL.REL.NOINC `($_ZN7cutlass13device_kernelIN5flash19enable_sm80_to_sm89INS1_16FlashAttnBwdSm80INS1_25CollectiveMainloopBwdSm80ILi2ELi2EN4cute5tupleIJNS5_1CILi64EEENS7_ILi128EEES8_EEENS_10bfloat16_tEfNS_4arch4Sm80ELb0ELb0ELb1ELb0ELb0ELb0ELb0ELb0ELi2ELi2ELi4ELi2ELb1EEENS1_21CollectiveEpilogueBwdISA_SB_SD_Li256ELb0ELb0ELi2EEENS1_19SingleTileSchedulerILb0ELb0ELb0ELi128EEEEEEEEEvNT_6ParamsE$_ZN4cute3eso3ESOILb1ELb0EJNS_6LayoutINS_5tupleIJNS3_IJNS_1CILi1EEES5_EEEEEENS3_IJNS3_IJS5_NS4_ILi0EEEEEEEEEEENS_10ViewEngineINS_8smem_ptrIPN7cutlass9uint128_tEEEEEEEC2ERKSB_RKSI_) ;  /* 0xffffca0000007944 */ /* 0x022fea0003c3ffff */
[----:B-1----:R1:W5:Y:S01]  /*ab20*/  LDL R4, [R1+0x168] ;  /* 0x0001680001047983 */ /* 0x0023620000100800 */
[----:B------:R-:W-:-:S03]  /*ab30*/  MOV R6, 0xab50 ;  /* 0x0000ab5000067802 */ /* 0x000fc60000000f00 */
[----:B-1---5:R-:W-:Y:S05]  /*ab40*/  CALL.REL.NOINC `($_ZN7cutlass13device_kernelIN5flash19enable_sm80_to_sm89INS1_16FlashAttnBwdSm80INS1_25CollectiveMainloopBwdSm80ILi2ELi2EN4cute5tupleIJNS5_1CILi64EEENS7_ILi128EEES8_EEENS_10bfloat16_tEfNS_4arch4Sm80ELb0ELb0ELb1ELb0ELb0ELb0ELb0ELb0ELi2ELi2ELi4ELi2ELb1EEENS1_21CollectiveEpilogueBwdISA_SB_SD_Li256ELb0ELb0ELi2EEENS1_19SingleTileSchedulerILb0ELb0ELb0ELi128EEEEEEEEEvNT_6ParamsE$_ZN73_INTERNAL_24fd9406_37_flash_bwd_hdim64_bf16_softcap_sm80_cu_8e232a79_330724__cvta_generic_to_sharedEPKv) ;  /* 0xffffd26000007944 */ /* 0x022fea0003c3ffff */
[----:B------:R-:W-:Y:S01]  /*ab50*/  IMAD.MOV.U32 R6, RZ, RZ, 0x1 ;  /* 0x00000001ff067424 */ /* 0x000fe200078e00ff */
[----:B------:R-:W-:Y:S01]  /*ab60*/  ISETP.GE.OR P0, PT, R202, R11, P0 ;  /* 0x0000000bca00720c */ /* 0x000fe20000706670 */
[----:B------:R-:W-:-:S03]  /*ab70*/  IMAD.MOV.U32 R5, RZ, RZ, 0x1 ;  /* 0x00000001ff057424 */ /* 0x000fc600078e00ff */
[----:B------:R1:W-:Y:S09]  /*ab80*/  STL [R1+0x180], R6 ;  /* 0x0001800601007387 */ /* 0x0003f20000100800 */
[----:B------:R-:W-:Y:S01]  /*ab90*/  @!PT LDS RZ, [RZ] ;  /* 0x00000000fffff984 */ /* 0x000fe20000000800 */
[----:B------:R-:W-:Y:S01]  /*aba0*/  @!PT LDS RZ, [RZ] ;  /* 0x00000000fffff984 */ /* 0x000fe20000000800 */
[----:B------:R-:W-:Y:S01]  /*abb0*/  @!PT LDS RZ, [RZ] ;  /* 0x00000000fffff984 */ /* 0x000fe20000000800 */
[----:B------:R2:W-:Y:S02]  /*abc0*/  LDGSTS.E.BYPASS.LTC128B.128 [R4], [R14.64], !P0 ;  /* 0x000000000e047fae */ /* 0x0005e4000c101d56 */
[----:B--2---:R-:W-:-:S02]  /*abd0*/  MOV R4, 0xabf0 ;  /* 0x0000abf000047802 */ /* 0x004fc40000000f00 */
[----:B-1----:R-:W-:Y:S05]  /*abe0*/  CALL.REL.NOINC `($_ZN7cutlass13device_kernelIN5flash19enable_sm80_to_sm89INS1_16FlashAttnBwdSm80INS1_25CollectiveMainloopBwdSm80ILi2ELi2EN4cute5tupleIJNS5_1CILi64EEENS7_ILi128EEES8_EEENS_10bfloat16_tEfNS_4arch4Sm80ELb0ELb0ELb1ELb0ELb0ELb0ELb0ELb0ELi2ELi2ELi4ELi2ELb1EEENS1_21CollectiveEpilogueBwdISA_SB_SD_Li256ELb0ELb0ELi2EEENS1_19SingleTileSchedulerILb0ELb0ELb0ELi128EEEEEEEEEvNT_6ParamsE$_ZN4cute3eso3ESOILb1ELb0EJNS_1CILi0EEEiS3_EEC2ERKS3_RKiS6_) ;  /* 0xffffc6c000007944 */ /* 0x002fea0003c3ffff */
[----:B------:R-:W2:Y:S01]  /*abf0*/  LDL R5, [R1+0x168] ;  /* 0x0001680001057983 */ /* 0x000ea20000100800 */
[----:B------:R-:W-:Y:S01]  /*ac00*/  MOV R4, 0xac40 ;  /* 0x0000ac4000047802 */ /* 0x000fe20000000f00 */
[----:B------:R-:W-:Y:S01]  /*ac10*/  UMOV UR37, UR16 ;  /* 0x0000001000257c82 */ /* 0x000fe20008000000 */
[----:B--2---:R-:W-:-:S02]  /*ac20*/  SHF.L.U32 R5, R5, 0x5, RZ ;  /* 0x0000000505057819 */ /* 0x004fc400000006ff */
        /* <DEDUP_REMOVED lines=21> */
[----:B------:R-:W-:Y:S01]  /*ad80*/  IMAD.MOV.U32 R5, RZ, RZ, 0x1 ;  /* 0x00000001ff057424 */ /* 0x000fe200078e00ff */
        /* <DEDUP_REMOVED lines=21> */
[----:B-1----:R-:W-:Y:S02]  /*aee0*/  MOV R5, 0x1 ;  /* 0x0000000100057802 */ /* 0x002fe40000000f00 */
        /* <DEDUP_REMOVED lines=38> */
[----:B------:R-:W-:-:S05]  /*b150*/  IMAD.MOV.U32 R6, RZ, RZ, 0x1 ;  /* 0x00000001ff067424 */ /* 0x000fca00078e00ff */
[----:B------:R1:W-:Y:S04]  /*b160*/  STL [R1+0x180], R6 ;  /* 0x0001800601007387 */ /* 0x0003e80000100800 */
[----:B------:R-:W5:Y:S01]  /*b170*/  LDL.64 R12, [UR4+0x38] ;  /* 0x00003804ff0c7983 */ /* 0x000f620008100a00 */
[----:B------:R-:W-:-:S13]  /*b180*/  ISETP.GE.OR P0, PT, R202, R11, P0 ;  /* 0x0000000bca00720c */ /* 0x000fda0000706670 */
[----:B------:R-:W-:Y:S01]  /*b190*/  @!PT LDS RZ, [RZ] ;  /* 0x00000000fffff984 */ /* 0x000fe20000000800 */
[----:B------:R-:W-:Y:S01]  /*b1a0*/  @!PT LDS RZ, [RZ] ;  /* 0x00000000fffff984 */ /* 0x000fe20000000800 */
[----:B------:R-:W-:Y:S01]  /*b1b0*/  @!PT LDS RZ, [RZ] ;  /* 0x00000000fffff984 */ /* 0x000fe20000000800 */
[----:B------:R2:W-:Y:S01]  /*b1c0*/  LDGSTS.E.BYPASS.LTC128B.128 [R4], [R14.64], !P0 ;  /* 0x000000000e047fae */ /* 0x0005e2000c101d56 */
[----:B-1----:R-:W-:-:S03]  /*b1d0*/  MOV R6, 0xb1f0 ;  /* 0x0000b1f000067802 */ /* 0x002fc60000000f00 */
[----:B--2--5:R-:W-:Y:S05]  /*b1e0*/  CALL.REL.NOINC `($_ZN7cutlass13device_kernelIN5flash19enable_sm80_to_sm89INS1_16FlashAttnBwdSm80INS1_25CollectiveMainloopBwdSm80ILi2ELi2EN4cute5tupleIJNS5_1CILi64EEENS7_ILi128EEES8_EEENS_10bfloat16_tEfNS_4arch4Sm80ELb0ELb0ELb1ELb0ELb0ELb0ELb0ELb0ELi2ELi2ELi4ELi2ELb1EEENS1_21CollectiveEpilogueBwdISA_SB_SD_Li256ELb0ELb0ELi2EEENS1_19SingleTileSchedulerILb0ELb0ELb0ELi128EEEEEEEEEvNT_6ParamsE$_ZN4cute3eso3ESOILb1ELb0EJNS_10UnderscoreES2_iEEC2ERKS2_S5_RKi) ;  /* 0xffffbdd000007944 */ /* 0x024fea0003c3ffff */
[----:B------:R-:W2:Y:S01]  /*b1f0*/  LDL R5, [R1+0x168] ;  /* 0x0001680001057983 */ /* 0x000ea20000100800 */
[----:B-1----:R-:W-:Y:S02]  /*b200*/  MOV R4, 0xb230 ;  /* 0x0000b23000047802 */ /* 0x002fe40000000f00 */
[----:B--2---:R-:W-:Y:S02]  /*b210*/  SHF.L.U32 R5, R5, 0x6, RZ ;  /* 0x0000000605057819 */ /* 0x004fe400000006ff */
[----:B------:R-:W-:Y:S05]  /*b220*/  CALL.REL.NOINC `($_ZN7cutlass13device_kernelIN5flash19enable_sm80_to_sm89INS1_16FlashAttnBwdSm80INS1_25CollectiveMainloopBwdSm80ILi2ELi2EN4cute5tupleIJNS5_1CILi64EEENS7_ILi128EEES8_EEENS_10bfloat16_tEfNS_4arch4Sm80ELb0ELb0ELb1ELb0ELb0ELb0ELb0ELb0ELi2ELi2ELi4ELi2ELb1EEENS1_21CollectiveEpilogueBwdISA_SB_SD_Li256ELb0ELb0ELi2EEENS1_19SingleTileSchedulerILb0ELb0ELb0ELi128EEEEEEEEEvNT_6ParamsE$_ZN4cute3eso3ESOILb1ELb0EJNS_6LayoutINS_5tupleIJNS3_IJNS_1CILi4EEENS4_ILi1EEEEEES6_EEENS3_IJNS3_IJS6_NS4_ILi0EEEEEES9_EEEEEiEEC2ERKSC_RKi) ;  /* 0xffffc45000007944 */ /* 0x000fea0003c3ffff */
[----:B------:R1:W2:Y:S04]  /*b230*/  LD.E.64 R8, [R12.64+0x8] ;  /* 0x000008160c087980 */ /* 0x0002a8000c101b00 */
[----:B------:R-:W2:Y:S01]  /*b240*/  LDL R4, [R1+0x168] ;  /* 0x0001680001047983 */ /* 0x000ea20000100800 */
[----:B-1----:R-:W-:Y:S01]  /*b250*/  MOV R12, 0xb290 ;  /* 0x0000b290000c7802 */ /* 0x002fe20000000f00 */
[----:B--2---:R-:W-:Y:S01]  /*b260*/  IMAD.WIDE R8, R4, 0x4, R8 ;  /* 0x0000000404087825 */ /* 0x004fe200078e0208 */
[----:B------:R-:W-:-:S03]  /*b270*/  MOV R4, UR16 ;  /* 0x0000001000047c02 */ /* 0x000fc60008000f00 */
[----:B------:R-:W-:Y:S05]  /*b280*/  CALL.REL.NOINC `($_ZN7cutlass13device_kernelIN5flash19enable_sm80_to_sm89INS1_16FlashAttnBwdSm80INS1_25CollectiveMainloopBwdSm80ILi2ELi2EN4cute5tupleIJNS5_1CILi64EEENS7_ILi128EEES8_EEENS_10bfloat16_tEfNS_4arch4Sm80ELb0ELb0ELb1ELb0ELb0ELb0ELb0ELb0ELi2ELi2ELi4ELi2ELb1EEENS1_21CollectiveEpilogueBwdISA_SB_SD_Li256ELb0ELb0ELi2EEENS1_19SingleTileSchedulerILb0ELb0ELb0ELi128EEEEEEEEEvNT_6ParamsE$_ZN4cute8gmem_ptrIPKfECI1NS_12iter_adaptorIS2_S3_EEES2_) ;  /* 0xffffca2000007944 */ /* 0x000fea0003c3ffff */
[----:B-1----:R1:W5:Y:S01]  /*b290*/  LDL.64 R4, [R1+0x168] ;  /* 0x0001680001047983 */ /* 0x0023620000100a00 */
[----:B------:R-:W-:-:S03]  /*b2a0*/  MOV R6, 0xb2c0 ;  /* 0x0000b2c000067802 */ /* 0x000fc60000000f00 */
[----:B-1---5:R-:W-:Y:S05]  /*b2b0*/  CALL.REL.NOINC `($_ZN7cutlass13device_kernelIN5flash19enable_sm80_to_sm89INS1_16FlashAttnBwdSm80INS1_25CollectiveMainloopBwdSm80ILi2ELi2EN4cute5tupleIJNS5_1CILi64EEENS7_ILi128EEES8_EEENS_10bfloat16_tEfNS_4arch4Sm80ELb0ELb0ELb1ELb0ELb0ELb0ELb0ELb0ELi2ELi2ELi4ELi2ELb1EEENS1_21CollectiveEpilogueBwdISA_SB_SD_Li256ELb0ELb0ELi2EEENS1_19SingleTileSchedulerILb0ELb0ELb0ELi128EEEEEEEEEvNT_6ParamsE$_ZN4cute3eso3ESOILb1ELb0EJNS_6LayoutINS_5tupleIJNS3_IJNS_1CILi4EEENS4_ILi1EEEEEES6_EEENS3_IJNS3_IJS6_NS4_ILi0EEEEEES9_EEEEENS_10ViewEngineINS_8gmem_ptrIPKfEEEEEEC2ERKSC_RKSI_) ;  /* 0xffffc32000007944 */ /* 0x022fea0003c3ffff */
[----:B------:R-:W5:Y:S04]  /*b2c0*/  LDL.64 R12, [UR4+0x40] ;  /* 0x00004004ff0c7983 */ /* 0x000f680008100a00 */
[----:B------:R2:W5:Y:S01]  /*b2d0*/  LDL.64 R8, [R1+0x168] ;  /* 0x0001680001087983 */ /* 0x0005620000100a00 */
[----:B------:R-:W-:Y:S01]  /*b2e0*/  MOV R6, 0xb310 ;  /* 0x0000b31000067802 */ /* 0x000fe20000000f00 */
[----:B------:R-:W-:-:S02]  /*b2f0*/  UMOV UR25, UR17 ;  /* 0x0000001100197c82 */ /* 0x000fc40008000000 */
[----:B-12--5:R-:W-:Y:S05]  /*b300*/  CALL.REL.NOINC `($_ZN7cutlass13device_kernelIN5flash19enable_sm80_to_sm89INS1_16FlashAttnBwdSm80INS1_25CollectiveMainloopBwdSm80ILi2ELi2EN4cute5tupleIJNS5_1CILi64EEENS7_ILi128EEES8_EEENS_10bfloat16_tEfNS_4arch4Sm80ELb0ELb0ELb1ELb0ELb0ELb0ELb0ELb0ELi2ELi2ELi4ELi2ELb1EEENS1_21CollectiveEpilogueBwdISA_SB_SD_Li256ELb0ELb0ELi2EEENS1_19SingleTileSchedulerILb0ELb0ELb0ELi128EEEEEEEEEvNT_6ParamsE$_ZN4cute3eso3ESOILb1ELb0EJNS_10UnderscoreES2_iEEC2ERKS2_S5_RKi) ;  /* 0xffffbcb000007944 */ /* 0x026fea0003c3ffff */
[----:B------:R-:W2:Y:S01]  /*b310*/  LDL R5, [R1+0x168] ;  /* 0x0001680001057983 */ /* 0x000ea20000100800 */
[----:B-1----:R-:W-:-:S02]  /*b320*/  MOV R4, 0xb350 ;  /* 0x0000b35000047802 */ /* 0x002fc40000000f00 */
[----:B--2---:R-:W-:Y:S02]  /*b330*/  SHF.L.U32 R5, R5, 0x6, RZ ;  /* 0x0000000605057819 */ /* 0x004fe400000006ff */
[----:B------:R-:W-:Y:S05]  /*b340*/  CALL.REL.NOINC `($_ZN7cutlass13device_kernelIN5flash19enable_sm80_to_sm89INS1_16FlashAttnBwdSm80INS1_25CollectiveMainloopBwdSm80ILi2ELi2EN4cute5tupleIJNS5_1CILi64EEENS7_ILi128EEES8_EEENS_10bfloat16_tEfNS_4arch4Sm80ELb0ELb0ELb1ELb0ELb0ELb0ELb0ELb0ELi2ELi2ELi4ELi2ELb1EEENS1_21CollectiveEpilogueBwdISA_SB_SD_Li256ELb0ELb0ELi2EEENS1_19SingleTileSchedulerILb0ELb0ELb0ELi128EEEEEEEEEvNT_6ParamsE$_ZN4cute3eso3ESOILb1ELb0EJNS_6LayoutINS_5tupleIJNS3_IJNS_1CILi4EEENS4_ILi1EEEEEES6_EEENS3_IJNS3_IJS6_NS4_ILi0EEEEEES9_EEEEEiEEC2ERKSC_RKi) ;  /* 0xffffc33000007944 */ /* 0x000fea0003c3ffff */
[----:B------:R1:W2:Y:S04]  /*b350*/  LD.E.64 R6, [R12.64] ;  /* 0x000000160c067980 */ /* 0x0002a8000c101b00 */
[----:B------:R-:W2:Y:S01]  /*b360*/  LDL R4, [R1+0x168] ;  /* 0x0001680001047983 */ /* 0x000ea20000100800 */
[----:B-1----:R-:W-:Y:S01]  /*b370*/  MOV R12, 0xb3b0 ;  /* 0x0000b3b0000c7802 */ /* 0x002fe20000000f00 */
[----:B--2---:R-:W-:Y:S01]  /*b380*/  IMAD.WIDE R6, R4, 0x4, R6 ;  /* 0x0000000404067825 */ /* 0x004fe200078e0206 */
[----:B------:R-:W-:-:S03]  /*b390*/  MOV R4, UR16 ;  /* 0x0000001000047c02 */ /* 0x000fc60008000f00 */
[----:B------:R-:W-:Y:S05]  /*b3a0*/  CALL.REL.NOINC `($_ZN7cutlass13device_kernelIN5flash19enable_sm80_to_sm89INS1_16FlashAttnBwdSm80INS1_25CollectiveMainloopBwdSm80ILi2ELi2EN4cute5tupleIJNS5_1CILi64EEENS7_ILi128EEES8_EEENS_10bfloat16_tEfNS_4arch4Sm80ELb0ELb0ELb1ELb0ELb0ELb0ELb0ELb0ELi2ELi2ELi4ELi2ELb1EEENS1_21CollectiveEpilogueBwdISA_SB_SD_Li256ELb0ELb0ELi2EEENS1_19SingleTileSchedulerILb0ELb0ELb0ELi128EEEEEEEEEvNT_6ParamsE$_ZN4cute8smem_ptrIPfECI1NS_12iter_adaptorIS1_S2_EEES1_) ;  /* 0xffffc9c000007944 */ /* 0x000fea0003c3ffff */
[----:B-1----:R1:W5:Y:S01]  /*b3b0*/  LDL.64 R4, [R1+0x168] ;  /* 0x0001680001047983 */ /* 0x0023620000100a00 */
[----:B------:R-:W-:-:S03]  /*b3c0*/  MOV R6, 0xb3e0 ;  /* 0x0000b3e000067802 */ /* 0x000fc60000000f00 */
[----:B-1---5:R-:W-:Y:S05]  /*b3d0*/  CALL.REL.NOINC `($_ZN7cutlass13device_kernelIN5flash19enable_sm80_to_sm89INS1_16FlashAttnBwdSm80INS1_25CollectiveMainloopBwdSm80ILi2ELi2EN4cute5tupleIJNS5_1CILi64EEENS7_ILi128EEES8_EEENS_10bfloat16_tEfNS_4arch4Sm80ELb0ELb0ELb1ELb0ELb0ELb0ELb0ELb0ELi2ELi2ELi4ELi2ELb1EEENS1_21CollectiveEpilogueBwdISA_SB_SD_Li256ELb0ELb0ELi2EEENS1_19SingleTileSchedulerILb0ELb0ELb0ELi128EEEEEEEEEvNT_6ParamsE$_ZN4cute3eso3ESOILb1ELb0EJNS_6LayoutINS_5tupleIJNS3_IJNS_1CILi4EEENS4_ILi1EEEEEES6_EEENS3_IJNS3_IJS6_NS4_ILi0EEEEEES9_EEEEENS_10ViewEngineINS_8smem_ptrIPfEEEEEEC2ERKSC_RKSH_) ;  /* 0xffffc25000007944 */ /* 0x022fea0003c3ffff */
[----:B------:R-:W5:Y:S04]  /*b3e0*/  LDL.64 R12, [UR4+0x48] ;  /* 0x00004804ff0c7983 */ /* 0x000f680008100a00 */
[----:B------:R2:W5:Y:S01]  /*b3f0*/  LDL.64 R6, [R1+0x168] ;  /* 0x0001680001067983 */ /* 0x0005620000100a00 */
[----:B-1----:R-:W-:Y:S01]  /*b400*/  MOV R5, RZ ;  /* 0x000000ff00057202 */ /* 0x002fe20000000f00 */
[----:B------:R-:W-:Y:S01]  /*b410*/  UMOV UR37, UR20 ;  /* 0x0000001400257c82 */ /* 0x000fe20008000000 */
[----:B------:R-:W-:-:S02]  /*b420*/  MOV R4, 0xb440 ;  /* 0x0000b44000047802 */ /* 0x000fc40000000f00 */
[----:B--2--5:R-:W-:Y:S05]  /*b430*/  CALL.REL.NOINC `($_ZN7cutlass13device_kernelIN5flash19enable_sm80_to_sm89INS1_16FlashAttnBwdSm80INS1_25CollectiveMainloopBwdSm80ILi2ELi2EN4cute5tupleIJNS5_1CILi64EEENS7_ILi128EEES8_EEENS_10bfloat16_tEfNS_4arch4Sm80ELb0ELb0ELb1ELb0ELb0ELb0ELb0ELb0ELi2ELi2ELi4ELi2ELb1EEENS1_21CollectiveEpilogueBwdISA_SB_SD_Li256ELb0ELb0ELi2EEENS1_19SingleTileSchedulerILb0ELb0ELb0ELi128EEEEEEEEEvNT_6ParamsE$_ZN4cute3eso3ESOILb1ELb0EJNS_1CILi0EEEiEEC2ERKS3_RKi) ;  /* 0xffffbe2000007944 */ /* 0x024fea0003c3ffff */
[----:B------:R1:W5:Y:S01]  /*b440*/  LD.E R5, [R12.64] ;  /* 0x000000160c057980 */ /* 0x000362000c101900 */
[----:B------:R-:W-:-:S03]  /*b450*/  MOV R14, 0xb470 ;  /* 0x0000b470000e7802 */ /* 0x000fc60000000f00 */
[----:B-1---5:R-:W-:Y:S05]  /*b460*/  CALL.REL.NOINC `($_ZN7cutlass13device_kernelIN5flash19enable_sm80_to_sm89INS1_16FlashAttnBwdSm80INS1_25CollectiveMainloopBwdSm80ILi2ELi2EN4cute5tupleIJNS5_1CILi64EEENS7_ILi128EEES8_EEENS_10bfloat16_tEfNS_4arch4Sm80ELb0ELb0ELb1ELb0ELb0ELb0ELb0ELb0ELi2ELi2ELi4ELi2ELb1EEENS1_21CollectiveEpilogueBwdISA_SB_SD_Li256ELb0ELb0ELi2EEENS1_19SingleTileSchedulerILb0ELb0ELb0ELi128EEEEEEEEEvNT_6ParamsE$_ZZN4cuteplIJiEJNS_1CILi0EEEEEEDaRKNS_15ArithmeticTupleIJDpT_EEERKNS3_IJDpT0_EEEENKUlDpRKT_E_clIJiEEEDaSH_) ;  /* 0xffffeb5000007944 */ /* 0x022fea0003c3ffff */
[----:B-----5:R-:W-:Y:S02]  /*b470*/  ISETP.GT.AND P0, PT, R4, 0x3f, PT ;  /* 0x0000003f0400780c */ /* 0x020fe40003f04270 */
[----:B------:R-:W-:-:S11]  /*b480*/  MOV R11, 0x0 ;  /* 0x00000000000b7802 */ /* 0x000fd60000000f00 */
[----:B------:R-:W-:Y:S05]  /*b490*/  @P0 RET.REL.NODEC R10 `(_ZN7cutlass13device_kernelIN5flash19enable_sm80_to_sm89INS1_16FlashAttnBwdSm80INS1_25CollectiveMainloopBwdSm80ILi2ELi2EN4cute5tupleIJNS5_1CILi64EEENS7_ILi128EEES8_EEENS_10bfloat16_tEfNS_4arch4Sm80ELb0ELb0ELb1ELb0ELb0ELb0ELb0ELb0ELi2ELi2ELi4ELi2ELb1EEENS1_21CollectiveEpilogueBwdISA_SB_SD_Li256ELb0ELb0ELi2EEENS1_19SingleTileSchedulerILb0ELb0ELb0ELi128EEEEEEEEEvNT_6ParamsE) ;  /* 0xffff4b600a000950 */ /* 0x000fea0003c3ffff */
[----:B------:R-:W5:Y:S01]  /*b4a0*/  LDL.64 R16, [UR4+0x50] ;  /* 0x00005004ff107983 */ /* 0x000f620008100a00 */
[----:B------:R-:W-:Y:S01]  /*b4b0*/  IMAD.U32 R4, RZ, RZ, UR20 ;  /* 0x00000014ff047e24 */ /* 0x000fe2000f8e00ff */
[----:B------:R-:W-:Y:S02]  /*b4c0*/  MOV R5, RZ ;  /* 0x000000ff00057202 */ /* 0x000fe40000000f00 */
[----:B------:R-:W-:Y:S02]  /*b4d0*/  MOV R12, 0xb4f0 ;  /* 0x0000b4f0000c7802 */ /* 0x000fe40000000f00 */
[----:B-1---5:R-:W-:Y:S05]  /*b4e0*/  CALL.REL.NOINC `($_ZN7cutlass13device_kernelIN5flash19enable_sm80_to_sm89INS1_16FlashAttnBwdSm80INS1_25CollectiveMainloopBwdSm80ILi2ELi2EN4cute5tupleIJNS5_1CILi64EEENS7_ILi128EEES8_EEENS_10bfloat16_tEfNS_4arch4Sm80ELb0ELb0ELb1ELb0ELb0ELb0ELb0ELb0ELi2ELi2ELi4ELi2ELb1EEENS1_21CollectiveEpilogueBwdISA_SB_SD_Li256ELb0ELb0ELi2EEENS1_19SingleTileSchedulerILb0ELb0ELb0ELi128EEEEEEEEEvNT_6ParamsE$_ZN4cute3eso3ESOILb1ELb0EJNS_10UnderscoreEiEEC2ERKS2_RKi) ;  /* 0xffffbb3000007944 */ /* 0x022fea0003c3ffff */
[----:B-1----:R-:W-:Y:S02]  /*b4f0*/  MOV R4, UR20 ;  /* 0x0000001400047c02 */ /* 0x002fe40008000f00 */
[----:B------:R-:W-:Y:S02]  /*b500*/  MOV R12, 0xb520 ;  /* 0x0000b520000c7802 */ /* 0x000fe40000000f00 */
[----:B------:R-:W-:Y:S05]  /*b510*/  CALL.REL.NOINC `($_ZN7cutlass13device_kernelIN5flash19enable_sm80_to_sm89INS1_16FlashAttnBwdSm80INS1_25CollectiveMainloopBwdSm80ILi2ELi2EN4cute5tupleIJNS5_1CILi64EEENS7_ILi128EEES8_EEENS_10bfloat16_tEfNS_4arch4Sm80ELb0ELb0ELb1ELb0ELb0ELb0ELb0ELb0ELi2ELi2ELi4ELi2ELb1EEENS1_21CollectiveEpilogueBwdISA_SB_SD_Li256ELb0ELb0ELi2EEENS1_19SingleTileSchedulerILb0ELb0ELb0ELi128EEEEEEEEEvNT_6ParamsE$_ZN4cute8gmem_ptrIPKfECI1NS_12iter_adaptorIS2_S3_EEES2_) ;  /* 0xffffc79000007944 */ /* 0x000fea0003c3ffff */
[----:B-1----:R1:W5:Y:S01]  /*b520*/  LDL.64 R4, [R1+0x160] ;  /* 0x0001600001047983 */ /* 0x0023620000100a00 */
[----:B------:R-:W-:Y:S02]  /*b530*/  MOV R8, UR20 ;  /* 0x0000001400087c02 */ /* 0x000fe40008000f00 */
[----:B------:R-:W-:Y:S02]  /*b540*/  MOV R12, 0xb560 ;  /* 0x0000b560000c7802 */ /* 0x000fe40000000f00 */
[----:B-1---5:R-:W-:Y:S05]  /*b550*/  CALL.REL.NOINC `($_ZN7cutlass13device_kernelIN5flash19enable_sm80_to_sm89INS1_16FlashAttnBwdSm80INS1_25CollectiveMainloopBwdSm80ILi2ELi2EN4cute5tupleIJNS5_1CILi64EEENS7_ILi128EEES8_EEENS_10bfloat16_tEfNS_4arch4Sm80ELb0ELb0ELb1ELb0ELb0ELb0ELb0ELb0ELi2ELi2ELi4ELi2ELb1EEENS1_21CollectiveEpilogueBwdISA_SB_SD_Li256ELb0ELb0ELi2EEENS1_19SingleTileSchedulerILb0ELb0ELb0ELi128EEEEEEEEEvNT_6ParamsE$_ZN4cute3eso3ESOILb1ELb0EJNS_6LayoutINS_5tupleIJNS3_IJNS_1CILi4EEENS4_ILi1EEEEEEEEENS3_IJNS3_IJS6_NS4_ILi0EEEEEEEEEEENS_10ViewEngineINS_8gmem_ptrIPKfEEEEEEC2ERKSC_RKSI_) ;  /* 0xffffc00000007944 */ /* 0x022fea0003c3ffff */
[----:B-1----:R1:W5:Y:S01]  /*b560*/  LDL.64 R8, [R1+0x160] ;  /* 0x0001600001087983 */ /* 0x0023620000100a00 */
[----:B------:R-:W-:Y:S01]  /*b570*/  IMAD.U32 R4, RZ, RZ, UR20 ;  /* 0x00000014ff047e24 */ /* 0x000fe2000f8e00ff */
[----:B------:R-:W-:-:S02]  /*b580*/  MOV R5, RZ ;  /* 0x000000ff00057202 */ /* 0x000fc40000000f00 */
[----:B------:R-:W-:Y:S02]  /*b590*/  MOV R12, 0xb5b0 ;  /* 0x0000b5b0000c7802 */ /* 0x000fe40000000f00 */
[----:B-1---5:R-:W-:Y:S05]  /*b5a0*/  CALL.REL.NOINC `($_ZN7cutlass13device_kernelIN5flash19enable_sm80_to_sm89INS1_16FlashAttnBwdSm80INS1_25CollectiveMainloopBwdSm80ILi2ELi2EN4cute5tupleIJNS5_1CILi64EEENS7_ILi128EEES8_EEENS_10bfloat16_tEfNS_4arch4Sm80ELb0ELb0ELb1ELb0ELb0ELb0ELb0ELb0ELi2ELi2ELi4ELi2ELb1EEENS1_21CollectiveEpilogueBwdISA_SB_SD_Li256ELb0ELb0ELi2EEENS1_19SingleTileSchedulerILb0ELb0ELb0ELi128EEEEEEEEEvNT_6ParamsE$_ZN4cute3eso3ESOILb1ELb0EJNS_10UnderscoreEiEEC2ERKS2_RKi) ;  /* 0xffffba7000007944 */ /* 0x022fea0003c3ffff */
[----:B-1----:R-:W-:Y:S02]  /*b5b0*/  MOV R4, UR20 ;  /* 0x0000001400047c02 */ /* 0x002fe40008000f00 */
[----:B------:R-:W-:Y:S02]  /*b5c0*/  MOV R12, 0xb5e0 ;  /* 0x0000b5e0000c7802 */ /* 0x000fe40000000f00 */
[----:B------:R-:W-:Y:S05]  /*b5d0*/  CALL.REL.NOINC `($_ZN7cutlass13device_kernelIN5flash19enable_sm80_to_sm89INS1_16FlashAttnBwdSm80INS1_25CollectiveMainloopBwdSm80ILi2ELi2EN4cute5tupleIJNS5_1CILi64EEENS7_ILi128EEES8_EEENS_10bfloat16_tEfNS_4arch4Sm80ELb0ELb0ELb1ELb0ELb0ELb0ELb0ELb0ELi2ELi2ELi4ELi2ELb1EEENS1_21CollectiveEpilogueBwdISA_SB_SD_Li256ELb0ELb0ELi2EEENS1_19SingleTileSchedulerILb0ELb0ELb0ELi128EEEEEEEEEvNT_6ParamsE$_ZN4cute8smem_ptrIPfECI1NS_12iter_adaptorIS1_S2_EEES1_) ;  /* 0xffffc79000007944 */ /* 0x000fea0003c3ffff */
[----:B-1----:R1:W5:Y:S01]  /*b5e0*/  LDL.64 R4, [R1+0x160] ;  /* 0x0001600001047983 */ /* 0x0023620000100a00 */
[----:B------:R-:W-:Y:S02]  /*b5f0*/  MOV R6, UR20 ;  /* 0x0000001400067c02 */ /* 0x000fe40008000f00 */
[----:B------:R-:W-:Y:S02]  /*b600*/  MOV R12, 0xb620 ;  /* 0x0000b620000c7802 */ /* 0x000fe40000000f00 */
[----:B-1---5:R-:W-:Y:S05]  /*b610*/  CALL.REL.NOINC `($_ZN7cutlass13device_kernelIN5flash19enable_sm80_to_sm89INS1_16FlashAttnBwdSm80INS1_25CollectiveMainloopBwdSm80ILi2ELi2EN4cute5tupleIJNS5_1CILi64EEENS7_ILi128EEES8_EEENS_10bfloat16_tEfNS_4arch4Sm80ELb0ELb0ELb1ELb0ELb0ELb0ELb0ELb0ELi2ELi2ELi4ELi2ELb1EEENS1_21CollectiveEpilogueBwdISA_SB_SD_Li256ELb0ELb0ELi2EEENS1_19SingleTileSchedulerILb0ELb0ELb0ELi128EEEEEEEEEvNT_6ParamsE$_ZN4cute3eso3ESOILb1ELb0EJNS_6LayoutINS_5tupleIJNS3_IJNS_1CILi4EEENS4_ILi1EEEEEEEEENS3_IJNS3_IJS6_NS4_ILi0EEEEEEEEEEENS_10ViewEngineINS_8smem_ptrIPfEEEEEEC2ERKSC_RKSH_) ;  /* 0xffffbf8000007944 */ /* 0x022fea0003c3ffff */
[----:B-1----:R1:W5:Y:S01]  /*b620*/  LDL.64 R6, [R1+0x160] ;  /* 0x0001600001067983 */ /* 0x0023620000100a00 */
[----:B------:R-:W-:Y:S02]  /*b630*/  MOV R4, UR16 ;  /* 0x0000001000047c02 */ /* 0x000fe40008000f00 */
[----:B------:R-:W-:Y:S02]  /*b640*/  MOV R12, 0xb660 ;  /* 0x0000b660000c7802 */ /* 0x000fe40000000f00 */
[----:B-1---5:R-:W-:Y:S05]  /*b650*/  CALL.REL.NOINC `($_ZN7cutlass13device_kernelIN5flash19enable_sm80_to_sm89INS1_16FlashAttnBwdSm80INS1_25CollectiveMainloopBwdSm80ILi2ELi2EN4cute5tupleIJNS5_1CILi64EEENS7_ILi128EEES8_EEENS_10bfloat16_tEfNS_4arch4Sm80ELb0ELb0ELb1ELb0ELb0ELb0ELb0ELb0ELi2ELi2ELi4ELi2ELb1EEENS1_21CollectiveEpilogueBwdISA_SB_SD_Li256ELb0ELb0ELi2EEENS1_19SingleTileSchedulerILb0ELb0ELb0ELi128EEEEEEEEEvNT_6ParamsE$_ZN4cute8gmem_ptrIPKfECI1NS_12iter_adaptorIS2_S3_EEES2_) ;  /* 0xffffc65000007944 */ /* 0x022fea0003c3ffff */
[----:B-1----:R1:W5:Y:S01]  /*b660*/  LDL.64 R4, [R1+0x168] ;  /* 0x0001680001047983 */ /* 0x0023620000100a00 */
[----:B------:R-:W-:Y:S02]  /*b670*/  MOV R8, UR16 ;  /* 0x0000001000087c02 */ /* 0x000fe40008000f00 */
[----:B------:R-:W-:-:S02]  /*b680*/  MOV R12, 0xb6a0 ;  /* 0x0000b6a0000c7802 */ /* 0x000fc40000000f00 */
[----:B-1---5:R-:W-:Y:S05]  /*b690*/  CALL.REL.NOINC `($_ZN7cutlass13device_kernelIN5flash19enable_sm80_to_sm89INS1_16FlashAttnBwdSm80INS1_25CollectiveMainloopBwdSm80ILi2ELi2EN4cute5tupleIJNS5_1CILi64EEENS7_ILi128EEES8_EEENS_10bfloat16_tEfNS_4arch4Sm80ELb0ELb0ELb1ELb0ELb0ELb0ELb0ELb0ELi2ELi2ELi4ELi2ELb1EEENS1_21CollectiveEpilogueBwdISA_SB_SD_Li256ELb0ELb0ELi2EEENS1_19SingleTileSchedulerILb0ELb0ELb0ELi128EEEEEEEEEvNT_6ParamsE$_ZN4cute8gmem_ptrIPKN7cutlass9uint128_tEECI1NS_12iter_adaptorIS4_S5_EEES4_) ;  /* 0xffffc5d000007944 */ /* 0x022fea0003c3ffff */
[----:B-1----:R1:W5:Y:S01]  /*b6a0*/  LDL.64 R4, [R1+0x168] ;  /* 0x0001680001047983 */ /* 0x0023620000100a00 */
[----:B------:R-:W-:-:S02]  /*b6b0*/  MOV R8, UR16 ;  /* 0x0000001000087c02 */ /* 0x000fc40008000f00 */
[----:B------:R-:W-:Y:S02]  /*b6c0*/  MOV R12, 0xb6e0 ;  /* 0x0000b6e0000c7802 */ /* 0x000fe40000000f00 */
[----:B-1---5:R-:W-:Y:S05]  /*b6d0*/  CALL.REL.NOINC `($_ZN7cutlass13device_kernelIN5flash19enable_sm80_to_sm89INS1_16FlashAttnBwdSm80INS1_25CollectiveMainloopBwdSm80ILi2ELi2EN4cute5tupleIJNS5_1CILi64EEENS7_ILi128EEES8_EEENS_10bfloat16_tEfNS_4arch4Sm80ELb0ELb0ELb1ELb0ELb0ELb0ELb0ELb0ELi2ELi2ELi4ELi2ELb1EEENS1_21CollectiveEpilogueBwdISA_SB_SD_Li256ELb0ELb0ELi2EEENS1_19SingleTileSchedulerILb0ELb0ELb0ELi128EEEEEEEEEvNT_6ParamsE$_ZN4cute3eso3ESOILb1ELb0EJNS_6LayoutINS_5tupleIJNS3_IJNS_1CILi1EEES5_EEEEEENS3_IJNS3_IJS5_NS4_ILi0EEEEEEEEEEENS_10ViewEngineINS_8gmem_ptrIPKN7cutlass9uint128_tEEEEEEEC2ERKSB_RKSJ_) ;  /* 0xffffbe0000007944 */ /* 0x022fea0003c3ffff */
[----:B------:R2:W5:Y:S01]  /*b6e0*/  LDL.64 R18, [R1+0x168] ;  /* 0x0001680001127983 */ /* 0x0005620000100a00 */
[----:B-1----:R-:W-:Y:S02]  /*b6f0*/  MOV R4, UR16 ;  /* 0x0000001000047c02 */ /* 0x002fe40008000f00 */
[----:B------:R-:W-:Y:S02]  /*b700*/  MOV R12, 0xb720 ;  /* 0x0000b720000c7802 */ /* 0x000fe40000000f00 */
[----:B--2--5:R-:W-:Y:S05]  /*b710*/  CALL.REL.NOINC `($_ZN7cutlass13device_kernelIN5flash19enable_sm80_to_sm89INS1_16FlashAttnBwdSm80INS1_25CollectiveMainloopBwdSm80ILi2ELi2EN4cute5tupleIJNS5_1CILi64EEENS7_ILi128EEES8_EEENS_10bfloat16_tEfNS_4arch4Sm80ELb0ELb0ELb1ELb0ELb0ELb0ELb0ELb0ELi2ELi2ELi4ELi2ELb1EEENS1_21CollectiveEpilogueBwdISA_SB_SD_Li256ELb0ELb0ELi2EEENS1_19SingleTileSchedulerILb0ELb0ELb0ELi128EEEEEEEEEvNT_6ParamsE$_ZN4cute8smem_ptrIPfECI1NS_12iter_adaptorIS1_S2_EEES1_) ;  /* 0xffffc65000007944 */ /* 0x024fea0003c3ffff */
[----:B-1----:R1:W5:Y:S01]  /*b720*/  LDL.64 R4, [R1+0x168] ;  /* 0x0001680001047983 */ /* 0x0023620000100a00 */
[----:B------:R-:W-:Y:S02]  /*b730*/  MOV R6, UR16 ;  /* 0x0000001000067c02 */ /* 0x000fe40008000f00 */
[----:B------:R-:W-:Y:S02]  /*b740*/  MOV R8, 0xb760 ;  /* 0x0000b76000087802 */ /* 0x000fe40000000f00 */
[----:B-1---5:R-:W-:Y:S05]  /*b750*/  CALL.REL.NOINC `($_ZN7cutlass13device_kernelIN5flash19enable_sm80_to_sm89INS1_16FlashAttnBwdSm80INS1_25CollectiveMainloopBwdSm80ILi2ELi2EN4cute5tupleIJNS5_1CILi64EEENS7_ILi128EEES8_EEENS_10bfloat16_tEfNS_4arch4Sm80ELb0ELb0ELb1ELb0ELb0ELb0ELb0ELb0ELi2ELi2ELi4ELi2ELb1EEENS1_21CollectiveEpilogueBwdISA_SB_SD_Li256ELb0ELb0ELi2EEENS1_19SingleTileSchedulerILb0ELb0ELb0ELi128EEEEEEEEEvNT_6ParamsE$_ZN4cute8smem_ptrIPN7cutlass9uint128_tEECI1NS_12iter_adaptorIS3_S4_EEES3_) ;  /* 0xffffc5d000007944 */ /* 0x022fea0003c3ffff */
[----:B-1----:R1:W5:Y:S01]  /*b760*/  LDL.64 R4, [R1+0x168] ;  /* 0x0001680001047983 */ /* 0x0023620000100a00 */
[----:B------:R-:W-:Y:S02]  /*b770*/  MOV R6, UR16 ;  /* 0x0000001000067c02 */ /* 0x000fe40008000f00 */
[----:B------:R-:W-:Y:S02]  /*b780*/  MOV R8, 0xb7a0 ;  /* 0x0000b7a000087802 */ /* 0x000fe40000000f00 */
[----:B-1---5:R-:W-:Y:S05]  /*b790*/  CALL.REL.NOINC `($_ZN7cutlass13device_kernelIN5flash19enable_sm80_to_sm89INS1_16FlashAttnBwdSm80INS1_25CollectiveMainloopBwdSm80ILi2ELi2EN4cute5tupleIJNS5_1CILi64EEENS7_ILi128EEES8_EEENS_10bfloat16_tEfNS_4arch4Sm80ELb0ELb0ELb1ELb0ELb0ELb0ELb0ELb0ELi2ELi2ELi4ELi2ELb1EEENS1_21CollectiveEpilogueBwdISA_SB_SD_Li256ELb0ELb0ELi2EEENS1_19SingleTileSchedulerILb0ELb0ELb0ELi128EEEEEEEEEvNT_6ParamsE$_ZN4cute3eso3ESOILb1ELb0EJNS_6LayoutINS_5tupleIJNS3_IJNS_1CILi1EEES5_EEEEEENS3_IJNS3_IJS5_NS4_ILi0EEEEEEEEEEENS_10ViewEngineINS_8smem_ptrIPN7cutlass9uint128_tEEEEEEEC2ERKSB_RKSI_) ;  /* 0xffffbd8000007944 */ /* 0x022fea0003c3ffff */
[----:B-1----:R1:W5:Y:S01]  /*b7a0*/  LDL R4, [R1+0x168] ;  /* 0x0001680001047983 */ /* 0x0023620000100800 */
[----:B------:R-:W-:-:S03]  /*b7b0*/  MOV R6, 0xb7d0 ;  /* 0x0000b7d000067802 */ /* 0x000fc60000000f00 */
[----:B-1---5:R-:W-:Y:S05]  /*b7c0*/  CALL.REL.NOINC `($_ZN7cutlass13device_kernelIN5flash19enable_sm80_to_sm89INS1_16FlashAttnBwdSm80INS1_25CollectiveMainloopBwdSm80ILi2ELi2EN4cute5tupleIJNS5_1CILi64EEENS7_ILi128EEES8_EEENS_10bfloat16_tEfNS_4arch4Sm80ELb0ELb0ELb1ELb0ELb0ELb0ELb0ELb0ELi2ELi2ELi4ELi2ELb1EEENS1_21CollectiveEpilogueBwdISA_SB_SD_Li256ELb0ELb0ELi2EEENS1_19SingleTileSchedulerILb0ELb0ELb0ELi128EEEEEEEEEvNT_6ParamsE$_ZN73_INTERNAL_24fd9406_37_flash_bwd_hdim64_bf16_softcap_sm80_cu_8e232a79_330724__cvta_generic_to_sharedEPKv) ;  /* 0xffffc5e000007944 */ /* 0x022fea0003c3ffff */
[----:B------:R-:W2:Y:S01]  /*b7d0*/  LD.E.U8 R16, [R16.64] ;  /* 0x0000001610107980 */ /* 0x000ea2000c101100 */
[----:B------:R-:W-:-:S02]  /*b7e0*/  MOV R11, 0x0 ;  /* 0x00000000000b7802 */ /* 0x000fc40000000f00 */
[----:B--2---:R-:W-:-:S13]  /*b7f0*/  ISETP.NE.AND P0, PT, R16, RZ, PT ;  /* 0x000000ff1000720c */ /* 0x004fda0003f05270 */
[----:B------:R-:W-:Y:S01]  /*b800*/  @!PT LDS RZ, [RZ] ;  /* 0x00000000fffff984 */ /* 0x000fe20000000800 */
[----:B------:R-:W-:Y:S01]  /*b810*/  @!PT LDS RZ, [RZ] ;  /* 0x00000000fffff984 */ /* 0x000fe20000000800 */
[----:B------:R-:W-:Y:S01]  /*b820*/  @!PT LDS RZ, [RZ] ;  /* 0x00000000fffff984 */ /* 0x000fe20000000800 */
[----:B------:R1:W-:Y:S01]  /*b830*/  LDGSTS.E.BYPASS.LTC128B.128 [R4], [R18.64], P0 ;  /* 0x0000000012047fae */ /* 0x0003e20008101d56 */
[----:B------:R-:W-:Y:S05]  /*b840*/  RET.REL.NODEC R10 `(_ZN7cutlass13device_kernelIN5flash19enable_sm80_to_sm89INS1_16FlashAttnBwdSm80INS1_25CollectiveMainloopBwdSm80ILi2ELi2EN4cute5tupleIJNS5_1CILi64EEENS7_ILi128EEES8_EEENS_10bfloat16_tEfNS_4arch4Sm80ELb0ELb0ELb1ELb0ELb0ELb0ELb0ELb0ELi2ELi2ELi4ELi2ELb1EEENS1_21CollectiveEpilogueBwdISA_SB_SD_Li256ELb0ELb0ELi2EEENS1_19SingleTileSchedulerILb0ELb0ELb0ELi128EEEEEEEEEvNT_6ParamsE) ;  /* 0xffff47b00a007950 */ /* 0x000fea0003c3ffff */
        .type           $_ZN7cutlass13device_kernelIN5flash19enable_sm80_to_sm89INS1_16FlashAttnBwdSm80INS1_25CollectiveMainloopBwdSm80ILi2ELi2EN4cute5tupleIJNS5_1CILi64EEENS7_ILi128EEES8_EEENS_10bfloat16_tEfNS_4arch4Sm80ELb0ELb0ELb1ELb0ELb0ELb0ELb0ELb0ELi2ELi2ELi4ELi2ELb1EEENS1_21CollectiveEpilogueBwdISA_SB_SD_Li256ELb0ELb0ELi2EEENS1_19SingleTileSchedulerILb0ELb0ELb0ELi128EEEEEEEEEvNT_6ParamsE$_ZZN5flash25CollectiveMainloopBwdSm80ILi2ELi2EN4cute5tupleIJNS1_1CILi64EEENS3_ILi128EEES4_EEEN7cutlass10bfloat16_tEfNS7_4arch4Sm80ELb0ELb0ELb1ELb0ELb0ELb0ELb0ELb0ELi2ELi2ELi4ELi2ELb1EE3mmaINS_16FlashAttnBwdSm80ISB_NS_21CollectiveEpilogueBwdIS6_S8_SA_Li256ELb0ELb0ELi2EEENS_19SingleTileSchedulerILb0ELb0ELb0ELi128EEEE13SharedStorageENS1_6TensorINS1_11ArrayEngineIfLm32EEENS1_6LayoutINS2_IJNS2_IJNS3_ILi2EEESO_EEESO_NS3_ILi4EEEEEENS2_IJNS2_IJNS3_ILi1EEESO_EEESQ_NS3_ILi8EEEEEEEEEEEEbRKNSB_6ParamsERT0_S12_iNS2_IJiiiEEERT_ENKUliiE_clEii,@function
        .size           $_ZN7cutlass13device_kernelIN5flash19enable_sm80_to_sm89INS1_16FlashAttnBwdSm80INS1_25CollectiveMainloopBwdSm80ILi2ELi2EN4cute5tupleIJNS5_1CILi64EEENS7_ILi128EEES8_EEENS_10bfloat16_tEfNS_4arch4Sm80ELb0ELb0ELb1ELb0ELb0ELb0ELb0ELb0ELi2ELi2ELi4ELi2ELb1EEENS1_21CollectiveEpilogueBwdISA_SB_SD_Li256ELb0ELb0ELi2EEENS1_19SingleTileSchedulerILb0ELb0ELb0ELi128EEEEEEEEEvNT_6ParamsE$_ZZN5flash25CollectiveMainloopBwdSm80ILi2ELi2EN4cute5tupleIJNS1_1CILi64EEENS3_ILi128EEES4_EEEN7cutlass10bfloat16_tEfNS7_4arch4Sm80ELb0ELb0ELb1ELb0ELb0ELb0ELb0ELb0ELi2ELi2ELi4ELi2ELb1EE3mmaINS_16FlashAttnBwdSm80ISB_NS_21CollectiveEpilogueBwdIS6_S8_SA_Li256ELb0ELb0ELi2EEENS_19SingleTileSchedulerILb0ELb0ELb0ELi128EEEE13SharedStorageENS1_6TensorINS1_11ArrayEngineIfLm32EEENS1_6LayoutINS2_IJNS2_IJNS3_ILi2EEESO_EEESO_NS3_ILi4EEEEEENS2_IJNS2_IJNS3_ILi1EEESO_EEESQ_NS3_ILi8EEEEEEEEEEEEbRKNSB_6ParamsERT0_S12_iNS2_IJiiiEEERT_ENKUliiE_clEii,(.L_x_3090 - $_ZN7cutlass13device_kernelIN5flash19enable_sm80_to_sm89INS1_16FlashAttnBwdSm80INS1_25CollectiveMainloopBwdSm80ILi2ELi2EN4cute5tupleIJNS5_1CILi64EEENS7_ILi128EEES8_EEENS_10bfloat16_tEfNS_4arch4Sm80ELb0ELb0ELb1ELb0ELb0ELb0ELb0ELb0ELi2ELi2ELi4ELi2ELb1EEENS1_21CollectiveEpilogueBwdISA_SB_SD_Li256ELb0ELb0ELi2EEENS1_19SingleTileSchedulerILb0ELb0ELb0ELi128EEEEEEEEEvNT_6ParamsE$_ZZN5flash25CollectiveMainloopBwdSm80ILi2ELi2EN4cute5tupleIJNS1_1CILi64EEENS3_ILi128EEES4_EEEN7cutlass10bfloat16_tEfNS7_4arch4Sm80ELb0ELb0ELb1ELb0ELb0ELb0ELb0ELb0ELi2ELi2ELi4ELi2ELb1EE3mmaINS_16FlashAttnBwdSm80ISB_NS_21CollectiveEpilogueBwdIS6_S8_SA_Li256ELb0ELb0ELi2EEENS_19SingleTileSchedulerILb0ELb0ELb0ELi128EEEE13SharedStorageENS1_6TensorINS1_11ArrayEngineIfLm32EEENS1_6LayoutINS2_IJNS2_IJNS3_ILi2EEESO_EEESO_NS3_ILi4EEEEEENS2_IJNS2_IJNS3_ILi1EEESO_EEESQ_NS3_ILi8EEEEEEEEEEEEbRKNSB_6ParamsERT0_S12_iNS2_IJiiiEEERT_ENKUliiE_clEii)
$_ZN7cutlass13device_kernelIN5flash19enable_sm80_to_sm89INS1_16FlashAttnBwdSm80INS1_25CollectiveMainloopBwdSm80ILi2ELi2EN4cute5tupleIJNS5_1CILi64EEENS7_ILi128EEES8_EEENS_10bfloat16_tEfNS_4arch4Sm80ELb0ELb0ELb1ELb0ELb0ELb0ELb0ELb0ELi2ELi2ELi4ELi2ELb1EEENS1_21CollectiveEpilogueBwdISA_SB_SD_Li256ELb0ELb0ELi2EEENS1_19SingleTileSchedulerILb0ELb0ELb0ELi128EEEEEEEEEvNT_6ParamsE$_ZZN5flash25CollectiveMainloopBwdSm80ILi2ELi2EN4cute5tupleIJNS1_1CILi64EEENS3_ILi128EEES4_EEEN7cutlass10bfloat16_tEfNS7_4arch4Sm80ELb0ELb0ELb1ELb0ELb0ELb0ELb0ELb0ELi2ELi2ELi4ELi2ELb1EE3mmaINS_16FlashAttnBwdSm80ISB_NS_21CollectiveEpilogueBwdIS6_S8_SA_Li256ELb0ELb0ELi2EEENS_19SingleTileSchedulerILb0ELb0ELb0ELi128EEEE13SharedStorageENS1_6TensorINS1_11ArrayEngineIfLm32EEENS1_6LayoutINS2_IJNS2_IJNS3_ILi2EEESO_EEESO_NS3_ILi4EEEEEENS2_IJNS2_IJNS3_ILi1EEESO_EEESQ_NS3_ILi8EEEEEEEEEEEEbRKNSB_6ParamsERT0_S12_iNS2_IJiiiEEERT_ENKUliiE_clEii:
        /* <DEDUP_REMOVED lines=369> */
.L_x_22:
[----:B------:R-:W-:-:S00]  /*cf60*/  BRA `(.L_x_22) ;  /* 0xfffffff000007947 */ /* 0x000fc0000383ffff */
[----:B------:R-:W-:-:S00]  /*cf70*/  NOP ;  /* 0x0000000000007918 */ /* 0x000fc00000000000 */
        /* <DEDUP_REMOVED lines=8> */
.L_x_3090:


//--------------------- .text._ZN7cutlass13device_kernelIN5flash19enable_sm80_to_sm89INS1_16FlashAttnBwdSm80INS1_25CollectiveMainloopBwdSm80ILi2ELi2EN4cute5tupleIJNS5_1CILi64EEENS7_ILi128EEES8_EEENS_10bfloat16_tEfNS_4arch4Sm80ELb0ELb0ELb1ELb0ELb1ELb0ELb0ELb0ELi2ELi2ELi4ELi2ELb1EEENS1_21CollectiveEpilogueBwdISA_SB_SD_Li256ELb0ELb0ELi2EEENS1_19SingleTileSchedulerILb0ELb0ELb0ELi128EEEEEEEEEvNT_6ParamsE --------------------------
	.section	.text._ZN7cutlass13device_kernelIN5flash19enable_sm80_to_sm89INS1_16FlashAttnBwdSm80INS1_25CollectiveMainloopBwdSm80ILi2ELi2EN4cute5tupleIJNS5_1CILi64EEENS7_ILi128EEES8_EEENS_10bfloat16_tEfNS_4arch4Sm80ELb0ELb0ELb1ELb0ELb1ELb0ELb0ELb0ELi2ELi2ELi4ELi2ELb1EEENS1_21CollectiveEpilogueBwdISA_SB_SD_Li256ELb0ELb0ELi2EEENS1_19SingleTileSchedulerILb0ELb0ELb0ELi128EEEEEEEEEvNT_6ParamsE,"ax",@progbits
	.sectioninfo	@"SHI_REGISTERS=253"
	.align	128
.text._ZN7cutlass13device_kernelIN5flash19enable_sm80_to_sm89INS1_16FlashAttnBwdSm80INS1_25CollectiveMainloopBwdSm80ILi2ELi2EN4cute5tupleIJNS5_1CILi64EEENS7_ILi128EEES8_EEENS_10bfloat16_tEfNS_4arch4Sm80ELb0ELb0ELb1ELb0ELb1ELb0ELb0ELb0ELi2ELi2ELi4ELi2ELb1EEENS1_21CollectiveEpilogueBwdISA_SB_SD_Li256ELb0ELb0ELi2EEENS1_19SingleTileSchedulerILb0ELb0ELb0ELi128EEEEEEEEEvNT_6ParamsE:
        .type           _ZN7cutlass13device_kernelIN5flash19enable_sm80_to_sm89INS1_16FlashAttnBwdSm80INS1_25CollectiveMainloopBwdSm80ILi2ELi2EN4cute5tupleIJNS5_1CILi64EEENS7_ILi128EEES8_EEENS_10bfloat16_tEfNS_4arch4Sm80ELb0ELb0ELb1ELb0ELb1ELb0ELb0ELb0ELi2ELi2ELi4ELi2ELb1EEENS1_21CollectiveEpilogueBwdISA_SB_SD_Li256ELb0ELb0ELi2EEENS1_19SingleTileSchedulerILb0ELb0ELb0ELi128EEEEEEEEEvNT_6ParamsE,@function
        .size           _ZN7cutlass13device_kernelIN5flash19enable_sm80_to_sm89INS1_16FlashAttnBwdSm80INS1_25CollectiveMainloopBwdSm80ILi2ELi2EN4cute5tupleIJNS5_1CILi64EEENS7_ILi128EEES8_EEENS_10bfloat16_tEfNS_4arch4Sm80ELb0ELb0ELb1ELb0ELb1ELb0ELb0ELb0ELi2ELi2ELi4ELi2ELb1EEENS1_21CollectiveEpilogueBwdISA_SB_SD_Li256ELb0ELb0ELi2EEENS1_19SingleTileSchedulerILb0ELb0ELb0ELi128EEEEEEEEEvNT_6ParamsE,(.L_x_3181 - _ZN7cutlass13device_kernelIN5flash19enable_sm80_to_sm89INS1_16FlashAttnBwdSm80INS1_25CollectiveMainloopBwdSm80ILi2ELi2EN4cute5tupleIJNS5_1CILi64EEENS7_ILi128EEES8_EEENS_10bfloat16_tEfNS_4arch4Sm80ELb0ELb0ELb1ELb0ELb1ELb0ELb0ELb0ELi2ELi2ELi4ELi2ELb1EEENS1_21CollectiveEpilogueBwdISA_SB_SD_Li256ELb0ELb0ELi2EEENS1_19SingleTileSchedulerILb0ELb0ELb0ELi128EEEEEEEEEvNT_6ParamsE)
        .other          _ZN7cutlass13device_kernelIN5flash19enable_sm80_to_sm89INS1_16FlashAttnBwdSm80INS1_25CollectiveMainloopBwdSm80ILi2ELi2EN4cute5tupleIJNS5_1CILi64EEENS7_ILi128EEES8_EEENS_10bfloat16_tEfNS_4arch4Sm80ELb0ELb0ELb1ELb0ELb1ELb0ELb0ELb0ELi2ELi2ELi4ELi2ELb1EEENS1_21CollectiveEpilogueBwdISA_SB_SD_Li256ELb0ELb0ELi2EEENS1_19SingleTileSchedulerILb0ELb0ELb0ELi128EEEEEEEEEvNT_6ParamsE,@"STO_CUDA_ENTRY STV_DEFAULT"
_ZN7cutlass13device_kernelIN5flash19enable_sm80_to_sm89INS1_16FlashAttnBwdSm80INS1_25CollectiveMainloopBwdSm80ILi2ELi2EN4cute5tupleIJNS5_1CILi64EEENS7_ILi128EEES8_EEENS_10bfloat16_tEfNS_4arch4Sm80ELb0ELb0ELb1ELb0ELb1ELb0ELb0ELb0ELi2ELi2ELi4ELi2ELb1EEENS1_21CollectiveEpilogueBwdISA_SB_SD_Li256ELb0ELb0ELi2EEENS1_19SingleTileSchedulerILb0ELb0ELb0ELi128EEEEEEEEEvNT_6ParamsE:
        /* <DEDUP_REMOVED lines=185> */
[----:B-1----:R-:W-:Y:S05]  /*0b90*/  CALL.REL.NOINC `($_ZN7cutlass13device_kernelIN5flash19enable_sm80_to_sm89INS1_16FlashAttnBwdSm80INS1_25CollectiveMainloopBwdSm80ILi2ELi2EN4cute5tupleIJNS5_1CILi64EEENS7_ILi128EEES8_EEENS_10bfloat16_tEfNS_4arch4Sm80ELb0ELb0ELb1ELb0ELb1ELb0ELb0ELb0ELi2ELi2ELi4ELi2ELb1EEENS1_21CollectiveEpilogueBwdISA_SB_SD_Li256ELb0ELb0ELi2EEENS1_19SingleTileSchedulerILb0ELb0ELb0ELi128EEEEEEEEEvNT_6ParamsE$_ZZN4cute7idx2crdINS_5tupleIJiEEENS1_IJNS1_IJNS1_IJNS_1CILi8EEENS3_ILi2EEEEEES5_S5_NS3_ILi4EEEEEEEEEEEDaRKT_RKT0_ENKUlRKT_RKT0_E_clIiS8_EEDaSI_SL_) ;  /* 0x000083f000007944 */ /* 0x002fea0003c00000 */
[----:B------:R-:W-:Y:S01]  /*0ba0*/  SHF.R.S32.HI R27, RZ, 0x1f, R196 ;  /* 0x0000001fff1b7819 */ /* 0x000fe200000114c4 */
[----:B------:R-:W-:Y:S01]  /*0bb0*/  IMAD.MOV.U32 R195, RZ, RZ, R3 ;  /* 0x000000ffffc37224 */ /* 0x000fe200078e0003 */
[----:B------:R-:W-:Y:S01]  /*0bc0*/  MOV R0, 0xc20 ;  /* 0x00000c2000007802 */ /* 0x000fe20000000f00 */
[----:B------:R-:W-:Y:S01]  /*0bd0*/  IMAD.MOV.U32 R25, RZ, RZ, R28 ;  /* 0x000000ffff197224 */ /* 0x000fe200078e001c */
[----:B------:R-:W-:Y:S01]  /*0be0*/  LEA.HI R39, R27, R196, RZ, 0x5 ;  /* 0x000000c41b277211 */ /* 0x000fe200078f28ff */
[----:B------:R-:W-:-:S03]  /*0bf0*/  IMAD.MOV.U32 R20, RZ, RZ, R196 ;  /* 0x000000ffff147224 */ /* 0x000fc600078e00c4 */
[----:B------:R-:W-:Y:S02]  /*0c00*/  SHF.R.S32.HI R32, RZ, 0x5, R39 ;  /* 0x00000005ff207819 */ /* 0x000fe40000011427 */
[----:B--2---:R-:W-:Y:S05]  /*0c10*/  CALL.REL.NOINC `($_ZN7cutlass13device_kernelIN5flash19enable_sm80_to_sm89INS1_16FlashAttnBwdSm80INS1_25CollectiveMainloopBwdSm80ILi2ELi2EN4cute5tupleIJNS5_1CILi64EEENS7_ILi128EEES8_EEENS_10bfloat16_tEfNS_4arch4Sm80ELb0ELb0ELb1ELb0ELb1ELb0ELb0ELb0ELi2ELi2ELi4ELi2ELb1EEENS1_21CollectiveEpilogueBwdISA_SB_SD_Li256ELb0ELb0ELi2EEENS1_19SingleTileSchedulerILb0ELb0ELb0ELi128EEEEEEEEEvNT_6ParamsE$_ZZN4cute7idx2crdINS_5tupleIJiEEENS1_IJNS1_IJNS1_IJNS_1CILi8EEENS3_ILi2EEEEEES5_S5_NS3_ILi4EEEEEEEEEEEDaRKT_RKT0_ENKUlRKT_RKT0_E_clIiS8_EEDaSI_SL_) ;  /* 0x0000837000007944 */ /* 0x004fea0003c00000 */
        /* <DEDUP_REMOVED lines=23> */
[----:B--2---:R-:W-:Y:S05]  /*0d90*/  CALL.REL.NOINC `($_ZN7cutlass13device_kernelIN5flash19enable_sm80_to_sm89INS1_16FlashAttnBwdSm80INS1_25CollectiveMainloopBwdSm80ILi2ELi2EN4cute5tupleIJNS5_1CILi64EEENS7_ILi128EEES8_EEENS_10bfloat16_tEfNS_4arch4Sm80ELb0ELb0ELb1ELb0ELb1ELb0ELb0ELb0ELi2ELi2ELi4ELi2ELb1EEENS1_21CollectiveEpilogueBwdISA_SB_SD_Li256ELb0ELb0ELi2EEENS1_19SingleTileSchedulerILb0ELb0ELb0ELi128EEEEEEEEEvNT_6ParamsE$_ZZN4cute7idx2crdINS_5tupleIJiEEENS1_IJNS1_IJNS1_IJNS_1CILi8EEENS3_ILi2EEEEEES5_NS3_ILi4EEES5_EEEEEEEEDaRKT_RKT0_ENKUlRKT_RKT0_E_clIiS8_EEDaSI_SL_) ;  /* 0x0000753000007944 */ /* 0x004fea0003c00000 */
[----:B------:R-:W-:Y:S01]  /*0da0*/  IMAD.MOV.U32 R35, RZ, RZ, R31 ;  /* 0x000000ffff237224 */ /* 0x000fe200078e001f */
[----:B------:R-:W-:Y:S01]  /*0db0*/  MOV R33, R29 ;  /* 0x0000001d00217202 */ /* 0x000fe20000000f00 */
[----:B------:R-:W-:Y:S01]  /*0dc0*/  IMAD.MOV.U32 R34, RZ, RZ, R30 ;  /* 0x000000ffff227224 */ /* 0x000fe200078e001e */
[----:B------:R-:W-:Y:S02]  /*0dd0*/  MOV R16, R196 ;  /* 0x000000c400107202 */ /* 0x000fe40000000f00 */
[----:B------:R-:W-:-:S02]  /*0de0*/  MOV R0, 0xe00 ;  /* 0x00000e0000007802 */ /* 0x000fc40000000f00 */
[----:B--2---:R-:W-:Y:S05]  /*0df0*/  CALL.REL.NOINC `($_ZN7cutlass13device_kernelIN5flash19enable_sm80_to_sm89INS1_16FlashAttnBwdSm80INS1_25CollectiveMainloopBwdSm80ILi2ELi2EN4cute5tupleIJNS5_1CILi64EEENS7_ILi128EEES8_EEENS_10bfloat16_tEfNS_4arch4Sm80ELb0ELb0ELb1ELb0ELb1ELb0ELb0ELb0ELi2ELi2ELi4ELi2ELb1EEENS1_21CollectiveEpilogueBwdISA_SB_SD_Li256ELb0ELb0ELi2EEENS1_19SingleTileSchedulerILb0ELb0ELb0ELi128EEEEEEEEEvNT_6ParamsE$_ZZN4cute7idx2crdINS_5tupleIJiEEENS1_IJNS1_IJNS1_IJNS_1CILi8EEENS3_ILi2EEEEEES5_NS3_ILi4EEES5_EEEEEEEEDaRKT_RKT0_ENKUlRKT_RKT0_E_clIiS8_EEDaSI_SL_) ;  /* 0x000074d000007944 */ /* 0x004fea0003c00000 */
[----:B------:R-:W-:Y:S02]  /*0e00*/  MOV R20, R196 ;  /* 0x000000c400147202 */ /* 0x000fe40000000f00 */
[----:B------:R-:W-:-:S02]  /*0e10*/  MOV R0, 0xe30 ;  /* 0x00000e3000007802 */ /* 0x000fc40000000f00 */
[----:B--2---:R-:W-:Y:S05]  /*0e20*/  CALL.REL.NOINC `($_ZN7cutlass13device_kernelIN5flash19enable_sm80_to_sm89INS1_16FlashAttnBwdSm80INS1_25CollectiveMainloopBwdSm80ILi2ELi2EN4cute5tupleIJNS5_1CILi64EEENS7_ILi128EEES8_EEENS_10bfloat16_tEfNS_4arch4Sm80ELb0ELb0ELb1ELb0ELb1ELb0ELb0ELb0ELi2ELi2ELi4ELi2ELb1EEENS1_21CollectiveEpilogueBwdISA_SB_SD_Li256ELb0ELb0ELi2EEENS1_19SingleTileSchedulerILb0ELb0ELb0ELi128EEEEEEEEEvNT_6ParamsE$_ZZN4cute7idx2crdINS_5tupleIJiEEENS1_IJNS1_IJNS1_IJNS_1CILi8EEENS3_ILi2EEEEEES5_S5_NS3_ILi4EEEEEEEEEEEDaRKT_RKT0_ENKUlRKT_RKT0_E_clIiS8_EEDaSI_SL_) ;  /* 0x0000816000007944 */ /* 0x004fea0003c00000 */
        /* <DEDUP_REMOVED lines=32> */
[----:B--2---:R-:W-:Y:S05]  /*1030*/  CALL.REL.NOINC `($_ZN7cutlass13device_kernelIN5flash19enable_sm80_to_sm89INS1_16FlashAttnBwdSm80INS1_25CollectiveMainloopBwdSm80ILi2ELi2EN4cute5tupleIJNS5_1CILi64EEENS7_ILi128EEES8_EEENS_10bfloat16_tEfNS_4arch4Sm80ELb0ELb0ELb1ELb0ELb1ELb0ELb0ELb0ELi2ELi2ELi4ELi2ELb1EEENS1_21CollectiveEpilogueBwdISA_SB_SD_Li256ELb0ELb0ELi2EEENS1_19SingleTileSchedulerILb0ELb0ELb0ELi128EEEEEEEEEvNT_6ParamsE$_ZZN4cute7idx2crdINS_5tupleIJiEEENS1_IJNS1_IJNS1_IJNS_1CILi8EEENS3_ILi2EEEEEES5_S5_NS3_ILi4EEEEEEEEEEEDaRKT_RKT0_ENKUlRKT_RKT0_E_clIiS8_EEDaSI_SL_) ;  /* 0x00007f5000007944 */ /* 0x004fea0003c00000 */
        /* <DEDUP_REMOVED lines=184> */
[----:B-1234-:R-:W-:Y:S05]  /*1bc0*/  CALL.REL.NOINC `($_ZN7cutlass13device_kernelIN5flash19enable_sm80_to_sm89INS1_16FlashAttnBwdSm80INS1_25CollectiveMainloopBwdSm80ILi2ELi2EN4cute5tupleIJNS5_1CILi64EEENS7_ILi128EEES8_EEENS_10bfloat16_tEfNS_4arch4Sm80ELb0ELb0ELb1ELb0ELb1ELb0ELb0ELb0ELi2ELi2ELi4ELi2ELb1EEENS1_21CollectiveEpilogueBwdISA_SB_SD_Li256ELb0ELb0ELi2EEENS1_19SingleTileSchedulerILb0ELb0ELb0ELi128EEEEEEEEEvNT_6ParamsE$_ZZN5flash25CollectiveMainloopBwdSm80ILi2ELi2EN4cute5tupleIJNS1_1CILi64EEENS3_ILi128EEES4_EEEN7cutlass10bfloat16_tEfNS7_4arch4Sm80ELb0ELb0ELb1ELb0ELb1ELb0ELb0ELb0ELi2ELi2ELi4ELi2ELb1EE3mmaINS_16FlashAttnBwdSm80ISB_NS_21CollectiveEpilogueBwdIS6_S8_SA_Li256ELb0ELb0ELi2EEENS_19SingleTileSchedulerILb0ELb0ELb0ELi128EEEE13SharedStorageENS1_6TensorINS1_11ArrayEngineIfLm32EEENS1_6LayoutINS2_IJNS2_IJNS3_ILi2EEESO_EEESO_NS3_ILi4EEEEEENS2_IJNS2_IJNS3_ILi1EEESO_EEESQ_NS3_ILi8EEEEEEEEEEEEbRKNSB_6ParamsERT0_S12_iNS2_IJiiiEEERT_ENKUliiE_clEii) ;  /* 0x00009c8000007944 */ /* 0x01efea0003c00000 */
[----:B------:R-:W-:Y:S05]  /*1bd0*/  BSYNC B0 ;  /* 0x0000000000007941 */ /* 0x000fea0003800000 */
.L_x_23:
[----:B------:R-:W0:Y:S01]  /*1be0*/  LDGDEPBAR ;  /* 0x00000000000079af */ /* 0x000e220000000000 */
[----:B------:R-:W-:Y:S01]  /*1bf0*/  BSSY B0, `(.L_x_24) ;  /* 0x0000005000007945 */ /* 0x000fe20003800000 */
[----:B------:R-:W-:Y:S01]  /*1c00*/  MOV R10, 0x1c40 ;  /* 0x00001c40000a7802 */ /* 0x000fe20000000f00 */
[----:B------:R-:W-:-:S02]  /*1c10*/  UMOV UR25, URZ ;  /* 0x0000003f00197c82 */ /* 0x000fc40008000000 */
[----:B------:R-:W-:Y:S02]  /*1c20*/  UMOV UR17, URZ ;  /* 0x0000003f00117c82 */ /* 0x000fe40008000000 */
[----:B-1----:R-:W-:Y:S05]  /*1c30*/  CALL.REL.NOINC `($_ZN7cutlass13device_kernelIN5flash19enable_sm80_to_sm89INS1_16FlashAttnBwdSm80INS1_25CollectiveMainloopBwdSm80ILi2ELi2EN4cute5tupleIJNS5_1CILi64EEENS7_ILi128EEES8_EEENS_10bfloat16_tEfNS_4arch4Sm80ELb0ELb0ELb1ELb0ELb1ELb0ELb0ELb0ELi2ELi2ELi4ELi2ELb1EEENS1_21CollectiveEpilogueBwdISA_SB_SD_Li256ELb0ELb0ELi2EEENS1_19SingleTileSchedulerILb0ELb0ELb0ELi128EEEEEEEEEvNT_6ParamsE$_ZZN5flash25CollectiveMainloopBwdSm80ILi2ELi2EN4cute5tupleIJNS1_1CILi64EEENS3_ILi128EEES4_EEEN7cutlass10bfloat16_tEfNS7_4arch4Sm80ELb0ELb0ELb1ELb0ELb1ELb0ELb0ELb0ELi2ELi2ELi4ELi2ELb1EE3mmaINS_16FlashAttnBwdSm80ISB_NS_21CollectiveEpilogueBwdIS6_S8_SA_Li256ELb0ELb0ELi2EEENS_19SingleTileSchedulerILb0ELb0ELb0ELi128EEEE13SharedStorageENS1_6TensorINS1_11ArrayEngineIfLm32EEENS1_6LayoutINS2_IJNS2_IJNS3_ILi2EEESO_EEESO_NS3_ILi4EEEEEENS2_IJNS2_IJNS3_ILi1EEESO_EEESQ_NS3_ILi8EEEEEEEEEEEEbRKNSB_6ParamsERT0_S12_iNS2_IJiiiEEERT_ENKUliiE0_clEii) ;  /* 0x0000850000007944 */ /* 0x002fea0003c00000 */
[----:B------:R-:W-:Y:S05]  /*1c40*/  BSYNC B0 ;  /* 0x0000000000007941 */ /* 0x000fea0003800000 */
.L_x_24:
        /* <DEDUP_REMOVED lines=38> */
.L_x_25:
        /* <DEDUP_REMOVED lines=39> */
.L_x_26:
        /* <DEDUP_REMOVED lines=136> */
.L_x_30:
        /* <DEDUP_REMOVED lines=150> */
[----:B-1----:R-:W-:Y:S05]  /*3300*/  CALL.REL.NOINC `($_ZN7cutlass13device_kernelIN5flash19enable_sm80_to_sm89INS1_16FlashAttnBwdSm80INS1_25CollectiveMainloopBwdSm80ILi2ELi2EN4cute5tupleIJNS5_1CILi64EEENS7_ILi128EEES8_EEENS_10bfloat16_tEfNS_4arch4Sm80ELb0ELb0ELb1ELb0ELb1ELb0ELb0ELb0ELi2ELi2ELi4ELi2ELb1EEENS1_21CollectiveEpilogueBwdISA_SB_SD_Li256ELb0ELb0ELi2EEENS1_19SingleTileSchedulerILb0ELb0ELb0ELi128EEEEEEEEEvNT_6ParamsE$_ZZN5flash25CollectiveMainloopBwdSm80ILi2ELi2EN4cute5tupleIJNS1_1CILi64EEENS3_ILi128EEES4_EEEN7cutlass10bfloat16_tEfNS7_4arch4Sm80ELb0ELb0ELb1ELb0ELb1ELb0ELb0ELb0ELi2ELi2ELi4ELi2ELb1EE3mmaINS_16FlashAttnBwdSm80ISB_NS_21CollectiveEpilogueBwdIS6_S8_SA_Li256ELb0ELb0ELi2EEENS_19SingleTileSchedulerILb0ELb0ELb0ELi128EEEE13SharedStorageENS1_6TensorINS1_11ArrayEngineIfLm32EEENS1_6LayoutINS2_IJNS2_IJNS3_ILi2EEESO_EEESO_NS3_ILi4EEEEEENS2_IJNS2_IJNS3_ILi1EEESO_EEESQ_NS3_ILi8EEEEEEEEEEEEbRKNSB_6ParamsERT0_S12_iNS2_IJiiiEEERT_ENKUliiE_clEii) ;  /* 0x0000854000007944 */ /* 0x002fea0003c00000 */
[----:B------:R-:W-:Y:S05]  /*3310*/  BSYNC B0 ;  /* 0x0000000000007941 */ /* 0x000fea0003800000 */
.L_x_28:
        /* <DEDUP_REMOVED lines=412> */
[----:B------:R-:W-:Y:S05]  /*4ce0*/  CALL.REL.NOINC `($_ZN7cutlass13device_kernelIN5flash19enable_sm80_to_sm89INS1_16FlashAttnBwdSm80INS1_25CollectiveMainloopBwdSm80ILi2ELi2EN4cute5tupleIJNS5_1CILi64EEENS7_ILi128EEES8_EEENS_10bfloat16_tEfNS_4arch4Sm80ELb0ELb0ELb1ELb0ELb1ELb0ELb0ELb0ELi2ELi2ELi4ELi2ELb1EEENS1_21CollectiveEpilogueBwdISA_SB_SD_Li256ELb0ELb0ELi2EEENS1_19SingleTileSchedulerILb0ELb0ELb0ELi128EEEEEEEEEvNT_6ParamsE$_ZZN5flash25CollectiveMainloopBwdSm80ILi2ELi2EN4cute5tupleIJNS1_1CILi64EEENS3_ILi128EEES4_EEEN7cutlass10bfloat16_tEfNS7_4arch4Sm80ELb0ELb0ELb1ELb0ELb1ELb0ELb0ELb0ELi2ELi2ELi4ELi2ELb1EE3mmaINS_16FlashAttnBwdSm80ISB_NS_21CollectiveEpilogueBwdIS6_S8_SA_Li256ELb0ELb0ELi2EEENS_19SingleTileSchedulerILb0ELb0ELb0ELi128EEEE13SharedStorageENS1_6TensorINS1_11ArrayEngineIfLm32EEENS1_6LayoutINS2_IJNS2_IJNS3_ILi2EEESO_EEESO_NS3_ILi4EEEEEENS2_IJNS2_IJNS3_ILi1EEESO_EEESQ_NS3_ILi8EEEEEEEEEEEEbRKNSB_6ParamsERT0_S12_iNS2_IJiiiEEERT_ENKUliiE0_clEii) ;  /* 0x0000545000007944 */ /* 0x000fea0003c00000 */
[----:B------:R-:W-:Y:S05]  /*4cf0*/  BSYNC B0 ;  /* 0x0000000000007941 */ /* 0x000fea0003800000 */
.L_x_29:
        /* <DEDUP_REMOVED lines=151> */
.L_x_27:
        /* <DEDUP_REMOVED lines=166> */
.L_x_32:
[----:B------:R-:W-:Y:S05]  /*60d0*/  BSYNC B0 ;  /* 0x0000000000007941 */ /* 0x000fea0003800000 */
.L_x_31:
        /* <DEDUP_REMOVED lines=16> */
.L_x_34:
[----:B------:R-:W-:Y:S05]  /*61e0*/  BSYNC B0 ;  /* 0x0000000000007941 */ /* 0x000fea0003800000 */
.L_x_33:
        /* <DEDUP_REMOVED lines=16> */
.L_x_36:
[----:B------:R-:W-:Y:S05]  /*62f0*/  BSYNC B0 ;  /* 0x0000000000007941 */ /* 0x000fea0003800000 */
.L_x_35:
        /* <DEDUP_REMOVED lines=16> */
.L_x_38:
[----:B------:R-:W-:Y:S05]  /*6400*/  BSYNC B0 ;  /* 0x0000000000007941 */ /* 0x000fea0003800000 */
.L_x_37:
        /* <DEDUP_REMOVED lines=21> */
.L_x_40:
[----:B------:R-:W-:Y:S05]  /*6560*/  BSYNC B0 ;  /* 0x0000000000007941 */ /* 0x000fea0003800000 */
.L_x_39:
        /* <DEDUP_REMOVED lines=14> */
.L_x_42:
[----:B------:R-:W-:Y:S05]  /*6650*/  BSYNC B0 ;  /* 0x0000000000007941 */ /* 0x000fea0003800000 */
.L_x_41:
        /* <DEDUP_REMOVED lines=14> */
.L_x_44:
[----:B------:R-:W-:Y:S05]  /*6740*/  BSYNC B0 ;  /* 0x0000000000007941 */ /* 0x000fea0003800000 */
.L_x_43:
        /* <DEDUP_REMOVED lines=14> */
        .type           $_ZN7cutlass13device_kernelIN5flash19enable_sm80_to_sm89INS1_16FlashAttnBwdSm80INS1_25CollectiveMainloopBwdSm80ILi2ELi2EN4cute5tupleIJNS5_1CILi64EEENS7_ILi128EEES8_EEENS_10bfloat16_tEfNS_4arch4Sm80ELb0ELb0ELb1ELb0ELb1ELb0ELb0ELb0ELi2ELi2ELi4ELi2ELb1EEENS1_21CollectiveEpilogueBwdISA_SB_SD_Li256ELb0ELb0ELi2EEENS1_19SingleTileSchedulerILb0ELb0ELb0ELi128EEEEEEEEEvNT_6ParamsE$_ZN4cute12iter_adaptorIPKN7cutlass10bfloat16_tENS_8gmem_ptrIS4_EEEC2ES4_,@function
        .size           $_ZN7cutlass13device_kernelIN5flash19enable_sm80_to_sm89INS1_16FlashAttnBwdSm80INS1_25CollectiveMainloopBwdSm80ILi2ELi2EN4cute5tupleIJNS5_1CILi64EEENS7_ILi128EEES8_EEENS_10bfloat16_tEfNS_4arch4Sm80ELb0ELb0ELb1ELb0ELb1ELb0ELb0ELb0ELi2ELi2ELi4ELi2ELb1EEENS1_21CollectiveEpilogueBwdISA_SB_SD_Li256ELb0ELb0ELi2EEENS1_19SingleTileSchedulerILb0ELb0ELb0ELi128EEEEEEEEEvNT_6ParamsE$_ZN4cute12iter_adaptorIPKN7cutlass10bfloat16_tENS_8gmem_ptrIS4_EEEC2ES4_,($_ZN7cutlass13device_kernelIN5flash19enable_sm80_to_sm89INS1_16FlashAttnBwdSm80INS1_25CollectiveMainloopBwdSm80ILi2ELi2EN4cute5tupleIJNS5_1CILi64EEENS7_ILi128EEES8_EEENS_10bfloat16_tEfNS_4arch4Sm80ELb0ELb0ELb1ELb0ELb1ELb0ELb0ELb0ELi2ELi2ELi4ELi2ELb1EEENS1_21CollectiveEpilogueBwdISA_SB_SD_Li256ELb0ELb0ELi2EEENS1_19SingleTileSchedulerILb0ELb0ELb0ELi128EEEEEEEEEvNT_6ParamsE$_ZN4cute12iter_adaptorIPKN7cutlass9uint128_tENS_8gmem_ptrIS4_EEEC2ES4_ - $_ZN7cutlass13device_kernelIN5flash19enable_sm80_to_sm89INS1_16FlashAttnBwdSm80INS1_25CollectiveMainloopBwdSm80ILi2ELi2EN4cute5tupleIJNS5_1CILi64EEENS7_ILi128EEES8_EEENS_10bfloat16_tEfNS_4arch4Sm80ELb0ELb0ELb1ELb0ELb1ELb0ELb0ELb0ELi2ELi2ELi4ELi2ELb1EEENS1_21CollectiveEpilogueBwdISA_SB_SD_Li256ELb0ELb0ELi2EEENS1_19SingleTileSchedulerILb0ELb0ELb0ELi128EEEEEEEEEvNT_6ParamsE$_ZN4cute12iter_adaptorIPKN7cutlass10bfloat16_tENS_8gmem_ptrIS4_EEEC2ES4_)
$_ZN7cutlass13device_kernelIN5flash19enable_sm80_to_sm89INS1_16FlashAttnBwdSm80INS1_25CollectiveMainloopBwdSm80ILi2ELi2EN4cute5tupleIJNS5_1CILi64EEENS7_ILi128EEES8_EEENS_10bfloat16_tEfNS_4arch4Sm80ELb0ELb0ELb1ELb0ELb1ELb0ELb0ELb0ELi2ELi2ELi4ELi2ELb1EEENS1_21CollectiveEpilogueBwdISA_SB_SD_Li256ELb0ELb0ELi2EEENS1_19SingleTileSchedulerILb0ELb0ELb0ELi128EEEEEEEEEvNT_6ParamsE$_ZN4cute12iter_adaptorIPKN7cutlass10bfloat16_tENS_8gmem_ptrIS4_EEEC2ES4_:
[----:B------:R-:W-:Y:S01]  /*6830*/  ULDC UR26, c[0x0][0x20] ;  /* 0x00000800001a7ab9 */ /* 0x000fe20000000800 */
[----:B------:R-:W-:Y:S01]  /*6840*/  MOV R15, 0x0 ;  /* 0x00000000000f7802 */ /* 0x000fe20000000f00 */
[----:B------:R-:W-:-:S09]  /*6850*/  UIADD3 UR26, UR16, -UR26, URZ ;  /* 0x8000001a101a7290 */ /* 0x000fd2000fffe03f */
[----:B------:R1:W-:Y:S01]  /*6860*/  STL.64 [UR26], R8 ;  /* 0x00000008ff007987 */ /* 0x0003e20008100a1a */
[----:B------:R-:W-:Y:S05]  /*6870*/  RET.REL.NODEC R14 `(_ZN7cutlass13device_kernelIN5flash19enable_sm80_to_sm89INS1_16FlashAttnBwdSm80INS1_25CollectiveMainloopBwdSm80ILi2ELi2EN4cute5tupleIJNS5_1CILi64EEENS7_ILi128EEES8_EEENS_10bfloat16_tEfNS_4arch4Sm80ELb0ELb0ELb1ELb0ELb1ELb0ELb0ELb0ELi2ELi2ELi4ELi2ELb1EEENS1_21CollectiveEpilogueBwdISA_SB_SD_Li256ELb0ELb0ELi2EEENS1_19SingleTileSchedulerILb0ELb0ELb0ELi128EEEEEEEEEvNT_6ParamsE) ;  /* 0xffff97800e007950 */ /* 0x000fea0003c3ffff */
        .type           $_ZN7cutlass13device_kernelIN5flash19enable_sm80_to_sm89INS1_16FlashAttnBwdSm80INS1_25CollectiveMainloopBwdSm80ILi2ELi2EN4cute5tupleIJNS5_1CILi64EEENS7_ILi128EEES8_EEENS_10bfloat16_tEfNS_4arch4Sm80ELb0ELb0ELb1ELb0ELb1ELb0ELb0ELb0ELi2ELi2ELi4ELi2ELb1EEENS1_21CollectiveEpilogueBwdISA_SB_SD_Li256ELb0ELb0ELi2EEENS1_19SingleTileSchedulerILb0ELb0ELb0ELi128EEEEEEEEEvNT_6ParamsE$_ZN4cute12iter_adaptorIPKN7cutlass9uint128_tENS_8gmem_ptrIS4_EEEC2ES4_,@function
        .size           $_ZN7cutlass13device_kernelIN5flash19enable_sm80_to_sm89INS1_16FlashAttnBwdSm80INS1_25CollectiveMainloopBwdSm80ILi2ELi2EN4cute5tupleIJNS5_1CILi64EEENS7_ILi128EEES8_EEENS_10bfloat16_tEfNS_4arch4Sm80ELb0ELb0ELb1ELb0ELb1ELb0ELb0ELb0ELi2ELi2ELi4ELi2ELb1EEENS1_21CollectiveEpilogueBwdISA_SB_SD_Li256ELb0ELb0ELi2EEENS1_19SingleTileSchedulerILb0ELb0ELb0ELi128EEEEEEEEEvNT_6ParamsE$_ZN4cute12iter_adaptorIPKN7cutlass9uint128_tENS_8gmem_ptrIS4_EEEC2ES4_,($_ZN7cutlass13device_kernelIN5flash19enable_sm80_to_sm89INS1_16FlashAttnBwdSm80INS1_25CollectiveMainloopBwdSm80ILi2ELi2EN4cute5tupleIJNS5_1CILi64EEENS7_ILi128EEES8_EEENS_10bfloat16_tEfNS_4arch4Sm80ELb0ELb0ELb1ELb0ELb1ELb0ELb0ELb0ELi2ELi2ELi4ELi2ELb1EEENS1_21CollectiveEpilogueBwdISA_SB_SD_Li256ELb0ELb0ELi2EEENS1_19SingleTileSchedulerILb0ELb0ELb0ELi128EEEEEEEEEvNT_6ParamsE$_ZN4cute12iter_adaptorIPKfNS_8gmem_ptrIS2_EEEC2ES2_ - $_ZN7cutlass13device_kernelIN5flash19enable_sm80_to_sm89INS1_16FlashAttnBwdSm80INS1_25CollectiveMainloopBwdSm80ILi2ELi2EN4cute5tupleIJNS5_1CILi64EEENS7_ILi128EEES8_EEENS_10bfloat16_tEfNS_4arch4Sm80ELb0ELb0ELb1ELb0ELb1ELb0ELb0ELb0ELi2ELi2ELi4ELi2ELb1EEENS1_21CollectiveEpilogueBwdISA_SB_SD_Li256ELb0ELb0ELi2EEENS1_19SingleTileSchedulerILb0ELb0ELb0ELi128EEEEEEEEEvNT_6ParamsE$_ZN4cute12iter_adaptorIPKN7cutlass9uint128_tENS_8gmem_ptrIS4_EEEC2ES4_)
$_ZN7cutlass13device_kernelIN5flash19enable_sm80_to_sm89INS1_16FlashAttnBwdSm80INS1_25CollectiveMainloopBwdSm80ILi2ELi2EN4cute5tupleIJNS5_1CILi64EEENS7_ILi128EEES8_EEENS_10bfloat16_tEfNS_4arch4Sm80ELb0ELb0ELb1ELb0ELb1ELb0ELb0ELb0ELi2ELi2ELi4ELi2ELb1EEENS1_21CollectiveEpilogueBwdISA_SB_SD_Li256ELb0ELb0ELi2EEENS1_19SingleTileSchedulerILb0ELb0ELb0ELi128EEEEEEEEEvNT_6ParamsE$_ZN4cute12iter_adaptorIPKN7cutlass9uint128_tENS_8gmem_ptrIS4_EEEC2ES4_:
[----:B------:R-:W-:Y:S02]  /*6880*/  IADD3 R8, R8, -c[0x0][0x20], RZ ;  /* 0x8000080008087a10 */ /* 0x000fe40007ffe0ff */
[----:B------:R-:W-:-:S03]  /*6890*/  MOV R15, 0x0 ;  /* 0x00000000000f7802 */ /* 0x000fc60000000f00 */
[----:B------:R1:W-:Y:S01]  /*68a0*/  STL.64 [R8], R4 ;  /* 0x0000000408007387 */ /* 0x0003e20000100a00 */
[----:B------:R-:W-:Y:S05]  /*68b0*/  RET.REL.NODEC R14 `(_ZN7cutlass13device_kernelIN5flash19enable_sm80_to_sm89INS1_16FlashAttnBwdSm80INS1_25CollectiveMainloopBwdSm80ILi2ELi2EN4cute5tupleIJNS5_1CILi64EEENS7_ILi128EEES8_EEENS_10bfloat16_tEfNS_4arch4Sm80ELb0ELb0ELb1ELb0ELb1ELb0ELb0ELb0ELi2ELi2ELi4ELi2ELb1EEENS1_21CollectiveEpilogueBwdISA_SB_SD_Li256ELb0ELb0ELi2EEENS1_19SingleTileSchedulerILb0ELb0ELb0ELi128EEEEEEEEEvNT_6ParamsE) ;  /* 0xffff97400e007950 */ /* 0x000fea0003c3ffff */
        .type           $_ZN7cutlass13device_kernelIN5flash19enable_sm80_to_sm89INS1_16FlashAttnBwdSm80INS1_25CollectiveMainloopBwdSm80ILi2ELi2EN4cute5tupleIJNS5_1CILi64EEENS7_ILi128EEES8_EEENS_10bfloat16_tEfNS_4arch4Sm80ELb0ELb0ELb1ELb0ELb1ELb0ELb0ELb0ELi2ELi2ELi4ELi2ELb1EEENS1_21CollectiveEpilogueBwdISA_SB_SD_Li256ELb0ELb0ELi2EEENS1_19SingleTileSchedulerILb0ELb0ELb0ELi128EEEEEEEEEvNT_6ParamsE$_ZN4cute12iter_adaptorIPKfNS_8gmem_ptrIS2_EEEC2ES2_,@function
        .size           $_ZN7cutlass13device_kernelIN5flash19enable_sm80_to_sm89INS1_16FlashAttnBwdSm80INS1_25CollectiveMainloopBwdSm80ILi2ELi2EN4cute5tupleIJNS5_1CILi64EEENS7_ILi128EEES8_EEENS_10bfloat16_tEfNS_4arch4Sm80ELb0ELb0ELb1ELb0ELb1ELb0ELb0ELb0ELi2ELi2ELi4ELi2ELb1EEENS1_21CollectiveEpilogueBwdISA_SB_SD_Li256ELb0ELb0ELi2EEENS1_19SingleTileSchedulerILb0ELb0ELb0ELi128EEEEEEEEEvNT_6ParamsE$_ZN4cute12iter_adaptorIPKfNS_8gmem_ptrIS2_EEEC2ES2_,($_ZN7cutlass13device_kernelIN5flash19enable_sm80_to_sm89INS1_16FlashAttnBwdSm80INS1_25CollectiveMainloopBwdSm80ILi2ELi2EN4cute5tupleIJNS5_1CILi64EEENS7_ILi128EEES8_EEENS_10bfloat16_tEfNS_4arch4Sm80ELb0ELb0ELb1ELb0ELb1ELb0ELb0ELb0ELi2ELi2ELi4ELi2ELb1EEENS1_21CollectiveEpilogueBwdISA_SB_SD_Li256ELb0ELb0ELi2EEENS1_19SingleTileSchedulerILb0ELb0ELb0ELi128EEEEEEEEEvNT_6ParamsE$_ZN4cute12iter_adaptorIPN7cutlass10bfloat16_tENS_8smem_ptrIS3_EEEC2ES3_ - $_ZN7cutlass13device_kernelIN5flash19enable_sm80_to_sm89INS1_16FlashAttnBwdSm80INS1_25CollectiveMainloopBwdSm80ILi2ELi2EN4cute5tupleIJNS5_1CILi64EEENS7_ILi128EEES8_EEENS_10bfloat16_tEfNS_4arch4Sm80ELb0ELb0ELb1ELb0ELb1ELb0ELb0ELb0ELi2ELi2ELi4ELi2ELb1EEENS1_21CollectiveEpilogueBwdISA_SB_SD_Li256ELb0ELb0ELi2EEENS1_19SingleTileSchedulerILb0ELb0ELb0ELi128EEEEEEEEEvNT_6ParamsE$_ZN4cute12iter_adaptorIPKfNS_8gmem_ptrIS2_EEEC2ES2_)
$_ZN7cutlass13device_kernelIN5flash19enable_sm80_to_sm89INS1_16FlashAttnBwdSm80INS1_25CollectiveMainloopBwdSm80ILi2ELi2EN4cute5tupleIJNS5_1CILi64EEENS7_ILi128EEES8_EEENS_10bfloat16_tEfNS_4arch4Sm80ELb0ELb0ELb1ELb0ELb1ELb0ELb0ELb0ELi2ELi2ELi4ELi2ELb1EEENS1_21CollectiveEpilogueBwdISA_SB_SD_Li256ELb0ELb0ELi2EEENS1_19SingleTileSchedulerILb0ELb0ELb0ELi128EEEEEEEEEvNT_6ParamsE$_ZN4cute12iter_adaptorIPKfNS_8gmem_ptrIS2_EEEC2ES2_:
[----:B------:R-:W-:Y:S02]  /*68c0*/  IADD3 R4, R4, -c[0x0][0x20], RZ ;  /* 0x8000080004047a10 */ /* 0x000fe40007ffe0ff */
[----:B------:R-:W-:-:S03]  /*68d0*/  MOV R15, 0x0 ;  /* 0x00000000000f7802 */ /* 0x000fc60000000f00 */
[----:B------:R1:W-:Y:S01]  /*68e0*/  STL.64 [R4], R8 ;  /* 0x0000000804007387 */ /* 0x0003e20000100a00 */
[----:B------:R-:W-:Y:S05]  /*68f0*/  RET.REL.NODEC R14 `(_ZN7cutlass13device_kernelIN5flash19enable_sm80_to_sm89INS1_16FlashAttnBwdSm80INS1_25CollectiveMainloopBwdSm80ILi2ELi2EN4cute5tupleIJNS5_1CILi64EEENS7_ILi128EEES8_EEENS_10bfloat16_tEfNS_4arch4Sm80ELb0ELb0ELb1ELb0ELb1ELb0ELb0ELb0ELi2ELi2ELi4ELi2ELb1EEENS1_21CollectiveEpilogueBwdISA_SB_SD_Li256ELb0ELb0ELi2EEENS1_19SingleTileSchedulerILb0ELb0ELb0ELi128EEEEEEEEEvNT_6ParamsE) ;  /* 0xffff97000e007950 */ /* 0x000fea0003c3ffff */
        .type           $_ZN7cutlass13device_kernelIN5flash19enable_sm80_to_sm89INS1_16FlashAttnBwdSm80INS1_25CollectiveMainloopBwdSm80ILi2ELi2EN4cute5tupleIJNS5_1CILi64EEENS7_ILi128EEES8_EEENS_10bfloat16_tEfNS_4arch4Sm80ELb0ELb0ELb1ELb0ELb1ELb0ELb0ELb0ELi2ELi2ELi4ELi2ELb1EEENS1_21CollectiveEpilogueBwdISA_SB_SD_Li256ELb0ELb0ELi2EEENS1_19SingleTileSchedulerILb0ELb0ELb0ELi128EEEEEEEEEvNT_6ParamsE$_ZN4cute12iter_adaptorIPN7cutlass10bfloat16_tENS_8smem_ptrIS3_EEEC2ES3_,@function
        .size           $_ZN7cutlass13device_kernelIN5flash19enable_sm80_to_sm89INS1_16FlashAttnBwdSm80INS1_25CollectiveMainloopBwdSm80ILi2ELi2EN4cute5tupleIJNS5_1CILi64EEENS7_ILi128EEES8_EEENS_10bfloat16_tEfNS_4arch4Sm80ELb0ELb0ELb1ELb0ELb1ELb0ELb0ELb0ELi2ELi2ELi4ELi2ELb1EEENS1_21CollectiveEpilogueBwdISA_SB_SD_Li256ELb0ELb0ELi2EEENS1_19SingleTileSchedulerILb0ELb0ELb0ELi128EEEEEEEEEvNT_6ParamsE$_ZN4cute12iter_adaptorIPN7cutlass10bfloat16_tENS_8smem_ptrIS3_EEEC2ES3_,($_ZN7cutlass13device_kernelIN5flash19enable_sm80_to_sm89INS1_16FlashAttnBwdSm80INS1_25CollectiveMainloopBwdSm80ILi2ELi2EN4cute5tupleIJNS5_1CILi64EEENS7_ILi128EEES8_EEENS_10bfloat16_tEfNS_4arch4Sm80ELb0ELb0ELb1ELb0ELb1ELb0ELb0ELb0ELi2ELi2ELi4ELi2ELb1EEENS1_21CollectiveEpilogueBwdISA_SB_SD_Li256ELb0ELb0ELi2EEENS1_19SingleTileSchedulerILb0ELb0ELb0ELi128EEEEEEEEEvNT_6ParamsE$_ZN4cute12iter_adaptorIPN7cutlass9uint128_tENS_8smem_ptrIS3_EEEC2ES3_ - $_ZN7cutlass13device_kernelIN5flash19enable_sm80_to_sm89INS1_16FlashAttnBwdSm80INS1_25CollectiveMainloopBwdSm80ILi2ELi2EN4cute5tupleIJNS5_1CILi64EEENS7_ILi128EEES8_EEENS_10bfloat16_tEfNS_4arch4Sm80ELb0ELb0ELb1ELb0ELb1ELb0ELb0ELb0ELi2ELi2ELi4ELi2ELb1EEENS1_21CollectiveEpilogueBwdISA_SB_SD_Li256ELb0ELb0ELi2EEENS1_19SingleTileSchedulerILb0ELb0ELb0ELi128EEEEEEEEEvNT_6ParamsE$_ZN4cute12iter_adaptorIPN7cutlass10bfloat16_tENS_8smem_ptrIS3_EEEC2ES3_)
$_ZN7cutlass13device_kernelIN5flash19enable_sm80_to_sm89INS1_16FlashAttnBwdSm80INS1_25CollectiveMainloopBwdSm80ILi2ELi2EN4cute5tupleIJNS5_1CILi64EEENS7_ILi128EEES8_EEENS_10bfloat16_tEfNS_4arch4Sm80ELb0ELb0ELb1ELb0ELb1ELb0ELb0ELb0ELi2ELi2ELi4ELi2ELb1EEENS1_21CollectiveEpilogueBwdISA_SB_SD_Li256ELb0ELb0ELi2EEENS1_19SingleTileSchedulerILb0ELb0ELb0ELi128EEEEEEEEEvNT_6ParamsE$_ZN4cute12iter_adaptorIPN7cutlass10bfloat16_tENS_8smem_ptrIS3_EEEC2ES3_:
[----:B------:R-:W-:Y:S01]  /*6900*/  ULDC UR26, c[0x0][0x20] ;  /* 0x00000800001a7ab9 */ /* 0x000fe20000000800 */
[----:B------:R-:W-:Y:S01]  /*6910*/  MOV R13, 0x0 ;  /* 0x00000000000d7802 */ /* 0x000fe20000000f00 */
[----:B------:R-:W-:-:S09]  /*6920*/  UIADD3 UR26, UR16, -UR26, URZ ;  /* 0x8000001a101a7290 */ /* 0x000fd2000fffe03f */
[----:B------:R1:W-:Y:S01]  /*6930*/  STL.64 [UR26], R6 ;  /* 0x00000006ff007987 */ /* 0x0003e20008100a1a */
[----:B------:R-:W-:Y:S05]  /*6940*/  RET.REL.NODEC R12 `(_ZN7cutlass13device_kernelIN5flash19enable_sm80_to_sm89INS1_16FlashAttnBwdSm80INS1_25CollectiveMainloopBwdSm80ILi2ELi2EN4cute5tupleIJNS5_1CILi64EEENS7_ILi128EEES8_EEENS_10bfloat16_tEfNS_4arch4Sm80ELb0ELb0ELb1ELb0ELb1ELb0ELb0ELb0ELi2ELi2ELi4ELi2ELb1EEENS1_21CollectiveEpilogueBwdISA_SB_SD_Li256ELb0ELb0ELi2EEENS1_19SingleTileSchedulerILb0ELb0ELb0ELi128EEEEEEEEEvNT_6ParamsE) ;  /* 0xffff96b00c007950 */ /* 0x000fea0003c3ffff */
        .type           $_ZN7cutlass13device_kernelIN5flash19enable_sm80_to_sm89INS1_16FlashAttnBwdSm80INS1_25CollectiveMainloopBwdSm80ILi2ELi2EN4cute5tupleIJNS5_1CILi64EEENS7_ILi128EEES8_EEENS_10bfloat16_tEfNS_4arch4Sm80ELb0ELb0ELb1ELb0ELb1ELb0ELb0ELb0ELi2ELi2ELi4ELi2ELb1EEENS1_21CollectiveEpilogueBwdISA_SB_SD_Li256ELb0ELb0ELi2EEENS1_19SingleTileSchedulerILb0ELb0ELb0ELi128EEEEEEEEEvNT_6ParamsE$_ZN4cute12iter_adaptorIPN7cutlass9uint128_tENS_8smem_ptrIS3_EEEC2ES3_,@function
        .size           $_ZN7cutlass13device_kernelIN5flash19enable_sm80_to_sm89INS1_16FlashAttnBwdSm80INS1_25CollectiveMainloopBwdSm80ILi2ELi2EN4cute5tupleIJNS5_1CILi64EEENS7_ILi128EEES8_EEENS_10bfloat16_tEfNS_4arch4Sm80ELb0ELb0ELb1ELb0ELb1ELb0ELb0ELb0ELi2ELi2ELi4ELi2ELb1EEENS1_21CollectiveEpilogueBwdISA_SB_SD_Li256ELb0ELb0ELi2EEENS1_19SingleTileSchedulerILb0ELb0ELb0ELi128EEEEEEEEEvNT_6ParamsE$_ZN4cute12iter_adaptorIPN7cutlass9uint128_tENS_8smem_ptrIS3_EEEC2ES3_,($_ZN7cutlass13device_kernelIN5flash19enable_sm80_to_sm89INS1_16FlashAttnBwdSm80INS1_25CollectiveMainloopBwdSm80ILi2ELi2EN4cute5tupleIJNS5_1CILi64EEENS7_ILi128EEES8_EEENS_10bfloat16_tEfNS_4arch4Sm80ELb0ELb0ELb1ELb0ELb1ELb0ELb0ELb0ELi2ELi2ELi4ELi2ELb1EEENS1_21CollectiveEpilogueBwdISA_SB_SD_Li256ELb0ELb0ELi2EEENS1_19SingleTileSchedulerILb0ELb0ELb0ELi128EEEEEEEEEvNT_6ParamsE$_ZN4cute12iter_adaptorIPfNS_8smem_ptrIS1_EEEC2ES1_ - $_ZN7cutlass13device_kernelIN5flash19enable_sm80_to_sm89INS1_16FlashAttnBwdSm80INS1_25CollectiveMainloopBwdSm80ILi2ELi2EN4cute5tupleIJNS5_1CILi64EEENS7_ILi128EEES8_EEENS_10bfloat16_tEfNS_4arch4Sm80ELb0ELb0ELb1ELb0ELb1ELb0ELb0ELb0ELi2ELi2ELi4ELi2ELb1EEENS1_21CollectiveEpilogueBwdISA_SB_SD_Li256ELb0ELb0ELi2EEENS1_19SingleTileSchedulerILb0ELb0ELb0ELi128EEEEEEEEEvNT_6ParamsE$_ZN4cute12iter_adaptorIPN7cutlass9uint128_tENS_8smem_ptrIS3_EEEC2ES3_)
$_ZN7cutlass13device_kernelIN5flash19enable_sm80_to_sm89INS1_16FlashAttnBwdSm80INS1_25CollectiveMainloopBwdSm80ILi2ELi2EN4cute5tupleIJNS5_1CILi64EEENS7_ILi128EEES8_EEENS_10bfloat16_tEfNS_4arch4Sm80ELb0ELb0ELb1ELb0ELb1ELb0ELb0ELb0ELi2ELi2ELi4ELi2ELb1EEENS1_21CollectiveEpilogueBwdISA_SB_SD_Li256ELb0ELb0ELi2EEENS1_19SingleTileSchedulerILb0ELb0ELb0ELi128EEEEEEEEEvNT_6ParamsE$_ZN4cute12iter_adaptorIPN7cutlass9uint128_tENS_8smem_ptrIS3_EEEC2ES3_:
[----:B------:R-:W-:Y:S02]  /*6950*/  IADD3 R6, R6, -c[0x0][0x20], RZ ;  /* 0x8000080006067a10 */ /* 0x000fe40007ffe0ff */
[----:B------:R-:W-:-:S03]  /*6960*/  MOV R13, 0x0 ;  /* 0x00000000000d7802 */ /* 0x000fc60000000f00 */
[----:B------:R1:W-:Y:S01]  /*6970*/  STL.64 [R6], R4 ;  /* 0x0000000406007387 */ /* 0x0003e20000100a00 */
[----:B------:R-:W-:Y:S05]  /*6980*/  RET.REL.NODEC R12 `(_ZN7cutlass13device_kernelIN5flash19enable_sm80_to_sm89INS1_16FlashAttnBwdSm80INS1_25CollectiveMainloopBwdSm80ILi2ELi2EN4cute5tupleIJNS5_1CILi64EEENS7_ILi128EEES8_EEENS_10bfloat16_tEfNS_4arch4Sm80ELb0ELb0ELb1ELb0ELb1ELb0ELb0ELb0ELi2ELi2ELi4ELi2ELb1EEENS1_21CollectiveEpilogueBwdISA_SB_SD_Li256ELb0ELb0ELi2EEENS1_19SingleTileSchedulerILb0ELb0ELb0ELi128EEEEEEEEEvNT_6ParamsE) ;  /* 0xffff96700c007950 */ /* 0x000fea0003c3ffff */
        .type           $_ZN7cutlass13device_kernelIN5flash19enable_sm80_to_sm89INS1_16FlashAttnBwdSm80INS1_25CollectiveMainloopBwdSm80ILi2ELi2EN4cute5tupleIJNS5_1CILi64EEENS7_ILi128EEES8_EEENS_10bfloat16_tEfNS_4arch4Sm80ELb0ELb0ELb1ELb0ELb1ELb0ELb0ELb0ELi2ELi2ELi4ELi2ELb1EEENS1_21CollectiveEpilogueBwdISA_SB_SD_Li256ELb0ELb0ELi2EEENS1_19SingleTileSchedulerILb0ELb0ELb0ELi128EEEEEEEEEvNT_6ParamsE$_ZN4cute12iter_adaptorIPfNS_8smem_ptrIS1_EEEC2ES1_,@function
        .size           $_ZN7cutlass13device_kernelIN5flash19enable_sm80_to_sm89INS1_16FlashAttnBwdSm80INS1_25CollectiveMainloopBwdSm80ILi2ELi2EN4cute5tupleIJNS5_1CILi64EEENS7_ILi128EEES8_EEENS_10bfloat16_tEfNS_4arch4Sm80ELb0ELb0ELb1ELb0ELb1ELb0ELb0ELb0ELi2ELi2ELi4ELi2ELb1EEENS1_21CollectiveEpilogueBwdISA_SB_SD_Li256ELb0ELb0ELi2EEENS1_19SingleTileSchedulerILb0ELb0ELb0ELi128EEEEEEEEEvNT_6ParamsE$_ZN4cute12iter_adaptorIPfNS_8smem_ptrIS1_EEEC2ES1_,($_ZN7cutlass13device_kernelIN5flash19enable_sm80_to_sm89INS1_16FlashAttnBwdSm80INS1_25CollectiveMainloopBwdSm80ILi2ELi2EN4cute5tupleIJNS5_1CILi64EEENS7_ILi128EEES8_EEENS_10bfloat16_tEfNS_4arch4Sm80ELb0ELb0ELb1ELb0ELb1ELb0ELb0ELb0ELi2ELi2ELi4ELi2ELb1EEENS1_21CollectiveEpilogueBwdISA_SB_SD_Li256ELb0ELb0ELi2EEENS1_19SingleTileSchedulerILb0ELb0ELb0ELi128EEEEEEEEEvNT_6ParamsE$_ZN4cute3eso3ESOILb0ELb0EJNS_15ArithmeticTupleIJiiEEEiiiEEC2ERKS3_RKiS8_S8_ - $_ZN7cutlass13device_kernelIN5flash19enable_sm80_to_sm89INS1_16FlashAttnBwdSm80INS1_25CollectiveMainloopBwdSm80ILi2ELi2EN4cute5tupleIJNS5_1CILi64EEENS7_ILi128EEES8_EEENS_10bfloat16_tEfNS_4arch4Sm80ELb0ELb0ELb1ELb0ELb1ELb0ELb0ELb0ELi2ELi2ELi4ELi2ELb1EEENS1_21CollectiveEpilogueBwdISA_SB_SD_Li256ELb0ELb0ELi2EEENS1_19SingleTileSchedulerILb0ELb0ELb0ELi128EEEEEEEEEvNT_6ParamsE$_ZN4cute12iter_adaptorIPfNS_8smem_ptrIS1_EEEC2ES1_)
$_ZN7cutlass13device_kernelIN5flash19enable_sm80_to_sm89INS1_16FlashAttnBwdSm80INS1_25CollectiveMainloopBwdSm80ILi2ELi2EN4cute5tupleIJNS5_1CILi64EEENS7_ILi128EEES8_EEENS_10bfloat16_tEfNS_4arch4Sm80ELb0ELb0ELb1ELb0ELb1ELb0ELb0ELb0ELi2ELi2ELi4ELi2ELb1EEENS1_21CollectiveEpilogueBwdISA_SB_SD_Li256ELb0ELb0ELi2EEENS1_19SingleTileSchedulerILb0ELb0ELb0ELi128EEEEEEEEEvNT_6ParamsE$_ZN4cute12iter_adaptorIPfNS_8smem_ptrIS1_EEEC2ES1_:
[----:B------:R-:W-:Y:S02]  /*6990*/  IADD3 R4, R4, -c[0x0][0x20], RZ ;  /* 0x8000080004047a10 */ /* 0x000fe40007ffe0ff */
[----:B------:R-:W-:-:S03]  /*69a0*/  MOV R15, 0x0 ;  /* 0x00000000000f7802 */ /* 0x000fc60000000f00 */
[----:B------:R1:W-:Y:S01]  /*69b0*/  STL.64 [R4], R6 ;  /* 0x0000000604007387 */ /* 0x0003e20000100a00 */
[----:B------:R-:W-:Y:S05]  /*69c0*/  RET.REL.NODEC R14 `(_ZN7cutlass13device_kernelIN5flash19enable_sm80_to_sm89INS1_16FlashAttnBwdSm80INS1_25CollectiveMainloopBwdSm80ILi2ELi2EN4cute5tupleIJNS5_1CILi64EEENS7_ILi128EEES8_EEENS_10bfloat16_tEfNS_4arch4Sm80ELb0ELb0ELb1ELb0ELb1ELb0ELb0ELb0ELi2ELi2ELi4ELi2ELb1EEENS1_21CollectiveEpilogueBwdISA_SB_SD_Li256ELb0ELb0ELi2EEENS1_19SingleTileSchedulerILb0ELb0ELb0ELi128EEEEEEEEEvNT_6ParamsE) ;  /* 0xffff96300e007950 */ /* 0x000fea0003c3ffff */
        .type           $_ZN7cutlass13device_kernelIN5flash19enable_sm80_to_sm89INS1_16FlashAttnBwdSm80INS1_25CollectiveMainloopBwdSm80ILi2ELi2EN4cute5tupleIJNS5_1CILi64EEENS7_ILi128EEES8_EEENS_10bfloat16_tEfNS_4arch4Sm80ELb0ELb0ELb1ELb0ELb1ELb0ELb0ELb0ELi2ELi2ELi4ELi2ELb1EEENS1_21CollectiveEpilogueBwdISA_SB_SD_Li256ELb0ELb0ELi2EEENS1_19SingleTileSchedulerILb0ELb0ELb0ELi128EEEEEEEEEvNT_6ParamsE$_ZN4cute3eso3ESOILb0ELb0EJNS_15ArithmeticTupleIJiiEEEiiiEEC2ERKS3_RKiS8_S8_,@function
        .size           $_ZN7cutlass13device_kernelIN5flash19enable_sm80_to_sm89INS1_16FlashAttnBwdSm80INS1_25CollectiveMainloopBwdSm80ILi2ELi2EN4cute5tupleIJNS5_1CILi64EEENS7_ILi128EEES8_EEENS_10bfloat16_tEfNS_4arch4Sm80ELb0ELb0ELb1ELb0ELb1ELb0ELb0ELb0ELi2ELi2ELi4ELi2ELb1EEENS1_21CollectiveEpilogueBwdISA_SB_SD_Li256ELb0ELb0ELi2EEENS1_19SingleTileSchedulerILb0ELb0ELb0ELi128EEEEEEEEEvNT_6ParamsE$_ZN4cute3eso3ESOILb0ELb0EJNS_15ArithmeticTupleIJiiEEEiiiEEC2ERKS3_RKiS8_S8_,($_ZN7cutlass13device_kernelIN5flash19enable_sm80_to_sm89INS1_16FlashAttnBwdSm80INS1_25CollectiveMainloopBwdSm80ILi2ELi2EN4cute5tupleIJNS5_1CILi64EEENS7_ILi128EEES8_EEENS_10bfloat16_tEfNS_4arch4Sm80ELb0ELb0ELb1ELb0ELb1ELb0ELb0ELb0ELi2ELi2ELi4ELi2ELb1EEENS1_21CollectiveEpilogueBwdISA_SB_SD_Li256ELb0ELb0ELi2EEENS1_19SingleTileSchedulerILb0ELb0ELb0ELi128EEEEEEEEEvNT_6ParamsE$_ZN4cute3eso3ESOILb0ELb0EJNS_5tupleIJiiEEEiiiEEC2ERKS3_RKiS8_S8_ - $_ZN7cutlass13device_kernelIN5flash19enable_sm80_to_sm89INS1_16FlashAttnBwdSm80INS1_25CollectiveMainloopBwdSm80ILi2ELi2EN4cute5tupleIJNS5_1CILi64EEENS7_ILi128EEES8_EEENS_10bfloat16_tEfNS_4arch4Sm80ELb0ELb0ELb1ELb0ELb1ELb0ELb0ELb0ELi2ELi2ELi4ELi2ELb1EEENS1_21CollectiveEpilogueBwdISA_SB_SD_Li256ELb0ELb0ELi2EEENS1_19SingleTileSchedulerILb0ELb0ELb0ELi128EEEEEEEEEvNT_6ParamsE$_ZN4cute3eso3ESOILb0ELb0EJNS_15ArithmeticTupleIJiiEEEiiiEEC2ERKS3_RKiS8_S8_)
$_ZN7cutlass13device_kernelIN5flash19enable_sm80_to_sm89INS1_16FlashAttnBwdSm80INS1_25CollectiveMainloopBwdSm80ILi2ELi2EN4cute5tupleIJNS5_1CILi64EEENS7_ILi128EEES8_EEENS_10bfloat16_tEfNS_4arch4Sm80ELb0ELb0ELb1ELb0ELb1ELb0ELb0ELb0ELi2ELi2ELi4ELi2ELb1EEENS1_21CollectiveEpilogueBwdISA_SB_SD_Li256ELb0ELb0ELi2EEENS1_19SingleTileSchedulerILb0ELb0ELb0ELi128EEEEEEEEEvNT_6ParamsE$_ZN4cute3eso3ESOILb0ELb0EJNS_15ArithmeticTupleIJiiEEEiiiEEC2ERKS3_RKiS8_S8_:
        /* <DEDUP_REMOVED lines=15> */
[----:B------:R-:W-:Y:S05]  /*6ac0*/  RET.REL.NODEC R48 `(_ZN7cutlass13device_kernelIN5flash19enable_sm80_to_sm89INS1_16FlashAttnBwdSm80INS1_25CollectiveMainloopBwdSm80ILi2ELi2EN4cute5tupleIJNS5_1CILi64EEENS7_ILi128EEES8_EEENS_10bfloat16_tEfNS_4arch4Sm80ELb0ELb0ELb1ELb0ELb1ELb0ELb0ELb0ELi2ELi2ELi4ELi2ELb1EEENS1_21CollectiveEpilogueBwdISA_SB_SD_Li256ELb0ELb0ELi2EEENS1_19SingleTileSchedulerILb0ELb0ELb0ELi128EEEEEEEEEvNT_6ParamsE) ;  /* 0xffff953030007950 */ /* 0x000fea0003c3ffff */
        .type           $_ZN7cutlass13device_kernelIN5flash19enable_sm80_to_sm89INS1_16FlashAttnBwdSm80INS1_25CollectiveMainloopBwdSm80ILi2ELi2EN4cute5tupleIJNS5_1CILi64EEENS7_ILi128EEES8_EEENS_10bfloat16_tEfNS_4arch4Sm80ELb0ELb0ELb1ELb0ELb1ELb0ELb0ELb0ELi2ELi2ELi4ELi2ELb1EEENS1_21CollectiveEpilogueBwdISA_SB_SD_Li256ELb0ELb0ELi2EEENS1_19SingleTileSchedulerILb0ELb0ELb0ELi128EEEEEEEEEvNT_6ParamsE$_ZN4cute3eso3ESOILb0ELb0EJNS_5tupleIJiiEEEiiiEEC2ERKS3_RKiS8_S8_,@function
        .size           $_ZN7cutlass13device_kernelIN5flash19enable_sm80_to_sm89INS1_16FlashAttnBwdSm80INS1_25CollectiveMainloopBwdSm80ILi2ELi2EN4cute5tupleIJNS5_1CILi64EEENS7_ILi128EEES8_EEENS_10bfloat16_tEfNS_4arch4Sm80ELb0ELb0ELb1ELb0ELb1ELb0ELb0ELb0ELi2ELi2ELi4ELi2ELb1EEENS1_21CollectiveEpilogueBwdISA_SB_SD_Li256ELb0ELb0ELi2EEENS1_19SingleTileSchedulerILb0ELb0ELb0ELi128EEEEEEEEEvNT_6ParamsE$_ZN4cute3eso3ESOILb0ELb0EJNS_5tupleIJiiEEEiiiEEC2ERKS3_RKiS8_S8_,($_ZN7cutlass13device_kernelIN5flash19enable_sm80_to_sm89INS1_16FlashAttnBwdSm80INS1_25CollectiveMainloopBwdSm80ILi2ELi2EN4cute5tupleIJNS5_1CILi64EEENS7_ILi128EEES8_EEENS_10bfloat16_tEfNS_4arch4Sm80ELb0ELb0ELb1ELb0ELb1ELb0ELb0ELb0ELi2ELi2ELi4ELi2ELb1EEENS1_21CollectiveEpilogueBwdISA_SB_SD_Li256ELb0ELb0ELi2EEENS1_19SingleTileSchedulerILb0ELb0ELb0ELi128EEEEEEEEEvNT_6ParamsE$_ZN4cute3eso3ESOILb0ELb0EJNS_6LayoutINS_5tupleIJNS3_IJNS_1CILi8EEENS4_ILi1EEEEEENS4_ILi2EEES6_EEENS3_IJNS3_IJS6_NS4_ILi0EEEEEElSA_EEEEENS_10ViewEngineINS_8gmem_ptrIPKN7cutlass10bfloat16_tEEEEEEEC2ERKSD_RKSL_ - $_ZN7cutlass13device_kernelIN5flash19enable_sm80_to_sm89INS1_16FlashAttnBwdSm80INS1_25CollectiveMainloopBwdSm80ILi2ELi2EN4cute5tupleIJNS5_1CILi64EEENS7_ILi128EEES8_EEENS_10bfloat16_tEfNS_4arch4Sm80ELb0ELb0ELb1ELb0ELb1ELb0ELb0ELb0ELi2ELi2ELi4ELi2ELb1EEENS1_21CollectiveEpilogueBwdISA_SB_SD_Li256ELb0ELb0ELi2EEENS1_19SingleTileSchedulerILb0ELb0ELb0ELi128EEEEEEEEEvNT_6ParamsE$_ZN4cute3eso3ESOILb0ELb0EJNS_5tupleIJiiEEEiiiEEC2ERKS3_RKiS8_S8_)
$_ZN7cutlass13device_kernelIN5flash19enable_sm80_to_sm89INS1_16FlashAttnBwdSm80INS1_25CollectiveMainloopBwdSm80ILi2ELi2EN4cute5tupleIJNS5_1CILi64EEENS7_ILi128EEES8_EEENS_10bfloat16_tEfNS_4arch4Sm80ELb0ELb0ELb1ELb0ELb1ELb0ELb0ELb0ELi2ELi2ELi4ELi2ELb1EEENS1_21CollectiveEpilogueBwdISA_SB_SD_Li256ELb0ELb0ELi2EEENS1_19SingleTileSchedulerILb0ELb0ELb0ELi128EEEEEEEEEvNT_6ParamsE$_ZN4cute3eso3ESOILb0ELb0EJNS_5tupleIJiiEEEiiiEEC2ERKS3_RKiS8_S8_:
        /* <DEDUP_REMOVED lines=16> */
        .type           $_ZN7cutlass13device_kernelIN5flash19enable_sm80_to_sm89INS1_16FlashAttnBwdSm80INS1_25CollectiveMainloopBwdSm80ILi2ELi2EN4cute5tupleIJNS5_1CILi64EEENS7_ILi128EEES8_EEENS_10bfloat16_tEfNS_4arch4Sm80ELb0ELb0ELb1ELb0ELb1ELb0ELb0ELb0ELi2ELi2ELi4ELi2ELb1EEENS1_21CollectiveEpilogueBwdISA_SB_SD_Li256ELb0ELb0ELi2EEENS1_19SingleTileSchedulerILb0ELb0ELb0ELi128EEEEEEEEEvNT_6ParamsE$_ZN4cute3eso3ESOILb0ELb0EJNS_6LayoutINS_5tupleIJNS3_IJNS_1CILi8EEENS4_ILi1EEEEEENS4_ILi2EEES6_EEENS3_IJNS3_IJS6_NS4_ILi0EEEEEElSA_EEEEENS_10ViewEngineINS_8gmem_ptrIPKN7cutlass10bfloat16_tEEEEEEEC2ERKSD_RKSL_,@function
        .size           $_ZN7cutlass13device_kernelIN5flash19enable_sm80_to_sm89INS1_16FlashAttnBwdSm80INS1_25CollectiveMainloopBwdSm80ILi2ELi2EN4cute5tupleIJNS5_1CILi64EEENS7_ILi128EEES8_EEENS_10bfloat16_tEfNS_4arch4Sm80ELb0ELb0ELb1ELb0ELb1ELb0ELb0ELb0ELi2ELi2ELi4ELi2ELb1EEENS1_21CollectiveEpilogueBwdISA_SB_SD_Li256ELb0ELb0ELi2EEENS1_19SingleTileSchedulerILb0ELb0ELb0ELi128EEEEEEEEEvNT_6ParamsE$_ZN4cute3eso3ESOILb0ELb0EJNS_6LayoutINS_5tupleIJNS3_IJNS_1CILi8EEENS4_ILi1EEEEEENS4_ILi2EEES6_EEENS3_IJNS3_IJS6_NS4_ILi0EEEEEElSA_EEEEENS_10ViewEngineINS_8gmem_ptrIPKN7cutlass10bfloat16_tEEEEEEEC2ERKSD_RKSL_,($_ZN7cutlass13device_kernelIN5flash19enable_sm80_to_sm89INS1_16FlashAttnBwdSm80INS1_25CollectiveMainloopBwdSm80ILi2ELi2EN4cute5tupleIJNS5_1CILi64EEENS7_ILi128EEES8_EEENS_10bfloat16_tEfNS_4arch4Sm80ELb0ELb0ELb1ELb0ELb1ELb0ELb0ELb0ELi2ELi2ELi4ELi2ELb1EEENS1_21CollectiveEpilogueBwdISA_SB_SD_Li256ELb0ELb0ELi2EEENS1_19SingleTileSchedulerILb0ELb0ELb0ELi128EEEEEEEEEvNT_6ParamsE$_ZN4cute3eso3ESOILb0ELb0EJNS_6LayoutINS_5tupleIJNS3_IJNS_1CILi8EEENS4_ILi1EEEEEENS4_ILi2EEES6_EEENS3_IJNS3_IJS6_NS4_ILi0EEEEEElSA_EEEEElEEC2ERKSD_RKl - $_ZN7cutlass13device_kernelIN5flash19enable_sm80_to_sm89INS1_16FlashAttnBwdSm80INS1_25CollectiveMainloopBwdSm80ILi2ELi2EN4cute5tupleIJNS5_1CILi64EEENS7_ILi128EEES8_EEENS_10bfloat16_tEfNS_4arch4Sm80ELb0ELb0ELb1ELb0ELb1ELb0ELb0ELb0ELi2ELi2ELi4ELi2ELb1EEENS1_21CollectiveEpilogueBwdISA_SB_SD_Li256ELb0ELb0ELi2EEENS1_19SingleTileSchedulerILb0ELb0ELb0ELi128EEEEEEEEEvNT_6ParamsE$_ZN4cute3eso3ESOILb0ELb0EJNS_6LayoutINS_5tupleIJNS3_IJNS_1CILi8EEENS4_ILi1EEEEEENS4_ILi2EEES6_EEENS3_IJNS3_IJS6_NS4_ILi0EEEEEElSA_EEEEENS_10ViewEngineINS_8gmem_ptrIPKN7cutlass10bfloat16_tEEEEEEEC2ERKSD_RKSL_)
$_ZN7cutlass13device_kernelIN5flash19enable_sm80_to_sm89INS1_16FlashAttnBwdSm80INS1_25CollectiveMainloopBwdSm80ILi2ELi2EN4cute5tupleIJNS5_1CILi64EEENS7_ILi128EEES8_EEENS_10bfloat16_tEfNS_4arch4Sm80ELb0ELb0ELb1ELb0ELb1ELb0ELb0ELb0ELi2ELi2ELi4ELi2ELb1EEENS1_21CollectiveEpilogueBwdISA_SB_SD_Li256ELb0ELb0ELi2EEENS1_19SingleTileSchedulerILb0ELb0ELb0ELi128EEEEEEEEEvNT_6ParamsE$_ZN4cute3eso3ESOILb0ELb0EJNS_6LayoutINS_5tupleIJNS3_IJNS_1CILi8EEENS4_ILi1EEEEEENS4_ILi2EEES6_EEENS3_IJNS3_IJS6_NS4_ILi0EEEEEElSA_EEEEENS_10ViewEngineINS_8gmem_ptrIPKN7cutlass10bfloat16_tEEEEEEEC2ERKSD_RKSL_:
[----:B------:R-:W-:Y:S02]  /*6bd0*/  ULDC UR26, c[0x0][0x20] ;  /* 0x00000800001a7ab9 */ /* 0x000fe40000000800 */
[----:B------:R-:W-:-:S02]  /*6be0*/  UIADD3 UR27, UR16, -UR26, URZ ;  /* 0x8000001a101b7290 */ /* 0x000fc4000fffe03f */
[----:B------:R-:W-:-:S07]  /*6bf0*/  UIADD3 UR26, UR21, -UR26, URZ ;  /* 0x8000001a151a7290 */ /* 0x000fce000fffe03f */
[----:B------:R1:W-:Y:S04]  /*6c00*/  STL.64 [UR27], R4 ;  /* 0x00000004ff007987 */ /* 0x0003e80008100a1b */
[----:B-1----:R-:W2:Y:S01]  /*6c10*/  LDL.64 R4, [UR26] ;  /* 0x0000001aff047983 */ /* 0x002ea20008100a00 */
[----:B------:R-:W-:-:S03]  /*6c20*/  MOV R7, 0x0 ;  /* 0x0000000000077802 */ /* 0x000fc60000000f00 */
[----:B--2---:R1:W-:Y:S01]  /*6c30*/  STL.64 [UR27+0x8], R4 ;  /* 0x00000804ff007987 */ /* 0x0043e20008100a1b */
[----:B------:R-:W-:Y:S05]  /*6c40*/  RET.REL.NODEC R6 `(_ZN7cutlass13device_kernelIN5flash19enable_sm80_to_sm89INS1_16FlashAttnBwdSm80INS1_25CollectiveMainloopBwdSm80ILi2ELi2EN4cute5tupleIJNS5_1CILi64EEENS7_ILi128EEES8_EEENS_10bfloat16_tEfNS_4arch4Sm80ELb0ELb0ELb1ELb0ELb1ELb0ELb0ELb0ELi2ELi2ELi4ELi2ELb1EEENS1_21CollectiveEpilogueBwdISA_SB_SD_Li256ELb0ELb0ELi2EEENS1_19SingleTileSchedulerILb0ELb0ELb0ELi128EEEEEEEEEvNT_6ParamsE) ;  /* 0xffff93b006007950 */ /* 0x000fea0003c3ffff */
        .type           $_ZN7cutlass13device_kernelIN5flash19enable_sm80_to_sm89INS1_16FlashAttnBwdSm80INS1_25CollectiveMainloopBwdSm80ILi2ELi2EN4cute5tupleIJNS5_1CILi64EEENS7_ILi128EEES8_EEENS_10bfloat16_tEfNS_4arch4Sm80ELb0ELb0ELb1ELb0ELb1ELb0ELb0ELb0ELi2ELi2ELi4ELi2ELb1EEENS1_21CollectiveEpilogueBwdISA_SB_SD_Li256ELb0ELb0ELi2EEENS1_19SingleTileSchedulerILb0ELb0ELb0ELi128EEEEEEEEEvNT_6ParamsE$_ZN4cute3eso3ESOILb0ELb0EJNS_6LayoutINS_5tupleIJNS3_IJNS_1CILi8EEENS4_ILi1EEEEEENS4_ILi2EEES6_EEENS3_IJNS3_IJS6_NS4_ILi0EEEEEElSA_EEEEElEEC2ERKSD_RKl,@function
        .size           $_ZN7cutlass13device_kernelIN5flash19enable_sm80_to_sm89INS1_16FlashAttnBwdSm80INS1_25CollectiveMainloopBwdSm80ILi2ELi2EN4cute5tupleIJNS5_1CILi64EEENS7_ILi128EEES8_EEENS_10bfloat16_tEfNS_4arch4Sm80ELb0ELb0ELb1ELb0ELb1ELb0ELb0ELb0ELi2ELi2ELi4ELi2ELb1EEENS1_21CollectiveEpilogueBwdISA_SB_SD_Li256ELb0ELb0ELi2EEENS1_19SingleTileSchedulerILb0ELb0ELb0ELi128EEEEEEEEEvNT_6ParamsE$_ZN4cute3eso3ESOILb0ELb0EJNS_6LayoutINS_5tupleIJNS3_IJNS_1CILi8EEENS4_ILi1EEEEEENS4_ILi2EEES6_EEENS3_IJNS3_IJS6_NS4_ILi0EEEEEElSA_EEEEElEEC2ERKSD_RKl,($_ZN7cutlass13device_kernelIN5flash19enable_sm80_to_sm89INS1_16FlashAttnBwdSm80INS1_25CollectiveMainloopBwdSm80ILi2ELi2EN4cute5tupleIJNS5_1CILi64EEENS7_ILi128EEES8_EEENS_10bfloat16_tEfNS_4arch4Sm80ELb0ELb0ELb1ELb0ELb1ELb0ELb0ELb0ELi2ELi2ELi4ELi2ELb1EEENS1_21CollectiveEpilogueBwdISA_SB_SD_Li256ELb0ELb0ELi2EEENS1_19SingleTileSchedulerILb0ELb0ELb0ELi128EEEEEEEEEvNT_6ParamsE$_ZN4cute3eso3ESOILb0ELb0EJiiEEC2ERKiS4_ - $_ZN7cutlass13device_kernelIN5flash19enable_sm80_to_sm89INS1_16FlashAttnBwdSm80INS1_25CollectiveMainloopBwdSm80ILi2ELi2EN4cute5tupleIJNS5_1CILi64EEENS7_ILi128EEES8_EEENS_10bfloat16_tEfNS_4arch4Sm80ELb0ELb0ELb1ELb0ELb1ELb0ELb0ELb0ELi2ELi2ELi4ELi2ELb1EEENS1_21CollectiveEpilogueBwdISA_SB_SD_Li256ELb0ELb0ELi2EEENS1_19SingleTileSchedulerILb0ELb0ELb0ELi128EEEEEEEEEvNT_6ParamsE$_ZN4cute3eso3ESOILb0ELb0EJNS_6LayoutINS_5tupleIJNS3_IJNS_1CILi8EEENS4_ILi1EEEEEENS4_ILi2EEES6_EEENS3_IJNS3_IJS6_NS4_ILi0EEEEEElSA_EEEEElEEC2ERKSD_RKl)
$_ZN7cutlass13device_kernelIN5flash19enable_sm80_to_sm89INS1_16FlashAttnBwdSm80INS1_25CollectiveMainloopBwdSm80ILi2ELi2EN4cute5tupleIJNS5_1CILi64EEENS7_ILi128EEES8_EEENS_10bfloat16_tEfNS_4arch4Sm80ELb0ELb0ELb1ELb0ELb1ELb0ELb0ELb0ELi2ELi2ELi4ELi2ELb1EEENS1_21CollectiveEpilogueBwdISA_SB_SD_Li256ELb0ELb0ELi2EEENS1_19SingleTileSchedulerILb0ELb0ELb0ELi128EEEEEEEEEvNT_6ParamsE$_ZN4cute3eso3ESOILb0ELb0EJNS_6LayoutINS_5tupleIJNS3_IJNS_1CILi8EEENS4_ILi1EEEEEENS4_ILi2EEES6_EEENS3_IJNS3_IJS6_NS4_ILi0EEEEEElSA_EEEEElEEC2ERKSD_RKl:
[----:B------:R-:W-:Y:S02]  /*6c50*/  ULDC UR26, c[0x0][0x20] ;  /* 0x00000800001a7ab9 */ /* 0x000fe40000000800 */
[----:B------:R-:W-:Y:S02]  /*6c60*/  UIADD3 UR27, UR16, -UR26, URZ ;  /* 0x8000001a101b7290 */ /* 0x000fe4000fffe03f */
[----:B------:R-:W-:-:S07]  /*6c70*/  UIADD3 UR26, UR21, -UR26, URZ ;  /* 0x8000001a151a7290 */ /* 0x000fce000fffe03f */
[----:B------:R1:W-:Y:S04]  /*6c80*/  STL.64 [UR27], R4 ;  /* 0x00000004ff007987 */ /* 0x0003e80008100a1b */
[----:B-1----:R-:W2:Y:S01]  /*6c90*/  LDL.64 R4, [UR26] ;  /* 0x0000001aff047983 */ /* 0x002ea20008100a00 */
[----:B------:R-:W-:-:S03]  /*6ca0*/  MOV R7, 0x0 ;  /* 0x0000000000077802 */ /* 0x000fc60000000f00 */
[----:B--2---:R1:W-:Y:S01]  /*6cb0*/  STL.64 [UR27+0x8], R4 ;  /* 0x00000804ff007987 */ /* 0x0043e20008100a1b */
[----:B------:R-:W-:Y:S05]  /*6cc0*/  RET.REL.NODEC R6 `(_ZN7cutlass13device_kernelIN5flash19enable_sm80_to_sm89INS1_16FlashAttnBwdSm80INS1_25CollectiveMainloopBwdSm80ILi2ELi2EN4cute5tupleIJNS5_1CILi64EEENS7_ILi128EEES8_EEENS_10bfloat16_tEfNS_4arch4Sm80ELb0ELb0ELb1ELb0ELb1ELb0ELb0ELb0ELi2ELi2ELi4ELi2ELb1EEENS1_21CollectiveEpilogueBwdISA_SB_SD_Li256ELb0ELb0ELi2EEENS1_19SingleTileSchedulerILb0ELb0ELb0ELi128EEEEEEEEEvNT_6ParamsE) ;  /* 0xffff933006007950 */ /* 0x000fea0003c3ffff */
        .type           $_ZN7cutlass13device_kernelIN5flash19enable_sm80_to_sm89INS1_16FlashAttnBwdSm80INS1_25CollectiveMainloopBwdSm80ILi2ELi2EN4cute5tupleIJNS5_1CILi64EEENS7_ILi128EEES8_EEENS_10bfloat16_tEfNS_4arch4Sm80ELb0ELb0ELb1ELb0ELb1ELb0ELb0ELb0ELi2ELi2ELi4ELi2ELb1EEENS1_21CollectiveEpilogueBwdISA_SB_SD_Li256ELb0ELb0ELi2EEENS1_19SingleTileSchedulerILb0ELb0ELb0ELi128EEEEEEEEEvNT_6ParamsE$_ZN4cute3eso3ESOILb0ELb0EJiiEEC2ERKiS4_,@function
        .size           $_ZN7cutlass13device_kernelIN5flash19enable_sm80_to_sm89INS1_16FlashAttnBwdSm80INS1_25CollectiveMainloopBwdSm80ILi2ELi2EN4cute5tupleIJNS5_1CILi64EEENS7_ILi128EEES8_EEENS_10bfloat16_tEfNS_4arch4Sm80ELb0ELb0ELb1ELb0ELb1ELb0ELb0ELb0ELi2ELi2ELi4ELi2ELb1EEENS1_21CollectiveEpilogueBwdISA_SB_SD_Li256ELb0ELb0ELi2EEENS1_19SingleTileSchedulerILb0ELb0ELb0ELi128EEEEEEEEEvNT_6ParamsE$_ZN4cute3eso3ESOILb0ELb0EJiiEEC2ERKiS4_,($_ZN7cutlass13device_kernelIN5flash19enable_sm80_to_sm89INS1_16FlashAttnBwdSm80INS1_25CollectiveMainloopBwdSm80ILi2ELi2EN4cute5tupleIJNS5_1CILi64EEENS7_ILi128EEES8_EEENS_10bfloat16_tEfNS_4arch4Sm80ELb0ELb0ELb1ELb0ELb1ELb0ELb0ELb0ELi2ELi2ELi4ELi2ELb1EEENS1_21CollectiveEpilogueBwdISA_SB_SD_Li256ELb0ELb0ELi2EEENS1_19SingleTileSchedulerILb0ELb0ELb0ELi128EEEEEEEEEvNT_6ParamsE$_ZN4cute3eso3ESOILb0ELb1EJNS_15ArithmeticTupleIJNS_1CILi0EEEiEEEEEC2ERKS5_ - $_ZN7cutlass13device_kernelIN5flash19enable_sm80_to_sm89INS1_16FlashAttnBwdSm80INS1_25CollectiveMainloopBwdSm80ILi2ELi2EN4cute5tupleIJNS5_1CILi64EEENS7_ILi128EEES8_EEENS_10bfloat16_tEfNS_4arch4Sm80ELb0ELb0ELb1ELb0ELb1ELb0ELb0ELb0ELi2ELi2ELi4ELi2ELb1EEENS1_21CollectiveEpilogueBwdISA_SB_SD_Li256ELb0ELb0ELi2EEENS1_19SingleTileSchedulerILb0ELb0ELb0ELi128EEEEEEEEEvNT_6ParamsE$_ZN4cute3eso3ESOILb0ELb0EJiiEEC2ERKiS4_)
$_ZN7cutlass13device_kernelIN5flash19enable_sm80_to_sm89INS1_16FlashAttnBwdSm80INS1_25CollectiveMainloopBwdSm80ILi2ELi2EN4cute5tupleIJNS5_1CILi64EEENS7_ILi128EEES8_EEENS_10bfloat16_tEfNS_4arch4Sm80ELb0ELb0ELb1ELb0ELb1ELb0ELb0ELb0ELi2ELi2ELi4ELi2ELb1EEENS1_21CollectiveEpilogueBwdISA_SB_SD_Li256ELb0ELb0ELi2EEENS1_19SingleTileSchedulerILb0ELb0ELb0ELi128EEEEEEEEEvNT_6ParamsE$_ZN4cute3eso3ESOILb0ELb0EJiiEEC2ERKiS4_:
[----:B------:R-:W-:Y:S02]  /*6cd0*/  IADD3 R5, R5, -c[0x0][0x20], RZ ;  /* 0x8000080005057a10 */ /* 0x000fe40007ffe0ff */
[----:B------:R-:W-:-:S03]  /*6ce0*/  IADD3 R4, R4, -c[0x0][0x20], RZ ;  /* 0x8000080004047a10 */ /* 0x000fc60007ffe0ff */
[----:B------:R1:W-:Y:S04]  /*6cf0*/  STL [R5], R12 ;  /* 0x0000000c05007387 */ /* 0x0003e80000100800 */
[----:B------:R-:W2:Y:S01]  /*6d00*/  LDL R4, [R4] ;  /* 0x0000000004047983 */ /* 0x000ea20000100800 */
[----:B------:R-:W-:-:S03]  /*6d10*/  IMAD.MOV.U32 R9, RZ, RZ, 0x0 ;  /* 0x00000000ff097424 */ /* 0x000fc600078e00ff */
[----:B--2---:R1:W-:Y:S01]  /*6d20*/  STL [R5+0x4], R4 ;  /* 0x0000040405007387 */ /* 0x0043e20000100800 */
[----:B------:R-:W-:Y:S05]  /*6d30*/  RET.REL.NODEC R8 `(_ZN7cutlass13device_kernelIN5flash19enable_sm80_to_sm89INS1_16FlashAttnBwdSm80INS1_25CollectiveMainloopBwdSm80ILi2ELi2EN4cute5tupleIJNS5_1CILi64EEENS7_ILi128EEES8_EEENS_10bfloat16_tEfNS_4arch4Sm80ELb0ELb0ELb1ELb0ELb1ELb0ELb0ELb0ELi2ELi2ELi4ELi2ELb1EEENS1_21CollectiveEpilogueBwdISA_SB_SD_Li256ELb0ELb0ELi2EEENS1_19SingleTileSchedulerILb0ELb0ELb0ELi128EEEEEEEEEvNT_6ParamsE) ;  /* 0xffff92c008007950 */ /* 0x000fea0003c3ffff */
        .type           $_ZN7cutlass13device_kernelIN5flash19enable_sm80_to_sm89INS1_16FlashAttnBwdSm80INS1_25CollectiveMainloopBwdSm80ILi2ELi2EN4cute5tupleIJNS5_1CILi64EEENS7_ILi128EEES8_EEENS_10bfloat16_tEfNS_4arch4Sm80ELb0ELb0ELb1ELb0ELb1ELb0ELb0ELb0ELi2ELi2ELi4ELi2ELb1EEENS1_21CollectiveEpilogueBwdISA_SB_SD_Li256ELb0ELb0ELi2EEENS1_19SingleTileSchedulerILb0ELb0ELb0ELi128EEEEEEEEEvNT_6ParamsE$_ZN4cute3eso3ESOILb0ELb1EJNS_15ArithmeticTupleIJNS_1CILi0EEEiEEEEEC2ERKS5_,@function
        .size           $_ZN7cutlass13device_kernelIN5flash19enable_sm80_to_sm89INS1_16FlashAttnBwdSm80INS1_25CollectiveMainloopBwdSm80ILi2ELi2EN4cute5tupleIJNS5_1CILi64EEENS7_ILi128EEES8_EEENS_10bfloat16_tEfNS_4arch4Sm80ELb0ELb0ELb1ELb0ELb1ELb0ELb0ELb0ELi2ELi2ELi4ELi2ELb1EEENS1_21CollectiveEpilogueBwdISA_SB_SD_Li256ELb0ELb0ELi2EEENS1_19SingleTileSchedulerILb0ELb0ELb0ELi128EEEEEEEEEvNT_6ParamsE$_ZN4cute3eso3ESOILb0ELb1EJNS_15ArithmeticTupleIJNS_1CILi0EEEiEEEEEC2ERKS5_,($_ZN7cutlass13device_kernelIN5flash19enable_sm80_to_sm89INS1_16FlashAttnBwdSm80INS1_25CollectiveMainloopBwdSm80ILi2ELi2EN4cute5tupleIJNS5_1CILi64EEENS7_ILi128EEES8_EEENS_10bfloat16_tEfNS_4arch4Sm80ELb0ELb0ELb1ELb0ELb1ELb0ELb0ELb0ELi2ELi2ELi4ELi2ELb1EEENS1_21CollectiveEpilogueBwdISA_SB_SD_Li256ELb0ELb0ELi2EEENS1_19SingleTileSchedulerILb0ELb0ELb0ELi128EEEEEEEEEvNT_6ParamsE$_ZN4cute3eso3ESOILb0ELb1EJNS_15ArithmeticTupleIJiEEEEEC2ERKS3_ - $_ZN7cutlass13device_kernelIN5flash19enable_sm80_to_sm89INS1_16FlashAttnBwdSm80INS1_25CollectiveMainloopBwdSm80ILi2ELi2EN4cute5tupleIJNS5_1CILi64EEENS7_ILi128EEES8_EEENS_10bfloat16_tEfNS_4arch4Sm80ELb0ELb0ELb1ELb0ELb1ELb0ELb0ELb0ELi2ELi2ELi4ELi2ELb1EEENS1_21CollectiveEpilogueBwdISA_SB_SD_Li256ELb0ELb0ELi2EEENS1_19SingleTileSchedulerILb0ELb0ELb0ELi128EEEEEEEEEvNT_6ParamsE$_ZN4cute3eso3ESOILb0ELb1EJNS_15ArithmeticTupleIJNS_1CILi0EEEiEEEEEC2ERKS5_)
$_ZN7cutlass13device_kernelIN5flash19enable_sm80_to_sm89INS1_16FlashAttnBwdSm80INS1_25CollectiveMainloopBwdSm80ILi2ELi2EN4cute5tupleIJNS5_1CILi64EEENS7_ILi128EEES8_EEENS_10bfloat16_tEfNS_4arch4Sm80ELb0ELb0ELb1ELb0ELb1ELb0ELb0ELb0ELi2ELi2ELi4ELi2ELb1EEENS1_21CollectiveEpilogueBwdISA_SB_SD_Li256ELb0ELb0ELi2EEENS1_19SingleTileSchedulerILb0ELb0ELb0ELi128EEEEEEEEEvNT_6ParamsE$_ZN4cute3eso3ESOILb0ELb1EJNS_15ArithmeticTupleIJNS_1CILi0EEEiEEEEEC2ERKS5_:
[----:B------:R-:W-:Y:S02]  /*6d40*/  ULDC UR35, c[0x0][0x20] ;  /* 0x0000080000237ab9 */ /* 0x000fe40000000800 */
[----:B------:R-:W-:-:S09]  /*6d50*/  UIADD3 UR35, UR38, -UR35, URZ ;  /* 0x8000002326237290 */ /* 0x000fd2000fffe03f */
[----:B------:R1:W-:Y:S02]  /*6d60*/  STL [UR35], R5 ;  /* 0x00000005ff007987 */ /* 0x0003e40008100823 */
[----:B-1----:R-:W-:-:S04]  /*6d70*/  MOV R5, 0x0 ;  /* 0x0000000000057802 */ /* 0x002fc80000000f00 */
[----:B------:R-:W-:Y:S05]  /*6d80*/  RET.REL.NODEC R4 `(_ZN7cutlass13device_kernelIN5flash19enable_sm80_to_sm89INS1_16FlashAttnBwdSm80INS1_25CollectiveMainloopBwdSm80ILi2ELi2EN4cute5tupleIJNS5_1CILi64EEENS7_ILi128EEES8_EEENS_10bfloat16_tEfNS_4arch4Sm80ELb0ELb0ELb1ELb0ELb1ELb0ELb0ELb0ELi2ELi2ELi4ELi2ELb1EEENS1_21CollectiveEpilogueBwdISA_SB_SD_Li256ELb0ELb0ELi2EEENS1_19SingleTileSchedulerILb0ELb0ELb0ELi128EEEEEEEEEvNT_6ParamsE) ;  /* 0xffff927004007950 */ /* 0x000fea0003c3ffff */
        .type           $_ZN7cutlass13device_kernelIN5flash19enable_sm80_to_sm89INS1_16FlashAttnBwdSm80INS1_25CollectiveMainloopBwdSm80ILi2ELi2EN4cute5tupleIJNS5_1CILi64EEENS7_ILi128EEES8_EEENS_10bfloat16_tEfNS_4arch4Sm80ELb0ELb0ELb1ELb0ELb1ELb0ELb0ELb0ELi2ELi2ELi4ELi2ELb1EEENS1_21CollectiveEpilogueBwdISA_SB_SD_Li256ELb0ELb0ELi2EEENS1_19SingleTileSchedulerILb0ELb0ELb0ELi128EEEEEEEEEvNT_6ParamsE$_ZN4cute3eso3ESOILb0ELb1EJNS_15ArithmeticTupleIJiEEEEEC2ERKS3_,@function
        .size           $_ZN7cutlass13device_kernelIN5flash19enable_sm80_to_sm89INS1_16FlashAttnBwdSm80INS1_25CollectiveMainloopBwdSm80ILi2ELi2EN4cute5tupleIJNS5_1CILi64EEENS7_ILi128EEES8_EEENS_10bfloat16_tEfNS_4arch4Sm80ELb0ELb0ELb1ELb0ELb1ELb0ELb0ELb0ELi2ELi2ELi4ELi2ELb1EEENS1_21CollectiveEpilogueBwdISA_SB_SD_Li256ELb0ELb0ELi2EEENS1_19SingleTileSchedulerILb0ELb0ELb0ELi128EEEEEEEEEvNT_6ParamsE$_ZN4cute3eso3ESOILb0ELb1EJNS_15ArithmeticTupleIJiEEEEEC2ERKS3_,($_ZN7cutlass13device_kernelIN5flash19enable_sm80_to_sm89INS1_16FlashAttnBwdSm80INS1_25CollectiveMainloopBwdSm80ILi2ELi2EN4cute5tupleIJNS5_1CILi64EEENS7_ILi128EEES8_EEENS_10bfloat16_tEfNS_4arch4Sm80ELb0ELb0ELb1ELb0ELb1ELb0ELb0ELb0ELi2ELi2ELi4ELi2ELb1EEENS1_21CollectiveEpilogueBwdISA_SB_SD_Li256ELb0ELb0ELi2EEENS1_19SingleTileSchedulerILb0ELb0ELb0ELi128EEEEEEEEEvNT_6ParamsE$_ZN4cute3eso3ESOILb0ELb1EJNS_15ArithmeticTupleIJiiEEEEEC2ERKS3_ - $_ZN7cutlass13device_kernelIN5flash19enable_sm80_to_sm89INS1_16FlashAttnBwdSm80INS1_25CollectiveMainloopBwdSm80ILi2ELi2EN4cute5tupleIJNS5_1CILi64EEENS7_ILi128EEES8_EEENS_10bfloat16_tEfNS_4arch4Sm80ELb0ELb0ELb1ELb0ELb1ELb0ELb0ELb0ELi2ELi2ELi4ELi2ELb1EEENS1_21CollectiveEpilogueBwdISA_SB_SD_Li256ELb0ELb0ELi2EEENS1_19SingleTileSchedulerILb0ELb0ELb0ELi128EEEEEEEEEvNT_6ParamsE$_ZN4cute3eso3ESOILb0ELb1EJNS_15ArithmeticTupleIJiEEEEEC2ERKS3_)
$_ZN7cutlass13device_kernelIN5flash19enable_sm80_to_sm89INS1_16FlashAttnBwdSm80INS1_25CollectiveMainloopBwdSm80ILi2ELi2EN4cute5tupleIJNS5_1CILi64EEENS7_ILi128EEES8_EEENS_10bfloat16_tEfNS_4arch4Sm80ELb0ELb0ELb1ELb0ELb1ELb0ELb0ELb0ELi2ELi2ELi4ELi2ELb1EEENS1_21CollectiveEpilogueBwdISA_SB_SD_Li256ELb0ELb0ELi2EEENS1_19SingleTileSchedulerILb0ELb0ELb0ELi128EEEEEEEEEvNT_6ParamsE$_ZN4cute3eso3ESOILb0ELb1EJNS_15ArithmeticTupleIJiEEEEEC2ERKS3_:
[----:B------:R-:W-:Y:S02]  /*6d90*/  ULDC UR35, c[0x0][0x20] ;  /* 0x0000080000237ab9 */ /* 0x000fe40000000800 */
[----:B------:R-:W-:-:S09]  /*6da0*/  UIADD3 UR35, UR38, -UR35, URZ ;  /* 0x8000002326237290 */ /* 0x000fd2000fffe03f */
[----:B------:R1:W-:Y:S02]  /*6db0*/  STL [UR35], R5 ;  /* 0x00000005ff007987 */ /* 0x0003e40008100823 */
[----:B-1----:R-:W-:-:S04]  /*6dc0*/  MOV R5, 0x0 ;  /* 0x0000000000057802 */ /* 0x002fc80000000f00 */
[----:B------:R-:W-:Y:S05]  /*6dd0*/  RET.REL.NODEC R4 `(_ZN7cutlass13device_kernelIN5flash19enable_sm80_to_sm89INS1_16FlashAttnBwdSm80INS1_25CollectiveMainloopBwdSm80ILi2ELi2EN4cute5tupleIJNS5_1CILi64EEENS7_ILi128EEES8_EEENS_10bfloat16_tEfNS_4arch4Sm80ELb0ELb0ELb1ELb0ELb1ELb0ELb0ELb0ELi2ELi2ELi4ELi2ELb1EEENS1_21CollectiveEpilogueBwdISA_SB_SD_Li256ELb0ELb0ELi2EEENS1_19SingleTileSchedulerILb0ELb0ELb0ELi128EEEEEEEEEvNT_6ParamsE) ;  /* 0xffff922004007950 */ /* 0x000fea0003c3ffff */
        .type           $_ZN7cutlass13device_kernelIN5flash19enable_sm80_to_sm89INS1_16FlashAttnBwdSm80INS1_25CollectiveMainloopBwdSm80ILi2ELi2EN4cute5tupleIJNS5_1CILi64EEENS7_ILi128EEES8_EEENS_10bfloat16_tEfNS_4arch4Sm80ELb0ELb0ELb1ELb0ELb1ELb0ELb0ELb0ELi2ELi2ELi4ELi2ELb1EEENS1_21CollectiveEpilogueBwdISA_SB_SD_Li256ELb0ELb0ELi2EEENS1_19SingleTileSchedulerILb0ELb0ELb0ELi128EEEEEEEEEvNT_6ParamsE$_ZN4cute3eso3ESOILb0ELb1EJNS_15ArithmeticTupleIJiiEEEEEC2ERKS3_,@function
        .size           $_ZN7cutlass13device_kernelIN5flash19enable_sm80_to_sm89INS1_16FlashAttnBwdSm80INS1_25CollectiveMainloopBwdSm80ILi2ELi2EN4cute5tupleIJNS5_1CILi64EEENS7_ILi128EEES8_EEENS_10bfloat16_tEfNS_4arch4Sm80ELb0ELb0ELb1ELb0ELb1ELb0ELb0ELb0ELi2ELi2ELi4ELi2ELb1EEENS1_21CollectiveEpilogueBwdISA_SB_SD_Li256ELb0ELb0ELi2EEENS1_19SingleTileSchedulerILb0ELb0ELb0ELi128EEEEEEEEEvNT_6ParamsE$_ZN4cute3eso3ESOILb0ELb1EJNS_15ArithmeticTupleIJiiEEEEEC2ERKS3_,($_ZN7cutlass13device_kernelIN5flash19enable_sm80_to_sm89INS1_16FlashAttnBwdSm80INS1_25CollectiveMainloopBwdSm80ILi2ELi2EN4cute5tupleIJNS5_1CILi64EEENS7_ILi128EEES8_EEENS_10bfloat16_tEfNS_4arch4Sm80ELb0ELb0ELb1ELb0ELb1ELb0ELb0ELb0ELi2ELi2ELi4ELi2ELb1EEENS1_21CollectiveEpilogueBwdISA_SB_SD_Li256ELb0ELb0ELi2EEENS1_19SingleTileSchedulerILb0ELb0ELb0ELi128EEEEEEEEEvNT_6ParamsE$_ZN4cute3eso3ESOILb0ELb1EJNS_15ArithmeticTupleIJiiEEENS_1CILi0EEES5_S5_EEC2ERKS3_RKS5_SA_SA_ - $_ZN7cutlass13device_kernelIN5flash19enable_sm80_to_sm89INS1_16FlashAttnBwdSm80INS1_25CollectiveMainloopBwdSm80ILi2ELi2EN4cute5tupleIJNS5_1CILi64EEENS7_ILi128EEES8_EEENS_10bfloat16_tEfNS_4arch4Sm80ELb0ELb0ELb1ELb0ELb1ELb0ELb0ELb0ELi2ELi2ELi4ELi2ELb1EEENS1_21CollectiveEpilogueBwdISA_SB_SD_Li256ELb0ELb0ELi2EEENS1_19SingleTileSchedulerILb0ELb0ELb0ELi128EEEEEEEEEvNT_6ParamsE$_ZN4cute3eso3ESOILb0ELb1EJNS_15ArithmeticTupleIJiiEEEEEC2ERKS3_)
$_ZN7cutlass13device_kernelIN5flash19enable_sm80_to_sm89INS1_16FlashAttnBwdSm80INS1_25CollectiveMainloopBwdSm80ILi2ELi2EN4cute5tupleIJNS5_1CILi64EEENS7_ILi128EEES8_EEENS_10bfloat16_tEfNS_4arch4Sm80ELb0ELb0ELb1ELb0ELb1ELb0ELb0ELb0ELi2ELi2ELi4ELi2ELb1EEENS1_21CollectiveEpilogueBwdISA_SB_SD_Li256ELb0ELb0ELi2EEENS1_19SingleTileSchedulerILb0ELb0ELb0ELi128EEEEEEEEEvNT_6ParamsE$_ZN4cute3eso3ESOILb0ELb1EJNS_15ArithmeticTupleIJiiEEEEEC2ERKS3_:
[----:B------:R-:W-:Y:S02]  /*6de0*/  IADD3 R5, R5, -c[0x0][0x20], RZ ;  /* 0x8000080005057a10 */ /* 0x000fe40007ffe0ff */
[----:B------:R-:W-:-:S03]  /*6df0*/  MOV R7, 0x0 ;  /* 0x0000000000077802 */ /* 0x000fc60000000f00 */
[----:B------:R1:W-:Y:S04]  /*6e00*/  STL [R5], R42 ;  /* 0x0000002a05007387 */ /* 0x0003e80000100800 */
[----:B------:R1:W-:Y:S01]  /*6e10*/  STL [R5+0x4], R12 ;  /* 0x0000040c05007387 */ /* 0x0003e20000100800 */
[----:B------:R-:W-:Y:S05]  /*6e20*/  RET.REL.NODEC R6 `(_ZN7cutlass13device_kernelIN5flash19enable_sm80_to_sm89INS1_16FlashAttnBwdSm80INS1_25CollectiveMainloopBwdSm80ILi2ELi2EN4cute5tupleIJNS5_1CILi64EEENS7_ILi128EEES8_EEENS_10bfloat16_tEfNS_4arch4Sm80ELb0ELb0ELb1ELb0ELb1ELb0ELb0ELb0ELi2ELi2ELi4ELi2ELb1EEENS1_21CollectiveEpilogueBwdISA_SB_SD_Li256ELb0ELb0ELi2EEENS1_19SingleTileSchedulerILb0ELb0ELb0ELi128EEEEEEEEEvNT_6ParamsE) ;  /* 0xffff91d006007950 */ /* 0x000fea0003c3ffff */
        .type           $_ZN7cutlass13device_kernelIN5flash19enable_sm80_to_sm89INS1_16FlashAttnBwdSm80INS1_25CollectiveMainloopBwdSm80ILi2ELi2EN4cute5tupleIJNS5_1CILi64EEENS7_ILi128EEES8_EEENS_10bfloat16_tEfNS_4arch4Sm80ELb0ELb0ELb1ELb0ELb1ELb0ELb0ELb0ELi2ELi2ELi4ELi2ELb1EEENS1_21CollectiveEpilogueBwdISA_SB_SD_Li256ELb0ELb0ELi2EEENS1_19SingleTileSchedulerILb0ELb0ELb0ELi128EEEEEEEEEvNT_6ParamsE$_ZN4cute3eso3ESOILb0ELb1EJNS_15ArithmeticTupleIJiiEEENS_1CILi0EEES5_S5_EEC2ERKS3_RKS5_SA_SA_,@function
        .size           $_ZN7cutlass13device_kernelIN5flash19enable_sm80_to_sm89INS1_16FlashAttnBwdSm80INS1_25CollectiveMainloopBwdSm80ILi2ELi2EN4cute5tupleIJNS5_1CILi64EEENS7_ILi128EEES8_EEENS_10bfloat16_tEfNS_4arch4Sm80ELb0ELb0ELb1ELb0ELb1ELb0ELb0ELb0ELi2ELi2ELi4ELi2ELb1EEENS1_21CollectiveEpilogueBwdISA_SB_SD_Li256ELb0ELb0ELi2EEENS1_19SingleTileSchedulerILb0ELb0ELb0ELi128EEEEEEEEEvNT_6ParamsE$_ZN4cute3eso3ESOILb0ELb1EJNS_15ArithmeticTupleIJiiEEENS_1CILi0EEES5_S5_EEC2ERKS3_RKS5_SA_SA_,($_ZN7cutlass13device_kernelIN5flash19enable_sm80_to_sm89INS1_16FlashAttnBwdSm80INS1_25CollectiveMainloopBwdSm80ILi2ELi2EN4cute5tupleIJNS5_1CILi64EEENS7_ILi128EEES8_EEENS_10bfloat16_tEfNS_4arch4Sm80ELb0ELb0ELb1ELb0ELb1ELb0ELb0ELb0ELi2ELi2ELi4ELi2ELb1EEENS1_21CollectiveEpilogueBwdISA_SB_SD_Li256ELb0ELb0ELi2EEENS1_19SingleTileSchedulerILb0ELb0ELb0ELi128EEEEEEEEEvNT_6ParamsE$_ZN4cute3eso3ESOILb0ELb1EJiEEC2ERKi - $_ZN7cutlass13device_kernelIN5flash19enable_sm80_to_sm89INS1_16FlashAttnBwdSm80INS1_25CollectiveMainloopBwdSm80ILi2ELi2EN4cute5tupleIJNS5_1CILi64EEENS7_ILi128EEES8_EEENS_10bfloat16_tEfNS_4arch4Sm80ELb0ELb0ELb1ELb0ELb1ELb0ELb0ELb0ELi2ELi2ELi4ELi2ELb1EEENS1_21CollectiveEpilogueBwdISA_SB_SD_Li256ELb0ELb0ELi2EEENS1_19SingleTileSchedulerILb0ELb0ELb0ELi128EEEEEEEEEvNT_6ParamsE$_ZN4cute3eso3ESOILb0ELb1EJNS_15ArithmeticTupleIJiiEEENS_1CILi0EEES5_S5_EEC2ERKS3_RKS5_SA_SA_)
$_ZN7cutlass13device_kernelIN5flash19enable_sm80_to_sm89INS1_16FlashAttnBwdSm80INS1_25CollectiveMainloopBwdSm80ILi2ELi2EN4cute5tupleIJNS5_1CILi64EEENS7_ILi128EEES8_EEENS_10bfloat16_tEfNS_4arch4Sm80ELb0ELb0ELb1ELb0ELb1ELb0ELb0ELb0ELi2ELi2ELi4ELi2ELb1EEENS1_21CollectiveEpilogueBwdISA_SB_SD_Li256ELb0ELb0ELi2EEENS1_19SingleTileSchedulerILb0ELb0ELb0ELi128EEEEEEEEEvNT_6ParamsE$_ZN4cute3eso3ESOILb0ELb1EJNS_15ArithmeticTupleIJiiEEENS_1CILi0EEES5_S5_EEC2ERKS3_RKS5_SA_SA_:
[----:B------:R-:W-:Y:S01]  /*6e30*/  ULDC UR35, c[0x0][0x20] ;  /* 0x0000080000237ab9 */ /* 0x000fe20000000800 */
[----:B------:R-:W-:Y:S01]  /*6e40*/  MOV R13, 0x0 ;  /* 0x00000000000d7802 */ /* 0x000fe20000000f00 */
[----:B------:R-:W-:-:S09]  /*6e50*/  UIADD3 UR35, UR38, -UR35, URZ ;  /* 0x8000002326237290 */ /* 0x000fd2000fffe03f */
[----:B------:R1:W-:Y:S04]  /*6e60*/  STL [UR35], R6 ;  /* 0x00000006ff007987 */ /* 0x0003e80008100823 */
[----:B------:R1:W-:Y:S01]  /*6e70*/  STL [UR35+0x4], R7 ;  /* 0x00000407ff007987 */ /* 0x0003e20008100823 */
[----:B------:R-:W-:Y:S05]  /*6e80*/  RET.REL.NODEC R12 `(_ZN7cutlass13device_kernelIN5flash19enable_sm80_to_sm89INS1_16FlashAttnBwdSm80INS1_25CollectiveMainloopBwdSm80ILi2ELi2EN4cute5tupleIJNS5_1CILi64EEENS7_ILi128EEES8_EEENS_10bfloat16_tEfNS_4arch4Sm80ELb0ELb0ELb1ELb0ELb1ELb0ELb0ELb0ELi2ELi2ELi4ELi2ELb1EEENS1_21CollectiveEpilogueBwdISA_SB_SD_Li256ELb0ELb0ELi2EEENS1_19SingleTileSchedulerILb0ELb0ELb0ELi128EEEEEEEEEvNT_6ParamsE) ;  /* 0xffff91700c007950 */ /* 0x000fea0003c3ffff */
        .type           $_ZN7cutlass13device_kernelIN5flash19enable_sm80_to_sm89INS1_16FlashAttnBwdSm80INS1_25CollectiveMainloopBwdSm80ILi2ELi2EN4cute5tupleIJNS5_1CILi64EEENS7_ILi128EEES8_EEENS_10bfloat16_tEfNS_4arch4Sm80ELb0ELb0ELb1ELb0ELb1ELb0ELb0ELb0ELi2ELi2ELi4ELi2ELb1EEENS1_21CollectiveEpilogueBwdISA_SB_SD_Li256ELb0ELb0ELi2EEENS1_19SingleTileSchedulerILb0ELb0ELb0ELi128EEEEEEEEEvNT_6ParamsE$_ZN4cute3eso3ESOILb0ELb1EJiEEC2ERKi,@function
        .size           $_ZN7cutlass13device_kernelIN5flash19enable_sm80_to_sm89INS1_16FlashAttnBwdSm80INS1_25CollectiveMainloopBwdSm80ILi2ELi2EN4cute5tupleIJNS5_1CILi64EEENS7_ILi128EEES8_EEENS_10bfloat16_tEfNS_4arch4Sm80ELb0ELb0ELb1ELb0ELb1ELb0ELb0ELb0ELi2ELi2ELi4ELi2ELb1EEENS1_21CollectiveEpilogueBwdISA_SB_SD_Li256ELb0ELb0ELi2EEENS1_19SingleTileSchedulerILb0ELb0ELb0ELi128EEEEEEEEEvNT_6ParamsE$_ZN4cute3eso3ESOILb0ELb1EJiEEC2ERKi,($_ZN7cutlass13device_kernelIN5flash19enable_sm80_to_sm89INS1_16FlashAttnBwdSm80INS1_25CollectiveMainloopBwdSm80ILi2ELi2EN4cute5tupleIJNS5_1CILi64EEENS7_ILi128EEES8_EEENS_10bfloat16_tEfNS_4arch4Sm80ELb0ELb0ELb1ELb0ELb1ELb0ELb0ELb0ELi2ELi2ELi4ELi2ELb1EEENS1_21CollectiveEpilogueBwdISA_SB_SD_Li256ELb0ELb0ELi2EEENS1_19SingleTileSchedulerILb0ELb0ELb0ELi128EEEEEEEEEvNT_6ParamsE$_ZN4cute3eso3ESOILb0ELb1EJiNS_1CILi0EEEEEC2ERKiRKS3_ - $_ZN7cutlass13device_kernelIN5flash19enable_sm80_to_sm89INS1_16FlashAttnBwdSm80INS1_25CollectiveMainloopBwdSm80ILi2ELi2EN4cute5tupleIJNS5_1CILi64EEENS7_ILi128EEES8_EEENS_10bfloat16_tEfNS_4arch4Sm80ELb0ELb0ELb1ELb0ELb1ELb0ELb0ELb0ELi2ELi2ELi4ELi2ELb1EEENS1_21CollectiveEpilogueBwdISA_SB_SD_Li256ELb0ELb0ELi2EEENS1_19SingleTileSchedulerILb0ELb0ELb0ELi128EEEEEEEEEvNT_6ParamsE$_ZN4cute3eso3ESOILb0ELb1EJiEEC2ERKi)
$_ZN7cutlass13device_kernelIN5flash19enable_sm80_to_sm89INS1_16FlashAttnBwdSm80INS1_25CollectiveMainloopBwdSm80ILi2ELi2EN4cute5tupleIJNS5_1CILi64EEENS7_ILi128EEES8_EEENS_10bfloat16_tEfNS_4arch4Sm80ELb0ELb0ELb1ELb0ELb1ELb0ELb0ELb0ELi2ELi2ELi4ELi2ELb1EEENS1_21CollectiveEpilogueBwdISA_SB_SD_Li256ELb0ELb0ELi2EEENS1_19SingleTileSchedulerILb0ELb0ELb0ELi128EEEEEEEEEvNT_6ParamsE$_ZN4cute3eso3ESOILb0ELb1EJiEEC2ERKi:
[----:B------:R-:W-:Y:S01]  /*6e90*/  ULDC UR35, c[0x0][0x20] ;  /* 0x0000080000237ab9 */ /* 0x000fe20000000800 */
[----:B------:R-:W-:Y:S01]  /*6ea0*/  MOV R13, 0x0 ;  /* 0x00000000000d7802 */ /* 0x000fe20000000f00 */
[----:B------:R-:W-:-:S09]  /*6eb0*/  UIADD3 UR35, UR37, -UR35, URZ ;  /* 0x8000002325237290 */ /* 0x000fd2000fffe03f */
[----:B------:R1:W-:Y:S01]  /*6ec0*/  STL [UR35], R5 ;  /* 0x00000005ff007987 */ /* 0x0003e20008100823 */
[----:B------:R-:W-:Y:S05]  /*6ed0*/  RET.REL.NODEC R12 `(_ZN7cutlass13device_kernelIN5flash19enable_sm80_to_sm89INS1_16FlashAttnBwdSm80INS1_25CollectiveMainloopBwdSm80ILi2ELi2EN4cute5tupleIJNS5_1CILi64EEENS7_ILi128EEES8_EEENS_10bfloat16_tEfNS_4arch4Sm80ELb0ELb0ELb1ELb0ELb1ELb0ELb0ELb0ELi2ELi2ELi4ELi2ELb1EEENS1_21CollectiveEpilogueBwdISA_SB_SD_Li256ELb0ELb0ELi2EEENS1_19SingleTileSchedulerILb0ELb0ELb0ELi128EEEEEEEEEvNT_6ParamsE) ;  /* 0xffff91200c007950 */ /* 0x000fea0003c3ffff */
        .type           $_ZN7cutlass13device_kernelIN5flash19enable_sm80_to_sm89INS1_16FlashAttnBwdSm80INS1_25CollectiveMainloopBwdSm80ILi2ELi2EN4cute5tupleIJNS5_1CILi64EEENS7_ILi128EEES8_EEENS_10bfloat16_tEfNS_4arch4Sm80ELb0ELb0ELb1ELb0ELb1ELb0ELb0ELb0ELi2ELi2ELi4ELi2ELb1EEENS1_21CollectiveEpilogueBwdISA_SB_SD_Li256ELb0ELb0ELi2EEENS1_19SingleTileSchedulerILb0ELb0ELb0ELi128EEEEEEEEEvNT_6ParamsE$_ZN4cute3eso3ESOILb0ELb1EJiNS_1CILi0EEEEEC2ERKiRKS3_,@function
        .size           $_ZN7cutlass13device_kernelIN5flash19enable_sm80_to_sm89INS1_16FlashAttnBwdSm80INS1_25CollectiveMainloopBwdSm80ILi2ELi2EN4cute5tupleIJNS5_1CILi64EEENS7_ILi128EEES8_EEENS_10bfloat16_tEfNS_4arch4Sm80ELb0ELb0ELb1ELb0ELb1ELb0ELb0ELb0ELi2ELi2ELi4ELi2ELb1EEENS1_21CollectiveEpilogueBwdISA_SB_SD_Li256ELb0ELb0ELi2EEENS1_19SingleTileSchedulerILb0ELb0ELb0ELi128EEEEEEEEEvNT_6ParamsE$_ZN4cute3eso3ESOILb0ELb1EJiNS_1CILi0EEEEEC2ERKiRKS3_,($_ZN7cutlass13device_kernelIN5flash19enable_sm80_to_sm89INS1_16FlashAttnBwdSm80INS1_25CollectiveMainloopBwdSm80ILi2ELi2EN4cute5tupleIJNS5_1CILi64EEENS7_ILi128EEES8_EEENS_10bfloat16_tEfNS_4arch4Sm80ELb0ELb0ELb1ELb0ELb1ELb0ELb0ELb0ELi2ELi2ELi4ELi2ELb1EEENS1_21CollectiveEpilogueBwdISA_SB_SD_Li256ELb0ELb0ELi2EEENS1_19SingleTileSchedulerILb0ELb0ELb0ELi128EEEEEEEEEvNT_6ParamsE$_ZN4cute3eso3ESOILb0ELb1EJlEEC2ERKl - $_ZN7cutlass13device_kernelIN5flash19enable_sm80_to_sm89INS1_16FlashAttnBwdSm80INS1_25CollectiveMainloopBwdSm80ILi2ELi2EN4cute5tupleIJNS5_1CILi64EEENS7_ILi128EEES8_EEENS_10bfloat16_tEfNS_4arch4Sm80ELb0ELb0ELb1ELb0ELb1ELb0ELb0ELb0ELi2ELi2ELi4ELi2ELb1EEENS1_21CollectiveEpilogueBwdISA_SB_SD_Li256ELb0ELb0ELi2EEENS1_19SingleTileSchedulerILb0ELb0ELb0ELi128EEEEEEEEEvNT_6ParamsE$_ZN4cute3eso3ESOILb0ELb1EJiNS_1CILi0EEEEEC2ERKiRKS3_)
$_ZN7cutlass13device_kernelIN5flash19enable_sm80_to_sm89INS1_16FlashAttnBwdSm80INS1_25CollectiveMainloopBwdSm80ILi2ELi2EN4cute5tupleIJNS5_1CILi64EEENS7_ILi128EEES8_EEENS_10bfloat16_tEfNS_4arch4Sm80ELb0ELb0ELb1ELb0ELb1ELb0ELb0ELb0ELi2ELi2ELi4ELi2ELb1EEENS1_21CollectiveEpilogueBwdISA_SB_SD_Li256ELb0ELb0ELi2EEENS1_19SingleTileSchedulerILb0ELb0ELb0ELi128EEEEEEEEEvNT_6ParamsE$_ZN4cute3eso3ESOILb0ELb1EJiNS_1CILi0EEEEEC2ERKiRKS3_:
[----:B------:R-:W-:Y:S02]  /*6ee0*/  IADD3 R4, R4, -c[0x0][0x20], RZ ;  /* 0x8000080004047a10 */ /* 0x000fe40007ffe0ff */
[----:B------:R-:W-:-:S03]  /*6ef0*/  MOV R7, 0x0 ;  /* 0x0000000000077802 */ /* 0x000fc60000000f00 */
[----:B------:R1:W-:Y:S01]  /*6f00*/  STL [R4], R5 ;  /* 0x0000000504007387 */ /* 0x0003e20000100800 */
[----:B------:R-:W-:Y:S05]  /*6f10*/  RET.REL.NODEC R6 `(_ZN7cutlass13device_kernelIN5flash19enable_sm80_to_sm89INS1_16FlashAttnBwdSm80INS1_25CollectiveMainloopBwdSm80ILi2ELi2EN4cute5tupleIJNS5_1CILi64EEENS7_ILi128EEES8_EEENS_10bfloat16_tEfNS_4arch4Sm80ELb0ELb0ELb1ELb0ELb1ELb0ELb0ELb0ELi2ELi2ELi4ELi2ELb1EEENS1_21CollectiveEpilogueBwdISA_SB_SD_Li256ELb0ELb0ELi2EEENS1_19SingleTileSchedulerILb0ELb0ELb0ELi128EEEEEEEEEvNT_6ParamsE) ;  /* 0xffff90e006007950 */ /* 0x000fea0003c3ffff */
        .type           $_ZN7cutlass13device_kernelIN5flash19enable_sm80_to_sm89INS1_16FlashAttnBwdSm80INS1_25CollectiveMainloopBwdSm80ILi2ELi2EN4cute5tupleIJNS5_1CILi64EEENS7_ILi128EEES8_EEENS_10bfloat16_tEfNS_4arch4Sm80ELb0ELb0ELb1ELb0ELb1ELb0ELb0ELb0ELi2ELi2ELi4ELi2ELb1EEENS1_21CollectiveEpilogueBwdISA_SB_SD_Li256ELb0ELb0ELi2EEENS1_19SingleTileSchedulerILb0ELb0ELb0ELi128EEEEEEEEEvNT_6ParamsE$_ZN4cute3eso3ESOILb0ELb1EJlEEC2ERKl,@function
        .size           $_ZN7cutlass13device_kernelIN5flash19enable_sm80_to_sm89INS1_16FlashAttnBwdSm80INS1_25CollectiveMainloopBwdSm80ILi2ELi2EN4cute5tupleIJNS5_1CILi64EEENS7_ILi128EEES8_EEENS_10bfloat16_tEfNS_4arch4Sm80ELb0ELb0ELb1ELb0ELb1ELb0ELb0ELb0ELi2ELi2ELi4ELi2ELb1EEENS1_21CollectiveEpilogueBwdISA_SB_SD_Li256ELb0ELb0ELi2EEENS1_19SingleTileSchedulerILb0ELb0ELb0ELi128EEEEEEEEEvNT_6ParamsE$_ZN4cute3eso3ESOILb0ELb1EJlEEC2ERKl,($_ZN7cutlass13device_kernelIN5flash19enable_sm80_to_sm89INS1_16FlashAttnBwdSm80INS1_25CollectiveMainloopBwdSm80ILi2ELi2EN4cute5tupleIJNS5_1CILi64EEENS7_ILi128EEES8_EEENS_10bfloat16_tEfNS_4arch4Sm80ELb0ELb0ELb1ELb0ELb1ELb0ELb0ELb0ELi2ELi2ELi4ELi2ELb1EEENS1_21CollectiveEpilogueBwdISA_SB_SD_Li256ELb0ELb0ELi2EEENS1_19SingleTileSchedulerILb0ELb0ELb0ELi128EEEEEEEEEvNT_6ParamsE$_ZN4cute3eso3ESOILb1ELb0EJNS_10UnderscoreES2_S2_iEEC2ERKS2_S5_S5_RKi - $_ZN7cutlass13device_kernelIN5flash19enable_sm80_to_sm89INS1_16FlashAttnBwdSm80INS1_25CollectiveMainloopBwdSm80ILi2ELi2EN4cute5tupleIJNS5_1CILi64EEENS7_ILi128EEES8_EEENS_10bfloat16_tEfNS_4arch4Sm80ELb0ELb0ELb1ELb0ELb1ELb0ELb0ELb0ELi2ELi2ELi4ELi2ELb1EEENS1_21CollectiveEpilogueBwdISA_SB_SD_Li256ELb0ELb0ELi2EEENS1_19SingleTileSchedulerILb0ELb0ELb0ELi128EEEEEEEEEvNT_6ParamsE$_ZN4cute3eso3ESOILb0ELb1EJlEEC2ERKl)
$_ZN7cutlass13device_kernelIN5flash19enable_sm80_to_sm89INS1_16FlashAttnBwdSm80INS1_25CollectiveMainloopBwdSm80ILi2ELi2EN4cute5tupleIJNS5_1CILi64EEENS7_ILi128EEES8_EEENS_10bfloat16_tEfNS_4arch4Sm80ELb0ELb0ELb1ELb0ELb1ELb0ELb0ELb0ELi2ELi2ELi4ELi2ELb1EEENS1_21CollectiveEpilogueBwdISA_SB_SD_Li256ELb0ELb0ELi2EEENS1_19SingleTileSchedulerILb0ELb0ELb0ELi128EEEEEEEEEvNT_6ParamsE$_ZN4cute3eso3ESOILb0ELb1EJlEEC2ERKl:
[----:B------:R-:W-:Y:S01]  /*6f20*/  IADD3 R7, R7, -c[0x0][0x20], RZ ;  /* 0x8000080007077a10 */ /* 0x000fe20007ffe0ff */
[----:B------:R-:W-:Y:S01]  /*6f30*/  IMAD.MOV.U32 R12, RZ, RZ, R8 ;  /* 0x000000ffff0c7224 */ /* 0x000fe200078e0008 */
[----:B------:R-:W-:-:S03]  /*6f40*/  MOV R13, 0x0 ;  /* 0x00000000000d7802 */ /* 0x000fc60000000f00 */
[----:B------:R1:W-:Y:S01]  /*6f50*/  STL.64 [R7], R4 ;  /* 0x0000000407007387 */ /* 0x0003e20000100a00 */
[----:B------:R-:W-:Y:S05]  /*6f60*/  RET.REL.NODEC R12 `(_ZN7cutlass13device_kernelIN5flash19enable_sm80_to_sm89INS1_16FlashAttnBwdSm80INS1_25CollectiveMainloopBwdSm80ILi2ELi2EN4cute5tupleIJNS5_1CILi64EEENS7_ILi128EEES8_EEENS_10bfloat16_tEfNS_4arch4Sm80ELb0ELb0ELb1ELb0ELb1ELb0ELb0ELb0ELi2ELi2ELi4ELi2ELb1EEENS1_21CollectiveEpilogueBwdISA_SB_SD_Li256ELb0ELb0ELi2EEENS1_19SingleTileSchedulerILb0ELb0ELb0ELi128EEEEEEEEEvNT_6ParamsE) ;  /* 0xffff90900c007950 */ /* 0x000fea0003c3ffff */
        .type           $_ZN7cutlass13device_kernelIN5flash19enable_sm80_to_sm89INS1_16FlashAttnBwdSm80INS1_25CollectiveMainloopBwdSm80ILi2ELi2EN4cute5tupleIJNS5_1CILi64EEENS7_ILi128EEES8_EEENS_10bfloat16_tEfNS_4arch4Sm80ELb0ELb0ELb1ELb0ELb1ELb0ELb0ELb0ELi2ELi2ELi4ELi2ELb1EEENS1_21CollectiveEpilogueBwdISA_SB_SD_Li256ELb0ELb0ELi2EEENS1_19SingleTileSchedulerILb0ELb0ELb0ELi128EEEEEEEEEvNT_6ParamsE$_ZN4cute3eso3ESOILb1ELb0EJNS_10UnderscoreES2_S2_iEEC2ERKS2_S5_S5_RKi,@function
        .size           $_ZN7cutlass13device_kernelIN5flash19enable_sm80_to_sm89INS1_16FlashAttnBwdSm80INS1_25CollectiveMainloopBwdSm80ILi2ELi2EN4cute5tupleIJNS5_1CILi64EEENS7_ILi128EEES8_EEENS_10bfloat16_tEfNS_4arch4Sm80ELb0ELb0ELb1ELb0ELb1ELb0ELb0ELb0ELi2ELi2ELi4ELi2ELb1EEENS1_21CollectiveEpilogueBwdISA_SB_SD_Li256ELb0ELb0ELi2EEENS1_19SingleTileSchedulerILb0ELb0ELb0ELi128EEEEEEEEEvNT_6ParamsE$_ZN4cute3eso3ESOILb1ELb0EJNS_10UnderscoreES2_S2_iEEC2ERKS2_S5_S5_RKi,($_ZN7cutlass13device_kernelIN5flash19enable_sm80_to_sm89INS1_16FlashAttnBwdSm80INS1_25CollectiveMainloopBwdSm80ILi2ELi2EN4cute5tupleIJNS5_1CILi64EEENS7_ILi128EEES8_EEENS_10bfloat16_tEfNS_4arch4Sm80ELb0ELb0ELb1ELb0ELb1ELb0ELb0ELb0ELi2ELi2ELi4ELi2ELb1EEENS1_21CollectiveEpilogueBwdISA_SB_SD_Li256ELb0ELb0ELi2EEENS1_19SingleTileSchedulerILb0ELb0ELb0ELi128EEEEEEEEEvNT_6ParamsE$_ZN4cute3eso3ESOILb1ELb0EJNS_10UnderscoreES2_iEEC2ERKS2_S5_RKi - $_ZN7cutlass13device_kernelIN5flash19enable_sm80_to_sm89INS1_16FlashAttnBwdSm80INS1_25CollectiveMainloopBwdSm80ILi2ELi2EN4cute5tupleIJNS5_1CILi64EEENS7_ILi128EEES8_EEENS_10bfloat16_tEfNS_4arch4Sm80ELb0ELb0ELb1ELb0ELb1ELb0ELb0ELb0ELi2ELi2ELi4ELi2ELb1EEENS1_21CollectiveEpilogueBwdISA_SB_SD_Li256ELb0ELb0ELi2EEENS1_19SingleTileSchedulerILb0ELb0ELb0ELi128EEEEEEEEEvNT_6ParamsE$_ZN4cute3eso3ESOILb1ELb0EJNS_10UnderscoreES2_S2_iEEC2ERKS2_S5_S5_RKi)
$_ZN7cutlass13device_kernelIN5flash19enable_sm80_to_sm89INS1_16FlashAttnBwdSm80INS1_25CollectiveMainloopBwdSm80ILi2ELi2EN4cute5tupleIJNS5_1CILi64EEENS7_ILi128EEES8_EEENS_10bfloat16_tEfNS_4arch4Sm80ELb0ELb0ELb1ELb0ELb1ELb0ELb0ELb0ELi2ELi2ELi4ELi2ELb1EEENS1_21CollectiveEpilogueBwdISA_SB_SD_Li256ELb0ELb0ELi2EEENS1_19SingleTileSchedulerILb0ELb0ELb0ELi128EEEEEEEEEvNT_6ParamsE$_ZN4cute3eso3ESOILb1ELb0EJNS_10UnderscoreES2_S2_iEEC2ERKS2_S5_S5_RKi:
[----:B------:R-:W-:Y:S02]  /*6f70*/  ULDC UR26, c[0x0][0x20] ;  /* 0x00000800001a7ab9 */ /* 0x000fe40000000800 */
[----:B------:R-:W-:-:S09]  /*6f80*/  UIADD3 UR26, UR16, -UR26, URZ ;  /* 0x8000001a101a7290 */ /* 0x000fd2000fffe03f */
[----:B------:R1:W-:Y:S02]  /*6f90*/  STL [UR26], R5 ;  /* 0x00000005ff007987 */ /* 0x0003e4000810081a */
[----:B-1----:R-:W-:-:S04]  /*6fa0*/  MOV R5, 0x0 ;  /* 0x0000000000057802 */ /* 0x002fc80000000f00 */
[----:B------:R-:W-:Y:S05]  /*6fb0*/  RET.REL.NODEC R4 `(_ZN7cutlass13device_kernelIN5flash19enable_sm80_to_sm89INS1_16FlashAttnBwdSm80INS1_25CollectiveMainloopBwdSm80ILi2ELi2EN4cute5tupleIJNS5_1CILi64EEENS7_ILi128EEES8_EEENS_10bfloat16_tEfNS_4arch4Sm80ELb0ELb0ELb1ELb0ELb1ELb0ELb0ELb0ELi2ELi2ELi4ELi2ELb1EEENS1_21CollectiveEpilogueBwdISA_SB_SD_Li256ELb0ELb0ELi2EEENS1_19SingleTileSchedulerILb0ELb0ELb0ELi128EEEEEEEEEvNT_6ParamsE) ;  /* 0xffff904004007950 */ /* 0x000fea0003c3ffff */
        .type           $_ZN7cutlass13device_kernelIN5flash19enable_sm80_to_sm89INS1_16FlashAttnBwdSm80INS1_25CollectiveMainloopBwdSm80ILi2ELi2EN4cute5tupleIJNS5_1CILi64EEENS7_ILi128EEES8_EEENS_10bfloat16_tEfNS_4arch4Sm80ELb0ELb0ELb1ELb0ELb1ELb0ELb0ELb0ELi2ELi2ELi4ELi2ELb1EEENS1_21CollectiveEpilogueBwdISA_SB_SD_Li256ELb0ELb0ELi2EEENS1_19SingleTileSchedulerILb0ELb0ELb0ELi128EEEEEEEEEvNT_6ParamsE$_ZN4cute3eso3ESOILb1ELb0EJNS_10UnderscoreES2_iEEC2ERKS2_S5_RKi,@function
        .size           $_ZN7cutlass13device_kernelIN5flash19enable_sm80_to_sm89INS1_16FlashAttnBwdSm80INS1_25CollectiveMainloopBwdSm80ILi2ELi2EN4cute5tupleIJNS5_1CILi64EEENS7_ILi128EEES8_EEENS_10bfloat16_tEfNS_4arch4Sm80ELb0ELb0ELb1ELb0ELb1ELb0ELb0ELb0ELi2ELi2ELi4ELi2ELb1EEENS1_21CollectiveEpilogueBwdISA_SB_SD_Li256ELb0ELb0ELi2EEENS1_19SingleTileSchedulerILb0ELb0ELb0ELi128EEEEEEEEEvNT_6ParamsE$_ZN4cute3eso3ESOILb1ELb0EJNS_10UnderscoreES2_iEEC2ERKS2_S5_RKi,($_ZN7cutlass13device_kernelIN5flash19enable_sm80_to_sm89INS1_16FlashAttnBwdSm80INS1_25CollectiveMainloopBwdSm80ILi2ELi2EN4cute5tupleIJNS5_1CILi64EEENS7_ILi128EEES8_EEENS_10bfloat16_tEfNS_4arch4Sm80ELb0ELb0ELb1ELb0ELb1ELb0ELb0ELb0ELi2ELi2ELi4ELi2ELb1EEENS1_21CollectiveEpilogueBwdISA_SB_SD_Li256ELb0ELb0ELi2EEENS1_19SingleTileSchedulerILb0ELb0ELb0ELi128EEEEEEEEEvNT_6ParamsE$_ZN4cute3eso3ESOILb1ELb0EJNS_10UnderscoreEiEEC2ERKS2_RKi - $_ZN7cutlass13device_kernelIN5flash19enable_sm80_to_sm89INS1_16FlashAttnBwdSm80INS1_25CollectiveMainloopBwdSm80ILi2ELi2EN4cute5tupleIJNS5_1CILi64EEENS7_ILi128EEES8_EEENS_10bfloat16_tEfNS_4arch4Sm80ELb0ELb0ELb1ELb0ELb1ELb0ELb0ELb0ELi2ELi2ELi4ELi2ELb1EEENS1_21CollectiveEpilogueBwdISA_SB_SD_Li256ELb0ELb0ELi2EEENS1_19SingleTileSchedulerILb0ELb0ELb0ELi128EEEEEEEEEvNT_6ParamsE$_ZN4cute3eso3ESOILb1ELb0EJNS_10UnderscoreES2_iEEC2ERKS2_S5_RKi)
$_ZN7cutlass13device_kernelIN5flash19enable_sm80_to_sm89INS1_16FlashAttnBwdSm80INS1_25CollectiveMainloopBwdSm80ILi2ELi2EN4cute5tupleIJNS5_1CILi64EEENS7_ILi128EEES8_EEENS_10bfloat16_tEfNS_4arch4Sm80ELb0ELb0ELb1ELb0ELb1ELb0ELb0ELb0ELi2ELi2ELi4ELi2ELb1EEENS1_21CollectiveEpilogueBwdISA_SB_SD_Li256ELb0ELb0ELi2EEENS1_19SingleTileSchedulerILb0ELb0ELb0ELi128EEEEEEEEEvNT_6ParamsE$_ZN4cute3eso3ESOILb1ELb0EJNS_10UnderscoreES2_iEEC2ERKS2_S5_RKi:
[----:B------:R-:W-:Y:S01]  /*6fc0*/  ULDC UR21, c[0x0][0x20] ;  /* 0x0000080000157ab9 */ /* 0x000fe20000000800 */
[----:B------:R-:W-:Y:S01]  /*6fd0*/  MOV R4, UR25 ;  /* 0x0000001900047c02 */ /* 0x000fe20008000f00 */
[----:B------:R-:W-:Y:S01]  /*6fe0*/  UIADD3 UR21, UR16, -UR21, URZ ;  /* 0x8000001510157290 */ /* 0x000fe2000fffe03f */
[----:B------:R-:W-:-:S08]  /*6ff0*/  MOV R7, 0x0 ;  /* 0x0000000000077802 */ /* 0x000fd00000000f00 */
[----:B------:R1:W-:Y:S01]  /*7000*/  STL [UR21], R4 ;  /* 0x00000004ff007987 */ /* 0x0003e20008100815 */
[----:B------:R-:W-:Y:S05]  /*7010*/  RET.REL.NODEC R6 `(_ZN7cutlass13device_kernelIN5flash19enable_sm80_to_sm89INS1_16FlashAttnBwdSm80INS1_25CollectiveMainloopBwdSm80ILi2ELi2EN4cute5tupleIJNS5_1CILi64EEENS7_ILi128EEES8_EEENS_10bfloat16_tEfNS_4arch4Sm80ELb0ELb0ELb1ELb0ELb1ELb0ELb0ELb0ELi2ELi2ELi4ELi2ELb1EEENS1_21CollectiveEpilogueBwdISA_SB_SD_Li256ELb0ELb0ELi2EEENS1_19SingleTileSchedulerILb0ELb0ELb0ELi128EEEEEEEEEvNT_6ParamsE) ;  /* 0xffff8fe006007950 */ /* 0x000fea0003c3ffff */
        .type           $_ZN7cutlass13device_kernelIN5flash19enable_sm80_to_sm89INS1_16FlashAttnBwdSm80INS1_25CollectiveMainloopBwdSm80ILi2ELi2EN4cute5tupleIJNS5_1CILi64EEENS7_ILi128EEES8_EEENS_10bfloat16_tEfNS_4arch4Sm80ELb0ELb0ELb1ELb0ELb1ELb0ELb0ELb0ELi2ELi2ELi4ELi2ELb1EEENS1_21CollectiveEpilogueBwdISA_SB_SD_Li256ELb0ELb0ELi2EEENS1_19SingleTileSchedulerILb0ELb0ELb0ELi128EEEEEEEEEvNT_6ParamsE$_ZN4cute3eso3ESOILb1ELb0EJNS_10UnderscoreEiEEC2ERKS2_RKi,@function
        .size           $_ZN7cutlass13device_kernelIN5flash19enable_sm80_to_sm89INS1_16FlashAttnBwdSm80INS1_25CollectiveMainloopBwdSm80ILi2ELi2EN4cute5tupleIJNS5_1CILi64EEENS7_ILi128EEES8_EEENS_10bfloat16_tEfNS_4arch4Sm80ELb0ELb0ELb1ELb0ELb1ELb0ELb0ELb0ELi2ELi2ELi4ELi2ELb1EEENS1_21CollectiveEpilogueBwdISA_SB_SD_Li256ELb0ELb0ELi2EEENS1_19SingleTileSchedulerILb0ELb0ELb0ELi128EEEEEEEEEvNT_6ParamsE$_ZN4cute3eso3ESOILb1ELb0EJNS_10UnderscoreEiEEC2ERKS2_RKi,($_ZN7cutlass13device_kernelIN5flash19enable_sm80_to_sm89INS1_16FlashAttnBwdSm80INS1_25CollectiveMainloopBwdSm80ILi2ELi2EN4cute5tupleIJNS5_1CILi64EEENS7_ILi128EEES8_EEENS_10bfloat16_tEfNS_4arch4Sm80ELb0ELb0ELb1ELb0ELb1ELb0ELb0ELb0ELi2ELi2ELi4ELi2ELb1EEENS1_21CollectiveEpilogueBwdISA_SB_SD_Li256ELb0ELb0ELi2EEENS1_19SingleTileSchedulerILb0ELb0ELb0ELi128EEEEEEEEEvNT_6ParamsE$_ZN4cute3eso3ESOILb1ELb0EJNS_10UnderscoreEiiEEC2ERKS2_RKiS7_ - $_ZN7cutlass13device_kernelIN5flash19enable_sm80_to_sm89INS1_16FlashAttnBwdSm80INS1_25CollectiveMainloopBwdSm80ILi2ELi2EN4cute5tupleIJNS5_1CILi64EEENS7_ILi128EEES8_EEENS_10bfloat16_tEfNS_4arch4Sm80ELb0ELb0ELb1ELb0ELb1ELb0ELb0ELb0ELi2ELi2ELi4ELi2ELb1EEENS1_21CollectiveEpilogueBwdISA_SB_SD_Li256ELb0ELb0ELi2EEENS1_19SingleTileSchedulerILb0ELb0ELb0ELi128EEEEEEEEEvNT_6ParamsE$_ZN4cute3eso3ESOILb1ELb0EJNS_10UnderscoreEiEEC2ERKS2_RKi)
$_ZN7cutlass13device_kernelIN5flash19enable_sm80_to_sm89INS1_16FlashAttnBwdSm80INS1_25CollectiveMainloopBwdSm80ILi2ELi2EN4cute5tupleIJNS5_1CILi64EEENS7_ILi128EEES8_EEENS_10bfloat16_tEfNS_4arch4Sm80ELb0ELb0ELb1ELb0ELb1ELb0ELb0ELb0ELi2ELi2ELi4ELi2ELb1EEENS1_21CollectiveEpilogueBwdISA_SB_SD_Li256ELb0ELb0ELi2EEENS1_19SingleTileSchedulerILb0ELb0ELb0ELi128EEEEEEEEEvNT_6ParamsE$_ZN4cute3eso3ESOILb1ELb0EJNS_10UnderscoreEiEEC2ERKS2_RKi:
[----:B------:R-:W-:Y:S02]  /*7020*/  IADD3 R4, R4, -c[0x0][0x20], RZ ;  /* 0x8000080004047a10 */ /* 0x000fe40007ffe0ff */
[----:B------:R-:W-:-:S03]  /*7030*/  MOV R13, 0x0 ;  /* 0x00000000000d7802 */ /* 0x000fc60000000f00 */
[----:B------:R1:W-:Y:S01]  /*7040*/  STL [R4], R5 ;  /* 0x0000000504007387 */ /* 0x0003e20000100800 */
[----:B------:R-:W-:Y:S05]  /*7050*/  RET.REL.NODEC R12 `(_ZN7cutlass13device_kernelIN5flash19enable_sm80_to_sm89INS1_16FlashAttnBwdSm80INS1_25CollectiveMainloopBwdSm80ILi2ELi2EN4cute5tupleIJNS5_1CILi64EEENS7_ILi128EEES8_EEENS_10bfloat16_tEfNS_4arch4Sm80ELb0ELb0ELb1ELb0ELb1ELb0ELb0ELb0ELi2ELi2ELi4ELi2ELb1EEENS1_21CollectiveEpilogueBwdISA_SB_SD_Li256ELb0ELb0ELi2EEENS1_19SingleTileSchedulerILb0ELb0ELb0ELi128EEEEEEEEEvNT_6ParamsE) ;  /* 0xffff8fa00c007950 */ /* 0x000fea0003c3ffff */
        .type           $_ZN7cutlass13device_kernelIN5flash19enable_sm80_to_sm89INS1_16FlashAttnBwdSm80INS1_25CollectiveMainloopBwdSm80ILi2ELi2EN4cute5tupleIJNS5_1CILi64EEENS7_ILi128EEES8_EEENS_10bfloat16_tEfNS_4arch4Sm80ELb0ELb0ELb1ELb0ELb1ELb0ELb0ELb0ELi2ELi2ELi4ELi2ELb1EEENS1_21CollectiveEpilogueBwdISA_SB_SD_Li256ELb0ELb0ELi2EEENS1_19SingleTileSchedulerILb0ELb0ELb0ELi128EEEEEEEEEvNT_6ParamsE$_ZN4cute3eso3ESOILb1ELb0EJNS_10UnderscoreEiiEEC2ERKS2_RKiS7_,@function
        .size           $_ZN7cutlass13device_kernelIN5flash19enable_sm80_to_sm89INS1_16FlashAttnBwdSm80INS1_25CollectiveMainloopBwdSm80ILi2ELi2EN4cute5tupleIJNS5_1CILi64EEENS7_ILi128EEES8_EEENS_10bfloat16_tEfNS_4arch4Sm80ELb0ELb0ELb1ELb0ELb1ELb0ELb0ELb0ELi2ELi2ELi4ELi2ELb1EEENS1_21CollectiveEpilogueBwdISA_SB_SD_Li256ELb0ELb0ELi2EEENS1_19SingleTileSchedulerILb0ELb0ELb0ELi128EEEEEEEEEvNT_6ParamsE$_ZN4cute3eso3ESOILb1ELb0EJNS_10UnderscoreEiiEEC2ERKS2_RKiS7_,($_ZN7cutlass13device_kernelIN5flash19enable_sm80_to_sm89INS1_16FlashAttnBwdSm80INS1_25CollectiveMainloopBwdSm80ILi2ELi2EN4cute5tupleIJNS5_1CILi64EEENS7_ILi128EEES8_EEENS_10bfloat16_tEfNS_4arch4Sm80ELb0ELb0ELb1ELb0ELb1ELb0ELb0ELb0ELi2ELi2ELi4ELi2ELb1EEENS1_21CollectiveEpilogueBwdISA_SB_SD_Li256ELb0ELb0ELi2EEENS1_19SingleTileSchedulerILb0ELb0ELb0ELi128EEEEEEEEEvNT_6ParamsE$_ZN4cute3eso3ESOILb1ELb0EJNS_1CILi0EEES3_S3_iEEC2ERKS3_S6_S6_RKi - $_ZN7cutlass13device_kernelIN5flash19enable_sm80_to_sm89INS1_16FlashAttnBwdSm80INS1_25CollectiveMainloopBwdSm80ILi2ELi2EN4cute5tupleIJNS5_1CILi64EEENS7_ILi128EEES8_EEENS_10bfloat16_tEfNS_4arch4Sm80ELb0ELb0ELb1ELb0ELb1ELb0ELb0ELb0ELi2ELi2ELi4ELi2ELb1EEENS1_21CollectiveEpilogueBwdISA_SB_SD_Li256ELb0ELb0ELi2EEENS1_19SingleTileSchedulerILb0ELb0ELb0ELi128EEEEEEEEEvNT_6ParamsE$_ZN4cute3eso3ESOILb1ELb0EJNS_10UnderscoreEiiEEC2ERKS2_RKiS7_)
$_ZN7cutlass13device_kernelIN5flash19enable_sm80_to_sm89INS1_16FlashAttnBwdSm80INS1_25CollectiveMainloopBwdSm80ILi2ELi2EN4cute5tupleIJNS5_1CILi64EEENS7_ILi128EEES8_EEENS_10bfloat16_tEfNS_4arch4Sm80ELb0ELb0ELb1ELb0ELb1ELb0ELb0ELb0ELi2ELi2ELi4ELi2ELb1EEENS1_21CollectiveEpilogueBwdISA_SB_SD_Li256ELb0ELb0ELi2EEENS1_19SingleTileSchedulerILb0ELb0ELb0ELi128EEEEEEEEEvNT_6ParamsE$_ZN4cute3eso3ESOILb1ELb0EJNS_10UnderscoreEiiEEC2ERKS2_RKiS7_:
[----:B------:R-:W-:Y:S02]  /*7060*/  ULDC UR26, c[0x0][0x20] ;  /* 0x00000800001a7ab9 */ /* 0x000fe40000000800 */
[----:B------:R-:W-:Y:S02]  /*7070*/  UIADD3 UR27, UR16, -UR26, URZ ;  /* 0x8000001a101b7290 */ /* 0x000fe4000fffe03f */
[----:B------:R-:W-:-:S07]  /*7080*/  UIADD3 UR26, UR24, -UR26, URZ ;  /* 0x8000001a181a7290 */ /* 0x000fce000fffe03f */
[----:B------:R1:W-:Y:S04]  /*7090*/  STL [UR27], R5 ;  /* 0x00000005ff007987 */ /* 0x0003e8000810081b */
[----:B------:R-:W2:Y:S01]  /*70a0*/  LDL R6, [UR26] ;  /* 0x0000001aff067983 */ /* 0x000ea20008100800 */
[----:B-1----:R-:W-:-:S03]  /*70b0*/  MOV R5, 0x0 ;  /* 0x0000000000057802 */ /* 0x002fc60000000f00 */
[----:B--2---:R1:W-:Y:S01]  /*70c0*/  STL [UR27+0x4], R6 ;  /* 0x00000406ff007987 */ /* 0x0043e2000810081b */
[----:B------:R-:W-:Y:S05]  /*70d0*/  RET.REL.NODEC R4 `(_ZN7cutlass13device_kernelIN5flash19enable_sm80_to_sm89INS1_16FlashAttnBwdSm80INS1_25CollectiveMainloopBwdSm80ILi2ELi2EN4cute5tupleIJNS5_1CILi64EEENS7_ILi128EEES8_EEENS_10bfloat16_tEfNS_4arch4Sm80ELb0ELb0ELb1ELb0ELb1ELb0ELb0ELb0ELi2ELi2ELi4ELi2ELb1EEENS1_21CollectiveEpilogueBwdISA_SB_SD_Li256ELb0ELb0ELi2EEENS1_19SingleTileSchedulerILb0ELb0ELb0ELi128EEEEEEEEEvNT_6ParamsE) ;  /* 0xffff8f2004007950 */ /* 0x000fea0003c3ffff */
        .type           $_ZN7cutlass13device_kernelIN5flash19enable_sm80_to_sm89INS1_16FlashAttnBwdSm80INS1_25CollectiveMainloopBwdSm80ILi2ELi2EN4cute5tupleIJNS5_1CILi64EEENS7_ILi128EEES8_EEENS_10bfloat16_tEfNS_4arch4Sm80ELb0ELb0ELb1ELb0ELb1ELb0ELb0ELb0ELi2ELi2ELi4ELi2ELb1EEENS1_21CollectiveEpilogueBwdISA_SB_SD_Li256ELb0ELb0ELi2EEENS1_19SingleTileSchedulerILb0ELb0ELb0ELi128EEEEEEEEEvNT_6ParamsE$_ZN4cute3eso3ESOILb1ELb0EJNS_1CILi0EEES3_S3_iEEC2ERKS3_S6_S6_RKi,@function
        .size           $_ZN7cutlass13device_kernelIN5flash19enable_sm80_to_sm89INS1_16FlashAttnBwdSm80INS1_25CollectiveMainloopBwdSm80ILi2ELi2EN4cute5tupleIJNS5_1CILi64EEENS7_ILi128EEES8_EEENS_10bfloat16_tEfNS_4arch4Sm80ELb0ELb0ELb1ELb0ELb1ELb0ELb0ELb0ELi2ELi2ELi4ELi2ELb1EEENS1_21CollectiveEpilogueBwdISA_SB_SD_Li256ELb0ELb0ELi2EEENS1_19SingleTileSchedulerILb0ELb0ELb0ELi128EEEEEEEEEvNT_6ParamsE$_ZN4cute3eso3ESOILb1ELb0EJNS_1CILi0EEES3_S3_iEEC2ERKS3_S6_S6_RKi,($_ZN7cutlass13device_kernelIN5flash19enable_sm80_to_sm89INS1_16FlashAttnBwdSm80INS1_25CollectiveMainloopBwdSm80ILi2ELi2EN4cute5tupleIJNS5_1CILi64EEENS7_ILi128EEES8_EEENS_10bfloat16_tEfNS_4arch4Sm80ELb0ELb0ELb1ELb0ELb1ELb0ELb0ELb0ELi2ELi2ELi4ELi2ELb1EEENS1_21CollectiveEpilogueBwdISA_SB_SD_Li256ELb0ELb0ELi2EEENS1_19SingleTileSchedulerILb0ELb0ELb0ELi128EEEEEEEEEvNT_6ParamsE$_ZN4cute3eso3ESOILb1ELb0EJNS_1CILi0EEES3_iEEC2ERKS3_S6_RKi - $_ZN7cutlass13device_kernelIN5flash19enable_sm80_to_sm89INS1_16FlashAttnBwdSm80INS1_25CollectiveMainloopBwdSm80ILi2ELi2EN4cute5tupleIJNS5_1CILi64EEENS7_ILi128EEES8_EEENS_10bfloat16_tEfNS_4arch4Sm80ELb0ELb0ELb1ELb0ELb1ELb0ELb0ELb0ELi2ELi2ELi4ELi2ELb1EEENS1_21CollectiveEpilogueBwdISA_SB_SD_Li256ELb0ELb0ELi2EEENS1_19SingleTileSchedulerILb0ELb0ELb0ELi128EEEEEEEEEvNT_6ParamsE$_ZN4cute3eso3ESOILb1ELb0EJNS_1CILi0EEES3_S3_iEEC2ERKS3_S6_S6_RKi)
$_ZN7cutlass13device_kernelIN5flash19enable_sm80_to_sm89INS1_16FlashAttnBwdSm80INS1_25CollectiveMainloopBwdSm80ILi2ELi2EN4cute5tupleIJNS5_1CILi64EEENS7_ILi128EEES8_EEENS_10bfloat16_tEfNS_4arch4Sm80ELb0ELb0ELb1ELb0ELb1ELb0ELb0ELb0ELi2ELi2ELi4ELi2ELb1EEENS1_21CollectiveEpilogueBwdISA_SB_SD_Li256ELb0ELb0ELi2EEENS1_19SingleTileSchedulerILb0ELb0ELb0ELi128EEEEEEEEEvNT_6ParamsE$_ZN4cute3eso3ESOILb1ELb0EJNS_1CILi0EEES3_S3_iEEC2ERKS3_S6_S6_RKi:
[----:B------:R-:W-:Y:S02]  /*70e0*/  ULDC UR35, c[0x0][0x20] ;  /* 0x0000080000237ab9 */ /* 0x000fe40000000800 */
[----:B------:R-:W-:-:S09]  /*70f0*/  UIADD3 UR35, UR38, -UR35, URZ ;  /* 0x8000002326237290 */ /* 0x000fd2000fffe03f */
[----:B------:R1:W-:Y:S02]  /*7100*/  STL [UR35], R5 ;  /* 0x00000005ff007987 */ /* 0x0003e40008100823 */
[----:B-1----:R-:W-:-:S04]  /*7110*/  MOV R5, 0x0 ;  /* 0x0000000000057802 */ /* 0x002fc80000000f00 */
[----:B------:R-:W-:Y:S05]  /*7120*/  RET.REL.NODEC R4 `(_ZN7cutlass13device_kernelIN5flash19enable_sm80_to_sm89INS1_16FlashAttnBwdSm80INS1_25CollectiveMainloopBwdSm80ILi2ELi2EN4cute5tupleIJNS5_1CILi64EEENS7_ILi128EEES8_EEENS_10bfloat16_tEfNS_4arch4Sm80ELb0ELb0ELb1ELb0ELb1ELb0ELb0ELb0ELi2ELi2ELi4ELi2ELb1EEENS1_21CollectiveEpilogueBwdISA_SB_SD_Li256ELb0ELb0ELi2EEENS1_19SingleTileSchedulerILb0ELb0ELb0ELi128EEEEEEEEEvNT_6ParamsE) ;  /* 0xffff8ed004007950 */ /* 0x000fea0003c3ffff */
        .type           $_ZN7cutlass13device_kernelIN5flash19enable_sm80_to_sm89INS1_16FlashAttnBwdSm80INS1_25CollectiveMainloopBwdSm80ILi2ELi2EN4cute5tupleIJNS5_1CILi64EEENS7_ILi128EEES8_EEENS_10bfloat16_tEfNS_4arch4Sm80ELb0ELb0ELb1ELb0ELb1ELb0ELb0ELb0ELi2ELi2ELi4ELi2ELb1EEENS1_21CollectiveEpilogueBwdISA_SB_SD_Li256ELb0ELb0ELi2EEENS1_19SingleTileSchedulerILb0ELb0ELb0ELi128EEEEEEEEEvNT_6ParamsE$_ZN4cute3eso3ESOILb1ELb0EJNS_1CILi0EEES3_iEEC2ERKS3_S6_RKi,@function
        .size           $_ZN7cutlass13device_kernelIN5flash19enable_sm80_to_sm89INS1_16FlashAttnBwdSm80INS1_25CollectiveMainloopBwdSm80ILi2ELi2EN4cute5tupleIJNS5_1CILi64EEENS7_ILi128EEES8_EEENS_10bfloat16_tEfNS_4arch4Sm80ELb0ELb0ELb1ELb0ELb1ELb0ELb0ELb0ELi2ELi2ELi4ELi2ELb1EEENS1_21CollectiveEpilogueBwdISA_SB_SD_Li256ELb0ELb0ELi2EEENS1_19SingleTileSchedulerILb0ELb0ELb0ELi128EEEEEEEEEvNT_6ParamsE$_ZN4cute3eso3ESOILb1ELb0EJNS_1CILi0EEES3_iEEC2ERKS3_S6_RKi,($_ZN7cutlass13device_kernelIN5flash19enable_sm80_to_sm89INS1_16FlashAttnBwdSm80INS1_25CollectiveMainloopBwdSm80ILi2ELi2EN4cute5tupleIJNS5_1CILi64EEENS7_ILi128EEES8_EEENS_10bfloat16_tEfNS_4arch4Sm80ELb0ELb0ELb1ELb0ELb1ELb0ELb0ELb0ELi2ELi2ELi4ELi2ELb1EEENS1_21CollectiveEpilogueBwdISA_SB_SD_Li256ELb0ELb0ELi2EEENS1_19SingleTileSchedulerILb0ELb0ELb0ELi128EEEEEEEEEvNT_6ParamsE$_ZN4cute3eso3ESOILb1ELb0EJNS_1CILi0EEES3_iS3_EEC2ERKS3_S6_RKiS6_ - $_ZN7cutlass13device_kernelIN5flash19enable_sm80_to_sm89INS1_16FlashAttnBwdSm80INS1_25CollectiveMainloopBwdSm80ILi2ELi2EN4cute5tupleIJNS5_1CILi64EEENS7_ILi128EEES8_EEENS_10bfloat16_tEfNS_4arch4Sm80ELb0ELb0ELb1ELb0ELb1ELb0ELb0ELb0ELi2ELi2ELi4ELi2ELb1EEENS1_21CollectiveEpilogueBwdISA_SB_SD_Li256ELb0ELb0ELi2EEENS1_19SingleTileSchedulerILb0ELb0ELb0ELi128EEEEEEEEEvNT_6ParamsE$_ZN4cute3eso3ESOILb1ELb0EJNS_1CILi0EEES3_iEEC2ERKS3_S6_RKi)
$_ZN7cutlass13device_kernelIN5flash19enable_sm80_to_sm89INS1_16FlashAttnBwdSm80INS1_25CollectiveMainloopBwdSm80ILi2ELi2EN4cute5tupleIJNS5_1CILi64EEENS7_ILi128EEES8_EEENS_10bfloat16_tEfNS_4arch4Sm80ELb0ELb0ELb1ELb0ELb1ELb0ELb0ELb0ELi2ELi2ELi4ELi2ELb1EEENS1_21CollectiveEpilogueBwdISA_SB_SD_Li256ELb0ELb0ELi2EEENS1_19SingleTileSchedulerILb0ELb0ELb0ELi128EEEEEEEEEvNT_6ParamsE$_ZN4cute3eso3ESOILb1ELb0EJNS_1CILi0EEES3_iEEC2ERKS3_S6_RKi:
[----:B------:R-:W-:Y:S02]  /*7130*/  ULDC UR35, c[0x0][0x20] ;  /* 0x0000080000237ab9 */ /* 0x000fe40000000800 */
[----:B------:R-:W-:-:S09]  /*7140*/  UIADD3 UR35, UR38, -UR35, URZ ;  /* 0x8000002326237290 */ /* 0x000fd2000fffe03f */
[----:B------:R1:W-:Y:S02]  /*7150*/  STL [UR35], R5 ;  /* 0x00000005ff007987 */ /* 0x0003e40008100823 */
[----:B-1----:R-:W-:-:S04]  /*7160*/  MOV R5, 0x0 ;  /* 0x0000000000057802 */ /* 0x002fc80000000f00 */
[----:B------:R-:W-:Y:S05]  /*7170*/  RET.REL.NODEC R4 `(_ZN7cutlass13device_kernelIN5flash19enable_sm80_to_sm89INS1_16FlashAttnBwdSm80INS1_25CollectiveMainloopBwdSm80ILi2ELi2EN4cute5tupleIJNS5_1CILi64EEENS7_ILi128EEES8_EEENS_10bfloat16_tEfNS_4arch4Sm80ELb0ELb0ELb1ELb0ELb1ELb0ELb0ELb0ELi2ELi2ELi4ELi2ELb1EEENS1_21CollectiveEpilogueBwdISA_SB_SD_Li256ELb0ELb0ELi2EEENS1_19SingleTileSchedulerILb0ELb0ELb0ELi128EEEEEEEEEvNT_6ParamsE) ;  /* 0xffff8e8004007950 */ /* 0x000fea0003c3ffff */
        .type           $_ZN7cutlass13device_kernelIN5flash19enable_sm80_to_sm89INS1_16FlashAttnBwdSm80INS1_25CollectiveMainloopBwdSm80ILi2ELi2EN4cute5tupleIJNS5_1CILi64EEENS7_ILi128EEES8_EEENS_10bfloat16_tEfNS_4arch4Sm80ELb0ELb0ELb1ELb0ELb1ELb0ELb0ELb0ELi2ELi2ELi4ELi2ELb1EEENS1_21CollectiveEpilogueBwdISA_SB_SD_Li256ELb0ELb0ELi2EEENS1_19SingleTileSchedulerILb0ELb0ELb0ELi128EEEEEEEEEvNT_6ParamsE$_ZN4cute3eso3ESOILb1ELb0EJNS_1CILi0EEES3_iS3_EEC2ERKS3_S6_RKiS6_,@function
        .size           $_ZN7cutlass13device_kernelIN5flash19enable_sm80_to_sm89INS1_16FlashAttnBwdSm80INS1_25CollectiveMainloopBwdSm80ILi2ELi2EN4cute5tupleIJNS5_1CILi64EEENS7_ILi128EEES8_EEENS_10bfloat16_tEfNS_4arch4Sm80ELb0ELb0ELb1ELb0ELb1ELb0ELb0ELb0ELi2ELi2ELi4ELi2ELb1EEENS1_21CollectiveEpilogueBwdISA_SB_SD_Li256ELb0ELb0ELi2EEENS1_19SingleTileSchedulerILb0ELb0ELb0ELi128EEEEEEEEEvNT_6ParamsE$_ZN4cute3eso3ESOILb1ELb0EJNS_1CILi0EEES3_iS3_EEC2ERKS3_S6_RKiS6_,($_ZN7cutlass13device_kernelIN5flash19enable_sm80_to_sm89INS1_16FlashAttnBwdSm80INS1_25CollectiveMainloopBwdSm80ILi2ELi2EN4cute5tupleIJNS5_1CILi64EEENS7_ILi128EEES8_EEENS_10bfloat16_tEfNS_4arch4Sm80ELb0ELb0ELb1ELb0ELb1ELb0ELb0ELb0ELi2ELi2ELi4ELi2ELb1EEENS1_21CollectiveEpilogueBwdISA_SB_SD_Li256ELb0ELb0ELi2EEENS1_19SingleTileSchedulerILb0ELb0ELb0ELi128EEEEEEEEEvNT_6ParamsE$_ZN4cute3eso3ESOILb1ELb0EJNS_1CILi0EEES3_iiEEC2ERKS3_S6_RKiS8_ - $_ZN7cutlass13device_kernelIN5flash19enable_sm80_to_sm89INS1_16FlashAttnBwdSm80INS1_25CollectiveMainloopBwdSm80ILi2ELi2EN4cute5tupleIJNS5_1CILi64EEENS7_ILi128EEES8_EEENS_10bfloat16_tEfNS_4arch4Sm80ELb0ELb0ELb1ELb0ELb1ELb0ELb0ELb0ELi2ELi2ELi4ELi2ELb1EEENS1_21CollectiveEpilogueBwdISA_SB_SD_Li256ELb0ELb0ELi2EEENS1_19SingleTileSchedulerILb0ELb0ELb0ELi128EEEEEEEEEvNT_6ParamsE$_ZN4cute3eso3ESOILb1ELb0EJNS_1CILi0EEES3_iS3_EEC2ERKS3_S6_RKiS6_)
$_ZN7cutlass13device_kernelIN5flash19enable_sm80_to_sm89INS1_16FlashAttnBwdSm80INS1_25CollectiveMainloopBwdSm80ILi2ELi2EN4cute5tupleIJNS5_1CILi64EEENS7_ILi128EEES8_EEENS_10bfloat16_tEfNS_4arch4Sm80ELb0ELb0ELb1ELb0ELb1ELb0ELb0ELb0ELi2ELi2ELi4ELi2ELb1EEENS1_21CollectiveEpilogueBwdISA_SB_SD_Li256ELb0ELb0ELi2EEENS1_19SingleTileSchedulerILb0ELb0ELb0ELi128EEEEEEEEEvNT_6ParamsE$_ZN4cute3eso3ESOILb1ELb0EJNS_1CILi0EEES3_iS3_EEC2ERKS3_S6_RKiS6_:
[----:B------:R-:W-:Y:S02]  /*7180*/  ULDC UR35, c[0x0][0x20] ;  /* 0x0000080000237ab9 */ /* 0x000fe40000000800 */
[----:B------:R-:W-:-:S09]  /*7190*/  UIADD3 UR35, UR38, -UR35, URZ ;  /* 0x8000002326237290 */ /* 0x000fd2000fffe03f */
[----:B------:R1:W-:Y:S02]  /*71a0*/  STL [UR35], R5 ;  /* 0x00000005ff007987 */ /* 0x0003e40008100823 */
[----:B-1----:R-:W-:-:S04]  /*71b0*/  MOV R5, 0x0 ;  /* 0x0000000000057802 */ /* 0x002fc80000000f00 */
[----:B------:R-:W-:Y:S05]  /*71c0*/  RET.REL.NODEC R4 `(_ZN7cutlass13device_kernelIN5flash19enable_sm80_to_sm89INS1_16FlashAttnBwdSm80INS1_25CollectiveMainloopBwdSm80ILi2ELi2EN4cute5tupleIJNS5_1CILi64EEENS7_ILi128EEES8_EEENS_10bfloat16_tEfNS_4arch4Sm80ELb0ELb0ELb1ELb0ELb1ELb0ELb0ELb0ELi2ELi2ELi4ELi2ELb1EEENS1_21CollectiveEpilogueBwdISA_SB_SD_Li256ELb0ELb0ELi2EEENS1_19SingleTileSchedulerILb0ELb0ELb0ELi128EEEEEEEEEvNT_6ParamsE) ;  /* 0xffff8e3004007950 */ /* 0x000fea0003c3ffff */
        .type           $_ZN7cutlass13device_kernelIN5flash19enable_sm80_to_sm89INS1_16FlashAttnBwdSm80INS1_25CollectiveMainloopBwdSm80ILi2ELi2EN4cute5tupleIJNS5_1CILi64EEENS7_ILi128EEES8_EEENS_10bfloat16_tEfNS_4arch4Sm80ELb0ELb0ELb1ELb0ELb1ELb0ELb0ELb0ELi2ELi2ELi4ELi2ELb1EEENS1_21CollectiveEpilogueBwdISA_SB_SD_Li256ELb0ELb0ELi2EEENS1_19SingleTileSchedulerILb0ELb0ELb0ELi128EEEEEEEEEvNT_6ParamsE$_ZN4cute3eso3ESOILb1ELb0EJNS_1CILi0EEES3_iiEEC2ERKS3_S6_RKiS8_,@function
        .size           $_ZN7cutlass13device_kernelIN5flash19enable_sm80_to_sm89INS1_16FlashAttnBwdSm80INS1_25CollectiveMainloopBwdSm80ILi2ELi2EN4cute5tupleIJNS5_1CILi64EEENS7_ILi128EEES8_EEENS_10bfloat16_tEfNS_4arch4Sm80ELb0ELb0ELb1ELb0ELb1ELb0ELb0ELb0ELi2ELi2ELi4ELi2ELb1EEENS1_21CollectiveEpilogueBwdISA_SB_SD_Li256ELb0ELb0ELi2EEENS1_19SingleTileSchedulerILb0ELb0ELb0ELi128EEEEEEEEEvNT_6ParamsE$_ZN4cute3eso3ESOILb1ELb0EJNS_1CILi0EEES3_iiEEC2ERKS3_S6_RKiS8_,($_ZN7cutlass13device_kernelIN5flash19enable_sm80_to_sm89INS1_16FlashAttnBwdSm80INS1_25CollectiveMainloopBwdSm80ILi2ELi2EN4cute5tupleIJNS5_1CILi64EEENS7_ILi128EEES8_EEENS_10bfloat16_tEfNS_4arch4Sm80ELb0ELb0ELb1ELb0ELb1ELb0ELb0ELb0ELi2ELi2ELi4ELi2ELb1EEENS1_21CollectiveEpilogueBwdISA_SB_SD_Li256ELb0ELb0ELi2EEENS1_19SingleTileSchedulerILb0ELb0ELb0ELi128EEEEEEEEEvNT_6ParamsE$_ZN4cute3eso3ESOILb1ELb0EJNS_1CILi0EEEiEEC2ERKS3_RKi - $_ZN7cutlass13device_kernelIN5flash19enable_sm80_to_sm89INS1_16FlashAttnBwdSm80INS1_25CollectiveMainloopBwdSm80ILi2ELi2EN4cute5tupleIJNS5_1CILi64EEENS7_ILi128EEES8_EEENS_10bfloat16_tEfNS_4arch4Sm80ELb0ELb0ELb1ELb0ELb1ELb0ELb0ELb0ELi2ELi2ELi4ELi2ELb1EEENS1_21CollectiveEpilogueBwdISA_SB_SD_Li256ELb0ELb0ELi2EEENS1_19SingleTileSchedulerILb0ELb0ELb0ELi128EEEEEEEEEvNT_6ParamsE$_ZN4cute3eso3ESOILb1ELb0EJNS_1CILi0EEES3_iiEEC2ERKS3_S6_RKiS8_)
$_ZN7cutlass13device_kernelIN5flash19enable_sm80_to_sm89INS1_16FlashAttnBwdSm80INS1_25CollectiveMainloopBwdSm80ILi2ELi2EN4cute5tupleIJNS5_1CILi64EEENS7_ILi128EEES8_EEENS_10bfloat16_tEfNS_4arch4Sm80ELb0ELb0ELb1ELb0ELb1ELb0ELb0ELb0ELi2ELi2ELi4ELi2ELb1EEENS1_21CollectiveEpilogueBwdISA_SB_SD_Li256ELb0ELb0ELi2EEENS1_19SingleTileSchedulerILb0ELb0ELb0ELi128EEEEEEEEEvNT_6ParamsE$_ZN4cute3eso3ESOILb1ELb0EJNS_1CILi0EEES3_iiEEC2ERKS3_S6_RKiS8_:
        /* <DEDUP_REMOVED lines=8> */
[----:B------:R-:W-:Y:S05]  /*7250*/  RET.REL.NODEC R44 `(_ZN7cutlass13device_kernelIN5flash19enable_sm80_to_sm89INS1_16FlashAttnBwdSm80INS1_25CollectiveMainloopBwdSm80ILi2ELi2EN4cute5tupleIJNS5_1CILi64EEENS7_ILi128EEES8_EEENS_10bfloat16_tEfNS_4arch4Sm80ELb0ELb0ELb1ELb0ELb1ELb0ELb0ELb0ELi2ELi2ELi4ELi2ELb1EEENS1_21CollectiveEpilogueBwdISA_SB_SD_Li256ELb0ELb0ELi2EEENS1_19SingleTileSchedulerILb0ELb0ELb0ELi128EEEEEEEEEvNT_6ParamsE) ;  /* 0xffff8da02c007950 */ /* 0x000fea0003c3ffff */
        .type           $_ZN7cutlass13device_kernelIN5flash19enable_sm80_to_sm89INS1_16FlashAttnBwdSm80INS1_25CollectiveMainloopBwdSm80ILi2ELi2EN4cute5tupleIJNS5_1CILi64EEENS7_ILi128EEES8_EEENS_10bfloat16_tEfNS_4arch4Sm80ELb0ELb0ELb1ELb0ELb1ELb0ELb0ELb0ELi2ELi2ELi4ELi2ELb1EEENS1_21CollectiveEpilogueBwdISA_SB_SD_Li256ELb0ELb0ELi2EEENS1_19SingleTileSchedulerILb0ELb0ELb0ELi128EEEEEEEEEvNT_6ParamsE$_ZN4cute3eso3ESOILb1ELb0EJNS_1CILi0EEEiEEC2ERKS3_RKi,@function
        .size           $_ZN7cutlass13device_kernelIN5flash19enable_sm80_to_sm89INS1_16FlashAttnBwdSm80INS1_25CollectiveMainloopBwdSm80ILi2ELi2EN4cute5tupleIJNS5_1CILi64EEENS7_ILi128EEES8_EEENS_10bfloat16_tEfNS_4arch4Sm80ELb0ELb0ELb1ELb0ELb1ELb0ELb0ELb0ELi2ELi2ELi4ELi2ELb1EEENS1_21CollectiveEpilogueBwdISA_SB_SD_Li256ELb0ELb0ELi2EEENS1_19SingleTileSchedulerILb0ELb0ELb0ELi128EEEEEEEEEvNT_6ParamsE$_ZN4cute3eso3ESOILb1ELb0EJNS_1CILi0EEEiEEC2ERKS3_RKi,($_ZN7cutlass13device_kernelIN5flash19enable_sm80_to_sm89INS1_16FlashAttnBwdSm80INS1_25CollectiveMainloopBwdSm80ILi2ELi2EN4cute5tupleIJNS5_1CILi64EEENS7_ILi128EEES8_EEENS_10bfloat16_tEfNS_4arch4Sm80ELb0ELb0ELb1ELb0ELb1ELb0ELb0ELb0ELi2ELi2ELi4ELi2ELb1EEENS1_21CollectiveEpilogueBwdISA_SB_SD_Li256ELb0ELb0ELi2EEENS1_19SingleTileSchedulerILb0ELb0ELb0ELi128EEEEEEEEEvNT_6ParamsE$_ZN4cute3eso3ESOILb1ELb0EJNS_1CILi0EEEiS3_EEC2ERKS3_RKiS6_ - $_ZN7cutlass13device_kernelIN5flash19enable_sm80_to_sm89INS1_16FlashAttnBwdSm80INS1_25CollectiveMainloopBwdSm80ILi2ELi2EN4cute5tupleIJNS5_1CILi64EEENS7_ILi128EEES8_EEENS_10bfloat16_tEfNS_4arch4Sm80ELb0ELb0ELb1ELb0ELb1ELb0ELb0ELb0ELi2ELi2ELi4ELi2ELb1EEENS1_21CollectiveEpilogueBwdISA_SB_SD_Li256ELb0ELb0ELi2EEENS1_19SingleTileSchedulerILb0ELb0ELb0ELi128EEEEEEEEEvNT_6ParamsE$_ZN4cute3eso3ESOILb1ELb0EJNS_1CILi0EEEiEEC2ERKS3_RKi)
$_ZN7cutlass13device_kernelIN5flash19enable_sm80_to_sm89INS1_16FlashAttnBwdSm80INS1_25CollectiveMainloopBwdSm80ILi2ELi2EN4cute5tupleIJNS5_1CILi64EEENS7_ILi128EEES8_EEENS_10bfloat16_tEfNS_4arch4Sm80ELb0ELb0ELb1ELb0ELb1ELb0ELb0ELb0ELi2ELi2ELi4ELi2ELb1EEENS1_21CollectiveEpilogueBwdISA_SB_SD_Li256ELb0ELb0ELi2EEENS1_19SingleTileSchedulerILb0ELb0ELb0ELi128EEEEEEEEEvNT_6ParamsE$_ZN4cute3eso3ESOILb1ELb0EJNS_1CILi0EEEiEEC2ERKS3_RKi:
[----:B------:R-:W-:Y:S02]  /*7260*/  ULDC UR35, c[0x0][0x20] ;  /* 0x0000080000237ab9 */ /* 0x000fe40000000800 */
[----:B------:R-:W-:-:S09]  /*7270*/  UIADD3 UR35, UR37, -UR35, URZ ;  /* 0x8000002325237290 */ /* 0x000fd2000fffe03f */
[----:B------:R1:W-:Y:S02]  /*7280*/  STL [UR35], R5 ;  /* 0x00000005ff007987 */ /* 0x0003e40008100823 */
[----:B-1----:R-:W-:-:S04]  /*7290*/  MOV R5, 0x0 ;  /* 0x0000000000057802 */ /* 0x002fc80000000f00 */
[----:B------:R-:W-:Y:S05]  /*72a0*/  RET.REL.NODEC R4 `(_ZN7cutlass13device_kernelIN5flash19enable_sm80_to_sm89INS1_16FlashAttnBwdSm80INS1_25CollectiveMainloopBwdSm80ILi2ELi2EN4cute5tupleIJNS5_1CILi64EEENS7_ILi128EEES8_EEENS_10bfloat16_tEfNS_4arch4Sm80ELb0ELb0ELb1ELb0ELb1ELb0ELb0ELb0ELi2ELi2ELi4ELi2ELb1EEENS1_21CollectiveEpilogueBwdISA_SB_SD_Li256ELb0ELb0ELi2EEENS1_19SingleTileSchedulerILb0ELb0ELb0ELi128EEEEEEEEEvNT_6ParamsE) ;  /* 0xffff8d5004007950 */ /* 0x000fea0003c3ffff */
        .type           $_ZN7cutlass13device_kernelIN5flash19enable_sm80_to_sm89INS1_16FlashAttnBwdSm80INS1_25CollectiveMainloopBwdSm80ILi2ELi2EN4cute5tupleIJNS5_1CILi64EEENS7_ILi128EEES8_EEENS_10bfloat16_tEfNS_4arch4Sm80ELb0ELb0ELb1ELb0ELb1ELb0ELb0ELb0ELi2ELi2ELi4ELi2ELb1EEENS1_21CollectiveEpilogueBwdISA_SB_SD_Li256ELb0ELb0ELi2EEENS1_19SingleTileSchedulerILb0ELb0ELb0ELi128EEEEEEEEEvNT_6ParamsE$_ZN4cute3eso3ESOILb1ELb0EJNS_1CILi0EEEiS3_EEC2ERKS3_RKiS6_,@function
        .size           $_ZN7cutlass13device_kernelIN5flash19enable_sm80_to_sm89INS1_16FlashAttnBwdSm80INS1_25CollectiveMainloopBwdSm80ILi2ELi2EN4cute5tupleIJNS5_1CILi64EEENS7_ILi128EEES8_EEENS_10bfloat16_tEfNS_4arch4Sm80ELb0ELb0ELb1ELb0ELb1ELb0ELb0ELb0ELi2ELi2ELi4ELi2ELb1EEENS1_21CollectiveEpilogueBwdISA_SB_SD_Li256ELb0ELb0ELi2EEENS1_19SingleTileSchedulerILb0ELb0ELb0ELi128EEEEEEEEEvNT_6ParamsE$_ZN4cute3eso3ESOILb1ELb0EJNS_1CILi0EEEiS3_EEC2ERKS3_RKiS6_,($_ZN7cutlass13device_kernelIN5flash19enable_sm80_to_sm89INS1_16FlashAttnBwdSm80INS1_25CollectiveMainloopBwdSm80ILi2ELi2EN4cute5tupleIJNS5_1CILi64EEENS7_ILi128EEES8_EEENS_10bfloat16_tEfNS_4arch4Sm80ELb0ELb0ELb1ELb0ELb1ELb0ELb0ELb0ELi2ELi2ELi4ELi2ELb1EEENS1_21CollectiveEpilogueBwdISA_SB_SD_Li256ELb0ELb0ELi2EEENS1_19SingleTileSchedulerILb0ELb0ELb0ELi128EEEEEEEEEvNT_6ParamsE$_ZN4cute3eso3ESOILb1ELb0EJNS_1CILi0EEEiS3_S3_EEC2ERKS3_RKiS6_S6_ - $_ZN7cutlass13device_kernelIN5flash19enable_sm80_to_sm89INS1_16FlashAttnBwdSm80INS1_25CollectiveMainloopBwdSm80ILi2ELi2EN4cute5tupleIJNS5_1CILi64EEENS7_ILi128EEES8_EEENS_10bfloat16_tEfNS_4arch4Sm80ELb0ELb0ELb1ELb0ELb1ELb0ELb0ELb0ELi2ELi2ELi4ELi2ELb1EEENS1_21CollectiveEpilogueBwdISA_SB_SD_Li256ELb0ELb0ELi2EEENS1_19SingleTileSchedulerILb0ELb0ELb0ELi128EEEEEEEEEvNT_6ParamsE$_ZN4cute3eso3ESOILb1ELb0EJNS_1CILi0EEEiS3_EEC2ERKS3_RKiS6_)
$_ZN7cutlass13device_kernelIN5flash19enable_sm80_to_sm89INS1_16FlashAttnBwdSm80INS1_25CollectiveMainloopBwdSm80ILi2ELi2EN4cute5tupleIJNS5_1CILi64EEENS7_ILi128EEES8_EEENS_10bfloat16_tEfNS_4arch4Sm80ELb0ELb0ELb1ELb0ELb1ELb0ELb0ELb0ELi2ELi2ELi4ELi2ELb1EEENS1_21CollectiveEpilogueBwdISA_SB_SD_Li256ELb0ELb0ELi2EEENS1_19SingleTileSchedulerILb0ELb0ELb0ELi128EEEEEEEEEvNT_6ParamsE$_ZN4cute3eso3ESOILb1ELb0EJNS_1CILi0EEEiS3_EEC2ERKS3_RKiS6_:
[----:B------:R-:W-:Y:S02]  /*72b0*/  ULDC UR26, c[0x0][0x20] ;  /* 0x00000800001a7ab9 */ /* 0x000fe40000000800 */
[----:B------:R-:W-:-:S09]  /*72c0*/  UIADD3 UR26, UR16, -UR26, URZ ;  /* 0x8000001a101a7290 */ /* 0x000fd2000fffe03f */
[----:B------:R1:W-:Y:S02]  /*72d0*/  STL [UR26], R5 ;  /* 0x00000005ff007987 */ /* 0x0003e4000810081a */
[----:B-1----:R-:W-:-:S04]  /*72e0*/  MOV R5, 0x0 ;  /* 0x0000000000057802 */ /* 0x002fc80000000f00 */
[----:B------:R-:W-:Y:S05]  /*72f0*/  RET.REL.NODEC R4 `(_ZN7cutlass13device_kernelIN5flash19enable_sm80_to_sm89INS1_16FlashAttnBwdSm80INS1_25CollectiveMainloopBwdSm80ILi2ELi2EN4cute5tupleIJNS5_1CILi64EEENS7_ILi128EEES8_EEENS_10bfloat16_tEfNS_4arch4Sm80ELb0ELb0ELb1ELb0ELb1ELb0ELb0ELb0ELi2ELi2ELi4ELi2ELb1EEENS1_21CollectiveEpilogueBwdISA_SB_SD_Li256ELb0ELb0ELi2EEENS1_19SingleTileSchedulerILb0ELb0ELb0ELi128EEEEEEEEEvNT_6ParamsE) ;  /* 0xffff8d0004007950 */ /* 0x000fea0003c3ffff */
        .type           $_ZN7cutlass13device_kernelIN5flash19enable_sm80_to_sm89INS1_16FlashAttnBwdSm80INS1_25CollectiveMainloopBwdSm80ILi2ELi2EN4cute5tupleIJNS5_1CILi64EEENS7_ILi128EEES8_EEENS_10bfloat16_tEfNS_4arch4Sm80ELb0ELb0ELb1ELb0ELb1ELb0ELb0ELb0ELi2ELi2ELi4ELi2ELb1EEENS1_21CollectiveEpilogueBwdISA_SB_SD_Li256ELb0ELb0ELi2EEENS1_19SingleTileSchedulerILb0ELb0ELb0ELi128EEEEEEEEEvNT_6ParamsE$_ZN4cute3eso3ESOILb1ELb0EJNS_1CILi0EEEiS3_S3_EEC2ERKS3_RKiS6_S6_,@function
        .size           $_ZN7cutlass13device_kernelIN5flash19enable_sm80_to_sm89INS1_16FlashAttnBwdSm80INS1_25CollectiveMainloopBwdSm80ILi2ELi2EN4cute5tupleIJNS5_1CILi64EEENS7_ILi128EEES8_EEENS_10bfloat16_tEfNS_4arch4Sm80ELb0ELb0ELb1ELb0ELb1ELb0ELb0ELb0ELi2ELi2ELi4ELi2ELb1EEENS1_21CollectiveEpilogueBwdISA_SB_SD_Li256ELb0ELb0ELi2EEENS1_19SingleTileSchedulerILb0ELb0ELb0ELi128EEEEEEEEEvNT_6ParamsE$_ZN4cute3eso3ESOILb1ELb0EJNS_1CILi0EEEiS3_S3_EEC2ERKS3_RKiS6_S6_,($_ZN7cutlass13device_kernelIN5flash19enable_sm80_to_sm89INS1_16FlashAttnBwdSm80INS1_25CollectiveMainloopBwdSm80ILi2ELi2EN4cute5tupleIJNS5_1CILi64EEENS7_ILi128EEES8_EEENS_10bfloat16_tEfNS_4arch4Sm80ELb0ELb0ELb1ELb0ELb1ELb0ELb0ELb0ELi2ELi2ELi4ELi2ELb1EEENS1_21CollectiveEpilogueBwdISA_SB_SD_Li256ELb0ELb0ELi2EEENS1_19SingleTileSchedulerILb0ELb0ELb0ELi128EEEEEEEEEvNT_6ParamsE$_ZN4cute3eso3ESOILb1ELb0EJNS_1CILi0EEEiiiEEC2ERKS3_RKiS8_S8_ - $_ZN7cutlass13device_kernelIN5flash19enable_sm80_to_sm89INS1_16FlashAttnBwdSm80INS1_25CollectiveMainloopBwdSm80ILi2ELi2EN4cute5tupleIJNS5_1CILi64EEENS7_ILi128EEES8_EEENS_10bfloat16_tEfNS_4arch4Sm80ELb0ELb0ELb1ELb0ELb1ELb0ELb0ELb0ELi2ELi2ELi4ELi2ELb1EEENS1_21CollectiveEpilogueBwdISA_SB_SD_Li256ELb0ELb0ELi2EEENS1_19SingleTileSchedulerILb0ELb0ELb0ELi128EEEEEEEEEvNT_6ParamsE$_ZN4cute3eso3ESOILb1ELb0EJNS_1CILi0EEEiS3_S3_EEC2ERKS3_RKiS6_S6_)
$_ZN7cutlass13device_kernelIN5flash19enable_sm80_to_sm89INS1_16FlashAttnBwdSm80INS1_25CollectiveMainloopBwdSm80ILi2ELi2EN4cute5tupleIJNS5_1CILi64EEENS7_ILi128EEES8_EEENS_10bfloat16_tEfNS_4arch4Sm80ELb0ELb0ELb1ELb0ELb1ELb0ELb0ELb0ELi2ELi2ELi4ELi2ELb1EEENS1_21CollectiveEpilogueBwdISA_SB_SD_Li256ELb0ELb0ELi2EEENS1_19SingleTileSchedulerILb0ELb0ELb0ELi128EEEEEEEEEvNT_6ParamsE$_ZN4cute3eso3ESOILb1ELb0EJNS_1CILi0EEEiS3_S3_EEC2ERKS3_RKiS6_S6_:
[----:B------:R-:W-:Y:S02]  /*7300*/  ULDC UR35, c[0x0][0x20] ;  /* 0x0000080000237ab9 */ /* 0x000fe40000000800 */
[----:B------:R-:W-:-:S09]  /*7310*/  UIADD3 UR35, UR38, -UR35, URZ ;  /* 0x8000002326237290 */ /* 0x000fd2000fffe03f */
[----:B------:R1:W-:Y:S02]  /*7320*/  STL [UR35], R5 ;  /* 0x00000005ff007987 */ /* 0x0003e40008100823 */
[----:B-1----:R-:W-:-:S04]  /*7330*/  MOV R5, 0x0 ;  /* 0x0000000000057802 */ /* 0x002fc80000000f00 */
[----:B------:R-:W-:Y:S05]  /*7340*/  RET.REL.NODEC R4 `(_ZN7cutlass13device_kernelIN5flash19enable_sm80_to_sm89INS1_16FlashAttnBwdSm80INS1_25CollectiveMainloopBwdSm80ILi2ELi2EN4cute5tupleIJNS5_1CILi64EEENS7_ILi128EEES8_EEENS_10bfloat16_tEfNS_4arch4Sm80ELb0ELb0ELb1ELb0ELb1ELb0ELb0ELb0ELi2ELi2ELi4ELi2ELb1EEENS1_21CollectiveEpilogueBwdISA_SB_SD_Li256ELb0ELb0ELi2EEENS1_19SingleTileSchedulerILb0ELb0ELb0ELi128EEEEEEEEEvNT_6ParamsE) ;  /* 0xffff8cb004007950 */ /* 0x000fea0003c3ffff */
        .type           $_ZN7cutlass13device_kernelIN5flash19enable_sm80_to_sm89INS1_16FlashAttnBwdSm80INS1_25CollectiveMainloopBwdSm80ILi2ELi2EN4cute5tupleIJNS5_1CILi64EEENS7_ILi128EEES8_EEENS_10bfloat16_tEfNS_4arch4Sm80ELb0ELb0ELb1ELb0ELb1ELb0ELb0ELb0ELi2ELi2ELi4ELi2ELb1EEENS1_21CollectiveEpilogueBwdISA_SB_SD_Li256ELb0ELb0ELi2EEENS1_19SingleTileSchedulerILb0ELb0ELb0ELi128EEEEEEEEEvNT_6ParamsE$_ZN4cute3eso3ESOILb1ELb0EJNS_1CILi0EEEiiiEEC2ERKS3_RKiS8_S8_,@function
        .size           $_ZN7cutlass13device_kernelIN5flash19enable_sm80_to_sm89INS1_16FlashAttnBwdSm80INS1_25CollectiveMainloopBwdSm80ILi2ELi2EN4cute5tupleIJNS5_1CILi64EEENS7_ILi128EEES8_EEENS_10bfloat16_tEfNS_4arch4Sm80ELb0ELb0ELb1ELb0ELb1ELb0ELb0ELb0ELi2ELi2ELi4ELi2ELb1EEENS1_21CollectiveEpilogueBwdISA_SB_SD_Li256ELb0ELb0ELi2EEENS1_19SingleTileSchedulerILb0ELb0ELb0ELi128EEEEEEEEEvNT_6ParamsE$_ZN4cute3eso3ESOILb1ELb0EJNS_1CILi0EEEiiiEEC2ERKS3_RKiS8_S8_,($_ZN7cutlass13device_kernelIN5flash19enable_sm80_to_sm89INS1_16FlashAttnBwdSm80INS1_25CollectiveMainloopBwdSm80ILi2ELi2EN4cute5tupleIJNS5_1CILi64EEENS7_ILi128EEES8_EEENS_10bfloat16_tEfNS_4arch4Sm80ELb0ELb0ELb1ELb0ELb1ELb0ELb0ELb0ELi2ELi2ELi4ELi2ELb1EEENS1_21CollectiveEpilogueBwdISA_SB_SD_Li256ELb0ELb0ELi2EEENS1_19SingleTileSchedulerILb0ELb0ELb0ELi128EEEEEEEEEvNT_6ParamsE$_ZN4cute3eso3ESOILb1ELb0EJNS_5tupleIJNS2_IJNS_1CILi8EEENS3_ILi1EEEEEENS3_ILi2EEES5_EEENS2_IJNS2_IJS5_NS3_ILi0EEEEEElS9_EEEEEC2ERKS8_RKSB_ - $_ZN7cutlass13device_kernelIN5flash19enable_sm80_to_sm89INS1_16FlashAttnBwdSm80INS1_25CollectiveMainloopBwdSm80ILi2ELi2EN4cute5tupleIJNS5_1CILi64EEENS7_ILi128EEES8_EEENS_10bfloat16_tEfNS_4arch4Sm80ELb0ELb0ELb1ELb0ELb1ELb0ELb0ELb0ELi2ELi2ELi4ELi2ELb1EEENS1_21CollectiveEpilogueBwdISA_SB_SD_Li256ELb0ELb0ELi2EEENS1_19SingleTileSchedulerILb0ELb0ELb0ELi128EEEEEEEEEvNT_6ParamsE$_ZN4cute3eso3ESOILb1ELb0EJNS_1CILi0EEEiiiEEC2ERKS3_RKiS8_S8_)
$_ZN7cutlass13device_kernelIN5flash19enable_sm80_to_sm89INS1_16FlashAttnBwdSm80INS1_25CollectiveMainloopBwdSm80ILi2ELi2EN4cute5tupleIJNS5_1CILi64EEENS7_ILi128EEES8_EEENS_10bfloat16_tEfNS_4arch4Sm80ELb0ELb0ELb1ELb0ELb1ELb0ELb0ELb0ELi2ELi2ELi4ELi2ELb1EEENS1_21CollectiveEpilogueBwdISA_SB_SD_Li256ELb0ELb0ELi2EEENS1_19SingleTileSchedulerILb0ELb0ELb0ELi128EEEEEEEEEvNT_6ParamsE$_ZN4cute3eso3ESOILb1ELb0EJNS_1CILi0EEEiiiEEC2ERKS3_RKiS8_S8_:
        /* <DEDUP_REMOVED lines=11> */
[----:B------:R-:W-:Y:S05]  /*7400*/  RET.REL.NODEC R42 `(_ZN7cutlass13device_kernelIN5flash19enable_sm80_to_sm89INS1_16FlashAttnBwdSm80INS1_25CollectiveMainloopBwdSm80ILi2ELi2EN4cute5tupleIJNS5_1CILi64EEENS7_ILi128EEES8_EEENS_10bfloat16_tEfNS_4arch4Sm80ELb0ELb0ELb1ELb0ELb1ELb0ELb0ELb0ELi2ELi2ELi4ELi2ELb1EEENS1_21CollectiveEpilogueBwdISA_SB_SD_Li256ELb0ELb0ELi2EEENS1_19SingleTileSchedulerILb0ELb0ELb0ELi128EEEEEEEEEvNT_6ParamsE) ;  /* 0xffff8bf02a007950 */ /* 0x000fea0003c3ffff */
        .type           $_ZN7cutlass13device_kernelIN5flash19enable_sm80_to_sm89INS1_16FlashAttnBwdSm80INS1_25CollectiveMainloopBwdSm80ILi2ELi2EN4cute5tupleIJNS5_1CILi64EEENS7_ILi128EEES8_EEENS_10bfloat16_tEfNS_4arch4Sm80ELb0ELb0ELb1ELb0ELb1ELb0ELb0ELb0ELi2ELi2ELi4ELi2ELb1EEENS1_21CollectiveEpilogueBwdISA_SB_SD_Li256ELb0ELb0ELi2EEENS1_19SingleTileSchedulerILb0ELb0ELb0ELi128EEEEEEEEEvNT_6ParamsE$_ZN4cute3eso3ESOILb1ELb0EJNS_5tupleIJNS2_IJNS_1CILi8EEENS3_ILi1EEEEEENS3_ILi2EEES5_EEENS2_IJNS2_IJS5_NS3_ILi0EEEEEElS9_EEEEEC2ERKS8_RKSB_,@function
        .size           $_ZN7cutlass13device_kernelIN5flash19enable_sm80_to_sm89INS1_16FlashAttnBwdSm80INS1_25CollectiveMainloopBwdSm80ILi2ELi2EN4cute5tupleIJNS5_1CILi64EEENS7_ILi128EEES8_EEENS_10bfloat16_tEfNS_4arch4Sm80ELb0ELb0ELb1ELb0ELb1ELb0ELb0ELb0ELi2ELi2ELi4ELi2ELb1EEENS1_21CollectiveEpilogueBwdISA_SB_SD_Li256ELb0ELb0ELi2EEENS1_19SingleTileSchedulerILb0ELb0ELb0ELi128EEEEEEEEEvNT_6ParamsE$_ZN4cute3eso3ESOILb1ELb0EJNS_5tupleIJNS2_IJNS_1CILi8EEENS3_ILi1EEEEEENS3_ILi2EEES5_EEENS2_IJNS2_IJS5_NS3_ILi0EEEEEElS9_EEEEEC2ERKS8_RKSB_,($_ZN7cutlass13device_kernelIN5flash19enable_sm80_to_sm89INS1_16FlashAttnBwdSm80INS1_25CollectiveMainloopBwdSm80ILi2ELi2EN4cute5tupleIJNS5_1CILi64EEENS7_ILi128EEES8_EEENS_10bfloat16_tEfNS_4arch4Sm80ELb0ELb0ELb1ELb0ELb1ELb0ELb0ELb0ELi2ELi2ELi4ELi2ELb1EEENS1_21CollectiveEpilogueBwdISA_SB_SD_Li256ELb0ELb0ELi2EEENS1_19SingleTileSchedulerILb0ELb0ELb0ELi128EEEEEEEEEvNT_6ParamsE$_ZN4cute3eso3ESOILb1ELb0EJNS_5tupleIJNS_1CILi1EEENS3_ILi0EEEEEElS5_EEC2ERKS6_RKlRKS5_ - $_ZN7cutlass13device_kernelIN5flash19enable_sm80_to_sm89INS1_16FlashAttnBwdSm80INS1_25CollectiveMainloopBwdSm80ILi2ELi2EN4cute5tupleIJNS5_1CILi64EEENS7_ILi128EEES8_EEENS_10bfloat16_tEfNS_4arch4Sm80ELb0ELb0ELb1ELb0ELb1ELb0ELb0ELb0ELi2ELi2ELi4ELi2ELb1EEENS1_21CollectiveEpilogueBwdISA_SB_SD_Li256ELb0ELb0ELi2EEENS1_19SingleTileSchedulerILb0ELb0ELb0ELi128EEEEEEEEEvNT_6ParamsE$_ZN4cute3eso3ESOILb1ELb0EJNS_5tupleIJNS2_IJNS_1CILi8EEENS3_ILi1EEEEEENS3_ILi2EEES5_EEENS2_IJNS2_IJS5_NS3_ILi0EEEEEElS9_EEEEEC2ERKS8_RKSB_)
$_ZN7cutlass13device_kernelIN5flash19enable_sm80_to_sm89INS1_16FlashAttnBwdSm80INS1_25CollectiveMainloopBwdSm80ILi2ELi2EN4cute5tupleIJNS5_1CILi64EEENS7_ILi128EEES8_EEENS_10bfloat16_tEfNS_4arch4Sm80ELb0ELb0ELb1ELb0ELb1ELb0ELb0ELb0ELi2ELi2ELi4ELi2ELb1EEENS1_21CollectiveEpilogueBwdISA_SB_SD_Li256ELb0ELb0ELi2EEENS1_19SingleTileSchedulerILb0ELb0ELb0ELi128EEEEEEEEEvNT_6ParamsE$_ZN4cute3eso3ESOILb1ELb0EJNS_5tupleIJNS2_IJNS_1CILi8EEENS3_ILi1EEEEEENS3_ILi2EEES5_EEENS2_IJNS2_IJS5_NS3_ILi0EEEEEElS9_EEEEEC2ERKS8_RKSB_:
[----:B------:R-:W-:Y:S01]  /*7410*/  ULDC UR26, c[0x0][0x20] ;  /* 0x00000800001a7ab9 */ /* 0x000fe20000000800 */
[----:B------:R-:W-:Y:S01]  /*7420*/  MOV R12, R8 ;  /* 0x00000008000c7202 */ /* 0x000fe20000000f00 */
[----:B------:R-:W-:Y:S01]  /*7430*/  UIADD3 UR26, UR16, -UR26, URZ ;  /* 0x8000001a101a7290 */ /* 0x000fe2000fffe03f */
[----:B------:R-:W-:-:S08]  /*7440*/  MOV R13, 0x0 ;  /* 0x00000000000d7802 */ /* 0x000fd00000000f00 */
[----:B------:R1:W-:Y:S01]  /*7450*/  STL.64 [UR26], R4 ;  /* 0x00000004ff007987 */ /* 0x0003e20008100a1a */
[----:B------:R-:W-:Y:S05]  /*7460*/  RET.REL.NODEC R12 `(_ZN7cutlass13device_kernelIN5flash19enable_sm80_to_sm89INS1_16FlashAttnBwdSm80INS1_25CollectiveMainloopBwdSm80ILi2ELi2EN4cute5tupleIJNS5_1CILi64EEENS7_ILi128EEES8_EEENS_10bfloat16_tEfNS_4arch4Sm80ELb0ELb0ELb1ELb0ELb1ELb0ELb0ELb0ELi2ELi2ELi4ELi2ELb1EEENS1_21CollectiveEpilogueBwdISA_SB_SD_Li256ELb0ELb0ELi2EEENS1_19SingleTileSchedulerILb0ELb0ELb0ELi128EEEEEEEEEvNT_6ParamsE) ;  /* 0xffff8b900c007950 */ /* 0x000fea0003c3ffff */
        .type           $_ZN7cutlass13device_kernelIN5flash19enable_sm80_to_sm89INS1_16FlashAttnBwdSm80INS1_25CollectiveMainloopBwdSm80ILi2ELi2EN4cute5tupleIJNS5_1CILi64EEENS7_ILi128EEES8_EEENS_10bfloat16_tEfNS_4arch4Sm80ELb0ELb0ELb1ELb0ELb1ELb0ELb0ELb0ELi2ELi2ELi4ELi2ELb1EEENS1_21CollectiveEpilogueBwdISA_SB_SD_Li256ELb0ELb0ELi2EEENS1_19SingleTileSchedulerILb0ELb0ELb0ELi128EEEEEEEEEvNT_6ParamsE$_ZN4cute3eso3ESOILb1ELb0EJNS_5tupleIJNS_1CILi1EEENS3_ILi0EEEEEElS5_EEC2ERKS6_RKlRKS5_,@function
        .size           $_ZN7cutlass13device_kernelIN5flash19enable_sm80_to_sm89INS1_16FlashAttnBwdSm80INS1_25CollectiveMainloopBwdSm80ILi2ELi2EN4cute5tupleIJNS5_1CILi64EEENS7_ILi128EEES8_EEENS_10bfloat16_tEfNS_4arch4Sm80ELb0ELb0ELb1ELb0ELb1ELb0ELb0ELb0ELi2ELi2ELi4ELi2ELb1EEENS1_21CollectiveEpilogueBwdISA_SB_SD_Li256ELb0ELb0ELi2EEENS1_19SingleTileSchedulerILb0ELb0ELb0ELi128EEEEEEEEEvNT_6ParamsE$_ZN4cute3eso3ESOILb1ELb0EJNS_5tupleIJNS_1CILi1EEENS3_ILi0EEEEEElS5_EEC2ERKS6_RKlRKS5_,($_ZN7cutlass13device_kernelIN5flash19enable_sm80_to_sm89INS1_16FlashAttnBwdSm80INS1_25CollectiveMainloopBwdSm80ILi2ELi2EN4cute5tupleIJNS5_1CILi64EEENS7_ILi128EEES8_EEENS_10bfloat16_tEfNS_4arch4Sm80ELb0ELb0ELb1ELb0ELb1ELb0ELb0ELb0ELi2ELi2ELi4ELi2ELb1EEENS1_21CollectiveEpilogueBwdISA_SB_SD_Li256ELb0ELb0ELi2EEENS1_19SingleTileSchedulerILb0ELb0ELb0ELi128EEEEEEEEEvNT_6ParamsE$_ZN4cute3eso3ESOILb1ELb0EJNS_6LayoutINS_5tupleIJNS3_IJNS_1CILi1EEES5_EEEEEENS3_IJNS3_IJS5_NS4_ILi0EEEEEEEEEEENS_10ViewEngineINS_8gmem_ptrIPKN7cutlass9uint128_tEEEEEEEC2ERKSB_RKSJ_ - $_ZN7cutlass13device_kernelIN5flash19enable_sm80_to_sm89INS1_16FlashAttnBwdSm80INS1_25CollectiveMainloopBwdSm80ILi2ELi2EN4cute5tupleIJNS5_1CILi64EEENS7_ILi128EEES8_EEENS_10bfloat16_tEfNS_4arch4Sm80ELb0ELb0ELb1ELb0ELb1ELb0ELb0ELb0ELi2ELi2ELi4ELi2ELb1EEENS1_21CollectiveEpilogueBwdISA_SB_SD_Li256ELb0ELb0ELi2EEENS1_19SingleTileSchedulerILb0ELb0ELb0ELi128EEEEEEEEEvNT_6ParamsE$_ZN4cute3eso3ESOILb1ELb0EJNS_5tupleIJNS_1CILi1EEENS3_ILi0EEEEEElS5_EEC2ERKS6_RKlRKS5_)
$_ZN7cutlass13device_kernelIN5flash19enable_sm80_to_sm89INS1_16FlashAttnBwdSm80INS1_25CollectiveMainloopBwdSm80ILi2ELi2EN4cute5tupleIJNS5_1CILi64EEENS7_ILi128EEES8_EEENS_10bfloat16_tEfNS_4arch4Sm80ELb0ELb0ELb1ELb0ELb1ELb0ELb0ELb0ELi2ELi2ELi4ELi2ELb1EEENS1_21CollectiveEpilogueBwdISA_SB_SD_Li256ELb0ELb0ELi2EEENS1_19SingleTileSchedulerILb0ELb0ELb0ELi128EEEEEEEEEvNT_6ParamsE$_ZN4cute3eso3ESOILb1ELb0EJNS_5tupleIJNS_1CILi1EEENS3_ILi0EEEEEElS5_EEC2ERKS6_RKlRKS5_:
[----:B------:R-:W-:Y:S01]  /*7470*/  IADD3 R5, R5, -c[0x0][0x20], RZ ;  /* 0x8000080005057a10 */ /* 0x000fe20007ffe0ff */
[----:B------:R-:W-:Y:S01]  /*7480*/  IMAD.MOV.U32 R12, RZ, RZ, R4 ;  /* 0x000000ffff0c7224 */ /* 0x000fe200078e0004 */
[----:B------:R-:W-:Y:S01]  /*7490*/  MOV R18, R8 ;  /* 0x0000000800127202 */ /* 0x000fe20000000f00 */
[----:B------:R-:W-:Y:S01]  /*74a0*/  IMAD.MOV.U32 R13, RZ, RZ, R7 ;  /* 0x000000ffff0d7224 */ /* 0x000fe200078e0007 */
[----:B------:R-:W-:-:S04]  /*74b0*/  MOV R19, 0x0 ;  /* 0x0000000000137802 */ /* 0x000fc80000000f00 */
[----:B------:R1:W-:Y:S01]  /*74c0*/  STL.64 [R5], R12 ;  /* 0x0000000c05007387 */ /* 0x0003e20000100a00 */
[----:B------:R-:W-:Y:S05]  /*74d0*/  RET.REL.NODEC R18 `(_ZN7cutlass13device_kernelIN5flash19enable_sm80_to_sm89INS1_16FlashAttnBwdSm80INS1_25CollectiveMainloopBwdSm80ILi2ELi2EN4cute5tupleIJNS5_1CILi64EEENS7_ILi128EEES8_EEENS_10bfloat16_tEfNS_4arch4Sm80ELb0ELb0ELb1ELb0ELb1ELb0ELb0ELb0ELi2ELi2ELi4ELi2ELb1EEENS1_21CollectiveEpilogueBwdISA_SB_SD_Li256ELb0ELb0ELi2EEENS1_19SingleTileSchedulerILb0ELb0ELb0ELi128EEEEEEEEEvNT_6ParamsE) ;  /* 0xffff8b2012007950 */ /* 0x000fea0003c3ffff */
        .type           $_ZN7cutlass13device_kernelIN5flash19enable_sm80_to_sm89INS1_16FlashAttnBwdSm80INS1_25CollectiveMainloopBwdSm80ILi2ELi2EN4cute5tupleIJNS5_1CILi64EEENS7_ILi128EEES8_EEENS_10bfloat16_tEfNS_4arch4Sm80ELb0ELb0ELb1ELb0ELb1ELb0ELb0ELb0ELi2ELi2ELi4ELi2ELb1EEENS1_21CollectiveEpilogueBwdISA_SB_SD_Li256ELb0ELb0ELi2EEENS1_19SingleTileSchedulerILb0ELb0ELb0ELi128EEEEEEEEEvNT_6ParamsE$_ZN4cute3eso3ESOILb1ELb0EJNS_6LayoutINS_5tupleIJNS3_IJNS_1CILi1EEES5_EEEEEENS3_IJNS3_IJS5_NS4_ILi0EEEEEEEEEEENS_10ViewEngineINS_8gmem_ptrIPKN7cutlass9uint128_tEEEEEEEC2ERKSB_RKSJ_,@function
        .size           $_ZN7cutlass13device_kernelIN5flash19enable_sm80_to_sm89INS1_16FlashAttnBwdSm80INS1_25CollectiveMainloopBwdSm80ILi2ELi2EN4cute5tupleIJNS5_1CILi64EEENS7_ILi128EEES8_EEENS_10bfloat16_tEfNS_4arch4Sm80ELb0ELb0ELb1ELb0ELb1ELb0ELb0ELb0ELi2ELi2ELi4ELi2ELb1EEENS1_21CollectiveEpilogueBwdISA_SB_SD_Li256ELb0ELb0ELi2EEENS1_19SingleTileSchedulerILb0ELb0ELb0ELi128EEEEEEEEEvNT_6ParamsE$_ZN4cute3eso3ESOILb1ELb0EJNS_6LayoutINS_5tupleIJNS3_IJNS_1CILi1EEES5_EEEEEENS3_IJNS3_IJS5_NS4_ILi0EEEEEEEEEEENS_10ViewEngineINS_8gmem_ptrIPKN7cutlass9uint128_tEEEEEEEC2ERKSB_RKSJ_,($_ZN7cutlass13device_kernelIN5flash19enable_sm80_to_sm89INS1_16FlashAttnBwdSm80INS1_25CollectiveMainloopBwdSm80ILi2ELi2EN4cute5tupleIJNS5_1CILi64EEENS7_ILi128EEES8_EEENS_10bfloat16_tEfNS_4arch4Sm80ELb0ELb0ELb1ELb0ELb1ELb0ELb0ELb0ELi2ELi2ELi4ELi2ELb1EEENS1_21CollectiveEpilogueBwdISA_SB_SD_Li256ELb0ELb0ELi2EEENS1_19SingleTileSchedulerILb0ELb0ELb0ELi128EEEEEEEEEvNT_6ParamsE$_ZN4cute3eso3ESOILb1ELb0EJNS_6LayoutINS_5tupleIJNS3_IJNS_1CILi1EEES5_EEEEEENS3_IJNS3_IJS5_NS4_ILi0EEEEEEEEEEENS_10ViewEngineINS_8smem_ptrIPN7cutlass9uint128_tEEEEEEEC2ERKSB_RKSI_ - $_ZN7cutlass13device_kernelIN5flash19enable_sm80_to_sm89INS1_16FlashAttnBwdSm80INS1_25CollectiveMainloopBwdSm80ILi2ELi2EN4cute5tupleIJNS5_1CILi64EEENS7_ILi128EEES8_EEENS_10bfloat16_tEfNS_4arch4Sm80ELb0ELb0ELb1ELb0ELb1ELb0ELb0ELb0ELi2ELi2ELi4ELi2ELb1EEENS1_21CollectiveEpilogueBwdISA_SB_SD_Li256ELb0ELb0ELi2EEENS1_19SingleTileSchedulerILb0ELb0ELb0ELi128EEEEEEEEEvNT_6ParamsE$_ZN4cute3eso3ESOILb1ELb0EJNS_6LayoutINS_5tupleIJNS3_IJNS_1CILi1EEES5_EEEEEENS3_IJNS3_IJS5_NS4_ILi0EEEEEEEEEEENS_10ViewEngineINS_8gmem_ptrIPKN7cutlass9uint128_tEEEEEEEC2ERKSB_RKSJ_)
$_ZN7cutlass13device_kernelIN5flash19enable_sm80_to_sm89INS1_16FlashAttnBwdSm80INS1_25CollectiveMainloopBwdSm80ILi2ELi2EN4cute5tupleIJNS5_1CILi64EEENS7_ILi128EEES8_EEENS_10bfloat16_tEfNS_4arch4Sm80ELb0ELb0ELb1ELb0ELb1ELb0ELb0ELb0ELi2ELi2ELi4ELi2ELb1EEENS1_21CollectiveEpilogueBwdISA_SB_SD_Li256ELb0ELb0ELi2EEENS1_19SingleTileSchedulerILb0ELb0ELb0ELi128EEEEEEEEEvNT_6ParamsE$_ZN4cute3eso3ESOILb1ELb0EJNS_6LayoutINS_5tupleIJNS3_IJNS_1CILi1EEES5_EEEEEENS3_IJNS3_IJS5_NS4_ILi0EEEEEEEEEEENS_10ViewEngineINS_8gmem_ptrIPKN7cutlass9uint128_tEEEEEEEC2ERKSB_RKSJ_:
[----:B------:R-:W-:Y:S02]  /*74e0*/  IADD3 R8, R8, -c[0x0][0x20], RZ ;  /* 0x8000080008087a10 */ /* 0x000fe40007ffe0ff */
[----:B------:R-:W-:-:S03]  /*74f0*/  MOV R13, 0x0 ;  /* 0x00000000000d7802 */ /* 0x000fc60000000f00 */
[----:B------:R1:W-:Y:S01]  /*7500*/  STL.64 [R8], R4 ;  /* 0x0000000408007387 */ /* 0x0003e20000100a00 */
[----:B------:R-:W-:Y:S05]  /*7510*/  RET.REL.NODEC R12 `(_ZN7cutlass13device_kernelIN5flash19enable_sm80_to_sm89INS1_16FlashAttnBwdSm80INS1_25CollectiveMainloopBwdSm80ILi2ELi2EN4cute5tupleIJNS5_1CILi64EEENS7_ILi128EEES8_EEENS_10bfloat16_tEfNS_4arch4Sm80ELb0ELb0ELb1ELb0ELb1ELb0ELb0ELb0ELi2ELi2ELi4ELi2ELb1EEENS1_21CollectiveEpilogueBwdISA_SB_SD_Li256ELb0ELb0ELi2EEENS1_19SingleTileSchedulerILb0ELb0ELb0ELi128EEEEEEEEEvNT_6ParamsE) ;  /* 0xffff8ae00c007950 */ /* 0x000fea0003c3ffff */
        .type           $_ZN7cutlass13device_kernelIN5flash19enable_sm80_to_sm89INS1_16FlashAttnBwdSm80INS1_25CollectiveMainloopBwdSm80ILi2ELi2EN4cute5tupleIJNS5_1CILi64EEENS7_ILi128EEES8_EEENS_10bfloat16_tEfNS_4arch4Sm80ELb0ELb0ELb1ELb0ELb1ELb0ELb0ELb0ELi2ELi2ELi4ELi2ELb1EEENS1_21CollectiveEpilogueBwdISA_SB_SD_Li256ELb0ELb0ELi2EEENS1_19SingleTileSchedulerILb0ELb0ELb0ELi128EEEEEEEEEvNT_6ParamsE$_ZN4cute3eso3ESOILb1ELb0EJNS_6LayoutINS_5tupleIJNS3_IJNS_1CILi1EEES5_EEEEEENS3_IJNS3_IJS5_NS4_ILi0EEEEEEEEEEENS_10ViewEngineINS_8smem_ptrIPN7cutlass9uint128_tEEEEEEEC2ERKSB_RKSI_,@function
        .size           $_ZN7cutlass13device_kernelIN5flash19enable_sm80_to_sm89INS1_16FlashAttnBwdSm80INS1_25CollectiveMainloopBwdSm80ILi2ELi2EN4cute5tupleIJNS5_1CILi64EEENS7_ILi128EEES8_EEENS_10bfloat16_tEfNS_4arch4Sm80ELb0ELb0ELb1ELb0ELb1ELb0ELb0ELb0ELi2ELi2ELi4ELi2ELb1EEENS1_21CollectiveEpilogueBwdISA_SB_SD_Li256ELb0ELb0ELi2EEENS1_19SingleTileSchedulerILb0ELb0ELb0ELi128EEEEEEEEEvNT_6ParamsE$_ZN4cute3eso3ESOILb1ELb0EJNS_6LayoutINS_5tupleIJNS3_IJNS_1CILi1EEES5_EEEEEENS3_IJNS3_IJS5_NS4_ILi0EEEEEEEEEEENS_10ViewEngineINS_8smem_ptrIPN7cutlass9uint128_tEEEEEEEC2ERKSB_RKSI_,($_ZN7cutlass13device_kernelIN5flash19enable_sm80_to_sm89INS1_16FlashAttnBwdSm80INS1_25CollectiveMainloopBwdSm80ILi2ELi2EN4cute5tupleIJNS5_1CILi64EEENS7_ILi128EEES8_EEENS_10bfloat16_tEfNS_4arch4Sm80ELb0ELb0ELb1ELb0ELb1ELb0ELb0ELb0ELi2ELi2ELi4ELi2ELb1EEENS1_21CollectiveEpilogueBwdISA_SB_SD_Li256ELb0ELb0ELi2EEENS1_19SingleTileSchedulerILb0ELb0ELb0ELi128EEEEEEEEEvNT_6ParamsE$_ZN4cute3eso3ESOILb1ELb0EJNS_6LayoutINS_5tupleIJNS3_IJNS_1CILi4EEENS4_ILi1EEEEEEEEENS3_IJNS3_IJS6_NS4_ILi0EEEEEEEEEEENS_10ViewEngineINS_8gmem_ptrIPKfEEEEEEC2ERKSC_RKSI_ - $_ZN7cutlass13device_kernelIN5flash19enable_sm80_to_sm89INS1_16FlashAttnBwdSm80INS1_25CollectiveMainloopBwdSm80ILi2ELi2EN4cute5tupleIJNS5_1CILi64EEENS7_ILi128EEES8_EEENS_10bfloat16_tEfNS_4arch4Sm80ELb0ELb0ELb1ELb0ELb1ELb0ELb0ELb0ELi2ELi2ELi4ELi2ELb1EEENS1_21CollectiveEpilogueBwdISA_SB_SD_Li256ELb0ELb0ELi2EEENS1_19SingleTileSchedulerILb0ELb0ELb0ELi128EEEEEEEEEvNT_6ParamsE$_ZN4cute3eso3ESOILb1ELb0EJNS_6LayoutINS_5tupleIJNS3_IJNS_1CILi1EEES5_EEEEEENS3_IJNS3_IJS5_NS4_ILi0EEEEEEEEEEENS_10ViewEngineINS_8smem_ptrIPN7cutlass9uint128_tEEEEEEEC2ERKSB_RKSI_)
$_ZN7cutlass13device_kernelIN5flash19enable_sm80_to_sm89INS1_16FlashAttnBwdSm80INS1_25CollectiveMainloopBwdSm80ILi2ELi2EN4cute5tupleIJNS5_1CILi64EEENS7_ILi128EEES8_EEENS_10bfloat16_tEfNS_4arch4Sm80ELb0ELb0ELb1ELb0ELb1ELb0ELb0ELb0ELi2ELi2ELi4ELi2ELb1EEENS1_21CollectiveEpilogueBwdISA_SB_SD_Li256ELb0ELb0ELi2EEENS1_19SingleTileSchedulerILb0ELb0ELb0ELi128EEEEEEEEEvNT_6ParamsE$_ZN4cute3eso3ESOILb1ELb0EJNS_6LayoutINS_5tupleIJNS3_IJNS_1CILi1EEES5_EEEEEENS3_IJNS3_IJS5_NS4_ILi0EEEEEEEEEEENS_10ViewEngineINS_8smem_ptrIPN7cutlass9uint128_tEEEEEEEC2ERKSB_RKSI_:
[----:B------:R-:W-:Y:S02]  /*7520*/  IADD3 R6, R6, -c[0x0][0x20], RZ ;  /* 0x8000080006067a10 */ /* 0x000fe40007ffe0ff */
[----:B------:R-:W-:-:S03]  /*7530*/  MOV R9, 0x0 ;  /* 0x0000000000097802 */ /* 0x000fc60000000f00 */
[----:B------:R1:W-:Y:S01]  /*7540*/  STL.64 [R6], R4 ;  /* 0x0000000406007387 */ /* 0x0003e20000100a00 */
[----:B------:R-:W-:Y:S05]  /*7550*/  RET.REL.NODEC R8 `(_ZN7cutlass13device_kernelIN5flash19enable_sm80_to_sm89INS1_16FlashAttnBwdSm80INS1_25CollectiveMainloopBwdSm80ILi2ELi2EN4cute5tupleIJNS5_1CILi64EEENS7_ILi128EEES8_EEENS_10bfloat16_tEfNS_4arch4Sm80ELb0ELb0ELb1ELb0ELb1ELb0ELb0ELb0ELi2ELi2ELi4ELi2ELb1EEENS1_21CollectiveEpilogueBwdISA_SB_SD_Li256ELb0ELb0ELi2EEENS1_19SingleTileSchedulerILb0ELb0ELb0ELi128EEEEEEEEEvNT_6ParamsE) ;  /* 0xffff8aa008007950 */ /* 0x000fea0003c3ffff */
        .type           $_ZN7cutlass13device_kernelIN5flash19enable_sm80_to_sm89INS1_16FlashAttnBwdSm80INS1_25CollectiveMainloopBwdSm80ILi2ELi2EN4cute5tupleIJNS5_1CILi64EEENS7_ILi128EEES8_EEENS_10bfloat16_tEfNS_4arch4Sm80ELb0ELb0ELb1ELb0ELb1ELb0ELb0ELb0ELi2ELi2ELi4ELi2ELb1EEENS1_21CollectiveEpilogueBwdISA_SB_SD_Li256ELb0ELb0ELi2EEENS1_19SingleTileSchedulerILb0ELb0ELb0ELi128EEEEEEEEEvNT_6ParamsE$_ZN4cute3eso3ESOILb1ELb0EJNS_6LayoutINS_5tupleIJNS3_IJNS_1CILi4EEENS4_ILi1EEEEEEEEENS3_IJNS3_IJS6_NS4_ILi0EEEEEEEEEEENS_10ViewEngineINS_8gmem_ptrIPKfEEEEEEC2ERKSC_RKSI_,@function
        .size           $_ZN7cutlass13device_kernelIN5flash19enable_sm80_to_sm89INS1_16FlashAttnBwdSm80INS1_25CollectiveMainloopBwdSm80ILi2ELi2EN4cute5tupleIJNS5_1CILi64EEENS7_ILi128EEES8_EEENS_10bfloat16_tEfNS_4arch4Sm80ELb0ELb0ELb1ELb0ELb1ELb0ELb0ELb0ELi2ELi2ELi4ELi2ELb1EEENS1_21CollectiveEpilogueBwdISA_SB_SD_Li256ELb0ELb0ELi2EEENS1_19SingleTileSchedulerILb0ELb0ELb0ELi128EEEEEEEEEvNT_6ParamsE$_ZN4cute3eso3ESOILb1ELb0EJNS_6LayoutINS_5tupleIJNS3_IJNS_1CILi4EEENS4_ILi1EEEEEEEEENS3_IJNS3_IJS6_NS4_ILi0EEEEEEEEEEENS_10ViewEngineINS_8gmem_ptrIPKfEEEEEEC2ERKSC_RKSI_,($_ZN7cutlass13device_kernelIN5flash19enable_sm80_to_sm89INS1_16FlashAttnBwdSm80INS1_25CollectiveMainloopBwdSm80ILi2ELi2EN4cute5tupleIJNS5_1CILi64EEENS7_ILi128EEES8_EEENS_10bfloat16_tEfNS_4arch4Sm80ELb0ELb0ELb1ELb0ELb1ELb0ELb0ELb0ELi2ELi2ELi4ELi2ELb1EEENS1_21CollectiveEpilogueBwdISA_SB_SD_Li256ELb0ELb0ELi2EEENS1_19SingleTileSchedulerILb0ELb0ELb0ELi128EEEEEEEEEvNT_6ParamsE$_ZN4cute3eso3ESOILb1ELb0EJNS_6LayoutINS_5tupleIJNS3_IJNS_1CILi4EEENS4_ILi1EEEEEEEEENS3_IJNS3_IJS6_NS4_ILi0EEEEEEEEEEENS_10ViewEngineINS_8smem_ptrIPfEEEEEEC2ERKSC_RKSH_ - $_ZN7cutlass13device_kernelIN5flash19enable_sm80_to_sm89INS1_16FlashAttnBwdSm80INS1_25CollectiveMainloopBwdSm80ILi2ELi2EN4cute5tupleIJNS5_1CILi64EEENS7_ILi128EEES8_EEENS_10bfloat16_tEfNS_4arch4Sm80ELb0ELb0ELb1ELb0ELb1ELb0ELb0ELb0ELi2ELi2ELi4ELi2ELb1EEENS1_21CollectiveEpilogueBwdISA_SB_SD_Li256ELb0ELb0ELi2EEENS1_19SingleTileSchedulerILb0ELb0ELb0ELi128EEEEEEEEEvNT_6ParamsE$_ZN4cute3eso3ESOILb1ELb0EJNS_6LayoutINS_5tupleIJNS3_IJNS_1CILi4EEENS4_ILi1EEEEEEEEENS3_IJNS3_IJS6_NS4_ILi0EEEEEEEEEEENS_10ViewEngineINS_8gmem_ptrIPKfEEEEEEC2ERKSC_RKSI_)
$_ZN7cutlass13device_kernelIN5flash19enable_sm80_to_sm89INS1_16FlashAttnBwdSm80INS1_25CollectiveMainloopBwdSm80ILi2ELi2EN4cute5tupleIJNS5_1CILi64EEENS7_ILi128EEES8_EEENS_10bfloat16_tEfNS_4arch4Sm80ELb0ELb0ELb1ELb0ELb1ELb0ELb0ELb0ELi2ELi2ELi4ELi2ELb1EEENS1_21CollectiveEpilogueBwdISA_SB_SD_Li256ELb0ELb0ELi2EEENS1_19SingleTileSchedulerILb0ELb0ELb0ELi128EEEEEEEEEvNT_6ParamsE$_ZN4cute3eso3ESOILb1ELb0EJNS_6LayoutINS_5tupleIJNS3_IJNS_1CILi4EEENS4_ILi1EEEEEEEEENS3_IJNS3_IJS6_NS4_ILi0EEEEEEEEEEENS_10ViewEngineINS_8gmem_ptrIPKfEEEEEEC2ERKSC_RKSI_:
[----:B------:R-:W-:Y:S02]  /*7560*/  IADD3 R8, R8, -c[0x0][0x20], RZ ;  /* 0x8000080008087a10 */ /* 0x000fe40007ffe0ff */
[----:B------:R-:W-:-:S03]  /*7570*/  MOV R13, 0x0 ;  /* 0x00000000000d7802 */ /* 0x000fc60000000f00 */
[----:B------:R1:W-:Y:S01]  /*7580*/  STL.64 [R8], R4 ;  /* 0x0000000408007387 */ /* 0x0003e20000100a00 */
[----:B------:R-:W-:Y:S05]  /*7590*/  RET.REL.NODEC R12 `(_ZN7cutlass13device_kernelIN5flash19enable_sm80_to_sm89INS1_16FlashAttnBwdSm80INS1_25CollectiveMainloopBwdSm80ILi2ELi2EN4cute5tupleIJNS5_1CILi64EEENS7_ILi128EEES8_EEENS_10bfloat16_tEfNS_4arch4Sm80ELb0ELb0ELb1ELb0ELb1ELb0ELb0ELb0ELi2ELi2ELi4ELi2ELb1EEENS1_21CollectiveEpilogueBwdISA_SB_SD_Li256ELb0ELb0ELi2EEENS1_19SingleTileSchedulerILb0ELb0ELb0ELi128EEEEEEEEEvNT_6ParamsE) ;  /* 0xffff8a600c007950 */ /* 0x000fea0003c3ffff */
        .type           $_ZN7cutlass13device_kernelIN5flash19enable_sm80_to_sm89INS1_16FlashAttnBwdSm80INS1_25CollectiveMainloopBwdSm80ILi2ELi2EN4cute5tupleIJNS5_1CILi64EEENS7_ILi128EEES8_EEENS_10bfloat16_tEfNS_4arch4Sm80ELb0ELb0ELb1ELb0ELb1ELb0ELb0ELb0ELi2ELi2ELi4ELi2ELb1EEENS1_21CollectiveEpilogueBwdISA_SB_SD_Li256ELb0ELb0ELi2EEENS1_19SingleTileSchedulerILb0ELb0ELb0ELi128EEEEEEEEEvNT_6ParamsE$_ZN4cute3eso3ESOILb1ELb0EJNS_6LayoutINS_5tupleIJNS3_IJNS_1CILi4EEENS4_ILi1EEEEEEEEENS3_IJNS3_IJS6_NS4_ILi0EEEEEEEEEEENS_10ViewEngineINS_8smem_ptrIPfEEEEEEC2ERKSC_RKSH_,@function
        .size           $_ZN7cutlass13device_kernelIN5flash19enable_sm80_to_sm89INS1_16FlashAttnBwdSm80INS1_25CollectiveMainloopBwdSm80ILi2ELi2EN4cute5tupleIJNS5_1CILi64EEENS7_ILi128EEES8_EEENS_10bfloat16_tEfNS_4arch4Sm80ELb0ELb0ELb1ELb0ELb1ELb0ELb0ELb0ELi2ELi2ELi4ELi2ELb1EEENS1_21CollectiveEpilogueBwdISA_SB_SD_Li256ELb0ELb0ELi2EEENS1_19SingleTileSchedulerILb0ELb0ELb0ELi128EEEEEEEEEvNT_6ParamsE$_ZN4cute3eso3ESOILb1ELb0EJNS_6LayoutINS_5tupleIJNS3_IJNS_1CILi4EEENS4_ILi1EEEEEEEEENS3_IJNS3_IJS6_NS4_ILi0EEEEEEEEEEENS_10ViewEngineINS_8smem_ptrIPfEEEEEEC2ERKSC_RKSH_,($_ZN7cutlass13device_kernelIN5flash19enable_sm80_to_sm89INS1_16FlashAttnBwdSm80INS1_25CollectiveMainloopBwdSm80ILi2ELi2EN4cute5tupleIJNS5_1CILi64EEENS7_ILi128EEES8_EEENS_10bfloat16_tEfNS_4arch4Sm80ELb0ELb0ELb1ELb0ELb1ELb0ELb0ELb0ELi2ELi2ELi4ELi2ELb1EEENS1_21CollectiveEpilogueBwdISA_SB_SD_Li256ELb0ELb0ELi2EEENS1_19SingleTileSchedulerILb0ELb0ELb0ELi128EEEEEEEEEvNT_6ParamsE$_ZN4cute3eso3ESOILb1ELb0EJNS_6LayoutINS_5tupleIJNS3_IJNS_1CILi4EEENS4_ILi1EEEEEES6_EEENS3_IJNS3_IJS6_NS4_ILi0EEEEEES9_EEEEENS_10ViewEngineINS_8gmem_ptrIPKfEEEEEEC2ERKSC_RKSI_ - $_ZN7cutlass13device_kernelIN5flash19enable_sm80_to_sm89INS1_16FlashAttnBwdSm80INS1_25CollectiveMainloopBwdSm80ILi2ELi2EN4cute5tupleIJNS5_1CILi64EEENS7_ILi128EEES8_EEENS_10bfloat16_tEfNS_4arch4Sm80ELb0ELb0ELb1ELb0ELb1ELb0ELb0ELb0ELi2ELi2ELi4ELi2ELb1EEENS1_21CollectiveEpilogueBwdISA_SB_SD_Li256ELb0ELb0ELi2EEENS1_19SingleTileSchedulerILb0ELb0ELb0ELi128EEEEEEEEEvNT_6ParamsE$_ZN4cute3eso3ESOILb1ELb0EJNS_6LayoutINS_5tupleIJNS3_IJNS_1CILi4EEENS4_ILi1EEEEEEEEENS3_IJNS3_IJS6_NS4_ILi0EEEEEEEEEEENS_10ViewEngineINS_8smem_ptrIPfEEEEEEC2ERKSC_RKSH_)
$_ZN7cutlass13device_kernelIN5flash19enable_sm80_to_sm89INS1_16FlashAttnBwdSm80INS1_25CollectiveMainloopBwdSm80ILi2ELi2EN4cute5tupleIJNS5_1CILi64EEENS7_ILi128EEES8_EEENS_10bfloat16_tEfNS_4arch4Sm80ELb0ELb0ELb1ELb0ELb1ELb0ELb0ELb0ELi2ELi2ELi4ELi2ELb1EEENS1_21CollectiveEpilogueBwdISA_SB_SD_Li256ELb0ELb0ELi2EEENS1_19SingleTileSchedulerILb0ELb0ELb0ELi128EEEEEEEEEvNT_6ParamsE$_ZN4cute3eso3ESOILb1ELb0EJNS_6LayoutINS_5tupleIJNS3_IJNS_1CILi4EEENS4_ILi1EEEEEEEEENS3_IJNS3_IJS6_NS4_ILi0EEEEEEEEEEENS_10ViewEngineINS_8smem_ptrIPfEEEEEEC2ERKSC_RKSH_:
[----:B------:R-:W-:Y:S02]  /*75a0*/  IADD3 R6, R6, -c[0x0][0x20], RZ ;  /* 0x8000080006067a10 */ /* 0x000fe40007ffe0ff */
[----:B------:R-:W-:-:S03]  /*75b0*/  MOV R13, 0x0 ;  /* 0x00000000000d7802 */ /* 0x000fc60000000f00 */
[----:B------:R1:W-:Y:S01]  /*75c0*/  STL.64 [R6], R4 ;  /* 0x0000000406007387 */ /* 0x0003e20000100a00 */
[----:B------:R-:W-:Y:S05]  /*75d0*/  RET.REL.NODEC R12 `(_ZN7cutlass13device_kernelIN5flash19enable_sm80_to_sm89INS1_16FlashAttnBwdSm80INS1_25CollectiveMainloopBwdSm80ILi2ELi2EN4cute5tupleIJNS5_1CILi64EEENS7_ILi128EEES8_EEENS_10bfloat16_tEfNS_4arch4Sm80ELb0ELb0ELb1ELb0ELb1ELb0ELb0ELb0ELi2ELi2ELi4ELi2ELb1EEENS1_21CollectiveEpilogueBwdISA_SB_SD_Li256ELb0ELb0ELi2EEENS1_19SingleTileSchedulerILb0ELb0ELb0ELi128EEEEEEEEEvNT_6ParamsE) ;  /* 0xffff8a200c007950 */ /* 0x000fea0003c3ffff */
        .type           $_ZN7cutlass13device_kernelIN5flash19enable_sm80_to_sm89INS1_16FlashAttnBwdSm80INS1_25CollectiveMainloopBwdSm80ILi2ELi2EN4cute5tupleIJNS5_1CILi64EEENS7_ILi128EEES8_EEENS_10bfloat16_tEfNS_4arch4Sm80ELb0ELb0ELb1ELb0ELb1ELb0ELb0ELb0ELi2ELi2ELi4ELi2ELb1EEENS1_21CollectiveEpilogueBwdISA_SB_SD_Li256ELb0ELb0ELi2EEENS1_19SingleTileSchedulerILb0ELb0ELb0ELi128EEEEEEEEEvNT_6ParamsE$_ZN4cute3eso3ESOILb1ELb0EJNS_6LayoutINS_5tupleIJNS3_IJNS_1CILi4EEENS4_ILi1EEEEEES6_EEENS3_IJNS3_IJS6_NS4_ILi0EEEEEES9_EEEEENS_10ViewEngineINS_8gmem_ptrIPKfEEEEEEC2ERKSC_RKSI_,@function
        .size           $_ZN7cutlass13device_kernelIN5flash19enable_sm80_to_sm89INS1_16FlashAttnBwdSm80INS1_25CollectiveMainloopBwdSm80ILi2ELi2EN4cute5tupleIJNS5_1CILi64EEENS7_ILi128EEES8_EEENS_10bfloat16_tEfNS_4arch4Sm80ELb0ELb0ELb1ELb0ELb1ELb0ELb0ELb0ELi2ELi2ELi4ELi2ELb1EEENS1_21CollectiveEpilogueBwdISA_SB_SD_Li256ELb0ELb0ELi2EEENS1_19SingleTileSchedulerILb0ELb0ELb0ELi128EEEEEEEEEvNT_6ParamsE$_ZN4cute3eso3ESOILb1ELb0EJNS_6LayoutINS_5tupleIJNS3_IJNS_1CILi4EEENS4_ILi1EEEEEES6_EEENS3_IJNS3_IJS6_NS4_ILi0EEEEEES9_EEEEENS_10ViewEngineINS_8gmem_ptrIPKfEEEEEEC2ERKSC_RKSI_,($_ZN7cutlass13device_kernelIN5flash19enable_sm80_to_sm89INS1_16FlashAttnBwdSm80INS1_25CollectiveMainloopBwdSm80ILi2ELi2EN4cute5tupleIJNS5_1CILi64EEENS7_ILi128EEES8_EEENS_10bfloat16_tEfNS_4arch4Sm80ELb0ELb0ELb1ELb0ELb1ELb0ELb0ELb0ELi2ELi2ELi4ELi2ELb1EEENS1_21CollectiveEpilogueBwdISA_SB_SD_Li256ELb0ELb0ELi2EEENS1_19SingleTileSchedulerILb0ELb0ELb0ELi128EEEEEEEEEvNT_6ParamsE$_ZN4cute3eso3ESOILb1ELb0EJNS_6LayoutINS_5tupleIJNS3_IJNS_1CILi4EEENS4_ILi1EEEEEES6_EEENS3_IJNS3_IJS6_NS4_ILi0EEEEEES9_EEEEENS_10ViewEngineINS_8smem_ptrIPfEEEEEEC2ERKSC_RKSH_ - $_ZN7cutlass13device_kernelIN5flash19enable_sm80_to_sm89INS1_16FlashAttnBwdSm80INS1_25CollectiveMainloopBwdSm80ILi2ELi2EN4cute5tupleIJNS5_1CILi64EEENS7_ILi128EEES8_EEENS_10bfloat16_tEfNS_4arch4Sm80ELb0ELb0ELb1ELb0ELb1ELb0ELb0ELb0ELi2ELi2ELi4ELi2ELb1EEENS1_21CollectiveEpilogueBwdISA_SB_SD_Li256ELb0ELb0ELi2EEENS1_19SingleTileSchedulerILb0ELb0ELb0ELi128EEEEEEEEEvNT_6ParamsE$_ZN4cute3eso3ESOILb1ELb0EJNS_6LayoutINS_5tupleIJNS3_IJNS_1CILi4EEENS4_ILi1EEEEEES6_EEENS3_IJNS3_IJS6_NS4_ILi0EEEEEES9_EEEEENS_10ViewEngineINS_8gmem_ptrIPKfEEEEEEC2ERKSC_RKSI_)
$_ZN7cutlass13device_kernelIN5flash19enable_sm80_to_sm89INS1_16FlashAttnBwdSm80INS1_25CollectiveMainloopBwdSm80ILi2ELi2EN4cute5tupleIJNS5_1CILi64EEENS7_ILi128EEES8_EEENS_10bfloat16_tEfNS_4arch4Sm80ELb0ELb0ELb1ELb0ELb1ELb0ELb0ELb0ELi2ELi2ELi4ELi2ELb1EEENS1_21CollectiveEpilogueBwdISA_SB_SD_Li256ELb0ELb0ELi2EEENS1_19SingleTileSchedulerILb0ELb0ELb0ELi128EEEEEEEEEvNT_6ParamsE$_ZN4cute3eso3ESOILb1ELb0EJNS_6LayoutINS_5tupleIJNS3_IJNS_1CILi4EEENS4_ILi1EEEEEES6_EEENS3_IJNS3_IJS6_NS4_ILi0EEEEEES9_EEEEENS_10ViewEngineINS_8gmem_ptrIPKfEEEEEEC2ERKSC_RKSI_:
[----:B------:R-:W-:Y:S01]  /*75e0*/  ULDC UR21, c[0x0][0x20] ;  /* 0x0000080000157ab9 */ /* 0x000fe20000000800 */
[----:B------:R-:W-:Y:S01]  /*75f0*/  MOV R7, 0x0 ;  /* 0x0000000000077802 */ /* 0x000fe20000000f00 */
[----:B------:R-:W-:-:S09]  /*7600*/  UIADD3 UR21, UR16, -UR21, URZ ;  /* 0x8000001510157290 */ /* 0x000fd2000fffe03f */
[----:B------:R1:W-:Y:S01]  /*7610*/  STL.64 [UR21], R4 ;  /* 0x00000004ff007987 */ /* 0x0003e20008100a15 */
[----:B------:R-:W-:Y:S05]  /*7620*/  RET.REL.NODEC R6 `(_ZN7cutlass13device_kernelIN5flash19enable_sm80_to_sm89INS1_16FlashAttnBwdSm80INS1_25CollectiveMainloopBwdSm80ILi2ELi2EN4cute5tupleIJNS5_1CILi64EEENS7_ILi128EEES8_EEENS_10bfloat16_tEfNS_4arch4Sm80ELb0ELb0ELb1ELb0ELb1ELb0ELb0ELb0ELi2ELi2ELi4ELi2ELb1EEENS1_21CollectiveEpilogueBwdISA_SB_SD_Li256ELb0ELb0ELi2EEENS1_19SingleTileSchedulerILb0ELb0ELb0ELi128EEEEEEEEEvNT_6ParamsE) ;  /* 0xffff89d006007950 */ /* 0x000fea0003c3ffff */
        .type           $_ZN7cutlass13device_kernelIN5flash19enable_sm80_to_sm89INS1_16FlashAttnBwdSm80INS1_25CollectiveMainloopBwdSm80ILi2ELi2EN4cute5tupleIJNS5_1CILi64EEENS7_ILi128EEES8_EEENS_10bfloat16_tEfNS_4arch4Sm80ELb0ELb0ELb1ELb0ELb1ELb0ELb0ELb0ELi2ELi2ELi4ELi2ELb1EEENS1_21CollectiveEpilogueBwdISA_SB_SD_Li256ELb0ELb0ELi2EEENS1_19SingleTileSchedulerILb0ELb0ELb0ELi128EEEEEEEEEvNT_6ParamsE$_ZN4cute3eso3ESOILb1ELb0EJNS_6LayoutINS_5tupleIJNS3_IJNS_1CILi4EEENS4_ILi1EEEEEES6_EEENS3_IJNS3_IJS6_NS4_ILi0EEEEEES9_EEEEENS_10ViewEngineINS_8smem_ptrIPfEEEEEEC2ERKSC_RKSH_,@function
        .size           $_ZN7cutlass13device_kernelIN5flash19enable_sm80_to_sm89INS1_16FlashAttnBwdSm80INS1_25CollectiveMainloopBwdSm80ILi2ELi2EN4cute5tupleIJNS5_1CILi64EEENS7_ILi128EEES8_EEENS_10bfloat16_tEfNS_4arch4Sm80ELb0ELb0ELb1ELb0ELb1ELb0ELb0ELb0ELi2ELi2ELi4ELi2ELb1EEENS1_21CollectiveEpilogueBwdISA_SB_SD_Li256ELb0ELb0ELi2EEENS1_19SingleTileSchedulerILb0ELb0ELb0ELi128EEEEEEEEEvNT_6ParamsE$_ZN4cute3eso3ESOILb1ELb0EJNS_6LayoutINS_5tupleIJNS3_IJNS_1CILi4EEENS4_ILi1EEEEEES6_EEENS3_IJNS3_IJS6_NS4_ILi0EEEEEES9_EEEEENS_10ViewEngineINS_8smem_ptrIPfEEEEEEC2ERKSC_RKSH_,($_ZN7cutlass13device_kernelIN5flash19enable_sm80_to_sm89INS1_16FlashAttnBwdSm80INS1_25CollectiveMainloopBwdSm80ILi2ELi2EN4cute5tupleIJNS5_1CILi64EEENS7_ILi128EEES8_EEENS_10bfloat16_tEfNS_4arch4Sm80ELb0ELb0ELb1ELb0ELb1ELb0ELb0ELb0ELi2ELi2ELi4ELi2ELb1EEENS1_21CollectiveEpilogueBwdISA_SB_SD_Li256ELb0ELb0ELi2EEENS1_19SingleTileSchedulerILb0ELb0ELb0ELi128EEEEEEEEEvNT_6ParamsE$_ZN4cute3eso3ESOILb1ELb0EJNS_6LayoutINS_5tupleIJNS3_IJNS_1CILi4EEENS4_ILi1EEEEEES6_EEENS3_IJNS3_IJS6_NS4_ILi0EEEEEES9_EEEEEiEEC2ERKSC_RKi - $_ZN7cutlass13device_kernelIN5flash19enable_sm80_to_sm89INS1_16FlashAttnBwdSm80INS1_25CollectiveMainloopBwdSm80ILi2ELi2EN4cute5tupleIJNS5_1CILi64EEENS7_ILi128EEES8_EEENS_10bfloat16_tEfNS_4arch4Sm80ELb0ELb0ELb1ELb0ELb1ELb0ELb0ELb0ELi2ELi2ELi4ELi2ELb1EEENS1_21CollectiveEpilogueBwdISA_SB_SD_Li256ELb0ELb0ELi2EEENS1_19SingleTileSchedulerILb0ELb0ELb0ELi128EEEEEEEEEvNT_6ParamsE$_ZN4cute3eso3ESOILb1ELb0EJNS_6LayoutINS_5tupleIJNS3_IJNS_1CILi4EEENS4_ILi1EEEEEES6_EEENS3_IJNS3_IJS6_NS4_ILi0EEEEEES9_EEEEENS_10ViewEngineINS_8smem_ptrIPfEEEEEEC2ERKSC_RKSH_)
$_ZN7cutlass13device_kernelIN5flash19enable_sm80_to_sm89INS1_16FlashAttnBwdSm80INS1_25CollectiveMainloopBwdSm80ILi2ELi2EN4cute5tupleIJNS5_1CILi64EEENS7_ILi128EEES8_EEENS_10bfloat16_tEfNS_4arch4Sm80ELb0ELb0ELb1ELb0ELb1ELb0ELb0ELb0ELi2ELi2ELi4ELi2ELb1EEENS1_21CollectiveEpilogueBwdISA_SB_SD_Li256ELb0ELb0ELi2EEENS1_19SingleTileSchedulerILb0ELb0ELb0ELi128EEEEEEEEEvNT_6ParamsE$_ZN4cute3eso3ESOILb1ELb0EJNS_6LayoutINS_5tupleIJNS3_IJNS_1CILi4EEENS4_ILi1EEEEEES6_EEENS3_IJNS3_IJS6_NS4_ILi0EEEEEES9_EEEEENS_10ViewEngineINS_8smem_ptrIPfEEEEEEC2ERKSC_RKSH_:
[----:B------:R-:W-:Y:S01]  /*7630*/  ULDC UR21, c[0x0][0x20] ;  /* 0x0000080000157ab9 */ /* 0x000fe20000000800 */
[----:B------:R-:W-:Y:S01]  /*7640*/  MOV R7, 0x0 ;  /* 0x0000000000077802 */ /* 0x000fe20000000f00 */
[----:B------:R-:W-:-:S09]  /*7650*/  UIADD3 UR21, UR16, -UR21, URZ ;  /* 0x8000001510157290 */ /* 0x000fd2000fffe03f */
[----:B------:R1:W-:Y:S01]  /*7660*/  STL.64 [UR21], R4 ;  /* 0x00000004ff007987 */ /* 0x0003e20008100a15 */
[----:B------:R-:W-:Y:S05]  /*7670*/  RET.REL.NODEC R6 `(_ZN7cutlass13device_kernelIN5flash19enable_sm80_to_sm89INS1_16FlashAttnBwdSm80INS1_25CollectiveMainloopBwdSm80ILi2ELi2EN4cute5tupleIJNS5_1CILi64EEENS7_ILi128EEES8_EEENS_10bfloat16_tEfNS_4arch4Sm80ELb0ELb0ELb1ELb0ELb1ELb0ELb0ELb0ELi2ELi2ELi4ELi2ELb1EEENS1_21CollectiveEpilogueBwdISA_SB_SD_Li256ELb0ELb0ELi2EEENS1_19SingleTileSchedulerILb0ELb0ELb0ELi128EEEEEEEEEvNT_6ParamsE) ;  /* 0xffff898006007950 */ /* 0x000fea0003c3ffff */
        .type           $_ZN7cutlass13device_kernelIN5flash19enable_sm80_to_sm89INS1_16FlashAttnBwdSm80INS1_25CollectiveMainloopBwdSm80ILi2ELi2EN4cute5tupleIJNS5_1CILi64EEENS7_ILi128EEES8_EEENS_10bfloat16_tEfNS_4arch4Sm80ELb0ELb0ELb1ELb0ELb1ELb0ELb0ELb0ELi2ELi2ELi4ELi2ELb1EEENS1_21CollectiveEpilogueBwdISA_SB_SD_Li256ELb0ELb0ELi2EEENS1_19SingleTileSchedulerILb0ELb0ELb0ELi128EEEEEEEEEvNT_6ParamsE$_ZN4cute3eso3ESOILb1ELb0EJNS_6LayoutINS_5tupleIJNS3_IJNS_1CILi4EEENS4_ILi1EEEEEES6_EEENS3_IJNS3_IJS6_NS4_ILi0EEEEEES9_EEEEEiEEC2ERKSC_RKi,@function
        .size           $_ZN7cutlass13device_kernelIN5flash19enable_sm80_to_sm89INS1_16FlashAttnBwdSm80INS1_25CollectiveMainloopBwdSm80ILi2ELi2EN4cute5tupleIJNS5_1CILi64EEENS7_ILi128EEES8_EEENS_10bfloat16_tEfNS_4arch4Sm80ELb0ELb0ELb1ELb0ELb1ELb0ELb0ELb0ELi2ELi2ELi4ELi2ELb1EEENS1_21CollectiveEpilogueBwdISA_SB_SD_Li256ELb0ELb0ELi2EEENS1_19SingleTileSchedulerILb0ELb0ELb0ELi128EEEEEEEEEvNT_6ParamsE$_ZN4cute3eso3ESOILb1ELb0EJNS_6LayoutINS_5tupleIJNS3_IJNS_1CILi4EEENS4_ILi1EEEEEES6_EEENS3_IJNS3_IJS6_NS4_ILi0EEEEEES9_EEEEEiEEC2ERKSC_RKi,($_ZN7cutlass13device_kernelIN5flash19enable_sm80_to_sm89INS1_16FlashAttnBwdSm80INS1_25CollectiveMainloopBwdSm80ILi2ELi2EN4cute5tupleIJNS5_1CILi64EEENS7_ILi128EEES8_EEENS_10bfloat16_tEfNS_4arch4Sm80ELb0ELb0ELb1ELb0ELb1ELb0ELb0ELb0ELi2ELi2ELi4ELi2ELb1EEENS1_21CollectiveEpilogueBwdISA_SB_SD_Li256ELb0ELb0ELi2EEENS1_19SingleTileSchedulerILb0ELb0ELb0ELi128EEEEEEEEEvNT_6ParamsE$_ZN4cute3eso3ESOILb1ELb0EJNS_6LayoutINS_5tupleIJNS3_IJNS_1CILi8EEENS4_ILi1EEEEEEEEENS3_IJNS3_IJS6_NS4_ILi0EEEEEEEEEEENS_10ViewEngineINS_8gmem_ptrIPKN7cutlass10bfloat16_tEEEEEEEC2ERKSC_RKSK_ - $_ZN7cutlass13device_kernelIN5flash19enable_sm80_to_sm89INS1_16FlashAttnBwdSm80INS1_25CollectiveMainloopBwdSm80ILi2ELi2EN4cute5tupleIJNS5_1CILi64EEENS7_ILi128EEES8_EEENS_10bfloat16_tEfNS_4arch4Sm80ELb0ELb0ELb1ELb0ELb1ELb0ELb0ELb0ELi2ELi2ELi4ELi2ELb1EEENS1_21CollectiveEpilogueBwdISA_SB_SD_Li256ELb0ELb0ELi2EEENS1_19SingleTileSchedulerILb0ELb0ELb0ELi128EEEEEEEEEvNT_6ParamsE$_ZN4cute3eso3ESOILb1ELb0EJNS_6LayoutINS_5tupleIJNS3_IJNS_1CILi4EEENS4_ILi1EEEEEES6_EEENS3_IJNS3_IJS6_NS4_ILi0EEEEEES9_EEEEEiEEC2ERKSC_RKi)
$_ZN7cutlass13device_kernelIN5flash19enable_sm80_to_sm89INS1_16FlashAttnBwdSm80INS1_25CollectiveMainloopBwdSm80ILi2ELi2EN4cute5tupleIJNS5_1CILi64EEENS7_ILi128EEES8_EEENS_10bfloat16_tEfNS_4arch4Sm80ELb0ELb0ELb1ELb0ELb1ELb0ELb0ELb0ELi2ELi2ELi4ELi2ELb1EEENS1_21CollectiveEpilogueBwdISA_SB_SD_Li256ELb0ELb0ELi2EEENS1_19SingleTileSchedulerILb0ELb0ELb0ELi128EEEEEEEEEvNT_6ParamsE$_ZN4cute3eso3ESOILb1ELb0EJNS_6LayoutINS_5tupleIJNS3_IJNS_1CILi4EEENS4_ILi1EEEEEES6_EEENS3_IJNS3_IJS6_NS4_ILi0EEEEEES9_EEEEEiEEC2ERKSC_RKi:
[----:B------:R-:W-:Y:S02]  /*7680*/  ULDC UR21, c[0x0][0x20] ;  /* 0x0000080000157ab9 */ /* 0x000fe40000000800 */
[----:B------:R-:W-:-:S09]  /*7690*/  UIADD3 UR21, UR16, -UR21, URZ ;  /* 0x8000001510157290 */ /* 0x000fd2000fffe03f */
[----:B------:R1:W-:Y:S02]  /*76a0*/  STL [UR21], R5 ;  /* 0x00000005ff007987 */ /* 0x0003e40008100815 */
[----:B-1----:R-:W-:-:S04]  /*76b0*/  MOV R5, 0x0 ;  /* 0x0000000000057802 */ /* 0x002fc80000000f00 */
[----:B------:R-:W-:Y:S05]  /*76c0*/  RET.REL.NODEC R4 `(_ZN7cutlass13device_kernelIN5flash19enable_sm80_to_sm89INS1_16FlashAttnBwdSm80INS1_25CollectiveMainloopBwdSm80ILi2ELi2EN4cute5tupleIJNS5_1CILi64EEENS7_ILi128EEES8_EEENS_10bfloat16_tEfNS_4arch4Sm80ELb0ELb0ELb1ELb0ELb1ELb0ELb0ELb0ELi2ELi2ELi4ELi2ELb1EEENS1_21CollectiveEpilogueBwdISA_SB_SD_Li256ELb0ELb0ELi2EEENS1_19SingleTileSchedulerILb0ELb0ELb0ELi128EEEEEEEEEvNT_6ParamsE) ;  /* 0xffff893004007950 */ /* 0x000fea0003c3ffff */
        .type           $_ZN7cutlass13device_kernelIN5flash19enable_sm80_to_sm89INS1_16FlashAttnBwdSm80INS1_25CollectiveMainloopBwdSm80ILi2ELi2EN4cute5tupleIJNS5_1CILi64EEENS7_ILi128EEES8_EEENS_10bfloat16_tEfNS_4arch4Sm80ELb0ELb0ELb1ELb0ELb1ELb0ELb0ELb0ELi2ELi2ELi4ELi2ELb1EEENS1_21CollectiveEpilogueBwdISA_SB_SD_Li256ELb0ELb0ELi2EEENS1_19SingleTileSchedulerILb0ELb0ELb0ELi128EEEEEEEEEvNT_6ParamsE$_ZN4cute3eso3ESOILb1ELb0EJNS_6LayoutINS_5tupleIJNS3_IJNS_1CILi8EEENS4_ILi1EEEEEEEEENS3_IJNS3_IJS6_NS4_ILi0EEEEEEEEEEENS_10ViewEngineINS_8gmem_ptrIPKN7cutlass10bfloat16_tEEEEEEEC2ERKSC_RKSK_,@function
        .size           $_ZN7cutlass13device_kernelIN5flash19enable_sm80_to_sm89INS1_16FlashAttnBwdSm80INS1_25CollectiveMainloopBwdSm80ILi2ELi2EN4cute5tupleIJNS5_1CILi64EEENS7_ILi128EEES8_EEENS_10bfloat16_tEfNS_4arch4Sm80ELb0ELb0ELb1ELb0ELb1ELb0ELb0ELb0ELi2ELi2ELi4ELi2ELb1EEENS1_21CollectiveEpilogueBwdISA_SB_SD_Li256ELb0ELb0ELi2EEENS1_19SingleTileSchedulerILb0ELb0ELb0ELi128EEEEEEEEEvNT_6ParamsE$_ZN4cute3eso3ESOILb1ELb0EJNS_6LayoutINS_5tupleIJNS3_IJNS_1CILi8EEENS4_ILi1EEEEEEEEENS3_IJNS3_IJS6_NS4_ILi0EEEEEEEEEEENS_10ViewEngineINS_8gmem_ptrIPKN7cutlass10bfloat16_tEEEEEEEC2ERKSC_RKSK_,($_ZN7cutlass13device_kernelIN5flash19enable_sm80_to_sm89INS1_16FlashAttnBwdSm80INS1_25CollectiveMainloopBwdSm80ILi2ELi2EN4cute5tupleIJNS5_1CILi64EEENS7_ILi128EEES8_EEENS_10bfloat16_tEfNS_4arch4Sm80ELb0ELb0ELb1ELb0ELb1ELb0ELb0ELb0ELi2ELi2ELi4ELi2ELb1EEENS1_21CollectiveEpilogueBwdISA_SB_SD_Li256ELb0ELb0ELi2EEENS1_19SingleTileSchedulerILb0ELb0ELb0ELi128EEEEEEEEEvNT_6ParamsE$_ZN4cute3eso3ESOILb1ELb0EJNS_6LayoutINS_5tupleIJNS3_IJNS_1CILi8EEENS4_ILi1EEEEEEEEENS3_IJNS3_IJS6_NS4_ILi0EEEEEEEEEEENS_10ViewEngineINS_8smem_ptrIPN7cutlass10bfloat16_tEEEEEEEC2ERKSC_RKSJ_ - $_ZN7cutlass13device_kernelIN5flash19enable_sm80_to_sm89INS1_16FlashAttnBwdSm80INS1_25CollectiveMainloopBwdSm80ILi2ELi2EN4cute5tupleIJNS5_1CILi64EEENS7_ILi128EEES8_EEENS_10bfloat16_tEfNS_4arch4Sm80ELb0ELb0ELb1ELb0ELb1ELb0ELb0ELb0ELi2ELi2ELi4ELi2ELb1EEENS1_21CollectiveEpilogueBwdISA_SB_SD_Li256ELb0ELb0ELi2EEENS1_19SingleTileSchedulerILb0ELb0ELb0ELi128EEEEEEEEEvNT_6ParamsE$_ZN4cute3eso3ESOILb1ELb0EJNS_6LayoutINS_5tupleIJNS3_IJNS_1CILi8EEENS4_ILi1EEEEEEEEENS3_IJNS3_IJS6_NS4_ILi0EEEEEEEEEEENS_10ViewEngineINS_8gmem_ptrIPKN7cutlass10bfloat16_tEEEEEEEC2ERKSC_RKSK_)
$_ZN7cutlass13device_kernelIN5flash19enable_sm80_to_sm89INS1_16FlashAttnBwdSm80INS1_25CollectiveMainloopBwdSm80ILi2ELi2EN4cute5tupleIJNS5_1CILi64EEENS7_ILi128EEES8_EEENS_10bfloat16_tEfNS_4arch4Sm80ELb0ELb0ELb1ELb0ELb1ELb0ELb0ELb0ELi2ELi2ELi4ELi2ELb1EEENS1_21CollectiveEpilogueBwdISA_SB_SD_Li256ELb0ELb0ELi2EEENS1_19SingleTileSchedulerILb0ELb0ELb0ELi128EEEEEEEEEvNT_6ParamsE$_ZN4cute3eso3ESOILb1ELb0EJNS_6LayoutINS_5tupleIJNS3_IJNS_1CILi8EEENS4_ILi1EEEEEEEEENS3_IJNS3_IJS6_NS4_ILi0EEEEEEEEEEENS_10ViewEngineINS_8gmem_ptrIPKN7cutlass10bfloat16_tEEEEEEEC2ERKSC_RKSK_:
[----:B------:R-:W-:Y:S01]  /*76d0*/  ULDC UR26, c[0x0][0x20] ;  /* 0x00000800001a7ab9 */ /* 0x000fe20000000800 */
[----:B------:R-:W-:Y:S01]  /*76e0*/  MOV R7, 0x0 ;  /* 0x0000000000077802 */ /* 0x000fe20000000f00 */
[----:B------:R-:W-:-:S09]  /*76f0*/  UIADD3 UR26, UR16, -UR26, URZ ;  /* 0x8000001a101a7290 */ /* 0x000fd2000fffe03f */
[----:B------:R1:W-:Y:S01]  /*7700*/  STL.64 [UR26], R4 ;  /* 0x00000004ff007987 */ /* 0x0003e20008100a1a */
[----:B------:R-:W-:Y:S05]  /*7710*/  RET.REL.NODEC R6 `(_ZN7cutlass13device_kernelIN5flash19enable_sm80_to_sm89INS1_16FlashAttnBwdSm80INS1_25CollectiveMainloopBwdSm80ILi2ELi2EN4cute5tupleIJNS5_1CILi64EEENS7_ILi128EEES8_EEENS_10bfloat16_tEfNS_4arch4Sm80ELb0ELb0ELb1ELb0ELb1ELb0ELb0ELb0ELi2ELi2ELi4ELi2ELb1EEENS1_21CollectiveEpilogueBwdISA_SB_SD_Li256ELb0ELb0ELi2EEENS1_19SingleTileSchedulerILb0ELb0ELb0ELi128EEEEEEEEEvNT_6ParamsE) ;  /* 0xffff88e006007950 */ /* 0x000fea0003c3ffff */
        .type           $_ZN7cutlass13device_kernelIN5flash19enable_sm80_to_sm89INS1_16FlashAttnBwdSm80INS1_25CollectiveMainloopBwdSm80ILi2ELi2EN4cute5tupleIJNS5_1CILi64EEENS7_ILi128EEES8_EEENS_10bfloat16_tEfNS_4arch4Sm80ELb0ELb0ELb1ELb0ELb1ELb0ELb0ELb0ELi2ELi2ELi4ELi2ELb1EEENS1_21CollectiveEpilogueBwdISA_SB_SD_Li256ELb0ELb0ELi2EEENS1_19SingleTileSchedulerILb0ELb0ELb0ELi128EEEEEEEEEvNT_6ParamsE$_ZN4cute3eso3ESOILb1ELb0EJNS_6LayoutINS_5tupleIJNS3_IJNS_1CILi8EEENS4_ILi1EEEEEEEEENS3_IJNS3_IJS6_NS4_ILi0EEEEEEEEEEENS_10ViewEngineINS_8smem_ptrIPN7cutlass10bfloat16_tEEEEEEEC2ERKSC_RKSJ_,@function
        .size           $_ZN7cutlass13device_kernelIN5flash19enable_sm80_to_sm89INS1_16FlashAttnBwdSm80INS1_25CollectiveMainloopBwdSm80ILi2ELi2EN4cute5tupleIJNS5_1CILi64EEENS7_ILi128EEES8_EEENS_10bfloat16_tEfNS_4arch4Sm80ELb0ELb0ELb1ELb0ELb1ELb0ELb0ELb0ELi2ELi2ELi4ELi2ELb1EEENS1_21CollectiveEpilogueBwdISA_SB_SD_Li256ELb0ELb0ELi2EEENS1_19SingleTileSchedulerILb0ELb0ELb0ELi128EEEEEEEEEvNT_6ParamsE$_ZN4cute3eso3ESOILb1ELb0EJNS_6LayoutINS_5tupleIJNS3_IJNS_1CILi8EEENS4_ILi1EEEEEEEEENS3_IJNS3_IJS6_NS4_ILi0EEEEEEEEEEENS_10ViewEngineINS_8smem_ptrIPN7cutlass10bfloat16_tEEEEEEEC2ERKSC_RKSJ_,($_ZN7cutlass13device_kernelIN5flash19enable_sm80_to_sm89INS1_16FlashAttnBwdSm80INS1_25CollectiveMainloopBwdSm80ILi2ELi2EN4cute5tupleIJNS5_1CILi64EEENS7_ILi128EEES8_EEENS_10bfloat16_tEfNS_4arch4Sm80ELb0ELb0ELb1ELb0ELb1ELb0ELb0ELb0ELi2ELi2ELi4ELi2ELb1EEENS1_21CollectiveEpilogueBwdISA_SB_SD_Li256ELb0ELb0ELi2EEENS1_19SingleTileSchedulerILb0ELb0ELb0ELi128EEEEEEEEEvNT_6ParamsE$_ZN4cute3eso3ESOILb1ELb0EJNS_6LayoutINS_5tupleIJNS3_IJNS_1CILi8EEENS4_ILi1EEEEEEEEENS3_IJNS3_IJS6_NS4_ILi0EEEEEEEEEEEiEEC2ERKSC_RKi - $_ZN7cutlass13device_kernelIN5flash19enable_sm80_to_sm89INS1_16FlashAttnBwdSm80INS1_25CollectiveMainloopBwdSm80ILi2ELi2EN4cute5tupleIJNS5_1CILi64EEENS7_ILi128EEES8_EEENS_10bfloat16_tEfNS_4arch4Sm80ELb0ELb0ELb1ELb0ELb1ELb0ELb0ELb0ELi2ELi2ELi4ELi2ELb1EEENS1_21CollectiveEpilogueBwdISA_SB_SD_Li256ELb0ELb0ELi2EEENS1_19SingleTileSchedulerILb0ELb0ELb0ELi128EEEEEEEEEvNT_6ParamsE$_ZN4cute3eso3ESOILb1ELb0EJNS_6LayoutINS_5tupleIJNS3_IJNS_1CILi8EEENS4_ILi1EEEEEEEEENS3_IJNS3_IJS6_NS4_ILi0EEEEEEEEEEENS_10ViewEngineINS_8smem_ptrIPN7cutlass10bfloat16_tEEEEEEEC2ERKSC_RKSJ_)
$_ZN7cutlass13device_kernelIN5flash19enable_sm80_to_sm89INS1_16FlashAttnBwdSm80INS1_25CollectiveMainloopBwdSm80ILi2ELi2EN4cute5tupleIJNS5_1CILi64EEENS7_ILi128EEES8_EEENS_10bfloat16_tEfNS_4arch4Sm80ELb0ELb0ELb1ELb0ELb1ELb0ELb0ELb0ELi2ELi2ELi4ELi2ELb1EEENS1_21CollectiveEpilogueBwdISA_SB_SD_Li256ELb0ELb0ELi2EEENS1_19SingleTileSchedulerILb0ELb0ELb0ELi128EEEEEEEEEvNT_6ParamsE$_ZN4cute3eso3ESOILb1ELb0EJNS_6LayoutINS_5tupleIJNS3_IJNS_1CILi8EEENS4_ILi1EEEEEEEEENS3_IJNS3_IJS6_NS4_ILi0EEEEEEEEEEENS_10ViewEngineINS_8smem_ptrIPN7cutlass10bfloat16_tEEEEEEEC2ERKSC_RKSJ_:
[----:B------:R-:W-:Y:S01]  /*7720*/  ULDC UR26, c[0x0][0x20] ;  /* 0x00000800001a7ab9 */ /* 0x000fe20000000800 */
[----:B------:R-:W-:Y:S01]  /*7730*/  MOV R7, 0x0 ;  /* 0x0000000000077802 */ /* 0x000fe20000000f00 */
[----:B------:R-:W-:-:S09]  /*7740*/  UIADD3 UR26, UR16, -UR26, URZ ;  /* 0x8000001a101a7290 */ /* 0x000fd2000fffe03f */
[----:B------:R1:W-:Y:S01]  /*7750*/  STL.64 [UR26], R4 ;  /* 0x00000004ff007987 */ /* 0x0003e20008100a1a */
[----:B------:R-:W-:Y:S05]  /*7760*/  RET.REL.NODEC R6 `(_ZN7cutlass13device_kernelIN5flash19enable_sm80_to_sm89INS1_16FlashAttnBwdSm80INS1_25CollectiveMainloopBwdSm80ILi2ELi2EN4cute5tupleIJNS5_1CILi64EEENS7_ILi128EEES8_EEENS_10bfloat16_tEfNS_4arch4Sm80ELb0ELb0ELb1ELb0ELb1ELb0ELb0ELb0ELi2ELi2ELi4ELi2ELb1EEENS1_21CollectiveEpilogueBwdISA_SB_SD_Li256ELb0ELb0ELi2EEENS1_19SingleTileSchedulerILb0ELb0ELb0ELi128EEEEEEEEEvNT_6ParamsE) ;  /* 0xffff889006007950 */ /* 0x000fea0003c3ffff */
        .type           $_ZN7cutlass13device_kernelIN5flash19enable_sm80_to_sm89INS1_16FlashAttnBwdSm80INS1_25CollectiveMainloopBwdSm80ILi2ELi2EN4cute5tupleIJNS5_1CILi64EEENS7_ILi128EEES8_EEENS_10bfloat16_tEfNS_4arch4Sm80ELb0ELb0ELb1ELb0ELb1ELb0ELb0ELb0ELi2ELi2ELi4ELi2ELb1EEENS1_21CollectiveEpilogueBwdISA_SB_SD_Li256ELb0ELb0ELi2EEENS1_19SingleTileSchedulerILb0ELb0ELb0ELi128EEEEEEEEEvNT_6ParamsE$_ZN4cute3eso3ESOILb1ELb0EJNS_6LayoutINS_5tupleIJNS3_IJNS_1CILi8EEENS4_ILi1EEEEEEEEENS3_IJNS3_IJS6_NS4_ILi0EEEEEEEEEEEiEEC2ERKSC_RKi,@function
        .size           $_ZN7cutlass13device_kernelIN5flash19enable_sm80_to_sm89INS1_16FlashAttnBwdSm80INS1_25CollectiveMainloopBwdSm80ILi2ELi2EN4cute5tupleIJNS5_1CILi64EEENS7_ILi128EEES8_EEENS_10bfloat16_tEfNS_4arch4Sm80ELb0ELb0ELb1ELb0ELb1ELb0ELb0ELb0ELi2ELi2ELi4ELi2ELb1EEENS1_21CollectiveEpilogueBwdISA_SB_SD_Li256ELb0ELb0ELi2EEENS1_19SingleTileSchedulerILb0ELb0ELb0ELi128EEEEEEEEEvNT_6ParamsE$_ZN4cute3eso3ESOILb1ELb0EJNS_6LayoutINS_5tupleIJNS3_IJNS_1CILi8EEENS4_ILi1EEEEEEEEENS3_IJNS3_IJS6_NS4_ILi0EEEEEEEEEEEiEEC2ERKSC_RKi,($_ZN7cutlass13device_kernelIN5flash19enable_sm80_to_sm89INS1_16FlashAttnBwdSm80INS1_25CollectiveMainloopBwdSm80ILi2ELi2EN4cute5tupleIJNS5_1CILi64EEENS7_ILi128EEES8_EEENS_10bfloat16_tEfNS_4arch4Sm80ELb0ELb0ELb1ELb0ELb1ELb0ELb0ELb0ELi2ELi2ELi4ELi2ELb1EEENS1_21CollectiveEpilogueBwdISA_SB_SD_Li256ELb0ELb0ELi2EEENS1_19SingleTileSchedulerILb0ELb0ELb0ELi128EEEEEEEEEvNT_6ParamsE$_ZN4cute3eso3ESOILb1ELb0EJNS_6LayoutINS_5tupleIJNS3_IJNS_1CILi8EEENS4_ILi1EEEEEEEEENS3_IJNS3_IJS6_NS4_ILi0EEEEEEEEEEElEEC2ERKSC_RKl - $_ZN7cutlass13device_kernelIN5flash19enable_sm80_to_sm89INS1_16FlashAttnBwdSm80INS1_25CollectiveMainloopBwdSm80ILi2ELi2EN4cute5tupleIJNS5_1CILi64EEENS7_ILi128EEES8_EEENS_10bfloat16_tEfNS_4arch4Sm80ELb0ELb0ELb1ELb0ELb1ELb0ELb0ELb0ELi2ELi2ELi4ELi2ELb1EEENS1_21CollectiveEpilogueBwdISA_SB_SD_Li256ELb0ELb0ELi2EEENS1_19SingleTileSchedulerILb0ELb0ELb0ELi128EEEEEEEEEvNT_6ParamsE$_ZN4cute3eso3ESOILb1ELb0EJNS_6LayoutINS_5tupleIJNS3_IJNS_1CILi8EEENS4_ILi1EEEEEEEEENS3_IJNS3_IJS6_NS4_ILi0EEEEEEEEEEEiEEC2ERKSC_RKi)
$_ZN7cutlass13device_kernelIN5flash19enable_sm80_to_sm89INS1_16FlashAttnBwdSm80INS1_25CollectiveMainloopBwdSm80ILi2ELi2EN4cute5tupleIJNS5_1CILi64EEENS7_ILi128EEES8_EEENS_10bfloat16_tEfNS_4arch4Sm80ELb0ELb0ELb1ELb0ELb1ELb0ELb0ELb0ELi2ELi2ELi4ELi2ELb1EEENS1_21CollectiveEpilogueBwdISA_SB_SD_Li256ELb0ELb0ELi2EEENS1_19SingleTileSchedulerILb0ELb0ELb0ELi128EEEEEEEEEvNT_6ParamsE$_ZN4cute3eso3ESOILb1ELb0EJNS_6LayoutINS_5tupleIJNS3_IJNS_1CILi8EEENS4_ILi1EEEEEEEEENS3_IJNS3_IJS6_NS4_ILi0EEEEEEEEEEEiEEC2ERKSC_RKi:
[----:B------:R-:W-:Y:S02]  /*7770*/  ULDC UR26, c[0x0][0x20] ;  /* 0x00000800001a7ab9 */ /* 0x000fe40000000800 */
[----:B------:R-:W-:-:S09]  /*7780*/  UIADD3 UR26, UR16, -UR26, URZ ;  /* 0x8000001a101a7290 */ /* 0x000fd2000fffe03f */
[----:B------:R1:W-:Y:S02]  /*7790*/  STL [UR26], R5 ;  /* 0x00000005ff007987 */ /* 0x0003e4000810081a */
[----:B-1----:R-:W-:-:S04]  /*77a0*/  MOV R5, 0x0 ;  /* 0x0000000000057802 */ /* 0x002fc80000000f00 */
[----:B------:R-:W-:Y:S05]  /*77b0*/  RET.REL.NODEC R4 `(_ZN7cutlass13device_kernelIN5flash19enable_sm80_to_sm89INS1_16FlashAttnBwdSm80INS1_25CollectiveMainloopBwdSm80ILi2ELi2EN4cute5tupleIJNS5_1CILi64EEENS7_ILi128EEES8_EEENS_10bfloat16_tEfNS_4arch4Sm80ELb0ELb0ELb1ELb0ELb1ELb0ELb0ELb0ELi2ELi2ELi4ELi2ELb1EEENS1_21CollectiveEpilogueBwdISA_SB_SD_Li256ELb0ELb0ELi2EEENS1_19SingleTileSchedulerILb0ELb0ELb0ELi128EEEEEEEEEvNT_6ParamsE) ;  /* 0xffff884004007950 */ /* 0x000fea0003c3ffff */
        .type           $_ZN7cutlass13device_kernelIN5flash19enable_sm80_to_sm89INS1_16FlashAttnBwdSm80INS1_25CollectiveMainloopBwdSm80ILi2ELi2EN4cute5tupleIJNS5_1CILi64EEENS7_ILi128EEES8_EEENS_10bfloat16_tEfNS_4arch4Sm80ELb0ELb0ELb1ELb0ELb1ELb0ELb0ELb0ELi2ELi2ELi4ELi2ELb1EEENS1_21CollectiveEpilogueBwdISA_SB_SD_Li256ELb0ELb0ELi2EEENS1_19SingleTileSchedulerILb0ELb0ELb0ELi128EEEEEEEEEvNT_6ParamsE$_ZN4cute3eso3ESOILb1ELb0EJNS_6LayoutINS_5tupleIJNS3_IJNS_1CILi8EEENS4_ILi1EEEEEEEEENS3_IJNS3_IJS6_NS4_ILi0EEEEEEEEEEElEEC2ERKSC_RKl,@function
        .size           $_ZN7cutlass13device_kernelIN5flash19enable_sm80_to_sm89INS1_16FlashAttnBwdSm80INS1_25CollectiveMainloopBwdSm80ILi2ELi2EN4cute5tupleIJNS5_1CILi64EEENS7_ILi128EEES8_EEENS_10bfloat16_tEfNS_4arch4Sm80ELb0ELb0ELb1ELb0ELb1ELb0ELb0ELb0ELi2ELi2ELi4ELi2ELb1EEENS1_21CollectiveEpilogueBwdISA_SB_SD_Li256ELb0ELb0ELi2EEENS1_19SingleTileSchedulerILb0ELb0ELb0ELi128EEEEEEEEEvNT_6ParamsE$_ZN4cute3eso3ESOILb1ELb0EJNS_6LayoutINS_5tupleIJNS3_IJNS_1CILi8EEENS4_ILi1EEEEEEEEENS3_IJNS3_IJS6_NS4_ILi0EEEEEEEEEEElEEC2ERKSC_RKl,($_ZN7cutlass13device_kernelIN5flash19enable_sm80_to_sm89INS1_16FlashAttnBwdSm80INS1_25CollectiveMainloopBwdSm80ILi2ELi2EN4cute5tupleIJNS5_1CILi64EEENS7_ILi128EEES8_EEENS_10bfloat16_tEfNS_4arch4Sm80ELb0ELb0ELb1ELb0ELb1ELb0ELb0ELb0ELi2ELi2ELi4ELi2ELb1EEENS1_21CollectiveEpilogueBwdISA_SB_SD_Li256ELb0ELb0ELi2EEENS1_19SingleTileSchedulerILb0ELb0ELb0ELi128EEEEEEEEEvNT_6ParamsE$_ZN4cute3eso3ESOILb1ELb0EJNS_6LayoutINS_5tupleIJNS3_IJNS_1CILi8EEENS4_ILi1EEEEEENS4_ILi2EEES6_EEENS3_IJNS3_IJS6_NS4_ILi0EEEEEENS4_ILi2048EEESA_EEEEENS_10ViewEngineINS_8smem_ptrIPN7cutlass10bfloat16_tEEEEEEEC2ERKSE_RKSL_ - $_ZN7cutlass13device_kernelIN5flash19enable_sm80_to_sm89INS1_16FlashAttnBwdSm80INS1_25CollectiveMainloopBwdSm80ILi2ELi2EN4cute5tupleIJNS5_1CILi64EEENS7_ILi128EEES8_EEENS_10bfloat16_tEfNS_4arch4Sm80ELb0ELb0ELb1ELb0ELb1ELb0ELb0ELb0ELi2ELi2ELi4ELi2ELb1EEENS1_21CollectiveEpilogueBwdISA_SB_SD_Li256ELb0ELb0ELi2EEENS1_19SingleTileSchedulerILb0ELb0ELb0ELi128EEEEEEEEEvNT_6ParamsE$_ZN4cute3eso3ESOILb1ELb0EJNS_6LayoutINS_5tupleIJNS3_IJNS_1CILi8EEENS4_ILi1EEEEEEEEENS3_IJNS3_IJS6_NS4_ILi0EEEEEEEEEEElEEC2ERKSC_RKl)
$_ZN7cutlass13device_kernelIN5flash19enable_sm80_to_sm89INS1_16FlashAttnBwdSm80INS1_25CollectiveMainloopBwdSm80ILi2ELi2EN4cute5tupleIJNS5_1CILi64EEENS7_ILi128EEES8_EEENS_10bfloat16_tEfNS_4arch4Sm80ELb0ELb0ELb1ELb0ELb1ELb0ELb0ELb0ELi2ELi2ELi4ELi2ELb1EEENS1_21CollectiveEpilogueBwdISA_SB_SD_Li256ELb0ELb0ELi2EEENS1_19SingleTileSchedulerILb0ELb0ELb0ELi128EEEEEEEEEvNT_6ParamsE$_ZN4cute3eso3ESOILb1ELb0EJNS_6LayoutINS_5tupleIJNS3_IJNS_1CILi8EEENS4_ILi1EEEEEEEEENS3_IJNS3_IJS6_NS4_ILi0EEEEEEEEEEElEEC2ERKSC_RKl:
[----:B------:R-:W-:Y:S01]  /*77c0*/  ULDC UR26, c[0x0][0x20] ;  /* 0x00000800001a7ab9 */ /* 0x000fe20000000800 */
[----:B------:R-:W-:Y:S01]  /*77d0*/  MOV R7, R5 ;  /* 0x0000000500077202 */ /* 0x000fe20000000f00 */
[----:B------:R-:W-:Y:S01]  /*77e0*/  UIADD3 UR26, UR16, -UR26, URZ ;  /* 0x8000001a101a7290 */ /* 0x000fe2000fffe03f */
[----:B------:R-:W-:-:S08]  /*77f0*/  MOV R5, 0x0 ;  /* 0x0000000000057802 */ /* 0x000fd00000000f00 */
[----:B------:R1:W-:Y:S01]  /*7800*/  STL.64 [UR26], R6 ;  /* 0x00000006ff007987 */ /* 0x0003e20008100a1a */
[----:B------:R-:W-:Y:S05]  /*7810*/  RET.REL.NODEC R4 `(_ZN7cutlass13device_kernelIN5flash19enable_sm80_to_sm89INS1_16FlashAttnBwdSm80INS1_25CollectiveMainloopBwdSm80ILi2ELi2EN4cute5tupleIJNS5_1CILi64EEENS7_ILi128EEES8_EEENS_10bfloat16_tEfNS_4arch4Sm80ELb0ELb0ELb1ELb0ELb1ELb0ELb0ELb0ELi2ELi2ELi4ELi2ELb1EEENS1_21CollectiveEpilogueBwdISA_SB_SD_Li256ELb0ELb0ELi2EEENS1_19SingleTileSchedulerILb0ELb0ELb0ELi128EEEEEEEEEvNT_6ParamsE) ;  /* 0xffff87e004007950 */ /* 0x000fea0003c3ffff */
        .type           $_ZN7cutlass13device_kernelIN5flash19enable_sm80_to_sm89INS1_16FlashAttnBwdSm80INS1_25CollectiveMainloopBwdSm80ILi2ELi2EN4cute5tupleIJNS5_1CILi64EEENS7_ILi128EEES8_EEENS_10bfloat16_tEfNS_4arch4Sm80ELb0ELb0ELb1ELb0ELb1ELb0ELb0ELb0ELi2ELi2ELi4ELi2ELb1EEENS1_21CollectiveEpilogueBwdISA_SB_SD_Li256ELb0ELb0ELi2EEENS1_19SingleTileSchedulerILb0ELb0ELb0ELi128EEEEEEEEEvNT_6ParamsE$_ZN4cute3eso3ESOILb1ELb0EJNS_6LayoutINS_5tupleIJNS3_IJNS_1CILi8EEENS4_ILi1EEEEEENS4_ILi2EEES6_EEENS3_IJNS3_IJS6_NS4_ILi0EEEEEENS4_ILi2048EEESA_EEEEENS_10ViewEngineINS_8smem_ptrIPN7cutlass10bfloat16_tEEEEEEEC2ERKSE_RKSL_,@function
        .size           $_ZN7cutlass13device_kernelIN5flash19enable_sm80_to_sm89INS1_16FlashAttnBwdSm80INS1_25CollectiveMainloopBwdSm80ILi2ELi2EN4cute5tupleIJNS5_1CILi64EEENS7_ILi128EEES8_EEENS_10bfloat16_tEfNS_4arch4Sm80ELb0ELb0ELb1ELb0ELb1ELb0ELb0ELb0ELi2ELi2ELi4ELi2ELb1EEENS1_21CollectiveEpilogueBwdISA_SB_SD_Li256ELb0ELb0ELi2EEENS1_19SingleTileSchedulerILb0ELb0ELb0ELi128EEEEEEEEEvNT_6ParamsE$_ZN4cute3eso3ESOILb1ELb0EJNS_6LayoutINS_5tupleIJNS3_IJNS_1CILi8EEENS4_ILi1EEEEEENS4_ILi2EEES6_EEENS3_IJNS3_IJS6_NS4_ILi0EEEEEENS4_ILi2048EEESA_EEEEENS_10ViewEngineINS_8smem_ptrIPN7cutlass10bfloat16_tEEEEEEEC2ERKSE_RKSL_,($_ZN7cutlass13device_kernelIN5flash19enable_sm80_to_sm89INS1_16FlashAttnBwdSm80INS1_25CollectiveMainloopBwdSm80ILi2ELi2EN4cute5tupleIJNS5_1CILi64EEENS7_ILi128EEES8_EEENS_10bfloat16_tEfNS_4arch4Sm80ELb0ELb0ELb1ELb0ELb1ELb0ELb0ELb0ELi2ELi2ELi4ELi2ELb1EEENS1_21CollectiveEpilogueBwdISA_SB_SD_Li256ELb0ELb0ELi2EEENS1_19SingleTileSchedulerILb0ELb0ELb0ELi128EEEEEEEEEvNT_6ParamsE$_ZN4cute3eso3ESOILb1ELb0EJNS_6LayoutINS_5tupleIJNS3_IJNS_1CILi8EEENS4_ILi1EEEEEENS4_ILi2EEES6_EEENS3_IJNS3_IJS6_NS4_ILi0EEEEEENS4_ILi2048EEESA_EEEEEiEEC2ERKSE_RKi - $_ZN7cutlass13device_kernelIN5flash19enable_sm80_to_sm89INS1_16FlashAttnBwdSm80INS1_25CollectiveMainloopBwdSm80ILi2ELi2EN4cute5tupleIJNS5_1CILi64EEENS7_ILi128EEES8_EEENS_10bfloat16_tEfNS_4arch4Sm80ELb0ELb0ELb1ELb0ELb1ELb0ELb0ELb0ELi2ELi2ELi4ELi2ELb1EEENS1_21CollectiveEpilogueBwdISA_SB_SD_Li256ELb0ELb0ELi2EEENS1_19SingleTileSchedulerILb0ELb0ELb0ELi128EEEEEEEEEvNT_6ParamsE$_ZN4cute3eso3ESOILb1ELb0EJNS_6LayoutINS_5tupleIJNS3_IJNS_1CILi8EEENS4_ILi1EEEEEENS4_ILi2EEES6_EEENS3_IJNS3_IJS6_NS4_ILi0EEEEEENS4_ILi2048EEESA_EEEEENS_10ViewEngineINS_8smem_ptrIPN7cutlass10bfloat16_tEEEEEEEC2ERKSE_RKSL_)
$_ZN7cutlass13device_kernelIN5flash19enable_sm80_to_sm89INS1_16FlashAttnBwdSm80INS1_25CollectiveMainloopBwdSm80ILi2ELi2EN4cute5tupleIJNS5_1CILi64EEENS7_ILi128EEES8_EEENS_10bfloat16_tEfNS_4arch4Sm80ELb0ELb0ELb1ELb0ELb1ELb0ELb0ELb0ELi2ELi2ELi4ELi2ELb1EEENS1_21CollectiveEpilogueBwdISA_SB_SD_Li256ELb0ELb0ELi2EEENS1_19SingleTileSchedulerILb0ELb0ELb0ELi128EEEEEEEEEvNT_6ParamsE$_ZN4cute3eso3ESOILb1ELb0EJNS_6LayoutINS_5tupleIJNS3_IJNS_1CILi8EEENS4_ILi1EEEEEENS4_ILi2EEES6_EEENS3_IJNS3_IJS6_NS4_ILi0EEEEEENS4_ILi2048EEESA_EEEEENS_10ViewEngineINS_8smem_ptrIPN7cutlass10bfloat16_tEEEEEEEC2ERKSE_RKSL_:
[----:B------:R-:W-:Y:S01]  /*7820*/  ULDC UR26, c[0x0][0x20] ;  /* 0x00000800001a7ab9 */ /* 0x000fe20000000800 */
[----:B------:R-:W-:Y:S01]  /*7830*/  MOV R7, 0x0 ;  /* 0x0000000000077802 */ /* 0x000fe20000000f00 */
[----:B------:R-:W-:-:S09]  /*7840*/  UIADD3 UR26, UR16, -UR26, URZ ;  /* 0x8000001a101a7290 */ /* 0x000fd2000fffe03f */
[----:B------:R1:W-:Y:S01]  /*7850*/  STL.64 [UR26], R4 ;  /* 0x00000004ff007987 */ /* 0x0003e20008100a1a */
[----:B------:R-:W-:Y:S05]  /*7860*/  RET.REL.NODEC R6 `(_ZN7cutlass13device_kernelIN5flash19enable_sm80_to_sm89INS1_16FlashAttnBwdSm80INS1_25CollectiveMainloopBwdSm80ILi2ELi2EN4cute5tupleIJNS5_1CILi64EEENS7_ILi128EEES8_EEENS_10bfloat16_tEfNS_4arch4Sm80ELb0ELb0ELb1ELb0ELb1ELb0ELb0ELb0ELi2ELi2ELi4ELi2ELb1EEENS1_21CollectiveEpilogueBwdISA_SB_SD_Li256ELb0ELb0ELi2EEENS1_19SingleTileSchedulerILb0ELb0ELb0ELi128EEEEEEEEEvNT_6ParamsE) ;  /* 0xffff879006007950 */ /* 0x000fea0003c3ffff */
        .type           $_ZN7cutlass13device_kernelIN5flash19enable_sm80_to_sm89INS1_16FlashAttnBwdSm80INS1_25CollectiveMainloopBwdSm80ILi2ELi2EN4cute5tupleIJNS5_1CILi64EEENS7_ILi128EEES8_EEENS_10bfloat16_tEfNS_4arch4Sm80ELb0ELb0ELb1ELb0ELb1ELb0ELb0ELb0ELi2ELi2ELi4ELi2ELb1EEENS1_21CollectiveEpilogueBwdISA_SB_SD_Li256ELb0ELb0ELi2EEENS1_19SingleTileSchedulerILb0ELb0ELb0ELi128EEEEEEEEEvNT_6ParamsE$_ZN4cute3eso3ESOILb1ELb0EJNS_6LayoutINS_5tupleIJNS3_IJNS_1CILi8EEENS4_ILi1EEEEEENS4_ILi2EEES6_EEENS3_IJNS3_IJS6_NS4_ILi0EEEEEENS4_ILi2048EEESA_EEEEEiEEC2ERKSE_RKi,@function
        .size           $_ZN7cutlass13device_kernelIN5flash19enable_sm80_to_sm89INS1_16FlashAttnBwdSm80INS1_25CollectiveMainloopBwdSm80ILi2ELi2EN4cute5tupleIJNS5_1CILi64EEENS7_ILi128EEES8_EEENS_10bfloat16_tEfNS_4arch4Sm80ELb0ELb0ELb1ELb0ELb1ELb0ELb0ELb0ELi2ELi2ELi4ELi2ELb1EEENS1_21CollectiveEpilogueBwdISA_SB_SD_Li256ELb0ELb0ELi2EEENS1_19SingleTileSchedulerILb0ELb0ELb0ELi128EEEEEEEEEvNT_6ParamsE$_ZN4cute3eso3ESOILb1ELb0EJNS_6LayoutINS_5tupleIJNS3_IJNS_1CILi8EEENS4_ILi1EEEEEENS4_ILi2EEES6_EEENS3_IJNS3_IJS6_NS4_ILi0EEEEEENS4_ILi2048EEESA_EEEEEiEEC2ERKSE_RKi,($_ZN7cutlass13device_kernelIN5flash19enable_sm80_to_sm89INS1_16FlashAttnBwdSm80INS1_25CollectiveMainloopBwdSm80ILi2ELi2EN4cute5tupleIJNS5_1CILi64EEENS7_ILi128EEES8_EEENS_10bfloat16_tEfNS_4arch4Sm80ELb0ELb0ELb1ELb0ELb1ELb0ELb0ELb0ELi2ELi2ELi4ELi2ELb1EEENS1_21CollectiveEpilogueBwdISA_SB_SD_Li256ELb0ELb0ELi2EEENS1_19SingleTileSchedulerILb0ELb0ELb0ELi128EEEEEEEEEvNT_6ParamsE$_ZN4cute5tupleIJNS0_IJNS0_IJNS_1CILi8EEENS1_ILi1EEEEEENS1_ILi2EEES3_EEENS0_IJNS0_IJS3_NS1_ILi0EEEEEElS7_EEEEEC2ERKS6_RKS9_ - $_ZN7cutlass13device_kernelIN5flash19enable_sm80_to_sm89INS1_16FlashAttnBwdSm80INS1_25CollectiveMainloopBwdSm80ILi2ELi2EN4cute5tupleIJNS5_1CILi64EEENS7_ILi128EEES8_EEENS_10bfloat16_tEfNS_4arch4Sm80ELb0ELb0ELb1ELb0ELb1ELb0ELb0ELb0ELi2ELi2ELi4ELi2ELb1EEENS1_21CollectiveEpilogueBwdISA_SB_SD_Li256ELb0ELb0ELi2EEENS1_19SingleTileSchedulerILb0ELb0ELb0ELi128EEEEEEEEEvNT_6ParamsE$_ZN4cute3eso3ESOILb1ELb0EJNS_6LayoutINS_5tupleIJNS3_IJNS_1CILi8EEENS4_ILi1EEEEEENS4_ILi2EEES6_EEENS3_IJNS3_IJS6_NS4_ILi0EEEEEENS4_ILi2048EEESA_EEEEEiEEC2ERKSE_RKi)
$_ZN7cutlass13device_kernelIN5flash19enable_sm80_to_sm89INS1_16FlashAttnBwdSm80INS1_25CollectiveMainloopBwdSm80ILi2ELi2EN4cute5tupleIJNS5_1CILi64EEENS7_ILi128EEES8_EEENS_10bfloat16_tEfNS_4arch4Sm80ELb0ELb0ELb1ELb0ELb1ELb0ELb0ELb0ELi2ELi2ELi4ELi2ELb1EEENS1_21CollectiveEpilogueBwdISA_SB_SD_Li256ELb0ELb0ELi2EEENS1_19SingleTileSchedulerILb0ELb0ELb0ELi128EEEEEEEEEvNT_6ParamsE$_ZN4cute3eso3ESOILb1ELb0EJNS_6LayoutINS_5tupleIJNS3_IJNS_1CILi8EEENS4_ILi1EEEEEENS4_ILi2EEES6_EEENS3_IJNS3_IJS6_NS4_ILi0EEEEEENS4_ILi2048EEESA_EEEEEiEEC2ERKSE_RKi:
[----:B------:R-:W-:Y:S02]  /*7870*/  ULDC UR26, c[0x0][0x20] ;  /* 0x00000800001a7ab9 */ /* 0x000fe40000000800 */
[----:B------:R-:W-:-:S09]  /*7880*/  UIADD3 UR26, UR16, -UR26, URZ ;  /* 0x8000001a101a7290 */ /* 0x000fd2000fffe03f */
[----:B------:R1:W-:Y:S02]  /*7890*/  STL [UR26], R5 ;  /* 0x00000005ff007987 */ /* 0x0003e4000810081a */
[----:B-1----:R-:W-:-:S04]  /*78a0*/  MOV R5, 0x0 ;  /* 0x0000000000057802 */ /* 0x002fc80000000f00 */
[----:B------:R-:W-:Y:S05]  /*78b0*/  RET.REL.NODEC R4 `(_ZN7cutlass13device_kernelIN5flash19enable_sm80_to_sm89INS1_16FlashAttnBwdSm80INS1_25CollectiveMainloopBwdSm80ILi2ELi2EN4cute5tupleIJNS5_1CILi64EEENS7_ILi128EEES8_EEENS_10bfloat16_tEfNS_4arch4Sm80ELb0ELb0ELb1ELb0ELb1ELb0ELb0ELb0ELi2ELi2ELi4ELi2ELb1EEENS1_21CollectiveEpilogueBwdISA_SB_SD_Li256ELb0ELb0ELi2EEENS1_19SingleTileSchedulerILb0ELb0ELb0ELi128EEEEEEEEEvNT_6ParamsE) ;  /* 0xffff874004007950 */ /* 0x000fea0003c3ffff */
        .type           $_ZN7cutlass13device_kernelIN5flash19enable_sm80_to_sm89INS1_16FlashAttnBwdSm80INS1_25CollectiveMainloopBwdSm80ILi2ELi2EN4cute5tupleIJNS5_1CILi64EEENS7_ILi128EEES8_EEENS_10bfloat16_tEfNS_4arch4Sm80ELb0ELb0ELb1ELb0ELb1ELb0ELb0ELb0ELi2ELi2ELi4ELi2ELb1EEENS1_21CollectiveEpilogueBwdISA_SB_SD_Li256ELb0ELb0ELi2EEENS1_19SingleTileSchedulerILb0ELb0ELb0ELi128EEEEEEEEEvNT_6ParamsE$_ZN4cute5tupleIJNS0_IJNS0_IJNS_1CILi8EEENS1_ILi1EEEEEENS1_ILi2EEES3_EEENS0_IJNS0_IJS3_NS1_ILi0EEEEEElS7_EEEEEC2ERKS6_RKS9_,@function
        .size           $_ZN7cutlass13device_kernelIN5flash19enable_sm80_to_sm89INS1_16FlashAttnBwdSm80INS1_25CollectiveMainloopBwdSm80ILi2ELi2EN4cute5tupleIJNS5_1CILi64EEENS7_ILi128EEES8_EEENS_10bfloat16_tEfNS_4arch4Sm80ELb0ELb0ELb1ELb0ELb1ELb0ELb0ELb0ELi2ELi2ELi4ELi2ELb1EEENS1_21CollectiveEpilogueBwdISA_SB_SD_Li256ELb0ELb0ELi2EEENS1_19SingleTileSchedulerILb0ELb0ELb0ELi128EEEEEEEEEvNT_6ParamsE$_ZN4cute5tupleIJNS0_IJNS0_IJNS_1CILi8EEENS1_ILi1EEEEEENS1_ILi2EEES3_EEENS0_IJNS0_IJS3_NS1_ILi0EEEEEElS7_EEEEEC2ERKS6_RKS9_,($_ZN7cutlass13device_kernelIN5flash19enable_sm80_to_sm89INS1_16FlashAttnBwdSm80INS1_25CollectiveMainloopBwdSm80ILi2ELi2EN4cute5tupleIJNS5_1CILi64EEENS7_ILi128EEES8_EEENS_10bfloat16_tEfNS_4arch4Sm80ELb0ELb0ELb1ELb0ELb1ELb0ELb0ELb0ELi2ELi2ELi4ELi2ELb1EEENS1_21CollectiveEpilogueBwdISA_SB_SD_Li256ELb0ELb0ELi2EEENS1_19SingleTileSchedulerILb0ELb0ELb0ELi128EEEEEEEEEvNT_6ParamsE$_ZN4cute5tupleIJNS_15ArithmeticTupleIJNS_1CILi0EEEiEEEEEC2ERKS4_ - $_ZN7cutlass13device_kernelIN5flash19enable_sm80_to_sm89INS1_16FlashAttnBwdSm80INS1_25CollectiveMainloopBwdSm80ILi2ELi2EN4cute5tupleIJNS5_1CILi64EEENS7_ILi128EEES8_EEENS_10bfloat16_tEfNS_4arch4Sm80ELb0ELb0ELb1ELb0ELb1ELb0ELb0ELb0ELi2ELi2ELi4ELi2ELb1EEENS1_21CollectiveEpilogueBwdISA_SB_SD_Li256ELb0ELb0ELi2EEENS1_19SingleTileSchedulerILb0ELb0ELb0ELi128EEEEEEEEEvNT_6ParamsE$_ZN4cute5tupleIJNS0_IJNS0_IJNS_1CILi8EEENS1_ILi1EEEEEENS1_ILi2EEES3_EEENS0_IJNS0_IJS3_NS1_ILi0EEEEEElS7_EEEEEC2ERKS6_RKS9_)
$_ZN7cutlass13device_kernelIN5flash19enable_sm80_to_sm89INS1_16FlashAttnBwdSm80INS1_25CollectiveMainloopBwdSm80ILi2ELi2EN4cute5tupleIJNS5_1CILi64EEENS7_ILi128EEES8_EEENS_10bfloat16_tEfNS_4arch4Sm80ELb0ELb0ELb1ELb0ELb1ELb0ELb0ELb0ELi2ELi2ELi4ELi2ELb1EEENS1_21CollectiveEpilogueBwdISA_SB_SD_Li256ELb0ELb0ELi2EEENS1_19SingleTileSchedulerILb0ELb0ELb0ELi128EEEEEEEEEvNT_6ParamsE$_ZN4cute5tupleIJNS0_IJNS0_IJNS_1CILi8EEENS1_ILi1EEEEEENS1_ILi2EEES3_EEENS0_IJNS0_IJS3_NS1_ILi0EEEEEElS7_EEEEEC2ERKS6_RKS9_:
[----:B------:R-:W-:Y:S02]  /*78c0*/  MOV R8, 0x78e0 ;  /* 0x000078e000087802 */ /* 0x000fe40000000f00 */
[----:B------:R-:W-:Y:S05]  /*78d0*/  CALL.REL.NOINC `($_ZN7cutlass13device_kernelIN5flash19enable_sm80_to_sm89INS1_16FlashAttnBwdSm80INS1_25CollectiveMainloopBwdSm80ILi2ELi2EN4cute5tupleIJNS5_1CILi64EEENS7_ILi128EEES8_EEENS_10bfloat16_tEfNS_4arch4Sm80ELb0ELb0ELb1ELb0ELb1ELb0ELb0ELb0ELi2ELi2ELi4ELi2ELb1EEENS1_21CollectiveEpilogueBwdISA_SB_SD_Li256ELb0ELb0ELi2EEENS1_19SingleTileSchedulerILb0ELb0ELb0ELi128EEEEEEEEEvNT_6ParamsE$_ZN4cute3eso3ESOILb1ELb0EJNS_5tupleIJNS2_IJNS_1CILi8EEENS3_ILi1EEEEEENS3_ILi2EEES5_EEENS2_IJNS2_IJS5_NS3_ILi0EEEEEElS9_EEEEEC2ERKS8_RKSB_) ;  /* 0xfffffb3000007944 */ /* 0x000fea0003c3ffff */
[----:B------:R-:W-:-:S04]  /*78e0*/  MOV R7, 0x0 ;  /* 0x0000000000077802 */ /* 0x000fc80000000f00 */
[----:B------:R-:W-:Y:S05]  /*78f0*/  RET.REL.NODEC R6 `(_ZN7cutlass13device_kernelIN5flash19enable_sm80_to_sm89INS1_16FlashAttnBwdSm80INS1_25CollectiveMainloopBwdSm80ILi2ELi2EN4cute5tupleIJNS5_1CILi64EEENS7_ILi128EEES8_EEENS_10bfloat16_tEfNS_4arch4Sm80ELb0ELb0ELb1ELb0ELb1ELb0ELb0ELb0ELi2ELi2ELi4ELi2ELb1EEENS1_21CollectiveEpilogueBwdISA_SB_SD_Li256ELb0ELb0ELi2EEENS1_19SingleTileSchedulerILb0ELb0ELb0ELi128EEEEEEEEEvNT_6ParamsE) ;  /* 0xffff870006007950 */ /* 0x000fea0003c3ffff */
        .type           $_ZN7cutlass13device_kernelIN5flash19enable_sm80_to_sm89INS1_16FlashAttnBwdSm80INS1_25CollectiveMainloopBwdSm80ILi2ELi2EN4cute5tupleIJNS5_1CILi64EEENS7_ILi128EEES8_EEENS_10bfloat16_tEfNS_4arch4Sm80ELb0ELb0ELb1ELb0ELb1ELb0ELb0ELb0ELi2ELi2ELi4ELi2ELb1EEENS1_21CollectiveEpilogueBwdISA_SB_SD_Li256ELb0ELb0ELi2EEENS1_19SingleTileSchedulerILb0ELb0ELb0ELi128EEEEEEEEEvNT_6ParamsE$_ZN4cute5tupleIJNS_15ArithmeticTupleIJNS_1CILi0EEEiEEEEEC2ERKS4_,@function
        .size           $_ZN7cutlass13device_kernelIN5flash19enable_sm80_to_sm89INS1_16FlashAttnBwdSm80INS1_25CollectiveMainloopBwdSm80ILi2ELi2EN4cute5tupleIJNS5_1CILi64EEENS7_ILi128EEES8_EEENS_10bfloat16_tEfNS_4arch4Sm80ELb0ELb0ELb1ELb0ELb1ELb0ELb0ELb0ELi2ELi2ELi4ELi2ELb1EEENS1_21CollectiveEpilogueBwdISA_SB_SD_Li256ELb0ELb0ELi2EEENS1_19SingleTileSchedulerILb0ELb0ELb0ELi128EEEEEEEEEvNT_6ParamsE$_ZN4cute5tupleIJNS_15ArithmeticTupleIJNS_1CILi0EEEiEEEEEC2ERKS4_,($_ZN7cutlass13device_kernelIN5flash19enable_sm80_to_sm89INS1_16FlashAttnBwdSm80INS1_25CollectiveMainloopBwdSm80ILi2ELi2EN4cute5tupleIJNS5_1CILi64EEENS7_ILi128EEES8_EEENS_10bfloat16_tEfNS_4arch4Sm80ELb0ELb0ELb1ELb0ELb1ELb0ELb0ELb0ELi2ELi2ELi4ELi2ELb1EEENS1_21CollectiveEpilogueBwdISA_SB_SD_Li256ELb0ELb0ELi2EEENS1_19SingleTileSchedulerILb0ELb0ELb0ELi128EEEEEEEEEvNT_6ParamsE$_ZN4cute5tupleIJNS_15ArithmeticTupleIJiEEEEEC2ERKS2_ - $_ZN7cutlass13device_kernelIN5flash19enable_sm80_to_sm89INS1_16FlashAttnBwdSm80INS1_25CollectiveMainloopBwdSm80ILi2ELi2EN4cute5tupleIJNS5_1CILi64EEENS7_ILi128EEES8_EEENS_10bfloat16_tEfNS_4arch4Sm80ELb0ELb0ELb1ELb0ELb1ELb0ELb0ELb0ELi2ELi2ELi4ELi2ELb1EEENS1_21CollectiveEpilogueBwdISA_SB_SD_Li256ELb0ELb0ELi2EEENS1_19SingleTileSchedulerILb0ELb0ELb0ELi128EEEEEEEEEvNT_6ParamsE$_ZN4cute5tupleIJNS_15ArithmeticTupleIJNS_1CILi0EEEiEEEEEC2ERKS4_)
$_ZN7cutlass13device_kernelIN5flash19enable_sm80_to_sm89INS1_16FlashAttnBwdSm80INS1_25CollectiveMainloopBwdSm80ILi2ELi2EN4cute5tupleIJNS5_1CILi64EEENS7_ILi128EEES8_EEENS_10bfloat16_tEfNS_4arch4Sm80ELb0ELb0ELb1ELb0ELb1ELb0ELb0ELb0ELi2ELi2ELi4ELi2ELb1EEENS1_21CollectiveEpilogueBwdISA_SB_SD_Li256ELb0ELb0ELi2EEENS1_19SingleTileSchedulerILb0ELb0ELb0ELi128EEEEEEEEEvNT_6ParamsE$_ZN4cute5tupleIJNS_15ArithmeticTupleIJNS_1CILi0EEEiEEEEEC2ERKS4_:
[----:B------:R-:W-:Y:S02]  /*7900*/  MOV R4, 0x7920 ;  /* 0x0000792000047802 */ /* 0x000fe40000000f00 */
[----:B------:R-:W-:Y:S05]  /*7910*/  CALL.REL.NOINC `($_ZN7cutlass13device_kernelIN5flash19enable_sm80_to_sm89INS1_16FlashAttnBwdSm80INS1_25CollectiveMainloopBwdSm80ILi2ELi2EN4cute5tupleIJNS5_1CILi64EEENS7_ILi128EEES8_EEENS_10bfloat16_tEfNS_4arch4Sm80ELb0ELb0ELb1ELb0ELb1ELb0ELb0ELb0ELi2ELi2ELi4ELi2ELb1EEENS1_21CollectiveEpilogueBwdISA_SB_SD_Li256ELb0ELb0ELi2EEENS1_19SingleTileSchedulerILb0ELb0ELb0ELi128EEEEEEEEEvNT_6ParamsE$_ZN4cute3eso3ESOILb0ELb1EJNS_15ArithmeticTupleIJNS_1CILi0EEEiEEEEEC2ERKS5_) ;  /* 0xfffff42000007944 */ /* 0x000fea0003c3ffff */
[----:B------:R-:W-:-:S04]  /*7920*/  MOV R9, 0x0 ;  /* 0x0000000000097802 */ /* 0x000fc80000000f00 */
[----:B------:R-:W-:Y:S05]  /*7930*/  RET.REL.NODEC R8 `(_ZN7cutlass13device_kernelIN5flash19enable_sm80_to_sm89INS1_16FlashAttnBwdSm80INS1_25CollectiveMainloopBwdSm80ILi2ELi2EN4cute5tupleIJNS5_1CILi64EEENS7_ILi128EEES8_EEENS_10bfloat16_tEfNS_4arch4Sm80ELb0ELb0ELb1ELb0ELb1ELb0ELb0ELb0ELi2ELi2ELi4ELi2ELb1EEENS1_21CollectiveEpilogueBwdISA_SB_SD_Li256ELb0ELb0ELi2EEENS1_19SingleTileSchedulerILb0ELb0ELb0ELi128EEEEEEEEEvNT_6ParamsE) ;  /* 0xffff86c008007950 */ /* 0x000fea0003c3ffff */
        .type           $_ZN7cutlass13device_kernelIN5flash19enable_sm80_to_sm89INS1_16FlashAttnBwdSm80INS1_25CollectiveMainloopBwdSm80ILi2ELi2EN4cute5tupleIJNS5_1CILi64EEENS7_ILi128EEES8_EEENS_10bfloat16_tEfNS_4arch4Sm80ELb0ELb0ELb1ELb0ELb1ELb0ELb0ELb0ELi2ELi2ELi4ELi2ELb1EEENS1_21CollectiveEpilogueBwdISA_SB_SD_Li256ELb0ELb0ELi2EEENS1_19SingleTileSchedulerILb0ELb0ELb0ELi128EEEEEEEEEvNT_6ParamsE$_ZN4cute5tupleIJNS_15ArithmeticTupleIJiEEEEEC2ERKS2_,@function
        .size           $_ZN7cutlass13device_kernelIN5flash19enable_sm80_to_sm89INS1_16FlashAttnBwdSm80INS1_25CollectiveMainloopBwdSm80ILi2ELi2EN4cute5tupleIJNS5_1CILi64EEENS7_ILi128EEES8_EEENS_10bfloat16_tEfNS_4arch4Sm80ELb0ELb0ELb1ELb0ELb1ELb0ELb0ELb0ELi2ELi2ELi4ELi2ELb1EEENS1_21CollectiveEpilogueBwdISA_SB_SD_Li256ELb0ELb0ELi2EEENS1_19SingleTileSchedulerILb0ELb0ELb0ELi128EEEEEEEEEvNT_6ParamsE$_ZN4cute5tupleIJNS_15ArithmeticTupleIJiEEEEEC2ERKS2_,($_ZN7cutlass13device_kernelIN5flash19enable_sm80_to_sm89INS1_16FlashAttnBwdSm80INS1_25CollectiveMainloopBwdSm80ILi2ELi2EN4cute5tupleIJNS5_1CILi64EEENS7_ILi128EEES8_EEENS_10bfloat16_tEfNS_4arch4Sm80ELb0ELb0ELb1ELb0ELb1ELb0ELb0ELb0ELi2ELi2ELi4ELi2ELb1EEENS1_21CollectiveEpilogueBwdISA_SB_SD_Li256ELb0ELb0ELi2EEENS1_19SingleTileSchedulerILb0ELb0ELb0ELi128EEEEEEEEEvNT_6ParamsE$_ZN4cute5tupleIJNS_15ArithmeticTupleIJiiEEEEEC2ERKS2_ - $_ZN7cutlass13device_kernelIN5flash19enable_sm80_to_sm89INS1_16FlashAttnBwdSm80INS1_25CollectiveMainloopBwdSm80ILi2ELi2EN4cute5tupleIJNS5_1CILi64EEENS7_ILi128EEES8_EEENS_10bfloat16_tEfNS_4arch4Sm80ELb0ELb0ELb1ELb0ELb1ELb0ELb0ELb0ELi2ELi2ELi4ELi2ELb1EEENS1_21CollectiveEpilogueBwdISA_SB_SD_Li256ELb0ELb0ELi2EEENS1_19SingleTileSchedulerILb0ELb0ELb0ELi128EEEEEEEEEvNT_6ParamsE$_ZN4cute5tupleIJNS_15ArithmeticTupleIJiEEEEEC2ERKS2_)
$_ZN7cutlass13device_kernelIN5flash19enable_sm80_to_sm89INS1_16FlashAttnBwdSm80INS1_25CollectiveMainloopBwdSm80ILi2ELi2EN4cute5tupleIJNS5_1CILi64EEENS7_ILi128EEES8_EEENS_10bfloat16_tEfNS_4arch4Sm80ELb0ELb0ELb1ELb0ELb1ELb0ELb0ELb0ELi2ELi2ELi4ELi2ELb1EEENS1_21CollectiveEpilogueBwdISA_SB_SD_Li256ELb0ELb0ELi2EEENS1_19SingleTileSchedulerILb0ELb0ELb0ELi128EEEEEEEEEvNT_6ParamsE$_ZN4cute5tupleIJNS_15ArithmeticTupleIJiEEEEEC2ERKS2_:
[----:B------:R-:W-:Y:S02]  /*7940*/  MOV R4, 0x7960 ;  /* 0x0000796000047802 */ /* 0x000fe40000000f00 */
[----:B------:R-:W-:Y:S05]  /*7950*/  CALL.REL.NOINC `($_ZN7cutlass13device_kernelIN5flash19enable_sm80_to_sm89INS1_16FlashAttnBwdSm80INS1_25CollectiveMainloopBwdSm80ILi2ELi2EN4cute5tupleIJNS5_1CILi64EEENS7_ILi128EEES8_EEENS_10bfloat16_tEfNS_4arch4Sm80ELb0ELb0ELb1ELb0ELb1ELb0ELb0ELb0ELi2ELi2ELi4ELi2ELb1EEENS1_21CollectiveEpilogueBwdISA_SB_SD_Li256ELb0ELb0ELi2EEENS1_19SingleTileSchedulerILb0ELb0ELb0ELi128EEEEEEEEEvNT_6ParamsE$_ZN4cute3eso3ESOILb0ELb1EJNS_15ArithmeticTupleIJiEEEEEC2ERKS3_) ;  /* 0xfffff43000007944 */ /* 0x000fea0003c3ffff */
[----:B------:R-:W-:Y:S02]  /*7960*/  MOV R4, R6 ;  /* 0x0000000600047202 */ /* 0x000fe40000000f00 */
[----:B------:R-:W-:-:S04]  /*7970*/  MOV R5, 0x0 ;  /* 0x0000000000057802 */ /* 0x000fc80000000f00 */
[----:B------:R-:W-:Y:S05]  /*7980*/  RET.REL.NODEC R4 `(_ZN7cutlass13device_kernelIN5flash19enable_sm80_to_sm89INS1_16FlashAttnBwdSm80INS1_25CollectiveMainloopBwdSm80ILi2ELi2EN4cute5tupleIJNS5_1CILi64EEENS7_ILi128EEES8_EEENS_10bfloat16_tEfNS_4arch4Sm80ELb0ELb0ELb1ELb0ELb1ELb0ELb0ELb0ELi2ELi2ELi4ELi2ELb1EEENS1_21CollectiveEpilogueBwdISA_SB_SD_Li256ELb0ELb0ELi2EEENS1_19SingleTileSchedulerILb0ELb0ELb0ELi128EEEEEEEEEvNT_6ParamsE) ;  /* 0xffff867004007950 */ /* 0x000fea0003c3ffff */
        .type           $_ZN7cutlass13device_kernelIN5flash19enable_sm80_to_sm89INS1_16FlashAttnBwdSm80INS1_25CollectiveMainloopBwdSm80ILi2ELi2EN4cute5tupleIJNS5_1CILi64EEENS7_ILi128EEES8_EEENS_10bfloat16_tEfNS_4arch4Sm80ELb0ELb0ELb1ELb0ELb1ELb0ELb0ELb0ELi2ELi2ELi4ELi2ELb1EEENS1_21CollectiveEpilogueBwdISA_SB_SD_Li256ELb0ELb0ELi2EEENS1_19SingleTileSchedulerILb0ELb0ELb0ELi128EEEEEEEEEvNT_6ParamsE$_ZN4cute5tupleIJNS_15ArithmeticTupleIJiiEEEEEC2ERKS2_,@function
        .size           $_ZN7cutlass13device_kernelIN5flash19enable_sm80_to_sm89INS1_16FlashAttnBwdSm80INS1_25CollectiveMainloopBwdSm80ILi2ELi2EN4cute5tupleIJNS5_1CILi64EEENS7_ILi128EEES8_EEENS_10bfloat16_tEfNS_4arch4Sm80ELb0ELb0ELb1ELb0ELb1ELb0ELb0ELb0ELi2ELi2ELi4ELi2ELb1EEENS1_21CollectiveEpilogueBwdISA_SB_SD_Li256ELb0ELb0ELi2EEENS1_19SingleTileSchedulerILb0ELb0ELb0ELi128EEEEEEEEEvNT_6ParamsE$_ZN4cute5tupleIJNS_15ArithmeticTupleIJiiEEEEEC2ERKS2_,($_ZN7cutlass13device_kernelIN5flash19enable_sm80_to_sm89INS1_16FlashAttnBwdSm80INS1_25CollectiveMainloopBwdSm80ILi2ELi2EN4cute5tupleIJNS5_1CILi64EEENS7_ILi128EEES8_EEENS_10bfloat16_tEfNS_4arch4Sm80ELb0ELb0ELb1ELb0ELb1ELb0ELb0ELb0ELi2ELi2ELi4ELi2ELb1EEENS1_21CollectiveEpilogueBwdISA_SB_SD_Li256ELb0ELb0ELi2EEENS1_19SingleTileSchedulerILb0ELb0ELb0ELi128EEEEEEEEEvNT_6ParamsE$_ZN4cute5tupleIJNS_15ArithmeticTupleIJiiEEEiiiEEC2ERKS2_RKiS7_S7_ - $_ZN7cutlass13device_kernelIN5flash19enable_sm80_to_sm89INS1_16FlashAttnBwdSm80INS1_25CollectiveMainloopBwdSm80ILi2ELi2EN4cute5tupleIJNS5_1CILi64EEENS7_ILi128EEES8_EEENS_10bfloat16_tEfNS_4arch4Sm80ELb0ELb0ELb1ELb0ELb1ELb0ELb0ELb0ELi2ELi2ELi4ELi2ELb1EEENS1_21CollectiveEpilogueBwdISA_SB_SD_Li256ELb0ELb0ELi2EEENS1_19SingleTileSchedulerILb0ELb0ELb0ELi128EEEEEEEEEvNT_6ParamsE$_ZN4cute5tupleIJNS_15ArithmeticTupleIJiiEEEEEC2ERKS2_)
$_ZN7cutlass13device_kernelIN5flash19enable_sm80_to_sm89INS1_16FlashAttnBwdSm80INS1_25CollectiveMainloopBwdSm80ILi2ELi2EN4cute5tupleIJNS5_1CILi64EEENS7_ILi128EEES8_EEENS_10bfloat16_tEfNS_4arch4Sm80ELb0ELb0ELb1ELb0ELb1ELb0ELb0ELb0ELi2ELi2ELi4ELi2ELb1EEENS1_21CollectiveEpilogueBwdISA_SB_SD_Li256ELb0ELb0ELi2EEENS1_19SingleTileSchedulerILb0ELb0ELb0ELi128EEEEEEEEEvNT_6ParamsE$_ZN4cute5tupleIJNS_15ArithmeticTupleIJiiEEEEEC2ERKS2_:
[----:B------:R-:W-:Y:S02]  /*7990*/  MOV R6, 0x79b0 ;  /* 0x000079b000067802 */ /* 0x000fe40000000f00 */
[----:B------:R-:W-:Y:S05]  /*79a0*/  CALL.REL.NOINC `($_ZN7cutlass13device_kernelIN5flash19enable_sm80_to_sm89INS1_16FlashAttnBwdSm80INS1_25CollectiveMainloopBwdSm80ILi2ELi2EN4cute5tupleIJNS5_1CILi64EEENS7_ILi128EEES8_EEENS_10bfloat16_tEfNS_4arch4Sm80ELb0ELb0ELb1ELb0ELb1ELb0ELb0ELb0ELi2ELi2ELi4ELi2ELb1EEENS1_21CollectiveEpilogueBwdISA_SB_SD_Li256ELb0ELb0ELi2EEENS1_19SingleTileSchedulerILb0ELb0ELb0ELi128EEEEEEEEEvNT_6ParamsE$_ZN4cute3eso3ESOILb0ELb1EJNS_15ArithmeticTupleIJiiEEEEEC2ERKS3_) ;  /* 0xfffff43000007944 */ /* 0x000fea0003c3ffff */
[----:B------:R-:W-:-:S04]  /*79b0*/  MOV R9, 0x0 ;  /* 0x0000000000097802 */ /* 0x000fc80000000f00 */
[----:B------:R-:W-:Y:S05]  /*79c0*/  RET.REL.NODEC R8 `(_ZN7cutlass13device_kernelIN5flash19enable_sm80_to_sm89INS1_16FlashAttnBwdSm80INS1_25CollectiveMainloopBwdSm80ILi2ELi2EN4cute5tupleIJNS5_1CILi64EEENS7_ILi128EEES8_EEENS_10bfloat16_tEfNS_4arch4Sm80ELb0ELb0ELb1ELb0ELb1ELb0ELb0ELb0ELi2ELi2ELi4ELi2ELb1EEENS1_21CollectiveEpilogueBwdISA_SB_SD_Li256ELb0ELb0ELi2EEENS1_19SingleTileSchedulerILb0ELb0ELb0ELi128EEEEEEEEEvNT_6ParamsE) ;  /* 0xffff863008007950 */ /* 0x000fea0003c3ffff */
        .type           $_ZN7cutlass13device_kernelIN5flash19enable_sm80_to_sm89INS1_16FlashAttnBwdSm80INS1_25CollectiveMainloopBwdSm80ILi2ELi2EN4cute5tupleIJNS5_1CILi64EEENS7_ILi128EEES8_EEENS_10bfloat16_tEfNS_4arch4Sm80ELb0ELb0ELb1ELb0ELb1ELb0ELb0ELb0ELi2ELi2ELi4ELi2ELb1EEENS1_21CollectiveEpilogueBwdISA_SB_SD_Li256ELb0ELb0ELi2EEENS1_19SingleTileSchedulerILb0ELb0ELb0ELi128EEEEEEEEEvNT_6ParamsE$_ZN4cute5tupleIJNS_15ArithmeticTupleIJiiEEEiiiEEC2ERKS2_RKiS7_S7_,@function
        .size           $_ZN7cutlass13device_kernelIN5flash19enable_sm80_to_sm89INS1_16FlashAttnBwdSm80INS1_25CollectiveMainloopBwdSm80ILi2ELi2EN4cute5tupleIJNS5_1CILi64EEENS7_ILi128EEES8_EEENS_10bfloat16_tEfNS_4arch4Sm80ELb0ELb0ELb1ELb0ELb1ELb0ELb0ELb0ELi2ELi2ELi4ELi2ELb1EEENS1_21CollectiveEpilogueBwdISA_SB_SD_Li256ELb0ELb0ELi2EEENS1_19SingleTileSchedulerILb0ELb0ELb0ELi128EEEEEEEEEvNT_6ParamsE$_ZN4cute5tupleIJNS_15ArithmeticTupleIJiiEEEiiiEEC2ERKS2_RKiS7_S7_,($_ZN7cutlass13device_kernelIN5flash19enable_sm80_to_sm89INS1_16FlashAttnBwdSm80INS1_25CollectiveMainloopBwdSm80ILi2ELi2EN4cute5tupleIJNS5_1CILi64EEENS7_ILi128EEES8_EEENS_10bfloat16_tEfNS_4arch4Sm80ELb0ELb0ELb1ELb0ELb1ELb0ELb0ELb0ELi2ELi2ELi4ELi2ELb1EEENS1_21CollectiveEpilogueBwdISA_SB_SD_Li256ELb0ELb0ELi2EEENS1_19SingleTileSchedulerILb0ELb0ELb0ELi128EEEEEEEEEvNT_6ParamsE$_ZN4cute5tupleIJNS_1CILi0EEES2_S2_iEEC2ERKS2_S5_S5_RKi - $_ZN7cutlass13device_kernelIN5flash19enable_sm80_to_sm89INS1_16FlashAttnBwdSm80INS1_25CollectiveMainloopBwdSm80ILi2ELi2EN4cute5tupleIJNS5_1CILi64EEENS7_ILi128EEES8_EEENS_10bfloat16_tEfNS_4arch4Sm80ELb0ELb0ELb1ELb0ELb1ELb0ELb0ELb0ELi2ELi2ELi4ELi2ELb1EEENS1_21CollectiveEpilogueBwdISA_SB_SD_Li256ELb0ELb0ELi2EEENS1_19SingleTileSchedulerILb0ELb0ELb0ELi128EEEEEEEEEvNT_6ParamsE$_ZN4cute5tupleIJNS_15ArithmeticTupleIJiiEEEiiiEEC2ERKS2_RKiS7_S7_)
$_ZN7cutlass13device_kernelIN5flash19enable_sm80_to_sm89INS1_16FlashAttnBwdSm80INS1_25CollectiveMainloopBwdSm80ILi2ELi2EN4cute5tupleIJNS5_1CILi64EEENS7_ILi128EEES8_EEENS_10bfloat16_tEfNS_4arch4Sm80ELb0ELb0ELb1ELb0ELb1ELb0ELb0ELb0ELi2ELi2ELi4ELi2ELb1EEENS1_21CollectiveEpilogueBwdISA_SB_SD_Li256ELb0ELb0ELi2EEENS1_19SingleTileSchedulerILb0ELb0ELb0ELi128EEEEEEEEEvNT_6ParamsE$_ZN4cute5tupleIJNS_15ArithmeticTupleIJiiEEEiiiEEC2ERKS2_RKiS7_S7_:
[----:B------:R-:W-:Y:S02]  /*79d0*/  MOV R4, 0x79f0 ;  /* 0x000079f000047802 */ /* 0x000fe40000000f00 */
[----:B------:R-:W-:Y:S05]  /*79e0*/  CALL.REL.NOINC `($_ZN7cutlass13device_kernelIN5flash19enable_sm80_to_sm89INS1_16FlashAttnBwdSm80INS1_25CollectiveMainloopBwdSm80ILi2ELi2EN4cute5tupleIJNS5_1CILi64EEENS7_ILi128EEES8_EEENS_10bfloat16_tEfNS_4arch4Sm80ELb0ELb0ELb1ELb0ELb1ELb0ELb0ELb0ELi2ELi2ELi4ELi2ELb1EEENS1_21CollectiveEpilogueBwdISA_SB_SD_Li256ELb0ELb0ELi2EEENS1_19SingleTileSchedulerILb0ELb0ELb0ELi128EEEEEEEEEvNT_6ParamsE$_ZN4cute3eso3ESOILb0ELb0EJNS_15ArithmeticTupleIJiiEEEiiiEEC2ERKS3_RKiS8_S8_) ;  /* 0xffffefe000007944 */ /* 0x000fea0003c3ffff */
[----:B------:R-:W-:-:S04]  /*79f0*/  MOV R21, 0x0 ;  /* 0x0000000000157802 */ /* 0x000fc80000000f00 */
[----:B------:R-:W-:Y:S05]  /*7a00*/  RET.REL.NODEC R20 `(_ZN7cutlass13device_kernelIN5flash19enable_sm80_to_sm89INS1_16FlashAttnBwdSm80INS1_25CollectiveMainloopBwdSm80ILi2ELi2EN4cute5tupleIJNS5_1CILi64EEENS7_ILi128EEES8_EEENS_10bfloat16_tEfNS_4arch4Sm80ELb0ELb0ELb1ELb0ELb1ELb0ELb0ELb0ELi2ELi2ELi4ELi2ELb1EEENS1_21CollectiveEpilogueBwdISA_SB_SD_Li256ELb0ELb0ELi2EEENS1_19SingleTileSchedulerILb0ELb0ELb0ELi128EEEEEEEEEvNT_6ParamsE) ;  /* 0xffff85f014007950 */ /* 0x000fea0003c3ffff */
        .type           $_ZN7cutlass13device_kernelIN5flash19enable_sm80_to_sm89INS1_16FlashAttnBwdSm80INS1_25CollectiveMainloopBwdSm80ILi2ELi2EN4cute5tupleIJNS5_1CILi64EEENS7_ILi128EEES8_EEENS_10bfloat16_tEfNS_4arch4Sm80ELb0ELb0ELb1ELb0ELb1ELb0ELb0ELb0ELi2ELi2ELi4ELi2ELb1EEENS1_21CollectiveEpilogueBwdISA_SB_SD_Li256ELb0ELb0ELi2EEENS1_19SingleTileSchedulerILb0ELb0ELb0ELi128EEEEEEEEEvNT_6ParamsE$_ZN4cute5tupleIJNS_1CILi0EEES2_S2_iEEC2ERKS2_S5_S5_RKi,@function
        .size           $_ZN7cutlass13device_kernelIN5flash19enable_sm80_to_sm89INS1_16FlashAttnBwdSm80INS1_25CollectiveMainloopBwdSm80ILi2ELi2EN4cute5tupleIJNS5_1CILi64EEENS7_ILi128EEES8_EEENS_10bfloat16_tEfNS_4arch4Sm80ELb0ELb0ELb1ELb0ELb1ELb0ELb0ELb0ELi2ELi2ELi4ELi2ELb1EEENS1_21CollectiveEpilogueBwdISA_SB_SD_Li256ELb0ELb0ELi2EEENS1_19SingleTileSchedulerILb0ELb0ELb0ELi128EEEEEEEEEvNT_6ParamsE$_ZN4cute5tupleIJNS_1CILi0EEES2_S2_iEEC2ERKS2_S5_S5_RKi,($_ZN7cutlass13device_kernelIN5flash19enable_sm80_to_sm89INS1_16FlashAttnBwdSm80INS1_25CollectiveMainloopBwdSm80ILi2ELi2EN4cute5tupleIJNS5_1CILi64EEENS7_ILi128EEES8_EEENS_10bfloat16_tEfNS_4arch4Sm80ELb0ELb0ELb1ELb0ELb1ELb0ELb0ELb0ELi2ELi2ELi4ELi2ELb1EEENS1_21CollectiveEpilogueBwdISA_SB_SD_Li256ELb0ELb0ELi2EEENS1_19SingleTileSchedulerILb0ELb0ELb0ELi128EEEEEEEEEvNT_6ParamsE$_ZN4cute5tupleIJNS_1CILi0EEES2_iEEC2ERKS2_S5_RKi - $_ZN7cutlass13device_kernelIN5flash19enable_sm80_to_sm89INS1_16FlashAttnBwdSm80INS1_25CollectiveMainloopBwdSm80ILi2ELi2EN4cute5tupleIJNS5_1CILi64EEENS7_ILi128EEES8_EEENS_10bfloat16_tEfNS_4arch4Sm80ELb0ELb0ELb1ELb0ELb1ELb0ELb0ELb0ELi2ELi2ELi4ELi2ELb1EEENS1_21CollectiveEpilogueBwdISA_SB_SD_Li256ELb0ELb0ELi2EEENS1_19SingleTileSchedulerILb0ELb0ELb0ELi128EEEEEEEEEvNT_6ParamsE$_ZN4cute5tupleIJNS_1CILi0EEES2_S2_iEEC2ERKS2_S5_S5_RKi)
$_ZN7cutlass13device_kernelIN5flash19enable_sm80_to_sm89INS1_16FlashAttnBwdSm80INS1_25CollectiveMainloopBwdSm80ILi2ELi2EN4cute5tupleIJNS5_1CILi64EEENS7_ILi128EEES8_EEENS_10bfloat16_tEfNS_4arch4Sm80ELb0ELb0ELb1ELb0ELb1ELb0ELb0ELb0ELi2ELi2ELi4ELi2ELb1EEENS1_21CollectiveEpilogueBwdISA_SB_SD_Li256ELb0ELb0ELi2EEENS1_19SingleTileSchedulerILb0ELb0ELb0ELi128EEEEEEEEEvNT_6ParamsE$_ZN4cute5tupleIJNS_1CILi0EEES2_S2_iEEC2ERKS2_S5_S5_RKi:
[----:B------:R-:W-:Y:S02]  /*7a10*/  MOV R4, 0x7a30 ;  /* 0x00007a3000047802 */ /* 0x000fe40000000f00 */
[----:B------:R-:W-:Y:S05]  /*7a20*/  CALL.REL.NOINC `($_ZN7cutlass13device_kernelIN5flash19enable_sm80_to_sm89INS1_16FlashAttnBwdSm80INS1_25CollectiveMainloopBwdSm80ILi2ELi2EN4cute5tupleIJNS5_1CILi64EEENS7_ILi128EEES8_EEENS_10bfloat16_tEfNS_4arch4Sm80ELb0ELb0ELb1ELb0ELb1ELb0ELb0ELb0ELi2ELi2ELi4ELi2ELb1EEENS1_21CollectiveEpilogueBwdISA_SB_SD_Li256ELb0ELb0ELi2EEENS1_19SingleTileSchedulerILb0ELb0ELb0ELi128EEEEEEEEEvNT_6ParamsE$_ZN4cute3eso3ESOILb1ELb0EJNS_1CILi0EEES3_S3_iEEC2ERKS3_S6_S6_RKi) ;  /* 0xfffff6b000007944 */ /* 0x000fea0003c3ffff */
[----:B------:R-:W-:Y:S02]  /*7a30*/  MOV R4, R8 ;  /* 0x0000000800047202 */ /* 0x000fe40000000f00 */
[----:B------:R-:W-:-:S04]  /*7a40*/  MOV R5, 0x0 ;  /* 0x0000000000057802 */ /* 0x000fc80000000f00 */
[----:B------:R-:W-:Y:S05]  /*7a50*/  RET.REL.NODEC R4 `(_ZN7cutlass13device_kernelIN5flash19enable_sm80_to_sm89INS1_16FlashAttnBwdSm80INS1_25CollectiveMainloopBwdSm80ILi2ELi2EN4cute5tupleIJNS5_1CILi64EEENS7_ILi128EEES8_EEENS_10bfloat16_tEfNS_4arch4Sm80ELb0ELb0ELb1ELb0ELb1ELb0ELb0ELb0ELi2ELi2ELi4ELi2ELb1EEENS1_21CollectiveEpilogueBwdISA_SB_SD_Li256ELb0ELb0ELi2EEENS1_19SingleTileSchedulerILb0ELb0ELb0ELi128EEEEEEEEEvNT_6ParamsE) ;  /* 0xffff85a004007950 */ /* 0x000fea0003c3ffff */
        .type           $_ZN7cutlass13device_kernelIN5flash19enable_sm80_to_sm89INS1_16FlashAttnBwdSm80INS1_25CollectiveMainloopBwdSm80ILi2ELi2EN4cute5tupleIJNS5_1CILi64EEENS7_ILi128EEES8_EEENS_10bfloat16_tEfNS_4arch4Sm80ELb0ELb0ELb1ELb0ELb1ELb0ELb0ELb0ELi2ELi2ELi4ELi2ELb1EEENS1_21CollectiveEpilogueBwdISA_SB_SD_Li256ELb0ELb0ELi2EEENS1_19SingleTileSchedulerILb0ELb0ELb0ELi128EEEEEEEEEvNT_6ParamsE$_ZN4cute5tupleIJNS_1CILi0EEES2_iEEC2ERKS2_S5_RKi,@function
        .size           $_ZN7cutlass13device_kernelIN5flash19enable_sm80_to_sm89INS1_16FlashAttnBwdSm80INS1_25CollectiveMainloopBwdSm80ILi2ELi2EN4cute5tupleIJNS5_1CILi64EEENS7_ILi128EEES8_EEENS_10bfloat16_tEfNS_4arch4Sm80ELb0ELb0ELb1ELb0ELb1ELb0ELb0ELb0ELi2ELi2ELi4ELi2ELb1EEENS1_21CollectiveEpilogueBwdISA_SB_SD_Li256ELb0ELb0ELi2EEENS1_19SingleTileSchedulerILb0ELb0ELb0ELi128EEEEEEEEEvNT_6ParamsE$_ZN4cute5tupleIJNS_1CILi0EEES2_iEEC2ERKS2_S5_RKi,($_ZN7cutlass13device_kernelIN5flash19enable_sm80_to_sm89INS1_16FlashAttnBwdSm80INS1_25CollectiveMainloopBwdSm80ILi2ELi2EN4cute5tupleIJNS5_1CILi64EEENS7_ILi128EEES8_EEENS_10bfloat16_tEfNS_4arch4Sm80ELb0ELb0ELb1ELb0ELb1ELb0ELb0ELb0ELi2ELi2ELi4ELi2ELb1EEENS1_21CollectiveEpilogueBwdISA_SB_SD_Li256ELb0ELb0ELi2EEENS1_19SingleTileSchedulerILb0ELb0ELb0ELi128EEEEEEEEEvNT_6ParamsE$_ZN4cute5tupleIJNS_1CILi0EEES2_iiEEC2ERKS2_S5_RKiS7_ - $_ZN7cutlass13device_kernelIN5flash19enable_sm80_to_sm89INS1_16FlashAttnBwdSm80INS1_25CollectiveMainloopBwdSm80ILi2ELi2EN4cute5tupleIJNS5_1CILi64EEENS7_ILi128EEES8_EEENS_10bfloat16_tEfNS_4arch4Sm80ELb0ELb0ELb1ELb0ELb1ELb0ELb0ELb0ELi2ELi2ELi4ELi2ELb1EEENS1_21CollectiveEpilogueBwdISA_SB_SD_Li256ELb0ELb0ELi2EEENS1_19SingleTileSchedulerILb0ELb0ELb0ELi128EEEEEEEEEvNT_6ParamsE$_ZN4cute5tupleIJNS_1CILi0EEES2_iEEC2ERKS2_S5_RKi)
$_ZN7cutlass13device_kernelIN5flash19enable_sm80_to_sm89INS1_16FlashAttnBwdSm80INS1_25CollectiveMainloopBwdSm80ILi2ELi2EN4cute5tupleIJNS5_1CILi64EEENS7_ILi128EEES8_EEENS_10bfloat16_tEfNS_4arch4Sm80ELb0ELb0ELb1ELb0ELb1ELb0ELb0ELb0ELi2ELi2ELi4ELi2ELb1EEENS1_21CollectiveEpilogueBwdISA_SB_SD_Li256ELb0ELb0ELi2EEENS1_19SingleTileSchedulerILb0ELb0ELb0ELi128EEEEEEEEEvNT_6ParamsE$_ZN4cute5tupleIJNS_1CILi0EEES2_iEEC2ERKS2_S5_RKi:
[----:B------:R-:W-:Y:S02]  /*7a60*/  MOV R4, 0x7a80 ;  /* 0x00007a8000047802 */ /* 0x000fe40000000f00 */
[----:B------:R-:W-:Y:S05]  /*7a70*/  CALL.REL.NOINC `($_ZN7cutlass13device_kernelIN5flash19enable_sm80_to_sm89INS1_16FlashAttnBwdSm80INS1_25CollectiveMainloopBwdSm80ILi2ELi2EN4cute5tupleIJNS5_1CILi64EEENS7_ILi128EEES8_EEENS_10bfloat16_tEfNS_4arch4Sm80ELb0ELb0ELb1ELb0ELb1ELb0ELb0ELb0ELi2ELi2ELi4ELi2ELb1EEENS1_21CollectiveEpilogueBwdISA_SB_SD_Li256ELb0ELb0ELi2EEENS1_19SingleTileSchedulerILb0ELb0ELb0ELi128EEEEEEEEEvNT_6ParamsE$_ZN4cute3eso3ESOILb1ELb0EJNS_1CILi0EEES3_iEEC2ERKS3_S6_RKi) ;  /* 0xfffff6b000007944 */ /* 0x000fea0003c3ffff */
[----:B------:R-:W-:-:S04]  /*7a80*/  MOV R13, 0x0 ;  /* 0x00000000000d7802 */ /* 0x000fc80000000f00 */
[----:B------:R-:W-:Y:S05]  /*7a90*/  RET.REL.NODEC R12 `(_ZN7cutlass13device_kernelIN5flash19enable_sm80_to_sm89INS1_16FlashAttnBwdSm80INS1_25CollectiveMainloopBwdSm80ILi2ELi2EN4cute5tupleIJNS5_1CILi64EEENS7_ILi128EEES8_EEENS_10bfloat16_tEfNS_4arch4Sm80ELb0ELb0ELb1ELb0ELb1ELb0ELb0ELb0ELi2ELi2ELi4ELi2ELb1EEENS1_21CollectiveEpilogueBwdISA_SB_SD_Li256ELb0ELb0ELi2EEENS1_19SingleTileSchedulerILb0ELb0ELb0ELi128EEEEEEEEEvNT_6ParamsE) ;  /* 0xffff85600c007950 */ /* 0x000fea0003c3ffff */
        .type           $_ZN7cutlass13device_kernelIN5flash19enable_sm80_to_sm89INS1_16FlashAttnBwdSm80INS1_25CollectiveMainloopBwdSm80ILi2ELi2EN4cute5tupleIJNS5_1CILi64EEENS7_ILi128EEES8_EEENS_10bfloat16_tEfNS_4arch4Sm80ELb0ELb0ELb1ELb0ELb1ELb0ELb0ELb0ELi2ELi2ELi4ELi2ELb1EEENS1_21CollectiveEpilogueBwdISA_SB_SD_Li256ELb0ELb0ELi2EEENS1_19SingleTileSchedulerILb0ELb0ELb0ELi128EEEEEEEEEvNT_6ParamsE$_ZN4cute5tupleIJNS_1CILi0EEES2_iiEEC2ERKS2_S5_RKiS7_,@function
        .size           $_ZN7cutlass13device_kernelIN5flash19enable_sm80_to_sm89INS1_16FlashAttnBwdSm80INS1_25CollectiveMainloopBwdSm80ILi2ELi2EN4cute5tupleIJNS5_1CILi64EEENS7_ILi128EEES8_EEENS_10bfloat16_tEfNS_4arch4Sm80ELb0ELb0ELb1ELb0ELb1ELb0ELb0ELb0ELi2ELi2ELi4ELi2ELb1EEENS1_21CollectiveEpilogueBwdISA_SB_SD_Li256ELb0ELb0ELi2EEENS1_19SingleTileSchedulerILb0ELb0ELb0ELi128EEEEEEEEEvNT_6ParamsE$_ZN4cute5tupleIJNS_1CILi0EEES2_iiEEC2ERKS2_S5_RKiS7_,($_ZN7cutlass13device_kernelIN5flash19enable_sm80_to_sm89INS1_16FlashAttnBwdSm80INS1_25CollectiveMainloopBwdSm80ILi2ELi2EN4cute5tupleIJNS5_1CILi64EEENS7_ILi128EEES8_EEENS_10bfloat16_tEfNS_4arch4Sm80ELb0ELb0ELb1ELb0ELb1ELb0ELb0ELb0ELi2ELi2ELi4ELi2ELb1EEENS1_21CollectiveEpilogueBwdISA_SB_SD_Li256ELb0ELb0ELi2EEENS1_19SingleTileSchedulerILb0ELb0ELb0ELi128EEEEEEEEEvNT_6ParamsE$_ZN4cute5tupleIJNS_1CILi0EEEiEEC2ERKS2_RKi - $_ZN7cutlass13device_kernelIN5flash19enable_sm80_to_sm89INS1_16FlashAttnBwdSm80INS1_25CollectiveMainloopBwdSm80ILi2ELi2EN4cute5tupleIJNS5_1CILi64EEENS7_ILi128EEES8_EEENS_10bfloat16_tEfNS_4arch4Sm80ELb0ELb0ELb1ELb0ELb1ELb0ELb0ELb0ELi2ELi2ELi4ELi2ELb1EEENS1_21CollectiveEpilogueBwdISA_SB_SD_Li256ELb0ELb0ELi2EEENS1_19SingleTileSchedulerILb0ELb0ELb0ELi128EEEEEEEEEvNT_6ParamsE$_ZN4cute5tupleIJNS_1CILi0EEES2_iiEEC2ERKS2_S5_RKiS7_)
$_ZN7cutlass13device_kernelIN5flash19enable_sm80_to_sm89INS1_16FlashAttnBwdSm80INS1_25CollectiveMainloopBwdSm80ILi2ELi2EN4cute5tupleIJNS5_1CILi64EEENS7_ILi128EEES8_EEENS_10bfloat16_tEfNS_4arch4Sm80ELb0ELb0ELb1ELb0ELb1ELb0ELb0ELb0ELi2ELi2ELi4ELi2ELb1EEENS1_21CollectiveEpilogueBwdISA_SB_SD_Li256ELb0ELb0ELi2EEENS1_19SingleTileSchedulerILb0ELb0ELb0ELi128EEEEEEEEEvNT_6ParamsE$_ZN4cute5tupleIJNS_1CILi0EEES2_iiEEC2ERKS2_S5_RKiS7_:
[----:B------:R-:W-:Y:S02]  /*7aa0*/  MOV R8, 0x7ac0 ;  /* 0x00007ac000087802 */ /* 0x000fe40000000f00 */
[----:B------:R-:W-:Y:S05]  /*7ab0*/  CALL.REL.NOINC `($_ZN7cutlass13device_kernelIN5flash19enable_sm80_to_sm89INS1_16FlashAttnBwdSm80INS1_25CollectiveMainloopBwdSm80ILi2ELi2EN4cute5tupleIJNS5_1CILi64EEENS7_ILi128EEES8_EEENS_10bfloat16_tEfNS_4arch4Sm80ELb0ELb0ELb1ELb0ELb1ELb0ELb0ELb0ELi2ELi2ELi4ELi2ELb1EEENS1_21CollectiveEpilogueBwdISA_SB_SD_Li256ELb0ELb0ELi2EEENS1_19SingleTileSchedulerILb0ELb0ELb0ELi128EEEEEEEEEvNT_6ParamsE$_ZN4cute3eso3ESOILb1ELb0EJNS_1CILi0EEES3_iiEEC2ERKS3_S6_RKiS8_) ;  /* 0xfffff71000007944 */ /* 0x000fea0003c3ffff */
[----:B------:R-:W-:-:S04]  /*7ac0*/  MOV R13, 0x0 ;  /* 0x00000000000d7802 */ /* 0x000fc80000000f00 */
[----:B------:R-:W-:Y:S05]  /*7ad0*/  RET.REL.NODEC R12 `(_ZN7cutlass13device_kernelIN5flash19enable_sm80_to_sm89INS1_16FlashAttnBwdSm80INS1_25CollectiveMainloopBwdSm80ILi2ELi2EN4cute5tupleIJNS5_1CILi64EEENS7_ILi128EEES8_EEENS_10bfloat16_tEfNS_4arch4Sm80ELb0ELb0ELb1ELb0ELb1ELb0ELb0ELb0ELi2ELi2ELi4ELi2ELb1EEENS1_21CollectiveEpilogueBwdISA_SB_SD_Li256ELb0ELb0ELi2EEENS1_19SingleTileSchedulerILb0ELb0ELb0ELi128EEEEEEEEEvNT_6ParamsE) ;  /* 0xffff85200c007950 */ /* 0x000fea0003c3ffff */
        .type           $_ZN7cutlass13device_kernelIN5flash19enable_sm80_to_sm89INS1_16FlashAttnBwdSm80INS1_25CollectiveMainloopBwdSm80ILi2ELi2EN4cute5tupleIJNS5_1CILi64EEENS7_ILi128EEES8_EEENS_10bfloat16_tEfNS_4arch4Sm80ELb0ELb0ELb1ELb0ELb1ELb0ELb0ELb0ELi2ELi2ELi4ELi2ELb1EEENS1_21CollectiveEpilogueBwdISA_SB_SD_Li256ELb0ELb0ELi2EEENS1_19SingleTileSchedulerILb0ELb0ELb0ELi128EEEEEEEEEvNT_6ParamsE$_ZN4cute5tupleIJNS_1CILi0EEEiEEC2ERKS2_RKi,@function
        .size           $_ZN7cutlass13device_kernelIN5flash19enable_sm80_to_sm89INS1_16FlashAttnBwdSm80INS1_25CollectiveMainloopBwdSm80ILi2ELi2EN4cute5tupleIJNS5_1CILi64EEENS7_ILi128EEES8_EEENS_10bfloat16_tEfNS_4arch4Sm80ELb0ELb0ELb1ELb0ELb1ELb0ELb0ELb0ELi2ELi2ELi4ELi2ELb1EEENS1_21CollectiveEpilogueBwdISA_SB_SD_Li256ELb0ELb0ELi2EEENS1_19SingleTileSchedulerILb0ELb0ELb0ELi128EEEEEEEEEvNT_6ParamsE$_ZN4cute5tupleIJNS_1CILi0EEEiEEC2ERKS2_RKi,($_ZN7cutlass13device_kernelIN5flash19enable_sm80_to_sm89INS1_16FlashAttnBwdSm80INS1_25CollectiveMainloopBwdSm80ILi2ELi2EN4cute5tupleIJNS5_1CILi64EEENS7_ILi128EEES8_EEENS_10bfloat16_tEfNS_4arch4Sm80ELb0ELb0ELb1ELb0ELb1ELb0ELb0ELb0ELi2ELi2ELi4ELi2ELb1EEENS1_21CollectiveEpilogueBwdISA_SB_SD_Li256ELb0ELb0ELi2EEENS1_19SingleTileSchedulerILb0ELb0ELb0ELi128EEEEEEEEEvNT_6ParamsE$_ZN4cute5tupleIJNS_1CILi0EEEiiiEEC2ERKS2_RKiS7_S7_ - $_ZN7cutlass13device_kernelIN5flash19enable_sm80_to_sm89INS1_16FlashAttnBwdSm80INS1_25CollectiveMainloopBwdSm80ILi2ELi2EN4cute5tupleIJNS5_1CILi64EEENS7_ILi128EEES8_EEENS_10bfloat16_tEfNS_4arch4Sm80ELb0ELb0ELb1ELb0ELb1ELb0ELb0ELb0ELi2ELi2ELi4ELi2ELb1EEENS1_21CollectiveEpilogueBwdISA_SB_SD_Li256ELb0ELb0ELi2EEENS1_19SingleTileSchedulerILb0ELb0ELb0ELi128EEEEEEEEEvNT_6ParamsE$_ZN4cute5tupleIJNS_1CILi0EEEiEEC2ERKS2_RKi)
$_ZN7cutlass13device_kernelIN5flash19enable_sm80_to_sm89INS1_16FlashAttnBwdSm80INS1_25CollectiveMainloopBwdSm80ILi2ELi2EN4cute5tupleIJNS5_1CILi64EEENS7_ILi128EEES8_EEENS_10bfloat16_tEfNS_4arch4Sm80ELb0ELb0ELb1ELb0ELb1ELb0ELb0ELb0ELi2ELi2ELi4ELi2ELb1EEENS1_21CollectiveEpilogueBwdISA_SB_SD_Li256ELb0ELb0ELi2EEENS1_19SingleTileSchedulerILb0ELb0ELb0ELi128EEEEEEEEEvNT_6ParamsE$_ZN4cute5tupleIJNS_1CILi0EEEiEEC2ERKS2_RKi:
[----:B------:R-:W-:Y:S01]  /*7ae0*/  MOV R4, 0x7b10 ;  /* 0x00007b1000047802 */ /* 0x000fe20000000f00 */
[----:B------:R-:W-:Y:S02]  /*7af0*/  UMOV UR37, UR38 ;  /* 0x0000002600257c82 */ /* 0x000fe40008000000 */
[----:B------:R-:W-:Y:S05]  /*7b00*/  CALL.REL.NOINC `($_ZN7cutlass13device_kernelIN5flash19enable_sm80_to_sm89INS1_16FlashAttnBwdSm80INS1_25CollectiveMainloopBwdSm80ILi2ELi2EN4cute5tupleIJNS5_1CILi64EEENS7_ILi128EEES8_EEENS_10bfloat16_tEfNS_4arch4Sm80ELb0ELb0ELb1ELb0ELb1ELb0ELb0ELb0ELi2ELi2ELi4ELi2ELb1EEENS1_21CollectiveEpilogueBwdISA_SB_SD_Li256ELb0ELb0ELi2EEENS1_19SingleTileSchedulerILb0ELb0ELb0ELi128EEEEEEEEEvNT_6ParamsE$_ZN4cute3eso3ESOILb1ELb0EJNS_1CILi0EEEiEEC2ERKS3_RKi) ;  /* 0xfffff75000007944 */ /* 0x000fea0003c3ffff */
[----:B------:R-:W-:-:S04]  /*7b10*/  MOV R13, 0x0 ;  /* 0x00000000000d7802 */ /* 0x000fc80000000f00 */
[----:B------:R-:W-:Y:S05]  /*7b20*/  RET.REL.NODEC R12 `(_ZN7cutlass13device_kernelIN5flash19enable_sm80_to_sm89INS1_16FlashAttnBwdSm80INS1_25CollectiveMainloopBwdSm80ILi2ELi2EN4cute5tupleIJNS5_1CILi64EEENS7_ILi128EEES8_EEENS_10bfloat16_tEfNS_4arch4Sm80ELb0ELb0ELb1ELb0ELb1ELb0ELb0ELb0ELi2ELi2ELi4ELi2ELb1EEENS1_21CollectiveEpilogueBwdISA_SB_SD_Li256ELb0ELb0ELi2EEENS1_19SingleTileSchedulerILb0ELb0ELb0ELi128EEEEEEEEEvNT_6ParamsE) ;  /* 0xffff84d00c007950 */ /* 0x000fea0003c3ffff */
        .type           $_ZN7cutlass13device_kernelIN5flash19enable_sm80_to_sm89INS1_16FlashAttnBwdSm80INS1_25CollectiveMainloopBwdSm80ILi2ELi2EN4cute5tupleIJNS5_1CILi64EEENS7_ILi128EEES8_EEENS_10bfloat16_tEfNS_4arch4Sm80ELb0ELb0ELb1ELb0ELb1ELb0ELb0ELb0ELi2ELi2ELi4ELi2ELb1EEENS1_21CollectiveEpilogueBwdISA_SB_SD_Li256ELb0ELb0ELi2EEENS1_19SingleTileSchedulerILb0ELb0ELb0ELi128EEEEEEEEEvNT_6ParamsE$_ZN4cute5tupleIJNS_1CILi0EEEiiiEEC2ERKS2_RKiS7_S7_,@function
        .size           $_ZN7cutlass13device_kernelIN5flash19enable_sm80_to_sm89INS1_16FlashAttnBwdSm80INS1_25CollectiveMainloopBwdSm80ILi2ELi2EN4cute5tupleIJNS5_1CILi64EEENS7_ILi128EEES8_EEENS_10bfloat16_tEfNS_4arch4Sm80ELb0ELb0ELb1ELb0ELb1ELb0ELb0ELb0ELi2ELi2ELi4ELi2ELb1EEENS1_21CollectiveEpilogueBwdISA_SB_SD_Li256ELb0ELb0ELi2EEENS1_19SingleTileSchedulerILb0ELb0ELb0ELi128EEEEEEEEEvNT_6ParamsE$_ZN4cute5tupleIJNS_1CILi0EEEiiiEEC2ERKS2_RKiS7_S7_,($_ZN7cutlass13device_kernelIN5flash19enable_sm80_to_sm89INS1_16FlashAttnBwdSm80INS1_25CollectiveMainloopBwdSm80ILi2ELi2EN4cute5tupleIJNS5_1CILi64EEENS7_ILi128EEES8_EEENS_10bfloat16_tEfNS_4arch4Sm80ELb0ELb0ELb1ELb0ELb1ELb0ELb0ELb0ELi2ELi2ELi4ELi2ELb1EEENS1_21CollectiveEpilogueBwdISA_SB_SD_Li256ELb0ELb0ELi2EEENS1_19SingleTileSchedulerILb0ELb0ELb0ELi128EEEEEEEEEvNT_6ParamsE$_ZN4cute5tupleIJiEEC2ERKi - $_ZN7cutlass13device_kernelIN5flash19enable_sm80_to_sm89INS1_16FlashAttnBwdSm80INS1_25CollectiveMainloopBwdSm80ILi2ELi2EN4cute5tupleIJNS5_1CILi64EEENS7_ILi128EEES8_EEENS_10bfloat16_tEfNS_4arch4Sm80ELb0ELb0ELb1ELb0ELb1ELb0ELb0ELb0ELi2ELi2ELi4ELi2ELb1EEENS1_21CollectiveEpilogueBwdISA_SB_SD_Li256ELb0ELb0ELi2EEENS1_19SingleTileSchedulerILb0ELb0ELb0ELi128EEEEEEEEEvNT_6ParamsE$_ZN4cute5tupleIJNS_1CILi0EEEiiiEEC2ERKS2_RKiS7_S7_)
$_ZN7cutlass13device_kernelIN5flash19enable_sm80_to_sm89INS1_16FlashAttnBwdSm80INS1_25CollectiveMainloopBwdSm80ILi2ELi2EN4cute5tupleIJNS5_1CILi64EEENS7_ILi128EEES8_EEENS_10bfloat16_tEfNS_4arch4Sm80ELb0ELb0ELb1ELb0ELb1ELb0ELb0ELb0ELi2ELi2ELi4ELi2ELb1EEENS1_21CollectiveEpilogueBwdISA_SB_SD_Li256ELb0ELb0ELi2EEENS1_19SingleTileSchedulerILb0ELb0ELb0ELi128EEEEEEEEEvNT_6ParamsE$_ZN4cute5tupleIJNS_1CILi0EEEiiiEEC2ERKS2_RKiS7_S7_:
[----:B------:R-:W-:Y:S02]  /*7b30*/  MOV R8, 0x7b50 ;  /* 0x00007b5000087802 */ /* 0x000fe40000000f00 */
[----:B------:R-:W-:Y:S05]  /*7b40*/  CALL.REL.NOINC `($_ZN7cutlass13device_kernelIN5flash19enable_sm80_to_sm89INS1_16FlashAttnBwdSm80INS1_25CollectiveMainloopBwdSm80ILi2ELi2EN4cute5tupleIJNS5_1CILi64EEENS7_ILi128EEES8_EEENS_10bfloat16_tEfNS_4arch4Sm80ELb0ELb0ELb1ELb0ELb1ELb0ELb0ELb0ELi2ELi2ELi4ELi2ELb1EEENS1_21CollectiveEpilogueBwdISA_SB_SD_Li256ELb0ELb0ELi2EEENS1_19SingleTileSchedulerILb0ELb0ELb0ELi128EEEEEEEEEvNT_6ParamsE$_ZN4cute3eso3ESOILb1ELb0EJNS_1CILi0EEEiiiEEC2ERKS3_RKiS8_S8_) ;  /* 0xfffff80000007944 */ /* 0x000fea0003c3ffff */
[----:B------:R-:W-:-:S04]  /*7b50*/  MOV R21, 0x0 ;  /* 0x0000000000157802 */ /* 0x000fc80000000f00 */
[----:B------:R-:W-:Y:S05]  /*7b60*/  RET.REL.NODEC R20 `(_ZN7cutlass13device_kernelIN5flash19enable_sm80_to_sm89INS1_16FlashAttnBwdSm80INS1_25CollectiveMainloopBwdSm80ILi2ELi2EN4cute5tupleIJNS5_1CILi64EEENS7_ILi128EEES8_EEENS_10bfloat16_tEfNS_4arch4Sm80ELb0ELb0ELb1ELb0ELb1ELb0ELb0ELb0ELi2ELi2ELi4ELi2ELb1EEENS1_21CollectiveEpilogueBwdISA_SB_SD_Li256ELb0ELb0ELi2EEENS1_19SingleTileSchedulerILb0ELb0ELb0ELi128EEEEEEEEEvNT_6ParamsE) ;  /* 0xffff849014007950 */ /* 0x000fea0003c3ffff */
        .type           $_ZN7cutlass13device_kernelIN5flash19enable_sm80_to_sm89INS1_16FlashAttnBwdSm80INS1_25CollectiveMainloopBwdSm80ILi2ELi2EN4cute5tupleIJNS5_1CILi64EEENS7_ILi128EEES8_EEENS_10bfloat16_tEfNS_4arch4Sm80ELb0ELb0ELb1ELb0ELb1ELb0ELb0ELb0ELi2ELi2ELi4ELi2ELb1EEENS1_21CollectiveEpilogueBwdISA_SB_SD_Li256ELb0ELb0ELi2EEENS1_19SingleTileSchedulerILb0ELb0ELb0ELi128EEEEEEEEEvNT_6ParamsE$_ZN4cute5tupleIJiEEC2ERKi,@function
        .size           $_ZN7cutlass13device_kernelIN5flash19enable_sm80_to_sm89INS1_16FlashAttnBwdSm80INS1_25CollectiveMainloopBwdSm80ILi2ELi2EN4cute5tupleIJNS5_1CILi64EEENS7_ILi128EEES8_EEENS_10bfloat16_tEfNS_4arch4Sm80ELb0ELb0ELb1ELb0ELb1ELb0ELb0ELb0ELi2ELi2ELi4ELi2ELb1EEENS1_21CollectiveEpilogueBwdISA_SB_SD_Li256ELb0ELb0ELi2EEENS1_19SingleTileSchedulerILb0ELb0ELb0ELi128EEEEEEEEEvNT_6ParamsE$_ZN4cute5tupleIJiEEC2ERKi,($_ZN7cutlass13device_kernelIN5flash19enable_sm80_to_sm89INS1_16FlashAttnBwdSm80INS1_25CollectiveMainloopBwdSm80ILi2ELi2EN4cute5tupleIJNS5_1CILi64EEENS7_ILi128EEES8_EEENS_10bfloat16_tEfNS_4arch4Sm80ELb0ELb0ELb1ELb0ELb1ELb0ELb0ELb0ELi2ELi2ELi4ELi2ELb1EEENS1_21CollectiveEpilogueBwdISA_SB_SD_Li256ELb0ELb0ELi2EEENS1_19SingleTileSchedulerILb0ELb0ELb0ELi128EEEEEEEEEvNT_6ParamsE$_ZN4cute5tupleIJiNS_1CILi0EEEEEC2ERKiRKS2_ - $_ZN7cutlass13device_kernelIN5flash19enable_sm80_to_sm89INS1_16FlashAttnBwdSm80INS1_25CollectiveMainloopBwdSm80ILi2ELi2EN4cute5tupleIJNS5_1CILi64EEENS7_ILi128EEES8_EEENS_10bfloat16_tEfNS_4arch4Sm80ELb0ELb0ELb1ELb0ELb1ELb0ELb0ELb0ELi2ELi2ELi4ELi2ELb1EEENS1_21CollectiveEpilogueBwdISA_SB_SD_Li256ELb0ELb0ELi2EEENS1_19SingleTileSchedulerILb0ELb0ELb0ELi128EEEEEEEEEvNT_6ParamsE$_ZN4cute5tupleIJiEEC2ERKi)
$_ZN7cutlass13device_kernelIN5flash19enable_sm80_to_sm89INS1_16FlashAttnBwdSm80INS1_25CollectiveMainloopBwdSm80ILi2ELi2EN4cute5tupleIJNS5_1CILi64EEENS7_ILi128EEES8_EEENS_10bfloat16_tEfNS_4arch4Sm80ELb0ELb0ELb1ELb0ELb1ELb0ELb0ELb0ELi2ELi2ELi4ELi2ELb1EEENS1_21CollectiveEpilogueBwdISA_SB_SD_Li256ELb0ELb0ELi2EEENS1_19SingleTileSchedulerILb0ELb0ELb0ELi128EEEEEEEEEvNT_6ParamsE$_ZN4cute5tupleIJiEEC2ERKi:
[----:B------:R-:W-:Y:S02]  /*7b70*/  MOV R12, 0x7b90 ;  /* 0x00007b90000c7802 */ /* 0x000fe40000000f00 */
[----:B------:R-:W-:Y:S05]  /*7b80*/  CALL.REL.NOINC `($_ZN7cutlass13device_kernelIN5flash19enable_sm80_to_sm89INS1_16FlashAttnBwdSm80INS1_25CollectiveMainloopBwdSm80ILi2ELi2EN4cute5tupleIJNS5_1CILi64EEENS7_ILi128EEES8_EEENS_10bfloat16_tEfNS_4arch4Sm80ELb0ELb0ELb1ELb0ELb1ELb0ELb0ELb0ELi2ELi2ELi4ELi2ELb1EEENS1_21CollectiveEpilogueBwdISA_SB_SD_Li256ELb0ELb0ELi2EEENS1_19SingleTileSchedulerILb0ELb0ELb0ELi128EEEEEEEEEvNT_6ParamsE$_ZN4cute3eso3ESOILb0ELb1EJiEEC2ERKi) ;  /* 0xfffff30000007944 */ /* 0x000fea0003c3ffff */
[----:B-1----:R-:W-:-:S04]  /*7b90*/  MOV R5, 0x0 ;  /* 0x0000000000057802 */ /* 0x002fc80000000f00 */
[----:B------:R-:W-:Y:S05]  /*7ba0*/  RET.REL.NODEC R4 `(_ZN7cutlass13device_kernelIN5flash19enable_sm80_to_sm89INS1_16FlashAttnBwdSm80INS1_25CollectiveMainloopBwdSm80ILi2ELi2EN4cute5tupleIJNS5_1CILi64EEENS7_ILi128EEES8_EEENS_10bfloat16_tEfNS_4arch4Sm80ELb0ELb0ELb1ELb0ELb1ELb0ELb0ELb0ELi2ELi2ELi4ELi2ELb1EEENS1_21CollectiveEpilogueBwdISA_SB_SD_Li256ELb0ELb0ELi2EEENS1_19SingleTileSchedulerILb0ELb0ELb0ELi128EEEEEEEEEvNT_6ParamsE) ;  /* 0xffff845004007950 */ /* 0x000fea0003c3ffff */
        .type           $_ZN7cutlass13device_kernelIN5flash19enable_sm80_to_sm89INS1_16FlashAttnBwdSm80INS1_25CollectiveMainloopBwdSm80ILi2ELi2EN4cute5tupleIJNS5_1CILi64EEENS7_ILi128EEES8_EEENS_10bfloat16_tEfNS_4arch4Sm80ELb0ELb0ELb1ELb0ELb1ELb0ELb0ELb0ELi2ELi2ELi4ELi2ELb1EEENS1_21CollectiveEpilogueBwdISA_SB_SD_Li256ELb0ELb0ELi2EEENS1_19SingleTileSchedulerILb0ELb0ELb0ELi128EEEEEEEEEvNT_6ParamsE$_ZN4cute5tupleIJiNS_1CILi0EEEEEC2ERKiRKS2_,@function
        .size           $_ZN7cutlass13device_kernelIN5flash19enable_sm80_to_sm89INS1_16FlashAttnBwdSm80INS1_25CollectiveMainloopBwdSm80ILi2ELi2EN4cute5tupleIJNS5_1CILi64EEENS7_ILi128EEES8_EEENS_10bfloat16_tEfNS_4arch4Sm80ELb0ELb0ELb1ELb0ELb1ELb0ELb0ELb0ELi2ELi2ELi4ELi2ELb1EEENS1_21CollectiveEpilogueBwdISA_SB_SD_Li256ELb0ELb0ELi2EEENS1_19SingleTileSchedulerILb0ELb0ELb0ELi128EEEEEEEEEvNT_6ParamsE$_ZN4cute5tupleIJiNS_1CILi0EEEEEC2ERKiRKS2_,($_ZN7cutlass13device_kernelIN5flash19enable_sm80_to_sm89INS1_16FlashAttnBwdSm80INS1_25CollectiveMainloopBwdSm80ILi2ELi2EN4cute5tupleIJNS5_1CILi64EEENS7_ILi128EEES8_EEENS_10bfloat16_tEfNS_4arch4Sm80ELb0ELb0ELb1ELb0ELb1ELb0ELb0ELb0ELi2ELi2ELi4ELi2ELb1EEENS1_21CollectiveEpilogueBwdISA_SB_SD_Li256ELb0ELb0ELi2EEENS1_19SingleTileSchedulerILb0ELb0ELb0ELi128EEEEEEEEEvNT_6ParamsE$_ZN4cute5tupleIJiiEEC2ERKiS3_ - $_ZN7cutlass13device_kernelIN5flash19enable_sm80_to_sm89INS1_16FlashAttnBwdSm80INS1_25CollectiveMainloopBwdSm80ILi2ELi2EN4cute5tupleIJNS5_1CILi64EEENS7_ILi128EEES8_EEENS_10bfloat16_tEfNS_4arch4Sm80ELb0ELb0ELb1ELb0ELb1ELb0ELb0ELb0ELi2ELi2ELi4ELi2ELb1EEENS1_21CollectiveEpilogueBwdISA_SB_SD_Li256ELb0ELb0ELi2EEENS1_19SingleTileSchedulerILb0ELb0ELb0ELi128EEEEEEEEEvNT_6ParamsE$_ZN4cute5tupleIJiNS_1CILi0EEEEEC2ERKiRKS2_)
$_ZN7cutlass13device_kernelIN5flash19enable_sm80_to_sm89INS1_16FlashAttnBwdSm80INS1_25CollectiveMainloopBwdSm80ILi2ELi2EN4cute5tupleIJNS5_1CILi64EEENS7_ILi128EEES8_EEENS_10bfloat16_tEfNS_4arch4Sm80ELb0ELb0ELb1ELb0ELb1ELb0ELb0ELb0ELi2ELi2ELi4ELi2ELb1EEENS1_21CollectiveEpilogueBwdISA_SB_SD_Li256ELb0ELb0ELi2EEENS1_19SingleTileSchedulerILb0ELb0ELb0ELi128EEEEEEEEEvNT_6ParamsE$_ZN4cute5tupleIJiNS_1CILi0EEEEEC2ERKiRKS2_:
[----:B------:R-:W-:Y:S02]  /*7bb0*/  MOV R6, 0x7bd0 ;  /* 0x00007bd000067802 */ /* 0x000fe40000000f00 */
[----:B------:R-:W-:Y:S05]  /*7bc0*/  CALL.REL.NOINC `($_ZN7cutlass13device_kernelIN5flash19enable_sm80_to_sm89INS1_16FlashAttnBwdSm80INS1_25CollectiveMainloopBwdSm80ILi2ELi2EN4cute5tupleIJNS5_1CILi64EEENS7_ILi128EEES8_EEENS_10bfloat16_tEfNS_4arch4Sm80ELb0ELb0ELb1ELb0ELb1ELb0ELb0ELb0ELi2ELi2ELi4ELi2ELb1EEENS1_21CollectiveEpilogueBwdISA_SB_SD_Li256ELb0ELb0ELi2EEENS1_19SingleTileSchedulerILb0ELb0ELb0ELi128EEEEEEEEEvNT_6ParamsE$_ZN4cute3eso3ESOILb0ELb1EJiNS_1CILi0EEEEEC2ERKiRKS3_) ;  /* 0xfffff31000007944 */ /* 0x000fea0003c3ffff */
[----:B------:R-:W-:-:S04]  /*7bd0*/  MOV R13, 0x0 ;  /* 0x00000000000d7802 */ /* 0x000fc80000000f00 */
[----:B------:R-:W-:Y:S05]  /*7be0*/  RET.REL.NODEC R12 `(_ZN7cutlass13device_kernelIN5flash19enable_sm80_to_sm89INS1_16FlashAttnBwdSm80INS1_25CollectiveMainloopBwdSm80ILi2ELi2EN4cute5tupleIJNS5_1CILi64EEENS7_ILi128EEES8_EEENS_10bfloat16_tEfNS_4arch4Sm80ELb0ELb0ELb1ELb0ELb1ELb0ELb0ELb0ELi2ELi2ELi4ELi2ELb1EEENS1_21CollectiveEpilogueBwdISA_SB_SD_Li256ELb0ELb0ELi2EEENS1_19SingleTileSchedulerILb0ELb0ELb0ELi128EEEEEEEEEvNT_6ParamsE) ;  /* 0xffff84100c007950 */ /* 0x000fea0003c3ffff */
        .type           $_ZN7cutlass13device_kernelIN5flash19enable_sm80_to_sm89INS1_16FlashAttnBwdSm80INS1_25CollectiveMainloopBwdSm80ILi2ELi2EN4cute5tupleIJNS5_1CILi64EEENS7_ILi128EEES8_EEENS_10bfloat16_tEfNS_4arch4Sm80ELb0ELb0ELb1ELb0ELb1ELb0ELb0ELb0ELi2ELi2ELi4ELi2ELb1EEENS1_21CollectiveEpilogueBwdISA_SB_SD_Li256ELb0ELb0ELi2EEENS1_19SingleTileSchedulerILb0ELb0ELb0ELi128EEEEEEEEEvNT_6ParamsE$_ZN4cute5tupleIJiiEEC2ERKiS3_,@function
        .size           $_ZN7cutlass13device_kernelIN5flash19enable_sm80_to_sm89INS1_16FlashAttnBwdSm80INS1_25CollectiveMainloopBwdSm80ILi2ELi2EN4cute5tupleIJNS5_1CILi64EEENS7_ILi128EEES8_EEENS_10bfloat16_tEfNS_4arch4Sm80ELb0ELb0ELb1ELb0ELb1ELb0ELb0ELb0ELi2ELi2ELi4ELi2ELb1EEENS1_21CollectiveEpilogueBwdISA_SB_SD_Li256ELb0ELb0ELi2EEENS1_19SingleTileSchedulerILb0ELb0ELb0ELi128EEEEEEEEEvNT_6ParamsE$_ZN4cute5tupleIJiiEEC2ERKiS3_,($_ZN7cutlass13device_kernelIN5flash19enable_sm80_to_sm89INS1_16FlashAttnBwdSm80INS1_25CollectiveMainloopBwdSm80ILi2ELi2EN4cute5tupleIJNS5_1CILi64EEENS7_ILi128EEES8_EEENS_10bfloat16_tEfNS_4arch4Sm80ELb0ELb0ELb1ELb0ELb1ELb0ELb0ELb0ELi2ELi2ELi4ELi2ELb1EEENS1_21CollectiveEpilogueBwdISA_SB_SD_Li256ELb0ELb0ELi2EEENS1_19SingleTileSchedulerILb0ELb0ELb0ELi128EEEEEEEEEvNT_6ParamsE$_ZN4cute8gmem_ptrIPKN7cutlass10bfloat16_tEECI1NS_12iter_adaptorIS4_S5_EEES4_ - $_ZN7cutlass13device_kernelIN5flash19enable_sm80_to_sm89INS1_16FlashAttnBwdSm80INS1_25CollectiveMainloopBwdSm80ILi2ELi2EN4cute5tupleIJNS5_1CILi64EEENS7_ILi128EEES8_EEENS_10bfloat16_tEfNS_4arch4Sm80ELb0ELb0ELb1ELb0ELb1ELb0ELb0ELb0ELi2ELi2ELi4ELi2ELb1EEENS1_21CollectiveEpilogueBwdISA_SB_SD_Li256ELb0ELb0ELi2EEENS1_19SingleTileSchedulerILb0ELb0ELb0ELi128EEEEEEEEEvNT_6ParamsE$_ZN4cute5tupleIJiiEEC2ERKiS3_)
$_ZN7cutlass13device_kernelIN5flash19enable_sm80_to_sm89INS1_16FlashAttnBwdSm80INS1_25CollectiveMainloopBwdSm80ILi2ELi2EN4cute5tupleIJNS5_1CILi64EEENS7_ILi128EEES8_EEENS_10bfloat16_tEfNS_4arch4Sm80ELb0ELb0ELb1ELb0ELb1ELb0ELb0ELb0ELi2ELi2ELi4ELi2ELb1EEENS1_21CollectiveEpilogueBwdISA_SB_SD_Li256ELb0ELb0ELi2EEENS1_19SingleTileSchedulerILb0ELb0ELb0ELi128EEEEEEEEEvNT_6ParamsE$_ZN4cute5tupleIJiiEEC2ERKiS3_:
[----:B------:R-:W-:Y:S02]  /*7bf0*/  MOV R8, 0x7c10 ;  /* 0x00007c1000087802 */ /* 0x000fe40000000f00 */
[----:B------:R-:W-:Y:S05]  /*7c00*/  CALL.REL.NOINC `($_ZN7cutlass13device_kernelIN5flash19enable_sm80_to_sm89INS1_16FlashAttnBwdSm80INS1_25CollectiveMainloopBwdSm80ILi2ELi2EN4cute5tupleIJNS5_1CILi64EEENS7_ILi128EEES8_EEENS_10bfloat16_tEfNS_4arch4Sm80ELb0ELb0ELb1ELb0ELb1ELb0ELb0ELb0ELi2ELi2ELi4ELi2ELb1EEENS1_21CollectiveEpilogueBwdISA_SB_SD_Li256ELb0ELb0ELi2EEENS1_19SingleTileSchedulerILb0ELb0ELb0ELi128EEEEEEEEEvNT_6ParamsE$_ZN4cute3eso3ESOILb0ELb0EJiiEEC2ERKiS4_) ;  /* 0xfffff0c000007944 */ /* 0x000fea0003c3ffff */
[----:B------:R-:W-:-:S04]  /*7c10*/  MOV R7, 0x0 ;  /* 0x0000000000077802 */ /* 0x000fc80000000f00 */
[----:B------:R-:W-:Y:S05]  /*7c20*/  RET.REL.NODEC R6 `(_ZN7cutlass13device_kernelIN5flash19enable_sm80_to_sm89INS1_16FlashAttnBwdSm80INS1_25CollectiveMainloopBwdSm80ILi2ELi2EN4cute5tupleIJNS5_1CILi64EEENS7_ILi128EEES8_EEENS_10bfloat16_tEfNS_4arch4Sm80ELb0ELb0ELb1ELb0ELb1ELb0ELb0ELb0ELi2ELi2ELi4ELi2ELb1EEENS1_21CollectiveEpilogueBwdISA_SB_SD_Li256ELb0ELb0ELi2EEENS1_19SingleTileSchedulerILb0ELb0ELb0ELi128EEEEEEEEEvNT_6ParamsE) ;  /* 0xffff83d006007950 */ /* 0x000fea0003c3ffff */
        .type           $_ZN7cutlass13device_kernelIN5flash19enable_sm80_to_sm89INS1_16FlashAttnBwdSm80INS1_25CollectiveMainloopBwdSm80ILi2ELi2EN4cute5tupleIJNS5_1CILi64EEENS7_ILi128EEES8_EEENS_10bfloat16_tEfNS_4arch4Sm80ELb0ELb0ELb1ELb0ELb1ELb0ELb0ELb0ELi2ELi2ELi4ELi2ELb1EEENS1_21CollectiveEpilogueBwdISA_SB_SD_Li256ELb0ELb0ELi2EEENS1_19SingleTileSchedulerILb0ELb0ELb0ELi128EEEEEEEEEvNT_6ParamsE$_ZN4cute8gmem_ptrIPKN7cutlass10bfloat16_tEECI1NS_12iter_adaptorIS4_S5_EEES4_,@function
        .size           $_ZN7cutlass13device_kernelIN5flash19enable_sm80_to_sm89INS1_16FlashAttnBwdSm80INS1_25CollectiveMainloopBwdSm80ILi2ELi2EN4cute5tupleIJNS5_1CILi64EEENS7_ILi128EEES8_EEENS_10bfloat16_tEfNS_4arch4Sm80ELb0ELb0ELb1ELb0ELb1ELb0ELb0ELb0ELi2ELi2ELi4ELi2ELb1EEENS1_21CollectiveEpilogueBwdISA_SB_SD_Li256ELb0ELb0ELi2EEENS1_19SingleTileSchedulerILb0ELb0ELb0ELi128EEEEEEEEEvNT_6ParamsE$_ZN4cute8gmem_ptrIPKN7cutlass10bfloat16_tEECI1NS_12iter_adaptorIS4_S5_EEES4_,($_ZN7cutlass13device_kernelIN5flash19enable_sm80_to_sm89INS1_16FlashAttnBwdSm80INS1_25CollectiveMainloopBwdSm80ILi2ELi2EN4cute5tupleIJNS5_1CILi64EEENS7_ILi128EEES8_EEENS_10bfloat16_tEfNS_4arch4Sm80ELb0ELb0ELb1ELb0ELb1ELb0ELb0ELb0ELi2ELi2ELi4ELi2ELb1EEENS1_21CollectiveEpilogueBwdISA_SB_SD_Li256ELb0ELb0ELi2EEENS1_19SingleTileSchedulerILb0ELb0ELb0ELi128EEEEEEEEEvNT_6ParamsE$_ZN4cute8gmem_ptrIPKN7cutlass9uint128_tEECI1NS_12iter_adaptorIS4_S5_EEES4_ - $_ZN7cutlass13device_kernelIN5flash19enable_sm80_to_sm89INS1_16FlashAttnBwdSm80INS1_25CollectiveMainloopBwdSm80ILi2ELi2EN4cute5tupleIJNS5_1CILi64EEENS7_ILi128EEES8_EEENS_10bfloat16_tEfNS_4arch4Sm80ELb0ELb0ELb1ELb0ELb1ELb0ELb0ELb0ELi2ELi2ELi4ELi2ELb1EEENS1_21CollectiveEpilogueBwdISA_SB_SD_Li256ELb0ELb0ELi2EEENS1_19SingleTileSchedulerILb0ELb0ELb0ELi128EEEEEEEEEvNT_6ParamsE$_ZN4cute8gmem_ptrIPKN7cutlass10bfloat16_tEECI1NS_12iter_adaptorIS4_S5_EEES4_)
$_ZN7cutlass13device_kernelIN5flash19enable_sm80_to_sm89INS1_16FlashAttnBwdSm80INS1_25CollectiveMainloopBwdSm80ILi2ELi2EN4cute5tupleIJNS5_1CILi64EEENS7_ILi128EEES8_EEENS_10bfloat16_tEfNS_4arch4Sm80ELb0ELb0ELb1ELb0ELb1ELb0ELb0ELb0ELi2ELi2ELi4ELi2ELb1EEENS1_21CollectiveEpilogueBwdISA_SB_SD_Li256ELb0ELb0ELi2EEENS1_19SingleTileSchedulerILb0ELb0ELb0ELi128EEEEEEEEEvNT_6ParamsE$_ZN4cute8gmem_ptrIPKN7cutlass10bfloat16_tEECI1NS_12iter_adaptorIS4_S5_EEES4_:
[----:B------:R-:W-:Y:S02]  /*7c30*/  MOV R14, 0x7c50 ;  /* 0x00007c50000e7802 */ /* 0x000fe40000000f00 */
[----:B------:R-:W-:Y:S05]  /*7c40*/  CALL.REL.NOINC `($_ZN7cutlass13device_kernelIN5flash19enable_sm80_to_sm89INS1_16FlashAttnBwdSm80INS1_25CollectiveMainloopBwdSm80ILi2ELi2EN4cute5tupleIJNS5_1CILi64EEENS7_ILi128EEES8_EEENS_10bfloat16_tEfNS_4arch4Sm80ELb0ELb0ELb1ELb0ELb1ELb0ELb0ELb0ELi2ELi2ELi4ELi2ELb1EEENS1_21CollectiveEpilogueBwdISA_SB_SD_Li256ELb0ELb0ELi2EEENS1_19SingleTileSchedulerILb0ELb0ELb0ELi128EEEEEEEEEvNT_6ParamsE$_ZN4cute12iter_adaptorIPKN7cutlass10bfloat16_tENS_8gmem_ptrIS4_EEEC2ES4_) ;  /* 0xffffebe000007944 */ /* 0x000fea0003c3ffff */
[----:B------:R-:W-:-:S04]  /*7c50*/  MOV R13, 0x0 ;  /* 0x00000000000d7802 */ /* 0x000fc80000000f00 */
[----:B------:R-:W-:Y:S05]  /*7c60*/  RET.REL.NODEC R12 `(_ZN7cutlass13device_kernelIN5flash19enable_sm80_to_sm89INS1_16FlashAttnBwdSm80INS1_25CollectiveMainloopBwdSm80ILi2ELi2EN4cute5tupleIJNS5_1CILi64EEENS7_ILi128EEES8_EEENS_10bfloat16_tEfNS_4arch4Sm80ELb0ELb0ELb1ELb0ELb1ELb0ELb0ELb0ELi2ELi2ELi4ELi2ELb1EEENS1_21CollectiveEpilogueBwdISA_SB_SD_Li256ELb0ELb0ELi2EEENS1_19SingleTileSchedulerILb0ELb0ELb0ELi128EEEEEEEEEvNT_6ParamsE) ;  /* 0xffff83900c007950 */ /* 0x000fea0003c3ffff */
        .type           $_ZN7cutlass13device_kernelIN5flash19enable_sm80_to_sm89INS1_16FlashAttnBwdSm80INS1_25CollectiveMainloopBwdSm80ILi2ELi2EN4cute5tupleIJNS5_1CILi64EEENS7_ILi128EEES8_EEENS_10bfloat16_tEfNS_4arch4Sm80ELb0ELb0ELb1ELb0ELb1ELb0ELb0ELb0ELi2ELi2ELi4ELi2ELb1EEENS1_21CollectiveEpilogueBwdISA_SB_SD_Li256ELb0ELb0ELi2EEENS1_19SingleTileSchedulerILb0ELb0ELb0ELi128EEEEEEEEEvNT_6ParamsE$_ZN4cute8gmem_ptrIPKN7cutlass9uint128_tEECI1NS_12iter_adaptorIS4_S5_EEES4_,@function
        .size           $_ZN7cutlass13device_kernelIN5flash19enable_sm80_to_sm89INS1_16FlashAttnBwdSm80INS1_25CollectiveMainloopBwdSm80ILi2ELi2EN4cute5tupleIJNS5_1CILi64EEENS7_ILi128EEES8_EEENS_10bfloat16_tEfNS_4arch4Sm80ELb0ELb0ELb1ELb0ELb1ELb0ELb0ELb0ELi2ELi2ELi4ELi2ELb1EEENS1_21CollectiveEpilogueBwdISA_SB_SD_Li256ELb0ELb0ELi2EEENS1_19SingleTileSchedulerILb0ELb0ELb0ELi128EEEEEEEEEvNT_6ParamsE$_ZN4cute8gmem_ptrIPKN7cutlass9uint128_tEECI1NS_12iter_adaptorIS4_S5_EEES4_,($_ZN7cutlass13device_kernelIN5flash19enable_sm80_to_sm89INS1_16FlashAttnBwdSm80INS1_25CollectiveMainloopBwdSm80ILi2ELi2EN4cute5tupleIJNS5_1CILi64EEENS7_ILi128EEES8_EEENS_10bfloat16_tEfNS_4arch4Sm80ELb0ELb0ELb1ELb0ELb1ELb0ELb0ELb0ELi2ELi2ELi4ELi2ELb1EEENS1_21CollectiveEpilogueBwdISA_SB_SD_Li256ELb0ELb0ELi2EEENS1_19SingleTileSchedulerILb0ELb0ELb0ELi128EEEEEEEEEvNT_6ParamsE$_ZN4cute8gmem_ptrIPKfECI1NS_12iter_adaptorIS2_S3_EEES2_ - $_ZN7cutlass13device_kernelIN5flash19enable_sm80_to_sm89INS1_16FlashAttnBwdSm80INS1_25CollectiveMainloopBwdSm80ILi2ELi2EN4cute5tupleIJNS5_1CILi64EEENS7_ILi128EEES8_EEENS_10bfloat16_tEfNS_4arch4Sm80ELb0ELb0ELb1ELb0ELb1ELb0ELb0ELb0ELi2ELi2ELi4ELi2ELb1EEENS1_21CollectiveEpilogueBwdISA_SB_SD_Li256ELb0ELb0ELi2EEENS1_19SingleTileSchedulerILb0ELb0ELb0ELi128EEEEEEEEEvNT_6ParamsE$_ZN4cute8gmem_ptrIPKN7cutlass9uint128_tEECI1NS_12iter_adaptorIS4_S5_EEES4_)
$_ZN7cutlass13device_kernelIN5flash19enable_sm80_to_sm89INS1_16FlashAttnBwdSm80INS1_25CollectiveMainloopBwdSm80ILi2ELi2EN4cute5tupleIJNS5_1CILi64EEENS7_ILi128EEES8_EEENS_10bfloat16_tEfNS_4arch4Sm80ELb0ELb0ELb1ELb0ELb1ELb0ELb0ELb0ELi2ELi2ELi4ELi2ELb1EEENS1_21CollectiveEpilogueBwdISA_SB_SD_Li256ELb0ELb0ELi2EEENS1_19SingleTileSchedulerILb0ELb0ELb0ELi128EEEEEEEEEvNT_6ParamsE$_ZN4cute8gmem_ptrIPKN7cutlass9uint128_tEECI1NS_12iter_adaptorIS4_S5_EEES4_:
[----:B------:R-:W-:Y:S02]  /*7c70*/  MOV R14, 0x7c90 ;  /* 0x00007c90000e7802 */ /* 0x000fe40000000f00 */
[----:B------:R-:W-:Y:S05]  /*7c80*/  CALL.REL.NOINC `($_ZN7cutlass13device_kernelIN5flash19enable_sm80_to_sm89INS1_16FlashAttnBwdSm80INS1_25CollectiveMainloopBwdSm80ILi2ELi2EN4cute5tupleIJNS5_1CILi64EEENS7_ILi128EEES8_EEENS_10bfloat16_tEfNS_4arch4Sm80ELb0ELb0ELb1ELb0ELb1ELb0ELb0ELb0ELi2ELi2ELi4ELi2ELb1EEENS1_21CollectiveEpilogueBwdISA_SB_SD_Li256ELb0ELb0ELi2EEENS1_19SingleTileSchedulerILb0ELb0ELb0ELi128EEEEEEEEEvNT_6ParamsE$_ZN4cute12iter_adaptorIPKN7cutlass9uint128_tENS_8gmem_ptrIS4_EEEC2ES4_) ;  /* 0xffffebf000007944 */ /* 0x000fea0003c3ffff */
[----:B------:R-:W-:-:S04]  /*7c90*/  MOV R13, 0x0 ;  /* 0x00000000000d7802 */ /* 0x000fc80000000f00 */
[----:B------:R-:W-:Y:S05]  /*7ca0*/  RET.REL.NODEC R12 `(_ZN7cutlass13device_kernelIN5flash19enable_sm80_to_sm89INS1_16FlashAttnBwdSm80INS1_25CollectiveMainloopBwdSm80ILi2ELi2EN4cute5tupleIJNS5_1CILi64EEENS7_ILi128EEES8_EEENS_10bfloat16_tEfNS_4arch4Sm80ELb0ELb0ELb1ELb0ELb1ELb0ELb0ELb0ELi2ELi2ELi4ELi2ELb1EEENS1_21CollectiveEpilogueBwdISA_SB_SD_Li256ELb0ELb0ELi2EEENS1_19SingleTileSchedulerILb0ELb0ELb0ELi128EEEEEEEEEvNT_6ParamsE) ;  /* 0xffff83500c007950 */ /* 0x000fea0003c3ffff */
        .type           $_ZN7cutlass13device_kernelIN5flash19enable_sm80_to_sm89INS1_16FlashAttnBwdSm80INS1_25CollectiveMainloopBwdSm80ILi2ELi2EN4cute5tupleIJNS5_1CILi64EEENS7_ILi128EEES8_EEENS_10bfloat16_tEfNS_4arch4Sm80ELb0ELb0ELb1ELb0ELb1ELb0ELb0ELb0ELi2ELi2ELi4ELi2ELb1EEENS1_21CollectiveEpilogueBwdISA_SB_SD_Li256ELb0ELb0ELi2EEENS1_19SingleTileSchedulerILb0ELb0ELb0ELi128EEEEEEEEEvNT_6ParamsE$_ZN4cute8gmem_ptrIPKfECI1NS_12iter_adaptorIS2_S3_EEES2_,@function
        .size           $_ZN7cutlass13device_kernelIN5flash19enable_sm80_to_sm89INS1_16FlashAttnBwdSm80INS1_25CollectiveMainloopBwdSm80ILi2ELi2EN4cute5tupleIJNS5_1CILi64EEENS7_ILi128EEES8_EEENS_10bfloat16_tEfNS_4arch4Sm80ELb0ELb0ELb1ELb0ELb1ELb0ELb0ELb0ELi2ELi2ELi4ELi2ELb1EEENS1_21CollectiveEpilogueBwdISA_SB_SD_Li256ELb0ELb0ELi2EEENS1_19SingleTileSchedulerILb0ELb0ELb0ELi128EEEEEEEEEvNT_6ParamsE$_ZN4cute8gmem_ptrIPKfECI1NS_12iter_adaptorIS2_S3_EEES2_,($_ZN7cutlass13device_kernelIN5flash19enable_sm80_to_sm89INS1_16FlashAttnBwdSm80INS1_25CollectiveMainloopBwdSm80ILi2ELi2EN4cute5tupleIJNS5_1CILi64EEENS7_ILi128EEES8_EEENS_10bfloat16_tEfNS_4arch4Sm80ELb0ELb0ELb1ELb0ELb1ELb0ELb0ELb0ELi2ELi2ELi4ELi2ELb1EEENS1_21CollectiveEpilogueBwdISA_SB_SD_Li256ELb0ELb0ELi2EEENS1_19SingleTileSchedulerILb0ELb0ELb0ELi128EEEEEEEEEvNT_6ParamsE$_ZN4cute8smem_ptrIPN7cutlass10bfloat16_tEECI1NS_12iter_adaptorIS3_S4_EEES3_ - $_ZN7cutlass13device_kernelIN5flash19enable_sm80_to_sm89INS1_16FlashAttnBwdSm80INS1_25CollectiveMainloopBwdSm80ILi2ELi2EN4cute5tupleIJNS5_1CILi64EEENS7_ILi128EEES8_EEENS_10bfloat16_tEfNS_4arch4Sm80ELb0ELb0ELb1ELb0ELb1ELb0ELb0ELb0ELi2ELi2ELi4ELi2ELb1EEENS1_21CollectiveEpilogueBwdISA_SB_SD_Li256ELb0ELb0ELi2EEENS1_19SingleTileSchedulerILb0ELb0ELb0ELi128EEEEEEEEEvNT_6ParamsE$_ZN4cute8gmem_ptrIPKfECI1NS_12iter_adaptorIS2_S3_EEES2_)
$_ZN7cutlass13device_kernelIN5flash19enable_sm80_to_sm89INS1_16FlashAttnBwdSm80INS1_25CollectiveMainloopBwdSm80ILi2ELi2EN4cute5tupleIJNS5_1CILi64EEENS7_ILi128EEES8_EEENS_10bfloat16_tEfNS_4arch4Sm80ELb0ELb0ELb1ELb0ELb1ELb0ELb0ELb0ELi2ELi2ELi4ELi2ELb1EEENS1_21CollectiveEpilogueBwdISA_SB_SD_Li256ELb0ELb0ELi2EEENS1_19SingleTileSchedulerILb0ELb0ELb0ELi128EEEEEEEEEvNT_6ParamsE$_ZN4cute8gmem_ptrIPKfECI1NS_12iter_adaptorIS2_S3_EEES2_:
[----:B------:R-:W-:Y:S02]  /*7cb0*/  MOV R14, 0x7cd0 ;  /* 0x00007cd0000e7802 */ /* 0x000fe40000000f00 */
[----:B------:R-:W-:Y:S05]  /*7cc0*/  CALL.REL.NOINC `($_ZN7cutlass13device_kernelIN5flash19enable_sm80_to_sm89INS1_16FlashAttnBwdSm80INS1_25CollectiveMainloopBwdSm80ILi2ELi2EN4cute5tupleIJNS5_1CILi64EEENS7_ILi128EEES8_EEENS_10bfloat16_tEfNS_4arch4Sm80ELb0ELb0ELb1ELb0ELb1ELb0ELb0ELb0ELi2ELi2ELi4ELi2ELb1EEENS1_21CollectiveEpilogueBwdISA_SB_SD_Li256ELb0ELb0ELi2EEENS1_19SingleTileSchedulerILb0ELb0ELb0ELi128EEEEEEEEEvNT_6ParamsE$_ZN4cute12iter_adaptorIPKfNS_8gmem_ptrIS2_EEEC2ES2_) ;  /* 0xffffebf000007944 */ /* 0x000fea0003c3ffff */
[----:B------:R-:W-:-:S04]  /*7cd0*/  MOV R13, 0x0 ;  /* 0x00000000000d7802 */ /* 0x000fc80000000f00 */
[----:B------:R-:W-:Y:S05]  /*7ce0*/  RET.REL.NODEC R12 `(_ZN7cutlass13device_kernelIN5flash19enable_sm80_to_sm89INS1_16FlashAttnBwdSm80INS1_25CollectiveMainloopBwdSm80ILi2ELi2EN4cute5tupleIJNS5_1CILi64EEENS7_ILi128EEES8_EEENS_10bfloat16_tEfNS_4arch4Sm80ELb0ELb0ELb1ELb0ELb1ELb0ELb0ELb0ELi2ELi2ELi4ELi2ELb1EEENS1_21CollectiveEpilogueBwdISA_SB_SD_Li256ELb0ELb0ELi2EEENS1_19SingleTileSchedulerILb0ELb0ELb0ELi128EEEEEEEEEvNT_6ParamsE) ;  /* 0xffff83100c007950 */ /* 0x000fea0003c3ffff */
        .type           $_ZN7cutlass13device_kernelIN5flash19enable_sm80_to_sm89INS1_16FlashAttnBwdSm80INS1_25CollectiveMainloopBwdSm80ILi2ELi2EN4cute5tupleIJNS5_1CILi64EEENS7_ILi128EEES8_EEENS_10bfloat16_tEfNS_4arch4Sm80ELb0ELb0ELb1ELb0ELb1ELb0ELb0ELb0ELi2ELi2ELi4ELi2ELb1EEENS1_21CollectiveEpilogueBwdISA_SB_SD_Li256ELb0ELb0ELi2EEENS1_19SingleTileSchedulerILb0ELb0ELb0ELi128EEEEEEEEEvNT_6ParamsE$_ZN4cute8smem_ptrIPN7cutlass10bfloat16_tEECI1NS_12iter_adaptorIS3_S4_EEES3_,@function
        .size           $_ZN7cutlass13device_kernelIN5flash19enable_sm80_to_sm89INS1_16FlashAttnBwdSm80INS1_25CollectiveMainloopBwdSm80ILi2ELi2EN4cute5tupleIJNS5_1CILi64EEENS7_ILi128EEES8_EEENS_10bfloat16_tEfNS_4arch4Sm80ELb0ELb0ELb1ELb0ELb1ELb0ELb0ELb0ELi2ELi2ELi4ELi2ELb1EEENS1_21CollectiveEpilogueBwdISA_SB_SD_Li256ELb0ELb0ELi2EEENS1_19SingleTileSchedulerILb0ELb0ELb0ELi128EEEEEEEEEvNT_6ParamsE$_ZN4cute8smem_ptrIPN7cutlass10bfloat16_tEECI1NS_12iter_adaptorIS3_S4_EEES3_,($_ZN7cutlass13device_kernelIN5flash19enable_sm80_to_sm89INS1_16FlashAttnBwdSm80INS1_25CollectiveMainloopBwdSm80ILi2ELi2EN4cute5tupleIJNS5_1CILi64EEENS7_ILi128EEES8_EEENS_10bfloat16_tEfNS_4arch4Sm80ELb0ELb0ELb1ELb0ELb1ELb0ELb0ELb0ELi2ELi2ELi4ELi2ELb1EEENS1_21CollectiveEpilogueBwdISA_SB_SD_Li256ELb0ELb0ELi2EEENS1_19SingleTileSchedulerILb0ELb0ELb0ELi128EEEEEEEEEvNT_6ParamsE$_ZN4cute8smem_ptrIPN7cutlass9uint128_tEECI1NS_12iter_adaptorIS3_S4_EEES3_ - $_ZN7cutlass13device_kernelIN5flash19enable_sm80_to_sm89INS1_16FlashAttnBwdSm80INS1_25CollectiveMainloopBwdSm80ILi2ELi2EN4cute5tupleIJNS5_1CILi64EEENS7_ILi128EEES8_EEENS_10bfloat16_tEfNS_4arch4Sm80ELb0ELb0ELb1ELb0ELb1ELb0ELb0ELb0ELi2ELi2ELi4ELi2ELb1EEENS1_21CollectiveEpilogueBwdISA_SB_SD_Li256ELb0ELb0ELi2EEENS1_19SingleTileSchedulerILb0ELb0ELb0ELi128EEEEEEEEEvNT_6ParamsE$_ZN4cute8smem_ptrIPN7cutlass10bfloat16_tEECI1NS_12iter_adaptorIS3_S4_EEES3_)
$_ZN7cutlass13device_kernelIN5flash19enable_sm80_to_sm89INS1_16FlashAttnBwdSm80INS1_25CollectiveMainloopBwdSm80ILi2ELi2EN4cute5tupleIJNS5_1CILi64EEENS7_ILi128EEES8_EEENS_10bfloat16_tEfNS_4arch4Sm80ELb0ELb0ELb1ELb0ELb1ELb0ELb0ELb0ELi2ELi2ELi4ELi2ELb1EEENS1_21CollectiveEpilogueBwdISA_SB_SD_Li256ELb0ELb0ELi2EEENS1_19SingleTileSchedulerILb0ELb0ELb0ELi128EEEEEEEEEvNT_6ParamsE$_ZN4cute8smem_ptrIPN7cutlass10bfloat16_tEECI1NS_12iter_adaptorIS3_S4_EEES3_:
[----:B------:R-:W-:Y:S02]  /*7cf0*/  MOV R12, 0x7d10 ;  /* 0x00007d10000c7802 */ /* 0x000fe40000000f00 */
[----:B------:R-:W-:Y:S05]  /*7d00*/  CALL.REL.NOINC `($_ZN7cutlass13device_kernelIN5flash19enable_sm80_to_sm89INS1_16FlashAttnBwdSm80INS1_25CollectiveMainloopBwdSm80ILi2ELi2EN4cute5tupleIJNS5_1CILi64EEENS7_ILi128EEES8_EEENS_10bfloat16_tEfNS_4arch4Sm80ELb0ELb0ELb1ELb0ELb1ELb0ELb0ELb0ELi2ELi2ELi4ELi2ELb1EEENS1_21CollectiveEpilogueBwdISA_SB_SD_Li256ELb0ELb0ELi2EEENS1_19SingleTileSchedulerILb0ELb0ELb0ELi128EEEEEEEEEvNT_6ParamsE$_ZN4cute12iter_adaptorIPN7cutlass10bfloat16_tENS_8smem_ptrIS3_EEEC2ES3_) ;  /* 0xffffebf000007944 */ /* 0x000fea0003c3ffff */
[----:B------:R-:W-:-:S04]  /*7d10*/  MOV R5, 0x0 ;  /* 0x0000000000057802 */ /* 0x000fc80000000f00 */
[----:B------:R-:W-:Y:S05]  /*7d20*/  RET.REL.NODEC R4 `(_ZN7cutlass13device_kernelIN5flash19enable_sm80_to_sm89INS1_16FlashAttnBwdSm80INS1_25CollectiveMainloopBwdSm80ILi2ELi2EN4cute5tupleIJNS5_1CILi64EEENS7_ILi128EEES8_EEENS_10bfloat16_tEfNS_4arch4Sm80ELb0ELb0ELb1ELb0ELb1ELb0ELb0ELb0ELi2ELi2ELi4ELi2ELb1EEENS1_21CollectiveEpilogueBwdISA_SB_SD_Li256ELb0ELb0ELi2EEENS1_19SingleTileSchedulerILb0ELb0ELb0ELi128EEEEEEEEEvNT_6ParamsE) ;  /* 0xffff82d004007950 */ /* 0x000fea0003c3ffff */
        .type           $_ZN7cutlass13device_kernelIN5flash19enable_sm80_to_sm89INS1_16FlashAttnBwdSm80INS1_25CollectiveMainloopBwdSm80ILi2ELi2EN4cute5tupleIJNS5_1CILi64EEENS7_ILi128EEES8_EEENS_10bfloat16_tEfNS_4arch4Sm80ELb0ELb0ELb1ELb0ELb1ELb0ELb0ELb0ELi2ELi2ELi4ELi2ELb1EEENS1_21CollectiveEpilogueBwdISA_SB_SD_Li256ELb0ELb0ELi2EEENS1_19SingleTileSchedulerILb0ELb0ELb0ELi128EEEEEEEEEvNT_6ParamsE$_ZN4cute8smem_ptrIPN7cutlass9uint128_tEECI1NS_12iter_adaptorIS3_S4_EEES3_,@function
        .size           $_ZN7cutlass13device_kernelIN5flash19enable_sm80_to_sm89INS1_16FlashAttnBwdSm80INS1_25CollectiveMainloopBwdSm80ILi2ELi2EN4cute5tupleIJNS5_1CILi64EEENS7_ILi128EEES8_EEENS_10bfloat16_tEfNS_4arch4Sm80ELb0ELb0ELb1ELb0ELb1ELb0ELb0ELb0ELi2ELi2ELi4ELi2ELb1EEENS1_21CollectiveEpilogueBwdISA_SB_SD_Li256ELb0ELb0ELi2EEENS1_19SingleTileSchedulerILb0ELb0ELb0ELi128EEEEEEEEEvNT_6ParamsE$_ZN4cute8smem_ptrIPN7cutlass9uint128_tEECI1NS_12iter_adaptorIS3_S4_EEES3_,($_ZN7cutlass13device_kernelIN5flash19enable_sm80_to_sm89INS1_16FlashAttnBwdSm80INS1_25CollectiveMainloopBwdSm80ILi2ELi2EN4cute5tupleIJNS5_1CILi64EEENS7_ILi128EEES8_EEENS_10bfloat16_tEfNS_4arch4Sm80ELb0ELb0ELb1ELb0ELb1ELb0ELb0ELb0ELi2ELi2ELi4ELi2ELb1EEENS1_21CollectiveEpilogueBwdISA_SB_SD_Li256ELb0ELb0ELi2EEENS1_19SingleTileSchedulerILb0ELb0ELb0ELi128EEEEEEEEEvNT_6ParamsE$_ZN4cute8smem_ptrIPfECI1NS_12iter_adaptorIS1_S2_EEES1_ - $_ZN7cutlass13device_kernelIN5flash19enable_sm80_to_sm89INS1_16FlashAttnBwdSm80INS1_25CollectiveMainloopBwdSm80ILi2ELi2EN4cute5tupleIJNS5_1CILi64EEENS7_ILi128EEES8_EEENS_10bfloat16_tEfNS_4arch4Sm80ELb0ELb0ELb1ELb0ELb1ELb0ELb0ELb0ELi2ELi2ELi4ELi2ELb1EEENS1_21CollectiveEpilogueBwdISA_SB_SD_Li256ELb0ELb0ELi2EEENS1_19SingleTileSchedulerILb0ELb0ELb0ELi128EEEEEEEEEvNT_6ParamsE$_ZN4cute8smem_ptrIPN7cutlass9uint128_tEECI1NS_12iter_adaptorIS3_S4_EEES3_)
$_ZN7cutlass13device_kernelIN5flash19enable_sm80_to_sm89INS1_16FlashAttnBwdSm80INS1_25CollectiveMainloopBwdSm80ILi2ELi2EN4cute5tupleIJNS5_1CILi64EEENS7_ILi128EEES8_EEENS_10bfloat16_tEfNS_4arch4Sm80ELb0ELb0ELb1ELb0ELb1ELb0ELb0ELb0ELi2ELi2ELi4ELi2ELb1EEENS1_21CollectiveEpilogueBwdISA_SB_SD_Li256ELb0ELb0ELi2EEENS1_19SingleTileSchedulerILb0ELb0ELb0ELi128EEEEEEEEEvNT_6ParamsE$_ZN4cute8smem_ptrIPN7cutlass9uint128_tEECI1NS_12iter_adaptorIS3_S4_EEES3_:
[----:B------:R-:W-:Y:S02]  /*7d30*/  MOV R12, 0x7d50 ;  /* 0x00007d50000c7802 */ /* 0x000fe40000000f00 */
[----:B------:R-:W-:Y:S05]  /*7d40*/  CALL.REL.NOINC `($_ZN7cutlass13device_kernelIN5flash19enable_sm80_to_sm89INS1_16FlashAttnBwdSm80INS1_25CollectiveMainloopBwdSm80ILi2ELi2EN4cute5tupleIJNS5_1CILi64EEENS7_ILi128EEES8_EEENS_10bfloat16_tEfNS_4arch4Sm80ELb0ELb0ELb1ELb0ELb1ELb0ELb0ELb0ELi2ELi2ELi4ELi2ELb1EEENS1_21CollectiveEpilogueBwdISA_SB_SD_Li256ELb0ELb0ELi2EEENS1_19SingleTileSchedulerILb0ELb0ELb0ELi128EEEEEEEEEvNT_6ParamsE$_ZN4cute12iter_adaptorIPN7cutlass9uint128_tENS_8smem_ptrIS3_EEEC2ES3_) ;  /* 0xffffec0000007944 */ /* 0x000fea0003c3ffff */
[----:B------:R-:W-:-:S04]  /*7d50*/  MOV R9, 0x0 ;  /* 0x0000000000097802 */ /* 0x000fc80000000f00 */
[----:B------:R-:W-:Y:S05]  /*7d60*/  RET.REL.NODEC R8 `(_ZN7cutlass13device_kernelIN5flash19enable_sm80_to_sm89INS1_16FlashAttnBwdSm80INS1_25CollectiveMainloopBwdSm80ILi2ELi2EN4cute5tupleIJNS5_1CILi64EEENS7_ILi128EEES8_EEENS_10bfloat16_tEfNS_4arch4Sm80ELb0ELb0ELb1ELb0ELb1ELb0ELb0ELb0ELi2ELi2ELi4ELi2ELb1EEENS1_21CollectiveEpilogueBwdISA_SB_SD_Li256ELb0ELb0ELi2EEENS1_19SingleTileSchedulerILb0ELb0ELb0ELi128EEEEEEEEEvNT_6ParamsE) ;  /* 0xffff829008007950 */ /* 0x000fea0003c3ffff */
        .type           $_ZN7cutlass13device_kernelIN5flash19enable_sm80_to_sm89INS1_16FlashAttnBwdSm80INS1_25CollectiveMainloopBwdSm80ILi2ELi2EN4cute5tupleIJNS5_1CILi64EEENS7_ILi128EEES8_EEENS_10bfloat16_tEfNS_4arch4Sm80ELb0ELb0ELb1ELb0ELb1ELb0ELb0ELb0ELi2ELi2ELi4ELi2ELb1EEENS1_21CollectiveEpilogueBwdISA_SB_SD_Li256ELb0ELb0ELi2EEENS1_19SingleTileSchedulerILb0ELb0ELb0ELi128EEEEEEEEEvNT_6ParamsE$_ZN4cute8smem_ptrIPfECI1NS_12iter_adaptorIS1_S2_EEES1_,@function
        .size           $_ZN7cutlass13device_kernelIN5flash19enable_sm80_to_sm89INS1_16FlashAttnBwdSm80INS1_25CollectiveMainloopBwdSm80ILi2ELi2EN4cute5tupleIJNS5_1CILi64EEENS7_ILi128EEES8_EEENS_10bfloat16_tEfNS_4arch4Sm80ELb0ELb0ELb1ELb0ELb1ELb0ELb0ELb0ELi2ELi2ELi4ELi2ELb1EEENS1_21CollectiveEpilogueBwdISA_SB_SD_Li256ELb0ELb0ELi2EEENS1_19SingleTileSchedulerILb0ELb0ELb0ELi128EEEEEEEEEvNT_6ParamsE$_ZN4cute8smem_ptrIPfECI1NS_12iter_adaptorIS1_S2_EEES1_,($_ZN7cutlass13device_kernelIN5flash19enable_sm80_to_sm89INS1_16FlashAttnBwdSm80INS1_25CollectiveMainloopBwdSm80ILi2ELi2EN4cute5tupleIJNS5_1CILi64EEENS7_ILi128EEES8_EEENS_10bfloat16_tEfNS_4arch4Sm80ELb0ELb0ELb1ELb0ELb1ELb0ELb0ELb0ELi2ELi2ELi4ELi2ELb1EEENS1_21CollectiveEpilogueBwdISA_SB_SD_Li256ELb0ELb0ELi2EEENS1_19SingleTileSchedulerILb0ELb0ELb0ELi128EEEEEEEEEvNT_6ParamsE$_ZN73_INTERNAL_24fd9406_37_flash_bwd_hdim64_bf16_softcap_sm80_cu_8e232a79_330724__cvta_generic_to_sharedEPKv - $_ZN7cutlass13device_kernelIN5flash19enable_sm80_to_sm89INS1_16FlashAttnBwdSm80INS1_25CollectiveMainloopBwdSm80ILi2ELi2EN4cute5tupleIJNS5_1CILi64EEENS7_ILi128EEES8_EEENS_10bfloat16_tEfNS_4arch4Sm80ELb0ELb0ELb1ELb0ELb1ELb0ELb0ELb0ELi2ELi2ELi4ELi2ELb1EEENS1_21CollectiveEpilogueBwdISA_SB_SD_Li256ELb0ELb0ELi2EEENS1_19SingleTileSchedulerILb0ELb0ELb0ELi128EEEEEEEEEvNT_6ParamsE$_ZN4cute8smem_ptrIPfECI1NS_12iter_adaptorIS1_S2_EEES1_)
$_ZN7cutlass13device_kernelIN5flash19enable_sm80_to_sm89INS1_16FlashAttnBwdSm80INS1_25CollectiveMainloopBwdSm80ILi2ELi2EN4cute5tupleIJNS5_1CILi64EEENS7_ILi128EEES8_EEENS_10bfloat16_tEfNS_4arch4Sm80ELb0ELb0ELb1ELb0ELb1ELb0ELb0ELb0ELi2ELi2ELi4ELi2ELb1EEENS1_21CollectiveEpilogueBwdISA_SB_SD_Li256ELb0ELb0ELi2EEENS1_19SingleTileSchedulerILb0ELb0ELb0ELi128EEEEEEEEEvNT_6ParamsE$_ZN4cute8smem_ptrIPfECI1NS_12iter_adaptorIS1_S2_EEES1_:
[----:B------:R-:W-:Y:S02]  /*7d70*/  MOV R14, 0x7d90 ;  /* 0x00007d90000e7802 */ /* 0x000fe40000000f00 */
[----:B------:R-:W-:Y:S05]  /*7d80*/  CALL.REL.NOINC `($_ZN7cutlass13device_kernelIN5flash19enable_sm80_to_sm89INS1_16FlashAttnBwdSm80INS1_25CollectiveMainloopBwdSm80ILi2ELi2EN4cute5tupleIJNS5_1CILi64EEENS7_ILi128EEES8_EEENS_10bfloat16_tEfNS_4arch4Sm80ELb0ELb0ELb1ELb0ELb1ELb0ELb0ELb0ELi2ELi2ELi4ELi2ELb1EEENS1_21CollectiveEpilogueBwdISA_SB_SD_Li256ELb0ELb0ELi2EEENS1_19SingleTileSchedulerILb0ELb0ELb0ELi128EEEEEEEEEvNT_6ParamsE$_ZN4cute12iter_adaptorIPfNS_8smem_ptrIS1_EEEC2ES1_) ;  /* 0xffffec0000007944 */ /* 0x000fea0003c3ffff */
[----:B------:R-:W-:-:S04]  /*7d90*/  MOV R13, 0x0 ;  /* 0x00000000000d7802 */ /* 0x000fc80000000f00 */
[----:B------:R-:W-:Y:S05]  /*7da0*/  RET.REL.NODEC R12 `(_ZN7cutlass13device_kernelIN5flash19enable_sm80_to_sm89INS1_16FlashAttnBwdSm80INS1_25CollectiveMainloopBwdSm80ILi2ELi2EN4cute5tupleIJNS5_1CILi64EEENS7_ILi128EEES8_EEENS_10bfloat16_tEfNS_4arch4Sm80ELb0ELb0ELb1ELb0ELb1ELb0ELb0ELb0ELi2ELi2ELi4ELi2ELb1EEENS1_21CollectiveEpilogueBwdISA_SB_SD_Li256ELb0ELb0ELi2EEENS1_19SingleTileSchedulerILb0ELb0ELb0ELi128EEEEEEEEEvNT_6ParamsE) ;  /* 0xffff82500c007950 */ /* 0x000fea0003c3ffff */
        .type           $_ZN7cutlass13device_kernelIN5flash19enable_sm80_to_sm89INS1_16FlashAttnBwdSm80INS1_25CollectiveMainloopBwdSm80ILi2ELi2EN4cute5tupleIJNS5_1CILi64EEENS7_ILi128EEES8_EEENS_10bfloat16_tEfNS_4arch4Sm80ELb0ELb0ELb1ELb0ELb1ELb0ELb0ELb0ELi2ELi2ELi4ELi2ELb1EEENS1_21CollectiveEpilogueBwdISA_SB_SD_Li256ELb0ELb0ELi2EEENS1_19SingleTileSchedulerILb0ELb0ELb0ELi128EEEEEEEEEvNT_6ParamsE$_ZN73_INTERNAL_24fd9406_37_flash_bwd_hdim64_bf16_softcap_sm80_cu_8e232a79_330724__cvta_generic_to_sharedEPKv,@function
        .size           $_ZN7cutlass13device_kernelIN5flash19enable_sm80_to_sm89INS1_16FlashAttnBwdSm80INS1_25CollectiveMainloopBwdSm80ILi2ELi2EN4cute5tupleIJNS5_1CILi64EEENS7_ILi128EEES8_EEENS_10bfloat16_tEfNS_4arch4Sm80ELb0ELb0ELb1ELb0ELb1ELb0ELb0ELb0ELi2ELi2ELi4ELi2ELb1EEENS1_21CollectiveEpilogueBwdISA_SB_SD_Li256ELb0ELb0ELi2EEENS1_19SingleTileSchedulerILb0ELb0ELb0ELi128EEEEEEEEEvNT_6ParamsE$_ZN73_INTERNAL_24fd9406_37_flash_bwd_hdim64_bf16_softcap_sm80_cu_8e232a79_330724__cvta_generic_to_sharedEPKv,($_ZN7cutlass13device_kernelIN5flash19enable_sm80_to_sm89INS1_16FlashAttnBwdSm80INS1_25CollectiveMainloopBwdSm80ILi2ELi2EN4cute5tupleIJNS5_1CILi64EEENS7_ILi128EEES8_EEENS_10bfloat16_tEfNS_4arch4Sm80ELb0ELb0ELb1ELb0ELb1ELb0ELb0ELb0ELi2ELi2ELi4ELi2ELb1EEENS1_21CollectiveEpilogueBwdISA_SB_SD_Li256ELb0ELb0ELi2EEENS1_19SingleTileSchedulerILb0ELb0ELb0ELi128EEEEEEEEEvNT_6ParamsE$_ZZN4cute12filter_tupleINS_5tupleIJNS_10UnderscoreES2_S2_iEEENS1_IJNS1_IJNS_1CILi1EEENS4_ILi0EEEEEElS6_lEEEZNS_5sliceIS3_S8_EEDaRKT_RKT0_EUlRKT_RKT0_E_EEDaSC_SF_OT1_ENKUlDpSI_E_clIJNS1_IJS7_EEENS1_IJlEEENS1_IJS6_EEENS1_IJEEEEEEDaSP_ - $_ZN7cutlass13device_kernelIN5flash19enable_sm80_to_sm89INS1_16FlashAttnBwdSm80INS1_25CollectiveMainloopBwdSm80ILi2ELi2EN4cute5tupleIJNS5_1CILi64EEENS7_ILi128EEES8_EEENS_10bfloat16_tEfNS_4arch4Sm80ELb0ELb0ELb1ELb0ELb1ELb0ELb0ELb0ELi2ELi2ELi4ELi2ELb1EEENS1_21CollectiveEpilogueBwdISA_SB_SD_Li256ELb0ELb0ELi2EEENS1_19SingleTileSchedulerILb0ELb0ELb0ELi128EEEEEEEEEvNT_6ParamsE$_ZN73_INTERNAL_24fd9406_37_flash_bwd_hdim64_bf16_softcap_sm80_cu_8e232a79_330724__cvta_generic_to_sharedEPKv)
$_ZN7cutlass13device_kernelIN5flash19enable_sm80_to_sm89INS1_16FlashAttnBwdSm80INS1_25CollectiveMainloopBwdSm80ILi2ELi2EN4cute5tupleIJNS5_1CILi64EEENS7_ILi128EEES8_EEENS_10bfloat16_tEfNS_4arch4Sm80ELb0ELb0ELb1ELb0ELb1ELb0ELb0ELb0ELi2ELi2ELi4ELi2ELb1EEENS1_21CollectiveEpilogueBwdISA_SB_SD_Li256ELb0ELb0ELi2EEENS1_19SingleTileSchedulerILb0ELb0ELb0ELi128EEEEEEEEEvNT_6ParamsE$_ZN73_INTERNAL_24fd9406_37_flash_bwd_hdim64_bf16_softcap_sm80_cu_8e232a79_330724__cvta_generic_to_sharedEPKv:
[----:B------:R-:W-:Y:S02]  /*7db0*/  MOV R7, 0x0 ;  /* 0x0000000000077802 */ /* 0x000fe40000000f00 */
[----:B------:R-:W-:Y:S02]  /*7dc0*/  IADD3 R4, R4, -c[0x0][0x18], RZ ;  /* 0x8000060004047a10 */ /* 0x000fe40007ffe0ff */
[----:B------:R-:W-:Y:S05]  /*7dd0*/  RET.REL.NODEC R6 `(_ZN7cutlass13device_kernelIN5flash19enable_sm80_to_sm89INS1_16FlashAttnBwdSm80INS1_25CollectiveMainloopBwdSm80ILi2ELi2EN4cute5tupleIJNS5_1CILi64EEENS7_ILi128EEES8_EEENS_10bfloat16_tEfNS_4arch4Sm80ELb0ELb0ELb1ELb0ELb1ELb0ELb0ELb0ELi2ELi2ELi4ELi2ELb1EEENS1_21CollectiveEpilogueBwdISA_SB_SD_Li256ELb0ELb0ELi2EEENS1_19SingleTileSchedulerILb0ELb0ELb0ELi128EEEEEEEEEvNT_6ParamsE) ;  /* 0xffff822006007950 */ /* 0x000fea0003c3ffff */
        .type           $_ZN7cutlass13device_kernelIN5flash19enable_sm80_to_sm89INS1_16FlashAttnBwdSm80INS1_25CollectiveMainloopBwdSm80ILi2ELi2EN4cute5tupleIJNS5_1CILi64EEENS7_ILi128EEES8_EEENS_10bfloat16_tEfNS_4arch4Sm80ELb0ELb0ELb1ELb0ELb1ELb0ELb0ELb0ELi2ELi2ELi4ELi2ELb1EEENS1_21CollectiveEpilogueBwdISA_SB_SD_Li256ELb0ELb0ELi2EEENS1_19SingleTileSchedulerILb0ELb0ELb0ELi128EEEEEEEEEvNT_6ParamsE$_ZZN4cute12filter_tupleINS_5tupleIJNS_10UnderscoreES2_S2_iEEENS1_IJNS1_IJNS_1CILi1EEENS4_ILi0EEEEEElS6_lEEEZNS_5sliceIS3_S8_EEDaRKT_RKT0_EUlRKT_RKT0_E_EEDaSC_SF_OT1_ENKUlDpSI_E_clIJNS1_IJS7_EEENS1_IJlEEENS1_IJS6_EEENS1_IJEEEEEEDaSP_,@function
        .size           $_ZN7cutlass13device_kernelIN5flash19enable_sm80_to_sm89INS1_16FlashAttnBwdSm80INS1_25CollectiveMainloopBwdSm80ILi2ELi2EN4cute5tupleIJNS5_1CILi64EEENS7_ILi128EEES8_EEENS_10bfloat16_tEfNS_4arch4Sm80ELb0ELb0ELb1ELb0ELb1ELb0ELb0ELb0ELi2ELi2ELi4ELi2ELb1EEENS1_21CollectiveEpilogueBwdISA_SB_SD_Li256ELb0ELb0ELi2EEENS1_19SingleTileSchedulerILb0ELb0ELb0ELi128EEEEEEEEEvNT_6ParamsE$_ZZN4cute12filter_tupleINS_5tupleIJNS_10UnderscoreES2_S2_iEEENS1_IJNS1_IJNS_1CILi1EEENS4_ILi0EEEEEElS6_lEEEZNS_5sliceIS3_S8_EEDaRKT_RKT0_EUlRKT_RKT0_E_EEDaSC_SF_OT1_ENKUlDpSI_E_clIJNS1_IJS7_EEENS1_IJlEEENS1_IJS6_EEENS1_IJEEEEEEDaSP_,($_ZN7cutlass13device_kernelIN5flash19enable_sm80_to_sm89INS1_16FlashAttnBwdSm80INS1_25CollectiveMainloopBwdSm80ILi2ELi2EN4cute5tupleIJNS5_1CILi64EEENS7_ILi128EEES8_EEENS_10bfloat16_tEfNS_4arch4Sm80ELb0ELb0ELb1ELb0ELb1ELb0ELb0ELb0ELi2ELi2ELi4ELi2ELb1EEENS1_21CollectiveEpilogueBwdISA_SB_SD_Li256ELb0ELb0ELi2EEENS1_19SingleTileSchedulerILb0ELb0ELb0ELi128EEEEEEEEEvNT_6ParamsE$_ZZN4cute14transform_leafINS_15ArithmeticTupleIJNS1_IJiiEEEiiiEEENS_8identityEEEDaRKT_OT0_ENKUlRKT_E_clIS2_EEDaSC_ - $_ZN7cutlass13device_kernelIN5flash19enable_sm80_to_sm89INS1_16FlashAttnBwdSm80INS1_25CollectiveMainloopBwdSm80ILi2ELi2EN4cute5tupleIJNS5_1CILi64EEENS7_ILi128EEES8_EEENS_10bfloat16_tEfNS_4arch4Sm80ELb0ELb0ELb1ELb0ELb1ELb0ELb0ELb0ELi2ELi2ELi4ELi2ELb1EEENS1_21CollectiveEpilogueBwdISA_SB_SD_Li256ELb0ELb0ELi2EEENS1_19SingleTileSchedulerILb0ELb0ELb0ELi128EEEEEEEEEvNT_6ParamsE$_ZZN4cute12filter_tupleINS_5tupleIJNS_10UnderscoreES2_S2_iEEENS1_IJNS1_IJNS_1CILi1EEENS4_ILi0EEEEEElS6_lEEEZNS_5sliceIS3_S8_EEDaRKT_RKT0_EUlRKT_RKT0_E_EEDaSC_SF_OT1_ENKUlDpSI_E_clIJNS1_IJS7_EEENS1_IJlEEENS1_IJS6_EEENS1_IJEEEEEEDaSP_)
$_ZN7cutlass13device_kernelIN5flash19enable_sm80_to_sm89INS1_16FlashAttnBwdSm80INS1_25CollectiveMainloopBwdSm80ILi2ELi2EN4cute5tupleIJNS5_1CILi64EEENS7_ILi128EEES8_EEENS_10bfloat16_tEfNS_4arch4Sm80ELb0ELb0ELb1ELb0ELb1ELb0ELb0ELb0ELi2ELi2ELi4ELi2ELb1EEENS1_21CollectiveEpilogueBwdISA_SB_SD_Li256ELb0ELb0ELi2EEENS1_19SingleTileSchedulerILb0ELb0ELb0ELi128EEEEEEEEEvNT_6ParamsE$_ZZN4cute12filter_tupleINS_5tupleIJNS_10UnderscoreES2_S2_iEEENS1_IJNS1_IJNS_1CILi1EEENS4_ILi0EEEEEElS6_lEEEZNS_5sliceIS3_S8_EEDaRKT_RKT0_EUlRKT_RKT0_E_EEDaSC_SF_OT1_ENKUlDpSI_E_clIJNS1_IJS7_EEENS1_IJlEEENS1_IJS6_EEENS1_IJEEEEEEDaSP_:
[----:B------:R-:W-:Y:S02]  /*7de0*/  IADD3 R5, R1, 0x188, RZ ;  /* 0x0000018801057810 */ /* 0x000fe40007ffe0ff */
[----:B------:R-:W-:Y:S02]  /*7df0*/  MOV R8, 0x7e20 ;  /* 0x00007e2000087802 */ /* 0x000fe40000000f00 */
[----:B------:R-:W-:Y:S02]  /*7e00*/  IADD3 R5, R5, c[0x0][0x20], RZ ;  /* 0x0000080005057a10 */ /* 0x000fe40007ffe0ff */
[----:B------:R-:W-:Y:S05]  /*7e10*/  CALL.REL.NOINC `($_ZN7cutlass13device_kernelIN5flash19enable_sm80_to_sm89INS1_16FlashAttnBwdSm80INS1_25CollectiveMainloopBwdSm80ILi2ELi2EN4cute5tupleIJNS5_1CILi64EEENS7_ILi128EEES8_EEENS_10bfloat16_tEfNS_4arch4Sm80ELb0ELb0ELb1ELb0ELb1ELb0ELb0ELb0ELi2ELi2ELi4ELi2ELb1EEENS1_21CollectiveEpilogueBwdISA_SB_SD_Li256ELb0ELb0ELi2EEENS1_19SingleTileSchedulerILb0ELb0ELb0ELi128EEEEEEEEEvNT_6ParamsE$_ZN4cute3eso3ESOILb1ELb0EJNS_5tupleIJNS_1CILi1EEENS3_ILi0EEEEEElS5_EEC2ERKS6_RKlRKS5_) ;  /* 0xfffff65000007944 */ /* 0x000fea0003c3ffff */
[----:B-1----:R1:W5:Y:S01]  /*7e20*/  LDL.64 R4, [R1+0x188] ;  /* 0x0001880001047983 */ /* 0x0023620000100a00 */
[----:B------:R-:W-:-:S04]  /*7e30*/  MOV R7, 0x0 ;  /* 0x0000000000077802 */ /* 0x000fc80000000f00 */
[----:B------:R-:W-:Y:S05]  /*7e40*/  RET.REL.NODEC R6 `(_ZN7cutlass13device_kernelIN5flash19enable_sm80_to_sm89INS1_16FlashAttnBwdSm80INS1_25CollectiveMainloopBwdSm80ILi2ELi2EN4cute5tupleIJNS5_1CILi64EEENS7_ILi128EEES8_EEENS_10bfloat16_tEfNS_4arch4Sm80ELb0ELb0ELb1ELb0ELb1ELb0ELb0ELb0ELi2ELi2ELi4ELi2ELb1EEENS1_21CollectiveEpilogueBwdISA_SB_SD_Li256ELb0ELb0ELi2EEENS1_19SingleTileSchedulerILb0ELb0ELb0ELi128EEEEEEEEEvNT_6ParamsE) ;  /* 0xffff81b006007950 */ /* 0x000fea0003c3ffff */
        .type           $_ZN7cutlass13device_kernelIN5flash19enable_sm80_to_sm89INS1_16FlashAttnBwdSm80INS1_25CollectiveMainloopBwdSm80ILi2ELi2EN4cute5tupleIJNS5_1CILi64EEENS7_ILi128EEES8_EEENS_10bfloat16_tEfNS_4arch4Sm80ELb0ELb0ELb1ELb0ELb1ELb0ELb0ELb0ELi2ELi2ELi4ELi2ELb1EEENS1_21CollectiveEpilogueBwdISA_SB_SD_Li256ELb0ELb0ELi2EEENS1_19SingleTileSchedulerILb0ELb0ELb0ELi128EEEEEEEEEvNT_6ParamsE$_ZZN4cute14transform_leafINS_15ArithmeticTupleIJNS1_IJiiEEEiiiEEENS_8identityEEEDaRKT_OT0_ENKUlRKT_E_clIS2_EEDaSC_,@function
        .size           $_ZN7cutlass13device_kernelIN5flash19enable_sm80_to_sm89INS1_16FlashAttnBwdSm80INS1_25CollectiveMainloopBwdSm80ILi2ELi2EN4cute5tupleIJNS5_1CILi64EEENS7_ILi128EEES8_EEENS_10bfloat16_tEfNS_4arch4Sm80ELb0ELb0ELb1ELb0ELb1ELb0ELb0ELb0ELi2ELi2ELi4ELi2ELb1EEENS1_21CollectiveEpilogueBwdISA_SB_SD_Li256ELb0ELb0ELi2EEENS1_19SingleTileSchedulerILb0ELb0ELb0ELi128EEEEEEEEEvNT_6ParamsE$_ZZN4cute14transform_leafINS_15ArithmeticTupleIJNS1_IJiiEEEiiiEEENS_8identityEEEDaRKT_OT0_ENKUlRKT_E_clIS2_EEDaSC_,($_ZN7cutlass13device_kernelIN5flash19enable_sm80_to_sm89INS1_16FlashAttnBwdSm80INS1_25CollectiveMainloopBwdSm80ILi2ELi2EN4cute5tupleIJNS5_1CILi64EEENS7_ILi128EEES8_EEENS_10bfloat16_tEfNS_4arch4Sm80ELb0ELb0ELb1ELb0ELb1ELb0ELb0ELb0ELi2ELi2ELi4ELi2ELb1EEENS1_21CollectiveEpilogueBwdISA_SB_SD_Li256ELb0ELb0ELi2EEENS1_19SingleTileSchedulerILb0ELb0ELb0ELi128EEEEEEEEEvNT_6ParamsE$_ZZN4cute14transform_leafINS_15ArithmeticTupleIJNS1_IJiiEEEiiiEEENS_8identityEEEDaRKT_OT0_ENKUlRKT_E_clIiEEDaSC_ - $_ZN7cutlass13device_kernelIN5flash19enable_sm80_to_sm89INS1_16FlashAttnBwdSm80INS1_25CollectiveMainloopBwdSm80ILi2ELi2EN4cute5tupleIJNS5_1CILi64EEENS7_ILi128EEES8_EEENS_10bfloat16_tEfNS_4arch4Sm80ELb0ELb0ELb1ELb0ELb1ELb0ELb0ELb0ELi2ELi2ELi4ELi2ELb1EEENS1_21CollectiveEpilogueBwdISA_SB_SD_Li256ELb0ELb0ELi2EEENS1_19SingleTileSchedulerILb0ELb0ELb0ELi128EEEEEEEEEvNT_6ParamsE$_ZZN4cute14transform_leafINS_15ArithmeticTupleIJNS1_IJiiEEEiiiEEENS_8identityEEEDaRKT_OT0_ENKUlRKT_E_clIS2_EEDaSC_)
$_ZN7cutlass13device_kernelIN5flash19enable_sm80_to_sm89INS1_16FlashAttnBwdSm80INS1_25CollectiveMainloopBwdSm80ILi2ELi2EN4cute5tupleIJNS5_1CILi64EEENS7_ILi128EEES8_EEENS_10bfloat16_tEfNS_4arch4Sm80ELb0ELb0ELb1ELb0ELb1ELb0ELb0ELb0ELi2ELi2ELi4ELi2ELb1EEENS1_21CollectiveEpilogueBwdISA_SB_SD_Li256ELb0ELb0ELi2EEENS1_19SingleTileSchedulerILb0ELb0ELb0ELi128EEEEEEEEEvNT_6ParamsE$_ZZN4cute14transform_leafINS_15ArithmeticTupleIJNS1_IJiiEEEiiiEEENS_8identityEEEDaRKT_OT0_ENKUlRKT_E_clIS2_EEDaSC_:
[----:B------:R-:W-:Y:S02]  /*7e50*/  ULDC UR35, c[0x0][0x20] ;  /* 0x0000080000237ab9 */ /* 0x000fe40000000800 */
[----:B------:R-:W-:-:S09]  /*7e60*/  UIADD3 UR35, UR40, -UR35, URZ ;  /* 0x8000002328237290 */ /* 0x000fd2000fffe03f */
[----:B------:R-:W5:Y:S01]  /*7e70*/  LDL R5, [UR35] ;  /* 0x00000023ff057983 */ /* 0x000f620008100800 */
[----:B------:R-:W-:-:S03]  /*7e80*/  MOV R6, 0x7ea0 ;  /* 0x00007ea000067802 */ /* 0x000fc60000000f00 */
[----:B-----5:R-:W-:Y:S05]  /*7e90*/  CALL.REL.NOINC `($_ZN7cutlass13device_kernelIN5flash19enable_sm80_to_sm89INS1_16FlashAttnBwdSm80INS1_25CollectiveMainloopBwdSm80ILi2ELi2EN4cute5tupleIJNS5_1CILi64EEENS7_ILi128EEES8_EEENS_10bfloat16_tEfNS_4arch4Sm80ELb0ELb0ELb1ELb0ELb1ELb0ELb0ELb0ELi2ELi2ELi4ELi2ELb1EEENS1_21CollectiveEpilogueBwdISA_SB_SD_Li256ELb0ELb0ELi2EEENS1_19SingleTileSchedulerILb0ELb0ELb0ELi128EEEEEEEEEvNT_6ParamsE$_ZZN4cute14transform_leafINS_15ArithmeticTupleIJiiEEERNS_8identityEEEDaRKT_OT0_ENKUlRKT_E_clIiEEDaSC_) ;  /* 0x0000010000007944 */ /* 0x020fea0003c00000 */
[----:B------:R-:W5:Y:S01]  /*7ea0*/  LDL R5, [UR35+0x4] ;  /* 0x00000423ff057983 */ /* 0x000f620008100800 */
[----:B------:R-:W-:Y:S01]  /*7eb0*/  IADD3 R4, R1, 0x19c, RZ ;  /* 0x0000019c01047810 */ /* 0x000fe20007ffe0ff */
[----:B------:R-:W-:Y:S01]  /*7ec0*/  IMAD.MOV.U32 R12, RZ, RZ, R8 ;  /* 0x000000ffff0c7224 */ /* 0x000fe200078e0008 */
[----:B------:R-:W-:Y:S02]  /*7ed0*/  MOV R6, 0x7f00 ;  /* 0x00007f0000067802 */ /* 0x000fe40000000f00 */
[----:B------:R-:W-:Y:S02]  /*7ee0*/  IADD3 R4, R4, c[0x0][0x20], RZ ;  /* 0x0000080004047a10 */ /* 0x000fe40007ffe0ff */
[----:B-----5:R-:W-:Y:S05]  /*7ef0*/  CALL.REL.NOINC `($_ZN7cutlass13device_kernelIN5flash19enable_sm80_to_sm89INS1_16FlashAttnBwdSm80INS1_25CollectiveMainloopBwdSm80ILi2ELi2EN4cute5tupleIJNS5_1CILi64EEENS7_ILi128EEES8_EEENS_10bfloat16_tEfNS_4arch4Sm80ELb0ELb0ELb1ELb0ELb1ELb0ELb0ELb0ELi2ELi2ELi4ELi2ELb1EEENS1_21CollectiveEpilogueBwdISA_SB_SD_Li256ELb0ELb0ELi2EEENS1_19SingleTileSchedulerILb0ELb0ELb0ELi128EEEEEEEEEvNT_6ParamsE$_ZZN4cute14transform_leafINS_15ArithmeticTupleIJiiEEERNS_8identityEEEDaRKT_OT0_ENKUlRKT_E_clIiEEDaSC_) ;  /* 0x000000a000007944 */ /* 0x020fea0003c00000 */
[----:B------:R1:W-:Y:S01]  /*7f00*/  STL [R1+0x19c], R8 ;  /* 0x00019c0801007387 */ /* 0x0003e20000100800 */
[----:B------:R-:W-:-:S03]  /*7f10*/  MOV R6, 0x7f30 ;  /* 0x00007f3000067802 */ /* 0x000fc60000000f00 */
[----:B-1----:R-:W-:Y:S05]  /*7f20*/  CALL.REL.NOINC `($_ZN7cutlass13device_kernelIN5flash19enable_sm80_to_sm89INS1_16FlashAttnBwdSm80INS1_25CollectiveMainloopBwdSm80ILi2ELi2EN4cute5tupleIJNS5_1CILi64EEENS7_ILi128EEES8_EEENS_10bfloat16_tEfNS_4arch4Sm80ELb0ELb0ELb1ELb0ELb1ELb0ELb0ELb0ELi2ELi2ELi4ELi2ELb1EEENS1_21CollectiveEpilogueBwdISA_SB_SD_Li256ELb0ELb0ELi2EEENS1_19SingleTileSchedulerILb0ELb0ELb0ELi128EEEEEEEEEvNT_6ParamsE$_ZZN4cute9transformINS_15ArithmeticTupleIJiiEEEZNS_14transform_leafIS2_RNS_8identityEEEDaRKT_OT0_EUlRKT_E_EEDaS8_SA_ENKUlDpSD_E_clIJiiEEEDaSF_) ;  /* 0x00001d0000007944 */ /* 0x002fea0003c00000 */
[----:B------:R-:W-:Y:S02]  /*7f30*/  MOV R21, 0x0 ;  /* 0x0000000000157802 */ /* 0x000fe40000000f00 */
[----:B-----5:R-:W-:Y:S02]  /*7f40*/  MOV R7, R4 ;  /* 0x0000000400077202 */ /* 0x020fe40000000f00 */
[----:B------:R-:W-:Y:S05]  /*7f50*/  RET.REL.NODEC R20 `(_ZN7cutlass13device_kernelIN5flash19enable_sm80_to_sm89INS1_16FlashAttnBwdSm80INS1_25CollectiveMainloopBwdSm80ILi2ELi2EN4cute5tupleIJNS5_1CILi64EEENS7_ILi128EEES8_EEENS_10bfloat16_tEfNS_4arch4Sm80ELb0ELb0ELb1ELb0ELb1ELb0ELb0ELb0ELi2ELi2ELi4ELi2ELb1EEENS1_21CollectiveEpilogueBwdISA_SB_SD_Li256ELb0ELb0ELi2EEENS1_19SingleTileSchedulerILb0ELb0ELb0ELi128EEEEEEEEEvNT_6ParamsE) ;  /* 0xffff80a014007950 */ /* 0x000fea0003c3ffff */
        .type           $_ZN7cutlass13device_kernelIN5flash19enable_sm80_to_sm89INS1_16FlashAttnBwdSm80INS1_25CollectiveMainloopBwdSm80ILi2ELi2EN4cute5tupleIJNS5_1CILi64EEENS7_ILi128EEES8_EEENS_10bfloat16_tEfNS_4arch4Sm80ELb0ELb0ELb1ELb0ELb1ELb0ELb0ELb0ELi2ELi2ELi4ELi2ELb1EEENS1_21CollectiveEpilogueBwdISA_SB_SD_Li256ELb0ELb0ELi2EEENS1_19SingleTileSchedulerILb0ELb0ELb0ELi128EEEEEEEEEvNT_6ParamsE$_ZZN4cute14transform_leafINS_15ArithmeticTupleIJNS1_IJiiEEEiiiEEENS_8identityEEEDaRKT_OT0_ENKUlRKT_E_clIiEEDaSC_,@function
        .size           $_ZN7cutlass13device_kernelIN5flash19enable_sm80_to_sm89INS1_16FlashAttnBwdSm80INS1_25CollectiveMainloopBwdSm80ILi2ELi2EN4cute5tupleIJNS5_1CILi64EEENS7_ILi128EEES8_EEENS_10bfloat16_tEfNS_4arch4Sm80ELb0ELb0ELb1ELb0ELb1ELb0ELb0ELb0ELi2ELi2ELi4ELi2ELb1EEENS1_21CollectiveEpilogueBwdISA_SB_SD_Li256ELb0ELb0ELi2EEENS1_19SingleTileSchedulerILb0ELb0ELb0ELi128EEEEEEEEEvNT_6ParamsE$_ZZN4cute14transform_leafINS_15ArithmeticTupleIJNS1_IJiiEEEiiiEEENS_8identityEEEDaRKT_OT0_ENKUlRKT_E_clIiEEDaSC_,($_ZN7cutlass13device_kernelIN5flash19enable_sm80_to_sm89INS1_16FlashAttnBwdSm80INS1_25CollectiveMainloopBwdSm80ILi2ELi2EN4cute5tupleIJNS5_1CILi64EEENS7_ILi128EEES8_EEENS_10bfloat16_tEfNS_4arch4Sm80ELb0ELb0ELb1ELb0ELb1ELb0ELb0ELb0ELi2ELi2ELi4ELi2ELb1EEENS1_21CollectiveEpilogueBwdISA_SB_SD_Li256ELb0ELb0ELi2EEENS1_19SingleTileSchedulerILb0ELb0ELb0ELi128EEEEEEEEEvNT_6ParamsE$_ZZN4cute14transform_leafINS_15ArithmeticTupleIJiiEEERNS_8identityEEEDaRKT_OT0_ENKUlRKT_E_clIiEEDaSC_ - $_ZN7cutlass13device_kernelIN5flash19enable_sm80_to_sm89INS1_16FlashAttnBwdSm80INS1_25CollectiveMainloopBwdSm80ILi2ELi2EN4cute5tupleIJNS5_1CILi64EEENS7_ILi128EEES8_EEENS_10bfloat16_tEfNS_4arch4Sm80ELb0ELb0ELb1ELb0ELb1ELb0ELb0ELb0ELi2ELi2ELi4ELi2ELb1EEENS1_21CollectiveEpilogueBwdISA_SB_SD_Li256ELb0ELb0ELi2EEENS1_19SingleTileSchedulerILb0ELb0ELb0ELi128EEEEEEEEEvNT_6ParamsE$_ZZN4cute14transform_leafINS_15ArithmeticTupleIJNS1_IJiiEEEiiiEEENS_8identityEEEDaRKT_OT0_ENKUlRKT_E_clIiEEDaSC_)
$_ZN7cutlass13device_kernelIN5flash19enable_sm80_to_sm89INS1_16FlashAttnBwdSm80INS1_25CollectiveMainloopBwdSm80ILi2ELi2EN4cute5tupleIJNS5_1CILi64EEENS7_ILi128EEES8_EEENS_10bfloat16_tEfNS_4arch4Sm80ELb0ELb0ELb1ELb0ELb1ELb0ELb0ELb0ELi2ELi2ELi4ELi2ELb1EEENS1_21CollectiveEpilogueBwdISA_SB_SD_Li256ELb0ELb0ELi2EEENS1_19SingleTileSchedulerILb0ELb0ELb0ELi128EEEEEEEEEvNT_6ParamsE$_ZZN4cute14transform_leafINS_15ArithmeticTupleIJNS1_IJiiEEEiiiEEENS_8identityEEEDaRKT_OT0_ENKUlRKT_E_clIiEEDaSC_:
[----:B------:R-:W-:Y:S02]  /*7f60*/  MOV R6, R8 ;  /* 0x0000000800067202 */ /* 0x000fe40000000f00 */
[----:B------:R-:W-:-:S02]  /*7f70*/  MOV R8, R4 ;  /* 0x0000000400087202 */ /* 0x000fc40000000f00 */
[----:B------:R-:W-:-:S04]  /*7f80*/  MOV R9, 0x0 ;  /* 0x0000000000097802 */ /* 0x000fc80000000f00 */
[----:B------:R-:W-:Y:S05]  /*7f90*/  RET.REL.NODEC R8 `(_ZN7cutlass13device_kernelIN5flash19enable_sm80_to_sm89INS1_16FlashAttnBwdSm80INS1_25CollectiveMainloopBwdSm80ILi2ELi2EN4cute5tupleIJNS5_1CILi64EEENS7_ILi128EEES8_EEENS_10bfloat16_tEfNS_4arch4Sm80ELb0ELb0ELb1ELb0ELb1ELb0ELb0ELb0ELi2ELi2ELi4ELi2ELb1EEENS1_21CollectiveEpilogueBwdISA_SB_SD_Li256ELb0ELb0ELi2EEENS1_19SingleTileSchedulerILb0ELb0ELb0ELi128EEEEEEEEEvNT_6ParamsE) ;  /* 0xffff806008007950 */ /* 0x000fea0003c3ffff */
        .type           $_ZN7cutlass13device_kernelIN5flash19enable_sm80_to_sm89INS1_16FlashAttnBwdSm80INS1_25CollectiveMainloopBwdSm80ILi2ELi2EN4cute5tupleIJNS5_1CILi64EEENS7_ILi128EEES8_EEENS_10bfloat16_tEfNS_4arch4Sm80ELb0ELb0ELb1ELb0ELb1ELb0ELb0ELb0ELi2ELi2ELi4ELi2ELb1EEENS1_21CollectiveEpilogueBwdISA_SB_SD_Li256ELb0ELb0ELi2EEENS1_19SingleTileSchedulerILb0ELb0ELb0ELi128EEEEEEEEEvNT_6ParamsE$_ZZN4cute14transform_leafINS_15ArithmeticTupleIJiiEEERNS_8identityEEEDaRKT_OT0_ENKUlRKT_E_clIiEEDaSC_,@function
        .size           $_ZN7cutlass13device_kernelIN5flash19enable_sm80_to_sm89INS1_16FlashAttnBwdSm80INS1_25CollectiveMainloopBwdSm80ILi2ELi2EN4cute5tupleIJNS5_1CILi64EEENS7_ILi128EEES8_EEENS_10bfloat16_tEfNS_4arch4Sm80ELb0ELb0ELb1ELb0ELb1ELb0ELb0ELb0ELi2ELi2ELi4ELi2ELb1EEENS1_21CollectiveEpilogueBwdISA_SB_SD_Li256ELb0ELb0ELi2EEENS1_19SingleTileSchedulerILb0ELb0ELb0ELi128EEEEEEEEEvNT_6ParamsE$_ZZN4cute14transform_leafINS_15ArithmeticTupleIJiiEEERNS_8identityEEEDaRKT_OT0_ENKUlRKT_E_clIiEEDaSC_,($_ZN7cutlass13device_kernelIN5flash19enable_sm80_to_sm89INS1_16FlashAttnBwdSm80INS1_25CollectiveMainloopBwdSm80ILi2ELi2EN4cute5tupleIJNS5_1CILi64EEENS7_ILi128EEES8_EEENS_10bfloat16_tEfNS_4arch4Sm80ELb0ELb0ELb1ELb0ELb1ELb0ELb0ELb0ELi2ELi2ELi4ELi2ELb1EEENS1_21CollectiveEpilogueBwdISA_SB_SD_Li256ELb0ELb0ELi2EEENS1_19SingleTileSchedulerILb0ELb0ELb0ELi128EEEEEEEEEvNT_6ParamsE$_ZZN4cute19as_arithmetic_tupleINS_15ArithmeticTupleIJNS1_IJiiEEEiiiEEEEEDaRKT_ENKUlDpRKT_E_clIJS2_iiiEEEDaSA_ - $_ZN7cutlass13device_kernelIN5flash19enable_sm80_to_sm89INS1_16FlashAttnBwdSm80INS1_25CollectiveMainloopBwdSm80ILi2ELi2EN4cute5tupleIJNS5_1CILi64EEENS7_ILi128EEES8_EEENS_10bfloat16_tEfNS_4arch4Sm80ELb0ELb0ELb1ELb0ELb1ELb0ELb0ELb0ELi2ELi2ELi4ELi2ELb1EEENS1_21CollectiveEpilogueBwdISA_SB_SD_Li256ELb0ELb0ELi2EEENS1_19SingleTileSchedulerILb0ELb0ELb0ELi128EEEEEEEEEvNT_6ParamsE$_ZZN4cute14transform_leafINS_15ArithmeticTupleIJiiEEERNS_8identityEEEDaRKT_OT0_ENKUlRKT_E_clIiEEDaSC_)
$_ZN7cutlass13device_kernelIN5flash19enable_sm80_to_sm89INS1_16FlashAttnBwdSm80INS1_25CollectiveMainloopBwdSm80ILi2ELi2EN4cute5tupleIJNS5_1CILi64EEENS7_ILi128EEES8_EEENS_10bfloat16_tEfNS_4arch4Sm80ELb0ELb0ELb1ELb0ELb1ELb0ELb0ELb0ELi2ELi2ELi4ELi2ELb1EEENS1_21CollectiveEpilogueBwdISA_SB_SD_Li256ELb0ELb0ELi2EEENS1_19SingleTileSchedulerILb0ELb0ELb0ELi128EEEEEEEEEvNT_6ParamsE$_ZZN4cute14transform_leafINS_15ArithmeticTupleIJiiEEERNS_8identityEEEDaRKT_OT0_ENKUlRKT_E_clIiEEDaSC_:
[----:B------:R-:W-:Y:S02]  /*7fa0*/  MOV R7, 0x0 ;  /* 0x0000000000077802 */ /* 0x000fe40000000f00 */
[----:B------:R-:W-:Y:S02]  /*7fb0*/  MOV R8, R5 ;  /* 0x0000000500087202 */ /* 0x000fe40000000f00 */
[----:B------:R-:W-:Y:S05]  /*7fc0*/  RET.REL.NODEC R6 `(_ZN7cutlass13device_kernelIN5flash19enable_sm80_to_sm89INS1_16FlashAttnBwdSm80INS1_25CollectiveMainloopBwdSm80ILi2ELi2EN4cute5tupleIJNS5_1CILi64EEENS7_ILi128EEES8_EEENS_10bfloat16_tEfNS_4arch4Sm80ELb0ELb0ELb1ELb0ELb1ELb0ELb0ELb0ELi2ELi2ELi4ELi2ELb1EEENS1_21CollectiveEpilogueBwdISA_SB_SD_Li256ELb0ELb0ELi2EEENS1_19SingleTileSchedulerILb0ELb0ELb0ELi128EEEEEEEEEvNT_6ParamsE) ;  /* 0xffff803006007950 */ /* 0x000fea0003c3ffff */
        .type           $_ZN7cutlass13device_kernelIN5flash19enable_sm80_to_sm89INS1_16FlashAttnBwdSm80INS1_25CollectiveMainloopBwdSm80ILi2ELi2EN4cute5tupleIJNS5_1CILi64EEENS7_ILi128EEES8_EEENS_10bfloat16_tEfNS_4arch4Sm80ELb0ELb0ELb1ELb0ELb1ELb0ELb0ELb0ELi2ELi2ELi4ELi2ELb1EEENS1_21CollectiveEpilogueBwdISA_SB_SD_Li256ELb0ELb0ELi2EEENS1_19SingleTileSchedulerILb0ELb0ELb0ELi128EEEEEEEEEvNT_6ParamsE$_ZZN4cute19as_arithmetic_tupleINS_15ArithmeticTupleIJNS1_IJiiEEEiiiEEEEEDaRKT_ENKUlDpRKT_E_clIJS2_iiiEEEDaSA_,@function
        .size           $_ZN7cutlass13device_kernelIN5flash19enable_sm80_to_sm89INS1_16FlashAttnBwdSm80INS1_25CollectiveMainloopBwdSm80ILi2ELi2EN4cute5tupleIJNS5_1CILi64EEENS7_ILi128EEES8_EEENS_10bfloat16_tEfNS_4arch4Sm80ELb0ELb0ELb1ELb0ELb1ELb0ELb0ELb0ELi2ELi2ELi4ELi2ELb1EEENS1_21CollectiveEpilogueBwdISA_SB_SD_Li256ELb0ELb0ELi2EEENS1_19SingleTileSchedulerILb0ELb0ELb0ELi128EEEEEEEEEvNT_6ParamsE$_ZZN4cute19as_arithmetic_tupleINS_15ArithmeticTupleIJNS1_IJiiEEEiiiEEEEEDaRKT_ENKUlDpRKT_E_clIJS2_iiiEEEDaSA_,($_ZN7cutlass13device_kernelIN5flash19enable_sm80_to_sm89INS1_16FlashAttnBwdSm80INS1_25CollectiveMainloopBwdSm80ILi2ELi2EN4cute5tupleIJNS5_1CILi64EEENS7_ILi128EEES8_EEENS_10bfloat16_tEfNS_4arch4Sm80ELb0ELb0ELb1ELb0ELb1ELb0ELb0ELb0ELi2ELi2ELi4ELi2ELb1EEENS1_21CollectiveEpilogueBwdISA_SB_SD_Li256ELb0ELb0ELi2EEENS1_19SingleTileSchedulerILb0ELb0ELb0ELi128EEEEEEEEEvNT_6ParamsE$_ZZN4cute19as_arithmetic_tupleINS_15ArithmeticTupleIJNS1_IJiiEEEiiiEEEEEDaRKT_ENKUlRKT_E_clIS2_EEDaS9_ - $_ZN7cutlass13device_kernelIN5flash19enable_sm80_to_sm89INS1_16FlashAttnBwdSm80INS1_25CollectiveMainloopBwdSm80ILi2ELi2EN4cute5tupleIJNS5_1CILi64EEENS7_ILi128EEES8_EEENS_10bfloat16_tEfNS_4arch4Sm80ELb0ELb0ELb1ELb0ELb1ELb0ELb0ELb0ELi2ELi2ELi4ELi2ELb1EEENS1_21CollectiveEpilogueBwdISA_SB_SD_Li256ELb0ELb0ELi2EEENS1_19SingleTileSchedulerILb0ELb0ELb0ELi128EEEEEEEEEvNT_6ParamsE$_ZZN4cute19as_arithmetic_tupleINS_15ArithmeticTupleIJNS1_IJiiEEEiiiEEEEEDaRKT_ENKUlDpRKT_E_clIJS2_iiiEEEDaSA_)
$_ZN7cutlass13device_kernelIN5flash19enable_sm80_to_sm89INS1_16FlashAttnBwdSm80INS1_25CollectiveMainloopBwdSm80ILi2ELi2EN4cute5tupleIJNS5_1CILi64EEENS7_ILi128EEES8_EEENS_10bfloat16_tEfNS_4arch4Sm80ELb0ELb0ELb1ELb0ELb1ELb0ELb0ELb0ELi2ELi2ELi4ELi2ELb1EEENS1_21CollectiveEpilogueBwdISA_SB_SD_Li256ELb0ELb0ELi2EEENS1_19SingleTileSchedulerILb0ELb0ELb0ELi128EEEEEEEEEvNT_6ParamsE$_ZZN4cute19as_arithmetic_tupleINS_15ArithmeticTupleIJNS1_IJiiEEEiiiEEEEEDaRKT_ENKUlDpRKT_E_clIJS2_iiiEEEDaSA_:
[----:B------:R-:W-:Y:S01]  /*7fd0*/  IADD3 R5, R1, 0x19c, RZ ;  /* 0x0000019c01057810 */ /* 0x000fe20007ffe0ff */
[----:B------:R-:W-:Y:S01]  /*7fe0*/  IMAD.MOV.U32 R6, RZ, RZ, R4 ;  /* 0x000000ffff067224 */ /* 0x000fe200078e0004 */
[----:B------:R-:W-:Y:S01]  /*7ff0*/  MOV R20, 0x8040 ;  /* 0x0000804000147802 */ /* 0x000fe20000000f00 */
[----:B------:R-:W-:Y:S01]  /*8000*/  UMOV UR42, UR36 ;  /* 0x00000024002a7c82 */ /* 0x000fe20008000000 */
[----:B------:R-:W-:Y:S01]  /*8010*/  IADD3 R5, R5, c[0x0][0x20], RZ ;  /* 0x0000080005057a10 */ /* 0x000fe20007ffe0ff */
[----:B------:R-:W-:Y:S02]  /*8020*/  UMOV UR41, UR39 ;  /* 0x0000002700297c82 */ /* 0x000fe40008000000 */
[----:B------:R-:W-:Y:S05]  /*8030*/  CALL.REL.NOINC `($_ZN7cutlass13device_kernelIN5flash19enable_sm80_to_sm89INS1_16FlashAttnBwdSm80INS1_25CollectiveMainloopBwdSm80ILi2ELi2EN4cute5tupleIJNS5_1CILi64EEENS7_ILi128EEES8_EEENS_10bfloat16_tEfNS_4arch4Sm80ELb0ELb0ELb1ELb0ELb1ELb0ELb0ELb0ELi2ELi2ELi4ELi2ELb1EEENS1_21CollectiveEpilogueBwdISA_SB_SD_Li256ELb0ELb0ELi2EEENS1_19SingleTileSchedulerILb0ELb0ELb0ELi128EEEEEEEEEvNT_6ParamsE$_ZN4cute5tupleIJNS_15ArithmeticTupleIJiiEEEiiiEEC2ERKS2_RKiS7_S7_) ;  /* 0xfffff99000007944 */ /* 0x000fea0003c3ffff */
[----:B------:R2:W5:Y:S04]  /*8040*/  LDL R8, [R1+0x19c] ;  /* 0x00019c0001087983 */ /* 0x0005680000100800 */
[----:B-1----:R2:W5:Y:S04]  /*8050*/  LDL.64 R6, [R1+0x1a8] ;  /* 0x0001a80001067983 */ /* 0x0025680000100a00 */
[----:B------:R2:W5:Y:S01]  /*8060*/  LDL.64 R4, [R1+0x1a0] ;  /* 0x0001a00001047983 */ /* 0x0005620000100a00 */
[----:B------:R-:W-:-:S04]  /*8070*/  MOV R13, 0x0 ;  /* 0x00000000000d7802 */ /* 0x000fc80000000f00 */
[----:B------:R-:W-:Y:S05]  /*8080*/  RET.REL.NODEC R12 `(_ZN7cutlass13device_kernelIN5flash19enable_sm80_to_sm89INS1_16FlashAttnBwdSm80INS1_25CollectiveMainloopBwdSm80ILi2ELi2EN4cute5tupleIJNS5_1CILi64EEENS7_ILi128EEES8_EEENS_10bfloat16_tEfNS_4arch4Sm80ELb0ELb0ELb1ELb0ELb1ELb0ELb0ELb0ELi2ELi2ELi4ELi2ELb1EEENS1_21CollectiveEpilogueBwdISA_SB_SD_Li256ELb0ELb0ELi2EEENS1_19SingleTileSchedulerILb0ELb0ELb0ELi128EEEEEEEEEvNT_6ParamsE) ;  /* 0xffff7f700c007950 */ /* 0x000fea0003c3ffff */
        .type           $_ZN7cutlass13device_kernelIN5flash19enable_sm80_to_sm89INS1_16FlashAttnBwdSm80INS1_25CollectiveMainloopBwdSm80ILi2ELi2EN4cute5tupleIJNS5_1CILi64EEENS7_ILi128EEES8_EEENS_10bfloat16_tEfNS_4arch4Sm80ELb0ELb0ELb1ELb0ELb1ELb0ELb0ELb0ELi2ELi2ELi4ELi2ELb1EEENS1_21CollectiveEpilogueBwdISA_SB_SD_Li256ELb0ELb0ELi2EEENS1_19SingleTileSchedulerILb0ELb0ELb0ELi128EEEEEEEEEvNT_6ParamsE$_ZZN4cute19as_arithmetic_tupleINS_15ArithmeticTupleIJNS1_IJiiEEEiiiEEEEEDaRKT_ENKUlRKT_E_clIS2_EEDaS9_,@function
        .size           $_ZN7cutlass13device_kernelIN5flash19enable_sm80_to_sm89INS1_16FlashAttnBwdSm80INS1_25CollectiveMainloopBwdSm80ILi2ELi2EN4cute5tupleIJNS5_1CILi64EEENS7_ILi128EEES8_EEENS_10bfloat16_tEfNS_4arch4Sm80ELb0ELb0ELb1ELb0ELb1ELb0ELb0ELb0ELi2ELi2ELi4ELi2ELb1EEENS1_21CollectiveEpilogueBwdISA_SB_SD_Li256ELb0ELb0ELi2EEENS1_19SingleTileSchedulerILb0ELb0ELb0ELi128EEEEEEEEEvNT_6ParamsE$_ZZN4cute19as_arithmetic_tupleINS_15ArithmeticTupleIJNS1_IJiiEEEiiiEEEEEDaRKT_ENKUlRKT_E_clIS2_EEDaS9_,($_ZN7cutlass13device_kernelIN5flash19enable_sm80_to_sm89INS1_16FlashAttnBwdSm80INS1_25CollectiveMainloopBwdSm80ILi2ELi2EN4cute5tupleIJNS5_1CILi64EEENS7_ILi128EEES8_EEENS_10bfloat16_tEfNS_4arch4Sm80ELb0ELb0ELb1ELb0ELb1ELb0ELb0ELb0ELi2ELi2ELi4ELi2ELb1EEENS1_21CollectiveEpilogueBwdISA_SB_SD_Li256ELb0ELb0ELi2EEENS1_19SingleTileSchedulerILb0ELb0ELb0ELi128EEEEEEEEEvNT_6ParamsE$_ZZN4cute19as_arithmetic_tupleINS_15ArithmeticTupleIJNS1_IJiiEEEiiiEEEEEDaRKT_ENKUlRKT_E_clIiEEDaS9_ - $_ZN7cutlass13device_kernelIN5flash19enable_sm80_to_sm89INS1_16FlashAttnBwdSm80INS1_25CollectiveMainloopBwdSm80ILi2ELi2EN4cute5tupleIJNS5_1CILi64EEENS7_ILi128EEES8_EEENS_10bfloat16_tEfNS_4arch4Sm80ELb0ELb0ELb1ELb0ELb1ELb0ELb0ELb0ELi2ELi2ELi4ELi2ELb1EEENS1_21CollectiveEpilogueBwdISA_SB_SD_Li256ELb0ELb0ELi2EEENS1_19SingleTileSchedulerILb0ELb0ELb0ELi128EEEEEEEEEvNT_6ParamsE$_ZZN4cute19as_arithmetic_tupleINS_15ArithmeticTupleIJNS1_IJiiEEEiiiEEEEEDaRKT_ENKUlRKT_E_clIS2_EEDaS9_)
$_ZN7cutlass13device_kernelIN5flash19enable_sm80_to_sm89INS1_16FlashAttnBwdSm80INS1_25CollectiveMainloopBwdSm80ILi2ELi2EN4cute5tupleIJNS5_1CILi64EEENS7_ILi128EEES8_EEENS_10bfloat16_tEfNS_4arch4Sm80ELb0ELb0ELb1ELb0ELb1ELb0ELb0ELb0ELi2ELi2ELi4ELi2ELb1EEENS1_21CollectiveEpilogueBwdISA_SB_SD_Li256ELb0ELb0ELi2EEENS1_19SingleTileSchedulerILb0ELb0ELb0ELi128EEEEEEEEEvNT_6ParamsE$_ZZN4cute19as_arithmetic_tupleINS_15ArithmeticTupleIJNS1_IJiiEEEiiiEEEEEDaRKT_ENKUlRKT_E_clIS2_EEDaS9_:
[----:B------:R-:W-:Y:S02]  /*8090*/  ULDC UR35, c[0x0][0x20] ;  /* 0x0000080000237ab9 */ /* 0x000fe40000000800 */
[----:B------:R-:W-:-:S09]  /*80a0*/  UIADD3 UR35, UR40, -UR35, URZ ;  /* 0x8000002328237290 */ /* 0x000fd2000fffe03f */
[----:B------:R-:W5:Y:S01]  /*80b0*/  LDL R5, [UR35] ;  /* 0x00000023ff057983 */ /* 0x000f620008100800 */
[----:B------:R-:W-:-:S03]  /*80c0*/  MOV R6, 0x80e0 ;  /* 0x000080e000067802 */ /* 0x000fc60000000f00 */
[----:B-----5:R-:W-:Y:S05]  /*80d0*/  CALL.REL.NOINC `($_ZN7cutlass13device_kernelIN5flash19enable_sm80_to_sm89INS1_16FlashAttnBwdSm80INS1_25CollectiveMainloopBwdSm80ILi2ELi2EN4cute5tupleIJNS5_1CILi64EEENS7_ILi128EEES8_EEENS_10bfloat16_tEfNS_4arch4Sm80ELb0ELb0ELb1ELb0ELb1ELb0ELb0ELb0ELi2ELi2ELi4ELi2ELb1EEENS1_21CollectiveEpilogueBwdISA_SB_SD_Li256ELb0ELb0ELi2EEENS1_19SingleTileSchedulerILb0ELb0ELb0ELi128EEEEEEEEEvNT_6ParamsE$_ZZN4cute19as_arithmetic_tupleINS_15ArithmeticTupleIJiiEEEEEDaRKT_ENKUlRKT_E_clIiEEDaS8_) ;  /* 0x0000015000007944 */ /* 0x020fea0003c00000 */
[----:B------:R-:W5:Y:S01]  /*80e0*/  LDL R5, [UR35+0x4] ;  /* 0x00000423ff057983 */ /* 0x000f620008100800 */
[----:B------:R-:W-:Y:S01]  /*80f0*/  IADD3 R4, R1, 0x19c, RZ ;  /* 0x0000019c01047810 */ /* 0x000fe20007ffe0ff */
[----:B------:R-:W-:Y:S01]  /*8100*/  IMAD.MOV.U32 R12, RZ, RZ, R8 ;  /* 0x000000ffff0c7224 */ /* 0x000fe200078e0008 */
[----:B------:R-:W-:Y:S02]  /*8110*/  MOV R6, 0x8140 ;  /* 0x0000814000067802 */ /* 0x000fe40000000f00 */
[----:B------:R-:W-:Y:S02]  /*8120*/  IADD3 R4, R4, c[0x0][0x20], RZ ;  /* 0x0000080004047a10 */ /* 0x000fe40007ffe0ff */
[----:B-----5:R-:W-:Y:S05]  /*8130*/  CALL.REL.NOINC `($_ZN7cutlass13device_kernelIN5flash19enable_sm80_to_sm89INS1_16FlashAttnBwdSm80INS1_25CollectiveMainloopBwdSm80ILi2ELi2EN4cute5tupleIJNS5_1CILi64EEENS7_ILi128EEES8_EEENS_10bfloat16_tEfNS_4arch4Sm80ELb0ELb0ELb1ELb0ELb1ELb0ELb0ELb0ELi2ELi2ELi4ELi2ELb1EEENS1_21CollectiveEpilogueBwdISA_SB_SD_Li256ELb0ELb0ELi2EEENS1_19SingleTileSchedulerILb0ELb0ELb0ELi128EEEEEEEEEvNT_6ParamsE$_ZZN4cute19as_arithmetic_tupleINS_15ArithmeticTupleIJiiEEEEEDaRKT_ENKUlRKT_E_clIiEEDaS8_) ;  /* 0x000000f000007944 */ /* 0x020fea0003c00000 */
[----:B------:R1:W-:Y:S01]  /*8140*/  STL [R1+0x19c], R8 ;  /* 0x00019c0801007387 */ /* 0x0003e20000100800 */
[----:B------:R-:W-:-:S03]  /*8150*/  MOV R20, 0x8170 ;  /* 0x0000817000147802 */ /* 0x000fc60000000f00 */
[----:B-1----:R-:W-:Y:S05]  /*8160*/  CALL.REL.NOINC `($_ZN7cutlass13device_kernelIN5flash19enable_sm80_to_sm89INS1_16FlashAttnBwdSm80INS1_25CollectiveMainloopBwdSm80ILi2ELi2EN4cute5tupleIJNS5_1CILi64EEENS7_ILi128EEES8_EEENS_10bfloat16_tEfNS_4arch4Sm80ELb0ELb0ELb1ELb0ELb1ELb0ELb0ELb0ELi2ELi2ELi4ELi2ELb1EEENS1_21CollectiveEpilogueBwdISA_SB_SD_Li256ELb0ELb0ELi2EEENS1_19SingleTileSchedulerILb0ELb0ELb0ELi128EEEEEEEEEvNT_6ParamsE$_ZZN4cute19as_arithmetic_tupleINS_15ArithmeticTupleIJiiEEEEEDaRKT_ENKUlDpRKT_E_clIJiiEEEDaS9_) ;  /* 0x0000005000007944 */ /* 0x002fea0003c00000 */
[----:B------:R-:W-:-:S04]  /*8170*/  MOV R43, 0x0 ;  /* 0x00000000002b7802 */ /* 0x000fc80000000f00 */
[----:B------:R-:W-:Y:S05]  /*8180*/  RET.REL.NODEC R42 `(_ZN7cutlass13device_kernelIN5flash19enable_sm80_to_sm89INS1_16FlashAttnBwdSm80INS1_25CollectiveMainloopBwdSm80ILi2ELi2EN4cute5tupleIJNS5_1CILi64EEENS7_ILi128EEES8_EEENS_10bfloat16_tEfNS_4arch4Sm80ELb0ELb0ELb1ELb0ELb1ELb0ELb0ELb0ELi2ELi2ELi4ELi2ELb1EEENS1_21CollectiveEpilogueBwdISA_SB_SD_Li256ELb0ELb0ELi2EEENS1_19SingleTileSchedulerILb0ELb0ELb0ELi128EEEEEEEEEvNT_6ParamsE) ;  /* 0xffff7e702a007950 */ /* 0x000fea0003c3ffff */
        .type           $_ZN7cutlass13device_kernelIN5flash19enable_sm80_to_sm89INS1_16FlashAttnBwdSm80INS1_25CollectiveMainloopBwdSm80ILi2ELi2EN4cute5tupleIJNS5_1CILi64EEENS7_ILi128EEES8_EEENS_10bfloat16_tEfNS_4arch4Sm80ELb0ELb0ELb1ELb0ELb1ELb0ELb0ELb0ELi2ELi2ELi4ELi2ELb1EEENS1_21CollectiveEpilogueBwdISA_SB_SD_Li256ELb0ELb0ELi2EEENS1_19SingleTileSchedulerILb0ELb0ELb0ELi128EEEEEEEEEvNT_6ParamsE$_ZZN4cute19as_arithmetic_tupleINS_15ArithmeticTupleIJNS1_IJiiEEEiiiEEEEEDaRKT_ENKUlRKT_E_clIiEEDaS9_,@function
        .size           $_ZN7cutlass13device_kernelIN5flash19enable_sm80_to_sm89INS1_16FlashAttnBwdSm80INS1_25CollectiveMainloopBwdSm80ILi2ELi2EN4cute5tupleIJNS5_1CILi64EEENS7_ILi128EEES8_EEENS_10bfloat16_tEfNS_4arch4Sm80ELb0ELb0ELb1ELb0ELb1ELb0ELb0ELb0ELi2ELi2ELi4ELi2ELb1EEENS1_21CollectiveEpilogueBwdISA_SB_SD_Li256ELb0ELb0ELi2EEENS1_19SingleTileSchedulerILb0ELb0ELb0ELi128EEEEEEEEEvNT_6ParamsE$_ZZN4cute19as_arithmetic_tupleINS_15ArithmeticTupleIJNS1_IJiiEEEiiiEEEEEDaRKT_ENKUlRKT_E_clIiEEDaS9_,($_ZN7cutlass13device_kernelIN5flash19enable_sm80_to_sm89INS1_16FlashAttnBwdSm80INS1_25CollectiveMainloopBwdSm80ILi2ELi2EN4cute5tupleIJNS5_1CILi64EEENS7_ILi128EEES8_EEENS_10bfloat16_tEfNS_4arch4Sm80ELb0ELb0ELb1ELb0ELb1ELb0ELb0ELb0ELi2ELi2ELi4ELi2ELb1EEENS1_21CollectiveEpilogueBwdISA_SB_SD_Li256ELb0ELb0ELi2EEENS1_19SingleTileSchedulerILb0ELb0ELb0ELi128EEEEEEEEEvNT_6ParamsE$_ZZN4cute19as_arithmetic_tupleINS_15ArithmeticTupleIJiiEEEEEDaRKT_ENKUlDpRKT_E_clIJiiEEEDaS9_ - $_ZN7cutlass13device_kernelIN5flash19enable_sm80_to_sm89INS1_16FlashAttnBwdSm80INS1_25CollectiveMainloopBwdSm80ILi2ELi2EN4cute5tupleIJNS5_1CILi64EEENS7_ILi128EEES8_EEENS_10bfloat16_tEfNS_4arch4Sm80ELb0ELb0ELb1ELb0ELb1ELb0ELb0ELb0ELi2ELi2ELi4ELi2ELb1EEENS1_21CollectiveEpilogueBwdISA_SB_SD_Li256ELb0ELb0ELi2EEENS1_19SingleTileSchedulerILb0ELb0ELb0ELi128EEEEEEEEEvNT_6ParamsE$_ZZN4cute19as_arithmetic_tupleINS_15ArithmeticTupleIJNS1_IJiiEEEiiiEEEEEDaRKT_ENKUlRKT_E_clIiEEDaS9_)
$_ZN7cutlass13device_kernelIN5flash19enable_sm80_to_sm89INS1_16FlashAttnBwdSm80INS1_25CollectiveMainloopBwdSm80ILi2ELi2EN4cute5tupleIJNS5_1CILi64EEENS7_ILi128EEES8_EEENS_10bfloat16_tEfNS_4arch4Sm80ELb0ELb0ELb1ELb0ELb1ELb0ELb0ELb0ELi2ELi2ELi4ELi2ELb1EEENS1_21CollectiveEpilogueBwdISA_SB_SD_Li256ELb0ELb0ELi2EEENS1_19SingleTileSchedulerILb0ELb0ELb0ELi128EEEEEEEEEvNT_6ParamsE$_ZZN4cute19as_arithmetic_tupleINS_15ArithmeticTupleIJNS1_IJiiEEEiiiEEEEEDaRKT_ENKUlRKT_E_clIiEEDaS9_:
[----:B------:R-:W-:Y:S02]  /*8190*/  MOV R8, R7 ;  /* 0x0000000700087202 */ /* 0x000fe40000000f00 */
[----:B------:R-:W-:-:S04]  /*81a0*/  MOV R7, 0x0 ;  /* 0x0000000000077802 */ /* 0x000fc80000000f00 */
[----:B------:R-:W-:Y:S05]  /*81b0*/  RET.REL.NODEC R6 `(_ZN7cutlass13device_kernelIN5flash19enable_sm80_to_sm89INS1_16FlashAttnBwdSm80INS1_25CollectiveMainloopBwdSm80ILi2ELi2EN4cute5tupleIJNS5_1CILi64EEENS7_ILi128EEES8_EEENS_10bfloat16_tEfNS_4arch4Sm80ELb0ELb0ELb1ELb0ELb1ELb0ELb0ELb0ELi2ELi2ELi4ELi2ELb1EEENS1_21CollectiveEpilogueBwdISA_SB_SD_Li256ELb0ELb0ELi2EEENS1_19SingleTileSchedulerILb0ELb0ELb0ELi128EEEEEEEEEvNT_6ParamsE) ;  /* 0xffff7e4006007950 */ /* 0x000fea0003c3ffff */
        .type           $_ZN7cutlass13device_kernelIN5flash19enable_sm80_to_sm89INS1_16FlashAttnBwdSm80INS1_25CollectiveMainloopBwdSm80ILi2ELi2EN4cute5tupleIJNS5_1CILi64EEENS7_ILi128EEES8_EEENS_10bfloat16_tEfNS_4arch4Sm80ELb0ELb0ELb1ELb0ELb1ELb0ELb0ELb0ELi2ELi2ELi4ELi2ELb1EEENS1_21CollectiveEpilogueBwdISA_SB_SD_Li256ELb0ELb0ELi2EEENS1_19SingleTileSchedulerILb0ELb0ELb0ELi128EEEEEEEEEvNT_6ParamsE$_ZZN4cute19as_arithmetic_tupleINS_15ArithmeticTupleIJiiEEEEEDaRKT_ENKUlDpRKT_E_clIJiiEEEDaS9_,@function
        .size           $_ZN7cutlass13device_kernelIN5flash19enable_sm80_to_sm89INS1_16FlashAttnBwdSm80INS1_25CollectiveMainloopBwdSm80ILi2ELi2EN4cute5tupleIJNS5_1CILi64EEENS7_ILi128EEES8_EEENS_10bfloat16_tEfNS_4arch4Sm80ELb0ELb0ELb1ELb0ELb1ELb0ELb0ELb0ELi2ELi2ELi4ELi2ELb1EEENS1_21CollectiveEpilogueBwdISA_SB_SD_Li256ELb0ELb0ELi2EEENS1_19SingleTileSchedulerILb0ELb0ELb0ELi128EEEEEEEEEvNT_6ParamsE$_ZZN4cute19as_arithmetic_tupleINS_15ArithmeticTupleIJiiEEEEEDaRKT_ENKUlDpRKT_E_clIJiiEEEDaS9_,($_ZN7cutlass13device_kernelIN5flash19enable_sm80_to_sm89INS1_16FlashAttnBwdSm80INS1_25CollectiveMainloopBwdSm80ILi2ELi2EN4cute5tupleIJNS5_1CILi64EEENS7_ILi128EEES8_EEENS_10bfloat16_tEfNS_4arch4Sm80ELb0ELb0ELb1ELb0ELb1ELb0ELb0ELb0ELi2ELi2ELi4ELi2ELb1EEENS1_21CollectiveEpilogueBwdISA_SB_SD_Li256ELb0ELb0ELi2EEENS1_19SingleTileSchedulerILb0ELb0ELb0ELi128EEEEEEEEEvNT_6ParamsE$_ZZN4cute19as_arithmetic_tupleINS_15ArithmeticTupleIJiiEEEEEDaRKT_ENKUlRKT_E_clIiEEDaS8_ - $_ZN7cutlass13device_kernelIN5flash19enable_sm80_to_sm89INS1_16FlashAttnBwdSm80INS1_25CollectiveMainloopBwdSm80ILi2ELi2EN4cute5tupleIJNS5_1CILi64EEENS7_ILi128EEES8_EEENS_10bfloat16_tEfNS_4arch4Sm80ELb0ELb0ELb1ELb0ELb1ELb0ELb0ELb0ELi2ELi2ELi4ELi2ELb1EEENS1_21CollectiveEpilogueBwdISA_SB_SD_Li256ELb0ELb0ELi2EEENS1_19SingleTileSchedulerILb0ELb0ELb0ELi128EEEEEEEEEvNT_6ParamsE$_ZZN4cute19as_arithmetic_tupleINS_15ArithmeticTupleIJiiEEEEEDaRKT_ENKUlDpRKT_E_clIJiiEEEDaS9_)
$_ZN7cutlass13device_kernelIN5flash19enable_sm80_to_sm89INS1_16FlashAttnBwdSm80INS1_25CollectiveMainloopBwdSm80ILi2ELi2EN4cute5tupleIJNS5_1CILi64EEENS7_ILi128EEES8_EEENS_10bfloat16_tEfNS_4arch4Sm80ELb0ELb0ELb1ELb0ELb1ELb0ELb0ELb0ELi2ELi2ELi4ELi2ELb1EEENS1_21CollectiveEpilogueBwdISA_SB_SD_Li256ELb0ELb0ELi2EEENS1_19SingleTileSchedulerILb0ELb0ELb0ELi128EEEEEEEEEvNT_6ParamsE$_ZZN4cute19as_arithmetic_tupleINS_15ArithmeticTupleIJiiEEEEEDaRKT_ENKUlDpRKT_E_clIJiiEEEDaS9_:
[----:B------:R-:W-:Y:S02]  /*81c0*/  IADD3 R5, R1, 0x1a0, RZ ;  /* 0x000001a001057810 */ /* 0x000fe40007ffe0ff */
[----:B------:R-:W-:Y:S02]  /*81d0*/  MOV R6, 0x8200 ;  /* 0x0000820000067802 */ /* 0x000fe40000000f00 */
[----:B------:R-:W-:Y:S02]  /*81e0*/  IADD3 R5, R5, c[0x0][0x20], RZ ;  /* 0x0000080005057a10 */ /* 0x000fe40007ffe0ff */
[----:B------:R-:W-:Y:S05]  /*81f0*/  CALL.REL.NOINC `($_ZN7cutlass13device_kernelIN5flash19enable_sm80_to_sm89INS1_16FlashAttnBwdSm80INS1_25CollectiveMainloopBwdSm80ILi2ELi2EN4cute5tupleIJNS5_1CILi64EEENS7_ILi128EEES8_EEENS_10bfloat16_tEfNS_4arch4Sm80ELb0ELb0ELb1ELb0ELb1ELb0ELb0ELb0ELi2ELi2ELi4ELi2ELb1EEENS1_21CollectiveEpilogueBwdISA_SB_SD_Li256ELb0ELb0ELi2EEENS1_19SingleTileSchedulerILb0ELb0ELb0ELi128EEEEEEEEEvNT_6ParamsE$_ZN4cute5tupleIJiiEEC2ERKiS3_) ;  /* 0xfffff9f000007944 */ /* 0x000fea0003c3ffff */
[----:B-1----:R1:W5:Y:S01]  /*8200*/  LDL.64 R4, [R1+0x1a0] ;  /* 0x0001a00001047983 */ /* 0x0023620000100a00 */
[----:B------:R-:W-:-:S04]  /*8210*/  MOV R21, 0x0 ;  /* 0x0000000000157802 */ /* 0x000fc80000000f00 */
[----:B------:R-:W-:Y:S05]  /*8220*/  RET.REL.NODEC R20 `(_ZN7cutlass13device_kernelIN5flash19enable_sm80_to_sm89INS1_16FlashAttnBwdSm80INS1_25CollectiveMainloopBwdSm80ILi2ELi2EN4cute5tupleIJNS5_1CILi64EEENS7_ILi128EEES8_EEENS_10bfloat16_tEfNS_4arch4Sm80ELb0ELb0ELb1ELb0ELb1ELb0ELb0ELb0ELi2ELi2ELi4ELi2ELb1EEENS1_21CollectiveEpilogueBwdISA_SB_SD_Li256ELb0ELb0ELi2EEENS1_19SingleTileSchedulerILb0ELb0ELb0ELi128EEEEEEEEEvNT_6ParamsE) ;  /* 0xffff7dd014007950 */ /* 0x000fea0003c3ffff */
        .type           $_ZN7cutlass13device_kernelIN5flash19enable_sm80_to_sm89INS1_16FlashAttnBwdSm80INS1_25CollectiveMainloopBwdSm80ILi2ELi2EN4cute5tupleIJNS5_1CILi64EEENS7_ILi128EEES8_EEENS_10bfloat16_tEfNS_4arch4Sm80ELb0ELb0ELb1ELb0ELb1ELb0ELb0ELb0ELi2ELi2ELi4ELi2ELb1EEENS1_21CollectiveEpilogueBwdISA_SB_SD_Li256ELb0ELb0ELi2EEENS1_19SingleTileSchedulerILb0ELb0ELb0ELi128EEEEEEEEEvNT_6ParamsE$_ZZN4cute19as_arithmetic_tupleINS_15ArithmeticTupleIJiiEEEEEDaRKT_ENKUlRKT_E_clIiEEDaS8_,@function
        .size           $_ZN7cutlass13device_kernelIN5flash19enable_sm80_to_sm89INS1_16FlashAttnBwdSm80INS1_25CollectiveMainloopBwdSm80ILi2ELi2EN4cute5tupleIJNS5_1CILi64EEENS7_ILi128EEES8_EEENS_10bfloat16_tEfNS_4arch4Sm80ELb0ELb0ELb1ELb0ELb1ELb0ELb0ELb0ELi2ELi2ELi4ELi2ELb1EEENS1_21CollectiveEpilogueBwdISA_SB_SD_Li256ELb0ELb0ELi2EEENS1_19SingleTileSchedulerILb0ELb0ELb0ELi128EEEEEEEEEvNT_6ParamsE$_ZZN4cute19as_arithmetic_tupleINS_15ArithmeticTupleIJiiEEEEEDaRKT_ENKUlRKT_E_clIiEEDaS8_,($_ZN7cutlass13device_kernelIN5flash19enable_sm80_to_sm89INS1_16FlashAttnBwdSm80INS1_25CollectiveMainloopBwdSm80ILi2ELi2EN4cute5tupleIJNS5_1CILi64EEENS7_ILi128EEES8_EEENS_10bfloat16_tEfNS_4arch4Sm80ELb0ELb0ELb1ELb0ELb1ELb0ELb0ELb0ELi2ELi2ELi4ELi2ELb1EEENS1_21CollectiveEpilogueBwdISA_SB_SD_Li256ELb0ELb0ELi2EEENS1_19SingleTileSchedulerILb0ELb0ELb0ELi128EEEEEEEEEvNT_6ParamsE$_ZZN4cute5sliceINS_5tupleIJNS_10UnderscoreES2_S2_iEEENS1_IJNS1_IJNS_1CILi1EEENS4_ILi0EEEEEElS6_lEEEEEDaRKT_RKT0_ENKUlRKT_RKT0_E_clIS2_lEEDaSH_SK_ - $_ZN7cutlass13device_kernelIN5flash19enable_sm80_to_sm89INS1_16FlashAttnBwdSm80INS1_25CollectiveMainloopBwdSm80ILi2ELi2EN4cute5tupleIJNS5_1CILi64EEENS7_ILi128EEES8_EEENS_10bfloat16_tEfNS_4arch4Sm80ELb0ELb0ELb1ELb0ELb1ELb0ELb0ELb0ELi2ELi2ELi4ELi2ELb1EEENS1_21CollectiveEpilogueBwdISA_SB_SD_Li256ELb0ELb0ELi2EEENS1_19SingleTileSchedulerILb0ELb0ELb0ELi128EEEEEEEEEvNT_6ParamsE$_ZZN4cute19as_arithmetic_tupleINS_15ArithmeticTupleIJiiEEEEEDaRKT_ENKUlRKT_E_clIiEEDaS8_)
$_ZN7cutlass13device_kernelIN5flash19enable_sm80_to_sm89INS1_16FlashAttnBwdSm80INS1_25CollectiveMainloopBwdSm80ILi2ELi2EN4cute5tupleIJNS5_1CILi64EEENS7_ILi128EEES8_EEENS_10bfloat16_tEfNS_4arch4Sm80ELb0ELb0ELb1ELb0ELb1ELb0ELb0ELb0ELi2ELi2ELi4ELi2ELb1EEENS1_21CollectiveEpilogueBwdISA_SB_SD_Li256ELb0ELb0ELi2EEENS1_19SingleTileSchedulerILb0ELb0ELb0ELi128EEEEEEEEEvNT_6ParamsE$_ZZN4cute19as_arithmetic_tupleINS_15ArithmeticTupleIJiiEEEEEDaRKT_ENKUlRKT_E_clIiEEDaS8_:
[----:B------:R-:W-:Y:S02]  /*8230*/  MOV R7, 0x0 ;  /* 0x0000000000077802 */ /* 0x000fe40000000f00 */
[----:B------:R-:W-:Y:S02]  /*8240*/  MOV R8, R5 ;  /* 0x0000000500087202 */ /* 0x000fe40000000f00 */
[----:B------:R-:W-:Y:S05]  /*8250*/  RET.REL.NODEC R6 `(_ZN7cutlass13device_kernelIN5flash19enable_sm80_to_sm89INS1_16FlashAttnBwdSm80INS1_25CollectiveMainloopBwdSm80ILi2ELi2EN4cute5tupleIJNS5_1CILi64EEENS7_ILi128EEES8_EEENS_10bfloat16_tEfNS_4arch4Sm80ELb0ELb0ELb1ELb0ELb1ELb0ELb0ELb0ELi2ELi2ELi4ELi2ELb1EEENS1_21CollectiveEpilogueBwdISA_SB_SD_Li256ELb0ELb0ELi2EEENS1_19SingleTileSchedulerILb0ELb0ELb0ELi128EEEEEEEEEvNT_6ParamsE) ;  /* 0xffff7da006007950 */ /* 0x000fea0003c3ffff */
        .type           $_ZN7cutlass13device_kernelIN5flash19enable_sm80_to_sm89INS1_16FlashAttnBwdSm80INS1_25CollectiveMainloopBwdSm80ILi2ELi2EN4cute5tupleIJNS5_1CILi64EEENS7_ILi128EEES8_EEENS_10bfloat16_tEfNS_4arch4Sm80ELb0ELb0ELb1ELb0ELb1ELb0ELb0ELb0ELi2ELi2ELi4ELi2ELb1EEENS1_21CollectiveEpilogueBwdISA_SB_SD_Li256ELb0ELb0ELi2EEENS1_19SingleTileSchedulerILb0ELb0ELb0ELi128EEEEEEEEEvNT_6ParamsE$_ZZN4cute5sliceINS_5tupleIJNS_10UnderscoreES2_S2_iEEENS1_IJNS1_IJNS_1CILi1EEENS4_ILi0EEEEEElS6_lEEEEEDaRKT_RKT0_ENKUlRKT_RKT0_E_clIS2_lEEDaSH_SK_,@function
        .size           $_ZN7cutlass13device_kernelIN5flash19enable_sm80_to_sm89INS1_16FlashAttnBwdSm80INS1_25CollectiveMainloopBwdSm80ILi2ELi2EN4cute5tupleIJNS5_1CILi64EEENS7_ILi128EEES8_EEENS_10bfloat16_tEfNS_4arch4Sm80ELb0ELb0ELb1ELb0ELb1ELb0ELb0ELb0ELi2ELi2ELi4ELi2ELb1EEENS1_21CollectiveEpilogueBwdISA_SB_SD_Li256ELb0ELb0ELi2EEENS1_19SingleTileSchedulerILb0ELb0ELb0ELi128EEEEEEEEEvNT_6ParamsE$_ZZN4cute5sliceINS_5tupleIJNS_10UnderscoreES2_S2_iEEENS1_IJNS1_IJNS_1CILi1EEENS4_ILi0EEEEEElS6_lEEEEEDaRKT_RKT0_ENKUlRKT_RKT0_E_clIS2_lEEDaSH_SK_,($_ZN7cutlass13device_kernelIN5flash19enable_sm80_to_sm89INS1_16FlashAttnBwdSm80INS1_25CollectiveMainloopBwdSm80ILi2ELi2EN4cute5tupleIJNS5_1CILi64EEENS7_ILi128EEES8_EEENS_10bfloat16_tEfNS_4arch4Sm80ELb0ELb0ELb1ELb0ELb1ELb0ELb0ELb0ELi2ELi2ELi4ELi2ELb1EEENS1_21CollectiveEpilogueBwdISA_SB_SD_Li256ELb0ELb0ELi2EEENS1_19SingleTileSchedulerILb0ELb0ELb0ELi128EEEEEEEEEvNT_6ParamsE$_ZZN4cute7idx2crdINS_5tupleIJiEEENS1_IJNS1_IJNS1_IJNS_1CILi8EEENS3_ILi2EEEEEES5_NS3_ILi4EEES5_EEEEEEEEDaRKT_RKT0_ENKUlRKT_RKT0_E_clIiS8_EEDaSI_SL_ - $_ZN7cutlass13device_kernelIN5flash19enable_sm80_to_sm89INS1_16FlashAttnBwdSm80INS1_25CollectiveMainloopBwdSm80ILi2ELi2EN4cute5tupleIJNS5_1CILi64EEENS7_ILi128EEES8_EEENS_10bfloat16_tEfNS_4arch4Sm80ELb0ELb0ELb1ELb0ELb1ELb0ELb0ELb0ELi2ELi2ELi4ELi2ELb1EEENS1_21CollectiveEpilogueBwdISA_SB_SD_Li256ELb0ELb0ELi2EEENS1_19SingleTileSchedulerILb0ELb0ELb0ELi128EEEEEEEEEvNT_6ParamsE$_ZZN4cute5sliceINS_5tupleIJNS_10UnderscoreES2_S2_iEEENS1_IJNS1_IJNS_1CILi1EEENS4_ILi0EEEEEElS6_lEEEEEDaRKT_RKT0_ENKUlRKT_RKT0_E_clIS2_lEEDaSH_SK_)
$_ZN7cutlass13device_kernelIN5flash19enable_sm80_to_sm89INS1_16FlashAttnBwdSm80INS1_25CollectiveMainloopBwdSm80ILi2ELi2EN4cute5tupleIJNS5_1CILi64EEENS7_ILi128EEES8_EEENS_10bfloat16_tEfNS_4arch4Sm80ELb0ELb0ELb1ELb0ELb1ELb0ELb0ELb0ELi2ELi2ELi4ELi2ELb1EEENS1_21CollectiveEpilogueBwdISA_SB_SD_Li256ELb0ELb0ELi2EEENS1_19SingleTileSchedulerILb0ELb0ELb0ELi128EEEEEEEEEvNT_6ParamsE$_ZZN4cute5sliceINS_5tupleIJNS_10UnderscoreES2_S2_iEEENS1_IJNS1_IJNS_1CILi1EEENS4_ILi0EEEEEElS6_lEEEEEDaRKT_RKT0_ENKUlRKT_RKT0_E_clIS2_lEEDaSH_SK_:
[----:B------:R-:W-:Y:S02]  /*8260*/  IADD3 R7, R1, 0x188, RZ ;  /* 0x0000018801077810 */ /* 0x000fe40007ffe0ff */
[----:B------:R-:W-:Y:S02]  /*8270*/  MOV R8, 0x82a0 ;  /* 0x000082a000087802 */ /* 0x000fe40000000f00 */
[----:B------:R-:W-:Y:S02]  /*8280*/  IADD3 R7, R7, c[0x0][0x20], RZ ;  /* 0x0000080007077a10 */ /* 0x000fe40007ffe0ff */
[----:B------:R-:W-:Y:S05]  /*8290*/  CALL.REL.NOINC `($_ZN7cutlass13device_kernelIN5flash19enable_sm80_to_sm89INS1_16FlashAttnBwdSm80INS1_25CollectiveMainloopBwdSm80ILi2ELi2EN4cute5tupleIJNS5_1CILi64EEENS7_ILi128EEES8_EEENS_10bfloat16_tEfNS_4arch4Sm80ELb0ELb0ELb1ELb0ELb1ELb0ELb0ELb0ELi2ELi2ELi4ELi2ELb1EEENS1_21CollectiveEpilogueBwdISA_SB_SD_Li256ELb0ELb0ELi2EEENS1_19SingleTileSchedulerILb0ELb0ELb0ELi128EEEEEEEEEvNT_6ParamsE$_ZN4cute3eso3ESOILb0ELb1EJlEEC2ERKl) ;  /* 0xffffec8000007944 */ /* 0x000fea0003c3ffff */
[----:B-1----:R1:W5:Y:S01]  /*82a0*/  LDL.64 R4, [R1+0x188] ;  /* 0x0001880001047983 */ /* 0x0023620000100a00 */
[----:B------:R-:W-:-:S04]  /*82b0*/  MOV R7, 0x0 ;  /* 0x0000000000077802 */ /* 0x000fc80000000f00 */
[----:B------:R-:W-:Y:S05]  /*82c0*/  RET.REL.NODEC R6 `(_ZN7cutlass13device_kernelIN5flash19enable_sm80_to_sm89INS1_16FlashAttnBwdSm80INS1_25CollectiveMainloopBwdSm80ILi2ELi2EN4cute5tupleIJNS5_1CILi64EEENS7_ILi128EEES8_EEENS_10bfloat16_tEfNS_4arch4Sm80ELb0ELb0ELb1ELb0ELb1ELb0ELb0ELb0ELi2ELi2ELi4ELi2ELb1EEENS1_21CollectiveEpilogueBwdISA_SB_SD_Li256ELb0ELb0ELi2EEENS1_19SingleTileSchedulerILb0ELb0ELb0ELi128EEEEEEEEEvNT_6ParamsE) ;  /* 0xffff7d3006007950 */ /* 0x000fea0003c3ffff */
        .type           $_ZN7cutlass13device_kernelIN5flash19enable_sm80_to_sm89INS1_16FlashAttnBwdSm80INS1_25CollectiveMainloopBwdSm80ILi2ELi2EN4cute5tupleIJNS5_1CILi64EEENS7_ILi128EEES8_EEENS_10bfloat16_tEfNS_4arch4Sm80ELb0ELb0ELb1ELb0ELb1ELb0ELb0ELb0ELi2ELi2ELi4ELi2ELb1EEENS1_21CollectiveEpilogueBwdISA_SB_SD_Li256ELb0ELb0ELi2EEENS1_19SingleTileSchedulerILb0ELb0ELb0ELi128EEEEEEEEEvNT_6ParamsE$_ZZN4cute7idx2crdINS_5tupleIJiEEENS1_IJNS1_IJNS1_IJNS_1CILi8EEENS3_ILi2EEEEEES5_NS3_ILi4EEES5_EEEEEEEEDaRKT_RKT0_ENKUlRKT_RKT0_E_clIiS8_EEDaSI_SL_,@function
        .size           $_ZN7cutlass13device_kernelIN5flash19enable_sm80_to_sm89INS1_16FlashAttnBwdSm80INS1_25CollectiveMainloopBwdSm80ILi2ELi2EN4cute5tupleIJNS5_1CILi64EEENS7_ILi128EEES8_EEENS_10bfloat16_tEfNS_4arch4Sm80ELb0ELb0ELb1ELb0ELb1ELb0ELb0ELb0ELi2ELi2ELi4ELi2ELb1EEENS1_21CollectiveEpilogueBwdISA_SB_SD_Li256ELb0ELb0ELi2EEENS1_19SingleTileSchedulerILb0ELb0ELb0ELi128EEEEEEEEEvNT_6ParamsE$_ZZN4cute7idx2crdINS_5tupleIJiEEENS1_IJNS1_IJNS1_IJNS_1CILi8EEENS3_ILi2EEEEEES5_NS3_ILi4EEES5_EEEEEEEEDaRKT_RKT0_ENKUlRKT_RKT0_E_clIiS8_EEDaSI_SL_,($_ZN7cutlass13device_kernelIN5flash19enable_sm80_to_sm89INS1_16FlashAttnBwdSm80INS1_25CollectiveMainloopBwdSm80ILi2ELi2EN4cute5tupleIJNS5_1CILi64EEENS7_ILi128EEES8_EEENS_10bfloat16_tEfNS_4arch4Sm80ELb0ELb0ELb1ELb0ELb1ELb0ELb0ELb0ELi2ELi2ELi4ELi2ELb1EEENS1_21CollectiveEpilogueBwdISA_SB_SD_Li256ELb0ELb0ELi2EEENS1_19SingleTileSchedulerILb0ELb0ELb0ELi128EEEEEEEEEvNT_6ParamsE$_ZZN4cute7idx2crdINS_5tupleIJiEEENS1_IJNS1_IJNS1_IJNS_1CILi8EEENS3_ILi2EEEEEES5_S5_NS3_ILi4EEEEEEEEEEEDaRKT_RKT0_ENKUlRKT_RKT0_E_clIiS8_EEDaSI_SL_ - $_ZN7cutlass13device_kernelIN5flash19enable_sm80_to_sm89INS1_16FlashAttnBwdSm80INS1_25CollectiveMainloopBwdSm80ILi2ELi2EN4cute5tupleIJNS5_1CILi64EEENS7_ILi128EEES8_EEENS_10bfloat16_tEfNS_4arch4Sm80ELb0ELb0ELb1ELb0ELb1ELb0ELb0ELb0ELi2ELi2ELi4ELi2ELb1EEENS1_21CollectiveEpilogueBwdISA_SB_SD_Li256ELb0ELb0ELi2EEENS1_19SingleTileSchedulerILb0ELb0ELb0ELi128EEEEEEEEEvNT_6ParamsE$_ZZN4cute7idx2crdINS_5tupleIJiEEENS1_IJNS1_IJNS1_IJNS_1CILi8EEENS3_ILi2EEEEEES5_NS3_ILi4EEES5_EEEEEEEEDaRKT_RKT0_ENKUlRKT_RKT0_E_clIiS8_EEDaSI_SL_)
$_ZN7cutlass13device_kernelIN5flash19enable_sm80_to_sm89INS1_16FlashAttnBwdSm80INS1_25CollectiveMainloopBwdSm80ILi2ELi2EN4cute5tupleIJNS5_1CILi64EEENS7_ILi128EEES8_EEENS_10bfloat16_tEfNS_4arch4Sm80ELb0ELb0ELb1ELb0ELb1ELb0ELb0ELb0ELi2ELi2ELi4ELi2ELb1EEENS1_21CollectiveEpilogueBwdISA_SB_SD_Li256ELb0ELb0ELi2EEENS1_19SingleTileSchedulerILb0ELb0ELb0ELi128EEEEEEEEEvNT_6ParamsE$_ZZN4cute7idx2crdINS_5tupleIJiEEENS1_IJNS1_IJNS1_IJNS_1CILi8EEENS3_ILi2EEEEEES5_NS3_ILi4EEES5_EEEEEEEEDaRKT_RKT0_ENKUlRKT_RKT0_E_clIiS8_EEDaSI_SL_:
        /* <DEDUP_REMOVED lines=16> */
[----:B-1----:R-:W-:Y:S05]  /*83d0*/  CALL.REL.NOINC `($_ZN7cutlass13device_kernelIN5flash19enable_sm80_to_sm89INS1_16FlashAttnBwdSm80INS1_25CollectiveMainloopBwdSm80ILi2ELi2EN4cute5tupleIJNS5_1CILi64EEENS7_ILi128EEES8_EEENS_10bfloat16_tEfNS_4arch4Sm80ELb0ELb0ELb1ELb0ELb1ELb0ELb0ELb0ELi2ELi2ELi4ELi2ELb1EEENS1_21CollectiveEpilogueBwdISA_SB_SD_Li256ELb0ELb0ELi2EEENS1_19SingleTileSchedulerILb0ELb0ELb0ELi128EEEEEEEEEvNT_6ParamsE$_ZN4cute5tupleIJiEEC2ERKi) ;  /* 0xfffff79000007944 */ /* 0x002fea0003c3ffff */
        /* <DEDUP_REMOVED lines=8> */
[----:B-1---5:R-:W-:Y:S05]  /*8460*/  CALL.REL.NOINC `($_ZN7cutlass13device_kernelIN5flash19enable_sm80_to_sm89INS1_16FlashAttnBwdSm80INS1_25CollectiveMainloopBwdSm80ILi2ELi2EN4cute5tupleIJNS5_1CILi64EEENS7_ILi128EEES8_EEENS_10bfloat16_tEfNS_4arch4Sm80ELb0ELb0ELb1ELb0ELb1ELb0ELb0ELb0ELi2ELi2ELi4ELi2ELb1EEENS1_21CollectiveEpilogueBwdISA_SB_SD_Li256ELb0ELb0ELi2EEENS1_19SingleTileSchedulerILb0ELb0ELb0ELi128EEEEEEEEEvNT_6ParamsE$_ZN4cute5tupleIJiEEC2ERKi) ;  /* 0xfffff70000007944 */ /* 0x022fea0003c3ffff */
[----:B------:R1:W5:Y:S01]  /*8470*/  LDL R7, [R1+0x168] ;  /* 0x0001680001077983 */ /* 0x0003620000100800 */
[----:B------:R-:W-:Y:S01]  /*8480*/  MOV R5, R6 ;  /* 0x0000000600057202 */ /* 0x000fe20000000f00 */
[----:B------:R-:W-:Y:S01]  /*8490*/  UMOV UR37, UR39 ;  /* 0x0000002700257c82 */ /* 0x000fe20008000000 */
[----:B------:R-:W-:-:S02]  /*84a0*/  MOV R4, 0x84c0 ;  /* 0x000084c000047802 */ /* 0x000fc40000000f00 */
[----:B-1---5:R-:W-:Y:S05]  /*84b0*/  CALL.REL.NOINC `($_ZN7cutlass13device_kernelIN5flash19enable_sm80_to_sm89INS1_16FlashAttnBwdSm80INS1_25CollectiveMainloopBwdSm80ILi2ELi2EN4cute5tupleIJNS5_1CILi64EEENS7_ILi128EEES8_EEENS_10bfloat16_tEfNS_4arch4Sm80ELb0ELb0ELb1ELb0ELb1ELb0ELb0ELb0ELi2ELi2ELi4ELi2ELb1EEENS1_21CollectiveEpilogueBwdISA_SB_SD_Li256ELb0ELb0ELi2EEENS1_19SingleTileSchedulerILb0ELb0ELb0ELi128EEEEEEEEEvNT_6ParamsE$_ZN4cute5tupleIJiEEC2ERKi) ;  /* 0xfffff6b000007944 */ /* 0x022fea0003c3ffff */
[----:B------:R1:W5:Y:S01]  /*84c0*/  LDL R5, [R1+0x164] ;  /* 0x0001640001057983 */ /* 0x0003620000100800 */
[----:B------:R-:W-:Y:S01]  /*84d0*/  MOV R4, 0x8500 ;  /* 0x0000850000047802 */ /* 0x000fe20000000f00 */
[----:B------:R-:W-:-:S02]  /*84e0*/  UMOV UR37, UR36 ;  /* 0x0000002400257c82 */ /* 0x000fc40008000000 */
        /* <DEDUP_REMOVED lines=8> */
[----:B-1---5:R-:W-:Y:S05]  /*8570*/  CALL.REL.NOINC `($_ZN7cutlass13device_kernelIN5flash19enable_sm80_to_sm89INS1_16FlashAttnBwdSm80INS1_25CollectiveMainloopBwdSm80ILi2ELi2EN4cute5tupleIJNS5_1CILi64EEENS7_ILi128EEES8_EEENS_10bfloat16_tEfNS_4arch4Sm80ELb0ELb0ELb1ELb0ELb1ELb0ELb0ELb0ELi2ELi2ELi4ELi2ELb1EEENS1_21CollectiveEpilogueBwdISA_SB_SD_Li256ELb0ELb0ELi2EEENS1_19SingleTileSchedulerILb0ELb0ELb0ELi128EEEEEEEEEvNT_6ParamsE$_ZN4cute5tupleIJNS_15ArithmeticTupleIJiEEEEEC2ERKS2_) ;  /* 0xfffff3c000007944 */ /* 0x022fea0003c3ffff */
        /* <DEDUP_REMOVED lines=12> */
[----:B-1---5:R-:W-:Y:S05]  /*8640*/  CALL.REL.NOINC `($_ZN7cutlass13device_kernelIN5flash19enable_sm80_to_sm89INS1_16FlashAttnBwdSm80INS1_25CollectiveMainloopBwdSm80ILi2ELi2EN4cute5tupleIJNS5_1CILi64EEENS7_ILi128EEES8_EEENS_10bfloat16_tEfNS_4arch4Sm80ELb0ELb0ELb1ELb0ELb1ELb0ELb0ELb0ELi2ELi2ELi4ELi2ELb1EEENS1_21CollectiveEpilogueBwdISA_SB_SD_Li256ELb0ELb0ELi2EEENS1_19SingleTileSchedulerILb0ELb0ELb0ELi128EEEEEEEEEvNT_6ParamsE$_ZN4cute5tupleIJNS_1CILi0EEEiEEC2ERKS2_RKi) ;  /* 0xfffff49000007944 */ /* 0x022fea0003c3ffff */
[----:B------:R1:W5:Y:S01]  /*8650*/  LDL R5, [R1+0x168] ;  /* 0x0001680001057983 */ /* 0x0003620000100800 */
[----:B------:R-:W-:Y:S01]  /*8660*/  MOV R8, 0x8690 ;  /* 0x0000869000087802 */ /* 0x000fe20000000f00 */
[----:B------:R-:W-:-:S02]  /*8670*/  UMOV UR38, UR16 ;  /* 0x0000001000267c82 */ /* 0x000fc40008000000 */
[----:B-1---5:R-:W-:Y:S05]  /*8680*/  CALL.REL.NOINC `($_ZN7cutlass13device_kernelIN5flash19enable_sm80_to_sm89INS1_16FlashAttnBwdSm80INS1_25CollectiveMainloopBwdSm80ILi2ELi2EN4cute5tupleIJNS5_1CILi64EEENS7_ILi128EEES8_EEENS_10bfloat16_tEfNS_4arch4Sm80ELb0ELb0ELb1ELb0ELb1ELb0ELb0ELb0ELi2ELi2ELi4ELi2ELb1EEENS1_21CollectiveEpilogueBwdISA_SB_SD_Li256ELb0ELb0ELi2EEENS1_19SingleTileSchedulerILb0ELb0ELb0ELi128EEEEEEEEEvNT_6ParamsE$_ZN4cute5tupleIJNS_15ArithmeticTupleIJNS_1CILi0EEEiEEEEEC2ERKS4_) ;  /* 0xfffff27000007944 */ /* 0x022fea0003c3ffff */
[----:B------:R1:W5:Y:S01]  /*8690*/  LDL R8, [R1+0x168] ;  /* 0x0001680001087983 */ /* 0x0003620000100800 */
[----:B------:R-:W-:Y:S01]  /*86a0*/  IMAD.MOV.U32 R5, RZ, RZ, R6 ;  /* 0x000000ffff057224 */ /* 0x000fe200078e0006 */
[----:B------:R-:W-:-:S02]  /*86b0*/  MOV R4, UR16 ;  /* 0x0000001000047c02 */ /* 0x000fc40008000f00 */
[----:B------:R-:W-:Y:S02]  /*86c0*/  MOV R6, 0x86e0 ;  /* 0x000086e000067802 */ /* 0x000fe40000000f00 */
[----:B-1---5:R-:W-:Y:S05]  /*86d0*/  CALL.REL.NOINC `($_ZN7cutlass13device_kernelIN5flash19enable_sm80_to_sm89INS1_16FlashAttnBwdSm80INS1_25CollectiveMainloopBwdSm80ILi2ELi2EN4cute5tupleIJNS5_1CILi64EEENS7_ILi128EEES8_EEENS_10bfloat16_tEfNS_4arch4Sm80ELb0ELb0ELb1ELb0ELb1ELb0ELb0ELb0ELi2ELi2ELi4ELi2ELb1EEENS1_21CollectiveEpilogueBwdISA_SB_SD_Li256ELb0ELb0ELi2EEENS1_19SingleTileSchedulerILb0ELb0ELb0ELi128EEEEEEEEEvNT_6ParamsE$_ZN4cute3eso3ESOILb0ELb1EJiNS_1CILi0EEEEEC2ERKiRKS3_) ;  /* 0xffffe80000007944 */ /* 0x022fea0003c3ffff */
[----:B------:R2:W5:Y:S01]  /*86e0*/  LDL R12, [R1+0x168] ;  /* 0x00016800010c7983 */ /* 0x0005620000100800 */
[----:B-1----:R-:W-:Y:S02]  /*86f0*/  MOV R4, UR16 ;  /* 0x0000001000047c02 */ /* 0x002fe40008000f00 */
[----:B------:R-:W-:Y:S01]  /*8700*/  MOV R42, 0x8730 ;  /* 0x00008730002a7802 */ /* 0x000fe20000000f00 */
[----:B------:R2:W-:Y:S04]  /*8710*/  STL [R1+0x168], R8 ;  /* 0x0001680801007387 */ /* 0x0005e80000100800 */
[----:B--2--5:R-:W-:Y:S05]  /*8720*/  CALL.REL.NOINC `($_ZN7cutlass13device_kernelIN5flash19enable_sm80_to_sm89INS1_16FlashAttnBwdSm80INS1_25CollectiveMainloopBwdSm80ILi2ELi2EN4cute5tupleIJNS5_1CILi64EEENS7_ILi128EEES8_EEENS_10bfloat16_tEfNS_4arch4Sm80ELb0ELb0ELb1ELb0ELb1ELb0ELb0ELb0ELi2ELi2ELi4ELi2ELb1EEENS1_21CollectiveEpilogueBwdISA_SB_SD_Li256ELb0ELb0ELi2EEENS1_19SingleTileSchedulerILb0ELb0ELb0ELi128EEEEEEEEEvNT_6ParamsE$_ZZN4cuteplIJiEJNS_1CILi0EEEiEEEDaRKNS_15ArithmeticTupleIJDpT_EEERKNS3_IJDpT0_EEEENKUlDpRKT_E_clIJiiEEEDaSH_) ;  /* 0x0000191000007944 */ /* 0x024fea0003c00000 */
[----:B-----5:R-:W-:Y:S02]  /*8730*/  MOV R42, R4 ;  /* 0x00000004002a7202 */ /* 0x020fe40000000f00 */
[----:B------:R-:W-:Y:S02]  /*8740*/  MOV R4, 0x8760 ;  /* 0x0000876000047802 */ /* 0x000fe40000000f00 */
[----:B-1----:R-:W-:Y:S05]  /*8750*/  CALL.REL.NOINC `($_ZN7cutlass13device_kernelIN5flash19enable_sm80_to_sm89INS1_16FlashAttnBwdSm80INS1_25CollectiveMainloopBwdSm80ILi2ELi2EN4cute5tupleIJNS5_1CILi64EEENS7_ILi128EEES8_EEENS_10bfloat16_tEfNS_4arch4Sm80ELb0ELb0ELb1ELb0ELb1ELb0ELb0ELb0ELi2ELi2ELi4ELi2ELb1EEENS1_21CollectiveEpilogueBwdISA_SB_SD_Li256ELb0ELb0ELi2EEENS1_19SingleTileSchedulerILb0ELb0ELb0ELi128EEEEEEEEEvNT_6ParamsE$_ZZN4cuteplIJNS_15ArithmeticTupleIJiEEEEJNS1_IJNS_1CILi0EEEiEEEEEEDaRKNS1_IJDpT_EEERKNS1_IJDpT0_EEEENKUlDpRKT_E_clIJNS1_IJiiEEEEEEDaSJ_) ;  /* 0x0000154000007944 */ /* 0x002fea0003c00000 */
        /* <DEDUP_REMOVED lines=8> */
[----:B--2--5:R-:W-:Y:S05]  /*87e0*/  CALL.REL.NOINC `($_ZN7cutlass13device_kernelIN5flash19enable_sm80_to_sm89INS1_16FlashAttnBwdSm80INS1_25CollectiveMainloopBwdSm80ILi2ELi2EN4cute5tupleIJNS5_1CILi64EEENS7_ILi128EEES8_EEENS_10bfloat16_tEfNS_4arch4Sm80ELb0ELb0ELb1ELb0ELb1ELb0ELb0ELb0ELi2ELi2ELi4ELi2ELb1EEENS1_21CollectiveEpilogueBwdISA_SB_SD_Li256ELb0ELb0ELi2EEENS1_19SingleTileSchedulerILb0ELb0ELb0ELi128EEEEEEEEEvNT_6ParamsE$_ZN4cute5tupleIJiEEC2ERKi) ;  /* 0xfffff38000007944 */ /* 0x024fea0003c3ffff */
        /* <DEDUP_REMOVED lines=9> */
[----:B-1---5:R-:W-:Y:S05]  /*8880*/  CALL.REL.NOINC `($_ZN7cutlass13device_kernelIN5flash19enable_sm80_to_sm89INS1_16FlashAttnBwdSm80INS1_25CollectiveMainloopBwdSm80ILi2ELi2EN4cute5tupleIJNS5_1CILi64EEENS7_ILi128EEES8_EEENS_10bfloat16_tEfNS_4arch4Sm80ELb0ELb0ELb1ELb0ELb1ELb0ELb0ELb0ELi2ELi2ELi4ELi2ELb1EEENS1_21CollectiveEpilogueBwdISA_SB_SD_Li256ELb0ELb0ELi2EEENS1_19SingleTileSchedulerILb0ELb0ELb0ELi128EEEEEEEEEvNT_6ParamsE$_ZN4cute5tupleIJiEEC2ERKi) ;  /* 0xfffff2e000007944 */ /* 0x022fea0003c3ffff */
[----:B------:R1:W5:Y:S01]  /*8890*/  LDL R17, [R1+0x168] ;  /* 0x0001680001117983 */ /* 0x0003620000100800 */
[----:B------:R-:W-:Y:S01]  /*88a0*/  MOV R5, R16 ;  /* 0x0000001000057202 */ /* 0x000fe20000000f00 */
[----:B------:R-:W-:Y:S01]  /*88b0*/  UMOV UR37, UR16 ;  /* 0x0000001000257c82 */ /* 0x000fe20008000000 */
[----:B------:R-:W-:Y:S02]  /*88c0*/  MOV R4, 0x88e0 ;  /* 0x000088e000047802 */ /* 0x000fe40000000f00 */
[----:B-1---5:R-:W-:Y:S05]  /*88d0*/  CALL.REL.NOINC `($_ZN7cutlass13device_kernelIN5flash19enable_sm80_to_sm89INS1_16FlashAttnBwdSm80INS1_25CollectiveMainloopBwdSm80ILi2ELi2EN4cute5tupleIJNS5_1CILi64EEENS7_ILi128EEES8_EEENS_10bfloat16_tEfNS_4arch4Sm80ELb0ELb0ELb1ELb0ELb1ELb0ELb0ELb0ELi2ELi2ELi4ELi2ELb1EEENS1_21CollectiveEpilogueBwdISA_SB_SD_Li256ELb0ELb0ELi2EEENS1_19SingleTileSchedulerILb0ELb0ELb0ELi128EEEEEEEEEvNT_6ParamsE$_ZN4cute5tupleIJiEEC2ERKi) ;  /* 0xfffff29000007944 */ /* 0x022fea0003c3ffff */
[----:B------:R1:W5:Y:S01]  /*88e0*/  LDL R8, [R1+0x168] ;  /* 0x0001680001087983 */ /* 0x0003620000100800 */
[----:B------:R-:W-:Y:S01]  /*88f0*/  MOV R5, R17 ;  /* 0x0000001100057202 */ /* 0x000fe20000000f00 */
[----:B------:R-:W-:Y:S01]  /*8900*/  UMOV UR37, UR36 ;  /* 0x0000002400257c82 */ /* 0x000fe20008000000 */
[----:B------:R-:W-:Y:S02]  /*8910*/  MOV R4, 0x8930 ;  /* 0x0000893000047802 */ /* 0x000fe40000000f00 */
[----:B-1---5:R-:W-:Y:S05]  /*8920*/  CALL.REL.NOINC `($_ZN7cutlass13device_kernelIN5flash19enable_sm80_to_sm89INS1_16FlashAttnBwdSm80INS1_25CollectiveMainloopBwdSm80ILi2ELi2EN4cute5tupleIJNS5_1CILi64EEENS7_ILi128EEES8_EEENS_10bfloat16_tEfNS_4arch4Sm80ELb0ELb0ELb1ELb0ELb1ELb0ELb0ELb0ELi2ELi2ELi4ELi2ELb1EEENS1_21CollectiveEpilogueBwdISA_SB_SD_Li256ELb0ELb0ELi2EEENS1_19SingleTileSchedulerILb0ELb0ELb0ELi128EEEEEEEEEvNT_6ParamsE$_ZN4cute5tupleIJiEEC2ERKi) ;  /* 0xfffff24000007944 */ /* 0x022fea0003c3ffff */
[----:B------:R1:W5:Y:S01]  /*8930*/  LDL R5, [R1+0x160] ;  /* 0x0001600001057983 */ /* 0x0003620000100800 */
[----:B------:R-:W-:Y:S01]  /*8940*/  MOV R12, 0x8970 ;  /* 0x00008970000c7802 */ /* 0x000fe20000000f00 */
[----:B------:R-:W-:Y:S02]  /*8950*/  UMOV UR38, UR16 ;  /* 0x0000001000267c82 */ /* 0x000fe40008000000 */
[----:B-1---5:R-:W-:Y:S05]  /*8960*/  CALL.REL.NOINC `($_ZN7cutlass13device_kernelIN5flash19enable_sm80_to_sm89INS1_16FlashAttnBwdSm80INS1_25CollectiveMainloopBwdSm80ILi2ELi2EN4cute5tupleIJNS5_1CILi64EEENS7_ILi128EEES8_EEENS_10bfloat16_tEfNS_4arch4Sm80ELb0ELb0ELb1ELb0ELb1ELb0ELb0ELb0ELi2ELi2ELi4ELi2ELb1EEENS1_21CollectiveEpilogueBwdISA_SB_SD_Li256ELb0ELb0ELi2EEENS1_19SingleTileSchedulerILb0ELb0ELb0ELi128EEEEEEEEEvNT_6ParamsE$_ZN4cute5tupleIJNS_1CILi0EEES2_iEEC2ERKS2_S5_RKi) ;  /* 0xfffff0f000007944 */ /* 0x022fea0003c3ffff */
        /* <DEDUP_REMOVED lines=8> */
[----:B-1---5:R-:W-:Y:S05]  /*89f0*/  CALL.REL.NOINC `($_ZN7cutlass13device_kernelIN5flash19enable_sm80_to_sm89INS1_16FlashAttnBwdSm80INS1_25CollectiveMainloopBwdSm80ILi2ELi2EN4cute5tupleIJNS5_1CILi64EEENS7_ILi128EEES8_EEENS_10bfloat16_tEfNS_4arch4Sm80ELb0ELb0ELb1ELb0ELb1ELb0ELb0ELb0ELi2ELi2ELi4ELi2ELb1EEENS1_21CollectiveEpilogueBwdISA_SB_SD_Li256ELb0ELb0ELi2EEENS1_19SingleTileSchedulerILb0ELb0ELb0ELi128EEEEEEEEEvNT_6ParamsE$_ZN4cute5tupleIJNS_1CILi0EEES2_S2_iEEC2ERKS2_S5_S5_RKi) ;  /* 0xfffff01000007944 */ /* 0x022fea0003c3ffff */
[----:B------:R1:W5:Y:S01]  /*8a00*/  LDL R8, [R1+0x168] ;  /* 0x0001680001087983 */ /* 0x0003620000100800 */
[----:B------:R-:W-:Y:S01]  /*8a10*/  MOV R5, R16 ;  /* 0x0000001000057202 */ /* 0x000fe20000000f00 */
[----:B------:R-:W-:Y:S01]  /*8a20*/  UMOV UR38, UR16 ;  /* 0x0000001000267c82 */ /* 0x000fe20008000000 */
[----:B------:R-:W-:-:S02]  /*8a30*/  MOV R4, 0x8a50 ;  /* 0x00008a5000047802 */ /* 0x000fc40000000f00 */
[----:B-1---5:R-:W-:Y:S05]  /*8a40*/  CALL.REL.NOINC `($_ZN7cutlass13device_kernelIN5flash19enable_sm80_to_sm89INS1_16FlashAttnBwdSm80INS1_25CollectiveMainloopBwdSm80ILi2ELi2EN4cute5tupleIJNS5_1CILi64EEENS7_ILi128EEES8_EEENS_10bfloat16_tEfNS_4arch4Sm80ELb0ELb0ELb1ELb0ELb1ELb0ELb0ELb0ELi2ELi2ELi4ELi2ELb1EEENS1_21CollectiveEpilogueBwdISA_SB_SD_Li256ELb0ELb0ELi2EEENS1_19SingleTileSchedulerILb0ELb0ELb0ELi128EEEEEEEEEvNT_6ParamsE$_ZN4cute3eso3ESOILb1ELb0EJNS_1CILi0EEES3_iS3_EEC2ERKS3_S6_RKiS6_) ;  /* 0xffffe73000007944 */ /* 0x022fea0003c3ffff */
[----:B------:R1:W5:Y:S01]  /*8a50*/  LDL R20, [R1+0x168] ;  /* 0x0001680001147983 */ /* 0x0003620000100800 */
[----:B------:R-:W-:Y:S01]  /*8a60*/  MOV R4, 0x8aa0 ;  /* 0x00008aa000047802 */ /* 0x000fe20000000f00 */
[----:B------:R-:W-:-:S02]  /*8a70*/  UMOV UR37, UR16 ;  /* 0x0000001000257c82 */ /* 0x000fc40008000000 */
[----:B------:R1:W-:Y:S04]  /*8a80*/  STL [R1+0x168], R8 ;  /* 0x0001680801007387 */ /* 0x0003e80000100800 */
[----:B-1---5:R-:W-:Y:S05]  /*8a90*/  CALL.REL.NOINC `($_ZN7cutlass13device_kernelIN5flash19enable_sm80_to_sm89INS1_16FlashAttnBwdSm80INS1_25CollectiveMainloopBwdSm80ILi2ELi2EN4cute5tupleIJNS5_1CILi64EEENS7_ILi128EEES8_EEENS_10bfloat16_tEfNS_4arch4Sm80ELb0ELb0ELb1ELb0ELb1ELb0ELb0ELb0ELi2ELi2ELi4ELi2ELb1EEENS1_21CollectiveEpilogueBwdISA_SB_SD_Li256ELb0ELb0ELi2EEENS1_19SingleTileSchedulerILb0ELb0ELb0ELi128EEEEEEEEEvNT_6ParamsE$_ZZN4cuteplIJNS_1CILi0EEES2_iEJS2_S2_S2_iEEEDaRKNS_15ArithmeticTupleIJDpT_EEERKNS3_IJDpT0_EEEENKUlDpRKT_E_clIJS2_S2_iiEEEDaSH_) ;  /* 0x0000141000007944 */ /* 0x022fea0003c00000 */
[----:B------:R-:W-:Y:S01]  /*8aa0*/  MOV R5, R9 ;  /* 0x0000000900057202 */ /* 0x000fe20000000f00 */
[----:B------:R-:W-:Y:S01]  /*8ab0*/  UMOV UR37, UR36 ;  /* 0x0000002400257c82 */ /* 0x000fe20008000000 */
[----:B------:R-:W-:Y:S02]  /*8ac0*/  MOV R4, 0x8ae0 ;  /* 0x00008ae000047802 */ /* 0x000fe40000000f00 */
[----:B-1---5:R-:W-:Y:S05]  /*8ad0*/  CALL.REL.NOINC `($_ZN7cutlass13device_kernelIN5flash19enable_sm80_to_sm89INS1_16FlashAttnBwdSm80INS1_25CollectiveMainloopBwdSm80ILi2ELi2EN4cute5tupleIJNS5_1CILi64EEENS7_ILi128EEES8_EEENS_10bfloat16_tEfNS_4arch4Sm80ELb0ELb0ELb1ELb0ELb1ELb0ELb0ELb0ELi2ELi2ELi4ELi2ELb1EEENS1_21CollectiveEpilogueBwdISA_SB_SD_Li256ELb0ELb0ELi2EEENS1_19SingleTileSchedulerILb0ELb0ELb0ELi128EEEEEEEEEvNT_6ParamsE$_ZN4cute5tupleIJiEEC2ERKi) ;  /* 0xfffff09000007944 */ /* 0x022fea0003c3ffff */
[----:B------:R1:W5:Y:S01]  /*8ae0*/  LDL R5, [R1+0x160] ;  /* 0x0001600001057983 */ /* 0x0003620000100800 */
[----:B------:R-:W-:Y:S01]  /*8af0*/  MOV R12, 0x8b20 ;  /* 0x00008b20000c7802 */ /* 0x000fe20000000f00 */
[----:B------:R-:W-:Y:S02]  /*8b00*/  UMOV UR38, UR16 ;  /* 0x0000001000267c82 */ /* 0x000fe40008000000 */
[----:B-1---5:R-:W-:Y:S05]  /*8b10*/  CALL.REL.NOINC `($_ZN7cutlass13device_kernelIN5flash19enable_sm80_to_sm89INS1_16FlashAttnBwdSm80INS1_25CollectiveMainloopBwdSm80ILi2ELi2EN4cute5tupleIJNS5_1CILi64EEENS7_ILi128EEES8_EEENS_10bfloat16_tEfNS_4arch4Sm80ELb0ELb0ELb1ELb0ELb1ELb0ELb0ELb0ELi2ELi2ELi4ELi2ELb1EEENS1_21CollectiveEpilogueBwdISA_SB_SD_Li256ELb0ELb0ELi2EEENS1_19SingleTileSchedulerILb0ELb0ELb0ELi128EEEEEEEEEvNT_6ParamsE$_ZN4cute5tupleIJNS_1CILi0EEEiEEC2ERKS2_RKi) ;  /* 0xffffefc000007944 */ /* 0x022fea0003c3ffff */
[----:B------:R1:W5:Y:S01]  /*8b20*/  LDL R5, [R1+0x168] ;  /* 0x0001680001057983 */ /* 0x0003620000100800 */
[----:B------:R-:W-:Y:S01]  /*8b30*/  MOV R4, 0x8b60 ;  /* 0x00008b6000047802 */ /* 0x000fe20000000f00 */
[----:B------:R-:W-:Y:S02]  /*8b40*/  UMOV UR38, UR16 ;  /* 0x0000001000267c82 */ /* 0x000fe40008000000 */
[----:B-1---5:R-:W-:Y:S05]  /*8b50*/  CALL.REL.NOINC `($_ZN7cutlass13device_kernelIN5flash19enable_sm80_to_sm89INS1_16FlashAttnBwdSm80INS1_25CollectiveMainloopBwdSm80ILi2ELi2EN4cute5tupleIJNS5_1CILi64EEENS7_ILi128EEES8_EEENS_10bfloat16_tEfNS_4arch4Sm80ELb0ELb0ELb1ELb0ELb1ELb0ELb0ELb0ELi2ELi2ELi4ELi2ELb1EEENS1_21CollectiveEpilogueBwdISA_SB_SD_Li256ELb0ELb0ELi2EEENS1_19SingleTileSchedulerILb0ELb0ELb0ELi128EEEEEEEEEvNT_6ParamsE$_ZN4cute3eso3ESOILb1ELb0EJNS_1CILi0EEEiS3_S3_EEC2ERKS3_RKiS6_S6_) ;  /* 0xffffe7a000007944 */ /* 0x022fea0003c3ffff */
[----:B------:R1:W5:Y:S01]  /*8b60*/  LDL R5, [R1+0x168] ;  /* 0x0001680001057983 */ /* 0x0003620000100800 */
[----:B------:R-:W-:Y:S01]  /*8b70*/  MOV R12, 0x8bc0 ;  /* 0x00008bc0000c7802 */ /* 0x000fe20000000f00 */
[----:B------:R-:W-:Y:S02]  /*8b80*/  UMOV UR37, UR16 ;  /* 0x0000001000257c82 */ /* 0x000fe40008000000 */
[----:B------:R1:W-:Y:S04]  /*8b90*/  STL [R1+0x160], R20 ;  /* 0x0001601401007387 */ /* 0x0003e80000100800 */
[----:B------:R1:W-:Y:S02]  /*8ba0*/  STL [R1+0x168], R8 ;  /* 0x0001680801007387 */ /* 0x0003e40000100800 */
[----:B-1---5:R-:W-:Y:S05]  /*8bb0*/  CALL.REL.NOINC `($_ZN7cutlass13device_kernelIN5flash19enable_sm80_to_sm89INS1_16FlashAttnBwdSm80INS1_25CollectiveMainloopBwdSm80ILi2ELi2EN4cute5tupleIJNS5_1CILi64EEENS7_ILi128EEES8_EEENS_10bfloat16_tEfNS_4arch4Sm80ELb0ELb0ELb1ELb0ELb1ELb0ELb0ELb0ELi2ELi2ELi4ELi2ELb1EEENS1_21CollectiveEpilogueBwdISA_SB_SD_Li256ELb0ELb0ELi2EEENS1_19SingleTileSchedulerILb0ELb0ELb0ELi128EEEEEEEEEvNT_6ParamsE$_ZZN4cuteplIJNS_1CILi0EEEiEJS2_S2_iiEEEDaRKNS_15ArithmeticTupleIJDpT_EEERKNS3_IJDpT0_EEEENKUlDpRKT_E_clIJS2_iiiEEEDaSH_) ;  /* 0x0000137000007944 */ /* 0x022fea0003c00000 */
[----:B------:R-:W-:Y:S01]  /*8bc0*/  MOV R12, 0x8bf0 ;  /* 0x00008bf0000c7802 */ /* 0x000fe20000000f00 */
[----:B------:R-:W-:-:S02]  /*8bd0*/  UMOV UR38, UR16 ;  /* 0x0000001000267c82 */ /* 0x000fc40008000000 */
[----:B--2--5:R-:W-:Y:S05]  /*8be0*/  CALL.REL.NOINC `($_ZN7cutlass13device_kernelIN5flash19enable_sm80_to_sm89INS1_16FlashAttnBwdSm80INS1_25CollectiveMainloopBwdSm80ILi2ELi2EN4cute5tupleIJNS5_1CILi64EEENS7_ILi128EEES8_EEENS_10bfloat16_tEfNS_4arch4Sm80ELb0ELb0ELb1ELb0ELb1ELb0ELb0ELb0ELi2ELi2ELi4ELi2ELb1EEENS1_21CollectiveEpilogueBwdISA_SB_SD_Li256ELb0ELb0ELi2EEENS1_19SingleTileSchedulerILb0ELb0ELb0ELi128EEEEEEEEEvNT_6ParamsE$_ZN4cute3eso3ESOILb0ELb1EJNS_15ArithmeticTupleIJiiEEENS_1CILi0EEES5_S5_EEC2ERKS3_RKS5_SA_SA_) ;  /* 0xffffe24000007944 */ /* 0x024fea0003c3ffff */
[----:B------:R-:W-:Y:S04]  /*8bf0*/  STL.64 [R1+0x160], R4 ;  /* 0x0001600401007387 */ /* 0x000fe80000100a00 */
[----:B-1----:R1:W5:Y:S01]  /*8c00*/  LDL.64 R6, [R1+0x168] ;  /* 0x0001680001067983 */ /* 0x0023620000100a00 */
[----:B------:R-:W-:-:S02]  /*8c10*/  UIADD3 UR40, UR36, 0x24, URZ ;  /* 0x0000002424287890 */ /* 0x000fc4000fffe03f */
[----:B------:R-:W-:Y:S01]  /*8c20*/  UMOV UR37, UR16 ;  /* 0x0000001000257c82 */ /* 0x000fe20008000000 */
[----:B------:R2:W-:Y:S02]  /*8c30*/  STL [R1+0x168], R8 ;  /* 0x0001680801007387 */ /* 0x0005e40000100800 */
[----:B--2---:R-:W-:Y:S02]  /*8c40*/  MOV R8, 0x8c60 ;  /* 0x00008c6000087802 */ /* 0x004fe40000000f00 */
[----:B-1---5:R-:W-:Y:S05]  /*8c50*/  CALL.REL.NOINC `($_ZN7cutlass13device_kernelIN5flash19enable_sm80_to_sm89INS1_16FlashAttnBwdSm80INS1_25CollectiveMainloopBwdSm80ILi2ELi2EN4cute5tupleIJNS5_1CILi64EEENS7_ILi128EEES8_EEENS_10bfloat16_tEfNS_4arch4Sm80ELb0ELb0ELb1ELb0ELb1ELb0ELb0ELb0ELi2ELi2ELi4ELi2ELb1EEENS1_21CollectiveEpilogueBwdISA_SB_SD_Li256ELb0ELb0ELi2EEENS1_19SingleTileSchedulerILb0ELb0ELb0ELi128EEEEEEEEEvNT_6ParamsE$_ZZN4cuteplIJNS_15ArithmeticTupleIJiiEEEEJNS_1CILi0EEEiiiEEEDaRKNS1_IJDpT_EEERKNS1_IJDpT0_EEEENKUlDpRKT_E_clIJS2_iiiEEEDaSI_) ;  /* 0x000010c000007944 */ /* 0x022fea0003c00000 */
[----:B-----5:R1:W-:Y:S01]  /*8c60*/  STL.64 [R1+0x188], R4 ;  /* 0x0001880401007387 */ /* 0x0203e20000100a00 */
[----:B------:R-:W-:-:S03]  /*8c70*/  MOV R42, 0x8cb0 ;  /* 0x00008cb0002a7802 */ /* 0x000fc60000000f00 */
[----:B------:R1:W-:Y:S04]  /*8c80*/  STL.64 [R1+0x190], R6 ;  /* 0x0001900601007387 */ /* 0x0003e80000100a00 */
[----:B------:R1:W-:Y:S02]  /*8c90*/  STL [R1+0x184], R12 ;  /* 0x0001840c01007387 */ /* 0x0003e40000100800 */
[----:B-12---:R-:W-:Y:S05]  /*8ca0*/  CALL.REL.NOINC `($_ZN7cutlass13device_kernelIN5flash19enable_sm80_to_sm89INS1_16FlashAttnBwdSm80INS1_25CollectiveMainloopBwdSm80ILi2ELi2EN4cute5tupleIJNS5_1CILi64EEENS7_ILi128EEES8_EEENS_10bfloat16_tEfNS_4arch4Sm80ELb0ELb0ELb1ELb0ELb1ELb0ELb0ELb0ELi2ELi2ELi4ELi2ELb1EEENS1_21CollectiveEpilogueBwdISA_SB_SD_Li256ELb0ELb0ELi2EEENS1_19SingleTileSchedulerILb0ELb0ELb0ELi128EEEEEEEEEvNT_6ParamsE$_ZZN4cute19as_arithmetic_tupleINS_15ArithmeticTupleIJNS1_IJiiEEEiiiEEEEEDaRKT_ENKUlRKT_E_clIS2_EEDaS9_) ;  /* 0xfffff3e000007944 */ /* 0x006fea0003c3ffff */
[----:B------:R2:W5:Y:S01]  /*8cb0*/  LDL R7, [R1+0x18c] ;  /* 0x00018c0001077983 */ /* 0x0005620000100800 */
[----:B------:R-:W-:-:S03]  /*8cc0*/  MOV R6, 0x8ce0 ;  /* 0x00008ce000067802 */ /* 0x000fc60000000f00 */
[----:B-12--5:R-:W-:Y:S05]  /*8cd0*/  CALL.REL.NOINC `($_ZN7cutlass13device_kernelIN5flash19enable_sm80_to_sm89INS1_16FlashAttnBwdSm80INS1_25CollectiveMainloopBwdSm80ILi2ELi2EN4cute5tupleIJNS5_1CILi64EEENS7_ILi128EEES8_EEENS_10bfloat16_tEfNS_4arch4Sm80ELb0ELb0ELb1ELb0ELb1ELb0ELb0ELb0ELi2ELi2ELi4ELi2ELb1EEENS1_21CollectiveEpilogueBwdISA_SB_SD_Li256ELb0ELb0ELi2EEENS1_19SingleTileSchedulerILb0ELb0ELb0ELi128EEEEEEEEEvNT_6ParamsE$_ZZN4cute19as_arithmetic_tupleINS_15ArithmeticTupleIJNS1_IJiiEEEiiiEEEEEDaRKT_ENKUlRKT_E_clIiEEDaS9_) ;  /* 0xfffff4b000007944 */ /* 0x026fea0003c3ffff */
[----:B------:R1:W5:Y:S01]  /*8ce0*/  LDL R7, [R1+0x190] ;  /* 0x0001900001077983 */ /* 0x0003620000100800 */
[----:B------:R-:W-:-:S03]  /*8cf0*/  MOV R6, 0x8d20 ;  /* 0x00008d2000067802 */ /* 0x000fc60000000f00 */
[----:B------:R1:W-:Y:S04]  /*8d00*/  STL [R1+0x168], R8 ;  /* 0x0001680801007387 */ /* 0x0003e80000100800 */
[----:B-1---5:R-:W-:Y:S05]  /*8d10*/  CALL.REL.NOINC `($_ZN7cutlass13device_kernelIN5flash19enable_sm80_to_sm89INS1_16FlashAttnBwdSm80INS1_25CollectiveMainloopBwdSm80ILi2ELi2EN4cute5tupleIJNS5_1CILi64EEENS7_ILi128EEES8_EEENS_10bfloat16_tEfNS_4arch4Sm80ELb0ELb0ELb1ELb0ELb1ELb0ELb0ELb0ELi2ELi2ELi4ELi2ELb1EEENS1_21CollectiveEpilogueBwdISA_SB_SD_Li256ELb0ELb0ELi2EEENS1_19SingleTileSchedulerILb0ELb0ELb0ELi128EEEEEEEEEvNT_6ParamsE$_ZZN4cute19as_arithmetic_tupleINS_15ArithmeticTupleIJNS1_IJiiEEEiiiEEEEEDaRKT_ENKUlRKT_E_clIiEEDaS9_) ;  /* 0xfffff47000007944 */ /* 0x022fea0003c3ffff */
[----:B------:R1:W5:Y:S01]  /*8d20*/  LDL R7, [R1+0x194] ;  /* 0x0001940001077983 */ /* 0x0003620000100800 */
[----:B------:R-:W-:-:S03]  /*8d30*/  MOV R6, 0x8d60 ;  /* 0x00008d6000067802 */ /* 0x000fc60000000f00 */
[----:B------:R1:W-:Y:S04]  /*8d40*/  STL [R1+0x160], R8 ;  /* 0x0001600801007387 */ /* 0x0003e80000100800 */
[----:B-1---5:R-:W-:Y:S05]  /*8d50*/  CALL.REL.NOINC `($_ZN7cutlass13device_kernelIN5flash19enable_sm80_to_sm89INS1_16FlashAttnBwdSm80INS1_25CollectiveMainloopBwdSm80ILi2ELi2EN4cute5tupleIJNS5_1CILi64EEENS7_ILi128EEES8_EEENS_10bfloat16_tEfNS_4arch4Sm80ELb0ELb0ELb1ELb0ELb1ELb0ELb0ELb0ELi2ELi2ELi4ELi2ELb1EEENS1_21CollectiveEpilogueBwdISA_SB_SD_Li256ELb0ELb0ELi2EEENS1_19SingleTileSchedulerILb0ELb0ELb0ELi128EEEEEEEEEvNT_6ParamsE$_ZZN4cute19as_arithmetic_tupleINS_15ArithmeticTupleIJNS1_IJiiEEEiiiEEEEEDaRKT_ENKUlRKT_E_clIiEEDaS9_) ;  /* 0xfffff43000007944 */ /* 0x022fea0003c3ffff */
[----:B------:R1:W-:Y:S01]  /*8d60*/  STL [R1+0x164], R8 ;  /* 0x0001640801007387 */ /* 0x0003e20000100800 */
[----:B------:R-:W-:Y:S01]  /*8d70*/  MOV R7, R5 ;  /* 0x0000000500077202 */ /* 0x000fe20000000f00 */
[----:B------:R-:W-:Y:S01]  /*8d80*/  UIADD3 UR40, UR36, 0x10, URZ ;  /* 0x0000001024287890 */ /* 0x000fe2000fffe03f */
[----:B------:R-:W-:Y:S01]  /*8d90*/  MOV R12, 0x8dc0 ;  /* 0x00008dc0000c7802 */ /* 0x000fe20000000f00 */
[----:B------:R-:W-:-:S05]  /*8da0*/  UMOV UR37, UR16 ;  /* 0x0000001000257c82 */ /* 0x000fca0008000000 */
[----:B-1----:R-:W-:Y:S05]  /*8db0*/  CALL.REL.NOINC `($_ZN7cutlass13device_kernelIN5flash19enable_sm80_to_sm89INS1_16FlashAttnBwdSm80INS1_25CollectiveMainloopBwdSm80ILi2ELi2EN4cute5tupleIJNS5_1CILi64EEENS7_ILi128EEES8_EEENS_10bfloat16_tEfNS_4arch4Sm80ELb0ELb0ELb1ELb0ELb1ELb0ELb0ELb0ELi2ELi2ELi4ELi2ELb1EEENS1_21CollectiveEpilogueBwdISA_SB_SD_Li256ELb0ELb0ELi2EEENS1_19SingleTileSchedulerILb0ELb0ELb0ELi128EEEEEEEEEvNT_6ParamsE$_ZZN4cute19as_arithmetic_tupleINS_15ArithmeticTupleIJNS1_IJiiEEEiiiEEEEEDaRKT_ENKUlDpRKT_E_clIJS2_iiiEEEDaSA_) ;  /* 0xfffff21000007944 */ /* 0x002fea0003c3ffff */
[----:B-----5:R-:W-:Y:S01]  /*8dc0*/  IMAD.MOV.U32 R9, RZ, RZ, R4 ;  /* 0x000000ffff097224 */ /* 0x020fe200078e0004 */
[----:B------:R-:W-:Y:S01]  /*8dd0*/  MOV R4, R5 ;  /* 0x0000000500047202 */ /* 0x000fe20000000f00 */
[----:B------:R-:W-:Y:S01]  /*8de0*/  IMAD.MOV.U32 R5, RZ, RZ, R6 ;  /* 0x000000ffff057224 */ /* 0x000fe200078e0006 */
[----:B------:R1:W-:Y:S01]  /*8df0*/  STL [R1+0x180], R7 ;  /* 0x0001800701007387 */ /* 0x0003e20000100800 */
[----:B------:R-:W-:-:S03]  /*8e00*/  MOV R20, 0x8e40 ;  /* 0x00008e4000147802 */ /* 0x000fc60000000f00 */
[----:B------:R1:W-:Y:S04]  /*8e10*/  STL.64 [R1+0x170], R8 ;  /* 0x0001700801007387 */ /* 0x0003e80000100a00 */
[----:B------:R1:W-:Y:S02]  /*8e20*/  STL.64 [R1+0x178], R4 ;  /* 0x0001780401007387 */ /* 0x0003e40000100a00 */
[----:B-12---:R-:W-:Y:S05]  /*8e30*/  CALL.REL.NOINC `($_ZN7cutlass13device_kernelIN5flash19enable_sm80_to_sm89INS1_16FlashAttnBwdSm80INS1_25CollectiveMainloopBwdSm80ILi2ELi2EN4cute5tupleIJNS5_1CILi64EEENS7_ILi128EEES8_EEENS_10bfloat16_tEfNS_4arch4Sm80ELb0ELb0ELb1ELb0ELb1ELb0ELb0ELb0ELi2ELi2ELi4ELi2ELb1EEENS1_21CollectiveEpilogueBwdISA_SB_SD_Li256ELb0ELb0ELi2EEENS1_19SingleTileSchedulerILb0ELb0ELb0ELi128EEEEEEEEEvNT_6ParamsE$_ZZN4cute14transform_leafINS_15ArithmeticTupleIJNS1_IJiiEEEiiiEEENS_8identityEEEDaRKT_OT0_ENKUlRKT_E_clIS2_EEDaSC_) ;  /* 0xfffff01000007944 */ /* 0x006fea0003c3ffff */
[----:B------:R2:W5:Y:S01]  /*8e40*/  LDL R8, [R1+0x178] ;  /* 0x0001780001087983 */ /* 0x0005620000100800 */
[----:B------:R-:W-:-:S03]  /*8e50*/  MOV R4, 0x8e70 ;  /* 0x00008e7000047802 */ /* 0x000fc60000000f00 */
[----:B-12--5:R-:W-:Y:S05]  /*8e60*/  CALL.REL.NOINC `($_ZN7cutlass13device_kernelIN5flash19enable_sm80_to_sm89INS1_16FlashAttnBwdSm80INS1_25CollectiveMainloopBwdSm80ILi2ELi2EN4cute5tupleIJNS5_1CILi64EEENS7_ILi128EEES8_EEENS_10bfloat16_tEfNS_4arch4Sm80ELb0ELb0ELb1ELb0ELb1ELb0ELb0ELb0ELi2ELi2ELi4ELi2ELb1EEENS1_21CollectiveEpilogueBwdISA_SB_SD_Li256ELb0ELb0ELi2EEENS1_19SingleTileSchedulerILb0ELb0ELb0ELi128EEEEEEEEEvNT_6ParamsE$_ZZN4cute14transform_leafINS_15ArithmeticTupleIJNS1_IJiiEEEiiiEEENS_8identityEEEDaRKT_OT0_ENKUlRKT_E_clIiEEDaSC_) ;  /* 0xfffff0f000007944 */ /* 0x026fea0003c3ffff */
[----:B------:R1:W5:Y:S01]  /*8e70*/  LDL R8, [R1+0x17c] ;  /* 0x00017c0001087983 */ /* 0x0003620000100800 */
[----:B------:R-:W-:-:S03]  /*8e80*/  MOV R4, 0x8eb0 ;  /* 0x00008eb000047802 */ /* 0x000fc60000000f00 */
[----:B------:R1:W-:Y:S04]  /*8e90*/  STL [R1+0x168], R6 ;  /* 0x0001680601007387 */ /* 0x0003e80000100800 */
[----:B-1---5:R-:W-:Y:S05]  /*8ea0*/  CALL.REL.NOINC `($_ZN7cutlass13device_kernelIN5flash19enable_sm80_to_sm89INS1_16FlashAttnBwdSm80INS1_25CollectiveMainloopBwdSm80ILi2ELi2EN4cute5tupleIJNS5_1CILi64EEENS7_ILi128EEES8_EEENS_10bfloat16_tEfNS_4arch4Sm80ELb0ELb0ELb1ELb0ELb1ELb0ELb0ELb0ELi2ELi2ELi4ELi2ELb1EEENS1_21CollectiveEpilogueBwdISA_SB_SD_Li256ELb0ELb0ELi2EEENS1_19SingleTileSchedulerILb0ELb0ELb0ELi128EEEEEEEEEvNT_6ParamsE$_ZZN4cute14transform_leafINS_15ArithmeticTupleIJNS1_IJiiEEEiiiEEENS_8identityEEEDaRKT_OT0_ENKUlRKT_E_clIiEEDaSC_) ;  /* 0xfffff0b000007944 */ /* 0x022fea0003c3ffff */
[----:B------:R1:W5:Y:S01]  /*8eb0*/  LDL R8, [R1+0x180] ;  /* 0x0001800001087983 */ /* 0x0003620000100800 */
[----:B------:R-:W-:-:S03]  /*8ec0*/  MOV R4, 0x8ef0 ;  /* 0x00008ef000047802 */ /* 0x000fc60000000f00 */
[----:B------:R1:W-:Y:S04]  /*8ed0*/  STL [R1+0x160], R6 ;  /* 0x0001600601007387 */ /* 0x0003e80000100800 */
[----:B-1---5:R-:W-:Y:S05]  /*8ee0*/  CALL.REL.NOINC `($_ZN7cutlass13device_kernelIN5flash19enable_sm80_to_sm89INS1_16FlashAttnBwdSm80INS1_25CollectiveMainloopBwdSm80ILi2ELi2EN4cute5tupleIJNS5_1CILi64EEENS7_ILi128EEES8_EEENS_10bfloat16_tEfNS_4arch4Sm80ELb0ELb0ELb1ELb0ELb1ELb0ELb0ELb0ELi2ELi2ELi4ELi2ELb1EEENS1_21CollectiveEpilogueBwdISA_SB_SD_Li256ELb0ELb0ELi2EEENS1_19SingleTileSchedulerILb0ELb0ELb0ELi128EEEEEEEEEvNT_6ParamsE$_ZZN4cute14transform_leafINS_15ArithmeticTupleIJNS1_IJiiEEEiiiEEENS_8identityEEEDaRKT_OT0_ENKUlRKT_E_clIiEEDaSC_) ;  /* 0xfffff07000007944 */ /* 0x022fea0003c3ffff */
[----:B------:R1:W-:Y:S01]  /*8ef0*/  STL [R1+0x164], R6 ;  /* 0x0001640601007387 */ /* 0x0003e20000100800 */
[----:B------:R-:W-:Y:S01]  /*8f00*/  MOV R8, 0x8f30 ;  /* 0x00008f3000087802 */ /* 0x000fe20000000f00 */
[----:B------:R-:W-:Y:S02]  /*8f10*/  UMOV UR38, UR16 ;  /* 0x0000001000267c82 */ /* 0x000fe40008000000 */
[----:B-1----:R-:W-:Y:S05]  /*8f20*/  CALL.REL.NOINC `($_ZN7cutlass13device_kernelIN5flash19enable_sm80_to_sm89INS1_16FlashAttnBwdSm80INS1_25CollectiveMainloopBwdSm80ILi2ELi2EN4cute5tupleIJNS5_1CILi64EEENS7_ILi128EEES8_EEENS_10bfloat16_tEfNS_4arch4Sm80ELb0ELb0ELb1ELb0ELb1ELb0ELb0ELb0ELi2ELi2ELi4ELi2ELb1EEENS1_21CollectiveEpilogueBwdISA_SB_SD_Li256ELb0ELb0ELi2EEENS1_19SingleTileSchedulerILb0ELb0ELb0ELi128EEEEEEEEEvNT_6ParamsE$_ZZN4cute9transformINS_15ArithmeticTupleIJNS1_IJiiEEEiiiEEEZNS_14transform_leafIS3_NS_8identityEEEDaRKT_OT0_EUlRKT_E_EEDaS8_SA_ENKUlDpSD_E_clIJNS_5tupleIJiiEEEiiiEEEDaSF_) ;  /* 0x00000c7000007944 */ /* 0x002fea0003c00000 */
[----:B-----5:R-:W-:Y:S01]  /*8f30*/  MOV R31, R4 ;  /* 0x00000004001f7202 */ /* 0x020fe20000000f00 */
[----:B------:R-:W-:Y:S01]  /*8f40*/  IMAD.MOV.U32 R29, RZ, RZ, R6 ;  /* 0x000000ffff1d7224 */ /* 0x000fe200078e0006 */
[----:B------:R-:W-:Y:S01]  /*8f50*/  MOV R30, R5 ;  /* 0x00000005001e7202 */ /* 0x000fe20000000f00 */
[----:B------:R-:W-:Y:S01]  /*8f60*/  IMAD.MOV.U32 R5, RZ, RZ, 0x0 ;  /* 0x00000000ff057424 */ /* 0x000fe200078e00ff */
[----:B------:R-:W-:-:S04]  /*8f70*/  MOV R4, R0 ;  /* 0x0000000000047202 */ /* 0x000fc80000000f00 */
[----:B------:R-:W-:Y:S05]  /*8f80*/  RET.REL.NODEC R4 `(_ZN7cutlass13device_kernelIN5flash19enable_sm80_to_sm89INS1_16FlashAttnBwdSm80INS1_25CollectiveMainloopBwdSm80ILi2ELi2EN4cute5tupleIJNS5_1CILi64EEENS7_ILi128EEES8_EEENS_10bfloat16_tEfNS_4arch4Sm80ELb0ELb0ELb1ELb0ELb1ELb0ELb0ELb0ELi2ELi2ELi4ELi2ELb1EEENS1_21CollectiveEpilogueBwdISA_SB_SD_Li256ELb0ELb0ELi2EEENS1_19SingleTileSchedulerILb0ELb0ELb0ELi128EEEEEEEEEvNT_6ParamsE) ;  /* 0xffff707004007950 */ /* 0x000fea0003c3ffff */
        .type           $_ZN7cutlass13device_kernelIN5flash19enable_sm80_to_sm89INS1_16FlashAttnBwdSm80INS1_25CollectiveMainloopBwdSm80ILi2ELi2EN4cute5tupleIJNS5_1CILi64EEENS7_ILi128EEES8_EEENS_10bfloat16_tEfNS_4arch4Sm80ELb0ELb0ELb1ELb0ELb1ELb0ELb0ELb0ELi2ELi2ELi4ELi2ELb1EEENS1_21CollectiveEpilogueBwdISA_SB_SD_Li256ELb0ELb0ELi2EEENS1_19SingleTileSchedulerILb0ELb0ELb0ELi128EEEEEEEEEvNT_6ParamsE$_ZZN4cute7idx2crdINS_5tupleIJiEEENS1_IJNS1_IJNS1_IJNS_1CILi8EEENS3_ILi2EEEEEES5_S5_NS3_ILi4EEEEEEEEEEEDaRKT_RKT0_ENKUlRKT_RKT0_E_clIiS8_EEDaSI_SL_,@function
        .size           $_ZN7cutlass13device_kernelIN5flash19enable_sm80_to_sm89INS1_16FlashAttnBwdSm80INS1_25CollectiveMainloopBwdSm80ILi2ELi2EN4cute5tupleIJNS5_1CILi64EEENS7_ILi128EEES8_EEENS_10bfloat16_tEfNS_4arch4Sm80ELb0ELb0ELb1ELb0ELb1ELb0ELb0ELb0ELi2ELi2ELi4ELi2ELb1EEENS1_21CollectiveEpilogueBwdISA_SB_SD_Li256ELb0ELb0ELi2EEENS1_19SingleTileSchedulerILb0ELb0ELb0ELi128EEEEEEEEEvNT_6ParamsE$_ZZN4cute7idx2crdINS_5tupleIJiEEENS1_IJNS1_IJNS1_IJNS_1CILi8EEENS3_ILi2EEEEEES5_S5_NS3_ILi4EEEEEEEEEEEDaRKT_RKT0_ENKUlRKT_RKT0_E_clIiS8_EEDaSI_SL_,($_ZN7cutlass13device_kernelIN5flash19enable_sm80_to_sm89INS1_16FlashAttnBwdSm80INS1_25CollectiveMainloopBwdSm80ILi2ELi2EN4cute5tupleIJNS5_1CILi64EEENS7_ILi128EEES8_EEENS_10bfloat16_tEfNS_4arch4Sm80ELb0ELb0ELb1ELb0ELb1ELb0ELb0ELb0ELi2ELi2ELi4ELi2ELb1EEENS1_21CollectiveEpilogueBwdISA_SB_SD_Li256ELb0ELb0ELi2EEENS1_19SingleTileSchedulerILb0ELb0ELb0ELi128EEEEEEEEEvNT_6ParamsE$_ZZN4cute9transformINS_15ArithmeticTupleIJNS1_IJiiEEEiiiEEEZNS_14transform_leafIS3_NS_8identityEEEDaRKT_OT0_EUlRKT_E_EEDaS8_SA_ENKUlDpSD_E_clIJNS_5tupleIJiiEEEiiiEEEDaSF_ - $_ZN7cutlass13device_kernelIN5flash19enable_sm80_to_sm89INS1_16FlashAttnBwdSm80INS1_25CollectiveMainloopBwdSm80ILi2ELi2EN4cute5tupleIJNS5_1CILi64EEENS7_ILi128EEES8_EEENS_10bfloat16_tEfNS_4arch4Sm80ELb0ELb0ELb1ELb0ELb1ELb0ELb0ELb0ELi2ELi2ELi4ELi2ELb1EEENS1_21CollectiveEpilogueBwdISA_SB_SD_Li256ELb0ELb0ELi2EEENS1_19SingleTileSchedulerILb0ELb0ELb0ELi128EEEEEEEEEvNT_6ParamsE$_ZZN4cute7idx2crdINS_5tupleIJiEEENS1_IJNS1_IJNS1_IJNS_1CILi8EEENS3_ILi2EEEEEES5_S5_NS3_ILi4EEEEEEEEEEEDaRKT_RKT0_ENKUlRKT_RKT0_E_clIiS8_EEDaSI_SL_)
$_ZN7cutlass13device_kernelIN5flash19enable_sm80_to_sm89INS1_16FlashAttnBwdSm80INS1_25CollectiveMainloopBwdSm80ILi2ELi2EN4cute5tupleIJNS5_1CILi64EEENS7_ILi128EEES8_EEENS_10bfloat16_tEfNS_4arch4Sm80ELb0ELb0ELb1ELb0ELb1ELb0ELb0ELb0ELi2ELi2ELi4ELi2ELb1EEENS1_21CollectiveEpilogueBwdISA_SB_SD_Li256ELb0ELb0ELi2EEENS1_19SingleTileSchedulerILb0ELb0ELb0ELi128EEEEEEEEEvNT_6ParamsE$_ZZN4cute7idx2crdINS_5tupleIJiEEENS1_IJNS1_IJNS1_IJNS_1CILi8EEENS3_ILi2EEEEEES5_S5_NS3_ILi4EEEEEEEEEEEDaRKT_RKT0_ENKUlRKT_RKT0_E_clIiS8_EEDaSI_SL_:
        /* <DEDUP_REMOVED lines=40> */
[----:B------:R-:W-:-:S03]  /*9210*/  MOV R6, 0x9230 ;  /* 0x0000923000067802 */ /* 0x000fc60000000f00 */
        /* <DEDUP_REMOVED lines=11> */
[----:B------:R-:W-:-:S03]  /*92d0*/  MOV R12, 0x92f0 ;  /* 0x000092f0000c7802 */ /* 0x000fc60000000f00 */
[----:B-1---5:R-:W-:Y:S05]  /*92e0*/  CALL.REL.NOINC `($_ZN7cutlass13device_kernelIN5flash19enable_sm80_to_sm89INS1_16FlashAttnBwdSm80INS1_25CollectiveMainloopBwdSm80ILi2ELi2EN4cute5tupleIJNS5_1CILi64EEENS7_ILi128EEES8_EEENS_10bfloat16_tEfNS_4arch4Sm80ELb0ELb0ELb1ELb0ELb1ELb0ELb0ELb0ELi2ELi2ELi4ELi2ELb1EEENS1_21CollectiveEpilogueBwdISA_SB_SD_Li256ELb0ELb0ELi2EEENS1_19SingleTileSchedulerILb0ELb0ELb0ELi128EEEEEEEEEvNT_6ParamsE$_ZN4cute5tupleIJNS_1CILi0EEEiEEC2ERKS2_RKi) ;  /* 0xffffe7f000007944 */ /* 0x022fea0003c3ffff */
[----:B------:R1:W5:Y:S01]  /*92f0*/  LDL R5, [R1+0x168] ;  /* 0x0001680001057983 */ /* 0x0003620000100800 */
[----:B------:R-:W-:-:S03]  /*9300*/  MOV R8, 0x9320 ;  /* 0x0000932000087802 */ /* 0x000fc60000000f00 */
        /* <DEDUP_REMOVED lines=16> */
[----:B------:R-:W-:-:S04]  /*9410*/  LEA.HI R5, R3, R4, RZ, 0x1 ;  /* 0x0000000403057211 */ /* 0x000fc800078f08ff */
[----:B------:R-:W-:-:S05]  /*9420*/  LOP3.LUT R5, R5, 0xfffffffe, RZ, 0xc0, !PT ;  /* 0xfffffffe05057812 */ /* 0x000fca00078ec0ff */
[----:B------:R-:W-:Y:S01]  /*9430*/  IMAD.IADD R5, R4, 0x1, -R5 ;  /* 0x0000000104057824 */ /* 0x000fe200078e0a05 */
[----:B------:R-:W-:Y:S02]  /*9440*/  MOV R4, 0x9460 ;  /* 0x0000946000047802 */ /* 0x000fe40000000f00 */
[----:B--2--5:R-:W-:Y:S05]  /*9450*/  CALL.REL.NOINC `($_ZN7cutlass13device_kernelIN5flash19enable_sm80_to_sm89INS1_16FlashAttnBwdSm80INS1_25CollectiveMainloopBwdSm80ILi2ELi2EN4cute5tupleIJNS5_1CILi64EEENS7_ILi128EEES8_EEENS_10bfloat16_tEfNS_4arch4Sm80ELb0ELb0ELb1ELb0ELb1ELb0ELb0ELb0ELi2ELi2ELi4ELi2ELb1EEENS1_21CollectiveEpilogueBwdISA_SB_SD_Li256ELb0ELb0ELi2EEENS1_19SingleTileSchedulerILb0ELb0ELb0ELi128EEEEEEEEEvNT_6ParamsE$_ZN4cute5tupleIJiEEC2ERKi) ;  /* 0xffffe71000007944 */ /* 0x024fea0003c3ffff */
        /* <DEDUP_REMOVED lines=22> */
[----:B------:R-:W-:-:S03]  /*95c0*/  MOV R12, 0x95e0 ;  /* 0x000095e0000c7802 */ /* 0x000fc60000000f00 */
[----:B-1---5:R-:W-:Y:S05]  /*95d0*/  CALL.REL.NOINC `($_ZN7cutlass13device_kernelIN5flash19enable_sm80_to_sm89INS1_16FlashAttnBwdSm80INS1_25CollectiveMainloopBwdSm80ILi2ELi2EN4cute5tupleIJNS5_1CILi64EEENS7_ILi128EEES8_EEENS_10bfloat16_tEfNS_4arch4Sm80ELb0ELb0ELb1ELb0ELb1ELb0ELb0ELb0ELi2ELi2ELi4ELi2ELb1EEENS1_21CollectiveEpilogueBwdISA_SB_SD_Li256ELb0ELb0ELi2EEENS1_19SingleTileSchedulerILb0ELb0ELb0ELi128EEEEEEEEEvNT_6ParamsE$_ZN4cute5tupleIJNS_1CILi0EEES2_iEEC2ERKS2_S5_RKi) ;  /* 0xffffe48000007944 */ /* 0x022fea0003c3ffff */
[----:B------:R1:W5:Y:S01]  /*95e0*/  LDL R9, [R1+0x168] ;  /* 0x0001680001097983 */ /* 0x0003620000100800 */
[----:B------:R-:W-:Y:S01]  /*95f0*/  MOV R5, R8 ;  /* 0x0000000800057202 */ /* 0x000fe20000000f00 */
[----:B------:R-:W-:Y:S01]  /*9600*/  UMOV UR37, UR36 ;  /* 0x0000002400257c82 */ /* 0x000fe20008000000 */
[----:B------:R-:W-:-:S02]  /*9610*/  MOV R4, 0x9630 ;  /* 0x0000963000047802 */ /* 0x000fc40000000f00 */
[----:B-1---5:R-:W-:Y:S05]  /*9620*/  CALL.REL.NOINC `($_ZN7cutlass13device_kernelIN5flash19enable_sm80_to_sm89INS1_16FlashAttnBwdSm80INS1_25CollectiveMainloopBwdSm80ILi2ELi2EN4cute5tupleIJNS5_1CILi64EEENS7_ILi128EEES8_EEENS_10bfloat16_tEfNS_4arch4Sm80ELb0ELb0ELb1ELb0ELb1ELb0ELb0ELb0ELi2ELi2ELi4ELi2ELb1EEENS1_21CollectiveEpilogueBwdISA_SB_SD_Li256ELb0ELb0ELi2EEENS1_19SingleTileSchedulerILb0ELb0ELb0ELi128EEEEEEEEEvNT_6ParamsE$_ZN4cute5tupleIJiEEC2ERKi) ;  /* 0xffffe54000007944 */ /* 0x022fea0003c3ffff */
[----:B------:R1:W5:Y:S01]  /*9630*/  LDL R5, [R1+0x160] ;  /* 0x0001600001057983 */ /* 0x0003620000100800 */
[----:B------:R-:W-:-:S03]  /*9640*/  MOV R8, 0x9660 ;  /* 0x0000966000087802 */ /* 0x000fc60000000f00 */
[----:B-1---5:R-:W-:Y:S05]  /*9650*/  CALL.REL.NOINC `($_ZN7cutlass13device_kernelIN5flash19enable_sm80_to_sm89INS1_16FlashAttnBwdSm80INS1_25CollectiveMainloopBwdSm80ILi2ELi2EN4cute5tupleIJNS5_1CILi64EEENS7_ILi128EEES8_EEENS_10bfloat16_tEfNS_4arch4Sm80ELb0ELb0ELb1ELb0ELb1ELb0ELb0ELb0ELi2ELi2ELi4ELi2ELb1EEENS1_21CollectiveEpilogueBwdISA_SB_SD_Li256ELb0ELb0ELi2EEENS1_19SingleTileSchedulerILb0ELb0ELb0ELi128EEEEEEEEEvNT_6ParamsE$_ZN4cute5tupleIJNS_1CILi0EEES2_S2_iEEC2ERKS2_S5_S5_RKi) ;  /* 0xffffe3b000007944 */ /* 0x022fea0003c3ffff */
[----:B------:R1:W5:Y:S01]  /*9660*/  LDL R8, [R1+0x168] ;  /* 0x0001680001087983 */ /* 0x0003620000100800 */
[----:B------:R-:W-:-:S02]  /*9670*/  MOV R5, R9 ;  /* 0x0000000900057202 */ /* 0x000fc40000000f00 */
[----:B------:R-:W-:Y:S02]  /*9680*/  MOV R4, 0x96a0 ;  /* 0x000096a000047802 */ /* 0x000fe40000000f00 */
[----:B-1---5:R-:W-:Y:S05]  /*9690*/  CALL.REL.NOINC `($_ZN7cutlass13device_kernelIN5flash19enable_sm80_to_sm89INS1_16FlashAttnBwdSm80INS1_25CollectiveMainloopBwdSm80ILi2ELi2EN4cute5tupleIJNS5_1CILi64EEENS7_ILi128EEES8_EEENS_10bfloat16_tEfNS_4arch4Sm80ELb0ELb0ELb1ELb0ELb1ELb0ELb0ELb0ELi2ELi2ELi4ELi2ELb1EEENS1_21CollectiveEpilogueBwdISA_SB_SD_Li256ELb0ELb0ELi2EEENS1_19SingleTileSchedulerILb0ELb0ELb0ELi128EEEEEEEEEvNT_6ParamsE$_ZN4cute3eso3ESOILb1ELb0EJNS_1CILi0EEES3_iS3_EEC2ERKS3_S6_RKiS6_) ;  /* 0xffffdae000007944 */ /* 0x022fea0003c3ffff */
[----:B------:R1:W5:Y:S01]  /*96a0*/  LDL R20, [R1+0x168] ;  /* 0x0001680001147983 */ /* 0x0003620000100800 */
[----:B------:R-:W-:Y:S01]  /*96b0*/  MOV R4, 0x96f0 ;  /* 0x000096f000047802 */ /* 0x000fe20000000f00 */
[----:B------:R-:W-:Y:S02]  /*96c0*/  UMOV UR37, UR38 ;  /* 0x0000002600257c82 */ /* 0x000fe40008000000 */
[----:B------:R1:W-:Y:S04]  /*96d0*/  STL [R1+0x168], R8 ;  /* 0x0001680801007387 */ /* 0x0003e80000100800 */
[----:B-1---5:R-:W-:Y:S05]  /*96e0*/  CALL.REL.NOINC `($_ZN7cutlass13device_kernelIN5flash19enable_sm80_to_sm89INS1_16FlashAttnBwdSm80INS1_25CollectiveMainloopBwdSm80ILi2ELi2EN4cute5tupleIJNS5_1CILi64EEENS7_ILi128EEES8_EEENS_10bfloat16_tEfNS_4arch4Sm80ELb0ELb0ELb1ELb0ELb1ELb0ELb0ELb0ELi2ELi2ELi4ELi2ELb1EEENS1_21CollectiveEpilogueBwdISA_SB_SD_Li256ELb0ELb0ELi2EEENS1_19SingleTileSchedulerILb0ELb0ELb0ELi128EEEEEEEEEvNT_6ParamsE$_ZZN4cuteplIJNS_1CILi0EEES2_iEJS2_S2_S2_iEEEDaRKNS_15ArithmeticTupleIJDpT_EEERKNS3_IJDpT0_EEEENKUlDpRKT_E_clIJS2_S2_iiEEEDaSH_) ;  /* 0x000007c000007944 */ /* 0x022fea0003c00000 */
[----:B------:R-:W-:Y:S01]  /*96f0*/  MOV R5, R3 ;  /* 0x0000000300057202 */ /* 0x000fe20000000f00 */
[----:B------:R-:W-:Y:S01]  /*9700*/  UMOV UR37, UR36 ;  /* 0x0000002400257c82 */ /* 0x000fe20008000000 */
[----:B------:R-:W-:Y:S02]  /*9710*/  MOV R4, 0x9730 ;  /* 0x0000973000047802 */ /* 0x000fe40000000f00 */
[----:B-1---5:R-:W-:Y:S05]  /*9720*/  CALL.REL.NOINC `($_ZN7cutlass13device_kernelIN5flash19enable_sm80_to_sm89INS1_16FlashAttnBwdSm80INS1_25CollectiveMainloopBwdSm80ILi2ELi2EN4cute5tupleIJNS5_1CILi64EEENS7_ILi128EEES8_EEENS_10bfloat16_tEfNS_4arch4Sm80ELb0ELb0ELb1ELb0ELb1ELb0ELb0ELb0ELi2ELi2ELi4ELi2ELb1EEENS1_21CollectiveEpilogueBwdISA_SB_SD_Li256ELb0ELb0ELi2EEENS1_19SingleTileSchedulerILb0ELb0ELb0ELi128EEEEEEEEEvNT_6ParamsE$_ZN4cute5tupleIJiEEC2ERKi) ;  /* 0xffffe44000007944 */ /* 0x022fea0003c3ffff */
[----:B------:R1:W5:Y:S01]  /*9730*/  LDL R5, [R1+0x160] ;  /* 0x0001600001057983 */ /* 0x0003620000100800 */
[----:B------:R-:W-:-:S03]  /*9740*/  MOV R12, 0x9760 ;  /* 0x00009760000c7802 */ /* 0x000fc60000000f00 */
[----:B-1---5:R-:W-:Y:S05]  /*9750*/  CALL.REL.NOINC `($_ZN7cutlass13device_kernelIN5flash19enable_sm80_to_sm89INS1_16FlashAttnBwdSm80INS1_25CollectiveMainloopBwdSm80ILi2ELi2EN4cute5tupleIJNS5_1CILi64EEENS7_ILi128EEES8_EEENS_10bfloat16_tEfNS_4arch4Sm80ELb0ELb0ELb1ELb0ELb1ELb0ELb0ELb0ELi2ELi2ELi4ELi2ELb1EEENS1_21CollectiveEpilogueBwdISA_SB_SD_Li256ELb0ELb0ELi2EEENS1_19SingleTileSchedulerILb0ELb0ELb0ELi128EEEEEEEEEvNT_6ParamsE$_ZN4cute5tupleIJNS_1CILi0EEEiEEC2ERKS2_RKi) ;  /* 0xffffe38000007944 */ /* 0x022fea0003c3ffff */
[----:B------:R1:W5:Y:S01]  /*9760*/  LDL R5, [R1+0x168] ;  /* 0x0001680001057983 */ /* 0x0003620000100800 */
[----:B------:R-:W-:-:S03]  /*9770*/  MOV R4, 0x9790 ;  /* 0x0000979000047802 */ /* 0x000fc60000000f00 */
[----:B-1---5:R-:W-:Y:S05]  /*9780*/  CALL.REL.NOINC `($_ZN7cutlass13device_kernelIN5flash19enable_sm80_to_sm89INS1_16FlashAttnBwdSm80INS1_25CollectiveMainloopBwdSm80ILi2ELi2EN4cute5tupleIJNS5_1CILi64EEENS7_ILi128EEES8_EEENS_10bfloat16_tEfNS_4arch4Sm80ELb0ELb0ELb1ELb0ELb1ELb0ELb0ELb0ELi2ELi2ELi4ELi2ELb1EEENS1_21CollectiveEpilogueBwdISA_SB_SD_Li256ELb0ELb0ELi2EEENS1_19SingleTileSchedulerILb0ELb0ELb0ELi128EEEEEEEEEvNT_6ParamsE$_ZN4cute3eso3ESOILb1ELb0EJNS_1CILi0EEEiS3_S3_EEC2ERKS3_RKiS6_S6_) ;  /* 0xffffdb7000007944 */ /* 0x022fea0003c3ffff */
[----:B------:R1:W5:Y:S01]  /*9790*/  LDL R5, [R1+0x168] ;  /* 0x0001680001057983 */ /* 0x0003620000100800 */
[----:B------:R-:W-:Y:S01]  /*97a0*/  MOV R12, 0x97f0 ;  /* 0x000097f0000c7802 */ /* 0x000fe20000000f00 */
[----:B------:R-:W-:-:S02]  /*97b0*/  UMOV UR37, UR38 ;  /* 0x0000002600257c82 */ /* 0x000fc40008000000 */
[----:B------:R1:W-:Y:S04]  /*97c0*/  STL [R1+0x160], R20 ;  /* 0x0001601401007387 */ /* 0x0003e80000100800 */
[----:B------:R1:W-:Y:S02]  /*97d0*/  STL [R1+0x168], R8 ;  /* 0x0001680801007387 */ /* 0x0003e40000100800 */
[----:B-1---5:R-:W-:Y:S05]  /*97e0*/  CALL.REL.NOINC `($_ZN7cutlass13device_kernelIN5flash19enable_sm80_to_sm89INS1_16FlashAttnBwdSm80INS1_25CollectiveMainloopBwdSm80ILi2ELi2EN4cute5tupleIJNS5_1CILi64EEENS7_ILi128EEES8_EEENS_10bfloat16_tEfNS_4arch4Sm80ELb0ELb0ELb1ELb0ELb1ELb0ELb0ELb0ELi2ELi2ELi4ELi2ELb1EEENS1_21CollectiveEpilogueBwdISA_SB_SD_Li256ELb0ELb0ELi2EEENS1_19SingleTileSchedulerILb0ELb0ELb0ELi128EEEEEEEEEvNT_6ParamsE$_ZZN4cuteplIJNS_1CILi0EEEiEJS2_S2_iiEEEDaRKNS_15ArithmeticTupleIJDpT_EEERKNS3_IJDpT0_EEEENKUlDpRKT_E_clIJS2_iiiEEEDaSH_) ;  /* 0x0000074000007944 */ /* 0x022fea0003c00000 */
[----:B------:R-:W-:Y:S02]  /*97f0*/  MOV R12, 0x9810 ;  /* 0x00009810000c7802 */ /* 0x000fe40000000f00 */
[----:B--2--5:R-:W-:Y:S05]  /*9800*/  CALL.REL.NOINC `($_ZN7cutlass13device_kernelIN5flash19enable_sm80_to_sm89INS1_16FlashAttnBwdSm80INS1_25CollectiveMainloopBwdSm80ILi2ELi2EN4cute5tupleIJNS5_1CILi64EEENS7_ILi128EEES8_EEENS_10bfloat16_tEfNS_4arch4Sm80ELb0ELb0ELb1ELb0ELb1ELb0ELb0ELb0ELi2ELi2ELi4ELi2ELb1EEENS1_21CollectiveEpilogueBwdISA_SB_SD_Li256ELb0ELb0ELi2EEENS1_19SingleTileSchedulerILb0ELb0ELb0ELi128EEEEEEEEEvNT_6ParamsE$_ZN4cute3eso3ESOILb0ELb1EJNS_15ArithmeticTupleIJiiEEENS_1CILi0EEES5_S5_EEC2ERKS3_RKS5_SA_SA_) ;  /* 0xffffd62000007944 */ /* 0x024fea0003c3ffff */
[----:B------:R-:W-:Y:S04]  /*9810*/  STL.64 [R1+0x160], R4 ;  /* 0x0001600401007387 */ /* 0x000fe80000100a00 */
[----:B-1----:R1:W5:Y:S01]  /*9820*/  LDL.64 R6, [R1+0x168] ;  /* 0x0001680001067983 */ /* 0x0023620000100a00 */
[----:B------:R-:W-:Y:S02]  /*9830*/  UIADD3 UR40, UR36, 0x24, URZ ;  /* 0x0000002424287890 */ /* 0x000fe4000fffe03f */
[----:B------:R-:W-:Y:S01]  /*9840*/  UMOV UR37, UR38 ;  /* 0x0000002600257c82 */ /* 0x000fe20008000000 */
[----:B------:R2:W-:Y:S02]  /*9850*/  STL [R1+0x168], R8 ;  /* 0x0001680801007387 */ /* 0x0005e40000100800 */
[----:B--2---:R-:W-:-:S02]  /*9860*/  MOV R8, 0x9880 ;  /* 0x0000988000087802 */ /* 0x004fc40000000f00 */
        /* <DEDUP_REMOVED lines=43> */
[----:B------:R-:W-:-:S03]  /*9b20*/  MOV R8, 0x9b40 ;  /* 0x00009b4000087802 */ /* 0x000fc60000000f00 */
[----:B-1----:R-:W-:Y:S05]  /*9b30*/  CALL.REL.NOINC `($_ZN7cutlass13device_kernelIN5flash19enable_sm80_to_sm89INS1_16FlashAttnBwdSm80INS1_25CollectiveMainloopBwdSm80ILi2ELi2EN4cute5tupleIJNS5_1CILi64EEENS7_ILi128EEES8_EEENS_10bfloat16_tEfNS_4arch4Sm80ELb0ELb0ELb1ELb0ELb1ELb0ELb0ELb0ELi2ELi2ELi4ELi2ELb1EEENS1_21CollectiveEpilogueBwdISA_SB_SD_Li256ELb0ELb0ELi2EEENS1_19SingleTileSchedulerILb0ELb0ELb0ELi128EEEEEEEEEvNT_6ParamsE$_ZZN4cute9transformINS_15ArithmeticTupleIJNS1_IJiiEEEiiiEEEZNS_14transform_leafIS3_NS_8identityEEEDaRKT_OT0_EUlRKT_E_EEDaS8_SA_ENKUlDpSD_E_clIJNS_5tupleIJiiEEEiiiEEEDaSF_) ;  /* 0x0000006000007944 */ /* 0x002fea0003c00000 */
[----:B-----5:R-:W-:Y:S01]  /*9b40*/  MOV R3, R4 ;  /* 0x0000000400037202 */ /* 0x020fe20000000f00 */
[----:B------:R-:W-:Y:S01]  /*9b50*/  IMAD.MOV.U32 R26, RZ, RZ, R6 ;  /* 0x000000ffff1a7224 */ /* 0x000fe200078e0006 */
[----:B------:R-:W-:Y:S01]  /*9b60*/  MOV R28, R5 ;  /* 0x00000005001c7202 */ /* 0x000fe20000000f00 */
[----:B------:R-:W-:Y:S01]  /*9b70*/  IMAD.MOV.U32 R5, RZ, RZ, 0x0 ;  /* 0x00000000ff057424 */ /* 0x000fe200078e00ff */
[----:B------:R-:W-:-:S04]  /*9b80*/  MOV R4, R0 ;  /* 0x0000000000047202 */ /* 0x000fc80000000f00 */
[----:B------:R-:W-:Y:S05]  /*9b90*/  RET.REL.NODEC R4 `(_ZN7cutlass13device_kernelIN5flash19enable_sm80_to_sm89INS1_16FlashAttnBwdSm80INS1_25CollectiveMainloopBwdSm80ILi2ELi2EN4cute5tupleIJNS5_1CILi64EEENS7_ILi128EEES8_EEENS_10bfloat16_tEfNS_4arch4Sm80ELb0ELb0ELb1ELb0ELb1ELb0ELb0ELb0ELi2ELi2ELi4ELi2ELb1EEENS1_21CollectiveEpilogueBwdISA_SB_SD_Li256ELb0ELb0ELi2EEENS1_19SingleTileSchedulerILb0ELb0ELb0ELi128EEEEEEEEEvNT_6ParamsE) ;  /* 0xffff646004007950 */ /* 0x000fea0003c3ffff */
        .type           $_ZN7cutlass13device_kernelIN5flash19enable_sm80_to_sm89INS1_16FlashAttnBwdSm80INS1_25CollectiveMainloopBwdSm80ILi2ELi2EN4cute5tupleIJNS5_1CILi64EEENS7_ILi128EEES8_EEENS_10bfloat16_tEfNS_4arch4Sm80ELb0ELb0ELb1ELb0ELb1ELb0ELb0ELb0ELi2ELi2ELi4ELi2ELb1EEENS1_21CollectiveEpilogueBwdISA_SB_SD_Li256ELb0ELb0ELi2EEENS1_19SingleTileSchedulerILb0ELb0ELb0ELi128EEEEEEEEEvNT_6ParamsE$_ZZN4cute9transformINS_15ArithmeticTupleIJNS1_IJiiEEEiiiEEEZNS_14transform_leafIS3_NS_8identityEEEDaRKT_OT0_EUlRKT_E_EEDaS8_SA_ENKUlDpSD_E_clIJNS_5tupleIJiiEEEiiiEEEDaSF_,@function
        .size           $_ZN7cutlass13device_kernelIN5flash19enable_sm80_to_sm89INS1_16FlashAttnBwdSm80INS1_25CollectiveMainloopBwdSm80ILi2ELi2EN4cute5tupleIJNS5_1CILi64EEENS7_ILi128EEES8_EEENS_10bfloat16_tEfNS_4arch4Sm80ELb0ELb0ELb1ELb0ELb1ELb0ELb0ELb0ELi2ELi2ELi4ELi2ELb1EEENS1_21CollectiveEpilogueBwdISA_SB_SD_Li256ELb0ELb0ELi2EEENS1_19SingleTileSchedulerILb0ELb0ELb0ELi128EEEEEEEEEvNT_6ParamsE$_ZZN4cute9transformINS_15ArithmeticTupleIJNS1_IJiiEEEiiiEEEZNS_14transform_leafIS3_NS_8identityEEEDaRKT_OT0_EUlRKT_E_EEDaS8_SA_ENKUlDpSD_E_clIJNS_5tupleIJiiEEEiiiEEEDaSF_,($_ZN7cutlass13device_kernelIN5flash19enable_sm80_to_sm89INS1_16FlashAttnBwdSm80INS1_25CollectiveMainloopBwdSm80ILi2ELi2EN4cute5tupleIJNS5_1CILi64EEENS7_ILi128EEES8_EEENS_10bfloat16_tEfNS_4arch4Sm80ELb0ELb0ELb1ELb0ELb1ELb0ELb0ELb0ELi2ELi2ELi4ELi2ELb1EEENS1_21CollectiveEpilogueBwdISA_SB_SD_Li256ELb0ELb0ELi2EEENS1_19SingleTileSchedulerILb0ELb0ELb0ELi128EEEEEEEEEvNT_6ParamsE$_ZZN4cute9transformINS_15ArithmeticTupleIJiiEEEZNS_14transform_leafIS2_RNS_8identityEEEDaRKT_OT0_EUlRKT_E_EEDaS8_SA_ENKUlDpSD_E_clIJiiEEEDaSF_ - $_ZN7cutlass13device_kernelIN5flash19enable_sm80_to_sm89INS1_16FlashAttnBwdSm80INS1_25CollectiveMainloopBwdSm80ILi2ELi2EN4cute5tupleIJNS5_1CILi64EEENS7_ILi128EEES8_EEENS_10bfloat16_tEfNS_4arch4Sm80ELb0ELb0ELb1ELb0ELb1ELb0ELb0ELb0ELi2ELi2ELi4ELi2ELb1EEENS1_21CollectiveEpilogueBwdISA_SB_SD_Li256ELb0ELb0ELi2EEENS1_19SingleTileSchedulerILb0ELb0ELb0ELi128EEEEEEEEEvNT_6ParamsE$_ZZN4cute9transformINS_15ArithmeticTupleIJNS1_IJiiEEEiiiEEEZNS_14transform_leafIS3_NS_8identityEEEDaRKT_OT0_EUlRKT_E_EEDaS8_SA_ENKUlDpSD_E_clIJNS_5tupleIJiiEEEiiiEEEDaSF_)
$_ZN7cutlass13device_kernelIN5flash19enable_sm80_to_sm89INS1_16FlashAttnBwdSm80INS1_25CollectiveMainloopBwdSm80ILi2ELi2EN4cute5tupleIJNS5_1CILi64EEENS7_ILi128EEES8_EEENS_10bfloat16_tEfNS_4arch4Sm80ELb0ELb0ELb1ELb0ELb1ELb0ELb0ELb0ELi2ELi2ELi4ELi2ELb1EEENS1_21CollectiveEpilogueBwdISA_SB_SD_Li256ELb0ELb0ELi2EEENS1_19SingleTileSchedulerILb0ELb0ELb0ELi128EEEEEEEEEvNT_6ParamsE$_ZZN4cute9transformINS_15ArithmeticTupleIJNS1_IJiiEEEiiiEEEZNS_14transform_leafIS3_NS_8identityEEEDaRKT_OT0_EUlRKT_E_EEDaS8_SA_ENKUlDpSD_E_clIJNS_5tupleIJiiEEEiiiEEEDaSF_:
[----:B------:R-:W-:Y:S02]  /*9ba0*/  IADD3 R4, R1, 0x19c, RZ ;  /* 0x0000019c01047810 */ /* 0x000fe40007ffe0ff */
[----:B------:R-:W-:Y:S02]  /*9bb0*/  MOV R6, 0x9be0 ;  /* 0x00009be000067802 */ /* 0x000fe40000000f00 */
[----:B------:R-:W-:Y:S02]  /*9bc0*/  IADD3 R4, R4, c[0x0][0x20], RZ ;  /* 0x0000080004047a10 */ /* 0x000fe40007ffe0ff */
[----:B------:R-:W-:Y:S05]  /*9bd0*/  CALL.REL.NOINC `($_ZN7cutlass13device_kernelIN5flash19enable_sm80_to_sm89INS1_16FlashAttnBwdSm80INS1_25CollectiveMainloopBwdSm80ILi2ELi2EN4cute5tupleIJNS5_1CILi64EEENS7_ILi128EEES8_EEENS_10bfloat16_tEfNS_4arch4Sm80ELb0ELb0ELb1ELb0ELb1ELb0ELb0ELb0ELi2ELi2ELi4ELi2ELb1EEENS1_21CollectiveEpilogueBwdISA_SB_SD_Li256ELb0ELb0ELi2EEENS1_19SingleTileSchedulerILb0ELb0ELb0ELi128EEEEEEEEEvNT_6ParamsE$_ZN4cute3eso3ESOILb0ELb0EJNS_5tupleIJiiEEEiiiEEC2ERKS3_RKiS8_S8_) ;  /* 0xffffcef000007944 */ /* 0x000fea0003c3ffff */
[----:B------:R2:W5:Y:S04]  /*9be0*/  LDL R6, [R1+0x1ac] ;  /* 0x0001ac0001067983 */ /* 0x0005680000100800 */
[----:B-1----:R2:W5:Y:S04]  /*9bf0*/  LDL R5, [R1+0x1a4] ;  /* 0x0001a40001057983 */ /* 0x0025680000100800 */
[----:B------:R2:W5:Y:S01]  /*9c00*/  LDL R4, [R1+0x19c] ;  /* 0x00019c0001047983 */ /* 0x0005620000100800 */
[----:B------:R-:W-:-:S04]  /*9c10*/  MOV R9, 0x0 ;  /* 0x0000000000097802 */ /* 0x000fc80000000f00 */
[----:B------:R-:W-:Y:S05]  /*9c20*/  RET.REL.NODEC R8 `(_ZN7cutlass13device_kernelIN5flash19enable_sm80_to_sm89INS1_16FlashAttnBwdSm80INS1_25CollectiveMainloopBwdSm80ILi2ELi2EN4cute5tupleIJNS5_1CILi64EEENS7_ILi128EEES8_EEENS_10bfloat16_tEfNS_4arch4Sm80ELb0ELb0ELb1ELb0ELb1ELb0ELb0ELb0ELi2ELi2ELi4ELi2ELb1EEENS1_21CollectiveEpilogueBwdISA_SB_SD_Li256ELb0ELb0ELi2EEENS1_19SingleTileSchedulerILb0ELb0ELb0ELi128EEEEEEEEEvNT_6ParamsE) ;  /* 0xffff63d008007950 */ /* 0x000fea0003c3ffff */
        .type           $_ZN7cutlass13device_kernelIN5flash19enable_sm80_to_sm89INS1_16FlashAttnBwdSm80INS1_25CollectiveMainloopBwdSm80ILi2ELi2EN4cute5tupleIJNS5_1CILi64EEENS7_ILi128EEES8_EEENS_10bfloat16_tEfNS_4arch4Sm80ELb0ELb0ELb1ELb0ELb1ELb0ELb0ELb0ELi2ELi2ELi4ELi2ELb1EEENS1_21CollectiveEpilogueBwdISA_SB_SD_Li256ELb0ELb0ELi2EEENS1_19SingleTileSchedulerILb0ELb0ELb0ELi128EEEEEEEEEvNT_6ParamsE$_ZZN4cute9transformINS_15ArithmeticTupleIJiiEEEZNS_14transform_leafIS2_RNS_8identityEEEDaRKT_OT0_EUlRKT_E_EEDaS8_SA_ENKUlDpSD_E_clIJiiEEEDaSF_,@function
        .size           $_ZN7cutlass13device_kernelIN5flash19enable_sm80_to_sm89INS1_16FlashAttnBwdSm80INS1_25CollectiveMainloopBwdSm80ILi2ELi2EN4cute5tupleIJNS5_1CILi64EEENS7_ILi128EEES8_EEENS_10bfloat16_tEfNS_4arch4Sm80ELb0ELb0ELb1ELb0ELb1ELb0ELb0ELb0ELi2ELi2ELi4ELi2ELb1EEENS1_21CollectiveEpilogueBwdISA_SB_SD_Li256ELb0ELb0ELi2EEENS1_19SingleTileSchedulerILb0ELb0ELb0ELi128EEEEEEEEEvNT_6ParamsE$_ZZN4cute9transformINS_15ArithmeticTupleIJiiEEEZNS_14transform_leafIS2_RNS_8identityEEEDaRKT_OT0_EUlRKT_E_EEDaS8_SA_ENKUlDpSD_E_clIJiiEEEDaSF_,($_ZN7cutlass13device_kernelIN5flash19enable_sm80_to_sm89INS1_16FlashAttnBwdSm80INS1_25CollectiveMainloopBwdSm80ILi2ELi2EN4cute5tupleIJNS5_1CILi64EEENS7_ILi128EEES8_EEENS_10bfloat16_tEfNS_4arch4Sm80ELb0ELb0ELb1ELb0ELb1ELb0ELb0ELb0ELi2ELi2ELi4ELi2ELb1EEENS1_21CollectiveEpilogueBwdISA_SB_SD_Li256ELb0ELb0ELi2EEENS1_19SingleTileSchedulerILb0ELb0ELb0ELi128EEEEEEEEEvNT_6ParamsE$_ZZN4cuteplIJNS_15ArithmeticTupleIJiEEEEJNS1_IJNS_1CILi0EEEiEEEEEEDaRKNS1_IJDpT_EEERKNS1_IJDpT0_EEEENKUlDpRKT_E_clIJNS1_IJiiEEEEEEDaSJ_ - $_ZN7cutlass13device_kernelIN5flash19enable_sm80_to_sm89INS1_16FlashAttnBwdSm80INS1_25CollectiveMainloopBwdSm80ILi2ELi2EN4cute5tupleIJNS5_1CILi64EEENS7_ILi128EEES8_EEENS_10bfloat16_tEfNS_4arch4Sm80ELb0ELb0ELb1ELb0ELb1ELb0ELb0ELb0ELi2ELi2ELi4ELi2ELb1EEENS1_21CollectiveEpilogueBwdISA_SB_SD_Li256ELb0ELb0ELi2EEENS1_19SingleTileSchedulerILb0ELb0ELb0ELi128EEEEEEEEEvNT_6ParamsE$_ZZN4cute9transformINS_15ArithmeticTupleIJiiEEEZNS_14transform_leafIS2_RNS_8identityEEEDaRKT_OT0_EUlRKT_E_EEDaS8_SA_ENKUlDpSD_E_clIJiiEEEDaSF_)
$_ZN7cutlass13device_kernelIN5flash19enable_sm80_to_sm89INS1_16FlashAttnBwdSm80INS1_25CollectiveMainloopBwdSm80ILi2ELi2EN4cute5tupleIJNS5_1CILi64EEENS7_ILi128EEES8_EEENS_10bfloat16_tEfNS_4arch4Sm80ELb0ELb0ELb1ELb0ELb1ELb0ELb0ELb0ELi2ELi2ELi4ELi2ELb1EEENS1_21CollectiveEpilogueBwdISA_SB_SD_Li256ELb0ELb0ELi2EEENS1_19SingleTileSchedulerILb0ELb0ELb0ELi128EEEEEEEEEvNT_6ParamsE$_ZZN4cute9transformINS_15ArithmeticTupleIJiiEEEZNS_14transform_leafIS2_RNS_8identityEEEDaRKT_OT0_EUlRKT_E_EEDaS8_SA_ENKUlDpSD_E_clIJiiEEEDaSF_:
[----:B------:R-:W-:Y:S02]  /*9c30*/  IADD3 R5, R1, 0x1a0, RZ ;  /* 0x000001a001057810 */ /* 0x000fe40007ffe0ff */
[----:B------:R-:W-:Y:S02]  /*9c40*/  MOV R8, 0x9c70 ;  /* 0x00009c7000087802 */ /* 0x000fe40000000f00 */
[----:B------:R-:W-:Y:S02]  /*9c50*/  IADD3 R5, R5, c[0x0][0x20], RZ ;  /* 0x0000080005057a10 */ /* 0x000fe40007ffe0ff */
[----:B------:R-:W-:Y:S05]  /*9c60*/  CALL.REL.NOINC `($_ZN7cutlass13device_kernelIN5flash19enable_sm80_to_sm89INS1_16FlashAttnBwdSm80INS1_25CollectiveMainloopBwdSm80ILi2ELi2EN4cute5tupleIJNS5_1CILi64EEENS7_ILi128EEES8_EEENS_10bfloat16_tEfNS_4arch4Sm80ELb0ELb0ELb1ELb0ELb1ELb0ELb0ELb0ELi2ELi2ELi4ELi2ELb1EEENS1_21CollectiveEpilogueBwdISA_SB_SD_Li256ELb0ELb0ELi2EEENS1_19SingleTileSchedulerILb0ELb0ELb0ELi128EEEEEEEEEvNT_6ParamsE$_ZN4cute3eso3ESOILb0ELb0EJiiEEC2ERKiS4_) ;  /* 0xffffd06000007944 */ /* 0x000fea0003c3ffff */
[----:B-1----:R1:W5:Y:S01]  /*9c70*/  LDL.64 R4, [R1+0x1a0] ;  /* 0x0001a00001047983 */ /* 0x0023620000100a00 */
[----:B------:R-:W-:-:S04]  /*9c80*/  MOV R7, 0x0 ;  /* 0x0000000000077802 */ /* 0x000fc80000000f00 */
[----:B------:R-:W-:Y:S05]  /*9c90*/  RET.REL.NODEC R6 `(_ZN7cutlass13device_kernelIN5flash19enable_sm80_to_sm89INS1_16FlashAttnBwdSm80INS1_25CollectiveMainloopBwdSm80ILi2ELi2EN4cute5tupleIJNS5_1CILi64EEENS7_ILi128EEES8_EEENS_10bfloat16_tEfNS_4arch4Sm80ELb0ELb0ELb1ELb0ELb1ELb0ELb0ELb0ELi2ELi2ELi4ELi2ELb1EEENS1_21CollectiveEpilogueBwdISA_SB_SD_Li256ELb0ELb0ELi2EEENS1_19SingleTileSchedulerILb0ELb0ELb0ELi128EEEEEEEEEvNT_6ParamsE) ;  /* 0xffff636006007950 */ /* 0x000fea0003c3ffff */
        .type           $_ZN7cutlass13device_kernelIN5flash19enable_sm80_to_sm89INS1_16FlashAttnBwdSm80INS1_25CollectiveMainloopBwdSm80ILi2ELi2EN4cute5tupleIJNS5_1CILi64EEENS7_ILi128EEES8_EEENS_10bfloat16_tEfNS_4arch4Sm80ELb0ELb0ELb1ELb0ELb1ELb0ELb0ELb0ELi2ELi2ELi4ELi2ELb1EEENS1_21CollectiveEpilogueBwdISA_SB_SD_Li256ELb0ELb0ELi2EEENS1_19SingleTileSchedulerILb0ELb0ELb0ELi128EEEEEEEEEvNT_6ParamsE$_ZZN4cuteplIJNS_15ArithmeticTupleIJiEEEEJNS1_IJNS_1CILi0EEEiEEEEEEDaRKNS1_IJDpT_EEERKNS1_IJDpT0_EEEENKUlDpRKT_E_clIJNS1_IJiiEEEEEEDaSJ_,@function
        .size           $_ZN7cutlass13device_kernelIN5flash19enable_sm80_to_sm89INS1_16FlashAttnBwdSm80INS1_25CollectiveMainloopBwdSm80ILi2ELi2EN4cute5tupleIJNS5_1CILi64EEENS7_ILi128EEES8_EEENS_10bfloat16_tEfNS_4arch4Sm80ELb0ELb0ELb1ELb0ELb1ELb0ELb0ELb0ELi2ELi2ELi4ELi2ELb1EEENS1_21CollectiveEpilogueBwdISA_SB_SD_Li256ELb0ELb0ELi2EEENS1_19SingleTileSchedulerILb0ELb0ELb0ELi128EEEEEEEEEvNT_6ParamsE$_ZZN4cuteplIJNS_15ArithmeticTupleIJiEEEEJNS1_IJNS_1CILi0EEEiEEEEEEDaRKNS1_IJDpT_EEERKNS1_IJDpT0_EEEENKUlDpRKT_E_clIJNS1_IJiiEEEEEEDaSJ_,($_ZN7cutlass13device_kernelIN5flash19enable_sm80_to_sm89INS1_16FlashAttnBwdSm80INS1_25CollectiveMainloopBwdSm80ILi2ELi2EN4cute5tupleIJNS5_1CILi64EEENS7_ILi128EEES8_EEENS_10bfloat16_tEfNS_4arch4Sm80ELb0ELb0ELb1ELb0ELb1ELb0ELb0ELb0ELi2ELi2ELi4ELi2ELb1EEENS1_21CollectiveEpilogueBwdISA_SB_SD_Li256ELb0ELb0ELi2EEENS1_19SingleTileSchedulerILb0ELb0ELb0ELi128EEEEEEEEEvNT_6ParamsE$_ZZN4cuteplIJNS_15ArithmeticTupleIJiiEEEEJNS_1CILi0EEEiiiEEEDaRKNS1_IJDpT_EEERKNS1_IJDpT0_EEEENKUlDpRKT_E_clIJS2_iiiEEEDaSI_ - $_ZN7cutlass13device_kernelIN5flash19enable_sm80_to_sm89INS1_16FlashAttnBwdSm80INS1_25CollectiveMainloopBwdSm80ILi2ELi2EN4cute5tupleIJNS5_1CILi64EEENS7_ILi128EEES8_EEENS_10bfloat16_tEfNS_4arch4Sm80ELb0ELb0ELb1ELb0ELb1ELb0ELb0ELb0ELi2ELi2ELi4ELi2ELb1EEENS1_21CollectiveEpilogueBwdISA_SB_SD_Li256ELb0ELb0ELi2EEENS1_19SingleTileSchedulerILb0ELb0ELb0ELi128EEEEEEEEEvNT_6ParamsE$_ZZN4cuteplIJNS_15ArithmeticTupleIJiEEEEJNS1_IJNS_1CILi0EEEiEEEEEEDaRKNS1_IJDpT_EEERKNS1_IJDpT0_EEEENKUlDpRKT_E_clIJNS1_IJiiEEEEEEDaSJ_)
$_ZN7cutlass13device_kernelIN5flash19enable_sm80_to_sm89INS1_16FlashAttnBwdSm80INS1_25CollectiveMainloopBwdSm80ILi2ELi2EN4cute5tupleIJNS5_1CILi64EEENS7_ILi128EEES8_EEENS_10bfloat16_tEfNS_4arch4Sm80ELb0ELb0ELb1ELb0ELb1ELb0ELb0ELb0ELi2ELi2ELi4ELi2ELb1EEENS1_21CollectiveEpilogueBwdISA_SB_SD_Li256ELb0ELb0ELi2EEENS1_19SingleTileSchedulerILb0ELb0ELb0ELi128EEEEEEEEEvNT_6ParamsE$_ZZN4cuteplIJNS_15ArithmeticTupleIJiEEEEJNS1_IJNS_1CILi0EEEiEEEEEEDaRKNS1_IJDpT_EEERKNS1_IJDpT0_EEEENKUlDpRKT_E_clIJNS1_IJiiEEEEEEDaSJ_:
[----:B------:R-:W-:Y:S02]  /*9ca0*/  IADD3 R5, R1, 0x19c, RZ ;  /* 0x0000019c01057810 */ /* 0x000fe40007ffe0ff */
[----:B------:R-:W-:Y:S02]  /*9cb0*/  MOV R8, 0x9ce0 ;  /* 0x00009ce000087802 */ /* 0x000fe40000000f00 */
[----:B------:R-:W-:Y:S02]  /*9cc0*/  IADD3 R5, R5, c[0x0][0x20], RZ ;  /* 0x0000080005057a10 */ /* 0x000fe40007ffe0ff */
[----:B------:R-:W-:Y:S05]  /*9cd0*/  CALL.REL.NOINC `($_ZN7cutlass13device_kernelIN5flash19enable_sm80_to_sm89INS1_16FlashAttnBwdSm80INS1_25CollectiveMainloopBwdSm80ILi2ELi2EN4cute5tupleIJNS5_1CILi64EEENS7_ILi128EEES8_EEENS_10bfloat16_tEfNS_4arch4Sm80ELb0ELb0ELb1ELb0ELb1ELb0ELb0ELb0ELi2ELi2ELi4ELi2ELb1EEENS1_21CollectiveEpilogueBwdISA_SB_SD_Li256ELb0ELb0ELi2EEENS1_19SingleTileSchedulerILb0ELb0ELb0ELi128EEEEEEEEEvNT_6ParamsE$_ZN4cute5tupleIJNS_15ArithmeticTupleIJiiEEEEEC2ERKS2_) ;  /* 0xffffdcb000007944 */ /* 0x000fea0003c3ffff */
[----:B------:R2:W5:Y:S04]  /*9ce0*/  LDL R7, [R1+0x1a0] ;  /* 0x0001a00001077983 */ /* 0x0005680000100800 */
[----:B------:R2:W5:Y:S01]  /*9cf0*/  LDL R6, [R1+0x19c] ;  /* 0x00019c0001067983 */ /* 0x0005620000100800 */
[----:B-1----:R-:W-:-:S04]  /*9d00*/  MOV R5, 0x0 ;  /* 0x0000000000057802 */ /* 0x002fc80000000f00 */
[----:B------:R-:W-:Y:S05]  /*9d10*/  RET.REL.NODEC R4 `(_ZN7cutlass13device_kernelIN5flash19enable_sm80_to_sm89INS1_16FlashAttnBwdSm80INS1_25CollectiveMainloopBwdSm80ILi2ELi2EN4cute5tupleIJNS5_1CILi64EEENS7_ILi128EEES8_EEENS_10bfloat16_tEfNS_4arch4Sm80ELb0ELb0ELb1ELb0ELb1ELb0ELb0ELb0ELi2ELi2ELi4ELi2ELb1EEENS1_21CollectiveEpilogueBwdISA_SB_SD_Li256ELb0ELb0ELi2EEENS1_19SingleTileSchedulerILb0ELb0ELb0ELi128EEEEEEEEEvNT_6ParamsE) ;  /* 0xffff62e004007950 */ /* 0x000fea0003c3ffff */
        .type           $_ZN7cutlass13device_kernelIN5flash19enable_sm80_to_sm89INS1_16FlashAttnBwdSm80INS1_25CollectiveMainloopBwdSm80ILi2ELi2EN4cute5tupleIJNS5_1CILi64EEENS7_ILi128EEES8_EEENS_10bfloat16_tEfNS_4arch4Sm80ELb0ELb0ELb1ELb0ELb1ELb0ELb0ELb0ELi2ELi2ELi4ELi2ELb1EEENS1_21CollectiveEpilogueBwdISA_SB_SD_Li256ELb0ELb0ELi2EEENS1_19SingleTileSchedulerILb0ELb0ELb0ELi128EEEEEEEEEvNT_6ParamsE$_ZZN4cuteplIJNS_15ArithmeticTupleIJiiEEEEJNS_1CILi0EEEiiiEEEDaRKNS1_IJDpT_EEERKNS1_IJDpT0_EEEENKUlDpRKT_E_clIJS2_iiiEEEDaSI_,@function
        .size           $_ZN7cutlass13device_kernelIN5flash19enable_sm80_to_sm89INS1_16FlashAttnBwdSm80INS1_25CollectiveMainloopBwdSm80ILi2ELi2EN4cute5tupleIJNS5_1CILi64EEENS7_ILi128EEES8_EEENS_10bfloat16_tEfNS_4arch4Sm80ELb0ELb0ELb1ELb0ELb1ELb0ELb0ELb0ELi2ELi2ELi4ELi2ELb1EEENS1_21CollectiveEpilogueBwdISA_SB_SD_Li256ELb0ELb0ELi2EEENS1_19SingleTileSchedulerILb0ELb0ELb0ELi128EEEEEEEEEvNT_6ParamsE$_ZZN4cuteplIJNS_15ArithmeticTupleIJiiEEEEJNS_1CILi0EEEiiiEEEDaRKNS1_IJDpT_EEERKNS1_IJDpT0_EEEENKUlDpRKT_E_clIJS2_iiiEEEDaSI_,($_ZN7cutlass13device_kernelIN5flash19enable_sm80_to_sm89INS1_16FlashAttnBwdSm80INS1_25CollectiveMainloopBwdSm80ILi2ELi2EN4cute5tupleIJNS5_1CILi64EEENS7_ILi128EEES8_EEENS_10bfloat16_tEfNS_4arch4Sm80ELb0ELb0ELb1ELb0ELb1ELb0ELb0ELb0ELi2ELi2ELi4ELi2ELb1EEENS1_21CollectiveEpilogueBwdISA_SB_SD_Li256ELb0ELb0ELi2EEENS1_19SingleTileSchedulerILb0ELb0ELb0ELi128EEEEEEEEEvNT_6ParamsE$_ZZN4cuteplIJNS_1CILi0EEES2_EJiEEEDaRKNS_15ArithmeticTupleIJDpT_EEERKNS3_IJDpT0_EEEENKUlDpRKT_E_clIJiS2_EEEDaSH_ - $_ZN7cutlass13device_kernelIN5flash19enable_sm80_to_sm89INS1_16FlashAttnBwdSm80INS1_25CollectiveMainloopBwdSm80ILi2ELi2EN4cute5tupleIJNS5_1CILi64EEENS7_ILi128EEES8_EEENS_10bfloat16_tEfNS_4arch4Sm80ELb0ELb0ELb1ELb0ELb1ELb0ELb0ELb0ELi2ELi2ELi4ELi2ELb1EEENS1_21CollectiveEpilogueBwdISA_SB_SD_Li256ELb0ELb0ELi2EEENS1_19SingleTileSchedulerILb0ELb0ELb0ELi128EEEEEEEEEvNT_6ParamsE$_ZZN4cuteplIJNS_15ArithmeticTupleIJiiEEEEJNS_1CILi0EEEiiiEEEDaRKNS1_IJDpT_EEERKNS1_IJDpT0_EEEENKUlDpRKT_E_clIJS2_iiiEEEDaSI_)
$_ZN7cutlass13device_kernelIN5flash19enable_sm80_to_sm89INS1_16FlashAttnBwdSm80INS1_25CollectiveMainloopBwdSm80ILi2ELi2EN4cute5tupleIJNS5_1CILi64EEENS7_ILi128EEES8_EEENS_10bfloat16_tEfNS_4arch4Sm80ELb0ELb0ELb1ELb0ELb1ELb0ELb0ELb0ELi2ELi2ELi4ELi2ELb1EEENS1_21CollectiveEpilogueBwdISA_SB_SD_Li256ELb0ELb0ELi2EEENS1_19SingleTileSchedulerILb0ELb0ELb0ELi128EEEEEEEEEvNT_6ParamsE$_ZZN4cuteplIJNS_15ArithmeticTupleIJiiEEEEJNS_1CILi0EEEiiiEEEDaRKNS1_IJDpT_EEERKNS1_IJDpT0_EEEENKUlDpRKT_E_clIJS2_iiiEEEDaSI_:
[----:B------:R-:W-:Y:S01]  /*9d20*/  IADD3 R5, R1, 0x19c, RZ ;  /* 0x0000019c01057810 */ /* 0x000fe20007ffe0ff */
[----:B------:R-:W-:Y:S01]  /*9d30*/  UMOV UR42, UR36 ;  /* 0x00000024002a7c82 */ /* 0x000fe20008000000 */
[----:B------:R-:W-:Y:S01]  /*9d40*/  MOV R20, 0x9d80 ;  /* 0x00009d8000147802 */ /* 0x000fe20000000f00 */
[----:B------:R-:W-:Y:S01]  /*9d50*/  UMOV UR41, UR39 ;  /* 0x0000002700297c82 */ /* 0x000fe20008000000 */
[----:B------:R-:W-:Y:S02]  /*9d60*/  IADD3 R5, R5, c[0x0][0x20], RZ ;  /* 0x0000080005057a10 */ /* 0x000fe40007ffe0ff */
[----:B------:R-:W-:Y:S05]  /*9d70*/  CALL.REL.NOINC `($_ZN7cutlass13device_kernelIN5flash19enable_sm80_to_sm89INS1_16FlashAttnBwdSm80INS1_25CollectiveMainloopBwdSm80ILi2ELi2EN4cute5tupleIJNS5_1CILi64EEENS7_ILi128EEES8_EEENS_10bfloat16_tEfNS_4arch4Sm80ELb0ELb0ELb1ELb0ELb1ELb0ELb0ELb0ELi2ELi2ELi4ELi2ELb1EEENS1_21CollectiveEpilogueBwdISA_SB_SD_Li256ELb0ELb0ELi2EEENS1_19SingleTileSchedulerILb0ELb0ELb0ELi128EEEEEEEEEvNT_6ParamsE$_ZN4cute5tupleIJNS_15ArithmeticTupleIJiiEEEiiiEEC2ERKS2_RKiS7_S7_) ;  /* 0xffffdc5000007944 */ /* 0x000fea0003c3ffff */
[----:B------:R2:W5:Y:S04]  /*9d80*/  LDL R12, [R1+0x19c] ;  /* 0x00019c00010c7983 */ /* 0x0005680000100800 */
[----:B-1----:R2:W5:Y:S04]  /*9d90*/  LDL.64 R6, [R1+0x1a8] ;  /* 0x0001a80001067983 */ /* 0x0025680000100a00 */
[----:B------:R2:W5:Y:S01]  /*9da0*/  LDL.64 R4, [R1+0x1a0] ;  /* 0x0001a00001047983 */ /* 0x0005620000100a00 */
[----:B------:R-:W-:-:S04]  /*9db0*/  MOV R9, 0x0 ;  /* 0x0000000000097802 */ /* 0x000fc80000000f00 */
[----:B------:R-:W-:Y:S05]  /*9dc0*/  RET.REL.NODEC R8 `(_ZN7cutlass13device_kernelIN5flash19enable_sm80_to_sm89INS1_16FlashAttnBwdSm80INS1_25CollectiveMainloopBwdSm80ILi2ELi2EN4cute5tupleIJNS5_1CILi64EEENS7_ILi128EEES8_EEENS_10bfloat16_tEfNS_4arch4Sm80ELb0ELb0ELb1ELb0ELb1ELb0ELb0ELb0ELi2ELi2ELi4ELi2ELb1EEENS1_21CollectiveEpilogueBwdISA_SB_SD_Li256ELb0ELb0ELi2EEENS1_19SingleTileSchedulerILb0ELb0ELb0ELi128EEEEEEEEEvNT_6ParamsE) ;  /* 0xffff623008007950 */ /* 0x000fea0003c3ffff */
        .type           $_ZN7cutlass13device_kernelIN5flash19enable_sm80_to_sm89INS1_16FlashAttnBwdSm80INS1_25CollectiveMainloopBwdSm80ILi2ELi2EN4cute5tupleIJNS5_1CILi64EEENS7_ILi128EEES8_EEENS_10bfloat16_tEfNS_4arch4Sm80ELb0ELb0ELb1ELb0ELb1ELb0ELb0ELb0ELi2ELi2ELi4ELi2ELb1EEENS1_21CollectiveEpilogueBwdISA_SB_SD_Li256ELb0ELb0ELi2EEENS1_19SingleTileSchedulerILb0ELb0ELb0ELi128EEEEEEEEEvNT_6ParamsE$_ZZN4cuteplIJNS_1CILi0EEES2_EJiEEEDaRKNS_15ArithmeticTupleIJDpT_EEERKNS3_IJDpT0_EEEENKUlDpRKT_E_clIJiS2_EEEDaSH_,@function
        .size           $_ZN7cutlass13device_kernelIN5flash19enable_sm80_to_sm89INS1_16FlashAttnBwdSm80INS1_25CollectiveMainloopBwdSm80ILi2ELi2EN4cute5tupleIJNS5_1CILi64EEENS7_ILi128EEES8_EEENS_10bfloat16_tEfNS_4arch4Sm80ELb0ELb0ELb1ELb0ELb1ELb0ELb0ELb0ELi2ELi2ELi4ELi2ELb1EEENS1_21CollectiveEpilogueBwdISA_SB_SD_Li256ELb0ELb0ELi2EEENS1_19SingleTileSchedulerILb0ELb0ELb0ELi128EEEEEEEEEvNT_6ParamsE$_ZZN4cuteplIJNS_1CILi0EEES2_EJiEEEDaRKNS_15ArithmeticTupleIJDpT_EEERKNS3_IJDpT0_EEEENKUlDpRKT_E_clIJiS2_EEEDaSH_,($_ZN7cutlass13device_kernelIN5flash19enable_sm80_to_sm89INS1_16FlashAttnBwdSm80INS1_25CollectiveMainloopBwdSm80ILi2ELi2EN4cute5tupleIJNS5_1CILi64EEENS7_ILi128EEES8_EEENS_10bfloat16_tEfNS_4arch4Sm80ELb0ELb0ELb1ELb0ELb1ELb0ELb0ELb0ELi2ELi2ELi4ELi2ELb1EEENS1_21CollectiveEpilogueBwdISA_SB_SD_Li256ELb0ELb0ELi2EEENS1_19SingleTileSchedulerILb0ELb0ELb0ELi128EEEEEEEEEvNT_6ParamsE$_ZZN4cuteplIJNS_1CILi0EEES2_EJiS2_EEEDaRKNS_15ArithmeticTupleIJDpT_EEERKNS3_IJDpT0_EEEENKUlDpRKT_E_clIJiS2_EEEDaSH_ - $_ZN7cutlass13device_kernelIN5flash19enable_sm80_to_sm89INS1_16FlashAttnBwdSm80INS1_25CollectiveMainloopBwdSm80ILi2ELi2EN4cute5tupleIJNS5_1CILi64EEENS7_ILi128EEES8_EEENS_10bfloat16_tEfNS_4arch4Sm80ELb0ELb0ELb1ELb0ELb1ELb0ELb0ELb0ELi2ELi2ELi4ELi2ELb1EEENS1_21CollectiveEpilogueBwdISA_SB_SD_Li256ELb0ELb0ELi2EEENS1_19SingleTileSchedulerILb0ELb0ELb0ELi128EEEEEEEEEvNT_6ParamsE$_ZZN4cuteplIJNS_1CILi0EEES2_EJiEEEDaRKNS_15ArithmeticTupleIJDpT_EEERKNS3_IJDpT0_EEEENKUlDpRKT_E_clIJiS2_EEEDaSH_)
$_ZN7cutlass13device_kernelIN5flash19enable_sm80_to_sm89INS1_16FlashAttnBwdSm80INS1_25CollectiveMainloopBwdSm80ILi2ELi2EN4cute5tupleIJNS5_1CILi64EEENS7_ILi128EEES8_EEENS_10bfloat16_tEfNS_4arch4Sm80ELb0ELb0ELb1ELb0ELb1ELb0ELb0ELb0ELi2ELi2ELi4ELi2ELb1EEENS1_21CollectiveEpilogueBwdISA_SB_SD_Li256ELb0ELb0ELi2EEENS1_19SingleTileSchedulerILb0ELb0ELb0ELi128EEEEEEEEEvNT_6ParamsE$_ZZN4cuteplIJNS_1CILi0EEES2_EJiEEEDaRKNS_15ArithmeticTupleIJDpT_EEERKNS3_IJDpT0_EEEENKUlDpRKT_E_clIJiS2_EEEDaSH_:
[----:B------:R-:W-:Y:S02]  /*9dd0*/  IADD3 R4, R1, 0x188, RZ ;  /* 0x0000018801047810 */ /* 0x000fe40007ffe0ff */
[----:B------:R-:W-:Y:S02]  /*9de0*/  MOV R12, 0x9e10 ;  /* 0x00009e10000c7802 */ /* 0x000fe40000000f00 */
[----:B------:R-:W-:Y:S02]  /*9df0*/  IADD3 R4, R4, c[0x0][0x20], RZ ;  /* 0x0000080004047a10 */ /* 0x000fe40007ffe0ff */
[----:B------:R-:W-:Y:S05]  /*9e00*/  CALL.REL.NOINC `($_ZN7cutlass13device_kernelIN5flash19enable_sm80_to_sm89INS1_16FlashAttnBwdSm80INS1_25CollectiveMainloopBwdSm80ILi2ELi2EN4cute5tupleIJNS5_1CILi64EEENS7_ILi128EEES8_EEENS_10bfloat16_tEfNS_4arch4Sm80ELb0ELb0ELb1ELb0ELb1ELb0ELb0ELb0ELi2ELi2ELi4ELi2ELb1EEENS1_21CollectiveEpilogueBwdISA_SB_SD_Li256ELb0ELb0ELi2EEENS1_19SingleTileSchedulerILb0ELb0ELb0ELi128EEEEEEEEEvNT_6ParamsE$_ZN4cute5tupleIJiNS_1CILi0EEEEEC2ERKiRKS2_) ;  /* 0xffffdda000007944 */ /* 0x000fea0003c3ffff */
[----:B-1----:R1:W5:Y:S01]  /*9e10*/  LDL R5, [R1+0x188] ;  /* 0x0001880001057983 */ /* 0x0023620000100800 */
[----:B------:R-:W-:-:S04]  /*9e20*/  MOV R9, 0x0 ;  /* 0x0000000000097802 */ /* 0x000fc80000000f00 */
[----:B------:R-:W-:Y:S05]  /*9e30*/  RET.REL.NODEC R8 `(_ZN7cutlass13device_kernelIN5flash19enable_sm80_to_sm89INS1_16FlashAttnBwdSm80INS1_25CollectiveMainloopBwdSm80ILi2ELi2EN4cute5tupleIJNS5_1CILi64EEENS7_ILi128EEES8_EEENS_10bfloat16_tEfNS_4arch4Sm80ELb0ELb0ELb1ELb0ELb1ELb0ELb0ELb0ELi2ELi2ELi4ELi2ELb1EEENS1_21CollectiveEpilogueBwdISA_SB_SD_Li256ELb0ELb0ELi2EEENS1_19SingleTileSchedulerILb0ELb0ELb0ELi128EEEEEEEEEvNT_6ParamsE) ;  /* 0xffff61c008007950 */ /* 0x000fea0003c3ffff */
        .type           $_ZN7cutlass13device_kernelIN5flash19enable_sm80_to_sm89INS1_16FlashAttnBwdSm80INS1_25CollectiveMainloopBwdSm80ILi2ELi2EN4cute5tupleIJNS5_1CILi64EEENS7_ILi128EEES8_EEENS_10bfloat16_tEfNS_4arch4Sm80ELb0ELb0ELb1ELb0ELb1ELb0ELb0ELb0ELi2ELi2ELi4ELi2ELb1EEENS1_21CollectiveEpilogueBwdISA_SB_SD_Li256ELb0ELb0ELi2EEENS1_19SingleTileSchedulerILb0ELb0ELb0ELi128EEEEEEEEEvNT_6ParamsE$_ZZN4cuteplIJNS_1CILi0EEES2_EJiS2_EEEDaRKNS_15ArithmeticTupleIJDpT_EEERKNS3_IJDpT0_EEEENKUlDpRKT_E_clIJiS2_EEEDaSH_,@function
        .size           $_ZN7cutlass13device_kernelIN5flash19enable_sm80_to_sm89INS1_16FlashAttnBwdSm80INS1_25CollectiveMainloopBwdSm80ILi2ELi2EN4cute5tupleIJNS5_1CILi64EEENS7_ILi128EEES8_EEENS_10bfloat16_tEfNS_4arch4Sm80ELb0ELb0ELb1ELb0ELb1ELb0ELb0ELb0ELi2ELi2ELi4ELi2ELb1EEENS1_21CollectiveEpilogueBwdISA_SB_SD_Li256ELb0ELb0ELi2EEENS1_19SingleTileSchedulerILb0ELb0ELb0ELi128EEEEEEEEEvNT_6ParamsE$_ZZN4cuteplIJNS_1CILi0EEES2_EJiS2_EEEDaRKNS_15ArithmeticTupleIJDpT_EEERKNS3_IJDpT0_EEEENKUlDpRKT_E_clIJiS2_EEEDaSH_,($_ZN7cutlass13device_kernelIN5flash19enable_sm80_to_sm89INS1_16FlashAttnBwdSm80INS1_25CollectiveMainloopBwdSm80ILi2ELi2EN4cute5tupleIJNS5_1CILi64EEENS7_ILi128EEES8_EEENS_10bfloat16_tEfNS_4arch4Sm80ELb0ELb0ELb1ELb0ELb1ELb0ELb0ELb0ELi2ELi2ELi4ELi2ELb1EEENS1_21CollectiveEpilogueBwdISA_SB_SD_Li256ELb0ELb0ELi2EEENS1_19SingleTileSchedulerILb0ELb0ELb0ELi128EEEEEEEEEvNT_6ParamsE$_ZZN4cuteplIJNS_1CILi0EEES2_iEJS2_S2_S2_iEEEDaRKNS_15ArithmeticTupleIJDpT_EEERKNS3_IJDpT0_EEEENKUlDpRKT_E_clIJS2_S2_iiEEEDaSH_ - $_ZN7cutlass13device_kernelIN5flash19enable_sm80_to_sm89INS1_16FlashAttnBwdSm80INS1_25CollectiveMainloopBwdSm80ILi2ELi2EN4cute5tupleIJNS5_1CILi64EEENS7_ILi128EEES8_EEENS_10bfloat16_tEfNS_4arch4Sm80ELb0ELb0ELb1ELb0ELb1ELb0ELb0ELb0ELi2ELi2ELi4ELi2ELb1EEENS1_21CollectiveEpilogueBwdISA_SB_SD_Li256ELb0ELb0ELi2EEENS1_19SingleTileSchedulerILb0ELb0ELb0ELi128EEEEEEEEEvNT_6ParamsE$_ZZN4cuteplIJNS_1CILi0EEES2_EJiS2_EEEDaRKNS_15ArithmeticTupleIJDpT_EEERKNS3_IJDpT0_EEEENKUlDpRKT_E_clIJiS2_EEEDaSH_)
$_ZN7cutlass13device_kernelIN5flash19enable_sm80_to_sm89INS1_16FlashAttnBwdSm80INS1_25CollectiveMainloopBwdSm80ILi2ELi2EN4cute5tupleIJNS5_1CILi64EEENS7_ILi128EEES8_EEENS_10bfloat16_tEfNS_4arch4Sm80ELb0ELb0ELb1ELb0ELb1ELb0ELb0ELb0ELi2ELi2ELi4ELi2ELb1EEENS1_21CollectiveEpilogueBwdISA_SB_SD_Li256ELb0ELb0ELi2EEENS1_19SingleTileSchedulerILb0ELb0ELb0ELi128EEEEEEEEEvNT_6ParamsE$_ZZN4cuteplIJNS_1CILi0EEES2_EJiS2_EEEDaRKNS_15ArithmeticTupleIJDpT_EEERKNS3_IJDpT0_EEEENKUlDpRKT_E_clIJiS2_EEEDaSH_:
[----:B------:R-:W-:Y:S02]  /*9e40*/  IADD3 R4, R1, 0x188, RZ ;  /* 0x0000018801047810 */ /* 0x000fe40007ffe0ff */
[----:B------:R-:W-:Y:S02]  /*9e50*/  MOV R12, 0x9e80 ;  /* 0x00009e80000c7802 */ /* 0x000fe40000000f00 */
[----:B------:R-:W-:Y:S02]  /*9e60*/  IADD3 R4, R4, c[0x0][0x20], RZ ;  /* 0x0000080004047a10 */ /* 0x000fe40007ffe0ff */
[----:B------:R-:W-:Y:S05]  /*9e70*/  CALL.REL.NOINC `($_ZN7cutlass13device_kernelIN5flash19enable_sm80_to_sm89INS1_16FlashAttnBwdSm80INS1_25CollectiveMainloopBwdSm80ILi2ELi2EN4cute5tupleIJNS5_1CILi64EEENS7_ILi128EEES8_EEENS_10bfloat16_tEfNS_4arch4Sm80ELb0ELb0ELb1ELb0ELb1ELb0ELb0ELb0ELi2ELi2ELi4ELi2ELb1EEENS1_21CollectiveEpilogueBwdISA_SB_SD_Li256ELb0ELb0ELi2EEENS1_19SingleTileSchedulerILb0ELb0ELb0ELi128EEEEEEEEEvNT_6ParamsE$_ZN4cute5tupleIJiNS_1CILi0EEEEEC2ERKiRKS2_) ;  /* 0xffffdd3000007944 */ /* 0x000fea0003c3ffff */
[----:B------:R2:W5:Y:S01]  /*9e80*/  LDL R202, [R1+0x188] ;  /* 0x0001880001ca7983 */ /* 0x0005620000100800 */
[----:B------:R-:W-:-:S04]  /*9e90*/  MOV R9, 0x0 ;  /* 0x0000000000097802 */ /* 0x000fc80000000f00 */
[----:B------:R-:W-:Y:S05]  /*9ea0*/  RET.REL.NODEC R8 `(_ZN7cutlass13device_kernelIN5flash19enable_sm80_to_sm89INS1_16FlashAttnBwdSm80INS1_25CollectiveMainloopBwdSm80ILi2ELi2EN4cute5tupleIJNS5_1CILi64EEENS7_ILi128EEES8_EEENS_10bfloat16_tEfNS_4arch4Sm80ELb0ELb0ELb1ELb0ELb1ELb0ELb0ELb0ELi2ELi2ELi4ELi2ELb1EEENS1_21CollectiveEpilogueBwdISA_SB_SD_Li256ELb0ELb0ELi2EEENS1_19SingleTileSchedulerILb0ELb0ELb0ELi128EEEEEEEEEvNT_6ParamsE) ;  /* 0xffff615008007950 */ /* 0x000fea0003c3ffff */
        .type           $_ZN7cutlass13device_kernelIN5flash19enable_sm80_to_sm89INS1_16FlashAttnBwdSm80INS1_25CollectiveMainloopBwdSm80ILi2ELi2EN4cute5tupleIJNS5_1CILi64EEENS7_ILi128EEES8_EEENS_10bfloat16_tEfNS_4arch4Sm80ELb0ELb0ELb1ELb0ELb1ELb0ELb0ELb0ELi2ELi2ELi4ELi2ELb1EEENS1_21CollectiveEpilogueBwdISA_SB_SD_Li256ELb0ELb0ELi2EEENS1_19SingleTileSchedulerILb0ELb0ELb0ELi128EEEEEEEEEvNT_6ParamsE$_ZZN4cuteplIJNS_1CILi0EEES2_iEJS2_S2_S2_iEEEDaRKNS_15ArithmeticTupleIJDpT_EEERKNS3_IJDpT0_EEEENKUlDpRKT_E_clIJS2_S2_iiEEEDaSH_,@function
        .size           $_ZN7cutlass13device_kernelIN5flash19enable_sm80_to_sm89INS1_16FlashAttnBwdSm80INS1_25CollectiveMainloopBwdSm80ILi2ELi2EN4cute5tupleIJNS5_1CILi64EEENS7_ILi128EEES8_EEENS_10bfloat16_tEfNS_4arch4Sm80ELb0ELb0ELb1ELb0ELb1ELb0ELb0ELb0ELi2ELi2ELi4ELi2ELb1EEENS1_21CollectiveEpilogueBwdISA_SB_SD_Li256ELb0ELb0ELi2EEENS1_19SingleTileSchedulerILb0ELb0ELb0ELi128EEEEEEEEEvNT_6ParamsE$_ZZN4cuteplIJNS_1CILi0EEES2_iEJS2_S2_S2_iEEEDaRKNS_15ArithmeticTupleIJDpT_EEERKNS3_IJDpT0_EEEENKUlDpRKT_E_clIJS2_S2_iiEEEDaSH_,($_ZN7cutlass13device_kernelIN5flash19enable_sm80_to_sm89INS1_16FlashAttnBwdSm80INS1_25CollectiveMainloopBwdSm80ILi2ELi2EN4cute5tupleIJNS5_1CILi64EEENS7_ILi128EEES8_EEENS_10bfloat16_tEfNS_4arch4Sm80ELb0ELb0ELb1ELb0ELb1ELb0ELb0ELb0ELi2ELi2ELi4ELi2ELb1EEENS1_21CollectiveEpilogueBwdISA_SB_SD_Li256ELb0ELb0ELi2EEENS1_19SingleTileSchedulerILb0ELb0ELb0ELi128EEEEEEEEEvNT_6ParamsE$_ZZN4cuteplIJNS_1CILi0EEEiEJS2_S2_iiEEEDaRKNS_15ArithmeticTupleIJDpT_EEERKNS3_IJDpT0_EEEENKUlDpRKT_E_clIJS2_iiiEEEDaSH_ - $_ZN7cutlass13device_kernelIN5flash19enable_sm80_to_sm89INS1_16FlashAttnBwdSm80INS1_25CollectiveMainloopBwdSm80ILi2ELi2EN4cute5tupleIJNS5_1CILi64EEENS7_ILi128EEES8_EEENS_10bfloat16_tEfNS_4arch4Sm80ELb0ELb0ELb1ELb0ELb1ELb0ELb0ELb0ELi2ELi2ELi4ELi2ELb1EEENS1_21CollectiveEpilogueBwdISA_SB_SD_Li256ELb0ELb0ELi2EEENS1_19SingleTileSchedulerILb0ELb0ELb0ELi128EEEEEEEEEvNT_6ParamsE$_ZZN4cuteplIJNS_1CILi0EEES2_iEJS2_S2_S2_iEEEDaRKNS_15ArithmeticTupleIJDpT_EEERKNS3_IJDpT0_EEEENKUlDpRKT_E_clIJS2_S2_iiEEEDaSH_)
$_ZN7cutlass13device_kernelIN5flash19enable_sm80_to_sm89INS1_16FlashAttnBwdSm80INS1_25CollectiveMainloopBwdSm80ILi2ELi2EN4cute5tupleIJNS5_1CILi64EEENS7_ILi128EEES8_EEENS_10bfloat16_tEfNS_4arch4Sm80ELb0ELb0ELb1ELb0ELb1ELb0ELb0ELb0ELi2ELi2ELi4ELi2ELb1EEENS1_21CollectiveEpilogueBwdISA_SB_SD_Li256ELb0ELb0ELi2EEENS1_19SingleTileSchedulerILb0ELb0ELb0ELi128EEEEEEEEEvNT_6ParamsE$_ZZN4cuteplIJNS_1CILi0EEES2_iEJS2_S2_S2_iEEEDaRKNS_15ArithmeticTupleIJDpT_EEERKNS3_IJDpT0_EEEENKUlDpRKT_E_clIJS2_S2_iiEEEDaSH_:
[----:B------:R-:W-:Y:S02]  /*9eb0*/  IADD3 R5, R1, 0x19c, RZ ;  /* 0x0000019c01057810 */ /* 0x000fe40007ffe0ff */
[----:B------:R-:W-:Y:S02]  /*9ec0*/  MOV R12, 0x9ef0 ;  /* 0x00009ef0000c7802 */ /* 0x000fe40000000f00 */
[----:B------:R-:W-:Y:S02]  /*9ed0*/  IADD3 R5, R5, c[0x0][0x20], RZ ;  /* 0x0000080005057a10 */ /* 0x000fe40007ffe0ff */
[----:B------:R-:W-:Y:S05]  /*9ee0*/  CALL.REL.NOINC `($_ZN7cutlass13device_kernelIN5flash19enable_sm80_to_sm89INS1_16FlashAttnBwdSm80INS1_25CollectiveMainloopBwdSm80ILi2ELi2EN4cute5tupleIJNS5_1CILi64EEENS7_ILi128EEES8_EEENS_10bfloat16_tEfNS_4arch4Sm80ELb0ELb0ELb1ELb0ELb1ELb0ELb0ELb0ELi2ELi2ELi4ELi2ELb1EEENS1_21CollectiveEpilogueBwdISA_SB_SD_Li256ELb0ELb0ELi2EEENS1_19SingleTileSchedulerILb0ELb0ELb0ELi128EEEEEEEEEvNT_6ParamsE$_ZN4cute5tupleIJNS_1CILi0EEES2_iiEEC2ERKS2_S5_RKiS7_) ;  /* 0xffffdbb000007944 */ /* 0x000fea0003c3ffff */
[----:B-1----:R1:W5:Y:S04]  /*9ef0*/  LDL R20, [R1+0x1a0] ;  /* 0x0001a00001147983 */ /* 0x0023680000100800 */
[----:B------:R1:W5:Y:S01]  /*9f00*/  LDL R8, [R1+0x19c] ;  /* 0x00019c0001087983 */ /* 0x0003620000100800 */
[----:B------:R-:W-:-:S04]  /*9f10*/  MOV R5, 0x0 ;  /* 0x0000000000057802 */ /* 0x000fc80000000f00 */
[----:B------:R-:W-:Y:S05]  /*9f20*/  RET.REL.NODEC R4 `(_ZN7cutlass13device_kernelIN5flash19enable_sm80_to_sm89INS1_16FlashAttnBwdSm80INS1_25CollectiveMainloopBwdSm80ILi2ELi2EN4cute5tupleIJNS5_1CILi64EEENS7_ILi128EEES8_EEENS_10bfloat16_tEfNS_4arch4Sm80ELb0ELb0ELb1ELb0ELb1ELb0ELb0ELb0ELi2ELi2ELi4ELi2ELb1EEENS1_21CollectiveEpilogueBwdISA_SB_SD_Li256ELb0ELb0ELi2EEENS1_19SingleTileSchedulerILb0ELb0ELb0ELi128EEEEEEEEEvNT_6ParamsE) ;  /* 0xffff60d004007950 */ /* 0x000fea0003c3ffff */
        .type           $_ZN7cutlass13device_kernelIN5flash19enable_sm80_to_sm89INS1_16FlashAttnBwdSm80INS1_25CollectiveMainloopBwdSm80ILi2ELi2EN4cute5tupleIJNS5_1CILi64EEENS7_ILi128EEES8_EEENS_10bfloat16_tEfNS_4arch4Sm80ELb0ELb0ELb1ELb0ELb1ELb0ELb0ELb0ELi2ELi2ELi4ELi2ELb1EEENS1_21CollectiveEpilogueBwdISA_SB_SD_Li256ELb0ELb0ELi2EEENS1_19SingleTileSchedulerILb0ELb0ELb0ELi128EEEEEEEEEvNT_6ParamsE$_ZZN4cuteplIJNS_1CILi0EEEiEJS2_S2_iiEEEDaRKNS_15ArithmeticTupleIJDpT_EEERKNS3_IJDpT0_EEEENKUlDpRKT_E_clIJS2_iiiEEEDaSH_,@function
        .size           $_ZN7cutlass13device_kernelIN5flash19enable_sm80_to_sm89INS1_16FlashAttnBwdSm80INS1_25CollectiveMainloopBwdSm80ILi2ELi2EN4cute5tupleIJNS5_1CILi64EEENS7_ILi128EEES8_EEENS_10bfloat16_tEfNS_4arch4Sm80ELb0ELb0ELb1ELb0ELb1ELb0ELb0ELb0ELi2ELi2ELi4ELi2ELb1EEENS1_21CollectiveEpilogueBwdISA_SB_SD_Li256ELb0ELb0ELi2EEENS1_19SingleTileSchedulerILb0ELb0ELb0ELi128EEEEEEEEEvNT_6ParamsE$_ZZN4cuteplIJNS_1CILi0EEEiEJS2_S2_iiEEEDaRKNS_15ArithmeticTupleIJDpT_EEERKNS3_IJDpT0_EEEENKUlDpRKT_E_clIJS2_iiiEEEDaSH_,($_ZN7cutlass13device_kernelIN5flash19enable_sm80_to_sm89INS1_16FlashAttnBwdSm80INS1_25CollectiveMainloopBwdSm80ILi2ELi2EN4cute5tupleIJNS5_1CILi64EEENS7_ILi128EEES8_EEENS_10bfloat16_tEfNS_4arch4Sm80ELb0ELb0ELb1ELb0ELb1ELb0ELb0ELb0ELi2ELi2ELi4ELi2ELb1EEENS1_21CollectiveEpilogueBwdISA_SB_SD_Li256ELb0ELb0ELi2EEENS1_19SingleTileSchedulerILb0ELb0ELb0ELi128EEEEEEEEEvNT_6ParamsE$_ZZN4cuteplIJiEJNS_1CILi0EEEEEEDaRKNS_15ArithmeticTupleIJDpT_EEERKNS3_IJDpT0_EEEENKUlDpRKT_E_clIJiEEEDaSH_ - $_ZN7cutlass13device_kernelIN5flash19enable_sm80_to_sm89INS1_16FlashAttnBwdSm80INS1_25CollectiveMainloopBwdSm80ILi2ELi2EN4cute5tupleIJNS5_1CILi64EEENS7_ILi128EEES8_EEENS_10bfloat16_tEfNS_4arch4Sm80ELb0ELb0ELb1ELb0ELb1ELb0ELb0ELb0ELi2ELi2ELi4ELi2ELb1EEENS1_21CollectiveEpilogueBwdISA_SB_SD_Li256ELb0ELb0ELi2EEENS1_19SingleTileSchedulerILb0ELb0ELb0ELi128EEEEEEEEEvNT_6ParamsE$_ZZN4cuteplIJNS_1CILi0EEEiEJS2_S2_iiEEEDaRKNS_15ArithmeticTupleIJDpT_EEERKNS3_IJDpT0_EEEENKUlDpRKT_E_clIJS2_iiiEEEDaSH_)
$_ZN7cutlass13device_kernelIN5flash19enable_sm80_to_sm89INS1_16FlashAttnBwdSm80INS1_25CollectiveMainloopBwdSm80ILi2ELi2EN4cute5tupleIJNS5_1CILi64EEENS7_ILi128EEES8_EEENS_10bfloat16_tEfNS_4arch4Sm80ELb0ELb0ELb1ELb0ELb1ELb0ELb0ELb0ELi2ELi2ELi4ELi2ELb1EEENS1_21CollectiveEpilogueBwdISA_SB_SD_Li256ELb0ELb0ELi2EEENS1_19SingleTileSchedulerILb0ELb0ELb0ELi128EEEEEEEEEvNT_6ParamsE$_ZZN4cuteplIJNS_1CILi0EEEiEJS2_S2_iiEEEDaRKNS_15ArithmeticTupleIJDpT_EEERKNS3_IJDpT0_EEEENKUlDpRKT_E_clIJS2_iiiEEEDaSH_:
[----:B------:R-:W-:Y:S01]  /*9f30*/  IADD3 R4, R1, 0x19c, RZ ;  /* 0x0000019c01047810 */ /* 0x000fe20007ffe0ff */
[----:B------:R-:W-:Y:S01]  /*9f40*/  UMOV UR40, UR36 ;  /* 0x0000002400287c82 */ /* 0x000fe20008000000 */
[----:B------:R-:W-:Y:S02]  /*9f50*/  MOV R20, 0x9f80 ;  /* 0x00009f8000147802 */ /* 0x000fe40000000f00 */
[----:B------:R-:W-:Y:S02]  /*9f60*/  IADD3 R4, R4, c[0x0][0x20], RZ ;  /* 0x0000080004047a10 */ /* 0x000fe40007ffe0ff */
[----:B------:R-:W-:Y:S05]  /*9f70*/  CALL.REL.NOINC `($_ZN7cutlass13device_kernelIN5flash19enable_sm80_to_sm89INS1_16FlashAttnBwdSm80INS1_25CollectiveMainloopBwdSm80ILi2ELi2EN4cute5tupleIJNS5_1CILi64EEENS7_ILi128EEES8_EEENS_10bfloat16_tEfNS_4arch4Sm80ELb0ELb0ELb1ELb0ELb1ELb0ELb0ELb0ELi2ELi2ELi4ELi2ELb1EEENS1_21CollectiveEpilogueBwdISA_SB_SD_Li256ELb0ELb0ELi2EEENS1_19SingleTileSchedulerILb0ELb0ELb0ELi128EEEEEEEEEvNT_6ParamsE$_ZN4cute5tupleIJNS_1CILi0EEEiiiEEC2ERKS2_RKiS7_S7_) ;  /* 0xffffdbb000007944 */ /* 0x000fea0003c3ffff */
[----:B------:R2:W5:Y:S04]  /*9f80*/  LDL R8, [R1+0x19c] ;  /* 0x00019c0001087983 */ /* 0x0005680000100800 */
[----:B-1----:R2:W5:Y:S01]  /*9f90*/  LDL.64 R4, [R1+0x1a0] ;  /* 0x0001a00001047983 */ /* 0x0025620000100a00 */
[----:B------:R-:W-:-:S04]  /*9fa0*/  MOV R13, 0x0 ;  /* 0x00000000000d7802 */ /* 0x000fc80000000f00 */
[----:B------:R-:W-:Y:S05]  /*9fb0*/  RET.REL.NODEC R12 `(_ZN7cutlass13device_kernelIN5flash19enable_sm80_to_sm89INS1_16FlashAttnBwdSm80INS1_25CollectiveMainloopBwdSm80ILi2ELi2EN4cute5tupleIJNS5_1CILi64EEENS7_ILi128EEES8_EEENS_10bfloat16_tEfNS_4arch4Sm80ELb0ELb0ELb1ELb0ELb1ELb0ELb0ELb0ELi2ELi2ELi4ELi2ELb1EEENS1_21CollectiveEpilogueBwdISA_SB_SD_Li256ELb0ELb0ELi2EEENS1_19SingleTileSchedulerILb0ELb0ELb0ELi128EEEEEEEEEvNT_6ParamsE) ;  /* 0xffff60400c007950 */ /* 0x000fea0003c3ffff */
        .type           $_ZN7cutlass13device_kernelIN5flash19enable_sm80_to_sm89INS1_16FlashAttnBwdSm80INS1_25CollectiveMainloopBwdSm80ILi2ELi2EN4cute5tupleIJNS5_1CILi64EEENS7_ILi128EEES8_EEENS_10bfloat16_tEfNS_4arch4Sm80ELb0ELb0ELb1ELb0ELb1ELb0ELb0ELb0ELi2ELi2ELi4ELi2ELb1EEENS1_21CollectiveEpilogueBwdISA_SB_SD_Li256ELb0ELb0ELi2EEENS1_19SingleTileSchedulerILb0ELb0ELb0ELi128EEEEEEEEEvNT_6ParamsE$_ZZN4cuteplIJiEJNS_1CILi0EEEEEEDaRKNS_15ArithmeticTupleIJDpT_EEERKNS3_IJDpT0_EEEENKUlDpRKT_E_clIJiEEEDaSH_,@function
        .size           $_ZN7cutlass13device_kernelIN5flash19enable_sm80_to_sm89INS1_16FlashAttnBwdSm80INS1_25CollectiveMainloopBwdSm80ILi2ELi2EN4cute5tupleIJNS5_1CILi64EEENS7_ILi128EEES8_EEENS_10bfloat16_tEfNS_4arch4Sm80ELb0ELb0ELb1ELb0ELb1ELb0ELb0ELb0ELi2ELi2ELi4ELi2ELb1EEENS1_21CollectiveEpilogueBwdISA_SB_SD_Li256ELb0ELb0ELi2EEENS1_19SingleTileSchedulerILb0ELb0ELb0ELi128EEEEEEEEEvNT_6ParamsE$_ZZN4cuteplIJiEJNS_1CILi0EEEEEEDaRKNS_15ArithmeticTupleIJDpT_EEERKNS3_IJDpT0_EEEENKUlDpRKT_E_clIJiEEEDaSH_,($_ZN7cutlass13device_kernelIN5flash19enable_sm80_to_sm89INS1_16FlashAttnBwdSm80INS1_25CollectiveMainloopBwdSm80ILi2ELi2EN4cute5tupleIJNS5_1CILi64EEENS7_ILi128EEES8_EEENS_10bfloat16_tEfNS_4arch4Sm80ELb0ELb0ELb1ELb0ELb1ELb0ELb0ELb0ELi2ELi2ELi4ELi2ELb1EEENS1_21CollectiveEpilogueBwdISA_SB_SD_Li256ELb0ELb0ELi2EEENS1_19SingleTileSchedulerILb0ELb0ELb0ELi128EEEEEEEEEvNT_6ParamsE$_ZZN4cuteplIJiEJNS_1CILi0EEEiEEEDaRKNS_15ArithmeticTupleIJDpT_EEERKNS3_IJDpT0_EEEENKUlDpRKT_E_clIJiiEEEDaSH_ - $_ZN7cutlass13device_kernelIN5flash19enable_sm80_to_sm89INS1_16FlashAttnBwdSm80INS1_25CollectiveMainloopBwdSm80ILi2ELi2EN4cute5tupleIJNS5_1CILi64EEENS7_ILi128EEES8_EEENS_10bfloat16_tEfNS_4arch4Sm80ELb0ELb0ELb1ELb0ELb1ELb0ELb0ELb0ELi2ELi2ELi4ELi2ELb1EEENS1_21CollectiveEpilogueBwdISA_SB_SD_Li256ELb0ELb0ELi2EEENS1_19SingleTileSchedulerILb0ELb0ELb0ELi128EEEEEEEEEvNT_6ParamsE$_ZZN4cuteplIJiEJNS_1CILi0EEEEEEDaRKNS_15ArithmeticTupleIJDpT_EEERKNS3_IJDpT0_EEEENKUlDpRKT_E_clIJiEEEDaSH_)
$_ZN7cutlass13device_kernelIN5flash19enable_sm80_to_sm89INS1_16FlashAttnBwdSm80INS1_25CollectiveMainloopBwdSm80ILi2ELi2EN4cute5tupleIJNS5_1CILi64EEENS7_ILi128EEES8_EEENS_10bfloat16_tEfNS_4arch4Sm80ELb0ELb0ELb1ELb0ELb1ELb0ELb0ELb0ELi2ELi2ELi4ELi2ELb1EEENS1_21CollectiveEpilogueBwdISA_SB_SD_Li256ELb0ELb0ELi2EEENS1_19SingleTileSchedulerILb0ELb0ELb0ELi128EEEEEEEEEvNT_6ParamsE$_ZZN4cuteplIJiEJNS_1CILi0EEEEEEDaRKNS_15ArithmeticTupleIJDpT_EEERKNS3_IJDpT0_EEEENKUlDpRKT_E_clIJiEEEDaSH_:
[----:B------:R-:W-:Y:S01]  /*9fc0*/  UIADD3 UR21, UR8, 0x188, URZ ;  /* 0x0000018808157890 */ /* 0x000fe2000fffe03f */
[----:B------:R-:W-:Y:S01]  /*9fd0*/  MOV R4, 0xa010 ;  /* 0x0000a01000047802 */ /* 0x000fe20000000f00 */
[----:B------:R-:W-:Y:S02]  /*9fe0*/  ULDC UR37, c[0x0][0x20] ;  /* 0x0000080000257ab9 */ /* 0x000fe40000000800 */
[----:B------:R-:W-:-:S07]  /*9ff0*/  UIADD3 UR37, UR21, UR37, URZ ;  /* 0x0000002515257290 */ /* 0x000fce000fffe03f */
[----:B------:R-:W-:Y:S05]  /*a000*/  CALL.REL.NOINC `($_ZN7cutlass13device_kernelIN5flash19enable_sm80_to_sm89INS1_16FlashAttnBwdSm80INS1_25CollectiveMainloopBwdSm80ILi2ELi2EN4cute5tupleIJNS5_1CILi64EEENS7_ILi128EEES8_EEENS_10bfloat16_tEfNS_4arch4Sm80ELb0ELb0ELb1ELb0ELb1ELb0ELb0ELb0ELi2ELi2ELi4ELi2ELb1EEENS1_21CollectiveEpilogueBwdISA_SB_SD_Li256ELb0ELb0ELi2EEENS1_19SingleTileSchedulerILb0ELb0ELb0ELi128EEEEEEEEEvNT_6ParamsE$_ZN4cute5tupleIJiEEC2ERKi) ;  /* 0xffffdb6000007944 */ /* 0x000fea0003c3ffff */
[----:B------:R1:W5:Y:S01]  /*a010*/  LDL R4, [R1+0x188] ;  /* 0x0001880001047983 */ /* 0x0003620000100800 */
[----:B------:R-:W-:-:S04]  /*a020*/  MOV R15, 0x0 ;  /* 0x00000000000f7802 */ /* 0x000fc80000000f00 */
[----:B------:R-:W-:Y:S05]  /*a030*/  RET.REL.NODEC R14 `(_ZN7cutlass13device_kernelIN5flash19enable_sm80_to_sm89INS1_16FlashAttnBwdSm80INS1_25CollectiveMainloopBwdSm80ILi2ELi2EN4cute5tupleIJNS5_1CILi64EEENS7_ILi128EEES8_EEENS_10bfloat16_tEfNS_4arch4Sm80ELb0ELb0ELb1ELb0ELb1ELb0ELb0ELb0ELi2ELi2ELi4ELi2ELb1EEENS1_21CollectiveEpilogueBwdISA_SB_SD_Li256ELb0ELb0ELi2EEENS1_19SingleTileSchedulerILb0ELb0ELb0ELi128EEEEEEEEEvNT_6ParamsE) ;  /* 0xffff5fc00e007950 */ /* 0x000fea0003c3ffff */
        .type           $_ZN7cutlass13device_kernelIN5flash19enable_sm80_to_sm89INS1_16FlashAttnBwdSm80INS1_25CollectiveMainloopBwdSm80ILi2ELi2EN4cute5tupleIJNS5_1CILi64EEENS7_ILi128EEES8_EEENS_10bfloat16_tEfNS_4arch4Sm80ELb0ELb0ELb1ELb0ELb1ELb0ELb0ELb0ELi2ELi2ELi4ELi2ELb1EEENS1_21CollectiveEpilogueBwdISA_SB_SD_Li256ELb0ELb0ELi2EEENS1_19SingleTileSchedulerILb0ELb0ELb0ELi128EEEEEEEEEvNT_6ParamsE$_ZZN4cuteplIJiEJNS_1CILi0EEEiEEEDaRKNS_15ArithmeticTupleIJDpT_EEERKNS3_IJDpT0_EEEENKUlDpRKT_E_clIJiiEEEDaSH_,@function
        .size           $_ZN7cutlass13device_kernelIN5flash19enable_sm80_to_sm89INS1_16FlashAttnBwdSm80INS1_25CollectiveMainloopBwdSm80ILi2ELi2EN4cute5tupleIJNS5_1CILi64EEENS7_ILi128EEES8_EEENS_10bfloat16_tEfNS_4arch4Sm80ELb0ELb0ELb1ELb0ELb1ELb0ELb0ELb0ELi2ELi2ELi4ELi2ELb1EEENS1_21CollectiveEpilogueBwdISA_SB_SD_Li256ELb0ELb0ELi2EEENS1_19SingleTileSchedulerILb0ELb0ELb0ELi128EEEEEEEEEvNT_6ParamsE$_ZZN4cuteplIJiEJNS_1CILi0EEEiEEEDaRKNS_15ArithmeticTupleIJDpT_EEERKNS3_IJDpT0_EEEENKUlDpRKT_E_clIJiiEEEDaSH_,($_ZN7cutlass13device_kernelIN5flash19enable_sm80_to_sm89INS1_16FlashAttnBwdSm80INS1_25CollectiveMainloopBwdSm80ILi2ELi2EN4cute5tupleIJNS5_1CILi64EEENS7_ILi128EEES8_EEENS_10bfloat16_tEfNS_4arch4Sm80ELb0ELb0ELb1ELb0ELb1ELb0ELb0ELb0ELi2ELi2ELi4ELi2ELb1EEENS1_21CollectiveEpilogueBwdISA_SB_SD_Li256ELb0ELb0ELi2EEENS1_19SingleTileSchedulerILb0ELb0ELb0ELi128EEEEEEEEEvNT_6ParamsE$_ZZN4cuteplIJiiEJNS_1CILi0EEES2_EEEDaRKNS_15ArithmeticTupleIJDpT_EEERKNS3_IJDpT0_EEEENKUlDpRKT_E_clIJiiEEEDaSH_ - $_ZN7cutlass13device_kernelIN5flash19enable_sm80_to_sm89INS1_16FlashAttnBwdSm80INS1_25CollectiveMainloopBwdSm80ILi2ELi2EN4cute5tupleIJNS5_1CILi64EEENS7_ILi128EEES8_EEENS_10bfloat16_tEfNS_4arch4Sm80ELb0ELb0ELb1ELb0ELb1ELb0ELb0ELb0ELi2ELi2ELi4ELi2ELb1EEENS1_21CollectiveEpilogueBwdISA_SB_SD_Li256ELb0ELb0ELi2EEENS1_19SingleTileSchedulerILb0ELb0ELb0ELi128EEEEEEEEEvNT_6ParamsE$_ZZN4cuteplIJiEJNS_1CILi0EEEiEEEDaRKNS_15ArithmeticTupleIJDpT_EEERKNS3_IJDpT0_EEEENKUlDpRKT_E_clIJiiEEEDaSH_)
$_ZN7cutlass13device_kernelIN5flash19enable_sm80_to_sm89INS1_16FlashAttnBwdSm80INS1_25CollectiveMainloopBwdSm80ILi2ELi2EN4cute5tupleIJNS5_1CILi64EEENS7_ILi128EEES8_EEENS_10bfloat16_tEfNS_4arch4Sm80ELb0ELb0ELb1ELb0ELb1ELb0ELb0ELb0ELi2ELi2ELi4ELi2ELb1EEENS1_21CollectiveEpilogueBwdISA_SB_SD_Li256ELb0ELb0ELi2EEENS1_19SingleTileSchedulerILb0ELb0ELb0ELi128EEEEEEEEEvNT_6ParamsE$_ZZN4cuteplIJiEJNS_1CILi0EEEiEEEDaRKNS_15ArithmeticTupleIJDpT_EEERKNS3_IJDpT0_EEEENKUlDpRKT_E_clIJiiEEEDaSH_:
[----:B------:R-:W-:Y:S02]  /*a040*/  IADD3 R5, R1, 0x19c, RZ ;  /* 0x0000019c01057810 */ /* 0x000fe40007ffe0ff */
[----:B------:R-:W-:Y:S02]  /*a050*/  MOV R6, 0xa080 ;  /* 0x0000a08000067802 */ /* 0x000fe40000000f00 */
[----:B------:R-:W-:Y:S02]  /*a060*/  IADD3 R5, R5, c[0x0][0x20], RZ ;  /* 0x0000080005057a10 */ /* 0x000fe40007ffe0ff */
[----:B------:R-:W-:Y:S05]  /*a070*/  CALL.REL.NOINC `($_ZN7cutlass13device_kernelIN5flash19enable_sm80_to_sm89INS1_16FlashAttnBwdSm80INS1_25CollectiveMainloopBwdSm80ILi2ELi2EN4cute5tupleIJNS5_1CILi64EEENS7_ILi128EEES8_EEENS_10bfloat16_tEfNS_4arch4Sm80ELb0ELb0ELb1ELb0ELb1ELb0ELb0ELb0ELi2ELi2ELi4ELi2ELb1EEENS1_21CollectiveEpilogueBwdISA_SB_SD_Li256ELb0ELb0ELi2EEENS1_19SingleTileSchedulerILb0ELb0ELb0ELi128EEEEEEEEEvNT_6ParamsE$_ZN4cute5tupleIJiiEEC2ERKiS3_) ;  /* 0xffffdb7000007944 */ /* 0x000fea0003c3ffff */
[----:B-1----:R1:W5:Y:S04]  /*a080*/  LDL R12, [R1+0x1a0] ;  /* 0x0001a000010c7983 */ /* 0x0023680000100800 */
[----:B------:R1:W5:Y:S01]  /*a090*/  LDL R4, [R1+0x19c] ;  /* 0x00019c0001047983 */ /* 0x0003620000100800 */
[----:B------:R-:W-:-:S04]  /*a0a0*/  MOV R43, 0x0 ;  /* 0x00000000002b7802 */ /* 0x000fc80000000f00 */
[----:B------:R-:W-:Y:S05]  /*a0b0*/  RET.REL.NODEC R42 `(_ZN7cutlass13device_kernelIN5flash19enable_sm80_to_sm89INS1_16FlashAttnBwdSm80INS1_25CollectiveMainloopBwdSm80ILi2ELi2EN4cute5tupleIJNS5_1CILi64EEENS7_ILi128EEES8_EEENS_10bfloat16_tEfNS_4arch4Sm80ELb0ELb0ELb1ELb0ELb1ELb0ELb0ELb0ELi2ELi2ELi4ELi2ELb1EEENS1_21CollectiveEpilogueBwdISA_SB_SD_Li256ELb0ELb0ELi2EEENS1_19SingleTileSchedulerILb0ELb0ELb0ELi128EEEEEEEEEvNT_6ParamsE) ;  /* 0xffff5f402a007950 */ /* 0x000fea0003c3ffff */
        .type           $_ZN7cutlass13device_kernelIN5flash19enable_sm80_to_sm89INS1_16FlashAttnBwdSm80INS1_25CollectiveMainloopBwdSm80ILi2ELi2EN4cute5tupleIJNS5_1CILi64EEENS7_ILi128EEES8_EEENS_10bfloat16_tEfNS_4arch4Sm80ELb0ELb0ELb1ELb0ELb1ELb0ELb0ELb0ELi2ELi2ELi4ELi2ELb1EEENS1_21CollectiveEpilogueBwdISA_SB_SD_Li256ELb0ELb0ELi2EEENS1_19SingleTileSchedulerILb0ELb0ELb0ELi128EEEEEEEEEvNT_6ParamsE$_ZZN4cuteplIJiiEJNS_1CILi0EEES2_EEEDaRKNS_15ArithmeticTupleIJDpT_EEERKNS3_IJDpT0_EEEENKUlDpRKT_E_clIJiiEEEDaSH_,@function
        .size           $_ZN7cutlass13device_kernelIN5flash19enable_sm80_to_sm89INS1_16FlashAttnBwdSm80INS1_25CollectiveMainloopBwdSm80ILi2ELi2EN4cute5tupleIJNS5_1CILi64EEENS7_ILi128EEES8_EEENS_10bfloat16_tEfNS_4arch4Sm80ELb0ELb0ELb1ELb0ELb1ELb0ELb0ELb0ELi2ELi2ELi4ELi2ELb1EEENS1_21CollectiveEpilogueBwdISA_SB_SD_Li256ELb0ELb0ELi2EEENS1_19SingleTileSchedulerILb0ELb0ELb0ELi128EEEEEEEEEvNT_6ParamsE$_ZZN4cuteplIJiiEJNS_1CILi0EEES2_EEEDaRKNS_15ArithmeticTupleIJDpT_EEERKNS3_IJDpT0_EEEENKUlDpRKT_E_clIJiiEEEDaSH_,($_ZN7cutlass13device_kernelIN5flash19enable_sm80_to_sm89INS1_16FlashAttnBwdSm80INS1_25CollectiveMainloopBwdSm80ILi2ELi2EN4cute5tupleIJNS5_1CILi64EEENS7_ILi128EEES8_EEENS_10bfloat16_tEfNS_4arch4Sm80ELb0ELb0ELb1ELb0ELb1ELb0ELb0ELb0ELi2ELi2ELi4ELi2ELb1EEENS1_21CollectiveEpilogueBwdISA_SB_SD_Li256ELb0ELb0ELi2EEENS1_19SingleTileSchedulerILb0ELb0ELb0ELi128EEEEEEEEEvNT_6ParamsE$_ZZN5flash25CollectiveMainloopBwdSm80ILi2ELi2EN4cute5tupleIJNS1_1CILi64EEENS3_ILi128EEES4_EEEN7cutlass10bfloat16_tEfNS7_4arch4Sm80ELb0ELb0ELb1ELb0ELb1ELb0ELb0ELb0ELi2ELi2ELi4ELi2ELb1EE3mmaINS_16FlashAttnBwdSm80ISB_NS_21CollectiveEpilogueBwdIS6_S8_SA_Li256ELb0ELb0ELi2EEENS_19SingleTileSchedulerILb0ELb0ELb0ELi128EEEE13SharedStorageENS1_6TensorINS1_11ArrayEngineIfLm32EEENS1_6LayoutINS2_IJNS2_IJNS3_ILi2EEESO_EEESO_NS3_ILi4EEEEEENS2_IJNS2_IJNS3_ILi1EEESO_EEESQ_NS3_ILi8EEEEEEEEEEEEbRKNSB_6ParamsERT0_S12_iNS2_IJiiiEEERT_ENKUliiE0_clEii - $_ZN7cutlass13device_kernelIN5flash19enable_sm80_to_sm89INS1_16FlashAttnBwdSm80INS1_25CollectiveMainloopBwdSm80ILi2ELi2EN4cute5tupleIJNS5_1CILi64EEENS7_ILi128EEES8_EEENS_10bfloat16_tEfNS_4arch4Sm80ELb0ELb0ELb1ELb0ELb1ELb0ELb0ELb0ELi2ELi2ELi4ELi2ELb1EEENS1_21CollectiveEpilogueBwdISA_SB_SD_Li256ELb0ELb0ELi2EEENS1_19SingleTileSchedulerILb0ELb0ELb0ELi128EEEEEEEEEvNT_6ParamsE$_ZZN4cuteplIJiiEJNS_1CILi0EEES2_EEEDaRKNS_15ArithmeticTupleIJDpT_EEERKNS3_IJDpT0_EEEENKUlDpRKT_E_clIJiiEEEDaSH_)
$_ZN7cutlass13device_kernelIN5flash19enable_sm80_to_sm89INS1_16FlashAttnBwdSm80INS1_25CollectiveMainloopBwdSm80ILi2ELi2EN4cute5tupleIJNS5_1CILi64EEENS7_ILi128EEES8_EEENS_10bfloat16_tEfNS_4arch4Sm80ELb0ELb0ELb1ELb0ELb1ELb0ELb0ELb0ELi2ELi2ELi4ELi2ELb1EEENS1_21CollectiveEpilogueBwdISA_SB_SD_Li256ELb0ELb0ELi2EEENS1_19SingleTileSchedulerILb0ELb0ELb0ELi128EEEEEEEEEvNT_6ParamsE$_ZZN4cuteplIJiiEJNS_1CILi0EEES2_EEEDaRKNS_15ArithmeticTupleIJDpT_EEERKNS3_IJDpT0_EEEENKUlDpRKT_E_clIJiiEEEDaSH_:
[----:B------:R-:W-:Y:S01]  /*a0c0*/  IADD3 R5, R1, 0x188, RZ ;  /* 0x0000018801057810 */ /* 0x000fe20007ffe0ff */
[----:B------:R-:W-:Y:S01]  /*a0d0*/  IMAD.U32 R4, RZ, RZ, UR16 ;  /* 0x00000010ff047e24 */ /* 0x000fe2000f8e00ff */
[----:B------:R-:W-:Y:S02]  /*a0e0*/  MOV R6, 0xa110 ;  /* 0x0000a11000067802 */ /* 0x000fe40000000f00 */
[----:B------:R-:W-:Y:S02]  /*a0f0*/  IADD3 R5, R5, c[0x0][0x20], RZ ;  /* 0x0000080005057a10 */ /* 0x000fe40007ffe0ff */
[----:B------:R-:W-:Y:S05]  /*a100*/  CALL.REL.NOINC `($_ZN7cutlass13device_kernelIN5flash19enable_sm80_to_sm89INS1_16FlashAttnBwdSm80INS1_25CollectiveMainloopBwdSm80ILi2ELi2EN4cute5tupleIJNS5_1CILi64EEENS7_ILi128EEES8_EEENS_10bfloat16_tEfNS_4arch4Sm80ELb0ELb0ELb1ELb0ELb1ELb0ELb0ELb0ELi2ELi2ELi4ELi2ELb1EEENS1_21CollectiveEpilogueBwdISA_SB_SD_Li256ELb0ELb0ELi2EEENS1_19SingleTileSchedulerILb0ELb0ELb0ELi128EEEEEEEEEvNT_6ParamsE$_ZN4cute5tupleIJiiEEC2ERKiS3_) ;  /* 0xffffdae000007944 */ /* 0x000fea0003c3ffff */
[----:B------:R2:W5:Y:S01]  /*a110*/  LDL R11, [R1+0x188] ;  /* 0x00018800010b7983 */ /* 0x0005620000100800 */
[----:B------:R-:W-:-:S04]  /*a120*/  MOV R15, 0x0 ;  /* 0x00000000000f7802 */ /* 0x000fc80000000f00 */
[----:B------:R-:W-:Y:S05]  /*a130*/  RET.REL.NODEC R14 `(_ZN7cutlass13device_kernelIN5flash19enable_sm80_to_sm89INS1_16FlashAttnBwdSm80INS1_25CollectiveMainloopBwdSm80ILi2ELi2EN4cute5tupleIJNS5_1CILi64EEENS7_ILi128EEES8_EEENS_10bfloat16_tEfNS_4arch4Sm80ELb0ELb0ELb1ELb0ELb1ELb0ELb0ELb0ELi2ELi2ELi4ELi2ELb1EEENS1_21CollectiveEpilogueBwdISA_SB_SD_Li256ELb0ELb0ELi2EEENS1_19SingleTileSchedulerILb0ELb0ELb0ELi128EEEEEEEEEvNT_6ParamsE) ;  /* 0xffff5ec00e007950 */ /* 0x000fea0003c3ffff */
        .type           $_ZN7cutlass13device_kernelIN5flash19enable_sm80_to_sm89INS1_16FlashAttnBwdSm80INS1_25CollectiveMainloopBwdSm80ILi2ELi2EN4cute5tupleIJNS5_1CILi64EEENS7_ILi128EEES8_EEENS_10bfloat16_tEfNS_4arch4Sm80ELb0ELb0ELb1ELb0ELb1ELb0ELb0ELb0ELi2ELi2ELi4ELi2ELb1EEENS1_21CollectiveEpilogueBwdISA_SB_SD_Li256ELb0ELb0ELi2EEENS1_19SingleTileSchedulerILb0ELb0ELb0ELi128EEEEEEEEEvNT_6ParamsE$_ZZN5flash25CollectiveMainloopBwdSm80ILi2ELi2EN4cute5tupleIJNS1_1CILi64EEENS3_ILi128EEES4_EEEN7cutlass10bfloat16_tEfNS7_4arch4Sm80ELb0ELb0ELb1ELb0ELb1ELb0ELb0ELb0ELi2ELi2ELi4ELi2ELb1EE3mmaINS_16FlashAttnBwdSm80ISB_NS_21CollectiveEpilogueBwdIS6_S8_SA_Li256ELb0ELb0ELi2EEENS_19SingleTileSchedulerILb0ELb0ELb0ELi128EEEE13SharedStorageENS1_6TensorINS1_11ArrayEngineIfLm32EEENS1_6LayoutINS2_IJNS2_IJNS3_ILi2EEESO_EEESO_NS3_ILi4EEEEEENS2_IJNS2_IJNS3_ILi1EEESO_EEESQ_NS3_ILi8EEEEEEEEEEEEbRKNSB_6ParamsERT0_S12_iNS2_IJiiiEEERT_ENKUliiE0_clEii,@function
        .size           $_ZN7cutlass13device_kernelIN5flash19enable_sm80_to_sm89INS1_16FlashAttnBwdSm80INS1_25CollectiveMainloopBwdSm80ILi2ELi2EN4cute5tupleIJNS5_1CILi64EEENS7_ILi128EEES8_EEENS_10bfloat16_tEfNS_4arch4Sm80ELb0ELb0ELb1ELb0ELb1ELb0ELb0ELb0ELi2ELi2ELi4ELi2ELb1EEENS1_21CollectiveEpilogueBwdISA_SB_SD_Li256ELb0ELb0ELi2EEENS1_19SingleTileSchedulerILb0ELb0ELb0ELi128EEEEEEEEEvNT_6ParamsE$_ZZN5flash25CollectiveMainloopBwdSm80ILi2ELi2EN4cute5tupleIJNS1_1CILi64EEENS3_ILi128EEES4_EEEN7cutlass10bfloat16_tEfNS7_4arch4Sm80ELb0ELb0ELb1ELb0ELb1ELb0ELb0ELb0ELi2ELi2ELi4ELi2ELb1EE3mmaINS_16FlashAttnBwdSm80ISB_NS_21CollectiveEpilogueBwdIS6_S8_SA_Li256ELb0ELb0ELi2EEENS_19SingleTileSchedulerILb0ELb0ELb0ELi128EEEE13SharedStorageENS1_6TensorINS1_11ArrayEngineIfLm32EEENS1_6LayoutINS2_IJNS2_IJNS3_ILi2EEESO_EEESO_NS3_ILi4EEEEEENS2_IJNS2_IJNS3_ILi1EEESO_EEESQ_NS3_ILi8EEEEEEEEEEEEbRKNSB_6ParamsERT0_S12_iNS2_IJiiiEEERT_ENKUliiE0_clEii,($_ZN7cutlass13device_kernelIN5flash19enable_sm80_to_sm89INS1_16FlashAttnBwdSm80INS1_25CollectiveMainloopBwdSm80ILi2ELi2EN4cute5tupleIJNS5_1CILi64EEENS7_ILi128EEES8_EEENS_10bfloat16_tEfNS_4arch4Sm80ELb0ELb0ELb1ELb0ELb1ELb0ELb0ELb0ELi2ELi2ELi4ELi2ELb1EEENS1_21CollectiveEpilogueBwdISA_SB_SD_Li256ELb0ELb0ELi2EEENS1_19SingleTileSchedulerILb0ELb0ELb0ELi128EEEEEEEEEvNT_6ParamsE$_ZZN5flash25CollectiveMainloopBwdSm80ILi2ELi2EN4cute5tupleIJNS1_1CILi64EEENS3_ILi128EEES4_EEEN7cutlass10bfloat16_tEfNS7_4arch4Sm80ELb0ELb0ELb1ELb0ELb1ELb0ELb0ELb0ELi2ELi2ELi4ELi2ELb1EE3mmaINS_16FlashAttnBwdSm80ISB_NS_21CollectiveEpilogueBwdIS6_S8_SA_Li256ELb0ELb0ELi2EEENS_19SingleTileSchedulerILb0ELb0ELb0ELi128EEEE13SharedStorageENS1_6TensorINS1_11ArrayEngineIfLm32EEENS1_6LayoutINS2_IJNS2_IJNS3_ILi2EEESO_EEESO_NS3_ILi4EEEEEENS2_IJNS2_IJNS3_ILi1EEESO_EEESQ_NS3_ILi8EEEEEEEEEEEEbRKNSB_6ParamsERT0_S12_iNS2_IJiiiEEERT_ENKUliiE_clEii - $_ZN7cutlass13device_kernelIN5flash19enable_sm80_to_sm89INS1_16FlashAttnBwdSm80INS1_25CollectiveMainloopBwdSm80ILi2ELi2EN4cute5tupleIJNS5_1CILi64EEENS7_ILi128EEES8_EEENS_10bfloat16_tEfNS_4arch4Sm80ELb0ELb0ELb1ELb0ELb1ELb0ELb0ELb0ELi2ELi2ELi4ELi2ELb1EEENS1_21CollectiveEpilogueBwdISA_SB_SD_Li256ELb0ELb0ELi2EEENS1_19SingleTileSchedulerILb0ELb0ELb0ELi128EEEEEEEEEvNT_6ParamsE$_ZZN5flash25CollectiveMainloopBwdSm80ILi2ELi2EN4cute5tupleIJNS1_1CILi64EEENS3_ILi128EEES4_EEEN7cutlass10bfloat16_tEfNS7_4arch4Sm80ELb0ELb0ELb1ELb0ELb1ELb0ELb0ELb0ELi2ELi2ELi4ELi2ELb1EE3mmaINS_16FlashAttnBwdSm80ISB_NS_21CollectiveEpilogueBwdIS6_S8_SA_Li256ELb0ELb0ELi2EEENS_19SingleTileSchedulerILb0ELb0ELb0ELi128EEEE13SharedStorageENS1_6TensorINS1_11ArrayEngineIfLm32EEENS1_6LayoutINS2_IJNS2_IJNS3_ILi2EEESO_EEESO_NS3_ILi4EEEEEENS2_IJNS2_IJNS3_ILi1EEESO_EEESQ_NS3_ILi8EEEEEEEEEEEEbRKNSB_6ParamsERT0_S12_iNS2_IJiiiEEERT_ENKUliiE0_clEii)
$_ZN7cutlass13device_kernelIN5flash19enable_sm80_to_sm89INS1_16FlashAttnBwdSm80INS1_25CollectiveMainloopBwdSm80ILi2ELi2EN4cute5tupleIJNS5_1CILi64EEENS7_ILi128EEES8_EEENS_10bfloat16_tEfNS_4arch4Sm80ELb0ELb0ELb1ELb0ELb1ELb0ELb0ELb0ELi2ELi2ELi4ELi2ELb1EEENS1_21CollectiveEpilogueBwdISA_SB_SD_Li256ELb0ELb0ELi2EEENS1_19SingleTileSchedulerILb0ELb0ELb0ELi128EEEEEEEEEvNT_6ParamsE$_ZZN5flash25CollectiveMainloopBwdSm80ILi2ELi2EN4cute5tupleIJNS1_1CILi64EEENS3_ILi128EEES4_EEEN7cutlass10bfloat16_tEfNS7_4arch4Sm80ELb0ELb0ELb1ELb0ELb1ELb0ELb0ELb0ELi2ELi2ELi4ELi2ELb1EE3mmaINS_16FlashAttnBwdSm80ISB_NS_21CollectiveEpilogueBwdIS6_S8_SA_Li256ELb0ELb0ELi2EEENS_19SingleTileSchedulerILb0ELb0ELb0ELi128EEEE13SharedStorageENS1_6TensorINS1_11ArrayEngineIfLm32EEENS1_6LayoutINS2_IJNS2_IJNS3_ILi2EEESO_EEESO_NS3_ILi4EEEEEENS2_IJNS2_IJNS3_ILi1EEESO_EEESQ_NS3_ILi8EEEEEEEEEEEEbRKNSB_6ParamsERT0_S12_iNS2_IJiiiEEERT_ENKUliiE0_clEii:
        /* <DEDUP_REMOVED lines=11> */
[----:B-----5:R-:W-:Y:S05]  /*a1f0*/  CALL.REL.NOINC `($_ZN7cutlass13device_kernelIN5flash19enable_sm80_to_sm89INS1_16FlashAttnBwdSm80INS1_25CollectiveMainloopBwdSm80ILi2ELi2EN4cute5tupleIJNS5_1CILi64EEENS7_ILi128EEES8_EEENS_10bfloat16_tEfNS_4arch4Sm80ELb0ELb0ELb1ELb0ELb1ELb0ELb0ELb0ELi2ELi2ELi4ELi2ELb1EEENS1_21CollectiveEpilogueBwdISA_SB_SD_Li256ELb0ELb0ELi2EEENS1_19SingleTileSchedulerILb0ELb0ELb0ELi128EEEEEEEEEvNT_6ParamsE$_ZN4cute3eso3ESOILb1ELb0EJNS_10UnderscoreES2_S2_iEEC2ERKS2_S5_S5_RKi) ;  /* 0xffffcd7000007944 */ /* 0x020fea0003c3ffff */
[----:B------:R-:W2:Y:S01]  /*a200*/  LDL R5, [R1+0x168] ;  /* 0x0001680001057983 */ /* 0x000ea20000100800 */
[----:B------:R-:W-:Y:S02]  /*a210*/  MOV R4, 0xa240 ;  /* 0x0000a24000047802 */ /* 0x000fe40000000f00 */
[----:B--2---:R-:W-:Y:S02]  /*a220*/  SHF.L.U32 R5, R5, 0xc, RZ ;  /* 0x0000000c05057819 */ /* 0x004fe400000006ff */
[----:B------:R-:W-:Y:S05]  /*a230*/  CALL.REL.NOINC `($_ZN7cutlass13device_kernelIN5flash19enable_sm80_to_sm89INS1_16FlashAttnBwdSm80INS1_25CollectiveMainloopBwdSm80ILi2ELi2EN4cute5tupleIJNS5_1CILi64EEENS7_ILi128EEES8_EEENS_10bfloat16_tEfNS_4arch4Sm80ELb0ELb0ELb1ELb0ELb1ELb0ELb0ELb0ELi2ELi2ELi4ELi2ELb1EEENS1_21CollectiveEpilogueBwdISA_SB_SD_Li256ELb0ELb0ELi2EEENS1_19SingleTileSchedulerILb0ELb0ELb0ELi128EEEEEEEEEvNT_6ParamsE$_ZN4cute3eso3ESOILb1ELb0EJNS_6LayoutINS_5tupleIJNS3_IJNS_1CILi8EEENS4_ILi1EEEEEENS4_ILi2EEES6_EEENS3_IJNS3_IJS6_NS4_ILi0EEEEEENS4_ILi2048EEESA_EEEEEiEEC2ERKSE_RKi) ;  /* 0xffffd63000007944 */ /* 0x000fea0003c3ffff */
[----:B------:R-:W2:Y:S04]  /*a240*/  LD.E.64 R6, [R8.64] ;  /* 0x0000001608067980 */ /* 0x000ea8000c101b00 */
[----:B------:R-:W2:Y:S02]  /*a250*/  LDL R4, [R1+0x168] ;  /* 0x0001680001047983 */ /* 0x000ea40000100800 */
[----:B--2---:R-:W-:Y:S01]  /*a260*/  IMAD.WIDE R6, R4, 0x2, R6 ;  /* 0x0000000204067825 */ /* 0x004fe200078e0206 */
[----:B------:R-:W-:-:S03]  /*a270*/  MOV R4, 0xa290 ;  /* 0x0000a29000047802 */ /* 0x000fc60000000f00 */
[----:B------:R-:W-:Y:S05]  /*a280*/  CALL.REL.NOINC `($_ZN7cutlass13device_kernelIN5flash19enable_sm80_to_sm89INS1_16FlashAttnBwdSm80INS1_25CollectiveMainloopBwdSm80ILi2ELi2EN4cute5tupleIJNS5_1CILi64EEENS7_ILi128EEES8_EEENS_10bfloat16_tEfNS_4arch4Sm80ELb0ELb0ELb1ELb0ELb1ELb0ELb0ELb0ELi2ELi2ELi4ELi2ELb1EEENS1_21CollectiveEpilogueBwdISA_SB_SD_Li256ELb0ELb0ELi2EEENS1_19SingleTileSchedulerILb0ELb0ELb0ELi128EEEEEEEEEvNT_6ParamsE$_ZN4cute8smem_ptrIPN7cutlass10bfloat16_tEECI1NS_12iter_adaptorIS3_S4_EEES3_) ;  /* 0xffffda6000007944 */ /* 0x000fea0003c3ffff */
[----:B------:R2:W5:Y:S01]  /*a290*/  LDL.64 R4, [R1+0x168] ;  /* 0x0001680001047983 */ /* 0x0005620000100a00 */
[----:B-1----:R-:W-:-:S03]  /*a2a0*/  MOV R6, 0xa2c0 ;  /* 0x0000a2c000067802 */ /* 0x002fc60000000f00 */
[----:B--2--5:R-:W-:Y:S05]  /*a2b0*/  CALL.REL.NOINC `($_ZN7cutlass13device_kernelIN5flash19enable_sm80_to_sm89INS1_16FlashAttnBwdSm80INS1_25CollectiveMainloopBwdSm80ILi2ELi2EN4cute5tupleIJNS5_1CILi64EEENS7_ILi128EEES8_EEENS_10bfloat16_tEfNS_4arch4Sm80ELb0ELb0ELb1ELb0ELb1ELb0ELb0ELb0ELi2ELi2ELi4ELi2ELb1EEENS1_21CollectiveEpilogueBwdISA_SB_SD_Li256ELb0ELb0ELi2EEENS1_19SingleTileSchedulerILb0ELb0ELb0ELi128EEEEEEEEEvNT_6ParamsE$_ZN4cute3eso3ESOILb1ELb0EJNS_6LayoutINS_5tupleIJNS3_IJNS_1CILi8EEENS4_ILi1EEEEEENS4_ILi2EEES6_EEENS3_IJNS3_IJS6_NS4_ILi0EEEEEENS4_ILi2048EEESA_EEEEENS_10ViewEngineINS_8smem_ptrIPN7cutlass10bfloat16_tEEEEEEEC2ERKSE_RKSL_) ;  /* 0xffffd56000007944 */ /* 0x024fea0003c3ffff */
[----:B------:R2:W5:Y:S04]  /*a2c0*/  LDL.64 R16, [R1+0x168] ;  /* 0x0001680001107983 */ /* 0x0005680000100a00 */
[----:B------:R-:W5:Y:S01]  /*a2d0*/  LDL.64 R14, [UR4+0x8] ;  /* 0x00000804ff0e7983 */ /* 0x000f620008100a00 */
[----:B-1----:R-:W-:-:S02]  /*a2e0*/  MOV R5, UR25 ;  /* 0x0000001900057c02 */ /* 0x002fc40008000f00 */
[----:B------:R-:W-:Y:S02]  /*a2f0*/  MOV R4, 0xa310 ;  /* 0x0000a31000047802 */ /* 0x000fe40000000f00 */
[----:B--2--5:R-:W-:Y:S05]  /*a300*/  CALL.REL.NOINC `($_ZN7cutlass13device_kernelIN5flash19enable_sm80_to_sm89INS1_16FlashAttnBwdSm80INS1_25CollectiveMainloopBwdSm80ILi2ELi2EN4cute5tupleIJNS5_1CILi64EEENS7_ILi128EEES8_EEENS_10bfloat16_tEfNS_4arch4Sm80ELb0ELb0ELb1ELb0ELb1ELb0ELb0ELb0ELi2ELi2ELi4ELi2ELb1EEENS1_21CollectiveEpilogueBwdISA_SB_SD_Li256ELb0ELb0ELi2EEENS1_19SingleTileSchedulerILb0ELb0ELb0ELi128EEEEEEEEEvNT_6ParamsE$_ZN4cute3eso3ESOILb1ELb0EJNS_10UnderscoreES2_S2_iEEC2ERKS2_S5_S5_RKi) ;  /* 0xffffcc6000007944 */ /* 0x024fea0003c3ffff */
[----:B------:R-:W2:Y:S04]  /*a310*/  LDL R11, [R1+0x168] ;  /* 0x00016800010b7983 */ /* 0x000ea80000100800 */
[----:B------:R1:W5:Y:S01]  /*a320*/  LD.E.64 R4, [R14.64+0x8] ;  /* 0x000008160e047980 */ /* 0x000362000c101b00 */
[----:B------:R-:W-:Y:S02]  /*a330*/  MOV R6, 0xa360 ;  /* 0x0000a36000067802 */ /* 0x000fe40000000f00 */
[----:B--2---:R-:W-:Y:S02]  /*a340*/  SHF.R.S32.HI R9, RZ, 0x1f, R11 ;  /* 0x0000001fff097819 */ /* 0x004fe4000001140b */
[----:B-1---5:R-:W-:Y:S05]  /*a350*/  CALL.REL.NOINC `($_ZN7cutlass13device_kernelIN5flash19enable_sm80_to_sm89INS1_16FlashAttnBwdSm80INS1_25CollectiveMainloopBwdSm80ILi2ELi2EN4cute5tupleIJNS5_1CILi64EEENS7_ILi128EEES8_EEENS_10bfloat16_tEfNS_4arch4Sm80ELb0ELb0ELb1ELb0ELb1ELb0ELb0ELb0ELi2ELi2ELi4ELi2ELb1EEENS1_21CollectiveEpilogueBwdISA_SB_SD_Li256ELb0ELb0ELi2EEENS1_19SingleTileSchedulerILb0ELb0ELb0ELi128EEEEEEEEEvNT_6ParamsE$_ZZN4cute5sliceINS_5tupleIJNS_10UnderscoreES2_S2_iEEENS1_IJNS1_IJNS_1CILi1EEENS4_ILi0EEEEEElS6_lEEEEEDaRKT_RKT0_ENKUlRKT_RKT0_E_clIS2_lEEDaSH_SK_) ;  /* 0xffffdf0000007944 */ /* 0x022fea0003c3ffff */
[----:B-----5:R-:W-:Y:S02]  /*a360*/  MOV R7, R5 ;  /* 0x0000000500077202 */ /* 0x020fe40000000f00 */
[----:B------:R-:W-:Y:S02]  /*a370*/  MOV R6, 0xa390 ;  /* 0x0000a39000067802 */ /* 0x000fe40000000f00 */
[----:B-1----:R-:W-:Y:S05]  /*a380*/  CALL.REL.NOINC `($_ZN7cutlass13device_kernelIN5flash19enable_sm80_to_sm89INS1_16FlashAttnBwdSm80INS1_25CollectiveMainloopBwdSm80ILi2ELi2EN4cute5tupleIJNS5_1CILi64EEENS7_ILi128EEES8_EEENS_10bfloat16_tEfNS_4arch4Sm80ELb0ELb0ELb1ELb0ELb1ELb0ELb0ELb0ELi2ELi2ELi4ELi2ELb1EEENS1_21CollectiveEpilogueBwdISA_SB_SD_Li256ELb0ELb0ELi2EEENS1_19SingleTileSchedulerILb0ELb0ELb0ELi128EEEEEEEEEvNT_6ParamsE$_ZZN4cute12filter_tupleINS_5tupleIJNS_10UnderscoreES2_S2_iEEENS1_IJNS1_IJNS_1CILi1EEENS4_ILi0EEEEEElS6_lEEEZNS_5sliceIS3_S8_EEDaRKT_RKT0_EUlRKT_RKT0_E_EEDaSC_SF_OT1_ENKUlDpSI_E_clIJNS1_IJS7_EEENS1_IJlEEENS1_IJS6_EEENS1_IJEEEEEEDaSP_) ;  /* 0xffffda5000007944 */ /* 0x002fea0003c3ffff */
[----:B------:R-:W-:Y:S02]  /*a390*/  MOV R6, 0xa3b0 ;  /* 0x0000a3b000067802 */ /* 0x000fe40000000f00 */
[----:B-1---5:R-:W-:Y:S05]  /*a3a0*/  CALL.REL.NOINC `($_ZN7cutlass13device_kernelIN5flash19enable_sm80_to_sm89INS1_16FlashAttnBwdSm80INS1_25CollectiveMainloopBwdSm80ILi2ELi2EN4cute5tupleIJNS5_1CILi64EEENS7_ILi128EEES8_EEENS_10bfloat16_tEfNS_4arch4Sm80ELb0ELb0ELb1ELb0ELb1ELb0ELb0ELb0ELi2ELi2ELi4ELi2ELb1EEENS1_21CollectiveEpilogueBwdISA_SB_SD_Li256ELb0ELb0ELi2EEENS1_19SingleTileSchedulerILb0ELb0ELb0ELi128EEEEEEEEEvNT_6ParamsE$_ZN4cute5tupleIJNS0_IJNS0_IJNS_1CILi8EEENS1_ILi1EEEEEENS1_ILi2EEES3_EEENS0_IJNS0_IJS3_NS1_ILi0EEEEEElS7_EEEEEC2ERKS6_RKS9_) ;  /* 0xffffd51000007944 */ /* 0x022fea0003c3ffff */
        /* <DEDUP_REMOVED lines=8> */
[----:B-1---5:R-:W-:Y:S05]  /*a430*/  CALL.REL.NOINC `($_ZN7cutlass13device_kernelIN5flash19enable_sm80_to_sm89INS1_16FlashAttnBwdSm80INS1_25CollectiveMainloopBwdSm80ILi2ELi2EN4cute5tupleIJNS5_1CILi64EEENS7_ILi128EEES8_EEENS_10bfloat16_tEfNS_4arch4Sm80ELb0ELb0ELb1ELb0ELb1ELb0ELb0ELb0ELi2ELi2ELi4ELi2ELb1EEENS1_21CollectiveEpilogueBwdISA_SB_SD_Li256ELb0ELb0ELi2EEENS1_19SingleTileSchedulerILb0ELb0ELb0ELi128EEEEEEEEEvNT_6ParamsE$_ZN4cute3eso3ESOILb0ELb0EJNS_6LayoutINS_5tupleIJNS3_IJNS_1CILi8EEENS4_ILi1EEEEEENS4_ILi2EEES6_EEENS3_IJNS3_IJS6_NS4_ILi0EEEEEElSA_EEEEElEEC2ERKSD_RKl) ;  /* 0xffffc81000007944 */ /* 0x022fea0003c3ffff */
[----:B------:R-:W2:Y:S04]  /*a440*/  LD.E.64 R14, [R14.64+0x18] ;  /* 0x000018160e0e7980 */ /* 0x000ea8000c101b00 */
[----:B------:R-:W2:Y:S04]  /*a450*/  LDL.64 R6, [R1+0x170] ;  /* 0x0001700001067983 */ /* 0x000ea80000100a00 */
[----:B-1----:R1:W5:Y:S01]  /*a460*/  LDL.64 R4, [R1+0x168] ;  /* 0x0001680001047983 */ /* 0x0023620000100a00 */
[----:B------:R-:W-:Y:S02]  /*a470*/  MOV R12, 0xa4b0 ;  /* 0x0000a4b0000c7802 */ /* 0x000fe40000000f00 */
[----:B--2---:R-:W-:-:S04]  /*a480*/  LEA R8, P0, R6, R14, 0x1 ;  /* 0x0000000e06087211 */ /* 0x004fc800078008ff */
[----:B------:R-:W-:-:S04]  /*a490*/  LEA.HI.X R9, R6, R15, R7, 0x1, P0 ;  /* 0x0000000f06097211 */ /* 0x000fc800000f0c07 */
[----:B-1---5:R-:W-:Y:S05]  /*a4a0*/  CALL.REL.NOINC `($_ZN7cutlass13device_kernelIN5flash19enable_sm80_to_sm89INS1_16FlashAttnBwdSm80INS1_25CollectiveMainloopBwdSm80ILi2ELi2EN4cute5tupleIJNS5_1CILi64EEENS7_ILi128EEES8_EEENS_10bfloat16_tEfNS_4arch4Sm80ELb0ELb0ELb1ELb0ELb1ELb0ELb0ELb0ELi2ELi2ELi4ELi2ELb1EEENS1_21CollectiveEpilogueBwdISA_SB_SD_Li256ELb0ELb0ELi2EEENS1_19SingleTileSchedulerILb0ELb0ELb0ELi128EEEEEEEEEvNT_6ParamsE$_ZN4cute8gmem_ptrIPKN7cutlass10bfloat16_tEECI1NS_12iter_adaptorIS4_S5_EEES4_) ;  /* 0xffffd78000007944 */ /* 0x022fea0003c3ffff */
[----:B------:R-:W2:Y:S04]  /*a4b0*/  LDL.64 R6, [R1+0x168] ;  /* 0x0001680001067983 */ /* 0x000ea80000100a00 */
[----:B--2---:R2:W-:Y:S02]  /*a4c0*/  STL.64 [R1+0x178], R6 ;  /* 0x0001780601007387 */ /* 0x0045e40000100a00 */
[----:B--2---:R-:W-:Y:S02]  /*a4d0*/  MOV R6, 0xa4f0 ;  /* 0x0000a4f000067802 */ /* 0x004fe40000000f00 */
[----:B-1----:R-:W-:Y:S05]  /*a4e0*/  CALL.REL.NOINC `($_ZN7cutlass13device_kernelIN5flash19enable_sm80_to_sm89INS1_16FlashAttnBwdSm80INS1_25CollectiveMainloopBwdSm80ILi2ELi2EN4cute5tupleIJNS5_1CILi64EEENS7_ILi128EEES8_EEENS_10bfloat16_tEfNS_4arch4Sm80ELb0ELb0ELb1ELb0ELb1ELb0ELb0ELb0ELi2ELi2ELi4ELi2ELb1EEENS1_21CollectiveEpilogueBwdISA_SB_SD_Li256ELb0ELb0ELi2EEENS1_19SingleTileSchedulerILb0ELb0ELb0ELi128EEEEEEEEEvNT_6ParamsE$_ZN4cute3eso3ESOILb0ELb0EJNS_6LayoutINS_5tupleIJNS3_IJNS_1CILi8EEENS4_ILi1EEEEEENS4_ILi2EEES6_EEENS3_IJNS3_IJS6_NS4_ILi0EEEEEElSA_EEEEENS_10ViewEngineINS_8gmem_ptrIPKN7cutlass10bfloat16_tEEEEEEEC2ERKSD_RKSL_) ;  /* 0xffffc6e000007944 */ /* 0x002fea0003c3ffff */
        /* <DEDUP_REMOVED lines=11> */
[----:B----45:R-:W-:Y:S05]  /*a5a0*/  CALL.REL.NOINC `($_ZN7cutlass13device_kernelIN5flash19enable_sm80_to_sm89INS1_16FlashAttnBwdSm80INS1_25CollectiveMainloopBwdSm80ILi2ELi2EN4cute5tupleIJNS5_1CILi64EEENS7_ILi128EEES8_EEENS_10bfloat16_tEfNS_4arch4Sm80ELb0ELb0ELb1ELb0ELb1ELb0ELb0ELb0ELi2ELi2ELi4ELi2ELb1EEENS1_21CollectiveEpilogueBwdISA_SB_SD_Li256ELb0ELb0ELi2EEENS1_19SingleTileSchedulerILb0ELb0ELb0ELi128EEEEEEEEEvNT_6ParamsE$_ZZN4cuteplIJiiEJNS_1CILi0EEES2_EEEDaRKNS_15ArithmeticTupleIJDpT_EEERKNS3_IJDpT0_EEEENKUlDpRKT_E_clIJiiEEEDaSH_) ;  /* 0xfffffb1000007944 */ /* 0x030fea0003c3ffff */
[----:B-----5:R-:W-:Y:S01]  /*a5b0*/  IMAD.IADD R11, R108, 0x1, -R11 ;  /* 0x000000016c0b7824 */ /* 0x020fe200078e0a0b */
[----:B-1----:R-:W-:Y:S02]  /*a5c0*/  MOV R5, RZ ;  /* 0x000000ff00057202 */ /* 0x002fe40000000f00 */
[----:B------:R-:W-:Y:S02]  /*a5d0*/  MOV R4, 0xa5f0 ;  /* 0x0000a5f000047802 */ /* 0x000fe40000000f00 */
[----:B--2---:R-:W-:Y:S05]  /*a5e0*/  CALL.REL.NOINC `($_ZN7cutlass13device_kernelIN5flash19enable_sm80_to_sm89INS1_16FlashAttnBwdSm80INS1_25CollectiveMainloopBwdSm80ILi2ELi2EN4cute5tupleIJNS5_1CILi64EEENS7_ILi128EEES8_EEENS_10bfloat16_tEfNS_4arch4Sm80ELb0ELb0ELb1ELb0ELb1ELb0ELb0ELb0ELi2ELi2ELi4ELi2ELb1EEENS1_21CollectiveEpilogueBwdISA_SB_SD_Li256ELb0ELb0ELi2EEENS1_19SingleTileSchedulerILb0ELb0ELb0ELi128EEEEEEEEEvNT_6ParamsE$_ZN4cute3eso3ESOILb1ELb0EJNS_1CILi0EEEiS3_EEC2ERKS3_RKiS6_) ;  /* 0xffffccc000007944 */ /* 0x004fea0003c3ffff */
[----:B------:R-:W2:Y:S01]  /*a5f0*/  LDL R5, [R1+0x168] ;  /* 0x0001680001057983 */ /* 0x000ea20000100800 */
[----:B------:R-:W-:Y:S01]  /*a600*/  MOV R4, 0xa640 ;  /* 0x0000a64000047802 */ /* 0x000fe20000000f00 */
[----:B------:R-:W-:Y:S01]  /*a610*/  UMOV UR37, UR16 ;  /* 0x0000001000257c82 */ /* 0x000fe20008000000 */
[----:B--2---:R-:W-:Y:S02]  /*a620*/  SHF.L.U32 R5, R5, 0x5, RZ ;  /* 0x0000000505057819 */ /* 0x004fe400000006ff */
[----:B------:R-:W-:Y:S05]  /*a630*/  CALL.REL.NOINC `($_ZN7cutlass13device_kernelIN5flash19enable_sm80_to_sm89INS1_16FlashAttnBwdSm80INS1_25CollectiveMainloopBwdSm80ILi2ELi2EN4cute5tupleIJNS5_1CILi64EEENS7_ILi128EEES8_EEENS_10bfloat16_tEfNS_4arch4Sm80ELb0ELb0ELb1ELb0ELb1ELb0ELb0ELb0ELi2ELi2ELi4ELi2ELb1EEENS1_21CollectiveEpilogueBwdISA_SB_SD_Li256ELb0ELb0ELi2EEENS1_19SingleTileSchedulerILb0ELb0ELb0ELi128EEEEEEEEEvNT_6ParamsE$_ZN4cute5tupleIJiEEC2ERKi) ;  /* 0xffffd53000007944 */ /* 0x000fea0003c3ffff */
        /* <DEDUP_REMOVED lines=9> */
[----:B------:R-:W-:-:S02]  /*a6d0*/  MOV R4, UR16 ;  /* 0x0000001000047c02 */ /* 0x000fc40008000f00 */
[----:B------:R-:W-:Y:S02]  /*a6e0*/  MOV R6, 0xa700 ;  /* 0x0000a70000067802 */ /* 0x000fe40000000f00 */
[----:B-1---5:R-:W-:Y:S05]  /*a6f0*/  CALL.REL.NOINC `($_ZN7cutlass13device_kernelIN5flash19enable_sm80_to_sm89INS1_16FlashAttnBwdSm80INS1_25CollectiveMainloopBwdSm80ILi2ELi2EN4cute5tupleIJNS5_1CILi64EEENS7_ILi128EEES8_EEENS_10bfloat16_tEfNS_4arch4Sm80ELb0ELb0ELb1ELb0ELb1ELb0ELb0ELb0ELi2ELi2ELi4ELi2ELb1EEENS1_21CollectiveEpilogueBwdISA_SB_SD_Li256ELb0ELb0ELi2EEENS1_19SingleTileSchedulerILb0ELb0ELb0ELi128EEEEEEEEEvNT_6ParamsE$_ZN4cute3eso3ESOILb0ELb1EJiNS_1CILi0EEEEEC2ERKiRKS3_) ;  /* 0xffffc7e000007944 */ /* 0x022fea0003c3ffff */
[----:B-1----:R1:W5:Y:S01]  /*a700*/  LDL R5, [R1+0x168] ;  /* 0x0001680001057983 */ /* 0x0023620000100800 */
[----:B------:R-:W-:-:S03]  /*a710*/  MOV R8, 0xa730 ;  /* 0x0000a73000087802 */ /* 0x000fc60000000f00 */
[----:B-1---5:R-:W-:Y:S05]  /*a720*/  CALL.REL.NOINC `($_ZN7cutlass13device_kernelIN5flash19enable_sm80_to_sm89INS1_16FlashAttnBwdSm80INS1_25CollectiveMainloopBwdSm80ILi2ELi2EN4cute5tupleIJNS5_1CILi64EEENS7_ILi128EEES8_EEENS_10bfloat16_tEfNS_4arch4Sm80ELb0ELb0ELb1ELb0ELb1ELb0ELb0ELb0ELi2ELi2ELi4ELi2ELb1EEENS1_21CollectiveEpilogueBwdISA_SB_SD_Li256ELb0ELb0ELi2EEENS1_19SingleTileSchedulerILb0ELb0ELb0ELi128EEEEEEEEEvNT_6ParamsE$_ZZN4cuteplIJNS_1CILi0EEES2_EJiEEEDaRKNS_15ArithmeticTupleIJDpT_EEERKNS3_IJDpT0_EEEENKUlDpRKT_E_clIJiS2_EEEDaSH_) ;  /* 0xfffff6a000007944 */ /* 0x022fea0003c3ffff */
[----:B------:R-:W-:Y:S02]  /*a730*/  MOV R8, 0xa750 ;  /* 0x0000a75000087802 */ /* 0x000fe40000000f00 */
[----:B-1---5:R-:W-:Y:S05]  /*a740*/  CALL.REL.NOINC `($_ZN7cutlass13device_kernelIN5flash19enable_sm80_to_sm89INS1_16FlashAttnBwdSm80INS1_25CollectiveMainloopBwdSm80ILi2ELi2EN4cute5tupleIJNS5_1CILi64EEENS7_ILi128EEES8_EEENS_10bfloat16_tEfNS_4arch4Sm80ELb0ELb0ELb1ELb0ELb1ELb0ELb0ELb0ELi2ELi2ELi4ELi2ELb1EEENS1_21CollectiveEpilogueBwdISA_SB_SD_Li256ELb0ELb0ELi2EEENS1_19SingleTileSchedulerILb0ELb0ELb0ELi128EEEEEEEEEvNT_6ParamsE$_ZZN4cuteplIJNS_1CILi0EEES2_EJiS2_EEEDaRKNS_15ArithmeticTupleIJDpT_EEERKNS3_IJDpT0_EEEENKUlDpRKT_E_clIJiS2_EEEDaSH_) ;  /* 0xfffff6f000007944 */ /* 0x022fea0003c3ffff */
[----:B------:R3:W-:Y:S04]  /*a750*/  STL [R1+0x180], RZ ;  /* 0x000180ff01007387 */ /* 0x0007e80000100800 */
[----:B------:R-:W4:Y:S04]  /*a760*/  LDL.64 R6, [UR4+0x30] ;  /* 0x00003004ff067983 */ /* 0x000f280008100a00 */
[----:B-1--4-:R-:W4:Y:S01]  /*a770*/  LD.E.U8 R4, [R6.64] ;  /* 0x0000001606047980 */ /* 0x012f22000c101100 */
[----:B------:R-:W-:Y:S01]  /*a780*/  IMAD.MOV.U32 R5, RZ, RZ, RZ ;  /* 0x000000ffff057224 */ /* 0x000fe200078e00ff */
[----:B----4-:R-:W-:-:S04]  /*a790*/  LOP3.LUT R4, R4, 0x1, RZ, 0xc0, !PT ;  /* 0x0000000104047812 */ /* 0x010fc800078ec0ff */
[----:B------:R-:W-:Y:S02]  /*a7a0*/  ISETP.NE.U32.AND P0, PT, R4, 0x1, PT ;  /* 0x000000010400780c */ /* 0x000fe40003f05070 */
[----:B------:R-:W-:-:S06]  /*a7b0*/  MOV R4, 0xa7d0 ;  /* 0x0000a7d000047802 */ /* 0x000fcc0000000f00 */
[----:B--23-5:R-:W-:Y:S05]  /*a7c0*/  CALL.REL.NOINC `($_ZN7cutlass13device_kernelIN5flash19enable_sm80_to_sm89INS1_16FlashAttnBwdSm80INS1_25CollectiveMainloopBwdSm80ILi2ELi2EN4cute5tupleIJNS5_1CILi64EEENS7_ILi128EEES8_EEENS_10bfloat16_tEfNS_4arch4Sm80ELb0ELb0ELb1ELb0ELb1ELb0ELb0ELb0ELi2ELi2ELi4ELi2ELb1EEENS1_21CollectiveEpilogueBwdISA_SB_SD_Li256ELb0ELb0ELi2EEENS1_19SingleTileSchedulerILb0ELb0ELb0ELi128EEEEEEEEEvNT_6ParamsE$_ZN4cute3eso3ESOILb1ELb0EJNS_10UnderscoreEiiEEC2ERKS2_RKiS7_) ;  /* 0xffffc89000007944 */ /* 0x02cfea0003c3ffff */
[----:B------:R-:W2:Y:S02]  /*a7d0*/  LDL R7, [R1+0x168] ;  /* 0x0001680001077983 */ /* 0x000ea40000100800 */
[----:B--2---:R-:W-:Y:S01]  /*a7e0*/  SHF.R.S32.HI R4, RZ, 0x1f, R7 ;  /* 0x0000001fff047819 */ /* 0x004fe20000011407 */
[-C--:B------:R-:W-:Y:S02]  /*a7f0*/  IMAD R5, R21, R7.reuse, RZ ;  /* 0x0000000715057224 */ /* 0x080fe400078e02ff */
[----:B-1----:R-:W-:-:S04]  /*a800*/  IMAD.WIDE.U32 R6, R20, R7, RZ ;  /* 0x0000000714067225 */ /* 0x002fc800078e00ff */
[----:B------:R-:W-:Y:S01]  /*a810*/  IMAD R5, R20, R4, R5 ;  /* 0x0000000414057224 */ /* 0x000fe200078e0205 */
[----:B------:R-:W-:-:S04]  /*a820*/  MOV R4, 0xa850 ;  /* 0x0000a85000047802 */ /* 0x000fc80000000f00 */
[----:B------:R-:W-:Y:S02]  /*a830*/  IADD3 R5, R7, R5, RZ ;  /* 0x0000000507057210 */ /* 0x000fe40007ffe0ff */
[----:B------:R-:W-:Y:S05]  /*a840*/  CALL.REL.NOINC `($_ZN7cutlass13device_kernelIN5flash19enable_sm80_to_sm89INS1_16FlashAttnBwdSm80INS1_25CollectiveMainloopBwdSm80ILi2ELi2EN4cute5tupleIJNS5_1CILi64EEENS7_ILi128EEES8_EEENS_10bfloat16_tEfNS_4arch4Sm80ELb0ELb0ELb1ELb0ELb1ELb0ELb0ELb0ELi2ELi2ELi4ELi2ELb1EEENS1_21CollectiveEpilogueBwdISA_SB_SD_Li256ELb0ELb0ELi2EEENS1_19SingleTileSchedulerILb0ELb0ELb0ELi128EEEEEEEEEvNT_6ParamsE$_ZN4cute3eso3ESOILb1ELb0EJNS_6LayoutINS_5tupleIJNS3_IJNS_1CILi8EEENS4_ILi1EEEEEEEEENS3_IJNS3_IJS6_NS4_ILi0EEEEEEEEEEElEEC2ERKSC_RKl) ;  /* 0xffffcf7000007944 */ /* 0x000fea0003c3ffff */
[----:B------:R-:W2:Y:S01]  /*a850*/  LDL.64 R4, [R1+0x168] ;  /* 0x0001680001047983 */ /* 0x000ea20000100a00 */
[----:B------:R-:W-:Y:S02]  /*a860*/  MOV R12, 0xa8a0 ;  /* 0x0000a8a0000c7802 */ /* 0x000fe40000000f00 */
[----:B--2---:R-:W-:-:S04]  /*a870*/  LEA R8, P1, R4, R18, 0x1 ;  /* 0x0000001204087211 */ /* 0x004fc800078208ff */
[----:B------:R-:W-:-:S04]  /*a880*/  LEA.HI.X R9, R4, R19, R5, 0x1, P1 ;  /* 0x0000001304097211 */ /* 0x000fc800008f0c05 */
[----:B-1----:R-:W-:Y:S05]  /*a890*/  CALL.REL.NOINC `($_ZN7cutlass13device_kernelIN5flash19enable_sm80_to_sm89INS1_16FlashAttnBwdSm80INS1_25CollectiveMainloopBwdSm80ILi2ELi2EN4cute5tupleIJNS5_1CILi64EEENS7_ILi128EEES8_EEENS_10bfloat16_tEfNS_4arch4Sm80ELb0ELb0ELb1ELb0ELb1ELb0ELb0ELb0ELi2ELi2ELi4ELi2ELb1EEENS1_21CollectiveEpilogueBwdISA_SB_SD_Li256ELb0ELb0ELi2EEENS1_19SingleTileSchedulerILb0ELb0ELb0ELi128EEEEEEEEEvNT_6ParamsE$_ZN4cute8gmem_ptrIPKN7cutlass10bfloat16_tEECI1NS_12iter_adaptorIS4_S5_EEES4_) ;  /* 0xffffd39000007944 */ /* 0x002fea0003c3ffff */
[----:B------:R2:W5:Y:S01]  /*a8a0*/  LDL.64 R4, [R1+0x168] ;  /* 0x0001680001047983 */ /* 0x0005620000100a00 */
[----:B------:R-:W-:-:S03]  /*a8b0*/  MOV R6, 0xa8d0 ;  /* 0x0000a8d000067802 */ /* 0x000fc60000000f00 */
[----:B-12--5:R-:W-:Y:S05]  /*a8c0*/  CALL.REL.NOINC `($_ZN7cutlass13device_kernelIN5flash19enable_sm80_to_sm89INS1_16FlashAttnBwdSm80INS1_25CollectiveMainloopBwdSm80ILi2ELi2EN4cute5tupleIJNS5_1CILi64EEENS7_ILi128EEES8_EEENS_10bfloat16_tEfNS_4arch4Sm80ELb0ELb0ELb1ELb0ELb1ELb0ELb0ELb0ELi2ELi2ELi4ELi2ELb1EEENS1_21CollectiveEpilogueBwdISA_SB_SD_Li256ELb0ELb0ELi2EEENS1_19SingleTileSchedulerILb0ELb0ELb0ELi128EEEEEEEEEvNT_6ParamsE$_ZN4cute3eso3ESOILb1ELb0EJNS_6LayoutINS_5tupleIJNS3_IJNS_1CILi8EEENS4_ILi1EEEEEEEEENS3_IJNS3_IJS6_NS4_ILi0EEEEEEEEEEENS_10ViewEngineINS_8gmem_ptrIPKN7cutlass10bfloat16_tEEEEEEEC2ERKSC_RKSK_) ;  /* 0xffffce0000007944 */ /* 0x026fea0003c3ffff */
[----:B------:R2:W5:Y:S01]  /*a8d0*/  LDL.64 R8, [R1+0x168] ;  /* 0x0001680001087983 */ /* 0x0005620000100a00 */
[----:B-1----:R-:W-:Y:S02]  /*a8e0*/  MOV R5, RZ ;  /* 0x000000ff00057202 */ /* 0x002fe40000000f00 */
[----:B------:R-:W-:Y:S02]  /*a8f0*/  MOV R4, 0xa910 ;  /* 0x0000a91000047802 */ /* 0x000fe40000000f00 */
[----:B--2--5:R-:W-:Y:S05]  /*a900*/  CALL.REL.NOINC `($_ZN7cutlass13device_kernelIN5flash19enable_sm80_to_sm89INS1_16FlashAttnBwdSm80INS1_25CollectiveMainloopBwdSm80ILi2ELi2EN4cute5tupleIJNS5_1CILi64EEENS7_ILi128EEES8_EEENS_10bfloat16_tEfNS_4arch4Sm80ELb0ELb0ELb1ELb0ELb1ELb0ELb0ELb0ELi2ELi2ELi4ELi2ELb1EEENS1_21CollectiveEpilogueBwdISA_SB_SD_Li256ELb0ELb0ELi2EEENS1_19SingleTileSchedulerILb0ELb0ELb0ELi128EEEEEEEEEvNT_6ParamsE$_ZN4cute3eso3ESOILb1ELb0EJNS_10UnderscoreEiiEEC2ERKS2_RKiS7_) ;  /* 0xffffc75000007944 */ /* 0x024fea0003c3ffff */
[----:B------:R-:W2:Y:S01]  /*a910*/  LDL R5, [R1+0x168] ;  /* 0x0001680001057983 */ /* 0x000ea20000100800 */
[----:B------:R-:W-:Y:S02]  /*a920*/  MOV R4, 0xa950 ;  /* 0x0000a95000047802 */ /* 0x000fe40000000f00 */
[----:B--2---:R-:W-:Y:S02]  /*a930*/  SHF.L.U32 R5, R5, 0xb, RZ ;  /* 0x0000000b05057819 */ /* 0x004fe400000006ff */
[----:B-1----:R-:W-:Y:S05]  /*a940*/  CALL.REL.NOINC `($_ZN7cutlass13device_kernelIN5flash19enable_sm80_to_sm89INS1_16FlashAttnBwdSm80INS1_25CollectiveMainloopBwdSm80ILi2ELi2EN4cute5tupleIJNS5_1CILi64EEENS7_ILi128EEES8_EEENS_10bfloat16_tEfNS_4arch4Sm80ELb0ELb0ELb1ELb0ELb1ELb0ELb0ELb0ELi2ELi2ELi4ELi2ELb1EEENS1_21CollectiveEpilogueBwdISA_SB_SD_Li256ELb0ELb0ELi2EEENS1_19SingleTileSchedulerILb0ELb0ELb0ELi128EEEEEEEEEvNT_6ParamsE$_ZN4cute3eso3ESOILb1ELb0EJNS_6LayoutINS_5tupleIJNS3_IJNS_1CILi8EEENS4_ILi1EEEEEEEEENS3_IJNS3_IJS6_NS4_ILi0EEEEEEEEEEEiEEC2ERKSC_RKi) ;  /* 0xffffce2000007944 */ /* 0x002fea0003c3ffff */
[----:B------:R-:W2:Y:S01]  /*a950*/  LDL R5, [R1+0x168] ;  /* 0x0001680001057983 */ /* 0x000ea20000100800 */
[----:B------:R-:W-:Y:S01]  /*a960*/  MOV R4, 0xa990 ;  /* 0x0000a99000047802 */ /* 0x000fe20000000f00 */
[----:B--2---:R-:W-:-:S04]  /*a970*/  IMAD.WIDE R6, R5, 0x2, R16 ;  /* 0x0000000205067825 */ /* 0x004fc800078e0210 */
[----:B------:R-:W-:Y:S05]  /*a980*/  CALL.REL.NOINC `($_ZN7cutlass13device_kernelIN5flash19enable_sm80_to_sm89INS1_16FlashAttnBwdSm80INS1_25CollectiveMainloopBwdSm80ILi2ELi2EN4cute5tupleIJNS5_1CILi64EEENS7_ILi128EEES8_EEENS_10bfloat16_tEfNS_4arch4Sm80ELb0ELb0ELb1ELb0ELb1ELb0ELb0ELb0ELi2ELi2ELi4ELi2ELb1EEENS1_21CollectiveEpilogueBwdISA_SB_SD_Li256ELb0ELb0ELi2EEENS1_19SingleTileSchedulerILb0ELb0ELb0ELi128EEEEEEEEEvNT_6ParamsE$_ZN4cute8smem_ptrIPN7cutlass10bfloat16_tEECI1NS_12iter_adaptorIS3_S4_EEES3_) ;  /* 0xffffd36000007944 */ /* 0x000fea0003c3ffff */
[----:B------:R2:W5:Y:S01]  /*a990*/  LDL.64 R4, [R1+0x168] ;  /* 0x0001680001047983 */ /* 0x0005620000100a00 */
[----:B-1----:R-:W-:-:S03]  /*a9a0*/  MOV R6, 0xa9c0 ;  /* 0x0000a9c000067802 */ /* 0x002fc60000000f00 */
[----:B--2--5:R-:W-:Y:S05]  /*a9b0*/  CALL.REL.NOINC `($_ZN7cutlass13device_kernelIN5flash19enable_sm80_to_sm89INS1_16FlashAttnBwdSm80INS1_25CollectiveMainloopBwdSm80ILi2ELi2EN4cute5tupleIJNS5_1CILi64EEENS7_ILi128EEES8_EEENS_10bfloat16_tEfNS_4arch4Sm80ELb0ELb0ELb1ELb0ELb1ELb0ELb0ELb0ELi2ELi2ELi4ELi2ELb1EEENS1_21CollectiveEpilogueBwdISA_SB_SD_Li256ELb0ELb0ELi2EEENS1_19SingleTileSchedulerILb0ELb0ELb0ELi128EEEEEEEEEvNT_6ParamsE$_ZN4cute3eso3ESOILb1ELb0EJNS_6LayoutINS_5tupleIJNS3_IJNS_1CILi8EEENS4_ILi1EEEEEEEEENS3_IJNS3_IJS6_NS4_ILi0EEEEEEEEEEENS_10ViewEngineINS_8smem_ptrIPN7cutlass10bfloat16_tEEEEEEEC2ERKSC_RKSJ_) ;  /* 0xffffcd6000007944 */ /* 0x024fea0003c3ffff */
[----:B------:R2:W5:Y:S01]  /*a9c0*/  LDL.64 R6, [R1+0x168] ;  /* 0x0001680001067983 */ /* 0x0005620000100a00 */
[----:B------:R-:W-:-:S03]  /*a9d0*/  MOV R12, 0xa9f0 ;  /* 0x0000a9f0000c7802 */ /* 0x000fc60000000f00 */
[----:B-12--5:R-:W-:Y:S05]  /*a9e0*/  CALL.REL.NOINC `($_ZN7cutlass13device_kernelIN5flash19enable_sm80_to_sm89INS1_16FlashAttnBwdSm80INS1_25CollectiveMainloopBwdSm80ILi2ELi2EN4cute5tupleIJNS5_1CILi64EEENS7_ILi128EEES8_EEENS_10bfloat16_tEfNS_4arch4Sm80ELb0ELb0ELb1ELb0ELb1ELb0ELb0ELb0ELi2ELi2ELi4ELi2ELb1EEENS1_21CollectiveEpilogueBwdISA_SB_SD_Li256ELb0ELb0ELi2EEENS1_19SingleTileSchedulerILb0ELb0ELb0ELi128EEEEEEEEEvNT_6ParamsE$_ZN4cute8gmem_ptrIPKN7cutlass10bfloat16_tEECI1NS_12iter_adaptorIS4_S5_EEES4_) ;  /* 0xffffd24000007944 */ /* 0x026fea0003c3ffff */
[----:B------:R2:W5:Y:S01]  /*a9f0*/  LDL.64 R4, [R1+0x168] ;  /* 0x0001680001047983 */ /* 0x0005620000100a00 */
[----:B-1----:R-:W-:-:S02]  /*aa00*/  MOV R8, UR16 ;  /* 0x0000001000087c02 */ /* 0x002fc40008000f00 */
[----:B------:R-:W-:Y:S02]  /*aa10*/  MOV R12, 0xaa30 ;  /* 0x0000aa30000c7802 */ /* 0x000fe40000000f00 */
[----:B--2--5:R-:W-:Y:S05]  /*aa20*/  CALL.REL.NOINC `($_ZN7cutlass13device_kernelIN5flash19enable_sm80_to_sm89INS1_16FlashAttnBwdSm80INS1_25CollectiveMainloopBwdSm80ILi2ELi2EN4cute5tupleIJNS5_1CILi64EEENS7_ILi128EEES8_EEENS_10bfloat16_tEfNS_4arch4Sm80ELb0ELb0ELb1ELb0ELb1ELb0ELb0ELb0ELi2ELi2ELi4ELi2ELb1EEENS1_21CollectiveEpilogueBwdISA_SB_SD_Li256ELb0ELb0ELi2EEENS1_19SingleTileSchedulerILb0ELb0ELb0ELi128EEEEEEEEEvNT_6ParamsE$_ZN4cute8gmem_ptrIPKN7cutlass9uint128_tEECI1NS_12iter_adaptorIS4_S5_EEES4_) ;  /* 0xffffd24000007944 */ /* 0x024fea0003c3ffff */
[----:B-1----:R1:W5:Y:S01]  /*aa30*/  LDL.64 R4, [R1+0x168] ;  /* 0x0001680001047983 */ /* 0x0023620000100a00 */
[----:B------:R-:W-:Y:S02]  /*aa40*/  MOV R8, UR16 ;  /* 0x0000001000087c02 */ /* 0x000fe40008000f00 */
[----:B------:R-:W-:Y:S02]  /*aa50*/  MOV R12, 0xaa70 ;  /* 0x0000aa70000c7802 */ /* 0x000fe40000000f00 */
[----:B-1---5:R-:W-:Y:S05]  /*aa60*/  CALL.REL.NOINC `($_ZN7cutlass13device_kernelIN5flash19enable_sm80_to_sm89INS1_16FlashAttnBwdSm80INS1_25CollectiveMainloopBwdSm80ILi2ELi2EN4cute5tupleIJNS5_1CILi64EEENS7_ILi128EEES8_EEENS_10bfloat16_tEfNS_4arch4Sm80ELb0ELb0ELb1ELb0ELb1ELb0ELb0ELb0ELi2ELi2ELi4ELi2ELb1EEENS1_21CollectiveEpilogueBwdISA_SB_SD_Li256ELb0ELb0ELi2EEENS1_19SingleTileSchedulerILb0ELb0ELb0ELi128EEEEEEEEEvNT_6ParamsE$_ZN4cute3eso3ESOILb1ELb0EJNS_6LayoutINS_5tupleIJNS3_IJNS_1CILi1EEES5_EEEEEENS3_IJNS3_IJS5_NS4_ILi0EEEEEEEEEEENS_10ViewEngineINS_8gmem_ptrIPKN7cutlass9uint128_tEEEEEEEC2ERKSB_RKSJ_) ;  /* 0xffffca7000007944 */ /* 0x022fea0003c3ffff */
[----:B------:R2:W5:Y:S01]  /*aa70*/  LDL.64 R14, [R1+0x168] ;  /* 0x00016800010e7983 */ /* 0x0005620000100a00 */
[----:B-1----:R-:W-:-:S03]  /*aa80*/  MOV R4, 0xaaa0 ;  /* 0x0000aaa000047802 */ /* 0x002fc60000000f00 */
[----:B--2--5:R-:W-:Y:S05]  /*aa90*/  CALL.REL.NOINC `($_ZN7cutlass13device_kernelIN5flash19enable_sm80_to_sm89INS1_16FlashAttnBwdSm80INS1_25CollectiveMainloopBwdSm80ILi2ELi2EN4cute5tupleIJNS5_1CILi64EEENS7_ILi128EEES8_EEENS_10bfloat16_tEfNS_4arch4Sm80ELb0ELb0ELb1ELb0ELb1ELb0ELb0ELb0ELi2ELi2ELi4ELi2ELb1EEENS1_21CollectiveEpilogueBwdISA_SB_SD_Li256ELb0ELb0ELi2EEENS1_19SingleTileSchedulerILb0ELb0ELb0ELi128EEEEEEEEEvNT_6ParamsE$_ZN4cute8smem_ptrIPN7cutlass10bfloat16_tEECI1NS_12iter_adaptorIS3_S4_EEES3_) ;  /* 0xffffd25000007944 */ /* 0x024fea0003c3ffff */
[----:B------:R2:W5:Y:S01]  /*aaa0*/  LDL.64 R4, [R1+0x168] ;  /* 0x0001680001047983 */ /* 0x0005620000100a00 */
[----:B-1----:R-:W-:Y:S02]  /*aab0*/  MOV R6, UR16 ;  /* 0x0000001000067c02 */ /* 0x002fe40008000f00 */
[----:B------:R-:W-:Y:S02]  /*aac0*/  MOV R8, 0xaae0 ;  /* 0x0000aae000087802 */ /* 0x000fe40000000f00 */
[----:B--2--5:R-:W-:Y:S05]  /*aad0*/  CALL.REL.NOINC `($_ZN7cutlass13device_kernelIN5flash19enable_sm80_to_sm89INS1_16FlashAttnBwdSm80INS1_25CollectiveMainloopBwdSm80ILi2ELi2EN4cute5tupleIJNS5_1CILi64EEENS7_ILi128EEES8_EEENS_10bfloat16_tEfNS_4arch4Sm80ELb0ELb0ELb1ELb0ELb1ELb0ELb0ELb0ELi2ELi2ELi4ELi2ELb1EEENS1_21CollectiveEpilogueBwdISA_SB_SD_Li256ELb0ELb0ELi2EEENS1_19SingleTileSchedulerILb0ELb0ELb0ELi128EEEEEEEEEvNT_6ParamsE$_ZN4cute8smem_ptrIPN7cutlass9uint128_tEECI1NS_12iter_adaptorIS3_S4_EEES3_) ;  /* 0xffffd25000007944 */ /* 0x024fea0003c3ffff */
[----:B-1----:R1:W5:Y:S01]  /*aae0*/  LDL.64 R4, [R1+0x168] ;  /* 0x0001680001047983 */ /* 0x0023620000100a00 */
[----:B------:R-:W-:Y:S02]  /*aaf0*/  MOV R6, UR16 ;  /* 0x0000001000067c02 */ /* 0x000fe40008000f00 */
[----:B------:R-:W-:-:S02]  /*ab00*/  MOV R8, 0xab20 ;  /* 0x0000ab2000087802 */ /* 0x000fc40000000f00 */
[----:B-1---5:R-:W-:Y:S05]  /*ab10*/  CALL.REL.NOINC `($_ZN7cutlass13device_kernelIN5flash19enable_sm80_to_sm89INS1_16FlashAttnBwdSm80INS1_25CollectiveMainloopBwdSm80ILi2ELi2EN4cute5tupleIJNS5_1CILi64EEENS7_ILi128EEES8_EEENS_10bfloat16_tEfNS_4arch4Sm80ELb0ELb0ELb1ELb0ELb1ELb0ELb0ELb0ELi2ELi2ELi4ELi2ELb1EEENS1_21CollectiveEpilogueBwdISA_SB_SD_Li256ELb0ELb0ELi2EEENS1_19SingleTileSchedulerILb0ELb0ELb0ELi128EEEEEEEEEvNT_6ParamsE$_ZN4cute3eso3ESOILb1ELb0EJNS_6LayoutINS_5tupleIJNS3_IJNS_1CILi1EEES5_EEEEEENS3_IJNS3_IJS5_NS4_ILi0EEEEEEEEEEENS_10ViewEngineINS_8smem_ptrIPN7cutlass9uint128_tEEEEEEEC2ERKSB_RKSI_) ;  /* 0xffffca0000007944 */ /* 0x022fea0003c3ffff */
[----:B-1----:R1:W5:Y:S01]  /*ab20*/  LDL R4, [R1+0x168] ;  /* 0x0001680001047983 */ /* 0x0023620000100800 */
[----:B------:R-:W-:-:S03]  /*ab30*/  MOV R6, 0xab50 ;  /* 0x0000ab5000067802 */ /* 0x000fc60000000f00 */
[----:B-1---5:R-:W-:Y:S05]  /*ab40*/  CALL.REL.NOINC `($_ZN7cutlass13device_kernelIN5flash19enable_sm80_to_sm89INS1_16FlashAttnBwdSm80INS1_25CollectiveMainloopBwdSm80ILi2ELi2EN4cute5tupleIJNS5_1CILi64EEENS7_ILi128EEES8_EEENS_10bfloat16_tEfNS_4arch4Sm80ELb0ELb0ELb1ELb0ELb1ELb0ELb0ELb0ELi2ELi2ELi4ELi2ELb1EEENS1_21CollectiveEpilogueBwdISA_SB_SD_Li256ELb0ELb0ELi2EEENS1_19SingleTileSchedulerILb0ELb0ELb0ELi128EEEEEEEEEvNT_6ParamsE$_ZN73_INTERNAL_24fd9406_37_flash_bwd_hdim64_bf16_softcap_sm80_cu_8e232a79_330724__cvta_generic_to_sharedEPKv) ;  /* 0xffffd26000007944 */ /* 0x022fea0003c3ffff */
        /* <DEDUP_REMOVED lines=9> */
[----:B-1----:R-:W-:Y:S05]  /*abe0*/  CALL.REL.NOINC `($_ZN7cutlass13device_kernelIN5flash19enable_sm80_to_sm89INS1_16FlashAttnBwdSm80INS1_25CollectiveMainloopBwdSm80ILi2ELi2EN4cute5tupleIJNS5_1CILi64EEENS7_ILi128EEES8_EEENS_10bfloat16_tEfNS_4arch4Sm80ELb0ELb0ELb1ELb0ELb1ELb0ELb0ELb0ELi2ELi2ELi4ELi2ELb1EEENS1_21CollectiveEpilogueBwdISA_SB_SD_Li256ELb0ELb0ELi2EEENS1_19SingleTileSchedulerILb0ELb0ELb0ELi128EEEEEEEEEvNT_6ParamsE$_ZN4cute3eso3ESOILb1ELb0EJNS_1CILi0EEEiS3_EEC2ERKS3_RKiS6_) ;  /* 0xffffc6c000007944 */ /* 0x002fea0003c3ffff */
[----:B------:R-:W2:Y:S01]  /*abf0*/  LDL R5, [R1+0x168] ;  /* 0x0001680001057983 */ /* 0x000ea20000100800 */
[----:B------:R-:W-:Y:S01]  /*ac00*/  MOV R4, 0xac40 ;  /* 0x0000ac4000047802 */ /* 0x000fe20000000f00 */
[----:B------:R-:W-:Y:S01]  /*ac10*/  UMOV UR37, UR16 ;  /* 0x0000001000257c82 */ /* 0x000fe20008000000 */
[----:B--2---:R-:W-:-:S02]  /*ac20*/  SHF.L.U32 R5, R5, 0x5, RZ ;  /* 0x0000000505057819 */ /* 0x004fc400000006ff */
        /* <DEDUP_REMOVED lines=21> */
[----:B------:R-:W-:Y:S01]  /*ad80*/  IMAD.MOV.U32 R5, RZ, RZ, 0x1 ;  /* 0x00000001ff057424 */ /* 0x000fe200078e00ff */
        /* <DEDUP_REMOVED lines=21> */
[----:B-1----:R-:W-:Y:S02]  /*aee0*/  MOV R5, 0x1 ;  /* 0x0000000100057802 */ /* 0x002fe40000000f00 */
        /* <DEDUP_REMOVED lines=47> */
[----:B--2--5:R-:W-:Y:S05]  /*b1e0*/  CALL.REL.NOINC `($_ZN7cutlass13device_kernelIN5flash19enable_sm80_to_sm89INS1_16FlashAttnBwdSm80INS1_25CollectiveMainloopBwdSm80ILi2ELi2EN4cute5tupleIJNS5_1CILi64EEENS7_ILi128EEES8_EEENS_10bfloat16_tEfNS_4arch4Sm80ELb0ELb0ELb1ELb0ELb1ELb0ELb0ELb0ELi2ELi2ELi4ELi2ELb1EEENS1_21CollectiveEpilogueBwdISA_SB_SD_Li256ELb0ELb0ELi2EEENS1_19SingleTileSchedulerILb0ELb0ELb0ELi128EEEEEEEEEvNT_6ParamsE$_ZN4cute3eso3ESOILb1ELb0EJNS_10UnderscoreES2_iEEC2ERKS2_S5_RKi) ;  /* 0xffffbdd000007944 */ /* 0x024fea0003c3ffff */
[----:B------:R-:W2:Y:S01]  /*b1f0*/  LDL R5, [R1+0x168] ;  /* 0x0001680001057983 */ /* 0x000ea20000100800 */
[----:B-1----:R-:W-:Y:S02]  /*b200*/  MOV R4, 0xb230 ;  /* 0x0000b23000047802 */ /* 0x002fe40000000f00 */
[----:B--2---:R-:W-:Y:S02]  /*b210*/  SHF.L.U32 R5, R5, 0x6, RZ ;  /* 0x0000000605057819 */ /* 0x004fe400000006ff */
[----:B------:R-:W-:Y:S05]  /*b220*/  CALL.REL.NOINC `($_ZN7cutlass13device_kernelIN5flash19enable_sm80_to_sm89INS1_16FlashAttnBwdSm80INS1_25CollectiveMainloopBwdSm80ILi2ELi2EN4cute5tupleIJNS5_1CILi64EEENS7_ILi128EEES8_EEENS_10bfloat16_tEfNS_4arch4Sm80ELb0ELb0ELb1ELb0ELb1ELb0ELb0ELb0ELi2ELi2ELi4ELi2ELb1EEENS1_21CollectiveEpilogueBwdISA_SB_SD_Li256ELb0ELb0ELi2EEENS1_19SingleTileSchedulerILb0ELb0ELb0ELi128EEEEEEEEEvNT_6ParamsE$_ZN4cute3eso3ESOILb1ELb0EJNS_6LayoutINS_5tupleIJNS3_IJNS_1CILi4EEENS4_ILi1EEEEEES6_EEENS3_IJNS3_IJS6_NS4_ILi0EEEEEES9_EEEEEiEEC2ERKSC_RKi) ;  /* 0xffffc45000007944 */ /* 0x000fea0003c3ffff */
[----:B------:R1:W2:Y:S04]  /*b230*/  LD.E.64 R8, [R12.64+0x8] ;  /* 0x000008160c087980 */ /* 0x0002a8000c101b00 */
[----:B------:R-:W2:Y:S01]  /*b240*/  LDL R4, [R1+0x168] ;  /* 0x0001680001047983 */ /* 0x000ea20000100800 */
[----:B-1----:R-:W-:Y:S01]  /*b250*/  MOV R12, 0xb290 ;  /* 0x0000b290000c7802 */ /* 0x002fe20000000f00 */
[----:B--2---:R-:W-:Y:S01]  /*b260*/  IMAD.WIDE R8, R4, 0x4, R8 ;  /* 0x0000000404087825 */ /* 0x004fe200078e0208 */
[----:B------:R-:W-:-:S03]  /*b270*/  MOV R4, UR16 ;  /* 0x0000001000047c02 */ /* 0x000fc60008000f00 */
[----:B------:R-:W-:Y:S05]  /*b280*/  CALL.REL.NOINC `($_ZN7cutlass13device_kernelIN5flash19enable_sm80_to_sm89INS1_16FlashAttnBwdSm80INS1_25CollectiveMainloopBwdSm80ILi2ELi2EN4cute5tupleIJNS5_1CILi64EEENS7_ILi128EEES8_EEENS_10bfloat16_tEfNS_4arch4Sm80ELb0ELb0ELb1ELb0ELb1ELb0ELb0ELb0ELi2ELi2ELi4ELi2ELb1EEENS1_21CollectiveEpilogueBwdISA_SB_SD_Li256ELb0ELb0ELi2EEENS1_19SingleTileSchedulerILb0ELb0ELb0ELi128EEEEEEEEEvNT_6ParamsE$_ZN4cute8gmem_ptrIPKfECI1NS_12iter_adaptorIS2_S3_EEES2_) ;  /* 0xffffca2000007944 */ /* 0x000fea0003c3ffff */
[----:B-1----:R1:W5:Y:S01]  /*b290*/  LDL.64 R4, [R1+0x168] ;  /* 0x0001680001047983 */ /* 0x0023620000100a00 */
[----:B------:R-:W-:-:S03]  /*b2a0*/  MOV R6, 0xb2c0 ;  /* 0x0000b2c000067802 */ /* 0x000fc60000000f00 */
[----:B-1---5:R-:W-:Y:S05]  /*b2b0*/  CALL.REL.NOINC `($_ZN7cutlass13device_kernelIN5flash19enable_sm80_to_sm89INS1_16FlashAttnBwdSm80INS1_25CollectiveMainloopBwdSm80ILi2ELi2EN4cute5tupleIJNS5_1CILi64EEENS7_ILi128EEES8_EEENS_10bfloat16_tEfNS_4arch4Sm80ELb0ELb0ELb1ELb0ELb1ELb0ELb0ELb0ELi2ELi2ELi4ELi2ELb1EEENS1_21CollectiveEpilogueBwdISA_SB_SD_Li256ELb0ELb0ELi2EEENS1_19SingleTileSchedulerILb0ELb0ELb0ELi128EEEEEEEEEvNT_6ParamsE$_ZN4cute3eso3ESOILb1ELb0EJNS_6LayoutINS_5tupleIJNS3_IJNS_1CILi4EEENS4_ILi1EEEEEES6_EEENS3_IJNS3_IJS6_NS4_ILi0EEEEEES9_EEEEENS_10ViewEngineINS_8gmem_ptrIPKfEEEEEEC2ERKSC_RKSI_) ;  /* 0xffffc32000007944 */ /* 0x022fea0003c3ffff */
[----:B------:R-:W5:Y:S04]  /*b2c0*/  LDL.64 R12, [UR4+0x40] ;  /* 0x00004004ff0c7983 */ /* 0x000f680008100a00 */
[----:B------:R2:W5:Y:S01]  /*b2d0*/  LDL.64 R8, [R1+0x168] ;  /* 0x0001680001087983 */ /* 0x0005620000100a00 */
[----:B------:R-:W-:Y:S01]  /*b2e0*/  MOV R6, 0xb310 ;  /* 0x0000b31000067802 */ /* 0x000fe20000000f00 */
[----:B------:R-:W-:-:S02]  /*b2f0*/  UMOV UR25, UR17 ;  /* 0x0000001100197c82 */ /* 0x000fc40008000000 */
[----:B-12--5:R-:W-:Y:S05]  /*b300*/  CALL.REL.NOINC `($_ZN7cutlass13device_kernelIN5flash19enable_sm80_to_sm89INS1_16FlashAttnBwdSm80INS1_25CollectiveMainloopBwdSm80ILi2ELi2EN4cute5tupleIJNS5_1CILi64EEENS7_ILi128EEES8_EEENS_10bfloat16_tEfNS_4arch4Sm80ELb0ELb0ELb1ELb0ELb1ELb0ELb0ELb0ELi2ELi2ELi4ELi2ELb1EEENS1_21CollectiveEpilogueBwdISA_SB_SD_Li256ELb0ELb0ELi2EEENS1_19SingleTileSchedulerILb0ELb0ELb0ELi128EEEEEEEEEvNT_6ParamsE$_ZN4cute3eso3ESOILb1ELb0EJNS_10UnderscoreES2_iEEC2ERKS2_S5_RKi) ;  /* 0xffffbcb000007944 */ /* 0x026fea0003c3ffff */
[----:B------:R-:W2:Y:S01]  /*b310*/  LDL R5, [R1+0x168] ;  /* 0x0001680001057983 */ /* 0x000ea20000100800 */
[----:B-1----:R-:W-:-:S02]  /*b320*/  MOV R4, 0xb350 ;  /* 0x0000b35000047802 */ /* 0x002fc40000000f00 */
[----:B--2---:R-:W-:Y:S02]  /*b330*/  SHF.L.U32 R5, R5, 0x6, RZ ;  /* 0x0000000605057819 */ /* 0x004fe400000006ff */
[----:B------:R-:W-:Y:S05]  /*b340*/  CALL.REL.NOINC `($_ZN7cutlass13device_kernelIN5flash19enable_sm80_to_sm89INS1_16FlashAttnBwdSm80INS1_25CollectiveMainloopBwdSm80ILi2ELi2EN4cute5tupleIJNS5_1CILi64EEENS7_ILi128EEES8_EEENS_10bfloat16_tEfNS_4arch4Sm80ELb0ELb0ELb1ELb0ELb1ELb0ELb0ELb0ELi2ELi2ELi4ELi2ELb1EEENS1_21CollectiveEpilogueBwdISA_SB_SD_Li256ELb0ELb0ELi2EEENS1_19SingleTileSchedulerILb0ELb0ELb0ELi128EEEEEEEEEvNT_6ParamsE$_ZN4cute3eso3ESOILb1ELb0EJNS_6LayoutINS_5tupleIJNS3_IJNS_1CILi4EEENS4_ILi1EEEEEES6_EEENS3_IJNS3_IJS6_NS4_ILi0EEEEEES9_EEEEEiEEC2ERKSC_RKi) ;  /* 0xffffc33000007944 */ /* 0x000fea0003c3ffff */
[----:B------:R1:W2:Y:S04]  /*b350*/  LD.E.64 R6, [R12.64] ;  /* 0x000000160c067980 */ /* 0x0002a8000c101b00 */
[----:B------:R-:W2:Y:S01]  /*b360*/  LDL R4, [R1+0x168] ;  /* 0x0001680001047983 */ /* 0x000ea20000100800 */
[----:B-1----:R-:W-:Y:S01]  /*b370*/  MOV R12, 0xb3b0 ;  /* 0x0000b3b0000c7802 */ /* 0x002fe20000000f00 */
[----:B--2---:R-:W-:Y:S01]  /*b380*/  IMAD.WIDE R6, R4, 0x4, R6 ;  /* 0x0000000404067825 */ /* 0x004fe200078e0206 */
[----:B------:R-:W-:-:S03]  /*b390*/  MOV R4, UR16 ;  /* 0x0000001000047c02 */ /* 0x000fc60008000f00 */
[----:B------:R-:W-:Y:S05]  /*b3a0*/  CALL.REL.NOINC `($_ZN7cutlass13device_kernelIN5flash19enable_sm80_to_sm89INS1_16FlashAttnBwdSm80INS1_25CollectiveMainloopBwdSm80ILi2ELi2EN4cute5tupleIJNS5_1CILi64EEENS7_ILi128EEES8_EEENS_10bfloat16_tEfNS_4arch4Sm80ELb0ELb0ELb1ELb0ELb1ELb0ELb0ELb0ELi2ELi2ELi4ELi2ELb1EEENS1_21CollectiveEpilogueBwdISA_SB_SD_Li256ELb0ELb0ELi2EEENS1_19SingleTileSchedulerILb0ELb0ELb0ELi128EEEEEEEEEvNT_6ParamsE$_ZN4cute8smem_ptrIPfECI1NS_12iter_adaptorIS1_S2_EEES1_) ;  /* 0xffffc9c000007944 */ /* 0x000fea0003c3ffff */
[----:B-1----:R1:W5:Y:S01]  /*b3b0*/  LDL.64 R4, [R1+0x168] ;  /* 0x0001680001047983 */ /* 0x0023620000100a00 */
[----:B------:R-:W-:-:S03]  /*b3c0*/  MOV R6, 0xb3e0 ;  /* 0x0000b3e000067802 */ /* 0x000fc60000000f00 */
[----:B-1---5:R-:W-:Y:S05]  /*b3d0*/  CALL.REL.NOINC `($_ZN7cutlass13device_kernelIN5flash19enable_sm80_to_sm89INS1_16FlashAttnBwdSm80INS1_25CollectiveMainloopBwdSm80ILi2ELi2EN4cute5tupleIJNS5_1CILi64EEENS7_ILi128EEES8_EEENS_10bfloat16_tEfNS_4arch4Sm80ELb0ELb0ELb1ELb0ELb1ELb0ELb0ELb0ELi2ELi2ELi4ELi2ELb1EEENS1_21CollectiveEpilogueBwdISA_SB_SD_Li256ELb0ELb0ELi2EEENS1_19SingleTileSchedulerILb0ELb0ELb0ELi128EEEEEEEEEvNT_6ParamsE$_ZN4cute3eso3ESOILb1ELb0EJNS_6LayoutINS_5tupleIJNS3_IJNS_1CILi4EEENS4_ILi1EEEEEES6_EEENS3_IJNS3_IJS6_NS4_ILi0EEEEEES9_EEEEENS_10ViewEngineINS_8smem_ptrIPfEEEEEEC2ERKSC_RKSH_) ;  /* 0xffffc25000007944 */ /* 0x022fea0003c3ffff */
[----:B------:R-:W5:Y:S04]  /*b3e0*/  LDL.64 R12, [UR4+0x48] ;  /* 0x00004804ff0c7983 */ /* 0x000f680008100a00 */
[----:B------:R2:W5:Y:S01]  /*b3f0*/  LDL.64 R6, [R1+0x168] ;  /* 0x0001680001067983 */ /* 0x0005620000100a00 */
[----:B-1----:R-:W-:Y:S01]  /*b400*/  MOV R5, RZ ;  /* 0x000000ff00057202 */ /* 0x002fe20000000f00 */
[----:B------:R-:W-:Y:S01]  /*b410*/  UMOV UR37, UR20 ;  /* 0x0000001400257c82 */ /* 0x000fe20008000000 */
[----:B------:R-:W-:-:S02]  /*b420*/  MOV R4, 0xb440 ;  /* 0x0000b44000047802 */ /* 0x000fc40000000f00 */
[----:B--2--5:R-:W-:Y:S05]  /*b430*/  CALL.REL.NOINC `($_ZN7cutlass13device_kernelIN5flash19enable_sm80_to_sm89INS1_16FlashAttnBwdSm80INS1_25CollectiveMainloopBwdSm80ILi2ELi2EN4cute5tupleIJNS5_1CILi64EEENS7_ILi128EEES8_EEENS_10bfloat16_tEfNS_4arch4Sm80ELb0ELb0ELb1ELb0ELb1ELb0ELb0ELb0ELi2ELi2ELi4ELi2ELb1EEENS1_21CollectiveEpilogueBwdISA_SB_SD_Li256ELb0ELb0ELi2EEENS1_19SingleTileSchedulerILb0ELb0ELb0ELi128EEEEEEEEEvNT_6ParamsE$_ZN4cute3eso3ESOILb1ELb0EJNS_1CILi0EEEiEEC2ERKS3_RKi) ;  /* 0xffffbe2000007944 */ /* 0x024fea0003c3ffff */
[----:B------:R1:W5:Y:S01]  /*b440*/  LD.E R5, [R12.64] ;  /* 0x000000160c057980 */ /* 0x000362000c101900 */
[----:B------:R-:W-:-:S03]  /*b450*/  MOV R14, 0xb470 ;  /* 0x0000b470000e7802 */ /* 0x000fc60000000f00 */
[----:B-1---5:R-:W-:Y:S05]  /*b460*/  CALL.REL.NOINC `($_ZN7cutlass13device_kernelIN5flash19enable_sm80_to_sm89INS1_16FlashAttnBwdSm80INS1_25CollectiveMainloopBwdSm80ILi2ELi2EN4cute5tupleIJNS5_1CILi64EEENS7_ILi128EEES8_EEENS_10bfloat16_tEfNS_4arch4Sm80ELb0ELb0ELb1ELb0ELb1ELb0ELb0ELb0ELi2ELi2ELi4ELi2ELb1EEENS1_21CollectiveEpilogueBwdISA_SB_SD_Li256ELb0ELb0ELi2EEENS1_19SingleTileSchedulerILb0ELb0ELb0ELi128EEEEEEEEEvNT_6ParamsE$_ZZN4cuteplIJiEJNS_1CILi0EEEEEEDaRKNS_15ArithmeticTupleIJDpT_EEERKNS3_IJDpT0_EEEENKUlDpRKT_E_clIJiEEEDaSH_) ;  /* 0xffffeb5000007944 */ /* 0x022fea0003c3ffff */
[----:B-----5:R-:W-:Y:S02]  /*b470*/  ISETP.GT.AND P0, PT, R4, 0x3f, PT ;  /* 0x0000003f0400780c */ /* 0x020fe40003f04270 */
[----:B------:R-:W-:-:S11]  /*b480*/  MOV R11, 0x0 ;  /* 0x00000000000b7802 */ /* 0x000fd60000000f00 */
[----:B------:R-:W-:Y:S05]  /*b490*/  @P0 RET.REL.NODEC R10 `(_ZN7cutlass13device_kernelIN5flash19enable_sm80_to_sm89INS1_16FlashAttnBwdSm80INS1_25CollectiveMainloopBwdSm80ILi2ELi2EN4cute5tupleIJNS5_1CILi64EEENS7_ILi128EEES8_EEENS_10bfloat16_tEfNS_4arch4Sm80ELb0ELb0ELb1ELb0ELb1ELb0ELb0ELb0ELi2ELi2ELi4ELi2ELb1EEENS1_21CollectiveEpilogueBwdISA_SB_SD_Li256ELb0ELb0ELi2EEENS1_19SingleTileSchedulerILb0ELb0ELb0ELi128EEEEEEEEEvNT_6ParamsE) ;  /* 0xffff4b600a000950 */ /* 0x000fea0003c3ffff */
[----:B------:R-:W5:Y:S01]  /*b4a0*/  LDL.64 R16, [UR4+0x50] ;  /* 0x00005004ff107983 */ /* 0x000f620008100a00 */
[----:B------:R-:W-:Y:S01]  /*b4b0*/  IMAD.U32 R4, RZ, RZ, UR20 ;  /* 0x00000014ff047e24 */ /* 0x000fe2000f8e00ff */
[----:B------:R-:W-:Y:S02]  /*b4c0*/  MOV R5, RZ ;  /* 0x000000ff00057202 */ /* 0x000fe40000000f00 */
[----:B------:R-:W-:Y:S02]  /*b4d0*/  MOV R12, 0xb4f0 ;  /* 0x0000b4f0000c7802 */ /* 0x000fe40000000f00 */
[----:B-1---5:R-:W-:Y:S05]  /*b4e0*/  CALL.REL.NOINC `($_ZN7cutlass13device_kernelIN5flash19enable_sm80_to_sm89INS1_16FlashAttnBwdSm80INS1_25CollectiveMainloopBwdSm80ILi2ELi2EN4cute5tupleIJNS5_1CILi64EEENS7_ILi128EEES8_EEENS_10bfloat16_tEfNS_4arch4Sm80ELb0ELb0ELb1ELb0ELb1ELb0ELb0ELb0ELi2ELi2ELi4ELi2ELb1EEENS1_21CollectiveEpilogueBwdISA_SB_SD_Li256ELb0ELb0ELi2EEENS1_19SingleTileSchedulerILb0ELb0ELb0ELi128EEEEEEEEEvNT_6ParamsE$_ZN4cute3eso3ESOILb1ELb0EJNS_10UnderscoreEiEEC2ERKS2_RKi) ;  /* 0xffffbb3000007944 */ /* 0x022fea0003c3ffff */
[----:B-1----:R-:W-:Y:S02]  /*b4f0*/  MOV R4, UR20 ;  /* 0x0000001400047c02 */ /* 0x002fe40008000f00 */
[----:B------:R-:W-:Y:S02]  /*b500*/  MOV R12, 0xb520 ;  /* 0x0000b520000c7802 */ /* 0x000fe40000000f00 */
[----:B------:R-:W-:Y:S05]  /*b510*/  CALL.REL.NOINC `($_ZN7cutlass13device_kernelIN5flash19enable_sm80_to_sm89INS1_16FlashAttnBwdSm80INS1_25CollectiveMainloopBwdSm80ILi2ELi2EN4cute5tupleIJNS5_1CILi64EEENS7_ILi128EEES8_EEENS_10bfloat16_tEfNS_4arch4Sm80ELb0ELb0ELb1ELb0ELb1ELb0ELb0ELb0ELi2ELi2ELi4ELi2ELb1EEENS1_21CollectiveEpilogueBwdISA_SB_SD_Li256ELb0ELb0ELi2EEENS1_19SingleTileSchedulerILb0ELb0ELb0ELi128EEEEEEEEEvNT_6ParamsE$_ZN4cute8gmem_ptrIPKfECI1NS_12iter_adaptorIS2_S3_EEES2_) ;  /* 0xffffc79000007944 */ /* 0x000fea0003c3ffff */
[----:B-1----:R1:W5:Y:S01]  /*b520*/  LDL.64 R4, [R1+0x160] ;  /* 0x0001600001047983 */ /* 0x0023620000100a00 */
[----:B------:R-:W-:Y:S02]  /*b530*/  MOV R8, UR20 ;  /* 0x0000001400087c02 */ /* 0x000fe40008000f00 */
[----:B------:R-:W-:Y:S02]  /*b540*/  MOV R12, 0xb560 ;  /* 0x0000b560000c7802 */ /* 0x000fe40000000f00 */
[----:B-1---5:R-:W-:Y:S05]  /*b550*/  CALL.REL.NOINC `($_ZN7cutlass13device_kernelIN5flash19enable_sm80_to_sm89INS1_16FlashAttnBwdSm80INS1_25CollectiveMainloopBwdSm80ILi2ELi2EN4cute5tupleIJNS5_1CILi64EEENS7_ILi128EEES8_EEENS_10bfloat16_tEfNS_4arch4Sm80ELb0ELb0ELb1ELb0ELb1ELb0ELb0ELb0ELi2ELi2ELi4ELi2ELb1EEENS1_21CollectiveEpilogueBwdISA_SB_SD_Li256ELb0ELb0ELi2EEENS1_19SingleTileSchedulerILb0ELb0ELb0ELi128EEEEEEEEEvNT_6ParamsE$_ZN4cute3eso3ESOILb1ELb0EJNS_6LayoutINS_5tupleIJNS3_IJNS_1CILi4EEENS4_ILi1EEEEEEEEENS3_IJNS3_IJS6_NS4_ILi0EEEEEEEEEEENS_10ViewEngineINS_8gmem_ptrIPKfEEEEEEC2ERKSC_RKSI_) ;  /* 0xffffc00000007944 */ /* 0x022fea0003c3ffff */
[----:B-1----:R1:W5:Y:S01]  /*b560*/  LDL.64 R8, [R1+0x160] ;  /* 0x0001600001087983 */ /* 0x0023620000100a00 */
[----:B------:R-:W-:Y:S01]  /*b570*/  IMAD.U32 R4, RZ, RZ, UR20 ;  /* 0x00000014ff047e24 */ /* 0x000fe2000f8e00ff */
[----:B------:R-:W-:-:S02]  /*b580*/  MOV R5, RZ ;  /* 0x000000ff00057202 */ /* 0x000fc40000000f00 */
[----:B------:R-:W-:Y:S02]  /*b590*/  MOV R12, 0xb5b0 ;  /* 0x0000b5b0000c7802 */ /* 0x000fe40000000f00 */
[----:B-1---5:R-:W-:Y:S05]  /*b5a0*/  CALL.REL.NOINC `($_ZN7cutlass13device_kernelIN5flash19enable_sm80_to_sm89INS1_16FlashAttnBwdSm80INS1_25CollectiveMainloopBwdSm80ILi2ELi2EN4cute5tupleIJNS5_1CILi64EEENS7_ILi128EEES8_EEENS_10bfloat16_tEfNS_4arch4Sm80ELb0ELb0ELb1ELb0ELb1ELb0ELb0ELb0ELi2ELi2ELi4ELi2ELb1EEENS1_21CollectiveEpilogueBwdISA_SB_SD_Li256ELb0ELb0ELi2EEENS1_19SingleTileSchedulerILb0ELb0ELb0ELi128EEEEEEEEEvNT_6ParamsE$_ZN4cute3eso3ESOILb1ELb0EJNS_10UnderscoreEiEEC2ERKS2_RKi) ;  /* 0xffffba7000007944 */ /* 0x022fea0003c3ffff */
[----:B-1----:R-:W-:Y:S02]  /*b5b0*/  MOV R4, UR20 ;  /* 0x0000001400047c02 */ /* 0x002fe40008000f00 */
[----:B------:R-:W-:Y:S02]  /*b5c0*/  MOV R12, 0xb5e0 ;  /* 0x0000b5e0000c7802 */ /* 0x000fe40000000f00 */
[----:B------:R-:W-:Y:S05]  /*b5d0*/  CALL.REL.NOINC `($_ZN7cutlass13device_kernelIN5flash19enable_sm80_to_sm89INS1_16FlashAttnBwdSm80INS1_25CollectiveMainloopBwdSm80ILi2ELi2EN4cute5tupleIJNS5_1CILi64EEENS7_ILi128EEES8_EEENS_10bfloat16_tEfNS_4arch4Sm80ELb0ELb0ELb1ELb0ELb1ELb0ELb0ELb0ELi2ELi2ELi4ELi2ELb1EEENS1_21CollectiveEpilogueBwdISA_SB_SD_Li256ELb0ELb0ELi2EEENS1_19SingleTileSchedulerILb0ELb0ELb0ELi128EEEEEEEEEvNT_6ParamsE$_ZN4cute8smem_ptrIPfECI1NS_12iter_adaptorIS1_S2_EEES1_) ;  /* 0xffffc79000007944 */ /* 0x000fea0003c3ffff */
[----:B-1----:R1:W5:Y:S01]  /*b5e0*/  LDL.64 R4, [R1+0x160] ;  /* 0x0001600001047983 */ /* 0x0023620000100a00 */
[----:B------:R-:W-:Y:S02]  /*b5f0*/  MOV R6, UR20 ;  /* 0x0000001400067c02 */ /* 0x000fe40008000f00 */
[----:B------:R-:W-:Y:S02]  /*b600*/  MOV R12, 0xb620 ;  /* 0x0000b620000c7802 */ /* 0x000fe40000000f00 */
[----:B-1---5:R-:W-:Y:S05]  /*b610*/  CALL.REL.NOINC `($_ZN7cutlass13device_kernelIN5flash19enable_sm80_to_sm89INS1_16FlashAttnBwdSm80INS1_25CollectiveMainloopBwdSm80ILi2ELi2EN4cute5tupleIJNS5_1CILi64EEENS7_ILi128EEES8_EEENS_10bfloat16_tEfNS_4arch4Sm80ELb0ELb0ELb1ELb0ELb1ELb0ELb0ELb0ELi2ELi2ELi4ELi2ELb1EEENS1_21CollectiveEpilogueBwdISA_SB_SD_Li256ELb0ELb0ELi2EEENS1_19SingleTileSchedulerILb0ELb0ELb0ELi128EEEEEEEEEvNT_6ParamsE$_ZN4cute3eso3ESOILb1ELb0EJNS_6LayoutINS_5tupleIJNS3_IJNS_1CILi4EEENS4_ILi1EEEEEEEEENS3_IJNS3_IJS6_NS4_ILi0EEEEEEEEEEENS_10ViewEngineINS_8smem_ptrIPfEEEEEEC2ERKSC_RKSH_) ;  /* 0xffffbf8000007944 */ /* 0x022fea0003c3ffff */
[----:B-1----:R1:W5:Y:S01]  /*b620*/  LDL.64 R6, [R1+0x160] ;  /* 0x0001600001067983 */ /* 0x0023620000100a00 */
[----:B------:R-:W-:Y:S02]  /*b630*/  MOV R4, UR16 ;  /* 0x0000001000047c02 */ /* 0x000fe40008000f00 */
[----:B------:R-:W-:Y:S02]  /*b640*/  MOV R12, 0xb660 ;  /* 0x0000b660000c7802 */ /* 0x000fe40000000f00 */
[----:B-1---5:R-:W-:Y:S05]  /*b650*/  CALL.REL.NOINC `($_ZN7cutlass13device_kernelIN5flash19enable_sm80_to_sm89INS1_16FlashAttnBwdSm80INS1_25CollectiveMainloopBwdSm80ILi2ELi2EN4cute5tupleIJNS5_1CILi64EEENS7_ILi128EEES8_EEENS_10bfloat16_tEfNS_4arch4Sm80ELb0ELb0ELb1ELb0ELb1ELb0ELb0ELb0ELi2ELi2ELi4ELi2ELb1EEENS1_21CollectiveEpilogueBwdISA_SB_SD_Li256ELb0ELb0ELi2EEENS1_19SingleTileSchedulerILb0ELb0ELb0ELi128EEEEEEEEEvNT_6ParamsE$_ZN4cute8gmem_ptrIPKfECI1NS_12iter_adaptorIS2_S3_EEES2_) ;  /* 0xffffc65000007944 */ /* 0x022fea0003c3ffff */
[----:B-1----:R1:W5:Y:S01]  /*b660*/  LDL.64 R4, [R1+0x168] ;  /* 0x0001680001047983 */ /* 0x0023620000100a00 */
[----:B------:R-:W-:Y:S02]  /*b670*/  MOV R8, UR16 ;  /* 0x0000001000087c02 */ /* 0x000fe40008000f00 */
[----:B------:R-:W-:-:S02]  /*b680*/  MOV R12, 0xb6a0 ;  /* 0x0000b6a0000c7802 */ /* 0x000fc40000000f00 */
[----:B-1---5:R-:W-:Y:S05]  /*b690*/  CALL.REL.NOINC `($_ZN7cutlass13device_kernelIN5flash19enable_sm80_to_sm89INS1_16FlashAttnBwdSm80INS1_25CollectiveMainloopBwdSm80ILi2ELi2EN4cute5tupleIJNS5_1CILi64EEENS7_ILi128EEES8_EEENS_10bfloat16_tEfNS_4arch4Sm80ELb0ELb0ELb1ELb0ELb1ELb0ELb0ELb0ELi2ELi2ELi4ELi2ELb1EEENS1_21CollectiveEpilogueBwdISA_SB_SD_Li256ELb0ELb0ELi2EEENS1_19SingleTileSchedulerILb0ELb0ELb0ELi128EEEEEEEEEvNT_6ParamsE$_ZN4cute8gmem_ptrIPKN7cutlass9uint128_tEECI1NS_12iter_adaptorIS4_S5_EEES4_) ;  /* 0xffffc5d000007944 */ /* 0x022fea0003c3ffff */
[----:B-1----:R1:W5:Y:S01]  /*b6a0*/  LDL.64 R4, [R1+0x168] ;  /* 0x0001680001047983 */ /* 0x0023620000100a00 */
[----:B------:R-:W-:-:S02]  /*b6b0*/  MOV R8, UR16 ;  /* 0x0000001000087c02 */ /* 0x000fc40008000f00 */
[----:B------:R-:W-:Y:S02]  /*b6c0*/  MOV R12, 0xb6e0 ;  /* 0x0000b6e0000c7802 */ /* 0x000fe40000000f00 */
[----:B-1---5:R-:W-:Y:S05]  /*b6d0*/  CALL.REL.NOINC `($_ZN7cutlass13device_kernelIN5flash19enable_sm80_to_sm89INS1_16FlashAttnBwdSm80INS1_25CollectiveMainloopBwdSm80ILi2ELi2EN4cute5tupleIJNS5_1CILi64EEENS7_ILi128EEES8_EEENS_10bfloat16_tEfNS_4arch4Sm80ELb0ELb0ELb1ELb0ELb1ELb0ELb0ELb0ELi2ELi2ELi4ELi2ELb1EEENS1_21CollectiveEpilogueBwdISA_SB_SD_Li256ELb0ELb0ELi2EEENS1_19SingleTileSchedulerILb0ELb0ELb0ELi128EEEEEEEEEvNT_6ParamsE$_ZN4cute3eso3ESOILb1ELb0EJNS_6LayoutINS_5tupleIJNS3_IJNS_1CILi1EEES5_EEEEEENS3_IJNS3_IJS5_NS4_ILi0EEEEEEEEEEENS_10ViewEngineINS_8gmem_ptrIPKN7cutlass9uint128_tEEEEEEEC2ERKSB_RKSJ_) ;  /* 0xffffbe0000007944 */ /* 0x022fea0003c3ffff */
[----:B------:R2:W5:Y:S01]  /*b6e0*/  LDL.64 R18, [R1+0x168] ;  /* 0x0001680001127983 */ /* 0x0005620000100a00 */
[----:B-1----:R-:W-:Y:S02]  /*b6f0*/  MOV R4, UR16 ;  /* 0x0000001000047c02 */ /* 0x002fe40008000f00 */
[----:B------:R-:W-:Y:S02]  /*b700*/  MOV R12, 0xb720 ;  /* 0x0000b720000c7802 */ /* 0x000fe40000000f00 */
[----:B--2--5:R-:W-:Y:S05]  /*b710*/  CALL.REL.NOINC `($_ZN7cutlass13device_kernelIN5flash19enable_sm80_to_sm89INS1_16FlashAttnBwdSm80INS1_25CollectiveMainloopBwdSm80ILi2ELi2EN4cute5tupleIJNS5_1CILi64EEENS7_ILi128EEES8_EEENS_10bfloat16_tEfNS_4arch4Sm80ELb0ELb0ELb1ELb0ELb1ELb0ELb0ELb0ELi2ELi2ELi4ELi2ELb1EEENS1_21CollectiveEpilogueBwdISA_SB_SD_Li256ELb0ELb0ELi2EEENS1_19SingleTileSchedulerILb0ELb0ELb0ELi128EEEEEEEEEvNT_6ParamsE$_ZN4cute8smem_ptrIPfECI1NS_12iter_adaptorIS1_S2_EEES1_) ;  /* 0xffffc65000007944 */ /* 0x024fea0003c3ffff */
[----:B-1----:R1:W5:Y:S01]  /*b720*/  LDL.64 R4, [R1+0x168] ;  /* 0x0001680001047983 */ /* 0x0023620000100a00 */
[----:B------:R-:W-:Y:S02]  /*b730*/  MOV R6, UR16 ;  /* 0x0000001000067c02 */ /* 0x000fe40008000f00 */
[----:B------:R-:W-:Y:S02]  /*b740*/  MOV R8, 0xb760 ;  /* 0x0000b76000087802 */ /* 0x000fe40000000f00 */
[----:B-1---5:R-:W-:Y:S05]  /*b750*/  CALL.REL.NOINC `($_ZN7cutlass13device_kernelIN5flash19enable_sm80_to_sm89INS1_16FlashAttnBwdSm80INS1_25CollectiveMainloopBwdSm80ILi2ELi2EN4cute5tupleIJNS5_1CILi64EEENS7_ILi128EEES8_EEENS_10bfloat16_tEfNS_4arch4Sm80ELb0ELb0ELb1ELb0ELb1ELb0ELb0ELb0ELi2ELi2ELi4ELi2ELb1EEENS1_21CollectiveEpilogueBwdISA_SB_SD_Li256ELb0ELb0ELi2EEENS1_19SingleTileSchedulerILb0ELb0ELb0ELi128EEEEEEEEEvNT_6ParamsE$_ZN4cute8smem_ptrIPN7cutlass9uint128_tEECI1NS_12iter_adaptorIS3_S4_EEES3_) ;  /* 0xffffc5d000007944 */ /* 0x022fea0003c3ffff */
[----:B-1----:R1:W5:Y:S01]  /*b760*/  LDL.64 R4, [R1+0x168] ;  /* 0x0001680001047983 */ /* 0x0023620000100a00 */
[----:B------:R-:W-:Y:S02]  /*b770*/  MOV R6, UR16 ;  /* 0x0000001000067c02 */ /* 0x000fe40008000f00 */
[----:B------:R-:W-:Y:S02]  /*b780*/  MOV R8, 0xb7a0 ;  /* 0x0000b7a000087802 */ /* 0x000fe40000000f00 */
[----:B-1---5:R-:W-:Y:S05]  /*b790*/  CALL.REL.NOINC `($_ZN7cutlass13device_kernelIN5flash19enable_sm80_to_sm89INS1_16FlashAttnBwdSm80INS1_25CollectiveMainloopBwdSm80ILi2ELi2EN4cute5tupleIJNS5_1CILi64EEENS7_ILi128EEES8_EEENS_10bfloat16_tEfNS_4arch4Sm80ELb0ELb0ELb1ELb0ELb1ELb0ELb0ELb0ELi2ELi2ELi4ELi2ELb1EEENS1_21CollectiveEpilogueBwdISA_SB_SD_Li256ELb0ELb0ELi2EEENS1_19SingleTileSchedulerILb0ELb0ELb0ELi128EEEEEEEEEvNT_6ParamsE$_ZN4cute3eso3ESOILb1ELb0EJNS_6LayoutINS_5tupleIJNS3_IJNS_1CILi1EEES5_EEEEEENS3_IJNS3_IJS5_NS4_ILi0EEEEEEEEEEENS_10ViewEngineINS_8smem_ptrIPN7cutlass9uint128_tEEEEEEEC2ERKSB_RKSI_) ;  /* 0xffffbd8000007944 */ /* 0x022fea0003c3ffff */
[----:B-1----:R1:W5:Y:S01]  /*b7a0*/  LDL R4, [R1+0x168] ;  /* 0x0001680001047983 */ /* 0x0023620000100800 */
[----:B------:R-:W-:-:S03]  /*b7b0*/  MOV R6, 0xb7d0 ;  /* 0x0000b7d000067802 */ /* 0x000fc60000000f00 */
[----:B-1---5:R-:W-:Y:S05]  /*b7c0*/  CALL.REL.NOINC `($_ZN7cutlass13device_kernelIN5flash19enable_sm80_to_sm89INS1_16FlashAttnBwdSm80INS1_25CollectiveMainloopBwdSm80ILi2ELi2EN4cute5tupleIJNS5_1CILi64EEENS7_ILi128EEES8_EEENS_10bfloat16_tEfNS_4arch4Sm80ELb0ELb0ELb1ELb0ELb1ELb0ELb0ELb0ELi2ELi2ELi4ELi2ELb1EEENS1_21CollectiveEpilogueBwdISA_SB_SD_Li256ELb0ELb0ELi2EEENS1_19SingleTileSchedulerILb0ELb0ELb0ELi128EEEEEEEEEvNT_6ParamsE$_ZN73_INTERNAL_24fd9406_37_flash_bwd_hdim64_bf16_softcap_sm80_cu_8e232a79_330724__cvta_generic_to_sharedEPKv) ;  /* 0xffffc5e000007944 */ /* 0x022fea0003c3ffff */
[----:B------:R-:W2:Y:S01]  /*b7d0*/  LD.E.U8 R16, [R16.64] ;  /* 0x0000001610107980 */ /* 0x000ea2000c101100 */
[----:B------:R-:W-:-:S02]  /*b7e0*/  MOV R11, 0x0 ;  /* 0x00000000000b7802 */ /* 0x000fc40000000f00 */
[----:B--2---:R-:W-:-:S13]  /*b7f0*/  ISETP.NE.AND P0, PT, R16, RZ, PT ;  /* 0x000000ff1000720c */ /* 0x004fda0003f05270 */
[----:B------:R-:W-:Y:S01]  /*b800*/  @!PT LDS RZ, [RZ] ;  /* 0x00000000fffff984 */ /* 0x000fe20000000800 */
[----:B------:R-:W-:Y:S01]  /*b810*/  @!PT LDS RZ, [RZ] ;  /* 0x00000000fffff984 */ /* 0x000fe20000000800 */
[----:B------:R-:W-:Y:S01]  /*b820*/  @!PT LDS RZ, [RZ] ;  /* 0x00000000fffff984 */ /* 0x000fe20000000800 */
[----:B------:R1:W-:Y:S01]  /*b830*/  LDGSTS.E.BYPASS.LTC128B.128 [R4], [R18.64], P0 ;  /* 0x0000000012047fae */ /* 0x0003e20008101d56 */
[----:B------:R-:W-:Y:S05]  /*b840*/  RET.REL.NODEC R10 `(_ZN7cutlass13device_kernelIN5flash19enable_sm80_to_sm89INS1_16FlashAttnBwdSm80INS1_25CollectiveMainloopBwdSm80ILi2ELi2EN4cute5tupleIJNS5_1CILi64EEENS7_ILi128EEES8_EEENS_10bfloat16_tEfNS_4arch4Sm80ELb0ELb0ELb1ELb0ELb1ELb0ELb0ELb0ELi2ELi2ELi4ELi2ELb1EEENS1_21CollectiveEpilogueBwdISA_SB_SD_Li256ELb0ELb0ELi2EEENS1_19SingleTileSchedulerILb0ELb0ELb0ELi128EEEEEEEEEvNT_6ParamsE) ;  /* 0xffff47b00a007950 */ /* 0x000fea0003c3ffff */
        .type           $_ZN7cutlass13device_kernelIN5flash19enable_sm80_to_sm89INS1_16FlashAttnBwdSm80INS1_25CollectiveMainloopBwdSm80ILi2ELi2EN4cute5tupleIJNS5_1CILi64EEENS7_ILi128EEES8_EEENS_10bfloat16_tEfNS_4arch4Sm80ELb0ELb0ELb1ELb0ELb1ELb0ELb0ELb0ELi2ELi2ELi4ELi2ELb1EEENS1_21CollectiveEpilogueBwdISA_SB_SD_Li256ELb0ELb0ELi2EEENS1_19SingleTileSchedulerILb0ELb0ELb0ELi128EEEEEEEEEvNT_6ParamsE$_ZZN5flash25CollectiveMainloopBwdSm80ILi2ELi2EN4cute5tupleIJNS1_1CILi64EEENS3_ILi128EEES4_EEEN7cutlass10bfloat16_tEfNS7_4arch4Sm80ELb0ELb0ELb1ELb0ELb1ELb0ELb0ELb0ELi2ELi2ELi4ELi2ELb1EE3mmaINS_16FlashAttnBwdSm80ISB_NS_21CollectiveEpilogueBwdIS6_S8_SA_Li256ELb0ELb0ELi2EEENS_19SingleTileSchedulerILb0ELb0ELb0ELi128EEEE13SharedStorageENS1_6TensorINS1_11ArrayEngineIfLm32EEENS1_6LayoutINS2_IJNS2_IJNS3_ILi2EEESO_EEESO_NS3_ILi4EEEEEENS2_IJNS2_IJNS3_ILi1EEESO_EEESQ_NS3_ILi8EEEEEEEEEEEEbRKNSB_6ParamsERT0_S12_iNS2_IJiiiEEERT_ENKUliiE_clEii,@function
        .size           $_ZN7cutlass13device_kernelIN5flash19enable_sm80_to_sm89INS1_16FlashAttnBwdSm80INS1_25CollectiveMainloopBwdSm80ILi2ELi2EN4cute5tupleIJNS5_1CILi64EEENS7_ILi128EEES8_EEENS_10bfloat16_tEfNS_4arch4Sm80ELb0ELb0ELb1ELb0ELb1ELb0ELb0ELb0ELi2ELi2ELi4ELi2ELb1EEENS1_21CollectiveEpilogueBwdISA_SB_SD_Li256ELb0ELb0ELi2EEENS1_19SingleTileSchedulerILb0ELb0ELb0ELi128EEEEEEEEEvNT_6ParamsE$_ZZN5flash25CollectiveMainloopBwdSm80ILi2ELi2EN4cute5tupleIJNS1_1CILi64EEENS3_ILi128EEES4_EEEN7cutlass10bfloat16_tEfNS7_4arch4Sm80ELb0ELb0ELb1ELb0ELb1ELb0ELb0ELb0ELi2ELi2ELi4ELi2ELb1EE3mmaINS_16FlashAttnBwdSm80ISB_NS_21CollectiveEpilogueBwdIS6_S8_SA_Li256ELb0ELb0ELi2EEENS_19SingleTileSchedulerILb0ELb0ELb0ELi128EEEE13SharedStorageENS1_6TensorINS1_11ArrayEngineIfLm32EEENS1_6LayoutINS2_IJNS2_IJNS3_ILi2EEESO_EEESO_NS3_ILi4EEEEEENS2_IJNS2_IJNS3_ILi1EEESO_EEESQ_NS3_ILi8EEEEEEEEEEEEbRKNSB_6ParamsERT0_S12_iNS2_IJiiiEEERT_ENKUliiE_clEii,(.L_x_3181 - $_ZN7cutlass13device_kernelIN5flash19enable_sm80_to_sm89INS1_16FlashAttnBwdSm80INS1_25CollectiveMainloopBwdSm80ILi2ELi2EN4cute5tupleIJNS5_1CILi64EEENS7_ILi128EEES8_EEENS_10bfloat16_tEfNS_4arch4Sm80ELb0ELb0ELb1ELb0ELb1ELb0ELb0ELb0ELi2ELi2ELi4ELi2ELb1EEENS1_21CollectiveEpilogueBwdISA_SB_SD_Li256ELb0ELb0ELi2EEENS1_19SingleTileSchedulerILb0ELb0ELb0ELi128EEEEEEEEEvNT_6ParamsE$_ZZN5flash25CollectiveMainloopBwdSm80ILi2ELi2EN4cute5tupleIJNS1_1CILi64EEENS3_ILi128EEES4_EEEN7cutlass10bfloat16_tEfNS7_4arch4Sm80ELb0ELb0ELb1ELb0ELb1ELb0ELb0ELb0ELi2ELi2ELi4ELi2ELb1EE3mmaINS_16FlashAttnBwdSm80ISB_NS_21CollectiveEpilogueBwdIS6_S8_SA_Li256ELb0ELb0ELi2EEENS_19SingleTileSchedulerILb0ELb0ELb0ELi128EEEE13SharedStorageENS1_6TensorINS1_11ArrayEngineIfLm32EEENS1_6LayoutINS2_IJNS2_IJNS3_ILi2EEESO_EEESO_NS3_ILi4EEEEEENS2_IJNS2_IJNS3_ILi1EEESO_EEESQ_NS3_ILi8EEEEEEEEEEEEbRKNSB_6ParamsERT0_S12_iNS2_IJiiiEEERT_ENKUliiE_clEii)
$_ZN7cutlass13device_kernelIN5flash19enable_sm80_to_sm89INS1_16FlashAttnBwdSm80INS1_25CollectiveMainloopBwdSm80ILi2ELi2EN4cute5tupleIJNS5_1CILi64EEENS7_ILi128EEES8_EEENS_10bfloat16_tEfNS_4arch4Sm80ELb0ELb0ELb1ELb0ELb1ELb0ELb0ELb0ELi2ELi2ELi4ELi2ELb1EEENS1_21CollectiveEpilogueBwdISA_SB_SD_Li256ELb0ELb0ELi2EEENS1_19SingleTileSchedulerILb0ELb0ELb0ELi128EEEEEEEEEvNT_6ParamsE$_ZZN5flash25CollectiveMainloopBwdSm80ILi2ELi2EN4cute5tupleIJNS1_1CILi64EEENS3_ILi128EEES4_EEEN7cutlass10bfloat16_tEfNS7_4arch4Sm80ELb0ELb0ELb1ELb0ELb1ELb0ELb0ELb0ELi2ELi2ELi4ELi2ELb1EE3mmaINS_16FlashAttnBwdSm80ISB_NS_21CollectiveEpilogueBwdIS6_S8_SA_Li256ELb0ELb0ELi2EEENS_19SingleTileSchedulerILb0ELb0ELb0ELi128EEEE13SharedStorageENS1_6TensorINS1_11ArrayEngineIfLm32EEENS1_6LayoutINS2_IJNS2_IJNS3_ILi2EEESO_EEESO_NS3_ILi4EEEEEENS2_IJNS2_IJNS3_ILi1EEESO_EEESQ_NS3_ILi8EEEEEEEEEEEEbRKNSB_6ParamsERT0_S12_iNS2_IJiiiEEERT_ENKUliiE_clEii:
        /* <DEDUP_REMOVED lines=369> */
.L_x_45:
        /* <DEDUP_REMOVED lines=10> */
.L_x_3181:


//--------------------- .text._ZN7cutlass13device_kernelIN5flash19enable_sm80_to_sm89INS1_16FlashAttnBwdSm80INS1_25CollectiveMainloopBwdSm80ILi2ELi2EN4cute5tupleIJNS5_1CILi64EEENS7_ILi128EEES8_EEENS_10bfloat16_tEfNS_4arch4Sm80ELb0ELb0ELb1ELb0ELb0ELb0ELb0ELb0ELi2ELi2ELi4ELi2ELb1EEENS1_24CollectiveEpilogueBwdGQAISA_fSD_Li256ELb0ELb0EEENS1_19SingleTileSchedulerILb0ELb0ELb0ELi128EEEEEEEEEvNT_6ParamsE --------------------------
	.section	.text._ZN7cutlass13device_kernelIN5flash19enable_sm80_to_sm89INS1_16FlashAttnBwdSm80INS1_25CollectiveMainloopBwdSm80ILi2ELi2EN4cute5tupleIJNS5_1CILi64EEENS7_ILi128EEES8_EEENS_10bfloat16_tEfNS_4arch4Sm80ELb0ELb0ELb1ELb0ELb0ELb0ELb0ELb0ELi2ELi2ELi4ELi2ELb1EEENS1_24CollectiveEpilogueBwdGQAISA_fSD_Li256ELb0ELb0EEENS1_19SingleTileSchedulerILb0ELb0ELb0ELi128EEEEEEEEEvNT_6ParamsE,"ax",@progbits
	.sectioninfo	@"SHI_REGISTERS=249"
	.align	128
.text._ZN7cutlass13device_kernelIN5flash19enable_sm80_to_sm89INS1_16FlashAttnBwdSm80INS1_25CollectiveMainloopBwdSm80ILi2ELi2EN4cute5tupleIJNS5_1CILi64EEENS7_ILi128EEES8_EEENS_10bfloat16_tEfNS_4arch4Sm80ELb0ELb0ELb1ELb0ELb0ELb0ELb0ELb0ELi2ELi2ELi4ELi2ELb1EEENS1_24CollectiveEpilogueBwdGQAISA_fSD_Li256ELb0ELb0EEENS1_19SingleTileSchedulerILb0ELb0ELb0ELi128EEEEEEEEEvNT_6ParamsE:
        .type           _ZN7cutlass13device_kernelIN5flash19enable_sm80_to_sm89INS1_16FlashAttnBwdSm80INS1_25CollectiveMainloopBwdSm80ILi2ELi2EN4cute5tupleIJNS5_1CILi64EEENS7_ILi128EEES8_EEENS_10bfloat16_tEfNS_4arch4Sm80ELb0ELb0ELb1ELb0ELb0ELb0ELb0ELb0ELi2ELi2ELi4ELi2ELb1EEENS1_24CollectiveEpilogueBwdGQAISA_fSD_Li256ELb0ELb0EEENS1_19SingleTileSchedulerILb0ELb0ELb0ELi128EEEEEEEEEvNT_6ParamsE,@function
        .size           _ZN7cutlass13device_kernelIN5flash19enable_sm80_to_sm89INS1_16FlashAttnBwdSm80INS1_25CollectiveMainloopBwdSm80ILi2ELi2EN4cute5tupleIJNS5_1CILi64EEENS7_ILi128EEES8_EEENS_10bfloat16_tEfNS_4arch4Sm80ELb0ELb0ELb1ELb0ELb0ELb0ELb0ELb0ELi2ELi2ELi4ELi2ELb1EEENS1_24CollectiveEpilogueBwdGQAISA_fSD_Li256ELb0ELb0EEENS1_19SingleTileSchedulerILb0ELb0ELb0ELi128EEEEEEEEEvNT_6ParamsE,(.L_x_3272 - _ZN7cutlass13device_kernelIN5flash19enable_sm80_to_sm89INS1_16FlashAttnBwdSm80INS1_25CollectiveMainloopBwdSm80ILi2ELi2EN4cute5tupleIJNS5_1CILi64EEENS7_ILi128EEES8_EEENS_10bfloat16_tEfNS_4arch4Sm80ELb0ELb0ELb1ELb0ELb0ELb0ELb0ELb0ELi2ELi2ELi4ELi2ELb1EEENS1_24CollectiveEpilogueBwdGQAISA_fSD_Li256ELb0ELb0EEENS1_19SingleTileSchedulerILb0ELb0ELb0ELi128EEEEEEEEEvNT_6ParamsE)
        .other          _ZN7cutlass13device_kernelIN5flash19enable_sm80_to_sm89INS1_16FlashAttnBwdSm80INS1_25CollectiveMainloopBwdSm80ILi2ELi2EN4cute5tupleIJNS5_1CILi64EEENS7_ILi128EEES8_EEENS_10bfloat16_tEfNS_4arch4Sm80ELb0ELb0ELb1ELb0ELb0ELb0ELb0ELb0ELi2ELi2ELi4ELi2ELb1EEENS1_24CollectiveEpilogueBwdGQAISA_fSD_Li256ELb0ELb0EEENS1_19SingleTileSchedulerILb0ELb0ELb0ELi128EEEEEEEEEvNT_6ParamsE,@"STO_CUDA_ENTRY STV_DEFAULT"
_ZN7cutlass13device_kernelIN5flash19enable_sm80_to_sm89INS1_16FlashAttnBwdSm80INS1_25CollectiveMainloopBwdSm80ILi2ELi2EN4cute5tupleIJNS5_1CILi64EEENS7_ILi128EEES8_EEENS_10bfloat16_tEfNS_4arch4Sm80ELb0ELb0ELb1ELb0ELb0ELb0ELb0ELb0ELi2ELi2ELi4ELi2ELb1EEENS1_24CollectiveEpilogueBwdGQAISA_fSD_Li256ELb0ELb0EEENS1_19SingleTileSchedulerILb0ELb0ELb0ELi128EEEEEEEEEvNT_6ParamsE:
[----:B------:R-:W-:-:S03]  /*0000*/  MOV R1, c[0x0][0x28] ;  /* 0x00000a0000017a02 */ /* 0x000fc60000000f00 */
[----:B------:R-:W1:Y:S01]  /*0010*/  S2R R194, SR_CTAID.Z ;  /* 0x0000000000c27919 */ /* 0x000e620000002700 */
[----:B------:R-:W-:-:S04]  /*0020*/  IADD3 R1, R1, -0x1b0, RZ ;  /* 0xfffffe5001017810 */ /* 0x000fc80007ffe0ff */
[----:B------:R-:W-:-:S05]  /*0030*/  IADD3 R14, P0, R1, c[0x0][0x20], RZ ;  /* 0x00000800010e7a10 */ /* 0x000fca0007f1e0ff */
[----:B------:R-:W-:Y:S01]  /*0040*/  IMAD.X R15, RZ, RZ, c[0x0][0x24], P0 ;  /* 0x00000900ff0f7624 */ /* 0x000fe200000e06ff */
[----:B-1----:R-:W-:-:S13]  /*0050*/  ISETP.GE.AND P1, PT, R194, RZ, PT ;  /* 0x000000ffc200720c */ /* 0x002fda0003f26270 */
[----:B------:R-:W-:Y:S05]  /*0060*/  @!P1 EXIT ;  /* 0x000000000000994d */ /* 0x000fea0003800000 */
[----:B------:R-:W1:Y:S01]  /*0070*/  S2R R198, SR_TID.X ;  /* 0x0000000000c67919 */ /* 0x000e620000002100 */
[----:B------:R-:W-:Y:S01]  /*0080*/  MOV R0, c[0x0][0x1f8] ;  /* 0x00007e0000007a02 */ /* 0x000fe20000000f00 */
[----:B------:R-:W-:Y:S01]  /*0090*/  IMAD.MOV.U32 R5, RZ, RZ, c[0x0][0x248] ;  /* 0x00009200ff057624 */ /* 0x000fe200078e00ff */
[----:B------:R-:W-:Y:S01]  /*00a0*/  UMOV UR6, 0x5 ;  /* 0x0000000500067882 */ /* 0x000fe20000000000 */
[----:B------:R-:W2:Y:S01]  /*00b0*/  S2R R20, SR_CTAID.Y ;  /* 0x0000000000147919 */ /* 0x000ea20000002600 */
[----:B------:R-:W-:Y:S01]  /*00c0*/  IADD3 R0, R0, 0x3f, RZ ;  /* 0x0000003f00007810 */ /* 0x000fe20007ffe0ff */
[----:B------:R-:W-:Y:S01]  /*00d0*/  ULDC.64 UR4, c[0x0][0x178] ;  /* 0x00005e0000047ab9 */ /* 0x000fe20000000a00 */
[----:B------:R-:W-:Y:S01]  /*00e0*/  MOV R3, c[0x0][0x168] ;  /* 0x00005a0000037a02 */ /* 0x000fe20000000f00 */
[----:B------:R-:W-:Y:S01]  /*00f0*/  IMAD.MOV.U32 R2, RZ, RZ, RZ ;  /* 0x000000ffff027224 */ /* 0x000fe200078e00ff */
[----:B------:R-:W-:Y:S01]  /*0100*/  SHF.R.S32.HI R7, RZ, 0x1f, R0 ;  /* 0x0000001fff077819 */ /* 0x000fe20000011400 */
[----:B------:R-:W-:Y:S01]  /*0110*/  USHF.L.U32 UR10, UR4, 0x5, URZ ;  /* 0x00000005040a7899 */ /* 0x000fe2000800063f */
[----:B------:R-:W-:Y:S01]  /*0120*/  ISETP.NE.AND P2, PT, R5, 0x1, PT ;  /* 0x000000010500780c */ /* 0x000fe20003f45270 */
[----:B------:R-:W-:Y:S01]  /*0130*/  USHF.L.U64.HI UR11, UR4, UR6, UR5 ;  /* 0x00000006040b7299 */ /* 0x000fe20008010205 */
[----:B------:R-:W-:Y:S01]  /*0140*/  IMAD.MOV.U32 R6, RZ, RZ, c[0x0][0x198] ;  /* 0x00006600ff067624 */ /* 0x000fe200078e00ff */
[----:B------:R-:W-:Y:S01]  /*0150*/  LEA.HI R0, R7, R0, RZ, 0x6 ;  /* 0x0000000007007211 */ /* 0x000fe200078f30ff */
[----:B------:R-:W-:Y:S01]  /*0160*/  IMAD.MOV.U32 R5, RZ, RZ, c[0x0][0x260] ;  /* 0x00009800ff057624 */ /* 0x000fe200078e00ff */
[----:B------:R3:W-:Y:S01]  /*0170*/  STL.64 [R1+0x8], R2 ;  /* 0x0000080201007387 */ /* 0x0007e20000100a00 */
[----:B------:R-:W-:Y:S01]  /*0180*/  IMAD.MOV.U32 R7, RZ, RZ, 0x4 ;  /* 0x00000004ff077424 */ /* 0x000fe200078e00ff */
[----:B------:R-:W-:Y:S01]  /*0190*/  UMOV UR7, 0x6 ;  /* 0x0000000600077882 */ /* 0x000fe20000000000 */
[----:B------:R-:W-:Y:S01]  /*01a0*/  IMAD.U32 R8, RZ, RZ, UR10 ;  /* 0x0000000aff087e24 */ /* 0x000fe2000f8e00ff */
[----:B------:R4:W-:Y:S01]  /*01b0*/  STL [R1+0x10], R6 ;  /* 0x0000100601007387 */ /* 0x0009e20000100800 */
[----:B------:R-:W-:Y:S01]  /*01c0*/  MOV R9, UR11 ;  /* 0x0000000b00097c02 */ /* 0x000fe20008000f00 */
[----:B------:R-:W-:Y:S01]  /*01d0*/  USHF.L.U64.HI UR8, UR4, UR7, UR5 ;  /* 0x0000000704087299 */ /* 0x000fe20008010205 */
[----:B------:R-:W-:Y:S01]  /*01e0*/  IMAD.MOV.U32 R4, RZ, RZ, 0x1 ;  /* 0x00000001ff047424 */ /* 0x000fe200078e00ff */
[----:B------:R-:W-:Y:S01]  /*01f0*/  USHF.L.U32 UR9, UR4, 0x6, URZ ;  /* 0x0000000604097899 */ /* 0x000fe2000800063f */
[C---:B-1----:R-:W-:Y:S01]  /*0200*/  IMAD.SHL.U32 R26, R198.reuse, 0x4, RZ ;  /* 0x00000004c61a7824 */ /* 0x042fe200078e00ff */
[----:B------:R1:W-:Y:S01]  /*0210*/  STL.64 [R1+0x20], R8 ;  /* 0x0000200801007387 */ /* 0x0003e20000100a00 */
[----:B------:R-:W-:Y:S01]  /*0220*/  ULDC.64 UR4, c[0x0][0x208] ;  /* 0x0000820000047ab9 */ /* 0x000fe20000000a00 */
[----:B------:R-:W-:Y:S01]  /*0230*/  SHF.R.S32.HI R103, RZ, 0x1f, R198 ;  /* 0x0000001fff677819 */ /* 0x000fe200000114c6 */
[----:B------:R-:W-:Y:S01]  /*0240*/  USHF.L.U64.HI UR7, UR4, UR7, UR5 ;  /* 0x0000000704077299 */ /* 0x000fe20008010205 */
[----:B------:R-:W-:Y:S01]  /*0250*/  STL.U8 [R1+0x14], R4 ;  /* 0x0000140401007387 */ /* 0x000fe20000100000 */
[----:B------:R-:W-:Y:S01]  /*0260*/  USHF.L.U32 UR10, UR4, 0x6, URZ ;  /* 0x00000006040a7899 */ /* 0x000fe2000800063f */
[----:B------:R-:W-:Y:S01]  /*0270*/  LEA.HI R35, R103, R198, RZ, 0x3 ;  /* 0x000000c667237211 */ /* 0x000fe200078f18ff */
[----:B------:R-:W-:Y:S01]  /*0280*/  USHF.L.U32 UR11, UR4, 0x5, URZ ;  /* 0x00000005040b7899 */ /* 0x000fe2000800063f */
[----:B------:R5:W-:Y:S01]  /*0290*/  STL.U8 [R1+0x15], R4 ;  /* 0x0000150401007387 */ /* 0x000be20000100000 */
[----:B------:R-:W-:Y:S01]  /*02a0*/  SHF.R.S32.HI R0, RZ, 0x6, R0 ;  /* 0x00000006ff007819 */ /* 0x000fe20000011400 */
[----:B------:R-:W-:Y:S01]  /*02b0*/  USHF.L.U64.HI UR4, UR4, UR6, UR5 ;  /* 0x0000000604047299 */ /* 0x000fe20008010205 */
[----:B------:R-:W-:Y:S01]  /*02c0*/  SHF.R.S32.HI R27, RZ, 0x1f, R26 ;  /* 0x0000001fff1b7819 */ /* 0x000fe2000001141a */
[----:B------:R-:W-:Y:S01]  /*02d0*/  IMAD.U32 R17, RZ, RZ, UR8 ;  /* 0x00000008ff117e24 */ /* 0x000fe2000f8e00ff */
[----:B------:R-:W-:Y:S01]  /*02e0*/  LOP3.LUT R19, R35, 0xfffffff8, RZ, 0xc0, !PT ;  /* 0xfffffff823137812 */ /* 0x000fe200078ec0ff */
[----:B------:R-:W-:Y:S01]  /*02f0*/  STL [R1+0x40], R0 ;  /* 0x0000400001007387 */ /* 0x000fe20000100800 */
[----:B------:R-:W-:Y:S01]  /*0300*/  MOV R16, UR9 ;  /* 0x0000000900107c02 */ /* 0x000fe20008000f00 */
[----:B------:R-:W-:Y:S01]  /*0310*/  IMAD.U32 R12, RZ, RZ, UR11 ;  /* 0x0000000bff0c7e24 */ /* 0x000fe2000f8e00ff */
[----:B---3--:R-:W-:Y:S01]  /*0320*/  IADD3 R2, R5, 0x3f, RZ ;  /* 0x0000003f05027810 */ /* 0x008fe20007ffe0ff */
[----:B------:R-:W-:Y:S01]  /*0330*/  IMAD.IADD R19, R198, 0x1, -R19 ;  /* 0x00000001c6137824 */ /* 0x000fe200078e0a13 */
[----:B------:R-:W-:Y:S01]  /*0340*/  IADD3 R3, R3, 0x3f, RZ ;  /* 0x0000003f03037810 */ /* 0x000fe20007ffe0ff */
[----:B----4-:R-:W-:Y:S01]  /*0350*/  IMAD.WIDE R6, R26, R7, c[0x0][0x18] ;  /* 0x000006001a067625 */ /* 0x010fe200078e0207 */
[----:B------:R-:W-:Y:S01]  /*0360*/  SHF.R.S32.HI R5, RZ, 0x1f, R2 ;  /* 0x0000001fff057819 */ /* 0x000fe20000011402 */
[----:B------:R3:W-:Y:S01]  /*0370*/  STL.64 [R1+0x28], R16 ;  /* 0x0000281001007387 */ /* 0x0007e20000100a00 */
[----:B------:R-:W-:-:S02]  /*0380*/  SHF.R.S32.HI R196, RZ, 0x1f, R3 ;  /* 0x0000001fffc47819 */ /* 0x000fc40000011403 */
[C---:B------:R-:W-:Y:S01]  /*0390*/  IADD3 R10, P1, R6.reuse, 0xc080, RZ ;  /* 0x0000c080060a7810 */ /* 0x040fe20007f3e0ff */
[----:B------:R-:W-:Y:S01]  /*03a0*/  STL.64 [R1], RZ ;  /* 0x000000ff01007387 */ /* 0x000fe20000100a00 */
[----:B-1----:R-:W-:Y:S02]  /*03b0*/  IADD3 R8, P0, R6, 0xc280, RZ ;  /* 0x0000c28006087810 */ /* 0x002fe40007f1e0ff */
[----:B------:R-:W-:Y:S01]  /*03c0*/  LEA.HI R2, R5, R2, RZ, 0x6 ;  /* 0x0000000205027211 */ /* 0x000fe200078f30ff */
[----:B------:R-:W-:Y:S01]  /*03d0*/  IMAD.U32 R5, RZ, RZ, UR7 ;  /* 0x00000007ff057e24 */ /* 0x000fe2000f8e00ff */
[----:B------:R-:W-:Y:S01]  /*03e0*/  IADD3.X R11, RZ, R7, RZ, P1, !PT ;  /* 0x00000007ff0b7210 */ /* 0x000fe20000ffe4ff */
[----:B------:R-:W-:Y:S01]  /*03f0*/  IMAD.X R9, RZ, RZ, R7, P0 ;  /* 0x000000ffff097224 */ /* 0x000fe200000e0607 */
[----:B------:R-:W-:Y:S01]  /*0400*/  SHF.R.S32.HI R2, RZ, 0x6, R2 ;  /* 0x00000006ff027819 */ /* 0x000fe20000011402 */
[----:B-----5:R-:W-:Y:S01]  /*0410*/  IMAD.U32 R4, RZ, RZ, UR10 ;  /* 0x0000000aff047e24 */ /* 0x020fe2000f8e00ff */
[----:B--2---:R-:W-:Y:S01]  /*0420*/  SHF.R.S32.HI R7, RZ, 0x1f, R20 ;  /* 0x0000001fff077819 */ /* 0x004fe20000011414 */
[----:B------:R1:W-:Y:S01]  /*0430*/  STL.64 [R1+0x78], R10 ;  /* 0x0000780a01007387 */ /* 0x0003e20000100a00 */
[----:B------:R-:W-:-:S02]  /*0440*/  LEA.HI R196, R196, R3, RZ, 0x6 ;  /* 0x00000003c4c47211 */ /* 0x000fc400078f30ff */
[----:B------:R-:W-:Y:S01]  /*0450*/  SHF.R.S32.HI R193, RZ, 0x1f, R194 ;  /* 0x0000001fffc17819 */ /* 0x000fe200000114c2 */
[----:B------:R2:W-:Y:S01]  /*0460*/  STL.64 [R1+0x50], R4 ;  /* 0x0000500401007387 */ /* 0x0005e20000100a00 */
[----:B------:R-:W-:Y:S01]  /*0470*/  IMAD R3, R7, c[0x0][0x288], RZ ;  /* 0x0000a20007037a24 */ /* 0x000fe200078e02ff */
[----:B------:R-:W-:Y:S02]  /*0480*/  MOV R13, UR4 ;  /* 0x00000004000d7c02 */ /* 0x000fe40008000f00 */
[----:B------:R-:W-:Y:S01]  /*0490*/  STL [R1+0x68], R2 ;  /* 0x0000680201007387 */ /* 0x000fe20000100800 */
[----:B------:R-:W-:Y:S02]  /*04a0*/  LEA.HI R33, R103, R198, RZ, 0x6 ;  /* 0x000000c667217211 */ /* 0x000fe400078f30ff */
[----:B------:R-:W-:Y:S01]  /*04b0*/  SHF.R.S32.HI R196, RZ, 0x6, R196 ;  /* 0x00000006ffc47819 */ /* 0x000fe200000114c4 */
[----:B------:R4:W-:Y:S01]  /*04c0*/  STL [R1+0x80], R2 ;  /* 0x0000800201007387 */ /* 0x0009e20000100800 */
[----:B---3--:R-:W-:Y:S01]  /*04d0*/  IMAD R16, R20, c[0x0][0x28c], R3 ;  /* 0x0000a30014107a24 */ /* 0x008fe200078e0203 */
[----:B------:R-:W-:Y:S01]  /*04e0*/  SHF.R.S32.HI R33, RZ, 0x6, R33 ;  /* 0x00000006ff217819 */ /* 0x000fe20000011421 */
[----:B------:R-:W-:Y:S01]  /*04f0*/  IMAD.SHL.U32 R3, R19, 0x8, RZ ;  /* 0x0000000813037824 */ /* 0x000fe200078e00ff */
[----:B------:R3:W-:Y:S02]  /*0500*/  STL.64 [R1+0x90], R8 ;  /* 0x0000900801007387 */ /* 0x0007e40000100a00 */
[----:B------:R-:W-:-:S02]  /*0510*/  SHF.L.U32 R186, R33, 0x9, RZ ;  /* 0x0000000921ba7819 */ /* 0x000fc400000006ff */
[----:B------:R5:W-:Y:S01]  /*0520*/  STL.64 [R1+0x48], R12 ;  /* 0x0000480c01007387 */ /* 0x000be20000100a00 */
[----:B------:R-:W-:Y:S02]  /*0530*/  SHF.R.S32.HI R45, RZ, 0x1f, R3 ;  /* 0x0000001fff2d7819 */ /* 0x000fe40000011403 */
[----:B------:R-:W-:Y:S01]  /*0540*/  MOV R44, R3 ;  /* 0x00000003002c7202 */ /* 0x000fe20000000f00 */
[----:B------:R-:W-:Y:S01]  /*0550*/  STL [R1+0x18], R196 ;  /* 0x000018c401007387 */ /* 0x000fe20000100800 */
[----:B-1----:R-:W-:-:S03]  /*0560*/  IMAD R11, R193, c[0x0][0x290], RZ ;  /* 0x0000a400c10b7a24 */ /* 0x002fc600078e02ff */
[----:B------:R-:W-:-:S04]  /*0570*/  IMAD.WIDE.U32 R30, R20, c[0x0][0x180], R44 ;  /* 0x00006000141e7a25 */ /* 0x000fc800078e002c */
[----:B--2---:R-:W-:Y:S01]  /*0580*/  IMAD R5, R7, c[0x0][0x270], RZ ;  /* 0x00009c0007057a24 */ /* 0x004fe200078e02ff */
[----:B----4-:R-:W-:-:S03]  /*0590*/  SHF.R.S32.HI R2, RZ, 0x3, R35 ;  /* 0x00000003ff027819 */ /* 0x010fc60000011423 */
[C---:B------:R-:W-:Y:S02]  /*05a0*/  IMAD R22, R20.reuse, c[0x0][0x274], R5 ;  /* 0x00009d0014167a24 */ /* 0x040fe400078e0205 */
[----:B------:R-:W-:Y:S01]  /*05b0*/  IMAD.WIDE.U32 R4, R20, c[0x0][0x288], R26 ;  /* 0x0000a20014047a25 */ /* 0x000fe200078e001a */
[----:B------:R-:W-:-:S03]  /*05c0*/  SHF.L.U32 R0, R2, 0x6, RZ ;  /* 0x0000000602007819 */ /* 0x000fc600000006ff */
[----:B---3--:R-:W-:Y:S01]  /*05d0*/  IMAD.WIDE.U32 R8, R20, c[0x0][0x270], R26 ;  /* 0x00009c0014087a25 */ /* 0x008fe200078e001a */
[----:B------:R-:W-:-:S03]  /*05e0*/  LOP3.LUT R0, R0, 0x1c0, RZ, 0xc0, !PT ;  /* 0x000001c000007812 */ /* 0x000fc600078ec0ff */
[----:B------:R-:W-:Y:S01]  /*05f0*/  IMAD.IADD R17, R5, 0x1, R16 ;  /* 0x0000000105117824 */ /* 0x000fe200078e0210 */
[----:B------:R-:W-:Y:S01]  /*0600*/  IADD3 R23, R9, R22, RZ ;  /* 0x0000001609177210 */ /* 0x000fe20007ffe0ff */
[----:B------:R-:W-:Y:S01]  /*0610*/  IMAD R9, R193, c[0x0][0x278], RZ ;  /* 0x00009e00c1097a24 */ /* 0x000fe200078e02ff */
[----:B-----5:R-:W-:Y:S01]  /*0620*/  LOP3.LUT R12, R0, 0x38, R3, 0xf8, !PT ;  /* 0x00000038000c7812 */ /* 0x020fe200078ef803 */
[----:B------:R-:W-:Y:S01]  /*0630*/  IMAD.MOV.U32 R22, RZ, RZ, R8 ;  /* 0x000000ffff167224 */ /* 0x000fe200078e0008 */
[----:B------:R-:W-:Y:S01]  /*0640*/  SHF.R.U32.HI R5, RZ, 0x3, R0 ;  /* 0x00000003ff057819 */ /* 0x000fe20000011600 */
[----:B------:R-:W-:Y:S01]  /*0650*/  IMAD R0, R194, c[0x0][0x27c], R9 ;  /* 0x00009f00c2007a24 */ /* 0x000fe200078e0209 */
[----:B------:R-:W-:Y:S01]  /*0660*/  MOV R16, R4 ;  /* 0x0000000400107202 */ /* 0x000fe20000000f00 */
[C---:B------:R-:W-:Y:S01]  /*0670*/  IMAD R9, R7.reuse, c[0x0][0x180], RZ ;  /* 0x0000600007097a24 */ /* 0x040fe200078e02ff */
[----:B------:R-:W-:Y:S01]  /*0680*/  LOP3.LUT R12, R186, R12, R5, 0xf6, !PT ;  /* 0x0000000cba0c7212 */ /* 0x000fe200078ef605 */
[----:B------:R-:W-:-:S02]  /*0690*/  IMAD R7, R7, c[0x0][0x210], RZ ;  /* 0x0000840007077a24 */ /* 0x000fc400078e02ff */
[----:B------:R-:W-:Y:S02]  /*06a0*/  IMAD R4, R194, c[0x0][0x294], R11 ;  /* 0x0000a500c2047a24 */ /* 0x000fe400078e020b */
[----:B------:R-:W-:Y:S02]  /*06b0*/  IMAD R28, R20, c[0x0][0x214], R7 ;  /* 0x00008500141c7a24 */ /* 0x000fe400078e0207 */
[----:B------:R-:W-:-:S04]  /*06c0*/  IMAD.WIDE.U32 R6, R194, c[0x0][0x290], R16 ;  /* 0x0000a400c2067a25 */ /* 0x000fc800078e0010 */
[----:B------:R-:W-:Y:S01]  /*06d0*/  IMAD R24, R20, c[0x0][0x184], R9 ;  /* 0x0000610014187a24 */ /* 0x000fe200078e0209 */
[----:B------:R-:W-:Y:S01]  /*06e0*/  IADD3 R4, R7, R4, RZ ;  /* 0x0000000407047210 */ /* 0x000fe20007ffe0ff */
[----:B------:R-:W-:Y:S01]  /*06f0*/  IMAD.WIDE.U32 R10, R194, c[0x0][0x278], R22 ;  /* 0x00009e00c20a7a25 */ /* 0x000fe200078e0016 */
[----:B------:R-:W-:-:S03]  /*0700*/  LEA R8, P0, R6, c[0x0][0x280], 0x2 ;  /* 0x0000a00006087a11 */ /* 0x000fc600078010ff */
[----:B------:R-:W-:Y:S01]  /*0710*/  IMAD.IADD R25, R31, 0x1, R24 ;  /* 0x000000011f197824 */ /* 0x000fe200078e0218 */
[----:B------:R-:W-:Y:S01]  /*0720*/  LEA.HI.X R9, R6, c[0x0][0x284], R4, 0x2, P0 ;  /* 0x0000a10006097a11 */ /* 0x000fe200000f1404 */
[----:B------:R-:W-:Y:S01]  /*0730*/  IMAD R7, R193, c[0x0][0x188], RZ ;  /* 0x00006200c1077a24 */ /* 0x000fe200078e02ff */
[----:B------:R-:W-:Y:S01]  /*0740*/  LEA R22, P1, R10, c[0x0][0x258], 0x2 ;  /* 0x000096000a167a11 */ /* 0x000fe200078210ff */
[----:B------:R-:W-:Y:S02]  /*0750*/  IMAD.MOV.U32 R24, RZ, RZ, R30 ;  /* 0x000000ffff187224 */ /* 0x000fe400078e001e */
[----:B------:R-:W-:Y:S01]  /*0760*/  IMAD.IADD R0, R11, 0x1, R0 ;  /* 0x000000010b007824 */ /* 0x000fe200078e0200 */
[----:B------:R-:W-:Y:S01]  /*0770*/  STL.64 [R1+0x88], R8 ;  /* 0x0000880801007387 */ /* 0x000fe20000100a00 */
[----:B------:R-:W-:Y:S02]  /*0780*/  IMAD R4, R194, c[0x0][0x18c], R7 ;  /* 0x00006300c2047a24 */ /* 0x000fe400078e0207 */
[----:B------:R-:W-:Y:S01]  /*0790*/  IMAD.MOV.U32 R5, RZ, RZ, 0x2 ;  /* 0x00000002ff057424 */ /* 0x000fe200078e00ff */
[----:B------:R-:W-:Y:S01]  /*07a0*/  LEA.HI.X R23, R10, c[0x0][0x25c], R0, 0x2, P1 ;  /* 0x000097000a177a11 */ /* 0x000fe200008f1400 */
[----:B------:R-:W-:Y:S01]  /*07b0*/  IMAD.WIDE.U32 R6, R194, c[0x0][0x188], R24 ;  /* 0x00006200c2067a25 */ /* 0x000fe200078e0018 */
[----:B------:R-:W-:-:S03]  /*07c0*/  SHF.R.S32.HI R25, RZ, 0x1f, R2 ;  /* 0x0000001fff197819 */ /* 0x000fc60000011402 */
[----:B------:R-:W-:Y:S01]  /*07d0*/  IMAD.WIDE.U32 R16, R20, c[0x0][0x210], R44 ;  /* 0x0000840014107a25 */ /* 0x000fe200078e002c */
[----:B------:R1:W-:Y:S03]  /*07e0*/  STL.64 [R1+0x70], R22 ;  /* 0x0000701601007387 */ /* 0x0003e60000100a00 */
[----:B------:R-:W-:Y:S01]  /*07f0*/  IMAD.WIDE.U32 R10, R12, R5, c[0x0][0x18] ;  /* 0x000006000c0a7625 */ /* 0x000fe200078e0005 */
[----:B------:R-:W-:Y:S02]  /*0800*/  IADD3 R29, R17, R28, RZ ;  /* 0x0000001c111d7210 */ /* 0x000fe40007ffe0ff */
[----:B------:R-:W-:Y:S01]  /*0810*/  MOV R28, R16 ;  /* 0x00000010001c7202 */ /* 0x000fe20000000f00 */
[----:B------:R-:W-:Y:S01]  /*0820*/  IMAD.IADD R31, R7, 0x1, R4 ;  /* 0x00000001071f7824 */ /* 0x000fe200078e0204 */
[C---:B------:R-:W-:Y:S01]  /*0830*/  IADD3 R16, P1, R10.reuse, 0x4080, RZ ;  /* 0x000040800a107810 */ /* 0x040fe20007f3e0ff */
[----:B------:R-:W-:Y:S01]  /*0840*/  IMAD R7, R25, c[0x0][0x178], RZ ;  /* 0x00005e0019077a24 */ /* 0x000fe200078e02ff */
[----:B------:R-:W-:Y:S01]  /*0850*/  IADD3 R10, P0, R10, 0x8080, RZ ;  /* 0x000080800a0a7810 */ /* 0x000fe20007f1e0ff */
[----:B------:R-:W-:-:S02]  /*0860*/  IMAD.MOV.U32 R30, RZ, RZ, R6 ;  /* 0x000000ffff1e7224 */ /* 0x000fc400078e0006 */
[C---:B------:R-:W-:Y:S02]  /*0870*/  IMAD R4, R2.reuse, c[0x0][0x17c], R7 ;  /* 0x00005f0002047a24 */ /* 0x040fe400078e0207 */
[----:B------:R-:W-:-:S04]  /*0880*/  IMAD.WIDE.U32 R30, R2, c[0x0][0x178], R30 ;  /* 0x00005e00021e7a25 */ /* 0x000fc800078e001e */
[----:B------:R-:W-:Y:S01]  /*0890*/  IMAD R5, R193, c[0x0][0x218], RZ ;  /* 0x00008600c1057a24 */ /* 0x000fe200078e02ff */
[----:B------:R-:W-:Y:S01]  /*08a0*/  IADD3 R4, R31, R4, RZ ;  /* 0x000000041f047210 */ /* 0x000fe20007ffe0ff */
[----:B------:R-:W-:Y:S01]  /*08b0*/  IMAD.X R17, RZ, RZ, R11, P1 ;  /* 0x000000ffff117224 */ /* 0x000fe200008e060b */
[----:B------:R-:W-:Y:S01]  /*08c0*/  LEA R6, P1, R30, c[0x0][0x160], 0x1 ;  /* 0x000058001e067a11 */ /* 0x000fe200078208ff */
[C---:B------:R-:W-:Y:S01]  /*08d0*/  IMAD R0, R194.reuse, c[0x0][0x21c], R5 ;  /* 0x00008700c2007a24 */ /* 0x040fe200078e0205 */
[----:B------:R-:W-:Y:S01]  /*08e0*/  IADD3.X R11, RZ, R11, RZ, P0, !PT ;  /* 0x0000000bff0b7210 */ /* 0x000fe200007fe4ff */
[----:B------:R-:W-:Y:S01]  /*08f0*/  IMAD.WIDE.U32 R28, R194, c[0x0][0x218], R28 ;  /* 0x00008600c21c7a25 */ /* 0x000fe200078e001c */
[----:B------:R-:W-:Y:S01]  /*0900*/  LEA.HI.X R7, R30, c[0x0][0x164], R4, 0x1, P1 ;  /* 0x000059001e077a11 */ /* 0x000fe200008f0c04 */
[----:B------:R-:W-:Y:S02]  /*0910*/  STL.64 [R1+0x38], R16 ;  /* 0x0000381001007387 */ /* 0x000fe40000100a00 */
[----:B------:R-:W-:Y:S01]  /*0920*/  IMAD R5, R25, c[0x0][0x208], RZ ;  /* 0x0000820019057a24 */ /* 0x000fe200078e02ff */
[----:B------:R-:W-:Y:S01]  /*0930*/  IADD3 R29, R29, R0, RZ ;  /* 0x000000001d1d7210 */ /* 0x000fe20007ffe0ff */
[----:B------:R-:W-:Y:S02]  /*0940*/  STL.64 [R1+0x60], R10 ;  /* 0x0000600a01007387 */ /* 0x000fe40000100a00 */
[----:B------:R-:W-:-:S02]  /*0950*/  IMAD R0, R2, c[0x0][0x20c], R5 ;  /* 0x0000830002007a24 */ /* 0x000fc400078e0205 */
[----:B------:R-:W-:Y:S01]  /*0960*/  STL.64 [R1+0x30], R6 ;  /* 0x0000300601007387 */ /* 0x000fe20000100a00 */
[----:B------:R-:W-:-:S03]  /*0970*/  IMAD.WIDE.U32 R28, R2, c[0x0][0x208], R28 ;  /* 0x00008200021c7a25 */ /* 0x000fc600078e001c */
[----:B------:R-:W2:Y:S01]  /*0980*/  S2R R5, SR_CTAID.X ;  /* 0x0000000000057919 */ /* 0x000ea20000002500 */
[----:B------:R-:W-:Y:S01]  /*0990*/  IMAD.IADD R0, R29, 0x1, R0 ;  /* 0x000000011d007824 */ /* 0x000fe200078e0200 */
[----:B-1----:R-:W-:-:S04]  /*09a0*/  LEA R22, P0, R28, c[0x0][0x1f0], 0x1 ;  /* 0x00007c001c167a11 */ /* 0x002fc800078008ff */
[----:B------:R-:W-:Y:S01]  /*09b0*/  LEA.HI.X R23, R28, c[0x0][0x1f4], R0, 0x1, P0 ;  /* 0x00007d001c177a11 */ /* 0x000fe200000f0c00 */
[----:B------:R-:W-:Y:S01]  /*09c0*/  @P2 IMAD.HI.U32 R0, R20, c[0x0][0x24c], RZ ;  /* 0x0000930014002a27 */ /* 0x000fe200078e00ff */
[----:B------:R-:W-:-:S03]  /*09d0*/  MOV R28, R198 ;  /* 0x000000c6001c7202 */ /* 0x000fc60000000f00 */
[----:B------:R1:W-:Y:S01]  /*09e0*/  STL.64 [R1+0x58], R22 ;  /* 0x0000581601007387 */ /* 0x0003e20000100a00 */
[----:B------:R-:W-:-:S04]  /*09f0*/  @P2 SHF.R.U32.HI R20, RZ, c[0x0][0x250], R0 ;  /* 0x00009400ff142a19 */ /* 0x000fc80000011600 */
[----:B------:R-:W-:Y:S02]  /*0a00*/  SHF.R.S32.HI R4, RZ, 0x1f, R20 ;  /* 0x0000001fff047819 */ /* 0x000fe40000011414 */
[----:B-1----:R-:W-:Y:S02]  /*0a10*/  MOV R22, 0xa30 ;  /* 0x00000a3000167802 */ /* 0x002fe40000000f00 */
[----:B--2---:R-:W-:Y:S05]  /*0a20*/  CALL.REL.NOINC `($_ZN7cutlass13device_kernelIN5flash19enable_sm80_to_sm89INS1_16FlashAttnBwdSm80INS1_25CollectiveMainloopBwdSm80ILi2ELi2EN4cute5tupleIJNS5_1CILi64EEENS7_ILi128EEES8_EEENS_10bfloat16_tEfNS_4arch4Sm80ELb0ELb0ELb1ELb0ELb0ELb0ELb0ELb0ELi2ELi2ELi4ELi2ELb1EEENS1_24CollectiveEpilogueBwdGQAISA_fSD_Li256ELb0ELb0EEENS1_19SingleTileSchedulerILb0ELb0ELb0ELi128EEEEEEEEEvNT_6ParamsE$_ZZN4cute7idx2crdINS_5tupleIJiEEENS1_IJNS1_IJNS1_IJNS_1CILi8EEENS3_ILi2EEEEEES5_S5_NS3_ILi4EEEEEEEEEEEDaRKT_RKT0_ENKUlRKT_RKT0_E_clIiS8_EEDaSI_SL_) ;  /* 0x000075c000007944 */ /* 0x004fea0003c00000 */
[----:B------:R-:W-:Y:S01]  /*0a30*/  IMAD.MOV.U32 R188, RZ, RZ, R0 ;  /* 0x000000ffffbc7224 */ /* 0x000fe200078e0000 */
[----:B------:R-:W-:Y:S01]  /*0a40*/  MOV R32, R105 ;  /* 0x0000006900207202 */ /* 0x000fe20000000f00 */
[----:B------:R-:W-:Y:S01]  /*0a50*/  IMAD.MOV.U32 R28, RZ, RZ, R198 ;  /* 0x000000ffff1c7224 */ /* 0x000fe200078e00c6 */
[----:B------:R-:W-:Y:S02]  /*0a60*/  MOV R22, 0xa80 ;  /* 0x00000a8000167802 */ /* 0x000fe40000000f00 */
[----:B-1----:R-:W-:Y:S05]  /*0a70*/  CALL.REL.NOINC `($_ZN7cutlass13device_kernelIN5flash19enable_sm80_to_sm89INS1_16FlashAttnBwdSm80INS1_25CollectiveMainloopBwdSm80ILi2ELi2EN4cute5tupleIJNS5_1CILi64EEENS7_ILi128EEES8_EEENS_10bfloat16_tEfNS_4arch4Sm80ELb0ELb0ELb1ELb0ELb0ELb0ELb0ELb0ELi2ELi2ELi4ELi2ELb1EEENS1_24CollectiveEpilogueBwdGQAISA_fSD_Li256ELb0ELb0EEENS1_19SingleTileSchedulerILb0ELb0ELb0ELi128EEEEEEEEEvNT_6ParamsE$_ZZN4cute7idx2crdINS_5tupleIJiEEENS1_IJNS1_IJNS1_IJNS_1CILi8EEENS3_ILi2EEEEEES5_S5_NS3_ILi4EEEEEEEEEEEDaRKT_RKT0_ENKUlRKT_RKT0_E_clIiS8_EEDaSI_SL_) ;  /* 0x0000757000007944 */ /* 0x002fea0003c00000 */
[----:B------:R-:W-:Y:S01]  /*0a80*/  LEA.HI R109, R103, R198, RZ, 0x4 ;  /* 0x000000c6676d7211 */ /* 0x000fe200078f20ff */
[----:B------:R-:W-:Y:S01]  /*0a90*/  IMAD.SHL.U32 R110, R19, 0x40, RZ ;  /* 0x00000040136e7824 */ /* 0x000fe200078e00ff */
[----:B------:R-:W-:Y:S01]  /*0aa0*/  MOV R22, 0xb60 ;  /* 0x00000b6000167802 */ /* 0x000fe20000000f00 */
[----:B------:R-:W-:Y:S01]  /*0ab0*/  IMAD.MOV.U32 R187, RZ, RZ, R0 ;  /* 0x000000ffffbb7224 */ /* 0x000fe200078e0000 */
[----:B------:R-:W-:Y:S01]  /*0ac0*/  SHF.R.S32.HI R6, RZ, 0x4, R109 ;  /* 0x00000004ff067819 */ /* 0x000fe2000001146d */
[----:B------:R-:W-:Y:S01]  /*0ad0*/  IMAD.MOV.U32 R31, RZ, RZ, R105 ;  /* 0x000000ffff1f7224 */ /* 0x000fe200078e0069 */
[----:B------:R-:W-:Y:S01]  /*0ae0*/  LOP3.LUT R110, R110, 0x1c0, RZ, 0xc0, !PT ;  /* 0x000001c06e6e7812 */ /* 0x000fe200078ec0ff */
[----:B------:R-:W-:Y:S01]  /*0af0*/  IMAD.MOV.U32 R29, RZ, RZ, R198 ;  /* 0x000000ffff1d7224 */ /* 0x000fe200078e00c6 */
[----:B------:R-:W-:-:S02]  /*0b00*/  LEA.HI R185, R109, R6, RZ, 0x1 ;  /* 0x000000066db97211 */ /* 0x000fc400078f08ff */
[----:B------:R-:W-:Y:S02]  /*0b10*/  SHF.R.U32.HI R34, RZ, 0x3, R110 ;  /* 0x00000003ff227819 */ /* 0x000fe4000001166e */
[----:B------:R-:W-:-:S05]  /*0b20*/  LOP3.LUT R185, R185, 0xfffffffe, RZ, 0xc0, !PT ;  /* 0xfffffffeb9b97812 */ /* 0x000fca00078ec0ff */
[----:B------:R-:W-:-:S04]  /*0b30*/  IMAD.IADD R185, R6, 0x1, -R185 ;  /* 0x0000000106b97824 */ /* 0x000fc800078e0ab9 */
[----:B------:R-:W-:Y:S02]  /*0b40*/  IMAD R186, R185, 0x800, R186 ;  /* 0x00000800b9ba7824 */ /* 0x000fe400078e02ba */
[----:B-1----:R-:W-:Y:S05]  /*0b50*/  CALL.REL.NOINC `($_ZN7cutlass13device_kernelIN5flash19enable_sm80_to_sm89INS1_16FlashAttnBwdSm80INS1_25CollectiveMainloopBwdSm80ILi2ELi2EN4cute5tupleIJNS5_1CILi64EEENS7_ILi128EEES8_EEENS_10bfloat16_tEfNS_4arch4Sm80ELb0ELb0ELb1ELb0ELb0ELb0ELb0ELb0ELi2ELi2ELi4ELi2ELb1EEENS1_24CollectiveEpilogueBwdGQAISA_fSD_Li256ELb0ELb0EEENS1_19SingleTileSchedulerILb0ELb0ELb0ELi128EEEEEEEEEvNT_6ParamsE$_ZZN4cute7idx2crdINS_5tupleIJiEEENS1_IJNS1_IJNS1_IJNS_1CILi8EEENS3_ILi2EEEEEES5_NS3_ILi4EEES5_EEEEEEEEDaRKT_RKT0_ENKUlRKT_RKT0_E_clIiS8_EEDaSI_SL_) ;  /* 0x0000682000007944 */ /* 0x002fea0003c00000 */
[----:B------:R-:W-:Y:S01]  /*0b60*/  IMAD.MOV.U32 R108, RZ, RZ, R102 ;  /* 0x000000ffff6c7224 */ /* 0x000fe200078e0066 */
[----:B------:R-:W-:Y:S01]  /*0b70*/  MOV R106, R100 ;  /* 0x00000064006a7202 */ /* 0x000fe20000000f00 */
[----:B------:R-:W-:Y:S01]  /*0b80*/  IMAD.MOV.U32 R107, RZ, RZ, R101 ;  /* 0x000000ffff6b7224 */ /* 0x000fe200078e0065 */
[----:B------:R-:W-:Y:S02]  /*0b90*/  MOV R29, R198 ;  /* 0x000000c6001d7202 */ /* 0x000fe40000000f00 */
[----:B------:R-:W-:Y:S02]  /*0ba0*/  MOV R22, 0xbc0 ;  /* 0x00000bc000167802 */ /* 0x000fe40000000f00 */
[----:B-1----:R-:W-:Y:S05]  /*0bb0*/  CALL.REL.NOINC `($_ZN7cutlass13device_kernelIN5flash19enable_sm80_to_sm89INS1_16FlashAttnBwdSm80INS1_25CollectiveMainloopBwdSm80ILi2ELi2EN4cute5tupleIJNS5_1CILi64EEENS7_ILi128EEES8_EEENS_10bfloat16_tEfNS_4arch4Sm80ELb0ELb0ELb1ELb0ELb0ELb0ELb0ELb0ELi2ELi2ELi4ELi2ELb1EEENS1_24CollectiveEpilogueBwdGQAISA_fSD_Li256ELb0ELb0EEENS1_19SingleTileSchedulerILb0ELb0ELb0ELi128EEEEEEEEEvNT_6ParamsE$_ZZN4cute7idx2crdINS_5tupleIJiEEENS1_IJNS1_IJNS1_IJNS_1CILi8EEENS3_ILi2EEEEEES5_NS3_ILi4EEES5_EEEEEEEEDaRKT_RKT0_ENKUlRKT_RKT0_E_clIiS8_EEDaSI_SL_) ;  /* 0x000067c000007944 */ /* 0x002fea0003c00000 */
[----:B------:R-:W-:Y:S02]  /*0bc0*/  MOV R28, R198 ;  /* 0x000000c6001c7202 */ /* 0x000fe40000000f00 */
[----:B------:R-:W-:Y:S02]  /*0bd0*/  MOV R22, 0xbf0 ;  /* 0x00000bf000167802 */ /* 0x000fe40000000f00 */
[----:B-1----:R-:W-:Y:S05]  /*0be0*/  CALL.REL.NOINC `($_ZN7cutlass13device_kernelIN5flash19enable_sm80_to_sm89INS1_16FlashAttnBwdSm80INS1_25CollectiveMainloopBwdSm80ILi2ELi2EN4cute5tupleIJNS5_1CILi64EEENS7_ILi128EEES8_EEENS_10bfloat16_tEfNS_4arch4Sm80ELb0ELb0ELb1ELb0ELb0ELb0ELb0ELb0ELi2ELi2ELi4ELi2ELb1EEENS1_24CollectiveEpilogueBwdGQAISA_fSD_Li256ELb0ELb0EEENS1_19SingleTileSchedulerILb0ELb0ELb0ELi128EEEEEEEEEvNT_6ParamsE$_ZZN4cute7idx2crdINS_5tupleIJiEEENS1_IJNS1_IJNS1_IJNS_1CILi8EEENS3_ILi2EEEEEES5_S5_NS3_ILi4EEEEEEEEEEEDaRKT_RKT0_ENKUlRKT_RKT0_E_clIiS8_EEDaSI_SL_) ;  /* 0x0000740000007944 */ /* 0x002fea0003c00000 */
[C---:B------:R-:W-:Y:S01]  /*0bf0*/  IADD3 R36, P1, R14.reuse, 0x15, RZ ;  /* 0x000000150e247810 */ /* 0x040fe20007f3e0ff */
[----:B------:R-:W-:Y:S01]  /*0c00*/  IMAD.MOV.U32 R30, RZ, RZ, R0 ;  /* 0x000000ffff1e7224 */ /* 0x000fe200078e0000 */
[C---:B------:R-:W-:Y:S01]  /*0c10*/  IADD3 R56, P0, R14.reuse, 0x18, RZ ;  /* 0x000000180e387810 */ /* 0x040fe20007f1e0ff */
[----:B------:R-:W-:Y:S01]  /*0c20*/  IMAD.MOV.U32 R29, RZ, RZ, R105 ;  /* 0x000000ffff1d7224 */ /* 0x000fe200078e0069 */
[----:B------:R-:W-:Y:S01]  /*0c30*/  IADD3 R38, P2, R14, 0x14, RZ ;  /* 0x000000140e267810 */ /* 0x000fe20007f5e0ff */
[----:B------:R-:W-:Y:S01]  /*0c40*/  IMAD.X R37, RZ, RZ, R15, P1 ;  /* 0x000000ffff257224 */ /* 0x000fe200008e060f */
[----:B------:R-:W-:Y:S01]  /*0c50*/  LOP3.LUT R7, R110, 0x8, R35, 0xf8, !PT ;  /* 0x000000086e077812 */ /* 0x000fe200078ef823 */
[--C-:B------:R-:W-:Y:S01]  /*0c60*/  IMAD.X R57, RZ, RZ, R15.reuse, P0 ;  /* 0x000000ffff397224 */ /* 0x100fe200000e060f */
[C---:B------:R-:W-:Y:S01]  /*0c70*/  IADD3 R46, P5, R14.reuse, 0x40, RZ ;  /* 0x000000400e2e7810 */ /* 0x040fe20007fbe0ff */
[--C-:B------:R-:W-:Y:S01]  /*0c80*/  IMAD.X R39, RZ, RZ, R15.reuse, P2 ;  /* 0x000000ffff277224 */ /* 0x100fe200010e060f */
[----:B------:R-:W-:Y:S01]  /*0c90*/  LOP3.LUT R7, R7, R34, RZ, 0x3c, !PT ;  /* 0x0000002207077212 */ /* 0x000fe200078e3cff */
[----:B------:R-:W-:Y:S01]  /*0ca0*/  IMAD.MOV.U32 R28, RZ, RZ, R198 ;  /* 0x000000ffff1c7224 */ /* 0x000fe200078e00c6 */
[C---:B------:R-:W-:Y:S01]  /*0cb0*/  IADD3 R48, P4, R14.reuse, 0x60, RZ ;  /* 0x000000600e307810 */ /* 0x040fe20007f9e0ff */
[----:B------:R-:W-:Y:S01]  /*0cc0*/  IMAD.X R47, RZ, RZ, R15, P5 ;  /* 0x000000ffff2f7224 */ /* 0x000fe200028e060f */
[----:B------:R-:W-:Y:S01]  /*0cd0*/  IADD3 R54, P3, R14, 0x68, RZ ;  /* 0x000000680e367810 */ /* 0x000fe20007f7e0ff */
[----:B------:R-:W-:Y:S01]  /*0ce0*/  IMAD.IADD R186, R186, 0x1, R7 ;  /* 0x00000001baba7824 */ /* 0x000fe200078e0207 */
[C---:B------:R-:W-:Y:S01]  /*0cf0*/  IADD3 R42, P1, R14.reuse, 0x80, RZ ;  /* 0x000000800e2a7810 */ /* 0x040fe20007f3e0ff */
[--C-:B------:R-:W-:Y:S01]  /*0d00*/  IMAD.X R49, RZ, RZ, R15.reuse, P4 ;  /* 0x000000ffff317224 */ /* 0x100fe200020e060f */
[C---:B------:R-:W-:Y:S01]  /*0d10*/  IADD3 R40, P0, R14.reuse, 0x90, RZ ;  /* 0x000000900e287810 */ /* 0x040fe20007f1e0ff */
[--C-:B------:R-:W-:Y:S01]  /*0d20*/  IMAD.X R55, RZ, RZ, R15.reuse, P3 ;  /* 0x000000ffff377224 */ /* 0x100fe200018e060f */
[C---:B------:R-:W-:Y:S01]  /*0d30*/  IADD3 R58, P6, R14.reuse, 0x38, RZ ;  /* 0x000000380e3a7810 */ /* 0x040fe20007fde0ff */
[--C-:B------:R-:W-:Y:S01]  /*0d40*/  IMAD.X R43, RZ, RZ, R15.reuse, P1 ;  /* 0x000000ffff2b7224 */ /* 0x100fe200008e060f */
[----:B------:R-:W-:Y:S01]  /*0d50*/  IADD3 R52, P2, R14, 0x78, RZ ;  /* 0x000000780e347810 */ /* 0x000fe20007f5e0ff */
[----:B------:R-:W-:Y:S01]  /*0d60*/  IMAD.X R41, RZ, RZ, R15, P0 ;  /* 0x000000ffff297224 */ /* 0x000fe200000e060f */
[-C--:B------:R-:W-:Y:S01]  /*0d70*/  IADD3.X R59, RZ, R15.reuse, RZ, P6, !PT ;  /* 0x0000000fff3b7210 */ /* 0x080fe200037fe4ff */
[----:B------:R-:W-:Y:S01]  /*0d80*/  ULDC.64 UR8, c[0x0][0x118] ;  /* 0x0000460000087ab9 */ /* 0x000fe20000000a00 */
[----:B------:R-:W-:-:S02]  /*0d90*/  IADD3.X R53, RZ, R15, RZ, P2, !PT ;  /* 0x0000000fff357210 */ /* 0x000fc400017fe4ff */
[----:B------:R-:W-:Y:S02]  /*0da0*/  MOV R22, 0xdc0 ;  /* 0x00000dc000167802 */ /* 0x000fe40000000f00 */
[----:B-1----:R-:W-:Y:S05]  /*0db0*/  CALL.REL.NOINC `($_ZN7cutlass13device_kernelIN5flash19enable_sm80_to_sm89INS1_16FlashAttnBwdSm80INS1_25CollectiveMainloopBwdSm80ILi2ELi2EN4cute5tupleIJNS5_1CILi64EEENS7_ILi128EEES8_EEENS_10bfloat16_tEfNS_4arch4Sm80ELb0ELb0ELb1ELb0ELb0ELb0ELb0ELb0ELi2ELi2ELi4ELi2ELb1EEENS1_24CollectiveEpilogueBwdGQAISA_fSD_Li256ELb0ELb0EEENS1_19SingleTileSchedulerILb0ELb0ELb0ELi128EEEEEEEEEvNT_6ParamsE$_ZZN4cute7idx2crdINS_5tupleIJiEEENS1_IJNS1_IJNS1_IJNS_1CILi8EEENS3_ILi2EEEEEES5_S5_NS3_ILi4EEEEEEEEEEEDaRKT_RKT0_ENKUlRKT_RKT0_E_clIiS8_EEDaSI_SL_) ;  /* 0x0000723000007944 */ /* 0x002fea0003c00000 */
[----:B------:R-:W-:Y:S01]  /*0dc0*/  IMAD R7, R4, c[0x0][0x1e0], RZ ;  /* 0x0000780004077a24 */ /* 0x000fe200078e02ff */
[----:B------:R-:W-:Y:S01]  /*0dd0*/  ULDC.64 UR4, c[0x0][0x1d8] ;  /* 0x0000760000047ab9 */ /* 0x000fe20000000a00 */
[----:B------:R-:W-:Y:S01]  /*0de0*/  IMAD.MOV.U32 R8, RZ, RZ, R3 ;  /* 0x000000ffff087224 */ /* 0x000fe200078e0003 */
[----:B------:R-:W-:Y:S01]  /*0df0*/  USHF.L.U32 UR7, UR4, 0x6, URZ ;  /* 0x0000000604077899 */ /* 0x000fe2000800063f */
[----:B------:R-:W-:Y:S01]  /*0e00*/  IMAD.MOV.U32 R9, RZ, RZ, R45 ;  /* 0x000000ffff097224 */ /* 0x000fe200078e002d */
[----:B------:R-:W-:Y:S01]  /*0e10*/  UMOV UR6, 0x6 ;  /* 0x0000000600067882 */ /* 0x000fe20000000000 */
[C---:B------:R-:W-:Y:S01]  /*0e20*/  IMAD R6, R20.reuse, c[0x0][0x1e4], R7 ;  /* 0x0000790014067a24 */ /* 0x040fe200078e0207 */
[----:B------:R-:W-:Y:S01]  /*0e30*/  USHF.L.U64.HI UR5, UR4, UR6, UR5 ;  /* 0x0000000604057299 */ /* 0x000fe20008010205 */
[----:B------:R-:W-:Y:S01]  /*0e40*/  IMAD.WIDE.U32 R10, R20, c[0x0][0x1e0], R8 ;  /* 0x00007800140a7a25 */ /* 0x000fe200078e0008 */
[----:B------:R2:W-:Y:S01]  /*0e50*/  STL.64 [R1+0x98], R2 ;  /* 0x0000980201007387 */ /* 0x0005e20000100a00 */
[----:B------:R-:W-:Y:S01]  /*0e60*/  BSSY B0, `(.L_x_46) ;  /* 0x000008a000007945 */ /* 0x000fe20003800000 */
[C---:B------:R-:W-:Y:S01]  /*0e70*/  IADD3 R195, R14.reuse, 0xb0, RZ ;  /* 0x000000b00ec37810 */ /* 0x040fe20007ffe0ff */
[----:B------:R-:W-:Y:S01]  /*0e80*/  IMAD R7, R193, c[0x0][0x1e8], RZ ;  /* 0x00007a00c1077a24 */ /* 0x000fe200078e02ff */
[----:B------:R-:W-:Y:S01]  /*0e90*/  STL.64 [R1+0xd8], R38 ;  /* 0x0000d82601007387 */ /* 0x000fe20000100a00 */
[----:B------:R-:W-:Y:S01]  /*0ea0*/  IMAD.IADD R11, R11, 0x1, R6 ;  /* 0x000000010b0b7824 */ /* 0x000fe200078e0206 */
[----:B------:R-:W-:Y:S01]  /*0eb0*/  IADD3 R197, R14, 0x108, RZ ;  /* 0x000001080ec57810 */ /* 0x000fe20007ffe0ff */
[----:B------:R-:W-:Y:S01]  /*0ec0*/  IMAD.MOV.U32 R28, RZ, RZ, -0x80 ;  /* 0xffffff80ff1c7424 */ /* 0x000fe200078e00ff */
[----:B------:R-:W-:Y:S01]  /*0ed0*/  STL.64 [R1+0x130], R38 ;  /* 0x0001302601007387 */ /* 0x000fe20000100a00 */
[----:B------:R-:W-:-:S02]  /*0ee0*/  IMAD R6, R194, c[0x0][0x1ec], R7 ;  /* 0x00007b00c2067a24 */ /* 0x000fc400078e0207 */
[----:B------:R-:W-:Y:S01]  /*0ef0*/  IMAD.WIDE.U32 R16, R194, c[0x0][0x1e8], R10 ;  /* 0x00007a00c2107a25 */ /* 0x000fe200078e000a */
[----:B------:R-:W-:Y:S03]  /*0f00*/  STL.64 [R1+0x100], R36 ;  /* 0x0001002401007387 */ /* 0x000fe60000100a00 */
[----:B------:R-:W-:Y:S01]  /*0f10*/  IMAD.MOV.U32 R24, RZ, RZ, R2 ;  /* 0x000000ffff187224 */ /* 0x000fe200078e0002 */
[----:B------:R-:W-:Y:S01]  /*0f20*/  STL.64 [R1+0x158], R36 ;  /* 0x0001582401007387 */ /* 0x000fe20000100a00 */
[----:B------:R-:W-:Y:S02]  /*0f30*/  IMAD R28, R5, R28, c[0x0][0x198] ;  /* 0x00006600051c7624 */ /* 0x000fe400078e021c */
[----:B------:R-:W-:Y:S01]  /*0f40*/  IMAD.IADD R17, R17, 0x1, R6 ;  /* 0x0000000111117824 */ /* 0x000fe200078e0206 */
[----:B------:R-:W-:Y:S01]  /*0f50*/  STL [R1+0xa4], R26 ;  /* 0x0000a41a01007387 */ /* 0x000fe20000100800 */
[----:B------:R-:W-:-:S03]  /*0f60*/  IMAD.WIDE R10, R5, 0x80, R24 ;  /* 0x00000080050a7825 */ /* 0x000fc600078e0218 */
[----:B------:R-:W-:Y:S01]  /*0f70*/  STL.64 [R1+0xb0], R58 ;  /* 0x0000b03a01007387 */ /* 0x000fe20000100a00 */
[----:B------:R-:W-:Y:S02]  /*0f80*/  IMAD.IADD R6, R28, 0x1, -R2 ;  /* 0x000000011c067824 */ /* 0x000fe400078e0a02 */
[----:B------:R-:W-:Y:S01]  /*0f90*/  IMAD R5, R11, c[0x0][0x1d8], RZ ;  /* 0x000076000b057a24 */ /* 0x000fe200078e02ff */
[----:B------:R-:W-:Y:S01]  /*0fa0*/  STL.64 [R1+0xb8], R56 ;  /* 0x0000b83801007387 */ /* 0x000fe20000100a00 */
[----:B------:R-:W-:Y:S01]  /*0fb0*/  IMAD.WIDE.U32 R16, R10, c[0x0][0x1d8], R16 ;  /* 0x000076000a107a25 */ /* 0x000fe200078e0010 */
[C---:B------:R-:W-:Y:S02]  /*0fc0*/  ISETP.GE.AND P4, PT, R6.reuse, 0x1, PT ;  /* 0x000000010600780c */ /* 0x040fe40003f86270 */
[----:B------:R-:W-:Y:S01]  /*0fd0*/  ISETP.GE.AND P3, PT, R6, 0x21, PT ;  /* 0x000000210600780c */ /* 0x000fe20003f66270 */
[----:B------:R-:W-:Y:S01]  /*0fe0*/  IMAD R5, R10, c[0x0][0x1dc], R5 ;  /* 0x000077000a057a24 */ /* 0x000fe200078e0205 */
[----:B------:R-:W-:Y:S01]  /*0ff0*/  ISETP.GE.OR P0, PT, R3, c[0x0][0x1cc], !P4 ;  /* 0x0000730003007a0c */ /* 0x000fe20006706670 */
[----:B------:R-:W-:Y:S01]  /*1000*/  IMAD R7, R4, c[0x0][0x1b0], RZ ;  /* 0x00006c0004077a24 */ /* 0x000fe200078e02ff */
[----:B------:R-:W-:Y:S01]  /*1010*/  LEA R4, P1, R16, c[0x0][0x1c0], 0x1 ;  /* 0x0000700010047a11 */ /* 0x000fe200078208ff */
[----:B------:R-:W-:Y:S01]  /*1020*/  IMAD.IADD R5, R17, 0x1, R5 ;  /* 0x0000000111057824 */ /* 0x000fe200078e0205 */
[----:B------:R-:W-:Y:S01]  /*1030*/  ISETP.GE.AND P6, PT, R6, 0x41, PT ;  /* 0x000000410600780c */ /* 0x000fe20003fc6270 */
[----:B------:R-:W-:Y:S01]  /*1040*/  IMAD.SHL.U32 R12, R12, 0x2, RZ ;  /* 0x000000020c0c7824 */ /* 0x000fe200078e00ff */
[----:B------:R-:W-:Y:S01]  /*1050*/  ISETP.GE.AND P5, PT, R6, 0x61, PT ;  /* 0x000000610600780c */ /* 0x000fe20003fa6270 */
[----:B------:R-:W-:Y:S01]  /*1060*/  IMAD.WIDE.U32 R8, R20, c[0x0][0x1b0], R8 ;  /* 0x00006c0014087a25 */ /* 0x000fe200078e0008 */
[----:B------:R-:W-:Y:S01]  /*1070*/  LEA.HI.X R5, R16, c[0x0][0x1c4], R5, 0x1, P1 ;  /* 0x0000710010057a11 */ /* 0x000fe200008f0c05 */
[----:B------:R-:W-:Y:S01]  /*1080*/  STL.64 [R1+0xe8], R54 ;  /* 0x0000e83601007387 */ /* 0x000fe20000100a00 */
[C---:B------:R-:W-:Y:S01]  /*1090*/  ISETP.GE.OR P1, PT, R3.reuse, c[0x0][0x1cc], !P3 ;  /* 0x0000730003007a0c */ /* 0x040fe20005f26670 */
[----:B------:R-:W-:Y:S01]  /*10a0*/  IMAD R7, R20, c[0x0][0x1b4], R7 ;  /* 0x00006d0014077a24 */ /* 0x000fe200078e0207 */
[----:B------:R-:W-:Y:S01]  /*10b0*/  IADD3 R20, P2, R4, UR7, RZ ;  /* 0x0000000704147c10 */ /* 0x000fe2000ff5e0ff */
[----:B------:R-:W-:Y:S01]  /*10c0*/  @!PT LDS RZ, [RZ] ;  /* 0x00000000fffff984 */ /* 0x000fe20000000800 */
[----:B------:R-:W-:Y:S01]  /*10d0*/  @!PT LDS RZ, [RZ] ;  /* 0x00000000fffff984 */ /* 0x000fe20000000800 */
[----:B------:R-:W-:Y:S01]  /*10e0*/  @!PT LDS RZ, [RZ] ;  /* 0x00000000fffff984 */ /* 0x000fe20000000800 */
[----:B------:R3:W-:Y:S01]  /*10f0*/  LDGSTS.E.BYPASS.LTC128B.128 [R12+0x4080], [R4.64], !P0 ;  /* 0x04080000040c7fae */ /* 0x0007e2000c101d48 */
[----:B------:R-:W-:Y:S01]  /*1100*/  ISETP.GE.OR P0, PT, R3, c[0x0][0x1cc], !P6 ;  /* 0x0000730003007a0c */ /* 0x000fe20007706670 */
[----:B------:R-:W-:Y:S01]  /*1110*/  IMAD.IADD R9, R9, 0x1, R7 ;  /* 0x0000000109097824 */ /* 0x000fe200078e0207 */
[----:B------:R-:W-:Y:S01]  /*1120*/  IADD3.X R21, R5, UR5, RZ, P2, !PT ;  /* 0x0000000505157c10 */ /* 0x000fe200097fe4ff */
[----:B------:R-:W-:Y:S01]  /*1130*/  IMAD.SHL.U32 R186, R186, 0x2, RZ ;  /* 0x00000002baba7824 */ /* 0x000fe200078e00ff */
[----:B------:R-:W-:Y:S01]  /*1140*/  IADD3 R16, P2, R20, UR7, RZ ;  /* 0x0000000714107c10 */ /* 0x000fe2000ff5e0ff */
[----:B------:R-:W-:Y:S01]  /*1150*/  IMAD.WIDE.U32 R8, R194, c[0x0][0x1b8], R8 ;  /* 0x00006e00c2087a25 */ /* 0x000fe200078e0008 */
[----:B------:R-:W-:Y:S01]  /*1160*/  ISETP.GE.OR P4, PT, R3, c[0x0][0x19c], !P4 ;  /* 0x0000670003007a0c */ /* 0x000fe20006786670 */
[----:B------:R-:W-:Y:S01]  /*1170*/  STL.64 [R1+0xf0], R52 ;  /* 0x0000f03401007387 */ /* 0x000fe20000100a00 */
[----:B------:R-:W-:-:S02]  /*1180*/  IADD3.X R17, R21, UR5, RZ, P2, !PT ;  /* 0x0000000515117c10 */ /* 0x000fc400097fe4ff */
[C---:B------:R-:W-:Y:S01]  /*1190*/  ISETP.GE.OR P3, PT, R3.reuse, c[0x0][0x19c], !P3 ;  /* 0x0000670003007a0c */ /* 0x040fe20005f66670 */
[----:B------:R4:W-:Y:S01]  /*11a0*/  LDGSTS.E.BYPASS.LTC128B.128 [R12+0x5080], [R20.64], !P1 ;  /* 0x05080000140c7fae */ /* 0x0009e2000c901d48 */
[----:B------:R-:W-:Y:S02]  /*11b0*/  IADD3 R6, P1, R16, UR7, RZ ;  /* 0x0000000710067c10 */ /* 0x000fe4000ff3e0ff */
[C---:B------:R-:W-:Y:S01]  /*11c0*/  ISETP.GE.OR P6, PT, R3.reuse, c[0x0][0x19c], !P6 ;  /* 0x0000670003007a0c */ /* 0x040fe200077c6670 */
[----:B------:R5:W-:Y:S01]  /*11d0*/  LDGSTS.E.BYPASS.LTC128B.128 [R12+0x6080], [R16.64], !P0 ;  /* 0x06080000100c7fae */ /* 0x000be2000c101d48 */
[----:B------:R-:W-:Y:S02]  /*11e0*/  ISETP.GE.OR P0, PT, R3, c[0x0][0x1cc], !P5 ;  /* 0x0000730003007a0c */ /* 0x000fe40006f06670 */
[----:B------:R-:W-:Y:S01]  /*11f0*/  IADD3.X R7, R17, UR5, RZ, P1, !PT ;  /* 0x0000000511077c10 */ /* 0x000fe20008ffe4ff */
[----:B------:R-:W-:Y:S01]  /*1200*/  ULDC.64 UR4, c[0x0][0x1a8] ;  /* 0x00006a0000047ab9 */ /* 0x000fe20000000a00 */
[----:B------:R-:W-:Y:S01]  /*1210*/  ISETP.GE.OR P5, PT, R3, c[0x0][0x19c], !P5 ;  /* 0x0000670003007a0c */ /* 0x000fe20006fa6670 */
[----:B------:R-:W-:Y:S01]  /*1220*/  USHF.L.U32 UR7, UR4, 0x6, URZ ;  /* 0x0000000604077899 */ /* 0x000fe2000800063f */
[C---:B------:R-:W-:Y:S01]  /*1230*/  LOP3.LUT P2, RZ, R19.reuse, 0x4, RZ, 0xc0, !PT ;  /* 0x0000000413ff7812 */ /* 0x040fe2000784c0ff */
[----:B------:R-:W-:Y:S01]  /*1240*/  USHF.L.U64.HI UR5, UR4, UR6, UR5 ;  /* 0x0000000604057299 */ /* 0x000fe20008010205 */
[----:B------:R-:W-:Y:S01]  /*1250*/  LOP3.LUT P1, RZ, R19, 0x2, RZ, 0xc0, !PT ;  /* 0x0000000213ff7812 */ /* 0x000fe2000782c0ff */
[----:B------:R-:W-:Y:S01]  /*1260*/  STL.64 [R1+0x108], R48 ;  /* 0x0001083001007387 */ /* 0x000fe20000100a00 */
[----:B---3--:R-:W-:-:S03]  /*1270*/  IMAD R5, R193, c[0x0][0x1b8], RZ ;  /* 0x00006e00c1057a24 */ /* 0x008fc600078e02ff */
[----:B------:R3:W-:Y:S01]  /*1280*/  LDGSTS.E.BYPASS.LTC128B.128 [R12+0x7080], [R6.64], !P0 ;  /* 0x07080000060c7fae */ /* 0x0007e2000c101d48 */
[----:B------:R-:W-:Y:S02]  /*1290*/  IMAD R4, R194, c[0x0][0x1bc], R5 ;  /* 0x00006f00c2047a24 */ /* 0x000fe400078e0205 */
[----:B------:R-:W-:Y:S01]  /*12a0*/  IMAD R5, R11, c[0x0][0x1a8], RZ ;  /* 0x00006a000b057a24 */ /* 0x000fe200078e02ff */
[----:B------:R-:W0:Y:S01]  /*12b0*/  LDGDEPBAR ;  /* 0x00000000000079af */ /* 0x000e220000000000 */
[----:B------:R-:W-:Y:S02]  /*12c0*/  IMAD.IADD R9, R9, 0x1, R4 ;  /* 0x0000000109097824 */ /* 0x000fe400078e0204 */
[C---:B------:R-:W-:Y:S01]  /*12d0*/  IMAD R5, R10.reuse, c[0x0][0x1ac], R5 ;  /* 0x00006b000a057a24 */ /* 0x040fe200078e0205 */
[----:B------:R-:W-:Y:S01]  /*12e0*/  STL.64 [R1+0x110], R46 ;  /* 0x0001102e01007387 */ /* 0x000fe20000100a00 */
[----:B------:R-:W-:-:S03]  /*12f0*/  IMAD.WIDE.U32 R8, R10, c[0x0][0x1a8], R8 ;  /* 0x00006a000a087a25 */ /* 0x000fc600078e0008 */
[----:B------:R-:W-:Y:S01]  /*1300*/  STL.64 [R1+0xc0], R14 ;  /* 0x0000c00e01007387 */ /* 0x000fe20000100a00 */
[----:B------:R-:W-:Y:S01]  /*1310*/  IMAD.IADD R5, R9, 0x1, R5 ;  /* 0x0000000109057824 */ /* 0x000fe200078e0205 */
[C---:B------:R-:W-:Y:S02]  /*1320*/  LEA R4, P0, R8.reuse, c[0x0][0x190], 0x1 ;  /* 0x0000640008047a11 */ /* 0x040fe400078008ff */
[----:B------:R-:W-:Y:S02]  /*1330*/  STL.64 [R1+0x118], R14 ;  /* 0x0001180e01007387 */ /* 0x000fe40000100a00 */
[----:B------:R-:W-:Y:S02]  /*1340*/  LEA.HI.X R5, R8, c[0x0][0x194], R5, 0x1, P0 ;  /* 0x0000650008057a11 */ /* 0x000fe400000f0c05 */
[----:B------:R-:W-:Y:S01]  /*1350*/  IADD3 R8, P0, R4, UR7, RZ ;  /* 0x0000000704087c10 */ /* 0x000fe2000ff1e0ff */
[----:B------:R-:W-:Y:S03]  /*1360*/  STL.64 [R1+0x140], R42 ;  /* 0x0001402a01007387 */ /* 0x000fe60000100a00 */
[----:B------:R-:W-:Y:S01]  /*1370*/  IADD3.X R9, R5, UR5, RZ, P0, !PT ;  /* 0x0000000505097c10 */ /* 0x000fe200087fe4ff */
[----:B------:R1:W-:Y:S01]  /*1380*/  LDGSTS.E.BYPASS.LTC128B.128 [R12+0x80], [R4.64], !P4 ;  /* 0x00080000040c7fae */ /* 0x0003e2000e101d48 */
[----:B------:R-:W-:-:S02]  /*1390*/  ISETP.GE.AND P4, PT, R3, c[0x0][0x16c], PT ;  /* 0x00005b0003007a0c */ /* 0x000fc40003f86270 */
[----:B---3--:R-:W-:Y:S01]  /*13a0*/  IADD3 R6, P0, R8, UR7, RZ ;  /* 0x0000000708067c10 */ /* 0x008fe2000ff1e0ff */
[----:B------:R3:W-:Y:S01]  /*13b0*/  LDGSTS.E.BYPASS.LTC128B.128 [R12+0x1080], [R8.64], !P3 ;  /* 0x01080000080c7fae */ /* 0x0007e2000d901d48 */
[----:B------:R-:W-:Y:S01]  /*13c0*/  ISETP.GE.AND P3, PT, R3, c[0x0][0x1fc], PT ;  /* 0x00007f0003007a0c */ /* 0x000fe20003f66270 */
[----:B--2---:R-:W-:Y:S01]  /*13d0*/  IMAD.MOV.U32 R3, RZ, RZ, 0x40 ;  /* 0x00000040ff037424 */ /* 0x004fe200078e00ff */
[----:B------:R-:W-:Y:S01]  /*13e0*/  IADD3.X R7, R9, UR5, RZ, P0, !PT ;  /* 0x0000000509077c10 */ /* 0x000fe200087fe4ff */
[----:B------:R-:W-:Y:S01]  /*13f0*/  STL.64 [R1+0x148], R40 ;  /* 0x0001482801007387 */ /* 0x000fe20000100a00 */
[----:B------:R-:W-:Y:S01]  /*1400*/  IADD3 R10, P0, R6, UR7, RZ ;  /* 0x00000007060a7c10 */ /* 0x000fe2000ff1e0ff */
[----:B------:R-:W-:Y:S01]  /*1410*/  UMOV UR7, URZ ;  /* 0x0000003f00077c82 */ /* 0x000fe20008000000 */
[----:B------:R-:W-:Y:S01]  /*1420*/  SEL R3, R3, 0xffffffc0, !P2 ;  /* 0xffffffc003037807 */ /* 0x000fe20005000000 */
[----:B------:R2:W-:Y:S01]  /*1430*/  LDGSTS.E.BYPASS.LTC128B.128 [R12+0x2080], [R6.64], !P6 ;  /* 0x02080000060c7fae */ /* 0x0005e2000f101d48 */
[----:B------:R-:W-:-:S02]  /*1440*/  IADD3.X R11, R7, UR5, RZ, P0, !PT ;  /* 0x00000005070b7c10 */ /* 0x000fc400087fe4ff */
[----:B-----5:R-:W-:Y:S02]  /*1450*/  IADD3 R16, P0, R14, 0x98, RZ ;  /* 0x000000980e107810 */ /* 0x020fe40007f1e0ff */
[----:B------:R-:W-:Y:S01]  /*1460*/  SEL R2, RZ, 0x1, P3 ;  /* 0x00000001ff027807 */ /* 0x000fe20001800000 */
[----:B------:R5:W-:Y:S02]  /*1470*/  LDGSTS.E.BYPASS.LTC128B.128 [R12+0x3080], [R10.64], !P5 ;  /* 0x030800000a0c7fae */ /* 0x000be4000e901d48 */
[----:B------:R-:W-:Y:S02]  /*1480*/  IMAD.X R17, RZ, RZ, R15, P0 ;  /* 0x000000ffff117224 */ /* 0x000fe400000e060f */
[----:B------:R-:W0:Y:S04]  /*1490*/  LDGDEPBAR ;  /* 0x00000000000079af */ /* 0x000e280000000000 */
[----:B------:R-:W-:Y:S01]  /*14a0*/  STL.U8 [R1+0xa8], R2 ;  /* 0x0000a80201007387 */ /* 0x000fe20000100000 */
[----:B-1----:R-:W-:Y:S01]  /*14b0*/  SEL R4, RZ, 0x1, P4 ;  /* 0x00000001ff047807 */ /* 0x002fe20002000000 */
[----:B------:R-:W-:-:S02]  /*14c0*/  IMAD.MOV.U32 R5, RZ, RZ, 0x20 ;  /* 0x00000020ff057424 */ /* 0x000fc400078e00ff */
[----:B------:R-:W-:Y:S01]  /*14d0*/  STL.64 [R1+0xc8], R16 ;  /* 0x0000c81001007387 */ /* 0x000fe20000100a00 */
[C---:B---3--:R-:W-:Y:S02]  /*14e0*/  IADD3 R8, P2, R14.reuse, 0xa1, RZ ;  /* 0x000000a10e087810 */ /* 0x048fe40007f5e0ff */
[----:B------:R-:W-:Y:S01]  /*14f0*/  SEL R5, R5, 0xffffffe0, !P1 ;  /* 0xffffffe005057807 */ /* 0x000fe20004800000 */
[----:B------:R1:W-:Y:S02]  /*1500*/  STL.U8 [R1+0xa1], R4 ;  /* 0x0000a10401007387 */ /* 0x0003e40000100000 */
[----:B------:R-:W-:Y:S01]  /*1510*/  IMAD.X R9, RZ, RZ, R15, P2 ;  /* 0x000000ffff097224 */ /* 0x000fe200010e060f */
[----:B------:R-:W-:Y:S01]  /*1520*/  IADD3 R18, P2, R14, 0xa4, RZ ;  /* 0x000000a40e127810 */ /* 0x000fe20007f5e0ff */
[----:B------:R3:W-:Y:S01]  /*1530*/  STL.64 [R1+0x120], R16 ;  /* 0x0001201001007387 */ /* 0x0007e20000100a00 */
[----:B--2---:R-:W-:-:S03]  /*1540*/  IMAD.IADD R6, R186, 0x1, R5 ;  /* 0x00000001ba067824 */ /* 0x004fc600078e0205 */
[----:B------:R-:W-:Y:S01]  /*1550*/  IMAD.X R19, RZ, RZ, R15, P2 ;  /* 0x000000ffff137224 */ /* 0x000fe200010e060f */
[----:B------:R-:W-:Y:S01]  /*1560*/  STL.64 [R1+0xe0], R8 ;  /* 0x0000e00801007387 */ /* 0x000fe20000100a00 */
[----:B-----5:R-:W-:Y:S01]  /*1570*/  IADD3 R10, P0, R14, 0xa0, RZ ;  /* 0x000000a00e0a7810 */ /* 0x020fe20007f1e0ff */
[----:B------:R-:W-:-:S04]  /*1580*/  DEPBAR.LE SB0, 0x1 ;  /* 0x000080400000791a */ /* 0x000fc80000000000 */
[----:B------:R-:W-:Y:S01]  /*1590*/  BAR.SYNC.DEFER_BLOCKING 0x0 ;  /* 0x0000000000007b1d */ /* 0x000fe20000010000 */
[----:B------:R-:W-:Y:S01]  /*15a0*/  IMAD.X R11, RZ, RZ, R15, P0 ;  /* 0x000000ffff0b7224 */ /* 0x000fe200000e060f */
[----:B----4-:R-:W-:-:S04]  /*15b0*/  IADD3 R12, P1, R14, 0xa8, RZ ;  /* 0x000000a80e0c7810 */ /* 0x010fc80007f3e0ff */
[----:B------:R-:W-:Y:S01]  /*15c0*/  STL.64 [R1+0xd0], R10 ;  /* 0x0000d00a01007387 */ /* 0x000fe20000100a00 */
[----:B------:R-:W-:Y:S02]  /*15d0*/  IMAD.X R13, RZ, RZ, R15, P1 ;  /* 0x000000ffff0d7224 */ /* 0x000fe400008e060f */
[----:B-1----:R-:W-:Y:S01]  /*15e0*/  IMAD.IADD R4, R186, 0x1, R3 ;  /* 0x00000001ba047824 */ /* 0x002fe200078e0203 */
[----:B------:R-:W-:Y:S03]  /*15f0*/  STL.64 [R1+0x128], R10 ;  /* 0x0001280a01007387 */ /* 0x000fe60000100a00 */
[----:B------:R-:W-:Y:S01]  /*1600*/  IMAD.IADD R2, R5, 0x1, R4 ;  /* 0x0000000105027824 */ /* 0x000fe200078e0204 */
[----:B------:R-:W-:Y:S01]  /*1610*/  STL.64 [R1+0xf8], R18 ;  /* 0x0000f81201007387 */ /* 0x000fe20000100a00 */
[----:B---3--:R-:W-:-:S03]  /*1620*/  IMAD.MOV.U32 R17, RZ, RZ, RZ ;  /* 0x000000ffff117224 */ /* 0x008fc600078e00ff */
[----:B------:R-:W-:Y:S04]  /*1630*/  STL.64 [R1+0x150], R18 ;  /* 0x0001501201007387 */ /* 0x000fe80000100a00 */
[----:B------:R1:W-:Y:S04]  /*1640*/  STL.64 [R1+0x138], R12 ;  /* 0x0001380c01007387 */ /* 0x0003e80000100a00 */
[----:B------:R2:W3:Y:S04]  /*1650*/  LDSM.16.M88.4 R148, [R6+0x4080] ;  /* 0x004080000694783b */ /* 0x0004e80000000200 */
[----:B------:R2:W4:Y:S04]  /*1660*/  LDSM.16.M88.4 R152, [R6+0x6080] ;  /* 0x006080000698783b */ /* 0x0005280000000200 */
[----:B------:R2:W2:Y:S04]  /*1670*/  LDSM.16.M88.4 R156, [R4+0x4080] ;  /* 0x00408000049c783b */ /* 0x0004a80000000200 */
[----:B------:R2:W2:Y:S04]  /*1680*/  LDSM.16.M88.4 R160, [R4+0x6080] ;  /* 0x0060800004a0783b */ /* 0x0004a80000000200 */
[----:B------:R2:W2:Y:S04]  /*1690*/  LDSM.16.M88.4 R164, [R2+0x4080] ;  /* 0x0040800002a4783b */ /* 0x0004a80000000200 */
[----:B------:R2:W2:Y:S01]  /*16a0*/  LDSM.16.M88.4 R168, [R2+0x6080] ;  /* 0x0060800002a8783b */ /* 0x0004a20000000200 */
[----:B-1----:R-:W-:-:S03]  /*16b0*/  MOV R12, 0x1700 ;  /* 0x00001700000c7802 */ /* 0x002fc60000000f00 */
[----:B------:R1:W1:Y:S04]  /*16c0*/  LDSM.16.M88.4 R140, [R186+0x4080] ;  /* 0x00408000ba8c783b */ /* 0x0002680000000200 */
[----:B------:R1:W1:Y:S04]  /*16d0*/  LDSM.16.M88.4 R144, [R186+0x6080] ;  /* 0x00608000ba90783b */ /* 0x0002680000000200 */
[----:B------:R-:W-:Y:S06]  /*16e0*/  BAR.SYNC.DEFER_BLOCKING 0x0 ;  /* 0x0000000000007b1d */ /* 0x000fec0000010000 */
[----:B-1234-:R-:W-:Y:S05]  /*16f0*/  CALL.REL.NOINC `($_ZN7cutlass13device_kernelIN5flash19enable_sm80_to_sm89INS1_16FlashAttnBwdSm80INS1_25CollectiveMainloopBwdSm80ILi2ELi2EN4cute5tupleIJNS5_1CILi64EEENS7_ILi128EEES8_EEENS_10bfloat16_tEfNS_4arch4Sm80ELb0ELb0ELb1ELb0ELb0ELb0ELb0ELb0ELi2ELi2ELi4ELi2ELb1EEENS1_24CollectiveEpilogueBwdGQAISA_fSD_Li256ELb0ELb0EEENS1_19SingleTileSchedulerILb0ELb0ELb0ELi128EEEEEEEEEvNT_6ParamsE$_ZZN5flash25CollectiveMainloopBwdSm80ILi2ELi2EN4cute5tupleIJNS1_1CILi64EEENS3_ILi128EEES4_EEEN7cutlass10bfloat16_tEfNS7_4arch4Sm80ELb0ELb0ELb1ELb0ELb0ELb0ELb0ELb0ELi2ELi2ELi4ELi2ELb1EE3mmaINS_16FlashAttnBwdSm80ISB_NS_24CollectiveEpilogueBwdGQAIS6_fSA_Li256ELb0ELb0EEENS_19SingleTileSchedulerILb0ELb0ELb0ELi128EEEE13SharedStorageENS1_6TensorINS1_11ArrayEngineIfLm32EEENS1_6LayoutINS2_IJNS2_IJNS3_ILi2EEESO_EEESO_NS3_ILi4EEEEEENS2_IJNS2_IJNS3_ILi1EEESO_EEESQ_NS3_ILi8EEEEEEEEEEEEbRKNSB_6ParamsERT0_S12_iNS2_IJiiiEEERT_ENKUliiE_clEii) ;  /* 0x000091c000007944 */ /* 0x01efea0003c00000 */
[----:B------:R-:W-:Y:S05]  /*1700*/  BSYNC B0 ;  /* 0x0000000000007941 */ /* 0x000fea0003800000 */
.L_x_46:
[----:B------:R-:W0:Y:S01]  /*1710*/  LDGDEPBAR ;  /* 0x00000000000079af */ /* 0x000e220000000000 */
[----:B------:R-:W-:Y:S01]  /*1720*/  BSSY B0, `(.L_x_47) ;  /* 0x0000005000007945 */ /* 0x000fe20003800000 */
[----:B------:R-:W-:Y:S01]  /*1730*/  MOV R17, RZ ;  /* 0x000000ff00117202 */ /* 0x000fe20000000f00 */
[----:B------:R-:W-:Y:S01]  /*1740*/  UMOV UR6, URZ ;  /* 0x0000003f00067c82 */ /* 0x000fe20008000000 */
[----:B------:R-:W-:-:S02]  /*1750*/  MOV R12, 0x1770 ;  /* 0x00001770000c7802 */ /* 0x000fc40000000f00 */
[----:B-1----:R-:W-:Y:S05]  /*1760*/  CALL.REL.NOINC `($_ZN7cutlass13device_kernelIN5flash19enable_sm80_to_sm89INS1_16FlashAttnBwdSm80INS1_25CollectiveMainloopBwdSm80ILi2ELi2EN4cute5tupleIJNS5_1CILi64EEENS7_ILi128EEES8_EEENS_10bfloat16_tEfNS_4arch4Sm80ELb0ELb0ELb1ELb0ELb0ELb0ELb0ELb0ELi2ELi2ELi4ELi2ELb1EEENS1_24CollectiveEpilogueBwdGQAISA_fSD_Li256ELb0ELb0EEENS1_19SingleTileSchedulerILb0ELb0ELb0ELi128EEEEEEEEEvNT_6ParamsE$_ZZN5flash25CollectiveMainloopBwdSm80ILi2ELi2EN4cute5tupleIJNS1_1CILi64EEENS3_ILi128EEES4_EEEN7cutlass10bfloat16_tEfNS7_4arch4Sm80ELb0ELb0ELb1ELb0ELb0ELb0ELb0ELb0ELi2ELi2ELi4ELi2ELb1EE3mmaINS_16FlashAttnBwdSm80ISB_NS_24CollectiveEpilogueBwdGQAIS6_fSA_Li256ELb0ELb0EEENS_19SingleTileSchedulerILb0ELb0ELb0ELi128EEEE13SharedStorageENS1_6TensorINS1_11ArrayEngineIfLm32EEENS1_6LayoutINS2_IJNS2_IJNS3_ILi2EEESO_EEESO_NS3_ILi4EEEEEENS2_IJNS2_IJNS3_ILi1EEESO_EEESQ_NS3_ILi8EEEEEEEEEEEEbRKNSB_6ParamsERT0_S12_iNS2_IJiiiEEERT_ENKUliiE0_clEii) ;  /* 0x00007b2000007944 */ /* 0x002fea0003c00000 */
[----:B------:R-:W-:Y:S05]  /*1770*/  BSYNC B0 ;  /* 0x0000000000007941 */ /* 0x000fea0003800000 */
.L_x_47:
[----:B------:R-:W-:Y:S01]  /*1780*/  MOV R2, c[0x0][0x168] ;  /* 0x00005a0000027a02 */ /* 0x000fe20000000f00 */
        /* <DEDUP_REMOVED lines=15> */
[----:B-1----:R-:W2:Y:S04]  /*1880*/  @!P2 LDL R6, [R1+0x90] ;  /* 0x000090000106a983 */ /* 0x002ea80000100800 */
        /* <DEDUP_REMOVED lines=10> */
[C---:B------:R-:W-:Y:S02]  /*1930*/  LEA R14, P0, R18.reuse, R8, 0x1 ;  /* 0x00000008120e7211 */ /* 0x040fe400078008ff */
        /* <DEDUP_REMOVED lines=10> */
.L_x_48:
[----:B------:R-:W-:Y:S01]  /*19e0*/  ISETP.GE.AND P0, PT, R2, 0x1, PT ;  /* 0x000000010200780c */ /* 0x000fe20003f06270 */
[----:B------:R-:W0:Y:S01]  /*19f0*/  LDGDEPBAR ;  /* 0x00000000000079af */ /* 0x000e220000000000 */
        /* <DEDUP_REMOVED lines=32> */
[----:B------:R-:W-:Y:S05]  /*1c00*/  @!P0 BRA `(.L_x_49) ;  /* 0x0000356000008947 */ /* 0x000fea0003800000 */
[----:B------:R-:W-:Y:S01]  /*1c10*/  IMAD.SHL.U32 R175, R108, 0x40, RZ ;  /* 0x000000406caf7824 */ /* 0x000fe200078e00ff */
[----:B------:R-:W-:Y:S01]  /*1c20*/  LOP3.LUT R109, R109, 0xfffffff0, RZ, 0xc0, !PT ;  /* 0xfffffff06d6d7812 */ /* 0x000fe200078ec0ff */
[----:B-1----:R-:W-:Y:S01]  /*1c30*/  IMAD.SHL.U32 R7, R0, 0x40, RZ ;  /* 0x0000004000077824 */ /* 0x002fe200078e00ff */
[-C--:B------:R-:W-:Y:S01]  /*1c40*/  LEA.HI R4, R103, R198.reuse, RZ, 0x5 ;  /* 0x000000c667047211 */ /* 0x080fe200078f28ff */
[----:B------:R-:W-:Y:S01]  /*1c50*/  IMAD.SHL.U32 R6, R107, 0x10, RZ ;  /* 0x000000106b067824 */ /* 0x000fe200078e00ff */
[----:B------:R-:W-:Y:S01]  /*1c60*/  LOP3.LUT R175, R175, 0x1c0, RZ, 0xc0, !PT ;  /* 0x000001c0afaf7812 */ /* 0x000fe200078ec0ff */
[----:B------:R-:W-:Y:S01]  /*1c70*/  IMAD.SHL.U32 R0, R105, 0x20, RZ ;  /* 0x0000002069007824 */ /* 0x000fe200078e00ff */
[----:B------:R-:W-:Y:S01]  /*1c80*/  SHF.R.S32.HI R9, RZ, 0x5, R4 ;  /* 0x00000005ff097819 */ /* 0x000fe20000011404 */
[----:B------:R-:W-:Y:S01]  /*1c90*/  IMAD.IADD R109, R198, 0x1, -R109 ;  /* 0x00000001c66d7824 */ /* 0x000fe200078e0a6d */
[----:B------:R-:W-:Y:S01]  /*1ca0*/  LOP3.LUT R7, R7, 0x1c0, RZ, 0xc0, !PT ;  /* 0x000001c007077812 */ /* 0x000fe200078ec0ff */
[----:B------:R-:W-:Y:S01]  /*1cb0*/  IMAD.SHL.U32 R2, R106, 0x8, RZ ;  /* 0x000000086a027824 */ /* 0x000fe200078e00ff */
[----:B------:R-:W-:Y:S01]  /*1cc0*/  LOP3.LUT R13, R175, 0x10, R6, 0xf8, !PT ;  /* 0x00000010af0d7812 */ /* 0x000fe200078ef806 */
[----:B------:R-:W-:Y:S01]  /*1cd0*/  IMAD.SHL.U32 R15, R9, 0x10, RZ ;  /* 0x00000010090f7824 */ /* 0x000fe200078e00ff */
[----:B------:R-:W-:Y:S01]  /*1ce0*/  LOP3.LUT R11, R7, 0x20, R0, 0xf8, !PT ;  /* 0x00000020070b7812 */ /* 0x000fe200078ef800 */
[----:B------:R-:W-:Y:S01]  /*1cf0*/  IMAD.SHL.U32 R6, R102, 0x40, RZ ;  /* 0x0000004066067824 */ /* 0x000fe200078e00ff */
[----:B------:R-:W-:Y:S01]  /*1d00*/  SHF.R.S32.HI R0, RZ, 0x1f, R109 ;  /* 0x0000001fff007819 */ /* 0x000fe2000001146d */
[----:B------:R-:W-:Y:S01]  /*1d10*/  IMAD.SHL.U32 R174, R100, 0x8, RZ ;  /* 0x0000000864ae7824 */ /* 0x000fe200078e00ff */
[----:B------:R-:W-:Y:S01]  /*1d20*/  LEA.HI R103, R103, R198, RZ, 0x2 ;  /* 0x000000c667677211 */ /* 0x000fe200078f10ff */
[----:B------:R-:W-:Y:S01]  /*1d30*/  IMAD.SHL.U32 R104, R104, 0x8, RZ ;  /* 0x0000000868687824 */ /* 0x000fe200078e00ff */
[----:B------:R-:W-:Y:S01]  /*1d40*/  LOP3.LUT R2, R13, 0x8, R2, 0xf8, !PT ;  /* 0x000000080d027812 */ /* 0x000fe200078ef802 */
[----:B------:R-:W-:Y:S01]  /*1d50*/  IMAD.SHL.U32 R13, R101, 0x10, RZ ;  /* 0x00000010650d7824 */ /* 0x000fe200078e00ff */
[----:B------:R-:W-:Y:S01]  /*1d60*/  LOP3.LUT R110, R110, 0x30, R15, 0xf8, !PT ;  /* 0x000000306e6e7812 */ /* 0x000fe200078ef80f */
[----:B------:R-:W-:Y:S01]  /*1d70*/  IMAD.SHL.U32 R29, R29, 0x8, RZ ;  /* 0x000000081d1d7824 */ /* 0x000fe200078e00ff */
[----:B------:R-:W-:Y:S01]  /*1d80*/  LEA.HI R0, R0, R109, RZ, 0x3 ;  /* 0x0000006d00007211 */ /* 0x000fe200078f18ff */
[----:B------:R-:W-:Y:S01]  /*1d90*/  IMAD.SHL.U32 R177, R188, 0x40, RZ ;  /* 0x00000040bcb17824 */ /* 0x000fe200078e00ff */
[----:B------:R-:W-:Y:S01]  /*1da0*/  LOP3.LUT R6, R6, 0x1c0, RZ, 0xc0, !PT ;  /* 0x000001c006067812 */ /* 0x000fe200078ec0ff */
[----:B------:R-:W-:Y:S01]  /*1db0*/  IMAD.SHL.U32 R176, R187, 0x40, RZ ;  /* 0x00000040bbb07824 */ /* 0x000fe200078e00ff */
[--C-:B------:R-:W-:Y:S01]  /*1dc0*/  SHF.R.S32.HI R10, RZ, 0x2, R103.reuse ;  /* 0x00000002ff0a7819 */ /* 0x100fe20000011467 */
[----:B------:R-:W-:Y:S01]  /*1dd0*/  IMAD.SHL.U32 R0, R0, 0x40, RZ ;  /* 0x0000004000007824 */ /* 0x000fe200078e00ff */
[----:B------:R-:W-:Y:S01]  /*1de0*/  SHF.R.S32.HI R17, RZ, 0x1f, R103 ;  /* 0x0000001fff117819 */ /* 0x000fe20000011467 */
[----:B------:R-:W-:Y:S01]  /*1df0*/  IMAD.MOV.U32 R172, RZ, RZ, 0x40 ;  /* 0x00000040ffac7424 */ /* 0x000fe200078e00ff */
[C---:B------:R-:W-:Y:S01]  /*1e00*/  LOP3.LUT R15, R4.reuse, 0xffffffe0, RZ, 0xc0, !PT ;  /* 0xffffffe0040f7812 */ /* 0x040fe200078ec0ff */
[----:B------:R-:W-:Y:S01]  /*1e10*/  IMAD.MOV.U32 R203, RZ, RZ, RZ ;  /* 0x000000ffffcb7224 */ /* 0x000fe200078e00ff */
[----:B------:R-:W-:Y:S01]  /*1e20*/  LEA.HI R12, R4, R9, RZ, 0x1 ;  /* 0x00000009040c7211 */ /* 0x000fe200078f08ff */
[----:B------:R-:W-:Y:S01]  /*1e30*/  IMAD.MOV.U32 R183, RZ, RZ, RZ ;  /* 0x000000ffffb77224 */ /* 0x000fe200078e00ff */
[----:B------:R-:W-:Y:S01]  /*1e40*/  LOP3.LUT R13, R6, 0x10, R13, 0xf8, !PT ;  /* 0x00000010060d7812 */ /* 0x000fe200078ef80d */
[----:B------:R-:W-:Y:S01]  /*1e50*/  IMAD.IADD R8, R198, 0x1, -R15 ;  /* 0x00000001c6087824 */ /* 0x000fe200078e0a0f */
[----:B------:R-:W-:Y:S01]  /*1e60*/  LEA.HI R4, R17, R10, RZ, 0x3 ;  /* 0x0000000a11047211 */ /* 0x000fe200078f18ff */
[----:B------:R-:W-:Y:S01]  /*1e70*/  CS2R R94, SRZ ;  /* 0x00000000005e7805 */ /* 0x000fe2000001ff00 */
[----:B------:R-:W-:Y:S01]  /*1e80*/  LOP3.LUT R174, R13, 0x8, R174, 0xf8, !PT ;  /* 0x000000080dae7812 */ /* 0x000fe200078ef8ae */
[----:B------:R-:W-:Y:S01]  /*1e90*/  CS2R R92, SRZ ;  /* 0x00000000005c7805 */ /* 0x000fe2000001ff00 */
[----:B------:R-:W-:Y:S01]  /*1ea0*/  LOP3.LUT R13, R4, 0xfffffff8, RZ, 0xc0, !PT ;  /* 0xfffffff8040d7812 */ /* 0x000fe200078ec0ff */
[----:B------:R-:W-:Y:S01]  /*1eb0*/  CS2R R98, SRZ ;  /* 0x0000000000627805 */ /* 0x000fe2000001ff00 */
[----:B------:R-:W-:Y:S01]  /*1ec0*/  LOP3.LUT R0, R0, 0xfffffe00, RZ, 0xc0, !PT ;  /* 0xfffffe0000007812 */ /* 0x000fe200078ec0ff */
[----:B------:R-:W-:Y:S01]  /*1ed0*/  CS2R R96, SRZ ;  /* 0x0000000000607805 */ /* 0x000fe2000001ff00 */
[----:B------:R-:W-:Y:S01]  /*1ee0*/  SHF.R.U32.HI R175, RZ, 0x3, R175 ;  /* 0x00000003ffaf7819 */ /* 0x000fe200000116af */
[----:B------:R-:W-:Y:S01]  /*1ef0*/  IMAD.IADD R4, R10, 0x1, -R13 ;  /* 0x000000010a047824 */ /* 0x000fe200078e0a0d */
[----:B------:R-:W-:Y:S01]  /*1f00*/  SHF.R.S32.HI R15, RZ, 0x1f, R8 ;  /* 0x0000001fff0f7819 */ /* 0x000fe20000011408 */
[----:B------:R-:W-:Y:S01]  /*1f10*/  CS2R R90, SRZ ;  /* 0x00000000005a7805 */ /* 0x000fe2000001ff00 */
[----:B------:R-:W-:Y:S01]  /*1f20*/  LOP3.LUT R175, R0, R2, R175, 0xf6, !PT ;  /* 0x0000000200af7212 */ /* 0x000fe200078ef6af */
[----:B------:R-:W-:Y:S01]  /*1f30*/  CS2R R88, SRZ ;  /* 0x0000000000587805 */ /* 0x000fe2000001ff00 */
[----:B------:R-:W-:Y:S01]  /*1f40*/  LEA.HI R10, R15, R8, RZ, 0x2 ;  /* 0x000000080f0a7211 */ /* 0x000fe200078f10ff */
[----:B------:R-:W-:Y:S01]  /*1f50*/  CS2R R86, SRZ ;  /* 0x0000000000567805 */ /* 0x000fe2000001ff00 */
[----:B------:R-:W-:Y:S01]  /*1f60*/  SHF.R.S32.HI R2, RZ, 0x1f, R33 ;  /* 0x0000001fff027819 */ /* 0x000fe20000011421 */
[----:B------:R-:W-:Y:S01]  /*1f70*/  CS2R R84, SRZ ;  /* 0x0000000000547805 */ /* 0x000fe2000001ff00 */
[----:B------:R-:W-:Y:S01]  /*1f80*/  SHF.R.U32.HI R182, RZ, 0x3, R7 ;  /* 0x00000003ffb67819 */ /* 0x000fe20000011607 */
[----:B------:R-:W-:Y:S01]  /*1f90*/  CS2R R78, SRZ ;  /* 0x00000000004e7805 */ /* 0x000fe2000001ff00 */
[----:B------:R-:W-:Y:S01]  /*1fa0*/  LOP3.LUT R11, R11, 0x18, R104, 0xf8, !PT ;  /* 0x000000180b0b7812 */ /* 0x000fe200078ef868 */
[----:B------:R-:W-:Y:S01]  /*1fb0*/  CS2R R76, SRZ ;  /* 0x00000000004c7805 */ /* 0x000fe2000001ff00 */
[----:B------:R-:W-:Y:S01]  /*1fc0*/  LOP3.LUT R7, R10, 0xfffffffc, RZ, 0xc0, !PT ;  /* 0xfffffffc0a077812 */ /* 0x000fe200078ec0ff */
[----:B------:R-:W-:Y:S01]  /*1fd0*/  CS2R R82, SRZ ;  /* 0x0000000000527805 */ /* 0x000fe2000001ff00 */
[----:B------:R-:W-:Y:S01]  /*1fe0*/  LEA.HI R2, R2, R33, RZ, 0x2 ;  /* 0x0000002102027211 */ /* 0x000fe200078f10ff */
[----:B------:R-:W-:Y:S01]  /*1ff0*/  CS2R R80, SRZ ;  /* 0x0000000000507805 */ /* 0x000fe2000001ff00 */
[----:B------:R-:W-:Y:S01]  /*2000*/  LOP3.LUT R12, R12, 0xfffffffe, RZ, 0xc0, !PT ;  /* 0xfffffffe0c0c7812 */ /* 0x000fe200078ec0ff */
[----:B------:R-:W-:Y:S01]  /*2010*/  CS2R R74, SRZ ;  /* 0x00000000004a7805 */ /* 0x000fe2000001ff00 */
[----:B------:R-:W-:Y:S01]  /*2020*/  LOP3.LUT R182, R0, R11, R182, 0xf6, !PT ;  /* 0x0000000b00b67212 */ /* 0x000fe200078ef6b6 */
[----:B------:R-:W-:Y:S01]  /*2030*/  IMAD.IADD R11, R8, 0x1, -R7 ;  /* 0x00000001080b7824 */ /* 0x000fe200078e0a07 */
[----:B------:R-:W-:Y:S01]  /*2040*/  LOP3.LUT R2, R2, 0xfffffffc, RZ, 0xc0, !PT ;  /* 0xfffffffc02027812 */ /* 0x000fe200078ec0ff */
[----:B------:R-:W-:Y:S01]  /*2050*/  IMAD.SHL.U32 R8, R4, 0x40, RZ ;  /* 0x0000004004087824 */ /* 0x000fe200078e00ff */
[----:B------:R-:W-:Y:S01]  /*2060*/  SHF.R.U32.HI R7, RZ, 0x3, R6 ;  /* 0x00000003ff077819 */ /* 0x000fe20000011606 */
[----:B------:R-:W-:Y:S01]  /*2070*/  IMAD.IADD R9, R9, 0x1, -R12 ;  /* 0x0000000109097824 */ /* 0x000fe200078e0a0c */
[----:B------:R-:W-:Y:S01]  /*2080*/  SHF.R.S32.HI R202, RZ, 0x2, R10 ;  /* 0x00000002ffca7819 */ /* 0x000fe2000001140a */
[----:B------:R-:W-:Y:S01]  /*2090*/  IMAD.SHL.U32 R10, R30, 0x40, RZ ;  /* 0x000000401e0a7824 */ /* 0x000fe200078e00ff */
[----:B------:R-:W-:Y:S01]  /*20a0*/  LOP3.LUT R174, R0, R174, R7, 0xf6, !PT ;  /* 0x000000ae00ae7212 */ /* 0x000fe200078ef607 */
[C---:B------:R-:W-:Y:S01]  /*20b0*/  IMAD.IADD R6, R33.reuse, 0x1, -R2 ;  /* 0x0000000121067824 */ /* 0x040fe200078e0a02 */
[----:B------:R-:W-:Y:S01]  /*20c0*/  LOP3.LUT R8, R8, 0x1c0, RZ, 0xc0, !PT ;  /* 0x000001c008087812 */ /* 0x000fe200078ec0ff */
[----:B------:R-:W-:Y:S01]  /*20d0*/  IMAD.SHL.U32 R33, R33, 0x8, RZ ;  /* 0x0000000821217824 */ /* 0x000fe200078e00ff */
[----:B------:R-:W-:Y:S01]  /*20e0*/  LOP3.LUT R103, R103, 0x3ffffffc, RZ, 0xc0, !PT ;  /* 0x3ffffffc67677812 */ /* 0x000fe200078ec0ff */
[----:B------:R-:W-:Y:S01]  /*20f0*/  IMAD.SHL.U32 R7, R9, 0x400, RZ ;  /* 0x0000040009077824 */ /* 0x000fe200078e00ff */
[----:B------:R-:W-:Y:S01]  /*2100*/  LOP3.LUT R10, R10, 0x1c0, RZ, 0xc0, !PT ;  /* 0x000001c00a0a7812 */ /* 0x000fe200078ec0ff */
[----:B------:R-:W-:Y:S01]  /*2110*/  IMAD.SHL.U32 R2, R32, 0x8, RZ ;  /* 0x0000000820027824 */ /* 0x000fe200078e00ff */
[----:B------:R-:W-:Y:S01]  /*2120*/  LOP3.LUT R33, R8, 0x18, R33, 0xf8, !PT ;  /* 0x0000001808217812 */ /* 0x000fe200078ef821 */
[----:B------:R-:W-:Y:S01]  /*2130*/  IMAD.IADD R0, R0, 0x1, R7 ;  /* 0x0000000100007824 */ /* 0x000fe200078e0207 */
[----:B------:R-:W-:Y:S01]  /*2140*/  LOP3.LUT P3, RZ, R4, 0x4, RZ, 0xc0, !PT ;  /* 0x0000000404ff7812 */ /* 0x000fe2000786c0ff */
[----:B------:R-:W-:Y:S01]  /*2150*/  IMAD.IADD R204, R198, 0x1, -R103 ;  /* 0x00000001c6cc7824 */ /* 0x000fe200078e0a67 */
[----:B------:R-:W-:Y:S01]  /*2160*/  SHF.R.U32.HI R8, RZ, 0x3, R8 ;  /* 0x00000003ff087819 */ /* 0x000fe20000011608 */
[----:B------:R-:W-:Y:S01]  /*2170*/  IMAD R11, R11, -0x2, R28 ;  /* 0xfffffffe0b0b7824 */ /* 0x000fe200078e021c */
[----:B------:R-:W-:Y:S01]  /*2180*/  LOP3.LUT P2, RZ, R30, 0x2, RZ, 0xc0, !PT ;  /* 0x000000021eff7812 */ /* 0x000fe2000784c0ff */
[----:B------:R-:W-:Y:S01]  /*2190*/  IMAD R204, R204, 0x2, R7 ;  /* 0x00000002cccc7824 */ /* 0x000fe200078e0207 */
[----:B------:R-:W-:Y:S01]  /*21a0*/  LOP3.LUT R4, R10, 0x8, R29, 0xf8, !PT ;  /* 0x000000080a047812 */ /* 0x000fe200078ef81d */
[----:B------:R-:W-:Y:S01]  /*21b0*/  IMAD.SHL.U32 R7, R31, 0x8, RZ ;  /* 0x000000081f077824 */ /* 0x000fe200078e00ff */
[----:B------:R-:W-:Y:S01]  /*21c0*/  SHF.R.U32.HI R181, RZ, 0x3, R10 ;  /* 0x00000003ffb57819 */ /* 0x000fe2000001160a */
[----:B------:R-:W-:Y:S01]  /*21d0*/  IMAD R202, R9, 0x10, R202 ;  /* 0x0000001009ca7824 */ /* 0x000fe200078e02ca */
[----:B------:R-:W-:Y:S01]  /*21e0*/  LOP3.LUT R33, R33, R8, RZ, 0x3c, !PT ;  /* 0x0000000821217212 */ /* 0x000fe200078e3cff */
[----:B------:R-:W-:Y:S01]  /*21f0*/  IMAD R201, R6, -0x8, R11 ;  /* 0xfffffff806c97824 */ /* 0x000fe200078e020b */
[----:B------:R-:W-:Y:S01]  /*2200*/  LOP3.LUT R177, R177, 0x1c0, RZ, 0xc0, !PT ;  /* 0x000001c0b1b17812 */ /* 0x000fe200078ec0ff */
[----:B------:R-:W-:Y:S01]  /*2210*/  CS2R R72, SRZ ;  /* 0x0000000000487805 */ /* 0x000fe2000001ff00 */
[----:B------:R-:W-:Y:S01]  /*2220*/  LOP3.LUT R181, R0, R4, R181, 0xf6, !PT ;  /* 0x0000000400b57212 */ /* 0x000fe200078ef6b5 */
[----:B------:R-:W-:Y:S01]  /*2230*/  IMAD.IADD R204, R204, 0x1, R33 ;  /* 0x00000001cccc7824 */ /* 0x000fe200078e0221 */
[----:B------:R-:W-:Y:S01]  /*2240*/  LOP3.LUT R35, R110, 0x8, R35, 0xf8, !PT ;  /* 0x000000086e237812 */ /* 0x000fe200078ef823 */
[----:B------:R-:W-:Y:S01]  /*2250*/  CS2R R70, SRZ ;  /* 0x0000000000467805 */ /* 0x000fe2000001ff00 */
[----:B------:R-:W-:Y:S01]  /*2260*/  LOP3.LUT P4, RZ, R30, 0x4, RZ, 0xc0, !PT ;  /* 0x000000041eff7812 */ /* 0x000fe2000788c0ff */
[----:B------:R-:W-:Y:S01]  /*2270*/  CS2R R68, SRZ ;  /* 0x0000000000447805 */ /* 0x000fe2000001ff00 */
[----:B------:R-:W-:Y:S01]  /*2280*/  LOP3.LUT R176, R176, 0x1c0, RZ, 0xc0, !PT ;  /* 0x000001c0b0b07812 */ /* 0x000fe200078ec0ff */
[----:B------:R-:W-:Y:S01]  /*2290*/  CS2R R62, SRZ ;  /* 0x00000000003e7805 */ /* 0x000fe2000001ff00 */
[----:B------:R-:W-:Y:S01]  /*22a0*/  LOP3.LUT R2, R177, 0x8, R2, 0xf8, !PT ;  /* 0x00000008b1027812 */ /* 0x000fe200078ef802 */
[----:B------:R-:W-:Y:S01]  /*22b0*/  CS2R R60, SRZ ;  /* 0x00000000003c7805 */ /* 0x000fe2000001ff00 */
[----:B------:R-:W-:Y:S01]  /*22c0*/  LEA R181, R181, 0x10480, 0x1 ;  /* 0x00010480b5b57811 */ /* 0x000fe200078e08ff */
[----:B------:R-:W-:Y:S01]  /*22d0*/  CS2R R66, SRZ ;  /* 0x0000000000427805 */ /* 0x000fe2000001ff00 */
[----:B------:R-:W-:Y:S01]  /*22e0*/  LOP3.LUT R34, R35, R34, RZ, 0x3c, !PT ;  /* 0x0000002223227212 */ /* 0x000fe200078e3cff */
[----:B------:R-:W-:Y:S01]  /*22f0*/  CS2R R64, SRZ ;  /* 0x0000000000407805 */ /* 0x000fe2000001ff00 */
[----:B------:R-:W-:Y:S01]  /*2300*/  SHF.R.U32.HI R177, RZ, 0x3, R177 ;  /* 0x00000003ffb17819 */ /* 0x000fe200000116b1 */
[----:B------:R-:W-:Y:S01]  /*2310*/  CS2R R58, SRZ ;  /* 0x00000000003a7805 */ /* 0x000fe2000001ff00 */
[----:B------:R-:W-:Y:S01]  /*2320*/  LOP3.LUT R7, R176, 0x8, R7, 0xf8, !PT ;  /* 0x00000008b0077812 */ /* 0x000fe200078ef807 */
[----:B------:R-:W-:Y:S01]  /*2330*/  IMAD R185, R185, 0x200, R34 ;  /* 0x00000200b9b97824 */ /* 0x000fe200078e0222 */
[----:B------:R-:W-:Y:S01]  /*2340*/  SEL R178, R172, 0xffffffc0, !P4 ;  /* 0xffffffc0acb27807 */ /* 0x000fe20006000000 */
[----:B------:R-:W-:Y:S01]  /*2350*/  CS2R R56, SRZ ;  /* 0x0000000000387805 */ /* 0x000fe2000001ff00 */
[C---:B------:R-:W-:Y:S01]  /*2360*/  IADD3 R184, R181.reuse, 0x20, RZ ;  /* 0x00000020b5b87810 */ /* 0x040fe20007ffe0ff */
[----:B------:R-:W-:Y:S01]  /*2370*/  CS2R R54, SRZ ;  /* 0x0000000000367805 */ /* 0x000fe2000001ff00 */
[----:B------:R-:W-:Y:S01]  /*2380*/  LOP3.LUT P1, RZ, R108, 0x4, RZ, 0xc0, !PT ;  /* 0x000000046cff7812 */ /* 0x000fe2000782c0ff */
[C---:B------:R-:W-:Y:S01]  /*2390*/  IMAD.IADD R179, R181.reuse, 0x1, R178 ;  /* 0x00000001b5b37824 */ /* 0x040fe200078e02b2 */
[----:B------:R-:W-:Y:S01]  /*23a0*/  SHF.R.U32.HI R176, RZ, 0x3, R176 ;  /* 0x00000003ffb07819 */ /* 0x000fe200000116b0 */
[----:B------:R-:W-:Y:S01]  /*23b0*/  CS2R R52, SRZ ;  /* 0x0000000000347805 */ /* 0x000fe2000001ff00 */
[----:B------:R-:W-:Y:S01]  /*23c0*/  LOP3.LUT R177, R0, R2, R177, 0xf6, !PT ;  /* 0x0000000200b17212 */ /* 0x000fe200078ef6b1 */
[----:B------:R-:W-:Y:S01]  /*23d0*/  IMAD.IADD R2, R186, 0x1, R3 ;  /* 0x00000001ba027824 */ /* 0x000fe200078e0203 */
[----:B------:R-:W-:Y:S01]  /*23e0*/  LEA R204, R204, 0xc480, 0x1 ;  /* 0x0000c480cccc7811 */ /* 0x000fe200078e08ff */
[----:B------:R-:W-:Y:S01]  /*23f0*/  IMAD.IADD R3, R186, 0x1, R5 ;  /* 0x00000001ba037824 */ /* 0x000fe200078e0205 */
[----:B------:R-:W-:Y:S01]  /*2400*/  @P2 IADD3 R184, R181, -0x20, RZ ;  /* 0xffffffe0b5b82810 */ /* 0x000fe20007ffe0ff */
[----:B------:R-:W-:Y:S01]  /*2410*/  CS2R R46, SRZ ;  /* 0x00000000002e7805 */ /* 0x000fe2000001ff00 */
[----:B------:R-:W-:Y:S01]  /*2420*/  LOP3.LUT P0, RZ, R102, 0x4, RZ, 0xc0, !PT ;  /* 0x0000000466ff7812 */ /* 0x000fe2000780c0ff */
[----:B------:R-:W-:Y:S01]  /*2430*/  CS2R R44, SRZ ;  /* 0x00000000002c7805 */ /* 0x000fe2000001ff00 */
[----:B------:R-:W-:Y:S01]  /*2440*/  LOP3.LUT R176, R0, R7, R176, 0xf6, !PT ;  /* 0x0000000700b07212 */ /* 0x000fe200078ef6b0 */
[----:B------:R-:W-:Y:S01]  /*2450*/  CS2R R50, SRZ ;  /* 0x0000000000327805 */ /* 0x000fe2000001ff00 */
[----:B------:R-:W-:Y:S01]  /*2460*/  SEL R173, R172, 0xffffffc0, !P1 ;  /* 0xffffffc0acad7807 */ /* 0x000fe20004800000 */
[----:B------:R-:W-:Y:S01]  /*2470*/  CS2R R48, SRZ ;  /* 0x0000000000307805 */ /* 0x000fe2000001ff00 */
[----:B------:R-:W-:Y:S01]  /*2480*/  IADD3 R205, R204, 0x40, RZ ;  /* 0x00000040cccd7810 */ /* 0x000fe20007ffe0ff */
        /* <DEDUP_REMOVED lines=9> */
[----:B------:R-:W-:Y:S01]  /*2520*/  IADD3 R180, R184, 0x1000, RZ ;  /* 0x00001000b8b47810 */ /* 0x000fe20007ffe0ff */
[----:B------:R-:W-:Y:S01]  /*2530*/  UMOV UR7, 0x1 ;  /* 0x0000000100077882 */ /* 0x000fe20000000000 */
[----:B------:R-:W-:Y:S01]  /*2540*/  @P3 IADD3 R205, R204, -0x40, RZ ;  /* 0xffffffc0cccd3810 */ /* 0x000fe20007ffe0ff */
[----:B------:R-:W-:-:S02]  /*2550*/  UMOV UR6, URZ ;  /* 0x0000003f00067c82 */ /* 0x000fc40008000000 */
.L_x_52:
[----:B------:R-:W-:Y:S04]  /*2560*/  DEPBAR.LE SB0, 0x1 ;  /* 0x000080400000791a */ /* 0x000fe80000000000 */
[----:B------:R-:W-:Y:S01]  /*2570*/  BAR.SYNC.DEFER_BLOCKING 0x0 ;  /* 0x0000000000007b1d */ /* 0x000fe20000010000 */
[----:B------:R-:W-:Y:S02]  /*2580*/  SHF.L.U32 R189, R183, 0xc, RZ ;  /* 0x0000000cb7bd7819 */ /* 0x000fe400000006ff */
[----:B------:R-:W-:Y:S02]  /*2590*/  R2P PR, R188, 0x6 ;  /* 0x00000006bc007804 */ /* 0x000fe40000000000 */
[----:B------:R-:W-:Y:S02]  /*25a0*/  IADD3 R100, R177, R189, RZ ;  /* 0x000000bdb1647210 */ /* 0x000fe40007ffe0ff */
[----:B------:R-:W-:Y:S02]  /*25b0*/  LEA R234, R183, R202, 0x6 ;  /* 0x000000cab7ea7211 */ /* 0x000fe400078e30ff */
[----:B------:R-:W-:Y:S02]  /*25c0*/  SHF.L.U32 R133, R100, 0x1, RZ ;  /* 0x0000000164857819 */ /* 0x000fe400000006ff */
[----:B------:R-:W-:Y:S02]  /*25d0*/  SHF.L.U32 R233, R234, 0x2, RZ ;  /* 0x00000002eae97819 */ /* 0x000fe400000006ff */
[C---:B------:R-:W-:Y:S02]  /*25e0*/  IADD3 R206, R133.reuse, 0x4080, RZ ;  /* 0x0000408085ce7810 */ /* 0x040fe40007ffe0ff */
[----:B------:R-:W-:Y:S02]  /*25f0*/  IADD3 R191, R133, 0x40a0, RZ ;  /* 0x000040a085bf7810 */ /* 0x000fe40007ffe0ff */
[----:B------:R-:W-:Y:S02]  /*2600*/  @P1 IADD3 R191, R206, -0x20, RZ ;  /* 0xffffffe0cebf1810 */ /* 0x000fe40007ffe0ff */
[----:B------:R-:W-:Y:S02]  /*2610*/  LOP3.LUT P0, RZ, R187, 0x2, RZ, 0xc0, !PT ;  /* 0x00000002bbff7812 */ /* 0x000fe4000780c0ff */
[----:B------:R-:W-:Y:S01]  /*2620*/  MOV R190, 0x40 ;  /* 0x0000004000be7802 */ /* 0x000fe20000000f00 */
[----:B------:R-:W-:Y:S03]  /*2630*/  LDSM.16.M88.4 R104, [R186+0x80] ;  /* 0x00008000ba68783b */ /* 0x000fe60000000200 */
[----:B------:R-:W-:Y:S04]  /*2640*/  SEL R190, R190, 0xffffffc0, !P2 ;  /* 0xffffffc0bebe7807 */ /* 0x000fe80005000000 */
[----:B------:R-:W-:Y:S02]  /*2650*/  IADD3 R192, R133, R190, RZ ;  /* 0x000000be85c07210 */ /* 0x000fe40007ffe0ff */
[----:B------:R-:W-:Y:S01]  /*2660*/  IADD3 R190, R190, R191, RZ ;  /* 0x000000bfbebe7210 */ /* 0x000fe20007ffe0ff */
        /* <DEDUP_REMOVED lines=62> */
[----:B------:R-:W-:Y:S01]  /*2a50*/  IADD3 R118, R176, R189, RZ ;  /* 0x000000bdb0767210 */ /* 0x000fe20007ffe0ff */
        /* <DEDUP_REMOVED lines=13> */
[----:B------:R-:W-:Y:S02]  /*2b30*/  FMUL.FTZ R237, R31, c[0x0][0x2b4] ;  /* 0x0000ad001fed7a20 */ /* 0x000fe40000410000 */
[----:B------:R-:W-:Y:S02]  /*2b40*/  FMUL.FTZ R217, R15, c[0x0][0x2b4] ;  /* 0x0000ad000fd97a20 */ /* 0x000fe40000410000 */
[----:B------:R-:W-:Y:S02]  /*2b50*/  FMUL.FTZ R218, R16, c[0x0][0x2b4] ;  /* 0x0000ad0010da7a20 */ /* 0x000fe40000410000 */
[----:B------:R1:W1:Y:S01]  /*2b60*/  LDSM.16.M88.4 R108, [R116] ;  /* 0x00000000746c783b */ /* 0x0002620000000200 */
[----:B------:R-:W-:Y:S01]  /*2b70*/  FMUL.FTZ R219, R17, c[0x0][0x2b4] ;  /* 0x0000ad0011db7a20 */ /* 0x000fe20000410000 */
[----:B------:R-:W-:Y:S01]  /*2b80*/  IADD3 R17, R203, 0x1, RZ ;  /* 0x00000001cb117810 */ /* 0x000fe20007ffe0ff */
[----:B------:R5:W1:Y:S01]  /*2b90*/  MUFU.TANH R234, R237 ;  /* 0x000000ed00ea7308 */ /* 0x000a620000002400 */
[----:B------:R-:W-:Y:S02]  /*2ba0*/  FMUL.FTZ R220, R18, c[0x0][0x2b4] ;  /* 0x0000ad0012dc7a20 */ /* 0x000fe40000410000 */
[----:B------:R-:W-:Y:S01]  /*2bb0*/  FMUL.FTZ R221, R19, c[0x0][0x2b4] ;  /* 0x0000ad0013dd7a20 */ /* 0x000fe20000410000 */
[----:B------:R-:W-:Y:S01]  /*2bc0*/  ISETP.GE.AND P0, PT, R17, R196, PT ;  /* 0x000000c41100720c */ /* 0x000fe20003f06270 */
        /* <DEDUP_REMOVED lines=45> */
[----:B-1----:R-:W-:Y:S05]  /*2ea0*/  CALL.REL.NOINC `($_ZN7cutlass13device_kernelIN5flash19enable_sm80_to_sm89INS1_16FlashAttnBwdSm80INS1_25CollectiveMainloopBwdSm80ILi2ELi2EN4cute5tupleIJNS5_1CILi64EEENS7_ILi128EEES8_EEENS_10bfloat16_tEfNS_4arch4Sm80ELb0ELb0ELb1ELb0ELb0ELb0ELb0ELb0ELi2ELi2ELi4ELi2ELb1EEENS1_24CollectiveEpilogueBwdGQAISA_fSD_Li256ELb0ELb0EEENS1_19SingleTileSchedulerILb0ELb0ELb0ELi128EEEEEEEEEvNT_6ParamsE$_ZZN5flash25CollectiveMainloopBwdSm80ILi2ELi2EN4cute5tupleIJNS1_1CILi64EEENS3_ILi128EEES4_EEEN7cutlass10bfloat16_tEfNS7_4arch4Sm80ELb0ELb0ELb1ELb0ELb0ELb0ELb0ELb0ELi2ELi2ELi4ELi2ELb1EE3mmaINS_16FlashAttnBwdSm80ISB_NS_24CollectiveEpilogueBwdGQAIS6_fSA_Li256ELb0ELb0EEENS_19SingleTileSchedulerILb0ELb0ELb0ELi128EEEE13SharedStorageENS1_6TensorINS1_11ArrayEngineIfLm32EEENS1_6LayoutINS2_IJNS2_IJNS3_ILi2EEESO_EEESO_NS3_ILi4EEEEEENS2_IJNS2_IJNS3_ILi1EEESO_EEESQ_NS3_ILi8EEEEEEEEEEEEbRKNSB_6ParamsERT0_S12_iNS2_IJiiiEEERT_ENKUliiE_clEii) ;  /* 0x00007a1000007944 */ /* 0x002fea0003c00000 */
[----:B------:R-:W-:Y:S05]  /*2eb0*/  BSYNC B0 ;  /* 0x0000000000007941 */ /* 0x000fea0003800000 */
.L_x_50:
[-C--:B-1234-:R-:W-:Y:S01]  /*2ec0*/  HMMA.16816.F32.BF16 R4, R100, R140.reuse, RZ ;  /* 0x0000008c6404723c */ /* 0x09efe200000418ff */
[----:B------:R-:W0:Y:S02]  /*2ed0*/  LDGDEPBAR ;  /* 0x00000000000079af */ /* 0x000e240000000000 */
[C---:B------:R-:W-:Y:S02]  /*2ee0*/  ISETP.GT.AND P3, PT, R201.reuse, 0x41, PT ;  /* 0x00000041c900780c */ /* 0x040fe40003f64270 */
[----:B------:R-:W-:Y:S02]  /*2ef0*/  ISETP.GT.AND P4, PT, R201, 0x40, PT ;  /* 0x00000040c900780c */ /* 0x000fe40003f84270 */
[----:B------:R-:W-:Y:S01]  /*2f00*/  LOP3.LUT P0, RZ, R187, 0x4, RZ, 0xc0, !PT ;  /* 0x00000004bbff7812 */ /* 0x000fe2000780c0ff */
[C---:B------:R-:W-:Y:S02]  /*2f10*/  HMMA.16816.F32.BF16 R8, R104.reuse, R140, RZ ;  /* 0x0000008c6808723c */ /* 0x040fe400000418ff */
[C---:B------:R-:W-:Y:S02]  /*2f20*/  ISETP.GT.AND P6, PT, R201.reuse, 0x20, PT ;  /* 0x00000020c900780c */ /* 0x040fe40003fc4270 */
[----:B------:R-:W-:Y:S02]  /*2f30*/  ISETP.GT.AND P5, PT, R201, 0x21, PT ;  /* 0x00000021c900780c */ /* 0x000fe40003fa4270 */
[----:B------:R-:W-:Y:S02]  /*2f40*/  FSEL R139, R214, -INF , P6 ;  /* 0xff800000d68b7808 */ /* 0x000fe40003000000 */
[-C--:B------:R-:W-:Y:S01]  /*2f50*/  HMMA.16816.F32.BF16 R12, R104, R142.reuse, RZ ;  /* 0x0000008e680c723c */ /* 0x080fe200000418ff */
[----:B------:R-:W-:Y:S02]  /*2f60*/  FSEL R246, R229, -INF , P3 ;  /* 0xff800000e5f67808 */ /* 0x000fe40001800000 */
[----:B------:R-:W-:Y:S01]  /*2f70*/  ISETP.GT.AND P2, PT, R201, RZ, PT ;  /* 0x000000ffc900720c */ /* 0x000fe20003f44270 */
[----:B------:R-:W-:Y:S01]  /*2f80*/  FFMA.FTZ R229, -R229, R229, 1 ;  /* 0x3f800000e5e57423 */ /* 0x000fe200000101e5 */
[----:B------:R-:W-:Y:S01]  /*2f90*/  ISETP.GT.AND P1, PT, R201, 0x1, PT ;  /* 0x00000001c900780c */ /* 0x000fe20003f24270 */
[--C-:B------:R-:W-:Y:S01]  /*2fa0*/  FFMA.FTZ R246, R246, c[0x0][0x29c], -R235.reuse ;  /* 0x0000a700f6f67a23 */ /* 0x100fe200000108eb */
[----:B------:R-:W-:Y:S01]  /*2fb0*/  FSEL R117, R209, -INF , P2 ;  /* 0xff800000d1757808 */ /* 0x000fe20001000000 */
[C---:B------:R-:W-:Y:S04]  /*2fc0*/  HMMA.16816.F32.BF16 R16, R100.reuse, R142, RZ ;  /* 0x0000008e6410723c */ /* 0x040fe800000418ff */
[--C-:B------:R-:W-:Y:S01]  /*2fd0*/  FFMA.FTZ R119, R117, c[0x0][0x29c], -R242.reuse ;  /* 0x0000a70075777a23 */ /* 0x100fe200000108f2 */
[----:B------:R-:W-:Y:S01]  /*2fe0*/  MOV R117, 0x40 ;  /* 0x0000004000757802 */ /* 0x000fe20000000f00 */
[----:B------:R-:W-:Y:S01]  /*2ff0*/  FFMA.FTZ R209, -R209, R209, 1 ;  /* 0x3f800000d1d17423 */ /* 0x000fe200000101d1 */
[----:B------:R-:W-:Y:S01]  /*3000*/  FSEL R192, R213, -INF , P1 ;  /* 0xff800000d5c07808 */ /* 0x000fe20000800000 */
[-C--:B------:R-:W-:Y:S01]  /*3010*/  HMMA.16816.F32.BF16 R20, R100, R144.reuse, RZ ;  /* 0x000000906414723c */ /* 0x080fe200000418ff */
[----:B------:R-:W-:Y:S01]  /*3020*/  SEL R117, R117, 0xffffffc0, !P0 ;  /* 0xffffffc075757807 */ /* 0x000fe20004000000 */
[----:B------:R-:W-:Y:S01]  /*3030*/  MUFU.EX2 R119, R119 ;  /* 0x0000007700777308 */ /* 0x000fe20000000800 */
[----:B------:R-:W-:Y:S01]  /*3040*/  ISETP.GT.AND P0, PT, R201, 0x60, PT ;  /* 0x00000060c900780c */ /* 0x000fe20003f04270 */
[--C-:B------:R-:W-:Y:S01]  /*3050*/  FFMA.FTZ R192, R192, c[0x0][0x29c], -R235.reuse ;  /* 0x0000a700c0c07a23 */ /* 0x100fe200000108eb */
[----:B------:R-:W-:Y:S01]  /*3060*/  IADD3 R118, R118, R117, RZ ;  /* 0x0000007576767210 */ /* 0x000fe20007ffe0ff */
[----:B------:R-:W-:Y:S01]  /*3070*/  FFMA.FTZ R213, -R213, R213, 1 ;  /* 0x3f800000d5d57423 */ /* 0x000fe200000101d5 */
[----:B------:R-:W-:Y:S01]  /*3080*/  IADD3 R116, R116, R117, RZ ;  /* 0x0000007574747210 */ /* 0x000fe20007ffe0ff */
[C---:B------:R-:W-:Y:S04]  /*3090*/  HMMA.16816.F32.BF16 R24, R104.reuse, R144, RZ ;  /* 0x000000906818723c */ /* 0x040fe800000418ff */
[C---:B------:R-:W-:Y:S01]  /*30a0*/  FSEL R244, R232.reuse, -INF , P0 ;  /* 0xff800000e8f47808 */ /* 0x040fe20000000000 */
[----:B------:R-:W-:Y:S01]  /*30b0*/  FFMA.FTZ R232, -R232, R232, 1 ;  /* 0x3f800000e8e87423 */ /* 0x000fe200000101e8 */
[C---:B------:R-:W-:Y:S01]  /*30c0*/  FSEL R121, R210.reuse, -INF , P1 ;  /* 0xff800000d2797808 */ /* 0x040fe20000800000 */
[----:B------:R-:W-:Y:S01]  /*30d0*/  FFMA.FTZ R210, -R210, R210, 1 ;  /* 0x3f800000d2d27423 */ /* 0x000fe200000101d2 */
[-C--:B------:R-:W-:Y:S01]  /*30e0*/  HMMA.16816.F32.BF16 R28, R104, R146.reuse, RZ ;  /* 0x00000092681c723c */ /* 0x080fe200000418ff */
[----:B------:R-:W-:Y:S03]  /*30f0*/  LDSM.16.M88.4 R104, [R118+0x9080] ;  /* 0x009080007668783b */ /* 0x000fe60000000200 */
[--C-:B------:R-:W-:Y:S01]  /*3100*/  FFMA.FTZ R120, R121, c[0x0][0x29c], -R242.reuse ;  /* 0x0000a70079787a23 */ /* 0x100fe200000108f2 */
[----:B------:R-:W-:Y:S01]  /*3110*/  FSEL R123, R218, -INF , P6 ;  /* 0xff800000da7b7808 */ /* 0x000fe20003000000 */
[----:B------:R-:W-:Y:S01]  /*3120*/  FFMA.FTZ R244, R244, c[0x0][0x29c], -R235 ;  /* 0x0000a700f4f47a23 */ /* 0x000fe200000108eb */
[----:B------:R-:W-:Y:S01]  /*3130*/  FSEL R126, R206, -INF , P2 ;  /* 0xff800000ce7e7808 */ /* 0x000fe20001000000 */
[----:B------:R-:W-:Y:S01]  /*3140*/  HMMA.16816.F32.BF16 R32, R100, R146, RZ ;  /* 0x000000926420723c */ /* 0x000fe200000418ff */
[----:B------:R-:W1:Y:S01]  /*3150*/  LDSM.16.M88.4 R100, [R118+0x8080] ;  /* 0x008080007664783b */ /* 0x000e620000000200 */
[----:B------:R-:W-:Y:S02]  /*3160*/  MUFU.EX2 R120, R120 ;  /* 0x0000007800787308 */ /* 0x000fe40000000800 */
[--C-:B------:R-:W-:Y:S01]  /*3170*/  FFMA.FTZ R121, R123, c[0x0][0x29c], -R242.reuse ;  /* 0x0000a7007b797a23 */ /* 0x100fe200000108f2 */
[----:B------:R-:W-:Y:S01]  /*3180*/  FSEL R123, R219, -INF , P5 ;  /* 0xff800000db7b7808 */ /* 0x000fe20002800000 */
[----:B------:R-:W-:Y:S01]  /*3190*/  FFMA.FTZ R126, R126, c[0x0][0x29c], -R241 ;  /* 0x0000a7007e7e7a23 */ /* 0x000fe200000108f1 */
[----:B------:R-:W-:Y:S01]  /*31a0*/  FSEL R124, R212, -INF , P2 ;  /* 0xff800000d47c7808 */ /* 0x000fe20001000000 */
[-C--:B------:R-:W-:Y:S04]  /*31b0*/  HMMA.16816.F32.BF16 R4, R108, R148.reuse, R4 ;  /* 0x000000946c04723c */ /* 0x080fe80000041804 */
[----:B------:R-:W-:Y:S01]  /*31c0*/  MUFU.EX2 R121, R121 ;  /* 0x0000007900797308 */ /* 0x000fe20000000800 */
[----:B------:R-:W-:Y:S01]  /*31d0*/  FFMA.FTZ R122, R123, c[0x0][0x29c], -R242 ;  /* 0x0000a7007b7a7a23 */ /* 0x000fe200000108f2 */
[----:B------:R-:W-:Y:S01]  /*31e0*/  FSEL R123, R222, -INF , P4 ;  /* 0xff800000de7b7808 */ /* 0x000fe20002000000 */
[----:B------:R-:W-:Y:S01]  /*31f0*/  FFMA.FTZ R124, R124, c[0x0][0x29c], -R235 ;  /* 0x0000a7007c7c7a23 */ /* 0x000fe200000108eb */
[C---:B------:R-:W-:Y:S04]  /*3200*/  HMMA.16816.F32.BF16 R8, R112.reuse, R148, R8 ;  /* 0x000000947008723c */ /* 0x040fe80000041808 */
[----:B------:R-:W-:Y:S01]  /*3210*/  FFMA.FTZ R206, -R206, R206, 1 ;  /* 0x3f800000cece7423 */ /* 0x000fe200000101ce */
[C---:B------:R-:W-:Y:S01]  /*3220*/  FSEL R134, R225.reuse, -INF , P3 ;  /* 0xff800000e1867808 */ /* 0x040fe20001800000 */
[----:B------:R-:W-:Y:S01]  /*3230*/  MUFU.EX2 R122, R122 ;  /* 0x0000007a007a7308 */ /* 0x000fe20000000800 */
[----:B------:R-:W-:Y:S01]  /*3240*/  FFMA.FTZ R225, -R225, R225, 1 ;  /* 0x3f800000e1e17423 */ /* 0x000fe200000101e1 */
[-C--:B------:R-:W-:Y:S04]  /*3250*/  HMMA.16816.F32.BF16 R12, R112, R150.reuse, R12 ;  /* 0x00000096700c723c */ /* 0x080fe8000004180c */
[--C-:B------:R-:W-:Y:S01]  /*3260*/  FFMA.FTZ R131, R134, c[0x0][0x29c], -R241.reuse ;  /* 0x0000a70086837a23 */ /* 0x100fe200000108f1 */
[C---:B------:R-:W-:Y:S01]  /*3270*/  FSEL R128, R207.reuse, -INF , P1 ;  /* 0xff800000cf807808 */ /* 0x040fe20000800000 */
[----:B------:R-:W-:Y:S01]  /*3280*/  FFMA.FTZ R207, -R207, R207, 1 ;  /* 0x3f800000cfcf7423 */ /* 0x000fe200000101cf */
[----:B------:R-:W-:Y:S01]  /*3290*/  FSEL R134, R238, -INF , P0 ;  /* 0xff800000ee867808 */ /* 0x000fe20000000000 */
[C---:B------:R-:W-:Y:S01]  /*32a0*/  HMMA.16816.F32.BF16 R16, R108.reuse, R150, R16 ;  /* 0x000000966c10723c */ /* 0x040fe20000041810 */
[----:B------:R-:W-:Y:S03]  /*32b0*/  MUFU.EX2 R126, R126 ;  /* 0x0000007e007e7308 */ /* 0x000fe60000000800 */
[----:B------:R-:W-:Y:S01]  /*32c0*/  FFMA.FTZ R132, R134, c[0x0][0x29c], -R241 ;  /* 0x0000a70086847a23 */ /* 0x000fe200000108f1 */
[C---:B------:R-:W-:Y:S01]  /*32d0*/  FSEL R189, R211.reuse, -INF , P1 ;  /* 0xff800000d3bd7808 */ /* 0x040fe20000800000 */
[----:B------:R-:W-:Y:S01]  /*32e0*/  FFMA.FTZ R238, -R238, R238, 1 ;  /* 0x3f800000eeee7423 */ /* 0x000fe200000101ee */
[----:B------:R-:W-:Y:S01]  /*32f0*/  FSEL R133, R226, -INF , P4 ;  /* 0xff800000e2857808 */ /* 0x000fe20002000000 */
[-C--:B------:R-:W-:Y:S03]  /*3300*/  HMMA.16816.F32.BF16 R20, R108, R152.reuse, R20 ;  /* 0x000000986c14723c */ /* 0x080fe60000041814 */
[----:B------:R-:W-:Y:S01]  /*3310*/  MUFU.EX2 R131, R131 ;  /* 0x0000008300837308 */ /* 0x000fe20000000800 */
[----:B------:R-:W-:Y:S01]  /*3320*/  FFMA.FTZ R211, -R211, R211, 1 ;  /* 0x3f800000d3d37423 */ /* 0x000fe200000101d3 */
[----:B------:R-:W-:Y:S01]  /*3330*/  FSEL R135, R230, -INF , P0 ;  /* 0xff800000e6877808 */ /* 0x000fe20000000000 */
[----:B------:R-:W-:Y:S01]  /*3340*/  FFMA.FTZ R226, -R226, R226, 1 ;  /* 0x3f800000e2e27423 */ /* 0x000fe200000101e2 */
[----:B------:R-:W-:Y:S01]  /*3350*/  FSEL R190, R216, -INF , P6 ;  /* 0xff800000d8be7808 */ /* 0x000fe20003000000 */
[C---:B------:R-:W-:Y:S04]  /*3360*/  HMMA.16816.F32.BF16 R24, R112.reuse, R152, R24 ;  /* 0x000000987018723c */ /* 0x040fe80000041818 */
[----:B------:R-:W-:Y:S01]  /*3370*/  FFMA.FTZ R135, R135, c[0x0][0x29c], -R240 ;  /* 0x0000a70087877a23 */ /* 0x000fe200000108f0 */
[----:B------:R-:W-:Y:S01]  /*3380*/  MUFU.EX2 R124, R124 ;  /* 0x0000007c007c7308 */ /* 0x000fe20000000800 */
[--C-:B------:R-:W-:Y:S01]  /*3390*/  FFMA.FTZ R190, R190, c[0x0][0x29c], -R235.reuse ;  /* 0x0000a700bebe7a23 */ /* 0x100fe200000108eb */
[----:B------:R-:W-:Y:S01]  /*33a0*/  FSEL R138, R217, -INF , P5 ;  /* 0xff800000d98a7808 */ /* 0x000fe20002800000 */
[-C--:B------:R-:W-:Y:S04]  /*33b0*/  HMMA.16816.F32.BF16 R28, R112, R154.reuse, R28 ;  /* 0x0000009a701c723c */ /* 0x080fe8000004181c */
[----:B------:R-:W-:Y:S02]  /*33c0*/  FFMA.FTZ R138, R138, c[0x0][0x29c], -R235 ;  /* 0x0000a7008a8a7a23 */ /* 0x000fe400000108eb */
[----:B------:R-:W-:Y:S01]  /*33d0*/  FFMA.FTZ R212, -R212, R212, 1 ;  /* 0x3f800000d4d47423 */ /* 0x000fe200000101d4 */
[----:B------:R-:W-:Y:S01]  /*33e0*/  FSEL R113, R223, -INF , P3 ;  /* 0xff800000df717808 */ /* 0x000fe20001800000 */
[----:B------:R-:W-:Y:S01]  /*33f0*/  HMMA.16816.F32.BF16 R32, R108, R154, R32 ;  /* 0x0000009a6c20723c */ /* 0x000fe20000041820 */
[----:B------:R-:W-:Y:S03]  /*3400*/  MUFU.EX2 R135, R135 ;  /* 0x0000008700877308 */ /* 0x000fe60000000800 */
[--C-:B------:R-:W-:Y:S01]  /*3410*/  FFMA.FTZ R112, R123, c[0x0][0x29c], -R242.reuse ;  /* 0x0000a7007b707a23 */ /* 0x100fe200000108f2 */
[C---:B------:R-:W-:Y:S01]  /*3420*/  FSEL R123, R208.reuse, -INF , P2 ;  /* 0xff800000d07b7808 */ /* 0x040fe20001000000 */
[----:B------:R-:W-:Y:S01]  /*3430*/  FFMA.FTZ R208, -R208, R208, 1 ;  /* 0x3f800000d0d07423 */ /* 0x000fe200000101d0 */
[----:B------:R-:W-:Y:S01]  /*3440*/  FSEL R109, R236, -INF , P0 ;  /* 0xff800000ec6d7808 */ /* 0x000fe20000000000 */
[-C--:B-1----:R-:W-:Y:S03]  /*3450*/  HMMA.16816.F32.BF16 R4, R100, R156.reuse, R4 ;  /* 0x0000009c6404723c */ /* 0x082fe60000041804 */
[----:B------:R1:W-:Y:S02]  /*3460*/  MUFU.EX2 R118, R112 ;  /* 0x0000007000767308 */ /* 0x0003e40000000800 */
[--C-:B------:R-:W-:Y:S01]  /*3470*/  FFMA.FTZ R108, R113, c[0x0][0x29c], -R242.reuse ;  /* 0x0000a700716c7a23 */ /* 0x100fe200000108f2 */
[----:B------:R-:W-:Y:S01]  /*3480*/  ISETP.GT.AND P2, PT, R201, 0x61, PT ;  /* 0x00000061c900780c */ /* 0x000fe20003f44270 */
[--C-:B------:R-:W-:Y:S01]  /*3490*/  FFMA.FTZ R125, R109, c[0x0][0x29c], -R242.reuse ;  /* 0x0000a7006d7d7a23 */ /* 0x100fe200000108f2 */
[C---:B------:R-:W-:Y:S04]  /*34a0*/  HMMA.16816.F32.BF16 R8, R104.reuse, R156, R8 ;  /* 0x0000009c6808723c */ /* 0x040fe80000041808 */
[----:B------:R-:W-:Y:S01]  /*34b0*/  FFMA.FTZ R216, -R216, R216, 1 ;  /* 0x3f800000d8d87423 */ /* 0x000fe200000101d8 */
[----:B------:R2:W3:Y:S01]  /*34c0*/  MUFU.EX2 R117, R108 ;  /* 0x0000006c00757308 */ /* 0x0004e20000000800 */
[----:B------:R-:W-:Y:S01]  /*34d0*/  FFMA.FTZ R217, -R217, R217, 1 ;  /* 0x3f800000d9d97423 */ /* 0x000fe200000101d9 */
[----:B------:R-:W-:Y:S01]  /*34e0*/  FSEL R127, R237, -INF , P2 ;  /* 0xff800000ed7f7808 */ /* 0x000fe20001000000 */
[-C--:B------:R-:W-:Y:S04]  /*34f0*/  HMMA.16816.F32.BF16 R12, R104, R158.reuse, R12 ;  /* 0x0000009e680c723c */ /* 0x080fe8000004180c */
[----:B------:R-:W-:Y:S01]  /*3500*/  FFMA.FTZ R242, R127, c[0x0][0x29c], -R242 ;  /* 0x0000a7007ff27a23 */ /* 0x000fe200000108f2 */
[C---:B------:R-:W-:Y:S01]  /*3510*/  FSEL R136, R239.reuse, -INF , P2 ;  /* 0xff800000ef887808 */ /* 0x040fe20001000000 */
[--C-:B------:R-:W-:Y:S01]  /*3520*/  FFMA.FTZ R127, R128, c[0x0][0x29c], -R241.reuse ;  /* 0x0000a700807f7a23 */ /* 0x100fe200000108f1 */
[----:B------:R-:W4:Y:S01]  /*3530*/  MUFU.EX2 R125, R125 ;  /* 0x0000007d007d7308 */ /* 0x000f220000000800 */
[C---:B------:R-:W-:Y:S01]  /*3540*/  HMMA.16816.F32.BF16 R16, R100.reuse, R158, R16 ;  /* 0x0000009e6410723c */ /* 0x040fe20000041810 */
[----:B-1----:R-:W-:Y:S03]  /*3550*/  LDSM.16.M88.4 R112, [R116+0x1000] ;  /* 0x001000007470783b */ /* 0x002fe60000000200 */
[C---:B------:R-:W-:Y:S01]  /*3560*/  FSEL R128, R220.reuse, -INF , P6 ;  /* 0xff800000dc807808 */ /* 0x040fe20003000000 */
[----:B------:R-:W-:Y:S01]  /*3570*/  FFMA.FTZ R239, -R239, R239, 1 ;  /* 0x3f800000efef7423 */ /* 0x000fe200000101ef */
[----:B------:R-:W-:Y:S01]  /*3580*/  FSEL R137, R231, -INF , P2 ;  /* 0xff800000e7897808 */ /* 0x000fe20001000000 */
[----:B------:R-:W-:Y:S01]  /*3590*/  FFMA.FTZ R220, -R220, R220, 1 ;  /* 0x3f800000dcdc7423 */ /* 0x000fe200000101dc */
[-C--:B------:R-:W-:Y:S01]  /*35a0*/  HMMA.16816.F32.BF16 R20, R100, R160.reuse, R20 ;  /* 0x000000a06414723c */ /* 0x080fe20000041814 */
[----:B------:R-:W1:Y:S03]  /*35b0*/  MUFU.EX2 R242, R242 ;  /* 0x000000f200f27308 */ /* 0x000e660000000800 */
[----:B------:R-:W-:Y:S01]  /*35c0*/  FFMA.FTZ R222, -R222, R222, 1 ;  /* 0x3f800000dede7423 */ /* 0x000fe200000101de */
[----:B--2---:R2:W5:Y:S01]  /*35d0*/  LDSM.16.M88.4 R108, [R116] ;  /* 0x00000000746c783b */ /* 0x0045620000000200 */
[----:B------:R-:W-:Y:S02]  /*35e0*/  FFMA.FTZ R223, -R223, R223, 1 ;  /* 0x3f800000dfdf7423 */ /* 0x000fe400000101df */
[C---:B------:R-:W-:Y:S03]  /*35f0*/  HMMA.16816.F32.BF16 R24, R104.reuse, R160, R24 ;  /* 0x000000a06818723c */ /* 0x040fe60000041818 */
[----:B------:R-:W1:Y:S05]  /*3600*/  MUFU.EX2 R127, R127 ;  /* 0x0000007f007f7308 */ /* 0x000e6a0000000800 */
[-C--:B------:R-:W-:Y:S05]  /*3610*/  HMMA.16816.F32.BF16 R28, R104, R162.reuse, R28 ;  /* 0x000000a2681c723c */ /* 0x080fea000004181c */
[----:B------:R-:W-:Y:S03]  /*3620*/  MUFU.EX2 R190, R190 ;  /* 0x000000be00be7308 */ /* 0x000fe60000000800 */
[----:B------:R-:W-:Y:S04]  /*3630*/  HMMA.16816.F32.BF16 R32, R100, R162, R32 ;  /* 0x000000a26420723c */ /* 0x000fe80000041820 */
[--C-:B--2---:R-:W-:Y:S01]  /*3640*/  FFMA.FTZ R116, R128, c[0x0][0x29c], -R241.reuse ;  /* 0x0000a70080747a23 */ /* 0x104fe200000108f1 */
[C---:B------:R-:W-:Y:S01]  /*3650*/  FSEL R128, R221.reuse, -INF , P5 ;  /* 0xff800000dd807808 */ /* 0x040fe20002800000 */
[----:B------:R-:W-:Y:S01]  /*3660*/  FFMA.FTZ R221, -R221, R221, 1 ;  /* 0x3f800000dddd7423 */ /* 0x000fe200000101dd */
[----:B------:R-:W-:Y:S05]  /*3670*/  MUFU.EX2 R244, R244 ;  /* 0x000000f400f47308 */ /* 0x000fea0000000800 */
[--C-:B------:R-:W-:Y:S01]  /*3680*/  FFMA.FTZ R129, R128, c[0x0][0x29c], -R241.reuse ;  /* 0x0000a70080817a23 */ /* 0x100fe200000108f1 */
[C---:B------:R-:W-:Y:S01]  /*3690*/  FSEL R128, R224.reuse, -INF , P4 ;  /* 0xff800000e0807808 */ /* 0x040fe20002000000 */
[----:B------:R-:W-:Y:S03]  /*36a0*/  FFMA.FTZ R224, -R224, R224, 1 ;  /* 0x3f800000e0e07423 */ /* 0x000fe600000101e0 */
[----:B------:R-:W-:Y:S01]  /*36b0*/  MUFU.EX2 R116, R116 ;  /* 0x0000007400747308 */ /* 0x000fe20000000800 */
[--C-:B------:R-:W-:Y:S02]  /*36c0*/  FFMA.FTZ R130, R128, c[0x0][0x29c], -R241.reuse ;  /* 0x0000a70080827a23 */ /* 0x100fe400000108f1 */
[----:B------:R-:W2:Y:S01]  /*36d0*/  LDS R128, [R233+0xc280] ;  /* 0x00c28000e9807984 */ /* 0x000ea20000000800 */
[-C--:B-----5:R-:W-:Y:S05]  /*36e0*/  HMMA.16816.F32.BF16 R4, R108, R164.reuse, R4 ;  /* 0x000000a46c04723c */ /* 0x0a0fea0000041804 */
[----:B------:R-:W-:Y:S01]  /*36f0*/  FFMA.FTZ R241, R136, c[0x0][0x29c], -R241 ;  /* 0x0000a70088f17a23 */ /* 0x000fe200000108f1 */
[----:B------:R-:W-:Y:S01]  /*3700*/  MUFU.EX2 R129, R129 ;  /* 0x0000008100817308 */ /* 0x000fe20000000800 */
[--C-:B------:R-:W-:Y:S01]  /*3710*/  FFMA.FTZ R136, R123, c[0x0][0x29c], -R240.reuse ;  /* 0x0000a7007b887a23 */ /* 0x100fe200000108f0 */
[C---:B------:R-:W-:Y:S04]  /*3720*/  HMMA.16816.F32.BF16 R8, R112.reuse, R164, R8 ;  /* 0x000000a47008723c */ /* 0x040fe80000041808 */
[----:B------:R-:W-:Y:S01]  /*3730*/  FFMA.FTZ R123, R139, c[0x0][0x29c], -R240 ;  /* 0x0000a7008b7b7a23 */ /* 0x000fe200000108f0 */
[----:B---3--:R-:W-:Y:S03]  /*3740*/  F2FP.BF16.PACK_AB R139, R117, R118 ;  /* 0x00000076758b723e */ /* 0x008fe600000010ff */
[-C--:B------:R-:W-:Y:S01]  /*3750*/  HMMA.16816.F32.BF16 R12, R112, R166.reuse, R12 ;  /* 0x000000a6700c723c */ /* 0x080fe2000004180c */
[----:B------:R-:W3:Y:S07]  /*3760*/  MUFU.EX2 R130, R130 ;  /* 0x0000008200827308 */ /* 0x000eee0000000800 */
[C---:B------:R-:W-:Y:S03]  /*3770*/  HMMA.16816.F32.BF16 R16, R108.reuse, R166, R16 ;  /* 0x000000a66c10723c */ /* 0x040fe60000041810 */
[----:B------:R-:W-:Y:S05]  /*3780*/  MUFU.EX2 R241, R241 ;  /* 0x000000f100f17308 */ /* 0x000fea0000000800 */
[-C--:B------:R-:W-:Y:S05]  /*3790*/  HMMA.16816.F32.BF16 R20, R108, R168.reuse, R20 ;  /* 0x000000a86c14723c */ /* 0x080fea0000041814 */
[----:B------:R-:W-:Y:S01]  /*37a0*/  MUFU.EX2 R136, R136 ;  /* 0x0000008800887308 */ /* 0x000fe20000000800 */
[----:B--2---:R-:W-:Y:S02]  /*37b0*/  FADD.FTZ R134, R4, -R128 ;  /* 0x8000008004867221 */ /* 0x004fe40000010000 */
[C---:B------:R-:W-:Y:S04]  /*37c0*/  HMMA.16816.F32.BF16 R24, R112.reuse, R168, R24 ;  /* 0x000000a87018723c */ /* 0x040fe80000041818 */
[----:B------:R-:W-:Y:S01]  /*37d0*/  FMUL.FTZ R134, R119, R134 ;  /* 0x0000008677867220 */ /* 0x000fe20000410000 */
[----:B------:R-:W-:Y:S02]  /*37e0*/  F2FP.BF16.PACK_AB R119, R120, R119 ;  /* 0x000000777877723e */ /* 0x000fe400000010ff */
[----:B------:R-:W-:Y:S01]  /*37f0*/  MUFU.EX2 R123, R123 ;  /* 0x0000007b007b7308 */ /* 0x000fe20000000800 */
[-C--:B------:R-:W-:Y:S04]  /*3800*/  HMMA.16816.F32.BF16 R28, R112, R170.reuse, R28 ;  /* 0x000000aa701c723c */ /* 0x080fe8000004181c */
[----:B------:R-:W-:Y:S03]  /*3810*/  FMUL.FTZ R134, R134, R209 ;  /* 0x000000d186867220 */ /* 0x000fe60000410000 */
[----:B------:R-:W-:Y:S01]  /*3820*/  FSEL R115, R215, -INF , P5 ;  /* 0xff800000d7737808 */ /* 0x000fe20002800000 */
[----:B------:R-:W-:Y:S01]  /*3830*/  HMMA.16816.F32.BF16 R32, R108, R170, R32 ;  /* 0x000000aa6c20723c */ /* 0x000fe20000041820 */
[----:B------:R-:W2:Y:S01]  /*3840*/  LDS R108, [R233+0xc2a0] ;  /* 0x00c2a000e96c7984 */ /* 0x000ea20000000800 */
[----:B------:R5:W1:Y:S02]  /*3850*/  MUFU.EX2 R112, R132 ;  /* 0x0000008400707308 */ /* 0x000a640000000800 */
[----:B------:R-:W-:Y:S01]  /*3860*/  FFMA.FTZ R114, R133, c[0x0][0x29c], -R240 ;  /* 0x0000a70085727a23 */ /* 0x000fe200000108f0 */
[----:B------:R-:W-:Y:S01]  /*3870*/  FSEL R113, R227, -INF , P3 ;  /* 0xff800000e3717808 */ /* 0x000fe20001800000 */
[--C-:B------:R-:W-:Y:S01]  /*3880*/  FADD.FTZ R133, R5, -R128.reuse ;  /* 0x8000008005857221 */ /* 0x100fe20000010000 */
[----:B------:R-:W-:Y:S01]  /*3890*/  FSEL R110, R228, -INF , P4 ;  /* 0xff800000e46e7808 */ /* 0x000fe20002000000 */
[----:B------:R-:W-:Y:S01]  /*38a0*/  FADD.FTZ R111, R17, -R128 ;  /* 0x80000080116f7221 */ /* 0x000fe20000010000 */
[----:B------:R-:W-:Y:S03]  /*38b0*/  IADD3 R17, R203, 0x2, RZ ;  /* 0x00000002cb117810 */ /* 0x000fe60007ffe0ff */
[--C-:B------:R-:W-:Y:S01]  /*38c0*/  FFMA.FTZ R115, R115, c[0x0][0x29c], -R240.reuse ;  /* 0x0000a70073737a23 */ /* 0x100fe200000108f0 */
[----:B------:R-:W-:Y:S01]  /*38d0*/  MUFU.EX2 R114, R114 ;  /* 0x0000007200727308 */ /* 0x000fe20000000800 */
[----:B------:R-:W-:Y:S01]  /*38e0*/  FMUL.FTZ R133, R120, R133 ;  /* 0x0000008578857220 */ /* 0x000fe20000410000 */
[C---:B------:R-:W-:Y:S01]  /*38f0*/  F2FP.BF16.PACK_AB R120, R122.reuse, R121 ;  /* 0x000000797a78723e */ /* 0x040fe200000010ff */
[----:B------:R-:W-:Y:S01]  /*3900*/  FMUL.FTZ R111, R122, R111 ;  /* 0x0000006f7a6f7220 */ /* 0x000fe20000410000 */
[----:B------:R-:W-:Y:S01]  /*3910*/  ISETP.GE.AND P0, PT, R17, R196, PT ;  /* 0x000000c41100720c */ /* 0x000fe20003f06270 */
[----:B------:R-:W-:Y:S01]  /*3920*/  FMUL.FTZ R133, R133, R210 ;  /* 0x000000d285857220 */ /* 0x000fe20000410000 */
[----:B------:R-:W-:Y:S01]  /*3930*/  FSEL R210, R234, -INF , P2 ;  /* 0xff800000ead27808 */ /* 0x000fe20001000000 */
[--C-:B------:R-:W-:Y:S02]  /*3940*/  FFMA.FTZ R110, R110, c[0x0][0x29c], -R235.reuse ;  /* 0x0000a7006e6e7a23 */ /* 0x100fe400000108eb */
[----:B------:R-:W-:Y:S01]  /*3950*/  FFMA.FTZ R113, R113, c[0x0][0x29c], -R240 ;  /* 0x0000a70071717a23 */ /* 0x000fe200000108f0 */
[----:B------:R3:W3:Y:S01]  /*3960*/  MUFU.EX2 R122, R115 ;  /* 0x00000073007a7308 */ /* 0x0006e20000000800 */
[----:B------:R-:W-:Y:S01]  /*3970*/  FADD.FTZ R32, R32, -R128 ;  /* 0x8000008020207221 */ /* 0x000fe20000010000 */
[----:B------:R-:W-:Y:S01]  /*3980*/  F2FP.BF16.PACK_AB R133, R133, R134 ;  /* 0x000000868585723e */ /* 0x000fe200000010ff */
[----:B-----5:R-:W-:Y:S02]  /*3990*/  FFMA.FTZ R132, R189, c[0x0][0x29c], -R240 ;  /* 0x0000a700bd847a23 */ /* 0x020fe400000108f0 */
[----:B----4-:R-:W-:Y:S02]  /*39a0*/  FMUL.FTZ R32, R125, R32 ;  /* 0x000000207d207220 */ /* 0x010fe40000410000 */
[--C-:B------:R-:W-:Y:S02]  /*39b0*/  FADD.FTZ R33, R33, -R128.reuse ;  /* 0x8000008021217221 */ /* 0x100fe40000010000 */
[----:B------:R-:W-:Y:S01]  /*39c0*/  FADD.FTZ R134, R21, -R128 ;  /* 0x8000008015867221 */ /* 0x000fe20000010000 */
[----:B------:R4:W5:Y:S01]  /*39d0*/  MUFU.EX2 R109, R132 ;  /* 0x00000084006d7308 */ /* 0x0009620000000800 */
[----:B-1----:R-:W-:Y:S02]  /*39e0*/  FMUL.FTZ R33, R242, R33 ;  /* 0x00000021f2217220 */ /* 0x002fe40000410000 */
[----:B------:R-:W-:Y:S02]  /*39f0*/  FFMA.FTZ R240, R137, c[0x0][0x29c], -R240 ;  /* 0x0000a70089f07a23 */ /* 0x000fe400000108f0 */
[----:B------:R-:W-:Y:S02]  /*3a00*/  FFMA.FTZ R235, R210, c[0x0][0x29c], -R235 ;  /* 0x0000a700d2eb7a23 */ /* 0x000fe400000108eb */
[----:B------:R-:W-:Y:S02]  /*3a10*/  FFMA.FTZ R137, -R218, R218, 1 ;  /* 0x3f800000da897423 */ /* 0x000fe400000101da */
[----:B------:R-:W-:Y:S01]  /*3a20*/  FFMA.FTZ R210, -R219, R219, 1 ;  /* 0x3f800000dbd27423 */ /* 0x000fe200000101db */
[----:B------:R-:W-:Y:S01]  /*3a30*/  MUFU.EX2 R240, R240 ;  /* 0x000000f000f07308 */ /* 0x000fe20000000800 */
[----:B------:R-:W-:Y:S02]  /*3a40*/  FMUL.FTZ R134, R117, R134 ;  /* 0x0000008675867220 */ /* 0x000fe40000410000 */
[--C-:B--2---:R-:W-:Y:S02]  /*3a50*/  FADD.FTZ R117, R6, -R108.reuse ;  /* 0x8000006c06757221 */ /* 0x104fe40000010000 */
[----:B---3--:R-:W-:Y:S02]  /*3a60*/  FFMA.FTZ R115, -R236, R236, 1 ;  /* 0x3f800000ec737423 */ /* 0x008fe400000101ec */
[----:B------:R-:W-:Y:S02]  /*3a70*/  FMUL.FTZ R111, R111, R210 ;  /* 0x000000d26f6f7220 */ /* 0x000fe40000410000 */
[----:B------:R-:W-:Y:S01]  /*3a80*/  FMUL.FTZ R32, R32, R115 ;  /* 0x0000007320207220 */ /* 0x000fe20000410000 */
[----:B------:R-:W-:Y:S01]  /*3a90*/  F2FP.BF16.PACK_AB R115, R127, R126 ;  /* 0x0000007e7f73723e */ /* 0x000fe200000010ff */
[----:B------:R-:W-:Y:S01]  /*3aa0*/  FMUL.FTZ R117, R126, R117 ;  /* 0x000000757e757220 */ /* 0x000fe20000410000 */
[----:B------:R-:W1:Y:S01]  /*3ab0*/  MUFU.EX2 R113, R113 ;  /* 0x0000007100717308 */ /* 0x000e620000000800 */
[----:B------:R-:W-:Y:S02]  /*3ac0*/  FADD.FTZ R210, R7, -R108 ;  /* 0x8000006c07d27221 */ /* 0x000fe40000010000 */
[--C-:B----4-:R-:W-:Y:S02]  /*3ad0*/  FADD.FTZ R132, R16, -R128.reuse ;  /* 0x8000008010847221 */ /* 0x110fe40000010000 */
[----:B------:R-:W-:Y:S01]  /*3ae0*/  FMUL.FTZ R210, R127, R210 ;  /* 0x000000d27fd27220 */ /* 0x000fe20000410000 */
[----:B------:R-:W-:Y:S01]  /*3af0*/  F2FP.BF16.PACK_AB R127, R131, R130 ;  /* 0x00000082837f723e */ /* 0x000fe200000010ff */
[----:B------:R-:W-:Y:S02]  /*3b00*/  FMUL.FTZ R132, R121, R132 ;  /* 0x0000008479847220 */ /* 0x000fe40000410000 */
[----:B------:R-:W-:Y:S01]  /*3b10*/  FADD.FTZ R121, R20, -R128 ;  /* 0x8000008014797221 */ /* 0x000fe20000010000 */
[----:B------:R-:W-:Y:S01]  /*3b20*/  MUFU.EX2 R110, R110 ;  /* 0x0000006e006e7308 */ /* 0x000fe20000000800 */
[----:B------:R-:W-:Y:S02]  /*3b30*/  FFMA.FTZ R128, -R237, R237, 1 ;  /* 0x3f800000ed807423 */ /* 0x000fe400000101ed */
[----:B------:R-:W-:Y:S01]  /*3b40*/  FMUL.FTZ R121, R118, R121 ;  /* 0x0000007976797220 */ /* 0x000fe20000410000 */
[----:B------:R-:W-:Y:S01]  /*3b50*/  F2FP.BF16.PACK_AB R118, R242, R125 ;  /* 0x0000007df276723e */ /* 0x000fe200000010ff */
[----:B------:R-:W-:Y:S01]  /*3b60*/  FMUL.FTZ R33, R33, R128 ;  /* 0x0000008021217220 */ /* 0x000fe20000410000 */
[----:B------:R-:W2:Y:S01]  /*3b70*/  LDS R125, [R233+0xc300] ;  /* 0x00c30000e97d7984 */ /* 0x000ea20000000800 */
[----:B------:R-:W-:Y:S02]  /*3b80*/  FMUL.FTZ R132, R132, R137 ;  /* 0x0000008984847220 */ /* 0x000fe40000410000 */
[--C-:B------:R-:W-:Y:S01]  /*3b90*/  FADD.FTZ R128, R23, -R108.reuse ;  /* 0x8000006c17807221 */ /* 0x100fe20000010000 */
[----:B------:R-:W3:Y:S01]  /*3ba0*/  LDS R233, [R233+0xc320] ;  /* 0x00c32000e9e97984 */ /* 0x000ee20000000800 */
[----:B------:R-:W-:Y:S01]  /*3bb0*/  F2FP.BF16.PACK_AB R126, R33, R32 ;  /* 0x00000020217e723e */ /* 0x000fe200000010ff */
[--C-:B------:R-:W-:Y:S01]  /*3bc0*/  FADD.FTZ R33, R18, -R108.reuse ;  /* 0x8000006c12217221 */ /* 0x100fe20000010000 */
[----:B------:R-:W-:Y:S01]  /*3bd0*/  F2FP.BF16.PACK_AB R132, R111, R132 ;  /* 0x000000846f84723e */ /* 0x000fe200000010ff */
[----:B------:R-:W-:Y:S01]  /*3be0*/  STS [R204], R119 ;  /* 0x00000077cc007388 */ /* 0x000fe20000000800 */
[--C-:B------:R-:W-:Y:S01]  /*3bf0*/  FADD.FTZ R32, R19, -R108.reuse ;  /* 0x8000006c13207221 */ /* 0x100fe20000010000 */
[----:B------:R-:W-:Y:S01]  /*3c00*/  MUFU.EX2 R235, R235 ;  /* 0x000000eb00eb7308 */ /* 0x000fe20000000800 */
[----:B------:R-:W-:Y:S01]  /*3c10*/  FMUL.FTZ R33, R116, R33 ;  /* 0x0000002174217220 */ /* 0x000fe20000410000 */
[----:B------:R-:W-:Y:S01]  /*3c20*/  STS [R204+0x400], R115 ;  /* 0x00040073cc007388 */ /* 0x000fe20000000800 */
[C---:B------:R-:W-:Y:S01]  /*3c30*/  F2FP.BF16.PACK_AB R116, R129.reuse, R116 ;  /* 0x000000748174723e */ /* 0x040fe200000010ff */
[----:B------:R-:W-:Y:S02]  /*3c40*/  FMUL.FTZ R32, R129, R32 ;  /* 0x0000002081207220 */ /* 0x000fe40000410000 */
[----:B------:R4:W-:Y:S01]  /*3c50*/  STS [R205], R120 ;  /* 0x00000078cd007388 */ /* 0x0009e20000000800 */
[--C-:B------:R-:W-:Y:S02]  /*3c60*/  FADD.FTZ R111, R22, -R108.reuse ;  /* 0x8000006c166f7221 */ /* 0x100fe40000010000 */
[--C-:B------:R-:W-:Y:S01]  /*3c70*/  FADD.FTZ R129, R34, -R108.reuse ;  /* 0x8000006c22817221 */ /* 0x100fe20000010000 */
[----:B------:R-:W-:Y:S01]  /*3c80*/  STS [R205+0x400], R116 ;  /* 0x00040074cd007388 */ /* 0x000fe20000000800 */
[----:B------:R-:W-:Y:S02]  /*3c90*/  FADD.FTZ R108, R35, -R108 ;  /* 0x8000006c236c7221 */ /* 0x000fe40000010000 */
[----:B------:R-:W-:Y:S01]  /*3ca0*/  FMUL.FTZ R111, R130, R111 ;  /* 0x0000006f826f7220 */ /* 0x000fe20000410000 */
[----:B------:R-:W1:Y:S01]  /*3cb0*/  MUFU.EX2 R35, R192 ;  /* 0x000000c000237308 */ /* 0x000e620000000800 */
[----:B------:R-:W-:Y:S01]  /*3cc0*/  FMUL.FTZ R129, R112, R129 ;  /* 0x0000008170817220 */ /* 0x000fe20000410000 */
[----:B------:R-:W-:Y:S01]  /*3cd0*/  F2FP.BF16.PACK_AB R130, R122, R123 ;  /* 0x0000007b7a82723e */ /* 0x000fe200000010ff */
[----:B------:R-:W-:Y:S01]  /*3ce0*/  FMUL.FTZ R128, R131, R128 ;  /* 0x0000008083807220 */ /* 0x000fe20000410000 */
[C---:B------:R-:W-:Y:S01]  /*3cf0*/  F2FP.BF16.PACK_AB R112, R241.reuse, R112 ;  /* 0x00000070f170723e */ /* 0x040fe200000010ff */
[----:B------:R-:W-:Y:S02]  /*3d00*/  FMUL.FTZ R108, R241, R108 ;  /* 0x0000006cf16c7220 */ /* 0x000fe40000410000 */
[----:B------:R-:W-:Y:S02]  /*3d10*/  FMUL.FTZ R111, R111, R224 ;  /* 0x000000e06f6f7220 */ /* 0x000fe40000410000 */
[----:B------:R-:W-:Y:S01]  /*3d20*/  FMUL.FTZ R128, R128, R225 ;  /* 0x000000e180807220 */ /* 0x000fe20000410000 */
[----:B------:R-:W1:Y:S01]  /*3d30*/  MUFU.EX2 R131, R138 ;  /* 0x0000008a00837308 */ /* 0x000e620000000800 */
[----:B------:R-:W-:Y:S02]  /*3d40*/  FMUL.FTZ R129, R129, R238 ;  /* 0x000000ee81817220 */ /* 0x000fe40000410000 */
[----:B------:R-:W-:Y:S01]  /*3d50*/  FMUL.FTZ R108, R108, R239 ;  /* 0x000000ef6c6c7220 */ /* 0x000fe20000410000 */
[----:B------:R-:W-:Y:S01]  /*3d60*/  F2FP.BF16.PACK_AB R111, R128, R111 ;  /* 0x0000006f806f723e */ /* 0x000fe200000010ff */
[----:B------:R-:W-:Y:S02]  /*3d70*/  FMUL.FTZ R33, R33, R220 ;  /* 0x000000dc21217220 */ /* 0x000fe40000410000 */
[--C-:B--2---:R-:W-:Y:S01]  /*3d80*/  FADD.FTZ R34, R9, -R125.reuse ;  /* 0x8000007d09227221 */ /* 0x104fe20000010000 */
[----:B------:R-:W-:Y:S01]  /*3d90*/  F2FP.BF16.PACK_AB R108, R108, R129 ;  /* 0x000000816c6c723e */ /* 0x000fe200000010ff */
[--C-:B------:R-:W-:Y:S01]  /*3da0*/  FADD.FTZ R128, R12, -R125.reuse ;  /* 0x8000007d0c807221 */ /* 0x100fe20000010000 */
[C---:B-----5:R-:W-:Y:S01]  /*3db0*/  F2FP.BF16.PACK_AB R129, R109.reuse, R136 ;  /* 0x000000886d81723e */ /* 0x060fe200000010ff */
[----:B------:R-:W-:Y:S02]  /*3dc0*/  FMUL.FTZ R34, R109, R34 ;  /* 0x000000226d227220 */ /* 0x000fe40000410000 */
[--C-:B------:R-:W-:Y:S02]  /*3dd0*/  FADD.FTZ R109, R13, -R125.reuse ;  /* 0x8000007d0d6d7221 */ /* 0x100fe40000010000 */
[----:B------:R-:W-:Y:S01]  /*3de0*/  STS [R204+0x1000], R129 ;  /* 0x00100081cc007388 */ /* 0x000fe20000000800 */
[----:B------:R-:W-:Y:S02]  /*3df0*/  FMUL.FTZ R32, R32, R221 ;  /* 0x000000dd20207220 */ /* 0x000fe40000410000 */
[--C-:B------:R-:W-:Y:S02]  /*3e00*/  FADD.FTZ R28, R28, -R125.reuse ;  /* 0x8000007d1c1c7221 */ /* 0x100fe40000010000 */
[--C-:B------:R-:W-:Y:S01]  /*3e10*/  FADD.FTZ R29, R29, -R125.reuse ;  /* 0x8000007d1d1d7221 */ /* 0x100fe20000010000 */
[----:B------:R-:W-:Y:S01]  /*3e20*/  F2FP.BF16.PACK_AB R32, R32, R33 ;  /* 0x000000212020723e */ /* 0x000fe200000010ff */
[----:B------:R-:W-:Y:S02]  /*3e30*/  FMUL.FTZ R128, R123, R128 ;  /* 0x000000807b807220 */ /* 0x000fe40000410000 */
[----:B------:R-:W-:Y:S02]  /*3e40*/  FMUL.FTZ R109, R122, R109 ;  /* 0x0000006d7a6d7220 */ /* 0x000fe40000410000 */
[----:B------:R-:W-:Y:S02]  /*3e50*/  FFMA.FTZ R123, -R214, R214, 1 ;  /* 0x3f800000d67b7423 */ /* 0x000fe400000101d6 */
[----:B------:R-:W-:Y:S02]  /*3e60*/  FFMA.FTZ R122, -R215, R215, 1 ;  /* 0x3f800000d77a7423 */ /* 0x000fe400000101d7 */
[--C-:B------:R-:W-:Y:S02]  /*3e70*/  FADD.FTZ R33, R8, -R125.reuse ;  /* 0x8000007d08217221 */ /* 0x100fe40000010000 */
[----:B------:R-:W-:Y:S02]  /*3e80*/  FMUL.FTZ R123, R128, R123 ;  /* 0x0000007b807b7220 */ /* 0x000fe40000410000 */
[----:B------:R-:W-:Y:S02]  /*3e90*/  FMUL.FTZ R122, R109, R122 ;  /* 0x0000007a6d7a7220 */ /* 0x000fe40000410000 */
[--C-:B------:R-:W-:Y:S02]  /*3ea0*/  FADD.FTZ R109, R24, -R125.reuse ;  /* 0x8000007d186d7221 */ /* 0x100fe40000010000 */
[----:B------:R-:W-:Y:S01]  /*3eb0*/  FADD.FTZ R24, R25, -R125 ;  /* 0x8000007d19187221 */ /* 0x000fe20000010000 */
[----:B-1----:R-:W-:Y:S01]  /*3ec0*/  F2FP.BF16.PACK_AB R25, R113, R114 ;  /* 0x000000727119723e */ /* 0x002fe200000010ff */
[----:B------:R-:W-:Y:S02]  /*3ed0*/  FFMA.FTZ R125, -R230, R230, 1 ;  /* 0x3f800000e67d7423 */ /* 0x000fe400000101e6 */
[----:B------:R-:W-:Y:S02]  /*3ee0*/  FMUL.FTZ R28, R135, R28 ;  /* 0x0000001c871c7220 */ /* 0x000fe40000410000 */
[----:B------:R-:W-:Y:S02]  /*3ef0*/  FFMA.FTZ R128, -R231, R231, 1 ;  /* 0x3f800000e7807423 */ /* 0x000fe400000101e7 */
[----:B------:R-:W-:Y:S02]  /*3f00*/  FMUL.FTZ R29, R240, R29 ;  /* 0x0000001df01d7220 */ /* 0x000fe40000410000 */
[----:B------:R-:W-:Y:S02]  /*3f10*/  FMUL.FTZ R28, R28, R125 ;  /* 0x0000007d1c1c7220 */ /* 0x000fe40000410000 */
[----:B------:R-:W-:Y:S01]  /*3f20*/  FMUL.FTZ R109, R114, R109 ;  /* 0x0000006d726d7220 */ /* 0x000fe20000410000 */
[----:B------:R-:W-:Y:S01]  /*3f30*/  F2FP.BF16.PACK_AB R114, R240, R135 ;  /* 0x00000087f072723e */ /* 0x000fe200000010ff */
[----:B------:R-:W-:Y:S02]  /*3f40*/  FMUL.FTZ R24, R113, R24 ;  /* 0x0000001871187220 */ /* 0x000fe40000410000 */
[----:B------:R-:W-:Y:S01]  /*3f50*/  FMUL.FTZ R29, R29, R128 ;  /* 0x000000801d1d7220 */ /* 0x000fe20000410000 */
[----:B------:R-:W1:Y:S01]  /*3f60*/  MUFU.EX2 R113, R246 ;  /* 0x000000f600717308 */ /* 0x000e620000000800 */
[----:B------:R-:W-:Y:S02]  /*3f70*/  FMUL.FTZ R33, R136, R33 ;  /* 0x0000002188217220 */ /* 0x000fe40000410000 */
[----:B------:R-:W-:Y:S01]  /*3f80*/  FFMA.FTZ R227, -R227, R227, 1 ;  /* 0x3f800000e3e37423 */ /* 0x000fe200000101e3 */
[----:B------:R-:W-:Y:S01]  /*3f90*/  F2FP.BF16.PACK_AB R128, R29, R28 ;  /* 0x0000001c1d80723e */ /* 0x000fe200000010ff */
[----:B------:R-:W-:Y:S01]  /*3fa0*/  FMUL.FTZ R33, R33, R208 ;  /* 0x000000d021217220 */ /* 0x000fe20000410000 */
[----:B------:R-:W-:Y:S01]  /*3fb0*/  F2FP.BF16.PACK_AB R29, R35, R124 ;  /* 0x0000007c231d723e */ /* 0x000fe200000010ff */
[----:B------:R-:W-:Y:S02]  /*3fc0*/  FMUL.FTZ R34, R34, R211 ;  /* 0x000000d322227220 */ /* 0x000fe40000410000 */
[----:B------:R-:W-:Y:S02]  /*3fd0*/  FMUL.FTZ R109, R109, R226 ;  /* 0x000000e26d6d7220 */ /* 0x000fe40000410000 */
[----:B------:R2:W-:Y:S01]  /*3fe0*/  STS [R204+0x1400], R29 ;  /* 0x0014001dcc007388 */ /* 0x0005e20000000800 */
[----:B------:R-:W-:Y:S01]  /*3ff0*/  FMUL.FTZ R24, R24, R227 ;  /* 0x000000e318187220 */ /* 0x000fe20000410000 */
[----:B------:R-:W-:Y:S01]  /*4000*/  F2FP.BF16.PACK_AB R33, R34, R33 ;  /* 0x000000212221723e */ /* 0x000fe200000010ff */
[----:B------:R-:W-:Y:S01]  /*4010*/  FMUL.FTZ R117, R117, R206 ;  /* 0x000000ce75757220 */ /* 0x000fe20000410000 */
[----:B------:R-:W-:Y:S01]  /*4020*/  STS [R205+0x1000], R130 ;  /* 0x00100082cd007388 */ /* 0x000fe20000000800 */
[----:B------:R-:W-:Y:S01]  /*4030*/  F2FP.BF16.PACK_AB R34, R122, R123 ;  /* 0x0000007b7a22723e */ /* 0x000fe200000010ff */
[----:B------:R-:W-:Y:S01]  /*4040*/  FMUL.FTZ R210, R210, R207 ;  /* 0x000000cfd2d27220 */ /* 0x000fe20000410000 */
[----:B------:R-:W-:Y:S01]  /*4050*/  F2FP.BF16.PACK_AB R123, R24, R109 ;  /* 0x0000006d187b723e */ /* 0x000fe200000010ff */
[--C-:B---3--:R-:W-:Y:S01]  /*4060*/  FADD.FTZ R28, R11, -R233.reuse ;  /* 0x800000e90b1c7221 */ /* 0x108fe20000010000 */
[----:B------:R-:W-:Y:S01]  /*4070*/  F2FP.BF16.PACK_AB R24, R131, R190 ;  /* 0x000000be8318723e */ /* 0x000fe200000010ff */
[----:B------:R-:W-:Y:S01]  /*4080*/  FFMA.FTZ R228, -R228, R228, 1 ;  /* 0x3f800000e4e47423 */ /* 0x000fe200000101e4 */
[----:B------:R-:W-:Y:S01]  /*4090*/  F2FP.BF16.PACK_AB R117, R210, R117 ;  /* 0x00000075d275723e */ /* 0x000fe200000010ff */
[----:B------:R-:W-:Y:S01]  /*40a0*/  FMUL.FTZ R28, R35, R28 ;  /* 0x0000001c231c7220 */ /* 0x000fe20000410000 */
[----:B-1----:R-:W-:Y:S01]  /*40b0*/  F2FP.BF16.PACK_AB R109, R113, R110 ;  /* 0x0000006e716d723e */ /* 0x002fe200000010ff */
[----:B------:R1:W-:Y:S01]  /*40c0*/  STS [R205+0x1400], R24 ;  /* 0x00140018cd007388 */ /* 0x0003e20000000800 */
[----:B------:R-:W-:Y:S01]  /*40d0*/  LEA R122, R183, R175, 0xc ;  /* 0x000000afb77a7211 */ /* 0x000fe200078e60ff */
[----:B------:R-:W-:Y:S02]  /*40e0*/  FMUL.FTZ R28, R28, R213 ;  /* 0x000000d51c1c7220 */ /* 0x000fe40000410000 */
[----:B------:R-:W-:Y:S01]  /*40f0*/  STS [R204+0x2000], R139 ;  /* 0x0020008bcc007388 */ /* 0x000fe20000000800 */
[----:B------:R-:W-:Y:S01]  /*4100*/  SHF.L.U32 R122, R122, 0x1, RZ ;  /* 0x000000017a7a7819 */ /* 0x000fe200000006ff */
[----:B------:R-:W-:Y:S02]  /*4110*/  FMUL.FTZ R121, R121, R222 ;  /* 0x000000de79797220 */ /* 0x000fe40000410000 */
[----:B------:R-:W-:Y:S01]  /*4120*/  STS [R204+0x2400], R127 ;  /* 0x0024007fcc007388 */ /* 0x000fe20000000800 */
[----:B----4-:R-:W-:Y:S01]  /*4130*/  IADD3 R120, R173, R122, RZ ;  /* 0x0000007aad787210 */ /* 0x010fe20007ffe0ff */
[----:B------:R-:W-:Y:S02]  /*4140*/  FMUL.FTZ R134, R134, R223 ;  /* 0x000000df86867220 */ /* 0x000fe40000410000 */
[----:B------:R3:W-:Y:S01]  /*4150*/  STS [R205+0x2400], R112 ;  /* 0x00240070cd007388 */ /* 0x0007e20000000800 */
[--C-:B------:R-:W-:Y:S02]  /*4160*/  FADD.FTZ R115, R10, -R233.reuse ;  /* 0x800000e90a737221 */ /* 0x100fe40000010000 */
[----:B------:R-:W-:Y:S01]  /*4170*/  F2FP.BF16.PACK_AB R121, R134, R121 ;  /* 0x000000798679723e */ /* 0x000fe200000010ff */
[----:B------:R-:W-:Y:S01]  /*4180*/  STS [R205+0x2000], R118 ;  /* 0x00200076cd007388 */ /* 0x000fe20000000800 */
[----:B------:R-:W-:Y:S02]  /*4190*/  FMUL.FTZ R115, R124, R115 ;  /* 0x000000737c737220 */ /* 0x000fe40000410000 */
[--C-:B--2---:R-:W-:Y:S01]  /*41a0*/  FADD.FTZ R29, R14, -R233.reuse ;  /* 0x800000e90e1d7221 */ /* 0x104fe20000010000 */
[----:B------:R2:W-:Y:S01]  /*41b0*/  STS [R204+0x3000], R25 ;  /* 0x00300019cc007388 */ /* 0x0005e20000000800 */
[----:B------:R-:W-:Y:S02]  /*41c0*/  FMUL.FTZ R115, R115, R212 ;  /* 0x000000d473737220 */ /* 0x000fe40000410000 */
[----:B------:R-:W-:Y:S01]  /*41d0*/  FMUL.FTZ R29, R190, R29 ;  /* 0x0000001dbe1d7220 */ /* 0x000fe20000410000 */
[----:B------:R-:W-:Y:S01]  /*41e0*/  STS [R204+0x3400], R109 ;  /* 0x0034006dcc007388 */ /* 0x000fe20000000800 */
[--C-:B-1----:R-:W-:Y:S01]  /*41f0*/  FADD.FTZ R24, R15, -R233.reuse ;  /* 0x800000e90f187221 */ /* 0x102fe20000010000 */
[----:B------:R-:W-:Y:S01]  /*4200*/  F2FP.BF16.PACK_AB R115, R28, R115 ;  /* 0x000000731c73723e */ /* 0x000fe200000010ff */
[--C-:B------:R-:W-:Y:S01]  /*4210*/  FADD.FTZ R28, R31, -R233.reuse ;  /* 0x800000e91f1c7221 */ /* 0x100fe20000010000 */
[----:B------:R-:W-:Y:S01]  /*4220*/  STS [R205+0x3000], R114 ;  /* 0x00300072cd007388 */ /* 0x000fe20000000800 */
[----:B------:R-:W-:Y:S02]  /*4230*/  FMUL.FTZ R24, R131, R24 ;  /* 0x0000001883187220 */ /* 0x000fe40000410000 */
[----:B------:R-:W-:Y:S02]  /*4240*/  FMUL.FTZ R29, R29, R216 ;  /* 0x000000d81d1d7220 */ /* 0x000fe40000410000 */
[----:B------:R-:W-:Y:S02]  /*4250*/  FMUL.FTZ R24, R24, R217 ;  /* 0x000000d918187220 */ /* 0x000fe40000410000 */
[C---:B------:R-:W-:Y:S01]  /*4260*/  FMUL.FTZ R28, R235.reuse, R28 ;  /* 0x0000001ceb1c7220 */ /* 0x040fe20000410000 */
[----:B---3--:R-:W-:Y:S02]  /*4270*/  F2FP.BF16.PACK_AB R112, R235, R244 ;  /* 0x000000f4eb70723e */ /* 0x008fe400000010ff */
[----:B------:R-:W-:Y:S01]  /*4280*/  F2FP.BF16.PACK_AB R24, R24, R29 ;  /* 0x0000001d1818723e */ /* 0x000fe200000010ff */
[----:B------:R-:W-:Y:S02]  /*4290*/  FFMA.FTZ R29, -R234, R234, 1 ;  /* 0x3f800000ea1d7423 */ /* 0x000fe400000101ea */
[----:B------:R-:W-:Y:S02]  /*42a0*/  STS [R205+0x3400], R112 ;  /* 0x00340070cd007388 */ /* 0x000fe40000000800 */
[----:B------:R-:W-:Y:S02]  /*42b0*/  FMUL.FTZ R28, R28, R29 ;  /* 0x0000001d1c1c7220 */ /* 0x000fe40000410000 */
[----:B------:R-:W-:Y:S01]  /*42c0*/  BAR.SYNC.DEFER_BLOCKING 0x0 ;  /* 0x0000000000007b1d */ /* 0x000fe20000010000 */
[--C-:B--2---:R-:W-:Y:S02]  /*42d0*/  FADD.FTZ R25, R26, -R233.reuse ;  /* 0x800000e91a197221 */ /* 0x104fe40000010000 */
[--C-:B------:R-:W-:Y:S02]  /*42e0*/  FADD.FTZ R26, R27, -R233.reuse ;  /* 0x800000e91b1a7221 */ /* 0x100fe40000010000 */
[----:B------:R-:W-:Y:S02]  /*42f0*/  FADD.FTZ R27, R30, -R233 ;  /* 0x800000e91e1b7221 */ /* 0x000fe40000010000 */
[----:B------:R-:W-:Y:S02]  /*4300*/  FMUL.FTZ R25, R110, R25 ;  /* 0x000000196e197220 */ /* 0x000fe40000410000 */
[----:B------:R-:W-:Y:S02]  /*4310*/  FMUL.FTZ R26, R113, R26 ;  /* 0x0000001a711a7220 */ /* 0x000fe40000410000 */
[----:B------:R-:W-:Y:S02]  /*4320*/  FMUL.FTZ R25, R25, R228 ;  /* 0x000000e419197220 */ /* 0x000fe40000410000 */
[----:B------:R-:W-:Y:S02]  /*4330*/  FMUL.FTZ R26, R26, R229 ;  /* 0x000000e51a1a7220 */ /* 0x000fe40000410000 */
[----:B------:R-:W-:Y:S04]  /*4340*/  FMUL.FTZ R27, R244, R27 ;  /* 0x0000001bf41b7220 */ /* 0x000fe80000410000 */
[----:B------:R-:W-:Y:S01]  /*4350*/  FMUL.FTZ R27, R27, R232 ;  /* 0x000000e81b1b7220 */ /* 0x000fe20000410000 */
[----:B------:R1:W-:Y:S04]  /*4360*/  STS [R204+0x4400], R117 ;  /* 0x00440075cc007388 */ /* 0x0003e80000000800 */
[----:B------:R-:W-:Y:S01]  /*4370*/  F2FP.BF16.PACK_AB R124, R28, R27 ;  /* 0x0000001b1c7c723e */ /* 0x000fe200000010ff */
[----:B------:R-:W-:Y:S04]  /*4380*/  STS [R204+0x4000], R133 ;  /* 0x00400085cc007388 */ /* 0x000fe80000000800 */
[----:B------:R-:W-:Y:S04]  /*4390*/  STS [R205+0x4000], R132 ;  /* 0x00400084cd007388 */ /* 0x000fe80000000800 */
[----:B------:R-:W-:Y:S04]  /*43a0*/  STS [R205+0x4400], R32 ;  /* 0x00440020cd007388 */ /* 0x000fe80000000800 */
[----:B------:R-:W-:Y:S04]  /*43b0*/  STS [R204+0x5000], R33 ;  /* 0x00500021cc007388 */ /* 0x000fe80000000800 */
[----:B------:R-:W-:Y:S04]  /*43c0*/  STS [R204+0x5400], R115 ;  /* 0x00540073cc007388 */ /* 0x000fe80000000800 */
[----:B------:R-:W-:Y:S01]  /*43d0*/  STS [R205+0x5000], R34 ;  /* 0x00500022cd007388 */ /* 0x000fe20000000800 */
[----:B-1----:R-:W-:Y:S03]  /*43e0*/  F2FP.BF16.PACK_AB R117, R26, R25 ;  /* 0x000000191a75723e */ /* 0x002fe600000010ff */
[----:B------:R-:W-:Y:S04]  /*43f0*/  STS [R205+0x5400], R24 ;  /* 0x00540018cd007388 */ /* 0x000fe80000000800 */
        /* <DEDUP_REMOVED lines=67> */
[----:B------:R-:W-:Y:S05]  /*4830*/  CALL.REL.NOINC `($_ZN7cutlass13device_kernelIN5flash19enable_sm80_to_sm89INS1_16FlashAttnBwdSm80INS1_25CollectiveMainloopBwdSm80ILi2ELi2EN4cute5tupleIJNS5_1CILi64EEENS7_ILi128EEES8_EEENS_10bfloat16_tEfNS_4arch4Sm80ELb0ELb0ELb1ELb0ELb0ELb0ELb0ELb0ELi2ELi2ELi4ELi2ELb1EEENS1_24CollectiveEpilogueBwdGQAISA_fSD_Li256ELb0ELb0EEENS1_19SingleTileSchedulerILb0ELb0ELb0ELi128EEEEEEEEEvNT_6ParamsE$_ZZN5flash25CollectiveMainloopBwdSm80ILi2ELi2EN4cute5tupleIJNS1_1CILi64EEENS3_ILi128EEES4_EEEN7cutlass10bfloat16_tEfNS7_4arch4Sm80ELb0ELb0ELb1ELb0ELb0ELb0ELb0ELb0ELi2ELi2ELi4ELi2ELb1EE3mmaINS_16FlashAttnBwdSm80ISB_NS_24CollectiveEpilogueBwdGQAIS6_fSA_Li256ELb0ELb0EEENS_19SingleTileSchedulerILb0ELb0ELb0ELi128EEEE13SharedStorageENS1_6TensorINS1_11ArrayEngineIfLm32EEENS1_6LayoutINS2_IJNS2_IJNS3_ILi2EEESO_EEESO_NS3_ILi4EEEEEENS2_IJNS2_IJNS3_ILi1EEESO_EEESQ_NS3_ILi8EEEEEEEEEEEEbRKNSB_6ParamsERT0_S12_iNS2_IJiiiEEERT_ENKUliiE0_clEii) ;  /* 0x00004a5000007944 */ /* 0x000fea0003c00000 */
[----:B------:R-:W-:Y:S05]  /*4840*/  BSYNC B0 ;  /* 0x0000000000007941 */ /* 0x000fea0003800000 */
.L_x_51:
[-C--:B-1-34-:R-:W-:Y:S01]  /*4850*/  HMMA.16816.F32.BF16 R4, R24, R28.reuse, RZ ;  /* 0x0000001c1804723c */ /* 0x09afe200000418ff */
[----:B------:R-:W-:Y:S01]  /*4860*/  LDSM.16.M88.4 R20, [R179] ;  /* 0x00000000b314783b */ /* 0x000fe20000000200 */
[----:B------:R-:W-:Y:S01]  /*4870*/  UIADD3 UR5, UR7, 0x1, URZ ;  /* 0x0000000107057890 */ /* 0x000fe2000fffe03f */
[----:B------:R-:W-:Y:S01]  /*4880*/  ISETP.GE.AND P1, PT, R183, 0x1, PT ;  /* 0x00000001b700780c */ /* 0x000fe20003f26270 */
[----:B------:R-:W-:Y:S01]  /*4890*/  UISETP.GE.AND UP1, UPT, UR7, 0x1, UPT ;  /* 0x000000010700788c */ /* 0x000fe2000bf26270 */
[----:B------:R-:W1:Y:S01]  /*48a0*/  LDSM.16.MT88.4 R104, [R182+0x1000] ;  /* 0x00100000b668783b */ /* 0x000e620000004200 */
[--C-:B------:R-:W-:Y:S01]  /*48b0*/  SHF.R.S32.HI R199, RZ, 0x1f, R198.reuse ;  /* 0x0000001fffc77819 */ /* 0x100fe200000114c6 */
[----:B------:R-:W-:Y:S01]  /*48c0*/  UIADD3 UR4, UR6, 0x1, URZ ;  /* 0x0000000106047890 */ /* 0x000fe2000fffe03f */
[C---:B------:R-:W-:Y:S01]  /*48d0*/  HMMA.16816.F32.BF16 R8, R32.reuse, R28, RZ ;  /* 0x0000001c2008723c */ /* 0x040fe200000418ff */
[----:B------:R-:W-:Y:S01]  /*48e0*/  LDSM.16.M88.4 R108, [R178+0x1000] ;  /* 0x00100000b26c783b */ /* 0x000fe20000000200 */
[----:B------:R-:W-:Y:S02]  /*48f0*/  UISETP.GE.AND UP0, UPT, UR6, 0x1, UPT ;  /* 0x000000010600788c */ /* 0x000fe4000bf06270 */
[----:B------:R-:W-:Y:S01]  /*4900*/  USEL UR7, UR5, URZ, !UP1 ;  /* 0x0000003f05077287 */ /* 0x000fe2000c800000 */
[----:B------:R-:W-:Y:S01]  /*4910*/  LDSM.16.MT88.4 R112, [R182+0x2000] ;  /* 0x00200000b670783b */ /* 0x000fe20000004200 */
[----:B------:R-:W-:Y:S02]  /*4920*/  USEL UR6, UR4, URZ, !UP0 ;  /* 0x0000003f04067287 */ /* 0x000fe4000c000000 */
[-C--:B------:R-:W-:Y:S01]  /*4930*/  HMMA.16816.F32.BF16 R12, R32, R30.reuse, RZ ;  /* 0x0000001e200c723c */ /* 0x080fe200000418ff */
[----:B------:R-:W2:Y:S04]  /*4940*/  LDSM.16.M88.4 R32, [R179+0x1000] ;  /* 0x00100000b320783b */ /* 0x000ea80000000200 */
[----:B------:R-:W0:Y:S03]  /*4950*/  LDGDEPBAR ;  /* 0x00000000000079af */ /* 0x000e260000000000 */
[----:B------:R-:W-:Y:S01]  /*4960*/  HMMA.16816.F32.BF16 R16, R24, R30, RZ ;  /* 0x0000001e1810723c */ /* 0x000fe200000418ff */
[----:B------:R-:W-:Y:S04]  /*4970*/  LDSM.16.M88.4 R24, [R178] ;  /* 0x00000000b218783b */ /* 0x000fe80000000200 */
[----:B------:R-:W3:Y:S03]  /*4980*/  LDSM.16.MT88.4 R28, [R182+0x1800] ;  /* 0x00180000b61c783b */ /* 0x000ee60000004200 */
[-C--:B------:R-:W-:Y:S08]  /*4990*/  HMMA.16816.F32.BF16 R4, R100, R120.reuse, R4 ;  /* 0x000000786404723c */ /* 0x080ff00000041804 */
[C---:B------:R-:W-:Y:S08]  /*49a0*/  HMMA.16816.F32.BF16 R8, R124.reuse, R120, R8 ;  /* 0x000000787c08723c */ /* 0x040ff00000041808 */
[-C--:B------:R-:W-:Y:S08]  /*49b0*/  HMMA.16816.F32.BF16 R12, R124, R122.reuse, R12 ;  /* 0x0000007a7c0c723c */ /* 0x080ff0000004180c */
[----:B------:R-:W-:Y:S01]  /*49c0*/  HMMA.16816.F32.BF16 R16, R100, R122, R16 ;  /* 0x0000007a6410723c */ /* 0x000fe20000041810 */
[----:B------:R-:W4:Y:S07]  /*49d0*/  LDSM.16.M88.4 R100, [R181+0x2000] ;  /* 0x00200000b564783b */ /* 0x000f2e0000000200 */
        /* <DEDUP_REMOVED lines=13> */
[----:B------:R-:W5:Y:S03]  /*4ab0*/  LDSM.16.MT88.4 R28, [R182+0x3000] ;  /* 0x00300000b61c783b */ /* 0x000f660000004200 */
[-C--:B----4-:R-:W-:Y:S08]  /*4ac0*/  HMMA.16816.F32.BF16 R4, R100, R112.reuse, R4 ;  /* 0x000000706404723c */ /* 0x090ff00000041804 */
[C---:B-1----:R-:W-:Y:S08]  /*4ad0*/  HMMA.16816.F32.BF16 R8, R32.reuse, R112, R8 ;  /* 0x000000702008723c */ /* 0x042ff00000041808 */
[-C--:B------:R-:W-:Y:S01]  /*4ae0*/  HMMA.16816.F32.BF16 R12, R32, R114.reuse, R12 ;  /* 0x00000072200c723c */ /* 0x080fe2000004180c */
[----:B------:R-:W1:Y:S07]  /*4af0*/  LDSM.16.M88.4 R32, [R179+0x3000] ;  /* 0x00300000b320783b */ /* 0x000e6e0000000200 */
[----:B------:R-:W-:Y:S01]  /*4b00*/  HMMA.16816.F32.BF16 R16, R100, R114, R16 ;  /* 0x000000726410723c */ /* 0x000fe20000041810 */
[----:B------:R-:W-:Y:S04]  /*4b10*/  LDSM.16.M88.4 R100, [R178+0x2000] ;  /* 0x00200000b264783b */ /* 0x000fe80000000200 */
[----:B------:R-:W4:Y:S03]  /*4b20*/  LDSM.16.MT88.4 R112, [R182+0x3800] ;  /* 0x00380000b670783b */ /* 0x000f260000004200 */
[-C--:B--2---:R-:W-:Y:S08]  /*4b30*/  HMMA.16816.F32.BF16 R4, R20, R104.reuse, R4 ;  /* 0x000000681404723c */ /* 0x084ff00000041804 */
[C---:B---3--:R-:W-:Y:S08]  /*4b40*/  HMMA.16816.F32.BF16 R8, R108.reuse, R104, R8 ;  /* 0x000000686c08723c */ /* 0x048ff00000041808 */
[-C--:B------:R-:W-:Y:S01]  /*4b50*/  HMMA.16816.F32.BF16 R12, R108, R106.reuse, R12 ;  /* 0x0000006a6c0c723c */ /* 0x080fe2000004180c */
[----:B------:R-:W2:Y:S07]  /*4b60*/  LDSM.16.M88.4 R108, [R178+0x3000] ;  /* 0x00300000b26c783b */ /* 0x000eae0000000200 */
[----:B------:R-:W-:Y:S01]  /*4b70*/  HMMA.16816.F32.BF16 R16, R20, R106, R16 ;  /* 0x0000006a1410723c */ /* 0x000fe20000041810 */
[----:B------:R-:W3:Y:S07]  /*4b80*/  S2R R21, SR_CTAID.Y ;  /* 0x0000000000157919 */ /* 0x000eee0000002600 */
[-C--:B-----5:R-:W-:Y:S08]  /*4b90*/  HMMA.16816.F32.BF16 R4, R24, R28.reuse, R4 ;  /* 0x0000001c1804723c */ /* 0x0a0ff00000041804 */
[C---:B-1----:R-:W-:Y:S08]  /*4ba0*/  HMMA.16816.F32.BF16 R8, R32.reuse, R28, R8 ;  /* 0x0000001c2008723c */ /* 0x042ff00000041808 */
[-C--:B------:R-:W-:Y:S04]  /*4bb0*/  HMMA.16816.F32.BF16 R12, R32, R30.reuse, R12 ;  /* 0x0000001e200c723c */ /* 0x080fe8000004180c */
[----:B---3--:R-:W-:Y:S01]  /*4bc0*/  SHF.R.S32.HI R20, RZ, 0x1f, R21 ;  /* 0x0000001fff147819 */ /* 0x008fe20000011415 */
[----:B------:R-:W-:Y:S03]  /*4bd0*/  IMAD.WIDE.U32 R22, R21, c[0x0][0x238], R198 ;  /* 0x00008e0015167a25 */ /* 0x000fe600078e00c6 */
[----:B------:R-:W-:Y:S01]  /*4be0*/  HMMA.16816.F32.BF16 R16, R24, R30, R16 ;  /* 0x0000001e1810723c */ /* 0x000fe20000041810 */
[----:B------:R-:W-:Y:S03]  /*4bf0*/  LDSM.16.MT88.4 R24, [R185+0x12480] ;  /* 0x01248000b918783b */ /* 0x000fe60000004200 */
[----:B------:R-:W-:Y:S03]  /*4c00*/  IMAD R20, R20, c[0x0][0x238], RZ ;  /* 0x00008e0014147a24 */ /* 0x000fe600078e02ff */
[----:B------:R-:W-:Y:S01]  /*4c10*/  IMAD.SHL.U32 R31, R203, 0x1000, RZ ;  /* 0x00001000cb1f7824 */ /* 0x000fe200078e00ff */
[-C--:B----4-:R-:W-:Y:S05]  /*4c20*/  HMMA.16816.F32.BF16 R4, R100, R112.reuse, R4 ;  /* 0x000000706404723c */ /* 0x090fea0000041804 */
[----:B------:R-:W-:Y:S01]  /*4c30*/  IMAD R20, R21, c[0x0][0x23c], R20 ;  /* 0x00008f0015147a24 */ /* 0x000fe200078e0214 */
[----:B------:R-:W-:Y:S01]  /*4c40*/  IADD3 R203, R203, 0x1, RZ ;  /* 0x00000001cbcb7810 */ /* 0x000fe20007ffe0ff */
[----:B------:R-:W-:Y:S01]  /*4c50*/  IMAD R21, R193, c[0x0][0x240], RZ ;  /* 0x00009000c1157a24 */ /* 0x000fe200078e02ff */
[C---:B--2---:R-:W-:Y:S04]  /*4c60*/  HMMA.16816.F32.BF16 R8, R108.reuse, R112, R8 ;  /* 0x000000706c08723c */ /* 0x044fe80000041808 */
[----:B------:R-:W-:Y:S01]  /*4c70*/  IMAD.IADD R23, R23, 0x1, R20 ;  /* 0x0000000117177824 */ /* 0x000fe200078e0214 */
[----:B------:R-:W-:Y:S01]  /*4c80*/  SHF.R.S32.HI R20, RZ, 0x1f, R31 ;  /* 0x0000001fff147819 */ /* 0x000fe2000001141f */
[C---:B------:R-:W-:Y:S02]  /*4c90*/  IMAD R21, R194.reuse, c[0x0][0x244], R21 ;  /* 0x00009100c2157a24 */ /* 0x040fe400078e0215 */
[-C--:B------:R-:W-:Y:S04]  /*4ca0*/  HMMA.16816.F32.BF16 R12, R108, R114.reuse, R12 ;  /* 0x000000726c0c723c */ /* 0x080fe8000004180c */
[----:B------:R-:W-:Y:S04]  /*4cb0*/  IMAD.WIDE.U32 R22, R194, c[0x0][0x240], R22 ;  /* 0x00009000c2167a25 */ /* 0x000fe800078e0016 */
[----:B------:R-:W-:Y:S01]  /*4cc0*/  HMMA.16816.F32.BF16 R16, R100, R114, R16 ;  /* 0x000000726410723c */ /* 0x000fe20000041810 */
[----:B------:R-:W-:Y:S03]  /*4cd0*/  LDSM.16.MT88.4 R100, [R185+0x12c80] ;  /* 0x012c8000b964783b */ /* 0x000fe60000004200 */
[----:B------:R-:W-:Y:S04]  /*4ce0*/  IADD3 R31, P0, R31, R22, RZ ;  /* 0x000000161f1f7210 */ /* 0x000fe80007f1e0ff */
[----:B------:R-:W-:Y:S04]  /*4cf0*/  IADD3.X R20, R20, R23, R21, P0, !PT ;  /* 0x0000001714147210 */ /* 0x000fe800007fe415 */
[C---:B------:R-:W-:Y:S04]  /*4d00*/  LEA R106, P0, R31.reuse, c[0x0][0x220], 0x2 ;  /* 0x000088001f6a7a11 */ /* 0x040fe800078010ff */
[----:B------:R-:W-:Y:S02]  /*4d10*/  LEA.HI.X R107, R31, c[0x0][0x224], R20, 0x2, P0 ;  /* 0x000089001f6b7a11 */ /* 0x000fe400000f1414 */
[----:B------:R-:W-:Y:S01]  /*4d20*/  LDSM.16.MT88.4 R28, [R185+0x10c80] ;  /* 0x010c8000b91c783b */ /* 0x000fe20000004200 */
[----:B------:R-:W-:Y:S03]  /*4d30*/  ISETP.GE.AND P0, PT, R203, R196, PT ;  /* 0x000000c4cb00720c */ /* 0x000fe60003f06270 */
[----:B------:R-:W-:Y:S04]  /*4d40*/  RED.E.ADD.F32.FTZ.RN.STRONG.GPU [R106.64], R4 ;  /* 0x000000046a00798e */ /* 0x000fe8000c10e788 */
        /* <DEDUP_REMOVED lines=10> */
[C---:B-1----:R-:W-:Y:S03]  /*4df0*/  IMAD.U32 R8, R183.reuse, 0x1000, R174 ;  /* 0x00001000b7087824 */ /* 0x042fe600078e00ae */
[----:B------:R-:W-:Y:S01]  /*4e00*/  RED.E.ADD.F32.FTZ.RN.STRONG.GPU [R106.64+0x2c00], R19 ;  /* 0x002c00136a00798e */ /* 0x000fe2000c10e788 */
[----:B------:R-:W-:Y:S01]  /*4e10*/  IADD3 R183, R183, 0x1, RZ ;  /* 0x00000001b7b77810 */ /* 0x000fe20007ffe0ff */
[----:B------:R-:W-:Y:S02]  /*4e20*/  IMAD.SHL.U32 R105, R8, 0x2, RZ ;  /* 0x0000000208697824 */ /* 0x000fe400078e00ff */
[----:B------:R-:W-:Y:S01]  /*4e30*/  RED.E.ADD.F32.FTZ.RN.STRONG.GPU [R106.64+0x3000], R12 ;  /* 0x0030000c6a00798e */ /* 0x000fe2000c10e788 */
[----:B------:R-:W-:Y:S01]  /*4e40*/  SEL R183, R183, RZ, !P1 ;  /* 0x000000ffb7b77207 */ /* 0x000fe20004800000 */
[----:B------:R-:W-:Y:S02]  /*4e50*/  IMAD.IADD R104, R172, 0x1, R105 ;  /* 0x00000001ac687824 */ /* 0x000fe400078e0269 */
[----:B------:R-:W-:Y:S04]  /*4e60*/  LDSM.16.MT88.4 R8, [R185+0x10480] ;  /* 0x01048000b908783b */ /* 0x000fe80000004200 */
[----:B------:R-:W1:Y:S04]  /*4e70*/  LDSM.16.MT88.4 R20, [R105+0x4080] ;  /* 0x004080006914783b */ /* 0x000e680000004200 */
[----:B------:R-:W-:Y:S04]  /*4e80*/  RED.E.ADD.F32.FTZ.RN.STRONG.GPU [R106.64+0x3400], R13 ;  /* 0x0034000d6a00798e */ /* 0x000fe8000c10e788 */
[----:B------:R-:W-:Y:S04]  /*4e90*/  RED.E.ADD.F32.FTZ.RN.STRONG.GPU [R106.64+0x3800], R14 ;  /* 0x0038000e6a00798e */ /* 0x000fe8000c10e788 */
[----:B------:R-:W-:Y:S04]  /*4ea0*/  RED.E.ADD.F32.FTZ.RN.STRONG.GPU [R106.64+0x3c00], R15 ;  /* 0x003c000f6a00798e */ /* 0x000fe8000c10e788 */
[----:B------:R-:W2:Y:S04]  /*4eb0*/  LDSM.16.MT88.4 R16, [R104+0x4080] ;  /* 0x004080006810783b */ /* 0x000ea80000004200 */
[----:B------:R-:W3:Y:S04]  /*4ec0*/  LDSM.16.MT88.4 R32, [R105+0x4880] ;  /* 0x004880006920783b */ /* 0x000ee80000004200 */
[----:B------:R-:W4:Y:S01]  /*4ed0*/  LDSM.16.MT88.4 R12, [R104+0x4880] ;  /* 0x00488000680c783b */ /* 0x000f220000004200 */
[-C--:B-1----:R-:W-:Y:S08]  /*4ee0*/  HMMA.16816.F32.BF16 R68, R8, R20.reuse, R68 ;  /* 0x000000140844723c */ /* 0x082ff00000041844 */
[C---:B------:R-:W-:Y:S08]  /*4ef0*/  HMMA.16816.F32.BF16 R72, R24.reuse, R20, R72 ;  /* 0x000000141848723c */ /* 0x040ff00000041848 */
        /* <DEDUP_REMOVED lines=8> */
[----:B------:R-:W-:Y:S04]  /*4f80*/  LDSM.16.MT88.4 R8, [R185+0x11480] ;  /* 0x01148000b908783b */ /* 0x000fe80000004200 */
[----:B------:R-:W1:Y:S03]  /*4f90*/  LDSM.16.MT88.4 R16, [R105+0x5080] ;  /* 0x005080006910783b */ /* 0x000e660000004200 */
[-C--:B---3--:R-:W-:Y:S08]  /*4fa0*/  HMMA.16816.F32.BF16 R68, R28, R32.reuse, R68 ;  /* 0x000000201c44723c */ /* 0x088ff00000041844 */
[C---:B------:R-:W-:Y:S08]  /*4fb0*/  HMMA.16816.F32.BF16 R72, R100.reuse, R32, R72 ;  /* 0x000000206448723c */ /* 0x040ff00000041848 */
[-C--:B------:R-:W-:Y:S08]  /*4fc0*/  HMMA.16816.F32.BF16 R76, R100, R34.reuse, R76 ;  /* 0x00000022644c723c */ /* 0x080ff0000004184c */
[C---:B------:R-:W-:Y:S01]  /*4fd0*/  HMMA.16816.F32.BF16 R80, R28.reuse, R34, R80 ;  /* 0x000000221c50723c */ /* 0x040fe20000041850 */
[----:B------:R-:W-:Y:S07]  /*4fe0*/  LDSM.16.MT88.4 R32, [R185+0x13c80] ;  /* 0x013c8000b920783b */ /* 0x000fee0000004200 */
[-C--:B----4-:R-:W-:Y:S08]  /*4ff0*/  HMMA.16816.F32.BF16 R84, R28, R12.reuse, R84 ;  /* 0x0000000c1c54723c */ /* 0x090ff00000041854 */
[C---:B------:R-:W-:Y:S08]  /*5000*/  HMMA.16816.F32.BF16 R88, R100.reuse, R12, R88 ;  /* 0x0000000c6458723c */ /* 0x040ff00000041858 */
[-C--:B------:R-:W-:Y:S01]  /*5010*/  HMMA.16816.F32.BF16 R92, R100, R14.reuse, R92 ;  /* 0x0000000e645c723c */ /* 0x080fe2000004185c */
[----:B------:R-:W-:Y:S07]  /*5020*/  LDSM.16.MT88.4 R100, [R104+0x5880] ;  /* 0x005880006864783b */ /* 0x000fee0000004200 */
[----:B------:R-:W-:Y:S01]  /*5030*/  HMMA.16816.F32.BF16 R96, R28, R14, R96 ;  /* 0x0000000e1c60723c */ /* 0x000fe20000041860 */
[----:B------:R-:W-:Y:S04]  /*5040*/  LDSM.16.MT88.4 R12, [R185+0x11c80] ;  /* 0x011c8000b90c783b */ /* 0x000fe80000004200 */
[----:B------:R-:W2:Y:S03]  /*5050*/  LDSM.16.MT88.4 R28, [R105+0x5880] ;  /* 0x00588000691c783b */ /* 0x000ea60000004200 */
[-C--:B-1----:R-:W-:Y:S08]  /*5060*/  HMMA.16816.F32.BF16 R68, R8, R16.reuse, R68 ;  /* 0x000000100844723c */ /* 0x082ff00000041844 */
[C---:B------:R-:W-:Y:S08]  /*5070*/  HMMA.16816.F32.BF16 R72, R20.reuse, R16, R72 ;  /* 0x000000101448723c */ /* 0x040ff00000041848 */
[-C--:B------:R-:W-:Y:S08]  /*5080*/  HMMA.16816.F32.BF16 R76, R20, R18.reuse, R76 ;  /* 0x00000012144c723c */ /* 0x080ff0000004184c */
[C---:B------:R-:W-:Y:S08]  /*5090*/  HMMA.16816.F32.BF16 R80, R8.reuse, R18, R80 ;  /* 0x000000120850723c */ /* 0x040ff00000041850 */
[-C--:B------:R-:W-:Y:S08]  /*50a0*/  HMMA.16816.F32.BF16 R84, R8, R24.reuse, R84 ;  /* 0x000000180854723c */ /* 0x080ff00000041854 */
[C---:B------:R-:W-:Y:S08]  /*50b0*/  HMMA.16816.F32.BF16 R88, R20.reuse, R24, R88 ;  /* 0x000000181458723c */ /* 0x040ff00000041858 */
[-C--:B------:R-:W-:Y:S08]  /*50c0*/  HMMA.16816.F32.BF16 R92, R20, R26.reuse, R92 ;  /* 0x0000001a145c723c */ /* 0x080ff0000004185c */
[----:B------:R-:W-:Y:S08]  /*50d0*/  HMMA.16816.F32.BF16 R96, R8, R26, R96 ;  /* 0x0000001a0860723c */ /* 0x000ff00000041860 */
[-C--:B--2---:R-:W-:Y:S08]  /*50e0*/  HMMA.16816.F32.BF16 R68, R12, R28.reuse, R68 ;  /* 0x0000001c0c44723c */ /* 0x084ff00000041844 */
[C---:B------:R-:W-:Y:S08]  /*50f0*/  HMMA.16816.F32.BF16 R72, R32.reuse, R28, R72 ;  /* 0x0000001c2048723c */ /* 0x040ff00000041848 */
[-C--:B------:R-:W-:Y:S08]  /*5100*/  HMMA.16816.F32.BF16 R76, R32, R30.reuse, R76 ;  /* 0x0000001e204c723c */ /* 0x080ff0000004184c */
[C---:B------:R-:W-:Y:S08]  /*5110*/  HMMA.16816.F32.BF16 R80, R12.reuse, R30, R80 ;  /* 0x0000001e0c50723c */ /* 0x040ff00000041850 */
[-C--:B------:R-:W-:Y:S08]  /*5120*/  HMMA.16816.F32.BF16 R84, R12, R100.reuse, R84 ;  /* 0x000000640c54723c */ /* 0x080ff00000041854 */
[C---:B------:R-:W-:Y:S08]  /*5130*/  HMMA.16816.F32.BF16 R88, R32.reuse, R100, R88 ;  /* 0x000000642058723c */ /* 0x040ff00000041858 */
[-C--:B------:R-:W-:Y:S08]  /*5140*/  HMMA.16816.F32.BF16 R92, R32, R102.reuse, R92 ;  /* 0x00000066205c723c */ /* 0x080ff0000004185c */
[----:B------:R-:W-:Y:S01]  /*5150*/  HMMA.16816.F32.BF16 R96, R12, R102, R96 ;  /* 0x000000660c60723c */ /* 0x000fe20000041860 */
[----:B------:R-:W-:-:S07]  /*5160*/  @!P0 BRA `(.L_x_52) ;  /* 0xffffd3f000008947 */ /* 0x000fce000383ffff */
.L_x_49:
[----:B------:R-:W2:Y:S01]  /*5170*/  S2R R0, SR_CTAID.Y ;  /* 0x0000000000007919 */ /* 0x000ea20000002600 */
[----:B------:R-:W3:Y:S01]  /*5180*/  S2UR UR5, SR_CTAID.X ;  /* 0x00000000000579c3 */ /* 0x000ee20000002500 */
[----:B------:R-:W-:Y:S01]  /*5190*/  MOV R2, 0x1 ;  /* 0x0000000100027802 */ /* 0x000fe20000000f00 */
[----:B------:R-:W-:Y:S01]  /*51a0*/  FMUL.FTZ R68, R68, c[0x0][0x298] ;  /* 0x0000a60044447a20 */ /* 0x000fe20000410000 */
[----:B------:R-:W-:Y:S02]  /*51b0*/  BAR.SYNC.DEFER_BLOCKING 0x1, 0x100 ;  /* 0x0044000000007b1d */ /* 0x000fe40000010000 */
[----:B------:R-:W-:-:S13]  /*51c0*/  ISETP.NE.AND P1, PT, R2, c[0x0][0x338], PT ;  /* 0x0000ce0002007a0c */ /* 0x000fda0003f25270 */
[----:B--2---:R-:W-:Y:S01]  /*51d0*/  @P1 IMAD.HI.U32 R3, R0, c[0x0][0x33c], RZ ;  /* 0x0000cf0000031a27 */ /* 0x004fe200078e00ff */
[----:B---3--:R-:W-:Y:S01]  /*51e0*/  USHF.L.U32 UR5, UR5, 0xd, URZ ;  /* 0x0000000d05057899 */ /* 0x008fe2000800063f */
[----:B-1----:R-:W-:Y:S02]  /*51f0*/  SHF.R.S32.HI R7, RZ, 0x1f, R0 ;  /* 0x0000001fff077819 */ /* 0x002fe40000011400 */
[----:B------:R-:W-:Y:S01]  /*5200*/  MOV R6, R0 ;  /* 0x0000000000067202 */ /* 0x000fe20000000f00 */
[----:B------:R-:W-:Y:S01]  /*5210*/  USHF.R.S32.HI UR4, URZ, 0x1f, UR5 ;  /* 0x0000001f3f047899 */ /* 0x000fe20008011405 */
[----:B------:R-:W-:Y:S02]  /*5220*/  @P1 SHF.R.U32.HI R3, RZ, c[0x0][0x340], R3 ;  /* 0x0000d000ff031a19 */ /* 0x000fe40000011603 */
[----:B------:R-:W-:Y:S02]  /*5230*/  IADD3 R4, P0, R198, UR5, RZ ;  /* 0x00000005c6047c10 */ /* 0x000fe4000ff1e0ff */
[----:B------:R-:W-:-:S02]  /*5240*/  @P1 SHF.R.S32.HI R2, RZ, 0x1f, R3 ;  /* 0x0000001fff021819 */ /* 0x000fc40000011403 */
[----:B------:R-:W-:Y:S02]  /*5250*/  LEA.HI.X.SX32 R5, R198, UR4, 0x1, P0 ;  /* 0x00000004c6057c11 */ /* 0x000fe400080f0eff */
[----:B------:R-:W-:Y:S02]  /*5260*/  @P1 MOV R7, R2 ;  /* 0x0000000200071202 */ /* 0x000fe40000000f00 */
[----:B------:R-:W-:-:S03]  /*5270*/  @P1 MOV R6, R3 ;  /* 0x0000000300061202 */ /* 0x000fc60000000f00 */
[----:B------:R-:W-:Y:S02]  /*5280*/  IMAD R9, R7, c[0x0][0x328], RZ ;  /* 0x0000ca0007097a24 */ /* 0x000fe400078e02ff */
[----:B------:R-:W-:-:S04]  /*5290*/  IMAD.WIDE.U32 R10, R6, c[0x0][0x328], R4 ;  /* 0x0000ca00060a7a25 */ /* 0x000fc800078e0004 */
[C---:B------:R-:W-:Y:S02]  /*52a0*/  IMAD R0, R6.reuse, c[0x0][0x32c], R9 ;  /* 0x0000cb0006007a24 */ /* 0x040fe400078e0209 */
[----:B------:R-:W-:Y:S02]  /*52b0*/  IMAD R3, R7, c[0x0][0x300], RZ ;  /* 0x0000c00007037a24 */ /* 0x000fe400078e02ff */
[----:B------:R-:W-:Y:S01]  /*52c0*/  IMAD R7, R193, c[0x0][0x330], RZ ;  /* 0x0000cc00c1077a24 */ /* 0x000fe200078e02ff */
[----:B------:R-:W-:Y:S01]  /*52d0*/  IADD3 R11, R11, R0, RZ ;  /* 0x000000000b0b7210 */ /* 0x000fe20007ffe0ff */
[----:B------:R-:W-:-:S04]  /*52e0*/  IMAD.WIDE.U32 R4, R6, c[0x0][0x300], R4 ;  /* 0x0000c00006047a25 */ /* 0x000fc800078e0004 */
[C---:B------:R-:W-:Y:S02]  /*52f0*/  IMAD R7, R194.reuse, c[0x0][0x334], R7 ;  /* 0x0000cd00c2077a24 */ /* 0x040fe400078e0207 */
[----:B------:R-:W-:-:S04]  /*5300*/  IMAD.WIDE.U32 R10, R194, c[0x0][0x330], R10 ;  /* 0x0000cc00c20a7a25 */ /* 0x000fc800078e000a */
[----:B------:R-:W-:Y:S01]  /*5310*/  IMAD R3, R6, c[0x0][0x304], R3 ;  /* 0x0000c10006037a24 */ /* 0x000fe200078e0203 */
[----:B------:R-:W-:Y:S01]  /*5320*/  IADD3 R7, R11, R7, RZ ;  /* 0x000000070b077210 */ /* 0x000fe20007ffe0ff */
[----:B------:R-:W-:Y:S01]  /*5330*/  IMAD R193, R193, c[0x0][0x308], RZ ;  /* 0x0000c200c1c17a24 */ /* 0x000fe200078e02ff */
[----:B------:R-:W-:Y:S02]  /*5340*/  LEA R2, P1, R10, c[0x0][0x310], 0x2 ;  /* 0x0000c4000a027a11 */ /* 0x000fe400078210ff */
[----:B------:R-:W-:Y:S01]  /*5350*/  IADD3 R5, R5, R3, RZ ;  /* 0x0000000305057210 */ /* 0x000fe20007ffe0ff */
[----:B------:R-:W-:Y:S01]  /*5360*/  IMAD R193, R194, c[0x0][0x30c], R193 ;  /* 0x0000c300c2c17a24 */ /* 0x000fe200078e02c1 */
[----:B------:R-:W-:-:S03]  /*5370*/  LEA.HI.X R3, R10, c[0x0][0x314], R7, 0x2, P1 ;  /* 0x0000c5000a037a11 */ /* 0x000fc600008f1407 */
[----:B------:R-:W-:Y:S02]  /*5380*/  IMAD.WIDE.U32 R4, R194, c[0x0][0x308], R4 ;  /* 0x0000c200c2047a25 */ /* 0x000fe400078e0004 */
[----:B------:R-:W-:Y:S03]  /*5390*/  RED.E.ADD.F32.FTZ.RN.STRONG.GPU [R2.64], R36 ;  /* 0x000000240200798e */ /* 0x000fe6000c10e788 */
[----:B------:R-:W-:Y:S01]  /*53a0*/  IADD3 R193, R5, R193, RZ ;  /* 0x000000c105c17210 */ /* 0x000fe20007ffe0ff */
[----:B------:R-:W-:Y:S01]  /*53b0*/  RED.E.ADD.F32.FTZ.RN.STRONG.GPU [R2.64+0x400], R37 ;  /* 0x000400250200798e */ /* 0x000fe2000c10e788 */
[----:B------:R-:W-:-:S03]  /*53c0*/  LEA R6, P0, R4, c[0x0][0x2e8], 0x2 ;  /* 0x0000ba0004067a11 */ /* 0x000fc600078010ff */
[----:B------:R-:W-:Y:S01]  /*53d0*/  RED.E.ADD.F32.FTZ.RN.STRONG.GPU [R2.64+0x800], R38 ;  /* 0x000800260200798e */ /* 0x000fe2000c10e788 */
[----:B------:R-:W-:-:S03]  /*53e0*/  LEA.HI.X R7, R4, c[0x0][0x2ec], R193, 0x2, P0 ;  /* 0x0000bb0004077a11 */ /* 0x000fc600000f14c1 */
[----:B------:R-:W-:Y:S04]  /*53f0*/  RED.E.ADD.F32.FTZ.RN.STRONG.GPU [R2.64+0xc00], R39 ;  /* 0x000c00270200798e */ /* 0x000fe8000c10e788 */
        /* <DEDUP_REMOVED lines=20> */
[----:B------:R-:W-:Y:S01]  /*5540*/  RED.E.ADD.F32.FTZ.RN.STRONG.GPU [R2.64+0x6000], R64 ;  /* 0x006000400200798e */ /* 0x000fe2000c10e788 */
[----:B------:R-:W-:-:S03]  /*5550*/  FMUL.FTZ R69, R69, c[0x0][0x298] ;  /* 0x0000a60045457a20 */ /* 0x000fc60000410000 */
        /* <DEDUP_REMOVED lines=12> */
[----:B------:R1:W-:Y:S01]  /*5620*/  RED.E.ADD.F32.FTZ.RN.STRONG.GPU [R2.64+0x7c00], R63 ;  /* 0x007c003f0200798e */ /* 0x0003e2000c10e788 */
[----:B------:R-:W-:-:S03]  /*5630*/  FMUL.FTZ R13, R80, c[0x0][0x298] ;  /* 0x0000a600500d7a20 */ /* 0x000fc60000410000 */
[----:B------:R-:W-:Y:S01]  /*5640*/  RED.E.ADD.F32.FTZ.RN.STRONG.GPU [R6.64], R68 ;  /* 0x000000440600798e */ /* 0x000fe2000c10e788 */
[----:B------:R-:W-:-:S03]  /*5650*/  FMUL.FTZ R81, R81, c[0x0][0x298] ;  /* 0x0000a60051517a20 */ /* 0x000fc60000410000 */
[----:B------:R-:W-:Y:S01]  /*5660*/  RED.E.ADD.F32.FTZ.RN.STRONG.GPU [R6.64+0x400], R69 ;  /* 0x000400450600798e */ /* 0x000fe2000c10e788 */
[----:B------:R-:W-:-:S03]  /*5670*/  FMUL.FTZ R15, R82, c[0x0][0x298] ;  /* 0x0000a600520f7a20 */ /* 0x000fc60000410000 */
[----:B------:R-:W-:Y:S01]  /*5680*/  RED.E.ADD.F32.FTZ.RN.STRONG.GPU [R6.64+0x800], R5 ;  /* 0x000800050600798e */ /* 0x000fe2000c10e788 */
[----:B------:R-:W-:-:S03]  /*5690*/  FMUL.FTZ R83, R83, c[0x0][0x298] ;  /* 0x0000a60053537a20 */ /* 0x000fc60000410000 */
[----:B------:R-:W-:Y:S04]  /*56a0*/  RED.E.ADD.F32.FTZ.RN.STRONG.GPU [R6.64+0xc00], R71 ;  /* 0x000c00470600798e */ /* 0x000fe8000c10e788 */
[----:B------:R-:W-:Y:S01]  /*56b0*/  RED.E.ADD.F32.FTZ.RN.STRONG.GPU [R6.64+0x1000], R9 ;  /* 0x001000090600798e */ /* 0x000fe2000c10e788 */
[----:B------:R-:W-:-:S03]  /*56c0*/  FMUL.FTZ R77, R77, c[0x0][0x298] ;  /* 0x0000a6004d4d7a20 */ /* 0x000fc60000410000 */
[----:B------:R-:W-:Y:S01]  /*56d0*/  RED.E.ADD.F32.FTZ.RN.STRONG.GPU [R6.64+0x1400], R73 ;  /* 0x001400490600798e */ /* 0x000fe2000c10e788 */
[----:B------:R-:W-:Y:S02]  /*56e0*/  FMUL.FTZ R17, R78, c[0x0][0x298] ;  /* 0x0000a6004e117a20 */ /* 0x000fe40000410000 */
[----:B-1----:R-:W-:Y:S01]  /*56f0*/  FMUL.FTZ R3, R76, c[0x0][0x298] ;  /* 0x0000a6004c037a20 */ /* 0x002fe20000410000 */
        /* <DEDUP_REMOVED lines=43> */
[----:B------:R-:W-:Y:S05]  /*59b0*/  EXIT ;  /* 0x000000000000794d */ /* 0x000fea0003800000 */
        .type           $_ZN7cutlass13device_kernelIN5flash19enable_sm80_to_sm89INS1_16FlashAttnBwdSm80INS1_25CollectiveMainloopBwdSm80ILi2ELi2EN4cute5tupleIJNS5_1CILi64EEENS7_ILi128EEES8_EEENS_10bfloat16_tEfNS_4arch4Sm80ELb0ELb0ELb1ELb0ELb0ELb0ELb0ELb0ELi2ELi2ELi4ELi2ELb1EEENS1_24CollectiveEpilogueBwdGQAISA_fSD_Li256ELb0ELb0EEENS1_19SingleTileSchedulerILb0ELb0ELb0ELi128EEEEEEEEEvNT_6ParamsE$_ZN4cute12iter_adaptorIPKN7cutlass10bfloat16_tENS_8gmem_ptrIS4_EEEC2ES4_,@function
        .size           $_ZN7cutlass13device_kernelIN5flash19enable_sm80_to_sm89INS1_16FlashAttnBwdSm80INS1_25CollectiveMainloopBwdSm80ILi2ELi2EN4cute5tupleIJNS5_1CILi64EEENS7_ILi128EEES8_EEENS_10bfloat16_tEfNS_4arch4Sm80ELb0ELb0ELb1ELb0ELb0ELb0ELb0ELb0ELi2ELi2ELi4ELi2ELb1EEENS1_24CollectiveEpilogueBwdGQAISA_fSD_Li256ELb0ELb0EEENS1_19SingleTileSchedulerILb0ELb0ELb0ELi128EEEEEEEEEvNT_6ParamsE$_ZN4cute12iter_adaptorIPKN7cutlass10bfloat16_tENS_8gmem_ptrIS4_EEEC2ES4_,($_ZN7cutlass13device_kernelIN5flash19enable_sm80_to_sm89INS1_16FlashAttnBwdSm80INS1_25CollectiveMainloopBwdSm80ILi2ELi2EN4cute5tupleIJNS5_1CILi64EEENS7_ILi128EEES8_EEENS_10bfloat16_tEfNS_4arch4Sm80ELb0ELb0ELb1ELb0ELb0ELb0ELb0ELb0ELi2ELi2ELi4ELi2ELb1EEENS1_24CollectiveEpilogueBwdGQAISA_fSD_Li256ELb0ELb0EEENS1_19SingleTileSchedulerILb0ELb0ELb0ELi128EEEEEEEEEvNT_6ParamsE$_ZN4cute12iter_adaptorIPKN7cutlass9uint128_tENS_8gmem_ptrIS4_EEEC2ES4_ - $_ZN7cutlass13device_kernelIN5flash19enable_sm80_to_sm89INS1_16FlashAttnBwdSm80INS1_25CollectiveMainloopBwdSm80ILi2ELi2EN4cute5tupleIJNS5_1CILi64EEENS7_ILi128EEES8_EEENS_10bfloat16_tEfNS_4arch4Sm80ELb0ELb0ELb1ELb0ELb0ELb0ELb0ELb0ELi2ELi2ELi4ELi2ELb1EEENS1_24CollectiveEpilogueBwdGQAISA_fSD_Li256ELb0ELb0EEENS1_19SingleTileSchedulerILb0ELb0ELb0ELi128EEEEEEEEEvNT_6ParamsE$_ZN4cute12iter_adaptorIPKN7cutlass10bfloat16_tENS_8gmem_ptrIS4_EEEC2ES4_)
$_ZN7cutlass13device_kernelIN5flash19enable_sm80_to_sm89INS1_16FlashAttnBwdSm80INS1_25CollectiveMainloopBwdSm80ILi2ELi2EN4cute5tupleIJNS5_1CILi64EEENS7_ILi128EEES8_EEENS_10bfloat16_tEfNS_4arch4Sm80ELb0ELb0ELb1ELb0ELb0ELb0ELb0ELb0ELi2ELi2ELi4ELi2ELb1EEENS1_24CollectiveEpilogueBwdGQAISA_fSD_Li256ELb0ELb0EEENS1_19SingleTileSchedulerILb0ELb0ELb0ELi128EEEEEEEEEvNT_6ParamsE$_ZN4cute12iter_adaptorIPKN7cutlass10bfloat16_tENS_8gmem_ptrIS4_EEEC2ES4_:
[----:B------:R-:W-:Y:S01]  /*59c0*/  IADD3 R11, R4, -c[0x0][0x20], RZ ;  /* 0x80000800040b7a10 */ /* 0x000fe20007ffe0ff */
[----:B------:R-:W-:Y:S01]  /*59d0*/  IMAD.MOV.U32 R128, RZ, RZ, R10 ;  /* 0x000000ffff807224 */ /* 0x000fe200078e000a */
[----:B------:R-:W-:Y:S01]  /*59e0*/  MOV R130, R18 ;  /* 0x0000001200827202 */ /* 0x000fe20000000f00 */
[----:B------:R-:W-:Y:S01]  /*59f0*/  IMAD.MOV.U32 R129, RZ, RZ, R15 ;  /* 0x000000ffff817224 */ /* 0x000fe200078e000f */
[----:B------:R-:W-:-:S04]  /*5a00*/  MOV R131, 0x0 ;  /* 0x0000000000837802 */ /* 0x000fc80000000f00 */
[----:B------:R1:W-:Y:S01]  /*5a10*/  STL.64 [R11], R128 ;  /* 0x000000800b007387 */ /* 0x0003e20000100a00 */
[----:B------:R-:W-:Y:S05]  /*5a20*/  RET.REL.NODEC R130 `(_ZN7cutlass13device_kernelIN5flash19enable_sm80_to_sm89INS1_16FlashAttnBwdSm80INS1_25CollectiveMainloopBwdSm80ILi2ELi2EN4cute5tupleIJNS5_1CILi64EEENS7_ILi128EEES8_EEENS_10bfloat16_tEfNS_4arch4Sm80ELb0ELb0ELb1ELb0ELb0ELb0ELb0ELb0ELi2ELi2ELi4ELi2ELb1EEENS1_24CollectiveEpilogueBwdGQAISA_fSD_Li256ELb0ELb0EEENS1_19SingleTileSchedulerILb0ELb0ELb0ELi128EEEEEEEEEvNT_6ParamsE) ;  /* 0xffffa5d082007950 */ /* 0x000fea0003c3ffff */
        .type           $_ZN7cutlass13device_kernelIN5flash19enable_sm80_to_sm89INS1_16FlashAttnBwdSm80INS1_25CollectiveMainloopBwdSm80ILi2ELi2EN4cute5tupleIJNS5_1CILi64EEENS7_ILi128EEES8_EEENS_10bfloat16_tEfNS_4arch4Sm80ELb0ELb0ELb1ELb0ELb0ELb0ELb0ELb0ELi2ELi2ELi4ELi2ELb1EEENS1_24CollectiveEpilogueBwdGQAISA_fSD_Li256ELb0ELb0EEENS1_19SingleTileSchedulerILb0ELb0ELb0ELi128EEEEEEEEEvNT_6ParamsE$_ZN4cute12iter_adaptorIPKN7cutlass9uint128_tENS_8gmem_ptrIS4_EEEC2ES4_,@function
        .size           $_ZN7cutlass13device_kernelIN5flash19enable_sm80_to_sm89INS1_16FlashAttnBwdSm80INS1_25CollectiveMainloopBwdSm80ILi2ELi2EN4cute5tupleIJNS5_1CILi64EEENS7_ILi128EEES8_EEENS_10bfloat16_tEfNS_4arch4Sm80ELb0ELb0ELb1ELb0ELb0ELb0ELb0ELb0ELi2ELi2ELi4ELi2ELb1EEENS1_24CollectiveEpilogueBwdGQAISA_fSD_Li256ELb0ELb0EEENS1_19SingleTileSchedulerILb0ELb0ELb0ELi128EEEEEEEEEvNT_6ParamsE$_ZN4cute12iter_adaptorIPKN7cutlass9uint128_tENS_8gmem_ptrIS4_EEEC2ES4_,($_ZN7cutlass13device_kernelIN5flash19enable_sm80_to_sm89INS1_16FlashAttnBwdSm80INS1_25CollectiveMainloopBwdSm80ILi2ELi2EN4cute5tupleIJNS5_1CILi64EEENS7_ILi128EEES8_EEENS_10bfloat16_tEfNS_4arch4Sm80ELb0ELb0ELb1ELb0ELb0ELb0ELb0ELb0ELi2ELi2ELi4ELi2ELb1EEENS1_24CollectiveEpilogueBwdGQAISA_fSD_Li256ELb0ELb0EEENS1_19SingleTileSchedulerILb0ELb0ELb0ELi128EEEEEEEEEvNT_6ParamsE$_ZN4cute12iter_adaptorIPKfNS_8gmem_ptrIS2_EEEC2ES2_ - $_ZN7cutlass13device_kernelIN5flash19enable_sm80_to_sm89INS1_16FlashAttnBwdSm80INS1_25CollectiveMainloopBwdSm80ILi2ELi2EN4cute5tupleIJNS5_1CILi64EEENS7_ILi128EEES8_EEENS_10bfloat16_tEfNS_4arch4Sm80ELb0ELb0ELb1ELb0ELb0ELb0ELb0ELb0ELi2ELi2ELi4ELi2ELb1EEENS1_24CollectiveEpilogueBwdGQAISA_fSD_Li256ELb0ELb0EEENS1_19SingleTileSchedulerILb0ELb0ELb0ELi128EEEEEEEEEvNT_6ParamsE$_ZN4cute12iter_adaptorIPKN7cutlass9uint128_tENS_8gmem_ptrIS4_EEEC2ES4_)
$_ZN7cutlass13device_kernelIN5flash19enable_sm80_to_sm89INS1_16FlashAttnBwdSm80INS1_25CollectiveMainloopBwdSm80ILi2ELi2EN4cute5tupleIJNS5_1CILi64EEENS7_ILi128EEES8_EEENS_10bfloat16_tEfNS_4arch4Sm80ELb0ELb0ELb1ELb0ELb0ELb0ELb0ELb0ELi2ELi2ELi4ELi2ELb1EEENS1_24CollectiveEpilogueBwdGQAISA_fSD_Li256ELb0ELb0EEENS1_19SingleTileSchedulerILb0ELb0ELb0ELi128EEEEEEEEEvNT_6ParamsE$_ZN4cute12iter_adaptorIPKN7cutlass9uint128_tENS_8gmem_ptrIS4_EEEC2ES4_:
[----:B------:R-:W-:Y:S01]  /*5a30*/  IADD3 R10, R4, -c[0x0][0x20], RZ ;  /* 0x80000800040a7a10 */ /* 0x000fe20007ffe0ff */
[----:B------:R-:W-:Y:S01]  /*5a40*/  IMAD.MOV.U32 R128, RZ, RZ, R18 ;  /* 0x000000ffff807224 */ /* 0x000fe200078e0012 */
[----:B------:R-:W-:-:S03]  /*5a50*/  MOV R129, 0x0 ;  /* 0x0000000000817802 */ /* 0x000fc60000000f00 */
[----:B------:R1:W-:Y:S01]  /*5a60*/  STL.64 [R10], R6 ;  /* 0x000000060a007387 */ /* 0x0003e20000100a00 */
[----:B------:R-:W-:Y:S05]  /*5a70*/  RET.REL.NODEC R128 `(_ZN7cutlass13device_kernelIN5flash19enable_sm80_to_sm89INS1_16FlashAttnBwdSm80INS1_25CollectiveMainloopBwdSm80ILi2ELi2EN4cute5tupleIJNS5_1CILi64EEENS7_ILi128EEES8_EEENS_10bfloat16_tEfNS_4arch4Sm80ELb0ELb0ELb1ELb0ELb0ELb0ELb0ELb0ELi2ELi2ELi4ELi2ELb1EEENS1_24CollectiveEpilogueBwdGQAISA_fSD_Li256ELb0ELb0EEENS1_19SingleTileSchedulerILb0ELb0ELb0ELi128EEEEEEEEEvNT_6ParamsE) ;  /* 0xffffa58080007950 */ /* 0x000fea0003c3ffff */
        .type           $_ZN7cutlass13device_kernelIN5flash19enable_sm80_to_sm89INS1_16FlashAttnBwdSm80INS1_25CollectiveMainloopBwdSm80ILi2ELi2EN4cute5tupleIJNS5_1CILi64EEENS7_ILi128EEES8_EEENS_10bfloat16_tEfNS_4arch4Sm80ELb0ELb0ELb1ELb0ELb0ELb0ELb0ELb0ELi2ELi2ELi4ELi2ELb1EEENS1_24CollectiveEpilogueBwdGQAISA_fSD_Li256ELb0ELb0EEENS1_19SingleTileSchedulerILb0ELb0ELb0ELi128EEEEEEEEEvNT_6ParamsE$_ZN4cute12iter_adaptorIPKfNS_8gmem_ptrIS2_EEEC2ES2_,@function
        .size           $_ZN7cutlass13device_kernelIN5flash19enable_sm80_to_sm89INS1_16FlashAttnBwdSm80INS1_25CollectiveMainloopBwdSm80ILi2ELi2EN4cute5tupleIJNS5_1CILi64EEENS7_ILi128EEES8_EEENS_10bfloat16_tEfNS_4arch4Sm80ELb0ELb0ELb1ELb0ELb0ELb0ELb0ELb0ELi2ELi2ELi4ELi2ELb1EEENS1_24CollectiveEpilogueBwdGQAISA_fSD_Li256ELb0ELb0EEENS1_19SingleTileSchedulerILb0ELb0ELb0ELi128EEEEEEEEEvNT_6ParamsE$_ZN4cute12iter_adaptorIPKfNS_8gmem_ptrIS2_EEEC2ES2_,($_ZN7cutlass13device_kernelIN5flash19enable_sm80_to_sm89INS1_16FlashAttnBwdSm80INS1_25CollectiveMainloopBwdSm80ILi2ELi2EN4cute5tupleIJNS5_1CILi64EEENS7_ILi128EEES8_EEENS_10bfloat16_tEfNS_4arch4Sm80ELb0ELb0ELb1ELb0ELb0ELb0ELb0ELb0ELi2ELi2ELi4ELi2ELb1EEENS1_24CollectiveEpilogueBwdGQAISA_fSD_Li256ELb0ELb0EEENS1_19SingleTileSchedulerILb0ELb0ELb0ELi128EEEEEEEEEvNT_6ParamsE$_ZN4cute12iter_adaptorIPN7cutlass10bfloat16_tENS_8smem_ptrIS3_EEEC2ES3_ - $_ZN7cutlass13device_kernelIN5flash19enable_sm80_to_sm89INS1_16FlashAttnBwdSm80INS1_25CollectiveMainloopBwdSm80ILi2ELi2EN4cute5tupleIJNS5_1CILi64EEENS7_ILi128EEES8_EEENS_10bfloat16_tEfNS_4arch4Sm80ELb0ELb0ELb1ELb0ELb0ELb0ELb0ELb0ELi2ELi2ELi4ELi2ELb1EEENS1_24CollectiveEpilogueBwdGQAISA_fSD_Li256ELb0ELb0EEENS1_19SingleTileSchedulerILb0ELb0ELb0ELi128EEEEEEEEEvNT_6ParamsE$_ZN4cute12iter_adaptorIPKfNS_8gmem_ptrIS2_EEEC2ES2_)
$_ZN7cutlass13device_kernelIN5flash19enable_sm80_to_sm89INS1_16FlashAttnBwdSm80INS1_25CollectiveMainloopBwdSm80ILi2ELi2EN4cute5tupleIJNS5_1CILi64EEENS7_ILi128EEES8_EEENS_10bfloat16_tEfNS_4arch4Sm80ELb0ELb0ELb1ELb0ELb0ELb0ELb0ELb0ELi2ELi2ELi4ELi2ELb1EEENS1_24CollectiveEpilogueBwdGQAISA_fSD_Li256ELb0ELb0EEENS1_19SingleTileSchedulerILb0ELb0ELb0ELi128EEEEEEEEEvNT_6ParamsE$_ZN4cute12iter_adaptorIPKfNS_8gmem_ptrIS2_EEEC2ES2_:
[----:B------:R-:W-:Y:S02]  /*5a80*/  IADD3 R6, R6, -c[0x0][0x20], RZ ;  /* 0x8000080006067a10 */ /* 0x000fe40007ffe0ff */
[----:B------:R-:W-:-:S03]  /*5a90*/  MOV R19, 0x0 ;  /* 0x0000000000137802 */ /* 0x000fc60000000f00 */
[----:B------:R1:W-:Y:S01]  /*5aa0*/  STL.64 [R6], R10 ;  /* 0x0000000a06007387 */ /* 0x0003e20000100a00 */
[----:B------:R-:W-:Y:S05]  /*5ab0*/  RET.REL.NODEC R18 `(_ZN7cutlass13device_kernelIN5flash19enable_sm80_to_sm89INS1_16FlashAttnBwdSm80INS1_25CollectiveMainloopBwdSm80ILi2ELi2EN4cute5tupleIJNS5_1CILi64EEENS7_ILi128EEES8_EEENS_10bfloat16_tEfNS_4arch4Sm80ELb0ELb0ELb1ELb0ELb0ELb0ELb0ELb0ELi2ELi2ELi4ELi2ELb1EEENS1_24CollectiveEpilogueBwdGQAISA_fSD_Li256ELb0ELb0EEENS1_19SingleTileSchedulerILb0ELb0ELb0ELi128EEEEEEEEEvNT_6ParamsE) ;  /* 0xffffa54012007950 */ /* 0x000fea0003c3ffff */
        .type           $_ZN7cutlass13device_kernelIN5flash19enable_sm80_to_sm89INS1_16FlashAttnBwdSm80INS1_25CollectiveMainloopBwdSm80ILi2ELi2EN4cute5tupleIJNS5_1CILi64EEENS7_ILi128EEES8_EEENS_10bfloat16_tEfNS_4arch4Sm80ELb0ELb0ELb1ELb0ELb0ELb0ELb0ELb0ELi2ELi2ELi4ELi2ELb1EEENS1_24CollectiveEpilogueBwdGQAISA_fSD_Li256ELb0ELb0EEENS1_19SingleTileSchedulerILb0ELb0ELb0ELi128EEEEEEEEEvNT_6ParamsE$_ZN4cute12iter_adaptorIPN7cutlass10bfloat16_tENS_8smem_ptrIS3_EEEC2ES3_,@function
        .size           $_ZN7cutlass13device_kernelIN5flash19enable_sm80_to_sm89INS1_16FlashAttnBwdSm80INS1_25CollectiveMainloopBwdSm80ILi2ELi2EN4cute5tupleIJNS5_1CILi64EEENS7_ILi128EEES8_EEENS_10bfloat16_tEfNS_4arch4Sm80ELb0ELb0ELb1ELb0ELb0ELb0ELb0ELb0ELi2ELi2ELi4ELi2ELb1EEENS1_24CollectiveEpilogueBwdGQAISA_fSD_Li256ELb0ELb0EEENS1_19SingleTileSchedulerILb0ELb0ELb0ELi128EEEEEEEEEvNT_6ParamsE$_ZN4cute12iter_adaptorIPN7cutlass10bfloat16_tENS_8smem_ptrIS3_EEEC2ES3_,($_ZN7cutlass13device_kernelIN5flash19enable_sm80_to_sm89INS1_16FlashAttnBwdSm80INS1_25CollectiveMainloopBwdSm80ILi2ELi2EN4cute5tupleIJNS5_1CILi64EEENS7_ILi128EEES8_EEENS_10bfloat16_tEfNS_4arch4Sm80ELb0ELb0ELb1ELb0ELb0ELb0ELb0ELb0ELi2ELi2ELi4ELi2ELb1EEENS1_24CollectiveEpilogueBwdGQAISA_fSD_Li256ELb0ELb0EEENS1_19SingleTileSchedulerILb0ELb0ELb0ELi128EEEEEEEEEvNT_6ParamsE$_ZN4cute12iter_adaptorIPN7cutlass9uint128_tENS_8smem_ptrIS3_EEEC2ES3_ - $_ZN7cutlass13device_kernelIN5flash19enable_sm80_to_sm89INS1_16FlashAttnBwdSm80INS1_25CollectiveMainloopBwdSm80ILi2ELi2EN4cute5tupleIJNS5_1CILi64EEENS7_ILi128EEES8_EEENS_10bfloat16_tEfNS_4arch4Sm80ELb0ELb0ELb1ELb0ELb0ELb0ELb0ELb0ELi2ELi2ELi4ELi2ELb1EEENS1_24CollectiveEpilogueBwdGQAISA_fSD_Li256ELb0ELb0EEENS1_19SingleTileSchedulerILb0ELb0ELb0ELi128EEEEEEEEEvNT_6ParamsE$_ZN4cute12iter_adaptorIPN7cutlass10bfloat16_tENS_8smem_ptrIS3_EEEC2ES3_)
$_ZN7cutlass13device_kernelIN5flash19enable_sm80_to_sm89INS1_16FlashAttnBwdSm80INS1_25CollectiveMainloopBwdSm80ILi2ELi2EN4cute5tupleIJNS5_1CILi64EEENS7_ILi128EEES8_EEENS_10bfloat16_tEfNS_4arch4Sm80ELb0ELb0ELb1ELb0ELb0ELb0ELb0ELb0ELi2ELi2ELi4ELi2ELb1EEENS1_24CollectiveEpilogueBwdGQAISA_fSD_Li256ELb0ELb0EEENS1_19SingleTileSchedulerILb0ELb0ELb0ELi128EEEEEEEEEvNT_6ParamsE$_ZN4cute12iter_adaptorIPN7cutlass10bfloat16_tENS_8smem_ptrIS3_EEEC2ES3_:
[----:B------:R-:W-:Y:S01]  /*5ac0*/  IADD3 R6, R4, -c[0x0][0x20], RZ ;  /* 0x8000080004067a10 */ /* 0x000fe20007ffe0ff */
[----:B------:R-:W-:Y:S01]  /*5ad0*/  IMAD.MOV.U32 R128, RZ, RZ, R18 ;  /* 0x000000ffff807224 */ /* 0x000fe200078e0012 */
[----:B------:R-:W-:-:S03]  /*5ae0*/  MOV R129, 0x0 ;  /* 0x0000000000817802 */ /* 0x000fc60000000f00 */
[----:B------:R1:W-:Y:S01]  /*5af0*/  STL.64 [R6], R8 ;  /* 0x0000000806007387 */ /* 0x0003e20000100a00 */
[----:B------:R-:W-:Y:S05]  /*5b00*/  RET.REL.NODEC R128 `(_ZN7cutlass13device_kernelIN5flash19enable_sm80_to_sm89INS1_16FlashAttnBwdSm80INS1_25CollectiveMainloopBwdSm80ILi2ELi2EN4cute5tupleIJNS5_1CILi64EEENS7_ILi128EEES8_EEENS_10bfloat16_tEfNS_4arch4Sm80ELb0ELb0ELb1ELb0ELb0ELb0ELb0ELb0ELi2ELi2ELi4ELi2ELb1EEENS1_24CollectiveEpilogueBwdGQAISA_fSD_Li256ELb0ELb0EEENS1_19SingleTileSchedulerILb0ELb0ELb0ELi128EEEEEEEEEvNT_6ParamsE) ;  /* 0xffffa4f080007950 */ /* 0x000fea0003c3ffff */
        .type           $_ZN7cutlass13device_kernelIN5flash19enable_sm80_to_sm89INS1_16FlashAttnBwdSm80INS1_25CollectiveMainloopBwdSm80ILi2ELi2EN4cute5tupleIJNS5_1CILi64EEENS7_ILi128EEES8_EEENS_10bfloat16_tEfNS_4arch4Sm80ELb0ELb0ELb1ELb0ELb0ELb0ELb0ELb0ELi2ELi2ELi4ELi2ELb1EEENS1_24CollectiveEpilogueBwdGQAISA_fSD_Li256ELb0ELb0EEENS1_19SingleTileSchedulerILb0ELb0ELb0ELi128EEEEEEEEEvNT_6ParamsE$_ZN4cute12iter_adaptorIPN7cutlass9uint128_tENS_8smem_ptrIS3_EEEC2ES3_,@function
        .size           $_ZN7cutlass13device_kernelIN5flash19enable_sm80_to_sm89INS1_16FlashAttnBwdSm80INS1_25CollectiveMainloopBwdSm80ILi2ELi2EN4cute5tupleIJNS5_1CILi64EEENS7_ILi128EEES8_EEENS_10bfloat16_tEfNS_4arch4Sm80ELb0ELb0ELb1ELb0ELb0ELb0ELb0ELb0ELi2ELi2ELi4ELi2ELb1EEENS1_24CollectiveEpilogueBwdGQAISA_fSD_Li256ELb0ELb0EEENS1_19SingleTileSchedulerILb0ELb0ELb0ELi128EEEEEEEEEvNT_6ParamsE$_ZN4cute12iter_adaptorIPN7cutlass9uint128_tENS_8smem_ptrIS3_EEEC2ES3_,($_ZN7cutlass13device_kernelIN5flash19enable_sm80_to_sm89INS1_16FlashAttnBwdSm80INS1_25CollectiveMainloopBwdSm80ILi2ELi2EN4cute5tupleIJNS5_1CILi64EEENS7_ILi128EEES8_EEENS_10bfloat16_tEfNS_4arch4Sm80ELb0ELb0ELb1ELb0ELb0ELb0ELb0ELb0ELi2ELi2ELi4ELi2ELb1EEENS1_24CollectiveEpilogueBwdGQAISA_fSD_Li256ELb0ELb0EEENS1_19SingleTileSchedulerILb0ELb0ELb0ELi128EEEEEEEEEvNT_6ParamsE$_ZN4cute12iter_adaptorIPfNS_8smem_ptrIS1_EEEC2ES1_ - $_ZN7cutlass13device_kernelIN5flash19enable_sm80_to_sm89INS1_16FlashAttnBwdSm80INS1_25CollectiveMainloopBwdSm80ILi2ELi2EN4cute5tupleIJNS5_1CILi64EEENS7_ILi128EEES8_EEENS_10bfloat16_tEfNS_4arch4Sm80ELb0ELb0ELb1ELb0ELb0ELb0ELb0ELb0ELi2ELi2ELi4ELi2ELb1EEENS1_24CollectiveEpilogueBwdGQAISA_fSD_Li256ELb0ELb0EEENS1_19SingleTileSchedulerILb0ELb0ELb0ELi128EEEEEEEEEvNT_6ParamsE$_ZN4cute12iter_adaptorIPN7cutlass9uint128_tENS_8smem_ptrIS3_EEEC2ES3_)
$_ZN7cutlass13device_kernelIN5flash19enable_sm80_to_sm89INS1_16FlashAttnBwdSm80INS1_25CollectiveMainloopBwdSm80ILi2ELi2EN4cute5tupleIJNS5_1CILi64EEENS7_ILi128EEES8_EEENS_10bfloat16_tEfNS_4arch4Sm80ELb0ELb0ELb1ELb0ELb0ELb0ELb0ELb0ELi2ELi2ELi4ELi2ELb1EEENS1_24CollectiveEpilogueBwdGQAISA_fSD_Li256ELb0ELb0EEENS1_19SingleTileSchedulerILb0ELb0ELb0ELi128EEEEEEEEEvNT_6ParamsE$_ZN4cute12iter_adaptorIPN7cutlass9uint128_tENS_8smem_ptrIS3_EEEC2ES3_:
[----:B------:R-:W-:Y:S01]  /*5b10*/  IADD3 R8, R4, -c[0x0][0x20], RZ ;  /* 0x8000080004087a10 */ /* 0x000fe20007ffe0ff */
[----:B------:R-:W-:Y:S01]  /*5b20*/  IMAD.MOV.U32 R128, RZ, RZ, R16 ;  /* 0x000000ffff807224 */ /* 0x000fe200078e0010 */
[----:B------:R-:W-:-:S03]  /*5b30*/  MOV R129, 0x0 ;  /* 0x0000000000817802 */ /* 0x000fc60000000f00 */
[----:B------:R1:W-:Y:S01]  /*5b40*/  STL.64 [R8], R6 ;  /* 0x0000000608007387 */ /* 0x0003e20000100a00 */
[----:B------:R-:W-:Y:S05]  /*5b50*/  RET.REL.NODEC R128 `(_ZN7cutlass13device_kernelIN5flash19enable_sm80_to_sm89INS1_16FlashAttnBwdSm80INS1_25CollectiveMainloopBwdSm80ILi2ELi2EN4cute5tupleIJNS5_1CILi64EEENS7_ILi128EEES8_EEENS_10bfloat16_tEfNS_4arch4Sm80ELb0ELb0ELb1ELb0ELb0ELb0ELb0ELb0ELi2ELi2ELi4ELi2ELb1EEENS1_24CollectiveEpilogueBwdGQAISA_fSD_Li256ELb0ELb0EEENS1_19SingleTileSchedulerILb0ELb0ELb0ELi128EEEEEEEEEvNT_6ParamsE) ;  /* 0xffffa4a080007950 */ /* 0x000fea0003c3ffff */
        .type           $_ZN7cutlass13device_kernelIN5flash19enable_sm80_to_sm89INS1_16FlashAttnBwdSm80INS1_25CollectiveMainloopBwdSm80ILi2ELi2EN4cute5tupleIJNS5_1CILi64EEENS7_ILi128EEES8_EEENS_10bfloat16_tEfNS_4arch4Sm80ELb0ELb0ELb1ELb0ELb0ELb0ELb0ELb0ELi2ELi2ELi4ELi2ELb1EEENS1_24CollectiveEpilogueBwdGQAISA_fSD_Li256ELb0ELb0EEENS1_19SingleTileSchedulerILb0ELb0ELb0ELi128EEEEEEEEEvNT_6ParamsE$_ZN4cute12iter_adaptorIPfNS_8smem_ptrIS1_EEEC2ES1_,@function
        .size           $_ZN7cutlass13device_kernelIN5flash19enable_sm80_to_sm89INS1_16FlashAttnBwdSm80INS1_25CollectiveMainloopBwdSm80ILi2ELi2EN4cute5tupleIJNS5_1CILi64EEENS7_ILi128EEES8_EEENS_10bfloat16_tEfNS_4arch4Sm80ELb0ELb0ELb1ELb0ELb0ELb0ELb0ELb0ELi2ELi2ELi4ELi2ELb1EEENS1_24CollectiveEpilogueBwdGQAISA_fSD_Li256ELb0ELb0EEENS1_19SingleTileSchedulerILb0ELb0ELb0ELi128EEEEEEEEEvNT_6ParamsE$_ZN4cute12iter_adaptorIPfNS_8smem_ptrIS1_EEEC2ES1_,($_ZN7cutlass13device_kernelIN5flash19enable_sm80_to_sm89INS1_16FlashAttnBwdSm80INS1_25CollectiveMainloopBwdSm80ILi2ELi2EN4cute5tupleIJNS5_1CILi64EEENS7_ILi128EEES8_EEENS_10bfloat16_tEfNS_4arch4Sm80ELb0ELb0ELb1ELb0ELb0ELb0ELb0ELb0ELi2ELi2ELi4ELi2ELb1EEENS1_24CollectiveEpilogueBwdGQAISA_fSD_Li256ELb0ELb0EEENS1_19SingleTileSchedulerILb0ELb0ELb0ELi128EEEEEEEEEvNT_6ParamsE$_ZN4cute3eso3ESOILb0ELb0EJNS_15ArithmeticTupleIJiiEEEiiiEEC2ERKS3_RKiS8_S8_ - $_ZN7cutlass13device_kernelIN5flash19enable_sm80_to_sm89INS1_16FlashAttnBwdSm80INS1_25CollectiveMainloopBwdSm80ILi2ELi2EN4cute5tupleIJNS5_1CILi64EEENS7_ILi128EEES8_EEENS_10bfloat16_tEfNS_4arch4Sm80ELb0ELb0ELb1ELb0ELb0ELb0ELb0ELb0ELi2ELi2ELi4ELi2ELb1EEENS1_24CollectiveEpilogueBwdGQAISA_fSD_Li256ELb0ELb0EEENS1_19SingleTileSchedulerILb0ELb0ELb0ELi128EEEEEEEEEvNT_6ParamsE$_ZN4cute12iter_adaptorIPfNS_8smem_ptrIS1_EEEC2ES1_)
$_ZN7cutlass13device_kernelIN5flash19enable_sm80_to_sm89INS1_16FlashAttnBwdSm80INS1_25CollectiveMainloopBwdSm80ILi2ELi2EN4cute5tupleIJNS5_1CILi64EEENS7_ILi128EEES8_EEENS_10bfloat16_tEfNS_4arch4Sm80ELb0ELb0ELb1ELb0ELb0ELb0ELb0ELb0ELi2ELi2ELi4ELi2ELb1EEENS1_24CollectiveEpilogueBwdGQAISA_fSD_Li256ELb0ELb0EEENS1_19SingleTileSchedulerILb0ELb0ELb0ELi128EEEEEEEEEvNT_6ParamsE$_ZN4cute12iter_adaptorIPfNS_8smem_ptrIS1_EEEC2ES1_:
[----:B------:R-:W-:Y:S02]  /*5b60*/  IADD3 R6, R6, -c[0x0][0x20], RZ ;  /* 0x8000080006067a10 */ /* 0x000fe40007ffe0ff */
[----:B------:R-:W-:-:S03]  /*5b70*/  MOV R19, 0x0 ;  /* 0x0000000000137802 */ /* 0x000fc60000000f00 */
[----:B------:R1:W-:Y:S01]  /*5b80*/  STL.64 [R6], R8 ;  /* 0x0000000806007387 */ /* 0x0003e20000100a00 */
[----:B------:R-:W-:Y:S05]  /*5b90*/  RET.REL.NODEC R18 `(_ZN7cutlass13device_kernelIN5flash19enable_sm80_to_sm89INS1_16FlashAttnBwdSm80INS1_25CollectiveMainloopBwdSm80ILi2ELi2EN4cute5tupleIJNS5_1CILi64EEENS7_ILi128EEES8_EEENS_10bfloat16_tEfNS_4arch4Sm80ELb0ELb0ELb1ELb0ELb0ELb0ELb0ELb0ELi2ELi2ELi4ELi2ELb1EEENS1_24CollectiveEpilogueBwdGQAISA_fSD_Li256ELb0ELb0EEENS1_19SingleTileSchedulerILb0ELb0ELb0ELi128EEEEEEEEEvNT_6ParamsE) ;  /* 0xffffa46012007950 */ /* 0x000fea0003c3ffff */
        .type           $_ZN7cutlass13device_kernelIN5flash19enable_sm80_to_sm89INS1_16FlashAttnBwdSm80INS1_25CollectiveMainloopBwdSm80ILi2ELi2EN4cute5tupleIJNS5_1CILi64EEENS7_ILi128EEES8_EEENS_10bfloat16_tEfNS_4arch4Sm80ELb0ELb0ELb1ELb0ELb0ELb0ELb0ELb0ELi2ELi2ELi4ELi2ELb1EEENS1_24CollectiveEpilogueBwdGQAISA_fSD_Li256ELb0ELb0EEENS1_19SingleTileSchedulerILb0ELb0ELb0ELi128EEEEEEEEEvNT_6ParamsE$_ZN4cute3eso3ESOILb0ELb0EJNS_15ArithmeticTupleIJiiEEEiiiEEC2ERKS3_RKiS8_S8_,@function
        .size           $_ZN7cutlass13device_kernelIN5flash19enable_sm80_to_sm89INS1_16FlashAttnBwdSm80INS1_25CollectiveMainloopBwdSm80ILi2ELi2EN4cute5tupleIJNS5_1CILi64EEENS7_ILi128EEES8_EEENS_10bfloat16_tEfNS_4arch4Sm80ELb0ELb0ELb1ELb0ELb0ELb0ELb0ELb0ELi2ELi2ELi4ELi2ELb1EEENS1_24CollectiveEpilogueBwdGQAISA_fSD_Li256ELb0ELb0EEENS1_19SingleTileSchedulerILb0ELb0ELb0ELi128EEEEEEEEEvNT_6ParamsE$_ZN4cute3eso3ESOILb0ELb0EJNS_15ArithmeticTupleIJiiEEEiiiEEC2ERKS3_RKiS8_S8_,($_ZN7cutlass13device_kernelIN5flash19enable_sm80_to_sm89INS1_16FlashAttnBwdSm80INS1_25CollectiveMainloopBwdSm80ILi2ELi2EN4cute5tupleIJNS5_1CILi64EEENS7_ILi128EEES8_EEENS_10bfloat16_tEfNS_4arch4Sm80ELb0ELb0ELb1ELb0ELb0ELb0ELb0ELb0ELi2ELi2ELi4ELi2ELb1EEENS1_24CollectiveEpilogueBwdGQAISA_fSD_Li256ELb0ELb0EEENS1_19SingleTileSchedulerILb0ELb0ELb0ELi128EEEEEEEEEvNT_6ParamsE$_ZN4cute3eso3ESOILb0ELb0EJNS_5tupleIJiiEEEiiiEEC2ERKS3_RKiS8_S8_ - $_ZN7cutlass13device_kernelIN5flash19enable_sm80_to_sm89INS1_16FlashAttnBwdSm80INS1_25CollectiveMainloopBwdSm80ILi2ELi2EN4cute5tupleIJNS5_1CILi64EEENS7_ILi128EEES8_EEENS_10bfloat16_tEfNS_4arch4Sm80ELb0ELb0ELb1ELb0ELb0ELb0ELb0ELb0ELi2ELi2ELi4ELi2ELb1EEENS1_24CollectiveEpilogueBwdGQAISA_fSD_Li256ELb0ELb0EEENS1_19SingleTileSchedulerILb0ELb0ELb0ELi128EEEEEEEEEvNT_6ParamsE$_ZN4cute3eso3ESOILb0ELb0EJNS_15ArithmeticTupleIJiiEEEiiiEEC2ERKS3_RKiS8_S8_)
$_ZN7cutlass13device_kernelIN5flash19enable_sm80_to_sm89INS1_16FlashAttnBwdSm80INS1_25CollectiveMainloopBwdSm80ILi2ELi2EN4cute5tupleIJNS5_1CILi64EEENS7_ILi128EEES8_EEENS_10bfloat16_tEfNS_4arch4Sm80ELb0ELb0ELb1ELb0ELb0ELb0ELb0ELb0ELi2ELi2ELi4ELi2ELb1EEENS1_24CollectiveEpilogueBwdGQAISA_fSD_Li256ELb0ELb0EEENS1_19SingleTileSchedulerILb0ELb0ELb0ELi128EEEEEEEEEvNT_6ParamsE$_ZN4cute3eso3ESOILb0ELb0EJNS_15ArithmeticTupleIJiiEEEiiiEEC2ERKS3_RKiS8_S8_:
[----:B------:R-:W-:Y:S02]  /*5ba0*/  IADD3 R7, R7, -c[0x0][0x20], RZ ;  /* 0x8000080007077a10 */ /* 0x000fe40007ffe0ff */
[----:B------:R-:W-:-:S03]  /*5bb0*/  IADD3 R6, R6, -c[0x0][0x20], RZ ;  /* 0x8000080006067a10 */ /* 0x000fc60007ffe0ff */
[----:B------:R1:W-:Y:S04]  /*5bc0*/  STL [R7], R8 ;  /* 0x0000000807007387 */ /* 0x0003e80000100800 */
[----:B------:R1:W-:Y:S04]  /*5bd0*/  STL [R7+0x4], R60 ;  /* 0x0000043c07007387 */ /* 0x0003e80000100800 */
[----:B------:R-:W2:Y:S01]  /*5be0*/  LDL R6, [R6] ;  /* 0x0000000006067983 */ /* 0x000ea20000100800 */
[----:B------:R-:W-:Y:S02]  /*5bf0*/  IADD3 R11, R11, -c[0x0][0x20], RZ ;  /* 0x800008000b0b7a10 */ /* 0x000fe40007ffe0ff */
[----:B------:R-:W-:Y:S01]  /*5c00*/  IADD3 R9, R9, -c[0x0][0x20], RZ ;  /* 0x8000080009097a10 */ /* 0x000fe20007ffe0ff */
[----:B--2---:R1:W-:Y:S04]  /*5c10*/  STL [R7+0x8], R6 ;  /* 0x0000080607007387 */ /* 0x0043e80000100800 */
[----:B------:R-:W2:Y:S01]  /*5c20*/  LDL R62, [R11] ;  /* 0x000000000b3e7983 */ /* 0x000ea20000100800 */
[----:B------:R-:W-:-:S03]  /*5c30*/  IMAD.MOV.U32 R66, RZ, RZ, R18 ;  /* 0x000000ffff427224 */ /* 0x000fc600078e0012 */
[----:B--2---:R1:W-:Y:S04]  /*5c40*/  STL [R7+0xc], R62 ;  /* 0x00000c3e07007387 */ /* 0x0043e80000100800 */
[----:B------:R-:W2:Y:S01]  /*5c50*/  LDL R64, [R9] ;  /* 0x0000000009407983 */ /* 0x000ea20000100800 */
[----:B------:R-:W-:-:S03]  /*5c60*/  IMAD.MOV.U32 R67, RZ, RZ, 0x0 ;  /* 0x00000000ff437424 */ /* 0x000fc600078e00ff */
[----:B--2---:R1:W-:Y:S01]  /*5c70*/  STL [R7+0x10], R64 ;  /* 0x0000104007007387 */ /* 0x0043e20000100800 */
[----:B------:R-:W-:Y:S05]  /*5c80*/  RET.REL.NODEC R66 `(_ZN7cutlass13device_kernelIN5flash19enable_sm80_to_sm89INS1_16FlashAttnBwdSm80INS1_25CollectiveMainloopBwdSm80ILi2ELi2EN4cute5tupleIJNS5_1CILi64EEENS7_ILi128EEES8_EEENS_10bfloat16_tEfNS_4arch4Sm80ELb0ELb0ELb1ELb0ELb0ELb0ELb0ELb0ELi2ELi2ELi4ELi2ELb1EEENS1_24CollectiveEpilogueBwdGQAISA_fSD_Li256ELb0ELb0EEENS1_19SingleTileSchedulerILb0ELb0ELb0ELi128EEEEEEEEEvNT_6ParamsE) ;  /* 0xffffa37042007950 */ /* 0x000fea0003c3ffff */
        .type           $_ZN7cutlass13device_kernelIN5flash19enable_sm80_to_sm89INS1_16FlashAttnBwdSm80INS1_25CollectiveMainloopBwdSm80ILi2ELi2EN4cute5tupleIJNS5_1CILi64EEENS7_ILi128EEES8_EEENS_10bfloat16_tEfNS_4arch4Sm80ELb0ELb0ELb1ELb0ELb0ELb0ELb0ELb0ELi2ELi2ELi4ELi2ELb1EEENS1_24CollectiveEpilogueBwdGQAISA_fSD_Li256ELb0ELb0EEENS1_19SingleTileSchedulerILb0ELb0ELb0ELi128EEEEEEEEEvNT_6ParamsE$_ZN4cute3eso3ESOILb0ELb0EJNS_5tupleIJiiEEEiiiEEC2ERKS3_RKiS8_S8_,@function
        .size           $_ZN7cutlass13device_kernelIN5flash19enable_sm80_to_sm89INS1_16FlashAttnBwdSm80INS1_25CollectiveMainloopBwdSm80ILi2ELi2EN4cute5tupleIJNS5_1CILi64EEENS7_ILi128EEES8_EEENS_10bfloat16_tEfNS_4arch4Sm80ELb0ELb0ELb1ELb0ELb0ELb0ELb0ELb0ELi2ELi2ELi4ELi2ELb1EEENS1_24CollectiveEpilogueBwdGQAISA_fSD_Li256ELb0ELb0EEENS1_19SingleTileSchedulerILb0ELb0ELb0ELi128EEEEEEEEEvNT_6ParamsE$_ZN4cute3eso3ESOILb0ELb0EJNS_5tupleIJiiEEEiiiEEC2ERKS3_RKiS8_S8_,($_ZN7cutlass13device_kernelIN5flash19enable_sm80_to_sm89INS1_16FlashAttnBwdSm80INS1_25CollectiveMainloopBwdSm80ILi2ELi2EN4cute5tupleIJNS5_1CILi64EEENS7_ILi128EEES8_EEENS_10bfloat16_tEfNS_4arch4Sm80ELb0ELb0ELb1ELb0ELb0ELb0ELb0ELb0ELi2ELi2ELi4ELi2ELb1EEENS1_24CollectiveEpilogueBwdGQAISA_fSD_Li256ELb0ELb0EEENS1_19SingleTileSchedulerILb0ELb0ELb0ELi128EEEEEEEEEvNT_6ParamsE$_ZN4cute3eso3ESOILb0ELb0EJNS_6LayoutINS_5tupleIJNS3_IJNS_1CILi8EEENS4_ILi1EEEEEENS4_ILi2EEES6_EEENS3_IJNS3_IJS6_NS4_ILi0EEEEEElSA_EEEEENS_10ViewEngineINS_8gmem_ptrIPKN7cutlass10bfloat16_tEEEEEEEC2ERKSD_RKSL_ - $_ZN7cutlass13device_kernelIN5flash19enable_sm80_to_sm89INS1_16FlashAttnBwdSm80INS1_25CollectiveMainloopBwdSm80ILi2ELi2EN4cute5tupleIJNS5_1CILi64EEENS7_ILi128EEES8_EEENS_10bfloat16_tEfNS_4arch4Sm80ELb0ELb0ELb1ELb0ELb0ELb0ELb0ELb0ELi2ELi2ELi4ELi2ELb1EEENS1_24CollectiveEpilogueBwdGQAISA_fSD_Li256ELb0ELb0EEENS1_19SingleTileSchedulerILb0ELb0ELb0ELi128EEEEEEEEEvNT_6ParamsE$_ZN4cute3eso3ESOILb0ELb0EJNS_5tupleIJiiEEEiiiEEC2ERKS3_RKiS8_S8_)
$_ZN7cutlass13device_kernelIN5flash19enable_sm80_to_sm89INS1_16FlashAttnBwdSm80INS1_25CollectiveMainloopBwdSm80ILi2ELi2EN4cute5tupleIJNS5_1CILi64EEENS7_ILi128EEES8_EEENS_10bfloat16_tEfNS_4arch4Sm80ELb0ELb0ELb1ELb0ELb0ELb0ELb0ELb0ELi2ELi2ELi4ELi2ELb1EEENS1_24CollectiveEpilogueBwdGQAISA_fSD_Li256ELb0ELb0EEENS1_19SingleTileSchedulerILb0ELb0ELb0ELi128EEEEEEEEEvNT_6ParamsE$_ZN4cute3eso3ESOILb0ELb0EJNS_5tupleIJiiEEEiiiEEC2ERKS3_RKiS8_S8_:
        /* <DEDUP_REMOVED lines=9> */
[----:B------:R-:W-:-:S03]  /*5d20*/  IMAD.MOV.U32 R11, RZ, RZ, 0x0 ;  /* 0x00000000ff0b7424 */ /* 0x000fc600078e00ff */
[----:B--2---:R1:W-:Y:S04]  /*5d30*/  STL [R9+0xc], R8 ;  /* 0x00000c0809007387 */ /* 0x0043e80000100800 */
[----:B------:R-:W2:Y:S04]  /*5d40*/  LDL R18, [R21] ;  /* 0x0000000015127983 */ /* 0x000ea80000100800 */
[----:B--2---:R1:W-:Y:S01]  /*5d50*/  STL [R9+0x10], R18 ;  /* 0x0000101209007387 */ /* 0x0043e20000100800 */
[----:B------:R-:W-:Y:S05]  /*5d60*/  RET.REL.NODEC R10 `(_ZN7cutlass13device_kernelIN5flash19enable_sm80_to_sm89INS1_16FlashAttnBwdSm80INS1_25CollectiveMainloopBwdSm80ILi2ELi2EN4cute5tupleIJNS5_1CILi64EEENS7_ILi128EEES8_EEENS_10bfloat16_tEfNS_4arch4Sm80ELb0ELb0ELb1ELb0ELb0ELb0ELb0ELb0ELi2ELi2ELi4ELi2ELb1EEENS1_24CollectiveEpilogueBwdGQAISA_fSD_Li256ELb0ELb0EEENS1_19SingleTileSchedulerILb0ELb0ELb0ELi128EEEEEEEEEvNT_6ParamsE) ;  /* 0xffffa2900a007950 */ /* 0x000fea0003c3ffff */
        .type           $_ZN7cutlass13device_kernelIN5flash19enable_sm80_to_sm89INS1_16FlashAttnBwdSm80INS1_25CollectiveMainloopBwdSm80ILi2ELi2EN4cute5tupleIJNS5_1CILi64EEENS7_ILi128EEES8_EEENS_10bfloat16_tEfNS_4arch4Sm80ELb0ELb0ELb1ELb0ELb0ELb0ELb0ELb0ELi2ELi2ELi4ELi2ELb1EEENS1_24CollectiveEpilogueBwdGQAISA_fSD_Li256ELb0ELb0EEENS1_19SingleTileSchedulerILb0ELb0ELb0ELi128EEEEEEEEEvNT_6ParamsE$_ZN4cute3eso3ESOILb0ELb0EJNS_6LayoutINS_5tupleIJNS3_IJNS_1CILi8EEENS4_ILi1EEEEEENS4_ILi2EEES6_EEENS3_IJNS3_IJS6_NS4_ILi0EEEEEElSA_EEEEENS_10ViewEngineINS_8gmem_ptrIPKN7cutlass10bfloat16_tEEEEEEEC2ERKSD_RKSL_,@function
        .size           $_ZN7cutlass13device_kernelIN5flash19enable_sm80_to_sm89INS1_16FlashAttnBwdSm80INS1_25CollectiveMainloopBwdSm80ILi2ELi2EN4cute5tupleIJNS5_1CILi64EEENS7_ILi128EEES8_EEENS_10bfloat16_tEfNS_4arch4Sm80ELb0ELb0ELb1ELb0ELb0ELb0ELb0ELb0ELi2ELi2ELi4ELi2ELb1EEENS1_24CollectiveEpilogueBwdGQAISA_fSD_Li256ELb0ELb0EEENS1_19SingleTileSchedulerILb0ELb0ELb0ELi128EEEEEEEEEvNT_6ParamsE$_ZN4cute3eso3ESOILb0ELb0EJNS_6LayoutINS_5tupleIJNS3_IJNS_1CILi8EEENS4_ILi1EEEEEENS4_ILi2EEES6_EEENS3_IJNS3_IJS6_NS4_ILi0EEEEEElSA_EEEEENS_10ViewEngineINS_8gmem_ptrIPKN7cutlass10bfloat16_tEEEEEEEC2ERKSD_RKSL_,($_ZN7cutlass13device_kernelIN5flash19enable_sm80_to_sm89INS1_16FlashAttnBwdSm80INS1_25CollectiveMainloopBwdSm80ILi2ELi2EN4cute5tupleIJNS5_1CILi64EEENS7_ILi128EEES8_EEENS_10bfloat16_tEfNS_4arch4Sm80ELb0ELb0ELb1ELb0ELb0ELb0ELb0ELb0ELi2ELi2ELi4ELi2ELb1EEENS1_24CollectiveEpilogueBwdGQAISA_fSD_Li256ELb0ELb0EEENS1_19SingleTileSchedulerILb0ELb0ELb0ELi128EEEEEEEEEvNT_6ParamsE$_ZN4cute3eso3ESOILb0ELb0EJNS_6LayoutINS_5tupleIJNS3_IJNS_1CILi8EEENS4_ILi1EEEEEENS4_ILi2EEES6_EEENS3_IJNS3_IJS6_NS4_ILi0EEEEEElSA_EEEEElEEC2ERKSD_RKl - $_ZN7cutlass13device_kernelIN5flash19enable_sm80_to_sm89INS1_16FlashAttnBwdSm80INS1_25CollectiveMainloopBwdSm80ILi2ELi2EN4cute5tupleIJNS5_1CILi64EEENS7_ILi128EEES8_EEENS_10bfloat16_tEfNS_4arch4Sm80ELb0ELb0ELb1ELb0ELb0ELb0ELb0ELb0ELi2ELi2ELi4ELi2ELb1EEENS1_24CollectiveEpilogueBwdGQAISA_fSD_Li256ELb0ELb0EEENS1_19SingleTileSchedulerILb0ELb0ELb0ELi128EEEEEEEEEvNT_6ParamsE$_ZN4cute3eso3ESOILb0ELb0EJNS_6LayoutINS_5tupleIJNS3_IJNS_1CILi8EEENS4_ILi1EEEEEENS4_ILi2EEES6_EEENS3_IJNS3_IJS6_NS4_ILi0EEEEEElSA_EEEEENS_10ViewEngineINS_8gmem_ptrIPKN7cutlass10bfloat16_tEEEEEEEC2ERKSD_RKSL_)
$_ZN7cutlass13device_kernelIN5flash19enable_sm80_to_sm89INS1_16FlashAttnBwdSm80INS1_25CollectiveMainloopBwdSm80ILi2ELi2EN4cute5tupleIJNS5_1CILi64EEENS7_ILi128EEES8_EEENS_10bfloat16_tEfNS_4arch4Sm80ELb0ELb0ELb1ELb0ELb0ELb0ELb0ELb0ELi2ELi2ELi4ELi2ELb1EEENS1_24CollectiveEpilogueBwdGQAISA_fSD_Li256ELb0ELb0EEENS1_19SingleTileSchedulerILb0ELb0ELb0ELi128EEEEEEEEEvNT_6ParamsE$_ZN4cute3eso3ESOILb0ELb0EJNS_6LayoutINS_5tupleIJNS3_IJNS_1CILi8EEENS4_ILi1EEEEEENS4_ILi2EEES6_EEENS3_IJNS3_IJS6_NS4_ILi0EEEEEElSA_EEEEENS_10ViewEngineINS_8gmem_ptrIPKN7cutlass10bfloat16_tEEEEEEEC2ERKSD_RKSL_:
[----:B------:R-:W-:Y:S01]  /*5d70*/  IADD3 R8, R4, -c[0x0][0x20], RZ ;  /* 0x8000080004087a10 */ /* 0x000fe20007ffe0ff */
[----:B------:R-:W-:Y:S01]  /*5d80*/  IMAD.MOV.U32 R128, RZ, RZ, R6 ;  /* 0x000000ffff807224 */ /* 0x000fe200078e0006 */
[----:B------:R-:W-:-:S02]  /*5d90*/  IADD3 R7, R20, -c[0x0][0x20], RZ ;  /* 0x8000080014077a10 */ /* 0x000fc40007ffe0ff */
[----:B------:R-:W-:-:S05]  /*5da0*/  MOV R129, R9 ;  /* 0x0000000900817202 */ /* 0x000fca0000000f00 */
[----:B------:R1:W-:Y:S04]  /*5db0*/  STL.64 [R8], R128 ;  /* 0x0000008008007387 */ /* 0x0003e80000100a00 */
[----:B------:R-:W2:Y:S01]  /*5dc0*/  LDL.64 R6, [R7] ;  /* 0x0000000007067983 */ /* 0x000ea20000100a00 */
[----:B------:R-:W-:-:S03]  /*5dd0*/  IMAD.MOV.U32 R11, RZ, RZ, 0x0 ;  /* 0x00000000ff0b7424 */ /* 0x000fc600078e00ff */
[----:B--2---:R1:W-:Y:S01]  /*5de0*/  STL.64 [R8+0x8], R6 ;  /* 0x0000080608007387 */ /* 0x0043e20000100a00 */
[----:B------:R-:W-:Y:S05]  /*5df0*/  RET.REL.NODEC R10 `(_ZN7cutlass13device_kernelIN5flash19enable_sm80_to_sm89INS1_16FlashAttnBwdSm80INS1_25CollectiveMainloopBwdSm80ILi2ELi2EN4cute5tupleIJNS5_1CILi64EEENS7_ILi128EEES8_EEENS_10bfloat16_tEfNS_4arch4Sm80ELb0ELb0ELb1ELb0ELb0ELb0ELb0ELb0ELi2ELi2ELi4ELi2ELb1EEENS1_24CollectiveEpilogueBwdGQAISA_fSD_Li256ELb0ELb0EEENS1_19SingleTileSchedulerILb0ELb0ELb0ELi128EEEEEEEEEvNT_6ParamsE) ;  /* 0xffffa2000a007950 */ /* 0x000fea0003c3ffff */
        .type           $_ZN7cutlass13device_kernelIN5flash19enable_sm80_to_sm89INS1_16FlashAttnBwdSm80INS1_25CollectiveMainloopBwdSm80ILi2ELi2EN4cute5tupleIJNS5_1CILi64EEENS7_ILi128EEES8_EEENS_10bfloat16_tEfNS_4arch4Sm80ELb0ELb0ELb1ELb0ELb0ELb0ELb0ELb0ELi2ELi2ELi4ELi2ELb1EEENS1_24CollectiveEpilogueBwdGQAISA_fSD_Li256ELb0ELb0EEENS1_19SingleTileSchedulerILb0ELb0ELb0ELi128EEEEEEEEEvNT_6ParamsE$_ZN4cute3eso3ESOILb0ELb0EJNS_6LayoutINS_5tupleIJNS3_IJNS_1CILi8EEENS4_ILi1EEEEEENS4_ILi2EEES6_EEENS3_IJNS3_IJS6_NS4_ILi0EEEEEElSA_EEEEElEEC2ERKSD_RKl,@function
        .size           $_ZN7cutlass13device_kernelIN5flash19enable_sm80_to_sm89INS1_16FlashAttnBwdSm80INS1_25CollectiveMainloopBwdSm80ILi2ELi2EN4cute5tupleIJNS5_1CILi64EEENS7_ILi128EEES8_EEENS_10bfloat16_tEfNS_4arch4Sm80ELb0ELb0ELb1ELb0ELb0ELb0ELb0ELb0ELi2ELi2ELi4ELi2ELb1EEENS1_24CollectiveEpilogueBwdGQAISA_fSD_Li256ELb0ELb0EEENS1_19SingleTileSchedulerILb0ELb0ELb0ELi128EEEEEEEEEvNT_6ParamsE$_ZN4cute3eso3ESOILb0ELb0EJNS_6LayoutINS_5tupleIJNS3_IJNS_1CILi8EEENS4_ILi1EEEEEENS4_ILi2EEES6_EEENS3_IJNS3_IJS6_NS4_ILi0EEEEEElSA_EEEEElEEC2ERKSD_RKl,($_ZN7cutlass13device_kernelIN5flash19enable_sm80_to_sm89INS1_16FlashAttnBwdSm80INS1_25CollectiveMainloopBwdSm80ILi2ELi2EN4cute5tupleIJNS5_1CILi64EEENS7_ILi128EEES8_EEENS_10bfloat16_tEfNS_4arch4Sm80ELb0ELb0ELb1ELb0ELb0ELb0ELb0ELb0ELi2ELi2ELi4ELi2ELb1EEENS1_24CollectiveEpilogueBwdGQAISA_fSD_Li256ELb0ELb0EEENS1_19SingleTileSchedulerILb0ELb0ELb0ELi128EEEEEEEEEvNT_6ParamsE$_ZN4cute3eso3ESOILb0ELb0EJiiEEC2ERKiS4_ - $_ZN7cutlass13device_kernelIN5flash19enable_sm80_to_sm89INS1_16FlashAttnBwdSm80INS1_25CollectiveMainloopBwdSm80ILi2ELi2EN4cute5tupleIJNS5_1CILi64EEENS7_ILi128EEES8_EEENS_10bfloat16_tEfNS_4arch4Sm80ELb0ELb0ELb1ELb0ELb0ELb0ELb0ELb0ELi2ELi2ELi4ELi2ELb1EEENS1_24CollectiveEpilogueBwdGQAISA_fSD_Li256ELb0ELb0EEENS1_19SingleTileSchedulerILb0ELb0ELb0ELi128EEEEEEEEEvNT_6ParamsE$_ZN4cute3eso3ESOILb0ELb0EJNS_6LayoutINS_5tupleIJNS3_IJNS_1CILi8EEENS4_ILi1EEEEEENS4_ILi2EEES6_EEENS3_IJNS3_IJS6_NS4_ILi0EEEEEElSA_EEEEElEEC2ERKSD_RKl)
$_ZN7cutlass13device_kernelIN5flash19enable_sm80_to_sm89INS1_16FlashAttnBwdSm80INS1_25CollectiveMainloopBwdSm80ILi2ELi2EN4cute5tupleIJNS5_1CILi64EEENS7_ILi128EEES8_EEENS_10bfloat16_tEfNS_4arch4Sm80ELb0ELb0ELb1ELb0ELb0ELb0ELb0ELb0ELi2ELi2ELi4ELi2ELb1EEENS1_24CollectiveEpilogueBwdGQAISA_fSD_Li256ELb0ELb0EEENS1_19SingleTileSchedulerILb0ELb0ELb0ELi128EEEEEEEEEvNT_6ParamsE$_ZN4cute3eso3ESOILb0ELb0EJNS_6LayoutINS_5tupleIJNS3_IJNS_1CILi8EEENS4_ILi1EEEEEENS4_ILi2EEES6_EEENS3_IJNS3_IJS6_NS4_ILi0EEEEEElSA_EEEEElEEC2ERKSD_RKl:
[----:B------:R-:W-:Y:S02]  /*5e00*/  IADD3 R9, R4, -c[0x0][0x20], RZ ;  /* 0x8000080004097a10 */ /* 0x000fe40007ffe0ff */
[----:B------:R-:W-:-:S03]  /*5e10*/  IADD3 R8, R20, -c[0x0][0x20], RZ ;  /* 0x8000080014087a10 */ /* 0x000fc60007ffe0ff */
[----:B------:R1:W-:Y:S04]  /*5e20*/  STL.64 [R9], R6 ;  /* 0x0000000609007387 */ /* 0x0003e80000100a00 */
[----:B------:R-:W2:Y:S01]  /*5e30*/  LDL.64 R128, [R8] ;  /* 0x0000000008807983 */ /* 0x000ea20000100a00 */
[----:B------:R-:W-:-:S03]  /*5e40*/  IMAD.MOV.U32 R11, RZ, RZ, 0x0 ;  /* 0x00000000ff0b7424 */ /* 0x000fc600078e00ff */
[----:B--2---:R1:W-:Y:S01]  /*5e50*/  STL.64 [R9+0x8], R128 ;  /* 0x0000088009007387 */ /* 0x0043e20000100a00 */
[----:B------:R-:W-:Y:S05]  /*5e60*/  RET.REL.NODEC R10 `(_ZN7cutlass13device_kernelIN5flash19enable_sm80_to_sm89INS1_16FlashAttnBwdSm80INS1_25CollectiveMainloopBwdSm80ILi2ELi2EN4cute5tupleIJNS5_1CILi64EEENS7_ILi128EEES8_EEENS_10bfloat16_tEfNS_4arch4Sm80ELb0ELb0ELb1ELb0ELb0ELb0ELb0ELb0ELi2ELi2ELi4ELi2ELb1EEENS1_24CollectiveEpilogueBwdGQAISA_fSD_Li256ELb0ELb0EEENS1_19SingleTileSchedulerILb0ELb0ELb0ELi128EEEEEEEEEvNT_6ParamsE) ;  /* 0xffffa1900a007950 */ /* 0x000fea0003c3ffff */
        .type           $_ZN7cutlass13device_kernelIN5flash19enable_sm80_to_sm89INS1_16FlashAttnBwdSm80INS1_25CollectiveMainloopBwdSm80ILi2ELi2EN4cute5tupleIJNS5_1CILi64EEENS7_ILi128EEES8_EEENS_10bfloat16_tEfNS_4arch4Sm80ELb0ELb0ELb1ELb0ELb0ELb0ELb0ELb0ELi2ELi2ELi4ELi2ELb1EEENS1_24CollectiveEpilogueBwdGQAISA_fSD_Li256ELb0ELb0EEENS1_19SingleTileSchedulerILb0ELb0ELb0ELi128EEEEEEEEEvNT_6ParamsE$_ZN4cute3eso3ESOILb0ELb0EJiiEEC2ERKiS4_,@function
        .size           $_ZN7cutlass13device_kernelIN5flash19enable_sm80_to_sm89INS1_16FlashAttnBwdSm80INS1_25CollectiveMainloopBwdSm80ILi2ELi2EN4cute5tupleIJNS5_1CILi64EEENS7_ILi128EEES8_EEENS_10bfloat16_tEfNS_4arch4Sm80ELb0ELb0ELb1ELb0ELb0ELb0ELb0ELb0ELi2ELi2ELi4ELi2ELb1EEENS1_24CollectiveEpilogueBwdGQAISA_fSD_Li256ELb0ELb0EEENS1_19SingleTileSchedulerILb0ELb0ELb0ELi128EEEEEEEEEvNT_6ParamsE$_ZN4cute3eso3ESOILb0ELb0EJiiEEC2ERKiS4_,($_ZN7cutlass13device_kernelIN5flash19enable_sm80_to_sm89INS1_16FlashAttnBwdSm80INS1_25CollectiveMainloopBwdSm80ILi2ELi2EN4cute5tupleIJNS5_1CILi64EEENS7_ILi128EEES8_EEENS_10bfloat16_tEfNS_4arch4Sm80ELb0ELb0ELb1ELb0ELb0ELb0ELb0ELb0ELi2ELi2ELi4ELi2ELb1EEENS1_24CollectiveEpilogueBwdGQAISA_fSD_Li256ELb0ELb0EEENS1_19SingleTileSchedulerILb0ELb0ELb0ELi128EEEEEEEEEvNT_6ParamsE$_ZN4cute3eso3ESOILb0ELb1EJNS_15ArithmeticTupleIJNS_1CILi0EEEiEEEEEC2ERKS5_ - $_ZN7cutlass13device_kernelIN5flash19enable_sm80_to_sm89INS1_16FlashAttnBwdSm80INS1_25CollectiveMainloopBwdSm80ILi2ELi2EN4cute5tupleIJNS5_1CILi64EEENS7_ILi128EEES8_EEENS_10bfloat16_tEfNS_4arch4Sm80ELb0ELb0ELb1ELb0ELb0ELb0ELb0ELb0ELi2ELi2ELi4ELi2ELb1EEENS1_24CollectiveEpilogueBwdGQAISA_fSD_Li256ELb0ELb0EEENS1_19SingleTileSchedulerILb0ELb0ELb0ELi128EEEEEEEEEvNT_6ParamsE$_ZN4cute3eso3ESOILb0ELb0EJiiEEC2ERKiS4_)
$_ZN7cutlass13device_kernelIN5flash19enable_sm80_to_sm89INS1_16FlashAttnBwdSm80INS1_25CollectiveMainloopBwdSm80ILi2ELi2EN4cute5tupleIJNS5_1CILi64EEENS7_ILi128EEES8_EEENS_10bfloat16_tEfNS_4arch4Sm80ELb0ELb0ELb1ELb0ELb0ELb0ELb0ELb0ELi2ELi2ELi4ELi2ELb1EEENS1_24CollectiveEpilogueBwdGQAISA_fSD_Li256ELb0ELb0EEENS1_19SingleTileSchedulerILb0ELb0ELb0ELi128EEEEEEEEEvNT_6ParamsE$_ZN4cute3eso3ESOILb0ELb0EJiiEEC2ERKiS4_:
[----:B------:R-:W-:Y:S02]  /*5e70*/  IADD3 R7, R7, -c[0x0][0x20], RZ ;  /* 0x8000080007077a10 */ /* 0x000fe40007ffe0ff */
[----:B------:R-:W-:-:S03]  /*5e80*/  IADD3 R6, R6, -c[0x0][0x20], RZ ;  /* 0x8000080006067a10 */ /* 0x000fc60007ffe0ff */
[----:B------:R1:W-:Y:S04]  /*5e90*/  STL [R7], R16 ;  /* 0x0000001007007387 */ /* 0x0003e80000100800 */
[----:B------:R-:W2:Y:S01]  /*5ea0*/  LDL R6, [R6] ;  /* 0x0000000006067983 */ /* 0x000ea20000100800 */
[----:B------:R-:W-:-:S03]  /*5eb0*/  IMAD.MOV.U32 R11, RZ, RZ, 0x0 ;  /* 0x00000000ff0b7424 */ /* 0x000fc600078e00ff */
[----:B--2---:R1:W-:Y:S01]  /*5ec0*/  STL [R7+0x4], R6 ;  /* 0x0000040607007387 */ /* 0x0043e20000100800 */
[----:B------:R-:W-:Y:S05]  /*5ed0*/  RET.REL.NODEC R10 `(_ZN7cutlass13device_kernelIN5flash19enable_sm80_to_sm89INS1_16FlashAttnBwdSm80INS1_25CollectiveMainloopBwdSm80ILi2ELi2EN4cute5tupleIJNS5_1CILi64EEENS7_ILi128EEES8_EEENS_10bfloat16_tEfNS_4arch4Sm80ELb0ELb0ELb1ELb0ELb0ELb0ELb0ELb0ELi2ELi2ELi4ELi2ELb1EEENS1_24CollectiveEpilogueBwdGQAISA_fSD_Li256ELb0ELb0EEENS1_19SingleTileSchedulerILb0ELb0ELb0ELi128EEEEEEEEEvNT_6ParamsE) ;  /* 0xffffa1200a007950 */ /* 0x000fea0003c3ffff */
        .type           $_ZN7cutlass13device_kernelIN5flash19enable_sm80_to_sm89INS1_16FlashAttnBwdSm80INS1_25CollectiveMainloopBwdSm80ILi2ELi2EN4cute5tupleIJNS5_1CILi64EEENS7_ILi128EEES8_EEENS_10bfloat16_tEfNS_4arch4Sm80ELb0ELb0ELb1ELb0ELb0ELb0ELb0ELb0ELi2ELi2ELi4ELi2ELb1EEENS1_24CollectiveEpilogueBwdGQAISA_fSD_Li256ELb0ELb0EEENS1_19SingleTileSchedulerILb0ELb0ELb0ELi128EEEEEEEEEvNT_6ParamsE$_ZN4cute3eso3ESOILb0ELb1EJNS_15ArithmeticTupleIJNS_1CILi0EEEiEEEEEC2ERKS5_,@function
        .size           $_ZN7cutlass13device_kernelIN5flash19enable_sm80_to_sm89INS1_16FlashAttnBwdSm80INS1_25CollectiveMainloopBwdSm80ILi2ELi2EN4cute5tupleIJNS5_1CILi64EEENS7_ILi128EEES8_EEENS_10bfloat16_tEfNS_4arch4Sm80ELb0ELb0ELb1ELb0ELb0ELb0ELb0ELb0ELi2ELi2ELi4ELi2ELb1EEENS1_24CollectiveEpilogueBwdGQAISA_fSD_Li256ELb0ELb0EEENS1_19SingleTileSchedulerILb0ELb0ELb0ELi128EEEEEEEEEvNT_6ParamsE$_ZN4cute3eso3ESOILb0ELb1EJNS_15ArithmeticTupleIJNS_1CILi0EEEiEEEEEC2ERKS5_,($_ZN7cutlass13device_kernelIN5flash19enable_sm80_to_sm89INS1_16FlashAttnBwdSm80INS1_25CollectiveMainloopBwdSm80ILi2ELi2EN4cute5tupleIJNS5_1CILi64EEENS7_ILi128EEES8_EEENS_10bfloat16_tEfNS_4arch4Sm80ELb0ELb0ELb1ELb0ELb0ELb0ELb0ELb0ELi2ELi2ELi4ELi2ELb1EEENS1_24CollectiveEpilogueBwdGQAISA_fSD_Li256ELb0ELb0EEENS1_19SingleTileSchedulerILb0ELb0ELb0ELi128EEEEEEEEEvNT_6ParamsE$_ZN4cute3eso3ESOILb0ELb1EJNS_15ArithmeticTupleIJiEEEEEC2ERKS3_ - $_ZN7cutlass13device_kernelIN5flash19enable_sm80_to_sm89INS1_16FlashAttnBwdSm80INS1_25CollectiveMainloopBwdSm80ILi2ELi2EN4cute5tupleIJNS5_1CILi64EEENS7_ILi128EEES8_EEENS_10bfloat16_tEfNS_4arch4Sm80ELb0ELb0ELb1ELb0ELb0ELb0ELb0ELb0ELi2ELi2ELi4ELi2ELb1EEENS1_24CollectiveEpilogueBwdGQAISA_fSD_Li256ELb0ELb0EEENS1_19SingleTileSchedulerILb0ELb0ELb0ELi128EEEEEEEEEvNT_6ParamsE$_ZN4cute3eso3ESOILb0ELb1EJNS_15ArithmeticTupleIJNS_1CILi0EEEiEEEEEC2ERKS5_)
$_ZN7cutlass13device_kernelIN5flash19enable_sm80_to_sm89INS1_16FlashAttnBwdSm80INS1_25CollectiveMainloopBwdSm80ILi2ELi2EN4cute5tupleIJNS5_1CILi64EEENS7_ILi128EEES8_EEENS_10bfloat16_tEfNS_4arch4Sm80ELb0ELb0ELb1ELb0ELb0ELb0ELb0ELb0ELi2ELi2ELi4ELi2ELb1EEENS1_24CollectiveEpilogueBwdGQAISA_fSD_Li256ELb0ELb0EEENS1_19SingleTileSchedulerILb0ELb0ELb0ELi128EEEEEEEEEvNT_6ParamsE$_ZN4cute3eso3ESOILb0ELb1EJNS_15ArithmeticTupleIJNS_1CILi0EEEiEEEEEC2ERKS5_:
[----:B------:R-:W-:Y:S02]  /*5ee0*/  IADD3 R6, R6, -c[0x0][0x20], RZ ;  /* 0x8000080006067a10 */ /* 0x000fe40007ffe0ff */
[----:B------:R-:W-:-:S03]  /*5ef0*/  MOV R11, 0x0 ;  /* 0x00000000000b7802 */ /* 0x000fc60000000f00 */
[----:B------:R1:W-:Y:S01]  /*5f00*/  STL [R6], R7 ;  /* 0x0000000706007387 */ /* 0x0003e20000100800 */
[----:B------:R-:W-:Y:S05]  /*5f10*/  RET.REL.NODEC R10 `(_ZN7cutlass13device_kernelIN5flash19enable_sm80_to_sm89INS1_16FlashAttnBwdSm80INS1_25CollectiveMainloopBwdSm80ILi2ELi2EN4cute5tupleIJNS5_1CILi64EEENS7_ILi128EEES8_EEENS_10bfloat16_tEfNS_4arch4Sm80ELb0ELb0ELb1ELb0ELb0ELb0ELb0ELb0ELi2ELi2ELi4ELi2ELb1EEENS1_24CollectiveEpilogueBwdGQAISA_fSD_Li256ELb0ELb0EEENS1_19SingleTileSchedulerILb0ELb0ELb0ELi128EEEEEEEEEvNT_6ParamsE) ;  /* 0xffffa0e00a007950 */ /* 0x000fea0003c3ffff */
        .type           $_ZN7cutlass13device_kernelIN5flash19enable_sm80_to_sm89INS1_16FlashAttnBwdSm80INS1_25CollectiveMainloopBwdSm80ILi2ELi2EN4cute5tupleIJNS5_1CILi64EEENS7_ILi128EEES8_EEENS_10bfloat16_tEfNS_4arch4Sm80ELb0ELb0ELb1ELb0ELb0ELb0ELb0ELb0ELi2ELi2ELi4ELi2ELb1EEENS1_24CollectiveEpilogueBwdGQAISA_fSD_Li256ELb0ELb0EEENS1_19SingleTileSchedulerILb0ELb0ELb0ELi128EEEEEEEEEvNT_6ParamsE$_ZN4cute3eso3ESOILb0ELb1EJNS_15ArithmeticTupleIJiEEEEEC2ERKS3_,@function
        .size           $_ZN7cutlass13device_kernelIN5flash19enable_sm80_to_sm89INS1_16FlashAttnBwdSm80INS1_25CollectiveMainloopBwdSm80ILi2ELi2EN4cute5tupleIJNS5_1CILi64EEENS7_ILi128EEES8_EEENS_10bfloat16_tEfNS_4arch4Sm80ELb0ELb0ELb1ELb0ELb0ELb0ELb0ELb0ELi2ELi2ELi4ELi2ELb1EEENS1_24CollectiveEpilogueBwdGQAISA_fSD_Li256ELb0ELb0EEENS1_19SingleTileSchedulerILb0ELb0ELb0ELi128EEEEEEEEEvNT_6ParamsE$_ZN4cute3eso3ESOILb0ELb1EJNS_15ArithmeticTupleIJiEEEEEC2ERKS3_,($_ZN7cutlass13device_kernelIN5flash19enable_sm80_to_sm89INS1_16FlashAttnBwdSm80INS1_25CollectiveMainloopBwdSm80ILi2ELi2EN4cute5tupleIJNS5_1CILi64EEENS7_ILi128EEES8_EEENS_10bfloat16_tEfNS_4arch4Sm80ELb0ELb0ELb1ELb0ELb0ELb0ELb0ELb0ELi2ELi2ELi4ELi2ELb1EEENS1_24CollectiveEpilogueBwdGQAISA_fSD_Li256ELb0ELb0EEENS1_19SingleTileSchedulerILb0ELb0ELb0ELi128EEEEEEEEEvNT_6ParamsE$_ZN4cute3eso3ESOILb0ELb1EJNS_15ArithmeticTupleIJiiEEEEEC2ERKS3_ - $_ZN7cutlass13device_kernelIN5flash19enable_sm80_to_sm89INS1_16FlashAttnBwdSm80INS1_25CollectiveMainloopBwdSm80ILi2ELi2EN4cute5tupleIJNS5_1CILi64EEENS7_ILi128EEES8_EEENS_10bfloat16_tEfNS_4arch4Sm80ELb0ELb0ELb1ELb0ELb0ELb0ELb0ELb0ELi2ELi2ELi4ELi2ELb1EEENS1_24CollectiveEpilogueBwdGQAISA_fSD_Li256ELb0ELb0EEENS1_19SingleTileSchedulerILb0ELb0ELb0ELi128EEEEEEEEEvNT_6ParamsE$_ZN4cute3eso3ESOILb0ELb1EJNS_15ArithmeticTupleIJiEEEEEC2ERKS3_)
$_ZN7cutlass13device_kernelIN5flash19enable_sm80_to_sm89INS1_16FlashAttnBwdSm80INS1_25CollectiveMainloopBwdSm80ILi2ELi2EN4cute5tupleIJNS5_1CILi64EEENS7_ILi128EEES8_EEENS_10bfloat16_tEfNS_4arch4Sm80ELb0ELb0ELb1ELb0ELb0ELb0ELb0ELb0ELi2ELi2ELi4ELi2ELb1EEENS1_24CollectiveEpilogueBwdGQAISA_fSD_Li256ELb0ELb0EEENS1_19SingleTileSchedulerILb0ELb0ELb0ELi128EEEEEEEEEvNT_6ParamsE$_ZN4cute3eso3ESOILb0ELb1EJNS_15ArithmeticTupleIJiEEEEEC2ERKS3_:
[----:B------:R-:W-:Y:S01]  /*5f20*/  IADD3 R6, R6, -c[0x0][0x20], RZ ;  /* 0x8000080006067a10 */ /* 0x000fe20007ffe0ff */
[----:B------:R-:W-:Y:S01]  /*5f30*/  IMAD.MOV.U32 R16, RZ, RZ, R8 ;  /* 0x000000ffff107224 */ /* 0x000fe200078e0008 */
[----:B------:R-:W-:-:S03]  /*5f40*/  MOV R17, 0x0 ;  /* 0x0000000000117802 */ /* 0x000fc60000000f00 */
[----:B------:R1:W-:Y:S01]  /*5f50*/  STL [R6], R7 ;  /* 0x0000000706007387 */ /* 0x0003e20000100800 */
[----:B------:R-:W-:Y:S05]  /*5f60*/  RET.REL.NODEC R16 `(_ZN7cutlass13device_kernelIN5flash19enable_sm80_to_sm89INS1_16FlashAttnBwdSm80INS1_25CollectiveMainloopBwdSm80ILi2ELi2EN4cute5tupleIJNS5_1CILi64EEENS7_ILi128EEES8_EEENS_10bfloat16_tEfNS_4arch4Sm80ELb0ELb0ELb1ELb0ELb0ELb0ELb0ELb0ELi2ELi2ELi4ELi2ELb1EEENS1_24CollectiveEpilogueBwdGQAISA_fSD_Li256ELb0ELb0EEENS1_19SingleTileSchedulerILb0ELb0ELb0ELi128EEEEEEEEEvNT_6ParamsE) ;  /* 0xffffa09010007950 */ /* 0x000fea0003c3ffff */
        .type           $_ZN7cutlass13device_kernelIN5flash19enable_sm80_to_sm89INS1_16FlashAttnBwdSm80INS1_25CollectiveMainloopBwdSm80ILi2ELi2EN4cute5tupleIJNS5_1CILi64EEENS7_ILi128EEES8_EEENS_10bfloat16_tEfNS_4arch4Sm80ELb0ELb0ELb1ELb0ELb0ELb0ELb0ELb0ELi2ELi2ELi4ELi2ELb1EEENS1_24CollectiveEpilogueBwdGQAISA_fSD_Li256ELb0ELb0EEENS1_19SingleTileSchedulerILb0ELb0ELb0ELi128EEEEEEEEEvNT_6ParamsE$_ZN4cute3eso3ESOILb0ELb1EJNS_15ArithmeticTupleIJiiEEEEEC2ERKS3_,@function
        .size           $_ZN7cutlass13device_kernelIN5flash19enable_sm80_to_sm89INS1_16FlashAttnBwdSm80INS1_25CollectiveMainloopBwdSm80ILi2ELi2EN4cute5tupleIJNS5_1CILi64EEENS7_ILi128EEES8_EEENS_10bfloat16_tEfNS_4arch4Sm80ELb0ELb0ELb1ELb0ELb0ELb0ELb0ELb0ELi2ELi2ELi4ELi2ELb1EEENS1_24CollectiveEpilogueBwdGQAISA_fSD_Li256ELb0ELb0EEENS1_19SingleTileSchedulerILb0ELb0ELb0ELi128EEEEEEEEEvNT_6ParamsE$_ZN4cute3eso3ESOILb0ELb1EJNS_15ArithmeticTupleIJiiEEEEEC2ERKS3_,($_ZN7cutlass13device_kernelIN5flash19enable_sm80_to_sm89INS1_16FlashAttnBwdSm80INS1_25CollectiveMainloopBwdSm80ILi2ELi2EN4cute5tupleIJNS5_1CILi64EEENS7_ILi128EEES8_EEENS_10bfloat16_tEfNS_4arch4Sm80ELb0ELb0ELb1ELb0ELb0ELb0ELb0ELb0ELi2ELi2ELi4ELi2ELb1EEENS1_24CollectiveEpilogueBwdGQAISA_fSD_Li256ELb0ELb0EEENS1_19SingleTileSchedulerILb0ELb0ELb0ELi128EEEEEEEEEvNT_6ParamsE$_ZN4cute3eso3ESOILb0ELb1EJNS_15ArithmeticTupleIJiiEEENS_1CILi0EEES5_S5_EEC2ERKS3_RKS5_SA_SA_ - $_ZN7cutlass13device_kernelIN5flash19enable_sm80_to_sm89INS1_16FlashAttnBwdSm80INS1_25CollectiveMainloopBwdSm80ILi2ELi2EN4cute5tupleIJNS5_1CILi64EEENS7_ILi128EEES8_EEENS_10bfloat16_tEfNS_4arch4Sm80ELb0ELb0ELb1ELb0ELb0ELb0ELb0ELb0ELi2ELi2ELi4ELi2ELb1EEENS1_24CollectiveEpilogueBwdGQAISA_fSD_Li256ELb0ELb0EEENS1_19SingleTileSchedulerILb0ELb0ELb0ELi128EEEEEEEEEvNT_6ParamsE$_ZN4cute3eso3ESOILb0ELb1EJNS_15ArithmeticTupleIJiiEEEEEC2ERKS3_)
$_ZN7cutlass13device_kernelIN5flash19enable_sm80_to_sm89INS1_16FlashAttnBwdSm80INS1_25CollectiveMainloopBwdSm80ILi2ELi2EN4cute5tupleIJNS5_1CILi64EEENS7_ILi128EEES8_EEENS_10bfloat16_tEfNS_4arch4Sm80ELb0ELb0ELb1ELb0ELb0ELb0ELb0ELb0ELi2ELi2ELi4ELi2ELb1EEENS1_24CollectiveEpilogueBwdGQAISA_fSD_Li256ELb0ELb0EEENS1_19SingleTileSchedulerILb0ELb0ELb0ELi128EEEEEEEEEvNT_6ParamsE$_ZN4cute3eso3ESOILb0ELb1EJNS_15ArithmeticTupleIJiiEEEEEC2ERKS3_:
[----:B------:R-:W-:Y:S02]  /*5f70*/  IADD3 R7, R7, -c[0x0][0x20], RZ ;  /* 0x8000080007077a10 */ /* 0x000fe40007ffe0ff */
[----:B------:R-:W-:-:S03]  /*5f80*/  MOV R9, 0x0 ;  /* 0x0000000000097802 */ /* 0x000fc60000000f00 */
[----:B------:R1:W-:Y:S04]  /*5f90*/  STL [R7], R18 ;  /* 0x0000001207007387 */ /* 0x0003e80000100800 */
[----:B------:R1:W-:Y:S01]  /*5fa0*/  STL [R7+0x4], R16 ;  /* 0x0000041007007387 */ /* 0x0003e20000100800 */
[----:B------:R-:W-:Y:S05]  /*5fb0*/  RET.REL.NODEC R8 `(_ZN7cutlass13device_kernelIN5flash19enable_sm80_to_sm89INS1_16FlashAttnBwdSm80INS1_25CollectiveMainloopBwdSm80ILi2ELi2EN4cute5tupleIJNS5_1CILi64EEENS7_ILi128EEES8_EEENS_10bfloat16_tEfNS_4arch4Sm80ELb0ELb0ELb1ELb0ELb0ELb0ELb0ELb0ELi2ELi2ELi4ELi2ELb1EEENS1_24CollectiveEpilogueBwdGQAISA_fSD_Li256ELb0ELb0EEENS1_19SingleTileSchedulerILb0ELb0ELb0ELi128EEEEEEEEEvNT_6ParamsE) ;  /* 0xffffa04008007950 */ /* 0x000fea0003c3ffff */
        .type           $_ZN7cutlass13device_kernelIN5flash19enable_sm80_to_sm89INS1_16FlashAttnBwdSm80INS1_25CollectiveMainloopBwdSm80ILi2ELi2EN4cute5tupleIJNS5_1CILi64EEENS7_ILi128EEES8_EEENS_10bfloat16_tEfNS_4arch4Sm80ELb0ELb0ELb1ELb0ELb0ELb0ELb0ELb0ELi2ELi2ELi4ELi2ELb1EEENS1_24CollectiveEpilogueBwdGQAISA_fSD_Li256ELb0ELb0EEENS1_19SingleTileSchedulerILb0ELb0ELb0ELi128EEEEEEEEEvNT_6ParamsE$_ZN4cute3eso3ESOILb0ELb1EJNS_15ArithmeticTupleIJiiEEENS_1CILi0EEES5_S5_EEC2ERKS3_RKS5_SA_SA_,@function
        .size           $_ZN7cutlass13device_kernelIN5flash19enable_sm80_to_sm89INS1_16FlashAttnBwdSm80INS1_25CollectiveMainloopBwdSm80ILi2ELi2EN4cute5tupleIJNS5_1CILi64EEENS7_ILi128EEES8_EEENS_10bfloat16_tEfNS_4arch4Sm80ELb0ELb0ELb1ELb0ELb0ELb0ELb0ELb0ELi2ELi2ELi4ELi2ELb1EEENS1_24CollectiveEpilogueBwdGQAISA_fSD_Li256ELb0ELb0EEENS1_19SingleTileSchedulerILb0ELb0ELb0ELi128EEEEEEEEEvNT_6ParamsE$_ZN4cute3eso3ESOILb0ELb1EJNS_15ArithmeticTupleIJiiEEENS_1CILi0EEES5_S5_EEC2ERKS3_RKS5_SA_SA_,($_ZN7cutlass13device_kernelIN5flash19enable_sm80_to_sm89INS1_16FlashAttnBwdSm80INS1_25CollectiveMainloopBwdSm80ILi2ELi2EN4cute5tupleIJNS5_1CILi64EEENS7_ILi128EEES8_EEENS_10bfloat16_tEfNS_4arch4Sm80ELb0ELb0ELb1ELb0ELb0ELb0ELb0ELb0ELi2ELi2ELi4ELi2ELb1EEENS1_24CollectiveEpilogueBwdGQAISA_fSD_Li256ELb0ELb0EEENS1_19SingleTileSchedulerILb0ELb0ELb0ELi128EEEEEEEEEvNT_6ParamsE$_ZN4cute3eso3ESOILb0ELb1EJiEEC2ERKi - $_ZN7cutlass13device_kernelIN5flash19enable_sm80_to_sm89INS1_16FlashAttnBwdSm80INS1_25CollectiveMainloopBwdSm80ILi2ELi2EN4cute5tupleIJNS5_1CILi64EEENS7_ILi128EEES8_EEENS_10bfloat16_tEfNS_4arch4Sm80ELb0ELb0ELb1ELb0ELb0ELb0ELb0ELb0ELi2ELi2ELi4ELi2ELb1EEENS1_24CollectiveEpilogueBwdGQAISA_fSD_Li256ELb0ELb0EEENS1_19SingleTileSchedulerILb0ELb0ELb0ELi128EEEEEEEEEvNT_6ParamsE$_ZN4cute3eso3ESOILb0ELb1EJNS_15ArithmeticTupleIJiiEEENS_1CILi0EEES5_S5_EEC2ERKS3_RKS5_SA_SA_)
$_ZN7cutlass13device_kernelIN5flash19enable_sm80_to_sm89INS1_16FlashAttnBwdSm80INS1_25CollectiveMainloopBwdSm80ILi2ELi2EN4cute5tupleIJNS5_1CILi64EEENS7_ILi128EEES8_EEENS_10bfloat16_tEfNS_4arch4Sm80ELb0ELb0ELb1ELb0ELb0ELb0ELb0ELb0ELi2ELi2ELi4ELi2ELb1EEENS1_24CollectiveEpilogueBwdGQAISA_fSD_Li256ELb0ELb0EEENS1_19SingleTileSchedulerILb0ELb0ELb0ELi128EEEEEEEEEvNT_6ParamsE$_ZN4cute3eso3ESOILb0ELb1EJNS_15ArithmeticTupleIJiiEEENS_1CILi0EEES5_S5_EEC2ERKS3_RKS5_SA_SA_:
[----:B------:R-:W-:Y:S02]  /*5fc0*/  IADD3 R9, R28, -c[0x0][0x20], RZ ;  /* 0x800008001c097a10 */ /* 0x000fe40007ffe0ff */
[----:B------:R-:W-:-:S03]  /*5fd0*/  MOV R11, 0x0 ;  /* 0x00000000000b7802 */ /* 0x000fc60000000f00 */
[----:B------:R1:W-:Y:S04]  /*5fe0*/  STL [R9], R8 ;  /* 0x0000000809007387 */ /* 0x0003e80000100800 */
[----:B------:R1:W-:Y:S01]  /*5ff0*/  STL [R9+0x4], R16 ;  /* 0x0000041009007387 */ /* 0x0003e20000100800 */
[----:B------:R-:W-:Y:S05]  /*6000*/  RET.REL.NODEC R10 `(_ZN7cutlass13device_kernelIN5flash19enable_sm80_to_sm89INS1_16FlashAttnBwdSm80INS1_25CollectiveMainloopBwdSm80ILi2ELi2EN4cute5tupleIJNS5_1CILi64EEENS7_ILi128EEES8_EEENS_10bfloat16_tEfNS_4arch4Sm80ELb0ELb0ELb1ELb0ELb0ELb0ELb0ELb0ELi2ELi2ELi4ELi2ELb1EEENS1_24CollectiveEpilogueBwdGQAISA_fSD_Li256ELb0ELb0EEENS1_19SingleTileSchedulerILb0ELb0ELb0ELi128EEEEEEEEEvNT_6ParamsE) ;  /* 0xffff9ff00a007950 */ /* 0x000fea0003c3ffff */
        .type           $_ZN7cutlass13device_kernelIN5flash19enable_sm80_to_sm89INS1_16FlashAttnBwdSm80INS1_25CollectiveMainloopBwdSm80ILi2ELi2EN4cute5tupleIJNS5_1CILi64EEENS7_ILi128EEES8_EEENS_10bfloat16_tEfNS_4arch4Sm80ELb0ELb0ELb1ELb0ELb0ELb0ELb0ELb0ELi2ELi2ELi4ELi2ELb1EEENS1_24CollectiveEpilogueBwdGQAISA_fSD_Li256ELb0ELb0EEENS1_19SingleTileSchedulerILb0ELb0ELb0ELi128EEEEEEEEEvNT_6ParamsE$_ZN4cute3eso3ESOILb0ELb1EJiEEC2ERKi,@function
        .size           $_ZN7cutlass13device_kernelIN5flash19enable_sm80_to_sm89INS1_16FlashAttnBwdSm80INS1_25CollectiveMainloopBwdSm80ILi2ELi2EN4cute5tupleIJNS5_1CILi64EEENS7_ILi128EEES8_EEENS_10bfloat16_tEfNS_4arch4Sm80ELb0ELb0ELb1ELb0ELb0ELb0ELb0ELb0ELi2ELi2ELi4ELi2ELb1EEENS1_24CollectiveEpilogueBwdGQAISA_fSD_Li256ELb0ELb0EEENS1_19SingleTileSchedulerILb0ELb0ELb0ELi128EEEEEEEEEvNT_6ParamsE$_ZN4cute3eso3ESOILb0ELb1EJiEEC2ERKi,($_ZN7cutlass13device_kernelIN5flash19enable_sm80_to_sm89INS1_16FlashAttnBwdSm80INS1_25CollectiveMainloopBwdSm80ILi2ELi2EN4cute5tupleIJNS5_1CILi64EEENS7_ILi128EEES8_EEENS_10bfloat16_tEfNS_4arch4Sm80ELb0ELb0ELb1ELb0ELb0ELb0ELb0ELb0ELi2ELi2ELi4ELi2ELb1EEENS1_24CollectiveEpilogueBwdGQAISA_fSD_Li256ELb0ELb0EEENS1_19SingleTileSchedulerILb0ELb0ELb0ELi128EEEEEEEEEvNT_6ParamsE$_ZN4cute3eso3ESOILb0ELb1EJiNS_1CILi0EEEEEC2ERKiRKS3_ - $_ZN7cutlass13device_kernelIN5flash19enable_sm80_to_sm89INS1_16FlashAttnBwdSm80INS1_25CollectiveMainloopBwdSm80ILi2ELi2EN4cute5tupleIJNS5_1CILi64EEENS7_ILi128EEES8_EEENS_10bfloat16_tEfNS_4arch4Sm80ELb0ELb0ELb1ELb0ELb0ELb0ELb0ELb0ELi2ELi2ELi4ELi2ELb1EEENS1_24CollectiveEpilogueBwdGQAISA_fSD_Li256ELb0ELb0EEENS1_19SingleTileSchedulerILb0ELb0ELb0ELi128EEEEEEEEEvNT_6ParamsE$_ZN4cute3eso3ESOILb0ELb1EJiEEC2ERKi)
$_ZN7cutlass13device_kernelIN5flash19enable_sm80_to_sm89INS1_16FlashAttnBwdSm80INS1_25CollectiveMainloopBwdSm80ILi2ELi2EN4cute5tupleIJNS5_1CILi64EEENS7_ILi128EEES8_EEENS_10bfloat16_tEfNS_4arch4Sm80ELb0ELb0ELb1ELb0ELb0ELb0ELb0ELb0ELi2ELi2ELi4ELi2ELb1EEENS1_24CollectiveEpilogueBwdGQAISA_fSD_Li256ELb0ELb0EEENS1_19SingleTileSchedulerILb0ELb0ELb0ELi128EEEEEEEEEvNT_6ParamsE$_ZN4cute3eso3ESOILb0ELb1EJiEEC2ERKi:
[----:B------:R-:W-:Y:S01]  /*6010*/  IADD3 R6, R6, -c[0x0][0x20], RZ ;  /* 0x8000080006067a10 */ /* 0x000fe20007ffe0ff */
[----:B------:R-:W-:Y:S01]  /*6020*/  IMAD.MOV.U32 R128, RZ, RZ, R18 ;  /* 0x000000ffff807224 */ /* 0x000fe200078e0012 */
[----:B------:R-:W-:-:S03]  /*6030*/  MOV R129, 0x0 ;  /* 0x0000000000817802 */ /* 0x000fc60000000f00 */
[----:B------:R1:W-:Y:S01]  /*6040*/  STL [R6], R7 ;  /* 0x0000000706007387 */ /* 0x0003e20000100800 */
[----:B------:R-:W-:Y:S05]  /*6050*/  RET.REL.NODEC R128 `(_ZN7cutlass13device_kernelIN5flash19enable_sm80_to_sm89INS1_16FlashAttnBwdSm80INS1_25CollectiveMainloopBwdSm80ILi2ELi2EN4cute5tupleIJNS5_1CILi64EEENS7_ILi128EEES8_EEENS_10bfloat16_tEfNS_4arch4Sm80ELb0ELb0ELb1ELb0ELb0ELb0ELb0ELb0ELi2ELi2ELi4ELi2ELb1EEENS1_24CollectiveEpilogueBwdGQAISA_fSD_Li256ELb0ELb0EEENS1_19SingleTileSchedulerILb0ELb0ELb0ELi128EEEEEEEEEvNT_6ParamsE) ;  /* 0xffff9fa080007950 */ /* 0x000fea0003c3ffff */
        .type           $_ZN7cutlass13device_kernelIN5flash19enable_sm80_to_sm89INS1_16FlashAttnBwdSm80INS1_25CollectiveMainloopBwdSm80ILi2ELi2EN4cute5tupleIJNS5_1CILi64EEENS7_ILi128EEES8_EEENS_10bfloat16_tEfNS_4arch4Sm80ELb0ELb0ELb1ELb0ELb0ELb0ELb0ELb0ELi2ELi2ELi4ELi2ELb1EEENS1_24CollectiveEpilogueBwdGQAISA_fSD_Li256ELb0ELb0EEENS1_19SingleTileSchedulerILb0ELb0ELb0ELi128EEEEEEEEEvNT_6ParamsE$_ZN4cute3eso3ESOILb0ELb1EJiNS_1CILi0EEEEEC2ERKiRKS3_,@function
        .size           $_ZN7cutlass13device_kernelIN5flash19enable_sm80_to_sm89INS1_16FlashAttnBwdSm80INS1_25CollectiveMainloopBwdSm80ILi2ELi2EN4cute5tupleIJNS5_1CILi64EEENS7_ILi128EEES8_EEENS_10bfloat16_tEfNS_4arch4Sm80ELb0ELb0ELb1ELb0ELb0ELb0ELb0ELb0ELi2ELi2ELi4ELi2ELb1EEENS1_24CollectiveEpilogueBwdGQAISA_fSD_Li256ELb0ELb0EEENS1_19SingleTileSchedulerILb0ELb0ELb0ELi128EEEEEEEEEvNT_6ParamsE$_ZN4cute3eso3ESOILb0ELb1EJiNS_1CILi0EEEEEC2ERKiRKS3_,($_ZN7cutlass13device_kernelIN5flash19enable_sm80_to_sm89INS1_16FlashAttnBwdSm80INS1_25CollectiveMainloopBwdSm80ILi2ELi2EN4cute5tupleIJNS5_1CILi64EEENS7_ILi128EEES8_EEENS_10bfloat16_tEfNS_4arch4Sm80ELb0ELb0ELb1ELb0ELb0ELb0ELb0ELb0ELi2ELi2ELi4ELi2ELb1EEENS1_24CollectiveEpilogueBwdGQAISA_fSD_Li256ELb0ELb0EEENS1_19SingleTileSchedulerILb0ELb0ELb0ELi128EEEEEEEEEvNT_6ParamsE$_ZN4cute3eso3ESOILb0ELb1EJlEEC2ERKl - $_ZN7cutlass13device_kernelIN5flash19enable_sm80_to_sm89INS1_16FlashAttnBwdSm80INS1_25CollectiveMainloopBwdSm80ILi2ELi2EN4cute5tupleIJNS5_1CILi64EEENS7_ILi128EEES8_EEENS_10bfloat16_tEfNS_4arch4Sm80ELb0ELb0ELb1ELb0ELb0ELb0ELb0ELb0ELi2ELi2ELi4ELi2ELb1EEENS1_24CollectiveEpilogueBwdGQAISA_fSD_Li256ELb0ELb0EEENS1_19SingleTileSchedulerILb0ELb0ELb0ELi128EEEEEEEEEvNT_6ParamsE$_ZN4cute3eso3ESOILb0ELb1EJiNS_1CILi0EEEEEC2ERKiRKS3_)
$_ZN7cutlass13device_kernelIN5flash19enable_sm80_to_sm89INS1_16FlashAttnBwdSm80INS1_25CollectiveMainloopBwdSm80ILi2ELi2EN4cute5tupleIJNS5_1CILi64EEENS7_ILi128EEES8_EEENS_10bfloat16_tEfNS_4arch4Sm80ELb0ELb0ELb1ELb0ELb0ELb0ELb0ELb0ELi2ELi2ELi4ELi2ELb1EEENS1_24CollectiveEpilogueBwdGQAISA_fSD_Li256ELb0ELb0EEENS1_19SingleTileSchedulerILb0ELb0ELb0ELi128EEEEEEEEEvNT_6ParamsE$_ZN4cute3eso3ESOILb0ELb1EJiNS_1CILi0EEEEEC2ERKiRKS3_:
[----:B------:R-:W-:Y:S02]  /*6060*/  IADD3 R6, R6, -c[0x0][0x20], RZ ;  /* 0x8000080006067a10 */ /* 0x000fe40007ffe0ff */
[----:B------:R-:W-:-:S03]  /*6070*/  MOV R9, 0x0 ;  /* 0x0000000000097802 */ /* 0x000fc60000000f00 */
[----:B------:R1:W-:Y:S01]  /*6080*/  STL [R6], R7 ;  /* 0x0000000706007387 */ /* 0x0003e20000100800 */
[----:B------:R-:W-:Y:S05]  /*6090*/  RET.REL.NODEC R8 `(_ZN7cutlass13device_kernelIN5flash19enable_sm80_to_sm89INS1_16FlashAttnBwdSm80INS1_25CollectiveMainloopBwdSm80ILi2ELi2EN4cute5tupleIJNS5_1CILi64EEENS7_ILi128EEES8_EEENS_10bfloat16_tEfNS_4arch4Sm80ELb0ELb0ELb1ELb0ELb0ELb0ELb0ELb0ELi2ELi2ELi4ELi2ELb1EEENS1_24CollectiveEpilogueBwdGQAISA_fSD_Li256ELb0ELb0EEENS1_19SingleTileSchedulerILb0ELb0ELb0ELi128EEEEEEEEEvNT_6ParamsE) ;  /* 0xffff9f6008007950 */ /* 0x000fea0003c3ffff */
        .type           $_ZN7cutlass13device_kernelIN5flash19enable_sm80_to_sm89INS1_16FlashAttnBwdSm80INS1_25CollectiveMainloopBwdSm80ILi2ELi2EN4cute5tupleIJNS5_1CILi64EEENS7_ILi128EEES8_EEENS_10bfloat16_tEfNS_4arch4Sm80ELb0ELb0ELb1ELb0ELb0ELb0ELb0ELb0ELi2ELi2ELi4ELi2ELb1EEENS1_24CollectiveEpilogueBwdGQAISA_fSD_Li256ELb0ELb0EEENS1_19SingleTileSchedulerILb0ELb0ELb0ELi128EEEEEEEEEvNT_6ParamsE$_ZN4cute3eso3ESOILb0ELb1EJlEEC2ERKl,@function
        .size           $_ZN7cutlass13device_kernelIN5flash19enable_sm80_to_sm89INS1_16FlashAttnBwdSm80INS1_25CollectiveMainloopBwdSm80ILi2ELi2EN4cute5tupleIJNS5_1CILi64EEENS7_ILi128EEES8_EEENS_10bfloat16_tEfNS_4arch4Sm80ELb0ELb0ELb1ELb0ELb0ELb0ELb0ELb0ELi2ELi2ELi4ELi2ELb1EEENS1_24CollectiveEpilogueBwdGQAISA_fSD_Li256ELb0ELb0EEENS1_19SingleTileSchedulerILb0ELb0ELb0ELi128EEEEEEEEEvNT_6ParamsE$_ZN4cute3eso3ESOILb0ELb1EJlEEC2ERKl,($_ZN7cutlass13device_kernelIN5flash19enable_sm80_to_sm89INS1_16FlashAttnBwdSm80INS1_25CollectiveMainloopBwdSm80ILi2ELi2EN4cute5tupleIJNS5_1CILi64EEENS7_ILi128EEES8_EEENS_10bfloat16_tEfNS_4arch4Sm80ELb0ELb0ELb1ELb0ELb0ELb0ELb0ELb0ELi2ELi2ELi4ELi2ELb1EEENS1_24CollectiveEpilogueBwdGQAISA_fSD_Li256ELb0ELb0EEENS1_19SingleTileSchedulerILb0ELb0ELb0ELi128EEEEEEEEEvNT_6ParamsE$_ZN4cute3eso3ESOILb1ELb0EJNS_10UnderscoreES2_S2_iEEC2ERKS2_S5_S5_RKi - $_ZN7cutlass13device_kernelIN5flash19enable_sm80_to_sm89INS1_16FlashAttnBwdSm80INS1_25CollectiveMainloopBwdSm80ILi2ELi2EN4cute5tupleIJNS5_1CILi64EEENS7_ILi128EEES8_EEENS_10bfloat16_tEfNS_4arch4Sm80ELb0ELb0ELb1ELb0ELb0ELb0ELb0ELb0ELi2ELi2ELi4ELi2ELb1EEENS1_24CollectiveEpilogueBwdGQAISA_fSD_Li256ELb0ELb0EEENS1_19SingleTileSchedulerILb0ELb0ELb0ELi128EEEEEEEEEvNT_6ParamsE$_ZN4cute3eso3ESOILb0ELb1EJlEEC2ERKl)
$_ZN7cutlass13device_kernelIN5flash19enable_sm80_to_sm89INS1_16FlashAttnBwdSm80INS1_25CollectiveMainloopBwdSm80ILi2ELi2EN4cute5tupleIJNS5_1CILi64EEENS7_ILi128EEES8_EEENS_10bfloat16_tEfNS_4arch4Sm80ELb0ELb0ELb1ELb0ELb0ELb0ELb0ELb0ELi2ELi2ELi4ELi2ELb1EEENS1_24CollectiveEpilogueBwdGQAISA_fSD_Li256ELb0ELb0EEENS1_19SingleTileSchedulerILb0ELb0ELb0ELi128EEEEEEEEEvNT_6ParamsE$_ZN4cute3eso3ESOILb0ELb1EJlEEC2ERKl:
[----:B------:R-:W-:Y:S01]  /*60a0*/  IADD3 R9, R9, -c[0x0][0x20], RZ ;  /* 0x8000080009097a10 */ /* 0x000fe20007ffe0ff */
[----:B------:R-:W-:Y:S01]  /*60b0*/  IMAD.MOV.U32 R128, RZ, RZ, R10 ;  /* 0x000000ffff807224 */ /* 0x000fe200078e000a */
[----:B------:R-:W-:-:S03]  /*60c0*/  MOV R129, 0x0 ;  /* 0x0000000000817802 */ /* 0x000fc60000000f00 */
[----:B------:R1:W-:Y:S01]  /*60d0*/  STL.64 [R9], R6 ;  /* 0x0000000609007387 */ /* 0x0003e20000100a00 */
[----:B------:R-:W-:Y:S05]  /*60e0*/  RET.REL.NODEC R128 `(_ZN7cutlass13device_kernelIN5flash19enable_sm80_to_sm89INS1_16FlashAttnBwdSm80INS1_25CollectiveMainloopBwdSm80ILi2ELi2EN4cute5tupleIJNS5_1CILi64EEENS7_ILi128EEES8_EEENS_10bfloat16_tEfNS_4arch4Sm80ELb0ELb0ELb1ELb0ELb0ELb0ELb0ELb0ELi2ELi2ELi4ELi2ELb1EEENS1_24CollectiveEpilogueBwdGQAISA_fSD_Li256ELb0ELb0EEENS1_19SingleTileSchedulerILb0ELb0ELb0ELi128EEEEEEEEEvNT_6ParamsE) ;  /* 0xffff9f1080007950 */ /* 0x000fea0003c3ffff */
        .type           $_ZN7cutlass13device_kernelIN5flash19enable_sm80_to_sm89INS1_16FlashAttnBwdSm80INS1_25CollectiveMainloopBwdSm80ILi2ELi2EN4cute5tupleIJNS5_1CILi64EEENS7_ILi128EEES8_EEENS_10bfloat16_tEfNS_4arch4Sm80ELb0ELb0ELb1ELb0ELb0ELb0ELb0ELb0ELi2ELi2ELi4ELi2ELb1EEENS1_24CollectiveEpilogueBwdGQAISA_fSD_Li256ELb0ELb0EEENS1_19SingleTileSchedulerILb0ELb0ELb0ELi128EEEEEEEEEvNT_6ParamsE$_ZN4cute3eso3ESOILb1ELb0EJNS_10UnderscoreES2_S2_iEEC2ERKS2_S5_S5_RKi,@function
        .size           $_ZN7cutlass13device_kernelIN5flash19enable_sm80_to_sm89INS1_16FlashAttnBwdSm80INS1_25CollectiveMainloopBwdSm80ILi2ELi2EN4cute5tupleIJNS5_1CILi64EEENS7_ILi128EEES8_EEENS_10bfloat16_tEfNS_4arch4Sm80ELb0ELb0ELb1ELb0ELb0ELb0ELb0ELb0ELi2ELi2ELi4ELi2ELb1EEENS1_24CollectiveEpilogueBwdGQAISA_fSD_Li256ELb0ELb0EEENS1_19SingleTileSchedulerILb0ELb0ELb0ELi128EEEEEEEEEvNT_6ParamsE$_ZN4cute3eso3ESOILb1ELb0EJNS_10UnderscoreES2_S2_iEEC2ERKS2_S5_S5_RKi,($_ZN7cutlass13device_kernelIN5flash19enable_sm80_to_sm89INS1_16FlashAttnBwdSm80INS1_25CollectiveMainloopBwdSm80ILi2ELi2EN4cute5tupleIJNS5_1CILi64EEENS7_ILi128EEES8_EEENS_10bfloat16_tEfNS_4arch4Sm80ELb0ELb0ELb1ELb0ELb0ELb0ELb0ELb0ELi2ELi2ELi4ELi2ELb1EEENS1_24CollectiveEpilogueBwdGQAISA_fSD_Li256ELb0ELb0EEENS1_19SingleTileSchedulerILb0ELb0ELb0ELi128EEEEEEEEEvNT_6ParamsE$_ZN4cute3eso3ESOILb1ELb0EJNS_10UnderscoreES2_iEEC2ERKS2_S5_RKi - $_ZN7cutlass13device_kernelIN5flash19enable_sm80_to_sm89INS1_16FlashAttnBwdSm80INS1_25CollectiveMainloopBwdSm80ILi2ELi2EN4cute5tupleIJNS5_1CILi64EEENS7_ILi128EEES8_EEENS_10bfloat16_tEfNS_4arch4Sm80ELb0ELb0ELb1ELb0ELb0ELb0ELb0ELb0ELi2ELi2ELi4ELi2ELb1EEENS1_24CollectiveEpilogueBwdGQAISA_fSD_Li256ELb0ELb0EEENS1_19SingleTileSchedulerILb0ELb0ELb0ELi128EEEEEEEEEvNT_6ParamsE$_ZN4cute3eso3ESOILb1ELb0EJNS_10UnderscoreES2_S2_iEEC2ERKS2_S5_S5_RKi)
$_ZN7cutlass13device_kernelIN5flash19enable_sm80_to_sm89INS1_16FlashAttnBwdSm80INS1_25CollectiveMainloopBwdSm80ILi2ELi2EN4cute5tupleIJNS5_1CILi64EEENS7_ILi128EEES8_EEENS_10bfloat16_tEfNS_4arch4Sm80ELb0ELb0ELb1ELb0ELb0ELb0ELb0ELb0ELi2ELi2ELi4ELi2ELb1EEENS1_24CollectiveEpilogueBwdGQAISA_fSD_Li256ELb0ELb0EEENS1_19SingleTileSchedulerILb0ELb0ELb0ELi128EEEEEEEEEvNT_6ParamsE$_ZN4cute3eso3ESOILb1ELb0EJNS_10UnderscoreES2_S2_iEEC2ERKS2_S5_S5_RKi:
[----:B------:R-:W-:Y:S02]  /*60f0*/  IADD3 R6, R4, -c[0x0][0x20], RZ ;  /* 0x8000080004067a10 */ /* 0x000fe40007ffe0ff */
[----:B------:R-:W-:-:S03]  /*6100*/  MOV R9, 0x0 ;  /* 0x0000000000097802 */ /* 0x000fc60000000f00 */
[----:B------:R1:W-:Y:S01]  /*6110*/  STL [R6], R7 ;  /* 0x0000000706007387 */ /* 0x0003e20000100800 */
[----:B------:R-:W-:Y:S05]  /*6120*/  RET.REL.NODEC R8 `(_ZN7cutlass13device_kernelIN5flash19enable_sm80_to_sm89INS1_16FlashAttnBwdSm80INS1_25CollectiveMainloopBwdSm80ILi2ELi2EN4cute5tupleIJNS5_1CILi64EEENS7_ILi128EEES8_EEENS_10bfloat16_tEfNS_4arch4Sm80ELb0ELb0ELb1ELb0ELb0ELb0ELb0ELb0ELi2ELi2ELi4ELi2ELb1EEENS1_24CollectiveEpilogueBwdGQAISA_fSD_Li256ELb0ELb0EEENS1_19SingleTileSchedulerILb0ELb0ELb0ELi128EEEEEEEEEvNT_6ParamsE) ;  /* 0xffff9ed008007950 */ /* 0x000fea0003c3ffff */
        .type           $_ZN7cutlass13device_kernelIN5flash19enable_sm80_to_sm89INS1_16FlashAttnBwdSm80INS1_25CollectiveMainloopBwdSm80ILi2ELi2EN4cute5tupleIJNS5_1CILi64EEENS7_ILi128EEES8_EEENS_10bfloat16_tEfNS_4arch4Sm80ELb0ELb0ELb1ELb0ELb0ELb0ELb0ELb0ELi2ELi2ELi4ELi2ELb1EEENS1_24CollectiveEpilogueBwdGQAISA_fSD_Li256ELb0ELb0EEENS1_19SingleTileSchedulerILb0ELb0ELb0ELi128EEEEEEEEEvNT_6ParamsE$_ZN4cute3eso3ESOILb1ELb0EJNS_10UnderscoreES2_iEEC2ERKS2_S5_RKi,@function
        .size           $_ZN7cutlass13device_kernelIN5flash19enable_sm80_to_sm89INS1_16FlashAttnBwdSm80INS1_25CollectiveMainloopBwdSm80ILi2ELi2EN4cute5tupleIJNS5_1CILi64EEENS7_ILi128EEES8_EEENS_10bfloat16_tEfNS_4arch4Sm80ELb0ELb0ELb1ELb0ELb0ELb0ELb0ELb0ELi2ELi2ELi4ELi2ELb1EEENS1_24CollectiveEpilogueBwdGQAISA_fSD_Li256ELb0ELb0EEENS1_19SingleTileSchedulerILb0ELb0ELb0ELi128EEEEEEEEEvNT_6ParamsE$_ZN4cute3eso3ESOILb1ELb0EJNS_10UnderscoreES2_iEEC2ERKS2_S5_RKi,($_ZN7cutlass13device_kernelIN5flash19enable_sm80_to_sm89INS1_16FlashAttnBwdSm80INS1_25CollectiveMainloopBwdSm80ILi2ELi2EN4cute5tupleIJNS5_1CILi64EEENS7_ILi128EEES8_EEENS_10bfloat16_tEfNS_4arch4Sm80ELb0ELb0ELb1ELb0ELb0ELb0ELb0ELb0ELi2ELi2ELi4ELi2ELb1EEENS1_24CollectiveEpilogueBwdGQAISA_fSD_Li256ELb0ELb0EEENS1_19SingleTileSchedulerILb0ELb0ELb0ELi128EEEEEEEEEvNT_6ParamsE$_ZN4cute3eso3ESOILb1ELb0EJNS_10UnderscoreEiEEC2ERKS2_RKi - $_ZN7cutlass13device_kernelIN5flash19enable_sm80_to_sm89INS1_16FlashAttnBwdSm80INS1_25CollectiveMainloopBwdSm80ILi2ELi2EN4cute5tupleIJNS5_1CILi64EEENS7_ILi128EEES8_EEENS_10bfloat16_tEfNS_4arch4Sm80ELb0ELb0ELb1ELb0ELb0ELb0ELb0ELb0ELi2ELi2ELi4ELi2ELb1EEENS1_24CollectiveEpilogueBwdGQAISA_fSD_Li256ELb0ELb0EEENS1_19SingleTileSchedulerILb0ELb0ELb0ELi128EEEEEEEEEvNT_6ParamsE$_ZN4cute3eso3ESOILb1ELb0EJNS_10UnderscoreES2_iEEC2ERKS2_S5_RKi)
$_ZN7cutlass13device_kernelIN5flash19enable_sm80_to_sm89INS1_16FlashAttnBwdSm80INS1_25CollectiveMainloopBwdSm80ILi2ELi2EN4cute5tupleIJNS5_1CILi64EEENS7_ILi128EEES8_EEENS_10bfloat16_tEfNS_4arch4Sm80ELb0ELb0ELb1ELb0ELb0ELb0ELb0ELb0ELi2ELi2ELi4ELi2ELb1EEENS1_24CollectiveEpilogueBwdGQAISA_fSD_Li256ELb0ELb0EEENS1_19SingleTileSchedulerILb0ELb0ELb0ELi128EEEEEEEEEvNT_6ParamsE$_ZN4cute3eso3ESOILb1ELb0EJNS_10UnderscoreES2_iEEC2ERKS2_S5_RKi:
[----:B------:R-:W-:Y:S02]  /*6130*/  IADD3 R6, R4, -c[0x0][0x20], RZ ;  /* 0x8000080004067a10 */ /* 0x000fe40007ffe0ff */
[----:B------:R-:W-:-:S03]  /*6140*/  MOV R9, 0x0 ;  /* 0x0000000000097802 */ /* 0x000fc60000000f00 */
[----:B------:R1:W-:Y:S01]  /*6150*/  STL [R6], R17 ;  /* 0x0000001106007387 */ /* 0x0003e20000100800 */
[----:B------:R-:W-:Y:S05]  /*6160*/  RET.REL.NODEC R8 `(_ZN7cutlass13device_kernelIN5flash19enable_sm80_to_sm89INS1_16FlashAttnBwdSm80INS1_25CollectiveMainloopBwdSm80ILi2ELi2EN4cute5tupleIJNS5_1CILi64EEENS7_ILi128EEES8_EEENS_10bfloat16_tEfNS_4arch4Sm80ELb0ELb0ELb1ELb0ELb0ELb0ELb0ELb0ELi2ELi2ELi4ELi2ELb1EEENS1_24CollectiveEpilogueBwdGQAISA_fSD_Li256ELb0ELb0EEENS1_19SingleTileSchedulerILb0ELb0ELb0ELi128EEEEEEEEEvNT_6ParamsE) ;  /* 0xffff9e9008007950 */ /* 0x000fea0003c3ffff */
        .type           $_ZN7cutlass13device_kernelIN5flash19enable_sm80_to_sm89INS1_16FlashAttnBwdSm80INS1_25CollectiveMainloopBwdSm80ILi2ELi2EN4cute5tupleIJNS5_1CILi64EEENS7_ILi128EEES8_EEENS_10bfloat16_tEfNS_4arch4Sm80ELb0ELb0ELb1ELb0ELb0ELb0ELb0ELb0ELi2ELi2ELi4ELi2ELb1EEENS1_24CollectiveEpilogueBwdGQAISA_fSD_Li256ELb0ELb0EEENS1_19SingleTileSchedulerILb0ELb0ELb0ELi128EEEEEEEEEvNT_6ParamsE$_ZN4cute3eso3ESOILb1ELb0EJNS_10UnderscoreEiEEC2ERKS2_RKi,@function
        .size           $_ZN7cutlass13device_kernelIN5flash19enable_sm80_to_sm89INS1_16FlashAttnBwdSm80INS1_25CollectiveMainloopBwdSm80ILi2ELi2EN4cute5tupleIJNS5_1CILi64EEENS7_ILi128EEES8_EEENS_10bfloat16_tEfNS_4arch4Sm80ELb0ELb0ELb1ELb0ELb0ELb0ELb0ELb0ELi2ELi2ELi4ELi2ELb1EEENS1_24CollectiveEpilogueBwdGQAISA_fSD_Li256ELb0ELb0EEENS1_19SingleTileSchedulerILb0ELb0ELb0ELi128EEEEEEEEEvNT_6ParamsE$_ZN4cute3eso3ESOILb1ELb0EJNS_10UnderscoreEiEEC2ERKS2_RKi,($_ZN7cutlass13device_kernelIN5flash19enable_sm80_to_sm89INS1_16FlashAttnBwdSm80INS1_25CollectiveMainloopBwdSm80ILi2ELi2EN4cute5tupleIJNS5_1CILi64EEENS7_ILi128EEES8_EEENS_10bfloat16_tEfNS_4arch4Sm80ELb0ELb0ELb1ELb0ELb0ELb0ELb0ELb0ELi2ELi2ELi4ELi2ELb1EEENS1_24CollectiveEpilogueBwdGQAISA_fSD_Li256ELb0ELb0EEENS1_19SingleTileSchedulerILb0ELb0ELb0ELi128EEEEEEEEEvNT_6ParamsE$_ZN4cute3eso3ESOILb1ELb0EJNS_10UnderscoreEiiEEC2ERKS2_RKiS7_ - $_ZN7cutlass13device_kernelIN5flash19enable_sm80_to_sm89INS1_16FlashAttnBwdSm80INS1_25CollectiveMainloopBwdSm80ILi2ELi2EN4cute5tupleIJNS5_1CILi64EEENS7_ILi128EEES8_EEENS_10bfloat16_tEfNS_4arch4Sm80ELb0ELb0ELb1ELb0ELb0ELb0ELb0ELb0ELi2ELi2ELi4ELi2ELb1EEENS1_24CollectiveEpilogueBwdGQAISA_fSD_Li256ELb0ELb0EEENS1_19SingleTileSchedulerILb0ELb0ELb0ELi128EEEEEEEEEvNT_6ParamsE$_ZN4cute3eso3ESOILb1ELb0EJNS_10UnderscoreEiEEC2ERKS2_RKi)
$_ZN7cutlass13device_kernelIN5flash19enable_sm80_to_sm89INS1_16FlashAttnBwdSm80INS1_25CollectiveMainloopBwdSm80ILi2ELi2EN4cute5tupleIJNS5_1CILi64EEENS7_ILi128EEES8_EEENS_10bfloat16_tEfNS_4arch4Sm80ELb0ELb0ELb1ELb0ELb0ELb0ELb0ELb0ELi2ELi2ELi4ELi2ELb1EEENS1_24CollectiveEpilogueBwdGQAISA_fSD_Li256ELb0ELb0EEENS1_19SingleTileSchedulerILb0ELb0ELb0ELi128EEEEEEEEEvNT_6ParamsE$_ZN4cute3eso3ESOILb1ELb0EJNS_10UnderscoreEiEEC2ERKS2_RKi:
[----:B------:R-:W-:Y:S02]  /*6170*/  IADD3 R6, R13, -c[0x0][0x20], RZ ;  /* 0x800008000d067a10 */ /* 0x000fe40007ffe0ff */
[----:B------:R-:W-:-:S03]  /*6180*/  MOV R17, 0x0 ;  /* 0x0000000000117802 */ /* 0x000fc60000000f00 */
[----:B------:R1:W-:Y:S01]  /*6190*/  STL [R6], R7 ;  /* 0x0000000706007387 */ /* 0x0003e20000100800 */
[----:B------:R-:W-:Y:S05]  /*61a0*/  RET.REL.NODEC R16 `(_ZN7cutlass13device_kernelIN5flash19enable_sm80_to_sm89INS1_16FlashAttnBwdSm80INS1_25CollectiveMainloopBwdSm80ILi2ELi2EN4cute5tupleIJNS5_1CILi64EEENS7_ILi128EEES8_EEENS_10bfloat16_tEfNS_4arch4Sm80ELb0ELb0ELb1ELb0ELb0ELb0ELb0ELb0ELi2ELi2ELi4ELi2ELb1EEENS1_24CollectiveEpilogueBwdGQAISA_fSD_Li256ELb0ELb0EEENS1_19SingleTileSchedulerILb0ELb0ELb0ELi128EEEEEEEEEvNT_6ParamsE) ;  /* 0xffff9e5010007950 */ /* 0x000fea0003c3ffff */
        .type           $_ZN7cutlass13device_kernelIN5flash19enable_sm80_to_sm89INS1_16FlashAttnBwdSm80INS1_25CollectiveMainloopBwdSm80ILi2ELi2EN4cute5tupleIJNS5_1CILi64EEENS7_ILi128EEES8_EEENS_10bfloat16_tEfNS_4arch4Sm80ELb0ELb0ELb1ELb0ELb0ELb0ELb0ELb0ELi2ELi2ELi4ELi2ELb1EEENS1_24CollectiveEpilogueBwdGQAISA_fSD_Li256ELb0ELb0EEENS1_19SingleTileSchedulerILb0ELb0ELb0ELi128EEEEEEEEEvNT_6ParamsE$_ZN4cute3eso3ESOILb1ELb0EJNS_10UnderscoreEiiEEC2ERKS2_RKiS7_,@function
        .size           $_ZN7cutlass13device_kernelIN5flash19enable_sm80_to_sm89INS1_16FlashAttnBwdSm80INS1_25CollectiveMainloopBwdSm80ILi2ELi2EN4cute5tupleIJNS5_1CILi64EEENS7_ILi128EEES8_EEENS_10bfloat16_tEfNS_4arch4Sm80ELb0ELb0ELb1ELb0ELb0ELb0ELb0ELb0ELi2ELi2ELi4ELi2ELb1EEENS1_24CollectiveEpilogueBwdGQAISA_fSD_Li256ELb0ELb0EEENS1_19SingleTileSchedulerILb0ELb0ELb0ELi128EEEEEEEEEvNT_6ParamsE$_ZN4cute3eso3ESOILb1ELb0EJNS_10UnderscoreEiiEEC2ERKS2_RKiS7_,($_ZN7cutlass13device_kernelIN5flash19enable_sm80_to_sm89INS1_16FlashAttnBwdSm80INS1_25CollectiveMainloopBwdSm80ILi2ELi2EN4cute5tupleIJNS5_1CILi64EEENS7_ILi128EEES8_EEENS_10bfloat16_tEfNS_4arch4Sm80ELb0ELb0ELb1ELb0ELb0ELb0ELb0ELb0ELi2ELi2ELi4ELi2ELb1EEENS1_24CollectiveEpilogueBwdGQAISA_fSD_Li256ELb0ELb0EEENS1_19SingleTileSchedulerILb0ELb0ELb0ELi128EEEEEEEEEvNT_6ParamsE$_ZN4cute3eso3ESOILb1ELb0EJNS_1CILi0EEES3_S3_iEEC2ERKS3_S6_S6_RKi - $_ZN7cutlass13device_kernelIN5flash19enable_sm80_to_sm89INS1_16FlashAttnBwdSm80INS1_25CollectiveMainloopBwdSm80ILi2ELi2EN4cute5tupleIJNS5_1CILi64EEENS7_ILi128EEES8_EEENS_10bfloat16_tEfNS_4arch4Sm80ELb0ELb0ELb1ELb0ELb0ELb0ELb0ELb0ELi2ELi2ELi4ELi2ELb1EEENS1_24CollectiveEpilogueBwdGQAISA_fSD_Li256ELb0ELb0EEENS1_19SingleTileSchedulerILb0ELb0ELb0ELi128EEEEEEEEEvNT_6ParamsE$_ZN4cute3eso3ESOILb1ELb0EJNS_10UnderscoreEiiEEC2ERKS2_RKiS7_)
$_ZN7cutlass13device_kernelIN5flash19enable_sm80_to_sm89INS1_16FlashAttnBwdSm80INS1_25CollectiveMainloopBwdSm80ILi2ELi2EN4cute5tupleIJNS5_1CILi64EEENS7_ILi128EEES8_EEENS_10bfloat16_tEfNS_4arch4Sm80ELb0ELb0ELb1ELb0ELb0ELb0ELb0ELb0ELi2ELi2ELi4ELi2ELb1EEENS1_24CollectiveEpilogueBwdGQAISA_fSD_Li256ELb0ELb0EEENS1_19SingleTileSchedulerILb0ELb0ELb0ELi128EEEEEEEEEvNT_6ParamsE$_ZN4cute3eso3ESOILb1ELb0EJNS_10UnderscoreEiiEEC2ERKS2_RKiS7_:
[----:B------:R-:W-:Y:S02]  /*61b0*/  IADD3 R7, R4, -c[0x0][0x20], RZ ;  /* 0x8000080004077a10 */ /* 0x000fe40007ffe0ff */
[----:B------:R-:W-:-:S03]  /*61c0*/  IADD3 R6, R19, -c[0x0][0x20], RZ ;  /* 0x8000080013067a10 */ /* 0x000fc60007ffe0ff */
[----:B------:R1:W-:Y:S04]  /*61d0*/  STL [R7], R16 ;  /* 0x0000001007007387 */ /* 0x0003e80000100800 */
[----:B------:R-:W2:Y:S01]  /*61e0*/  LDL R6, [R6] ;  /* 0x0000000006067983 */ /* 0x000ea20000100800 */
[----:B------:R-:W-:-:S03]  /*61f0*/  IMAD.MOV.U32 R9, RZ, RZ, 0x0 ;  /* 0x00000000ff097424 */ /* 0x000fc600078e00ff */
[----:B--2---:R1:W-:Y:S01]  /*6200*/  STL [R7+0x4], R6 ;  /* 0x0000040607007387 */ /* 0x0043e20000100800 */
[----:B------:R-:W-:Y:S05]  /*6210*/  RET.REL.NODEC R8 `(_ZN7cutlass13device_kernelIN5flash19enable_sm80_to_sm89INS1_16FlashAttnBwdSm80INS1_25CollectiveMainloopBwdSm80ILi2ELi2EN4cute5tupleIJNS5_1CILi64EEENS7_ILi128EEES8_EEENS_10bfloat16_tEfNS_4arch4Sm80ELb0ELb0ELb1ELb0ELb0ELb0ELb0ELb0ELi2ELi2ELi4ELi2ELb1EEENS1_24CollectiveEpilogueBwdGQAISA_fSD_Li256ELb0ELb0EEENS1_19SingleTileSchedulerILb0ELb0ELb0ELi128EEEEEEEEEvNT_6ParamsE) ;  /* 0xffff9de008007950 */ /* 0x000fea0003c3ffff */
        .type           $_ZN7cutlass13device_kernelIN5flash19enable_sm80_to_sm89INS1_16FlashAttnBwdSm80INS1_25CollectiveMainloopBwdSm80ILi2ELi2EN4cute5tupleIJNS5_1CILi64EEENS7_ILi128EEES8_EEENS_10bfloat16_tEfNS_4arch4Sm80ELb0ELb0ELb1ELb0ELb0ELb0ELb0ELb0ELi2ELi2ELi4ELi2ELb1EEENS1_24CollectiveEpilogueBwdGQAISA_fSD_Li256ELb0ELb0EEENS1_19SingleTileSchedulerILb0ELb0ELb0ELi128EEEEEEEEEvNT_6ParamsE$_ZN4cute3eso3ESOILb1ELb0EJNS_1CILi0EEES3_S3_iEEC2ERKS3_S6_S6_RKi,@function
        .size           $_ZN7cutlass13device_kernelIN5flash19enable_sm80_to_sm89INS1_16FlashAttnBwdSm80INS1_25CollectiveMainloopBwdSm80ILi2ELi2EN4cute5tupleIJNS5_1CILi64EEENS7_ILi128EEES8_EEENS_10bfloat16_tEfNS_4arch4Sm80ELb0ELb0ELb1ELb0ELb0ELb0ELb0ELb0ELi2ELi2ELi4ELi2ELb1EEENS1_24CollectiveEpilogueBwdGQAISA_fSD_Li256ELb0ELb0EEENS1_19SingleTileSchedulerILb0ELb0ELb0ELi128EEEEEEEEEvNT_6ParamsE$_ZN4cute3eso3ESOILb1ELb0EJNS_1CILi0EEES3_S3_iEEC2ERKS3_S6_S6_RKi,($_ZN7cutlass13device_kernelIN5flash19enable_sm80_to_sm89INS1_16FlashAttnBwdSm80INS1_25CollectiveMainloopBwdSm80ILi2ELi2EN4cute5tupleIJNS5_1CILi64EEENS7_ILi128EEES8_EEENS_10bfloat16_tEfNS_4arch4Sm80ELb0ELb0ELb1ELb0ELb0ELb0ELb0ELb0ELi2ELi2ELi4ELi2ELb1EEENS1_24CollectiveEpilogueBwdGQAISA_fSD_Li256ELb0ELb0EEENS1_19SingleTileSchedulerILb0ELb0ELb0ELi128EEEEEEEEEvNT_6ParamsE$_ZN4cute3eso3ESOILb1ELb0EJNS_1CILi0EEES3_iEEC2ERKS3_S6_RKi - $_ZN7cutlass13device_kernelIN5flash19enable_sm80_to_sm89INS1_16FlashAttnBwdSm80INS1_25CollectiveMainloopBwdSm80ILi2ELi2EN4cute5tupleIJNS5_1CILi64EEENS7_ILi128EEES8_EEENS_10bfloat16_tEfNS_4arch4Sm80ELb0ELb0ELb1ELb0ELb0ELb0ELb0ELb0ELi2ELi2ELi4ELi2ELb1EEENS1_24CollectiveEpilogueBwdGQAISA_fSD_Li256ELb0ELb0EEENS1_19SingleTileSchedulerILb0ELb0ELb0ELi128EEEEEEEEEvNT_6ParamsE$_ZN4cute3eso3ESOILb1ELb0EJNS_1CILi0EEES3_S3_iEEC2ERKS3_S6_S6_RKi)
$_ZN7cutlass13device_kernelIN5flash19enable_sm80_to_sm89INS1_16FlashAttnBwdSm80INS1_25CollectiveMainloopBwdSm80ILi2ELi2EN4cute5tupleIJNS5_1CILi64EEENS7_ILi128EEES8_EEENS_10bfloat16_tEfNS_4arch4Sm80ELb0ELb0ELb1ELb0ELb0ELb0ELb0ELb0ELi2ELi2ELi4ELi2ELb1EEENS1_24CollectiveEpilogueBwdGQAISA_fSD_Li256ELb0ELb0EEENS1_19SingleTileSchedulerILb0ELb0ELb0ELi128EEEEEEEEEvNT_6ParamsE$_ZN4cute3eso3ESOILb1ELb0EJNS_1CILi0EEES3_S3_iEEC2ERKS3_S6_S6_RKi:
[----:B------:R-:W-:Y:S01]  /*6220*/  IADD3 R6, R28, -c[0x0][0x20], RZ ;  /* 0x800008001c067a10 */ /* 0x000fe20007ffe0ff */
[----:B------:R-:W-:Y:S01]  /*6230*/  IMAD.MOV.U32 R50, RZ, RZ, R10 ;  /* 0x000000ffff327224 */ /* 0x000fe200078e000a */
[----:B------:R-:W-:-:S03]  /*6240*/  MOV R51, 0x0 ;  /* 0x0000000000337802 */ /* 0x000fc60000000f00 */
[----:B------:R1:W-:Y:S01]  /*6250*/  STL [R6], R7 ;  /* 0x0000000706007387 */ /* 0x0003e20000100800 */
[----:B------:R-:W-:Y:S05]  /*6260*/  RET.REL.NODEC R50 `(_ZN7cutlass13device_kernelIN5flash19enable_sm80_to_sm89INS1_16FlashAttnBwdSm80INS1_25CollectiveMainloopBwdSm80ILi2ELi2EN4cute5tupleIJNS5_1CILi64EEENS7_ILi128EEES8_EEENS_10bfloat16_tEfNS_4arch4Sm80ELb0ELb0ELb1ELb0ELb0ELb0ELb0ELb0ELi2ELi2ELi4ELi2ELb1EEENS1_24CollectiveEpilogueBwdGQAISA_fSD_Li256ELb0ELb0EEENS1_19SingleTileSchedulerILb0ELb0ELb0ELi128EEEEEEEEEvNT_6ParamsE) ;  /* 0xffff9d9032007950 */ /* 0x000fea0003c3ffff */
        .type           $_ZN7cutlass13device_kernelIN5flash19enable_sm80_to_sm89INS1_16FlashAttnBwdSm80INS1_25CollectiveMainloopBwdSm80ILi2ELi2EN4cute5tupleIJNS5_1CILi64EEENS7_ILi128EEES8_EEENS_10bfloat16_tEfNS_4arch4Sm80ELb0ELb0ELb1ELb0ELb0ELb0ELb0ELb0ELi2ELi2ELi4ELi2ELb1EEENS1_24CollectiveEpilogueBwdGQAISA_fSD_Li256ELb0ELb0EEENS1_19SingleTileSchedulerILb0ELb0ELb0ELi128EEEEEEEEEvNT_6ParamsE$_ZN4cute3eso3ESOILb1ELb0EJNS_1CILi0EEES3_iEEC2ERKS3_S6_RKi,@function
        .size           $_ZN7cutlass13device_kernelIN5flash19enable_sm80_to_sm89INS1_16FlashAttnBwdSm80INS1_25CollectiveMainloopBwdSm80ILi2ELi2EN4cute5tupleIJNS5_1CILi64EEENS7_ILi128EEES8_EEENS_10bfloat16_tEfNS_4arch4Sm80ELb0ELb0ELb1ELb0ELb0ELb0ELb0ELb0ELi2ELi2ELi4ELi2ELb1EEENS1_24CollectiveEpilogueBwdGQAISA_fSD_Li256ELb0ELb0EEENS1_19SingleTileSchedulerILb0ELb0ELb0ELi128EEEEEEEEEvNT_6ParamsE$_ZN4cute3eso3ESOILb1ELb0EJNS_1CILi0EEES3_iEEC2ERKS3_S6_RKi,($_ZN7cutlass13device_kernelIN5flash19enable_sm80_to_sm89INS1_16FlashAttnBwdSm80INS1_25CollectiveMainloopBwdSm80ILi2ELi2EN4cute5tupleIJNS5_1CILi64EEENS7_ILi128EEES8_EEENS_10bfloat16_tEfNS_4arch4Sm80ELb0ELb0ELb1ELb0ELb0ELb0ELb0ELb0ELi2ELi2ELi4ELi2ELb1EEENS1_24CollectiveEpilogueBwdGQAISA_fSD_Li256ELb0ELb0EEENS1_19SingleTileSchedulerILb0ELb0ELb0ELi128EEEEEEEEEvNT_6ParamsE$_ZN4cute3eso3ESOILb1ELb0EJNS_1CILi0EEES3_iS3_EEC2ERKS3_S6_RKiS6_ - $_ZN7cutlass13device_kernelIN5flash19enable_sm80_to_sm89INS1_16FlashAttnBwdSm80INS1_25CollectiveMainloopBwdSm80ILi2ELi2EN4cute5tupleIJNS5_1CILi64EEENS7_ILi128EEES8_EEENS_10bfloat16_tEfNS_4arch4Sm80ELb0ELb0ELb1ELb0ELb0ELb0ELb0ELb0ELi2ELi2ELi4ELi2ELb1EEENS1_24CollectiveEpilogueBwdGQAISA_fSD_Li256ELb0ELb0EEENS1_19SingleTileSchedulerILb0ELb0ELb0ELi128EEEEEEEEEvNT_6ParamsE$_ZN4cute3eso3ESOILb1ELb0EJNS_1CILi0EEES3_iEEC2ERKS3_S6_RKi)
$_ZN7cutlass13device_kernelIN5flash19enable_sm80_to_sm89INS1_16FlashAttnBwdSm80INS1_25CollectiveMainloopBwdSm80ILi2ELi2EN4cute5tupleIJNS5_1CILi64EEENS7_ILi128EEES8_EEENS_10bfloat16_tEfNS_4arch4Sm80ELb0ELb0ELb1ELb0ELb0ELb0ELb0ELb0ELi2ELi2ELi4ELi2ELb1EEENS1_24CollectiveEpilogueBwdGQAISA_fSD_Li256ELb0ELb0EEENS1_19SingleTileSchedulerILb0ELb0ELb0ELi128EEEEEEEEEvNT_6ParamsE$_ZN4cute3eso3ESOILb1ELb0EJNS_1CILi0EEES3_iEEC2ERKS3_S6_RKi:
[----:B------:R-:W-:Y:S02]  /*6270*/  IADD3 R6, R28, -c[0x0][0x20], RZ ;  /* 0x800008001c067a10 */ /* 0x000fe40007ffe0ff */
[----:B------:R-:W-:-:S03]  /*6280*/  MOV R17, 0x0 ;  /* 0x0000000000117802 */ /* 0x000fc60000000f00 */
[----:B------:R1:W-:Y:S01]  /*6290*/  STL [R6], R7 ;  /* 0x0000000706007387 */ /* 0x0003e20000100800 */
[----:B------:R-:W-:Y:S05]  /*62a0*/  RET.REL.NODEC R16 `(_ZN7cutlass13device_kernelIN5flash19enable_sm80_to_sm89INS1_16FlashAttnBwdSm80INS1_25CollectiveMainloopBwdSm80ILi2ELi2EN4cute5tupleIJNS5_1CILi64EEENS7_ILi128EEES8_EEENS_10bfloat16_tEfNS_4arch4Sm80ELb0ELb0ELb1ELb0ELb0ELb0ELb0ELb0ELi2ELi2ELi4ELi2ELb1EEENS1_24CollectiveEpilogueBwdGQAISA_fSD_Li256ELb0ELb0EEENS1_19SingleTileSchedulerILb0ELb0ELb0ELi128EEEEEEEEEvNT_6ParamsE) ;  /* 0xffff9d5010007950 */ /* 0x000fea0003c3ffff */
        .type           $_ZN7cutlass13device_kernelIN5flash19enable_sm80_to_sm89INS1_16FlashAttnBwdSm80INS1_25CollectiveMainloopBwdSm80ILi2ELi2EN4cute5tupleIJNS5_1CILi64EEENS7_ILi128EEES8_EEENS_10bfloat16_tEfNS_4arch4Sm80ELb0ELb0ELb1ELb0ELb0ELb0ELb0ELb0ELi2ELi2ELi4ELi2ELb1EEENS1_24CollectiveEpilogueBwdGQAISA_fSD_Li256ELb0ELb0EEENS1_19SingleTileSchedulerILb0ELb0ELb0ELi128EEEEEEEEEvNT_6ParamsE$_ZN4cute3eso3ESOILb1ELb0EJNS_1CILi0EEES3_iS3_EEC2ERKS3_S6_RKiS6_,@function
        .size           $_ZN7cutlass13device_kernelIN5flash19enable_sm80_to_sm89INS1_16FlashAttnBwdSm80INS1_25CollectiveMainloopBwdSm80ILi2ELi2EN4cute5tupleIJNS5_1CILi64EEENS7_ILi128EEES8_EEENS_10bfloat16_tEfNS_4arch4Sm80ELb0ELb0ELb1ELb0ELb0ELb0ELb0ELb0ELi2ELi2ELi4ELi2ELb1EEENS1_24CollectiveEpilogueBwdGQAISA_fSD_Li256ELb0ELb0EEENS1_19SingleTileSchedulerILb0ELb0ELb0ELi128EEEEEEEEEvNT_6ParamsE$_ZN4cute3eso3ESOILb1ELb0EJNS_1CILi0EEES3_iS3_EEC2ERKS3_S6_RKiS6_,($_ZN7cutlass13device_kernelIN5flash19enable_sm80_to_sm89INS1_16FlashAttnBwdSm80INS1_25CollectiveMainloopBwdSm80ILi2ELi2EN4cute5tupleIJNS5_1CILi64EEENS7_ILi128EEES8_EEENS_10bfloat16_tEfNS_4arch4Sm80ELb0ELb0ELb1ELb0ELb0ELb0ELb0ELb0ELi2ELi2ELi4ELi2ELb1EEENS1_24CollectiveEpilogueBwdGQAISA_fSD_Li256ELb0ELb0EEENS1_19SingleTileSchedulerILb0ELb0ELb0ELi128EEEEEEEEEvNT_6ParamsE$_ZN4cute3eso3ESOILb1ELb0EJNS_1CILi0EEES3_iiEEC2ERKS3_S6_RKiS8_ - $_ZN7cutlass13device_kernelIN5flash19enable_sm80_to_sm89INS1_16FlashAttnBwdSm80INS1_25CollectiveMainloopBwdSm80ILi2ELi2EN4cute5tupleIJNS5_1CILi64EEENS7_ILi128EEES8_EEENS_10bfloat16_tEfNS_4arch4Sm80ELb0ELb0ELb1ELb0ELb0ELb0ELb0ELb0ELi2ELi2ELi4ELi2ELb1EEENS1_24CollectiveEpilogueBwdGQAISA_fSD_Li256ELb0ELb0EEENS1_19SingleTileSchedulerILb0ELb0ELb0ELi128EEEEEEEEEvNT_6ParamsE$_ZN4cute3eso3ESOILb1ELb0EJNS_1CILi0EEES3_iS3_EEC2ERKS3_S6_RKiS6_)
$_ZN7cutlass13device_kernelIN5flash19enable_sm80_to_sm89INS1_16FlashAttnBwdSm80INS1_25CollectiveMainloopBwdSm80ILi2ELi2EN4cute5tupleIJNS5_1CILi64EEENS7_ILi128EEES8_EEENS_10bfloat16_tEfNS_4arch4Sm80ELb0ELb0ELb1ELb0ELb0ELb0ELb0ELb0ELi2ELi2ELi4ELi2ELb1EEENS1_24CollectiveEpilogueBwdGQAISA_fSD_Li256ELb0ELb0EEENS1_19SingleTileSchedulerILb0ELb0ELb0ELi128EEEEEEEEEvNT_6ParamsE$_ZN4cute3eso3ESOILb1ELb0EJNS_1CILi0EEES3_iS3_EEC2ERKS3_S6_RKiS6_:
[----:B------:R-:W-:Y:S01]  /*62b0*/  IADD3 R6, R28, -c[0x0][0x20], RZ ;  /* 0x800008001c067a10 */ /* 0x000fe20007ffe0ff */
[----:B------:R-:W-:Y:S01]  /*62c0*/  IMAD.MOV.U32 R50, RZ, RZ, R10 ;  /* 0x000000ffff327224 */ /* 0x000fe200078e000a */
[----:B------:R-:W-:-:S03]  /*62d0*/  MOV R51, 0x0 ;  /* 0x0000000000337802 */ /* 0x000fc60000000f00 */
[----:B------:R1:W-:Y:S01]  /*62e0*/  STL [R6], R13 ;  /* 0x0000000d06007387 */ /* 0x0003e20000100800 */
[----:B------:R-:W-:Y:S05]  /*62f0*/  RET.REL.NODEC R50 `(_ZN7cutlass13device_kernelIN5flash19enable_sm80_to_sm89INS1_16FlashAttnBwdSm80INS1_25CollectiveMainloopBwdSm80ILi2ELi2EN4cute5tupleIJNS5_1CILi64EEENS7_ILi128EEES8_EEENS_10bfloat16_tEfNS_4arch4Sm80ELb0ELb0ELb1ELb0ELb0ELb0ELb0ELb0ELi2ELi2ELi4ELi2ELb1EEENS1_24CollectiveEpilogueBwdGQAISA_fSD_Li256ELb0ELb0EEENS1_19SingleTileSchedulerILb0ELb0ELb0ELi128EEEEEEEEEvNT_6ParamsE) ;  /* 0xffff9d0032007950 */ /* 0x000fea0003c3ffff */
        .type           $_ZN7cutlass13device_kernelIN5flash19enable_sm80_to_sm89INS1_16FlashAttnBwdSm80INS1_25CollectiveMainloopBwdSm80ILi2ELi2EN4cute5tupleIJNS5_1CILi64EEENS7_ILi128EEES8_EEENS_10bfloat16_tEfNS_4arch4Sm80ELb0ELb0ELb1ELb0ELb0ELb0ELb0ELb0ELi2ELi2ELi4ELi2ELb1EEENS1_24CollectiveEpilogueBwdGQAISA_fSD_Li256ELb0ELb0EEENS1_19SingleTileSchedulerILb0ELb0ELb0ELi128EEEEEEEEEvNT_6ParamsE$_ZN4cute3eso3ESOILb1ELb0EJNS_1CILi0EEES3_iiEEC2ERKS3_S6_RKiS8_,@function
        .size           $_ZN7cutlass13device_kernelIN5flash19enable_sm80_to_sm89INS1_16FlashAttnBwdSm80INS1_25CollectiveMainloopBwdSm80ILi2ELi2EN4cute5tupleIJNS5_1CILi64EEENS7_ILi128EEES8_EEENS_10bfloat16_tEfNS_4arch4Sm80ELb0ELb0ELb1ELb0ELb0ELb0ELb0ELb0ELi2ELi2ELi4ELi2ELb1EEENS1_24CollectiveEpilogueBwdGQAISA_fSD_Li256ELb0ELb0EEENS1_19SingleTileSchedulerILb0ELb0ELb0ELi128EEEEEEEEEvNT_6ParamsE$_ZN4cute3eso3ESOILb1ELb0EJNS_1CILi0EEES3_iiEEC2ERKS3_S6_RKiS8_,($_ZN7cutlass13device_kernelIN5flash19enable_sm80_to_sm89INS1_16FlashAttnBwdSm80INS1_25CollectiveMainloopBwdSm80ILi2ELi2EN4cute5tupleIJNS5_1CILi64EEENS7_ILi128EEES8_EEENS_10bfloat16_tEfNS_4arch4Sm80ELb0ELb0ELb1ELb0ELb0ELb0ELb0ELb0ELi2ELi2ELi4ELi2ELb1EEENS1_24CollectiveEpilogueBwdGQAISA_fSD_Li256ELb0ELb0EEENS1_19SingleTileSchedulerILb0ELb0ELb0ELi128EEEEEEEEEvNT_6ParamsE$_ZN4cute3eso3ESOILb1ELb0EJNS_1CILi0EEEiEEC2ERKS3_RKi - $_ZN7cutlass13device_kernelIN5flash19enable_sm80_to_sm89INS1_16FlashAttnBwdSm80INS1_25CollectiveMainloopBwdSm80ILi2ELi2EN4cute5tupleIJNS5_1CILi64EEENS7_ILi128EEES8_EEENS_10bfloat16_tEfNS_4arch4Sm80ELb0ELb0ELb1ELb0ELb0ELb0ELb0ELb0ELi2ELi2ELi4ELi2ELb1EEENS1_24CollectiveEpilogueBwdGQAISA_fSD_Li256ELb0ELb0EEENS1_19SingleTileSchedulerILb0ELb0ELb0ELi128EEEEEEEEEvNT_6ParamsE$_ZN4cute3eso3ESOILb1ELb0EJNS_1CILi0EEES3_iiEEC2ERKS3_S6_RKiS8_)
$_ZN7cutlass13device_kernelIN5flash19enable_sm80_to_sm89INS1_16FlashAttnBwdSm80INS1_25CollectiveMainloopBwdSm80ILi2ELi2EN4cute5tupleIJNS5_1CILi64EEENS7_ILi128EEES8_EEENS_10bfloat16_tEfNS_4arch4Sm80ELb0ELb0ELb1ELb0ELb0ELb0ELb0ELb0ELi2ELi2ELi4ELi2ELb1EEENS1_24CollectiveEpilogueBwdGQAISA_fSD_Li256ELb0ELb0EEENS1_19SingleTileSchedulerILb0ELb0ELb0ELi128EEEEEEEEEvNT_6ParamsE$_ZN4cute3eso3ESOILb1ELb0EJNS_1CILi0EEES3_iiEEC2ERKS3_S6_RKiS8_:
[----:B------:R-:W-:Y:S02]  /*6300*/  IADD3 R10, R10, -c[0x0][0x20], RZ ;  /* 0x800008000a0a7a10 */ /* 0x000fe40007ffe0ff */
[----:B------:R-:W-:-:S03]  /*6310*/  IADD3 R7, R7, -c[0x0][0x20], RZ ;  /* 0x8000080007077a10 */ /* 0x000fc60007ffe0ff */
[----:B------:R1:W-:Y:S04]  /*6320*/  STL [R10], R13 ;  /* 0x0000000d0a007387 */ /* 0x0003e80000100800 */
[----:B------:R-:W2:Y:S01]  /*6330*/  LDL R7, [R7] ;  /* 0x0000000007077983 */ /* 0x000ea20000100800 */
[----:B------:R-:W-:-:S03]  /*6340*/  IMAD.MOV.U32 R17, RZ, RZ, 0x0 ;  /* 0x00000000ff117424 */ /* 0x000fc600078e00ff */
[----:B--2---:R1:W-:Y:S01]  /*6350*/  STL [R10+0x4], R7 ;  /* 0x000004070a007387 */ /* 0x0043e20000100800 */
[----:B------:R-:W-:Y:S05]  /*6360*/  RET.REL.NODEC R16 `(_ZN7cutlass13device_kernelIN5flash19enable_sm80_to_sm89INS1_16FlashAttnBwdSm80INS1_25CollectiveMainloopBwdSm80ILi2ELi2EN4cute5tupleIJNS5_1CILi64EEENS7_ILi128EEES8_EEENS_10bfloat16_tEfNS_4arch4Sm80ELb0ELb0ELb1ELb0ELb0ELb0ELb0ELb0ELi2ELi2ELi4ELi2ELb1EEENS1_24CollectiveEpilogueBwdGQAISA_fSD_Li256ELb0ELb0EEENS1_19SingleTileSchedulerILb0ELb0ELb0ELi128EEEEEEEEEvNT_6ParamsE) ;  /* 0xffff9c9010007950 */ /* 0x000fea0003c3ffff */
        .type           $_ZN7cutlass13device_kernelIN5flash19enable_sm80_to_sm89INS1_16FlashAttnBwdSm80INS1_25CollectiveMainloopBwdSm80ILi2ELi2EN4cute5tupleIJNS5_1CILi64EEENS7_ILi128EEES8_EEENS_10bfloat16_tEfNS_4arch4Sm80ELb0ELb0ELb1ELb0ELb0ELb0ELb0ELb0ELi2ELi2ELi4ELi2ELb1EEENS1_24CollectiveEpilogueBwdGQAISA_fSD_Li256ELb0ELb0EEENS1_19SingleTileSchedulerILb0ELb0ELb0ELi128EEEEEEEEEvNT_6ParamsE$_ZN4cute3eso3ESOILb1ELb0EJNS_1CILi0EEEiEEC2ERKS3_RKi,@function
        .size           $_ZN7cutlass13device_kernelIN5flash19enable_sm80_to_sm89INS1_16FlashAttnBwdSm80INS1_25CollectiveMainloopBwdSm80ILi2ELi2EN4cute5tupleIJNS5_1CILi64EEENS7_ILi128EEES8_EEENS_10bfloat16_tEfNS_4arch4Sm80ELb0ELb0ELb1ELb0ELb0ELb0ELb0ELb0ELi2ELi2ELi4ELi2ELb1EEENS1_24CollectiveEpilogueBwdGQAISA_fSD_Li256ELb0ELb0EEENS1_19SingleTileSchedulerILb0ELb0ELb0ELi128EEEEEEEEEvNT_6ParamsE$_ZN4cute3eso3ESOILb1ELb0EJNS_1CILi0EEEiEEC2ERKS3_RKi,($_ZN7cutlass13device_kernelIN5flash19enable_sm80_to_sm89INS1_16FlashAttnBwdSm80INS1_25CollectiveMainloopBwdSm80ILi2ELi2EN4cute5tupleIJNS5_1CILi64EEENS7_ILi128EEES8_EEENS_10bfloat16_tEfNS_4arch4Sm80ELb0ELb0ELb1ELb0ELb0ELb0ELb0ELb0ELi2ELi2ELi4ELi2ELb1EEENS1_24CollectiveEpilogueBwdGQAISA_fSD_Li256ELb0ELb0EEENS1_19SingleTileSchedulerILb0ELb0ELb0ELi128EEEEEEEEEvNT_6ParamsE$_ZN4cute3eso3ESOILb1ELb0EJNS_1CILi0EEEiS3_EEC2ERKS3_RKiS6_ - $_ZN7cutlass13device_kernelIN5flash19enable_sm80_to_sm89INS1_16FlashAttnBwdSm80INS1_25CollectiveMainloopBwdSm80ILi2ELi2EN4cute5tupleIJNS5_1CILi64EEENS7_ILi128EEES8_EEENS_10bfloat16_tEfNS_4arch4Sm80ELb0ELb0ELb1ELb0ELb0ELb0ELb0ELb0ELi2ELi2ELi4ELi2ELb1EEENS1_24CollectiveEpilogueBwdGQAISA_fSD_Li256ELb0ELb0EEENS1_19SingleTileSchedulerILb0ELb0ELb0ELi128EEEEEEEEEvNT_6ParamsE$_ZN4cute3eso3ESOILb1ELb0EJNS_1CILi0EEEiEEC2ERKS3_RKi)
$_ZN7cutlass13device_kernelIN5flash19enable_sm80_to_sm89INS1_16FlashAttnBwdSm80INS1_25CollectiveMainloopBwdSm80ILi2ELi2EN4cute5tupleIJNS5_1CILi64EEENS7_ILi128EEES8_EEENS_10bfloat16_tEfNS_4arch4Sm80ELb0ELb0ELb1ELb0ELb0ELb0ELb0ELb0ELi2ELi2ELi4ELi2ELb1EEENS1_24CollectiveEpilogueBwdGQAISA_fSD_Li256ELb0ELb0EEENS1_19SingleTileSchedulerILb0ELb0ELb0ELi128EEEEEEEEEvNT_6ParamsE$_ZN4cute3eso3ESOILb1ELb0EJNS_1CILi0EEEiEEC2ERKS3_RKi:
[----:B------:R-:W-:Y:S02]  /*6370*/  IADD3 R6, R13, -c[0x0][0x20], RZ ;  /* 0x800008000d067a10 */ /* 0x000fe40007ffe0ff */
[----:B------:R-:W-:-:S03]  /*6380*/  MOV R17, 0x0 ;  /* 0x0000000000117802 */ /* 0x000fc60000000f00 */
[----:B------:R1:W-:Y:S01]  /*6390*/  STL [R6], R7 ;  /* 0x0000000706007387 */ /* 0x0003e20000100800 */
[----:B------:R-:W-:Y:S05]  /*63a0*/  RET.REL.NODEC R16 `(_ZN7cutlass13device_kernelIN5flash19enable_sm80_to_sm89INS1_16FlashAttnBwdSm80INS1_25CollectiveMainloopBwdSm80ILi2ELi2EN4cute5tupleIJNS5_1CILi64EEENS7_ILi128EEES8_EEENS_10bfloat16_tEfNS_4arch4Sm80ELb0ELb0ELb1ELb0ELb0ELb0ELb0ELb0ELi2ELi2ELi4ELi2ELb1EEENS1_24CollectiveEpilogueBwdGQAISA_fSD_Li256ELb0ELb0EEENS1_19SingleTileSchedulerILb0ELb0ELb0ELi128EEEEEEEEEvNT_6ParamsE) ;  /* 0xffff9c5010007950 */ /* 0x000fea0003c3ffff */
        .type           $_ZN7cutlass13device_kernelIN5flash19enable_sm80_to_sm89INS1_16FlashAttnBwdSm80INS1_25CollectiveMainloopBwdSm80ILi2ELi2EN4cute5tupleIJNS5_1CILi64EEENS7_ILi128EEES8_EEENS_10bfloat16_tEfNS_4arch4Sm80ELb0ELb0ELb1ELb0ELb0ELb0ELb0ELb0ELi2ELi2ELi4ELi2ELb1EEENS1_24CollectiveEpilogueBwdGQAISA_fSD_Li256ELb0ELb0EEENS1_19SingleTileSchedulerILb0ELb0ELb0ELi128EEEEEEEEEvNT_6ParamsE$_ZN4cute3eso3ESOILb1ELb0EJNS_1CILi0EEEiS3_EEC2ERKS3_RKiS6_,@function
        .size           $_ZN7cutlass13device_kernelIN5flash19enable_sm80_to_sm89INS1_16FlashAttnBwdSm80INS1_25CollectiveMainloopBwdSm80ILi2ELi2EN4cute5tupleIJNS5_1CILi64EEENS7_ILi128EEES8_EEENS_10bfloat16_tEfNS_4arch4Sm80ELb0ELb0ELb1ELb0ELb0ELb0ELb0ELb0ELi2ELi2ELi4ELi2ELb1EEENS1_24CollectiveEpilogueBwdGQAISA_fSD_Li256ELb0ELb0EEENS1_19SingleTileSchedulerILb0ELb0ELb0ELi128EEEEEEEEEvNT_6ParamsE$_ZN4cute3eso3ESOILb1ELb0EJNS_1CILi0EEEiS3_EEC2ERKS3_RKiS6_,($_ZN7cutlass13device_kernelIN5flash19enable_sm80_to_sm89INS1_16FlashAttnBwdSm80INS1_25CollectiveMainloopBwdSm80ILi2ELi2EN4cute5tupleIJNS5_1CILi64EEENS7_ILi128EEES8_EEENS_10bfloat16_tEfNS_4arch4Sm80ELb0ELb0ELb1ELb0ELb0ELb0ELb0ELb0ELi2ELi2ELi4ELi2ELb1EEENS1_24CollectiveEpilogueBwdGQAISA_fSD_Li256ELb0ELb0EEENS1_19SingleTileSchedulerILb0ELb0ELb0ELi128EEEEEEEEEvNT_6ParamsE$_ZN4cute3eso3ESOILb1ELb0EJNS_1CILi0EEEiS3_S3_EEC2ERKS3_RKiS6_S6_ - $_ZN7cutlass13device_kernelIN5flash19enable_sm80_to_sm89INS1_16FlashAttnBwdSm80INS1_25CollectiveMainloopBwdSm80ILi2ELi2EN4cute5tupleIJNS5_1CILi64EEENS7_ILi128EEES8_EEENS_10bfloat16_tEfNS_4arch4Sm80ELb0ELb0ELb1ELb0ELb0ELb0ELb0ELb0ELi2ELi2ELi4ELi2ELb1EEENS1_24CollectiveEpilogueBwdGQAISA_fSD_Li256ELb0ELb0EEENS1_19SingleTileSchedulerILb0ELb0ELb0ELi128EEEEEEEEEvNT_6ParamsE$_ZN4cute3eso3ESOILb1ELb0EJNS_1CILi0EEEiS3_EEC2ERKS3_RKiS6_)
$_ZN7cutlass13device_kernelIN5flash19enable_sm80_to_sm89INS1_16FlashAttnBwdSm80INS1_25CollectiveMainloopBwdSm80ILi2ELi2EN4cute5tupleIJNS5_1CILi64EEENS7_ILi128EEES8_EEENS_10bfloat16_tEfNS_4arch4Sm80ELb0ELb0ELb1ELb0ELb0ELb0ELb0ELb0ELi2ELi2ELi4ELi2ELb1EEENS1_24CollectiveEpilogueBwdGQAISA_fSD_Li256ELb0ELb0EEENS1_19SingleTileSchedulerILb0ELb0ELb0ELi128EEEEEEEEEvNT_6ParamsE$_ZN4cute3eso3ESOILb1ELb0EJNS_1CILi0EEEiS3_EEC2ERKS3_RKiS6_:
[----:B------:R-:W-:Y:S02]  /*63b0*/  IADD3 R6, R4, -c[0x0][0x20], RZ ;  /* 0x8000080004067a10 */ /* 0x000fe40007ffe0ff */
[----:B------:R-:W-:-:S03]  /*63c0*/  MOV R9, 0x0 ;  /* 0x0000000000097802 */ /* 0x000fc60000000f00 */
[----:B------:R1:W-:Y:S01]  /*63d0*/  STL [R6], R7 ;  /* 0x0000000706007387 */ /* 0x0003e20000100800 */
[----:B------:R-:W-:Y:S05]  /*63e0*/  RET.REL.NODEC R8 `(_ZN7cutlass13device_kernelIN5flash19enable_sm80_to_sm89INS1_16FlashAttnBwdSm80INS1_25CollectiveMainloopBwdSm80ILi2ELi2EN4cute5tupleIJNS5_1CILi64EEENS7_ILi128EEES8_EEENS_10bfloat16_tEfNS_4arch4Sm80ELb0ELb0ELb1ELb0ELb0ELb0ELb0ELb0ELi2ELi2ELi4ELi2ELb1EEENS1_24CollectiveEpilogueBwdGQAISA_fSD_Li256ELb0ELb0EEENS1_19SingleTileSchedulerILb0ELb0ELb0ELi128EEEEEEEEEvNT_6ParamsE) ;  /* 0xffff9c1008007950 */ /* 0x000fea0003c3ffff */
        .type           $_ZN7cutlass13device_kernelIN5flash19enable_sm80_to_sm89INS1_16FlashAttnBwdSm80INS1_25CollectiveMainloopBwdSm80ILi2ELi2EN4cute5tupleIJNS5_1CILi64EEENS7_ILi128EEES8_EEENS_10bfloat16_tEfNS_4arch4Sm80ELb0ELb0ELb1ELb0ELb0ELb0ELb0ELb0ELi2ELi2ELi4ELi2ELb1EEENS1_24CollectiveEpilogueBwdGQAISA_fSD_Li256ELb0ELb0EEENS1_19SingleTileSchedulerILb0ELb0ELb0ELi128EEEEEEEEEvNT_6ParamsE$_ZN4cute3eso3ESOILb1ELb0EJNS_1CILi0EEEiS3_S3_EEC2ERKS3_RKiS6_S6_,@function
        .size           $_ZN7cutlass13device_kernelIN5flash19enable_sm80_to_sm89INS1_16FlashAttnBwdSm80INS1_25CollectiveMainloopBwdSm80ILi2ELi2EN4cute5tupleIJNS5_1CILi64EEENS7_ILi128EEES8_EEENS_10bfloat16_tEfNS_4arch4Sm80ELb0ELb0ELb1ELb0ELb0ELb0ELb0ELb0ELi2ELi2ELi4ELi2ELb1EEENS1_24CollectiveEpilogueBwdGQAISA_fSD_Li256ELb0ELb0EEENS1_19SingleTileSchedulerILb0ELb0ELb0ELi128EEEEEEEEEvNT_6ParamsE$_ZN4cute3eso3ESOILb1ELb0EJNS_1CILi0EEEiS3_S3_EEC2ERKS3_RKiS6_S6_,($_ZN7cutlass13device_kernelIN5flash19enable_sm80_to_sm89INS1_16FlashAttnBwdSm80INS1_25CollectiveMainloopBwdSm80ILi2ELi2EN4cute5tupleIJNS5_1CILi64EEENS7_ILi128EEES8_EEENS_10bfloat16_tEfNS_4arch4Sm80ELb0ELb0ELb1ELb0ELb0ELb0ELb0ELb0ELi2ELi2ELi4ELi2ELb1EEENS1_24CollectiveEpilogueBwdGQAISA_fSD_Li256ELb0ELb0EEENS1_19SingleTileSchedulerILb0ELb0ELb0ELi128EEEEEEEEEvNT_6ParamsE$_ZN4cute3eso3ESOILb1ELb0EJNS_1CILi0EEEiiiEEC2ERKS3_RKiS8_S8_ - $_ZN7cutlass13device_kernelIN5flash19enable_sm80_to_sm89INS1_16FlashAttnBwdSm80INS1_25CollectiveMainloopBwdSm80ILi2ELi2EN4cute5tupleIJNS5_1CILi64EEENS7_ILi128EEES8_EEENS_10bfloat16_tEfNS_4arch4Sm80ELb0ELb0ELb1ELb0ELb0ELb0ELb0ELb0ELi2ELi2ELi4ELi2ELb1EEENS1_24CollectiveEpilogueBwdGQAISA_fSD_Li256ELb0ELb0EEENS1_19SingleTileSchedulerILb0ELb0ELb0ELi128EEEEEEEEEvNT_6ParamsE$_ZN4cute3eso3ESOILb1ELb0EJNS_1CILi0EEEiS3_S3_EEC2ERKS3_RKiS6_S6_)
$_ZN7cutlass13device_kernelIN5flash19enable_sm80_to_sm89INS1_16FlashAttnBwdSm80INS1_25CollectiveMainloopBwdSm80ILi2ELi2EN4cute5tupleIJNS5_1CILi64EEENS7_ILi128EEES8_EEENS_10bfloat16_tEfNS_4arch4Sm80ELb0ELb0ELb1ELb0ELb0ELb0ELb0ELb0ELi2ELi2ELi4ELi2ELb1EEENS1_24CollectiveEpilogueBwdGQAISA_fSD_Li256ELb0ELb0EEENS1_19SingleTileSchedulerILb0ELb0ELb0ELi128EEEEEEEEEvNT_6ParamsE$_ZN4cute3eso3ESOILb1ELb0EJNS_1CILi0EEEiS3_S3_EEC2ERKS3_RKiS6_S6_:
[----:B------:R-:W-:Y:S02]  /*63f0*/  IADD3 R6, R28, -c[0x0][0x20], RZ ;  /* 0x800008001c067a10 */ /* 0x000fe40007ffe0ff */
[----:B------:R-:W-:-:S03]  /*6400*/  MOV R17, 0x0 ;  /* 0x0000000000117802 */ /* 0x000fc60000000f00 */
[----:B------:R1:W-:Y:S01]  /*6410*/  STL [R6], R7 ;  /* 0x0000000706007387 */ /* 0x0003e20000100800 */
[----:B------:R-:W-:Y:S05]  /*6420*/  RET.REL.NODEC R16 `(_ZN7cutlass13device_kernelIN5flash19enable_sm80_to_sm89INS1_16FlashAttnBwdSm80INS1_25CollectiveMainloopBwdSm80ILi2ELi2EN4cute5tupleIJNS5_1CILi64EEENS7_ILi128EEES8_EEENS_10bfloat16_tEfNS_4arch4Sm80ELb0ELb0ELb1ELb0ELb0ELb0ELb0ELb0ELi2ELi2ELi4ELi2ELb1EEENS1_24CollectiveEpilogueBwdGQAISA_fSD_Li256ELb0ELb0EEENS1_19SingleTileSchedulerILb0ELb0ELb0ELi128EEEEEEEEEvNT_6ParamsE) ;  /* 0xffff9bd010007950 */ /* 0x000fea0003c3ffff */
        .type           $_ZN7cutlass13device_kernelIN5flash19enable_sm80_to_sm89INS1_16FlashAttnBwdSm80INS1_25CollectiveMainloopBwdSm80ILi2ELi2EN4cute5tupleIJNS5_1CILi64EEENS7_ILi128EEES8_EEENS_10bfloat16_tEfNS_4arch4Sm80ELb0ELb0ELb1ELb0ELb0ELb0ELb0ELb0ELi2ELi2ELi4ELi2ELb1EEENS1_24CollectiveEpilogueBwdGQAISA_fSD_Li256ELb0ELb0EEENS1_19SingleTileSchedulerILb0ELb0ELb0ELi128EEEEEEEEEvNT_6ParamsE$_ZN4cute3eso3ESOILb1ELb0EJNS_1CILi0EEEiiiEEC2ERKS3_RKiS8_S8_,@function
        .size           $_ZN7cutlass13device_kernelIN5flash19enable_sm80_to_sm89INS1_16FlashAttnBwdSm80INS1_25CollectiveMainloopBwdSm80ILi2ELi2EN4cute5tupleIJNS5_1CILi64EEENS7_ILi128EEES8_EEENS_10bfloat16_tEfNS_4arch4Sm80ELb0ELb0ELb1ELb0ELb0ELb0ELb0ELb0ELi2ELi2ELi4ELi2ELb1EEENS1_24CollectiveEpilogueBwdGQAISA_fSD_Li256ELb0ELb0EEENS1_19SingleTileSchedulerILb0ELb0ELb0ELi128EEEEEEEEEvNT_6ParamsE$_ZN4cute3eso3ESOILb1ELb0EJNS_1CILi0EEEiiiEEC2ERKS3_RKiS8_S8_,($_ZN7cutlass13device_kernelIN5flash19enable_sm80_to_sm89INS1_16FlashAttnBwdSm80INS1_25CollectiveMainloopBwdSm80ILi2ELi2EN4cute5tupleIJNS5_1CILi64EEENS7_ILi128EEES8_EEENS_10bfloat16_tEfNS_4arch4Sm80ELb0ELb0ELb1ELb0ELb0ELb0ELb0ELb0ELi2ELi2ELi4ELi2ELb1EEENS1_24CollectiveEpilogueBwdGQAISA_fSD_Li256ELb0ELb0EEENS1_19SingleTileSchedulerILb0ELb0ELb0ELi128EEEEEEEEEvNT_6ParamsE$_ZN4cute3eso3ESOILb1ELb0EJNS_5tupleIJNS2_IJNS_1CILi8EEENS3_ILi1EEEEEENS3_ILi2EEES5_EEENS2_IJNS2_IJS5_NS3_ILi0EEEEEElS9_EEEEEC2ERKS8_RKSB_ - $_ZN7cutlass13device_kernelIN5flash19enable_sm80_to_sm89INS1_16FlashAttnBwdSm80INS1_25CollectiveMainloopBwdSm80ILi2ELi2EN4cute5tupleIJNS5_1CILi64EEENS7_ILi128EEES8_EEENS_10bfloat16_tEfNS_4arch4Sm80ELb0ELb0ELb1ELb0ELb0ELb0ELb0ELb0ELi2ELi2ELi4ELi2ELb1EEENS1_24CollectiveEpilogueBwdGQAISA_fSD_Li256ELb0ELb0EEENS1_19SingleTileSchedulerILb0ELb0ELb0ELi128EEEEEEEEEvNT_6ParamsE$_ZN4cute3eso3ESOILb1ELb0EJNS_1CILi0EEEiiiEEC2ERKS3_RKiS8_S8_)
$_ZN7cutlass13device_kernelIN5flash19enable_sm80_to_sm89INS1_16FlashAttnBwdSm80INS1_25CollectiveMainloopBwdSm80ILi2ELi2EN4cute5tupleIJNS5_1CILi64EEENS7_ILi128EEES8_EEENS_10bfloat16_tEfNS_4arch4Sm80ELb0ELb0ELb1ELb0ELb0ELb0ELb0ELb0ELi2ELi2ELi4ELi2ELb1EEENS1_24CollectiveEpilogueBwdGQAISA_fSD_Li256ELb0ELb0EEENS1_19SingleTileSchedulerILb0ELb0ELb0ELi128EEEEEEEEEvNT_6ParamsE$_ZN4cute3eso3ESOILb1ELb0EJNS_1CILi0EEEiiiEEC2ERKS3_RKiS8_S8_:
[----:B------:R-:W-:Y:S02]  /*6430*/  IADD3 R7, R7, -c[0x0][0x20], RZ ;  /* 0x8000080007077a10 */ /* 0x000fe40007ffe0ff */
[----:B------:R-:W-:-:S03]  /*6440*/  IADD3 R6, R6, -c[0x0][0x20], RZ ;  /* 0x8000080006067a10 */ /* 0x000fc60007ffe0ff */
[----:B------:R1:W-:Y:S04]  /*6450*/  STL [R7], R50 ;  /* 0x0000003207007387 */ /* 0x0003e80000100800 */
[----:B------:R-:W2:Y:S01]  /*6460*/  LDL R6, [R6] ;  /* 0x0000000006067983 */ /* 0x000ea20000100800 */
[----:B------:R-:W-:Y:S01]  /*6470*/  IADD3 R11, R11, -c[0x0][0x20], RZ ;  /* 0x800008000b0b7a10 */ /* 0x000fe20007ffe0ff */
[----:B------:R-:W-:Y:S02]  /*6480*/  IMAD.MOV.U32 R17, RZ, RZ, 0x0 ;  /* 0x00000000ff117424 */ /* 0x000fe400078e00ff */
[----:B--2---:R1:W-:Y:S04]  /*6490*/  STL [R7+0x4], R6 ;  /* 0x0000040607007387 */ /* 0x0043e80000100800 */
[----:B------:R-:W2:Y:S04]  /*64a0*/  LDL R60, [R11] ;  /* 0x000000000b3c7983 */ /* 0x000ea80000100800 */
[----:B--2---:R1:W-:Y:S01]  /*64b0*/  STL [R7+0x8], R60 ;  /* 0x0000083c07007387 */ /* 0x0043e20000100800 */
[----:B------:R-:W-:Y:S05]  /*64c0*/  RET.REL.NODEC R16 `(_ZN7cutlass13device_kernelIN5flash19enable_sm80_to_sm89INS1_16FlashAttnBwdSm80INS1_25CollectiveMainloopBwdSm80ILi2ELi2EN4cute5tupleIJNS5_1CILi64EEENS7_ILi128EEES8_EEENS_10bfloat16_tEfNS_4arch4Sm80ELb0ELb0ELb1ELb0ELb0ELb0ELb0ELb0ELi2ELi2ELi4ELi2ELb1EEENS1_24CollectiveEpilogueBwdGQAISA_fSD_Li256ELb0ELb0EEENS1_19SingleTileSchedulerILb0ELb0ELb0ELi128EEEEEEEEEvNT_6ParamsE) ;  /* 0xffff9b3010007950 */ /* 0x000fea0003c3ffff */
        .type           $_ZN7cutlass13device_kernelIN5flash19enable_sm80_to_sm89INS1_16FlashAttnBwdSm80INS1_25CollectiveMainloopBwdSm80ILi2ELi2EN4cute5tupleIJNS5_1CILi64EEENS7_ILi128EEES8_EEENS_10bfloat16_tEfNS_4arch4Sm80ELb0ELb0ELb1ELb0ELb0ELb0ELb0ELb0ELi2ELi2ELi4ELi2ELb1EEENS1_24CollectiveEpilogueBwdGQAISA_fSD_Li256ELb0ELb0EEENS1_19SingleTileSchedulerILb0ELb0ELb0ELi128EEEEEEEEEvNT_6ParamsE$_ZN4cute3eso3ESOILb1ELb0EJNS_5tupleIJNS2_IJNS_1CILi8EEENS3_ILi1EEEEEENS3_ILi2EEES5_EEENS2_IJNS2_IJS5_NS3_ILi0EEEEEElS9_EEEEEC2ERKS8_RKSB_,@function
        .size           $_ZN7cutlass13device_kernelIN5flash19enable_sm80_to_sm89INS1_16FlashAttnBwdSm80INS1_25CollectiveMainloopBwdSm80ILi2ELi2EN4cute5tupleIJNS5_1CILi64EEENS7_ILi128EEES8_EEENS_10bfloat16_tEfNS_4arch4Sm80ELb0ELb0ELb1ELb0ELb0ELb0ELb0ELb0ELi2ELi2ELi4ELi2ELb1EEENS1_24CollectiveEpilogueBwdGQAISA_fSD_Li256ELb0ELb0EEENS1_19SingleTileSchedulerILb0ELb0ELb0ELi128EEEEEEEEEvNT_6ParamsE$_ZN4cute3eso3ESOILb1ELb0EJNS_5tupleIJNS2_IJNS_1CILi8EEENS3_ILi1EEEEEENS3_ILi2EEES5_EEENS2_IJNS2_IJS5_NS3_ILi0EEEEEElS9_EEEEEC2ERKS8_RKSB_,($_ZN7cutlass13device_kernelIN5flash19enable_sm80_to_sm89INS1_16FlashAttnBwdSm80INS1_25CollectiveMainloopBwdSm80ILi2ELi2EN4cute5tupleIJNS5_1CILi64EEENS7_ILi128EEES8_EEENS_10bfloat16_tEfNS_4arch4Sm80ELb0ELb0ELb1ELb0ELb0ELb0ELb0ELb0ELi2ELi2ELi4ELi2ELb1EEENS1_24CollectiveEpilogueBwdGQAISA_fSD_Li256ELb0ELb0EEENS1_19SingleTileSchedulerILb0ELb0ELb0ELi128EEEEEEEEEvNT_6ParamsE$_ZN4cute3eso3ESOILb1ELb0EJNS_5tupleIJNS_1CILi1EEENS3_ILi0EEEEEElS5_EEC2ERKS6_RKlRKS5_ - $_ZN7cutlass13device_kernelIN5flash19enable_sm80_to_sm89INS1_16FlashAttnBwdSm80INS1_25CollectiveMainloopBwdSm80ILi2ELi2EN4cute5tupleIJNS5_1CILi64EEENS7_ILi128EEES8_EEENS_10bfloat16_tEfNS_4arch4Sm80ELb0ELb0ELb1ELb0ELb0ELb0ELb0ELb0ELi2ELi2ELi4ELi2ELb1EEENS1_24CollectiveEpilogueBwdGQAISA_fSD_Li256ELb0ELb0EEENS1_19SingleTileSchedulerILb0ELb0ELb0ELi128EEEEEEEEEvNT_6ParamsE$_ZN4cute3eso3ESOILb1ELb0EJNS_5tupleIJNS2_IJNS_1CILi8EEENS3_ILi1EEEEEENS3_ILi2EEES5_EEENS2_IJNS2_IJS5_NS3_ILi0EEEEEElS9_EEEEEC2ERKS8_RKSB_)
$_ZN7cutlass13device_kernelIN5flash19enable_sm80_to_sm89INS1_16FlashAttnBwdSm80INS1_25CollectiveMainloopBwdSm80ILi2ELi2EN4cute5tupleIJNS5_1CILi64EEENS7_ILi128EEES8_EEENS_10bfloat16_tEfNS_4arch4Sm80ELb0ELb0ELb1ELb0ELb0ELb0ELb0ELb0ELi2ELi2ELi4ELi2ELb1EEENS1_24CollectiveEpilogueBwdGQAISA_fSD_Li256ELb0ELb0EEENS1_19SingleTileSchedulerILb0ELb0ELb0ELi128EEEEEEEEEvNT_6ParamsE$_ZN4cute3eso3ESOILb1ELb0EJNS_5tupleIJNS2_IJNS_1CILi8EEENS3_ILi1EEEEEENS3_ILi2EEES5_EEENS2_IJNS2_IJS5_NS3_ILi0EEEEEElS9_EEEEEC2ERKS8_RKSB_:
[----:B------:R-:W-:Y:S01]  /*64d0*/  IADD3 R7, R4, -c[0x0][0x20], RZ ;  /* 0x8000080004077a10 */ /* 0x000fe20007ffe0ff */
[----:B------:R-:W-:Y:S01]  /*64e0*/  IMAD.MOV.U32 R128, RZ, RZ, R6 ;  /* 0x000000ffff807224 */ /* 0x000fe200078e0006 */
[----:B------:R-:W-:Y:S01]  /*64f0*/  MOV R130, R10 ;  /* 0x0000000a00827202 */ /* 0x000fe20000000f00 */
[----:B------:R-:W-:Y:S01]  /*6500*/  IMAD.MOV.U32 R129, RZ, RZ, R9 ;  /* 0x000000ffff817224 */ /* 0x000fe200078e0009 */
[----:B------:R-:W-:-:S04]  /*6510*/  MOV R131, 0x0 ;  /* 0x0000000000837802 */ /* 0x000fc80000000f00 */
[----:B------:R1:W-:Y:S01]  /*6520*/  STL.64 [R7], R128 ;  /* 0x0000008007007387 */ /* 0x0003e20000100a00 */
[----:B------:R-:W-:Y:S05]  /*6530*/  RET.REL.NODEC R130 `(_ZN7cutlass13device_kernelIN5flash19enable_sm80_to_sm89INS1_16FlashAttnBwdSm80INS1_25CollectiveMainloopBwdSm80ILi2ELi2EN4cute5tupleIJNS5_1CILi64EEENS7_ILi128EEES8_EEENS_10bfloat16_tEfNS_4arch4Sm80ELb0ELb0ELb1ELb0ELb0ELb0ELb0ELb0ELi2ELi2ELi4ELi2ELb1EEENS1_24CollectiveEpilogueBwdGQAISA_fSD_Li256ELb0ELb0EEENS1_19SingleTileSchedulerILb0ELb0ELb0ELi128EEEEEEEEEvNT_6ParamsE) ;  /* 0xffff9ac082007950 */ /* 0x000fea0003c3ffff */
        .type           $_ZN7cutlass13device_kernelIN5flash19enable_sm80_to_sm89INS1_16FlashAttnBwdSm80INS1_25CollectiveMainloopBwdSm80ILi2ELi2EN4cute5tupleIJNS5_1CILi64EEENS7_ILi128EEES8_EEENS_10bfloat16_tEfNS_4arch4Sm80ELb0ELb0ELb1ELb0ELb0ELb0ELb0ELb0ELi2ELi2ELi4ELi2ELb1EEENS1_24CollectiveEpilogueBwdGQAISA_fSD_Li256ELb0ELb0EEENS1_19SingleTileSchedulerILb0ELb0ELb0ELi128EEEEEEEEEvNT_6ParamsE$_ZN4cute3eso3ESOILb1ELb0EJNS_5tupleIJNS_1CILi1EEENS3_ILi0EEEEEElS5_EEC2ERKS6_RKlRKS5_,@function
        .size           $_ZN7cutlass13device_kernelIN5flash19enable_sm80_to_sm89INS1_16FlashAttnBwdSm80INS1_25CollectiveMainloopBwdSm80ILi2ELi2EN4cute5tupleIJNS5_1CILi64EEENS7_ILi128EEES8_EEENS_10bfloat16_tEfNS_4arch4Sm80ELb0ELb0ELb1ELb0ELb0ELb0ELb0ELb0ELi2ELi2ELi4ELi2ELb1EEENS1_24CollectiveEpilogueBwdGQAISA_fSD_Li256ELb0ELb0EEENS1_19SingleTileSchedulerILb0ELb0ELb0ELi128EEEEEEEEEvNT_6ParamsE$_ZN4cute3eso3ESOILb1ELb0EJNS_5tupleIJNS_1CILi1EEENS3_ILi0EEEEEElS5_EEC2ERKS6_RKlRKS5_,($_ZN7cutlass13device_kernelIN5flash19enable_sm80_to_sm89INS1_16FlashAttnBwdSm80INS1_25CollectiveMainloopBwdSm80ILi2ELi2EN4cute5tupleIJNS5_1CILi64EEENS7_ILi128EEES8_EEENS_10bfloat16_tEfNS_4arch4Sm80ELb0ELb0ELb1ELb0ELb0ELb0ELb0ELb0ELi2ELi2ELi4ELi2ELb1EEENS1_24CollectiveEpilogueBwdGQAISA_fSD_Li256ELb0ELb0EEENS1_19SingleTileSchedulerILb0ELb0ELb0ELi128EEEEEEEEEvNT_6ParamsE$_ZN4cute3eso3ESOILb1ELb0EJNS_6LayoutINS_5tupleIJNS3_IJNS_1CILi1EEES5_EEEEEENS3_IJNS3_IJS5_NS4_ILi0EEEEEEEEEEENS_10ViewEngineINS_8gmem_ptrIPKN7cutlass9uint128_tEEEEEEEC2ERKSB_RKSJ_ - $_ZN7cutlass13device_kernelIN5flash19enable_sm80_to_sm89INS1_16FlashAttnBwdSm80INS1_25CollectiveMainloopBwdSm80ILi2ELi2EN4cute5tupleIJNS5_1CILi64EEENS7_ILi128EEES8_EEENS_10bfloat16_tEfNS_4arch4Sm80ELb0ELb0ELb1ELb0ELb0ELb0ELb0ELb0ELi2ELi2ELi4ELi2ELb1EEENS1_24CollectiveEpilogueBwdGQAISA_fSD_Li256ELb0ELb0EEENS1_19SingleTileSchedulerILb0ELb0ELb0ELi128EEEEEEEEEvNT_6ParamsE$_ZN4cute3eso3ESOILb1ELb0EJNS_5tupleIJNS_1CILi1EEENS3_ILi0EEEEEElS5_EEC2ERKS6_RKlRKS5_)
$_ZN7cutlass13device_kernelIN5flash19enable_sm80_to_sm89INS1_16FlashAttnBwdSm80INS1_25CollectiveMainloopBwdSm80ILi2ELi2EN4cute5tupleIJNS5_1CILi64EEENS7_ILi128EEES8_EEENS_10bfloat16_tEfNS_4arch4Sm80ELb0ELb0ELb1ELb0ELb0ELb0ELb0ELb0ELi2ELi2ELi4ELi2ELb1EEENS1_24CollectiveEpilogueBwdGQAISA_fSD_Li256ELb0ELb0EEENS1_19SingleTileSchedulerILb0ELb0ELb0ELi128EEEEEEEEEvNT_6ParamsE$_ZN4cute3eso3ESOILb1ELb0EJNS_5tupleIJNS_1CILi1EEENS3_ILi0EEEEEElS5_EEC2ERKS6_RKlRKS5_:
[----:B------:R-:W-:Y:S01]  /*6540*/  IADD3 R7, R7, -c[0x0][0x20], RZ ;  /* 0x8000080007077a10 */ /* 0x000fe20007ffe0ff */
[----:B------:R-:W-:Y:S01]  /*6550*/  IMAD.MOV.U32 R128, RZ, RZ, R6 ;  /* 0x000000ffff807224 */ /* 0x000fe200078e0006 */
[----:B------:R-:W-:Y:S01]  /*6560*/  MOV R130, R10 ;  /* 0x0000000a00827202 */ /* 0x000fe20000000f00 */
[----:B------:R-:W-:Y:S01]  /*6570*/  IMAD.MOV.U32 R129, RZ, RZ, R9 ;  /* 0x000000ffff817224 */ /* 0x000fe200078e0009 */
[----:B------:R-:W-:-:S04]  /*6580*/  MOV R131, 0x0 ;  /* 0x0000000000837802 */ /* 0x000fc80000000f00 */
[----:B------:R1:W-:Y:S01]  /*6590*/  STL.64 [R7], R128 ;  /* 0x0000008007007387 */ /* 0x0003e20000100a00 */
[----:B------:R-:W-:Y:S05]  /*65a0*/  RET.REL.NODEC R130 `(_ZN7cutlass13device_kernelIN5flash19enable_sm80_to_sm89INS1_16FlashAttnBwdSm80INS1_25CollectiveMainloopBwdSm80ILi2ELi2EN4cute5tupleIJNS5_1CILi64EEENS7_ILi128EEES8_EEENS_10bfloat16_tEfNS_4arch4Sm80ELb0ELb0ELb1ELb0ELb0ELb0ELb0ELb0ELi2ELi2ELi4ELi2ELb1EEENS1_24CollectiveEpilogueBwdGQAISA_fSD_Li256ELb0ELb0EEENS1_19SingleTileSchedulerILb0ELb0ELb0ELi128EEEEEEEEEvNT_6ParamsE) ;  /* 0xffff9a5082007950 */ /* 0x000fea0003c3ffff */
        .type           $_ZN7cutlass13device_kernelIN5flash19enable_sm80_to_sm89INS1_16FlashAttnBwdSm80INS1_25CollectiveMainloopBwdSm80ILi2ELi2EN4cute5tupleIJNS5_1CILi64EEENS7_ILi128EEES8_EEENS_10bfloat16_tEfNS_4arch4Sm80ELb0ELb0ELb1ELb0ELb0ELb0ELb0ELb0ELi2ELi2ELi4ELi2ELb1EEENS1_24CollectiveEpilogueBwdGQAISA_fSD_Li256ELb0ELb0EEENS1_19SingleTileSchedulerILb0ELb0ELb0ELi128EEEEEEEEEvNT_6ParamsE$_ZN4cute3eso3ESOILb1ELb0EJNS_6LayoutINS_5tupleIJNS3_IJNS_1CILi1EEES5_EEEEEENS3_IJNS3_IJS5_NS4_ILi0EEEEEEEEEEENS_10ViewEngineINS_8gmem_ptrIPKN7cutlass9uint128_tEEEEEEEC2ERKSB_RKSJ_,@function
        .size           $_ZN7cutlass13device_kernelIN5flash19enable_sm80_to_sm89INS1_16FlashAttnBwdSm80INS1_25CollectiveMainloopBwdSm80ILi2ELi2EN4cute5tupleIJNS5_1CILi64EEENS7_ILi128EEES8_EEENS_10bfloat16_tEfNS_4arch4Sm80ELb0ELb0ELb1ELb0ELb0ELb0ELb0ELb0ELi2ELi2ELi4ELi2ELb1EEENS1_24CollectiveEpilogueBwdGQAISA_fSD_Li256ELb0ELb0EEENS1_19SingleTileSchedulerILb0ELb0ELb0ELi128EEEEEEEEEvNT_6ParamsE$_ZN4cute3eso3ESOILb1ELb0EJNS_6LayoutINS_5tupleIJNS3_IJNS_1CILi1EEES5_EEEEEENS3_IJNS3_IJS5_NS4_ILi0EEEEEEEEEEENS_10ViewEngineINS_8gmem_ptrIPKN7cutlass9uint128_tEEEEEEEC2ERKSB_RKSJ_,($_ZN7cutlass13device_kernelIN5flash19enable_sm80_to_sm89INS1_16FlashAttnBwdSm80INS1_25CollectiveMainloopBwdSm80ILi2ELi2EN4cute5tupleIJNS5_1CILi64EEENS7_ILi128EEES8_EEENS_10bfloat16_tEfNS_4arch4Sm80ELb0ELb0ELb1ELb0ELb0ELb0ELb0ELb0ELi2ELi2ELi4ELi2ELb1EEENS1_24CollectiveEpilogueBwdGQAISA_fSD_Li256ELb0ELb0EEENS1_19SingleTileSchedulerILb0ELb0ELb0ELi128EEEEEEEEEvNT_6ParamsE$_ZN4cute3eso3ESOILb1ELb0EJNS_6LayoutINS_5tupleIJNS3_IJNS_1CILi1EEES5_EEEEEENS3_IJNS3_IJS5_NS4_ILi0EEEEEEEEEEENS_10ViewEngineINS_8smem_ptrIPN7cutlass9uint128_tEEEEEEEC2ERKSB_RKSI_ - $_ZN7cutlass13device_kernelIN5flash19enable_sm80_to_sm89INS1_16FlashAttnBwdSm80INS1_25CollectiveMainloopBwdSm80ILi2ELi2EN4cute5tupleIJNS5_1CILi64EEENS7_ILi128EEES8_EEENS_10bfloat16_tEfNS_4arch4Sm80ELb0ELb0ELb1ELb0ELb0ELb0ELb0ELb0ELi2ELi2ELi4ELi2ELb1EEENS1_24CollectiveEpilogueBwdGQAISA_fSD_Li256ELb0ELb0EEENS1_19SingleTileSchedulerILb0ELb0ELb0ELi128EEEEEEEEEvNT_6ParamsE$_ZN4cute3eso3ESOILb1ELb0EJNS_6LayoutINS_5tupleIJNS3_IJNS_1CILi1EEES5_EEEEEENS3_IJNS3_IJS5_NS4_ILi0EEEEEEEEEEENS_10ViewEngineINS_8gmem_ptrIPKN7cutlass9uint128_tEEEEEEEC2ERKSB_RKSJ_)
$_ZN7cutlass13device_kernelIN5flash19enable_sm80_to_sm89INS1_16FlashAttnBwdSm80INS1_25CollectiveMainloopBwdSm80ILi2ELi2EN4cute5tupleIJNS5_1CILi64EEENS7_ILi128EEES8_EEENS_10bfloat16_tEfNS_4arch4Sm80ELb0ELb0ELb1ELb0ELb0ELb0ELb0ELb0ELi2ELi2ELi4ELi2ELb1EEENS1_24CollectiveEpilogueBwdGQAISA_fSD_Li256ELb0ELb0EEENS1_19SingleTileSchedulerILb0ELb0ELb0ELi128EEEEEEEEEvNT_6ParamsE$_ZN4cute3eso3ESOILb1ELb0EJNS_6LayoutINS_5tupleIJNS3_IJNS_1CILi1EEES5_EEEEEENS3_IJNS3_IJS5_NS4_ILi0EEEEEEEEEEENS_10ViewEngineINS_8gmem_ptrIPKN7cutlass9uint128_tEEEEEEEC2ERKSB_RKSJ_:
[----:B------:R-:W-:Y:S01]  /*65b0*/  IADD3 R10, R4, -c[0x0][0x20], RZ ;  /* 0x80000800040a7a10 */ /* 0x000fe20007ffe0ff */
[----:B------:R-:W-:Y:S01]  /*65c0*/  IMAD.MOV.U32 R128, RZ, RZ, R16 ;  /* 0x000000ffff807224 */ /* 0x000fe200078e0010 */
[----:B------:R-:W-:-:S03]  /*65d0*/  MOV R129, 0x0 ;  /* 0x0000000000817802 */ /* 0x000fc60000000f00 */
[----:B------:R1:W-:Y:S01]  /*65e0*/  STL.64 [R10], R6 ;  /* 0x000000060a007387 */ /* 0x0003e20000100a00 */
[----:B------:R-:W-:Y:S05]  /*65f0*/  RET.REL.NODEC R128 `(_ZN7cutlass13device_kernelIN5flash19enable_sm80_to_sm89INS1_16FlashAttnBwdSm80INS1_25CollectiveMainloopBwdSm80ILi2ELi2EN4cute5tupleIJNS5_1CILi64EEENS7_ILi128EEES8_EEENS_10bfloat16_tEfNS_4arch4Sm80ELb0ELb0ELb1ELb0ELb0ELb0ELb0ELb0ELi2ELi2ELi4ELi2ELb1EEENS1_24CollectiveEpilogueBwdGQAISA_fSD_Li256ELb0ELb0EEENS1_19SingleTileSchedulerILb0ELb0ELb0ELi128EEEEEEEEEvNT_6ParamsE) ;  /* 0xffff9a0080007950 */ /* 0x000fea0003c3ffff */
        .type           $_ZN7cutlass13device_kernelIN5flash19enable_sm80_to_sm89INS1_16FlashAttnBwdSm80INS1_25CollectiveMainloopBwdSm80ILi2ELi2EN4cute5tupleIJNS5_1CILi64EEENS7_ILi128EEES8_EEENS_10bfloat16_tEfNS_4arch4Sm80ELb0ELb0ELb1ELb0ELb0ELb0ELb0ELb0ELi2ELi2ELi4ELi2ELb1EEENS1_24CollectiveEpilogueBwdGQAISA_fSD_Li256ELb0ELb0EEENS1_19SingleTileSchedulerILb0ELb0ELb0ELi128EEEEEEEEEvNT_6ParamsE$_ZN4cute3eso3ESOILb1ELb0EJNS_6LayoutINS_5tupleIJNS3_IJNS_1CILi1EEES5_EEEEEENS3_IJNS3_IJS5_NS4_ILi0EEEEEEEEEEENS_10ViewEngineINS_8smem_ptrIPN7cutlass9uint128_tEEEEEEEC2ERKSB_RKSI_,@function
        .size           $_ZN7cutlass13device_kernelIN5flash19enable_sm80_to_sm89INS1_16FlashAttnBwdSm80INS1_25CollectiveMainloopBwdSm80ILi2ELi2EN4cute5tupleIJNS5_1CILi64EEENS7_ILi128EEES8_EEENS_10bfloat16_tEfNS_4arch4Sm80ELb0ELb0ELb1ELb0ELb0ELb0ELb0ELb0ELi2ELi2ELi4ELi2ELb1EEENS1_24CollectiveEpilogueBwdGQAISA_fSD_Li256ELb0ELb0EEENS1_19SingleTileSchedulerILb0ELb0ELb0ELi128EEEEEEEEEvNT_6ParamsE$_ZN4cute3eso3ESOILb1ELb0EJNS_6LayoutINS_5tupleIJNS3_IJNS_1CILi1EEES5_EEEEEENS3_IJNS3_IJS5_NS4_ILi0EEEEEEEEEEENS_10ViewEngineINS_8smem_ptrIPN7cutlass9uint128_tEEEEEEEC2ERKSB_RKSI_,($_ZN7cutlass13device_kernelIN5flash19enable_sm80_to_sm89INS1_16FlashAttnBwdSm80INS1_25CollectiveMainloopBwdSm80ILi2ELi2EN4cute5tupleIJNS5_1CILi64EEENS7_ILi128EEES8_EEENS_10bfloat16_tEfNS_4arch4Sm80ELb0ELb0ELb1ELb0ELb0ELb0ELb0ELb0ELi2ELi2ELi4ELi2ELb1EEENS1_24CollectiveEpilogueBwdGQAISA_fSD_Li256ELb0ELb0EEENS1_19SingleTileSchedulerILb0ELb0ELb0ELi128EEEEEEEEEvNT_6ParamsE$_ZN4cute3eso3ESOILb1ELb0EJNS_6LayoutINS_5tupleIJNS3_IJNS_1CILi4EEENS4_ILi1EEEEEEEEENS3_IJNS3_IJS6_NS4_ILi0EEEEEEEEEEENS_10ViewEngineINS_8gmem_ptrIPKfEEEEEEC2ERKSC_RKSI_ - $_ZN7cutlass13device_kernelIN5flash19enable_sm80_to_sm89INS1_16FlashAttnBwdSm80INS1_25CollectiveMainloopBwdSm80ILi2ELi2EN4cute5tupleIJNS5_1CILi64EEENS7_ILi128EEES8_EEENS_10bfloat16_tEfNS_4arch4Sm80ELb0ELb0ELb1ELb0ELb0ELb0ELb0ELb0ELi2ELi2ELi4ELi2ELb1EEENS1_24CollectiveEpilogueBwdGQAISA_fSD_Li256ELb0ELb0EEENS1_19SingleTileSchedulerILb0ELb0ELb0ELi128EEEEEEEEEvNT_6ParamsE$_ZN4cute3eso3ESOILb1ELb0EJNS_6LayoutINS_5tupleIJNS3_IJNS_1CILi1EEES5_EEEEEENS3_IJNS3_IJS5_NS4_ILi0EEEEEEEEEEENS_10ViewEngineINS_8smem_ptrIPN7cutlass9uint128_tEEEEEEEC2ERKSB_RKSI_)
$_ZN7cutlass13device_kernelIN5flash19enable_sm80_to_sm89INS1_16FlashAttnBwdSm80INS1_25CollectiveMainloopBwdSm80ILi2ELi2EN4cute5tupleIJNS5_1CILi64EEENS7_ILi128EEES8_EEENS_10bfloat16_tEfNS_4arch4Sm80ELb0ELb0ELb1ELb0ELb0ELb0ELb0ELb0ELi2ELi2ELi4ELi2ELb1EEENS1_24CollectiveEpilogueBwdGQAISA_fSD_Li256ELb0ELb0EEENS1_19SingleTileSchedulerILb0ELb0ELb0ELi128EEEEEEEEEvNT_6ParamsE$_ZN4cute3eso3ESOILb1ELb0EJNS_6LayoutINS_5tupleIJNS3_IJNS_1CILi1EEES5_EEEEEENS3_IJNS3_IJS5_NS4_ILi0EEEEEEEEEEENS_10ViewEngineINS_8smem_ptrIPN7cutlass9uint128_tEEEEEEEC2ERKSB_RKSI_:
[----:B------:R-:W-:Y:S02]  /*6600*/  IADD3 R8, R4, -c[0x0][0x20], RZ ;  /* 0x8000080004087a10 */ /* 0x000fe40007ffe0ff */
[----:B------:R-:W-:-:S03]  /*6610*/  MOV R11, 0x0 ;  /* 0x00000000000b7802 */ /* 0x000fc60000000f00 */
[----:B------:R1:W-:Y:S01]  /*6620*/  STL.64 [R8], R6 ;  /* 0x0000000608007387 */ /* 0x0003e20000100a00 */
[----:B------:R-:W-:Y:S05]  /*6630*/  RET.REL.NODEC R10 `(_ZN7cutlass13device_kernelIN5flash19enable_sm80_to_sm89INS1_16FlashAttnBwdSm80INS1_25CollectiveMainloopBwdSm80ILi2ELi2EN4cute5tupleIJNS5_1CILi64EEENS7_ILi128EEES8_EEENS_10bfloat16_tEfNS_4arch4Sm80ELb0ELb0ELb1ELb0ELb0ELb0ELb0ELb0ELi2ELi2ELi4ELi2ELb1EEENS1_24CollectiveEpilogueBwdGQAISA_fSD_Li256ELb0ELb0EEENS1_19SingleTileSchedulerILb0ELb0ELb0ELi128EEEEEEEEEvNT_6ParamsE) ;  /* 0xffff99c00a007950 */ /* 0x000fea0003c3ffff */
        .type           $_ZN7cutlass13device_kernelIN5flash19enable_sm80_to_sm89INS1_16FlashAttnBwdSm80INS1_25CollectiveMainloopBwdSm80ILi2ELi2EN4cute5tupleIJNS5_1CILi64EEENS7_ILi128EEES8_EEENS_10bfloat16_tEfNS_4arch4Sm80ELb0ELb0ELb1ELb0ELb0ELb0ELb0ELb0ELi2ELi2ELi4ELi2ELb1EEENS1_24CollectiveEpilogueBwdGQAISA_fSD_Li256ELb0ELb0EEENS1_19SingleTileSchedulerILb0ELb0ELb0ELi128EEEEEEEEEvNT_6ParamsE$_ZN4cute3eso3ESOILb1ELb0EJNS_6LayoutINS_5tupleIJNS3_IJNS_1CILi4EEENS4_ILi1EEEEEEEEENS3_IJNS3_IJS6_NS4_ILi0EEEEEEEEEEENS_10ViewEngineINS_8gmem_ptrIPKfEEEEEEC2ERKSC_RKSI_,@function
        .size           $_ZN7cutlass13device_kernelIN5flash19enable_sm80_to_sm89INS1_16FlashAttnBwdSm80INS1_25CollectiveMainloopBwdSm80ILi2ELi2EN4cute5tupleIJNS5_1CILi64EEENS7_ILi128EEES8_EEENS_10bfloat16_tEfNS_4arch4Sm80ELb0ELb0ELb1ELb0ELb0ELb0ELb0ELb0ELi2ELi2ELi4ELi2ELb1EEENS1_24CollectiveEpilogueBwdGQAISA_fSD_Li256ELb0ELb0EEENS1_19SingleTileSchedulerILb0ELb0ELb0ELi128EEEEEEEEEvNT_6ParamsE$_ZN4cute3eso3ESOILb1ELb0EJNS_6LayoutINS_5tupleIJNS3_IJNS_1CILi4EEENS4_ILi1EEEEEEEEENS3_IJNS3_IJS6_NS4_ILi0EEEEEEEEEEENS_10ViewEngineINS_8gmem_ptrIPKfEEEEEEC2ERKSC_RKSI_,($_ZN7cutlass13device_kernelIN5flash19enable_sm80_to_sm89INS1_16FlashAttnBwdSm80INS1_25CollectiveMainloopBwdSm80ILi2ELi2EN4cute5tupleIJNS5_1CILi64EEENS7_ILi128EEES8_EEENS_10bfloat16_tEfNS_4arch4Sm80ELb0ELb0ELb1ELb0ELb0ELb0ELb0ELb0ELi2ELi2ELi4ELi2ELb1EEENS1_24CollectiveEpilogueBwdGQAISA_fSD_Li256ELb0ELb0EEENS1_19SingleTileSchedulerILb0ELb0ELb0ELi128EEEEEEEEEvNT_6ParamsE$_ZN4cute3eso3ESOILb1ELb0EJNS_6LayoutINS_5tupleIJNS3_IJNS_1CILi4EEENS4_ILi1EEEEEEEEENS3_IJNS3_IJS6_NS4_ILi0EEEEEEEEEEENS_10ViewEngineINS_8smem_ptrIPfEEEEEEC2ERKSC_RKSH_ - $_ZN7cutlass13device_kernelIN5flash19enable_sm80_to_sm89INS1_16FlashAttnBwdSm80INS1_25CollectiveMainloopBwdSm80ILi2ELi2EN4cute5tupleIJNS5_1CILi64EEENS7_ILi128EEES8_EEENS_10bfloat16_tEfNS_4arch4Sm80ELb0ELb0ELb1ELb0ELb0ELb0ELb0ELb0ELi2ELi2ELi4ELi2ELb1EEENS1_24CollectiveEpilogueBwdGQAISA_fSD_Li256ELb0ELb0EEENS1_19SingleTileSchedulerILb0ELb0ELb0ELi128EEEEEEEEEvNT_6ParamsE$_ZN4cute3eso3ESOILb1ELb0EJNS_6LayoutINS_5tupleIJNS3_IJNS_1CILi4EEENS4_ILi1EEEEEEEEENS3_IJNS3_IJS6_NS4_ILi0EEEEEEEEEEENS_10ViewEngineINS_8gmem_ptrIPKfEEEEEEC2ERKSC_RKSI_)
$_ZN7cutlass13device_kernelIN5flash19enable_sm80_to_sm89INS1_16FlashAttnBwdSm80INS1_25CollectiveMainloopBwdSm80ILi2ELi2EN4cute5tupleIJNS5_1CILi64EEENS7_ILi128EEES8_EEENS_10bfloat16_tEfNS_4arch4Sm80ELb0ELb0ELb1ELb0ELb0ELb0ELb0ELb0ELi2ELi2ELi4ELi2ELb1EEENS1_24CollectiveEpilogueBwdGQAISA_fSD_Li256ELb0ELb0EEENS1_19SingleTileSchedulerILb0ELb0ELb0ELi128EEEEEEEEEvNT_6ParamsE$_ZN4cute3eso3ESOILb1ELb0EJNS_6LayoutINS_5tupleIJNS3_IJNS_1CILi4EEENS4_ILi1EEEEEEEEENS3_IJNS3_IJS6_NS4_ILi0EEEEEEEEEEENS_10ViewEngineINS_8gmem_ptrIPKfEEEEEEC2ERKSC_RKSI_:
[----:B------:R-:W-:Y:S02]  /*6640*/  IADD3 R10, R13, -c[0x0][0x20], RZ ;  /* 0x800008000d0a7a10 */ /* 0x000fe40007ffe0ff */
[----:B------:R-:W-:-:S03]  /*6650*/  MOV R17, 0x0 ;  /* 0x0000000000117802 */ /* 0x000fc60000000f00 */
[----:B------:R1:W-:Y:S01]  /*6660*/  STL.64 [R10], R6 ;  /* 0x000000060a007387 */ /* 0x0003e20000100a00 */
[----:B------:R-:W-:Y:S05]  /*6670*/  RET.REL.NODEC R16 `(_ZN7cutlass13device_kernelIN5flash19enable_sm80_to_sm89INS1_16FlashAttnBwdSm80INS1_25CollectiveMainloopBwdSm80ILi2ELi2EN4cute5tupleIJNS5_1CILi64EEENS7_ILi128EEES8_EEENS_10bfloat16_tEfNS_4arch4Sm80ELb0ELb0ELb1ELb0ELb0ELb0ELb0ELb0ELi2ELi2ELi4ELi2ELb1EEENS1_24CollectiveEpilogueBwdGQAISA_fSD_Li256ELb0ELb0EEENS1_19SingleTileSchedulerILb0ELb0ELb0ELi128EEEEEEEEEvNT_6ParamsE) ;  /* 0xffff998010007950 */ /* 0x000fea0003c3ffff */
        .type           $_ZN7cutlass13device_kernelIN5flash19enable_sm80_to_sm89INS1_16FlashAttnBwdSm80INS1_25CollectiveMainloopBwdSm80ILi2ELi2EN4cute5tupleIJNS5_1CILi64EEENS7_ILi128EEES8_EEENS_10bfloat16_tEfNS_4arch4Sm80ELb0ELb0ELb1ELb0ELb0ELb0ELb0ELb0ELi2ELi2ELi4ELi2ELb1EEENS1_24CollectiveEpilogueBwdGQAISA_fSD_Li256ELb0ELb0EEENS1_19SingleTileSchedulerILb0ELb0ELb0ELi128EEEEEEEEEvNT_6ParamsE$_ZN4cute3eso3ESOILb1ELb0EJNS_6LayoutINS_5tupleIJNS3_IJNS_1CILi4EEENS4_ILi1EEEEEEEEENS3_IJNS3_IJS6_NS4_ILi0EEEEEEEEEEENS_10ViewEngineINS_8smem_ptrIPfEEEEEEC2ERKSC_RKSH_,@function
        .size           $_ZN7cutlass13device_kernelIN5flash19enable_sm80_to_sm89INS1_16FlashAttnBwdSm80INS1_25CollectiveMainloopBwdSm80ILi2ELi2EN4cute5tupleIJNS5_1CILi64EEENS7_ILi128EEES8_EEENS_10bfloat16_tEfNS_4arch4Sm80ELb0ELb0ELb1ELb0ELb0ELb0ELb0ELb0ELi2ELi2ELi4ELi2ELb1EEENS1_24CollectiveEpilogueBwdGQAISA_fSD_Li256ELb0ELb0EEENS1_19SingleTileSchedulerILb0ELb0ELb0ELi128EEEEEEEEEvNT_6ParamsE$_ZN4cute3eso3ESOILb1ELb0EJNS_6LayoutINS_5tupleIJNS3_IJNS_1CILi4EEENS4_ILi1EEEEEEEEENS3_IJNS3_IJS6_NS4_ILi0EEEEEEEEEEENS_10ViewEngineINS_8smem_ptrIPfEEEEEEC2ERKSC_RKSH_,($_ZN7cutlass13device_kernelIN5flash19enable_sm80_to_sm89INS1_16FlashAttnBwdSm80INS1_25CollectiveMainloopBwdSm80ILi2ELi2EN4cute5tupleIJNS5_1CILi64EEENS7_ILi128EEES8_EEENS_10bfloat16_tEfNS_4arch4Sm80ELb0ELb0ELb1ELb0ELb0ELb0ELb0ELb0ELi2ELi2ELi4ELi2ELb1EEENS1_24CollectiveEpilogueBwdGQAISA_fSD_Li256ELb0ELb0EEENS1_19SingleTileSchedulerILb0ELb0ELb0ELi128EEEEEEEEEvNT_6ParamsE$_ZN4cute3eso3ESOILb1ELb0EJNS_6LayoutINS_5tupleIJNS3_IJNS_1CILi4EEENS4_ILi1EEEEEES6_EEENS3_IJNS3_IJS6_NS4_ILi0EEEEEES9_EEEEENS_10ViewEngineINS_8gmem_ptrIPKfEEEEEEC2ERKSC_RKSI_ - $_ZN7cutlass13device_kernelIN5flash19enable_sm80_to_sm89INS1_16FlashAttnBwdSm80INS1_25CollectiveMainloopBwdSm80ILi2ELi2EN4cute5tupleIJNS5_1CILi64EEENS7_ILi128EEES8_EEENS_10bfloat16_tEfNS_4arch4Sm80ELb0ELb0ELb1ELb0ELb0ELb0ELb0ELb0ELi2ELi2ELi4ELi2ELb1EEENS1_24CollectiveEpilogueBwdGQAISA_fSD_Li256ELb0ELb0EEENS1_19SingleTileSchedulerILb0ELb0ELb0ELi128EEEEEEEEEvNT_6ParamsE$_ZN4cute3eso3ESOILb1ELb0EJNS_6LayoutINS_5tupleIJNS3_IJNS_1CILi4EEENS4_ILi1EEEEEEEEENS3_IJNS3_IJS6_NS4_ILi0EEEEEEEEEEENS_10ViewEngineINS_8smem_ptrIPfEEEEEEC2ERKSC_RKSH_)
$_ZN7cutlass13device_kernelIN5flash19enable_sm80_to_sm89INS1_16FlashAttnBwdSm80INS1_25CollectiveMainloopBwdSm80ILi2ELi2EN4cute5tupleIJNS5_1CILi64EEENS7_ILi128EEES8_EEENS_10bfloat16_tEfNS_4arch4Sm80ELb0ELb0ELb1ELb0ELb0ELb0ELb0ELb0ELi2ELi2ELi4ELi2ELb1EEENS1_24CollectiveEpilogueBwdGQAISA_fSD_Li256ELb0ELb0EEENS1_19SingleTileSchedulerILb0ELb0ELb0ELi128EEEEEEEEEvNT_6ParamsE$_ZN4cute3eso3ESOILb1ELb0EJNS_6LayoutINS_5tupleIJNS3_IJNS_1CILi4EEENS4_ILi1EEEEEEEEENS3_IJNS3_IJS6_NS4_ILi0EEEEEEEEEEENS_10ViewEngineINS_8smem_ptrIPfEEEEEEC2ERKSC_RKSH_:
[----:B------:R-:W-:Y:S02]  /*6680*/  IADD3 R8, R13, -c[0x0][0x20], RZ ;  /* 0x800008000d087a10 */ /* 0x000fe40007ffe0ff */
[----:B------:R-:W-:-:S03]  /*6690*/  MOV R17, 0x0 ;  /* 0x0000000000117802 */ /* 0x000fc60000000f00 */
[----:B------:R1:W-:Y:S01]  /*66a0*/  STL.64 [R8], R6 ;  /* 0x0000000608007387 */ /* 0x0003e20000100a00 */
[----:B------:R-:W-:Y:S05]  /*66b0*/  RET.REL.NODEC R16 `(_ZN7cutlass13device_kernelIN5flash19enable_sm80_to_sm89INS1_16FlashAttnBwdSm80INS1_25CollectiveMainloopBwdSm80ILi2ELi2EN4cute5tupleIJNS5_1CILi64EEENS7_ILi128EEES8_EEENS_10bfloat16_tEfNS_4arch4Sm80ELb0ELb0ELb1ELb0ELb0ELb0ELb0ELb0ELi2ELi2ELi4ELi2ELb1EEENS1_24CollectiveEpilogueBwdGQAISA_fSD_Li256ELb0ELb0EEENS1_19SingleTileSchedulerILb0ELb0ELb0ELi128EEEEEEEEEvNT_6ParamsE) ;  /* 0xffff994010007950 */ /* 0x000fea0003c3ffff */
        .type           $_ZN7cutlass13device_kernelIN5flash19enable_sm80_to_sm89INS1_16FlashAttnBwdSm80INS1_25CollectiveMainloopBwdSm80ILi2ELi2EN4cute5tupleIJNS5_1CILi64EEENS7_ILi128EEES8_EEENS_10bfloat16_tEfNS_4arch4Sm80ELb0ELb0ELb1ELb0ELb0ELb0ELb0ELb0ELi2ELi2ELi4ELi2ELb1EEENS1_24CollectiveEpilogueBwdGQAISA_fSD_Li256ELb0ELb0EEENS1_19SingleTileSchedulerILb0ELb0ELb0ELi128EEEEEEEEEvNT_6ParamsE$_ZN4cute3eso3ESOILb1ELb0EJNS_6LayoutINS_5tupleIJNS3_IJNS_1CILi4EEENS4_ILi1EEEEEES6_EEENS3_IJNS3_IJS6_NS4_ILi0EEEEEES9_EEEEENS_10ViewEngineINS_8gmem_ptrIPKfEEEEEEC2ERKSC_RKSI_,@function
        .size           $_ZN7cutlass13device_kernelIN5flash19enable_sm80_to_sm89INS1_16FlashAttnBwdSm80INS1_25CollectiveMainloopBwdSm80ILi2ELi2EN4cute5tupleIJNS5_1CILi64EEENS7_ILi128EEES8_EEENS_10bfloat16_tEfNS_4arch4Sm80ELb0ELb0ELb1ELb0ELb0ELb0ELb0ELb0ELi2ELi2ELi4ELi2ELb1EEENS1_24CollectiveEpilogueBwdGQAISA_fSD_Li256ELb0ELb0EEENS1_19SingleTileSchedulerILb0ELb0ELb0ELi128EEEEEEEEEvNT_6ParamsE$_ZN4cute3eso3ESOILb1ELb0EJNS_6LayoutINS_5tupleIJNS3_IJNS_1CILi4EEENS4_ILi1EEEEEES6_EEENS3_IJNS3_IJS6_NS4_ILi0EEEEEES9_EEEEENS_10ViewEngineINS_8gmem_ptrIPKfEEEEEEC2ERKSC_RKSI_,($_ZN7cutlass13device_kernelIN5flash19enable_sm80_to_sm89INS1_16FlashAttnBwdSm80INS1_25CollectiveMainloopBwdSm80ILi2ELi2EN4cute5tupleIJNS5_1CILi64EEENS7_ILi128EEES8_EEENS_10bfloat16_tEfNS_4arch4Sm80ELb0ELb0ELb1ELb0ELb0ELb0ELb0ELb0ELi2ELi2ELi4ELi2ELb1EEENS1_24CollectiveEpilogueBwdGQAISA_fSD_Li256ELb0ELb0EEENS1_19SingleTileSchedulerILb0ELb0ELb0ELi128EEEEEEEEEvNT_6ParamsE$_ZN4cute3eso3ESOILb1ELb0EJNS_6LayoutINS_5tupleIJNS3_IJNS_1CILi4EEENS4_ILi1EEEEEES6_EEENS3_IJNS3_IJS6_NS4_ILi0EEEEEES9_EEEEENS_10ViewEngineINS_8smem_ptrIPfEEEEEEC2ERKSC_RKSH_ - $_ZN7cutlass13device_kernelIN5flash19enable_sm80_to_sm89INS1_16FlashAttnBwdSm80INS1_25CollectiveMainloopBwdSm80ILi2ELi2EN4cute5tupleIJNS5_1CILi64EEENS7_ILi128EEES8_EEENS_10bfloat16_tEfNS_4arch4Sm80ELb0ELb0ELb1ELb0ELb0ELb0ELb0ELb0ELi2ELi2ELi4ELi2ELb1EEENS1_24CollectiveEpilogueBwdGQAISA_fSD_Li256ELb0ELb0EEENS1_19SingleTileSchedulerILb0ELb0ELb0ELi128EEEEEEEEEvNT_6ParamsE$_ZN4cute3eso3ESOILb1ELb0EJNS_6LayoutINS_5tupleIJNS3_IJNS_1CILi4EEENS4_ILi1EEEEEES6_EEENS3_IJNS3_IJS6_NS4_ILi0EEEEEES9_EEEEENS_10ViewEngineINS_8gmem_ptrIPKfEEEEEEC2ERKSC_RKSI_)
$_ZN7cutlass13device_kernelIN5flash19enable_sm80_to_sm89INS1_16FlashAttnBwdSm80INS1_25CollectiveMainloopBwdSm80ILi2ELi2EN4cute5tupleIJNS5_1CILi64EEENS7_ILi128EEES8_EEENS_10bfloat16_tEfNS_4arch4Sm80ELb0ELb0ELb1ELb0ELb0ELb0ELb0ELb0ELi2ELi2ELi4ELi2ELb1EEENS1_24CollectiveEpilogueBwdGQAISA_fSD_Li256ELb0ELb0EEENS1_19SingleTileSchedulerILb0ELb0ELb0ELi128EEEEEEEEEvNT_6ParamsE$_ZN4cute3eso3ESOILb1ELb0EJNS_6LayoutINS_5tupleIJNS3_IJNS_1CILi4EEENS4_ILi1EEEEEES6_EEENS3_IJNS3_IJS6_NS4_ILi0EEEEEES9_EEEEENS_10ViewEngineINS_8gmem_ptrIPKfEEEEEEC2ERKSC_RKSI_:
[----:B------:R-:W-:Y:S02]  /*66c0*/  IADD3 R8, R4, -c[0x0][0x20], RZ ;  /* 0x8000080004087a10 */ /* 0x000fe40007ffe0ff */
[----:B------:R-:W-:-:S03]  /*66d0*/  MOV R11, 0x0 ;  /* 0x00000000000b7802 */ /* 0x000fc60000000f00 */
[----:B------:R1:W-:Y:S01]  /*66e0*/  STL.64 [R8], R6 ;  /* 0x0000000608007387 */ /* 0x0003e20000100a00 */
[----:B------:R-:W-:Y:S05]  /*66f0*/  RET.REL.NODEC R10 `(_ZN7cutlass13device_kernelIN5flash19enable_sm80_to_sm89INS1_16FlashAttnBwdSm80INS1_25CollectiveMainloopBwdSm80ILi2ELi2EN4cute5tupleIJNS5_1CILi64EEENS7_ILi128EEES8_EEENS_10bfloat16_tEfNS_4arch4Sm80ELb0ELb0ELb1ELb0ELb0ELb0ELb0ELb0ELi2ELi2ELi4ELi2ELb1EEENS1_24CollectiveEpilogueBwdGQAISA_fSD_Li256ELb0ELb0EEENS1_19SingleTileSchedulerILb0ELb0ELb0ELi128EEEEEEEEEvNT_6ParamsE) ;  /* 0xffff99000a007950 */ /* 0x000fea0003c3ffff */
        .type           $_ZN7cutlass13device_kernelIN5flash19enable_sm80_to_sm89INS1_16FlashAttnBwdSm80INS1_25CollectiveMainloopBwdSm80ILi2ELi2EN4cute5tupleIJNS5_1CILi64EEENS7_ILi128EEES8_EEENS_10bfloat16_tEfNS_4arch4Sm80ELb0ELb0ELb1ELb0ELb0ELb0ELb0ELb0ELi2ELi2ELi4ELi2ELb1EEENS1_24CollectiveEpilogueBwdGQAISA_fSD_Li256ELb0ELb0EEENS1_19SingleTileSchedulerILb0ELb0ELb0ELi128EEEEEEEEEvNT_6ParamsE$_ZN4cute3eso3ESOILb1ELb0EJNS_6LayoutINS_5tupleIJNS3_IJNS_1CILi4EEENS4_ILi1EEEEEES6_EEENS3_IJNS3_IJS6_NS4_ILi0EEEEEES9_EEEEENS_10ViewEngineINS_8smem_ptrIPfEEEEEEC2ERKSC_RKSH_,@function
        .size           $_ZN7cutlass13device_kernelIN5flash19enable_sm80_to_sm89INS1_16FlashAttnBwdSm80INS1_25CollectiveMainloopBwdSm80ILi2ELi2EN4cute5tupleIJNS5_1CILi64EEENS7_ILi128EEES8_EEENS_10bfloat16_tEfNS_4arch4Sm80ELb0ELb0ELb1ELb0ELb0ELb0ELb0ELb0ELi2ELi2ELi4ELi2ELb1EEENS1_24CollectiveEpilogueBwdGQAISA_fSD_Li256ELb0ELb0EEENS1_19SingleTileSchedulerILb0ELb0ELb0ELi128EEEEEEEEEvNT_6ParamsE$_ZN4cute3eso3ESOILb1ELb0EJNS_6LayoutINS_5tupleIJNS3_IJNS_1CILi4EEENS4_ILi1EEEEEES6_EEENS3_IJNS3_IJS6_NS4_ILi0EEEEEES9_EEEEENS_10ViewEngineINS_8smem_ptrIPfEEEEEEC2ERKSC_RKSH_,($_ZN7cutlass13device_kernelIN5flash19enable_sm80_to_sm89INS1_16FlashAttnBwdSm80INS1_25CollectiveMainloopBwdSm80ILi2ELi2EN4cute5tupleIJNS5_1CILi64EEENS7_ILi128EEES8_EEENS_10bfloat16_tEfNS_4arch4Sm80ELb0ELb0ELb1ELb0ELb0ELb0ELb0ELb0ELi2ELi2ELi4ELi2ELb1EEENS1_24CollectiveEpilogueBwdGQAISA_fSD_Li256ELb0ELb0EEENS1_19SingleTileSchedulerILb0ELb0ELb0ELi128EEEEEEEEEvNT_6ParamsE$_ZN4cute3eso3ESOILb1ELb0EJNS_6LayoutINS_5tupleIJNS3_IJNS_1CILi4EEENS4_ILi1EEEEEES6_EEENS3_IJNS3_IJS6_NS4_ILi0EEEEEES9_EEEEEiEEC2ERKSC_RKi - $_ZN7cutlass13device_kernelIN5flash19enable_sm80_to_sm89INS1_16FlashAttnBwdSm80INS1_25CollectiveMainloopBwdSm80ILi2ELi2EN4cute5tupleIJNS5_1CILi64EEENS7_ILi128EEES8_EEENS_10bfloat16_tEfNS_4arch4Sm80ELb0ELb0ELb1ELb0ELb0ELb0ELb0ELb0ELi2ELi2ELi4ELi2ELb1EEENS1_24CollectiveEpilogueBwdGQAISA_fSD_Li256ELb0ELb0EEENS1_19SingleTileSchedulerILb0ELb0ELb0ELi128EEEEEEEEEvNT_6ParamsE$_ZN4cute3eso3ESOILb1ELb0EJNS_6LayoutINS_5tupleIJNS3_IJNS_1CILi4EEENS4_ILi1EEEEEES6_EEENS3_IJNS3_IJS6_NS4_ILi0EEEEEES9_EEEEENS_10ViewEngineINS_8smem_ptrIPfEEEEEEC2ERKSC_RKSH_)
$_ZN7cutlass13device_kernelIN5flash19enable_sm80_to_sm89INS1_16FlashAttnBwdSm80INS1_25CollectiveMainloopBwdSm80ILi2ELi2EN4cute5tupleIJNS5_1CILi64EEENS7_ILi128EEES8_EEENS_10bfloat16_tEfNS_4arch4Sm80ELb0ELb0ELb1ELb0ELb0ELb0ELb0ELb0ELi2ELi2ELi4ELi2ELb1EEENS1_24CollectiveEpilogueBwdGQAISA_fSD_Li256ELb0ELb0EEENS1_19SingleTileSchedulerILb0ELb0ELb0ELi128EEEEEEEEEvNT_6ParamsE$_ZN4cute3eso3ESOILb1ELb0EJNS_6LayoutINS_5tupleIJNS3_IJNS_1CILi4EEENS4_ILi1EEEEEES6_EEENS3_IJNS3_IJS6_NS4_ILi0EEEEEES9_EEEEENS_10ViewEngineINS_8smem_ptrIPfEEEEEEC2ERKSC_RKSH_:
[----:B------:R-:W-:Y:S02]  /*6700*/  IADD3 R8, R4, -c[0x0][0x20], RZ ;  /* 0x8000080004087a10 */ /* 0x000fe40007ffe0ff */
[----:B------:R-:W-:-:S03]  /*6710*/  MOV R17, 0x0 ;  /* 0x0000000000117802 */ /* 0x000fc60000000f00 */
[----:B------:R1:W-:Y:S01]  /*6720*/  STL.64 [R8], R6 ;  /* 0x0000000608007387 */ /* 0x0003e20000100a00 */
[----:B------:R-:W-:Y:S05]  /*6730*/  RET.REL.NODEC R16 `(_ZN7cutlass13device_kernelIN5flash19enable_sm80_to_sm89INS1_16FlashAttnBwdSm80INS1_25CollectiveMainloopBwdSm80ILi2ELi2EN4cute5tupleIJNS5_1CILi64EEENS7_ILi128EEES8_EEENS_10bfloat16_tEfNS_4arch4Sm80ELb0ELb0ELb1ELb0ELb0ELb0ELb0ELb0ELi2ELi2ELi4ELi2ELb1EEENS1_24CollectiveEpilogueBwdGQAISA_fSD_Li256ELb0ELb0EEENS1_19SingleTileSchedulerILb0ELb0ELb0ELi128EEEEEEEEEvNT_6ParamsE) ;  /* 0xffff98c010007950 */ /* 0x000fea0003c3ffff */
        .type           $_ZN7cutlass13device_kernelIN5flash19enable_sm80_to_sm89INS1_16FlashAttnBwdSm80INS1_25CollectiveMainloopBwdSm80ILi2ELi2EN4cute5tupleIJNS5_1CILi64EEENS7_ILi128EEES8_EEENS_10bfloat16_tEfNS_4arch4Sm80ELb0ELb0ELb1ELb0ELb0ELb0ELb0ELb0ELi2ELi2ELi4ELi2ELb1EEENS1_24CollectiveEpilogueBwdGQAISA_fSD_Li256ELb0ELb0EEENS1_19SingleTileSchedulerILb0ELb0ELb0ELi128EEEEEEEEEvNT_6ParamsE$_ZN4cute3eso3ESOILb1ELb0EJNS_6LayoutINS_5tupleIJNS3_IJNS_1CILi4EEENS4_ILi1EEEEEES6_EEENS3_IJNS3_IJS6_NS4_ILi0EEEEEES9_EEEEEiEEC2ERKSC_RKi,@function
        .size           $_ZN7cutlass13device_kernelIN5flash19enable_sm80_to_sm89INS1_16FlashAttnBwdSm80INS1_25CollectiveMainloopBwdSm80ILi2ELi2EN4cute5tupleIJNS5_1CILi64EEENS7_ILi128EEES8_EEENS_10bfloat16_tEfNS_4arch4Sm80ELb0ELb0ELb1ELb0ELb0ELb0ELb0ELb0ELi2ELi2ELi4ELi2ELb1EEENS1_24CollectiveEpilogueBwdGQAISA_fSD_Li256ELb0ELb0EEENS1_19SingleTileSchedulerILb0ELb0ELb0ELi128EEEEEEEEEvNT_6ParamsE$_ZN4cute3eso3ESOILb1ELb0EJNS_6LayoutINS_5tupleIJNS3_IJNS_1CILi4EEENS4_ILi1EEEEEES6_EEENS3_IJNS3_IJS6_NS4_ILi0EEEEEES9_EEEEEiEEC2ERKSC_RKi,($_ZN7cutlass13device_kernelIN5flash19enable_sm80_to_sm89INS1_16FlashAttnBwdSm80INS1_25CollectiveMainloopBwdSm80ILi2ELi2EN4cute5tupleIJNS5_1CILi64EEENS7_ILi128EEES8_EEENS_10bfloat16_tEfNS_4arch4Sm80ELb0ELb0ELb1ELb0ELb0ELb0ELb0ELb0ELi2ELi2ELi4ELi2ELb1EEENS1_24CollectiveEpilogueBwdGQAISA_fSD_Li256ELb0ELb0EEENS1_19SingleTileSchedulerILb0ELb0ELb0ELi128EEEEEEEEEvNT_6ParamsE$_ZN4cute3eso3ESOILb1ELb0EJNS_6LayoutINS_5tupleIJNS3_IJNS_1CILi8EEENS4_ILi1EEEEEEEEENS3_IJNS3_IJS6_NS4_ILi0EEEEEEEEEEENS_10ViewEngineINS_8gmem_ptrIPKN7cutlass10bfloat16_tEEEEEEEC2ERKSC_RKSK_ - $_ZN7cutlass13device_kernelIN5flash19enable_sm80_to_sm89INS1_16FlashAttnBwdSm80INS1_25CollectiveMainloopBwdSm80ILi2ELi2EN4cute5tupleIJNS5_1CILi64EEENS7_ILi128EEES8_EEENS_10bfloat16_tEfNS_4arch4Sm80ELb0ELb0ELb1ELb0ELb0ELb0ELb0ELb0ELi2ELi2ELi4ELi2ELb1EEENS1_24CollectiveEpilogueBwdGQAISA_fSD_Li256ELb0ELb0EEENS1_19SingleTileSchedulerILb0ELb0ELb0ELi128EEEEEEEEEvNT_6ParamsE$_ZN4cute3eso3ESOILb1ELb0EJNS_6LayoutINS_5tupleIJNS3_IJNS_1CILi4EEENS4_ILi1EEEEEES6_EEENS3_IJNS3_IJS6_NS4_ILi0EEEEEES9_EEEEEiEEC2ERKSC_RKi)
$_ZN7cutlass13device_kernelIN5flash19enable_sm80_to_sm89INS1_16FlashAttnBwdSm80INS1_25CollectiveMainloopBwdSm80ILi2ELi2EN4cute5tupleIJNS5_1CILi64EEENS7_ILi128EEES8_EEENS_10bfloat16_tEfNS_4arch4Sm80ELb0ELb0ELb1ELb0ELb0ELb0ELb0ELb0ELi2ELi2ELi4ELi2ELb1EEENS1_24CollectiveEpilogueBwdGQAISA_fSD_Li256ELb0ELb0EEENS1_19SingleTileSchedulerILb0ELb0ELb0ELi128EEEEEEEEEvNT_6ParamsE$_ZN4cute3eso3ESOILb1ELb0EJNS_6LayoutINS_5tupleIJNS3_IJNS_1CILi4EEENS4_ILi1EEEEEES6_EEENS3_IJNS3_IJS6_NS4_ILi0EEEEEES9_EEEEEiEEC2ERKSC_RKi:
[----:B------:R-:W-:Y:S02]  /*6740*/  IADD3 R6, R4, -c[0x0][0x20], RZ ;  /* 0x8000080004067a10 */ /* 0x000fe40007ffe0ff */
[----:B------:R-:W-:-:S03]  /*6750*/  MOV R9, 0x0 ;  /* 0x0000000000097802 */ /* 0x000fc60000000f00 */
[----:B------:R1:W-:Y:S01]  /*6760*/  STL [R6], R7 ;  /* 0x0000000706007387 */ /* 0x0003e20000100800 */
[----:B------:R-:W-:Y:S05]  /*6770*/  RET.REL.NODEC R8 `(_ZN7cutlass13device_kernelIN5flash19enable_sm80_to_sm89INS1_16FlashAttnBwdSm80INS1_25CollectiveMainloopBwdSm80ILi2ELi2EN4cute5tupleIJNS5_1CILi64EEENS7_ILi128EEES8_EEENS_10bfloat16_tEfNS_4arch4Sm80ELb0ELb0ELb1ELb0ELb0ELb0ELb0ELb0ELi2ELi2ELi4ELi2ELb1EEENS1_24CollectiveEpilogueBwdGQAISA_fSD_Li256ELb0ELb0EEENS1_19SingleTileSchedulerILb0ELb0ELb0ELi128EEEEEEEEEvNT_6ParamsE) ;  /* 0xffff988008007950 */ /* 0x000fea0003c3ffff */
        .type           $_ZN7cutlass13device_kernelIN5flash19enable_sm80_to_sm89INS1_16FlashAttnBwdSm80INS1_25CollectiveMainloopBwdSm80ILi2ELi2EN4cute5tupleIJNS5_1CILi64EEENS7_ILi128EEES8_EEENS_10bfloat16_tEfNS_4arch4Sm80ELb0ELb0ELb1ELb0ELb0ELb0ELb0ELb0ELi2ELi2ELi4ELi2ELb1EEENS1_24CollectiveEpilogueBwdGQAISA_fSD_Li256ELb0ELb0EEENS1_19SingleTileSchedulerILb0ELb0ELb0ELi128EEEEEEEEEvNT_6ParamsE$_ZN4cute3eso3ESOILb1ELb0EJNS_6LayoutINS_5tupleIJNS3_IJNS_1CILi8EEENS4_ILi1EEEEEEEEENS3_IJNS3_IJS6_NS4_ILi0EEEEEEEEEEENS_10ViewEngineINS_8gmem_ptrIPKN7cutlass10bfloat16_tEEEEEEEC2ERKSC_RKSK_,@function
        .size           $_ZN7cutlass13device_kernelIN5flash19enable_sm80_to_sm89INS1_16FlashAttnBwdSm80INS1_25CollectiveMainloopBwdSm80ILi2ELi2EN4cute5tupleIJNS5_1CILi64EEENS7_ILi128EEES8_EEENS_10bfloat16_tEfNS_4arch4Sm80ELb0ELb0ELb1ELb0ELb0ELb0ELb0ELb0ELi2ELi2ELi4ELi2ELb1EEENS1_24CollectiveEpilogueBwdGQAISA_fSD_Li256ELb0ELb0EEENS1_19SingleTileSchedulerILb0ELb0ELb0ELi128EEEEEEEEEvNT_6ParamsE$_ZN4cute3eso3ESOILb1ELb0EJNS_6LayoutINS_5tupleIJNS3_IJNS_1CILi8EEENS4_ILi1EEEEEEEEENS3_IJNS3_IJS6_NS4_ILi0EEEEEEEEEEENS_10ViewEngineINS_8gmem_ptrIPKN7cutlass10bfloat16_tEEEEEEEC2ERKSC_RKSK_,($_ZN7cutlass13device_kernelIN5flash19enable_sm80_to_sm89INS1_16FlashAttnBwdSm80INS1_25CollectiveMainloopBwdSm80ILi2ELi2EN4cute5tupleIJNS5_1CILi64EEENS7_ILi128EEES8_EEENS_10bfloat16_tEfNS_4arch4Sm80ELb0ELb0ELb1ELb0ELb0ELb0ELb0ELb0ELi2ELi2ELi4ELi2ELb1EEENS1_24CollectiveEpilogueBwdGQAISA_fSD_Li256ELb0ELb0EEENS1_19SingleTileSchedulerILb0ELb0ELb0ELi128EEEEEEEEEvNT_6ParamsE$_ZN4cute3eso3ESOILb1ELb0EJNS_6LayoutINS_5tupleIJNS3_IJNS_1CILi8EEENS4_ILi1EEEEEEEEENS3_IJNS3_IJS6_NS4_ILi0EEEEEEEEEEENS_10ViewEngineINS_8smem_ptrIPN7cutlass10bfloat16_tEEEEEEEC2ERKSC_RKSJ_ - $_ZN7cutlass13device_kernelIN5flash19enable_sm80_to_sm89INS1_16FlashAttnBwdSm80INS1_25CollectiveMainloopBwdSm80ILi2ELi2EN4cute5tupleIJNS5_1CILi64EEENS7_ILi128EEES8_EEENS_10bfloat16_tEfNS_4arch4Sm80ELb0ELb0ELb1ELb0ELb0ELb0ELb0ELb0ELi2ELi2ELi4ELi2ELb1EEENS1_24CollectiveEpilogueBwdGQAISA_fSD_Li256ELb0ELb0EEENS1_19SingleTileSchedulerILb0ELb0ELb0ELi128EEEEEEEEEvNT_6ParamsE$_ZN4cute3eso3ESOILb1ELb0EJNS_6LayoutINS_5tupleIJNS3_IJNS_1CILi8EEENS4_ILi1EEEEEEEEENS3_IJNS3_IJS6_NS4_ILi0EEEEEEEEEEENS_10ViewEngineINS_8gmem_ptrIPKN7cutlass10bfloat16_tEEEEEEEC2ERKSC_RKSK_)
$_ZN7cutlass13device_kernelIN5flash19enable_sm80_to_sm89INS1_16FlashAttnBwdSm80INS1_25CollectiveMainloopBwdSm80ILi2ELi2EN4cute5tupleIJNS5_1CILi64EEENS7_ILi128EEES8_EEENS_10bfloat16_tEfNS_4arch4Sm80ELb0ELb0ELb1ELb0ELb0ELb0ELb0ELb0ELi2ELi2ELi4ELi2ELb1EEENS1_24CollectiveEpilogueBwdGQAISA_fSD_Li256ELb0ELb0EEENS1_19SingleTileSchedulerILb0ELb0ELb0ELi128EEEEEEEEEvNT_6ParamsE$_ZN4cute3eso3ESOILb1ELb0EJNS_6LayoutINS_5tupleIJNS3_IJNS_1CILi8EEENS4_ILi1EEEEEEEEENS3_IJNS3_IJS6_NS4_ILi0EEEEEEEEEEENS_10ViewEngineINS_8gmem_ptrIPKN7cutlass10bfloat16_tEEEEEEEC2ERKSC_RKSK_:
[----:B------:R-:W-:Y:S02]  /*6780*/  IADD3 R8, R4, -c[0x0][0x20], RZ ;  /* 0x8000080004087a10 */ /* 0x000fe40007ffe0ff */
[----:B------:R-:W-:-:S03]  /*6790*/  MOV R11, 0x0 ;  /* 0x00000000000b7802 */ /* 0x000fc60000000f00 */
[----:B------:R1:W-:Y:S01]  /*67a0*/  STL.64 [R8], R6 ;  /* 0x0000000608007387 */ /* 0x0003e20000100a00 */
[----:B------:R-:W-:Y:S05]  /*67b0*/  RET.REL.NODEC R10 `(_ZN7cutlass13device_kernelIN5flash19enable_sm80_to_sm89INS1_16FlashAttnBwdSm80INS1_25CollectiveMainloopBwdSm80ILi2ELi2EN4cute5tupleIJNS5_1CILi64EEENS7_ILi128EEES8_EEENS_10bfloat16_tEfNS_4arch4Sm80ELb0ELb0ELb1ELb0ELb0ELb0ELb0ELb0ELi2ELi2ELi4ELi2ELb1EEENS1_24CollectiveEpilogueBwdGQAISA_fSD_Li256ELb0ELb0EEENS1_19SingleTileSchedulerILb0ELb0ELb0ELi128EEEEEEEEEvNT_6ParamsE) ;  /* 0xffff98400a007950 */ /* 0x000fea0003c3ffff */
        .type           $_ZN7cutlass13device_kernelIN5flash19enable_sm80_to_sm89INS1_16FlashAttnBwdSm80INS1_25CollectiveMainloopBwdSm80ILi2ELi2EN4cute5tupleIJNS5_1CILi64EEENS7_ILi128EEES8_EEENS_10bfloat16_tEfNS_4arch4Sm80ELb0ELb0ELb1ELb0ELb0ELb0ELb0ELb0ELi2ELi2ELi4ELi2ELb1EEENS1_24CollectiveEpilogueBwdGQAISA_fSD_Li256ELb0ELb0EEENS1_19SingleTileSchedulerILb0ELb0ELb0ELi128EEEEEEEEEvNT_6ParamsE$_ZN4cute3eso3ESOILb1ELb0EJNS_6LayoutINS_5tupleIJNS3_IJNS_1CILi8EEENS4_ILi1EEEEEEEEENS3_IJNS3_IJS6_NS4_ILi0EEEEEEEEEEENS_10ViewEngineINS_8smem_ptrIPN7cutlass10bfloat16_tEEEEEEEC2ERKSC_RKSJ_,@function
        .size           $_ZN7cutlass13device_kernelIN5flash19enable_sm80_to_sm89INS1_16FlashAttnBwdSm80INS1_25CollectiveMainloopBwdSm80ILi2ELi2EN4cute5tupleIJNS5_1CILi64EEENS7_ILi128EEES8_EEENS_10bfloat16_tEfNS_4arch4Sm80ELb0ELb0ELb1ELb0ELb0ELb0ELb0ELb0ELi2ELi2ELi4ELi2ELb1EEENS1_24CollectiveEpilogueBwdGQAISA_fSD_Li256ELb0ELb0EEENS1_19SingleTileSchedulerILb0ELb0ELb0ELi128EEEEEEEEEvNT_6ParamsE$_ZN4cute3eso3ESOILb1ELb0EJNS_6LayoutINS_5tupleIJNS3_IJNS_1CILi8EEENS4_ILi1EEEEEEEEENS3_IJNS3_IJS6_NS4_ILi0EEEEEEEEEEENS_10ViewEngineINS_8smem_ptrIPN7cutlass10bfloat16_tEEEEEEEC2ERKSC_RKSJ_,($_ZN7cutlass13device_kernelIN5flash19enable_sm80_to_sm89INS1_16FlashAttnBwdSm80INS1_25CollectiveMainloopBwdSm80ILi2ELi2EN4cute5tupleIJNS5_1CILi64EEENS7_ILi128EEES8_EEENS_10bfloat16_tEfNS_4arch4Sm80ELb0ELb0ELb1ELb0ELb0ELb0ELb0ELb0ELi2ELi2ELi4ELi2ELb1EEENS1_24CollectiveEpilogueBwdGQAISA_fSD_Li256ELb0ELb0EEENS1_19SingleTileSchedulerILb0ELb0ELb0ELi128EEEEEEEEEvNT_6ParamsE$_ZN4cute3eso3ESOILb1ELb0EJNS_6LayoutINS_5tupleIJNS3_IJNS_1CILi8EEENS4_ILi1EEEEEEEEENS3_IJNS3_IJS6_NS4_ILi0EEEEEEEEEEEiEEC2ERKSC_RKi - $_ZN7cutlass13device_kernelIN5flash19enable_sm80_to_sm89INS1_16FlashAttnBwdSm80INS1_25CollectiveMainloopBwdSm80ILi2ELi2EN4cute5tupleIJNS5_1CILi64EEENS7_ILi128EEES8_EEENS_10bfloat16_tEfNS_4arch4Sm80ELb0ELb0ELb1ELb0ELb0ELb0ELb0ELb0ELi2ELi2ELi4ELi2ELb1EEENS1_24CollectiveEpilogueBwdGQAISA_fSD_Li256ELb0ELb0EEENS1_19SingleTileSchedulerILb0ELb0ELb0ELi128EEEEEEEEEvNT_6ParamsE$_ZN4cute3eso3ESOILb1ELb0EJNS_6LayoutINS_5tupleIJNS3_IJNS_1CILi8EEENS4_ILi1EEEEEEEEENS3_IJNS3_IJS6_NS4_ILi0EEEEEEEEEEENS_10ViewEngineINS_8smem_ptrIPN7cutlass10bfloat16_tEEEEEEEC2ERKSC_RKSJ_)
$_ZN7cutlass13device_kernelIN5flash19enable_sm80_to_sm89INS1_16FlashAttnBwdSm80INS1_25CollectiveMainloopBwdSm80ILi2ELi2EN4cute5tupleIJNS5_1CILi64EEENS7_ILi128EEES8_EEENS_10bfloat16_tEfNS_4arch4Sm80ELb0ELb0ELb1ELb0ELb0ELb0ELb0ELb0ELi2ELi2ELi4ELi2ELb1EEENS1_24CollectiveEpilogueBwdGQAISA_fSD_Li256ELb0ELb0EEENS1_19SingleTileSchedulerILb0ELb0ELb0ELi128EEEEEEEEEvNT_6ParamsE$_ZN4cute3eso3ESOILb1ELb0EJNS_6LayoutINS_5tupleIJNS3_IJNS_1CILi8EEENS4_ILi1EEEEEEEEENS3_IJNS3_IJS6_NS4_ILi0EEEEEEEEEEENS_10ViewEngineINS_8smem_ptrIPN7cutlass10bfloat16_tEEEEEEEC2ERKSC_RKSJ_:
[----:B------:R-:W-:Y:S01]  /*67c0*/  IADD3 R8, R4, -c[0x0][0x20], RZ ;  /* 0x8000080004087a10 */ /* 0x000fe20007ffe0ff */
[----:B------:R-:W-:Y:S01]  /*67d0*/  IMAD.MOV.U32 R128, RZ, RZ, R16 ;  /* 0x000000ffff807224 */ /* 0x000fe200078e0010 */
[----:B------:R-:W-:-:S03]  /*67e0*/  MOV R129, 0x0 ;  /* 0x0000000000817802 */ /* 0x000fc60000000f00 */
[----:B------:R1:W-:Y:S01]  /*67f0*/  STL.64 [R8], R6 ;  /* 0x0000000608007387 */ /* 0x0003e20000100a00 */
[----:B------:R-:W-:Y:S05]  /*6800*/  RET.REL.NODEC R128 `(_ZN7cutlass13device_kernelIN5flash19enable_sm80_to_sm89INS1_16FlashAttnBwdSm80INS1_25CollectiveMainloopBwdSm80ILi2ELi2EN4cute5tupleIJNS5_1CILi64EEENS7_ILi128EEES8_EEENS_10bfloat16_tEfNS_4arch4Sm80ELb0ELb0ELb1ELb0ELb0ELb0ELb0ELb0ELi2ELi2ELi4ELi2ELb1EEENS1_24CollectiveEpilogueBwdGQAISA_fSD_Li256ELb0ELb0EEENS1_19SingleTileSchedulerILb0ELb0ELb0ELi128EEEEEEEEEvNT_6ParamsE) ;  /* 0xffff97f080007950 */ /* 0x000fea0003c3ffff */
        .type           $_ZN7cutlass13device_kernelIN5flash19enable_sm80_to_sm89INS1_16FlashAttnBwdSm80INS1_25CollectiveMainloopBwdSm80ILi2ELi2EN4cute5tupleIJNS5_1CILi64EEENS7_ILi128EEES8_EEENS_10bfloat16_tEfNS_4arch4Sm80ELb0ELb0ELb1ELb0ELb0ELb0ELb0ELb0ELi2ELi2ELi4ELi2ELb1EEENS1_24CollectiveEpilogueBwdGQAISA_fSD_Li256ELb0ELb0EEENS1_19SingleTileSchedulerILb0ELb0ELb0ELi128EEEEEEEEEvNT_6ParamsE$_ZN4cute3eso3ESOILb1ELb0EJNS_6LayoutINS_5tupleIJNS3_IJNS_1CILi8EEENS4_ILi1EEEEEEEEENS3_IJNS3_IJS6_NS4_ILi0EEEEEEEEEEEiEEC2ERKSC_RKi,@function
        .size           $_ZN7cutlass13device_kernelIN5flash19enable_sm80_to_sm89INS1_16FlashAttnBwdSm80INS1_25CollectiveMainloopBwdSm80ILi2ELi2EN4cute5tupleIJNS5_1CILi64EEENS7_ILi128EEES8_EEENS_10bfloat16_tEfNS_4arch4Sm80ELb0ELb0ELb1ELb0ELb0ELb0ELb0ELb0ELi2ELi2ELi4ELi2ELb1EEENS1_24CollectiveEpilogueBwdGQAISA_fSD_Li256ELb0ELb0EEENS1_19SingleTileSchedulerILb0ELb0ELb0ELi128EEEEEEEEEvNT_6ParamsE$_ZN4cute3eso3ESOILb1ELb0EJNS_6LayoutINS_5tupleIJNS3_IJNS_1CILi8EEENS4_ILi1EEEEEEEEENS3_IJNS3_IJS6_NS4_ILi0EEEEEEEEEEEiEEC2ERKSC_RKi,($_ZN7cutlass13device_kernelIN5flash19enable_sm80_to_sm89INS1_16FlashAttnBwdSm80INS1_25CollectiveMainloopBwdSm80ILi2ELi2EN4cute5tupleIJNS5_1CILi64EEENS7_ILi128EEES8_EEENS_10bfloat16_tEfNS_4arch4Sm80ELb0ELb0ELb1ELb0ELb0ELb0ELb0ELb0ELi2ELi2ELi4ELi2ELb1EEENS1_24CollectiveEpilogueBwdGQAISA_fSD_Li256ELb0ELb0EEENS1_19SingleTileSchedulerILb0ELb0ELb0ELi128EEEEEEEEEvNT_6ParamsE$_ZN4cute3eso3ESOILb1ELb0EJNS_6LayoutINS_5tupleIJNS3_IJNS_1CILi8EEENS4_ILi1EEEEEEEEENS3_IJNS3_IJS6_NS4_ILi0EEEEEEEEEEElEEC2ERKSC_RKl - $_ZN7cutlass13device_kernelIN5flash19enable_sm80_to_sm89INS1_16FlashAttnBwdSm80INS1_25CollectiveMainloopBwdSm80ILi2ELi2EN4cute5tupleIJNS5_1CILi64EEENS7_ILi128EEES8_EEENS_10bfloat16_tEfNS_4arch4Sm80ELb0ELb0ELb1ELb0ELb0ELb0ELb0ELb0ELi2ELi2ELi4ELi2ELb1EEENS1_24CollectiveEpilogueBwdGQAISA_fSD_Li256ELb0ELb0EEENS1_19SingleTileSchedulerILb0ELb0ELb0ELi128EEEEEEEEEvNT_6ParamsE$_ZN4cute3eso3ESOILb1ELb0EJNS_6LayoutINS_5tupleIJNS3_IJNS_1CILi8EEENS4_ILi1EEEEEEEEENS3_IJNS3_IJS6_NS4_ILi0EEEEEEEEEEEiEEC2ERKSC_RKi)
$_ZN7cutlass13device_kernelIN5flash19enable_sm80_to_sm89INS1_16FlashAttnBwdSm80INS1_25CollectiveMainloopBwdSm80ILi2ELi2EN4cute5tupleIJNS5_1CILi64EEENS7_ILi128EEES8_EEENS_10bfloat16_tEfNS_4arch4Sm80ELb0ELb0ELb1ELb0ELb0ELb0ELb0ELb0ELi2ELi2ELi4ELi2ELb1EEENS1_24CollectiveEpilogueBwdGQAISA_fSD_Li256ELb0ELb0EEENS1_19SingleTileSchedulerILb0ELb0ELb0ELi128EEEEEEEEEvNT_6ParamsE$_ZN4cute3eso3ESOILb1ELb0EJNS_6LayoutINS_5tupleIJNS3_IJNS_1CILi8EEENS4_ILi1EEEEEEEEENS3_IJNS3_IJS6_NS4_ILi0EEEEEEEEEEEiEEC2ERKSC_RKi:
[----:B------:R-:W-:Y:S02]  /*6810*/  IADD3 R6, R4, -c[0x0][0x20], RZ ;  /* 0x8000080004067a10 */ /* 0x000fe40007ffe0ff */
[----:B------:R-:W-:-:S03]  /*6820*/  MOV R9, 0x0 ;  /* 0x0000000000097802 */ /* 0x000fc60000000f00 */
[----:B------:R1:W-:Y:S01]  /*6830*/  STL [R6], R7 ;  /* 0x0000000706007387 */ /* 0x0003e20000100800 */
[----:B------:R-:W-:Y:S05]  /*6840*/  RET.REL.NODEC R8 `(_ZN7cutlass13device_kernelIN5flash19enable_sm80_to_sm89INS1_16FlashAttnBwdSm80INS1_25CollectiveMainloopBwdSm80ILi2ELi2EN4cute5tupleIJNS5_1CILi64EEENS7_ILi128EEES8_EEENS_10bfloat16_tEfNS_4arch4Sm80ELb0ELb0ELb1ELb0ELb0ELb0ELb0ELb0ELi2ELi2ELi4ELi2ELb1EEENS1_24CollectiveEpilogueBwdGQAISA_fSD_Li256ELb0ELb0EEENS1_19SingleTileSchedulerILb0ELb0ELb0ELi128EEEEEEEEEvNT_6ParamsE) ;  /* 0xffff97b008007950 */ /* 0x000fea0003c3ffff */
        .type           $_ZN7cutlass13device_kernelIN5flash19enable_sm80_to_sm89INS1_16FlashAttnBwdSm80INS1_25CollectiveMainloopBwdSm80ILi2ELi2EN4cute5tupleIJNS5_1CILi64EEENS7_ILi128EEES8_EEENS_10bfloat16_tEfNS_4arch4Sm80ELb0ELb0ELb1ELb0ELb0ELb0ELb0ELb0ELi2ELi2ELi4ELi2ELb1EEENS1_24CollectiveEpilogueBwdGQAISA_fSD_Li256ELb0ELb0EEENS1_19SingleTileSchedulerILb0ELb0ELb0ELi128EEEEEEEEEvNT_6ParamsE$_ZN4cute3eso3ESOILb1ELb0EJNS_6LayoutINS_5tupleIJNS3_IJNS_1CILi8EEENS4_ILi1EEEEEEEEENS3_IJNS3_IJS6_NS4_ILi0EEEEEEEEEEElEEC2ERKSC_RKl,@function
        .size           $_ZN7cutlass13device_kernelIN5flash19enable_sm80_to_sm89INS1_16FlashAttnBwdSm80INS1_25CollectiveMainloopBwdSm80ILi2ELi2EN4cute5tupleIJNS5_1CILi64EEENS7_ILi128EEES8_EEENS_10bfloat16_tEfNS_4arch4Sm80ELb0ELb0ELb1ELb0ELb0ELb0ELb0ELb0ELi2ELi2ELi4ELi2ELb1EEENS1_24CollectiveEpilogueBwdGQAISA_fSD_Li256ELb0ELb0EEENS1_19SingleTileSchedulerILb0ELb0ELb0ELi128EEEEEEEEEvNT_6ParamsE$_ZN4cute3eso3ESOILb1ELb0EJNS_6LayoutINS_5tupleIJNS3_IJNS_1CILi8EEENS4_ILi1EEEEEEEEENS3_IJNS3_IJS6_NS4_ILi0EEEEEEEEEEElEEC2ERKSC_RKl,($_ZN7cutlass13device_kernelIN5flash19enable_sm80_to_sm89INS1_16FlashAttnBwdSm80INS1_25CollectiveMainloopBwdSm80ILi2ELi2EN4cute5tupleIJNS5_1CILi64EEENS7_ILi128EEES8_EEENS_10bfloat16_tEfNS_4arch4Sm80ELb0ELb0ELb1ELb0ELb0ELb0ELb0ELb0ELi2ELi2ELi4ELi2ELb1EEENS1_24CollectiveEpilogueBwdGQAISA_fSD_Li256ELb0ELb0EEENS1_19SingleTileSchedulerILb0ELb0ELb0ELi128EEEEEEEEEvNT_6ParamsE$_ZN4cute3eso3ESOILb1ELb0EJNS_6LayoutINS_5tupleIJNS3_IJNS_1CILi8EEENS4_ILi1EEEEEENS4_ILi2EEES6_EEENS3_IJNS3_IJS6_NS4_ILi0EEEEEENS4_ILi2048EEESA_EEEEENS_10ViewEngineINS_8smem_ptrIPN7cutlass10bfloat16_tEEEEEEEC2ERKSE_RKSL_ - $_ZN7cutlass13device_kernelIN5flash19enable_sm80_to_sm89INS1_16FlashAttnBwdSm80INS1_25CollectiveMainloopBwdSm80ILi2ELi2EN4cute5tupleIJNS5_1CILi64EEENS7_ILi128EEES8_EEENS_10bfloat16_tEfNS_4arch4Sm80ELb0ELb0ELb1ELb0ELb0ELb0ELb0ELb0ELi2ELi2ELi4ELi2ELb1EEENS1_24CollectiveEpilogueBwdGQAISA_fSD_Li256ELb0ELb0EEENS1_19SingleTileSchedulerILb0ELb0ELb0ELi128EEEEEEEEEvNT_6ParamsE$_ZN4cute3eso3ESOILb1ELb0EJNS_6LayoutINS_5tupleIJNS3_IJNS_1CILi8EEENS4_ILi1EEEEEEEEENS3_IJNS3_IJS6_NS4_ILi0EEEEEEEEEEElEEC2ERKSC_RKl)
$_ZN7cutlass13device_kernelIN5flash19enable_sm80_to_sm89INS1_16FlashAttnBwdSm80INS1_25CollectiveMainloopBwdSm80ILi2ELi2EN4cute5tupleIJNS5_1CILi64EEENS7_ILi128EEES8_EEENS_10bfloat16_tEfNS_4arch4Sm80ELb0ELb0ELb1ELb0ELb0ELb0ELb0ELb0ELi2ELi2ELi4ELi2ELb1EEENS1_24CollectiveEpilogueBwdGQAISA_fSD_Li256ELb0ELb0EEENS1_19SingleTileSchedulerILb0ELb0ELb0ELi128EEEEEEEEEvNT_6ParamsE$_ZN4cute3eso3ESOILb1ELb0EJNS_6LayoutINS_5tupleIJNS3_IJNS_1CILi8EEENS4_ILi1EEEEEEEEENS3_IJNS3_IJS6_NS4_ILi0EEEEEEEEEEElEEC2ERKSC_RKl:
[----:B------:R-:W-:Y:S01]  /*6850*/  IADD3 R6, R4, -c[0x0][0x20], RZ ;  /* 0x8000080004067a10 */ /* 0x000fe20007ffe0ff */
[----:B------:R-:W-:Y:S01]  /*6860*/  IMAD.MOV.U32 R11, RZ, RZ, R7 ;  /* 0x000000ffff0b7224 */ /* 0x000fe200078e0007 */
[----:B------:R-:W-:-:S04]  /*6870*/  MOV R9, 0x0 ;  /* 0x0000000000097802 */ /* 0x000fc80000000f00 */
[----:B------:R1:W-:Y:S01]  /*6880*/  STL.64 [R6], R10 ;  /* 0x0000000a06007387 */ /* 0x0003e20000100a00 */
[----:B------:R-:W-:Y:S05]  /*6890*/  RET.REL.NODEC R8 `(_ZN7cutlass13device_kernelIN5flash19enable_sm80_to_sm89INS1_16FlashAttnBwdSm80INS1_25CollectiveMainloopBwdSm80ILi2ELi2EN4cute5tupleIJNS5_1CILi64EEENS7_ILi128EEES8_EEENS_10bfloat16_tEfNS_4arch4Sm80ELb0ELb0ELb1ELb0ELb0ELb0ELb0ELb0ELi2ELi2ELi4ELi2ELb1EEENS1_24CollectiveEpilogueBwdGQAISA_fSD_Li256ELb0ELb0EEENS1_19SingleTileSchedulerILb0ELb0ELb0ELi128EEEEEEEEEvNT_6ParamsE) ;  /* 0xffff976008007950 */ /* 0x000fea0003c3ffff */
        .type           $_ZN7cutlass13device_kernelIN5flash19enable_sm80_to_sm89INS1_16FlashAttnBwdSm80INS1_25CollectiveMainloopBwdSm80ILi2ELi2EN4cute5tupleIJNS5_1CILi64EEENS7_ILi128EEES8_EEENS_10bfloat16_tEfNS_4arch4Sm80ELb0ELb0ELb1ELb0ELb0ELb0ELb0ELb0ELi2ELi2ELi4ELi2ELb1EEENS1_24CollectiveEpilogueBwdGQAISA_fSD_Li256ELb0ELb0EEENS1_19SingleTileSchedulerILb0ELb0ELb0ELi128EEEEEEEEEvNT_6ParamsE$_ZN4cute3eso3ESOILb1ELb0EJNS_6LayoutINS_5tupleIJNS3_IJNS_1CILi8EEENS4_ILi1EEEEEENS4_ILi2EEES6_EEENS3_IJNS3_IJS6_NS4_ILi0EEEEEENS4_ILi2048EEESA_EEEEENS_10ViewEngineINS_8smem_ptrIPN7cutlass10bfloat16_tEEEEEEEC2ERKSE_RKSL_,@function
        .size           $_ZN7cutlass13device_kernelIN5flash19enable_sm80_to_sm89INS1_16FlashAttnBwdSm80INS1_25CollectiveMainloopBwdSm80ILi2ELi2EN4cute5tupleIJNS5_1CILi64EEENS7_ILi128EEES8_EEENS_10bfloat16_tEfNS_4arch4Sm80ELb0ELb0ELb1ELb0ELb0ELb0ELb0ELb0ELi2ELi2ELi4ELi2ELb1EEENS1_24CollectiveEpilogueBwdGQAISA_fSD_Li256ELb0ELb0EEENS1_19SingleTileSchedulerILb0ELb0ELb0ELi128EEEEEEEEEvNT_6ParamsE$_ZN4cute3eso3ESOILb1ELb0EJNS_6LayoutINS_5tupleIJNS3_IJNS_1CILi8EEENS4_ILi1EEEEEENS4_ILi2EEES6_EEENS3_IJNS3_IJS6_NS4_ILi0EEEEEENS4_ILi2048EEESA_EEEEENS_10ViewEngineINS_8smem_ptrIPN7cutlass10bfloat16_tEEEEEEEC2ERKSE_RKSL_,($_ZN7cutlass13device_kernelIN5flash19enable_sm80_to_sm89INS1_16FlashAttnBwdSm80INS1_25CollectiveMainloopBwdSm80ILi2ELi2EN4cute5tupleIJNS5_1CILi64EEENS7_ILi128EEES8_EEENS_10bfloat16_tEfNS_4arch4Sm80ELb0ELb0ELb1ELb0ELb0ELb0ELb0ELb0ELi2ELi2ELi4ELi2ELb1EEENS1_24CollectiveEpilogueBwdGQAISA_fSD_Li256ELb0ELb0EEENS1_19SingleTileSchedulerILb0ELb0ELb0ELi128EEEEEEEEEvNT_6ParamsE$_ZN4cute3eso3ESOILb1ELb0EJNS_6LayoutINS_5tupleIJNS3_IJNS_1CILi8EEENS4_ILi1EEEEEENS4_ILi2EEES6_EEENS3_IJNS3_IJS6_NS4_ILi0EEEEEENS4_ILi2048EEESA_EEEEEiEEC2ERKSE_RKi - $_ZN7cutlass13device_kernelIN5flash19enable_sm80_to_sm89INS1_16FlashAttnBwdSm80INS1_25CollectiveMainloopBwdSm80ILi2ELi2EN4cute5tupleIJNS5_1CILi64EEENS7_ILi128EEES8_EEENS_10bfloat16_tEfNS_4arch4Sm80ELb0ELb0ELb1ELb0ELb0ELb0ELb0ELb0ELi2ELi2ELi4ELi2ELb1EEENS1_24CollectiveEpilogueBwdGQAISA_fSD_Li256ELb0ELb0EEENS1_19SingleTileSchedulerILb0ELb0ELb0ELi128EEEEEEEEEvNT_6ParamsE$_ZN4cute3eso3ESOILb1ELb0EJNS_6LayoutINS_5tupleIJNS3_IJNS_1CILi8EEENS4_ILi1EEEEEENS4_ILi2EEES6_EEENS3_IJNS3_IJS6_NS4_ILi0EEEEEENS4_ILi2048EEESA_EEEEENS_10ViewEngineINS_8smem_ptrIPN7cutlass10bfloat16_tEEEEEEEC2ERKSE_RKSL_)
$_ZN7cutlass13device_kernelIN5flash19enable_sm80_to_sm89INS1_16FlashAttnBwdSm80INS1_25CollectiveMainloopBwdSm80ILi2ELi2EN4cute5tupleIJNS5_1CILi64EEENS7_ILi128EEES8_EEENS_10bfloat16_tEfNS_4arch4Sm80ELb0ELb0ELb1ELb0ELb0ELb0ELb0ELb0ELi2ELi2ELi4ELi2ELb1EEENS1_24CollectiveEpilogueBwdGQAISA_fSD_Li256ELb0ELb0EEENS1_19SingleTileSchedulerILb0ELb0ELb0ELi128EEEEEEEEEvNT_6ParamsE$_ZN4cute3eso3ESOILb1ELb0EJNS_6LayoutINS_5tupleIJNS3_IJNS_1CILi8EEENS4_ILi1EEEEEENS4_ILi2EEES6_EEENS3_IJNS3_IJS6_NS4_ILi0EEEEEENS4_ILi2048EEESA_EEEEENS_10ViewEngineINS_8smem_ptrIPN7cutlass10bfloat16_tEEEEEEEC2ERKSE_RKSL_:
[----:B------:R-:W-:Y:S02]  /*68a0*/  IADD3 R8, R4, -c[0x0][0x20], RZ ;  /* 0x8000080004087a10 */ /* 0x000fe40007ffe0ff */
[----:B------:R-:W-:-:S03]  /*68b0*/  MOV R11, 0x0 ;  /* 0x00000000000b7802 */ /* 0x000fc60000000f00 */
[----:B------:R1:W-:Y:S01]  /*68c0*/  STL.64 [R8], R6 ;  /* 0x0000000608007387 */ /* 0x0003e20000100a00 */
[----:B------:R-:W-:Y:S05]  /*68d0*/  RET.REL.NODEC R10 `(_ZN7cutlass13device_kernelIN5flash19enable_sm80_to_sm89INS1_16FlashAttnBwdSm80INS1_25CollectiveMainloopBwdSm80ILi2ELi2EN4cute5tupleIJNS5_1CILi64EEENS7_ILi128EEES8_EEENS_10bfloat16_tEfNS_4arch4Sm80ELb0ELb0ELb1ELb0ELb0ELb0ELb0ELb0ELi2ELi2ELi4ELi2ELb1EEENS1_24CollectiveEpilogueBwdGQAISA_fSD_Li256ELb0ELb0EEENS1_19SingleTileSchedulerILb0ELb0ELb0ELi128EEEEEEEEEvNT_6ParamsE) ;  /* 0xffff97200a007950 */ /* 0x000fea0003c3ffff */
        .type           $_ZN7cutlass13device_kernelIN5flash19enable_sm80_to_sm89INS1_16FlashAttnBwdSm80INS1_25CollectiveMainloopBwdSm80ILi2ELi2EN4cute5tupleIJNS5_1CILi64EEENS7_ILi128EEES8_EEENS_10bfloat16_tEfNS_4arch4Sm80ELb0ELb0ELb1ELb0ELb0ELb0ELb0ELb0ELi2ELi2ELi4ELi2ELb1EEENS1_24CollectiveEpilogueBwdGQAISA_fSD_Li256ELb0ELb0EEENS1_19SingleTileSchedulerILb0ELb0ELb0ELi128EEEEEEEEEvNT_6ParamsE$_ZN4cute3eso3ESOILb1ELb0EJNS_6LayoutINS_5tupleIJNS3_IJNS_1CILi8EEENS4_ILi1EEEEEENS4_ILi2EEES6_EEENS3_IJNS3_IJS6_NS4_ILi0EEEEEENS4_ILi2048EEESA_EEEEEiEEC2ERKSE_RKi,@function
        .size           $_ZN7cutlass13device_kernelIN5flash19enable_sm80_to_sm89INS1_16FlashAttnBwdSm80INS1_25CollectiveMainloopBwdSm80ILi2ELi2EN4cute5tupleIJNS5_1CILi64EEENS7_ILi128EEES8_EEENS_10bfloat16_tEfNS_4arch4Sm80ELb0ELb0ELb1ELb0ELb0ELb0ELb0ELb0ELi2ELi2ELi4ELi2ELb1EEENS1_24CollectiveEpilogueBwdGQAISA_fSD_Li256ELb0ELb0EEENS1_19SingleTileSchedulerILb0ELb0ELb0ELi128EEEEEEEEEvNT_6ParamsE$_ZN4cute3eso3ESOILb1ELb0EJNS_6LayoutINS_5tupleIJNS3_IJNS_1CILi8EEENS4_ILi1EEEEEENS4_ILi2EEES6_EEENS3_IJNS3_IJS6_NS4_ILi0EEEEEENS4_ILi2048EEESA_EEEEEiEEC2ERKSE_RKi,($_ZN7cutlass13device_kernelIN5flash19enable_sm80_to_sm89INS1_16FlashAttnBwdSm80INS1_25CollectiveMainloopBwdSm80ILi2ELi2EN4cute5tupleIJNS5_1CILi64EEENS7_ILi128EEES8_EEENS_10bfloat16_tEfNS_4arch4Sm80ELb0ELb0ELb1ELb0ELb0ELb0ELb0ELb0ELi2ELi2ELi4ELi2ELb1EEENS1_24CollectiveEpilogueBwdGQAISA_fSD_Li256ELb0ELb0EEENS1_19SingleTileSchedulerILb0ELb0ELb0ELi128EEEEEEEEEvNT_6ParamsE$_ZN4cute5tupleIJNS0_IJNS0_IJNS_1CILi8EEENS1_ILi1EEEEEENS1_ILi2EEES3_EEENS0_IJNS0_IJS3_NS1_ILi0EEEEEElS7_EEEEEC2ERKS6_RKS9_ - $_ZN7cutlass13device_kernelIN5flash19enable_sm80_to_sm89INS1_16FlashAttnBwdSm80INS1_25CollectiveMainloopBwdSm80ILi2ELi2EN4cute5tupleIJNS5_1CILi64EEENS7_ILi128EEES8_EEENS_10bfloat16_tEfNS_4arch4Sm80ELb0ELb0ELb1ELb0ELb0ELb0ELb0ELb0ELi2ELi2ELi4ELi2ELb1EEENS1_24CollectiveEpilogueBwdGQAISA_fSD_Li256ELb0ELb0EEENS1_19SingleTileSchedulerILb0ELb0ELb0ELi128EEEEEEEEEvNT_6ParamsE$_ZN4cute3eso3ESOILb1ELb0EJNS_6LayoutINS_5tupleIJNS3_IJNS_1CILi8EEENS4_ILi1EEEEEENS4_ILi2EEES6_EEENS3_IJNS3_IJS6_NS4_ILi0EEEEEENS4_ILi2048EEESA_EEEEEiEEC2ERKSE_RKi)
$_ZN7cutlass13device_kernelIN5flash19enable_sm80_to_sm89INS1_16FlashAttnBwdSm80INS1_25CollectiveMainloopBwdSm80ILi2ELi2EN4cute5tupleIJNS5_1CILi64EEENS7_ILi128EEES8_EEENS_10bfloat16_tEfNS_4arch4Sm80ELb0ELb0ELb1ELb0ELb0ELb0ELb0ELb0ELi2ELi2ELi4ELi2ELb1EEENS1_24CollectiveEpilogueBwdGQAISA_fSD_Li256ELb0ELb0EEENS1_19SingleTileSchedulerILb0ELb0ELb0ELi128EEEEEEEEEvNT_6ParamsE$_ZN4cute3eso3ESOILb1ELb0EJNS_6LayoutINS_5tupleIJNS3_IJNS_1CILi8EEENS4_ILi1EEEEEENS4_ILi2EEES6_EEENS3_IJNS3_IJS6_NS4_ILi0EEEEEENS4_ILi2048EEESA_EEEEEiEEC2ERKSE_RKi:
[----:B------:R-:W-:Y:S02]  /*68e0*/  IADD3 R6, R4, -c[0x0][0x20], RZ ;  /* 0x8000080004067a10 */ /* 0x000fe40007ffe0ff */
[----:B------:R-:W-:-:S03]  /*68f0*/  MOV R9, 0x0 ;  /* 0x0000000000097802 */ /* 0x000fc60000000f00 */
[----:B------:R1:W-:Y:S01]  /*6900*/  STL [R6], R7 ;  /* 0x0000000706007387 */ /* 0x0003e20000100800 */
[----:B------:R-:W-:Y:S05]  /*6910*/  RET.REL.NODEC R8 `(_ZN7cutlass13device_kernelIN5flash19enable_sm80_to_sm89INS1_16FlashAttnBwdSm80INS1_25CollectiveMainloopBwdSm80ILi2ELi2EN4cute5tupleIJNS5_1CILi64EEENS7_ILi128EEES8_EEENS_10bfloat16_tEfNS_4arch4Sm80ELb0ELb0ELb1ELb0ELb0ELb0ELb0ELb0ELi2ELi2ELi4ELi2ELb1EEENS1_24CollectiveEpilogueBwdGQAISA_fSD_Li256ELb0ELb0EEENS1_19SingleTileSchedulerILb0ELb0ELb0ELi128EEEEEEEEEvNT_6ParamsE) ;  /* 0xffff96e008007950 */ /* 0x000fea0003c3ffff */
        .type           $_ZN7cutlass13device_kernelIN5flash19enable_sm80_to_sm89INS1_16FlashAttnBwdSm80INS1_25CollectiveMainloopBwdSm80ILi2ELi2EN4cute5tupleIJNS5_1CILi64EEENS7_ILi128EEES8_EEENS_10bfloat16_tEfNS_4arch4Sm80ELb0ELb0ELb1ELb0ELb0ELb0ELb0ELb0ELi2ELi2ELi4ELi2ELb1EEENS1_24CollectiveEpilogueBwdGQAISA_fSD_Li256ELb0ELb0EEENS1_19SingleTileSchedulerILb0ELb0ELb0ELi128EEEEEEEEEvNT_6ParamsE$_ZN4cute5tupleIJNS0_IJNS0_IJNS_1CILi8EEENS1_ILi1EEEEEENS1_ILi2EEES3_EEENS0_IJNS0_IJS3_NS1_ILi0EEEEEElS7_EEEEEC2ERKS6_RKS9_,@function
        .size           $_ZN7cutlass13device_kernelIN5flash19enable_sm80_to_sm89INS1_16FlashAttnBwdSm80INS1_25CollectiveMainloopBwdSm80ILi2ELi2EN4cute5tupleIJNS5_1CILi64EEENS7_ILi128EEES8_EEENS_10bfloat16_tEfNS_4arch4Sm80ELb0ELb0ELb1ELb0ELb0ELb0ELb0ELb0ELi2ELi2ELi4ELi2ELb1EEENS1_24CollectiveEpilogueBwdGQAISA_fSD_Li256ELb0ELb0EEENS1_19SingleTileSchedulerILb0ELb0ELb0ELi128EEEEEEEEEvNT_6ParamsE$_ZN4cute5tupleIJNS0_IJNS0_IJNS_1CILi8EEENS1_ILi1EEEEEENS1_ILi2EEES3_EEENS0_IJNS0_IJS3_NS1_ILi0EEEEEElS7_EEEEEC2ERKS6_RKS9_,($_ZN7cutlass13device_kernelIN5flash19enable_sm80_to_sm89INS1_16FlashAttnBwdSm80INS1_25CollectiveMainloopBwdSm80ILi2ELi2EN4cute5tupleIJNS5_1CILi64EEENS7_ILi128EEES8_EEENS_10bfloat16_tEfNS_4arch4Sm80ELb0ELb0ELb1ELb0ELb0ELb0ELb0ELb0ELi2ELi2ELi4ELi2ELb1EEENS1_24CollectiveEpilogueBwdGQAISA_fSD_Li256ELb0ELb0EEENS1_19SingleTileSchedulerILb0ELb0ELb0ELi128EEEEEEEEEvNT_6ParamsE$_ZN4cute5tupleIJNS_15ArithmeticTupleIJNS_1CILi0EEEiEEEEEC2ERKS4_ - $_ZN7cutlass13device_kernelIN5flash19enable_sm80_to_sm89INS1_16FlashAttnBwdSm80INS1_25CollectiveMainloopBwdSm80ILi2ELi2EN4cute5tupleIJNS5_1CILi64EEENS7_ILi128EEES8_EEENS_10bfloat16_tEfNS_4arch4Sm80ELb0ELb0ELb1ELb0ELb0ELb0ELb0ELb0ELi2ELi2ELi4ELi2ELb1EEENS1_24CollectiveEpilogueBwdGQAISA_fSD_Li256ELb0ELb0EEENS1_19SingleTileSchedulerILb0ELb0ELb0ELi128EEEEEEEEEvNT_6ParamsE$_ZN4cute5tupleIJNS0_IJNS0_IJNS_1CILi8EEENS1_ILi1EEEEEENS1_ILi2EEES3_EEENS0_IJNS0_IJS3_NS1_ILi0EEEEEElS7_EEEEEC2ERKS6_RKS9_)
$_ZN7cutlass13device_kernelIN5flash19enable_sm80_to_sm89INS1_16FlashAttnBwdSm80INS1_25CollectiveMainloopBwdSm80ILi2ELi2EN4cute5tupleIJNS5_1CILi64EEENS7_ILi128EEES8_EEENS_10bfloat16_tEfNS_4arch4Sm80ELb0ELb0ELb1ELb0ELb0ELb0ELb0ELb0ELi2ELi2ELi4ELi2ELb1EEENS1_24CollectiveEpilogueBwdGQAISA_fSD_Li256ELb0ELb0EEENS1_19SingleTileSchedulerILb0ELb0ELb0ELi128EEEEEEEEEvNT_6ParamsE$_ZN4cute5tupleIJNS0_IJNS0_IJNS_1CILi8EEENS1_ILi1EEEEEENS1_ILi2EEES3_EEENS0_IJNS0_IJS3_NS1_ILi0EEEEEElS7_EEEEEC2ERKS6_RKS9_:
[----:B------:R-:W-:Y:S02]  /*6920*/  MOV R10, 0x6940 ;  /* 0x00006940000a7802 */ /* 0x000fe40000000f00 */
[----:B------:R-:W-:Y:S05]  /*6930*/  CALL.REL.NOINC `($_ZN7cutlass13device_kernelIN5flash19enable_sm80_to_sm89INS1_16FlashAttnBwdSm80INS1_25CollectiveMainloopBwdSm80ILi2ELi2EN4cute5tupleIJNS5_1CILi64EEENS7_ILi128EEES8_EEENS_10bfloat16_tEfNS_4arch4Sm80ELb0ELb0ELb1ELb0ELb0ELb0ELb0ELb0ELi2ELi2ELi4ELi2ELb1EEENS1_24CollectiveEpilogueBwdGQAISA_fSD_Li256ELb0ELb0EEENS1_19SingleTileSchedulerILb0ELb0ELb0ELi128EEEEEEEEEvNT_6ParamsE$_ZN4cute3eso3ESOILb1ELb0EJNS_5tupleIJNS2_IJNS_1CILi8EEENS3_ILi1EEEEEENS3_ILi2EEES5_EEENS2_IJNS2_IJS5_NS3_ILi0EEEEEElS9_EEEEEC2ERKS8_RKSB_) ;  /* 0xfffffb9000007944 */ /* 0x000fea0003c3ffff */
[----:B------:R-:W-:-:S04]  /*6940*/  MOV R9, 0x0 ;  /* 0x0000000000097802 */ /* 0x000fc80000000f00 */
[----:B------:R-:W-:Y:S05]  /*6950*/  RET.REL.NODEC R8 `(_ZN7cutlass13device_kernelIN5flash19enable_sm80_to_sm89INS1_16FlashAttnBwdSm80INS1_25CollectiveMainloopBwdSm80ILi2ELi2EN4cute5tupleIJNS5_1CILi64EEENS7_ILi128EEES8_EEENS_10bfloat16_tEfNS_4arch4Sm80ELb0ELb0ELb1ELb0ELb0ELb0ELb0ELb0ELi2ELi2ELi4ELi2ELb1EEENS1_24CollectiveEpilogueBwdGQAISA_fSD_Li256ELb0ELb0EEENS1_19SingleTileSchedulerILb0ELb0ELb0ELi128EEEEEEEEEvNT_6ParamsE) ;  /* 0xffff96a008007950 */ /* 0x000fea0003c3ffff */
        .type           $_ZN7cutlass13device_kernelIN5flash19enable_sm80_to_sm89INS1_16FlashAttnBwdSm80INS1_25CollectiveMainloopBwdSm80ILi2ELi2EN4cute5tupleIJNS5_1CILi64EEENS7_ILi128EEES8_EEENS_10bfloat16_tEfNS_4arch4Sm80ELb0ELb0ELb1ELb0ELb0ELb0ELb0ELb0ELi2ELi2ELi4ELi2ELb1EEENS1_24CollectiveEpilogueBwdGQAISA_fSD_Li256ELb0ELb0EEENS1_19SingleTileSchedulerILb0ELb0ELb0ELi128EEEEEEEEEvNT_6ParamsE$_ZN4cute5tupleIJNS_15ArithmeticTupleIJNS_1CILi0EEEiEEEEEC2ERKS4_,@function
        .size           $_ZN7cutlass13device_kernelIN5flash19enable_sm80_to_sm89INS1_16FlashAttnBwdSm80INS1_25CollectiveMainloopBwdSm80ILi2ELi2EN4cute5tupleIJNS5_1CILi64EEENS7_ILi128EEES8_EEENS_10bfloat16_tEfNS_4arch4Sm80ELb0ELb0ELb1ELb0ELb0ELb0ELb0ELb0ELi2ELi2ELi4ELi2ELb1EEENS1_24CollectiveEpilogueBwdGQAISA_fSD_Li256ELb0ELb0EEENS1_19SingleTileSchedulerILb0ELb0ELb0ELi128EEEEEEEEEvNT_6ParamsE$_ZN4cute5tupleIJNS_15ArithmeticTupleIJNS_1CILi0EEEiEEEEEC2ERKS4_,($_ZN7cutlass13device_kernelIN5flash19enable_sm80_to_sm89INS1_16FlashAttnBwdSm80INS1_25CollectiveMainloopBwdSm80ILi2ELi2EN4cute5tupleIJNS5_1CILi64EEENS7_ILi128EEES8_EEENS_10bfloat16_tEfNS_4arch4Sm80ELb0ELb0ELb1ELb0ELb0ELb0ELb0ELb0ELi2ELi2ELi4ELi2ELb1EEENS1_24CollectiveEpilogueBwdGQAISA_fSD_Li256ELb0ELb0EEENS1_19SingleTileSchedulerILb0ELb0ELb0ELi128EEEEEEEEEvNT_6ParamsE$_ZN4cute5tupleIJNS_15ArithmeticTupleIJiEEEEEC2ERKS2_ - $_ZN7cutlass13device_kernelIN5flash19enable_sm80_to_sm89INS1_16FlashAttnBwdSm80INS1_25CollectiveMainloopBwdSm80ILi2ELi2EN4cute5tupleIJNS5_1CILi64EEENS7_ILi128EEES8_EEENS_10bfloat16_tEfNS_4arch4Sm80ELb0ELb0ELb1ELb0ELb0ELb0ELb0ELb0ELi2ELi2ELi4ELi2ELb1EEENS1_24CollectiveEpilogueBwdGQAISA_fSD_Li256ELb0ELb0EEENS1_19SingleTileSchedulerILb0ELb0ELb0ELi128EEEEEEEEEvNT_6ParamsE$_ZN4cute5tupleIJNS_15ArithmeticTupleIJNS_1CILi0EEEiEEEEEC2ERKS4_)
$_ZN7cutlass13device_kernelIN5flash19enable_sm80_to_sm89INS1_16FlashAttnBwdSm80INS1_25CollectiveMainloopBwdSm80ILi2ELi2EN4cute5tupleIJNS5_1CILi64EEENS7_ILi128EEES8_EEENS_10bfloat16_tEfNS_4arch4Sm80ELb0ELb0ELb1ELb0ELb0ELb0ELb0ELb0ELi2ELi2ELi4ELi2ELb1EEENS1_24CollectiveEpilogueBwdGQAISA_fSD_Li256ELb0ELb0EEENS1_19SingleTileSchedulerILb0ELb0ELb0ELi128EEEEEEEEEvNT_6ParamsE$_ZN4cute5tupleIJNS_15ArithmeticTupleIJNS_1CILi0EEEiEEEEEC2ERKS4_:
[----:B------:R-:W-:Y:S02]  /*6960*/  MOV R10, 0x6980 ;  /* 0x00006980000a7802 */ /* 0x000fe40000000f00 */
[----:B------:R-:W-:Y:S05]  /*6970*/  CALL.REL.NOINC `($_ZN7cutlass13device_kernelIN5flash19enable_sm80_to_sm89INS1_16FlashAttnBwdSm80INS1_25CollectiveMainloopBwdSm80ILi2ELi2EN4cute5tupleIJNS5_1CILi64EEENS7_ILi128EEES8_EEENS_10bfloat16_tEfNS_4arch4Sm80ELb0ELb0ELb1ELb0ELb0ELb0ELb0ELb0ELi2ELi2ELi4ELi2ELb1EEENS1_24CollectiveEpilogueBwdGQAISA_fSD_Li256ELb0ELb0EEENS1_19SingleTileSchedulerILb0ELb0ELb0ELi128EEEEEEEEEvNT_6ParamsE$_ZN4cute3eso3ESOILb0ELb1EJNS_15ArithmeticTupleIJNS_1CILi0EEEiEEEEEC2ERKS5_) ;  /* 0xfffff56000007944 */ /* 0x000fea0003c3ffff */
[----:B------:R-:W-:-:S04]  /*6980*/  MOV R17, 0x0 ;  /* 0x0000000000117802 */ /* 0x000fc80000000f00 */
[----:B------:R-:W-:Y:S05]  /*6990*/  RET.REL.NODEC R16 `(_ZN7cutlass13device_kernelIN5flash19enable_sm80_to_sm89INS1_16FlashAttnBwdSm80INS1_25CollectiveMainloopBwdSm80ILi2ELi2EN4cute5tupleIJNS5_1CILi64EEENS7_ILi128EEES8_EEENS_10bfloat16_tEfNS_4arch4Sm80ELb0ELb0ELb1ELb0ELb0ELb0ELb0ELb0ELi2ELi2ELi4ELi2ELb1EEENS1_24CollectiveEpilogueBwdGQAISA_fSD_Li256ELb0ELb0EEENS1_19SingleTileSchedulerILb0ELb0ELb0ELi128EEEEEEEEEvNT_6ParamsE) ;  /* 0xffff966010007950 */ /* 0x000fea0003c3ffff */
        .type           $_ZN7cutlass13device_kernelIN5flash19enable_sm80_to_sm89INS1_16FlashAttnBwdSm80INS1_25CollectiveMainloopBwdSm80ILi2ELi2EN4cute5tupleIJNS5_1CILi64EEENS7_ILi128EEES8_EEENS_10bfloat16_tEfNS_4arch4Sm80ELb0ELb0ELb1ELb0ELb0ELb0ELb0ELb0ELi2ELi2ELi4ELi2ELb1EEENS1_24CollectiveEpilogueBwdGQAISA_fSD_Li256ELb0ELb0EEENS1_19SingleTileSchedulerILb0ELb0ELb0ELi128EEEEEEEEEvNT_6ParamsE$_ZN4cute5tupleIJNS_15ArithmeticTupleIJiEEEEEC2ERKS2_,@function
        .size           $_ZN7cutlass13device_kernelIN5flash19enable_sm80_to_sm89INS1_16FlashAttnBwdSm80INS1_25CollectiveMainloopBwdSm80ILi2ELi2EN4cute5tupleIJNS5_1CILi64EEENS7_ILi128EEES8_EEENS_10bfloat16_tEfNS_4arch4Sm80ELb0ELb0ELb1ELb0ELb0ELb0ELb0ELb0ELi2ELi2ELi4ELi2ELb1EEENS1_24CollectiveEpilogueBwdGQAISA_fSD_Li256ELb0ELb0EEENS1_19SingleTileSchedulerILb0ELb0ELb0ELi128EEEEEEEEEvNT_6ParamsE$_ZN4cute5tupleIJNS_15ArithmeticTupleIJiEEEEEC2ERKS2_,($_ZN7cutlass13device_kernelIN5flash19enable_sm80_to_sm89INS1_16FlashAttnBwdSm80INS1_25CollectiveMainloopBwdSm80ILi2ELi2EN4cute5tupleIJNS5_1CILi64EEENS7_ILi128EEES8_EEENS_10bfloat16_tEfNS_4arch4Sm80ELb0ELb0ELb1ELb0ELb0ELb0ELb0ELb0ELi2ELi2ELi4ELi2ELb1EEENS1_24CollectiveEpilogueBwdGQAISA_fSD_Li256ELb0ELb0EEENS1_19SingleTileSchedulerILb0ELb0ELb0ELi128EEEEEEEEEvNT_6ParamsE$_ZN4cute5tupleIJNS_15ArithmeticTupleIJiiEEEEEC2ERKS2_ - $_ZN7cutlass13device_kernelIN5flash19enable_sm80_to_sm89INS1_16FlashAttnBwdSm80INS1_25CollectiveMainloopBwdSm80ILi2ELi2EN4cute5tupleIJNS5_1CILi64EEENS7_ILi128EEES8_EEENS_10bfloat16_tEfNS_4arch4Sm80ELb0ELb0ELb1ELb0ELb0ELb0ELb0ELb0ELi2ELi2ELi4ELi2ELb1EEENS1_24CollectiveEpilogueBwdGQAISA_fSD_Li256ELb0ELb0EEENS1_19SingleTileSchedulerILb0ELb0ELb0ELi128EEEEEEEEEvNT_6ParamsE$_ZN4cute5tupleIJNS_15ArithmeticTupleIJiEEEEEC2ERKS2_)
$_ZN7cutlass13device_kernelIN5flash19enable_sm80_to_sm89INS1_16FlashAttnBwdSm80INS1_25CollectiveMainloopBwdSm80ILi2ELi2EN4cute5tupleIJNS5_1CILi64EEENS7_ILi128EEES8_EEENS_10bfloat16_tEfNS_4arch4Sm80ELb0ELb0ELb1ELb0ELb0ELb0ELb0ELb0ELi2ELi2ELi4ELi2ELb1EEENS1_24CollectiveEpilogueBwdGQAISA_fSD_Li256ELb0ELb0EEENS1_19SingleTileSchedulerILb0ELb0ELb0ELi128EEEEEEEEEvNT_6ParamsE$_ZN4cute5tupleIJNS_15ArithmeticTupleIJiEEEEEC2ERKS2_:
[----:B------:R-:W-:Y:S02]  /*69a0*/  MOV R8, 0x69c0 ;  /* 0x000069c000087802 */ /* 0x000fe40000000f00 */
[----:B------:R-:W-:Y:S05]  /*69b0*/  CALL.REL.NOINC `($_ZN7cutlass13device_kernelIN5flash19enable_sm80_to_sm89INS1_16FlashAttnBwdSm80INS1_25CollectiveMainloopBwdSm80ILi2ELi2EN4cute5tupleIJNS5_1CILi64EEENS7_ILi128EEES8_EEENS_10bfloat16_tEfNS_4arch4Sm80ELb0ELb0ELb1ELb0ELb0ELb0ELb0ELb0ELi2ELi2ELi4ELi2ELb1EEENS1_24CollectiveEpilogueBwdGQAISA_fSD_Li256ELb0ELb0EEENS1_19SingleTileSchedulerILb0ELb0ELb0ELi128EEEEEEEEEvNT_6ParamsE$_ZN4cute3eso3ESOILb0ELb1EJNS_15ArithmeticTupleIJiEEEEEC2ERKS3_) ;  /* 0xfffff56000007944 */ /* 0x000fea0003c3ffff */
[----:B------:R-:W-:-:S04]  /*69c0*/  MOV R11, 0x0 ;  /* 0x00000000000b7802 */ /* 0x000fc80000000f00 */
[----:B------:R-:W-:Y:S05]  /*69d0*/  RET.REL.NODEC R10 `(_ZN7cutlass13device_kernelIN5flash19enable_sm80_to_sm89INS1_16FlashAttnBwdSm80INS1_25CollectiveMainloopBwdSm80ILi2ELi2EN4cute5tupleIJNS5_1CILi64EEENS7_ILi128EEES8_EEENS_10bfloat16_tEfNS_4arch4Sm80ELb0ELb0ELb1ELb0ELb0ELb0ELb0ELb0ELi2ELi2ELi4ELi2ELb1EEENS1_24CollectiveEpilogueBwdGQAISA_fSD_Li256ELb0ELb0EEENS1_19SingleTileSchedulerILb0ELb0ELb0ELi128EEEEEEEEEvNT_6ParamsE) ;  /* 0xffff96200a007950 */ /* 0x000fea0003c3ffff */
        .type           $_ZN7cutlass13device_kernelIN5flash19enable_sm80_to_sm89INS1_16FlashAttnBwdSm80INS1_25CollectiveMainloopBwdSm80ILi2ELi2EN4cute5tupleIJNS5_1CILi64EEENS7_ILi128EEES8_EEENS_10bfloat16_tEfNS_4arch4Sm80ELb0ELb0ELb1ELb0ELb0ELb0ELb0ELb0ELi2ELi2ELi4ELi2ELb1EEENS1_24CollectiveEpilogueBwdGQAISA_fSD_Li256ELb0ELb0EEENS1_19SingleTileSchedulerILb0ELb0ELb0ELi128EEEEEEEEEvNT_6ParamsE$_ZN4cute5tupleIJNS_15ArithmeticTupleIJiiEEEEEC2ERKS2_,@function
        .size           $_ZN7cutlass13device_kernelIN5flash19enable_sm80_to_sm89INS1_16FlashAttnBwdSm80INS1_25CollectiveMainloopBwdSm80ILi2ELi2EN4cute5tupleIJNS5_1CILi64EEENS7_ILi128EEES8_EEENS_10bfloat16_tEfNS_4arch4Sm80ELb0ELb0ELb1ELb0ELb0ELb0ELb0ELb0ELi2ELi2ELi4ELi2ELb1EEENS1_24CollectiveEpilogueBwdGQAISA_fSD_Li256ELb0ELb0EEENS1_19SingleTileSchedulerILb0ELb0ELb0ELi128EEEEEEEEEvNT_6ParamsE$_ZN4cute5tupleIJNS_15ArithmeticTupleIJiiEEEEEC2ERKS2_,($_ZN7cutlass13device_kernelIN5flash19enable_sm80_to_sm89INS1_16FlashAttnBwdSm80INS1_25CollectiveMainloopBwdSm80ILi2ELi2EN4cute5tupleIJNS5_1CILi64EEENS7_ILi128EEES8_EEENS_10bfloat16_tEfNS_4arch4Sm80ELb0ELb0ELb1ELb0ELb0ELb0ELb0ELb0ELi2ELi2ELi4ELi2ELb1EEENS1_24CollectiveEpilogueBwdGQAISA_fSD_Li256ELb0ELb0EEENS1_19SingleTileSchedulerILb0ELb0ELb0ELi128EEEEEEEEEvNT_6ParamsE$_ZN4cute5tupleIJNS_15ArithmeticTupleIJiiEEEiiiEEC2ERKS2_RKiS7_S7_ - $_ZN7cutlass13device_kernelIN5flash19enable_sm80_to_sm89INS1_16FlashAttnBwdSm80INS1_25CollectiveMainloopBwdSm80ILi2ELi2EN4cute5tupleIJNS5_1CILi64EEENS7_ILi128EEES8_EEENS_10bfloat16_tEfNS_4arch4Sm80ELb0ELb0ELb1ELb0ELb0ELb0ELb0ELb0ELi2ELi2ELi4ELi2ELb1EEENS1_24CollectiveEpilogueBwdGQAISA_fSD_Li256ELb0ELb0EEENS1_19SingleTileSchedulerILb0ELb0ELb0ELi128EEEEEEEEEvNT_6ParamsE$_ZN4cute5tupleIJNS_15ArithmeticTupleIJiiEEEEEC2ERKS2_)
$_ZN7cutlass13device_kernelIN5flash19enable_sm80_to_sm89INS1_16FlashAttnBwdSm80INS1_25CollectiveMainloopBwdSm80ILi2ELi2EN4cute5tupleIJNS5_1CILi64EEENS7_ILi128EEES8_EEENS_10bfloat16_tEfNS_4arch4Sm80ELb0ELb0ELb1ELb0ELb0ELb0ELb0ELb0ELi2ELi2ELi4ELi2ELb1EEENS1_24CollectiveEpilogueBwdGQAISA_fSD_Li256ELb0ELb0EEENS1_19SingleTileSchedulerILb0ELb0ELb0ELi128EEEEEEEEEvNT_6ParamsE$_ZN4cute5tupleIJNS_15ArithmeticTupleIJiiEEEEEC2ERKS2_:
[----:B------:R-:W-:Y:S02]  /*69e0*/  MOV R8, 0x6a00 ;  /* 0x00006a0000087802 */ /* 0x000fe40000000f00 */
[----:B------:R-:W-:Y:S05]  /*69f0*/  CALL.REL.NOINC `($_ZN7cutlass13device_kernelIN5flash19enable_sm80_to_sm89INS1_16FlashAttnBwdSm80INS1_25CollectiveMainloopBwdSm80ILi2ELi2EN4cute5tupleIJNS5_1CILi64EEENS7_ILi128EEES8_EEENS_10bfloat16_tEfNS_4arch4Sm80ELb0ELb0ELb1ELb0ELb0ELb0ELb0ELb0ELi2ELi2ELi4ELi2ELb1EEENS1_24CollectiveEpilogueBwdGQAISA_fSD_Li256ELb0ELb0EEENS1_19SingleTileSchedulerILb0ELb0ELb0ELi128EEEEEEEEEvNT_6ParamsE$_ZN4cute3eso3ESOILb0ELb1EJNS_15ArithmeticTupleIJiiEEEEEC2ERKS3_) ;  /* 0xfffff57000007944 */ /* 0x000fea0003c3ffff */
[----:B------:R-:W-:-:S04]  /*6a00*/  MOV R11, 0x0 ;  /* 0x00000000000b7802 */ /* 0x000fc80000000f00 */
[----:B------:R-:W-:Y:S05]  /*6a10*/  RET.REL.NODEC R10 `(_ZN7cutlass13device_kernelIN5flash19enable_sm80_to_sm89INS1_16FlashAttnBwdSm80INS1_25CollectiveMainloopBwdSm80ILi2ELi2EN4cute5tupleIJNS5_1CILi64EEENS7_ILi128EEES8_EEENS_10bfloat16_tEfNS_4arch4Sm80ELb0ELb0ELb1ELb0ELb0ELb0ELb0ELb0ELi2ELi2ELi4ELi2ELb1EEENS1_24CollectiveEpilogueBwdGQAISA_fSD_Li256ELb0ELb0EEENS1_19SingleTileSchedulerILb0ELb0ELb0ELi128EEEEEEEEEvNT_6ParamsE) ;  /* 0xffff95e00a007950 */ /* 0x000fea0003c3ffff */
        .type           $_ZN7cutlass13device_kernelIN5flash19enable_sm80_to_sm89INS1_16FlashAttnBwdSm80INS1_25CollectiveMainloopBwdSm80ILi2ELi2EN4cute5tupleIJNS5_1CILi64EEENS7_ILi128EEES8_EEENS_10bfloat16_tEfNS_4arch4Sm80ELb0ELb0ELb1ELb0ELb0ELb0ELb0ELb0ELi2ELi2ELi4ELi2ELb1EEENS1_24CollectiveEpilogueBwdGQAISA_fSD_Li256ELb0ELb0EEENS1_19SingleTileSchedulerILb0ELb0ELb0ELi128EEEEEEEEEvNT_6ParamsE$_ZN4cute5tupleIJNS_15ArithmeticTupleIJiiEEEiiiEEC2ERKS2_RKiS7_S7_,@function
        .size           $_ZN7cutlass13device_kernelIN5flash19enable_sm80_to_sm89INS1_16FlashAttnBwdSm80INS1_25CollectiveMainloopBwdSm80ILi2ELi2EN4cute5tupleIJNS5_1CILi64EEENS7_ILi128EEES8_EEENS_10bfloat16_tEfNS_4arch4Sm80ELb0ELb0ELb1ELb0ELb0ELb0ELb0ELb0ELi2ELi2ELi4ELi2ELb1EEENS1_24CollectiveEpilogueBwdGQAISA_fSD_Li256ELb0ELb0EEENS1_19SingleTileSchedulerILb0ELb0ELb0ELi128EEEEEEEEEvNT_6ParamsE$_ZN4cute5tupleIJNS_15ArithmeticTupleIJiiEEEiiiEEC2ERKS2_RKiS7_S7_,($_ZN7cutlass13device_kernelIN5flash19enable_sm80_to_sm89INS1_16FlashAttnBwdSm80INS1_25CollectiveMainloopBwdSm80ILi2ELi2EN4cute5tupleIJNS5_1CILi64EEENS7_ILi128EEES8_EEENS_10bfloat16_tEfNS_4arch4Sm80ELb0ELb0ELb1ELb0ELb0ELb0ELb0ELb0ELi2ELi2ELi4ELi2ELb1EEENS1_24CollectiveEpilogueBwdGQAISA_fSD_Li256ELb0ELb0EEENS1_19SingleTileSchedulerILb0ELb0ELb0ELi128EEEEEEEEEvNT_6ParamsE$_ZN4cute5tupleIJNS_1CILi0EEES2_S2_iEEC2ERKS2_S5_S5_RKi - $_ZN7cutlass13device_kernelIN5flash19enable_sm80_to_sm89INS1_16FlashAttnBwdSm80INS1_25CollectiveMainloopBwdSm80ILi2ELi2EN4cute5tupleIJNS5_1CILi64EEENS7_ILi128EEES8_EEENS_10bfloat16_tEfNS_4arch4Sm80ELb0ELb0ELb1ELb0ELb0ELb0ELb0ELb0ELi2ELi2ELi4ELi2ELb1EEENS1_24CollectiveEpilogueBwdGQAISA_fSD_Li256ELb0ELb0EEENS1_19SingleTileSchedulerILb0ELb0ELb0ELi128EEEEEEEEEvNT_6ParamsE$_ZN4cute5tupleIJNS_15ArithmeticTupleIJiiEEEiiiEEC2ERKS2_RKiS7_S7_)
$_ZN7cutlass13device_kernelIN5flash19enable_sm80_to_sm89INS1_16FlashAttnBwdSm80INS1_25CollectiveMainloopBwdSm80ILi2ELi2EN4cute5tupleIJNS5_1CILi64EEENS7_ILi128EEES8_EEENS_10bfloat16_tEfNS_4arch4Sm80ELb0ELb0ELb1ELb0ELb0ELb0ELb0ELb0ELi2ELi2ELi4ELi2ELb1EEENS1_24CollectiveEpilogueBwdGQAISA_fSD_Li256ELb0ELb0EEENS1_19SingleTileSchedulerILb0ELb0ELb0ELi128EEEEEEEEEvNT_6ParamsE$_ZN4cute5tupleIJNS_15ArithmeticTupleIJiiEEEiiiEEC2ERKS2_RKiS7_S7_:
[----:B------:R-:W-:Y:S02]  /*6a20*/  MOV R18, 0x6a40 ;  /* 0x00006a4000127802 */ /* 0x000fe40000000f00 */
[----:B------:R-:W-:Y:S05]  /*6a30*/  CALL.REL.NOINC `($_ZN7cutlass13device_kernelIN5flash19enable_sm80_to_sm89INS1_16FlashAttnBwdSm80INS1_25CollectiveMainloopBwdSm80ILi2ELi2EN4cute5tupleIJNS5_1CILi64EEENS7_ILi128EEES8_EEENS_10bfloat16_tEfNS_4arch4Sm80ELb0ELb0ELb1ELb0ELb0ELb0ELb0ELb0ELi2ELi2ELi4ELi2ELb1EEENS1_24CollectiveEpilogueBwdGQAISA_fSD_Li256ELb0ELb0EEENS1_19SingleTileSchedulerILb0ELb0ELb0ELi128EEEEEEEEEvNT_6ParamsE$_ZN4cute3eso3ESOILb0ELb0EJNS_15ArithmeticTupleIJiiEEEiiiEEC2ERKS3_RKiS8_S8_) ;  /* 0xfffff16000007944 */ /* 0x000fea0003c3ffff */
[----:B------:R-:W-:-:S04]  /*6a40*/  MOV R51, 0x0 ;  /* 0x0000000000337802 */ /* 0x000fc80000000f00 */
[----:B------:R-:W-:Y:S05]  /*6a50*/  RET.REL.NODEC R50 `(_ZN7cutlass13device_kernelIN5flash19enable_sm80_to_sm89INS1_16FlashAttnBwdSm80INS1_25CollectiveMainloopBwdSm80ILi2ELi2EN4cute5tupleIJNS5_1CILi64EEENS7_ILi128EEES8_EEENS_10bfloat16_tEfNS_4arch4Sm80ELb0ELb0ELb1ELb0ELb0ELb0ELb0ELb0ELi2ELi2ELi4ELi2ELb1EEENS1_24CollectiveEpilogueBwdGQAISA_fSD_Li256ELb0ELb0EEENS1_19SingleTileSchedulerILb0ELb0ELb0ELi128EEEEEEEEEvNT_6ParamsE) ;  /* 0xffff95a032007950 */ /* 0x000fea0003c3ffff */
        .type           $_ZN7cutlass13device_kernelIN5flash19enable_sm80_to_sm89INS1_16FlashAttnBwdSm80INS1_25CollectiveMainloopBwdSm80ILi2ELi2EN4cute5tupleIJNS5_1CILi64EEENS7_ILi128EEES8_EEENS_10bfloat16_tEfNS_4arch4Sm80ELb0ELb0ELb1ELb0ELb0ELb0ELb0ELb0ELi2ELi2ELi4ELi2ELb1EEENS1_24CollectiveEpilogueBwdGQAISA_fSD_Li256ELb0ELb0EEENS1_19SingleTileSchedulerILb0ELb0ELb0ELi128EEEEEEEEEvNT_6ParamsE$_ZN4cute5tupleIJNS_1CILi0EEES2_S2_iEEC2ERKS2_S5_S5_RKi,@function
        .size           $_ZN7cutlass13device_kernelIN5flash19enable_sm80_to_sm89INS1_16FlashAttnBwdSm80INS1_25CollectiveMainloopBwdSm80ILi2ELi2EN4cute5tupleIJNS5_1CILi64EEENS7_ILi128EEES8_EEENS_10bfloat16_tEfNS_4arch4Sm80ELb0ELb0ELb1ELb0ELb0ELb0ELb0ELb0ELi2ELi2ELi4ELi2ELb1EEENS1_24CollectiveEpilogueBwdGQAISA_fSD_Li256ELb0ELb0EEENS1_19SingleTileSchedulerILb0ELb0ELb0ELi128EEEEEEEEEvNT_6ParamsE$_ZN4cute5tupleIJNS_1CILi0EEES2_S2_iEEC2ERKS2_S5_S5_RKi,($_ZN7cutlass13device_kernelIN5flash19enable_sm80_to_sm89INS1_16FlashAttnBwdSm80INS1_25CollectiveMainloopBwdSm80ILi2ELi2EN4cute5tupleIJNS5_1CILi64EEENS7_ILi128EEES8_EEENS_10bfloat16_tEfNS_4arch4Sm80ELb0ELb0ELb1ELb0ELb0ELb0ELb0ELb0ELi2ELi2ELi4ELi2ELb1EEENS1_24CollectiveEpilogueBwdGQAISA_fSD_Li256ELb0ELb0EEENS1_19SingleTileSchedulerILb0ELb0ELb0ELi128EEEEEEEEEvNT_6ParamsE$_ZN4cute5tupleIJNS_1CILi0EEES2_iEEC2ERKS2_S5_RKi - $_ZN7cutlass13device_kernelIN5flash19enable_sm80_to_sm89INS1_16FlashAttnBwdSm80INS1_25CollectiveMainloopBwdSm80ILi2ELi2EN4cute5tupleIJNS5_1CILi64EEENS7_ILi128EEES8_EEENS_10bfloat16_tEfNS_4arch4Sm80ELb0ELb0ELb1ELb0ELb0ELb0ELb0ELb0ELi2ELi2ELi4ELi2ELb1EEENS1_24CollectiveEpilogueBwdGQAISA_fSD_Li256ELb0ELb0EEENS1_19SingleTileSchedulerILb0ELb0ELb0ELi128EEEEEEEEEvNT_6ParamsE$_ZN4cute5tupleIJNS_1CILi0EEES2_S2_iEEC2ERKS2_S5_S5_RKi)
$_ZN7cutlass13device_kernelIN5flash19enable_sm80_to_sm89INS1_16FlashAttnBwdSm80INS1_25CollectiveMainloopBwdSm80ILi2ELi2EN4cute5tupleIJNS5_1CILi64EEENS7_ILi128EEES8_EEENS_10bfloat16_tEfNS_4arch4Sm80ELb0ELb0ELb1ELb0ELb0ELb0ELb0ELb0ELi2ELi2ELi4ELi2ELb1EEENS1_24CollectiveEpilogueBwdGQAISA_fSD_Li256ELb0ELb0EEENS1_19SingleTileSchedulerILb0ELb0ELb0ELi128EEEEEEEEEvNT_6ParamsE$_ZN4cute5tupleIJNS_1CILi0EEES2_S2_iEEC2ERKS2_S5_S5_RKi:
[----:B------:R-:W-:Y:S02]  /*6a60*/  MOV R10, 0x6a80 ;  /* 0x00006a80000a7802 */ /* 0x000fe40000000f00 */
[----:B------:R-:W-:Y:S05]  /*6a70*/  CALL.REL.NOINC `($_ZN7cutlass13device_kernelIN5flash19enable_sm80_to_sm89INS1_16FlashAttnBwdSm80INS1_25CollectiveMainloopBwdSm80ILi2ELi2EN4cute5tupleIJNS5_1CILi64EEENS7_ILi128EEES8_EEENS_10bfloat16_tEfNS_4arch4Sm80ELb0ELb0ELb1ELb0ELb0ELb0ELb0ELb0ELi2ELi2ELi4ELi2ELb1EEENS1_24CollectiveEpilogueBwdGQAISA_fSD_Li256ELb0ELb0EEENS1_19SingleTileSchedulerILb0ELb0ELb0ELi128EEEEEEEEEvNT_6ParamsE$_ZN4cute3eso3ESOILb1ELb0EJNS_1CILi0EEES3_S3_iEEC2ERKS3_S6_S6_RKi) ;  /* 0xfffff7a000007944 */ /* 0x000fea0003c3ffff */
[----:B------:R-:W-:-:S04]  /*6a80*/  MOV R17, 0x0 ;  /* 0x0000000000117802 */ /* 0x000fc80000000f00 */
[----:B------:R-:W-:Y:S05]  /*6a90*/  RET.REL.NODEC R16 `(_ZN7cutlass13device_kernelIN5flash19enable_sm80_to_sm89INS1_16FlashAttnBwdSm80INS1_25CollectiveMainloopBwdSm80ILi2ELi2EN4cute5tupleIJNS5_1CILi64EEENS7_ILi128EEES8_EEENS_10bfloat16_tEfNS_4arch4Sm80ELb0ELb0ELb1ELb0ELb0ELb0ELb0ELb0ELi2ELi2ELi4ELi2ELb1EEENS1_24CollectiveEpilogueBwdGQAISA_fSD_Li256ELb0ELb0EEENS1_19SingleTileSchedulerILb0ELb0ELb0ELi128EEEEEEEEEvNT_6ParamsE) ;  /* 0xffff956010007950 */ /* 0x000fea0003c3ffff */
        .type           $_ZN7cutlass13device_kernelIN5flash19enable_sm80_to_sm89INS1_16FlashAttnBwdSm80INS1_25CollectiveMainloopBwdSm80ILi2ELi2EN4cute5tupleIJNS5_1CILi64EEENS7_ILi128EEES8_EEENS_10bfloat16_tEfNS_4arch4Sm80ELb0ELb0ELb1ELb0ELb0ELb0ELb0ELb0ELi2ELi2ELi4ELi2ELb1EEENS1_24CollectiveEpilogueBwdGQAISA_fSD_Li256ELb0ELb0EEENS1_19SingleTileSchedulerILb0ELb0ELb0ELi128EEEEEEEEEvNT_6ParamsE$_ZN4cute5tupleIJNS_1CILi0EEES2_iEEC2ERKS2_S5_RKi,@function
        .size           $_ZN7cutlass13device_kernelIN5flash19enable_sm80_to_sm89INS1_16FlashAttnBwdSm80INS1_25CollectiveMainloopBwdSm80ILi2ELi2EN4cute5tupleIJNS5_1CILi64EEENS7_ILi128EEES8_EEENS_10bfloat16_tEfNS_4arch4Sm80ELb0ELb0ELb1ELb0ELb0ELb0ELb0ELb0ELi2ELi2ELi4ELi2ELb1EEENS1_24CollectiveEpilogueBwdGQAISA_fSD_Li256ELb0ELb0EEENS1_19SingleTileSchedulerILb0ELb0ELb0ELi128EEEEEEEEEvNT_6ParamsE$_ZN4cute5tupleIJNS_1CILi0EEES2_iEEC2ERKS2_S5_RKi,($_ZN7cutlass13device_kernelIN5flash19enable_sm80_to_sm89INS1_16FlashAttnBwdSm80INS1_25CollectiveMainloopBwdSm80ILi2ELi2EN4cute5tupleIJNS5_1CILi64EEENS7_ILi128EEES8_EEENS_10bfloat16_tEfNS_4arch4Sm80ELb0ELb0ELb1ELb0ELb0ELb0ELb0ELb0ELi2ELi2ELi4ELi2ELb1EEENS1_24CollectiveEpilogueBwdGQAISA_fSD_Li256ELb0ELb0EEENS1_19SingleTileSchedulerILb0ELb0ELb0ELi128EEEEEEEEEvNT_6ParamsE$_ZN4cute5tupleIJNS_1CILi0EEES2_iiEEC2ERKS2_S5_RKiS7_ - $_ZN7cutlass13device_kernelIN5flash19enable_sm80_to_sm89INS1_16FlashAttnBwdSm80INS1_25CollectiveMainloopBwdSm80ILi2ELi2EN4cute5tupleIJNS5_1CILi64EEENS7_ILi128EEES8_EEENS_10bfloat16_tEfNS_4arch4Sm80ELb0ELb0ELb1ELb0ELb0ELb0ELb0ELb0ELi2ELi2ELi4ELi2ELb1EEENS1_24CollectiveEpilogueBwdGQAISA_fSD_Li256ELb0ELb0EEENS1_19SingleTileSchedulerILb0ELb0ELb0ELi128EEEEEEEEEvNT_6ParamsE$_ZN4cute5tupleIJNS_1CILi0EEES2_iEEC2ERKS2_S5_RKi)
$_ZN7cutlass13device_kernelIN5flash19enable_sm80_to_sm89INS1_16FlashAttnBwdSm80INS1_25CollectiveMainloopBwdSm80ILi2ELi2EN4cute5tupleIJNS5_1CILi64EEENS7_ILi128EEES8_EEENS_10bfloat16_tEfNS_4arch4Sm80ELb0ELb0ELb1ELb0ELb0ELb0ELb0ELb0ELi2ELi2ELi4ELi2ELb1EEENS1_24CollectiveEpilogueBwdGQAISA_fSD_Li256ELb0ELb0EEENS1_19SingleTileSchedulerILb0ELb0ELb0ELi128EEEEEEEEEvNT_6ParamsE$_ZN4cute5tupleIJNS_1CILi0EEES2_iEEC2ERKS2_S5_RKi:
[----:B------:R-:W-:Y:S02]  /*6aa0*/  MOV R16, 0x6ac0 ;  /* 0x00006ac000107802 */ /* 0x000fe40000000f00 */
[----:B------:R-:W-:Y:S05]  /*6ab0*/  CALL.REL.NOINC `($_ZN7cutlass13device_kernelIN5flash19enable_sm80_to_sm89INS1_16FlashAttnBwdSm80INS1_25CollectiveMainloopBwdSm80ILi2ELi2EN4cute5tupleIJNS5_1CILi64EEENS7_ILi128EEES8_EEENS_10bfloat16_tEfNS_4arch4Sm80ELb0ELb0ELb1ELb0ELb0ELb0ELb0ELb0ELi2ELi2ELi4ELi2ELb1EEENS1_24CollectiveEpilogueBwdGQAISA_fSD_Li256ELb0ELb0EEENS1_19SingleTileSchedulerILb0ELb0ELb0ELi128EEEEEEEEEvNT_6ParamsE$_ZN4cute3eso3ESOILb1ELb0EJNS_1CILi0EEES3_iEEC2ERKS3_S6_RKi) ;  /* 0xfffff7b000007944 */ /* 0x000fea0003c3ffff */
[----:B-1----:R-:W-:Y:S02]  /*6ac0*/  MOV R6, R18 ;  /* 0x0000001200067202 */ /* 0x002fe40000000f00 */
[----:B------:R-:W-:-:S04]  /*6ad0*/  MOV R7, 0x0 ;  /* 0x0000000000077802 */ /* 0x000fc80000000f00 */
[----:B------:R-:W-:Y:S05]  /*6ae0*/  RET.REL.NODEC R6 `(_ZN7cutlass13device_kernelIN5flash19enable_sm80_to_sm89INS1_16FlashAttnBwdSm80INS1_25CollectiveMainloopBwdSm80ILi2ELi2EN4cute5tupleIJNS5_1CILi64EEENS7_ILi128EEES8_EEENS_10bfloat16_tEfNS_4arch4Sm80ELb0ELb0ELb1ELb0ELb0ELb0ELb0ELb0ELi2ELi2ELi4ELi2ELb1EEENS1_24CollectiveEpilogueBwdGQAISA_fSD_Li256ELb0ELb0EEENS1_19SingleTileSchedulerILb0ELb0ELb0ELi128EEEEEEEEEvNT_6ParamsE) ;  /* 0xffff951006007950 */ /* 0x000fea0003c3ffff */
        .type           $_ZN7cutlass13device_kernelIN5flash19enable_sm80_to_sm89INS1_16FlashAttnBwdSm80INS1_25CollectiveMainloopBwdSm80ILi2ELi2EN4cute5tupleIJNS5_1CILi64EEENS7_ILi128EEES8_EEENS_10bfloat16_tEfNS_4arch4Sm80ELb0ELb0ELb1ELb0ELb0ELb0ELb0ELb0ELi2ELi2ELi4ELi2ELb1EEENS1_24CollectiveEpilogueBwdGQAISA_fSD_Li256ELb0ELb0EEENS1_19SingleTileSchedulerILb0ELb0ELb0ELi128EEEEEEEEEvNT_6ParamsE$_ZN4cute5tupleIJNS_1CILi0EEES2_iiEEC2ERKS2_S5_RKiS7_,@function
        .size           $_ZN7cutlass13device_kernelIN5flash19enable_sm80_to_sm89INS1_16FlashAttnBwdSm80INS1_25CollectiveMainloopBwdSm80ILi2ELi2EN4cute5tupleIJNS5_1CILi64EEENS7_ILi128EEES8_EEENS_10bfloat16_tEfNS_4arch4Sm80ELb0ELb0ELb1ELb0ELb0ELb0ELb0ELb0ELi2ELi2ELi4ELi2ELb1EEENS1_24CollectiveEpilogueBwdGQAISA_fSD_Li256ELb0ELb0EEENS1_19SingleTileSchedulerILb0ELb0ELb0ELi128EEEEEEEEEvNT_6ParamsE$_ZN4cute5tupleIJNS_1CILi0EEES2_iiEEC2ERKS2_S5_RKiS7_,($_ZN7cutlass13device_kernelIN5flash19enable_sm80_to_sm89INS1_16FlashAttnBwdSm80INS1_25CollectiveMainloopBwdSm80ILi2ELi2EN4cute5tupleIJNS5_1CILi64EEENS7_ILi128EEES8_EEENS_10bfloat16_tEfNS_4arch4Sm80ELb0ELb0ELb1ELb0ELb0ELb0ELb0ELb0ELi2ELi2ELi4ELi2ELb1EEENS1_24CollectiveEpilogueBwdGQAISA_fSD_Li256ELb0ELb0EEENS1_19SingleTileSchedulerILb0ELb0ELb0ELi128EEEEEEEEEvNT_6ParamsE$_ZN4cute5tupleIJNS_1CILi0EEEiEEC2ERKS2_RKi - $_ZN7cutlass13device_kernelIN5flash19enable_sm80_to_sm89INS1_16FlashAttnBwdSm80INS1_25CollectiveMainloopBwdSm80ILi2ELi2EN4cute5tupleIJNS5_1CILi64EEENS7_ILi128EEES8_EEENS_10bfloat16_tEfNS_4arch4Sm80ELb0ELb0ELb1ELb0ELb0ELb0ELb0ELb0ELi2ELi2ELi4ELi2ELb1EEENS1_24CollectiveEpilogueBwdGQAISA_fSD_Li256ELb0ELb0EEENS1_19SingleTileSchedulerILb0ELb0ELb0ELi128EEEEEEEEEvNT_6ParamsE$_ZN4cute5tupleIJNS_1CILi0EEES2_iiEEC2ERKS2_S5_RKiS7_)
$_ZN7cutlass13device_kernelIN5flash19enable_sm80_to_sm89INS1_16FlashAttnBwdSm80INS1_25CollectiveMainloopBwdSm80ILi2ELi2EN4cute5tupleIJNS5_1CILi64EEENS7_ILi128EEES8_EEENS_10bfloat16_tEfNS_4arch4Sm80ELb0ELb0ELb1ELb0ELb0ELb0ELb0ELb0ELi2ELi2ELi4ELi2ELb1EEENS1_24CollectiveEpilogueBwdGQAISA_fSD_Li256ELb0ELb0EEENS1_19SingleTileSchedulerILb0ELb0ELb0ELi128EEEEEEEEEvNT_6ParamsE$_ZN4cute5tupleIJNS_1CILi0EEES2_iiEEC2ERKS2_S5_RKiS7_:
[----:B------:R-:W-:Y:S02]  /*6af0*/  MOV R16, 0x6b10 ;  /* 0x00006b1000107802 */ /* 0x000fe40000000f00 */
[----:B------:R-:W-:Y:S05]  /*6b00*/  CALL.REL.NOINC `($_ZN7cutlass13device_kernelIN5flash19enable_sm80_to_sm89INS1_16FlashAttnBwdSm80INS1_25CollectiveMainloopBwdSm80ILi2ELi2EN4cute5tupleIJNS5_1CILi64EEENS7_ILi128EEES8_EEENS_10bfloat16_tEfNS_4arch4Sm80ELb0ELb0ELb1ELb0ELb0ELb0ELb0ELb0ELi2ELi2ELi4ELi2ELb1EEENS1_24CollectiveEpilogueBwdGQAISA_fSD_Li256ELb0ELb0EEENS1_19SingleTileSchedulerILb0ELb0ELb0ELi128EEEEEEEEEvNT_6ParamsE$_ZN4cute3eso3ESOILb1ELb0EJNS_1CILi0EEES3_iiEEC2ERKS3_S6_RKiS8_) ;  /* 0xfffff7f000007944 */ /* 0x000fea0003c3ffff */
[----:B------:R-:W-:Y:S02]  /*6b10*/  MOV R16, R18 ;  /* 0x0000001200107202 */ /* 0x000fe40000000f00 */
[----:B------:R-:W-:-:S04]  /*6b20*/  MOV R17, 0x0 ;  /* 0x0000000000117802 */ /* 0x000fc80000000f00 */
[----:B------:R-:W-:Y:S05]  /*6b30*/  RET.REL.NODEC R16 `(_ZN7cutlass13device_kernelIN5flash19enable_sm80_to_sm89INS1_16FlashAttnBwdSm80INS1_25CollectiveMainloopBwdSm80ILi2ELi2EN4cute5tupleIJNS5_1CILi64EEENS7_ILi128EEES8_EEENS_10bfloat16_tEfNS_4arch4Sm80ELb0ELb0ELb1ELb0ELb0ELb0ELb0ELb0ELi2ELi2ELi4ELi2ELb1EEENS1_24CollectiveEpilogueBwdGQAISA_fSD_Li256ELb0ELb0EEENS1_19SingleTileSchedulerILb0ELb0ELb0ELi128EEEEEEEEEvNT_6ParamsE) ;  /* 0xffff94c010007950 */ /* 0x000fea0003c3ffff */
        .type           $_ZN7cutlass13device_kernelIN5flash19enable_sm80_to_sm89INS1_16FlashAttnBwdSm80INS1_25CollectiveMainloopBwdSm80ILi2ELi2EN4cute5tupleIJNS5_1CILi64EEENS7_ILi128EEES8_EEENS_10bfloat16_tEfNS_4arch4Sm80ELb0ELb0ELb1ELb0ELb0ELb0ELb0ELb0ELi2ELi2ELi4ELi2ELb1EEENS1_24CollectiveEpilogueBwdGQAISA_fSD_Li256ELb0ELb0EEENS1_19SingleTileSchedulerILb0ELb0ELb0ELi128EEEEEEEEEvNT_6ParamsE$_ZN4cute5tupleIJNS_1CILi0EEEiEEC2ERKS2_RKi,@function
        .size           $_ZN7cutlass13device_kernelIN5flash19enable_sm80_to_sm89INS1_16FlashAttnBwdSm80INS1_25CollectiveMainloopBwdSm80ILi2ELi2EN4cute5tupleIJNS5_1CILi64EEENS7_ILi128EEES8_EEENS_10bfloat16_tEfNS_4arch4Sm80ELb0ELb0ELb1ELb0ELb0ELb0ELb0ELb0ELi2ELi2ELi4ELi2ELb1EEENS1_24CollectiveEpilogueBwdGQAISA_fSD_Li256ELb0ELb0EEENS1_19SingleTileSchedulerILb0ELb0ELb0ELi128EEEEEEEEEvNT_6ParamsE$_ZN4cute5tupleIJNS_1CILi0EEEiEEC2ERKS2_RKi,($_ZN7cutlass13device_kernelIN5flash19enable_sm80_to_sm89INS1_16FlashAttnBwdSm80INS1_25CollectiveMainloopBwdSm80ILi2ELi2EN4cute5tupleIJNS5_1CILi64EEENS7_ILi128EEES8_EEENS_10bfloat16_tEfNS_4arch4Sm80ELb0ELb0ELb1ELb0ELb0ELb0ELb0ELb0ELi2ELi2ELi4ELi2ELb1EEENS1_24CollectiveEpilogueBwdGQAISA_fSD_Li256ELb0ELb0EEENS1_19SingleTileSchedulerILb0ELb0ELb0ELi128EEEEEEEEEvNT_6ParamsE$_ZN4cute5tupleIJNS_1CILi0EEEiiiEEC2ERKS2_RKiS7_S7_ - $_ZN7cutlass13device_kernelIN5flash19enable_sm80_to_sm89INS1_16FlashAttnBwdSm80INS1_25CollectiveMainloopBwdSm80ILi2ELi2EN4cute5tupleIJNS5_1CILi64EEENS7_ILi128EEES8_EEENS_10bfloat16_tEfNS_4arch4Sm80ELb0ELb0ELb1ELb0ELb0ELb0ELb0ELb0ELi2ELi2ELi4ELi2ELb1EEENS1_24CollectiveEpilogueBwdGQAISA_fSD_Li256ELb0ELb0EEENS1_19SingleTileSchedulerILb0ELb0ELb0ELi128EEEEEEEEEvNT_6ParamsE$_ZN4cute5tupleIJNS_1CILi0EEEiEEC2ERKS2_RKi)
$_ZN7cutlass13device_kernelIN5flash19enable_sm80_to_sm89INS1_16FlashAttnBwdSm80INS1_25CollectiveMainloopBwdSm80ILi2ELi2EN4cute5tupleIJNS5_1CILi64EEENS7_ILi128EEES8_EEENS_10bfloat16_tEfNS_4arch4Sm80ELb0ELb0ELb1ELb0ELb0ELb0ELb0ELb0ELi2ELi2ELi4ELi2ELb1EEENS1_24CollectiveEpilogueBwdGQAISA_fSD_Li256ELb0ELb0EEENS1_19SingleTileSchedulerILb0ELb0ELb0ELi128EEEEEEEEEvNT_6ParamsE$_ZN4cute5tupleIJNS_1CILi0EEEiEEC2ERKS2_RKi:
[----:B------:R-:W-:Y:S02]  /*6b40*/  MOV R16, 0x6b60 ;  /* 0x00006b6000107802 */ /* 0x000fe40000000f00 */
[----:B------:R-:W-:Y:S05]  /*6b50*/  CALL.REL.NOINC `($_ZN7cutlass13device_kernelIN5flash19enable_sm80_to_sm89INS1_16FlashAttnBwdSm80INS1_25CollectiveMainloopBwdSm80ILi2ELi2EN4cute5tupleIJNS5_1CILi64EEENS7_ILi128EEES8_EEENS_10bfloat16_tEfNS_4arch4Sm80ELb0ELb0ELb1ELb0ELb0ELb0ELb0ELb0ELi2ELi2ELi4ELi2ELb1EEENS1_24CollectiveEpilogueBwdGQAISA_fSD_Li256ELb0ELb0EEENS1_19SingleTileSchedulerILb0ELb0ELb0ELi128EEEEEEEEEvNT_6ParamsE$_ZN4cute3eso3ESOILb1ELb0EJNS_1CILi0EEEiEEC2ERKS3_RKi) ;  /* 0xfffff81000007944 */ /* 0x000fea0003c3ffff */
[----:B-1----:R-:W-:Y:S02]  /*6b60*/  MOV R6, R18 ;  /* 0x0000001200067202 */ /* 0x002fe40000000f00 */
[----:B------:R-:W-:-:S04]  /*6b70*/  MOV R7, 0x0 ;  /* 0x0000000000077802 */ /* 0x000fc80000000f00 */
[----:B------:R-:W-:Y:S05]  /*6b80*/  RET.REL.NODEC R6 `(_ZN7cutlass13device_kernelIN5flash19enable_sm80_to_sm89INS1_16FlashAttnBwdSm80INS1_25CollectiveMainloopBwdSm80ILi2ELi2EN4cute5tupleIJNS5_1CILi64EEENS7_ILi128EEES8_EEENS_10bfloat16_tEfNS_4arch4Sm80ELb0ELb0ELb1ELb0ELb0ELb0ELb0ELb0ELi2ELi2ELi4ELi2ELb1EEENS1_24CollectiveEpilogueBwdGQAISA_fSD_Li256ELb0ELb0EEENS1_19SingleTileSchedulerILb0ELb0ELb0ELi128EEEEEEEEEvNT_6ParamsE) ;  /* 0xffff947006007950 */ /* 0x000fea0003c3ffff */
        .type           $_ZN7cutlass13device_kernelIN5flash19enable_sm80_to_sm89INS1_16FlashAttnBwdSm80INS1_25CollectiveMainloopBwdSm80ILi2ELi2EN4cute5tupleIJNS5_1CILi64EEENS7_ILi128EEES8_EEENS_10bfloat16_tEfNS_4arch4Sm80ELb0ELb0ELb1ELb0ELb0ELb0ELb0ELb0ELi2ELi2ELi4ELi2ELb1EEENS1_24CollectiveEpilogueBwdGQAISA_fSD_Li256ELb0ELb0EEENS1_19SingleTileSchedulerILb0ELb0ELb0ELi128EEEEEEEEEvNT_6ParamsE$_ZN4cute5tupleIJNS_1CILi0EEEiiiEEC2ERKS2_RKiS7_S7_,@function
        .size           $_ZN7cutlass13device_kernelIN5flash19enable_sm80_to_sm89INS1_16FlashAttnBwdSm80INS1_25CollectiveMainloopBwdSm80ILi2ELi2EN4cute5tupleIJNS5_1CILi64EEENS7_ILi128EEES8_EEENS_10bfloat16_tEfNS_4arch4Sm80ELb0ELb0ELb1ELb0ELb0ELb0ELb0ELb0ELi2ELi2ELi4ELi2ELb1EEENS1_24CollectiveEpilogueBwdGQAISA_fSD_Li256ELb0ELb0EEENS1_19SingleTileSchedulerILb0ELb0ELb0ELi128EEEEEEEEEvNT_6ParamsE$_ZN4cute5tupleIJNS_1CILi0EEEiiiEEC2ERKS2_RKiS7_S7_,($_ZN7cutlass13device_kernelIN5flash19enable_sm80_to_sm89INS1_16FlashAttnBwdSm80INS1_25CollectiveMainloopBwdSm80ILi2ELi2EN4cute5tupleIJNS5_1CILi64EEENS7_ILi128EEES8_EEENS_10bfloat16_tEfNS_4arch4Sm80ELb0ELb0ELb1ELb0ELb0ELb0ELb0ELb0ELi2ELi2ELi4ELi2ELb1EEENS1_24CollectiveEpilogueBwdGQAISA_fSD_Li256ELb0ELb0EEENS1_19SingleTileSchedulerILb0ELb0ELb0ELi128EEEEEEEEEvNT_6ParamsE$_ZN4cute5tupleIJiEEC2ERKi - $_ZN7cutlass13device_kernelIN5flash19enable_sm80_to_sm89INS1_16FlashAttnBwdSm80INS1_25CollectiveMainloopBwdSm80ILi2ELi2EN4cute5tupleIJNS5_1CILi64EEENS7_ILi128EEES8_EEENS_10bfloat16_tEfNS_4arch4Sm80ELb0ELb0ELb1ELb0ELb0ELb0ELb0ELb0ELi2ELi2ELi4ELi2ELb1EEENS1_24CollectiveEpilogueBwdGQAISA_fSD_Li256ELb0ELb0EEENS1_19SingleTileSchedulerILb0ELb0ELb0ELi128EEEEEEEEEvNT_6ParamsE$_ZN4cute5tupleIJNS_1CILi0EEEiiiEEC2ERKS2_RKiS7_S7_)
$_ZN7cutlass13device_kernelIN5flash19enable_sm80_to_sm89INS1_16FlashAttnBwdSm80INS1_25CollectiveMainloopBwdSm80ILi2ELi2EN4cute5tupleIJNS5_1CILi64EEENS7_ILi128EEES8_EEENS_10bfloat16_tEfNS_4arch4Sm80ELb0ELb0ELb1ELb0ELb0ELb0ELb0ELb0ELi2ELi2ELi4ELi2ELb1EEENS1_24CollectiveEpilogueBwdGQAISA_fSD_Li256ELb0ELb0EEENS1_19SingleTileSchedulerILb0ELb0ELb0ELi128EEEEEEEEEvNT_6ParamsE$_ZN4cute5tupleIJNS_1CILi0EEEiiiEEC2ERKS2_RKiS7_S7_:
[----:B------:R-:W-:Y:S02]  /*6b90*/  MOV R16, 0x6bb0 ;  /* 0x00006bb000107802 */ /* 0x000fe40000000f00 */
[----:B------:R-:W-:Y:S05]  /*6ba0*/  CALL.REL.NOINC `($_ZN7cutlass13device_kernelIN5flash19enable_sm80_to_sm89INS1_16FlashAttnBwdSm80INS1_25CollectiveMainloopBwdSm80ILi2ELi2EN4cute5tupleIJNS5_1CILi64EEENS7_ILi128EEES8_EEENS_10bfloat16_tEfNS_4arch4Sm80ELb0ELb0ELb1ELb0ELb0ELb0ELb0ELb0ELi2ELi2ELi4ELi2ELb1EEENS1_24CollectiveEpilogueBwdGQAISA_fSD_Li256ELb0ELb0EEENS1_19SingleTileSchedulerILb0ELb0ELb0ELi128EEEEEEEEEvNT_6ParamsE$_ZN4cute3eso3ESOILb1ELb0EJNS_1CILi0EEEiiiEEC2ERKS3_RKiS8_S8_) ;  /* 0xfffff88000007944 */ /* 0x000fea0003c3ffff */
[----:B-1----:R-:W-:Y:S02]  /*6bb0*/  MOV R6, R18 ;  /* 0x0000001200067202 */ /* 0x002fe40000000f00 */
[----:B------:R-:W-:-:S04]  /*6bc0*/  MOV R7, 0x0 ;  /* 0x0000000000077802 */ /* 0x000fc80000000f00 */
[----:B------:R-:W-:Y:S05]  /*6bd0*/  RET.REL.NODEC R6 `(_ZN7cutlass13device_kernelIN5flash19enable_sm80_to_sm89INS1_16FlashAttnBwdSm80INS1_25CollectiveMainloopBwdSm80ILi2ELi2EN4cute5tupleIJNS5_1CILi64EEENS7_ILi128EEES8_EEENS_10bfloat16_tEfNS_4arch4Sm80ELb0ELb0ELb1ELb0ELb0ELb0ELb0ELb0ELi2ELi2ELi4ELi2ELb1EEENS1_24CollectiveEpilogueBwdGQAISA_fSD_Li256ELb0ELb0EEENS1_19SingleTileSchedulerILb0ELb0ELb0ELi128EEEEEEEEEvNT_6ParamsE) ;  /* 0xffff942006007950 */ /* 0x000fea0003c3ffff */
        .type           $_ZN7cutlass13device_kernelIN5flash19enable_sm80_to_sm89INS1_16FlashAttnBwdSm80INS1_25CollectiveMainloopBwdSm80ILi2ELi2EN4cute5tupleIJNS5_1CILi64EEENS7_ILi128EEES8_EEENS_10bfloat16_tEfNS_4arch4Sm80ELb0ELb0ELb1ELb0ELb0ELb0ELb0ELb0ELi2ELi2ELi4ELi2ELb1EEENS1_24CollectiveEpilogueBwdGQAISA_fSD_Li256ELb0ELb0EEENS1_19SingleTileSchedulerILb0ELb0ELb0ELi128EEEEEEEEEvNT_6ParamsE$_ZN4cute5tupleIJiEEC2ERKi,@function
        .size           $_ZN7cutlass13device_kernelIN5flash19enable_sm80_to_sm89INS1_16FlashAttnBwdSm80INS1_25CollectiveMainloopBwdSm80ILi2ELi2EN4cute5tupleIJNS5_1CILi64EEENS7_ILi128EEES8_EEENS_10bfloat16_tEfNS_4arch4Sm80ELb0ELb0ELb1ELb0ELb0ELb0ELb0ELb0ELi2ELi2ELi4ELi2ELb1EEENS1_24CollectiveEpilogueBwdGQAISA_fSD_Li256ELb0ELb0EEENS1_19SingleTileSchedulerILb0ELb0ELb0ELi128EEEEEEEEEvNT_6ParamsE$_ZN4cute5tupleIJiEEC2ERKi,($_ZN7cutlass13device_kernelIN5flash19enable_sm80_to_sm89INS1_16FlashAttnBwdSm80INS1_25CollectiveMainloopBwdSm80ILi2ELi2EN4cute5tupleIJNS5_1CILi64EEENS7_ILi128EEES8_EEENS_10bfloat16_tEfNS_4arch4Sm80ELb0ELb0ELb1ELb0ELb0ELb0ELb0ELb0ELi2ELi2ELi4ELi2ELb1EEENS1_24CollectiveEpilogueBwdGQAISA_fSD_Li256ELb0ELb0EEENS1_19SingleTileSchedulerILb0ELb0ELb0ELi128EEEEEEEEEvNT_6ParamsE$_ZN4cute5tupleIJiNS_1CILi0EEEEEC2ERKiRKS2_ - $_ZN7cutlass13device_kernelIN5flash19enable_sm80_to_sm89INS1_16FlashAttnBwdSm80INS1_25CollectiveMainloopBwdSm80ILi2ELi2EN4cute5tupleIJNS5_1CILi64EEENS7_ILi128EEES8_EEENS_10bfloat16_tEfNS_4arch4Sm80ELb0ELb0ELb1ELb0ELb0ELb0ELb0ELb0ELi2ELi2ELi4ELi2ELb1EEENS1_24CollectiveEpilogueBwdGQAISA_fSD_Li256ELb0ELb0EEENS1_19SingleTileSchedulerILb0ELb0ELb0ELi128EEEEEEEEEvNT_6ParamsE$_ZN4cute5tupleIJiEEC2ERKi)
$_ZN7cutlass13device_kernelIN5flash19enable_sm80_to_sm89INS1_16FlashAttnBwdSm80INS1_25CollectiveMainloopBwdSm80ILi2ELi2EN4cute5tupleIJNS5_1CILi64EEENS7_ILi128EEES8_EEENS_10bfloat16_tEfNS_4arch4Sm80ELb0ELb0ELb1ELb0ELb0ELb0ELb0ELb0ELi2ELi2ELi4ELi2ELb1EEENS1_24CollectiveEpilogueBwdGQAISA_fSD_Li256ELb0ELb0EEENS1_19SingleTileSchedulerILb0ELb0ELb0ELi128EEEEEEEEEvNT_6ParamsE$_ZN4cute5tupleIJiEEC2ERKi:
[----:B------:R-:W-:Y:S02]  /*6be0*/  MOV R18, 0x6c00 ;  /* 0x00006c0000127802 */ /* 0x000fe40000000f00 */
[----:B------:R-:W-:Y:S05]  /*6bf0*/  CALL.REL.NOINC `($_ZN7cutlass13device_kernelIN5flash19enable_sm80_to_sm89INS1_16FlashAttnBwdSm80INS1_25CollectiveMainloopBwdSm80ILi2ELi2EN4cute5tupleIJNS5_1CILi64EEENS7_ILi128EEES8_EEENS_10bfloat16_tEfNS_4arch4Sm80ELb0ELb0ELb1ELb0ELb0ELb0ELb0ELb0ELi2ELi2ELi4ELi2ELb1EEENS1_24CollectiveEpilogueBwdGQAISA_fSD_Li256ELb0ELb0EEENS1_19SingleTileSchedulerILb0ELb0ELb0ELi128EEEEEEEEEvNT_6ParamsE$_ZN4cute3eso3ESOILb0ELb1EJiEEC2ERKi) ;  /* 0xfffff41000007944 */ /* 0x000fea0003c3ffff */
[----:B-1----:R-:W-:Y:S02]  /*6c00*/  MOV R6, R16 ;  /* 0x0000001000067202 */ /* 0x002fe40000000f00 */
[----:B------:R-:W-:-:S04]  /*6c10*/  MOV R7, 0x0 ;  /* 0x0000000000077802 */ /* 0x000fc80000000f00 */
[----:B------:R-:W-:Y:S05]  /*6c20*/  RET.REL.NODEC R6 `(_ZN7cutlass13device_kernelIN5flash19enable_sm80_to_sm89INS1_16FlashAttnBwdSm80INS1_25CollectiveMainloopBwdSm80ILi2ELi2EN4cute5tupleIJNS5_1CILi64EEENS7_ILi128EEES8_EEENS_10bfloat16_tEfNS_4arch4Sm80ELb0ELb0ELb1ELb0ELb0ELb0ELb0ELb0ELi2ELi2ELi4ELi2ELb1EEENS1_24CollectiveEpilogueBwdGQAISA_fSD_Li256ELb0ELb0EEENS1_19SingleTileSchedulerILb0ELb0ELb0ELi128EEEEEEEEEvNT_6ParamsE) ;  /* 0xffff93d006007950 */ /* 0x000fea0003c3ffff */
        .type           $_ZN7cutlass13device_kernelIN5flash19enable_sm80_to_sm89INS1_16FlashAttnBwdSm80INS1_25CollectiveMainloopBwdSm80ILi2ELi2EN4cute5tupleIJNS5_1CILi64EEENS7_ILi128EEES8_EEENS_10bfloat16_tEfNS_4arch4Sm80ELb0ELb0ELb1ELb0ELb0ELb0ELb0ELb0ELi2ELi2ELi4ELi2ELb1EEENS1_24CollectiveEpilogueBwdGQAISA_fSD_Li256ELb0ELb0EEENS1_19SingleTileSchedulerILb0ELb0ELb0ELi128EEEEEEEEEvNT_6ParamsE$_ZN4cute5tupleIJiNS_1CILi0EEEEEC2ERKiRKS2_,@function
        .size           $_ZN7cutlass13device_kernelIN5flash19enable_sm80_to_sm89INS1_16FlashAttnBwdSm80INS1_25CollectiveMainloopBwdSm80ILi2ELi2EN4cute5tupleIJNS5_1CILi64EEENS7_ILi128EEES8_EEENS_10bfloat16_tEfNS_4arch4Sm80ELb0ELb0ELb1ELb0ELb0ELb0ELb0ELb0ELi2ELi2ELi4ELi2ELb1EEENS1_24CollectiveEpilogueBwdGQAISA_fSD_Li256ELb0ELb0EEENS1_19SingleTileSchedulerILb0ELb0ELb0ELi128EEEEEEEEEvNT_6ParamsE$_ZN4cute5tupleIJiNS_1CILi0EEEEEC2ERKiRKS2_,($_ZN7cutlass13device_kernelIN5flash19enable_sm80_to_sm89INS1_16FlashAttnBwdSm80INS1_25CollectiveMainloopBwdSm80ILi2ELi2EN4cute5tupleIJNS5_1CILi64EEENS7_ILi128EEES8_EEENS_10bfloat16_tEfNS_4arch4Sm80ELb0ELb0ELb1ELb0ELb0ELb0ELb0ELb0ELi2ELi2ELi4ELi2ELb1EEENS1_24CollectiveEpilogueBwdGQAISA_fSD_Li256ELb0ELb0EEENS1_19SingleTileSchedulerILb0ELb0ELb0ELi128EEEEEEEEEvNT_6ParamsE$_ZN4cute5tupleIJiiEEC2ERKiS3_ - $_ZN7cutlass13device_kernelIN5flash19enable_sm80_to_sm89INS1_16FlashAttnBwdSm80INS1_25CollectiveMainloopBwdSm80ILi2ELi2EN4cute5tupleIJNS5_1CILi64EEENS7_ILi128EEES8_EEENS_10bfloat16_tEfNS_4arch4Sm80ELb0ELb0ELb1ELb0ELb0ELb0ELb0ELb0ELi2ELi2ELi4ELi2ELb1EEENS1_24CollectiveEpilogueBwdGQAISA_fSD_Li256ELb0ELb0EEENS1_19SingleTileSchedulerILb0ELb0ELb0ELi128EEEEEEEEEvNT_6ParamsE$_ZN4cute5tupleIJiNS_1CILi0EEEEEC2ERKiRKS2_)
$_ZN7cutlass13device_kernelIN5flash19enable_sm80_to_sm89INS1_16FlashAttnBwdSm80INS1_25CollectiveMainloopBwdSm80ILi2ELi2EN4cute5tupleIJNS5_1CILi64EEENS7_ILi128EEES8_EEENS_10bfloat16_tEfNS_4arch4Sm80ELb0ELb0ELb1ELb0ELb0ELb0ELb0ELb0ELi2ELi2ELi4ELi2ELb1EEENS1_24CollectiveEpilogueBwdGQAISA_fSD_Li256ELb0ELb0EEENS1_19SingleTileSchedulerILb0ELb0ELb0ELi128EEEEEEEEEvNT_6ParamsE$_ZN4cute5tupleIJiNS_1CILi0EEEEEC2ERKiRKS2_:
[----:B------:R-:W-:Y:S02]  /*6c30*/  MOV R8, 0x6c50 ;  /* 0x00006c5000087802 */ /* 0x000fe40000000f00 */
[----:B------:R-:W-:Y:S05]  /*6c40*/  CALL.REL.NOINC `($_ZN7cutlass13device_kernelIN5flash19enable_sm80_to_sm89INS1_16FlashAttnBwdSm80INS1_25CollectiveMainloopBwdSm80ILi2ELi2EN4cute5tupleIJNS5_1CILi64EEENS7_ILi128EEES8_EEENS_10bfloat16_tEfNS_4arch4Sm80ELb0ELb0ELb1ELb0ELb0ELb0ELb0ELb0ELi2ELi2ELi4ELi2ELb1EEENS1_24CollectiveEpilogueBwdGQAISA_fSD_Li256ELb0ELb0EEENS1_19SingleTileSchedulerILb0ELb0ELb0ELi128EEEEEEEEEvNT_6ParamsE$_ZN4cute3eso3ESOILb0ELb1EJiNS_1CILi0EEEEEC2ERKiRKS3_) ;  /* 0xfffff41000007944 */ /* 0x000fea0003c3ffff */
[----:B-1----:R-:W-:Y:S02]  /*6c50*/  MOV R6, R16 ;  /* 0x0000001000067202 */ /* 0x002fe40000000f00 */
[----:B------:R-:W-:-:S04]  /*6c60*/  MOV R7, 0x0 ;  /* 0x0000000000077802 */ /* 0x000fc80000000f00 */
[----:B------:R-:W-:Y:S05]  /*6c70*/  RET.REL.NODEC R6 `(_ZN7cutlass13device_kernelIN5flash19enable_sm80_to_sm89INS1_16FlashAttnBwdSm80INS1_25CollectiveMainloopBwdSm80ILi2ELi2EN4cute5tupleIJNS5_1CILi64EEENS7_ILi128EEES8_EEENS_10bfloat16_tEfNS_4arch4Sm80ELb0ELb0ELb1ELb0ELb0ELb0ELb0ELb0ELi2ELi2ELi4ELi2ELb1EEENS1_24CollectiveEpilogueBwdGQAISA_fSD_Li256ELb0ELb0EEENS1_19SingleTileSchedulerILb0ELb0ELb0ELi128EEEEEEEEEvNT_6ParamsE) ;  /* 0xffff938006007950 */ /* 0x000fea0003c3ffff */
        .type           $_ZN7cutlass13device_kernelIN5flash19enable_sm80_to_sm89INS1_16FlashAttnBwdSm80INS1_25CollectiveMainloopBwdSm80ILi2ELi2EN4cute5tupleIJNS5_1CILi64EEENS7_ILi128EEES8_EEENS_10bfloat16_tEfNS_4arch4Sm80ELb0ELb0ELb1ELb0ELb0ELb0ELb0ELb0ELi2ELi2ELi4ELi2ELb1EEENS1_24CollectiveEpilogueBwdGQAISA_fSD_Li256ELb0ELb0EEENS1_19SingleTileSchedulerILb0ELb0ELb0ELi128EEEEEEEEEvNT_6ParamsE$_ZN4cute5tupleIJiiEEC2ERKiS3_,@function
        .size           $_ZN7cutlass13device_kernelIN5flash19enable_sm80_to_sm89INS1_16FlashAttnBwdSm80INS1_25CollectiveMainloopBwdSm80ILi2ELi2EN4cute5tupleIJNS5_1CILi64EEENS7_ILi128EEES8_EEENS_10bfloat16_tEfNS_4arch4Sm80ELb0ELb0ELb1ELb0ELb0ELb0ELb0ELb0ELi2ELi2ELi4ELi2ELb1EEENS1_24CollectiveEpilogueBwdGQAISA_fSD_Li256ELb0ELb0EEENS1_19SingleTileSchedulerILb0ELb0ELb0ELi128EEEEEEEEEvNT_6ParamsE$_ZN4cute5tupleIJiiEEC2ERKiS3_,($_ZN7cutlass13device_kernelIN5flash19enable_sm80_to_sm89INS1_16FlashAttnBwdSm80INS1_25CollectiveMainloopBwdSm80ILi2ELi2EN4cute5tupleIJNS5_1CILi64EEENS7_ILi128EEES8_EEENS_10bfloat16_tEfNS_4arch4Sm80ELb0ELb0ELb1ELb0ELb0ELb0ELb0ELb0ELi2ELi2ELi4ELi2ELb1EEENS1_24CollectiveEpilogueBwdGQAISA_fSD_Li256ELb0ELb0EEENS1_19SingleTileSchedulerILb0ELb0ELb0ELi128EEEEEEEEEvNT_6ParamsE$_ZN4cute8gmem_ptrIPKN7cutlass10bfloat16_tEECI1NS_12iter_adaptorIS4_S5_EEES4_ - $_ZN7cutlass13device_kernelIN5flash19enable_sm80_to_sm89INS1_16FlashAttnBwdSm80INS1_25CollectiveMainloopBwdSm80ILi2ELi2EN4cute5tupleIJNS5_1CILi64EEENS7_ILi128EEES8_EEENS_10bfloat16_tEfNS_4arch4Sm80ELb0ELb0ELb1ELb0ELb0ELb0ELb0ELb0ELi2ELi2ELi4ELi2ELb1EEENS1_24CollectiveEpilogueBwdGQAISA_fSD_Li256ELb0ELb0EEENS1_19SingleTileSchedulerILb0ELb0ELb0ELi128EEEEEEEEEvNT_6ParamsE$_ZN4cute5tupleIJiiEEC2ERKiS3_)
$_ZN7cutlass13device_kernelIN5flash19enable_sm80_to_sm89INS1_16FlashAttnBwdSm80INS1_25CollectiveMainloopBwdSm80ILi2ELi2EN4cute5tupleIJNS5_1CILi64EEENS7_ILi128EEES8_EEENS_10bfloat16_tEfNS_4arch4Sm80ELb0ELb0ELb1ELb0ELb0ELb0ELb0ELb0ELi2ELi2ELi4ELi2ELb1EEENS1_24CollectiveEpilogueBwdGQAISA_fSD_Li256ELb0ELb0EEENS1_19SingleTileSchedulerILb0ELb0ELb0ELi128EEEEEEEEEvNT_6ParamsE$_ZN4cute5tupleIJiiEEC2ERKiS3_:
[----:B------:R-:W-:Y:S02]  /*6c80*/  MOV R10, 0x6ca0 ;  /* 0x00006ca0000a7802 */ /* 0x000fe40000000f00 */
[----:B------:R-:W-:Y:S05]  /*6c90*/  CALL.REL.NOINC `($_ZN7cutlass13device_kernelIN5flash19enable_sm80_to_sm89INS1_16FlashAttnBwdSm80INS1_25CollectiveMainloopBwdSm80ILi2ELi2EN4cute5tupleIJNS5_1CILi64EEENS7_ILi128EEES8_EEENS_10bfloat16_tEfNS_4arch4Sm80ELb0ELb0ELb1ELb0ELb0ELb0ELb0ELb0ELi2ELi2ELi4ELi2ELb1EEENS1_24CollectiveEpilogueBwdGQAISA_fSD_Li256ELb0ELb0EEENS1_19SingleTileSchedulerILb0ELb0ELb0ELi128EEEEEEEEEvNT_6ParamsE$_ZN4cute3eso3ESOILb0ELb0EJiiEEC2ERKiS4_) ;  /* 0xfffff1d000007944 */ /* 0x000fea0003c3ffff */
[----:B------:R-:W-:-:S04]  /*6ca0*/  MOV R9, 0x0 ;  /* 0x0000000000097802 */ /* 0x000fc80000000f00 */
[----:B------:R-:W-:Y:S05]  /*6cb0*/  RET.REL.NODEC R8 `(_ZN7cutlass13device_kernelIN5flash19enable_sm80_to_sm89INS1_16FlashAttnBwdSm80INS1_25CollectiveMainloopBwdSm80ILi2ELi2EN4cute5tupleIJNS5_1CILi64EEENS7_ILi128EEES8_EEENS_10bfloat16_tEfNS_4arch4Sm80ELb0ELb0ELb1ELb0ELb0ELb0ELb0ELb0ELi2ELi2ELi4ELi2ELb1EEENS1_24CollectiveEpilogueBwdGQAISA_fSD_Li256ELb0ELb0EEENS1_19SingleTileSchedulerILb0ELb0ELb0ELi128EEEEEEEEEvNT_6ParamsE) ;  /* 0xffff934008007950 */ /* 0x000fea0003c3ffff */
        .type           $_ZN7cutlass13device_kernelIN5flash19enable_sm80_to_sm89INS1_16FlashAttnBwdSm80INS1_25CollectiveMainloopBwdSm80ILi2ELi2EN4cute5tupleIJNS5_1CILi64EEENS7_ILi128EEES8_EEENS_10bfloat16_tEfNS_4arch4Sm80ELb0ELb0ELb1ELb0ELb0ELb0ELb0ELb0ELi2ELi2ELi4ELi2ELb1EEENS1_24CollectiveEpilogueBwdGQAISA_fSD_Li256ELb0ELb0EEENS1_19SingleTileSchedulerILb0ELb0ELb0ELi128EEEEEEEEEvNT_6ParamsE$_ZN4cute8gmem_ptrIPKN7cutlass10bfloat16_tEECI1NS_12iter_adaptorIS4_S5_EEES4_,@function
        .size           $_ZN7cutlass13device_kernelIN5flash19enable_sm80_to_sm89INS1_16FlashAttnBwdSm80INS1_25CollectiveMainloopBwdSm80ILi2ELi2EN4cute5tupleIJNS5_1CILi64EEENS7_ILi128EEES8_EEENS_10bfloat16_tEfNS_4arch4Sm80ELb0ELb0ELb1ELb0ELb0ELb0ELb0ELb0ELi2ELi2ELi4ELi2ELb1EEENS1_24CollectiveEpilogueBwdGQAISA_fSD_Li256ELb0ELb0EEENS1_19SingleTileSchedulerILb0ELb0ELb0ELi128EEEEEEEEEvNT_6ParamsE$_ZN4cute8gmem_ptrIPKN7cutlass10bfloat16_tEECI1NS_12iter_adaptorIS4_S5_EEES4_,($_ZN7cutlass13device_kernelIN5flash19enable_sm80_to_sm89INS1_16FlashAttnBwdSm80INS1_25CollectiveMainloopBwdSm80ILi2ELi2EN4cute5tupleIJNS5_1CILi64EEENS7_ILi128EEES8_EEENS_10bfloat16_tEfNS_4arch4Sm80ELb0ELb0ELb1ELb0ELb0ELb0ELb0ELb0ELi2ELi2ELi4ELi2ELb1EEENS1_24CollectiveEpilogueBwdGQAISA_fSD_Li256ELb0ELb0EEENS1_19SingleTileSchedulerILb0ELb0ELb0ELi128EEEEEEEEEvNT_6ParamsE$_ZN4cute8gmem_ptrIPKN7cutlass9uint128_tEECI1NS_12iter_adaptorIS4_S5_EEES4_ - $_ZN7cutlass13device_kernelIN5flash19enable_sm80_to_sm89INS1_16FlashAttnBwdSm80INS1_25CollectiveMainloopBwdSm80ILi2ELi2EN4cute5tupleIJNS5_1CILi64EEENS7_ILi128EEES8_EEENS_10bfloat16_tEfNS_4arch4Sm80ELb0ELb0ELb1ELb0ELb0ELb0ELb0ELb0ELi2ELi2ELi4ELi2ELb1EEENS1_24CollectiveEpilogueBwdGQAISA_fSD_Li256ELb0ELb0EEENS1_19SingleTileSchedulerILb0ELb0ELb0ELi128EEEEEEEEEvNT_6ParamsE$_ZN4cute8gmem_ptrIPKN7cutlass10bfloat16_tEECI1NS_12iter_adaptorIS4_S5_EEES4_)
$_ZN7cutlass13device_kernelIN5flash19enable_sm80_to_sm89INS1_16FlashAttnBwdSm80INS1_25CollectiveMainloopBwdSm80ILi2ELi2EN4cute5tupleIJNS5_1CILi64EEENS7_ILi128EEES8_EEENS_10bfloat16_tEfNS_4arch4Sm80ELb0ELb0ELb1ELb0ELb0ELb0ELb0ELb0ELi2ELi2ELi4ELi2ELb1EEENS1_24CollectiveEpilogueBwdGQAISA_fSD_Li256ELb0ELb0EEENS1_19SingleTileSchedulerILb0ELb0ELb0ELi128EEEEEEEEEvNT_6ParamsE$_ZN4cute8gmem_ptrIPKN7cutlass10bfloat16_tEECI1NS_12iter_adaptorIS4_S5_EEES4_:
[----:B------:R-:W-:Y:S02]  /*6cc0*/  MOV R18, 0x6ce0 ;  /* 0x00006ce000127802 */ /* 0x000fe40000000f00 */
[----:B------:R-:W-:Y:S05]  /*6cd0*/  CALL.REL.NOINC `($_ZN7cutlass13device_kernelIN5flash19enable_sm80_to_sm89INS1_16FlashAttnBwdSm80INS1_25CollectiveMainloopBwdSm80ILi2ELi2EN4cute5tupleIJNS5_1CILi64EEENS7_ILi128EEES8_EEENS_10bfloat16_tEfNS_4arch4Sm80ELb0ELb0ELb1ELb0ELb0ELb0ELb0ELb0ELi2ELi2ELi4ELi2ELb1EEENS1_24CollectiveEpilogueBwdGQAISA_fSD_Li256ELb0ELb0EEENS1_19SingleTileSchedulerILb0ELb0ELb0ELi128EEEEEEEEEvNT_6ParamsE$_ZN4cute12iter_adaptorIPKN7cutlass10bfloat16_tENS_8gmem_ptrIS4_EEEC2ES4_) ;  /* 0xffffece000007944 */ /* 0x000fea0003c3ffff */
[----:B------:R-:W-:Y:S02]  /*6ce0*/  MOV R10, R16 ;  /* 0x00000010000a7202 */ /* 0x000fe40000000f00 */
[----:B-1----:R-:W-:-:S04]  /*6cf0*/  MOV R11, 0x0 ;  /* 0x00000000000b7802 */ /* 0x002fc80000000f00 */
[----:B------:R-:W-:Y:S05]  /*6d00*/  RET.REL.NODEC R10 `(_ZN7cutlass13device_kernelIN5flash19enable_sm80_to_sm89INS1_16FlashAttnBwdSm80INS1_25CollectiveMainloopBwdSm80ILi2ELi2EN4cute5tupleIJNS5_1CILi64EEENS7_ILi128EEES8_EEENS_10bfloat16_tEfNS_4arch4Sm80ELb0ELb0ELb1ELb0ELb0ELb0ELb0ELb0ELi2ELi2ELi4ELi2ELb1EEENS1_24CollectiveEpilogueBwdGQAISA_fSD_Li256ELb0ELb0EEENS1_19SingleTileSchedulerILb0ELb0ELb0ELi128EEEEEEEEEvNT_6ParamsE) ;  /* 0xffff92f00a007950 */ /* 0x000fea0003c3ffff */
        .type           $_ZN7cutlass13device_kernelIN5flash19enable_sm80_to_sm89INS1_16FlashAttnBwdSm80INS1_25CollectiveMainloopBwdSm80ILi2ELi2EN4cute5tupleIJNS5_1CILi64EEENS7_ILi128EEES8_EEENS_10bfloat16_tEfNS_4arch4Sm80ELb0ELb0ELb1ELb0ELb0ELb0ELb0ELb0ELi2ELi2ELi4ELi2ELb1EEENS1_24CollectiveEpilogueBwdGQAISA_fSD_Li256ELb0ELb0EEENS1_19SingleTileSchedulerILb0ELb0ELb0ELi128EEEEEEEEEvNT_6ParamsE$_ZN4cute8gmem_ptrIPKN7cutlass9uint128_tEECI1NS_12iter_adaptorIS4_S5_EEES4_,@function
        .size           $_ZN7cutlass13device_kernelIN5flash19enable_sm80_to_sm89INS1_16FlashAttnBwdSm80INS1_25CollectiveMainloopBwdSm80ILi2ELi2EN4cute5tupleIJNS5_1CILi64EEENS7_ILi128EEES8_EEENS_10bfloat16_tEfNS_4arch4Sm80ELb0ELb0ELb1ELb0ELb0ELb0ELb0ELb0ELi2ELi2ELi4ELi2ELb1EEENS1_24CollectiveEpilogueBwdGQAISA_fSD_Li256ELb0ELb0EEENS1_19SingleTileSchedulerILb0ELb0ELb0ELi128EEEEEEEEEvNT_6ParamsE$_ZN4cute8gmem_ptrIPKN7cutlass9uint128_tEECI1NS_12iter_adaptorIS4_S5_EEES4_,($_ZN7cutlass13device_kernelIN5flash19enable_sm80_to_sm89INS1_16FlashAttnBwdSm80INS1_25CollectiveMainloopBwdSm80ILi2ELi2EN4cute5tupleIJNS5_1CILi64EEENS7_ILi128EEES8_EEENS_10bfloat16_tEfNS_4arch4Sm80ELb0ELb0ELb1ELb0ELb0ELb0ELb0ELb0ELi2ELi2ELi4ELi2ELb1EEENS1_24CollectiveEpilogueBwdGQAISA_fSD_Li256ELb0ELb0EEENS1_19SingleTileSchedulerILb0ELb0ELb0ELi128EEEEEEEEEvNT_6ParamsE$_ZN4cute8gmem_ptrIPKfECI1NS_12iter_adaptorIS2_S3_EEES2_ - $_ZN7cutlass13device_kernelIN5flash19enable_sm80_to_sm89INS1_16FlashAttnBwdSm80INS1_25CollectiveMainloopBwdSm80ILi2ELi2EN4cute5tupleIJNS5_1CILi64EEENS7_ILi128EEES8_EEENS_10bfloat16_tEfNS_4arch4Sm80ELb0ELb0ELb1ELb0ELb0ELb0ELb0ELb0ELi2ELi2ELi4ELi2ELb1EEENS1_24CollectiveEpilogueBwdGQAISA_fSD_Li256ELb0ELb0EEENS1_19SingleTileSchedulerILb0ELb0ELb0ELi128EEEEEEEEEvNT_6ParamsE$_ZN4cute8gmem_ptrIPKN7cutlass9uint128_tEECI1NS_12iter_adaptorIS4_S5_EEES4_)
$_ZN7cutlass13device_kernelIN5flash19enable_sm80_to_sm89INS1_16FlashAttnBwdSm80INS1_25CollectiveMainloopBwdSm80ILi2ELi2EN4cute5tupleIJNS5_1CILi64EEENS7_ILi128EEES8_EEENS_10bfloat16_tEfNS_4arch4Sm80ELb0ELb0ELb1ELb0ELb0ELb0ELb0ELb0ELi2ELi2ELi4ELi2ELb1EEENS1_24CollectiveEpilogueBwdGQAISA_fSD_Li256ELb0ELb0EEENS1_19SingleTileSchedulerILb0ELb0ELb0ELi128EEEEEEEEEvNT_6ParamsE$_ZN4cute8gmem_ptrIPKN7cutlass9uint128_tEECI1NS_12iter_adaptorIS4_S5_EEES4_:
[----:B------:R-:W-:Y:S02]  /*6d10*/  MOV R18, 0x6d30 ;  /* 0x00006d3000127802 */ /* 0x000fe40000000f00 */
[----:B------:R-:W-:Y:S05]  /*6d20*/  CALL.REL.NOINC `($_ZN7cutlass13device_kernelIN5flash19enable_sm80_to_sm89INS1_16FlashAttnBwdSm80INS1_25CollectiveMainloopBwdSm80ILi2ELi2EN4cute5tupleIJNS5_1CILi64EEENS7_ILi128EEES8_EEENS_10bfloat16_tEfNS_4arch4Sm80ELb0ELb0ELb1ELb0ELb0ELb0ELb0ELb0ELi2ELi2ELi4ELi2ELb1EEENS1_24CollectiveEpilogueBwdGQAISA_fSD_Li256ELb0ELb0EEENS1_19SingleTileSchedulerILb0ELb0ELb0ELi128EEEEEEEEEvNT_6ParamsE$_ZN4cute12iter_adaptorIPKN7cutlass9uint128_tENS_8gmem_ptrIS4_EEEC2ES4_) ;  /* 0xffffed0000007944 */ /* 0x000fea0003c3ffff */
[----:B-1----:R-:W-:Y:S02]  /*6d30*/  MOV R6, R16 ;  /* 0x0000001000067202 */ /* 0x002fe40000000f00 */
[----:B------:R-:W-:-:S04]  /*6d40*/  MOV R7, 0x0 ;  /* 0x0000000000077802 */ /* 0x000fc80000000f00 */
[----:B------:R-:W-:Y:S05]  /*6d50*/  RET.REL.NODEC R6 `(_ZN7cutlass13device_kernelIN5flash19enable_sm80_to_sm89INS1_16FlashAttnBwdSm80INS1_25CollectiveMainloopBwdSm80ILi2ELi2EN4cute5tupleIJNS5_1CILi64EEENS7_ILi128EEES8_EEENS_10bfloat16_tEfNS_4arch4Sm80ELb0ELb0ELb1ELb0ELb0ELb0ELb0ELb0ELi2ELi2ELi4ELi2ELb1EEENS1_24CollectiveEpilogueBwdGQAISA_fSD_Li256ELb0ELb0EEENS1_19SingleTileSchedulerILb0ELb0ELb0ELi128EEEEEEEEEvNT_6ParamsE) ;  /* 0xffff92a006007950 */ /* 0x000fea0003c3ffff */
        .type           $_ZN7cutlass13device_kernelIN5flash19enable_sm80_to_sm89INS1_16FlashAttnBwdSm80INS1_25CollectiveMainloopBwdSm80ILi2ELi2EN4cute5tupleIJNS5_1CILi64EEENS7_ILi128EEES8_EEENS_10bfloat16_tEfNS_4arch4Sm80ELb0ELb0ELb1ELb0ELb0ELb0ELb0ELb0ELi2ELi2ELi4ELi2ELb1EEENS1_24CollectiveEpilogueBwdGQAISA_fSD_Li256ELb0ELb0EEENS1_19SingleTileSchedulerILb0ELb0ELb0ELi128EEEEEEEEEvNT_6ParamsE$_ZN4cute8gmem_ptrIPKfECI1NS_12iter_adaptorIS2_S3_EEES2_,@function
        .size           $_ZN7cutlass13device_kernelIN5flash19enable_sm80_to_sm89INS1_16FlashAttnBwdSm80INS1_25CollectiveMainloopBwdSm80ILi2ELi2EN4cute5tupleIJNS5_1CILi64EEENS7_ILi128EEES8_EEENS_10bfloat16_tEfNS_4arch4Sm80ELb0ELb0ELb1ELb0ELb0ELb0ELb0ELb0ELi2ELi2ELi4ELi2ELb1EEENS1_24CollectiveEpilogueBwdGQAISA_fSD_Li256ELb0ELb0EEENS1_19SingleTileSchedulerILb0ELb0ELb0ELi128EEEEEEEEEvNT_6ParamsE$_ZN4cute8gmem_ptrIPKfECI1NS_12iter_adaptorIS2_S3_EEES2_,($_ZN7cutlass13device_kernelIN5flash19enable_sm80_to_sm89INS1_16FlashAttnBwdSm80INS1_25CollectiveMainloopBwdSm80ILi2ELi2EN4cute5tupleIJNS5_1CILi64EEENS7_ILi128EEES8_EEENS_10bfloat16_tEfNS_4arch4Sm80ELb0ELb0ELb1ELb0ELb0ELb0ELb0ELb0ELi2ELi2ELi4ELi2ELb1EEENS1_24CollectiveEpilogueBwdGQAISA_fSD_Li256ELb0ELb0EEENS1_19SingleTileSchedulerILb0ELb0ELb0ELi128EEEEEEEEEvNT_6ParamsE$_ZN4cute8smem_ptrIPN7cutlass10bfloat16_tEECI1NS_12iter_adaptorIS3_S4_EEES3_ - $_ZN7cutlass13device_kernelIN5flash19enable_sm80_to_sm89INS1_16FlashAttnBwdSm80INS1_25CollectiveMainloopBwdSm80ILi2ELi2EN4cute5tupleIJNS5_1CILi64EEENS7_ILi128EEES8_EEENS_10bfloat16_tEfNS_4arch4Sm80ELb0ELb0ELb1ELb0ELb0ELb0ELb0ELb0ELi2ELi2ELi4ELi2ELb1EEENS1_24CollectiveEpilogueBwdGQAISA_fSD_Li256ELb0ELb0EEENS1_19SingleTileSchedulerILb0ELb0ELb0ELi128EEEEEEEEEvNT_6ParamsE$_ZN4cute8gmem_ptrIPKfECI1NS_12iter_adaptorIS2_S3_EEES2_)
$_ZN7cutlass13device_kernelIN5flash19enable_sm80_to_sm89INS1_16FlashAttnBwdSm80INS1_25CollectiveMainloopBwdSm80ILi2ELi2EN4cute5tupleIJNS5_1CILi64EEENS7_ILi128EEES8_EEENS_10bfloat16_tEfNS_4arch4Sm80ELb0ELb0ELb1ELb0ELb0ELb0ELb0ELb0ELi2ELi2ELi4ELi2ELb1EEENS1_24CollectiveEpilogueBwdGQAISA_fSD_Li256ELb0ELb0EEENS1_19SingleTileSchedulerILb0ELb0ELb0ELi128EEEEEEEEEvNT_6ParamsE$_ZN4cute8gmem_ptrIPKfECI1NS_12iter_adaptorIS2_S3_EEES2_:
[----:B------:R-:W-:Y:S02]  /*6d60*/  MOV R18, 0x6d80 ;  /* 0x00006d8000127802 */ /* 0x000fe40000000f00 */
[----:B------:R-:W-:Y:S05]  /*6d70*/  CALL.REL.NOINC `($_ZN7cutlass13device_kernelIN5flash19enable_sm80_to_sm89INS1_16FlashAttnBwdSm80INS1_25CollectiveMainloopBwdSm80ILi2ELi2EN4cute5tupleIJNS5_1CILi64EEENS7_ILi128EEES8_EEENS_10bfloat16_tEfNS_4arch4Sm80ELb0ELb0ELb1ELb0ELb0ELb0ELb0ELb0ELi2ELi2ELi4ELi2ELb1EEENS1_24CollectiveEpilogueBwdGQAISA_fSD_Li256ELb0ELb0EEENS1_19SingleTileSchedulerILb0ELb0ELb0ELi128EEEEEEEEEvNT_6ParamsE$_ZN4cute12iter_adaptorIPKfNS_8gmem_ptrIS2_EEEC2ES2_) ;  /* 0xffffed0000007944 */ /* 0x000fea0003c3ffff */
[----:B------:R-:W-:-:S04]  /*6d80*/  MOV R17, 0x0 ;  /* 0x0000000000117802 */ /* 0x000fc80000000f00 */
[----:B------:R-:W-:Y:S05]  /*6d90*/  RET.REL.NODEC R16 `(_ZN7cutlass13device_kernelIN5flash19enable_sm80_to_sm89INS1_16FlashAttnBwdSm80INS1_25CollectiveMainloopBwdSm80ILi2ELi2EN4cute5tupleIJNS5_1CILi64EEENS7_ILi128EEES8_EEENS_10bfloat16_tEfNS_4arch4Sm80ELb0ELb0ELb1ELb0ELb0ELb0ELb0ELb0ELi2ELi2ELi4ELi2ELb1EEENS1_24CollectiveEpilogueBwdGQAISA_fSD_Li256ELb0ELb0EEENS1_19SingleTileSchedulerILb0ELb0ELb0ELi128EEEEEEEEEvNT_6ParamsE) ;  /* 0xffff926010007950 */ /* 0x000fea0003c3ffff */
        .type           $_ZN7cutlass13device_kernelIN5flash19enable_sm80_to_sm89INS1_16FlashAttnBwdSm80INS1_25CollectiveMainloopBwdSm80ILi2ELi2EN4cute5tupleIJNS5_1CILi64EEENS7_ILi128EEES8_EEENS_10bfloat16_tEfNS_4arch4Sm80ELb0ELb0ELb1ELb0ELb0ELb0ELb0ELb0ELi2ELi2ELi4ELi2ELb1EEENS1_24CollectiveEpilogueBwdGQAISA_fSD_Li256ELb0ELb0EEENS1_19SingleTileSchedulerILb0ELb0ELb0ELi128EEEEEEEEEvNT_6ParamsE$_ZN4cute8smem_ptrIPN7cutlass10bfloat16_tEECI1NS_12iter_adaptorIS3_S4_EEES3_,@function
        .size           $_ZN7cutlass13device_kernelIN5flash19enable_sm80_to_sm89INS1_16FlashAttnBwdSm80INS1_25CollectiveMainloopBwdSm80ILi2ELi2EN4cute5tupleIJNS5_1CILi64EEENS7_ILi128EEES8_EEENS_10bfloat16_tEfNS_4arch4Sm80ELb0ELb0ELb1ELb0ELb0ELb0ELb0ELb0ELi2ELi2ELi4ELi2ELb1EEENS1_24CollectiveEpilogueBwdGQAISA_fSD_Li256ELb0ELb0EEENS1_19SingleTileSchedulerILb0ELb0ELb0ELi128EEEEEEEEEvNT_6ParamsE$_ZN4cute8smem_ptrIPN7cutlass10bfloat16_tEECI1NS_12iter_adaptorIS3_S4_EEES3_,($_ZN7cutlass13device_kernelIN5flash19enable_sm80_to_sm89INS1_16FlashAttnBwdSm80INS1_25CollectiveMainloopBwdSm80ILi2ELi2EN4cute5tupleIJNS5_1CILi64EEENS7_ILi128EEES8_EEENS_10bfloat16_tEfNS_4arch4Sm80ELb0ELb0ELb1ELb0ELb0ELb0ELb0ELb0ELi2ELi2ELi4ELi2ELb1EEENS1_24CollectiveEpilogueBwdGQAISA_fSD_Li256ELb0ELb0EEENS1_19SingleTileSchedulerILb0ELb0ELb0ELi128EEEEEEEEEvNT_6ParamsE$_ZN4cute8smem_ptrIPN7cutlass9uint128_tEECI1NS_12iter_adaptorIS3_S4_EEES3_ - $_ZN7cutlass13device_kernelIN5flash19enable_sm80_to_sm89INS1_16FlashAttnBwdSm80INS1_25CollectiveMainloopBwdSm80ILi2ELi2EN4cute5tupleIJNS5_1CILi64EEENS7_ILi128EEES8_EEENS_10bfloat16_tEfNS_4arch4Sm80ELb0ELb0ELb1ELb0ELb0ELb0ELb0ELb0ELi2ELi2ELi4ELi2ELb1EEENS1_24CollectiveEpilogueBwdGQAISA_fSD_Li256ELb0ELb0EEENS1_19SingleTileSchedulerILb0ELb0ELb0ELi128EEEEEEEEEvNT_6ParamsE$_ZN4cute8smem_ptrIPN7cutlass10bfloat16_tEECI1NS_12iter_adaptorIS3_S4_EEES3_)
$_ZN7cutlass13device_kernelIN5flash19enable_sm80_to_sm89INS1_16FlashAttnBwdSm80INS1_25CollectiveMainloopBwdSm80ILi2ELi2EN4cute5tupleIJNS5_1CILi64EEENS7_ILi128EEES8_EEENS_10bfloat16_tEfNS_4arch4Sm80ELb0ELb0ELb1ELb0ELb0ELb0ELb0ELb0ELi2ELi2ELi4ELi2ELb1EEENS1_24CollectiveEpilogueBwdGQAISA_fSD_Li256ELb0ELb0EEENS1_19SingleTileSchedulerILb0ELb0ELb0ELi128EEEEEEEEEvNT_6ParamsE$_ZN4cute8smem_ptrIPN7cutlass10bfloat16_tEECI1NS_12iter_adaptorIS3_S4_EEES3_:
[----:B------:R-:W-:Y:S02]  /*6da0*/  MOV R18, 0x6dc0 ;  /* 0x00006dc000127802 */ /* 0x000fe40000000f00 */
[----:B------:R-:W-:Y:S05]  /*6db0*/  CALL.REL.NOINC `($_ZN7cutlass13device_kernelIN5flash19enable_sm80_to_sm89INS1_16FlashAttnBwdSm80INS1_25CollectiveMainloopBwdSm80ILi2ELi2EN4cute5tupleIJNS5_1CILi64EEENS7_ILi128EEES8_EEENS_10bfloat16_tEfNS_4arch4Sm80ELb0ELb0ELb1ELb0ELb0ELb0ELb0ELb0ELi2ELi2ELi4ELi2ELb1EEENS1_24CollectiveEpilogueBwdGQAISA_fSD_Li256ELb0ELb0EEENS1_19SingleTileSchedulerILb0ELb0ELb0ELi128EEEEEEEEEvNT_6ParamsE$_ZN4cute12iter_adaptorIPN7cutlass10bfloat16_tENS_8smem_ptrIS3_EEEC2ES3_) ;  /* 0xffffed0000007944 */ /* 0x000fea0003c3ffff */
[----:B-1----:R-:W-:Y:S02]  /*6dc0*/  MOV R6, R16 ;  /* 0x0000001000067202 */ /* 0x002fe40000000f00 */
[----:B------:R-:W-:-:S04]  /*6dd0*/  MOV R7, 0x0 ;  /* 0x0000000000077802 */ /* 0x000fc80000000f00 */
[----:B------:R-:W-:Y:S05]  /*6de0*/  RET.REL.NODEC R6 `(_ZN7cutlass13device_kernelIN5flash19enable_sm80_to_sm89INS1_16FlashAttnBwdSm80INS1_25CollectiveMainloopBwdSm80ILi2ELi2EN4cute5tupleIJNS5_1CILi64EEENS7_ILi128EEES8_EEENS_10bfloat16_tEfNS_4arch4Sm80ELb0ELb0ELb1ELb0ELb0ELb0ELb0ELb0ELi2ELi2ELi4ELi2ELb1EEENS1_24CollectiveEpilogueBwdGQAISA_fSD_Li256ELb0ELb0EEENS1_19SingleTileSchedulerILb0ELb0ELb0ELi128EEEEEEEEEvNT_6ParamsE) ;  /* 0xffff921006007950 */ /* 0x000fea0003c3ffff */
        .type           $_ZN7cutlass13device_kernelIN5flash19enable_sm80_to_sm89INS1_16FlashAttnBwdSm80INS1_25CollectiveMainloopBwdSm80ILi2ELi2EN4cute5tupleIJNS5_1CILi64EEENS7_ILi128EEES8_EEENS_10bfloat16_tEfNS_4arch4Sm80ELb0ELb0ELb1ELb0ELb0ELb0ELb0ELb0ELi2ELi2ELi4ELi2ELb1EEENS1_24CollectiveEpilogueBwdGQAISA_fSD_Li256ELb0ELb0EEENS1_19SingleTileSchedulerILb0ELb0ELb0ELi128EEEEEEEEEvNT_6ParamsE$_ZN4cute8smem_ptrIPN7cutlass9uint128_tEECI1NS_12iter_adaptorIS3_S4_EEES3_,@function
        .size           $_ZN7cutlass13device_kernelIN5flash19enable_sm80_to_sm89INS1_16FlashAttnBwdSm80INS1_25CollectiveMainloopBwdSm80ILi2ELi2EN4cute5tupleIJNS5_1CILi64EEENS7_ILi128EEES8_EEENS_10bfloat16_tEfNS_4arch4Sm80ELb0ELb0ELb1ELb0ELb0ELb0ELb0ELb0ELi2ELi2ELi4ELi2ELb1EEENS1_24CollectiveEpilogueBwdGQAISA_fSD_Li256ELb0ELb0EEENS1_19SingleTileSchedulerILb0ELb0ELb0ELi128EEEEEEEEEvNT_6ParamsE$_ZN4cute8smem_ptrIPN7cutlass9uint128_tEECI1NS_12iter_adaptorIS3_S4_EEES3_,($_ZN7cutlass13device_kernelIN5flash19enable_sm80_to_sm89INS1_16FlashAttnBwdSm80INS1_25CollectiveMainloopBwdSm80ILi2ELi2EN4cute5tupleIJNS5_1CILi64EEENS7_ILi128EEES8_EEENS_10bfloat16_tEfNS_4arch4Sm80ELb0ELb0ELb1ELb0ELb0ELb0ELb0ELb0ELi2ELi2ELi4ELi2ELb1EEENS1_24CollectiveEpilogueBwdGQAISA_fSD_Li256ELb0ELb0EEENS1_19SingleTileSchedulerILb0ELb0ELb0ELi128EEEEEEEEEvNT_6ParamsE$_ZN4cute8smem_ptrIPfECI1NS_12iter_adaptorIS1_S2_EEES1_ - $_ZN7cutlass13device_kernelIN5flash19enable_sm80_to_sm89INS1_16FlashAttnBwdSm80INS1_25CollectiveMainloopBwdSm80ILi2ELi2EN4cute5tupleIJNS5_1CILi64EEENS7_ILi128EEES8_EEENS_10bfloat16_tEfNS_4arch4Sm80ELb0ELb0ELb1ELb0ELb0ELb0ELb0ELb0ELi2ELi2ELi4ELi2ELb1EEENS1_24CollectiveEpilogueBwdGQAISA_fSD_Li256ELb0ELb0EEENS1_19SingleTileSchedulerILb0ELb0ELb0ELi128EEEEEEEEEvNT_6ParamsE$_ZN4cute8smem_ptrIPN7cutlass9uint128_tEECI1NS_12iter_adaptorIS3_S4_EEES3_)
$_ZN7cutlass13device_kernelIN5flash19enable_sm80_to_sm89INS1_16FlashAttnBwdSm80INS1_25CollectiveMainloopBwdSm80ILi2ELi2EN4cute5tupleIJNS5_1CILi64EEENS7_ILi128EEES8_EEENS_10bfloat16_tEfNS_4arch4Sm80ELb0ELb0ELb1ELb0ELb0ELb0ELb0ELb0ELi2ELi2ELi4ELi2ELb1EEENS1_24CollectiveEpilogueBwdGQAISA_fSD_Li256ELb0ELb0EEENS1_19SingleTileSchedulerILb0ELb0ELb0ELi128EEEEEEEEEvNT_6ParamsE$_ZN4cute8smem_ptrIPN7cutlass9uint128_tEECI1NS_12iter_adaptorIS3_S4_EEES3_:
[----:B------:R-:W-:Y:S02]  /*6df0*/  MOV R16, 0x6e10 ;  /* 0x00006e1000107802 */ /* 0x000fe40000000f00 */
[----:B------:R-:W-:Y:S05]  /*6e00*/  CALL.REL.NOINC `($_ZN7cutlass13device_kernelIN5flash19enable_sm80_to_sm89INS1_16FlashAttnBwdSm80INS1_25CollectiveMainloopBwdSm80ILi2ELi2EN4cute5tupleIJNS5_1CILi64EEENS7_ILi128EEES8_EEENS_10bfloat16_tEfNS_4arch4Sm80ELb0ELb0ELb1ELb0ELb0ELb0ELb0ELb0ELi2ELi2ELi4ELi2ELb1EEENS1_24CollectiveEpilogueBwdGQAISA_fSD_Li256ELb0ELb0EEENS1_19SingleTileSchedulerILb0ELb0ELb0ELi128EEEEEEEEEvNT_6ParamsE$_ZN4cute12iter_adaptorIPN7cutlass9uint128_tENS_8smem_ptrIS3_EEEC2ES3_) ;  /* 0xffffed0000007944 */ /* 0x000fea0003c3ffff */
[----:B------:R-:W-:-:S04]  /*6e10*/  MOV R11, 0x0 ;  /* 0x00000000000b7802 */ /* 0x000fc80000000f00 */
[----:B------:R-:W-:Y:S05]  /*6e20*/  RET.REL.NODEC R10 `(_ZN7cutlass13device_kernelIN5flash19enable_sm80_to_sm89INS1_16FlashAttnBwdSm80INS1_25CollectiveMainloopBwdSm80ILi2ELi2EN4cute5tupleIJNS5_1CILi64EEENS7_ILi128EEES8_EEENS_10bfloat16_tEfNS_4arch4Sm80ELb0ELb0ELb1ELb0ELb0ELb0ELb0ELb0ELi2ELi2ELi4ELi2ELb1EEENS1_24CollectiveEpilogueBwdGQAISA_fSD_Li256ELb0ELb0EEENS1_19SingleTileSchedulerILb0ELb0ELb0ELi128EEEEEEEEEvNT_6ParamsE) ;  /* 0xffff91d00a007950 */ /* 0x000fea0003c3ffff */
        .type           $_ZN7cutlass13device_kernelIN5flash19enable_sm80_to_sm89INS1_16FlashAttnBwdSm80INS1_25CollectiveMainloopBwdSm80ILi2ELi2EN4cute5tupleIJNS5_1CILi64EEENS7_ILi128EEES8_EEENS_10bfloat16_tEfNS_4arch4Sm80ELb0ELb0ELb1ELb0ELb0ELb0ELb0ELb0ELi2ELi2ELi4ELi2ELb1EEENS1_24CollectiveEpilogueBwdGQAISA_fSD_Li256ELb0ELb0EEENS1_19SingleTileSchedulerILb0ELb0ELb0ELi128EEEEEEEEEvNT_6ParamsE$_ZN4cute8smem_ptrIPfECI1NS_12iter_adaptorIS1_S2_EEES1_,@function
        .size           $_ZN7cutlass13device_kernelIN5flash19enable_sm80_to_sm89INS1_16FlashAttnBwdSm80INS1_25CollectiveMainloopBwdSm80ILi2ELi2EN4cute5tupleIJNS5_1CILi64EEENS7_ILi128EEES8_EEENS_10bfloat16_tEfNS_4arch4Sm80ELb0ELb0ELb1ELb0ELb0ELb0ELb0ELb0ELi2ELi2ELi4ELi2ELb1EEENS1_24CollectiveEpilogueBwdGQAISA_fSD_Li256ELb0ELb0EEENS1_19SingleTileSchedulerILb0ELb0ELb0ELi128EEEEEEEEEvNT_6ParamsE$_ZN4cute8smem_ptrIPfECI1NS_12iter_adaptorIS1_S2_EEES1_,($_ZN7cutlass13device_kernelIN5flash19enable_sm80_to_sm89INS1_16FlashAttnBwdSm80INS1_25CollectiveMainloopBwdSm80ILi2ELi2EN4cute5tupleIJNS5_1CILi64EEENS7_ILi128EEES8_EEENS_10bfloat16_tEfNS_4arch4Sm80ELb0ELb0ELb1ELb0ELb0ELb0ELb0ELb0ELi2ELi2ELi4ELi2ELb1EEENS1_24CollectiveEpilogueBwdGQAISA_fSD_Li256ELb0ELb0EEENS1_19SingleTileSchedulerILb0ELb0ELb0ELi128EEEEEEEEEvNT_6ParamsE$_ZN73_INTERNAL_24fd9406_37_flash_bwd_hdim64_bf16_softcap_sm80_cu_8e232a79_330724__cvta_generic_to_sharedEPKv - $_ZN7cutlass13device_kernelIN5flash19enable_sm80_to_sm89INS1_16FlashAttnBwdSm80INS1_25CollectiveMainloopBwdSm80ILi2ELi2EN4cute5tupleIJNS5_1CILi64EEENS7_ILi128EEES8_EEENS_10bfloat16_tEfNS_4arch4Sm80ELb0ELb0ELb1ELb0ELb0ELb0ELb0ELb0ELi2ELi2ELi4ELi2ELb1EEENS1_24CollectiveEpilogueBwdGQAISA_fSD_Li256ELb0ELb0EEENS1_19SingleTileSchedulerILb0ELb0ELb0ELi128EEEEEEEEEvNT_6ParamsE$_ZN4cute8smem_ptrIPfECI1NS_12iter_adaptorIS1_S2_EEES1_)
$_ZN7cutlass13device_kernelIN5flash19enable_sm80_to_sm89INS1_16FlashAttnBwdSm80INS1_25CollectiveMainloopBwdSm80ILi2ELi2EN4cute5tupleIJNS5_1CILi64EEENS7_ILi128EEES8_EEENS_10bfloat16_tEfNS_4arch4Sm80ELb0ELb0ELb1ELb0ELb0ELb0ELb0ELb0ELi2ELi2ELi4ELi2ELb1EEENS1_24CollectiveEpilogueBwdGQAISA_fSD_Li256ELb0ELb0EEENS1_19SingleTileSchedulerILb0ELb0ELb0ELi128EEEEEEEEEvNT_6ParamsE$_ZN4cute8smem_ptrIPfECI1NS_12iter_adaptorIS1_S2_EEES1_:
[----:B------:R-:W-:Y:S02]  /*6e30*/  MOV R18, 0x6e50 ;  /* 0x00006e5000127802 */ /* 0x000fe40000000f00 */
[----:B------:R-:W-:Y:S05]  /*6e40*/  CALL.REL.NOINC `($_ZN7cutlass13device_kernelIN5flash19enable_sm80_to_sm89INS1_16FlashAttnBwdSm80INS1_25CollectiveMainloopBwdSm80ILi2ELi2EN4cute5tupleIJNS5_1CILi64EEENS7_ILi128EEES8_EEENS_10bfloat16_tEfNS_4arch4Sm80ELb0ELb0ELb1ELb0ELb0ELb0ELb0ELb0ELi2ELi2ELi4ELi2ELb1EEENS1_24CollectiveEpilogueBwdGQAISA_fSD_Li256ELb0ELb0EEENS1_19SingleTileSchedulerILb0ELb0ELb0ELi128EEEEEEEEEvNT_6ParamsE$_ZN4cute12iter_adaptorIPfNS_8smem_ptrIS1_EEEC2ES1_) ;  /* 0xffffed1000007944 */ /* 0x000fea0003c3ffff */
[----:B------:R-:W-:-:S04]  /*6e50*/  MOV R17, 0x0 ;  /* 0x0000000000117802 */ /* 0x000fc80000000f00 */
[----:B------:R-:W-:Y:S05]  /*6e60*/  RET.REL.NODEC R16 `(_ZN7cutlass13device_kernelIN5flash19enable_sm80_to_sm89INS1_16FlashAttnBwdSm80INS1_25CollectiveMainloopBwdSm80ILi2ELi2EN4cute5tupleIJNS5_1CILi64EEENS7_ILi128EEES8_EEENS_10bfloat16_tEfNS_4arch4Sm80ELb0ELb0ELb1ELb0ELb0ELb0ELb0ELb0ELi2ELi2ELi4ELi2ELb1EEENS1_24CollectiveEpilogueBwdGQAISA_fSD_Li256ELb0ELb0EEENS1_19SingleTileSchedulerILb0ELb0ELb0ELi128EEEEEEEEEvNT_6ParamsE) ;  /* 0xffff919010007950 */ /* 0x000fea0003c3ffff */
        .type           $_ZN7cutlass13device_kernelIN5flash19enable_sm80_to_sm89INS1_16FlashAttnBwdSm80INS1_25CollectiveMainloopBwdSm80ILi2ELi2EN4cute5tupleIJNS5_1CILi64EEENS7_ILi128EEES8_EEENS_10bfloat16_tEfNS_4arch4Sm80ELb0ELb0ELb1ELb0ELb0ELb0ELb0ELb0ELi2ELi2ELi4ELi2ELb1EEENS1_24CollectiveEpilogueBwdGQAISA_fSD_Li256ELb0ELb0EEENS1_19SingleTileSchedulerILb0ELb0ELb0ELi128EEEEEEEEEvNT_6ParamsE$_ZN73_INTERNAL_24fd9406_37_flash_bwd_hdim64_bf16_softcap_sm80_cu_8e232a79_330724__cvta_generic_to_sharedEPKv,@function
        .size           $_ZN7cutlass13device_kernelIN5flash19enable_sm80_to_sm89INS1_16FlashAttnBwdSm80INS1_25CollectiveMainloopBwdSm80ILi2ELi2EN4cute5tupleIJNS5_1CILi64EEENS7_ILi128EEES8_EEENS_10bfloat16_tEfNS_4arch4Sm80ELb0ELb0ELb1ELb0ELb0ELb0ELb0ELb0ELi2ELi2ELi4ELi2ELb1EEENS1_24CollectiveEpilogueBwdGQAISA_fSD_Li256ELb0ELb0EEENS1_19SingleTileSchedulerILb0ELb0ELb0ELi128EEEEEEEEEvNT_6ParamsE$_ZN73_INTERNAL_24fd9406_37_flash_bwd_hdim64_bf16_softcap_sm80_cu_8e232a79_330724__cvta_generic_to_sharedEPKv,($_ZN7cutlass13device_kernelIN5flash19enable_sm80_to_sm89INS1_16FlashAttnBwdSm80INS1_25CollectiveMainloopBwdSm80ILi2ELi2EN4cute5tupleIJNS5_1CILi64EEENS7_ILi128EEES8_EEENS_10bfloat16_tEfNS_4arch4Sm80ELb0ELb0ELb1ELb0ELb0ELb0ELb0ELb0ELi2ELi2ELi4ELi2ELb1EEENS1_24CollectiveEpilogueBwdGQAISA_fSD_Li256ELb0ELb0EEENS1_19SingleTileSchedulerILb0ELb0ELb0ELi128EEEEEEEEEvNT_6ParamsE$_ZZN4cute12filter_tupleINS_5tupleIJNS_10UnderscoreES2_S2_iEEENS1_IJNS1_IJNS_1CILi1EEENS4_ILi0EEEEEElS6_lEEEZNS_5sliceIS3_S8_EEDaRKT_RKT0_EUlRKT_RKT0_E_EEDaSC_SF_OT1_ENKUlDpSI_E_clIJNS1_IJS7_EEENS1_IJlEEENS1_IJS6_EEENS1_IJEEEEEEDaSP_ - $_ZN7cutlass13device_kernelIN5flash19enable_sm80_to_sm89INS1_16FlashAttnBwdSm80INS1_25CollectiveMainloopBwdSm80ILi2ELi2EN4cute5tupleIJNS5_1CILi64EEENS7_ILi128EEES8_EEENS_10bfloat16_tEfNS_4arch4Sm80ELb0ELb0ELb1ELb0ELb0ELb0ELb0ELb0ELi2ELi2ELi4ELi2ELb1EEENS1_24CollectiveEpilogueBwdGQAISA_fSD_Li256ELb0ELb0EEENS1_19SingleTileSchedulerILb0ELb0ELb0ELi128EEEEEEEEEvNT_6ParamsE$_ZN73_INTERNAL_24fd9406_37_flash_bwd_hdim64_bf16_softcap_sm80_cu_8e232a79_330724__cvta_generic_to_sharedEPKv)
$_ZN7cutlass13device_kernelIN5flash19enable_sm80_to_sm89INS1_16FlashAttnBwdSm80INS1_25CollectiveMainloopBwdSm80ILi2ELi2EN4cute5tupleIJNS5_1CILi64EEENS7_ILi128EEES8_EEENS_10bfloat16_tEfNS_4arch4Sm80ELb0ELb0ELb1ELb0ELb0ELb0ELb0ELb0ELi2ELi2ELi4ELi2ELb1EEENS1_24CollectiveEpilogueBwdGQAISA_fSD_Li256ELb0ELb0EEENS1_19SingleTileSchedulerILb0ELb0ELb0ELi128EEEEEEEEEvNT_6ParamsE$_ZN73_INTERNAL_24fd9406_37_flash_bwd_hdim64_bf16_softcap_sm80_cu_8e232a79_330724__cvta_generic_to_sharedEPKv:
[----:B------:R-:W-:Y:S02]  /*6e70*/  MOV R9, 0x0 ;  /* 0x0000000000097802 */ /* 0x000fe40000000f00 */
[----:B------:R-:W-:Y:S02]  /*6e80*/  IADD3 R6, R6, -c[0x0][0x18], RZ ;  /* 0x8000060006067a10 */ /* 0x000fe40007ffe0ff */
[----:B------:R-:W-:Y:S05]  /*6e90*/  RET.REL.NODEC R8 `(_ZN7cutlass13device_kernelIN5flash19enable_sm80_to_sm89INS1_16FlashAttnBwdSm80INS1_25CollectiveMainloopBwdSm80ILi2ELi2EN4cute5tupleIJNS5_1CILi64EEENS7_ILi128EEES8_EEENS_10bfloat16_tEfNS_4arch4Sm80ELb0ELb0ELb1ELb0ELb0ELb0ELb0ELb0ELi2ELi2ELi4ELi2ELb1EEENS1_24CollectiveEpilogueBwdGQAISA_fSD_Li256ELb0ELb0EEENS1_19SingleTileSchedulerILb0ELb0ELb0ELi128EEEEEEEEEvNT_6ParamsE) ;  /* 0xffff916008007950 */ /* 0x000fea0003c3ffff */
        .type           $_ZN7cutlass13device_kernelIN5flash19enable_sm80_to_sm89INS1_16FlashAttnBwdSm80INS1_25CollectiveMainloopBwdSm80ILi2ELi2EN4cute5tupleIJNS5_1CILi64EEENS7_ILi128EEES8_EEENS_10bfloat16_tEfNS_4arch4Sm80ELb0ELb0ELb1ELb0ELb0ELb0ELb0ELb0ELi2ELi2ELi4ELi2ELb1EEENS1_24CollectiveEpilogueBwdGQAISA_fSD_Li256ELb0ELb0EEENS1_19SingleTileSchedulerILb0ELb0ELb0ELi128EEEEEEEEEvNT_6ParamsE$_ZZN4cute12filter_tupleINS_5tupleIJNS_10UnderscoreES2_S2_iEEENS1_IJNS1_IJNS_1CILi1EEENS4_ILi0EEEEEElS6_lEEEZNS_5sliceIS3_S8_EEDaRKT_RKT0_EUlRKT_RKT0_E_EEDaSC_SF_OT1_ENKUlDpSI_E_clIJNS1_IJS7_EEENS1_IJlEEENS1_IJS6_EEENS1_IJEEEEEEDaSP_,@function
        .size           $_ZN7cutlass13device_kernelIN5flash19enable_sm80_to_sm89INS1_16FlashAttnBwdSm80INS1_25CollectiveMainloopBwdSm80ILi2ELi2EN4cute5tupleIJNS5_1CILi64EEENS7_ILi128EEES8_EEENS_10bfloat16_tEfNS_4arch4Sm80ELb0ELb0ELb1ELb0ELb0ELb0ELb0ELb0ELi2ELi2ELi4ELi2ELb1EEENS1_24CollectiveEpilogueBwdGQAISA_fSD_Li256ELb0ELb0EEENS1_19SingleTileSchedulerILb0ELb0ELb0ELi128EEEEEEEEEvNT_6ParamsE$_ZZN4cute12filter_tupleINS_5tupleIJNS_10UnderscoreES2_S2_iEEENS1_IJNS1_IJNS_1CILi1EEENS4_ILi0EEEEEElS6_lEEEZNS_5sliceIS3_S8_EEDaRKT_RKT0_EUlRKT_RKT0_E_EEDaSC_SF_OT1_ENKUlDpSI_E_clIJNS1_IJS7_EEENS1_IJlEEENS1_IJS6_EEENS1_IJEEEEEEDaSP_,($_ZN7cutlass13device_kernelIN5flash19enable_sm80_to_sm89INS1_16FlashAttnBwdSm80INS1_25CollectiveMainloopBwdSm80ILi2ELi2EN4cute5tupleIJNS5_1CILi64EEENS7_ILi128EEES8_EEENS_10bfloat16_tEfNS_4arch4Sm80ELb0ELb0ELb1ELb0ELb0ELb0ELb0ELb0ELi2ELi2ELi4ELi2ELb1EEENS1_24CollectiveEpilogueBwdGQAISA_fSD_Li256ELb0ELb0EEENS1_19SingleTileSchedulerILb0ELb0ELb0ELi128EEEEEEEEEvNT_6ParamsE$_ZZN4cute14transform_leafINS_15ArithmeticTupleIJNS1_IJiiEEEiiiEEENS_8identityEEEDaRKT_OT0_ENKUlRKT_E_clIS2_EEDaSC_ - $_ZN7cutlass13device_kernelIN5flash19enable_sm80_to_sm89INS1_16FlashAttnBwdSm80INS1_25CollectiveMainloopBwdSm80ILi2ELi2EN4cute5tupleIJNS5_1CILi64EEENS7_ILi128EEES8_EEENS_10bfloat16_tEfNS_4arch4Sm80ELb0ELb0ELb1ELb0ELb0ELb0ELb0ELb0ELi2ELi2ELi4ELi2ELb1EEENS1_24CollectiveEpilogueBwdGQAISA_fSD_Li256ELb0ELb0EEENS1_19SingleTileSchedulerILb0ELb0ELb0ELi128EEEEEEEEEvNT_6ParamsE$_ZZN4cute12filter_tupleINS_5tupleIJNS_10UnderscoreES2_S2_iEEENS1_IJNS1_IJNS_1CILi1EEENS4_ILi0EEEEEElS6_lEEEZNS_5sliceIS3_S8_EEDaRKT_RKT0_EUlRKT_RKT0_E_EEDaSC_SF_OT1_ENKUlDpSI_E_clIJNS1_IJS7_EEENS1_IJlEEENS1_IJS6_EEENS1_IJEEEEEEDaSP_)
$_ZN7cutlass13device_kernelIN5flash19enable_sm80_to_sm89INS1_16FlashAttnBwdSm80INS1_25CollectiveMainloopBwdSm80ILi2ELi2EN4cute5tupleIJNS5_1CILi64EEENS7_ILi128EEES8_EEENS_10bfloat16_tEfNS_4arch4Sm80ELb0ELb0ELb1ELb0ELb0ELb0ELb0ELb0ELi2ELi2ELi4ELi2ELb1EEENS1_24CollectiveEpilogueBwdGQAISA_fSD_Li256ELb0ELb0EEENS1_19SingleTileSchedulerILb0ELb0ELb0ELi128EEEEEEEEEvNT_6ParamsE$_ZZN4cute12filter_tupleINS_5tupleIJNS_10UnderscoreES2_S2_iEEENS1_IJNS1_IJNS_1CILi1EEENS4_ILi0EEEEEElS6_lEEEZNS_5sliceIS3_S8_EEDaRKT_RKT0_EUlRKT_RKT0_E_EEDaSC_SF_OT1_ENKUlDpSI_E_clIJNS1_IJS7_EEENS1_IJlEEENS1_IJS6_EEENS1_IJEEEEEEDaSP_:
[----:B------:R-:W-:Y:S02]  /*6ea0*/  IADD3 R7, R1, 0x188, RZ ;  /* 0x0000018801077810 */ /* 0x000fe40007ffe0ff */
[----:B------:R-:W-:Y:S02]  /*6eb0*/  MOV R10, 0x6ee0 ;  /* 0x00006ee0000a7802 */ /* 0x000fe40000000f00 */
[----:B------:R-:W-:Y:S02]  /*6ec0*/  IADD3 R7, R7, c[0x0][0x20], RZ ;  /* 0x0000080007077a10 */ /* 0x000fe40007ffe0ff */
[----:B------:R-:W-:Y:S05]  /*6ed0*/  CALL.REL.NOINC `($_ZN7cutlass13device_kernelIN5flash19enable_sm80_to_sm89INS1_16FlashAttnBwdSm80INS1_25CollectiveMainloopBwdSm80ILi2ELi2EN4cute5tupleIJNS5_1CILi64EEENS7_ILi128EEES8_EEENS_10bfloat16_tEfNS_4arch4Sm80ELb0ELb0ELb1ELb0ELb0ELb0ELb0ELb0ELi2ELi2ELi4ELi2ELb1EEENS1_24CollectiveEpilogueBwdGQAISA_fSD_Li256ELb0ELb0EEENS1_19SingleTileSchedulerILb0ELb0ELb0ELi128EEEEEEEEEvNT_6ParamsE$_ZN4cute3eso3ESOILb1ELb0EJNS_5tupleIJNS_1CILi1EEENS3_ILi0EEEEEElS5_EEC2ERKS6_RKlRKS5_) ;  /* 0xfffff66000007944 */ /* 0x000fea0003c3ffff */
[----:B-1----:R1:W5:Y:S01]  /*6ee0*/  LDL.64 R6, [R1+0x188] ;  /* 0x0001880001067983 */ /* 0x0023620000100a00 */
[----:B------:R-:W-:-:S04]  /*6ef0*/  MOV R9, 0x0 ;  /* 0x0000000000097802 */ /* 0x000fc80000000f00 */
[----:B------:R-:W-:Y:S05]  /*6f00*/  RET.REL.NODEC R8 `(_ZN7cutlass13device_kernelIN5flash19enable_sm80_to_sm89INS1_16FlashAttnBwdSm80INS1_25CollectiveMainloopBwdSm80ILi2ELi2EN4cute5tupleIJNS5_1CILi64EEENS7_ILi128EEES8_EEENS_10bfloat16_tEfNS_4arch4Sm80ELb0ELb0ELb1ELb0ELb0ELb0ELb0ELb0ELi2ELi2ELi4ELi2ELb1EEENS1_24CollectiveEpilogueBwdGQAISA_fSD_Li256ELb0ELb0EEENS1_19SingleTileSchedulerILb0ELb0ELb0ELi128EEEEEEEEEvNT_6ParamsE) ;  /* 0xffff90f008007950 */ /* 0x000fea0003c3ffff */
        .type           $_ZN7cutlass13device_kernelIN5flash19enable_sm80_to_sm89INS1_16FlashAttnBwdSm80INS1_25CollectiveMainloopBwdSm80ILi2ELi2EN4cute5tupleIJNS5_1CILi64EEENS7_ILi128EEES8_EEENS_10bfloat16_tEfNS_4arch4Sm80ELb0ELb0ELb1ELb0ELb0ELb0ELb0ELb0ELi2ELi2ELi4ELi2ELb1EEENS1_24CollectiveEpilogueBwdGQAISA_fSD_Li256ELb0ELb0EEENS1_19SingleTileSchedulerILb0ELb0ELb0ELi128EEEEEEEEEvNT_6ParamsE$_ZZN4cute14transform_leafINS_15ArithmeticTupleIJNS1_IJiiEEEiiiEEENS_8identityEEEDaRKT_OT0_ENKUlRKT_E_clIS2_EEDaSC_,@function
        .size           $_ZN7cutlass13device_kernelIN5flash19enable_sm80_to_sm89INS1_16FlashAttnBwdSm80INS1_25CollectiveMainloopBwdSm80ILi2ELi2EN4cute5tupleIJNS5_1CILi64EEENS7_ILi128EEES8_EEENS_10bfloat16_tEfNS_4arch4Sm80ELb0ELb0ELb1ELb0ELb0ELb0ELb0ELb0ELi2ELi2ELi4ELi2ELb1EEENS1_24CollectiveEpilogueBwdGQAISA_fSD_Li256ELb0ELb0EEENS1_19SingleTileSchedulerILb0ELb0ELb0ELi128EEEEEEEEEvNT_6ParamsE$_ZZN4cute14transform_leafINS_15ArithmeticTupleIJNS1_IJiiEEEiiiEEENS_8identityEEEDaRKT_OT0_ENKUlRKT_E_clIS2_EEDaSC_,($_ZN7cutlass13device_kernelIN5flash19enable_sm80_to_sm89INS1_16FlashAttnBwdSm80INS1_25CollectiveMainloopBwdSm80ILi2ELi2EN4cute5tupleIJNS5_1CILi64EEENS7_ILi128EEES8_EEENS_10bfloat16_tEfNS_4arch4Sm80ELb0ELb0ELb1ELb0ELb0ELb0ELb0ELb0ELi2ELi2ELi4ELi2ELb1EEENS1_24CollectiveEpilogueBwdGQAISA_fSD_Li256ELb0ELb0EEENS1_19SingleTileSchedulerILb0ELb0ELb0ELi128EEEEEEEEEvNT_6ParamsE$_ZZN4cute14transform_leafINS_15ArithmeticTupleIJNS1_IJiiEEEiiiEEENS_8identityEEEDaRKT_OT0_ENKUlRKT_E_clIiEEDaSC_ - $_ZN7cutlass13device_kernelIN5flash19enable_sm80_to_sm89INS1_16FlashAttnBwdSm80INS1_25CollectiveMainloopBwdSm80ILi2ELi2EN4cute5tupleIJNS5_1CILi64EEENS7_ILi128EEES8_EEENS_10bfloat16_tEfNS_4arch4Sm80ELb0ELb0ELb1ELb0ELb0ELb0ELb0ELb0ELi2ELi2ELi4ELi2ELb1EEENS1_24CollectiveEpilogueBwdGQAISA_fSD_Li256ELb0ELb0EEENS1_19SingleTileSchedulerILb0ELb0ELb0ELi128EEEEEEEEEvNT_6ParamsE$_ZZN4cute14transform_leafINS_15ArithmeticTupleIJNS1_IJiiEEEiiiEEENS_8identityEEEDaRKT_OT0_ENKUlRKT_E_clIS2_EEDaSC_)
$_ZN7cutlass13device_kernelIN5flash19enable_sm80_to_sm89INS1_16FlashAttnBwdSm80INS1_25CollectiveMainloopBwdSm80ILi2ELi2EN4cute5tupleIJNS5_1CILi64EEENS7_ILi128EEES8_EEENS_10bfloat16_tEfNS_4arch4Sm80ELb0ELb0ELb1ELb0ELb0ELb0ELb0ELb0ELi2ELi2ELi4ELi2ELb1EEENS1_24CollectiveEpilogueBwdGQAISA_fSD_Li256ELb0ELb0EEENS1_19SingleTileSchedulerILb0ELb0ELb0ELi128EEEEEEEEEvNT_6ParamsE$_ZZN4cute14transform_leafINS_15ArithmeticTupleIJNS1_IJiiEEEiiiEEENS_8identityEEEDaRKT_OT0_ENKUlRKT_E_clIS2_EEDaSC_:
[----:B------:R-:W-:-:S05]  /*6f10*/  IADD3 R9, R13, -c[0x0][0x20], RZ ;  /* 0x800008000d097a10 */ /* 0x000fca0007ffe0ff */
[----:B------:R1:W5:Y:S01]  /*6f20*/  LDL R7, [R9] ;  /* 0x0000000009077983 */ /* 0x0003620000100800 */
[----:B------:R-:W-:-:S03]  /*6f30*/  MOV R8, 0x6f50 ;  /* 0x00006f5000087802 */ /* 0x000fc60000000f00 */
[----:B-1---5:R-:W-:Y:S05]  /*6f40*/  CALL.REL.NOINC `($_ZN7cutlass13device_kernelIN5flash19enable_sm80_to_sm89INS1_16FlashAttnBwdSm80INS1_25CollectiveMainloopBwdSm80ILi2ELi2EN4cute5tupleIJNS5_1CILi64EEENS7_ILi128EEES8_EEENS_10bfloat16_tEfNS_4arch4Sm80ELb0ELb0ELb1ELb0ELb0ELb0ELb0ELb0ELi2ELi2ELi4ELi2ELb1EEENS1_24CollectiveEpilogueBwdGQAISA_fSD_Li256ELb0ELb0EEENS1_19SingleTileSchedulerILb0ELb0ELb0ELi128EEEEEEEEEvNT_6ParamsE$_ZZN4cute14transform_leafINS_15ArithmeticTupleIJiiEEERNS_8identityEEEDaRKT_OT0_ENKUlRKT_E_clIiEEDaSC_) ;  /* 0x000000f000007944 */ /* 0x022fea0003c00000 */
[----:B------:R1:W5:Y:S01]  /*6f50*/  LDL R7, [R9+0x4] ;  /* 0x0000040009077983 */ /* 0x0003620000100800 */
[----:B------:R-:W-:Y:S01]  /*6f60*/  IADD3 R6, R1, 0x19c, RZ ;  /* 0x0000019c01067810 */ /* 0x000fe20007ffe0ff */
[----:B------:R-:W-:Y:S01]  /*6f70*/  IMAD.MOV.U32 R16, RZ, RZ, R10 ;  /* 0x000000ffff107224 */ /* 0x000fe200078e000a */
[----:B------:R-:W-:Y:S02]  /*6f80*/  MOV R8, 0x6fb0 ;  /* 0x00006fb000087802 */ /* 0x000fe40000000f00 */
[----:B------:R-:W-:Y:S02]  /*6f90*/  IADD3 R6, R6, c[0x0][0x20], RZ ;  /* 0x0000080006067a10 */ /* 0x000fe40007ffe0ff */
[----:B-1---5:R-:W-:Y:S05]  /*6fa0*/  CALL.REL.NOINC `($_ZN7cutlass13device_kernelIN5flash19enable_sm80_to_sm89INS1_16FlashAttnBwdSm80INS1_25CollectiveMainloopBwdSm80ILi2ELi2EN4cute5tupleIJNS5_1CILi64EEENS7_ILi128EEES8_EEENS_10bfloat16_tEfNS_4arch4Sm80ELb0ELb0ELb1ELb0ELb0ELb0ELb0ELb0ELi2ELi2ELi4ELi2ELb1EEENS1_24CollectiveEpilogueBwdGQAISA_fSD_Li256ELb0ELb0EEENS1_19SingleTileSchedulerILb0ELb0ELb0ELi128EEEEEEEEEvNT_6ParamsE$_ZZN4cute14transform_leafINS_15ArithmeticTupleIJiiEEERNS_8identityEEEDaRKT_OT0_ENKUlRKT_E_clIiEEDaSC_) ;  /* 0x0000009000007944 */ /* 0x022fea0003c00000 */
[----:B------:R1:W-:Y:S01]  /*6fb0*/  STL [R1+0x19c], R10 ;  /* 0x00019c0a01007387 */ /* 0x0003e20000100800 */
[----:B------:R-:W-:-:S03]  /*6fc0*/  MOV R8, 0x6fe0 ;  /* 0x00006fe000087802 */ /* 0x000fc60000000f00 */
[----:B-1----:R-:W-:Y:S05]  /*6fd0*/  CALL.REL.NOINC `($_ZN7cutlass13device_kernelIN5flash19enable_sm80_to_sm89INS1_16FlashAttnBwdSm80INS1_25CollectiveMainloopBwdSm80ILi2ELi2EN4cute5tupleIJNS5_1CILi64EEENS7_ILi128EEES8_EEENS_10bfloat16_tEfNS_4arch4Sm80ELb0ELb0ELb1ELb0ELb0ELb0ELb0ELb0ELi2ELi2ELi4ELi2ELb1EEENS1_24CollectiveEpilogueBwdGQAISA_fSD_Li256ELb0ELb0EEENS1_19SingleTileSchedulerILb0ELb0ELb0ELi128EEEEEEEEEvNT_6ParamsE$_ZZN4cute9transformINS_15ArithmeticTupleIJiiEEEZNS_14transform_leafIS2_RNS_8identityEEEDaRKT_OT0_EUlRKT_E_EEDaS8_SA_ENKUlDpSD_E_clIJiiEEEDaSF_) ;  /* 0x00001d7000007944 */ /* 0x002fea0003c00000 */
[----:B------:R-:W-:Y:S02]  /*6fe0*/  MOV R8, R18 ;  /* 0x0000001200087202 */ /* 0x000fe40000000f00 */
[----:B------:R-:W-:-:S04]  /*6ff0*/  MOV R9, 0x0 ;  /* 0x0000000000097802 */ /* 0x000fc80000000f00 */
[----:B------:R-:W-:Y:S05]  /*7000*/  RET.REL.NODEC R8 `(_ZN7cutlass13device_kernelIN5flash19enable_sm80_to_sm89INS1_16FlashAttnBwdSm80INS1_25CollectiveMainloopBwdSm80ILi2ELi2EN4cute5tupleIJNS5_1CILi64EEENS7_ILi128EEES8_EEENS_10bfloat16_tEfNS_4arch4Sm80ELb0ELb0ELb1ELb0ELb0ELb0ELb0ELb0ELi2ELi2ELi4ELi2ELb1EEENS1_24CollectiveEpilogueBwdGQAISA_fSD_Li256ELb0ELb0EEENS1_19SingleTileSchedulerILb0ELb0ELb0ELi128EEEEEEEEEvNT_6ParamsE) ;  /* 0xffff8ff008007950 */ /* 0x000fea0003c3ffff */
        .type           $_ZN7cutlass13device_kernelIN5flash19enable_sm80_to_sm89INS1_16FlashAttnBwdSm80INS1_25CollectiveMainloopBwdSm80ILi2ELi2EN4cute5tupleIJNS5_1CILi64EEENS7_ILi128EEES8_EEENS_10bfloat16_tEfNS_4arch4Sm80ELb0ELb0ELb1ELb0ELb0ELb0ELb0ELb0ELi2ELi2ELi4ELi2ELb1EEENS1_24CollectiveEpilogueBwdGQAISA_fSD_Li256ELb0ELb0EEENS1_19SingleTileSchedulerILb0ELb0ELb0ELi128EEEEEEEEEvNT_6ParamsE$_ZZN4cute14transform_leafINS_15ArithmeticTupleIJNS1_IJiiEEEiiiEEENS_8identityEEEDaRKT_OT0_ENKUlRKT_E_clIiEEDaSC_,@function
        .size           $_ZN7cutlass13device_kernelIN5flash19enable_sm80_to_sm89INS1_16FlashAttnBwdSm80INS1_25CollectiveMainloopBwdSm80ILi2ELi2EN4cute5tupleIJNS5_1CILi64EEENS7_ILi128EEES8_EEENS_10bfloat16_tEfNS_4arch4Sm80ELb0ELb0ELb1ELb0ELb0ELb0ELb0ELb0ELi2ELi2ELi4ELi2ELb1EEENS1_24CollectiveEpilogueBwdGQAISA_fSD_Li256ELb0ELb0EEENS1_19SingleTileSchedulerILb0ELb0ELb0ELi128EEEEEEEEEvNT_6ParamsE$_ZZN4cute14transform_leafINS_15ArithmeticTupleIJNS1_IJiiEEEiiiEEENS_8identityEEEDaRKT_OT0_ENKUlRKT_E_clIiEEDaSC_,($_ZN7cutlass13device_kernelIN5flash19enable_sm80_to_sm89INS1_16FlashAttnBwdSm80INS1_25CollectiveMainloopBwdSm80ILi2ELi2EN4cute5tupleIJNS5_1CILi64EEENS7_ILi128EEES8_EEENS_10bfloat16_tEfNS_4arch4Sm80ELb0ELb0ELb1ELb0ELb0ELb0ELb0ELb0ELi2ELi2ELi4ELi2ELb1EEENS1_24CollectiveEpilogueBwdGQAISA_fSD_Li256ELb0ELb0EEENS1_19SingleTileSchedulerILb0ELb0ELb0ELi128EEEEEEEEEvNT_6ParamsE$_ZZN4cute14transform_leafINS_15ArithmeticTupleIJiiEEERNS_8identityEEEDaRKT_OT0_ENKUlRKT_E_clIiEEDaSC_ - $_ZN7cutlass13device_kernelIN5flash19enable_sm80_to_sm89INS1_16FlashAttnBwdSm80INS1_25CollectiveMainloopBwdSm80ILi2ELi2EN4cute5tupleIJNS5_1CILi64EEENS7_ILi128EEES8_EEENS_10bfloat16_tEfNS_4arch4Sm80ELb0ELb0ELb1ELb0ELb0ELb0ELb0ELb0ELi2ELi2ELi4ELi2ELb1EEENS1_24CollectiveEpilogueBwdGQAISA_fSD_Li256ELb0ELb0EEENS1_19SingleTileSchedulerILb0ELb0ELb0ELi128EEEEEEEEEvNT_6ParamsE$_ZZN4cute14transform_leafINS_15ArithmeticTupleIJNS1_IJiiEEEiiiEEENS_8identityEEEDaRKT_OT0_ENKUlRKT_E_clIiEEDaSC_)
$_ZN7cutlass13device_kernelIN5flash19enable_sm80_to_sm89INS1_16FlashAttnBwdSm80INS1_25CollectiveMainloopBwdSm80ILi2ELi2EN4cute5tupleIJNS5_1CILi64EEENS7_ILi128EEES8_EEENS_10bfloat16_tEfNS_4arch4Sm80ELb0ELb0ELb1ELb0ELb0ELb0ELb0ELb0ELi2ELi2ELi4ELi2ELb1EEENS1_24CollectiveEpilogueBwdGQAISA_fSD_Li256ELb0ELb0EEENS1_19SingleTileSchedulerILb0ELb0ELb0ELi128EEEEEEEEEvNT_6ParamsE$_ZZN4cute14transform_leafINS_15ArithmeticTupleIJNS1_IJiiEEEiiiEEENS_8identityEEEDaRKT_OT0_ENKUlRKT_E_clIiEEDaSC_:
[----:B------:R-:W-:Y:S02]  /*7010*/  MOV R10, R9 ;  /* 0x00000009000a7202 */ /* 0x000fe40000000f00 */
[----:B------:R-:W-:-:S04]  /*7020*/  MOV R9, 0x0 ;  /* 0x0000000000097802 */ /* 0x000fc80000000f00 */
[----:B------:R-:W-:Y:S05]  /*7030*/  RET.REL.NODEC R8 `(_ZN7cutlass13device_kernelIN5flash19enable_sm80_to_sm89INS1_16FlashAttnBwdSm80INS1_25CollectiveMainloopBwdSm80ILi2ELi2EN4cute5tupleIJNS5_1CILi64EEENS7_ILi128EEES8_EEENS_10bfloat16_tEfNS_4arch4Sm80ELb0ELb0ELb1ELb0ELb0ELb0ELb0ELb0ELi2ELi2ELi4ELi2ELb1EEENS1_24CollectiveEpilogueBwdGQAISA_fSD_Li256ELb0ELb0EEENS1_19SingleTileSchedulerILb0ELb0ELb0ELi128EEEEEEEEEvNT_6ParamsE) ;  /* 0xffff8fc008007950 */ /* 0x000fea0003c3ffff */
        .type           $_ZN7cutlass13device_kernelIN5flash19enable_sm80_to_sm89INS1_16FlashAttnBwdSm80INS1_25CollectiveMainloopBwdSm80ILi2ELi2EN4cute5tupleIJNS5_1CILi64EEENS7_ILi128EEES8_EEENS_10bfloat16_tEfNS_4arch4Sm80ELb0ELb0ELb1ELb0ELb0ELb0ELb0ELb0ELi2ELi2ELi4ELi2ELb1EEENS1_24CollectiveEpilogueBwdGQAISA_fSD_Li256ELb0ELb0EEENS1_19SingleTileSchedulerILb0ELb0ELb0ELi128EEEEEEEEEvNT_6ParamsE$_ZZN4cute14transform_leafINS_15ArithmeticTupleIJiiEEERNS_8identityEEEDaRKT_OT0_ENKUlRKT_E_clIiEEDaSC_,@function
        .size           $_ZN7cutlass13device_kernelIN5flash19enable_sm80_to_sm89INS1_16FlashAttnBwdSm80INS1_25CollectiveMainloopBwdSm80ILi2ELi2EN4cute5tupleIJNS5_1CILi64EEENS7_ILi128EEES8_EEENS_10bfloat16_tEfNS_4arch4Sm80ELb0ELb0ELb1ELb0ELb0ELb0ELb0ELb0ELi2ELi2ELi4ELi2ELb1EEENS1_24CollectiveEpilogueBwdGQAISA_fSD_Li256ELb0ELb0EEENS1_19SingleTileSchedulerILb0ELb0ELb0ELi128EEEEEEEEEvNT_6ParamsE$_ZZN4cute14transform_leafINS_15ArithmeticTupleIJiiEEERNS_8identityEEEDaRKT_OT0_ENKUlRKT_E_clIiEEDaSC_,($_ZN7cutlass13device_kernelIN5flash19enable_sm80_to_sm89INS1_16FlashAttnBwdSm80INS1_25CollectiveMainloopBwdSm80ILi2ELi2EN4cute5tupleIJNS5_1CILi64EEENS7_ILi128EEES8_EEENS_10bfloat16_tEfNS_4arch4Sm80ELb0ELb0ELb1ELb0ELb0ELb0ELb0ELb0ELi2ELi2ELi4ELi2ELb1EEENS1_24CollectiveEpilogueBwdGQAISA_fSD_Li256ELb0ELb0EEENS1_19SingleTileSchedulerILb0ELb0ELb0ELi128EEEEEEEEEvNT_6ParamsE$_ZZN4cute19as_arithmetic_tupleINS_15ArithmeticTupleIJNS1_IJiiEEEiiiEEEEEDaRKT_ENKUlDpRKT_E_clIJS2_iiiEEEDaSA_ - $_ZN7cutlass13device_kernelIN5flash19enable_sm80_to_sm89INS1_16FlashAttnBwdSm80INS1_25CollectiveMainloopBwdSm80ILi2ELi2EN4cute5tupleIJNS5_1CILi64EEENS7_ILi128EEES8_EEENS_10bfloat16_tEfNS_4arch4Sm80ELb0ELb0ELb1ELb0ELb0ELb0ELb0ELb0ELi2ELi2ELi4ELi2ELb1EEENS1_24CollectiveEpilogueBwdGQAISA_fSD_Li256ELb0ELb0EEENS1_19SingleTileSchedulerILb0ELb0ELb0ELi128EEEEEEEEEvNT_6ParamsE$_ZZN4cute14transform_leafINS_15ArithmeticTupleIJiiEEERNS_8identityEEEDaRKT_OT0_ENKUlRKT_E_clIiEEDaSC_)
$_ZN7cutlass13device_kernelIN5flash19enable_sm80_to_sm89INS1_16FlashAttnBwdSm80INS1_25CollectiveMainloopBwdSm80ILi2ELi2EN4cute5tupleIJNS5_1CILi64EEENS7_ILi128EEES8_EEENS_10bfloat16_tEfNS_4arch4Sm80ELb0ELb0ELb1ELb0ELb0ELb0ELb0ELb0ELi2ELi2ELi4ELi2ELb1EEENS1_24CollectiveEpilogueBwdGQAISA_fSD_Li256ELb0ELb0EEENS1_19SingleTileSchedulerILb0ELb0ELb0ELi128EEEEEEEEEvNT_6ParamsE$_ZZN4cute14transform_leafINS_15ArithmeticTupleIJiiEEERNS_8identityEEEDaRKT_OT0_ENKUlRKT_E_clIiEEDaSC_:
[----:B------:R-:W-:Y:S02]  /*7040*/  MOV R50, R8 ;  /* 0x0000000800327202 */ /* 0x000fe40000000f00 */
[----:B------:R-:W-:Y:S02]  /*7050*/  MOV R51, 0x0 ;  /* 0x0000000000337802 */ /* 0x000fe40000000f00 */
[----:B------:R-:W-:Y:S02]  /*7060*/  MOV R10, R7 ;  /* 0x00000007000a7202 */ /* 0x000fe40000000f00 */
[----:B------:R-:W-:Y:S05]  /*7070*/  RET.REL.NODEC R50 `(_ZN7cutlass13device_kernelIN5flash19enable_sm80_to_sm89INS1_16FlashAttnBwdSm80INS1_25CollectiveMainloopBwdSm80ILi2ELi2EN4cute5tupleIJNS5_1CILi64EEENS7_ILi128EEES8_EEENS_10bfloat16_tEfNS_4arch4Sm80ELb0ELb0ELb1ELb0ELb0ELb0ELb0ELb0ELi2ELi2ELi4ELi2ELb1EEENS1_24CollectiveEpilogueBwdGQAISA_fSD_Li256ELb0ELb0EEENS1_19SingleTileSchedulerILb0ELb0ELb0ELi128EEEEEEEEEvNT_6ParamsE) ;  /* 0xffff8f8032007950 */ /* 0x000fea0003c3ffff */
        .type           $_ZN7cutlass13device_kernelIN5flash19enable_sm80_to_sm89INS1_16FlashAttnBwdSm80INS1_25CollectiveMainloopBwdSm80ILi2ELi2EN4cute5tupleIJNS5_1CILi64EEENS7_ILi128EEES8_EEENS_10bfloat16_tEfNS_4arch4Sm80ELb0ELb0ELb1ELb0ELb0ELb0ELb0ELb0ELi2ELi2ELi4ELi2ELb1EEENS1_24CollectiveEpilogueBwdGQAISA_fSD_Li256ELb0ELb0EEENS1_19SingleTileSchedulerILb0ELb0ELb0ELi128EEEEEEEEEvNT_6ParamsE$_ZZN4cute19as_arithmetic_tupleINS_15ArithmeticTupleIJNS1_IJiiEEEiiiEEEEEDaRKT_ENKUlDpRKT_E_clIJS2_iiiEEEDaSA_,@function
        .size           $_ZN7cutlass13device_kernelIN5flash19enable_sm80_to_sm89INS1_16FlashAttnBwdSm80INS1_25CollectiveMainloopBwdSm80ILi2ELi2EN4cute5tupleIJNS5_1CILi64EEENS7_ILi128EEES8_EEENS_10bfloat16_tEfNS_4arch4Sm80ELb0ELb0ELb1ELb0ELb0ELb0ELb0ELb0ELi2ELi2ELi4ELi2ELb1EEENS1_24CollectiveEpilogueBwdGQAISA_fSD_Li256ELb0ELb0EEENS1_19SingleTileSchedulerILb0ELb0ELb0ELi128EEEEEEEEEvNT_6ParamsE$_ZZN4cute19as_arithmetic_tupleINS_15ArithmeticTupleIJNS1_IJiiEEEiiiEEEEEDaRKT_ENKUlDpRKT_E_clIJS2_iiiEEEDaSA_,($_ZN7cutlass13device_kernelIN5flash19enable_sm80_to_sm89INS1_16FlashAttnBwdSm80INS1_25CollectiveMainloopBwdSm80ILi2ELi2EN4cute5tupleIJNS5_1CILi64EEENS7_ILi128EEES8_EEENS_10bfloat16_tEfNS_4arch4Sm80ELb0ELb0ELb1ELb0ELb0ELb0ELb0ELb0ELi2ELi2ELi4ELi2ELb1EEENS1_24CollectiveEpilogueBwdGQAISA_fSD_Li256ELb0ELb0EEENS1_19SingleTileSchedulerILb0ELb0ELb0ELi128EEEEEEEEEvNT_6ParamsE$_ZZN4cute19as_arithmetic_tupleINS_15ArithmeticTupleIJNS1_IJiiEEEiiiEEEEEDaRKT_ENKUlRKT_E_clIS2_EEDaS9_ - $_ZN7cutlass13device_kernelIN5flash19enable_sm80_to_sm89INS1_16FlashAttnBwdSm80INS1_25CollectiveMainloopBwdSm80ILi2ELi2EN4cute5tupleIJNS5_1CILi64EEENS7_ILi128EEES8_EEENS_10bfloat16_tEfNS_4arch4Sm80ELb0ELb0ELb1ELb0ELb0ELb0ELb0ELb0ELi2ELi2ELi4ELi2ELb1EEENS1_24CollectiveEpilogueBwdGQAISA_fSD_Li256ELb0ELb0EEENS1_19SingleTileSchedulerILb0ELb0ELb0ELi128EEEEEEEEEvNT_6ParamsE$_ZZN4cute19as_arithmetic_tupleINS_15ArithmeticTupleIJNS1_IJiiEEEiiiEEEEEDaRKT_ENKUlDpRKT_E_clIJS2_iiiEEEDaSA_)
$_ZN7cutlass13device_kernelIN5flash19enable_sm80_to_sm89INS1_16FlashAttnBwdSm80INS1_25CollectiveMainloopBwdSm80ILi2ELi2EN4cute5tupleIJNS5_1CILi64EEENS7_ILi128EEES8_EEENS_10bfloat16_tEfNS_4arch4Sm80ELb0ELb0ELb1ELb0ELb0ELb0ELb0ELb0ELi2ELi2ELi4ELi2ELb1EEENS1_24CollectiveEpilogueBwdGQAISA_fSD_Li256ELb0ELb0EEENS1_19SingleTileSchedulerILb0ELb0ELb0ELi128EEEEEEEEEvNT_6ParamsE$_ZZN4cute19as_arithmetic_tupleINS_15ArithmeticTupleIJNS1_IJiiEEEiiiEEEEEDaRKT_ENKUlDpRKT_E_clIJS2_iiiEEEDaSA_:
[----:B------:R-:W-:Y:S02]  /*7080*/  IADD3 R7, R1, 0x19c, RZ ;  /* 0x0000019c01077810 */ /* 0x000fe40007ffe0ff */
[----:B------:R-:W-:Y:S02]  /*7090*/  MOV R50, 0x70c0 ;  /* 0x000070c000327802 */ /* 0x000fe40000000f00 */
[----:B------:R-:W-:-:S02]  /*70a0*/  IADD3 R7, R7, c[0x0][0x20], RZ ;  /* 0x0000080007077a10 */ /* 0x000fc40007ffe0ff */
[----:B------:R-:W-:Y:S05]  /*70b0*/  CALL.REL.NOINC `($_ZN7cutlass13device_kernelIN5flash19enable_sm80_to_sm89INS1_16FlashAttnBwdSm80INS1_25CollectiveMainloopBwdSm80ILi2ELi2EN4cute5tupleIJNS5_1CILi64EEENS7_ILi128EEES8_EEENS_10bfloat16_tEfNS_4arch4Sm80ELb0ELb0ELb1ELb0ELb0ELb0ELb0ELb0ELi2ELi2ELi4ELi2ELb1EEENS1_24CollectiveEpilogueBwdGQAISA_fSD_Li256ELb0ELb0EEENS1_19SingleTileSchedulerILb0ELb0ELb0ELi128EEEEEEEEEvNT_6ParamsE$_ZN4cute5tupleIJNS_15ArithmeticTupleIJiiEEEiiiEEC2ERKS2_RKiS7_S7_) ;  /* 0xfffff96000007944 */ /* 0x000fea0003c3ffff */
[----:B------:R2:W5:Y:S04]  /*70c0*/  LDL R10, [R1+0x19c] ;  /* 0x00019c00010a7983 */ /* 0x0005680000100800 */
[----:B-1----:R2:W5:Y:S04]  /*70d0*/  LDL.64 R8, [R1+0x1a8] ;  /* 0x0001a80001087983 */ /* 0x0025680000100a00 */
[----:B------:R2:W5:Y:S01]  /*70e0*/  LDL.64 R6, [R1+0x1a0] ;  /* 0x0001a00001067983 */ /* 0x0005620000100a00 */
[----:B------:R-:W-:-:S04]  /*70f0*/  MOV R17, 0x0 ;  /* 0x0000000000117802 */ /* 0x000fc80000000f00 */
[----:B------:R-:W-:Y:S05]  /*7100*/  RET.REL.NODEC R16 `(_ZN7cutlass13device_kernelIN5flash19enable_sm80_to_sm89INS1_16FlashAttnBwdSm80INS1_25CollectiveMainloopBwdSm80ILi2ELi2EN4cute5tupleIJNS5_1CILi64EEENS7_ILi128EEES8_EEENS_10bfloat16_tEfNS_4arch4Sm80ELb0ELb0ELb1ELb0ELb0ELb0ELb0ELb0ELi2ELi2ELi4ELi2ELb1EEENS1_24CollectiveEpilogueBwdGQAISA_fSD_Li256ELb0ELb0EEENS1_19SingleTileSchedulerILb0ELb0ELb0ELi128EEEEEEEEEvNT_6ParamsE) ;  /* 0xffff8ef010007950 */ /* 0x000fea0003c3ffff */
        .type           $_ZN7cutlass13device_kernelIN5flash19enable_sm80_to_sm89INS1_16FlashAttnBwdSm80INS1_25CollectiveMainloopBwdSm80ILi2ELi2EN4cute5tupleIJNS5_1CILi64EEENS7_ILi128EEES8_EEENS_10bfloat16_tEfNS_4arch4Sm80ELb0ELb0ELb1ELb0ELb0ELb0ELb0ELb0ELi2ELi2ELi4ELi2ELb1EEENS1_24CollectiveEpilogueBwdGQAISA_fSD_Li256ELb0ELb0EEENS1_19SingleTileSchedulerILb0ELb0ELb0ELi128EEEEEEEEEvNT_6ParamsE$_ZZN4cute19as_arithmetic_tupleINS_15ArithmeticTupleIJNS1_IJiiEEEiiiEEEEEDaRKT_ENKUlRKT_E_clIS2_EEDaS9_,@function
        .size           $_ZN7cutlass13device_kernelIN5flash19enable_sm80_to_sm89INS1_16FlashAttnBwdSm80INS1_25CollectiveMainloopBwdSm80ILi2ELi2EN4cute5tupleIJNS5_1CILi64EEENS7_ILi128EEES8_EEENS_10bfloat16_tEfNS_4arch4Sm80ELb0ELb0ELb1ELb0ELb0ELb0ELb0ELb0ELi2ELi2ELi4ELi2ELb1EEENS1_24CollectiveEpilogueBwdGQAISA_fSD_Li256ELb0ELb0EEENS1_19SingleTileSchedulerILb0ELb0ELb0ELi128EEEEEEEEEvNT_6ParamsE$_ZZN4cute19as_arithmetic_tupleINS_15ArithmeticTupleIJNS1_IJiiEEEiiiEEEEEDaRKT_ENKUlRKT_E_clIS2_EEDaS9_,($_ZN7cutlass13device_kernelIN5flash19enable_sm80_to_sm89INS1_16FlashAttnBwdSm80INS1_25CollectiveMainloopBwdSm80ILi2ELi2EN4cute5tupleIJNS5_1CILi64EEENS7_ILi128EEES8_EEENS_10bfloat16_tEfNS_4arch4Sm80ELb0ELb0ELb1ELb0ELb0ELb0ELb0ELb0ELi2ELi2ELi4ELi2ELb1EEENS1_24CollectiveEpilogueBwdGQAISA_fSD_Li256ELb0ELb0EEENS1_19SingleTileSchedulerILb0ELb0ELb0ELi128EEEEEEEEEvNT_6ParamsE$_ZZN4cute19as_arithmetic_tupleINS_15ArithmeticTupleIJNS1_IJiiEEEiiiEEEEEDaRKT_ENKUlRKT_E_clIiEEDaS9_ - $_ZN7cutlass13device_kernelIN5flash19enable_sm80_to_sm89INS1_16FlashAttnBwdSm80INS1_25CollectiveMainloopBwdSm80ILi2ELi2EN4cute5tupleIJNS5_1CILi64EEENS7_ILi128EEES8_EEENS_10bfloat16_tEfNS_4arch4Sm80ELb0ELb0ELb1ELb0ELb0ELb0ELb0ELb0ELi2ELi2ELi4ELi2ELb1EEENS1_24CollectiveEpilogueBwdGQAISA_fSD_Li256ELb0ELb0EEENS1_19SingleTileSchedulerILb0ELb0ELb0ELi128EEEEEEEEEvNT_6ParamsE$_ZZN4cute19as_arithmetic_tupleINS_15ArithmeticTupleIJNS1_IJiiEEEiiiEEEEEDaRKT_ENKUlRKT_E_clIS2_EEDaS9_)
$_ZN7cutlass13device_kernelIN5flash19enable_sm80_to_sm89INS1_16FlashAttnBwdSm80INS1_25CollectiveMainloopBwdSm80ILi2ELi2EN4cute5tupleIJNS5_1CILi64EEENS7_ILi128EEES8_EEENS_10bfloat16_tEfNS_4arch4Sm80ELb0ELb0ELb1ELb0ELb0ELb0ELb0ELb0ELi2ELi2ELi4ELi2ELb1EEENS1_24CollectiveEpilogueBwdGQAISA_fSD_Li256ELb0ELb0EEENS1_19SingleTileSchedulerILb0ELb0ELb0ELi128EEEEEEEEEvNT_6ParamsE$_ZZN4cute19as_arithmetic_tupleINS_15ArithmeticTupleIJNS1_IJiiEEEiiiEEEEEDaRKT_ENKUlRKT_E_clIS2_EEDaS9_:
[----:B------:R-:W-:-:S05]  /*7110*/  IADD3 R9, R13, -c[0x0][0x20], RZ ;  /* 0x800008000d097a10 */ /* 0x000fca0007ffe0ff */
[----:B------:R1:W5:Y:S01]  /*7120*/  LDL R7, [R9] ;  /* 0x0000000009077983 */ /* 0x0003620000100800 */
[----:B------:R-:W-:-:S03]  /*7130*/  MOV R8, 0x7150 ;  /* 0x0000715000087802 */ /* 0x000fc60000000f00 */
[----:B-1---5:R-:W-:Y:S05]  /*7140*/  CALL.REL.NOINC `($_ZN7cutlass13device_kernelIN5flash19enable_sm80_to_sm89INS1_16FlashAttnBwdSm80INS1_25CollectiveMainloopBwdSm80ILi2ELi2EN4cute5tupleIJNS5_1CILi64EEENS7_ILi128EEES8_EEENS_10bfloat16_tEfNS_4arch4Sm80ELb0ELb0ELb1ELb0ELb0ELb0ELb0ELb0ELi2ELi2ELi4ELi2ELb1EEENS1_24CollectiveEpilogueBwdGQAISA_fSD_Li256ELb0ELb0EEENS1_19SingleTileSchedulerILb0ELb0ELb0ELi128EEEEEEEEEvNT_6ParamsE$_ZZN4cute19as_arithmetic_tupleINS_15ArithmeticTupleIJiiEEEEEDaRKT_ENKUlRKT_E_clIiEEDaS8_) ;  /* 0x0000018000007944 */ /* 0x022fea0003c00000 */
[----:B------:R1:W5:Y:S01]  /*7150*/  LDL R7, [R9+0x4] ;  /* 0x0000040009077983 */ /* 0x0003620000100800 */
[----:B------:R-:W-:Y:S01]  /*7160*/  IADD3 R6, R1, 0x19c, RZ ;  /* 0x0000019c01067810 */ /* 0x000fe20007ffe0ff */
[----:B------:R-:W-:Y:S01]  /*7170*/  IMAD.MOV.U32 R16, RZ, RZ, R10 ;  /* 0x000000ffff107224 */ /* 0x000fe200078e000a */
[----:B------:R-:W-:Y:S02]  /*7180*/  MOV R8, 0x71b0 ;  /* 0x000071b000087802 */ /* 0x000fe40000000f00 */
[----:B------:R-:W-:Y:S02]  /*7190*/  IADD3 R6, R6, c[0x0][0x20], RZ ;  /* 0x0000080006067a10 */ /* 0x000fe40007ffe0ff */
[----:B-1---5:R-:W-:Y:S05]  /*71a0*/  CALL.REL.NOINC `($_ZN7cutlass13device_kernelIN5flash19enable_sm80_to_sm89INS1_16FlashAttnBwdSm80INS1_25CollectiveMainloopBwdSm80ILi2ELi2EN4cute5tupleIJNS5_1CILi64EEENS7_ILi128EEES8_EEENS_10bfloat16_tEfNS_4arch4Sm80ELb0ELb0ELb1ELb0ELb0ELb0ELb0ELb0ELi2ELi2ELi4ELi2ELb1EEENS1_24CollectiveEpilogueBwdGQAISA_fSD_Li256ELb0ELb0EEENS1_19SingleTileSchedulerILb0ELb0ELb0ELi128EEEEEEEEEvNT_6ParamsE$_ZZN4cute19as_arithmetic_tupleINS_15ArithmeticTupleIJiiEEEEEDaRKT_ENKUlRKT_E_clIiEEDaS8_) ;  /* 0x0000012000007944 */ /* 0x022fea0003c00000 */
[----:B------:R1:W-:Y:S01]  /*71b0*/  STL [R1+0x19c], R10 ;  /* 0x00019c0a01007387 */ /* 0x0003e20000100800 */
[----:B------:R-:W-:-:S03]  /*71c0*/  MOV R18, 0x71e0 ;  /* 0x000071e000127802 */ /* 0x000fc60000000f00 */
[----:B-1----:R-:W-:Y:S05]  /*71d0*/  CALL.REL.NOINC `($_ZN7cutlass13device_kernelIN5flash19enable_sm80_to_sm89INS1_16FlashAttnBwdSm80INS1_25CollectiveMainloopBwdSm80ILi2ELi2EN4cute5tupleIJNS5_1CILi64EEENS7_ILi128EEES8_EEENS_10bfloat16_tEfNS_4arch4Sm80ELb0ELb0ELb1ELb0ELb0ELb0ELb0ELb0ELi2ELi2ELi4ELi2ELb1EEENS1_24CollectiveEpilogueBwdGQAISA_fSD_Li256ELb0ELb0EEENS1_19SingleTileSchedulerILb0ELb0ELb0ELi128EEEEEEEEEvNT_6ParamsE$_ZZN4cute19as_arithmetic_tupleINS_15ArithmeticTupleIJiiEEEEEDaRKT_ENKUlDpRKT_E_clIJiiEEEDaS9_) ;  /* 0x0000007000007944 */ /* 0x002fea0003c00000 */
[----:B------:R-:W-:Y:S02]  /*71e0*/  MOV R51, 0x0 ;  /* 0x0000000000337802 */ /* 0x000fe40000000f00 */
[----:B-----5:R-:W-:Y:S02]  /*71f0*/  MOV R8, R6 ;  /* 0x0000000600087202 */ /* 0x020fe40000000f00 */
[----:B------:R-:W-:Y:S01]  /*7200*/  MOV R60, R7 ;  /* 0x00000007003c7202 */ /* 0x000fe20000000f00 */
[----:B------:R-:W-:Y:S06]  /*7210*/  RET.REL.NODEC R50 `(_ZN7cutlass13device_kernelIN5flash19enable_sm80_to_sm89INS1_16FlashAttnBwdSm80INS1_25CollectiveMainloopBwdSm80ILi2ELi2EN4cute5tupleIJNS5_1CILi64EEENS7_ILi128EEES8_EEENS_10bfloat16_tEfNS_4arch4Sm80ELb0ELb0ELb1ELb0ELb0ELb0ELb0ELb0ELi2ELi2ELi4ELi2ELb1EEENS1_24CollectiveEpilogueBwdGQAISA_fSD_Li256ELb0ELb0EEENS1_19SingleTileSchedulerILb0ELb0ELb0ELi128EEEEEEEEEvNT_6ParamsE) ;  /* 0xffff8de032007950 */ /* 0x000fec0003c3ffff */
        .type           $_ZN7cutlass13device_kernelIN5flash19enable_sm80_to_sm89INS1_16FlashAttnBwdSm80INS1_25CollectiveMainloopBwdSm80ILi2ELi2EN4cute5tupleIJNS5_1CILi64EEENS7_ILi128EEES8_EEENS_10bfloat16_tEfNS_4arch4Sm80ELb0ELb0ELb1ELb0ELb0ELb0ELb0ELb0ELi2ELi2ELi4ELi2ELb1EEENS1_24CollectiveEpilogueBwdGQAISA_fSD_Li256ELb0ELb0EEENS1_19SingleTileSchedulerILb0ELb0ELb0ELi128EEEEEEEEEvNT_6ParamsE$_ZZN4cute19as_arithmetic_tupleINS_15ArithmeticTupleIJNS1_IJiiEEEiiiEEEEEDaRKT_ENKUlRKT_E_clIiEEDaS9_,@function
        .size           $_ZN7cutlass13device_kernelIN5flash19enable_sm80_to_sm89INS1_16FlashAttnBwdSm80INS1_25CollectiveMainloopBwdSm80ILi2ELi2EN4cute5tupleIJNS5_1CILi64EEENS7_ILi128EEES8_EEENS_10bfloat16_tEfNS_4arch4Sm80ELb0ELb0ELb1ELb0ELb0ELb0ELb0ELb0ELi2ELi2ELi4ELi2ELb1EEENS1_24CollectiveEpilogueBwdGQAISA_fSD_Li256ELb0ELb0EEENS1_19SingleTileSchedulerILb0ELb0ELb0ELi128EEEEEEEEEvNT_6ParamsE$_ZZN4cute19as_arithmetic_tupleINS_15ArithmeticTupleIJNS1_IJiiEEEiiiEEEEEDaRKT_ENKUlRKT_E_clIiEEDaS9_,($_ZN7cutlass13device_kernelIN5flash19enable_sm80_to_sm89INS1_16FlashAttnBwdSm80INS1_25CollectiveMainloopBwdSm80ILi2ELi2EN4cute5tupleIJNS5_1CILi64EEENS7_ILi128EEES8_EEENS_10bfloat16_tEfNS_4arch4Sm80ELb0ELb0ELb1ELb0ELb0ELb0ELb0ELb0ELi2ELi2ELi4ELi2ELb1EEENS1_24CollectiveEpilogueBwdGQAISA_fSD_Li256ELb0ELb0EEENS1_19SingleTileSchedulerILb0ELb0ELb0ELi128EEEEEEEEEvNT_6ParamsE$_ZZN4cute19as_arithmetic_tupleINS_15ArithmeticTupleIJiiEEEEEDaRKT_ENKUlDpRKT_E_clIJiiEEEDaS9_ - $_ZN7cutlass13device_kernelIN5flash19enable_sm80_to_sm89INS1_16FlashAttnBwdSm80INS1_25CollectiveMainloopBwdSm80ILi2ELi2EN4cute5tupleIJNS5_1CILi64EEENS7_ILi128EEES8_EEENS_10bfloat16_tEfNS_4arch4Sm80ELb0ELb0ELb1ELb0ELb0ELb0ELb0ELb0ELi2ELi2ELi4ELi2ELb1EEENS1_24CollectiveEpilogueBwdGQAISA_fSD_Li256ELb0ELb0EEENS1_19SingleTileSchedulerILb0ELb0ELb0ELi128EEEEEEEEEvNT_6ParamsE$_ZZN4cute19as_arithmetic_tupleINS_15ArithmeticTupleIJNS1_IJiiEEEiiiEEEEEDaRKT_ENKUlRKT_E_clIiEEDaS9_)
$_ZN7cutlass13device_kernelIN5flash19enable_sm80_to_sm89INS1_16FlashAttnBwdSm80INS1_25CollectiveMainloopBwdSm80ILi2ELi2EN4cute5tupleIJNS5_1CILi64EEENS7_ILi128EEES8_EEENS_10bfloat16_tEfNS_4arch4Sm80ELb0ELb0ELb1ELb0ELb0ELb0ELb0ELb0ELi2ELi2ELi4ELi2ELb1EEENS1_24CollectiveEpilogueBwdGQAISA_fSD_Li256ELb0ELb0EEENS1_19SingleTileSchedulerILb0ELb0ELb0ELi128EEEEEEEEEvNT_6ParamsE$_ZZN4cute19as_arithmetic_tupleINS_15ArithmeticTupleIJNS1_IJiiEEEiiiEEEEEDaRKT_ENKUlRKT_E_clIiEEDaS9_:
[----:B------:R-:W-:Y:S02]  /*7220*/  MOV R10, R7 ;  /* 0x00000007000a7202 */ /* 0x000fe40000000f00 */
[----:B------:R-:W-:-:S04]  /*7230*/  MOV R7, 0x0 ;  /* 0x0000000000077802 */ /* 0x000fc80000000f00 */
[----:B------:R-:W-:Y:S05]  /*7240*/  RET.REL.NODEC R6 `(_ZN7cutlass13device_kernelIN5flash19enable_sm80_to_sm89INS1_16FlashAttnBwdSm80INS1_25CollectiveMainloopBwdSm80ILi2ELi2EN4cute5tupleIJNS5_1CILi64EEENS7_ILi128EEES8_EEENS_10bfloat16_tEfNS_4arch4Sm80ELb0ELb0ELb1ELb0ELb0ELb0ELb0ELb0ELi2ELi2ELi4ELi2ELb1EEENS1_24CollectiveEpilogueBwdGQAISA_fSD_Li256ELb0ELb0EEENS1_19SingleTileSchedulerILb0ELb0ELb0ELi128EEEEEEEEEvNT_6ParamsE) ;  /* 0xffff8db006007950 */ /* 0x000fea0003c3ffff */
        .type           $_ZN7cutlass13device_kernelIN5flash19enable_sm80_to_sm89INS1_16FlashAttnBwdSm80INS1_25CollectiveMainloopBwdSm80ILi2ELi2EN4cute5tupleIJNS5_1CILi64EEENS7_ILi128EEES8_EEENS_10bfloat16_tEfNS_4arch4Sm80ELb0ELb0ELb1ELb0ELb0ELb0ELb0ELb0ELi2ELi2ELi4ELi2ELb1EEENS1_24CollectiveEpilogueBwdGQAISA_fSD_Li256ELb0ELb0EEENS1_19SingleTileSchedulerILb0ELb0ELb0ELi128EEEEEEEEEvNT_6ParamsE$_ZZN4cute19as_arithmetic_tupleINS_15ArithmeticTupleIJiiEEEEEDaRKT_ENKUlDpRKT_E_clIJiiEEEDaS9_,@function
        .size           $_ZN7cutlass13device_kernelIN5flash19enable_sm80_to_sm89INS1_16FlashAttnBwdSm80INS1_25CollectiveMainloopBwdSm80ILi2ELi2EN4cute5tupleIJNS5_1CILi64EEENS7_ILi128EEES8_EEENS_10bfloat16_tEfNS_4arch4Sm80ELb0ELb0ELb1ELb0ELb0ELb0ELb0ELb0ELi2ELi2ELi4ELi2ELb1EEENS1_24CollectiveEpilogueBwdGQAISA_fSD_Li256ELb0ELb0EEENS1_19SingleTileSchedulerILb0ELb0ELb0ELi128EEEEEEEEEvNT_6ParamsE$_ZZN4cute19as_arithmetic_tupleINS_15ArithmeticTupleIJiiEEEEEDaRKT_ENKUlDpRKT_E_clIJiiEEEDaS9_,($_ZN7cutlass13device_kernelIN5flash19enable_sm80_to_sm89INS1_16FlashAttnBwdSm80INS1_25CollectiveMainloopBwdSm80ILi2ELi2EN4cute5tupleIJNS5_1CILi64EEENS7_ILi128EEES8_EEENS_10bfloat16_tEfNS_4arch4Sm80ELb0ELb0ELb1ELb0ELb0ELb0ELb0ELb0ELi2ELi2ELi4ELi2ELb1EEENS1_24CollectiveEpilogueBwdGQAISA_fSD_Li256ELb0ELb0EEENS1_19SingleTileSchedulerILb0ELb0ELb0ELi128EEEEEEEEEvNT_6ParamsE$_ZZN4cute19as_arithmetic_tupleINS_15ArithmeticTupleIJiiEEEEEDaRKT_ENKUlRKT_E_clIiEEDaS8_ - $_ZN7cutlass13device_kernelIN5flash19enable_sm80_to_sm89INS1_16FlashAttnBwdSm80INS1_25CollectiveMainloopBwdSm80ILi2ELi2EN4cute5tupleIJNS5_1CILi64EEENS7_ILi128EEES8_EEENS_10bfloat16_tEfNS_4arch4Sm80ELb0ELb0ELb1ELb0ELb0ELb0ELb0ELb0ELi2ELi2ELi4ELi2ELb1EEENS1_24CollectiveEpilogueBwdGQAISA_fSD_Li256ELb0ELb0EEENS1_19SingleTileSchedulerILb0ELb0ELb0ELi128EEEEEEEEEvNT_6ParamsE$_ZZN4cute19as_arithmetic_tupleINS_15ArithmeticTupleIJiiEEEEEDaRKT_ENKUlDpRKT_E_clIJiiEEEDaS9_)
$_ZN7cutlass13device_kernelIN5flash19enable_sm80_to_sm89INS1_16FlashAttnBwdSm80INS1_25CollectiveMainloopBwdSm80ILi2ELi2EN4cute5tupleIJNS5_1CILi64EEENS7_ILi128EEES8_EEENS_10bfloat16_tEfNS_4arch4Sm80ELb0ELb0ELb1ELb0ELb0ELb0ELb0ELb0ELi2ELi2ELi4ELi2ELb1EEENS1_24CollectiveEpilogueBwdGQAISA_fSD_Li256ELb0ELb0EEENS1_19SingleTileSchedulerILb0ELb0ELb0ELi128EEEEEEEEEvNT_6ParamsE$_ZZN4cute19as_arithmetic_tupleINS_15ArithmeticTupleIJiiEEEEEDaRKT_ENKUlDpRKT_E_clIJiiEEEDaS9_:
[----:B------:R-:W-:Y:S02]  /*7250*/  IADD3 R7, R1, 0x1a0, RZ ;  /* 0x000001a001077810 */ /* 0x000fe40007ffe0ff */
[----:B------:R-:W-:Y:S02]  /*7260*/  MOV R8, 0x7290 ;  /* 0x0000729000087802 */ /* 0x000fe40000000f00 */
[----:B------:R-:W-:Y:S02]  /*7270*/  IADD3 R7, R7, c[0x0][0x20], RZ ;  /* 0x0000080007077a10 */ /* 0x000fe40007ffe0ff */
[----:B------:R-:W-:Y:S05]  /*7280*/  CALL.REL.NOINC `($_ZN7cutlass13device_kernelIN5flash19enable_sm80_to_sm89INS1_16FlashAttnBwdSm80INS1_25CollectiveMainloopBwdSm80ILi2ELi2EN4cute5tupleIJNS5_1CILi64EEENS7_ILi128EEES8_EEENS_10bfloat16_tEfNS_4arch4Sm80ELb0ELb0ELb1ELb0ELb0ELb0ELb0ELb0ELi2ELi2ELi4ELi2ELb1EEENS1_24CollectiveEpilogueBwdGQAISA_fSD_Li256ELb0ELb0EEENS1_19SingleTileSchedulerILb0ELb0ELb0ELi128EEEEEEEEEvNT_6ParamsE$_ZN4cute5tupleIJiiEEC2ERKiS3_) ;  /* 0xfffff9f000007944 */ /* 0x000fea0003c3ffff */
[----:B-1----:R1:W5:Y:S01]  /*7290*/  LDL.64 R6, [R1+0x1a0] ;  /* 0x0001a00001067983 */ /* 0x0023620000100a00 */
[----:B------:R-:W-:Y:S02]  /*72a0*/  MOV R8, R18 ;  /* 0x0000001200087202 */ /* 0x000fe40000000f00 */
[----:B------:R-:W-:-:S04]  /*72b0*/  MOV R9, 0x0 ;  /* 0x0000000000097802 */ /* 0x000fc80000000f00 */
[----:B------:R-:W-:Y:S05]  /*72c0*/  RET.REL.NODEC R8 `(_ZN7cutlass13device_kernelIN5flash19enable_sm80_to_sm89INS1_16FlashAttnBwdSm80INS1_25CollectiveMainloopBwdSm80ILi2ELi2EN4cute5tupleIJNS5_1CILi64EEENS7_ILi128EEES8_EEENS_10bfloat16_tEfNS_4arch4Sm80ELb0ELb0ELb1ELb0ELb0ELb0ELb0ELb0ELi2ELi2ELi4ELi2ELb1EEENS1_24CollectiveEpilogueBwdGQAISA_fSD_Li256ELb0ELb0EEENS1_19SingleTileSchedulerILb0ELb0ELb0ELi128EEEEEEEEEvNT_6ParamsE) ;  /* 0xffff8d3008007950 */ /* 0x000fea0003c3ffff */
        .type           $_ZN7cutlass13device_kernelIN5flash19enable_sm80_to_sm89INS1_16FlashAttnBwdSm80INS1_25CollectiveMainloopBwdSm80ILi2ELi2EN4cute5tupleIJNS5_1CILi64EEENS7_ILi128EEES8_EEENS_10bfloat16_tEfNS_4arch4Sm80ELb0ELb0ELb1ELb0ELb0ELb0ELb0ELb0ELi2ELi2ELi4ELi2ELb1EEENS1_24CollectiveEpilogueBwdGQAISA_fSD_Li256ELb0ELb0EEENS1_19SingleTileSchedulerILb0ELb0ELb0ELi128EEEEEEEEEvNT_6ParamsE$_ZZN4cute19as_arithmetic_tupleINS_15ArithmeticTupleIJiiEEEEEDaRKT_ENKUlRKT_E_clIiEEDaS8_,@function
        .size           $_ZN7cutlass13device_kernelIN5flash19enable_sm80_to_sm89INS1_16FlashAttnBwdSm80INS1_25CollectiveMainloopBwdSm80ILi2ELi2EN4cute5tupleIJNS5_1CILi64EEENS7_ILi128EEES8_EEENS_10bfloat16_tEfNS_4arch4Sm80ELb0ELb0ELb1ELb0ELb0ELb0ELb0ELb0ELi2ELi2ELi4ELi2ELb1EEENS1_24CollectiveEpilogueBwdGQAISA_fSD_Li256ELb0ELb0EEENS1_19SingleTileSchedulerILb0ELb0ELb0ELi128EEEEEEEEEvNT_6ParamsE$_ZZN4cute19as_arithmetic_tupleINS_15ArithmeticTupleIJiiEEEEEDaRKT_ENKUlRKT_E_clIiEEDaS8_,($_ZN7cutlass13device_kernelIN5flash19enable_sm80_to_sm89INS1_16FlashAttnBwdSm80INS1_25CollectiveMainloopBwdSm80ILi2ELi2EN4cute5tupleIJNS5_1CILi64EEENS7_ILi128EEES8_EEENS_10bfloat16_tEfNS_4arch4Sm80ELb0ELb0ELb1ELb0ELb0ELb0ELb0ELb0ELi2ELi2ELi4ELi2ELb1EEENS1_24CollectiveEpilogueBwdGQAISA_fSD_Li256ELb0ELb0EEENS1_19SingleTileSchedulerILb0ELb0ELb0ELi128EEEEEEEEEvNT_6ParamsE$_ZZN4cute5sliceINS_5tupleIJNS_10UnderscoreES2_S2_iEEENS1_IJNS1_IJNS_1CILi1EEENS4_ILi0EEEEEElS6_lEEEEEDaRKT_RKT0_ENKUlRKT_RKT0_E_clIS2_lEEDaSH_SK_ - $_ZN7cutlass13device_kernelIN5flash19enable_sm80_to_sm89INS1_16FlashAttnBwdSm80INS1_25CollectiveMainloopBwdSm80ILi2ELi2EN4cute5tupleIJNS5_1CILi64EEENS7_ILi128EEES8_EEENS_10bfloat16_tEfNS_4arch4Sm80ELb0ELb0ELb1ELb0ELb0ELb0ELb0ELb0ELi2ELi2ELi4ELi2ELb1EEENS1_24CollectiveEpilogueBwdGQAISA_fSD_Li256ELb0ELb0EEENS1_19SingleTileSchedulerILb0ELb0ELb0ELi128EEEEEEEEEvNT_6ParamsE$_ZZN4cute19as_arithmetic_tupleINS_15ArithmeticTupleIJiiEEEEEDaRKT_ENKUlRKT_E_clIiEEDaS8_)
$_ZN7cutlass13device_kernelIN5flash19enable_sm80_to_sm89INS1_16FlashAttnBwdSm80INS1_25CollectiveMainloopBwdSm80ILi2ELi2EN4cute5tupleIJNS5_1CILi64EEENS7_ILi128EEES8_EEENS_10bfloat16_tEfNS_4arch4Sm80ELb0ELb0ELb1ELb0ELb0ELb0ELb0ELb0ELi2ELi2ELi4ELi2ELb1EEENS1_24CollectiveEpilogueBwdGQAISA_fSD_Li256ELb0ELb0EEENS1_19SingleTileSchedulerILb0ELb0ELb0ELi128EEEEEEEEEvNT_6ParamsE$_ZZN4cute19as_arithmetic_tupleINS_15ArithmeticTupleIJiiEEEEEDaRKT_ENKUlRKT_E_clIiEEDaS8_:
[----:B------:R-:W-:Y:S02]  /*72d0*/  MOV R60, R8 ;  /* 0x00000008003c7202 */ /* 0x000fe40000000f00 */
[----:B------:R-:W-:Y:S02]  /*72e0*/  MOV R61, 0x0 ;  /* 0x00000000003d7802 */ /* 0x000fe40000000f00 */
[----:B------:R-:W-:Y:S02]  /*72f0*/  MOV R10, R7 ;  /* 0x00000007000a7202 */ /* 0x000fe40000000f00 */
[----:B------:R-:W-:Y:S05]  /*7300*/  RET.REL.NODEC R60 `(_ZN7cutlass13device_kernelIN5flash19enable_sm80_to_sm89INS1_16FlashAttnBwdSm80INS1_25CollectiveMainloopBwdSm80ILi2ELi2EN4cute5tupleIJNS5_1CILi64EEENS7_ILi128EEES8_EEENS_10bfloat16_tEfNS_4arch4Sm80ELb0ELb0ELb1ELb0ELb0ELb0ELb0ELb0ELi2ELi2ELi4ELi2ELb1EEENS1_24CollectiveEpilogueBwdGQAISA_fSD_Li256ELb0ELb0EEENS1_19SingleTileSchedulerILb0ELb0ELb0ELi128EEEEEEEEEvNT_6ParamsE) ;  /* 0xffff8cf03c007950 */ /* 0x000fea0003c3ffff */
        .type           $_ZN7cutlass13device_kernelIN5flash19enable_sm80_to_sm89INS1_16FlashAttnBwdSm80INS1_25CollectiveMainloopBwdSm80ILi2ELi2EN4cute5tupleIJNS5_1CILi64EEENS7_ILi128EEES8_EEENS_10bfloat16_tEfNS_4arch4Sm80ELb0ELb0ELb1ELb0ELb0ELb0ELb0ELb0ELi2ELi2ELi4ELi2ELb1EEENS1_24CollectiveEpilogueBwdGQAISA_fSD_Li256ELb0ELb0EEENS1_19SingleTileSchedulerILb0ELb0ELb0ELi128EEEEEEEEEvNT_6ParamsE$_ZZN4cute5sliceINS_5tupleIJNS_10UnderscoreES2_S2_iEEENS1_IJNS1_IJNS_1CILi1EEENS4_ILi0EEEEEElS6_lEEEEEDaRKT_RKT0_ENKUlRKT_RKT0_E_clIS2_lEEDaSH_SK_,@function
        .size           $_ZN7cutlass13device_kernelIN5flash19enable_sm80_to_sm89INS1_16FlashAttnBwdSm80INS1_25CollectiveMainloopBwdSm80ILi2ELi2EN4cute5tupleIJNS5_1CILi64EEENS7_ILi128EEES8_EEENS_10bfloat16_tEfNS_4arch4Sm80ELb0ELb0ELb1ELb0ELb0ELb0ELb0ELb0ELi2ELi2ELi4ELi2ELb1EEENS1_24CollectiveEpilogueBwdGQAISA_fSD_Li256ELb0ELb0EEENS1_19SingleTileSchedulerILb0ELb0ELb0ELi128EEEEEEEEEvNT_6ParamsE$_ZZN4cute5sliceINS_5tupleIJNS_10UnderscoreES2_S2_iEEENS1_IJNS1_IJNS_1CILi1EEENS4_ILi0EEEEEElS6_lEEEEEDaRKT_RKT0_ENKUlRKT_RKT0_E_clIS2_lEEDaSH_SK_,($_ZN7cutlass13device_kernelIN5flash19enable_sm80_to_sm89INS1_16FlashAttnBwdSm80INS1_25CollectiveMainloopBwdSm80ILi2ELi2EN4cute5tupleIJNS5_1CILi64EEENS7_ILi128EEES8_EEENS_10bfloat16_tEfNS_4arch4Sm80ELb0ELb0ELb1ELb0ELb0ELb0ELb0ELb0ELi2ELi2ELi4ELi2ELb1EEENS1_24CollectiveEpilogueBwdGQAISA_fSD_Li256ELb0ELb0EEENS1_19SingleTileSchedulerILb0ELb0ELb0ELi128EEEEEEEEEvNT_6ParamsE$_ZZN4cute7idx2crdINS_5tupleIJiEEENS1_IJNS1_IJNS1_IJNS_1CILi8EEENS3_ILi2EEEEEES5_NS3_ILi4EEES5_EEEEEEEEDaRKT_RKT0_ENKUlRKT_RKT0_E_clIiS8_EEDaSI_SL_ - $_ZN7cutlass13device_kernelIN5flash19enable_sm80_to_sm89INS1_16FlashAttnBwdSm80INS1_25CollectiveMainloopBwdSm80ILi2ELi2EN4cute5tupleIJNS5_1CILi64EEENS7_ILi128EEES8_EEENS_10bfloat16_tEfNS_4arch4Sm80ELb0ELb0ELb1ELb0ELb0ELb0ELb0ELb0ELi2ELi2ELi4ELi2ELb1EEENS1_24CollectiveEpilogueBwdGQAISA_fSD_Li256ELb0ELb0EEENS1_19SingleTileSchedulerILb0ELb0ELb0ELi128EEEEEEEEEvNT_6ParamsE$_ZZN4cute5sliceINS_5tupleIJNS_10UnderscoreES2_S2_iEEENS1_IJNS1_IJNS_1CILi1EEENS4_ILi0EEEEEElS6_lEEEEEDaRKT_RKT0_ENKUlRKT_RKT0_E_clIS2_lEEDaSH_SK_)
$_ZN7cutlass13device_kernelIN5flash19enable_sm80_to_sm89INS1_16FlashAttnBwdSm80INS1_25CollectiveMainloopBwdSm80ILi2ELi2EN4cute5tupleIJNS5_1CILi64EEENS7_ILi128EEES8_EEENS_10bfloat16_tEfNS_4arch4Sm80ELb0ELb0ELb1ELb0ELb0ELb0ELb0ELb0ELi2ELi2ELi4ELi2ELb1EEENS1_24CollectiveEpilogueBwdGQAISA_fSD_Li256ELb0ELb0EEENS1_19SingleTileSchedulerILb0ELb0ELb0ELi128EEEEEEEEEvNT_6ParamsE$_ZZN4cute5sliceINS_5tupleIJNS_10UnderscoreES2_S2_iEEENS1_IJNS1_IJNS_1CILi1EEENS4_ILi0EEEEEElS6_lEEEEEDaRKT_RKT0_ENKUlRKT_RKT0_E_clIS2_lEEDaSH_SK_:
[----:B------:R-:W-:Y:S02]  /*7310*/  IADD3 R9, R1, 0x188, RZ ;  /* 0x0000018801097810 */ /* 0x000fe40007ffe0ff */
[----:B------:R-:W-:Y:S02]  /*7320*/  MOV R10, 0x7350 ;  /* 0x00007350000a7802 */ /* 0x000fe40000000f00 */
[----:B------:R-:W-:-:S02]  /*7330*/  IADD3 R9, R9, c[0x0][0x20], RZ ;  /* 0x0000080009097a10 */ /* 0x000fc40007ffe0ff */
[----:B------:R-:W-:Y:S05]  /*7340*/  CALL.REL.NOINC `($_ZN7cutlass13device_kernelIN5flash19enable_sm80_to_sm89INS1_16FlashAttnBwdSm80INS1_25CollectiveMainloopBwdSm80ILi2ELi2EN4cute5tupleIJNS5_1CILi64EEENS7_ILi128EEES8_EEENS_10bfloat16_tEfNS_4arch4Sm80ELb0ELb0ELb1ELb0ELb0ELb0ELb0ELb0ELi2ELi2ELi4ELi2ELb1EEENS1_24CollectiveEpilogueBwdGQAISA_fSD_Li256ELb0ELb0EEENS1_19SingleTileSchedulerILb0ELb0ELb0ELi128EEEEEEEEEvNT_6ParamsE$_ZN4cute3eso3ESOILb0ELb1EJlEEC2ERKl) ;  /* 0xffffed5000007944 */ /* 0x000fea0003c3ffff */
[----:B-1----:R1:W5:Y:S01]  /*7350*/  LDL.64 R6, [R1+0x188] ;  /* 0x0001880001067983 */ /* 0x0023620000100a00 */
[----:B------:R-:W-:-:S04]  /*7360*/  MOV R9, 0x0 ;  /* 0x0000000000097802 */ /* 0x000fc80000000f00 */
[----:B------:R-:W-:Y:S05]  /*7370*/  RET.REL.NODEC R8 `(_ZN7cutlass13device_kernelIN5flash19enable_sm80_to_sm89INS1_16FlashAttnBwdSm80INS1_25CollectiveMainloopBwdSm80ILi2ELi2EN4cute5tupleIJNS5_1CILi64EEENS7_ILi128EEES8_EEENS_10bfloat16_tEfNS_4arch4Sm80ELb0ELb0ELb1ELb0ELb0ELb0ELb0ELb0ELi2ELi2ELi4ELi2ELb1EEENS1_24CollectiveEpilogueBwdGQAISA_fSD_Li256ELb0ELb0EEENS1_19SingleTileSchedulerILb0ELb0ELb0ELi128EEEEEEEEEvNT_6ParamsE) ;  /* 0xffff8c8008007950 */ /* 0x000fea0003c3ffff */
        .type           $_ZN7cutlass13device_kernelIN5flash19enable_sm80_to_sm89INS1_16FlashAttnBwdSm80INS1_25CollectiveMainloopBwdSm80ILi2ELi2EN4cute5tupleIJNS5_1CILi64EEENS7_ILi128EEES8_EEENS_10bfloat16_tEfNS_4arch4Sm80ELb0ELb0ELb1ELb0ELb0ELb0ELb0ELb0ELi2ELi2ELi4ELi2ELb1EEENS1_24CollectiveEpilogueBwdGQAISA_fSD_Li256ELb0ELb0EEENS1_19SingleTileSchedulerILb0ELb0ELb0ELi128EEEEEEEEEvNT_6ParamsE$_ZZN4cute7idx2crdINS_5tupleIJiEEENS1_IJNS1_IJNS1_IJNS_1CILi8EEENS3_ILi2EEEEEES5_NS3_ILi4EEES5_EEEEEEEEDaRKT_RKT0_ENKUlRKT_RKT0_E_clIiS8_EEDaSI_SL_,@function
        .size           $_ZN7cutlass13device_kernelIN5flash19enable_sm80_to_sm89INS1_16FlashAttnBwdSm80INS1_25CollectiveMainloopBwdSm80ILi2ELi2EN4cute5tupleIJNS5_1CILi64EEENS7_ILi128EEES8_EEENS_10bfloat16_tEfNS_4arch4Sm80ELb0ELb0ELb1ELb0ELb0ELb0ELb0ELb0ELi2ELi2ELi4ELi2ELb1EEENS1_24CollectiveEpilogueBwdGQAISA_fSD_Li256ELb0ELb0EEENS1_19SingleTileSchedulerILb0ELb0ELb0ELi128EEEEEEEEEvNT_6ParamsE$_ZZN4cute7idx2crdINS_5tupleIJiEEENS1_IJNS1_IJNS1_IJNS_1CILi8EEENS3_ILi2EEEEEES5_NS3_ILi4EEES5_EEEEEEEEDaRKT_RKT0_ENKUlRKT_RKT0_E_clIiS8_EEDaSI_SL_,($_ZN7cutlass13device_kernelIN5flash19enable_sm80_to_sm89INS1_16FlashAttnBwdSm80INS1_25CollectiveMainloopBwdSm80ILi2ELi2EN4cute5tupleIJNS5_1CILi64EEENS7_ILi128EEES8_EEENS_10bfloat16_tEfNS_4arch4Sm80ELb0ELb0ELb1ELb0ELb0ELb0ELb0ELb0ELi2ELi2ELi4ELi2ELb1EEENS1_24CollectiveEpilogueBwdGQAISA_fSD_Li256ELb0ELb0EEENS1_19SingleTileSchedulerILb0ELb0ELb0ELi128EEEEEEEEEvNT_6ParamsE$_ZZN4cute7idx2crdINS_5tupleIJiEEENS1_IJNS1_IJNS1_IJNS_1CILi8EEENS3_ILi2EEEEEES5_S5_NS3_ILi4EEEEEEEEEEEDaRKT_RKT0_ENKUlRKT_RKT0_E_clIiS8_EEDaSI_SL_ - $_ZN7cutlass13device_kernelIN5flash19enable_sm80_to_sm89INS1_16FlashAttnBwdSm80INS1_25CollectiveMainloopBwdSm80ILi2ELi2EN4cute5tupleIJNS5_1CILi64EEENS7_ILi128EEES8_EEENS_10bfloat16_tEfNS_4arch4Sm80ELb0ELb0ELb1ELb0ELb0ELb0ELb0ELb0ELi2ELi2ELi4ELi2ELb1EEENS1_24CollectiveEpilogueBwdGQAISA_fSD_Li256ELb0ELb0EEENS1_19SingleTileSchedulerILb0ELb0ELb0ELi128EEEEEEEEEvNT_6ParamsE$_ZZN4cute7idx2crdINS_5tupleIJiEEENS1_IJNS1_IJNS1_IJNS_1CILi8EEENS3_ILi2EEEEEES5_NS3_ILi4EEES5_EEEEEEEEDaRKT_RKT0_ENKUlRKT_RKT0_E_clIiS8_EEDaSI_SL_)
$_ZN7cutlass13device_kernelIN5flash19enable_sm80_to_sm89INS1_16FlashAttnBwdSm80INS1_25CollectiveMainloopBwdSm80ILi2ELi2EN4cute5tupleIJNS5_1CILi64EEENS7_ILi128EEES8_EEENS_10bfloat16_tEfNS_4arch4Sm80ELb0ELb0ELb1ELb0ELb0ELb0ELb0ELb0ELi2ELi2ELi4ELi2ELb1EEENS1_24CollectiveEpilogueBwdGQAISA_fSD_Li256ELb0ELb0EEENS1_19SingleTileSchedulerILb0ELb0ELb0ELi128EEEEEEEEEvNT_6ParamsE$_ZZN4cute7idx2crdINS_5tupleIJiEEENS1_IJNS1_IJNS1_IJNS_1CILi8EEENS3_ILi2EEEEEES5_NS3_ILi4EEES5_EEEEEEEEDaRKT_RKT0_ENKUlRKT_RKT0_E_clIiS8_EEDaSI_SL_:
[----:B------:R-:W-:Y:S01]  /*7380*/  SHF.R.S32.HI R36, RZ, 0x1f, R29 ;  /* 0x0000001fff247819 */ /* 0x000fe2000001141d */
[----:B------:R1:W-:Y:S01]  /*7390*/  STL.U8 [R1+0x198], RZ ;  /* 0x000198ff01007387 */ /* 0x0003e20000100000 */
[----:B------:R-:W-:Y:S02]  /*73a0*/  IADD3 R28, R1, 0x160, RZ ;  /* 0x00000160011c7810 */ /* 0x000fe40007ffe0ff */
[----:B------:R-:W-:Y:S02]  /*73b0*/  LEA.HI R30, R36, R29, RZ, 0x4 ;  /* 0x0000001d241e7211 */ /* 0x000fe400078f20ff */
[----:B------:R-:W-:Y:S02]  /*73c0*/  IADD3 R28, R28, c[0x0][0x20], RZ ;  /* 0x000008001c1c7a10 */ /* 0x000fe40007ffe0ff */
[----:B------:R-:W-:Y:S02]  /*73d0*/  LOP3.LUT R8, R30, 0xfffffff0, RZ, 0xc0, !PT ;  /* 0xfffffff01e087812 */ /* 0x000fe400078ec0ff */
[----:B------:R-:W-:-:S02]  /*73e0*/  IADD3 R28, R28, 0x8, RZ ;  /* 0x000000081c1c7810 */ /* 0x000fc40007ffe0ff */
[----:B------:R-:W-:Y:S01]  /*73f0*/  MOV R16, 0x7480 ;  /* 0x0000748000107802 */ /* 0x000fe20000000f00 */
[----:B------:R-:W-:Y:S02]  /*7400*/  IMAD.IADD R8, R29, 0x1, -R8 ;  /* 0x000000011d087824 */ /* 0x000fe400078e0a08 */
[----:B------:R-:W-:-:S03]  /*7410*/  IMAD.MOV.U32 R6, RZ, RZ, R28 ;  /* 0x000000ffff067224 */ /* 0x000fc600078e001c */
[----:B------:R-:W-:-:S04]  /*7420*/  SHF.R.S32.HI R9, RZ, 0x1f, R8 ;  /* 0x0000001fff097819 */ /* 0x000fc80000011408 */
[----:B------:R-:W-:-:S04]  /*7430*/  LEA.HI R9, R9, R8, RZ, 0x3 ;  /* 0x0000000809097211 */ /* 0x000fc800078f18ff */
[----:B------:R-:W-:Y:S02]  /*7440*/  LOP3.LUT R7, R9, 0xfffffff8, RZ, 0xc0, !PT ;  /* 0xfffffff809077812 */ /* 0x000fe400078ec0ff */
[----:B------:R-:W-:-:S03]  /*7450*/  SHF.R.S32.HI R9, RZ, 0x3, R9 ;  /* 0x00000003ff097819 */ /* 0x000fc60000011409 */
[----:B------:R-:W-:Y:S02]  /*7460*/  IMAD.IADD R7, R8, 0x1, -R7 ;  /* 0x0000000108077824 */ /* 0x000fe400078e0a07 */
[----:B-1----:R-:W-:Y:S05]  /*7470*/  CALL.REL.NOINC `($_ZN7cutlass13device_kernelIN5flash19enable_sm80_to_sm89INS1_16FlashAttnBwdSm80INS1_25CollectiveMainloopBwdSm80ILi2ELi2EN4cute5tupleIJNS5_1CILi64EEENS7_ILi128EEES8_EEENS_10bfloat16_tEfNS_4arch4Sm80ELb0ELb0ELb1ELb0ELb0ELb0ELb0ELb0ELi2ELi2ELi4ELi2ELb1EEENS1_24CollectiveEpilogueBwdGQAISA_fSD_Li256ELb0ELb0EEENS1_19SingleTileSchedulerILb0ELb0ELb0ELi128EEEEEEEEEvNT_6ParamsE$_ZN4cute5tupleIJiEEC2ERKi) ;  /* 0xfffff76000007944 */ /* 0x002fea0003c3ffff */
[----:B------:R1:W5:Y:S01]  /*7480*/  LDL R8, [R1+0x168] ;  /* 0x0001680001087983 */ /* 0x0003620000100800 */
[----:B------:R-:W-:Y:S01]  /*7490*/  IADD3 R21, R1, 0x160, RZ ;  /* 0x0000016001157810 */ /* 0x000fe20007ffe0ff */
[----:B------:R-:W-:Y:S01]  /*74a0*/  IMAD.MOV.U32 R7, RZ, RZ, R9 ;  /* 0x000000ffff077224 */ /* 0x000fe200078e0009 */
[----:B------:R-:W-:Y:S01]  /*74b0*/  MOV R16, 0x7500 ;  /* 0x0000750000107802 */ /* 0x000fe20000000f00 */
[----:B------:R-:W-:Y:S01]  /*74c0*/  IMAD.MOV.U32 R6, RZ, RZ, R28 ;  /* 0x000000ffff067224 */ /* 0x000fe200078e001c */
[----:B------:R-:W-:-:S04]  /*74d0*/  IADD3 R21, R21, c[0x0][0x20], RZ ;  /* 0x0000080015157a10 */ /* 0x000fc80007ffe0ff */
[----:B------:R-:W-:Y:S02]  /*74e0*/  IADD3 R23, R21, 0x4, RZ ;  /* 0x0000000415177810 */ /* 0x000fe40007ffe0ff */
[----:B-1---5:R-:W-:Y:S05]  /*74f0*/  CALL.REL.NOINC `($_ZN7cutlass13device_kernelIN5flash19enable_sm80_to_sm89INS1_16FlashAttnBwdSm80INS1_25CollectiveMainloopBwdSm80ILi2ELi2EN4cute5tupleIJNS5_1CILi64EEENS7_ILi128EEES8_EEENS_10bfloat16_tEfNS_4arch4Sm80ELb0ELb0ELb1ELb0ELb0ELb0ELb0ELb0ELi2ELi2ELi4ELi2ELb1EEENS1_24CollectiveEpilogueBwdGQAISA_fSD_Li256ELb0ELb0EEENS1_19SingleTileSchedulerILb0ELb0ELb0ELi128EEEEEEEEEvNT_6ParamsE$_ZN4cute5tupleIJiEEC2ERKi) ;  /* 0xfffff6e000007944 */ /* 0x022fea0003c3ffff */
[----:B------:R1:W5:Y:S01]  /*7500*/  LDL R9, [R1+0x168] ;  /* 0x0001680001097983 */ /* 0x0003620000100800 */
[----:B------:R-:W-:Y:S01]  /*7510*/  IMAD.MOV.U32 R7, RZ, RZ, R8 ;  /* 0x000000ffff077224 */ /* 0x000fe200078e0008 */
[----:B------:R-:W-:Y:S02]  /*7520*/  MOV R6, R23 ;  /* 0x0000001700067202 */ /* 0x000fe40000000f00 */
[----:B------:R-:W-:Y:S02]  /*7530*/  MOV R16, 0x7550 ;  /* 0x0000755000107802 */ /* 0x000fe40000000f00 */
[----:B-1---5:R-:W-:Y:S05]  /*7540*/  CALL.REL.NOINC `($_ZN7cutlass13device_kernelIN5flash19enable_sm80_to_sm89INS1_16FlashAttnBwdSm80INS1_25CollectiveMainloopBwdSm80ILi2ELi2EN4cute5tupleIJNS5_1CILi64EEENS7_ILi128EEES8_EEENS_10bfloat16_tEfNS_4arch4Sm80ELb0ELb0ELb1ELb0ELb0ELb0ELb0ELb0ELi2ELi2ELi4ELi2ELb1EEENS1_24CollectiveEpilogueBwdGQAISA_fSD_Li256ELb0ELb0EEENS1_19SingleTileSchedulerILb0ELb0ELb0ELi128EEEEEEEEEvNT_6ParamsE$_ZN4cute5tupleIJiEEC2ERKi) ;  /* 0xfffff69000007944 */ /* 0x022fea0003c3ffff */
[----:B------:R1:W5:Y:S01]  /*7550*/  LDL R7, [R1+0x164] ;  /* 0x0001640001077983 */ /* 0x0003620000100800 */
[----:B------:R-:W-:Y:S02]  /*7560*/  MOV R6, R21 ;  /* 0x0000001500067202 */ /* 0x000fe40000000f00 */
[----:B------:R-:W-:Y:S02]  /*7570*/  MOV R16, 0x7590 ;  /* 0x0000759000107802 */ /* 0x000fe40000000f00 */
[----:B-1---5:R-:W-:Y:S05]  /*7580*/  CALL.REL.NOINC `($_ZN7cutlass13device_kernelIN5flash19enable_sm80_to_sm89INS1_16FlashAttnBwdSm80INS1_25CollectiveMainloopBwdSm80ILi2ELi2EN4cute5tupleIJNS5_1CILi64EEENS7_ILi128EEES8_EEENS_10bfloat16_tEfNS_4arch4Sm80ELb0ELb0ELb1ELb0ELb0ELb0ELb0ELb0ELi2ELi2ELi4ELi2ELb1EEENS1_24CollectiveEpilogueBwdGQAISA_fSD_Li256ELb0ELb0EEENS1_19SingleTileSchedulerILb0ELb0ELb0ELi128EEEEEEEEEvNT_6ParamsE$_ZN4cute5tupleIJiEEC2ERKi) ;  /* 0xfffff65000007944 */ /* 0x022fea0003c3ffff */
[----:B------:R1:W5:Y:S01]  /*7590*/  LDL R7, [R1+0x160] ;  /* 0x0001600001077983 */ /* 0x0003620000100800 */
[----:B------:R-:W-:Y:S02]  /*75a0*/  MOV R6, R28 ;  /* 0x0000001c00067202 */ /* 0x000fe40000000f00 */
[----:B------:R-:W-:-:S02]  /*75b0*/  MOV R16, 0x75d0 ;  /* 0x000075d000107802 */ /* 0x000fc40000000f00 */
[----:B-1---5:R-:W-:Y:S05]  /*75c0*/  CALL.REL.NOINC `($_ZN7cutlass13device_kernelIN5flash19enable_sm80_to_sm89INS1_16FlashAttnBwdSm80INS1_25CollectiveMainloopBwdSm80ILi2ELi2EN4cute5tupleIJNS5_1CILi64EEENS7_ILi128EEES8_EEENS_10bfloat16_tEfNS_4arch4Sm80ELb0ELb0ELb1ELb0ELb0ELb0ELb0ELb0ELi2ELi2ELi4ELi2ELb1EEENS1_24CollectiveEpilogueBwdGQAISA_fSD_Li256ELb0ELb0EEENS1_19SingleTileSchedulerILb0ELb0ELb0ELi128EEEEEEEEEvNT_6ParamsE$_ZN4cute5tupleIJiEEC2ERKi) ;  /* 0xfffff61000007944 */ /* 0x022fea0003c3ffff */
[----:B------:R1:W5:Y:S01]  /*75d0*/  LDL R7, [R1+0x168] ;  /* 0x0001680001077983 */ /* 0x0003620000100800 */
[----:B------:R-:W-:-:S02]  /*75e0*/  MOV R6, R28 ;  /* 0x0000001c00067202 */ /* 0x000fc40000000f00 */
[----:B------:R-:W-:Y:S02]  /*75f0*/  MOV R10, 0x7610 ;  /* 0x00007610000a7802 */ /* 0x000fe40000000f00 */
[----:B-1---5:R-:W-:Y:S05]  /*7600*/  CALL.REL.NOINC `($_ZN7cutlass13device_kernelIN5flash19enable_sm80_to_sm89INS1_16FlashAttnBwdSm80INS1_25CollectiveMainloopBwdSm80ILi2ELi2EN4cute5tupleIJNS5_1CILi64EEENS7_ILi128EEES8_EEENS_10bfloat16_tEfNS_4arch4Sm80ELb0ELb0ELb1ELb0ELb0ELb0ELb0ELb0ELi2ELi2ELi4ELi2ELb1EEENS1_24CollectiveEpilogueBwdGQAISA_fSD_Li256ELb0ELb0EEENS1_19SingleTileSchedulerILb0ELb0ELb0ELi128EEEEEEEEEvNT_6ParamsE$_ZN4cute5tupleIJNS_15ArithmeticTupleIJiEEEEEC2ERKS2_) ;  /* 0xfffff39000007944 */ /* 0x022fea0003c3ffff */
[----:B------:R2:W5:Y:S01]  /*7610*/  LDL R8, [R1+0x168] ;  /* 0x0001680001087983 */ /* 0x0005620000100800 */
[----:B-1----:R-:W-:Y:S01]  /*7620*/  IMAD.MOV.U32 R7, RZ, RZ, R9 ;  /* 0x000000ffff077224 */ /* 0x002fe200078e0009 */
[----:B------:R-:W-:Y:S02]  /*7630*/  MOV R6, R23 ;  /* 0x0000001700067202 */ /* 0x000fe40000000f00 */
[----:B------:R-:W-:Y:S02]  /*7640*/  MOV R16, 0x7660 ;  /* 0x0000766000107802 */ /* 0x000fe40000000f00 */
[----:B--2--5:R-:W-:Y:S05]  /*7650*/  CALL.REL.NOINC `($_ZN7cutlass13device_kernelIN5flash19enable_sm80_to_sm89INS1_16FlashAttnBwdSm80INS1_25CollectiveMainloopBwdSm80ILi2ELi2EN4cute5tupleIJNS5_1CILi64EEENS7_ILi128EEES8_EEENS_10bfloat16_tEfNS_4arch4Sm80ELb0ELb0ELb1ELb0ELb0ELb0ELb0ELb0ELi2ELi2ELi4ELi2ELb1EEENS1_24CollectiveEpilogueBwdGQAISA_fSD_Li256ELb0ELb0EEENS1_19SingleTileSchedulerILb0ELb0ELb0ELi128EEEEEEEEEvNT_6ParamsE$_ZN4cute5tupleIJiEEC2ERKi) ;  /* 0xfffff58000007944 */ /* 0x024fea0003c3ffff */
[----:B------:R1:W5:Y:S01]  /*7660*/  LDL R7, [R1+0x164] ;  /* 0x0001640001077983 */ /* 0x0003620000100800 */
[----:B------:R-:W-:Y:S02]  /*7670*/  MOV R6, R21 ;  /* 0x0000001500067202 */ /* 0x000fe40000000f00 */
[----:B------:R-:W-:Y:S02]  /*7680*/  MOV R16, 0x76a0 ;  /* 0x000076a000107802 */ /* 0x000fe40000000f00 */
[----:B-1---5:R-:W-:Y:S05]  /*7690*/  CALL.REL.NOINC `($_ZN7cutlass13device_kernelIN5flash19enable_sm80_to_sm89INS1_16FlashAttnBwdSm80INS1_25CollectiveMainloopBwdSm80ILi2ELi2EN4cute5tupleIJNS5_1CILi64EEENS7_ILi128EEES8_EEENS_10bfloat16_tEfNS_4arch4Sm80ELb0ELb0ELb1ELb0ELb0ELb0ELb0ELb0ELi2ELi2ELi4ELi2ELb1EEENS1_24CollectiveEpilogueBwdGQAISA_fSD_Li256ELb0ELb0EEENS1_19SingleTileSchedulerILb0ELb0ELb0ELi128EEEEEEEEEvNT_6ParamsE$_ZN4cute5tupleIJiEEC2ERKi) ;  /* 0xfffff54000007944 */ /* 0x022fea0003c3ffff */
[----:B------:R1:W5:Y:S01]  /*76a0*/  LDL R7, [R1+0x160] ;  /* 0x0001600001077983 */ /* 0x0003620000100800 */
[----:B------:R-:W-:Y:S02]  /*76b0*/  MOV R13, R28 ;  /* 0x0000001c000d7202 */ /* 0x000fe40000000f00 */
[----:B------:R-:W-:-:S02]  /*76c0*/  MOV R18, 0x76e0 ;  /* 0x000076e000127802 */ /* 0x000fc40000000f00 */
[----:B-1---5:R-:W-:Y:S05]  /*76d0*/  CALL.REL.NOINC `($_ZN7cutlass13device_kernelIN5flash19enable_sm80_to_sm89INS1_16FlashAttnBwdSm80INS1_25CollectiveMainloopBwdSm80ILi2ELi2EN4cute5tupleIJNS5_1CILi64EEENS7_ILi128EEES8_EEENS_10bfloat16_tEfNS_4arch4Sm80ELb0ELb0ELb1ELb0ELb0ELb0ELb0ELb0ELi2ELi2ELi4ELi2ELb1EEENS1_24CollectiveEpilogueBwdGQAISA_fSD_Li256ELb0ELb0EEENS1_19SingleTileSchedulerILb0ELb0ELb0ELi128EEEEEEEEEvNT_6ParamsE$_ZN4cute5tupleIJNS_1CILi0EEEiEEC2ERKS2_RKi) ;  /* 0xfffff46000007944 */ /* 0x022fea0003c3ffff */
[----:B------:R1:W5:Y:S01]  /*76e0*/  LDL R7, [R1+0x168] ;  /* 0x0001680001077983 */ /* 0x0003620000100800 */
[----:B------:R-:W-:-:S02]  /*76f0*/  MOV R6, R28 ;  /* 0x0000001c00067202 */ /* 0x000fc40000000f00 */
[----:B------:R-:W-:Y:S02]  /*7700*/  MOV R16, 0x7720 ;  /* 0x0000772000107802 */ /* 0x000fe40000000f00 */
[----:B-1---5:R-:W-:Y:S05]  /*7710*/  CALL.REL.NOINC `($_ZN7cutlass13device_kernelIN5flash19enable_sm80_to_sm89INS1_16FlashAttnBwdSm80INS1_25CollectiveMainloopBwdSm80ILi2ELi2EN4cute5tupleIJNS5_1CILi64EEENS7_ILi128EEES8_EEENS_10bfloat16_tEfNS_4arch4Sm80ELb0ELb0ELb1ELb0ELb0ELb0ELb0ELb0ELi2ELi2ELi4ELi2ELb1EEENS1_24CollectiveEpilogueBwdGQAISA_fSD_Li256ELb0ELb0EEENS1_19SingleTileSchedulerILb0ELb0ELb0ELi128EEEEEEEEEvNT_6ParamsE$_ZN4cute5tupleIJNS_15ArithmeticTupleIJNS_1CILi0EEEiEEEEEC2ERKS4_) ;  /* 0xfffff24000007944 */ /* 0x022fea0003c3ffff */
[----:B------:R2:W5:Y:S01]  /*7720*/  LDL R10, [R1+0x168] ;  /* 0x00016800010a7983 */ /* 0x0005620000100800 */
[----:B-1----:R-:W-:Y:S01]  /*7730*/  IMAD.MOV.U32 R7, RZ, RZ, R8 ;  /* 0x000000ffff077224 */ /* 0x002fe200078e0008 */
[----:B------:R-:W-:Y:S02]  /*7740*/  MOV R6, R28 ;  /* 0x0000001c00067202 */ /* 0x000fe40000000f00 */
[----:B------:R-:W-:Y:S02]  /*7750*/  MOV R8, 0x7770 ;  /* 0x0000777000087802 */ /* 0x000fe40000000f00 */
[----:B--2--5:R-:W-:Y:S05]  /*7760*/  CALL.REL.NOINC `($_ZN7cutlass13device_kernelIN5flash19enable_sm80_to_sm89INS1_16FlashAttnBwdSm80INS1_25CollectiveMainloopBwdSm80ILi2ELi2EN4cute5tupleIJNS5_1CILi64EEENS7_ILi128EEES8_EEENS_10bfloat16_tEfNS_4arch4Sm80ELb0ELb0ELb1ELb0ELb0ELb0ELb0ELb0ELi2ELi2ELi4ELi2ELb1EEENS1_24CollectiveEpilogueBwdGQAISA_fSD_Li256ELb0ELb0EEENS1_19SingleTileSchedulerILb0ELb0ELb0ELi128EEEEEEEEEvNT_6ParamsE$_ZN4cute3eso3ESOILb0ELb1EJiNS_1CILi0EEEEEC2ERKiRKS3_) ;  /* 0xffffe8f000007944 */ /* 0x024fea0003c3ffff */
[----:B------:R2:W5:Y:S01]  /*7770*/  LDL R16, [R1+0x168] ;  /* 0x0001680001107983 */ /* 0x0005620000100800 */
[----:B-1----:R-:W-:Y:S02]  /*7780*/  MOV R6, R28 ;  /* 0x0000001c00067202 */ /* 0x002fe40000000f00 */
[----:B------:R-:W-:Y:S01]  /*7790*/  MOV R18, 0x77c0 ;  /* 0x000077c000127802 */ /* 0x000fe20000000f00 */
[----:B------:R2:W-:Y:S04]  /*77a0*/  STL [R1+0x168], R10 ;  /* 0x0001680a01007387 */ /* 0x0005e80000100800 */
[----:B--2--5:R-:W-:Y:S05]  /*77b0*/  CALL.REL.NOINC `($_ZN7cutlass13device_kernelIN5flash19enable_sm80_to_sm89INS1_16FlashAttnBwdSm80INS1_25CollectiveMainloopBwdSm80ILi2ELi2EN4cute5tupleIJNS5_1CILi64EEENS7_ILi128EEES8_EEENS_10bfloat16_tEfNS_4arch4Sm80ELb0ELb0ELb1ELb0ELb0ELb0ELb0ELb0ELi2ELi2ELi4ELi2ELb1EEENS1_24CollectiveEpilogueBwdGQAISA_fSD_Li256ELb0ELb0EEENS1_19SingleTileSchedulerILb0ELb0ELb0ELi128EEEEEEEEEvNT_6ParamsE$_ZZN4cuteplIJiEJNS_1CILi0EEEiEEEDaRKNS_15ArithmeticTupleIJDpT_EEERKNS3_IJDpT0_EEEENKUlDpRKT_E_clIJiiEEEDaSH_) ;  /* 0x000019b000007944 */ /* 0x024fea0003c00000 */
[----:B-----5:R-:W-:Y:S02]  /*77c0*/  MOV R18, R6 ;  /* 0x0000000600127202 */ /* 0x020fe40000000f00 */
[----:B------:R-:W-:-:S02]  /*77d0*/  MOV R6, 0x77f0 ;  /* 0x000077f000067802 */ /* 0x000fc40000000f00 */
[----:B-1----:R-:W-:Y:S05]  /*77e0*/  CALL.REL.NOINC `($_ZN7cutlass13device_kernelIN5flash19enable_sm80_to_sm89INS1_16FlashAttnBwdSm80INS1_25CollectiveMainloopBwdSm80ILi2ELi2EN4cute5tupleIJNS5_1CILi64EEENS7_ILi128EEES8_EEENS_10bfloat16_tEfNS_4arch4Sm80ELb0ELb0ELb1ELb0ELb0ELb0ELb0ELb0ELi2ELi2ELi4ELi2ELb1EEENS1_24CollectiveEpilogueBwdGQAISA_fSD_Li256ELb0ELb0EEENS1_19SingleTileSchedulerILb0ELb0ELb0ELi128EEEEEEEEEvNT_6ParamsE$_ZZN4cuteplIJNS_15ArithmeticTupleIJiEEEEJNS1_IJNS_1CILi0EEEiEEEEEEDaRKNS1_IJDpT_EEERKNS1_IJDpT0_EEEENKUlDpRKT_E_clIJNS1_IJiiEEEEEEDaSJ_) ;  /* 0x000015d000007944 */ /* 0x002fea0003c00000 */
[----:B------:R-:W-:Y:S01]  /*77f0*/  SHF.R.S32.HI R7, RZ, 0x4, R30 ;  /* 0x00000004ff077819 */ /* 0x000fe2000001141e */
[----:B------:R-:W-:Y:S01]  /*7800*/  IMAD.MOV.U32 R6, RZ, RZ, R28 ;  /* 0x000000ffff067224 */ /* 0x000fe200078e001c */
[----:B------:R-:W-:-:S02]  /*7810*/  LEA.HI R13, R36, R29, RZ, 0x5 ;  /* 0x0000001d240d7211 */ /* 0x000fc400078f28ff */
[----:B------:R-:W-:Y:S02]  /*7820*/  LEA.HI R16, R30, R7, RZ, 0x1 ;  /* 0x000000071e107211 */ /* 0x000fe400078f08ff */
[----:B------:R-:W-:Y:S02]  /*7830*/  SHF.R.S32.HI R10, RZ, 0x5, R13 ;  /* 0x00000005ff0a7819 */ /* 0x000fe4000001140d */
[----:B------:R-:W-:-:S05]  /*7840*/  LOP3.LUT R16, R16, 0xfffffffe, RZ, 0xc0, !PT ;  /* 0xfffffffe10107812 */ /* 0x000fca00078ec0ff */
[----:B------:R-:W-:Y:S01]  /*7850*/  IMAD.IADD R7, R7, 0x1, -R16 ;  /* 0x0000000107077824 */ /* 0x000fe200078e0a10 */
[----:B------:R-:W-:Y:S02]  /*7860*/  MOV R16, 0x7880 ;  /* 0x0000788000107802 */ /* 0x000fe40000000f00 */
[----:B--2--5:R-:W-:Y:S05]  /*7870*/  CALL.REL.NOINC `($_ZN7cutlass13device_kernelIN5flash19enable_sm80_to_sm89INS1_16FlashAttnBwdSm80INS1_25CollectiveMainloopBwdSm80ILi2ELi2EN4cute5tupleIJNS5_1CILi64EEENS7_ILi128EEES8_EEENS_10bfloat16_tEfNS_4arch4Sm80ELb0ELb0ELb1ELb0ELb0ELb0ELb0ELb0ELi2ELi2ELi4ELi2ELb1EEENS1_24CollectiveEpilogueBwdGQAISA_fSD_Li256ELb0ELb0EEENS1_19SingleTileSchedulerILb0ELb0ELb0ELi128EEEEEEEEEvNT_6ParamsE$_ZN4cute5tupleIJiEEC2ERKi) ;  /* 0xfffff36000007944 */ /* 0x024fea0003c3ffff */
[----:B------:R1:W5:Y:S01]  /*7880*/  LDL R11, [R1+0x168] ;  /* 0x00016800010b7983 */ /* 0x0003620000100800 */
[----:B------:R-:W-:Y:S01]  /*7890*/  SHF.R.S32.HI R7, RZ, 0x1f, R13 ;  /* 0x0000001fff077819 */ /* 0x000fe2000001140d */
[----:B------:R-:W-:Y:S01]  /*78a0*/  IMAD.MOV.U32 R6, RZ, RZ, R28 ;  /* 0x000000ffff067224 */ /* 0x000fe200078e001c */
[----:B------:R-:W-:Y:S02]  /*78b0*/  LEA.HI R36, R36, R29, RZ, 0x7 ;  /* 0x0000001d24247211 */ /* 0x000fe400078f38ff */
[----:B------:R-:W-:Y:S02]  /*78c0*/  LEA.HI R7, R7, R10, RZ, 0x2 ;  /* 0x0000000a07077211 */ /* 0x000fe400078f10ff */
[----:B------:R-:W-:Y:S02]  /*78d0*/  MOV R16, 0x7920 ;  /* 0x0000792000107802 */ /* 0x000fe40000000f00 */
[----:B------:R-:W-:-:S05]  /*78e0*/  LOP3.LUT R7, R7, 0xfffffffc, RZ, 0xc0, !PT ;  /* 0xfffffffc07077812 */ /* 0x000fca00078ec0ff */
[----:B------:R-:W-:Y:S01]  /*78f0*/  IMAD.IADD R7, R10, 0x1, -R7 ;  /* 0x000000010a077824 */ /* 0x000fe200078e0a07 */
[----:B------:R-:W-:Y:S02]  /*7900*/  SHF.R.S32.HI R10, RZ, 0x7, R36 ;  /* 0x00000007ff0a7819 */ /* 0x000fe40000011424 */
[----:B-1---5:R-:W-:Y:S05]  /*7910*/  CALL.REL.NOINC `($_ZN7cutlass13device_kernelIN5flash19enable_sm80_to_sm89INS1_16FlashAttnBwdSm80INS1_25CollectiveMainloopBwdSm80ILi2ELi2EN4cute5tupleIJNS5_1CILi64EEENS7_ILi128EEES8_EEENS_10bfloat16_tEfNS_4arch4Sm80ELb0ELb0ELb1ELb0ELb0ELb0ELb0ELb0ELi2ELi2ELi4ELi2ELb1EEENS1_24CollectiveEpilogueBwdGQAISA_fSD_Li256ELb0ELb0EEENS1_19SingleTileSchedulerILb0ELb0ELb0ELi128EEEEEEEEEvNT_6ParamsE$_ZN4cute5tupleIJiEEC2ERKi) ;  /* 0xfffff2c000007944 */ /* 0x022fea0003c3ffff */
[----:B------:R1:W5:Y:S01]  /*7920*/  LDL R13, [R1+0x168] ;  /* 0x00016800010d7983 */ /* 0x0003620000100800 */
[----:B------:R-:W-:Y:S01]  /*7930*/  IMAD.MOV.U32 R7, RZ, RZ, R10 ;  /* 0x000000ffff077224 */ /* 0x000fe200078e000a */
[----:B------:R-:W-:Y:S02]  /*7940*/  MOV R6, R28 ;  /* 0x0000001c00067202 */ /* 0x000fe40000000f00 */
[----:B------:R-:W-:Y:S02]  /*7950*/  MOV R16, 0x7970 ;  /* 0x0000797000107802 */ /* 0x000fe40000000f00 */
[----:B-1---5:R-:W-:Y:S05]  /*7960*/  CALL.REL.NOINC `($_ZN7cutlass13device_kernelIN5flash19enable_sm80_to_sm89INS1_16FlashAttnBwdSm80INS1_25CollectiveMainloopBwdSm80ILi2ELi2EN4cute5tupleIJNS5_1CILi64EEENS7_ILi128EEES8_EEENS_10bfloat16_tEfNS_4arch4Sm80ELb0ELb0ELb1ELb0ELb0ELb0ELb0ELb0ELi2ELi2ELi4ELi2ELb1EEENS1_24CollectiveEpilogueBwdGQAISA_fSD_Li256ELb0ELb0EEENS1_19SingleTileSchedulerILb0ELb0ELb0ELi128EEEEEEEEEvNT_6ParamsE$_ZN4cute5tupleIJiEEC2ERKi) ;  /* 0xfffff27000007944 */ /* 0x022fea0003c3ffff */
[----:B------:R1:W5:Y:S01]  /*7970*/  LDL R10, [R1+0x168] ;  /* 0x00016800010a7983 */ /* 0x0003620000100800 */
[----:B------:R-:W-:Y:S01]  /*7980*/  IMAD.MOV.U32 R7, RZ, RZ, R13 ;  /* 0x000000ffff077224 */ /* 0x000fe200078e000d */
[----:B------:R-:W-:Y:S02]  /*7990*/  MOV R6, R21 ;  /* 0x0000001500067202 */ /* 0x000fe40000000f00 */
[----:B------:R-:W-:Y:S02]  /*79a0*/  MOV R16, 0x79c0 ;  /* 0x000079c000107802 */ /* 0x000fe40000000f00 */
[----:B-1---5:R-:W-:Y:S05]  /*79b0*/  CALL.REL.NOINC `($_ZN7cutlass13device_kernelIN5flash19enable_sm80_to_sm89INS1_16FlashAttnBwdSm80INS1_25CollectiveMainloopBwdSm80ILi2ELi2EN4cute5tupleIJNS5_1CILi64EEENS7_ILi128EEES8_EEENS_10bfloat16_tEfNS_4arch4Sm80ELb0ELb0ELb1ELb0ELb0ELb0ELb0ELb0ELi2ELi2ELi4ELi2ELb1EEENS1_24CollectiveEpilogueBwdGQAISA_fSD_Li256ELb0ELb0EEENS1_19SingleTileSchedulerILb0ELb0ELb0ELi128EEEEEEEEEvNT_6ParamsE$_ZN4cute5tupleIJiEEC2ERKi) ;  /* 0xfffff22000007944 */ /* 0x022fea0003c3ffff */
[----:B------:R1:W5:Y:S01]  /*79c0*/  LDL R7, [R1+0x160] ;  /* 0x0001600001077983 */ /* 0x0003620000100800 */
[----:B------:R-:W-:-:S03]  /*79d0*/  MOV R18, 0x79f0 ;  /* 0x000079f000127802 */ /* 0x000fc60000000f00 */
[----:B-1---5:R-:W-:Y:S05]  /*79e0*/  CALL.REL.NOINC `($_ZN7cutlass13device_kernelIN5flash19enable_sm80_to_sm89INS1_16FlashAttnBwdSm80INS1_25CollectiveMainloopBwdSm80ILi2ELi2EN4cute5tupleIJNS5_1CILi64EEENS7_ILi128EEES8_EEENS_10bfloat16_tEfNS_4arch4Sm80ELb0ELb0ELb1ELb0ELb0ELb0ELb0ELb0ELi2ELi2ELi4ELi2ELb1EEENS1_24CollectiveEpilogueBwdGQAISA_fSD_Li256ELb0ELb0EEENS1_19SingleTileSchedulerILb0ELb0ELb0ELi128EEEEEEEEEvNT_6ParamsE$_ZN4cute5tupleIJNS_1CILi0EEES2_iEEC2ERKS2_S5_RKi) ;  /* 0xfffff0b000007944 */ /* 0x022fea0003c3ffff */
[----:B------:R1:W5:Y:S01]  /*79f0*/  LDL R13, [R1+0x168] ;  /* 0x00016800010d7983 */ /* 0x0003620000100800 */
[----:B------:R-:W-:Y:S01]  /*7a00*/  IMAD.MOV.U32 R7, RZ, RZ, R10 ;  /* 0x000000ffff077224 */ /* 0x000fe200078e000a */
[----:B------:R-:W-:-:S02]  /*7a10*/  MOV R6, R21 ;  /* 0x0000001500067202 */ /* 0x000fc40000000f00 */
[----:B------:R-:W-:Y:S02]  /*7a20*/  MOV R16, 0x7a40 ;  /* 0x00007a4000107802 */ /* 0x000fe40000000f00 */
[----:B-1---5:R-:W-:Y:S05]  /*7a30*/  CALL.REL.NOINC `($_ZN7cutlass13device_kernelIN5flash19enable_sm80_to_sm89INS1_16FlashAttnBwdSm80INS1_25CollectiveMainloopBwdSm80ILi2ELi2EN4cute5tupleIJNS5_1CILi64EEENS7_ILi128EEES8_EEENS_10bfloat16_tEfNS_4arch4Sm80ELb0ELb0ELb1ELb0ELb0ELb0ELb0ELb0ELi2ELi2ELi4ELi2ELb1EEENS1_24CollectiveEpilogueBwdGQAISA_fSD_Li256ELb0ELb0EEENS1_19SingleTileSchedulerILb0ELb0ELb0ELi128EEEEEEEEEvNT_6ParamsE$_ZN4cute5tupleIJiEEC2ERKi) ;  /* 0xfffff1a000007944 */ /* 0x022fea0003c3ffff */
[----:B------:R1:W5:Y:S01]  /*7a40*/  LDL R7, [R1+0x160] ;  /* 0x0001600001077983 */ /* 0x0003620000100800 */
[----:B------:R-:W-:-:S03]  /*7a50*/  MOV R16, 0x7a70 ;  /* 0x00007a7000107802 */ /* 0x000fc60000000f00 */
[----:B-1---5:R-:W-:Y:S05]  /*7a60*/  CALL.REL.NOINC `($_ZN7cutlass13device_kernelIN5flash19enable_sm80_to_sm89INS1_16FlashAttnBwdSm80INS1_25CollectiveMainloopBwdSm80ILi2ELi2EN4cute5tupleIJNS5_1CILi64EEENS7_ILi128EEES8_EEENS_10bfloat16_tEfNS_4arch4Sm80ELb0ELb0ELb1ELb0ELb0ELb0ELb0ELb0ELi2ELi2ELi4ELi2ELb1EEENS1_24CollectiveEpilogueBwdGQAISA_fSD_Li256ELb0ELb0EEENS1_19SingleTileSchedulerILb0ELb0ELb0ELi128EEEEEEEEEvNT_6ParamsE$_ZN4cute5tupleIJNS_1CILi0EEES2_S2_iEEC2ERKS2_S5_S5_RKi) ;  /* 0xffffeff000007944 */ /* 0x022fea0003c3ffff */
[----:B------:R2:W5:Y:S01]  /*7a70*/  LDL R16, [R1+0x168] ;  /* 0x0001680001107983 */ /* 0x0005620000100800 */
[----:B------:R-:W-:-:S03]  /*7a80*/  MOV R10, 0x7aa0 ;  /* 0x00007aa0000a7802 */ /* 0x000fc60000000f00 */
[----:B-12--5:R-:W-:Y:S05]  /*7a90*/  CALL.REL.NOINC `($_ZN7cutlass13device_kernelIN5flash19enable_sm80_to_sm89INS1_16FlashAttnBwdSm80INS1_25CollectiveMainloopBwdSm80ILi2ELi2EN4cute5tupleIJNS5_1CILi64EEENS7_ILi128EEES8_EEENS_10bfloat16_tEfNS_4arch4Sm80ELb0ELb0ELb1ELb0ELb0ELb0ELb0ELb0ELi2ELi2ELi4ELi2ELb1EEENS1_24CollectiveEpilogueBwdGQAISA_fSD_Li256ELb0ELb0EEENS1_19SingleTileSchedulerILb0ELb0ELb0ELi128EEEEEEEEEvNT_6ParamsE$_ZN4cute3eso3ESOILb1ELb0EJNS_1CILi0EEES3_iS3_EEC2ERKS3_S6_RKiS6_) ;  /* 0xffffe81000007944 */ /* 0x026fea0003c3ffff */
[----:B-1----:R1:W5:Y:S01]  /*7aa0*/  LDL R13, [R1+0x168] ;  /* 0x00016800010d7983 */ /* 0x0023620000100800 */
[----:B------:R-:W-:Y:S02]  /*7ab0*/  MOV R7, R28 ;  /* 0x0000001c00077202 */ /* 0x000fe40000000f00 */
[----:B------:R-:W-:Y:S01]  /*7ac0*/  MOV R6, 0x7af0 ;  /* 0x00007af000067802 */ /* 0x000fe20000000f00 */
[----:B------:R1:W-:Y:S04]  /*7ad0*/  STL [R1+0x168], R16 ;  /* 0x0001681001007387 */ /* 0x0003e80000100800 */
[----:B-1---5:R-:W-:Y:S05]  /*7ae0*/  CALL.REL.NOINC `($_ZN7cutlass13device_kernelIN5flash19enable_sm80_to_sm89INS1_16FlashAttnBwdSm80INS1_25CollectiveMainloopBwdSm80ILi2ELi2EN4cute5tupleIJNS5_1CILi64EEENS7_ILi128EEES8_EEENS_10bfloat16_tEfNS_4arch4Sm80ELb0ELb0ELb1ELb0ELb0ELb0ELb0ELb0ELi2ELi2ELi4ELi2ELb1EEENS1_24CollectiveEpilogueBwdGQAISA_fSD_Li256ELb0ELb0EEENS1_19SingleTileSchedulerILb0ELb0ELb0ELi128EEEEEEEEEvNT_6ParamsE$_ZZN4cuteplIJNS_1CILi0EEES2_iEJS2_S2_S2_iEEEDaRKNS_15ArithmeticTupleIJDpT_EEERKNS3_IJDpT0_EEEENKUlDpRKT_E_clIJS2_S2_iiEEEDaSH_) ;  /* 0x000014f000007944 */ /* 0x022fea0003c00000 */
[----:B------:R-:W-:Y:S01]  /*7af0*/  IMAD.MOV.U32 R7, RZ, RZ, R11 ;  /* 0x000000ffff077224 */ /* 0x000fe200078e000b */
[----:B------:R-:W-:Y:S02]  /*7b00*/  MOV R6, R21 ;  /* 0x0000001500067202 */ /* 0x000fe40000000f00 */
[----:B------:R-:W-:Y:S02]  /*7b10*/  MOV R16, 0x7b30 ;  /* 0x00007b3000107802 */ /* 0x000fe40000000f00 */
[----:B--2--5:R-:W-:Y:S05]  /*7b20*/  CALL.REL.NOINC `($_ZN7cutlass13device_kernelIN5flash19enable_sm80_to_sm89INS1_16FlashAttnBwdSm80INS1_25CollectiveMainloopBwdSm80ILi2ELi2EN4cute5tupleIJNS5_1CILi64EEENS7_ILi128EEES8_EEENS_10bfloat16_tEfNS_4arch4Sm80ELb0ELb0ELb1ELb0ELb0ELb0ELb0ELb0ELi2ELi2ELi4ELi2ELb1EEENS1_24CollectiveEpilogueBwdGQAISA_fSD_Li256ELb0ELb0EEENS1_19SingleTileSchedulerILb0ELb0ELb0ELi128EEEEEEEEEvNT_6ParamsE$_ZN4cute5tupleIJiEEC2ERKi) ;  /* 0xfffff0b000007944 */ /* 0x024fea0003c3ffff */
[----:B------:R1:W5:Y:S01]  /*7b30*/  LDL R7, [R1+0x160] ;  /* 0x0001600001077983 */ /* 0x0003620000100800 */
[----:B------:R-:W-:-:S02]  /*7b40*/  MOV R13, R28 ;  /* 0x0000001c000d7202 */ /* 0x000fc40000000f00 */
[----:B------:R-:W-:Y:S02]  /*7b50*/  MOV R18, 0x7b70 ;  /* 0x00007b7000127802 */ /* 0x000fe40000000f00 */
[----:B-1---5:R-:W-:Y:S05]  /*7b60*/  CALL.REL.NOINC `($_ZN7cutlass13device_kernelIN5flash19enable_sm80_to_sm89INS1_16FlashAttnBwdSm80INS1_25CollectiveMainloopBwdSm80ILi2ELi2EN4cute5tupleIJNS5_1CILi64EEENS7_ILi128EEES8_EEENS_10bfloat16_tEfNS_4arch4Sm80ELb0ELb0ELb1ELb0ELb0ELb0ELb0ELb0ELi2ELi2ELi4ELi2ELb1EEENS1_24CollectiveEpilogueBwdGQAISA_fSD_Li256ELb0ELb0EEENS1_19SingleTileSchedulerILb0ELb0ELb0ELi128EEEEEEEEEvNT_6ParamsE$_ZN4cute5tupleIJNS_1CILi0EEEiEEC2ERKS2_RKi) ;  /* 0xffffefd000007944 */ /* 0x022fea0003c3ffff */
[----:B------:R1:W5:Y:S01]  /*7b70*/  LDL R7, [R1+0x168] ;  /* 0x0001680001077983 */ /* 0x0003620000100800 */
[----:B------:R-:W-:-:S03]  /*7b80*/  MOV R16, 0x7ba0 ;  /* 0x00007ba000107802 */ /* 0x000fc60000000f00 */
[----:B-1---5:R-:W-:Y:S05]  /*7b90*/  CALL.REL.NOINC `($_ZN7cutlass13device_kernelIN5flash19enable_sm80_to_sm89INS1_16FlashAttnBwdSm80INS1_25CollectiveMainloopBwdSm80ILi2ELi2EN4cute5tupleIJNS5_1CILi64EEENS7_ILi128EEES8_EEENS_10bfloat16_tEfNS_4arch4Sm80ELb0ELb0ELb1ELb0ELb0ELb0ELb0ELb0ELi2ELi2ELi4ELi2ELb1EEENS1_24CollectiveEpilogueBwdGQAISA_fSD_Li256ELb0ELb0EEENS1_19SingleTileSchedulerILb0ELb0ELb0ELi128EEEEEEEEEvNT_6ParamsE$_ZN4cute3eso3ESOILb1ELb0EJNS_1CILi0EEEiS3_S3_EEC2ERKS3_RKiS6_S6_) ;  /* 0xffffe85000007944 */ /* 0x022fea0003c3ffff */
[----:B------:R-:W-:Y:S01]  /*7ba0*/  STL [R1+0x160], R50 ;  /* 0x0001603201007387 */ /* 0x000fe20000100800 */
[----:B------:R-:W-:-:S03]  /*7bb0*/  MOV R11, R21 ;  /* 0x00000015000b7202 */ /* 0x000fc60000000f00 */
[----:B-1----:R1:W5:Y:S04]  /*7bc0*/  LDL R6, [R1+0x168] ;  /* 0x0001680001067983 */ /* 0x0023680000100800 */
[----:B------:R2:W-:Y:S02]  /*7bd0*/  STL [R1+0x168], R10 ;  /* 0x0001680a01007387 */ /* 0x0005e40000100800 */
[----:B--2---:R-:W-:Y:S02]  /*7be0*/  MOV R10, 0x7c00 ;  /* 0x00007c00000a7802 */ /* 0x004fe40000000f00 */
[----:B-1---5:R-:W-:Y:S05]  /*7bf0*/  CALL.REL.NOINC `($_ZN7cutlass13device_kernelIN5flash19enable_sm80_to_sm89INS1_16FlashAttnBwdSm80INS1_25CollectiveMainloopBwdSm80ILi2ELi2EN4cute5tupleIJNS5_1CILi64EEENS7_ILi128EEES8_EEENS_10bfloat16_tEfNS_4arch4Sm80ELb0ELb0ELb1ELb0ELb0ELb0ELb0ELb0ELi2ELi2ELi4ELi2ELb1EEENS1_24CollectiveEpilogueBwdGQAISA_fSD_Li256ELb0ELb0EEENS1_19SingleTileSchedulerILb0ELb0ELb0ELi128EEEEEEEEEvNT_6ParamsE$_ZZN4cuteplIJNS_1CILi0EEEiEJS2_S2_iiEEEDaRKNS_15ArithmeticTupleIJDpT_EEERKNS3_IJDpT0_EEEENKUlDpRKT_E_clIJS2_iiiEEEDaSH_) ;  /* 0x0000146000007944 */ /* 0x022fea0003c00000 */
[----:B------:R-:W-:Y:S02]  /*7c00*/  MOV R16, R9 ;  /* 0x0000000900107202 */ /* 0x000fe40000000f00 */
[----:B------:R-:W-:Y:S02]  /*7c10*/  MOV R10, 0x7c30 ;  /* 0x00007c30000a7802 */ /* 0x000fe40000000f00 */
[----:B-1---5:R-:W-:Y:S05]  /*7c20*/  CALL.REL.NOINC `($_ZN7cutlass13device_kernelIN5flash19enable_sm80_to_sm89INS1_16FlashAttnBwdSm80INS1_25CollectiveMainloopBwdSm80ILi2ELi2EN4cute5tupleIJNS5_1CILi64EEENS7_ILi128EEES8_EEENS_10bfloat16_tEfNS_4arch4Sm80ELb0ELb0ELb1ELb0ELb0ELb0ELb0ELb0ELi2ELi2ELi4ELi2ELb1EEENS1_24CollectiveEpilogueBwdGQAISA_fSD_Li256ELb0ELb0EEENS1_19SingleTileSchedulerILb0ELb0ELb0ELi128EEEEEEEEEvNT_6ParamsE$_ZN4cute3eso3ESOILb0ELb1EJNS_15ArithmeticTupleIJiiEEENS_1CILi0EEES5_S5_EEC2ERKS3_RKS5_SA_SA_) ;  /* 0xffffe39000007944 */ /* 0x022fea0003c3ffff */
[----:B-1----:R1:W5:Y:S01]  /*7c30*/  LDL.64 R8, [R1+0x168] ;  /* 0x0001680001087983 */ /* 0x0023620000100a00 */
[----:B------:R-:W-:Y:S01]  /*7c40*/  IMAD.MOV.U32 R11, RZ, RZ, R21 ;  /* 0x000000ffff0b7224 */ /* 0x000fe200078e0015 */
[----:B------:R-:W-:Y:S01]  /*7c50*/  IADD3 R13, R21, 0x24, RZ ;  /* 0x00000024150d7810 */ /* 0x000fe20007ffe0ff */
[----:B------:R-:W-:Y:S01]  /*7c60*/  IMAD.MOV.U32 R16, RZ, RZ, R23 ;  /* 0x000000ffff107224 */ /* 0x000fe200078e0017 */
[----:B------:R1:W-:Y:S01]  /*7c70*/  STL.64 [R1+0x160], R6 ;  /* 0x0001600601007387 */ /* 0x0003e20000100a00 */
[----:B------:R-:W-:-:S03]  /*7c80*/  MOV R10, 0x7cb0 ;  /* 0x00007cb0000a7802 */ /* 0x000fc60000000f00 */
[----:B------:R1:W-:Y:S04]  /*7c90*/  STL [R1+0x168], R18 ;  /* 0x0001681201007387 */ /* 0x0003e80000100800 */
[----:B-1---5:R-:W-:Y:S05]  /*7ca0*/  CALL.REL.NOINC `($_ZN7cutlass13device_kernelIN5flash19enable_sm80_to_sm89INS1_16FlashAttnBwdSm80INS1_25CollectiveMainloopBwdSm80ILi2ELi2EN4cute5tupleIJNS5_1CILi64EEENS7_ILi128EEES8_EEENS_10bfloat16_tEfNS_4arch4Sm80ELb0ELb0ELb1ELb0ELb0ELb0ELb0ELb0ELi2ELi2ELi4ELi2ELb1EEENS1_24CollectiveEpilogueBwdGQAISA_fSD_Li256ELb0ELb0EEENS1_19SingleTileSchedulerILb0ELb0ELb0ELi128EEEEEEEEEvNT_6ParamsE$_ZZN4cuteplIJNS_15ArithmeticTupleIJiiEEEEJNS_1CILi0EEEiiiEEEDaRKNS1_IJDpT_EEERKNS1_IJDpT0_EEEENKUlDpRKT_E_clIJS2_iiiEEEDaSI_) ;  /* 0x0000119000007944 */ /* 0x022fea0003c00000 */
[----:B-----5:R1:W-:Y:S01]  /*7cb0*/  STL.64 [R1+0x188], R6 ;  /* 0x0001880601007387 */ /* 0x0203e20000100a00 */
[----:B------:R-:W-:-:S03]  /*7cc0*/  MOV R50, 0x7d00 ;  /* 0x00007d0000327802 */ /* 0x000fc60000000f00 */
[----:B------:R1:W-:Y:S04]  /*7cd0*/  STL.64 [R1+0x190], R8 ;  /* 0x0001900801007387 */ /* 0x0003e80000100a00 */
[----:B------:R1:W-:Y:S02]  /*7ce0*/  STL [R1+0x184], R16 ;  /* 0x0001841001007387 */ /* 0x0003e40000100800 */
[----:B-12---:R-:W-:Y:S05]  /*7cf0*/  CALL.REL.NOINC `($_ZN7cutlass13device_kernelIN5flash19enable_sm80_to_sm89INS1_16FlashAttnBwdSm80INS1_25CollectiveMainloopBwdSm80ILi2ELi2EN4cute5tupleIJNS5_1CILi64EEENS7_ILi128EEES8_EEENS_10bfloat16_tEfNS_4arch4Sm80ELb0ELb0ELb1ELb0ELb0ELb0ELb0ELb0ELi2ELi2ELi4ELi2ELb1EEENS1_24CollectiveEpilogueBwdGQAISA_fSD_Li256ELb0ELb0EEENS1_19SingleTileSchedulerILb0ELb0ELb0ELi128EEEEEEEEEvNT_6ParamsE$_ZZN4cute19as_arithmetic_tupleINS_15ArithmeticTupleIJNS1_IJiiEEEiiiEEEEEDaRKT_ENKUlRKT_E_clIS2_EEDaS9_) ;  /* 0xfffff41000007944 */ /* 0x006fea0003c3ffff */
[----:B------:R2:W5:Y:S01]  /*7d00*/  LDL R7, [R1+0x18c] ;  /* 0x00018c0001077983 */ /* 0x0005620000100800 */
[----:B------:R-:W-:-:S03]  /*7d10*/  MOV R6, 0x7d30 ;  /* 0x00007d3000067802 */ /* 0x000fc60000000f00 */
[----:B-12--5:R-:W-:Y:S05]  /*7d20*/  CALL.REL.NOINC `($_ZN7cutlass13device_kernelIN5flash19enable_sm80_to_sm89INS1_16FlashAttnBwdSm80INS1_25CollectiveMainloopBwdSm80ILi2ELi2EN4cute5tupleIJNS5_1CILi64EEENS7_ILi128EEES8_EEENS_10bfloat16_tEfNS_4arch4Sm80ELb0ELb0ELb1ELb0ELb0ELb0ELb0ELb0ELi2ELi2ELi4ELi2ELb1EEENS1_24CollectiveEpilogueBwdGQAISA_fSD_Li256ELb0ELb0EEENS1_19SingleTileSchedulerILb0ELb0ELb0ELi128EEEEEEEEEvNT_6ParamsE$_ZZN4cute19as_arithmetic_tupleINS_15ArithmeticTupleIJNS1_IJiiEEEiiiEEEEEDaRKT_ENKUlRKT_E_clIiEEDaS9_) ;  /* 0xfffff4f000007944 */ /* 0x026fea0003c3ffff */
[----:B------:R1:W5:Y:S01]  /*7d30*/  LDL R7, [R1+0x190] ;  /* 0x0001900001077983 */ /* 0x0003620000100800 */
[----:B------:R-:W-:-:S03]  /*7d40*/  MOV R6, 0x7d70 ;  /* 0x00007d7000067802 */ /* 0x000fc60000000f00 */
[----:B------:R1:W-:Y:S04]  /*7d50*/  STL [R1+0x168], R10 ;  /* 0x0001680a01007387 */ /* 0x0003e80000100800 */
[----:B-1---5:R-:W-:Y:S05]  /*7d60*/  CALL.REL.NOINC `($_ZN7cutlass13device_kernelIN5flash19enable_sm80_to_sm89INS1_16FlashAttnBwdSm80INS1_25CollectiveMainloopBwdSm80ILi2ELi2EN4cute5tupleIJNS5_1CILi64EEENS7_ILi128EEES8_EEENS_10bfloat16_tEfNS_4arch4Sm80ELb0ELb0ELb1ELb0ELb0ELb0ELb0ELb0ELi2ELi2ELi4ELi2ELb1EEENS1_24CollectiveEpilogueBwdGQAISA_fSD_Li256ELb0ELb0EEENS1_19SingleTileSchedulerILb0ELb0ELb0ELi128EEEEEEEEEvNT_6ParamsE$_ZZN4cute19as_arithmetic_tupleINS_15ArithmeticTupleIJNS1_IJiiEEEiiiEEEEEDaRKT_ENKUlRKT_E_clIiEEDaS9_) ;  /* 0xfffff4b000007944 */ /* 0x022fea0003c3ffff */
[----:B------:R1:W5:Y:S01]  /*7d70*/  LDL R7, [R1+0x194] ;  /* 0x0001940001077983 */ /* 0x0003620000100800 */
[----:B------:R-:W-:-:S03]  /*7d80*/  MOV R6, 0x7db0 ;  /* 0x00007db000067802 */ /* 0x000fc60000000f00 */
[----:B------:R1:W-:Y:S04]  /*7d90*/  STL [R1+0x160], R10 ;  /* 0x0001600a01007387 */ /* 0x0003e80000100800 */
[----:B-1---5:R-:W-:Y:S05]  /*7da0*/  CALL.REL.NOINC `($_ZN7cutlass13device_kernelIN5flash19enable_sm80_to_sm89INS1_16FlashAttnBwdSm80INS1_25CollectiveMainloopBwdSm80ILi2ELi2EN4cute5tupleIJNS5_1CILi64EEENS7_ILi128EEES8_EEENS_10bfloat16_tEfNS_4arch4Sm80ELb0ELb0ELb1ELb0ELb0ELb0ELb0ELb0ELi2ELi2ELi4ELi2ELb1EEENS1_24CollectiveEpilogueBwdGQAISA_fSD_Li256ELb0ELb0EEENS1_19SingleTileSchedulerILb0ELb0ELb0ELi128EEEEEEEEEvNT_6ParamsE$_ZZN4cute19as_arithmetic_tupleINS_15ArithmeticTupleIJNS1_IJiiEEEiiiEEEEEDaRKT_ENKUlRKT_E_clIiEEDaS9_) ;  /* 0xfffff47000007944 */ /* 0x022fea0003c3ffff */
[----:B------:R1:W-:Y:S01]  /*7db0*/  STL [R1+0x164], R10 ;  /* 0x0001640a01007387 */ /* 0x0003e20000100800 */
[----:B------:R-:W-:Y:S01]  /*7dc0*/  IMAD.MOV.U32 R6, RZ, RZ, R28 ;  /* 0x000000ffff067224 */ /* 0x000fe200078e001c */
[----:B------:R-:W-:Y:S01]  /*7dd0*/  MOV R11, R21 ;  /* 0x00000015000b7202 */ /* 0x000fe20000000f00 */
[----:B------:R-:W-:Y:S01]  /*7de0*/  IMAD.MOV.U32 R9, RZ, RZ, R23 ;  /* 0x000000ffff097224 */ /* 0x000fe200078e0017 */
[----:B------:R-:W-:Y:S02]  /*7df0*/  IADD3 R13, R21, 0x10, RZ ;  /* 0x00000010150d7810 */ /* 0x000fe40007ffe0ff */
[----:B------:R-:W-:Y:S02]  /*7e00*/  MOV R16, 0x7e20 ;  /* 0x00007e2000107802 */ /* 0x000fe40000000f00 */
[----:B-1----:R-:W-:Y:S05]  /*7e10*/  CALL.REL.NOINC `($_ZN7cutlass13device_kernelIN5flash19enable_sm80_to_sm89INS1_16FlashAttnBwdSm80INS1_25CollectiveMainloopBwdSm80ILi2ELi2EN4cute5tupleIJNS5_1CILi64EEENS7_ILi128EEES8_EEENS_10bfloat16_tEfNS_4arch4Sm80ELb0ELb0ELb1ELb0ELb0ELb0ELb0ELb0ELi2ELi2ELi4ELi2ELb1EEENS1_24CollectiveEpilogueBwdGQAISA_fSD_Li256ELb0ELb0EEENS1_19SingleTileSchedulerILb0ELb0ELb0ELi128EEEEEEEEEvNT_6ParamsE$_ZZN4cute19as_arithmetic_tupleINS_15ArithmeticTupleIJNS1_IJiiEEEiiiEEEEEDaRKT_ENKUlDpRKT_E_clIJS2_iiiEEEDaSA_) ;  /* 0xfffff26000007944 */ /* 0x002fea0003c3ffff */
[----:B-----5:R-:W-:Y:S01]  /*7e20*/  IMAD.MOV.U32 R11, RZ, RZ, R6 ;  /* 0x000000ffff0b7224 */ /* 0x020fe200078e0006 */
[----:B------:R-:W-:Y:S01]  /*7e30*/  MOV R6, R7 ;  /* 0x0000000700067202 */ /* 0x000fe20000000f00 */
[----:B------:R-:W-:Y:S01]  /*7e40*/  IMAD.MOV.U32 R7, RZ, RZ, R8 ;  /* 0x000000ffff077224 */ /* 0x000fe200078e0008 */
[----:B------:R1:W-:Y:S01]  /*7e50*/  STL [R1+0x180], R9 ;  /* 0x0001800901007387 */ /* 0x0003e20000100800 */
[----:B------:R-:W-:-:S03]  /*7e60*/  MOV R18, 0x7ea0 ;  /* 0x00007ea000127802 */ /* 0x000fc60000000f00 */
[----:B------:R1:W-:Y:S04]  /*7e70*/  STL.64 [R1+0x170], R10 ;  /* 0x0001700a01007387 */ /* 0x0003e80000100a00 */
[----:B------:R1:W-:Y:S02]  /*7e80*/  STL.64 [R1+0x178], R6 ;  /* 0x0001780601007387 */ /* 0x0003e40000100a00 */
[----:B-12---:R-:W-:Y:S05]  /*7e90*/  CALL.REL.NOINC `($_ZN7cutlass13device_kernelIN5flash19enable_sm80_to_sm89INS1_16FlashAttnBwdSm80INS1_25CollectiveMainloopBwdSm80ILi2ELi2EN4cute5tupleIJNS5_1CILi64EEENS7_ILi128EEES8_EEENS_10bfloat16_tEfNS_4arch4Sm80ELb0ELb0ELb1ELb0ELb0ELb0ELb0ELb0ELi2ELi2ELi4ELi2ELb1EEENS1_24CollectiveEpilogueBwdGQAISA_fSD_Li256ELb0ELb0EEENS1_19SingleTileSchedulerILb0ELb0ELb0ELi128EEEEEEEEEvNT_6ParamsE$_ZZN4cute14transform_leafINS_15ArithmeticTupleIJNS1_IJiiEEEiiiEEENS_8identityEEEDaRKT_OT0_ENKUlRKT_E_clIS2_EEDaSC_) ;  /* 0xfffff07000007944 */ /* 0x006fea0003c3ffff */
[----:B------:R2:W5:Y:S01]  /*7ea0*/  LDL R9, [R1+0x178] ;  /* 0x0001780001097983 */ /* 0x0005620000100800 */
[----:B------:R-:W-:-:S03]  /*7eb0*/  MOV R8, 0x7ed0 ;  /* 0x00007ed000087802 */ /* 0x000fc60000000f00 */
[----:B-12--5:R-:W-:Y:S05]  /*7ec0*/  CALL.REL.NOINC `($_ZN7cutlass13device_kernelIN5flash19enable_sm80_to_sm89INS1_16FlashAttnBwdSm80INS1_25CollectiveMainloopBwdSm80ILi2ELi2EN4cute5tupleIJNS5_1CILi64EEENS7_ILi128EEES8_EEENS_10bfloat16_tEfNS_4arch4Sm80ELb0ELb0ELb1ELb0ELb0ELb0ELb0ELb0ELi2ELi2ELi4ELi2ELb1EEENS1_24CollectiveEpilogueBwdGQAISA_fSD_Li256ELb0ELb0EEENS1_19SingleTileSchedulerILb0ELb0ELb0ELi128EEEEEEEEEvNT_6ParamsE$_ZZN4cute14transform_leafINS_15ArithmeticTupleIJNS1_IJiiEEEiiiEEENS_8identityEEEDaRKT_OT0_ENKUlRKT_E_clIiEEDaSC_) ;  /* 0xfffff14000007944 */ /* 0x026fea0003c3ffff */
[----:B------:R1:W5:Y:S01]  /*7ed0*/  LDL R9, [R1+0x17c] ;  /* 0x00017c0001097983 */ /* 0x0003620000100800 */
[----:B------:R-:W-:-:S03]  /*7ee0*/  MOV R8, 0x7f10 ;  /* 0x00007f1000087802 */ /* 0x000fc60000000f00 */
[----:B------:R1:W-:Y:S04]  /*7ef0*/  STL [R1+0x168], R10 ;  /* 0x0001680a01007387 */ /* 0x0003e80000100800 */
[----:B-1---5:R-:W-:Y:S05]  /*7f00*/  CALL.REL.NOINC `($_ZN7cutlass13device_kernelIN5flash19enable_sm80_to_sm89INS1_16FlashAttnBwdSm80INS1_25CollectiveMainloopBwdSm80ILi2ELi2EN4cute5tupleIJNS5_1CILi64EEENS7_ILi128EEES8_EEENS_10bfloat16_tEfNS_4arch4Sm80ELb0ELb0ELb1ELb0ELb0ELb0ELb0ELb0ELi2ELi2ELi4ELi2ELb1EEENS1_24CollectiveEpilogueBwdGQAISA_fSD_Li256ELb0ELb0EEENS1_19SingleTileSchedulerILb0ELb0ELb0ELi128EEEEEEEEEvNT_6ParamsE$_ZZN4cute14transform_leafINS_15ArithmeticTupleIJNS1_IJiiEEEiiiEEENS_8identityEEEDaRKT_OT0_ENKUlRKT_E_clIiEEDaSC_) ;  /* 0xfffff10000007944 */ /* 0x022fea0003c3ffff */
[----:B------:R1:W5:Y:S01]  /*7f10*/  LDL R9, [R1+0x180] ;  /* 0x0001800001097983 */ /* 0x0003620000100800 */
[----:B------:R-:W-:-:S03]  /*7f20*/  MOV R8, 0x7f50 ;  /* 0x00007f5000087802 */ /* 0x000fc60000000f00 */
[----:B------:R1:W-:Y:S04]  /*7f30*/  STL [R1+0x160], R10 ;  /* 0x0001600a01007387 */ /* 0x0003e80000100800 */
[----:B-1---5:R-:W-:Y:S05]  /*7f40*/  CALL.REL.NOINC `($_ZN7cutlass13device_kernelIN5flash19enable_sm80_to_sm89INS1_16FlashAttnBwdSm80INS1_25CollectiveMainloopBwdSm80ILi2ELi2EN4cute5tupleIJNS5_1CILi64EEENS7_ILi128EEES8_EEENS_10bfloat16_tEfNS_4arch4Sm80ELb0ELb0ELb1ELb0ELb0ELb0ELb0ELb0ELi2ELi2ELi4ELi2ELb1EEENS1_24CollectiveEpilogueBwdGQAISA_fSD_Li256ELb0ELb0EEENS1_19SingleTileSchedulerILb0ELb0ELb0ELi128EEEEEEEEEvNT_6ParamsE$_ZZN4cute14transform_leafINS_15ArithmeticTupleIJNS1_IJiiEEEiiiEEENS_8identityEEEDaRKT_OT0_ENKUlRKT_E_clIiEEDaSC_) ;  /* 0xfffff0c000007944 */ /* 0x022fea0003c3ffff */
[----:B------:R1:W-:Y:S01]  /*7f50*/  STL [R1+0x164], R10 ;  /* 0x0001640a01007387 */ /* 0x0003e20000100800 */
[----:B------:R-:W-:Y:S01]  /*7f60*/  IMAD.MOV.U32 R8, RZ, RZ, R21 ;  /* 0x000000ffff087224 */ /* 0x000fe200078e0015 */
[----:B------:R-:W-:Y:S02]  /*7f70*/  MOV R21, R23 ;  /* 0x0000001700157202 */ /* 0x000fe40000000f00 */
[----:B------:R-:W-:Y:S02]  /*7f80*/  MOV R16, 0x7fa0 ;  /* 0x00007fa000107802 */ /* 0x000fe40000000f00 */
[----:B-1----:R-:W-:Y:S05]  /*7f90*/  CALL.REL.NOINC `($_ZN7cutlass13device_kernelIN5flash19enable_sm80_to_sm89INS1_16FlashAttnBwdSm80INS1_25CollectiveMainloopBwdSm80ILi2ELi2EN4cute5tupleIJNS5_1CILi64EEENS7_ILi128EEES8_EEENS_10bfloat16_tEfNS_4arch4Sm80ELb0ELb0ELb1ELb0ELb0ELb0ELb0ELb0ELi2ELi2ELi4ELi2ELb1EEENS1_24CollectiveEpilogueBwdGQAISA_fSD_Li256ELb0ELb0EEENS1_19SingleTileSchedulerILb0ELb0ELb0ELi128EEEEEEEEEvNT_6ParamsE$_ZZN4cute9transformINS_15ArithmeticTupleIJNS1_IJiiEEEiiiEEEZNS_14transform_leafIS3_NS_8identityEEEDaRKT_OT0_EUlRKT_E_EEDaS8_SA_ENKUlDpSD_E_clIJNS_5tupleIJiiEEEiiiEEEDaSF_) ;  /* 0x00000d2000007944 */ /* 0x002fea0003c00000 */
[----:B------:R-:W-:Y:S01]  /*7fa0*/  MOV R23, 0x0 ;  /* 0x0000000000177802 */ /* 0x000fe20000000f00 */
[----:B-----5:R-:W-:Y:S01]  /*7fb0*/  IMAD.MOV.U32 R102, RZ, RZ, R6 ;  /* 0x000000ffff667224 */ /* 0x020fe200078e0006 */
[----:B------:R-:W-:Y:S01]  /*7fc0*/  MOV R100, R8 ;  /* 0x0000000800647202 */ /* 0x000fe20000000f00 */
[----:B------:R-:W-:Y:S01]  /*7fd0*/  IMAD.MOV.U32 R101, RZ, RZ, R7 ;  /* 0x000000ffff657224 */ /* 0x000fe200078e0007 */
[----:B------:R-:W-:Y:S06]  /*7fe0*/  RET.REL.NODEC R22 `(_ZN7cutlass13device_kernelIN5flash19enable_sm80_to_sm89INS1_16FlashAttnBwdSm80INS1_25CollectiveMainloopBwdSm80ILi2ELi2EN4cute5tupleIJNS5_1CILi64EEENS7_ILi128EEES8_EEENS_10bfloat16_tEfNS_4arch4Sm80ELb0ELb0ELb1ELb0ELb0ELb0ELb0ELb0ELi2ELi2ELi4ELi2ELb1EEENS1_24CollectiveEpilogueBwdGQAISA_fSD_Li256ELb0ELb0EEENS1_19SingleTileSchedulerILb0ELb0ELb0ELi128EEEEEEEEEvNT_6ParamsE) ;  /* 0xffff801016007950 */ /* 0x000fec0003c3ffff */
        .type           $_ZN7cutlass13device_kernelIN5flash19enable_sm80_to_sm89INS1_16FlashAttnBwdSm80INS1_25CollectiveMainloopBwdSm80ILi2ELi2EN4cute5tupleIJNS5_1CILi64EEENS7_ILi128EEES8_EEENS_10bfloat16_tEfNS_4arch4Sm80ELb0ELb0ELb1ELb0ELb0ELb0ELb0ELb0ELi2ELi2ELi4ELi2ELb1EEENS1_24CollectiveEpilogueBwdGQAISA_fSD_Li256ELb0ELb0EEENS1_19SingleTileSchedulerILb0ELb0ELb0ELi128EEEEEEEEEvNT_6ParamsE$_ZZN4cute7idx2crdINS_5tupleIJiEEENS1_IJNS1_IJNS1_IJNS_1CILi8EEENS3_ILi2EEEEEES5_S5_NS3_ILi4EEEEEEEEEEEDaRKT_RKT0_ENKUlRKT_RKT0_E_clIiS8_EEDaSI_SL_,@function
        .size           $_ZN7cutlass13device_kernelIN5flash19enable_sm80_to_sm89INS1_16FlashAttnBwdSm80INS1_25CollectiveMainloopBwdSm80ILi2ELi2EN4cute5tupleIJNS5_1CILi64EEENS7_ILi128EEES8_EEENS_10bfloat16_tEfNS_4arch4Sm80ELb0ELb0ELb1ELb0ELb0ELb0ELb0ELb0ELi2ELi2ELi4ELi2ELb1EEENS1_24CollectiveEpilogueBwdGQAISA_fSD_Li256ELb0ELb0EEENS1_19SingleTileSchedulerILb0ELb0ELb0ELi128EEEEEEEEEvNT_6ParamsE$_ZZN4cute7idx2crdINS_5tupleIJiEEENS1_IJNS1_IJNS1_IJNS_1CILi8EEENS3_ILi2EEEEEES5_S5_NS3_ILi4EEEEEEEEEEEDaRKT_RKT0_ENKUlRKT_RKT0_E_clIiS8_EEDaSI_SL_,($_ZN7cutlass13device_kernelIN5flash19enable_sm80_to_sm89INS1_16FlashAttnBwdSm80INS1_25CollectiveMainloopBwdSm80ILi2ELi2EN4cute5tupleIJNS5_1CILi64EEENS7_ILi128EEES8_EEENS_10bfloat16_tEfNS_4arch4Sm80ELb0ELb0ELb1ELb0ELb0ELb0ELb0ELb0ELi2ELi2ELi4ELi2ELb1EEENS1_24CollectiveEpilogueBwdGQAISA_fSD_Li256ELb0ELb0EEENS1_19SingleTileSchedulerILb0ELb0ELb0ELi128EEEEEEEEEvNT_6ParamsE$_ZZN4cute9transformINS_15ArithmeticTupleIJNS1_IJiiEEEiiiEEEZNS_14transform_leafIS3_NS_8identityEEEDaRKT_OT0_EUlRKT_E_EEDaS8_SA_ENKUlDpSD_E_clIJNS_5tupleIJiiEEEiiiEEEDaSF_ - $_ZN7cutlass13device_kernelIN5flash19enable_sm80_to_sm89INS1_16FlashAttnBwdSm80INS1_25CollectiveMainloopBwdSm80ILi2ELi2EN4cute5tupleIJNS5_1CILi64EEENS7_ILi128EEES8_EEENS_10bfloat16_tEfNS_4arch4Sm80ELb0ELb0ELb1ELb0ELb0ELb0ELb0ELb0ELi2ELi2ELi4ELi2ELb1EEENS1_24CollectiveEpilogueBwdGQAISA_fSD_Li256ELb0ELb0EEENS1_19SingleTileSchedulerILb0ELb0ELb0ELi128EEEEEEEEEvNT_6ParamsE$_ZZN4cute7idx2crdINS_5tupleIJiEEENS1_IJNS1_IJNS1_IJNS_1CILi8EEENS3_ILi2EEEEEES5_S5_NS3_ILi4EEEEEEEEEEEDaRKT_RKT0_ENKUlRKT_RKT0_E_clIiS8_EEDaSI_SL_)
$_ZN7cutlass13device_kernelIN5flash19enable_sm80_to_sm89INS1_16FlashAttnBwdSm80INS1_25CollectiveMainloopBwdSm80ILi2ELi2EN4cute5tupleIJNS5_1CILi64EEENS7_ILi128EEES8_EEENS_10bfloat16_tEfNS_4arch4Sm80ELb0ELb0ELb1ELb0ELb0ELb0ELb0ELb0ELi2ELi2ELi4ELi2ELb1EEENS1_24CollectiveEpilogueBwdGQAISA_fSD_Li256ELb0ELb0EEENS1_19SingleTileSchedulerILb0ELb0ELb0ELi128EEEEEEEEEvNT_6ParamsE$_ZZN4cute7idx2crdINS_5tupleIJiEEENS1_IJNS1_IJNS1_IJNS_1CILi8EEENS3_ILi2EEEEEES5_S5_NS3_ILi4EEEEEEEEEEEDaRKT_RKT0_ENKUlRKT_RKT0_E_clIiS8_EEDaSI_SL_:
[----:B------:R-:W-:Y:S01]  /*7ff0*/  SHF.R.S32.HI R51, RZ, 0x1f, R28 ;  /* 0x0000001fff337819 */ /* 0x000fe2000001141c */
[----:B------:R1:W-:Y:S01]  /*8000*/  STL.U8 [R1+0x198], RZ ;  /* 0x000198ff01007387 */ /* 0x0003e20000100000 */
[----:B------:R-:W-:-:S02]  /*8010*/  IADD3 R23, R1, 0x160, RZ ;  /* 0x0000016001177810 */ /* 0x000fc40007ffe0ff */
[----:B------:R-:W-:Y:S02]  /*8020*/  LEA.HI R50, R51, R28, RZ, 0x4 ;  /* 0x0000001c33327211 */ /* 0x000fe400078f20ff */
[----:B------:R-:W-:Y:S02]  /*8030*/  IADD3 R23, R23, c[0x0][0x20], RZ ;  /* 0x0000080017177a10 */ /* 0x000fe40007ffe0ff */
[----:B------:R-:W-:Y:S02]  /*8040*/  LOP3.LUT R7, R50, 0xfffffff0, RZ, 0xc0, !PT ;  /* 0xfffffff032077812 */ /* 0x000fe400078ec0ff */
[----:B------:R-:W-:Y:S02]  /*8050*/  IADD3 R23, R23, 0x8, RZ ;  /* 0x0000000817177810 */ /* 0x000fe40007ffe0ff */
        /* <DEDUP_REMOVED lines=66> */
[----:B------:R-:W-:-:S02]  /*8480*/  MOV R16, 0x84d0 ;  /* 0x000084d000107802 */ /* 0x000fc40000000f00 */
[----:B------:R-:W-:-:S04]  /*8490*/  LEA.HI R10, R50, R7, RZ, 0x1 ;  /* 0x00000007320a7211 */ /* 0x000fc800078f08ff */
[----:B------:R-:W-:-:S05]  /*84a0*/  LOP3.LUT R10, R10, 0xfffffffe, RZ, 0xc0, !PT ;  /* 0xfffffffe0a0a7812 */ /* 0x000fca00078ec0ff */
[----:B------:R-:W-:Y:S02]  /*84b0*/  IMAD.IADD R7, R7, 0x1, -R10 ;  /* 0x0000000107077824 */ /* 0x000fe400078e0a0a */
[----:B--2--5:R-:W-:Y:S05]  /*84c0*/  CALL.REL.NOINC `($_ZN7cutlass13device_kernelIN5flash19enable_sm80_to_sm89INS1_16FlashAttnBwdSm80INS1_25CollectiveMainloopBwdSm80ILi2ELi2EN4cute5tupleIJNS5_1CILi64EEENS7_ILi128EEES8_EEENS_10bfloat16_tEfNS_4arch4Sm80ELb0ELb0ELb1ELb0ELb0ELb0ELb0ELb0ELi2ELi2ELi4ELi2ELb1EEENS1_24CollectiveEpilogueBwdGQAISA_fSD_Li256ELb0ELb0EEENS1_19SingleTileSchedulerILb0ELb0ELb0ELi128EEEEEEEEEvNT_6ParamsE$_ZN4cute5tupleIJiEEC2ERKi) ;  /* 0xffffe71000007944 */ /* 0x024fea0003c3ffff */
[----:B------:R1:W5:Y:S01]  /*84d0*/  LDL R11, [R1+0x168] ;  /* 0x00016800010b7983 */ /* 0x0003620000100800 */
[CC--:B------:R-:W-:Y:S02]  /*84e0*/  LEA.HI R7, R51.reuse, R28.reuse, RZ, 0x5 ;  /* 0x0000001c33077211 */ /* 0x0c0fe400078f28ff */
[----:B------:R-:W-:Y:S02]  /*84f0*/  LEA.HI R10, R51, R28, RZ, 0x6 ;  /* 0x0000001c330a7211 */ /* 0x000fe400078f30ff */
[----:B------:R-:W-:Y:S02]  /*8500*/  SHF.R.S32.HI R6, RZ, 0x5, R7 ;  /* 0x00000005ff067819 */ /* 0x000fe40000011407 */
[----:B------:R-:W-:Y:S02]  /*8510*/  SHF.R.S32.HI R10, RZ, 0x6, R10 ;  /* 0x00000006ff0a7819 */ /* 0x000fe4000001140a */
[----:B------:R-:W-:Y:S02]  /*8520*/  LEA.HI R7, R7, R6, RZ, 0x1 ;  /* 0x0000000607077211 */ /* 0x000fe400078f08ff */
[----:B------:R-:W-:-:S02]  /*8530*/  MOV R16, 0x8580 ;  /* 0x0000858000107802 */ /* 0x000fc40000000f00 */
[----:B------:R-:W-:-:S05]  /*8540*/  LOP3.LUT R7, R7, 0xfffffffe, RZ, 0xc0, !PT ;  /* 0xfffffffe07077812 */ /* 0x000fca00078ec0ff */
[----:B------:R-:W-:Y:S02]  /*8550*/  IMAD.IADD R7, R6, 0x1, -R7 ;  /* 0x0000000106077824 */ /* 0x000fe400078e0a07 */
[----:B------:R-:W-:Y:S02]  /*8560*/  IMAD.MOV.U32 R6, RZ, RZ, R23 ;  /* 0x000000ffff067224 */ /* 0x000fe400078e0017 */
        /* <DEDUP_REMOVED lines=9> */
[----:B------:R-:W-:-:S02]  /*8600*/  MOV R16, 0x8620 ;  /* 0x0000862000107802 */ /* 0x000fc40000000f00 */
[----:B-1---5:R-:W-:Y:S05]  /*8610*/  CALL.REL.NOINC `($_ZN7cutlass13device_kernelIN5flash19enable_sm80_to_sm89INS1_16FlashAttnBwdSm80INS1_25CollectiveMainloopBwdSm80ILi2ELi2EN4cute5tupleIJNS5_1CILi64EEENS7_ILi128EEES8_EEENS_10bfloat16_tEfNS_4arch4Sm80ELb0ELb0ELb1ELb0ELb0ELb0ELb0ELb0ELi2ELi2ELi4ELi2ELb1EEENS1_24CollectiveEpilogueBwdGQAISA_fSD_Li256ELb0ELb0EEENS1_19SingleTileSchedulerILb0ELb0ELb0ELi128EEEEEEEEEvNT_6ParamsE$_ZN4cute5tupleIJiEEC2ERKi) ;  /* 0xffffe5c000007944 */ /* 0x022fea0003c3ffff */
[----:B------:R1:W5:Y:S01]  /*8620*/  LDL R7, [R1+0x160] ;  /* 0x0001600001077983 */ /* 0x0003620000100800 */
[----:B------:R-:W-:-:S02]  /*8630*/  MOV R28, R23 ;  /* 0x00000017001c7202 */ /* 0x000fc40000000f00 */
[----:B------:R-:W-:Y:S02]  /*8640*/  MOV R18, 0x8660 ;  /* 0x0000866000127802 */ /* 0x000fe40000000f00 */
[----:B-1---5:R-:W-:Y:S05]  /*8650*/  CALL.REL.NOINC `($_ZN7cutlass13device_kernelIN5flash19enable_sm80_to_sm89INS1_16FlashAttnBwdSm80INS1_25CollectiveMainloopBwdSm80ILi2ELi2EN4cute5tupleIJNS5_1CILi64EEENS7_ILi128EEES8_EEENS_10bfloat16_tEfNS_4arch4Sm80ELb0ELb0ELb1ELb0ELb0ELb0ELb0ELb0ELi2ELi2ELi4ELi2ELb1EEENS1_24CollectiveEpilogueBwdGQAISA_fSD_Li256ELb0ELb0EEENS1_19SingleTileSchedulerILb0ELb0ELb0ELi128EEEEEEEEEvNT_6ParamsE$_ZN4cute5tupleIJNS_1CILi0EEES2_iEEC2ERKS2_S5_RKi) ;  /* 0xffffe44000007944 */ /* 0x022fea0003c3ffff */
        /* <DEDUP_REMOVED lines=8> */
[----:B-1---5:R-:W-:Y:S05]  /*86e0*/  CALL.REL.NOINC `($_ZN7cutlass13device_kernelIN5flash19enable_sm80_to_sm89INS1_16FlashAttnBwdSm80INS1_25CollectiveMainloopBwdSm80ILi2ELi2EN4cute5tupleIJNS5_1CILi64EEENS7_ILi128EEES8_EEENS_10bfloat16_tEfNS_4arch4Sm80ELb0ELb0ELb1ELb0ELb0ELb0ELb0ELb0ELi2ELi2ELi4ELi2ELb1EEENS1_24CollectiveEpilogueBwdGQAISA_fSD_Li256ELb0ELb0EEENS1_19SingleTileSchedulerILb0ELb0ELb0ELi128EEEEEEEEEvNT_6ParamsE$_ZN4cute5tupleIJNS_1CILi0EEES2_S2_iEEC2ERKS2_S5_S5_RKi) ;  /* 0xffffe37000007944 */ /* 0x022fea0003c3ffff */
[----:B------:R2:W5:Y:S01]  /*86f0*/  LDL R16, [R1+0x168] ;  /* 0x0001680001107983 */ /* 0x0005620000100800 */
[----:B------:R-:W-:Y:S02]  /*8700*/  MOV R28, R23 ;  /* 0x00000017001c7202 */ /* 0x000fe40000000f00 */
[----:B------:R-:W-:-:S02]  /*8710*/  MOV R10, 0x8730 ;  /* 0x00008730000a7802 */ /* 0x000fc40000000f00 */
[----:B-12--5:R-:W-:Y:S05]  /*8720*/  CALL.REL.NOINC `($_ZN7cutlass13device_kernelIN5flash19enable_sm80_to_sm89INS1_16FlashAttnBwdSm80INS1_25CollectiveMainloopBwdSm80ILi2ELi2EN4cute5tupleIJNS5_1CILi64EEENS7_ILi128EEES8_EEENS_10bfloat16_tEfNS_4arch4Sm80ELb0ELb0ELb1ELb0ELb0ELb0ELb0ELb0ELi2ELi2ELi4ELi2ELb1EEENS1_24CollectiveEpilogueBwdGQAISA_fSD_Li256ELb0ELb0EEENS1_19SingleTileSchedulerILb0ELb0ELb0ELi128EEEEEEEEEvNT_6ParamsE$_ZN4cute3eso3ESOILb1ELb0EJNS_1CILi0EEES3_iS3_EEC2ERKS3_S6_RKiS6_) ;  /* 0xffffdb8000007944 */ /* 0x026fea0003c3ffff */
[----:B-1----:R1:W5:Y:S01]  /*8730*/  LDL R13, [R1+0x168] ;  /* 0x00016800010d7983 */ /* 0x0023620000100800 */
[----:B------:R-:W-:-:S02]  /*8740*/  MOV R7, R23 ;  /* 0x0000001700077202 */ /* 0x000fc40000000f00 */
        /* <DEDUP_REMOVED lines=8> */
[----:B------:R-:W-:Y:S02]  /*87d0*/  MOV R13, R23 ;  /* 0x00000017000d7202 */ /* 0x000fe40000000f00 */
[----:B------:R-:W-:Y:S02]  /*87e0*/  MOV R18, 0x8800 ;  /* 0x0000880000127802 */ /* 0x000fe40000000f00 */
[----:B-1---5:R-:W-:Y:S05]  /*87f0*/  CALL.REL.NOINC `($_ZN7cutlass13device_kernelIN5flash19enable_sm80_to_sm89INS1_16FlashAttnBwdSm80INS1_25CollectiveMainloopBwdSm80ILi2ELi2EN4cute5tupleIJNS5_1CILi64EEENS7_ILi128EEES8_EEENS_10bfloat16_tEfNS_4arch4Sm80ELb0ELb0ELb1ELb0ELb0ELb0ELb0ELb0ELi2ELi2ELi4ELi2ELb1EEENS1_24CollectiveEpilogueBwdGQAISA_fSD_Li256ELb0ELb0EEENS1_19SingleTileSchedulerILb0ELb0ELb0ELi128EEEEEEEEEvNT_6ParamsE$_ZN4cute5tupleIJNS_1CILi0EEEiEEC2ERKS2_RKi) ;  /* 0xffffe34000007944 */ /* 0x022fea0003c3ffff */
[----:B------:R1:W5:Y:S01]  /*8800*/  LDL R7, [R1+0x168] ;  /* 0x0001680001077983 */ /* 0x0003620000100800 */
[----:B------:R-:W-:Y:S02]  /*8810*/  MOV R28, R23 ;  /* 0x00000017001c7202 */ /* 0x000fe40000000f00 */
[----:B------:R-:W-:-:S02]  /*8820*/  MOV R16, 0x8840 ;  /* 0x0000884000107802 */ /* 0x000fc40000000f00 */
[----:B-1---5:R-:W-:Y:S05]  /*8830*/  CALL.REL.NOINC `($_ZN7cutlass13device_kernelIN5flash19enable_sm80_to_sm89INS1_16FlashAttnBwdSm80INS1_25CollectiveMainloopBwdSm80ILi2ELi2EN4cute5tupleIJNS5_1CILi64EEENS7_ILi128EEES8_EEENS_10bfloat16_tEfNS_4arch4Sm80ELb0ELb0ELb1ELb0ELb0ELb0ELb0ELb0ELi2ELi2ELi4ELi2ELb1EEENS1_24CollectiveEpilogueBwdGQAISA_fSD_Li256ELb0ELb0EEENS1_19SingleTileSchedulerILb0ELb0ELb0ELi128EEEEEEEEEvNT_6ParamsE$_ZN4cute3eso3ESOILb1ELb0EJNS_1CILi0EEEiS3_S3_EEC2ERKS3_RKiS6_S6_) ;  /* 0xffffdbb000007944 */ /* 0x022fea0003c3ffff */
[----:B------:R-:W-:Y:S01]  /*8840*/  STL [R1+0x160], R50 ;  /* 0x0001603201007387 */ /* 0x000fe20000100800 */
[----:B------:R-:W-:Y:S01]  /*8850*/  IMAD.MOV.U32 R28, RZ, RZ, R23 ;  /* 0x000000ffff1c7224 */ /* 0x000fe200078e0017 */
[----:B------:R-:W-:-:S02]  /*8860*/  MOV R11, R0 ;  /* 0x00000000000b7202 */ /* 0x000fc40000000f00 */
[----:B-1----:R1:W5:Y:S04]  /*8870*/  LDL R6, [R1+0x168] ;  /* 0x0001680001067983 */ /* 0x0023680000100800 */
[----:B------:R2:W-:Y:S02]  /*8880*/  STL [R1+0x168], R10 ;  /* 0x0001680a01007387 */ /* 0x0005e40000100800 */
[----:B--2---:R-:W-:Y:S02]  /*8890*/  MOV R10, 0x88b0 ;  /* 0x000088b0000a7802 */ /* 0x004fe40000000f00 */
[----:B-1---5:R-:W-:Y:S05]  /*88a0*/  CALL.REL.NOINC `($_ZN7cutlass13device_kernelIN5flash19enable_sm80_to_sm89INS1_16FlashAttnBwdSm80INS1_25CollectiveMainloopBwdSm80ILi2ELi2EN4cute5tupleIJNS5_1CILi64EEENS7_ILi128EEES8_EEENS_10bfloat16_tEfNS_4arch4Sm80ELb0ELb0ELb1ELb0ELb0ELb0ELb0ELb0ELi2ELi2ELi4ELi2ELb1EEENS1_24CollectiveEpilogueBwdGQAISA_fSD_Li256ELb0ELb0EEENS1_19SingleTileSchedulerILb0ELb0ELb0ELi128EEEEEEEEEvNT_6ParamsE$_ZZN4cuteplIJNS_1CILi0EEEiEJS2_S2_iiEEEDaRKNS_15ArithmeticTupleIJDpT_EEERKNS3_IJDpT0_EEEENKUlDpRKT_E_clIJS2_iiiEEEDaSH_) ;  /* 0x000007b000007944 */ /* 0x022fea0003c00000 */
[----:B------:R-:W-:Y:S01]  /*88b0*/  IMAD.MOV.U32 R16, RZ, RZ, R9 ;  /* 0x000000ffff107224 */ /* 0x000fe200078e0009 */
[----:B------:R-:W-:Y:S02]  /*88c0*/  MOV R28, R23 ;  /* 0x00000017001c7202 */ /* 0x000fe40000000f00 */
[----:B------:R-:W-:Y:S02]  /*88d0*/  MOV R10, 0x88f0 ;  /* 0x000088f0000a7802 */ /* 0x000fe40000000f00 */
[----:B-1---5:R-:W-:Y:S05]  /*88e0*/  CALL.REL.NOINC `($_ZN7cutlass13device_kernelIN5flash19enable_sm80_to_sm89INS1_16FlashAttnBwdSm80INS1_25CollectiveMainloopBwdSm80ILi2ELi2EN4cute5tupleIJNS5_1CILi64EEENS7_ILi128EEES8_EEENS_10bfloat16_tEfNS_4arch4Sm80ELb0ELb0ELb1ELb0ELb0ELb0ELb0ELb0ELi2ELi2ELi4ELi2ELb1EEENS1_24CollectiveEpilogueBwdGQAISA_fSD_Li256ELb0ELb0EEENS1_19SingleTileSchedulerILb0ELb0ELb0ELi128EEEEEEEEEvNT_6ParamsE$_ZN4cute3eso3ESOILb0ELb1EJNS_15ArithmeticTupleIJiiEEENS_1CILi0EEES5_S5_EEC2ERKS3_RKS5_SA_SA_) ;  /* 0xffffd6d000007944 */ /* 0x022fea0003c3ffff */
[----:B-1----:R1:W5:Y:S01]  /*88f0*/  LDL.64 R8, [R1+0x168] ;  /* 0x0001680001087983 */ /* 0x0023620000100a00 */
[----:B------:R-:W-:Y:S01]  /*8900*/  IMAD.MOV.U32 R28, RZ, RZ, R23 ;  /* 0x000000ffff1c7224 */ /* 0x000fe200078e0017 */
[----:B------:R-:W-:Y:S01]  /*8910*/  MOV R11, R0 ;  /* 0x00000000000b7202 */ /* 0x000fe20000000f00 */
[----:B------:R-:W-:Y:S01]  /*8920*/  IMAD.MOV.U32 R16, RZ, RZ, R21 ;  /* 0x000000ffff107224 */ /* 0x000fe200078e0015 */
[----:B------:R1:W-:Y:S01]  /*8930*/  STL.64 [R1+0x160], R6 ;  /* 0x0001600601007387 */ /* 0x0003e20000100a00 */
[----:B------:R-:W-:-:S02]  /*8940*/  IADD3 R13, R0, 0x24, RZ ;  /* 0x00000024000d7810 */ /* 0x000fc40007ffe0ff */
[----:B------:R-:W-:Y:S01]  /*8950*/  MOV R10, 0x8980 ;  /* 0x00008980000a7802 */ /* 0x000fe20000000f00 */
        /* <DEDUP_REMOVED lines=54> */
        .type           $_ZN7cutlass13device_kernelIN5flash19enable_sm80_to_sm89INS1_16FlashAttnBwdSm80INS1_25CollectiveMainloopBwdSm80ILi2ELi2EN4cute5tupleIJNS5_1CILi64EEENS7_ILi128EEES8_EEENS_10bfloat16_tEfNS_4arch4Sm80ELb0ELb0ELb1ELb0ELb0ELb0ELb0ELb0ELi2ELi2ELi4ELi2ELb1EEENS1_24CollectiveEpilogueBwdGQAISA_fSD_Li256ELb0ELb0EEENS1_19SingleTileSchedulerILb0ELb0ELb0ELi128EEEEEEEEEvNT_6ParamsE$_ZZN4cute9transformINS_15ArithmeticTupleIJNS1_IJiiEEEiiiEEEZNS_14transform_leafIS3_NS_8identityEEEDaRKT_OT0_EUlRKT_E_EEDaS8_SA_ENKUlDpSD_E_clIJNS_5tupleIJiiEEEiiiEEEDaSF_,@function
        .size           $_ZN7cutlass13device_kernelIN5flash19enable_sm80_to_sm89INS1_16FlashAttnBwdSm80INS1_25CollectiveMainloopBwdSm80ILi2ELi2EN4cute5tupleIJNS5_1CILi64EEENS7_ILi128EEES8_EEENS_10bfloat16_tEfNS_4arch4Sm80ELb0ELb0ELb1ELb0ELb0ELb0ELb0ELb0ELi2ELi2ELi4ELi2ELb1EEENS1_24CollectiveEpilogueBwdGQAISA_fSD_Li256ELb0ELb0EEENS1_19SingleTileSchedulerILb0ELb0ELb0ELi128EEEEEEEEEvNT_6ParamsE$_ZZN4cute9transformINS_15ArithmeticTupleIJNS1_IJiiEEEiiiEEEZNS_14transform_leafIS3_NS_8identityEEEDaRKT_OT0_EUlRKT_E_EEDaS8_SA_ENKUlDpSD_E_clIJNS_5tupleIJiiEEEiiiEEEDaSF_,($_ZN7cutlass13device_kernelIN5flash19enable_sm80_to_sm89INS1_16FlashAttnBwdSm80INS1_25CollectiveMainloopBwdSm80ILi2ELi2EN4cute5tupleIJNS5_1CILi64EEENS7_ILi128EEES8_EEENS_10bfloat16_tEfNS_4arch4Sm80ELb0ELb0ELb1ELb0ELb0ELb0ELb0ELb0ELi2ELi2ELi4ELi2ELb1EEENS1_24CollectiveEpilogueBwdGQAISA_fSD_Li256ELb0ELb0EEENS1_19SingleTileSchedulerILb0ELb0ELb0ELi128EEEEEEEEEvNT_6ParamsE$_ZZN4cute9transformINS_15ArithmeticTupleIJiiEEEZNS_14transform_leafIS2_RNS_8identityEEEDaRKT_OT0_EUlRKT_E_EEDaS8_SA_ENKUlDpSD_E_clIJiiEEEDaSF_ - $_ZN7cutlass13device_kernelIN5flash19enable_sm80_to_sm89INS1_16FlashAttnBwdSm80INS1_25CollectiveMainloopBwdSm80ILi2ELi2EN4cute5tupleIJNS5_1CILi64EEENS7_ILi128EEES8_EEENS_10bfloat16_tEfNS_4arch4Sm80ELb0ELb0ELb1ELb0ELb0ELb0ELb0ELb0ELi2ELi2ELi4ELi2ELb1EEENS1_24CollectiveEpilogueBwdGQAISA_fSD_Li256ELb0ELb0EEENS1_19SingleTileSchedulerILb0ELb0ELb0ELi128EEEEEEEEEvNT_6ParamsE$_ZZN4cute9transformINS_15ArithmeticTupleIJNS1_IJiiEEEiiiEEEZNS_14transform_leafIS3_NS_8identityEEEDaRKT_OT0_EUlRKT_E_EEDaS8_SA_ENKUlDpSD_E_clIJNS_5tupleIJiiEEEiiiEEEDaSF_)
$_ZN7cutlass13device_kernelIN5flash19enable_sm80_to_sm89INS1_16FlashAttnBwdSm80INS1_25CollectiveMainloopBwdSm80ILi2ELi2EN4cute5tupleIJNS5_1CILi64EEENS7_ILi128EEES8_EEENS_10bfloat16_tEfNS_4arch4Sm80ELb0ELb0ELb1ELb0ELb0ELb0ELb0ELb0ELi2ELi2ELi4ELi2ELb1EEENS1_24CollectiveEpilogueBwdGQAISA_fSD_Li256ELb0ELb0EEENS1_19SingleTileSchedulerILb0ELb0ELb0ELi128EEEEEEEEEvNT_6ParamsE$_ZZN4cute9transformINS_15ArithmeticTupleIJNS1_IJiiEEEiiiEEEZNS_14transform_leafIS3_NS_8identityEEEDaRKT_OT0_EUlRKT_E_EEDaS8_SA_ENKUlDpSD_E_clIJNS_5tupleIJiiEEEiiiEEEDaSF_:
[----:B------:R-:W-:Y:S02]  /*8cc0*/  IADD3 R9, R1, 0x19c, RZ ;  /* 0x0000019c01097810 */ /* 0x000fe40007ffe0ff */
[----:B------:R-:W-:-:S02]  /*8cd0*/  MOV R10, 0x8d00 ;  /* 0x00008d00000a7802 */ /* 0x000fc40000000f00 */
[----:B------:R-:W-:Y:S02]  /*8ce0*/  IADD3 R9, R9, c[0x0][0x20], RZ ;  /* 0x0000080009097a10 */ /* 0x000fe40007ffe0ff */
[----:B------:R-:W-:Y:S05]  /*8cf0*/  CALL.REL.NOINC `($_ZN7cutlass13device_kernelIN5flash19enable_sm80_to_sm89INS1_16FlashAttnBwdSm80INS1_25CollectiveMainloopBwdSm80ILi2ELi2EN4cute5tupleIJNS5_1CILi64EEENS7_ILi128EEES8_EEENS_10bfloat16_tEfNS_4arch4Sm80ELb0ELb0ELb1ELb0ELb0ELb0ELb0ELb0ELi2ELi2ELi4ELi2ELb1EEENS1_24CollectiveEpilogueBwdGQAISA_fSD_Li256ELb0ELb0EEENS1_19SingleTileSchedulerILb0ELb0ELb0ELi128EEEEEEEEEvNT_6ParamsE$_ZN4cute3eso3ESOILb0ELb0EJNS_5tupleIJiiEEEiiiEEC2ERKS3_RKiS8_S8_) ;  /* 0xffffcf9000007944 */ /* 0x000fea0003c3ffff */
[----:B-1----:R1:W5:Y:S04]  /*8d00*/  LDL R8, [R1+0x1ac] ;  /* 0x0001ac0001087983 */ /* 0x0023680000100800 */
[----:B------:R1:W5:Y:S04]  /*8d10*/  LDL R7, [R1+0x1a4] ;  /* 0x0001a40001077983 */ /* 0x0003680000100800 */
[----:B------:R1:W5:Y:S01]  /*8d20*/  LDL R6, [R1+0x19c] ;  /* 0x00019c0001067983 */ /* 0x0003620000100800 */
[----:B------:R-:W-:-:S04]  /*8d30*/  MOV R17, 0x0 ;  /* 0x0000000000117802 */ /* 0x000fc80000000f00 */
[----:B------:R-:W-:Y:S05]  /*8d40*/  RET.REL.NODEC R16 `(_ZN7cutlass13device_kernelIN5flash19enable_sm80_to_sm89INS1_16FlashAttnBwdSm80INS1_25CollectiveMainloopBwdSm80ILi2ELi2EN4cute5tupleIJNS5_1CILi64EEENS7_ILi128EEES8_EEENS_10bfloat16_tEfNS_4arch4Sm80ELb0ELb0ELb1ELb0ELb0ELb0ELb0ELb0ELi2ELi2ELi4ELi2ELb1EEENS1_24CollectiveEpilogueBwdGQAISA_fSD_Li256ELb0ELb0EEENS1_19SingleTileSchedulerILb0ELb0ELb0ELi128EEEEEEEEEvNT_6ParamsE) ;  /* 0xffff72b010007950 */ /* 0x000fea0003c3ffff */
        .type           $_ZN7cutlass13device_kernelIN5flash19enable_sm80_to_sm89INS1_16FlashAttnBwdSm80INS1_25CollectiveMainloopBwdSm80ILi2ELi2EN4cute5tupleIJNS5_1CILi64EEENS7_ILi128EEES8_EEENS_10bfloat16_tEfNS_4arch4Sm80ELb0ELb0ELb1ELb0ELb0ELb0ELb0ELb0ELi2ELi2ELi4ELi2ELb1EEENS1_24CollectiveEpilogueBwdGQAISA_fSD_Li256ELb0ELb0EEENS1_19SingleTileSchedulerILb0ELb0ELb0ELi128EEEEEEEEEvNT_6ParamsE$_ZZN4cute9transformINS_15ArithmeticTupleIJiiEEEZNS_14transform_leafIS2_RNS_8identityEEEDaRKT_OT0_EUlRKT_E_EEDaS8_SA_ENKUlDpSD_E_clIJiiEEEDaSF_,@function
        .size           $_ZN7cutlass13device_kernelIN5flash19enable_sm80_to_sm89INS1_16FlashAttnBwdSm80INS1_25CollectiveMainloopBwdSm80ILi2ELi2EN4cute5tupleIJNS5_1CILi64EEENS7_ILi128EEES8_EEENS_10bfloat16_tEfNS_4arch4Sm80ELb0ELb0ELb1ELb0ELb0ELb0ELb0ELb0ELi2ELi2ELi4ELi2ELb1EEENS1_24CollectiveEpilogueBwdGQAISA_fSD_Li256ELb0ELb0EEENS1_19SingleTileSchedulerILb0ELb0ELb0ELi128EEEEEEEEEvNT_6ParamsE$_ZZN4cute9transformINS_15ArithmeticTupleIJiiEEEZNS_14transform_leafIS2_RNS_8identityEEEDaRKT_OT0_EUlRKT_E_EEDaS8_SA_ENKUlDpSD_E_clIJiiEEEDaSF_,($_ZN7cutlass13device_kernelIN5flash19enable_sm80_to_sm89INS1_16FlashAttnBwdSm80INS1_25CollectiveMainloopBwdSm80ILi2ELi2EN4cute5tupleIJNS5_1CILi64EEENS7_ILi128EEES8_EEENS_10bfloat16_tEfNS_4arch4Sm80ELb0ELb0ELb1ELb0ELb0ELb0ELb0ELb0ELi2ELi2ELi4ELi2ELb1EEENS1_24CollectiveEpilogueBwdGQAISA_fSD_Li256ELb0ELb0EEENS1_19SingleTileSchedulerILb0ELb0ELb0ELi128EEEEEEEEEvNT_6ParamsE$_ZZN4cuteplIJNS_15ArithmeticTupleIJiEEEEJNS1_IJNS_1CILi0EEEiEEEEEEDaRKNS1_IJDpT_EEERKNS1_IJDpT0_EEEENKUlDpRKT_E_clIJNS1_IJiiEEEEEEDaSJ_ - $_ZN7cutlass13device_kernelIN5flash19enable_sm80_to_sm89INS1_16FlashAttnBwdSm80INS1_25CollectiveMainloopBwdSm80ILi2ELi2EN4cute5tupleIJNS5_1CILi64EEENS7_ILi128EEES8_EEENS_10bfloat16_tEfNS_4arch4Sm80ELb0ELb0ELb1ELb0ELb0ELb0ELb0ELb0ELi2ELi2ELi4ELi2ELb1EEENS1_24CollectiveEpilogueBwdGQAISA_fSD_Li256ELb0ELb0EEENS1_19SingleTileSchedulerILb0ELb0ELb0ELi128EEEEEEEEEvNT_6ParamsE$_ZZN4cute9transformINS_15ArithmeticTupleIJiiEEEZNS_14transform_leafIS2_RNS_8identityEEEDaRKT_OT0_EUlRKT_E_EEDaS8_SA_ENKUlDpSD_E_clIJiiEEEDaSF_)
$_ZN7cutlass13device_kernelIN5flash19enable_sm80_to_sm89INS1_16FlashAttnBwdSm80INS1_25CollectiveMainloopBwdSm80ILi2ELi2EN4cute5tupleIJNS5_1CILi64EEENS7_ILi128EEES8_EEENS_10bfloat16_tEfNS_4arch4Sm80ELb0ELb0ELb1ELb0ELb0ELb0ELb0ELb0ELi2ELi2ELi4ELi2ELb1EEENS1_24CollectiveEpilogueBwdGQAISA_fSD_Li256ELb0ELb0EEENS1_19SingleTileSchedulerILb0ELb0ELb0ELi128EEEEEEEEEvNT_6ParamsE$_ZZN4cute9transformINS_15ArithmeticTupleIJiiEEEZNS_14transform_leafIS2_RNS_8identityEEEDaRKT_OT0_EUlRKT_E_EEDaS8_SA_ENKUlDpSD_E_clIJiiEEEDaSF_:
[----:B------:R-:W-:Y:S02]  /*8d50*/  IADD3 R7, R1, 0x1a0, RZ ;  /* 0x000001a001077810 */ /* 0x000fe40007ffe0ff */
[----:B------:R-:W-:Y:S02]  /*8d60*/  MOV R10, 0x8d90 ;  /* 0x00008d90000a7802 */ /* 0x000fe40000000f00 */
[----:B------:R-:W-:Y:S02]  /*8d70*/  IADD3 R7, R7, c[0x0][0x20], RZ ;  /* 0x0000080007077a10 */ /* 0x000fe40007ffe0ff */
[----:B------:R-:W-:Y:S05]  /*8d80*/  CALL.REL.NOINC `($_ZN7cutlass13device_kernelIN5flash19enable_sm80_to_sm89INS1_16FlashAttnBwdSm80INS1_25CollectiveMainloopBwdSm80ILi2ELi2EN4cute5tupleIJNS5_1CILi64EEENS7_ILi128EEES8_EEENS_10bfloat16_tEfNS_4arch4Sm80ELb0ELb0ELb1ELb0ELb0ELb0ELb0ELb0ELi2ELi2ELi4ELi2ELb1EEENS1_24CollectiveEpilogueBwdGQAISA_fSD_Li256ELb0ELb0EEENS1_19SingleTileSchedulerILb0ELb0ELb0ELi128EEEEEEEEEvNT_6ParamsE$_ZN4cute3eso3ESOILb0ELb0EJiiEEC2ERKiS4_) ;  /* 0xffffd0e000007944 */ /* 0x000fea0003c3ffff */
[----:B-1----:R1:W5:Y:S01]  /*8d90*/  LDL.64 R6, [R1+0x1a0] ;  /* 0x0001a00001067983 */ /* 0x0023620000100a00 */
[----:B------:R-:W-:-:S04]  /*8da0*/  MOV R9, 0x0 ;  /* 0x0000000000097802 */ /* 0x000fc80000000f00 */
[----:B------:R-:W-:Y:S05]  /*8db0*/  RET.REL.NODEC R8 `(_ZN7cutlass13device_kernelIN5flash19enable_sm80_to_sm89INS1_16FlashAttnBwdSm80INS1_25CollectiveMainloopBwdSm80ILi2ELi2EN4cute5tupleIJNS5_1CILi64EEENS7_ILi128EEES8_EEENS_10bfloat16_tEfNS_4arch4Sm80ELb0ELb0ELb1ELb0ELb0ELb0ELb0ELb0ELi2ELi2ELi4ELi2ELb1EEENS1_24CollectiveEpilogueBwdGQAISA_fSD_Li256ELb0ELb0EEENS1_19SingleTileSchedulerILb0ELb0ELb0ELi128EEEEEEEEEvNT_6ParamsE) ;  /* 0xffff724008007950 */ /* 0x000fea0003c3ffff */
        .type           $_ZN7cutlass13device_kernelIN5flash19enable_sm80_to_sm89INS1_16FlashAttnBwdSm80INS1_25CollectiveMainloopBwdSm80ILi2ELi2EN4cute5tupleIJNS5_1CILi64EEENS7_ILi128EEES8_EEENS_10bfloat16_tEfNS_4arch4Sm80ELb0ELb0ELb1ELb0ELb0ELb0ELb0ELb0ELi2ELi2ELi4ELi2ELb1EEENS1_24CollectiveEpilogueBwdGQAISA_fSD_Li256ELb0ELb0EEENS1_19SingleTileSchedulerILb0ELb0ELb0ELi128EEEEEEEEEvNT_6ParamsE$_ZZN4cuteplIJNS_15ArithmeticTupleIJiEEEEJNS1_IJNS_1CILi0EEEiEEEEEEDaRKNS1_IJDpT_EEERKNS1_IJDpT0_EEEENKUlDpRKT_E_clIJNS1_IJiiEEEEEEDaSJ_,@function
        .size           $_ZN7cutlass13device_kernelIN5flash19enable_sm80_to_sm89INS1_16FlashAttnBwdSm80INS1_25CollectiveMainloopBwdSm80ILi2ELi2EN4cute5tupleIJNS5_1CILi64EEENS7_ILi128EEES8_EEENS_10bfloat16_tEfNS_4arch4Sm80ELb0ELb0ELb1ELb0ELb0ELb0ELb0ELb0ELi2ELi2ELi4ELi2ELb1EEENS1_24CollectiveEpilogueBwdGQAISA_fSD_Li256ELb0ELb0EEENS1_19SingleTileSchedulerILb0ELb0ELb0ELi128EEEEEEEEEvNT_6ParamsE$_ZZN4cuteplIJNS_15ArithmeticTupleIJiEEEEJNS1_IJNS_1CILi0EEEiEEEEEEDaRKNS1_IJDpT_EEERKNS1_IJDpT0_EEEENKUlDpRKT_E_clIJNS1_IJiiEEEEEEDaSJ_,($_ZN7cutlass13device_kernelIN5flash19enable_sm80_to_sm89INS1_16FlashAttnBwdSm80INS1_25CollectiveMainloopBwdSm80ILi2ELi2EN4cute5tupleIJNS5_1CILi64EEENS7_ILi128EEES8_EEENS_10bfloat16_tEfNS_4arch4Sm80ELb0ELb0ELb1ELb0ELb0ELb0ELb0ELb0ELi2ELi2ELi4ELi2ELb1EEENS1_24CollectiveEpilogueBwdGQAISA_fSD_Li256ELb0ELb0EEENS1_19SingleTileSchedulerILb0ELb0ELb0ELi128EEEEEEEEEvNT_6ParamsE$_ZZN4cuteplIJNS_15ArithmeticTupleIJiiEEEEJNS_1CILi0EEEiiiEEEDaRKNS1_IJDpT_EEERKNS1_IJDpT0_EEEENKUlDpRKT_E_clIJS2_iiiEEEDaSI_ - $_ZN7cutlass13device_kernelIN5flash19enable_sm80_to_sm89INS1_16FlashAttnBwdSm80INS1_25CollectiveMainloopBwdSm80ILi2ELi2EN4cute5tupleIJNS5_1CILi64EEENS7_ILi128EEES8_EEENS_10bfloat16_tEfNS_4arch4Sm80ELb0ELb0ELb1ELb0ELb0ELb0ELb0ELb0ELi2ELi2ELi4ELi2ELb1EEENS1_24CollectiveEpilogueBwdGQAISA_fSD_Li256ELb0ELb0EEENS1_19SingleTileSchedulerILb0ELb0ELb0ELi128EEEEEEEEEvNT_6ParamsE$_ZZN4cuteplIJNS_15ArithmeticTupleIJiEEEEJNS1_IJNS_1CILi0EEEiEEEEEEDaRKNS1_IJDpT_EEERKNS1_IJDpT0_EEEENKUlDpRKT_E_clIJNS1_IJiiEEEEEEDaSJ_)
$_ZN7cutlass13device_kernelIN5flash19enable_sm80_to_sm89INS1_16FlashAttnBwdSm80INS1_25CollectiveMainloopBwdSm80ILi2ELi2EN4cute5tupleIJNS5_1CILi64EEENS7_ILi128EEES8_EEENS_10bfloat16_tEfNS_4arch4Sm80ELb0ELb0ELb1ELb0ELb0ELb0ELb0ELb0ELi2ELi2ELi4ELi2ELb1EEENS1_24CollectiveEpilogueBwdGQAISA_fSD_Li256ELb0ELb0EEENS1_19SingleTileSchedulerILb0ELb0ELb0ELi128EEEEEEEEEvNT_6ParamsE$_ZZN4cuteplIJNS_15ArithmeticTupleIJiEEEEJNS1_IJNS_1CILi0EEEiEEEEEEDaRKNS1_IJDpT_EEERKNS1_IJDpT0_EEEENKUlDpRKT_E_clIJNS1_IJiiEEEEEEDaSJ_:
[----:B------:R-:W-:Y:S02]  /*8dc0*/  IADD3 R7, R1, 0x19c, RZ ;  /* 0x0000019c01077810 */ /* 0x000fe40007ffe0ff */
[----:B------:R-:W-:Y:S02]  /*8dd0*/  MOV R10, 0x8e00 ;  /* 0x00008e00000a7802 */ /* 0x000fe40000000f00 */
[----:B------:R-:W-:Y:S02]  /*8de0*/  IADD3 R7, R7, c[0x0][0x20], RZ ;  /* 0x0000080007077a10 */ /* 0x000fe40007ffe0ff */
[----:B------:R-:W-:Y:S05]  /*8df0*/  CALL.REL.NOINC `($_ZN7cutlass13device_kernelIN5flash19enable_sm80_to_sm89INS1_16FlashAttnBwdSm80INS1_25CollectiveMainloopBwdSm80ILi2ELi2EN4cute5tupleIJNS5_1CILi64EEENS7_ILi128EEES8_EEENS_10bfloat16_tEfNS_4arch4Sm80ELb0ELb0ELb1ELb0ELb0ELb0ELb0ELb0ELi2ELi2ELi4ELi2ELb1EEENS1_24CollectiveEpilogueBwdGQAISA_fSD_Li256ELb0ELb0EEENS1_19SingleTileSchedulerILb0ELb0ELb0ELi128EEEEEEEEEvNT_6ParamsE$_ZN4cute5tupleIJNS_15ArithmeticTupleIJiiEEEEEC2ERKS2_) ;  /* 0xffffdbe000007944 */ /* 0x000fea0003c3ffff */
[----:B------:R2:W5:Y:S04]  /*8e00*/  LDL R9, [R1+0x1a0] ;  /* 0x0001a00001097983 */ /* 0x0005680000100800 */
[----:B------:R2:W5:Y:S01]  /*8e10*/  LDL R8, [R1+0x19c] ;  /* 0x00019c0001087983 */ /* 0x0005620000100800 */
[----:B-1----:R-:W-:-:S04]  /*8e20*/  MOV R7, 0x0 ;  /* 0x0000000000077802 */ /* 0x002fc80000000f00 */
[----:B------:R-:W-:Y:S05]  /*8e30*/  RET.REL.NODEC R6 `(_ZN7cutlass13device_kernelIN5flash19enable_sm80_to_sm89INS1_16FlashAttnBwdSm80INS1_25CollectiveMainloopBwdSm80ILi2ELi2EN4cute5tupleIJNS5_1CILi64EEENS7_ILi128EEES8_EEENS_10bfloat16_tEfNS_4arch4Sm80ELb0ELb0ELb1ELb0ELb0ELb0ELb0ELb0ELi2ELi2ELi4ELi2ELb1EEENS1_24CollectiveEpilogueBwdGQAISA_fSD_Li256ELb0ELb0EEENS1_19SingleTileSchedulerILb0ELb0ELb0ELi128EEEEEEEEEvNT_6ParamsE) ;  /* 0xffff71c006007950 */ /* 0x000fea0003c3ffff */
        .type           $_ZN7cutlass13device_kernelIN5flash19enable_sm80_to_sm89INS1_16FlashAttnBwdSm80INS1_25CollectiveMainloopBwdSm80ILi2ELi2EN4cute5tupleIJNS5_1CILi64EEENS7_ILi128EEES8_EEENS_10bfloat16_tEfNS_4arch4Sm80ELb0ELb0ELb1ELb0ELb0ELb0ELb0ELb0ELi2ELi2ELi4ELi2ELb1EEENS1_24CollectiveEpilogueBwdGQAISA_fSD_Li256ELb0ELb0EEENS1_19SingleTileSchedulerILb0ELb0ELb0ELi128EEEEEEEEEvNT_6ParamsE$_ZZN4cuteplIJNS_15ArithmeticTupleIJiiEEEEJNS_1CILi0EEEiiiEEEDaRKNS1_IJDpT_EEERKNS1_IJDpT0_EEEENKUlDpRKT_E_clIJS2_iiiEEEDaSI_,@function
        .size           $_ZN7cutlass13device_kernelIN5flash19enable_sm80_to_sm89INS1_16FlashAttnBwdSm80INS1_25CollectiveMainloopBwdSm80ILi2ELi2EN4cute5tupleIJNS5_1CILi64EEENS7_ILi128EEES8_EEENS_10bfloat16_tEfNS_4arch4Sm80ELb0ELb0ELb1ELb0ELb0ELb0ELb0ELb0ELi2ELi2ELi4ELi2ELb1EEENS1_24CollectiveEpilogueBwdGQAISA_fSD_Li256ELb0ELb0EEENS1_19SingleTileSchedulerILb0ELb0ELb0ELi128EEEEEEEEEvNT_6ParamsE$_ZZN4cuteplIJNS_15ArithmeticTupleIJiiEEEEJNS_1CILi0EEEiiiEEEDaRKNS1_IJDpT_EEERKNS1_IJDpT0_EEEENKUlDpRKT_E_clIJS2_iiiEEEDaSI_,($_ZN7cutlass13device_kernelIN5flash19enable_sm80_to_sm89INS1_16FlashAttnBwdSm80INS1_25CollectiveMainloopBwdSm80ILi2ELi2EN4cute5tupleIJNS5_1CILi64EEENS7_ILi128EEES8_EEENS_10bfloat16_tEfNS_4arch4Sm80ELb0ELb0ELb1ELb0ELb0ELb0ELb0ELb0ELi2ELi2ELi4ELi2ELb1EEENS1_24CollectiveEpilogueBwdGQAISA_fSD_Li256ELb0ELb0EEENS1_19SingleTileSchedulerILb0ELb0ELb0ELi128EEEEEEEEEvNT_6ParamsE$_ZZN4cuteplIJNS_1CILi0EEES2_EJiEEEDaRKNS_15ArithmeticTupleIJDpT_EEERKNS3_IJDpT0_EEEENKUlDpRKT_E_clIJiS2_EEEDaSH_ - $_ZN7cutlass13device_kernelIN5flash19enable_sm80_to_sm89INS1_16FlashAttnBwdSm80INS1_25CollectiveMainloopBwdSm80ILi2ELi2EN4cute5tupleIJNS5_1CILi64EEENS7_ILi128EEES8_EEENS_10bfloat16_tEfNS_4arch4Sm80ELb0ELb0ELb1ELb0ELb0ELb0ELb0ELb0ELi2ELi2ELi4ELi2ELb1EEENS1_24CollectiveEpilogueBwdGQAISA_fSD_Li256ELb0ELb0EEENS1_19SingleTileSchedulerILb0ELb0ELb0ELi128EEEEEEEEEvNT_6ParamsE$_ZZN4cuteplIJNS_15ArithmeticTupleIJiiEEEEJNS_1CILi0EEEiiiEEEDaRKNS1_IJDpT_EEERKNS1_IJDpT0_EEEENKUlDpRKT_E_clIJS2_iiiEEEDaSI_)
$_ZN7cutlass13device_kernelIN5flash19enable_sm80_to_sm89INS1_16FlashAttnBwdSm80INS1_25CollectiveMainloopBwdSm80ILi2ELi2EN4cute5tupleIJNS5_1CILi64EEENS7_ILi128EEES8_EEENS_10bfloat16_tEfNS_4arch4Sm80ELb0ELb0ELb1ELb0ELb0ELb0ELb0ELb0ELi2ELi2ELi4ELi2ELb1EEENS1_24CollectiveEpilogueBwdGQAISA_fSD_Li256ELb0ELb0EEENS1_19SingleTileSchedulerILb0ELb0ELb0ELi128EEEEEEEEEvNT_6ParamsE$_ZZN4cuteplIJNS_15ArithmeticTupleIJiiEEEEJNS_1CILi0EEEiiiEEEDaRKNS1_IJDpT_EEERKNS1_IJDpT0_EEEENKUlDpRKT_E_clIJS2_iiiEEEDaSI_:
[----:B------:R-:W-:Y:S01]  /*8e40*/  IADD3 R7, R1, 0x19c, RZ ;  /* 0x0000019c01077810 */ /* 0x000fe20007ffe0ff */
[----:B------:R-:W-:Y:S01]  /*8e50*/  IMAD.MOV.U32 R60, RZ, RZ, R9 ;  /* 0x000000ffff3c7224 */ /* 0x000fe200078e0009 */
[----:B------:R-:W-:Y:S01]  /*8e60*/  MOV R50, 0x8eb0 ;  /* 0x00008eb000327802 */ /* 0x000fe20000000f00 */
[----:B------:R-:W-:Y:S01]  /*8e70*/  IMAD.MOV.U32 R6, RZ, RZ, R28 ;  /* 0x000000ffff067224 */ /* 0x000fe200078e001c */
[----:B------:R-:W-:Y:S01]  /*8e80*/  IADD3 R7, R7, c[0x0][0x20], RZ ;  /* 0x0000080007077a10 */ /* 0x000fe20007ffe0ff */
[----:B------:R-:W-:Y:S02]  /*8e90*/  IMAD.MOV.U32 R9, RZ, RZ, R16 ;  /* 0x000000ffff097224 */ /* 0x000fe400078e0010 */
[----:B------:R-:W-:Y:S05]  /*8ea0*/  CALL.REL.NOINC `($_ZN7cutlass13device_kernelIN5flash19enable_sm80_to_sm89INS1_16FlashAttnBwdSm80INS1_25CollectiveMainloopBwdSm80ILi2ELi2EN4cute5tupleIJNS5_1CILi64EEENS7_ILi128EEES8_EEENS_10bfloat16_tEfNS_4arch4Sm80ELb0ELb0ELb1ELb0ELb0ELb0ELb0ELb0ELi2ELi2ELi4ELi2ELb1EEENS1_24CollectiveEpilogueBwdGQAISA_fSD_Li256ELb0ELb0EEENS1_19SingleTileSchedulerILb0ELb0ELb0ELi128EEEEEEEEEvNT_6ParamsE$_ZN4cute5tupleIJNS_15ArithmeticTupleIJiiEEEiiiEEC2ERKS2_RKiS7_S7_) ;  /* 0xffffdb7000007944 */ /* 0x000fea0003c3ffff */
[----:B------:R2:W5:Y:S04]  /*8eb0*/  LDL R16, [R1+0x19c] ;  /* 0x00019c0001107983 */ /* 0x0005680000100800 */
[----:B-1----:R2:W5:Y:S04]  /*8ec0*/  LDL.64 R8, [R1+0x1a8] ;  /* 0x0001a80001087983 */ /* 0x0025680000100a00 */
[----:B------:R2:W5:Y:S01]  /*8ed0*/  LDL.64 R6, [R1+0x1a0] ;  /* 0x0001a00001067983 */ /* 0x0005620000100a00 */
[----:B------:R-:W-:-:S04]  /*8ee0*/  MOV R11, 0x0 ;  /* 0x00000000000b7802 */ /* 0x000fc80000000f00 */
[----:B------:R-:W-:Y:S05]  /*8ef0*/  RET.REL.NODEC R10 `(_ZN7cutlass13device_kernelIN5flash19enable_sm80_to_sm89INS1_16FlashAttnBwdSm80INS1_25CollectiveMainloopBwdSm80ILi2ELi2EN4cute5tupleIJNS5_1CILi64EEENS7_ILi128EEES8_EEENS_10bfloat16_tEfNS_4arch4Sm80ELb0ELb0ELb1ELb0ELb0ELb0ELb0ELb0ELi2ELi2ELi4ELi2ELb1EEENS1_24CollectiveEpilogueBwdGQAISA_fSD_Li256ELb0ELb0EEENS1_19SingleTileSchedulerILb0ELb0ELb0ELi128EEEEEEEEEvNT_6ParamsE) ;  /* 0xffff71000a007950 */ /* 0x000fea0003c3ffff */
        .type           $_ZN7cutlass13device_kernelIN5flash19enable_sm80_to_sm89INS1_16FlashAttnBwdSm80INS1_25CollectiveMainloopBwdSm80ILi2ELi2EN4cute5tupleIJNS5_1CILi64EEENS7_ILi128EEES8_EEENS_10bfloat16_tEfNS_4arch4Sm80ELb0ELb0ELb1ELb0ELb0ELb0ELb0ELb0ELi2ELi2ELi4ELi2ELb1EEENS1_24CollectiveEpilogueBwdGQAISA_fSD_Li256ELb0ELb0EEENS1_19SingleTileSchedulerILb0ELb0ELb0ELi128EEEEEEEEEvNT_6ParamsE$_ZZN4cuteplIJNS_1CILi0EEES2_EJiEEEDaRKNS_15ArithmeticTupleIJDpT_EEERKNS3_IJDpT0_EEEENKUlDpRKT_E_clIJiS2_EEEDaSH_,@function
        .size           $_ZN7cutlass13device_kernelIN5flash19enable_sm80_to_sm89INS1_16FlashAttnBwdSm80INS1_25CollectiveMainloopBwdSm80ILi2ELi2EN4cute5tupleIJNS5_1CILi64EEENS7_ILi128EEES8_EEENS_10bfloat16_tEfNS_4arch4Sm80ELb0ELb0ELb1ELb0ELb0ELb0ELb0ELb0ELi2ELi2ELi4ELi2ELb1EEENS1_24CollectiveEpilogueBwdGQAISA_fSD_Li256ELb0ELb0EEENS1_19SingleTileSchedulerILb0ELb0ELb0ELi128EEEEEEEEEvNT_6ParamsE$_ZZN4cuteplIJNS_1CILi0EEES2_EJiEEEDaRKNS_15ArithmeticTupleIJDpT_EEERKNS3_IJDpT0_EEEENKUlDpRKT_E_clIJiS2_EEEDaSH_,($_ZN7cutlass13device_kernelIN5flash19enable_sm80_to_sm89INS1_16FlashAttnBwdSm80INS1_25CollectiveMainloopBwdSm80ILi2ELi2EN4cute5tupleIJNS5_1CILi64EEENS7_ILi128EEES8_EEENS_10bfloat16_tEfNS_4arch4Sm80ELb0ELb0ELb1ELb0ELb0ELb0ELb0ELb0ELi2ELi2ELi4ELi2ELb1EEENS1_24CollectiveEpilogueBwdGQAISA_fSD_Li256ELb0ELb0EEENS1_19SingleTileSchedulerILb0ELb0ELb0ELi128EEEEEEEEEvNT_6ParamsE$_ZZN4cuteplIJNS_1CILi0EEES2_EJiS2_EEEDaRKNS_15ArithmeticTupleIJDpT_EEERKNS3_IJDpT0_EEEENKUlDpRKT_E_clIJiS2_EEEDaSH_ - $_ZN7cutlass13device_kernelIN5flash19enable_sm80_to_sm89INS1_16FlashAttnBwdSm80INS1_25CollectiveMainloopBwdSm80ILi2ELi2EN4cute5tupleIJNS5_1CILi64EEENS7_ILi128EEES8_EEENS_10bfloat16_tEfNS_4arch4Sm80ELb0ELb0ELb1ELb0ELb0ELb0ELb0ELb0ELi2ELi2ELi4ELi2ELb1EEENS1_24CollectiveEpilogueBwdGQAISA_fSD_Li256ELb0ELb0EEENS1_19SingleTileSchedulerILb0ELb0ELb0ELi128EEEEEEEEEvNT_6ParamsE$_ZZN4cuteplIJNS_1CILi0EEES2_EJiEEEDaRKNS_15ArithmeticTupleIJDpT_EEERKNS3_IJDpT0_EEEENKUlDpRKT_E_clIJiS2_EEEDaSH_)
$_ZN7cutlass13device_kernelIN5flash19enable_sm80_to_sm89INS1_16FlashAttnBwdSm80INS1_25CollectiveMainloopBwdSm80ILi2ELi2EN4cute5tupleIJNS5_1CILi64EEENS7_ILi128EEES8_EEENS_10bfloat16_tEfNS_4arch4Sm80ELb0ELb0ELb1ELb0ELb0ELb0ELb0ELb0ELi2ELi2ELi4ELi2ELb1EEENS1_24CollectiveEpilogueBwdGQAISA_fSD_Li256ELb0ELb0EEENS1_19SingleTileSchedulerILb0ELb0ELb0ELi128EEEEEEEEEvNT_6ParamsE$_ZZN4cuteplIJNS_1CILi0EEES2_EJiEEEDaRKNS_15ArithmeticTupleIJDpT_EEERKNS3_IJDpT0_EEEENKUlDpRKT_E_clIJiS2_EEEDaSH_:
[----:B------:R-:W-:Y:S02]  /*8f00*/  IADD3 R6, R1, 0x188, RZ ;  /* 0x0000018801067810 */ /* 0x000fe40007ffe0ff */
[----:B------:R-:W-:Y:S02]  /*8f10*/  MOV R16, 0x8f40 ;  /* 0x00008f4000107802 */ /* 0x000fe40000000f00 */
[----:B------:R-:W-:Y:S02]  /*8f20*/  IADD3 R6, R6, c[0x0][0x20], RZ ;  /* 0x0000080006067a10 */ /* 0x000fe40007ffe0ff */
[----:B------:R-:W-:Y:S05]  /*8f30*/  CALL.REL.NOINC `($_ZN7cutlass13device_kernelIN5flash19enable_sm80_to_sm89INS1_16FlashAttnBwdSm80INS1_25CollectiveMainloopBwdSm80ILi2ELi2EN4cute5tupleIJNS5_1CILi64EEENS7_ILi128EEES8_EEENS_10bfloat16_tEfNS_4arch4Sm80ELb0ELb0ELb1ELb0ELb0ELb0ELb0ELb0ELi2ELi2ELi4ELi2ELb1EEENS1_24CollectiveEpilogueBwdGQAISA_fSD_Li256ELb0ELb0EEENS1_19SingleTileSchedulerILb0ELb0ELb0ELi128EEEEEEEEEvNT_6ParamsE$_ZN4cute5tupleIJiNS_1CILi0EEEEEC2ERKiRKS2_) ;  /* 0xffffdcf000007944 */ /* 0x000fea0003c3ffff */
[----:B------:R1:W5:Y:S01]  /*8f40*/  LDL R7, [R1+0x188] ;  /* 0x0001880001077983 */ /* 0x0003620000100800 */
[----:B------:R-:W-:-:S04]  /*8f50*/  MOV R11, 0x0 ;  /* 0x00000000000b7802 */ /* 0x000fc80000000f00 */
[----:B------:R-:W-:Y:S05]  /*8f60*/  RET.REL.NODEC R10 `(_ZN7cutlass13device_kernelIN5flash19enable_sm80_to_sm89INS1_16FlashAttnBwdSm80INS1_25CollectiveMainloopBwdSm80ILi2ELi2EN4cute5tupleIJNS5_1CILi64EEENS7_ILi128EEES8_EEENS_10bfloat16_tEfNS_4arch4Sm80ELb0ELb0ELb1ELb0ELb0ELb0ELb0ELb0ELi2ELi2ELi4ELi2ELb1EEENS1_24CollectiveEpilogueBwdGQAISA_fSD_Li256ELb0ELb0EEENS1_19SingleTileSchedulerILb0ELb0ELb0ELi128EEEEEEEEEvNT_6ParamsE) ;  /* 0xffff70900a007950 */ /* 0x000fea0003c3ffff */
        .type           $_ZN7cutlass13device_kernelIN5flash19enable_sm80_to_sm89INS1_16FlashAttnBwdSm80INS1_25CollectiveMainloopBwdSm80ILi2ELi2EN4cute5tupleIJNS5_1CILi64EEENS7_ILi128EEES8_EEENS_10bfloat16_tEfNS_4arch4Sm80ELb0ELb0ELb1ELb0ELb0ELb0ELb0ELb0ELi2ELi2ELi4ELi2ELb1EEENS1_24CollectiveEpilogueBwdGQAISA_fSD_Li256ELb0ELb0EEENS1_19SingleTileSchedulerILb0ELb0ELb0ELi128EEEEEEEEEvNT_6ParamsE$_ZZN4cuteplIJNS_1CILi0EEES2_EJiS2_EEEDaRKNS_15ArithmeticTupleIJDpT_EEERKNS3_IJDpT0_EEEENKUlDpRKT_E_clIJiS2_EEEDaSH_,@function
        .size           $_ZN7cutlass13device_kernelIN5flash19enable_sm80_to_sm89INS1_16FlashAttnBwdSm80INS1_25CollectiveMainloopBwdSm80ILi2ELi2EN4cute5tupleIJNS5_1CILi64EEENS7_ILi128EEES8_EEENS_10bfloat16_tEfNS_4arch4Sm80ELb0ELb0ELb1ELb0ELb0ELb0ELb0ELb0ELi2ELi2ELi4ELi2ELb1EEENS1_24CollectiveEpilogueBwdGQAISA_fSD_Li256ELb0ELb0EEENS1_19SingleTileSchedulerILb0ELb0ELb0ELi128EEEEEEEEEvNT_6ParamsE$_ZZN4cuteplIJNS_1CILi0EEES2_EJiS2_EEEDaRKNS_15ArithmeticTupleIJDpT_EEERKNS3_IJDpT0_EEEENKUlDpRKT_E_clIJiS2_EEEDaSH_,($_ZN7cutlass13device_kernelIN5flash19enable_sm80_to_sm89INS1_16FlashAttnBwdSm80INS1_25CollectiveMainloopBwdSm80ILi2ELi2EN4cute5tupleIJNS5_1CILi64EEENS7_ILi128EEES8_EEENS_10bfloat16_tEfNS_4arch4Sm80ELb0ELb0ELb1ELb0ELb0ELb0ELb0ELb0ELi2ELi2ELi4ELi2ELb1EEENS1_24CollectiveEpilogueBwdGQAISA_fSD_Li256ELb0ELb0EEENS1_19SingleTileSchedulerILb0ELb0ELb0ELi128EEEEEEEEEvNT_6ParamsE$_ZZN4cuteplIJNS_1CILi0EEES2_iEJS2_S2_S2_iEEEDaRKNS_15ArithmeticTupleIJDpT_EEERKNS3_IJDpT0_EEEENKUlDpRKT_E_clIJS2_S2_iiEEEDaSH_ - $_ZN7cutlass13device_kernelIN5flash19enable_sm80_to_sm89INS1_16FlashAttnBwdSm80INS1_25CollectiveMainloopBwdSm80ILi2ELi2EN4cute5tupleIJNS5_1CILi64EEENS7_ILi128EEES8_EEENS_10bfloat16_tEfNS_4arch4Sm80ELb0ELb0ELb1ELb0ELb0ELb0ELb0ELb0ELi2ELi2ELi4ELi2ELb1EEENS1_24CollectiveEpilogueBwdGQAISA_fSD_Li256ELb0ELb0EEENS1_19SingleTileSchedulerILb0ELb0ELb0ELi128EEEEEEEEEvNT_6ParamsE$_ZZN4cuteplIJNS_1CILi0EEES2_EJiS2_EEEDaRKNS_15ArithmeticTupleIJDpT_EEERKNS3_IJDpT0_EEEENKUlDpRKT_E_clIJiS2_EEEDaSH_)
$_ZN7cutlass13device_kernelIN5flash19enable_sm80_to_sm89INS1_16FlashAttnBwdSm80INS1_25CollectiveMainloopBwdSm80ILi2ELi2EN4cute5tupleIJNS5_1CILi64EEENS7_ILi128EEES8_EEENS_10bfloat16_tEfNS_4arch4Sm80ELb0ELb0ELb1ELb0ELb0ELb0ELb0ELb0ELi2ELi2ELi4ELi2ELb1EEENS1_24CollectiveEpilogueBwdGQAISA_fSD_Li256ELb0ELb0EEENS1_19SingleTileSchedulerILb0ELb0ELb0ELi128EEEEEEEEEvNT_6ParamsE$_ZZN4cuteplIJNS_1CILi0EEES2_EJiS2_EEEDaRKNS_15ArithmeticTupleIJDpT_EEERKNS3_IJDpT0_EEEENKUlDpRKT_E_clIJiS2_EEEDaSH_:
[----:B------:R-:W-:Y:S02]  /*8f70*/  IADD3 R6, R1, 0x188, RZ ;  /* 0x0000018801067810 */ /* 0x000fe40007ffe0ff */
[----:B------:R-:W-:Y:S02]  /*8f80*/  MOV R16, 0x8fb0 ;  /* 0x00008fb000107802 */ /* 0x000fe40000000f00 */
[----:B------:R-:W-:Y:S02]  /*8f90*/  IADD3 R6, R6, c[0x0][0x20], RZ ;  /* 0x0000080006067a10 */ /* 0x000fe40007ffe0ff */
[----:B------:R-:W-:Y:S05]  /*8fa0*/  CALL.REL.NOINC `($_ZN7cutlass13device_kernelIN5flash19enable_sm80_to_sm89INS1_16FlashAttnBwdSm80INS1_25CollectiveMainloopBwdSm80ILi2ELi2EN4cute5tupleIJNS5_1CILi64EEENS7_ILi128EEES8_EEENS_10bfloat16_tEfNS_4arch4Sm80ELb0ELb0ELb1ELb0ELb0ELb0ELb0ELb0ELi2ELi2ELi4ELi2ELb1EEENS1_24CollectiveEpilogueBwdGQAISA_fSD_Li256ELb0ELb0EEENS1_19SingleTileSchedulerILb0ELb0ELb0ELi128EEEEEEEEEvNT_6ParamsE$_ZN4cute5tupleIJiNS_1CILi0EEEEEC2ERKiRKS2_) ;  /* 0xffffdc8000007944 */ /* 0x000fea0003c3ffff */
[----:B------:R1:W5:Y:S01]  /*8fb0*/  LDL R200, [R1+0x188] ;  /* 0x0001880001c87983 */ /* 0x0003620000100800 */
[----:B------:R-:W-:-:S04]  /*8fc0*/  MOV R11, 0x0 ;  /* 0x00000000000b7802 */ /* 0x000fc80000000f00 */
[----:B------:R-:W-:Y:S05]  /*8fd0*/  RET.REL.NODEC R10 `(_ZN7cutlass13device_kernelIN5flash19enable_sm80_to_sm89INS1_16FlashAttnBwdSm80INS1_25CollectiveMainloopBwdSm80ILi2ELi2EN4cute5tupleIJNS5_1CILi64EEENS7_ILi128EEES8_EEENS_10bfloat16_tEfNS_4arch4Sm80ELb0ELb0ELb1ELb0ELb0ELb0ELb0ELb0ELi2ELi2ELi4ELi2ELb1EEENS1_24CollectiveEpilogueBwdGQAISA_fSD_Li256ELb0ELb0EEENS1_19SingleTileSchedulerILb0ELb0ELb0ELi128EEEEEEEEEvNT_6ParamsE) ;  /* 0xffff70200a007950 */ /* 0x000fea0003c3ffff */
        .type           $_ZN7cutlass13device_kernelIN5flash19enable_sm80_to_sm89INS1_16FlashAttnBwdSm80INS1_25CollectiveMainloopBwdSm80ILi2ELi2EN4cute5tupleIJNS5_1CILi64EEENS7_ILi128EEES8_EEENS_10bfloat16_tEfNS_4arch4Sm80ELb0ELb0ELb1ELb0ELb0ELb0ELb0ELb0ELi2ELi2ELi4ELi2ELb1EEENS1_24CollectiveEpilogueBwdGQAISA_fSD_Li256ELb0ELb0EEENS1_19SingleTileSchedulerILb0ELb0ELb0ELi128EEEEEEEEEvNT_6ParamsE$_ZZN4cuteplIJNS_1CILi0EEES2_iEJS2_S2_S2_iEEEDaRKNS_15ArithmeticTupleIJDpT_EEERKNS3_IJDpT0_EEEENKUlDpRKT_E_clIJS2_S2_iiEEEDaSH_,@function
        .size           $_ZN7cutlass13device_kernelIN5flash19enable_sm80_to_sm89INS1_16FlashAttnBwdSm80INS1_25CollectiveMainloopBwdSm80ILi2ELi2EN4cute5tupleIJNS5_1CILi64EEENS7_ILi128EEES8_EEENS_10bfloat16_tEfNS_4arch4Sm80ELb0ELb0ELb1ELb0ELb0ELb0ELb0ELb0ELi2ELi2ELi4ELi2ELb1EEENS1_24CollectiveEpilogueBwdGQAISA_fSD_Li256ELb0ELb0EEENS1_19SingleTileSchedulerILb0ELb0ELb0ELi128EEEEEEEEEvNT_6ParamsE$_ZZN4cuteplIJNS_1CILi0EEES2_iEJS2_S2_S2_iEEEDaRKNS_15ArithmeticTupleIJDpT_EEERKNS3_IJDpT0_EEEENKUlDpRKT_E_clIJS2_S2_iiEEEDaSH_,($_ZN7cutlass13device_kernelIN5flash19enable_sm80_to_sm89INS1_16FlashAttnBwdSm80INS1_25CollectiveMainloopBwdSm80ILi2ELi2EN4cute5tupleIJNS5_1CILi64EEENS7_ILi128EEES8_EEENS_10bfloat16_tEfNS_4arch4Sm80ELb0ELb0ELb1ELb0ELb0ELb0ELb0ELb0ELi2ELi2ELi4ELi2ELb1EEENS1_24CollectiveEpilogueBwdGQAISA_fSD_Li256ELb0ELb0EEENS1_19SingleTileSchedulerILb0ELb0ELb0ELi128EEEEEEEEEvNT_6ParamsE$_ZZN4cuteplIJNS_1CILi0EEEiEJS2_S2_iiEEEDaRKNS_15ArithmeticTupleIJDpT_EEERKNS3_IJDpT0_EEEENKUlDpRKT_E_clIJS2_iiiEEEDaSH_ - $_ZN7cutlass13device_kernelIN5flash19enable_sm80_to_sm89INS1_16FlashAttnBwdSm80INS1_25CollectiveMainloopBwdSm80ILi2ELi2EN4cute5tupleIJNS5_1CILi64EEENS7_ILi128EEES8_EEENS_10bfloat16_tEfNS_4arch4Sm80ELb0ELb0ELb1ELb0ELb0ELb0ELb0ELb0ELi2ELi2ELi4ELi2ELb1EEENS1_24CollectiveEpilogueBwdGQAISA_fSD_Li256ELb0ELb0EEENS1_19SingleTileSchedulerILb0ELb0ELb0ELi128EEEEEEEEEvNT_6ParamsE$_ZZN4cuteplIJNS_1CILi0EEES2_iEJS2_S2_S2_iEEEDaRKNS_15ArithmeticTupleIJDpT_EEERKNS3_IJDpT0_EEEENKUlDpRKT_E_clIJS2_S2_iiEEEDaSH_)
$_ZN7cutlass13device_kernelIN5flash19enable_sm80_to_sm89INS1_16FlashAttnBwdSm80INS1_25CollectiveMainloopBwdSm80ILi2ELi2EN4cute5tupleIJNS5_1CILi64EEENS7_ILi128EEES8_EEENS_10bfloat16_tEfNS_4arch4Sm80ELb0ELb0ELb1ELb0ELb0ELb0ELb0ELb0ELi2ELi2ELi4ELi2ELb1EEENS1_24CollectiveEpilogueBwdGQAISA_fSD_Li256ELb0ELb0EEENS1_19SingleTileSchedulerILb0ELb0ELb0ELi128EEEEEEEEEvNT_6ParamsE$_ZZN4cuteplIJNS_1CILi0EEES2_iEJS2_S2_S2_iEEEDaRKNS_15ArithmeticTupleIJDpT_EEERKNS3_IJDpT0_EEEENKUlDpRKT_E_clIJS2_S2_iiEEEDaSH_:
[----:B------:R-:W-:Y:S02]  /*8fe0*/  IADD3 R10, R1, 0x19c, RZ ;  /* 0x0000019c010a7810 */ /* 0x000fe40007ffe0ff */
[----:B------:R-:W-:Y:S02]  /*8ff0*/  MOV R18, 0x9020 ;  /* 0x0000902000127802 */ /* 0x000fe40000000f00 */
[----:B------:R-:W-:Y:S02]  /*9000*/  IADD3 R10, R10, c[0x0][0x20], RZ ;  /* 0x000008000a0a7a10 */ /* 0x000fe40007ffe0ff */
[----:B------:R-:W-:Y:S05]  /*9010*/  CALL.REL.NOINC `($_ZN7cutlass13device_kernelIN5flash19enable_sm80_to_sm89INS1_16FlashAttnBwdSm80INS1_25CollectiveMainloopBwdSm80ILi2ELi2EN4cute5tupleIJNS5_1CILi64EEENS7_ILi128EEES8_EEENS_10bfloat16_tEfNS_4arch4Sm80ELb0ELb0ELb1ELb0ELb0ELb0ELb0ELb0ELi2ELi2ELi4ELi2ELb1EEENS1_24CollectiveEpilogueBwdGQAISA_fSD_Li256ELb0ELb0EEENS1_19SingleTileSchedulerILb0ELb0ELb0ELi128EEEEEEEEEvNT_6ParamsE$_ZN4cute5tupleIJNS_1CILi0EEES2_iiEEC2ERKS2_S5_RKiS7_) ;  /* 0xffffdad000007944 */ /* 0x000fea0003c3ffff */
[----:B------:R2:W5:Y:S04]  /*9020*/  LDL R50, [R1+0x1a0] ;  /* 0x0001a00001327983 */ /* 0x0005680000100800 */
[----:B-1----:R2:W5:Y:S01]  /*9030*/  LDL R10, [R1+0x19c] ;  /* 0x00019c00010a7983 */ /* 0x0025620000100800 */
[----:B------:R-:W-:-:S04]  /*9040*/  MOV R7, 0x0 ;  /* 0x0000000000077802 */ /* 0x000fc80000000f00 */
[----:B------:R-:W-:Y:S05]  /*9050*/  RET.REL.NODEC R6 `(_ZN7cutlass13device_kernelIN5flash19enable_sm80_to_sm89INS1_16FlashAttnBwdSm80INS1_25CollectiveMainloopBwdSm80ILi2ELi2EN4cute5tupleIJNS5_1CILi64EEENS7_ILi128EEES8_EEENS_10bfloat16_tEfNS_4arch4Sm80ELb0ELb0ELb1ELb0ELb0ELb0ELb0ELb0ELi2ELi2ELi4ELi2ELb1EEENS1_24CollectiveEpilogueBwdGQAISA_fSD_Li256ELb0ELb0EEENS1_19SingleTileSchedulerILb0ELb0ELb0ELi128EEEEEEEEEvNT_6ParamsE) ;  /* 0xffff6fa006007950 */ /* 0x000fea0003c3ffff */
        .type           $_ZN7cutlass13device_kernelIN5flash19enable_sm80_to_sm89INS1_16FlashAttnBwdSm80INS1_25CollectiveMainloopBwdSm80ILi2ELi2EN4cute5tupleIJNS5_1CILi64EEENS7_ILi128EEES8_EEENS_10bfloat16_tEfNS_4arch4Sm80ELb0ELb0ELb1ELb0ELb0ELb0ELb0ELb0ELi2ELi2ELi4ELi2ELb1EEENS1_24CollectiveEpilogueBwdGQAISA_fSD_Li256ELb0ELb0EEENS1_19SingleTileSchedulerILb0ELb0ELb0ELi128EEEEEEEEEvNT_6ParamsE$_ZZN4cuteplIJNS_1CILi0EEEiEJS2_S2_iiEEEDaRKNS_15ArithmeticTupleIJDpT_EEERKNS3_IJDpT0_EEEENKUlDpRKT_E_clIJS2_iiiEEEDaSH_,@function
        .size           $_ZN7cutlass13device_kernelIN5flash19enable_sm80_to_sm89INS1_16FlashAttnBwdSm80INS1_25CollectiveMainloopBwdSm80ILi2ELi2EN4cute5tupleIJNS5_1CILi64EEENS7_ILi128EEES8_EEENS_10bfloat16_tEfNS_4arch4Sm80ELb0ELb0ELb1ELb0ELb0ELb0ELb0ELb0ELi2ELi2ELi4ELi2ELb1EEENS1_24CollectiveEpilogueBwdGQAISA_fSD_Li256ELb0ELb0EEENS1_19SingleTileSchedulerILb0ELb0ELb0ELi128EEEEEEEEEvNT_6ParamsE$_ZZN4cuteplIJNS_1CILi0EEEiEJS2_S2_iiEEEDaRKNS_15ArithmeticTupleIJDpT_EEERKNS3_IJDpT0_EEEENKUlDpRKT_E_clIJS2_iiiEEEDaSH_,($_ZN7cutlass13device_kernelIN5flash19enable_sm80_to_sm89INS1_16FlashAttnBwdSm80INS1_25CollectiveMainloopBwdSm80ILi2ELi2EN4cute5tupleIJNS5_1CILi64EEENS7_ILi128EEES8_EEENS_10bfloat16_tEfNS_4arch4Sm80ELb0ELb0ELb1ELb0ELb0ELb0ELb0ELb0ELi2ELi2ELi4ELi2ELb1EEENS1_24CollectiveEpilogueBwdGQAISA_fSD_Li256ELb0ELb0EEENS1_19SingleTileSchedulerILb0ELb0ELb0ELi128EEEEEEEEEvNT_6ParamsE$_ZZN4cuteplIJiEJNS_1CILi0EEEEEEDaRKNS_15ArithmeticTupleIJDpT_EEERKNS3_IJDpT0_EEEENKUlDpRKT_E_clIJiEEEDaSH_ - $_ZN7cutlass13device_kernelIN5flash19enable_sm80_to_sm89INS1_16FlashAttnBwdSm80INS1_25CollectiveMainloopBwdSm80ILi2ELi2EN4cute5tupleIJNS5_1CILi64EEENS7_ILi128EEES8_EEENS_10bfloat16_tEfNS_4arch4Sm80ELb0ELb0ELb1ELb0ELb0ELb0ELb0ELb0ELi2ELi2ELi4ELi2ELb1EEENS1_24CollectiveEpilogueBwdGQAISA_fSD_Li256ELb0ELb0EEENS1_19SingleTileSchedulerILb0ELb0ELb0ELi128EEEEEEEEEvNT_6ParamsE$_ZZN4cuteplIJNS_1CILi0EEEiEJS2_S2_iiEEEDaRKNS_15ArithmeticTupleIJDpT_EEERKNS3_IJDpT0_EEEENKUlDpRKT_E_clIJS2_iiiEEEDaSH_)
$_ZN7cutlass13device_kernelIN5flash19enable_sm80_to_sm89INS1_16FlashAttnBwdSm80INS1_25CollectiveMainloopBwdSm80ILi2ELi2EN4cute5tupleIJNS5_1CILi64EEENS7_ILi128EEES8_EEENS_10bfloat16_tEfNS_4arch4Sm80ELb0ELb0ELb1ELb0ELb0ELb0ELb0ELb0ELi2ELi2ELi4ELi2ELb1EEENS1_24CollectiveEpilogueBwdGQAISA_fSD_Li256ELb0ELb0EEENS1_19SingleTileSchedulerILb0ELb0ELb0ELi128EEEEEEEEEvNT_6ParamsE$_ZZN4cuteplIJNS_1CILi0EEEiEJS2_S2_iiEEEDaRKNS_15ArithmeticTupleIJDpT_EEERKNS3_IJDpT0_EEEENKUlDpRKT_E_clIJS2_iiiEEEDaSH_:
[----:B------:R-:W-:Y:S01]  /*9060*/  IADD3 R7, R1, 0x19c, RZ ;  /* 0x0000019c01077810 */ /* 0x000fe20007ffe0ff */
[----:B------:R-:W-:Y:S01]  /*9070*/  IMAD.MOV.U32 R50, RZ, RZ, R6 ;  /* 0x000000ffff327224 */ /* 0x000fe200078e0006 */
[----:B------:R-:W-:Y:S01]  /*9080*/  MOV R18, 0x90c0 ;  /* 0x000090c000127802 */ /* 0x000fe20000000f00 */
[----:B------:R-:W-:Y:S01]  /*9090*/  IMAD.MOV.U32 R6, RZ, RZ, R28 ;  /* 0x000000ffff067224 */ /* 0x000fe200078e001c */
[----:B------:R-:W-:Y:S02]  /*90a0*/  IADD3 R7, R7, c[0x0][0x20], RZ ;  /* 0x0000080007077a10 */ /* 0x000fe40007ffe0ff */
[----:B------:R-:W-:Y:S05]  /*90b0*/  CALL.REL.NOINC `($_ZN7cutlass13device_kernelIN5flash19enable_sm80_to_sm89INS1_16FlashAttnBwdSm80INS1_25CollectiveMainloopBwdSm80ILi2ELi2EN4cute5tupleIJNS5_1CILi64EEENS7_ILi128EEES8_EEENS_10bfloat16_tEfNS_4arch4Sm80ELb0ELb0ELb1ELb0ELb0ELb0ELb0ELb0ELi2ELi2ELi4ELi2ELb1EEENS1_24CollectiveEpilogueBwdGQAISA_fSD_Li256ELb0ELb0EEENS1_19SingleTileSchedulerILb0ELb0ELb0ELi128EEEEEEEEEvNT_6ParamsE$_ZN4cute5tupleIJNS_1CILi0EEEiiiEEC2ERKS2_RKiS7_S7_) ;  /* 0xffffdad000007944 */ /* 0x000fea0003c3ffff */
[----:B------:R1:W5:Y:S04]  /*90c0*/  LDL R18, [R1+0x19c] ;  /* 0x00019c0001127983 */ /* 0x0003680000100800 */
[----:B------:R1:W5:Y:S01]  /*90d0*/  LDL.64 R6, [R1+0x1a0] ;  /* 0x0001a00001067983 */ /* 0x0003620000100a00 */
[----:B------:R-:W-:-:S04]  /*90e0*/  MOV R11, 0x0 ;  /* 0x00000000000b7802 */ /* 0x000fc80000000f00 */
[----:B------:R-:W-:Y:S05]  /*90f0*/  RET.REL.NODEC R10 `(_ZN7cutlass13device_kernelIN5flash19enable_sm80_to_sm89INS1_16FlashAttnBwdSm80INS1_25CollectiveMainloopBwdSm80ILi2ELi2EN4cute5tupleIJNS5_1CILi64EEENS7_ILi128EEES8_EEENS_10bfloat16_tEfNS_4arch4Sm80ELb0ELb0ELb1ELb0ELb0ELb0ELb0ELb0ELi2ELi2ELi4ELi2ELb1EEENS1_24CollectiveEpilogueBwdGQAISA_fSD_Li256ELb0ELb0EEENS1_19SingleTileSchedulerILb0ELb0ELb0ELi128EEEEEEEEEvNT_6ParamsE) ;  /* 0xffff6f000a007950 */ /* 0x000fea0003c3ffff */
        .type           $_ZN7cutlass13device_kernelIN5flash19enable_sm80_to_sm89INS1_16FlashAttnBwdSm80INS1_25CollectiveMainloopBwdSm80ILi2ELi2EN4cute5tupleIJNS5_1CILi64EEENS7_ILi128EEES8_EEENS_10bfloat16_tEfNS_4arch4Sm80ELb0ELb0ELb1ELb0ELb0ELb0ELb0ELb0ELi2ELi2ELi4ELi2ELb1EEENS1_24CollectiveEpilogueBwdGQAISA_fSD_Li256ELb0ELb0EEENS1_19SingleTileSchedulerILb0ELb0ELb0ELi128EEEEEEEEEvNT_6ParamsE$_ZZN4cuteplIJiEJNS_1CILi0EEEEEEDaRKNS_15ArithmeticTupleIJDpT_EEERKNS3_IJDpT0_EEEENKUlDpRKT_E_clIJiEEEDaSH_,@function
        .size           $_ZN7cutlass13device_kernelIN5flash19enable_sm80_to_sm89INS1_16FlashAttnBwdSm80INS1_25CollectiveMainloopBwdSm80ILi2ELi2EN4cute5tupleIJNS5_1CILi64EEENS7_ILi128EEES8_EEENS_10bfloat16_tEfNS_4arch4Sm80ELb0ELb0ELb1ELb0ELb0ELb0ELb0ELb0ELi2ELi2ELi4ELi2ELb1EEENS1_24CollectiveEpilogueBwdGQAISA_fSD_Li256ELb0ELb0EEENS1_19SingleTileSchedulerILb0ELb0ELb0ELi128EEEEEEEEEvNT_6ParamsE$_ZZN4cuteplIJiEJNS_1CILi0EEEEEEDaRKNS_15ArithmeticTupleIJDpT_EEERKNS3_IJDpT0_EEEENKUlDpRKT_E_clIJiEEEDaSH_,($_ZN7cutlass13device_kernelIN5flash19enable_sm80_to_sm89INS1_16FlashAttnBwdSm80INS1_25CollectiveMainloopBwdSm80ILi2ELi2EN4cute5tupleIJNS5_1CILi64EEENS7_ILi128EEES8_EEENS_10bfloat16_tEfNS_4arch4Sm80ELb0ELb0ELb1ELb0ELb0ELb0ELb0ELb0ELi2ELi2ELi4ELi2ELb1EEENS1_24CollectiveEpilogueBwdGQAISA_fSD_Li256ELb0ELb0EEENS1_19SingleTileSchedulerILb0ELb0ELb0ELi128EEEEEEEEEvNT_6ParamsE$_ZZN4cuteplIJiEJNS_1CILi0EEEiEEEDaRKNS_15ArithmeticTupleIJDpT_EEERKNS3_IJDpT0_EEEENKUlDpRKT_E_clIJiiEEEDaSH_ - $_ZN7cutlass13device_kernelIN5flash19enable_sm80_to_sm89INS1_16FlashAttnBwdSm80INS1_25CollectiveMainloopBwdSm80ILi2ELi2EN4cute5tupleIJNS5_1CILi64EEENS7_ILi128EEES8_EEENS_10bfloat16_tEfNS_4arch4Sm80ELb0ELb0ELb1ELb0ELb0ELb0ELb0ELb0ELi2ELi2ELi4ELi2ELb1EEENS1_24CollectiveEpilogueBwdGQAISA_fSD_Li256ELb0ELb0EEENS1_19SingleTileSchedulerILb0ELb0ELb0ELi128EEEEEEEEEvNT_6ParamsE$_ZZN4cuteplIJiEJNS_1CILi0EEEEEEDaRKNS_15ArithmeticTupleIJDpT_EEERKNS3_IJDpT0_EEEENKUlDpRKT_E_clIJiEEEDaSH_)
$_ZN7cutlass13device_kernelIN5flash19enable_sm80_to_sm89INS1_16FlashAttnBwdSm80INS1_25CollectiveMainloopBwdSm80ILi2ELi2EN4cute5tupleIJNS5_1CILi64EEENS7_ILi128EEES8_EEENS_10bfloat16_tEfNS_4arch4Sm80ELb0ELb0ELb1ELb0ELb0ELb0ELb0ELb0ELi2ELi2ELi4ELi2ELb1EEENS1_24CollectiveEpilogueBwdGQAISA_fSD_Li256ELb0ELb0EEENS1_19SingleTileSchedulerILb0ELb0ELb0ELi128EEEEEEEEEvNT_6ParamsE$_ZZN4cuteplIJiEJNS_1CILi0EEEEEEDaRKNS_15ArithmeticTupleIJDpT_EEERKNS3_IJDpT0_EEEENKUlDpRKT_E_clIJiEEEDaSH_:
[----:B------:R-:W-:Y:S02]  /*9100*/  IADD3 R6, R1, 0x188, RZ ;  /* 0x0000018801067810 */ /* 0x000fe40007ffe0ff */
[----:B------:R-:W-:Y:S02]  /*9110*/  MOV R16, 0x9140 ;  /* 0x0000914000107802 */ /* 0x000fe40000000f00 */
[----:B------:R-:W-:Y:S02]  /*9120*/  IADD3 R6, R6, c[0x0][0x20], RZ ;  /* 0x0000080006067a10 */ /* 0x000fe40007ffe0ff */
[----:B------:R-:W-:Y:S05]  /*9130*/  CALL.REL.NOINC `($_ZN7cutlass13device_kernelIN5flash19enable_sm80_to_sm89INS1_16FlashAttnBwdSm80INS1_25CollectiveMainloopBwdSm80ILi2ELi2EN4cute5tupleIJNS5_1CILi64EEENS7_ILi128EEES8_EEENS_10bfloat16_tEfNS_4arch4Sm80ELb0ELb0ELb1ELb0ELb0ELb0ELb0ELb0ELi2ELi2ELi4ELi2ELb1EEENS1_24CollectiveEpilogueBwdGQAISA_fSD_Li256ELb0ELb0EEENS1_19SingleTileSchedulerILb0ELb0ELb0ELi128EEEEEEEEEvNT_6ParamsE$_ZN4cute5tupleIJiEEC2ERKi) ;  /* 0xffffdaa000007944 */ /* 0x000fea0003c3ffff */
[----:B------:R1:W5:Y:S01]  /*9140*/  LDL R6, [R1+0x188] ;  /* 0x0001880001067983 */ /* 0x0003620000100800 */
[----:B------:R-:W-:-:S04]  /*9150*/  MOV R21, 0x0 ;  /* 0x0000000000157802 */ /* 0x000fc80000000f00 */
[----:B------:R-:W-:Y:S05]  /*9160*/  RET.REL.NODEC R20 `(_ZN7cutlass13device_kernelIN5flash19enable_sm80_to_sm89INS1_16FlashAttnBwdSm80INS1_25CollectiveMainloopBwdSm80ILi2ELi2EN4cute5tupleIJNS5_1CILi64EEENS7_ILi128EEES8_EEENS_10bfloat16_tEfNS_4arch4Sm80ELb0ELb0ELb1ELb0ELb0ELb0ELb0ELb0ELi2ELi2ELi4ELi2ELb1EEENS1_24CollectiveEpilogueBwdGQAISA_fSD_Li256ELb0ELb0EEENS1_19SingleTileSchedulerILb0ELb0ELb0ELi128EEEEEEEEEvNT_6ParamsE) ;  /* 0xffff6e9014007950 */ /* 0x000fea0003c3ffff */
        .type           $_ZN7cutlass13device_kernelIN5flash19enable_sm80_to_sm89INS1_16FlashAttnBwdSm80INS1_25CollectiveMainloopBwdSm80ILi2ELi2EN4cute5tupleIJNS5_1CILi64EEENS7_ILi128EEES8_EEENS_10bfloat16_tEfNS_4arch4Sm80ELb0ELb0ELb1ELb0ELb0ELb0ELb0ELb0ELi2ELi2ELi4ELi2ELb1EEENS1_24CollectiveEpilogueBwdGQAISA_fSD_Li256ELb0ELb0EEENS1_19SingleTileSchedulerILb0ELb0ELb0ELi128EEEEEEEEEvNT_6ParamsE$_ZZN4cuteplIJiEJNS_1CILi0EEEiEEEDaRKNS_15ArithmeticTupleIJDpT_EEERKNS3_IJDpT0_EEEENKUlDpRKT_E_clIJiiEEEDaSH_,@function
        .size           $_ZN7cutlass13device_kernelIN5flash19enable_sm80_to_sm89INS1_16FlashAttnBwdSm80INS1_25CollectiveMainloopBwdSm80ILi2ELi2EN4cute5tupleIJNS5_1CILi64EEENS7_ILi128EEES8_EEENS_10bfloat16_tEfNS_4arch4Sm80ELb0ELb0ELb1ELb0ELb0ELb0ELb0ELb0ELi2ELi2ELi4ELi2ELb1EEENS1_24CollectiveEpilogueBwdGQAISA_fSD_Li256ELb0ELb0EEENS1_19SingleTileSchedulerILb0ELb0ELb0ELi128EEEEEEEEEvNT_6ParamsE$_ZZN4cuteplIJiEJNS_1CILi0EEEiEEEDaRKNS_15ArithmeticTupleIJDpT_EEERKNS3_IJDpT0_EEEENKUlDpRKT_E_clIJiiEEEDaSH_,($_ZN7cutlass13device_kernelIN5flash19enable_sm80_to_sm89INS1_16FlashAttnBwdSm80INS1_25CollectiveMainloopBwdSm80ILi2ELi2EN4cute5tupleIJNS5_1CILi64EEENS7_ILi128EEES8_EEENS_10bfloat16_tEfNS_4arch4Sm80ELb0ELb0ELb1ELb0ELb0ELb0ELb0ELb0ELi2ELi2ELi4ELi2ELb1EEENS1_24CollectiveEpilogueBwdGQAISA_fSD_Li256ELb0ELb0EEENS1_19SingleTileSchedulerILb0ELb0ELb0ELi128EEEEEEEEEvNT_6ParamsE$_ZZN4cuteplIJiiEJNS_1CILi0EEES2_EEEDaRKNS_15ArithmeticTupleIJDpT_EEERKNS3_IJDpT0_EEEENKUlDpRKT_E_clIJiiEEEDaSH_ - $_ZN7cutlass13device_kernelIN5flash19enable_sm80_to_sm89INS1_16FlashAttnBwdSm80INS1_25CollectiveMainloopBwdSm80ILi2ELi2EN4cute5tupleIJNS5_1CILi64EEENS7_ILi128EEES8_EEENS_10bfloat16_tEfNS_4arch4Sm80ELb0ELb0ELb1ELb0ELb0ELb0ELb0ELb0ELi2ELi2ELi4ELi2ELb1EEENS1_24CollectiveEpilogueBwdGQAISA_fSD_Li256ELb0ELb0EEENS1_19SingleTileSchedulerILb0ELb0ELb0ELi128EEEEEEEEEvNT_6ParamsE$_ZZN4cuteplIJiEJNS_1CILi0EEEiEEEDaRKNS_15ArithmeticTupleIJDpT_EEERKNS3_IJDpT0_EEEENKUlDpRKT_E_clIJiiEEEDaSH_)
$_ZN7cutlass13device_kernelIN5flash19enable_sm80_to_sm89INS1_16FlashAttnBwdSm80INS1_25CollectiveMainloopBwdSm80ILi2ELi2EN4cute5tupleIJNS5_1CILi64EEENS7_ILi128EEES8_EEENS_10bfloat16_tEfNS_4arch4Sm80ELb0ELb0ELb1ELb0ELb0ELb0ELb0ELb0ELi2ELi2ELi4ELi2ELb1EEENS1_24CollectiveEpilogueBwdGQAISA_fSD_Li256ELb0ELb0EEENS1_19SingleTileSchedulerILb0ELb0ELb0ELi128EEEEEEEEEvNT_6ParamsE$_ZZN4cuteplIJiEJNS_1CILi0EEEiEEEDaRKNS_15ArithmeticTupleIJDpT_EEERKNS3_IJDpT0_EEEENKUlDpRKT_E_clIJiiEEEDaSH_:
[----:B------:R-:W-:Y:S02]  /*9170*/  IADD3 R7, R1, 0x19c, RZ ;  /* 0x0000019c01077810 */ /* 0x000fe40007ffe0ff */
[----:B------:R-:W-:Y:S02]  /*9180*/  MOV R8, 0x91b0 ;  /* 0x000091b000087802 */ /* 0x000fe40000000f00 */
[----:B------:R-:W-:Y:S02]  /*9190*/  IADD3 R7, R7, c[0x0][0x20], RZ ;  /* 0x0000080007077a10 */ /* 0x000fe40007ffe0ff */
[----:B------:R-:W-:Y:S05]  /*91a0*/  CALL.REL.NOINC `($_ZN7cutlass13device_kernelIN5flash19enable_sm80_to_sm89INS1_16FlashAttnBwdSm80INS1_25CollectiveMainloopBwdSm80ILi2ELi2EN4cute5tupleIJNS5_1CILi64EEENS7_ILi128EEES8_EEENS_10bfloat16_tEfNS_4arch4Sm80ELb0ELb0ELb1ELb0ELb0ELb0ELb0ELb0ELi2ELi2ELi4ELi2ELb1EEENS1_24CollectiveEpilogueBwdGQAISA_fSD_Li256ELb0ELb0EEENS1_19SingleTileSchedulerILb0ELb0ELb0ELi128EEEEEEEEEvNT_6ParamsE$_ZN4cute5tupleIJiiEEC2ERKiS3_) ;  /* 0xffffdad000007944 */ /* 0x000fea0003c3ffff */
[----:B-1----:R1:W5:Y:S04]  /*91b0*/  LDL R16, [R1+0x1a0] ;  /* 0x0001a00001107983 */ /* 0x0023680000100800 */
[----:B------:R1:W5:Y:S01]  /*91c0*/  LDL R6, [R1+0x19c] ;  /* 0x00019c0001067983 */ /* 0x0003620000100800 */
[----:B------:R-:W-:Y:S02]  /*91d0*/  MOV R8, R18 ;  /* 0x0000001200087202 */ /* 0x000fe40000000f00 */
[----:B------:R-:W-:-:S04]  /*91e0*/  MOV R9, 0x0 ;  /* 0x0000000000097802 */ /* 0x000fc80000000f00 */
[----:B------:R-:W-:Y:S05]  /*91f0*/  RET.REL.NODEC R8 `(_ZN7cutlass13device_kernelIN5flash19enable_sm80_to_sm89INS1_16FlashAttnBwdSm80INS1_25CollectiveMainloopBwdSm80ILi2ELi2EN4cute5tupleIJNS5_1CILi64EEENS7_ILi128EEES8_EEENS_10bfloat16_tEfNS_4arch4Sm80ELb0ELb0ELb1ELb0ELb0ELb0ELb0ELb0ELi2ELi2ELi4ELi2ELb1EEENS1_24CollectiveEpilogueBwdGQAISA_fSD_Li256ELb0ELb0EEENS1_19SingleTileSchedulerILb0ELb0ELb0ELi128EEEEEEEEEvNT_6ParamsE) ;  /* 0xffff6e0008007950 */ /* 0x000fea0003c3ffff */
        .type           $_ZN7cutlass13device_kernelIN5flash19enable_sm80_to_sm89INS1_16FlashAttnBwdSm80INS1_25CollectiveMainloopBwdSm80ILi2ELi2EN4cute5tupleIJNS5_1CILi64EEENS7_ILi128EEES8_EEENS_10bfloat16_tEfNS_4arch4Sm80ELb0ELb0ELb1ELb0ELb0ELb0ELb0ELb0ELi2ELi2ELi4ELi2ELb1EEENS1_24CollectiveEpilogueBwdGQAISA_fSD_Li256ELb0ELb0EEENS1_19SingleTileSchedulerILb0ELb0ELb0ELi128EEEEEEEEEvNT_6ParamsE$_ZZN4cuteplIJiiEJNS_1CILi0EEES2_EEEDaRKNS_15ArithmeticTupleIJDpT_EEERKNS3_IJDpT0_EEEENKUlDpRKT_E_clIJiiEEEDaSH_,@function
        .size           $_ZN7cutlass13device_kernelIN5flash19enable_sm80_to_sm89INS1_16FlashAttnBwdSm80INS1_25CollectiveMainloopBwdSm80ILi2ELi2EN4cute5tupleIJNS5_1CILi64EEENS7_ILi128EEES8_EEENS_10bfloat16_tEfNS_4arch4Sm80ELb0ELb0ELb1ELb0ELb0ELb0ELb0ELb0ELi2ELi2ELi4ELi2ELb1EEENS1_24CollectiveEpilogueBwdGQAISA_fSD_Li256ELb0ELb0EEENS1_19SingleTileSchedulerILb0ELb0ELb0ELi128EEEEEEEEEvNT_6ParamsE$_ZZN4cuteplIJiiEJNS_1CILi0EEES2_EEEDaRKNS_15ArithmeticTupleIJDpT_EEERKNS3_IJDpT0_EEEENKUlDpRKT_E_clIJiiEEEDaSH_,($_ZN7cutlass13device_kernelIN5flash19enable_sm80_to_sm89INS1_16FlashAttnBwdSm80INS1_25CollectiveMainloopBwdSm80ILi2ELi2EN4cute5tupleIJNS5_1CILi64EEENS7_ILi128EEES8_EEENS_10bfloat16_tEfNS_4arch4Sm80ELb0ELb0ELb1ELb0ELb0ELb0ELb0ELb0ELi2ELi2ELi4ELi2ELb1EEENS1_24CollectiveEpilogueBwdGQAISA_fSD_Li256ELb0ELb0EEENS1_19SingleTileSchedulerILb0ELb0ELb0ELi128EEEEEEEEEvNT_6ParamsE$_ZZN5flash25CollectiveMainloopBwdSm80ILi2ELi2EN4cute5tupleIJNS1_1CILi64EEENS3_ILi128EEES4_EEEN7cutlass10bfloat16_tEfNS7_4arch4Sm80ELb0ELb0ELb1ELb0ELb0ELb0ELb0ELb0ELi2ELi2ELi4ELi2ELb1EE3mmaINS_16FlashAttnBwdSm80ISB_NS_24CollectiveEpilogueBwdGQAIS6_fSA_Li256ELb0ELb0EEENS_19SingleTileSchedulerILb0ELb0ELb0ELi128EEEE13SharedStorageENS1_6TensorINS1_11ArrayEngineIfLm32EEENS1_6LayoutINS2_IJNS2_IJNS3_ILi2EEESO_EEESO_NS3_ILi4EEEEEENS2_IJNS2_IJNS3_ILi1EEESO_EEESQ_NS3_ILi8EEEEEEEEEEEEbRKNSB_6ParamsERT0_S12_iNS2_IJiiiEEERT_ENKUliiE0_clEii - $_ZN7cutlass13device_kernelIN5flash19enable_sm80_to_sm89INS1_16FlashAttnBwdSm80INS1_25CollectiveMainloopBwdSm80ILi2ELi2EN4cute5tupleIJNS5_1CILi64EEENS7_ILi128EEES8_EEENS_10bfloat16_tEfNS_4arch4Sm80ELb0ELb0ELb1ELb0ELb0ELb0ELb0ELb0ELi2ELi2ELi4ELi2ELb1EEENS1_24CollectiveEpilogueBwdGQAISA_fSD_Li256ELb0ELb0EEENS1_19SingleTileSchedulerILb0ELb0ELb0ELi128EEEEEEEEEvNT_6ParamsE$_ZZN4cuteplIJiiEJNS_1CILi0EEES2_EEEDaRKNS_15ArithmeticTupleIJDpT_EEERKNS3_IJDpT0_EEEENKUlDpRKT_E_clIJiiEEEDaSH_)
$_ZN7cutlass13device_kernelIN5flash19enable_sm80_to_sm89INS1_16FlashAttnBwdSm80INS1_25CollectiveMainloopBwdSm80ILi2ELi2EN4cute5tupleIJNS5_1CILi64EEENS7_ILi128EEES8_EEENS_10bfloat16_tEfNS_4arch4Sm80ELb0ELb0ELb1ELb0ELb0ELb0ELb0ELb0ELi2ELi2ELi4ELi2ELb1EEENS1_24CollectiveEpilogueBwdGQAISA_fSD_Li256ELb0ELb0EEENS1_19SingleTileSchedulerILb0ELb0ELb0ELi128EEEEEEEEEvNT_6ParamsE$_ZZN4cuteplIJiiEJNS_1CILi0EEES2_EEEDaRKNS_15ArithmeticTupleIJDpT_EEERKNS3_IJDpT0_EEEENKUlDpRKT_E_clIJiiEEEDaSH_:
[----:B------:R-:W-:Y:S01]  /*9200*/  IADD3 R7, R1, 0x188, RZ ;  /* 0x0000018801077810 */ /* 0x000fe20007ffe0ff */
[----:B------:R-:W-:Y:S01]  /*9210*/  IMAD.MOV.U32 R6, RZ, RZ, R4 ;  /* 0x000000ffff067224 */ /* 0x000fe200078e0004 */
[----:B------:R-:W-:Y:S02]  /*9220*/  MOV R8, 0x9250 ;  /* 0x0000925000087802 */ /* 0x000fe40000000f00 */
[----:B------:R-:W-:Y:S02]  /*9230*/  IADD3 R7, R7, c[0x0][0x20], RZ ;  /* 0x0000080007077a10 */ /* 0x000fe40007ffe0ff */
[----:B------:R-:W-:Y:S05]  /*9240*/  CALL.REL.NOINC `($_ZN7cutlass13device_kernelIN5flash19enable_sm80_to_sm89INS1_16FlashAttnBwdSm80INS1_25CollectiveMainloopBwdSm80ILi2ELi2EN4cute5tupleIJNS5_1CILi64EEENS7_ILi128EEES8_EEENS_10bfloat16_tEfNS_4arch4Sm80ELb0ELb0ELb1ELb0ELb0ELb0ELb0ELb0ELi2ELi2ELi4ELi2ELb1EEENS1_24CollectiveEpilogueBwdGQAISA_fSD_Li256ELb0ELb0EEENS1_19SingleTileSchedulerILb0ELb0ELb0ELi128EEEEEEEEEvNT_6ParamsE$_ZN4cute5tupleIJiiEEC2ERKiS3_) ;  /* 0xffffda3000007944 */ /* 0x000fea0003c3ffff */
[----:B------:R2:W5:Y:S01]  /*9250*/  LDL R21, [R1+0x188] ;  /* 0x0001880001157983 */ /* 0x0005620000100800 */
[----:B-1----:R-:W-:Y:S02]  /*9260*/  MOV R6, R18 ;  /* 0x0000001200067202 */ /* 0x002fe40000000f00 */
[----:B------:R-:W-:-:S04]  /*9270*/  MOV R7, 0x0 ;  /* 0x0000000000077802 */ /* 0x000fc80000000f00 */
[----:B------:R-:W-:Y:S05]  /*9280*/  RET.REL.NODEC R6 `(_ZN7cutlass13device_kernelIN5flash19enable_sm80_to_sm89INS1_16FlashAttnBwdSm80INS1_25CollectiveMainloopBwdSm80ILi2ELi2EN4cute5tupleIJNS5_1CILi64EEENS7_ILi128EEES8_EEENS_10bfloat16_tEfNS_4arch4Sm80ELb0ELb0ELb1ELb0ELb0ELb0ELb0ELb0ELi2ELi2ELi4ELi2ELb1EEENS1_24CollectiveEpilogueBwdGQAISA_fSD_Li256ELb0ELb0EEENS1_19SingleTileSchedulerILb0ELb0ELb0ELi128EEEEEEEEEvNT_6ParamsE) ;  /* 0xffff6d7006007950 */ /* 0x000fea0003c3ffff */
        .type           $_ZN7cutlass13device_kernelIN5flash19enable_sm80_to_sm89INS1_16FlashAttnBwdSm80INS1_25CollectiveMainloopBwdSm80ILi2ELi2EN4cute5tupleIJNS5_1CILi64EEENS7_ILi128EEES8_EEENS_10bfloat16_tEfNS_4arch4Sm80ELb0ELb0ELb1ELb0ELb0ELb0ELb0ELb0ELi2ELi2ELi4ELi2ELb1EEENS1_24CollectiveEpilogueBwdGQAISA_fSD_Li256ELb0ELb0EEENS1_19SingleTileSchedulerILb0ELb0ELb0ELi128EEEEEEEEEvNT_6ParamsE$_ZZN5flash25CollectiveMainloopBwdSm80ILi2ELi2EN4cute5tupleIJNS1_1CILi64EEENS3_ILi128EEES4_EEEN7cutlass10bfloat16_tEfNS7_4arch4Sm80ELb0ELb0ELb1ELb0ELb0ELb0ELb0ELb0ELi2ELi2ELi4ELi2ELb1EE3mmaINS_16FlashAttnBwdSm80ISB_NS_24CollectiveEpilogueBwdGQAIS6_fSA_Li256ELb0ELb0EEENS_19SingleTileSchedulerILb0ELb0ELb0ELi128EEEE13SharedStorageENS1_6TensorINS1_11ArrayEngineIfLm32EEENS1_6LayoutINS2_IJNS2_IJNS3_ILi2EEESO_EEESO_NS3_ILi4EEEEEENS2_IJNS2_IJNS3_ILi1EEESO_EEESQ_NS3_ILi8EEEEEEEEEEEEbRKNSB_6ParamsERT0_S12_iNS2_IJiiiEEERT_ENKUliiE0_clEii,@function
        .size           $_ZN7cutlass13device_kernelIN5flash19enable_sm80_to_sm89INS1_16FlashAttnBwdSm80INS1_25CollectiveMainloopBwdSm80ILi2ELi2EN4cute5tupleIJNS5_1CILi64EEENS7_ILi128EEES8_EEENS_10bfloat16_tEfNS_4arch4Sm80ELb0ELb0ELb1ELb0ELb0ELb0ELb0ELb0ELi2ELi2ELi4ELi2ELb1EEENS1_24CollectiveEpilogueBwdGQAISA_fSD_Li256ELb0ELb0EEENS1_19SingleTileSchedulerILb0ELb0ELb0ELi128EEEEEEEEEvNT_6ParamsE$_ZZN5flash25CollectiveMainloopBwdSm80ILi2ELi2EN4cute5tupleIJNS1_1CILi64EEENS3_ILi128EEES4_EEEN7cutlass10bfloat16_tEfNS7_4arch4Sm80ELb0ELb0ELb1ELb0ELb0ELb0ELb0ELb0ELi2ELi2ELi4ELi2ELb1EE3mmaINS_16FlashAttnBwdSm80ISB_NS_24CollectiveEpilogueBwdGQAIS6_fSA_Li256ELb0ELb0EEENS_19SingleTileSchedulerILb0ELb0ELb0ELi128EEEE13SharedStorageENS1_6TensorINS1_11ArrayEngineIfLm32EEENS1_6LayoutINS2_IJNS2_IJNS3_ILi2EEESO_EEESO_NS3_ILi4EEEEEENS2_IJNS2_IJNS3_ILi1EEESO_EEESQ_NS3_ILi8EEEEEEEEEEEEbRKNSB_6ParamsERT0_S12_iNS2_IJiiiEEERT_ENKUliiE0_clEii,($_ZN7cutlass13device_kernelIN5flash19enable_sm80_to_sm89INS1_16FlashAttnBwdSm80INS1_25CollectiveMainloopBwdSm80ILi2ELi2EN4cute5tupleIJNS5_1CILi64EEENS7_ILi128EEES8_EEENS_10bfloat16_tEfNS_4arch4Sm80ELb0ELb0ELb1ELb0ELb0ELb0ELb0ELb0ELi2ELi2ELi4ELi2ELb1EEENS1_24CollectiveEpilogueBwdGQAISA_fSD_Li256ELb0ELb0EEENS1_19SingleTileSchedulerILb0ELb0ELb0ELi128EEEEEEEEEvNT_6ParamsE$_ZZN5flash25CollectiveMainloopBwdSm80ILi2ELi2EN4cute5tupleIJNS1_1CILi64EEENS3_ILi128EEES4_EEEN7cutlass10bfloat16_tEfNS7_4arch4Sm80ELb0ELb0ELb1ELb0ELb0ELb0ELb0ELb0ELi2ELi2ELi4ELi2ELb1EE3mmaINS_16FlashAttnBwdSm80ISB_NS_24CollectiveEpilogueBwdGQAIS6_fSA_Li256ELb0ELb0EEENS_19SingleTileSchedulerILb0ELb0ELb0ELi128EEEE13SharedStorageENS1_6TensorINS1_11ArrayEngineIfLm32EEENS1_6LayoutINS2_IJNS2_IJNS3_ILi2EEESO_EEESO_NS3_ILi4EEEEEENS2_IJNS2_IJNS3_ILi1EEESO_EEESQ_NS3_ILi8EEEEEEEEEEEEbRKNSB_6ParamsERT0_S12_iNS2_IJiiiEEERT_ENKUliiE_clEii - $_ZN7cutlass13device_kernelIN5flash19enable_sm80_to_sm89INS1_16FlashAttnBwdSm80INS1_25CollectiveMainloopBwdSm80ILi2ELi2EN4cute5tupleIJNS5_1CILi64EEENS7_ILi128EEES8_EEENS_10bfloat16_tEfNS_4arch4Sm80ELb0ELb0ELb1ELb0ELb0ELb0ELb0ELb0ELi2ELi2ELi4ELi2ELb1EEENS1_24CollectiveEpilogueBwdGQAISA_fSD_Li256ELb0ELb0EEENS1_19SingleTileSchedulerILb0ELb0ELb0ELi128EEEEEEEEEvNT_6ParamsE$_ZZN5flash25CollectiveMainloopBwdSm80ILi2ELi2EN4cute5tupleIJNS1_1CILi64EEENS3_ILi128EEES4_EEEN7cutlass10bfloat16_tEfNS7_4arch4Sm80ELb0ELb0ELb1ELb0ELb0ELb0ELb0ELb0ELi2ELi2ELi4ELi2ELb1EE3mmaINS_16FlashAttnBwdSm80ISB_NS_24CollectiveEpilogueBwdGQAIS6_fSA_Li256ELb0ELb0EEENS_19SingleTileSchedulerILb0ELb0ELb0ELi128EEEE13SharedStorageENS1_6TensorINS1_11ArrayEngineIfLm32EEENS1_6LayoutINS2_IJNS2_IJNS3_ILi2EEESO_EEESO_NS3_ILi4EEEEEENS2_IJNS2_IJNS3_ILi1EEESO_EEESQ_NS3_ILi8EEEEEEEEEEEEbRKNSB_6ParamsERT0_S12_iNS2_IJiiiEEERT_ENKUliiE0_clEii)
$_ZN7cutlass13device_kernelIN5flash19enable_sm80_to_sm89INS1_16FlashAttnBwdSm80INS1_25CollectiveMainloopBwdSm80ILi2ELi2EN4cute5tupleIJNS5_1CILi64EEENS7_ILi128EEES8_EEENS_10bfloat16_tEfNS_4arch4Sm80ELb0ELb0ELb1ELb0ELb0ELb0ELb0ELb0ELi2ELi2ELi4ELi2ELb1EEENS1_24CollectiveEpilogueBwdGQAISA_fSD_Li256ELb0ELb0EEENS1_19SingleTileSchedulerILb0ELb0ELb0ELi128EEEEEEEEEvNT_6ParamsE$_ZZN5flash25CollectiveMainloopBwdSm80ILi2ELi2EN4cute5tupleIJNS1_1CILi64EEENS3_ILi128EEES4_EEEN7cutlass10bfloat16_tEfNS7_4arch4Sm80ELb0ELb0ELb1ELb0ELb0ELb0ELb0ELb0ELi2ELi2ELi4ELi2ELb1EE3mmaINS_16FlashAttnBwdSm80ISB_NS_24CollectiveEpilogueBwdGQAIS6_fSA_Li256ELb0ELb0EEENS_19SingleTileSchedulerILb0ELb0ELb0ELi128EEEE13SharedStorageENS1_6TensorINS1_11ArrayEngineIfLm32EEENS1_6LayoutINS2_IJNS2_IJNS3_ILi2EEESO_EEESO_NS3_ILi4EEEEEENS2_IJNS2_IJNS3_ILi1EEESO_EEESQ_NS3_ILi8EEEEEEEEEEEEbRKNSB_6ParamsERT0_S12_iNS2_IJiiiEEERT_ENKUliiE0_clEii:
[----:B------:R-:W-:-:S05]  /*9290*/  IADD3 R14, R197, -c[0x0][0x20], RZ ;  /* 0x80000800c50e7a10 */ /* 0x000fca0007ffe0ff */
[----:B------:R1:W5:Y:S01]  /*92a0*/  LDL.64 R10, [R14] ;  /* 0x000000000e0a7983 */ /* 0x0003620000100a00 */
[----:B------:R-:W-:Y:S01]  /*92b0*/  IADD3 R13, R1, 0x160, RZ ;  /* 0x00000160010d7810 */ /* 0x000fe20007ffe0ff */
[----:B------:R-:W-:Y:S01]  /*92c0*/  IMAD.U32 R7, RZ, RZ, UR6 ;  /* 0x00000006ff077e24 */ /* 0x000fe2000f8e00ff */
[----:B------:R-:W-:Y:S01]  /*92d0*/  MOV R8, 0x9340 ;  /* 0x0000934000087802 */ /* 0x000fe20000000f00 */
[----:B------:R-:W-:Y:S01]  /*92e0*/  ULDC.64 UR4, c[0x0][0x118] ;  /* 0x0000460000047ab9 */ /* 0x000fe20000000a00 */
[----:B------:R-:W-:-:S04]  /*92f0*/  IADD3 R13, R13, c[0x0][0x20], RZ ;  /* 0x000008000d0d7a10 */ /* 0x000fc80007ffe0ff */
[C---:B------:R-:W-:Y:S02]  /*9300*/  IADD3 R4, R13.reuse, 0x8, RZ ;  /* 0x000000080d047810 */ /* 0x040fe40007ffe0ff */
[C---:B------:R-:W-:Y:S02]  /*9310*/  IADD3 R20, R13.reuse, 0x18, RZ ;  /* 0x000000180d147810 */ /* 0x040fe40007ffe0ff */
[----:B------:R-:W-:Y:S02]  /*9320*/  IADD3 R19, R13, 0x20, RZ ;  /* 0x000000200d137810 */ /* 0x000fe40007ffe0ff */
[----:B-1---5:R-:W-:Y:S05]  /*9330*/  CALL.REL.NOINC `($_ZN7cutlass13device_kernelIN5flash19enable_sm80_to_sm89INS1_16FlashAttnBwdSm80INS1_25CollectiveMainloopBwdSm80ILi2ELi2EN4cute5tupleIJNS5_1CILi64EEENS7_ILi128EEES8_EEENS_10bfloat16_tEfNS_4arch4Sm80ELb0ELb0ELb1ELb0ELb0ELb0ELb0ELb0ELi2ELi2ELi4ELi2ELb1EEENS1_24CollectiveEpilogueBwdGQAISA_fSD_Li256ELb0ELb0EEENS1_19SingleTileSchedulerILb0ELb0ELb0ELi128EEEEEEEEEvNT_6ParamsE$_ZN4cute3eso3ESOILb1ELb0EJNS_10UnderscoreES2_S2_iEEC2ERKS2_S5_S5_RKi) ;  /* 0xffffcdb000007944 */ /* 0x022fea0003c3ffff */
[----:B-1----:R-:W2:Y:S01]  /*9340*/  LDL R7, [R1+0x168] ;  /* 0x0001680001077983 */ /* 0x002ea20000100800 */
[----:B------:R-:W-:Y:S02]  /*9350*/  MOV R8, 0x9380 ;  /* 0x0000938000087802 */ /* 0x000fe40000000f00 */
[----:B--2---:R-:W-:Y:S02]  /*9360*/  SHF.L.U32 R7, R7, 0xc, RZ ;  /* 0x0000000c07077819 */ /* 0x004fe400000006ff */
[----:B------:R-:W-:Y:S05]  /*9370*/  CALL.REL.NOINC `($_ZN7cutlass13device_kernelIN5flash19enable_sm80_to_sm89INS1_16FlashAttnBwdSm80INS1_25CollectiveMainloopBwdSm80ILi2ELi2EN4cute5tupleIJNS5_1CILi64EEENS7_ILi128EEES8_EEENS_10bfloat16_tEfNS_4arch4Sm80ELb0ELb0ELb1ELb0ELb0ELb0ELb0ELb0ELi2ELi2ELi4ELi2ELb1EEENS1_24CollectiveEpilogueBwdGQAISA_fSD_Li256ELb0ELb0EEENS1_19SingleTileSchedulerILb0ELb0ELb0ELi128EEEEEEEEEvNT_6ParamsE$_ZN4cute3eso3ESOILb1ELb0EJNS_6LayoutINS_5tupleIJNS3_IJNS_1CILi8EEENS4_ILi1EEEEEENS4_ILi2EEES6_EEENS3_IJNS3_IJS6_NS4_ILi0EEEEEENS4_ILi2048EEESA_EEEEEiEEC2ERKSE_RKi) ;  /* 0xffffd56000007944 */ /* 0x000fea0003c3ffff */
[----:B------:R-:W2:Y:S04]  /*9380*/  LD.E.64 R10, [R10.64] ;  /* 0x000000040a0a7980 */ /* 0x000ea8000c101b00 */
[----:B------:R-:W2:Y:S01]  /*9390*/  LDL R8, [R1+0x168] ;  /* 0x0001680001087983 */ /* 0x000ea20000100800 */
[----:B------:R-:W-:Y:S01]  /*93a0*/  MOV R16, 0x93d0 ;  /* 0x000093d000107802 */ /* 0x000fe20000000f00 */
[----:B--2---:R-:W-:-:S04]  /*93b0*/  IMAD.WIDE R8, R8, 0x2, R10 ;  /* 0x0000000208087825 */ /* 0x004fc800078e020a */
[----:B-1----:R-:W-:Y:S05]  /*93c0*/  CALL.REL.NOINC `($_ZN7cutlass13device_kernelIN5flash19enable_sm80_to_sm89INS1_16FlashAttnBwdSm80INS1_25CollectiveMainloopBwdSm80ILi2ELi2EN4cute5tupleIJNS5_1CILi64EEENS7_ILi128EEES8_EEENS_10bfloat16_tEfNS_4arch4Sm80ELb0ELb0ELb1ELb0ELb0ELb0ELb0ELb0ELi2ELi2ELi4ELi2ELb1EEENS1_24CollectiveEpilogueBwdGQAISA_fSD_Li256ELb0ELb0EEENS1_19SingleTileSchedulerILb0ELb0ELb0ELi128EEEEEEEEEvNT_6ParamsE$_ZN4cute8smem_ptrIPN7cutlass10bfloat16_tEECI1NS_12iter_adaptorIS3_S4_EEES3_) ;  /* 0xffffd9d000007944 */ /* 0x002fea0003c3ffff */
[----:B------:R1:W5:Y:S01]  /*93d0*/  LDL.64 R6, [R1+0x168] ;  /* 0x0001680001067983 */ /* 0x0003620000100a00 */
[----:B------:R-:W-:-:S03]  /*93e0*/  MOV R10, 0x9400 ;  /* 0x00009400000a7802 */ /* 0x000fc60000000f00 */
[----:B-1---5:R-:W-:Y:S05]  /*93f0*/  CALL.REL.NOINC `($_ZN7cutlass13device_kernelIN5flash19enable_sm80_to_sm89INS1_16FlashAttnBwdSm80INS1_25CollectiveMainloopBwdSm80ILi2ELi2EN4cute5tupleIJNS5_1CILi64EEENS7_ILi128EEES8_EEENS_10bfloat16_tEfNS_4arch4Sm80ELb0ELb0ELb1ELb0ELb0ELb0ELb0ELb0ELi2ELi2ELi4ELi2ELb1EEENS1_24CollectiveEpilogueBwdGQAISA_fSD_Li256ELb0ELb0EEENS1_19SingleTileSchedulerILb0ELb0ELb0ELi128EEEEEEEEEvNT_6ParamsE$_ZN4cute3eso3ESOILb1ELb0EJNS_6LayoutINS_5tupleIJNS3_IJNS_1CILi8EEENS4_ILi1EEEEEENS4_ILi2EEES6_EEENS3_IJNS3_IJS6_NS4_ILi0EEEEEENS4_ILi2048EEESA_EEEEENS_10ViewEngineINS_8smem_ptrIPN7cutlass10bfloat16_tEEEEEEEC2ERKSE_RKSL_) ;  /* 0xffffd4a000007944 */ /* 0x022fea0003c3ffff */
[----:B------:R2:W5:Y:S04]  /*9400*/  LDL.64 R22, [R1+0x168] ;  /* 0x0001680001167983 */ /* 0x0005680000100a00 */
[----:B------:R2:W5:Y:S01]  /*9410*/  LDL.64 R112, [R14+0x8] ;  /* 0x000008000e707983 */ /* 0x0005620000100a00 */
[----:B-1----:R-:W-:-:S02]  /*9420*/  MOV R7, R17 ;  /* 0x0000001100077202 */ /* 0x002fc40000000f00 */
[----:B------:R-:W-:Y:S02]  /*9430*/  MOV R8, 0x9450 ;  /* 0x0000945000087802 */ /* 0x000fe40000000f00 */
[----:B--2--5:R-:W-:Y:S05]  /*9440*/  CALL.REL.NOINC `($_ZN7cutlass13device_kernelIN5flash19enable_sm80_to_sm89INS1_16FlashAttnBwdSm80INS1_25CollectiveMainloopBwdSm80ILi2ELi2EN4cute5tupleIJNS5_1CILi64EEENS7_ILi128EEES8_EEENS_10bfloat16_tEfNS_4arch4Sm80ELb0ELb0ELb1ELb0ELb0ELb0ELb0ELb0ELi2ELi2ELi4ELi2ELb1EEENS1_24CollectiveEpilogueBwdGQAISA_fSD_Li256ELb0ELb0EEENS1_19SingleTileSchedulerILb0ELb0ELb0ELi128EEEEEEEEEvNT_6ParamsE$_ZN4cute3eso3ESOILb1ELb0EJNS_10UnderscoreES2_S2_iEEC2ERKS2_S5_S5_RKi) ;  /* 0xffffcca000007944 */ /* 0x024fea0003c3ffff */
[----:B------:R-:W2:Y:S04]  /*9450*/  LDL R15, [R1+0x168] ;  /* 0x00016800010f7983 */ /* 0x000ea80000100800 */
[----:B-1----:R1:W5:Y:S01]  /*9460*/  LD.E.64 R6, [R112.64+0x8] ;  /* 0x0000080470067980 */ /* 0x002362000c101b00 */
[----:B------:R-:W-:Y:S02]  /*9470*/  MOV R8, 0x94a0 ;  /* 0x000094a000087802 */ /* 0x000fe40000000f00 */
[----:B--2---:R-:W-:Y:S02]  /*9480*/  SHF.R.S32.HI R11, RZ, 0x1f, R15 ;  /* 0x0000001fff0b7819 */ /* 0x004fe4000001140f */
[----:B-1---5:R-:W-:Y:S05]  /*9490*/  CALL.REL.NOINC `($_ZN7cutlass13device_kernelIN5flash19enable_sm80_to_sm89INS1_16FlashAttnBwdSm80INS1_25CollectiveMainloopBwdSm80ILi2ELi2EN4cute5tupleIJNS5_1CILi64EEENS7_ILi128EEES8_EEENS_10bfloat16_tEfNS_4arch4Sm80ELb0ELb0ELb1ELb0ELb0ELb0ELb0ELb0ELi2ELi2ELi4ELi2ELb1EEENS1_24CollectiveEpilogueBwdGQAISA_fSD_Li256ELb0ELb0EEENS1_19SingleTileSchedulerILb0ELb0ELb0ELi128EEEEEEEEEvNT_6ParamsE$_ZZN4cute5sliceINS_5tupleIJNS_10UnderscoreES2_S2_iEEENS1_IJNS1_IJNS_1CILi1EEENS4_ILi0EEEEEElS6_lEEEEEDaRKT_RKT0_ENKUlRKT_RKT0_E_clIS2_lEEDaSH_SK_) ;  /* 0xffffde7000007944 */ /* 0x022fea0003c3ffff */
[----:B-----5:R-:W-:Y:S02]  /*94a0*/  MOV R9, R7 ;  /* 0x0000000700097202 */ /* 0x020fe40000000f00 */
[----:B------:R-:W-:Y:S02]  /*94b0*/  MOV R8, 0x94d0 ;  /* 0x000094d000087802 */ /* 0x000fe40000000f00 */
[----:B-1----:R-:W-:Y:S05]  /*94c0*/  CALL.REL.NOINC `($_ZN7cutlass13device_kernelIN5flash19enable_sm80_to_sm89INS1_16FlashAttnBwdSm80INS1_25CollectiveMainloopBwdSm80ILi2ELi2EN4cute5tupleIJNS5_1CILi64EEENS7_ILi128EEES8_EEENS_10bfloat16_tEfNS_4arch4Sm80ELb0ELb0ELb1ELb0ELb0ELb0ELb0ELb0ELi2ELi2ELi4ELi2ELb1EEENS1_24CollectiveEpilogueBwdGQAISA_fSD_Li256ELb0ELb0EEENS1_19SingleTileSchedulerILb0ELb0ELb0ELi128EEEEEEEEEvNT_6ParamsE$_ZZN4cute12filter_tupleINS_5tupleIJNS_10UnderscoreES2_S2_iEEENS1_IJNS1_IJNS_1CILi1EEENS4_ILi0EEEEEElS6_lEEEZNS_5sliceIS3_S8_EEDaRKT_RKT0_EUlRKT_RKT0_E_EEDaSC_SF_OT1_ENKUlDpSI_E_clIJNS1_IJS7_EEENS1_IJlEEENS1_IJS6_EEENS1_IJEEEEEEDaSP_) ;  /* 0xffffd9d000007944 */ /* 0x002fea0003c3ffff */
[----:B-----5:R-:W-:Y:S02]  /*94d0*/  MOV R9, R7 ;  /* 0x0000000700097202 */ /* 0x020fe40000000f00 */
[----:B------:R-:W-:-:S02]  /*94e0*/  MOV R8, 0x9500 ;  /* 0x0000950000087802 */ /* 0x000fc40000000f00 */
[----:B-1----:R-:W-:Y:S05]  /*94f0*/  CALL.REL.NOINC `($_ZN7cutlass13device_kernelIN5flash19enable_sm80_to_sm89INS1_16FlashAttnBwdSm80INS1_25CollectiveMainloopBwdSm80ILi2ELi2EN4cute5tupleIJNS5_1CILi64EEENS7_ILi128EEES8_EEENS_10bfloat16_tEfNS_4arch4Sm80ELb0ELb0ELb1ELb0ELb0ELb0ELb0ELb0ELi2ELi2ELi4ELi2ELb1EEENS1_24CollectiveEpilogueBwdGQAISA_fSD_Li256ELb0ELb0EEENS1_19SingleTileSchedulerILb0ELb0ELb0ELi128EEEEEEEEEvNT_6ParamsE$_ZN4cute5tupleIJNS0_IJNS0_IJNS_1CILi8EEENS1_ILi1EEEEEENS1_ILi2EEES3_EEENS0_IJNS0_IJS3_NS1_ILi0EEEEEElS7_EEEEEC2ERKS6_RKS9_) ;  /* 0xffffd42000007944 */ /* 0x002fea0003c3ffff */
[----:B------:R-:W2:Y:S04]  /*9500*/  LD.E.64 R116, [R112.64+0x10] ;  /* 0x0000100470747980 */ /* 0x000ea8000c101b00 */
[----:B-1----:R1:W5:Y:S01]  /*9510*/  LDL.64 R6, [R1+0x168] ;  /* 0x0001680001067983 */ /* 0x0023620000100a00 */
[----:B------:R-:W-:Y:S01]  /*9520*/  MOV R10, 0x9590 ;  /* 0x00009590000a7802 */ /* 0x000fe20000000f00 */
[----:B--2---:R-:W-:-:S02]  /*9530*/  IMAD R8, R117, R15, RZ ;  /* 0x0000000f75087224 */ /* 0x004fc400078e02ff */
[----:B------:R-:W-:-:S04]  /*9540*/  IMAD.WIDE.U32 R114, R116, R15, RZ ;  /* 0x0000000f74727225 */ /* 0x000fc800078e00ff */
[----:B------:R-:W-:-:S05]  /*9550*/  IMAD R8, R116, R11, R8 ;  /* 0x0000000b74087224 */ /* 0x000fca00078e0208 */
[----:B------:R-:W-:-:S05]  /*9560*/  IADD3 R115, R115, R8, RZ ;  /* 0x0000000873737210 */ /* 0x000fca0007ffe0ff */
[----:B------:R1:W-:Y:S02]  /*9570*/  STL.64 [R1+0x178], R114 ;  /* 0x0001787201007387 */ /* 0x0003e40000100a00 */
[----:B-1---5:R-:W-:Y:S05]  /*9580*/  CALL.REL.NOINC `($_ZN7cutlass13device_kernelIN5flash19enable_sm80_to_sm89INS1_16FlashAttnBwdSm80INS1_25CollectiveMainloopBwdSm80ILi2ELi2EN4cute5tupleIJNS5_1CILi64EEENS7_ILi128EEES8_EEENS_10bfloat16_tEfNS_4arch4Sm80ELb0ELb0ELb1ELb0ELb0ELb0ELb0ELb0ELi2ELi2ELi4ELi2ELb1EEENS1_24CollectiveEpilogueBwdGQAISA_fSD_Li256ELb0ELb0EEENS1_19SingleTileSchedulerILb0ELb0ELb0ELi128EEEEEEEEEvNT_6ParamsE$_ZN4cute3eso3ESOILb0ELb0EJNS_6LayoutINS_5tupleIJNS3_IJNS_1CILi8EEENS4_ILi1EEEEEENS4_ILi2EEES6_EEENS3_IJNS3_IJS6_NS4_ILi0EEEEEElSA_EEEEElEEC2ERKSD_RKl) ;  /* 0xffffc87000007944 */ /* 0x022fea0003c3ffff */
[----:B------:R-:W2:Y:S04]  /*9590*/  LD.E.64 R112, [R112.64+0x18] ;  /* 0x0000180470707980 */ /* 0x000ea8000c101b00 */
[----:B-1----:R-:W2:Y:S04]  /*95a0*/  LDL.64 R8, [R1+0x170] ;  /* 0x0001700001087983 */ /* 0x002ea80000100a00 */
[----:B------:R1:W5:Y:S01]  /*95b0*/  LDL.64 R6, [R1+0x168] ;  /* 0x0001680001067983 */ /* 0x0003620000100a00 */
[----:B------:R-:W-:Y:S02]  /*95c0*/  MOV R16, 0x9600 ;  /* 0x0000960000107802 */ /* 0x000fe40000000f00 */
[----:B--2---:R-:W-:-:S04]  /*95d0*/  LEA R10, P0, R8, R112, 0x1 ;  /* 0x00000070080a7211 */ /* 0x004fc800078008ff */
[----:B------:R-:W-:-:S04]  /*95e0*/  LEA.HI.X R15, R8, R113, R9, 0x1, P0 ;  /* 0x00000071080f7211 */ /* 0x000fc800000f0c09 */
[----:B-1---5:R-:W-:Y:S05]  /*95f0*/  CALL.REL.NOINC `($_ZN7cutlass13device_kernelIN5flash19enable_sm80_to_sm89INS1_16FlashAttnBwdSm80INS1_25CollectiveMainloopBwdSm80ILi2ELi2EN4cute5tupleIJNS5_1CILi64EEENS7_ILi128EEES8_EEENS_10bfloat16_tEfNS_4arch4Sm80ELb0ELb0ELb1ELb0ELb0ELb0ELb0ELb0ELi2ELi2ELi4ELi2ELb1EEENS1_24CollectiveEpilogueBwdGQAISA_fSD_Li256ELb0ELb0EEENS1_19SingleTileSchedulerILb0ELb0ELb0ELi128EEEEEEEEEvNT_6ParamsE$_ZN4cute8gmem_ptrIPKN7cutlass10bfloat16_tEECI1NS_12iter_adaptorIS4_S5_EEES4_) ;  /* 0xffffd6c000007944 */ /* 0x022fea0003c3ffff */
[----:B------:R-:W2:Y:S01]  /*9600*/  LDL.64 R10, [R1+0x168] ;  /* 0x00016800010a7983 */ /* 0x000ea20000100a00 */
[----:B------:R-:W-:-:S03]  /*9610*/  MOV R9, R7 ;  /* 0x0000000700097202 */ /* 0x000fc60000000f00 */
[----:B--2---:R1:W-:Y:S02]  /*9620*/  STL.64 [R1+0x178], R10 ;  /* 0x0001780a01007387 */ /* 0x0043e40000100a00 */
[----:B-1----:R-:W-:Y:S02]  /*9630*/  MOV R10, 0x9650 ;  /* 0x00009650000a7802 */ /* 0x002fe40000000f00 */
[----:B------:R-:W-:Y:S05]  /*9640*/  CALL.REL.NOINC `($_ZN7cutlass13device_kernelIN5flash19enable_sm80_to_sm89INS1_16FlashAttnBwdSm80INS1_25CollectiveMainloopBwdSm80ILi2ELi2EN4cute5tupleIJNS5_1CILi64EEENS7_ILi128EEES8_EEENS_10bfloat16_tEfNS_4arch4Sm80ELb0ELb0ELb1ELb0ELb0ELb0ELb0ELb0ELi2ELi2ELi4ELi2ELb1EEENS1_24CollectiveEpilogueBwdGQAISA_fSD_Li256ELb0ELb0EEENS1_19SingleTileSchedulerILb0ELb0ELb0ELi128EEEEEEEEEvNT_6ParamsE$_ZN4cute3eso3ESOILb0ELb0EJNS_6LayoutINS_5tupleIJNS3_IJNS_1CILi8EEENS4_ILi1EEEEEENS4_ILi2EEES6_EEENS3_IJNS3_IJS6_NS4_ILi0EEEEEElSA_EEEEENS_10ViewEngineINS_8gmem_ptrIPKN7cutlass10bfloat16_tEEEEEEEC2ERKSD_RKSL_) ;  /* 0xffffc72000007944 */ /* 0x000fea0003c3ffff */
[----:B-1----:R-:W2:Y:S04]  /*9650*/  LDL.64 R8, [R14+0x18] ;  /* 0x000018000e087983 */ /* 0x002ea80000100a00 */
[----:B------:R-:W3:Y:S04]  /*9660*/  LDL.64 R10, [R14+0x10] ;  /* 0x000010000e0a7983 */ /* 0x000ee80000100a00 */
[----:B------:R1:W5:Y:S04]  /*9670*/  LDL.64 R112, [R1+0x170] ;  /* 0x0001700001707983 */ /* 0x0003680000100a00 */
[----:B------:R1:W5:Y:S04]  /*9680*/  LDL.64 R114, [R1+0x168] ;  /* 0x0001680001727983 */ /* 0x0003680000100a00 */
[----:B--2---:R-:W2:Y:S04]  /*9690*/  LD.E R6, [R8.64+0x4] ;  /* 0x0000040408067980 */ /* 0x004ea8000c101900 */
[----:B---3--:R-:W3:Y:S04]  /*96a0*/  LD.E R116, [R10.64+0xc] ;  /* 0x00000c040a747980 */ /* 0x008ee8000c101900 */
[----:B------:R1:W5:Y:S01]  /*96b0*/  LD.E R16, [R8.64] ;  /* 0x0000000408107980 */ /* 0x000362000c101900 */
[----:B------:R-:W-:-:S03]  /*96c0*/  MOV R18, 0x9700 ;  /* 0x0000970000127802 */ /* 0x000fc60000000f00 */
[----:B--2---:R1:W-:Y:S01]  /*96d0*/  STL [R1+0x168], R6 ;  /* 0x0001680601007387 */ /* 0x0043e20000100800 */
[----:B---3--:R-:W-:-:S03]  /*96e0*/  IMAD R116, R17, -0x40, R116 ;  /* 0xffffffc011747824 */ /* 0x008fc600078e0274 */
[----:B-1---5:R-:W-:Y:S05]  /*96f0*/  CALL.REL.NOINC `($_ZN7cutlass13device_kernelIN5flash19enable_sm80_to_sm89INS1_16FlashAttnBwdSm80INS1_25CollectiveMainloopBwdSm80ILi2ELi2EN4cute5tupleIJNS5_1CILi64EEENS7_ILi128EEES8_EEENS_10bfloat16_tEfNS_4arch4Sm80ELb0ELb0ELb1ELb0ELb0ELb0ELb0ELb0ELi2ELi2ELi4ELi2ELb1EEENS1_24CollectiveEpilogueBwdGQAISA_fSD_Li256ELb0ELb0EEENS1_19SingleTileSchedulerILb0ELb0ELb0ELi128EEEEEEEEEvNT_6ParamsE$_ZZN4cuteplIJiiEJNS_1CILi0EEES2_EEEDaRKNS_15ArithmeticTupleIJDpT_EEERKNS3_IJDpT0_EEEENKUlDpRKT_E_clIJiiEEEDaSH_) ;  /* 0xfffffb0000007944 */ /* 0x022fea0003c3ffff */
[----:B-----5:R-:W-:Y:S01]  /*9700*/  IMAD.IADD R21, R116, 0x1, -R21 ;  /* 0x0000000174157824 */ /* 0x020fe200078e0a15 */
[----:B------:R-:W-:Y:S02]  /*9710*/  MOV R7, RZ ;  /* 0x000000ff00077202 */ /* 0x000fe40000000f00 */
[----:B------:R-:W-:Y:S02]  /*9720*/  MOV R8, 0x9740 ;  /* 0x0000974000087802 */ /* 0x000fe40000000f00 */
[----:B--2---:R-:W-:Y:S05]  /*9730*/  CALL.REL.NOINC `($_ZN7cutlass13device_kernelIN5flash19enable_sm80_to_sm89INS1_16FlashAttnBwdSm80INS1_25CollectiveMainloopBwdSm80ILi2ELi2EN4cute5tupleIJNS5_1CILi64EEENS7_ILi128EEES8_EEENS_10bfloat16_tEfNS_4arch4Sm80ELb0ELb0ELb1ELb0ELb0ELb0ELb0ELb0ELi2ELi2ELi4ELi2ELb1EEENS1_24CollectiveEpilogueBwdGQAISA_fSD_Li256ELb0ELb0EEENS1_19SingleTileSchedulerILb0ELb0ELb0ELi128EEEEEEEEEvNT_6ParamsE$_ZN4cute3eso3ESOILb1ELb0EJNS_1CILi0EEEiS3_EEC2ERKS3_RKiS6_) ;  /* 0xffffcc7000007944 */ /* 0x004fea0003c3ffff */
[----:B-1----:R-:W2:Y:S01]  /*9740*/  LDL R7, [R1+0x168] ;  /* 0x0001680001077983 */ /* 0x002ea20000100800 */
[----:B------:R-:W-:Y:S01]  /*9750*/  IMAD.MOV.U32 R6, RZ, RZ, R4 ;  /* 0x000000ffff067224 */ /* 0x000fe200078e0004 */
[----:B------:R-:W-:Y:S02]  /*9760*/  MOV R16, 0x9790 ;  /* 0x0000979000107802 */ /* 0x000fe40000000f00 */
[----:B--2---:R-:W-:Y:S02]  /*9770*/  SHF.L.U32 R7, R7, 0x5, RZ ;  /* 0x0000000507077819 */ /* 0x004fe400000006ff */
[----:B------:R-:W-:Y:S05]  /*9780*/  CALL.REL.NOINC `($_ZN7cutlass13device_kernelIN5flash19enable_sm80_to_sm89INS1_16FlashAttnBwdSm80INS1_25CollectiveMainloopBwdSm80ILi2ELi2EN4cute5tupleIJNS5_1CILi64EEENS7_ILi128EEES8_EEENS_10bfloat16_tEfNS_4arch4Sm80ELb0ELb0ELb1ELb0ELb0ELb0ELb0ELb0ELi2ELi2ELi4ELi2ELb1EEENS1_24CollectiveEpilogueBwdGQAISA_fSD_Li256ELb0ELb0EEENS1_19SingleTileSchedulerILb0ELb0ELb0ELi128EEEEEEEEEvNT_6ParamsE$_ZN4cute5tupleIJiEEC2ERKi) ;  /* 0xffffd45000007944 */ /* 0x000fea0003c3ffff */
[----:B------:R1:W5:Y:S01]  /*9790*/  LDL R7, [R1+0x168] ;  /* 0x0001680001077983 */ /* 0x0003620000100800 */
[----:B------:R-:W-:Y:S02]  /*97a0*/  MOV R6, R20 ;  /* 0x0000001400067202 */ /* 0x000fe40000000f00 */
[----:B------:R-:W-:-:S02]  /*97b0*/  MOV R16, 0x97d0 ;  /* 0x000097d000107802 */ /* 0x000fc40000000f00 */
[----:B-1---5:R-:W-:Y:S05]  /*97c0*/  CALL.REL.NOINC `($_ZN7cutlass13device_kernelIN5flash19enable_sm80_to_sm89INS1_16FlashAttnBwdSm80INS1_25CollectiveMainloopBwdSm80ILi2ELi2EN4cute5tupleIJNS5_1CILi64EEENS7_ILi128EEES8_EEENS_10bfloat16_tEfNS_4arch4Sm80ELb0ELb0ELb1ELb0ELb0ELb0ELb0ELb0ELi2ELi2ELi4ELi2ELb1EEENS1_24CollectiveEpilogueBwdGQAISA_fSD_Li256ELb0ELb0EEENS1_19SingleTileSchedulerILb0ELb0ELb0ELi128EEEEEEEEEvNT_6ParamsE$_ZN4cute5tupleIJiEEC2ERKi) ;  /* 0xffffd41000007944 */ /* 0x022fea0003c3ffff */
[----:B------:R1:W5:Y:S01]  /*97d0*/  LDL R7, [R1+0x178] ;  /* 0x0001780001077983 */ /* 0x0003620000100800 */
[----:B------:R-:W-:-:S02]  /*97e0*/  MOV R6, R4 ;  /* 0x0000000400067202 */ /* 0x000fc40000000f00 */
[----:B------:R-:W-:Y:S02]  /*97f0*/  MOV R16, 0x9810 ;  /* 0x0000981000107802 */ /* 0x000fe40000000f00 */
[----:B-1---5:R-:W-:Y:S05]  /*9800*/  CALL.REL.NOINC `($_ZN7cutlass13device_kernelIN5flash19enable_sm80_to_sm89INS1_16FlashAttnBwdSm80INS1_25CollectiveMainloopBwdSm80ILi2ELi2EN4cute5tupleIJNS5_1CILi64EEENS7_ILi128EEES8_EEENS_10bfloat16_tEfNS_4arch4Sm80ELb0ELb0ELb1ELb0ELb0ELb0ELb0ELb0ELi2ELi2ELi4ELi2ELb1EEENS1_24CollectiveEpilogueBwdGQAISA_fSD_Li256ELb0ELb0EEENS1_19SingleTileSchedulerILb0ELb0ELb0ELi128EEEEEEEEEvNT_6ParamsE$_ZN4cute5tupleIJiEEC2ERKi) ;  /* 0xffffd3d000007944 */ /* 0x022fea0003c3ffff */
[----:B------:R1:W5:Y:S01]  /*9810*/  LDL R7, [R1+0x168] ;  /* 0x0001680001077983 */ /* 0x0003620000100800 */
[----:B------:R-:W-:Y:S02]  /*9820*/  MOV R6, R4 ;  /* 0x0000000400067202 */ /* 0x000fe40000000f00 */
[----:B------:R-:W-:Y:S02]  /*9830*/  MOV R8, 0x9850 ;  /* 0x0000985000087802 */ /* 0x000fe40000000f00 */
[----:B-1---5:R-:W-:Y:S05]  /*9840*/  CALL.REL.NOINC `($_ZN7cutlass13device_kernelIN5flash19enable_sm80_to_sm89INS1_16FlashAttnBwdSm80INS1_25CollectiveMainloopBwdSm80ILi2ELi2EN4cute5tupleIJNS5_1CILi64EEENS7_ILi128EEES8_EEENS_10bfloat16_tEfNS_4arch4Sm80ELb0ELb0ELb1ELb0ELb0ELb0ELb0ELb0ELi2ELi2ELi4ELi2ELb1EEENS1_24CollectiveEpilogueBwdGQAISA_fSD_Li256ELb0ELb0EEENS1_19SingleTileSchedulerILb0ELb0ELb0ELi128EEEEEEEEEvNT_6ParamsE$_ZN4cute3eso3ESOILb0ELb1EJiNS_1CILi0EEEEEC2ERKiRKS3_) ;  /* 0xffffc81000007944 */ /* 0x022fea0003c3ffff */
[----:B-1----:R1:W5:Y:S01]  /*9850*/  LDL R7, [R1+0x168] ;  /* 0x0001680001077983 */ /* 0x0023620000100800 */
[----:B------:R-:W-:-:S03]  /*9860*/  MOV R10, 0x9880 ;  /* 0x00009880000a7802 */ /* 0x000fc60000000f00 */
[----:B-1---5:R-:W-:Y:S05]  /*9870*/  CALL.REL.NOINC `($_ZN7cutlass13device_kernelIN5flash19enable_sm80_to_sm89INS1_16FlashAttnBwdSm80INS1_25CollectiveMainloopBwdSm80ILi2ELi2EN4cute5tupleIJNS5_1CILi64EEENS7_ILi128EEES8_EEENS_10bfloat16_tEfNS_4arch4Sm80ELb0ELb0ELb1ELb0ELb0ELb0ELb0ELb0ELi2ELi2ELi4ELi2ELb1EEENS1_24CollectiveEpilogueBwdGQAISA_fSD_Li256ELb0ELb0EEENS1_19SingleTileSchedulerILb0ELb0ELb0ELi128EEEEEEEEEvNT_6ParamsE$_ZZN4cuteplIJNS_1CILi0EEES2_EJiEEEDaRKNS_15ArithmeticTupleIJDpT_EEERKNS3_IJDpT0_EEEENKUlDpRKT_E_clIJiS2_EEEDaSH_) ;  /* 0xfffff68000007944 */ /* 0x022fea0003c3ffff */
[----:B------:R-:W-:Y:S02]  /*9880*/  MOV R10, 0x98a0 ;  /* 0x000098a0000a7802 */ /* 0x000fe40000000f00 */
[----:B-1---5:R-:W-:Y:S05]  /*9890*/  CALL.REL.NOINC `($_ZN7cutlass13device_kernelIN5flash19enable_sm80_to_sm89INS1_16FlashAttnBwdSm80INS1_25CollectiveMainloopBwdSm80ILi2ELi2EN4cute5tupleIJNS5_1CILi64EEENS7_ILi128EEES8_EEENS_10bfloat16_tEfNS_4arch4Sm80ELb0ELb0ELb1ELb0ELb0ELb0ELb0ELb0ELi2ELi2ELi4ELi2ELb1EEENS1_24CollectiveEpilogueBwdGQAISA_fSD_Li256ELb0ELb0EEENS1_19SingleTileSchedulerILb0ELb0ELb0ELi128EEEEEEEEEvNT_6ParamsE$_ZZN4cuteplIJNS_1CILi0EEES2_EJiS2_EEEDaRKNS_15ArithmeticTupleIJDpT_EEERKNS3_IJDpT0_EEEENKUlDpRKT_E_clIJiS2_EEEDaSH_) ;  /* 0xfffff6d000007944 */ /* 0x022fea0003c3ffff */
[----:B------:R2:W-:Y:S04]  /*98a0*/  STL [R1+0x180], RZ ;  /* 0x000180ff01007387 */ /* 0x0005e80000100800 */
[----:B------:R-:W3:Y:S04]  /*98b0*/  LDL.64 R8, [R14+0x30] ;  /* 0x000030000e087983 */ /* 0x000ee80000100a00 */
[----:B---3--:R3:W4:Y:S01]  /*98c0*/  LD.E.U8 R6, [R8.64] ;  /* 0x0000000408067980 */ /* 0x008722000c101100 */
[----:B------:R-:W-:Y:S01]  /*98d0*/  IMAD.MOV.U32 R16, RZ, RZ, RZ ;  /* 0x000000ffff107224 */ /* 0x000fe200078e00ff */
[----:B---3--:R-:W-:-:S02]  /*98e0*/  MOV R8, 0x9920 ;  /* 0x0000992000087802 */ /* 0x008fc40000000f00 */
[----:B----4-:R-:W-:-:S04]  /*98f0*/  LOP3.LUT R6, R6, 0x1, RZ, 0xc0, !PT ;  /* 0x0000000106067812 */ /* 0x010fc800078ec0ff */
[----:B------:R-:W-:-:S08]  /*9900*/  ISETP.NE.U32.AND P0, PT, R6, 0x1, PT ;  /* 0x000000010600780c */ /* 0x000fd00003f05070 */
[----:B-12--5:R-:W-:Y:S05]  /*9910*/  CALL.REL.NOINC `($_ZN7cutlass13device_kernelIN5flash19enable_sm80_to_sm89INS1_16FlashAttnBwdSm80INS1_25CollectiveMainloopBwdSm80ILi2ELi2EN4cute5tupleIJNS5_1CILi64EEENS7_ILi128EEES8_EEENS_10bfloat16_tEfNS_4arch4Sm80ELb0ELb0ELb1ELb0ELb0ELb0ELb0ELb0ELi2ELi2ELi4ELi2ELb1EEENS1_24CollectiveEpilogueBwdGQAISA_fSD_Li256ELb0ELb0EEENS1_19SingleTileSchedulerILb0ELb0ELb0ELi128EEEEEEEEEvNT_6ParamsE$_ZN4cute3eso3ESOILb1ELb0EJNS_10UnderscoreEiiEEC2ERKS2_RKiS7_) ;  /* 0xffffc89000007944 */ /* 0x026fea0003c3ffff */
[----:B------:R-:W2:Y:S01]  /*9920*/  LDL R9, [R1+0x168] ;  /* 0x0001680001097983 */ /* 0x000ea20000100800 */
[----:B------:R-:W-:Y:S02]  /*9930*/  MOV R8, 0x99a0 ;  /* 0x000099a000087802 */ /* 0x000fe40000000f00 */
[----:B-12---:R-:W-:Y:S01]  /*9940*/  SHF.R.S32.HI R6, RZ, 0x1f, R9 ;  /* 0x0000001fff067819 */ /* 0x006fe20000011409 */
[-C--:B------:R-:W-:Y:S02]  /*9950*/  IMAD R7, R115, R9.reuse, RZ ;  /* 0x0000000973077224 */ /* 0x080fe400078e02ff */
[----:B------:R-:W-:-:S04]  /*9960*/  IMAD.WIDE.U32 R10, R114, R9, RZ ;  /* 0x00000009720a7225 */ /* 0x000fc800078e00ff */
[----:B------:R-:W-:-:S05]  /*9970*/  IMAD R7, R114, R6, R7 ;  /* 0x0000000672077224 */ /* 0x000fca00078e0207 */
[----:B------:R-:W-:Y:S02]  /*9980*/  IADD3 R7, R11, R7, RZ ;  /* 0x000000070b077210 */ /* 0x000fe40007ffe0ff */
[----:B------:R-:W-:Y:S05]  /*9990*/  CALL.REL.NOINC `($_ZN7cutlass13device_kernelIN5flash19enable_sm80_to_sm89INS1_16FlashAttnBwdSm80INS1_25CollectiveMainloopBwdSm80ILi2ELi2EN4cute5tupleIJNS5_1CILi64EEENS7_ILi128EEES8_EEENS_10bfloat16_tEfNS_4arch4Sm80ELb0ELb0ELb1ELb0ELb0ELb0ELb0ELb0ELi2ELi2ELi4ELi2ELb1EEENS1_24CollectiveEpilogueBwdGQAISA_fSD_Li256ELb0ELb0EEENS1_19SingleTileSchedulerILb0ELb0ELb0ELi128EEEEEEEEEvNT_6ParamsE$_ZN4cute3eso3ESOILb1ELb0EJNS_6LayoutINS_5tupleIJNS3_IJNS_1CILi8EEENS4_ILi1EEEEEEEEENS3_IJNS3_IJS6_NS4_ILi0EEEEEEEEEEElEEC2ERKSC_RKl) ;  /* 0xffffceb000007944 */ /* 0x000fea0003c3ffff */
[----:B-1----:R-:W2:Y:S01]  /*99a0*/  LDL.64 R6, [R1+0x168] ;  /* 0x0001680001067983 */ /* 0x002ea20000100a00 */
[----:B------:R-:W-:Y:S02]  /*99b0*/  MOV R16, 0x99f0 ;  /* 0x000099f000107802 */ /* 0x000fe40000000f00 */
[----:B--2---:R-:W-:-:S04]  /*99c0*/  LEA R10, P1, R6, R112, 0x1 ;  /* 0x00000070060a7211 */ /* 0x004fc800078208ff */
[----:B------:R-:W-:-:S04]  /*99d0*/  LEA.HI.X R15, R6, R113, R7, 0x1, P1 ;  /* 0x00000071060f7211 */ /* 0x000fc800008f0c07 */
[----:B------:R-:W-:Y:S05]  /*99e0*/  CALL.REL.NOINC `($_ZN7cutlass13device_kernelIN5flash19enable_sm80_to_sm89INS1_16FlashAttnBwdSm80INS1_25CollectiveMainloopBwdSm80ILi2ELi2EN4cute5tupleIJNS5_1CILi64EEENS7_ILi128EEES8_EEENS_10bfloat16_tEfNS_4arch4Sm80ELb0ELb0ELb1ELb0ELb0ELb0ELb0ELb0ELi2ELi2ELi4ELi2ELb1EEENS1_24CollectiveEpilogueBwdGQAISA_fSD_Li256ELb0ELb0EEENS1_19SingleTileSchedulerILb0ELb0ELb0ELi128EEEEEEEEEvNT_6ParamsE$_ZN4cute8gmem_ptrIPKN7cutlass10bfloat16_tEECI1NS_12iter_adaptorIS4_S5_EEES4_) ;  /* 0xffffd2d000007944 */ /* 0x000fea0003c3ffff */
[----:B------:R1:W5:Y:S01]  /*99f0*/  LDL.64 R6, [R1+0x168] ;  /* 0x0001680001067983 */ /* 0x0003620000100a00 */
[----:B------:R-:W-:-:S03]  /*9a00*/  MOV R10, 0x9a20 ;  /* 0x00009a20000a7802 */ /* 0x000fc60000000f00 */
[----:B-1---5:R-:W-:Y:S05]  /*9a10*/  CALL.REL.NOINC `($_ZN7cutlass13device_kernelIN5flash19enable_sm80_to_sm89INS1_16FlashAttnBwdSm80INS1_25CollectiveMainloopBwdSm80ILi2ELi2EN4cute5tupleIJNS5_1CILi64EEENS7_ILi128EEES8_EEENS_10bfloat16_tEfNS_4arch4Sm80ELb0ELb0ELb1ELb0ELb0ELb0ELb0ELb0ELi2ELi2ELi4ELi2ELb1EEENS1_24CollectiveEpilogueBwdGQAISA_fSD_Li256ELb0ELb0EEENS1_19SingleTileSchedulerILb0ELb0ELb0ELi128EEEEEEEEEvNT_6ParamsE$_ZN4cute3eso3ESOILb1ELb0EJNS_6LayoutINS_5tupleIJNS3_IJNS_1CILi8EEENS4_ILi1EEEEEEEEENS3_IJNS3_IJS6_NS4_ILi0EEEEEEEEEEENS_10ViewEngineINS_8gmem_ptrIPKN7cutlass10bfloat16_tEEEEEEEC2ERKSC_RKSK_) ;  /* 0xffffcd6000007944 */ /* 0x022fea0003c3ffff */
[----:B------:R2:W5:Y:S01]  /*9a20*/  LDL.64 R10, [R1+0x168] ;  /* 0x00016800010a7983 */ /* 0x0005620000100a00 */
[----:B------:R-:W-:Y:S02]  /*9a30*/  MOV R16, RZ ;  /* 0x000000ff00107202 */ /* 0x000fe40000000f00 */
[----:B-1----:R-:W-:Y:S02]  /*9a40*/  MOV R8, 0x9a60 ;  /* 0x00009a6000087802 */ /* 0x002fe40000000f00 */
[----:B--2--5:R-:W-:Y:S05]  /*9a50*/  CALL.REL.NOINC `($_ZN7cutlass13device_kernelIN5flash19enable_sm80_to_sm89INS1_16FlashAttnBwdSm80INS1_25CollectiveMainloopBwdSm80ILi2ELi2EN4cute5tupleIJNS5_1CILi64EEENS7_ILi128EEES8_EEENS_10bfloat16_tEfNS_4arch4Sm80ELb0ELb0ELb1ELb0ELb0ELb0ELb0ELb0ELi2ELi2ELi4ELi2ELb1EEENS1_24CollectiveEpilogueBwdGQAISA_fSD_Li256ELb0ELb0EEENS1_19SingleTileSchedulerILb0ELb0ELb0ELi128EEEEEEEEEvNT_6ParamsE$_ZN4cute3eso3ESOILb1ELb0EJNS_10UnderscoreEiiEEC2ERKS2_RKiS7_) ;  /* 0xffffc75000007944 */ /* 0x024fea0003c3ffff */
[----:B-1----:R-:W2:Y:S01]  /*9a60*/  LDL R7, [R1+0x168] ;  /* 0x0001680001077983 */ /* 0x002ea20000100800 */
[----:B------:R-:W-:Y:S02]  /*9a70*/  MOV R8, 0x9aa0 ;  /* 0x00009aa000087802 */ /* 0x000fe40000000f00 */
[----:B--2---:R-:W-:Y:S02]  /*9a80*/  SHF.L.U32 R7, R7, 0xb, RZ ;  /* 0x0000000b07077819 */ /* 0x004fe400000006ff */
[----:B------:R-:W-:Y:S05]  /*9a90*/  CALL.REL.NOINC `($_ZN7cutlass13device_kernelIN5flash19enable_sm80_to_sm89INS1_16FlashAttnBwdSm80INS1_25CollectiveMainloopBwdSm80ILi2ELi2EN4cute5tupleIJNS5_1CILi64EEENS7_ILi128EEES8_EEENS_10bfloat16_tEfNS_4arch4Sm80ELb0ELb0ELb1ELb0ELb0ELb0ELb0ELb0ELi2ELi2ELi4ELi2ELb1EEENS1_24CollectiveEpilogueBwdGQAISA_fSD_Li256ELb0ELb0EEENS1_19SingleTileSchedulerILb0ELb0ELb0ELi128EEEEEEEEEvNT_6ParamsE$_ZN4cute3eso3ESOILb1ELb0EJNS_6LayoutINS_5tupleIJNS3_IJNS_1CILi8EEENS4_ILi1EEEEEEEEENS3_IJNS3_IJS6_NS4_ILi0EEEEEEEEEEEiEEC2ERKSC_RKi) ;  /* 0xffffcd7000007944 */ /* 0x000fea0003c3ffff */
[----:B-1----:R-:W2:Y:S01]  /*9aa0*/  LDL R7, [R1+0x168] ;  /* 0x0001680001077983 */ /* 0x002ea20000100800 */
[----:B------:R-:W-:Y:S01]  /*9ab0*/  MOV R16, 0x9ae0 ;  /* 0x00009ae000107802 */ /* 0x000fe20000000f00 */
[----:B--2---:R-:W-:-:S04]  /*9ac0*/  IMAD.WIDE R8, R7, 0x2, R22 ;  /* 0x0000000207087825 */ /* 0x004fc800078e0216 */
[----:B------:R-:W-:Y:S05]  /*9ad0*/  CALL.REL.NOINC `($_ZN7cutlass13device_kernelIN5flash19enable_sm80_to_sm89INS1_16FlashAttnBwdSm80INS1_25CollectiveMainloopBwdSm80ILi2ELi2EN4cute5tupleIJNS5_1CILi64EEENS7_ILi128EEES8_EEENS_10bfloat16_tEfNS_4arch4Sm80ELb0ELb0ELb1ELb0ELb0ELb0ELb0ELb0ELi2ELi2ELi4ELi2ELb1EEENS1_24CollectiveEpilogueBwdGQAISA_fSD_Li256ELb0ELb0EEENS1_19SingleTileSchedulerILb0ELb0ELb0ELi128EEEEEEEEEvNT_6ParamsE$_ZN4cute8smem_ptrIPN7cutlass10bfloat16_tEECI1NS_12iter_adaptorIS3_S4_EEES3_) ;  /* 0xffffd2c000007944 */ /* 0x000fea0003c3ffff */
[----:B------:R1:W5:Y:S01]  /*9ae0*/  LDL.64 R6, [R1+0x168] ;  /* 0x0001680001067983 */ /* 0x0003620000100a00 */
[----:B------:R-:W-:-:S03]  /*9af0*/  MOV R16, 0x9b10 ;  /* 0x00009b1000107802 */ /* 0x000fc60000000f00 */
[----:B-1---5:R-:W-:Y:S05]  /*9b00*/  CALL.REL.NOINC `($_ZN7cutlass13device_kernelIN5flash19enable_sm80_to_sm89INS1_16FlashAttnBwdSm80INS1_25CollectiveMainloopBwdSm80ILi2ELi2EN4cute5tupleIJNS5_1CILi64EEENS7_ILi128EEES8_EEENS_10bfloat16_tEfNS_4arch4Sm80ELb0ELb0ELb1ELb0ELb0ELb0ELb0ELb0ELi2ELi2ELi4ELi2ELb1EEENS1_24CollectiveEpilogueBwdGQAISA_fSD_Li256ELb0ELb0EEENS1_19SingleTileSchedulerILb0ELb0ELb0ELi128EEEEEEEEEvNT_6ParamsE$_ZN4cute3eso3ESOILb1ELb0EJNS_6LayoutINS_5tupleIJNS3_IJNS_1CILi8EEENS4_ILi1EEEEEEEEENS3_IJNS3_IJS6_NS4_ILi0EEEEEEEEEEENS_10ViewEngineINS_8smem_ptrIPN7cutlass10bfloat16_tEEEEEEEC2ERKSC_RKSJ_) ;  /* 0xffffccb000007944 */ /* 0x022fea0003c3ffff */
[----:B-1----:R1:W5:Y:S01]  /*9b10*/  LDL.64 R8, [R1+0x168] ;  /* 0x0001680001087983 */ /* 0x0023620000100a00 */
[----:B------:R-:W-:-:S02]  /*9b20*/  MOV R15, R11 ;  /* 0x0000000b000f7202 */ /* 0x000fc40000000f00 */
[----:B------:R-:W-:Y:S02]  /*9b30*/  MOV R16, 0x9b50 ;  /* 0x00009b5000107802 */ /* 0x000fe40000000f00 */
[----:B-1---5:R-:W-:Y:S05]  /*9b40*/  CALL.REL.NOINC `($_ZN7cutlass13device_kernelIN5flash19enable_sm80_to_sm89INS1_16FlashAttnBwdSm80INS1_25CollectiveMainloopBwdSm80ILi2ELi2EN4cute5tupleIJNS5_1CILi64EEENS7_ILi128EEES8_EEENS_10bfloat16_tEfNS_4arch4Sm80ELb0ELb0ELb1ELb0ELb0ELb0ELb0ELb0ELi2ELi2ELi4ELi2ELb1EEENS1_24CollectiveEpilogueBwdGQAISA_fSD_Li256ELb0ELb0EEENS1_19SingleTileSchedulerILb0ELb0ELb0ELi128EEEEEEEEEvNT_6ParamsE$_ZN4cute8gmem_ptrIPKN7cutlass10bfloat16_tEECI1NS_12iter_adaptorIS4_S5_EEES4_) ;  /* 0xffffd17000007944 */ /* 0x022fea0003c3ffff */
[----:B------:R1:W5:Y:S01]  /*9b50*/  LDL.64 R6, [R1+0x168] ;  /* 0x0001680001067983 */ /* 0x0003620000100a00 */
[----:B------:R-:W-:-:S03]  /*9b60*/  MOV R16, 0x9b80 ;  /* 0x00009b8000107802 */ /* 0x000fc60000000f00 */
[----:B-1---5:R-:W-:Y:S05]  /*9b70*/  CALL.REL.NOINC `($_ZN7cutlass13device_kernelIN5flash19enable_sm80_to_sm89INS1_16FlashAttnBwdSm80INS1_25CollectiveMainloopBwdSm80ILi2ELi2EN4cute5tupleIJNS5_1CILi64EEENS7_ILi128EEES8_EEENS_10bfloat16_tEfNS_4arch4Sm80ELb0ELb0ELb1ELb0ELb0ELb0ELb0ELb0ELi2ELi2ELi4ELi2ELb1EEENS1_24CollectiveEpilogueBwdGQAISA_fSD_Li256ELb0ELb0EEENS1_19SingleTileSchedulerILb0ELb0ELb0ELi128EEEEEEEEEvNT_6ParamsE$_ZN4cute8gmem_ptrIPKN7cutlass9uint128_tEECI1NS_12iter_adaptorIS4_S5_EEES4_) ;  /* 0xffffd19000007944 */ /* 0x022fea0003c3ffff */
[----:B------:R1:W5:Y:S01]  /*9b80*/  LDL.64 R6, [R1+0x168] ;  /* 0x0001680001067983 */ /* 0x0003620000100a00 */
[----:B------:R-:W-:-:S03]  /*9b90*/  MOV R16, 0x9bb0 ;  /* 0x00009bb000107802 */ /* 0x000fc60000000f00 */
[----:B-1---5:R-:W-:Y:S05]  /*9ba0*/  CALL.REL.NOINC `($_ZN7cutlass13device_kernelIN5flash19enable_sm80_to_sm89INS1_16FlashAttnBwdSm80INS1_25CollectiveMainloopBwdSm80ILi2ELi2EN4cute5tupleIJNS5_1CILi64EEENS7_ILi128EEES8_EEENS_10bfloat16_tEfNS_4arch4Sm80ELb0ELb0ELb1ELb0ELb0ELb0ELb0ELb0ELi2ELi2ELi4ELi2ELb1EEENS1_24CollectiveEpilogueBwdGQAISA_fSD_Li256ELb0ELb0EEENS1_19SingleTileSchedulerILb0ELb0ELb0ELi128EEEEEEEEEvNT_6ParamsE$_ZN4cute3eso3ESOILb1ELb0EJNS_6LayoutINS_5tupleIJNS3_IJNS_1CILi1EEES5_EEEEEENS3_IJNS3_IJS5_NS4_ILi0EEEEEEEEEEENS_10ViewEngineINS_8gmem_ptrIPKN7cutlass9uint128_tEEEEEEEC2ERKSB_RKSJ_) ;  /* 0xffffca0000007944 */ /* 0x022fea0003c3ffff */
[----:B------:R2:W5:Y:S01]  /*9bb0*/  LDL.64 R116, [R1+0x168] ;  /* 0x0001680001747983 */ /* 0x0005620000100a00 */
[----:B------:R-:W-:-:S03]  /*9bc0*/  MOV R16, 0x9be0 ;  /* 0x00009be000107802 */ /* 0x000fc60000000f00 */
[----:B-12--5:R-:W-:Y:S05]  /*9bd0*/  CALL.REL.NOINC `($_ZN7cutlass13device_kernelIN5flash19enable_sm80_to_sm89INS1_16FlashAttnBwdSm80INS1_25CollectiveMainloopBwdSm80ILi2ELi2EN4cute5tupleIJNS5_1CILi64EEENS7_ILi128EEES8_EEENS_10bfloat16_tEfNS_4arch4Sm80ELb0ELb0ELb1ELb0ELb0ELb0ELb0ELb0ELi2ELi2ELi4ELi2ELb1EEENS1_24CollectiveEpilogueBwdGQAISA_fSD_Li256ELb0ELb0EEENS1_19SingleTileSchedulerILb0ELb0ELb0ELi128EEEEEEEEEvNT_6ParamsE$_ZN4cute8smem_ptrIPN7cutlass10bfloat16_tEECI1NS_12iter_adaptorIS3_S4_EEES3_) ;  /* 0xffffd1c000007944 */ /* 0x026fea0003c3ffff */
[----:B------:R1:W5:Y:S01]  /*9be0*/  LDL.64 R6, [R1+0x168] ;  /* 0x0001680001067983 */ /* 0x0003620000100a00 */
[----:B------:R-:W-:-:S03]  /*9bf0*/  MOV R10, 0x9c10 ;  /* 0x00009c10000a7802 */ /* 0x000fc60000000f00 */
[----:B-1---5:R-:W-:Y:S05]  /*9c00*/  CALL.REL.NOINC `($_ZN7cutlass13device_kernelIN5flash19enable_sm80_to_sm89INS1_16FlashAttnBwdSm80INS1_25CollectiveMainloopBwdSm80ILi2ELi2EN4cute5tupleIJNS5_1CILi64EEENS7_ILi128EEES8_EEENS_10bfloat16_tEfNS_4arch4Sm80ELb0ELb0ELb1ELb0ELb0ELb0ELb0ELb0ELi2ELi2ELi4ELi2ELb1EEENS1_24CollectiveEpilogueBwdGQAISA_fSD_Li256ELb0ELb0EEENS1_19SingleTileSchedulerILb0ELb0ELb0ELi128EEEEEEEEEvNT_6ParamsE$_ZN4cute8smem_ptrIPN7cutlass9uint128_tEECI1NS_12iter_adaptorIS3_S4_EEES3_) ;  /* 0xffffd1e000007944 */ /* 0x022fea0003c3ffff */
[----:B-1----:R1:W5:Y:S01]  /*9c10*/  LDL.64 R6, [R1+0x168] ;  /* 0x0001680001067983 */ /* 0x0023620000100a00 */
[----:B------:R-:W-:-:S03]  /*9c20*/  MOV R10, 0x9c40 ;  /* 0x00009c40000a7802 */ /* 0x000fc60000000f00 */
[----:B-1---5:R-:W-:Y:S05]  /*9c30*/  CALL.REL.NOINC `($_ZN7cutlass13device_kernelIN5flash19enable_sm80_to_sm89INS1_16FlashAttnBwdSm80INS1_25CollectiveMainloopBwdSm80ILi2ELi2EN4cute5tupleIJNS5_1CILi64EEENS7_ILi128EEES8_EEENS_10bfloat16_tEfNS_4arch4Sm80ELb0ELb0ELb1ELb0ELb0ELb0ELb0ELb0ELi2ELi2ELi4ELi2ELb1EEENS1_24CollectiveEpilogueBwdGQAISA_fSD_Li256ELb0ELb0EEENS1_19SingleTileSchedulerILb0ELb0ELb0ELi128EEEEEEEEEvNT_6ParamsE$_ZN4cute3eso3ESOILb1ELb0EJNS_6LayoutINS_5tupleIJNS3_IJNS_1CILi1EEES5_EEEEEENS3_IJNS3_IJS5_NS4_ILi0EEEEEEEEEEENS_10ViewEngineINS_8smem_ptrIPN7cutlass9uint128_tEEEEEEEC2ERKSB_RKSI_) ;  /* 0xffffc9c000007944 */ /* 0x022fea0003c3ffff */
[----:B-1----:R1:W5:Y:S01]  /*9c40*/  LDL R6, [R1+0x168] ;  /* 0x0001680001067983 */ /* 0x0023620000100800 */
[----:B------:R-:W-:-:S03]  /*9c50*/  MOV R8, 0x9c70 ;  /* 0x00009c7000087802 */ /* 0x000fc60000000f00 */
[----:B-1---5:R-:W-:Y:S05]  /*9c60*/  CALL.REL.NOINC `($_ZN7cutlass13device_kernelIN5flash19enable_sm80_to_sm89INS1_16FlashAttnBwdSm80INS1_25CollectiveMainloopBwdSm80ILi2ELi2EN4cute5tupleIJNS5_1CILi64EEENS7_ILi128EEES8_EEENS_10bfloat16_tEfNS_4arch4Sm80ELb0ELb0ELb1ELb0ELb0ELb0ELb0ELb0ELi2ELi2ELi4ELi2ELb1EEENS1_24CollectiveEpilogueBwdGQAISA_fSD_Li256ELb0ELb0EEENS1_19SingleTileSchedulerILb0ELb0ELb0ELi128EEEEEEEEEvNT_6ParamsE$_ZN73_INTERNAL_24fd9406_37_flash_bwd_hdim64_bf16_softcap_sm80_cu_8e232a79_330724__cvta_generic_to_sharedEPKv) ;  /* 0xffffd20000007944 */ /* 0x022fea0003c3ffff */
[----:B------:R-:W-:Y:S01]  /*9c70*/  ISETP.GE.OR P0, PT, R200, R21, P0 ;  /* 0x00000015c800720c */ /* 0x000fe20000706670 */
[----:B------:R-:W-:Y:S02]  /*9c80*/  IMAD.MOV.U32 R8, RZ, RZ, 0x1 ;  /* 0x00000001ff087424 */ /* 0x000fe400078e00ff */
[----:B------:R-:W-:-:S03]  /*9c90*/  IMAD.MOV.U32 R7, RZ, RZ, 0x1 ;  /* 0x00000001ff077424 */ /* 0x000fc600078e00ff */
[----:B------:R1:W-:Y:S07]  /*9ca0*/  STL [R1+0x180], R8 ;  /* 0x0001800801007387 */ /* 0x0003ee0000100800 */
[----:B------:R-:W-:Y:S01]  /*9cb0*/  @!PT LDS RZ, [RZ] ;  /* 0x00000000fffff984 */ /* 0x000fe20000000800 */
[----:B------:R-:W-:Y:S01]  /*9cc0*/  @!PT LDS RZ, [RZ] ;  /* 0x00000000fffff984 */ /* 0x000fe20000000800 */
[----:B------:R-:W-:Y:S01]  /*9cd0*/  @!PT LDS RZ, [RZ] ;  /* 0x00000000fffff984 */ /* 0x000fe20000000800 */
[----:B------:R2:W-:Y:S01]  /*9ce0*/  LDGSTS.E.BYPASS.LTC128B.128 [R6], [R116.64], !P0 ;  /* 0x0000000074067fae */ /* 0x0005e2000c101d44 */
[----:B-1----:R-:W-:-:S03]  /*9cf0*/  MOV R8, 0x9d10 ;  /* 0x00009d1000087802 */ /* 0x002fc60000000f00 */
[----:B--2---:R-:W-:Y:S05]  /*9d00*/  CALL.REL.NOINC `($_ZN7cutlass13device_kernelIN5flash19enable_sm80_to_sm89INS1_16FlashAttnBwdSm80INS1_25CollectiveMainloopBwdSm80ILi2ELi2EN4cute5tupleIJNS5_1CILi64EEENS7_ILi128EEES8_EEENS_10bfloat16_tEfNS_4arch4Sm80ELb0ELb0ELb1ELb0ELb0ELb0ELb0ELb0ELi2ELi2ELi4ELi2ELb1EEENS1_24CollectiveEpilogueBwdGQAISA_fSD_Li256ELb0ELb0EEENS1_19SingleTileSchedulerILb0ELb0ELb0ELi128EEEEEEEEEvNT_6ParamsE$_ZN4cute3eso3ESOILb1ELb0EJNS_1CILi0EEEiS3_EEC2ERKS3_RKiS6_) ;  /* 0xffffc6a000007944 */ /* 0x004fea0003c3ffff */
[----:B-1----:R-:W2:Y:S01]  /*9d10*/  LDL R7, [R1+0x168] ;  /* 0x0001680001077983 */ /* 0x002ea20000100800 */
[----:B------:R-:W-:Y:S01]  /*9d20*/  IMAD.MOV.U32 R6, RZ, RZ, R4 ;  /* 0x000000ffff067224 */ /* 0x000fe200078e0004 */
[----:B------:R-:W-:-:S02]  /*9d30*/  MOV R16, 0x9d60 ;  /* 0x00009d6000107802 */ /* 0x000fc40000000f00 */
[----:B--2---:R-:W-:Y:S02]  /*9d40*/  SHF.L.U32 R7, R7, 0x5, RZ ;  /* 0x0000000507077819 */ /* 0x004fe400000006ff */
[----:B------:R-:W-:Y:S05]  /*9d50*/  CALL.REL.NOINC `($_ZN7cutlass13device_kernelIN5flash19enable_sm80_to_sm89INS1_16FlashAttnBwdSm80INS1_25CollectiveMainloopBwdSm80ILi2ELi2EN4cute5tupleIJNS5_1CILi64EEENS7_ILi128EEES8_EEENS_10bfloat16_tEfNS_4arch4Sm80ELb0ELb0ELb1ELb0ELb0ELb0ELb0ELb0ELi2ELi2ELi4ELi2ELb1EEENS1_24CollectiveEpilogueBwdGQAISA_fSD_Li256ELb0ELb0EEENS1_19SingleTileSchedulerILb0ELb0ELb0ELi128EEEEEEEEEvNT_6ParamsE$_ZN4cute5tupleIJiEEC2ERKi) ;  /* 0xffffce8000007944 */ /* 0x000fea0003c3ffff */
[----:B------:R1:W5:Y:S01]  /*9d60*/  LDL R7, [R1+0x168] ;  /* 0x0001680001077983 */ /* 0x0003620000100800 */
        /* <DEDUP_REMOVED lines=19> */
[----:B------:R-:W-:Y:S01]  /*9ea0*/  IMAD.MOV.U32 R16, RZ, RZ, 0x1 ;  /* 0x00000001ff107424 */ /* 0x000fe200078e00ff */
        /* <DEDUP_REMOVED lines=21> */
[----:B------:R-:W-:Y:S02]  /*a000*/  MOV R16, 0x1 ;  /* 0x0000000100107802 */ /* 0x000fe40000000f00 */
        /* <DEDUP_REMOVED lines=35> */
[----:B------:R-:W-:-:S05]  /*a240*/  IMAD.MOV.U32 R8, RZ, RZ, 0x1 ;  /* 0x00000001ff087424 */ /* 0x000fca00078e00ff */
[----:B------:R1:W-:Y:S04]  /*a250*/  STL [R1+0x180], R8 ;  /* 0x0001800801007387 */ /* 0x0003e80000100800 */
[----:B------:R2:W5:Y:S01]  /*a260*/  LDL.64 R18, [R14+0x38] ;  /* 0x000038000e127983 */ /* 0x0005620000100a00 */
[----:B------:R-:W-:-:S13]  /*a270*/  ISETP.GE.OR P0, PT, R200, R21, P0 ;  /* 0x00000015c800720c */ /* 0x000fda0000706670 */
[----:B------:R-:W-:Y:S01]  /*a280*/  @!PT LDS RZ, [RZ] ;  /* 0x00000000fffff984 */ /* 0x000fe20000000800 */
[----:B------:R-:W-:Y:S01]  /*a290*/  @!PT LDS RZ, [RZ] ;  /* 0x00000000fffff984 */ /* 0x000fe20000000800 */
[----:B------:R-:W-:Y:S01]  /*a2a0*/  @!PT LDS RZ, [RZ] ;  /* 0x00000000fffff984 */ /* 0x000fe20000000800 */
[----:B------:R2:W-:Y:S01]  /*a2b0*/  LDGSTS.E.BYPASS.LTC128B.128 [R6], [R22.64], !P0 ;  /* 0x0000000016067fae */ /* 0x0005e2000c101d44 */
[----:B-1----:R-:W-:-:S03]  /*a2c0*/  MOV R8, 0xa2e0 ;  /* 0x0000a2e000087802 */ /* 0x002fc60000000f00 */
[----:B--2--5:R-:W-:Y:S05]  /*a2d0*/  CALL.REL.NOINC `($_ZN7cutlass13device_kernelIN5flash19enable_sm80_to_sm89INS1_16FlashAttnBwdSm80INS1_25CollectiveMainloopBwdSm80ILi2ELi2EN4cute5tupleIJNS5_1CILi64EEENS7_ILi128EEES8_EEENS_10bfloat16_tEfNS_4arch4Sm80ELb0ELb0ELb1ELb0ELb0ELb0ELb0ELb0ELi2ELi2ELi4ELi2ELb1EEENS1_24CollectiveEpilogueBwdGQAISA_fSD_Li256ELb0ELb0EEENS1_19SingleTileSchedulerILb0ELb0ELb0ELi128EEEEEEEEEvNT_6ParamsE$_ZN4cute3eso3ESOILb1ELb0EJNS_10UnderscoreES2_iEEC2ERKS2_S5_RKi) ;  /* 0xffffbe5000007944 */ /* 0x024fea0003c3ffff */
[----:B------:R-:W2:Y:S01]  /*a2e0*/  LDL R7, [R1+0x168] ;  /* 0x0001680001077983 */ /* 0x000ea20000100800 */
[----:B------:R-:W-:Y:S02]  /*a2f0*/  MOV R8, 0xa320 ;  /* 0x0000a32000087802 */ /* 0x000fe40000000f00 */
[----:B--2---:R-:W-:Y:S02]  /*a300*/  SHF.L.U32 R7, R7, 0x6, RZ ;  /* 0x0000000607077819 */ /* 0x004fe400000006ff */
[----:B-1----:R-:W-:Y:S05]  /*a310*/  CALL.REL.NOINC `($_ZN7cutlass13device_kernelIN5flash19enable_sm80_to_sm89INS1_16FlashAttnBwdSm80INS1_25CollectiveMainloopBwdSm80ILi2ELi2EN4cute5tupleIJNS5_1CILi64EEENS7_ILi128EEES8_EEENS_10bfloat16_tEfNS_4arch4Sm80ELb0ELb0ELb1ELb0ELb0ELb0ELb0ELb0ELi2ELi2ELi4ELi2ELb1EEENS1_24CollectiveEpilogueBwdGQAISA_fSD_Li256ELb0ELb0EEENS1_19SingleTileSchedulerILb0ELb0ELb0ELi128EEEEEEEEEvNT_6ParamsE$_ZN4cute3eso3ESOILb1ELb0EJNS_6LayoutINS_5tupleIJNS3_IJNS_1CILi4EEENS4_ILi1EEEEEES6_EEENS3_IJNS3_IJS6_NS4_ILi0EEEEEES9_EEEEEiEEC2ERKSC_RKi) ;  /* 0xffffc42000007944 */ /* 0x002fea0003c3ffff */
[----:B------:R-:W2:Y:S04]  /*a320*/  LD.E.64 R18, [R18.64+0x8] ;  /* 0x0000080412127980 */ /* 0x000ea8000c101b00 */
[----:B------:R-:W2:Y:S01]  /*a330*/  LDL R10, [R1+0x168] ;  /* 0x00016800010a7983 */ /* 0x000ea20000100800 */
[----:B-1----:R-:W-:Y:S02]  /*a340*/  MOV R6, R4 ;  /* 0x0000000400067202 */ /* 0x002fe40000000f00 */
[----:B------:R-:W-:Y:S01]  /*a350*/  MOV R16, 0xa380 ;  /* 0x0000a38000107802 */ /* 0x000fe20000000f00 */
[----:B--2---:R-:W-:-:S04]  /*a360*/  IMAD.WIDE R10, R10, 0x4, R18 ;  /* 0x000000040a0a7825 */ /* 0x004fc800078e0212 */
[----:B------:R-:W-:Y:S05]  /*a370*/  CALL.REL.NOINC `($_ZN7cutlass13device_kernelIN5flash19enable_sm80_to_sm89INS1_16FlashAttnBwdSm80INS1_25CollectiveMainloopBwdSm80ILi2ELi2EN4cute5tupleIJNS5_1CILi64EEENS7_ILi128EEES8_EEENS_10bfloat16_tEfNS_4arch4Sm80ELb0ELb0ELb1ELb0ELb0ELb0ELb0ELb0ELi2ELi2ELi4ELi2ELb1EEENS1_24CollectiveEpilogueBwdGQAISA_fSD_Li256ELb0ELb0EEENS1_19SingleTileSchedulerILb0ELb0ELb0ELi128EEEEEEEEEvNT_6ParamsE$_ZN4cute8gmem_ptrIPKfECI1NS_12iter_adaptorIS2_S3_EEES2_) ;  /* 0xffffc9e000007944 */ /* 0x000fea0003c3ffff */
[----:B-1----:R1:W5:Y:S01]  /*a380*/  LDL.64 R6, [R1+0x168] ;  /* 0x0001680001067983 */ /* 0x0023620000100a00 */
[----:B------:R-:W-:-:S03]  /*a390*/  MOV R10, 0xa3b0 ;  /* 0x0000a3b0000a7802 */ /* 0x000fc60000000f00 */
[----:B-1---5:R-:W-:Y:S05]  /*a3a0*/  CALL.REL.NOINC `($_ZN7cutlass13device_kernelIN5flash19enable_sm80_to_sm89INS1_16FlashAttnBwdSm80INS1_25CollectiveMainloopBwdSm80ILi2ELi2EN4cute5tupleIJNS5_1CILi64EEENS7_ILi128EEES8_EEENS_10bfloat16_tEfNS_4arch4Sm80ELb0ELb0ELb1ELb0ELb0ELb0ELb0ELb0ELi2ELi2ELi4ELi2ELb1EEENS1_24CollectiveEpilogueBwdGQAISA_fSD_Li256ELb0ELb0EEENS1_19SingleTileSchedulerILb0ELb0ELb0ELi128EEEEEEEEEvNT_6ParamsE$_ZN4cute3eso3ESOILb1ELb0EJNS_6LayoutINS_5tupleIJNS3_IJNS_1CILi4EEENS4_ILi1EEEEEES6_EEENS3_IJNS3_IJS6_NS4_ILi0EEEEEES9_EEEEENS_10ViewEngineINS_8gmem_ptrIPKfEEEEEEC2ERKSC_RKSI_) ;  /* 0xffffc31000007944 */ /* 0x022fea0003c3ffff */
[----:B------:R2:W5:Y:S04]  /*a3b0*/  LDL.64 R18, [R14+0x40] ;  /* 0x000040000e127983 */ /* 0x0005680000100a00 */
[----:B------:R2:W5:Y:S01]  /*a3c0*/  LDL.64 R10, [R1+0x168] ;  /* 0x00016800010a7983 */ /* 0x0005620000100a00 */
[----:B------:R-:W-:-:S02]  /*a3d0*/  MOV R17, UR6 ;  /* 0x0000000600117c02 */ /* 0x000fc40008000f00 */
[----:B-1----:R-:W-:Y:S02]  /*a3e0*/  MOV R8, 0xa400 ;  /* 0x0000a40000087802 */ /* 0x002fe40000000f00 */
[----:B--2--5:R-:W-:Y:S05]  /*a3f0*/  CALL.REL.NOINC `($_ZN7cutlass13device_kernelIN5flash19enable_sm80_to_sm89INS1_16FlashAttnBwdSm80INS1_25CollectiveMainloopBwdSm80ILi2ELi2EN4cute5tupleIJNS5_1CILi64EEENS7_ILi128EEES8_EEENS_10bfloat16_tEfNS_4arch4Sm80ELb0ELb0ELb1ELb0ELb0ELb0ELb0ELb0ELi2ELi2ELi4ELi2ELb1EEENS1_24CollectiveEpilogueBwdGQAISA_fSD_Li256ELb0ELb0EEENS1_19SingleTileSchedulerILb0ELb0ELb0ELi128EEEEEEEEEvNT_6ParamsE$_ZN4cute3eso3ESOILb1ELb0EJNS_10UnderscoreES2_iEEC2ERKS2_S5_RKi) ;  /* 0xffffbd3000007944 */ /* 0x024fea0003c3ffff */
[----:B------:R-:W2:Y:S01]  /*a400*/  LDL R7, [R1+0x168] ;  /* 0x0001680001077983 */ /* 0x000ea20000100800 */
[----:B------:R-:W-:Y:S02]  /*a410*/  MOV R8, 0xa440 ;  /* 0x0000a44000087802 */ /* 0x000fe40000000f00 */
[----:B--2---:R-:W-:Y:S02]  /*a420*/  SHF.L.U32 R7, R7, 0x6, RZ ;  /* 0x0000000607077819 */ /* 0x004fe400000006ff */
[----:B-1----:R-:W-:Y:S05]  /*a430*/  CALL.REL.NOINC `($_ZN7cutlass13device_kernelIN5flash19enable_sm80_to_sm89INS1_16FlashAttnBwdSm80INS1_25CollectiveMainloopBwdSm80ILi2ELi2EN4cute5tupleIJNS5_1CILi64EEENS7_ILi128EEES8_EEENS_10bfloat16_tEfNS_4arch4Sm80ELb0ELb0ELb1ELb0ELb0ELb0ELb0ELb0ELi2ELi2ELi4ELi2ELb1EEENS1_24CollectiveEpilogueBwdGQAISA_fSD_Li256ELb0ELb0EEENS1_19SingleTileSchedulerILb0ELb0ELb0ELi128EEEEEEEEEvNT_6ParamsE$_ZN4cute3eso3ESOILb1ELb0EJNS_6LayoutINS_5tupleIJNS3_IJNS_1CILi4EEENS4_ILi1EEEEEES6_EEENS3_IJNS3_IJS6_NS4_ILi0EEEEEES9_EEEEEiEEC2ERKSC_RKi) ;  /* 0xffffc30000007944 */ /* 0x002fea0003c3ffff */
[----:B------:R-:W2:Y:S04]  /*a440*/  LD.E.64 R18, [R18.64] ;  /* 0x0000000412127980 */ /* 0x000ea8000c101b00 */
[----:B------:R-:W2:Y:S01]  /*a450*/  LDL R8, [R1+0x168] ;  /* 0x0001680001087983 */ /* 0x000ea20000100800 */
[----:B-1----:R-:W-:Y:S02]  /*a460*/  MOV R6, R4 ;  /* 0x0000000400067202 */ /* 0x002fe40000000f00 */
[----:B------:R-:W-:Y:S01]  /*a470*/  MOV R16, 0xa4a0 ;  /* 0x0000a4a000107802 */ /* 0x000fe20000000f00 */
[----:B--2---:R-:W-:-:S04]  /*a480*/  IMAD.WIDE R8, R8, 0x4, R18 ;  /* 0x0000000408087825 */ /* 0x004fc800078e0212 */
[----:B------:R-:W-:Y:S05]  /*a490*/  CALL.REL.NOINC `($_ZN7cutlass13device_kernelIN5flash19enable_sm80_to_sm89INS1_16FlashAttnBwdSm80INS1_25CollectiveMainloopBwdSm80ILi2ELi2EN4cute5tupleIJNS5_1CILi64EEENS7_ILi128EEES8_EEENS_10bfloat16_tEfNS_4arch4Sm80ELb0ELb0ELb1ELb0ELb0ELb0ELb0ELb0ELi2ELi2ELi4ELi2ELb1EEENS1_24CollectiveEpilogueBwdGQAISA_fSD_Li256ELb0ELb0EEENS1_19SingleTileSchedulerILb0ELb0ELb0ELi128EEEEEEEEEvNT_6ParamsE$_ZN4cute8smem_ptrIPfECI1NS_12iter_adaptorIS1_S2_EEES1_) ;  /* 0xffffc99000007944 */ /* 0x000fea0003c3ffff */
[----:B-1----:R1:W5:Y:S01]  /*a4a0*/  LDL.64 R6, [R1+0x168] ;  /* 0x0001680001067983 */ /* 0x0023620000100a00 */
[----:B------:R-:W-:-:S03]  /*a4b0*/  MOV R16, 0xa4d0 ;  /* 0x0000a4d000107802 */ /* 0x000fc60000000f00 */
[----:B-1---5:R-:W-:Y:S05]  /*a4c0*/  CALL.REL.NOINC `($_ZN7cutlass13device_kernelIN5flash19enable_sm80_to_sm89INS1_16FlashAttnBwdSm80INS1_25CollectiveMainloopBwdSm80ILi2ELi2EN4cute5tupleIJNS5_1CILi64EEENS7_ILi128EEES8_EEENS_10bfloat16_tEfNS_4arch4Sm80ELb0ELb0ELb1ELb0ELb0ELb0ELb0ELb0ELi2ELi2ELi4ELi2ELb1EEENS1_24CollectiveEpilogueBwdGQAISA_fSD_Li256ELb0ELb0EEENS1_19SingleTileSchedulerILb0ELb0ELb0ELi128EEEEEEEEEvNT_6ParamsE$_ZN4cute3eso3ESOILb1ELb0EJNS_6LayoutINS_5tupleIJNS3_IJNS_1CILi4EEENS4_ILi1EEEEEES6_EEENS3_IJNS3_IJS6_NS4_ILi0EEEEEES9_EEEEENS_10ViewEngineINS_8smem_ptrIPfEEEEEEC2ERKSC_RKSH_) ;  /* 0xffffc23000007944 */ /* 0x022fea0003c3ffff */
[----:B------:R2:W5:Y:S04]  /*a4d0*/  LDL.64 R18, [R14+0x48] ;  /* 0x000048000e127983 */ /* 0x0005680000100a00 */
[----:B-1----:R2:W5:Y:S01]  /*a4e0*/  LDL.64 R8, [R1+0x168] ;  /* 0x0001680001087983 */ /* 0x0025620000100a00 */
[----:B------:R-:W-:-:S02]  /*a4f0*/  MOV R7, RZ ;  /* 0x000000ff00077202 */ /* 0x000fc40000000f00 */
[----:B------:R-:W-:Y:S02]  /*a500*/  MOV R16, 0xa520 ;  /* 0x0000a52000107802 */ /* 0x000fe40000000f00 */
[----:B--2--5:R-:W-:Y:S05]  /*a510*/  CALL.REL.NOINC `($_ZN7cutlass13device_kernelIN5flash19enable_sm80_to_sm89INS1_16FlashAttnBwdSm80INS1_25CollectiveMainloopBwdSm80ILi2ELi2EN4cute5tupleIJNS5_1CILi64EEENS7_ILi128EEES8_EEENS_10bfloat16_tEfNS_4arch4Sm80ELb0ELb0ELb1ELb0ELb0ELb0ELb0ELb0ELi2ELi2ELi4ELi2ELb1EEENS1_24CollectiveEpilogueBwdGQAISA_fSD_Li256ELb0ELb0EEENS1_19SingleTileSchedulerILb0ELb0ELb0ELi128EEEEEEEEEvNT_6ParamsE$_ZN4cute3eso3ESOILb1ELb0EJNS_1CILi0EEEiEEC2ERKS3_RKi) ;  /* 0xffffbe5000007944 */ /* 0x024fea0003c3ffff */
[----:B-1----:R1:W5:Y:S01]  /*a520*/  LD.E R7, [R18.64] ;  /* 0x0000000412077980 */ /* 0x002362000c101900 */
[----:B------:R-:W-:-:S03]  /*a530*/  MOV R20, 0xa550 ;  /* 0x0000a55000147802 */ /* 0x000fc60000000f00 */
[----:B-1---5:R-:W-:Y:S05]  /*a540*/  CALL.REL.NOINC `($_ZN7cutlass13device_kernelIN5flash19enable_sm80_to_sm89INS1_16FlashAttnBwdSm80INS1_25CollectiveMainloopBwdSm80ILi2ELi2EN4cute5tupleIJNS5_1CILi64EEENS7_ILi128EEES8_EEENS_10bfloat16_tEfNS_4arch4Sm80ELb0ELb0ELb1ELb0ELb0ELb0ELb0ELb0ELi2ELi2ELi4ELi2ELb1EEENS1_24CollectiveEpilogueBwdGQAISA_fSD_Li256ELb0ELb0EEENS1_19SingleTileSchedulerILb0ELb0ELb0ELi128EEEEEEEEEvNT_6ParamsE$_ZZN4cuteplIJiEJNS_1CILi0EEEEEEDaRKNS_15ArithmeticTupleIJDpT_EEERKNS3_IJDpT0_EEEENKUlDpRKT_E_clIJiEEEDaSH_) ;  /* 0xffffebb000007944 */ /* 0x022fea0003c3ffff */
[----:B-----5:R-:W-:Y:S01]  /*a550*/  ISETP.GT.AND P0, PT, R6, 0x3f, PT ;  /* 0x0000003f0600780c */ /* 0x020fe20003f04270 */
[----:B------:R-:W-:Y:S01]  /*a560*/  IMAD.MOV.U32 R6, RZ, RZ, R12 ;  /* 0x000000ffff067224 */ /* 0x000fe200078e000c */
[----:B------:R-:W-:-:S11]  /*a570*/  MOV R7, 0x0 ;  /* 0x0000000000077802 */ /* 0x000fd60000000f00 */
[----:B------:R-:W-:Y:S05]  /*a580*/  @P0 RET.REL.NODEC R6 `(_ZN7cutlass13device_kernelIN5flash19enable_sm80_to_sm89INS1_16FlashAttnBwdSm80INS1_25CollectiveMainloopBwdSm80ILi2ELi2EN4cute5tupleIJNS5_1CILi64EEENS7_ILi128EEES8_EEENS_10bfloat16_tEfNS_4arch4Sm80ELb0ELb0ELb1ELb0ELb0ELb0ELb0ELb0ELi2ELi2ELi4ELi2ELb1EEENS1_24CollectiveEpilogueBwdGQAISA_fSD_Li256ELb0ELb0EEENS1_19SingleTileSchedulerILb0ELb0ELb0ELi128EEEEEEEEEvNT_6ParamsE) ;  /* 0xffff5a7006000950 */ /* 0x000fea0003c3ffff */
[----:B------:R-:W5:Y:S01]  /*a590*/  LDL.64 R14, [R14+0x50] ;  /* 0x000050000e0e7983 */ /* 0x000f620000100a00 */
[----:B------:R-:W-:Y:S02]  /*a5a0*/  MOV R7, RZ ;  /* 0x000000ff00077202 */ /* 0x000fe40000000f00 */
[----:B------:R-:W-:Y:S02]  /*a5b0*/  MOV R16, 0xa5d0 ;  /* 0x0000a5d000107802 */ /* 0x000fe40000000f00 */
[----:B-1---5:R-:W-:Y:S05]  /*a5c0*/  CALL.REL.NOINC `($_ZN7cutlass13device_kernelIN5flash19enable_sm80_to_sm89INS1_16FlashAttnBwdSm80INS1_25CollectiveMainloopBwdSm80ILi2ELi2EN4cute5tupleIJNS5_1CILi64EEENS7_ILi128EEES8_EEENS_10bfloat16_tEfNS_4arch4Sm80ELb0ELb0ELb1ELb0ELb0ELb0ELb0ELb0ELi2ELi2ELi4ELi2ELb1EEENS1_24CollectiveEpilogueBwdGQAISA_fSD_Li256ELb0ELb0EEENS1_19SingleTileSchedulerILb0ELb0ELb0ELi128EEEEEEEEEvNT_6ParamsE$_ZN4cute3eso3ESOILb1ELb0EJNS_10UnderscoreEiEEC2ERKS2_RKi) ;  /* 0xffffbba000007944 */ /* 0x022fea0003c3ffff */
[----:B-1----:R-:W-:Y:S02]  /*a5d0*/  MOV R6, R13 ;  /* 0x0000000d00067202 */ /* 0x002fe40000000f00 */
[----:B------:R-:W-:Y:S02]  /*a5e0*/  MOV R16, 0xa600 ;  /* 0x0000a60000107802 */ /* 0x000fe40000000f00 */
[----:B------:R-:W-:Y:S05]  /*a5f0*/  CALL.REL.NOINC `($_ZN7cutlass13device_kernelIN5flash19enable_sm80_to_sm89INS1_16FlashAttnBwdSm80INS1_25CollectiveMainloopBwdSm80ILi2ELi2EN4cute5tupleIJNS5_1CILi64EEENS7_ILi128EEES8_EEENS_10bfloat16_tEfNS_4arch4Sm80ELb0ELb0ELb1ELb0ELb0ELb0ELb0ELb0ELi2ELi2ELi4ELi2ELb1EEENS1_24CollectiveEpilogueBwdGQAISA_fSD_Li256ELb0ELb0EEENS1_19SingleTileSchedulerILb0ELb0ELb0ELi128EEEEEEEEEvNT_6ParamsE$_ZN4cute8gmem_ptrIPKfECI1NS_12iter_adaptorIS2_S3_EEES2_) ;  /* 0xffffc76000007944 */ /* 0x000fea0003c3ffff */
[----:B-1----:R1:W5:Y:S01]  /*a600*/  LDL.64 R6, [R1+0x160] ;  /* 0x0001600001067983 */ /* 0x0023620000100a00 */
[----:B------:R-:W-:-:S03]  /*a610*/  MOV R16, 0xa630 ;  /* 0x0000a63000107802 */ /* 0x000fc60000000f00 */
[----:B-1---5:R-:W-:Y:S05]  /*a620*/  CALL.REL.NOINC `($_ZN7cutlass13device_kernelIN5flash19enable_sm80_to_sm89INS1_16FlashAttnBwdSm80INS1_25CollectiveMainloopBwdSm80ILi2ELi2EN4cute5tupleIJNS5_1CILi64EEENS7_ILi128EEES8_EEENS_10bfloat16_tEfNS_4arch4Sm80ELb0ELb0ELb1ELb0ELb0ELb0ELb0ELb0ELi2ELi2ELi4ELi2ELb1EEENS1_24CollectiveEpilogueBwdGQAISA_fSD_Li256ELb0ELb0EEENS1_19SingleTileSchedulerILb0ELb0ELb0ELi128EEEEEEEEEvNT_6ParamsE$_ZN4cute3eso3ESOILb1ELb0EJNS_6LayoutINS_5tupleIJNS3_IJNS_1CILi4EEENS4_ILi1EEEEEEEEENS3_IJNS3_IJS6_NS4_ILi0EEEEEEEEEEENS_10ViewEngineINS_8gmem_ptrIPKfEEEEEEC2ERKSC_RKSI_) ;  /* 0xffffc01000007944 */ /* 0x022fea0003c3ffff */
[----:B-1----:R1:W5:Y:S01]  /*a630*/  LDL.64 R10, [R1+0x160] ;  /* 0x00016000010a7983 */ /* 0x0023620000100a00 */
[----:B------:R-:W-:Y:S02]  /*a640*/  MOV R7, RZ ;  /* 0x000000ff00077202 */ /* 0x000fe40000000f00 */
[----:B------:R-:W-:Y:S02]  /*a650*/  MOV R16, 0xa670 ;  /* 0x0000a67000107802 */ /* 0x000fe40000000f00 */
[----:B-1---5:R-:W-:Y:S05]  /*a660*/  CALL.REL.NOINC `($_ZN7cutlass13device_kernelIN5flash19enable_sm80_to_sm89INS1_16FlashAttnBwdSm80INS1_25CollectiveMainloopBwdSm80ILi2ELi2EN4cute5tupleIJNS5_1CILi64EEENS7_ILi128EEES8_EEENS_10bfloat16_tEfNS_4arch4Sm80ELb0ELb0ELb1ELb0ELb0ELb0ELb0ELb0ELi2ELi2ELi4ELi2ELb1EEENS1_24CollectiveEpilogueBwdGQAISA_fSD_Li256ELb0ELb0EEENS1_19SingleTileSchedulerILb0ELb0ELb0ELi128EEEEEEEEEvNT_6ParamsE$_ZN4cute3eso3ESOILb1ELb0EJNS_10UnderscoreEiEEC2ERKS2_RKi) ;  /* 0xffffbb0000007944 */ /* 0x022fea0003c3ffff */
[----:B-1----:R-:W-:Y:S02]  /*a670*/  MOV R6, R13 ;  /* 0x0000000d00067202 */ /* 0x002fe40000000f00 */
[----:B------:R-:W-:-:S02]  /*a680*/  MOV R16, 0xa6a0 ;  /* 0x0000a6a000107802 */ /* 0x000fc40000000f00 */
[----:B------:R-:W-:Y:S05]  /*a690*/  CALL.REL.NOINC `($_ZN7cutlass13device_kernelIN5flash19enable_sm80_to_sm89INS1_16FlashAttnBwdSm80INS1_25CollectiveMainloopBwdSm80ILi2ELi2EN4cute5tupleIJNS5_1CILi64EEENS7_ILi128EEES8_EEENS_10bfloat16_tEfNS_4arch4Sm80ELb0ELb0ELb1ELb0ELb0ELb0ELb0ELb0ELi2ELi2ELi4ELi2ELb1EEENS1_24CollectiveEpilogueBwdGQAISA_fSD_Li256ELb0ELb0EEENS1_19SingleTileSchedulerILb0ELb0ELb0ELi128EEEEEEEEEvNT_6ParamsE$_ZN4cute8smem_ptrIPfECI1NS_12iter_adaptorIS1_S2_EEES1_) ;  /* 0xffffc79000007944 */ /* 0x000fea0003c3ffff */
[----:B-1----:R1:W5:Y:S01]  /*a6a0*/  LDL.64 R6, [R1+0x160] ;  /* 0x0001600001067983 */ /* 0x0023620000100a00 */
[----:B------:R-:W-:-:S03]  /*a6b0*/  MOV R16, 0xa6d0 ;  /* 0x0000a6d000107802 */ /* 0x000fc60000000f00 */
[----:B-1---5:R-:W-:Y:S05]  /*a6c0*/  CALL.REL.NOINC `($_ZN7cutlass13device_kernelIN5flash19enable_sm80_to_sm89INS1_16FlashAttnBwdSm80INS1_25CollectiveMainloopBwdSm80ILi2ELi2EN4cute5tupleIJNS5_1CILi64EEENS7_ILi128EEES8_EEENS_10bfloat16_tEfNS_4arch4Sm80ELb0ELb0ELb1ELb0ELb0ELb0ELb0ELb0ELi2ELi2ELi4ELi2ELb1EEENS1_24CollectiveEpilogueBwdGQAISA_fSD_Li256ELb0ELb0EEENS1_19SingleTileSchedulerILb0ELb0ELb0ELi128EEEEEEEEEvNT_6ParamsE$_ZN4cute3eso3ESOILb1ELb0EJNS_6LayoutINS_5tupleIJNS3_IJNS_1CILi4EEENS4_ILi1EEEEEEEEENS3_IJNS3_IJS6_NS4_ILi0EEEEEEEEEEENS_10ViewEngineINS_8smem_ptrIPfEEEEEEC2ERKSC_RKSH_) ;  /* 0xffffbfb000007944 */ /* 0x022fea0003c3ffff */
[----:B-1----:R1:W5:Y:S01]  /*a6d0*/  LDL.64 R8, [R1+0x160] ;  /* 0x0001600001087983 */ /* 0x0023620000100a00 */
[----:B------:R-:W-:-:S02]  /*a6e0*/  MOV R6, R4 ;  /* 0x0000000400067202 */ /* 0x000fc40000000f00 */
[----:B------:R-:W-:Y:S02]  /*a6f0*/  MOV R16, 0xa710 ;  /* 0x0000a71000107802 */ /* 0x000fe40000000f00 */
[----:B-1---5:R-:W-:Y:S05]  /*a700*/  CALL.REL.NOINC `($_ZN7cutlass13device_kernelIN5flash19enable_sm80_to_sm89INS1_16FlashAttnBwdSm80INS1_25CollectiveMainloopBwdSm80ILi2ELi2EN4cute5tupleIJNS5_1CILi64EEENS7_ILi128EEES8_EEENS_10bfloat16_tEfNS_4arch4Sm80ELb0ELb0ELb1ELb0ELb0ELb0ELb0ELb0ELi2ELi2ELi4ELi2ELb1EEENS1_24CollectiveEpilogueBwdGQAISA_fSD_Li256ELb0ELb0EEENS1_19SingleTileSchedulerILb0ELb0ELb0ELi128EEEEEEEEEvNT_6ParamsE$_ZN4cute8gmem_ptrIPKfECI1NS_12iter_adaptorIS2_S3_EEES2_) ;  /* 0xffffc65000007944 */ /* 0x022fea0003c3ffff */
[----:B-1----:R1:W5:Y:S01]  /*a710*/  LDL.64 R6, [R1+0x168] ;  /* 0x0001680001067983 */ /* 0x0023620000100a00 */
[----:B------:R-:W-:-:S03]  /*a720*/  MOV R16, 0xa740 ;  /* 0x0000a74000107802 */ /* 0x000fc60000000f00 */
[----:B-1---5:R-:W-:Y:S05]  /*a730*/  CALL.REL.NOINC `($_ZN7cutlass13device_kernelIN5flash19enable_sm80_to_sm89INS1_16FlashAttnBwdSm80INS1_25CollectiveMainloopBwdSm80ILi2ELi2EN4cute5tupleIJNS5_1CILi64EEENS7_ILi128EEES8_EEENS_10bfloat16_tEfNS_4arch4Sm80ELb0ELb0ELb1ELb0ELb0ELb0ELb0ELb0ELi2ELi2ELi4ELi2ELb1EEENS1_24CollectiveEpilogueBwdGQAISA_fSD_Li256ELb0ELb0EEENS1_19SingleTileSchedulerILb0ELb0ELb0ELi128EEEEEEEEEvNT_6ParamsE$_ZN4cute8gmem_ptrIPKN7cutlass9uint128_tEECI1NS_12iter_adaptorIS4_S5_EEES4_) ;  /* 0xffffc5d000007944 */ /* 0x022fea0003c3ffff */
[----:B------:R1:W5:Y:S01]  /*a740*/  LDL.64 R6, [R1+0x168] ;  /* 0x0001680001067983 */ /* 0x0003620000100a00 */
[----:B------:R-:W-:-:S03]  /*a750*/  MOV R16, 0xa770 ;  /* 0x0000a77000107802 */ /* 0x000fc60000000f00 */
[----:B-1---5:R-:W-:Y:S05]  /*a760*/  CALL.REL.NOINC `($_ZN7cutlass13device_kernelIN5flash19enable_sm80_to_sm89INS1_16FlashAttnBwdSm80INS1_25CollectiveMainloopBwdSm80ILi2ELi2EN4cute5tupleIJNS5_1CILi64EEENS7_ILi128EEES8_EEENS_10bfloat16_tEfNS_4arch4Sm80ELb0ELb0ELb1ELb0ELb0ELb0ELb0ELb0ELi2ELi2ELi4ELi2ELb1EEENS1_24CollectiveEpilogueBwdGQAISA_fSD_Li256ELb0ELb0EEENS1_19SingleTileSchedulerILb0ELb0ELb0ELi128EEEEEEEEEvNT_6ParamsE$_ZN4cute3eso3ESOILb1ELb0EJNS_6LayoutINS_5tupleIJNS3_IJNS_1CILi1EEES5_EEEEEENS3_IJNS3_IJS5_NS4_ILi0EEEEEEEEEEENS_10ViewEngineINS_8gmem_ptrIPKN7cutlass9uint128_tEEEEEEEC2ERKSB_RKSJ_) ;  /* 0xffffbe4000007944 */ /* 0x022fea0003c3ffff */
[----:B------:R2:W5:Y:S01]  /*a770*/  LDL.64 R20, [R1+0x168] ;  /* 0x0001680001147983 */ /* 0x0005620000100a00 */
[----:B-1----:R-:W-:Y:S02]  /*a780*/  MOV R6, R4 ;  /* 0x0000000400067202 */ /* 0x002fe40000000f00 */
[----:B------:R-:W-:Y:S02]  /*a790*/  MOV R16, 0xa7b0 ;  /* 0x0000a7b000107802 */ /* 0x000fe40000000f00 */
[----:B--2--5:R-:W-:Y:S05]  /*a7a0*/  CALL.REL.NOINC `($_ZN7cutlass13device_kernelIN5flash19enable_sm80_to_sm89INS1_16FlashAttnBwdSm80INS1_25CollectiveMainloopBwdSm80ILi2ELi2EN4cute5tupleIJNS5_1CILi64EEENS7_ILi128EEES8_EEENS_10bfloat16_tEfNS_4arch4Sm80ELb0ELb0ELb1ELb0ELb0ELb0ELb0ELb0ELi2ELi2ELi4ELi2ELb1EEENS1_24CollectiveEpilogueBwdGQAISA_fSD_Li256ELb0ELb0EEENS1_19SingleTileSchedulerILb0ELb0ELb0ELi128EEEEEEEEEvNT_6ParamsE$_ZN4cute8smem_ptrIPfECI1NS_12iter_adaptorIS1_S2_EEES1_) ;  /* 0xffffc68000007944 */ /* 0x024fea0003c3ffff */
[----:B-1----:R1:W5:Y:S01]  /*a7b0*/  LDL.64 R6, [R1+0x168] ;  /* 0x0001680001067983 */ /* 0x0023620000100a00 */
        /* <DEDUP_REMOVED lines=8> */
[----:B------:R-:W2:Y:S01]  /*a840*/  LD.E.U8 R14, [R14.64] ;  /* 0x000000040e0e7980 */ /* 0x000ea2000c101100 */
[----:B------:R-:W-:Y:S02]  /*a850*/  MOV R13, 0x0 ;  /* 0x00000000000d7802 */ /* 0x000fe40000000f00 */
[----:B--2---:R-:W-:-:S13]  /*a860*/  ISETP.NE.AND P0, PT, R14, RZ, PT ;  /* 0x000000ff0e00720c */ /* 0x004fda0003f05270 */
[----:B------:R-:W-:Y:S01]  /*a870*/  @!PT LDS RZ, [RZ] ;  /* 0x00000000fffff984 */ /* 0x000fe20000000800 */
[----:B------:R-:W-:Y:S01]  /*a880*/  @!PT LDS RZ, [RZ] ;  /* 0x00000000fffff984 */ /* 0x000fe20000000800 */
[----:B------:R-:W-:Y:S01]  /*a890*/  @!PT LDS RZ, [RZ] ;  /* 0x00000000fffff984 */ /* 0x000fe20000000800 */
[----:B------:R1:W-:Y:S01]  /*a8a0*/  LDGSTS.E.BYPASS.LTC128B.128 [R6], [R20.64], P0 ;  /* 0x0000000014067fae */ /* 0x0003e20008101d44 */
[----:B------:R-:W-:Y:S05]  /*a8b0*/  RET.REL.NODEC R12 `(_ZN7cutlass13device_kernelIN5flash19enable_sm80_to_sm89INS1_16FlashAttnBwdSm80INS1_25CollectiveMainloopBwdSm80ILi2ELi2EN4cute5tupleIJNS5_1CILi64EEENS7_ILi128EEES8_EEENS_10bfloat16_tEfNS_4arch4Sm80ELb0ELb0ELb1ELb0ELb0ELb0ELb0ELb0ELi2ELi2ELi4ELi2ELb1EEENS1_24CollectiveEpilogueBwdGQAISA_fSD_Li256ELb0ELb0EEENS1_19SingleTileSchedulerILb0ELb0ELb0ELi128EEEEEEEEEvNT_6ParamsE) ;  /* 0xffff57400c007950 */ /* 0x000fea0003c3ffff */
        .type           $_ZN7cutlass13device_kernelIN5flash19enable_sm80_to_sm89INS1_16FlashAttnBwdSm80INS1_25CollectiveMainloopBwdSm80ILi2ELi2EN4cute5tupleIJNS5_1CILi64EEENS7_ILi128EEES8_EEENS_10bfloat16_tEfNS_4arch4Sm80ELb0ELb0ELb1ELb0ELb0ELb0ELb0ELb0ELi2ELi2ELi4ELi2ELb1EEENS1_24CollectiveEpilogueBwdGQAISA_fSD_Li256ELb0ELb0EEENS1_19SingleTileSchedulerILb0ELb0ELb0ELi128EEEEEEEEEvNT_6ParamsE$_ZZN5flash25CollectiveMainloopBwdSm80ILi2ELi2EN4cute5tupleIJNS1_1CILi64EEENS3_ILi128EEES4_EEEN7cutlass10bfloat16_tEfNS7_4arch4Sm80ELb0ELb0ELb1ELb0ELb0ELb0ELb0ELb0ELi2ELi2ELi4ELi2ELb1EE3mmaINS_16FlashAttnBwdSm80ISB_NS_24CollectiveEpilogueBwdGQAIS6_fSA_Li256ELb0ELb0EEENS_19SingleTileSchedulerILb0ELb0ELb0ELi128EEEE13SharedStorageENS1_6TensorINS1_11ArrayEngineIfLm32EEENS1_6LayoutINS2_IJNS2_IJNS3_ILi2EEESO_EEESO_NS3_ILi4EEEEEENS2_IJNS2_IJNS3_ILi1EEESO_EEESQ_NS3_ILi8EEEEEEEEEEEEbRKNSB_6ParamsERT0_S12_iNS2_IJiiiEEERT_ENKUliiE_clEii,@function
        .size           $_ZN7cutlass13device_kernelIN5flash19enable_sm80_to_sm89INS1_16FlashAttnBwdSm80INS1_25CollectiveMainloopBwdSm80ILi2ELi2EN4cute5tupleIJNS5_1CILi64EEENS7_ILi128EEES8_EEENS_10bfloat16_tEfNS_4arch4Sm80ELb0ELb0ELb1ELb0ELb0ELb0ELb0ELb0ELi2ELi2ELi4ELi2ELb1EEENS1_24CollectiveEpilogueBwdGQAISA_fSD_Li256ELb0ELb0EEENS1_19SingleTileSchedulerILb0ELb0ELb0ELi128EEEEEEEEEvNT_6ParamsE$_ZZN5flash25CollectiveMainloopBwdSm80ILi2ELi2EN4cute5tupleIJNS1_1CILi64EEENS3_ILi128EEES4_EEEN7cutlass10bfloat16_tEfNS7_4arch4Sm80ELb0ELb0ELb1ELb0ELb0ELb0ELb0ELb0ELi2ELi2ELi4ELi2ELb1EE3mmaINS_16FlashAttnBwdSm80ISB_NS_24CollectiveEpilogueBwdGQAIS6_fSA_Li256ELb0ELb0EEENS_19SingleTileSchedulerILb0ELb0ELb0ELi128EEEE13SharedStorageENS1_6TensorINS1_11ArrayEngineIfLm32EEENS1_6LayoutINS2_IJNS2_IJNS3_ILi2EEESO_EEESO_NS3_ILi4EEEEEENS2_IJNS2_IJNS3_ILi1EEESO_EEESQ_NS3_ILi8EEEEEEEEEEEEbRKNSB_6ParamsERT0_S12_iNS2_IJiiiEEERT_ENKUliiE_clEii,(.L_x_3272 - $_ZN7cutlass13device_kernelIN5flash19enable_sm80_to_sm89INS1_16FlashAttnBwdSm80INS1_25CollectiveMainloopBwdSm80ILi2ELi2EN4cute5tupleIJNS5_1CILi64EEENS7_ILi128EEES8_EEENS_10bfloat16_tEfNS_4arch4Sm80ELb0ELb0ELb1ELb0ELb0ELb0ELb0ELb0ELi2ELi2ELi4ELi2ELb1EEENS1_24CollectiveEpilogueBwdGQAISA_fSD_Li256ELb0ELb0EEENS1_19SingleTileSchedulerILb0ELb0ELb0ELi128EEEEEEEEEvNT_6ParamsE$_ZZN5flash25CollectiveMainloopBwdSm80ILi2ELi2EN4cute5tupleIJNS1_1CILi64EEENS3_ILi128EEES4_EEEN7cutlass10bfloat16_tEfNS7_4arch4Sm80ELb0ELb0ELb1ELb0ELb0ELb0ELb0ELb0ELi2ELi2ELi4ELi2ELb1EE3mmaINS_16FlashAttnBwdSm80ISB_NS_24CollectiveEpilogueBwdGQAIS6_fSA_Li256ELb0ELb0EEENS_19SingleTileSchedulerILb0ELb0ELb0ELi128EEEE13SharedStorageENS1_6TensorINS1_11ArrayEngineIfLm32EEENS1_6LayoutINS2_IJNS2_IJNS3_ILi2EEESO_EEESO_NS3_ILi4EEEEEENS2_IJNS2_IJNS3_ILi1EEESO_EEESQ_NS3_ILi8EEEEEEEEEEEEbRKNSB_6ParamsERT0_S12_iNS2_IJiiiEEERT_ENKUliiE_clEii)
$_ZN7cutlass13device_kernelIN5flash19enable_sm80_to_sm89INS1_16FlashAttnBwdSm80INS1_25CollectiveMainloopBwdSm80ILi2ELi2EN4cute5tupleIJNS5_1CILi64EEENS7_ILi128EEES8_EEENS_10bfloat16_tEfNS_4arch4Sm80ELb0ELb0ELb1ELb0ELb0ELb0ELb0ELb0ELi2ELi2ELi4ELi2ELb1EEENS1_24CollectiveEpilogueBwdGQAISA_fSD_Li256ELb0ELb0EEENS1_19SingleTileSchedulerILb0ELb0ELb0ELi128EEEEEEEEEvNT_6ParamsE$_ZZN5flash25CollectiveMainloopBwdSm80ILi2ELi2EN4cute5tupleIJNS1_1CILi64EEENS3_ILi128EEES4_EEEN7cutlass10bfloat16_tEfNS7_4arch4Sm80ELb0ELb0ELb1ELb0ELb0ELb0ELb0ELb0ELi2ELi2ELi4ELi2ELb1EE3mmaINS_16FlashAttnBwdSm80ISB_NS_24CollectiveEpilogueBwdGQAIS6_fSA_Li256ELb0ELb0EEENS_19SingleTileSchedulerILb0ELb0ELb0ELi128EEEE13SharedStorageENS1_6TensorINS1_11ArrayEngineIfLm32EEENS1_6LayoutINS2_IJNS2_IJNS3_ILi2EEESO_EEESO_NS3_ILi4EEEEEENS2_IJNS2_IJNS3_ILi1EEESO_EEESQ_NS3_ILi8EEEEEEEEEEEEbRKNSB_6ParamsERT0_S12_iNS2_IJiiiEEERT_ENKUliiE_clEii:
        /* <DEDUP_REMOVED lines=355> */
.L_x_53:
        /* <DEDUP_REMOVED lines=9> */
.L_x_3272:


//--------------------- .text._ZN7cutlass13device_kernelIN5flash19enable_sm80_to_sm89INS1_16FlashAttnBwdSm80INS1_25CollectiveMainloopBwdSm80ILi2ELi2EN4cute5tupleIJNS5_1CILi64EEENS7_ILi128EEES8_EEENS_10bfloat16_tEfNS_4arch4Sm80ELb0ELb0ELb1ELb0ELb1ELb0ELb0ELb0ELi2ELi2ELi4ELi2ELb1EEENS1_24CollectiveEpilogueBwdGQAISA_fSD_Li256ELb0ELb1EEENS1_19SingleTileSchedulerILb0ELb0ELb0ELi128EEEEEEEEEvNT_6ParamsE --------------------------
	.section	.text._ZN7cutlass13device_kernelIN5flash19enable_sm80_to_sm89INS1_16FlashAttnBwdSm80INS1_25CollectiveMainloopBwdSm80ILi2ELi2EN4cute5tupleIJNS5_1CILi64EEENS7_ILi128EEES8_EEENS_10bfloat16_tEfNS_4arch4Sm80ELb0ELb0ELb1ELb0ELb1ELb0ELb0ELb0ELi2ELi2ELi4ELi2ELb1EEENS1_24CollectiveEpilogueBwdGQAISA_fSD_Li256ELb0ELb1EEENS1_19SingleTileSchedulerILb0ELb0ELb0ELi128EEEEEEEEEvNT_6ParamsE,"ax",@progbits
	.sectioninfo	@"SHI_REGISTERS=249"
	.align	128
.text._ZN7cutlass13device_kernelIN5flash19enable_sm80_to_sm89INS1_16FlashAttnBwdSm80INS1_25CollectiveMainloopBwdSm80ILi2ELi2EN4cute5tupleIJNS5_1CILi64EEENS7_ILi128EEES8_EEENS_10bfloat16_tEfNS_4arch4Sm80ELb0ELb0ELb1ELb0ELb1ELb0ELb0ELb0ELi2ELi2ELi4ELi2ELb1EEENS1_24CollectiveEpilogueBwdGQAISA_fSD_Li256ELb0ELb1EEENS1_19SingleTileSchedulerILb0ELb0ELb0ELi128EEEEEEEEEvNT_6ParamsE:
        .type           _ZN7cutlass13device_kernelIN5flash19enable_sm80_to_sm89INS1_16FlashAttnBwdSm80INS1_25CollectiveMainloopBwdSm80ILi2ELi2EN4cute5tupleIJNS5_1CILi64EEENS7_ILi128EEES8_EEENS_10bfloat16_tEfNS_4arch4Sm80ELb0ELb0ELb1ELb0ELb1ELb0ELb0ELb0ELi2ELi2ELi4ELi2ELb1EEENS1_24CollectiveEpilogueBwdGQAISA_fSD_Li256ELb0ELb1EEENS1_19SingleTileSchedulerILb0ELb0ELb0ELi128EEEEEEEEEvNT_6ParamsE,@function
        .size           _ZN7cutlass13device_kernelIN5flash19enable_sm80_to_sm89INS1_16FlashAttnBwdSm80INS1_25CollectiveMainloopBwdSm80ILi2ELi2EN4cute5tupleIJNS5_1CILi64EEENS7_ILi128EEES8_EEENS_10bfloat16_tEfNS_4arch4Sm80ELb0ELb0ELb1ELb0ELb1ELb0ELb0ELb0ELi2ELi2ELi4ELi2ELb1EEENS1_24CollectiveEpilogueBwdGQAISA_fSD_Li256ELb0ELb1EEENS1_19SingleTileSchedulerILb0ELb0ELb0ELi128EEEEEEEEEvNT_6ParamsE,(.L_x_3363 - _ZN7cutlass13device_kernelIN5flash19enable_sm80_to_sm89INS1_16FlashAttnBwdSm80INS1_25CollectiveMainloopBwdSm80ILi2ELi2EN4cute5tupleIJNS5_1CILi64EEENS7_ILi128EEES8_EEENS_10bfloat16_tEfNS_4arch4Sm80ELb0ELb0ELb1ELb0ELb1ELb0ELb0ELb0ELi2ELi2ELi4ELi2ELb1EEENS1_24CollectiveEpilogueBwdGQAISA_fSD_Li256ELb0ELb1EEENS1_19SingleTileSchedulerILb0ELb0ELb0ELi128EEEEEEEEEvNT_6ParamsE)
        .other          _ZN7cutlass13device_kernelIN5flash19enable_sm80_to_sm89INS1_16FlashAttnBwdSm80INS1_25CollectiveMainloopBwdSm80ILi2ELi2EN4cute5tupleIJNS5_1CILi64EEENS7_ILi128EEES8_EEENS_10bfloat16_tEfNS_4arch4Sm80ELb0ELb0ELb1ELb0ELb1ELb0ELb0ELb0ELi2ELi2ELi4ELi2ELb1EEENS1_24CollectiveEpilogueBwdGQAISA_fSD_Li256ELb0ELb1EEENS1_19SingleTileSchedulerILb0ELb0ELb0ELi128EEEEEEEEEvNT_6ParamsE,@"STO_CUDA_ENTRY STV_DEFAULT"
_ZN7cutlass13device_kernelIN5flash19enable_sm80_to_sm89INS1_16FlashAttnBwdSm80INS1_25CollectiveMainloopBwdSm80ILi2ELi2EN4cute5tupleIJNS5_1CILi64EEENS7_ILi128EEES8_EEENS_10bfloat16_tEfNS_4arch4Sm80ELb0ELb0ELb1ELb0ELb1ELb0ELb0ELb0ELi2ELi2ELi4ELi2ELb1EEENS1_24CollectiveEpilogueBwdGQAISA_fSD_Li256ELb0ELb1EEENS1_19SingleTileSchedulerILb0ELb0ELb0ELi128EEEEEEEEEvNT_6ParamsE:
        /* <DEDUP_REMOVED lines=106> */
[C---:B------:R-:W-:Y:S02]  /*06a0*/  IMAD R4, R194.reuse, c[0x0][0x294], R11 ;  /* 0x0000a500c2047a24 */ /* 0x040fe400078e020b */
[----:B------:R-:W-:-:S04]  /*06b0*/  IMAD.WIDE.U32 R10, R194, c[0x0][0x278], R22 ;  /* 0x00009e00c20a7a25 */ /* 0x000fc800078e0016 */
[----:B------:R-:W-:Y:S01]  /*06c0*/  IMAD R28, R20, c[0x0][0x214], R7 ;  /* 0x00008500141c7a24 */ /* 0x000fe200078e0207 */
[----:B------:R-:W-:Y:S01]  /*06d0*/  LEA R22, P1, R10, c[0x0][0x258], 0x2 ;  /* 0x000096000a167a11 */ /* 0x000fe200078210ff */
[----:B------:R-:W-:-:S04]  /*06e0*/  IMAD.WIDE.U32 R6, R194, c[0x0][0x290], R16 ;  /* 0x0000a400c2067a25 */ /* 0x000fc800078e0010 */
[----:B------:R-:W-:Y:S01]  /*06f0*/  IMAD.IADD R0, R11, 0x1, R0 ;  /* 0x000000010b007824 */ /* 0x000fe200078e0200 */
[----:B------:R-:W-:Y:S01]  /*0700*/  IADD3 R4, R7, R4, RZ ;  /* 0x0000000407047210 */ /* 0x000fe20007ffe0ff */
[----:B------:R-:W-:Y:S01]  /*0710*/  IMAD.WIDE.U32 R16, R20, c[0x0][0x210], R44 ;  /* 0x0000840014107a25 */ /* 0x000fe200078e002c */
[----:B------:R-:W-:Y:S02]  /*0720*/  LEA R8, P0, R6, c[0x0][0x280], 0x2 ;  /* 0x0000a00006087a11 */ /* 0x000fe400078010ff */
[----:B------:R-:W-:Y:S01]  /*0730*/  LEA.HI.X R23, R10, c[0x0][0x25c], R0, 0x2, P1 ;  /* 0x000097000a177a11 */ /* 0x000fe200008f1400 */
[----:B------:R-:W-:Y:S01]  /*0740*/  IMAD.MOV.U32 R5, RZ, RZ, 0x2 ;  /* 0x00000002ff057424 */ /* 0x000fe200078e00ff */
[----:B------:R-:W-:Y:S01]  /*0750*/  IADD3 R29, R17, R28, RZ ;  /* 0x0000001c111d7210 */ /* 0x000fe20007ffe0ff */
[----:B------:R-:W-:Y:S01]  /*0760*/  IMAD R24, R20, c[0x0][0x184], R9 ;  /* 0x0000610014187a24 */ /* 0x000fe200078e0209 */
[----:B------:R-:W-:Y:S01]  /*0770*/  MOV R28, R16 ;  /* 0x00000010001c7202 */ /* 0x000fe20000000f00 */
[----:B------:R-:W-:Y:S01]  /*0780*/  IMAD.WIDE.U32 R10, R12, R5, c[0x0][0x18] ;  /* 0x000006000c0a7625 */ /* 0x000fe200078e0005 */
[----:B------:R-:W-:Y:S01]  /*0790*/  LEA.HI.X R9, R6, c[0x0][0x284], R4, 0x2, P0 ;  /* 0x0000a10006097a11 */ /* 0x000fe200000f1404 */
[----:B------:R1:W-:Y:S02]  /*07a0*/  STL.64 [R1+0x70], R22 ;  /* 0x0000701601007387 */ /* 0x0003e40000100a00 */
[----:B------:R-:W-:Y:S01]  /*07b0*/  IMAD.IADD R25, R31, 0x1, R24 ;  /* 0x000000011f197824 */ /* 0x000fe200078e0218 */
[C---:B------:R-:W-:Y:S01]  /*07c0*/  IADD3 R16, P1, R10.reuse, 0x4080, RZ ;  /* 0x000040800a107810 */ /* 0x040fe20007f3e0ff */
[C---:B------:R-:W-:Y:S01]  /*07d0*/  IMAD R7, R193.reuse, c[0x0][0x188], RZ ;  /* 0x00006200c1077a24 */ /* 0x040fe200078e02ff */
[----:B------:R-:W-:Y:S01]  /*07e0*/  IADD3 R10, P0, R10, 0x8080, RZ ;  /* 0x000080800a0a7810 */ /* 0x000fe20007f1e0ff */
[----:B------:R-:W-:Y:S01]  /*07f0*/  IMAD.MOV.U32 R24, RZ, RZ, R30 ;  /* 0x000000ffff187224 */ /* 0x000fe200078e001e */
[----:B------:R2:W-:Y:S01]  /*0800*/  STL.64 [R1+0x88], R8 ;  /* 0x0000880801007387 */ /* 0x0005e20000100a00 */
[----:B------:R-:W-:-:S02]  /*0810*/  IMAD R5, R193, c[0x0][0x218], RZ ;  /* 0x00008600c1057a24 */ /* 0x000fc400078e02ff */
[C---:B------:R-:W-:Y:S02]  /*0820*/  IMAD R4, R194.reuse, c[0x0][0x18c], R7 ;  /* 0x00006300c2047a24 */ /* 0x040fe400078e0207 */
[----:B------:R-:W-:Y:S01]  /*0830*/  IMAD.WIDE.U32 R6, R194, c[0x0][0x188], R24 ;  /* 0x00006200c2067a25 */ /* 0x000fe200078e0018 */
[----:B------:R-:W-:-:S03]  /*0840*/  SHF.R.S32.HI R25, RZ, 0x1f, R2 ;  /* 0x0000001fff197819 */ /* 0x000fc60000011402 */
[C---:B------:R-:W-:Y:S02]  /*0850*/  IMAD R0, R194.reuse, c[0x0][0x21c], R5 ;  /* 0x00008700c2007a24 */ /* 0x040fe400078e0205 */
[----:B------:R-:W-:-:S04]  /*0860*/  IMAD.WIDE.U32 R28, R194, c[0x0][0x218], R28 ;  /* 0x00008600c21c7a25 */ /* 0x000fc800078e001c */
[----:B------:R-:W-:Y:S01]  /*0870*/  IMAD.IADD R31, R7, 0x1, R4 ;  /* 0x00000001071f7824 */ /* 0x000fe200078e0204 */
[----:B------:R-:W-:Y:S01]  /*0880*/  IADD3 R29, R29, R0, RZ ;  /* 0x000000001d1d7210 */ /* 0x000fe20007ffe0ff */
[C---:B------:R-:W-:Y:S02]  /*0890*/  IMAD R7, R25.reuse, c[0x0][0x178], RZ ;  /* 0x00005e0019077a24 */ /* 0x040fe400078e02ff */
[----:B------:R-:W-:Y:S01]  /*08a0*/  IMAD.MOV.U32 R30, RZ, RZ, R6 ;  /* 0x000000ffff1e7224 */ /* 0x000fe200078e0006 */
[----:B-1----:R-:W-:Y:S01]  /*08b0*/  MOV R22, 0xa30 ;  /* 0x00000a3000167802 */ /* 0x002fe20000000f00 */
[----:B------:R-:W-:Y:S02]  /*08c0*/  IMAD R5, R25, c[0x0][0x208], RZ ;  /* 0x0000820019057a24 */ /* 0x000fe400078e02ff */
[C---:B------:R-:W-:Y:S02]  /*08d0*/  IMAD R4, R2.reuse, c[0x0][0x17c], R7 ;  /* 0x00005f0002047a24 */ /* 0x040fe400078e0207 */
[----:B------:R-:W-:-:S04]  /*08e0*/  IMAD.WIDE.U32 R30, R2, c[0x0][0x178], R30 ;  /* 0x00005e00021e7a25 */ /* 0x000fc800078e001e */
[C---:B------:R-:W-:Y:S01]  /*08f0*/  IMAD R0, R2.reuse, c[0x0][0x20c], R5 ;  /* 0x0000830002007a24 */ /* 0x040fe200078e0205 */
[----:B------:R-:W-:Y:S01]  /*0900*/  IADD3 R4, R31, R4, RZ ;  /* 0x000000041f047210 */ /* 0x000fe20007ffe0ff */
[----:B------:R-:W-:Y:S01]  /*0910*/  IMAD.WIDE.U32 R28, R2, c[0x0][0x208], R28 ;  /* 0x00008200021c7a25 */ /* 0x000fe200078e001c */
[----:B------:R-:W1:Y:S03]  /*0920*/  S2R R5, SR_CTAID.X ;  /* 0x0000000000057919 */ /* 0x000e660000002500 */
[----:B------:R-:W-:Y:S01]  /*0930*/  IMAD.X R17, RZ, RZ, R11, P1 ;  /* 0x000000ffff117224 */ /* 0x000fe200008e060b */
[----:B------:R-:W-:Y:S01]  /*0940*/  IADD3.X R11, RZ, R11, RZ, P0, !PT ;  /* 0x0000000bff0b7210 */ /* 0x000fe200007fe4ff */
[----:B------:R-:W-:Y:S01]  /*0950*/  IMAD.IADD R0, R29, 0x1, R0 ;  /* 0x000000011d007824 */ /* 0x000fe200078e0200 */
[----:B------:R-:W-:Y:S02]  /*0960*/  LEA R6, P1, R30, c[0x0][0x160], 0x1 ;  /* 0x000058001e067a11 */ /* 0x000fe400078208ff */
[----:B------:R-:W-:Y:S01]  /*0970*/  LEA R36, P0, R28, c[0x0][0x1f0], 0x1 ;  /* 0x00007c001c247a11 */ /* 0x000fe200078008ff */
[----:B------:R2:W-:Y:S01]  /*0980*/  STL.64 [R1+0x38], R16 ;  /* 0x0000381001007387 */ /* 0x0005e20000100a00 */
[----:B------:R-:W-:-:S02]  /*0990*/  LEA.HI.X R7, R30, c[0x0][0x164], R4, 0x1, P1 ;  /* 0x000059001e077a11 */ /* 0x000fc400008f0c04 */
[----:B------:R-:W-:Y:S01]  /*09a0*/  LEA.HI.X R37, R28, c[0x0][0x1f4], R0, 0x1, P0 ;  /* 0x00007d001c257a11 */ /* 0x000fe200000f0c00 */
[----:B------:R2:W-:Y:S01]  /*09b0*/  STL.64 [R1+0x60], R10 ;  /* 0x0000600a01007387 */ /* 0x0005e20000100a00 */
[----:B------:R-:W-:Y:S01]  /*09c0*/  @P2 IMAD.HI.U32 R0, R20, c[0x0][0x24c], RZ ;  /* 0x0000930014002a27 */ /* 0x000fe200078e00ff */
[----:B------:R-:W-:Y:S02]  /*09d0*/  MOV R28, R198 ;  /* 0x000000c6001c7202 */ /* 0x000fe40000000f00 */
[----:B------:R2:W-:Y:S02]  /*09e0*/  STL.64 [R1+0x30], R6 ;  /* 0x0000300601007387 */ /* 0x0005e40000100a00 */
[----:B------:R-:W-:Y:S02]  /*09f0*/  @P2 SHF.R.U32.HI R20, RZ, c[0x0][0x250], R0 ;  /* 0x00009400ff142a19 */ /* 0x000fe40000011600 */
[----:B------:R2:W-:Y:S02]  /*0a00*/  STL.64 [R1+0x58], R36 ;  /* 0x0000582401007387 */ /* 0x0005e40000100a00 */
[----:B------:R-:W-:-:S02]  /*0a10*/  SHF.R.S32.HI R4, RZ, 0x1f, R20 ;  /* 0x0000001fff047819 */ /* 0x000fc40000011414 */
[----:B-12---:R-:W-:Y:S05]  /*0a20*/  CALL.REL.NOINC `($_ZN7cutlass13device_kernelIN5flash19enable_sm80_to_sm89INS1_16FlashAttnBwdSm80INS1_25CollectiveMainloopBwdSm80ILi2ELi2EN4cute5tupleIJNS5_1CILi64EEENS7_ILi128EEES8_EEENS_10bfloat16_tEfNS_4arch4Sm80ELb0ELb0ELb1ELb0ELb1ELb0ELb0ELb0ELi2ELi2ELi4ELi2ELb1EEENS1_24CollectiveEpilogueBwdGQAISA_fSD_Li256ELb0ELb1EEENS1_19SingleTileSchedulerILb0ELb0ELb0ELi128EEEEEEEEEvNT_6ParamsE$_ZZN4cute7idx2crdINS_5tupleIJiEEENS1_IJNS1_IJNS1_IJNS_1CILi8EEENS3_ILi2EEEEEES5_S5_NS3_ILi4EEEEEEEEEEEDaRKT_RKT0_ENKUlRKT_RKT0_E_clIiS8_EEDaSI_SL_) ;  /* 0x00007a9000007944 */ /* 0x006fea0003c00000 */
[----:B------:R-:W-:Y:S01]  /*0a30*/  IMAD.MOV.U32 R188, RZ, RZ, R0 ;  /* 0x000000ffffbc7224 */ /* 0x000fe200078e0000 */
[----:B------:R-:W-:Y:S01]  /*0a40*/  MOV R32, R105 ;  /* 0x0000006900207202 */ /* 0x000fe20000000f00 */
[----:B------:R-:W-:Y:S01]  /*0a50*/  IMAD.MOV.U32 R28, RZ, RZ, R198 ;  /* 0x000000ffff1c7224 */ /* 0x000fe200078e00c6 */
[----:B------:R-:W-:-:S02]  /*0a60*/  MOV R22, 0xa80 ;  /* 0x00000a8000167802 */ /* 0x000fc40000000f00 */
[----:B-1----:R-:W-:Y:S05]  /*0a70*/  CALL.REL.NOINC `($_ZN7cutlass13device_kernelIN5flash19enable_sm80_to_sm89INS1_16FlashAttnBwdSm80INS1_25CollectiveMainloopBwdSm80ILi2ELi2EN4cute5tupleIJNS5_1CILi64EEENS7_ILi128EEES8_EEENS_10bfloat16_tEfNS_4arch4Sm80ELb0ELb0ELb1ELb0ELb1ELb0ELb0ELb0ELi2ELi2ELi4ELi2ELb1EEENS1_24CollectiveEpilogueBwdGQAISA_fSD_Li256ELb0ELb1EEENS1_19SingleTileSchedulerILb0ELb0ELb0ELi128EEEEEEEEEvNT_6ParamsE$_ZZN4cute7idx2crdINS_5tupleIJiEEENS1_IJNS1_IJNS1_IJNS_1CILi8EEENS3_ILi2EEEEEES5_S5_NS3_ILi4EEEEEEEEEEEDaRKT_RKT0_ENKUlRKT_RKT0_E_clIiS8_EEDaSI_SL_) ;  /* 0x00007a4000007944 */ /* 0x002fea0003c00000 */
        /* <DEDUP_REMOVED lines=13> */
[----:B-1----:R-:W-:Y:S05]  /*0b50*/  CALL.REL.NOINC `($_ZN7cutlass13device_kernelIN5flash19enable_sm80_to_sm89INS1_16FlashAttnBwdSm80INS1_25CollectiveMainloopBwdSm80ILi2ELi2EN4cute5tupleIJNS5_1CILi64EEENS7_ILi128EEES8_EEENS_10bfloat16_tEfNS_4arch4Sm80ELb0ELb0ELb1ELb0ELb1ELb0ELb0ELb0ELi2ELi2ELi4ELi2ELb1EEENS1_24CollectiveEpilogueBwdGQAISA_fSD_Li256ELb0ELb1EEENS1_19SingleTileSchedulerILb0ELb0ELb0ELi128EEEEEEEEEvNT_6ParamsE$_ZZN4cute7idx2crdINS_5tupleIJiEEENS1_IJNS1_IJNS1_IJNS_1CILi8EEENS3_ILi2EEEEEES5_NS3_ILi4EEES5_EEEEEEEEDaRKT_RKT0_ENKUlRKT_RKT0_E_clIiS8_EEDaSI_SL_) ;  /* 0x00006cf000007944 */ /* 0x002fea0003c00000 */
[----:B------:R-:W-:Y:S01]  /*0b60*/  IMAD.MOV.U32 R108, RZ, RZ, R102 ;  /* 0x000000ffff6c7224 */ /* 0x000fe200078e0066 */
[----:B------:R-:W-:Y:S01]  /*0b70*/  MOV R106, R100 ;  /* 0x00000064006a7202 */ /* 0x000fe20000000f00 */
[----:B------:R-:W-:Y:S01]  /*0b80*/  IMAD.MOV.U32 R107, RZ, RZ, R101 ;  /* 0x000000ffff6b7224 */ /* 0x000fe200078e0065 */
[----:B------:R-:W-:Y:S02]  /*0b90*/  MOV R29, R198 ;  /* 0x000000c6001d7202 */ /* 0x000fe40000000f00 */
[----:B------:R-:W-:Y:S02]  /*0ba0*/  MOV R22, 0xbc0 ;  /* 0x00000bc000167802 */ /* 0x000fe40000000f00 */
[----:B-1----:R-:W-:Y:S05]  /*0bb0*/  CALL.REL.NOINC `($_ZN7cutlass13device_kernelIN5flash19enable_sm80_to_sm89INS1_16FlashAttnBwdSm80INS1_25CollectiveMainloopBwdSm80ILi2ELi2EN4cute5tupleIJNS5_1CILi64EEENS7_ILi128EEES8_EEENS_10bfloat16_tEfNS_4arch4Sm80ELb0ELb0ELb1ELb0ELb1ELb0ELb0ELb0ELi2ELi2ELi4ELi2ELb1EEENS1_24CollectiveEpilogueBwdGQAISA_fSD_Li256ELb0ELb1EEENS1_19SingleTileSchedulerILb0ELb0ELb0ELi128EEEEEEEEEvNT_6ParamsE$_ZZN4cute7idx2crdINS_5tupleIJiEEENS1_IJNS1_IJNS1_IJNS_1CILi8EEENS3_ILi2EEEEEES5_NS3_ILi4EEES5_EEEEEEEEDaRKT_RKT0_ENKUlRKT_RKT0_E_clIiS8_EEDaSI_SL_) ;  /* 0x00006c9000007944 */ /* 0x002fea0003c00000 */
[----:B------:R-:W-:Y:S02]  /*0bc0*/  MOV R28, R198 ;  /* 0x000000c6001c7202 */ /* 0x000fe40000000f00 */
[----:B------:R-:W-:Y:S02]  /*0bd0*/  MOV R22, 0xbf0 ;  /* 0x00000bf000167802 */ /* 0x000fe40000000f00 */
[----:B-1----:R-:W-:Y:S05]  /*0be0*/  CALL.REL.NOINC `($_ZN7cutlass13device_kernelIN5flash19enable_sm80_to_sm89INS1_16FlashAttnBwdSm80INS1_25CollectiveMainloopBwdSm80ILi2ELi2EN4cute5tupleIJNS5_1CILi64EEENS7_ILi128EEES8_EEENS_10bfloat16_tEfNS_4arch4Sm80ELb0ELb0ELb1ELb0ELb1ELb0ELb0ELb0ELi2ELi2ELi4ELi2ELb1EEENS1_24CollectiveEpilogueBwdGQAISA_fSD_Li256ELb0ELb1EEENS1_19SingleTileSchedulerILb0ELb0ELb0ELi128EEEEEEEEEvNT_6ParamsE$_ZZN4cute7idx2crdINS_5tupleIJiEEENS1_IJNS1_IJNS1_IJNS_1CILi8EEENS3_ILi2EEEEEES5_S5_NS3_ILi4EEEEEEEEEEEDaRKT_RKT0_ENKUlRKT_RKT0_E_clIiS8_EEDaSI_SL_) ;  /* 0x000078d000007944 */ /* 0x002fea0003c00000 */
        /* <DEDUP_REMOVED lines=28> */
[----:B-1----:R-:W-:Y:S05]  /*0db0*/  CALL.REL.NOINC `($_ZN7cutlass13device_kernelIN5flash19enable_sm80_to_sm89INS1_16FlashAttnBwdSm80INS1_25CollectiveMainloopBwdSm80ILi2ELi2EN4cute5tupleIJNS5_1CILi64EEENS7_ILi128EEES8_EEENS_10bfloat16_tEfNS_4arch4Sm80ELb0ELb0ELb1ELb0ELb1ELb0ELb0ELb0ELi2ELi2ELi4ELi2ELb1EEENS1_24CollectiveEpilogueBwdGQAISA_fSD_Li256ELb0ELb1EEENS1_19SingleTileSchedulerILb0ELb0ELb0ELi128EEEEEEEEEvNT_6ParamsE$_ZZN4cute7idx2crdINS_5tupleIJiEEENS1_IJNS1_IJNS1_IJNS_1CILi8EEENS3_ILi2EEEEEES5_S5_NS3_ILi4EEEEEEEEEEEDaRKT_RKT0_ENKUlRKT_RKT0_E_clIiS8_EEDaSI_SL_) ;  /* 0x0000770000007944 */ /* 0x002fea0003c00000 */
        /* <DEDUP_REMOVED lines=116> */
[----:B------:R1:W-:Y:S01]  /*1500*/  STL.U8 [R1+0xa1], R4 ;  /* 0x0000a10401007387 */ /* 0x0003e20000100000 */
[C---:B------:R-:W-:Y:S01]  /*1510*/  IADD3 R18, P1, R14.reuse, 0xa8, RZ ;  /* 0x000000a80e127810 */ /* 0x040fe20007f3e0ff */
[----:B------:R-:W-:Y:S01]  /*1520*/  IMAD.X R9, RZ, RZ, R15, P2 ;  /* 0x000000ffff097224 */ /* 0x000fe200010e060f */
[----:B----4-:R-:W-:Y:S01]  /*1530*/  IADD3 R20, P2, R14, 0xa4, RZ ;  /* 0x000000a40e147810 */ /* 0x010fe20007f5e0ff */
[----:B------:R3:W-:Y:S01]  /*1540*/  STL.64 [R1+0x120], R16 ;  /* 0x0001201001007387 */ /* 0x0007e20000100a00 */
[----:B--2---:R-:W-:Y:S02]  /*1550*/  IMAD.IADD R6, R186, 0x1, R5 ;  /* 0x00000001ba067824 */ /* 0x004fe400078e0205 */
[--C-:B------:R-:W-:Y:S01]  /*1560*/  IMAD.X R19, RZ, RZ, R15.reuse, P1 ;  /* 0x000000ffff137224 */ /* 0x100fe200008e060f */
[----:B------:R2:W-:Y:S01]  /*1570*/  STL.64 [R1+0xe0], R8 ;  /* 0x0000e00801007387 */ /* 0x0005e20000100a00 */
[----:B------:R-:W-:Y:S01]  /*1580*/  IMAD.X R21, RZ, RZ, R15, P2 ;  /* 0x000000ffff157224 */ /* 0x000fe200010e060f */
[----:B-----5:R-:W-:Y:S01]  /*1590*/  IADD3 R10, P0, R14, 0xa0, RZ ;  /* 0x000000a00e0a7810 */ /* 0x020fe20007f1e0ff */
[----:B------:R-:W-:-:S04]  /*15a0*/  DEPBAR.LE SB0, 0x1 ;  /* 0x000080400000791a */ /* 0x000fc80000000000 */
[----:B------:R-:W-:Y:S01]  /*15b0*/  BAR.SYNC.DEFER_BLOCKING 0x0 ;  /* 0x0000000000007b1d */ /* 0x000fe20000010000 */
[----:B------:R-:W-:Y:S01]  /*15c0*/  IMAD.X R11, RZ, RZ, R15, P0 ;  /* 0x000000ffff0b7224 */ /* 0x000fe200000e060f */
[----:B------:R-:W-:-:S04]  /*15d0*/  MOV R12, 0x1700 ;  /* 0x00001700000c7802 */ /* 0x000fc80000000f00 */
[----:B------:R2:W-:Y:S01]  /*15e0*/  STL.64 [R1+0xd0], R10 ;  /* 0x0000d00a01007387 */ /* 0x0005e20000100a00 */
[----:B-1----:R-:W-:-:S03]  /*15f0*/  IMAD.IADD R4, R186, 0x1, R3 ;  /* 0x00000001ba047824 */ /* 0x002fc600078e0203 */
[----:B------:R2:W-:Y:S01]  /*1600*/  STL.64 [R1+0x128], R10 ;  /* 0x0001280a01007387 */ /* 0x0005e20000100a00 */
[----:B------:R-:W-:-:S03]  /*1610*/  IMAD.IADD R2, R5, 0x1, R4 ;  /* 0x0000000105027824 */ /* 0x000fc600078e0204 */
[----:B------:R2:W-:Y:S01]  /*1620*/  STL.64 [R1+0x138], R18 ;  /* 0x0001381201007387 */ /* 0x0005e20000100a00 */
[----:B---3--:R-:W-:-:S03]  /*1630*/  IMAD.MOV.U32 R17, RZ, RZ, RZ ;  /* 0x000000ffff117224 */ /* 0x008fc600078e00ff */
[----:B------:R2:W-:Y:S04]  /*1640*/  STL.64 [R1+0xf8], R20 ;  /* 0x0000f81401007387 */ /* 0x0005e80000100a00 */
[----:B------:R2:W-:Y:S04]  /*1650*/  STL.64 [R1+0x150], R20 ;  /* 0x0001501401007387 */ /* 0x0005e80000100a00 */
[----:B------:R2:W1:Y:S04]  /*1660*/  LDSM.16.M88.4 R148, [R6+0x4080] ;  /* 0x004080000694783b */ /* 0x0004680000000200 */
[----:B------:R2:W3:Y:S04]  /*1670*/  LDSM.16.M88.4 R152, [R6+0x6080] ;  /* 0x006080000698783b */ /* 0x0004e80000000200 */
[----:B------:R2:W4:Y:S04]  /*1680*/  LDSM.16.M88.4 R156, [R4+0x4080] ;  /* 0x00408000049c783b */ /* 0x0005280000000200 */
[----:B------:R2:W1:Y:S04]  /*1690*/  LDSM.16.M88.4 R160, [R4+0x6080] ;  /* 0x0060800004a0783b */ /* 0x0004680000000200 */
[----:B------:R2:W1:Y:S04]  /*16a0*/  LDSM.16.M88.4 R164, [R2+0x4080] ;  /* 0x0040800002a4783b */ /* 0x0004680000000200 */
[----:B------:R2:W1:Y:S04]  /*16b0*/  LDSM.16.M88.4 R168, [R2+0x6080] ;  /* 0x0060800002a8783b */ /* 0x0004680000000200 */
[----:B------:R2:W1:Y:S04]  /*16c0*/  LDSM.16.M88.4 R140, [R186+0x4080] ;  /* 0x00408000ba8c783b */ /* 0x0004680000000200 */
[----:B------:R2:W1:Y:S04]  /*16d0*/  LDSM.16.M88.4 R144, [R186+0x6080] ;  /* 0x00608000ba90783b */ /* 0x0004680000000200 */
[----:B------:R-:W-:Y:S06]  /*16e0*/  BAR.SYNC.DEFER_BLOCKING 0x0 ;  /* 0x0000000000007b1d */ /* 0x000fec0000010000 */
[----:B-1234-:R-:W-:Y:S05]  /*16f0*/  CALL.REL.NOINC `($_ZN7cutlass13device_kernelIN5flash19enable_sm80_to_sm89INS1_16FlashAttnBwdSm80INS1_25CollectiveMainloopBwdSm80ILi2ELi2EN4cute5tupleIJNS5_1CILi64EEENS7_ILi128EEES8_EEENS_10bfloat16_tEfNS_4arch4Sm80ELb0ELb0ELb1ELb0ELb1ELb0ELb0ELb0ELi2ELi2ELi4ELi2ELb1EEENS1_24CollectiveEpilogueBwdGQAISA_fSD_Li256ELb0ELb1EEENS1_19SingleTileSchedulerILb0ELb0ELb0ELi128EEEEEEEEEvNT_6ParamsE$_ZZN5flash25CollectiveMainloopBwdSm80ILi2ELi2EN4cute5tupleIJNS1_1CILi64EEENS3_ILi128EEES4_EEEN7cutlass10bfloat16_tEfNS7_4arch4Sm80ELb0ELb0ELb1ELb0ELb1ELb0ELb0ELb0ELi2ELi2ELi4ELi2ELb1EE3mmaINS_16FlashAttnBwdSm80ISB_NS_24CollectiveEpilogueBwdGQAIS6_fSA_Li256ELb0ELb1EEENS_19SingleTileSchedulerILb0ELb0ELb0ELi128EEEE13SharedStorageENS1_6TensorINS1_11ArrayEngineIfLm32EEENS1_6LayoutINS2_IJNS2_IJNS3_ILi2EEESO_EEESO_NS3_ILi4EEEEEENS2_IJNS2_IJNS3_ILi1EEESO_EEESQ_NS3_ILi8EEEEEEEEEEEEbRKNSB_6ParamsERT0_S12_iNS2_IJiiiEEERT_ENKUliiE_clEii) ;  /* 0x0000969000007944 */ /* 0x01efea0003c00000 */
[----:B------:R-:W-:Y:S05]  /*1700*/  BSYNC B0 ;  /* 0x0000000000007941 */ /* 0x000fea0003800000 */
.L_x_54:
[----:B------:R-:W0:Y:S01]  /*1710*/  LDGDEPBAR ;  /* 0x00000000000079af */ /* 0x000e220000000000 */
[----:B------:R-:W-:Y:S01]  /*1720*/  BSSY B0, `(.L_x_55) ;  /* 0x0000005000007945 */ /* 0x000fe20003800000 */
[----:B------:R-:W-:Y:S01]  /*1730*/  MOV R17, RZ ;  /* 0x000000ff00117202 */ /* 0x000fe20000000f00 */
[----:B------:R-:W-:Y:S01]  /*1740*/  UMOV UR6, URZ ;  /* 0x0000003f00067c82 */ /* 0x000fe20008000000 */
[----:B------:R-:W-:-:S02]  /*1750*/  MOV R12, 0x1770 ;  /* 0x00001770000c7802 */ /* 0x000fc40000000f00 */
[----:B-1----:R-:W-:Y:S05]  /*1760*/  CALL.REL.NOINC `($_ZN7cutlass13device_kernelIN5flash19enable_sm80_to_sm89INS1_16FlashAttnBwdSm80INS1_25CollectiveMainloopBwdSm80ILi2ELi2EN4cute5tupleIJNS5_1CILi64EEENS7_ILi128EEES8_EEENS_10bfloat16_tEfNS_4arch4Sm80ELb0ELb0ELb1ELb0ELb1ELb0ELb0ELb0ELi2ELi2ELi4ELi2ELb1EEENS1_24CollectiveEpilogueBwdGQAISA_fSD_Li256ELb0ELb1EEENS1_19SingleTileSchedulerILb0ELb0ELb0ELi128EEEEEEEEEvNT_6ParamsE$_ZZN5flash25CollectiveMainloopBwdSm80ILi2ELi2EN4cute5tupleIJNS1_1CILi64EEENS3_ILi128EEES4_EEEN7cutlass10bfloat16_tEfNS7_4arch4Sm80ELb0ELb0ELb1ELb0ELb1ELb0ELb0ELb0ELi2ELi2ELi4ELi2ELb1EE3mmaINS_16FlashAttnBwdSm80ISB_NS_24CollectiveEpilogueBwdGQAIS6_fSA_Li256ELb0ELb1EEENS_19SingleTileSchedulerILb0ELb0ELb0ELi128EEEE13SharedStorageENS1_6TensorINS1_11ArrayEngineIfLm32EEENS1_6LayoutINS2_IJNS2_IJNS3_ILi2EEESO_EEESO_NS3_ILi4EEEEEENS2_IJNS2_IJNS3_ILi1EEESO_EEESQ_NS3_ILi8EEEEEEEEEEEEbRKNSB_6ParamsERT0_S12_iNS2_IJiiiEEERT_ENKUliiE0_clEii) ;  /* 0x00007ff000007944 */ /* 0x002fea0003c00000 */
[----:B------:R-:W-:Y:S05]  /*1770*/  BSYNC B0 ;  /* 0x0000000000007941 */ /* 0x000fea0003800000 */
.L_x_55:
        /* <DEDUP_REMOVED lines=38> */
.L_x_56:
        /* <DEDUP_REMOVED lines=184> */
.L_x_60:
        /* <DEDUP_REMOVED lines=148> */
[----:B-1----:R-:W-:Y:S05]  /*2ea0*/  CALL.REL.NOINC `($_ZN7cutlass13device_kernelIN5flash19enable_sm80_to_sm89INS1_16FlashAttnBwdSm80INS1_25CollectiveMainloopBwdSm80ILi2ELi2EN4cute5tupleIJNS5_1CILi64EEENS7_ILi128EEES8_EEENS_10bfloat16_tEfNS_4arch4Sm80ELb0ELb0ELb1ELb0ELb1ELb0ELb0ELb0ELi2ELi2ELi4ELi2ELb1EEENS1_24CollectiveEpilogueBwdGQAISA_fSD_Li256ELb0ELb1EEENS1_19SingleTileSchedulerILb0ELb0ELb0ELi128EEEEEEEEEvNT_6ParamsE$_ZZN5flash25CollectiveMainloopBwdSm80ILi2ELi2EN4cute5tupleIJNS1_1CILi64EEENS3_ILi128EEES4_EEEN7cutlass10bfloat16_tEfNS7_4arch4Sm80ELb0ELb0ELb1ELb0ELb1ELb0ELb0ELb0ELi2ELi2ELi4ELi2ELb1EE3mmaINS_16FlashAttnBwdSm80ISB_NS_24CollectiveEpilogueBwdGQAIS6_fSA_Li256ELb0ELb1EEENS_19SingleTileSchedulerILb0ELb0ELb0ELi128EEEE13SharedStorageENS1_6TensorINS1_11ArrayEngineIfLm32EEENS1_6LayoutINS2_IJNS2_IJNS3_ILi2EEESO_EEESO_NS3_ILi4EEEEEENS2_IJNS2_IJNS3_ILi1EEESO_EEESQ_NS3_ILi8EEEEEEEEEEEEbRKNSB_6ParamsERT0_S12_iNS2_IJiiiEEERT_ENKUliiE_clEii) ;  /* 0x00007ee000007944 */ /* 0x002fea0003c00000 */
[----:B------:R-:W-:Y:S05]  /*2eb0*/  BSYNC B0 ;  /* 0x0000000000007941 */ /* 0x000fea0003800000 */
.L_x_58:
        /* <DEDUP_REMOVED lines=407> */
[----:B------:R-:W-:Y:S05]  /*4830*/  CALL.REL.NOINC `($_ZN7cutlass13device_kernelIN5flash19enable_sm80_to_sm89INS1_16FlashAttnBwdSm80INS1_25CollectiveMainloopBwdSm80ILi2ELi2EN4cute5tupleIJNS5_1CILi64EEENS7_ILi128EEES8_EEENS_10bfloat16_tEfNS_4arch4Sm80ELb0ELb0ELb1ELb0ELb1ELb0ELb0ELb0ELi2ELi2ELi4ELi2ELb1EEENS1_24CollectiveEpilogueBwdGQAISA_fSD_Li256ELb0ELb1EEENS1_19SingleTileSchedulerILb0ELb0ELb0ELi128EEEEEEEEEvNT_6ParamsE$_ZZN5flash25CollectiveMainloopBwdSm80ILi2ELi2EN4cute5tupleIJNS1_1CILi64EEENS3_ILi128EEES4_EEEN7cutlass10bfloat16_tEfNS7_4arch4Sm80ELb0ELb0ELb1ELb0ELb1ELb0ELb0ELb0ELi2ELi2ELi4ELi2ELb1EE3mmaINS_16FlashAttnBwdSm80ISB_NS_24CollectiveEpilogueBwdGQAIS6_fSA_Li256ELb0ELb1EEENS_19SingleTileSchedulerILb0ELb0ELb0ELi128EEEE13SharedStorageENS1_6TensorINS1_11ArrayEngineIfLm32EEENS1_6LayoutINS2_IJNS2_IJNS3_ILi2EEESO_EEESO_NS3_ILi4EEEEEENS2_IJNS2_IJNS3_ILi1EEESO_EEESQ_NS3_ILi8EEEEEEEEEEEEbRKNSB_6ParamsERT0_S12_iNS2_IJiiiEEERT_ENKUliiE0_clEii) ;  /* 0x00004f2000007944 */ /* 0x000fea0003c00000 */
[----:B------:R-:W-:Y:S05]  /*4840*/  BSYNC B0 ;  /* 0x0000000000007941 */ /* 0x000fea0003800000 */
.L_x_59:
        /* <DEDUP_REMOVED lines=146> */
.L_x_57:
[----:B------:R-:W2:Y:S01]  /*5170*/  S2R R0, SR_CTAID.Y ;  /* 0x0000000000007919 */ /* 0x000ea20000002600 */
[----:B------:R-:W-:Y:S01]  /*5180*/  MOV R2, 0x1 ;  /* 0x0000000100027802 */ /* 0x000fe20000000f00 */
[----:B------:R-:W3:Y:S01]  /*5190*/  S2UR UR4, SR_CTAID.X ;  /* 0x00000000000479c3 */ /* 0x000ee20000002500 */
[----:B------:R-:W-:Y:S01]  /*51a0*/  ULDC UR5, c[0x0][0x358] ;  /* 0x0000d60000057ab9 */ /* 0x000fe20000000800 */
[----:B------:R-:W-:Y:S01]  /*51b0*/  BAR.SYNC.DEFER_BLOCKING 0x1, 0x100 ;  /* 0x0044000000007b1d */ /* 0x000fe20000010000 */
[----:B------:R-:W-:Y:S01]  /*51c0*/  ISETP.NE.AND P0, PT, R2, c[0x0][0x338], PT ;  /* 0x0000ce0002007a0c */ /* 0x000fe20003f05270 */
[----:B------:R-:W-:-:S02]  /*51d0*/  FMUL.FTZ R68, R68, c[0x0][0x298] ;  /* 0x0000a60044447a20 */ /* 0x000fc40000410000 */
[----:B------:R-:W-:Y:S02]  /*51e0*/  FMUL.FTZ R69, R69, c[0x0][0x298] ;  /* 0x0000a60045457a20 */ /* 0x000fe40000410000 */
[----:B------:R-:W4:Y:S01]  /*51f0*/  S2R R2, SR_CTAID.Z ;  /* 0x0000000000027919 */ /* 0x000f220000002700 */
[----:B------:R-:W-:Y:S01]  /*5200*/  ULDC UR6, c[0x0][0x2f4] ;  /* 0x0000bd0000067ab9 */ /* 0x000fe20000000800 */
[----:B------:R-:W-:Y:S01]  /*5210*/  BSSY B0, `(.L_x_61) ;  /* 0x000003b000007945 */ /* 0x000fe20003800000 */
[----:B------:R-:W-:Y:S02]  /*5220*/  FMUL.FTZ R70, R70, c[0x0][0x298] ;  /* 0x0000a60046467a20 */ /* 0x000fe40000410000 */
[----:B------:R-:W-:Y:S02]  /*5230*/  FMUL.FTZ R71, R71, c[0x0][0x298] ;  /* 0x0000a60047477a20 */ /* 0x000fe40000410000 */
[----:B------:R-:W-:Y:S02]  /*5240*/  FMUL.FTZ R72, R72, c[0x0][0x298] ;  /* 0x0000a60048487a20 */ /* 0x000fe40000410000 */
[----:B------:R-:W-:-:S02]  /*5250*/  FMUL.FTZ R73, R73, c[0x0][0x298] ;  /* 0x0000a60049497a20 */ /* 0x000fc40000410000 */
[----:B------:R-:W-:Y:S02]  /*5260*/  FMUL.FTZ R74, R74, c[0x0][0x298] ;  /* 0x0000a6004a4a7a20 */ /* 0x000fe40000410000 */
[----:B------:R-:W-:Y:S01]  /*5270*/  FMUL.FTZ R75, R75, c[0x0][0x298] ;  /* 0x0000a6004b4b7a20 */ /* 0x000fe20000410000 */
[-C--:B--2---:R-:W-:Y:S01]  /*5280*/  MOV R3, R0.reuse ;  /* 0x0000000000037202 */ /* 0x084fe20000000f00 */
[----:B------:R-:W-:Y:S01]  /*5290*/  @P0 IMAD.HI.U32 R4, R0, c[0x0][0x33c], RZ ;  /* 0x0000cf0000040a27 */ /* 0x000fe200078e00ff */
[----:B---3--:R-:W-:Y:S01]  /*52a0*/  UIMAD UR5, UR4, UR5, URZ ;  /* 0x00000005040572a4 */ /* 0x008fe2000f8e023f */
[----:B------:R-:W-:Y:S02]  /*52b0*/  SHF.R.S32.HI R5, RZ, 0x1f, R0 ;  /* 0x0000001fff057819 */ /* 0x000fe40000011400 */
[----:B------:R-:W-:Y:S01]  /*52c0*/  FMUL.FTZ R80, R80, c[0x0][0x298] ;  /* 0x0000a60050507a20 */ /* 0x000fe20000410000 */
[----:B------:R-:W-:Y:S01]  /*52d0*/  @P0 SHF.R.U32.HI R3, RZ, c[0x0][0x340], R4 ;  /* 0x0000d000ff030a19 */ /* 0x000fe20000011604 */
[----:B------:R-:W-:Y:S01]  /*52e0*/  UIMAD UR6, UR5, UR6, URZ ;  /* 0x00000006050672a4 */ /* 0x000fe2000f8e023f */
[----:B------:R-:W-:Y:S01]  /*52f0*/  MOV R4, R0 ;  /* 0x0000000000047202 */ /* 0x000fe20000000f00 */
[----:B------:R-:W-:Y:S01]  /*5300*/  FMUL.FTZ R81, R81, c[0x0][0x298] ;  /* 0x0000a60051517a20 */ /* 0x000fe20000410000 */
[----:B-1----:R-:W-:Y:S01]  /*5310*/  @P0 SHF.R.S32.HI R6, RZ, 0x1f, R3 ;  /* 0x0000001fff060819 */ /* 0x002fe20000011403 */
[----:B----4-:R-:W-:Y:S01]  /*5320*/  IMAD R7, R2, c[0x0][0x2f4], RZ ;  /* 0x0000bd0002077a24 */ /* 0x010fe200078e02ff */
[----:B------:R-:W-:Y:S01]  /*5330*/  @P0 MOV R4, R3 ;  /* 0x0000000300040202 */ /* 0x000fe20000000f00 */
[----:B------:R-:W-:Y:S01]  /*5340*/  USHF.R.S32.HI UR5, URZ, 0x1f, UR6 ;  /* 0x0000001f3f057899 */ /* 0x000fe20008011406 */
[----:B------:R-:W-:Y:S01]  /*5350*/  @P0 MOV R5, R6 ;  /* 0x0000000600050202 */ /* 0x000fe20000000f00 */
[----:B------:R-:W-:Y:S01]  /*5360*/  FMUL.FTZ R82, R82, c[0x0][0x298] ;  /* 0x0000a60052527a20 */ /* 0x000fe20000410000 */
[--C-:B------:R-:W-:Y:S01]  /*5370*/  SHF.R.S32.HI R9, RZ, 0x1f, R7.reuse ;  /* 0x0000001fff097819 */ /* 0x100fe20000011407 */
[----:B------:R-:W-:Y:S01]  /*5380*/  FMUL.FTZ R83, R83, c[0x0][0x298] ;  /* 0x0000a60053537a20 */ /* 0x000fe20000410000 */
[----:B------:R-:W-:Y:S01]  /*5390*/  IADD3 R6, P1, P0, R4, UR6, R7 ;  /* 0x0000000604067c10 */ /* 0x000fe2000f83e007 */
[----:B------:R-:W-:Y:S01]  /*53a0*/  FMUL.FTZ R76, R76, c[0x0][0x298] ;  /* 0x0000a6004c4c7a20 */ /* 0x000fe20000410000 */
[----:B------:R-:W-:Y:S01]  /*53b0*/  IADD3 R3, -R3, RZ, RZ ;  /* 0x000000ff03037210 */ /* 0x000fe20007ffe1ff */
[----:B------:R-:W-:Y:S01]  /*53c0*/  FMUL.FTZ R77, R77, c[0x0][0x298] ;  /* 0x0000a6004d4d7a20 */ /* 0x000fe20000410000 */
[----:B------:R-:W-:Y:S01]  /*53d0*/  IADD3.X R9, R5, UR5, R9, P1, P0 ;  /* 0x0000000505097c10 */ /* 0x000fe20008fe0409 */
[----:B------:R-:W-:Y:S01]  /*53e0*/  FMUL.FTZ R78, R78, c[0x0][0x298] ;  /* 0x0000a6004e4e7a20 */ /* 0x000fe20000410000 */
[----:B------:R-:W-:Y:S01]  /*53f0*/  ISETP.NE.AND P1, PT, R198, RZ, PT ;  /* 0x000000ffc600720c */ /* 0x000fe20003f25270 */
[----:B------:R-:W-:Y:S01]  /*5400*/  FMUL.FTZ R79, R79, c[0x0][0x298] ;  /* 0x0000a6004f4f7a20 */ /* 0x000fe20000410000 */
[----:B------:R-:W-:Y:S01]  /*5410*/  SHF.L.U32 R7, R6, 0x2, RZ ;  /* 0x0000000206077819 */ /* 0x000fe200000006ff */
[----:B------:R-:W-:Y:S01]  /*5420*/  FMUL.FTZ R84, R84, c[0x0][0x298] ;  /* 0x0000a60054547a20 */ /* 0x000fe20000410000 */
[----:B------:R-:W-:Y:S01]  /*5430*/  SHF.L.U64.HI R6, R6, 0x2, R9 ;  /* 0x0000000206067819 */ /* 0x000fe20000010209 */
[----:B------:R-:W-:Y:S01]  /*5440*/  FMUL.FTZ R85, R85, c[0x0][0x298] ;  /* 0x0000a60055557a20 */ /* 0x000fe20000410000 */
[----:B------:R-:W-:Y:S01]  /*5450*/  IADD3 R8, P0, R7, c[0x0][0x350], RZ ;  /* 0x0000d40007087a10 */ /* 0x000fe20007f1e0ff */
[----:B------:R-:W-:-:S02]  /*5460*/  FMUL.FTZ R86, R86, c[0x0][0x298] ;  /* 0x0000a60056567a20 */ /* 0x000fc40000410000 */
[----:B------:R-:W-:Y:S01]  /*5470*/  FMUL.FTZ R87, R87, c[0x0][0x298] ;  /* 0x0000a60057577a20 */ /* 0x000fe20000410000 */
[----:B------:R-:W-:Y:S01]  /*5480*/  IADD3.X R9, R6, c[0x0][0x354], RZ, P0, !PT ;  /* 0x0000d50006097a10 */ /* 0x000fe200007fe4ff */
[----:B------:R-:W-:Y:S02]  /*5490*/  FMUL.FTZ R88, R88, c[0x0][0x298] ;  /* 0x0000a60058587a20 */ /* 0x000fe40000410000 */
[----:B------:R-:W-:Y:S02]  /*54a0*/  FMUL.FTZ R89, R89, c[0x0][0x298] ;  /* 0x0000a60059597a20 */ /* 0x000fe40000410000 */
[----:B------:R-:W-:Y:S02]  /*54b0*/  FMUL.FTZ R90, R90, c[0x0][0x298] ;  /* 0x0000a6005a5a7a20 */ /* 0x000fe40000410000 */
[----:B------:R-:W-:Y:S02]  /*54c0*/  FMUL.FTZ R91, R91, c[0x0][0x298] ;  /* 0x0000a6005b5b7a20 */ /* 0x000fe40000410000 */
[----:B------:R-:W-:-:S02]  /*54d0*/  FMUL.FTZ R96, R96, c[0x0][0x298] ;  /* 0x0000a60060607a20 */ /* 0x000fc40000410000 */
[----:B------:R-:W-:Y:S02]  /*54e0*/  FMUL.FTZ R97, R97, c[0x0][0x298] ;  /* 0x0000a60061617a20 */ /* 0x000fe40000410000 */
[----:B------:R-:W-:Y:S02]  /*54f0*/  FMUL.FTZ R98, R98, c[0x0][0x298] ;  /* 0x0000a60062627a20 */ /* 0x000fe40000410000 */
[----:B------:R-:W-:Y:S02]  /*5500*/  FMUL.FTZ R99, R99, c[0x0][0x298] ;  /* 0x0000a60063637a20 */ /* 0x000fe40000410000 */
[----:B------:R-:W-:Y:S02]  /*5510*/  FMUL.FTZ R92, R92, c[0x0][0x298] ;  /* 0x0000a6005c5c7a20 */ /* 0x000fe40000410000 */
[----:B------:R-:W-:Y:S02]  /*5520*/  FMUL.FTZ R93, R93, c[0x0][0x298] ;  /* 0x0000a6005d5d7a20 */ /* 0x000fe40000410000 */
[----:B------:R-:W-:-:S02]  /*5530*/  FMUL.FTZ R94, R94, c[0x0][0x298] ;  /* 0x0000a6005e5e7a20 */ /* 0x000fc40000410000 */
[----:B------:R-:W-:Y:S02]  /*5540*/  FMUL.FTZ R95, R95, c[0x0][0x298] ;  /* 0x0000a6005f5f7a20 */ /* 0x000fe40000410000 */
[----:B------:R-:W-:Y:S01]  /*5550*/  IMAD R3, R3, c[0x0][0x338], R0 ;  /* 0x0000ce0003037a24 */ /* 0x000fe200078e0200 */
[----:B------:R-:W-:Y:S05]  /*5560*/  @P1 BRA `(.L_x_62) ;  /* 0x0000005000001947 */ /* 0x000fea0003800000 */
.L_x_63:
[----:B------:R-:W2:Y:S01]  /*5570*/  LDG.E.STRONG.GPU R0, [R8.64] ;  /* 0x0000000808007981 */ /* 0x000ea2000c1ef900 */
[----:B------:R-:W-:Y:S01]  /*5580*/  YIELD ;  /* 0x0000000000007946 */ /* 0x000fe20003800000 */
[----:B--2---:R-:W-:Y:S01]  /*5590*/  ISETP.NE.AND P0, PT, R0, R3, PT ;  /* 0x000000030000720c */ /* 0x004fe20003f05270 */
[----:B------:R-:W-:-:S12]  /*55a0*/  CCTL.IVALL ;  /* 0x00000000ff00798f */ /* 0x000fd80002000000 */
[----:B------:R-:W-:Y:S05]  /*55b0*/  @P0 BRA `(.L_x_63) ;  /* 0xffffffb000000947 */ /* 0x000fea000383ffff */
.L_x_62:
[----:B------:R-:W-:Y:S05]  /*55c0*/  BSYNC B0 ;  /* 0x0000000000007941 */ /* 0x000fea0003800000 */
.L_x_61:
[----:B------:R-:W-:Y:S01]  /*55d0*/  MOV R0, 0xffffffff ;  /* 0xffffffff00007802 */ /* 0x000fe20000000f00 */
[----:B------:R-:W-:Y:S05]  /*55e0*/  BRA.CONV ~URZ, `(.L_x_64) ;  /* 0x000000237f007947 */ /* 0x000fea000b800000 */
[----:B------:R-:W-:Y:S02]  /*55f0*/  MOV R10, 0x5610 ;  /* 0x00005610000a7802 */ /* 0x000fe40000000f00 */
[----:B------:R-:W-:Y:S05]  /*5600*/  CALL.REL.NOINC `($__internal_0_$__cuda_sm70_warpsync) ;  /* 0x00006db000007944 */ /* 0x000fea0003c00000 */
.L_x_64:
[----:B------:R-:W-:Y:S01]  /*5610*/  USHF.L.U32 UR6, UR4, 0xd, URZ ;  /* 0x0000000d04067899 */ /* 0x000fe2000800063f */
[----:B------:R-:W-:Y:S01]  /*5620*/  IMAD R11, R5, c[0x0][0x328], RZ ;  /* 0x0000ca00050b7a24 */ /* 0x000fe200078e02ff */
[----:B------:R-:W-:-:S06]  /*5630*/  NOP ;  /* 0x0000000000007918 */ /* 0x000fcc0000000000 */
[----:B------:R-:W-:Y:S01]  /*5640*/  USHF.R.S32.HI UR5, URZ, 0x1f, UR6 ;  /* 0x0000001f3f057899 */ /* 0x000fe20008011406 */
[----:B------:R-:W-:Y:S01]  /*5650*/  IADD3 R12, P0, R198, UR6, RZ ;  /* 0x00000006c60c7c10 */ /* 0x000fe2000ff1e0ff */
[----:B------:R-:W-:Y:S02]  /*5660*/  IMAD R10, R4, c[0x0][0x32c], R11 ;  /* 0x0000cb00040a7a24 */ /* 0x000fe400078e020b */
[----:B------:R-:W-:Y:S02]  /*5670*/  IMAD R11, R193, c[0x0][0x330], RZ ;  /* 0x0000cc00c10b7a24 */ /* 0x000fe400078e02ff */
[----:B------:R-:W-:Y:S02]  /*5680*/  LEA.HI.X.SX32 R13, R198, UR5, 0x1, P0 ;  /* 0x00000005c60d7c11 */ /* 0x000fe400080f0eff */
[----:B------:R-:W-:-:S03]  /*5690*/  IMAD R11, R2, c[0x0][0x334], R11 ;  /* 0x0000cd00020b7a24 */ /* 0x000fc600078e020b */
[----:B------:R-:W-:-:S05]  /*56a0*/  IMAD.WIDE.U32 R14, R4, c[0x0][0x328], R12 ;  /* 0x0000ca00040e7a25 */ /* 0x000fca00078e000c */
[----:B------:R-:W-:-:S05]  /*56b0*/  IADD3 R15, R15, R10, RZ ;  /* 0x0000000a0f0f7210 */ /* 0x000fca0007ffe0ff */
[----:B------:R-:W-:-:S05]  /*56c0*/  IMAD.WIDE.U32 R14, R2, c[0x0][0x330], R14 ;  /* 0x0000cc00020e7a25 */ /* 0x000fca00078e000e */
[----:B------:R-:W-:Y:S02]  /*56d0*/  IADD3 R11, R15, R11, RZ ;  /* 0x0000000b0f0b7210 */ /* 0x000fe40007ffe0ff */
[----:B------:R-:W-:-:S04]  /*56e0*/  LEA R10, P0, R14, c[0x0][0x310], 0x2 ;  /* 0x0000c4000e0a7a11 */ /* 0x000fc800078010ff */
[----:B------:R-:W-:-:S05]  /*56f0*/  LEA.HI.X R11, R14, c[0x0][0x314], R11, 0x2, P0 ;  /* 0x0000c5000e0b7a11 */ /* 0x000fca00000f140b */
[----:B------:R1:W-:Y:S04]  /*5700*/  RED.E.ADD.F32.FTZ.RN.STRONG.GPU [R10.64], R36 ;  /* 0x000000240a00798e */ /* 0x0003e8000c10e788 */
[----:B------:R1:W-:Y:S04]  /*5710*/  RED.E.ADD.F32.FTZ.RN.STRONG.GPU [R10.64+0x400], R37 ;  /* 0x000400250a00798e */ /* 0x0003e8000c10e788 */
        /* <DEDUP_REMOVED lines=29> */
[----:B------:R1:W-:Y:S01]  /*58f0*/  RED.E.ADD.F32.FTZ.RN.STRONG.GPU [R10.64+0x7c00], R63 ;  /* 0x007c003f0a00798e */ /* 0x0003e2000c10e788 */
[----:B------:R-:W-:Y:S05]  /*5900*/  BRA.CONV ~URZ, `(.L_x_65) ;  /* 0x000000237f007947 */ /* 0x000fea000b800000 */
[----:B-1----:R-:W-:Y:S02]  /*5910*/  MOV R10, 0x5930 ;  /* 0x00005930000a7802 */ /* 0x002fe40000000f00 */
[----:B------:R-:W-:Y:S05]  /*5920*/  CALL.REL.NOINC `($__internal_0_$__cuda_sm70_warpsync) ;  /* 0x00006a9000007944 */ /* 0x000fea0003c00000 */
.L_x_65:
[----:B------:R-:W-:-:S06]  /*5930*/  NOP ;  /* 0x0000000000007918 */ /* 0x000fcc0000000000 */
[----:B------:R-:W-:Y:S01]  /*5940*/  BSSY B0, `(.L_x_66) ;  /* 0x000000b000007945 */ /* 0x000fe20003800000 */
[----:B------:R-:W-:Y:S05]  /*5950*/  @P1 BRA `(.L_x_67) ;  /* 0x0000009000001947 */ /* 0x000fea0003800000 */
[----:B------:R-:W-:Y:S01]  /*5960*/  @!PT LDS RZ, [RZ] ;  /* 0x00000000fffff984 */ /* 0x000fe20000000800 */
[----:B------:R-:W-:Y:S01]  /*5970*/  @!PT LDS RZ, [RZ] ;  /* 0x00000000fffff984 */ /* 0x000fe20000000800 */
[----:B------:R-:W-:Y:S01]  /*5980*/  @!PT LDS RZ, [RZ] ;  /* 0x00000000fffff984 */ /* 0x000fe20000000800 */
[----:B------:R-:W-:Y:S01]  /*5990*/  @!PT LDS RZ, [RZ] ;  /* 0x00000000fffff984 */ /* 0x000fe20000000800 */
[----:B------:R-:W-:Y:S06]  /*59a0*/  MEMBAR.ALL.GPU ;  /* 0x0000000000007992 */ /* 0x000fec000000a000 */
[----:B-1----:R-:W-:Y:S01]  /*59b0*/  MOV R11, 0x1 ;  /* 0x00000001000b7802 */ /* 0x002fe20000000f00 */
[----:B------:R-:W-:-:S00]  /*59c0*/  ERRBAR ;  /* 0x00000000000079ab */ /* 0x000fc00000000000 */
[----:B012345:R-:W-:-:S05]  /*59d0*/  CCTL.IVALL ;  /* 0x00000000ff00798f */ /* 0x03ffca0002000000 */
[----:B------:R1:W-:Y:S02]  /*59e0*/  RED.E.ADD.S32.STRONG.GPU [R8.64], R11 ;  /* 0x0000000b0800798e */ /* 0x0003e4000c10e388 */
.L_x_67:
[----:B------:R-:W-:Y:S05]  /*59f0*/  BSYNC B0 ;  /* 0x0000000000007941 */ /* 0x000fea0003800000 */
.L_x_66:
[----:B-1----:R-:W-:Y:S01]  /*5a00*/  IADD3 R8, P0, R7, c[0x0][0x348], RZ ;  /* 0x0000d20007087a10 */ /* 0x002fe20007f1e0ff */
[----:B------:R-:W-:Y:S03]  /*5a10*/  BSSY B0, `(.L_x_68) ;  /* 0x0000008000007945 */ /* 0x000fe60003800000 */
[----:B------:R-:W-:Y:S01]  /*5a20*/  IADD3.X R9, R6, c[0x0][0x34c], RZ, P0, !PT ;  /* 0x0000d30006097a10 */ /* 0x000fe200007fe4ff */
[----:B------:R-:W-:Y:S05]  /*5a30*/  @P1 BRA `(.L_x_69) ;  /* 0x0000005000001947 */ /* 0x000fea0003800000 */
.L_x_70:
[----:B------:R-:W2:Y:S01]  /*5a40*/  LDG.E.STRONG.GPU R6, [R8.64] ;  /* 0x0000000808067981 */ /* 0x000ea2000c1ef900 */
[----:B------:R-:W-:Y:S01]  /*5a50*/  YIELD ;  /* 0x0000000000007946 */ /* 0x000fe20003800000 */
[----:B--2---:R-:W-:Y:S01]  /*5a60*/  ISETP.NE.AND P0, PT, R6, R3, PT ;  /* 0x000000030600720c */ /* 0x004fe20003f05270 */
[----:B------:R-:W-:-:S12]  /*5a70*/  CCTL.IVALL ;  /* 0x00000000ff00798f */ /* 0x000fd80002000000 */
[----:B------:R-:W-:Y:S05]  /*5a80*/  @P0 BRA `(.L_x_70) ;  /* 0xffffffb000000947 */ /* 0x000fea000383ffff */
.L_x_69:
[----:B------:R-:W-:Y:S05]  /*5a90*/  BSYNC B0 ;  /* 0x0000000000007941 */ /* 0x000fea0003800000 */
.L_x_68:
[----:B------:R-:W-:Y:S05]  /*5aa0*/  BRA.CONV ~URZ, `(.L_x_71) ;  /* 0x000000237f007947 */ /* 0x000fea000b800000 */
[----:B------:R-:W-:Y:S02]  /*5ab0*/  MOV R10, 0x5ad0 ;  /* 0x00005ad0000a7802 */ /* 0x000fe40000000f00 */
[----:B------:R-:W-:Y:S05]  /*5ac0*/  CALL.REL.NOINC `($__internal_0_$__cuda_sm70_warpsync) ;  /* 0x000068f000007944 */ /* 0x000fea0003c00000 */
.L_x_71:
[----:B------:R-:W-:Y:S01]  /*5ad0*/  MOV R6, R12 ;  /* 0x0000000c00067202 */ /* 0x000fe20000000f00 */
[----:B------:R-:W-:Y:S01]  /*5ae0*/  IMAD R3, R5, c[0x0][0x300], RZ ;  /* 0x0000c00005037a24 */ /* 0x000fe200078e02ff */
[----:B------:R-:W-:Y:S01]  /*5af0*/  MOV R7, R13 ;  /* 0x0000000d00077202 */ /* 0x000fe20000000f00 */
[----:B------:R-:W-:Y:S01]  /*5b00*/  IMAD R193, R193, c[0x0][0x308], RZ ;  /* 0x0000c200c1c17a24 */ /* 0x000fe200078e02ff */
[----:B------:R-:W-:-:S06]  /*5b10*/  NOP ;  /* 0x0000000000007918 */ /* 0x000fcc0000000000 */
[----:B------:R-:W-:-:S04]  /*5b20*/  IMAD.WIDE.U32 R6, R4, c[0x0][0x300], R6 ;  /* 0x0000c00004067a25 */ /* 0x000fc800078e0006 */
[----:B------:R-:W-:Y:S02]  /*5b30*/  IMAD R3, R4, c[0x0][0x304], R3 ;  /* 0x0000c10004037a24 */ /* 0x000fe400078e0203 */
[----:B------:R-:W-:-:S03]  /*5b40*/  IMAD R193, R2, c[0x0][0x30c], R193 ;  /* 0x0000c30002c17a24 */ /* 0x000fc600078e02c1 */
        /* <DEDUP_REMOVED lines=38> */
[----:B------:R-:W-:Y:S02]  /*5db0*/  MOV R10, 0x5dd0 ;  /* 0x00005dd0000a7802 */ /* 0x000fe40000000f00 */
[----:B-1----:R-:W-:Y:S05]  /*5dc0*/  CALL.REL.NOINC `($__internal_0_$__cuda_sm70_warpsync) ;  /* 0x000065f000007944 */ /* 0x002fea0003c00000 */
.L_x_72:
[----:B------:R-:W-:-:S06]  /*5dd0*/  NOP ;  /* 0x0000000000007918 */ /* 0x000fcc0000000000 */
[----:B------:R-:W-:Y:S05]  /*5de0*/  @P1 EXIT ;  /* 0x000000000000194d */ /* 0x000fea0003800000 */
[----:B------:R-:W-:Y:S01]  /*5df0*/  @!PT LDS RZ, [RZ] ;  /* 0x00000000fffff984 */ /* 0x000fe20000000800 */
[----:B------:R-:W-:Y:S01]  /*5e00*/  @!PT LDS RZ, [RZ] ;  /* 0x00000000fffff984 */ /* 0x000fe20000000800 */
[----:B------:R-:W-:Y:S01]  /*5e10*/  @!PT LDS RZ, [RZ] ;  /* 0x00000000fffff984 */ /* 0x000fe20000000800 */
[----:B------:R-:W-:Y:S01]  /*5e20*/  @!PT LDS RZ, [RZ] ;  /* 0x00000000fffff984 */ /* 0x000fe20000000800 */
[----:B------:R-:W-:Y:S06]  /*5e30*/  MEMBAR.ALL.GPU ;  /* 0x0000000000007992 */ /* 0x000fec000000a000 */
[----:B------:R-:W-:Y:S01]  /*5e40*/  MOV R3, 0x1 ;  /* 0x0000000100037802 */ /* 0x000fe20000000f00 */
[----:B------:R-:W-:-:S00]  /*5e50*/  ERRBAR ;  /* 0x00000000000079ab */ /* 0x000fc00000000000 */
[----:B012345:R-:W-:-:S05]  /*5e60*/  CCTL.IVALL ;  /* 0x00000000ff00798f */ /* 0x03ffca0002000000 */
[----:B------:R-:W-:Y:S01]  /*5e70*/  RED.E.ADD.S32.STRONG.GPU [R8.64], R3 ;  /* 0x000000030800798e */ /* 0x000fe2000c10e388 */
[----:B------:R-:W-:Y:S05]  /*5e80*/  EXIT ;  /* 0x000000000000794d */ /* 0x000fea0003800000 */
        .type           $_ZN7cutlass13device_kernelIN5flash19enable_sm80_to_sm89INS1_16FlashAttnBwdSm80INS1_25CollectiveMainloopBwdSm80ILi2ELi2EN4cute5tupleIJNS5_1CILi64EEENS7_ILi128EEES8_EEENS_10bfloat16_tEfNS_4arch4Sm80ELb0ELb0ELb1ELb0ELb1ELb0ELb0ELb0ELi2ELi2ELi4ELi2ELb1EEENS1_24CollectiveEpilogueBwdGQAISA_fSD_Li256ELb0ELb1EEENS1_19SingleTileSchedulerILb0ELb0ELb0ELi128EEEEEEEEEvNT_6ParamsE$_ZN4cute12iter_adaptorIPKN7cutlass10bfloat16_tENS_8gmem_ptrIS4_EEEC2ES4_,@function
        .size           $_ZN7cutlass13device_kernelIN5flash19enable_sm80_to_sm89INS1_16FlashAttnBwdSm80INS1_25CollectiveMainloopBwdSm80ILi2ELi2EN4cute5tupleIJNS5_1CILi64EEENS7_ILi128EEES8_EEENS_10bfloat16_tEfNS_4arch4Sm80ELb0ELb0ELb1ELb0ELb1ELb0ELb0ELb0ELi2ELi2ELi4ELi2ELb1EEENS1_24CollectiveEpilogueBwdGQAISA_fSD_Li256ELb0ELb1EEENS1_19SingleTileSchedulerILb0ELb0ELb0ELi128EEEEEEEEEvNT_6ParamsE$_ZN4cute12iter_adaptorIPKN7cutlass10bfloat16_tENS_8gmem_ptrIS4_EEEC2ES4_,($_ZN7cutlass13device_kernelIN5flash19enable_sm80_to_sm89INS1_16FlashAttnBwdSm80INS1_25CollectiveMainloopBwdSm80ILi2ELi2EN4cute5tupleIJNS5_1CILi64EEENS7_ILi128EEES8_EEENS_10bfloat16_tEfNS_4arch4Sm80ELb0ELb0ELb1ELb0ELb1ELb0ELb0ELb0ELi2ELi2ELi4ELi2ELb1EEENS1_24CollectiveEpilogueBwdGQAISA_fSD_Li256ELb0ELb1EEENS1_19SingleTileSchedulerILb0ELb0ELb0ELi128EEEEEEEEEvNT_6ParamsE$_ZN4cute12iter_adaptorIPKN7cutlass9uint128_tENS_8gmem_ptrIS4_EEEC2ES4_ - $_ZN7cutlass13device_kernelIN5flash19enable_sm80_to_sm89INS1_16FlashAttnBwdSm80INS1_25CollectiveMainloopBwdSm80ILi2ELi2EN4cute5tupleIJNS5_1CILi64EEENS7_ILi128EEES8_EEENS_10bfloat16_tEfNS_4arch4Sm80ELb0ELb0ELb1ELb0ELb1ELb0ELb0ELb0ELi2ELi2ELi4ELi2ELb1EEENS1_24CollectiveEpilogueBwdGQAISA_fSD_Li256ELb0ELb1EEENS1_19SingleTileSchedulerILb0ELb0ELb0ELi128EEEEEEEEEvNT_6ParamsE$_ZN4cute12iter_adaptorIPKN7cutlass10bfloat16_tENS_8gmem_ptrIS4_EEEC2ES4_)
$_ZN7cutlass13device_kernelIN5flash19enable_sm80_to_sm89INS1_16FlashAttnBwdSm80INS1_25CollectiveMainloopBwdSm80ILi2ELi2EN4cute5tupleIJNS5_1CILi64EEENS7_ILi128EEES8_EEENS_10bfloat16_tEfNS_4arch4Sm80ELb0ELb0ELb1ELb0ELb1ELb0ELb0ELb0ELi2ELi2ELi4ELi2ELb1EEENS1_24CollectiveEpilogueBwdGQAISA_fSD_Li256ELb0ELb1EEENS1_19SingleTileSchedulerILb0ELb0ELb0ELi128EEEEEEEEEvNT_6ParamsE$_ZN4cute12iter_adaptorIPKN7cutlass10bfloat16_tENS_8gmem_ptrIS4_EEEC2ES4_:
[----:B------:R-:W-:Y:S01]  /*5e90*/  IADD3 R11, R4, -c[0x0][0x20], RZ ;  /* 0x80000800040b7a10 */ /* 0x000fe20007ffe0ff */
[----:B------:R-:W-:Y:S01]  /*5ea0*/  IMAD.MOV.U32 R128, RZ, RZ, R10 ;  /* 0x000000ffff807224 */ /* 0x000fe200078e000a */
[----:B------:R-:W-:Y:S01]  /*5eb0*/  MOV R130, R18 ;  /* 0x0000001200827202 */ /* 0x000fe20000000f00 */
[----:B------:R-:W-:Y:S01]  /*5ec0*/  IMAD.MOV.U32 R129, RZ, RZ, R15 ;  /* 0x000000ffff817224 */ /* 0x000fe200078e000f */
[----:B------:R-:W-:-:S04]  /*5ed0*/  MOV R131, 0x0 ;  /* 0x0000000000837802 */ /* 0x000fc80000000f00 */
[----:B------:R1:W-:Y:S01]  /*5ee0*/  STL.64 [R11], R128 ;  /* 0x000000800b007387 */ /* 0x0003e20000100a00 */
[----:B------:R-:W-:Y:S05]  /*5ef0*/  RET.REL.NODEC R130 `(_ZN7cutlass13device_kernelIN5flash19enable_sm80_to_sm89INS1_16FlashAttnBwdSm80INS1_25CollectiveMainloopBwdSm80ILi2ELi2EN4cute5tupleIJNS5_1CILi64EEENS7_ILi128EEES8_EEENS_10bfloat16_tEfNS_4arch4Sm80ELb0ELb0ELb1ELb0ELb1ELb0ELb0ELb0ELi2ELi2ELi4ELi2ELb1EEENS1_24CollectiveEpilogueBwdGQAISA_fSD_Li256ELb0ELb1EEENS1_19SingleTileSchedulerILb0ELb0ELb0ELi128EEEEEEEEEvNT_6ParamsE) ;  /* 0xffffa10082007950 */ /* 0x000fea0003c3ffff */
        .type           $_ZN7cutlass13device_kernelIN5flash19enable_sm80_to_sm89INS1_16FlashAttnBwdSm80INS1_25CollectiveMainloopBwdSm80ILi2ELi2EN4cute5tupleIJNS5_1CILi64EEENS7_ILi128EEES8_EEENS_10bfloat16_tEfNS_4arch4Sm80ELb0ELb0ELb1ELb0ELb1ELb0ELb0ELb0ELi2ELi2ELi4ELi2ELb1EEENS1_24CollectiveEpilogueBwdGQAISA_fSD_Li256ELb0ELb1EEENS1_19SingleTileSchedulerILb0ELb0ELb0ELi128EEEEEEEEEvNT_6ParamsE$_ZN4cute12iter_adaptorIPKN7cutlass9uint128_tENS_8gmem_ptrIS4_EEEC2ES4_,@function
        .size           $_ZN7cutlass13device_kernelIN5flash19enable_sm80_to_sm89INS1_16FlashAttnBwdSm80INS1_25CollectiveMainloopBwdSm80ILi2ELi2EN4cute5tupleIJNS5_1CILi64EEENS7_ILi128EEES8_EEENS_10bfloat16_tEfNS_4arch4Sm80ELb0ELb0ELb1ELb0ELb1ELb0ELb0ELb0ELi2ELi2ELi4ELi2ELb1EEENS1_24CollectiveEpilogueBwdGQAISA_fSD_Li256ELb0ELb1EEENS1_19SingleTileSchedulerILb0ELb0ELb0ELi128EEEEEEEEEvNT_6ParamsE$_ZN4cute12iter_adaptorIPKN7cutlass9uint128_tENS_8gmem_ptrIS4_EEEC2ES4_,($_ZN7cutlass13device_kernelIN5flash19enable_sm80_to_sm89INS1_16FlashAttnBwdSm80INS1_25CollectiveMainloopBwdSm80ILi2ELi2EN4cute5tupleIJNS5_1CILi64EEENS7_ILi128EEES8_EEENS_10bfloat16_tEfNS_4arch4Sm80ELb0ELb0ELb1ELb0ELb1ELb0ELb0ELb0ELi2ELi2ELi4ELi2ELb1EEENS1_24CollectiveEpilogueBwdGQAISA_fSD_Li256ELb0ELb1EEENS1_19SingleTileSchedulerILb0ELb0ELb0ELi128EEEEEEEEEvNT_6ParamsE$_ZN4cute12iter_adaptorIPKfNS_8gmem_ptrIS2_EEEC2ES2_ - $_ZN7cutlass13device_kernelIN5flash19enable_sm80_to_sm89INS1_16FlashAttnBwdSm80INS1_25CollectiveMainloopBwdSm80ILi2ELi2EN4cute5tupleIJNS5_1CILi64EEENS7_ILi128EEES8_EEENS_10bfloat16_tEfNS_4arch4Sm80ELb0ELb0ELb1ELb0ELb1ELb0ELb0ELb0ELi2ELi2ELi4ELi2ELb1EEENS1_24CollectiveEpilogueBwdGQAISA_fSD_Li256ELb0ELb1EEENS1_19SingleTileSchedulerILb0ELb0ELb0ELi128EEEEEEEEEvNT_6ParamsE$_ZN4cute12iter_adaptorIPKN7cutlass9uint128_tENS_8gmem_ptrIS4_EEEC2ES4_)
$_ZN7cutlass13device_kernelIN5flash19enable_sm80_to_sm89INS1_16FlashAttnBwdSm80INS1_25CollectiveMainloopBwdSm80ILi2ELi2EN4cute5tupleIJNS5_1CILi64EEENS7_ILi128EEES8_EEENS_10bfloat16_tEfNS_4arch4Sm80ELb0ELb0ELb1ELb0ELb1ELb0ELb0ELb0ELi2ELi2ELi4ELi2ELb1EEENS1_24CollectiveEpilogueBwdGQAISA_fSD_Li256ELb0ELb1EEENS1_19SingleTileSchedulerILb0ELb0ELb0ELi128EEEEEEEEEvNT_6ParamsE$_ZN4cute12iter_adaptorIPKN7cutlass9uint128_tENS_8gmem_ptrIS4_EEEC2ES4_:
[----:B------:R-:W-:Y:S01]  /*5f00*/  IADD3 R10, R4, -c[0x0][0x20], RZ ;  /* 0x80000800040a7a10 */ /* 0x000fe20007ffe0ff */
[----:B------:R-:W-:Y:S01]  /*5f10*/  IMAD.MOV.U32 R128, RZ, RZ, R18 ;  /* 0x000000ffff807224 */ /* 0x000fe200078e0012 */
[----:B------:R-:W-:-:S03]  /*5f20*/  MOV R129, 0x0 ;  /* 0x0000000000817802 */ /* 0x000fc60000000f00 */
[----:B------:R1:W-:Y:S01]  /*5f30*/  STL.64 [R10], R6 ;  /* 0x000000060a007387 */ /* 0x0003e20000100a00 */
[----:B------:R-:W-:Y:S05]  /*5f40*/  RET.REL.NODEC R128 `(_ZN7cutlass13device_kernelIN5flash19enable_sm80_to_sm89INS1_16FlashAttnBwdSm80INS1_25CollectiveMainloopBwdSm80ILi2ELi2EN4cute5tupleIJNS5_1CILi64EEENS7_ILi128EEES8_EEENS_10bfloat16_tEfNS_4arch4Sm80ELb0ELb0ELb1ELb0ELb1ELb0ELb0ELb0ELi2ELi2ELi4ELi2ELb1EEENS1_24CollectiveEpilogueBwdGQAISA_fSD_Li256ELb0ELb1EEENS1_19SingleTileSchedulerILb0ELb0ELb0ELi128EEEEEEEEEvNT_6ParamsE) ;  /* 0xffffa0b080007950 */ /* 0x000fea0003c3ffff */
        .type           $_ZN7cutlass13device_kernelIN5flash19enable_sm80_to_sm89INS1_16FlashAttnBwdSm80INS1_25CollectiveMainloopBwdSm80ILi2ELi2EN4cute5tupleIJNS5_1CILi64EEENS7_ILi128EEES8_EEENS_10bfloat16_tEfNS_4arch4Sm80ELb0ELb0ELb1ELb0ELb1ELb0ELb0ELb0ELi2ELi2ELi4ELi2ELb1EEENS1_24CollectiveEpilogueBwdGQAISA_fSD_Li256ELb0ELb1EEENS1_19SingleTileSchedulerILb0ELb0ELb0ELi128EEEEEEEEEvNT_6ParamsE$_ZN4cute12iter_adaptorIPKfNS_8gmem_ptrIS2_EEEC2ES2_,@function
        .size           $_ZN7cutlass13device_kernelIN5flash19enable_sm80_to_sm89INS1_16FlashAttnBwdSm80INS1_25CollectiveMainloopBwdSm80ILi2ELi2EN4cute5tupleIJNS5_1CILi64EEENS7_ILi128EEES8_EEENS_10bfloat16_tEfNS_4arch4Sm80ELb0ELb0ELb1ELb0ELb1ELb0ELb0ELb0ELi2ELi2ELi4ELi2ELb1EEENS1_24CollectiveEpilogueBwdGQAISA_fSD_Li256ELb0ELb1EEENS1_19SingleTileSchedulerILb0ELb0ELb0ELi128EEEEEEEEEvNT_6ParamsE$_ZN4cute12iter_adaptorIPKfNS_8gmem_ptrIS2_EEEC2ES2_,($_ZN7cutlass13device_kernelIN5flash19enable_sm80_to_sm89INS1_16FlashAttnBwdSm80INS1_25CollectiveMainloopBwdSm80ILi2ELi2EN4cute5tupleIJNS5_1CILi64EEENS7_ILi128EEES8_EEENS_10bfloat16_tEfNS_4arch4Sm80ELb0ELb0ELb1ELb0ELb1ELb0ELb0ELb0ELi2ELi2ELi4ELi2ELb1EEENS1_24CollectiveEpilogueBwdGQAISA_fSD_Li256ELb0ELb1EEENS1_19SingleTileSchedulerILb0ELb0ELb0ELi128EEEEEEEEEvNT_6ParamsE$_ZN4cute12iter_adaptorIPN7cutlass10bfloat16_tENS_8smem_ptrIS3_EEEC2ES3_ - $_ZN7cutlass13device_kernelIN5flash19enable_sm80_to_sm89INS1_16FlashAttnBwdSm80INS1_25CollectiveMainloopBwdSm80ILi2ELi2EN4cute5tupleIJNS5_1CILi64EEENS7_ILi128EEES8_EEENS_10bfloat16_tEfNS_4arch4Sm80ELb0ELb0ELb1ELb0ELb1ELb0ELb0ELb0ELi2ELi2ELi4ELi2ELb1EEENS1_24CollectiveEpilogueBwdGQAISA_fSD_Li256ELb0ELb1EEENS1_19SingleTileSchedulerILb0ELb0ELb0ELi128EEEEEEEEEvNT_6ParamsE$_ZN4cute12iter_adaptorIPKfNS_8gmem_ptrIS2_EEEC2ES2_)
$_ZN7cutlass13device_kernelIN5flash19enable_sm80_to_sm89INS1_16FlashAttnBwdSm80INS1_25CollectiveMainloopBwdSm80ILi2ELi2EN4cute5tupleIJNS5_1CILi64EEENS7_ILi128EEES8_EEENS_10bfloat16_tEfNS_4arch4Sm80ELb0ELb0ELb1ELb0ELb1ELb0ELb0ELb0ELi2ELi2ELi4ELi2ELb1EEENS1_24CollectiveEpilogueBwdGQAISA_fSD_Li256ELb0ELb1EEENS1_19SingleTileSchedulerILb0ELb0ELb0ELi128EEEEEEEEEvNT_6ParamsE$_ZN4cute12iter_adaptorIPKfNS_8gmem_ptrIS2_EEEC2ES2_:
[----:B------:R-:W-:Y:S02]  /*5f50*/  IADD3 R6, R6, -c[0x0][0x20], RZ ;  /* 0x8000080006067a10 */ /* 0x000fe40007ffe0ff */
[----:B------:R-:W-:-:S03]  /*5f60*/  MOV R19, 0x0 ;  /* 0x0000000000137802 */ /* 0x000fc60000000f00 */
[----:B------:R1:W-:Y:S01]  /*5f70*/  STL.64 [R6], R10 ;  /* 0x0000000a06007387 */ /* 0x0003e20000100a00 */
[----:B------:R-:W-:Y:S05]  /*5f80*/  RET.REL.NODEC R18 `(_ZN7cutlass13device_kernelIN5flash19enable_sm80_to_sm89INS1_16FlashAttnBwdSm80INS1_25CollectiveMainloopBwdSm80ILi2ELi2EN4cute5tupleIJNS5_1CILi64EEENS7_ILi128EEES8_EEENS_10bfloat16_tEfNS_4arch4Sm80ELb0ELb0ELb1ELb0ELb1ELb0ELb0ELb0ELi2ELi2ELi4ELi2ELb1EEENS1_24CollectiveEpilogueBwdGQAISA_fSD_Li256ELb0ELb1EEENS1_19SingleTileSchedulerILb0ELb0ELb0ELi128EEEEEEEEEvNT_6ParamsE) ;  /* 0xffffa07012007950 */ /* 0x000fea0003c3ffff */
        .type           $_ZN7cutlass13device_kernelIN5flash19enable_sm80_to_sm89INS1_16FlashAttnBwdSm80INS1_25CollectiveMainloopBwdSm80ILi2ELi2EN4cute5tupleIJNS5_1CILi64EEENS7_ILi128EEES8_EEENS_10bfloat16_tEfNS_4arch4Sm80ELb0ELb0ELb1ELb0ELb1ELb0ELb0ELb0ELi2ELi2ELi4ELi2ELb1EEENS1_24CollectiveEpilogueBwdGQAISA_fSD_Li256ELb0ELb1EEENS1_19SingleTileSchedulerILb0ELb0ELb0ELi128EEEEEEEEEvNT_6ParamsE$_ZN4cute12iter_adaptorIPN7cutlass10bfloat16_tENS_8smem_ptrIS3_EEEC2ES3_,@function
        .size           $_ZN7cutlass13device_kernelIN5flash19enable_sm80_to_sm89INS1_16FlashAttnBwdSm80INS1_25CollectiveMainloopBwdSm80ILi2ELi2EN4cute5tupleIJNS5_1CILi64EEENS7_ILi128EEES8_EEENS_10bfloat16_tEfNS_4arch4Sm80ELb0ELb0ELb1ELb0ELb1ELb0ELb0ELb0ELi2ELi2ELi4ELi2ELb1EEENS1_24CollectiveEpilogueBwdGQAISA_fSD_Li256ELb0ELb1EEENS1_19SingleTileSchedulerILb0ELb0ELb0ELi128EEEEEEEEEvNT_6ParamsE$_ZN4cute12iter_adaptorIPN7cutlass10bfloat16_tENS_8smem_ptrIS3_EEEC2ES3_,($_ZN7cutlass13device_kernelIN5flash19enable_sm80_to_sm89INS1_16FlashAttnBwdSm80INS1_25CollectiveMainloopBwdSm80ILi2ELi2EN4cute5tupleIJNS5_1CILi64EEENS7_ILi128EEES8_EEENS_10bfloat16_tEfNS_4arch4Sm80ELb0ELb0ELb1ELb0ELb1ELb0ELb0ELb0ELi2ELi2ELi4ELi2ELb1EEENS1_24CollectiveEpilogueBwdGQAISA_fSD_Li256ELb0ELb1EEENS1_19SingleTileSchedulerILb0ELb0ELb0ELi128EEEEEEEEEvNT_6ParamsE$_ZN4cute12iter_adaptorIPN7cutlass9uint128_tENS_8smem_ptrIS3_EEEC2ES3_ - $_ZN7cutlass13device_kernelIN5flash19enable_sm80_to_sm89INS1_16FlashAttnBwdSm80INS1_25CollectiveMainloopBwdSm80ILi2ELi2EN4cute5tupleIJNS5_1CILi64EEENS7_ILi128EEES8_EEENS_10bfloat16_tEfNS_4arch4Sm80ELb0ELb0ELb1ELb0ELb1ELb0ELb0ELb0ELi2ELi2ELi4ELi2ELb1EEENS1_24CollectiveEpilogueBwdGQAISA_fSD_Li256ELb0ELb1EEENS1_19SingleTileSchedulerILb0ELb0ELb0ELi128EEEEEEEEEvNT_6ParamsE$_ZN4cute12iter_adaptorIPN7cutlass10bfloat16_tENS_8smem_ptrIS3_EEEC2ES3_)
$_ZN7cutlass13device_kernelIN5flash19enable_sm80_to_sm89INS1_16FlashAttnBwdSm80INS1_25CollectiveMainloopBwdSm80ILi2ELi2EN4cute5tupleIJNS5_1CILi64EEENS7_ILi128EEES8_EEENS_10bfloat16_tEfNS_4arch4Sm80ELb0ELb0ELb1ELb0ELb1ELb0ELb0ELb0ELi2ELi2ELi4ELi2ELb1EEENS1_24CollectiveEpilogueBwdGQAISA_fSD_Li256ELb0ELb1EEENS1_19SingleTileSchedulerILb0ELb0ELb0ELi128EEEEEEEEEvNT_6ParamsE$_ZN4cute12iter_adaptorIPN7cutlass10bfloat16_tENS_8smem_ptrIS3_EEEC2ES3_:
[----:B------:R-:W-:Y:S01]  /*5f90*/  IADD3 R6, R4, -c[0x0][0x20], RZ ;  /* 0x8000080004067a10 */ /* 0x000fe20007ffe0ff */
[----:B------:R-:W-:Y:S01]  /*5fa0*/  IMAD.MOV.U32 R128, RZ, RZ, R18 ;  /* 0x000000ffff807224 */ /* 0x000fe200078e0012 */
[----:B------:R-:W-:-:S03]  /*5fb0*/  MOV R129, 0x0 ;  /* 0x0000000000817802 */ /* 0x000fc60000000f00 */
[----:B------:R1:W-:Y:S01]  /*5fc0*/  STL.64 [R6], R8 ;  /* 0x0000000806007387 */ /* 0x0003e20000100a00 */
[----:B------:R-:W-:Y:S05]  /*5fd0*/  RET.REL.NODEC R128 `(_ZN7cutlass13device_kernelIN5flash19enable_sm80_to_sm89INS1_16FlashAttnBwdSm80INS1_25CollectiveMainloopBwdSm80ILi2ELi2EN4cute5tupleIJNS5_1CILi64EEENS7_ILi128EEES8_EEENS_10bfloat16_tEfNS_4arch4Sm80ELb0ELb0ELb1ELb0ELb1ELb0ELb0ELb0ELi2ELi2ELi4ELi2ELb1EEENS1_24CollectiveEpilogueBwdGQAISA_fSD_Li256ELb0ELb1EEENS1_19SingleTileSchedulerILb0ELb0ELb0ELi128EEEEEEEEEvNT_6ParamsE) ;  /* 0xffffa02080007950 */ /* 0x000fea0003c3ffff */
        .type           $_ZN7cutlass13device_kernelIN5flash19enable_sm80_to_sm89INS1_16FlashAttnBwdSm80INS1_25CollectiveMainloopBwdSm80ILi2ELi2EN4cute5tupleIJNS5_1CILi64EEENS7_ILi128EEES8_EEENS_10bfloat16_tEfNS_4arch4Sm80ELb0ELb0ELb1ELb0ELb1ELb0ELb0ELb0ELi2ELi2ELi4ELi2ELb1EEENS1_24CollectiveEpilogueBwdGQAISA_fSD_Li256ELb0ELb1EEENS1_19SingleTileSchedulerILb0ELb0ELb0ELi128EEEEEEEEEvNT_6ParamsE$_ZN4cute12iter_adaptorIPN7cutlass9uint128_tENS_8smem_ptrIS3_EEEC2ES3_,@function
        .size           $_ZN7cutlass13device_kernelIN5flash19enable_sm80_to_sm89INS1_16FlashAttnBwdSm80INS1_25CollectiveMainloopBwdSm80ILi2ELi2EN4cute5tupleIJNS5_1CILi64EEENS7_ILi128EEES8_EEENS_10bfloat16_tEfNS_4arch4Sm80ELb0ELb0ELb1ELb0ELb1ELb0ELb0ELb0ELi2ELi2ELi4ELi2ELb1EEENS1_24CollectiveEpilogueBwdGQAISA_fSD_Li256ELb0ELb1EEENS1_19SingleTileSchedulerILb0ELb0ELb0ELi128EEEEEEEEEvNT_6ParamsE$_ZN4cute12iter_adaptorIPN7cutlass9uint128_tENS_8smem_ptrIS3_EEEC2ES3_,($_ZN7cutlass13device_kernelIN5flash19enable_sm80_to_sm89INS1_16FlashAttnBwdSm80INS1_25CollectiveMainloopBwdSm80ILi2ELi2EN4cute5tupleIJNS5_1CILi64EEENS7_ILi128EEES8_EEENS_10bfloat16_tEfNS_4arch4Sm80ELb0ELb0ELb1ELb0ELb1ELb0ELb0ELb0ELi2ELi2ELi4ELi2ELb1EEENS1_24CollectiveEpilogueBwdGQAISA_fSD_Li256ELb0ELb1EEENS1_19SingleTileSchedulerILb0ELb0ELb0ELi128EEEEEEEEEvNT_6ParamsE$_ZN4cute12iter_adaptorIPfNS_8smem_ptrIS1_EEEC2ES1_ - $_ZN7cutlass13device_kernelIN5flash19enable_sm80_to_sm89INS1_16FlashAttnBwdSm80INS1_25CollectiveMainloopBwdSm80ILi2ELi2EN4cute5tupleIJNS5_1CILi64EEENS7_ILi128EEES8_EEENS_10bfloat16_tEfNS_4arch4Sm80ELb0ELb0ELb1ELb0ELb1ELb0ELb0ELb0ELi2ELi2ELi4ELi2ELb1EEENS1_24CollectiveEpilogueBwdGQAISA_fSD_Li256ELb0ELb1EEENS1_19SingleTileSchedulerILb0ELb0ELb0ELi128EEEEEEEEEvNT_6ParamsE$_ZN4cute12iter_adaptorIPN7cutlass9uint128_tENS_8smem_ptrIS3_EEEC2ES3_)
$_ZN7cutlass13device_kernelIN5flash19enable_sm80_to_sm89INS1_16FlashAttnBwdSm80INS1_25CollectiveMainloopBwdSm80ILi2ELi2EN4cute5tupleIJNS5_1CILi64EEENS7_ILi128EEES8_EEENS_10bfloat16_tEfNS_4arch4Sm80ELb0ELb0ELb1ELb0ELb1ELb0ELb0ELb0ELi2ELi2ELi4ELi2ELb1EEENS1_24CollectiveEpilogueBwdGQAISA_fSD_Li256ELb0ELb1EEENS1_19SingleTileSchedulerILb0ELb0ELb0ELi128EEEEEEEEEvNT_6ParamsE$_ZN4cute12iter_adaptorIPN7cutlass9uint128_tENS_8smem_ptrIS3_EEEC2ES3_:
[----:B------:R-:W-:Y:S01]  /*5fe0*/  IADD3 R8, R4, -c[0x0][0x20], RZ ;  /* 0x8000080004087a10 */ /* 0x000fe20007ffe0ff */
[----:B------:R-:W-:Y:S01]  /*5ff0*/  IMAD.MOV.U32 R128, RZ, RZ, R16 ;  /* 0x000000ffff807224 */ /* 0x000fe200078e0010 */
[----:B------:R-:W-:-:S03]  /*6000*/  MOV R129, 0x0 ;  /* 0x0000000000817802 */ /* 0x000fc60000000f00 */
[----:B------:R1:W-:Y:S01]  /*6010*/  STL.64 [R8], R6 ;  /* 0x0000000608007387 */ /* 0x0003e20000100a00 */
[----:B------:R-:W-:Y:S05]  /*6020*/  RET.REL.NODEC R128 `(_ZN7cutlass13device_kernelIN5flash19enable_sm80_to_sm89INS1_16FlashAttnBwdSm80INS1_25CollectiveMainloopBwdSm80ILi2ELi2EN4cute5tupleIJNS5_1CILi64EEENS7_ILi128EEES8_EEENS_10bfloat16_tEfNS_4arch4Sm80ELb0ELb0ELb1ELb0ELb1ELb0ELb0ELb0ELi2ELi2ELi4ELi2ELb1EEENS1_24CollectiveEpilogueBwdGQAISA_fSD_Li256ELb0ELb1EEENS1_19SingleTileSchedulerILb0ELb0ELb0ELi128EEEEEEEEEvNT_6ParamsE) ;  /* 0xffff9fd080007950 */ /* 0x000fea0003c3ffff */
        .type           $_ZN7cutlass13device_kernelIN5flash19enable_sm80_to_sm89INS1_16FlashAttnBwdSm80INS1_25CollectiveMainloopBwdSm80ILi2ELi2EN4cute5tupleIJNS5_1CILi64EEENS7_ILi128EEES8_EEENS_10bfloat16_tEfNS_4arch4Sm80ELb0ELb0ELb1ELb0ELb1ELb0ELb0ELb0ELi2ELi2ELi4ELi2ELb1EEENS1_24CollectiveEpilogueBwdGQAISA_fSD_Li256ELb0ELb1EEENS1_19SingleTileSchedulerILb0ELb0ELb0ELi128EEEEEEEEEvNT_6ParamsE$_ZN4cute12iter_adaptorIPfNS_8smem_ptrIS1_EEEC2ES1_,@function
        .size           $_ZN7cutlass13device_kernelIN5flash19enable_sm80_to_sm89INS1_16FlashAttnBwdSm80INS1_25CollectiveMainloopBwdSm80ILi2ELi2EN4cute5tupleIJNS5_1CILi64EEENS7_ILi128EEES8_EEENS_10bfloat16_tEfNS_4arch4Sm80ELb0ELb0ELb1ELb0ELb1ELb0ELb0ELb0ELi2ELi2ELi4ELi2ELb1EEENS1_24CollectiveEpilogueBwdGQAISA_fSD_Li256ELb0ELb1EEENS1_19SingleTileSchedulerILb0ELb0ELb0ELi128EEEEEEEEEvNT_6ParamsE$_ZN4cute12iter_adaptorIPfNS_8smem_ptrIS1_EEEC2ES1_,($_ZN7cutlass13device_kernelIN5flash19enable_sm80_to_sm89INS1_16FlashAttnBwdSm80INS1_25CollectiveMainloopBwdSm80ILi2ELi2EN4cute5tupleIJNS5_1CILi64EEENS7_ILi128EEES8_EEENS_10bfloat16_tEfNS_4arch4Sm80ELb0ELb0ELb1ELb0ELb1ELb0ELb0ELb0ELi2ELi2ELi4ELi2ELb1EEENS1_24CollectiveEpilogueBwdGQAISA_fSD_Li256ELb0ELb1EEENS1_19SingleTileSchedulerILb0ELb0ELb0ELi128EEEEEEEEEvNT_6ParamsE$_ZN4cute3eso3ESOILb0ELb0EJNS_15ArithmeticTupleIJiiEEEiiiEEC2ERKS3_RKiS8_S8_ - $_ZN7cutlass13device_kernelIN5flash19enable_sm80_to_sm89INS1_16FlashAttnBwdSm80INS1_25CollectiveMainloopBwdSm80ILi2ELi2EN4cute5tupleIJNS5_1CILi64EEENS7_ILi128EEES8_EEENS_10bfloat16_tEfNS_4arch4Sm80ELb0ELb0ELb1ELb0ELb1ELb0ELb0ELb0ELi2ELi2ELi4ELi2ELb1EEENS1_24CollectiveEpilogueBwdGQAISA_fSD_Li256ELb0ELb1EEENS1_19SingleTileSchedulerILb0ELb0ELb0ELi128EEEEEEEEEvNT_6ParamsE$_ZN4cute12iter_adaptorIPfNS_8smem_ptrIS1_EEEC2ES1_)
$_ZN7cutlass13device_kernelIN5flash19enable_sm80_to_sm89INS1_16FlashAttnBwdSm80INS1_25CollectiveMainloopBwdSm80ILi2ELi2EN4cute5tupleIJNS5_1CILi64EEENS7_ILi128EEES8_EEENS_10bfloat16_tEfNS_4arch4Sm80ELb0ELb0ELb1ELb0ELb1ELb0ELb0ELb0ELi2ELi2ELi4ELi2ELb1EEENS1_24CollectiveEpilogueBwdGQAISA_fSD_Li256ELb0ELb1EEENS1_19SingleTileSchedulerILb0ELb0ELb0ELi128EEEEEEEEEvNT_6ParamsE$_ZN4cute12iter_adaptorIPfNS_8smem_ptrIS1_EEEC2ES1_:
[----:B------:R-:W-:Y:S02]  /*6030*/  IADD3 R6, R6, -c[0x0][0x20], RZ ;  /* 0x8000080006067a10 */ /* 0x000fe40007ffe0ff */
[----:B------:R-:W-:-:S03]  /*6040*/  MOV R19, 0x0 ;  /* 0x0000000000137802 */ /* 0x000fc60000000f00 */
[----:B------:R1:W-:Y:S01]  /*6050*/  STL.64 [R6], R8 ;  /* 0x0000000806007387 */ /* 0x0003e20000100a00 */
[----:B------:R-:W-:Y:S05]  /*6060*/  RET.REL.NODEC R18 `(_ZN7cutlass13device_kernelIN5flash19enable_sm80_to_sm89INS1_16FlashAttnBwdSm80INS1_25CollectiveMainloopBwdSm80ILi2ELi2EN4cute5tupleIJNS5_1CILi64EEENS7_ILi128EEES8_EEENS_10bfloat16_tEfNS_4arch4Sm80ELb0ELb0ELb1ELb0ELb1ELb0ELb0ELb0ELi2ELi2ELi4ELi2ELb1EEENS1_24CollectiveEpilogueBwdGQAISA_fSD_Li256ELb0ELb1EEENS1_19SingleTileSchedulerILb0ELb0ELb0ELi128EEEEEEEEEvNT_6ParamsE) ;  /* 0xffff9f9012007950 */ /* 0x000fea0003c3ffff */
        .type           $_ZN7cutlass13device_kernelIN5flash19enable_sm80_to_sm89INS1_16FlashAttnBwdSm80INS1_25CollectiveMainloopBwdSm80ILi2ELi2EN4cute5tupleIJNS5_1CILi64EEENS7_ILi128EEES8_EEENS_10bfloat16_tEfNS_4arch4Sm80ELb0ELb0ELb1ELb0ELb1ELb0ELb0ELb0ELi2ELi2ELi4ELi2ELb1EEENS1_24CollectiveEpilogueBwdGQAISA_fSD_Li256ELb0ELb1EEENS1_19SingleTileSchedulerILb0ELb0ELb0ELi128EEEEEEEEEvNT_6ParamsE$_ZN4cute3eso3ESOILb0ELb0EJNS_15ArithmeticTupleIJiiEEEiiiEEC2ERKS3_RKiS8_S8_,@function
        .size           $_ZN7cutlass13device_kernelIN5flash19enable_sm80_to_sm89INS1_16FlashAttnBwdSm80INS1_25CollectiveMainloopBwdSm80ILi2ELi2EN4cute5tupleIJNS5_1CILi64EEENS7_ILi128EEES8_EEENS_10bfloat16_tEfNS_4arch4Sm80ELb0ELb0ELb1ELb0ELb1ELb0ELb0ELb0ELi2ELi2ELi4ELi2ELb1EEENS1_24CollectiveEpilogueBwdGQAISA_fSD_Li256ELb0ELb1EEENS1_19SingleTileSchedulerILb0ELb0ELb0ELi128EEEEEEEEEvNT_6ParamsE$_ZN4cute3eso3ESOILb0ELb0EJNS_15ArithmeticTupleIJiiEEEiiiEEC2ERKS3_RKiS8_S8_,($_ZN7cutlass13device_kernelIN5flash19enable_sm80_to_sm89INS1_16FlashAttnBwdSm80INS1_25CollectiveMainloopBwdSm80ILi2ELi2EN4cute5tupleIJNS5_1CILi64EEENS7_ILi128EEES8_EEENS_10bfloat16_tEfNS_4arch4Sm80ELb0ELb0ELb1ELb0ELb1ELb0ELb0ELb0ELi2ELi2ELi4ELi2ELb1EEENS1_24CollectiveEpilogueBwdGQAISA_fSD_Li256ELb0ELb1EEENS1_19SingleTileSchedulerILb0ELb0ELb0ELi128EEEEEEEEEvNT_6ParamsE$_ZN4cute3eso3ESOILb0ELb0EJNS_5tupleIJiiEEEiiiEEC2ERKS3_RKiS8_S8_ - $_ZN7cutlass13device_kernelIN5flash19enable_sm80_to_sm89INS1_16FlashAttnBwdSm80INS1_25CollectiveMainloopBwdSm80ILi2ELi2EN4cute5tupleIJNS5_1CILi64EEENS7_ILi128EEES8_EEENS_10bfloat16_tEfNS_4arch4Sm80ELb0ELb0ELb1ELb0ELb1ELb0ELb0ELb0ELi2ELi2ELi4ELi2ELb1EEENS1_24CollectiveEpilogueBwdGQAISA_fSD_Li256ELb0ELb1EEENS1_19SingleTileSchedulerILb0ELb0ELb0ELi128EEEEEEEEEvNT_6ParamsE$_ZN4cute3eso3ESOILb0ELb0EJNS_15ArithmeticTupleIJiiEEEiiiEEC2ERKS3_RKiS8_S8_)
$_ZN7cutlass13device_kernelIN5flash19enable_sm80_to_sm89INS1_16FlashAttnBwdSm80INS1_25CollectiveMainloopBwdSm80ILi2ELi2EN4cute5tupleIJNS5_1CILi64EEENS7_ILi128EEES8_EEENS_10bfloat16_tEfNS_4arch4Sm80ELb0ELb0ELb1ELb0ELb1ELb0ELb0ELb0ELi2ELi2ELi4ELi2ELb1EEENS1_24CollectiveEpilogueBwdGQAISA_fSD_Li256ELb0ELb1EEENS1_19SingleTileSchedulerILb0ELb0ELb0ELi128EEEEEEEEEvNT_6ParamsE$_ZN4cute3eso3ESOILb0ELb0EJNS_15ArithmeticTupleIJiiEEEiiiEEC2ERKS3_RKiS8_S8_:
        /* <DEDUP_REMOVED lines=14> */
[----:B------:R-:W-:Y:S05]  /*6150*/  RET.REL.NODEC R66 `(_ZN7cutlass13device_kernelIN5flash19enable_sm80_to_sm89INS1_16FlashAttnBwdSm80INS1_25CollectiveMainloopBwdSm80ILi2ELi2EN4cute5tupleIJNS5_1CILi64EEENS7_ILi128EEES8_EEENS_10bfloat16_tEfNS_4arch4Sm80ELb0ELb0ELb1ELb0ELb1ELb0ELb0ELb0ELi2ELi2ELi4ELi2ELb1EEENS1_24CollectiveEpilogueBwdGQAISA_fSD_Li256ELb0ELb1EEENS1_19SingleTileSchedulerILb0ELb0ELb0ELi128EEEEEEEEEvNT_6ParamsE) ;  /* 0xffff9ea042007950 */ /* 0x000fea0003c3ffff */
        .type           $_ZN7cutlass13device_kernelIN5flash19enable_sm80_to_sm89INS1_16FlashAttnBwdSm80INS1_25CollectiveMainloopBwdSm80ILi2ELi2EN4cute5tupleIJNS5_1CILi64EEENS7_ILi128EEES8_EEENS_10bfloat16_tEfNS_4arch4Sm80ELb0ELb0ELb1ELb0ELb1ELb0ELb0ELb0ELi2ELi2ELi4ELi2ELb1EEENS1_24CollectiveEpilogueBwdGQAISA_fSD_Li256ELb0ELb1EEENS1_19SingleTileSchedulerILb0ELb0ELb0ELi128EEEEEEEEEvNT_6ParamsE$_ZN4cute3eso3ESOILb0ELb0EJNS_5tupleIJiiEEEiiiEEC2ERKS3_RKiS8_S8_,@function
        .size           $_ZN7cutlass13device_kernelIN5flash19enable_sm80_to_sm89INS1_16FlashAttnBwdSm80INS1_25CollectiveMainloopBwdSm80ILi2ELi2EN4cute5tupleIJNS5_1CILi64EEENS7_ILi128EEES8_EEENS_10bfloat16_tEfNS_4arch4Sm80ELb0ELb0ELb1ELb0ELb1ELb0ELb0ELb0ELi2ELi2ELi4ELi2ELb1EEENS1_24CollectiveEpilogueBwdGQAISA_fSD_Li256ELb0ELb1EEENS1_19SingleTileSchedulerILb0ELb0ELb0ELi128EEEEEEEEEvNT_6ParamsE$_ZN4cute3eso3ESOILb0ELb0EJNS_5tupleIJiiEEEiiiEEC2ERKS3_RKiS8_S8_,($_ZN7cutlass13device_kernelIN5flash19enable_sm80_to_sm89INS1_16FlashAttnBwdSm80INS1_25CollectiveMainloopBwdSm80ILi2ELi2EN4cute5tupleIJNS5_1CILi64EEENS7_ILi128EEES8_EEENS_10bfloat16_tEfNS_4arch4Sm80ELb0ELb0ELb1ELb0ELb1ELb0ELb0ELb0ELi2ELi2ELi4ELi2ELb1EEENS1_24CollectiveEpilogueBwdGQAISA_fSD_Li256ELb0ELb1EEENS1_19SingleTileSchedulerILb0ELb0ELb0ELi128EEEEEEEEEvNT_6ParamsE$_ZN4cute3eso3ESOILb0ELb0EJNS_6LayoutINS_5tupleIJNS3_IJNS_1CILi8EEENS4_ILi1EEEEEENS4_ILi2EEES6_EEENS3_IJNS3_IJS6_NS4_ILi0EEEEEElSA_EEEEENS_10ViewEngineINS_8gmem_ptrIPKN7cutlass10bfloat16_tEEEEEEEC2ERKSD_RKSL_ - $_ZN7cutlass13device_kernelIN5flash19enable_sm80_to_sm89INS1_16FlashAttnBwdSm80INS1_25CollectiveMainloopBwdSm80ILi2ELi2EN4cute5tupleIJNS5_1CILi64EEENS7_ILi128EEES8_EEENS_10bfloat16_tEfNS_4arch4Sm80ELb0ELb0ELb1ELb0ELb1ELb0ELb0ELb0ELi2ELi2ELi4ELi2ELb1EEENS1_24CollectiveEpilogueBwdGQAISA_fSD_Li256ELb0ELb1EEENS1_19SingleTileSchedulerILb0ELb0ELb0ELi128EEEEEEEEEvNT_6ParamsE$_ZN4cute3eso3ESOILb0ELb0EJNS_5tupleIJiiEEEiiiEEC2ERKS3_RKiS8_S8_)
$_ZN7cutlass13device_kernelIN5flash19enable_sm80_to_sm89INS1_16FlashAttnBwdSm80INS1_25CollectiveMainloopBwdSm80ILi2ELi2EN4cute5tupleIJNS5_1CILi64EEENS7_ILi128EEES8_EEENS_10bfloat16_tEfNS_4arch4Sm80ELb0ELb0ELb1ELb0ELb1ELb0ELb0ELb0ELi2ELi2ELi4ELi2ELb1EEENS1_24CollectiveEpilogueBwdGQAISA_fSD_Li256ELb0ELb1EEENS1_19SingleTileSchedulerILb0ELb0ELb0ELi128EEEEEEEEEvNT_6ParamsE$_ZN4cute3eso3ESOILb0ELb0EJNS_5tupleIJiiEEEiiiEEC2ERKS3_RKiS8_S8_:
        /* <DEDUP_REMOVED lines=13> */
[----:B------:R-:W-:Y:S05]  /*6230*/  RET.REL.NODEC R10 `(_ZN7cutlass13device_kernelIN5flash19enable_sm80_to_sm89INS1_16FlashAttnBwdSm80INS1_25CollectiveMainloopBwdSm80ILi2ELi2EN4cute5tupleIJNS5_1CILi64EEENS7_ILi128EEES8_EEENS_10bfloat16_tEfNS_4arch4Sm80ELb0ELb0ELb1ELb0ELb1ELb0ELb0ELb0ELi2ELi2ELi4ELi2ELb1EEENS1_24CollectiveEpilogueBwdGQAISA_fSD_Li256ELb0ELb1EEENS1_19SingleTileSchedulerILb0ELb0ELb0ELi128EEEEEEEEEvNT_6ParamsE) ;  /* 0xffff9dc00a007950 */ /* 0x000fea0003c3ffff */
        .type           $_ZN7cutlass13device_kernelIN5flash19enable_sm80_to_sm89INS1_16FlashAttnBwdSm80INS1_25CollectiveMainloopBwdSm80ILi2ELi2EN4cute5tupleIJNS5_1CILi64EEENS7_ILi128EEES8_EEENS_10bfloat16_tEfNS_4arch4Sm80ELb0ELb0ELb1ELb0ELb1ELb0ELb0ELb0ELi2ELi2ELi4ELi2ELb1EEENS1_24CollectiveEpilogueBwdGQAISA_fSD_Li256ELb0ELb1EEENS1_19SingleTileSchedulerILb0ELb0ELb0ELi128EEEEEEEEEvNT_6ParamsE$_ZN4cute3eso3ESOILb0ELb0EJNS_6LayoutINS_5tupleIJNS3_IJNS_1CILi8EEENS4_ILi1EEEEEENS4_ILi2EEES6_EEENS3_IJNS3_IJS6_NS4_ILi0EEEEEElSA_EEEEENS_10ViewEngineINS_8gmem_ptrIPKN7cutlass10bfloat16_tEEEEEEEC2ERKSD_RKSL_,@function
        .size           $_ZN7cutlass13device_kernelIN5flash19enable_sm80_to_sm89INS1_16FlashAttnBwdSm80INS1_25CollectiveMainloopBwdSm80ILi2ELi2EN4cute5tupleIJNS5_1CILi64EEENS7_ILi128EEES8_EEENS_10bfloat16_tEfNS_4arch4Sm80ELb0ELb0ELb1ELb0ELb1ELb0ELb0ELb0ELi2ELi2ELi4ELi2ELb1EEENS1_24CollectiveEpilogueBwdGQAISA_fSD_Li256ELb0ELb1EEENS1_19SingleTileSchedulerILb0ELb0ELb0ELi128EEEEEEEEEvNT_6ParamsE$_ZN4cute3eso3ESOILb0ELb0EJNS_6LayoutINS_5tupleIJNS3_IJNS_1CILi8EEENS4_ILi1EEEEEENS4_ILi2EEES6_EEENS3_IJNS3_IJS6_NS4_ILi0EEEEEElSA_EEEEENS_10ViewEngineINS_8gmem_ptrIPKN7cutlass10bfloat16_tEEEEEEEC2ERKSD_RKSL_,($_ZN7cutlass13device_kernelIN5flash19enable_sm80_to_sm89INS1_16FlashAttnBwdSm80INS1_25CollectiveMainloopBwdSm80ILi2ELi2EN4cute5tupleIJNS5_1CILi64EEENS7_ILi128EEES8_EEENS_10bfloat16_tEfNS_4arch4Sm80ELb0ELb0ELb1ELb0ELb1ELb0ELb0ELb0ELi2ELi2ELi4ELi2ELb1EEENS1_24CollectiveEpilogueBwdGQAISA_fSD_Li256ELb0ELb1EEENS1_19SingleTileSchedulerILb0ELb0ELb0ELi128EEEEEEEEEvNT_6ParamsE$_ZN4cute3eso3ESOILb0ELb0EJNS_6LayoutINS_5tupleIJNS3_IJNS_1CILi8EEENS4_ILi1EEEEEENS4_ILi2EEES6_EEENS3_IJNS3_IJS6_NS4_ILi0EEEEEElSA_EEEEElEEC2ERKSD_RKl - $_ZN7cutlass13device_kernelIN5flash19enable_sm80_to_sm89INS1_16FlashAttnBwdSm80INS1_25CollectiveMainloopBwdSm80ILi2ELi2EN4cute5tupleIJNS5_1CILi64EEENS7_ILi128EEES8_EEENS_10bfloat16_tEfNS_4arch4Sm80ELb0ELb0ELb1ELb0ELb1ELb0ELb0ELb0ELi2ELi2ELi4ELi2ELb1EEENS1_24CollectiveEpilogueBwdGQAISA_fSD_Li256ELb0ELb1EEENS1_19SingleTileSchedulerILb0ELb0ELb0ELi128EEEEEEEEEvNT_6ParamsE$_ZN4cute3eso3ESOILb0ELb0EJNS_6LayoutINS_5tupleIJNS3_IJNS_1CILi8EEENS4_ILi1EEEEEENS4_ILi2EEES6_EEENS3_IJNS3_IJS6_NS4_ILi0EEEEEElSA_EEEEENS_10ViewEngineINS_8gmem_ptrIPKN7cutlass10bfloat16_tEEEEEEEC2ERKSD_RKSL_)
$_ZN7cutlass13device_kernelIN5flash19enable_sm80_to_sm89INS1_16FlashAttnBwdSm80INS1_25CollectiveMainloopBwdSm80ILi2ELi2EN4cute5tupleIJNS5_1CILi64EEENS7_ILi128EEES8_EEENS_10bfloat16_tEfNS_4arch4Sm80ELb0ELb0ELb1ELb0ELb1ELb0ELb0ELb0ELi2ELi2ELi4ELi2ELb1EEENS1_24CollectiveEpilogueBwdGQAISA_fSD_Li256ELb0ELb1EEENS1_19SingleTileSchedulerILb0ELb0ELb0ELi128EEEEEEEEEvNT_6ParamsE$_ZN4cute3eso3ESOILb0ELb0EJNS_6LayoutINS_5tupleIJNS3_IJNS_1CILi8EEENS4_ILi1EEEEEENS4_ILi2EEES6_EEENS3_IJNS3_IJS6_NS4_ILi0EEEEEElSA_EEEEENS_10ViewEngineINS_8gmem_ptrIPKN7cutlass10bfloat16_tEEEEEEEC2ERKSD_RKSL_:
        /* <DEDUP_REMOVED lines=8> */
[----:B------:R-:W-:Y:S05]  /*62c0*/  RET.REL.NODEC R10 `(_ZN7cutlass13device_kernelIN5flash19enable_sm80_to_sm89INS1_16FlashAttnBwdSm80INS1_25CollectiveMainloopBwdSm80ILi2ELi2EN4cute5tupleIJNS5_1CILi64EEENS7_ILi128EEES8_EEENS_10bfloat16_tEfNS_4arch4Sm80ELb0ELb0ELb1ELb0ELb1ELb0ELb0ELb0ELi2ELi2ELi4ELi2ELb1EEENS1_24CollectiveEpilogueBwdGQAISA_fSD_Li256ELb0ELb1EEENS1_19SingleTileSchedulerILb0ELb0ELb0ELi128EEEEEEEEEvNT_6ParamsE) ;  /* 0xffff9d300a007950 */ /* 0x000fea0003c3ffff */
        .type           $_ZN7cutlass13device_kernelIN5flash19enable_sm80_to_sm89INS1_16FlashAttnBwdSm80INS1_25CollectiveMainloopBwdSm80ILi2ELi2EN4cute5tupleIJNS5_1CILi64EEENS7_ILi128EEES8_EEENS_10bfloat16_tEfNS_4arch4Sm80ELb0ELb0ELb1ELb0ELb1ELb0ELb0ELb0ELi2ELi2ELi4ELi2ELb1EEENS1_24CollectiveEpilogueBwdGQAISA_fSD_Li256ELb0ELb1EEENS1_19SingleTileSchedulerILb0ELb0ELb0ELi128EEEEEEEEEvNT_6ParamsE$_ZN4cute3eso3ESOILb0ELb0EJNS_6LayoutINS_5tupleIJNS3_IJNS_1CILi8EEENS4_ILi1EEEEEENS4_ILi2EEES6_EEENS3_IJNS3_IJS6_NS4_ILi0EEEEEElSA_EEEEElEEC2ERKSD_RKl,@function
        .size           $_ZN7cutlass13device_kernelIN5flash19enable_sm80_to_sm89INS1_16FlashAttnBwdSm80INS1_25CollectiveMainloopBwdSm80ILi2ELi2EN4cute5tupleIJNS5_1CILi64EEENS7_ILi128EEES8_EEENS_10bfloat16_tEfNS_4arch4Sm80ELb0ELb0ELb1ELb0ELb1ELb0ELb0ELb0ELi2ELi2ELi4ELi2ELb1EEENS1_24CollectiveEpilogueBwdGQAISA_fSD_Li256ELb0ELb1EEENS1_19SingleTileSchedulerILb0ELb0ELb0ELi128EEEEEEEEEvNT_6ParamsE$_ZN4cute3eso3ESOILb0ELb0EJNS_6LayoutINS_5tupleIJNS3_IJNS_1CILi8EEENS4_ILi1EEEEEENS4_ILi2EEES6_EEENS3_IJNS3_IJS6_NS4_ILi0EEEEEElSA_EEEEElEEC2ERKSD_RKl,($_ZN7cutlass13device_kernelIN5flash19enable_sm80_to_sm89INS1_16FlashAttnBwdSm80INS1_25CollectiveMainloopBwdSm80ILi2ELi2EN4cute5tupleIJNS5_1CILi64EEENS7_ILi128EEES8_EEENS_10bfloat16_tEfNS_4arch4Sm80ELb0ELb0ELb1ELb0ELb1ELb0ELb0ELb0ELi2ELi2ELi4ELi2ELb1EEENS1_24CollectiveEpilogueBwdGQAISA_fSD_Li256ELb0ELb1EEENS1_19SingleTileSchedulerILb0ELb0ELb0ELi128EEEEEEEEEvNT_6ParamsE$_ZN4cute3eso3ESOILb0ELb0EJiiEEC2ERKiS4_ - $_ZN7cutlass13device_kernelIN5flash19enable_sm80_to_sm89INS1_16FlashAttnBwdSm80INS1_25CollectiveMainloopBwdSm80ILi2ELi2EN4cute5tupleIJNS5_1CILi64EEENS7_ILi128EEES8_EEENS_10bfloat16_tEfNS_4arch4Sm80ELb0ELb0ELb1ELb0ELb1ELb0ELb0ELb0ELi2ELi2ELi4ELi2ELb1EEENS1_24CollectiveEpilogueBwdGQAISA_fSD_Li256ELb0ELb1EEENS1_19SingleTileSchedulerILb0ELb0ELb0ELi128EEEEEEEEEvNT_6ParamsE$_ZN4cute3eso3ESOILb0ELb0EJNS_6LayoutINS_5tupleIJNS3_IJNS_1CILi8EEENS4_ILi1EEEEEENS4_ILi2EEES6_EEENS3_IJNS3_IJS6_NS4_ILi0EEEEEElSA_EEEEElEEC2ERKSD_RKl)
$_ZN7cutlass13device_kernelIN5flash19enable_sm80_to_sm89INS1_16FlashAttnBwdSm80INS1_25CollectiveMainloopBwdSm80ILi2ELi2EN4cute5tupleIJNS5_1CILi64EEENS7_ILi128EEES8_EEENS_10bfloat16_tEfNS_4arch4Sm80ELb0ELb0ELb1ELb0ELb1ELb0ELb0ELb0ELi2ELi2ELi4ELi2ELb1EEENS1_24CollectiveEpilogueBwdGQAISA_fSD_Li256ELb0ELb1EEENS1_19SingleTileSchedulerILb0ELb0ELb0ELi128EEEEEEEEEvNT_6ParamsE$_ZN4cute3eso3ESOILb0ELb0EJNS_6LayoutINS_5tupleIJNS3_IJNS_1CILi8EEENS4_ILi1EEEEEENS4_ILi2EEES6_EEENS3_IJNS3_IJS6_NS4_ILi0EEEEEElSA_EEEEElEEC2ERKSD_RKl:
[----:B------:R-:W-:Y:S02]  /*62d0*/  IADD3 R9, R4, -c[0x0][0x20], RZ ;  /* 0x8000080004097a10 */ /* 0x000fe40007ffe0ff */
[----:B------:R-:W-:-:S03]  /*62e0*/  IADD3 R8, R20, -c[0x0][0x20], RZ ;  /* 0x8000080014087a10 */ /* 0x000fc60007ffe0ff */
[----:B------:R1:W-:Y:S04]  /*62f0*/  STL.64 [R9], R6 ;  /* 0x0000000609007387 */ /* 0x0003e80000100a00 */
[----:B------:R-:W2:Y:S01]  /*6300*/  LDL.64 R128, [R8] ;  /* 0x0000000008807983 */ /* 0x000ea20000100a00 */
[----:B------:R-:W-:-:S03]  /*6310*/  IMAD.MOV.U32 R11, RZ, RZ, 0x0 ;  /* 0x00000000ff0b7424 */ /* 0x000fc600078e00ff */
[----:B--2---:R1:W-:Y:S01]  /*6320*/  STL.64 [R9+0x8], R128 ;  /* 0x0000088009007387 */ /* 0x0043e20000100a00 */
[----:B------:R-:W-:Y:S05]  /*6330*/  RET.REL.NODEC R10 `(_ZN7cutlass13device_kernelIN5flash19enable_sm80_to_sm89INS1_16FlashAttnBwdSm80INS1_25CollectiveMainloopBwdSm80ILi2ELi2EN4cute5tupleIJNS5_1CILi64EEENS7_ILi128EEES8_EEENS_10bfloat16_tEfNS_4arch4Sm80ELb0ELb0ELb1ELb0ELb1ELb0ELb0ELb0ELi2ELi2ELi4ELi2ELb1EEENS1_24CollectiveEpilogueBwdGQAISA_fSD_Li256ELb0ELb1EEENS1_19SingleTileSchedulerILb0ELb0ELb0ELi128EEEEEEEEEvNT_6ParamsE) ;  /* 0xffff9cc00a007950 */ /* 0x000fea0003c3ffff */
        .type           $_ZN7cutlass13device_kernelIN5flash19enable_sm80_to_sm89INS1_16FlashAttnBwdSm80INS1_25CollectiveMainloopBwdSm80ILi2ELi2EN4cute5tupleIJNS5_1CILi64EEENS7_ILi128EEES8_EEENS_10bfloat16_tEfNS_4arch4Sm80ELb0ELb0ELb1ELb0ELb1ELb0ELb0ELb0ELi2ELi2ELi4ELi2ELb1EEENS1_24CollectiveEpilogueBwdGQAISA_fSD_Li256ELb0ELb1EEENS1_19SingleTileSchedulerILb0ELb0ELb0ELi128EEEEEEEEEvNT_6ParamsE$_ZN4cute3eso3ESOILb0ELb0EJiiEEC2ERKiS4_,@function
        .size           $_ZN7cutlass13device_kernelIN5flash19enable_sm80_to_sm89INS1_16FlashAttnBwdSm80INS1_25CollectiveMainloopBwdSm80ILi2ELi2EN4cute5tupleIJNS5_1CILi64EEENS7_ILi128EEES8_EEENS_10bfloat16_tEfNS_4arch4Sm80ELb0ELb0ELb1ELb0ELb1ELb0ELb0ELb0ELi2ELi2ELi4ELi2ELb1EEENS1_24CollectiveEpilogueBwdGQAISA_fSD_Li256ELb0ELb1EEENS1_19SingleTileSchedulerILb0ELb0ELb0ELi128EEEEEEEEEvNT_6ParamsE$_ZN4cute3eso3ESOILb0ELb0EJiiEEC2ERKiS4_,($_ZN7cutlass13device_kernelIN5flash19enable_sm80_to_sm89INS1_16FlashAttnBwdSm80INS1_25CollectiveMainloopBwdSm80ILi2ELi2EN4cute5tupleIJNS5_1CILi64EEENS7_ILi128EEES8_EEENS_10bfloat16_tEfNS_4arch4Sm80ELb0ELb0ELb1ELb0ELb1ELb0ELb0ELb0ELi2ELi2ELi4ELi2ELb1EEENS1_24CollectiveEpilogueBwdGQAISA_fSD_Li256ELb0ELb1EEENS1_19SingleTileSchedulerILb0ELb0ELb0ELi128EEEEEEEEEvNT_6ParamsE$_ZN4cute3eso3ESOILb0ELb1EJNS_15ArithmeticTupleIJNS_1CILi0EEEiEEEEEC2ERKS5_ - $_ZN7cutlass13device_kernelIN5flash19enable_sm80_to_sm89INS1_16FlashAttnBwdSm80INS1_25CollectiveMainloopBwdSm80ILi2ELi2EN4cute5tupleIJNS5_1CILi64EEENS7_ILi128EEES8_EEENS_10bfloat16_tEfNS_4arch4Sm80ELb0ELb0ELb1ELb0ELb1ELb0ELb0ELb0ELi2ELi2ELi4ELi2ELb1EEENS1_24CollectiveEpilogueBwdGQAISA_fSD_Li256ELb0ELb1EEENS1_19SingleTileSchedulerILb0ELb0ELb0ELi128EEEEEEEEEvNT_6ParamsE$_ZN4cute3eso3ESOILb0ELb0EJiiEEC2ERKiS4_)
$_ZN7cutlass13device_kernelIN5flash19enable_sm80_to_sm89INS1_16FlashAttnBwdSm80INS1_25CollectiveMainloopBwdSm80ILi2ELi2EN4cute5tupleIJNS5_1CILi64EEENS7_ILi128EEES8_EEENS_10bfloat16_tEfNS_4arch4Sm80ELb0ELb0ELb1ELb0ELb1ELb0ELb0ELb0ELi2ELi2ELi4ELi2ELb1EEENS1_24CollectiveEpilogueBwdGQAISA_fSD_Li256ELb0ELb1EEENS1_19SingleTileSchedulerILb0ELb0ELb0ELi128EEEEEEEEEvNT_6ParamsE$_ZN4cute3eso3ESOILb0ELb0EJiiEEC2ERKiS4_:
[----:B------:R-:W-:Y:S02]  /*6340*/  IADD3 R7, R7, -c[0x0][0x20], RZ ;  /* 0x8000080007077a10 */ /* 0x000fe40007ffe0ff */
[----:B------:R-:W-:-:S03]  /*6350*/  IADD3 R6, R6, -c[0x0][0x20], RZ ;  /* 0x8000080006067a10 */ /* 0x000fc60007ffe0ff */
[----:B------:R1:W-:Y:S04]  /*6360*/  STL [R7], R16 ;  /* 0x0000001007007387 */ /* 0x0003e80000100800 */
[----:B------:R-:W2:Y:S01]  /*6370*/  LDL R6, [R6] ;  /* 0x0000000006067983 */ /* 0x000ea20000100800 */
[----:B------:R-:W-:-:S03]  /*6380*/  IMAD.MOV.U32 R11, RZ, RZ, 0x0 ;  /* 0x00000000ff0b7424 */ /* 0x000fc600078e00ff */
[----:B--2---:R1:W-:Y:S01]  /*6390*/  STL [R7+0x4], R6 ;  /* 0x0000040607007387 */ /* 0x0043e20000100800 */
[----:B------:R-:W-:Y:S05]  /*63a0*/  RET.REL.NODEC R10 `(_ZN7cutlass13device_kernelIN5flash19enable_sm80_to_sm89INS1_16FlashAttnBwdSm80INS1_25CollectiveMainloopBwdSm80ILi2ELi2EN4cute5tupleIJNS5_1CILi64EEENS7_ILi128EEES8_EEENS_10bfloat16_tEfNS_4arch4Sm80ELb0ELb0ELb1ELb0ELb1ELb0ELb0ELb0ELi2ELi2ELi4ELi2ELb1EEENS1_24CollectiveEpilogueBwdGQAISA_fSD_Li256ELb0ELb1EEENS1_19SingleTileSchedulerILb0ELb0ELb0ELi128EEEEEEEEEvNT_6ParamsE) ;  /* 0xffff9c500a007950 */ /* 0x000fea0003c3ffff */
        .type           $_ZN7cutlass13device_kernelIN5flash19enable_sm80_to_sm89INS1_16FlashAttnBwdSm80INS1_25CollectiveMainloopBwdSm80ILi2ELi2EN4cute5tupleIJNS5_1CILi64EEENS7_ILi128EEES8_EEENS_10bfloat16_tEfNS_4arch4Sm80ELb0ELb0ELb1ELb0ELb1ELb0ELb0ELb0ELi2ELi2ELi4ELi2ELb1EEENS1_24CollectiveEpilogueBwdGQAISA_fSD_Li256ELb0ELb1EEENS1_19SingleTileSchedulerILb0ELb0ELb0ELi128EEEEEEEEEvNT_6ParamsE$_ZN4cute3eso3ESOILb0ELb1EJNS_15ArithmeticTupleIJNS_1CILi0EEEiEEEEEC2ERKS5_,@function
        .size           $_ZN7cutlass13device_kernelIN5flash19enable_sm80_to_sm89INS1_16FlashAttnBwdSm80INS1_25CollectiveMainloopBwdSm80ILi2ELi2EN4cute5tupleIJNS5_1CILi64EEENS7_ILi128EEES8_EEENS_10bfloat16_tEfNS_4arch4Sm80ELb0ELb0ELb1ELb0ELb1ELb0ELb0ELb0ELi2ELi2ELi4ELi2ELb1EEENS1_24CollectiveEpilogueBwdGQAISA_fSD_Li256ELb0ELb1EEENS1_19SingleTileSchedulerILb0ELb0ELb0ELi128EEEEEEEEEvNT_6ParamsE$_ZN4cute3eso3ESOILb0ELb1EJNS_15ArithmeticTupleIJNS_1CILi0EEEiEEEEEC2ERKS5_,($_ZN7cutlass13device_kernelIN5flash19enable_sm80_to_sm89INS1_16FlashAttnBwdSm80INS1_25CollectiveMainloopBwdSm80ILi2ELi2EN4cute5tupleIJNS5_1CILi64EEENS7_ILi128EEES8_EEENS_10bfloat16_tEfNS_4arch4Sm80ELb0ELb0ELb1ELb0ELb1ELb0ELb0ELb0ELi2ELi2ELi4ELi2ELb1EEENS1_24CollectiveEpilogueBwdGQAISA_fSD_Li256ELb0ELb1EEENS1_19SingleTileSchedulerILb0ELb0ELb0ELi128EEEEEEEEEvNT_6ParamsE$_ZN4cute3eso3ESOILb0ELb1EJNS_15ArithmeticTupleIJiEEEEEC2ERKS3_ - $_ZN7cutlass13device_kernelIN5flash19enable_sm80_to_sm89INS1_16FlashAttnBwdSm80INS1_25CollectiveMainloopBwdSm80ILi2ELi2EN4cute5tupleIJNS5_1CILi64EEENS7_ILi128EEES8_EEENS_10bfloat16_tEfNS_4arch4Sm80ELb0ELb0ELb1ELb0ELb1ELb0ELb0ELb0ELi2ELi2ELi4ELi2ELb1EEENS1_24CollectiveEpilogueBwdGQAISA_fSD_Li256ELb0ELb1EEENS1_19SingleTileSchedulerILb0ELb0ELb0ELi128EEEEEEEEEvNT_6ParamsE$_ZN4cute3eso3ESOILb0ELb1EJNS_15ArithmeticTupleIJNS_1CILi0EEEiEEEEEC2ERKS5_)
$_ZN7cutlass13device_kernelIN5flash19enable_sm80_to_sm89INS1_16FlashAttnBwdSm80INS1_25CollectiveMainloopBwdSm80ILi2ELi2EN4cute5tupleIJNS5_1CILi64EEENS7_ILi128EEES8_EEENS_10bfloat16_tEfNS_4arch4Sm80ELb0ELb0ELb1ELb0ELb1ELb0ELb0ELb0ELi2ELi2ELi4ELi2ELb1EEENS1_24CollectiveEpilogueBwdGQAISA_fSD_Li256ELb0ELb1EEENS1_19SingleTileSchedulerILb0ELb0ELb0ELi128EEEEEEEEEvNT_6ParamsE$_ZN4cute3eso3ESOILb0ELb1EJNS_15ArithmeticTupleIJNS_1CILi0EEEiEEEEEC2ERKS5_:
[----:B------:R-:W-:Y:S02]  /*63b0*/  IADD3 R6, R6, -c[0x0][0x20], RZ ;  /* 0x8000080006067a10 */ /* 0x000fe40007ffe0ff */
[----:B------:R-:W-:-:S03]  /*63c0*/  MOV R11, 0x0 ;  /* 0x00000000000b7802 */ /* 0x000fc60000000f00 */
[----:B------:R1:W-:Y:S01]  /*63d0*/  STL [R6], R7 ;  /* 0x0000000706007387 */ /* 0x0003e20000100800 */
[----:B------:R-:W-:Y:S05]  /*63e0*/  RET.REL.NODEC R10 `(_ZN7cutlass13device_kernelIN5flash19enable_sm80_to_sm89INS1_16FlashAttnBwdSm80INS1_25CollectiveMainloopBwdSm80ILi2ELi2EN4cute5tupleIJNS5_1CILi64EEENS7_ILi128EEES8_EEENS_10bfloat16_tEfNS_4arch4Sm80ELb0ELb0ELb1ELb0ELb1ELb0ELb0ELb0ELi2ELi2ELi4ELi2ELb1EEENS1_24CollectiveEpilogueBwdGQAISA_fSD_Li256ELb0ELb1EEENS1_19SingleTileSchedulerILb0ELb0ELb0ELi128EEEEEEEEEvNT_6ParamsE) ;  /* 0xffff9c100a007950 */ /* 0x000fea0003c3ffff */
        .type           $_ZN7cutlass13device_kernelIN5flash19enable_sm80_to_sm89INS1_16FlashAttnBwdSm80INS1_25CollectiveMainloopBwdSm80ILi2ELi2EN4cute5tupleIJNS5_1CILi64EEENS7_ILi128EEES8_EEENS_10bfloat16_tEfNS_4arch4Sm80ELb0ELb0ELb1ELb0ELb1ELb0ELb0ELb0ELi2ELi2ELi4ELi2ELb1EEENS1_24CollectiveEpilogueBwdGQAISA_fSD_Li256ELb0ELb1EEENS1_19SingleTileSchedulerILb0ELb0ELb0ELi128EEEEEEEEEvNT_6ParamsE$_ZN4cute3eso3ESOILb0ELb1EJNS_15ArithmeticTupleIJiEEEEEC2ERKS3_,@function
        .size           $_ZN7cutlass13device_kernelIN5flash19enable_sm80_to_sm89INS1_16FlashAttnBwdSm80INS1_25CollectiveMainloopBwdSm80ILi2ELi2EN4cute5tupleIJNS5_1CILi64EEENS7_ILi128EEES8_EEENS_10bfloat16_tEfNS_4arch4Sm80ELb0ELb0ELb1ELb0ELb1ELb0ELb0ELb0ELi2ELi2ELi4ELi2ELb1EEENS1_24CollectiveEpilogueBwdGQAISA_fSD_Li256ELb0ELb1EEENS1_19SingleTileSchedulerILb0ELb0ELb0ELi128EEEEEEEEEvNT_6ParamsE$_ZN4cute3eso3ESOILb0ELb1EJNS_15ArithmeticTupleIJiEEEEEC2ERKS3_,($_ZN7cutlass13device_kernelIN5flash19enable_sm80_to_sm89INS1_16FlashAttnBwdSm80INS1_25CollectiveMainloopBwdSm80ILi2ELi2EN4cute5tupleIJNS5_1CILi64EEENS7_ILi128EEES8_EEENS_10bfloat16_tEfNS_4arch4Sm80ELb0ELb0ELb1ELb0ELb1ELb0ELb0ELb0ELi2ELi2ELi4ELi2ELb1EEENS1_24CollectiveEpilogueBwdGQAISA_fSD_Li256ELb0ELb1EEENS1_19SingleTileSchedulerILb0ELb0ELb0ELi128EEEEEEEEEvNT_6ParamsE$_ZN4cute3eso3ESOILb0ELb1EJNS_15ArithmeticTupleIJiiEEEEEC2ERKS3_ - $_ZN7cutlass13device_kernelIN5flash19enable_sm80_to_sm89INS1_16FlashAttnBwdSm80INS1_25CollectiveMainloopBwdSm80ILi2ELi2EN4cute5tupleIJNS5_1CILi64EEENS7_ILi128EEES8_EEENS_10bfloat16_tEfNS_4arch4Sm80ELb0ELb0ELb1ELb0ELb1ELb0ELb0ELb0ELi2ELi2ELi4ELi2ELb1EEENS1_24CollectiveEpilogueBwdGQAISA_fSD_Li256ELb0ELb1EEENS1_19SingleTileSchedulerILb0ELb0ELb0ELi128EEEEEEEEEvNT_6ParamsE$_ZN4cute3eso3ESOILb0ELb1EJNS_15ArithmeticTupleIJiEEEEEC2ERKS3_)
$_ZN7cutlass13device_kernelIN5flash19enable_sm80_to_sm89INS1_16FlashAttnBwdSm80INS1_25CollectiveMainloopBwdSm80ILi2ELi2EN4cute5tupleIJNS5_1CILi64EEENS7_ILi128EEES8_EEENS_10bfloat16_tEfNS_4arch4Sm80ELb0ELb0ELb1ELb0ELb1ELb0ELb0ELb0ELi2ELi2ELi4ELi2ELb1EEENS1_24CollectiveEpilogueBwdGQAISA_fSD_Li256ELb0ELb1EEENS1_19SingleTileSchedulerILb0ELb0ELb0ELi128EEEEEEEEEvNT_6ParamsE$_ZN4cute3eso3ESOILb0ELb1EJNS_15ArithmeticTupleIJiEEEEEC2ERKS3_:
[----:B------:R-:W-:Y:S01]  /*63f0*/  IADD3 R6, R6, -c[0x0][0x20], RZ ;  /* 0x8000080006067a10 */ /* 0x000fe20007ffe0ff */
[----:B------:R-:W-:Y:S01]  /*6400*/  IMAD.MOV.U32 R16, RZ, RZ, R8 ;  /* 0x000000ffff107224 */ /* 0x000fe200078e0008 */
[----:B------:R-:W-:-:S03]  /*6410*/  MOV R17, 0x0 ;  /* 0x0000000000117802 */ /* 0x000fc60000000f00 */
[----:B------:R1:W-:Y:S01]  /*6420*/  STL [R6], R7 ;  /* 0x0000000706007387 */ /* 0x0003e20000100800 */
[----:B------:R-:W-:Y:S05]  /*6430*/  RET.REL.NODEC R16 `(_ZN7cutlass13device_kernelIN5flash19enable_sm80_to_sm89INS1_16FlashAttnBwdSm80INS1_25CollectiveMainloopBwdSm80ILi2ELi2EN4cute5tupleIJNS5_1CILi64EEENS7_ILi128EEES8_EEENS_10bfloat16_tEfNS_4arch4Sm80ELb0ELb0ELb1ELb0ELb1ELb0ELb0ELb0ELi2ELi2ELi4ELi2ELb1EEENS1_24CollectiveEpilogueBwdGQAISA_fSD_Li256ELb0ELb1EEENS1_19SingleTileSchedulerILb0ELb0ELb0ELi128EEEEEEEEEvNT_6ParamsE) ;  /* 0xffff9bc010007950 */ /* 0x000fea0003c3ffff */
        .type           $_ZN7cutlass13device_kernelIN5flash19enable_sm80_to_sm89INS1_16FlashAttnBwdSm80INS1_25CollectiveMainloopBwdSm80ILi2ELi2EN4cute5tupleIJNS5_1CILi64EEENS7_ILi128EEES8_EEENS_10bfloat16_tEfNS_4arch4Sm80ELb0ELb0ELb1ELb0ELb1ELb0ELb0ELb0ELi2ELi2ELi4ELi2ELb1EEENS1_24CollectiveEpilogueBwdGQAISA_fSD_Li256ELb0ELb1EEENS1_19SingleTileSchedulerILb0ELb0ELb0ELi128EEEEEEEEEvNT_6ParamsE$_ZN4cute3eso3ESOILb0ELb1EJNS_15ArithmeticTupleIJiiEEEEEC2ERKS3_,@function
        .size           $_ZN7cutlass13device_kernelIN5flash19enable_sm80_to_sm89INS1_16FlashAttnBwdSm80INS1_25CollectiveMainloopBwdSm80ILi2ELi2EN4cute5tupleIJNS5_1CILi64EEENS7_ILi128EEES8_EEENS_10bfloat16_tEfNS_4arch4Sm80ELb0ELb0ELb1ELb0ELb1ELb0ELb0ELb0ELi2ELi2ELi4ELi2ELb1EEENS1_24CollectiveEpilogueBwdGQAISA_fSD_Li256ELb0ELb1EEENS1_19SingleTileSchedulerILb0ELb0ELb0ELi128EEEEEEEEEvNT_6ParamsE$_ZN4cute3eso3ESOILb0ELb1EJNS_15ArithmeticTupleIJiiEEEEEC2ERKS3_,($_ZN7cutlass13device_kernelIN5flash19enable_sm80_to_sm89INS1_16FlashAttnBwdSm80INS1_25CollectiveMainloopBwdSm80ILi2ELi2EN4cute5tupleIJNS5_1CILi64EEENS7_ILi128EEES8_EEENS_10bfloat16_tEfNS_4arch4Sm80ELb0ELb0ELb1ELb0ELb1ELb0ELb0ELb0ELi2ELi2ELi4ELi2ELb1EEENS1_24CollectiveEpilogueBwdGQAISA_fSD_Li256ELb0ELb1EEENS1_19SingleTileSchedulerILb0ELb0ELb0ELi128EEEEEEEEEvNT_6ParamsE$_ZN4cute3eso3ESOILb0ELb1EJNS_15ArithmeticTupleIJiiEEENS_1CILi0EEES5_S5_EEC2ERKS3_RKS5_SA_SA_ - $_ZN7cutlass13device_kernelIN5flash19enable_sm80_to_sm89INS1_16FlashAttnBwdSm80INS1_25CollectiveMainloopBwdSm80ILi2ELi2EN4cute5tupleIJNS5_1CILi64EEENS7_ILi128EEES8_EEENS_10bfloat16_tEfNS_4arch4Sm80ELb0ELb0ELb1ELb0ELb1ELb0ELb0ELb0ELi2ELi2ELi4ELi2ELb1EEENS1_24CollectiveEpilogueBwdGQAISA_fSD_Li256ELb0ELb1EEENS1_19SingleTileSchedulerILb0ELb0ELb0ELi128EEEEEEEEEvNT_6ParamsE$_ZN4cute3eso3ESOILb0ELb1EJNS_15ArithmeticTupleIJiiEEEEEC2ERKS3_)
$_ZN7cutlass13device_kernelIN5flash19enable_sm80_to_sm89INS1_16FlashAttnBwdSm80INS1_25CollectiveMainloopBwdSm80ILi2ELi2EN4cute5tupleIJNS5_1CILi64EEENS7_ILi128EEES8_EEENS_10bfloat16_tEfNS_4arch4Sm80ELb0ELb0ELb1ELb0ELb1ELb0ELb0ELb0ELi2ELi2ELi4ELi2ELb1EEENS1_24CollectiveEpilogueBwdGQAISA_fSD_Li256ELb0ELb1EEENS1_19SingleTileSchedulerILb0ELb0ELb0ELi128EEEEEEEEEvNT_6ParamsE$_ZN4cute3eso3ESOILb0ELb1EJNS_15ArithmeticTupleIJiiEEEEEC2ERKS3_:
[----:B------:R-:W-:Y:S02]  /*6440*/  IADD3 R7, R7, -c[0x0][0x20], RZ ;  /* 0x8000080007077a10 */ /* 0x000fe40007ffe0ff */
[----:B------:R-:W-:-:S03]  /*6450*/  MOV R9, 0x0 ;  /* 0x0000000000097802 */ /* 0x000fc60000000f00 */
[----:B------:R1:W-:Y:S04]  /*6460*/  STL [R7], R18 ;  /* 0x0000001207007387 */ /* 0x0003e80000100800 */
[----:B------:R1:W-:Y:S01]  /*6470*/  STL [R7+0x4], R16 ;  /* 0x0000041007007387 */ /* 0x0003e20000100800 */
[----:B------:R-:W-:Y:S05]  /*6480*/  RET.REL.NODEC R8 `(_ZN7cutlass13device_kernelIN5flash19enable_sm80_to_sm89INS1_16FlashAttnBwdSm80INS1_25CollectiveMainloopBwdSm80ILi2ELi2EN4cute5tupleIJNS5_1CILi64EEENS7_ILi128EEES8_EEENS_10bfloat16_tEfNS_4arch4Sm80ELb0ELb0ELb1ELb0ELb1ELb0ELb0ELb0ELi2ELi2ELi4ELi2ELb1EEENS1_24CollectiveEpilogueBwdGQAISA_fSD_Li256ELb0ELb1EEENS1_19SingleTileSchedulerILb0ELb0ELb0ELi128EEEEEEEEEvNT_6ParamsE) ;  /* 0xffff9b7008007950 */ /* 0x000fea0003c3ffff */
        .type           $_ZN7cutlass13device_kernelIN5flash19enable_sm80_to_sm89INS1_16FlashAttnBwdSm80INS1_25CollectiveMainloopBwdSm80ILi2ELi2EN4cute5tupleIJNS5_1CILi64EEENS7_ILi128EEES8_EEENS_10bfloat16_tEfNS_4arch4Sm80ELb0ELb0ELb1ELb0ELb1ELb0ELb0ELb0ELi2ELi2ELi4ELi2ELb1EEENS1_24CollectiveEpilogueBwdGQAISA_fSD_Li256ELb0ELb1EEENS1_19SingleTileSchedulerILb0ELb0ELb0ELi128EEEEEEEEEvNT_6ParamsE$_ZN4cute3eso3ESOILb0ELb1EJNS_15ArithmeticTupleIJiiEEENS_1CILi0EEES5_S5_EEC2ERKS3_RKS5_SA_SA_,@function
        .size           $_ZN7cutlass13device_kernelIN5flash19enable_sm80_to_sm89INS1_16FlashAttnBwdSm80INS1_25CollectiveMainloopBwdSm80ILi2ELi2EN4cute5tupleIJNS5_1CILi64EEENS7_ILi128EEES8_EEENS_10bfloat16_tEfNS_4arch4Sm80ELb0ELb0ELb1ELb0ELb1ELb0ELb0ELb0ELi2ELi2ELi4ELi2ELb1EEENS1_24CollectiveEpilogueBwdGQAISA_fSD_Li256ELb0ELb1EEENS1_19SingleTileSchedulerILb0ELb0ELb0ELi128EEEEEEEEEvNT_6ParamsE$_ZN4cute3eso3ESOILb0ELb1EJNS_15ArithmeticTupleIJiiEEENS_1CILi0EEES5_S5_EEC2ERKS3_RKS5_SA_SA_,($_ZN7cutlass13device_kernelIN5flash19enable_sm80_to_sm89INS1_16FlashAttnBwdSm80INS1_25CollectiveMainloopBwdSm80ILi2ELi2EN4cute5tupleIJNS5_1CILi64EEENS7_ILi128EEES8_EEENS_10bfloat16_tEfNS_4arch4Sm80ELb0ELb0ELb1ELb0ELb1ELb0ELb0ELb0ELi2ELi2ELi4ELi2ELb1EEENS1_24CollectiveEpilogueBwdGQAISA_fSD_Li256ELb0ELb1EEENS1_19SingleTileSchedulerILb0ELb0ELb0ELi128EEEEEEEEEvNT_6ParamsE$_ZN4cute3eso3ESOILb0ELb1EJiEEC2ERKi - $_ZN7cutlass13device_kernelIN5flash19enable_sm80_to_sm89INS1_16FlashAttnBwdSm80INS1_25CollectiveMainloopBwdSm80ILi2ELi2EN4cute5tupleIJNS5_1CILi64EEENS7_ILi128EEES8_EEENS_10bfloat16_tEfNS_4arch4Sm80ELb0ELb0ELb1ELb0ELb1ELb0ELb0ELb0ELi2ELi2ELi4ELi2ELb1EEENS1_24CollectiveEpilogueBwdGQAISA_fSD_Li256ELb0ELb1EEENS1_19SingleTileSchedulerILb0ELb0ELb0ELi128EEEEEEEEEvNT_6ParamsE$_ZN4cute3eso3ESOILb0ELb1EJNS_15ArithmeticTupleIJiiEEENS_1CILi0EEES5_S5_EEC2ERKS3_RKS5_SA_SA_)
$_ZN7cutlass13device_kernelIN5flash19enable_sm80_to_sm89INS1_16FlashAttnBwdSm80INS1_25CollectiveMainloopBwdSm80ILi2ELi2EN4cute5tupleIJNS5_1CILi64EEENS7_ILi128EEES8_EEENS_10bfloat16_tEfNS_4arch4Sm80ELb0ELb0ELb1ELb0ELb1ELb0ELb0ELb0ELi2ELi2ELi4ELi2ELb1EEENS1_24CollectiveEpilogueBwdGQAISA_fSD_Li256ELb0ELb1EEENS1_19SingleTileSchedulerILb0ELb0ELb0ELi128EEEEEEEEEvNT_6ParamsE$_ZN4cute3eso3ESOILb0ELb1EJNS_15ArithmeticTupleIJiiEEENS_1CILi0EEES5_S5_EEC2ERKS3_RKS5_SA_SA_:
[----:B------:R-:W-:Y:S02]  /*6490*/  IADD3 R9, R28, -c[0x0][0x20], RZ ;  /* 0x800008001c097a10 */ /* 0x000fe40007ffe0ff */
[----:B------:R-:W-:-:S03]  /*64a0*/  MOV R11, 0x0 ;  /* 0x00000000000b7802 */ /* 0x000fc60000000f00 */
[----:B------:R1:W-:Y:S04]  /*64b0*/  STL [R9], R8 ;  /* 0x0000000809007387 */ /* 0x0003e80000100800 */
[----:B------:R1:W-:Y:S01]  /*64c0*/  STL [R9+0x4], R16 ;  /* 0x0000041009007387 */ /* 0x0003e20000100800 */
[----:B------:R-:W-:Y:S05]  /*64d0*/  RET.REL.NODEC R10 `(_ZN7cutlass13device_kernelIN5flash19enable_sm80_to_sm89INS1_16FlashAttnBwdSm80INS1_25CollectiveMainloopBwdSm80ILi2ELi2EN4cute5tupleIJNS5_1CILi64EEENS7_ILi128EEES8_EEENS_10bfloat16_tEfNS_4arch4Sm80ELb0ELb0ELb1ELb0ELb1ELb0ELb0ELb0ELi2ELi2ELi4ELi2ELb1EEENS1_24CollectiveEpilogueBwdGQAISA_fSD_Li256ELb0ELb1EEENS1_19SingleTileSchedulerILb0ELb0ELb0ELi128EEEEEEEEEvNT_6ParamsE) ;  /* 0xffff9b200a007950 */ /* 0x000fea0003c3ffff */
        .type           $_ZN7cutlass13device_kernelIN5flash19enable_sm80_to_sm89INS1_16FlashAttnBwdSm80INS1_25CollectiveMainloopBwdSm80ILi2ELi2EN4cute5tupleIJNS5_1CILi64EEENS7_ILi128EEES8_EEENS_10bfloat16_tEfNS_4arch4Sm80ELb0ELb0ELb1ELb0ELb1ELb0ELb0ELb0ELi2ELi2ELi4ELi2ELb1EEENS1_24CollectiveEpilogueBwdGQAISA_fSD_Li256ELb0ELb1EEENS1_19SingleTileSchedulerILb0ELb0ELb0ELi128EEEEEEEEEvNT_6ParamsE$_ZN4cute3eso3ESOILb0ELb1EJiEEC2ERKi,@function
        .size           $_ZN7cutlass13device_kernelIN5flash19enable_sm80_to_sm89INS1_16FlashAttnBwdSm80INS1_25CollectiveMainloopBwdSm80ILi2ELi2EN4cute5tupleIJNS5_1CILi64EEENS7_ILi128EEES8_EEENS_10bfloat16_tEfNS_4arch4Sm80ELb0ELb0ELb1ELb0ELb1ELb0ELb0ELb0ELi2ELi2ELi4ELi2ELb1EEENS1_24CollectiveEpilogueBwdGQAISA_fSD_Li256ELb0ELb1EEENS1_19SingleTileSchedulerILb0ELb0ELb0ELi128EEEEEEEEEvNT_6ParamsE$_ZN4cute3eso3ESOILb0ELb1EJiEEC2ERKi,($_ZN7cutlass13device_kernelIN5flash19enable_sm80_to_sm89INS1_16FlashAttnBwdSm80INS1_25CollectiveMainloopBwdSm80ILi2ELi2EN4cute5tupleIJNS5_1CILi64EEENS7_ILi128EEES8_EEENS_10bfloat16_tEfNS_4arch4Sm80ELb0ELb0ELb1ELb0ELb1ELb0ELb0ELb0ELi2ELi2ELi4ELi2ELb1EEENS1_24CollectiveEpilogueBwdGQAISA_fSD_Li256ELb0ELb1EEENS1_19SingleTileSchedulerILb0ELb0ELb0ELi128EEEEEEEEEvNT_6ParamsE$_ZN4cute3eso3ESOILb0ELb1EJiNS_1CILi0EEEEEC2ERKiRKS3_ - $_ZN7cutlass13device_kernelIN5flash19enable_sm80_to_sm89INS1_16FlashAttnBwdSm80INS1_25CollectiveMainloopBwdSm80ILi2ELi2EN4cute5tupleIJNS5_1CILi64EEENS7_ILi128EEES8_EEENS_10bfloat16_tEfNS_4arch4Sm80ELb0ELb0ELb1ELb0ELb1ELb0ELb0ELb0ELi2ELi2ELi4ELi2ELb1EEENS1_24CollectiveEpilogueBwdGQAISA_fSD_Li256ELb0ELb1EEENS1_19SingleTileSchedulerILb0ELb0ELb0ELi128EEEEEEEEEvNT_6ParamsE$_ZN4cute3eso3ESOILb0ELb1EJiEEC2ERKi)
$_ZN7cutlass13device_kernelIN5flash19enable_sm80_to_sm89INS1_16FlashAttnBwdSm80INS1_25CollectiveMainloopBwdSm80ILi2ELi2EN4cute5tupleIJNS5_1CILi64EEENS7_ILi128EEES8_EEENS_10bfloat16_tEfNS_4arch4Sm80ELb0ELb0ELb1ELb0ELb1ELb0ELb0ELb0ELi2ELi2ELi4ELi2ELb1EEENS1_24CollectiveEpilogueBwdGQAISA_fSD_Li256ELb0ELb1EEENS1_19SingleTileSchedulerILb0ELb0ELb0ELi128EEEEEEEEEvNT_6ParamsE$_ZN4cute3eso3ESOILb0ELb1EJiEEC2ERKi:
[----:B------:R-:W-:Y:S01]  /*64e0*/  IADD3 R6, R6, -c[0x0][0x20], RZ ;  /* 0x8000080006067a10 */ /* 0x000fe20007ffe0ff */
[----:B------:R-:W-:Y:S01]  /*64f0*/  IMAD.MOV.U32 R128, RZ, RZ, R18 ;  /* 0x000000ffff807224 */ /* 0x000fe200078e0012 */
[----:B------:R-:W-:-:S03]  /*6500*/  MOV R129, 0x0 ;  /* 0x0000000000817802 */ /* 0x000fc60000000f00 */
[----:B------:R1:W-:Y:S01]  /*6510*/  STL [R6], R7 ;  /* 0x0000000706007387 */ /* 0x0003e20000100800 */
[----:B------:R-:W-:Y:S05]  /*6520*/  RET.REL.NODEC R128 `(_ZN7cutlass13device_kernelIN5flash19enable_sm80_to_sm89INS1_16FlashAttnBwdSm80INS1_25CollectiveMainloopBwdSm80ILi2ELi2EN4cute5tupleIJNS5_1CILi64EEENS7_ILi128EEES8_EEENS_10bfloat16_tEfNS_4arch4Sm80ELb0ELb0ELb1ELb0ELb1ELb0ELb0ELb0ELi2ELi2ELi4ELi2ELb1EEENS1_24CollectiveEpilogueBwdGQAISA_fSD_Li256ELb0ELb1EEENS1_19SingleTileSchedulerILb0ELb0ELb0ELi128EEEEEEEEEvNT_6ParamsE) ;  /* 0xffff9ad080007950 */ /* 0x000fea0003c3ffff */
        .type           $_ZN7cutlass13device_kernelIN5flash19enable_sm80_to_sm89INS1_16FlashAttnBwdSm80INS1_25CollectiveMainloopBwdSm80ILi2ELi2EN4cute5tupleIJNS5_1CILi64EEENS7_ILi128EEES8_EEENS_10bfloat16_tEfNS_4arch4Sm80ELb0ELb0ELb1ELb0ELb1ELb0ELb0ELb0ELi2ELi2ELi4ELi2ELb1EEENS1_24CollectiveEpilogueBwdGQAISA_fSD_Li256ELb0ELb1EEENS1_19SingleTileSchedulerILb0ELb0ELb0ELi128EEEEEEEEEvNT_6ParamsE$_ZN4cute3eso3ESOILb0ELb1EJiNS_1CILi0EEEEEC2ERKiRKS3_,@function
        .size           $_ZN7cutlass13device_kernelIN5flash19enable_sm80_to_sm89INS1_16FlashAttnBwdSm80INS1_25CollectiveMainloopBwdSm80ILi2ELi2EN4cute5tupleIJNS5_1CILi64EEENS7_ILi128EEES8_EEENS_10bfloat16_tEfNS_4arch4Sm80ELb0ELb0ELb1ELb0ELb1ELb0ELb0ELb0ELi2ELi2ELi4ELi2ELb1EEENS1_24CollectiveEpilogueBwdGQAISA_fSD_Li256ELb0ELb1EEENS1_19SingleTileSchedulerILb0ELb0ELb0ELi128EEEEEEEEEvNT_6ParamsE$_ZN4cute3eso3ESOILb0ELb1EJiNS_1CILi0EEEEEC2ERKiRKS3_,($_ZN7cutlass13device_kernelIN5flash19enable_sm80_to_sm89INS1_16FlashAttnBwdSm80INS1_25CollectiveMainloopBwdSm80ILi2ELi2EN4cute5tupleIJNS5_1CILi64EEENS7_ILi128EEES8_EEENS_10bfloat16_tEfNS_4arch4Sm80ELb0ELb0ELb1ELb0ELb1ELb0ELb0ELb0ELi2ELi2ELi4ELi2ELb1EEENS1_24CollectiveEpilogueBwdGQAISA_fSD_Li256ELb0ELb1EEENS1_19SingleTileSchedulerILb0ELb0ELb0ELi128EEEEEEEEEvNT_6ParamsE$_ZN4cute3eso3ESOILb0ELb1EJlEEC2ERKl - $_ZN7cutlass13device_kernelIN5flash19enable_sm80_to_sm89INS1_16FlashAttnBwdSm80INS1_25CollectiveMainloopBwdSm80ILi2ELi2EN4cute5tupleIJNS5_1CILi64EEENS7_ILi128EEES8_EEENS_10bfloat16_tEfNS_4arch4Sm80ELb0ELb0ELb1ELb0ELb1ELb0ELb0ELb0ELi2ELi2ELi4ELi2ELb1EEENS1_24CollectiveEpilogueBwdGQAISA_fSD_Li256ELb0ELb1EEENS1_19SingleTileSchedulerILb0ELb0ELb0ELi128EEEEEEEEEvNT_6ParamsE$_ZN4cute3eso3ESOILb0ELb1EJiNS_1CILi0EEEEEC2ERKiRKS3_)
$_ZN7cutlass13device_kernelIN5flash19enable_sm80_to_sm89INS1_16FlashAttnBwdSm80INS1_25CollectiveMainloopBwdSm80ILi2ELi2EN4cute5tupleIJNS5_1CILi64EEENS7_ILi128EEES8_EEENS_10bfloat16_tEfNS_4arch4Sm80ELb0ELb0ELb1ELb0ELb1ELb0ELb0ELb0ELi2ELi2ELi4ELi2ELb1EEENS1_24CollectiveEpilogueBwdGQAISA_fSD_Li256ELb0ELb1EEENS1_19SingleTileSchedulerILb0ELb0ELb0ELi128EEEEEEEEEvNT_6ParamsE$_ZN4cute3eso3ESOILb0ELb1EJiNS_1CILi0EEEEEC2ERKiRKS3_:
[----:B------:R-:W-:Y:S02]  /*6530*/  IADD3 R6, R6, -c[0x0][0x20], RZ ;  /* 0x8000080006067a10 */ /* 0x000fe40007ffe0ff */
[----:B------:R-:W-:-:S03]  /*6540*/  MOV R9, 0x0 ;  /* 0x0000000000097802 */ /* 0x000fc60000000f00 */
[----:B------:R1:W-:Y:S01]  /*6550*/  STL [R6], R7 ;  /* 0x0000000706007387 */ /* 0x0003e20000100800 */
[----:B------:R-:W-:Y:S05]  /*6560*/  RET.REL.NODEC R8 `(_ZN7cutlass13device_kernelIN5flash19enable_sm80_to_sm89INS1_16FlashAttnBwdSm80INS1_25CollectiveMainloopBwdSm80ILi2ELi2EN4cute5tupleIJNS5_1CILi64EEENS7_ILi128EEES8_EEENS_10bfloat16_tEfNS_4arch4Sm80ELb0ELb0ELb1ELb0ELb1ELb0ELb0ELb0ELi2ELi2ELi4ELi2ELb1EEENS1_24CollectiveEpilogueBwdGQAISA_fSD_Li256ELb0ELb1EEENS1_19SingleTileSchedulerILb0ELb0ELb0ELi128EEEEEEEEEvNT_6ParamsE) ;  /* 0xffff9a9008007950 */ /* 0x000fea0003c3ffff */
        .type           $_ZN7cutlass13device_kernelIN5flash19enable_sm80_to_sm89INS1_16FlashAttnBwdSm80INS1_25CollectiveMainloopBwdSm80ILi2ELi2EN4cute5tupleIJNS5_1CILi64EEENS7_ILi128EEES8_EEENS_10bfloat16_tEfNS_4arch4Sm80ELb0ELb0ELb1ELb0ELb1ELb0ELb0ELb0ELi2ELi2ELi4ELi2ELb1EEENS1_24CollectiveEpilogueBwdGQAISA_fSD_Li256ELb0ELb1EEENS1_19SingleTileSchedulerILb0ELb0ELb0ELi128EEEEEEEEEvNT_6ParamsE$_ZN4cute3eso3ESOILb0ELb1EJlEEC2ERKl,@function
        .size           $_ZN7cutlass13device_kernelIN5flash19enable_sm80_to_sm89INS1_16FlashAttnBwdSm80INS1_25CollectiveMainloopBwdSm80ILi2ELi2EN4cute5tupleIJNS5_1CILi64EEENS7_ILi128EEES8_EEENS_10bfloat16_tEfNS_4arch4Sm80ELb0ELb0ELb1ELb0ELb1ELb0ELb0ELb0ELi2ELi2ELi4ELi2ELb1EEENS1_24CollectiveEpilogueBwdGQAISA_fSD_Li256ELb0ELb1EEENS1_19SingleTileSchedulerILb0ELb0ELb0ELi128EEEEEEEEEvNT_6ParamsE$_ZN4cute3eso3ESOILb0ELb1EJlEEC2ERKl,($_ZN7cutlass13device_kernelIN5flash19enable_sm80_to_sm89INS1_16FlashAttnBwdSm80INS1_25CollectiveMainloopBwdSm80ILi2ELi2EN4cute5tupleIJNS5_1CILi64EEENS7_ILi128EEES8_EEENS_10bfloat16_tEfNS_4arch4Sm80ELb0ELb0ELb1ELb0ELb1ELb0ELb0ELb0ELi2ELi2ELi4ELi2ELb1EEENS1_24CollectiveEpilogueBwdGQAISA_fSD_Li256ELb0ELb1EEENS1_19SingleTileSchedulerILb0ELb0ELb0ELi128EEEEEEEEEvNT_6ParamsE$_ZN4cute3eso3ESOILb1ELb0EJNS_10UnderscoreES2_S2_iEEC2ERKS2_S5_S5_RKi - $_ZN7cutlass13device_kernelIN5flash19enable_sm80_to_sm89INS1_16FlashAttnBwdSm80INS1_25CollectiveMainloopBwdSm80ILi2ELi2EN4cute5tupleIJNS5_1CILi64EEENS7_ILi128EEES8_EEENS_10bfloat16_tEfNS_4arch4Sm80ELb0ELb0ELb1ELb0ELb1ELb0ELb0ELb0ELi2ELi2ELi4ELi2ELb1EEENS1_24CollectiveEpilogueBwdGQAISA_fSD_Li256ELb0ELb1EEENS1_19SingleTileSchedulerILb0ELb0ELb0ELi128EEEEEEEEEvNT_6ParamsE$_ZN4cute3eso3ESOILb0ELb1EJlEEC2ERKl)
$_ZN7cutlass13device_kernelIN5flash19enable_sm80_to_sm89INS1_16FlashAttnBwdSm80INS1_25CollectiveMainloopBwdSm80ILi2ELi2EN4cute5tupleIJNS5_1CILi64EEENS7_ILi128EEES8_EEENS_10bfloat16_tEfNS_4arch4Sm80ELb0ELb0ELb1ELb0ELb1ELb0ELb0ELb0ELi2ELi2ELi4ELi2ELb1EEENS1_24CollectiveEpilogueBwdGQAISA_fSD_Li256ELb0ELb1EEENS1_19SingleTileSchedulerILb0ELb0ELb0ELi128EEEEEEEEEvNT_6ParamsE$_ZN4cute3eso3ESOILb0ELb1EJlEEC2ERKl:
[----:B------:R-:W-:Y:S01]  /*6570*/  IADD3 R9, R9, -c[0x0][0x20], RZ ;  /* 0x8000080009097a10 */ /* 0x000fe20007ffe0ff */
[----:B------:R-:W-:Y:S01]  /*6580*/  IMAD.MOV.U32 R128, RZ, RZ, R10 ;  /* 0x000000ffff807224 */ /* 0x000fe200078e000a */
[----:B------:R-:W-:-:S03]  /*6590*/  MOV R129, 0x0 ;  /* 0x0000000000817802 */ /* 0x000fc60000000f00 */
[----:B------:R1:W-:Y:S01]  /*65a0*/  STL.64 [R9], R6 ;  /* 0x0000000609007387 */ /* 0x0003e20000100a00 */
[----:B------:R-:W-:Y:S05]  /*65b0*/  RET.REL.NODEC R128 `(_ZN7cutlass13device_kernelIN5flash19enable_sm80_to_sm89INS1_16FlashAttnBwdSm80INS1_25CollectiveMainloopBwdSm80ILi2ELi2EN4cute5tupleIJNS5_1CILi64EEENS7_ILi128EEES8_EEENS_10bfloat16_tEfNS_4arch4Sm80ELb0ELb0ELb1ELb0ELb1ELb0ELb0ELb0ELi2ELi2ELi4ELi2ELb1EEENS1_24CollectiveEpilogueBwdGQAISA_fSD_Li256ELb0ELb1EEENS1_19SingleTileSchedulerILb0ELb0ELb0ELi128EEEEEEEEEvNT_6ParamsE) ;  /* 0xffff9a4080007950 */ /* 0x000fea0003c3ffff */
        .type           $_ZN7cutlass13device_kernelIN5flash19enable_sm80_to_sm89INS1_16FlashAttnBwdSm80INS1_25CollectiveMainloopBwdSm80ILi2ELi2EN4cute5tupleIJNS5_1CILi64EEENS7_ILi128EEES8_EEENS_10bfloat16_tEfNS_4arch4Sm80ELb0ELb0ELb1ELb0ELb1ELb0ELb0ELb0ELi2ELi2ELi4ELi2ELb1EEENS1_24CollectiveEpilogueBwdGQAISA_fSD_Li256ELb0ELb1EEENS1_19SingleTileSchedulerILb0ELb0ELb0ELi128EEEEEEEEEvNT_6ParamsE$_ZN4cute3eso3ESOILb1ELb0EJNS_10UnderscoreES2_S2_iEEC2ERKS2_S5_S5_RKi,@function
        .size           $_ZN7cutlass13device_kernelIN5flash19enable_sm80_to_sm89INS1_16FlashAttnBwdSm80INS1_25CollectiveMainloopBwdSm80ILi2ELi2EN4cute5tupleIJNS5_1CILi64EEENS7_ILi128EEES8_EEENS_10bfloat16_tEfNS_4arch4Sm80ELb0ELb0ELb1ELb0ELb1ELb0ELb0ELb0ELi2ELi2ELi4ELi2ELb1EEENS1_24CollectiveEpilogueBwdGQAISA_fSD_Li256ELb0ELb1EEENS1_19SingleTileSchedulerILb0ELb0ELb0ELi128EEEEEEEEEvNT_6ParamsE$_ZN4cute3eso3ESOILb1ELb0EJNS_10UnderscoreES2_S2_iEEC2ERKS2_S5_S5_RKi,($_ZN7cutlass13device_kernelIN5flash19enable_sm80_to_sm89INS1_16FlashAttnBwdSm80INS1_25CollectiveMainloopBwdSm80ILi2ELi2EN4cute5tupleIJNS5_1CILi64EEENS7_ILi128EEES8_EEENS_10bfloat16_tEfNS_4arch4Sm80ELb0ELb0ELb1ELb0ELb1ELb0ELb0ELb0ELi2ELi2ELi4ELi2ELb1EEENS1_24CollectiveEpilogueBwdGQAISA_fSD_Li256ELb0ELb1EEENS1_19SingleTileSchedulerILb0ELb0ELb0ELi128EEEEEEEEEvNT_6ParamsE$_ZN4cute3eso3ESOILb1ELb0EJNS_10UnderscoreES2_iEEC2ERKS2_S5_RKi - $_ZN7cutlass13device_kernelIN5flash19enable_sm80_to_sm89INS1_16FlashAttnBwdSm80INS1_25CollectiveMainloopBwdSm80ILi2ELi2EN4cute5tupleIJNS5_1CILi64EEENS7_ILi128EEES8_EEENS_10bfloat16_tEfNS_4arch4Sm80ELb0ELb0ELb1ELb0ELb1ELb0ELb0ELb0ELi2ELi2ELi4ELi2ELb1EEENS1_24CollectiveEpilogueBwdGQAISA_fSD_Li256ELb0ELb1EEENS1_19SingleTileSchedulerILb0ELb0ELb0ELi128EEEEEEEEEvNT_6ParamsE$_ZN4cute3eso3ESOILb1ELb0EJNS_10UnderscoreES2_S2_iEEC2ERKS2_S5_S5_RKi)
$_ZN7cutlass13device_kernelIN5flash19enable_sm80_to_sm89INS1_16FlashAttnBwdSm80INS1_25CollectiveMainloopBwdSm80ILi2ELi2EN4cute5tupleIJNS5_1CILi64EEENS7_ILi128EEES8_EEENS_10bfloat16_tEfNS_4arch4Sm80ELb0ELb0ELb1ELb0ELb1ELb0ELb0ELb0ELi2ELi2ELi4ELi2ELb1EEENS1_24CollectiveEpilogueBwdGQAISA_fSD_Li256ELb0ELb1EEENS1_19SingleTileSchedulerILb0ELb0ELb0ELi128EEEEEEEEEvNT_6ParamsE$_ZN4cute3eso3ESOILb1ELb0EJNS_10UnderscoreES2_S2_iEEC2ERKS2_S5_S5_RKi:
[----:B------:R-:W-:Y:S02]  /*65c0*/  IADD3 R6, R4, -c[0x0][0x20], RZ ;  /* 0x8000080004067a10 */ /* 0x000fe40007ffe0ff */
[----:B------:R-:W-:-:S03]  /*65d0*/  MOV R9, 0x0 ;  /* 0x0000000000097802 */ /* 0x000fc60000000f00 */
[----:B------:R1:W-:Y:S01]  /*65e0*/  STL [R6], R7 ;  /* 0x0000000706007387 */ /* 0x0003e20000100800 */
[----:B------:R-:W-:Y:S05]  /*65f0*/  RET.REL.NODEC R8 `(_ZN7cutlass13device_kernelIN5flash19enable_sm80_to_sm89INS1_16FlashAttnBwdSm80INS1_25CollectiveMainloopBwdSm80ILi2ELi2EN4cute5tupleIJNS5_1CILi64EEENS7_ILi128EEES8_EEENS_10bfloat16_tEfNS_4arch4Sm80ELb0ELb0ELb1ELb0ELb1ELb0ELb0ELb0ELi2ELi2ELi4ELi2ELb1EEENS1_24CollectiveEpilogueBwdGQAISA_fSD_Li256ELb0ELb1EEENS1_19SingleTileSchedulerILb0ELb0ELb0ELi128EEEEEEEEEvNT_6ParamsE) ;  /* 0xffff9a0008007950 */ /* 0x000fea0003c3ffff */
        .type           $_ZN7cutlass13device_kernelIN5flash19enable_sm80_to_sm89INS1_16FlashAttnBwdSm80INS1_25CollectiveMainloopBwdSm80ILi2ELi2EN4cute5tupleIJNS5_1CILi64EEENS7_ILi128EEES8_EEENS_10bfloat16_tEfNS_4arch4Sm80ELb0ELb0ELb1ELb0ELb1ELb0ELb0ELb0ELi2ELi2ELi4ELi2ELb1EEENS1_24CollectiveEpilogueBwdGQAISA_fSD_Li256ELb0ELb1EEENS1_19SingleTileSchedulerILb0ELb0ELb0ELi128EEEEEEEEEvNT_6ParamsE$_ZN4cute3eso3ESOILb1ELb0EJNS_10UnderscoreES2_iEEC2ERKS2_S5_RKi,@function
        .size           $_ZN7cutlass13device_kernelIN5flash19enable_sm80_to_sm89INS1_16FlashAttnBwdSm80INS1_25CollectiveMainloopBwdSm80ILi2ELi2EN4cute5tupleIJNS5_1CILi64EEENS7_ILi128EEES8_EEENS_10bfloat16_tEfNS_4arch4Sm80ELb0ELb0ELb1ELb0ELb1ELb0ELb0ELb0ELi2ELi2ELi4ELi2ELb1EEENS1_24CollectiveEpilogueBwdGQAISA_fSD_Li256ELb0ELb1EEENS1_19SingleTileSchedulerILb0ELb0ELb0ELi128EEEEEEEEEvNT_6ParamsE$_ZN4cute3eso3ESOILb1ELb0EJNS_10UnderscoreES2_iEEC2ERKS2_S5_RKi,($_ZN7cutlass13device_kernelIN5flash19enable_sm80_to_sm89INS1_16FlashAttnBwdSm80INS1_25CollectiveMainloopBwdSm80ILi2ELi2EN4cute5tupleIJNS5_1CILi64EEENS7_ILi128EEES8_EEENS_10bfloat16_tEfNS_4arch4Sm80ELb0ELb0ELb1ELb0ELb1ELb0ELb0ELb0ELi2ELi2ELi4ELi2ELb1EEENS1_24CollectiveEpilogueBwdGQAISA_fSD_Li256ELb0ELb1EEENS1_19SingleTileSchedulerILb0ELb0ELb0ELi128EEEEEEEEEvNT_6ParamsE$_ZN4cute3eso3ESOILb1ELb0EJNS_10UnderscoreEiEEC2ERKS2_RKi - $_ZN7cutlass13device_kernelIN5flash19enable_sm80_to_sm89INS1_16FlashAttnBwdSm80INS1_25CollectiveMainloopBwdSm80ILi2ELi2EN4cute5tupleIJNS5_1CILi64EEENS7_ILi128EEES8_EEENS_10bfloat16_tEfNS_4arch4Sm80ELb0ELb0ELb1ELb0ELb1ELb0ELb0ELb0ELi2ELi2ELi4ELi2ELb1EEENS1_24CollectiveEpilogueBwdGQAISA_fSD_Li256ELb0ELb1EEENS1_19SingleTileSchedulerILb0ELb0ELb0ELi128EEEEEEEEEvNT_6ParamsE$_ZN4cute3eso3ESOILb1ELb0EJNS_10UnderscoreES2_iEEC2ERKS2_S5_RKi)
$_ZN7cutlass13device_kernelIN5flash19enable_sm80_to_sm89INS1_16FlashAttnBwdSm80INS1_25CollectiveMainloopBwdSm80ILi2ELi2EN4cute5tupleIJNS5_1CILi64EEENS7_ILi128EEES8_EEENS_10bfloat16_tEfNS_4arch4Sm80ELb0ELb0ELb1ELb0ELb1ELb0ELb0ELb0ELi2ELi2ELi4ELi2ELb1EEENS1_24CollectiveEpilogueBwdGQAISA_fSD_Li256ELb0ELb1EEENS1_19SingleTileSchedulerILb0ELb0ELb0ELi128EEEEEEEEEvNT_6ParamsE$_ZN4cute3eso3ESOILb1ELb0EJNS_10UnderscoreES2_iEEC2ERKS2_S5_RKi:
[----:B------:R-:W-:Y:S02]  /*6600*/  IADD3 R6, R4, -c[0x0][0x20], RZ ;  /* 0x8000080004067a10 */ /* 0x000fe40007ffe0ff */
[----:B------:R-:W-:-:S03]  /*6610*/  MOV R9, 0x0 ;  /* 0x0000000000097802 */ /* 0x000fc60000000f00 */
[----:B------:R1:W-:Y:S01]  /*6620*/  STL [R6], R17 ;  /* 0x0000001106007387 */ /* 0x0003e20000100800 */
[----:B------:R-:W-:Y:S05]  /*6630*/  RET.REL.NODEC R8 `(_ZN7cutlass13device_kernelIN5flash19enable_sm80_to_sm89INS1_16FlashAttnBwdSm80INS1_25CollectiveMainloopBwdSm80ILi2ELi2EN4cute5tupleIJNS5_1CILi64EEENS7_ILi128EEES8_EEENS_10bfloat16_tEfNS_4arch4Sm80ELb0ELb0ELb1ELb0ELb1ELb0ELb0ELb0ELi2ELi2ELi4ELi2ELb1EEENS1_24CollectiveEpilogueBwdGQAISA_fSD_Li256ELb0ELb1EEENS1_19SingleTileSchedulerILb0ELb0ELb0ELi128EEEEEEEEEvNT_6ParamsE) ;  /* 0xffff99c008007950 */ /* 0x000fea0003c3ffff */
        .type           $_ZN7cutlass13device_kernelIN5flash19enable_sm80_to_sm89INS1_16FlashAttnBwdSm80INS1_25CollectiveMainloopBwdSm80ILi2ELi2EN4cute5tupleIJNS5_1CILi64EEENS7_ILi128EEES8_EEENS_10bfloat16_tEfNS_4arch4Sm80ELb0ELb0ELb1ELb0ELb1ELb0ELb0ELb0ELi2ELi2ELi4ELi2ELb1EEENS1_24CollectiveEpilogueBwdGQAISA_fSD_Li256ELb0ELb1EEENS1_19SingleTileSchedulerILb0ELb0ELb0ELi128EEEEEEEEEvNT_6ParamsE$_ZN4cute3eso3ESOILb1ELb0EJNS_10UnderscoreEiEEC2ERKS2_RKi,@function
        .size           $_ZN7cutlass13device_kernelIN5flash19enable_sm80_to_sm89INS1_16FlashAttnBwdSm80INS1_25CollectiveMainloopBwdSm80ILi2ELi2EN4cute5tupleIJNS5_1CILi64EEENS7_ILi128EEES8_EEENS_10bfloat16_tEfNS_4arch4Sm80ELb0ELb0ELb1ELb0ELb1ELb0ELb0ELb0ELi2ELi2ELi4ELi2ELb1EEENS1_24CollectiveEpilogueBwdGQAISA_fSD_Li256ELb0ELb1EEENS1_19SingleTileSchedulerILb0ELb0ELb0ELi128EEEEEEEEEvNT_6ParamsE$_ZN4cute3eso3ESOILb1ELb0EJNS_10UnderscoreEiEEC2ERKS2_RKi,($_ZN7cutlass13device_kernelIN5flash19enable_sm80_to_sm89INS1_16FlashAttnBwdSm80INS1_25CollectiveMainloopBwdSm80ILi2ELi2EN4cute5tupleIJNS5_1CILi64EEENS7_ILi128EEES8_EEENS_10bfloat16_tEfNS_4arch4Sm80ELb0ELb0ELb1ELb0ELb1ELb0ELb0ELb0ELi2ELi2ELi4ELi2ELb1EEENS1_24CollectiveEpilogueBwdGQAISA_fSD_Li256ELb0ELb1EEENS1_19SingleTileSchedulerILb0ELb0ELb0ELi128EEEEEEEEEvNT_6ParamsE$_ZN4cute3eso3ESOILb1ELb0EJNS_10UnderscoreEiiEEC2ERKS2_RKiS7_ - $_ZN7cutlass13device_kernelIN5flash19enable_sm80_to_sm89INS1_16FlashAttnBwdSm80INS1_25CollectiveMainloopBwdSm80ILi2ELi2EN4cute5tupleIJNS5_1CILi64EEENS7_ILi128EEES8_EEENS_10bfloat16_tEfNS_4arch4Sm80ELb0ELb0ELb1ELb0ELb1ELb0ELb0ELb0ELi2ELi2ELi4ELi2ELb1EEENS1_24CollectiveEpilogueBwdGQAISA_fSD_Li256ELb0ELb1EEENS1_19SingleTileSchedulerILb0ELb0ELb0ELi128EEEEEEEEEvNT_6ParamsE$_ZN4cute3eso3ESOILb1ELb0EJNS_10UnderscoreEiEEC2ERKS2_RKi)
$_ZN7cutlass13device_kernelIN5flash19enable_sm80_to_sm89INS1_16FlashAttnBwdSm80INS1_25CollectiveMainloopBwdSm80ILi2ELi2EN4cute5tupleIJNS5_1CILi64EEENS7_ILi128EEES8_EEENS_10bfloat16_tEfNS_4arch4Sm80ELb0ELb0ELb1ELb0ELb1ELb0ELb0ELb0ELi2ELi2ELi4ELi2ELb1EEENS1_24CollectiveEpilogueBwdGQAISA_fSD_Li256ELb0ELb1EEENS1_19SingleTileSchedulerILb0ELb0ELb0ELi128EEEEEEEEEvNT_6ParamsE$_ZN4cute3eso3ESOILb1ELb0EJNS_10UnderscoreEiEEC2ERKS2_RKi:
[----:B------:R-:W-:Y:S02]  /*6640*/  IADD3 R6, R13, -c[0x0][0x20], RZ ;  /* 0x800008000d067a10 */ /* 0x000fe40007ffe0ff */
[----:B------:R-:W-:-:S03]  /*6650*/  MOV R17, 0x0 ;  /* 0x0000000000117802 */ /* 0x000fc60000000f00 */
[----:B------:R1:W-:Y:S01]  /*6660*/  STL [R6], R7 ;  /* 0x0000000706007387 */ /* 0x0003e20000100800 */
[----:B------:R-:W-:Y:S05]  /*6670*/  RET.REL.NODEC R16 `(_ZN7cutlass13device_kernelIN5flash19enable_sm80_to_sm89INS1_16FlashAttnBwdSm80INS1_25CollectiveMainloopBwdSm80ILi2ELi2EN4cute5tupleIJNS5_1CILi64EEENS7_ILi128EEES8_EEENS_10bfloat16_tEfNS_4arch4Sm80ELb0ELb0ELb1ELb0ELb1ELb0ELb0ELb0ELi2ELi2ELi4ELi2ELb1EEENS1_24CollectiveEpilogueBwdGQAISA_fSD_Li256ELb0ELb1EEENS1_19SingleTileSchedulerILb0ELb0ELb0ELi128EEEEEEEEEvNT_6ParamsE) ;  /* 0xffff998010007950 */ /* 0x000fea0003c3ffff */
        .type           $_ZN7cutlass13device_kernelIN5flash19enable_sm80_to_sm89INS1_16FlashAttnBwdSm80INS1_25CollectiveMainloopBwdSm80ILi2ELi2EN4cute5tupleIJNS5_1CILi64EEENS7_ILi128EEES8_EEENS_10bfloat16_tEfNS_4arch4Sm80ELb0ELb0ELb1ELb0ELb1ELb0ELb0ELb0ELi2ELi2ELi4ELi2ELb1EEENS1_24CollectiveEpilogueBwdGQAISA_fSD_Li256ELb0ELb1EEENS1_19SingleTileSchedulerILb0ELb0ELb0ELi128EEEEEEEEEvNT_6ParamsE$_ZN4cute3eso3ESOILb1ELb0EJNS_10UnderscoreEiiEEC2ERKS2_RKiS7_,@function
        .size           $_ZN7cutlass13device_kernelIN5flash19enable_sm80_to_sm89INS1_16FlashAttnBwdSm80INS1_25CollectiveMainloopBwdSm80ILi2ELi2EN4cute5tupleIJNS5_1CILi64EEENS7_ILi128EEES8_EEENS_10bfloat16_tEfNS_4arch4Sm80ELb0ELb0ELb1ELb0ELb1ELb0ELb0ELb0ELi2ELi2ELi4ELi2ELb1EEENS1_24CollectiveEpilogueBwdGQAISA_fSD_Li256ELb0ELb1EEENS1_19SingleTileSchedulerILb0ELb0ELb0ELi128EEEEEEEEEvNT_6ParamsE$_ZN4cute3eso3ESOILb1ELb0EJNS_10UnderscoreEiiEEC2ERKS2_RKiS7_,($_ZN7cutlass13device_kernelIN5flash19enable_sm80_to_sm89INS1_16FlashAttnBwdSm80INS1_25CollectiveMainloopBwdSm80ILi2ELi2EN4cute5tupleIJNS5_1CILi64EEENS7_ILi128EEES8_EEENS_10bfloat16_tEfNS_4arch4Sm80ELb0ELb0ELb1ELb0ELb1ELb0ELb0ELb0ELi2ELi2ELi4ELi2ELb1EEENS1_24CollectiveEpilogueBwdGQAISA_fSD_Li256ELb0ELb1EEENS1_19SingleTileSchedulerILb0ELb0ELb0ELi128EEEEEEEEEvNT_6ParamsE$_ZN4cute3eso3ESOILb1ELb0EJNS_1CILi0EEES3_S3_iEEC2ERKS3_S6_S6_RKi - $_ZN7cutlass13device_kernelIN5flash19enable_sm80_to_sm89INS1_16FlashAttnBwdSm80INS1_25CollectiveMainloopBwdSm80ILi2ELi2EN4cute5tupleIJNS5_1CILi64EEENS7_ILi128EEES8_EEENS_10bfloat16_tEfNS_4arch4Sm80ELb0ELb0ELb1ELb0ELb1ELb0ELb0ELb0ELi2ELi2ELi4ELi2ELb1EEENS1_24CollectiveEpilogueBwdGQAISA_fSD_Li256ELb0ELb1EEENS1_19SingleTileSchedulerILb0ELb0ELb0ELi128EEEEEEEEEvNT_6ParamsE$_ZN4cute3eso3ESOILb1ELb0EJNS_10UnderscoreEiiEEC2ERKS2_RKiS7_)
$_ZN7cutlass13device_kernelIN5flash19enable_sm80_to_sm89INS1_16FlashAttnBwdSm80INS1_25CollectiveMainloopBwdSm80ILi2ELi2EN4cute5tupleIJNS5_1CILi64EEENS7_ILi128EEES8_EEENS_10bfloat16_tEfNS_4arch4Sm80ELb0ELb0ELb1ELb0ELb1ELb0ELb0ELb0ELi2ELi2ELi4ELi2ELb1EEENS1_24CollectiveEpilogueBwdGQAISA_fSD_Li256ELb0ELb1EEENS1_19SingleTileSchedulerILb0ELb0ELb0ELi128EEEEEEEEEvNT_6ParamsE$_ZN4cute3eso3ESOILb1ELb0EJNS_10UnderscoreEiiEEC2ERKS2_RKiS7_:
[----:B------:R-:W-:Y:S02]  /*6680*/  IADD3 R7, R4, -c[0x0][0x20], RZ ;  /* 0x8000080004077a10 */ /* 0x000fe40007ffe0ff */
[----:B------:R-:W-:-:S03]  /*6690*/  IADD3 R6, R19, -c[0x0][0x20], RZ ;  /* 0x8000080013067a10 */ /* 0x000fc60007ffe0ff */
[----:B------:R1:W-:Y:S04]  /*66a0*/  STL [R7], R16 ;  /* 0x0000001007007387 */ /* 0x0003e80000100800 */
[----:B------:R-:W2:Y:S01]  /*66b0*/  LDL R6, [R6] ;  /* 0x0000000006067983 */ /* 0x000ea20000100800 */
[----:B------:R-:W-:-:S03]  /*66c0*/  IMAD.MOV.U32 R9, RZ, RZ, 0x0 ;  /* 0x00000000ff097424 */ /* 0x000fc600078e00ff */
[----:B--2---:R1:W-:Y:S01]  /*66d0*/  STL [R7+0x4], R6 ;  /* 0x0000040607007387 */ /* 0x0043e20000100800 */
[----:B------:R-:W-:Y:S05]  /*66e0*/  RET.REL.NODEC R8 `(_ZN7cutlass13device_kernelIN5flash19enable_sm80_to_sm89INS1_16FlashAttnBwdSm80INS1_25CollectiveMainloopBwdSm80ILi2ELi2EN4cute5tupleIJNS5_1CILi64EEENS7_ILi128EEES8_EEENS_10bfloat16_tEfNS_4arch4Sm80ELb0ELb0ELb1ELb0ELb1ELb0ELb0ELb0ELi2ELi2ELi4ELi2ELb1EEENS1_24CollectiveEpilogueBwdGQAISA_fSD_Li256ELb0ELb1EEENS1_19SingleTileSchedulerILb0ELb0ELb0ELi128EEEEEEEEEvNT_6ParamsE) ;  /* 0xffff991008007950 */ /* 0x000fea0003c3ffff */
        .type           $_ZN7cutlass13device_kernelIN5flash19enable_sm80_to_sm89INS1_16FlashAttnBwdSm80INS1_25CollectiveMainloopBwdSm80ILi2ELi2EN4cute5tupleIJNS5_1CILi64EEENS7_ILi128EEES8_EEENS_10bfloat16_tEfNS_4arch4Sm80ELb0ELb0ELb1ELb0ELb1ELb0ELb0ELb0ELi2ELi2ELi4ELi2ELb1EEENS1_24CollectiveEpilogueBwdGQAISA_fSD_Li256ELb0ELb1EEENS1_19SingleTileSchedulerILb0ELb0ELb0ELi128EEEEEEEEEvNT_6ParamsE$_ZN4cute3eso3ESOILb1ELb0EJNS_1CILi0EEES3_S3_iEEC2ERKS3_S6_S6_RKi,@function
        .size           $_ZN7cutlass13device_kernelIN5flash19enable_sm80_to_sm89INS1_16FlashAttnBwdSm80INS1_25CollectiveMainloopBwdSm80ILi2ELi2EN4cute5tupleIJNS5_1CILi64EEENS7_ILi128EEES8_EEENS_10bfloat16_tEfNS_4arch4Sm80ELb0ELb0ELb1ELb0ELb1ELb0ELb0ELb0ELi2ELi2ELi4ELi2ELb1EEENS1_24CollectiveEpilogueBwdGQAISA_fSD_Li256ELb0ELb1EEENS1_19SingleTileSchedulerILb0ELb0ELb0ELi128EEEEEEEEEvNT_6ParamsE$_ZN4cute3eso3ESOILb1ELb0EJNS_1CILi0EEES3_S3_iEEC2ERKS3_S6_S6_RKi,($_ZN7cutlass13device_kernelIN5flash19enable_sm80_to_sm89INS1_16FlashAttnBwdSm80INS1_25CollectiveMainloopBwdSm80ILi2ELi2EN4cute5tupleIJNS5_1CILi64EEENS7_ILi128EEES8_EEENS_10bfloat16_tEfNS_4arch4Sm80ELb0ELb0ELb1ELb0ELb1ELb0ELb0ELb0ELi2ELi2ELi4ELi2ELb1EEENS1_24CollectiveEpilogueBwdGQAISA_fSD_Li256ELb0ELb1EEENS1_19SingleTileSchedulerILb0ELb0ELb0ELi128EEEEEEEEEvNT_6ParamsE$_ZN4cute3eso3ESOILb1ELb0EJNS_1CILi0EEES3_iEEC2ERKS3_S6_RKi - $_ZN7cutlass13device_kernelIN5flash19enable_sm80_to_sm89INS1_16FlashAttnBwdSm80INS1_25CollectiveMainloopBwdSm80ILi2ELi2EN4cute5tupleIJNS5_1CILi64EEENS7_ILi128EEES8_EEENS_10bfloat16_tEfNS_4arch4Sm80ELb0ELb0ELb1ELb0ELb1ELb0ELb0ELb0ELi2ELi2ELi4ELi2ELb1EEENS1_24CollectiveEpilogueBwdGQAISA_fSD_Li256ELb0ELb1EEENS1_19SingleTileSchedulerILb0ELb0ELb0ELi128EEEEEEEEEvNT_6ParamsE$_ZN4cute3eso3ESOILb1ELb0EJNS_1CILi0EEES3_S3_iEEC2ERKS3_S6_S6_RKi)
$_ZN7cutlass13device_kernelIN5flash19enable_sm80_to_sm89INS1_16FlashAttnBwdSm80INS1_25CollectiveMainloopBwdSm80ILi2ELi2EN4cute5tupleIJNS5_1CILi64EEENS7_ILi128EEES8_EEENS_10bfloat16_tEfNS_4arch4Sm80ELb0ELb0ELb1ELb0ELb1ELb0ELb0ELb0ELi2ELi2ELi4ELi2ELb1EEENS1_24CollectiveEpilogueBwdGQAISA_fSD_Li256ELb0ELb1EEENS1_19SingleTileSchedulerILb0ELb0ELb0ELi128EEEEEEEEEvNT_6ParamsE$_ZN4cute3eso3ESOILb1ELb0EJNS_1CILi0EEES3_S3_iEEC2ERKS3_S6_S6_RKi:
[----:B------:R-:W-:Y:S01]  /*66f0*/  IADD3 R6, R28, -c[0x0][0x20], RZ ;  /* 0x800008001c067a10 */ /* 0x000fe20007ffe0ff */
[----:B------:R-:W-:Y:S01]  /*6700*/  IMAD.MOV.U32 R50, RZ, RZ, R10 ;  /* 0x000000ffff327224 */ /* 0x000fe200078e000a */
[----:B------:R-:W-:-:S03]  /*6710*/  MOV R51, 0x0 ;  /* 0x0000000000337802 */ /* 0x000fc60000000f00 */
[----:B------:R1:W-:Y:S01]  /*6720*/  STL [R6], R7 ;  /* 0x0000000706007387 */ /* 0x0003e20000100800 */
[----:B------:R-:W-:Y:S05]  /*6730*/  RET.REL.NODEC R50 `(_ZN7cutlass13device_kernelIN5flash19enable_sm80_to_sm89INS1_16FlashAttnBwdSm80INS1_25CollectiveMainloopBwdSm80ILi2ELi2EN4cute5tupleIJNS5_1CILi64EEENS7_ILi128EEES8_EEENS_10bfloat16_tEfNS_4arch4Sm80ELb0ELb0ELb1ELb0ELb1ELb0ELb0ELb0ELi2ELi2ELi4ELi2ELb1EEENS1_24CollectiveEpilogueBwdGQAISA_fSD_Li256ELb0ELb1EEENS1_19SingleTileSchedulerILb0ELb0ELb0ELi128EEEEEEEEEvNT_6ParamsE) ;  /* 0xffff98c032007950 */ /* 0x000fea0003c3ffff */
        .type           $_ZN7cutlass13device_kernelIN5flash19enable_sm80_to_sm89INS1_16FlashAttnBwdSm80INS1_25CollectiveMainloopBwdSm80ILi2ELi2EN4cute5tupleIJNS5_1CILi64EEENS7_ILi128EEES8_EEENS_10bfloat16_tEfNS_4arch4Sm80ELb0ELb0ELb1ELb0ELb1ELb0ELb0ELb0ELi2ELi2ELi4ELi2ELb1EEENS1_24CollectiveEpilogueBwdGQAISA_fSD_Li256ELb0ELb1EEENS1_19SingleTileSchedulerILb0ELb0ELb0ELi128EEEEEEEEEvNT_6ParamsE$_ZN4cute3eso3ESOILb1ELb0EJNS_1CILi0EEES3_iEEC2ERKS3_S6_RKi,@function
        .size           $_ZN7cutlass13device_kernelIN5flash19enable_sm80_to_sm89INS1_16FlashAttnBwdSm80INS1_25CollectiveMainloopBwdSm80ILi2ELi2EN4cute5tupleIJNS5_1CILi64EEENS7_ILi128EEES8_EEENS_10bfloat16_tEfNS_4arch4Sm80ELb0ELb0ELb1ELb0ELb1ELb0ELb0ELb0ELi2ELi2ELi4ELi2ELb1EEENS1_24CollectiveEpilogueBwdGQAISA_fSD_Li256ELb0ELb1EEENS1_19SingleTileSchedulerILb0ELb0ELb0ELi128EEEEEEEEEvNT_6ParamsE$_ZN4cute3eso3ESOILb1ELb0EJNS_1CILi0EEES3_iEEC2ERKS3_S6_RKi,($_ZN7cutlass13device_kernelIN5flash19enable_sm80_to_sm89INS1_16FlashAttnBwdSm80INS1_25CollectiveMainloopBwdSm80ILi2ELi2EN4cute5tupleIJNS5_1CILi64EEENS7_ILi128EEES8_EEENS_10bfloat16_tEfNS_4arch4Sm80ELb0ELb0ELb1ELb0ELb1ELb0ELb0ELb0ELi2ELi2ELi4ELi2ELb1EEENS1_24CollectiveEpilogueBwdGQAISA_fSD_Li256ELb0ELb1EEENS1_19SingleTileSchedulerILb0ELb0ELb0ELi128EEEEEEEEEvNT_6ParamsE$_ZN4cute3eso3ESOILb1ELb0EJNS_1CILi0EEES3_iS3_EEC2ERKS3_S6_RKiS6_ - $_ZN7cutlass13device_kernelIN5flash19enable_sm80_to_sm89INS1_16FlashAttnBwdSm80INS1_25CollectiveMainloopBwdSm80ILi2ELi2EN4cute5tupleIJNS5_1CILi64EEENS7_ILi128EEES8_EEENS_10bfloat16_tEfNS_4arch4Sm80ELb0ELb0ELb1ELb0ELb1ELb0ELb0ELb0ELi2ELi2ELi4ELi2ELb1EEENS1_24CollectiveEpilogueBwdGQAISA_fSD_Li256ELb0ELb1EEENS1_19SingleTileSchedulerILb0ELb0ELb0ELi128EEEEEEEEEvNT_6ParamsE$_ZN4cute3eso3ESOILb1ELb0EJNS_1CILi0EEES3_iEEC2ERKS3_S6_RKi)
$_ZN7cutlass13device_kernelIN5flash19enable_sm80_to_sm89INS1_16FlashAttnBwdSm80INS1_25CollectiveMainloopBwdSm80ILi2ELi2EN4cute5tupleIJNS5_1CILi64EEENS7_ILi128EEES8_EEENS_10bfloat16_tEfNS_4arch4Sm80ELb0ELb0ELb1ELb0ELb1ELb0ELb0ELb0ELi2ELi2ELi4ELi2ELb1EEENS1_24CollectiveEpilogueBwdGQAISA_fSD_Li256ELb0ELb1EEENS1_19SingleTileSchedulerILb0ELb0ELb0ELi128EEEEEEEEEvNT_6ParamsE$_ZN4cute3eso3ESOILb1ELb0EJNS_1CILi0EEES3_iEEC2ERKS3_S6_RKi:
[----:B------:R-:W-:Y:S02]  /*6740*/  IADD3 R6, R28, -c[0x0][0x20], RZ ;  /* 0x800008001c067a10 */ /* 0x000fe40007ffe0ff */
[----:B------:R-:W-:-:S03]  /*6750*/  MOV R17, 0x0 ;  /* 0x0000000000117802 */ /* 0x000fc60000000f00 */
[----:B------:R1:W-:Y:S01]  /*6760*/  STL [R6], R7 ;  /* 0x0000000706007387 */ /* 0x0003e20000100800 */
[----:B------:R-:W-:Y:S05]  /*6770*/  RET.REL.NODEC R16 `(_ZN7cutlass13device_kernelIN5flash19enable_sm80_to_sm89INS1_16FlashAttnBwdSm80INS1_25CollectiveMainloopBwdSm80ILi2ELi2EN4cute5tupleIJNS5_1CILi64EEENS7_ILi128EEES8_EEENS_10bfloat16_tEfNS_4arch4Sm80ELb0ELb0ELb1ELb0ELb1ELb0ELb0ELb0ELi2ELi2ELi4ELi2ELb1EEENS1_24CollectiveEpilogueBwdGQAISA_fSD_Li256ELb0ELb1EEENS1_19SingleTileSchedulerILb0ELb0ELb0ELi128EEEEEEEEEvNT_6ParamsE) ;  /* 0xffff988010007950 */ /* 0x000fea0003c3ffff */
        .type           $_ZN7cutlass13device_kernelIN5flash19enable_sm80_to_sm89INS1_16FlashAttnBwdSm80INS1_25CollectiveMainloopBwdSm80ILi2ELi2EN4cute5tupleIJNS5_1CILi64EEENS7_ILi128EEES8_EEENS_10bfloat16_tEfNS_4arch4Sm80ELb0ELb0ELb1ELb0ELb1ELb0ELb0ELb0ELi2ELi2ELi4ELi2ELb1EEENS1_24CollectiveEpilogueBwdGQAISA_fSD_Li256ELb0ELb1EEENS1_19SingleTileSchedulerILb0ELb0ELb0ELi128EEEEEEEEEvNT_6ParamsE$_ZN4cute3eso3ESOILb1ELb0EJNS_1CILi0EEES3_iS3_EEC2ERKS3_S6_RKiS6_,@function
        .size           $_ZN7cutlass13device_kernelIN5flash19enable_sm80_to_sm89INS1_16FlashAttnBwdSm80INS1_25CollectiveMainloopBwdSm80ILi2ELi2EN4cute5tupleIJNS5_1CILi64EEENS7_ILi128EEES8_EEENS_10bfloat16_tEfNS_4arch4Sm80ELb0ELb0ELb1ELb0ELb1ELb0ELb0ELb0ELi2ELi2ELi4ELi2ELb1EEENS1_24CollectiveEpilogueBwdGQAISA_fSD_Li256ELb0ELb1EEENS1_19SingleTileSchedulerILb0ELb0ELb0ELi128EEEEEEEEEvNT_6ParamsE$_ZN4cute3eso3ESOILb1ELb0EJNS_1CILi0EEES3_iS3_EEC2ERKS3_S6_RKiS6_,($_ZN7cutlass13device_kernelIN5flash19enable_sm80_to_sm89INS1_16FlashAttnBwdSm80INS1_25CollectiveMainloopBwdSm80ILi2ELi2EN4cute5tupleIJNS5_1CILi64EEENS7_ILi128EEES8_EEENS_10bfloat16_tEfNS_4arch4Sm80ELb0ELb0ELb1ELb0ELb1ELb0ELb0ELb0ELi2ELi2ELi4ELi2ELb1EEENS1_24CollectiveEpilogueBwdGQAISA_fSD_Li256ELb0ELb1EEENS1_19SingleTileSchedulerILb0ELb0ELb0ELi128EEEEEEEEEvNT_6ParamsE$_ZN4cute3eso3ESOILb1ELb0EJNS_1CILi0EEES3_iiEEC2ERKS3_S6_RKiS8_ - $_ZN7cutlass13device_kernelIN5flash19enable_sm80_to_sm89INS1_16FlashAttnBwdSm80INS1_25CollectiveMainloopBwdSm80ILi2ELi2EN4cute5tupleIJNS5_1CILi64EEENS7_ILi128EEES8_EEENS_10bfloat16_tEfNS_4arch4Sm80ELb0ELb0ELb1ELb0ELb1ELb0ELb0ELb0ELi2ELi2ELi4ELi2ELb1EEENS1_24CollectiveEpilogueBwdGQAISA_fSD_Li256ELb0ELb1EEENS1_19SingleTileSchedulerILb0ELb0ELb0ELi128EEEEEEEEEvNT_6ParamsE$_ZN4cute3eso3ESOILb1ELb0EJNS_1CILi0EEES3_iS3_EEC2ERKS3_S6_RKiS6_)
$_ZN7cutlass13device_kernelIN5flash19enable_sm80_to_sm89INS1_16FlashAttnBwdSm80INS1_25CollectiveMainloopBwdSm80ILi2ELi2EN4cute5tupleIJNS5_1CILi64EEENS7_ILi128EEES8_EEENS_10bfloat16_tEfNS_4arch4Sm80ELb0ELb0ELb1ELb0ELb1ELb0ELb0ELb0ELi2ELi2ELi4ELi2ELb1EEENS1_24CollectiveEpilogueBwdGQAISA_fSD_Li256ELb0ELb1EEENS1_19SingleTileSchedulerILb0ELb0ELb0ELi128EEEEEEEEEvNT_6ParamsE$_ZN4cute3eso3ESOILb1ELb0EJNS_1CILi0EEES3_iS3_EEC2ERKS3_S6_RKiS6_:
[----:B------:R-:W-:Y:S01]  /*6780*/  IADD3 R6, R28, -c[0x0][0x20], RZ ;  /* 0x800008001c067a10 */ /* 0x000fe20007ffe0ff */
[----:B------:R-:W-:Y:S01]  /*6790*/  IMAD.MOV.U32 R50, RZ, RZ, R10 ;  /* 0x000000ffff327224 */ /* 0x000fe200078e000a */
[----:B------:R-:W-:-:S03]  /*67a0*/  MOV R51, 0x0 ;  /* 0x0000000000337802 */ /* 0x000fc60000000f00 */
[----:B------:R1:W-:Y:S01]  /*67b0*/  STL [R6], R13 ;  /* 0x0000000d06007387 */ /* 0x0003e20000100800 */
[----:B------:R-:W-:Y:S05]  /*67c0*/  RET.REL.NODEC R50 `(_ZN7cutlass13device_kernelIN5flash19enable_sm80_to_sm89INS1_16FlashAttnBwdSm80INS1_25CollectiveMainloopBwdSm80ILi2ELi2EN4cute5tupleIJNS5_1CILi64EEENS7_ILi128EEES8_EEENS_10bfloat16_tEfNS_4arch4Sm80ELb0ELb0ELb1ELb0ELb1ELb0ELb0ELb0ELi2ELi2ELi4ELi2ELb1EEENS1_24CollectiveEpilogueBwdGQAISA_fSD_Li256ELb0ELb1EEENS1_19SingleTileSchedulerILb0ELb0ELb0ELi128EEEEEEEEEvNT_6ParamsE) ;  /* 0xffff983032007950 */ /* 0x000fea0003c3ffff */
        .type           $_ZN7cutlass13device_kernelIN5flash19enable_sm80_to_sm89INS1_16FlashAttnBwdSm80INS1_25CollectiveMainloopBwdSm80ILi2ELi2EN4cute5tupleIJNS5_1CILi64EEENS7_ILi128EEES8_EEENS_10bfloat16_tEfNS_4arch4Sm80ELb0ELb0ELb1ELb0ELb1ELb0ELb0ELb0ELi2ELi2ELi4ELi2ELb1EEENS1_24CollectiveEpilogueBwdGQAISA_fSD_Li256ELb0ELb1EEENS1_19SingleTileSchedulerILb0ELb0ELb0ELi128EEEEEEEEEvNT_6ParamsE$_ZN4cute3eso3ESOILb1ELb0EJNS_1CILi0EEES3_iiEEC2ERKS3_S6_RKiS8_,@function
        .size           $_ZN7cutlass13device_kernelIN5flash19enable_sm80_to_sm89INS1_16FlashAttnBwdSm80INS1_25CollectiveMainloopBwdSm80ILi2ELi2EN4cute5tupleIJNS5_1CILi64EEENS7_ILi128EEES8_EEENS_10bfloat16_tEfNS_4arch4Sm80ELb0ELb0ELb1ELb0ELb1ELb0ELb0ELb0ELi2ELi2ELi4ELi2ELb1EEENS1_24CollectiveEpilogueBwdGQAISA_fSD_Li256ELb0ELb1EEENS1_19SingleTileSchedulerILb0ELb0ELb0ELi128EEEEEEEEEvNT_6ParamsE$_ZN4cute3eso3ESOILb1ELb0EJNS_1CILi0EEES3_iiEEC2ERKS3_S6_RKiS8_,($_ZN7cutlass13device_kernelIN5flash19enable_sm80_to_sm89INS1_16FlashAttnBwdSm80INS1_25CollectiveMainloopBwdSm80ILi2ELi2EN4cute5tupleIJNS5_1CILi64EEENS7_ILi128EEES8_EEENS_10bfloat16_tEfNS_4arch4Sm80ELb0ELb0ELb1ELb0ELb1ELb0ELb0ELb0ELi2ELi2ELi4ELi2ELb1EEENS1_24CollectiveEpilogueBwdGQAISA_fSD_Li256ELb0ELb1EEENS1_19SingleTileSchedulerILb0ELb0ELb0ELi128EEEEEEEEEvNT_6ParamsE$_ZN4cute3eso3ESOILb1ELb0EJNS_1CILi0EEEiEEC2ERKS3_RKi - $_ZN7cutlass13device_kernelIN5flash19enable_sm80_to_sm89INS1_16FlashAttnBwdSm80INS1_25CollectiveMainloopBwdSm80ILi2ELi2EN4cute5tupleIJNS5_1CILi64EEENS7_ILi128EEES8_EEENS_10bfloat16_tEfNS_4arch4Sm80ELb0ELb0ELb1ELb0ELb1ELb0ELb0ELb0ELi2ELi2ELi4ELi2ELb1EEENS1_24CollectiveEpilogueBwdGQAISA_fSD_Li256ELb0ELb1EEENS1_19SingleTileSchedulerILb0ELb0ELb0ELi128EEEEEEEEEvNT_6ParamsE$_ZN4cute3eso3ESOILb1ELb0EJNS_1CILi0EEES3_iiEEC2ERKS3_S6_RKiS8_)
$_ZN7cutlass13device_kernelIN5flash19enable_sm80_to_sm89INS1_16FlashAttnBwdSm80INS1_25CollectiveMainloopBwdSm80ILi2ELi2EN4cute5tupleIJNS5_1CILi64EEENS7_ILi128EEES8_EEENS_10bfloat16_tEfNS_4arch4Sm80ELb0ELb0ELb1ELb0ELb1ELb0ELb0ELb0ELi2ELi2ELi4ELi2ELb1EEENS1_24CollectiveEpilogueBwdGQAISA_fSD_Li256ELb0ELb1EEENS1_19SingleTileSchedulerILb0ELb0ELb0ELi128EEEEEEEEEvNT_6ParamsE$_ZN4cute3eso3ESOILb1ELb0EJNS_1CILi0EEES3_iiEEC2ERKS3_S6_RKiS8_:
[----:B------:R-:W-:Y:S02]  /*67d0*/  IADD3 R10, R10, -c[0x0][0x20], RZ ;  /* 0x800008000a0a7a10 */ /* 0x000fe40007ffe0ff */
[----:B------:R-:W-:-:S03]  /*67e0*/  IADD3 R7, R7, -c[0x0][0x20], RZ ;  /* 0x8000080007077a10 */ /* 0x000fc60007ffe0ff */
[----:B------:R1:W-:Y:S04]  /*67f0*/  STL [R10], R13 ;  /* 0x0000000d0a007387 */ /* 0x0003e80000100800 */
[----:B------:R-:W2:Y:S01]  /*6800*/  LDL R7, [R7] ;  /* 0x0000000007077983 */ /* 0x000ea20000100800 */
[----:B------:R-:W-:-:S03]  /*6810*/  IMAD.MOV.U32 R17, RZ, RZ, 0x0 ;  /* 0x00000000ff117424 */ /* 0x000fc600078e00ff */
[----:B--2---:R1:W-:Y:S01]  /*6820*/  STL [R10+0x4], R7 ;  /* 0x000004070a007387 */ /* 0x0043e20000100800 */
[----:B------:R-:W-:Y:S05]  /*6830*/  RET.REL.NODEC R16 `(_ZN7cutlass13device_kernelIN5flash19enable_sm80_to_sm89INS1_16FlashAttnBwdSm80INS1_25CollectiveMainloopBwdSm80ILi2ELi2EN4cute5tupleIJNS5_1CILi64EEENS7_ILi128EEES8_EEENS_10bfloat16_tEfNS_4arch4Sm80ELb0ELb0ELb1ELb0ELb1ELb0ELb0ELb0ELi2ELi2ELi4ELi2ELb1EEENS1_24CollectiveEpilogueBwdGQAISA_fSD_Li256ELb0ELb1EEENS1_19SingleTileSchedulerILb0ELb0ELb0ELi128EEEEEEEEEvNT_6ParamsE) ;  /* 0xffff97c010007950 */ /* 0x000fea0003c3ffff */
        .type           $_ZN7cutlass13device_kernelIN5flash19enable_sm80_to_sm89INS1_16FlashAttnBwdSm80INS1_25CollectiveMainloopBwdSm80ILi2ELi2EN4cute5tupleIJNS5_1CILi64EEENS7_ILi128EEES8_EEENS_10bfloat16_tEfNS_4arch4Sm80ELb0ELb0ELb1ELb0ELb1ELb0ELb0ELb0ELi2ELi2ELi4ELi2ELb1EEENS1_24CollectiveEpilogueBwdGQAISA_fSD_Li256ELb0ELb1EEENS1_19SingleTileSchedulerILb0ELb0ELb0ELi128EEEEEEEEEvNT_6ParamsE$_ZN4cute3eso3ESOILb1ELb0EJNS_1CILi0EEEiEEC2ERKS3_RKi,@function
        .size           $_ZN7cutlass13device_kernelIN5flash19enable_sm80_to_sm89INS1_16FlashAttnBwdSm80INS1_25CollectiveMainloopBwdSm80ILi2ELi2EN4cute5tupleIJNS5_1CILi64EEENS7_ILi128EEES8_EEENS_10bfloat16_tEfNS_4arch4Sm80ELb0ELb0ELb1ELb0ELb1ELb0ELb0ELb0ELi2ELi2ELi4ELi2ELb1EEENS1_24CollectiveEpilogueBwdGQAISA_fSD_Li256ELb0ELb1EEENS1_19SingleTileSchedulerILb0ELb0ELb0ELi128EEEEEEEEEvNT_6ParamsE$_ZN4cute3eso3ESOILb1ELb0EJNS_1CILi0EEEiEEC2ERKS3_RKi,($_ZN7cutlass13device_kernelIN5flash19enable_sm80_to_sm89INS1_16FlashAttnBwdSm80INS1_25CollectiveMainloopBwdSm80ILi2ELi2EN4cute5tupleIJNS5_1CILi64EEENS7_ILi128EEES8_EEENS_10bfloat16_tEfNS_4arch4Sm80ELb0ELb0ELb1ELb0ELb1ELb0ELb0ELb0ELi2ELi2ELi4ELi2ELb1EEENS1_24CollectiveEpilogueBwdGQAISA_fSD_Li256ELb0ELb1EEENS1_19SingleTileSchedulerILb0ELb0ELb0ELi128EEEEEEEEEvNT_6ParamsE$_ZN4cute3eso3ESOILb1ELb0EJNS_1CILi0EEEiS3_EEC2ERKS3_RKiS6_ - $_ZN7cutlass13device_kernelIN5flash19enable_sm80_to_sm89INS1_16FlashAttnBwdSm80INS1_25CollectiveMainloopBwdSm80ILi2ELi2EN4cute5tupleIJNS5_1CILi64EEENS7_ILi128EEES8_EEENS_10bfloat16_tEfNS_4arch4Sm80ELb0ELb0ELb1ELb0ELb1ELb0ELb0ELb0ELi2ELi2ELi4ELi2ELb1EEENS1_24CollectiveEpilogueBwdGQAISA_fSD_Li256ELb0ELb1EEENS1_19SingleTileSchedulerILb0ELb0ELb0ELi128EEEEEEEEEvNT_6ParamsE$_ZN4cute3eso3ESOILb1ELb0EJNS_1CILi0EEEiEEC2ERKS3_RKi)
$_ZN7cutlass13device_kernelIN5flash19enable_sm80_to_sm89INS1_16FlashAttnBwdSm80INS1_25CollectiveMainloopBwdSm80ILi2ELi2EN4cute5tupleIJNS5_1CILi64EEENS7_ILi128EEES8_EEENS_10bfloat16_tEfNS_4arch4Sm80ELb0ELb0ELb1ELb0ELb1ELb0ELb0ELb0ELi2ELi2ELi4ELi2ELb1EEENS1_24CollectiveEpilogueBwdGQAISA_fSD_Li256ELb0ELb1EEENS1_19SingleTileSchedulerILb0ELb0ELb0ELi128EEEEEEEEEvNT_6ParamsE$_ZN4cute3eso3ESOILb1ELb0EJNS_1CILi0EEEiEEC2ERKS3_RKi:
[----:B------:R-:W-:Y:S02]  /*6840*/  IADD3 R6, R13, -c[0x0][0x20], RZ ;  /* 0x800008000d067a10 */ /* 0x000fe40007ffe0ff */
[----:B------:R-:W-:-:S03]  /*6850*/  MOV R17, 0x0 ;  /* 0x0000000000117802 */ /* 0x000fc60000000f00 */
[----:B------:R1:W-:Y:S01]  /*6860*/  STL [R6], R7 ;  /* 0x0000000706007387 */ /* 0x0003e20000100800 */
[----:B------:R-:W-:Y:S05]  /*6870*/  RET.REL.NODEC R16 `(_ZN7cutlass13device_kernelIN5flash19enable_sm80_to_sm89INS1_16FlashAttnBwdSm80INS1_25CollectiveMainloopBwdSm80ILi2ELi2EN4cute5tupleIJNS5_1CILi64EEENS7_ILi128EEES8_EEENS_10bfloat16_tEfNS_4arch4Sm80ELb0ELb0ELb1ELb0ELb1ELb0ELb0ELb0ELi2ELi2ELi4ELi2ELb1EEENS1_24CollectiveEpilogueBwdGQAISA_fSD_Li256ELb0ELb1EEENS1_19SingleTileSchedulerILb0ELb0ELb0ELi128EEEEEEEEEvNT_6ParamsE) ;  /* 0xffff978010007950 */ /* 0x000fea0003c3ffff */
        .type           $_ZN7cutlass13device_kernelIN5flash19enable_sm80_to_sm89INS1_16FlashAttnBwdSm80INS1_25CollectiveMainloopBwdSm80ILi2ELi2EN4cute5tupleIJNS5_1CILi64EEENS7_ILi128EEES8_EEENS_10bfloat16_tEfNS_4arch4Sm80ELb0ELb0ELb1ELb0ELb1ELb0ELb0ELb0ELi2ELi2ELi4ELi2ELb1EEENS1_24CollectiveEpilogueBwdGQAISA_fSD_Li256ELb0ELb1EEENS1_19SingleTileSchedulerILb0ELb0ELb0ELi128EEEEEEEEEvNT_6ParamsE$_ZN4cute3eso3ESOILb1ELb0EJNS_1CILi0EEEiS3_EEC2ERKS3_RKiS6_,@function
        .size           $_ZN7cutlass13device_kernelIN5flash19enable_sm80_to_sm89INS1_16FlashAttnBwdSm80INS1_25CollectiveMainloopBwdSm80ILi2ELi2EN4cute5tupleIJNS5_1CILi64EEENS7_ILi128EEES8_EEENS_10bfloat16_tEfNS_4arch4Sm80ELb0ELb0ELb1ELb0ELb1ELb0ELb0ELb0ELi2ELi2ELi4ELi2ELb1EEENS1_24CollectiveEpilogueBwdGQAISA_fSD_Li256ELb0ELb1EEENS1_19SingleTileSchedulerILb0ELb0ELb0ELi128EEEEEEEEEvNT_6ParamsE$_ZN4cute3eso3ESOILb1ELb0EJNS_1CILi0EEEiS3_EEC2ERKS3_RKiS6_,($_ZN7cutlass13device_kernelIN5flash19enable_sm80_to_sm89INS1_16FlashAttnBwdSm80INS1_25CollectiveMainloopBwdSm80ILi2ELi2EN4cute5tupleIJNS5_1CILi64EEENS7_ILi128EEES8_EEENS_10bfloat16_tEfNS_4arch4Sm80ELb0ELb0ELb1ELb0ELb1ELb0ELb0ELb0ELi2ELi2ELi4ELi2ELb1EEENS1_24CollectiveEpilogueBwdGQAISA_fSD_Li256ELb0ELb1EEENS1_19SingleTileSchedulerILb0ELb0ELb0ELi128EEEEEEEEEvNT_6ParamsE$_ZN4cute3eso3ESOILb1ELb0EJNS_1CILi0EEEiS3_S3_EEC2ERKS3_RKiS6_S6_ - $_ZN7cutlass13device_kernelIN5flash19enable_sm80_to_sm89INS1_16FlashAttnBwdSm80INS1_25CollectiveMainloopBwdSm80ILi2ELi2EN4cute5tupleIJNS5_1CILi64EEENS7_ILi128EEES8_EEENS_10bfloat16_tEfNS_4arch4Sm80ELb0ELb0ELb1ELb0ELb1ELb0ELb0ELb0ELi2ELi2ELi4ELi2ELb1EEENS1_24CollectiveEpilogueBwdGQAISA_fSD_Li256ELb0ELb1EEENS1_19SingleTileSchedulerILb0ELb0ELb0ELi128EEEEEEEEEvNT_6ParamsE$_ZN4cute3eso3ESOILb1ELb0EJNS_1CILi0EEEiS3_EEC2ERKS3_RKiS6_)
$_ZN7cutlass13device_kernelIN5flash19enable_sm80_to_sm89INS1_16FlashAttnBwdSm80INS1_25CollectiveMainloopBwdSm80ILi2ELi2EN4cute5tupleIJNS5_1CILi64EEENS7_ILi128EEES8_EEENS_10bfloat16_tEfNS_4arch4Sm80ELb0ELb0ELb1ELb0ELb1ELb0ELb0ELb0ELi2ELi2ELi4ELi2ELb1EEENS1_24CollectiveEpilogueBwdGQAISA_fSD_Li256ELb0ELb1EEENS1_19SingleTileSchedulerILb0ELb0ELb0ELi128EEEEEEEEEvNT_6ParamsE$_ZN4cute3eso3ESOILb1ELb0EJNS_1CILi0EEEiS3_EEC2ERKS3_RKiS6_:
[----:B------:R-:W-:Y:S02]  /*6880*/  IADD3 R6, R4, -c[0x0][0x20], RZ ;  /* 0x8000080004067a10 */ /* 0x000fe40007ffe0ff */
[----:B------:R-:W-:-:S03]  /*6890*/  MOV R9, 0x0 ;  /* 0x0000000000097802 */ /* 0x000fc60000000f00 */
[----:B------:R1:W-:Y:S01]  /*68a0*/  STL [R6], R7 ;  /* 0x0000000706007387 */ /* 0x0003e20000100800 */
[----:B------:R-:W-:Y:S05]  /*68b0*/  RET.REL.NODEC R8 `(_ZN7cutlass13device_kernelIN5flash19enable_sm80_to_sm89INS1_16FlashAttnBwdSm80INS1_25CollectiveMainloopBwdSm80ILi2ELi2EN4cute5tupleIJNS5_1CILi64EEENS7_ILi128EEES8_EEENS_10bfloat16_tEfNS_4arch4Sm80ELb0ELb0ELb1ELb0ELb1ELb0ELb0ELb0ELi2ELi2ELi4ELi2ELb1EEENS1_24CollectiveEpilogueBwdGQAISA_fSD_Li256ELb0ELb1EEENS1_19SingleTileSchedulerILb0ELb0ELb0ELi128EEEEEEEEEvNT_6ParamsE) ;  /* 0xffff974008007950 */ /* 0x000fea0003c3ffff */
        .type           $_ZN7cutlass13device_kernelIN5flash19enable_sm80_to_sm89INS1_16FlashAttnBwdSm80INS1_25CollectiveMainloopBwdSm80ILi2ELi2EN4cute5tupleIJNS5_1CILi64EEENS7_ILi128EEES8_EEENS_10bfloat16_tEfNS_4arch4Sm80ELb0ELb0ELb1ELb0ELb1ELb0ELb0ELb0ELi2ELi2ELi4ELi2ELb1EEENS1_24CollectiveEpilogueBwdGQAISA_fSD_Li256ELb0ELb1EEENS1_19SingleTileSchedulerILb0ELb0ELb0ELi128EEEEEEEEEvNT_6ParamsE$_ZN4cute3eso3ESOILb1ELb0EJNS_1CILi0EEEiS3_S3_EEC2ERKS3_RKiS6_S6_,@function
        .size           $_ZN7cutlass13device_kernelIN5flash19enable_sm80_to_sm89INS1_16FlashAttnBwdSm80INS1_25CollectiveMainloopBwdSm80ILi2ELi2EN4cute5tupleIJNS5_1CILi64EEENS7_ILi128EEES8_EEENS_10bfloat16_tEfNS_4arch4Sm80ELb0ELb0ELb1ELb0ELb1ELb0ELb0ELb0ELi2ELi2ELi4ELi2ELb1EEENS1_24CollectiveEpilogueBwdGQAISA_fSD_Li256ELb0ELb1EEENS1_19SingleTileSchedulerILb0ELb0ELb0ELi128EEEEEEEEEvNT_6ParamsE$_ZN4cute3eso3ESOILb1ELb0EJNS_1CILi0EEEiS3_S3_EEC2ERKS3_RKiS6_S6_,($_ZN7cutlass13device_kernelIN5flash19enable_sm80_to_sm89INS1_16FlashAttnBwdSm80INS1_25CollectiveMainloopBwdSm80ILi2ELi2EN4cute5tupleIJNS5_1CILi64EEENS7_ILi128EEES8_EEENS_10bfloat16_tEfNS_4arch4Sm80ELb0ELb0ELb1ELb0ELb1ELb0ELb0ELb0ELi2ELi2ELi4ELi2ELb1EEENS1_24CollectiveEpilogueBwdGQAISA_fSD_Li256ELb0ELb1EEENS1_19SingleTileSchedulerILb0ELb0ELb0ELi128EEEEEEEEEvNT_6ParamsE$_ZN4cute3eso3ESOILb1ELb0EJNS_1CILi0EEEiiiEEC2ERKS3_RKiS8_S8_ - $_ZN7cutlass13device_kernelIN5flash19enable_sm80_to_sm89INS1_16FlashAttnBwdSm80INS1_25CollectiveMainloopBwdSm80ILi2ELi2EN4cute5tupleIJNS5_1CILi64EEENS7_ILi128EEES8_EEENS_10bfloat16_tEfNS_4arch4Sm80ELb0ELb0ELb1ELb0ELb1ELb0ELb0ELb0ELi2ELi2ELi4ELi2ELb1EEENS1_24CollectiveEpilogueBwdGQAISA_fSD_Li256ELb0ELb1EEENS1_19SingleTileSchedulerILb0ELb0ELb0ELi128EEEEEEEEEvNT_6ParamsE$_ZN4cute3eso3ESOILb1ELb0EJNS_1CILi0EEEiS3_S3_EEC2ERKS3_RKiS6_S6_)
$_ZN7cutlass13device_kernelIN5flash19enable_sm80_to_sm89INS1_16FlashAttnBwdSm80INS1_25CollectiveMainloopBwdSm80ILi2ELi2EN4cute5tupleIJNS5_1CILi64EEENS7_ILi128EEES8_EEENS_10bfloat16_tEfNS_4arch4Sm80ELb0ELb0ELb1ELb0ELb1ELb0ELb0ELb0ELi2ELi2ELi4ELi2ELb1EEENS1_24CollectiveEpilogueBwdGQAISA_fSD_Li256ELb0ELb1EEENS1_19SingleTileSchedulerILb0ELb0ELb0ELi128EEEEEEEEEvNT_6ParamsE$_ZN4cute3eso3ESOILb1ELb0EJNS_1CILi0EEEiS3_S3_EEC2ERKS3_RKiS6_S6_:
[----:B------:R-:W-:Y:S02]  /*68c0*/  IADD3 R6, R28, -c[0x0][0x20], RZ ;  /* 0x800008001c067a10 */ /* 0x000fe40007ffe0ff */
[----:B------:R-:W-:-:S03]  /*68d0*/  MOV R17, 0x0 ;  /* 0x0000000000117802 */ /* 0x000fc60000000f00 */
[----:B------:R1:W-:Y:S01]  /*68e0*/  STL [R6], R7 ;  /* 0x0000000706007387 */ /* 0x0003e20000100800 */
[----:B------:R-:W-:Y:S05]  /*68f0*/  RET.REL.NODEC R16 `(_ZN7cutlass13device_kernelIN5flash19enable_sm80_to_sm89INS1_16FlashAttnBwdSm80INS1_25CollectiveMainloopBwdSm80ILi2ELi2EN4cute5tupleIJNS5_1CILi64EEENS7_ILi128EEES8_EEENS_10bfloat16_tEfNS_4arch4Sm80ELb0ELb0ELb1ELb0ELb1ELb0ELb0ELb0ELi2ELi2ELi4ELi2ELb1EEENS1_24CollectiveEpilogueBwdGQAISA_fSD_Li256ELb0ELb1EEENS1_19SingleTileSchedulerILb0ELb0ELb0ELi128EEEEEEEEEvNT_6ParamsE) ;  /* 0xffff970010007950 */ /* 0x000fea0003c3ffff */
        .type           $_ZN7cutlass13device_kernelIN5flash19enable_sm80_to_sm89INS1_16FlashAttnBwdSm80INS1_25CollectiveMainloopBwdSm80ILi2ELi2EN4cute5tupleIJNS5_1CILi64EEENS7_ILi128EEES8_EEENS_10bfloat16_tEfNS_4arch4Sm80ELb0ELb0ELb1ELb0ELb1ELb0ELb0ELb0ELi2ELi2ELi4ELi2ELb1EEENS1_24CollectiveEpilogueBwdGQAISA_fSD_Li256ELb0ELb1EEENS1_19SingleTileSchedulerILb0ELb0ELb0ELi128EEEEEEEEEvNT_6ParamsE$_ZN4cute3eso3ESOILb1ELb0EJNS_1CILi0EEEiiiEEC2ERKS3_RKiS8_S8_,@function
        .size           $_ZN7cutlass13device_kernelIN5flash19enable_sm80_to_sm89INS1_16FlashAttnBwdSm80INS1_25CollectiveMainloopBwdSm80ILi2ELi2EN4cute5tupleIJNS5_1CILi64EEENS7_ILi128EEES8_EEENS_10bfloat16_tEfNS_4arch4Sm80ELb0ELb0ELb1ELb0ELb1ELb0ELb0ELb0ELi2ELi2ELi4ELi2ELb1EEENS1_24CollectiveEpilogueBwdGQAISA_fSD_Li256ELb0ELb1EEENS1_19SingleTileSchedulerILb0ELb0ELb0ELi128EEEEEEEEEvNT_6ParamsE$_ZN4cute3eso3ESOILb1ELb0EJNS_1CILi0EEEiiiEEC2ERKS3_RKiS8_S8_,($_ZN7cutlass13device_kernelIN5flash19enable_sm80_to_sm89INS1_16FlashAttnBwdSm80INS1_25CollectiveMainloopBwdSm80ILi2ELi2EN4cute5tupleIJNS5_1CILi64EEENS7_ILi128EEES8_EEENS_10bfloat16_tEfNS_4arch4Sm80ELb0ELb0ELb1ELb0ELb1ELb0ELb0ELb0ELi2ELi2ELi4ELi2ELb1EEENS1_24CollectiveEpilogueBwdGQAISA_fSD_Li256ELb0ELb1EEENS1_19SingleTileSchedulerILb0ELb0ELb0ELi128EEEEEEEEEvNT_6ParamsE$_ZN4cute3eso3ESOILb1ELb0EJNS_5tupleIJNS2_IJNS_1CILi8EEENS3_ILi1EEEEEENS3_ILi2EEES5_EEENS2_IJNS2_IJS5_NS3_ILi0EEEEEElS9_EEEEEC2ERKS8_RKSB_ - $_ZN7cutlass13device_kernelIN5flash19enable_sm80_to_sm89INS1_16FlashAttnBwdSm80INS1_25CollectiveMainloopBwdSm80ILi2ELi2EN4cute5tupleIJNS5_1CILi64EEENS7_ILi128EEES8_EEENS_10bfloat16_tEfNS_4arch4Sm80ELb0ELb0ELb1ELb0ELb1ELb0ELb0ELb0ELi2ELi2ELi4ELi2ELb1EEENS1_24CollectiveEpilogueBwdGQAISA_fSD_Li256ELb0ELb1EEENS1_19SingleTileSchedulerILb0ELb0ELb0ELi128EEEEEEEEEvNT_6ParamsE$_ZN4cute3eso3ESOILb1ELb0EJNS_1CILi0EEEiiiEEC2ERKS3_RKiS8_S8_)
$_ZN7cutlass13device_kernelIN5flash19enable_sm80_to_sm89INS1_16FlashAttnBwdSm80INS1_25CollectiveMainloopBwdSm80ILi2ELi2EN4cute5tupleIJNS5_1CILi64EEENS7_ILi128EEES8_EEENS_10bfloat16_tEfNS_4arch4Sm80ELb0ELb0ELb1ELb0ELb1ELb0ELb0ELb0ELi2ELi2ELi4ELi2ELb1EEENS1_24CollectiveEpilogueBwdGQAISA_fSD_Li256ELb0ELb1EEENS1_19SingleTileSchedulerILb0ELb0ELb0ELi128EEEEEEEEEvNT_6ParamsE$_ZN4cute3eso3ESOILb1ELb0EJNS_1CILi0EEEiiiEEC2ERKS3_RKiS8_S8_:
[----:B------:R-:W-:Y:S02]  /*6900*/  IADD3 R7, R7, -c[0x0][0x20], RZ ;  /* 0x8000080007077a10 */ /* 0x000fe40007ffe0ff */
[----:B------:R-:W-:-:S03]  /*6910*/  IADD3 R6, R6, -c[0x0][0x20], RZ ;  /* 0x8000080006067a10 */ /* 0x000fc60007ffe0ff */
[----:B------:R1:W-:Y:S04]  /*6920*/  STL [R7], R50 ;  /* 0x0000003207007387 */ /* 0x0003e80000100800 */
[----:B------:R-:W2:Y:S01]  /*6930*/  LDL R6, [R6] ;  /* 0x0000000006067983 */ /* 0x000ea20000100800 */
[----:B------:R-:W-:-:S03]  /*6940*/  IADD3 R11, R11, -c[0x0][0x20], RZ ;  /* 0x800008000b0b7a10 */ /* 0x000fc60007ffe0ff */
[----:B--2---:R1:W-:Y:S04]  /*6950*/  STL [R7+0x4], R6 ;  /* 0x0000040607007387 */ /* 0x0043e80000100800 */
[----:B------:R2:W3:Y:S02]  /*6960*/  LDL R60, [R11] ;  /* 0x000000000b3c7983 */ /* 0x0004e40000100800 */
[----:B--2---:R-:W-:Y:S02]  /*6970*/  IMAD.MOV.U32 R11, RZ, RZ, 0x0 ;  /* 0x00000000ff0b7424 */ /* 0x004fe400078e00ff */
[----:B---3--:R1:W-:Y:S02]  /*6980*/  STL [R7+0x8], R60 ;  /* 0x0000083c07007387 */ /* 0x0083e40000100800 */
[----:B------:R-:W-:Y:S05]  /*6990*/  RET.REL.NODEC R10 `(_ZN7cutlass13device_kernelIN5flash19enable_sm80_to_sm89INS1_16FlashAttnBwdSm80INS1_25CollectiveMainloopBwdSm80ILi2ELi2EN4cute5tupleIJNS5_1CILi64EEENS7_ILi128EEES8_EEENS_10bfloat16_tEfNS_4arch4Sm80ELb0ELb0ELb1ELb0ELb1ELb0ELb0ELb0ELi2ELi2ELi4ELi2ELb1EEENS1_24CollectiveEpilogueBwdGQAISA_fSD_Li256ELb0ELb1EEENS1_19SingleTileSchedulerILb0ELb0ELb0ELi128EEEEEEEEEvNT_6ParamsE) ;  /* 0xffff96600a007950 */ /* 0x000fea0003c3ffff */
        .type           $_ZN7cutlass13device_kernelIN5flash19enable_sm80_to_sm89INS1_16FlashAttnBwdSm80INS1_25CollectiveMainloopBwdSm80ILi2ELi2EN4cute5tupleIJNS5_1CILi64EEENS7_ILi128EEES8_EEENS_10bfloat16_tEfNS_4arch4Sm80ELb0ELb0ELb1ELb0ELb1ELb0ELb0ELb0ELi2ELi2ELi4ELi2ELb1EEENS1_24CollectiveEpilogueBwdGQAISA_fSD_Li256ELb0ELb1EEENS1_19SingleTileSchedulerILb0ELb0ELb0ELi128EEEEEEEEEvNT_6ParamsE$_ZN4cute3eso3ESOILb1ELb0EJNS_5tupleIJNS2_IJNS_1CILi8EEENS3_ILi1EEEEEENS3_ILi2EEES5_EEENS2_IJNS2_IJS5_NS3_ILi0EEEEEElS9_EEEEEC2ERKS8_RKSB_,@function
        .size           $_ZN7cutlass13device_kernelIN5flash19enable_sm80_to_sm89INS1_16FlashAttnBwdSm80INS1_25CollectiveMainloopBwdSm80ILi2ELi2EN4cute5tupleIJNS5_1CILi64EEENS7_ILi128EEES8_EEENS_10bfloat16_tEfNS_4arch4Sm80ELb0ELb0ELb1ELb0ELb1ELb0ELb0ELb0ELi2ELi2ELi4ELi2ELb1EEENS1_24CollectiveEpilogueBwdGQAISA_fSD_Li256ELb0ELb1EEENS1_19SingleTileSchedulerILb0ELb0ELb0ELi128EEEEEEEEEvNT_6ParamsE$_ZN4cute3eso3ESOILb1ELb0EJNS_5tupleIJNS2_IJNS_1CILi8EEENS3_ILi1EEEEEENS3_ILi2EEES5_EEENS2_IJNS2_IJS5_NS3_ILi0EEEEEElS9_EEEEEC2ERKS8_RKSB_,($_ZN7cutlass13device_kernelIN5flash19enable_sm80_to_sm89INS1_16FlashAttnBwdSm80INS1_25CollectiveMainloopBwdSm80ILi2ELi2EN4cute5tupleIJNS5_1CILi64EEENS7_ILi128EEES8_EEENS_10bfloat16_tEfNS_4arch4Sm80ELb0ELb0ELb1ELb0ELb1ELb0ELb0ELb0ELi2ELi2ELi4ELi2ELb1EEENS1_24CollectiveEpilogueBwdGQAISA_fSD_Li256ELb0ELb1EEENS1_19SingleTileSchedulerILb0ELb0ELb0ELi128EEEEEEEEEvNT_6ParamsE$_ZN4cute3eso3ESOILb1ELb0EJNS_5tupleIJNS_1CILi1EEENS3_ILi0EEEEEElS5_EEC2ERKS6_RKlRKS5_ - $_ZN7cutlass13device_kernelIN5flash19enable_sm80_to_sm89INS1_16FlashAttnBwdSm80INS1_25CollectiveMainloopBwdSm80ILi2ELi2EN4cute5tupleIJNS5_1CILi64EEENS7_ILi128EEES8_EEENS_10bfloat16_tEfNS_4arch4Sm80ELb0ELb0ELb1ELb0ELb1ELb0ELb0ELb0ELi2ELi2ELi4ELi2ELb1EEENS1_24CollectiveEpilogueBwdGQAISA_fSD_Li256ELb0ELb1EEENS1_19SingleTileSchedulerILb0ELb0ELb0ELi128EEEEEEEEEvNT_6ParamsE$_ZN4cute3eso3ESOILb1ELb0EJNS_5tupleIJNS2_IJNS_1CILi8EEENS3_ILi1EEEEEENS3_ILi2EEES5_EEENS2_IJNS2_IJS5_NS3_ILi0EEEEEElS9_EEEEEC2ERKS8_RKSB_)
$_ZN7cutlass13device_kernelIN5flash19enable_sm80_to_sm89INS1_16FlashAttnBwdSm80INS1_25CollectiveMainloopBwdSm80ILi2ELi2EN4cute5tupleIJNS5_1CILi64EEENS7_ILi128EEES8_EEENS_10bfloat16_tEfNS_4arch4Sm80ELb0ELb0ELb1ELb0ELb1ELb0ELb0ELb0ELi2ELi2ELi4ELi2ELb1EEENS1_24CollectiveEpilogueBwdGQAISA_fSD_Li256ELb0ELb1EEENS1_19SingleTileSchedulerILb0ELb0ELb0ELi128EEEEEEEEEvNT_6ParamsE$_ZN4cute3eso3ESOILb1ELb0EJNS_5tupleIJNS2_IJNS_1CILi8EEENS3_ILi1EEEEEENS3_ILi2EEES5_EEENS2_IJNS2_IJS5_NS3_ILi0EEEEEElS9_EEEEEC2ERKS8_RKSB_:
[----:B------:R-:W-:Y:S01]  /*69a0*/  IADD3 R7, R4, -c[0x0][0x20], RZ ;  /* 0x8000080004077a10 */ /* 0x000fe20007ffe0ff */
[----:B------:R-:W-:Y:S01]  /*69b0*/  IMAD.MOV.U32 R128, RZ, RZ, R6 ;  /* 0x000000ffff807224 */ /* 0x000fe200078e0006 */
[----:B------:R-:W-:Y:S01]  /*69c0*/  MOV R130, R10 ;  /* 0x0000000a00827202 */ /* 0x000fe20000000f00 */
[----:B------:R-:W-:Y:S01]  /*69d0*/  IMAD.MOV.U32 R129, RZ, RZ, R9 ;  /* 0x000000ffff817224 */ /* 0x000fe200078e0009 */
[----:B------:R-:W-:-:S04]  /*69e0*/  MOV R131, 0x0 ;  /* 0x0000000000837802 */ /* 0x000fc80000000f00 */
[----:B------:R1:W-:Y:S01]  /*69f0*/  STL.64 [R7], R128 ;  /* 0x0000008007007387 */ /* 0x0003e20000100a00 */
[----:B------:R-:W-:Y:S05]  /*6a00*/  RET.REL.NODEC R130 `(_ZN7cutlass13device_kernelIN5flash19enable_sm80_to_sm89INS1_16FlashAttnBwdSm80INS1_25CollectiveMainloopBwdSm80ILi2ELi2EN4cute5tupleIJNS5_1CILi64EEENS7_ILi128EEES8_EEENS_10bfloat16_tEfNS_4arch4Sm80ELb0ELb0ELb1ELb0ELb1ELb0ELb0ELb0ELi2ELi2ELi4ELi2ELb1EEENS1_24CollectiveEpilogueBwdGQAISA_fSD_Li256ELb0ELb1EEENS1_19SingleTileSchedulerILb0ELb0ELb0ELi128EEEEEEEEEvNT_6ParamsE) ;  /* 0xffff95f082007950 */ /* 0x000fea0003c3ffff */
        .type           $_ZN7cutlass13device_kernelIN5flash19enable_sm80_to_sm89INS1_16FlashAttnBwdSm80INS1_25CollectiveMainloopBwdSm80ILi2ELi2EN4cute5tupleIJNS5_1CILi64EEENS7_ILi128EEES8_EEENS_10bfloat16_tEfNS_4arch4Sm80ELb0ELb0ELb1ELb0ELb1ELb0ELb0ELb0ELi2ELi2ELi4ELi2ELb1EEENS1_24CollectiveEpilogueBwdGQAISA_fSD_Li256ELb0ELb1EEENS1_19SingleTileSchedulerILb0ELb0ELb0ELi128EEEEEEEEEvNT_6ParamsE$_ZN4cute3eso3ESOILb1ELb0EJNS_5tupleIJNS_1CILi1EEENS3_ILi0EEEEEElS5_EEC2ERKS6_RKlRKS5_,@function
        .size           $_ZN7cutlass13device_kernelIN5flash19enable_sm80_to_sm89INS1_16FlashAttnBwdSm80INS1_25CollectiveMainloopBwdSm80ILi2ELi2EN4cute5tupleIJNS5_1CILi64EEENS7_ILi128EEES8_EEENS_10bfloat16_tEfNS_4arch4Sm80ELb0ELb0ELb1ELb0ELb1ELb0ELb0ELb0ELi2ELi2ELi4ELi2ELb1EEENS1_24CollectiveEpilogueBwdGQAISA_fSD_Li256ELb0ELb1EEENS1_19SingleTileSchedulerILb0ELb0ELb0ELi128EEEEEEEEEvNT_6ParamsE$_ZN4cute3eso3ESOILb1ELb0EJNS_5tupleIJNS_1CILi1EEENS3_ILi0EEEEEElS5_EEC2ERKS6_RKlRKS5_,($_ZN7cutlass13device_kernelIN5flash19enable_sm80_to_sm89INS1_16FlashAttnBwdSm80INS1_25CollectiveMainloopBwdSm80ILi2ELi2EN4cute5tupleIJNS5_1CILi64EEENS7_ILi128EEES8_EEENS_10bfloat16_tEfNS_4arch4Sm80ELb0ELb0ELb1ELb0ELb1ELb0ELb0ELb0ELi2ELi2ELi4ELi2ELb1EEENS1_24CollectiveEpilogueBwdGQAISA_fSD_Li256ELb0ELb1EEENS1_19SingleTileSchedulerILb0ELb0ELb0ELi128EEEEEEEEEvNT_6ParamsE$_ZN4cute3eso3ESOILb1ELb0EJNS_6LayoutINS_5tupleIJNS3_IJNS_1CILi1EEES5_EEEEEENS3_IJNS3_IJS5_NS4_ILi0EEEEEEEEEEENS_10ViewEngineINS_8gmem_ptrIPKN7cutlass9uint128_tEEEEEEEC2ERKSB_RKSJ_ - $_ZN7cutlass13device_kernelIN5flash19enable_sm80_to_sm89INS1_16FlashAttnBwdSm80INS1_25CollectiveMainloopBwdSm80ILi2ELi2EN4cute5tupleIJNS5_1CILi64EEENS7_ILi128EEES8_EEENS_10bfloat16_tEfNS_4arch4Sm80ELb0ELb0ELb1ELb0ELb1ELb0ELb0ELb0ELi2ELi2ELi4ELi2ELb1EEENS1_24CollectiveEpilogueBwdGQAISA_fSD_Li256ELb0ELb1EEENS1_19SingleTileSchedulerILb0ELb0ELb0ELi128EEEEEEEEEvNT_6ParamsE$_ZN4cute3eso3ESOILb1ELb0EJNS_5tupleIJNS_1CILi1EEENS3_ILi0EEEEEElS5_EEC2ERKS6_RKlRKS5_)
$_ZN7cutlass13device_kernelIN5flash19enable_sm80_to_sm89INS1_16FlashAttnBwdSm80INS1_25CollectiveMainloopBwdSm80ILi2ELi2EN4cute5tupleIJNS5_1CILi64EEENS7_ILi128EEES8_EEENS_10bfloat16_tEfNS_4arch4Sm80ELb0ELb0ELb1ELb0ELb1ELb0ELb0ELb0ELi2ELi2ELi4ELi2ELb1EEENS1_24CollectiveEpilogueBwdGQAISA_fSD_Li256ELb0ELb1EEENS1_19SingleTileSchedulerILb0ELb0ELb0ELi128EEEEEEEEEvNT_6ParamsE$_ZN4cute3eso3ESOILb1ELb0EJNS_5tupleIJNS_1CILi1EEENS3_ILi0EEEEEElS5_EEC2ERKS6_RKlRKS5_:
[----:B------:R-:W-:Y:S01]  /*6a10*/  IADD3 R7, R7, -c[0x0][0x20], RZ ;  /* 0x8000080007077a10 */ /* 0x000fe20007ffe0ff */
[----:B------:R-:W-:Y:S01]  /*6a20*/  IMAD.MOV.U32 R128, RZ, RZ, R6 ;  /* 0x000000ffff807224 */ /* 0x000fe200078e0006 */
[----:B------:R-:W-:Y:S01]  /*6a30*/  MOV R130, R10 ;  /* 0x0000000a00827202 */ /* 0x000fe20000000f00 */
[----:B------:R-:W-:Y:S01]  /*6a40*/  IMAD.MOV.U32 R129, RZ, RZ, R9 ;  /* 0x000000ffff817224 */ /* 0x000fe200078e0009 */
[----:B------:R-:W-:-:S04]  /*6a50*/  MOV R131, 0x0 ;  /* 0x0000000000837802 */ /* 0x000fc80000000f00 */
[----:B------:R1:W-:Y:S01]  /*6a60*/  STL.64 [R7], R128 ;  /* 0x0000008007007387 */ /* 0x0003e20000100a00 */
[----:B------:R-:W-:Y:S05]  /*6a70*/  RET.REL.NODEC R130 `(_ZN7cutlass13device_kernelIN5flash19enable_sm80_to_sm89INS1_16FlashAttnBwdSm80INS1_25CollectiveMainloopBwdSm80ILi2ELi2EN4cute5tupleIJNS5_1CILi64EEENS7_ILi128EEES8_EEENS_10bfloat16_tEfNS_4arch4Sm80ELb0ELb0ELb1ELb0ELb1ELb0ELb0ELb0ELi2ELi2ELi4ELi2ELb1EEENS1_24CollectiveEpilogueBwdGQAISA_fSD_Li256ELb0ELb1EEENS1_19SingleTileSchedulerILb0ELb0ELb0ELi128EEEEEEEEEvNT_6ParamsE) ;  /* 0xffff958082007950 */ /* 0x000fea0003c3ffff */
        .type           $_ZN7cutlass13device_kernelIN5flash19enable_sm80_to_sm89INS1_16FlashAttnBwdSm80INS1_25CollectiveMainloopBwdSm80ILi2ELi2EN4cute5tupleIJNS5_1CILi64EEENS7_ILi128EEES8_EEENS_10bfloat16_tEfNS_4arch4Sm80ELb0ELb0ELb1ELb0ELb1ELb0ELb0ELb0ELi2ELi2ELi4ELi2ELb1EEENS1_24CollectiveEpilogueBwdGQAISA_fSD_Li256ELb0ELb1EEENS1_19SingleTileSchedulerILb0ELb0ELb0ELi128EEEEEEEEEvNT_6ParamsE$_ZN4cute3eso3ESOILb1ELb0EJNS_6LayoutINS_5tupleIJNS3_IJNS_1CILi1EEES5_EEEEEENS3_IJNS3_IJS5_NS4_ILi0EEEEEEEEEEENS_10ViewEngineINS_8gmem_ptrIPKN7cutlass9uint128_tEEEEEEEC2ERKSB_RKSJ_,@function
        .size           $_ZN7cutlass13device_kernelIN5flash19enable_sm80_to_sm89INS1_16FlashAttnBwdSm80INS1_25CollectiveMainloopBwdSm80ILi2ELi2EN4cute5tupleIJNS5_1CILi64EEENS7_ILi128EEES8_EEENS_10bfloat16_tEfNS_4arch4Sm80ELb0ELb0ELb1ELb0ELb1ELb0ELb0ELb0ELi2ELi2ELi4ELi2ELb1EEENS1_24CollectiveEpilogueBwdGQAISA_fSD_Li256ELb0ELb1EEENS1_19SingleTileSchedulerILb0ELb0ELb0ELi128EEEEEEEEEvNT_6ParamsE$_ZN4cute3eso3ESOILb1ELb0EJNS_6LayoutINS_5tupleIJNS3_IJNS_1CILi1EEES5_EEEEEENS3_IJNS3_IJS5_NS4_ILi0EEEEEEEEEEENS_10ViewEngineINS_8gmem_ptrIPKN7cutlass9uint128_tEEEEEEEC2ERKSB_RKSJ_,($_ZN7cutlass13device_kernelIN5flash19enable_sm80_to_sm89INS1_16FlashAttnBwdSm80INS1_25CollectiveMainloopBwdSm80ILi2ELi2EN4cute5tupleIJNS5_1CILi64EEENS7_ILi128EEES8_EEENS_10bfloat16_tEfNS_4arch4Sm80ELb0ELb0ELb1ELb0ELb1ELb0ELb0ELb0ELi2ELi2ELi4ELi2ELb1EEENS1_24CollectiveEpilogueBwdGQAISA_fSD_Li256ELb0ELb1EEENS1_19SingleTileSchedulerILb0ELb0ELb0ELi128EEEEEEEEEvNT_6ParamsE$_ZN4cute3eso3ESOILb1ELb0EJNS_6LayoutINS_5tupleIJNS3_IJNS_1CILi1EEES5_EEEEEENS3_IJNS3_IJS5_NS4_ILi0EEEEEEEEEEENS_10ViewEngineINS_8smem_ptrIPN7cutlass9uint128_tEEEEEEEC2ERKSB_RKSI_ - $_ZN7cutlass13device_kernelIN5flash19enable_sm80_to_sm89INS1_16FlashAttnBwdSm80INS1_25CollectiveMainloopBwdSm80ILi2ELi2EN4cute5tupleIJNS5_1CILi64EEENS7_ILi128EEES8_EEENS_10bfloat16_tEfNS_4arch4Sm80ELb0ELb0ELb1ELb0ELb1ELb0ELb0ELb0ELi2ELi2ELi4ELi2ELb1EEENS1_24CollectiveEpilogueBwdGQAISA_fSD_Li256ELb0ELb1EEENS1_19SingleTileSchedulerILb0ELb0ELb0ELi128EEEEEEEEEvNT_6ParamsE$_ZN4cute3eso3ESOILb1ELb0EJNS_6LayoutINS_5tupleIJNS3_IJNS_1CILi1EEES5_EEEEEENS3_IJNS3_IJS5_NS4_ILi0EEEEEEEEEEENS_10ViewEngineINS_8gmem_ptrIPKN7cutlass9uint128_tEEEEEEEC2ERKSB_RKSJ_)
$_ZN7cutlass13device_kernelIN5flash19enable_sm80_to_sm89INS1_16FlashAttnBwdSm80INS1_25CollectiveMainloopBwdSm80ILi2ELi2EN4cute5tupleIJNS5_1CILi64EEENS7_ILi128EEES8_EEENS_10bfloat16_tEfNS_4arch4Sm80ELb0ELb0ELb1ELb0ELb1ELb0ELb0ELb0ELi2ELi2ELi4ELi2ELb1EEENS1_24CollectiveEpilogueBwdGQAISA_fSD_Li256ELb0ELb1EEENS1_19SingleTileSchedulerILb0ELb0ELb0ELi128EEEEEEEEEvNT_6ParamsE$_ZN4cute3eso3ESOILb1ELb0EJNS_6LayoutINS_5tupleIJNS3_IJNS_1CILi1EEES5_EEEEEENS3_IJNS3_IJS5_NS4_ILi0EEEEEEEEEEENS_10ViewEngineINS_8gmem_ptrIPKN7cutlass9uint128_tEEEEEEEC2ERKSB_RKSJ_:
[----:B------:R-:W-:Y:S01]  /*6a80*/  IADD3 R10, R4, -c[0x0][0x20], RZ ;  /* 0x80000800040a7a10 */ /* 0x000fe20007ffe0ff */
[----:B------:R-:W-:Y:S01]  /*6a90*/  IMAD.MOV.U32 R128, RZ, RZ, R16 ;  /* 0x000000ffff807224 */ /* 0x000fe200078e0010 */
[----:B------:R-:W-:-:S03]  /*6aa0*/  MOV R129, 0x0 ;  /* 0x0000000000817802 */ /* 0x000fc60000000f00 */
[----:B------:R1:W-:Y:S01]  /*6ab0*/  STL.64 [R10], R6 ;  /* 0x000000060a007387 */ /* 0x0003e20000100a00 */
[----:B------:R-:W-:Y:S05]  /*6ac0*/  RET.REL.NODEC R128 `(_ZN7cutlass13device_kernelIN5flash19enable_sm80_to_sm89INS1_16FlashAttnBwdSm80INS1_25CollectiveMainloopBwdSm80ILi2ELi2EN4cute5tupleIJNS5_1CILi64EEENS7_ILi128EEES8_EEENS_10bfloat16_tEfNS_4arch4Sm80ELb0ELb0ELb1ELb0ELb1ELb0ELb0ELb0ELi2ELi2ELi4ELi2ELb1EEENS1_24CollectiveEpilogueBwdGQAISA_fSD_Li256ELb0ELb1EEENS1_19SingleTileSchedulerILb0ELb0ELb0ELi128EEEEEEEEEvNT_6ParamsE) ;  /* 0xffff953080007950 */ /* 0x000fea0003c3ffff */
        .type           $_ZN7cutlass13device_kernelIN5flash19enable_sm80_to_sm89INS1_16FlashAttnBwdSm80INS1_25CollectiveMainloopBwdSm80ILi2ELi2EN4cute5tupleIJNS5_1CILi64EEENS7_ILi128EEES8_EEENS_10bfloat16_tEfNS_4arch4Sm80ELb0ELb0ELb1ELb0ELb1ELb0ELb0ELb0ELi2ELi2ELi4ELi2ELb1EEENS1_24CollectiveEpilogueBwdGQAISA_fSD_Li256ELb0ELb1EEENS1_19SingleTileSchedulerILb0ELb0ELb0ELi128EEEEEEEEEvNT_6ParamsE$_ZN4cute3eso3ESOILb1ELb0EJNS_6LayoutINS_5tupleIJNS3_IJNS_1CILi1EEES5_EEEEEENS3_IJNS3_IJS5_NS4_ILi0EEEEEEEEEEENS_10ViewEngineINS_8smem_ptrIPN7cutlass9uint128_tEEEEEEEC2ERKSB_RKSI_,@function
        .size           $_ZN7cutlass13device_kernelIN5flash19enable_sm80_to_sm89INS1_16FlashAttnBwdSm80INS1_25CollectiveMainloopBwdSm80ILi2ELi2EN4cute5tupleIJNS5_1CILi64EEENS7_ILi128EEES8_EEENS_10bfloat16_tEfNS_4arch4Sm80ELb0ELb0ELb1ELb0ELb1ELb0ELb0ELb0ELi2ELi2ELi4ELi2ELb1EEENS1_24CollectiveEpilogueBwdGQAISA_fSD_Li256ELb0ELb1EEENS1_19SingleTileSchedulerILb0ELb0ELb0ELi128EEEEEEEEEvNT_6ParamsE$_ZN4cute3eso3ESOILb1ELb0EJNS_6LayoutINS_5tupleIJNS3_IJNS_1CILi1EEES5_EEEEEENS3_IJNS3_IJS5_NS4_ILi0EEEEEEEEEEENS_10ViewEngineINS_8smem_ptrIPN7cutlass9uint128_tEEEEEEEC2ERKSB_RKSI_,($_ZN7cutlass13device_kernelIN5flash19enable_sm80_to_sm89INS1_16FlashAttnBwdSm80INS1_25CollectiveMainloopBwdSm80ILi2ELi2EN4cute5tupleIJNS5_1CILi64EEENS7_ILi128EEES8_EEENS_10bfloat16_tEfNS_4arch4Sm80ELb0ELb0ELb1ELb0ELb1ELb0ELb0ELb0ELi2ELi2ELi4ELi2ELb1EEENS1_24CollectiveEpilogueBwdGQAISA_fSD_Li256ELb0ELb1EEENS1_19SingleTileSchedulerILb0ELb0ELb0ELi128EEEEEEEEEvNT_6ParamsE$_ZN4cute3eso3ESOILb1ELb0EJNS_6LayoutINS_5tupleIJNS3_IJNS_1CILi4EEENS4_ILi1EEEEEEEEENS3_IJNS3_IJS6_NS4_ILi0EEEEEEEEEEENS_10ViewEngineINS_8gmem_ptrIPKfEEEEEEC2ERKSC_RKSI_ - $_ZN7cutlass13device_kernelIN5flash19enable_sm80_to_sm89INS1_16FlashAttnBwdSm80INS1_25CollectiveMainloopBwdSm80ILi2ELi2EN4cute5tupleIJNS5_1CILi64EEENS7_ILi128EEES8_EEENS_10bfloat16_tEfNS_4arch4Sm80ELb0ELb0ELb1ELb0ELb1ELb0ELb0ELb0ELi2ELi2ELi4ELi2ELb1EEENS1_24CollectiveEpilogueBwdGQAISA_fSD_Li256ELb0ELb1EEENS1_19SingleTileSchedulerILb0ELb0ELb0ELi128EEEEEEEEEvNT_6ParamsE$_ZN4cute3eso3ESOILb1ELb0EJNS_6LayoutINS_5tupleIJNS3_IJNS_1CILi1EEES5_EEEEEENS3_IJNS3_IJS5_NS4_ILi0EEEEEEEEEEENS_10ViewEngineINS_8smem_ptrIPN7cutlass9uint128_tEEEEEEEC2ERKSB_RKSI_)
$_ZN7cutlass13device_kernelIN5flash19enable_sm80_to_sm89INS1_16FlashAttnBwdSm80INS1_25CollectiveMainloopBwdSm80ILi2ELi2EN4cute5tupleIJNS5_1CILi64EEENS7_ILi128EEES8_EEENS_10bfloat16_tEfNS_4arch4Sm80ELb0ELb0ELb1ELb0ELb1ELb0ELb0ELb0ELi2ELi2ELi4ELi2ELb1EEENS1_24CollectiveEpilogueBwdGQAISA_fSD_Li256ELb0ELb1EEENS1_19SingleTileSchedulerILb0ELb0ELb0ELi128EEEEEEEEEvNT_6ParamsE$_ZN4cute3eso3ESOILb1ELb0EJNS_6LayoutINS_5tupleIJNS3_IJNS_1CILi1EEES5_EEEEEENS3_IJNS3_IJS5_NS4_ILi0EEEEEEEEEEENS_10ViewEngineINS_8smem_ptrIPN7cutlass9uint128_tEEEEEEEC2ERKSB_RKSI_:
[----:B------:R-:W-:Y:S02]  /*6ad0*/  IADD3 R8, R4, -c[0x0][0x20], RZ ;  /* 0x8000080004087a10 */ /* 0x000fe40007ffe0ff */
[----:B------:R-:W-:-:S03]  /*6ae0*/  MOV R11, 0x0 ;  /* 0x00000000000b7802 */ /* 0x000fc60000000f00 */
[----:B------:R1:W-:Y:S01]  /*6af0*/  STL.64 [R8], R6 ;  /* 0x0000000608007387 */ /* 0x0003e20000100a00 */
[----:B------:R-:W-:Y:S05]  /*6b00*/  RET.REL.NODEC R10 `(_ZN7cutlass13device_kernelIN5flash19enable_sm80_to_sm89INS1_16FlashAttnBwdSm80INS1_25CollectiveMainloopBwdSm80ILi2ELi2EN4cute5tupleIJNS5_1CILi64EEENS7_ILi128EEES8_EEENS_10bfloat16_tEfNS_4arch4Sm80ELb0ELb0ELb1ELb0ELb1ELb0ELb0ELb0ELi2ELi2ELi4ELi2ELb1EEENS1_24CollectiveEpilogueBwdGQAISA_fSD_Li256ELb0ELb1EEENS1_19SingleTileSchedulerILb0ELb0ELb0ELi128EEEEEEEEEvNT_6ParamsE) ;  /* 0xffff94f00a007950 */ /* 0x000fea0003c3ffff */
        .type           $_ZN7cutlass13device_kernelIN5flash19enable_sm80_to_sm89INS1_16FlashAttnBwdSm80INS1_25CollectiveMainloopBwdSm80ILi2ELi2EN4cute5tupleIJNS5_1CILi64EEENS7_ILi128EEES8_EEENS_10bfloat16_tEfNS_4arch4Sm80ELb0ELb0ELb1ELb0ELb1ELb0ELb0ELb0ELi2ELi2ELi4ELi2ELb1EEENS1_24CollectiveEpilogueBwdGQAISA_fSD_Li256ELb0ELb1EEENS1_19SingleTileSchedulerILb0ELb0ELb0ELi128EEEEEEEEEvNT_6ParamsE$_ZN4cute3eso3ESOILb1ELb0EJNS_6LayoutINS_5tupleIJNS3_IJNS_1CILi4EEENS4_ILi1EEEEEEEEENS3_IJNS3_IJS6_NS4_ILi0EEEEEEEEEEENS_10ViewEngineINS_8gmem_ptrIPKfEEEEEEC2ERKSC_RKSI_,@function
        .size           $_ZN7cutlass13device_kernelIN5flash19enable_sm80_to_sm89INS1_16FlashAttnBwdSm80INS1_25CollectiveMainloopBwdSm80ILi2ELi2EN4cute5tupleIJNS5_1CILi64EEENS7_ILi128EEES8_EEENS_10bfloat16_tEfNS_4arch4Sm80ELb0ELb0ELb1ELb0ELb1ELb0ELb0ELb0ELi2ELi2ELi4ELi2ELb1EEENS1_24CollectiveEpilogueBwdGQAISA_fSD_Li256ELb0ELb1EEENS1_19SingleTileSchedulerILb0ELb0ELb0ELi128EEEEEEEEEvNT_6ParamsE$_ZN4cute3eso3ESOILb1ELb0EJNS_6LayoutINS_5tupleIJNS3_IJNS_1CILi4EEENS4_ILi1EEEEEEEEENS3_IJNS3_IJS6_NS4_ILi0EEEEEEEEEEENS_10ViewEngineINS_8gmem_ptrIPKfEEEEEEC2ERKSC_RKSI_,($_ZN7cutlass13device_kernelIN5flash19enable_sm80_to_sm89INS1_16FlashAttnBwdSm80INS1_25CollectiveMainloopBwdSm80ILi2ELi2EN4cute5tupleIJNS5_1CILi64EEENS7_ILi128EEES8_EEENS_10bfloat16_tEfNS_4arch4Sm80ELb0ELb0ELb1ELb0ELb1ELb0ELb0ELb0ELi2ELi2ELi4ELi2ELb1EEENS1_24CollectiveEpilogueBwdGQAISA_fSD_Li256ELb0ELb1EEENS1_19SingleTileSchedulerILb0ELb0ELb0ELi128EEEEEEEEEvNT_6ParamsE$_ZN4cute3eso3ESOILb1ELb0EJNS_6LayoutINS_5tupleIJNS3_IJNS_1CILi4EEENS4_ILi1EEEEEEEEENS3_IJNS3_IJS6_NS4_ILi0EEEEEEEEEEENS_10ViewEngineINS_8smem_ptrIPfEEEEEEC2ERKSC_RKSH_ - $_ZN7cutlass13device_kernelIN5flash19enable_sm80_to_sm89INS1_16FlashAttnBwdSm80INS1_25CollectiveMainloopBwdSm80ILi2ELi2EN4cute5tupleIJNS5_1CILi64EEENS7_ILi128EEES8_EEENS_10bfloat16_tEfNS_4arch4Sm80ELb0ELb0ELb1ELb0ELb1ELb0ELb0ELb0ELi2ELi2ELi4ELi2ELb1EEENS1_24CollectiveEpilogueBwdGQAISA_fSD_Li256ELb0ELb1EEENS1_19SingleTileSchedulerILb0ELb0ELb0ELi128EEEEEEEEEvNT_6ParamsE$_ZN4cute3eso3ESOILb1ELb0EJNS_6LayoutINS_5tupleIJNS3_IJNS_1CILi4EEENS4_ILi1EEEEEEEEENS3_IJNS3_IJS6_NS4_ILi0EEEEEEEEEEENS_10ViewEngineINS_8gmem_ptrIPKfEEEEEEC2ERKSC_RKSI_)
$_ZN7cutlass13device_kernelIN5flash19enable_sm80_to_sm89INS1_16FlashAttnBwdSm80INS1_25CollectiveMainloopBwdSm80ILi2ELi2EN4cute5tupleIJNS5_1CILi64EEENS7_ILi128EEES8_EEENS_10bfloat16_tEfNS_4arch4Sm80ELb0ELb0ELb1ELb0ELb1ELb0ELb0ELb0ELi2ELi2ELi4ELi2ELb1EEENS1_24CollectiveEpilogueBwdGQAISA_fSD_Li256ELb0ELb1EEENS1_19SingleTileSchedulerILb0ELb0ELb0ELi128EEEEEEEEEvNT_6ParamsE$_ZN4cute3eso3ESOILb1ELb0EJNS_6LayoutINS_5tupleIJNS3_IJNS_1CILi4EEENS4_ILi1EEEEEEEEENS3_IJNS3_IJS6_NS4_ILi0EEEEEEEEEEENS_10ViewEngineINS_8gmem_ptrIPKfEEEEEEC2ERKSC_RKSI_:
[----:B------:R-:W-:Y:S02]  /*6b10*/  IADD3 R10, R13, -c[0x0][0x20], RZ ;  /* 0x800008000d0a7a10 */ /* 0x000fe40007ffe0ff */
[----:B------:R-:W-:-:S03]  /*6b20*/  MOV R17, 0x0 ;  /* 0x0000000000117802 */ /* 0x000fc60000000f00 */
[----:B------:R1:W-:Y:S01]  /*6b30*/  STL.64 [R10], R6 ;  /* 0x000000060a007387 */ /* 0x0003e20000100a00 */
[----:B------:R-:W-:Y:S05]  /*6b40*/  RET.REL.NODEC R16 `(_ZN7cutlass13device_kernelIN5flash19enable_sm80_to_sm89INS1_16FlashAttnBwdSm80INS1_25CollectiveMainloopBwdSm80ILi2ELi2EN4cute5tupleIJNS5_1CILi64EEENS7_ILi128EEES8_EEENS_10bfloat16_tEfNS_4arch4Sm80ELb0ELb0ELb1ELb0ELb1ELb0ELb0ELb0ELi2ELi2ELi4ELi2ELb1EEENS1_24CollectiveEpilogueBwdGQAISA_fSD_Li256ELb0ELb1EEENS1_19SingleTileSchedulerILb0ELb0ELb0ELi128EEEEEEEEEvNT_6ParamsE) ;  /* 0xffff94b010007950 */ /* 0x000fea0003c3ffff */
        .type           $_ZN7cutlass13device_kernelIN5flash19enable_sm80_to_sm89INS1_16FlashAttnBwdSm80INS1_25CollectiveMainloopBwdSm80ILi2ELi2EN4cute5tupleIJNS5_1CILi64EEENS7_ILi128EEES8_EEENS_10bfloat16_tEfNS_4arch4Sm80ELb0ELb0ELb1ELb0ELb1ELb0ELb0ELb0ELi2ELi2ELi4ELi2ELb1EEENS1_24CollectiveEpilogueBwdGQAISA_fSD_Li256ELb0ELb1EEENS1_19SingleTileSchedulerILb0ELb0ELb0ELi128EEEEEEEEEvNT_6ParamsE$_ZN4cute3eso3ESOILb1ELb0EJNS_6LayoutINS_5tupleIJNS3_IJNS_1CILi4EEENS4_ILi1EEEEEEEEENS3_IJNS3_IJS6_NS4_ILi0EEEEEEEEEEENS_10ViewEngineINS_8smem_ptrIPfEEEEEEC2ERKSC_RKSH_,@function
        .size           $_ZN7cutlass13device_kernelIN5flash19enable_sm80_to_sm89INS1_16FlashAttnBwdSm80INS1_25CollectiveMainloopBwdSm80ILi2ELi2EN4cute5tupleIJNS5_1CILi64EEENS7_ILi128EEES8_EEENS_10bfloat16_tEfNS_4arch4Sm80ELb0ELb0ELb1ELb0ELb1ELb0ELb0ELb0ELi2ELi2ELi4ELi2ELb1EEENS1_24CollectiveEpilogueBwdGQAISA_fSD_Li256ELb0ELb1EEENS1_19SingleTileSchedulerILb0ELb0ELb0ELi128EEEEEEEEEvNT_6ParamsE$_ZN4cute3eso3ESOILb1ELb0EJNS_6LayoutINS_5tupleIJNS3_IJNS_1CILi4EEENS4_ILi1EEEEEEEEENS3_IJNS3_IJS6_NS4_ILi0EEEEEEEEEEENS_10ViewEngineINS_8smem_ptrIPfEEEEEEC2ERKSC_RKSH_,($_ZN7cutlass13device_kernelIN5flash19enable_sm80_to_sm89INS1_16FlashAttnBwdSm80INS1_25CollectiveMainloopBwdSm80ILi2ELi2EN4cute5tupleIJNS5_1CILi64EEENS7_ILi128EEES8_EEENS_10bfloat16_tEfNS_4arch4Sm80ELb0ELb0ELb1ELb0ELb1ELb0ELb0ELb0ELi2ELi2ELi4ELi2ELb1EEENS1_24CollectiveEpilogueBwdGQAISA_fSD_Li256ELb0ELb1EEENS1_19SingleTileSchedulerILb0ELb0ELb0ELi128EEEEEEEEEvNT_6ParamsE$_ZN4cute3eso3ESOILb1ELb0EJNS_6LayoutINS_5tupleIJNS3_IJNS_1CILi4EEENS4_ILi1EEEEEES6_EEENS3_IJNS3_IJS6_NS4_ILi0EEEEEES9_EEEEENS_10ViewEngineINS_8gmem_ptrIPKfEEEEEEC2ERKSC_RKSI_ - $_ZN7cutlass13device_kernelIN5flash19enable_sm80_to_sm89INS1_16FlashAttnBwdSm80INS1_25CollectiveMainloopBwdSm80ILi2ELi2EN4cute5tupleIJNS5_1CILi64EEENS7_ILi128EEES8_EEENS_10bfloat16_tEfNS_4arch4Sm80ELb0ELb0ELb1ELb0ELb1ELb0ELb0ELb0ELi2ELi2ELi4ELi2ELb1EEENS1_24CollectiveEpilogueBwdGQAISA_fSD_Li256ELb0ELb1EEENS1_19SingleTileSchedulerILb0ELb0ELb0ELi128EEEEEEEEEvNT_6ParamsE$_ZN4cute3eso3ESOILb1ELb0EJNS_6LayoutINS_5tupleIJNS3_IJNS_1CILi4EEENS4_ILi1EEEEEEEEENS3_IJNS3_IJS6_NS4_ILi0EEEEEEEEEEENS_10ViewEngineINS_8smem_ptrIPfEEEEEEC2ERKSC_RKSH_)
$_ZN7cutlass13device_kernelIN5flash19enable_sm80_to_sm89INS1_16FlashAttnBwdSm80INS1_25CollectiveMainloopBwdSm80ILi2ELi2EN4cute5tupleIJNS5_1CILi64EEENS7_ILi128EEES8_EEENS_10bfloat16_tEfNS_4arch4Sm80ELb0ELb0ELb1ELb0ELb1ELb0ELb0ELb0ELi2ELi2ELi4ELi2ELb1EEENS1_24CollectiveEpilogueBwdGQAISA_fSD_Li256ELb0ELb1EEENS1_19SingleTileSchedulerILb0ELb0ELb0ELi128EEEEEEEEEvNT_6ParamsE$_ZN4cute3eso3ESOILb1ELb0EJNS_6LayoutINS_5tupleIJNS3_IJNS_1CILi4EEENS4_ILi1EEEEEEEEENS3_IJNS3_IJS6_NS4_ILi0EEEEEEEEEEENS_10ViewEngineINS_8smem_ptrIPfEEEEEEC2ERKSC_RKSH_:
[----:B------:R-:W-:Y:S02]  /*6b50*/  IADD3 R8, R13, -c[0x0][0x20], RZ ;  /* 0x800008000d087a10 */ /* 0x000fe40007ffe0ff */
[----:B------:R-:W-:-:S03]  /*6b60*/  MOV R17, 0x0 ;  /* 0x0000000000117802 */ /* 0x000fc60000000f00 */
[----:B------:R1:W-:Y:S01]  /*6b70*/  STL.64 [R8], R6 ;  /* 0x0000000608007387 */ /* 0x0003e20000100a00 */
[----:B------:R-:W-:Y:S05]  /*6b80*/  RET.REL.NODEC R16 `(_ZN7cutlass13device_kernelIN5flash19enable_sm80_to_sm89INS1_16FlashAttnBwdSm80INS1_25CollectiveMainloopBwdSm80ILi2ELi2EN4cute5tupleIJNS5_1CILi64EEENS7_ILi128EEES8_EEENS_10bfloat16_tEfNS_4arch4Sm80ELb0ELb0ELb1ELb0ELb1ELb0ELb0ELb0ELi2ELi2ELi4ELi2ELb1EEENS1_24CollectiveEpilogueBwdGQAISA_fSD_Li256ELb0ELb1EEENS1_19SingleTileSchedulerILb0ELb0ELb0ELi128EEEEEEEEEvNT_6ParamsE) ;  /* 0xffff947010007950 */ /* 0x000fea0003c3ffff */
        .type           $_ZN7cutlass13device_kernelIN5flash19enable_sm80_to_sm89INS1_16FlashAttnBwdSm80INS1_25CollectiveMainloopBwdSm80ILi2ELi2EN4cute5tupleIJNS5_1CILi64EEENS7_ILi128EEES8_EEENS_10bfloat16_tEfNS_4arch4Sm80ELb0ELb0ELb1ELb0ELb1ELb0ELb0ELb0ELi2ELi2ELi4ELi2ELb1EEENS1_24CollectiveEpilogueBwdGQAISA_fSD_Li256ELb0ELb1EEENS1_19SingleTileSchedulerILb0ELb0ELb0ELi128EEEEEEEEEvNT_6ParamsE$_ZN4cute3eso3ESOILb1ELb0EJNS_6LayoutINS_5tupleIJNS3_IJNS_1CILi4EEENS4_ILi1EEEEEES6_EEENS3_IJNS3_IJS6_NS4_ILi0EEEEEES9_EEEEENS_10ViewEngineINS_8gmem_ptrIPKfEEEEEEC2ERKSC_RKSI_,@function
        .size           $_ZN7cutlass13device_kernelIN5flash19enable_sm80_to_sm89INS1_16FlashAttnBwdSm80INS1_25CollectiveMainloopBwdSm80ILi2ELi2EN4cute5tupleIJNS5_1CILi64EEENS7_ILi128EEES8_EEENS_10bfloat16_tEfNS_4arch4Sm80ELb0ELb0ELb1ELb0ELb1ELb0ELb0ELb0ELi2ELi2ELi4ELi2ELb1EEENS1_24CollectiveEpilogueBwdGQAISA_fSD_Li256ELb0ELb1EEENS1_19SingleTileSchedulerILb0ELb0ELb0ELi128EEEEEEEEEvNT_6ParamsE$_ZN4cute3eso3ESOILb1ELb0EJNS_6LayoutINS_5tupleIJNS3_IJNS_1CILi4EEENS4_ILi1EEEEEES6_EEENS3_IJNS3_IJS6_NS4_ILi0EEEEEES9_EEEEENS_10ViewEngineINS_8gmem_ptrIPKfEEEEEEC2ERKSC_RKSI_,($_ZN7cutlass13device_kernelIN5flash19enable_sm80_to_sm89INS1_16FlashAttnBwdSm80INS1_25CollectiveMainloopBwdSm80ILi2ELi2EN4cute5tupleIJNS5_1CILi64EEENS7_ILi128EEES8_EEENS_10bfloat16_tEfNS_4arch4Sm80ELb0ELb0ELb1ELb0ELb1ELb0ELb0ELb0ELi2ELi2ELi4ELi2ELb1EEENS1_24CollectiveEpilogueBwdGQAISA_fSD_Li256ELb0ELb1EEENS1_19SingleTileSchedulerILb0ELb0ELb0ELi128EEEEEEEEEvNT_6ParamsE$_ZN4cute3eso3ESOILb1ELb0EJNS_6LayoutINS_5tupleIJNS3_IJNS_1CILi4EEENS4_ILi1EEEEEES6_EEENS3_IJNS3_IJS6_NS4_ILi0EEEEEES9_EEEEENS_10ViewEngineINS_8smem_ptrIPfEEEEEEC2ERKSC_RKSH_ - $_ZN7cutlass13device_kernelIN5flash19enable_sm80_to_sm89INS1_16FlashAttnBwdSm80INS1_25CollectiveMainloopBwdSm80ILi2ELi2EN4cute5tupleIJNS5_1CILi64EEENS7_ILi128EEES8_EEENS_10bfloat16_tEfNS_4arch4Sm80ELb0ELb0ELb1ELb0ELb1ELb0ELb0ELb0ELi2ELi2ELi4ELi2ELb1EEENS1_24CollectiveEpilogueBwdGQAISA_fSD_Li256ELb0ELb1EEENS1_19SingleTileSchedulerILb0ELb0ELb0ELi128EEEEEEEEEvNT_6ParamsE$_ZN4cute3eso3ESOILb1ELb0EJNS_6LayoutINS_5tupleIJNS3_IJNS_1CILi4EEENS4_ILi1EEEEEES6_EEENS3_IJNS3_IJS6_NS4_ILi0EEEEEES9_EEEEENS_10ViewEngineINS_8gmem_ptrIPKfEEEEEEC2ERKSC_RKSI_)
$_ZN7cutlass13device_kernelIN5flash19enable_sm80_to_sm89INS1_16FlashAttnBwdSm80INS1_25CollectiveMainloopBwdSm80ILi2ELi2EN4cute5tupleIJNS5_1CILi64EEENS7_ILi128EEES8_EEENS_10bfloat16_tEfNS_4arch4Sm80ELb0ELb0ELb1ELb0ELb1ELb0ELb0ELb0ELi2ELi2ELi4ELi2ELb1EEENS1_24CollectiveEpilogueBwdGQAISA_fSD_Li256ELb0ELb1EEENS1_19SingleTileSchedulerILb0ELb0ELb0ELi128EEEEEEEEEvNT_6ParamsE$_ZN4cute3eso3ESOILb1ELb0EJNS_6LayoutINS_5tupleIJNS3_IJNS_1CILi4EEENS4_ILi1EEEEEES6_EEENS3_IJNS3_IJS6_NS4_ILi0EEEEEES9_EEEEENS_10ViewEngineINS_8gmem_ptrIPKfEEEEEEC2ERKSC_RKSI_:
[----:B------:R-:W-:Y:S02]  /*6b90*/  IADD3 R8, R4, -c[0x0][0x20], RZ ;  /* 0x8000080004087a10 */ /* 0x000fe40007ffe0ff */
[----:B------:R-:W-:-:S03]  /*6ba0*/  MOV R11, 0x0 ;  /* 0x00000000000b7802 */ /* 0x000fc60000000f00 */
[----:B------:R1:W-:Y:S01]  /*6bb0*/  STL.64 [R8], R6 ;  /* 0x0000000608007387 */ /* 0x0003e20000100a00 */
[----:B------:R-:W-:Y:S05]  /*6bc0*/  RET.REL.NODEC R10 `(_ZN7cutlass13device_kernelIN5flash19enable_sm80_to_sm89INS1_16FlashAttnBwdSm80INS1_25CollectiveMainloopBwdSm80ILi2ELi2EN4cute5tupleIJNS5_1CILi64EEENS7_ILi128EEES8_EEENS_10bfloat16_tEfNS_4arch4Sm80ELb0ELb0ELb1ELb0ELb1ELb0ELb0ELb0ELi2ELi2ELi4ELi2ELb1EEENS1_24CollectiveEpilogueBwdGQAISA_fSD_Li256ELb0ELb1EEENS1_19SingleTileSchedulerILb0ELb0ELb0ELi128EEEEEEEEEvNT_6ParamsE) ;  /* 0xffff94300a007950 */ /* 0x000fea0003c3ffff */
        .type           $_ZN7cutlass13device_kernelIN5flash19enable_sm80_to_sm89INS1_16FlashAttnBwdSm80INS1_25CollectiveMainloopBwdSm80ILi2ELi2EN4cute5tupleIJNS5_1CILi64EEENS7_ILi128EEES8_EEENS_10bfloat16_tEfNS_4arch4Sm80ELb0ELb0ELb1ELb0ELb1ELb0ELb0ELb0ELi2ELi2ELi4ELi2ELb1EEENS1_24CollectiveEpilogueBwdGQAISA_fSD_Li256ELb0ELb1EEENS1_19SingleTileSchedulerILb0ELb0ELb0ELi128EEEEEEEEEvNT_6ParamsE$_ZN4cute3eso3ESOILb1ELb0EJNS_6LayoutINS_5tupleIJNS3_IJNS_1CILi4EEENS4_ILi1EEEEEES6_EEENS3_IJNS3_IJS6_NS4_ILi0EEEEEES9_EEEEENS_10ViewEngineINS_8smem_ptrIPfEEEEEEC2ERKSC_RKSH_,@function
        .size           $_ZN7cutlass13device_kernelIN5flash19enable_sm80_to_sm89INS1_16FlashAttnBwdSm80INS1_25CollectiveMainloopBwdSm80ILi2ELi2EN4cute5tupleIJNS5_1CILi64EEENS7_ILi128EEES8_EEENS_10bfloat16_tEfNS_4arch4Sm80ELb0ELb0ELb1ELb0ELb1ELb0ELb0ELb0ELi2ELi2ELi4ELi2ELb1EEENS1_24CollectiveEpilogueBwdGQAISA_fSD_Li256ELb0ELb1EEENS1_19SingleTileSchedulerILb0ELb0ELb0ELi128EEEEEEEEEvNT_6ParamsE$_ZN4cute3eso3ESOILb1ELb0EJNS_6LayoutINS_5tupleIJNS3_IJNS_1CILi4EEENS4_ILi1EEEEEES6_EEENS3_IJNS3_IJS6_NS4_ILi0EEEEEES9_EEEEENS_10ViewEngineINS_8smem_ptrIPfEEEEEEC2ERKSC_RKSH_,($_ZN7cutlass13device_kernelIN5flash19enable_sm80_to_sm89INS1_16FlashAttnBwdSm80INS1_25CollectiveMainloopBwdSm80ILi2ELi2EN4cute5tupleIJNS5_1CILi64EEENS7_ILi128EEES8_EEENS_10bfloat16_tEfNS_4arch4Sm80ELb0ELb0ELb1ELb0ELb1ELb0ELb0ELb0ELi2ELi2ELi4ELi2ELb1EEENS1_24CollectiveEpilogueBwdGQAISA_fSD_Li256ELb0ELb1EEENS1_19SingleTileSchedulerILb0ELb0ELb0ELi128EEEEEEEEEvNT_6ParamsE$_ZN4cute3eso3ESOILb1ELb0EJNS_6LayoutINS_5tupleIJNS3_IJNS_1CILi4EEENS4_ILi1EEEEEES6_EEENS3_IJNS3_IJS6_NS4_ILi0EEEEEES9_EEEEEiEEC2ERKSC_RKi - $_ZN7cutlass13device_kernelIN5flash19enable_sm80_to_sm89INS1_16FlashAttnBwdSm80INS1_25CollectiveMainloopBwdSm80ILi2ELi2EN4cute5tupleIJNS5_1CILi64EEENS7_ILi128EEES8_EEENS_10bfloat16_tEfNS_4arch4Sm80ELb0ELb0ELb1ELb0ELb1ELb0ELb0ELb0ELi2ELi2ELi4ELi2ELb1EEENS1_24CollectiveEpilogueBwdGQAISA_fSD_Li256ELb0ELb1EEENS1_19SingleTileSchedulerILb0ELb0ELb0ELi128EEEEEEEEEvNT_6ParamsE$_ZN4cute3eso3ESOILb1ELb0EJNS_6LayoutINS_5tupleIJNS3_IJNS_1CILi4EEENS4_ILi1EEEEEES6_EEENS3_IJNS3_IJS6_NS4_ILi0EEEEEES9_EEEEENS_10ViewEngineINS_8smem_ptrIPfEEEEEEC2ERKSC_RKSH_)
$_ZN7cutlass13device_kernelIN5flash19enable_sm80_to_sm89INS1_16FlashAttnBwdSm80INS1_25CollectiveMainloopBwdSm80ILi2ELi2EN4cute5tupleIJNS5_1CILi64EEENS7_ILi128EEES8_EEENS_10bfloat16_tEfNS_4arch4Sm80ELb0ELb0ELb1ELb0ELb1ELb0ELb0ELb0ELi2ELi2ELi4ELi2ELb1EEENS1_24CollectiveEpilogueBwdGQAISA_fSD_Li256ELb0ELb1EEENS1_19SingleTileSchedulerILb0ELb0ELb0ELi128EEEEEEEEEvNT_6ParamsE$_ZN4cute3eso3ESOILb1ELb0EJNS_6LayoutINS_5tupleIJNS3_IJNS_1CILi4EEENS4_ILi1EEEEEES6_EEENS3_IJNS3_IJS6_NS4_ILi0EEEEEES9_EEEEENS_10ViewEngineINS_8smem_ptrIPfEEEEEEC2ERKSC_RKSH_:
[----:B------:R-:W-:Y:S02]  /*6bd0*/  IADD3 R8, R4, -c[0x0][0x20], RZ ;  /* 0x8000080004087a10 */ /* 0x000fe40007ffe0ff */
[----:B------:R-:W-:-:S03]  /*6be0*/  MOV R17, 0x0 ;  /* 0x0000000000117802 */ /* 0x000fc60000000f00 */
[----:B------:R1:W-:Y:S01]  /*6bf0*/  STL.64 [R8], R6 ;  /* 0x0000000608007387 */ /* 0x0003e20000100a00 */
[----:B------:R-:W-:Y:S05]  /*6c00*/  RET.REL.NODEC R16 `(_ZN7cutlass13device_kernelIN5flash19enable_sm80_to_sm89INS1_16FlashAttnBwdSm80INS1_25CollectiveMainloopBwdSm80ILi2ELi2EN4cute5tupleIJNS5_1CILi64EEENS7_ILi128EEES8_EEENS_10bfloat16_tEfNS_4arch4Sm80ELb0ELb0ELb1ELb0ELb1ELb0ELb0ELb0ELi2ELi2ELi4ELi2ELb1EEENS1_24CollectiveEpilogueBwdGQAISA_fSD_Li256ELb0ELb1EEENS1_19SingleTileSchedulerILb0ELb0ELb0ELi128EEEEEEEEEvNT_6ParamsE) ;  /* 0xffff93f010007950 */ /* 0x000fea0003c3ffff */
        .type           $_ZN7cutlass13device_kernelIN5flash19enable_sm80_to_sm89INS1_16FlashAttnBwdSm80INS1_25CollectiveMainloopBwdSm80ILi2ELi2EN4cute5tupleIJNS5_1CILi64EEENS7_ILi128EEES8_EEENS_10bfloat16_tEfNS_4arch4Sm80ELb0ELb0ELb1ELb0ELb1ELb0ELb0ELb0ELi2ELi2ELi4ELi2ELb1EEENS1_24CollectiveEpilogueBwdGQAISA_fSD_Li256ELb0ELb1EEENS1_19SingleTileSchedulerILb0ELb0ELb0ELi128EEEEEEEEEvNT_6ParamsE$_ZN4cute3eso3ESOILb1ELb0EJNS_6LayoutINS_5tupleIJNS3_IJNS_1CILi4EEENS4_ILi1EEEEEES6_EEENS3_IJNS3_IJS6_NS4_ILi0EEEEEES9_EEEEEiEEC2ERKSC_RKi,@function
        .size           $_ZN7cutlass13device_kernelIN5flash19enable_sm80_to_sm89INS1_16FlashAttnBwdSm80INS1_25CollectiveMainloopBwdSm80ILi2ELi2EN4cute5tupleIJNS5_1CILi64EEENS7_ILi128EEES8_EEENS_10bfloat16_tEfNS_4arch4Sm80ELb0ELb0ELb1ELb0ELb1ELb0ELb0ELb0ELi2ELi2ELi4ELi2ELb1EEENS1_24CollectiveEpilogueBwdGQAISA_fSD_Li256ELb0ELb1EEENS1_19SingleTileSchedulerILb0ELb0ELb0ELi128EEEEEEEEEvNT_6ParamsE$_ZN4cute3eso3ESOILb1ELb0EJNS_6LayoutINS_5tupleIJNS3_IJNS_1CILi4EEENS4_ILi1EEEEEES6_EEENS3_IJNS3_IJS6_NS4_ILi0EEEEEES9_EEEEEiEEC2ERKSC_RKi,($_ZN7cutlass13device_kernelIN5flash19enable_sm80_to_sm89INS1_16FlashAttnBwdSm80INS1_25CollectiveMainloopBwdSm80ILi2ELi2EN4cute5tupleIJNS5_1CILi64EEENS7_ILi128EEES8_EEENS_10bfloat16_tEfNS_4arch4Sm80ELb0ELb0ELb1ELb0ELb1ELb0ELb0ELb0ELi2ELi2ELi4ELi2ELb1EEENS1_24CollectiveEpilogueBwdGQAISA_fSD_Li256ELb0ELb1EEENS1_19SingleTileSchedulerILb0ELb0ELb0ELi128EEEEEEEEEvNT_6ParamsE$_ZN4cute3eso3ESOILb1ELb0EJNS_6LayoutINS_5tupleIJNS3_IJNS_1CILi8EEENS4_ILi1EEEEEEEEENS3_IJNS3_IJS6_NS4_ILi0EEEEEEEEEEENS_10ViewEngineINS_8gmem_ptrIPKN7cutlass10bfloat16_tEEEEEEEC2ERKSC_RKSK_ - $_ZN7cutlass13device_kernelIN5flash19enable_sm80_to_sm89INS1_16FlashAttnBwdSm80INS1_25CollectiveMainloopBwdSm80ILi2ELi2EN4cute5tupleIJNS5_1CILi64EEENS7_ILi128EEES8_EEENS_10bfloat16_tEfNS_4arch4Sm80ELb0ELb0ELb1ELb0ELb1ELb0ELb0ELb0ELi2ELi2ELi4ELi2ELb1EEENS1_24CollectiveEpilogueBwdGQAISA_fSD_Li256ELb0ELb1EEENS1_19SingleTileSchedulerILb0ELb0ELb0ELi128EEEEEEEEEvNT_6ParamsE$_ZN4cute3eso3ESOILb1ELb0EJNS_6LayoutINS_5tupleIJNS3_IJNS_1CILi4EEENS4_ILi1EEEEEES6_EEENS3_IJNS3_IJS6_NS4_ILi0EEEEEES9_EEEEEiEEC2ERKSC_RKi)
$_ZN7cutlass13device_kernelIN5flash19enable_sm80_to_sm89INS1_16FlashAttnBwdSm80INS1_25CollectiveMainloopBwdSm80ILi2ELi2EN4cute5tupleIJNS5_1CILi64EEENS7_ILi128EEES8_EEENS_10bfloat16_tEfNS_4arch4Sm80ELb0ELb0ELb1ELb0ELb1ELb0ELb0ELb0ELi2ELi2ELi4ELi2ELb1EEENS1_24CollectiveEpilogueBwdGQAISA_fSD_Li256ELb0ELb1EEENS1_19SingleTileSchedulerILb0ELb0ELb0ELi128EEEEEEEEEvNT_6ParamsE$_ZN4cute3eso3ESOILb1ELb0EJNS_6LayoutINS_5tupleIJNS3_IJNS_1CILi4EEENS4_ILi1EEEEEES6_EEENS3_IJNS3_IJS6_NS4_ILi0EEEEEES9_EEEEEiEEC2ERKSC_RKi:
[----:B------:R-:W-:Y:S02]  /*6c10*/  IADD3 R6, R4, -c[0x0][0x20], RZ ;  /* 0x8000080004067a10 */ /* 0x000fe40007ffe0ff */
[----:B------:R-:W-:-:S03]  /*6c20*/  MOV R9, 0x0 ;  /* 0x0000000000097802 */ /* 0x000fc60000000f00 */
[----:B------:R1:W-:Y:S01]  /*6c30*/  STL [R6], R7 ;  /* 0x0000000706007387 */ /* 0x0003e20000100800 */
[----:B------:R-:W-:Y:S05]  /*6c40*/  RET.REL.NODEC R8 `(_ZN7cutlass13device_kernelIN5flash19enable_sm80_to_sm89INS1_16FlashAttnBwdSm80INS1_25CollectiveMainloopBwdSm80ILi2ELi2EN4cute5tupleIJNS5_1CILi64EEENS7_ILi128EEES8_EEENS_10bfloat16_tEfNS_4arch4Sm80ELb0ELb0ELb1ELb0ELb1ELb0ELb0ELb0ELi2ELi2ELi4ELi2ELb1EEENS1_24CollectiveEpilogueBwdGQAISA_fSD_Li256ELb0ELb1EEENS1_19SingleTileSchedulerILb0ELb0ELb0ELi128EEEEEEEEEvNT_6ParamsE) ;  /* 0xffff93b008007950 */ /* 0x000fea0003c3ffff */
        .type           $_ZN7cutlass13device_kernelIN5flash19enable_sm80_to_sm89INS1_16FlashAttnBwdSm80INS1_25CollectiveMainloopBwdSm80ILi2ELi2EN4cute5tupleIJNS5_1CILi64EEENS7_ILi128EEES8_EEENS_10bfloat16_tEfNS_4arch4Sm80ELb0ELb0ELb1ELb0ELb1ELb0ELb0ELb0ELi2ELi2ELi4ELi2ELb1EEENS1_24CollectiveEpilogueBwdGQAISA_fSD_Li256ELb0ELb1EEENS1_19SingleTileSchedulerILb0ELb0ELb0ELi128EEEEEEEEEvNT_6ParamsE$_ZN4cute3eso3ESOILb1ELb0EJNS_6LayoutINS_5tupleIJNS3_IJNS_1CILi8EEENS4_ILi1EEEEEEEEENS3_IJNS3_IJS6_NS4_ILi0EEEEEEEEEEENS_10ViewEngineINS_8gmem_ptrIPKN7cutlass10bfloat16_tEEEEEEEC2ERKSC_RKSK_,@function
        .size           $_ZN7cutlass13device_kernelIN5flash19enable_sm80_to_sm89INS1_16FlashAttnBwdSm80INS1_25CollectiveMainloopBwdSm80ILi2ELi2EN4cute5tupleIJNS5_1CILi64EEENS7_ILi128EEES8_EEENS_10bfloat16_tEfNS_4arch4Sm80ELb0ELb0ELb1ELb0ELb1ELb0ELb0ELb0ELi2ELi2ELi4ELi2ELb1EEENS1_24CollectiveEpilogueBwdGQAISA_fSD_Li256ELb0ELb1EEENS1_19SingleTileSchedulerILb0ELb0ELb0ELi128EEEEEEEEEvNT_6ParamsE$_ZN4cute3eso3ESOILb1ELb0EJNS_6LayoutINS_5tupleIJNS3_IJNS_1CILi8EEENS4_ILi1EEEEEEEEENS3_IJNS3_IJS6_NS4_ILi0EEEEEEEEEEENS_10ViewEngineINS_8gmem_ptrIPKN7cutlass10bfloat16_tEEEEEEEC2ERKSC_RKSK_,($_ZN7cutlass13device_kernelIN5flash19enable_sm80_to_sm89INS1_16FlashAttnBwdSm80INS1_25CollectiveMainloopBwdSm80ILi2ELi2EN4cute5tupleIJNS5_1CILi64EEENS7_ILi128EEES8_EEENS_10bfloat16_tEfNS_4arch4Sm80ELb0ELb0ELb1ELb0ELb1ELb0ELb0ELb0ELi2ELi2ELi4ELi2ELb1EEENS1_24CollectiveEpilogueBwdGQAISA_fSD_Li256ELb0ELb1EEENS1_19SingleTileSchedulerILb0ELb0ELb0ELi128EEEEEEEEEvNT_6ParamsE$_ZN4cute3eso3ESOILb1ELb0EJNS_6LayoutINS_5tupleIJNS3_IJNS_1CILi8EEENS4_ILi1EEEEEEEEENS3_IJNS3_IJS6_NS4_ILi0EEEEEEEEEEENS_10ViewEngineINS_8smem_ptrIPN7cutlass10bfloat16_tEEEEEEEC2ERKSC_RKSJ_ - $_ZN7cutlass13device_kernelIN5flash19enable_sm80_to_sm89INS1_16FlashAttnBwdSm80INS1_25CollectiveMainloopBwdSm80ILi2ELi2EN4cute5tupleIJNS5_1CILi64EEENS7_ILi128EEES8_EEENS_10bfloat16_tEfNS_4arch4Sm80ELb0ELb0ELb1ELb0ELb1ELb0ELb0ELb0ELi2ELi2ELi4ELi2ELb1EEENS1_24CollectiveEpilogueBwdGQAISA_fSD_Li256ELb0ELb1EEENS1_19SingleTileSchedulerILb0ELb0ELb0ELi128EEEEEEEEEvNT_6ParamsE$_ZN4cute3eso3ESOILb1ELb0EJNS_6LayoutINS_5tupleIJNS3_IJNS_1CILi8EEENS4_ILi1EEEEEEEEENS3_IJNS3_IJS6_NS4_ILi0EEEEEEEEEEENS_10ViewEngineINS_8gmem_ptrIPKN7cutlass10bfloat16_tEEEEEEEC2ERKSC_RKSK_)
$_ZN7cutlass13device_kernelIN5flash19enable_sm80_to_sm89INS1_16FlashAttnBwdSm80INS1_25CollectiveMainloopBwdSm80ILi2ELi2EN4cute5tupleIJNS5_1CILi64EEENS7_ILi128EEES8_EEENS_10bfloat16_tEfNS_4arch4Sm80ELb0ELb0ELb1ELb0ELb1ELb0ELb0ELb0ELi2ELi2ELi4ELi2ELb1EEENS1_24CollectiveEpilogueBwdGQAISA_fSD_Li256ELb0ELb1EEENS1_19SingleTileSchedulerILb0ELb0ELb0ELi128EEEEEEEEEvNT_6ParamsE$_ZN4cute3eso3ESOILb1ELb0EJNS_6LayoutINS_5tupleIJNS3_IJNS_1CILi8EEENS4_ILi1EEEEEEEEENS3_IJNS3_IJS6_NS4_ILi0EEEEEEEEEEENS_10ViewEngineINS_8gmem_ptrIPKN7cutlass10bfloat16_tEEEEEEEC2ERKSC_RKSK_:
[----:B------:R-:W-:Y:S02]  /*6c50*/  IADD3 R8, R4, -c[0x0][0x20], RZ ;  /* 0x8000080004087a10 */ /* 0x000fe40007ffe0ff */
[----:B------:R-:W-:-:S03]  /*6c60*/  MOV R11, 0x0 ;  /* 0x00000000000b7802 */ /* 0x000fc60000000f00 */
[----:B------:R1:W-:Y:S01]  /*6c70*/  STL.64 [R8], R6 ;  /* 0x0000000608007387 */ /* 0x0003e20000100a00 */
[----:B------:R-:W-:Y:S05]  /*6c80*/  RET.REL.NODEC R10 `(_ZN7cutlass13device_kernelIN5flash19enable_sm80_to_sm89INS1_16FlashAttnBwdSm80INS1_25CollectiveMainloopBwdSm80ILi2ELi2EN4cute5tupleIJNS5_1CILi64EEENS7_ILi128EEES8_EEENS_10bfloat16_tEfNS_4arch4Sm80ELb0ELb0ELb1ELb0ELb1ELb0ELb0ELb0ELi2ELi2ELi4ELi2ELb1EEENS1_24CollectiveEpilogueBwdGQAISA_fSD_Li256ELb0ELb1EEENS1_19SingleTileSchedulerILb0ELb0ELb0ELi128EEEEEEEEEvNT_6ParamsE) ;  /* 0xffff93700a007950 */ /* 0x000fea0003c3ffff */
        .type           $_ZN7cutlass13device_kernelIN5flash19enable_sm80_to_sm89INS1_16FlashAttnBwdSm80INS1_25CollectiveMainloopBwdSm80ILi2ELi2EN4cute5tupleIJNS5_1CILi64EEENS7_ILi128EEES8_EEENS_10bfloat16_tEfNS_4arch4Sm80ELb0ELb0ELb1ELb0ELb1ELb0ELb0ELb0ELi2ELi2ELi4ELi2ELb1EEENS1_24CollectiveEpilogueBwdGQAISA_fSD_Li256ELb0ELb1EEENS1_19SingleTileSchedulerILb0ELb0ELb0ELi128EEEEEEEEEvNT_6ParamsE$_ZN4cute3eso3ESOILb1ELb0EJNS_6LayoutINS_5tupleIJNS3_IJNS_1CILi8EEENS4_ILi1EEEEEEEEENS3_IJNS3_IJS6_NS4_ILi0EEEEEEEEEEENS_10ViewEngineINS_8smem_ptrIPN7cutlass10bfloat16_tEEEEEEEC2ERKSC_RKSJ_,@function
        .size           $_ZN7cutlass13device_kernelIN5flash19enable_sm80_to_sm89INS1_16FlashAttnBwdSm80INS1_25CollectiveMainloopBwdSm80ILi2ELi2EN4cute5tupleIJNS5_1CILi64EEENS7_ILi128EEES8_EEENS_10bfloat16_tEfNS_4arch4Sm80ELb0ELb0ELb1ELb0ELb1ELb0ELb0ELb0ELi2ELi2ELi4ELi2ELb1EEENS1_24CollectiveEpilogueBwdGQAISA_fSD_Li256ELb0ELb1EEENS1_19SingleTileSchedulerILb0ELb0ELb0ELi128EEEEEEEEEvNT_6ParamsE$_ZN4cute3eso3ESOILb1ELb0EJNS_6LayoutINS_5tupleIJNS3_IJNS_1CILi8EEENS4_ILi1EEEEEEEEENS3_IJNS3_IJS6_NS4_ILi0EEEEEEEEEEENS_10ViewEngineINS_8smem_ptrIPN7cutlass10bfloat16_tEEEEEEEC2ERKSC_RKSJ_,($_ZN7cutlass13device_kernelIN5flash19enable_sm80_to_sm89INS1_16FlashAttnBwdSm80INS1_25CollectiveMainloopBwdSm80ILi2ELi2EN4cute5tupleIJNS5_1CILi64EEENS7_ILi128EEES8_EEENS_10bfloat16_tEfNS_4arch4Sm80ELb0ELb0ELb1ELb0ELb1ELb0ELb0ELb0ELi2ELi2ELi4ELi2ELb1EEENS1_24CollectiveEpilogueBwdGQAISA_fSD_Li256ELb0ELb1EEENS1_19SingleTileSchedulerILb0ELb0ELb0ELi128EEEEEEEEEvNT_6ParamsE$_ZN4cute3eso3ESOILb1ELb0EJNS_6LayoutINS_5tupleIJNS3_IJNS_1CILi8EEENS4_ILi1EEEEEEEEENS3_IJNS3_IJS6_NS4_ILi0EEEEEEEEEEEiEEC2ERKSC_RKi - $_ZN7cutlass13device_kernelIN5flash19enable_sm80_to_sm89INS1_16FlashAttnBwdSm80INS1_25CollectiveMainloopBwdSm80ILi2ELi2EN4cute5tupleIJNS5_1CILi64EEENS7_ILi128EEES8_EEENS_10bfloat16_tEfNS_4arch4Sm80ELb0ELb0ELb1ELb0ELb1ELb0ELb0ELb0ELi2ELi2ELi4ELi2ELb1EEENS1_24CollectiveEpilogueBwdGQAISA_fSD_Li256ELb0ELb1EEENS1_19SingleTileSchedulerILb0ELb0ELb0ELi128EEEEEEEEEvNT_6ParamsE$_ZN4cute3eso3ESOILb1ELb0EJNS_6LayoutINS_5tupleIJNS3_IJNS_1CILi8EEENS4_ILi1EEEEEEEEENS3_IJNS3_IJS6_NS4_ILi0EEEEEEEEEEENS_10ViewEngineINS_8smem_ptrIPN7cutlass10bfloat16_tEEEEEEEC2ERKSC_RKSJ_)
$_ZN7cutlass13device_kernelIN5flash19enable_sm80_to_sm89INS1_16FlashAttnBwdSm80INS1_25CollectiveMainloopBwdSm80ILi2ELi2EN4cute5tupleIJNS5_1CILi64EEENS7_ILi128EEES8_EEENS_10bfloat16_tEfNS_4arch4Sm80ELb0ELb0ELb1ELb0ELb1ELb0ELb0ELb0ELi2ELi2ELi4ELi2ELb1EEENS1_24CollectiveEpilogueBwdGQAISA_fSD_Li256ELb0ELb1EEENS1_19SingleTileSchedulerILb0ELb0ELb0ELi128EEEEEEEEEvNT_6ParamsE$_ZN4cute3eso3ESOILb1ELb0EJNS_6LayoutINS_5tupleIJNS3_IJNS_1CILi8EEENS4_ILi1EEEEEEEEENS3_IJNS3_IJS6_NS4_ILi0EEEEEEEEEEENS_10ViewEngineINS_8smem_ptrIPN7cutlass10bfloat16_tEEEEEEEC2ERKSC_RKSJ_:
[----:B------:R-:W-:Y:S01]  /*6c90*/  IADD3 R8, R4, -c[0x0][0x20], RZ ;  /* 0x8000080004087a10 */ /* 0x000fe20007ffe0ff */
[----:B------:R-:W-:Y:S01]  /*6ca0*/  IMAD.MOV.U32 R128, RZ, RZ, R16 ;  /* 0x000000ffff807224 */ /* 0x000fe200078e0010 */
[----:B------:R-:W-:-:S03]  /*6cb0*/  MOV R129, 0x0 ;  /* 0x0000000000817802 */ /* 0x000fc60000000f00 */
[----:B------:R1:W-:Y:S01]  /*6cc0*/  STL.64 [R8], R6 ;  /* 0x0000000608007387 */ /* 0x0003e20000100a00 */
[----:B------:R-:W-:Y:S05]  /*6cd0*/  RET.REL.NODEC R128 `(_ZN7cutlass13device_kernelIN5flash19enable_sm80_to_sm89INS1_16FlashAttnBwdSm80INS1_25CollectiveMainloopBwdSm80ILi2ELi2EN4cute5tupleIJNS5_1CILi64EEENS7_ILi128EEES8_EEENS_10bfloat16_tEfNS_4arch4Sm80ELb0ELb0ELb1ELb0ELb1ELb0ELb0ELb0ELi2ELi2ELi4ELi2ELb1EEENS1_24CollectiveEpilogueBwdGQAISA_fSD_Li256ELb0ELb1EEENS1_19SingleTileSchedulerILb0ELb0ELb0ELi128EEEEEEEEEvNT_6ParamsE) ;  /* 0xffff932080007950 */ /* 0x000fea0003c3ffff */
        .type           $_ZN7cutlass13device_kernelIN5flash19enable_sm80_to_sm89INS1_16FlashAttnBwdSm80INS1_25CollectiveMainloopBwdSm80ILi2ELi2EN4cute5tupleIJNS5_1CILi64EEENS7_ILi128EEES8_EEENS_10bfloat16_tEfNS_4arch4Sm80ELb0ELb0ELb1ELb0ELb1ELb0ELb0ELb0ELi2ELi2ELi4ELi2ELb1EEENS1_24CollectiveEpilogueBwdGQAISA_fSD_Li256ELb0ELb1EEENS1_19SingleTileSchedulerILb0ELb0ELb0ELi128EEEEEEEEEvNT_6ParamsE$_ZN4cute3eso3ESOILb1ELb0EJNS_6LayoutINS_5tupleIJNS3_IJNS_1CILi8EEENS4_ILi1EEEEEEEEENS3_IJNS3_IJS6_NS4_ILi0EEEEEEEEEEEiEEC2ERKSC_RKi,@function
        .size           $_ZN7cutlass13device_kernelIN5flash19enable_sm80_to_sm89INS1_16FlashAttnBwdSm80INS1_25CollectiveMainloopBwdSm80ILi2ELi2EN4cute5tupleIJNS5_1CILi64EEENS7_ILi128EEES8_EEENS_10bfloat16_tEfNS_4arch4Sm80ELb0ELb0ELb1ELb0ELb1ELb0ELb0ELb0ELi2ELi2ELi4ELi2ELb1EEENS1_24CollectiveEpilogueBwdGQAISA_fSD_Li256ELb0ELb1EEENS1_19SingleTileSchedulerILb0ELb0ELb0ELi128EEEEEEEEEvNT_6ParamsE$_ZN4cute3eso3ESOILb1ELb0EJNS_6LayoutINS_5tupleIJNS3_IJNS_1CILi8EEENS4_ILi1EEEEEEEEENS3_IJNS3_IJS6_NS4_ILi0EEEEEEEEEEEiEEC2ERKSC_RKi,($_ZN7cutlass13device_kernelIN5flash19enable_sm80_to_sm89INS1_16FlashAttnBwdSm80INS1_25CollectiveMainloopBwdSm80ILi2ELi2EN4cute5tupleIJNS5_1CILi64EEENS7_ILi128EEES8_EEENS_10bfloat16_tEfNS_4arch4Sm80ELb0ELb0ELb1ELb0ELb1ELb0ELb0ELb0ELi2ELi2ELi4ELi2ELb1EEENS1_24CollectiveEpilogueBwdGQAISA_fSD_Li256ELb0ELb1EEENS1_19SingleTileSchedulerILb0ELb0ELb0ELi128EEEEEEEEEvNT_6ParamsE$_ZN4cute3eso3ESOILb1ELb0EJNS_6LayoutINS_5tupleIJNS3_IJNS_1CILi8EEENS4_ILi1EEEEEEEEENS3_IJNS3_IJS6_NS4_ILi0EEEEEEEEEEElEEC2ERKSC_RKl - $_ZN7cutlass13device_kernelIN5flash19enable_sm80_to_sm89INS1_16FlashAttnBwdSm80INS1_25CollectiveMainloopBwdSm80ILi2ELi2EN4cute5tupleIJNS5_1CILi64EEENS7_ILi128EEES8_EEENS_10bfloat16_tEfNS_4arch4Sm80ELb0ELb0ELb1ELb0ELb1ELb0ELb0ELb0ELi2ELi2ELi4ELi2ELb1EEENS1_24CollectiveEpilogueBwdGQAISA_fSD_Li256ELb0ELb1EEENS1_19SingleTileSchedulerILb0ELb0ELb0ELi128EEEEEEEEEvNT_6ParamsE$_ZN4cute3eso3ESOILb1ELb0EJNS_6LayoutINS_5tupleIJNS3_IJNS_1CILi8EEENS4_ILi1EEEEEEEEENS3_IJNS3_IJS6_NS4_ILi0EEEEEEEEEEEiEEC2ERKSC_RKi)
$_ZN7cutlass13device_kernelIN5flash19enable_sm80_to_sm89INS1_16FlashAttnBwdSm80INS1_25CollectiveMainloopBwdSm80ILi2ELi2EN4cute5tupleIJNS5_1CILi64EEENS7_ILi128EEES8_EEENS_10bfloat16_tEfNS_4arch4Sm80ELb0ELb0ELb1ELb0ELb1ELb0ELb0ELb0ELi2ELi2ELi4ELi2ELb1EEENS1_24CollectiveEpilogueBwdGQAISA_fSD_Li256ELb0ELb1EEENS1_19SingleTileSchedulerILb0ELb0ELb0ELi128EEEEEEEEEvNT_6ParamsE$_ZN4cute3eso3ESOILb1ELb0EJNS_6LayoutINS_5tupleIJNS3_IJNS_1CILi8EEENS4_ILi1EEEEEEEEENS3_IJNS3_IJS6_NS4_ILi0EEEEEEEEEEEiEEC2ERKSC_RKi:
[----:B------:R-:W-:Y:S02]  /*6ce0*/  IADD3 R6, R4, -c[0x0][0x20], RZ ;  /* 0x8000080004067a10 */ /* 0x000fe40007ffe0ff */
[----:B------:R-:W-:-:S03]  /*6cf0*/  MOV R9, 0x0 ;  /* 0x0000000000097802 */ /* 0x000fc60000000f00 */
[----:B------:R1:W-:Y:S01]  /*6d00*/  STL [R6], R7 ;  /* 0x0000000706007387 */ /* 0x0003e20000100800 */
[----:B------:R-:W-:Y:S05]  /*6d10*/  RET.REL.NODEC R8 `(_ZN7cutlass13device_kernelIN5flash19enable_sm80_to_sm89INS1_16FlashAttnBwdSm80INS1_25CollectiveMainloopBwdSm80ILi2ELi2EN4cute5tupleIJNS5_1CILi64EEENS7_ILi128EEES8_EEENS_10bfloat16_tEfNS_4arch4Sm80ELb0ELb0ELb1ELb0ELb1ELb0ELb0ELb0ELi2ELi2ELi4ELi2ELb1EEENS1_24CollectiveEpilogueBwdGQAISA_fSD_Li256ELb0ELb1EEENS1_19SingleTileSchedulerILb0ELb0ELb0ELi128EEEEEEEEEvNT_6ParamsE) ;  /* 0xffff92e008007950 */ /* 0x000fea0003c3ffff */
        .type           $_ZN7cutlass13device_kernelIN5flash19enable_sm80_to_sm89INS1_16FlashAttnBwdSm80INS1_25CollectiveMainloopBwdSm80ILi2ELi2EN4cute5tupleIJNS5_1CILi64EEENS7_ILi128EEES8_EEENS_10bfloat16_tEfNS_4arch4Sm80ELb0ELb0ELb1ELb0ELb1ELb0ELb0ELb0ELi2ELi2ELi4ELi2ELb1EEENS1_24CollectiveEpilogueBwdGQAISA_fSD_Li256ELb0ELb1EEENS1_19SingleTileSchedulerILb0ELb0ELb0ELi128EEEEEEEEEvNT_6ParamsE$_ZN4cute3eso3ESOILb1ELb0EJNS_6LayoutINS_5tupleIJNS3_IJNS_1CILi8EEENS4_ILi1EEEEEEEEENS3_IJNS3_IJS6_NS4_ILi0EEEEEEEEEEElEEC2ERKSC_RKl,@function
        .size           $_ZN7cutlass13device_kernelIN5flash19enable_sm80_to_sm89INS1_16FlashAttnBwdSm80INS1_25CollectiveMainloopBwdSm80ILi2ELi2EN4cute5tupleIJNS5_1CILi64EEENS7_ILi128EEES8_EEENS_10bfloat16_tEfNS_4arch4Sm80ELb0ELb0ELb1ELb0ELb1ELb0ELb0ELb0ELi2ELi2ELi4ELi2ELb1EEENS1_24CollectiveEpilogueBwdGQAISA_fSD_Li256ELb0ELb1EEENS1_19SingleTileSchedulerILb0ELb0ELb0ELi128EEEEEEEEEvNT_6ParamsE$_ZN4cute3eso3ESOILb1ELb0EJNS_6LayoutINS_5tupleIJNS3_IJNS_1CILi8EEENS4_ILi1EEEEEEEEENS3_IJNS3_IJS6_NS4_ILi0EEEEEEEEEEElEEC2ERKSC_RKl,($_ZN7cutlass13device_kernelIN5flash19enable_sm80_to_sm89INS1_16FlashAttnBwdSm80INS1_25CollectiveMainloopBwdSm80ILi2ELi2EN4cute5tupleIJNS5_1CILi64EEENS7_ILi128EEES8_EEENS_10bfloat16_tEfNS_4arch4Sm80ELb0ELb0ELb1ELb0ELb1ELb0ELb0ELb0ELi2ELi2ELi4ELi2ELb1EEENS1_24CollectiveEpilogueBwdGQAISA_fSD_Li256ELb0ELb1EEENS1_19SingleTileSchedulerILb0ELb0ELb0ELi128EEEEEEEEEvNT_6ParamsE$_ZN4cute3eso3ESOILb1ELb0EJNS_6LayoutINS_5tupleIJNS3_IJNS_1CILi8EEENS4_ILi1EEEEEENS4_ILi2EEES6_EEENS3_IJNS3_IJS6_NS4_ILi0EEEEEENS4_ILi2048EEESA_EEEEENS_10ViewEngineINS_8smem_ptrIPN7cutlass10bfloat16_tEEEEEEEC2ERKSE_RKSL_ - $_ZN7cutlass13device_kernelIN5flash19enable_sm80_to_sm89INS1_16FlashAttnBwdSm80INS1_25CollectiveMainloopBwdSm80ILi2ELi2EN4cute5tupleIJNS5_1CILi64EEENS7_ILi128EEES8_EEENS_10bfloat16_tEfNS_4arch4Sm80ELb0ELb0ELb1ELb0ELb1ELb0ELb0ELb0ELi2ELi2ELi4ELi2ELb1EEENS1_24CollectiveEpilogueBwdGQAISA_fSD_Li256ELb0ELb1EEENS1_19SingleTileSchedulerILb0ELb0ELb0ELi128EEEEEEEEEvNT_6ParamsE$_ZN4cute3eso3ESOILb1ELb0EJNS_6LayoutINS_5tupleIJNS3_IJNS_1CILi8EEENS4_ILi1EEEEEEEEENS3_IJNS3_IJS6_NS4_ILi0EEEEEEEEEEElEEC2ERKSC_RKl)
$_ZN7cutlass13device_kernelIN5flash19enable_sm80_to_sm89INS1_16FlashAttnBwdSm80INS1_25CollectiveMainloopBwdSm80ILi2ELi2EN4cute5tupleIJNS5_1CILi64EEENS7_ILi128EEES8_EEENS_10bfloat16_tEfNS_4arch4Sm80ELb0ELb0ELb1ELb0ELb1ELb0ELb0ELb0ELi2ELi2ELi4ELi2ELb1EEENS1_24CollectiveEpilogueBwdGQAISA_fSD_Li256ELb0ELb1EEENS1_19SingleTileSchedulerILb0ELb0ELb0ELi128EEEEEEEEEvNT_6ParamsE$_ZN4cute3eso3ESOILb1ELb0EJNS_6LayoutINS_5tupleIJNS3_IJNS_1CILi8EEENS4_ILi1EEEEEEEEENS3_IJNS3_IJS6_NS4_ILi0EEEEEEEEEEElEEC2ERKSC_RKl:
[----:B------:R-:W-:Y:S01]  /*6d20*/  IADD3 R6, R4, -c[0x0][0x20], RZ ;  /* 0x8000080004067a10 */ /* 0x000fe20007ffe0ff */
[----:B------:R-:W-:Y:S01]  /*6d30*/  IMAD.MOV.U32 R11, RZ, RZ, R7 ;  /* 0x000000ffff0b7224 */ /* 0x000fe200078e0007 */
[----:B------:R-:W-:-:S04]  /*6d40*/  MOV R9, 0x0 ;  /* 0x0000000000097802 */ /* 0x000fc80000000f00 */
[----:B------:R1:W-:Y:S01]  /*6d50*/  STL.64 [R6], R10 ;  /* 0x0000000a06007387 */ /* 0x0003e20000100a00 */
[----:B------:R-:W-:Y:S05]  /*6d60*/  RET.REL.NODEC R8 `(_ZN7cutlass13device_kernelIN5flash19enable_sm80_to_sm89INS1_16FlashAttnBwdSm80INS1_25CollectiveMainloopBwdSm80ILi2ELi2EN4cute5tupleIJNS5_1CILi64EEENS7_ILi128EEES8_EEENS_10bfloat16_tEfNS_4arch4Sm80ELb0ELb0ELb1ELb0ELb1ELb0ELb0ELb0ELi2ELi2ELi4ELi2ELb1EEENS1_24CollectiveEpilogueBwdGQAISA_fSD_Li256ELb0ELb1EEENS1_19SingleTileSchedulerILb0ELb0ELb0ELi128EEEEEEEEEvNT_6ParamsE) ;  /* 0xffff929008007950 */ /* 0x000fea0003c3ffff */
        .type           $_ZN7cutlass13device_kernelIN5flash19enable_sm80_to_sm89INS1_16FlashAttnBwdSm80INS1_25CollectiveMainloopBwdSm80ILi2ELi2EN4cute5tupleIJNS5_1CILi64EEENS7_ILi128EEES8_EEENS_10bfloat16_tEfNS_4arch4Sm80ELb0ELb0ELb1ELb0ELb1ELb0ELb0ELb0ELi2ELi2ELi4ELi2ELb1EEENS1_24CollectiveEpilogueBwdGQAISA_fSD_Li256ELb0ELb1EEENS1_19SingleTileSchedulerILb0ELb0ELb0ELi128EEEEEEEEEvNT_6ParamsE$_ZN4cute3eso3ESOILb1ELb0EJNS_6LayoutINS_5tupleIJNS3_IJNS_1CILi8EEENS4_ILi1EEEEEENS4_ILi2EEES6_EEENS3_IJNS3_IJS6_NS4_ILi0EEEEEENS4_ILi2048EEESA_EEEEENS_10ViewEngineINS_8smem_ptrIPN7cutlass10bfloat16_tEEEEEEEC2ERKSE_RKSL_,@function
        .size           $_ZN7cutlass13device_kernelIN5flash19enable_sm80_to_sm89INS1_16FlashAttnBwdSm80INS1_25CollectiveMainloopBwdSm80ILi2ELi2EN4cute5tupleIJNS5_1CILi64EEENS7_ILi128EEES8_EEENS_10bfloat16_tEfNS_4arch4Sm80ELb0ELb0ELb1ELb0ELb1ELb0ELb0ELb0ELi2ELi2ELi4ELi2ELb1EEENS1_24CollectiveEpilogueBwdGQAISA_fSD_Li256ELb0ELb1EEENS1_19SingleTileSchedulerILb0ELb0ELb0ELi128EEEEEEEEEvNT_6ParamsE$_ZN4cute3eso3ESOILb1ELb0EJNS_6LayoutINS_5tupleIJNS3_IJNS_1CILi8EEENS4_ILi1EEEEEENS4_ILi2EEES6_EEENS3_IJNS3_IJS6_NS4_ILi0EEEEEENS4_ILi2048EEESA_EEEEENS_10ViewEngineINS_8smem_ptrIPN7cutlass10bfloat16_tEEEEEEEC2ERKSE_RKSL_,($_ZN7cutlass13device_kernelIN5flash19enable_sm80_to_sm89INS1_16FlashAttnBwdSm80INS1_25CollectiveMainloopBwdSm80ILi2ELi2EN4cute5tupleIJNS5_1CILi64EEENS7_ILi128EEES8_EEENS_10bfloat16_tEfNS_4arch4Sm80ELb0ELb0ELb1ELb0ELb1ELb0ELb0ELb0ELi2ELi2ELi4ELi2ELb1EEENS1_24CollectiveEpilogueBwdGQAISA_fSD_Li256ELb0ELb1EEENS1_19SingleTileSchedulerILb0ELb0ELb0ELi128EEEEEEEEEvNT_6ParamsE$_ZN4cute3eso3ESOILb1ELb0EJNS_6LayoutINS_5tupleIJNS3_IJNS_1CILi8EEENS4_ILi1EEEEEENS4_ILi2EEES6_EEENS3_IJNS3_IJS6_NS4_ILi0EEEEEENS4_ILi2048EEESA_EEEEEiEEC2ERKSE_RKi - $_ZN7cutlass13device_kernelIN5flash19enable_sm80_to_sm89INS1_16FlashAttnBwdSm80INS1_25CollectiveMainloopBwdSm80ILi2ELi2EN4cute5tupleIJNS5_1CILi64EEENS7_ILi128EEES8_EEENS_10bfloat16_tEfNS_4arch4Sm80ELb0ELb0ELb1ELb0ELb1ELb0ELb0ELb0ELi2ELi2ELi4ELi2ELb1EEENS1_24CollectiveEpilogueBwdGQAISA_fSD_Li256ELb0ELb1EEENS1_19SingleTileSchedulerILb0ELb0ELb0ELi128EEEEEEEEEvNT_6ParamsE$_ZN4cute3eso3ESOILb1ELb0EJNS_6LayoutINS_5tupleIJNS3_IJNS_1CILi8EEENS4_ILi1EEEEEENS4_ILi2EEES6_EEENS3_IJNS3_IJS6_NS4_ILi0EEEEEENS4_ILi2048EEESA_EEEEENS_10ViewEngineINS_8smem_ptrIPN7cutlass10bfloat16_tEEEEEEEC2ERKSE_RKSL_)
$_ZN7cutlass13device_kernelIN5flash19enable_sm80_to_sm89INS1_16FlashAttnBwdSm80INS1_25CollectiveMainloopBwdSm80ILi2ELi2EN4cute5tupleIJNS5_1CILi64EEENS7_ILi128EEES8_EEENS_10bfloat16_tEfNS_4arch4Sm80ELb0ELb0ELb1ELb0ELb1ELb0ELb0ELb0ELi2ELi2ELi4ELi2ELb1EEENS1_24CollectiveEpilogueBwdGQAISA_fSD_Li256ELb0ELb1EEENS1_19SingleTileSchedulerILb0ELb0ELb0ELi128EEEEEEEEEvNT_6ParamsE$_ZN4cute3eso3ESOILb1ELb0EJNS_6LayoutINS_5tupleIJNS3_IJNS_1CILi8EEENS4_ILi1EEEEEENS4_ILi2EEES6_EEENS3_IJNS3_IJS6_NS4_ILi0EEEEEENS4_ILi2048EEESA_EEEEENS_10ViewEngineINS_8smem_ptrIPN7cutlass10bfloat16_tEEEEEEEC2ERKSE_RKSL_:
[----:B------:R-:W-:Y:S02]  /*6d70*/  IADD3 R8, R4, -c[0x0][0x20], RZ ;  /* 0x8000080004087a10 */ /* 0x000fe40007ffe0ff */
[----:B------:R-:W-:-:S03]  /*6d80*/  MOV R11, 0x0 ;  /* 0x00000000000b7802 */ /* 0x000fc60000000f00 */
[----:B------:R1:W-:Y:S01]  /*6d90*/  STL.64 [R8], R6 ;  /* 0x0000000608007387 */ /* 0x0003e20000100a00 */
[----:B------:R-:W-:Y:S05]  /*6da0*/  RET.REL.NODEC R10 `(_ZN7cutlass13device_kernelIN5flash19enable_sm80_to_sm89INS1_16FlashAttnBwdSm80INS1_25CollectiveMainloopBwdSm80ILi2ELi2EN4cute5tupleIJNS5_1CILi64EEENS7_ILi128EEES8_EEENS_10bfloat16_tEfNS_4arch4Sm80ELb0ELb0ELb1ELb0ELb1ELb0ELb0ELb0ELi2ELi2ELi4ELi2ELb1EEENS1_24CollectiveEpilogueBwdGQAISA_fSD_Li256ELb0ELb1EEENS1_19SingleTileSchedulerILb0ELb0ELb0ELi128EEEEEEEEEvNT_6ParamsE) ;  /* 0xffff92500a007950 */ /* 0x000fea0003c3ffff */
        .type           $_ZN7cutlass13device_kernelIN5flash19enable_sm80_to_sm89INS1_16FlashAttnBwdSm80INS1_25CollectiveMainloopBwdSm80ILi2ELi2EN4cute5tupleIJNS5_1CILi64EEENS7_ILi128EEES8_EEENS_10bfloat16_tEfNS_4arch4Sm80ELb0ELb0ELb1ELb0ELb1ELb0ELb0ELb0ELi2ELi2ELi4ELi2ELb1EEENS1_24CollectiveEpilogueBwdGQAISA_fSD_Li256ELb0ELb1EEENS1_19SingleTileSchedulerILb0ELb0ELb0ELi128EEEEEEEEEvNT_6ParamsE$_ZN4cute3eso3ESOILb1ELb0EJNS_6LayoutINS_5tupleIJNS3_IJNS_1CILi8EEENS4_ILi1EEEEEENS4_ILi2EEES6_EEENS3_IJNS3_IJS6_NS4_ILi0EEEEEENS4_ILi2048EEESA_EEEEEiEEC2ERKSE_RKi,@function
        .size           $_ZN7cutlass13device_kernelIN5flash19enable_sm80_to_sm89INS1_16FlashAttnBwdSm80INS1_25CollectiveMainloopBwdSm80ILi2ELi2EN4cute5tupleIJNS5_1CILi64EEENS7_ILi128EEES8_EEENS_10bfloat16_tEfNS_4arch4Sm80ELb0ELb0ELb1ELb0ELb1ELb0ELb0ELb0ELi2ELi2ELi4ELi2ELb1EEENS1_24CollectiveEpilogueBwdGQAISA_fSD_Li256ELb0ELb1EEENS1_19SingleTileSchedulerILb0ELb0ELb0ELi128EEEEEEEEEvNT_6ParamsE$_ZN4cute3eso3ESOILb1ELb0EJNS_6LayoutINS_5tupleIJNS3_IJNS_1CILi8EEENS4_ILi1EEEEEENS4_ILi2EEES6_EEENS3_IJNS3_IJS6_NS4_ILi0EEEEEENS4_ILi2048EEESA_EEEEEiEEC2ERKSE_RKi,($_ZN7cutlass13device_kernelIN5flash19enable_sm80_to_sm89INS1_16FlashAttnBwdSm80INS1_25CollectiveMainloopBwdSm80ILi2ELi2EN4cute5tupleIJNS5_1CILi64EEENS7_ILi128EEES8_EEENS_10bfloat16_tEfNS_4arch4Sm80ELb0ELb0ELb1ELb0ELb1ELb0ELb0ELb0ELi2ELi2ELi4ELi2ELb1EEENS1_24CollectiveEpilogueBwdGQAISA_fSD_Li256ELb0ELb1EEENS1_19SingleTileSchedulerILb0ELb0ELb0ELi128EEEEEEEEEvNT_6ParamsE$_ZN4cute5tupleIJNS0_IJNS0_IJNS_1CILi8EEENS1_ILi1EEEEEENS1_ILi2EEES3_EEENS0_IJNS0_IJS3_NS1_ILi0EEEEEElS7_EEEEEC2ERKS6_RKS9_ - $_ZN7cutlass13device_kernelIN5flash19enable_sm80_to_sm89INS1_16FlashAttnBwdSm80INS1_25CollectiveMainloopBwdSm80ILi2ELi2EN4cute5tupleIJNS5_1CILi64EEENS7_ILi128EEES8_EEENS_10bfloat16_tEfNS_4arch4Sm80ELb0ELb0ELb1ELb0ELb1ELb0ELb0ELb0ELi2ELi2ELi4ELi2ELb1EEENS1_24CollectiveEpilogueBwdGQAISA_fSD_Li256ELb0ELb1EEENS1_19SingleTileSchedulerILb0ELb0ELb0ELi128EEEEEEEEEvNT_6ParamsE$_ZN4cute3eso3ESOILb1ELb0EJNS_6LayoutINS_5tupleIJNS3_IJNS_1CILi8EEENS4_ILi1EEEEEENS4_ILi2EEES6_EEENS3_IJNS3_IJS6_NS4_ILi0EEEEEENS4_ILi2048EEESA_EEEEEiEEC2ERKSE_RKi)
$_ZN7cutlass13device_kernelIN5flash19enable_sm80_to_sm89INS1_16FlashAttnBwdSm80INS1_25CollectiveMainloopBwdSm80ILi2ELi2EN4cute5tupleIJNS5_1CILi64EEENS7_ILi128EEES8_EEENS_10bfloat16_tEfNS_4arch4Sm80ELb0ELb0ELb1ELb0ELb1ELb0ELb0ELb0ELi2ELi2ELi4ELi2ELb1EEENS1_24CollectiveEpilogueBwdGQAISA_fSD_Li256ELb0ELb1EEENS1_19SingleTileSchedulerILb0ELb0ELb0ELi128EEEEEEEEEvNT_6ParamsE$_ZN4cute3eso3ESOILb1ELb0EJNS_6LayoutINS_5tupleIJNS3_IJNS_1CILi8EEENS4_ILi1EEEEEENS4_ILi2EEES6_EEENS3_IJNS3_IJS6_NS4_ILi0EEEEEENS4_ILi2048EEESA_EEEEEiEEC2ERKSE_RKi:
[----:B------:R-:W-:Y:S02]  /*6db0*/  IADD3 R6, R4, -c[0x0][0x20], RZ ;  /* 0x8000080004067a10 */ /* 0x000fe40007ffe0ff */
[----:B------:R-:W-:-:S03]  /*6dc0*/  MOV R9, 0x0 ;  /* 0x0000000000097802 */ /* 0x000fc60000000f00 */
[----:B------:R1:W-:Y:S01]  /*6dd0*/  STL [R6], R7 ;  /* 0x0000000706007387 */ /* 0x0003e20000100800 */
[----:B------:R-:W-:Y:S05]  /*6de0*/  RET.REL.NODEC R8 `(_ZN7cutlass13device_kernelIN5flash19enable_sm80_to_sm89INS1_16FlashAttnBwdSm80INS1_25CollectiveMainloopBwdSm80ILi2ELi2EN4cute5tupleIJNS5_1CILi64EEENS7_ILi128EEES8_EEENS_10bfloat16_tEfNS_4arch4Sm80ELb0ELb0ELb1ELb0ELb1ELb0ELb0ELb0ELi2ELi2ELi4ELi2ELb1EEENS1_24CollectiveEpilogueBwdGQAISA_fSD_Li256ELb0ELb1EEENS1_19SingleTileSchedulerILb0ELb0ELb0ELi128EEEEEEEEEvNT_6ParamsE) ;  /* 0xffff921008007950 */ /* 0x000fea0003c3ffff */
        .type           $_ZN7cutlass13device_kernelIN5flash19enable_sm80_to_sm89INS1_16FlashAttnBwdSm80INS1_25CollectiveMainloopBwdSm80ILi2ELi2EN4cute5tupleIJNS5_1CILi64EEENS7_ILi128EEES8_EEENS_10bfloat16_tEfNS_4arch4Sm80ELb0ELb0ELb1ELb0ELb1ELb0ELb0ELb0ELi2ELi2ELi4ELi2ELb1EEENS1_24CollectiveEpilogueBwdGQAISA_fSD_Li256ELb0ELb1EEENS1_19SingleTileSchedulerILb0ELb0ELb0ELi128EEEEEEEEEvNT_6ParamsE$_ZN4cute5tupleIJNS0_IJNS0_IJNS_1CILi8EEENS1_ILi1EEEEEENS1_ILi2EEES3_EEENS0_IJNS0_IJS3_NS1_ILi0EEEEEElS7_EEEEEC2ERKS6_RKS9_,@function
        .size           $_ZN7cutlass13device_kernelIN5flash19enable_sm80_to_sm89INS1_16FlashAttnBwdSm80INS1_25CollectiveMainloopBwdSm80ILi2ELi2EN4cute5tupleIJNS5_1CILi64EEENS7_ILi128EEES8_EEENS_10bfloat16_tEfNS_4arch4Sm80ELb0ELb0ELb1ELb0ELb1ELb0ELb0ELb0ELi2ELi2ELi4ELi2ELb1EEENS1_24CollectiveEpilogueBwdGQAISA_fSD_Li256ELb0ELb1EEENS1_19SingleTileSchedulerILb0ELb0ELb0ELi128EEEEEEEEEvNT_6ParamsE$_ZN4cute5tupleIJNS0_IJNS0_IJNS_1CILi8EEENS1_ILi1EEEEEENS1_ILi2EEES3_EEENS0_IJNS0_IJS3_NS1_ILi0EEEEEElS7_EEEEEC2ERKS6_RKS9_,($_ZN7cutlass13device_kernelIN5flash19enable_sm80_to_sm89INS1_16FlashAttnBwdSm80INS1_25CollectiveMainloopBwdSm80ILi2ELi2EN4cute5tupleIJNS5_1CILi64EEENS7_ILi128EEES8_EEENS_10bfloat16_tEfNS_4arch4Sm80ELb0ELb0ELb1ELb0ELb1ELb0ELb0ELb0ELi2ELi2ELi4ELi2ELb1EEENS1_24CollectiveEpilogueBwdGQAISA_fSD_Li256ELb0ELb1EEENS1_19SingleTileSchedulerILb0ELb0ELb0ELi128EEEEEEEEEvNT_6ParamsE$_ZN4cute5tupleIJNS_15ArithmeticTupleIJNS_1CILi0EEEiEEEEEC2ERKS4_ - $_ZN7cutlass13device_kernelIN5flash19enable_sm80_to_sm89INS1_16FlashAttnBwdSm80INS1_25CollectiveMainloopBwdSm80ILi2ELi2EN4cute5tupleIJNS5_1CILi64EEENS7_ILi128EEES8_EEENS_10bfloat16_tEfNS_4arch4Sm80ELb0ELb0ELb1ELb0ELb1ELb0ELb0ELb0ELi2ELi2ELi4ELi2ELb1EEENS1_24CollectiveEpilogueBwdGQAISA_fSD_Li256ELb0ELb1EEENS1_19SingleTileSchedulerILb0ELb0ELb0ELi128EEEEEEEEEvNT_6ParamsE$_ZN4cute5tupleIJNS0_IJNS0_IJNS_1CILi8EEENS1_ILi1EEEEEENS1_ILi2EEES3_EEENS0_IJNS0_IJS3_NS1_ILi0EEEEEElS7_EEEEEC2ERKS6_RKS9_)
$_ZN7cutlass13device_kernelIN5flash19enable_sm80_to_sm89INS1_16FlashAttnBwdSm80INS1_25CollectiveMainloopBwdSm80ILi2ELi2EN4cute5tupleIJNS5_1CILi64EEENS7_ILi128EEES8_EEENS_10bfloat16_tEfNS_4arch4Sm80ELb0ELb0ELb1ELb0ELb1ELb0ELb0ELb0ELi2ELi2ELi4ELi2ELb1EEENS1_24CollectiveEpilogueBwdGQAISA_fSD_Li256ELb0ELb1EEENS1_19SingleTileSchedulerILb0ELb0ELb0ELi128EEEEEEEEEvNT_6ParamsE$_ZN4cute5tupleIJNS0_IJNS0_IJNS_1CILi8EEENS1_ILi1EEEEEENS1_ILi2EEES3_EEENS0_IJNS0_IJS3_NS1_ILi0EEEEEElS7_EEEEEC2ERKS6_RKS9_:
[----:B------:R-:W-:Y:S02]  /*6df0*/  MOV R10, 0x6e10 ;  /* 0x00006e10000a7802 */ /* 0x000fe40000000f00 */
[----:B------:R-:W-:Y:S05]  /*6e00*/  CALL.REL.NOINC `($_ZN7cutlass13device_kernelIN5flash19enable_sm80_to_sm89INS1_16FlashAttnBwdSm80INS1_25CollectiveMainloopBwdSm80ILi2ELi2EN4cute5tupleIJNS5_1CILi64EEENS7_ILi128EEES8_EEENS_10bfloat16_tEfNS_4arch4Sm80ELb0ELb0ELb1ELb0ELb1ELb0ELb0ELb0ELi2ELi2ELi4ELi2ELb1EEENS1_24CollectiveEpilogueBwdGQAISA_fSD_Li256ELb0ELb1EEENS1_19SingleTileSchedulerILb0ELb0ELb0ELi128EEEEEEEEEvNT_6ParamsE$_ZN4cute3eso3ESOILb1ELb0EJNS_5tupleIJNS2_IJNS_1CILi8EEENS3_ILi1EEEEEENS3_ILi2EEES5_EEENS2_IJNS2_IJS5_NS3_ILi0EEEEEElS9_EEEEEC2ERKS8_RKSB_) ;  /* 0xfffffb9000007944 */ /* 0x000fea0003c3ffff */
[----:B------:R-:W-:-:S04]  /*6e10*/  MOV R9, 0x0 ;  /* 0x0000000000097802 */ /* 0x000fc80000000f00 */
[----:B------:R-:W-:Y:S05]  /*6e20*/  RET.REL.NODEC R8 `(_ZN7cutlass13device_kernelIN5flash19enable_sm80_to_sm89INS1_16FlashAttnBwdSm80INS1_25CollectiveMainloopBwdSm80ILi2ELi2EN4cute5tupleIJNS5_1CILi64EEENS7_ILi128EEES8_EEENS_10bfloat16_tEfNS_4arch4Sm80ELb0ELb0ELb1ELb0ELb1ELb0ELb0ELb0ELi2ELi2ELi4ELi2ELb1EEENS1_24CollectiveEpilogueBwdGQAISA_fSD_Li256ELb0ELb1EEENS1_19SingleTileSchedulerILb0ELb0ELb0ELi128EEEEEEEEEvNT_6ParamsE) ;  /* 0xffff91d008007950 */ /* 0x000fea0003c3ffff */
        .type           $_ZN7cutlass13device_kernelIN5flash19enable_sm80_to_sm89INS1_16FlashAttnBwdSm80INS1_25CollectiveMainloopBwdSm80ILi2ELi2EN4cute5tupleIJNS5_1CILi64EEENS7_ILi128EEES8_EEENS_10bfloat16_tEfNS_4arch4Sm80ELb0ELb0ELb1ELb0ELb1ELb0ELb0ELb0ELi2ELi2ELi4ELi2ELb1EEENS1_24CollectiveEpilogueBwdGQAISA_fSD_Li256ELb0ELb1EEENS1_19SingleTileSchedulerILb0ELb0ELb0ELi128EEEEEEEEEvNT_6ParamsE$_ZN4cute5tupleIJNS_15ArithmeticTupleIJNS_1CILi0EEEiEEEEEC2ERKS4_,@function
        .size           $_ZN7cutlass13device_kernelIN5flash19enable_sm80_to_sm89INS1_16FlashAttnBwdSm80INS1_25CollectiveMainloopBwdSm80ILi2ELi2EN4cute5tupleIJNS5_1CILi64EEENS7_ILi128EEES8_EEENS_10bfloat16_tEfNS_4arch4Sm80ELb0ELb0ELb1ELb0ELb1ELb0ELb0ELb0ELi2ELi2ELi4ELi2ELb1EEENS1_24CollectiveEpilogueBwdGQAISA_fSD_Li256ELb0ELb1EEENS1_19SingleTileSchedulerILb0ELb0ELb0ELi128EEEEEEEEEvNT_6ParamsE$_ZN4cute5tupleIJNS_15ArithmeticTupleIJNS_1CILi0EEEiEEEEEC2ERKS4_,($_ZN7cutlass13device_kernelIN5flash19enable_sm80_to_sm89INS1_16FlashAttnBwdSm80INS1_25CollectiveMainloopBwdSm80ILi2ELi2EN4cute5tupleIJNS5_1CILi64EEENS7_ILi128EEES8_EEENS_10bfloat16_tEfNS_4arch4Sm80ELb0ELb0ELb1ELb0ELb1ELb0ELb0ELb0ELi2ELi2ELi4ELi2ELb1EEENS1_24CollectiveEpilogueBwdGQAISA_fSD_Li256ELb0ELb1EEENS1_19SingleTileSchedulerILb0ELb0ELb0ELi128EEEEEEEEEvNT_6ParamsE$_ZN4cute5tupleIJNS_15ArithmeticTupleIJiEEEEEC2ERKS2_ - $_ZN7cutlass13device_kernelIN5flash19enable_sm80_to_sm89INS1_16FlashAttnBwdSm80INS1_25CollectiveMainloopBwdSm80ILi2ELi2EN4cute5tupleIJNS5_1CILi64EEENS7_ILi128EEES8_EEENS_10bfloat16_tEfNS_4arch4Sm80ELb0ELb0ELb1ELb0ELb1ELb0ELb0ELb0ELi2ELi2ELi4ELi2ELb1EEENS1_24CollectiveEpilogueBwdGQAISA_fSD_Li256ELb0ELb1EEENS1_19SingleTileSchedulerILb0ELb0ELb0ELi128EEEEEEEEEvNT_6ParamsE$_ZN4cute5tupleIJNS_15ArithmeticTupleIJNS_1CILi0EEEiEEEEEC2ERKS4_)
$_ZN7cutlass13device_kernelIN5flash19enable_sm80_to_sm89INS1_16FlashAttnBwdSm80INS1_25CollectiveMainloopBwdSm80ILi2ELi2EN4cute5tupleIJNS5_1CILi64EEENS7_ILi128EEES8_EEENS_10bfloat16_tEfNS_4arch4Sm80ELb0ELb0ELb1ELb0ELb1ELb0ELb0ELb0ELi2ELi2ELi4ELi2ELb1EEENS1_24CollectiveEpilogueBwdGQAISA_fSD_Li256ELb0ELb1EEENS1_19SingleTileSchedulerILb0ELb0ELb0ELi128EEEEEEEEEvNT_6ParamsE$_ZN4cute5tupleIJNS_15ArithmeticTupleIJNS_1CILi0EEEiEEEEEC2ERKS4_:
[----:B------:R-:W-:Y:S02]  /*6e30*/  MOV R10, 0x6e50 ;  /* 0x00006e50000a7802 */ /* 0x000fe40000000f00 */
[----:B------:R-:W-:Y:S05]  /*6e40*/  CALL.REL.NOINC `($_ZN7cutlass13device_kernelIN5flash19enable_sm80_to_sm89INS1_16FlashAttnBwdSm80INS1_25CollectiveMainloopBwdSm80ILi2ELi2EN4cute5tupleIJNS5_1CILi64EEENS7_ILi128EEES8_EEENS_10bfloat16_tEfNS_4arch4Sm80ELb0ELb0ELb1ELb0ELb1ELb0ELb0ELb0ELi2ELi2ELi4ELi2ELb1EEENS1_24CollectiveEpilogueBwdGQAISA_fSD_Li256ELb0ELb1EEENS1_19SingleTileSchedulerILb0ELb0ELb0ELi128EEEEEEEEEvNT_6ParamsE$_ZN4cute3eso3ESOILb0ELb1EJNS_15ArithmeticTupleIJNS_1CILi0EEEiEEEEEC2ERKS5_) ;  /* 0xfffff56000007944 */ /* 0x000fea0003c3ffff */
[----:B------:R-:W-:-:S04]  /*6e50*/  MOV R17, 0x0 ;  /* 0x0000000000117802 */ /* 0x000fc80000000f00 */
[----:B------:R-:W-:Y:S05]  /*6e60*/  RET.REL.NODEC R16 `(_ZN7cutlass13device_kernelIN5flash19enable_sm80_to_sm89INS1_16FlashAttnBwdSm80INS1_25CollectiveMainloopBwdSm80ILi2ELi2EN4cute5tupleIJNS5_1CILi64EEENS7_ILi128EEES8_EEENS_10bfloat16_tEfNS_4arch4Sm80ELb0ELb0ELb1ELb0ELb1ELb0ELb0ELb0ELi2ELi2ELi4ELi2ELb1EEENS1_24CollectiveEpilogueBwdGQAISA_fSD_Li256ELb0ELb1EEENS1_19SingleTileSchedulerILb0ELb0ELb0ELi128EEEEEEEEEvNT_6ParamsE) ;  /* 0xffff919010007950 */ /* 0x000fea0003c3ffff */
        .type           $_ZN7cutlass13device_kernelIN5flash19enable_sm80_to_sm89INS1_16FlashAttnBwdSm80INS1_25CollectiveMainloopBwdSm80ILi2ELi2EN4cute5tupleIJNS5_1CILi64EEENS7_ILi128EEES8_EEENS_10bfloat16_tEfNS_4arch4Sm80ELb0ELb0ELb1ELb0ELb1ELb0ELb0ELb0ELi2ELi2ELi4ELi2ELb1EEENS1_24CollectiveEpilogueBwdGQAISA_fSD_Li256ELb0ELb1EEENS1_19SingleTileSchedulerILb0ELb0ELb0ELi128EEEEEEEEEvNT_6ParamsE$_ZN4cute5tupleIJNS_15ArithmeticTupleIJiEEEEEC2ERKS2_,@function
        .size           $_ZN7cutlass13device_kernelIN5flash19enable_sm80_to_sm89INS1_16FlashAttnBwdSm80INS1_25CollectiveMainloopBwdSm80ILi2ELi2EN4cute5tupleIJNS5_1CILi64EEENS7_ILi128EEES8_EEENS_10bfloat16_tEfNS_4arch4Sm80ELb0ELb0ELb1ELb0ELb1ELb0ELb0ELb0ELi2ELi2ELi4ELi2ELb1EEENS1_24CollectiveEpilogueBwdGQAISA_fSD_Li256ELb0ELb1EEENS1_19SingleTileSchedulerILb0ELb0ELb0ELi128EEEEEEEEEvNT_6ParamsE$_ZN4cute5tupleIJNS_15ArithmeticTupleIJiEEEEEC2ERKS2_,($_ZN7cutlass13device_kernelIN5flash19enable_sm80_to_sm89INS1_16FlashAttnBwdSm80INS1_25CollectiveMainloopBwdSm80ILi2ELi2EN4cute5tupleIJNS5_1CILi64EEENS7_ILi128EEES8_EEENS_10bfloat16_tEfNS_4arch4Sm80ELb0ELb0ELb1ELb0ELb1ELb0ELb0ELb0ELi2ELi2ELi4ELi2ELb1EEENS1_24CollectiveEpilogueBwdGQAISA_fSD_Li256ELb0ELb1EEENS1_19SingleTileSchedulerILb0ELb0ELb0ELi128EEEEEEEEEvNT_6ParamsE$_ZN4cute5tupleIJNS_15ArithmeticTupleIJiiEEEEEC2ERKS2_ - $_ZN7cutlass13device_kernelIN5flash19enable_sm80_to_sm89INS1_16FlashAttnBwdSm80INS1_25CollectiveMainloopBwdSm80ILi2ELi2EN4cute5tupleIJNS5_1CILi64EEENS7_ILi128EEES8_EEENS_10bfloat16_tEfNS_4arch4Sm80ELb0ELb0ELb1ELb0ELb1ELb0ELb0ELb0ELi2ELi2ELi4ELi2ELb1EEENS1_24CollectiveEpilogueBwdGQAISA_fSD_Li256ELb0ELb1EEENS1_19SingleTileSchedulerILb0ELb0ELb0ELi128EEEEEEEEEvNT_6ParamsE$_ZN4cute5tupleIJNS_15ArithmeticTupleIJiEEEEEC2ERKS2_)
$_ZN7cutlass13device_kernelIN5flash19enable_sm80_to_sm89INS1_16FlashAttnBwdSm80INS1_25CollectiveMainloopBwdSm80ILi2ELi2EN4cute5tupleIJNS5_1CILi64EEENS7_ILi128EEES8_EEENS_10bfloat16_tEfNS_4arch4Sm80ELb0ELb0ELb1ELb0ELb1ELb0ELb0ELb0ELi2ELi2ELi4ELi2ELb1EEENS1_24CollectiveEpilogueBwdGQAISA_fSD_Li256ELb0ELb1EEENS1_19SingleTileSchedulerILb0ELb0ELb0ELi128EEEEEEEEEvNT_6ParamsE$_ZN4cute5tupleIJNS_15ArithmeticTupleIJiEEEEEC2ERKS2_:
[----:B------:R-:W-:Y:S02]  /*6e70*/  MOV R8, 0x6e90 ;  /* 0x00006e9000087802 */ /* 0x000fe40000000f00 */
[----:B------:R-:W-:Y:S05]  /*6e80*/  CALL.REL.NOINC `($_ZN7cutlass13device_kernelIN5flash19enable_sm80_to_sm89INS1_16FlashAttnBwdSm80INS1_25CollectiveMainloopBwdSm80ILi2ELi2EN4cute5tupleIJNS5_1CILi64EEENS7_ILi128EEES8_EEENS_10bfloat16_tEfNS_4arch4Sm80ELb0ELb0ELb1ELb0ELb1ELb0ELb0ELb0ELi2ELi2ELi4ELi2ELb1EEENS1_24CollectiveEpilogueBwdGQAISA_fSD_Li256ELb0ELb1EEENS1_19SingleTileSchedulerILb0ELb0ELb0ELi128EEEEEEEEEvNT_6ParamsE$_ZN4cute3eso3ESOILb0ELb1EJNS_15ArithmeticTupleIJiEEEEEC2ERKS3_) ;  /* 0xfffff56000007944 */ /* 0x000fea0003c3ffff */
[----:B------:R-:W-:-:S04]  /*6e90*/  MOV R11, 0x0 ;  /* 0x00000000000b7802 */ /* 0x000fc80000000f00 */
[----:B------:R-:W-:Y:S05]  /*6ea0*/  RET.REL.NODEC R10 `(_ZN7cutlass13device_kernelIN5flash19enable_sm80_to_sm89INS1_16FlashAttnBwdSm80INS1_25CollectiveMainloopBwdSm80ILi2ELi2EN4cute5tupleIJNS5_1CILi64EEENS7_ILi128EEES8_EEENS_10bfloat16_tEfNS_4arch4Sm80ELb0ELb0ELb1ELb0ELb1ELb0ELb0ELb0ELi2ELi2ELi4ELi2ELb1EEENS1_24CollectiveEpilogueBwdGQAISA_fSD_Li256ELb0ELb1EEENS1_19SingleTileSchedulerILb0ELb0ELb0ELi128EEEEEEEEEvNT_6ParamsE) ;  /* 0xffff91500a007950 */ /* 0x000fea0003c3ffff */
        .type           $_ZN7cutlass13device_kernelIN5flash19enable_sm80_to_sm89INS1_16FlashAttnBwdSm80INS1_25CollectiveMainloopBwdSm80ILi2ELi2EN4cute5tupleIJNS5_1CILi64EEENS7_ILi128EEES8_EEENS_10bfloat16_tEfNS_4arch4Sm80ELb0ELb0ELb1ELb0ELb1ELb0ELb0ELb0ELi2ELi2ELi4ELi2ELb1EEENS1_24CollectiveEpilogueBwdGQAISA_fSD_Li256ELb0ELb1EEENS1_19SingleTileSchedulerILb0ELb0ELb0ELi128EEEEEEEEEvNT_6ParamsE$_ZN4cute5tupleIJNS_15ArithmeticTupleIJiiEEEEEC2ERKS2_,@function
        .size           $_ZN7cutlass13device_kernelIN5flash19enable_sm80_to_sm89INS1_16FlashAttnBwdSm80INS1_25CollectiveMainloopBwdSm80ILi2ELi2EN4cute5tupleIJNS5_1CILi64EEENS7_ILi128EEES8_EEENS_10bfloat16_tEfNS_4arch4Sm80ELb0ELb0ELb1ELb0ELb1ELb0ELb0ELb0ELi2ELi2ELi4ELi2ELb1EEENS1_24CollectiveEpilogueBwdGQAISA_fSD_Li256ELb0ELb1EEENS1_19SingleTileSchedulerILb0ELb0ELb0ELi128EEEEEEEEEvNT_6ParamsE$_ZN4cute5tupleIJNS_15ArithmeticTupleIJiiEEEEEC2ERKS2_,($_ZN7cutlass13device_kernelIN5flash19enable_sm80_to_sm89INS1_16FlashAttnBwdSm80INS1_25CollectiveMainloopBwdSm80ILi2ELi2EN4cute5tupleIJNS5_1CILi64EEENS7_ILi128EEES8_EEENS_10bfloat16_tEfNS_4arch4Sm80ELb0ELb0ELb1ELb0ELb1ELb0ELb0ELb0ELi2ELi2ELi4ELi2ELb1EEENS1_24CollectiveEpilogueBwdGQAISA_fSD_Li256ELb0ELb1EEENS1_19SingleTileSchedulerILb0ELb0ELb0ELi128EEEEEEEEEvNT_6ParamsE$_ZN4cute5tupleIJNS_15ArithmeticTupleIJiiEEEiiiEEC2ERKS2_RKiS7_S7_ - $_ZN7cutlass13device_kernelIN5flash19enable_sm80_to_sm89INS1_16FlashAttnBwdSm80INS1_25CollectiveMainloopBwdSm80ILi2ELi2EN4cute5tupleIJNS5_1CILi64EEENS7_ILi128EEES8_EEENS_10bfloat16_tEfNS_4arch4Sm80ELb0ELb0ELb1ELb0ELb1ELb0ELb0ELb0ELi2ELi2ELi4ELi2ELb1EEENS1_24CollectiveEpilogueBwdGQAISA_fSD_Li256ELb0ELb1EEENS1_19SingleTileSchedulerILb0ELb0ELb0ELi128EEEEEEEEEvNT_6ParamsE$_ZN4cute5tupleIJNS_15ArithmeticTupleIJiiEEEEEC2ERKS2_)
$_ZN7cutlass13device_kernelIN5flash19enable_sm80_to_sm89INS1_16FlashAttnBwdSm80INS1_25CollectiveMainloopBwdSm80ILi2ELi2EN4cute5tupleIJNS5_1CILi64EEENS7_ILi128EEES8_EEENS_10bfloat16_tEfNS_4arch4Sm80ELb0ELb0ELb1ELb0ELb1ELb0ELb0ELb0ELi2ELi2ELi4ELi2ELb1EEENS1_24CollectiveEpilogueBwdGQAISA_fSD_Li256ELb0ELb1EEENS1_19SingleTileSchedulerILb0ELb0ELb0ELi128EEEEEEEEEvNT_6ParamsE$_ZN4cute5tupleIJNS_15ArithmeticTupleIJiiEEEEEC2ERKS2_:
[----:B------:R-:W-:Y:S02]  /*6eb0*/  MOV R8, 0x6ed0 ;  /* 0x00006ed000087802 */ /* 0x000fe40000000f00 */
[----:B------:R-:W-:Y:S05]  /*6ec0*/  CALL.REL.NOINC `($_ZN7cutlass13device_kernelIN5flash19enable_sm80_to_sm89INS1_16FlashAttnBwdSm80INS1_25CollectiveMainloopBwdSm80ILi2ELi2EN4cute5tupleIJNS5_1CILi64EEENS7_ILi128EEES8_EEENS_10bfloat16_tEfNS_4arch4Sm80ELb0ELb0ELb1ELb0ELb1ELb0ELb0ELb0ELi2ELi2ELi4ELi2ELb1EEENS1_24CollectiveEpilogueBwdGQAISA_fSD_Li256ELb0ELb1EEENS1_19SingleTileSchedulerILb0ELb0ELb0ELi128EEEEEEEEEvNT_6ParamsE$_ZN4cute3eso3ESOILb0ELb1EJNS_15ArithmeticTupleIJiiEEEEEC2ERKS3_) ;  /* 0xfffff57000007944 */ /* 0x000fea0003c3ffff */
[----:B------:R-:W-:-:S04]  /*6ed0*/  MOV R11, 0x0 ;  /* 0x00000000000b7802 */ /* 0x000fc80000000f00 */
[----:B------:R-:W-:Y:S05]  /*6ee0*/  RET.REL.NODEC R10 `(_ZN7cutlass13device_kernelIN5flash19enable_sm80_to_sm89INS1_16FlashAttnBwdSm80INS1_25CollectiveMainloopBwdSm80ILi2ELi2EN4cute5tupleIJNS5_1CILi64EEENS7_ILi128EEES8_EEENS_10bfloat16_tEfNS_4arch4Sm80ELb0ELb0ELb1ELb0ELb1ELb0ELb0ELb0ELi2ELi2ELi4ELi2ELb1EEENS1_24CollectiveEpilogueBwdGQAISA_fSD_Li256ELb0ELb1EEENS1_19SingleTileSchedulerILb0ELb0ELb0ELi128EEEEEEEEEvNT_6ParamsE) ;  /* 0xffff91100a007950 */ /* 0x000fea0003c3ffff */
        .type           $_ZN7cutlass13device_kernelIN5flash19enable_sm80_to_sm89INS1_16FlashAttnBwdSm80INS1_25CollectiveMainloopBwdSm80ILi2ELi2EN4cute5tupleIJNS5_1CILi64EEENS7_ILi128EEES8_EEENS_10bfloat16_tEfNS_4arch4Sm80ELb0ELb0ELb1ELb0ELb1ELb0ELb0ELb0ELi2ELi2ELi4ELi2ELb1EEENS1_24CollectiveEpilogueBwdGQAISA_fSD_Li256ELb0ELb1EEENS1_19SingleTileSchedulerILb0ELb0ELb0ELi128EEEEEEEEEvNT_6ParamsE$_ZN4cute5tupleIJNS_15ArithmeticTupleIJiiEEEiiiEEC2ERKS2_RKiS7_S7_,@function
        .size           $_ZN7cutlass13device_kernelIN5flash19enable_sm80_to_sm89INS1_16FlashAttnBwdSm80INS1_25CollectiveMainloopBwdSm80ILi2ELi2EN4cute5tupleIJNS5_1CILi64EEENS7_ILi128EEES8_EEENS_10bfloat16_tEfNS_4arch4Sm80ELb0ELb0ELb1ELb0ELb1ELb0ELb0ELb0ELi2ELi2ELi4ELi2ELb1EEENS1_24CollectiveEpilogueBwdGQAISA_fSD_Li256ELb0ELb1EEENS1_19SingleTileSchedulerILb0ELb0ELb0ELi128EEEEEEEEEvNT_6ParamsE$_ZN4cute5tupleIJNS_15ArithmeticTupleIJiiEEEiiiEEC2ERKS2_RKiS7_S7_,($_ZN7cutlass13device_kernelIN5flash19enable_sm80_to_sm89INS1_16FlashAttnBwdSm80INS1_25CollectiveMainloopBwdSm80ILi2ELi2EN4cute5tupleIJNS5_1CILi64EEENS7_ILi128EEES8_EEENS_10bfloat16_tEfNS_4arch4Sm80ELb0ELb0ELb1ELb0ELb1ELb0ELb0ELb0ELi2ELi2ELi4ELi2ELb1EEENS1_24CollectiveEpilogueBwdGQAISA_fSD_Li256ELb0ELb1EEENS1_19SingleTileSchedulerILb0ELb0ELb0ELi128EEEEEEEEEvNT_6ParamsE$_ZN4cute5tupleIJNS_1CILi0EEES2_S2_iEEC2ERKS2_S5_S5_RKi - $_ZN7cutlass13device_kernelIN5flash19enable_sm80_to_sm89INS1_16FlashAttnBwdSm80INS1_25CollectiveMainloopBwdSm80ILi2ELi2EN4cute5tupleIJNS5_1CILi64EEENS7_ILi128EEES8_EEENS_10bfloat16_tEfNS_4arch4Sm80ELb0ELb0ELb1ELb0ELb1ELb0ELb0ELb0ELi2ELi2ELi4ELi2ELb1EEENS1_24CollectiveEpilogueBwdGQAISA_fSD_Li256ELb0ELb1EEENS1_19SingleTileSchedulerILb0ELb0ELb0ELi128EEEEEEEEEvNT_6ParamsE$_ZN4cute5tupleIJNS_15ArithmeticTupleIJiiEEEiiiEEC2ERKS2_RKiS7_S7_)
$_ZN7cutlass13device_kernelIN5flash19enable_sm80_to_sm89INS1_16FlashAttnBwdSm80INS1_25CollectiveMainloopBwdSm80ILi2ELi2EN4cute5tupleIJNS5_1CILi64EEENS7_ILi128EEES8_EEENS_10bfloat16_tEfNS_4arch4Sm80ELb0ELb0ELb1ELb0ELb1ELb0ELb0ELb0ELi2ELi2ELi4ELi2ELb1EEENS1_24CollectiveEpilogueBwdGQAISA_fSD_Li256ELb0ELb1EEENS1_19SingleTileSchedulerILb0ELb0ELb0ELi128EEEEEEEEEvNT_6ParamsE$_ZN4cute5tupleIJNS_15ArithmeticTupleIJiiEEEiiiEEC2ERKS2_RKiS7_S7_:
[----:B------:R-:W-:Y:S02]  /*6ef0*/  MOV R18, 0x6f10 ;  /* 0x00006f1000127802 */ /* 0x000fe40000000f00 */
[----:B------:R-:W-:Y:S05]  /*6f00*/  CALL.REL.NOINC `($_ZN7cutlass13device_kernelIN5flash19enable_sm80_to_sm89INS1_16FlashAttnBwdSm80INS1_25CollectiveMainloopBwdSm80ILi2ELi2EN4cute5tupleIJNS5_1CILi64EEENS7_ILi128EEES8_EEENS_10bfloat16_tEfNS_4arch4Sm80ELb0ELb0ELb1ELb0ELb1ELb0ELb0ELb0ELi2ELi2ELi4ELi2ELb1EEENS1_24CollectiveEpilogueBwdGQAISA_fSD_Li256ELb0ELb1EEENS1_19SingleTileSchedulerILb0ELb0ELb0ELi128EEEEEEEEEvNT_6ParamsE$_ZN4cute3eso3ESOILb0ELb0EJNS_15ArithmeticTupleIJiiEEEiiiEEC2ERKS3_RKiS8_S8_) ;  /* 0xfffff16000007944 */ /* 0x000fea0003c3ffff */
[----:B------:R-:W-:-:S04]  /*6f10*/  MOV R51, 0x0 ;  /* 0x0000000000337802 */ /* 0x000fc80000000f00 */
[----:B------:R-:W-:Y:S05]  /*6f20*/  RET.REL.NODEC R50 `(_ZN7cutlass13device_kernelIN5flash19enable_sm80_to_sm89INS1_16FlashAttnBwdSm80INS1_25CollectiveMainloopBwdSm80ILi2ELi2EN4cute5tupleIJNS5_1CILi64EEENS7_ILi128EEES8_EEENS_10bfloat16_tEfNS_4arch4Sm80ELb0ELb0ELb1ELb0ELb1ELb0ELb0ELb0ELi2ELi2ELi4ELi2ELb1EEENS1_24CollectiveEpilogueBwdGQAISA_fSD_Li256ELb0ELb1EEENS1_19SingleTileSchedulerILb0ELb0ELb0ELi128EEEEEEEEEvNT_6ParamsE) ;  /* 0xffff90d032007950 */ /* 0x000fea0003c3ffff */
        .type           $_ZN7cutlass13device_kernelIN5flash19enable_sm80_to_sm89INS1_16FlashAttnBwdSm80INS1_25CollectiveMainloopBwdSm80ILi2ELi2EN4cute5tupleIJNS5_1CILi64EEENS7_ILi128EEES8_EEENS_10bfloat16_tEfNS_4arch4Sm80ELb0ELb0ELb1ELb0ELb1ELb0ELb0ELb0ELi2ELi2ELi4ELi2ELb1EEENS1_24CollectiveEpilogueBwdGQAISA_fSD_Li256ELb0ELb1EEENS1_19SingleTileSchedulerILb0ELb0ELb0ELi128EEEEEEEEEvNT_6ParamsE$_ZN4cute5tupleIJNS_1CILi0EEES2_S2_iEEC2ERKS2_S5_S5_RKi,@function
        .size           $_ZN7cutlass13device_kernelIN5flash19enable_sm80_to_sm89INS1_16FlashAttnBwdSm80INS1_25CollectiveMainloopBwdSm80ILi2ELi2EN4cute5tupleIJNS5_1CILi64EEENS7_ILi128EEES8_EEENS_10bfloat16_tEfNS_4arch4Sm80ELb0ELb0ELb1ELb0ELb1ELb0ELb0ELb0ELi2ELi2ELi4ELi2ELb1EEENS1_24CollectiveEpilogueBwdGQAISA_fSD_Li256ELb0ELb1EEENS1_19SingleTileSchedulerILb0ELb0ELb0ELi128EEEEEEEEEvNT_6ParamsE$_ZN4cute5tupleIJNS_1CILi0EEES2_S2_iEEC2ERKS2_S5_S5_RKi,($_ZN7cutlass13device_kernelIN5flash19enable_sm80_to_sm89INS1_16FlashAttnBwdSm80INS1_25CollectiveMainloopBwdSm80ILi2ELi2EN4cute5tupleIJNS5_1CILi64EEENS7_ILi128EEES8_EEENS_10bfloat16_tEfNS_4arch4Sm80ELb0ELb0ELb1ELb0ELb1ELb0ELb0ELb0ELi2ELi2ELi4ELi2ELb1EEENS1_24CollectiveEpilogueBwdGQAISA_fSD_Li256ELb0ELb1EEENS1_19SingleTileSchedulerILb0ELb0ELb0ELi128EEEEEEEEEvNT_6ParamsE$_ZN4cute5tupleIJNS_1CILi0EEES2_iEEC2ERKS2_S5_RKi - $_ZN7cutlass13device_kernelIN5flash19enable_sm80_to_sm89INS1_16FlashAttnBwdSm80INS1_25CollectiveMainloopBwdSm80ILi2ELi2EN4cute5tupleIJNS5_1CILi64EEENS7_ILi128EEES8_EEENS_10bfloat16_tEfNS_4arch4Sm80ELb0ELb0ELb1ELb0ELb1ELb0ELb0ELb0ELi2ELi2ELi4ELi2ELb1EEENS1_24CollectiveEpilogueBwdGQAISA_fSD_Li256ELb0ELb1EEENS1_19SingleTileSchedulerILb0ELb0ELb0ELi128EEEEEEEEEvNT_6ParamsE$_ZN4cute5tupleIJNS_1CILi0EEES2_S2_iEEC2ERKS2_S5_S5_RKi)
$_ZN7cutlass13device_kernelIN5flash19enable_sm80_to_sm89INS1_16FlashAttnBwdSm80INS1_25CollectiveMainloopBwdSm80ILi2ELi2EN4cute5tupleIJNS5_1CILi64EEENS7_ILi128EEES8_EEENS_10bfloat16_tEfNS_4arch4Sm80ELb0ELb0ELb1ELb0ELb1ELb0ELb0ELb0ELi2ELi2ELi4ELi2ELb1EEENS1_24CollectiveEpilogueBwdGQAISA_fSD_Li256ELb0ELb1EEENS1_19SingleTileSchedulerILb0ELb0ELb0ELi128EEEEEEEEEvNT_6ParamsE$_ZN4cute5tupleIJNS_1CILi0EEES2_S2_iEEC2ERKS2_S5_S5_RKi:
[----:B------:R-:W-:Y:S02]  /*6f30*/  MOV R10, 0x6f50 ;  /* 0x00006f50000a7802 */ /* 0x000fe40000000f00 */
[----:B------:R-:W-:Y:S05]  /*6f40*/  CALL.REL.NOINC `($_ZN7cutlass13device_kernelIN5flash19enable_sm80_to_sm89INS1_16FlashAttnBwdSm80INS1_25CollectiveMainloopBwdSm80ILi2ELi2EN4cute5tupleIJNS5_1CILi64EEENS7_ILi128EEES8_EEENS_10bfloat16_tEfNS_4arch4Sm80ELb0ELb0ELb1ELb0ELb1ELb0ELb0ELb0ELi2ELi2ELi4ELi2ELb1EEENS1_24CollectiveEpilogueBwdGQAISA_fSD_Li256ELb0ELb1EEENS1_19SingleTileSchedulerILb0ELb0ELb0ELi128EEEEEEEEEvNT_6ParamsE$_ZN4cute3eso3ESOILb1ELb0EJNS_1CILi0EEES3_S3_iEEC2ERKS3_S6_S6_RKi) ;  /* 0xfffff7a000007944 */ /* 0x000fea0003c3ffff */
[----:B------:R-:W-:-:S04]  /*6f50*/  MOV R17, 0x0 ;  /* 0x0000000000117802 */ /* 0x000fc80000000f00 */
[----:B------:R-:W-:Y:S05]  /*6f60*/  RET.REL.NODEC R16 `(_ZN7cutlass13device_kernelIN5flash19enable_sm80_to_sm89INS1_16FlashAttnBwdSm80INS1_25CollectiveMainloopBwdSm80ILi2ELi2EN4cute5tupleIJNS5_1CILi64EEENS7_ILi128EEES8_EEENS_10bfloat16_tEfNS_4arch4Sm80ELb0ELb0ELb1ELb0ELb1ELb0ELb0ELb0ELi2ELi2ELi4ELi2ELb1EEENS1_24CollectiveEpilogueBwdGQAISA_fSD_Li256ELb0ELb1EEENS1_19SingleTileSchedulerILb0ELb0ELb0ELi128EEEEEEEEEvNT_6ParamsE) ;  /* 0xffff909010007950 */ /* 0x000fea0003c3ffff */
        .type           $_ZN7cutlass13device_kernelIN5flash19enable_sm80_to_sm89INS1_16FlashAttnBwdSm80INS1_25CollectiveMainloopBwdSm80ILi2ELi2EN4cute5tupleIJNS5_1CILi64EEENS7_ILi128EEES8_EEENS_10bfloat16_tEfNS_4arch4Sm80ELb0ELb0ELb1ELb0ELb1ELb0ELb0ELb0ELi2ELi2ELi4ELi2ELb1EEENS1_24CollectiveEpilogueBwdGQAISA_fSD_Li256ELb0ELb1EEENS1_19SingleTileSchedulerILb0ELb0ELb0ELi128EEEEEEEEEvNT_6ParamsE$_ZN4cute5tupleIJNS_1CILi0EEES2_iEEC2ERKS2_S5_RKi,@function
        .size           $_ZN7cutlass13device_kernelIN5flash19enable_sm80_to_sm89INS1_16FlashAttnBwdSm80INS1_25CollectiveMainloopBwdSm80ILi2ELi2EN4cute5tupleIJNS5_1CILi64EEENS7_ILi128EEES8_EEENS_10bfloat16_tEfNS_4arch4Sm80ELb0ELb0ELb1ELb0ELb1ELb0ELb0ELb0ELi2ELi2ELi4ELi2ELb1EEENS1_24CollectiveEpilogueBwdGQAISA_fSD_Li256ELb0ELb1EEENS1_19SingleTileSchedulerILb0ELb0ELb0ELi128EEEEEEEEEvNT_6ParamsE$_ZN4cute5tupleIJNS_1CILi0EEES2_iEEC2ERKS2_S5_RKi,($_ZN7cutlass13device_kernelIN5flash19enable_sm80_to_sm89INS1_16FlashAttnBwdSm80INS1_25CollectiveMainloopBwdSm80ILi2ELi2EN4cute5tupleIJNS5_1CILi64EEENS7_ILi128EEES8_EEENS_10bfloat16_tEfNS_4arch4Sm80ELb0ELb0ELb1ELb0ELb1ELb0ELb0ELb0ELi2ELi2ELi4ELi2ELb1EEENS1_24CollectiveEpilogueBwdGQAISA_fSD_Li256ELb0ELb1EEENS1_19SingleTileSchedulerILb0ELb0ELb0ELi128EEEEEEEEEvNT_6ParamsE$_ZN4cute5tupleIJNS_1CILi0EEES2_iiEEC2ERKS2_S5_RKiS7_ - $_ZN7cutlass13device_kernelIN5flash19enable_sm80_to_sm89INS1_16FlashAttnBwdSm80INS1_25CollectiveMainloopBwdSm80ILi2ELi2EN4cute5tupleIJNS5_1CILi64EEENS7_ILi128EEES8_EEENS_10bfloat16_tEfNS_4arch4Sm80ELb0ELb0ELb1ELb0ELb1ELb0ELb0ELb0ELi2ELi2ELi4ELi2ELb1EEENS1_24CollectiveEpilogueBwdGQAISA_fSD_Li256ELb0ELb1EEENS1_19SingleTileSchedulerILb0ELb0ELb0ELi128EEEEEEEEEvNT_6ParamsE$_ZN4cute5tupleIJNS_1CILi0EEES2_iEEC2ERKS2_S5_RKi)
$_ZN7cutlass13device_kernelIN5flash19enable_sm80_to_sm89INS1_16FlashAttnBwdSm80INS1_25CollectiveMainloopBwdSm80ILi2ELi2EN4cute5tupleIJNS5_1CILi64EEENS7_ILi128EEES8_EEENS_10bfloat16_tEfNS_4arch4Sm80ELb0ELb0ELb1ELb0ELb1ELb0ELb0ELb0ELi2ELi2ELi4ELi2ELb1EEENS1_24CollectiveEpilogueBwdGQAISA_fSD_Li256ELb0ELb1EEENS1_19SingleTileSchedulerILb0ELb0ELb0ELi128EEEEEEEEEvNT_6ParamsE$_ZN4cute5tupleIJNS_1CILi0EEES2_iEEC2ERKS2_S5_RKi:
[----:B------:R-:W-:Y:S02]  /*6f70*/  MOV R16, 0x6f90 ;  /* 0x00006f9000107802 */ /* 0x000fe40000000f00 */
[----:B------:R-:W-:Y:S05]  /*6f80*/  CALL.REL.NOINC `($_ZN7cutlass13device_kernelIN5flash19enable_sm80_to_sm89INS1_16FlashAttnBwdSm80INS1_25CollectiveMainloopBwdSm80ILi2ELi2EN4cute5tupleIJNS5_1CILi64EEENS7_ILi128EEES8_EEENS_10bfloat16_tEfNS_4arch4Sm80ELb0ELb0ELb1ELb0ELb1ELb0ELb0ELb0ELi2ELi2ELi4ELi2ELb1EEENS1_24CollectiveEpilogueBwdGQAISA_fSD_Li256ELb0ELb1EEENS1_19SingleTileSchedulerILb0ELb0ELb0ELi128EEEEEEEEEvNT_6ParamsE$_ZN4cute3eso3ESOILb1ELb0EJNS_1CILi0EEES3_iEEC2ERKS3_S6_RKi) ;  /* 0xfffff7b000007944 */ /* 0x000fea0003c3ffff */
[----:B-1----:R-:W-:Y:S02]  /*6f90*/  MOV R6, R18 ;  /* 0x0000001200067202 */ /* 0x002fe40000000f00 */
[----:B------:R-:W-:-:S04]  /*6fa0*/  MOV R7, 0x0 ;  /* 0x0000000000077802 */ /* 0x000fc80000000f00 */
[----:B------:R-:W-:Y:S05]  /*6fb0*/  RET.REL.NODEC R6 `(_ZN7cutlass13device_kernelIN5flash19enable_sm80_to_sm89INS1_16FlashAttnBwdSm80INS1_25CollectiveMainloopBwdSm80ILi2ELi2EN4cute5tupleIJNS5_1CILi64EEENS7_ILi128EEES8_EEENS_10bfloat16_tEfNS_4arch4Sm80ELb0ELb0ELb1ELb0ELb1ELb0ELb0ELb0ELi2ELi2ELi4ELi2ELb1EEENS1_24CollectiveEpilogueBwdGQAISA_fSD_Li256ELb0ELb1EEENS1_19SingleTileSchedulerILb0ELb0ELb0ELi128EEEEEEEEEvNT_6ParamsE) ;  /* 0xffff904006007950 */ /* 0x000fea0003c3ffff */
        .type           $_ZN7cutlass13device_kernelIN5flash19enable_sm80_to_sm89INS1_16FlashAttnBwdSm80INS1_25CollectiveMainloopBwdSm80ILi2ELi2EN4cute5tupleIJNS5_1CILi64EEENS7_ILi128EEES8_EEENS_10bfloat16_tEfNS_4arch4Sm80ELb0ELb0ELb1ELb0ELb1ELb0ELb0ELb0ELi2ELi2ELi4ELi2ELb1EEENS1_24CollectiveEpilogueBwdGQAISA_fSD_Li256ELb0ELb1EEENS1_19SingleTileSchedulerILb0ELb0ELb0ELi128EEEEEEEEEvNT_6ParamsE$_ZN4cute5tupleIJNS_1CILi0EEES2_iiEEC2ERKS2_S5_RKiS7_,@function
        .size           $_ZN7cutlass13device_kernelIN5flash19enable_sm80_to_sm89INS1_16FlashAttnBwdSm80INS1_25CollectiveMainloopBwdSm80ILi2ELi2EN4cute5tupleIJNS5_1CILi64EEENS7_ILi128EEES8_EEENS_10bfloat16_tEfNS_4arch4Sm80ELb0ELb0ELb1ELb0ELb1ELb0ELb0ELb0ELi2ELi2ELi4ELi2ELb1EEENS1_24CollectiveEpilogueBwdGQAISA_fSD_Li256ELb0ELb1EEENS1_19SingleTileSchedulerILb0ELb0ELb0ELi128EEEEEEEEEvNT_6ParamsE$_ZN4cute5tupleIJNS_1CILi0EEES2_iiEEC2ERKS2_S5_RKiS7_,($_ZN7cutlass13device_kernelIN5flash19enable_sm80_to_sm89INS1_16FlashAttnBwdSm80INS1_25CollectiveMainloopBwdSm80ILi2ELi2EN4cute5tupleIJNS5_1CILi64EEENS7_ILi128EEES8_EEENS_10bfloat16_tEfNS_4arch4Sm80ELb0ELb0ELb1ELb0ELb1ELb0ELb0ELb0ELi2ELi2ELi4ELi2ELb1EEENS1_24CollectiveEpilogueBwdGQAISA_fSD_Li256ELb0ELb1EEENS1_19SingleTileSchedulerILb0ELb0ELb0ELi128EEEEEEEEEvNT_6ParamsE$_ZN4cute5tupleIJNS_1CILi0EEEiEEC2ERKS2_RKi - $_ZN7cutlass13device_kernelIN5flash19enable_sm80_to_sm89INS1_16FlashAttnBwdSm80INS1_25CollectiveMainloopBwdSm80ILi2ELi2EN4cute5tupleIJNS5_1CILi64EEENS7_ILi128EEES8_EEENS_10bfloat16_tEfNS_4arch4Sm80ELb0ELb0ELb1ELb0ELb1ELb0ELb0ELb0ELi2ELi2ELi4ELi2ELb1EEENS1_24CollectiveEpilogueBwdGQAISA_fSD_Li256ELb0ELb1EEENS1_19SingleTileSchedulerILb0ELb0ELb0ELi128EEEEEEEEEvNT_6ParamsE$_ZN4cute5tupleIJNS_1CILi0EEES2_iiEEC2ERKS2_S5_RKiS7_)
$_ZN7cutlass13device_kernelIN5flash19enable_sm80_to_sm89INS1_16FlashAttnBwdSm80INS1_25CollectiveMainloopBwdSm80ILi2ELi2EN4cute5tupleIJNS5_1CILi64EEENS7_ILi128EEES8_EEENS_10bfloat16_tEfNS_4arch4Sm80ELb0ELb0ELb1ELb0ELb1ELb0ELb0ELb0ELi2ELi2ELi4ELi2ELb1EEENS1_24CollectiveEpilogueBwdGQAISA_fSD_Li256ELb0ELb1EEENS1_19SingleTileSchedulerILb0ELb0ELb0ELi128EEEEEEEEEvNT_6ParamsE$_ZN4cute5tupleIJNS_1CILi0EEES2_iiEEC2ERKS2_S5_RKiS7_:
[----:B------:R-:W-:Y:S02]  /*6fc0*/  MOV R16, 0x6fe0 ;  /* 0x00006fe000107802 */ /* 0x000fe40000000f00 */
[----:B------:R-:W-:Y:S05]  /*6fd0*/  CALL.REL.NOINC `($_ZN7cutlass13device_kernelIN5flash19enable_sm80_to_sm89INS1_16FlashAttnBwdSm80INS1_25CollectiveMainloopBwdSm80ILi2ELi2EN4cute5tupleIJNS5_1CILi64EEENS7_ILi128EEES8_EEENS_10bfloat16_tEfNS_4arch4Sm80ELb0ELb0ELb1ELb0ELb1ELb0ELb0ELb0ELi2ELi2ELi4ELi2ELb1EEENS1_24CollectiveEpilogueBwdGQAISA_fSD_Li256ELb0ELb1EEENS1_19SingleTileSchedulerILb0ELb0ELb0ELi128EEEEEEEEEvNT_6ParamsE$_ZN4cute3eso3ESOILb1ELb0EJNS_1CILi0EEES3_iiEEC2ERKS3_S6_RKiS8_) ;  /* 0xfffff7f000007944 */ /* 0x000fea0003c3ffff */
[----:B------:R-:W-:Y:S02]  /*6fe0*/  MOV R16, R18 ;  /* 0x0000001200107202 */ /* 0x000fe40000000f00 */
[----:B------:R-:W-:-:S04]  /*6ff0*/  MOV R17, 0x0 ;  /* 0x0000000000117802 */ /* 0x000fc80000000f00 */
[----:B------:R-:W-:Y:S05]  /*7000*/  RET.REL.NODEC R16 `(_ZN7cutlass13device_kernelIN5flash19enable_sm80_to_sm89INS1_16FlashAttnBwdSm80INS1_25CollectiveMainloopBwdSm80ILi2ELi2EN4cute5tupleIJNS5_1CILi64EEENS7_ILi128EEES8_EEENS_10bfloat16_tEfNS_4arch4Sm80ELb0ELb0ELb1ELb0ELb1ELb0ELb0ELb0ELi2ELi2ELi4ELi2ELb1EEENS1_24CollectiveEpilogueBwdGQAISA_fSD_Li256ELb0ELb1EEENS1_19SingleTileSchedulerILb0ELb0ELb0ELi128EEEEEEEEEvNT_6ParamsE) ;  /* 0xffff8ff010007950 */ /* 0x000fea0003c3ffff */
        .type           $_ZN7cutlass13device_kernelIN5flash19enable_sm80_to_sm89INS1_16FlashAttnBwdSm80INS1_25CollectiveMainloopBwdSm80ILi2ELi2EN4cute5tupleIJNS5_1CILi64EEENS7_ILi128EEES8_EEENS_10bfloat16_tEfNS_4arch4Sm80ELb0ELb0ELb1ELb0ELb1ELb0ELb0ELb0ELi2ELi2ELi4ELi2ELb1EEENS1_24CollectiveEpilogueBwdGQAISA_fSD_Li256ELb0ELb1EEENS1_19SingleTileSchedulerILb0ELb0ELb0ELi128EEEEEEEEEvNT_6ParamsE$_ZN4cute5tupleIJNS_1CILi0EEEiEEC2ERKS2_RKi,@function
        .size           $_ZN7cutlass13device_kernelIN5flash19enable_sm80_to_sm89INS1_16FlashAttnBwdSm80INS1_25CollectiveMainloopBwdSm80ILi2ELi2EN4cute5tupleIJNS5_1CILi64EEENS7_ILi128EEES8_EEENS_10bfloat16_tEfNS_4arch4Sm80ELb0ELb0ELb1ELb0ELb1ELb0ELb0ELb0ELi2ELi2ELi4ELi2ELb1EEENS1_24CollectiveEpilogueBwdGQAISA_fSD_Li256ELb0ELb1EEENS1_19SingleTileSchedulerILb0ELb0ELb0ELi128EEEEEEEEEvNT_6ParamsE$_ZN4cute5tupleIJNS_1CILi0EEEiEEC2ERKS2_RKi,($_ZN7cutlass13device_kernelIN5flash19enable_sm80_to_sm89INS1_16FlashAttnBwdSm80INS1_25CollectiveMainloopBwdSm80ILi2ELi2EN4cute5tupleIJNS5_1CILi64EEENS7_ILi128EEES8_EEENS_10bfloat16_tEfNS_4arch4Sm80ELb0ELb0ELb1ELb0ELb1ELb0ELb0ELb0ELi2ELi2ELi4ELi2ELb1EEENS1_24CollectiveEpilogueBwdGQAISA_fSD_Li256ELb0ELb1EEENS1_19SingleTileSchedulerILb0ELb0ELb0ELi128EEEEEEEEEvNT_6ParamsE$_ZN4cute5tupleIJNS_1CILi0EEEiiiEEC2ERKS2_RKiS7_S7_ - $_ZN7cutlass13device_kernelIN5flash19enable_sm80_to_sm89INS1_16FlashAttnBwdSm80INS1_25CollectiveMainloopBwdSm80ILi2ELi2EN4cute5tupleIJNS5_1CILi64EEENS7_ILi128EEES8_EEENS_10bfloat16_tEfNS_4arch4Sm80ELb0ELb0ELb1ELb0ELb1ELb0ELb0ELb0ELi2ELi2ELi4ELi2ELb1EEENS1_24CollectiveEpilogueBwdGQAISA_fSD_Li256ELb0ELb1EEENS1_19SingleTileSchedulerILb0ELb0ELb0ELi128EEEEEEEEEvNT_6ParamsE$_ZN4cute5tupleIJNS_1CILi0EEEiEEC2ERKS2_RKi)
$_ZN7cutlass13device_kernelIN5flash19enable_sm80_to_sm89INS1_16FlashAttnBwdSm80INS1_25CollectiveMainloopBwdSm80ILi2ELi2EN4cute5tupleIJNS5_1CILi64EEENS7_ILi128EEES8_EEENS_10bfloat16_tEfNS_4arch4Sm80ELb0ELb0ELb1ELb0ELb1ELb0ELb0ELb0ELi2ELi2ELi4ELi2ELb1EEENS1_24CollectiveEpilogueBwdGQAISA_fSD_Li256ELb0ELb1EEENS1_19SingleTileSchedulerILb0ELb0ELb0ELi128EEEEEEEEEvNT_6ParamsE$_ZN4cute5tupleIJNS_1CILi0EEEiEEC2ERKS2_RKi:
[----:B------:R-:W-:Y:S02]  /*7010*/  MOV R16, 0x7030 ;  /* 0x0000703000107802 */ /* 0x000fe40000000f00 */
[----:B------:R-:W-:Y:S05]  /*7020*/  CALL.REL.NOINC `($_ZN7cutlass13device_kernelIN5flash19enable_sm80_to_sm89INS1_16FlashAttnBwdSm80INS1_25CollectiveMainloopBwdSm80ILi2ELi2EN4cute5tupleIJNS5_1CILi64EEENS7_ILi128EEES8_EEENS_10bfloat16_tEfNS_4arch4Sm80ELb0ELb0ELb1ELb0ELb1ELb0ELb0ELb0ELi2ELi2ELi4ELi2ELb1EEENS1_24CollectiveEpilogueBwdGQAISA_fSD_Li256ELb0ELb1EEENS1_19SingleTileSchedulerILb0ELb0ELb0ELi128EEEEEEEEEvNT_6ParamsE$_ZN4cute3eso3ESOILb1ELb0EJNS_1CILi0EEEiEEC2ERKS3_RKi) ;  /* 0xfffff81000007944 */ /* 0x000fea0003c3ffff */
[----:B-1----:R-:W-:Y:S02]  /*7030*/  MOV R6, R18 ;  /* 0x0000001200067202 */ /* 0x002fe40000000f00 */
[----:B------:R-:W-:-:S04]  /*7040*/  MOV R7, 0x0 ;  /* 0x0000000000077802 */ /* 0x000fc80000000f00 */
[----:B------:R-:W-:Y:S05]  /*7050*/  RET.REL.NODEC R6 `(_ZN7cutlass13device_kernelIN5flash19enable_sm80_to_sm89INS1_16FlashAttnBwdSm80INS1_25CollectiveMainloopBwdSm80ILi2ELi2EN4cute5tupleIJNS5_1CILi64EEENS7_ILi128EEES8_EEENS_10bfloat16_tEfNS_4arch4Sm80ELb0ELb0ELb1ELb0ELb1ELb0ELb0ELb0ELi2ELi2ELi4ELi2ELb1EEENS1_24CollectiveEpilogueBwdGQAISA_fSD_Li256ELb0ELb1EEENS1_19SingleTileSchedulerILb0ELb0ELb0ELi128EEEEEEEEEvNT_6ParamsE) ;  /* 0xffff8fa006007950 */ /* 0x000fea0003c3ffff */
        .type           $_ZN7cutlass13device_kernelIN5flash19enable_sm80_to_sm89INS1_16FlashAttnBwdSm80INS1_25CollectiveMainloopBwdSm80ILi2ELi2EN4cute5tupleIJNS5_1CILi64EEENS7_ILi128EEES8_EEENS_10bfloat16_tEfNS_4arch4Sm80ELb0ELb0ELb1ELb0ELb1ELb0ELb0ELb0ELi2ELi2ELi4ELi2ELb1EEENS1_24CollectiveEpilogueBwdGQAISA_fSD_Li256ELb0ELb1EEENS1_19SingleTileSchedulerILb0ELb0ELb0ELi128EEEEEEEEEvNT_6ParamsE$_ZN4cute5tupleIJNS_1CILi0EEEiiiEEC2ERKS2_RKiS7_S7_,@function
        .size           $_ZN7cutlass13device_kernelIN5flash19enable_sm80_to_sm89INS1_16FlashAttnBwdSm80INS1_25CollectiveMainloopBwdSm80ILi2ELi2EN4cute5tupleIJNS5_1CILi64EEENS7_ILi128EEES8_EEENS_10bfloat16_tEfNS_4arch4Sm80ELb0ELb0ELb1ELb0ELb1ELb0ELb0ELb0ELi2ELi2ELi4ELi2ELb1EEENS1_24CollectiveEpilogueBwdGQAISA_fSD_Li256ELb0ELb1EEENS1_19SingleTileSchedulerILb0ELb0ELb0ELi128EEEEEEEEEvNT_6ParamsE$_ZN4cute5tupleIJNS_1CILi0EEEiiiEEC2ERKS2_RKiS7_S7_,($_ZN7cutlass13device_kernelIN5flash19enable_sm80_to_sm89INS1_16FlashAttnBwdSm80INS1_25CollectiveMainloopBwdSm80ILi2ELi2EN4cute5tupleIJNS5_1CILi64EEENS7_ILi128EEES8_EEENS_10bfloat16_tEfNS_4arch4Sm80ELb0ELb0ELb1ELb0ELb1ELb0ELb0ELb0ELi2ELi2ELi4ELi2ELb1EEENS1_24CollectiveEpilogueBwdGQAISA_fSD_Li256ELb0ELb1EEENS1_19SingleTileSchedulerILb0ELb0ELb0ELi128EEEEEEEEEvNT_6ParamsE$_ZN4cute5tupleIJiEEC2ERKi - $_ZN7cutlass13device_kernelIN5flash19enable_sm80_to_sm89INS1_16FlashAttnBwdSm80INS1_25CollectiveMainloopBwdSm80ILi2ELi2EN4cute5tupleIJNS5_1CILi64EEENS7_ILi128EEES8_EEENS_10bfloat16_tEfNS_4arch4Sm80ELb0ELb0ELb1ELb0ELb1ELb0ELb0ELb0ELi2ELi2ELi4ELi2ELb1EEENS1_24CollectiveEpilogueBwdGQAISA_fSD_Li256ELb0ELb1EEENS1_19SingleTileSchedulerILb0ELb0ELb0ELi128EEEEEEEEEvNT_6ParamsE$_ZN4cute5tupleIJNS_1CILi0EEEiiiEEC2ERKS2_RKiS7_S7_)
$_ZN7cutlass13device_kernelIN5flash19enable_sm80_to_sm89INS1_16FlashAttnBwdSm80INS1_25CollectiveMainloopBwdSm80ILi2ELi2EN4cute5tupleIJNS5_1CILi64EEENS7_ILi128EEES8_EEENS_10bfloat16_tEfNS_4arch4Sm80ELb0ELb0ELb1ELb0ELb1ELb0ELb0ELb0ELi2ELi2ELi4ELi2ELb1EEENS1_24CollectiveEpilogueBwdGQAISA_fSD_Li256ELb0ELb1EEENS1_19SingleTileSchedulerILb0ELb0ELb0ELi128EEEEEEEEEvNT_6ParamsE$_ZN4cute5tupleIJNS_1CILi0EEEiiiEEC2ERKS2_RKiS7_S7_:
[----:B------:R-:W-:Y:S02]  /*7060*/  MOV R10, 0x7080 ;  /* 0x00007080000a7802 */ /* 0x000fe40000000f00 */
[----:B------:R-:W-:Y:S05]  /*7070*/  CALL.REL.NOINC `($_ZN7cutlass13device_kernelIN5flash19enable_sm80_to_sm89INS1_16FlashAttnBwdSm80INS1_25CollectiveMainloopBwdSm80ILi2ELi2EN4cute5tupleIJNS5_1CILi64EEENS7_ILi128EEES8_EEENS_10bfloat16_tEfNS_4arch4Sm80ELb0ELb0ELb1ELb0ELb1ELb0ELb0ELb0ELi2ELi2ELi4ELi2ELb1EEENS1_24CollectiveEpilogueBwdGQAISA_fSD_Li256ELb0ELb1EEENS1_19SingleTileSchedulerILb0ELb0ELb0ELi128EEEEEEEEEvNT_6ParamsE$_ZN4cute3eso3ESOILb1ELb0EJNS_1CILi0EEEiiiEEC2ERKS3_RKiS8_S8_) ;  /* 0xfffff88000007944 */ /* 0x000fea0003c3ffff */
[----:B-1----:R-:W-:Y:S02]  /*7080*/  MOV R6, R18 ;  /* 0x0000001200067202 */ /* 0x002fe40000000f00 */
[----:B------:R-:W-:-:S04]  /*7090*/  MOV R7, 0x0 ;  /* 0x0000000000077802 */ /* 0x000fc80000000f00 */
[----:B------:R-:W-:Y:S05]  /*70a0*/  RET.REL.NODEC R6 `(_ZN7cutlass13device_kernelIN5flash19enable_sm80_to_sm89INS1_16FlashAttnBwdSm80INS1_25CollectiveMainloopBwdSm80ILi2ELi2EN4cute5tupleIJNS5_1CILi64EEENS7_ILi128EEES8_EEENS_10bfloat16_tEfNS_4arch4Sm80ELb0ELb0ELb1ELb0ELb1ELb0ELb0ELb0ELi2ELi2ELi4ELi2ELb1EEENS1_24CollectiveEpilogueBwdGQAISA_fSD_Li256ELb0ELb1EEENS1_19SingleTileSchedulerILb0ELb0ELb0ELi128EEEEEEEEEvNT_6ParamsE) ;  /* 0xffff8f5006007950 */ /* 0x000fea0003c3ffff */
        .type           $_ZN7cutlass13device_kernelIN5flash19enable_sm80_to_sm89INS1_16FlashAttnBwdSm80INS1_25CollectiveMainloopBwdSm80ILi2ELi2EN4cute5tupleIJNS5_1CILi64EEENS7_ILi128EEES8_EEENS_10bfloat16_tEfNS_4arch4Sm80ELb0ELb0ELb1ELb0ELb1ELb0ELb0ELb0ELi2ELi2ELi4ELi2ELb1EEENS1_24CollectiveEpilogueBwdGQAISA_fSD_Li256ELb0ELb1EEENS1_19SingleTileSchedulerILb0ELb0ELb0ELi128EEEEEEEEEvNT_6ParamsE$_ZN4cute5tupleIJiEEC2ERKi,@function
        .size           $_ZN7cutlass13device_kernelIN5flash19enable_sm80_to_sm89INS1_16FlashAttnBwdSm80INS1_25CollectiveMainloopBwdSm80ILi2ELi2EN4cute5tupleIJNS5_1CILi64EEENS7_ILi128EEES8_EEENS_10bfloat16_tEfNS_4arch4Sm80ELb0ELb0ELb1ELb0ELb1ELb0ELb0ELb0ELi2ELi2ELi4ELi2ELb1EEENS1_24CollectiveEpilogueBwdGQAISA_fSD_Li256ELb0ELb1EEENS1_19SingleTileSchedulerILb0ELb0ELb0ELi128EEEEEEEEEvNT_6ParamsE$_ZN4cute5tupleIJiEEC2ERKi,($_ZN7cutlass13device_kernelIN5flash19enable_sm80_to_sm89INS1_16FlashAttnBwdSm80INS1_25CollectiveMainloopBwdSm80ILi2ELi2EN4cute5tupleIJNS5_1CILi64EEENS7_ILi128EEES8_EEENS_10bfloat16_tEfNS_4arch4Sm80ELb0ELb0ELb1ELb0ELb1ELb0ELb0ELb0ELi2ELi2ELi4ELi2ELb1EEENS1_24CollectiveEpilogueBwdGQAISA_fSD_Li256ELb0ELb1EEENS1_19SingleTileSchedulerILb0ELb0ELb0ELi128EEEEEEEEEvNT_6ParamsE$_ZN4cute5tupleIJiNS_1CILi0EEEEEC2ERKiRKS2_ - $_ZN7cutlass13device_kernelIN5flash19enable_sm80_to_sm89INS1_16FlashAttnBwdSm80INS1_25CollectiveMainloopBwdSm80ILi2ELi2EN4cute5tupleIJNS5_1CILi64EEENS7_ILi128EEES8_EEENS_10bfloat16_tEfNS_4arch4Sm80ELb0ELb0ELb1ELb0ELb1ELb0ELb0ELb0ELi2ELi2ELi4ELi2ELb1EEENS1_24CollectiveEpilogueBwdGQAISA_fSD_Li256ELb0ELb1EEENS1_19SingleTileSchedulerILb0ELb0ELb0ELi128EEEEEEEEEvNT_6ParamsE$_ZN4cute5tupleIJiEEC2ERKi)
$_ZN7cutlass13device_kernelIN5flash19enable_sm80_to_sm89INS1_16FlashAttnBwdSm80INS1_25CollectiveMainloopBwdSm80ILi2ELi2EN4cute5tupleIJNS5_1CILi64EEENS7_ILi128EEES8_EEENS_10bfloat16_tEfNS_4arch4Sm80ELb0ELb0ELb1ELb0ELb1ELb0ELb0ELb0ELi2ELi2ELi4ELi2ELb1EEENS1_24CollectiveEpilogueBwdGQAISA_fSD_Li256ELb0ELb1EEENS1_19SingleTileSchedulerILb0ELb0ELb0ELi128EEEEEEEEEvNT_6ParamsE$_ZN4cute5tupleIJiEEC2ERKi:
[----:B------:R-:W-:Y:S02]  /*70b0*/  MOV R18, 0x70d0 ;  /* 0x000070d000127802 */ /* 0x000fe40000000f00 */
[----:B------:R-:W-:Y:S05]  /*70c0*/  CALL.REL.NOINC `($_ZN7cutlass13device_kernelIN5flash19enable_sm80_to_sm89INS1_16FlashAttnBwdSm80INS1_25CollectiveMainloopBwdSm80ILi2ELi2EN4cute5tupleIJNS5_1CILi64EEENS7_ILi128EEES8_EEENS_10bfloat16_tEfNS_4arch4Sm80ELb0ELb0ELb1ELb0ELb1ELb0ELb0ELb0ELi2ELi2ELi4ELi2ELb1EEENS1_24CollectiveEpilogueBwdGQAISA_fSD_Li256ELb0ELb1EEENS1_19SingleTileSchedulerILb0ELb0ELb0ELi128EEEEEEEEEvNT_6ParamsE$_ZN4cute3eso3ESOILb0ELb1EJiEEC2ERKi) ;  /* 0xfffff41000007944 */ /* 0x000fea0003c3ffff */
[----:B-1----:R-:W-:Y:S02]  /*70d0*/  MOV R6, R16 ;  /* 0x0000001000067202 */ /* 0x002fe40000000f00 */
[----:B------:R-:W-:-:S04]  /*70e0*/  MOV R7, 0x0 ;  /* 0x0000000000077802 */ /* 0x000fc80000000f00 */
[----:B------:R-:W-:Y:S05]  /*70f0*/  RET.REL.NODEC R6 `(_ZN7cutlass13device_kernelIN5flash19enable_sm80_to_sm89INS1_16FlashAttnBwdSm80INS1_25CollectiveMainloopBwdSm80ILi2ELi2EN4cute5tupleIJNS5_1CILi64EEENS7_ILi128EEES8_EEENS_10bfloat16_tEfNS_4arch4Sm80ELb0ELb0ELb1ELb0ELb1ELb0ELb0ELb0ELi2ELi2ELi4ELi2ELb1EEENS1_24CollectiveEpilogueBwdGQAISA_fSD_Li256ELb0ELb1EEENS1_19SingleTileSchedulerILb0ELb0ELb0ELi128EEEEEEEEEvNT_6ParamsE) ;  /* 0xffff8f0006007950 */ /* 0x000fea0003c3ffff */
        .type           $_ZN7cutlass13device_kernelIN5flash19enable_sm80_to_sm89INS1_16FlashAttnBwdSm80INS1_25CollectiveMainloopBwdSm80ILi2ELi2EN4cute5tupleIJNS5_1CILi64EEENS7_ILi128EEES8_EEENS_10bfloat16_tEfNS_4arch4Sm80ELb0ELb0ELb1ELb0ELb1ELb0ELb0ELb0ELi2ELi2ELi4ELi2ELb1EEENS1_24CollectiveEpilogueBwdGQAISA_fSD_Li256ELb0ELb1EEENS1_19SingleTileSchedulerILb0ELb0ELb0ELi128EEEEEEEEEvNT_6ParamsE$_ZN4cute5tupleIJiNS_1CILi0EEEEEC2ERKiRKS2_,@function
        .size           $_ZN7cutlass13device_kernelIN5flash19enable_sm80_to_sm89INS1_16FlashAttnBwdSm80INS1_25CollectiveMainloopBwdSm80ILi2ELi2EN4cute5tupleIJNS5_1CILi64EEENS7_ILi128EEES8_EEENS_10bfloat16_tEfNS_4arch4Sm80ELb0ELb0ELb1ELb0ELb1ELb0ELb0ELb0ELi2ELi2ELi4ELi2ELb1EEENS1_24CollectiveEpilogueBwdGQAISA_fSD_Li256ELb0ELb1EEENS1_19SingleTileSchedulerILb0ELb0ELb0ELi128EEEEEEEEEvNT_6ParamsE$_ZN4cute5tupleIJiNS_1CILi0EEEEEC2ERKiRKS2_,($_ZN7cutlass13device_kernelIN5flash19enable_sm80_to_sm89INS1_16FlashAttnBwdSm80INS1_25CollectiveMainloopBwdSm80ILi2ELi2EN4cute5tupleIJNS5_1CILi64EEENS7_ILi128EEES8_EEENS_10bfloat16_tEfNS_4arch4Sm80ELb0ELb0ELb1ELb0ELb1ELb0ELb0ELb0ELi2ELi2ELi4ELi2ELb1EEENS1_24CollectiveEpilogueBwdGQAISA_fSD_Li256ELb0ELb1EEENS1_19SingleTileSchedulerILb0ELb0ELb0ELi128EEEEEEEEEvNT_6ParamsE$_ZN4cute5tupleIJiiEEC2ERKiS3_ - $_ZN7cutlass13device_kernelIN5flash19enable_sm80_to_sm89INS1_16FlashAttnBwdSm80INS1_25CollectiveMainloopBwdSm80ILi2ELi2EN4cute5tupleIJNS5_1CILi64EEENS7_ILi128EEES8_EEENS_10bfloat16_tEfNS_4arch4Sm80ELb0ELb0ELb1ELb0ELb1ELb0ELb0ELb0ELi2ELi2ELi4ELi2ELb1EEENS1_24CollectiveEpilogueBwdGQAISA_fSD_Li256ELb0ELb1EEENS1_19SingleTileSchedulerILb0ELb0ELb0ELi128EEEEEEEEEvNT_6ParamsE$_ZN4cute5tupleIJiNS_1CILi0EEEEEC2ERKiRKS2_)
$_ZN7cutlass13device_kernelIN5flash19enable_sm80_to_sm89INS1_16FlashAttnBwdSm80INS1_25CollectiveMainloopBwdSm80ILi2ELi2EN4cute5tupleIJNS5_1CILi64EEENS7_ILi128EEES8_EEENS_10bfloat16_tEfNS_4arch4Sm80ELb0ELb0ELb1ELb0ELb1ELb0ELb0ELb0ELi2ELi2ELi4ELi2ELb1EEENS1_24CollectiveEpilogueBwdGQAISA_fSD_Li256ELb0ELb1EEENS1_19SingleTileSchedulerILb0ELb0ELb0ELi128EEEEEEEEEvNT_6ParamsE$_ZN4cute5tupleIJiNS_1CILi0EEEEEC2ERKiRKS2_:
[----:B------:R-:W-:Y:S02]  /*7100*/  MOV R8, 0x7120 ;  /* 0x0000712000087802 */ /* 0x000fe40000000f00 */
[----:B------:R-:W-:Y:S05]  /*7110*/  CALL.REL.NOINC `($_ZN7cutlass13device_kernelIN5flash19enable_sm80_to_sm89INS1_16FlashAttnBwdSm80INS1_25CollectiveMainloopBwdSm80ILi2ELi2EN4cute5tupleIJNS5_1CILi64EEENS7_ILi128EEES8_EEENS_10bfloat16_tEfNS_4arch4Sm80ELb0ELb0ELb1ELb0ELb1ELb0ELb0ELb0ELi2ELi2ELi4ELi2ELb1EEENS1_24CollectiveEpilogueBwdGQAISA_fSD_Li256ELb0ELb1EEENS1_19SingleTileSchedulerILb0ELb0ELb0ELi128EEEEEEEEEvNT_6ParamsE$_ZN4cute3eso3ESOILb0ELb1EJiNS_1CILi0EEEEEC2ERKiRKS3_) ;  /* 0xfffff41000007944 */ /* 0x000fea0003c3ffff */
[----:B-1----:R-:W-:Y:S02]  /*7120*/  MOV R6, R16 ;  /* 0x0000001000067202 */ /* 0x002fe40000000f00 */
[----:B------:R-:W-:-:S04]  /*7130*/  MOV R7, 0x0 ;  /* 0x0000000000077802 */ /* 0x000fc80000000f00 */
[----:B------:R-:W-:Y:S05]  /*7140*/  RET.REL.NODEC R6 `(_ZN7cutlass13device_kernelIN5flash19enable_sm80_to_sm89INS1_16FlashAttnBwdSm80INS1_25CollectiveMainloopBwdSm80ILi2ELi2EN4cute5tupleIJNS5_1CILi64EEENS7_ILi128EEES8_EEENS_10bfloat16_tEfNS_4arch4Sm80ELb0ELb0ELb1ELb0ELb1ELb0ELb0ELb0ELi2ELi2ELi4ELi2ELb1EEENS1_24CollectiveEpilogueBwdGQAISA_fSD_Li256ELb0ELb1EEENS1_19SingleTileSchedulerILb0ELb0ELb0ELi128EEEEEEEEEvNT_6ParamsE) ;  /* 0xffff8eb006007950 */ /* 0x000fea0003c3ffff */
        .type           $_ZN7cutlass13device_kernelIN5flash19enable_sm80_to_sm89INS1_16FlashAttnBwdSm80INS1_25CollectiveMainloopBwdSm80ILi2ELi2EN4cute5tupleIJNS5_1CILi64EEENS7_ILi128EEES8_EEENS_10bfloat16_tEfNS_4arch4Sm80ELb0ELb0ELb1ELb0ELb1ELb0ELb0ELb0ELi2ELi2ELi4ELi2ELb1EEENS1_24CollectiveEpilogueBwdGQAISA_fSD_Li256ELb0ELb1EEENS1_19SingleTileSchedulerILb0ELb0ELb0ELi128EEEEEEEEEvNT_6ParamsE$_ZN4cute5tupleIJiiEEC2ERKiS3_,@function
        .size           $_ZN7cutlass13device_kernelIN5flash19enable_sm80_to_sm89INS1_16FlashAttnBwdSm80INS1_25CollectiveMainloopBwdSm80ILi2ELi2EN4cute5tupleIJNS5_1CILi64EEENS7_ILi128EEES8_EEENS_10bfloat16_tEfNS_4arch4Sm80ELb0ELb0ELb1ELb0ELb1ELb0ELb0ELb0ELi2ELi2ELi4ELi2ELb1EEENS1_24CollectiveEpilogueBwdGQAISA_fSD_Li256ELb0ELb1EEENS1_19SingleTileSchedulerILb0ELb0ELb0ELi128EEEEEEEEEvNT_6ParamsE$_ZN4cute5tupleIJiiEEC2ERKiS3_,($_ZN7cutlass13device_kernelIN5flash19enable_sm80_to_sm89INS1_16FlashAttnBwdSm80INS1_25CollectiveMainloopBwdSm80ILi2ELi2EN4cute5tupleIJNS5_1CILi64EEENS7_ILi128EEES8_EEENS_10bfloat16_tEfNS_4arch4Sm80ELb0ELb0ELb1ELb0ELb1ELb0ELb0ELb0ELi2ELi2ELi4ELi2ELb1EEENS1_24CollectiveEpilogueBwdGQAISA_fSD_Li256ELb0ELb1EEENS1_19SingleTileSchedulerILb0ELb0ELb0ELi128EEEEEEEEEvNT_6ParamsE$_ZN4cute8gmem_ptrIPKN7cutlass10bfloat16_tEECI1NS_12iter_adaptorIS4_S5_EEES4_ - $_ZN7cutlass13device_kernelIN5flash19enable_sm80_to_sm89INS1_16FlashAttnBwdSm80INS1_25CollectiveMainloopBwdSm80ILi2ELi2EN4cute5tupleIJNS5_1CILi64EEENS7_ILi128EEES8_EEENS_10bfloat16_tEfNS_4arch4Sm80ELb0ELb0ELb1ELb0ELb1ELb0ELb0ELb0ELi2ELi2ELi4ELi2ELb1EEENS1_24CollectiveEpilogueBwdGQAISA_fSD_Li256ELb0ELb1EEENS1_19SingleTileSchedulerILb0ELb0ELb0ELi128EEEEEEEEEvNT_6ParamsE$_ZN4cute5tupleIJiiEEC2ERKiS3_)
$_ZN7cutlass13device_kernelIN5flash19enable_sm80_to_sm89INS1_16FlashAttnBwdSm80INS1_25CollectiveMainloopBwdSm80ILi2ELi2EN4cute5tupleIJNS5_1CILi64EEENS7_ILi128EEES8_EEENS_10bfloat16_tEfNS_4arch4Sm80ELb0ELb0ELb1ELb0ELb1ELb0ELb0ELb0ELi2ELi2ELi4ELi2ELb1EEENS1_24CollectiveEpilogueBwdGQAISA_fSD_Li256ELb0ELb1EEENS1_19SingleTileSchedulerILb0ELb0ELb0ELi128EEEEEEEEEvNT_6ParamsE$_ZN4cute5tupleIJiiEEC2ERKiS3_:
[----:B------:R-:W-:Y:S02]  /*7150*/  MOV R10, 0x7170 ;  /* 0x00007170000a7802 */ /* 0x000fe40000000f00 */
[----:B------:R-:W-:Y:S05]  /*7160*/  CALL.REL.NOINC `($_ZN7cutlass13device_kernelIN5flash19enable_sm80_to_sm89INS1_16FlashAttnBwdSm80INS1_25CollectiveMainloopBwdSm80ILi2ELi2EN4cute5tupleIJNS5_1CILi64EEENS7_ILi128EEES8_EEENS_10bfloat16_tEfNS_4arch4Sm80ELb0ELb0ELb1ELb0ELb1ELb0ELb0ELb0ELi2ELi2ELi4ELi2ELb1EEENS1_24CollectiveEpilogueBwdGQAISA_fSD_Li256ELb0ELb1EEENS1_19SingleTileSchedulerILb0ELb0ELb0ELi128EEEEEEEEEvNT_6ParamsE$_ZN4cute3eso3ESOILb0ELb0EJiiEEC2ERKiS4_) ;  /* 0xfffff1d000007944 */ /* 0x000fea0003c3ffff */
[----:B------:R-:W-:-:S04]  /*7170*/  MOV R9, 0x0 ;  /* 0x0000000000097802 */ /* 0x000fc80000000f00 */
[----:B------:R-:W-:Y:S05]  /*7180*/  RET.REL.NODEC R8 `(_ZN7cutlass13device_kernelIN5flash19enable_sm80_to_sm89INS1_16FlashAttnBwdSm80INS1_25CollectiveMainloopBwdSm80ILi2ELi2EN4cute5tupleIJNS5_1CILi64EEENS7_ILi128EEES8_EEENS_10bfloat16_tEfNS_4arch4Sm80ELb0ELb0ELb1ELb0ELb1ELb0ELb0ELb0ELi2ELi2ELi4ELi2ELb1EEENS1_24CollectiveEpilogueBwdGQAISA_fSD_Li256ELb0ELb1EEENS1_19SingleTileSchedulerILb0ELb0ELb0ELi128EEEEEEEEEvNT_6ParamsE) ;  /* 0xffff8e7008007950 */ /* 0x000fea0003c3ffff */
        .type           $_ZN7cutlass13device_kernelIN5flash19enable_sm80_to_sm89INS1_16FlashAttnBwdSm80INS1_25CollectiveMainloopBwdSm80ILi2ELi2EN4cute5tupleIJNS5_1CILi64EEENS7_ILi128EEES8_EEENS_10bfloat16_tEfNS_4arch4Sm80ELb0ELb0ELb1ELb0ELb1ELb0ELb0ELb0ELi2ELi2ELi4ELi2ELb1EEENS1_24CollectiveEpilogueBwdGQAISA_fSD_Li256ELb0ELb1EEENS1_19SingleTileSchedulerILb0ELb0ELb0ELi128EEEEEEEEEvNT_6ParamsE$_ZN4cute8gmem_ptrIPKN7cutlass10bfloat16_tEECI1NS_12iter_adaptorIS4_S5_EEES4_,@function
        .size           $_ZN7cutlass13device_kernelIN5flash19enable_sm80_to_sm89INS1_16FlashAttnBwdSm80INS1_25CollectiveMainloopBwdSm80ILi2ELi2EN4cute5tupleIJNS5_1CILi64EEENS7_ILi128EEES8_EEENS_10bfloat16_tEfNS_4arch4Sm80ELb0ELb0ELb1ELb0ELb1ELb0ELb0ELb0ELi2ELi2ELi4ELi2ELb1EEENS1_24CollectiveEpilogueBwdGQAISA_fSD_Li256ELb0ELb1EEENS1_19SingleTileSchedulerILb0ELb0ELb0ELi128EEEEEEEEEvNT_6ParamsE$_ZN4cute8gmem_ptrIPKN7cutlass10bfloat16_tEECI1NS_12iter_adaptorIS4_S5_EEES4_,($_ZN7cutlass13device_kernelIN5flash19enable_sm80_to_sm89INS1_16FlashAttnBwdSm80INS1_25CollectiveMainloopBwdSm80ILi2ELi2EN4cute5tupleIJNS5_1CILi64EEENS7_ILi128EEES8_EEENS_10bfloat16_tEfNS_4arch4Sm80ELb0ELb0ELb1ELb0ELb1ELb0ELb0ELb0ELi2ELi2ELi4ELi2ELb1EEENS1_24CollectiveEpilogueBwdGQAISA_fSD_Li256ELb0ELb1EEENS1_19SingleTileSchedulerILb0ELb0ELb0ELi128EEEEEEEEEvNT_6ParamsE$_ZN4cute8gmem_ptrIPKN7cutlass9uint128_tEECI1NS_12iter_adaptorIS4_S5_EEES4_ - $_ZN7cutlass13device_kernelIN5flash19enable_sm80_to_sm89INS1_16FlashAttnBwdSm80INS1_25CollectiveMainloopBwdSm80ILi2ELi2EN4cute5tupleIJNS5_1CILi64EEENS7_ILi128EEES8_EEENS_10bfloat16_tEfNS_4arch4Sm80ELb0ELb0ELb1ELb0ELb1ELb0ELb0ELb0ELi2ELi2ELi4ELi2ELb1EEENS1_24CollectiveEpilogueBwdGQAISA_fSD_Li256ELb0ELb1EEENS1_19SingleTileSchedulerILb0ELb0ELb0ELi128EEEEEEEEEvNT_6ParamsE$_ZN4cute8gmem_ptrIPKN7cutlass10bfloat16_tEECI1NS_12iter_adaptorIS4_S5_EEES4_)
$_ZN7cutlass13device_kernelIN5flash19enable_sm80_to_sm89INS1_16FlashAttnBwdSm80INS1_25CollectiveMainloopBwdSm80ILi2ELi2EN4cute5tupleIJNS5_1CILi64EEENS7_ILi128EEES8_EEENS_10bfloat16_tEfNS_4arch4Sm80ELb0ELb0ELb1ELb0ELb1ELb0ELb0ELb0ELi2ELi2ELi4ELi2ELb1EEENS1_24CollectiveEpilogueBwdGQAISA_fSD_Li256ELb0ELb1EEENS1_19SingleTileSchedulerILb0ELb0ELb0ELi128EEEEEEEEEvNT_6ParamsE$_ZN4cute8gmem_ptrIPKN7cutlass10bfloat16_tEECI1NS_12iter_adaptorIS4_S5_EEES4_:
[----:B------:R-:W-:Y:S02]  /*7190*/  MOV R18, 0x71b0 ;  /* 0x000071b000127802 */ /* 0x000fe40000000f00 */
[----:B------:R-:W-:Y:S05]  /*71a0*/  CALL.REL.NOINC `($_ZN7cutlass13device_kernelIN5flash19enable_sm80_to_sm89INS1_16FlashAttnBwdSm80INS1_25CollectiveMainloopBwdSm80ILi2ELi2EN4cute5tupleIJNS5_1CILi64EEENS7_ILi128EEES8_EEENS_10bfloat16_tEfNS_4arch4Sm80ELb0ELb0ELb1ELb0ELb1ELb0ELb0ELb0ELi2ELi2ELi4ELi2ELb1EEENS1_24CollectiveEpilogueBwdGQAISA_fSD_Li256ELb0ELb1EEENS1_19SingleTileSchedulerILb0ELb0ELb0ELi128EEEEEEEEEvNT_6ParamsE$_ZN4cute12iter_adaptorIPKN7cutlass10bfloat16_tENS_8gmem_ptrIS4_EEEC2ES4_) ;  /* 0xffffece000007944 */ /* 0x000fea0003c3ffff */
[----:B------:R-:W-:Y:S02]  /*71b0*/  MOV R10, R16 ;  /* 0x00000010000a7202 */ /* 0x000fe40000000f00 */
[----:B-1----:R-:W-:-:S04]  /*71c0*/  MOV R11, 0x0 ;  /* 0x00000000000b7802 */ /* 0x002fc80000000f00 */
[----:B------:R-:W-:Y:S05]  /*71d0*/  RET.REL.NODEC R10 `(_ZN7cutlass13device_kernelIN5flash19enable_sm80_to_sm89INS1_16FlashAttnBwdSm80INS1_25CollectiveMainloopBwdSm80ILi2ELi2EN4cute5tupleIJNS5_1CILi64EEENS7_ILi128EEES8_EEENS_10bfloat16_tEfNS_4arch4Sm80ELb0ELb0ELb1ELb0ELb1ELb0ELb0ELb0ELi2ELi2ELi4ELi2ELb1EEENS1_24CollectiveEpilogueBwdGQAISA_fSD_Li256ELb0ELb1EEENS1_19SingleTileSchedulerILb0ELb0ELb0ELi128EEEEEEEEEvNT_6ParamsE) ;  /* 0xffff8e200a007950 */ /* 0x000fea0003c3ffff */
        .type           $_ZN7cutlass13device_kernelIN5flash19enable_sm80_to_sm89INS1_16FlashAttnBwdSm80INS1_25CollectiveMainloopBwdSm80ILi2ELi2EN4cute5tupleIJNS5_1CILi64EEENS7_ILi128EEES8_EEENS_10bfloat16_tEfNS_4arch4Sm80ELb0ELb0ELb1ELb0ELb1ELb0ELb0ELb0ELi2ELi2ELi4ELi2ELb1EEENS1_24CollectiveEpilogueBwdGQAISA_fSD_Li256ELb0ELb1EEENS1_19SingleTileSchedulerILb0ELb0ELb0ELi128EEEEEEEEEvNT_6ParamsE$_ZN4cute8gmem_ptrIPKN7cutlass9uint128_tEECI1NS_12iter_adaptorIS4_S5_EEES4_,@function
        .size           $_ZN7cutlass13device_kernelIN5flash19enable_sm80_to_sm89INS1_16FlashAttnBwdSm80INS1_25CollectiveMainloopBwdSm80ILi2ELi2EN4cute5tupleIJNS5_1CILi64EEENS7_ILi128EEES8_EEENS_10bfloat16_tEfNS_4arch4Sm80ELb0ELb0ELb1ELb0ELb1ELb0ELb0ELb0ELi2ELi2ELi4ELi2ELb1EEENS1_24CollectiveEpilogueBwdGQAISA_fSD_Li256ELb0ELb1EEENS1_19SingleTileSchedulerILb0ELb0ELb0ELi128EEEEEEEEEvNT_6ParamsE$_ZN4cute8gmem_ptrIPKN7cutlass9uint128_tEECI1NS_12iter_adaptorIS4_S5_EEES4_,($_ZN7cutlass13device_kernelIN5flash19enable_sm80_to_sm89INS1_16FlashAttnBwdSm80INS1_25CollectiveMainloopBwdSm80ILi2ELi2EN4cute5tupleIJNS5_1CILi64EEENS7_ILi128EEES8_EEENS_10bfloat16_tEfNS_4arch4Sm80ELb0ELb0ELb1ELb0ELb1ELb0ELb0ELb0ELi2ELi2ELi4ELi2ELb1EEENS1_24CollectiveEpilogueBwdGQAISA_fSD_Li256ELb0ELb1EEENS1_19SingleTileSchedulerILb0ELb0ELb0ELi128EEEEEEEEEvNT_6ParamsE$_ZN4cute8gmem_ptrIPKfECI1NS_12iter_adaptorIS2_S3_EEES2_ - $_ZN7cutlass13device_kernelIN5flash19enable_sm80_to_sm89INS1_16FlashAttnBwdSm80INS1_25CollectiveMainloopBwdSm80ILi2ELi2EN4cute5tupleIJNS5_1CILi64EEENS7_ILi128EEES8_EEENS_10bfloat16_tEfNS_4arch4Sm80ELb0ELb0ELb1ELb0ELb1ELb0ELb0ELb0ELi2ELi2ELi4ELi2ELb1EEENS1_24CollectiveEpilogueBwdGQAISA_fSD_Li256ELb0ELb1EEENS1_19SingleTileSchedulerILb0ELb0ELb0ELi128EEEEEEEEEvNT_6ParamsE$_ZN4cute8gmem_ptrIPKN7cutlass9uint128_tEECI1NS_12iter_adaptorIS4_S5_EEES4_)
$_ZN7cutlass13device_kernelIN5flash19enable_sm80_to_sm89INS1_16FlashAttnBwdSm80INS1_25CollectiveMainloopBwdSm80ILi2ELi2EN4cute5tupleIJNS5_1CILi64EEENS7_ILi128EEES8_EEENS_10bfloat16_tEfNS_4arch4Sm80ELb0ELb0ELb1ELb0ELb1ELb0ELb0ELb0ELi2ELi2ELi4ELi2ELb1EEENS1_24CollectiveEpilogueBwdGQAISA_fSD_Li256ELb0ELb1EEENS1_19SingleTileSchedulerILb0ELb0ELb0ELi128EEEEEEEEEvNT_6ParamsE$_ZN4cute8gmem_ptrIPKN7cutlass9uint128_tEECI1NS_12iter_adaptorIS4_S5_EEES4_:
[----:B------:R-:W-:Y:S02]  /*71e0*/  MOV R18, 0x7200 ;  /* 0x0000720000127802 */ /* 0x000fe40000000f00 */
[----:B------:R-:W-:Y:S05]  /*71f0*/  CALL.REL.NOINC `($_ZN7cutlass13device_kernelIN5flash19enable_sm80_to_sm89INS1_16FlashAttnBwdSm80INS1_25CollectiveMainloopBwdSm80ILi2ELi2EN4cute5tupleIJNS5_1CILi64EEENS7_ILi128EEES8_EEENS_10bfloat16_tEfNS_4arch4Sm80ELb0ELb0ELb1ELb0ELb1ELb0ELb0ELb0ELi2ELi2ELi4ELi2ELb1EEENS1_24CollectiveEpilogueBwdGQAISA_fSD_Li256ELb0ELb1EEENS1_19SingleTileSchedulerILb0ELb0ELb0ELi128EEEEEEEEEvNT_6ParamsE$_ZN4cute12iter_adaptorIPKN7cutlass9uint128_tENS_8gmem_ptrIS4_EEEC2ES4_) ;  /* 0xffffed0000007944 */ /* 0x000fea0003c3ffff */
[----:B-1----:R-:W-:Y:S02]  /*7200*/  MOV R6, R16 ;  /* 0x0000001000067202 */ /* 0x002fe40000000f00 */
[----:B------:R-:W-:-:S04]  /*7210*/  MOV R7, 0x0 ;  /* 0x0000000000077802 */ /* 0x000fc80000000f00 */
[----:B------:R-:W-:Y:S05]  /*7220*/  RET.REL.NODEC R6 `(_ZN7cutlass13device_kernelIN5flash19enable_sm80_to_sm89INS1_16FlashAttnBwdSm80INS1_25CollectiveMainloopBwdSm80ILi2ELi2EN4cute5tupleIJNS5_1CILi64EEENS7_ILi128EEES8_EEENS_10bfloat16_tEfNS_4arch4Sm80ELb0ELb0ELb1ELb0ELb1ELb0ELb0ELb0ELi2ELi2ELi4ELi2ELb1EEENS1_24CollectiveEpilogueBwdGQAISA_fSD_Li256ELb0ELb1EEENS1_19SingleTileSchedulerILb0ELb0ELb0ELi128EEEEEEEEEvNT_6ParamsE) ;  /* 0xffff8dd006007950 */ /* 0x000fea0003c3ffff */
        .type           $_ZN7cutlass13device_kernelIN5flash19enable_sm80_to_sm89INS1_16FlashAttnBwdSm80INS1_25CollectiveMainloopBwdSm80ILi2ELi2EN4cute5tupleIJNS5_1CILi64EEENS7_ILi128EEES8_EEENS_10bfloat16_tEfNS_4arch4Sm80ELb0ELb0ELb1ELb0ELb1ELb0ELb0ELb0ELi2ELi2ELi4ELi2ELb1EEENS1_24CollectiveEpilogueBwdGQAISA_fSD_Li256ELb0ELb1EEENS1_19SingleTileSchedulerILb0ELb0ELb0ELi128EEEEEEEEEvNT_6ParamsE$_ZN4cute8gmem_ptrIPKfECI1NS_12iter_adaptorIS2_S3_EEES2_,@function
        .size           $_ZN7cutlass13device_kernelIN5flash19enable_sm80_to_sm89INS1_16FlashAttnBwdSm80INS1_25CollectiveMainloopBwdSm80ILi2ELi2EN4cute5tupleIJNS5_1CILi64EEENS7_ILi128EEES8_EEENS_10bfloat16_tEfNS_4arch4Sm80ELb0ELb0ELb1ELb0ELb1ELb0ELb0ELb0ELi2ELi2ELi4ELi2ELb1EEENS1_24CollectiveEpilogueBwdGQAISA_fSD_Li256ELb0ELb1EEENS1_19SingleTileSchedulerILb0ELb0ELb0ELi128EEEEEEEEEvNT_6ParamsE$_ZN4cute8gmem_ptrIPKfECI1NS_12iter_adaptorIS2_S3_EEES2_,($_ZN7cutlass13device_kernelIN5flash19enable_sm80_to_sm89INS1_16FlashAttnBwdSm80INS1_25CollectiveMainloopBwdSm80ILi2ELi2EN4cute5tupleIJNS5_1CILi64EEENS7_ILi128EEES8_EEENS_10bfloat16_tEfNS_4arch4Sm80ELb0ELb0ELb1ELb0ELb1ELb0ELb0ELb0ELi2ELi2ELi4ELi2ELb1EEENS1_24CollectiveEpilogueBwdGQAISA_fSD_Li256ELb0ELb1EEENS1_19SingleTileSchedulerILb0ELb0ELb0ELi128EEEEEEEEEvNT_6ParamsE$_ZN4cute8smem_ptrIPN7cutlass10bfloat16_tEECI1NS_12iter_adaptorIS3_S4_EEES3_ - $_ZN7cutlass13device_kernelIN5flash19enable_sm80_to_sm89INS1_16FlashAttnBwdSm80INS1_25CollectiveMainloopBwdSm80ILi2ELi2EN4cute5tupleIJNS5_1CILi64EEENS7_ILi128EEES8_EEENS_10bfloat16_tEfNS_4arch4Sm80ELb0ELb0ELb1ELb0ELb1ELb0ELb0ELb0ELi2ELi2ELi4ELi2ELb1EEENS1_24CollectiveEpilogueBwdGQAISA_fSD_Li256ELb0ELb1EEENS1_19SingleTileSchedulerILb0ELb0ELb0ELi128EEEEEEEEEvNT_6ParamsE$_ZN4cute8gmem_ptrIPKfECI1NS_12iter_adaptorIS2_S3_EEES2_)
$_ZN7cutlass13device_kernelIN5flash19enable_sm80_to_sm89INS1_16FlashAttnBwdSm80INS1_25CollectiveMainloopBwdSm80ILi2ELi2EN4cute5tupleIJNS5_1CILi64EEENS7_ILi128EEES8_EEENS_10bfloat16_tEfNS_4arch4Sm80ELb0ELb0ELb1ELb0ELb1ELb0ELb0ELb0ELi2ELi2ELi4ELi2ELb1EEENS1_24CollectiveEpilogueBwdGQAISA_fSD_Li256ELb0ELb1EEENS1_19SingleTileSchedulerILb0ELb0ELb0ELi128EEEEEEEEEvNT_6ParamsE$_ZN4cute8gmem_ptrIPKfECI1NS_12iter_adaptorIS2_S3_EEES2_:
[----:B------:R-:W-:Y:S02]  /*7230*/  MOV R18, 0x7250 ;  /* 0x0000725000127802 */ /* 0x000fe40000000f00 */
[----:B------:R-:W-:Y:S05]  /*7240*/  CALL.REL.NOINC `($_ZN7cutlass13device_kernelIN5flash19enable_sm80_to_sm89INS1_16FlashAttnBwdSm80INS1_25CollectiveMainloopBwdSm80ILi2ELi2EN4cute5tupleIJNS5_1CILi64EEENS7_ILi128EEES8_EEENS_10bfloat16_tEfNS_4arch4Sm80ELb0ELb0ELb1ELb0ELb1ELb0ELb0ELb0ELi2ELi2ELi4ELi2ELb1EEENS1_24CollectiveEpilogueBwdGQAISA_fSD_Li256ELb0ELb1EEENS1_19SingleTileSchedulerILb0ELb0ELb0ELi128EEEEEEEEEvNT_6ParamsE$_ZN4cute12iter_adaptorIPKfNS_8gmem_ptrIS2_EEEC2ES2_) ;  /* 0xffffed0000007944 */ /* 0x000fea0003c3ffff */
[----:B------:R-:W-:-:S04]  /*7250*/  MOV R17, 0x0 ;  /* 0x0000000000117802 */ /* 0x000fc80000000f00 */
[----:B------:R-:W-:Y:S05]  /*7260*/  RET.REL.NODEC R16 `(_ZN7cutlass13device_kernelIN5flash19enable_sm80_to_sm89INS1_16FlashAttnBwdSm80INS1_25CollectiveMainloopBwdSm80ILi2ELi2EN4cute5tupleIJNS5_1CILi64EEENS7_ILi128EEES8_EEENS_10bfloat16_tEfNS_4arch4Sm80ELb0ELb0ELb1ELb0ELb1ELb0ELb0ELb0ELi2ELi2ELi4ELi2ELb1EEENS1_24CollectiveEpilogueBwdGQAISA_fSD_Li256ELb0ELb1EEENS1_19SingleTileSchedulerILb0ELb0ELb0ELi128EEEEEEEEEvNT_6ParamsE) ;  /* 0xffff8d9010007950 */ /* 0x000fea0003c3ffff */
        .type           $_ZN7cutlass13device_kernelIN5flash19enable_sm80_to_sm89INS1_16FlashAttnBwdSm80INS1_25CollectiveMainloopBwdSm80ILi2ELi2EN4cute5tupleIJNS5_1CILi64EEENS7_ILi128EEES8_EEENS_10bfloat16_tEfNS_4arch4Sm80ELb0ELb0ELb1ELb0ELb1ELb0ELb0ELb0ELi2ELi2ELi4ELi2ELb1EEENS1_24CollectiveEpilogueBwdGQAISA_fSD_Li256ELb0ELb1EEENS1_19SingleTileSchedulerILb0ELb0ELb0ELi128EEEEEEEEEvNT_6ParamsE$_ZN4cute8smem_ptrIPN7cutlass10bfloat16_tEECI1NS_12iter_adaptorIS3_S4_EEES3_,@function
        .size           $_ZN7cutlass13device_kernelIN5flash19enable_sm80_to_sm89INS1_16FlashAttnBwdSm80INS1_25CollectiveMainloopBwdSm80ILi2ELi2EN4cute5tupleIJNS5_1CILi64EEENS7_ILi128EEES8_EEENS_10bfloat16_tEfNS_4arch4Sm80ELb0ELb0ELb1ELb0ELb1ELb0ELb0ELb0ELi2ELi2ELi4ELi2ELb1EEENS1_24CollectiveEpilogueBwdGQAISA_fSD_Li256ELb0ELb1EEENS1_19SingleTileSchedulerILb0ELb0ELb0ELi128EEEEEEEEEvNT_6ParamsE$_ZN4cute8smem_ptrIPN7cutlass10bfloat16_tEECI1NS_12iter_adaptorIS3_S4_EEES3_,($_ZN7cutlass13device_kernelIN5flash19enable_sm80_to_sm89INS1_16FlashAttnBwdSm80INS1_25CollectiveMainloopBwdSm80ILi2ELi2EN4cute5tupleIJNS5_1CILi64EEENS7_ILi128EEES8_EEENS_10bfloat16_tEfNS_4arch4Sm80ELb0ELb0ELb1ELb0ELb1ELb0ELb0ELb0ELi2ELi2ELi4ELi2ELb1EEENS1_24CollectiveEpilogueBwdGQAISA_fSD_Li256ELb0ELb1EEENS1_19SingleTileSchedulerILb0ELb0ELb0ELi128EEEEEEEEEvNT_6ParamsE$_ZN4cute8smem_ptrIPN7cutlass9uint128_tEECI1NS_12iter_adaptorIS3_S4_EEES3_ - $_ZN7cutlass13device_kernelIN5flash19enable_sm80_to_sm89INS1_16FlashAttnBwdSm80INS1_25CollectiveMainloopBwdSm80ILi2ELi2EN4cute5tupleIJNS5_1CILi64EEENS7_ILi128EEES8_EEENS_10bfloat16_tEfNS_4arch4Sm80ELb0ELb0ELb1ELb0ELb1ELb0ELb0ELb0ELi2ELi2ELi4ELi2ELb1EEENS1_24CollectiveEpilogueBwdGQAISA_fSD_Li256ELb0ELb1EEENS1_19SingleTileSchedulerILb0ELb0ELb0ELi128EEEEEEEEEvNT_6ParamsE$_ZN4cute8smem_ptrIPN7cutlass10bfloat16_tEECI1NS_12iter_adaptorIS3_S4_EEES3_)
$_ZN7cutlass13device_kernelIN5flash19enable_sm80_to_sm89INS1_16FlashAttnBwdSm80INS1_25CollectiveMainloopBwdSm80ILi2ELi2EN4cute5tupleIJNS5_1CILi64EEENS7_ILi128EEES8_EEENS_10bfloat16_tEfNS_4arch4Sm80ELb0ELb0ELb1ELb0ELb1ELb0ELb0ELb0ELi2ELi2ELi4ELi2ELb1EEENS1_24CollectiveEpilogueBwdGQAISA_fSD_Li256ELb0ELb1EEENS1_19SingleTileSchedulerILb0ELb0ELb0ELi128EEEEEEEEEvNT_6ParamsE$_ZN4cute8smem_ptrIPN7cutlass10bfloat16_tEECI1NS_12iter_adaptorIS3_S4_EEES3_:
[----:B------:R-:W-:Y:S02]  /*7270*/  MOV R18, 0x7290 ;  /* 0x0000729000127802 */ /* 0x000fe40000000f00 */
[----:B------:R-:W-:Y:S05]  /*7280*/  CALL.REL.NOINC `($_ZN7cutlass13device_kernelIN5flash19enable_sm80_to_sm89INS1_16FlashAttnBwdSm80INS1_25CollectiveMainloopBwdSm80ILi2ELi2EN4cute5tupleIJNS5_1CILi64EEENS7_ILi128EEES8_EEENS_10bfloat16_tEfNS_4arch4Sm80ELb0ELb0ELb1ELb0ELb1ELb0ELb0ELb0ELi2ELi2ELi4ELi2ELb1EEENS1_24CollectiveEpilogueBwdGQAISA_fSD_Li256ELb0ELb1EEENS1_19SingleTileSchedulerILb0ELb0ELb0ELi128EEEEEEEEEvNT_6ParamsE$_ZN4cute12iter_adaptorIPN7cutlass10bfloat16_tENS_8smem_ptrIS3_EEEC2ES3_) ;  /* 0xffffed0000007944 */ /* 0x000fea0003c3ffff */
[----:B-1----:R-:W-:Y:S02]  /*7290*/  MOV R6, R16 ;  /* 0x0000001000067202 */ /* 0x002fe40000000f00 */
[----:B------:R-:W-:-:S04]  /*72a0*/  MOV R7, 0x0 ;  /* 0x0000000000077802 */ /* 0x000fc80000000f00 */
[----:B------:R-:W-:Y:S05]  /*72b0*/  RET.REL.NODEC R6 `(_ZN7cutlass13device_kernelIN5flash19enable_sm80_to_sm89INS1_16FlashAttnBwdSm80INS1_25CollectiveMainloopBwdSm80ILi2ELi2EN4cute5tupleIJNS5_1CILi64EEENS7_ILi128EEES8_EEENS_10bfloat16_tEfNS_4arch4Sm80ELb0ELb0ELb1ELb0ELb1ELb0ELb0ELb0ELi2ELi2ELi4ELi2ELb1EEENS1_24CollectiveEpilogueBwdGQAISA_fSD_Li256ELb0ELb1EEENS1_19SingleTileSchedulerILb0ELb0ELb0ELi128EEEEEEEEEvNT_6ParamsE) ;  /* 0xffff8d4006007950 */ /* 0x000fea0003c3ffff */
        .type           $_ZN7cutlass13device_kernelIN5flash19enable_sm80_to_sm89INS1_16FlashAttnBwdSm80INS1_25CollectiveMainloopBwdSm80ILi2ELi2EN4cute5tupleIJNS5_1CILi64EEENS7_ILi128EEES8_EEENS_10bfloat16_tEfNS_4arch4Sm80ELb0ELb0ELb1ELb0ELb1ELb0ELb0ELb0ELi2ELi2ELi4ELi2ELb1EEENS1_24CollectiveEpilogueBwdGQAISA_fSD_Li256ELb0ELb1EEENS1_19SingleTileSchedulerILb0ELb0ELb0ELi128EEEEEEEEEvNT_6ParamsE$_ZN4cute8smem_ptrIPN7cutlass9uint128_tEECI1NS_12iter_adaptorIS3_S4_EEES3_,@function
        .size           $_ZN7cutlass13device_kernelIN5flash19enable_sm80_to_sm89INS1_16FlashAttnBwdSm80INS1_25CollectiveMainloopBwdSm80ILi2ELi2EN4cute5tupleIJNS5_1CILi64EEENS7_ILi128EEES8_EEENS_10bfloat16_tEfNS_4arch4Sm80ELb0ELb0ELb1ELb0ELb1ELb0ELb0ELb0ELi2ELi2ELi4ELi2ELb1EEENS1_24CollectiveEpilogueBwdGQAISA_fSD_Li256ELb0ELb1EEENS1_19SingleTileSchedulerILb0ELb0ELb0ELi128EEEEEEEEEvNT_6ParamsE$_ZN4cute8smem_ptrIPN7cutlass9uint128_tEECI1NS_12iter_adaptorIS3_S4_EEES3_,($_ZN7cutlass13device_kernelIN5flash19enable_sm80_to_sm89INS1_16FlashAttnBwdSm80INS1_25CollectiveMainloopBwdSm80ILi2ELi2EN4cute5tupleIJNS5_1CILi64EEENS7_ILi128EEES8_EEENS_10bfloat16_tEfNS_4arch4Sm80ELb0ELb0ELb1ELb0ELb1ELb0ELb0ELb0ELi2ELi2ELi4ELi2ELb1EEENS1_24CollectiveEpilogueBwdGQAISA_fSD_Li256ELb0ELb1EEENS1_19SingleTileSchedulerILb0ELb0ELb0ELi128EEEEEEEEEvNT_6ParamsE$_ZN4cute8smem_ptrIPfECI1NS_12iter_adaptorIS1_S2_EEES1_ - $_ZN7cutlass13device_kernelIN5flash19enable_sm80_to_sm89INS1_16FlashAttnBwdSm80INS1_25CollectiveMainloopBwdSm80ILi2ELi2EN4cute5tupleIJNS5_1CILi64EEENS7_ILi128EEES8_EEENS_10bfloat16_tEfNS_4arch4Sm80ELb0ELb0ELb1ELb0ELb1ELb0ELb0ELb0ELi2ELi2ELi4ELi2ELb1EEENS1_24CollectiveEpilogueBwdGQAISA_fSD_Li256ELb0ELb1EEENS1_19SingleTileSchedulerILb0ELb0ELb0ELi128EEEEEEEEEvNT_6ParamsE$_ZN4cute8smem_ptrIPN7cutlass9uint128_tEECI1NS_12iter_adaptorIS3_S4_EEES3_)
$_ZN7cutlass13device_kernelIN5flash19enable_sm80_to_sm89INS1_16FlashAttnBwdSm80INS1_25CollectiveMainloopBwdSm80ILi2ELi2EN4cute5tupleIJNS5_1CILi64EEENS7_ILi128EEES8_EEENS_10bfloat16_tEfNS_4arch4Sm80ELb0ELb0ELb1ELb0ELb1ELb0ELb0ELb0ELi2ELi2ELi4ELi2ELb1EEENS1_24CollectiveEpilogueBwdGQAISA_fSD_Li256ELb0ELb1EEENS1_19SingleTileSchedulerILb0ELb0ELb0ELi128EEEEEEEEEvNT_6ParamsE$_ZN4cute8smem_ptrIPN7cutlass9uint128_tEECI1NS_12iter_adaptorIS3_S4_EEES3_:
[----:B------:R-:W-:Y:S02]  /*72c0*/  MOV R16, 0x72e0 ;  /* 0x000072e000107802 */ /* 0x000fe40000000f00 */
[----:B------:R-:W-:Y:S05]  /*72d0*/  CALL.REL.NOINC `($_ZN7cutlass13device_kernelIN5flash19enable_sm80_to_sm89INS1_16FlashAttnBwdSm80INS1_25CollectiveMainloopBwdSm80ILi2ELi2EN4cute5tupleIJNS5_1CILi64EEENS7_ILi128EEES8_EEENS_10bfloat16_tEfNS_4arch4Sm80ELb0ELb0ELb1ELb0ELb1ELb0ELb0ELb0ELi2ELi2ELi4ELi2ELb1EEENS1_24CollectiveEpilogueBwdGQAISA_fSD_Li256ELb0ELb1EEENS1_19SingleTileSchedulerILb0ELb0ELb0ELi128EEEEEEEEEvNT_6ParamsE$_ZN4cute12iter_adaptorIPN7cutlass9uint128_tENS_8smem_ptrIS3_EEEC2ES3_) ;  /* 0xffffed0000007944 */ /* 0x000fea0003c3ffff */
[----:B------:R-:W-:-:S04]  /*72e0*/  MOV R11, 0x0 ;  /* 0x00000000000b7802 */ /* 0x000fc80000000f00 */
[----:B------:R-:W-:Y:S05]  /*72f0*/  RET.REL.NODEC R10 `(_ZN7cutlass13device_kernelIN5flash19enable_sm80_to_sm89INS1_16FlashAttnBwdSm80INS1_25CollectiveMainloopBwdSm80ILi2ELi2EN4cute5tupleIJNS5_1CILi64EEENS7_ILi128EEES8_EEENS_10bfloat16_tEfNS_4arch4Sm80ELb0ELb0ELb1ELb0ELb1ELb0ELb0ELb0ELi2ELi2ELi4ELi2ELb1EEENS1_24CollectiveEpilogueBwdGQAISA_fSD_Li256ELb0ELb1EEENS1_19SingleTileSchedulerILb0ELb0ELb0ELi128EEEEEEEEEvNT_6ParamsE) ;  /* 0xffff8d000a007950 */ /* 0x000fea0003c3ffff */
        .type           $_ZN7cutlass13device_kernelIN5flash19enable_sm80_to_sm89INS1_16FlashAttnBwdSm80INS1_25CollectiveMainloopBwdSm80ILi2ELi2EN4cute5tupleIJNS5_1CILi64EEENS7_ILi128EEES8_EEENS_10bfloat16_tEfNS_4arch4Sm80ELb0ELb0ELb1ELb0ELb1ELb0ELb0ELb0ELi2ELi2ELi4ELi2ELb1EEENS1_24CollectiveEpilogueBwdGQAISA_fSD_Li256ELb0ELb1EEENS1_19SingleTileSchedulerILb0ELb0ELb0ELi128EEEEEEEEEvNT_6ParamsE$_ZN4cute8smem_ptrIPfECI1NS_12iter_adaptorIS1_S2_EEES1_,@function
        .size           $_ZN7cutlass13device_kernelIN5flash19enable_sm80_to_sm89INS1_16FlashAttnBwdSm80INS1_25CollectiveMainloopBwdSm80ILi2ELi2EN4cute5tupleIJNS5_1CILi64EEENS7_ILi128EEES8_EEENS_10bfloat16_tEfNS_4arch4Sm80ELb0ELb0ELb1ELb0ELb1ELb0ELb0ELb0ELi2ELi2ELi4ELi2ELb1EEENS1_24CollectiveEpilogueBwdGQAISA_fSD_Li256ELb0ELb1EEENS1_19SingleTileSchedulerILb0ELb0ELb0ELi128EEEEEEEEEvNT_6ParamsE$_ZN4cute8smem_ptrIPfECI1NS_12iter_adaptorIS1_S2_EEES1_,($_ZN7cutlass13device_kernelIN5flash19enable_sm80_to_sm89INS1_16FlashAttnBwdSm80INS1_25CollectiveMainloopBwdSm80ILi2ELi2EN4cute5tupleIJNS5_1CILi64EEENS7_ILi128EEES8_EEENS_10bfloat16_tEfNS_4arch4Sm80ELb0ELb0ELb1ELb0ELb1ELb0ELb0ELb0ELi2ELi2ELi4ELi2ELb1EEENS1_24CollectiveEpilogueBwdGQAISA_fSD_Li256ELb0ELb1EEENS1_19SingleTileSchedulerILb0ELb0ELb0ELi128EEEEEEEEEvNT_6ParamsE$_ZN73_INTERNAL_24fd9406_37_flash_bwd_hdim64_bf16_softcap_sm80_cu_8e232a79_330724__cvta_generic_to_sharedEPKv - $_ZN7cutlass13device_kernelIN5flash19enable_sm80_to_sm89INS1_16FlashAttnBwdSm80INS1_25CollectiveMainloopBwdSm80ILi2ELi2EN4cute5tupleIJNS5_1CILi64EEENS7_ILi128EEES8_EEENS_10bfloat16_tEfNS_4arch4Sm80ELb0ELb0ELb1ELb0ELb1ELb0ELb0ELb0ELi2ELi2ELi4ELi2ELb1EEENS1_24CollectiveEpilogueBwdGQAISA_fSD_Li256ELb0ELb1EEENS1_19SingleTileSchedulerILb0ELb0ELb0ELi128EEEEEEEEEvNT_6ParamsE$_ZN4cute8smem_ptrIPfECI1NS_12iter_adaptorIS1_S2_EEES1_)
$_ZN7cutlass13device_kernelIN5flash19enable_sm80_to_sm89INS1_16FlashAttnBwdSm80INS1_25CollectiveMainloopBwdSm80ILi2ELi2EN4cute5tupleIJNS5_1CILi64EEENS7_ILi128EEES8_EEENS_10bfloat16_tEfNS_4arch4Sm80ELb0ELb0ELb1ELb0ELb1ELb0ELb0ELb0ELi2ELi2ELi4ELi2ELb1EEENS1_24CollectiveEpilogueBwdGQAISA_fSD_Li256ELb0ELb1EEENS1_19SingleTileSchedulerILb0ELb0ELb0ELi128EEEEEEEEEvNT_6ParamsE$_ZN4cute8smem_ptrIPfECI1NS_12iter_adaptorIS1_S2_EEES1_:
[----:B------:R-:W-:Y:S02]  /*7300*/  MOV R18, 0x7320 ;  /* 0x0000732000127802 */ /* 0x000fe40000000f00 */
[----:B------:R-:W-:Y:S05]  /*7310*/  CALL.REL.NOINC `($_ZN7cutlass13device_kernelIN5flash19enable_sm80_to_sm89INS1_16FlashAttnBwdSm80INS1_25CollectiveMainloopBwdSm80ILi2ELi2EN4cute5tupleIJNS5_1CILi64EEENS7_ILi128EEES8_EEENS_10bfloat16_tEfNS_4arch4Sm80ELb0ELb0ELb1ELb0ELb1ELb0ELb0ELb0ELi2ELi2ELi4ELi2ELb1EEENS1_24CollectiveEpilogueBwdGQAISA_fSD_Li256ELb0ELb1EEENS1_19SingleTileSchedulerILb0ELb0ELb0ELi128EEEEEEEEEvNT_6ParamsE$_ZN4cute12iter_adaptorIPfNS_8smem_ptrIS1_EEEC2ES1_) ;  /* 0xffffed1000007944 */ /* 0x000fea0003c3ffff */
[----:B------:R-:W-:-:S04]  /*7320*/  MOV R17, 0x0 ;  /* 0x0000000000117802 */ /* 0x000fc80000000f00 */
[----:B------:R-:W-:Y:S05]  /*7330*/  RET.REL.NODEC R16 `(_ZN7cutlass13device_kernelIN5flash19enable_sm80_to_sm89INS1_16FlashAttnBwdSm80INS1_25CollectiveMainloopBwdSm80ILi2ELi2EN4cute5tupleIJNS5_1CILi64EEENS7_ILi128EEES8_EEENS_10bfloat16_tEfNS_4arch4Sm80ELb0ELb0ELb1ELb0ELb1ELb0ELb0ELb0ELi2ELi2ELi4ELi2ELb1EEENS1_24CollectiveEpilogueBwdGQAISA_fSD_Li256ELb0ELb1EEENS1_19SingleTileSchedulerILb0ELb0ELb0ELi128EEEEEEEEEvNT_6ParamsE) ;  /* 0xffff8cc010007950 */ /* 0x000fea0003c3ffff */
        .type           $_ZN7cutlass13device_kernelIN5flash19enable_sm80_to_sm89INS1_16FlashAttnBwdSm80INS1_25CollectiveMainloopBwdSm80ILi2ELi2EN4cute5tupleIJNS5_1CILi64EEENS7_ILi128EEES8_EEENS_10bfloat16_tEfNS_4arch4Sm80ELb0ELb0ELb1ELb0ELb1ELb0ELb0ELb0ELi2ELi2ELi4ELi2ELb1EEENS1_24CollectiveEpilogueBwdGQAISA_fSD_Li256ELb0ELb1EEENS1_19SingleTileSchedulerILb0ELb0ELb0ELi128EEEEEEEEEvNT_6ParamsE$_ZN73_INTERNAL_24fd9406_37_flash_bwd_hdim64_bf16_softcap_sm80_cu_8e232a79_330724__cvta_generic_to_sharedEPKv,@function
        .size           $_ZN7cutlass13device_kernelIN5flash19enable_sm80_to_sm89INS1_16FlashAttnBwdSm80INS1_25CollectiveMainloopBwdSm80ILi2ELi2EN4cute5tupleIJNS5_1CILi64EEENS7_ILi128EEES8_EEENS_10bfloat16_tEfNS_4arch4Sm80ELb0ELb0ELb1ELb0ELb1ELb0ELb0ELb0ELi2ELi2ELi4ELi2ELb1EEENS1_24CollectiveEpilogueBwdGQAISA_fSD_Li256ELb0ELb1EEENS1_19SingleTileSchedulerILb0ELb0ELb0ELi128EEEEEEEEEvNT_6ParamsE$_ZN73_INTERNAL_24fd9406_37_flash_bwd_hdim64_bf16_softcap_sm80_cu_8e232a79_330724__cvta_generic_to_sharedEPKv,($_ZN7cutlass13device_kernelIN5flash19enable_sm80_to_sm89INS1_16FlashAttnBwdSm80INS1_25CollectiveMainloopBwdSm80ILi2ELi2EN4cute5tupleIJNS5_1CILi64EEENS7_ILi128EEES8_EEENS_10bfloat16_tEfNS_4arch4Sm80ELb0ELb0ELb1ELb0ELb1ELb0ELb0ELb0ELi2ELi2ELi4ELi2ELb1EEENS1_24CollectiveEpilogueBwdGQAISA_fSD_Li256ELb0ELb1EEENS1_19SingleTileSchedulerILb0ELb0ELb0ELi128EEEEEEEEEvNT_6ParamsE$_ZZN4cute12filter_tupleINS_5tupleIJNS_10UnderscoreES2_S2_iEEENS1_IJNS1_IJNS_1CILi1EEENS4_ILi0EEEEEElS6_lEEEZNS_5sliceIS3_S8_EEDaRKT_RKT0_EUlRKT_RKT0_E_EEDaSC_SF_OT1_ENKUlDpSI_E_clIJNS1_IJS7_EEENS1_IJlEEENS1_IJS6_EEENS1_IJEEEEEEDaSP_ - $_ZN7cutlass13device_kernelIN5flash19enable_sm80_to_sm89INS1_16FlashAttnBwdSm80INS1_25CollectiveMainloopBwdSm80ILi2ELi2EN4cute5tupleIJNS5_1CILi64EEENS7_ILi128EEES8_EEENS_10bfloat16_tEfNS_4arch4Sm80ELb0ELb0ELb1ELb0ELb1ELb0ELb0ELb0ELi2ELi2ELi4ELi2ELb1EEENS1_24CollectiveEpilogueBwdGQAISA_fSD_Li256ELb0ELb1EEENS1_19SingleTileSchedulerILb0ELb0ELb0ELi128EEEEEEEEEvNT_6ParamsE$_ZN73_INTERNAL_24fd9406_37_flash_bwd_hdim64_bf16_softcap_sm80_cu_8e232a79_330724__cvta_generic_to_sharedEPKv)
$_ZN7cutlass13device_kernelIN5flash19enable_sm80_to_sm89INS1_16FlashAttnBwdSm80INS1_25CollectiveMainloopBwdSm80ILi2ELi2EN4cute5tupleIJNS5_1CILi64EEENS7_ILi128EEES8_EEENS_10bfloat16_tEfNS_4arch4Sm80ELb0ELb0ELb1ELb0ELb1ELb0ELb0ELb0ELi2ELi2ELi4ELi2ELb1EEENS1_24CollectiveEpilogueBwdGQAISA_fSD_Li256ELb0ELb1EEENS1_19SingleTileSchedulerILb0ELb0ELb0ELi128EEEEEEEEEvNT_6ParamsE$_ZN73_INTERNAL_24fd9406_37_flash_bwd_hdim64_bf16_softcap_sm80_cu_8e232a79_330724__cvta_generic_to_sharedEPKv:
[----:B------:R-:W-:Y:S02]  /*7340*/  MOV R9, 0x0 ;  /* 0x0000000000097802 */ /* 0x000fe40000000f00 */
[----:B------:R-:W-:Y:S02]  /*7350*/  IADD3 R6, R6, -c[0x0][0x18], RZ ;  /* 0x8000060006067a10 */ /* 0x000fe40007ffe0ff */
[----:B------:R-:W-:Y:S05]  /*7360*/  RET.REL.NODEC R8 `(_ZN7cutlass13device_kernelIN5flash19enable_sm80_to_sm89INS1_16FlashAttnBwdSm80INS1_25CollectiveMainloopBwdSm80ILi2ELi2EN4cute5tupleIJNS5_1CILi64EEENS7_ILi128EEES8_EEENS_10bfloat16_tEfNS_4arch4Sm80ELb0ELb0ELb1ELb0ELb1ELb0ELb0ELb0ELi2ELi2ELi4ELi2ELb1EEENS1_24CollectiveEpilogueBwdGQAISA_fSD_Li256ELb0ELb1EEENS1_19SingleTileSchedulerILb0ELb0ELb0ELi128EEEEEEEEEvNT_6ParamsE) ;  /* 0xffff8c9008007950 */ /* 0x000fea0003c3ffff */
        .type           $_ZN7cutlass13device_kernelIN5flash19enable_sm80_to_sm89INS1_16FlashAttnBwdSm80INS1_25CollectiveMainloopBwdSm80ILi2ELi2EN4cute5tupleIJNS5_1CILi64EEENS7_ILi128EEES8_EEENS_10bfloat16_tEfNS_4arch4Sm80ELb0ELb0ELb1ELb0ELb1ELb0ELb0ELb0ELi2ELi2ELi4ELi2ELb1EEENS1_24CollectiveEpilogueBwdGQAISA_fSD_Li256ELb0ELb1EEENS1_19SingleTileSchedulerILb0ELb0ELb0ELi128EEEEEEEEEvNT_6ParamsE$_ZZN4cute12filter_tupleINS_5tupleIJNS_10UnderscoreES2_S2_iEEENS1_IJNS1_IJNS_1CILi1EEENS4_ILi0EEEEEElS6_lEEEZNS_5sliceIS3_S8_EEDaRKT_RKT0_EUlRKT_RKT0_E_EEDaSC_SF_OT1_ENKUlDpSI_E_clIJNS1_IJS7_EEENS1_IJlEEENS1_IJS6_EEENS1_IJEEEEEEDaSP_,@function
        .size           $_ZN7cutlass13device_kernelIN5flash19enable_sm80_to_sm89INS1_16FlashAttnBwdSm80INS1_25CollectiveMainloopBwdSm80ILi2ELi2EN4cute5tupleIJNS5_1CILi64EEENS7_ILi128EEES8_EEENS_10bfloat16_tEfNS_4arch4Sm80ELb0ELb0ELb1ELb0ELb1ELb0ELb0ELb0ELi2ELi2ELi4ELi2ELb1EEENS1_24CollectiveEpilogueBwdGQAISA_fSD_Li256ELb0ELb1EEENS1_19SingleTileSchedulerILb0ELb0ELb0ELi128EEEEEEEEEvNT_6ParamsE$_ZZN4cute12filter_tupleINS_5tupleIJNS_10UnderscoreES2_S2_iEEENS1_IJNS1_IJNS_1CILi1EEENS4_ILi0EEEEEElS6_lEEEZNS_5sliceIS3_S8_EEDaRKT_RKT0_EUlRKT_RKT0_E_EEDaSC_SF_OT1_ENKUlDpSI_E_clIJNS1_IJS7_EEENS1_IJlEEENS1_IJS6_EEENS1_IJEEEEEEDaSP_,($_ZN7cutlass13device_kernelIN5flash19enable_sm80_to_sm89INS1_16FlashAttnBwdSm80INS1_25CollectiveMainloopBwdSm80ILi2ELi2EN4cute5tupleIJNS5_1CILi64EEENS7_ILi128EEES8_EEENS_10bfloat16_tEfNS_4arch4Sm80ELb0ELb0ELb1ELb0ELb1ELb0ELb0ELb0ELi2ELi2ELi4ELi2ELb1EEENS1_24CollectiveEpilogueBwdGQAISA_fSD_Li256ELb0ELb1EEENS1_19SingleTileSchedulerILb0ELb0ELb0ELi128EEEEEEEEEvNT_6ParamsE$_ZZN4cute14transform_leafINS_15ArithmeticTupleIJNS1_IJiiEEEiiiEEENS_8identityEEEDaRKT_OT0_ENKUlRKT_E_clIS2_EEDaSC_ - $_ZN7cutlass13device_kernelIN5flash19enable_sm80_to_sm89INS1_16FlashAttnBwdSm80INS1_25CollectiveMainloopBwdSm80ILi2ELi2EN4cute5tupleIJNS5_1CILi64EEENS7_ILi128EEES8_EEENS_10bfloat16_tEfNS_4arch4Sm80ELb0ELb0ELb1ELb0ELb1ELb0ELb0ELb0ELi2ELi2ELi4ELi2ELb1EEENS1_24CollectiveEpilogueBwdGQAISA_fSD_Li256ELb0ELb1EEENS1_19SingleTileSchedulerILb0ELb0ELb0ELi128EEEEEEEEEvNT_6ParamsE$_ZZN4cute12filter_tupleINS_5tupleIJNS_10UnderscoreES2_S2_iEEENS1_IJNS1_IJNS_1CILi1EEENS4_ILi0EEEEEElS6_lEEEZNS_5sliceIS3_S8_EEDaRKT_RKT0_EUlRKT_RKT0_E_EEDaSC_SF_OT1_ENKUlDpSI_E_clIJNS1_IJS7_EEENS1_IJlEEENS1_IJS6_EEENS1_IJEEEEEEDaSP_)
$_ZN7cutlass13device_kernelIN5flash19enable_sm80_to_sm89INS1_16FlashAttnBwdSm80INS1_25CollectiveMainloopBwdSm80ILi2ELi2EN4cute5tupleIJNS5_1CILi64EEENS7_ILi128EEES8_EEENS_10bfloat16_tEfNS_4arch4Sm80ELb0ELb0ELb1ELb0ELb1ELb0ELb0ELb0ELi2ELi2ELi4ELi2ELb1EEENS1_24CollectiveEpilogueBwdGQAISA_fSD_Li256ELb0ELb1EEENS1_19SingleTileSchedulerILb0ELb0ELb0ELi128EEEEEEEEEvNT_6ParamsE$_ZZN4cute12filter_tupleINS_5tupleIJNS_10UnderscoreES2_S2_iEEENS1_IJNS1_IJNS_1CILi1EEENS4_ILi0EEEEEElS6_lEEEZNS_5sliceIS3_S8_EEDaRKT_RKT0_EUlRKT_RKT0_E_EEDaSC_SF_OT1_ENKUlDpSI_E_clIJNS1_IJS7_EEENS1_IJlEEENS1_IJS6_EEENS1_IJEEEEEEDaSP_:
[----:B------:R-:W-:Y:S02]  /*7370*/  IADD3 R7, R1, 0x188, RZ ;  /* 0x0000018801077810 */ /* 0x000fe40007ffe0ff */
[----:B------:R-:W-:Y:S02]  /*7380*/  MOV R10, 0x73b0 ;  /* 0x000073b0000a7802 */ /* 0x000fe40000000f00 */
[----:B------:R-:W-:Y:S02]  /*7390*/  IADD3 R7, R7, c[0x0][0x20], RZ ;  /* 0x0000080007077a10 */ /* 0x000fe40007ffe0ff */
[----:B------:R-:W-:Y:S05]  /*73a0*/  CALL.REL.NOINC `($_ZN7cutlass13device_kernelIN5flash19enable_sm80_to_sm89INS1_16FlashAttnBwdSm80INS1_25CollectiveMainloopBwdSm80ILi2ELi2EN4cute5tupleIJNS5_1CILi64EEENS7_ILi128EEES8_EEENS_10bfloat16_tEfNS_4arch4Sm80ELb0ELb0ELb1ELb0ELb1ELb0ELb0ELb0ELi2ELi2ELi4ELi2ELb1EEENS1_24CollectiveEpilogueBwdGQAISA_fSD_Li256ELb0ELb1EEENS1_19SingleTileSchedulerILb0ELb0ELb0ELi128EEEEEEEEEvNT_6ParamsE$_ZN4cute3eso3ESOILb1ELb0EJNS_5tupleIJNS_1CILi1EEENS3_ILi0EEEEEElS5_EEC2ERKS6_RKlRKS5_) ;  /* 0xfffff66000007944 */ /* 0x000fea0003c3ffff */
[----:B-1----:R1:W5:Y:S01]  /*73b0*/  LDL.64 R6, [R1+0x188] ;  /* 0x0001880001067983 */ /* 0x0023620000100a00 */
[----:B------:R-:W-:-:S04]  /*73c0*/  MOV R9, 0x0 ;  /* 0x0000000000097802 */ /* 0x000fc80000000f00 */
[----:B------:R-:W-:Y:S05]  /*73d0*/  RET.REL.NODEC R8 `(_ZN7cutlass13device_kernelIN5flash19enable_sm80_to_sm89INS1_16FlashAttnBwdSm80INS1_25CollectiveMainloopBwdSm80ILi2ELi2EN4cute5tupleIJNS5_1CILi64EEENS7_ILi128EEES8_EEENS_10bfloat16_tEfNS_4arch4Sm80ELb0ELb0ELb1ELb0ELb1ELb0ELb0ELb0ELi2ELi2ELi4ELi2ELb1EEENS1_24CollectiveEpilogueBwdGQAISA_fSD_Li256ELb0ELb1EEENS1_19SingleTileSchedulerILb0ELb0ELb0ELi128EEEEEEEEEvNT_6ParamsE) ;  /* 0xffff8c2008007950 */ /* 0x000fea0003c3ffff */
        .type           $_ZN7cutlass13device_kernelIN5flash19enable_sm80_to_sm89INS1_16FlashAttnBwdSm80INS1_25CollectiveMainloopBwdSm80ILi2ELi2EN4cute5tupleIJNS5_1CILi64EEENS7_ILi128EEES8_EEENS_10bfloat16_tEfNS_4arch4Sm80ELb0ELb0ELb1ELb0ELb1ELb0ELb0ELb0ELi2ELi2ELi4ELi2ELb1EEENS1_24CollectiveEpilogueBwdGQAISA_fSD_Li256ELb0ELb1EEENS1_19SingleTileSchedulerILb0ELb0ELb0ELi128EEEEEEEEEvNT_6ParamsE$_ZZN4cute14transform_leafINS_15ArithmeticTupleIJNS1_IJiiEEEiiiEEENS_8identityEEEDaRKT_OT0_ENKUlRKT_E_clIS2_EEDaSC_,@function
        .size           $_ZN7cutlass13device_kernelIN5flash19enable_sm80_to_sm89INS1_16FlashAttnBwdSm80INS1_25CollectiveMainloopBwdSm80ILi2ELi2EN4cute5tupleIJNS5_1CILi64EEENS7_ILi128EEES8_EEENS_10bfloat16_tEfNS_4arch4Sm80ELb0ELb0ELb1ELb0ELb1ELb0ELb0ELb0ELi2ELi2ELi4ELi2ELb1EEENS1_24CollectiveEpilogueBwdGQAISA_fSD_Li256ELb0ELb1EEENS1_19SingleTileSchedulerILb0ELb0ELb0ELi128EEEEEEEEEvNT_6ParamsE$_ZZN4cute14transform_leafINS_15ArithmeticTupleIJNS1_IJiiEEEiiiEEENS_8identityEEEDaRKT_OT0_ENKUlRKT_E_clIS2_EEDaSC_,($_ZN7cutlass13device_kernelIN5flash19enable_sm80_to_sm89INS1_16FlashAttnBwdSm80INS1_25CollectiveMainloopBwdSm80ILi2ELi2EN4cute5tupleIJNS5_1CILi64EEENS7_ILi128EEES8_EEENS_10bfloat16_tEfNS_4arch4Sm80ELb0ELb0ELb1ELb0ELb1ELb0ELb0ELb0ELi2ELi2ELi4ELi2ELb1EEENS1_24CollectiveEpilogueBwdGQAISA_fSD_Li256ELb0ELb1EEENS1_19SingleTileSchedulerILb0ELb0ELb0ELi128EEEEEEEEEvNT_6ParamsE$_ZZN4cute14transform_leafINS_15ArithmeticTupleIJNS1_IJiiEEEiiiEEENS_8identityEEEDaRKT_OT0_ENKUlRKT_E_clIiEEDaSC_ - $_ZN7cutlass13device_kernelIN5flash19enable_sm80_to_sm89INS1_16FlashAttnBwdSm80INS1_25CollectiveMainloopBwdSm80ILi2ELi2EN4cute5tupleIJNS5_1CILi64EEENS7_ILi128EEES8_EEENS_10bfloat16_tEfNS_4arch4Sm80ELb0ELb0ELb1ELb0ELb1ELb0ELb0ELb0ELi2ELi2ELi4ELi2ELb1EEENS1_24CollectiveEpilogueBwdGQAISA_fSD_Li256ELb0ELb1EEENS1_19SingleTileSchedulerILb0ELb0ELb0ELi128EEEEEEEEEvNT_6ParamsE$_ZZN4cute14transform_leafINS_15ArithmeticTupleIJNS1_IJiiEEEiiiEEENS_8identityEEEDaRKT_OT0_ENKUlRKT_E_clIS2_EEDaSC_)
$_ZN7cutlass13device_kernelIN5flash19enable_sm80_to_sm89INS1_16FlashAttnBwdSm80INS1_25CollectiveMainloopBwdSm80ILi2ELi2EN4cute5tupleIJNS5_1CILi64EEENS7_ILi128EEES8_EEENS_10bfloat16_tEfNS_4arch4Sm80ELb0ELb0ELb1ELb0ELb1ELb0ELb0ELb0ELi2ELi2ELi4ELi2ELb1EEENS1_24CollectiveEpilogueBwdGQAISA_fSD_Li256ELb0ELb1EEENS1_19SingleTileSchedulerILb0ELb0ELb0ELi128EEEEEEEEEvNT_6ParamsE$_ZZN4cute14transform_leafINS_15ArithmeticTupleIJNS1_IJiiEEEiiiEEENS_8identityEEEDaRKT_OT0_ENKUlRKT_E_clIS2_EEDaSC_:
[----:B------:R-:W-:-:S05]  /*73e0*/  IADD3 R9, R13, -c[0x0][0x20], RZ ;  /* 0x800008000d097a10 */ /* 0x000fca0007ffe0ff */
[----:B------:R1:W5:Y:S01]  /*73f0*/  LDL R7, [R9] ;  /* 0x0000000009077983 */ /* 0x0003620000100800 */
[----:B------:R-:W-:-:S03]  /*7400*/  MOV R8, 0x7420 ;  /* 0x0000742000087802 */ /* 0x000fc60000000f00 */
[----:B-1---5:R-:W-:Y:S05]  /*7410*/  CALL.REL.NOINC `($_ZN7cutlass13device_kernelIN5flash19enable_sm80_to_sm89INS1_16FlashAttnBwdSm80INS1_25CollectiveMainloopBwdSm80ILi2ELi2EN4cute5tupleIJNS5_1CILi64EEENS7_ILi128EEES8_EEENS_10bfloat16_tEfNS_4arch4Sm80ELb0ELb0ELb1ELb0ELb1ELb0ELb0ELb0ELi2ELi2ELi4ELi2ELb1EEENS1_24CollectiveEpilogueBwdGQAISA_fSD_Li256ELb0ELb1EEENS1_19SingleTileSchedulerILb0ELb0ELb0ELi128EEEEEEEEEvNT_6ParamsE$_ZZN4cute14transform_leafINS_15ArithmeticTupleIJiiEEERNS_8identityEEEDaRKT_OT0_ENKUlRKT_E_clIiEEDaSC_) ;  /* 0x000000f000007944 */ /* 0x022fea0003c00000 */
[----:B------:R1:W5:Y:S01]  /*7420*/  LDL R7, [R9+0x4] ;  /* 0x0000040009077983 */ /* 0x0003620000100800 */
[----:B------:R-:W-:Y:S01]  /*7430*/  IADD3 R6, R1, 0x19c, RZ ;  /* 0x0000019c01067810 */ /* 0x000fe20007ffe0ff */
[----:B------:R-:W-:Y:S01]  /*7440*/  IMAD.MOV.U32 R16, RZ, RZ, R10 ;  /* 0x000000ffff107224 */ /* 0x000fe200078e000a */
[----:B------:R-:W-:Y:S02]  /*7450*/  MOV R8, 0x7480 ;  /* 0x0000748000087802 */ /* 0x000fe40000000f00 */
[----:B------:R-:W-:Y:S02]  /*7460*/  IADD3 R6, R6, c[0x0][0x20], RZ ;  /* 0x0000080006067a10 */ /* 0x000fe40007ffe0ff */
[----:B-1---5:R-:W-:Y:S05]  /*7470*/  CALL.REL.NOINC `($_ZN7cutlass13device_kernelIN5flash19enable_sm80_to_sm89INS1_16FlashAttnBwdSm80INS1_25CollectiveMainloopBwdSm80ILi2ELi2EN4cute5tupleIJNS5_1CILi64EEENS7_ILi128EEES8_EEENS_10bfloat16_tEfNS_4arch4Sm80ELb0ELb0ELb1ELb0ELb1ELb0ELb0ELb0ELi2ELi2ELi4ELi2ELb1EEENS1_24CollectiveEpilogueBwdGQAISA_fSD_Li256ELb0ELb1EEENS1_19SingleTileSchedulerILb0ELb0ELb0ELi128EEEEEEEEEvNT_6ParamsE$_ZZN4cute14transform_leafINS_15ArithmeticTupleIJiiEEERNS_8identityEEEDaRKT_OT0_ENKUlRKT_E_clIiEEDaSC_) ;  /* 0x0000009000007944 */ /* 0x022fea0003c00000 */
[----:B------:R1:W-:Y:S01]  /*7480*/  STL [R1+0x19c], R10 ;  /* 0x00019c0a01007387 */ /* 0x0003e20000100800 */
[----:B------:R-:W-:-:S03]  /*7490*/  MOV R8, 0x74b0 ;  /* 0x000074b000087802 */ /* 0x000fc60000000f00 */
[----:B-1----:R-:W-:Y:S05]  /*74a0*/  CALL.REL.NOINC `($_ZN7cutlass13device_kernelIN5flash19enable_sm80_to_sm89INS1_16FlashAttnBwdSm80INS1_25CollectiveMainloopBwdSm80ILi2ELi2EN4cute5tupleIJNS5_1CILi64EEENS7_ILi128EEES8_EEENS_10bfloat16_tEfNS_4arch4Sm80ELb0ELb0ELb1ELb0ELb1ELb0ELb0ELb0ELi2ELi2ELi4ELi2ELb1EEENS1_24CollectiveEpilogueBwdGQAISA_fSD_Li256ELb0ELb1EEENS1_19SingleTileSchedulerILb0ELb0ELb0ELi128EEEEEEEEEvNT_6ParamsE$_ZZN4cute9transformINS_15ArithmeticTupleIJiiEEEZNS_14transform_leafIS2_RNS_8identityEEEDaRKT_OT0_EUlRKT_E_EEDaS8_SA_ENKUlDpSD_E_clIJiiEEEDaSF_) ;  /* 0x00001d7000007944 */ /* 0x002fea0003c00000 */
[----:B------:R-:W-:Y:S02]  /*74b0*/  MOV R8, R18 ;  /* 0x0000001200087202 */ /* 0x000fe40000000f00 */
[----:B------:R-:W-:-:S04]  /*74c0*/  MOV R9, 0x0 ;  /* 0x0000000000097802 */ /* 0x000fc80000000f00 */
[----:B------:R-:W-:Y:S05]  /*74d0*/  RET.REL.NODEC R8 `(_ZN7cutlass13device_kernelIN5flash19enable_sm80_to_sm89INS1_16FlashAttnBwdSm80INS1_25CollectiveMainloopBwdSm80ILi2ELi2EN4cute5tupleIJNS5_1CILi64EEENS7_ILi128EEES8_EEENS_10bfloat16_tEfNS_4arch4Sm80ELb0ELb0ELb1ELb0ELb1ELb0ELb0ELb0ELi2ELi2ELi4ELi2ELb1EEENS1_24CollectiveEpilogueBwdGQAISA_fSD_Li256ELb0ELb1EEENS1_19SingleTileSchedulerILb0ELb0ELb0ELi128EEEEEEEEEvNT_6ParamsE) ;  /* 0xffff8b2008007950 */ /* 0x000fea0003c3ffff */
        .type           $_ZN7cutlass13device_kernelIN5flash19enable_sm80_to_sm89INS1_16FlashAttnBwdSm80INS1_25CollectiveMainloopBwdSm80ILi2ELi2EN4cute5tupleIJNS5_1CILi64EEENS7_ILi128EEES8_EEENS_10bfloat16_tEfNS_4arch4Sm80ELb0ELb0ELb1ELb0ELb1ELb0ELb0ELb0ELi2ELi2ELi4ELi2ELb1EEENS1_24CollectiveEpilogueBwdGQAISA_fSD_Li256ELb0ELb1EEENS1_19SingleTileSchedulerILb0ELb0ELb0ELi128EEEEEEEEEvNT_6ParamsE$_ZZN4cute14transform_leafINS_15ArithmeticTupleIJNS1_IJiiEEEiiiEEENS_8identityEEEDaRKT_OT0_ENKUlRKT_E_clIiEEDaSC_,@function
        .size           $_ZN7cutlass13device_kernelIN5flash19enable_sm80_to_sm89INS1_16FlashAttnBwdSm80INS1_25CollectiveMainloopBwdSm80ILi2ELi2EN4cute5tupleIJNS5_1CILi64EEENS7_ILi128EEES8_EEENS_10bfloat16_tEfNS_4arch4Sm80ELb0ELb0ELb1ELb0ELb1ELb0ELb0ELb0ELi2ELi2ELi4ELi2ELb1EEENS1_24CollectiveEpilogueBwdGQAISA_fSD_Li256ELb0ELb1EEENS1_19SingleTileSchedulerILb0ELb0ELb0ELi128EEEEEEEEEvNT_6ParamsE$_ZZN4cute14transform_leafINS_15ArithmeticTupleIJNS1_IJiiEEEiiiEEENS_8identityEEEDaRKT_OT0_ENKUlRKT_E_clIiEEDaSC_,($_ZN7cutlass13device_kernelIN5flash19enable_sm80_to_sm89INS1_16FlashAttnBwdSm80INS1_25CollectiveMainloopBwdSm80ILi2ELi2EN4cute5tupleIJNS5_1CILi64EEENS7_ILi128EEES8_EEENS_10bfloat16_tEfNS_4arch4Sm80ELb0ELb0ELb1ELb0ELb1ELb0ELb0ELb0ELi2ELi2ELi4ELi2ELb1EEENS1_24CollectiveEpilogueBwdGQAISA_fSD_Li256ELb0ELb1EEENS1_19SingleTileSchedulerILb0ELb0ELb0ELi128EEEEEEEEEvNT_6ParamsE$_ZZN4cute14transform_leafINS_15ArithmeticTupleIJiiEEERNS_8identityEEEDaRKT_OT0_ENKUlRKT_E_clIiEEDaSC_ - $_ZN7cutlass13device_kernelIN5flash19enable_sm80_to_sm89INS1_16FlashAttnBwdSm80INS1_25CollectiveMainloopBwdSm80ILi2ELi2EN4cute5tupleIJNS5_1CILi64EEENS7_ILi128EEES8_EEENS_10bfloat16_tEfNS_4arch4Sm80ELb0ELb0ELb1ELb0ELb1ELb0ELb0ELb0ELi2ELi2ELi4ELi2ELb1EEENS1_24CollectiveEpilogueBwdGQAISA_fSD_Li256ELb0ELb1EEENS1_19SingleTileSchedulerILb0ELb0ELb0ELi128EEEEEEEEEvNT_6ParamsE$_ZZN4cute14transform_leafINS_15ArithmeticTupleIJNS1_IJiiEEEiiiEEENS_8identityEEEDaRKT_OT0_ENKUlRKT_E_clIiEEDaSC_)
$_ZN7cutlass13device_kernelIN5flash19enable_sm80_to_sm89INS1_16FlashAttnBwdSm80INS1_25CollectiveMainloopBwdSm80ILi2ELi2EN4cute5tupleIJNS5_1CILi64EEENS7_ILi128EEES8_EEENS_10bfloat16_tEfNS_4arch4Sm80ELb0ELb0ELb1ELb0ELb1ELb0ELb0ELb0ELi2ELi2ELi4ELi2ELb1EEENS1_24CollectiveEpilogueBwdGQAISA_fSD_Li256ELb0ELb1EEENS1_19SingleTileSchedulerILb0ELb0ELb0ELi128EEEEEEEEEvNT_6ParamsE$_ZZN4cute14transform_leafINS_15ArithmeticTupleIJNS1_IJiiEEEiiiEEENS_8identityEEEDaRKT_OT0_ENKUlRKT_E_clIiEEDaSC_:
[----:B------:R-:W-:Y:S02]  /*74e0*/  MOV R10, R9 ;  /* 0x00000009000a7202 */ /* 0x000fe40000000f00 */
[----:B------:R-:W-:-:S04]  /*74f0*/  MOV R9, 0x0 ;  /* 0x0000000000097802 */ /* 0x000fc80000000f00 */
[----:B------:R-:W-:Y:S05]  /*7500*/  RET.REL.NODEC R8 `(_ZN7cutlass13device_kernelIN5flash19enable_sm80_to_sm89INS1_16FlashAttnBwdSm80INS1_25CollectiveMainloopBwdSm80ILi2ELi2EN4cute5tupleIJNS5_1CILi64EEENS7_ILi128EEES8_EEENS_10bfloat16_tEfNS_4arch4Sm80ELb0ELb0ELb1ELb0ELb1ELb0ELb0ELb0ELi2ELi2ELi4ELi2ELb1EEENS1_24CollectiveEpilogueBwdGQAISA_fSD_Li256ELb0ELb1EEENS1_19SingleTileSchedulerILb0ELb0ELb0ELi128EEEEEEEEEvNT_6ParamsE) ;  /* 0xffff8af008007950 */ /* 0x000fea0003c3ffff */
        .type           $_ZN7cutlass13device_kernelIN5flash19enable_sm80_to_sm89INS1_16FlashAttnBwdSm80INS1_25CollectiveMainloopBwdSm80ILi2ELi2EN4cute5tupleIJNS5_1CILi64EEENS7_ILi128EEES8_EEENS_10bfloat16_tEfNS_4arch4Sm80ELb0ELb0ELb1ELb0ELb1ELb0ELb0ELb0ELi2ELi2ELi4ELi2ELb1EEENS1_24CollectiveEpilogueBwdGQAISA_fSD_Li256ELb0ELb1EEENS1_19SingleTileSchedulerILb0ELb0ELb0ELi128EEEEEEEEEvNT_6ParamsE$_ZZN4cute14transform_leafINS_15ArithmeticTupleIJiiEEERNS_8identityEEEDaRKT_OT0_ENKUlRKT_E_clIiEEDaSC_,@function
        .size           $_ZN7cutlass13device_kernelIN5flash19enable_sm80_to_sm89INS1_16FlashAttnBwdSm80INS1_25CollectiveMainloopBwdSm80ILi2ELi2EN4cute5tupleIJNS5_1CILi64EEENS7_ILi128EEES8_EEENS_10bfloat16_tEfNS_4arch4Sm80ELb0ELb0ELb1ELb0ELb1ELb0ELb0ELb0ELi2ELi2ELi4ELi2ELb1EEENS1_24CollectiveEpilogueBwdGQAISA_fSD_Li256ELb0ELb1EEENS1_19SingleTileSchedulerILb0ELb0ELb0ELi128EEEEEEEEEvNT_6ParamsE$_ZZN4cute14transform_leafINS_15ArithmeticTupleIJiiEEERNS_8identityEEEDaRKT_OT0_ENKUlRKT_E_clIiEEDaSC_,($_ZN7cutlass13device_kernelIN5flash19enable_sm80_to_sm89INS1_16FlashAttnBwdSm80INS1_25CollectiveMainloopBwdSm80ILi2ELi2EN4cute5tupleIJNS5_1CILi64EEENS7_ILi128EEES8_EEENS_10bfloat16_tEfNS_4arch4Sm80ELb0ELb0ELb1ELb0ELb1ELb0ELb0ELb0ELi2ELi2ELi4ELi2ELb1EEENS1_24CollectiveEpilogueBwdGQAISA_fSD_Li256ELb0ELb1EEENS1_19SingleTileSchedulerILb0ELb0ELb0ELi128EEEEEEEEEvNT_6ParamsE$_ZZN4cute19as_arithmetic_tupleINS_15ArithmeticTupleIJNS1_IJiiEEEiiiEEEEEDaRKT_ENKUlDpRKT_E_clIJS2_iiiEEEDaSA_ - $_ZN7cutlass13device_kernelIN5flash19enable_sm80_to_sm89INS1_16FlashAttnBwdSm80INS1_25CollectiveMainloopBwdSm80ILi2ELi2EN4cute5tupleIJNS5_1CILi64EEENS7_ILi128EEES8_EEENS_10bfloat16_tEfNS_4arch4Sm80ELb0ELb0ELb1ELb0ELb1ELb0ELb0ELb0ELi2ELi2ELi4ELi2ELb1EEENS1_24CollectiveEpilogueBwdGQAISA_fSD_Li256ELb0ELb1EEENS1_19SingleTileSchedulerILb0ELb0ELb0ELi128EEEEEEEEEvNT_6ParamsE$_ZZN4cute14transform_leafINS_15ArithmeticTupleIJiiEEERNS_8identityEEEDaRKT_OT0_ENKUlRKT_E_clIiEEDaSC_)
$_ZN7cutlass13device_kernelIN5flash19enable_sm80_to_sm89INS1_16FlashAttnBwdSm80INS1_25CollectiveMainloopBwdSm80ILi2ELi2EN4cute5tupleIJNS5_1CILi64EEENS7_ILi128EEES8_EEENS_10bfloat16_tEfNS_4arch4Sm80ELb0ELb0ELb1ELb0ELb1ELb0ELb0ELb0ELi2ELi2ELi4ELi2ELb1EEENS1_24CollectiveEpilogueBwdGQAISA_fSD_Li256ELb0ELb1EEENS1_19SingleTileSchedulerILb0ELb0ELb0ELi128EEEEEEEEEvNT_6ParamsE$_ZZN4cute14transform_leafINS_15ArithmeticTupleIJiiEEERNS_8identityEEEDaRKT_OT0_ENKUlRKT_E_clIiEEDaSC_:
[----:B------:R-:W-:Y:S02]  /*7510*/  MOV R50, R8 ;  /* 0x0000000800327202 */ /* 0x000fe40000000f00 */
[----:B------:R-:W-:Y:S02]  /*7520*/  MOV R51, 0x0 ;  /* 0x0000000000337802 */ /* 0x000fe40000000f00 */
[----:B------:R-:W-:Y:S02]  /*7530*/  MOV R10, R7 ;  /* 0x00000007000a7202 */ /* 0x000fe40000000f00 */
[----:B------:R-:W-:Y:S05]  /*7540*/  RET.REL.NODEC R50 `(_ZN7cutlass13device_kernelIN5flash19enable_sm80_to_sm89INS1_16FlashAttnBwdSm80INS1_25CollectiveMainloopBwdSm80ILi2ELi2EN4cute5tupleIJNS5_1CILi64EEENS7_ILi128EEES8_EEENS_10bfloat16_tEfNS_4arch4Sm80ELb0ELb0ELb1ELb0ELb1ELb0ELb0ELb0ELi2ELi2ELi4ELi2ELb1EEENS1_24CollectiveEpilogueBwdGQAISA_fSD_Li256ELb0ELb1EEENS1_19SingleTileSchedulerILb0ELb0ELb0ELi128EEEEEEEEEvNT_6ParamsE) ;  /* 0xffff8ab032007950 */ /* 0x000fea0003c3ffff */
        .type           $_ZN7cutlass13device_kernelIN5flash19enable_sm80_to_sm89INS1_16FlashAttnBwdSm80INS1_25CollectiveMainloopBwdSm80ILi2ELi2EN4cute5tupleIJNS5_1CILi64EEENS7_ILi128EEES8_EEENS_10bfloat16_tEfNS_4arch4Sm80ELb0ELb0ELb1ELb0ELb1ELb0ELb0ELb0ELi2ELi2ELi4ELi2ELb1EEENS1_24CollectiveEpilogueBwdGQAISA_fSD_Li256ELb0ELb1EEENS1_19SingleTileSchedulerILb0ELb0ELb0ELi128EEEEEEEEEvNT_6ParamsE$_ZZN4cute19as_arithmetic_tupleINS_15ArithmeticTupleIJNS1_IJiiEEEiiiEEEEEDaRKT_ENKUlDpRKT_E_clIJS2_iiiEEEDaSA_,@function
        .size           $_ZN7cutlass13device_kernelIN5flash19enable_sm80_to_sm89INS1_16FlashAttnBwdSm80INS1_25CollectiveMainloopBwdSm80ILi2ELi2EN4cute5tupleIJNS5_1CILi64EEENS7_ILi128EEES8_EEENS_10bfloat16_tEfNS_4arch4Sm80ELb0ELb0ELb1ELb0ELb1ELb0ELb0ELb0ELi2ELi2ELi4ELi2ELb1EEENS1_24CollectiveEpilogueBwdGQAISA_fSD_Li256ELb0ELb1EEENS1_19SingleTileSchedulerILb0ELb0ELb0ELi128EEEEEEEEEvNT_6ParamsE$_ZZN4cute19as_arithmetic_tupleINS_15ArithmeticTupleIJNS1_IJiiEEEiiiEEEEEDaRKT_ENKUlDpRKT_E_clIJS2_iiiEEEDaSA_,($_ZN7cutlass13device_kernelIN5flash19enable_sm80_to_sm89INS1_16FlashAttnBwdSm80INS1_25CollectiveMainloopBwdSm80ILi2ELi2EN4cute5tupleIJNS5_1CILi64EEENS7_ILi128EEES8_EEENS_10bfloat16_tEfNS_4arch4Sm80ELb0ELb0ELb1ELb0ELb1ELb0ELb0ELb0ELi2ELi2ELi4ELi2ELb1EEENS1_24CollectiveEpilogueBwdGQAISA_fSD_Li256ELb0ELb1EEENS1_19SingleTileSchedulerILb0ELb0ELb0ELi128EEEEEEEEEvNT_6ParamsE$_ZZN4cute19as_arithmetic_tupleINS_15ArithmeticTupleIJNS1_IJiiEEEiiiEEEEEDaRKT_ENKUlRKT_E_clIS2_EEDaS9_ - $_ZN7cutlass13device_kernelIN5flash19enable_sm80_to_sm89INS1_16FlashAttnBwdSm80INS1_25CollectiveMainloopBwdSm80ILi2ELi2EN4cute5tupleIJNS5_1CILi64EEENS7_ILi128EEES8_EEENS_10bfloat16_tEfNS_4arch4Sm80ELb0ELb0ELb1ELb0ELb1ELb0ELb0ELb0ELi2ELi2ELi4ELi2ELb1EEENS1_24CollectiveEpilogueBwdGQAISA_fSD_Li256ELb0ELb1EEENS1_19SingleTileSchedulerILb0ELb0ELb0ELi128EEEEEEEEEvNT_6ParamsE$_ZZN4cute19as_arithmetic_tupleINS_15ArithmeticTupleIJNS1_IJiiEEEiiiEEEEEDaRKT_ENKUlDpRKT_E_clIJS2_iiiEEEDaSA_)
$_ZN7cutlass13device_kernelIN5flash19enable_sm80_to_sm89INS1_16FlashAttnBwdSm80INS1_25CollectiveMainloopBwdSm80ILi2ELi2EN4cute5tupleIJNS5_1CILi64EEENS7_ILi128EEES8_EEENS_10bfloat16_tEfNS_4arch4Sm80ELb0ELb0ELb1ELb0ELb1ELb0ELb0ELb0ELi2ELi2ELi4ELi2ELb1EEENS1_24CollectiveEpilogueBwdGQAISA_fSD_Li256ELb0ELb1EEENS1_19SingleTileSchedulerILb0ELb0ELb0ELi128EEEEEEEEEvNT_6ParamsE$_ZZN4cute19as_arithmetic_tupleINS_15ArithmeticTupleIJNS1_IJiiEEEiiiEEEEEDaRKT_ENKUlDpRKT_E_clIJS2_iiiEEEDaSA_:
[----:B------:R-:W-:Y:S02]  /*7550*/  IADD3 R7, R1, 0x19c, RZ ;  /* 0x0000019c01077810 */ /* 0x000fe40007ffe0ff */
[----:B------:R-:W-:Y:S02]  /*7560*/  MOV R50, 0x7590 ;  /* 0x0000759000327802 */ /* 0x000fe40000000f00 */
[----:B------:R-:W-:-:S02]  /*7570*/  IADD3 R7, R7, c[0x0][0x20], RZ ;  /* 0x0000080007077a10 */ /* 0x000fc40007ffe0ff */
[----:B------:R-:W-:Y:S05]  /*7580*/  CALL.REL.NOINC `($_ZN7cutlass13device_kernelIN5flash19enable_sm80_to_sm89INS1_16FlashAttnBwdSm80INS1_25CollectiveMainloopBwdSm80ILi2ELi2EN4cute5tupleIJNS5_1CILi64EEENS7_ILi128EEES8_EEENS_10bfloat16_tEfNS_4arch4Sm80ELb0ELb0ELb1ELb0ELb1ELb0ELb0ELb0ELi2ELi2ELi4ELi2ELb1EEENS1_24CollectiveEpilogueBwdGQAISA_fSD_Li256ELb0ELb1EEENS1_19SingleTileSchedulerILb0ELb0ELb0ELi128EEEEEEEEEvNT_6ParamsE$_ZN4cute5tupleIJNS_15ArithmeticTupleIJiiEEEiiiEEC2ERKS2_RKiS7_S7_) ;  /* 0xfffff96000007944 */ /* 0x000fea0003c3ffff */
[----:B------:R2:W5:Y:S04]  /*7590*/  LDL R10, [R1+0x19c] ;  /* 0x00019c00010a7983 */ /* 0x0005680000100800 */
[----:B-1----:R2:W5:Y:S04]  /*75a0*/  LDL.64 R8, [R1+0x1a8] ;  /* 0x0001a80001087983 */ /* 0x0025680000100a00 */
[----:B------:R2:W5:Y:S01]  /*75b0*/  LDL.64 R6, [R1+0x1a0] ;  /* 0x0001a00001067983 */ /* 0x0005620000100a00 */
[----:B------:R-:W-:-:S04]  /*75c0*/  MOV R17, 0x0 ;  /* 0x0000000000117802 */ /* 0x000fc80000000f00 */
[----:B------:R-:W-:Y:S05]  /*75d0*/  RET.REL.NODEC R16 `(_ZN7cutlass13device_kernelIN5flash19enable_sm80_to_sm89INS1_16FlashAttnBwdSm80INS1_25CollectiveMainloopBwdSm80ILi2ELi2EN4cute5tupleIJNS5_1CILi64EEENS7_ILi128EEES8_EEENS_10bfloat16_tEfNS_4arch4Sm80ELb0ELb0ELb1ELb0ELb1ELb0ELb0ELb0ELi2ELi2ELi4ELi2ELb1EEENS1_24CollectiveEpilogueBwdGQAISA_fSD_Li256ELb0ELb1EEENS1_19SingleTileSchedulerILb0ELb0ELb0ELi128EEEEEEEEEvNT_6ParamsE) ;  /* 0xffff8a2010007950 */ /* 0x000fea0003c3ffff */
        .type           $_ZN7cutlass13device_kernelIN5flash19enable_sm80_to_sm89INS1_16FlashAttnBwdSm80INS1_25CollectiveMainloopBwdSm80ILi2ELi2EN4cute5tupleIJNS5_1CILi64EEENS7_ILi128EEES8_EEENS_10bfloat16_tEfNS_4arch4Sm80ELb0ELb0ELb1ELb0ELb1ELb0ELb0ELb0ELi2ELi2ELi4ELi2ELb1EEENS1_24CollectiveEpilogueBwdGQAISA_fSD_Li256ELb0ELb1EEENS1_19SingleTileSchedulerILb0ELb0ELb0ELi128EEEEEEEEEvNT_6ParamsE$_ZZN4cute19as_arithmetic_tupleINS_15ArithmeticTupleIJNS1_IJiiEEEiiiEEEEEDaRKT_ENKUlRKT_E_clIS2_EEDaS9_,@function
        .size           $_ZN7cutlass13device_kernelIN5flash19enable_sm80_to_sm89INS1_16FlashAttnBwdSm80INS1_25CollectiveMainloopBwdSm80ILi2ELi2EN4cute5tupleIJNS5_1CILi64EEENS7_ILi128EEES8_EEENS_10bfloat16_tEfNS_4arch4Sm80ELb0ELb0ELb1ELb0ELb1ELb0ELb0ELb0ELi2ELi2ELi4ELi2ELb1EEENS1_24CollectiveEpilogueBwdGQAISA_fSD_Li256ELb0ELb1EEENS1_19SingleTileSchedulerILb0ELb0ELb0ELi128EEEEEEEEEvNT_6ParamsE$_ZZN4cute19as_arithmetic_tupleINS_15ArithmeticTupleIJNS1_IJiiEEEiiiEEEEEDaRKT_ENKUlRKT_E_clIS2_EEDaS9_,($_ZN7cutlass13device_kernelIN5flash19enable_sm80_to_sm89INS1_16FlashAttnBwdSm80INS1_25CollectiveMainloopBwdSm80ILi2ELi2EN4cute5tupleIJNS5_1CILi64EEENS7_ILi128EEES8_EEENS_10bfloat16_tEfNS_4arch4Sm80ELb0ELb0ELb1ELb0ELb1ELb0ELb0ELb0ELi2ELi2ELi4ELi2ELb1EEENS1_24CollectiveEpilogueBwdGQAISA_fSD_Li256ELb0ELb1EEENS1_19SingleTileSchedulerILb0ELb0ELb0ELi128EEEEEEEEEvNT_6ParamsE$_ZZN4cute19as_arithmetic_tupleINS_15ArithmeticTupleIJNS1_IJiiEEEiiiEEEEEDaRKT_ENKUlRKT_E_clIiEEDaS9_ - $_ZN7cutlass13device_kernelIN5flash19enable_sm80_to_sm89INS1_16FlashAttnBwdSm80INS1_25CollectiveMainloopBwdSm80ILi2ELi2EN4cute5tupleIJNS5_1CILi64EEENS7_ILi128EEES8_EEENS_10bfloat16_tEfNS_4arch4Sm80ELb0ELb0ELb1ELb0ELb1ELb0ELb0ELb0ELi2ELi2ELi4ELi2ELb1EEENS1_24CollectiveEpilogueBwdGQAISA_fSD_Li256ELb0ELb1EEENS1_19SingleTileSchedulerILb0ELb0ELb0ELi128EEEEEEEEEvNT_6ParamsE$_ZZN4cute19as_arithmetic_tupleINS_15ArithmeticTupleIJNS1_IJiiEEEiiiEEEEEDaRKT_ENKUlRKT_E_clIS2_EEDaS9_)
$_ZN7cutlass13device_kernelIN5flash19enable_sm80_to_sm89INS1_16FlashAttnBwdSm80INS1_25CollectiveMainloopBwdSm80ILi2ELi2EN4cute5tupleIJNS5_1CILi64EEENS7_ILi128EEES8_EEENS_10bfloat16_tEfNS_4arch4Sm80ELb0ELb0ELb1ELb0ELb1ELb0ELb0ELb0ELi2ELi2ELi4ELi2ELb1EEENS1_24CollectiveEpilogueBwdGQAISA_fSD_Li256ELb0ELb1EEENS1_19SingleTileSchedulerILb0ELb0ELb0ELi128EEEEEEEEEvNT_6ParamsE$_ZZN4cute19as_arithmetic_tupleINS_15ArithmeticTupleIJNS1_IJiiEEEiiiEEEEEDaRKT_ENKUlRKT_E_clIS2_EEDaS9_:
[----:B------:R-:W-:-:S05]  /*75e0*/  IADD3 R9, R13, -c[0x0][0x20], RZ ;  /* 0x800008000d097a10 */ /* 0x000fca0007ffe0ff */
[----:B------:R1:W5:Y:S01]  /*75f0*/  LDL R7, [R9] ;  /* 0x0000000009077983 */ /* 0x0003620000100800 */
[----:B------:R-:W-:-:S03]  /*7600*/  MOV R8, 0x7620 ;  /* 0x0000762000087802 */ /* 0x000fc60000000f00 */
[----:B-1---5:R-:W-:Y:S05]  /*7610*/  CALL.REL.NOINC `($_ZN7cutlass13device_kernelIN5flash19enable_sm80_to_sm89INS1_16FlashAttnBwdSm80INS1_25CollectiveMainloopBwdSm80ILi2ELi2EN4cute5tupleIJNS5_1CILi64EEENS7_ILi128EEES8_EEENS_10bfloat16_tEfNS_4arch4Sm80ELb0ELb0ELb1ELb0ELb1ELb0ELb0ELb0ELi2ELi2ELi4ELi2ELb1EEENS1_24CollectiveEpilogueBwdGQAISA_fSD_Li256ELb0ELb1EEENS1_19SingleTileSchedulerILb0ELb0ELb0ELi128EEEEEEEEEvNT_6ParamsE$_ZZN4cute19as_arithmetic_tupleINS_15ArithmeticTupleIJiiEEEEEDaRKT_ENKUlRKT_E_clIiEEDaS8_) ;  /* 0x0000018000007944 */ /* 0x022fea0003c00000 */
[----:B------:R1:W5:Y:S01]  /*7620*/  LDL R7, [R9+0x4] ;  /* 0x0000040009077983 */ /* 0x0003620000100800 */
[----:B------:R-:W-:Y:S01]  /*7630*/  IADD3 R6, R1, 0x19c, RZ ;  /* 0x0000019c01067810 */ /* 0x000fe20007ffe0ff */
[----:B------:R-:W-:Y:S01]  /*7640*/  IMAD.MOV.U32 R16, RZ, RZ, R10 ;  /* 0x000000ffff107224 */ /* 0x000fe200078e000a */
[----:B------:R-:W-:Y:S02]  /*7650*/  MOV R8, 0x7680 ;  /* 0x0000768000087802 */ /* 0x000fe40000000f00 */
[----:B------:R-:W-:Y:S02]  /*7660*/  IADD3 R6, R6, c[0x0][0x20], RZ ;  /* 0x0000080006067a10 */ /* 0x000fe40007ffe0ff */
[----:B-1---5:R-:W-:Y:S05]  /*7670*/  CALL.REL.NOINC `($_ZN7cutlass13device_kernelIN5flash19enable_sm80_to_sm89INS1_16FlashAttnBwdSm80INS1_25CollectiveMainloopBwdSm80ILi2ELi2EN4cute5tupleIJNS5_1CILi64EEENS7_ILi128EEES8_EEENS_10bfloat16_tEfNS_4arch4Sm80ELb0ELb0ELb1ELb0ELb1ELb0ELb0ELb0ELi2ELi2ELi4ELi2ELb1EEENS1_24CollectiveEpilogueBwdGQAISA_fSD_Li256ELb0ELb1EEENS1_19SingleTileSchedulerILb0ELb0ELb0ELi128EEEEEEEEEvNT_6ParamsE$_ZZN4cute19as_arithmetic_tupleINS_15ArithmeticTupleIJiiEEEEEDaRKT_ENKUlRKT_E_clIiEEDaS8_) ;  /* 0x0000012000007944 */ /* 0x022fea0003c00000 */
[----:B------:R1:W-:Y:S01]  /*7680*/  STL [R1+0x19c], R10 ;  /* 0x00019c0a01007387 */ /* 0x0003e20000100800 */
[----:B------:R-:W-:-:S03]  /*7690*/  MOV R18, 0x76b0 ;  /* 0x000076b000127802 */ /* 0x000fc60000000f00 */
[----:B-1----:R-:W-:Y:S05]  /*76a0*/  CALL.REL.NOINC `($_ZN7cutlass13device_kernelIN5flash19enable_sm80_to_sm89INS1_16FlashAttnBwdSm80INS1_25CollectiveMainloopBwdSm80ILi2ELi2EN4cute5tupleIJNS5_1CILi64EEENS7_ILi128EEES8_EEENS_10bfloat16_tEfNS_4arch4Sm80ELb0ELb0ELb1ELb0ELb1ELb0ELb0ELb0ELi2ELi2ELi4ELi2ELb1EEENS1_24CollectiveEpilogueBwdGQAISA_fSD_Li256ELb0ELb1EEENS1_19SingleTileSchedulerILb0ELb0ELb0ELi128EEEEEEEEEvNT_6ParamsE$_ZZN4cute19as_arithmetic_tupleINS_15ArithmeticTupleIJiiEEEEEDaRKT_ENKUlDpRKT_E_clIJiiEEEDaS9_) ;  /* 0x0000007000007944 */ /* 0x002fea0003c00000 */
[----:B------:R-:W-:Y:S02]  /*76b0*/  MOV R51, 0x0 ;  /* 0x0000000000337802 */ /* 0x000fe40000000f00 */
[----:B-----5:R-:W-:Y:S02]  /*76c0*/  MOV R8, R6 ;  /* 0x0000000600087202 */ /* 0x020fe40000000f00 */
[----:B------:R-:W-:Y:S01]  /*76d0*/  MOV R60, R7 ;  /* 0x00000007003c7202 */ /* 0x000fe20000000f00 */
[----:B------:R-:W-:Y:S06]  /*76e0*/  RET.REL.NODEC R50 `(_ZN7cutlass13device_kernelIN5flash19enable_sm80_to_sm89INS1_16FlashAttnBwdSm80INS1_25CollectiveMainloopBwdSm80ILi2ELi2EN4cute5tupleIJNS5_1CILi64EEENS7_ILi128EEES8_EEENS_10bfloat16_tEfNS_4arch4Sm80ELb0ELb0ELb1ELb0ELb1ELb0ELb0ELb0ELi2ELi2ELi4ELi2ELb1EEENS1_24CollectiveEpilogueBwdGQAISA_fSD_Li256ELb0ELb1EEENS1_19SingleTileSchedulerILb0ELb0ELb0ELi128EEEEEEEEEvNT_6ParamsE) ;  /* 0xffff891032007950 */ /* 0x000fec0003c3ffff */
        .type           $_ZN7cutlass13device_kernelIN5flash19enable_sm80_to_sm89INS1_16FlashAttnBwdSm80INS1_25CollectiveMainloopBwdSm80ILi2ELi2EN4cute5tupleIJNS5_1CILi64EEENS7_ILi128EEES8_EEENS_10bfloat16_tEfNS_4arch4Sm80ELb0ELb0ELb1ELb0ELb1ELb0ELb0ELb0ELi2ELi2ELi4ELi2ELb1EEENS1_24CollectiveEpilogueBwdGQAISA_fSD_Li256ELb0ELb1EEENS1_19SingleTileSchedulerILb0ELb0ELb0ELi128EEEEEEEEEvNT_6ParamsE$_ZZN4cute19as_arithmetic_tupleINS_15ArithmeticTupleIJNS1_IJiiEEEiiiEEEEEDaRKT_ENKUlRKT_E_clIiEEDaS9_,@function
        .size           $_ZN7cutlass13device_kernelIN5flash19enable_sm80_to_sm89INS1_16FlashAttnBwdSm80INS1_25CollectiveMainloopBwdSm80ILi2ELi2EN4cute5tupleIJNS5_1CILi64EEENS7_ILi128EEES8_EEENS_10bfloat16_tEfNS_4arch4Sm80ELb0ELb0ELb1ELb0ELb1ELb0ELb0ELb0ELi2ELi2ELi4ELi2ELb1EEENS1_24CollectiveEpilogueBwdGQAISA_fSD_Li256ELb0ELb1EEENS1_19SingleTileSchedulerILb0ELb0ELb0ELi128EEEEEEEEEvNT_6ParamsE$_ZZN4cute19as_arithmetic_tupleINS_15ArithmeticTupleIJNS1_IJiiEEEiiiEEEEEDaRKT_ENKUlRKT_E_clIiEEDaS9_,($_ZN7cutlass13device_kernelIN5flash19enable_sm80_to_sm89INS1_16FlashAttnBwdSm80INS1_25CollectiveMainloopBwdSm80ILi2ELi2EN4cute5tupleIJNS5_1CILi64EEENS7_ILi128EEES8_EEENS_10bfloat16_tEfNS_4arch4Sm80ELb0ELb0ELb1ELb0ELb1ELb0ELb0ELb0ELi2ELi2ELi4ELi2ELb1EEENS1_24CollectiveEpilogueBwdGQAISA_fSD_Li256ELb0ELb1EEENS1_19SingleTileSchedulerILb0ELb0ELb0ELi128EEEEEEEEEvNT_6ParamsE$_ZZN4cute19as_arithmetic_tupleINS_15ArithmeticTupleIJiiEEEEEDaRKT_ENKUlDpRKT_E_clIJiiEEEDaS9_ - $_ZN7cutlass13device_kernelIN5flash19enable_sm80_to_sm89INS1_16FlashAttnBwdSm80INS1_25CollectiveMainloopBwdSm80ILi2ELi2EN4cute5tupleIJNS5_1CILi64EEENS7_ILi128EEES8_EEENS_10bfloat16_tEfNS_4arch4Sm80ELb0ELb0ELb1ELb0ELb1ELb0ELb0ELb0ELi2ELi2ELi4ELi2ELb1EEENS1_24CollectiveEpilogueBwdGQAISA_fSD_Li256ELb0ELb1EEENS1_19SingleTileSchedulerILb0ELb0ELb0ELi128EEEEEEEEEvNT_6ParamsE$_ZZN4cute19as_arithmetic_tupleINS_15ArithmeticTupleIJNS1_IJiiEEEiiiEEEEEDaRKT_ENKUlRKT_E_clIiEEDaS9_)
$_ZN7cutlass13device_kernelIN5flash19enable_sm80_to_sm89INS1_16FlashAttnBwdSm80INS1_25CollectiveMainloopBwdSm80ILi2ELi2EN4cute5tupleIJNS5_1CILi64EEENS7_ILi128EEES8_EEENS_10bfloat16_tEfNS_4arch4Sm80ELb0ELb0ELb1ELb0ELb1ELb0ELb0ELb0ELi2ELi2ELi4ELi2ELb1EEENS1_24CollectiveEpilogueBwdGQAISA_fSD_Li256ELb0ELb1EEENS1_19SingleTileSchedulerILb0ELb0ELb0ELi128EEEEEEEEEvNT_6ParamsE$_ZZN4cute19as_arithmetic_tupleINS_15ArithmeticTupleIJNS1_IJiiEEEiiiEEEEEDaRKT_ENKUlRKT_E_clIiEEDaS9_:
[----:B------:R-:W-:Y:S02]  /*76f0*/  MOV R10, R7 ;  /* 0x00000007000a7202 */ /* 0x000fe40000000f00 */
[----:B------:R-:W-:-:S04]  /*7700*/  MOV R7, 0x0 ;  /* 0x0000000000077802 */ /* 0x000fc80000000f00 */
[----:B------:R-:W-:Y:S05]  /*7710*/  RET.REL.NODEC R6 `(_ZN7cutlass13device_kernelIN5flash19enable_sm80_to_sm89INS1_16FlashAttnBwdSm80INS1_25CollectiveMainloopBwdSm80ILi2ELi2EN4cute5tupleIJNS5_1CILi64EEENS7_ILi128EEES8_EEENS_10bfloat16_tEfNS_4arch4Sm80ELb0ELb0ELb1ELb0ELb1ELb0ELb0ELb0ELi2ELi2ELi4ELi2ELb1EEENS1_24CollectiveEpilogueBwdGQAISA_fSD_Li256ELb0ELb1EEENS1_19SingleTileSchedulerILb0ELb0ELb0ELi128EEEEEEEEEvNT_6ParamsE) ;  /* 0xffff88e006007950 */ /* 0x000fea0003c3ffff */
        .type           $_ZN7cutlass13device_kernelIN5flash19enable_sm80_to_sm89INS1_16FlashAttnBwdSm80INS1_25CollectiveMainloopBwdSm80ILi2ELi2EN4cute5tupleIJNS5_1CILi64EEENS7_ILi128EEES8_EEENS_10bfloat16_tEfNS_4arch4Sm80ELb0ELb0ELb1ELb0ELb1ELb0ELb0ELb0ELi2ELi2ELi4ELi2ELb1EEENS1_24CollectiveEpilogueBwdGQAISA_fSD_Li256ELb0ELb1EEENS1_19SingleTileSchedulerILb0ELb0ELb0ELi128EEEEEEEEEvNT_6ParamsE$_ZZN4cute19as_arithmetic_tupleINS_15ArithmeticTupleIJiiEEEEEDaRKT_ENKUlDpRKT_E_clIJiiEEEDaS9_,@function
        .size           $_ZN7cutlass13device_kernelIN5flash19enable_sm80_to_sm89INS1_16FlashAttnBwdSm80INS1_25CollectiveMainloopBwdSm80ILi2ELi2EN4cute5tupleIJNS5_1CILi64EEENS7_ILi128EEES8_EEENS_10bfloat16_tEfNS_4arch4Sm80ELb0ELb0ELb1ELb0ELb1ELb0ELb0ELb0ELi2ELi2ELi4ELi2ELb1EEENS1_24CollectiveEpilogueBwdGQAISA_fSD_Li256ELb0ELb1EEENS1_19SingleTileSchedulerILb0ELb0ELb0ELi128EEEEEEEEEvNT_6ParamsE$_ZZN4cute19as_arithmetic_tupleINS_15ArithmeticTupleIJiiEEEEEDaRKT_ENKUlDpRKT_E_clIJiiEEEDaS9_,($_ZN7cutlass13device_kernelIN5flash19enable_sm80_to_sm89INS1_16FlashAttnBwdSm80INS1_25CollectiveMainloopBwdSm80ILi2ELi2EN4cute5tupleIJNS5_1CILi64EEENS7_ILi128EEES8_EEENS_10bfloat16_tEfNS_4arch4Sm80ELb0ELb0ELb1ELb0ELb1ELb0ELb0ELb0ELi2ELi2ELi4ELi2ELb1EEENS1_24CollectiveEpilogueBwdGQAISA_fSD_Li256ELb0ELb1EEENS1_19SingleTileSchedulerILb0ELb0ELb0ELi128EEEEEEEEEvNT_6ParamsE$_ZZN4cute19as_arithmetic_tupleINS_15ArithmeticTupleIJiiEEEEEDaRKT_ENKUlRKT_E_clIiEEDaS8_ - $_ZN7cutlass13device_kernelIN5flash19enable_sm80_to_sm89INS1_16FlashAttnBwdSm80INS1_25CollectiveMainloopBwdSm80ILi2ELi2EN4cute5tupleIJNS5_1CILi64EEENS7_ILi128EEES8_EEENS_10bfloat16_tEfNS_4arch4Sm80ELb0ELb0ELb1ELb0ELb1ELb0ELb0ELb0ELi2ELi2ELi4ELi2ELb1EEENS1_24CollectiveEpilogueBwdGQAISA_fSD_Li256ELb0ELb1EEENS1_19SingleTileSchedulerILb0ELb0ELb0ELi128EEEEEEEEEvNT_6ParamsE$_ZZN4cute19as_arithmetic_tupleINS_15ArithmeticTupleIJiiEEEEEDaRKT_ENKUlDpRKT_E_clIJiiEEEDaS9_)
$_ZN7cutlass13device_kernelIN5flash19enable_sm80_to_sm89INS1_16FlashAttnBwdSm80INS1_25CollectiveMainloopBwdSm80ILi2ELi2EN4cute5tupleIJNS5_1CILi64EEENS7_ILi128EEES8_EEENS_10bfloat16_tEfNS_4arch4Sm80ELb0ELb0ELb1ELb0ELb1ELb0ELb0ELb0ELi2ELi2ELi4ELi2ELb1EEENS1_24CollectiveEpilogueBwdGQAISA_fSD_Li256ELb0ELb1EEENS1_19SingleTileSchedulerILb0ELb0ELb0ELi128EEEEEEEEEvNT_6ParamsE$_ZZN4cute19as_arithmetic_tupleINS_15ArithmeticTupleIJiiEEEEEDaRKT_ENKUlDpRKT_E_clIJiiEEEDaS9_:
[----:B------:R-:W-:Y:S02]  /*7720*/  IADD3 R7, R1, 0x1a0, RZ ;  /* 0x000001a001077810 */ /* 0x000fe40007ffe0ff */
[----:B------:R-:W-:Y:S02]  /*7730*/  MOV R8, 0x7760 ;  /* 0x0000776000087802 */ /* 0x000fe40000000f00 */
[----:B------:R-:W-:Y:S02]  /*7740*/  IADD3 R7, R7, c[0x0][0x20], RZ ;  /* 0x0000080007077a10 */ /* 0x000fe40007ffe0ff */
[----:B------:R-:W-:Y:S05]  /*7750*/  CALL.REL.NOINC `($_ZN7cutlass13device_kernelIN5flash19enable_sm80_to_sm89INS1_16FlashAttnBwdSm80INS1_25CollectiveMainloopBwdSm80ILi2ELi2EN4cute5tupleIJNS5_1CILi64EEENS7_ILi128EEES8_EEENS_10bfloat16_tEfNS_4arch4Sm80ELb0ELb0ELb1ELb0ELb1ELb0ELb0ELb0ELi2ELi2ELi4ELi2ELb1EEENS1_24CollectiveEpilogueBwdGQAISA_fSD_Li256ELb0ELb1EEENS1_19SingleTileSchedulerILb0ELb0ELb0ELi128EEEEEEEEEvNT_6ParamsE$_ZN4cute5tupleIJiiEEC2ERKiS3_) ;  /* 0xfffff9f000007944 */ /* 0x000fea0003c3ffff */
[----:B-1----:R1:W5:Y:S01]  /*7760*/  LDL.64 R6, [R1+0x1a0] ;  /* 0x0001a00001067983 */ /* 0x0023620000100a00 */
[----:B------:R-:W-:Y:S02]  /*7770*/  MOV R8, R18 ;  /* 0x0000001200087202 */ /* 0x000fe40000000f00 */
[----:B------:R-:W-:-:S04]  /*7780*/  MOV R9, 0x0 ;  /* 0x0000000000097802 */ /* 0x000fc80000000f00 */
[----:B------:R-:W-:Y:S05]  /*7790*/  RET.REL.NODEC R8 `(_ZN7cutlass13device_kernelIN5flash19enable_sm80_to_sm89INS1_16FlashAttnBwdSm80INS1_25CollectiveMainloopBwdSm80ILi2ELi2EN4cute5tupleIJNS5_1CILi64EEENS7_ILi128EEES8_EEENS_10bfloat16_tEfNS_4arch4Sm80ELb0ELb0ELb1ELb0ELb1ELb0ELb0ELb0ELi2ELi2ELi4ELi2ELb1EEENS1_24CollectiveEpilogueBwdGQAISA_fSD_Li256ELb0ELb1EEENS1_19SingleTileSchedulerILb0ELb0ELb0ELi128EEEEEEEEEvNT_6ParamsE) ;  /* 0xffff886008007950 */ /* 0x000fea0003c3ffff */
        .type           $_ZN7cutlass13device_kernelIN5flash19enable_sm80_to_sm89INS1_16FlashAttnBwdSm80INS1_25CollectiveMainloopBwdSm80ILi2ELi2EN4cute5tupleIJNS5_1CILi64EEENS7_ILi128EEES8_EEENS_10bfloat16_tEfNS_4arch4Sm80ELb0ELb0ELb1ELb0ELb1ELb0ELb0ELb0ELi2ELi2ELi4ELi2ELb1EEENS1_24CollectiveEpilogueBwdGQAISA_fSD_Li256ELb0ELb1EEENS1_19SingleTileSchedulerILb0ELb0ELb0ELi128EEEEEEEEEvNT_6ParamsE$_ZZN4cute19as_arithmetic_tupleINS_15ArithmeticTupleIJiiEEEEEDaRKT_ENKUlRKT_E_clIiEEDaS8_,@function
        .size           $_ZN7cutlass13device_kernelIN5flash19enable_sm80_to_sm89INS1_16FlashAttnBwdSm80INS1_25CollectiveMainloopBwdSm80ILi2ELi2EN4cute5tupleIJNS5_1CILi64EEENS7_ILi128EEES8_EEENS_10bfloat16_tEfNS_4arch4Sm80ELb0ELb0ELb1ELb0ELb1ELb0ELb0ELb0ELi2ELi2ELi4ELi2ELb1EEENS1_24CollectiveEpilogueBwdGQAISA_fSD_Li256ELb0ELb1EEENS1_19SingleTileSchedulerILb0ELb0ELb0ELi128EEEEEEEEEvNT_6ParamsE$_ZZN4cute19as_arithmetic_tupleINS_15ArithmeticTupleIJiiEEEEEDaRKT_ENKUlRKT_E_clIiEEDaS8_,($_ZN7cutlass13device_kernelIN5flash19enable_sm80_to_sm89INS1_16FlashAttnBwdSm80INS1_25CollectiveMainloopBwdSm80ILi2ELi2EN4cute5tupleIJNS5_1CILi64EEENS7_ILi128EEES8_EEENS_10bfloat16_tEfNS_4arch4Sm80ELb0ELb0ELb1ELb0ELb1ELb0ELb0ELb0ELi2ELi2ELi4ELi2ELb1EEENS1_24CollectiveEpilogueBwdGQAISA_fSD_Li256ELb0ELb1EEENS1_19SingleTileSchedulerILb0ELb0ELb0ELi128EEEEEEEEEvNT_6ParamsE$_ZZN4cute5sliceINS_5tupleIJNS_10UnderscoreES2_S2_iEEENS1_IJNS1_IJNS_1CILi1EEENS4_ILi0EEEEEElS6_lEEEEEDaRKT_RKT0_ENKUlRKT_RKT0_E_clIS2_lEEDaSH_SK_ - $_ZN7cutlass13device_kernelIN5flash19enable_sm80_to_sm89INS1_16FlashAttnBwdSm80INS1_25CollectiveMainloopBwdSm80ILi2ELi2EN4cute5tupleIJNS5_1CILi64EEENS7_ILi128EEES8_EEENS_10bfloat16_tEfNS_4arch4Sm80ELb0ELb0ELb1ELb0ELb1ELb0ELb0ELb0ELi2ELi2ELi4ELi2ELb1EEENS1_24CollectiveEpilogueBwdGQAISA_fSD_Li256ELb0ELb1EEENS1_19SingleTileSchedulerILb0ELb0ELb0ELi128EEEEEEEEEvNT_6ParamsE$_ZZN4cute19as_arithmetic_tupleINS_15ArithmeticTupleIJiiEEEEEDaRKT_ENKUlRKT_E_clIiEEDaS8_)
$_ZN7cutlass13device_kernelIN5flash19enable_sm80_to_sm89INS1_16FlashAttnBwdSm80INS1_25CollectiveMainloopBwdSm80ILi2ELi2EN4cute5tupleIJNS5_1CILi64EEENS7_ILi128EEES8_EEENS_10bfloat16_tEfNS_4arch4Sm80ELb0ELb0ELb1ELb0ELb1ELb0ELb0ELb0ELi2ELi2ELi4ELi2ELb1EEENS1_24CollectiveEpilogueBwdGQAISA_fSD_Li256ELb0ELb1EEENS1_19SingleTileSchedulerILb0ELb0ELb0ELi128EEEEEEEEEvNT_6ParamsE$_ZZN4cute19as_arithmetic_tupleINS_15ArithmeticTupleIJiiEEEEEDaRKT_ENKUlRKT_E_clIiEEDaS8_:
[----:B------:R-:W-:Y:S02]  /*77a0*/  MOV R60, R8 ;  /* 0x00000008003c7202 */ /* 0x000fe40000000f00 */
[----:B------:R-:W-:Y:S02]  /*77b0*/  MOV R61, 0x0 ;  /* 0x00000000003d7802 */ /* 0x000fe40000000f00 */
[----:B------:R-:W-:Y:S02]  /*77c0*/  MOV R10, R7 ;  /* 0x00000007000a7202 */ /* 0x000fe40000000f00 */
[----:B------:R-:W-:Y:S05]  /*77d0*/  RET.REL.NODEC R60 `(_ZN7cutlass13device_kernelIN5flash19enable_sm80_to_sm89INS1_16FlashAttnBwdSm80INS1_25CollectiveMainloopBwdSm80ILi2ELi2EN4cute5tupleIJNS5_1CILi64EEENS7_ILi128EEES8_EEENS_10bfloat16_tEfNS_4arch4Sm80ELb0ELb0ELb1ELb0ELb1ELb0ELb0ELb0ELi2ELi2ELi4ELi2ELb1EEENS1_24CollectiveEpilogueBwdGQAISA_fSD_Li256ELb0ELb1EEENS1_19SingleTileSchedulerILb0ELb0ELb0ELi128EEEEEEEEEvNT_6ParamsE) ;  /* 0xffff88203c007950 */ /* 0x000fea0003c3ffff */
        .type           $_ZN7cutlass13device_kernelIN5flash19enable_sm80_to_sm89INS1_16FlashAttnBwdSm80INS1_25CollectiveMainloopBwdSm80ILi2ELi2EN4cute5tupleIJNS5_1CILi64EEENS7_ILi128EEES8_EEENS_10bfloat16_tEfNS_4arch4Sm80ELb0ELb0ELb1ELb0ELb1ELb0ELb0ELb0ELi2ELi2ELi4ELi2ELb1EEENS1_24CollectiveEpilogueBwdGQAISA_fSD_Li256ELb0ELb1EEENS1_19SingleTileSchedulerILb0ELb0ELb0ELi128EEEEEEEEEvNT_6ParamsE$_ZZN4cute5sliceINS_5tupleIJNS_10UnderscoreES2_S2_iEEENS1_IJNS1_IJNS_1CILi1EEENS4_ILi0EEEEEElS6_lEEEEEDaRKT_RKT0_ENKUlRKT_RKT0_E_clIS2_lEEDaSH_SK_,@function
        .size           $_ZN7cutlass13device_kernelIN5flash19enable_sm80_to_sm89INS1_16FlashAttnBwdSm80INS1_25CollectiveMainloopBwdSm80ILi2ELi2EN4cute5tupleIJNS5_1CILi64EEENS7_ILi128EEES8_EEENS_10bfloat16_tEfNS_4arch4Sm80ELb0ELb0ELb1ELb0ELb1ELb0ELb0ELb0ELi2ELi2ELi4ELi2ELb1EEENS1_24CollectiveEpilogueBwdGQAISA_fSD_Li256ELb0ELb1EEENS1_19SingleTileSchedulerILb0ELb0ELb0ELi128EEEEEEEEEvNT_6ParamsE$_ZZN4cute5sliceINS_5tupleIJNS_10UnderscoreES2_S2_iEEENS1_IJNS1_IJNS_1CILi1EEENS4_ILi0EEEEEElS6_lEEEEEDaRKT_RKT0_ENKUlRKT_RKT0_E_clIS2_lEEDaSH_SK_,($_ZN7cutlass13device_kernelIN5flash19enable_sm80_to_sm89INS1_16FlashAttnBwdSm80INS1_25CollectiveMainloopBwdSm80ILi2ELi2EN4cute5tupleIJNS5_1CILi64EEENS7_ILi128EEES8_EEENS_10bfloat16_tEfNS_4arch4Sm80ELb0ELb0ELb1ELb0ELb1ELb0ELb0ELb0ELi2ELi2ELi4ELi2ELb1EEENS1_24CollectiveEpilogueBwdGQAISA_fSD_Li256ELb0ELb1EEENS1_19SingleTileSchedulerILb0ELb0ELb0ELi128EEEEEEEEEvNT_6ParamsE$_ZZN4cute7idx2crdINS_5tupleIJiEEENS1_IJNS1_IJNS1_IJNS_1CILi8EEENS3_ILi2EEEEEES5_NS3_ILi4EEES5_EEEEEEEEDaRKT_RKT0_ENKUlRKT_RKT0_E_clIiS8_EEDaSI_SL_ - $_ZN7cutlass13device_kernelIN5flash19enable_sm80_to_sm89INS1_16FlashAttnBwdSm80INS1_25CollectiveMainloopBwdSm80ILi2ELi2EN4cute5tupleIJNS5_1CILi64EEENS7_ILi128EEES8_EEENS_10bfloat16_tEfNS_4arch4Sm80ELb0ELb0ELb1ELb0ELb1ELb0ELb0ELb0ELi2ELi2ELi4ELi2ELb1EEENS1_24CollectiveEpilogueBwdGQAISA_fSD_Li256ELb0ELb1EEENS1_19SingleTileSchedulerILb0ELb0ELb0ELi128EEEEEEEEEvNT_6ParamsE$_ZZN4cute5sliceINS_5tupleIJNS_10UnderscoreES2_S2_iEEENS1_IJNS1_IJNS_1CILi1EEENS4_ILi0EEEEEElS6_lEEEEEDaRKT_RKT0_ENKUlRKT_RKT0_E_clIS2_lEEDaSH_SK_)
$_ZN7cutlass13device_kernelIN5flash19enable_sm80_to_sm89INS1_16FlashAttnBwdSm80INS1_25CollectiveMainloopBwdSm80ILi2ELi2EN4cute5tupleIJNS5_1CILi64EEENS7_ILi128EEES8_EEENS_10bfloat16_tEfNS_4arch4Sm80ELb0ELb0ELb1ELb0ELb1ELb0ELb0ELb0ELi2ELi2ELi4ELi2ELb1EEENS1_24CollectiveEpilogueBwdGQAISA_fSD_Li256ELb0ELb1EEENS1_19SingleTileSchedulerILb0ELb0ELb0ELi128EEEEEEEEEvNT_6ParamsE$_ZZN4cute5sliceINS_5tupleIJNS_10UnderscoreES2_S2_iEEENS1_IJNS1_IJNS_1CILi1EEENS4_ILi0EEEEEElS6_lEEEEEDaRKT_RKT0_ENKUlRKT_RKT0_E_clIS2_lEEDaSH_SK_:
[----:B------:R-:W-:Y:S02]  /*77e0*/  IADD3 R9, R1, 0x188, RZ ;  /* 0x0000018801097810 */ /* 0x000fe40007ffe0ff */
[----:B------:R-:W-:Y:S02]  /*77f0*/  MOV R10, 0x7820 ;  /* 0x00007820000a7802 */ /* 0x000fe40000000f00 */
[----:B------:R-:W-:-:S02]  /*7800*/  IADD3 R9, R9, c[0x0][0x20], RZ ;  /* 0x0000080009097a10 */ /* 0x000fc40007ffe0ff */
[----:B------:R-:W-:Y:S05]  /*7810*/  CALL.REL.NOINC `($_ZN7cutlass13device_kernelIN5flash19enable_sm80_to_sm89INS1_16FlashAttnBwdSm80INS1_25CollectiveMainloopBwdSm80ILi2ELi2EN4cute5tupleIJNS5_1CILi64EEENS7_ILi128EEES8_EEENS_10bfloat16_tEfNS_4arch4Sm80ELb0ELb0ELb1ELb0ELb1ELb0ELb0ELb0ELi2ELi2ELi4ELi2ELb1EEENS1_24CollectiveEpilogueBwdGQAISA_fSD_Li256ELb0ELb1EEENS1_19SingleTileSchedulerILb0ELb0ELb0ELi128EEEEEEEEEvNT_6ParamsE$_ZN4cute3eso3ESOILb0ELb1EJlEEC2ERKl) ;  /* 0xffffed5000007944 */ /* 0x000fea0003c3ffff */
[----:B-1----:R1:W5:Y:S01]  /*7820*/  LDL.64 R6, [R1+0x188] ;  /* 0x0001880001067983 */ /* 0x0023620000100a00 */
[----:B------:R-:W-:-:S04]  /*7830*/  MOV R9, 0x0 ;  /* 0x0000000000097802 */ /* 0x000fc80000000f00 */
[----:B------:R-:W-:Y:S05]  /*7840*/  RET.REL.NODEC R8 `(_ZN7cutlass13device_kernelIN5flash19enable_sm80_to_sm89INS1_16FlashAttnBwdSm80INS1_25CollectiveMainloopBwdSm80ILi2ELi2EN4cute5tupleIJNS5_1CILi64EEENS7_ILi128EEES8_EEENS_10bfloat16_tEfNS_4arch4Sm80ELb0ELb0ELb1ELb0ELb1ELb0ELb0ELb0ELi2ELi2ELi4ELi2ELb1EEENS1_24CollectiveEpilogueBwdGQAISA_fSD_Li256ELb0ELb1EEENS1_19SingleTileSchedulerILb0ELb0ELb0ELi128EEEEEEEEEvNT_6ParamsE) ;  /* 0xffff87b008007950 */ /* 0x000fea0003c3ffff */
        .type           $_ZN7cutlass13device_kernelIN5flash19enable_sm80_to_sm89INS1_16FlashAttnBwdSm80INS1_25CollectiveMainloopBwdSm80ILi2ELi2EN4cute5tupleIJNS5_1CILi64EEENS7_ILi128EEES8_EEENS_10bfloat16_tEfNS_4arch4Sm80ELb0ELb0ELb1ELb0ELb1ELb0ELb0ELb0ELi2ELi2ELi4ELi2ELb1EEENS1_24CollectiveEpilogueBwdGQAISA_fSD_Li256ELb0ELb1EEENS1_19SingleTileSchedulerILb0ELb0ELb0ELi128EEEEEEEEEvNT_6ParamsE$_ZZN4cute7idx2crdINS_5tupleIJiEEENS1_IJNS1_IJNS1_IJNS_1CILi8EEENS3_ILi2EEEEEES5_NS3_ILi4EEES5_EEEEEEEEDaRKT_RKT0_ENKUlRKT_RKT0_E_clIiS8_EEDaSI_SL_,@function
        .size           $_ZN7cutlass13device_kernelIN5flash19enable_sm80_to_sm89INS1_16FlashAttnBwdSm80INS1_25CollectiveMainloopBwdSm80ILi2ELi2EN4cute5tupleIJNS5_1CILi64EEENS7_ILi128EEES8_EEENS_10bfloat16_tEfNS_4arch4Sm80ELb0ELb0ELb1ELb0ELb1ELb0ELb0ELb0ELi2ELi2ELi4ELi2ELb1EEENS1_24CollectiveEpilogueBwdGQAISA_fSD_Li256ELb0ELb1EEENS1_19SingleTileSchedulerILb0ELb0ELb0ELi128EEEEEEEEEvNT_6ParamsE$_ZZN4cute7idx2crdINS_5tupleIJiEEENS1_IJNS1_IJNS1_IJNS_1CILi8EEENS3_ILi2EEEEEES5_NS3_ILi4EEES5_EEEEEEEEDaRKT_RKT0_ENKUlRKT_RKT0_E_clIiS8_EEDaSI_SL_,($_ZN7cutlass13device_kernelIN5flash19enable_sm80_to_sm89INS1_16FlashAttnBwdSm80INS1_25CollectiveMainloopBwdSm80ILi2ELi2EN4cute5tupleIJNS5_1CILi64EEENS7_ILi128EEES8_EEENS_10bfloat16_tEfNS_4arch4Sm80ELb0ELb0ELb1ELb0ELb1ELb0ELb0ELb0ELi2ELi2ELi4ELi2ELb1EEENS1_24CollectiveEpilogueBwdGQAISA_fSD_Li256ELb0ELb1EEENS1_19SingleTileSchedulerILb0ELb0ELb0ELi128EEEEEEEEEvNT_6ParamsE$_ZZN4cute7idx2crdINS_5tupleIJiEEENS1_IJNS1_IJNS1_IJNS_1CILi8EEENS3_ILi2EEEEEES5_S5_NS3_ILi4EEEEEEEEEEEDaRKT_RKT0_ENKUlRKT_RKT0_E_clIiS8_EEDaSI_SL_ - $_ZN7cutlass13device_kernelIN5flash19enable_sm80_to_sm89INS1_16FlashAttnBwdSm80INS1_25CollectiveMainloopBwdSm80ILi2ELi2EN4cute5tupleIJNS5_1CILi64EEENS7_ILi128EEES8_EEENS_10bfloat16_tEfNS_4arch4Sm80ELb0ELb0ELb1ELb0ELb1ELb0ELb0ELb0ELi2ELi2ELi4ELi2ELb1EEENS1_24CollectiveEpilogueBwdGQAISA_fSD_Li256ELb0ELb1EEENS1_19SingleTileSchedulerILb0ELb0ELb0ELi128EEEEEEEEEvNT_6ParamsE$_ZZN4cute7idx2crdINS_5tupleIJiEEENS1_IJNS1_IJNS1_IJNS_1CILi8EEENS3_ILi2EEEEEES5_NS3_ILi4EEES5_EEEEEEEEDaRKT_RKT0_ENKUlRKT_RKT0_E_clIiS8_EEDaSI_SL_)
$_ZN7cutlass13device_kernelIN5flash19enable_sm80_to_sm89INS1_16FlashAttnBwdSm80INS1_25CollectiveMainloopBwdSm80ILi2ELi2EN4cute5tupleIJNS5_1CILi64EEENS7_ILi128EEES8_EEENS_10bfloat16_tEfNS_4arch4Sm80ELb0ELb0ELb1ELb0ELb1ELb0ELb0ELb0ELi2ELi2ELi4ELi2ELb1EEENS1_24CollectiveEpilogueBwdGQAISA_fSD_Li256ELb0ELb1EEENS1_19SingleTileSchedulerILb0ELb0ELb0ELi128EEEEEEEEEvNT_6ParamsE$_ZZN4cute7idx2crdINS_5tupleIJiEEENS1_IJNS1_IJNS1_IJNS_1CILi8EEENS3_ILi2EEEEEES5_NS3_ILi4EEES5_EEEEEEEEDaRKT_RKT0_ENKUlRKT_RKT0_E_clIiS8_EEDaSI_SL_:
        /* <DEDUP_REMOVED lines=15> */
[----:B-1----:R-:W-:Y:S05]  /*7940*/  CALL.REL.NOINC `($_ZN7cutlass13device_kernelIN5flash19enable_sm80_to_sm89INS1_16FlashAttnBwdSm80INS1_25CollectiveMainloopBwdSm80ILi2ELi2EN4cute5tupleIJNS5_1CILi64EEENS7_ILi128EEES8_EEENS_10bfloat16_tEfNS_4arch4Sm80ELb0ELb0ELb1ELb0ELb1ELb0ELb0ELb0ELi2ELi2ELi4ELi2ELb1EEENS1_24CollectiveEpilogueBwdGQAISA_fSD_Li256ELb0ELb1EEENS1_19SingleTileSchedulerILb0ELb0ELb0ELi128EEEEEEEEEvNT_6ParamsE$_ZN4cute5tupleIJiEEC2ERKi) ;  /* 0xfffff76000007944 */ /* 0x002fea0003c3ffff */
[----:B------:R1:W5:Y:S01]  /*7950*/  LDL R8, [R1+0x168] ;  /* 0x0001680001087983 */ /* 0x0003620000100800 */
[----:B------:R-:W-:Y:S01]  /*7960*/  IADD3 R21, R1, 0x160, RZ ;  /* 0x0000016001157810 */ /* 0x000fe20007ffe0ff */
[----:B------:R-:W-:Y:S01]  /*7970*/  IMAD.MOV.U32 R7, RZ, RZ, R9 ;  /* 0x000000ffff077224 */ /* 0x000fe200078e0009 */
[----:B------:R-:W-:Y:S01]  /*7980*/  MOV R16, 0x79d0 ;  /* 0x000079d000107802 */ /* 0x000fe20000000f00 */
[----:B------:R-:W-:Y:S01]  /*7990*/  IMAD.MOV.U32 R6, RZ, RZ, R28 ;  /* 0x000000ffff067224 */ /* 0x000fe200078e001c */
[----:B------:R-:W-:-:S04]  /*79a0*/  IADD3 R21, R21, c[0x0][0x20], RZ ;  /* 0x0000080015157a10 */ /* 0x000fc80007ffe0ff */
[----:B------:R-:W-:Y:S02]  /*79b0*/  IADD3 R23, R21, 0x4, RZ ;  /* 0x0000000415177810 */ /* 0x000fe40007ffe0ff */
[----:B-1---5:R-:W-:Y:S05]  /*79c0*/  CALL.REL.NOINC `($_ZN7cutlass13device_kernelIN5flash19enable_sm80_to_sm89INS1_16FlashAttnBwdSm80INS1_25CollectiveMainloopBwdSm80ILi2ELi2EN4cute5tupleIJNS5_1CILi64EEENS7_ILi128EEES8_EEENS_10bfloat16_tEfNS_4arch4Sm80ELb0ELb0ELb1ELb0ELb1ELb0ELb0ELb0ELi2ELi2ELi4ELi2ELb1EEENS1_24CollectiveEpilogueBwdGQAISA_fSD_Li256ELb0ELb1EEENS1_19SingleTileSchedulerILb0ELb0ELb0ELi128EEEEEEEEEvNT_6ParamsE$_ZN4cute5tupleIJiEEC2ERKi) ;  /* 0xfffff6e000007944 */ /* 0x022fea0003c3ffff */
[----:B------:R1:W5:Y:S01]  /*79d0*/  LDL R9, [R1+0x168] ;  /* 0x0001680001097983 */ /* 0x0003620000100800 */
[----:B------:R-:W-:Y:S01]  /*79e0*/  IMAD.MOV.U32 R7, RZ, RZ, R8 ;  /* 0x000000ffff077224 */ /* 0x000fe200078e0008 */
[----:B------:R-:W-:Y:S02]  /*79f0*/  MOV R6, R23 ;  /* 0x0000001700067202 */ /* 0x000fe40000000f00 */
[----:B------:R-:W-:Y:S02]  /*7a00*/  MOV R16, 0x7a20 ;  /* 0x00007a2000107802 */ /* 0x000fe40000000f00 */
[----:B-1---5:R-:W-:Y:S05]  /*7a10*/  CALL.REL.NOINC `($_ZN7cutlass13device_kernelIN5flash19enable_sm80_to_sm89INS1_16FlashAttnBwdSm80INS1_25CollectiveMainloopBwdSm80ILi2ELi2EN4cute5tupleIJNS5_1CILi64EEENS7_ILi128EEES8_EEENS_10bfloat16_tEfNS_4arch4Sm80ELb0ELb0ELb1ELb0ELb1ELb0ELb0ELb0ELi2ELi2ELi4ELi2ELb1EEENS1_24CollectiveEpilogueBwdGQAISA_fSD_Li256ELb0ELb1EEENS1_19SingleTileSchedulerILb0ELb0ELb0ELi128EEEEEEEEEvNT_6ParamsE$_ZN4cute5tupleIJiEEC2ERKi) ;  /* 0xfffff69000007944 */ /* 0x022fea0003c3ffff */
[----:B------:R1:W5:Y:S01]  /*7a20*/  LDL R7, [R1+0x164] ;  /* 0x0001640001077983 */ /* 0x0003620000100800 */
[----:B------:R-:W-:Y:S02]  /*7a30*/  MOV R6, R21 ;  /* 0x0000001500067202 */ /* 0x000fe40000000f00 */
[----:B------:R-:W-:Y:S02]  /*7a40*/  MOV R16, 0x7a60 ;  /* 0x00007a6000107802 */ /* 0x000fe40000000f00 */
[----:B-1---5:R-:W-:Y:S05]  /*7a50*/  CALL.REL.NOINC `($_ZN7cutlass13device_kernelIN5flash19enable_sm80_to_sm89INS1_16FlashAttnBwdSm80INS1_25CollectiveMainloopBwdSm80ILi2ELi2EN4cute5tupleIJNS5_1CILi64EEENS7_ILi128EEES8_EEENS_10bfloat16_tEfNS_4arch4Sm80ELb0ELb0ELb1ELb0ELb1ELb0ELb0ELb0ELi2ELi2ELi4ELi2ELb1EEENS1_24CollectiveEpilogueBwdGQAISA_fSD_Li256ELb0ELb1EEENS1_19SingleTileSchedulerILb0ELb0ELb0ELi128EEEEEEEEEvNT_6ParamsE$_ZN4cute5tupleIJiEEC2ERKi) ;  /* 0xfffff65000007944 */ /* 0x022fea0003c3ffff */
[----:B------:R1:W5:Y:S01]  /*7a60*/  LDL R7, [R1+0x160] ;  /* 0x0001600001077983 */ /* 0x0003620000100800 */
[----:B------:R-:W-:Y:S02]  /*7a70*/  MOV R6, R28 ;  /* 0x0000001c00067202 */ /* 0x000fe40000000f00 */
[----:B------:R-:W-:-:S02]  /*7a80*/  MOV R16, 0x7aa0 ;  /* 0x00007aa000107802 */ /* 0x000fc40000000f00 */
[----:B-1---5:R-:W-:Y:S05]  /*7a90*/  CALL.REL.NOINC `($_ZN7cutlass13device_kernelIN5flash19enable_sm80_to_sm89INS1_16FlashAttnBwdSm80INS1_25CollectiveMainloopBwdSm80ILi2ELi2EN4cute5tupleIJNS5_1CILi64EEENS7_ILi128EEES8_EEENS_10bfloat16_tEfNS_4arch4Sm80ELb0ELb0ELb1ELb0ELb1ELb0ELb0ELb0ELi2ELi2ELi4ELi2ELb1EEENS1_24CollectiveEpilogueBwdGQAISA_fSD_Li256ELb0ELb1EEENS1_19SingleTileSchedulerILb0ELb0ELb0ELi128EEEEEEEEEvNT_6ParamsE$_ZN4cute5tupleIJiEEC2ERKi) ;  /* 0xfffff61000007944 */ /* 0x022fea0003c3ffff */
[----:B------:R1:W5:Y:S01]  /*7aa0*/  LDL R7, [R1+0x168] ;  /* 0x0001680001077983 */ /* 0x0003620000100800 */
[----:B------:R-:W-:-:S02]  /*7ab0*/  MOV R6, R28 ;  /* 0x0000001c00067202 */ /* 0x000fc40000000f00 */
[----:B------:R-:W-:Y:S02]  /*7ac0*/  MOV R10, 0x7ae0 ;  /* 0x00007ae0000a7802 */ /* 0x000fe40000000f00 */
[----:B-1---5:R-:W-:Y:S05]  /*7ad0*/  CALL.REL.NOINC `($_ZN7cutlass13device_kernelIN5flash19enable_sm80_to_sm89INS1_16FlashAttnBwdSm80INS1_25CollectiveMainloopBwdSm80ILi2ELi2EN4cute5tupleIJNS5_1CILi64EEENS7_ILi128EEES8_EEENS_10bfloat16_tEfNS_4arch4Sm80ELb0ELb0ELb1ELb0ELb1ELb0ELb0ELb0ELi2ELi2ELi4ELi2ELb1EEENS1_24CollectiveEpilogueBwdGQAISA_fSD_Li256ELb0ELb1EEENS1_19SingleTileSchedulerILb0ELb0ELb0ELi128EEEEEEEEEvNT_6ParamsE$_ZN4cute5tupleIJNS_15ArithmeticTupleIJiEEEEEC2ERKS2_) ;  /* 0xfffff39000007944 */ /* 0x022fea0003c3ffff */
[----:B------:R2:W5:Y:S01]  /*7ae0*/  LDL R8, [R1+0x168] ;  /* 0x0001680001087983 */ /* 0x0005620000100800 */
[----:B-1----:R-:W-:Y:S01]  /*7af0*/  IMAD.MOV.U32 R7, RZ, RZ, R9 ;  /* 0x000000ffff077224 */ /* 0x002fe200078e0009 */
[----:B------:R-:W-:Y:S02]  /*7b00*/  MOV R6, R23 ;  /* 0x0000001700067202 */ /* 0x000fe40000000f00 */
[----:B------:R-:W-:Y:S02]  /*7b10*/  MOV R16, 0x7b30 ;  /* 0x00007b3000107802 */ /* 0x000fe40000000f00 */
[----:B--2--5:R-:W-:Y:S05]  /*7b20*/  CALL.REL.NOINC `($_ZN7cutlass13device_kernelIN5flash19enable_sm80_to_sm89INS1_16FlashAttnBwdSm80INS1_25CollectiveMainloopBwdSm80ILi2ELi2EN4cute5tupleIJNS5_1CILi64EEENS7_ILi128EEES8_EEENS_10bfloat16_tEfNS_4arch4Sm80ELb0ELb0ELb1ELb0ELb1ELb0ELb0ELb0ELi2ELi2ELi4ELi2ELb1EEENS1_24CollectiveEpilogueBwdGQAISA_fSD_Li256ELb0ELb1EEENS1_19SingleTileSchedulerILb0ELb0ELb0ELi128EEEEEEEEEvNT_6ParamsE$_ZN4cute5tupleIJiEEC2ERKi) ;  /* 0xfffff58000007944 */ /* 0x024fea0003c3ffff */
[----:B------:R1:W5:Y:S01]  /*7b30*/  LDL R7, [R1+0x164] ;  /* 0x0001640001077983 */ /* 0x0003620000100800 */
[----:B------:R-:W-:Y:S02]  /*7b40*/  MOV R6, R21 ;  /* 0x0000001500067202 */ /* 0x000fe40000000f00 */
[----:B------:R-:W-:Y:S02]  /*7b50*/  MOV R16, 0x7b70 ;  /* 0x00007b7000107802 */ /* 0x000fe40000000f00 */
[----:B-1---5:R-:W-:Y:S05]  /*7b60*/  CALL.REL.NOINC `($_ZN7cutlass13device_kernelIN5flash19enable_sm80_to_sm89INS1_16FlashAttnBwdSm80INS1_25CollectiveMainloopBwdSm80ILi2ELi2EN4cute5tupleIJNS5_1CILi64EEENS7_ILi128EEES8_EEENS_10bfloat16_tEfNS_4arch4Sm80ELb0ELb0ELb1ELb0ELb1ELb0ELb0ELb0ELi2ELi2ELi4ELi2ELb1EEENS1_24CollectiveEpilogueBwdGQAISA_fSD_Li256ELb0ELb1EEENS1_19SingleTileSchedulerILb0ELb0ELb0ELi128EEEEEEEEEvNT_6ParamsE$_ZN4cute5tupleIJiEEC2ERKi) ;  /* 0xfffff54000007944 */ /* 0x022fea0003c3ffff */
[----:B------:R1:W5:Y:S01]  /*7b70*/  LDL R7, [R1+0x160] ;  /* 0x0001600001077983 */ /* 0x0003620000100800 */
[----:B------:R-:W-:Y:S02]  /*7b80*/  MOV R13, R28 ;  /* 0x0000001c000d7202 */ /* 0x000fe40000000f00 */
[----:B------:R-:W-:-:S02]  /*7b90*/  MOV R18, 0x7bb0 ;  /* 0x00007bb000127802 */ /* 0x000fc40000000f00 */
[----:B-1---5:R-:W-:Y:S05]  /*7ba0*/  CALL.REL.NOINC `($_ZN7cutlass13device_kernelIN5flash19enable_sm80_to_sm89INS1_16FlashAttnBwdSm80INS1_25CollectiveMainloopBwdSm80ILi2ELi2EN4cute5tupleIJNS5_1CILi64EEENS7_ILi128EEES8_EEENS_10bfloat16_tEfNS_4arch4Sm80ELb0ELb0ELb1ELb0ELb1ELb0ELb0ELb0ELi2ELi2ELi4ELi2ELb1EEENS1_24CollectiveEpilogueBwdGQAISA_fSD_Li256ELb0ELb1EEENS1_19SingleTileSchedulerILb0ELb0ELb0ELi128EEEEEEEEEvNT_6ParamsE$_ZN4cute5tupleIJNS_1CILi0EEEiEEC2ERKS2_RKi) ;  /* 0xfffff46000007944 */ /* 0x022fea0003c3ffff */
[----:B------:R1:W5:Y:S01]  /*7bb0*/  LDL R7, [R1+0x168] ;  /* 0x0001680001077983 */ /* 0x0003620000100800 */
[----:B------:R-:W-:-:S02]  /*7bc0*/  MOV R6, R28 ;  /* 0x0000001c00067202 */ /* 0x000fc40000000f00 */
[----:B------:R-:W-:Y:S02]  /*7bd0*/  MOV R16, 0x7bf0 ;  /* 0x00007bf000107802 */ /* 0x000fe40000000f00 */
[----:B-1---5:R-:W-:Y:S05]  /*7be0*/  CALL.REL.NOINC `($_ZN7cutlass13device_kernelIN5flash19enable_sm80_to_sm89INS1_16FlashAttnBwdSm80INS1_25CollectiveMainloopBwdSm80ILi2ELi2EN4cute5tupleIJNS5_1CILi64EEENS7_ILi128EEES8_EEENS_10bfloat16_tEfNS_4arch4Sm80ELb0ELb0ELb1ELb0ELb1ELb0ELb0ELb0ELi2ELi2ELi4ELi2ELb1EEENS1_24CollectiveEpilogueBwdGQAISA_fSD_Li256ELb0ELb1EEENS1_19SingleTileSchedulerILb0ELb0ELb0ELi128EEEEEEEEEvNT_6ParamsE$_ZN4cute5tupleIJNS_15ArithmeticTupleIJNS_1CILi0EEEiEEEEEC2ERKS4_) ;  /* 0xfffff24000007944 */ /* 0x022fea0003c3ffff */
[----:B------:R2:W5:Y:S01]  /*7bf0*/  LDL R10, [R1+0x168] ;  /* 0x00016800010a7983 */ /* 0x0005620000100800 */
[----:B-1----:R-:W-:Y:S01]  /*7c00*/  IMAD.MOV.U32 R7, RZ, RZ, R8 ;  /* 0x000000ffff077224 */ /* 0x002fe200078e0008 */
[----:B------:R-:W-:Y:S02]  /*7c10*/  MOV R6, R28 ;  /* 0x0000001c00067202 */ /* 0x000fe40000000f00 */
[----:B------:R-:W-:Y:S02]  /*7c20*/  MOV R8, 0x7c40 ;  /* 0x00007c4000087802 */ /* 0x000fe40000000f00 */
[----:B--2--5:R-:W-:Y:S05]  /*7c30*/  CALL.REL.NOINC `($_ZN7cutlass13device_kernelIN5flash19enable_sm80_to_sm89INS1_16FlashAttnBwdSm80INS1_25CollectiveMainloopBwdSm80ILi2ELi2EN4cute5tupleIJNS5_1CILi64EEENS7_ILi128EEES8_EEENS_10bfloat16_tEfNS_4arch4Sm80ELb0ELb0ELb1ELb0ELb1ELb0ELb0ELb0ELi2ELi2ELi4ELi2ELb1EEENS1_24CollectiveEpilogueBwdGQAISA_fSD_Li256ELb0ELb1EEENS1_19SingleTileSchedulerILb0ELb0ELb0ELi128EEEEEEEEEvNT_6ParamsE$_ZN4cute3eso3ESOILb0ELb1EJiNS_1CILi0EEEEEC2ERKiRKS3_) ;  /* 0xffffe8f000007944 */ /* 0x024fea0003c3ffff */
[----:B------:R2:W5:Y:S01]  /*7c40*/  LDL R16, [R1+0x168] ;  /* 0x0001680001107983 */ /* 0x0005620000100800 */
[----:B-1----:R-:W-:Y:S02]  /*7c50*/  MOV R6, R28 ;  /* 0x0000001c00067202 */ /* 0x002fe40000000f00 */
[----:B------:R-:W-:Y:S01]  /*7c60*/  MOV R18, 0x7c90 ;  /* 0x00007c9000127802 */ /* 0x000fe20000000f00 */
[----:B------:R2:W-:Y:S04]  /*7c70*/  STL [R1+0x168], R10 ;  /* 0x0001680a01007387 */ /* 0x0005e80000100800 */
[----:B--2--5:R-:W-:Y:S05]  /*7c80*/  CALL.REL.NOINC `($_ZN7cutlass13device_kernelIN5flash19enable_sm80_to_sm89INS1_16FlashAttnBwdSm80INS1_25CollectiveMainloopBwdSm80ILi2ELi2EN4cute5tupleIJNS5_1CILi64EEENS7_ILi128EEES8_EEENS_10bfloat16_tEfNS_4arch4Sm80ELb0ELb0ELb1ELb0ELb1ELb0ELb0ELb0ELi2ELi2ELi4ELi2ELb1EEENS1_24CollectiveEpilogueBwdGQAISA_fSD_Li256ELb0ELb1EEENS1_19SingleTileSchedulerILb0ELb0ELb0ELi128EEEEEEEEEvNT_6ParamsE$_ZZN4cuteplIJiEJNS_1CILi0EEEiEEEDaRKNS_15ArithmeticTupleIJDpT_EEERKNS3_IJDpT0_EEEENKUlDpRKT_E_clIJiiEEEDaSH_) ;  /* 0x000019b000007944 */ /* 0x024fea0003c00000 */
[----:B-----5:R-:W-:Y:S02]  /*7c90*/  MOV R18, R6 ;  /* 0x0000000600127202 */ /* 0x020fe40000000f00 */
[----:B------:R-:W-:-:S02]  /*7ca0*/  MOV R6, 0x7cc0 ;  /* 0x00007cc000067802 */ /* 0x000fc40000000f00 */
[----:B-1----:R-:W-:Y:S05]  /*7cb0*/  CALL.REL.NOINC `($_ZN7cutlass13device_kernelIN5flash19enable_sm80_to_sm89INS1_16FlashAttnBwdSm80INS1_25CollectiveMainloopBwdSm80ILi2ELi2EN4cute5tupleIJNS5_1CILi64EEENS7_ILi128EEES8_EEENS_10bfloat16_tEfNS_4arch4Sm80ELb0ELb0ELb1ELb0ELb1ELb0ELb0ELb0ELi2ELi2ELi4ELi2ELb1EEENS1_24CollectiveEpilogueBwdGQAISA_fSD_Li256ELb0ELb1EEENS1_19SingleTileSchedulerILb0ELb0ELb0ELi128EEEEEEEEEvNT_6ParamsE$_ZZN4cuteplIJNS_15ArithmeticTupleIJiEEEEJNS1_IJNS_1CILi0EEEiEEEEEEDaRKNS1_IJDpT_EEERKNS1_IJDpT0_EEEENKUlDpRKT_E_clIJNS1_IJiiEEEEEEDaSJ_) ;  /* 0x000015d000007944 */ /* 0x002fea0003c00000 */
        /* <DEDUP_REMOVED lines=8> */
[----:B--2--5:R-:W-:Y:S05]  /*7d40*/  CALL.REL.NOINC `($_ZN7cutlass13device_kernelIN5flash19enable_sm80_to_sm89INS1_16FlashAttnBwdSm80INS1_25CollectiveMainloopBwdSm80ILi2ELi2EN4cute5tupleIJNS5_1CILi64EEENS7_ILi128EEES8_EEENS_10bfloat16_tEfNS_4arch4Sm80ELb0ELb0ELb1ELb0ELb1ELb0ELb0ELb0ELi2ELi2ELi4ELi2ELb1EEENS1_24CollectiveEpilogueBwdGQAISA_fSD_Li256ELb0ELb1EEENS1_19SingleTileSchedulerILb0ELb0ELb0ELi128EEEEEEEEEvNT_6ParamsE$_ZN4cute5tupleIJiEEC2ERKi) ;  /* 0xfffff36000007944 */ /* 0x024fea0003c3ffff */
        /* <DEDUP_REMOVED lines=9> */
[----:B-1---5:R-:W-:Y:S05]  /*7de0*/  CALL.REL.NOINC `($_ZN7cutlass13device_kernelIN5flash19enable_sm80_to_sm89INS1_16FlashAttnBwdSm80INS1_25CollectiveMainloopBwdSm80ILi2ELi2EN4cute5tupleIJNS5_1CILi64EEENS7_ILi128EEES8_EEENS_10bfloat16_tEfNS_4arch4Sm80ELb0ELb0ELb1ELb0ELb1ELb0ELb0ELb0ELi2ELi2ELi4ELi2ELb1EEENS1_24CollectiveEpilogueBwdGQAISA_fSD_Li256ELb0ELb1EEENS1_19SingleTileSchedulerILb0ELb0ELb0ELi128EEEEEEEEEvNT_6ParamsE$_ZN4cute5tupleIJiEEC2ERKi) ;  /* 0xfffff2c000007944 */ /* 0x022fea0003c3ffff */
[----:B------:R1:W5:Y:S01]  /*7df0*/  LDL R13, [R1+0x168] ;  /* 0x00016800010d7983 */ /* 0x0003620000100800 */
[----:B------:R-:W-:Y:S01]  /*7e00*/  IMAD.MOV.U32 R7, RZ, RZ, R10 ;  /* 0x000000ffff077224 */ /* 0x000fe200078e000a */
[----:B------:R-:W-:Y:S02]  /*7e10*/  MOV R6, R28 ;  /* 0x0000001c00067202 */ /* 0x000fe40000000f00 */
[----:B------:R-:W-:Y:S02]  /*7e20*/  MOV R16, 0x7e40 ;  /* 0x00007e4000107802 */ /* 0x000fe40000000f00 */
[----:B-1---5:R-:W-:Y:S05]  /*7e30*/  CALL.REL.NOINC `($_ZN7cutlass13device_kernelIN5flash19enable_sm80_to_sm89INS1_16FlashAttnBwdSm80INS1_25CollectiveMainloopBwdSm80ILi2ELi2EN4cute5tupleIJNS5_1CILi64EEENS7_ILi128EEES8_EEENS_10bfloat16_tEfNS_4arch4Sm80ELb0ELb0ELb1ELb0ELb1ELb0ELb0ELb0ELi2ELi2ELi4ELi2ELb1EEENS1_24CollectiveEpilogueBwdGQAISA_fSD_Li256ELb0ELb1EEENS1_19SingleTileSchedulerILb0ELb0ELb0ELi128EEEEEEEEEvNT_6ParamsE$_ZN4cute5tupleIJiEEC2ERKi) ;  /* 0xfffff27000007944 */ /* 0x022fea0003c3ffff */
[----:B------:R1:W5:Y:S01]  /*7e40*/  LDL R10, [R1+0x168] ;  /* 0x00016800010a7983 */ /* 0x0003620000100800 */
[----:B------:R-:W-:Y:S01]  /*7e50*/  IMAD.MOV.U32 R7, RZ, RZ, R13 ;  /* 0x000000ffff077224 */ /* 0x000fe200078e000d */
[----:B------:R-:W-:Y:S02]  /*7e60*/  MOV R6, R21 ;  /* 0x0000001500067202 */ /* 0x000fe40000000f00 */
[----:B------:R-:W-:Y:S02]  /*7e70*/  MOV R16, 0x7e90 ;  /* 0x00007e9000107802 */ /* 0x000fe40000000f00 */
[----:B-1---5:R-:W-:Y:S05]  /*7e80*/  CALL.REL.NOINC `($_ZN7cutlass13device_kernelIN5flash19enable_sm80_to_sm89INS1_16FlashAttnBwdSm80INS1_25CollectiveMainloopBwdSm80ILi2ELi2EN4cute5tupleIJNS5_1CILi64EEENS7_ILi128EEES8_EEENS_10bfloat16_tEfNS_4arch4Sm80ELb0ELb0ELb1ELb0ELb1ELb0ELb0ELb0ELi2ELi2ELi4ELi2ELb1EEENS1_24CollectiveEpilogueBwdGQAISA_fSD_Li256ELb0ELb1EEENS1_19SingleTileSchedulerILb0ELb0ELb0ELi128EEEEEEEEEvNT_6ParamsE$_ZN4cute5tupleIJiEEC2ERKi) ;  /* 0xfffff22000007944 */ /* 0x022fea0003c3ffff */
[----:B------:R1:W5:Y:S01]  /*7e90*/  LDL R7, [R1+0x160] ;  /* 0x0001600001077983 */ /* 0x0003620000100800 */
[----:B------:R-:W-:-:S03]  /*7ea0*/  MOV R18, 0x7ec0 ;  /* 0x00007ec000127802 */ /* 0x000fc60000000f00 */
[----:B-1---5:R-:W-:Y:S05]  /*7eb0*/  CALL.REL.NOINC `($_ZN7cutlass13device_kernelIN5flash19enable_sm80_to_sm89INS1_16FlashAttnBwdSm80INS1_25CollectiveMainloopBwdSm80ILi2ELi2EN4cute5tupleIJNS5_1CILi64EEENS7_ILi128EEES8_EEENS_10bfloat16_tEfNS_4arch4Sm80ELb0ELb0ELb1ELb0ELb1ELb0ELb0ELb0ELi2ELi2ELi4ELi2ELb1EEENS1_24CollectiveEpilogueBwdGQAISA_fSD_Li256ELb0ELb1EEENS1_19SingleTileSchedulerILb0ELb0ELb0ELi128EEEEEEEEEvNT_6ParamsE$_ZN4cute5tupleIJNS_1CILi0EEES2_iEEC2ERKS2_S5_RKi) ;  /* 0xfffff0b000007944 */ /* 0x022fea0003c3ffff */
[----:B------:R1:W5:Y:S01]  /*7ec0*/  LDL R13, [R1+0x168] ;  /* 0x00016800010d7983 */ /* 0x0003620000100800 */
[----:B------:R-:W-:Y:S01]  /*7ed0*/  IMAD.MOV.U32 R7, RZ, RZ, R10 ;  /* 0x000000ffff077224 */ /* 0x000fe200078e000a */
[----:B------:R-:W-:-:S02]  /*7ee0*/  MOV R6, R21 ;  /* 0x0000001500067202 */ /* 0x000fc40000000f00 */
[----:B------:R-:W-:Y:S02]  /*7ef0*/  MOV R16, 0x7f10 ;  /* 0x00007f1000107802 */ /* 0x000fe40000000f00 */
[----:B-1---5:R-:W-:Y:S05]  /*7f00*/  CALL.REL.NOINC `($_ZN7cutlass13device_kernelIN5flash19enable_sm80_to_sm89INS1_16FlashAttnBwdSm80INS1_25CollectiveMainloopBwdSm80ILi2ELi2EN4cute5tupleIJNS5_1CILi64EEENS7_ILi128EEES8_EEENS_10bfloat16_tEfNS_4arch4Sm80ELb0ELb0ELb1ELb0ELb1ELb0ELb0ELb0ELi2ELi2ELi4ELi2ELb1EEENS1_24CollectiveEpilogueBwdGQAISA_fSD_Li256ELb0ELb1EEENS1_19SingleTileSchedulerILb0ELb0ELb0ELi128EEEEEEEEEvNT_6ParamsE$_ZN4cute5tupleIJiEEC2ERKi) ;  /* 0xfffff1a000007944 */ /* 0x022fea0003c3ffff */
[----:B------:R1:W5:Y:S01]  /*7f10*/  LDL R7, [R1+0x160] ;  /* 0x0001600001077983 */ /* 0x0003620000100800 */
[----:B------:R-:W-:-:S03]  /*7f20*/  MOV R16, 0x7f40 ;  /* 0x00007f4000107802 */ /* 0x000fc60000000f00 */
[----:B-1---5:R-:W-:Y:S05]  /*7f30*/  CALL.REL.NOINC `($_ZN7cutlass13device_kernelIN5flash19enable_sm80_to_sm89INS1_16FlashAttnBwdSm80INS1_25CollectiveMainloopBwdSm80ILi2ELi2EN4cute5tupleIJNS5_1CILi64EEENS7_ILi128EEES8_EEENS_10bfloat16_tEfNS_4arch4Sm80ELb0ELb0ELb1ELb0ELb1ELb0ELb0ELb0ELi2ELi2ELi4ELi2ELb1EEENS1_24CollectiveEpilogueBwdGQAISA_fSD_Li256ELb0ELb1EEENS1_19SingleTileSchedulerILb0ELb0ELb0ELi128EEEEEEEEEvNT_6ParamsE$_ZN4cute5tupleIJNS_1CILi0EEES2_S2_iEEC2ERKS2_S5_S5_RKi) ;  /* 0xffffeff000007944 */ /* 0x022fea0003c3ffff */
[----:B------:R2:W5:Y:S01]  /*7f40*/  LDL R16, [R1+0x168] ;  /* 0x0001680001107983 */ /* 0x0005620000100800 */
[----:B------:R-:W-:-:S03]  /*7f50*/  MOV R10, 0x7f70 ;  /* 0x00007f70000a7802 */ /* 0x000fc60000000f00 */
[----:B-12--5:R-:W-:Y:S05]  /*7f60*/  CALL.REL.NOINC `($_ZN7cutlass13device_kernelIN5flash19enable_sm80_to_sm89INS1_16FlashAttnBwdSm80INS1_25CollectiveMainloopBwdSm80ILi2ELi2EN4cute5tupleIJNS5_1CILi64EEENS7_ILi128EEES8_EEENS_10bfloat16_tEfNS_4arch4Sm80ELb0ELb0ELb1ELb0ELb1ELb0ELb0ELb0ELi2ELi2ELi4ELi2ELb1EEENS1_24CollectiveEpilogueBwdGQAISA_fSD_Li256ELb0ELb1EEENS1_19SingleTileSchedulerILb0ELb0ELb0ELi128EEEEEEEEEvNT_6ParamsE$_ZN4cute3eso3ESOILb1ELb0EJNS_1CILi0EEES3_iS3_EEC2ERKS3_S6_RKiS6_) ;  /* 0xffffe81000007944 */ /* 0x026fea0003c3ffff */
[----:B-1----:R1:W5:Y:S01]  /*7f70*/  LDL R13, [R1+0x168] ;  /* 0x00016800010d7983 */ /* 0x0023620000100800 */
[----:B------:R-:W-:Y:S02]  /*7f80*/  MOV R7, R28 ;  /* 0x0000001c00077202 */ /* 0x000fe40000000f00 */
[----:B------:R-:W-:Y:S01]  /*7f90*/  MOV R6, 0x7fc0 ;  /* 0x00007fc000067802 */ /* 0x000fe20000000f00 */
[----:B------:R1:W-:Y:S04]  /*7fa0*/  STL [R1+0x168], R16 ;  /* 0x0001681001007387 */ /* 0x0003e80000100800 */
[----:B-1---5:R-:W-:Y:S05]  /*7fb0*/  CALL.REL.NOINC `($_ZN7cutlass13device_kernelIN5flash19enable_sm80_to_sm89INS1_16FlashAttnBwdSm80INS1_25CollectiveMainloopBwdSm80ILi2ELi2EN4cute5tupleIJNS5_1CILi64EEENS7_ILi128EEES8_EEENS_10bfloat16_tEfNS_4arch4Sm80ELb0ELb0ELb1ELb0ELb1ELb0ELb0ELb0ELi2ELi2ELi4ELi2ELb1EEENS1_24CollectiveEpilogueBwdGQAISA_fSD_Li256ELb0ELb1EEENS1_19SingleTileSchedulerILb0ELb0ELb0ELi128EEEEEEEEEvNT_6ParamsE$_ZZN4cuteplIJNS_1CILi0EEES2_iEJS2_S2_S2_iEEEDaRKNS_15ArithmeticTupleIJDpT_EEERKNS3_IJDpT0_EEEENKUlDpRKT_E_clIJS2_S2_iiEEEDaSH_) ;  /* 0x000014f000007944 */ /* 0x022fea0003c00000 */
[----:B------:R-:W-:Y:S01]  /*7fc0*/  IMAD.MOV.U32 R7, RZ, RZ, R11 ;  /* 0x000000ffff077224 */ /* 0x000fe200078e000b */
[----:B------:R-:W-:Y:S02]  /*7fd0*/  MOV R6, R21 ;  /* 0x0000001500067202 */ /* 0x000fe40000000f00 */
[----:B------:R-:W-:Y:S02]  /*7fe0*/  MOV R16, 0x8000 ;  /* 0x0000800000107802 */ /* 0x000fe40000000f00 */
[----:B--2--5:R-:W-:Y:S05]  /*7ff0*/  CALL.REL.NOINC `($_ZN7cutlass13device_kernelIN5flash19enable_sm80_to_sm89INS1_16FlashAttnBwdSm80INS1_25CollectiveMainloopBwdSm80ILi2ELi2EN4cute5tupleIJNS5_1CILi64EEENS7_ILi128EEES8_EEENS_10bfloat16_tEfNS_4arch4Sm80ELb0ELb0ELb1ELb0ELb1ELb0ELb0ELb0ELi2ELi2ELi4ELi2ELb1EEENS1_24CollectiveEpilogueBwdGQAISA_fSD_Li256ELb0ELb1EEENS1_19SingleTileSchedulerILb0ELb0ELb0ELi128EEEEEEEEEvNT_6ParamsE$_ZN4cute5tupleIJiEEC2ERKi) ;  /* 0xfffff0b000007944 */ /* 0x024fea0003c3ffff */
[----:B------:R1:W5:Y:S01]  /*8000*/  LDL R7, [R1+0x160] ;  /* 0x0001600001077983 */ /* 0x0003620000100800 */
[----:B------:R-:W-:-:S02]  /*8010*/  MOV R13, R28 ;  /* 0x0000001c000d7202 */ /* 0x000fc40000000f00 */
[----:B------:R-:W-:Y:S02]  /*8020*/  MOV R18, 0x8040 ;  /* 0x0000804000127802 */ /* 0x000fe40000000f00 */
[----:B-1---5:R-:W-:Y:S05]  /*8030*/  CALL.REL.NOINC `($_ZN7cutlass13device_kernelIN5flash19enable_sm80_to_sm89INS1_16FlashAttnBwdSm80INS1_25CollectiveMainloopBwdSm80ILi2ELi2EN4cute5tupleIJNS5_1CILi64EEENS7_ILi128EEES8_EEENS_10bfloat16_tEfNS_4arch4Sm80ELb0ELb0ELb1ELb0ELb1ELb0ELb0ELb0ELi2ELi2ELi4ELi2ELb1EEENS1_24CollectiveEpilogueBwdGQAISA_fSD_Li256ELb0ELb1EEENS1_19SingleTileSchedulerILb0ELb0ELb0ELi128EEEEEEEEEvNT_6ParamsE$_ZN4cute5tupleIJNS_1CILi0EEEiEEC2ERKS2_RKi) ;  /* 0xffffefd000007944 */ /* 0x022fea0003c3ffff */
[----:B------:R1:W5:Y:S01]  /*8040*/  LDL R7, [R1+0x168] ;  /* 0x0001680001077983 */ /* 0x0003620000100800 */
[----:B------:R-:W-:-:S03]  /*8050*/  MOV R16, 0x8070 ;  /* 0x0000807000107802 */ /* 0x000fc60000000f00 */
[----:B-1---5:R-:W-:Y:S05]  /*8060*/  CALL.REL.NOINC `($_ZN7cutlass13device_kernelIN5flash19enable_sm80_to_sm89INS1_16FlashAttnBwdSm80INS1_25CollectiveMainloopBwdSm80ILi2ELi2EN4cute5tupleIJNS5_1CILi64EEENS7_ILi128EEES8_EEENS_10bfloat16_tEfNS_4arch4Sm80ELb0ELb0ELb1ELb0ELb1ELb0ELb0ELb0ELi2ELi2ELi4ELi2ELb1EEENS1_24CollectiveEpilogueBwdGQAISA_fSD_Li256ELb0ELb1EEENS1_19SingleTileSchedulerILb0ELb0ELb0ELi128EEEEEEEEEvNT_6ParamsE$_ZN4cute3eso3ESOILb1ELb0EJNS_1CILi0EEEiS3_S3_EEC2ERKS3_RKiS6_S6_) ;  /* 0xffffe85000007944 */ /* 0x022fea0003c3ffff */
[----:B-1----:R1:W5:Y:S01]  /*8070*/  LDL R6, [R1+0x168] ;  /* 0x0001680001067983 */ /* 0x0023620000100800 */
[----:B------:R-:W-:Y:S02]  /*8080*/  MOV R11, R21 ;  /* 0x00000015000b7202 */ /* 0x000fe40000000f00 */
[----:B------:R-:W-:Y:S01]  /*8090*/  MOV R16, 0x80d0 ;  /* 0x000080d000107802 */ /* 0x000fe20000000f00 */
[----:B------:R1:W-:Y:S04]  /*80a0*/  STL [R1+0x160], R50 ;  /* 0x0001603201007387 */ /* 0x0003e80000100800 */
[----:B------:R1:W-:Y:S02]  /*80b0*/  STL [R1+0x168], R10 ;  /* 0x0001680a01007387 */ /* 0x0003e40000100800 */
[----:B-1---5:R-:W-:Y:S05]  /*80c0*/  CALL.REL.NOINC `($_ZN7cutlass13device_kernelIN5flash19enable_sm80_to_sm89INS1_16FlashAttnBwdSm80INS1_25CollectiveMainloopBwdSm80ILi2ELi2EN4cute5tupleIJNS5_1CILi64EEENS7_ILi128EEES8_EEENS_10bfloat16_tEfNS_4arch4Sm80ELb0ELb0ELb1ELb0ELb1ELb0ELb0ELb0ELi2ELi2ELi4ELi2ELb1EEENS1_24CollectiveEpilogueBwdGQAISA_fSD_Li256ELb0ELb1EEENS1_19SingleTileSchedulerILb0ELb0ELb0ELi128EEEEEEEEEvNT_6ParamsE$_ZZN4cuteplIJNS_1CILi0EEEiEJS2_S2_iiEEEDaRKNS_15ArithmeticTupleIJDpT_EEERKNS3_IJDpT0_EEEENKUlDpRKT_E_clIJS2_iiiEEEDaSH_) ;  /* 0x0000146000007944 */ /* 0x022fea0003c00000 */
[----:B------:R-:W-:Y:S02]  /*80d0*/  MOV R16, R9 ;  /* 0x0000000900107202 */ /* 0x000fe40000000f00 */
[----:B------:R-:W-:-:S02]  /*80e0*/  MOV R10, 0x8100 ;  /* 0x00008100000a7802 */ /* 0x000fc40000000f00 */
[----:B-1---5:R-:W-:Y:S05]  /*80f0*/  CALL.REL.NOINC `($_ZN7cutlass13device_kernelIN5flash19enable_sm80_to_sm89INS1_16FlashAttnBwdSm80INS1_25CollectiveMainloopBwdSm80ILi2ELi2EN4cute5tupleIJNS5_1CILi64EEENS7_ILi128EEES8_EEENS_10bfloat16_tEfNS_4arch4Sm80ELb0ELb0ELb1ELb0ELb1ELb0ELb0ELb0ELi2ELi2ELi4ELi2ELb1EEENS1_24CollectiveEpilogueBwdGQAISA_fSD_Li256ELb0ELb1EEENS1_19SingleTileSchedulerILb0ELb0ELb0ELi128EEEEEEEEEvNT_6ParamsE$_ZN4cute3eso3ESOILb0ELb1EJNS_15ArithmeticTupleIJiiEEENS_1CILi0EEES5_S5_EEC2ERKS3_RKS5_SA_SA_) ;  /* 0xffffe39000007944 */ /* 0x022fea0003c3ffff */
[----:B-1----:R1:W5:Y:S01]  /*8100*/  LDL.64 R8, [R1+0x168] ;  /* 0x0001680001087983 */ /* 0x0023620000100a00 */
[----:B------:R-:W-:Y:S01]  /*8110*/  IMAD.MOV.U32 R11, RZ, RZ, R21 ;  /* 0x000000ffff0b7224 */ /* 0x000fe200078e0015 */
[----:B------:R-:W-:Y:S01]  /*8120*/  IADD3 R13, R21, 0x24, RZ ;  /* 0x00000024150d7810 */ /* 0x000fe20007ffe0ff */
[----:B------:R-:W-:Y:S01]  /*8130*/  IMAD.MOV.U32 R16, RZ, RZ, R23 ;  /* 0x000000ffff107224 */ /* 0x000fe200078e0017 */
[----:B------:R1:W-:Y:S01]  /*8140*/  STL.64 [R1+0x160], R6 ;  /* 0x0001600601007387 */ /* 0x0003e20000100a00 */
[----:B------:R-:W-:-:S03]  /*8150*/  MOV R10, 0x8180 ;  /* 0x00008180000a7802 */ /* 0x000fc60000000f00 */
[----:B------:R1:W-:Y:S04]  /*8160*/  STL [R1+0x168], R18 ;  /* 0x0001681201007387 */ /* 0x0003e80000100800 */
[----:B-1---5:R-:W-:Y:S05]  /*8170*/  CALL.REL.NOINC `($_ZN7cutlass13device_kernelIN5flash19enable_sm80_to_sm89INS1_16FlashAttnBwdSm80INS1_25CollectiveMainloopBwdSm80ILi2ELi2EN4cute5tupleIJNS5_1CILi64EEENS7_ILi128EEES8_EEENS_10bfloat16_tEfNS_4arch4Sm80ELb0ELb0ELb1ELb0ELb1ELb0ELb0ELb0ELi2ELi2ELi4ELi2ELb1EEENS1_24CollectiveEpilogueBwdGQAISA_fSD_Li256ELb0ELb1EEENS1_19SingleTileSchedulerILb0ELb0ELb0ELi128EEEEEEEEEvNT_6ParamsE$_ZZN4cuteplIJNS_15ArithmeticTupleIJiiEEEEJNS_1CILi0EEEiiiEEEDaRKNS1_IJDpT_EEERKNS1_IJDpT0_EEEENKUlDpRKT_E_clIJS2_iiiEEEDaSI_) ;  /* 0x0000119000007944 */ /* 0x022fea0003c00000 */
[----:B-----5:R1:W-:Y:S01]  /*8180*/  STL.64 [R1+0x188], R6 ;  /* 0x0001880601007387 */ /* 0x0203e20000100a00 */
[----:B------:R-:W-:-:S03]  /*8190*/  MOV R50, 0x81d0 ;  /* 0x000081d000327802 */ /* 0x000fc60000000f00 */
[----:B------:R1:W-:Y:S04]  /*81a0*/  STL.64 [R1+0x190], R8 ;  /* 0x0001900801007387 */ /* 0x0003e80000100a00 */
[----:B------:R1:W-:Y:S02]  /*81b0*/  STL [R1+0x184], R16 ;  /* 0x0001841001007387 */ /* 0x0003e40000100800 */
[----:B-12---:R-:W-:Y:S05]  /*81c0*/  CALL.REL.NOINC `($_ZN7cutlass13device_kernelIN5flash19enable_sm80_to_sm89INS1_16FlashAttnBwdSm80INS1_25CollectiveMainloopBwdSm80ILi2ELi2EN4cute5tupleIJNS5_1CILi64EEENS7_ILi128EEES8_EEENS_10bfloat16_tEfNS_4arch4Sm80ELb0ELb0ELb1ELb0ELb1ELb0ELb0ELb0ELi2ELi2ELi4ELi2ELb1EEENS1_24CollectiveEpilogueBwdGQAISA_fSD_Li256ELb0ELb1EEENS1_19SingleTileSchedulerILb0ELb0ELb0ELi128EEEEEEEEEvNT_6ParamsE$_ZZN4cute19as_arithmetic_tupleINS_15ArithmeticTupleIJNS1_IJiiEEEiiiEEEEEDaRKT_ENKUlRKT_E_clIS2_EEDaS9_) ;  /* 0xfffff41000007944 */ /* 0x006fea0003c3ffff */
[----:B------:R2:W5:Y:S01]  /*81d0*/  LDL R7, [R1+0x18c] ;  /* 0x00018c0001077983 */ /* 0x0005620000100800 */
[----:B------:R-:W-:-:S03]  /*81e0*/  MOV R6, 0x8200 ;  /* 0x0000820000067802 */ /* 0x000fc60000000f00 */
[----:B-12--5:R-:W-:Y:S05]  /*81f0*/  CALL.REL.NOINC `($_ZN7cutlass13device_kernelIN5flash19enable_sm80_to_sm89INS1_16FlashAttnBwdSm80INS1_25CollectiveMainloopBwdSm80ILi2ELi2EN4cute5tupleIJNS5_1CILi64EEENS7_ILi128EEES8_EEENS_10bfloat16_tEfNS_4arch4Sm80ELb0ELb0ELb1ELb0ELb1ELb0ELb0ELb0ELi2ELi2ELi4ELi2ELb1EEENS1_24CollectiveEpilogueBwdGQAISA_fSD_Li256ELb0ELb1EEENS1_19SingleTileSchedulerILb0ELb0ELb0ELi128EEEEEEEEEvNT_6ParamsE$_ZZN4cute19as_arithmetic_tupleINS_15ArithmeticTupleIJNS1_IJiiEEEiiiEEEEEDaRKT_ENKUlRKT_E_clIiEEDaS9_) ;  /* 0xfffff4f000007944 */ /* 0x026fea0003c3ffff */
[----:B------:R1:W5:Y:S01]  /*8200*/  LDL R7, [R1+0x190] ;  /* 0x0001900001077983 */ /* 0x0003620000100800 */
[----:B------:R-:W-:-:S03]  /*8210*/  MOV R6, 0x8240 ;  /* 0x0000824000067802 */ /* 0x000fc60000000f00 */
[----:B------:R1:W-:Y:S04]  /*8220*/  STL [R1+0x168], R10 ;  /* 0x0001680a01007387 */ /* 0x0003e80000100800 */
[----:B-1---5:R-:W-:Y:S05]  /*8230*/  CALL.REL.NOINC `($_ZN7cutlass13device_kernelIN5flash19enable_sm80_to_sm89INS1_16FlashAttnBwdSm80INS1_25CollectiveMainloopBwdSm80ILi2ELi2EN4cute5tupleIJNS5_1CILi64EEENS7_ILi128EEES8_EEENS_10bfloat16_tEfNS_4arch4Sm80ELb0ELb0ELb1ELb0ELb1ELb0ELb0ELb0ELi2ELi2ELi4ELi2ELb1EEENS1_24CollectiveEpilogueBwdGQAISA_fSD_Li256ELb0ELb1EEENS1_19SingleTileSchedulerILb0ELb0ELb0ELi128EEEEEEEEEvNT_6ParamsE$_ZZN4cute19as_arithmetic_tupleINS_15ArithmeticTupleIJNS1_IJiiEEEiiiEEEEEDaRKT_ENKUlRKT_E_clIiEEDaS9_) ;  /* 0xfffff4b000007944 */ /* 0x022fea0003c3ffff */
[----:B------:R1:W5:Y:S01]  /*8240*/  LDL R7, [R1+0x194] ;  /* 0x0001940001077983 */ /* 0x0003620000100800 */
[----:B------:R-:W-:-:S03]  /*8250*/  MOV R6, 0x8280 ;  /* 0x0000828000067802 */ /* 0x000fc60000000f00 */
[----:B------:R1:W-:Y:S04]  /*8260*/  STL [R1+0x160], R10 ;  /* 0x0001600a01007387 */ /* 0x0003e80000100800 */
[----:B-1---5:R-:W-:Y:S05]  /*8270*/  CALL.REL.NOINC `($_ZN7cutlass13device_kernelIN5flash19enable_sm80_to_sm89INS1_16FlashAttnBwdSm80INS1_25CollectiveMainloopBwdSm80ILi2ELi2EN4cute5tupleIJNS5_1CILi64EEENS7_ILi128EEES8_EEENS_10bfloat16_tEfNS_4arch4Sm80ELb0ELb0ELb1ELb0ELb1ELb0ELb0ELb0ELi2ELi2ELi4ELi2ELb1EEENS1_24CollectiveEpilogueBwdGQAISA_fSD_Li256ELb0ELb1EEENS1_19SingleTileSchedulerILb0ELb0ELb0ELi128EEEEEEEEEvNT_6ParamsE$_ZZN4cute19as_arithmetic_tupleINS_15ArithmeticTupleIJNS1_IJiiEEEiiiEEEEEDaRKT_ENKUlRKT_E_clIiEEDaS9_) ;  /* 0xfffff47000007944 */ /* 0x022fea0003c3ffff */
[----:B------:R1:W-:Y:S01]  /*8280*/  STL [R1+0x164], R10 ;  /* 0x0001640a01007387 */ /* 0x0003e20000100800 */
[----:B------:R-:W-:Y:S01]  /*8290*/  IMAD.MOV.U32 R6, RZ, RZ, R28 ;  /* 0x000000ffff067224 */ /* 0x000fe200078e001c */
[----:B------:R-:W-:Y:S01]  /*82a0*/  MOV R11, R21 ;  /* 0x00000015000b7202 */ /* 0x000fe20000000f00 */
[----:B------:R-:W-:Y:S01]  /*82b0*/  IMAD.MOV.U32 R9, RZ, RZ, R23 ;  /* 0x000000ffff097224 */ /* 0x000fe200078e0017 */
[----:B------:R-:W-:Y:S02]  /*82c0*/  IADD3 R13, R21, 0x10, RZ ;  /* 0x00000010150d7810 */ /* 0x000fe40007ffe0ff */
[----:B------:R-:W-:Y:S02]  /*82d0*/  MOV R16, 0x82f0 ;  /* 0x000082f000107802 */ /* 0x000fe40000000f00 */
[----:B-1----:R-:W-:Y:S05]  /*82e0*/  CALL.REL.NOINC `($_ZN7cutlass13device_kernelIN5flash19enable_sm80_to_sm89INS1_16FlashAttnBwdSm80INS1_25CollectiveMainloopBwdSm80ILi2ELi2EN4cute5tupleIJNS5_1CILi64EEENS7_ILi128EEES8_EEENS_10bfloat16_tEfNS_4arch4Sm80ELb0ELb0ELb1ELb0ELb1ELb0ELb0ELb0ELi2ELi2ELi4ELi2ELb1EEENS1_24CollectiveEpilogueBwdGQAISA_fSD_Li256ELb0ELb1EEENS1_19SingleTileSchedulerILb0ELb0ELb0ELi128EEEEEEEEEvNT_6ParamsE$_ZZN4cute19as_arithmetic_tupleINS_15ArithmeticTupleIJNS1_IJiiEEEiiiEEEEEDaRKT_ENKUlDpRKT_E_clIJS2_iiiEEEDaSA_) ;  /* 0xfffff26000007944 */ /* 0x002fea0003c3ffff */
[----:B-----5:R-:W-:Y:S01]  /*82f0*/  IMAD.MOV.U32 R11, RZ, RZ, R6 ;  /* 0x000000ffff0b7224 */ /* 0x020fe200078e0006 */
[----:B------:R-:W-:Y:S01]  /*8300*/  MOV R6, R7 ;  /* 0x0000000700067202 */ /* 0x000fe20000000f00 */
[----:B------:R-:W-:Y:S01]  /*8310*/  IMAD.MOV.U32 R7, RZ, RZ, R8 ;  /* 0x000000ffff077224 */ /* 0x000fe200078e0008 */
[----:B------:R1:W-:Y:S01]  /*8320*/  STL [R1+0x180], R9 ;  /* 0x0001800901007387 */ /* 0x0003e20000100800 */
[----:B------:R-:W-:-:S03]  /*8330*/  MOV R18, 0x8370 ;  /* 0x0000837000127802 */ /* 0x000fc60000000f00 */
[----:B------:R1:W-:Y:S04]  /*8340*/  STL.64 [R1+0x170], R10 ;  /* 0x0001700a01007387 */ /* 0x0003e80000100a00 */
[----:B------:R1:W-:Y:S02]  /*8350*/  STL.64 [R1+0x178], R6 ;  /* 0x0001780601007387 */ /* 0x0003e40000100a00 */
[----:B-12---:R-:W-:Y:S05]  /*8360*/  CALL.REL.NOINC `($_ZN7cutlass13device_kernelIN5flash19enable_sm80_to_sm89INS1_16FlashAttnBwdSm80INS1_25CollectiveMainloopBwdSm80ILi2ELi2EN4cute5tupleIJNS5_1CILi64EEENS7_ILi128EEES8_EEENS_10bfloat16_tEfNS_4arch4Sm80ELb0ELb0ELb1ELb0ELb1ELb0ELb0ELb0ELi2ELi2ELi4ELi2ELb1EEENS1_24CollectiveEpilogueBwdGQAISA_fSD_Li256ELb0ELb1EEENS1_19SingleTileSchedulerILb0ELb0ELb0ELi128EEEEEEEEEvNT_6ParamsE$_ZZN4cute14transform_leafINS_15ArithmeticTupleIJNS1_IJiiEEEiiiEEENS_8identityEEEDaRKT_OT0_ENKUlRKT_E_clIS2_EEDaSC_) ;  /* 0xfffff07000007944 */ /* 0x006fea0003c3ffff */
[----:B------:R2:W5:Y:S01]  /*8370*/  LDL R9, [R1+0x178] ;  /* 0x0001780001097983 */ /* 0x0005620000100800 */
[----:B------:R-:W-:-:S03]  /*8380*/  MOV R8, 0x83a0 ;  /* 0x000083a000087802 */ /* 0x000fc60000000f00 */
[----:B-12--5:R-:W-:Y:S05]  /*8390*/  CALL.REL.NOINC `($_ZN7cutlass13device_kernelIN5flash19enable_sm80_to_sm89INS1_16FlashAttnBwdSm80INS1_25CollectiveMainloopBwdSm80ILi2ELi2EN4cute5tupleIJNS5_1CILi64EEENS7_ILi128EEES8_EEENS_10bfloat16_tEfNS_4arch4Sm80ELb0ELb0ELb1ELb0ELb1ELb0ELb0ELb0ELi2ELi2ELi4ELi2ELb1EEENS1_24CollectiveEpilogueBwdGQAISA_fSD_Li256ELb0ELb1EEENS1_19SingleTileSchedulerILb0ELb0ELb0ELi128EEEEEEEEEvNT_6ParamsE$_ZZN4cute14transform_leafINS_15ArithmeticTupleIJNS1_IJiiEEEiiiEEENS_8identityEEEDaRKT_OT0_ENKUlRKT_E_clIiEEDaSC_) ;  /* 0xfffff14000007944 */ /* 0x026fea0003c3ffff */
[----:B------:R1:W5:Y:S01]  /*83a0*/  LDL R9, [R1+0x17c] ;  /* 0x00017c0001097983 */ /* 0x0003620000100800 */
[----:B------:R-:W-:-:S03]  /*83b0*/  MOV R8, 0x83e0 ;  /* 0x000083e000087802 */ /* 0x000fc60000000f00 */
[----:B------:R1:W-:Y:S04]  /*83c0*/  STL [R1+0x168], R10 ;  /* 0x0001680a01007387 */ /* 0x0003e80000100800 */
[----:B-1---5:R-:W-:Y:S05]  /*83d0*/  CALL.REL.NOINC `($_ZN7cutlass13device_kernelIN5flash19enable_sm80_to_sm89INS1_16FlashAttnBwdSm80INS1_25CollectiveMainloopBwdSm80ILi2ELi2EN4cute5tupleIJNS5_1CILi64EEENS7_ILi128EEES8_EEENS_10bfloat16_tEfNS_4arch4Sm80ELb0ELb0ELb1ELb0ELb1ELb0ELb0ELb0ELi2ELi2ELi4ELi2ELb1EEENS1_24CollectiveEpilogueBwdGQAISA_fSD_Li256ELb0ELb1EEENS1_19SingleTileSchedulerILb0ELb0ELb0ELi128EEEEEEEEEvNT_6ParamsE$_ZZN4cute14transform_leafINS_15ArithmeticTupleIJNS1_IJiiEEEiiiEEENS_8identityEEEDaRKT_OT0_ENKUlRKT_E_clIiEEDaSC_) ;  /* 0xfffff10000007944 */ /* 0x022fea0003c3ffff */
[----:B------:R1:W5:Y:S01]  /*83e0*/  LDL R9, [R1+0x180] ;  /* 0x0001800001097983 */ /* 0x0003620000100800 */
[----:B------:R-:W-:-:S03]  /*83f0*/  MOV R8, 0x8420 ;  /* 0x0000842000087802 */ /* 0x000fc60000000f00 */
[----:B------:R1:W-:Y:S04]  /*8400*/  STL [R1+0x160], R10 ;  /* 0x0001600a01007387 */ /* 0x0003e80000100800 */
[----:B-1---5:R-:W-:Y:S05]  /*8410*/  CALL.REL.NOINC `($_ZN7cutlass13device_kernelIN5flash19enable_sm80_to_sm89INS1_16FlashAttnBwdSm80INS1_25CollectiveMainloopBwdSm80ILi2ELi2EN4cute5tupleIJNS5_1CILi64EEENS7_ILi128EEES8_EEENS_10bfloat16_tEfNS_4arch4Sm80ELb0ELb0ELb1ELb0ELb1ELb0ELb0ELb0ELi2ELi2ELi4ELi2ELb1EEENS1_24CollectiveEpilogueBwdGQAISA_fSD_Li256ELb0ELb1EEENS1_19SingleTileSchedulerILb0ELb0ELb0ELi128EEEEEEEEEvNT_6ParamsE$_ZZN4cute14transform_leafINS_15ArithmeticTupleIJNS1_IJiiEEEiiiEEENS_8identityEEEDaRKT_OT0_ENKUlRKT_E_clIiEEDaSC_) ;  /* 0xfffff0c000007944 */ /* 0x022fea0003c3ffff */
[----:B------:R1:W-:Y:S01]  /*8420*/  STL [R1+0x164], R10 ;  /* 0x0001640a01007387 */ /* 0x0003e20000100800 */
[----:B------:R-:W-:Y:S01]  /*8430*/  IMAD.MOV.U32 R8, RZ, RZ, R21 ;  /* 0x000000ffff087224 */ /* 0x000fe200078e0015 */
[----:B------:R-:W-:Y:S02]  /*8440*/  MOV R21, R23 ;  /* 0x0000001700157202 */ /* 0x000fe40000000f00 */
[----:B------:R-:W-:Y:S02]  /*8450*/  MOV R16, 0x8470 ;  /* 0x0000847000107802 */ /* 0x000fe40000000f00 */
[----:B-1----:R-:W-:Y:S05]  /*8460*/  CALL.REL.NOINC `($_ZN7cutlass13device_kernelIN5flash19enable_sm80_to_sm89INS1_16FlashAttnBwdSm80INS1_25CollectiveMainloopBwdSm80ILi2ELi2EN4cute5tupleIJNS5_1CILi64EEENS7_ILi128EEES8_EEENS_10bfloat16_tEfNS_4arch4Sm80ELb0ELb0ELb1ELb0ELb1ELb0ELb0ELb0ELi2ELi2ELi4ELi2ELb1EEENS1_24CollectiveEpilogueBwdGQAISA_fSD_Li256ELb0ELb1EEENS1_19SingleTileSchedulerILb0ELb0ELb0ELi128EEEEEEEEEvNT_6ParamsE$_ZZN4cute9transformINS_15ArithmeticTupleIJNS1_IJiiEEEiiiEEEZNS_14transform_leafIS3_NS_8identityEEEDaRKT_OT0_EUlRKT_E_EEDaS8_SA_ENKUlDpSD_E_clIJNS_5tupleIJiiEEEiiiEEEDaSF_) ;  /* 0x00000d2000007944 */ /* 0x002fea0003c00000 */
[----:B------:R-:W-:Y:S01]  /*8470*/  MOV R23, 0x0 ;  /* 0x0000000000177802 */ /* 0x000fe20000000f00 */
[----:B-----5:R-:W-:Y:S01]  /*8480*/  IMAD.MOV.U32 R102, RZ, RZ, R6 ;  /* 0x000000ffff667224 */ /* 0x020fe200078e0006 */
[----:B------:R-:W-:Y:S01]  /*8490*/  MOV R100, R8 ;  /* 0x0000000800647202 */ /* 0x000fe20000000f00 */
[----:B------:R-:W-:Y:S01]  /*84a0*/  IMAD.MOV.U32 R101, RZ, RZ, R7 ;  /* 0x000000ffff657224 */ /* 0x000fe200078e0007 */
[----:B------:R-:W-:Y:S06]  /*84b0*/  RET.REL.NODEC R22 `(_ZN7cutlass13device_kernelIN5flash19enable_sm80_to_sm89INS1_16FlashAttnBwdSm80INS1_25CollectiveMainloopBwdSm80ILi2ELi2EN4cute5tupleIJNS5_1CILi64EEENS7_ILi128EEES8_EEENS_10bfloat16_tEfNS_4arch4Sm80ELb0ELb0ELb1ELb0ELb1ELb0ELb0ELb0ELi2ELi2ELi4ELi2ELb1EEENS1_24CollectiveEpilogueBwdGQAISA_fSD_Li256ELb0ELb1EEENS1_19SingleTileSchedulerILb0ELb0ELb0ELi128EEEEEEEEEvNT_6ParamsE) ;  /* 0xffff7b4016007950 */ /* 0x000fec0003c3ffff */
        .type           $_ZN7cutlass13device_kernelIN5flash19enable_sm80_to_sm89INS1_16FlashAttnBwdSm80INS1_25CollectiveMainloopBwdSm80ILi2ELi2EN4cute5tupleIJNS5_1CILi64EEENS7_ILi128EEES8_EEENS_10bfloat16_tEfNS_4arch4Sm80ELb0ELb0ELb1ELb0ELb1ELb0ELb0ELb0ELi2ELi2ELi4ELi2ELb1EEENS1_24CollectiveEpilogueBwdGQAISA_fSD_Li256ELb0ELb1EEENS1_19SingleTileSchedulerILb0ELb0ELb0ELi128EEEEEEEEEvNT_6ParamsE$_ZZN4cute7idx2crdINS_5tupleIJiEEENS1_IJNS1_IJNS1_IJNS_1CILi8EEENS3_ILi2EEEEEES5_S5_NS3_ILi4EEEEEEEEEEEDaRKT_RKT0_ENKUlRKT_RKT0_E_clIiS8_EEDaSI_SL_,@function
        .size           $_ZN7cutlass13device_kernelIN5flash19enable_sm80_to_sm89INS1_16FlashAttnBwdSm80INS1_25CollectiveMainloopBwdSm80ILi2ELi2EN4cute5tupleIJNS5_1CILi64EEENS7_ILi128EEES8_EEENS_10bfloat16_tEfNS_4arch4Sm80ELb0ELb0ELb1ELb0ELb1ELb0ELb0ELb0ELi2ELi2ELi4ELi2ELb1EEENS1_24CollectiveEpilogueBwdGQAISA_fSD_Li256ELb0ELb1EEENS1_19SingleTileSchedulerILb0ELb0ELb0ELi128EEEEEEEEEvNT_6ParamsE$_ZZN4cute7idx2crdINS_5tupleIJiEEENS1_IJNS1_IJNS1_IJNS_1CILi8EEENS3_ILi2EEEEEES5_S5_NS3_ILi4EEEEEEEEEEEDaRKT_RKT0_ENKUlRKT_RKT0_E_clIiS8_EEDaSI_SL_,($_ZN7cutlass13device_kernelIN5flash19enable_sm80_to_sm89INS1_16FlashAttnBwdSm80INS1_25CollectiveMainloopBwdSm80ILi2ELi2EN4cute5tupleIJNS5_1CILi64EEENS7_ILi128EEES8_EEENS_10bfloat16_tEfNS_4arch4Sm80ELb0ELb0ELb1ELb0ELb1ELb0ELb0ELb0ELi2ELi2ELi4ELi2ELb1EEENS1_24CollectiveEpilogueBwdGQAISA_fSD_Li256ELb0ELb1EEENS1_19SingleTileSchedulerILb0ELb0ELb0ELi128EEEEEEEEEvNT_6ParamsE$_ZZN4cute9transformINS_15ArithmeticTupleIJNS1_IJiiEEEiiiEEEZNS_14transform_leafIS3_NS_8identityEEEDaRKT_OT0_EUlRKT_E_EEDaS8_SA_ENKUlDpSD_E_clIJNS_5tupleIJiiEEEiiiEEEDaSF_ - $_ZN7cutlass13device_kernelIN5flash19enable_sm80_to_sm89INS1_16FlashAttnBwdSm80INS1_25CollectiveMainloopBwdSm80ILi2ELi2EN4cute5tupleIJNS5_1CILi64EEENS7_ILi128EEES8_EEENS_10bfloat16_tEfNS_4arch4Sm80ELb0ELb0ELb1ELb0ELb1ELb0ELb0ELb0ELi2ELi2ELi4ELi2ELb1EEENS1_24CollectiveEpilogueBwdGQAISA_fSD_Li256ELb0ELb1EEENS1_19SingleTileSchedulerILb0ELb0ELb0ELi128EEEEEEEEEvNT_6ParamsE$_ZZN4cute7idx2crdINS_5tupleIJiEEENS1_IJNS1_IJNS1_IJNS_1CILi8EEENS3_ILi2EEEEEES5_S5_NS3_ILi4EEEEEEEEEEEDaRKT_RKT0_ENKUlRKT_RKT0_E_clIiS8_EEDaSI_SL_)
$_ZN7cutlass13device_kernelIN5flash19enable_sm80_to_sm89INS1_16FlashAttnBwdSm80INS1_25CollectiveMainloopBwdSm80ILi2ELi2EN4cute5tupleIJNS5_1CILi64EEENS7_ILi128EEES8_EEENS_10bfloat16_tEfNS_4arch4Sm80ELb0ELb0ELb1ELb0ELb1ELb0ELb0ELb0ELi2ELi2ELi4ELi2ELb1EEENS1_24CollectiveEpilogueBwdGQAISA_fSD_Li256ELb0ELb1EEENS1_19SingleTileSchedulerILb0ELb0ELb0ELi128EEEEEEEEEvNT_6ParamsE$_ZZN4cute7idx2crdINS_5tupleIJiEEENS1_IJNS1_IJNS1_IJNS_1CILi8EEENS3_ILi2EEEEEES5_S5_NS3_ILi4EEEEEEEEEEEDaRKT_RKT0_ENKUlRKT_RKT0_E_clIiS8_EEDaSI_SL_:
        /* <DEDUP_REMOVED lines=73> */
[----:B------:R-:W-:-:S02]  /*8950*/  MOV R16, 0x89a0 ;  /* 0x000089a000107802 */ /* 0x000fc40000000f00 */
[----:B------:R-:W-:-:S04]  /*8960*/  LEA.HI R10, R50, R7, RZ, 0x1 ;  /* 0x00000007320a7211 */ /* 0x000fc800078f08ff */
[----:B------:R-:W-:-:S05]  /*8970*/  LOP3.LUT R10, R10, 0xfffffffe, RZ, 0xc0, !PT ;  /* 0xfffffffe0a0a7812 */ /* 0x000fca00078ec0ff */
[----:B------:R-:W-:Y:S02]  /*8980*/  IMAD.IADD R7, R7, 0x1, -R10 ;  /* 0x0000000107077824 */ /* 0x000fe400078e0a0a */
[----:B--2--5:R-:W-:Y:S05]  /*8990*/  CALL.REL.NOINC `($_ZN7cutlass13device_kernelIN5flash19enable_sm80_to_sm89INS1_16FlashAttnBwdSm80INS1_25CollectiveMainloopBwdSm80ILi2ELi2EN4cute5tupleIJNS5_1CILi64EEENS7_ILi128EEES8_EEENS_10bfloat16_tEfNS_4arch4Sm80ELb0ELb0ELb1ELb0ELb1ELb0ELb0ELb0ELi2ELi2ELi4ELi2ELb1EEENS1_24CollectiveEpilogueBwdGQAISA_fSD_Li256ELb0ELb1EEENS1_19SingleTileSchedulerILb0ELb0ELb0ELi128EEEEEEEEEvNT_6ParamsE$_ZN4cute5tupleIJiEEC2ERKi) ;  /* 0xffffe71000007944 */ /* 0x024fea0003c3ffff */
        /* <DEDUP_REMOVED lines=19> */
[----:B------:R-:W-:-:S02]  /*8ad0*/  MOV R16, 0x8af0 ;  /* 0x00008af000107802 */ /* 0x000fc40000000f00 */
[----:B-1---5:R-:W-:Y:S05]  /*8ae0*/  CALL.REL.NOINC `($_ZN7cutlass13device_kernelIN5flash19enable_sm80_to_sm89INS1_16FlashAttnBwdSm80INS1_25CollectiveMainloopBwdSm80ILi2ELi2EN4cute5tupleIJNS5_1CILi64EEENS7_ILi128EEES8_EEENS_10bfloat16_tEfNS_4arch4Sm80ELb0ELb0ELb1ELb0ELb1ELb0ELb0ELb0ELi2ELi2ELi4ELi2ELb1EEENS1_24CollectiveEpilogueBwdGQAISA_fSD_Li256ELb0ELb1EEENS1_19SingleTileSchedulerILb0ELb0ELb0ELi128EEEEEEEEEvNT_6ParamsE$_ZN4cute5tupleIJiEEC2ERKi) ;  /* 0xffffe5c000007944 */ /* 0x022fea0003c3ffff */
[----:B------:R1:W5:Y:S01]  /*8af0*/  LDL R7, [R1+0x160] ;  /* 0x0001600001077983 */ /* 0x0003620000100800 */
[----:B------:R-:W-:-:S02]  /*8b00*/  MOV R28, R23 ;  /* 0x00000017001c7202 */ /* 0x000fc40000000f00 */
[----:B------:R-:W-:Y:S02]  /*8b10*/  MOV R18, 0x8b30 ;  /* 0x00008b3000127802 */ /* 0x000fe40000000f00 */
[----:B-1---5:R-:W-:Y:S05]  /*8b20*/  CALL.REL.NOINC `($_ZN7cutlass13device_kernelIN5flash19enable_sm80_to_sm89INS1_16FlashAttnBwdSm80INS1_25CollectiveMainloopBwdSm80ILi2ELi2EN4cute5tupleIJNS5_1CILi64EEENS7_ILi128EEES8_EEENS_10bfloat16_tEfNS_4arch4Sm80ELb0ELb0ELb1ELb0ELb1ELb0ELb0ELb0ELi2ELi2ELi4ELi2ELb1EEENS1_24CollectiveEpilogueBwdGQAISA_fSD_Li256ELb0ELb1EEENS1_19SingleTileSchedulerILb0ELb0ELb0ELi128EEEEEEEEEvNT_6ParamsE$_ZN4cute5tupleIJNS_1CILi0EEES2_iEEC2ERKS2_S5_RKi) ;  /* 0xffffe44000007944 */ /* 0x022fea0003c3ffff */
        /* <DEDUP_REMOVED lines=8> */
[----:B-1---5:R-:W-:Y:S05]  /*8bb0*/  CALL.REL.NOINC `($_ZN7cutlass13device_kernelIN5flash19enable_sm80_to_sm89INS1_16FlashAttnBwdSm80INS1_25CollectiveMainloopBwdSm80ILi2ELi2EN4cute5tupleIJNS5_1CILi64EEENS7_ILi128EEES8_EEENS_10bfloat16_tEfNS_4arch4Sm80ELb0ELb0ELb1ELb0ELb1ELb0ELb0ELb0ELi2ELi2ELi4ELi2ELb1EEENS1_24CollectiveEpilogueBwdGQAISA_fSD_Li256ELb0ELb1EEENS1_19SingleTileSchedulerILb0ELb0ELb0ELi128EEEEEEEEEvNT_6ParamsE$_ZN4cute5tupleIJNS_1CILi0EEES2_S2_iEEC2ERKS2_S5_S5_RKi) ;  /* 0xffffe37000007944 */ /* 0x022fea0003c3ffff */
[----:B------:R2:W5:Y:S01]  /*8bc0*/  LDL R16, [R1+0x168] ;  /* 0x0001680001107983 */ /* 0x0005620000100800 */
[----:B------:R-:W-:Y:S02]  /*8bd0*/  MOV R28, R23 ;  /* 0x00000017001c7202 */ /* 0x000fe40000000f00 */
[----:B------:R-:W-:-:S02]  /*8be0*/  MOV R10, 0x8c00 ;  /* 0x00008c00000a7802 */ /* 0x000fc40000000f00 */
[----:B-12--5:R-:W-:Y:S05]  /*8bf0*/  CALL.REL.NOINC `($_ZN7cutlass13device_kernelIN5flash19enable_sm80_to_sm89INS1_16FlashAttnBwdSm80INS1_25CollectiveMainloopBwdSm80ILi2ELi2EN4cute5tupleIJNS5_1CILi64EEENS7_ILi128EEES8_EEENS_10bfloat16_tEfNS_4arch4Sm80ELb0ELb0ELb1ELb0ELb1ELb0ELb0ELb0ELi2ELi2ELi4ELi2ELb1EEENS1_24CollectiveEpilogueBwdGQAISA_fSD_Li256ELb0ELb1EEENS1_19SingleTileSchedulerILb0ELb0ELb0ELi128EEEEEEEEEvNT_6ParamsE$_ZN4cute3eso3ESOILb1ELb0EJNS_1CILi0EEES3_iS3_EEC2ERKS3_S6_RKiS6_) ;  /* 0xffffdb8000007944 */ /* 0x026fea0003c3ffff */
[----:B-1----:R1:W5:Y:S01]  /*8c00*/  LDL R13, [R1+0x168] ;  /* 0x00016800010d7983 */ /* 0x0023620000100800 */
[----:B------:R-:W-:-:S02]  /*8c10*/  MOV R7, R23 ;  /* 0x0000001700077202 */ /* 0x000fc40000000f00 */
        /* <DEDUP_REMOVED lines=8> */
[----:B------:R-:W-:Y:S02]  /*8ca0*/  MOV R13, R23 ;  /* 0x00000017000d7202 */ /* 0x000fe40000000f00 */
[----:B------:R-:W-:Y:S02]  /*8cb0*/  MOV R18, 0x8cd0 ;  /* 0x00008cd000127802 */ /* 0x000fe40000000f00 */
[----:B-1---5:R-:W-:Y:S05]  /*8cc0*/  CALL.REL.NOINC `($_ZN7cutlass13device_kernelIN5flash19enable_sm80_to_sm89INS1_16FlashAttnBwdSm80INS1_25CollectiveMainloopBwdSm80ILi2ELi2EN4cute5tupleIJNS5_1CILi64EEENS7_ILi128EEES8_EEENS_10bfloat16_tEfNS_4arch4Sm80ELb0ELb0ELb1ELb0ELb1ELb0ELb0ELb0ELi2ELi2ELi4ELi2ELb1EEENS1_24CollectiveEpilogueBwdGQAISA_fSD_Li256ELb0ELb1EEENS1_19SingleTileSchedulerILb0ELb0ELb0ELi128EEEEEEEEEvNT_6ParamsE$_ZN4cute5tupleIJNS_1CILi0EEEiEEC2ERKS2_RKi) ;  /* 0xffffe34000007944 */ /* 0x022fea0003c3ffff */
[----:B------:R1:W5:Y:S01]  /*8cd0*/  LDL R7, [R1+0x168] ;  /* 0x0001680001077983 */ /* 0x0003620000100800 */
[----:B------:R-:W-:Y:S02]  /*8ce0*/  MOV R28, R23 ;  /* 0x00000017001c7202 */ /* 0x000fe40000000f00 */
[----:B------:R-:W-:-:S02]  /*8cf0*/  MOV R16, 0x8d10 ;  /* 0x00008d1000107802 */ /* 0x000fc40000000f00 */
[----:B-1---5:R-:W-:Y:S05]  /*8d00*/  CALL.REL.NOINC `($_ZN7cutlass13device_kernelIN5flash19enable_sm80_to_sm89INS1_16FlashAttnBwdSm80INS1_25CollectiveMainloopBwdSm80ILi2ELi2EN4cute5tupleIJNS5_1CILi64EEENS7_ILi128EEES8_EEENS_10bfloat16_tEfNS_4arch4Sm80ELb0ELb0ELb1ELb0ELb1ELb0ELb0ELb0ELi2ELi2ELi4ELi2ELb1EEENS1_24CollectiveEpilogueBwdGQAISA_fSD_Li256ELb0ELb1EEENS1_19SingleTileSchedulerILb0ELb0ELb0ELi128EEEEEEEEEvNT_6ParamsE$_ZN4cute3eso3ESOILb1ELb0EJNS_1CILi0EEEiS3_S3_EEC2ERKS3_RKiS6_S6_) ;  /* 0xffffdbb000007944 */ /* 0x022fea0003c3ffff */
[----:B-1----:R1:W5:Y:S01]  /*8d10*/  LDL R6, [R1+0x168] ;  /* 0x0001680001067983 */ /* 0x0023620000100800 */
[----:B------:R-:W-:Y:S01]  /*8d20*/  IMAD.MOV.U32 R28, RZ, RZ, R23 ;  /* 0x000000ffff1c7224 */ /* 0x000fe200078e0017 */
[----:B------:R-:W-:-:S02]  /*8d30*/  MOV R11, R0 ;  /* 0x00000000000b7202 */ /* 0x000fc40000000f00 */
[----:B------:R1:W-:Y:S01]  /*8d40*/  STL [R1+0x160], R50 ;  /* 0x0001603201007387 */ /* 0x0003e20000100800 */
[----:B------:R-:W-:-:S03]  /*8d50*/  MOV R16, 0x8d80 ;  /* 0x00008d8000107802 */ /* 0x000fc60000000f00 */
[----:B------:R1:W-:Y:S04]  /*8d60*/  STL [R1+0x168], R10 ;  /* 0x0001680a01007387 */ /* 0x0003e80000100800 */
[----:B-1---5:R-:W-:Y:S05]  /*8d70*/  CALL.REL.NOINC `($_ZN7cutlass13device_kernelIN5flash19enable_sm80_to_sm89INS1_16FlashAttnBwdSm80INS1_25CollectiveMainloopBwdSm80ILi2ELi2EN4cute5tupleIJNS5_1CILi64EEENS7_ILi128EEES8_EEENS_10bfloat16_tEfNS_4arch4Sm80ELb0ELb0ELb1ELb0ELb1ELb0ELb0ELb0ELi2ELi2ELi4ELi2ELb1EEENS1_24CollectiveEpilogueBwdGQAISA_fSD_Li256ELb0ELb1EEENS1_19SingleTileSchedulerILb0ELb0ELb0ELi128EEEEEEEEEvNT_6ParamsE$_ZZN4cuteplIJNS_1CILi0EEEiEJS2_S2_iiEEEDaRKNS_15ArithmeticTupleIJDpT_EEERKNS3_IJDpT0_EEEENKUlDpRKT_E_clIJS2_iiiEEEDaSH_) ;  /* 0x000007b000007944 */ /* 0x022fea0003c00000 */
[----:B------:R-:W-:Y:S01]  /*8d80*/  IMAD.MOV.U32 R16, RZ, RZ, R9 ;  /* 0x000000ffff107224 */ /* 0x000fe200078e0009 */
[----:B------:R-:W-:Y:S02]  /*8d90*/  MOV R28, R23 ;  /* 0x00000017001c7202 */ /* 0x000fe40000000f00 */
[----:B------:R-:W-:Y:S02]  /*8da0*/  MOV R10, 0x8dc0 ;  /* 0x00008dc0000a7802 */ /* 0x000fe40000000f00 */
[----:B-1---5:R-:W-:Y:S05]  /*8db0*/  CALL.REL.NOINC `($_ZN7cutlass13device_kernelIN5flash19enable_sm80_to_sm89INS1_16FlashAttnBwdSm80INS1_25CollectiveMainloopBwdSm80ILi2ELi2EN4cute5tupleIJNS5_1CILi64EEENS7_ILi128EEES8_EEENS_10bfloat16_tEfNS_4arch4Sm80ELb0ELb0ELb1ELb0ELb1ELb0ELb0ELb0ELi2ELi2ELi4ELi2ELb1EEENS1_24CollectiveEpilogueBwdGQAISA_fSD_Li256ELb0ELb1EEENS1_19SingleTileSchedulerILb0ELb0ELb0ELi128EEEEEEEEEvNT_6ParamsE$_ZN4cute3eso3ESOILb0ELb1EJNS_15ArithmeticTupleIJiiEEENS_1CILi0EEES5_S5_EEC2ERKS3_RKS5_SA_SA_) ;  /* 0xffffd6d000007944 */ /* 0x022fea0003c3ffff */
[----:B-1----:R1:W5:Y:S01]  /*8dc0*/  LDL.64 R8, [R1+0x168] ;  /* 0x0001680001087983 */ /* 0x0023620000100a00 */
[----:B------:R-:W-:Y:S01]  /*8dd0*/  IMAD.MOV.U32 R28, RZ, RZ, R23 ;  /* 0x000000ffff1c7224 */ /* 0x000fe200078e0017 */
[----:B------:R-:W-:Y:S01]  /*8de0*/  MOV R11, R0 ;  /* 0x00000000000b7202 */ /* 0x000fe20000000f00 */
[----:B------:R-:W-:Y:S01]  /*8df0*/  IMAD.MOV.U32 R16, RZ, RZ, R21 ;  /* 0x000000ffff107224 */ /* 0x000fe200078e0015 */
[----:B------:R1:W-:Y:S01]  /*8e00*/  STL.64 [R1+0x160], R6 ;  /* 0x0001600601007387 */ /* 0x0003e20000100a00 */
[----:B------:R-:W-:Y:S02]  /*8e10*/  IADD3 R13, R0, 0x24, RZ ;  /* 0x00000024000d7810 */ /* 0x000fe40007ffe0ff */
[----:B------:R-:W-:Y:S01]  /*8e20*/  MOV R10, 0x8e50 ;  /* 0x00008e50000a7802 */ /* 0x000fe20000000f00 */
        /* <DEDUP_REMOVED lines=54> */
        .type           $_ZN7cutlass13device_kernelIN5flash19enable_sm80_to_sm89INS1_16FlashAttnBwdSm80INS1_25CollectiveMainloopBwdSm80ILi2ELi2EN4cute5tupleIJNS5_1CILi64EEENS7_ILi128EEES8_EEENS_10bfloat16_tEfNS_4arch4Sm80ELb0ELb0ELb1ELb0ELb1ELb0ELb0ELb0ELi2ELi2ELi4ELi2ELb1EEENS1_24CollectiveEpilogueBwdGQAISA_fSD_Li256ELb0ELb1EEENS1_19SingleTileSchedulerILb0ELb0ELb0ELi128EEEEEEEEEvNT_6ParamsE$_ZZN4cute9transformINS_15ArithmeticTupleIJNS1_IJiiEEEiiiEEEZNS_14transform_leafIS3_NS_8identityEEEDaRKT_OT0_EUlRKT_E_EEDaS8_SA_ENKUlDpSD_E_clIJNS_5tupleIJiiEEEiiiEEEDaSF_,@function
        .size           $_ZN7cutlass13device_kernelIN5flash19enable_sm80_to_sm89INS1_16FlashAttnBwdSm80INS1_25CollectiveMainloopBwdSm80ILi2ELi2EN4cute5tupleIJNS5_1CILi64EEENS7_ILi128EEES8_EEENS_10bfloat16_tEfNS_4arch4Sm80ELb0ELb0ELb1ELb0ELb1ELb0ELb0ELb0ELi2ELi2ELi4ELi2ELb1EEENS1_24CollectiveEpilogueBwdGQAISA_fSD_Li256ELb0ELb1EEENS1_19SingleTileSchedulerILb0ELb0ELb0ELi128EEEEEEEEEvNT_6ParamsE$_ZZN4cute9transformINS_15ArithmeticTupleIJNS1_IJiiEEEiiiEEEZNS_14transform_leafIS3_NS_8identityEEEDaRKT_OT0_EUlRKT_E_EEDaS8_SA_ENKUlDpSD_E_clIJNS_5tupleIJiiEEEiiiEEEDaSF_,($_ZN7cutlass13device_kernelIN5flash19enable_sm80_to_sm89INS1_16FlashAttnBwdSm80INS1_25CollectiveMainloopBwdSm80ILi2ELi2EN4cute5tupleIJNS5_1CILi64EEENS7_ILi128EEES8_EEENS_10bfloat16_tEfNS_4arch4Sm80ELb0ELb0ELb1ELb0ELb1ELb0ELb0ELb0ELi2ELi2ELi4ELi2ELb1EEENS1_24CollectiveEpilogueBwdGQAISA_fSD_Li256ELb0ELb1EEENS1_19SingleTileSchedulerILb0ELb0ELb0ELi128EEEEEEEEEvNT_6ParamsE$_ZZN4cute9transformINS_15ArithmeticTupleIJiiEEEZNS_14transform_leafIS2_RNS_8identityEEEDaRKT_OT0_EUlRKT_E_EEDaS8_SA_ENKUlDpSD_E_clIJiiEEEDaSF_ - $_ZN7cutlass13device_kernelIN5flash19enable_sm80_to_sm89INS1_16FlashAttnBwdSm80INS1_25CollectiveMainloopBwdSm80ILi2ELi2EN4cute5tupleIJNS5_1CILi64EEENS7_ILi128EEES8_EEENS_10bfloat16_tEfNS_4arch4Sm80ELb0ELb0ELb1ELb0ELb1ELb0ELb0ELb0ELi2ELi2ELi4ELi2ELb1EEENS1_24CollectiveEpilogueBwdGQAISA_fSD_Li256ELb0ELb1EEENS1_19SingleTileSchedulerILb0ELb0ELb0ELi128EEEEEEEEEvNT_6ParamsE$_ZZN4cute9transformINS_15ArithmeticTupleIJNS1_IJiiEEEiiiEEEZNS_14transform_leafIS3_NS_8identityEEEDaRKT_OT0_EUlRKT_E_EEDaS8_SA_ENKUlDpSD_E_clIJNS_5tupleIJiiEEEiiiEEEDaSF_)
$_ZN7cutlass13device_kernelIN5flash19enable_sm80_to_sm89INS1_16FlashAttnBwdSm80INS1_25CollectiveMainloopBwdSm80ILi2ELi2EN4cute5tupleIJNS5_1CILi64EEENS7_ILi128EEES8_EEENS_10bfloat16_tEfNS_4arch4Sm80ELb0ELb0ELb1ELb0ELb1ELb0ELb0ELb0ELi2ELi2ELi4ELi2ELb1EEENS1_24CollectiveEpilogueBwdGQAISA_fSD_Li256ELb0ELb1EEENS1_19SingleTileSchedulerILb0ELb0ELb0ELi128EEEEEEEEEvNT_6ParamsE$_ZZN4cute9transformINS_15ArithmeticTupleIJNS1_IJiiEEEiiiEEEZNS_14transform_leafIS3_NS_8identityEEEDaRKT_OT0_EUlRKT_E_EEDaS8_SA_ENKUlDpSD_E_clIJNS_5tupleIJiiEEEiiiEEEDaSF_:
[----:B------:R-:W-:Y:S02]  /*9190*/  IADD3 R9, R1, 0x19c, RZ ;  /* 0x0000019c01097810 */ /* 0x000fe40007ffe0ff */
[----:B------:R-:W-:-:S02]  /*91a0*/  MOV R10, 0x91d0 ;  /* 0x000091d0000a7802 */ /* 0x000fc40000000f00 */
[----:B------:R-:W-:Y:S02]  /*91b0*/  IADD3 R9, R9, c[0x0][0x20], RZ ;  /* 0x0000080009097a10 */ /* 0x000fe40007ffe0ff */
[----:B------:R-:W-:Y:S05]  /*91c0*/  CALL.REL.NOINC `($_ZN7cutlass13device_kernelIN5flash19enable_sm80_to_sm89INS1_16FlashAttnBwdSm80INS1_25CollectiveMainloopBwdSm80ILi2ELi2EN4cute5tupleIJNS5_1CILi64EEENS7_ILi128EEES8_EEENS_10bfloat16_tEfNS_4arch4Sm80ELb0ELb0ELb1ELb0ELb1ELb0ELb0ELb0ELi2ELi2ELi4ELi2ELb1EEENS1_24CollectiveEpilogueBwdGQAISA_fSD_Li256ELb0ELb1EEENS1_19SingleTileSchedulerILb0ELb0ELb0ELi128EEEEEEEEEvNT_6ParamsE$_ZN4cute3eso3ESOILb0ELb0EJNS_5tupleIJiiEEEiiiEEC2ERKS3_RKiS8_S8_) ;  /* 0xffffcf9000007944 */ /* 0x000fea0003c3ffff */
[----:B-1----:R1:W5:Y:S04]  /*91d0*/  LDL R8, [R1+0x1ac] ;  /* 0x0001ac0001087983 */ /* 0x0023680000100800 */
[----:B------:R1:W5:Y:S04]  /*91e0*/  LDL R7, [R1+0x1a4] ;  /* 0x0001a40001077983 */ /* 0x0003680000100800 */
[----:B------:R1:W5:Y:S01]  /*91f0*/  LDL R6, [R1+0x19c] ;  /* 0x00019c0001067983 */ /* 0x0003620000100800 */
[----:B------:R-:W-:-:S04]  /*9200*/  MOV R17, 0x0 ;  /* 0x0000000000117802 */ /* 0x000fc80000000f00 */
[----:B------:R-:W-:Y:S05]  /*9210*/  RET.REL.NODEC R16 `(_ZN7cutlass13device_kernelIN5flash19enable_sm80_to_sm89INS1_16FlashAttnBwdSm80INS1_25CollectiveMainloopBwdSm80ILi2ELi2EN4cute5tupleIJNS5_1CILi64EEENS7_ILi128EEES8_EEENS_10bfloat16_tEfNS_4arch4Sm80ELb0ELb0ELb1ELb0ELb1ELb0ELb0ELb0ELi2ELi2ELi4ELi2ELb1EEENS1_24CollectiveEpilogueBwdGQAISA_fSD_Li256ELb0ELb1EEENS1_19SingleTileSchedulerILb0ELb0ELb0ELi128EEEEEEEEEvNT_6ParamsE) ;  /* 0xffff6de010007950 */ /* 0x000fea0003c3ffff */
        .type           $_ZN7cutlass13device_kernelIN5flash19enable_sm80_to_sm89INS1_16FlashAttnBwdSm80INS1_25CollectiveMainloopBwdSm80ILi2ELi2EN4cute5tupleIJNS5_1CILi64EEENS7_ILi128EEES8_EEENS_10bfloat16_tEfNS_4arch4Sm80ELb0ELb0ELb1ELb0ELb1ELb0ELb0ELb0ELi2ELi2ELi4ELi2ELb1EEENS1_24CollectiveEpilogueBwdGQAISA_fSD_Li256ELb0ELb1EEENS1_19SingleTileSchedulerILb0ELb0ELb0ELi128EEEEEEEEEvNT_6ParamsE$_ZZN4cute9transformINS_15ArithmeticTupleIJiiEEEZNS_14transform_leafIS2_RNS_8identityEEEDaRKT_OT0_EUlRKT_E_EEDaS8_SA_ENKUlDpSD_E_clIJiiEEEDaSF_,@function
        .size           $_ZN7cutlass13device_kernelIN5flash19enable_sm80_to_sm89INS1_16FlashAttnBwdSm80INS1_25CollectiveMainloopBwdSm80ILi2ELi2EN4cute5tupleIJNS5_1CILi64EEENS7_ILi128EEES8_EEENS_10bfloat16_tEfNS_4arch4Sm80ELb0ELb0ELb1ELb0ELb1ELb0ELb0ELb0ELi2ELi2ELi4ELi2ELb1EEENS1_24CollectiveEpilogueBwdGQAISA_fSD_Li256ELb0ELb1EEENS1_19SingleTileSchedulerILb0ELb0ELb0ELi128EEEEEEEEEvNT_6ParamsE$_ZZN4cute9transformINS_15ArithmeticTupleIJiiEEEZNS_14transform_leafIS2_RNS_8identityEEEDaRKT_OT0_EUlRKT_E_EEDaS8_SA_ENKUlDpSD_E_clIJiiEEEDaSF_,($_ZN7cutlass13device_kernelIN5flash19enable_sm80_to_sm89INS1_16FlashAttnBwdSm80INS1_25CollectiveMainloopBwdSm80ILi2ELi2EN4cute5tupleIJNS5_1CILi64EEENS7_ILi128EEES8_EEENS_10bfloat16_tEfNS_4arch4Sm80ELb0ELb0ELb1ELb0ELb1ELb0ELb0ELb0ELi2ELi2ELi4ELi2ELb1EEENS1_24CollectiveEpilogueBwdGQAISA_fSD_Li256ELb0ELb1EEENS1_19SingleTileSchedulerILb0ELb0ELb0ELi128EEEEEEEEEvNT_6ParamsE$_ZZN4cuteplIJNS_15ArithmeticTupleIJiEEEEJNS1_IJNS_1CILi0EEEiEEEEEEDaRKNS1_IJDpT_EEERKNS1_IJDpT0_EEEENKUlDpRKT_E_clIJNS1_IJiiEEEEEEDaSJ_ - $_ZN7cutlass13device_kernelIN5flash19enable_sm80_to_sm89INS1_16FlashAttnBwdSm80INS1_25CollectiveMainloopBwdSm80ILi2ELi2EN4cute5tupleIJNS5_1CILi64EEENS7_ILi128EEES8_EEENS_10bfloat16_tEfNS_4arch4Sm80ELb0ELb0ELb1ELb0ELb1ELb0ELb0ELb0ELi2ELi2ELi4ELi2ELb1EEENS1_24CollectiveEpilogueBwdGQAISA_fSD_Li256ELb0ELb1EEENS1_19SingleTileSchedulerILb0ELb0ELb0ELi128EEEEEEEEEvNT_6ParamsE$_ZZN4cute9transformINS_15ArithmeticTupleIJiiEEEZNS_14transform_leafIS2_RNS_8identityEEEDaRKT_OT0_EUlRKT_E_EEDaS8_SA_ENKUlDpSD_E_clIJiiEEEDaSF_)
$_ZN7cutlass13device_kernelIN5flash19enable_sm80_to_sm89INS1_16FlashAttnBwdSm80INS1_25CollectiveMainloopBwdSm80ILi2ELi2EN4cute5tupleIJNS5_1CILi64EEENS7_ILi128EEES8_EEENS_10bfloat16_tEfNS_4arch4Sm80ELb0ELb0ELb1ELb0ELb1ELb0ELb0ELb0ELi2ELi2ELi4ELi2ELb1EEENS1_24CollectiveEpilogueBwdGQAISA_fSD_Li256ELb0ELb1EEENS1_19SingleTileSchedulerILb0ELb0ELb0ELi128EEEEEEEEEvNT_6ParamsE$_ZZN4cute9transformINS_15ArithmeticTupleIJiiEEEZNS_14transform_leafIS2_RNS_8identityEEEDaRKT_OT0_EUlRKT_E_EEDaS8_SA_ENKUlDpSD_E_clIJiiEEEDaSF_:
[----:B------:R-:W-:Y:S02]  /*9220*/  IADD3 R7, R1, 0x1a0, RZ ;  /* 0x000001a001077810 */ /* 0x000fe40007ffe0ff */
[----:B------:R-:W-:Y:S02]  /*9230*/  MOV R10, 0x9260 ;  /* 0x00009260000a7802 */ /* 0x000fe40000000f00 */
[----:B------:R-:W-:Y:S02]  /*9240*/  IADD3 R7, R7, c[0x0][0x20], RZ ;  /* 0x0000080007077a10 */ /* 0x000fe40007ffe0ff */
[----:B------:R-:W-:Y:S05]  /*9250*/  CALL.REL.NOINC `($_ZN7cutlass13device_kernelIN5flash19enable_sm80_to_sm89INS1_16FlashAttnBwdSm80INS1_25CollectiveMainloopBwdSm80ILi2ELi2EN4cute5tupleIJNS5_1CILi64EEENS7_ILi128EEES8_EEENS_10bfloat16_tEfNS_4arch4Sm80ELb0ELb0ELb1ELb0ELb1ELb0ELb0ELb0ELi2ELi2ELi4ELi2ELb1EEENS1_24CollectiveEpilogueBwdGQAISA_fSD_Li256ELb0ELb1EEENS1_19SingleTileSchedulerILb0ELb0ELb0ELi128EEEEEEEEEvNT_6ParamsE$_ZN4cute3eso3ESOILb0ELb0EJiiEEC2ERKiS4_) ;  /* 0xffffd0e000007944 */ /* 0x000fea0003c3ffff */
[----:B-1----:R1:W5:Y:S01]  /*9260*/  LDL.64 R6, [R1+0x1a0] ;  /* 0x0001a00001067983 */ /* 0x0023620000100a00 */
[----:B------:R-:W-:-:S04]  /*9270*/  MOV R9, 0x0 ;  /* 0x0000000000097802 */ /* 0x000fc80000000f00 */
[----:B------:R-:W-:Y:S05]  /*9280*/  RET.REL.NODEC R8 `(_ZN7cutlass13device_kernelIN5flash19enable_sm80_to_sm89INS1_16FlashAttnBwdSm80INS1_25CollectiveMainloopBwdSm80ILi2ELi2EN4cute5tupleIJNS5_1CILi64EEENS7_ILi128EEES8_EEENS_10bfloat16_tEfNS_4arch4Sm80ELb0ELb0ELb1ELb0ELb1ELb0ELb0ELb0ELi2ELi2ELi4ELi2ELb1EEENS1_24CollectiveEpilogueBwdGQAISA_fSD_Li256ELb0ELb1EEENS1_19SingleTileSchedulerILb0ELb0ELb0ELi128EEEEEEEEEvNT_6ParamsE) ;  /* 0xffff6d7008007950 */ /* 0x000fea0003c3ffff */
        .type           $_ZN7cutlass13device_kernelIN5flash19enable_sm80_to_sm89INS1_16FlashAttnBwdSm80INS1_25CollectiveMainloopBwdSm80ILi2ELi2EN4cute5tupleIJNS5_1CILi64EEENS7_ILi128EEES8_EEENS_10bfloat16_tEfNS_4arch4Sm80ELb0ELb0ELb1ELb0ELb1ELb0ELb0ELb0ELi2ELi2ELi4ELi2ELb1EEENS1_24CollectiveEpilogueBwdGQAISA_fSD_Li256ELb0ELb1EEENS1_19SingleTileSchedulerILb0ELb0ELb0ELi128EEEEEEEEEvNT_6ParamsE$_ZZN4cuteplIJNS_15ArithmeticTupleIJiEEEEJNS1_IJNS_1CILi0EEEiEEEEEEDaRKNS1_IJDpT_EEERKNS1_IJDpT0_EEEENKUlDpRKT_E_clIJNS1_IJiiEEEEEEDaSJ_,@function
        .size           $_ZN7cutlass13device_kernelIN5flash19enable_sm80_to_sm89INS1_16FlashAttnBwdSm80INS1_25CollectiveMainloopBwdSm80ILi2ELi2EN4cute5tupleIJNS5_1CILi64EEENS7_ILi128EEES8_EEENS_10bfloat16_tEfNS_4arch4Sm80ELb0ELb0ELb1ELb0ELb1ELb0ELb0ELb0ELi2ELi2ELi4ELi2ELb1EEENS1_24CollectiveEpilogueBwdGQAISA_fSD_Li256ELb0ELb1EEENS1_19SingleTileSchedulerILb0ELb0ELb0ELi128EEEEEEEEEvNT_6ParamsE$_ZZN4cuteplIJNS_15ArithmeticTupleIJiEEEEJNS1_IJNS_1CILi0EEEiEEEEEEDaRKNS1_IJDpT_EEERKNS1_IJDpT0_EEEENKUlDpRKT_E_clIJNS1_IJiiEEEEEEDaSJ_,($_ZN7cutlass13device_kernelIN5flash19enable_sm80_to_sm89INS1_16FlashAttnBwdSm80INS1_25CollectiveMainloopBwdSm80ILi2ELi2EN4cute5tupleIJNS5_1CILi64EEENS7_ILi128EEES8_EEENS_10bfloat16_tEfNS_4arch4Sm80ELb0ELb0ELb1ELb0ELb1ELb0ELb0ELb0ELi2ELi2ELi4ELi2ELb1EEENS1_24CollectiveEpilogueBwdGQAISA_fSD_Li256ELb0ELb1EEENS1_19SingleTileSchedulerILb0ELb0ELb0ELi128EEEEEEEEEvNT_6ParamsE$_ZZN4cuteplIJNS_15ArithmeticTupleIJiiEEEEJNS_1CILi0EEEiiiEEEDaRKNS1_IJDpT_EEERKNS1_IJDpT0_EEEENKUlDpRKT_E_clIJS2_iiiEEEDaSI_ - $_ZN7cutlass13device_kernelIN5flash19enable_sm80_to_sm89INS1_16FlashAttnBwdSm80INS1_25CollectiveMainloopBwdSm80ILi2ELi2EN4cute5tupleIJNS5_1CILi64EEENS7_ILi128EEES8_EEENS_10bfloat16_tEfNS_4arch4Sm80ELb0ELb0ELb1ELb0ELb1ELb0ELb0ELb0ELi2ELi2ELi4ELi2ELb1EEENS1_24CollectiveEpilogueBwdGQAISA_fSD_Li256ELb0ELb1EEENS1_19SingleTileSchedulerILb0ELb0ELb0ELi128EEEEEEEEEvNT_6ParamsE$_ZZN4cuteplIJNS_15ArithmeticTupleIJiEEEEJNS1_IJNS_1CILi0EEEiEEEEEEDaRKNS1_IJDpT_EEERKNS1_IJDpT0_EEEENKUlDpRKT_E_clIJNS1_IJiiEEEEEEDaSJ_)
$_ZN7cutlass13device_kernelIN5flash19enable_sm80_to_sm89INS1_16FlashAttnBwdSm80INS1_25CollectiveMainloopBwdSm80ILi2ELi2EN4cute5tupleIJNS5_1CILi64EEENS7_ILi128EEES8_EEENS_10bfloat16_tEfNS_4arch4Sm80ELb0ELb0ELb1ELb0ELb1ELb0ELb0ELb0ELi2ELi2ELi4ELi2ELb1EEENS1_24CollectiveEpilogueBwdGQAISA_fSD_Li256ELb0ELb1EEENS1_19SingleTileSchedulerILb0ELb0ELb0ELi128EEEEEEEEEvNT_6ParamsE$_ZZN4cuteplIJNS_15ArithmeticTupleIJiEEEEJNS1_IJNS_1CILi0EEEiEEEEEEDaRKNS1_IJDpT_EEERKNS1_IJDpT0_EEEENKUlDpRKT_E_clIJNS1_IJiiEEEEEEDaSJ_:
[----:B------:R-:W-:Y:S02]  /*9290*/  IADD3 R7, R1, 0x19c, RZ ;  /* 0x0000019c01077810 */ /* 0x000fe40007ffe0ff */
[----:B------:R-:W-:Y:S02]  /*92a0*/  MOV R10, 0x92d0 ;  /* 0x000092d0000a7802 */ /* 0x000fe40000000f00 */
[----:B------:R-:W-:Y:S02]  /*92b0*/  IADD3 R7, R7, c[0x0][0x20], RZ ;  /* 0x0000080007077a10 */ /* 0x000fe40007ffe0ff */
[----:B------:R-:W-:Y:S05]  /*92c0*/  CALL.REL.NOINC `($_ZN7cutlass13device_kernelIN5flash19enable_sm80_to_sm89INS1_16FlashAttnBwdSm80INS1_25CollectiveMainloopBwdSm80ILi2ELi2EN4cute5tupleIJNS5_1CILi64EEENS7_ILi128EEES8_EEENS_10bfloat16_tEfNS_4arch4Sm80ELb0ELb0ELb1ELb0ELb1ELb0ELb0ELb0ELi2ELi2ELi4ELi2ELb1EEENS1_24CollectiveEpilogueBwdGQAISA_fSD_Li256ELb0ELb1EEENS1_19SingleTileSchedulerILb0ELb0ELb0ELi128EEEEEEEEEvNT_6ParamsE$_ZN4cute5tupleIJNS_15ArithmeticTupleIJiiEEEEEC2ERKS2_) ;  /* 0xffffdbe000007944 */ /* 0x000fea0003c3ffff */
[----:B------:R2:W5:Y:S04]  /*92d0*/  LDL R9, [R1+0x1a0] ;  /* 0x0001a00001097983 */ /* 0x0005680000100800 */
[----:B------:R2:W5:Y:S01]  /*92e0*/  LDL R8, [R1+0x19c] ;  /* 0x00019c0001087983 */ /* 0x0005620000100800 */
[----:B-1----:R-:W-:-:S04]  /*92f0*/  MOV R7, 0x0 ;  /* 0x0000000000077802 */ /* 0x002fc80000000f00 */
[----:B------:R-:W-:Y:S05]  /*9300*/  RET.REL.NODEC R6 `(_ZN7cutlass13device_kernelIN5flash19enable_sm80_to_sm89INS1_16FlashAttnBwdSm80INS1_25CollectiveMainloopBwdSm80ILi2ELi2EN4cute5tupleIJNS5_1CILi64EEENS7_ILi128EEES8_EEENS_10bfloat16_tEfNS_4arch4Sm80ELb0ELb0ELb1ELb0ELb1ELb0ELb0ELb0ELi2ELi2ELi4ELi2ELb1EEENS1_24CollectiveEpilogueBwdGQAISA_fSD_Li256ELb0ELb1EEENS1_19SingleTileSchedulerILb0ELb0ELb0ELi128EEEEEEEEEvNT_6ParamsE) ;  /* 0xffff6cf006007950 */ /* 0x000fea0003c3ffff */
        .type           $_ZN7cutlass13device_kernelIN5flash19enable_sm80_to_sm89INS1_16FlashAttnBwdSm80INS1_25CollectiveMainloopBwdSm80ILi2ELi2EN4cute5tupleIJNS5_1CILi64EEENS7_ILi128EEES8_EEENS_10bfloat16_tEfNS_4arch4Sm80ELb0ELb0ELb1ELb0ELb1ELb0ELb0ELb0ELi2ELi2ELi4ELi2ELb1EEENS1_24CollectiveEpilogueBwdGQAISA_fSD_Li256ELb0ELb1EEENS1_19SingleTileSchedulerILb0ELb0ELb0ELi128EEEEEEEEEvNT_6ParamsE$_ZZN4cuteplIJNS_15ArithmeticTupleIJiiEEEEJNS_1CILi0EEEiiiEEEDaRKNS1_IJDpT_EEERKNS1_IJDpT0_EEEENKUlDpRKT_E_clIJS2_iiiEEEDaSI_,@function
        .size           $_ZN7cutlass13device_kernelIN5flash19enable_sm80_to_sm89INS1_16FlashAttnBwdSm80INS1_25CollectiveMainloopBwdSm80ILi2ELi2EN4cute5tupleIJNS5_1CILi64EEENS7_ILi128EEES8_EEENS_10bfloat16_tEfNS_4arch4Sm80ELb0ELb0ELb1ELb0ELb1ELb0ELb0ELb0ELi2ELi2ELi4ELi2ELb1EEENS1_24CollectiveEpilogueBwdGQAISA_fSD_Li256ELb0ELb1EEENS1_19SingleTileSchedulerILb0ELb0ELb0ELi128EEEEEEEEEvNT_6ParamsE$_ZZN4cuteplIJNS_15ArithmeticTupleIJiiEEEEJNS_1CILi0EEEiiiEEEDaRKNS1_IJDpT_EEERKNS1_IJDpT0_EEEENKUlDpRKT_E_clIJS2_iiiEEEDaSI_,($_ZN7cutlass13device_kernelIN5flash19enable_sm80_to_sm89INS1_16FlashAttnBwdSm80INS1_25CollectiveMainloopBwdSm80ILi2ELi2EN4cute5tupleIJNS5_1CILi64EEENS7_ILi128EEES8_EEENS_10bfloat16_tEfNS_4arch4Sm80ELb0ELb0ELb1ELb0ELb1ELb0ELb0ELb0ELi2ELi2ELi4ELi2ELb1EEENS1_24CollectiveEpilogueBwdGQAISA_fSD_Li256ELb0ELb1EEENS1_19SingleTileSchedulerILb0ELb0ELb0ELi128EEEEEEEEEvNT_6ParamsE$_ZZN4cuteplIJNS_1CILi0EEES2_EJiEEEDaRKNS_15ArithmeticTupleIJDpT_EEERKNS3_IJDpT0_EEEENKUlDpRKT_E_clIJiS2_EEEDaSH_ - $_ZN7cutlass13device_kernelIN5flash19enable_sm80_to_sm89INS1_16FlashAttnBwdSm80INS1_25CollectiveMainloopBwdSm80ILi2ELi2EN4cute5tupleIJNS5_1CILi64EEENS7_ILi128EEES8_EEENS_10bfloat16_tEfNS_4arch4Sm80ELb0ELb0ELb1ELb0ELb1ELb0ELb0ELb0ELi2ELi2ELi4ELi2ELb1EEENS1_24CollectiveEpilogueBwdGQAISA_fSD_Li256ELb0ELb1EEENS1_19SingleTileSchedulerILb0ELb0ELb0ELi128EEEEEEEEEvNT_6ParamsE$_ZZN4cuteplIJNS_15ArithmeticTupleIJiiEEEEJNS_1CILi0EEEiiiEEEDaRKNS1_IJDpT_EEERKNS1_IJDpT0_EEEENKUlDpRKT_E_clIJS2_iiiEEEDaSI_)
$_ZN7cutlass13device_kernelIN5flash19enable_sm80_to_sm89INS1_16FlashAttnBwdSm80INS1_25CollectiveMainloopBwdSm80ILi2ELi2EN4cute5tupleIJNS5_1CILi64EEENS7_ILi128EEES8_EEENS_10bfloat16_tEfNS_4arch4Sm80ELb0ELb0ELb1ELb0ELb1ELb0ELb0ELb0ELi2ELi2ELi4ELi2ELb1EEENS1_24CollectiveEpilogueBwdGQAISA_fSD_Li256ELb0ELb1EEENS1_19SingleTileSchedulerILb0ELb0ELb0ELi128EEEEEEEEEvNT_6ParamsE$_ZZN4cuteplIJNS_15ArithmeticTupleIJiiEEEEJNS_1CILi0EEEiiiEEEDaRKNS1_IJDpT_EEERKNS1_IJDpT0_EEEENKUlDpRKT_E_clIJS2_iiiEEEDaSI_:
[----:B------:R-:W-:Y:S01]  /*9310*/  IADD3 R7, R1, 0x19c, RZ ;  /* 0x0000019c01077810 */ /* 0x000fe20007ffe0ff */
[----:B------:R-:W-:Y:S01]  /*9320*/  IMAD.MOV.U32 R60, RZ, RZ, R9 ;  /* 0x000000ffff3c7224 */ /* 0x000fe200078e0009 */
[----:B------:R-:W-:Y:S01]  /*9330*/  MOV R50, 0x9380 ;  /* 0x0000938000327802 */ /* 0x000fe20000000f00 */
[----:B------:R-:W-:Y:S01]  /*9340*/  IMAD.MOV.U32 R6, RZ, RZ, R28 ;  /* 0x000000ffff067224 */ /* 0x000fe200078e001c */
[----:B------:R-:W-:Y:S01]  /*9350*/  IADD3 R7, R7, c[0x0][0x20], RZ ;  /* 0x0000080007077a10 */ /* 0x000fe20007ffe0ff */
[----:B------:R-:W-:Y:S02]  /*9360*/  IMAD.MOV.U32 R9, RZ, RZ, R16 ;  /* 0x000000ffff097224 */ /* 0x000fe400078e0010 */
[----:B------:R-:W-:Y:S05]  /*9370*/  CALL.REL.NOINC `($_ZN7cutlass13device_kernelIN5flash19enable_sm80_to_sm89INS1_16FlashAttnBwdSm80INS1_25CollectiveMainloopBwdSm80ILi2ELi2EN4cute5tupleIJNS5_1CILi64EEENS7_ILi128EEES8_EEENS_10bfloat16_tEfNS_4arch4Sm80ELb0ELb0ELb1ELb0ELb1ELb0ELb0ELb0ELi2ELi2ELi4ELi2ELb1EEENS1_24CollectiveEpilogueBwdGQAISA_fSD_Li256ELb0ELb1EEENS1_19SingleTileSchedulerILb0ELb0ELb0ELi128EEEEEEEEEvNT_6ParamsE$_ZN4cute5tupleIJNS_15ArithmeticTupleIJiiEEEiiiEEC2ERKS2_RKiS7_S7_) ;  /* 0xffffdb7000007944 */ /* 0x000fea0003c3ffff */
[----:B------:R2:W5:Y:S04]  /*9380*/  LDL R16, [R1+0x19c] ;  /* 0x00019c0001107983 */ /* 0x0005680000100800 */
[----:B-1----:R2:W5:Y:S04]  /*9390*/  LDL.64 R8, [R1+0x1a8] ;  /* 0x0001a80001087983 */ /* 0x0025680000100a00 */
[----:B------:R2:W5:Y:S01]  /*93a0*/  LDL.64 R6, [R1+0x1a0] ;  /* 0x0001a00001067983 */ /* 0x0005620000100a00 */
[----:B------:R-:W-:-:S04]  /*93b0*/  MOV R11, 0x0 ;  /* 0x00000000000b7802 */ /* 0x000fc80000000f00 */
[----:B------:R-:W-:Y:S05]  /*93c0*/  RET.REL.NODEC R10 `(_ZN7cutlass13device_kernelIN5flash19enable_sm80_to_sm89INS1_16FlashAttnBwdSm80INS1_25CollectiveMainloopBwdSm80ILi2ELi2EN4cute5tupleIJNS5_1CILi64EEENS7_ILi128EEES8_EEENS_10bfloat16_tEfNS_4arch4Sm80ELb0ELb0ELb1ELb0ELb1ELb0ELb0ELb0ELi2ELi2ELi4ELi2ELb1EEENS1_24CollectiveEpilogueBwdGQAISA_fSD_Li256ELb0ELb1EEENS1_19SingleTileSchedulerILb0ELb0ELb0ELi128EEEEEEEEEvNT_6ParamsE) ;  /* 0xffff6c300a007950 */ /* 0x000fea0003c3ffff */
        .type           $_ZN7cutlass13device_kernelIN5flash19enable_sm80_to_sm89INS1_16FlashAttnBwdSm80INS1_25CollectiveMainloopBwdSm80ILi2ELi2EN4cute5tupleIJNS5_1CILi64EEENS7_ILi128EEES8_EEENS_10bfloat16_tEfNS_4arch4Sm80ELb0ELb0ELb1ELb0ELb1ELb0ELb0ELb0ELi2ELi2ELi4ELi2ELb1EEENS1_24CollectiveEpilogueBwdGQAISA_fSD_Li256ELb0ELb1EEENS1_19SingleTileSchedulerILb0ELb0ELb0ELi128EEEEEEEEEvNT_6ParamsE$_ZZN4cuteplIJNS_1CILi0EEES2_EJiEEEDaRKNS_15ArithmeticTupleIJDpT_EEERKNS3_IJDpT0_EEEENKUlDpRKT_E_clIJiS2_EEEDaSH_,@function
        .size           $_ZN7cutlass13device_kernelIN5flash19enable_sm80_to_sm89INS1_16FlashAttnBwdSm80INS1_25CollectiveMainloopBwdSm80ILi2ELi2EN4cute5tupleIJNS5_1CILi64EEENS7_ILi128EEES8_EEENS_10bfloat16_tEfNS_4arch4Sm80ELb0ELb0ELb1ELb0ELb1ELb0ELb0ELb0ELi2ELi2ELi4ELi2ELb1EEENS1_24CollectiveEpilogueBwdGQAISA_fSD_Li256ELb0ELb1EEENS1_19SingleTileSchedulerILb0ELb0ELb0ELi128EEEEEEEEEvNT_6ParamsE$_ZZN4cuteplIJNS_1CILi0EEES2_EJiEEEDaRKNS_15ArithmeticTupleIJDpT_EEERKNS3_IJDpT0_EEEENKUlDpRKT_E_clIJiS2_EEEDaSH_,($_ZN7cutlass13device_kernelIN5flash19enable_sm80_to_sm89INS1_16FlashAttnBwdSm80INS1_25CollectiveMainloopBwdSm80ILi2ELi2EN4cute5tupleIJNS5_1CILi64EEENS7_ILi128EEES8_EEENS_10bfloat16_tEfNS_4arch4Sm80ELb0ELb0ELb1ELb0ELb1ELb0ELb0ELb0ELi2ELi2ELi4ELi2ELb1EEENS1_24CollectiveEpilogueBwdGQAISA_fSD_Li256ELb0ELb1EEENS1_19SingleTileSchedulerILb0ELb0ELb0ELi128EEEEEEEEEvNT_6ParamsE$_ZZN4cuteplIJNS_1CILi0EEES2_EJiS2_EEEDaRKNS_15ArithmeticTupleIJDpT_EEERKNS3_IJDpT0_EEEENKUlDpRKT_E_clIJiS2_EEEDaSH_ - $_ZN7cutlass13device_kernelIN5flash19enable_sm80_to_sm89INS1_16FlashAttnBwdSm80INS1_25CollectiveMainloopBwdSm80ILi2ELi2EN4cute5tupleIJNS5_1CILi64EEENS7_ILi128EEES8_EEENS_10bfloat16_tEfNS_4arch4Sm80ELb0ELb0ELb1ELb0ELb1ELb0ELb0ELb0ELi2ELi2ELi4ELi2ELb1EEENS1_24CollectiveEpilogueBwdGQAISA_fSD_Li256ELb0ELb1EEENS1_19SingleTileSchedulerILb0ELb0ELb0ELi128EEEEEEEEEvNT_6ParamsE$_ZZN4cuteplIJNS_1CILi0EEES2_EJiEEEDaRKNS_15ArithmeticTupleIJDpT_EEERKNS3_IJDpT0_EEEENKUlDpRKT_E_clIJiS2_EEEDaSH_)
$_ZN7cutlass13device_kernelIN5flash19enable_sm80_to_sm89INS1_16FlashAttnBwdSm80INS1_25CollectiveMainloopBwdSm80ILi2ELi2EN4cute5tupleIJNS5_1CILi64EEENS7_ILi128EEES8_EEENS_10bfloat16_tEfNS_4arch4Sm80ELb0ELb0ELb1ELb0ELb1ELb0ELb0ELb0ELi2ELi2ELi4ELi2ELb1EEENS1_24CollectiveEpilogueBwdGQAISA_fSD_Li256ELb0ELb1EEENS1_19SingleTileSchedulerILb0ELb0ELb0ELi128EEEEEEEEEvNT_6ParamsE$_ZZN4cuteplIJNS_1CILi0EEES2_EJiEEEDaRKNS_15ArithmeticTupleIJDpT_EEERKNS3_IJDpT0_EEEENKUlDpRKT_E_clIJiS2_EEEDaSH_:
[----:B------:R-:W-:Y:S02]  /*93d0*/  IADD3 R6, R1, 0x188, RZ ;  /* 0x0000018801067810 */ /* 0x000fe40007ffe0ff */
[----:B------:R-:W-:Y:S02]  /*93e0*/  MOV R16, 0x9410 ;  /* 0x0000941000107802 */ /* 0x000fe40000000f00 */
[----:B------:R-:W-:Y:S02]  /*93f0*/  IADD3 R6, R6, c[0x0][0x20], RZ ;  /* 0x0000080006067a10 */ /* 0x000fe40007ffe0ff */
[----:B------:R-:W-:Y:S05]  /*9400*/  CALL.REL.NOINC `($_ZN7cutlass13device_kernelIN5flash19enable_sm80_to_sm89INS1_16FlashAttnBwdSm80INS1_25CollectiveMainloopBwdSm80ILi2ELi2EN4cute5tupleIJNS5_1CILi64EEENS7_ILi128EEES8_EEENS_10bfloat16_tEfNS_4arch4Sm80ELb0ELb0ELb1ELb0ELb1ELb0ELb0ELb0ELi2ELi2ELi4ELi2ELb1EEENS1_24CollectiveEpilogueBwdGQAISA_fSD_Li256ELb0ELb1EEENS1_19SingleTileSchedulerILb0ELb0ELb0ELi128EEEEEEEEEvNT_6ParamsE$_ZN4cute5tupleIJiNS_1CILi0EEEEEC2ERKiRKS2_) ;  /* 0xffffdcf000007944 */ /* 0x000fea0003c3ffff */
[----:B------:R1:W5:Y:S01]  /*9410*/  LDL R7, [R1+0x188] ;  /* 0x0001880001077983 */ /* 0x0003620000100800 */
[----:B------:R-:W-:-:S04]  /*9420*/  MOV R11, 0x0 ;  /* 0x00000000000b7802 */ /* 0x000fc80000000f00 */
[----:B------:R-:W-:Y:S05]  /*9430*/  RET.REL.NODEC R10 `(_ZN7cutlass13device_kernelIN5flash19enable_sm80_to_sm89INS1_16FlashAttnBwdSm80INS1_25CollectiveMainloopBwdSm80ILi2ELi2EN4cute5tupleIJNS5_1CILi64EEENS7_ILi128EEES8_EEENS_10bfloat16_tEfNS_4arch4Sm80ELb0ELb0ELb1ELb0ELb1ELb0ELb0ELb0ELi2ELi2ELi4ELi2ELb1EEENS1_24CollectiveEpilogueBwdGQAISA_fSD_Li256ELb0ELb1EEENS1_19SingleTileSchedulerILb0ELb0ELb0ELi128EEEEEEEEEvNT_6ParamsE) ;  /* 0xffff6bc00a007950 */ /* 0x000fea0003c3ffff */
        .type           $_ZN7cutlass13device_kernelIN5flash19enable_sm80_to_sm89INS1_16FlashAttnBwdSm80INS1_25CollectiveMainloopBwdSm80ILi2ELi2EN4cute5tupleIJNS5_1CILi64EEENS7_ILi128EEES8_EEENS_10bfloat16_tEfNS_4arch4Sm80ELb0ELb0ELb1ELb0ELb1ELb0ELb0ELb0ELi2ELi2ELi4ELi2ELb1EEENS1_24CollectiveEpilogueBwdGQAISA_fSD_Li256ELb0ELb1EEENS1_19SingleTileSchedulerILb0ELb0ELb0ELi128EEEEEEEEEvNT_6ParamsE$_ZZN4cuteplIJNS_1CILi0EEES2_EJiS2_EEEDaRKNS_15ArithmeticTupleIJDpT_EEERKNS3_IJDpT0_EEEENKUlDpRKT_E_clIJiS2_EEEDaSH_,@function
        .size           $_ZN7cutlass13device_kernelIN5flash19enable_sm80_to_sm89INS1_16FlashAttnBwdSm80INS1_25CollectiveMainloopBwdSm80ILi2ELi2EN4cute5tupleIJNS5_1CILi64EEENS7_ILi128EEES8_EEENS_10bfloat16_tEfNS_4arch4Sm80ELb0ELb0ELb1ELb0ELb1ELb0ELb0ELb0ELi2ELi2ELi4ELi2ELb1EEENS1_24CollectiveEpilogueBwdGQAISA_fSD_Li256ELb0ELb1EEENS1_19SingleTileSchedulerILb0ELb0ELb0ELi128EEEEEEEEEvNT_6ParamsE$_ZZN4cuteplIJNS_1CILi0EEES2_EJiS2_EEEDaRKNS_15ArithmeticTupleIJDpT_EEERKNS3_IJDpT0_EEEENKUlDpRKT_E_clIJiS2_EEEDaSH_,($_ZN7cutlass13device_kernelIN5flash19enable_sm80_to_sm89INS1_16FlashAttnBwdSm80INS1_25CollectiveMainloopBwdSm80ILi2ELi2EN4cute5tupleIJNS5_1CILi64EEENS7_ILi128EEES8_EEENS_10bfloat16_tEfNS_4arch4Sm80ELb0ELb0ELb1ELb0ELb1ELb0ELb0ELb0ELi2ELi2ELi4ELi2ELb1EEENS1_24CollectiveEpilogueBwdGQAISA_fSD_Li256ELb0ELb1EEENS1_19SingleTileSchedulerILb0ELb0ELb0ELi128EEEEEEEEEvNT_6ParamsE$_ZZN4cuteplIJNS_1CILi0EEES2_iEJS2_S2_S2_iEEEDaRKNS_15ArithmeticTupleIJDpT_EEERKNS3_IJDpT0_EEEENKUlDpRKT_E_clIJS2_S2_iiEEEDaSH_ - $_ZN7cutlass13device_kernelIN5flash19enable_sm80_to_sm89INS1_16FlashAttnBwdSm80INS1_25CollectiveMainloopBwdSm80ILi2ELi2EN4cute5tupleIJNS5_1CILi64EEENS7_ILi128EEES8_EEENS_10bfloat16_tEfNS_4arch4Sm80ELb0ELb0ELb1ELb0ELb1ELb0ELb0ELb0ELi2ELi2ELi4ELi2ELb1EEENS1_24CollectiveEpilogueBwdGQAISA_fSD_Li256ELb0ELb1EEENS1_19SingleTileSchedulerILb0ELb0ELb0ELi128EEEEEEEEEvNT_6ParamsE$_ZZN4cuteplIJNS_1CILi0EEES2_EJiS2_EEEDaRKNS_15ArithmeticTupleIJDpT_EEERKNS3_IJDpT0_EEEENKUlDpRKT_E_clIJiS2_EEEDaSH_)
$_ZN7cutlass13device_kernelIN5flash19enable_sm80_to_sm89INS1_16FlashAttnBwdSm80INS1_25CollectiveMainloopBwdSm80ILi2ELi2EN4cute5tupleIJNS5_1CILi64EEENS7_ILi128EEES8_EEENS_10bfloat16_tEfNS_4arch4Sm80ELb0ELb0ELb1ELb0ELb1ELb0ELb0ELb0ELi2ELi2ELi4ELi2ELb1EEENS1_24CollectiveEpilogueBwdGQAISA_fSD_Li256ELb0ELb1EEENS1_19SingleTileSchedulerILb0ELb0ELb0ELi128EEEEEEEEEvNT_6ParamsE$_ZZN4cuteplIJNS_1CILi0EEES2_EJiS2_EEEDaRKNS_15ArithmeticTupleIJDpT_EEERKNS3_IJDpT0_EEEENKUlDpRKT_E_clIJiS2_EEEDaSH_:
[----:B------:R-:W-:Y:S02]  /*9440*/  IADD3 R6, R1, 0x188, RZ ;  /* 0x0000018801067810 */ /* 0x000fe40007ffe0ff */
[----:B------:R-:W-:Y:S02]  /*9450*/  MOV R16, 0x9480 ;  /* 0x0000948000107802 */ /* 0x000fe40000000f00 */
[----:B------:R-:W-:Y:S02]  /*9460*/  IADD3 R6, R6, c[0x0][0x20], RZ ;  /* 0x0000080006067a10 */ /* 0x000fe40007ffe0ff */
[----:B------:R-:W-:Y:S05]  /*9470*/  CALL.REL.NOINC `($_ZN7cutlass13device_kernelIN5flash19enable_sm80_to_sm89INS1_16FlashAttnBwdSm80INS1_25CollectiveMainloopBwdSm80ILi2ELi2EN4cute5tupleIJNS5_1CILi64EEENS7_ILi128EEES8_EEENS_10bfloat16_tEfNS_4arch4Sm80ELb0ELb0ELb1ELb0ELb1ELb0ELb0ELb0ELi2ELi2ELi4ELi2ELb1EEENS1_24CollectiveEpilogueBwdGQAISA_fSD_Li256ELb0ELb1EEENS1_19SingleTileSchedulerILb0ELb0ELb0ELi128EEEEEEEEEvNT_6ParamsE$_ZN4cute5tupleIJiNS_1CILi0EEEEEC2ERKiRKS2_) ;  /* 0xffffdc8000007944 */ /* 0x000fea0003c3ffff */
[----:B------:R1:W5:Y:S01]  /*9480*/  LDL R200, [R1+0x188] ;  /* 0x0001880001c87983 */ /* 0x0003620000100800 */
[----:B------:R-:W-:-:S04]  /*9490*/  MOV R11, 0x0 ;  /* 0x00000000000b7802 */ /* 0x000fc80000000f00 */
[----:B------:R-:W-:Y:S05]  /*94a0*/  RET.REL.NODEC R10 `(_ZN7cutlass13device_kernelIN5flash19enable_sm80_to_sm89INS1_16FlashAttnBwdSm80INS1_25CollectiveMainloopBwdSm80ILi2ELi2EN4cute5tupleIJNS5_1CILi64EEENS7_ILi128EEES8_EEENS_10bfloat16_tEfNS_4arch4Sm80ELb0ELb0ELb1ELb0ELb1ELb0ELb0ELb0ELi2ELi2ELi4ELi2ELb1EEENS1_24CollectiveEpilogueBwdGQAISA_fSD_Li256ELb0ELb1EEENS1_19SingleTileSchedulerILb0ELb0ELb0ELi128EEEEEEEEEvNT_6ParamsE) ;  /* 0xffff6b500a007950 */ /* 0x000fea0003c3ffff */
        .type           $_ZN7cutlass13device_kernelIN5flash19enable_sm80_to_sm89INS1_16FlashAttnBwdSm80INS1_25CollectiveMainloopBwdSm80ILi2ELi2EN4cute5tupleIJNS5_1CILi64EEENS7_ILi128EEES8_EEENS_10bfloat16_tEfNS_4arch4Sm80ELb0ELb0ELb1ELb0ELb1ELb0ELb0ELb0ELi2ELi2ELi4ELi2ELb1EEENS1_24CollectiveEpilogueBwdGQAISA_fSD_Li256ELb0ELb1EEENS1_19SingleTileSchedulerILb0ELb0ELb0ELi128EEEEEEEEEvNT_6ParamsE$_ZZN4cuteplIJNS_1CILi0EEES2_iEJS2_S2_S2_iEEEDaRKNS_15ArithmeticTupleIJDpT_EEERKNS3_IJDpT0_EEEENKUlDpRKT_E_clIJS2_S2_iiEEEDaSH_,@function
        .size           $_ZN7cutlass13device_kernelIN5flash19enable_sm80_to_sm89INS1_16FlashAttnBwdSm80INS1_25CollectiveMainloopBwdSm80ILi2ELi2EN4cute5tupleIJNS5_1CILi64EEENS7_ILi128EEES8_EEENS_10bfloat16_tEfNS_4arch4Sm80ELb0ELb0ELb1ELb0ELb1ELb0ELb0ELb0ELi2ELi2ELi4ELi2ELb1EEENS1_24CollectiveEpilogueBwdGQAISA_fSD_Li256ELb0ELb1EEENS1_19SingleTileSchedulerILb0ELb0ELb0ELi128EEEEEEEEEvNT_6ParamsE$_ZZN4cuteplIJNS_1CILi0EEES2_iEJS2_S2_S2_iEEEDaRKNS_15ArithmeticTupleIJDpT_EEERKNS3_IJDpT0_EEEENKUlDpRKT_E_clIJS2_S2_iiEEEDaSH_,($_ZN7cutlass13device_kernelIN5flash19enable_sm80_to_sm89INS1_16FlashAttnBwdSm80INS1_25CollectiveMainloopBwdSm80ILi2ELi2EN4cute5tupleIJNS5_1CILi64EEENS7_ILi128EEES8_EEENS_10bfloat16_tEfNS_4arch4Sm80ELb0ELb0ELb1ELb0ELb1ELb0ELb0ELb0ELi2ELi2ELi4ELi2ELb1EEENS1_24CollectiveEpilogueBwdGQAISA_fSD_Li256ELb0ELb1EEENS1_19SingleTileSchedulerILb0ELb0ELb0ELi128EEEEEEEEEvNT_6ParamsE$_ZZN4cuteplIJNS_1CILi0EEEiEJS2_S2_iiEEEDaRKNS_15ArithmeticTupleIJDpT_EEERKNS3_IJDpT0_EEEENKUlDpRKT_E_clIJS2_iiiEEEDaSH_ - $_ZN7cutlass13device_kernelIN5flash19enable_sm80_to_sm89INS1_16FlashAttnBwdSm80INS1_25CollectiveMainloopBwdSm80ILi2ELi2EN4cute5tupleIJNS5_1CILi64EEENS7_ILi128EEES8_EEENS_10bfloat16_tEfNS_4arch4Sm80ELb0ELb0ELb1ELb0ELb1ELb0ELb0ELb0ELi2ELi2ELi4ELi2ELb1EEENS1_24CollectiveEpilogueBwdGQAISA_fSD_Li256ELb0ELb1EEENS1_19SingleTileSchedulerILb0ELb0ELb0ELi128EEEEEEEEEvNT_6ParamsE$_ZZN4cuteplIJNS_1CILi0EEES2_iEJS2_S2_S2_iEEEDaRKNS_15ArithmeticTupleIJDpT_EEERKNS3_IJDpT0_EEEENKUlDpRKT_E_clIJS2_S2_iiEEEDaSH_)
$_ZN7cutlass13device_kernelIN5flash19enable_sm80_to_sm89INS1_16FlashAttnBwdSm80INS1_25CollectiveMainloopBwdSm80ILi2ELi2EN4cute5tupleIJNS5_1CILi64EEENS7_ILi128EEES8_EEENS_10bfloat16_tEfNS_4arch4Sm80ELb0ELb0ELb1ELb0ELb1ELb0ELb0ELb0ELi2ELi2ELi4ELi2ELb1EEENS1_24CollectiveEpilogueBwdGQAISA_fSD_Li256ELb0ELb1EEENS1_19SingleTileSchedulerILb0ELb0ELb0ELi128EEEEEEEEEvNT_6ParamsE$_ZZN4cuteplIJNS_1CILi0EEES2_iEJS2_S2_S2_iEEEDaRKNS_15ArithmeticTupleIJDpT_EEERKNS3_IJDpT0_EEEENKUlDpRKT_E_clIJS2_S2_iiEEEDaSH_:
[----:B------:R-:W-:Y:S02]  /*94b0*/  IADD3 R10, R1, 0x19c, RZ ;  /* 0x0000019c010a7810 */ /* 0x000fe40007ffe0ff */
[----:B------:R-:W-:Y:S02]  /*94c0*/  MOV R18, 0x94f0 ;  /* 0x000094f000127802 */ /* 0x000fe40000000f00 */
[----:B------:R-:W-:Y:S02]  /*94d0*/  IADD3 R10, R10, c[0x0][0x20], RZ ;  /* 0x000008000a0a7a10 */ /* 0x000fe40007ffe0ff */
[----:B------:R-:W-:Y:S05]  /*94e0*/  CALL.REL.NOINC `($_ZN7cutlass13device_kernelIN5flash19enable_sm80_to_sm89INS1_16FlashAttnBwdSm80INS1_25CollectiveMainloopBwdSm80ILi2ELi2EN4cute5tupleIJNS5_1CILi64EEENS7_ILi128EEES8_EEENS_10bfloat16_tEfNS_4arch4Sm80ELb0ELb0ELb1ELb0ELb1ELb0ELb0ELb0ELi2ELi2ELi4ELi2ELb1EEENS1_24CollectiveEpilogueBwdGQAISA_fSD_Li256ELb0ELb1EEENS1_19SingleTileSchedulerILb0ELb0ELb0ELi128EEEEEEEEEvNT_6ParamsE$_ZN4cute5tupleIJNS_1CILi0EEES2_iiEEC2ERKS2_S5_RKiS7_) ;  /* 0xffffdad000007944 */ /* 0x000fea0003c3ffff */
[----:B------:R2:W5:Y:S04]  /*94f0*/  LDL R50, [R1+0x1a0] ;  /* 0x0001a00001327983 */ /* 0x0005680000100800 */
[----:B-1----:R2:W5:Y:S01]  /*9500*/  LDL R10, [R1+0x19c] ;  /* 0x00019c00010a7983 */ /* 0x0025620000100800 */
[----:B------:R-:W-:-:S04]  /*9510*/  MOV R7, 0x0 ;  /* 0x0000000000077802 */ /* 0x000fc80000000f00 */
[----:B------:R-:W-:Y:S05]  /*9520*/  RET.REL.NODEC R6 `(_ZN7cutlass13device_kernelIN5flash19enable_sm80_to_sm89INS1_16FlashAttnBwdSm80INS1_25CollectiveMainloopBwdSm80ILi2ELi2EN4cute5tupleIJNS5_1CILi64EEENS7_ILi128EEES8_EEENS_10bfloat16_tEfNS_4arch4Sm80ELb0ELb0ELb1ELb0ELb1ELb0ELb0ELb0ELi2ELi2ELi4ELi2ELb1EEENS1_24CollectiveEpilogueBwdGQAISA_fSD_Li256ELb0ELb1EEENS1_19SingleTileSchedulerILb0ELb0ELb0ELi128EEEEEEEEEvNT_6ParamsE) ;  /* 0xffff6ad006007950 */ /* 0x000fea0003c3ffff */
        .type           $_ZN7cutlass13device_kernelIN5flash19enable_sm80_to_sm89INS1_16FlashAttnBwdSm80INS1_25CollectiveMainloopBwdSm80ILi2ELi2EN4cute5tupleIJNS5_1CILi64EEENS7_ILi128EEES8_EEENS_10bfloat16_tEfNS_4arch4Sm80ELb0ELb0ELb1ELb0ELb1ELb0ELb0ELb0ELi2ELi2ELi4ELi2ELb1EEENS1_24CollectiveEpilogueBwdGQAISA_fSD_Li256ELb0ELb1EEENS1_19SingleTileSchedulerILb0ELb0ELb0ELi128EEEEEEEEEvNT_6ParamsE$_ZZN4cuteplIJNS_1CILi0EEEiEJS2_S2_iiEEEDaRKNS_15ArithmeticTupleIJDpT_EEERKNS3_IJDpT0_EEEENKUlDpRKT_E_clIJS2_iiiEEEDaSH_,@function
        .size           $_ZN7cutlass13device_kernelIN5flash19enable_sm80_to_sm89INS1_16FlashAttnBwdSm80INS1_25CollectiveMainloopBwdSm80ILi2ELi2EN4cute5tupleIJNS5_1CILi64EEENS7_ILi128EEES8_EEENS_10bfloat16_tEfNS_4arch4Sm80ELb0ELb0ELb1ELb0ELb1ELb0ELb0ELb0ELi2ELi2ELi4ELi2ELb1EEENS1_24CollectiveEpilogueBwdGQAISA_fSD_Li256ELb0ELb1EEENS1_19SingleTileSchedulerILb0ELb0ELb0ELi128EEEEEEEEEvNT_6ParamsE$_ZZN4cuteplIJNS_1CILi0EEEiEJS2_S2_iiEEEDaRKNS_15ArithmeticTupleIJDpT_EEERKNS3_IJDpT0_EEEENKUlDpRKT_E_clIJS2_iiiEEEDaSH_,($_ZN7cutlass13device_kernelIN5flash19enable_sm80_to_sm89INS1_16FlashAttnBwdSm80INS1_25CollectiveMainloopBwdSm80ILi2ELi2EN4cute5tupleIJNS5_1CILi64EEENS7_ILi128EEES8_EEENS_10bfloat16_tEfNS_4arch4Sm80ELb0ELb0ELb1ELb0ELb1ELb0ELb0ELb0ELi2ELi2ELi4ELi2ELb1EEENS1_24CollectiveEpilogueBwdGQAISA_fSD_Li256ELb0ELb1EEENS1_19SingleTileSchedulerILb0ELb0ELb0ELi128EEEEEEEEEvNT_6ParamsE$_ZZN4cuteplIJiEJNS_1CILi0EEEEEEDaRKNS_15ArithmeticTupleIJDpT_EEERKNS3_IJDpT0_EEEENKUlDpRKT_E_clIJiEEEDaSH_ - $_ZN7cutlass13device_kernelIN5flash19enable_sm80_to_sm89INS1_16FlashAttnBwdSm80INS1_25CollectiveMainloopBwdSm80ILi2ELi2EN4cute5tupleIJNS5_1CILi64EEENS7_ILi128EEES8_EEENS_10bfloat16_tEfNS_4arch4Sm80ELb0ELb0ELb1ELb0ELb1ELb0ELb0ELb0ELi2ELi2ELi4ELi2ELb1EEENS1_24CollectiveEpilogueBwdGQAISA_fSD_Li256ELb0ELb1EEENS1_19SingleTileSchedulerILb0ELb0ELb0ELi128EEEEEEEEEvNT_6ParamsE$_ZZN4cuteplIJNS_1CILi0EEEiEJS2_S2_iiEEEDaRKNS_15ArithmeticTupleIJDpT_EEERKNS3_IJDpT0_EEEENKUlDpRKT_E_clIJS2_iiiEEEDaSH_)
$_ZN7cutlass13device_kernelIN5flash19enable_sm80_to_sm89INS1_16FlashAttnBwdSm80INS1_25CollectiveMainloopBwdSm80ILi2ELi2EN4cute5tupleIJNS5_1CILi64EEENS7_ILi128EEES8_EEENS_10bfloat16_tEfNS_4arch4Sm80ELb0ELb0ELb1ELb0ELb1ELb0ELb0ELb0ELi2ELi2ELi4ELi2ELb1EEENS1_24CollectiveEpilogueBwdGQAISA_fSD_Li256ELb0ELb1EEENS1_19SingleTileSchedulerILb0ELb0ELb0ELi128EEEEEEEEEvNT_6ParamsE$_ZZN4cuteplIJNS_1CILi0EEEiEJS2_S2_iiEEEDaRKNS_15ArithmeticTupleIJDpT_EEERKNS3_IJDpT0_EEEENKUlDpRKT_E_clIJS2_iiiEEEDaSH_:
[----:B------:R-:W-:Y:S01]  /*9530*/  IADD3 R7, R1, 0x19c, RZ ;  /* 0x0000019c01077810 */ /* 0x000fe20007ffe0ff */
[----:B------:R-:W-:Y:S01]  /*9540*/  IMAD.MOV.U32 R50, RZ, RZ, R6 ;  /* 0x000000ffff327224 */ /* 0x000fe200078e0006 */
[----:B------:R-:W-:Y:S01]  /*9550*/  MOV R18, 0x9590 ;  /* 0x0000959000127802 */ /* 0x000fe20000000f00 */
[----:B------:R-:W-:Y:S01]  /*9560*/  IMAD.MOV.U32 R6, RZ, RZ, R28 ;  /* 0x000000ffff067224 */ /* 0x000fe200078e001c */
[----:B------:R-:W-:Y:S02]  /*9570*/  IADD3 R7, R7, c[0x0][0x20], RZ ;  /* 0x0000080007077a10 */ /* 0x000fe40007ffe0ff */
[----:B------:R-:W-:Y:S05]  /*9580*/  CALL.REL.NOINC `($_ZN7cutlass13device_kernelIN5flash19enable_sm80_to_sm89INS1_16FlashAttnBwdSm80INS1_25CollectiveMainloopBwdSm80ILi2ELi2EN4cute5tupleIJNS5_1CILi64EEENS7_ILi128EEES8_EEENS_10bfloat16_tEfNS_4arch4Sm80ELb0ELb0ELb1ELb0ELb1ELb0ELb0ELb0ELi2ELi2ELi4ELi2ELb1EEENS1_24CollectiveEpilogueBwdGQAISA_fSD_Li256ELb0ELb1EEENS1_19SingleTileSchedulerILb0ELb0ELb0ELi128EEEEEEEEEvNT_6ParamsE$_ZN4cute5tupleIJNS_1CILi0EEEiiiEEC2ERKS2_RKiS7_S7_) ;  /* 0xffffdad000007944 */ /* 0x000fea0003c3ffff */
[----:B------:R1:W5:Y:S04]  /*9590*/  LDL R18, [R1+0x19c] ;  /* 0x00019c0001127983 */ /* 0x0003680000100800 */
[----:B------:R1:W5:Y:S01]  /*95a0*/  LDL.64 R6, [R1+0x1a0] ;  /* 0x0001a00001067983 */ /* 0x0003620000100a00 */
[----:B------:R-:W-:-:S04]  /*95b0*/  MOV R17, 0x0 ;  /* 0x0000000000117802 */ /* 0x000fc80000000f00 */
[----:B------:R-:W-:Y:S05]  /*95c0*/  RET.REL.NODEC R16 `(_ZN7cutlass13device_kernelIN5flash19enable_sm80_to_sm89INS1_16FlashAttnBwdSm80INS1_25CollectiveMainloopBwdSm80ILi2ELi2EN4cute5tupleIJNS5_1CILi64EEENS7_ILi128EEES8_EEENS_10bfloat16_tEfNS_4arch4Sm80ELb0ELb0ELb1ELb0ELb1ELb0ELb0ELb0ELi2ELi2ELi4ELi2ELb1EEENS1_24CollectiveEpilogueBwdGQAISA_fSD_Li256ELb0ELb1EEENS1_19SingleTileSchedulerILb0ELb0ELb0ELi128EEEEEEEEEvNT_6ParamsE) ;  /* 0xffff6a3010007950 */ /* 0x000fea0003c3ffff */
        .type           $_ZN7cutlass13device_kernelIN5flash19enable_sm80_to_sm89INS1_16FlashAttnBwdSm80INS1_25CollectiveMainloopBwdSm80ILi2ELi2EN4cute5tupleIJNS5_1CILi64EEENS7_ILi128EEES8_EEENS_10bfloat16_tEfNS_4arch4Sm80ELb0ELb0ELb1ELb0ELb1ELb0ELb0ELb0ELi2ELi2ELi4ELi2ELb1EEENS1_24CollectiveEpilogueBwdGQAISA_fSD_Li256ELb0ELb1EEENS1_19SingleTileSchedulerILb0ELb0ELb0ELi128EEEEEEEEEvNT_6ParamsE$_ZZN4cuteplIJiEJNS_1CILi0EEEEEEDaRKNS_15ArithmeticTupleIJDpT_EEERKNS3_IJDpT0_EEEENKUlDpRKT_E_clIJiEEEDaSH_,@function
        .size           $_ZN7cutlass13device_kernelIN5flash19enable_sm80_to_sm89INS1_16FlashAttnBwdSm80INS1_25CollectiveMainloopBwdSm80ILi2ELi2EN4cute5tupleIJNS5_1CILi64EEENS7_ILi128EEES8_EEENS_10bfloat16_tEfNS_4arch4Sm80ELb0ELb0ELb1ELb0ELb1ELb0ELb0ELb0ELi2ELi2ELi4ELi2ELb1EEENS1_24CollectiveEpilogueBwdGQAISA_fSD_Li256ELb0ELb1EEENS1_19SingleTileSchedulerILb0ELb0ELb0ELi128EEEEEEEEEvNT_6ParamsE$_ZZN4cuteplIJiEJNS_1CILi0EEEEEEDaRKNS_15ArithmeticTupleIJDpT_EEERKNS3_IJDpT0_EEEENKUlDpRKT_E_clIJiEEEDaSH_,($_ZN7cutlass13device_kernelIN5flash19enable_sm80_to_sm89INS1_16FlashAttnBwdSm80INS1_25CollectiveMainloopBwdSm80ILi2ELi2EN4cute5tupleIJNS5_1CILi64EEENS7_ILi128EEES8_EEENS_10bfloat16_tEfNS_4arch4Sm80ELb0ELb0ELb1ELb0ELb1ELb0ELb0ELb0ELi2ELi2ELi4ELi2ELb1EEENS1_24CollectiveEpilogueBwdGQAISA_fSD_Li256ELb0ELb1EEENS1_19SingleTileSchedulerILb0ELb0ELb0ELi128EEEEEEEEEvNT_6ParamsE$_ZZN4cuteplIJiEJNS_1CILi0EEEiEEEDaRKNS_15ArithmeticTupleIJDpT_EEERKNS3_IJDpT0_EEEENKUlDpRKT_E_clIJiiEEEDaSH_ - $_ZN7cutlass13device_kernelIN5flash19enable_sm80_to_sm89INS1_16FlashAttnBwdSm80INS1_25CollectiveMainloopBwdSm80ILi2ELi2EN4cute5tupleIJNS5_1CILi64EEENS7_ILi128EEES8_EEENS_10bfloat16_tEfNS_4arch4Sm80ELb0ELb0ELb1ELb0ELb1ELb0ELb0ELb0ELi2ELi2ELi4ELi2ELb1EEENS1_24CollectiveEpilogueBwdGQAISA_fSD_Li256ELb0ELb1EEENS1_19SingleTileSchedulerILb0ELb0ELb0ELi128EEEEEEEEEvNT_6ParamsE$_ZZN4cuteplIJiEJNS_1CILi0EEEEEEDaRKNS_15ArithmeticTupleIJDpT_EEERKNS3_IJDpT0_EEEENKUlDpRKT_E_clIJiEEEDaSH_)
$_ZN7cutlass13device_kernelIN5flash19enable_sm80_to_sm89INS1_16FlashAttnBwdSm80INS1_25CollectiveMainloopBwdSm80ILi2ELi2EN4cute5tupleIJNS5_1CILi64EEENS7_ILi128EEES8_EEENS_10bfloat16_tEfNS_4arch4Sm80ELb0ELb0ELb1ELb0ELb1ELb0ELb0ELb0ELi2ELi2ELi4ELi2ELb1EEENS1_24CollectiveEpilogueBwdGQAISA_fSD_Li256ELb0ELb1EEENS1_19SingleTileSchedulerILb0ELb0ELb0ELi128EEEEEEEEEvNT_6ParamsE$_ZZN4cuteplIJiEJNS_1CILi0EEEEEEDaRKNS_15ArithmeticTupleIJDpT_EEERKNS3_IJDpT0_EEEENKUlDpRKT_E_clIJiEEEDaSH_:
[----:B------:R-:W-:Y:S02]  /*95d0*/  IADD3 R6, R1, 0x188, RZ ;  /* 0x0000018801067810 */ /* 0x000fe40007ffe0ff */
[----:B------:R-:W-:Y:S02]  /*95e0*/  MOV R16, 0x9610 ;  /* 0x0000961000107802 */ /* 0x000fe40000000f00 */
[----:B------:R-:W-:Y:S02]  /*95f0*/  IADD3 R6, R6, c[0x0][0x20], RZ ;  /* 0x0000080006067a10 */ /* 0x000fe40007ffe0ff */
[----:B------:R-:W-:Y:S05]  /*9600*/  CALL.REL.NOINC `($_ZN7cutlass13device_kernelIN5flash19enable_sm80_to_sm89INS1_16FlashAttnBwdSm80INS1_25CollectiveMainloopBwdSm80ILi2ELi2EN4cute5tupleIJNS5_1CILi64EEENS7_ILi128EEES8_EEENS_10bfloat16_tEfNS_4arch4Sm80ELb0ELb0ELb1ELb0ELb1ELb0ELb0ELb0ELi2ELi2ELi4ELi2ELb1EEENS1_24CollectiveEpilogueBwdGQAISA_fSD_Li256ELb0ELb1EEENS1_19SingleTileSchedulerILb0ELb0ELb0ELi128EEEEEEEEEvNT_6ParamsE$_ZN4cute5tupleIJiEEC2ERKi) ;  /* 0xffffdaa000007944 */ /* 0x000fea0003c3ffff */
[----:B------:R1:W5:Y:S01]  /*9610*/  LDL R6, [R1+0x188] ;  /* 0x0001880001067983 */ /* 0x0003620000100800 */
[----:B------:R-:W-:-:S04]  /*9620*/  MOV R21, 0x0 ;  /* 0x0000000000157802 */ /* 0x000fc80000000f00 */
[----:B------:R-:W-:Y:S05]  /*9630*/  RET.REL.NODEC R20 `(_ZN7cutlass13device_kernelIN5flash19enable_sm80_to_sm89INS1_16FlashAttnBwdSm80INS1_25CollectiveMainloopBwdSm80ILi2ELi2EN4cute5tupleIJNS5_1CILi64EEENS7_ILi128EEES8_EEENS_10bfloat16_tEfNS_4arch4Sm80ELb0ELb0ELb1ELb0ELb1ELb0ELb0ELb0ELi2ELi2ELi4ELi2ELb1EEENS1_24CollectiveEpilogueBwdGQAISA_fSD_Li256ELb0ELb1EEENS1_19SingleTileSchedulerILb0ELb0ELb0ELi128EEEEEEEEEvNT_6ParamsE) ;  /* 0xffff69c014007950 */ /* 0x000fea0003c3ffff */
        .type           $_ZN7cutlass13device_kernelIN5flash19enable_sm80_to_sm89INS1_16FlashAttnBwdSm80INS1_25CollectiveMainloopBwdSm80ILi2ELi2EN4cute5tupleIJNS5_1CILi64EEENS7_ILi128EEES8_EEENS_10bfloat16_tEfNS_4arch4Sm80ELb0ELb0ELb1ELb0ELb1ELb0ELb0ELb0ELi2ELi2ELi4ELi2ELb1EEENS1_24CollectiveEpilogueBwdGQAISA_fSD_Li256ELb0ELb1EEENS1_19SingleTileSchedulerILb0ELb0ELb0ELi128EEEEEEEEEvNT_6ParamsE$_ZZN4cuteplIJiEJNS_1CILi0EEEiEEEDaRKNS_15ArithmeticTupleIJDpT_EEERKNS3_IJDpT0_EEEENKUlDpRKT_E_clIJiiEEEDaSH_,@function
        .size           $_ZN7cutlass13device_kernelIN5flash19enable_sm80_to_sm89INS1_16FlashAttnBwdSm80INS1_25CollectiveMainloopBwdSm80ILi2ELi2EN4cute5tupleIJNS5_1CILi64EEENS7_ILi128EEES8_EEENS_10bfloat16_tEfNS_4arch4Sm80ELb0ELb0ELb1ELb0ELb1ELb0ELb0ELb0ELi2ELi2ELi4ELi2ELb1EEENS1_24CollectiveEpilogueBwdGQAISA_fSD_Li256ELb0ELb1EEENS1_19SingleTileSchedulerILb0ELb0ELb0ELi128EEEEEEEEEvNT_6ParamsE$_ZZN4cuteplIJiEJNS_1CILi0EEEiEEEDaRKNS_15ArithmeticTupleIJDpT_EEERKNS3_IJDpT0_EEEENKUlDpRKT_E_clIJiiEEEDaSH_,($_ZN7cutlass13device_kernelIN5flash19enable_sm80_to_sm89INS1_16FlashAttnBwdSm80INS1_25CollectiveMainloopBwdSm80ILi2ELi2EN4cute5tupleIJNS5_1CILi64EEENS7_ILi128EEES8_EEENS_10bfloat16_tEfNS_4arch4Sm80ELb0ELb0ELb1ELb0ELb1ELb0ELb0ELb0ELi2ELi2ELi4ELi2ELb1EEENS1_24CollectiveEpilogueBwdGQAISA_fSD_Li256ELb0ELb1EEENS1_19SingleTileSchedulerILb0ELb0ELb0ELi128EEEEEEEEEvNT_6ParamsE$_ZZN4cuteplIJiiEJNS_1CILi0EEES2_EEEDaRKNS_15ArithmeticTupleIJDpT_EEERKNS3_IJDpT0_EEEENKUlDpRKT_E_clIJiiEEEDaSH_ - $_ZN7cutlass13device_kernelIN5flash19enable_sm80_to_sm89INS1_16FlashAttnBwdSm80INS1_25CollectiveMainloopBwdSm80ILi2ELi2EN4cute5tupleIJNS5_1CILi64EEENS7_ILi128EEES8_EEENS_10bfloat16_tEfNS_4arch4Sm80ELb0ELb0ELb1ELb0ELb1ELb0ELb0ELb0ELi2ELi2ELi4ELi2ELb1EEENS1_24CollectiveEpilogueBwdGQAISA_fSD_Li256ELb0ELb1EEENS1_19SingleTileSchedulerILb0ELb0ELb0ELi128EEEEEEEEEvNT_6ParamsE$_ZZN4cuteplIJiEJNS_1CILi0EEEiEEEDaRKNS_15ArithmeticTupleIJDpT_EEERKNS3_IJDpT0_EEEENKUlDpRKT_E_clIJiiEEEDaSH_)
$_ZN7cutlass13device_kernelIN5flash19enable_sm80_to_sm89INS1_16FlashAttnBwdSm80INS1_25CollectiveMainloopBwdSm80ILi2ELi2EN4cute5tupleIJNS5_1CILi64EEENS7_ILi128EEES8_EEENS_10bfloat16_tEfNS_4arch4Sm80ELb0ELb0ELb1ELb0ELb1ELb0ELb0ELb0ELi2ELi2ELi4ELi2ELb1EEENS1_24CollectiveEpilogueBwdGQAISA_fSD_Li256ELb0ELb1EEENS1_19SingleTileSchedulerILb0ELb0ELb0ELi128EEEEEEEEEvNT_6ParamsE$_ZZN4cuteplIJiEJNS_1CILi0EEEiEEEDaRKNS_15ArithmeticTupleIJDpT_EEERKNS3_IJDpT0_EEEENKUlDpRKT_E_clIJiiEEEDaSH_:
[----:B------:R-:W-:Y:S02]  /*9640*/  IADD3 R7, R1, 0x19c, RZ ;  /* 0x0000019c01077810 */ /* 0x000fe40007ffe0ff */
[----:B------:R-:W-:Y:S02]  /*9650*/  MOV R8, 0x9680 ;  /* 0x0000968000087802 */ /* 0x000fe40000000f00 */
[----:B------:R-:W-:Y:S02]  /*9660*/  IADD3 R7, R7, c[0x0][0x20], RZ ;  /* 0x0000080007077a10 */ /* 0x000fe40007ffe0ff */
[----:B------:R-:W-:Y:S05]  /*9670*/  CALL.REL.NOINC `($_ZN7cutlass13device_kernelIN5flash19enable_sm80_to_sm89INS1_16FlashAttnBwdSm80INS1_25CollectiveMainloopBwdSm80ILi2ELi2EN4cute5tupleIJNS5_1CILi64EEENS7_ILi128EEES8_EEENS_10bfloat16_tEfNS_4arch4Sm80ELb0ELb0ELb1ELb0ELb1ELb0ELb0ELb0ELi2ELi2ELi4ELi2ELb1EEENS1_24CollectiveEpilogueBwdGQAISA_fSD_Li256ELb0ELb1EEENS1_19SingleTileSchedulerILb0ELb0ELb0ELi128EEEEEEEEEvNT_6ParamsE$_ZN4cute5tupleIJiiEEC2ERKiS3_) ;  /* 0xffffdad000007944 */ /* 0x000fea0003c3ffff */
[----:B-1----:R1:W5:Y:S04]  /*9680*/  LDL R16, [R1+0x1a0] ;  /* 0x0001a00001107983 */ /* 0x0023680000100800 */
[----:B------:R1:W5:Y:S01]  /*9690*/  LDL R6, [R1+0x19c] ;  /* 0x00019c0001067983 */ /* 0x0003620000100800 */
[----:B------:R-:W-:Y:S02]  /*96a0*/  MOV R8, R18 ;  /* 0x0000001200087202 */ /* 0x000fe40000000f00 */
[----:B------:R-:W-:-:S04]  /*96b0*/  MOV R9, 0x0 ;  /* 0x0000000000097802 */ /* 0x000fc80000000f00 */
[----:B------:R-:W-:Y:S05]  /*96c0*/  RET.REL.NODEC R8 `(_ZN7cutlass13device_kernelIN5flash19enable_sm80_to_sm89INS1_16FlashAttnBwdSm80INS1_25CollectiveMainloopBwdSm80ILi2ELi2EN4cute5tupleIJNS5_1CILi64EEENS7_ILi128EEES8_EEENS_10bfloat16_tEfNS_4arch4Sm80ELb0ELb0ELb1ELb0ELb1ELb0ELb0ELb0ELi2ELi2ELi4ELi2ELb1EEENS1_24CollectiveEpilogueBwdGQAISA_fSD_Li256ELb0ELb1EEENS1_19SingleTileSchedulerILb0ELb0ELb0ELi128EEEEEEEEEvNT_6ParamsE) ;  /* 0xffff693008007950 */ /* 0x000fea0003c3ffff */
        .type           $_ZN7cutlass13device_kernelIN5flash19enable_sm80_to_sm89INS1_16FlashAttnBwdSm80INS1_25CollectiveMainloopBwdSm80ILi2ELi2EN4cute5tupleIJNS5_1CILi64EEENS7_ILi128EEES8_EEENS_10bfloat16_tEfNS_4arch4Sm80ELb0ELb0ELb1ELb0ELb1ELb0ELb0ELb0ELi2ELi2ELi4ELi2ELb1EEENS1_24CollectiveEpilogueBwdGQAISA_fSD_Li256ELb0ELb1EEENS1_19SingleTileSchedulerILb0ELb0ELb0ELi128EEEEEEEEEvNT_6ParamsE$_ZZN4cuteplIJiiEJNS_1CILi0EEES2_EEEDaRKNS_15ArithmeticTupleIJDpT_EEERKNS3_IJDpT0_EEEENKUlDpRKT_E_clIJiiEEEDaSH_,@function
        .size           $_ZN7cutlass13device_kernelIN5flash19enable_sm80_to_sm89INS1_16FlashAttnBwdSm80INS1_25CollectiveMainloopBwdSm80ILi2ELi2EN4cute5tupleIJNS5_1CILi64EEENS7_ILi128EEES8_EEENS_10bfloat16_tEfNS_4arch4Sm80ELb0ELb0ELb1ELb0ELb1ELb0ELb0ELb0ELi2ELi2ELi4ELi2ELb1EEENS1_24CollectiveEpilogueBwdGQAISA_fSD_Li256ELb0ELb1EEENS1_19SingleTileSchedulerILb0ELb0ELb0ELi128EEEEEEEEEvNT_6ParamsE$_ZZN4cuteplIJiiEJNS_1CILi0EEES2_EEEDaRKNS_15ArithmeticTupleIJDpT_EEERKNS3_IJDpT0_EEEENKUlDpRKT_E_clIJiiEEEDaSH_,($_ZN7cutlass13device_kernelIN5flash19enable_sm80_to_sm89INS1_16FlashAttnBwdSm80INS1_25CollectiveMainloopBwdSm80ILi2ELi2EN4cute5tupleIJNS5_1CILi64EEENS7_ILi128EEES8_EEENS_10bfloat16_tEfNS_4arch4Sm80ELb0ELb0ELb1ELb0ELb1ELb0ELb0ELb0ELi2ELi2ELi4ELi2ELb1EEENS1_24CollectiveEpilogueBwdGQAISA_fSD_Li256ELb0ELb1EEENS1_19SingleTileSchedulerILb0ELb0ELb0ELi128EEEEEEEEEvNT_6ParamsE$_ZZN5flash25CollectiveMainloopBwdSm80ILi2ELi2EN4cute5tupleIJNS1_1CILi64EEENS3_ILi128EEES4_EEEN7cutlass10bfloat16_tEfNS7_4arch4Sm80ELb0ELb0ELb1ELb0ELb1ELb0ELb0ELb0ELi2ELi2ELi4ELi2ELb1EE3mmaINS_16FlashAttnBwdSm80ISB_NS_24CollectiveEpilogueBwdGQAIS6_fSA_Li256ELb0ELb1EEENS_19SingleTileSchedulerILb0ELb0ELb0ELi128EEEE13SharedStorageENS1_6TensorINS1_11ArrayEngineIfLm32EEENS1_6LayoutINS2_IJNS2_IJNS3_ILi2EEESO_EEESO_NS3_ILi4EEEEEENS2_IJNS2_IJNS3_ILi1EEESO_EEESQ_NS3_ILi8EEEEEEEEEEEEbRKNSB_6ParamsERT0_S12_iNS2_IJiiiEEERT_ENKUliiE0_clEii - $_ZN7cutlass13device_kernelIN5flash19enable_sm80_to_sm89INS1_16FlashAttnBwdSm80INS1_25CollectiveMainloopBwdSm80ILi2ELi2EN4cute5tupleIJNS5_1CILi64EEENS7_ILi128EEES8_EEENS_10bfloat16_tEfNS_4arch4Sm80ELb0ELb0ELb1ELb0ELb1ELb0ELb0ELb0ELi2ELi2ELi4ELi2ELb1EEENS1_24CollectiveEpilogueBwdGQAISA_fSD_Li256ELb0ELb1EEENS1_19SingleTileSchedulerILb0ELb0ELb0ELi128EEEEEEEEEvNT_6ParamsE$_ZZN4cuteplIJiiEJNS_1CILi0EEES2_EEEDaRKNS_15ArithmeticTupleIJDpT_EEERKNS3_IJDpT0_EEEENKUlDpRKT_E_clIJiiEEEDaSH_)
$_ZN7cutlass13device_kernelIN5flash19enable_sm80_to_sm89INS1_16FlashAttnBwdSm80INS1_25CollectiveMainloopBwdSm80ILi2ELi2EN4cute5tupleIJNS5_1CILi64EEENS7_ILi128EEES8_EEENS_10bfloat16_tEfNS_4arch4Sm80ELb0ELb0ELb1ELb0ELb1ELb0ELb0ELb0ELi2ELi2ELi4ELi2ELb1EEENS1_24CollectiveEpilogueBwdGQAISA_fSD_Li256ELb0ELb1EEENS1_19SingleTileSchedulerILb0ELb0ELb0ELi128EEEEEEEEEvNT_6ParamsE$_ZZN4cuteplIJiiEJNS_1CILi0EEES2_EEEDaRKNS_15ArithmeticTupleIJDpT_EEERKNS3_IJDpT0_EEEENKUlDpRKT_E_clIJiiEEEDaSH_:
[----:B------:R-:W-:Y:S01]  /*96d0*/  IADD3 R7, R1, 0x188, RZ ;  /* 0x0000018801077810 */ /* 0x000fe20007ffe0ff */
[----:B------:R-:W-:Y:S01]  /*96e0*/  IMAD.MOV.U32 R6, RZ, RZ, R4 ;  /* 0x000000ffff067224 */ /* 0x000fe200078e0004 */
[----:B------:R-:W-:Y:S02]  /*96f0*/  MOV R8, 0x9720 ;  /* 0x0000972000087802 */ /* 0x000fe40000000f00 */
[----:B------:R-:W-:Y:S02]  /*9700*/  IADD3 R7, R7, c[0x0][0x20], RZ ;  /* 0x0000080007077a10 */ /* 0x000fe40007ffe0ff */
[----:B------:R-:W-:Y:S05]  /*9710*/  CALL.REL.NOINC `($_ZN7cutlass13device_kernelIN5flash19enable_sm80_to_sm89INS1_16FlashAttnBwdSm80INS1_25CollectiveMainloopBwdSm80ILi2ELi2EN4cute5tupleIJNS5_1CILi64EEENS7_ILi128EEES8_EEENS_10bfloat16_tEfNS_4arch4Sm80ELb0ELb0ELb1ELb0ELb1ELb0ELb0ELb0ELi2ELi2ELi4ELi2ELb1EEENS1_24CollectiveEpilogueBwdGQAISA_fSD_Li256ELb0ELb1EEENS1_19SingleTileSchedulerILb0ELb0ELb0ELi128EEEEEEEEEvNT_6ParamsE$_ZN4cute5tupleIJiiEEC2ERKiS3_) ;  /* 0xffffda3000007944 */ /* 0x000fea0003c3ffff */
[----:B------:R2:W5:Y:S01]  /*9720*/  LDL R21, [R1+0x188] ;  /* 0x0001880001157983 */ /* 0x0005620000100800 */
[----:B-1----:R-:W-:Y:S02]  /*9730*/  MOV R6, R18 ;  /* 0x0000001200067202 */ /* 0x002fe40000000f00 */
[----:B------:R-:W-:-:S04]  /*9740*/  MOV R7, 0x0 ;  /* 0x0000000000077802 */ /* 0x000fc80000000f00 */
[----:B------:R-:W-:Y:S05]  /*9750*/  RET.REL.NODEC R6 `(_ZN7cutlass13device_kernelIN5flash19enable_sm80_to_sm89INS1_16FlashAttnBwdSm80INS1_25CollectiveMainloopBwdSm80ILi2ELi2EN4cute5tupleIJNS5_1CILi64EEENS7_ILi128EEES8_EEENS_10bfloat16_tEfNS_4arch4Sm80ELb0ELb0ELb1ELb0ELb1ELb0ELb0ELb0ELi2ELi2ELi4ELi2ELb1EEENS1_24CollectiveEpilogueBwdGQAISA_fSD_Li256ELb0ELb1EEENS1_19SingleTileSchedulerILb0ELb0ELb0ELi128EEEEEEEEEvNT_6ParamsE) ;  /* 0xffff68a006007950 */ /* 0x000fea0003c3ffff */
        .type           $_ZN7cutlass13device_kernelIN5flash19enable_sm80_to_sm89INS1_16FlashAttnBwdSm80INS1_25CollectiveMainloopBwdSm80ILi2ELi2EN4cute5tupleIJNS5_1CILi64EEENS7_ILi128EEES8_EEENS_10bfloat16_tEfNS_4arch4Sm80ELb0ELb0ELb1ELb0ELb1ELb0ELb0ELb0ELi2ELi2ELi4ELi2ELb1EEENS1_24CollectiveEpilogueBwdGQAISA_fSD_Li256ELb0ELb1EEENS1_19SingleTileSchedulerILb0ELb0ELb0ELi128EEEEEEEEEvNT_6ParamsE$_ZZN5flash25CollectiveMainloopBwdSm80ILi2ELi2EN4cute5tupleIJNS1_1CILi64EEENS3_ILi128EEES4_EEEN7cutlass10bfloat16_tEfNS7_4arch4Sm80ELb0ELb0ELb1ELb0ELb1ELb0ELb0ELb0ELi2ELi2ELi4ELi2ELb1EE3mmaINS_16FlashAttnBwdSm80ISB_NS_24CollectiveEpilogueBwdGQAIS6_fSA_Li256ELb0ELb1EEENS_19SingleTileSchedulerILb0ELb0ELb0ELi128EEEE13SharedStorageENS1_6TensorINS1_11ArrayEngineIfLm32EEENS1_6LayoutINS2_IJNS2_IJNS3_ILi2EEESO_EEESO_NS3_ILi4EEEEEENS2_IJNS2_IJNS3_ILi1EEESO_EEESQ_NS3_ILi8EEEEEEEEEEEEbRKNSB_6ParamsERT0_S12_iNS2_IJiiiEEERT_ENKUliiE0_clEii,@function
        .size           $_ZN7cutlass13device_kernelIN5flash19enable_sm80_to_sm89INS1_16FlashAttnBwdSm80INS1_25CollectiveMainloopBwdSm80ILi2ELi2EN4cute5tupleIJNS5_1CILi64EEENS7_ILi128EEES8_EEENS_10bfloat16_tEfNS_4arch4Sm80ELb0ELb0ELb1ELb0ELb1ELb0ELb0ELb0ELi2ELi2ELi4ELi2ELb1EEENS1_24CollectiveEpilogueBwdGQAISA_fSD_Li256ELb0ELb1EEENS1_19SingleTileSchedulerILb0ELb0ELb0ELi128EEEEEEEEEvNT_6ParamsE$_ZZN5flash25CollectiveMainloopBwdSm80ILi2ELi2EN4cute5tupleIJNS1_1CILi64EEENS3_ILi128EEES4_EEEN7cutlass10bfloat16_tEfNS7_4arch4Sm80ELb0ELb0ELb1ELb0ELb1ELb0ELb0ELb0ELi2ELi2ELi4ELi2ELb1EE3mmaINS_16FlashAttnBwdSm80ISB_NS_24CollectiveEpilogueBwdGQAIS6_fSA_Li256ELb0ELb1EEENS_19SingleTileSchedulerILb0ELb0ELb0ELi128EEEE13SharedStorageENS1_6TensorINS1_11ArrayEngineIfLm32EEENS1_6LayoutINS2_IJNS2_IJNS3_ILi2EEESO_EEESO_NS3_ILi4EEEEEENS2_IJNS2_IJNS3_ILi1EEESO_EEESQ_NS3_ILi8EEEEEEEEEEEEbRKNSB_6ParamsERT0_S12_iNS2_IJiiiEEERT_ENKUliiE0_clEii,($_ZN7cutlass13device_kernelIN5flash19enable_sm80_to_sm89INS1_16FlashAttnBwdSm80INS1_25CollectiveMainloopBwdSm80ILi2ELi2EN4cute5tupleIJNS5_1CILi64EEENS7_ILi128EEES8_EEENS_10bfloat16_tEfNS_4arch4Sm80ELb0ELb0ELb1ELb0ELb1ELb0ELb0ELb0ELi2ELi2ELi4ELi2ELb1EEENS1_24CollectiveEpilogueBwdGQAISA_fSD_Li256ELb0ELb1EEENS1_19SingleTileSchedulerILb0ELb0ELb0ELi128EEEEEEEEEvNT_6ParamsE$_ZZN5flash25CollectiveMainloopBwdSm80ILi2ELi2EN4cute5tupleIJNS1_1CILi64EEENS3_ILi128EEES4_EEEN7cutlass10bfloat16_tEfNS7_4arch4Sm80ELb0ELb0ELb1ELb0ELb1ELb0ELb0ELb0ELi2ELi2ELi4ELi2ELb1EE3mmaINS_16FlashAttnBwdSm80ISB_NS_24CollectiveEpilogueBwdGQAIS6_fSA_Li256ELb0ELb1EEENS_19SingleTileSchedulerILb0ELb0ELb0ELi128EEEE13SharedStorageENS1_6TensorINS1_11ArrayEngineIfLm32EEENS1_6LayoutINS2_IJNS2_IJNS3_ILi2EEESO_EEESO_NS3_ILi4EEEEEENS2_IJNS2_IJNS3_ILi1EEESO_EEESQ_NS3_ILi8EEEEEEEEEEEEbRKNSB_6ParamsERT0_S12_iNS2_IJiiiEEERT_ENKUliiE_clEii - $_ZN7cutlass13device_kernelIN5flash19enable_sm80_to_sm89INS1_16FlashAttnBwdSm80INS1_25CollectiveMainloopBwdSm80ILi2ELi2EN4cute5tupleIJNS5_1CILi64EEENS7_ILi128EEES8_EEENS_10bfloat16_tEfNS_4arch4Sm80ELb0ELb0ELb1ELb0ELb1ELb0ELb0ELb0ELi2ELi2ELi4ELi2ELb1EEENS1_24CollectiveEpilogueBwdGQAISA_fSD_Li256ELb0ELb1EEENS1_19SingleTileSchedulerILb0ELb0ELb0ELi128EEEEEEEEEvNT_6ParamsE$_ZZN5flash25CollectiveMainloopBwdSm80ILi2ELi2EN4cute5tupleIJNS1_1CILi64EEENS3_ILi128EEES4_EEEN7cutlass10bfloat16_tEfNS7_4arch4Sm80ELb0ELb0ELb1ELb0ELb1ELb0ELb0ELb0ELi2ELi2ELi4ELi2ELb1EE3mmaINS_16FlashAttnBwdSm80ISB_NS_24CollectiveEpilogueBwdGQAIS6_fSA_Li256ELb0ELb1EEENS_19SingleTileSchedulerILb0ELb0ELb0ELi128EEEE13SharedStorageENS1_6TensorINS1_11ArrayEngineIfLm32EEENS1_6LayoutINS2_IJNS2_IJNS3_ILi2EEESO_EEESO_NS3_ILi4EEEEEENS2_IJNS2_IJNS3_ILi1EEESO_EEESQ_NS3_ILi8EEEEEEEEEEEEbRKNSB_6ParamsERT0_S12_iNS2_IJiiiEEERT_ENKUliiE0_clEii)
$_ZN7cutlass13device_kernelIN5flash19enable_sm80_to_sm89INS1_16FlashAttnBwdSm80INS1_25CollectiveMainloopBwdSm80ILi2ELi2EN4cute5tupleIJNS5_1CILi64EEENS7_ILi128EEES8_EEENS_10bfloat16_tEfNS_4arch4Sm80ELb0ELb0ELb1ELb0ELb1ELb0ELb0ELb0ELi2ELi2ELi4ELi2ELb1EEENS1_24CollectiveEpilogueBwdGQAISA_fSD_Li256ELb0ELb1EEENS1_19SingleTileSchedulerILb0ELb0ELb0ELi128EEEEEEEEEvNT_6ParamsE$_ZZN5flash25CollectiveMainloopBwdSm80ILi2ELi2EN4cute5tupleIJNS1_1CILi64EEENS3_ILi128EEES4_EEEN7cutlass10bfloat16_tEfNS7_4arch4Sm80ELb0ELb0ELb1ELb0ELb1ELb0ELb0ELb0ELi2ELi2ELi4ELi2ELb1EE3mmaINS_16FlashAttnBwdSm80ISB_NS_24CollectiveEpilogueBwdGQAIS6_fSA_Li256ELb0ELb1EEENS_19SingleTileSchedulerILb0ELb0ELb0ELi128EEEE13SharedStorageENS1_6TensorINS1_11ArrayEngineIfLm32EEENS1_6LayoutINS2_IJNS2_IJNS3_ILi2EEESO_EEESO_NS3_ILi4EEEEEENS2_IJNS2_IJNS3_ILi1EEESO_EEESQ_NS3_ILi8EEEEEEEEEEEEbRKNSB_6ParamsERT0_S12_iNS2_IJiiiEEERT_ENKUliiE0_clEii:
        /* <DEDUP_REMOVED lines=10> */
[----:B-1---5:R-:W-:Y:S05]  /*9800*/  CALL.REL.NOINC `($_ZN7cutlass13device_kernelIN5flash19enable_sm80_to_sm89INS1_16FlashAttnBwdSm80INS1_25CollectiveMainloopBwdSm80ILi2ELi2EN4cute5tupleIJNS5_1CILi64EEENS7_ILi128EEES8_EEENS_10bfloat16_tEfNS_4arch4Sm80ELb0ELb0ELb1ELb0ELb1ELb0ELb0ELb0ELi2ELi2ELi4ELi2ELb1EEENS1_24CollectiveEpilogueBwdGQAISA_fSD_Li256ELb0ELb1EEENS1_19SingleTileSchedulerILb0ELb0ELb0ELi128EEEEEEEEEvNT_6ParamsE$_ZN4cute3eso3ESOILb1ELb0EJNS_10UnderscoreES2_S2_iEEC2ERKS2_S5_S5_RKi) ;  /* 0xffffcdb000007944 */ /* 0x022fea0003c3ffff */
[----:B-1----:R-:W2:Y:S01]  /*9810*/  LDL R7, [R1+0x168] ;  /* 0x0001680001077983 */ /* 0x002ea20000100800 */
[----:B------:R-:W-:Y:S02]  /*9820*/  MOV R8, 0x9850 ;  /* 0x0000985000087802 */ /* 0x000fe40000000f00 */
[----:B--2---:R-:W-:Y:S02]  /*9830*/  SHF.L.U32 R7, R7, 0xc, RZ ;  /* 0x0000000c07077819 */ /* 0x004fe400000006ff */
[----:B------:R-:W-:Y:S05]  /*9840*/  CALL.REL.NOINC `($_ZN7cutlass13device_kernelIN5flash19enable_sm80_to_sm89INS1_16FlashAttnBwdSm80INS1_25CollectiveMainloopBwdSm80ILi2ELi2EN4cute5tupleIJNS5_1CILi64EEENS7_ILi128EEES8_EEENS_10bfloat16_tEfNS_4arch4Sm80ELb0ELb0ELb1ELb0ELb1ELb0ELb0ELb0ELi2ELi2ELi4ELi2ELb1EEENS1_24CollectiveEpilogueBwdGQAISA_fSD_Li256ELb0ELb1EEENS1_19SingleTileSchedulerILb0ELb0ELb0ELi128EEEEEEEEEvNT_6ParamsE$_ZN4cute3eso3ESOILb1ELb0EJNS_6LayoutINS_5tupleIJNS3_IJNS_1CILi8EEENS4_ILi1EEEEEENS4_ILi2EEES6_EEENS3_IJNS3_IJS6_NS4_ILi0EEEEEENS4_ILi2048EEESA_EEEEEiEEC2ERKSE_RKi) ;  /* 0xffffd56000007944 */ /* 0x000fea0003c3ffff */
[----:B------:R-:W2:Y:S04]  /*9850*/  LD.E.64 R10, [R10.64] ;  /* 0x000000040a0a7980 */ /* 0x000ea8000c101b00 */
[----:B------:R-:W2:Y:S01]  /*9860*/  LDL R8, [R1+0x168] ;  /* 0x0001680001087983 */ /* 0x000ea20000100800 */
[----:B------:R-:W-:Y:S01]  /*9870*/  MOV R16, 0x98a0 ;  /* 0x000098a000107802 */ /* 0x000fe20000000f00 */
[----:B--2---:R-:W-:-:S04]  /*9880*/  IMAD.WIDE R8, R8, 0x2, R10 ;  /* 0x0000000208087825 */ /* 0x004fc800078e020a */
[----:B-1----:R-:W-:Y:S05]  /*9890*/  CALL.REL.NOINC `($_ZN7cutlass13device_kernelIN5flash19enable_sm80_to_sm89INS1_16FlashAttnBwdSm80INS1_25CollectiveMainloopBwdSm80ILi2ELi2EN4cute5tupleIJNS5_1CILi64EEENS7_ILi128EEES8_EEENS_10bfloat16_tEfNS_4arch4Sm80ELb0ELb0ELb1ELb0ELb1ELb0ELb0ELb0ELi2ELi2ELi4ELi2ELb1EEENS1_24CollectiveEpilogueBwdGQAISA_fSD_Li256ELb0ELb1EEENS1_19SingleTileSchedulerILb0ELb0ELb0ELi128EEEEEEEEEvNT_6ParamsE$_ZN4cute8smem_ptrIPN7cutlass10bfloat16_tEECI1NS_12iter_adaptorIS3_S4_EEES3_) ;  /* 0xffffd9d000007944 */ /* 0x002fea0003c3ffff */
[----:B------:R1:W5:Y:S01]  /*98a0*/  LDL.64 R6, [R1+0x168] ;  /* 0x0001680001067983 */ /* 0x0003620000100a00 */
[----:B------:R-:W-:-:S03]  /*98b0*/  MOV R10, 0x98d0 ;  /* 0x000098d0000a7802 */ /* 0x000fc60000000f00 */
[----:B-1---5:R-:W-:Y:S05]  /*98c0*/  CALL.REL.NOINC `($_ZN7cutlass13device_kernelIN5flash19enable_sm80_to_sm89INS1_16FlashAttnBwdSm80INS1_25CollectiveMainloopBwdSm80ILi2ELi2EN4cute5tupleIJNS5_1CILi64EEENS7_ILi128EEES8_EEENS_10bfloat16_tEfNS_4arch4Sm80ELb0ELb0ELb1ELb0ELb1ELb0ELb0ELb0ELi2ELi2ELi4ELi2ELb1EEENS1_24CollectiveEpilogueBwdGQAISA_fSD_Li256ELb0ELb1EEENS1_19SingleTileSchedulerILb0ELb0ELb0ELi128EEEEEEEEEvNT_6ParamsE$_ZN4cute3eso3ESOILb1ELb0EJNS_6LayoutINS_5tupleIJNS3_IJNS_1CILi8EEENS4_ILi1EEEEEENS4_ILi2EEES6_EEENS3_IJNS3_IJS6_NS4_ILi0EEEEEENS4_ILi2048EEESA_EEEEENS_10ViewEngineINS_8smem_ptrIPN7cutlass10bfloat16_tEEEEEEEC2ERKSE_RKSL_) ;  /* 0xffffd4a000007944 */ /* 0x022fea0003c3ffff */
[----:B------:R2:W5:Y:S04]  /*98d0*/  LDL.64 R22, [R1+0x168] ;  /* 0x0001680001167983 */ /* 0x0005680000100a00 */
[----:B------:R2:W5:Y:S01]  /*98e0*/  LDL.64 R112, [R14+0x8] ;  /* 0x000008000e707983 */ /* 0x0005620000100a00 */
[----:B-1----:R-:W-:-:S02]  /*98f0*/  MOV R7, R17 ;  /* 0x0000001100077202 */ /* 0x002fc40000000f00 */
[----:B------:R-:W-:Y:S02]  /*9900*/  MOV R8, 0x9920 ;  /* 0x0000992000087802 */ /* 0x000fe40000000f00 */
[----:B--2--5:R-:W-:Y:S05]  /*9910*/  CALL.REL.NOINC `($_ZN7cutlass13device_kernelIN5flash19enable_sm80_to_sm89INS1_16FlashAttnBwdSm80INS1_25CollectiveMainloopBwdSm80ILi2ELi2EN4cute5tupleIJNS5_1CILi64EEENS7_ILi128EEES8_EEENS_10bfloat16_tEfNS_4arch4Sm80ELb0ELb0ELb1ELb0ELb1ELb0ELb0ELb0ELi2ELi2ELi4ELi2ELb1EEENS1_24CollectiveEpilogueBwdGQAISA_fSD_Li256ELb0ELb1EEENS1_19SingleTileSchedulerILb0ELb0ELb0ELi128EEEEEEEEEvNT_6ParamsE$_ZN4cute3eso3ESOILb1ELb0EJNS_10UnderscoreES2_S2_iEEC2ERKS2_S5_S5_RKi) ;  /* 0xffffcca000007944 */ /* 0x024fea0003c3ffff */
[----:B------:R-:W2:Y:S04]  /*9920*/  LDL R15, [R1+0x168] ;  /* 0x00016800010f7983 */ /* 0x000ea80000100800 */
[----:B-1----:R1:W5:Y:S01]  /*9930*/  LD.E.64 R6, [R112.64+0x8] ;  /* 0x0000080470067980 */ /* 0x002362000c101b00 */
[----:B------:R-:W-:Y:S02]  /*9940*/  MOV R8, 0x9970 ;  /* 0x0000997000087802 */ /* 0x000fe40000000f00 */
[----:B--2---:R-:W-:Y:S02]  /*9950*/  SHF.R.S32.HI R11, RZ, 0x1f, R15 ;  /* 0x0000001fff0b7819 */ /* 0x004fe4000001140f */
[----:B-1---5:R-:W-:Y:S05]  /*9960*/  CALL.REL.NOINC `($_ZN7cutlass13device_kernelIN5flash19enable_sm80_to_sm89INS1_16FlashAttnBwdSm80INS1_25CollectiveMainloopBwdSm80ILi2ELi2EN4cute5tupleIJNS5_1CILi64EEENS7_ILi128EEES8_EEENS_10bfloat16_tEfNS_4arch4Sm80ELb0ELb0ELb1ELb0ELb1ELb0ELb0ELb0ELi2ELi2ELi4ELi2ELb1EEENS1_24CollectiveEpilogueBwdGQAISA_fSD_Li256ELb0ELb1EEENS1_19SingleTileSchedulerILb0ELb0ELb0ELi128EEEEEEEEEvNT_6ParamsE$_ZZN4cute5sliceINS_5tupleIJNS_10UnderscoreES2_S2_iEEENS1_IJNS1_IJNS_1CILi1EEENS4_ILi0EEEEEElS6_lEEEEEDaRKT_RKT0_ENKUlRKT_RKT0_E_clIS2_lEEDaSH_SK_) ;  /* 0xffffde7000007944 */ /* 0x022fea0003c3ffff */
[----:B-----5:R-:W-:Y:S02]  /*9970*/  MOV R9, R7 ;  /* 0x0000000700097202 */ /* 0x020fe40000000f00 */
[----:B------:R-:W-:Y:S02]  /*9980*/  MOV R8, 0x99a0 ;  /* 0x000099a000087802 */ /* 0x000fe40000000f00 */
[----:B-1----:R-:W-:Y:S05]  /*9990*/  CALL.REL.NOINC `($_ZN7cutlass13device_kernelIN5flash19enable_sm80_to_sm89INS1_16FlashAttnBwdSm80INS1_25CollectiveMainloopBwdSm80ILi2ELi2EN4cute5tupleIJNS5_1CILi64EEENS7_ILi128EEES8_EEENS_10bfloat16_tEfNS_4arch4Sm80ELb0ELb0ELb1ELb0ELb1ELb0ELb0ELb0ELi2ELi2ELi4ELi2ELb1EEENS1_24CollectiveEpilogueBwdGQAISA_fSD_Li256ELb0ELb1EEENS1_19SingleTileSchedulerILb0ELb0ELb0ELi128EEEEEEEEEvNT_6ParamsE$_ZZN4cute12filter_tupleINS_5tupleIJNS_10UnderscoreES2_S2_iEEENS1_IJNS1_IJNS_1CILi1EEENS4_ILi0EEEEEElS6_lEEEZNS_5sliceIS3_S8_EEDaRKT_RKT0_EUlRKT_RKT0_E_EEDaSC_SF_OT1_ENKUlDpSI_E_clIJNS1_IJS7_EEENS1_IJlEEENS1_IJS6_EEENS1_IJEEEEEEDaSP_) ;  /* 0xffffd9d000007944 */ /* 0x002fea0003c3ffff */
[----:B-----5:R-:W-:Y:S02]  /*99a0*/  MOV R9, R7 ;  /* 0x0000000700097202 */ /* 0x020fe40000000f00 */
[----:B------:R-:W-:-:S02]  /*99b0*/  MOV R8, 0x99d0 ;  /* 0x000099d000087802 */ /* 0x000fc40000000f00 */
[----:B-1----:R-:W-:Y:S05]  /*99c0*/  CALL.REL.NOINC `($_ZN7cutlass13device_kernelIN5flash19enable_sm80_to_sm89INS1_16FlashAttnBwdSm80INS1_25CollectiveMainloopBwdSm80ILi2ELi2EN4cute5tupleIJNS5_1CILi64EEENS7_ILi128EEES8_EEENS_10bfloat16_tEfNS_4arch4Sm80ELb0ELb0ELb1ELb0ELb1ELb0ELb0ELb0ELi2ELi2ELi4ELi2ELb1EEENS1_24CollectiveEpilogueBwdGQAISA_fSD_Li256ELb0ELb1EEENS1_19SingleTileSchedulerILb0ELb0ELb0ELi128EEEEEEEEEvNT_6ParamsE$_ZN4cute5tupleIJNS0_IJNS0_IJNS_1CILi8EEENS1_ILi1EEEEEENS1_ILi2EEES3_EEENS0_IJNS0_IJS3_NS1_ILi0EEEEEElS7_EEEEEC2ERKS6_RKS9_) ;  /* 0xffffd42000007944 */ /* 0x002fea0003c3ffff */
        /* <DEDUP_REMOVED lines=8> */
[----:B-1---5:R-:W-:Y:S05]  /*9a50*/  CALL.REL.NOINC `($_ZN7cutlass13device_kernelIN5flash19enable_sm80_to_sm89INS1_16FlashAttnBwdSm80INS1_25CollectiveMainloopBwdSm80ILi2ELi2EN4cute5tupleIJNS5_1CILi64EEENS7_ILi128EEES8_EEENS_10bfloat16_tEfNS_4arch4Sm80ELb0ELb0ELb1ELb0ELb1ELb0ELb0ELb0ELi2ELi2ELi4ELi2ELb1EEENS1_24CollectiveEpilogueBwdGQAISA_fSD_Li256ELb0ELb1EEENS1_19SingleTileSchedulerILb0ELb0ELb0ELi128EEEEEEEEEvNT_6ParamsE$_ZN4cute3eso3ESOILb0ELb0EJNS_6LayoutINS_5tupleIJNS3_IJNS_1CILi8EEENS4_ILi1EEEEEENS4_ILi2EEES6_EEENS3_IJNS3_IJS6_NS4_ILi0EEEEEElSA_EEEEElEEC2ERKSD_RKl) ;  /* 0xffffc87000007944 */ /* 0x022fea0003c3ffff */
[----:B------:R-:W2:Y:S04]  /*9a60*/  LD.E.64 R112, [R112.64+0x18] ;  /* 0x0000180470707980 */ /* 0x000ea8000c101b00 */
[----:B-1----:R-:W2:Y:S04]  /*9a70*/  LDL.64 R8, [R1+0x170] ;  /* 0x0001700001087983 */ /* 0x002ea80000100a00 */
[----:B------:R1:W5:Y:S01]  /*9a80*/  LDL.64 R6, [R1+0x168] ;  /* 0x0001680001067983 */ /* 0x0003620000100a00 */
[----:B------:R-:W-:Y:S02]  /*9a90*/  MOV R16, 0x9ad0 ;  /* 0x00009ad000107802 */ /* 0x000fe40000000f00 */
[----:B--2---:R-:W-:-:S04]  /*9aa0*/  LEA R10, P0, R8, R112, 0x1 ;  /* 0x00000070080a7211 */ /* 0x004fc800078008ff */
[----:B------:R-:W-:-:S04]  /*9ab0*/  LEA.HI.X R15, R8, R113, R9, 0x1, P0 ;  /* 0x00000071080f7211 */ /* 0x000fc800000f0c09 */
[----:B-1---5:R-:W-:Y:S05]  /*9ac0*/  CALL.REL.NOINC `($_ZN7cutlass13device_kernelIN5flash19enable_sm80_to_sm89INS1_16FlashAttnBwdSm80INS1_25CollectiveMainloopBwdSm80ILi2ELi2EN4cute5tupleIJNS5_1CILi64EEENS7_ILi128EEES8_EEENS_10bfloat16_tEfNS_4arch4Sm80ELb0ELb0ELb1ELb0ELb1ELb0ELb0ELb0ELi2ELi2ELi4ELi2ELb1EEENS1_24CollectiveEpilogueBwdGQAISA_fSD_Li256ELb0ELb1EEENS1_19SingleTileSchedulerILb0ELb0ELb0ELi128EEEEEEEEEvNT_6ParamsE$_ZN4cute8gmem_ptrIPKN7cutlass10bfloat16_tEECI1NS_12iter_adaptorIS4_S5_EEES4_) ;  /* 0xffffd6c000007944 */ /* 0x022fea0003c3ffff */
[----:B------:R-:W2:Y:S01]  /*9ad0*/  LDL.64 R112, [R1+0x168] ;  /* 0x0001680001707983 */ /* 0x000ea20000100a00 */
[----:B------:R-:W-:Y:S02]  /*9ae0*/  MOV R9, R7 ;  /* 0x0000000700097202 */ /* 0x000fe40000000f00 */
[----:B------:R-:W-:Y:S01]  /*9af0*/  MOV R10, 0x9b20 ;  /* 0x00009b20000a7802 */ /* 0x000fe20000000f00 */
[----:B--2---:R1:W-:Y:S04]  /*9b00*/  STL.64 [R1+0x178], R112 ;  /* 0x0001787001007387 */ /* 0x0043e80000100a00 */
[----:B-1----:R-:W-:Y:S05]  /*9b10*/  CALL.REL.NOINC `($_ZN7cutlass13device_kernelIN5flash19enable_sm80_to_sm89INS1_16FlashAttnBwdSm80INS1_25CollectiveMainloopBwdSm80ILi2ELi2EN4cute5tupleIJNS5_1CILi64EEENS7_ILi128EEES8_EEENS_10bfloat16_tEfNS_4arch4Sm80ELb0ELb0ELb1ELb0ELb1ELb0ELb0ELb0ELi2ELi2ELi4ELi2ELb1EEENS1_24CollectiveEpilogueBwdGQAISA_fSD_Li256ELb0ELb1EEENS1_19SingleTileSchedulerILb0ELb0ELb0ELi128EEEEEEEEEvNT_6ParamsE$_ZN4cute3eso3ESOILb0ELb0EJNS_6LayoutINS_5tupleIJNS3_IJNS_1CILi8EEENS4_ILi1EEEEEENS4_ILi2EEES6_EEENS3_IJNS3_IJS6_NS4_ILi0EEEEEElSA_EEEEENS_10ViewEngineINS_8gmem_ptrIPKN7cutlass10bfloat16_tEEEEEEEC2ERKSD_RKSL_) ;  /* 0xffffc72000007944 */ /* 0x002fea0003c3ffff */
        /* <DEDUP_REMOVED lines=10> */
[----:B-1---5:R-:W-:Y:S05]  /*9bc0*/  CALL.REL.NOINC `($_ZN7cutlass13device_kernelIN5flash19enable_sm80_to_sm89INS1_16FlashAttnBwdSm80INS1_25CollectiveMainloopBwdSm80ILi2ELi2EN4cute5tupleIJNS5_1CILi64EEENS7_ILi128EEES8_EEENS_10bfloat16_tEfNS_4arch4Sm80ELb0ELb0ELb1ELb0ELb1ELb0ELb0ELb0ELi2ELi2ELi4ELi2ELb1EEENS1_24CollectiveEpilogueBwdGQAISA_fSD_Li256ELb0ELb1EEENS1_19SingleTileSchedulerILb0ELb0ELb0ELi128EEEEEEEEEvNT_6ParamsE$_ZZN4cuteplIJiiEJNS_1CILi0EEES2_EEEDaRKNS_15ArithmeticTupleIJDpT_EEERKNS3_IJDpT0_EEEENKUlDpRKT_E_clIJiiEEEDaSH_) ;  /* 0xfffffb0000007944 */ /* 0x022fea0003c3ffff */
[----:B-----5:R-:W-:Y:S01]  /*9bd0*/  IMAD.IADD R21, R116, 0x1, -R21 ;  /* 0x0000000174157824 */ /* 0x020fe200078e0a15 */
[----:B------:R-:W-:Y:S02]  /*9be0*/  MOV R7, RZ ;  /* 0x000000ff00077202 */ /* 0x000fe40000000f00 */
[----:B------:R-:W-:Y:S02]  /*9bf0*/  MOV R8, 0x9c10 ;  /* 0x00009c1000087802 */ /* 0x000fe40000000f00 */
[----:B--2---:R-:W-:Y:S05]  /*9c00*/  CALL.REL.NOINC `($_ZN7cutlass13device_kernelIN5flash19enable_sm80_to_sm89INS1_16FlashAttnBwdSm80INS1_25CollectiveMainloopBwdSm80ILi2ELi2EN4cute5tupleIJNS5_1CILi64EEENS7_ILi128EEES8_EEENS_10bfloat16_tEfNS_4arch4Sm80ELb0ELb0ELb1ELb0ELb1ELb0ELb0ELb0ELi2ELi2ELi4ELi2ELb1EEENS1_24CollectiveEpilogueBwdGQAISA_fSD_Li256ELb0ELb1EEENS1_19SingleTileSchedulerILb0ELb0ELb0ELi128EEEEEEEEEvNT_6ParamsE$_ZN4cute3eso3ESOILb1ELb0EJNS_1CILi0EEEiS3_EEC2ERKS3_RKiS6_) ;  /* 0xffffcc7000007944 */ /* 0x004fea0003c3ffff */
[----:B-1----:R-:W2:Y:S01]  /*9c10*/  LDL R7, [R1+0x168] ;  /* 0x0001680001077983 */ /* 0x002ea20000100800 */
[----:B------:R-:W-:Y:S01]  /*9c20*/  IMAD.MOV.U32 R6, RZ, RZ, R4 ;  /* 0x000000ffff067224 */ /* 0x000fe200078e0004 */
[----:B------:R-:W-:Y:S02]  /*9c30*/  MOV R16, 0x9c60 ;  /* 0x00009c6000107802 */ /* 0x000fe40000000f00 */
[----:B--2---:R-:W-:Y:S02]  /*9c40*/  SHF.L.U32 R7, R7, 0x5, RZ ;  /* 0x0000000507077819 */ /* 0x004fe400000006ff */
[----:B------:R-:W-:Y:S05]  /*9c50*/  CALL.REL.NOINC `($_ZN7cutlass13device_kernelIN5flash19enable_sm80_to_sm89INS1_16FlashAttnBwdSm80INS1_25CollectiveMainloopBwdSm80ILi2ELi2EN4cute5tupleIJNS5_1CILi64EEENS7_ILi128EEES8_EEENS_10bfloat16_tEfNS_4arch4Sm80ELb0ELb0ELb1ELb0ELb1ELb0ELb0ELb0ELi2ELi2ELi4ELi2ELb1EEENS1_24CollectiveEpilogueBwdGQAISA_fSD_Li256ELb0ELb1EEENS1_19SingleTileSchedulerILb0ELb0ELb0ELi128EEEEEEEEEvNT_6ParamsE$_ZN4cute5tupleIJiEEC2ERKi) ;  /* 0xffffd45000007944 */ /* 0x000fea0003c3ffff */
[----:B------:R1:W5:Y:S01]  /*9c60*/  LDL R7, [R1+0x168] ;  /* 0x0001680001077983 */ /* 0x0003620000100800 */
[----:B------:R-:W-:Y:S02]  /*9c70*/  MOV R6, R20 ;  /* 0x0000001400067202 */ /* 0x000fe40000000f00 */
[----:B------:R-:W-:-:S02]  /*9c80*/  MOV R16, 0x9ca0 ;  /* 0x00009ca000107802 */ /* 0x000fc40000000f00 */
[----:B-1---5:R-:W-:Y:S05]  /*9c90*/  CALL.REL.NOINC `($_ZN7cutlass13device_kernelIN5flash19enable_sm80_to_sm89INS1_16FlashAttnBwdSm80INS1_25CollectiveMainloopBwdSm80ILi2ELi2EN4cute5tupleIJNS5_1CILi64EEENS7_ILi128EEES8_EEENS_10bfloat16_tEfNS_4arch4Sm80ELb0ELb0ELb1ELb0ELb1ELb0ELb0ELb0ELi2ELi2ELi4ELi2ELb1EEENS1_24CollectiveEpilogueBwdGQAISA_fSD_Li256ELb0ELb1EEENS1_19SingleTileSchedulerILb0ELb0ELb0ELi128EEEEEEEEEvNT_6ParamsE$_ZN4cute5tupleIJiEEC2ERKi) ;  /* 0xffffd41000007944 */ /* 0x022fea0003c3ffff */
[----:B------:R1:W5:Y:S01]  /*9ca0*/  LDL R7, [R1+0x178] ;  /* 0x0001780001077983 */ /* 0x0003620000100800 */
[----:B------:R-:W-:-:S02]  /*9cb0*/  MOV R6, R4 ;  /* 0x0000000400067202 */ /* 0x000fc40000000f00 */
[----:B------:R-:W-:Y:S02]  /*9cc0*/  MOV R16, 0x9ce0 ;  /* 0x00009ce000107802 */ /* 0x000fe40000000f00 */
[----:B-1---5:R-:W-:Y:S05]  /*9cd0*/  CALL.REL.NOINC `($_ZN7cutlass13device_kernelIN5flash19enable_sm80_to_sm89INS1_16FlashAttnBwdSm80INS1_25CollectiveMainloopBwdSm80ILi2ELi2EN4cute5tupleIJNS5_1CILi64EEENS7_ILi128EEES8_EEENS_10bfloat16_tEfNS_4arch4Sm80ELb0ELb0ELb1ELb0ELb1ELb0ELb0ELb0ELi2ELi2ELi4ELi2ELb1EEENS1_24CollectiveEpilogueBwdGQAISA_fSD_Li256ELb0ELb1EEENS1_19SingleTileSchedulerILb0ELb0ELb0ELi128EEEEEEEEEvNT_6ParamsE$_ZN4cute5tupleIJiEEC2ERKi) ;  /* 0xffffd3d000007944 */ /* 0x022fea0003c3ffff */
[----:B------:R1:W5:Y:S01]  /*9ce0*/  LDL R7, [R1+0x168] ;  /* 0x0001680001077983 */ /* 0x0003620000100800 */
[----:B------:R-:W-:Y:S02]  /*9cf0*/  MOV R6, R4 ;  /* 0x0000000400067202 */ /* 0x000fe40000000f00 */
[----:B------:R-:W-:Y:S02]  /*9d00*/  MOV R8, 0x9d20 ;  /* 0x00009d2000087802 */ /* 0x000fe40000000f00 */
[----:B-1---5:R-:W-:Y:S05]  /*9d10*/  CALL.REL.NOINC `($_ZN7cutlass13device_kernelIN5flash19enable_sm80_to_sm89INS1_16FlashAttnBwdSm80INS1_25CollectiveMainloopBwdSm80ILi2ELi2EN4cute5tupleIJNS5_1CILi64EEENS7_ILi128EEES8_EEENS_10bfloat16_tEfNS_4arch4Sm80ELb0ELb0ELb1ELb0ELb1ELb0ELb0ELb0ELi2ELi2ELi4ELi2ELb1EEENS1_24CollectiveEpilogueBwdGQAISA_fSD_Li256ELb0ELb1EEENS1_19SingleTileSchedulerILb0ELb0ELb0ELi128EEEEEEEEEvNT_6ParamsE$_ZN4cute3eso3ESOILb0ELb1EJiNS_1CILi0EEEEEC2ERKiRKS3_) ;  /* 0xffffc81000007944 */ /* 0x022fea0003c3ffff */
[----:B-1----:R1:W5:Y:S01]  /*9d20*/  LDL R7, [R1+0x168] ;  /* 0x0001680001077983 */ /* 0x0023620000100800 */
[----:B------:R-:W-:-:S03]  /*9d30*/  MOV R10, 0x9d50 ;  /* 0x00009d50000a7802 */ /* 0x000fc60000000f00 */
[----:B-1---5:R-:W-:Y:S05]  /*9d40*/  CALL.REL.NOINC `($_ZN7cutlass13device_kernelIN5flash19enable_sm80_to_sm89INS1_16FlashAttnBwdSm80INS1_25CollectiveMainloopBwdSm80ILi2ELi2EN4cute5tupleIJNS5_1CILi64EEENS7_ILi128EEES8_EEENS_10bfloat16_tEfNS_4arch4Sm80ELb0ELb0ELb1ELb0ELb1ELb0ELb0ELb0ELi2ELi2ELi4ELi2ELb1EEENS1_24CollectiveEpilogueBwdGQAISA_fSD_Li256ELb0ELb1EEENS1_19SingleTileSchedulerILb0ELb0ELb0ELi128EEEEEEEEEvNT_6ParamsE$_ZZN4cuteplIJNS_1CILi0EEES2_EJiEEEDaRKNS_15ArithmeticTupleIJDpT_EEERKNS3_IJDpT0_EEEENKUlDpRKT_E_clIJiS2_EEEDaSH_) ;  /* 0xfffff68000007944 */ /* 0x022fea0003c3ffff */
[----:B------:R-:W-:Y:S02]  /*9d50*/  MOV R10, 0x9d70 ;  /* 0x00009d70000a7802 */ /* 0x000fe40000000f00 */
[----:B-1---5:R-:W-:Y:S05]  /*9d60*/  CALL.REL.NOINC `($_ZN7cutlass13device_kernelIN5flash19enable_sm80_to_sm89INS1_16FlashAttnBwdSm80INS1_25CollectiveMainloopBwdSm80ILi2ELi2EN4cute5tupleIJNS5_1CILi64EEENS7_ILi128EEES8_EEENS_10bfloat16_tEfNS_4arch4Sm80ELb0ELb0ELb1ELb0ELb1ELb0ELb0ELb0ELi2ELi2ELi4ELi2ELb1EEENS1_24CollectiveEpilogueBwdGQAISA_fSD_Li256ELb0ELb1EEENS1_19SingleTileSchedulerILb0ELb0ELb0ELi128EEEEEEEEEvNT_6ParamsE$_ZZN4cuteplIJNS_1CILi0EEES2_EJiS2_EEEDaRKNS_15ArithmeticTupleIJDpT_EEERKNS3_IJDpT0_EEEENKUlDpRKT_E_clIJiS2_EEEDaSH_) ;  /* 0xfffff6d000007944 */ /* 0x022fea0003c3ffff */
[----:B------:R2:W-:Y:S04]  /*9d70*/  STL [R1+0x180], RZ ;  /* 0x000180ff01007387 */ /* 0x0005e80000100800 */
[----:B------:R-:W3:Y:S04]  /*9d80*/  LDL.64 R10, [R14+0x30] ;  /* 0x000030000e0a7983 */ /* 0x000ee80000100a00 */
[----:B---3--:R-:W3:Y:S01]  /*9d90*/  LD.E.U8 R6, [R10.64] ;  /* 0x000000040a067980 */ /* 0x008ee2000c101100 */
[----:B------:R-:W-:Y:S01]  /*9da0*/  IMAD.MOV.U32 R16, RZ, RZ, RZ ;  /* 0x000000ffff107224 */ /* 0x000fe200078e00ff */
[----:B------:R-:W-:-:S02]  /*9db0*/  MOV R8, 0x9df0 ;  /* 0x00009df000087802 */ /* 0x000fc40000000f00 */
[----:B---3--:R-:W-:-:S04]  /*9dc0*/  LOP3.LUT R6, R6, 0x1, RZ, 0xc0, !PT ;  /* 0x0000000106067812 */ /* 0x008fc800078ec0ff */
[----:B------:R-:W-:-:S08]  /*9dd0*/  ISETP.NE.U32.AND P0, PT, R6, 0x1, PT ;  /* 0x000000010600780c */ /* 0x000fd00003f05070 */
[----:B-12--5:R-:W-:Y:S05]  /*9de0*/  CALL.REL.NOINC `($_ZN7cutlass13device_kernelIN5flash19enable_sm80_to_sm89INS1_16FlashAttnBwdSm80INS1_25CollectiveMainloopBwdSm80ILi2ELi2EN4cute5tupleIJNS5_1CILi64EEENS7_ILi128EEES8_EEENS_10bfloat16_tEfNS_4arch4Sm80ELb0ELb0ELb1ELb0ELb1ELb0ELb0ELb0ELi2ELi2ELi4ELi2ELb1EEENS1_24CollectiveEpilogueBwdGQAISA_fSD_Li256ELb0ELb1EEENS1_19SingleTileSchedulerILb0ELb0ELb0ELi128EEEEEEEEEvNT_6ParamsE$_ZN4cute3eso3ESOILb1ELb0EJNS_10UnderscoreEiiEEC2ERKS2_RKiS7_) ;  /* 0xffffc89000007944 */ /* 0x026fea0003c3ffff */
[----:B------:R-:W2:Y:S01]  /*9df0*/  LDL R9, [R1+0x168] ;  /* 0x0001680001097983 */ /* 0x000ea20000100800 */
[----:B------:R-:W-:Y:S02]  /*9e00*/  MOV R8, 0x9e70 ;  /* 0x00009e7000087802 */ /* 0x000fe40000000f00 */
[----:B-12---:R-:W-:Y:S01]  /*9e10*/  SHF.R.S32.HI R6, RZ, 0x1f, R9 ;  /* 0x0000001fff067819 */ /* 0x006fe20000011409 */
[-C--:B------:R-:W-:Y:S02]  /*9e20*/  IMAD R7, R115, R9.reuse, RZ ;  /* 0x0000000973077224 */ /* 0x080fe400078e02ff */
[----:B------:R-:W-:-:S04]  /*9e30*/  IMAD.WIDE.U32 R10, R114, R9, RZ ;  /* 0x00000009720a7225 */ /* 0x000fc800078e00ff */
[----:B------:R-:W-:-:S05]  /*9e40*/  IMAD R7, R114, R6, R7 ;  /* 0x0000000672077224 */ /* 0x000fca00078e0207 */
[----:B------:R-:W-:Y:S02]  /*9e50*/  IADD3 R7, R11, R7, RZ ;  /* 0x000000070b077210 */ /* 0x000fe40007ffe0ff */
[----:B------:R-:W-:Y:S05]  /*9e60*/  CALL.REL.NOINC `($_ZN7cutlass13device_kernelIN5flash19enable_sm80_to_sm89INS1_16FlashAttnBwdSm80INS1_25CollectiveMainloopBwdSm80ILi2ELi2EN4cute5tupleIJNS5_1CILi64EEENS7_ILi128EEES8_EEENS_10bfloat16_tEfNS_4arch4Sm80ELb0ELb0ELb1ELb0ELb1ELb0ELb0ELb0ELi2ELi2ELi4ELi2ELb1EEENS1_24CollectiveEpilogueBwdGQAISA_fSD_Li256ELb0ELb1EEENS1_19SingleTileSchedulerILb0ELb0ELb0ELi128EEEEEEEEEvNT_6ParamsE$_ZN4cute3eso3ESOILb1ELb0EJNS_6LayoutINS_5tupleIJNS3_IJNS_1CILi8EEENS4_ILi1EEEEEEEEENS3_IJNS3_IJS6_NS4_ILi0EEEEEEEEEEElEEC2ERKSC_RKl) ;  /* 0xffffceb000007944 */ /* 0x000fea0003c3ffff */
[----:B-1----:R-:W2:Y:S01]  /*9e70*/  LDL.64 R6, [R1+0x168] ;  /* 0x0001680001067983 */ /* 0x002ea20000100a00 */
[----:B------:R-:W-:Y:S02]  /*9e80*/  MOV R16, 0x9ec0 ;  /* 0x00009ec000107802 */ /* 0x000fe40000000f00 */
[----:B--2---:R-:W-:-:S04]  /*9e90*/  LEA R10, P1, R6, R112, 0x1 ;  /* 0x00000070060a7211 */ /* 0x004fc800078208ff */
[----:B------:R-:W-:-:S04]  /*9ea0*/  LEA.HI.X R15, R6, R113, R7, 0x1, P1 ;  /* 0x00000071060f7211 */ /* 0x000fc800008f0c07 */
[----:B------:R-:W-:Y:S05]  /*9eb0*/  CALL.REL.NOINC `($_ZN7cutlass13device_kernelIN5flash19enable_sm80_to_sm89INS1_16FlashAttnBwdSm80INS1_25CollectiveMainloopBwdSm80ILi2ELi2EN4cute5tupleIJNS5_1CILi64EEENS7_ILi128EEES8_EEENS_10bfloat16_tEfNS_4arch4Sm80ELb0ELb0ELb1ELb0ELb1ELb0ELb0ELb0ELi2ELi2ELi4ELi2ELb1EEENS1_24CollectiveEpilogueBwdGQAISA_fSD_Li256ELb0ELb1EEENS1_19SingleTileSchedulerILb0ELb0ELb0ELi128EEEEEEEEEvNT_6ParamsE$_ZN4cute8gmem_ptrIPKN7cutlass10bfloat16_tEECI1NS_12iter_adaptorIS4_S5_EEES4_) ;  /* 0xffffd2d000007944 */ /* 0x000fea0003c3ffff */
[----:B------:R1:W5:Y:S01]  /*9ec0*/  LDL.64 R6, [R1+0x168] ;  /* 0x0001680001067983 */ /* 0x0003620000100a00 */
[----:B------:R-:W-:-:S03]  /*9ed0*/  MOV R10, 0x9ef0 ;  /* 0x00009ef0000a7802 */ /* 0x000fc60000000f00 */
[----:B-1---5:R-:W-:Y:S05]  /*9ee0*/  CALL.REL.NOINC `($_ZN7cutlass13device_kernelIN5flash19enable_sm80_to_sm89INS1_16FlashAttnBwdSm80INS1_25CollectiveMainloopBwdSm80ILi2ELi2EN4cute5tupleIJNS5_1CILi64EEENS7_ILi128EEES8_EEENS_10bfloat16_tEfNS_4arch4Sm80ELb0ELb0ELb1ELb0ELb1ELb0ELb0ELb0ELi2ELi2ELi4ELi2ELb1EEENS1_24CollectiveEpilogueBwdGQAISA_fSD_Li256ELb0ELb1EEENS1_19SingleTileSchedulerILb0ELb0ELb0ELi128EEEEEEEEEvNT_6ParamsE$_ZN4cute3eso3ESOILb1ELb0EJNS_6LayoutINS_5tupleIJNS3_IJNS_1CILi8EEENS4_ILi1EEEEEEEEENS3_IJNS3_IJS6_NS4_ILi0EEEEEEEEEEENS_10ViewEngineINS_8gmem_ptrIPKN7cutlass10bfloat16_tEEEEEEEC2ERKSC_RKSK_) ;  /* 0xffffcd6000007944 */ /* 0x022fea0003c3ffff */
[----:B------:R2:W5:Y:S01]  /*9ef0*/  LDL.64 R10, [R1+0x168] ;  /* 0x00016800010a7983 */ /* 0x0005620000100a00 */
[----:B------:R-:W-:Y:S02]  /*9f00*/  MOV R16, RZ ;  /* 0x000000ff00107202 */ /* 0x000fe40000000f00 */
[----:B-1----:R-:W-:Y:S02]  /*9f10*/  MOV R8, 0x9f30 ;  /* 0x00009f3000087802 */ /* 0x002fe40000000f00 */
[----:B--2--5:R-:W-:Y:S05]  /*9f20*/  CALL.REL.NOINC `($_ZN7cutlass13device_kernelIN5flash19enable_sm80_to_sm89INS1_16FlashAttnBwdSm80INS1_25CollectiveMainloopBwdSm80ILi2ELi2EN4cute5tupleIJNS5_1CILi64EEENS7_ILi128EEES8_EEENS_10bfloat16_tEfNS_4arch4Sm80ELb0ELb0ELb1ELb0ELb1ELb0ELb0ELb0ELi2ELi2ELi4ELi2ELb1EEENS1_24CollectiveEpilogueBwdGQAISA_fSD_Li256ELb0ELb1EEENS1_19SingleTileSchedulerILb0ELb0ELb0ELi128EEEEEEEEEvNT_6ParamsE$_ZN4cute3eso3ESOILb1ELb0EJNS_10UnderscoreEiiEEC2ERKS2_RKiS7_) ;  /* 0xffffc75000007944 */ /* 0x024fea0003c3ffff */
[----:B-1----:R-:W2:Y:S01]  /*9f30*/  LDL R7, [R1+0x168] ;  /* 0x0001680001077983 */ /* 0x002ea20000100800 */
[----:B------:R-:W-:Y:S02]  /*9f40*/  MOV R8, 0x9f70 ;  /* 0x00009f7000087802 */ /* 0x000fe40000000f00 */
[----:B--2---:R-:W-:Y:S02]  /*9f50*/  SHF.L.U32 R7, R7, 0xb, RZ ;  /* 0x0000000b07077819 */ /* 0x004fe400000006ff */
[----:B------:R-:W-:Y:S05]  /*9f60*/  CALL.REL.NOINC `($_ZN7cutlass13device_kernelIN5flash19enable_sm80_to_sm89INS1_16FlashAttnBwdSm80INS1_25CollectiveMainloopBwdSm80ILi2ELi2EN4cute5tupleIJNS5_1CILi64EEENS7_ILi128EEES8_EEENS_10bfloat16_tEfNS_4arch4Sm80ELb0ELb0ELb1ELb0ELb1ELb0ELb0ELb0ELi2ELi2ELi4ELi2ELb1EEENS1_24CollectiveEpilogueBwdGQAISA_fSD_Li256ELb0ELb1EEENS1_19SingleTileSchedulerILb0ELb0ELb0ELi128EEEEEEEEEvNT_6ParamsE$_ZN4cute3eso3ESOILb1ELb0EJNS_6LayoutINS_5tupleIJNS3_IJNS_1CILi8EEENS4_ILi1EEEEEEEEENS3_IJNS3_IJS6_NS4_ILi0EEEEEEEEEEEiEEC2ERKSC_RKi) ;  /* 0xffffcd7000007944 */ /* 0x000fea0003c3ffff */
[----:B-1----:R-:W2:Y:S01]  /*9f70*/  LDL R7, [R1+0x168] ;  /* 0x0001680001077983 */ /* 0x002ea20000100800 */
[----:B------:R-:W-:Y:S01]  /*9f80*/  MOV R16, 0x9fb0 ;  /* 0x00009fb000107802 */ /* 0x000fe20000000f00 */
[----:B--2---:R-:W-:-:S04]  /*9f90*/  IMAD.WIDE R8, R7, 0x2, R22 ;  /* 0x0000000207087825 */ /* 0x004fc800078e0216 */
[----:B------:R-:W-:Y:S05]  /*9fa0*/  CALL.REL.NOINC `($_ZN7cutlass13device_kernelIN5flash19enable_sm80_to_sm89INS1_16FlashAttnBwdSm80INS1_25CollectiveMainloopBwdSm80ILi2ELi2EN4cute5tupleIJNS5_1CILi64EEENS7_ILi128EEES8_EEENS_10bfloat16_tEfNS_4arch4Sm80ELb0ELb0ELb1ELb0ELb1ELb0ELb0ELb0ELi2ELi2ELi4ELi2ELb1EEENS1_24CollectiveEpilogueBwdGQAISA_fSD_Li256ELb0ELb1EEENS1_19SingleTileSchedulerILb0ELb0ELb0ELi128EEEEEEEEEvNT_6ParamsE$_ZN4cute8smem_ptrIPN7cutlass10bfloat16_tEECI1NS_12iter_adaptorIS3_S4_EEES3_) ;  /* 0xffffd2c000007944 */ /* 0x000fea0003c3ffff */
[----:B------:R1:W5:Y:S01]  /*9fb0*/  LDL.64 R6, [R1+0x168] ;  /* 0x0001680001067983 */ /* 0x0003620000100a00 */
[----:B------:R-:W-:-:S03]  /*9fc0*/  MOV R16, 0x9fe0 ;  /* 0x00009fe000107802 */ /* 0x000fc60000000f00 */
[----:B-1---5:R-:W-:Y:S05]  /*9fd0*/  CALL.REL.NOINC `($_ZN7cutlass13device_kernelIN5flash19enable_sm80_to_sm89INS1_16FlashAttnBwdSm80INS1_25CollectiveMainloopBwdSm80ILi2ELi2EN4cute5tupleIJNS5_1CILi64EEENS7_ILi128EEES8_EEENS_10bfloat16_tEfNS_4arch4Sm80ELb0ELb0ELb1ELb0ELb1ELb0ELb0ELb0ELi2ELi2ELi4ELi2ELb1EEENS1_24CollectiveEpilogueBwdGQAISA_fSD_Li256ELb0ELb1EEENS1_19SingleTileSchedulerILb0ELb0ELb0ELi128EEEEEEEEEvNT_6ParamsE$_ZN4cute3eso3ESOILb1ELb0EJNS_6LayoutINS_5tupleIJNS3_IJNS_1CILi8EEENS4_ILi1EEEEEEEEENS3_IJNS3_IJS6_NS4_ILi0EEEEEEEEEEENS_10ViewEngineINS_8smem_ptrIPN7cutlass10bfloat16_tEEEEEEEC2ERKSC_RKSJ_) ;  /* 0xffffccb000007944 */ /* 0x022fea0003c3ffff */
[----:B-1----:R1:W5:Y:S01]  /*9fe0*/  LDL.64 R8, [R1+0x168] ;  /* 0x0001680001087983 */ /* 0x0023620000100a00 */
[----:B------:R-:W-:-:S02]  /*9ff0*/  MOV R15, R11 ;  /* 0x0000000b000f7202 */ /* 0x000fc40000000f00 */
[----:B------:R-:W-:Y:S02]  /*a000*/  MOV R16, 0xa020 ;  /* 0x0000a02000107802 */ /* 0x000fe40000000f00 */
[----:B-1---5:R-:W-:Y:S05]  /*a010*/  CALL.REL.NOINC `($_ZN7cutlass13device_kernelIN5flash19enable_sm80_to_sm89INS1_16FlashAttnBwdSm80INS1_25CollectiveMainloopBwdSm80ILi2ELi2EN4cute5tupleIJNS5_1CILi64EEENS7_ILi128EEES8_EEENS_10bfloat16_tEfNS_4arch4Sm80ELb0ELb0ELb1ELb0ELb1ELb0ELb0ELb0ELi2ELi2ELi4ELi2ELb1EEENS1_24CollectiveEpilogueBwdGQAISA_fSD_Li256ELb0ELb1EEENS1_19SingleTileSchedulerILb0ELb0ELb0ELi128EEEEEEEEEvNT_6ParamsE$_ZN4cute8gmem_ptrIPKN7cutlass10bfloat16_tEECI1NS_12iter_adaptorIS4_S5_EEES4_) ;  /* 0xffffd17000007944 */ /* 0x022fea0003c3ffff */
[----:B------:R1:W5:Y:S01]  /*a020*/  LDL.64 R6, [R1+0x168] ;  /* 0x0001680001067983 */ /* 0x0003620000100a00 */
[----:B------:R-:W-:-:S03]  /*a030*/  MOV R16, 0xa050 ;  /* 0x0000a05000107802 */ /* 0x000fc60000000f00 */
[----:B-1---5:R-:W-:Y:S05]  /*a040*/  CALL.REL.NOINC `($_ZN7cutlass13device_kernelIN5flash19enable_sm80_to_sm89INS1_16FlashAttnBwdSm80INS1_25CollectiveMainloopBwdSm80ILi2ELi2EN4cute5tupleIJNS5_1CILi64EEENS7_ILi128EEES8_EEENS_10bfloat16_tEfNS_4arch4Sm80ELb0ELb0ELb1ELb0ELb1ELb0ELb0ELb0ELi2ELi2ELi4ELi2ELb1EEENS1_24CollectiveEpilogueBwdGQAISA_fSD_Li256ELb0ELb1EEENS1_19SingleTileSchedulerILb0ELb0ELb0ELi128EEEEEEEEEvNT_6ParamsE$_ZN4cute8gmem_ptrIPKN7cutlass9uint128_tEECI1NS_12iter_adaptorIS4_S5_EEES4_) ;  /* 0xffffd19000007944 */ /* 0x022fea0003c3ffff */
[----:B------:R1:W5:Y:S01]  /*a050*/  LDL.64 R6, [R1+0x168] ;  /* 0x0001680001067983 */ /* 0x0003620000100a00 */
[----:B------:R-:W-:-:S03]  /*a060*/  MOV R16, 0xa080 ;  /* 0x0000a08000107802 */ /* 0x000fc60000000f00 */
[----:B-1---5:R-:W-:Y:S05]  /*a070*/  CALL.REL.NOINC `($_ZN7cutlass13device_kernelIN5flash19enable_sm80_to_sm89INS1_16FlashAttnBwdSm80INS1_25CollectiveMainloopBwdSm80ILi2ELi2EN4cute5tupleIJNS5_1CILi64EEENS7_ILi128EEES8_EEENS_10bfloat16_tEfNS_4arch4Sm80ELb0ELb0ELb1ELb0ELb1ELb0ELb0ELb0ELi2ELi2ELi4ELi2ELb1EEENS1_24CollectiveEpilogueBwdGQAISA_fSD_Li256ELb0ELb1EEENS1_19SingleTileSchedulerILb0ELb0ELb0ELi128EEEEEEEEEvNT_6ParamsE$_ZN4cute3eso3ESOILb1ELb0EJNS_6LayoutINS_5tupleIJNS3_IJNS_1CILi1EEES5_EEEEEENS3_IJNS3_IJS5_NS4_ILi0EEEEEEEEEEENS_10ViewEngineINS_8gmem_ptrIPKN7cutlass9uint128_tEEEEEEEC2ERKSB_RKSJ_) ;  /* 0xffffca0000007944 */ /* 0x022fea0003c3ffff */
[----:B------:R2:W5:Y:S01]  /*a080*/  LDL.64 R116, [R1+0x168] ;  /* 0x0001680001747983 */ /* 0x0005620000100a00 */
[----:B------:R-:W-:-:S03]  /*a090*/  MOV R16, 0xa0b0 ;  /* 0x0000a0b000107802 */ /* 0x000fc60000000f00 */
[----:B-12--5:R-:W-:Y:S05]  /*a0a0*/  CALL.REL.NOINC `($_ZN7cutlass13device_kernelIN5flash19enable_sm80_to_sm89INS1_16FlashAttnBwdSm80INS1_25CollectiveMainloopBwdSm80ILi2ELi2EN4cute5tupleIJNS5_1CILi64EEENS7_ILi128EEES8_EEENS_10bfloat16_tEfNS_4arch4Sm80ELb0ELb0ELb1ELb0ELb1ELb0ELb0ELb0ELi2ELi2ELi4ELi2ELb1EEENS1_24CollectiveEpilogueBwdGQAISA_fSD_Li256ELb0ELb1EEENS1_19SingleTileSchedulerILb0ELb0ELb0ELi128EEEEEEEEEvNT_6ParamsE$_ZN4cute8smem_ptrIPN7cutlass10bfloat16_tEECI1NS_12iter_adaptorIS3_S4_EEES3_) ;  /* 0xffffd1c000007944 */ /* 0x026fea0003c3ffff */
[----:B------:R1:W5:Y:S01]  /*a0b0*/  LDL.64 R6, [R1+0x168] ;  /* 0x0001680001067983 */ /* 0x0003620000100a00 */
[----:B------:R-:W-:-:S03]  /*a0c0*/  MOV R10, 0xa0e0 ;  /* 0x0000a0e0000a7802 */ /* 0x000fc60000000f00 */
[----:B-1---5:R-:W-:Y:S05]  /*a0d0*/  CALL.REL.NOINC `($_ZN7cutlass13device_kernelIN5flash19enable_sm80_to_sm89INS1_16FlashAttnBwdSm80INS1_25CollectiveMainloopBwdSm80ILi2ELi2EN4cute5tupleIJNS5_1CILi64EEENS7_ILi128EEES8_EEENS_10bfloat16_tEfNS_4arch4Sm80ELb0ELb0ELb1ELb0ELb1ELb0ELb0ELb0ELi2ELi2ELi4ELi2ELb1EEENS1_24CollectiveEpilogueBwdGQAISA_fSD_Li256ELb0ELb1EEENS1_19SingleTileSchedulerILb0ELb0ELb0ELi128EEEEEEEEEvNT_6ParamsE$_ZN4cute8smem_ptrIPN7cutlass9uint128_tEECI1NS_12iter_adaptorIS3_S4_EEES3_) ;  /* 0xffffd1e000007944 */ /* 0x022fea0003c3ffff */
[----:B-1----:R1:W5:Y:S01]  /*a0e0*/  LDL.64 R6, [R1+0x168] ;  /* 0x0001680001067983 */ /* 0x0023620000100a00 */
[----:B------:R-:W-:-:S03]  /*a0f0*/  MOV R10, 0xa110 ;  /* 0x0000a110000a7802 */ /* 0x000fc60000000f00 */
[----:B-1---5:R-:W-:Y:S05]  /*a100*/  CALL.REL.NOINC `($_ZN7cutlass13device_kernelIN5flash19enable_sm80_to_sm89INS1_16FlashAttnBwdSm80INS1_25CollectiveMainloopBwdSm80ILi2ELi2EN4cute5tupleIJNS5_1CILi64EEENS7_ILi128EEES8_EEENS_10bfloat16_tEfNS_4arch4Sm80ELb0ELb0ELb1ELb0ELb1ELb0ELb0ELb0ELi2ELi2ELi4ELi2ELb1EEENS1_24CollectiveEpilogueBwdGQAISA_fSD_Li256ELb0ELb1EEENS1_19SingleTileSchedulerILb0ELb0ELb0ELi128EEEEEEEEEvNT_6ParamsE$_ZN4cute3eso3ESOILb1ELb0EJNS_6LayoutINS_5tupleIJNS3_IJNS_1CILi1EEES5_EEEEEENS3_IJNS3_IJS5_NS4_ILi0EEEEEEEEEEENS_10ViewEngineINS_8smem_ptrIPN7cutlass9uint128_tEEEEEEEC2ERKSB_RKSI_) ;  /* 0xffffc9c000007944 */ /* 0x022fea0003c3ffff */
[----:B-1----:R1:W5:Y:S01]  /*a110*/  LDL R6, [R1+0x168] ;  /* 0x0001680001067983 */ /* 0x0023620000100800 */
[----:B------:R-:W-:-:S03]  /*a120*/  MOV R8, 0xa140 ;  /* 0x0000a14000087802 */ /* 0x000fc60000000f00 */
[----:B-1---5:R-:W-:Y:S05]  /*a130*/  CALL.REL.NOINC `($_ZN7cutlass13device_kernelIN5flash19enable_sm80_to_sm89INS1_16FlashAttnBwdSm80INS1_25CollectiveMainloopBwdSm80ILi2ELi2EN4cute5tupleIJNS5_1CILi64EEENS7_ILi128EEES8_EEENS_10bfloat16_tEfNS_4arch4Sm80ELb0ELb0ELb1ELb0ELb1ELb0ELb0ELb0ELi2ELi2ELi4ELi2ELb1EEENS1_24CollectiveEpilogueBwdGQAISA_fSD_Li256ELb0ELb1EEENS1_19SingleTileSchedulerILb0ELb0ELb0ELi128EEEEEEEEEvNT_6ParamsE$_ZN73_INTERNAL_24fd9406_37_flash_bwd_hdim64_bf16_softcap_sm80_cu_8e232a79_330724__cvta_generic_to_sharedEPKv) ;  /* 0xffffd20000007944 */ /* 0x022fea0003c3ffff */
[----:B------:R-:W-:Y:S01]  /*a140*/  ISETP.GE.OR P0, PT, R200, R21, P0 ;  /* 0x00000015c800720c */ /* 0x000fe20000706670 */
[----:B------:R-:W-:Y:S01]  /*a150*/  IMAD.MOV.U32 R10, RZ, RZ, 0x1 ;  /* 0x00000001ff0a7424 */ /* 0x000fe200078e00ff */
[----:B------:R-:W-:Y:S01]  /*a160*/  MOV R8, 0xa1e0 ;  /* 0x0000a1e000087802 */ /* 0x000fe20000000f00 */
[----:B------:R-:W-:-:S03]  /*a170*/  IMAD.MOV.U32 R7, RZ, RZ, 0x1 ;  /* 0x00000001ff077424 */ /* 0x000fc600078e00ff */
[----:B------:R1:W-:Y:S07]  /*a180*/  STL [R1+0x180], R10 ;  /* 0x0001800a01007387 */ /* 0x0003ee0000100800 */
[----:B------:R-:W-:Y:S01]  /*a190*/  @!PT LDS RZ, [RZ] ;  /* 0x00000000fffff984 */ /* 0x000fe20000000800 */
[----:B------:R-:W-:Y:S01]  /*a1a0*/  @!PT LDS RZ, [RZ] ;  /* 0x00000000fffff984 */ /* 0x000fe20000000800 */
[----:B------:R-:W-:Y:S01]  /*a1b0*/  @!PT LDS RZ, [RZ] ;  /* 0x00000000fffff984 */ /* 0x000fe20000000800 */
[----:B------:R1:W-:Y:S02]  /*a1c0*/  LDGSTS.E.BYPASS.LTC128B.128 [R6], [R116.64], !P0 ;  /* 0x0000000074067fae */ /* 0x0003e4000c101d44 */
[----:B-1----:R-:W-:Y:S05]  /*a1d0*/  CALL.REL.NOINC `($_ZN7cutlass13device_kernelIN5flash19enable_sm80_to_sm89INS1_16FlashAttnBwdSm80INS1_25CollectiveMainloopBwdSm80ILi2ELi2EN4cute5tupleIJNS5_1CILi64EEENS7_ILi128EEES8_EEENS_10bfloat16_tEfNS_4arch4Sm80ELb0ELb0ELb1ELb0ELb1ELb0ELb0ELb0ELi2ELi2ELi4ELi2ELb1EEENS1_24CollectiveEpilogueBwdGQAISA_fSD_Li256ELb0ELb1EEENS1_19SingleTileSchedulerILb0ELb0ELb0ELi128EEEEEEEEEvNT_6ParamsE$_ZN4cute3eso3ESOILb1ELb0EJNS_1CILi0EEEiS3_EEC2ERKS3_RKiS6_) ;  /* 0xffffc6a000007944 */ /* 0x002fea0003c3ffff */
[----:B-1----:R-:W2:Y:S01]  /*a1e0*/  LDL R7, [R1+0x168] ;  /* 0x0001680001077983 */ /* 0x002ea20000100800 */
[----:B------:R-:W-:Y:S01]  /*a1f0*/  IMAD.MOV.U32 R6, RZ, RZ, R4 ;  /* 0x000000ffff067224 */ /* 0x000fe200078e0004 */
[----:B------:R-:W-:Y:S02]  /*a200*/  MOV R16, 0xa230 ;  /* 0x0000a23000107802 */ /* 0x000fe40000000f00 */
[----:B--2---:R-:W-:-:S02]  /*a210*/  SHF.L.U32 R7, R7, 0x5, RZ ;  /* 0x0000000507077819 */ /* 0x004fc400000006ff */
[----:B------:R-:W-:Y:S05]  /*a220*/  CALL.REL.NOINC `($_ZN7cutlass13device_kernelIN5flash19enable_sm80_to_sm89INS1_16FlashAttnBwdSm80INS1_25CollectiveMainloopBwdSm80ILi2ELi2EN4cute5tupleIJNS5_1CILi64EEENS7_ILi128EEES8_EEENS_10bfloat16_tEfNS_4arch4Sm80ELb0ELb0ELb1ELb0ELb1ELb0ELb0ELb0ELi2ELi2ELi4ELi2ELb1EEENS1_24CollectiveEpilogueBwdGQAISA_fSD_Li256ELb0ELb1EEENS1_19SingleTileSchedulerILb0ELb0ELb0ELi128EEEEEEEEEvNT_6ParamsE$_ZN4cute5tupleIJiEEC2ERKi) ;  /* 0xffffce8000007944 */ /* 0x000fea0003c3ffff */
[----:B------:R1:W5:Y:S01]  /*a230*/  LDL R7, [R1+0x168] ;  /* 0x0001680001077983 */ /* 0x0003620000100800 */
[----:B------:R-:W-:-:S02]  /*a240*/  MOV R6, R20 ;  /* 0x0000001400067202 */ /* 0x000fc40000000f00 */
        /* <DEDUP_REMOVED lines=18> */
[----:B------:R-:W-:Y:S01]  /*a370*/  IMAD.MOV.U32 R16, RZ, RZ, 0x1 ;  /* 0x00000001ff107424 */ /* 0x000fe200078e00ff */
        /* <DEDUP_REMOVED lines=21> */
[----:B------:R-:W-:Y:S02]  /*a4d0*/  MOV R16, 0x1 ;  /* 0x0000000100107802 */ /* 0x000fe40000000f00 */
        /* <DEDUP_REMOVED lines=35> */
[----:B------:R-:W-:-:S05]  /*a710*/  IMAD.MOV.U32 R10, RZ, RZ, 0x1 ;  /* 0x00000001ff0a7424 */ /* 0x000fca00078e00ff */
[----:B------:R1:W-:Y:S04]  /*a720*/  STL [R1+0x180], R10 ;  /* 0x0001800a01007387 */ /* 0x0003e80000100800 */
[----:B------:R1:W5:Y:S01]  /*a730*/  LDL.64 R18, [R14+0x38] ;  /* 0x000038000e127983 */ /* 0x0003620000100a00 */
[----:B------:R-:W-:Y:S02]  /*a740*/  ISETP.GE.OR P0, PT, R200, R21, P0 ;  /* 0x00000015c800720c */ /* 0x000fe40000706670 */
[----:B------:R-:W-:-:S11]  /*a750*/  MOV R8, 0xa7b0 ;  /* 0x0000a7b000087802 */ /* 0x000fd60000000f00 */
[----:B------:R-:W-:Y:S01]  /*a760*/  @!PT LDS RZ, [RZ] ;  /* 0x00000000fffff984 */ /* 0x000fe20000000800 */
[----:B------:R-:W-:Y:S01]  /*a770*/  @!PT LDS RZ, [RZ] ;  /* 0x00000000fffff984 */ /* 0x000fe20000000800 */
[----:B------:R-:W-:Y:S01]  /*a780*/  @!PT LDS RZ, [RZ] ;  /* 0x00000000fffff984 */ /* 0x000fe20000000800 */
[----:B------:R1:W-:Y:S02]  /*a790*/  LDGSTS.E.BYPASS.LTC128B.128 [R6], [R22.64], !P0 ;  /* 0x0000000016067fae */ /* 0x0003e4000c101d44 */
[----:B-1---5:R-:W-:Y:S05]  /*a7a0*/  CALL.REL.NOINC `($_ZN7cutlass13device_kernelIN5flash19enable_sm80_to_sm89INS1_16FlashAttnBwdSm80INS1_25CollectiveMainloopBwdSm80ILi2ELi2EN4cute5tupleIJNS5_1CILi64EEENS7_ILi128EEES8_EEENS_10bfloat16_tEfNS_4arch4Sm80ELb0ELb0ELb1ELb0ELb1ELb0ELb0ELb0ELi2ELi2ELi4ELi2ELb1EEENS1_24CollectiveEpilogueBwdGQAISA_fSD_Li256ELb0ELb1EEENS1_19SingleTileSchedulerILb0ELb0ELb0ELi128EEEEEEEEEvNT_6ParamsE$_ZN4cute3eso3ESOILb1ELb0EJNS_10UnderscoreES2_iEEC2ERKS2_S5_RKi) ;  /* 0xffffbe5000007944 */ /* 0x022fea0003c3ffff */
[----:B------:R-:W2:Y:S01]  /*a7b0*/  LDL R7, [R1+0x168] ;  /* 0x0001680001077983 */ /* 0x000ea20000100800 */
[----:B------:R-:W-:Y:S02]  /*a7c0*/  MOV R8, 0xa7f0 ;  /* 0x0000a7f000087802 */ /* 0x000fe40000000f00 */
[----:B--2---:R-:W-:Y:S02]  /*a7d0*/  SHF.L.U32 R7, R7, 0x6, RZ ;  /* 0x0000000607077819 */ /* 0x004fe400000006ff */
[----:B-1----:R-:W-:Y:S05]  /*a7e0*/  CALL.REL.NOINC `($_ZN7cutlass13device_kernelIN5flash19enable_sm80_to_sm89INS1_16FlashAttnBwdSm80INS1_25CollectiveMainloopBwdSm80ILi2ELi2EN4cute5tupleIJNS5_1CILi64EEENS7_ILi128EEES8_EEENS_10bfloat16_tEfNS_4arch4Sm80ELb0ELb0ELb1ELb0ELb1ELb0ELb0ELb0ELi2ELi2ELi4ELi2ELb1EEENS1_24CollectiveEpilogueBwdGQAISA_fSD_Li256ELb0ELb1EEENS1_19SingleTileSchedulerILb0ELb0ELb0ELi128EEEEEEEEEvNT_6ParamsE$_ZN4cute3eso3ESOILb1ELb0EJNS_6LayoutINS_5tupleIJNS3_IJNS_1CILi4EEENS4_ILi1EEEEEES6_EEENS3_IJNS3_IJS6_NS4_ILi0EEEEEES9_EEEEEiEEC2ERKSC_RKi) ;  /* 0xffffc42000007944 */ /* 0x002fea0003c3ffff */
[----:B------:R-:W2:Y:S04]  /*a7f0*/  LD.E.64 R18, [R18.64+0x8] ;  /* 0x0000080412127980 */ /* 0x000ea8000c101b00 */
[----:B------:R-:W2:Y:S01]  /*a800*/  LDL R10, [R1+0x168] ;  /* 0x00016800010a7983 */ /* 0x000ea20000100800 */
[----:B-1----:R-:W-:Y:S02]  /*a810*/  MOV R6, R4 ;  /* 0x0000000400067202 */ /* 0x002fe40000000f00 */
[----:B------:R-:W-:Y:S01]  /*a820*/  MOV R16, 0xa850 ;  /* 0x0000a85000107802 */ /* 0x000fe20000000f00 */
[----:B--2---:R-:W-:-:S04]  /*a830*/  IMAD.WIDE R10, R10, 0x4, R18 ;  /* 0x000000040a0a7825 */ /* 0x004fc800078e0212 */
[----:B------:R-:W-:Y:S05]  /*a840*/  CALL.REL.NOINC `($_ZN7cutlass13device_kernelIN5flash19enable_sm80_to_sm89INS1_16FlashAttnBwdSm80INS1_25CollectiveMainloopBwdSm80ILi2ELi2EN4cute5tupleIJNS5_1CILi64EEENS7_ILi128EEES8_EEENS_10bfloat16_tEfNS_4arch4Sm80ELb0ELb0ELb1ELb0ELb1ELb0ELb0ELb0ELi2ELi2ELi4ELi2ELb1EEENS1_24CollectiveEpilogueBwdGQAISA_fSD_Li256ELb0ELb1EEENS1_19SingleTileSchedulerILb0ELb0ELb0ELi128EEEEEEEEEvNT_6ParamsE$_ZN4cute8gmem_ptrIPKfECI1NS_12iter_adaptorIS2_S3_EEES2_) ;  /* 0xffffc9e000007944 */ /* 0x000fea0003c3ffff */
[----:B-1----:R1:W5:Y:S01]  /*a850*/  LDL.64 R6, [R1+0x168] ;  /* 0x0001680001067983 */ /* 0x0023620000100a00 */
[----:B------:R-:W-:-:S03]  /*a860*/  MOV R10, 0xa880 ;  /* 0x0000a880000a7802 */ /* 0x000fc60000000f00 */
[----:B-1---5:R-:W-:Y:S05]  /*a870*/  CALL.REL.NOINC `($_ZN7cutlass13device_kernelIN5flash19enable_sm80_to_sm89INS1_16FlashAttnBwdSm80INS1_25CollectiveMainloopBwdSm80ILi2ELi2EN4cute5tupleIJNS5_1CILi64EEENS7_ILi128EEES8_EEENS_10bfloat16_tEfNS_4arch4Sm80ELb0ELb0ELb1ELb0ELb1ELb0ELb0ELb0ELi2ELi2ELi4ELi2ELb1EEENS1_24CollectiveEpilogueBwdGQAISA_fSD_Li256ELb0ELb1EEENS1_19SingleTileSchedulerILb0ELb0ELb0ELi128EEEEEEEEEvNT_6ParamsE$_ZN4cute3eso3ESOILb1ELb0EJNS_6LayoutINS_5tupleIJNS3_IJNS_1CILi4EEENS4_ILi1EEEEEES6_EEENS3_IJNS3_IJS6_NS4_ILi0EEEEEES9_EEEEENS_10ViewEngineINS_8gmem_ptrIPKfEEEEEEC2ERKSC_RKSI_) ;  /* 0xffffc31000007944 */ /* 0x022fea0003c3ffff */
[----:B------:R2:W5:Y:S04]  /*a880*/  LDL.64 R18, [R14+0x40] ;  /* 0x000040000e127983 */ /* 0x0005680000100a00 */
[----:B------:R2:W5:Y:S01]  /*a890*/  LDL.64 R10, [R1+0x168] ;  /* 0x00016800010a7983 */ /* 0x0005620000100a00 */
[----:B------:R-:W-:-:S02]  /*a8a0*/  MOV R17, UR6 ;  /* 0x0000000600117c02 */ /* 0x000fc40008000f00 */
[----:B-1----:R-:W-:Y:S02]  /*a8b0*/  MOV R8, 0xa8d0 ;  /* 0x0000a8d000087802 */ /* 0x002fe40000000f00 */
[----:B--2--5:R-:W-:Y:S05]  /*a8c0*/  CALL.REL.NOINC `($_ZN7cutlass13device_kernelIN5flash19enable_sm80_to_sm89INS1_16FlashAttnBwdSm80INS1_25CollectiveMainloopBwdSm80ILi2ELi2EN4cute5tupleIJNS5_1CILi64EEENS7_ILi128EEES8_EEENS_10bfloat16_tEfNS_4arch4Sm80ELb0ELb0ELb1ELb0ELb1ELb0ELb0ELb0ELi2ELi2ELi4ELi2ELb1EEENS1_24CollectiveEpilogueBwdGQAISA_fSD_Li256ELb0ELb1EEENS1_19SingleTileSchedulerILb0ELb0ELb0ELi128EEEEEEEEEvNT_6ParamsE$_ZN4cute3eso3ESOILb1ELb0EJNS_10UnderscoreES2_iEEC2ERKS2_S5_RKi) ;  /* 0xffffbd3000007944 */ /* 0x024fea0003c3ffff */
[----:B------:R-:W2:Y:S01]  /*a8d0*/  LDL R7, [R1+0x168] ;  /* 0x0001680001077983 */ /* 0x000ea20000100800 */
[----:B------:R-:W-:Y:S02]  /*a8e0*/  MOV R8, 0xa910 ;  /* 0x0000a91000087802 */ /* 0x000fe40000000f00 */
[----:B--2---:R-:W-:Y:S02]  /*a8f0*/  SHF.L.U32 R7, R7, 0x6, RZ ;  /* 0x0000000607077819 */ /* 0x004fe400000006ff */
[----:B-1----:R-:W-:Y:S05]  /*a900*/  CALL.REL.NOINC `($_ZN7cutlass13device_kernelIN5flash19enable_sm80_to_sm89INS1_16FlashAttnBwdSm80INS1_25CollectiveMainloopBwdSm80ILi2ELi2EN4cute5tupleIJNS5_1CILi64EEENS7_ILi128EEES8_EEENS_10bfloat16_tEfNS_4arch4Sm80ELb0ELb0ELb1ELb0ELb1ELb0ELb0ELb0ELi2ELi2ELi4ELi2ELb1EEENS1_24CollectiveEpilogueBwdGQAISA_fSD_Li256ELb0ELb1EEENS1_19SingleTileSchedulerILb0ELb0ELb0ELi128EEEEEEEEEvNT_6ParamsE$_ZN4cute3eso3ESOILb1ELb0EJNS_6LayoutINS_5tupleIJNS3_IJNS_1CILi4EEENS4_ILi1EEEEEES6_EEENS3_IJNS3_IJS6_NS4_ILi0EEEEEES9_EEEEEiEEC2ERKSC_RKi) ;  /* 0xffffc30000007944 */ /* 0x002fea0003c3ffff */
[----:B------:R-:W2:Y:S04]  /*a910*/  LD.E.64 R18, [R18.64] ;  /* 0x0000000412127980 */ /* 0x000ea8000c101b00 */
[----:B------:R-:W2:Y:S01]  /*a920*/  LDL R8, [R1+0x168] ;  /* 0x0001680001087983 */ /* 0x000ea20000100800 */
[----:B-1----:R-:W-:Y:S02]  /*a930*/  MOV R6, R4 ;  /* 0x0000000400067202 */ /* 0x002fe40000000f00 */
[----:B------:R-:W-:Y:S01]  /*a940*/  MOV R16, 0xa970 ;  /* 0x0000a97000107802 */ /* 0x000fe20000000f00 */
[----:B--2---:R-:W-:-:S04]  /*a950*/  IMAD.WIDE R8, R8, 0x4, R18 ;  /* 0x0000000408087825 */ /* 0x004fc800078e0212 */
[----:B------:R-:W-:Y:S05]  /*a960*/  CALL.REL.NOINC `($_ZN7cutlass13device_kernelIN5flash19enable_sm80_to_sm89INS1_16FlashAttnBwdSm80INS1_25CollectiveMainloopBwdSm80ILi2ELi2EN4cute5tupleIJNS5_1CILi64EEENS7_ILi128EEES8_EEENS_10bfloat16_tEfNS_4arch4Sm80ELb0ELb0ELb1ELb0ELb1ELb0ELb0ELb0ELi2ELi2ELi4ELi2ELb1EEENS1_24CollectiveEpilogueBwdGQAISA_fSD_Li256ELb0ELb1EEENS1_19SingleTileSchedulerILb0ELb0ELb0ELi128EEEEEEEEEvNT_6ParamsE$_ZN4cute8smem_ptrIPfECI1NS_12iter_adaptorIS1_S2_EEES1_) ;  /* 0xffffc99000007944 */ /* 0x000fea0003c3ffff */
[----:B-1----:R1:W5:Y:S01]  /*a970*/  LDL.64 R6, [R1+0x168] ;  /* 0x0001680001067983 */ /* 0x0023620000100a00 */
[----:B------:R-:W-:-:S03]  /*a980*/  MOV R16, 0xa9a0 ;  /* 0x0000a9a000107802 */ /* 0x000fc60000000f00 */
[----:B-1---5:R-:W-:Y:S05]  /*a990*/  CALL.REL.NOINC `($_ZN7cutlass13device_kernelIN5flash19enable_sm80_to_sm89INS1_16FlashAttnBwdSm80INS1_25CollectiveMainloopBwdSm80ILi2ELi2EN4cute5tupleIJNS5_1CILi64EEENS7_ILi128EEES8_EEENS_10bfloat16_tEfNS_4arch4Sm80ELb0ELb0ELb1ELb0ELb1ELb0ELb0ELb0ELi2ELi2ELi4ELi2ELb1EEENS1_24CollectiveEpilogueBwdGQAISA_fSD_Li256ELb0ELb1EEENS1_19SingleTileSchedulerILb0ELb0ELb0ELi128EEEEEEEEEvNT_6ParamsE$_ZN4cute3eso3ESOILb1ELb0EJNS_6LayoutINS_5tupleIJNS3_IJNS_1CILi4EEENS4_ILi1EEEEEES6_EEENS3_IJNS3_IJS6_NS4_ILi0EEEEEES9_EEEEENS_10ViewEngineINS_8smem_ptrIPfEEEEEEC2ERKSC_RKSH_) ;  /* 0xffffc23000007944 */ /* 0x022fea0003c3ffff */
[----:B------:R2:W5:Y:S04]  /*a9a0*/  LDL.64 R18, [R14+0x48] ;  /* 0x000048000e127983 */ /* 0x0005680000100a00 */
[----:B-1----:R2:W5:Y:S01]  /*a9b0*/  LDL.64 R8, [R1+0x168] ;  /* 0x0001680001087983 */ /* 0x0025620000100a00 */
[----:B------:R-:W-:-:S02]  /*a9c0*/  MOV R7, RZ ;  /* 0x000000ff00077202 */ /* 0x000fc40000000f00 */
[----:B------:R-:W-:Y:S02]  /*a9d0*/  MOV R16, 0xa9f0 ;  /* 0x0000a9f000107802 */ /* 0x000fe40000000f00 */
[----:B--2--5:R-:W-:Y:S05]  /*a9e0*/  CALL.REL.NOINC `($_ZN7cutlass13device_kernelIN5flash19enable_sm80_to_sm89INS1_16FlashAttnBwdSm80INS1_25CollectiveMainloopBwdSm80ILi2ELi2EN4cute5tupleIJNS5_1CILi64EEENS7_ILi128EEES8_EEENS_10bfloat16_tEfNS_4arch4Sm80ELb0ELb0ELb1ELb0ELb1ELb0ELb0ELb0ELi2ELi2ELi4ELi2ELb1EEENS1_24CollectiveEpilogueBwdGQAISA_fSD_Li256ELb0ELb1EEENS1_19SingleTileSchedulerILb0ELb0ELb0ELi128EEEEEEEEEvNT_6ParamsE$_ZN4cute3eso3ESOILb1ELb0EJNS_1CILi0EEEiEEC2ERKS3_RKi) ;  /* 0xffffbe5000007944 */ /* 0x024fea0003c3ffff */
[----:B-1----:R1:W5:Y:S01]  /*a9f0*/  LD.E R7, [R18.64] ;  /* 0x0000000412077980 */ /* 0x002362000c101900 */
[----:B------:R-:W-:-:S03]  /*aa00*/  MOV R20, 0xaa20 ;  /* 0x0000aa2000147802 */ /* 0x000fc60000000f00 */
[----:B-1---5:R-:W-:Y:S05]  /*aa10*/  CALL.REL.NOINC `($_ZN7cutlass13device_kernelIN5flash19enable_sm80_to_sm89INS1_16FlashAttnBwdSm80INS1_25CollectiveMainloopBwdSm80ILi2ELi2EN4cute5tupleIJNS5_1CILi64EEENS7_ILi128EEES8_EEENS_10bfloat16_tEfNS_4arch4Sm80ELb0ELb0ELb1ELb0ELb1ELb0ELb0ELb0ELi2ELi2ELi4ELi2ELb1EEENS1_24CollectiveEpilogueBwdGQAISA_fSD_Li256ELb0ELb1EEENS1_19SingleTileSchedulerILb0ELb0ELb0ELi128EEEEEEEEEvNT_6ParamsE$_ZZN4cuteplIJiEJNS_1CILi0EEEEEEDaRKNS_15ArithmeticTupleIJDpT_EEERKNS3_IJDpT0_EEEENKUlDpRKT_E_clIJiEEEDaSH_) ;  /* 0xffffebb000007944 */ /* 0x022fea0003c3ffff */
[----:B-----5:R-:W-:Y:S01]  /*aa20*/  ISETP.GT.AND P0, PT, R6, 0x3f, PT ;  /* 0x0000003f0600780c */ /* 0x020fe20003f04270 */
[----:B------:R-:W-:Y:S01]  /*aa30*/  IMAD.MOV.U32 R6, RZ, RZ, R12 ;  /* 0x000000ffff067224 */ /* 0x000fe200078e000c */
[----:B------:R-:W-:-:S11]  /*aa40*/  MOV R7, 0x0 ;  /* 0x0000000000077802 */ /* 0x000fd60000000f00 */
[----:B------:R-:W-:Y:S05]  /*aa50*/  @P0 RET.REL.NODEC R6 `(_ZN7cutlass13device_kernelIN5flash19enable_sm80_to_sm89INS1_16FlashAttnBwdSm80INS1_25CollectiveMainloopBwdSm80ILi2ELi2EN4cute5tupleIJNS5_1CILi64EEENS7_ILi128EEES8_EEENS_10bfloat16_tEfNS_4arch4Sm80ELb0ELb0ELb1ELb0ELb1ELb0ELb0ELb0ELi2ELi2ELi4ELi2ELb1EEENS1_24CollectiveEpilogueBwdGQAISA_fSD_Li256ELb0ELb1EEENS1_19SingleTileSchedulerILb0ELb0ELb0ELi128EEEEEEEEEvNT_6ParamsE) ;  /* 0xffff55a006000950 */ /* 0x000fea0003c3ffff */
[----:B------:R-:W5:Y:S01]  /*aa60*/  LDL.64 R14, [R14+0x50] ;  /* 0x000050000e0e7983 */ /* 0x000f620000100a00 */
[----:B------:R-:W-:Y:S02]  /*aa70*/  MOV R7, RZ ;  /* 0x000000ff00077202 */ /* 0x000fe40000000f00 */
[----:B------:R-:W-:Y:S02]  /*aa80*/  MOV R16, 0xaaa0 ;  /* 0x0000aaa000107802 */ /* 0x000fe40000000f00 */
[----:B-1---5:R-:W-:Y:S05]  /*aa90*/  CALL.REL.NOINC `($_ZN7cutlass13device_kernelIN5flash19enable_sm80_to_sm89INS1_16FlashAttnBwdSm80INS1_25CollectiveMainloopBwdSm80ILi2ELi2EN4cute5tupleIJNS5_1CILi64EEENS7_ILi128EEES8_EEENS_10bfloat16_tEfNS_4arch4Sm80ELb0ELb0ELb1ELb0ELb1ELb0ELb0ELb0ELi2ELi2ELi4ELi2ELb1EEENS1_24CollectiveEpilogueBwdGQAISA_fSD_Li256ELb0ELb1EEENS1_19SingleTileSchedulerILb0ELb0ELb0ELi128EEEEEEEEEvNT_6ParamsE$_ZN4cute3eso3ESOILb1ELb0EJNS_10UnderscoreEiEEC2ERKS2_RKi) ;  /* 0xffffbba000007944 */ /* 0x022fea0003c3ffff */
[----:B-1----:R-:W-:Y:S02]  /*aaa0*/  MOV R6, R13 ;  /* 0x0000000d00067202 */ /* 0x002fe40000000f00 */
[----:B------:R-:W-:Y:S02]  /*aab0*/  MOV R16, 0xaad0 ;  /* 0x0000aad000107802 */ /* 0x000fe40000000f00 */
[----:B------:R-:W-:Y:S05]  /*aac0*/  CALL.REL.NOINC `($_ZN7cutlass13device_kernelIN5flash19enable_sm80_to_sm89INS1_16FlashAttnBwdSm80INS1_25CollectiveMainloopBwdSm80ILi2ELi2EN4cute5tupleIJNS5_1CILi64EEENS7_ILi128EEES8_EEENS_10bfloat16_tEfNS_4arch4Sm80ELb0ELb0ELb1ELb0ELb1ELb0ELb0ELb0ELi2ELi2ELi4ELi2ELb1EEENS1_24CollectiveEpilogueBwdGQAISA_fSD_Li256ELb0ELb1EEENS1_19SingleTileSchedulerILb0ELb0ELb0ELi128EEEEEEEEEvNT_6ParamsE$_ZN4cute8gmem_ptrIPKfECI1NS_12iter_adaptorIS2_S3_EEES2_) ;  /* 0xffffc76000007944 */ /* 0x000fea0003c3ffff */
[----:B-1----:R1:W5:Y:S01]  /*aad0*/  LDL.64 R6, [R1+0x160] ;  /* 0x0001600001067983 */ /* 0x0023620000100a00 */
[----:B------:R-:W-:-:S03]  /*aae0*/  MOV R16, 0xab00 ;  /* 0x0000ab0000107802 */ /* 0x000fc60000000f00 */
[----:B-1---5:R-:W-:Y:S05]  /*aaf0*/  CALL.REL.NOINC `($_ZN7cutlass13device_kernelIN5flash19enable_sm80_to_sm89INS1_16FlashAttnBwdSm80INS1_25CollectiveMainloopBwdSm80ILi2ELi2EN4cute5tupleIJNS5_1CILi64EEENS7_ILi128EEES8_EEENS_10bfloat16_tEfNS_4arch4Sm80ELb0ELb0ELb1ELb0ELb1ELb0ELb0ELb0ELi2ELi2ELi4ELi2ELb1EEENS1_24CollectiveEpilogueBwdGQAISA_fSD_Li256ELb0ELb1EEENS1_19SingleTileSchedulerILb0ELb0ELb0ELi128EEEEEEEEEvNT_6ParamsE$_ZN4cute3eso3ESOILb1ELb0EJNS_6LayoutINS_5tupleIJNS3_IJNS_1CILi4EEENS4_ILi1EEEEEEEEENS3_IJNS3_IJS6_NS4_ILi0EEEEEEEEEEENS_10ViewEngineINS_8gmem_ptrIPKfEEEEEEC2ERKSC_RKSI_) ;  /* 0xffffc01000007944 */ /* 0x022fea0003c3ffff */
[----:B-1----:R1:W5:Y:S01]  /*ab00*/  LDL.64 R10, [R1+0x160] ;  /* 0x00016000010a7983 */ /* 0x0023620000100a00 */
[----:B------:R-:W-:Y:S02]  /*ab10*/  MOV R7, RZ ;  /* 0x000000ff00077202 */ /* 0x000fe40000000f00 */
[----:B------:R-:W-:Y:S02]  /*ab20*/  MOV R16, 0xab40 ;  /* 0x0000ab4000107802 */ /* 0x000fe40000000f00 */
[----:B-1---5:R-:W-:Y:S05]  /*ab30*/  CALL.REL.NOINC `($_ZN7cutlass13device_kernelIN5flash19enable_sm80_to_sm89INS1_16FlashAttnBwdSm80INS1_25CollectiveMainloopBwdSm80ILi2ELi2EN4cute5tupleIJNS5_1CILi64EEENS7_ILi128EEES8_EEENS_10bfloat16_tEfNS_4arch4Sm80ELb0ELb0ELb1ELb0ELb1ELb0ELb0ELb0ELi2ELi2ELi4ELi2ELb1EEENS1_24CollectiveEpilogueBwdGQAISA_fSD_Li256ELb0ELb1EEENS1_19SingleTileSchedulerILb0ELb0ELb0ELi128EEEEEEEEEvNT_6ParamsE$_ZN4cute3eso3ESOILb1ELb0EJNS_10UnderscoreEiEEC2ERKS2_RKi) ;  /* 0xffffbb0000007944 */ /* 0x022fea0003c3ffff */
[----:B-1----:R-:W-:Y:S02]  /*ab40*/  MOV R6, R13 ;  /* 0x0000000d00067202 */ /* 0x002fe40000000f00 */
[----:B------:R-:W-:-:S02]  /*ab50*/  MOV R16, 0xab70 ;  /* 0x0000ab7000107802 */ /* 0x000fc40000000f00 */
[----:B------:R-:W-:Y:S05]  /*ab60*/  CALL.REL.NOINC `($_ZN7cutlass13device_kernelIN5flash19enable_sm80_to_sm89INS1_16FlashAttnBwdSm80INS1_25CollectiveMainloopBwdSm80ILi2ELi2EN4cute5tupleIJNS5_1CILi64EEENS7_ILi128EEES8_EEENS_10bfloat16_tEfNS_4arch4Sm80ELb0ELb0ELb1ELb0ELb1ELb0ELb0ELb0ELi2ELi2ELi4ELi2ELb1EEENS1_24CollectiveEpilogueBwdGQAISA_fSD_Li256ELb0ELb1EEENS1_19SingleTileSchedulerILb0ELb0ELb0ELi128EEEEEEEEEvNT_6ParamsE$_ZN4cute8smem_ptrIPfECI1NS_12iter_adaptorIS1_S2_EEES1_) ;  /* 0xffffc79000007944 */ /* 0x000fea0003c3ffff */
[----:B-1----:R1:W5:Y:S01]  /*ab70*/  LDL.64 R6, [R1+0x160] ;  /* 0x0001600001067983 */ /* 0x0023620000100a00 */
[----:B------:R-:W-:-:S03]  /*ab80*/  MOV R16, 0xaba0 ;  /* 0x0000aba000107802 */ /* 0x000fc60000000f00 */
[----:B-1---5:R-:W-:Y:S05]  /*ab90*/  CALL.REL.NOINC `($_ZN7cutlass13device_kernelIN5flash19enable_sm80_to_sm89INS1_16FlashAttnBwdSm80INS1_25CollectiveMainloopBwdSm80ILi2ELi2EN4cute5tupleIJNS5_1CILi64EEENS7_ILi128EEES8_EEENS_10bfloat16_tEfNS_4arch4Sm80ELb0ELb0ELb1ELb0ELb1ELb0ELb0ELb0ELi2ELi2ELi4ELi2ELb1EEENS1_24CollectiveEpilogueBwdGQAISA_fSD_Li256ELb0ELb1EEENS1_19SingleTileSchedulerILb0ELb0ELb0ELi128EEEEEEEEEvNT_6ParamsE$_ZN4cute3eso3ESOILb1ELb0EJNS_6LayoutINS_5tupleIJNS3_IJNS_1CILi4EEENS4_ILi1EEEEEEEEENS3_IJNS3_IJS6_NS4_ILi0EEEEEEEEEEENS_10ViewEngineINS_8smem_ptrIPfEEEEEEC2ERKSC_RKSH_) ;  /* 0xffffbfb000007944 */ /* 0x022fea0003c3ffff */
[----:B-1----:R1:W5:Y:S01]  /*aba0*/  LDL.64 R8, [R1+0x160] ;  /* 0x0001600001087983 */ /* 0x0023620000100a00 */
[----:B------:R-:W-:-:S02]  /*abb0*/  MOV R6, R4 ;  /* 0x0000000400067202 */ /* 0x000fc40000000f00 */
[----:B------:R-:W-:Y:S02]  /*abc0*/  MOV R16, 0xabe0 ;  /* 0x0000abe000107802 */ /* 0x000fe40000000f00 */
[----:B-1---5:R-:W-:Y:S05]  /*abd0*/  CALL.REL.NOINC `($_ZN7cutlass13device_kernelIN5flash19enable_sm80_to_sm89INS1_16FlashAttnBwdSm80INS1_25CollectiveMainloopBwdSm80ILi2ELi2EN4cute5tupleIJNS5_1CILi64EEENS7_ILi128EEES8_EEENS_10bfloat16_tEfNS_4arch4Sm80ELb0ELb0ELb1ELb0ELb1ELb0ELb0ELb0ELi2ELi2ELi4ELi2ELb1EEENS1_24CollectiveEpilogueBwdGQAISA_fSD_Li256ELb0ELb1EEENS1_19SingleTileSchedulerILb0ELb0ELb0ELi128EEEEEEEEEvNT_6ParamsE$_ZN4cute8gmem_ptrIPKfECI1NS_12iter_adaptorIS2_S3_EEES2_) ;  /* 0xffffc65000007944 */ /* 0x022fea0003c3ffff */
[----:B-1----:R1:W5:Y:S01]  /*abe0*/  LDL.64 R6, [R1+0x168] ;  /* 0x0001680001067983 */ /* 0x0023620000100a00 */
[----:B------:R-:W-:-:S03]  /*abf0*/  MOV R16, 0xac10 ;  /* 0x0000ac1000107802 */ /* 0x000fc60000000f00 */
[----:B-1---5:R-:W-:Y:S05]  /*ac00*/  CALL.REL.NOINC `($_ZN7cutlass13device_kernelIN5flash19enable_sm80_to_sm89INS1_16FlashAttnBwdSm80INS1_25CollectiveMainloopBwdSm80ILi2ELi2EN4cute5tupleIJNS5_1CILi64EEENS7_ILi128EEES8_EEENS_10bfloat16_tEfNS_4arch4Sm80ELb0ELb0ELb1ELb0ELb1ELb0ELb0ELb0ELi2ELi2ELi4ELi2ELb1EEENS1_24CollectiveEpilogueBwdGQAISA_fSD_Li256ELb0ELb1EEENS1_19SingleTileSchedulerILb0ELb0ELb0ELi128EEEEEEEEEvNT_6ParamsE$_ZN4cute8gmem_ptrIPKN7cutlass9uint128_tEECI1NS_12iter_adaptorIS4_S5_EEES4_) ;  /* 0xffffc5d000007944 */ /* 0x022fea0003c3ffff */
[----:B------:R1:W5:Y:S01]  /*ac10*/  LDL.64 R6, [R1+0x168] ;  /* 0x0001680001067983 */ /* 0x0003620000100a00 */
[----:B------:R-:W-:-:S03]  /*ac20*/  MOV R16, 0xac40 ;  /* 0x0000ac4000107802 */ /* 0x000fc60000000f00 */
[----:B-1---5:R-:W-:Y:S05]  /*ac30*/  CALL.REL.NOINC `($_ZN7cutlass13device_kernelIN5flash19enable_sm80_to_sm89INS1_16FlashAttnBwdSm80INS1_25CollectiveMainloopBwdSm80ILi2ELi2EN4cute5tupleIJNS5_1CILi64EEENS7_ILi128EEES8_EEENS_10bfloat16_tEfNS_4arch4Sm80ELb0ELb0ELb1ELb0ELb1ELb0ELb0ELb0ELi2ELi2ELi4ELi2ELb1EEENS1_24CollectiveEpilogueBwdGQAISA_fSD_Li256ELb0ELb1EEENS1_19SingleTileSchedulerILb0ELb0ELb0ELi128EEEEEEEEEvNT_6ParamsE$_ZN4cute3eso3ESOILb1ELb0EJNS_6LayoutINS_5tupleIJNS3_IJNS_1CILi1EEES5_EEEEEENS3_IJNS3_IJS5_NS4_ILi0EEEEEEEEEEENS_10ViewEngineINS_8gmem_ptrIPKN7cutlass9uint128_tEEEEEEEC2ERKSB_RKSJ_) ;  /* 0xffffbe4000007944 */ /* 0x022fea0003c3ffff */
[----:B------:R2:W5:Y:S01]  /*ac40*/  LDL.64 R20, [R1+0x168] ;  /* 0x0001680001147983 */ /* 0x0005620000100a00 */
[----:B-1----:R-:W-:Y:S02]  /*ac50*/  MOV R6, R4 ;  /* 0x0000000400067202 */ /* 0x002fe40000000f00 */
[----:B------:R-:W-:Y:S02]  /*ac60*/  MOV R16, 0xac80 ;  /* 0x0000ac8000107802 */ /* 0x000fe40000000f00 */
[----:B--2--5:R-:W-:Y:S05]  /*ac70*/  CALL.REL.NOINC `($_ZN7cutlass13device_kernelIN5flash19enable_sm80_to_sm89INS1_16FlashAttnBwdSm80INS1_25CollectiveMainloopBwdSm80ILi2ELi2EN4cute5tupleIJNS5_1CILi64EEENS7_ILi128EEES8_EEENS_10bfloat16_tEfNS_4arch4Sm80ELb0ELb0ELb1ELb0ELb1ELb0ELb0ELb0ELi2ELi2ELi4ELi2ELb1EEENS1_24CollectiveEpilogueBwdGQAISA_fSD_Li256ELb0ELb1EEENS1_19SingleTileSchedulerILb0ELb0ELb0ELi128EEEEEEEEEvNT_6ParamsE$_ZN4cute8smem_ptrIPfECI1NS_12iter_adaptorIS1_S2_EEES1_) ;  /* 0xffffc68000007944 */ /* 0x024fea0003c3ffff */
[----:B-1----:R1:W5:Y:S01]  /*ac80*/  LDL.64 R6, [R1+0x168] ;  /* 0x0001680001067983 */ /* 0x0023620000100a00 */
        /* <DEDUP_REMOVED lines=8> */
[----:B------:R-:W2:Y:S01]  /*ad10*/  LD.E.U8 R14, [R14.64] ;  /* 0x000000040e0e7980 */ /* 0x000ea2000c101100 */
[----:B------:R-:W-:Y:S02]  /*ad20*/  MOV R13, 0x0 ;  /* 0x00000000000d7802 */ /* 0x000fe40000000f00 */
[----:B--2---:R-:W-:-:S13]  /*ad30*/  ISETP.NE.AND P0, PT, R14, RZ, PT ;  /* 0x000000ff0e00720c */ /* 0x004fda0003f05270 */
[----:B------:R-:W-:Y:S01]  /*ad40*/  @!PT LDS RZ, [RZ] ;  /* 0x00000000fffff984 */ /* 0x000fe20000000800 */
[----:B------:R-:W-:Y:S01]  /*ad50*/  @!PT LDS RZ, [RZ] ;  /* 0x00000000fffff984 */ /* 0x000fe20000000800 */
[----:B------:R-:W-:Y:S01]  /*ad60*/  @!PT LDS RZ, [RZ] ;  /* 0x00000000fffff984 */ /* 0x000fe20000000800 */
[----:B------:R1:W-:Y:S01]  /*ad70*/  LDGSTS.E.BYPASS.LTC128B.128 [R6], [R20.64], P0 ;  /* 0x0000000014067fae */ /* 0x0003e20008101d44 */
[----:B------:R-:W-:Y:S05]  /*ad80*/  RET.REL.NODEC R12 `(_ZN7cutlass13device_kernelIN5flash19enable_sm80_to_sm89INS1_16FlashAttnBwdSm80INS1_25CollectiveMainloopBwdSm80ILi2ELi2EN4cute5tupleIJNS5_1CILi64EEENS7_ILi128EEES8_EEENS_10bfloat16_tEfNS_4arch4Sm80ELb0ELb0ELb1ELb0ELb1ELb0ELb0ELb0ELi2ELi2ELi4ELi2ELb1EEENS1_24CollectiveEpilogueBwdGQAISA_fSD_Li256ELb0ELb1EEENS1_19SingleTileSchedulerILb0ELb0ELb0ELi128EEEEEEEEEvNT_6ParamsE) ;  /* 0xffff52700c007950 */ /* 0x000fea0003c3ffff */
        .type           $_ZN7cutlass13device_kernelIN5flash19enable_sm80_to_sm89INS1_16FlashAttnBwdSm80INS1_25CollectiveMainloopBwdSm80ILi2ELi2EN4cute5tupleIJNS5_1CILi64EEENS7_ILi128EEES8_EEENS_10bfloat16_tEfNS_4arch4Sm80ELb0ELb0ELb1ELb0ELb1ELb0ELb0ELb0ELi2ELi2ELi4ELi2ELb1EEENS1_24CollectiveEpilogueBwdGQAISA_fSD_Li256ELb0ELb1EEENS1_19SingleTileSchedulerILb0ELb0ELb0ELi128EEEEEEEEEvNT_6ParamsE$_ZZN5flash25CollectiveMainloopBwdSm80ILi2ELi2EN4cute5tupleIJNS1_1CILi64EEENS3_ILi128EEES4_EEEN7cutlass10bfloat16_tEfNS7_4arch4Sm80ELb0ELb0ELb1ELb0ELb1ELb0ELb0ELb0ELi2ELi2ELi4ELi2ELb1EE3mmaINS_16FlashAttnBwdSm80ISB_NS_24CollectiveEpilogueBwdGQAIS6_fSA_Li256ELb0ELb1EEENS_19SingleTileSchedulerILb0ELb0ELb0ELi128EEEE13SharedStorageENS1_6TensorINS1_11ArrayEngineIfLm32EEENS1_6LayoutINS2_IJNS2_IJNS3_ILi2EEESO_EEESO_NS3_ILi4EEEEEENS2_IJNS2_IJNS3_ILi1EEESO_EEESQ_NS3_ILi8EEEEEEEEEEEEbRKNSB_6ParamsERT0_S12_iNS2_IJiiiEEERT_ENKUliiE_clEii,@function
        .size           $_ZN7cutlass13device_kernelIN5flash19enable_sm80_to_sm89INS1_16FlashAttnBwdSm80INS1_25CollectiveMainloopBwdSm80ILi2ELi2EN4cute5tupleIJNS5_1CILi64EEENS7_ILi128EEES8_EEENS_10bfloat16_tEfNS_4arch4Sm80ELb0ELb0ELb1ELb0ELb1ELb0ELb0ELb0ELi2ELi2ELi4ELi2ELb1EEENS1_24CollectiveEpilogueBwdGQAISA_fSD_Li256ELb0ELb1EEENS1_19SingleTileSchedulerILb0ELb0ELb0ELi128EEEEEEEEEvNT_6ParamsE$_ZZN5flash25CollectiveMainloopBwdSm80ILi2ELi2EN4cute5tupleIJNS1_1CILi64EEENS3_ILi128EEES4_EEEN7cutlass10bfloat16_tEfNS7_4arch4Sm80ELb0ELb0ELb1ELb0ELb1ELb0ELb0ELb0ELi2ELi2ELi4ELi2ELb1EE3mmaINS_16FlashAttnBwdSm80ISB_NS_24CollectiveEpilogueBwdGQAIS6_fSA_Li256ELb0ELb1EEENS_19SingleTileSchedulerILb0ELb0ELb0ELi128EEEE13SharedStorageENS1_6TensorINS1_11ArrayEngineIfLm32EEENS1_6LayoutINS2_IJNS2_IJNS3_ILi2EEESO_EEESO_NS3_ILi4EEEEEENS2_IJNS2_IJNS3_ILi1EEESO_EEESQ_NS3_ILi8EEEEEEEEEEEEbRKNSB_6ParamsERT0_S12_iNS2_IJiiiEEERT_ENKUliiE_clEii,($__internal_0_$__cuda_sm70_warpsync - $_ZN7cutlass13device_kernelIN5flash19enable_sm80_to_sm89INS1_16FlashAttnBwdSm80INS1_25CollectiveMainloopBwdSm80ILi2ELi2EN4cute5tupleIJNS5_1CILi64EEENS7_ILi128EEES8_EEENS_10bfloat16_tEfNS_4arch4Sm80ELb0ELb0ELb1ELb0ELb1ELb0ELb0ELb0ELi2ELi2ELi4ELi2ELb1EEENS1_24CollectiveEpilogueBwdGQAISA_fSD_Li256ELb0ELb1EEENS1_19SingleTileSchedulerILb0ELb0ELb0ELi128EEEEEEEEEvNT_6ParamsE$_ZZN5flash25CollectiveMainloopBwdSm80ILi2ELi2EN4cute5tupleIJNS1_1CILi64EEENS3_ILi128EEES4_EEEN7cutlass10bfloat16_tEfNS7_4arch4Sm80ELb0ELb0ELb1ELb0ELb1ELb0ELb0ELb0ELi2ELi2ELi4ELi2ELb1EE3mmaINS_16FlashAttnBwdSm80ISB_NS_24CollectiveEpilogueBwdGQAIS6_fSA_Li256ELb0ELb1EEENS_19SingleTileSchedulerILb0ELb0ELb0ELi128EEEE13SharedStorageENS1_6TensorINS1_11ArrayEngineIfLm32EEENS1_6LayoutINS2_IJNS2_IJNS3_ILi2EEESO_EEESO_NS3_ILi4EEEEEENS2_IJNS2_IJNS3_ILi1EEESO_EEESQ_NS3_ILi8EEEEEEEEEEEEbRKNSB_6ParamsERT0_S12_iNS2_IJiiiEEERT_ENKUliiE_clEii)
$_ZN7cutlass13device_kernelIN5flash19enable_sm80_to_sm89INS1_16FlashAttnBwdSm80INS1_25CollectiveMainloopBwdSm80ILi2ELi2EN4cute5tupleIJNS5_1CILi64EEENS7_ILi128EEES8_EEENS_10bfloat16_tEfNS_4arch4Sm80ELb0ELb0ELb1ELb0ELb1ELb0ELb0ELb0ELi2ELi2ELi4ELi2ELb1EEENS1_24CollectiveEpilogueBwdGQAISA_fSD_Li256ELb0ELb1EEENS1_19SingleTileSchedulerILb0ELb0ELb0ELi128EEEEEEEEEvNT_6ParamsE$_ZZN5flash25CollectiveMainloopBwdSm80ILi2ELi2EN4cute5tupleIJNS1_1CILi64EEENS3_ILi128EEES4_EEEN7cutlass10bfloat16_tEfNS7_4arch4Sm80ELb0ELb0ELb1ELb0ELb1ELb0ELb0ELb0ELi2ELi2ELi4ELi2ELb1EE3mmaINS_16FlashAttnBwdSm80ISB_NS_24CollectiveEpilogueBwdGQAIS6_fSA_Li256ELb0ELb1EEENS_19SingleTileSchedulerILb0ELb0ELb0ELi128EEEE13SharedStorageENS1_6TensorINS1_11ArrayEngineIfLm32EEENS1_6LayoutINS2_IJNS2_IJNS3_ILi2EEESO_EEESO_NS3_ILi4EEEEEENS2_IJNS2_IJNS3_ILi1EEESO_EEESQ_NS3_ILi8EEEEEEEEEEEEbRKNSB_6ParamsERT0_S12_iNS2_IJiiiEEERT_ENKUliiE_clEii:
        /* <DEDUP_REMOVED lines=355> */
        .weak           $__internal_0_$__cuda_sm70_warpsync
        .type           $__internal_0_$__cuda_sm70_warpsync,@function
        .size           $__internal_0_$__cuda_sm70_warpsync,(.L_x_3363 - $__internal_0_$__cuda_sm70_warpsync)
$__internal_0_$__cuda_sm70_warpsync:
[----:B------:R-:W-:Y:S01]  /*c3c0*/  MOV R11, 0x0 ;  /* 0x00000000000b7802 */ /* 0x000fe20000000f00 */
[----:B------:R-:W-:Y:S04]  /*c3d0*/  WARPSYNC R0 ;  /* 0x0000000000007348 */ /* 0x000fe80003800000 */
[----:B------:R-:W-:Y:S05]  /*c3e0*/  RET.REL.NODEC R10 `(_ZN7cutlass13device_kernelIN5flash19enable_sm80_to_sm89INS1_16FlashAttnBwdSm80INS1_25CollectiveMainloopBwdSm80ILi2ELi2EN4cute5tupleIJNS5_1CILi64EEENS7_ILi128EEES8_EEENS_10bfloat16_tEfNS_4arch4Sm80ELb0ELb0ELb1ELb0ELb1ELb0ELb0ELb0ELi2ELi2ELi4ELi2ELb1EEENS1_24CollectiveEpilogueBwdGQAISA_fSD_Li256ELb0ELb1EEENS1_19SingleTileSchedulerILb0ELb0ELb0ELi128EEEEEEEEEvNT_6ParamsE) ;  /* 0xffff3c100a007950 */ /* 0x000fea0003c3ffff */
.L_x_73:
        /* <DEDUP_REMOVED lines=9> */
.L_x_3363:


//--------------------- .text._ZN7cutlass13device_kernelIN5flash19enable_sm80_to_sm89INS1_16FlashAttnBwdSm80INS1_25CollectiveMainloopBwdSm80ILi2ELi2EN4cute5tupleIJNS5_1CILi64EEENS7_ILi128EEES8_EEENS_10bfloat16_tEfNS_4arch4Sm80ELb0ELb0ELb1ELb1ELb0ELb0ELb0ELb0ELi2ELi2ELi4ELi2ELb1EEENS1_21CollectiveEpilogueBwdISA_SB_SD_Li256ELb1ELb0ELi2EEENS1_19SingleTileSchedulerILb1ELb0ELb0ELi128EEEEEEEEEvNT_6ParamsE --------------------------
	.section	.text._ZN7cutlass13device_kernelIN5flash19enable_sm80_to_sm89INS1_16FlashAttnBwdSm80INS1_25CollectiveMainloopBwdSm80ILi2ELi2EN4cute5tupleIJNS5_1CILi64EEENS7_ILi128EEES8_EEENS_10bfloat16_tEfNS_4arch4Sm80ELb0ELb0ELb1ELb1ELb0ELb0ELb0ELb0ELi2ELi2ELi4ELi2ELb1EEENS1_21CollectiveEpilogueBwdISA_SB_SD_Li256ELb1ELb0ELi2EEENS1_19SingleTileSchedulerILb1ELb0ELb0ELi128EEEEEEEEEvNT_6ParamsE,"ax",@progbits
	.sectioninfo	@"SHI_REGISTERS=247"
	.align	128
.text._ZN7cutlass13device_kernelIN5flash19enable_sm80_to_sm89INS1_16FlashAttnBwdSm80INS1_25CollectiveMainloopBwdSm80ILi2ELi2EN4cute5tupleIJNS5_1CILi64EEENS7_ILi128EEES8_EEENS_10bfloat16_tEfNS_4arch4Sm80ELb0ELb0ELb1ELb1ELb0ELb0ELb0ELb0ELi2ELi2ELi4ELi2ELb1EEENS1_21CollectiveEpilogueBwdISA_SB_SD_Li256ELb1ELb0ELi2EEENS1_19SingleTileSchedulerILb1ELb0ELb0ELi128EEEEEEEEEvNT_6ParamsE:
        .type           _ZN7cutlass13device_kernelIN5flash19enable_sm80_to_sm89INS1_16FlashAttnBwdSm80INS1_25CollectiveMainloopBwdSm80ILi2ELi2EN4cute5tupleIJNS5_1CILi64EEENS7_ILi128EEES8_EEENS_10bfloat16_tEfNS_4arch4Sm80ELb0ELb0ELb1ELb1ELb0ELb0ELb0ELb0ELi2ELi2ELi4ELi2ELb1EEENS1_21CollectiveEpilogueBwdISA_SB_SD_Li256ELb1ELb0ELi2EEENS1_19SingleTileSchedulerILb1ELb0ELb0ELi128EEEEEEEEEvNT_6ParamsE,@function
        .size           _ZN7cutlass13device_kernelIN5flash19enable_sm80_to_sm89INS1_16FlashAttnBwdSm80INS1_25CollectiveMainloopBwdSm80ILi2ELi2EN4cute5tupleIJNS5_1CILi64EEENS7_ILi128EEES8_EEENS_10bfloat16_tEfNS_4arch4Sm80ELb0ELb0ELb1ELb1ELb0ELb0ELb0ELb0ELi2ELi2ELi4ELi2ELb1EEENS1_21CollectiveEpilogueBwdISA_SB_SD_Li256ELb1ELb0ELi2EEENS1_19SingleTileSchedulerILb1ELb0ELb0ELi128EEEEEEEEEvNT_6ParamsE,(.L_x_3455 - _ZN7cutlass13device_kernelIN5flash19enable_sm80_to_sm89INS1_16FlashAttnBwdSm80INS1_25CollectiveMainloopBwdSm80ILi2ELi2EN4cute5tupleIJNS5_1CILi64EEENS7_ILi128EEES8_EEENS_10bfloat16_tEfNS_4arch4Sm80ELb0ELb0ELb1ELb1ELb0ELb0ELb0ELb0ELi2ELi2ELi4ELi2ELb1EEENS1_21CollectiveEpilogueBwdISA_SB_SD_Li256ELb1ELb0ELi2EEENS1_19SingleTileSchedulerILb1ELb0ELb0ELi128EEEEEEEEEvNT_6ParamsE)
        .other          _ZN7cutlass13device_kernelIN5flash19enable_sm80_to_sm89INS1_16FlashAttnBwdSm80INS1_25CollectiveMainloopBwdSm80ILi2ELi2EN4cute5tupleIJNS5_1CILi64EEENS7_ILi128EEES8_EEENS_10bfloat16_tEfNS_4arch4Sm80ELb0ELb0ELb1ELb1ELb0ELb0ELb0ELb0ELi2ELi2ELi4ELi2ELb1EEENS1_21CollectiveEpilogueBwdISA_SB_SD_Li256ELb1ELb0ELi2EEENS1_19SingleTileSchedulerILb1ELb0ELb0ELi128EEEEEEEEEvNT_6ParamsE,@"STO_CUDA_ENTRY STV_DEFAULT"
_ZN7cutlass13device_kernelIN5flash19enable_sm80_to_sm89INS1_16FlashAttnBwdSm80INS1_25CollectiveMainloopBwdSm80ILi2ELi2EN4cute5tupleIJNS5_1CILi64EEENS7_ILi128EEES8_EEENS_10bfloat16_tEfNS_4arch4Sm80ELb0ELb0ELb1ELb1ELb0ELb0ELb0ELb0ELi2ELi2ELi4ELi2ELb1EEENS1_21CollectiveEpilogueBwdISA_SB_SD_Li256ELb1ELb0ELi2EEENS1_19SingleTileSchedulerILb1ELb0ELb0ELi128EEEEEEEEEvNT_6ParamsE:
[----:B------:R-:W-:-:S03]  /*0000*/  MOV R1, c[0x0][0x28] ;  /* 0x00000a0000017a02 */ /* 0x000fc60000000f00 */
[----:B------:R-:W1:Y:S01]  /*0010*/  S2R R68, SR_TID.X ;  /* 0x0000000000447919 */ /* 0x000e620000002100 */
[----:B------:R-:W-:Y:S01]  /*0020*/  IADD3 R1, R1, -0x1b0, RZ ;  /* 0xfffffe5001017810 */ /* 0x000fe20007ffe0ff */
[----:B------:R-:W-:Y:S01]  /*0030*/  IMAD.MOV.U32 R9, RZ, RZ, 0x4 ;  /* 0x00000004ff097424 */ /* 0x000fe200078e00ff */
[----:B------:R-:W-:Y:S01]  /*0040*/  ULDC.64 UR10, c[0x0][0x118] ;  /* 0x00004600000a7ab9 */ /* 0x000fe20000000a00 */
[----:B------:R-:W2:Y:S01]  /*0050*/  S2R R194, SR_CTAID.Z ;  /* 0x0000000000c27919 */ /* 0x000ea20000002700 */
[----:B------:R-:W-:-:S03]  /*0060*/  IADD3 R196, P0, R1, c[0x0][0x20], RZ ;  /* 0x0000080001c47a10 */ /* 0x000fc60007f1e0ff */
[----:B------:R-:W3:Y:S02]  /*0070*/  S2R R4, SR_CTAID.X ;  /* 0x0000000000047919 */ /* 0x000ee40000002500 */
[----:B------:R-:W-:Y:S02]  /*0080*/  IMAD.X R197, RZ, RZ, c[0x0][0x24], P0 ;  /* 0x00000900ffc57624 */ /* 0x000fe400000e06ff */
[----:B------:R-:W4:Y:S01]  /*0090*/  S2R R21, SR_CTAID.Y ;  /* 0x0000000000157919 */ /* 0x000f220000002600 */
[----:B-1----:R-:W-:Y:S01]  /*00a0*/  SHF.R.U32.HI R0, RZ, 0x5, R68 ;  /* 0x00000005ff007819 */ /* 0x002fe20000011644 */
[----:B--2---:R-:W-:-:S05]  /*00b0*/  IMAD.WIDE R2, R194, R9, c[0x0][0x3c0] ;  /* 0x0000f000c2027625 */ /* 0x004fca00078e0209 */
[----:B------:R-:W1:Y:S02]  /*00c0*/  SHFL.IDX PT, R0, R0, RZ, 0x1f ;  /* 0x00001fff00007589 */ /* 0x000e6400000e0000 */
[----:B-1----:R-:W-:-:S13]  /*00d0*/  ISETP.NE.AND P1, PT, R0, RZ, PT ;  /* 0x000000ff0000720c */ /* 0x002fda0003f25270 */
[----:B------:R-:W-:Y:S05]  /*00e0*/  @!P1 BRA `(.L_x_74) ;  /* 0x0000012000009947 */ /* 0x000fea0003800000 */
[----:B---34-:R-:W-:-:S04]  /*00f0*/  ISETP.NE.U32.AND P0, PT, RZ, c[0x0][0x3c0], PT ;  /* 0x0000f000ff007a0c */ /* 0x018fc80003f05070 */
[----:B------:R-:W-:-:S13]  /*0100*/  ISETP.NE.AND.EX P0, PT, RZ, c[0x0][0x3c4], PT, P0 ;  /* 0x0000f100ff007a0c */ /* 0x000fda0003f05300 */
[----:B------:R-:W-:Y:S05]  /*0110*/  @!P0 BRA `(.L_x_75) ;  /* 0x0000002000008947 */ /* 0x000fea0003800000 */
[----:B------:R1:W5:Y:S01]  /*0120*/  LDG.E R3, [R2.64] ;  /* 0x0000000a02037981 */ /* 0x000362000c1e1900 */
[----:B------:R-:W-:Y:S05]  /*0130*/  BRA `(.L_x_76) ;  /* 0x0000009000007947 */ /* 0x000fea0003800000 */
.L_x_75:
[----:B------:R-:W-:-:S04]  /*0140*/  ISETP.NE.U32.AND P0, PT, RZ, c[0x0][0x3b8], PT ;  /* 0x0000ee00ff007a0c */ /* 0x000fc80003f05070 */
[----:B------:R-:W-:-:S13]  /*0150*/  ISETP.NE.AND.EX P0, PT, RZ, c[0x0][0x3bc], PT, P0 ;  /* 0x0000ef00ff007a0c */ /* 0x000fda0003f05300 */
[----:B------:R-:W-:Y:S05]  /*0160*/  @!P0 BRA `(.L_x_77) ;  /* 0x0000005000008947 */ /* 0x000fea0003800000 */
[----:B------:R-:W-:-:S05]  /*0170*/  IMAD.WIDE R6, R194, R9, c[0x0][0x3b8] ;  /* 0x0000ee00c2067625 */ /* 0x000fca00078e0209 */
[----:B------:R-:W2:Y:S04]  /*0180*/  LDG.E R3, [R6.64] ;  /* 0x0000000a06037981 */ /* 0x000ea8000c1e1900 */
[----:B------:R-:W2:Y:S02]  /*0190*/  LDG.E R0, [R6.64+0x4] ;  /* 0x0000040a06007981 */ /* 0x000ea4000c1e1900 */
[----:B--2---:R-:W-:Y:S01]  /*01a0*/  IADD3 R3, -R3, R0, RZ ;  /* 0x0000000003037210 */ /* 0x004fe20007ffe1ff */
[----:B------:R-:W-:Y:S05]  /*01b0*/  BRA `(.L_x_76) ;  /* 0x0000001000007947 */ /* 0x000fea0003800000 */
.L_x_77:
[----:B------:R-:W-:Y:S02]  /*01c0*/  MOV R3, c[0x0][0x3a4] ;  /* 0x0000e90000037a02 */ /* 0x000fe40000000f00 */
.L_x_76:
[----:B------:R-:W-:-:S05]  /*01d0*/  IMAD.SHL.U32 R0, R4, 0x80, RZ ;  /* 0x0000008004007824 */ /* 0x000fca00078e00ff */
[----:B-----5:R-:W-:-:S04]  /*01e0*/  ISETP.GE.AND P0, PT, R0, R3, PT ;  /* 0x000000030000720c */ /* 0x020fc80003f06270 */
[----:B------:R-:W-:Y:S01]  /*01f0*/  SEL R194, R194, 0xffffffff, !P0 ;  /* 0xffffffffc2c27807 */ /* 0x000fe20004000000 */
[----:B------:R-:W-:Y:S05]  /*0200*/  BRA `(.L_x_78) ;  /* 0x0000011000007947 */ /* 0x000fea0003800000 */
.L_x_74:
[----:B---34-:R-:W-:-:S04]  /*0210*/  ISETP.NE.U32.AND P0, PT, RZ, c[0x0][0x3c0], PT ;  /* 0x0000f000ff007a0c */ /* 0x018fc80003f05070 */
[----:B------:R-:W-:-:S13]  /*0220*/  ISETP.NE.AND.EX P0, PT, RZ, c[0x0][0x3c4], PT, P0 ;  /* 0x0000f100ff007a0c */ /* 0x000fda0003f05300 */
[----:B------:R-:W-:Y:S05]  /*0230*/  @!P0 BRA `(.L_x_79) ;  /* 0x0000002000008947 */ /* 0x000fea0003800000 */
[----:B------:R1:W5:Y:S01]  /*0240*/  LDG.E R3, [R2.64] ;  /* 0x0000000a02037981 */ /* 0x000362000c1e1900 */
[----:B------:R-:W-:Y:S05]  /*0250*/  BRA `(.L_x_80) ;  /* 0x0000009000007947 */ /* 0x000fea0003800000 */
.L_x_79:
        /* <DEDUP_REMOVED lines=8> */
.L_x_81:
[----:B------:R-:W-:Y:S02]  /*02e0*/  MOV R3, c[0x0][0x3a4] ;  /* 0x0000e90000037a02 */ /* 0x000fe40000000f00 */
.L_x_80:
[----:B------:R-:W-:-:S05]  /*02f0*/  IMAD.SHL.U32 R0, R4, 0x80, RZ ;  /* 0x0000008004007824 */ /* 0x000fca00078e00ff */
[----:B-----5:R-:W-:-:S04]  /*0300*/  ISETP.GE.AND P0, PT, R0, R3, PT ;  /* 0x000000030000720c */ /* 0x020fc80003f06270 */
[----:B------:R-:W-:-:S04]  /*0310*/  SEL R194, R194, 0xffffffff, !P0 ;  /* 0xffffffffc2c27807 */ /* 0x000fc80004000000 */
.L_x_78:
[----:B------:R-:W-:-:S13]  /*0320*/  ISETP.GE.AND P0, PT, R194, RZ, PT ;  /* 0x000000ffc200720c */ /* 0x000fda0003f06270 */
[----:B------:R-:W-:Y:S05]  /*0330*/  @!P0 EXIT ;  /* 0x000000000000894d */ /* 0x000fea0003800000 */
[----:B------:R-:W-:Y:S01]  /*0340*/  ISETP.NE.U32.AND P2, PT, RZ, c[0x0][0x2c8], PT ;  /* 0x0000b200ff007a0c */ /* 0x000fe20003f45070 */
[----:B------:R-:W-:Y:S01]  /*0350*/  IMAD.WIDE R10, R194, R9, c[0x0][0x2c8] ;  /* 0x0000b200c20a7625 */ /* 0x000fe200078e0209 */
[----:B------:R-:W-:Y:S02]  /*0360*/  ISETP.NE.U32.AND P4, PT, RZ, c[0x0][0x2d0], PT ;  /* 0x0000b400ff007a0c */ /* 0x000fe40003f85070 */
[----:B------:R-:W-:Y:S02]  /*0370*/  ISETP.NE.AND.EX P2, PT, RZ, c[0x0][0x2cc], PT, P2 ;  /* 0x0000b300ff007a0c */ /* 0x000fe40003f45320 */
[----:B------:R-:W-:-:S11]  /*0380*/  ISETP.NE.AND.EX P4, PT, RZ, c[0x0][0x2d4], PT, P4 ;  /* 0x0000b500ff007a0c */ /* 0x000fd60003f85340 */
[----:B------:R-:W2:Y:S01]  /*0390*/  @P2 LDG.E R13, [R10.64] ;  /* 0x0000000a0a0d2981 */ /* 0x000ea2000c1e1900 */
[----:B------:R-:W-:Y:S02]  /*03a0*/  IMAD.MOV.U32 R7, RZ, RZ, RZ ;  /* 0x000000ffff077224 */ /* 0x000fe400078e00ff */
[----:B------:R-:W-:Y:S02]  /*03b0*/  IMAD.MOV.U32 R5, RZ, RZ, RZ ;  /* 0x000000ffff057224 */ /* 0x000fe400078e00ff */
[----:B-1----:R-:W-:Y:S01]  /*03c0*/  IMAD.WIDE R2, R194, R9, c[0x0][0x2d0] ;  /* 0x0000b400c2027625 */ /* 0x002fe200078e0209 */
[----:B------:R-:W-:Y:S01]  /*03d0*/  ISETP.NE.U32.AND P0, PT, RZ, c[0x0][0x2d8], PT ;  /* 0x0000b600ff007a0c */ /* 0x000fe20003f05070 */
[----:B------:R-:W3:Y:S04]  /*03e0*/  @P2 LDG.E R7, [R10.64] ;  /* 0x0000000a0a072981 */ /* 0x000ee8000c1e1900 */
[----:B------:R-:W4:Y:S01]  /*03f0*/  @P4 LDG.E R5, [R2.64] ;  /* 0x0000000a02054981 */ /* 0x000f22000c1e1900 */
[----:B------:R-:W-:-:S13]  /*0400*/  ISETP.NE.AND.EX P0, PT, RZ, c[0x0][0x2dc], PT, P0 ;  /* 0x0000b700ff007a0c */ /* 0x000fda0003f05300 */
[----:B------:R-:W-:-:S06]  /*0410*/  @P0 IMAD.WIDE R32, R194, R9, c[0x0][0x2d8] ;  /* 0x0000b600c2200625 */ /* 0x000fcc00078e0209 */
[----:B------:R1:W5:Y:S01]  /*0420*/  @P0 LDG.E R32, [R32.64] ;  /* 0x0000000a20200981 */ /* 0x000362000c1e1900 */
[----:B------:R-:W-:Y:S02]  /*0430*/  IMAD.MOV.U32 R30, RZ, RZ, RZ ;  /* 0x000000ffff1e7224 */ /* 0x000fe400078e00ff */
[----:B--2---:R-:W-:-:S05]  /*0440*/  @P2 IMAD R13, R194, 0x40, R13 ;  /* 0x00000040c20d2824 */ /* 0x004fca00078e020d */
[----:B------:R-:W-:Y:S01]  /*0450*/  @P2 SHF.R.S32.HI R0, RZ, 0x1f, R13 ;  /* 0x0000001fff002819 */ /* 0x000fe2000001140d */
[----:B---3--:R1:W-:Y:S03]  /*0460*/  STL [R1], R7 ;  /* 0x0000000701007387 */ /* 0x0083e60000100800 */
[----:B------:R-:W-:Y:S01]  /*0470*/  @P2 LEA.HI R0, R0, R13, RZ, 0x6 ;  /* 0x0000000d00002211 */ /* 0x000fe200078f30ff */
[----:B----4-:R1:W-:Y:S03]  /*0480*/  STL [R1+0x4], R5 ;  /* 0x0000040501007387 */ /* 0x0103e60000100800 */
[----:B------:R-:W-:Y:S01]  /*0490*/  @P2 LOP3.LUT R30, R0, 0xffffffc0, RZ, 0xc0, !PT ;  /* 0xffffffc0001e2812 */ /* 0x000fe200078ec0ff */
[----:B------:R-:W-:-:S04]  /*04a0*/  IMAD.MOV.U32 R0, RZ, RZ, c[0x0][0x198] ;  /* 0x00006600ff007624 */ /* 0x000fc800078e00ff */
[----:B------:R1:W-:Y:S01]  /*04b0*/  STL [R1+0x8], R30 ;  /* 0x0000081e01007387 */ /* 0x0003e20000100800 */
[----:B------:R-:W-:Y:S05]  /*04c0*/  @P0 BRA `(.L_x_82) ;  /* 0x0000005000000947 */ /* 0x000fea0003800000 */
[----:B-----5:R-:W-:Y:S01]  /*04d0*/  MOV R32, c[0x0][0x168] ;  /* 0x00005a0000207a02 */ /* 0x020fe20000000f00 */
[----:B------:R-:W-:Y:S05]  /*04e0*/  @!P2 BRA `(.L_x_82) ;  /* 0x000000300000a947 */ /* 0x000fea0003800000 */
[----:B------:R-:W2:Y:S04]  /*04f0*/  LDG.E R32, [R10.64] ;  /* 0x0000000a0a207981 */ /* 0x000ea8000c1e1900 */
[----:B------:R-:W2:Y:S02]  /*0500*/  LDG.E R13, [R10.64+0x4] ;  /* 0x0000040a0a0d7981 */ /* 0x000ea4000c1e1900 */
[----:B--2---:R-:W-:-:S05]  /*0510*/  IADD3 R32, -R32, R13, RZ ;  /* 0x0000000d20207210 */ /* 0x004fca0007ffe1ff */
.L_x_82:
[----:B-----5:R2:W-:Y:S01]  /*0520*/  STL [R1+0xc], R32 ;  /* 0x00000c2001007387 */ /* 0x0205e20000100800 */
[----:B------:R-:W-:-:S04]  /*0530*/  ISETP.NE.U32.AND P0, PT, RZ, c[0x0][0x2e0], PT ;  /* 0x0000b800ff007a0c */ /* 0x000fc80003f05070 */
[----:B------:R-:W-:-:S13]  /*0540*/  ISETP.NE.AND.EX P0, PT, RZ, c[0x0][0x2e4], PT, P0 ;  /* 0x0000b900ff007a0c */ /* 0x000fda0003f05300 */
[----:B------:R-:W-:Y:S05]  /*0550*/  @!P0 BRA `(.L_x_83) ;  /* 0x0000003000008947 */ /* 0x000fea0003800000 */
[----:B------:R-:W-:-:S05]  /*0560*/  IMAD.WIDE R2, R194, R9, c[0x0][0x2e0] ;  /* 0x0000b800c2027625 */ /* 0x000fca00078e0209 */
[----:B------:R3:W5:Y:S01]  /*0570*/  LDG.E R0, [R2.64] ;  /* 0x0000000a02007981 */ /* 0x000762000c1e1900 */
[----:B------:R-:W-:Y:S05]  /*0580*/  BRA `(.L_x_84) ;  /* 0x0000004000007947 */ /* 0x000fea0003800000 */
.L_x_83:
[----:B------:R-:W-:Y:S05]  /*0590*/  @!P4 BRA `(.L_x_84) ;  /* 0x000000300000c947 */ /* 0x000fea0003800000 */
[----:B------:R-:W3:Y:S04]  /*05a0*/  LDG.E R0, [R2.64] ;  /* 0x0000000a02007981 */ /* 0x000ee8000c1e1900 */
[----:B------:R-:W3:Y:S02]  /*05b0*/  LDG.E R11, [R2.64+0x4] ;  /* 0x0000040a020b7981 */ /* 0x000ee4000c1e1900 */
[----:B---3--:R-:W-:-:S04]  /*05c0*/  IADD3 R0, -R0, R11, RZ ;  /* 0x0000000b00007210 */ /* 0x008fc80007ffe1ff */
.L_x_84:
[C---:B------:R-:W-:Y:S01]  /*05d0*/  ISETP.GE.AND P0, PT, R32.reuse, 0x1, PT ;  /* 0x000000012000780c */ /* 0x040fe20003f06270 */
[----:B-----5:R4:W-:Y:S01]  /*05e0*/  STL [R1+0x10], R0 ;  /* 0x0000100001007387 */ /* 0x0209e20000100800 */
[----:B---3--:R-:W-:Y:S01]  /*05f0*/  IADD3 R3, R32, 0x3f, RZ ;  /* 0x0000003f20037810 */ /* 0x008fe20007ffe0ff */
[----:B------:R-:W-:Y:S01]  /*0600*/  CS2R R94, SRZ ;  /* 0x00000000005e7805 */ /* 0x000fe2000001ff00 */
[----:B------:R-:W-:Y:S01]  /*0610*/  PLOP3.LUT P1, PT, PT, PT, PT, 0x80, 0x0 ;  /* 0x000000000000781c */ /* 0x000fe20003f2f070 */
[----:B------:R-:W-:Y:S01]  /*0620*/  CS2R R92, SRZ ;  /* 0x00000000005c7805 */ /* 0x000fe2000001ff00 */
[----:B------:R-:W-:Y:S01]  /*0630*/  SHF.R.S32.HI R192, RZ, 0x1f, R3 ;  /* 0x0000001fffc07819 */ /* 0x000fe20000011403 */
[----:B------:R-:W-:Y:S01]  /*0640*/  CS2R R98, SRZ ;  /* 0x0000000000627805 */ /* 0x000fe2000001ff00 */
[----:B------:R-:W-:Y:S01]  /*0650*/  CS2R R96, SRZ ;  /* 0x0000000000607805 */ /* 0x000fe2000001ff00 */
[----:B------:R-:W-:Y:S01]  /*0660*/  CS2R R90, SRZ ;  /* 0x00000000005a7805 */ /* 0x000fe2000001ff00 */
[----:B------:R-:W-:Y:S01]  /*0670*/  LEA.HI R192, R192, R3, RZ, 0x6 ;  /* 0x00000003c0c07211 */ /* 0x000fe200078f30ff */
        /* <DEDUP_REMOVED lines=10> */
[----:B------:R-:W-:Y:S01]  /*0720*/  IMAD.MOV.U32 R3, RZ, RZ, RZ ;  /* 0x000000ffff037224 */ /* 0x000fe200078e00ff */
[----:B------:R-:W-:Y:S01]  /*0730*/  CS2R R62, SRZ ;  /* 0x00000000003e7805 */ /* 0x000fe2000001ff00 */
[----:B------:R-:W-:Y:S01]  /*0740*/  CS2R R60, SRZ ;  /* 0x00000000003c7805 */ /* 0x000fe2000001ff00 */
[----:B------:R-:W-:Y:S01]  /*0750*/  CS2R R66, SRZ ;  /* 0x0000000000427805 */ /* 0x000fe2000001ff00 */
[----:B------:R-:W-:Y:S01]  /*0760*/  CS2R R64, SRZ ;  /* 0x0000000000407805 */ /* 0x000fe2000001ff00 */
[----:B----4-:R-:W-:Y:S01]  /*0770*/  IMAD.MOV.U32 R0, RZ, RZ, RZ ;  /* 0x000000ffff007224 */ /* 0x010fe200078e00ff */
        /* <DEDUP_REMOVED lines=13> */
[----:B------:R-:W-:Y:S01]  /*0850*/  IMAD.MOV.U32 R15, RZ, RZ, c[0x0][0x168] ;  /* 0x00005a00ff0f7624 */ /* 0x000fe200078e00ff */
[----:B------:R-:W-:Y:S01]  /*0860*/  UMOV UR7, 0x6 ;  /* 0x0000000600077882 */ /* 0x000fe20000000000 */
[----:B------:R-:W-:Y:S01]  /*0870*/  IMAD.MOV.U32 R11, RZ, RZ, c[0x0][0x1f8] ;  /* 0x00007e00ff0b7624 */ /* 0x000fe200078e00ff */
[----:B------:R-:W-:Y:S01]  /*0880*/  ULDC.64 UR4, c[0x0][0x178] ;  /* 0x00005e0000047ab9 */ /* 0x000fe20000000a00 */
[----:B------:R-:W-:Y:S01]  /*0890*/  IMAD.SHL.U32 R28, R68, 0x4, RZ ;  /* 0x00000004441c7824 */ /* 0x000fe200078e00ff */
[----:B------:R-:W-:Y:S01]  /*08a0*/  IADD3 R15, R15, 0x3f, RZ ;  /* 0x0000003f0f0f7810 */ /* 0x000fe20007ffe0ff */
[----:B------:R-:W-:Y:S01]  /*08b0*/  UMOV UR6, 0x5 ;  /* 0x0000000500067882 */ /* 0x000fe20000000000 */
[----:B------:R-:W-:Y:S01]  /*08c0*/  IMAD.MOV.U32 R0, RZ, RZ, 0x1 ;  /* 0x00000001ff007424 */ /* 0x000fe200078e00ff */
[----:B------:R-:W-:Y:S01]  /*08d0*/  USHF.L.U64.HI UR8, UR4, UR7, UR5 ;  /* 0x0000000704087299 */ /* 0x000fe20008010205 */
[----:B------:R-:W-:Y:S01]  /*08e0*/  SHF.R.S32.HI R6, RZ, 0x1f, R15 ;  /* 0x0000001fff067819 */ /* 0x000fe2000001140f */
[----:B------:R-:W-:Y:S01]  /*08f0*/  USHF.L.U64.HI UR5, UR4, UR6, UR5 ;  /* 0x0000000604057299 */ /* 0x000fe20008010205 */
[----:B------:R-:W-:Y:S01]  /*0900*/  IADD3 R11, R11, 0x3f, RZ ;  /* 0x0000003f0b0b7810 */ /* 0x000fe20007ffe0ff */
[----:B------:R-:W-:Y:S01]  /*0910*/  USHF.L.U32 UR12, UR4, 0x5, URZ ;  /* 0x00000005040c7899 */ /* 0x000fe2000800063f */
[----:B------:R-:W-:Y:S01]  /*0920*/  LEA.HI R6, R6, R15, RZ, 0x6 ;  /* 0x0000000f06067211 */ /* 0x000fe200078f30ff */
[----:B------:R-:W-:Y:S01]  /*0930*/  USHF.L.U32 UR9, UR4, 0x6, URZ ;  /* 0x0000000604097899 */ /* 0x000fe2000800063f */
[----:B------:R-:W-:Y:S01]  /*0940*/  SHF.R.S32.HI R44, RZ, 0x1f, R21 ;  /* 0x0000001fff2c7819 */ /* 0x000fe20000011415 */
[----:B------:R-:W-:Y:S01]  /*0950*/  IMAD.U32 R15, RZ, RZ, UR5 ;  /* 0x00000005ff0f7e24 */ /* 0x000fe2000f8e00ff */
[----:B------:R-:W-:Y:S01]  /*0960*/  ULDC.64 UR4, c[0x0][0x208] ;  /* 0x0000820000047ab9 */ /* 0x000fe20000000a00 */
[----:B------:R-:W-:Y:S01]  /*0970*/  IMAD.MOV.U32 R2, RZ, RZ, c[0x0][0x248] ;  /* 0x00009200ff027624 */ /* 0x000fe200078e00ff */
[----:B------:R-:W-:Y:S01]  /*0980*/  MOV R14, UR12 ;  /* 0x0000000c000e7c02 */ /* 0x000fe20008000f00 */
[----:B------:R-:W-:Y:S01]  /*0990*/  USHF.L.U64.HI UR6, UR4, UR6, UR5 ;  /* 0x0000000604067299 */ /* 0x000fe20008010205 */
[----:B------:R-:W-:Y:S01]  /*09a0*/  IMAD.WIDE R8, R28, R9, c[0x0][0x18] ;  /* 0x000006001c087625 */ /* 0x000fe200078e0209 */
[----:B------:R-:W-:Y:S01]  /*09b0*/  USHF.L.U32 UR12, UR4, 0x5, URZ ;  /* 0x00000005040c7899 */ /* 0x000fe2000800063f */
[----:B------:R-:W-:Y:S01]  /*09c0*/  STL.U8 [R1+0x14], R0 ;  /* 0x0000140001007387 */ /* 0x000fe20000100000 */
[----:B------:R-:W-:Y:S01]  /*09d0*/  USHF.L.U64.HI UR5, UR4, UR7, UR5 ;  /* 0x0000000704057299 */ /* 0x000fe20008010205 */
[----:B------:R-:W-:Y:S01]  /*09e0*/  SHF.R.S32.HI R29, RZ, 0x1f, R28 ;  /* 0x0000001fff1d7819 */ /* 0x000fe2000001141c */
[----:B------:R-:W-:Y:S01]  /*09f0*/  USHF.L.U32 UR4, UR4, 0x6, URZ ;  /* 0x0000000604047899 */ /* 0x000fe2000800063f */
[----:B------:R3:W-:Y:S01]  /*0a00*/  STL.U8 [R1+0x15], R0 ;  /* 0x0000150001007387 */ /* 0x0007e20000100000 */
[----:B------:R-:W-:Y:S01]  /*0a10*/  IMAD R22, R44, c[0x0][0x270], RZ ;  /* 0x00009c002c167a24 */ /* 0x000fe200078e02ff */
[----:B------:R-:W-:Y:S01]  /*0a20*/  ISETP.NE.AND P3, PT, R2, 0x1, PT ;  /* 0x000000010200780c */ /* 0x000fe20003f65270 */
[----:B------:R-:W-:Y:S01]  /*0a30*/  IMAD.U32 R10, RZ, RZ, UR9 ;  /* 0x00000009ff0a7e24 */ /* 0x000fe2000f8e00ff */
[C---:B------:R-:W-:Y:S01]  /*0a40*/  IADD3 R2, P0, R8.reuse, 0xc280, RZ ;  /* 0x0000c28008027810 */ /* 0x040fe20007f1e0ff */
[----:B------:R4:W-:Y:S01]  /*0a50*/  STL.64 [R1+0x20], R14 ;  /* 0x0000200e01007387 */ /* 0x0009e20000100a00 */
[----:B------:R-:W-:Y:S01]  /*0a60*/  SHF.R.S32.HI R53, RZ, 0x1f, R68 ;  /* 0x0000001fff357819 */ /* 0x000fe20000011444 */
[----:B------:R-:W-:Y:S01]  /*0a70*/  IMAD R22, R21, c[0x0][0x274], R22 ;  /* 0x00009d0015167a24 */ /* 0x000fe200078e0216 */
[----:B------:R-:W-:Y:S01]  /*0a80*/  IADD3 R12, P1, R8, 0xc080, RZ ;  /* 0x0000c080080c7810 */ /* 0x000fe20007f3e0ff */
[----:B------:R-:W-:Y:S01]  /*0a90*/  IMAD.U32 R18, RZ, RZ, UR4 ;  /* 0x00000004ff127e24 */ /* 0x000fe2000f8e00ff */
[----:B------:R-:W-:Y:S01]  /*0aa0*/  IADD3.X R3, RZ, R9, RZ, P0, !PT ;  /* 0x00000009ff037210 */ /* 0x000fe200007fe4ff */
[----:B------:R-:W-:Y:S01]  /*0ab0*/  IMAD.U32 R19, RZ, RZ, UR5 ;  /* 0x00000005ff137e24 */ /* 0x000fe2000f8e00ff */
[-C--:B------:R-:W-:Y:S01]  /*0ac0*/  LEA.HI R40, R53, R68.reuse, RZ, 0x3 ;  /* 0x0000004435287211 */ /* 0x080fe200078f18ff */
[----:B------:R-:W-:Y:S01]  /*0ad0*/  IMAD R16, R44, c[0x0][0x288], RZ ;  /* 0x0000a2002c107a24 */ /* 0x000fe200078e02ff */
[----:B------:R-:W-:Y:S01]  /*0ae0*/  SHF.R.S32.HI R6, RZ, 0x6, R6 ;  /* 0x00000006ff067819 */ /* 0x000fe20000011406 */
[----:B------:R-:W-:Y:S01]  /*0af0*/  IMAD.X R13, RZ, RZ, R9, P1 ;  /* 0x000000ffff0d7224 */ /* 0x000fe200008e0609 */
[----:B------:R5:W-:Y:S01]  /*0b00*/  STL.64 [R1+0x50], R18 ;  /* 0x0000501201007387 */ /* 0x000be20000100a00 */
[----:B------:R-:W-:Y:S01]  /*0b10*/  IMAD.MOV.U32 R9, RZ, RZ, c[0x0][0x260] ;  /* 0x00009800ff097624 */ /* 0x000fe200078e00ff */
[----:B------:R-:W-:Y:S01]  /*0b20*/  SEL R37, R194, RZ, !P2 ;  /* 0x000000ffc2257207 */ /* 0x000fe20005000000 */
[----:B------:R-:W-:Y:S01]  /*0b30*/  IMAD R16, R21, c[0x0][0x28c], R16 ;  /* 0x0000a30015107a24 */ /* 0x000fe200078e0210 */
[----:B------:R1:W-:Y:S01]  /*0b40*/  STL.64 [R1+0x90], R2 ;  /* 0x0000900201007387 */ /* 0x0003e20000100a00 */
[----:B------:R-:W-:Y:S01]  /*0b50*/  LEA.HI R36, R53, R68, RZ, 0x6 ;  /* 0x0000004435247211 */ /* 0x000fe200078f30ff */
[----:B------:R-:W-:Y:S01]  /*0b60*/  IMAD.U32 R25, RZ, RZ, UR6 ;  /* 0x00000006ff197e24 */ /* 0x000fe2000f8e00ff */
[----:B------:R-:W-:Y:S01]  /*0b70*/  IADD3 R9, R9, 0x3f, RZ ;  /* 0x0000003f09097810 */ /* 0x000fe20007ffe0ff */
[----:B------:R2:W-:Y:S01]  /*0b80*/  STL [R1+0x18], R6 ;  /* 0x0000180601007387 */ /* 0x0005e20000100800 */
[----:B---3--:R-:W-:-:S02]  /*0b90*/  SHF.R.S32.HI R0, RZ, 0x1f, R11 ;  /* 0x0000001fff007819 */ /* 0x008fc4000001140b */
[----:B------:R-:W-:Y:S01]  /*0ba0*/  SHF.R.S32.HI R36, RZ, 0x6, R36 ;  /* 0x00000006ff247819 */ /* 0x000fe20000011424 */
[----:B------:R3:W-:Y:S01]  /*0bb0*/  STL.64 [R1+0x78], R12 ;  /* 0x0000780c01007387 */ /* 0x0007e20000100a00 */
[----:B------:R-:W-:Y:S01]  /*0bc0*/  LEA.HI R0, R0, R11, RZ, 0x6 ;  /* 0x0000000b00007211 */ /* 0x000fe200078f30ff */
[----:B------:R-:W-:Y:S01]  /*0bd0*/  IMAD.U32 R11, RZ, RZ, UR8 ;  /* 0x00000008ff0b7e24 */ /* 0x000fe2000f8e00ff */
[----:B------:R-:W-:Y:S01]  /*0be0*/  SHF.R.S32.HI R8, RZ, 0x1f, R9 ;  /* 0x0000001fff087819 */ /* 0x000fe20000011409 */
[----:B----4-:R-:W-:Y:S01]  /*0bf0*/  IMAD.WIDE.U32 R14, R21, c[0x0][0x270], R28 ;  /* 0x00009c00150e7a25 */ /* 0x010fe200078e001c */
[----:B------:R-:W-:Y:S02]  /*0c00*/  SHF.R.S32.HI R0, RZ, 0x6, R0 ;  /* 0x00000006ff007819 */ /* 0x000fe40000011400 */
[----:B------:R4:W-:Y:S01]  /*0c10*/  STL.64 [R1+0x28], R10 ;  /* 0x0000280a01007387 */ /* 0x0009e20000100a00 */
[----:B------:R-:W-:Y:S01]  /*0c20*/  LEA.HI R8, R8, R9, RZ, 0x6 ;  /* 0x0000000908087211 */ /* 0x000fe200078f30ff */
[----:B------:R-:W-:Y:S01]  /*0c30*/  IMAD.SHL.U32 R186, R36, 0x200, RZ ;  /* 0x0000020024ba7824 */ /* 0x000fe200078e00ff */
[----:B------:R-:W-:Y:S01]  /*0c40*/  IADD3 R23, R15, R22, RZ ;  /* 0x000000160f177210 */ /* 0x000fe20007ffe0ff */
[----:B------:R-:W-:Y:S01]  /*0c50*/  IMAD.MOV.U32 R22, RZ, RZ, R14 ;  /* 0x000000ffff167224 */ /* 0x000fe200078e000e */
[----:B------:R-:W-:Y:S01]  /*0c60*/  LOP3.LUT R15, R40, 0xfffffff8, RZ, 0xc0, !PT ;  /* 0xfffffff8280f7812 */ /* 0x000fe200078ec0ff */
[----:B------:R4:W-:Y:S01]  /*0c70*/  STL [R1+0x40], R0 ;  /* 0x0000400001007387 */ /* 0x0009e20000100800 */
[----:B------:R-:W-:Y:S01]  /*0c80*/  MOV R24, UR12 ;  /* 0x0000000c00187c02 */ /* 0x000fe20008000f00 */
[----:B------:R-:W-:Y:S01]  /*0c90*/  IMAD.WIDE.U32 R22, R37, c[0x0][0x278], R22 ;  /* 0x00009e0025167a25 */ /* 0x000fe200078e0016 */
[----:B-----5:R-:W-:-:S02]  /*0ca0*/  SHF.R.S32.HI R19, RZ, 0x1f, R194 ;  /* 0x0000001fff137819 */ /* 0x020fc400000114c2 */
[----:B------:R-:W-:Y:S01]  /*0cb0*/  SHF.R.S32.HI R8, RZ, 0x6, R8 ;  /* 0x00000006ff087819 */ /* 0x000fe20000011408 */
[----:B------:R-:W-:Y:S01]  /*0cc0*/  IMAD.IADD R15, R68, 0x1, -R15 ;  /* 0x00000001440f7824 */ /* 0x000fe200078e0a0f */
[----:B-1----:R-:W-:Y:S01]  /*0cd0*/  SHF.R.S32.HI R2, RZ, 0x3, R40 ;  /* 0x00000003ff027819 */ /* 0x002fe20000011428 */
[----:B------:R1:W-:Y:S01]  /*0ce0*/  STL.64 [R1+0x48], R24 ;  /* 0x0000481801007387 */ /* 0x0003e20000100a00 */
[----:B------:R-:W-:Y:S01]  /*0cf0*/  SEL R38, R19, RZ, !P2 ;  /* 0x000000ff13267207 */ /* 0x000fe20005000000 */
[----:B------:R-:W-:Y:S01]  /*0d00*/  IMAD.SHL.U32 R3, R15, 0x8, RZ ;  /* 0x000000080f037824 */ /* 0x000fe200078e00ff */
[----:B------:R-:W-:Y:S01]  /*0d10*/  IADD3 R9, P0, R30, R22, RZ ;  /* 0x000000161e097210 */ /* 0x000fe20007f1e0ff */
[----:B------:R-:W-:Y:S01]  /*0d20*/  STL [R1+0x68], R8 ;  /* 0x0000680801007387 */ /* 0x000fe20000100800 */
[----:B------:R-:W-:Y:S01]  /*0d30*/  SHF.R.S32.HI R192, RZ, 0x6, R192 ;  /* 0x00000006ffc07819 */ /* 0x000fe200000114c0 */
[----:B--2---:R-:W-:Y:S01]  /*0d40*/  IMAD R6, R38, c[0x0][0x278], RZ ;  /* 0x00009e0026067a24 */ /* 0x004fe200078e02ff */
[----:B---3--:R-:W-:Y:S01]  /*0d50*/  SHF.R.S32.HI R13, RZ, 0x1f, R30 ;  /* 0x0000001fff0d7819 */ /* 0x008fe2000001141e */
[----:B------:R2:W-:Y:S01]  /*0d60*/  STL [R1+0x80], R8 ;  /* 0x0000800801007387 */ /* 0x0005e20000100800 */
[----:B------:R-:W-:Y:S01]  /*0d70*/  SHF.R.S32.HI R55, RZ, 0x1f, R3 ;  /* 0x0000001fff377819 */ /* 0x000fe20000011403 */
[----:B------:R-:W-:Y:S01]  /*0d80*/  IMAD R6, R37, c[0x0][0x27c], R6 ;  /* 0x00009f0025067a24 */ /* 0x000fe200078e0206 */
[----:B------:R-:W-:Y:S01]  /*0d90*/  MOV R54, R3 ;  /* 0x0000000300367202 */ /* 0x000fe20000000f00 */
[----:B----4-:R-:W-:Y:S01]  /*0da0*/  IMAD.WIDE.U32 R10, R21, c[0x0][0x288], R28 ;  /* 0x0000a200150a7a25 */ /* 0x010fe200078e001c */
[----:B------:R-:W-:-:S02]  /*0db0*/  SEL R19, R19, RZ, !P4 ;  /* 0x000000ff13137207 */ /* 0x000fc40006000000 */
[----:B------:R-:W-:Y:S01]  /*0dc0*/  IADD3.X R6, R13, R23, R6, P0, !PT ;  /* 0x000000170d067210 */ /* 0x000fe200007fe406 */
[----:B------:R-:W-:Y:S02]  /*0dd0*/  IMAD.IADD R17, R11, 0x1, R16 ;  /* 0x000000010b117824 */ /* 0x000fe400078e0210 */
[----:B------:R-:W-:Y:S01]  /*0de0*/  IMAD.MOV.U32 R16, RZ, RZ, R10 ;  /* 0x000000ffff107224 */ /* 0x000fe200078e000a */
[----:B------:R-:W-:Y:S01]  /*0df0*/  SHF.L.U32 R10, R2, 0x6, RZ ;  /* 0x00000006020a7819 */ /* 0x000fe200000006ff */
[----:B------:R-:W-:Y:S02]  /*0e00*/  IMAD R0, R38, c[0x0][0x290], RZ ;  /* 0x0000a40026007a24 */ /* 0x000fe400078e02ff */
[----:B------:R-:W-:Y:S01]  /*0e10*/  IMAD.WIDE.U32 R16, R37, c[0x0][0x290], R16 ;  /* 0x0000a40025107a25 */ /* 0x000fe200078e0010 */
[----:B------:R-:W-:-:S03]  /*0e20*/  LOP3.LUT R10, R10, 0x1c0, RZ, 0xc0, !PT ;  /* 0x000001c00a0a7812 */ /* 0x000fc600078ec0ff */
[----:B------:R-:W-:Y:S01]  /*0e30*/  IMAD R0, R37, c[0x0][0x294], R0 ;  /* 0x0000a50025007a24 */ /* 0x000fe200078e0200 */
[----:B------:R-:W-:Y:S01]  /*0e40*/  LOP3.LUT R14, R10, 0x38, R3, 0xf8, !PT ;  /* 0x000000380a0e7812 */ /* 0x000fe200078ef803 */
[----:B-1----:R-:W-:Y:S01]  /*0e50*/  IMAD R24, R44, c[0x0][0x180], RZ ;  /* 0x000060002c187a24 */ /* 0x002fe200078e02ff */
[----:B------:R-:W-:Y:S01]  /*0e60*/  SHF.R.U32.HI R11, RZ, 0x3, R10 ;  /* 0x00000003ff0b7819 */ /* 0x000fe2000001160a */
[----:B------:R-:W-:-:S03]  /*0e70*/  IMAD.WIDE.U32 R26, R21, c[0x0][0x180], R54 ;  /* 0x00006000151a7a25 */ /* 0x000fc600078e0036 */
[----:B------:R-:W-:Y:S01]  /*0e80*/  LOP3.LUT R14, R186, R14, R11, 0xf6, !PT ;  /* 0x0000000eba0e7212 */ /* 0x000fe200078ef60b */
[C---:B------:R-:W-:Y:S01]  /*0e90*/  IMAD R24, R21.reuse, c[0x0][0x184], R24 ;  /* 0x0000610015187a24 */ /* 0x040fe200078e0218 */
[----:B------:R-:W-:Y:S01]  /*0ea0*/  IADD3 R11, P0, R30, R16, RZ ;  /* 0x000000101e0b7210 */ /* 0x000fe20007f1e0ff */
[----:B------:R-:W-:Y:S02]  /*0eb0*/  IMAD R16, R44, c[0x0][0x210], RZ ;  /* 0x000084002c107a24 */ /* 0x000fe400078e02ff */
[----:B------:R-:W-:Y:S01]  /*0ec0*/  IMAD.WIDE.U32 R22, R21, c[0x0][0x210], R54 ;  /* 0x0000840015167a25 */ /* 0x000fe200078e0036 */
[----:B------:R-:W-:Y:S02]  /*0ed0*/  IADD3.X R0, R13, R17, R0, P0, !PT ;  /* 0x000000110d007210 */ /* 0x000fe400007fe400 */
[----:B------:R-:W-:Y:S01]  /*0ee0*/  LEA R12, P0, R9, c[0x0][0x258], 0x2 ;  /* 0x00009600090c7a11 */ /* 0x000fe200078010ff */
[----:B------:R-:W-:Y:S02]  /*0ef0*/  IMAD R16, R21, c[0x0][0x214], R16 ;  /* 0x0000850015107a24 */ /* 0x000fe400078e0210 */
[----:B------:R-:W-:Y:S01]  /*0f00*/  IMAD.IADD R25, R27, 0x1, R24 ;  /* 0x000000011b197824 */ /* 0x000fe200078e0218 */
[----:B------:R-:W-:Y:S01]  /*0f10*/  LEA.HI.X R13, R9, c[0x0][0x25c], R6, 0x2, P0 ;  /* 0x00009700090d7a11 */ /* 0x000fe200000f1406 */
[----:B------:R-:W-:Y:S01]  /*0f20*/  IMAD.MOV.U32 R9, RZ, RZ, 0x2 ;  /* 0x00000002ff097424 */ /* 0x000fe200078e00ff */
[----:B------:R-:W-:Y:S01]  /*0f30*/  LEA R10, P0, R11, c[0x0][0x280], 0x2 ;  /* 0x0000a0000b0a7a11 */ /* 0x000fe200078010ff */
[----:B------:R-:W-:Y:S01]  /*0f40*/  IMAD.IADD R17, R23, 0x1, R16 ;  /* 0x0000000117117824 */ /* 0x000fe200078e0210 */
[----:B------:R-:W-:Y:S01]  /*0f50*/  MOV R24, R26 ;  /* 0x0000001a00187202 */ /* 0x000fe20000000f00 */
[----:B--2---:R-:W-:Y:S01]  /*0f60*/  IMAD.WIDE.U32 R8, R14, R9, c[0x0][0x18] ;  /* 0x000006000e087625 */ /* 0x004fe200078e0009 */
[----:B------:R-:W-:Y:S01]  /*0f70*/  LEA.HI.X R11, R11, c[0x0][0x284], R0, 0x2, P0 ;  /* 0x0000a1000b0b7a11 */ /* 0x000fe200000f1400 */
[----:B------:R1:W-:Y:S01]  /*0f80*/  STL.64 [R1+0x70], R12 ;  /* 0x0000700c01007387 */ /* 0x0003e20000100a00 */
[----:B------:R-:W-:Y:S01]  /*0f90*/  MOV R23, R21 ;  /* 0x0000001500177202 */ /* 0x000fe20000000f00 */
[----:B------:R-:W-:Y:S01]  /*0fa0*/  IMAD.MOV.U32 R16, RZ, RZ, R22 ;  /* 0x000000ffff107224 */ /* 0x000fe200078e0016 */
[----:B------:R-:W-:Y:S01]  /*0fb0*/  IADD3 R42, P1, R8, 0x4080, RZ ;  /* 0x00004080082a7810 */ /* 0x000fe20007f3e0ff */
[----:B------:R-:W-:Y:S01]  /*0fc0*/  IMAD R6, R38, c[0x0][0x188], RZ ;  /* 0x0000620026067a24 */ /* 0x000fe200078e02ff */
[----:B------:R-:W-:Y:S01]  /*0fd0*/  IADD3 R34, P0, R8, 0x8080, RZ ;  /* 0x0000808008227810 */ /* 0x000fe20007f1e0ff */
[----:B------:R-:W-:Y:S01]  /*0fe0*/  IMAD R0, R38, c[0x0][0x218], RZ ;  /* 0x0000860026007a24 */ /* 0x000fe200078e02ff */
[----:B------:R-:W-:Y:S01]  /*0ff0*/  SHF.R.S32.HI R22, RZ, 0x1f, R2 ;  /* 0x0000001fff167819 */ /* 0x000fe20000011402 */
[C---:B------:R-:W-:Y:S01]  /*1000*/  IMAD R6, R37.reuse, c[0x0][0x18c], R6 ;  /* 0x0000630025067a24 */ /* 0x040fe200078e0206 */
[----:B------:R-:W-:Y:S01]  /*1010*/  IADD3 R8, P2, R2, R7, RZ ;  /* 0x0000000702087210 */ /* 0x000fe20007f5e0ff */
[----:B------:R-:W-:Y:S01]  /*1020*/  IMAD.WIDE.U32 R24, R37, c[0x0][0x188], R24 ;  /* 0x0000620025187a25 */ /* 0x000fe200078e0018 */
[----:B------:R2:W-:Y:S02]  /*1030*/  STL.64 [R1+0x88], R10 ;  /* 0x0000880a01007387 */ /* 0x0005e40000100a00 */
[----:B------:R-:W-:Y:S01]  /*1040*/  LEA.HI.X.SX32 R7, R7, R22, 0x1, P2 ;  /* 0x0000001607077211 */ /* 0x000fe200010f0eff */
[----:B------:R-:W-:Y:S01]  /*1050*/  IMAD R0, R37, c[0x0][0x21c], R0 ;  /* 0x0000870025007a24 */ /* 0x000fe200078e0200 */
[----:B------:R-:W-:Y:S01]  /*1060*/  IADD3 R25, R25, R6, RZ ;  /* 0x0000000619197210 */ /* 0x000fe20007ffe0ff */
[----:B------:R-:W-:-:S04]  /*1070*/  IMAD.WIDE.U32 R16, R37, c[0x0][0x218], R16 ;  /* 0x0000860025107a25 */ /* 0x000fc800078e0010 */
[--C-:B------:R-:W-:Y:S02]  /*1080*/  IMAD.X R43, RZ, RZ, R9.reuse, P1 ;  /* 0x000000ffff2b7224 */ /* 0x100fe400008e0609 */
[----:B------:R-:W-:Y:S02]  /*1090*/  IMAD.X R35, RZ, RZ, R9, P0 ;  /* 0x000000ffff237224 */ /* 0x000fe400000e0609 */
[----:B------:R-:W-:Y:S01]  /*10a0*/  IMAD R9, R7, c[0x0][0x178], RZ ;  /* 0x00005e0007097a24 */ /* 0x000fe200078e02ff */
[----:B------:R2:W-:Y:S01]  /*10b0*/  STL.64 [R1+0x38], R42 ;  /* 0x0000382a01007387 */ /* 0x0005e20000100a00 */
[----:B------:R-:W-:Y:S01]  /*10c0*/  IMAD.IADD R17, R17, 0x1, R0 ;  /* 0x0000000111117824 */ /* 0x000fe200078e0200 */
[----:B-1----:R-:W-:Y:S01]  /*10d0*/  SEL R12, R194, RZ, !P4 ;  /* 0x000000ffc20c7207 */ /* 0x002fe20006000000 */
[----:B------:R-:W-:Y:S01]  /*10e0*/  IMAD R7, R7, c[0x0][0x208], RZ ;  /* 0x0000820007077a24 */ /* 0x000fe200078e02ff */
[----:B------:R2:W-:Y:S01]  /*10f0*/  STL.64 [R1+0x60], R34 ;  /* 0x0000602201007387 */ /* 0x0005e20000100a00 */
[----:B------:R-:W-:-:S02]  /*1100*/  IMAD R9, R8, c[0x0][0x17c], R9 ;  /* 0x00005f0008097a24 */ /* 0x000fc400078e0209 */
[----:B------:R-:W-:-:S04]  /*1110*/  IMAD.WIDE.U32 R24, R8, c[0x0][0x178], R24 ;  /* 0x00005e0008187a25 */ /* 0x000fc800078e0018 */
[C---:B------:R-:W-:Y:S02]  /*1120*/  IMAD R7, R8.reuse, c[0x0][0x20c], R7 ;  /* 0x0000830008077a24 */ /* 0x040fe400078e0207 */
[----:B------:R-:W-:Y:S01]  /*1130*/  IMAD.WIDE.U32 R16, R8, c[0x0][0x208], R16 ;  /* 0x0000820008107a25 */ /* 0x000fe200078e0010 */
[----:B------:R-:W-:-:S03]  /*1140*/  LEA R8, P1, R24, c[0x0][0x160], 0x1 ;  /* 0x0000580018087a11 */ /* 0x000fc600078208ff */
[----:B------:R-:W-:Y:S01]  /*1150*/  IMAD.IADD R9, R25, 0x1, R9 ;  /* 0x0000000119097824 */ /* 0x000fe200078e0209 */
[----:B------:R-:W-:Y:S01]  /*1160*/  LEA R6, P0, R16, c[0x0][0x1f0], 0x1 ;  /* 0x00007c0010067a11 */ /* 0x000fe200078008ff */
[----:B------:R-:W-:Y:S02]  /*1170*/  IMAD.IADD R7, R17, 0x1, R7 ;  /* 0x0000000111077824 */ /* 0x000fe400078e0207 */
[----:B------:R-:W-:Y:S01]  /*1180*/  @P3 IMAD.HI.U32 R0, R21, c[0x0][0x24c], RZ ;  /* 0x0000930015003a27 */ /* 0x000fe200078e00ff */
[----:B------:R-:W-:Y:S02]  /*1190*/  LEA.HI.X R9, R24, c[0x0][0x164], R9, 0x1, P1 ;  /* 0x0000590018097a11 */ /* 0x000fe400008f0c09 */
[----:B------:R-:W-:Y:S01]  /*11a0*/  LEA.HI.X R7, R16, c[0x0][0x1f4], R7, 0x1, P0 ;  /* 0x00007d0010077a11 */ /* 0x000fe200000f0c07 */
[----:B------:R-:W-:Y:S01]  /*11b0*/  IMAD.MOV.U32 R27, RZ, RZ, R68 ;  /* 0x000000ffff1b7224 */ /* 0x000fe200078e0044 */
[----:B------:R-:W-:Y:S01]  /*11c0*/  @P3 SHF.R.U32.HI R23, RZ, c[0x0][0x250], R0 ;  /* 0x00009400ff173a19 */ /* 0x000fe20000011600 */
[----:B------:R2:W-:Y:S01]  /*11d0*/  STL.64 [R1+0x30], R8 ;  /* 0x0000300801007387 */ /* 0x0005e20000100a00 */
[----:B------:R-:W-:-:S02]  /*11e0*/  MOV R24, 0x1220 ;  /* 0x0000122000187802 */ /* 0x000fc40000000f00 */
[----:B------:R-:W-:Y:S01]  /*11f0*/  SHF.R.S32.HI R20, RZ, 0x1f, R23 ;  /* 0x0000001fff147819 */ /* 0x000fe20000011417 */
[----:B------:R2:W-:Y:S04]  /*1200*/  STL.64 [R1+0x58], R6 ;  /* 0x0000580601007387 */ /* 0x0005e80000100a00 */
[----:B--2---:R-:W-:Y:S05]  /*1210*/  CALL.REL.NOINC `($_ZN7cutlass13device_kernelIN5flash19enable_sm80_to_sm89INS1_16FlashAttnBwdSm80INS1_25CollectiveMainloopBwdSm80ILi2ELi2EN4cute5tupleIJNS5_1CILi64EEENS7_ILi128EEES8_EEENS_10bfloat16_tEfNS_4arch4Sm80ELb0ELb0ELb1ELb1ELb0ELb0ELb0ELb0ELi2ELi2ELi4ELi2ELb1EEENS1_21CollectiveEpilogueBwdISA_SB_SD_Li256ELb1ELb0ELi2EEENS1_19SingleTileSchedulerILb1ELb0ELb0ELi128EEEEEEEEEvNT_6ParamsE$_ZZN4cute7idx2crdINS_5tupleIJiEEENS1_IJNS1_IJNS1_IJNS_1CILi8EEENS3_ILi2EEEEEES5_S5_NS3_ILi4EEEEEEEEEEEDaRKT_RKT0_ENKUlRKT_RKT0_E_clIiS8_EEDaSI_SL_) ;  /* 0x00008a4000007944 */ /* 0x004fea0003c00000 */
[----:B------:R-:W-:Y:S01]  /*1220*/  IMAD.MOV.U32 R193, RZ, RZ, R0 ;  /* 0x000000ffffc17224 */ /* 0x000fe200078e0000 */
[----:B------:R-:W-:Y:S01]  /*1230*/  MOV R35, R46 ;  /* 0x0000002e00237202 */ /* 0x000fe20000000f00 */
[----:B------:R-:W-:Y:S01]  /*1240*/  IMAD.MOV.U32 R27, RZ, RZ, R68 ;  /* 0x000000ffff1b7224 */ /* 0x000fe200078e0044 */
[----:B------:R-:W-:Y:S02]  /*1250*/  MOV R24, 0x1270 ;  /* 0x0000127000187802 */ /* 0x000fe40000000f00 */
[----:B-1----:R-:W-:Y:S05]  /*1260*/  CALL.REL.NOINC `($_ZN7cutlass13device_kernelIN5flash19enable_sm80_to_sm89INS1_16FlashAttnBwdSm80INS1_25CollectiveMainloopBwdSm80ILi2ELi2EN4cute5tupleIJNS5_1CILi64EEENS7_ILi128EEES8_EEENS_10bfloat16_tEfNS_4arch4Sm80ELb0ELb0ELb1ELb1ELb0ELb0ELb0ELb0ELi2ELi2ELi4ELi2ELb1EEENS1_21CollectiveEpilogueBwdISA_SB_SD_Li256ELb1ELb0ELi2EEENS1_19SingleTileSchedulerILb1ELb0ELb0ELi128EEEEEEEEEvNT_6ParamsE$_ZZN4cute7idx2crdINS_5tupleIJiEEENS1_IJNS1_IJNS1_IJNS_1CILi8EEENS3_ILi2EEEEEES5_S5_NS3_ILi4EEEEEEEEEEEDaRKT_RKT0_ENKUlRKT_RKT0_E_clIiS8_EEDaSI_SL_) ;  /* 0x000089f000007944 */ /* 0x002fea0003c00000 */
        /* <DEDUP_REMOVED lines=13> */
[----:B-1----:R-:W-:Y:S05]  /*1340*/  CALL.REL.NOINC `($_ZN7cutlass13device_kernelIN5flash19enable_sm80_to_sm89INS1_16FlashAttnBwdSm80INS1_25CollectiveMainloopBwdSm80ILi2ELi2EN4cute5tupleIJNS5_1CILi64EEENS7_ILi128EEES8_EEENS_10bfloat16_tEfNS_4arch4Sm80ELb0ELb0ELb1ELb1ELb0ELb0ELb0ELb0ELi2ELi2ELi4ELi2ELb1EEENS1_21CollectiveEpilogueBwdISA_SB_SD_Li256ELb1ELb0ELi2EEENS1_19SingleTileSchedulerILb1ELb0ELb0ELi128EEEEEEEEEvNT_6ParamsE$_ZZN4cute7idx2crdINS_5tupleIJiEEENS1_IJNS1_IJNS1_IJNS_1CILi8EEENS3_ILi2EEEEEES5_NS3_ILi4EEES5_EEEEEEEEDaRKT_RKT0_ENKUlRKT_RKT0_E_clIiS8_EEDaSI_SL_) ;  /* 0x00007ca000007944 */ /* 0x002fea0003c00000 */
[----:B------:R-:W-:Y:S01]  /*1350*/  IMAD.MOV.U32 R43, RZ, RZ, R49 ;  /* 0x000000ffff2b7224 */ /* 0x000fe200078e0031 */
[----:B------:R-:W-:Y:S01]  /*1360*/  MOV R41, R47 ;  /* 0x0000002f00297202 */ /* 0x000fe20000000f00 */
[----:B------:R-:W-:Y:S01]  /*1370*/  IMAD.MOV.U32 R42, RZ, RZ, R48 ;  /* 0x000000ffff2a7224 */ /* 0x000fe200078e0030 */
[----:B------:R-:W-:Y:S02]  /*1380*/  MOV R31, R68 ;  /* 0x00000044001f7202 */ /* 0x000fe40000000f00 */
[----:B------:R-:W-:Y:S02]  /*1390*/  MOV R24, 0x13b0 ;  /* 0x000013b000187802 */ /* 0x000fe40000000f00 */
[----:B-1----:R-:W-:Y:S05]  /*13a0*/  CALL.REL.NOINC `($_ZN7cutlass13device_kernelIN5flash19enable_sm80_to_sm89INS1_16FlashAttnBwdSm80INS1_25CollectiveMainloopBwdSm80ILi2ELi2EN4cute5tupleIJNS5_1CILi64EEENS7_ILi128EEES8_EEENS_10bfloat16_tEfNS_4arch4Sm80ELb0ELb0ELb1ELb1ELb0ELb0ELb0ELb0ELi2ELi2ELi4ELi2ELb1EEENS1_21CollectiveEpilogueBwdISA_SB_SD_Li256ELb1ELb0ELi2EEENS1_19SingleTileSchedulerILb1ELb0ELb0ELi128EEEEEEEEEvNT_6ParamsE$_ZZN4cute7idx2crdINS_5tupleIJiEEENS1_IJNS1_IJNS1_IJNS_1CILi8EEENS3_ILi2EEEEEES5_NS3_ILi4EEES5_EEEEEEEEDaRKT_RKT0_ENKUlRKT_RKT0_E_clIiS8_EEDaSI_SL_) ;  /* 0x00007c4000007944 */ /* 0x002fea0003c00000 */
[----:B------:R-:W-:Y:S02]  /*13b0*/  MOV R27, R68 ;  /* 0x00000044001b7202 */ /* 0x000fe40000000f00 */
[----:B------:R-:W-:Y:S02]  /*13c0*/  MOV R24, 0x13e0 ;  /* 0x000013e000187802 */ /* 0x000fe40000000f00 */
[----:B-1----:R-:W-:Y:S05]  /*13d0*/  CALL.REL.NOINC `($_ZN7cutlass13device_kernelIN5flash19enable_sm80_to_sm89INS1_16FlashAttnBwdSm80INS1_25CollectiveMainloopBwdSm80ILi2ELi2EN4cute5tupleIJNS5_1CILi64EEENS7_ILi128EEES8_EEENS_10bfloat16_tEfNS_4arch4Sm80ELb0ELb0ELb1ELb1ELb0ELb0ELb0ELb0ELi2ELi2ELi4ELi2ELb1EEENS1_21CollectiveEpilogueBwdISA_SB_SD_Li256ELb1ELb0ELi2EEENS1_19SingleTileSchedulerILb1ELb0ELb0ELi128EEEEEEEEEvNT_6ParamsE$_ZZN4cute7idx2crdINS_5tupleIJiEEENS1_IJNS1_IJNS1_IJNS_1CILi8EEENS3_ILi2EEEEEES5_S5_NS3_ILi4EEEEEEEEEEEDaRKT_RKT0_ENKUlRKT_RKT0_E_clIiS8_EEDaSI_SL_) ;  /* 0x0000888000007944 */ /* 0x002fea0003c00000 */
[C---:B------:R-:W-:Y:S01]  /*13e0*/  IADD3 R56, P1, R196.reuse, 0x15, RZ ;  /* 0x00000015c4387810 */ /* 0x040fe20007f3e0ff */
[----:B------:R-:W-:Y:S01]  /*13f0*/  IMAD.MOV.U32 R33, RZ, RZ, R0 ;  /* 0x000000ffff217224 */ /* 0x000fe200078e0000 */
[C---:B------:R-:W-:Y:S01]  /*1400*/  IADD3 R74, P0, R196.reuse, 0x18, RZ ;  /* 0x00000018c44a7810 */ /* 0x040fe20007f1e0ff */
[----:B------:R-:W-:Y:S01]  /*1410*/  IMAD.MOV.U32 R31, RZ, RZ, R46 ;  /* 0x000000ffff1f7224 */ /* 0x000fe200078e002e */
[C---:B------:R-:W-:Y:S01]  /*1420*/  IADD3 R58, P2, R196.reuse, 0x14, RZ ;  /* 0x00000014c43a7810 */ /* 0x040fe20007f5e0ff */
[--C-:B------:R-:W-:Y:S01]  /*1430*/  IMAD.X R57, RZ, RZ, R197.reuse, P1 ;  /* 0x000000ffff397224 */ /* 0x100fe200008e06c5 */
[----:B------:R-:W-:Y:S01]  /*1440*/  LOP3.LUT R6, R51, 0x8, R40, 0xf8, !PT ;  /* 0x0000000833067812 */ /* 0x000fe200078ef828 */
[--C-:B------:R-:W-:Y:S01]  /*1450*/  IMAD.X R75, RZ, RZ, R197.reuse, P0 ;  /* 0x000000ffff4b7224 */ /* 0x100fe200000e06c5 */
[----:B------:R-:W-:Y:S01]  /*1460*/  IADD3 R64, P5, R196, 0x40, RZ ;  /* 0x00000040c4407810 */ /* 0x000fe20007fbe0ff */
        /* <DEDUP_REMOVED lines=15> */
[----:B------:R-:W-:-:S02]  /*1560*/  IADD3.X R77, RZ, R197, RZ, P6, !PT ;  /* 0x000000c5ff4d7210 */ /* 0x000fc400037fe4ff */
[----:B------:R-:W-:Y:S02]  /*1570*/  IADD3.X R71, RZ, R197, RZ, P2, !PT ;  /* 0x000000c5ff477210 */ /* 0x000fe400017fe4ff */
[----:B------:R-:W-:Y:S02]  /*1580*/  MOV R24, 0x15a0 ;  /* 0x000015a000187802 */ /* 0x000fe40000000f00 */
[----:B-1----:R-:W-:Y:S05]  /*1590*/  CALL.REL.NOINC `($_ZN7cutlass13device_kernelIN5flash19enable_sm80_to_sm89INS1_16FlashAttnBwdSm80INS1_25CollectiveMainloopBwdSm80ILi2ELi2EN4cute5tupleIJNS5_1CILi64EEENS7_ILi128EEES8_EEENS_10bfloat16_tEfNS_4arch4Sm80ELb0ELb0ELb1ELb1ELb0ELb0ELb0ELb0ELi2ELi2ELi4ELi2ELb1EEENS1_21CollectiveEpilogueBwdISA_SB_SD_Li256ELb1ELb0ELi2EEENS1_19SingleTileSchedulerILb1ELb0ELb0ELi128EEEEEEEEEvNT_6ParamsE$_ZZN4cute7idx2crdINS_5tupleIJiEEENS1_IJNS1_IJNS1_IJNS_1CILi8EEENS3_ILi2EEEEEES5_S5_NS3_ILi4EEEEEEEEEEEDaRKT_RKT0_ENKUlRKT_RKT0_E_clIiS8_EEDaSI_SL_) ;  /* 0x000086c000007944 */ /* 0x002fea0003c00000 */
[----:B------:R-:W2:Y:S01]  /*15a0*/  LDL R25, [R1+0x10] ;  /* 0x0000100001197983 */ /* 0x000ea20000100800 */
[----:B------:R-:W-:Y:S01]  /*15b0*/  IMAD.MOV.U32 R8, RZ, RZ, R3 ;  /* 0x000000ffff087224 */ /* 0x000fe200078e0003 */
[----:B------:R-:W-:Y:S01]  /*15c0*/  ULDC.64 UR4, c[0x0][0x1d8] ;  /* 0x0000760000047ab9 */ /* 0x000fe20000000a00 */
[----:B------:R-:W-:Y:S01]  /*15d0*/  IMAD.MOV.U32 R9, RZ, RZ, R55 ;  /* 0x000000ffff097224 */ /* 0x000fe200078e0037 */
[----:B------:R-:W-:Y:S01]  /*15e0*/  USHF.L.U32 UR7, UR4, 0x6, URZ ;  /* 0x0000000604077899 */ /* 0x000fe2000800063f */
[----:B------:R-:W-:Y:S01]  /*15f0*/  IMAD R6, R20, c[0x0][0x1e0], RZ ;  /* 0x0000780014067a24 */ /* 0x000fe200078e02ff */
[----:B------:R-:W-:Y:S01]  /*1600*/  UMOV UR6, 0x6 ;  /* 0x0000000600067882 */ /* 0x000fe20000000000 */
[C-C-:B------:R-:W-:Y:S01]  /*1610*/  IMAD.WIDE.U32 R16, R23.reuse, c[0x0][0x1e0], R8.reuse ;  /* 0x0000780017107a25 */ /* 0x140fe200078e0008 */
[----:B------:R-:W-:Y:S01]  /*1620*/  USHF.L.U64.HI UR5, UR4, UR6, UR5 ;  /* 0x0000000604057299 */ /* 0x000fe20008010205 */
[----:B------:R3:W-:Y:S01]  /*1630*/  STL.64 [R1+0x98], R2 ;  /* 0x0000980201007387 */ /* 0x0007e20000100a00 */
[----:B------:R-:W-:Y:S01]  /*1640*/  BSSY B0, `(.L_x_86) ;  /* 0x000008b000007945 */ /* 0x000fe20003800000 */
[C---:B------:R-:W-:Y:S01]  /*1650*/  IMAD.WIDE.U32 R10, R23.reuse, c[0x0][0x1b0], R8 ;  /* 0x00006c00170a7a25 */ /* 0x040fe200078e0008 */
[----:B------:R-:W-:Y:S01]  /*1660*/  IADD3 R8, P0, R2, R5, RZ ;  /* 0x0000000502087210 */ /* 0x000fe20007f1e0ff */
[----:B------:R-:W-:Y:S01]  /*1670*/  STL.64 [R1+0xd8], R58 ;  /* 0x0000d83a01007387 */ /* 0x000fe20000100a00 */
[----:B------:R-:W-:Y:S01]  /*1680*/  IADD3 R195, R196, 0xb0, RZ ;  /* 0x000000b0c4c37810 */ /* 0x000fe20007ffe0ff */
[----:B------:R-:W-:Y:S01]  /*1690*/  IMAD R6, R23, c[0x0][0x1e4], R6 ;  /* 0x0000790017067a24 */ /* 0x000fe200078e0206 */
[----:B------:R-:W-:Y:S01]  /*16a0*/  LEA.HI.X.SX32 R9, R5, R22, 0x1, P0 ;  /* 0x0000001605097211 */ /* 0x000fe200000f0eff */
[----:B------:R-:W-:Y:S01]  /*16b0*/  IMAD R7, R19, c[0x0][0x1e8], RZ ;  /* 0x00007a0013077a24 */ /* 0x000fe200078e02ff */
[----:B------:R-:W-:Y:S01]  /*16c0*/  STL.64 [R1+0x130], R58 ;  /* 0x0001303a01007387 */ /* 0x000fe20000100a00 */
[----:B------:R-:W-:-:S02]  /*16d0*/  IMAD.IADD R17, R17, 0x1, R6 ;  /* 0x0000000111117824 */ /* 0x000fc400078e0206 */
[----:B------:R-:W-:Y:S01]  /*16e0*/  IMAD R20, R20, c[0x0][0x1b0], RZ ;  /* 0x00006c0014147a24 */ /* 0x000fe200078e02ff */
[----:B------:R-:W-:Y:S01]  /*16f0*/  STL.64 [R1+0x100], R56 ;  /* 0x0001003801007387 */ /* 0x000fe20000100a00 */
[C---:B------:R-:W-:Y:S02]  /*1700*/  IMAD R7, R12.reuse, c[0x0][0x1ec], R7 ;  /* 0x00007b000c077a24 */ /* 0x040fe400078e0207 */
[----:B------:R-:W-:Y:S01]  /*1710*/  IMAD.WIDE.U32 R16, R12, c[0x0][0x1e8], R16 ;  /* 0x00007a000c107a25 */ /* 0x000fe200078e0010 */
[----:B------:R-:W-:Y:S03]  /*1720*/  STL.64 [R1+0x158], R56 ;  /* 0x0001583801007387 */ /* 0x000fe60000100a00 */
[----:B------:R-:W-:Y:S01]  /*1730*/  IMAD.WIDE R8, R4, 0x80, R8 ;  /* 0x0000008004087825 */ /* 0x000fe200078e0208 */
[----:B------:R-:W-:Y:S03]  /*1740*/  STL [R1+0xa4], R28 ;  /* 0x0000a41c01007387 */ /* 0x000fe60000100800 */
[----:B------:R-:W-:Y:S01]  /*1750*/  IMAD R20, R23, c[0x0][0x1b4], R20 ;  /* 0x00006d0017147a24 */ /* 0x000fe200078e0214 */
[----:B------:R-:W-:Y:S01]  /*1760*/  STL.64 [R1+0xb0], R76 ;  /* 0x0000b04c01007387 */ /* 0x000fe20000100a00 */
[----:B------:R-:W-:-:S02]  /*1770*/  IMAD.IADD R17, R17, 0x1, R7 ;  /* 0x0000000111117824 */ /* 0x000fc400078e0207 */
[----:B------:R-:W-:Y:S01]  /*1780*/  IMAD.IADD R11, R11, 0x1, R20 ;  /* 0x000000010b0b7824 */ /* 0x000fe200078e0214 */
[----:B------:R-:W-:Y:S01]  /*1790*/  STL.64 [R1+0xb8], R74 ;  /* 0x0000b84a01007387 */ /* 0x000fe20000100a00 */
[----:B------:R-:W-:Y:S02]  /*17a0*/  IMAD R19, R19, c[0x0][0x1b8], RZ ;  /* 0x00006e0013137a24 */ /* 0x000fe400078e02ff */
[----:B------:R-:W-:Y:S01]  /*17b0*/  IMAD.WIDE.U32 R16, R8, c[0x0][0x1d8], R16 ;  /* 0x0000760008107a25 */ /* 0x000fe200078e0010 */
[----:B------:R-:W-:Y:S03]  /*17c0*/  STL.64 [R1+0xe8], R72 ;  /* 0x0000e84801007387 */ /* 0x000fe60000100a00 */
[C---:B------:R-:W-:Y:S01]  /*17d0*/  IMAD R19, R12.reuse, c[0x0][0x1bc], R19 ;  /* 0x00006f000c137a24 */ /* 0x040fe200078e0213 */
[----:B------:R-:W-:Y:S01]  /*17e0*/  STL.64 [R1+0xf0], R70 ;  /* 0x0000f04601007387 */ /* 0x000fe20000100a00 */
[----:B------:R-:W-:Y:S01]  /*17f0*/  IMAD.WIDE.U32 R10, R12, c[0x0][0x1b8], R10 ;  /* 0x00006e000c0a7a25 */ /* 0x000fe200078e000a */
[----:B------:R-:W-:-:S02]  /*1800*/  LEA R12, P0, R16, c[0x0][0x1c0], 0x1 ;  /* 0x00007000100c7a11 */ /* 0x000fc400078008ff */
[----:B------:R-:W-:Y:S01]  /*1810*/  STL.64 [R1+0x108], R66 ;  /* 0x0001084201007387 */ /* 0x000fe20000100a00 */
[----:B------:R-:W-:Y:S02]  /*1820*/  IMAD R6, R9, c[0x0][0x1a8], RZ ;  /* 0x00006a0009067a24 */ /* 0x000fe400078e02ff */
[----:B------:R-:W-:Y:S01]  /*1830*/  IMAD.IADD R11, R11, 0x1, R19 ;  /* 0x000000010b0b7824 */ /* 0x000fe200078e0213 */
[----:B------:R-:W-:Y:S01]  /*1840*/  STL.64 [R1+0x110], R64 ;  /* 0x0001104001007387 */ /* 0x000fe20000100a00 */
[----:B------:R-:W-:Y:S02]  /*1850*/  IMAD R6, R8, c[0x0][0x1ac], R6 ;  /* 0x00006b0008067a24 */ /* 0x000fe400078e0206 */
[----:B------:R-:W-:Y:S01]  /*1860*/  IMAD.SHL.U32 R14, R14, 0x2, RZ ;  /* 0x000000020e0e7824 */ /* 0x000fe200078e00ff */
[----:B------:R-:W-:Y:S01]  /*1870*/  STL.64 [R1+0x140], R62 ;  /* 0x0001403e01007387 */ /* 0x000fe20000100a00 */
[----:B------:R-:W-:-:S03]  /*1880*/  IMAD.SHL.U32 R186, R186, 0x2, RZ ;  /* 0x00000002baba7824 */ /* 0x000fc600078e00ff */
[----:B------:R-:W-:Y:S04]  /*1890*/  STL.64 [R1+0x148], R60 ;  /* 0x0001483c01007387 */ /* 0x000fe80000100a00 */
[----:B------:R-:W-:Y:S04]  /*18a0*/  STL.64 [R1+0xc0], R196 ;  /* 0x0000c0c401007387 */ /* 0x000fe80000100a00 */
[----:B------:R-:W-:Y:S01]  /*18b0*/  STL.64 [R1+0x118], R196 ;  /* 0x000118c401007387 */ /* 0x000fe20000100a00 */
[----:B--2---:R-:W-:Y:S02]  /*18c0*/  IMAD R25, R4, -0x80, R25 ;  /* 0xffffff8004197824 */ /* 0x004fe400078e0219 */
[----:B------:R-:W-:-:S02]  /*18d0*/  IMAD R4, R9, c[0x0][0x1d8], RZ ;  /* 0x0000760009047a24 */ /* 0x000fc400078e02ff */
[----:B------:R-:W-:Y:S02]  /*18e0*/  IMAD.IADD R5, R25, 0x1, -R2 ;  /* 0x0000000119057824 */ /* 0x000fe400078e0a02 */
[C---:B------:R-:W-:Y:S02]  /*18f0*/  IMAD R4, R8.reuse, c[0x0][0x1dc], R4 ;  /* 0x0000770008047a24 */ /* 0x040fe400078e0204 */
[----:B------:R-:W-:Y:S01]  /*1900*/  IMAD.WIDE.U32 R8, R8, c[0x0][0x1a8], R10 ;  /* 0x00006a0008087a25 */ /* 0x000fe200078e000a */
[C---:B------:R-:W-:Y:S02]  /*1910*/  ISETP.GE.AND P4, PT, R5.reuse, 0x1, PT ;  /* 0x000000010500780c */ /* 0x040fe40003f86270 */
[----:B------:R-:W-:Y:S01]  /*1920*/  ISETP.GE.AND P3, PT, R5, 0x21, PT ;  /* 0x000000210500780c */ /* 0x000fe20003f66270 */
[----:B------:R-:W-:Y:S01]  /*1930*/  IMAD.IADD R4, R17, 0x1, R4 ;  /* 0x0000000111047824 */ /* 0x000fe200078e0204 */
[----:B------:R-:W-:Y:S01]  /*1940*/  ISETP.GE.OR P1, PT, R3, c[0x0][0x1cc], !P4 ;  /* 0x0000730003007a0c */ /* 0x000fe20006726670 */
[----:B------:R-:W-:Y:S01]  /*1950*/  IMAD.IADD R6, R9, 0x1, R6 ;  /* 0x0000000109067824 */ /* 0x000fe200078e0206 */
[----:B------:R-:W-:-:S02]  /*1960*/  IADD3 R10, P5, R12, UR7, RZ ;  /* 0x000000070c0a7c10 */ /* 0x000fc4000ffbe0ff */
[----:B------:R-:W-:Y:S02]  /*1970*/  LEA.HI.X R13, R16, c[0x0][0x1c4], R4, 0x1, P0 ;  /* 0x00007100100d7a11 */ /* 0x000fe400000f0c04 */
[----:B------:R-:W-:Y:S02]  /*1980*/  ISETP.GE.OR P0, PT, R3, c[0x0][0x1cc], !P3 ;  /* 0x0000730003007a0c */ /* 0x000fe40005f06670 */
[----:B------:R-:W-:Y:S02]  /*1990*/  IADD3.X R11, R13, UR5, RZ, P5, !PT ;  /* 0x000000050d0b7c10 */ /* 0x000fe4000affe4ff */
[----:B------:R-:W-:Y:S02]  /*19a0*/  ISETP.GE.AND P6, PT, R5, 0x41, PT ;  /* 0x000000410500780c */ /* 0x000fe40003fc6270 */
[----:B------:R-:W-:Y:S01]  /*19b0*/  LEA R16, P2, R8, c[0x0][0x190], 0x1 ;  /* 0x0000640008107a11 */ /* 0x000fe200078408ff */
[----:B------:R-:W-:Y:S01]  /*19c0*/  @!PT LDS RZ, [RZ] ;  /* 0x00000000fffff984 */ /* 0x000fe20000000800 */
[----:B------:R-:W-:Y:S01]  /*19d0*/  @!PT LDS RZ, [RZ] ;  /* 0x00000000fffff984 */ /* 0x000fe20000000800 */
[----:B------:R-:W-:Y:S01]  /*19e0*/  @!PT LDS RZ, [RZ] ;  /* 0x00000000fffff984 */ /* 0x000fe20000000800 */
[----:B------:R2:W-:Y:S01]  /*19f0*/  LDGSTS.E.BYPASS.LTC128B.128 [R14+0x4080], [R12.64], !P1 ;  /* 0x040800000c0e7fae */ /* 0x0005e2000c901d4a */
[----:B------:R-:W-:-:S02]  /*1a00*/  ISETP.GE.OR P1, PT, R3, c[0x0][0x1cc], !P6 ;  /* 0x0000730003007a0c */ /* 0x000fc40007726670 */
[----:B------:R-:W-:Y:S02]  /*1a10*/  LEA.HI.X R17, R8, c[0x0][0x194], R6, 0x1, P2 ;  /* 0x0000650008117a11 */ /* 0x000fe400010f0c06 */
[C---:B------:R-:W-:Y:S01]  /*1a20*/  ISETP.GE.OR P4, PT, R3.reuse, c[0x0][0x19c], !P4 ;  /* 0x0000670003007a0c */ /* 0x040fe20006786670 */
[----:B------:R4:W-:Y:S01]  /*1a30*/  LDGSTS.E.BYPASS.LTC128B.128 [R14+0x5080], [R10.64], !P0 ;  /* 0x050800000a0e7fae */ /* 0x0009e2000c101d4a */
[C---:B------:R-:W-:Y:S02]  /*1a40*/  ISETP.GE.OR P3, PT, R3.reuse, c[0x0][0x19c], !P3 ;  /* 0x0000670003007a0c */ /* 0x040fe40005f66670 */
[----:B------:R-:W-:Y:S02]  /*1a50*/  ISETP.GE.OR P6, PT, R3, c[0x0][0x19c], !P6 ;  /* 0x0000670003007a0c */ /* 0x000fe400077c6670 */
[----:B------:R-:W-:Y:S02]  /*1a60*/  LOP3.LUT P2, RZ, R15, 0x4, RZ, 0xc0, !PT ;  /* 0x000000040fff7812 */ /* 0x000fe4000784c0ff */
[----:B--2---:R-:W-:-:S04]  /*1a70*/  IADD3 R12, P5, R10, UR7, RZ ;  /* 0x000000070a0c7c10 */ /* 0x004fc8000ffbe0ff */
[----:B------:R-:W-:Y:S02]  /*1a80*/  IADD3.X R13, R11, UR5, RZ, P5, !PT ;  /* 0x000000050b0d7c10 */ /* 0x000fe4000affe4ff */
[----:B------:R-:W-:Y:S02]  /*1a90*/  IADD3 R4, P0, R12, UR7, RZ ;  /* 0x000000070c047c10 */ /* 0x000fe4000ff1e0ff */
[----:B------:R-:W-:Y:S01]  /*1aa0*/  ISETP.GE.AND P5, PT, R5, 0x61, PT ;  /* 0x000000610500780c */ /* 0x000fe20003fa6270 */
[----:B------:R2:W-:Y:S01]  /*1ab0*/  LDGSTS.E.BYPASS.LTC128B.128 [R14+0x6080], [R12.64], !P1 ;  /* 0x060800000c0e7fae */ /* 0x0005e2000c901d4a */
[----:B------:R-:W-:Y:S01]  /*1ac0*/  IADD3.X R5, R13, UR5, RZ, P0, !PT ;  /* 0x000000050d057c10 */ /* 0x000fe200087fe4ff */
[----:B------:R-:W-:Y:S01]  /*1ad0*/  ULDC.64 UR4, c[0x0][0x1a8] ;  /* 0x00006a0000047ab9 */ /* 0x000fe20000000a00 */
[C---:B------:R-:W-:Y:S01]  /*1ae0*/  ISETP.GE.OR P0, PT, R3.reuse, c[0x0][0x1cc], !P5 ;  /* 0x0000730003007a0c */ /* 0x040fe20006f06670 */
[----:B------:R-:W-:Y:S01]  /*1af0*/  USHF.L.U32 UR7, UR4, 0x6, URZ ;  /* 0x0000000604077899 */ /* 0x000fe2000800063f */
[----:B------:R-:W-:Y:S01]  /*1b00*/  ISETP.GE.OR P5, PT, R3, c[0x0][0x19c], !P5 ;  /* 0x0000670003007a0c */ /* 0x000fe20006fa6670 */
[----:B------:R-:W-:Y:S01]  /*1b10*/  USHF.L.U64.HI UR5, UR4, UR6, UR5 ;  /* 0x0000000604057299 */ /* 0x000fe20008010205 */
[----:B------:R-:W-:-:S09]  /*1b20*/  LOP3.LUT P1, RZ, R15, 0x2, RZ, 0xc0, !PT ;  /* 0x000000020fff7812 */ /* 0x000fd2000782c0ff */
[----:B------:R5:W-:Y:S01]  /*1b30*/  LDGSTS.E.BYPASS.LTC128B.128 [R14+0x7080], [R4.64], !P0 ;  /* 0x07080000040e7fae */ /* 0x000be2000c101d4a */
[----:B------:R-:W-:-:S03]  /*1b40*/  IADD3 R6, P0, R16, UR7, RZ ;  /* 0x0000000710067c10 */ /* 0x000fc6000ff1e0ff */
[----:B------:R-:W0:Y:S01]  /*1b50*/  LDGDEPBAR ;  /* 0x00000000000079af */ /* 0x000e220000000000 */
[----:B------:R-:W-:Y:S02]  /*1b60*/  IADD3.X R7, R17, UR5, RZ, P0, !PT ;  /* 0x0000000511077c10 */ /* 0x000fe400087fe4ff */
[----:B------:R-:W-:Y:S01]  /*1b70*/  IADD3 R8, P0, R6, UR7, RZ ;  /* 0x0000000706087c10 */ /* 0x000fe2000ff1e0ff */
[----:B------:R1:W-:Y:S01]  /*1b80*/  LDGSTS.E.BYPASS.LTC128B.128 [R14+0x80], [R16.64], !P4 ;  /* 0x00080000100e7fae */ /* 0x0003e2000e101d4a */
[----:B------:R-:W-:Y:S02]  /*1b90*/  ISETP.GE.AND P4, PT, R3, c[0x0][0x16c], PT ;  /* 0x00005b0003007a0c */ /* 0x000fe40003f86270 */
[----:B------:R-:W-:Y:S01]  /*1ba0*/  IADD3.X R9, R7, UR5, RZ, P0, !PT ;  /* 0x0000000507097c10 */ /* 0x000fe200087fe4ff */
[----:B------:R1:W-:Y:S01]  /*1bb0*/  LDGSTS.E.BYPASS.LTC128B.128 [R14+0x1080], [R6.64], !P3 ;  /* 0x01080000060e7fae */ /* 0x0003e2000d901d4a */
[----:B----4-:R-:W-:Y:S01]  /*1bc0*/  IADD3 R10, P0, R8, UR7, RZ ;  /* 0x00000007080a7c10 */ /* 0x010fe2000ff1e0ff */
[----:B------:R-:W-:Y:S01]  /*1bd0*/  UMOV UR7, URZ ;  /* 0x0000003f00077c82 */ /* 0x000fe20008000000 */
[----:B------:R-:W-:Y:S01]  /*1be0*/  ISETP.GE.AND P3, PT, R3, c[0x0][0x1fc], PT ;  /* 0x00007f0003007a0c */ /* 0x000fe20003f66270 */
[----:B------:R4:W-:Y:S01]  /*1bf0*/  LDGSTS.E.BYPASS.LTC128B.128 [R14+0x2080], [R8.64], !P6 ;  /* 0x02080000080e7fae */ /* 0x0009e2000f101d4a */
[----:B------:R-:W-:Y:S01]  /*1c00*/  IADD3.X R11, R9, UR5, RZ, P0, !PT ;  /* 0x00000005090b7c10 */ /* 0x000fe200087fe4ff */
[----:B---3--:R-:W-:Y:S01]  /*1c10*/  IMAD.MOV.U32 R3, RZ, RZ, 0x40 ;  /* 0x00000040ff037424 */ /* 0x008fe200078e00ff */
[----:B--2---:R-:W-:-:S02]  /*1c20*/  IADD3 R12, P0, R196, 0x98, RZ ;  /* 0x00000098c40c7810 */ /* 0x004fc40007f1e0ff */
[----:B------:R-:W-:Y:S01]  /*1c30*/  SEL R2, RZ, 0x1, P3 ;  /* 0x00000001ff027807 */ /* 0x000fe20001800000 */
[----:B------:R2:W-:Y:S01]  /*1c40*/  LDGSTS.E.BYPASS.LTC128B.128 [R14+0x3080], [R10.64], !P5 ;  /* 0x030800000a0e7fae */ /* 0x0005e2000e901d4a */
[----:B------:R-:W-:Y:S01]  /*1c50*/  SEL R3, R3, 0xffffffc0, !P2 ;  /* 0xffffffc003037807 */ /* 0x000fe20005000000 */
[----:B------:R-:W-:Y:S02]  /*1c60*/  IMAD.X R13, RZ, RZ, R197, P0 ;  /* 0x000000ffff0d7224 */ /* 0x000fe400000e06c5 */
[----:B------:R-:W0:Y:S01]  /*1c70*/  LDGDEPBAR ;  /* 0x00000000000079af */ /* 0x000e220000000000 */
[----:B-----5:R-:W-:Y:S01]  /*1c80*/  SEL R4, RZ, 0x1, P4 ;  /* 0x00000001ff047807 */ /* 0x020fe20002000000 */
[----:B------:R-:W-:Y:S02]  /*1c90*/  IMAD.MOV.U32 R5, RZ, RZ, 0x20 ;  /* 0x00000020ff057424 */ /* 0x000fe400078e00ff */
[----:B------:R-:W-:Y:S03]  /*1ca0*/  STL.U8 [R1+0xa8], R2 ;  /* 0x0000a80201007387 */ /* 0x000fe60000100000 */
[----:B------:R-:W-:Y:S01]  /*1cb0*/  SEL R5, R5, 0xffffffe0, !P1 ;  /* 0xffffffe005057807 */ /* 0x000fe20004800000 */
[----:B------:R3:W-:Y:S01]  /*1cc0*/  STL.U8 [R1+0xa1], R4 ;  /* 0x0000a10401007387 */ /* 0x0007e20000100000 */
[----:B-1----:R-:W-:-:S03]  /*1cd0*/  IMAD.MOV.U32 R17, RZ, RZ, RZ ;  /* 0x000000ffff117224 */ /* 0x002fc600078e00ff */
[----:B------:R-:W-:Y:S01]  /*1ce0*/  STL.64 [R1+0xc8], R12 ;  /* 0x0000c80c01007387 */ /* 0x000fe20000100a00 */
[----:B------:R-:W-:-:S03]  /*1cf0*/  IMAD.IADD R6, R186, 0x1, R5 ;  /* 0x00000001ba067824 */ /* 0x000fc600078e0205 */
[----:B------:R1:W-:Y:S01]  /*1d00*/  STL.64 [R1+0x120], R12 ;  /* 0x0001200c01007387 */ /* 0x0003e20000100a00 */
[----:B----4-:R-:W-:-:S05]  /*1d10*/  IADD3 R8, P2, R196, 0xa1, RZ ;  /* 0x000000a1c4087810 */ /* 0x010fca0007f5e0ff */
[----:B------:R-:W-:Y:S01]  /*1d20*/  IMAD.X R9, RZ, RZ, R197, P2 ;  /* 0x000000ffff097224 */ /* 0x000fe200010e06c5 */
[----:B--2---:R-:W-:Y:S01]  /*1d30*/  IADD3 R10, P0, R196, 0xa0, RZ ;  /* 0x000000a0c40a7810 */ /* 0x004fe20007f1e0ff */
[----:B------:R-:W-:-:S04]  /*1d40*/  DEPBAR.LE SB0, 0x1 ;  /* 0x000080400000791a */ /* 0x000fc80000000000 */
[----:B------:R-:W-:Y:S01]  /*1d50*/  BAR.SYNC.DEFER_BLOCKING 0x0 ;  /* 0x0000000000007b1d */ /* 0x000fe20000010000 */
[----:B------:R-:W-:Y:S01]  /*1d60*/  IADD3 R14, P2, R196, 0xa4, RZ ;  /* 0x000000a4c40e7810 */ /* 0x000fe20007f5e0ff */
[----:B------:R-:W-:Y:S02]  /*1d70*/  IMAD.X R11, RZ, RZ, R197, P0 ;  /* 0x000000ffff0b7224 */ /* 0x000fe400000e06c5 */
[----:B---3--:R-:W-:Y:S02]  /*1d80*/  IMAD.IADD R4, R186, 0x1, R3 ;  /* 0x00000001ba047824 */ /* 0x008fe400078e0203 */
[----:B------:R-:W-:Y:S01]  /*1d90*/  STL.64 [R1+0xe0], R8 ;  /* 0x0000e00801007387 */ /* 0x000fe20000100a00 */
[----:B------:R-:W-:Y:S02]  /*1da0*/  IMAD.X R15, RZ, RZ, R197, P2 ;  /* 0x000000ffff0f7224 */ /* 0x000fe400010e06c5 */
[----:B------:R-:W-:Y:S01]  /*1db0*/  IMAD.IADD R2, R5, 0x1, R4 ;  /* 0x0000000105027824 */ /* 0x000fe200078e0204 */
[----:B------:R-:W-:Y:S04]  /*1dc0*/  STL.64 [R1+0xd0], R10 ;  /* 0x0000d00a01007387 */ /* 0x000fe80000100a00 */
[----:B------:R-:W-:Y:S01]  /*1dd0*/  STL.64 [R1+0x128], R10 ;  /* 0x0001280a01007387 */ /* 0x000fe20000100a00 */
[----:B-1----:R-:W-:-:S02]  /*1de0*/  IADD3 R12, P1, R196, 0xa8, RZ ;  /* 0x000000a8c40c7810 */ /* 0x002fc40007f3e0ff */
[----:B------:R-:W-:Y:S01]  /*1df0*/  IADD3 R196, R196, 0x108, RZ ;  /* 0x00000108c4c47810 */ /* 0x000fe20007ffe0ff */
[----:B------:R-:W-:Y:S02]  /*1e00*/  STL.64 [R1+0xf8], R14 ;  /* 0x0000f80e01007387 */ /* 0x000fe40000100a00 */
[----:B------:R-:W-:Y:S02]  /*1e10*/  IMAD.X R13, RZ, RZ, R197, P1 ;  /* 0x000000ffff0d7224 */ /* 0x000fe400008e06c5 */
[----:B------:R-:W-:Y:S04]  /*1e20*/  STL.64 [R1+0x150], R14 ;  /* 0x0001500e01007387 */ /* 0x000fe80000100a00 */
[----:B------:R-:W1:Y:S04]  /*1e30*/  LDSM.16.M88.4 R148, [R6+0x4080] ;  /* 0x004080000694783b */ /* 0x000e680000000200 */
[----:B------:R-:W2:Y:S04]  /*1e40*/  LDSM.16.M88.4 R152, [R6+0x6080] ;  /* 0x006080000698783b */ /* 0x000ea80000000200 */
[----:B------:R-:W3:Y:S04]  /*1e50*/  LDSM.16.M88.4 R156, [R4+0x4080] ;  /* 0x00408000049c783b */ /* 0x000ee80000000200 */
[----:B------:R-:W4:Y:S04]  /*1e60*/  LDSM.16.M88.4 R160, [R4+0x6080] ;  /* 0x0060800004a0783b */ /* 0x000f280000000200 */
[----:B------:R-:W1:Y:S04]  /*1e70*/  LDSM.16.M88.4 R164, [R2+0x4080] ;  /* 0x0040800002a4783b */ /* 0x000e680000000200 */
[----:B------:R-:W1:Y:S04]  /*1e80*/  LDSM.16.M88.4 R168, [R2+0x6080] ;  /* 0x0060800002a8783b */ /* 0x000e680000000200 */
[----:B------:R-:W1:Y:S04]  /*1e90*/  LDSM.16.M88.4 R140, [R186+0x4080] ;  /* 0x00408000ba8c783b */ /* 0x000e680000000200 */
[----:B------:R-:W1:Y:S04]  /*1ea0*/  LDSM.16.M88.4 R144, [R186+0x6080] ;  /* 0x00608000ba90783b */ /* 0x000e680000000200 */
[----:B------:R5:W-:Y:S02]  /*1eb0*/  STL.64 [R1+0x138], R12 ;  /* 0x0001380c01007387 */ /* 0x000be40000100a00 */
[----:B-----5:R-:W-:-:S02]  /*1ec0*/  MOV R12, 0x1ef0 ;  /* 0x00001ef0000c7802 */ /* 0x020fc40000000f00 */
[----:B------:R-:W-:Y:S06]  /*1ed0*/  BAR.SYNC.DEFER_BLOCKING 0x0 ;  /* 0x0000000000007b1d */ /* 0x000fec0000010000 */
[----:B-1234-:R-:W-:Y:S05]  /*1ee0*/  CALL.REL.NOINC `($_ZN7cutlass13device_kernelIN5flash19enable_sm80_to_sm89INS1_16FlashAttnBwdSm80INS1_25CollectiveMainloopBwdSm80ILi2ELi2EN4cute5tupleIJNS5_1CILi64EEENS7_ILi128EEES8_EEENS_10bfloat16_tEfNS_4arch4Sm80ELb0ELb0ELb1ELb1ELb0ELb0ELb0ELb0ELi2ELi2ELi4ELi2ELb1EEENS1_21CollectiveEpilogueBwdISA_SB_SD_Li256ELb1ELb0ELi2EEENS1_19SingleTileSchedulerILb1ELb0ELb0ELi128EEEEEEEEEvNT_6ParamsE$_ZZN5flash25CollectiveMainloopBwdSm80ILi2ELi2EN4cute5tupleIJNS1_1CILi64EEENS3_ILi128EEES4_EEEN7cutlass10bfloat16_tEfNS7_4arch4Sm80ELb0ELb0ELb1ELb1ELb0ELb0ELb0ELb0ELi2ELi2ELi4ELi2ELb1EE3mmaINS_16FlashAttnBwdSm80ISB_NS_21CollectiveEpilogueBwdIS6_S8_SA_Li256ELb1ELb0ELi2EEENS_19SingleTileSchedulerILb1ELb0ELb0ELi128EEEE13SharedStorageENS1_6TensorINS1_11ArrayEngineIfLm32EEENS1_6LayoutINS2_IJNS2_IJNS3_ILi2EEESO_EEESO_NS3_ILi4EEEEEENS2_IJNS2_IJNS3_ILi1EEESO_EEESQ_NS3_ILi8EEEEEEEEEEEEbRKNSB_6ParamsERT0_S12_iNS2_IJiiiEEERT_ENKUliiE_clEii) ;  /* 0x0000a65000007944 */ /* 0x01efea0003c00000 */
[----:B------:R-:W-:Y:S05]  /*1ef0*/  BSYNC B0 ;  /* 0x0000000000007941 */ /* 0x000fea0003800000 */
.L_x_86:
[----:B------:R-:W0:Y:S01]  /*1f00*/  LDGDEPBAR ;  /* 0x00000000000079af */ /* 0x000e220000000000 */
[----:B------:R-:W-:Y:S01]  /*1f10*/  BSSY B0, `(.L_x_87) ;  /* 0x0000005000007945 */ /* 0x000fe20003800000 */
[----:B------:R-:W-:Y:S01]  /*1f20*/  MOV R17, RZ ;  /* 0x000000ff00117202 */ /* 0x000fe20000000f00 */
[----:B------:R-:W-:Y:S01]  /*1f30*/  UMOV UR6, URZ ;  /* 0x0000003f00067c82 */ /* 0x000fe20008000000 */
[----:B------:R-:W-:Y:S02]  /*1f40*/  MOV R12, 0x1f60 ;  /* 0x00001f60000c7802 */ /* 0x000fe40000000f00 */
[----:B-1----:R-:W-:Y:S05]  /*1f50*/  CALL.REL.NOINC `($_ZN7cutlass13device_kernelIN5flash19enable_sm80_to_sm89INS1_16FlashAttnBwdSm80INS1_25CollectiveMainloopBwdSm80ILi2ELi2EN4cute5tupleIJNS5_1CILi64EEENS7_ILi128EEES8_EEENS_10bfloat16_tEfNS_4arch4Sm80ELb0ELb0ELb1ELb1ELb0ELb0ELb0ELb0ELi2ELi2ELi4ELi2ELb1EEENS1_21CollectiveEpilogueBwdISA_SB_SD_Li256ELb1ELb0ELi2EEENS1_19SingleTileSchedulerILb1ELb0ELb0ELi128EEEEEEEEEvNT_6ParamsE$_ZZN5flash25CollectiveMainloopBwdSm80ILi2ELi2EN4cute5tupleIJNS1_1CILi64EEENS3_ILi128EEES4_EEEN7cutlass10bfloat16_tEfNS7_4arch4Sm80ELb0ELb0ELb1ELb1ELb0ELb0ELb0ELb0ELi2ELi2ELi4ELi2ELb1EE3mmaINS_16FlashAttnBwdSm80ISB_NS_21CollectiveEpilogueBwdIS6_S8_SA_Li256ELb1ELb0ELi2EEENS_19SingleTileSchedulerILb1ELb0ELb0ELi128EEEE13SharedStorageENS1_6TensorINS1_11ArrayEngineIfLm32EEENS1_6LayoutINS2_IJNS2_IJNS3_ILi2EEESO_EEESO_NS3_ILi4EEEEEENS2_IJNS2_IJNS3_ILi1EEESO_EEESQ_NS3_ILi8EEEEEEEEEEEEbRKNSB_6ParamsERT0_S12_iNS2_IJiiiEEERT_ENKUliiE0_clEii) ;  /* 0x00008fb000007944 */ /* 0x002fea0003c00000 */
[----:B------:R-:W-:Y:S05]  /*1f60*/  BSYNC B0 ;  /* 0x0000000000007941 */ /* 0x000fea0003800000 */
.L_x_87:
[----:B------:R-:W-:Y:S01]  /*1f70*/  ISETP.GE.AND P0, PT, R32, 0x41, PT ;  /* 0x000000412000780c */ /* 0x000fe20003f06270 */
[----:B------:R-:W0:Y:S04]  /*1f80*/  LDGDEPBAR ;  /* 0x00000000000079af */ /* 0x000e280000000000 */
[----:B------:R-:W0:Y:S08]  /*1f90*/  LDGDEPBAR ;  /* 0x00000000000079af */ /* 0x000e300000000000 */
[----:B------:R-:W-:Y:S05]  /*1fa0*/  @!P0 BRA `(.L_x_88) ;  /* 0x0000021000008947 */ /* 0x000fea0003800000 */
[----:B------:R-:W2:Y:S04]  /*1fb0*/  LDL R2, [R1+0xa4] ;  /* 0x0000a40001027983 */ /* 0x000ea80000100800 */
[----:B------:R-:W3:Y:S04]  /*1fc0*/  LDL.U8 R7, [R1+0xa8] ;  /* 0x0000a80001077983 */ /* 0x000ee80000100000 */
[----:B-1----:R-:W4:Y:S04]  /*1fd0*/  LDL.U8 R6, [R1+0xa8] ;  /* 0x0000a80001067983 */ /* 0x002f280000100000 */
        /* <DEDUP_REMOVED lines=30> */
.L_x_88:
[----:B-1----:R-:W-:Y:S01]  /*21c0*/  LOP3.LUT R11, R50, 0xfffffff0, RZ, 0xc0, !PT ;  /* 0xfffffff0320b7812 */ /* 0x002fe200078ec0ff */
[----:B------:R-:W-:Y:S01]  /*21d0*/  IMAD.SHL.U32 R45, R45, 0x8, RZ ;  /* 0x000000082d2d7824 */ /* 0x000fe200078e00ff */
[CC--:B------:R-:W-:Y:S01]  /*21e0*/  LEA.HI R2, R53.reuse, R68.reuse, RZ, 0x5 ;  /* 0x0000004435027211 */ /* 0x0c0fe200078f28ff */
[----:B------:R-:W-:Y:S01]  /*21f0*/  IMAD.SHL.U32 R10, R48, 0x10, RZ ;  /* 0x00000010300a7824 */ /* 0x000fe200078e00ff */
[----:B------:R-:W-:Y:S01]  /*2200*/  LEA.HI R53, R53, R68, RZ, 0x2 ;  /* 0x0000004435357211 */ /* 0x000fe200078f10ff */
[----:B------:R-:W-:Y:S01]  /*2210*/  IMAD.IADD R8, R68, 0x1, -R11 ;  /* 0x0000000144087824 */ /* 0x000fe200078e0a0b */
[----:B------:R-:W-:Y:S01]  /*2220*/  LOP3.LUT R9, R2, 0xffffffe0, RZ, 0xc0, !PT ;  /* 0xffffffe002097812 */ /* 0x000fe200078ec0ff */
[----:B------:R-:W-:Y:S01]  /*2230*/  IMAD.SHL.U32 R11, R0, 0x40, RZ ;  /* 0x00000040000b7824 */ /* 0x000fe200078e00ff */
[----:B------:R-:W-:Y:S01]  /*2240*/  SHF.R.S32.HI R17, RZ, 0x1f, R53 ;  /* 0x0000001fff117819 */ /* 0x000fe20000011435 */
[----:B------:R-:W-:Y:S01]  /*2250*/  IMAD.SHL.U32 R0, R46, 0x20, RZ ;  /* 0x000000202e007824 */ /* 0x000fe200078e00ff */
[----:B------:R-:W-:Y:S01]  /*2260*/  SHF.R.S32.HI R15, RZ, 0x1f, R8 ;  /* 0x0000001fff0f7819 */ /* 0x000fe20000011408 */
[----:B------:R-:W-:Y:S01]  /*2270*/  IMAD.IADD R6, R68, 0x1, -R9 ;  /* 0x0000000144067824 */ /* 0x000fe200078e0a09 */
[----:B------:R-:W-:Y:S01]  /*2280*/  LOP3.LUT R11, R11, 0x1c0, RZ, 0xc0, !PT ;  /* 0x000001c00b0b7812 */ /* 0x000fe200078ec0ff */
[----:B------:R-:W-:Y:S01]  /*2290*/  IMAD.SHL.U32 R9, R49, 0x40, RZ ;  /* 0x0000004031097824 */ /* 0x000fe200078e00ff */
[----:B------:R-:W-:Y:S01]  /*22a0*/  LEA.HI R15, R15, R8, RZ, 0x3 ;  /* 0x000000080f0f7211 */ /* 0x000fe200078f18ff */
[----:B------:R-:W-:Y:S01]  /*22b0*/  IMAD.SHL.U32 R176, R43, 0x40, RZ ;  /* 0x000000402bb07824 */ /* 0x000fe200078e00ff */
[----:B------:R-:W-:Y:S01]  /*22c0*/  SHF.R.S32.HI R8, RZ, 0x2, R53 ;  /* 0x00000002ff087819 */ /* 0x000fe20000011435 */
[----:B------:R-:W-:Y:S01]  /*22d0*/  IMAD.SHL.U32 R177, R47, 0x8, RZ ;  /* 0x000000082fb17824 */ /* 0x000fe200078e00ff */
[----:B------:R-:W-:Y:S01]  /*22e0*/  LOP3.LUT R0, R11, 0x20, R0, 0xf8, !PT ;  /* 0x000000200b007812 */ /* 0x000fe200078ef800 */
[----:B------:R-:W-:Y:S01]  /*22f0*/  IMAD R44, R44, c[0x0][0x238], RZ ;  /* 0x00008e002c2c7a24 */ /* 0x000fe200078e02ff */
[----:B------:R-:W-:Y:S01]  /*2300*/  LEA.HI R17, R17, R8, RZ, 0x3 ;  /* 0x0000000811117211 */ /* 0x000fe200078f18ff */
[----:B------:R-:W-:Y:S01]  /*2310*/  IMAD.SHL.U32 R19, R42, 0x10, RZ ;  /* 0x000000102a137824 */ /* 0x000fe200078e00ff */
[----:B------:R-:W-:Y:S01]  /*2320*/  SHF.R.S32.HI R13, RZ, 0x5, R2 ;  /* 0x00000005ff0d7819 */ /* 0x000fe20000011402 */
[----:B------:R-:W-:Y:S01]  /*2330*/  IMAD.SHL.U32 R41, R41, 0x8, RZ ;  /* 0x0000000829297824 */ /* 0x000fe200078e00ff */
[----:B------:R-:W-:Y:S01]  /*2340*/  LOP3.LUT R17, R17, 0xfffffff8, RZ, 0xc0, !PT ;  /* 0xfffffff811117812 */ /* 0x000fe200078ec0ff */
[----:B------:R-:W-:Y:S01]  /*2350*/  IMAD R38, R38, c[0x0][0x240], RZ ;  /* 0x0000900026267a24 */ /* 0x000fe200078e02ff */
[----:B------:R-:W-:Y:S01]  /*2360*/  LOP3.LUT R9, R9, 0x1c0, RZ, 0xc0, !PT ;  /* 0x000001c009097812 */ /* 0x000fe200078ec0ff */
[----:B------:R-:W-:Y:S01]  /*2370*/  IMAD.SHL.U32 R12, R13, 0x10, RZ ;  /* 0x000000100d0c7824 */ /* 0x000fe200078e00ff */
[----:B------:R-:W-:Y:S01]  /*2380*/  LOP3.LUT R45, R0, 0x18, R45, 0xf8, !PT ;  /* 0x00000018002d7812 */ /* 0x000fe200078ef82d */
[----:B------:R-:W-:Y:S01]  /*2390*/  IMAD.IADD R8, R8, 0x1, -R17 ;  /* 0x0000000108087824 */ /* 0x000fe200078e0a11 */
[----:B------:R-:W-:Y:S01]  /*23a0*/  LEA.HI R0, R2, R13, RZ, 0x1 ;  /* 0x0000000d02007211 */ /* 0x000fe200078f08ff */
[----:B------:R-:W-:Y:S01]  /*23b0*/  IMAD R199, R37, c[0x0][0x244], R38 ;  /* 0x0000910025c77a24 */ /* 0x000fe200078e0226 */
[----:B------:R-:W-:Y:S01]  /*23c0*/  LOP3.LUT R7, R53, 0x3ffffffc, RZ, 0xc0, !PT ;  /* 0x3ffffffc35077812 */ /* 0x000fe200078ec0ff */
[----:B------:R-:W-:Y:S01]  /*23d0*/  IMAD.SHL.U32 R31, R31, 0x8, RZ ;  /* 0x000000081f1f7824 */ /* 0x000fe200078e00ff */
[----:B------:R-:W-:Y:S01]  /*23e0*/  LOP3.LUT R10, R9, 0x10, R10, 0xf8, !PT ;  /* 0x00000010090a7812 */ /* 0x000fe200078ef80a */
[----:B------:R-:W0:Y:S01]  /*23f0*/  LDGDEPBAR ;  /* 0x00000000000079af */ /* 0x000e220000000000 */
[----:B------:R-:W-:Y:S01]  /*2400*/  SHF.R.S32.HI R69, RZ, 0x1f, R68 ;  /* 0x0000001fff457819 */ /* 0x000fe20000011444 */
[----:B------:R-:W-:Y:S01]  /*2410*/  IMAD.IADD R4, R68, 0x1, -R7 ;  /* 0x0000000144047824 */ /* 0x000fe200078e0a07 */
[----:B------:R-:W-:Y:S01]  /*2420*/  LOP3.LUT R0, R0, 0xfffffffe, RZ, 0xc0, !PT ;  /* 0xfffffffe00007812 */ /* 0x000fe200078ec0ff */
[C---:B------:R-:W-:Y:S01]  /*2430*/  IMAD R7, R21.reuse, c[0x0][0x23c], R44 ;  /* 0x00008f0015077a24 */ /* 0x040fe200078e022c */
[----:B------:R-:W-:Y:S01]  /*2440*/  SHF.R.S32.HI R17, RZ, 0x1f, R6 ;  /* 0x0000001fff117819 */ /* 0x000fe20000011406 */
[----:B------:R-:W-:Y:S01]  /*2450*/  IMAD.WIDE.U32 R68, R21, c[0x0][0x238], R68 ;  /* 0x00008e0015447a25 */ /* 0x000fe200078e0044 */
[----:B------:R-:W-:Y:S01]  /*2460*/  LOP3.LUT R176, R176, 0x1c0, RZ, 0xc0, !PT ;  /* 0x000001c0b0b07812 */ /* 0x000fe200078ec0ff */
[----:B------:R-:W-:Y:S01]  /*2470*/  CS2R R94, SRZ ;  /* 0x00000000005e7805 */ /* 0x000fe2000001ff00 */
[----:B------:R-:W-:Y:S01]  /*2480*/  LOP3.LUT R177, R10, 0x8, R177, 0xf8, !PT ;  /* 0x000000080ab17812 */ /* 0x000fe200078ef8b1 */
[----:B------:R-:W-:Y:S01]  /*2490*/  IMAD.IADD R13, R13, 0x1, -R0 ;  /* 0x000000010d0d7824 */ /* 0x000fe200078e0a00 */
[----:B------:R-:W-:Y:S01]  /*24a0*/  LEA.HI R10, R17, R6, RZ, 0x2 ;  /* 0x00000006110a7211 */ /* 0x000fe200078f10ff */
[----:B------:R-:W-:Y:S01]  /*24b0*/  IMAD.SHL.U32 R0, R15, 0x40, RZ ;  /* 0x000000400f007824 */ /* 0x000fe200078e00ff */
[----:B------:R-:W-:Y:S01]  /*24c0*/  LOP3.LUT R2, R176, 0x10, R19, 0xf8, !PT ;  /* 0x00000010b0027812 */ /* 0x000fe200078ef813 */
[----:B------:R-:W-:Y:S01]  /*24d0*/  IMAD.IADD R69, R69, 0x1, R7 ;  /* 0x0000000145457824 */ /* 0x000fe200078e0207 */
[----:B------:R-:W-:Y:S01]  /*24e0*/  SHF.R.U32.HI R182, RZ, 0x3, R11 ;  /* 0x00000003ffb67819 */ /* 0x000fe2000001160b */
[----:B------:R-:W-:Y:S01]  /*24f0*/  IMAD.SHL.U32 R34, R34, 0x8, RZ ;  /* 0x0000000822227824 */ /* 0x000fe200078e00ff */
[----:B------:R-:W-:Y:S01]  /*2500*/  LOP3.LUT R11, R10, 0xfffffffc, RZ, 0xc0, !PT ;  /* 0xfffffffc0a0b7812 */ /* 0x000fe200078ec0ff */
[----:B------:R-:W-:Y:S01]  /*2510*/  IMAD.WIDE.U32 R68, R37, c[0x0][0x240], R68 ;  /* 0x0000900025447a25 */ /* 0x000fe200078e0044 */
[----:B------:R-:W-:Y:S01]  /*2520*/  LOP3.LUT R7, R2, 0x8, R41, 0xf8, !PT ;  /* 0x0000000802077812 */ /* 0x000fe200078ef829 */
[----:B------:R-:W-:Y:S01]  /*2530*/  CS2R R92, SRZ ;  /* 0x00000000005c7805 */ /* 0x000fe2000001ff00 */
[----:B------:R-:W-:Y:S01]  /*2540*/  LOP3.LUT R0, R0, 0xfffffe00, RZ, 0xc0, !PT ;  /* 0xfffffe0000007812 */ /* 0x000fe200078ec0ff */
[----:B------:R-:W-:Y:S01]  /*2550*/  IMAD.IADD R6, R6, 0x1, -R11 ;  /* 0x0000000106067824 */ /* 0x000fe200078e0a0b */
[----:B------:R-:W-:Y:S01]  /*2560*/  SHF.R.U32.HI R2, RZ, 0x3, R9 ;  /* 0x00000003ff027819 */ /* 0x000fe20000011609 */
[----:B------:R-:W-:Y:S01]  /*2570*/  IMAD.SHL.U32 R11, R30, 0x40, RZ ;  /* 0x000000401e0b7824 */ /* 0x000fe200078e00ff */
[----:B------:R-:W-:Y:S01]  /*2580*/  SHF.R.U32.HI R176, RZ, 0x3, R176 ;  /* 0x00000003ffb07819 */ /* 0x000fe200000116b0 */
[----:B------:R-:W-:Y:S01]  /*2590*/  IMAD.MOV.U32 R172, RZ, RZ, 0x40 ;  /* 0x00000040ffac7424 */ /* 0x000fe200078e00ff */
[----:B------:R-:W-:Y:S01]  /*25a0*/  SHF.R.S32.HI R9, RZ, 0x1f, R36 ;  /* 0x0000001fff097819 */ /* 0x000fe20000011424 */
[----:B------:R-:W-:Y:S01]  /*25b0*/  IMAD.SHL.U32 R35, R35, 0x8, RZ ;  /* 0x0000000823237824 */ /* 0x000fe200078e00ff */
[----:B------:R-:W-:Y:S01]  /*25c0*/  LOP3.LUT R176, R0, R7, R176, 0xf6, !PT ;  /* 0x0000000700b07212 */ /* 0x000fe200078ef6b0 */
[----:B------:R-:W-:Y:S01]  /*25d0*/  IMAD R6, R6, -0x2, R25 ;  /* 0xfffffffe06067824 */ /* 0x000fe200078e0219 */
[----:B------:R-:W-:Y:S01]  /*25e0*/  LEA.HI R7, R9, R36, RZ, 0x2 ;  /* 0x0000002409077211 */ /* 0x000fe200078f10ff */
[----:B------:R-:W-:Y:S01]  /*25f0*/  IMAD.SHL.U32 R9, R13, 0x400, RZ ;  /* 0x000004000d097824 */ /* 0x000fe200078e00ff */
[----:B------:R-:W-:Y:S01]  /*2600*/  LOP3.LUT R177, R0, R177, R2, 0xf6, !PT ;  /* 0x000000b100b17212 */ /* 0x000fe200078ef602 */
[----:B------:R-:W-:Y:S01]  /*2610*/  IMAD.MOV.U32 R202, RZ, RZ, RZ ;  /* 0x000000ffffca7224 */ /* 0x000fe200078e00ff */
[----:B------:R-:W-:Y:S01]  /*2620*/  SHF.R.S32.HI R2, RZ, 0x1f, R11 ;  /* 0x0000001fff027819 */ /* 0x000fe2000001140b */
[--C-:B------:R-:W-:Y:S01]  /*2630*/  IMAD R4, R4, 0x2, R9.reuse ;  /* 0x0000000204047824 */ /* 0x100fe200078e0209 */
[----:B------:R-:W-:Y:S01]  /*2640*/  IADD3 R198, P2, R11, R68, RZ ;  /* 0x000000440bc67210 */ /* 0x000fe20007f5e0ff */
[----:B------:R-:W-:Y:S01]  /*2650*/  IMAD.MOV.U32 R183, RZ, RZ, RZ ;  /* 0x000000ffffb77224 */ /* 0x000fe200078e00ff */
[C---:B------:R-:W-:Y:S01]  /*2660*/  LOP3.LUT R182, R0.reuse, R45, R182, 0xf6, !PT ;  /* 0x0000002d00b67212 */ /* 0x040fe200078ef6b6 */
[----:B------:R-:W-:Y:S01]  /*2670*/  IMAD.IADD R0, R0, 0x1, R9 ;  /* 0x0000000100007824 */ /* 0x000fe200078e0209 */
[----:B------:R-:W-:Y:S01]  /*2680*/  LOP3.LUT R7, R7, 0xfffffffc, RZ, 0xc0, !PT ;  /* 0xfffffffc07077812 */ /* 0x000fe200078ec0ff */
[----:B------:R-:W-:Y:S01]  /*2690*/  IMAD.SHL.U32 R9, R8, 0x40, RZ ;  /* 0x0000004008097824 */ /* 0x000fe200078e00ff */
[----:B------:R-:W-:Y:S01]  /*26a0*/  IADD3.X R199, R2, R69, R199, P2, !PT ;  /* 0x0000004502c77210 */ /* 0x000fe200017fe4c7 */
[----:B------:R-:W-:Y:S01]  /*26b0*/  IMAD.SHL.U32 R2, R33, 0x40, RZ ;  /* 0x0000004021027824 */ /* 0x000fe200078e00ff */
[----:B------:R-:W-:Y:S01]  /*26c0*/  LOP3.LUT P3, RZ, R8, 0x4, RZ, 0xc0, !PT ;  /* 0x0000000408ff7812 */ /* 0x000fe2000786c0ff */
[C---:B------:R-:W-:Y:S01]  /*26d0*/  IMAD.IADD R201, R36.reuse, 0x1, -R7 ;  /* 0x0000000124c97824 */ /* 0x040fe200078e0a07 */
[----:B------:R-:W-:Y:S01]  /*26e0*/  LOP3.LUT R9, R9, 0x1c0, RZ, 0xc0, !PT ;  /* 0x000001c009097812 */ /* 0x000fe200078ec0ff */
[----:B------:R-:W-:Y:S01]  /*26f0*/  IMAD.SHL.U32 R36, R36, 0x8, RZ ;  /* 0x0000000824247824 */ /* 0x000fe200078e00ff */
[----:B------:R-:W-:Y:S01]  /*2700*/  LOP3.LUT R2, R2, 0x1c0, RZ, 0xc0, !PT ;  /* 0x000001c002027812 */ /* 0x000fe200078ec0ff */
[----:B------:R-:W-:Y:S01]  /*2710*/  IMAD.SHL.U32 R7, R187, 0x40, RZ ;  /* 0x00000040bb077824 */ /* 0x000fe200078e00ff */
[----:B------:R-:W-:Y:S01]  /*2720*/  LOP3.LUT P2, RZ, R33, 0x2, RZ, 0xc0, !PT ;  /* 0x0000000221ff7812 */ /* 0x000fe2000784c0ff */
[----:B------:R-:W-:Y:S01]  /*2730*/  IMAD R201, R201, -0x8, R6 ;  /* 0xfffffff8c9c97824 */ /* 0x000fe200078e0206 */
[----:B------:R-:W-:Y:S01]  /*2740*/  LOP3.LUT R36, R9, 0x18, R36, 0xf8, !PT ;  /* 0x0000001809247812 */ /* 0x000fe200078ef824 */
[----:B------:R-:W-:Y:S01]  /*2750*/  CS2R R98, SRZ ;  /* 0x0000000000627805 */ /* 0x000fe2000001ff00 */
[----:B------:R-:W-:Y:S01]  /*2760*/  SHF.R.U32.HI R9, RZ, 0x3, R9 ;  /* 0x00000003ff097819 */ /* 0x000fe20000011609 */
[----:B------:R-:W-:Y:S01]  /*2770*/  CS2R R96, SRZ ;  /* 0x0000000000607805 */ /* 0x000fe2000001ff00 */
[----:B------:R-:W-:Y:S01]  /*2780*/  LOP3.LUT R181, R2, 0x8, R31, 0xf8, !PT ;  /* 0x0000000802b57812 */ /* 0x000fe200078ef81f */
[----:B------:R-:W-:Y:S01]  /*2790*/  CS2R R90, SRZ ;  /* 0x00000000005a7805 */ /* 0x000fe2000001ff00 */
[----:B------:R-:W-:Y:S01]  /*27a0*/  SHF.R.U32.HI R8, RZ, 0x3, R2 ;  /* 0x00000003ff087819 */ /* 0x000fe20000011602 */
[----:B------:R-:W-:Y:S01]  /*27b0*/  CS2R R88, SRZ ;  /* 0x0000000000587805 */ /* 0x000fe2000001ff00 */
[----:B------:R-:W-:Y:S01]  /*27c0*/  LOP3.LUT R51, R51, 0x30, R12, 0xf8, !PT ;  /* 0x0000003033337812 */ /* 0x000fe200078ef80c */
[----:B------:R-:W-:Y:S01]  /*27d0*/  CS2R R86, SRZ ;  /* 0x0000000000567805 */ /* 0x000fe2000001ff00 */
[----:B------:R-:W-:Y:S01]  /*27e0*/  SHF.R.S32.HI R200, RZ, 0x2, R10 ;  /* 0x00000002ffc87819 */ /* 0x000fe2000001140a */
[----:B------:R-:W-:Y:S01]  /*27f0*/  IMAD.SHL.U32 R10, R193, 0x40, RZ ;  /* 0x00000040c10a7824 */ /* 0x000fe200078e00ff */
[----:B------:R-:W-:Y:S01]  /*2800*/  LOP3.LUT R9, R36, R9, RZ, 0x3c, !PT ;  /* 0x0000000924097212 */ /* 0x000fe200078e3cff */
[----:B------:R-:W-:Y:S01]  /*2810*/  CS2R R84, SRZ ;  /* 0x0000000000547805 */ /* 0x000fe2000001ff00 */
[----:B------:R-:W-:Y:S01]  /*2820*/  LOP3.LUT R181, R0, R181, R8, 0xf6, !PT ;  /* 0x000000b500b57212 */ /* 0x000fe200078ef608 */
[----:B------:R-:W-:Y:S01]  /*2830*/  IMAD R200, R13, 0x10, R200 ;  /* 0x000000100dc87824 */ /* 0x000fe200078e02c8 */
[----:B------:R-:W-:Y:S01]  /*2840*/  LOP3.LUT R40, R51, 0x8, R40, 0xf8, !PT ;  /* 0x0000000833287812 */ /* 0x000fe200078ef828 */
[----:B------:R-:W-:Y:S01]  /*2850*/  IMAD.IADD R203, R9, 0x1, R4 ;  /* 0x0000000109cb7824 */ /* 0x000fe200078e0204 */
[----:B------:R-:W-:Y:S01]  /*2860*/  LOP3.LUT R7, R7, 0x1c0, RZ, 0xc0, !PT ;  /* 0x000001c007077812 */ /* 0x000fe200078ec0ff */
[----:B------:R-:W-:Y:S01]  /*2870*/  CS2R R78, SRZ ;  /* 0x00000000004e7805 */ /* 0x000fe2000001ff00 */
[----:B------:R-:W-:Y:S01]  /*2880*/  LOP3.LUT P4, RZ, R33, 0x4, RZ, 0xc0, !PT ;  /* 0x0000000421ff7812 */ /* 0x000fe2000788c0ff */
[----:B------:R-:W-:Y:S01]  /*2890*/  CS2R R76, SRZ ;  /* 0x00000000004c7805 */ /* 0x000fe2000001ff00 */
[----:B------:R-:W-:Y:S01]  /*28a0*/  LEA R181, R181, 0x10480, 0x1 ;  /* 0x00010480b5b57811 */ /* 0x000fe200078e08ff */
[----:B------:R-:W-:Y:S01]  /*28b0*/  CS2R R82, SRZ ;  /* 0x0000000000527805 */ /* 0x000fe2000001ff00 */
[----:B------:R-:W-:Y:S01]  /*28c0*/  LOP3.LUT R40, R40, R39, RZ, 0x3c, !PT ;  /* 0x0000002728287212 */ /* 0x000fe200078e3cff */
[----:B------:R-:W-:Y:S01]  /*28d0*/  CS2R R80, SRZ ;  /* 0x0000000000507805 */ /* 0x000fe2000001ff00 */
[----:B------:R-:W-:Y:S01]  /*28e0*/  LOP3.LUT R10, R10, 0x1c0, RZ, 0xc0, !PT ;  /* 0x000001c00a0a7812 */ /* 0x000fe200078ec0ff */
[----:B------:R-:W-:Y:S01]  /*28f0*/  CS2R R74, SRZ ;  /* 0x00000000004a7805 */ /* 0x000fe2000001ff00 */
[----:B------:R-:W-:Y:S01]  /*2900*/  LOP3.LUT R175, R7, 0x8, R34, 0xf8, !PT ;  /* 0x0000000807af7812 */ /* 0x000fe200078ef822 */
[----:B------:R-:W-:Y:S01]  /*2910*/  IMAD R185, R185, 0x200, R40 ;  /* 0x00000200b9b97824 */ /* 0x000fe200078e0228 */
[----:B------:R-:W-:Y:S01]  /*2920*/  SHF.R.U32.HI R2, RZ, 0x3, R7 ;  /* 0x00000003ff027819 */ /* 0x000fe20000011607 */
[----:B------:R-:W-:Y:S01]  /*2930*/  CS2R R72, SRZ ;  /* 0x0000000000487805 */ /* 0x000fe2000001ff00 */
[----:B------:R-:W-:Y:S01]  /*2940*/  SEL R178, R172, 0xffffffc0, !P4 ;  /* 0xffffffc0acb27807 */ /* 0x000fe20006000000 */
[----:B------:R-:W-:Y:S01]  /*2950*/  CS2R R70, SRZ ;  /* 0x0000000000467805 */ /* 0x000fe2000001ff00 */
[----:B------:R-:W-:Y:S01]  /*2960*/  IADD3 R184, R181, 0x20, RZ ;  /* 0x00000020b5b87810 */ /* 0x000fe20007ffe0ff */
[----:B------:R-:W-:Y:S01]  /*2970*/  CS2R R68, SRZ ;  /* 0x0000000000447805 */ /* 0x000fe2000001ff00 */
[----:B------:R-:W-:Y:S01]  /*2980*/  LOP3.LUT P1, RZ, R43, 0x4, RZ, 0xc0, !PT ;  /* 0x000000042bff7812 */ /* 0x000fe2000782c0ff */
[----:B------:R-:W-:Y:S01]  /*2990*/  IMAD.IADD R179, R181, 0x1, R178 ;  /* 0x00000001b5b37824 */ /* 0x000fe200078e02b2 */
[----:B------:R-:W-:Y:S01]  /*29a0*/  LOP3.LUT R174, R10, 0x8, R35, 0xf8, !PT ;  /* 0x000000080aae7812 */ /* 0x000fe200078ef823 */
[----:B------:R-:W-:Y:S01]  /*29b0*/  CS2R R62, SRZ ;  /* 0x00000000003e7805 */ /* 0x000fe2000001ff00 */
[----:B------:R-:W-:Y:S01]  /*29c0*/  SHF.R.U32.HI R7, RZ, 0x3, R10 ;  /* 0x00000003ff077819 */ /* 0x000fe2000001160a */
[----:B------:R-:W-:Y:S01]  /*29d0*/  CS2R R60, SRZ ;  /* 0x00000000003c7805 */ /* 0x000fe2000001ff00 */
[----:B------:R-:W-:Y:S01]  /*29e0*/  LOP3.LUT R175, R0, R175, R2, 0xf6, !PT ;  /* 0x000000af00af7212 */ /* 0x000fe200078ef602 */
[C---:B------:R-:W-:Y:S01]  /*29f0*/  IMAD.IADD R2, R186.reuse, 0x1, R3 ;  /* 0x00000001ba027824 */ /* 0x040fe200078e0203 */
        /* <DEDUP_REMOVED lines=8> */
[C---:B------:R-:W-:Y:S01]  /*2a80*/  SEL R173, R172.reuse, 0xffffffc0, !P1 ;  /* 0xffffffc0acad7807 */ /* 0x040fe20004800000 */
[----:B------:R-:W-:Y:S01]  /*2a90*/  CS2R R56, SRZ ;  /* 0x0000000000387805 */ /* 0x000fe2000001ff00 */
[----:B------:R-:W-:Y:S01]  /*2aa0*/  IADD3 R204, R203, 0x40, RZ ;  /* 0x00000040cbcc7810 */ /* 0x000fe20007ffe0ff */
        /* <DEDUP_REMOVED lines=19> */
.L_x_91:
        /* <DEDUP_REMOVED lines=9> */
[C---:B------:R-:W-:Y:S02]  /*2c70*/  IADD3 R190, R132.reuse, 0x40a0, RZ ;  /* 0x000040a084be7810 */ /* 0x040fe40007ffe0ff */
        /* <DEDUP_REMOVED lines=138> */
[----:B-1----:R-:W-:Y:S05]  /*3520*/  CALL.REL.NOINC `($_ZN7cutlass13device_kernelIN5flash19enable_sm80_to_sm89INS1_16FlashAttnBwdSm80INS1_25CollectiveMainloopBwdSm80ILi2ELi2EN4cute5tupleIJNS5_1CILi64EEENS7_ILi128EEES8_EEENS_10bfloat16_tEfNS_4arch4Sm80ELb0ELb0ELb1ELb1ELb0ELb0ELb0ELb0ELi2ELi2ELi4ELi2ELb1EEENS1_21CollectiveEpilogueBwdISA_SB_SD_Li256ELb1ELb0ELi2EEENS1_19SingleTileSchedulerILb1ELb0ELb0ELi128EEEEEEEEEvNT_6ParamsE$_ZZN5flash25CollectiveMainloopBwdSm80ILi2ELi2EN4cute5tupleIJNS1_1CILi64EEENS3_ILi128EEES4_EEEN7cutlass10bfloat16_tEfNS7_4arch4Sm80ELb0ELb0ELb1ELb1ELb0ELb0ELb0ELb0ELi2ELi2ELi4ELi2ELb1EE3mmaINS_16FlashAttnBwdSm80ISB_NS_21CollectiveEpilogueBwdIS6_S8_SA_Li256ELb1ELb0ELi2EEENS_19SingleTileSchedulerILb1ELb0ELb0ELi128EEEE13SharedStorageENS1_6TensorINS1_11ArrayEngineIfLm32EEENS1_6LayoutINS2_IJNS2_IJNS3_ILi2EEESO_EEESO_NS3_ILi4EEEEEENS2_IJNS2_IJNS3_ILi1EEESO_EEESQ_NS3_ILi8EEEEEEEEEEEEbRKNSB_6ParamsERT0_S12_iNS2_IJiiiEEERT_ENKUliiE_clEii) ;  /* 0x0000901000007944 */ /* 0x002fea0003c00000 */
[----:B------:R-:W-:Y:S05]  /*3530*/  BSYNC B0 ;  /* 0x0000000000007941 */ /* 0x000fea0003800000 */
.L_x_89:
[-C--:B-1234-:R-:W-:Y:S01]  /*3540*/  HMMA.16816.F32.BF16 R4, R100, R140.reuse, RZ ;  /* 0x0000008c6404723c */ /* 0x09efe200000418ff */
[----:B------:R-:W0:Y:S02]  /*3550*/  LDGDEPBAR ;  /* 0x00000000000079af */ /* 0x000e240000000000 */
[----:B------:R-:W-:Y:S02]  /*3560*/  ISETP.GT.AND P3, PT, R201, 0x41, PT ;  /* 0x00000041c900780c */ /* 0x000fe40003f64270 */
[----:B------:R-:W-:Y:S02]  /*3570*/  LOP3.LUT P0, RZ, R187, 0x4, RZ, 0xc0, !PT ;  /* 0x00000004bbff7812 */ /* 0x000fe4000780c0ff */
[----:B------:R-:W-:Y:S01]  /*3580*/  MOV R117, 0x40 ;  /* 0x0000004000757802 */ /* 0x000fe20000000f00 */
[C---:B------:R-:W-:Y:S02]  /*3590*/  HMMA.16816.F32.BF16 R8, R104.reuse, R140, RZ ;  /* 0x0000008c6808723c */ /* 0x040fe400000418ff */
[----:B------:R-:W-:Y:S02]  /*35a0*/  ISETP.GT.AND P5, PT, R201, 0x21, PT ;  /* 0x00000021c900780c */ /* 0x000fe40003fa4270 */
[----:B------:R-:W-:Y:S02]  /*35b0*/  SEL R117, R117, 0xffffffc0, !P0 ;  /* 0xffffffc075757807 */ /* 0x000fe40004000000 */
[C---:B------:R-:W-:Y:S02]  /*35c0*/  ISETP.GT.AND P0, PT, R201.reuse, 0x60, PT ;  /* 0x00000060c900780c */ /* 0x040fe40003f04270 */
[-C--:B------:R-:W-:Y:S01]  /*35d0*/  HMMA.16816.F32.BF16 R12, R104, R142.reuse, RZ ;  /* 0x0000008e680c723c */ /* 0x080fe200000418ff */
[-C--:B------:R-:W-:Y:S02]  /*35e0*/  IADD3 R118, R118, R117.reuse, RZ ;  /* 0x0000007576767210 */ /* 0x080fe40007ffe0ff */
[C---:B------:R-:W-:Y:S02]  /*35f0*/  ISETP.GT.AND P4, PT, R201.reuse, 0x40, PT ;  /* 0x00000040c900780c */ /* 0x040fe40003f84270 */
[----:B------:R-:W-:Y:S02]  /*3600*/  IADD3 R116, R116, R117, RZ ;  /* 0x0000007574747210 */ /* 0x000fe40007ffe0ff */
[----:B------:R-:W-:Y:S01]  /*3610*/  FSEL R124, R218, -INF , P5 ;  /* 0xff800000da7c7808 */ /* 0x000fe20002800000 */
[C---:B------:R-:W-:Y:S02]  /*3620*/  HMMA.16816.F32.BF16 R16, R100.reuse, R142, RZ ;  /* 0x0000008e6410723c */ /* 0x040fe400000418ff */
[----:B------:R-:W-:Y:S02]  /*3630*/  ISETP.GT.AND P1, PT, R201, 0x1, PT ;  /* 0x00000001c900780c */ /* 0x000fe40003f24270 */
[C---:B------:R-:W-:Y:S01]  /*3640*/  FSEL R190, R225.reuse, -INF , P4 ;  /* 0xff800000e1be7808 */ /* 0x040fe20002000000 */
[----:B------:R-:W-:Y:S01]  /*3650*/  FFMA.FTZ R225, -R225, R225, 1 ;  /* 0x3f800000e1e17423 */ /* 0x000fe200000101e1 */
[C---:B------:R-:W-:Y:S01]  /*3660*/  FSEL R129, R206.reuse, -INF , P1 ;  /* 0xff800000ce817808 */ /* 0x040fe20000800000 */
[----:B------:R-:W-:Y:S01]  /*3670*/  FFMA.FTZ R206, -R206, R206, 1 ;  /* 0x3f800000cece7423 */ /* 0x000fe200000101ce */
[-C--:B------:R-:W-:Y:S01]  /*3680*/  HMMA.16816.F32.BF16 R20, R100, R144.reuse, RZ ;  /* 0x000000906414723c */ /* 0x080fe200000418ff */
[----:B------:R-:W-:Y:S02]  /*3690*/  FSEL R136, R229, -INF , P0 ;  /* 0xff800000e5887808 */ /* 0x000fe40000000000 */
[----:B------:R-:W-:Y:S01]  /*36a0*/  ISETP.GT.AND P2, PT, R201, RZ, PT ;  /* 0x000000ffc900720c */ /* 0x000fe20003f44270 */
[----:B------:R-:W-:Y:S01]  /*36b0*/  FFMA.FTZ R130, R129, c[0x0][0x29c], -R240 ;  /* 0x0000a70081827a23 */ /* 0x000fe200000108f0 */
[C---:B------:R-:W-:Y:S01]  /*36c0*/  FSEL R189, R212.reuse, -INF , P1 ;  /* 0xff800000d4bd7808 */ /* 0x040fe20000800000 */
[----:B------:R-:W-:Y:S01]  /*36d0*/  FFMA.FTZ R212, -R212, R212, 1 ;  /* 0x3f800000d4d47423 */ /* 0x000fe200000101d4 */
[----:B------:R-:W-:Y:S01]  /*36e0*/  FSEL R242, R214, -INF , P5 ;  /* 0xff800000d6f27808 */ /* 0x000fe20002800000 */
[C---:B------:R-:W-:Y:S02]  /*36f0*/  HMMA.16816.F32.BF16 R24, R104.reuse, R144, RZ ;  /* 0x000000906818723c */ /* 0x040fe400000418ff */
[----:B------:R-:W-:Y:S02]  /*3700*/  ISETP.GT.AND P6, PT, R201, 0x20, PT ;  /* 0x00000020c900780c */ /* 0x000fe40003fc4270 */
[----:B------:R-:W-:Y:S01]  /*3710*/  FFMA.FTZ R189, R189, c[0x0][0x29c], -R234 ;  /* 0x0000a700bdbd7a23 */ /* 0x000fe200000108ea */
[C---:B------:R-:W-:Y:S01]  /*3720*/  FSEL R120, R208.reuse, -INF , P2 ;  /* 0xff800000d0787808 */ /* 0x040fe20001000000 */
[----:B------:R-:W-:Y:S01]  /*3730*/  FFMA.FTZ R208, -R208, R208, 1 ;  /* 0x3f800000d0d07423 */ /* 0x000fe200000101d0 */
[----:B------:R-:W-:Y:S01]  /*3740*/  FSEL R122, R217, -INF , P6 ;  /* 0xff800000d97a7808 */ /* 0x000fe20003000000 */
[-C--:B------:R-:W-:Y:S01]  /*3750*/  HMMA.16816.F32.BF16 R28, R104, R146.reuse, RZ ;  /* 0x00000092681c723c */ /* 0x080fe200000418ff */
[----:B------:R-:W-:Y:S03]  /*3760*/  LDSM.16.M88.4 R104, [R118+0x9080] ;  /* 0x009080007668783b */ /* 0x000fe60000000200 */
[--C-:B------:R-:W-:Y:S01]  /*3770*/  FFMA.FTZ R121, R122, c[0x0][0x29c], -R241.reuse ;  /* 0x0000a7007a797a23 */ /* 0x100fe200000108f1 */
[----:B------:R-:W-:Y:S01]  /*3780*/  FSEL R134, R210, -INF , P1 ;  /* 0xff800000d2867808 */ /* 0x000fe20000800000 */
[--C-:B------:R-:W-:Y:S01]  /*3790*/  FFMA.FTZ R122, R124, c[0x0][0x29c], -R241.reuse ;  /* 0x0000a7007c7a7a23 */ /* 0x100fe200000108f1 */
[----:B------:R-:W-:Y:S01]  /*37a0*/  FSEL R124, R221, -INF , P4 ;  /* 0xff800000dd7c7808 */ /* 0x000fe20002000000 */
[----:B------:R-:W-:Y:S01]  /*37b0*/  HMMA.16816.F32.BF16 R32, R100, R146, RZ ;  /* 0x000000926420723c */ /* 0x000fe200000418ff */
[----:B------:R-:W1:Y:S01]  /*37c0*/  LDSM.16.M88.4 R100, [R118+0x8080] ;  /* 0x008080007664783b */ /* 0x000e620000000200 */
[----:B------:R-:W-:Y:S02]  /*37d0*/  MUFU.EX2 R121, R121 ;  /* 0x0000007900797308 */ /* 0x000fe40000000800 */
[----:B------:R-:W-:Y:S01]  /*37e0*/  FFMA.FTZ R119, R120, c[0x0][0x29c], -R241 ;  /* 0x0000a70078777a23 */ /* 0x000fe200000108f1 */
[----:B------:R-:W-:Y:S01]  /*37f0*/  FSEL R120, R209, -INF , P1 ;  /* 0xff800000d1787808 */ /* 0x000fe20000800000 */
[----:B------:R-:W-:Y:S01]  /*3800*/  FFMA.FTZ R134, R134, c[0x0][0x29c], -R239 ;  /* 0x0000a70086867a23 */ /* 0x000fe200000108ef */
[----:B------:R-:W-:Y:S01]  /*3810*/  FSEL R127, R205, -INF , P2 ;  /* 0xff800000cd7f7808 */ /* 0x000fe20001000000 */
[-C--:B------:R-:W-:Y:S04]  /*3820*/  HMMA.16816.F32.BF16 R4, R108, R148.reuse, R4 ;  /* 0x000000946c04723c */ /* 0x080fe80000041804 */
[----:B------:R-:W-:Y:S01]  /*3830*/  MUFU.EX2 R119, R119 ;  /* 0x0000007700777308 */ /* 0x000fe20000000800 */
[--C-:B------:R-:W-:Y:S01]  /*3840*/  FFMA.FTZ R123, R120, c[0x0][0x29c], -R241.reuse ;  /* 0x0000a700787b7a23 */ /* 0x100fe200000108f1 */
[----:B------:R-:W-:Y:S01]  /*3850*/  FSEL R133, R220, -INF , P5 ;  /* 0xff800000dc857808 */ /* 0x000fe20002800000 */
[--C-:B------:R-:W-:Y:S01]  /*3860*/  FFMA.FTZ R127, R127, c[0x0][0x29c], -R240.reuse ;  /* 0x0000a7007f7f7a23 */ /* 0x100fe200000108f0 */
[C---:B------:R-:W-:Y:S04]  /*3870*/  HMMA.16816.F32.BF16 R8, R112.reuse, R148, R8 ;  /* 0x000000947008723c */ /* 0x040fe80000041808 */
[--C-:B------:R-:W-:Y:S01]  /*3880*/  FFMA.FTZ R129, R133, c[0x0][0x29c], -R240.reuse ;  /* 0x0000a70085817a23 */ /* 0x100fe200000108f0 */
[C---:B------:R-:W-:Y:S01]  /*3890*/  FSEL R135, R224.reuse, -INF , P3 ;  /* 0xff800000e0877808 */ /* 0x040fe20001800000 */
[----:B------:R2:W3:Y:S01]  /*38a0*/  MUFU.EX2 R120, R123 ;  /* 0x0000007b00787308 */ /* 0x0004e20000000800 */
[----:B------:R-:W-:Y:S01]  /*38b0*/  FFMA.FTZ R209, -R209, R209, 1 ;  /* 0x3f800000d1d17423 */ /* 0x000fe200000101d1 */
[-C--:B------:R-:W-:Y:S04]  /*38c0*/  HMMA.16816.F32.BF16 R12, R112, R150.reuse, R12 ;  /* 0x00000096700c723c */ /* 0x080fe8000004180c */
[--C-:B------:R-:W-:Y:S01]  /*38d0*/  FFMA.FTZ R132, R135, c[0x0][0x29c], -R240.reuse ;  /* 0x0000a70087847a23 */ /* 0x100fe200000108f0 */
[----:B------:R-:W-:Y:S01]  /*38e0*/  FSEL R131, R219, -INF , P6 ;  /* 0xff800000db837808 */ /* 0x000fe20003000000 */
[----:B------:R-:W-:Y:S01]  /*38f0*/  FFMA.FTZ R205, -R205, R205, 1 ;  /* 0x3f800000cdcd7423 */ /* 0x000fe200000101cd */
[----:B------:R-:W-:Y:S01]  /*3900*/  FSEL R133, R223, -INF , P4 ;  /* 0xff800000df857808 */ /* 0x000fe20002000000 */
[C---:B------:R-:W-:Y:S01]  /*3910*/  HMMA.16816.F32.BF16 R16, R108.reuse, R150, R16 ;  /* 0x000000966c10723c */ /* 0x040fe20000041810 */
[----:B------:R4:W-:Y:S03]  /*3920*/  MUFU.EX2 R243, R134 ;  /* 0x0000008600f37308 */ /* 0x0009e60000000800 */
[--C-:B------:R-:W-:Y:S01]  /*3930*/  FFMA.FTZ R128, R131, c[0x0][0x29c], -R240.reuse ;  /* 0x0000a70083807a23 */ /* 0x100fe200000108f0 */
[----:B------:R-:W-:Y:S01]  /*3940*/  FSEL R135, R237, -INF , P0 ;  /* 0xff800000ed877808 */ /* 0x000fe20000000000 */
[--C-:B------:R-:W-:Y:S01]  /*3950*/  FFMA.FTZ R131, R133, c[0x0][0x29c], -R240.reuse ;  /* 0x0000a70085837a23 */ /* 0x100fe200000108f0 */
[----:B------:R-:W-:Y:S01]  /*3960*/  FSEL R244, R213, -INF , P6 ;  /* 0xff800000d5f47808 */ /* 0x000fe20003000000 */
[-C--:B------:R-:W-:Y:S03]  /*3970*/  HMMA.16816.F32.BF16 R20, R108, R152.reuse, R20 ;  /* 0x000000986c14723c */ /* 0x080fe60000041814 */
[----:B------:R-:W-:Y:S01]  /*3980*/  MUFU.EX2 R127, R127 ;  /* 0x0000007f007f7308 */ /* 0x000fe20000000800 */
[----:B------:R-:W-:Y:S01]  /*3990*/  FFMA.FTZ R133, R135, c[0x0][0x29c], -R240 ;  /* 0x0000a70087857a23 */ /* 0x000fe200000108f0 */
[----:B--2---:R-:W-:Y:S01]  /*39a0*/  FSEL R123, R211, -INF , P2 ;  /* 0xff800000d37b7808 */ /* 0x004fe20001000000 */
[----:B------:R-:W-:Y:S02]  /*39b0*/  FFMA.FTZ R223, -R223, R223, 1 ;  /* 0x3f800000dfdf7423 */ /* 0x000fe400000101df */
[C---:B------:R-:W-:Y:S04]  /*39c0*/  HMMA.16816.F32.BF16 R24, R112.reuse, R152, R24 ;  /* 0x000000987018723c */ /* 0x040fe80000041818 */
[----:B------:R-:W-:Y:S01]  /*39d0*/  FFMA.FTZ R123, R123, c[0x0][0x29c], -R234 ;  /* 0x0000a7007b7b7a23 */ /* 0x000fe200000108ea */
[----:B------:R-:W2:Y:S01]  /*39e0*/  MUFU.EX2 R122, R122 ;  /* 0x0000007a007a7308 */ /* 0x000ea20000000800 */
[----:B------:R-:W-:Y:S02]  /*39f0*/  FFMA.FTZ R224, -R224, R224, 1 ;  /* 0x3f800000e0e07423 */ /* 0x000fe400000101e0 */
[-C--:B------:R-:W-:Y:S04]  /*3a00*/  HMMA.16816.F32.BF16 R28, R112, R154.reuse, R28 ;  /* 0x0000009a701c723c */ /* 0x080fe8000004181c */
[----:B----4-:R-:W-:Y:S02]  /*3a10*/  FFMA.FTZ R134, -R221, R221, 1 ;  /* 0x3f800000dd867423 */ /* 0x010fe400000101dd */
[----:B------:R-:W-:Y:S01]  /*3a20*/  FFMA.FTZ R217, -R217, R217, 1 ;  /* 0x3f800000d9d97423 */ /* 0x000fe200000101d9 */
[----:B------:R-:W-:Y:S01]  /*3a30*/  FSEL R112, R222, -INF , P3 ;  /* 0xff800000de707808 */ /* 0x000fe20001800000 */
[----:B------:R-:W-:Y:S01]  /*3a40*/  HMMA.16816.F32.BF16 R32, R108, R154, R32 ;  /* 0x0000009a6c20723c */ /* 0x000fe20000041820 */
[----:B------:R-:W-:Y:S03]  /*3a50*/  MUFU.EX2 R123, R123 ;  /* 0x0000007b007b7308 */ /* 0x000fe60000000800 */
[--C-:B------:R-:W-:Y:S01]  /*3a60*/  FFMA.FTZ R113, R124, c[0x0][0x29c], -R241.reuse ;  /* 0x0000a7007c717a23 */ /* 0x100fe200000108f1 */
[----:B------:R-:W-:Y:S01]  /*3a70*/  FSEL R124, R207, -INF , P2 ;  /* 0xff800000cf7c7808 */ /* 0x000fe20001000000 */
[----:B------:R-:W-:Y:S01]  /*3a80*/  FFMA.FTZ R218, -R218, R218, 1 ;  /* 0x3f800000dada7423 */ /* 0x000fe200000101da */
[----:B------:R-:W-:Y:S01]  /*3a90*/  FSEL R108, R235, -INF , P0 ;  /* 0xff800000eb6c7808 */ /* 0x000fe20000000000 */
[-C--:B-1----:R-:W-:Y:S03]  /*3aa0*/  HMMA.16816.F32.BF16 R4, R100, R156.reuse, R4 ;  /* 0x0000009c6404723c */ /* 0x082fe60000041804 */
[----:B------:R1:W4:Y:S02]  /*3ab0*/  MUFU.EX2 R118, R113 ;  /* 0x0000007100767308 */ /* 0x0003240000000800 */
[--C-:B------:R-:W-:Y:S01]  /*3ac0*/  FFMA.FTZ R109, R112, c[0x0][0x29c], -R241.reuse ;  /* 0x0000a700706d7a23 */ /* 0x100fe200000108f1 */
[----:B------:R-:W-:Y:S01]  /*3ad0*/  ISETP.GT.AND P2, PT, R201, 0x61, PT ;  /* 0x00000061c900780c */ /* 0x000fe20003f44270 */
[--C-:B------:R-:W-:Y:S01]  /*3ae0*/  FFMA.FTZ R125, R108, c[0x0][0x29c], -R241.reuse ;  /* 0x0000a7006c7d7a23 */ /* 0x100fe200000108f1 */
[C---:B------:R-:W-:Y:S04]  /*3af0*/  HMMA.16816.F32.BF16 R8, R104.reuse, R156, R8 ;  /* 0x0000009c6808723c */ /* 0x040fe80000041808 */
[----:B------:R-:W-:Y:S01]  /*3b00*/  FSEL R188, R230, -INF , P2 ;  /* 0xff800000e6bc7808 */ /* 0x000fe20001000000 */
[----:B------:R5:W2:Y:S01]  /*3b10*/  MUFU.EX2 R117, R109 ;  /* 0x0000006d00757308 */ /* 0x000aa20000000800 */
[----:B------:R-:W-:Y:S01]  /*3b20*/  FSEL R126, R236, -INF , P2 ;  /* 0xff800000ec7e7808 */ /* 0x000fe20001000000 */
[----:B------:R-:W-:Y:S01]  /*3b30*/  FFMA.FTZ R235, -R235, R235, 1 ;  /* 0x3f800000ebeb7423 */ /* 0x000fe200000101eb */
[-C--:B------:R-:W-:Y:S04]  /*3b40*/  HMMA.16816.F32.BF16 R12, R104, R158.reuse, R12 ;  /* 0x0000009e680c723c */ /* 0x080fe8000004180c */
[----:B------:R-:W-:Y:S01]  /*3b50*/  FFMA.FTZ R241, R126, c[0x0][0x29c], -R241 ;  /* 0x0000a7007ef17a23 */ /* 0x000fe200000108f1 */
[----:B------:R-:W-:Y:S01]  /*3b60*/  FSEL R137, R238, -INF , P2 ;  /* 0xff800000ee897808 */ /* 0x000fe20001000000 */
[----:B------:R-:W-:Y:S01]  /*3b70*/  FFMA.FTZ R236, -R236, R236, 1 ;  /* 0x3f800000ecec7423 */ /* 0x000fe200000101ec */
[----:B------:R-:W2:Y:S01]  /*3b80*/  MUFU.EX2 R125, R125 ;  /* 0x0000007d007d7308 */ /* 0x000ea20000000800 */
[C---:B------:R-:W-:Y:S01]  /*3b90*/  HMMA.16816.F32.BF16 R16, R100.reuse, R158, R16 ;  /* 0x0000009e6410723c */ /* 0x040fe20000041810 */
[----:B-1----:R-:W-:Y:S03]  /*3ba0*/  LDSM.16.M88.4 R112, [R116+0x1000] ;  /* 0x001000007470783b */ /* 0x002fe60000000200 */
[----:B------:R-:W-:Y:S01]  /*3bb0*/  FFMA.FTZ R240, R137, c[0x0][0x29c], -R240 ;  /* 0x0000a70089f07a23 */ /* 0x000fe200000108f0 */
[----:B------:R-:W-:Y:S01]  /*3bc0*/  FSEL R191, R233, -INF , P2 ;  /* 0xff800000e9bf7808 */ /* 0x000fe20001000000 */
[--C-:B------:R-:W-:Y:S02]  /*3bd0*/  FFMA.FTZ R137, R136, c[0x0][0x29c], -R239.reuse ;  /* 0x0000a70088897a23 */ /* 0x100fe400000108ef */
[-C--:B------:R-:W-:Y:S01]  /*3be0*/  HMMA.16816.F32.BF16 R20, R100, R160.reuse, R20 ;  /* 0x000000a06414723c */ /* 0x080fe20000041814 */
[----:B------:R1:W1:Y:S03]  /*3bf0*/  MUFU.EX2 R126, R241 ;  /* 0x000000f1007e7308 */ /* 0x0002660000000800 */
[--C-:B------:R-:W-:Y:S01]  /*3c00*/  FFMA.FTZ R138, R124, c[0x0][0x29c], -R239.reuse ;  /* 0x0000a7007c8a7a23 */ /* 0x100fe200000108ef */
[----:B-----5:R5:W2:Y:S01]  /*3c10*/  LDSM.16.M88.4 R108, [R116] ;  /* 0x00000000746c783b */ /* 0x020aa20000000200 */
[--C-:B------:R-:W-:Y:S02]  /*3c20*/  FFMA.FTZ R124, R242, c[0x0][0x29c], -R239.reuse ;  /* 0x0000a700f27c7a23 */ /* 0x100fe400000108ef */
[C---:B------:R-:W-:Y:S03]  /*3c30*/  HMMA.16816.F32.BF16 R24, R104.reuse, R160, R24 ;  /* 0x000000a06818723c */ /* 0x040fe60000041818 */
[----:B------:R-:W-:Y:S01]  /*3c40*/  MUFU.EX2 R128, R128 ;  /* 0x0000008000807308 */ /* 0x000fe20000000800 */
[----:B------:R-:W-:Y:S02]  /*3c50*/  FFMA.FTZ R229, -R229, R229, 1 ;  /* 0x3f800000e5e57423 */ /* 0x000fe400000101e5 */
[----:B------:R-:W-:Y:S02]  /*3c60*/  FFMA.FTZ R230, -R230, R230, 1 ;  /* 0x3f800000e6e67423 */ /* 0x000fe400000101e6 */
[-C--:B------:R-:W-:Y:S04]  /*3c70*/  HMMA.16816.F32.BF16 R28, R104, R162.reuse, R28 ;  /* 0x000000a2681c723c */ /* 0x080fe8000004181c */
[----:B------:R-:W-:Y:S01]  /*3c80*/  FFMA.FTZ R213, -R213, R213, 1 ;  /* 0x3f800000d5d57423 */ /* 0x000fe200000101d5 */
[----:B------:R-:W-:Y:S01]  /*3c90*/  MUFU.EX2 R129, R129 ;  /* 0x0000008100817308 */ /* 0x000fe20000000800 */
[----:B------:R-:W-:Y:S02]  /*3ca0*/  FFMA.FTZ R214, -R214, R214, 1 ;  /* 0x3f800000d6d67423 */ /* 0x000fe400000101d6 */
[----:B------:R-:W-:Y:S04]  /*3cb0*/  HMMA.16816.F32.BF16 R32, R100, R162, R32 ;  /* 0x000000a26420723c */ /* 0x000fe80000041820 */
[C---:B-1----:R-:W-:Y:S01]  /*3cc0*/  FSEL R241, R228.reuse, -INF , P3 ;  /* 0xff800000e4f17808 */ /* 0x042fe20001800000 */
[----:B------:R-:W-:Y:S02]  /*3cd0*/  FFMA.FTZ R211, -R211, R211, 1 ;  /* 0x3f800000d3d37423 */ /* 0x000fe400000101d3 */
[----:B-----5:R1:W5:Y:S01]  /*3ce0*/  MUFU.EX2 R116, R130 ;  /* 0x0000008200747308 */ /* 0x0203620000000800 */
[----:B------:R-:W-:Y:S04]  /*3cf0*/  FFMA.FTZ R228, -R228, R228, 1 ;  /* 0x3f800000e4e47423 */ /* 0x000fe800000101e4 */
[----:B------:R-:W-:Y:S05]  /*3d00*/  FFMA.FTZ R241, R241, c[0x0][0x29c], -R234 ;  /* 0x0000a700f1f17a23 */ /* 0x000fea00000108ea */
[----:B------:R-:W-:Y:S01]  /*3d10*/  MUFU.EX2 R124, R124 ;  /* 0x0000007c007c7308 */ /* 0x000fe20000000800 */
[-C--:B--2---:R-:W-:Y:S09]  /*3d20*/  HMMA.16816.F32.BF16 R4, R108, R164.reuse, R4 ;  /* 0x000000a46c04723c */ /* 0x084ff20000041804 */
[----:B------:R-:W-:Y:S01]  /*3d30*/  MUFU.EX2 R131, R131 ;  /* 0x0000008300837308 */ /* 0x000fe20000000800 */
[C---:B------:R-:W-:Y:S01]  /*3d40*/  HMMA.16816.F32.BF16 R8, R112.reuse, R164, R8 ;  /* 0x000000a47008723c */ /* 0x040fe20000041808 */
[----:B-1----:R-:W1:Y:S07]  /*3d50*/  LDS R130, [R232+0xc280] ;  /* 0x00c28000e8827984 */ /* 0x002e6e0000000800 */
[-C--:B------:R-:W-:Y:S01]  /*3d60*/  HMMA.16816.F32.BF16 R12, R112, R166.reuse, R12 ;  /* 0x000000a6700c723c */ /* 0x080fe2000004180c */
[----:B------:R-:W2:Y:S07]  /*3d70*/  MUFU.EX2 R132, R132 ;  /* 0x0000008400847308 */ /* 0x000eae0000000800 */
[C---:B------:R-:W-:Y:S03]  /*3d80*/  HMMA.16816.F32.BF16 R16, R108.reuse, R166, R16 ;  /* 0x000000a66c10723c */ /* 0x040fe60000041810 */
[----:B------:R-:W-:Y:S05]  /*3d90*/  MUFU.EX2 R138, R138 ;  /* 0x0000008a008a7308 */ /* 0x000fea0000000800 */
[-C--:B------:R-:W-:Y:S05]  /*3da0*/  HMMA.16816.F32.BF16 R20, R108, R168.reuse, R20 ;  /* 0x000000a86c14723c */ /* 0x080fea0000041814 */
[----:B------:R-:W-:Y:S03]  /*3db0*/  MUFU.EX2 R137, R137 ;  /* 0x0000008900897308 */ /* 0x000fe60000000800 */
[C---:B------:R-:W-:Y:S08]  /*3dc0*/  HMMA.16816.F32.BF16 R24, R112.reuse, R168, R24 ;  /* 0x000000a87018723c */ /* 0x040ff00000041818 */
[-C--:B------:R-:W-:Y:S01]  /*3dd0*/  HMMA.16816.F32.BF16 R28, R112, R170.reuse, R28 ;  /* 0x000000aa701c723c */ /* 0x080fe2000004181c */
[----:B------:R2:W-:Y:S03]  /*3de0*/  MUFU.EX2 R112, R133 ;  /* 0x0000008500707308 */ /* 0x0005e60000000800 */
[--C-:B-1----:R-:W-:Y:S03]  /*3df0*/  FADD.FTZ R139, R5, -R130.reuse ;  /* 0x80000082058b7221 */ /* 0x102fe60000010000 */
[--C-:B------:R-:W-:Y:S01]  /*3e00*/  FFMA.FTZ R115, R190, c[0x0][0x29c], -R239.reuse ;  /* 0x0000a700be737a23 */ /* 0x100fe200000108ef */
[----:B------:R-:W-:Y:S01]  /*3e10*/  HMMA.16816.F32.BF16 R32, R108, R170, R32 ;  /* 0x000000aa6c20723c */ /* 0x000fe20000041820 */
[----:B------:R-:W1:Y:S02]  /*3e20*/  LDS R108, [R232+0xc2a0] ;  /* 0x00c2a000e86c7984 */ /* 0x000e640000000800 */
[----:B------:R-:W-:Y:S01]  /*3e30*/  MUFU.EX2 R113, R240 ;  /* 0x000000f000717308 */ /* 0x000fe20000000800 */
[--C-:B------:R-:W-:Y:S01]  /*3e40*/  FADD.FTZ R190, R4, -R130.reuse ;  /* 0x8000008204be7221 */ /* 0x100fe20000010000 */
[----:B------:R-:W-:Y:S01]  /*3e50*/  FSEL R114, R226, -INF , P3 ;  /* 0xff800000e2727808 */ /* 0x000fe20001800000 */
[C---:B---3--:R-:W-:Y:S01]  /*3e60*/  FMUL.FTZ R136, R120.reuse, R139 ;  /* 0x0000008b78887220 */ /* 0x048fe20000410000 */
[----:B------:R-:W-:Y:S01]  /*3e70*/  F2FP.BF16.PACK_AB R120, R120, R119 ;  /* 0x000000777878723e */ /* 0x000fe200000010ff */
[----:B------:R-:W-:Y:S01]  /*3e80*/  FMUL.FTZ R135, R119, R190 ;  /* 0x000000be77877220 */ /* 0x000fe20000410000 */
[----:B------:R-:W-:Y:S03]  /*3e90*/  FSEL R139, R215, -INF , P6 ;  /* 0xff800000d78b7808 */ /* 0x000fe60003000000 */
[----:B------:R-:W-:Y:S01]  /*3ea0*/  FMUL.FTZ R135, R135, R208 ;  /* 0x000000d087877220 */ /* 0x000fe20000410000 */
[----:B------:R-:W3:Y:S01]  /*3eb0*/  MUFU.EX2 R115, R115 ;  /* 0x0000007300737308 */ /* 0x000ee20000000800 */
[----:B------:R-:W-:Y:S01]  /*3ec0*/  FMUL.FTZ R136, R136, R209 ;  /* 0x000000d188887220 */ /* 0x000fe20000410000 */
[----:B------:R-:W-:Y:S01]  /*3ed0*/  FSEL R111, R216, -INF , P5 ;  /* 0xff800000d86f7808 */ /* 0x000fe20002800000 */
[--C-:B------:R-:W-:Y:S01]  /*3ee0*/  FADD.FTZ R110, R16, -R130.reuse ;  /* 0x80000082106e7221 */ /* 0x100fe20000010000 */
[----:B------:R-:W-:Y:S01]  /*3ef0*/  FSEL R109, R227, -INF , P4 ;  /* 0xff800000e36d7808 */ /* 0x000fe20002000000 */
[--C-:B------:R-:W-:Y:S01]  /*3f00*/  FADD.FTZ R119, R17, -R130.reuse ;  /* 0x8000008211777221 */ /* 0x100fe20000010000 */
[----:B------:R-:W-:Y:S01]  /*3f10*/  F2FP.BF16.PACK_AB R136, R136, R135 ;  /* 0x000000878888723e */ /* 0x000fe200000010ff */
[--C-:B------:R-:W-:Y:S01]  /*3f20*/  FADD.FTZ R135, R20, -R130.reuse ;  /* 0x8000008214877221 */ /* 0x100fe20000010000 */
[----:B------:R-:W-:Y:S01]  /*3f30*/  FSEL R209, R231, -INF , P0 ;  /* 0xff800000e7d17808 */ /* 0x000fe20000000000 */
[----:B------:R-:W-:Y:S01]  /*3f40*/  FMUL.FTZ R110, R121, R110 ;  /* 0x0000006e796e7220 */ /* 0x000fe20000410000 */
[----:B------:R-:W-:Y:S01]  /*3f50*/  F2FP.BF16.PACK_AB R121, R122, R121 ;  /* 0x000000797a79723e */ /* 0x000fe200000010ff */
[----:B----4-:R-:W-:Y:S01]  /*3f60*/  FMUL.FTZ R135, R118, R135 ;  /* 0x0000008776877220 */ /* 0x010fe20000410000 */
[----:B------:R-:W-:Y:S01]  /*3f70*/  F2FP.BF16.PACK_AB R118, R117, R118 ;  /* 0x000000767576723e */ /* 0x000fe200000010ff */
[--C-:B------:R-:W-:Y:S01]  /*3f80*/  FADD.FTZ R32, R32, -R130.reuse ;  /* 0x8000008220207221 */ /* 0x100fe20000010000 */
[----:B------:R-:W-:Y:S01]  /*3f90*/  IADD3 R17, R202, 0x2, RZ ;  /* 0x00000002ca117810 */ /* 0x000fe20007ffe0ff */
[----:B------:R-:W-:Y:S02]  /*3fa0*/  FMUL.FTZ R134, R135, R134 ;  /* 0x0000008687867220 */ /* 0x000fe40000410000 */
[--C-:B------:R-:W-:Y:S01]  /*3fb0*/  FADD.FTZ R33, R33, -R130.reuse ;  /* 0x8000008221217221 */ /* 0x100fe20000010000 */
[----:B------:R-:W-:Y:S01]  /*3fc0*/  ISETP.GE.AND P0, PT, R17, R192, PT ;  /* 0x000000c01100720c */ /* 0x000fe20003f06270 */
[----:B------:R-:W-:Y:S01]  /*3fd0*/  FMUL.FTZ R32, R125, R32 ;  /* 0x000000207d207220 */ /* 0x000fe20000410000 */
[C---:B------:R-:W-:Y:S01]  /*3fe0*/  F2FP.BF16.PACK_AB R125, R126.reuse, R125 ;  /* 0x0000007d7e7d723e */ /* 0x040fe200000010ff */
[----:B------:R-:W-:Y:S01]  /*3ff0*/  FMUL.FTZ R33, R126, R33 ;  /* 0x000000217e217220 */ /* 0x000fe20000410000 */
[----:B-----5:R-:W-:Y:S01]  /*4000*/  F2FP.BF16.PACK_AB R126, R116, R127 ;  /* 0x0000007f747e723e */ /* 0x020fe200000010ff */
[----:B------:R-:W-:Y:S02]  /*4010*/  FMUL.FTZ R119, R122, R119 ;  /* 0x000000777a777220 */ /* 0x000fe40000410000 */
[----:B------:R-:W-:Y:S02]  /*4020*/  FADD.FTZ R122, R21, -R130 ;  /* 0x80000082157a7221 */ /* 0x000fe40000010000 */
[----:B------:R-:W-:Y:S02]  /*4030*/  FMUL.FTZ R32, R32, R235 ;  /* 0x000000eb20207220 */ /* 0x000fe40000410000 */
[--C-:B-1----:R-:W-:Y:S02]  /*4040*/  FADD.FTZ R135, R7, -R108.reuse ;  /* 0x8000006c07877221 */ /* 0x102fe40000010000 */
[----:B------:R-:W-:Y:S02]  /*4050*/  FMUL.FTZ R122, R117, R122 ;  /* 0x0000007a757a7220 */ /* 0x000fe40000410000 */
[----:B------:R-:W-:Y:S02]  /*4060*/  FMUL.FTZ R135, R116, R135 ;  /* 0x0000008774877220 */ /* 0x000fe40000410000 */
[----:B------:R-:W1:Y:S01]  /*4070*/  LDS R116, [R232+0xc300] ;  /* 0x00c30000e8747984 */ /* 0x000e620000000800 */
[----:B------:R-:W-:Y:S02]  /*4080*/  FFMA.FTZ R117, -R222, R222, 1 ;  /* 0x3f800000de757423 */ /* 0x000fe400000101de */
[----:B------:R-:W-:Y:S01]  /*4090*/  FMUL.FTZ R33, R33, R236 ;  /* 0x000000ec21217220 */ /* 0x000fe20000410000 */
[----:B------:R-:W4:Y:S01]  /*40a0*/  LDS R232, [R232+0xc320] ;  /* 0x00c32000e8e87984 */ /* 0x000f220000000800 */
[----:B------:R-:W-:Y:S02]  /*40b0*/  FMUL.FTZ R117, R122, R117 ;  /* 0x000000757a757220 */ /* 0x000fe40000410000 */
[--C-:B------:R-:W-:Y:S01]  /*40c0*/  FFMA.FTZ R114, R114, c[0x0][0x29c], -R239.reuse ;  /* 0x0000a70072727a23 */ /* 0x100fe200000108ef */
[----:B------:R-:W-:Y:S01]  /*40d0*/  STS [R203], R120 ;  /* 0x00000078cb007388 */ /* 0x000fe20000000800 */
[--C-:B------:R-:W-:Y:S01]  /*40e0*/  FADD.FTZ R122, R6, -R108.reuse ;  /* 0x8000006c067a7221 */ /* 0x100fe20000010000 */
[----:B------:R-:W-:Y:S01]  /*40f0*/  F2FP.BF16.PACK_AB R134, R117, R134 ;  /* 0x000000867586723e */ /* 0x000fe200000010ff */
[----:B------:R-:W-:Y:S01]  /*4100*/  FFMA.FTZ R130, -R219, R219, 1 ;  /* 0x3f800000db827423 */ /* 0x000fe200000101db */
[----:B------:R-:W-:Y:S01]  /*4110*/  STS [R203+0x400], R126 ;  /* 0x0004007ecb007388 */ /* 0x000fe20000000800 */
[----:B------:R-:W-:Y:S01]  /*4120*/  F2FP.BF16.PACK_AB R117, R33, R32 ;  /* 0x000000202175723e */ /* 0x000fe200000010ff */
[--C-:B------:R-:W-:Y:S01]  /*4130*/  FADD.FTZ R33, R18, -R108.reuse ;  /* 0x8000006c12217221 */ /* 0x100fe20000010000 */
[----:B------:R-:W5:Y:S01]  /*4140*/  MUFU.EX2 R114, R114 ;  /* 0x0000007200727308 */ /* 0x000f620000000800 */
[----:B------:R-:W-:Y:S01]  /*4150*/  STS [R204], R121 ;  /* 0x00000079cc007388 */ /* 0x000fe20000000800 */
[----:B------:R-:W-:Y:S01]  /*4160*/  FMUL.FTZ R122, R127, R122 ;  /* 0x0000007a7f7a7220 */ /* 0x000fe20000410000 */
[----:B------:R-:W-:Y:S01]  /*4170*/  F2FP.BF16.PACK_AB R127, R129, R128 ;  /* 0x00000080817f723e */ /* 0x000fe200000010ff */
[----:B------:R-:W-:Y:S02]  /*4180*/  FMUL.FTZ R33, R128, R33 ;  /* 0x0000002180217220 */ /* 0x000fe40000410000 */
[----:B------:R-:W-:Y:S02]  /*4190*/  FADD.FTZ R128, R22, -R108 ;  /* 0x8000006c16807221 */ /* 0x000fe40000010000 */
[----:B------:R-:W-:Y:S01]  /*41a0*/  STS [R204+0x400], R127 ;  /* 0x0004007fcc007388 */ /* 0x000fe20000000800 */
[--C-:B--2---:R-:W-:Y:S02]  /*41b0*/  FFMA.FTZ R133, R244, c[0x0][0x29c], -R239.reuse ;  /* 0x0000a700f4857a23 */ /* 0x104fe400000108ef */
[----:B------:R-:W-:Y:S01]  /*41c0*/  FFMA.FTZ R239, R188, c[0x0][0x29c], -R239 ;  /* 0x0000a700bcef7a23 */ /* 0x000fe200000108ef */
[----:B------:R-:W-:Y:S01]  /*41d0*/  F2FP.BF16.PACK_AB R188, R132, R131 ;  /* 0x0000008384bc723e */ /* 0x000fe200000010ff */
[----:B------:R-:W-:Y:S02]  /*41e0*/  FFMA.FTZ R139, R139, c[0x0][0x29c], -R234 ;  /* 0x0000a7008b8b7a23 */ /* 0x000fe400000108ea */
[----:B------:R-:W-:Y:S01]  /*41f0*/  FMUL.FTZ R128, R131, R128 ;  /* 0x0000008083807220 */ /* 0x000fe20000410000 */
[----:B------:R-:W2:Y:S01]  /*4200*/  MUFU.EX2 R133, R133 ;  /* 0x0000008500857308 */ /* 0x000ea20000000800 */
[----:B------:R-:W-:Y:S02]  /*4210*/  FADD.FTZ R131, R34, -R108 ;  /* 0x8000006c22837221 */ /* 0x000fe40000010000 */
[----:B------:R-:W-:Y:S02]  /*4220*/  FFMA.FTZ R111, R111, c[0x0][0x29c], -R234 ;  /* 0x0000a7006f6f7a23 */ /* 0x000fe400000108ea */
[----:B------:R-:W-:Y:S02]  /*4230*/  FMUL.FTZ R33, R33, R130 ;  /* 0x0000008221217220 */ /* 0x000fe40000410000 */
[----:B------:R-:W-:Y:S02]  /*4240*/  FADD.FTZ R32, R19, -R108 ;  /* 0x8000006c13207221 */ /* 0x000fe40000010000 */
[----:B------:R-:W-:Y:S01]  /*4250*/  FMUL.FTZ R122, R122, R205 ;  /* 0x000000cd7a7a7220 */ /* 0x000fe20000410000 */
[----:B------:R-:W2:Y:S01]  /*4260*/  MUFU.EX2 R34, R189 ;  /* 0x000000bd00227308 */ /* 0x000ea20000000800 */
[----:B------:R-:W-:Y:S02]  /*4270*/  FMUL.FTZ R135, R135, R206 ;  /* 0x000000ce87877220 */ /* 0x000fe40000410000 */
[--C-:B-1----:R-:W-:Y:S02]  /*4280*/  FADD.FTZ R24, R24, -R116.reuse ;  /* 0x8000007418187221 */ /* 0x102fe40000010000 */
[----:B------:R-:W-:Y:S01]  /*4290*/  FADD.FTZ R25, R25, -R116 ;  /* 0x8000007419197221 */ /* 0x000fe20000010000 */
[----:B------:R-:W-:Y:S01]  /*42a0*/  F2FP.BF16.PACK_AB R122, R135, R122 ;  /* 0x0000007a877a723e */ /* 0x000fe200000010ff */
[----:B------:R-:W-:Y:S02]  /*42b0*/  FMUL.FTZ R32, R129, R32 ;  /* 0x0000002081207220 */ /* 0x000fe40000410000 */
[--C-:B------:R-:W-:Y:S01]  /*42c0*/  FADD.FTZ R129, R23, -R108.reuse ;  /* 0x8000006c17817221 */ /* 0x100fe20000010000 */
[----:B------:R-:W-:Y:S01]  /*42d0*/  MUFU.EX2 R130, R111 ;  /* 0x0000006f00827308 */ /* 0x000fe20000000800 */
[----:B---3--:R-:W-:Y:S02]  /*42e0*/  FMUL.FTZ R24, R115, R24 ;  /* 0x0000001873187220 */ /* 0x008fe40000410000 */
[----:B-----5:R-:W-:Y:S02]  /*42f0*/  FMUL.FTZ R25, R114, R25 ;  /* 0x0000001972197220 */ /* 0x020fe40000410000 */
[----:B------:R-:W-:Y:S02]  /*4300*/  FFMA.FTZ R135, -R220, R220, 1 ;  /* 0x3f800000dc877423 */ /* 0x000fe400000101dc */
[----:B------:R-:W-:Y:S02]  /*4310*/  FMUL.FTZ R129, R132, R129 ;  /* 0x0000008184817220 */ /* 0x000fe40000410000 */
[----:B------:R-:W-:Y:S01]  /*4320*/  FFMA.FTZ R226, -R226, R226, 1 ;  /* 0x3f800000e2e27423 */ /* 0x000fe200000101e2 */
[----:B------:R-:W1:Y:S01]  /*4330*/  MUFU.EX2 R139, R139 ;  /* 0x0000008b008b7308 */ /* 0x000e620000000800 */
[----:B------:R-:W-:Y:S01]  /*4340*/  FADD.FTZ R108, R35, -R108 ;  /* 0x8000006c236c7221 */ /* 0x000fe20000010000 */
[----:B------:R-:W-:Y:S01]  /*4350*/  F2FP.BF16.PACK_AB R35, R113, R112 ;  /* 0x000000707123723e */ /* 0x000fe200000010ff */
        /* <DEDUP_REMOVED lines=8> */
[----:B------:R-:W-:Y:S01]  /*43e0*/  F2FP.BF16.PACK_AB R128, R129, R128 ;  /* 0x000000808180723e */ /* 0x000fe200000010ff */
[----:B------:R-:W-:Y:S02]  /*43f0*/  FMUL.FTZ R112, R131, R112 ;  /* 0x0000007083707220 */ /* 0x000fe40000410000 */
[--C-:B------:R-:W-:Y:S02]  /*4400*/  FADD.FTZ R131, R8, -R116.reuse ;  /* 0x8000007408837221 */ /* 0x100fe40000010000 */
[----:B------:R-:W-:Y:S02]  /*4410*/  FMUL.FTZ R108, R113, R108 ;  /* 0x0000006c716c7220 */ /* 0x000fe40000410000 */
[----:B------:R-:W-:Y:S02]  /*4420*/  FFMA.FTZ R113, -R238, R238, 1 ;  /* 0x3f800000ee717423 */ /* 0x000fe400000101ee */
[----:B------:R-:W-:Y:S02]  /*4430*/  FMUL.FTZ R110, R110, R217 ;  /* 0x000000d96e6e7220 */ /* 0x000fe40000410000 */
[----:B------:R-:W-:Y:S02]  /*4440*/  FMUL.FTZ R119, R119, R218 ;  /* 0x000000da77777220 */ /* 0x000fe40000410000 */
[----:B------:R-:W-:Y:S02]  /*4450*/  FMUL.FTZ R113, R108, R113 ;  /* 0x000000716c717220 */ /* 0x000fe40000410000 */
[--C-:B------:R-:W-:Y:S01]  /*4460*/  FADD.FTZ R32, R9, -R116.reuse ;  /* 0x8000007409207221 */ /* 0x100fe20000010000 */
[----:B------:R-:W-:Y:S01]  /*4470*/  F2FP.BF16.PACK_AB R119, R119, R110 ;  /* 0x0000006e7777723e */ /* 0x000fe200000010ff */
[----:B------:R-:W-:Y:S01]  /*4480*/  FMUL.FTZ R131, R138, R131 ;  /* 0x000000838a837220 */ /* 0x000fe20000410000 */
[----:B------:R-:W-:Y:S01]  /*4490*/  F2FP.BF16.PACK_AB R138, R243, R138 ;  /* 0x0000008af38a723e */ /* 0x000fe200000010ff */
[--C-:B------:R-:W-:Y:S01]  /*44a0*/  FADD.FTZ R108, R12, -R116.reuse ;  /* 0x800000740c6c7221 */ /* 0x100fe20000010000 */
[----:B------:R-:W3:Y:S01]  /*44b0*/  MUFU.EX2 R110, R239 ;  /* 0x000000ef006e7308 */ /* 0x000ee20000000800 */
[--C-:B------:R-:W-:Y:S01]  /*44c0*/  FADD.FTZ R129, R13, -R116.reuse ;  /* 0x800000740d817221 */ /* 0x100fe20000010000 */
[----:B------:R-:W-:Y:S01]  /*44d0*/  F2FP.BF16.PACK_AB R113, R113, R112 ;  /* 0x000000707171723e */ /* 0x000fe200000010ff */
[----:B------:R-:W-:Y:S01]  /*44e0*/  STS [R203+0x1000], R138 ;  /* 0x0010008acb007388 */ /* 0x000fe20000000800 */
[--C-:B------:R-:W-:Y:S02]  /*44f0*/  FADD.FTZ R28, R28, -R116.reuse ;  /* 0x800000741c1c7221 */ /* 0x100fe40000010000 */
[----:B------:R-:W-:Y:S01]  /*4500*/  FADD.FTZ R29, R29, -R116 ;  /* 0x800000741d1d7221 */ /* 0x000fe20000010000 */
[----:B------:R-:W-:Y:S01]  /*4510*/  F2FP.BF16.PACK_AB R116, R25, R24 ;  /* 0x000000181974723e */ /* 0x000fe200000010ff */
[----:B--2---:R-:W-:Y:S01]  /*4520*/  FMUL.FTZ R108, R133, R108 ;  /* 0x0000006c856c7220 */ /* 0x004fe20000410000 */
[----:B------:R-:W-:Y:S01]  /*4530*/  F2FP.BF16.PACK_AB R24, R34, R123 ;  /* 0x0000007b2218723e */ /* 0x000fe200000010ff */
[----:B------:R-:W-:Y:S01]  /*4540*/  FMUL.FTZ R129, R124, R129 ;  /* 0x000000817c817220 */ /* 0x000fe20000410000 */
[----:B-1----:R-:W-:Y:S01]  /*4550*/  F2FP.BF16.PACK_AB R25, R130, R139 ;  /* 0x0000008b8219723e */ /* 0x002fe200000010ff */
[--C-:B------:R-:W-:Y:S01]  /*4560*/  FFMA.FTZ R109, R109, c[0x0][0x29c], -R234.reuse ;  /* 0x0000a7006d6d7a23 */ /* 0x100fe200000108ea */
[----:B------:R-:W-:Y:S01]  /*4570*/  F2FP.BF16.PACK_AB R133, R124, R133 ;  /* 0x000000857c85723e */ /* 0x000fe200000010ff */
[----:B------:R1:W-:Y:S01]  /*4580*/  STS [R203+0x1400], R24 ;  /* 0x00140018cb007388 */ /* 0x0003e20000000800 */
[----:B------:R-:W-:Y:S02]  /*4590*/  FMUL.FTZ R32, R243, R32 ;  /* 0x00000020f3207220 */ /* 0x000fe40000410000 */
[----:B------:R-:W-:Y:S01]  /*45a0*/  FFMA.FTZ R135, -R210, R210, 1 ;  /* 0x3f800000d2877423 */ /* 0x000fe200000101d2 */
[----:B------:R-:W-:Y:S01]  /*45b0*/  STS [R204+0x1000], R133 ;  /* 0x00100085cc007388 */ /* 0x000fe20000000800 */
[----:B------:R-:W-:Y:S01]  /*45c0*/  MUFU.EX2 R109, R109 ;  /* 0x0000006d006d7308 */ /* 0x000fe20000000800 */
[----:B------:R-:W-:Y:S02]  /*45d0*/  FMUL.FTZ R28, R137, R28 ;  /* 0x0000001c891c7220 */ /* 0x000fe40000410000 */
[----:B------:R2:W-:Y:S01]  /*45e0*/  STS [R204+0x1400], R25 ;  /* 0x00140019cc007388 */ /* 0x0005e20000000800 */
[----:B------:R-:W-:Y:S01]  /*45f0*/  FMUL.FTZ R135, R32, R135 ;  /* 0x0000008720877220 */ /* 0x000fe20000410000 */
[----:B------:R-:W-:Y:S01]  /*4600*/  F2FP.BF16.PACK_AB R32, R114, R115 ;  /* 0x000000737220723e */ /* 0x000fe200000010ff */
[--C-:B------:R-:W-:Y:S01]  /*4610*/  FFMA.FTZ R209, R209, c[0x0][0x29c], -R234.reuse ;  /* 0x0000a700d1d17a23 */ /* 0x100fe200000108ea */
[----:B------:R-:W-:Y:S01]  /*4620*/  STS [R203+0x2000], R118 ;  /* 0x00200076cb007388 */ /* 0x000fe20000000800 */
[----:B------:R-:W-:Y:S01]  /*4630*/  FFMA.FTZ R234, R191, c[0x0][0x29c], -R234 ;  /* 0x0000a700bfea7a23 */ /* 0x000fe200000108ea */
[C---:B---3--:R-:W-:Y:S01]  /*4640*/  F2FP.BF16.PACK_AB R137, R110.reuse, R137 ;  /* 0x000000896e89723e */ /* 0x048fe200000010ff */
[----:B------:R-:W3:Y:S01]  /*4650*/  MUFU.EX2 R114, R241 ;  /* 0x000000f100727308 */ /* 0x000ee20000000800 */
[----:B------:R-:W-:Y:S01]  /*4660*/  STS [R203+0x2400], R188 ;  /* 0x002400bccb007388 */ /* 0x000fe20000000800 */
[----:B------:R-:W-:Y:S02]  /*4670*/  FMUL.FTZ R29, R110, R29 ;  /* 0x0000001d6e1d7220 */ /* 0x000fe40000410000 */
[----:B------:R-:W-:Y:S01]  /*4680*/  FMUL.FTZ R28, R28, R229 ;  /* 0x000000e51c1c7220 */ /* 0x000fe20000410000 */
[----:B------:R5:W-:Y:S01]  /*4690*/  STS [R204+0x2400], R35 ;  /* 0x00240023cc007388 */ /* 0x000be20000000800 */
[----:B------:R-:W-:Y:S02]  /*46a0*/  FMUL.FTZ R29, R29, R230 ;  /* 0x000000e61d1d7220 */ /* 0x000fe40000410000 */
[----:B------:R-:W-:Y:S01]  /*46b0*/  FFMA.FTZ R112, -R207, R207, 1 ;  /* 0x3f800000cf707423 */ /* 0x000fe200000101cf */
[----:B------:R-:W-:Y:S01]  /*46c0*/  STS [R204+0x2000], R125 ;  /* 0x0020007dcc007388 */ /* 0x000fe20000000800 */
[----:B------:R-:W-:Y:S01]  /*46d0*/  MUFU.EX2 R209, R209 ;  /* 0x000000d100d17308 */ /* 0x000fe20000000800 */
[----:B------:R-:W-:Y:S02]  /*46e0*/  FMUL.FTZ R108, R108, R213 ;  /* 0x000000d56c6c7220 */ /* 0x000fe40000410000 */
[----:B------:R-:W-:Y:S01]  /*46f0*/  STS [R203+0x3000], R32 ;  /* 0x00300020cb007388 */ /* 0x000fe20000000800 */
[----:B------:R-:W-:Y:S01]  /*4700*/  FMUL.FTZ R112, R131, R112 ;  /* 0x0000007083707220 */ /* 0x000fe20000410000 */
[----:B------:R-:W-:Y:S01]  /*4710*/  F2FP.BF16.PACK_AB R131, R29, R28 ;  /* 0x0000001c1d83723e */ /* 0x000fe200000010ff */
[----:B------:R-:W-:Y:S02]  /*4720*/  FMUL.FTZ R129, R129, R214 ;  /* 0x000000d681817220 */ /* 0x000fe40000410000 */
[--C-:B----4-:R-:W-:Y:S01]  /*4730*/  FADD.FTZ R29, R11, -R232.reuse ;  /* 0x800000e80b1d7221 */ /* 0x110fe20000010000 */
[----:B------:R-:W-:Y:S01]  /*4740*/  F2FP.BF16.PACK_AB R112, R135, R112 ;  /* 0x000000708770723e */ /* 0x000fe200000010ff */
[----:B------:R-:W5:Y:S01]  /*4750*/  MUFU.EX2 R234, R234 ;  /* 0x000000ea00ea7308 */ /* 0x000f620000000800 */
[----:B------:R-:W-:Y:S01]  /*4760*/  F2FP.BF16.PACK_AB R129, R129, R108 ;  /* 0x0000006c8181723e */ /* 0x000fe200000010ff */
[--C-:B------:R-:W-:Y:S01]  /*4770*/  FADD.FTZ R108, R10, -R232.reuse ;  /* 0x800000e80a6c7221 */ /* 0x100fe20000010000 */
[----:B---3--:R-:W-:Y:S01]  /*4780*/  F2FP.BF16.PACK_AB R28, R114, R109 ;  /* 0x0000006d721c723e */ /* 0x008fe200000010ff */
[----:B------:R-:W-:Y:S02]  /*4790*/  FMUL.FTZ R29, R34, R29 ;  /* 0x0000001d221d7220 */ /* 0x000fe40000410000 */
[----:B------:R-:W-:Y:S02]  /*47a0*/  FMUL.FTZ R108, R123, R108 ;  /* 0x0000006c7b6c7220 */ /* 0x000fe40000410000 */
[----:B------:R-:W-:Y:S01]  /*47b0*/  STS [R203+0x3400], R28 ;  /* 0x0034001ccb007388 */ /* 0x000fe20000000800 */
[----:B------:R-:W-:Y:S02]  /*47c0*/  FMUL.FTZ R29, R29, R212 ;  /* 0x000000d41d1d7220 */ /* 0x000fe40000410000 */
[----:B------:R-:W-:Y:S01]  /*47d0*/  FMUL.FTZ R108, R108, R211 ;  /* 0x000000d36c6c7220 */ /* 0x000fe20000410000 */
[----:B------:R-:W-:Y:S01]  /*47e0*/  STS [R204+0x3000], R137 ;  /* 0x00300089cc007388 */ /* 0x000fe20000000800 */
[--C-:B-1----:R-:W-:Y:S02]  /*47f0*/  FADD.FTZ R24, R14, -R232.reuse ;  /* 0x800000e80e187221 */ /* 0x102fe40000010000 */
[--C-:B--2---:R-:W-:Y:S01]  /*4800*/  FADD.FTZ R25, R15, -R232.reuse ;  /* 0x800000e80f197221 */ /* 0x104fe20000010000 */
[----:B------:R-:W-:Y:S01]  /*4810*/  F2FP.BF16.PACK_AB R108, R29, R108 ;  /* 0x0000006c1d6c723e */ /* 0x000fe200000010ff */
[----:B------:R-:W-:Y:S02]  /*4820*/  FMUL.FTZ R24, R139, R24 ;  /* 0x000000188b187220 */ /* 0x000fe40000410000 */
[----:B------:R-:W-:Y:S02]  /*4830*/  FMUL.FTZ R25, R130, R25 ;  /* 0x0000001982197220 */ /* 0x000fe40000410000 */
[----:B------:R-:W-:Y:S01]  /*4840*/  FFMA.FTZ R215, -R215, R215, 1 ;  /* 0x3f800000d7d77423 */ /* 0x000fe200000101d7 */
[----:B-----5:R-:W-:Y:S01]  /*4850*/  F2FP.BF16.PACK_AB R35, R234, R209 ;  /* 0x000000d1ea23723e */ /* 0x020fe200000010ff */
[--C-:B------:R-:W-:Y:S02]  /*4860*/  FADD.FTZ R26, R26, -R232.reuse ;  /* 0x800000e81a1a7221 */ /* 0x100fe40000010000 */
[----:B------:R-:W-:Y:S02]  /*4870*/  FMUL.FTZ R24, R24, R215 ;  /* 0x000000d718187220 */ /* 0x000fe40000410000 */
[----:B------:R-:W-:Y:S01]  /*4880*/  STS [R204+0x3400], R35 ;  /* 0x00340023cc007388 */ /* 0x000fe20000000800 */
[----:B------:R-:W-:Y:S02]  /*4890*/  FFMA.FTZ R216, -R216, R216, 1 ;  /* 0x3f800000d8d87423 */ /* 0x000fe400000101d8 */
[--C-:B------:R-:W-:Y:S01]  /*48a0*/  FADD.FTZ R27, R27, -R232.reuse ;  /* 0x800000e81b1b7221 */ /* 0x100fe20000010000 */
[----:B------:R-:W-:Y:S01]  /*48b0*/  BAR.SYNC.DEFER_BLOCKING 0x0 ;  /* 0x0000000000007b1d */ /* 0x000fe20000010000 */
[----:B------:R-:W-:Y:S02]  /*48c0*/  FMUL.FTZ R25, R25, R216 ;  /* 0x000000d819197220 */ /* 0x000fe40000410000 */
[----:B------:R-:W-:Y:S02]  /*48d0*/  FMUL.FTZ R26, R109, R26 ;  /* 0x0000001a6d1a7220 */ /* 0x000fe40000410000 */
[----:B------:R-:W-:Y:S01]  /*48e0*/  FMUL.FTZ R27, R114, R27 ;  /* 0x0000001b721b7220 */ /* 0x000fe20000410000 */
[----:B------:R-:W-:Y:S01]  /*48f0*/  F2FP.BF16.PACK_AB R25, R25, R24 ;  /* 0x000000181919723e */ /* 0x000fe200000010ff */
[----:B------:R-:W-:Y:S02]  /*4900*/  FFMA.FTZ R227, -R227, R227, 1 ;  /* 0x3f800000e3e37423 */ /* 0x000fe400000101e3 */
[--C-:B------:R-:W-:Y:S02]  /*4910*/  FADD.FTZ R30, R30, -R232.reuse ;  /* 0x800000e81e1e7221 */ /* 0x100fe40000010000 */
[----:B------:R-:W-:Y:S02]  /*4920*/  FADD.FTZ R31, R31, -R232 ;  /* 0x800000e81f1f7221 */ /* 0x000fe40000010000 */
[----:B------:R-:W-:Y:S02]  /*4930*/  FMUL.FTZ R26, R26, R227 ;  /* 0x000000e31a1a7220 */ /* 0x000fe40000410000 */
[----:B------:R-:W-:Y:S02]  /*4940*/  FFMA.FTZ R24, -R233, R233, 1 ;  /* 0x3f800000e9187423 */ /* 0x000fe400000101e9 */
[----:B------:R-:W-:Y:S02]  /*4950*/  FMUL.FTZ R27, R27, R228 ;  /* 0x000000e41b1b7220 */ /* 0x000fe40000410000 */
[----:B------:R-:W-:Y:S02]  /*4960*/  FMUL.FTZ R30, R209, R30 ;  /* 0x0000001ed11e7220 */ /* 0x000fe40000410000 */
[----:B------:R-:W-:Y:S01]  /*4970*/  FMUL.FTZ R31, R234, R31 ;  /* 0x0000001fea1f7220 */ /* 0x000fe20000410000 */
[----:B------:R-:W-:Y:S01]  /*4980*/  F2FP.BF16.PACK_AB R118, R27, R26 ;  /* 0x0000001a1b76723e */ /* 0x000fe200000010ff */
[----:B------:R-:W-:Y:S01]  /*4990*/  FFMA.FTZ R231, -R231, R231, 1 ;  /* 0x3f800000e7e77423 */ /* 0x000fe200000101e7 */
[----:B------:R1:W-:Y:S01]  /*49a0*/  STS [R203+0x4400], R122 ;  /* 0x0044007acb007388 */ /* 0x0003e20000000800 */
[----:B------:R-:W-:Y:S02]  /*49b0*/  FMUL.FTZ R31, R31, R24 ;  /* 0x000000181f1f7220 */ /* 0x000fe40000410000 */
[----:B------:R-:W-:Y:S01]  /*49c0*/  FMUL.FTZ R30, R30, R231 ;  /* 0x000000e71e1e7220 */ /* 0x000fe20000410000 */
[----:B------:R-:W-:Y:S04]  /*49d0*/  STS [R203+0x4000], R136 ;  /* 0x00400088cb007388 */ /* 0x000fe80000000800 */
[----:B------:R-:W-:Y:S01]  /*49e0*/  STS [R204+0x4000], R119 ;  /* 0x00400077cc007388 */ /* 0x000fe20000000800 */
[----:B------:R-:W-:Y:S03]  /*49f0*/  F2FP.BF16.PACK_AB R121, R31, R30 ;  /* 0x0000001e1f79723e */ /* 0x000fe600000010ff */
[----:B------:R-:W-:Y:S04]  /*4a00*/  STS [R204+0x4400], R33 ;  /* 0x00440021cc007388 */ /* 0x000fe80000000800 */
[----:B------:R-:W-:Y:S04]  /*4a10*/  STS [R203+0x5000], R112 ;  /* 0x00500070cb007388 */ /* 0x000fe80000000800 */
[----:B------:R-:W-:Y:S04]  /*4a20*/  STS [R203+0x5400], R108 ;  /* 0x0054006ccb007388 */ /* 0x000fe80000000800 */
[----:B------:R-:W-:Y:S01]  /*4a30*/  STS [R204+0x5000], R129 ;  /* 0x00500081cc007388 */ /* 0x000fe20000000800 */
[----:B-1----:R-:W-:Y:S03]  /*4a40*/  LEA R122, R183, R176, 0xc ;  /* 0x000000b0b77a7211 */ /* 0x002fe600078e60ff */
[----:B------:R-:W-:Y:S01]  /*4a50*/  STS [R204+0x5400], R25 ;  /* 0x00540019cc007388 */ /* 0x000fe20000000800 */
[----:B------:R-:W-:Y:S03]  /*4a60*/  SHF.L.U32 R122, R122, 0x1, RZ ;  /* 0x000000017a7a7819 */ /* 0x000fe600000006ff */
[----:B------:R-:W-:Y:S01]  /*4a70*/  STS [R203+0x6000], R134 ;  /* 0x00600086cb007388 */ /* 0x000fe20000000800 */
[----:B------:R-:W-:Y:S03]  /*4a80*/  IADD3 R120, R173, R122, RZ ;  /* 0x0000007aad787210 */ /* 0x000fe60007ffe0ff */
        /* <DEDUP_REMOVED lines=66> */
[----:B------:R-:W-:Y:S05]  /*4eb0*/  CALL.REL.NOINC `($_ZN7cutlass13device_kernelIN5flash19enable_sm80_to_sm89INS1_16FlashAttnBwdSm80INS1_25CollectiveMainloopBwdSm80ILi2ELi2EN4cute5tupleIJNS5_1CILi64EEENS7_ILi128EEES8_EEENS_10bfloat16_tEfNS_4arch4Sm80ELb0ELb0ELb1ELb1ELb0ELb0ELb0ELb0ELi2ELi2ELi4ELi2ELb1EEENS1_21CollectiveEpilogueBwdISA_SB_SD_Li256ELb1ELb0ELi2EEENS1_19SingleTileSchedulerILb1ELb0ELb0ELi128EEEEEEEEEvNT_6ParamsE$_ZZN5flash25CollectiveMainloopBwdSm80ILi2ELi2EN4cute5tupleIJNS1_1CILi64EEENS3_ILi128EEES4_EEEN7cutlass10bfloat16_tEfNS7_4arch4Sm80ELb0ELb0ELb1ELb1ELb0ELb0ELb0ELb0ELi2ELi2ELi4ELi2ELb1EE3mmaINS_16FlashAttnBwdSm80ISB_NS_21CollectiveEpilogueBwdIS6_S8_SA_Li256ELb1ELb0ELi2EEENS_19SingleTileSchedulerILb1ELb0ELb0ELi128EEEE13SharedStorageENS1_6TensorINS1_11ArrayEngineIfLm32EEENS1_6LayoutINS2_IJNS2_IJNS3_ILi2EEESO_EEESO_NS3_ILi4EEEEEENS2_IJNS2_IJNS3_ILi1EEESO_EEESQ_NS3_ILi8EEEEEEEEEEEEbRKNSB_6ParamsERT0_S12_iNS2_IJiiiEEERT_ENKUliiE0_clEii) ;  /* 0x0000605000007944 */ /* 0x000fea0003c00000 */
[----:B------:R-:W-:Y:S05]  /*4ec0*/  BSYNC B0 ;  /* 0x0000000000007941 */ /* 0x000fea0003800000 */
.L_x_90:
[-C--:B-1-34-:R-:W-:Y:S01]  /*4ed0*/  HMMA.16816.F32.BF16 R4, R24, R28.reuse, RZ ;  /* 0x0000001c1804723c */ /* 0x09afe200000418ff */
[----:B------:R-:W-:Y:S01]  /*4ee0*/  LDSM.16.M88.4 R20, [R179] ;  /* 0x00000000b314783b */ /* 0x000fe20000000200 */
[----:B------:R-:W-:Y:S01]  /*4ef0*/  UIADD3 UR5, UR7, 0x1, URZ ;  /* 0x0000000107057890 */ /* 0x000fe2000fffe03f */
[----:B------:R-:W-:Y:S01]  /*4f00*/  ISETP.GE.AND P1, PT, R183, 0x1, PT ;  /* 0x00000001b700780c */ /* 0x000fe20003f26270 */
[----:B------:R-:W-:Y:S01]  /*4f10*/  UISETP.GE.AND UP1, UPT, UR7, 0x1, UPT ;  /* 0x000000010700788c */ /* 0x000fe2000bf26270 */
[----:B------:R-:W-:Y:S01]  /*4f20*/  LDSM.16.M88.4 R104, [R178+0x1000] ;  /* 0x00100000b268783b */ /* 0x000fe20000000200 */
[----:B------:R-:W-:Y:S02]  /*4f30*/  UIADD3 UR4, UR6, 0x1, URZ ;  /* 0x0000000106047890 */ /* 0x000fe4000fffe03f */
[C---:B------:R-:W-:Y:S01]  /*4f40*/  HMMA.16816.F32.BF16 R8, R32.reuse, R28, RZ ;  /* 0x0000001c2008723c */ /* 0x040fe200000418ff */
[----:B------:R-:W0:Y:S01]  /*4f50*/  LDGDEPBAR ;  /* 0x00000000000079af */ /* 0x000e220000000000 */
[----:B------:R-:W-:Y:S02]  /*4f60*/  UISETP.GE.AND UP0, UPT, UR6, 0x1, UPT ;  /* 0x000000010600788c */ /* 0x000fe4000bf06270 */
[----:B------:R-:W-:Y:S02]  /*4f70*/  USEL UR7, UR5, URZ, !UP1 ;  /* 0x0000003f05077287 */ /* 0x000fe4000c800000 */
[----:B------:R-:W-:Y:S02]  /*4f80*/  USEL UR6, UR4, URZ, !UP0 ;  /* 0x0000003f04067287 */ /* 0x000fe4000c000000 */
[-C--:B------:R-:W-:Y:S01]  /*4f90*/  HMMA.16816.F32.BF16 R12, R32, R30.reuse, RZ ;  /* 0x0000001e200c723c */ /* 0x080fe200000418ff */
[----:B------:R-:W-:Y:S07]  /*4fa0*/  LDSM.16.M88.4 R32, [R178] ;  /* 0x00000000b220783b */ /* 0x000fee0000000200 */
[----:B------:R-:W-:Y:S01]  /*4fb0*/  HMMA.16816.F32.BF16 R16, R24, R30, RZ ;  /* 0x0000001e1810723c */ /* 0x000fe200000418ff */
[----:B------:R-:W1:Y:S04]  /*4fc0*/  LDSM.16.MT88.4 R24, [R182+0x1000] ;  /* 0x00100000b618783b */ /* 0x000e680000004200 */
[----:B------:R-:W2:Y:S03]  /*4fd0*/  LDSM.16.M88.4 R28, [R179+0x1000] ;  /* 0x00100000b31c783b */ /* 0x000ea60000000200 */
[-C--:B------:R-:W-:Y:S08]  /*4fe0*/  HMMA.16816.F32.BF16 R4, R100, R120.reuse, R4 ;  /* 0x000000786404723c */ /* 0x080ff00000041804 */
[C---:B------:R-:W-:Y:S08]  /*4ff0*/  HMMA.16816.F32.BF16 R8, R124.reuse, R120, R8 ;  /* 0x000000787c08723c */ /* 0x040ff00000041808 */
[-C--:B------:R-:W-:Y:S08]  /*5000*/  HMMA.16816.F32.BF16 R12, R124, R122.reuse, R12 ;  /* 0x0000007a7c0c723c */ /* 0x080ff0000004180c */
[----:B------:R-:W-:Y:S01]  /*5010*/  HMMA.16816.F32.BF16 R16, R100, R122, R16 ;  /* 0x0000007a6410723c */ /* 0x000fe20000041810 */
[----:B------:R-:W3:Y:S07]  /*5020*/  LDSM.16.MT88.4 R100, [R182+0x1800] ;  /* 0x00180000b664783b */ /* 0x000eee0000004200 */
[-C--:B-1----:R-:W-:Y:S08]  /*5030*/  HMMA.16816.F32.BF16 R4, R20, R24.reuse, R4 ;  /* 0x000000181404723c */ /* 0x082ff00000041804 */
[C---:B--2---:R-:W-:Y:S08]  /*5040*/  HMMA.16816.F32.BF16 R8, R28.reuse, R24, R8 ;  /* 0x000000181c08723c */ /* 0x044ff00000041808 */
[-C--:B------:R-:W-:Y:S01]  /*5050*/  HMMA.16816.F32.BF16 R12, R28, R26.reuse, R12 ;  /* 0x0000001a1c0c723c */ /* 0x080fe2000004180c */
[----:B------:R-:W-:Y:S07]  /*5060*/  LDSM.16.M88.4 R28, [R181+0x3000] ;  /* 0x00300000b51c783b */ /* 0x000fee0000000200 */
[----:B------:R-:W-:Y:S01]  /*5070*/  HMMA.16816.F32.BF16 R16, R20, R26, R16 ;  /* 0x0000001a1410723c */ /* 0x000fe20000041810 */
[----:B------:R-:W-:Y:S04]  /*5080*/  LDSM.16.M88.4 R20, [R181+0x2000] ;  /* 0x00200000b514783b */ /* 0x000fe80000000200 */
[----:B------:R-:W1:Y:S03]  /*5090*/  LDSM.16.MT88.4 R24, [R182+0x2000] ;  /* 0x00200000b618783b */ /* 0x000e660000004200 */
[-C--:B---3--:R-:W-:Y:S08]  /*50a0*/  HMMA.16816.F32.BF16 R4, R32, R100.reuse, R4 ;  /* 0x000000642004723c */ /* 0x088ff00000041804 */
[C---:B------:R-:W-:Y:S08]  /*50b0*/  HMMA.16816.F32.BF16 R8, R104.reuse, R100, R8 ;  /* 0x000000646808723c */ /* 0x040ff00000041808 */
[-C--:B------:R-:W-:Y:S01]  /*50c0*/  HMMA.16816.F32.BF16 R12, R104, R102.reuse, R12 ;  /* 0x00000066680c723c */ /* 0x080fe2000004180c */
[----:B------:R-:W-:Y:S07]  /*50d0*/  LDSM.16.M88.4 R104, [R184+0x3000] ;  /* 0x00300000b868783b */ /* 0x000fee0000000200 */
[----:B------:R-:W-:Y:S01]  /*50e0*/  HMMA.16816.F32.BF16 R16, R32, R102, R16 ;  /* 0x000000662010723c */ /* 0x000fe20000041810 */
[----:B------:R-:W-:Y:S04]  /*50f0*/  LDSM.16.M88.4 R32, [R184+0x2000] ;  /* 0x00200000b820783b */ /* 0x000fe80000000200 */
[----:B------:R-:W2:Y:S03]  /*5100*/  LDSM.16.MT88.4 R100, [R182+0x2800] ;  /* 0x00280000b664783b */ /* 0x000ea60000004200 */
[-C--:B-1----:R-:W-:Y:S08]  /*5110*/  HMMA.16816.F32.BF16 R4, R20, R24.reuse, R4 ;  /* 0x000000181404723c */ /* 0x082ff00000041804 */
[C---:B------:R-:W-:Y:S08]  /*5120*/  HMMA.16816.F32.BF16 R8, R28.reuse, R24, R8 ;  /* 0x000000181c08723c */ /* 0x040ff00000041808 */
[-C--:B------:R-:W-:Y:S01]  /*5130*/  HMMA.16816.F32.BF16 R12, R28, R26.reuse, R12 ;  /* 0x0000001a1c0c723c */ /* 0x080fe2000004180c */
[----:B------:R-:W-:Y:S07]  /*5140*/  LDSM.16.M88.4 R28, [R179+0x3000] ;  /* 0x00300000b31c783b */ /* 0x000fee0000000200 */
[----:B------:R-:W-:Y:S01]  /*5150*/  HMMA.16816.F32.BF16 R16, R20, R26, R16 ;  /* 0x0000001a1410723c */ /* 0x000fe20000041810 */
[----:B------:R-:W-:Y:S04]  /*5160*/  LDSM.16.M88.4 R20, [R179+0x2000] ;  /* 0x00200000b314783b */ /* 0x000fe80000000200 */
[----:B------:R-:W1:Y:S03]  /*5170*/  LDSM.16.MT88.4 R24, [R182+0x3000] ;  /* 0x00300000b618783b */ /* 0x000e660000004200 */
[-C--:B--2---:R-:W-:Y:S08]  /*5180*/  HMMA.16816.F32.BF16 R4, R32, R100.reuse, R4 ;  /* 0x000000642004723c */ /* 0x084ff00000041804 */
        /* <DEDUP_REMOVED lines=9> */
[----:B------:R-:W-:Y:S07]  /*5220*/  LDSM.16.MT88.4 R28, [R185+0x10c80] ;  /* 0x010c8000b91c783b */ /* 0x000fee0000004200 */
[----:B------:R-:W-:Y:S01]  /*5230*/  HMMA.16816.F32.BF16 R16, R20, R26, R16 ;  /* 0x0000001a1410723c */ /* 0x000fe20000041810 */
[----:B------:R-:W-:Y:S06]  /*5240*/  LDSM.16.MT88.4 R24, [R185+0x12480] ;  /* 0x01248000b918783b */ /* 0x000fec0000004200 */
[C---:B------:R-:W-:Y:S01]  /*5250*/  IMAD.SHL.U32 R21, R202.reuse, 0x1000, RZ ;  /* 0x00001000ca157824 */ /* 0x040fe200078e00ff */
[-C--:B--2---:R-:W-:Y:S05]  /*5260*/  HMMA.16816.F32.BF16 R4, R32, R100.reuse, R4 ;  /* 0x000000642004723c */ /* 0x084fea0000041804 */
[C---:B------:R-:W-:Y:S02]  /*5270*/  IADD3 R20, P0, R21.reuse, R198, RZ ;  /* 0x000000c615147210 */ /* 0x040fe40007f1e0ff */
[----:B------:R-:W-:Y:S01]  /*5280*/  IADD3 R202, R202, 0x1, RZ ;  /* 0x00000001caca7810 */ /* 0x000fe20007ffe0ff */
[C---:B------:R-:W-:Y:S04]  /*5290*/  HMMA.16816.F32.BF16 R8, R104.reuse, R100, R8 ;  /* 0x000000646808723c */ /* 0x040fe80000041808 */
[----:B------:R-:W-:Y:S04]  /*52a0*/  LEA.HI.X.SX32 R21, R21, R199, 0x1, P0 ;  /* 0x000000c715157211 */ /* 0x000fe800000f0eff */
[-C--:B------:R-:W-:Y:S07]  /*52b0*/  HMMA.16816.F32.BF16 R12, R104, R102.reuse, R12 ;  /* 0x00000066680c723c */ /* 0x080fee000004180c */
[C---:B------:R-:W-:Y:S01]  /*52c0*/  LEA R106, P0, R20.reuse, c[0x0][0x220], 0x2 ;  /* 0x00008800146a7a11 */ /* 0x040fe200078010ff */
[----:B------:R-:W-:Y:S01]  /*52d0*/  HMMA.16816.F32.BF16 R16, R32, R102, R16 ;  /* 0x000000662010723c */ /* 0x000fe20000041810 */
[----:B------:R-:W-:Y:S03]  /*52e0*/  LDSM.16.MT88.4 R100, [R185+0x12c80] ;  /* 0x012c8000b964783b */ /* 0x000fe60000004200 */
[----:B------:R-:W-:Y:S02]  /*52f0*/  LEA.HI.X R107, R20, c[0x0][0x224], R21, 0x2, P0 ;  /* 0x00008900146b7a11 */ /* 0x000fe400000f1415 */
        /* <DEDUP_REMOVED lines=68> */
[----:B------:R-:W-:Y:S01]  /*5740*/  FMUL.FTZ R0, R68, c[0x0][0x298] ;  /* 0x0000a60044007a20 */ /* 0x000fe20000410000 */
[----:B------:R-:W-:Y:S01]  /*5750*/  PLOP3.LUT P1, PT, PT, PT, PT, 0x8, 0x0 ;  /* 0x000000000000781c */ /* 0x000fe20003f2e170 */
        /* <DEDUP_REMOVED lines=31> */
.L_x_85:
[----:B------:R-:W-:Y:S05]  /*5950*/  @P1 BRA `(.L_x_92) ;  /* 0x000011f000001947 */ /* 0x000fea0003800000 */
[----:B------:R-:W3:Y:S01]  /*5960*/  S2R R2, SR_TID.X ;  /* 0x0000000000027919 */ /* 0x000ee20000002100 */
[----:B------:R-:W-:Y:S01]  /*5970*/  F2FP.BF16.PACK_AB R0, R3, R0 ;  /* 0x000000000300723e */ /* 0x000fe200000010ff */
[----:B------:R-:W-:Y:S01]  /*5980*/  IMAD.MOV.U32 R13, RZ, RZ, 0x4 ;  /* 0x00000004ff0d7424 */ /* 0x000fe200078e00ff */
[----:B------:R-:W-:Y:S01]  /*5990*/  F2FP.BF16.PACK_AB R36, R37, R36 ;  /* 0x000000242524723e */ /* 0x000fe200000010ff */
[----:B------:R-:W-:Y:S01]  /*59a0*/  BAR.SYNC.DEFER_BLOCKING 0x1, 0x100 ;  /* 0x0044000000007b1d */ /* 0x000fe20000010000 */
[----:B------:R-:W-:-:S02]  /*59b0*/  F2FP.BF16.PACK_AB R38, R39, R38 ;  /* 0x000000262726723e */ /* 0x000fc400000010ff */
[----:B------:R-:W-:Y:S02]  /*59c0*/  F2FP.BF16.PACK_AB R48, R49, R48 ;  /* 0x000000303130723e */ /* 0x000fe400000010ff */
[----:B------:R-:W-:Y:S02]  /*59d0*/  F2FP.BF16.PACK_AB R50, R51, R50 ;  /* 0x000000323332723e */ /* 0x000fe400000010ff */
[----:B------:R-:W-:Y:S02]  /*59e0*/  F2FP.BF16.PACK_AB R40, R41, R40 ;  /* 0x000000282928723e */ /* 0x000fe400000010ff */
[----:B------:R-:W-:Y:S02]  /*59f0*/  F2FP.BF16.PACK_AB R42, R43, R42 ;  /* 0x0000002a2b2a723e */ /* 0x000fe400000010ff */
[----:B------:R-:W-:Y:S02]  /*5a00*/  F2FP.BF16.PACK_AB R44, R45, R44 ;  /* 0x0000002c2d2c723e */ /* 0x000fe400000010ff */
[----:B------:R-:W-:-:S02]  /*5a10*/  F2FP.BF16.PACK_AB R46, R47, R46 ;  /* 0x0000002e2f2e723e */ /* 0x000fc400000010ff */
[----:B------:R-:W-:Y:S02]  /*5a20*/  F2FP.BF16.PACK_AB R52, R53, R52 ;  /* 0x000000343534723e */ /* 0x000fe400000010ff */
[----:B------:R-:W-:Y:S02]  /*5a30*/  F2FP.BF16.PACK_AB R54, R55, R54 ;  /* 0x000000363736723e */ /* 0x000fe400000010ff */
[----:B------:R-:W-:Y:S02]  /*5a40*/  F2FP.BF16.PACK_AB R64, R65, R64 ;  /* 0x000000404140723e */ /* 0x000fe400000010ff */
[----:B-1-3--:R-:W-:Y:S02]  /*5a50*/  SHF.R.S32.HI R5, RZ, 0x1f, R2 ;  /* 0x0000001fff057819 */ /* 0x00afe40000011402 */
[----:B------:R-:W-:Y:S02]  /*5a60*/  F2FP.BF16.PACK_AB R66, R67, R66 ;  /* 0x000000424342723e */ /* 0x000fe400000010ff */
[----:B------:R-:W-:-:S02]  /*5a70*/  LEA.HI R4, R5, R2, RZ, 0x2 ;  /* 0x0000000205047211 */ /* 0x000fc400078f10ff */
[CC--:B------:R-:W-:Y:S02]  /*5a80*/  LEA.HI R3, R5.reuse, R2.reuse, RZ, 0x5 ;  /* 0x0000000205037211 */ /* 0x0c0fe400078f28ff */
[--C-:B------:R-:W-:Y:S02]  /*5a90*/  SHF.R.S32.HI R7, RZ, 0x2, R4.reuse ;  /* 0x00000002ff077819 */ /* 0x100fe40000011404 */
[----:B------:R-:W-:Y:S02]  /*5aa0*/  SHF.R.S32.HI R6, RZ, 0x1f, R4 ;  /* 0x0000001fff067819 */ /* 0x000fe40000011404 */
[----:B------:R-:W-:Y:S02]  /*5ab0*/  LEA.HI R9, R5, R2, RZ, 0x7 ;  /* 0x0000000205097211 */ /* 0x000fe400078f38ff */
[----:B------:R-:W-:Y:S02]  /*5ac0*/  LEA.HI R6, R6, R7, RZ, 0x3 ;  /* 0x0000000706067211 */ /* 0x000fe400078f18ff */
[----:B------:R-:W-:-:S02]  /*5ad0*/  LOP3.LUT R11, R4, 0x3ffffffc, RZ, 0xc0, !PT ;  /* 0x3ffffffc040b7812 */ /* 0x000fc400078ec0ff */
[----:B------:R-:W-:Y:S02]  /*5ae0*/  LOP3.LUT R8, R6, 0xfffffff8, RZ, 0xc0, !PT ;  /* 0xfffffff806087812 */ /* 0x000fe400078ec0ff */
[--C-:B------:R-:W-:Y:S02]  /*5af0*/  SHF.R.S32.HI R6, RZ, 0x5, R3.reuse ;  /* 0x00000005ff067819 */ /* 0x100fe40000011403 */
[----:B------:R-:W-:Y:S01]  /*5b00*/  SHF.R.S32.HI R3, RZ, 0x1f, R3 ;  /* 0x0000001fff037819 */ /* 0x000fe20000011403 */
[----:B------:R-:W-:Y:S01]  /*5b10*/  IMAD.IADD R8, R7, 0x1, -R8 ;  /* 0x0000000107087824 */ /* 0x000fe200078e0a08 */
[----:B------:R-:W-:Y:S02]  /*5b20*/  SHF.R.U32.HI R9, RZ, 0x4, R9 ;  /* 0x00000004ff097819 */ /* 0x000fe40000011609 */
[----:B------:R-:W-:Y:S01]  /*5b30*/  LEA.HI R7, R3, R6, RZ, 0x2 ;  /* 0x0000000603077211 */ /* 0x000fe200078f10ff */
[C---:B------:R-:W-:Y:S01]  /*5b40*/  IMAD.SHL.U32 R3, R8.reuse, 0x40, RZ ;  /* 0x0000004008037824 */ /* 0x040fe200078e00ff */
[----:B------:R-:W-:-:S02]  /*5b50*/  R2P PR, R8, 0x6 ;  /* 0x0000000608007804 */ /* 0x000fc40000000000 */
[----:B------:R-:W-:Y:S02]  /*5b60*/  LOP3.LUT R7, R7, 0x1ffffc, RZ, 0xc0, !PT ;  /* 0x001ffffc07077812 */ /* 0x000fe400078ec0ff */
[----:B------:R-:W-:Y:S01]  /*5b70*/  LOP3.LUT R4, R3, 0x1c0, RZ, 0xc0, !PT ;  /* 0x000001c003047812 */ /* 0x000fe200078ec0ff */
[----:B------:R-:W-:Y:S01]  /*5b80*/  IMAD.MOV.U32 R3, RZ, RZ, 0x20 ;  /* 0x00000020ff037424 */ /* 0x000fe200078e00ff */
[----:B------:R-:W-:Y:S01]  /*5b90*/  F2FP.BF16.PACK_AB R56, R57, R56 ;  /* 0x000000383938723e */ /* 0x000fe200000010ff */
[----:B------:R-:W-:Y:S01]  /*5ba0*/  IMAD.IADD R7, R6, 0x1, -R7 ;  /* 0x0000000106077824 */ /* 0x000fe200078e0a07 */
[----:B------:R-:W-:Y:S01]  /*5bb0*/  LOP3.LUT R9, R4, 0x8, R9, 0xf8, !PT ;  /* 0x0000000804097812 */ /* 0x000fe200078ef809 */
[----:B------:R-:W-:Y:S01]  /*5bc0*/  IMAD.IADD R6, R2, 0x1, -R11 ;  /* 0x0000000102067824 */ /* 0x000fe200078e0a0b */
[----:B------:R-:W-:Y:S02]  /*5bd0*/  SHF.R.U32.HI R4, RZ, 0x3, R4 ;  /* 0x00000003ff047819 */ /* 0x000fe40000011604 */
[----:B------:R-:W-:Y:S01]  /*5be0*/  SEL R3, R3, 0xffffffe0, !P1 ;  /* 0xffffffe003037807 */ /* 0x000fe20004800000 */
[----:B------:R-:W-:Y:S01]  /*5bf0*/  IMAD R6, R7, 0x200, R6 ;  /* 0x0000020007067824 */ /* 0x000fe200078e0206 */
[----:B------:R-:W-:-:S02]  /*5c00*/  LOP3.LUT R9, R9, R4, RZ, 0x3c, !PT ;  /* 0x0000000409097212 */ /* 0x000fc400078e3cff */
[----:B------:R-:W-:Y:S02]  /*5c10*/  F2FP.BF16.PACK_AB R58, R59, R58 ;  /* 0x0000003a3b3a723e */ /* 0x000fe400000010ff */
[----:B------:R-:W-:Y:S01]  /*5c20*/  F2FP.BF16.PACK_AB R60, R61, R60 ;  /* 0x0000003c3d3c723e */ /* 0x000fe200000010ff */
[----:B------:R-:W-:Y:S01]  /*5c30*/  IMAD.U32 R6, R6, 0x2, R9 ;  /* 0x0000000206067824 */ /* 0x000fe200078e0009 */
[----:B------:R-:W-:Y:S02]  /*5c40*/  F2FP.BF16.PACK_AB R62, R63, R62 ;  /* 0x0000003e3f3e723e */ /* 0x000fe400000010ff */
[----:B------:R-:W-:Y:S01]  /*5c50*/  F2FP.BF16.PACK_AB R70, R71, R70 ;  /* 0x000000464746723e */ /* 0x000fe200000010ff */
[----:B------:R-:W-:Y:S01]  /*5c60*/  IMAD.SHL.U32 R7, R6, 0x2, RZ ;  /* 0x0000000206077824 */ /* 0x000fe200078e00ff */
[----:B------:R-:W-:Y:S02]  /*5c70*/  F2FP.BF16.PACK_AB R80, R81, R80 ;  /* 0x000000505150723e */ /* 0x000fe400000010ff */
[----:B------:R-:W-:Y:S01]  /*5c80*/  F2FP.BF16.PACK_AB R82, R83, R82 ;  /* 0x000000525352723e */ /* 0x000fe200000010ff */
[C---:B------:R-:W-:Y:S01]  /*5c90*/  IMAD.IADD R11, R7.reuse, 0x1, R3 ;  /* 0x00000001070b7824 */ /* 0x040fe200078e0203 */
[C---:B------:R-:W-:Y:S01]  /*5ca0*/  IADD3 R9, R7.reuse, 0x40, RZ ;  /* 0x0000004007097810 */ /* 0x040fe20007ffe0ff */
[----:B------:R-:W-:Y:S01]  /*5cb0*/  STS [R7+0x4080], R36 ;  /* 0x0040802407007388 */ /* 0x000fe20000000800 */
[----:B------:R-:W-:-:S02]  /*5cc0*/  @P2 IADD3 R9, R7, -0x40, RZ ;  /* 0xffffffc007092810 */ /* 0x000fc40007ffe0ff */
[----:B------:R-:W-:Y:S01]  /*5cd0*/  F2FP.BF16.PACK_AB R72, R73, R72 ;  /* 0x000000484948723e */ /* 0x000fe200000010ff */
[----:B------:R-:W-:Y:S01]  /*5ce0*/  STS [R7+0x4480], R38 ;  /* 0x0044802607007388 */ /* 0x000fe20000000800 */
[----:B------:R-:W-:Y:S01]  /*5cf0*/  F2FP.BF16.PACK_AB R74, R75, R74 ;  /* 0x0000004a4b4a723e */ /* 0x000fe200000010ff */
[----:B------:R-:W-:Y:S01]  /*5d00*/  IMAD.IADD R3, R3, 0x1, R9 ;  /* 0x0000000103037824 */ /* 0x000fe200078e0209 */
[----:B------:R-:W-:Y:S01]  /*5d10*/  F2FP.BF16.PACK_AB R76, R77, R76 ;  /* 0x0000004c4d4c723e */ /* 0x000fe200000010ff */
[----:B------:R-:W-:Y:S01]  /*5d20*/  STS [R11+0x4080], R48 ;  /* 0x004080300b007388 */ /* 0x000fe20000000800 */
[----:B------:R-:W-:Y:S02]  /*5d30*/  F2FP.BF16.PACK_AB R78, R79, R78 ;  /* 0x0000004e4f4e723e */ /* 0x000fe400000010ff */
[----:B------:R-:W-:Y:S01]  /*5d40*/  F2FP.BF16.PACK_AB R84, R85, R84 ;  /* 0x000000545554723e */ /* 0x000fe200000010ff */
[----:B------:R-:W-:Y:S01]  /*5d50*/  STS [R11+0x4480], R50 ;  /* 0x004480320b007388 */ /* 0x000fe20000000800 */
[----:B------:R-:W-:-:S02]  /*5d60*/  F2FP.BF16.PACK_AB R86, R87, R86 ;  /* 0x000000565756723e */ /* 0x000fc400000010ff */
[----:B------:R-:W-:Y:S01]  /*5d70*/  F2FP.BF16.PACK_AB R96, R97, R96 ;  /* 0x000000606160723e */ /* 0x000fe200000010ff */
[----:B------:R-:W-:Y:S01]  /*5d80*/  STS [R7+0x6080], R40 ;  /* 0x0060802807007388 */ /* 0x000fe20000000800 */
[----:B------:R-:W-:Y:S02]  /*5d90*/  F2FP.BF16.PACK_AB R98, R99, R98 ;  /* 0x000000626362723e */ /* 0x000fe400000010ff */
[----:B------:R-:W-:Y:S01]  /*5da0*/  F2FP.BF16.PACK_AB R88, R89, R88 ;  /* 0x000000585958723e */ /* 0x000fe200000010ff */
[----:B------:R-:W-:Y:S01]  /*5db0*/  STS [R7+0x6480], R42 ;  /* 0x0064802a07007388 */ /* 0x000fe20000000800 */
[----:B------:R-:W-:Y:S02]  /*5dc0*/  F2FP.BF16.PACK_AB R90, R91, R90 ;  /* 0x0000005a5b5a723e */ /* 0x000fe400000010ff */
[----:B------:R-:W-:Y:S01]  /*5dd0*/  F2FP.BF16.PACK_AB R92, R93, R92 ;  /* 0x0000005c5d5c723e */ /* 0x000fe200000010ff */
[----:B------:R-:W-:Y:S01]  /*5de0*/  STS [R11+0x6080], R44 ;  /* 0x0060802c0b007388 */ /* 0x000fe20000000800 */
[----:B------:R-:W-:-:S02]  /*5df0*/  F2FP.BF16.PACK_AB R94, R95, R94 ;  /* 0x0000005e5f5e723e */ /* 0x000fc400000010ff */
[----:B------:R-:W-:Y:S01]  /*5e00*/  ISETP.NE.U32.AND P0, PT, RZ, c[0x0][0x360], PT ;  /* 0x0000d800ff007a0c */ /* 0x000fe20003f05070 */
[----:B------:R-:W-:Y:S01]  /*5e10*/  STS [R11+0x6480], R46 ;  /* 0x0064802e0b007388 */ /* 0x000fe20000000800 */
[----:B------:R-:W-:Y:S02]  /*5e20*/  ISETP.NE.U32.AND P1, PT, RZ, c[0x0][0x358], PT ;  /* 0x0000d600ff007a0c */ /* 0x000fe40003f25070 */
[----:B------:R-:W-:Y:S01]  /*5e30*/  ISETP.NE.AND.EX P0, PT, RZ, c[0x0][0x364], PT, P0 ;  /* 0x0000d900ff007a0c */ /* 0x000fe20003f05300 */
[----:B------:R-:W-:Y:S01]  /*5e40*/  STS [R9+0x4080], R52 ;  /* 0x0040803409007388 */ /* 0x000fe20000000800 */
[----:B------:R-:W-:-:S03]  /*5e50*/  ISETP.NE.AND.EX P1, PT, RZ, c[0x0][0x35c], PT, P1 ;  /* 0x0000d700ff007a0c */ /* 0x000fc60003f25310 */
        /* <DEDUP_REMOVED lines=12> */
[----:B------:R1:W-:Y:S04]  /*5f20*/  STS [R7+0x2480], R74 ;  /* 0x0024804a07007388 */ /* 0x0003e80000000800 */
[----:B------:R-:W-:Y:S04]  /*5f30*/  STS [R11+0x2080], R76 ;  /* 0x0020804c0b007388 */ /* 0x000fe80000000800 */
[----:B------:R3:W-:Y:S04]  /*5f40*/  STS [R11+0x2480], R78 ;  /* 0x0024804e0b007388 */ /* 0x0007e80000000800 */
[----:B------:R4:W-:Y:S04]  /*5f50*/  STS [R9+0x80], R84 ;  /* 0x0000805409007388 */ /* 0x0009e80000000800 */
[----:B------:R4:W-:Y:S04]  /*5f60*/  STS [R9+0x480], R86 ;  /* 0x0004805609007388 */ /* 0x0009e80000000800 */
[----:B------:R4:W-:Y:S04]  /*5f70*/  STS [R3+0x80], R96 ;  /* 0x0000806003007388 */ /* 0x0009e80000000800 */
[----:B------:R4:W-:Y:S01]  /*5f80*/  STS [R3+0x480], R98 ;  /* 0x0004806203007388 */ /* 0x0009e20000000800 */
[----:B-1----:R-:W-:-:S03]  /*5f90*/  IMAD.WIDE R6, R194, R13, c[0x0][0x358] ;  /* 0x0000d600c2067625 */ /* 0x002fc600078e020d */
[----:B------:R4:W-:Y:S04]  /*5fa0*/  STS [R9+0x2080], R88 ;  /* 0x0020805809007388 */ /* 0x0009e80000000800 */
[----:B------:R4:W-:Y:S04]  /*5fb0*/  STS [R9+0x2480], R90 ;  /* 0x0024805a09007388 */ /* 0x0009e80000000800 */
[----:B------:R4:W-:Y:S04]  /*5fc0*/  STS [R3+0x2080], R92 ;  /* 0x0020805c03007388 */ /* 0x0009e80000000800 */
[----:B------:R4:W-:Y:S04]  /*5fd0*/  STS [R3+0x2480], R94 ;  /* 0x0024805e03007388 */ /* 0x0009e80000000800 */
[----:B------:R-:W-:Y:S01]  /*5fe0*/  BAR.SYNC.DEFER_BLOCKING 0x1, 0x100 ;  /* 0x0044000000007b1d */ /* 0x000fe20000010000 */
[----:B------:R-:W-:-:S02]  /*5ff0*/  IMAD.MOV.U32 R37, RZ, RZ, c[0x0][0x2f0] ;  /* 0x0000bc00ff257624 */ /* 0x000fc400078e00ff */
[----:B------:R-:W-:-:S03]  /*6000*/  @P0 IMAD.WIDE R12, R194, R13, c[0x0][0x360] ;  /* 0x0000d800c20c0625 */ /* 0x000fc600078e020d */
[----:B---3--:R-:W3:Y:S04]  /*6010*/  @P1 LDG.E R11, [R6.64] ;  /* 0x0000000a060b1981 */ /* 0x008ee8000c1e1900 */
[----:B------:R4:W5:Y:S01]  /*6020*/  @P0 LDG.E R37, [R12.64] ;  /* 0x0000000a0c250981 */ /* 0x000962000c1e1900 */
[----:B------:R-:W-:Y:S02]  /*6030*/  CS2R R38, SRZ ;  /* 0x0000000000267805 */ /* 0x000fe4000001ff00 */
[--C-:B---3--:R-:W-:Y:S01]  /*6040*/  @P1 SHF.R.S32.HI R39, RZ, 0x1f, R11.reuse ;  /* 0x0000001fff271819 */ /* 0x108fe2000001140b */
[----:B------:R-:W-:Y:S01]  /*6050*/  @P1 IMAD.MOV.U32 R38, RZ, RZ, R11 ;  /* 0x000000ffff261224 */ /* 0x000fe200078e000b */
[----:B------:R-:W-:Y:S05]  /*6060*/  @P0 BRA `(.L_x_93) ;  /* 0x0000004000000947 */ /* 0x000fea0003800000 */
[----:B----4-:R-:W-:Y:S05]  /*6070*/  @!P1 BRA `(.L_x_93) ;  /* 0x0000003000009947 */ /* 0x010fea0003800000 */
[----:B-----5:R-:W3:Y:S04]  /*6080*/  LDG.E R37, [R6.64] ;  /* 0x0000000a06257981 */ /* 0x020ee8000c1e1900 */
[----:B------:R-:W3:Y:S02]  /*6090*/  LDG.E R0, [R6.64+0x4] ;  /* 0x0000040a06007981 */ /* 0x000ee4000c1e1900 */
[----:B---3--:R-:W-:-:S02]  /*60a0*/  IADD3 R37, -R37, R0, RZ ;  /* 0x0000000025257210 */ /* 0x008fc40007ffe1ff */
.L_x_93:
[----:B----4-:R-:W-:Y:S01]  /*60b0*/  LEA.HI R0, R5, R2, RZ, 0x3 ;  /* 0x0000000205007211 */ /* 0x010fe200078f18ff */
[----:B--2---:R-:W1:Y:S01]  /*60c0*/  S2R R32, SR_CTAID.X ;  /* 0x0000000000207919 */ /* 0x004e620000002500 */
[----:B------:R-:W-:Y:S01]  /*60d0*/  SHF.R.S32.HI R36, RZ, 0x1f, R194 ;  /* 0x0000001fff247819 */ /* 0x000fe200000114c2 */
[----:B------:R-:W-:Y:S01]  /*60e0*/  BSSY B0, `(.L_x_94) ;  /* 0x0000033000007945 */ /* 0x000fe20003800000 */
[----:B------:R-:W-:-:S02]  /*60f0*/  LOP3.LUT R3, R0, 0x1ffffff8, RZ, 0xc0, !PT ;  /* 0x1ffffff800037812 */ /* 0x000fc400078ec0ff */
[----:B------:R-:W-:Y:S02]  /*6100*/  SHF.R.S32.HI R0, RZ, 0x3, R0 ;  /* 0x00000003ff007819 */ /* 0x000fe40000011400 */
[----:B------:R-:W-:Y:S01]  /*6110*/  SEL R36, R36, RZ, !P1 ;  /* 0x000000ff24247207 */ /* 0x000fe20004800000 */
[----:B------:R-:W-:Y:S01]  /*6120*/  IMAD.IADD R40, R2, 0x1, -R3 ;  /* 0x0000000102287824 */ /* 0x000fe200078e0a03 */
[----:B------:R-:W-:Y:S01]  /*6130*/  LEA.HI R2, R5, R2, RZ, 0x6 ;  /* 0x0000000205027211 */ /* 0x000fe200078f30ff */
[C---:B------:R-:W-:Y:S01]  /*6140*/  IMAD.SHL.U32 R3, R0.reuse, 0x40, RZ ;  /* 0x0000004000037824 */ /* 0x040fe200078e00ff */
[----:B------:R-:W-:Y:S01]  /*6150*/  IADD3 R44, P0, R0, R38, RZ ;  /* 0x00000026002c7210 */ /* 0x000fe20007f1e0ff */
[----:B------:R-:W-:Y:S01]  /*6160*/  IMAD.SHL.U32 R40, R40, 0x8, RZ ;  /* 0x0000000828287824 */ /* 0x000fe200078e00ff */
[----:B------:R-:W-:Y:S01]  /*6170*/  SEL R194, R194, RZ, !P1 ;  /* 0x000000ffc2c27207 */ /* 0x000fe20004800000 */
[----:B------:R-:W-:Y:S01]  /*6180*/  IMAD.SHL.U32 R2, R2, 0x8, RZ ;  /* 0x0000000802027824 */ /* 0x000fe200078e00ff */
[----:B------:R-:W-:Y:S01]  /*6190*/  LOP3.LUT R3, R3, 0x1c0, RZ, 0xc0, !PT ;  /* 0x000001c003037812 */ /* 0x000fe200078ec0ff */
[----:B------:R-:W-:Y:S01]  /*61a0*/  IMAD R35, R36, c[0x0][0x340], RZ ;  /* 0x0000d00024237a24 */ /* 0x000fe200078e02ff */
[----:B------:R-:W-:-:S02]  /*61b0*/  SHF.R.S32.HI R41, RZ, 0x1f, R40 ;  /* 0x0000001fff297819 */ /* 0x000fc40000011428 */
[----:B------:R-:W-:Y:S02]  /*61c0*/  LOP3.LUT R4, R3, 0x38, R40, 0xf8, !PT ;  /* 0x0000003803047812 */ /* 0x000fe400078ef828 */
[----:B------:R-:W-:Y:S02]  /*61d0*/  SHF.R.U32.HI R5, RZ, 0x3, R3 ;  /* 0x00000003ff057819 */ /* 0x000fe40000011603 */
[----:B------:R-:W2:Y:S01]  /*61e0*/  S2R R3, SR_CTAID.Y ;  /* 0x0000000000037919 */ /* 0x000ea20000002600 */
[----:B-1---5:R-:W-:Y:S01]  /*61f0*/  IMAD R37, R32, -0x80, R37 ;  /* 0xffffff8020257824 */ /* 0x022fe200078e0225 */
[----:B------:R-:W-:Y:S02]  /*6200*/  LOP3.LUT R5, R4, R5, RZ, 0x3c, !PT ;  /* 0x0000000504057212 */ /* 0x000fe400078e3cff */
[----:B------:R-:W-:Y:S02]  /*6210*/  LEA.HI.X.SX32 R45, R0, R39, 0x1, P0 ;  /* 0x00000027002d7211 */ /* 0x000fe400000f0eff */
[----:B------:R-:W-:-:S02]  /*6220*/  LOP3.LUT R2, R5, 0x7ffffe00, R2, 0xf8, !PT ;  /* 0x7ffffe0005027812 */ /* 0x000fc400078ef802 */
[----:B------:R-:W-:Y:S01]  /*6230*/  IMNMX R37, R37, 0x80, PT ;  /* 0x0000008025257817 */ /* 0x000fe20003800200 */
[----:B------:R-:W-:-:S03]  /*6240*/  IMAD.WIDE R44, R32, 0x80, R44 ;  /* 0x00000080202c7825 */ /* 0x000fc600078e022c */
[----:B------:R-:W-:Y:S01]  /*6250*/  ISETP.GE.AND P3, PT, R0, R37, PT ;  /* 0x000000250000720c */ /* 0x000fe20003f66270 */
[----:B------:R-:W-:-:S03]  /*6260*/  IMAD.SHL.U32 R33, R2, 0x2, RZ ;  /* 0x0000000202217824 */ /* 0x000fc600078e00ff */
[----:B------:R-:W-:Y:S02]  /*6270*/  ISETP.GE.OR P0, PT, R40, c[0x0][0x324], P3 ;  /* 0x0000c90028007a0c */ /* 0x000fe40001f06670 */
[----:B------:R1:W3:Y:S04]  /*6280*/  LDS.128 R28, [R33+0x5080] ;  /* 0x00508000211c7984 */ /* 0x0002e80000000c00 */
[----:B------:R1:W4:Y:S01]  /*6290*/  LDS.128 R24, [R33+0x6080] ;  /* 0x0060800021187984 */ /* 0x0003220000000c00 */
[----:B--2---:R-:W-:Y:S01]  /*62a0*/  SHF.R.S32.HI R2, RZ, 0x1f, R3 ;  /* 0x0000001fff027819 */ /* 0x004fe20000011403 */
[----:B------:R-:W-:Y:S02]  /*62b0*/  IMAD.WIDE.U32 R42, R3, c[0x0][0x338], R40 ;  /* 0x0000ce00032a7a25 */ /* 0x000fe400078e0028 */
[----:B------:R1:W2:Y:S02]  /*62c0*/  LDS.128 R20, [R33+0x7080] ;  /* 0x0070800021147984 */ /* 0x0002a40000000c00 */
[----:B------:R-:W-:-:S02]  /*62d0*/  IMAD R34, R2, c[0x0][0x338], RZ ;  /* 0x0000ce0002227a24 */ /* 0x000fc400078e02ff */
[----:B------:R1:W1:Y:S02]  /*62e0*/  LDS.128 R16, [R33+0x80] ;  /* 0x0000800021107984 */ /* 0x0002640000000c00 */
[----:B------:R-:W-:Y:S02]  /*62f0*/  IMAD R34, R3, c[0x0][0x33c], R34 ;  /* 0x0000cf0003227a24 */ /* 0x000fe400078e0222 */
[----:B------:R1:W1:Y:S02]  /*6300*/  LDS.128 R12, [R33+0x1080] ;  /* 0x00108000210c7984 */ /* 0x0002640000000c00 */
[----:B------:R-:W-:Y:S02]  /*6310*/  IMAD.IADD R43, R43, 0x1, R34 ;  /* 0x000000012b2b7824 */ /* 0x000fe400078e0222 */
[----:B------:R1:W1:Y:S01]  /*6320*/  LDS.128 R8, [R33+0x2080] ;  /* 0x0020800021087984 */ /* 0x0002620000000c00 */
[C---:B------:R-:W-:Y:S02]  /*6330*/  IMAD R34, R194.reuse, c[0x0][0x344], R35 ;  /* 0x0000d100c2227a24 */ /* 0x040fe400078e0223 */
[----:B------:R-:W-:Y:S01]  /*6340*/  IMAD.WIDE.U32 R42, R194, c[0x0][0x340], R42 ;  /* 0x0000d000c22a7a25 */ /* 0x000fe200078e002a */
[----:B------:R1:W1:Y:S03]  /*6350*/  LDS.128 R4, [R33+0x3080] ;  /* 0x0030800021047984 */ /* 0x0002660000000c00 */
[----:B------:R-:W-:Y:S01]  /*6360*/  IMAD.IADD R47, R43, 0x1, R34 ;  /* 0x000000012b2f7824 */ /* 0x000fe200078e0222 */
[----:B------:R-:W-:Y:S05]  /*6370*/  @P0 BRA `(.L_x_95) ;  /* 0x0000009000000947 */ /* 0x000fea0003800000 */
[----:B-1----:R-:W1:Y:S01]  /*6380*/  LDS.128 R32, [R33+0x4080] ;  /* 0x0040800021207984 */ /* 0x002e620000000c00 */
        /* <DEDUP_REMOVED lines=8> */
.L_x_95:
[----:B------:R-:W-:Y:S05]  /*6410*/  BSYNC B0 ;  /* 0x0000000000007941 */ /* 0x000fea0003800000 */
.L_x_94:
[----:B-1----:R-:W-:Y:S01]  /*6420*/  IADD3 R32, R0, 0x20, RZ ;  /* 0x0000002000207810 */ /* 0x002fe20007ffe0ff */
[----:B------:R-:W-:Y:S03]  /*6430*/  BSSY B0, `(.L_x_96) ;  /* 0x000000f000007945 */ /* 0x000fe60003800000 */
[----:B------:R-:W-:-:S04]  /*6440*/  ISETP.GE.AND P2, PT, R32, R37, PT ;  /* 0x000000252000720c */ /* 0x000fc80003f46270 */
[----:B------:R-:W-:-:S13]  /*6450*/  ISETP.GE.OR P0, PT, R40, c[0x0][0x324], P2 ;  /* 0x0000c90028007a0c */ /* 0x000fda0001706670 */
[----:B------:R-:W-:Y:S05]  /*6460*/  @P0 BRA `(.L_x_97) ;  /* 0x000000b000000947 */ /* 0x000fea0003800000 */
[----:B------:R-:W-:Y:S01]  /*6470*/  IADD3 R33, P0, R44, 0x20, RZ ;  /* 0x000000202c217810 */ /* 0x000fe20007f1e0ff */
[----:B------:R-:W-:Y:S01]  /*6480*/  IMAD.MOV.U32 R34, RZ, RZ, R42 ;  /* 0x000000ffff227224 */ /* 0x000fe200078e002a */
        /* <DEDUP_REMOVED lines=8> */
[----:B---3--:R1:W-:Y:S02]  /*6510*/  STG.E.128 [R38.64], R28 ;  /* 0x0000001c26007986 */ /* 0x0083e4000c101d0a */
.L_x_97:
[----:B------:R-:W-:Y:S05]  /*6520*/  BSYNC B0 ;  /* 0x0000000000007941 */ /* 0x000fea0003800000 */
.L_x_96:
[----:B-1-3--:R-:W-:Y:S01]  /*6530*/  IADD3 R28, R0, 0x40, RZ ;  /* 0x00000040001c7810 */ /* 0x00afe20007ffe0ff */
        /* <DEDUP_REMOVED lines=14> */
[----:B----4-:R1:W-:Y:S02]  /*6620*/  STG.E.128 [R32.64], R24 ;  /* 0x0000001820007986 */ /* 0x0103e4000c101d0a */
.L_x_99:
[----:B------:R-:W-:Y:S05]  /*6630*/  BSYNC B0 ;  /* 0x0000000000007941 */ /* 0x000fea0003800000 */
.L_x_98:
[----:B------:R-:W-:Y:S01]  /*6640*/  IADD3 R0, R0, 0x60, RZ ;  /* 0x0000006000007810 */ /* 0x000fe20007ffe0ff */
[----:B------:R-:W-:Y:S03]  /*6650*/  BSSY B0, `(.L_x_100) ;  /* 0x000000f000007945 */ /* 0x000fe60003800000 */
[----:B------:R-:W-:-:S04]  /*6660*/  ISETP.GE.AND P0, PT, R0, R37, PT ;  /* 0x000000250000720c */ /* 0x000fc80003f06270 */
[----:B------:R-:W-:-:S13]  /*6670*/  ISETP.GE.OR P4, PT, R40, c[0x0][0x324], P0 ;  /* 0x0000c90028007a0c */ /* 0x000fda0000786670 */
[----:B------:R-:W-:Y:S05]  /*6680*/  @P4 BRA `(.L_x_101) ;  /* 0x000000b000004947 */ /* 0x000fea0003800000 */
[----:B-1--4-:R-:W-:Y:S01]  /*6690*/  IADD3 R25, P4, R44, 0x60, RZ ;  /* 0x000000602c197810 */ /* 0x012fe20007f9e0ff */
        /* <DEDUP_REMOVED lines=9> */
[----:B--2---:R1:W-:Y:S02]  /*6730*/  STG.E.128 [R24.64], R20 ;  /* 0x0000001418007986 */ /* 0x0043e4000c101d0a */
.L_x_101:
[----:B------:R-:W-:Y:S05]  /*6740*/  BSYNC B0 ;  /* 0x0000000000007941 */ /* 0x000fea0003800000 */
.L_x_100:
[----:B------:R-:W-:Y:S01]  /*6750*/  IMAD R2, R2, c[0x0][0x308], RZ ;  /* 0x0000c20002027a24 */ /* 0x000fe200078e02ff */
[----:B------:R-:W-:Y:S01]  /*6760*/  ISETP.GE.OR P3, PT, R40, c[0x0][0x2f4], P3 ;  /* 0x0000bd0028007a0c */ /* 0x000fe20001f66670 */
[C---:B-12---:R-:W-:Y:S01]  /*6770*/  IMAD.WIDE.U32 R20, R3.reuse, c[0x0][0x308], R40 ;  /* 0x0000c20003147a25 */ /* 0x046fe200078e0028 */
[----:B------:R-:W-:Y:S03]  /*6780*/  BSSY B0, `(.L_x_102) ;  /* 0x0000010000007945 */ /* 0x000fe60003800000 */
[----:B------:R-:W-:Y:S02]  /*6790*/  IMAD R2, R3, c[0x0][0x30c], R2 ;  /* 0x0000c30003027a24 */ /* 0x000fe400078e0202 */
[----:B------:R-:W-:-:S03]  /*67a0*/  IMAD R3, R36, c[0x0][0x310], RZ ;  /* 0x0000c40024037a24 */ /* 0x000fc600078e02ff */
[----:B------:R-:W-:Y:S01]  /*67b0*/  IADD3 R21, R21, R2, RZ ;  /* 0x0000000215157210 */ /* 0x000fe20007ffe0ff */
[----:B------:R-:W-:-:S04]  /*67c0*/  IMAD R3, R194, c[0x0][0x314], R3 ;  /* 0x0000c500c2037a24 */ /* 0x000fc800078e0203 */
[----:B------:R-:W-:-:S05]  /*67d0*/  IMAD.WIDE.U32 R194, R194, c[0x0][0x310], R20 ;  /* 0x0000c400c2c27a25 */ /* 0x000fca00078e0014 */
[----:B------:R-:W-:Y:S01]  /*67e0*/  IADD3 R21, R195, R3, RZ ;  /* 0x00000003c3157210 */ /* 0x000fe20007ffe0ff */
        /* <DEDUP_REMOVED lines=9> */
.L_x_103:
[----:B------:R-:W-:Y:S05]  /*6880*/  BSYNC B0 ;  /* 0x0000000000007941 */ /* 0x000fea0003800000 */
.L_x_102:
        /* <DEDUP_REMOVED lines=14> */
.L_x_105:
[----:B------:R-:W-:Y:S05]  /*6970*/  BSYNC B0 ;  /* 0x0000000000007941 */ /* 0x000fea0003800000 */
.L_x_104:
        /* <DEDUP_REMOVED lines=14> */
.L_x_107:
[----:B------:R-:W-:Y:S05]  /*6a60*/  BSYNC B0 ;  /* 0x0000000000007941 */ /* 0x000fea0003800000 */
.L_x_106:
        /* <DEDUP_REMOVED lines=14> */
.L_x_92:
[----:B------:R-:W-:Y:S01]  /*6b50*/  ISETP.NE.U32.AND P0, PT, RZ, c[0x0][0x360], PT ;  /* 0x0000d800ff007a0c */ /* 0x000fe20003f05070 */
[----:B------:R-:W-:Y:S01]  /*6b60*/  IMAD.MOV.U32 R9, RZ, RZ, 0x4 ;  /* 0x00000004ff097424 */ /* 0x000fe200078e00ff */
[----:B------:R-:W-:Y:S02]  /*6b70*/  ISETP.NE.U32.AND P1, PT, RZ, c[0x0][0x358], PT ;  /* 0x0000d600ff007a0c */ /* 0x000fe40003f25070 */
[----:B------:R-:W-:Y:S01]  /*6b80*/  ISETP.NE.AND.EX P0, PT, RZ, c[0x0][0x364], PT, P0 ;  /* 0x0000d900ff007a0c */ /* 0x000fe20003f05300 */
[----:B-1----:R-:W-:Y:S01]  /*6b90*/  IMAD.WIDE R6, R194, R9, c[0x0][0x358] ;  /* 0x0000d600c2067625 */ /* 0x002fe200078e0209 */
[----:B------:R-:W-:-:S03]  /*6ba0*/  ISETP.NE.AND.EX P1, PT, RZ, c[0x0][0x35c], PT, P1 ;  /* 0x0000d700ff007a0c */ /* 0x000fc60003f25310 */
[----:B------:R-:W-:-:S08]  /*6bb0*/  IMAD.MOV.U32 R5, RZ, RZ, c[0x0][0x2f0] ;  /* 0x0000bc00ff057624 */ /* 0x000fd000078e00ff */
[----:B------:R-:W-:Y:S02]  /*6bc0*/  @P0 IMAD.WIDE R8, R194, R9, c[0x0][0x360] ;  /* 0x0000d800c2080625 */ /* 0x000fe400078e0209 */
[----:B------:R-:W3:Y:S04]  /*6bd0*/  @P1 LDG.E R3, [R6.64] ;  /* 0x0000000a06031981 */ /* 0x000ee8000c1e1900 */
[----:B------:R1:W5:Y:S01]  /*6be0*/  @P0 LDG.E R5, [R8.64] ;  /* 0x0000000a08050981 */ /* 0x000362000c1e1900 */
[----:B------:R-:W-:Y:S02]  /*6bf0*/  CS2R R10, SRZ ;  /* 0x00000000000a7805 */ /* 0x000fe4000001ff00 */
[--C-:B---3--:R-:W-:Y:S01]  /*6c00*/  @P1 SHF.R.S32.HI R11, RZ, 0x1f, R3.reuse ;  /* 0x0000001fff0b1819 */ /* 0x108fe20000011403 */
[----:B------:R-:W-:Y:S01]  /*6c10*/  @P1 IMAD.MOV.U32 R10, RZ, RZ, R3 ;  /* 0x000000ffff0a1224 */ /* 0x000fe200078e0003 */
[----:B------:R-:W-:Y:S05]  /*6c20*/  @P0 BRA `(.L_x_108) ;  /* 0x0000004000000947 */ /* 0x000fea0003800000 */
[----:B-1----:R-:W-:Y:S05]  /*6c30*/  @!P1 BRA `(.L_x_108) ;  /* 0x0000003000009947 */ /* 0x002fea0003800000 */
[----:B-----5:R-:W3:Y:S04]  /*6c40*/  LDG.E R5, [R6.64] ;  /* 0x0000000a06057981 */ /* 0x020ee8000c1e1900 */
[----:B------:R-:W3:Y:S02]  /*6c50*/  LDG.E R0, [R6.64+0x4] ;  /* 0x0000040a06007981 */ /* 0x000ee4000c1e1900 */
[----:B---3--:R-:W-:-:S02]  /*6c60*/  IADD3 R5, -R5, R0, RZ ;  /* 0x0000000005057210 */ /* 0x008fc40007ffe1ff */
.L_x_108:
[----:B-1----:R-:W1:Y:S01]  /*6c70*/  S2R R7, SR_TID.X ;  /* 0x0000000000077919 */ /* 0x002e620000002100 */
[----:B------:R-:W-:Y:S01]  /*6c80*/  SHF.R.S32.HI R4, RZ, 0x1f, R194 ;  /* 0x0000001fff047819 */ /* 0x000fe200000114c2 */
[----:B------:R-:W-:Y:S01]  /*6c90*/  BSSY B0, `(.L_x_109) ;  /* 0x0000025000007945 */ /* 0x000fe20003800000 */
[----:B------:R-:W-:Y:S01]  /*6ca0*/  SEL R194, R194, RZ, !P1 ;  /* 0x000000ffc2c27207 */ /* 0x000fe20004800000 */
[----:B------:R-:W3:Y:S01]  /*6cb0*/  S2R R14, SR_CTAID.X ;  /* 0x00000000000e7919 */ /* 0x000ee20000002500 */
[----:B------:R-:W-:-:S03]  /*6cc0*/  SEL R4, R4, RZ, !P1 ;  /* 0x000000ff04047207 */ /* 0x000fc60004800000 */
[----:B------:R-:W4:Y:S01]  /*6cd0*/  S2R R2, SR_CTAID.Y ;  /* 0x0000000000027919 */ /* 0x000f220000002600 */
[----:B-1----:R-:W-:-:S04]  /*6ce0*/  SHF.R.S32.HI R0, RZ, 0x1f, R7 ;  /* 0x0000001fff007819 */ /* 0x002fc80000011407 */
[----:B------:R-:W-:Y:S01]  /*6cf0*/  LEA.HI R3, R0, R7, RZ, 0x3 ;  /* 0x0000000700037211 */ /* 0x000fe200078f18ff */
[----:B---3-5:R-:W-:-:S03]  /*6d00*/  IMAD R6, R14, -0x80, R5 ;  /* 0xffffff800e067824 */ /* 0x028fc600078e0205 */
[----:B------:R-:W-:Y:S02]  /*6d10*/  LOP3.LUT R8, R3, 0x1ffffff8, RZ, 0xc0, !PT ;  /* 0x1ffffff803087812 */ /* 0x000fe400078ec0ff */
[----:B------:R-:W-:Y:S02]  /*6d20*/  SHF.R.S32.HI R3, RZ, 0x3, R3 ;  /* 0x00000003ff037819 */ /* 0x000fe40000011403 */
[----:B----4-:R-:W-:Y:S01]  /*6d30*/  SHF.R.S32.HI R0, RZ, 0x1f, R2 ;  /* 0x0000001fff007819 */ /* 0x010fe20000011402 */
[----:B------:R-:W-:Y:S01]  /*6d40*/  IMAD.IADD R8, R7, 0x1, -R8 ;  /* 0x0000000107087824 */ /* 0x000fe200078e0a08 */
[C---:B------:R-:W-:Y:S02]  /*6d50*/  IADD3 R10, P0, R3.reuse, R10, RZ ;  /* 0x0000000a030a7210 */ /* 0x040fe40007f1e0ff */
[C---:B------:R-:W-:Y:S01]  /*6d60*/  ISETP.GE.AND P3, PT, R3.reuse, R6, PT ;  /* 0x000000060300720c */ /* 0x040fe20003f66270 */
[----:B------:R-:W-:Y:S01]  /*6d70*/  IMAD.SHL.U32 R8, R8, 0x8, RZ ;  /* 0x0000000808087824 */ /* 0x000fe200078e00ff */
[----:B------:R-:W-:Y:S01]  /*6d80*/  LEA.HI.X.SX32 R11, R3, R11, 0x1, P0 ;  /* 0x0000000b030b7211 */ /* 0x000fe200000f0eff */
[----:B------:R-:W-:-:S03]  /*6d90*/  IMAD R7, R0, c[0x0][0x308], RZ ;  /* 0x0000c20000077a24 */ /* 0x000fc600078e02ff */
[----:B------:R-:W-:Y:S01]  /*6da0*/  SHF.R.S32.HI R9, RZ, 0x1f, R8 ;  /* 0x0000001fff097819 */ /* 0x000fe20000011408 */
[----:B------:R-:W-:Y:S01]  /*6db0*/  IMAD R12, R2, c[0x0][0x30c], R7 ;  /* 0x0000c300020c7a24 */ /* 0x000fe200078e0207 */
[----:B------:R-:W-:Y:S01]  /*6dc0*/  ISETP.GE.OR P0, PT, R8, c[0x0][0x2f4], P3 ;  /* 0x0000bd0008007a0c */ /* 0x000fe20001f06670 */
[----:B------:R-:W-:-:S04]  /*6dd0*/  IMAD.WIDE R14, R14, 0x80, R10 ;  /* 0x000000800e0e7825 */ /* 0x000fc800078e020a */
[----:B------:R-:W-:-:S04]  /*6de0*/  IMAD.WIDE.U32 R16, R2, c[0x0][0x308], R8 ;  /* 0x0000c20002107a25 */ /* 0x000fc800078e0008 */
[----:B------:R-:W-:Y:S02]  /*6df0*/  IMAD.IADD R13, R17, 0x1, R12 ;  /* 0x00000001110d7824 */ /* 0x000fe400078e020c */
[----:B------:R-:W-:Y:S02]  /*6e00*/  IMAD R17, R4, c[0x0][0x310], RZ ;  /* 0x0000c40004117a24 */ /* 0x000fe400078e02ff */
[----:B------:R-:W-:Y:S02]  /*6e10*/  IMAD.MOV.U32 R12, RZ, RZ, R16 ;  /* 0x000000ffff0c7224 */ /* 0x000fe400078e0010 */
[C---:B------:R-:W-:Y:S02]  /*6e20*/  IMAD R17, R194.reuse, c[0x0][0x314], R17 ;  /* 0x0000c500c2117a24 */ /* 0x040fe400078e0211 */
[----:B------:R-:W-:-:S04]  /*6e30*/  IMAD.WIDE.U32 R12, R194, c[0x0][0x310], R12 ;  /* 0x0000c400c20c7a25 */ /* 0x000fc800078e000c */
[----:B------:R-:W-:Y:S01]  /*6e40*/  IMAD.IADD R17, R13, 0x1, R17 ;  /* 0x000000010d117824 */ /* 0x000fe200078e0211 */
        /* <DEDUP_REMOVED lines=8> */
[----:B------:R1:W-:Y:S02]  /*6ed0*/  STG.E.128 [R18.64], RZ ;  /* 0x000000ff12007986 */ /* 0x0003e4000c101d0a */
.L_x_110:
[----:B------:R-:W-:Y:S05]  /*6ee0*/  BSYNC B0 ;  /* 0x0000000000007941 */ /* 0x000fea0003800000 */
.L_x_109:
[----:B------:R-:W-:Y:S01]  /*6ef0*/  IADD3 R5, R3, 0x20, RZ ;  /* 0x0000002003057810 */ /* 0x000fe20007ffe0ff */
[----:B------:R-:W-:Y:S03]  /*6f00*/  BSSY B0, `(.L_x_111) ;  /* 0x000000f000007945 */ /* 0x000fe60003800000 */
[----:B------:R-:W-:-:S04]  /*6f10*/  ISETP.GE.AND P2, PT, R5, R6, PT ;  /* 0x000000060500720c */ /* 0x000fc80003f46270 */
        /* <DEDUP_REMOVED lines=12> */
[----:B------:R1:W-:Y:S02]  /*6fe0*/  STG.E.128 [R10.64], RZ ;  /* 0x000000ff0a007986 */ /* 0x0003e4000c101d0a */
.L_x_112:
[----:B------:R-:W-:Y:S05]  /*6ff0*/  BSYNC B0 ;  /* 0x0000000000007941 */ /* 0x000fea0003800000 */
.L_x_111:
[----:B------:R-:W-:Y:S01]  /*7000*/  IADD3 R5, R3, 0x40, RZ ;  /* 0x0000004003057810 */ /* 0x000fe20007ffe0ff */
[----:B------:R-:W-:Y:S03]  /*7010*/  BSSY B0, `(.L_x_113) ;  /* 0x000000f000007945 */ /* 0x000fe60003800000 */
[----:B------:R-:W-:-:S04]  /*7020*/  ISETP.GE.AND P1, PT, R5, R6, PT ;  /* 0x000000060500720c */ /* 0x000fc80003f26270 */
        /* <DEDUP_REMOVED lines=13> */
.L_x_114:
[----:B------:R-:W-:Y:S05]  /*7100*/  BSYNC B0 ;  /* 0x0000000000007941 */ /* 0x000fea0003800000 */
.L_x_113:
        /* <DEDUP_REMOVED lines=16> */
.L_x_116:
[----:B------:R-:W-:Y:S05]  /*7210*/  BSYNC B0 ;  /* 0x0000000000007941 */ /* 0x000fea0003800000 */
.L_x_115:
[----:B------:R-:W-:Y:S01]  /*7220*/  IMAD R3, R0, c[0x0][0x338], RZ ;  /* 0x0000ce0000037a24 */ /* 0x000fe200078e02ff */
[----:B------:R-:W-:Y:S01]  /*7230*/  ISETP.GE.OR P3, PT, R8, c[0x0][0x324], P3 ;  /* 0x0000c90008007a0c */ /* 0x000fe20001f66670 */
[C---:B-1----:R-:W-:Y:S01]  /*7240*/  IMAD.WIDE.U32 R6, R2.reuse, c[0x0][0x338], R8 ;  /* 0x0000ce0002067a25 */ /* 0x042fe200078e0008 */
        /* <DEDUP_REMOVED lines=16> */
.L_x_118:
[----:B------:R-:W-:Y:S05]  /*7350*/  BSYNC B0 ;  /* 0x0000000000007941 */ /* 0x000fea0003800000 */
.L_x_117:
        /* <DEDUP_REMOVED lines=14> */
.L_x_120:
[----:B------:R-:W-:Y:S05]  /*7440*/  BSYNC B0 ;  /* 0x0000000000007941 */ /* 0x000fea0003800000 */
.L_x_119:
        /* <DEDUP_REMOVED lines=14> */
.L_x_122:
[----:B------:R-:W-:Y:S05]  /*7530*/  BSYNC B0 ;  /* 0x0000000000007941 */ /* 0x000fea0003800000 */
.L_x_121:
[----:B------:R-:W-:-:S13]  /*7540*/  ISETP.GE.OR P0, PT, R8, c[0x0][0x324], P0 ;  /* 0x0000c90008007a0c */ /* 0x000fda0000706670 */
[----:B------:R-:W-:Y:S05]  /*7550*/  @P0 EXIT ;  /* 0x000000000000094d */ /* 0x000fea0003800000 */
[----:B------:R-:W-:Y:S02]  /*7560*/  IADD3 R0, P0, R14, 0x60, RZ ;  /* 0x000000600e007810 */ /* 0x000fe40007f1e0ff */
[----:B------:R-:W-:Y:S02]  /*7570*/  MOV R4, R194 ;  /* 0x000000c200047202 */ /* 0x000fe40000000f00 */
[----:B------:R-:W-:-:S03]  /*7580*/  IADD3.X R14, RZ, R15, RZ, P0, !PT ;  /* 0x0000000fff0e7210 */ /* 0x000fc600007fe4ff */
[----:B------:R-:W-:-:S04]  /*7590*/  IMAD.WIDE.U32 R4, R0, c[0x0][0x330], R4 ;  /* 0x0000cc0000047a25 */ /* 0x000fc800078e0004 */
[----:B-1----:R-:W-:Y:S01]  /*75a0*/  IMAD R3, R14, c[0x0][0x330], RZ ;  /* 0x0000cc000e037a24 */ /* 0x002fe200078e02ff */
[----:B------:R-:W-:-:S03]  /*75b0*/  LEA R2, P0, R4, c[0x0][0x318], 0x1 ;  /* 0x0000c60004027a11 */ /* 0x000fc600078008ff */
[----:B------:R-:W-:-:S05]  /*75c0*/  IMAD R3, R0, c[0x0][0x334], R3 ;  /* 0x0000cd0000037a24 */ /* 0x000fca00078e0203 */
[----:B------:R-:W-:-:S04]  /*75d0*/  IADD3 R3, R5, R3, RZ ;  /* 0x0000000305037210 */ /* 0x000fc80007ffe0ff */
[----:B------:R-:W-:-:S05]  /*75e0*/  LEA.HI.X R3, R4, c[0x0][0x31c], R3, 0x1, P0 ;  /* 0x0000c70004037a11 */ /* 0x000fca00000f0c03 */
[----:B------:R-:W-:Y:S01]  /*75f0*/  STG.E.128 [R2.64], RZ ;  /* 0x000000ff02007986 */ /* 0x000fe2000c101d0a */
[----:B------:R-:W-:Y:S05]  /*7600*/  EXIT ;  /* 0x000000000000794d */ /* 0x000fea0003800000 */
        .type           $_ZN7cutlass13device_kernelIN5flash19enable_sm80_to_sm89INS1_16FlashAttnBwdSm80INS1_25CollectiveMainloopBwdSm80ILi2ELi2EN4cute5tupleIJNS5_1CILi64EEENS7_ILi128EEES8_EEENS_10bfloat16_tEfNS_4arch4Sm80ELb0ELb0ELb1ELb1ELb0ELb0ELb0ELb0ELi2ELi2ELi4ELi2ELb1EEENS1_21CollectiveEpilogueBwdISA_SB_SD_Li256ELb1ELb0ELi2EEENS1_19SingleTileSchedulerILb1ELb0ELb0ELi128EEEEEEEEEvNT_6ParamsE$_ZN4cute12iter_adaptorIPKN7cutlass10bfloat16_tENS_8gmem_ptrIS4_EEEC2ES4_,@function
        .size           $_ZN7cutlass13device_kernelIN5flash19enable_sm80_to_sm89INS1_16FlashAttnBwdSm80INS1_25CollectiveMainloopBwdSm80ILi2ELi2EN4cute5tupleIJNS5_1CILi64EEENS7_ILi128EEES8_EEENS_10bfloat16_tEfNS_4arch4Sm80ELb0ELb0ELb1ELb1ELb0ELb0ELb0ELb0ELi2ELi2ELi4ELi2ELb1EEENS1_21CollectiveEpilogueBwdISA_SB_SD_Li256ELb1ELb0ELi2EEENS1_19SingleTileSchedulerILb1ELb0ELb0ELi128EEEEEEEEEvNT_6ParamsE$_ZN4cute12iter_adaptorIPKN7cutlass10bfloat16_tENS_8gmem_ptrIS4_EEEC2ES4_,($_ZN7cutlass13device_kernelIN5flash19enable_sm80_to_sm89INS1_16FlashAttnBwdSm80INS1_25CollectiveMainloopBwdSm80ILi2ELi2EN4cute5tupleIJNS5_1CILi64EEENS7_ILi128EEES8_EEENS_10bfloat16_tEfNS_4arch4Sm80ELb0ELb0ELb1ELb1ELb0ELb0ELb0ELb0ELi2ELi2ELi4ELi2ELb1EEENS1_21CollectiveEpilogueBwdISA_SB_SD_Li256ELb1ELb0ELi2EEENS1_19SingleTileSchedulerILb1ELb0ELb0ELi128EEEEEEEEEvNT_6ParamsE$_ZN4cute12iter_adaptorIPKN7cutlass9uint128_tENS_8gmem_ptrIS4_EEEC2ES4_ - $_ZN7cutlass13device_kernelIN5flash19enable_sm80_to_sm89INS1_16FlashAttnBwdSm80INS1_25CollectiveMainloopBwdSm80ILi2ELi2EN4cute5tupleIJNS5_1CILi64EEENS7_ILi128EEES8_EEENS_10bfloat16_tEfNS_4arch4Sm80ELb0ELb0ELb1ELb1ELb0ELb0ELb0ELb0ELi2ELi2ELi4ELi2ELb1EEENS1_21CollectiveEpilogueBwdISA_SB_SD_Li256ELb1ELb0ELi2EEENS1_19SingleTileSchedulerILb1ELb0ELb0ELi128EEEEEEEEEvNT_6ParamsE$_ZN4cute12iter_adaptorIPKN7cutlass10bfloat16_tENS_8gmem_ptrIS4_EEEC2ES4_)
$_ZN7cutlass13device_kernelIN5flash19enable_sm80_to_sm89INS1_16FlashAttnBwdSm80INS1_25CollectiveMainloopBwdSm80ILi2ELi2EN4cute5tupleIJNS5_1CILi64EEENS7_ILi128EEES8_EEENS_10bfloat16_tEfNS_4arch4Sm80ELb0ELb0ELb1ELb1ELb0ELb0ELb0ELb0ELi2ELi2ELi4ELi2ELb1EEENS1_21CollectiveEpilogueBwdISA_SB_SD_Li256ELb1ELb0ELi2EEENS1_19SingleTileSchedulerILb1ELb0ELb0ELi128EEEEEEEEEvNT_6ParamsE$_ZN4cute12iter_adaptorIPKN7cutlass10bfloat16_tENS_8gmem_ptrIS4_EEEC2ES4_:
[----:B------:R-:W-:Y:S01]  /*7610*/  IADD3 R11, R4, -c[0x0][0x20], RZ ;  /* 0x80000800040b7a10 */ /* 0x000fe20007ffe0ff */
[----:B------:R-:W-:Y:S01]  /*7620*/  IMAD.MOV.U32 R128, RZ, RZ, R10 ;  /* 0x000000ffff807224 */ /* 0x000fe200078e000a */
[----:B------:R-:W-:Y:S01]  /*7630*/  MOV R130, R18 ;  /* 0x0000001200827202 */ /* 0x000fe20000000f00 */
[----:B------:R-:W-:Y:S01]  /*7640*/  IMAD.MOV.U32 R129, RZ, RZ, R15 ;  /* 0x000000ffff817224 */ /* 0x000fe200078e000f */
[----:B------:R-:W-:-:S04]  /*7650*/  MOV R131, 0x0 ;  /* 0x0000000000837802 */ /* 0x000fc80000000f00 */
[----:B------:R1:W-:Y:S01]  /*7660*/  STL.64 [R11], R128 ;  /* 0x000000800b007387 */ /* 0x0003e20000100a00 */
[----:B------:R-:W-:Y:S05]  /*7670*/  RET.REL.NODEC R130 `(_ZN7cutlass13device_kernelIN5flash19enable_sm80_to_sm89INS1_16FlashAttnBwdSm80INS1_25CollectiveMainloopBwdSm80ILi2ELi2EN4cute5tupleIJNS5_1CILi64EEENS7_ILi128EEES8_EEENS_10bfloat16_tEfNS_4arch4Sm80ELb0ELb0ELb1ELb1ELb0ELb0ELb0ELb0ELi2ELi2ELi4ELi2ELb1EEENS1_21CollectiveEpilogueBwdISA_SB_SD_Li256ELb1ELb0ELi2EEENS1_19SingleTileSchedulerILb1ELb0ELb0ELi128EEEEEEEEEvNT_6ParamsE) ;  /* 0xffff898082007950 */ /* 0x000fea0003c3ffff */
        .type           $_ZN7cutlass13device_kernelIN5flash19enable_sm80_to_sm89INS1_16FlashAttnBwdSm80INS1_25CollectiveMainloopBwdSm80ILi2ELi2EN4cute5tupleIJNS5_1CILi64EEENS7_ILi128EEES8_EEENS_10bfloat16_tEfNS_4arch4Sm80ELb0ELb0ELb1ELb1ELb0ELb0ELb0ELb0ELi2ELi2ELi4ELi2ELb1EEENS1_21CollectiveEpilogueBwdISA_SB_SD_Li256ELb1ELb0ELi2EEENS1_19SingleTileSchedulerILb1ELb0ELb0ELi128EEEEEEEEEvNT_6ParamsE$_ZN4cute12iter_adaptorIPKN7cutlass9uint128_tENS_8gmem_ptrIS4_EEEC2ES4_,@function
        .size           $_ZN7cutlass13device_kernelIN5flash19enable_sm80_to_sm89INS1_16FlashAttnBwdSm80INS1_25CollectiveMainloopBwdSm80ILi2ELi2EN4cute5tupleIJNS5_1CILi64EEENS7_ILi128EEES8_EEENS_10bfloat16_tEfNS_4arch4Sm80ELb0ELb0ELb1ELb1ELb0ELb0ELb0ELb0ELi2ELi2ELi4ELi2ELb1EEENS1_21CollectiveEpilogueBwdISA_SB_SD_Li256ELb1ELb0ELi2EEENS1_19SingleTileSchedulerILb1ELb0ELb0ELi128EEEEEEEEEvNT_6ParamsE$_ZN4cute12iter_adaptorIPKN7cutlass9uint128_tENS_8gmem_ptrIS4_EEEC2ES4_,($_ZN7cutlass13device_kernelIN5flash19enable_sm80_to_sm89INS1_16FlashAttnBwdSm80INS1_25CollectiveMainloopBwdSm80ILi2ELi2EN4cute5tupleIJNS5_1CILi64EEENS7_ILi128EEES8_EEENS_10bfloat16_tEfNS_4arch4Sm80ELb0ELb0ELb1ELb1ELb0ELb0ELb0ELb0ELi2ELi2ELi4ELi2ELb1EEENS1_21CollectiveEpilogueBwdISA_SB_SD_Li256ELb1ELb0ELi2EEENS1_19SingleTileSchedulerILb1ELb0ELb0ELi128EEEEEEEEEvNT_6ParamsE$_ZN4cute12iter_adaptorIPKfNS_8gmem_ptrIS2_EEEC2ES2_ - $_ZN7cutlass13device_kernelIN5flash19enable_sm80_to_sm89INS1_16FlashAttnBwdSm80INS1_25CollectiveMainloopBwdSm80ILi2ELi2EN4cute5tupleIJNS5_1CILi64EEENS7_ILi128EEES8_EEENS_10bfloat16_tEfNS_4arch4Sm80ELb0ELb0ELb1ELb1ELb0ELb0ELb0ELb0ELi2ELi2ELi4ELi2ELb1EEENS1_21CollectiveEpilogueBwdISA_SB_SD_Li256ELb1ELb0ELi2EEENS1_19SingleTileSchedulerILb1ELb0ELb0ELi128EEEEEEEEEvNT_6ParamsE$_ZN4cute12iter_adaptorIPKN7cutlass9uint128_tENS_8gmem_ptrIS4_EEEC2ES4_)
$_ZN7cutlass13device_kernelIN5flash19enable_sm80_to_sm89INS1_16FlashAttnBwdSm80INS1_25CollectiveMainloopBwdSm80ILi2ELi2EN4cute5tupleIJNS5_1CILi64EEENS7_ILi128EEES8_EEENS_10bfloat16_tEfNS_4arch4Sm80ELb0ELb0ELb1ELb1ELb0ELb0ELb0ELb0ELi2ELi2ELi4ELi2ELb1EEENS1_21CollectiveEpilogueBwdISA_SB_SD_Li256ELb1ELb0ELi2EEENS1_19SingleTileSchedulerILb1ELb0ELb0ELi128EEEEEEEEEvNT_6ParamsE$_ZN4cute12iter_adaptorIPKN7cutlass9uint128_tENS_8gmem_ptrIS4_EEEC2ES4_:
[----:B------:R-:W-:Y:S01]  /*7680*/  IADD3 R10, R4, -c[0x0][0x20], RZ ;  /* 0x80000800040a7a10 */ /* 0x000fe20007ffe0ff */
[----:B------:R-:W-:Y:S01]  /*7690*/  IMAD.MOV.U32 R128, RZ, RZ, R18 ;  /* 0x000000ffff807224 */ /* 0x000fe200078e0012 */
[----:B------:R-:W-:-:S03]  /*76a0*/  MOV R129, 0x0 ;  /* 0x0000000000817802 */ /* 0x000fc60000000f00 */
[----:B------:R1:W-:Y:S01]  /*76b0*/  STL.64 [R10], R6 ;  /* 0x000000060a007387 */ /* 0x0003e20000100a00 */
[----:B------:R-:W-:Y:S05]  /*76c0*/  RET.REL.NODEC R128 `(_ZN7cutlass13device_kernelIN5flash19enable_sm80_to_sm89INS1_16FlashAttnBwdSm80INS1_25CollectiveMainloopBwdSm80ILi2ELi2EN4cute5tupleIJNS5_1CILi64EEENS7_ILi128EEES8_EEENS_10bfloat16_tEfNS_4arch4Sm80ELb0ELb0ELb1ELb1ELb0ELb0ELb0ELb0ELi2ELi2ELi4ELi2ELb1EEENS1_21CollectiveEpilogueBwdISA_SB_SD_Li256ELb1ELb0ELi2EEENS1_19SingleTileSchedulerILb1ELb0ELb0ELi128EEEEEEEEEvNT_6ParamsE) ;  /* 0xffff893080007950 */ /* 0x000fea0003c3ffff */
        .type           $_ZN7cutlass13device_kernelIN5flash19enable_sm80_to_sm89INS1_16FlashAttnBwdSm80INS1_25CollectiveMainloopBwdSm80ILi2ELi2EN4cute5tupleIJNS5_1CILi64EEENS7_ILi128EEES8_EEENS_10bfloat16_tEfNS_4arch4Sm80ELb0ELb0ELb1ELb1ELb0ELb0ELb0ELb0ELi2ELi2ELi4ELi2ELb1EEENS1_21CollectiveEpilogueBwdISA_SB_SD_Li256ELb1ELb0ELi2EEENS1_19SingleTileSchedulerILb1ELb0ELb0ELi128EEEEEEEEEvNT_6ParamsE$_ZN4cute12iter_adaptorIPKfNS_8gmem_ptrIS2_EEEC2ES2_,@function
        .size           $_ZN7cutlass13device_kernelIN5flash19enable_sm80_to_sm89INS1_16FlashAttnBwdSm80INS1_25CollectiveMainloopBwdSm80ILi2ELi2EN4cute5tupleIJNS5_1CILi64EEENS7_ILi128EEES8_EEENS_10bfloat16_tEfNS_4arch4Sm80ELb0ELb0ELb1ELb1ELb0ELb0ELb0ELb0ELi2ELi2ELi4ELi2ELb1EEENS1_21CollectiveEpilogueBwdISA_SB_SD_Li256ELb1ELb0ELi2EEENS1_19SingleTileSchedulerILb1ELb0ELb0ELi128EEEEEEEEEvNT_6ParamsE$_ZN4cute12iter_adaptorIPKfNS_8gmem_ptrIS2_EEEC2ES2_,($_ZN7cutlass13device_kernelIN5flash19enable_sm80_to_sm89INS1_16FlashAttnBwdSm80INS1_25CollectiveMainloopBwdSm80ILi2ELi2EN4cute5tupleIJNS5_1CILi64EEENS7_ILi128EEES8_EEENS_10bfloat16_tEfNS_4arch4Sm80ELb0ELb0ELb1ELb1ELb0ELb0ELb0ELb0ELi2ELi2ELi4ELi2ELb1EEENS1_21CollectiveEpilogueBwdISA_SB_SD_Li256ELb1ELb0ELi2EEENS1_19SingleTileSchedulerILb1ELb0ELb0ELi128EEEEEEEEEvNT_6ParamsE$_ZN4cute12iter_adaptorIPN7cutlass10bfloat16_tENS_8smem_ptrIS3_EEEC2ES3_ - $_ZN7cutlass13device_kernelIN5flash19enable_sm80_to_sm89INS1_16FlashAttnBwdSm80INS1_25CollectiveMainloopBwdSm80ILi2ELi2EN4cute5tupleIJNS5_1CILi64EEENS7_ILi128EEES8_EEENS_10bfloat16_tEfNS_4arch4Sm80ELb0ELb0ELb1ELb1ELb0ELb0ELb0ELb0ELi2ELi2ELi4ELi2ELb1EEENS1_21CollectiveEpilogueBwdISA_SB_SD_Li256ELb1ELb0ELi2EEENS1_19SingleTileSchedulerILb1ELb0ELb0ELi128EEEEEEEEEvNT_6ParamsE$_ZN4cute12iter_adaptorIPKfNS_8gmem_ptrIS2_EEEC2ES2_)
$_ZN7cutlass13device_kernelIN5flash19enable_sm80_to_sm89INS1_16FlashAttnBwdSm80INS1_25CollectiveMainloopBwdSm80ILi2ELi2EN4cute5tupleIJNS5_1CILi64EEENS7_ILi128EEES8_EEENS_10bfloat16_tEfNS_4arch4Sm80ELb0ELb0ELb1ELb1ELb0ELb0ELb0ELb0ELi2ELi2ELi4ELi2ELb1EEENS1_21CollectiveEpilogueBwdISA_SB_SD_Li256ELb1ELb0ELi2EEENS1_19SingleTileSchedulerILb1ELb0ELb0ELi128EEEEEEEEEvNT_6ParamsE$_ZN4cute12iter_adaptorIPKfNS_8gmem_ptrIS2_EEEC2ES2_:
[----:B------:R-:W-:Y:S02]  /*76d0*/  IADD3 R6, R6, -c[0x0][0x20], RZ ;  /* 0x8000080006067a10 */ /* 0x000fe40007ffe0ff */
[----:B------:R-:W-:-:S03]  /*76e0*/  MOV R19, 0x0 ;  /* 0x0000000000137802 */ /* 0x000fc60000000f00 */
[----:B------:R1:W-:Y:S01]  /*76f0*/  STL.64 [R6], R10 ;  /* 0x0000000a06007387 */ /* 0x0003e20000100a00 */
[----:B------:R-:W-:Y:S05]  /*7700*/  RET.REL.NODEC R18 `(_ZN7cutlass13device_kernelIN5flash19enable_sm80_to_sm89INS1_16FlashAttnBwdSm80INS1_25CollectiveMainloopBwdSm80ILi2ELi2EN4cute5tupleIJNS5_1CILi64EEENS7_ILi128EEES8_EEENS_10bfloat16_tEfNS_4arch4Sm80ELb0ELb0ELb1ELb1ELb0ELb0ELb0ELb0ELi2ELi2ELi4ELi2ELb1EEENS1_21CollectiveEpilogueBwdISA_SB_SD_Li256ELb1ELb0ELi2EEENS1_19SingleTileSchedulerILb1ELb0ELb0ELi128EEEEEEEEEvNT_6ParamsE) ;  /* 0xffff88f012007950 */ /* 0x000fea0003c3ffff */
        .type           $_ZN7cutlass13device_kernelIN5flash19enable_sm80_to_sm89INS1_16FlashAttnBwdSm80INS1_25CollectiveMainloopBwdSm80ILi2ELi2EN4cute5tupleIJNS5_1CILi64EEENS7_ILi128EEES8_EEENS_10bfloat16_tEfNS_4arch4Sm80ELb0ELb0ELb1ELb1ELb0ELb0ELb0ELb0ELi2ELi2ELi4ELi2ELb1EEENS1_21CollectiveEpilogueBwdISA_SB_SD_Li256ELb1ELb0ELi2EEENS1_19SingleTileSchedulerILb1ELb0ELb0ELi128EEEEEEEEEvNT_6ParamsE$_ZN4cute12iter_adaptorIPN7cutlass10bfloat16_tENS_8smem_ptrIS3_EEEC2ES3_,@function
        .size           $_ZN7cutlass13device_kernelIN5flash19enable_sm80_to_sm89INS1_16FlashAttnBwdSm80INS1_25CollectiveMainloopBwdSm80ILi2ELi2EN4cute5tupleIJNS5_1CILi64EEENS7_ILi128EEES8_EEENS_10bfloat16_tEfNS_4arch4Sm80ELb0ELb0ELb1ELb1ELb0ELb0ELb0ELb0ELi2ELi2ELi4ELi2ELb1EEENS1_21CollectiveEpilogueBwdISA_SB_SD_Li256ELb1ELb0ELi2EEENS1_19SingleTileSchedulerILb1ELb0ELb0ELi128EEEEEEEEEvNT_6ParamsE$_ZN4cute12iter_adaptorIPN7cutlass10bfloat16_tENS_8smem_ptrIS3_EEEC2ES3_,($_ZN7cutlass13device_kernelIN5flash19enable_sm80_to_sm89INS1_16FlashAttnBwdSm80INS1_25CollectiveMainloopBwdSm80ILi2ELi2EN4cute5tupleIJNS5_1CILi64EEENS7_ILi128EEES8_EEENS_10bfloat16_tEfNS_4arch4Sm80ELb0ELb0ELb1ELb1ELb0ELb0ELb0ELb0ELi2ELi2ELi4ELi2ELb1EEENS1_21CollectiveEpilogueBwdISA_SB_SD_Li256ELb1ELb0ELi2EEENS1_19SingleTileSchedulerILb1ELb0ELb0ELi128EEEEEEEEEvNT_6ParamsE$_ZN4cute12iter_adaptorIPN7cutlass9uint128_tENS_8smem_ptrIS3_EEEC2ES3_ - $_ZN7cutlass13device_kernelIN5flash19enable_sm80_to_sm89INS1_16FlashAttnBwdSm80INS1_25CollectiveMainloopBwdSm80ILi2ELi2EN4cute5tupleIJNS5_1CILi64EEENS7_ILi128EEES8_EEENS_10bfloat16_tEfNS_4arch4Sm80ELb0ELb0ELb1ELb1ELb0ELb0ELb0ELb0ELi2ELi2ELi4ELi2ELb1EEENS1_21CollectiveEpilogueBwdISA_SB_SD_Li256ELb1ELb0ELi2EEENS1_19SingleTileSchedulerILb1ELb0ELb0ELi128EEEEEEEEEvNT_6ParamsE$_ZN4cute12iter_adaptorIPN7cutlass10bfloat16_tENS_8smem_ptrIS3_EEEC2ES3_)
$_ZN7cutlass13device_kernelIN5flash19enable_sm80_to_sm89INS1_16FlashAttnBwdSm80INS1_25CollectiveMainloopBwdSm80ILi2ELi2EN4cute5tupleIJNS5_1CILi64EEENS7_ILi128EEES8_EEENS_10bfloat16_tEfNS_4arch4Sm80ELb0ELb0ELb1ELb1ELb0ELb0ELb0ELb0ELi2ELi2ELi4ELi2ELb1EEENS1_21CollectiveEpilogueBwdISA_SB_SD_Li256ELb1ELb0ELi2EEENS1_19SingleTileSchedulerILb1ELb0ELb0ELi128EEEEEEEEEvNT_6ParamsE$_ZN4cute12iter_adaptorIPN7cutlass10bfloat16_tENS_8smem_ptrIS3_EEEC2ES3_:
[----:B------:R-:W-:Y:S01]  /*7710*/  IADD3 R6, R4, -c[0x0][0x20], RZ ;  /* 0x8000080004067a10 */ /* 0x000fe20007ffe0ff */
[----:B------:R-:W-:Y:S01]  /*7720*/  IMAD.MOV.U32 R128, RZ, RZ, R18 ;  /* 0x000000ffff807224 */ /* 0x000fe200078e0012 */
[----:B------:R-:W-:-:S03]  /*7730*/  MOV R129, 0x0 ;  /* 0x0000000000817802 */ /* 0x000fc60000000f00 */
[----:B------:R1:W-:Y:S01]  /*7740*/  STL.64 [R6], R8 ;  /* 0x0000000806007387 */ /* 0x0003e20000100a00 */
[----:B------:R-:W-:Y:S05]  /*7750*/  RET.REL.NODEC R128 `(_ZN7cutlass13device_kernelIN5flash19enable_sm80_to_sm89INS1_16FlashAttnBwdSm80INS1_25CollectiveMainloopBwdSm80ILi2ELi2EN4cute5tupleIJNS5_1CILi64EEENS7_ILi128EEES8_EEENS_10bfloat16_tEfNS_4arch4Sm80ELb0ELb0ELb1ELb1ELb0ELb0ELb0ELb0ELi2ELi2ELi4ELi2ELb1EEENS1_21CollectiveEpilogueBwdISA_SB_SD_Li256ELb1ELb0ELi2EEENS1_19SingleTileSchedulerILb1ELb0ELb0ELi128EEEEEEEEEvNT_6ParamsE) ;  /* 0xffff88a080007950 */ /* 0x000fea0003c3ffff */
        .type           $_ZN7cutlass13device_kernelIN5flash19enable_sm80_to_sm89INS1_16FlashAttnBwdSm80INS1_25CollectiveMainloopBwdSm80ILi2ELi2EN4cute5tupleIJNS5_1CILi64EEENS7_ILi128EEES8_EEENS_10bfloat16_tEfNS_4arch4Sm80ELb0ELb0ELb1ELb1ELb0ELb0ELb0ELb0ELi2ELi2ELi4ELi2ELb1EEENS1_21CollectiveEpilogueBwdISA_SB_SD_Li256ELb1ELb0ELi2EEENS1_19SingleTileSchedulerILb1ELb0ELb0ELi128EEEEEEEEEvNT_6ParamsE$_ZN4cute12iter_adaptorIPN7cutlass9uint128_tENS_8smem_ptrIS3_EEEC2ES3_,@function
        .size           $_ZN7cutlass13device_kernelIN5flash19enable_sm80_to_sm89INS1_16FlashAttnBwdSm80INS1_25CollectiveMainloopBwdSm80ILi2ELi2EN4cute5tupleIJNS5_1CILi64EEENS7_ILi128EEES8_EEENS_10bfloat16_tEfNS_4arch4Sm80ELb0ELb0ELb1ELb1ELb0ELb0ELb0ELb0ELi2ELi2ELi4ELi2ELb1EEENS1_21CollectiveEpilogueBwdISA_SB_SD_Li256ELb1ELb0ELi2EEENS1_19SingleTileSchedulerILb1ELb0ELb0ELi128EEEEEEEEEvNT_6ParamsE$_ZN4cute12iter_adaptorIPN7cutlass9uint128_tENS_8smem_ptrIS3_EEEC2ES3_,($_ZN7cutlass13device_kernelIN5flash19enable_sm80_to_sm89INS1_16FlashAttnBwdSm80INS1_25CollectiveMainloopBwdSm80ILi2ELi2EN4cute5tupleIJNS5_1CILi64EEENS7_ILi128EEES8_EEENS_10bfloat16_tEfNS_4arch4Sm80ELb0ELb0ELb1ELb1ELb0ELb0ELb0ELb0ELi2ELi2ELi4ELi2ELb1EEENS1_21CollectiveEpilogueBwdISA_SB_SD_Li256ELb1ELb0ELi2EEENS1_19SingleTileSchedulerILb1ELb0ELb0ELi128EEEEEEEEEvNT_6ParamsE$_ZN4cute12iter_adaptorIPfNS_8smem_ptrIS1_EEEC2ES1_ - $_ZN7cutlass13device_kernelIN5flash19enable_sm80_to_sm89INS1_16FlashAttnBwdSm80INS1_25CollectiveMainloopBwdSm80ILi2ELi2EN4cute5tupleIJNS5_1CILi64EEENS7_ILi128EEES8_EEENS_10bfloat16_tEfNS_4arch4Sm80ELb0ELb0ELb1ELb1ELb0ELb0ELb0ELb0ELi2ELi2ELi4ELi2ELb1EEENS1_21CollectiveEpilogueBwdISA_SB_SD_Li256ELb1ELb0ELi2EEENS1_19SingleTileSchedulerILb1ELb0ELb0ELi128EEEEEEEEEvNT_6ParamsE$_ZN4cute12iter_adaptorIPN7cutlass9uint128_tENS_8smem_ptrIS3_EEEC2ES3_)
$_ZN7cutlass13device_kernelIN5flash19enable_sm80_to_sm89INS1_16FlashAttnBwdSm80INS1_25CollectiveMainloopBwdSm80ILi2ELi2EN4cute5tupleIJNS5_1CILi64EEENS7_ILi128EEES8_EEENS_10bfloat16_tEfNS_4arch4Sm80ELb0ELb0ELb1ELb1ELb0ELb0ELb0ELb0ELi2ELi2ELi4ELi2ELb1EEENS1_21CollectiveEpilogueBwdISA_SB_SD_Li256ELb1ELb0ELi2EEENS1_19SingleTileSchedulerILb1ELb0ELb0ELi128EEEEEEEEEvNT_6ParamsE$_ZN4cute12iter_adaptorIPN7cutlass9uint128_tENS_8smem_ptrIS3_EEEC2ES3_:
[----:B------:R-:W-:Y:S01]  /*7760*/  IADD3 R8, R4, -c[0x0][0x20], RZ ;  /* 0x8000080004087a10 */ /* 0x000fe20007ffe0ff */
[----:B------:R-:W-:Y:S01]  /*7770*/  IMAD.MOV.U32 R128, RZ, RZ, R16 ;  /* 0x000000ffff807224 */ /* 0x000fe200078e0010 */
[----:B------:R-:W-:-:S03]  /*7780*/  MOV R129, 0x0 ;  /* 0x0000000000817802 */ /* 0x000fc60000000f00 */
[----:B------:R1:W-:Y:S01]  /*7790*/  STL.64 [R8], R6 ;  /* 0x0000000608007387 */ /* 0x0003e20000100a00 */
[----:B------:R-:W-:Y:S05]  /*77a0*/  RET.REL.NODEC R128 `(_ZN7cutlass13device_kernelIN5flash19enable_sm80_to_sm89INS1_16FlashAttnBwdSm80INS1_25CollectiveMainloopBwdSm80ILi2ELi2EN4cute5tupleIJNS5_1CILi64EEENS7_ILi128EEES8_EEENS_10bfloat16_tEfNS_4arch4Sm80ELb0ELb0ELb1ELb1ELb0ELb0ELb0ELb0ELi2ELi2ELi4ELi2ELb1EEENS1_21CollectiveEpilogueBwdISA_SB_SD_Li256ELb1ELb0ELi2EEENS1_19SingleTileSchedulerILb1ELb0ELb0ELi128EEEEEEEEEvNT_6ParamsE) ;  /* 0xffff885080007950 */ /* 0x000fea0003c3ffff */
        .type           $_ZN7cutlass13device_kernelIN5flash19enable_sm80_to_sm89INS1_16FlashAttnBwdSm80INS1_25CollectiveMainloopBwdSm80ILi2ELi2EN4cute5tupleIJNS5_1CILi64EEENS7_ILi128EEES8_EEENS_10bfloat16_tEfNS_4arch4Sm80ELb0ELb0ELb1ELb1ELb0ELb0ELb0ELb0ELi2ELi2ELi4ELi2ELb1EEENS1_21CollectiveEpilogueBwdISA_SB_SD_Li256ELb1ELb0ELi2EEENS1_19SingleTileSchedulerILb1ELb0ELb0ELi128EEEEEEEEEvNT_6ParamsE$_ZN4cute12iter_adaptorIPfNS_8smem_ptrIS1_EEEC2ES1_,@function
        .size           $_ZN7cutlass13device_kernelIN5flash19enable_sm80_to_sm89INS1_16FlashAttnBwdSm80INS1_25CollectiveMainloopBwdSm80ILi2ELi2EN4cute5tupleIJNS5_1CILi64EEENS7_ILi128EEES8_EEENS_10bfloat16_tEfNS_4arch4Sm80ELb0ELb0ELb1ELb1ELb0ELb0ELb0ELb0ELi2ELi2ELi4ELi2ELb1EEENS1_21CollectiveEpilogueBwdISA_SB_SD_Li256ELb1ELb0ELi2EEENS1_19SingleTileSchedulerILb1ELb0ELb0ELi128EEEEEEEEEvNT_6ParamsE$_ZN4cute12iter_adaptorIPfNS_8smem_ptrIS1_EEEC2ES1_,($_ZN7cutlass13device_kernelIN5flash19enable_sm80_to_sm89INS1_16FlashAttnBwdSm80INS1_25CollectiveMainloopBwdSm80ILi2ELi2EN4cute5tupleIJNS5_1CILi64EEENS7_ILi128EEES8_EEENS_10bfloat16_tEfNS_4arch4Sm80ELb0ELb0ELb1ELb1ELb0ELb0ELb0ELb0ELi2ELi2ELi4ELi2ELb1EEENS1_21CollectiveEpilogueBwdISA_SB_SD_Li256ELb1ELb0ELi2EEENS1_19SingleTileSchedulerILb1ELb0ELb0ELi128EEEEEEEEEvNT_6ParamsE$_ZN4cute3eso3ESOILb0ELb0EJNS_15ArithmeticTupleIJiiEEEiiiEEC2ERKS3_RKiS8_S8_ - $_ZN7cutlass13device_kernelIN5flash19enable_sm80_to_sm89INS1_16FlashAttnBwdSm80INS1_25CollectiveMainloopBwdSm80ILi2ELi2EN4cute5tupleIJNS5_1CILi64EEENS7_ILi128EEES8_EEENS_10bfloat16_tEfNS_4arch4Sm80ELb0ELb0ELb1ELb1ELb0ELb0ELb0ELb0ELi2ELi2ELi4ELi2ELb1EEENS1_21CollectiveEpilogueBwdISA_SB_SD_Li256ELb1ELb0ELi2EEENS1_19SingleTileSchedulerILb1ELb0ELb0ELi128EEEEEEEEEvNT_6ParamsE$_ZN4cute12iter_adaptorIPfNS_8smem_ptrIS1_EEEC2ES1_)
$_ZN7cutlass13device_kernelIN5flash19enable_sm80_to_sm89INS1_16FlashAttnBwdSm80INS1_25CollectiveMainloopBwdSm80ILi2ELi2EN4cute5tupleIJNS5_1CILi64EEENS7_ILi128EEES8_EEENS_10bfloat16_tEfNS_4arch4Sm80ELb0ELb0ELb1ELb1ELb0ELb0ELb0ELb0ELi2ELi2ELi4ELi2ELb1EEENS1_21CollectiveEpilogueBwdISA_SB_SD_Li256ELb1ELb0ELi2EEENS1_19SingleTileSchedulerILb1ELb0ELb0ELi128EEEEEEEEEvNT_6ParamsE$_ZN4cute12iter_adaptorIPfNS_8smem_ptrIS1_EEEC2ES1_:
[----:B------:R-:W-:Y:S02]  /*77b0*/  IADD3 R6, R6, -c[0x0][0x20], RZ ;  /* 0x8000080006067a10 */ /* 0x000fe40007ffe0ff */
[----:B------:R-:W-:-:S03]  /*77c0*/  MOV R19, 0x0 ;  /* 0x0000000000137802 */ /* 0x000fc60000000f00 */
[----:B------:R1:W-:Y:S01]  /*77d0*/  STL.64 [R6], R8 ;  /* 0x0000000806007387 */ /* 0x0003e20000100a00 */
[----:B------:R-:W-:Y:S05]  /*77e0*/  RET.REL.NODEC R18 `(_ZN7cutlass13device_kernelIN5flash19enable_sm80_to_sm89INS1_16FlashAttnBwdSm80INS1_25CollectiveMainloopBwdSm80ILi2ELi2EN4cute5tupleIJNS5_1CILi64EEENS7_ILi128EEES8_EEENS_10bfloat16_tEfNS_4arch4Sm80ELb0ELb0ELb1ELb1ELb0ELb0ELb0ELb0ELi2ELi2ELi4ELi2ELb1EEENS1_21CollectiveEpilogueBwdISA_SB_SD_Li256ELb1ELb0ELi2EEENS1_19SingleTileSchedulerILb1ELb0ELb0ELi128EEEEEEEEEvNT_6ParamsE) ;  /* 0xffff881012007950 */ /* 0x000fea0003c3ffff */
        .type           $_ZN7cutlass13device_kernelIN5flash19enable_sm80_to_sm89INS1_16FlashAttnBwdSm80INS1_25CollectiveMainloopBwdSm80ILi2ELi2EN4cute5tupleIJNS5_1CILi64EEENS7_ILi128EEES8_EEENS_10bfloat16_tEfNS_4arch4Sm80ELb0ELb0ELb1ELb1ELb0ELb0ELb0ELb0ELi2ELi2ELi4ELi2ELb1EEENS1_21CollectiveEpilogueBwdISA_SB_SD_Li256ELb1ELb0ELi2EEENS1_19SingleTileSchedulerILb1ELb0ELb0ELi128EEEEEEEEEvNT_6ParamsE$_ZN4cute3eso3ESOILb0ELb0EJNS_15ArithmeticTupleIJiiEEEiiiEEC2ERKS3_RKiS8_S8_,@function
        .size           $_ZN7cutlass13device_kernelIN5flash19enable_sm80_to_sm89INS1_16FlashAttnBwdSm80INS1_25CollectiveMainloopBwdSm80ILi2ELi2EN4cute5tupleIJNS5_1CILi64EEENS7_ILi128EEES8_EEENS_10bfloat16_tEfNS_4arch4Sm80ELb0ELb0ELb1ELb1ELb0ELb0ELb0ELb0ELi2ELi2ELi4ELi2ELb1EEENS1_21CollectiveEpilogueBwdISA_SB_SD_Li256ELb1ELb0ELi2EEENS1_19SingleTileSchedulerILb1ELb0ELb0ELi128EEEEEEEEEvNT_6ParamsE$_ZN4cute3eso3ESOILb0ELb0EJNS_15ArithmeticTupleIJiiEEEiiiEEC2ERKS3_RKiS8_S8_,($_ZN7cutlass13device_kernelIN5flash19enable_sm80_to_sm89INS1_16FlashAttnBwdSm80INS1_25CollectiveMainloopBwdSm80ILi2ELi2EN4cute5tupleIJNS5_1CILi64EEENS7_ILi128EEES8_EEENS_10bfloat16_tEfNS_4arch4Sm80ELb0ELb0ELb1ELb1ELb0ELb0ELb0ELb0ELi2ELi2ELi4ELi2ELb1EEENS1_21CollectiveEpilogueBwdISA_SB_SD_Li256ELb1ELb0ELi2EEENS1_19SingleTileSchedulerILb1ELb0ELb0ELi128EEEEEEEEEvNT_6ParamsE$_ZN4cute3eso3ESOILb0ELb0EJNS_5tupleIJiiEEEiiiEEC2ERKS3_RKiS8_S8_ - $_ZN7cutlass13device_kernelIN5flash19enable_sm80_to_sm89INS1_16FlashAttnBwdSm80INS1_25CollectiveMainloopBwdSm80ILi2ELi2EN4cute5tupleIJNS5_1CILi64EEENS7_ILi128EEES8_EEENS_10bfloat16_tEfNS_4arch4Sm80ELb0ELb0ELb1ELb1ELb0ELb0ELb0ELb0ELi2ELi2ELi4ELi2ELb1EEENS1_21CollectiveEpilogueBwdISA_SB_SD_Li256ELb1ELb0ELi2EEENS1_19SingleTileSchedulerILb1ELb0ELb0ELi128EEEEEEEEEvNT_6ParamsE$_ZN4cute3eso3ESOILb0ELb0EJNS_15ArithmeticTupleIJiiEEEiiiEEC2ERKS3_RKiS8_S8_)
$_ZN7cutlass13device_kernelIN5flash19enable_sm80_to_sm89INS1_16FlashAttnBwdSm80INS1_25CollectiveMainloopBwdSm80ILi2ELi2EN4cute5tupleIJNS5_1CILi64EEENS7_ILi128EEES8_EEENS_10bfloat16_tEfNS_4arch4Sm80ELb0ELb0ELb1ELb1ELb0ELb0ELb0ELb0ELi2ELi2ELi4ELi2ELb1EEENS1_21CollectiveEpilogueBwdISA_SB_SD_Li256ELb1ELb0ELi2EEENS1_19SingleTileSchedulerILb1ELb0ELb0ELi128EEEEEEEEEvNT_6ParamsE$_ZN4cute3eso3ESOILb0ELb0EJNS_15ArithmeticTupleIJiiEEEiiiEEC2ERKS3_RKiS8_S8_:
        /* <DEDUP_REMOVED lines=14> */
[----:B------:R-:W-:Y:S05]  /*78d0*/  RET.REL.NODEC R84 `(_ZN7cutlass13device_kernelIN5flash19enable_sm80_to_sm89INS1_16FlashAttnBwdSm80INS1_25CollectiveMainloopBwdSm80ILi2ELi2EN4cute5tupleIJNS5_1CILi64EEENS7_ILi128EEES8_EEENS_10bfloat16_tEfNS_4arch4Sm80ELb0ELb0ELb1ELb1ELb0ELb0ELb0ELb0ELi2ELi2ELi4ELi2ELb1EEENS1_21CollectiveEpilogueBwdISA_SB_SD_Li256ELb1ELb0ELi2EEENS1_19SingleTileSchedulerILb1ELb0ELb0ELi128EEEEEEEEEvNT_6ParamsE) ;  /* 0xffff872054007950 */ /* 0x000fea0003c3ffff */
        .type           $_ZN7cutlass13device_kernelIN5flash19enable_sm80_to_sm89INS1_16FlashAttnBwdSm80INS1_25CollectiveMainloopBwdSm80ILi2ELi2EN4cute5tupleIJNS5_1CILi64EEENS7_ILi128EEES8_EEENS_10bfloat16_tEfNS_4arch4Sm80ELb0ELb0ELb1ELb1ELb0ELb0ELb0ELb0ELi2ELi2ELi4ELi2ELb1EEENS1_21CollectiveEpilogueBwdISA_SB_SD_Li256ELb1ELb0ELi2EEENS1_19SingleTileSchedulerILb1ELb0ELb0ELi128EEEEEEEEEvNT_6ParamsE$_ZN4cute3eso3ESOILb0ELb0EJNS_5tupleIJiiEEEiiiEEC2ERKS3_RKiS8_S8_,@function
        .size           $_ZN7cutlass13device_kernelIN5flash19enable_sm80_to_sm89INS1_16FlashAttnBwdSm80INS1_25CollectiveMainloopBwdSm80ILi2ELi2EN4cute5tupleIJNS5_1CILi64EEENS7_ILi128EEES8_EEENS_10bfloat16_tEfNS_4arch4Sm80ELb0ELb0ELb1ELb1ELb0ELb0ELb0ELb0ELi2ELi2ELi4ELi2ELb1EEENS1_21CollectiveEpilogueBwdISA_SB_SD_Li256ELb1ELb0ELi2EEENS1_19SingleTileSchedulerILb1ELb0ELb0ELi128EEEEEEEEEvNT_6ParamsE$_ZN4cute3eso3ESOILb0ELb0EJNS_5tupleIJiiEEEiiiEEC2ERKS3_RKiS8_S8_,($_ZN7cutlass13device_kernelIN5flash19enable_sm80_to_sm89INS1_16FlashAttnBwdSm80INS1_25CollectiveMainloopBwdSm80ILi2ELi2EN4cute5tupleIJNS5_1CILi64EEENS7_ILi128EEES8_EEENS_10bfloat16_tEfNS_4arch4Sm80ELb0ELb0ELb1ELb1ELb0ELb0ELb0ELb0ELi2ELi2ELi4ELi2ELb1EEENS1_21CollectiveEpilogueBwdISA_SB_SD_Li256ELb1ELb0ELi2EEENS1_19SingleTileSchedulerILb1ELb0ELb0ELi128EEEEEEEEEvNT_6ParamsE$_ZN4cute3eso3ESOILb0ELb0EJNS_6LayoutINS_5tupleIJNS3_IJNS_1CILi8EEENS4_ILi1EEEEEENS4_ILi2EEES6_EEENS3_IJNS3_IJS6_NS4_ILi0EEEEEElSA_EEEEENS_10ViewEngineINS_8gmem_ptrIPKN7cutlass10bfloat16_tEEEEEEEC2ERKSD_RKSL_ - $_ZN7cutlass13device_kernelIN5flash19enable_sm80_to_sm89INS1_16FlashAttnBwdSm80INS1_25CollectiveMainloopBwdSm80ILi2ELi2EN4cute5tupleIJNS5_1CILi64EEENS7_ILi128EEES8_EEENS_10bfloat16_tEfNS_4arch4Sm80ELb0ELb0ELb1ELb1ELb0ELb0ELb0ELb0ELi2ELi2ELi4ELi2ELb1EEENS1_21CollectiveEpilogueBwdISA_SB_SD_Li256ELb1ELb0ELi2EEENS1_19SingleTileSchedulerILb1ELb0ELb0ELi128EEEEEEEEEvNT_6ParamsE$_ZN4cute3eso3ESOILb0ELb0EJNS_5tupleIJiiEEEiiiEEC2ERKS3_RKiS8_S8_)
$_ZN7cutlass13device_kernelIN5flash19enable_sm80_to_sm89INS1_16FlashAttnBwdSm80INS1_25CollectiveMainloopBwdSm80ILi2ELi2EN4cute5tupleIJNS5_1CILi64EEENS7_ILi128EEES8_EEENS_10bfloat16_tEfNS_4arch4Sm80ELb0ELb0ELb1ELb1ELb0ELb0ELb0ELb0ELi2ELi2ELi4ELi2ELb1EEENS1_21CollectiveEpilogueBwdISA_SB_SD_Li256ELb1ELb0ELi2EEENS1_19SingleTileSchedulerILb1ELb0ELb0ELi128EEEEEEEEEvNT_6ParamsE$_ZN4cute3eso3ESOILb0ELb0EJNS_5tupleIJiiEEEiiiEEC2ERKS3_RKiS8_S8_:
        /* <DEDUP_REMOVED lines=13> */
[----:B------:R-:W-:Y:S05]  /*79b0*/  RET.REL.NODEC R10 `(_ZN7cutlass13device_kernelIN5flash19enable_sm80_to_sm89INS1_16FlashAttnBwdSm80INS1_25CollectiveMainloopBwdSm80ILi2ELi2EN4cute5tupleIJNS5_1CILi64EEENS7_ILi128EEES8_EEENS_10bfloat16_tEfNS_4arch4Sm80ELb0ELb0ELb1ELb1ELb0ELb0ELb0ELb0ELi2ELi2ELi4ELi2ELb1EEENS1_21CollectiveEpilogueBwdISA_SB_SD_Li256ELb1ELb0ELi2EEENS1_19SingleTileSchedulerILb1ELb0ELb0ELi128EEEEEEEEEvNT_6ParamsE) ;  /* 0xffff86400a007950 */ /* 0x000fea0003c3ffff */
        .type           $_ZN7cutlass13device_kernelIN5flash19enable_sm80_to_sm89INS1_16FlashAttnBwdSm80INS1_25CollectiveMainloopBwdSm80ILi2ELi2EN4cute5tupleIJNS5_1CILi64EEENS7_ILi128EEES8_EEENS_10bfloat16_tEfNS_4arch4Sm80ELb0ELb0ELb1ELb1ELb0ELb0ELb0ELb0ELi2ELi2ELi4ELi2ELb1EEENS1_21CollectiveEpilogueBwdISA_SB_SD_Li256ELb1ELb0ELi2EEENS1_19SingleTileSchedulerILb1ELb0ELb0ELi128EEEEEEEEEvNT_6ParamsE$_ZN4cute3eso3ESOILb0ELb0EJNS_6LayoutINS_5tupleIJNS3_IJNS_1CILi8EEENS4_ILi1EEEEEENS4_ILi2EEES6_EEENS3_IJNS3_IJS6_NS4_ILi0EEEEEElSA_EEEEENS_10ViewEngineINS_8gmem_ptrIPKN7cutlass10bfloat16_tEEEEEEEC2ERKSD_RKSL_,@function
        .size           $_ZN7cutlass13device_kernelIN5flash19enable_sm80_to_sm89INS1_16FlashAttnBwdSm80INS1_25CollectiveMainloopBwdSm80ILi2ELi2EN4cute5tupleIJNS5_1CILi64EEENS7_ILi128EEES8_EEENS_10bfloat16_tEfNS_4arch4Sm80ELb0ELb0ELb1ELb1ELb0ELb0ELb0ELb0ELi2ELi2ELi4ELi2ELb1EEENS1_21CollectiveEpilogueBwdISA_SB_SD_Li256ELb1ELb0ELi2EEENS1_19SingleTileSchedulerILb1ELb0ELb0ELi128EEEEEEEEEvNT_6ParamsE$_ZN4cute3eso3ESOILb0ELb0EJNS_6LayoutINS_5tupleIJNS3_IJNS_1CILi8EEENS4_ILi1EEEEEENS4_ILi2EEES6_EEENS3_IJNS3_IJS6_NS4_ILi0EEEEEElSA_EEEEENS_10ViewEngineINS_8gmem_ptrIPKN7cutlass10bfloat16_tEEEEEEEC2ERKSD_RKSL_,($_ZN7cutlass13device_kernelIN5flash19enable_sm80_to_sm89INS1_16FlashAttnBwdSm80INS1_25CollectiveMainloopBwdSm80ILi2ELi2EN4cute5tupleIJNS5_1CILi64EEENS7_ILi128EEES8_EEENS_10bfloat16_tEfNS_4arch4Sm80ELb0ELb0ELb1ELb1ELb0ELb0ELb0ELb0ELi2ELi2ELi4ELi2ELb1EEENS1_21CollectiveEpilogueBwdISA_SB_SD_Li256ELb1ELb0ELi2EEENS1_19SingleTileSchedulerILb1ELb0ELb0ELi128EEEEEEEEEvNT_6ParamsE$_ZN4cute3eso3ESOILb0ELb0EJNS_6LayoutINS_5tupleIJNS3_IJNS_1CILi8EEENS4_ILi1EEEEEENS4_ILi2EEES6_EEENS3_IJNS3_IJS6_NS4_ILi0EEEEEElSA_EEEEElEEC2ERKSD_RKl - $_ZN7cutlass13device_kernelIN5flash19enable_sm80_to_sm89INS1_16FlashAttnBwdSm80INS1_25CollectiveMainloopBwdSm80ILi2ELi2EN4cute5tupleIJNS5_1CILi64EEENS7_ILi128EEES8_EEENS_10bfloat16_tEfNS_4arch4Sm80ELb0ELb0ELb1ELb1ELb0ELb0ELb0ELb0ELi2ELi2ELi4ELi2ELb1EEENS1_21CollectiveEpilogueBwdISA_SB_SD_Li256ELb1ELb0ELi2EEENS1_19SingleTileSchedulerILb1ELb0ELb0ELi128EEEEEEEEEvNT_6ParamsE$_ZN4cute3eso3ESOILb0ELb0EJNS_6LayoutINS_5tupleIJNS3_IJNS_1CILi8EEENS4_ILi1EEEEEENS4_ILi2EEES6_EEENS3_IJNS3_IJS6_NS4_ILi0EEEEEElSA_EEEEENS_10ViewEngineINS_8gmem_ptrIPKN7cutlass10bfloat16_tEEEEEEEC2ERKSD_RKSL_)
$_ZN7cutlass13device_kernelIN5flash19enable_sm80_to_sm89INS1_16FlashAttnBwdSm80INS1_25CollectiveMainloopBwdSm80ILi2ELi2EN4cute5tupleIJNS5_1CILi64EEENS7_ILi128EEES8_EEENS_10bfloat16_tEfNS_4arch4Sm80ELb0ELb0ELb1ELb1ELb0ELb0ELb0ELb0ELi2ELi2ELi4ELi2ELb1EEENS1_21CollectiveEpilogueBwdISA_SB_SD_Li256ELb1ELb0ELi2EEENS1_19SingleTileSchedulerILb1ELb0ELb0ELi128EEEEEEEEEvNT_6ParamsE$_ZN4cute3eso3ESOILb0ELb0EJNS_6LayoutINS_5tupleIJNS3_IJNS_1CILi8EEENS4_ILi1EEEEEENS4_ILi2EEES6_EEENS3_IJNS3_IJS6_NS4_ILi0EEEEEElSA_EEEEENS_10ViewEngineINS_8gmem_ptrIPKN7cutlass10bfloat16_tEEEEEEEC2ERKSD_RKSL_:
        /* <DEDUP_REMOVED lines=8> */
[----:B------:R-:W-:Y:S05]  /*7a40*/  RET.REL.NODEC R10 `(_ZN7cutlass13device_kernelIN5flash19enable_sm80_to_sm89INS1_16FlashAttnBwdSm80INS1_25CollectiveMainloopBwdSm80ILi2ELi2EN4cute5tupleIJNS5_1CILi64EEENS7_ILi128EEES8_EEENS_10bfloat16_tEfNS_4arch4Sm80ELb0ELb0ELb1ELb1ELb0ELb0ELb0ELb0ELi2ELi2ELi4ELi2ELb1EEENS1_21CollectiveEpilogueBwdISA_SB_SD_Li256ELb1ELb0ELi2EEENS1_19SingleTileSchedulerILb1ELb0ELb0ELi128EEEEEEEEEvNT_6ParamsE) ;  /* 0xffff85b00a007950 */ /* 0x000fea0003c3ffff */
        .type           $_ZN7cutlass13device_kernelIN5flash19enable_sm80_to_sm89INS1_16FlashAttnBwdSm80INS1_25CollectiveMainloopBwdSm80ILi2ELi2EN4cute5tupleIJNS5_1CILi64EEENS7_ILi128EEES8_EEENS_10bfloat16_tEfNS_4arch4Sm80ELb0ELb0ELb1ELb1ELb0ELb0ELb0ELb0ELi2ELi2ELi4ELi2ELb1EEENS1_21CollectiveEpilogueBwdISA_SB_SD_Li256ELb1ELb0ELi2EEENS1_19SingleTileSchedulerILb1ELb0ELb0ELi128EEEEEEEEEvNT_6ParamsE$_ZN4cute3eso3ESOILb0ELb0EJNS_6LayoutINS_5tupleIJNS3_IJNS_1CILi8EEENS4_ILi1EEEEEENS4_ILi2EEES6_EEENS3_IJNS3_IJS6_NS4_ILi0EEEEEElSA_EEEEElEEC2ERKSD_RKl,@function
        .size           $_ZN7cutlass13device_kernelIN5flash19enable_sm80_to_sm89INS1_16FlashAttnBwdSm80INS1_25CollectiveMainloopBwdSm80ILi2ELi2EN4cute5tupleIJNS5_1CILi64EEENS7_ILi128EEES8_EEENS_10bfloat16_tEfNS_4arch4Sm80ELb0ELb0ELb1ELb1ELb0ELb0ELb0ELb0ELi2ELi2ELi4ELi2ELb1EEENS1_21CollectiveEpilogueBwdISA_SB_SD_Li256ELb1ELb0ELi2EEENS1_19SingleTileSchedulerILb1ELb0ELb0ELi128EEEEEEEEEvNT_6ParamsE$_ZN4cute3eso3ESOILb0ELb0EJNS_6LayoutINS_5tupleIJNS3_IJNS_1CILi8EEENS4_ILi1EEEEEENS4_ILi2EEES6_EEENS3_IJNS3_IJS6_NS4_ILi0EEEEEElSA_EEEEElEEC2ERKSD_RKl,($_ZN7cutlass13device_kernelIN5flash19enable_sm80_to_sm89INS1_16FlashAttnBwdSm80INS1_25CollectiveMainloopBwdSm80ILi2ELi2EN4cute5tupleIJNS5_1CILi64EEENS7_ILi128EEES8_EEENS_10bfloat16_tEfNS_4arch4Sm80ELb0ELb0ELb1ELb1ELb0ELb0ELb0ELb0ELi2ELi2ELi4ELi2ELb1EEENS1_21CollectiveEpilogueBwdISA_SB_SD_Li256ELb1ELb0ELi2EEENS1_19SingleTileSchedulerILb1ELb0ELb0ELi128EEEEEEEEEvNT_6ParamsE$_ZN4cute3eso3ESOILb0ELb0EJiiEEC2ERKiS4_ - $_ZN7cutlass13device_kernelIN5flash19enable_sm80_to_sm89INS1_16FlashAttnBwdSm80INS1_25CollectiveMainloopBwdSm80ILi2ELi2EN4cute5tupleIJNS5_1CILi64EEENS7_ILi128EEES8_EEENS_10bfloat16_tEfNS_4arch4Sm80ELb0ELb0ELb1ELb1ELb0ELb0ELb0ELb0ELi2ELi2ELi4ELi2ELb1EEENS1_21CollectiveEpilogueBwdISA_SB_SD_Li256ELb1ELb0ELi2EEENS1_19SingleTileSchedulerILb1ELb0ELb0ELi128EEEEEEEEEvNT_6ParamsE$_ZN4cute3eso3ESOILb0ELb0EJNS_6LayoutINS_5tupleIJNS3_IJNS_1CILi8EEENS4_ILi1EEEEEENS4_ILi2EEES6_EEENS3_IJNS3_IJS6_NS4_ILi0EEEEEElSA_EEEEElEEC2ERKSD_RKl)
$_ZN7cutlass13device_kernelIN5flash19enable_sm80_to_sm89INS1_16FlashAttnBwdSm80INS1_25CollectiveMainloopBwdSm80ILi2ELi2EN4cute5tupleIJNS5_1CILi64EEENS7_ILi128EEES8_EEENS_10bfloat16_tEfNS_4arch4Sm80ELb0ELb0ELb1ELb1ELb0ELb0ELb0ELb0ELi2ELi2ELi4ELi2ELb1EEENS1_21CollectiveEpilogueBwdISA_SB_SD_Li256ELb1ELb0ELi2EEENS1_19SingleTileSchedulerILb1ELb0ELb0ELi128EEEEEEEEEvNT_6ParamsE$_ZN4cute3eso3ESOILb0ELb0EJNS_6LayoutINS_5tupleIJNS3_IJNS_1CILi8EEENS4_ILi1EEEEEENS4_ILi2EEES6_EEENS3_IJNS3_IJS6_NS4_ILi0EEEEEElSA_EEEEElEEC2ERKSD_RKl:
[----:B------:R-:W-:Y:S02]  /*7a50*/  IADD3 R9, R4, -c[0x0][0x20], RZ ;  /* 0x8000080004097a10 */ /* 0x000fe40007ffe0ff */
[----:B------:R-:W-:-:S03]  /*7a60*/  IADD3 R8, R20, -c[0x0][0x20], RZ ;  /* 0x8000080014087a10 */ /* 0x000fc60007ffe0ff */
[----:B------:R1:W-:Y:S04]  /*7a70*/  STL.64 [R9], R6 ;  /* 0x0000000609007387 */ /* 0x0003e80000100a00 */
[----:B------:R-:W2:Y:S01]  /*7a80*/  LDL.64 R128, [R8] ;  /* 0x0000000008807983 */ /* 0x000ea20000100a00 */
[----:B------:R-:W-:-:S03]  /*7a90*/  IMAD.MOV.U32 R11, RZ, RZ, 0x0 ;  /* 0x00000000ff0b7424 */ /* 0x000fc600078e00ff */
[----:B--2---:R1:W-:Y:S01]  /*7aa0*/  STL.64 [R9+0x8], R128 ;  /* 0x0000088009007387 */ /* 0x0043e20000100a00 */
[----:B------:R-:W-:Y:S05]  /*7ab0*/  RET.REL.NODEC R10 `(_ZN7cutlass13device_kernelIN5flash19enable_sm80_to_sm89INS1_16FlashAttnBwdSm80INS1_25CollectiveMainloopBwdSm80ILi2ELi2EN4cute5tupleIJNS5_1CILi64EEENS7_ILi128EEES8_EEENS_10bfloat16_tEfNS_4arch4Sm80ELb0ELb0ELb1ELb1ELb0ELb0ELb0ELb0ELi2ELi2ELi4ELi2ELb1EEENS1_21CollectiveEpilogueBwdISA_SB_SD_Li256ELb1ELb0ELi2EEENS1_19SingleTileSchedulerILb1ELb0ELb0ELi128EEEEEEEEEvNT_6ParamsE) ;  /* 0xffff85400a007950 */ /* 0x000fea0003c3ffff */
        .type           $_ZN7cutlass13device_kernelIN5flash19enable_sm80_to_sm89INS1_16FlashAttnBwdSm80INS1_25CollectiveMainloopBwdSm80ILi2ELi2EN4cute5tupleIJNS5_1CILi64EEENS7_ILi128EEES8_EEENS_10bfloat16_tEfNS_4arch4Sm80ELb0ELb0ELb1ELb1ELb0ELb0ELb0ELb0ELi2ELi2ELi4ELi2ELb1EEENS1_21CollectiveEpilogueBwdISA_SB_SD_Li256ELb1ELb0ELi2EEENS1_19SingleTileSchedulerILb1ELb0ELb0ELi128EEEEEEEEEvNT_6ParamsE$_ZN4cute3eso3ESOILb0ELb0EJiiEEC2ERKiS4_,@function
        .size           $_ZN7cutlass13device_kernelIN5flash19enable_sm80_to_sm89INS1_16FlashAttnBwdSm80INS1_25CollectiveMainloopBwdSm80ILi2ELi2EN4cute5tupleIJNS5_1CILi64EEENS7_ILi128EEES8_EEENS_10bfloat16_tEfNS_4arch4Sm80ELb0ELb0ELb1ELb1ELb0ELb0ELb0ELb0ELi2ELi2ELi4ELi2ELb1EEENS1_21CollectiveEpilogueBwdISA_SB_SD_Li256ELb1ELb0ELi2EEENS1_19SingleTileSchedulerILb1ELb0ELb0ELi128EEEEEEEEEvNT_6ParamsE$_ZN4cute3eso3ESOILb0ELb0EJiiEEC2ERKiS4_,($_ZN7cutlass13device_kernelIN5flash19enable_sm80_to_sm89INS1_16FlashAttnBwdSm80INS1_25CollectiveMainloopBwdSm80ILi2ELi2EN4cute5tupleIJNS5_1CILi64EEENS7_ILi128EEES8_EEENS_10bfloat16_tEfNS_4arch4Sm80ELb0ELb0ELb1ELb1ELb0ELb0ELb0ELb0ELi2ELi2ELi4ELi2ELb1EEENS1_21CollectiveEpilogueBwdISA_SB_SD_Li256ELb1ELb0ELi2EEENS1_19SingleTileSchedulerILb1ELb0ELb0ELi128EEEEEEEEEvNT_6ParamsE$_ZN4cute3eso3ESOILb0ELb1EJNS_15ArithmeticTupleIJNS_1CILi0EEEiEEEEEC2ERKS5_ - $_ZN7cutlass13device_kernelIN5flash19enable_sm80_to_sm89INS1_16FlashAttnBwdSm80INS1_25CollectiveMainloopBwdSm80ILi2ELi2EN4cute5tupleIJNS5_1CILi64EEENS7_ILi128EEES8_EEENS_10bfloat16_tEfNS_4arch4Sm80ELb0ELb0ELb1ELb1ELb0ELb0ELb0ELb0ELi2ELi2ELi4ELi2ELb1EEENS1_21CollectiveEpilogueBwdISA_SB_SD_Li256ELb1ELb0ELi2EEENS1_19SingleTileSchedulerILb1ELb0ELb0ELi128EEEEEEEEEvNT_6ParamsE$_ZN4cute3eso3ESOILb0ELb0EJiiEEC2ERKiS4_)
$_ZN7cutlass13device_kernelIN5flash19enable_sm80_to_sm89INS1_16FlashAttnBwdSm80INS1_25CollectiveMainloopBwdSm80ILi2ELi2EN4cute5tupleIJNS5_1CILi64EEENS7_ILi128EEES8_EEENS_10bfloat16_tEfNS_4arch4Sm80ELb0ELb0ELb1ELb1ELb0ELb0ELb0ELb0ELi2ELi2ELi4ELi2ELb1EEENS1_21CollectiveEpilogueBwdISA_SB_SD_Li256ELb1ELb0ELi2EEENS1_19SingleTileSchedulerILb1ELb0ELb0ELi128EEEEEEEEEvNT_6ParamsE$_ZN4cute3eso3ESOILb0ELb0EJiiEEC2ERKiS4_:
[----:B------:R-:W-:Y:S02]  /*7ac0*/  IADD3 R7, R7, -c[0x0][0x20], RZ ;  /* 0x8000080007077a10 */ /* 0x000fe40007ffe0ff */
[----:B------:R-:W-:-:S03]  /*7ad0*/  IADD3 R6, R6, -c[0x0][0x20], RZ ;  /* 0x8000080006067a10 */ /* 0x000fc60007ffe0ff */
[----:B------:R1:W-:Y:S04]  /*7ae0*/  STL [R7], R16 ;  /* 0x0000001007007387 */ /* 0x0003e80000100800 */
[----:B------:R-:W2:Y:S01]  /*7af0*/  LDL R6, [R6] ;  /* 0x0000000006067983 */ /* 0x000ea20000100800 */
[----:B------:R-:W-:-:S03]  /*7b00*/  IMAD.MOV.U32 R11, RZ, RZ, 0x0 ;  /* 0x00000000ff0b7424 */ /* 0x000fc600078e00ff */
[----:B--2---:R1:W-:Y:S01]  /*7b10*/  STL [R7+0x4], R6 ;  /* 0x0000040607007387 */ /* 0x0043e20000100800 */
[----:B------:R-:W-:Y:S05]  /*7b20*/  RET.REL.NODEC R10 `(_ZN7cutlass13device_kernelIN5flash19enable_sm80_to_sm89INS1_16FlashAttnBwdSm80INS1_25CollectiveMainloopBwdSm80ILi2ELi2EN4cute5tupleIJNS5_1CILi64EEENS7_ILi128EEES8_EEENS_10bfloat16_tEfNS_4arch4Sm80ELb0ELb0ELb1ELb1ELb0ELb0ELb0ELb0ELi2ELi2ELi4ELi2ELb1EEENS1_21CollectiveEpilogueBwdISA_SB_SD_Li256ELb1ELb0ELi2EEENS1_19SingleTileSchedulerILb1ELb0ELb0ELi128EEEEEEEEEvNT_6ParamsE) ;  /* 0xffff84d00a007950 */ /* 0x000fea0003c3ffff */
        .type           $_ZN7cutlass13device_kernelIN5flash19enable_sm80_to_sm89INS1_16FlashAttnBwdSm80INS1_25CollectiveMainloopBwdSm80ILi2ELi2EN4cute5tupleIJNS5_1CILi64EEENS7_ILi128EEES8_EEENS_10bfloat16_tEfNS_4arch4Sm80ELb0ELb0ELb1ELb1ELb0ELb0ELb0ELb0ELi2ELi2ELi4ELi2ELb1EEENS1_21CollectiveEpilogueBwdISA_SB_SD_Li256ELb1ELb0ELi2EEENS1_19SingleTileSchedulerILb1ELb0ELb0ELi128EEEEEEEEEvNT_6ParamsE$_ZN4cute3eso3ESOILb0ELb1EJNS_15ArithmeticTupleIJNS_1CILi0EEEiEEEEEC2ERKS5_,@function
        .size           $_ZN7cutlass13device_kernelIN5flash19enable_sm80_to_sm89INS1_16FlashAttnBwdSm80INS1_25CollectiveMainloopBwdSm80ILi2ELi2EN4cute5tupleIJNS5_1CILi64EEENS7_ILi128EEES8_EEENS_10bfloat16_tEfNS_4arch4Sm80ELb0ELb0ELb1ELb1ELb0ELb0ELb0ELb0ELi2ELi2ELi4ELi2ELb1EEENS1_21CollectiveEpilogueBwdISA_SB_SD_Li256ELb1ELb0ELi2EEENS1_19SingleTileSchedulerILb1ELb0ELb0ELi128EEEEEEEEEvNT_6ParamsE$_ZN4cute3eso3ESOILb0ELb1EJNS_15ArithmeticTupleIJNS_1CILi0EEEiEEEEEC2ERKS5_,($_ZN7cutlass13device_kernelIN5flash19enable_sm80_to_sm89INS1_16FlashAttnBwdSm80INS1_25CollectiveMainloopBwdSm80ILi2ELi2EN4cute5tupleIJNS5_1CILi64EEENS7_ILi128EEES8_EEENS_10bfloat16_tEfNS_4arch4Sm80ELb0ELb0ELb1ELb1ELb0ELb0ELb0ELb0ELi2ELi2ELi4ELi2ELb1EEENS1_21CollectiveEpilogueBwdISA_SB_SD_Li256ELb1ELb0ELi2EEENS1_19SingleTileSchedulerILb1ELb0ELb0ELi128EEEEEEEEEvNT_6ParamsE$_ZN4cute3eso3ESOILb0ELb1EJNS_15ArithmeticTupleIJiEEEEEC2ERKS3_ - $_ZN7cutlass13device_kernelIN5flash19enable_sm80_to_sm89INS1_16FlashAttnBwdSm80INS1_25CollectiveMainloopBwdSm80ILi2ELi2EN4cute5tupleIJNS5_1CILi64EEENS7_ILi128EEES8_EEENS_10bfloat16_tEfNS_4arch4Sm80ELb0ELb0ELb1ELb1ELb0ELb0ELb0ELb0ELi2ELi2ELi4ELi2ELb1EEENS1_21CollectiveEpilogueBwdISA_SB_SD_Li256ELb1ELb0ELi2EEENS1_19SingleTileSchedulerILb1ELb0ELb0ELi128EEEEEEEEEvNT_6ParamsE$_ZN4cute3eso3ESOILb0ELb1EJNS_15ArithmeticTupleIJNS_1CILi0EEEiEEEEEC2ERKS5_)
$_ZN7cutlass13device_kernelIN5flash19enable_sm80_to_sm89INS1_16FlashAttnBwdSm80INS1_25CollectiveMainloopBwdSm80ILi2ELi2EN4cute5tupleIJNS5_1CILi64EEENS7_ILi128EEES8_EEENS_10bfloat16_tEfNS_4arch4Sm80ELb0ELb0ELb1ELb1ELb0ELb0ELb0ELb0ELi2ELi2ELi4ELi2ELb1EEENS1_21CollectiveEpilogueBwdISA_SB_SD_Li256ELb1ELb0ELi2EEENS1_19SingleTileSchedulerILb1ELb0ELb0ELi128EEEEEEEEEvNT_6ParamsE$_ZN4cute3eso3ESOILb0ELb1EJNS_15ArithmeticTupleIJNS_1CILi0EEEiEEEEEC2ERKS5_:
[----:B------:R-:W-:Y:S02]  /*7b30*/  IADD3 R6, R6, -c[0x0][0x20], RZ ;  /* 0x8000080006067a10 */ /* 0x000fe40007ffe0ff */
[----:B------:R-:W-:-:S03]  /*7b40*/  MOV R11, 0x0 ;  /* 0x00000000000b7802 */ /* 0x000fc60000000f00 */
[----:B------:R1:W-:Y:S01]  /*7b50*/  STL [R6], R7 ;  /* 0x0000000706007387 */ /* 0x0003e20000100800 */
[----:B------:R-:W-:Y:S05]  /*7b60*/  RET.REL.NODEC R10 `(_ZN7cutlass13device_kernelIN5flash19enable_sm80_to_sm89INS1_16FlashAttnBwdSm80INS1_25CollectiveMainloopBwdSm80ILi2ELi2EN4cute5tupleIJNS5_1CILi64EEENS7_ILi128EEES8_EEENS_10bfloat16_tEfNS_4arch4Sm80ELb0ELb0ELb1ELb1ELb0ELb0ELb0ELb0ELi2ELi2ELi4ELi2ELb1EEENS1_21CollectiveEpilogueBwdISA_SB_SD_Li256ELb1ELb0ELi2EEENS1_19SingleTileSchedulerILb1ELb0ELb0ELi128EEEEEEEEEvNT_6ParamsE) ;  /* 0xffff84900a007950 */ /* 0x000fea0003c3ffff */
        .type           $_ZN7cutlass13device_kernelIN5flash19enable_sm80_to_sm89INS1_16FlashAttnBwdSm80INS1_25CollectiveMainloopBwdSm80ILi2ELi2EN4cute5tupleIJNS5_1CILi64EEENS7_ILi128EEES8_EEENS_10bfloat16_tEfNS_4arch4Sm80ELb0ELb0ELb1ELb1ELb0ELb0ELb0ELb0ELi2ELi2ELi4ELi2ELb1EEENS1_21CollectiveEpilogueBwdISA_SB_SD_Li256ELb1ELb0ELi2EEENS1_19SingleTileSchedulerILb1ELb0ELb0ELi128EEEEEEEEEvNT_6ParamsE$_ZN4cute3eso3ESOILb0ELb1EJNS_15ArithmeticTupleIJiEEEEEC2ERKS3_,@function
        .size           $_ZN7cutlass13device_kernelIN5flash19enable_sm80_to_sm89INS1_16FlashAttnBwdSm80INS1_25CollectiveMainloopBwdSm80ILi2ELi2EN4cute5tupleIJNS5_1CILi64EEENS7_ILi128EEES8_EEENS_10bfloat16_tEfNS_4arch4Sm80ELb0ELb0ELb1ELb1ELb0ELb0ELb0ELb0ELi2ELi2ELi4ELi2ELb1EEENS1_21CollectiveEpilogueBwdISA_SB_SD_Li256ELb1ELb0ELi2EEENS1_19SingleTileSchedulerILb1ELb0ELb0ELi128EEEEEEEEEvNT_6ParamsE$_ZN4cute3eso3ESOILb0ELb1EJNS_15ArithmeticTupleIJiEEEEEC2ERKS3_,($_ZN7cutlass13device_kernelIN5flash19enable_sm80_to_sm89INS1_16FlashAttnBwdSm80INS1_25CollectiveMainloopBwdSm80ILi2ELi2EN4cute5tupleIJNS5_1CILi64EEENS7_ILi128EEES8_EEENS_10bfloat16_tEfNS_4arch4Sm80ELb0ELb0ELb1ELb1ELb0ELb0ELb0ELb0ELi2ELi2ELi4ELi2ELb1EEENS1_21CollectiveEpilogueBwdISA_SB_SD_Li256ELb1ELb0ELi2EEENS1_19SingleTileSchedulerILb1ELb0ELb0ELi128EEEEEEEEEvNT_6ParamsE$_ZN4cute3eso3ESOILb0ELb1EJNS_15ArithmeticTupleIJiiEEEEEC2ERKS3_ - $_ZN7cutlass13device_kernelIN5flash19enable_sm80_to_sm89INS1_16FlashAttnBwdSm80INS1_25CollectiveMainloopBwdSm80ILi2ELi2EN4cute5tupleIJNS5_1CILi64EEENS7_ILi128EEES8_EEENS_10bfloat16_tEfNS_4arch4Sm80ELb0ELb0ELb1ELb1ELb0ELb0ELb0ELb0ELi2ELi2ELi4ELi2ELb1EEENS1_21CollectiveEpilogueBwdISA_SB_SD_Li256ELb1ELb0ELi2EEENS1_19SingleTileSchedulerILb1ELb0ELb0ELi128EEEEEEEEEvNT_6ParamsE$_ZN4cute3eso3ESOILb0ELb1EJNS_15ArithmeticTupleIJiEEEEEC2ERKS3_)
$_ZN7cutlass13device_kernelIN5flash19enable_sm80_to_sm89INS1_16FlashAttnBwdSm80INS1_25CollectiveMainloopBwdSm80ILi2ELi2EN4cute5tupleIJNS5_1CILi64EEENS7_ILi128EEES8_EEENS_10bfloat16_tEfNS_4arch4Sm80ELb0ELb0ELb1ELb1ELb0ELb0ELb0ELb0ELi2ELi2ELi4ELi2ELb1EEENS1_21CollectiveEpilogueBwdISA_SB_SD_Li256ELb1ELb0ELi2EEENS1_19SingleTileSchedulerILb1ELb0ELb0ELi128EEEEEEEEEvNT_6ParamsE$_ZN4cute3eso3ESOILb0ELb1EJNS_15ArithmeticTupleIJiEEEEEC2ERKS3_:
[----:B------:R-:W-:Y:S01]  /*7b70*/  IADD3 R6, R6, -c[0x0][0x20], RZ ;  /* 0x8000080006067a10 */ /* 0x000fe20007ffe0ff */
[----:B------:R-:W-:Y:S01]  /*7b80*/  IMAD.MOV.U32 R16, RZ, RZ, R8 ;  /* 0x000000ffff107224 */ /* 0x000fe200078e0008 */
[----:B------:R-:W-:-:S03]  /*7b90*/  MOV R17, 0x0 ;  /* 0x0000000000117802 */ /* 0x000fc60000000f00 */
[----:B------:R1:W-:Y:S01]  /*7ba0*/  STL [R6], R7 ;  /* 0x0000000706007387 */ /* 0x0003e20000100800 */
[----:B------:R-:W-:Y:S05]  /*7bb0*/  RET.REL.NODEC R16 `(_ZN7cutlass13device_kernelIN5flash19enable_sm80_to_sm89INS1_16FlashAttnBwdSm80INS1_25CollectiveMainloopBwdSm80ILi2ELi2EN4cute5tupleIJNS5_1CILi64EEENS7_ILi128EEES8_EEENS_10bfloat16_tEfNS_4arch4Sm80ELb0ELb0ELb1ELb1ELb0ELb0ELb0ELb0ELi2ELi2ELi4ELi2ELb1EEENS1_21CollectiveEpilogueBwdISA_SB_SD_Li256ELb1ELb0ELi2EEENS1_19SingleTileSchedulerILb1ELb0ELb0ELi128EEEEEEEEEvNT_6ParamsE) ;  /* 0xffff844010007950 */ /* 0x000fea0003c3ffff */
        .type           $_ZN7cutlass13device_kernelIN5flash19enable_sm80_to_sm89INS1_16FlashAttnBwdSm80INS1_25CollectiveMainloopBwdSm80ILi2ELi2EN4cute5tupleIJNS5_1CILi64EEENS7_ILi128EEES8_EEENS_10bfloat16_tEfNS_4arch4Sm80ELb0ELb0ELb1ELb1ELb0ELb0ELb0ELb0ELi2ELi2ELi4ELi2ELb1EEENS1_21CollectiveEpilogueBwdISA_SB_SD_Li256ELb1ELb0ELi2EEENS1_19SingleTileSchedulerILb1ELb0ELb0ELi128EEEEEEEEEvNT_6ParamsE$_ZN4cute3eso3ESOILb0ELb1EJNS_15ArithmeticTupleIJiiEEEEEC2ERKS3_,@function
        .size           $_ZN7cutlass13device_kernelIN5flash19enable_sm80_to_sm89INS1_16FlashAttnBwdSm80INS1_25CollectiveMainloopBwdSm80ILi2ELi2EN4cute5tupleIJNS5_1CILi64EEENS7_ILi128EEES8_EEENS_10bfloat16_tEfNS_4arch4Sm80ELb0ELb0ELb1ELb1ELb0ELb0ELb0ELb0ELi2ELi2ELi4ELi2ELb1EEENS1_21CollectiveEpilogueBwdISA_SB_SD_Li256ELb1ELb0ELi2EEENS1_19SingleTileSchedulerILb1ELb0ELb0ELi128EEEEEEEEEvNT_6ParamsE$_ZN4cute3eso3ESOILb0ELb1EJNS_15ArithmeticTupleIJiiEEEEEC2ERKS3_,($_ZN7cutlass13device_kernelIN5flash19enable_sm80_to_sm89INS1_16FlashAttnBwdSm80INS1_25CollectiveMainloopBwdSm80ILi2ELi2EN4cute5tupleIJNS5_1CILi64EEENS7_ILi128EEES8_EEENS_10bfloat16_tEfNS_4arch4Sm80ELb0ELb0ELb1ELb1ELb0ELb0ELb0ELb0ELi2ELi2ELi4ELi2ELb1EEENS1_21CollectiveEpilogueBwdISA_SB_SD_Li256ELb1ELb0ELi2EEENS1_19SingleTileSchedulerILb1ELb0ELb0ELi128EEEEEEEEEvNT_6ParamsE$_ZN4cute3eso3ESOILb0ELb1EJNS_15ArithmeticTupleIJiiEEENS_1CILi0EEES5_S5_EEC2ERKS3_RKS5_SA_SA_ - $_ZN7cutlass13device_kernelIN5flash19enable_sm80_to_sm89INS1_16FlashAttnBwdSm80INS1_25CollectiveMainloopBwdSm80ILi2ELi2EN4cute5tupleIJNS5_1CILi64EEENS7_ILi128EEES8_EEENS_10bfloat16_tEfNS_4arch4Sm80ELb0ELb0ELb1ELb1ELb0ELb0ELb0ELb0ELi2ELi2ELi4ELi2ELb1EEENS1_21CollectiveEpilogueBwdISA_SB_SD_Li256ELb1ELb0ELi2EEENS1_19SingleTileSchedulerILb1ELb0ELb0ELi128EEEEEEEEEvNT_6ParamsE$_ZN4cute3eso3ESOILb0ELb1EJNS_15ArithmeticTupleIJiiEEEEEC2ERKS3_)
$_ZN7cutlass13device_kernelIN5flash19enable_sm80_to_sm89INS1_16FlashAttnBwdSm80INS1_25CollectiveMainloopBwdSm80ILi2ELi2EN4cute5tupleIJNS5_1CILi64EEENS7_ILi128EEES8_EEENS_10bfloat16_tEfNS_4arch4Sm80ELb0ELb0ELb1ELb1ELb0ELb0ELb0ELb0ELi2ELi2ELi4ELi2ELb1EEENS1_21CollectiveEpilogueBwdISA_SB_SD_Li256ELb1ELb0ELi2EEENS1_19SingleTileSchedulerILb1ELb0ELb0ELi128EEEEEEEEEvNT_6ParamsE$_ZN4cute3eso3ESOILb0ELb1EJNS_15ArithmeticTupleIJiiEEEEEC2ERKS3_:
[----:B------:R-:W-:Y:S02]  /*7bc0*/  IADD3 R7, R7, -c[0x0][0x20], RZ ;  /* 0x8000080007077a10 */ /* 0x000fe40007ffe0ff */
[----:B------:R-:W-:-:S03]  /*7bd0*/  MOV R9, 0x0 ;  /* 0x0000000000097802 */ /* 0x000fc60000000f00 */
[----:B------:R1:W-:Y:S04]  /*7be0*/  STL [R7], R18 ;  /* 0x0000001207007387 */ /* 0x0003e80000100800 */
[----:B------:R1:W-:Y:S01]  /*7bf0*/  STL [R7+0x4], R16 ;  /* 0x0000041007007387 */ /* 0x0003e20000100800 */
[----:B------:R-:W-:Y:S05]  /*7c00*/  RET.REL.NODEC R8 `(_ZN7cutlass13device_kernelIN5flash19enable_sm80_to_sm89INS1_16FlashAttnBwdSm80INS1_25CollectiveMainloopBwdSm80ILi2ELi2EN4cute5tupleIJNS5_1CILi64EEENS7_ILi128EEES8_EEENS_10bfloat16_tEfNS_4arch4Sm80ELb0ELb0ELb1ELb1ELb0ELb0ELb0ELb0ELi2ELi2ELi4ELi2ELb1EEENS1_21CollectiveEpilogueBwdISA_SB_SD_Li256ELb1ELb0ELi2EEENS1_19SingleTileSchedulerILb1ELb0ELb0ELi128EEEEEEEEEvNT_6ParamsE) ;  /* 0xffff83f008007950 */ /* 0x000fea0003c3ffff */
        .type           $_ZN7cutlass13device_kernelIN5flash19enable_sm80_to_sm89INS1_16FlashAttnBwdSm80INS1_25CollectiveMainloopBwdSm80ILi2ELi2EN4cute5tupleIJNS5_1CILi64EEENS7_ILi128EEES8_EEENS_10bfloat16_tEfNS_4arch4Sm80ELb0ELb0ELb1ELb1ELb0ELb0ELb0ELb0ELi2ELi2ELi4ELi2ELb1EEENS1_21CollectiveEpilogueBwdISA_SB_SD_Li256ELb1ELb0ELi2EEENS1_19SingleTileSchedulerILb1ELb0ELb0ELi128EEEEEEEEEvNT_6ParamsE$_ZN4cute3eso3ESOILb0ELb1EJNS_15ArithmeticTupleIJiiEEENS_1CILi0EEES5_S5_EEC2ERKS3_RKS5_SA_SA_,@function
        .size           $_ZN7cutlass13device_kernelIN5flash19enable_sm80_to_sm89INS1_16FlashAttnBwdSm80INS1_25CollectiveMainloopBwdSm80ILi2ELi2EN4cute5tupleIJNS5_1CILi64EEENS7_ILi128EEES8_EEENS_10bfloat16_tEfNS_4arch4Sm80ELb0ELb0ELb1ELb1ELb0ELb0ELb0ELb0ELi2ELi2ELi4ELi2ELb1EEENS1_21CollectiveEpilogueBwdISA_SB_SD_Li256ELb1ELb0ELi2EEENS1_19SingleTileSchedulerILb1ELb0ELb0ELi128EEEEEEEEEvNT_6ParamsE$_ZN4cute3eso3ESOILb0ELb1EJNS_15ArithmeticTupleIJiiEEENS_1CILi0EEES5_S5_EEC2ERKS3_RKS5_SA_SA_,($_ZN7cutlass13device_kernelIN5flash19enable_sm80_to_sm89INS1_16FlashAttnBwdSm80INS1_25CollectiveMainloopBwdSm80ILi2ELi2EN4cute5tupleIJNS5_1CILi64EEENS7_ILi128EEES8_EEENS_10bfloat16_tEfNS_4arch4Sm80ELb0ELb0ELb1ELb1ELb0ELb0ELb0ELb0ELi2ELi2ELi4ELi2ELb1EEENS1_21CollectiveEpilogueBwdISA_SB_SD_Li256ELb1ELb0ELi2EEENS1_19SingleTileSchedulerILb1ELb0ELb0ELi128EEEEEEEEEvNT_6ParamsE$_ZN4cute3eso3ESOILb0ELb1EJiEEC2ERKi - $_ZN7cutlass13device_kernelIN5flash19enable_sm80_to_sm89INS1_16FlashAttnBwdSm80INS1_25CollectiveMainloopBwdSm80ILi2ELi2EN4cute5tupleIJNS5_1CILi64EEENS7_ILi128EEES8_EEENS_10bfloat16_tEfNS_4arch4Sm80ELb0ELb0ELb1ELb1ELb0ELb0ELb0ELb0ELi2ELi2ELi4ELi2ELb1EEENS1_21CollectiveEpilogueBwdISA_SB_SD_Li256ELb1ELb0ELi2EEENS1_19SingleTileSchedulerILb1ELb0ELb0ELi128EEEEEEEEEvNT_6ParamsE$_ZN4cute3eso3ESOILb0ELb1EJNS_15ArithmeticTupleIJiiEEENS_1CILi0EEES5_S5_EEC2ERKS3_RKS5_SA_SA_)
$_ZN7cutlass13device_kernelIN5flash19enable_sm80_to_sm89INS1_16FlashAttnBwdSm80INS1_25CollectiveMainloopBwdSm80ILi2ELi2EN4cute5tupleIJNS5_1CILi64EEENS7_ILi128EEES8_EEENS_10bfloat16_tEfNS_4arch4Sm80ELb0ELb0ELb1ELb1ELb0ELb0ELb0ELb0ELi2ELi2ELi4ELi2ELb1EEENS1_21CollectiveEpilogueBwdISA_SB_SD_Li256ELb1ELb0ELi2EEENS1_19SingleTileSchedulerILb1ELb0ELb0ELi128EEEEEEEEEvNT_6ParamsE$_ZN4cute3eso3ESOILb0ELb1EJNS_15ArithmeticTupleIJiiEEENS_1CILi0EEES5_S5_EEC2ERKS3_RKS5_SA_SA_:
[----:B------:R-:W-:Y:S02]  /*7c10*/  IADD3 R9, R27, -c[0x0][0x20], RZ ;  /* 0x800008001b097a10 */ /* 0x000fe40007ffe0ff */
[----:B------:R-:W-:-:S03]  /*7c20*/  MOV R11, 0x0 ;  /* 0x00000000000b7802 */ /* 0x000fc60000000f00 */
[----:B------:R1:W-:Y:S04]  /*7c30*/  STL [R9], R8 ;  /* 0x0000000809007387 */ /* 0x0003e80000100800 */
[----:B------:R1:W-:Y:S01]  /*7c40*/  STL [R9+0x4], R16 ;  /* 0x0000041009007387 */ /* 0x0003e20000100800 */
[----:B------:R-:W-:Y:S05]  /*7c50*/  RET.REL.NODEC R10 `(_ZN7cutlass13device_kernelIN5flash19enable_sm80_to_sm89INS1_16FlashAttnBwdSm80INS1_25CollectiveMainloopBwdSm80ILi2ELi2EN4cute5tupleIJNS5_1CILi64EEENS7_ILi128EEES8_EEENS_10bfloat16_tEfNS_4arch4Sm80ELb0ELb0ELb1ELb1ELb0ELb0ELb0ELb0ELi2ELi2ELi4ELi2ELb1EEENS1_21CollectiveEpilogueBwdISA_SB_SD_Li256ELb1ELb0ELi2EEENS1_19SingleTileSchedulerILb1ELb0ELb0ELi128EEEEEEEEEvNT_6ParamsE) ;  /* 0xffff83a00a007950 */ /* 0x000fea0003c3ffff */
        .type           $_ZN7cutlass13device_kernelIN5flash19enable_sm80_to_sm89INS1_16FlashAttnBwdSm80INS1_25CollectiveMainloopBwdSm80ILi2ELi2EN4cute5tupleIJNS5_1CILi64EEENS7_ILi128EEES8_EEENS_10bfloat16_tEfNS_4arch4Sm80ELb0ELb0ELb1ELb1ELb0ELb0ELb0ELb0ELi2ELi2ELi4ELi2ELb1EEENS1_21CollectiveEpilogueBwdISA_SB_SD_Li256ELb1ELb0ELi2EEENS1_19SingleTileSchedulerILb1ELb0ELb0ELi128EEEEEEEEEvNT_6ParamsE$_ZN4cute3eso3ESOILb0ELb1EJiEEC2ERKi,@function
        .size           $_ZN7cutlass13device_kernelIN5flash19enable_sm80_to_sm89INS1_16FlashAttnBwdSm80INS1_25CollectiveMainloopBwdSm80ILi2ELi2EN4cute5tupleIJNS5_1CILi64EEENS7_ILi128EEES8_EEENS_10bfloat16_tEfNS_4arch4Sm80ELb0ELb0ELb1ELb1ELb0ELb0ELb0ELb0ELi2ELi2ELi4ELi2ELb1EEENS1_21CollectiveEpilogueBwdISA_SB_SD_Li256ELb1ELb0ELi2EEENS1_19SingleTileSchedulerILb1ELb0ELb0ELi128EEEEEEEEEvNT_6ParamsE$_ZN4cute3eso3ESOILb0ELb1EJiEEC2ERKi,($_ZN7cutlass13device_kernelIN5flash19enable_sm80_to_sm89INS1_16FlashAttnBwdSm80INS1_25CollectiveMainloopBwdSm80ILi2ELi2EN4cute5tupleIJNS5_1CILi64EEENS7_ILi128EEES8_EEENS_10bfloat16_tEfNS_4arch4Sm80ELb0ELb0ELb1ELb1ELb0ELb0ELb0ELb0ELi2ELi2ELi4ELi2ELb1EEENS1_21CollectiveEpilogueBwdISA_SB_SD_Li256ELb1ELb0ELi2EEENS1_19SingleTileSchedulerILb1ELb0ELb0ELi128EEEEEEEEEvNT_6ParamsE$_ZN4cute3eso3ESOILb0ELb1EJiNS_1CILi0EEEEEC2ERKiRKS3_ - $_ZN7cutlass13device_kernelIN5flash19enable_sm80_to_sm89INS1_16FlashAttnBwdSm80INS1_25CollectiveMainloopBwdSm80ILi2ELi2EN4cute5tupleIJNS5_1CILi64EEENS7_ILi128EEES8_EEENS_10bfloat16_tEfNS_4arch4Sm80ELb0ELb0ELb1ELb1ELb0ELb0ELb0ELb0ELi2ELi2ELi4ELi2ELb1EEENS1_21CollectiveEpilogueBwdISA_SB_SD_Li256ELb1ELb0ELi2EEENS1_19SingleTileSchedulerILb1ELb0ELb0ELi128EEEEEEEEEvNT_6ParamsE$_ZN4cute3eso3ESOILb0ELb1EJiEEC2ERKi)
$_ZN7cutlass13device_kernelIN5flash19enable_sm80_to_sm89INS1_16FlashAttnBwdSm80INS1_25CollectiveMainloopBwdSm80ILi2ELi2EN4cute5tupleIJNS5_1CILi64EEENS7_ILi128EEES8_EEENS_10bfloat16_tEfNS_4arch4Sm80ELb0ELb0ELb1ELb1ELb0ELb0ELb0ELb0ELi2ELi2ELi4ELi2ELb1EEENS1_21CollectiveEpilogueBwdISA_SB_SD_Li256ELb1ELb0ELi2EEENS1_19SingleTileSchedulerILb1ELb0ELb0ELi128EEEEEEEEEvNT_6ParamsE$_ZN4cute3eso3ESOILb0ELb1EJiEEC2ERKi:
[----:B------:R-:W-:Y:S01]  /*7c60*/  IADD3 R6, R6, -c[0x0][0x20], RZ ;  /* 0x8000080006067a10 */ /* 0x000fe20007ffe0ff */
[----:B------:R-:W-:Y:S01]  /*7c70*/  IMAD.MOV.U32 R128, RZ, RZ, R18 ;  /* 0x000000ffff807224 */ /* 0x000fe200078e0012 */
[----:B------:R-:W-:-:S03]  /*7c80*/  MOV R129, 0x0 ;  /* 0x0000000000817802 */ /* 0x000fc60000000f00 */
[----:B------:R1:W-:Y:S01]  /*7c90*/  STL [R6], R7 ;  /* 0x0000000706007387 */ /* 0x0003e20000100800 */
[----:B------:R-:W-:Y:S05]  /*7ca0*/  RET.REL.NODEC R128 `(_ZN7cutlass13device_kernelIN5flash19enable_sm80_to_sm89INS1_16FlashAttnBwdSm80INS1_25CollectiveMainloopBwdSm80ILi2ELi2EN4cute5tupleIJNS5_1CILi64EEENS7_ILi128EEES8_EEENS_10bfloat16_tEfNS_4arch4Sm80ELb0ELb0ELb1ELb1ELb0ELb0ELb0ELb0ELi2ELi2ELi4ELi2ELb1EEENS1_21CollectiveEpilogueBwdISA_SB_SD_Li256ELb1ELb0ELi2EEENS1_19SingleTileSchedulerILb1ELb0ELb0ELi128EEEEEEEEEvNT_6ParamsE) ;  /* 0xffff835080007950 */ /* 0x000fea0003c3ffff */
        .type           $_ZN7cutlass13device_kernelIN5flash19enable_sm80_to_sm89INS1_16FlashAttnBwdSm80INS1_25CollectiveMainloopBwdSm80ILi2ELi2EN4cute5tupleIJNS5_1CILi64EEENS7_ILi128EEES8_EEENS_10bfloat16_tEfNS_4arch4Sm80ELb0ELb0ELb1ELb1ELb0ELb0ELb0ELb0ELi2ELi2ELi4ELi2ELb1EEENS1_21CollectiveEpilogueBwdISA_SB_SD_Li256ELb1ELb0ELi2EEENS1_19SingleTileSchedulerILb1ELb0ELb0ELi128EEEEEEEEEvNT_6ParamsE$_ZN4cute3eso3ESOILb0ELb1EJiNS_1CILi0EEEEEC2ERKiRKS3_,@function
        .size           $_ZN7cutlass13device_kernelIN5flash19enable_sm80_to_sm89INS1_16FlashAttnBwdSm80INS1_25CollectiveMainloopBwdSm80ILi2ELi2EN4cute5tupleIJNS5_1CILi64EEENS7_ILi128EEES8_EEENS_10bfloat16_tEfNS_4arch4Sm80ELb0ELb0ELb1ELb1ELb0ELb0ELb0ELb0ELi2ELi2ELi4ELi2ELb1EEENS1_21CollectiveEpilogueBwdISA_SB_SD_Li256ELb1ELb0ELi2EEENS1_19SingleTileSchedulerILb1ELb0ELb0ELi128EEEEEEEEEvNT_6ParamsE$_ZN4cute3eso3ESOILb0ELb1EJiNS_1CILi0EEEEEC2ERKiRKS3_,($_ZN7cutlass13device_kernelIN5flash19enable_sm80_to_sm89INS1_16FlashAttnBwdSm80INS1_25CollectiveMainloopBwdSm80ILi2ELi2EN4cute5tupleIJNS5_1CILi64EEENS7_ILi128EEES8_EEENS_10bfloat16_tEfNS_4arch4Sm80ELb0ELb0ELb1ELb1ELb0ELb0ELb0ELb0ELi2ELi2ELi4ELi2ELb1EEENS1_21CollectiveEpilogueBwdISA_SB_SD_Li256ELb1ELb0ELi2EEENS1_19SingleTileSchedulerILb1ELb0ELb0ELi128EEEEEEEEEvNT_6ParamsE$_ZN4cute3eso3ESOILb0ELb1EJlEEC2ERKl - $_ZN7cutlass13device_kernelIN5flash19enable_sm80_to_sm89INS1_16FlashAttnBwdSm80INS1_25CollectiveMainloopBwdSm80ILi2ELi2EN4cute5tupleIJNS5_1CILi64EEENS7_ILi128EEES8_EEENS_10bfloat16_tEfNS_4arch4Sm80ELb0ELb0ELb1ELb1ELb0ELb0ELb0ELb0ELi2ELi2ELi4ELi2ELb1EEENS1_21CollectiveEpilogueBwdISA_SB_SD_Li256ELb1ELb0ELi2EEENS1_19SingleTileSchedulerILb1ELb0ELb0ELi128EEEEEEEEEvNT_6ParamsE$_ZN4cute3eso3ESOILb0ELb1EJiNS_1CILi0EEEEEC2ERKiRKS3_)
$_ZN7cutlass13device_kernelIN5flash19enable_sm80_to_sm89INS1_16FlashAttnBwdSm80INS1_25CollectiveMainloopBwdSm80ILi2ELi2EN4cute5tupleIJNS5_1CILi64EEENS7_ILi128EEES8_EEENS_10bfloat16_tEfNS_4arch4Sm80ELb0ELb0ELb1ELb1ELb0ELb0ELb0ELb0ELi2ELi2ELi4ELi2ELb1EEENS1_21CollectiveEpilogueBwdISA_SB_SD_Li256ELb1ELb0ELi2EEENS1_19SingleTileSchedulerILb1ELb0ELb0ELi128EEEEEEEEEvNT_6ParamsE$_ZN4cute3eso3ESOILb0ELb1EJiNS_1CILi0EEEEEC2ERKiRKS3_:
[----:B------:R-:W-:Y:S02]  /*7cb0*/  IADD3 R6, R6, -c[0x0][0x20], RZ ;  /* 0x8000080006067a10 */ /* 0x000fe40007ffe0ff */
[----:B------:R-:W-:-:S03]  /*7cc0*/  MOV R9, 0x0 ;  /* 0x0000000000097802 */ /* 0x000fc60000000f00 */
[----:B------:R1:W-:Y:S01]  /*7cd0*/  STL [R6], R7 ;  /* 0x0000000706007387 */ /* 0x0003e20000100800 */
[----:B------:R-:W-:Y:S05]  /*7ce0*/  RET.REL.NODEC R8 `(_ZN7cutlass13device_kernelIN5flash19enable_sm80_to_sm89INS1_16FlashAttnBwdSm80INS1_25CollectiveMainloopBwdSm80ILi2ELi2EN4cute5tupleIJNS5_1CILi64EEENS7_ILi128EEES8_EEENS_10bfloat16_tEfNS_4arch4Sm80ELb0ELb0ELb1ELb1ELb0ELb0ELb0ELb0ELi2ELi2ELi4ELi2ELb1EEENS1_21CollectiveEpilogueBwdISA_SB_SD_Li256ELb1ELb0ELi2EEENS1_19SingleTileSchedulerILb1ELb0ELb0ELi128EEEEEEEEEvNT_6ParamsE) ;  /* 0xffff831008007950 */ /* 0x000fea0003c3ffff */
        .type           $_ZN7cutlass13device_kernelIN5flash19enable_sm80_to_sm89INS1_16FlashAttnBwdSm80INS1_25CollectiveMainloopBwdSm80ILi2ELi2EN4cute5tupleIJNS5_1CILi64EEENS7_ILi128EEES8_EEENS_10bfloat16_tEfNS_4arch4Sm80ELb0ELb0ELb1ELb1ELb0ELb0ELb0ELb0ELi2ELi2ELi4ELi2ELb1EEENS1_21CollectiveEpilogueBwdISA_SB_SD_Li256ELb1ELb0ELi2EEENS1_19SingleTileSchedulerILb1ELb0ELb0ELi128EEEEEEEEEvNT_6ParamsE$_ZN4cute3eso3ESOILb0ELb1EJlEEC2ERKl,@function
        .size           $_ZN7cutlass13device_kernelIN5flash19enable_sm80_to_sm89INS1_16FlashAttnBwdSm80INS1_25CollectiveMainloopBwdSm80ILi2ELi2EN4cute5tupleIJNS5_1CILi64EEENS7_ILi128EEES8_EEENS_10bfloat16_tEfNS_4arch4Sm80ELb0ELb0ELb1ELb1ELb0ELb0ELb0ELb0ELi2ELi2ELi4ELi2ELb1EEENS1_21CollectiveEpilogueBwdISA_SB_SD_Li256ELb1ELb0ELi2EEENS1_19SingleTileSchedulerILb1ELb0ELb0ELi128EEEEEEEEEvNT_6ParamsE$_ZN4cute3eso3ESOILb0ELb1EJlEEC2ERKl,($_ZN7cutlass13device_kernelIN5flash19enable_sm80_to_sm89INS1_16FlashAttnBwdSm80INS1_25CollectiveMainloopBwdSm80ILi2ELi2EN4cute5tupleIJNS5_1CILi64EEENS7_ILi128EEES8_EEENS_10bfloat16_tEfNS_4arch4Sm80ELb0ELb0ELb1ELb1ELb0ELb0ELb0ELb0ELi2ELi2ELi4ELi2ELb1EEENS1_21CollectiveEpilogueBwdISA_SB_SD_Li256ELb1ELb0ELi2EEENS1_19SingleTileSchedulerILb1ELb0ELb0ELi128EEEEEEEEEvNT_6ParamsE$_ZN4cute3eso3ESOILb1ELb0EJNS_10UnderscoreES2_S2_iEEC2ERKS2_S5_S5_RKi - $_ZN7cutlass13device_kernelIN5flash19enable_sm80_to_sm89INS1_16FlashAttnBwdSm80INS1_25CollectiveMainloopBwdSm80ILi2ELi2EN4cute5tupleIJNS5_1CILi64EEENS7_ILi128EEES8_EEENS_10bfloat16_tEfNS_4arch4Sm80ELb0ELb0ELb1ELb1ELb0ELb0ELb0ELb0ELi2ELi2ELi4ELi2ELb1EEENS1_21CollectiveEpilogueBwdISA_SB_SD_Li256ELb1ELb0ELi2EEENS1_19SingleTileSchedulerILb1ELb0ELb0ELi128EEEEEEEEEvNT_6ParamsE$_ZN4cute3eso3ESOILb0ELb1EJlEEC2ERKl)
$_ZN7cutlass13device_kernelIN5flash19enable_sm80_to_sm89INS1_16FlashAttnBwdSm80INS1_25CollectiveMainloopBwdSm80ILi2ELi2EN4cute5tupleIJNS5_1CILi64EEENS7_ILi128EEES8_EEENS_10bfloat16_tEfNS_4arch4Sm80ELb0ELb0ELb1ELb1ELb0ELb0ELb0ELb0ELi2ELi2ELi4ELi2ELb1EEENS1_21CollectiveEpilogueBwdISA_SB_SD_Li256ELb1ELb0ELi2EEENS1_19SingleTileSchedulerILb1ELb0ELb0ELi128EEEEEEEEEvNT_6ParamsE$_ZN4cute3eso3ESOILb0ELb1EJlEEC2ERKl:
[----:B------:R-:W-:Y:S01]  /*7cf0*/  IADD3 R9, R9, -c[0x0][0x20], RZ ;  /* 0x8000080009097a10 */ /* 0x000fe20007ffe0ff */
[----:B------:R-:W-:Y:S01]  /*7d00*/  IMAD.MOV.U32 R128, RZ, RZ, R10 ;  /* 0x000000ffff807224 */ /* 0x000fe200078e000a */
[----:B------:R-:W-:-:S03]  /*7d10*/  MOV R129, 0x0 ;  /* 0x0000000000817802 */ /* 0x000fc60000000f00 */
[----:B------:R1:W-:Y:S01]  /*7d20*/  STL.64 [R9], R6 ;  /* 0x0000000609007387 */ /* 0x0003e20000100a00 */
[----:B------:R-:W-:Y:S05]  /*7d30*/  RET.REL.NODEC R128 `(_ZN7cutlass13device_kernelIN5flash19enable_sm80_to_sm89INS1_16FlashAttnBwdSm80INS1_25CollectiveMainloopBwdSm80ILi2ELi2EN4cute5tupleIJNS5_1CILi64EEENS7_ILi128EEES8_EEENS_10bfloat16_tEfNS_4arch4Sm80ELb0ELb0ELb1ELb1ELb0ELb0ELb0ELb0ELi2ELi2ELi4ELi2ELb1EEENS1_21CollectiveEpilogueBwdISA_SB_SD_Li256ELb1ELb0ELi2EEENS1_19SingleTileSchedulerILb1ELb0ELb0ELi128EEEEEEEEEvNT_6ParamsE) ;  /* 0xffff82c080007950 */ /* 0x000fea0003c3ffff */
        .type           $_ZN7cutlass13device_kernelIN5flash19enable_sm80_to_sm89INS1_16FlashAttnBwdSm80INS1_25CollectiveMainloopBwdSm80ILi2ELi2EN4cute5tupleIJNS5_1CILi64EEENS7_ILi128EEES8_EEENS_10bfloat16_tEfNS_4arch4Sm80ELb0ELb0ELb1ELb1ELb0ELb0ELb0ELb0ELi2ELi2ELi4ELi2ELb1EEENS1_21CollectiveEpilogueBwdISA_SB_SD_Li256ELb1ELb0ELi2EEENS1_19SingleTileSchedulerILb1ELb0ELb0ELi128EEEEEEEEEvNT_6ParamsE$_ZN4cute3eso3ESOILb1ELb0EJNS_10UnderscoreES2_S2_iEEC2ERKS2_S5_S5_RKi,@function
        .size           $_ZN7cutlass13device_kernelIN5flash19enable_sm80_to_sm89INS1_16FlashAttnBwdSm80INS1_25CollectiveMainloopBwdSm80ILi2ELi2EN4cute5tupleIJNS5_1CILi64EEENS7_ILi128EEES8_EEENS_10bfloat16_tEfNS_4arch4Sm80ELb0ELb0ELb1ELb1ELb0ELb0ELb0ELb0ELi2ELi2ELi4ELi2ELb1EEENS1_21CollectiveEpilogueBwdISA_SB_SD_Li256ELb1ELb0ELi2EEENS1_19SingleTileSchedulerILb1ELb0ELb0ELi128EEEEEEEEEvNT_6ParamsE$_ZN4cute3eso3ESOILb1ELb0EJNS_10UnderscoreES2_S2_iEEC2ERKS2_S5_S5_RKi,($_ZN7cutlass13device_kernelIN5flash19enable_sm80_to_sm89INS1_16FlashAttnBwdSm80INS1_25CollectiveMainloopBwdSm80ILi2ELi2EN4cute5tupleIJNS5_1CILi64EEENS7_ILi128EEES8_EEENS_10bfloat16_tEfNS_4arch4Sm80ELb0ELb0ELb1ELb1ELb0ELb0ELb0ELb0ELi2ELi2ELi4ELi2ELb1EEENS1_21CollectiveEpilogueBwdISA_SB_SD_Li256ELb1ELb0ELi2EEENS1_19SingleTileSchedulerILb1ELb0ELb0ELi128EEEEEEEEEvNT_6ParamsE$_ZN4cute3eso3ESOILb1ELb0EJNS_10UnderscoreES2_iEEC2ERKS2_S5_RKi - $_ZN7cutlass13device_kernelIN5flash19enable_sm80_to_sm89INS1_16FlashAttnBwdSm80INS1_25CollectiveMainloopBwdSm80ILi2ELi2EN4cute5tupleIJNS5_1CILi64EEENS7_ILi128EEES8_EEENS_10bfloat16_tEfNS_4arch4Sm80ELb0ELb0ELb1ELb1ELb0ELb0ELb0ELb0ELi2ELi2ELi4ELi2ELb1EEENS1_21CollectiveEpilogueBwdISA_SB_SD_Li256ELb1ELb0ELi2EEENS1_19SingleTileSchedulerILb1ELb0ELb0ELi128EEEEEEEEEvNT_6ParamsE$_ZN4cute3eso3ESOILb1ELb0EJNS_10UnderscoreES2_S2_iEEC2ERKS2_S5_S5_RKi)
$_ZN7cutlass13device_kernelIN5flash19enable_sm80_to_sm89INS1_16FlashAttnBwdSm80INS1_25CollectiveMainloopBwdSm80ILi2ELi2EN4cute5tupleIJNS5_1CILi64EEENS7_ILi128EEES8_EEENS_10bfloat16_tEfNS_4arch4Sm80ELb0ELb0ELb1ELb1ELb0ELb0ELb0ELb0ELi2ELi2ELi4ELi2ELb1EEENS1_21CollectiveEpilogueBwdISA_SB_SD_Li256ELb1ELb0ELi2EEENS1_19SingleTileSchedulerILb1ELb0ELb0ELi128EEEEEEEEEvNT_6ParamsE$_ZN4cute3eso3ESOILb1ELb0EJNS_10UnderscoreES2_S2_iEEC2ERKS2_S5_S5_RKi:
[----:B------:R-:W-:Y:S02]  /*7d40*/  IADD3 R6, R4, -c[0x0][0x20], RZ ;  /* 0x8000080004067a10 */ /* 0x000fe40007ffe0ff */
[----:B------:R-:W-:-:S03]  /*7d50*/  MOV R9, 0x0 ;  /* 0x0000000000097802 */ /* 0x000fc60000000f00 */
[----:B------:R1:W-:Y:S01]  /*7d60*/  STL [R6], R7 ;  /* 0x0000000706007387 */ /* 0x0003e20000100800 */
[----:B------:R-:W-:Y:S05]  /*7d70*/  RET.REL.NODEC R8 `(_ZN7cutlass13device_kernelIN5flash19enable_sm80_to_sm89INS1_16FlashAttnBwdSm80INS1_25CollectiveMainloopBwdSm80ILi2ELi2EN4cute5tupleIJNS5_1CILi64EEENS7_ILi128EEES8_EEENS_10bfloat16_tEfNS_4arch4Sm80ELb0ELb0ELb1ELb1ELb0ELb0ELb0ELb0ELi2ELi2ELi4ELi2ELb1EEENS1_21CollectiveEpilogueBwdISA_SB_SD_Li256ELb1ELb0ELi2EEENS1_19SingleTileSchedulerILb1ELb0ELb0ELi128EEEEEEEEEvNT_6ParamsE) ;  /* 0xffff828008007950 */ /* 0x000fea0003c3ffff */
        .type           $_ZN7cutlass13device_kernelIN5flash19enable_sm80_to_sm89INS1_16FlashAttnBwdSm80INS1_25CollectiveMainloopBwdSm80ILi2ELi2EN4cute5tupleIJNS5_1CILi64EEENS7_ILi128EEES8_EEENS_10bfloat16_tEfNS_4arch4Sm80ELb0ELb0ELb1ELb1ELb0ELb0ELb0ELb0ELi2ELi2ELi4ELi2ELb1EEENS1_21CollectiveEpilogueBwdISA_SB_SD_Li256ELb1ELb0ELi2EEENS1_19SingleTileSchedulerILb1ELb0ELb0ELi128EEEEEEEEEvNT_6ParamsE$_ZN4cute3eso3ESOILb1ELb0EJNS_10UnderscoreES2_iEEC2ERKS2_S5_RKi,@function
        .size           $_ZN7cutlass13device_kernelIN5flash19enable_sm80_to_sm89INS1_16FlashAttnBwdSm80INS1_25CollectiveMainloopBwdSm80ILi2ELi2EN4cute5tupleIJNS5_1CILi64EEENS7_ILi128EEES8_EEENS_10bfloat16_tEfNS_4arch4Sm80ELb0ELb0ELb1ELb1ELb0ELb0ELb0ELb0ELi2ELi2ELi4ELi2ELb1EEENS1_21CollectiveEpilogueBwdISA_SB_SD_Li256ELb1ELb0ELi2EEENS1_19SingleTileSchedulerILb1ELb0ELb0ELi128EEEEEEEEEvNT_6ParamsE$_ZN4cute3eso3ESOILb1ELb0EJNS_10UnderscoreES2_iEEC2ERKS2_S5_RKi,($_ZN7cutlass13device_kernelIN5flash19enable_sm80_to_sm89INS1_16FlashAttnBwdSm80INS1_25CollectiveMainloopBwdSm80ILi2ELi2EN4cute5tupleIJNS5_1CILi64EEENS7_ILi128EEES8_EEENS_10bfloat16_tEfNS_4arch4Sm80ELb0ELb0ELb1ELb1ELb0ELb0ELb0ELb0ELi2ELi2ELi4ELi2ELb1EEENS1_21CollectiveEpilogueBwdISA_SB_SD_Li256ELb1ELb0ELi2EEENS1_19SingleTileSchedulerILb1ELb0ELb0ELi128EEEEEEEEEvNT_6ParamsE$_ZN4cute3eso3ESOILb1ELb0EJNS_10UnderscoreEiEEC2ERKS2_RKi - $_ZN7cutlass13device_kernelIN5flash19enable_sm80_to_sm89INS1_16FlashAttnBwdSm80INS1_25CollectiveMainloopBwdSm80ILi2ELi2EN4cute5tupleIJNS5_1CILi64EEENS7_ILi128EEES8_EEENS_10bfloat16_tEfNS_4arch4Sm80ELb0ELb0ELb1ELb1ELb0ELb0ELb0ELb0ELi2ELi2ELi4ELi2ELb1EEENS1_21CollectiveEpilogueBwdISA_SB_SD_Li256ELb1ELb0ELi2EEENS1_19SingleTileSchedulerILb1ELb0ELb0ELi128EEEEEEEEEvNT_6ParamsE$_ZN4cute3eso3ESOILb1ELb0EJNS_10UnderscoreES2_iEEC2ERKS2_S5_RKi)
$_ZN7cutlass13device_kernelIN5flash19enable_sm80_to_sm89INS1_16FlashAttnBwdSm80INS1_25CollectiveMainloopBwdSm80ILi2ELi2EN4cute5tupleIJNS5_1CILi64EEENS7_ILi128EEES8_EEENS_10bfloat16_tEfNS_4arch4Sm80ELb0ELb0ELb1ELb1ELb0ELb0ELb0ELb0ELi2ELi2ELi4ELi2ELb1EEENS1_21CollectiveEpilogueBwdISA_SB_SD_Li256ELb1ELb0ELi2EEENS1_19SingleTileSchedulerILb1ELb0ELb0ELi128EEEEEEEEEvNT_6ParamsE$_ZN4cute3eso3ESOILb1ELb0EJNS_10UnderscoreES2_iEEC2ERKS2_S5_RKi:
[----:B------:R-:W-:Y:S02]  /*7d80*/  IADD3 R6, R4, -c[0x0][0x20], RZ ;  /* 0x8000080004067a10 */ /* 0x000fe40007ffe0ff */
[----:B------:R-:W-:-:S03]  /*7d90*/  MOV R9, 0x0 ;  /* 0x0000000000097802 */ /* 0x000fc60000000f00 */
[----:B------:R1:W-:Y:S01]  /*7da0*/  STL [R6], R17 ;  /* 0x0000001106007387 */ /* 0x0003e20000100800 */
[----:B------:R-:W-:Y:S05]  /*7db0*/  RET.REL.NODEC R8 `(_ZN7cutlass13device_kernelIN5flash19enable_sm80_to_sm89INS1_16FlashAttnBwdSm80INS1_25CollectiveMainloopBwdSm80ILi2ELi2EN4cute5tupleIJNS5_1CILi64EEENS7_ILi128EEES8_EEENS_10bfloat16_tEfNS_4arch4Sm80ELb0ELb0ELb1ELb1ELb0ELb0ELb0ELb0ELi2ELi2ELi4ELi2ELb1EEENS1_21CollectiveEpilogueBwdISA_SB_SD_Li256ELb1ELb0ELi2EEENS1_19SingleTileSchedulerILb1ELb0ELb0ELi128EEEEEEEEEvNT_6ParamsE) ;  /* 0xffff824008007950 */ /* 0x000fea0003c3ffff */
        .type           $_ZN7cutlass13device_kernelIN5flash19enable_sm80_to_sm89INS1_16FlashAttnBwdSm80INS1_25CollectiveMainloopBwdSm80ILi2ELi2EN4cute5tupleIJNS5_1CILi64EEENS7_ILi128EEES8_EEENS_10bfloat16_tEfNS_4arch4Sm80ELb0ELb0ELb1ELb1ELb0ELb0ELb0ELb0ELi2ELi2ELi4ELi2ELb1EEENS1_21CollectiveEpilogueBwdISA_SB_SD_Li256ELb1ELb0ELi2EEENS1_19SingleTileSchedulerILb1ELb0ELb0ELi128EEEEEEEEEvNT_6ParamsE$_ZN4cute3eso3ESOILb1ELb0EJNS_10UnderscoreEiEEC2ERKS2_RKi,@function
        .size           $_ZN7cutlass13device_kernelIN5flash19enable_sm80_to_sm89INS1_16FlashAttnBwdSm80INS1_25CollectiveMainloopBwdSm80ILi2ELi2EN4cute5tupleIJNS5_1CILi64EEENS7_ILi128EEES8_EEENS_10bfloat16_tEfNS_4arch4Sm80ELb0ELb0ELb1ELb1ELb0ELb0ELb0ELb0ELi2ELi2ELi4ELi2ELb1EEENS1_21CollectiveEpilogueBwdISA_SB_SD_Li256ELb1ELb0ELi2EEENS1_19SingleTileSchedulerILb1ELb0ELb0ELi128EEEEEEEEEvNT_6ParamsE$_ZN4cute3eso3ESOILb1ELb0EJNS_10UnderscoreEiEEC2ERKS2_RKi,($_ZN7cutlass13device_kernelIN5flash19enable_sm80_to_sm89INS1_16FlashAttnBwdSm80INS1_25CollectiveMainloopBwdSm80ILi2ELi2EN4cute5tupleIJNS5_1CILi64EEENS7_ILi128EEES8_EEENS_10bfloat16_tEfNS_4arch4Sm80ELb0ELb0ELb1ELb1ELb0ELb0ELb0ELb0ELi2ELi2ELi4ELi2ELb1EEENS1_21CollectiveEpilogueBwdISA_SB_SD_Li256ELb1ELb0ELi2EEENS1_19SingleTileSchedulerILb1ELb0ELb0ELi128EEEEEEEEEvNT_6ParamsE$_ZN4cute3eso3ESOILb1ELb0EJNS_10UnderscoreEiiEEC2ERKS2_RKiS7_ - $_ZN7cutlass13device_kernelIN5flash19enable_sm80_to_sm89INS1_16FlashAttnBwdSm80INS1_25CollectiveMainloopBwdSm80ILi2ELi2EN4cute5tupleIJNS5_1CILi64EEENS7_ILi128EEES8_EEENS_10bfloat16_tEfNS_4arch4Sm80ELb0ELb0ELb1ELb1ELb0ELb0ELb0ELb0ELi2ELi2ELi4ELi2ELb1EEENS1_21CollectiveEpilogueBwdISA_SB_SD_Li256ELb1ELb0ELi2EEENS1_19SingleTileSchedulerILb1ELb0ELb0ELi128EEEEEEEEEvNT_6ParamsE$_ZN4cute3eso3ESOILb1ELb0EJNS_10UnderscoreEiEEC2ERKS2_RKi)
$_ZN7cutlass13device_kernelIN5flash19enable_sm80_to_sm89INS1_16FlashAttnBwdSm80INS1_25CollectiveMainloopBwdSm80ILi2ELi2EN4cute5tupleIJNS5_1CILi64EEENS7_ILi128EEES8_EEENS_10bfloat16_tEfNS_4arch4Sm80ELb0ELb0ELb1ELb1ELb0ELb0ELb0ELb0ELi2ELi2ELi4ELi2ELb1EEENS1_21CollectiveEpilogueBwdISA_SB_SD_Li256ELb1ELb0ELi2EEENS1_19SingleTileSchedulerILb1ELb0ELb0ELi128EEEEEEEEEvNT_6ParamsE$_ZN4cute3eso3ESOILb1ELb0EJNS_10UnderscoreEiEEC2ERKS2_RKi:
[----:B------:R-:W-:Y:S02]  /*7dc0*/  IADD3 R6, R13, -c[0x0][0x20], RZ ;  /* 0x800008000d067a10 */ /* 0x000fe40007ffe0ff */
[----:B------:R-:W-:-:S03]  /*7dd0*/  MOV R17, 0x0 ;  /* 0x0000000000117802 */ /* 0x000fc60000000f00 */
[----:B------:R1:W-:Y:S01]  /*7de0*/  STL [R6], R7 ;  /* 0x0000000706007387 */ /* 0x0003e20000100800 */
[----:B------:R-:W-:Y:S05]  /*7df0*/  RET.REL.NODEC R16 `(_ZN7cutlass13device_kernelIN5flash19enable_sm80_to_sm89INS1_16FlashAttnBwdSm80INS1_25CollectiveMainloopBwdSm80ILi2ELi2EN4cute5tupleIJNS5_1CILi64EEENS7_ILi128EEES8_EEENS_10bfloat16_tEfNS_4arch4Sm80ELb0ELb0ELb1ELb1ELb0ELb0ELb0ELb0ELi2ELi2ELi4ELi2ELb1EEENS1_21CollectiveEpilogueBwdISA_SB_SD_Li256ELb1ELb0ELi2EEENS1_19SingleTileSchedulerILb1ELb0ELb0ELi128EEEEEEEEEvNT_6ParamsE) ;  /* 0xffff820010007950 */ /* 0x000fea0003c3ffff */
        .type           $_ZN7cutlass13device_kernelIN5flash19enable_sm80_to_sm89INS1_16FlashAttnBwdSm80INS1_25CollectiveMainloopBwdSm80ILi2ELi2EN4cute5tupleIJNS5_1CILi64EEENS7_ILi128EEES8_EEENS_10bfloat16_tEfNS_4arch4Sm80ELb0ELb0ELb1ELb1ELb0ELb0ELb0ELb0ELi2ELi2ELi4ELi2ELb1EEENS1_21CollectiveEpilogueBwdISA_SB_SD_Li256ELb1ELb0ELi2EEENS1_19SingleTileSchedulerILb1ELb0ELb0ELi128EEEEEEEEEvNT_6ParamsE$_ZN4cute3eso3ESOILb1ELb0EJNS_10UnderscoreEiiEEC2ERKS2_RKiS7_,@function
        .size           $_ZN7cutlass13device_kernelIN5flash19enable_sm80_to_sm89INS1_16FlashAttnBwdSm80INS1_25CollectiveMainloopBwdSm80ILi2ELi2EN4cute5tupleIJNS5_1CILi64EEENS7_ILi128EEES8_EEENS_10bfloat16_tEfNS_4arch4Sm80ELb0ELb0ELb1ELb1ELb0ELb0ELb0ELb0ELi2ELi2ELi4ELi2ELb1EEENS1_21CollectiveEpilogueBwdISA_SB_SD_Li256ELb1ELb0ELi2EEENS1_19SingleTileSchedulerILb1ELb0ELb0ELi128EEEEEEEEEvNT_6ParamsE$_ZN4cute3eso3ESOILb1ELb0EJNS_10UnderscoreEiiEEC2ERKS2_RKiS7_,($_ZN7cutlass13device_kernelIN5flash19enable_sm80_to_sm89INS1_16FlashAttnBwdSm80INS1_25CollectiveMainloopBwdSm80ILi2ELi2EN4cute5tupleIJNS5_1CILi64EEENS7_ILi128EEES8_EEENS_10bfloat16_tEfNS_4arch4Sm80ELb0ELb0ELb1ELb1ELb0ELb0ELb0ELb0ELi2ELi2ELi4ELi2ELb1EEENS1_21CollectiveEpilogueBwdISA_SB_SD_Li256ELb1ELb0ELi2EEENS1_19SingleTileSchedulerILb1ELb0ELb0ELi128EEEEEEEEEvNT_6ParamsE$_ZN4cute3eso3ESOILb1ELb0EJNS_1CILi0EEES3_S3_iEEC2ERKS3_S6_S6_RKi - $_ZN7cutlass13device_kernelIN5flash19enable_sm80_to_sm89INS1_16FlashAttnBwdSm80INS1_25CollectiveMainloopBwdSm80ILi2ELi2EN4cute5tupleIJNS5_1CILi64EEENS7_ILi128EEES8_EEENS_10bfloat16_tEfNS_4arch4Sm80ELb0ELb0ELb1ELb1ELb0ELb0ELb0ELb0ELi2ELi2ELi4ELi2ELb1EEENS1_21CollectiveEpilogueBwdISA_SB_SD_Li256ELb1ELb0ELi2EEENS1_19SingleTileSchedulerILb1ELb0ELb0ELi128EEEEEEEEEvNT_6ParamsE$_ZN4cute3eso3ESOILb1ELb0EJNS_10UnderscoreEiiEEC2ERKS2_RKiS7_)
$_ZN7cutlass13device_kernelIN5flash19enable_sm80_to_sm89INS1_16FlashAttnBwdSm80INS1_25CollectiveMainloopBwdSm80ILi2ELi2EN4cute5tupleIJNS5_1CILi64EEENS7_ILi128EEES8_EEENS_10bfloat16_tEfNS_4arch4Sm80ELb0ELb0ELb1ELb1ELb0ELb0ELb0ELb0ELi2ELi2ELi4ELi2ELb1EEENS1_21CollectiveEpilogueBwdISA_SB_SD_Li256ELb1ELb0ELi2EEENS1_19SingleTileSchedulerILb1ELb0ELb0ELi128EEEEEEEEEvNT_6ParamsE$_ZN4cute3eso3ESOILb1ELb0EJNS_10UnderscoreEiiEEC2ERKS2_RKiS7_:
[----:B------:R-:W-:Y:S02]  /*7e00*/  IADD3 R7, R4, -c[0x0][0x20], RZ ;  /* 0x8000080004077a10 */ /* 0x000fe40007ffe0ff */
[----:B------:R-:W-:-:S03]  /*7e10*/  IADD3 R6, R19, -c[0x0][0x20], RZ ;  /* 0x8000080013067a10 */ /* 0x000fc60007ffe0ff */
[----:B------:R1:W-:Y:S04]  /*7e20*/  STL [R7], R16 ;  /* 0x0000001007007387 */ /* 0x0003e80000100800 */
[----:B------:R-:W2:Y:S01]  /*7e30*/  LDL R6, [R6] ;  /* 0x0000000006067983 */ /* 0x000ea20000100800 */
[----:B------:R-:W-:-:S03]  /*7e40*/  IMAD.MOV.U32 R9, RZ, RZ, 0x0 ;  /* 0x00000000ff097424 */ /* 0x000fc600078e00ff */
[----:B--2---:R1:W-:Y:S01]  /*7e50*/  STL [R7+0x4], R6 ;  /* 0x0000040607007387 */ /* 0x0043e20000100800 */
[----:B------:R-:W-:Y:S05]  /*7e60*/  RET.REL.NODEC R8 `(_ZN7cutlass13device_kernelIN5flash19enable_sm80_to_sm89INS1_16FlashAttnBwdSm80INS1_25CollectiveMainloopBwdSm80ILi2ELi2EN4cute5tupleIJNS5_1CILi64EEENS7_ILi128EEES8_EEENS_10bfloat16_tEfNS_4arch4Sm80ELb0ELb0ELb1ELb1ELb0ELb0ELb0ELb0ELi2ELi2ELi4ELi2ELb1EEENS1_21CollectiveEpilogueBwdISA_SB_SD_Li256ELb1ELb0ELi2EEENS1_19SingleTileSchedulerILb1ELb0ELb0ELi128EEEEEEEEEvNT_6ParamsE) ;  /* 0xffff819008007950 */ /* 0x000fea0003c3ffff */
        .type           $_ZN7cutlass13device_kernelIN5flash19enable_sm80_to_sm89INS1_16FlashAttnBwdSm80INS1_25CollectiveMainloopBwdSm80ILi2ELi2EN4cute5tupleIJNS5_1CILi64EEENS7_ILi128EEES8_EEENS_10bfloat16_tEfNS_4arch4Sm80ELb0ELb0ELb1ELb1ELb0ELb0ELb0ELb0ELi2ELi2ELi4ELi2ELb1EEENS1_21CollectiveEpilogueBwdISA_SB_SD_Li256ELb1ELb0ELi2EEENS1_19SingleTileSchedulerILb1ELb0ELb0ELi128EEEEEEEEEvNT_6ParamsE$_ZN4cute3eso3ESOILb1ELb0EJNS_1CILi0EEES3_S3_iEEC2ERKS3_S6_S6_RKi,@function
        .size           $_ZN7cutlass13device_kernelIN5flash19enable_sm80_to_sm89INS1_16FlashAttnBwdSm80INS1_25CollectiveMainloopBwdSm80ILi2ELi2EN4cute5tupleIJNS5_1CILi64EEENS7_ILi128EEES8_EEENS_10bfloat16_tEfNS_4arch4Sm80ELb0ELb0ELb1ELb1ELb0ELb0ELb0ELb0ELi2ELi2ELi4ELi2ELb1EEENS1_21CollectiveEpilogueBwdISA_SB_SD_Li256ELb1ELb0ELi2EEENS1_19SingleTileSchedulerILb1ELb0ELb0ELi128EEEEEEEEEvNT_6ParamsE$_ZN4cute3eso3ESOILb1ELb0EJNS_1CILi0EEES3_S3_iEEC2ERKS3_S6_S6_RKi,($_ZN7cutlass13device_kernelIN5flash19enable_sm80_to_sm89INS1_16FlashAttnBwdSm80INS1_25CollectiveMainloopBwdSm80ILi2ELi2EN4cute5tupleIJNS5_1CILi64EEENS7_ILi128EEES8_EEENS_10bfloat16_tEfNS_4arch4Sm80ELb0ELb0ELb1ELb1ELb0ELb0ELb0ELb0ELi2ELi2ELi4ELi2ELb1EEENS1_21CollectiveEpilogueBwdISA_SB_SD_Li256ELb1ELb0ELi2EEENS1_19SingleTileSchedulerILb1ELb0ELb0ELi128EEEEEEEEEvNT_6ParamsE$_ZN4cute3eso3ESOILb1ELb0EJNS_1CILi0EEES3_iEEC2ERKS3_S6_RKi - $_ZN7cutlass13device_kernelIN5flash19enable_sm80_to_sm89INS1_16FlashAttnBwdSm80INS1_25CollectiveMainloopBwdSm80ILi2ELi2EN4cute5tupleIJNS5_1CILi64EEENS7_ILi128EEES8_EEENS_10bfloat16_tEfNS_4arch4Sm80ELb0ELb0ELb1ELb1ELb0ELb0ELb0ELb0ELi2ELi2ELi4ELi2ELb1EEENS1_21CollectiveEpilogueBwdISA_SB_SD_Li256ELb1ELb0ELi2EEENS1_19SingleTileSchedulerILb1ELb0ELb0ELi128EEEEEEEEEvNT_6ParamsE$_ZN4cute3eso3ESOILb1ELb0EJNS_1CILi0EEES3_S3_iEEC2ERKS3_S6_S6_RKi)
$_ZN7cutlass13device_kernelIN5flash19enable_sm80_to_sm89INS1_16FlashAttnBwdSm80INS1_25CollectiveMainloopBwdSm80ILi2ELi2EN4cute5tupleIJNS5_1CILi64EEENS7_ILi128EEES8_EEENS_10bfloat16_tEfNS_4arch4Sm80ELb0ELb0ELb1ELb1ELb0ELb0ELb0ELb0ELi2ELi2ELi4ELi2ELb1EEENS1_21CollectiveEpilogueBwdISA_SB_SD_Li256ELb1ELb0ELi2EEENS1_19SingleTileSchedulerILb1ELb0ELb0ELi128EEEEEEEEEvNT_6ParamsE$_ZN4cute3eso3ESOILb1ELb0EJNS_1CILi0EEES3_S3_iEEC2ERKS3_S6_S6_RKi:
[----:B------:R-:W-:Y:S01]  /*7e70*/  IADD3 R6, R27, -c[0x0][0x20], RZ ;  /* 0x800008001b067a10 */ /* 0x000fe20007ffe0ff */
[----:B------:R-:W-:Y:S01]  /*7e80*/  IMAD.MOV.U32 R78, RZ, RZ, R10 ;  /* 0x000000ffff4e7224 */ /* 0x000fe200078e000a */
[----:B------:R-:W-:-:S03]  /*7e90*/  MOV R79, 0x0 ;  /* 0x00000000004f7802 */ /* 0x000fc60000000f00 */
[----:B------:R1:W-:Y:S01]  /*7ea0*/  STL [R6], R7 ;  /* 0x0000000706007387 */ /* 0x0003e20000100800 */
[----:B------:R-:W-:Y:S05]  /*7eb0*/  RET.REL.NODEC R78 `(_ZN7cutlass13device_kernelIN5flash19enable_sm80_to_sm89INS1_16FlashAttnBwdSm80INS1_25CollectiveMainloopBwdSm80ILi2ELi2EN4cute5tupleIJNS5_1CILi64EEENS7_ILi128EEES8_EEENS_10bfloat16_tEfNS_4arch4Sm80ELb0ELb0ELb1ELb1ELb0ELb0ELb0ELb0ELi2ELi2ELi4ELi2ELb1EEENS1_21CollectiveEpilogueBwdISA_SB_SD_Li256ELb1ELb0ELi2EEENS1_19SingleTileSchedulerILb1ELb0ELb0ELi128EEEEEEEEEvNT_6ParamsE) ;  /* 0xffff81404e007950 */ /* 0x000fea0003c3ffff */
        .type           $_ZN7cutlass13device_kernelIN5flash19enable_sm80_to_sm89INS1_16FlashAttnBwdSm80INS1_25CollectiveMainloopBwdSm80ILi2ELi2EN4cute5tupleIJNS5_1CILi64EEENS7_ILi128EEES8_EEENS_10bfloat16_tEfNS_4arch4Sm80ELb0ELb0ELb1ELb1ELb0ELb0ELb0ELb0ELi2ELi2ELi4ELi2ELb1EEENS1_21CollectiveEpilogueBwdISA_SB_SD_Li256ELb1ELb0ELi2EEENS1_19SingleTileSchedulerILb1ELb0ELb0ELi128EEEEEEEEEvNT_6ParamsE$_ZN4cute3eso3ESOILb1ELb0EJNS_1CILi0EEES3_iEEC2ERKS3_S6_RKi,@function
        .size           $_ZN7cutlass13device_kernelIN5flash19enable_sm80_to_sm89INS1_16FlashAttnBwdSm80INS1_25CollectiveMainloopBwdSm80ILi2ELi2EN4cute5tupleIJNS5_1CILi64EEENS7_ILi128EEES8_EEENS_10bfloat16_tEfNS_4arch4Sm80ELb0ELb0ELb1ELb1ELb0ELb0ELb0ELb0ELi2ELi2ELi4ELi2ELb1EEENS1_21CollectiveEpilogueBwdISA_SB_SD_Li256ELb1ELb0ELi2EEENS1_19SingleTileSchedulerILb1ELb0ELb0ELi128EEEEEEEEEvNT_6ParamsE$_ZN4cute3eso3ESOILb1ELb0EJNS_1CILi0EEES3_iEEC2ERKS3_S6_RKi,($_ZN7cutlass13device_kernelIN5flash19enable_sm80_to_sm89INS1_16FlashAttnBwdSm80INS1_25CollectiveMainloopBwdSm80ILi2ELi2EN4cute5tupleIJNS5_1CILi64EEENS7_ILi128EEES8_EEENS_10bfloat16_tEfNS_4arch4Sm80ELb0ELb0ELb1ELb1ELb0ELb0ELb0ELb0ELi2ELi2ELi4ELi2ELb1EEENS1_21CollectiveEpilogueBwdISA_SB_SD_Li256ELb1ELb0ELi2EEENS1_19SingleTileSchedulerILb1ELb0ELb0ELi128EEEEEEEEEvNT_6ParamsE$_ZN4cute3eso3ESOILb1ELb0EJNS_1CILi0EEES3_iS3_EEC2ERKS3_S6_RKiS6_ - $_ZN7cutlass13device_kernelIN5flash19enable_sm80_to_sm89INS1_16FlashAttnBwdSm80INS1_25CollectiveMainloopBwdSm80ILi2ELi2EN4cute5tupleIJNS5_1CILi64EEENS7_ILi128EEES8_EEENS_10bfloat16_tEfNS_4arch4Sm80ELb0ELb0ELb1ELb1ELb0ELb0ELb0ELb0ELi2ELi2ELi4ELi2ELb1EEENS1_21CollectiveEpilogueBwdISA_SB_SD_Li256ELb1ELb0ELi2EEENS1_19SingleTileSchedulerILb1ELb0ELb0ELi128EEEEEEEEEvNT_6ParamsE$_ZN4cute3eso3ESOILb1ELb0EJNS_1CILi0EEES3_iEEC2ERKS3_S6_RKi)
$_ZN7cutlass13device_kernelIN5flash19enable_sm80_to_sm89INS1_16FlashAttnBwdSm80INS1_25CollectiveMainloopBwdSm80ILi2ELi2EN4cute5tupleIJNS5_1CILi64EEENS7_ILi128EEES8_EEENS_10bfloat16_tEfNS_4arch4Sm80ELb0ELb0ELb1ELb1ELb0ELb0ELb0ELb0ELi2ELi2ELi4ELi2ELb1EEENS1_21CollectiveEpilogueBwdISA_SB_SD_Li256ELb1ELb0ELi2EEENS1_19SingleTileSchedulerILb1ELb0ELb0ELi128EEEEEEEEEvNT_6ParamsE$_ZN4cute3eso3ESOILb1ELb0EJNS_1CILi0EEES3_iEEC2ERKS3_S6_RKi:
[----:B------:R-:W-:Y:S02]  /*7ec0*/  IADD3 R6, R27, -c[0x0][0x20], RZ ;  /* 0x800008001b067a10 */ /* 0x000fe40007ffe0ff */
[----:B------:R-:W-:-:S03]  /*7ed0*/  MOV R17, 0x0 ;  /* 0x0000000000117802 */ /* 0x000fc60000000f00 */
[----:B------:R1:W-:Y:S01]  /*7ee0*/  STL [R6], R7 ;  /* 0x0000000706007387 */ /* 0x0003e20000100800 */
[----:B------:R-:W-:Y:S05]  /*7ef0*/  RET.REL.NODEC R16 `(_ZN7cutlass13device_kernelIN5flash19enable_sm80_to_sm89INS1_16FlashAttnBwdSm80INS1_25CollectiveMainloopBwdSm80ILi2ELi2EN4cute5tupleIJNS5_1CILi64EEENS7_ILi128EEES8_EEENS_10bfloat16_tEfNS_4arch4Sm80ELb0ELb0ELb1ELb1ELb0ELb0ELb0ELb0ELi2ELi2ELi4ELi2ELb1EEENS1_21CollectiveEpilogueBwdISA_SB_SD_Li256ELb1ELb0ELi2EEENS1_19SingleTileSchedulerILb1ELb0ELb0ELi128EEEEEEEEEvNT_6ParamsE) ;  /* 0xffff810010007950 */ /* 0x000fea0003c3ffff */
        .type           $_ZN7cutlass13device_kernelIN5flash19enable_sm80_to_sm89INS1_16FlashAttnBwdSm80INS1_25CollectiveMainloopBwdSm80ILi2ELi2EN4cute5tupleIJNS5_1CILi64EEENS7_ILi128EEES8_EEENS_10bfloat16_tEfNS_4arch4Sm80ELb0ELb0ELb1ELb1ELb0ELb0ELb0ELb0ELi2ELi2ELi4ELi2ELb1EEENS1_21CollectiveEpilogueBwdISA_SB_SD_Li256ELb1ELb0ELi2EEENS1_19SingleTileSchedulerILb1ELb0ELb0ELi128EEEEEEEEEvNT_6ParamsE$_ZN4cute3eso3ESOILb1ELb0EJNS_1CILi0EEES3_iS3_EEC2ERKS3_S6_RKiS6_,@function
        .size           $_ZN7cutlass13device_kernelIN5flash19enable_sm80_to_sm89INS1_16FlashAttnBwdSm80INS1_25CollectiveMainloopBwdSm80ILi2ELi2EN4cute5tupleIJNS5_1CILi64EEENS7_ILi128EEES8_EEENS_10bfloat16_tEfNS_4arch4Sm80ELb0ELb0ELb1ELb1ELb0ELb0ELb0ELb0ELi2ELi2ELi4ELi2ELb1EEENS1_21CollectiveEpilogueBwdISA_SB_SD_Li256ELb1ELb0ELi2EEENS1_19SingleTileSchedulerILb1ELb0ELb0ELi128EEEEEEEEEvNT_6ParamsE$_ZN4cute3eso3ESOILb1ELb0EJNS_1CILi0EEES3_iS3_EEC2ERKS3_S6_RKiS6_,($_ZN7cutlass13device_kernelIN5flash19enable_sm80_to_sm89INS1_16FlashAttnBwdSm80INS1_25CollectiveMainloopBwdSm80ILi2ELi2EN4cute5tupleIJNS5_1CILi64EEENS7_ILi128EEES8_EEENS_10bfloat16_tEfNS_4arch4Sm80ELb0ELb0ELb1ELb1ELb0ELb0ELb0ELb0ELi2ELi2ELi4ELi2ELb1EEENS1_21CollectiveEpilogueBwdISA_SB_SD_Li256ELb1ELb0ELi2EEENS1_19SingleTileSchedulerILb1ELb0ELb0ELi128EEEEEEEEEvNT_6ParamsE$_ZN4cute3eso3ESOILb1ELb0EJNS_1CILi0EEES3_iiEEC2ERKS3_S6_RKiS8_ - $_ZN7cutlass13device_kernelIN5flash19enable_sm80_to_sm89INS1_16FlashAttnBwdSm80INS1_25CollectiveMainloopBwdSm80ILi2ELi2EN4cute5tupleIJNS5_1CILi64EEENS7_ILi128EEES8_EEENS_10bfloat16_tEfNS_4arch4Sm80ELb0ELb0ELb1ELb1ELb0ELb0ELb0ELb0ELi2ELi2ELi4ELi2ELb1EEENS1_21CollectiveEpilogueBwdISA_SB_SD_Li256ELb1ELb0ELi2EEENS1_19SingleTileSchedulerILb1ELb0ELb0ELi128EEEEEEEEEvNT_6ParamsE$_ZN4cute3eso3ESOILb1ELb0EJNS_1CILi0EEES3_iS3_EEC2ERKS3_S6_RKiS6_)
$_ZN7cutlass13device_kernelIN5flash19enable_sm80_to_sm89INS1_16FlashAttnBwdSm80INS1_25CollectiveMainloopBwdSm80ILi2ELi2EN4cute5tupleIJNS5_1CILi64EEENS7_ILi128EEES8_EEENS_10bfloat16_tEfNS_4arch4Sm80ELb0ELb0ELb1ELb1ELb0ELb0ELb0ELb0ELi2ELi2ELi4ELi2ELb1EEENS1_21CollectiveEpilogueBwdISA_SB_SD_Li256ELb1ELb0ELi2EEENS1_19SingleTileSchedulerILb1ELb0ELb0ELi128EEEEEEEEEvNT_6ParamsE$_ZN4cute3eso3ESOILb1ELb0EJNS_1CILi0EEES3_iS3_EEC2ERKS3_S6_RKiS6_:
[----:B------:R-:W-:Y:S01]  /*7f00*/  IADD3 R6, R27, -c[0x0][0x20], RZ ;  /* 0x800008001b067a10 */ /* 0x000fe20007ffe0ff */
[----:B------:R-:W-:Y:S01]  /*7f10*/  IMAD.MOV.U32 R78, RZ, RZ, R10 ;  /* 0x000000ffff4e7224 */ /* 0x000fe200078e000a */
[----:B------:R-:W-:-:S03]  /*7f20*/  MOV R79, 0x0 ;  /* 0x00000000004f7802 */ /* 0x000fc60000000f00 */
[----:B------:R1:W-:Y:S01]  /*7f30*/  STL [R6], R13 ;  /* 0x0000000d06007387 */ /* 0x0003e20000100800 */
[----:B------:R-:W-:Y:S05]  /*7f40*/  RET.REL.NODEC R78 `(_ZN7cutlass13device_kernelIN5flash19enable_sm80_to_sm89INS1_16FlashAttnBwdSm80INS1_25CollectiveMainloopBwdSm80ILi2ELi2EN4cute5tupleIJNS5_1CILi64EEENS7_ILi128EEES8_EEENS_10bfloat16_tEfNS_4arch4Sm80ELb0ELb0ELb1ELb1ELb0ELb0ELb0ELb0ELi2ELi2ELi4ELi2ELb1EEENS1_21CollectiveEpilogueBwdISA_SB_SD_Li256ELb1ELb0ELi2EEENS1_19SingleTileSchedulerILb1ELb0ELb0ELi128EEEEEEEEEvNT_6ParamsE) ;  /* 0xffff80b04e007950 */ /* 0x000fea0003c3ffff */
        .type           $_ZN7cutlass13device_kernelIN5flash19enable_sm80_to_sm89INS1_16FlashAttnBwdSm80INS1_25CollectiveMainloopBwdSm80ILi2ELi2EN4cute5tupleIJNS5_1CILi64EEENS7_ILi128EEES8_EEENS_10bfloat16_tEfNS_4arch4Sm80ELb0ELb0ELb1ELb1ELb0ELb0ELb0ELb0ELi2ELi2ELi4ELi2ELb1EEENS1_21CollectiveEpilogueBwdISA_SB_SD_Li256ELb1ELb0ELi2EEENS1_19SingleTileSchedulerILb1ELb0ELb0ELi128EEEEEEEEEvNT_6ParamsE$_ZN4cute3eso3ESOILb1ELb0EJNS_1CILi0EEES3_iiEEC2ERKS3_S6_RKiS8_,@function
        .size           $_ZN7cutlass13device_kernelIN5flash19enable_sm80_to_sm89INS1_16FlashAttnBwdSm80INS1_25CollectiveMainloopBwdSm80ILi2ELi2EN4cute5tupleIJNS5_1CILi64EEENS7_ILi128EEES8_EEENS_10bfloat16_tEfNS_4arch4Sm80ELb0ELb0ELb1ELb1ELb0ELb0ELb0ELb0ELi2ELi2ELi4ELi2ELb1EEENS1_21CollectiveEpilogueBwdISA_SB_SD_Li256ELb1ELb0ELi2EEENS1_19SingleTileSchedulerILb1ELb0ELb0ELi128EEEEEEEEEvNT_6ParamsE$_ZN4cute3eso3ESOILb1ELb0EJNS_1CILi0EEES3_iiEEC2ERKS3_S6_RKiS8_,($_ZN7cutlass13device_kernelIN5flash19enable_sm80_to_sm89INS1_16FlashAttnBwdSm80INS1_25CollectiveMainloopBwdSm80ILi2ELi2EN4cute5tupleIJNS5_1CILi64EEENS7_ILi128EEES8_EEENS_10bfloat16_tEfNS_4arch4Sm80ELb0ELb0ELb1ELb1ELb0ELb0ELb0ELb0ELi2ELi2ELi4ELi2ELb1EEENS1_21CollectiveEpilogueBwdISA_SB_SD_Li256ELb1ELb0ELi2EEENS1_19SingleTileSchedulerILb1ELb0ELb0ELi128EEEEEEEEEvNT_6ParamsE$_ZN4cute3eso3ESOILb1ELb0EJNS_1CILi0EEEiEEC2ERKS3_RKi - $_ZN7cutlass13device_kernelIN5flash19enable_sm80_to_sm89INS1_16FlashAttnBwdSm80INS1_25CollectiveMainloopBwdSm80ILi2ELi2EN4cute5tupleIJNS5_1CILi64EEENS7_ILi128EEES8_EEENS_10bfloat16_tEfNS_4arch4Sm80ELb0ELb0ELb1ELb1ELb0ELb0ELb0ELb0ELi2ELi2ELi4ELi2ELb1EEENS1_21CollectiveEpilogueBwdISA_SB_SD_Li256ELb1ELb0ELi2EEENS1_19SingleTileSchedulerILb1ELb0ELb0ELi128EEEEEEEEEvNT_6ParamsE$_ZN4cute3eso3ESOILb1ELb0EJNS_1CILi0EEES3_iiEEC2ERKS3_S6_RKiS8_)
$_ZN7cutlass13device_kernelIN5flash19enable_sm80_to_sm89INS1_16FlashAttnBwdSm80INS1_25CollectiveMainloopBwdSm80ILi2ELi2EN4cute5tupleIJNS5_1CILi64EEENS7_ILi128EEES8_EEENS_10bfloat16_tEfNS_4arch4Sm80ELb0ELb0ELb1ELb1ELb0ELb0ELb0ELb0ELi2ELi2ELi4ELi2ELb1EEENS1_21CollectiveEpilogueBwdISA_SB_SD_Li256ELb1ELb0ELi2EEENS1_19SingleTileSchedulerILb1ELb0ELb0ELi128EEEEEEEEEvNT_6ParamsE$_ZN4cute3eso3ESOILb1ELb0EJNS_1CILi0EEES3_iiEEC2ERKS3_S6_RKiS8_:
[----:B------:R-:W-:Y:S02]  /*7f50*/  IADD3 R10, R10, -c[0x0][0x20], RZ ;  /* 0x800008000a0a7a10 */ /* 0x000fe40007ffe0ff */
[----:B------:R-:W-:-:S03]  /*7f60*/  IADD3 R7, R7, -c[0x0][0x20], RZ ;  /* 0x8000080007077a10 */ /* 0x000fc60007ffe0ff */
[----:B------:R1:W-:Y:S04]  /*7f70*/  STL [R10], R13 ;  /* 0x0000000d0a007387 */ /* 0x0003e80000100800 */
[----:B------:R-:W2:Y:S01]  /*7f80*/  LDL R7, [R7] ;  /* 0x0000000007077983 */ /* 0x000ea20000100800 */
[----:B------:R-:W-:-:S03]  /*7f90*/  IMAD.MOV.U32 R17, RZ, RZ, 0x0 ;  /* 0x00000000ff117424 */ /* 0x000fc600078e00ff */
[----:B--2---:R1:W-:Y:S01]  /*7fa0*/  STL [R10+0x4], R7 ;  /* 0x000004070a007387 */ /* 0x0043e20000100800 */
[----:B------:R-:W-:Y:S05]  /*7fb0*/  RET.REL.NODEC R16 `(_ZN7cutlass13device_kernelIN5flash19enable_sm80_to_sm89INS1_16FlashAttnBwdSm80INS1_25CollectiveMainloopBwdSm80ILi2ELi2EN4cute5tupleIJNS5_1CILi64EEENS7_ILi128EEES8_EEENS_10bfloat16_tEfNS_4arch4Sm80ELb0ELb0ELb1ELb1ELb0ELb0ELb0ELb0ELi2ELi2ELi4ELi2ELb1EEENS1_21CollectiveEpilogueBwdISA_SB_SD_Li256ELb1ELb0ELi2EEENS1_19SingleTileSchedulerILb1ELb0ELb0ELi128EEEEEEEEEvNT_6ParamsE) ;  /* 0xffff804010007950 */ /* 0x000fea0003c3ffff */
        .type           $_ZN7cutlass13device_kernelIN5flash19enable_sm80_to_sm89INS1_16FlashAttnBwdSm80INS1_25CollectiveMainloopBwdSm80ILi2ELi2EN4cute5tupleIJNS5_1CILi64EEENS7_ILi128EEES8_EEENS_10bfloat16_tEfNS_4arch4Sm80ELb0ELb0ELb1ELb1ELb0ELb0ELb0ELb0ELi2ELi2ELi4ELi2ELb1EEENS1_21CollectiveEpilogueBwdISA_SB_SD_Li256ELb1ELb0ELi2EEENS1_19SingleTileSchedulerILb1ELb0ELb0ELi128EEEEEEEEEvNT_6ParamsE$_ZN4cute3eso3ESOILb1ELb0EJNS_1CILi0EEEiEEC2ERKS3_RKi,@function
        .size           $_ZN7cutlass13device_kernelIN5flash19enable_sm80_to_sm89INS1_16FlashAttnBwdSm80INS1_25CollectiveMainloopBwdSm80ILi2ELi2EN4cute5tupleIJNS5_1CILi64EEENS7_ILi128EEES8_EEENS_10bfloat16_tEfNS_4arch4Sm80ELb0ELb0ELb1ELb1ELb0ELb0ELb0ELb0ELi2ELi2ELi4ELi2ELb1EEENS1_21CollectiveEpilogueBwdISA_SB_SD_Li256ELb1ELb0ELi2EEENS1_19SingleTileSchedulerILb1ELb0ELb0ELi128EEEEEEEEEvNT_6ParamsE$_ZN4cute3eso3ESOILb1ELb0EJNS_1CILi0EEEiEEC2ERKS3_RKi,($_ZN7cutlass13device_kernelIN5flash19enable_sm80_to_sm89INS1_16FlashAttnBwdSm80INS1_25CollectiveMainloopBwdSm80ILi2ELi2EN4cute5tupleIJNS5_1CILi64EEENS7_ILi128EEES8_EEENS_10bfloat16_tEfNS_4arch4Sm80ELb0ELb0ELb1ELb1ELb0ELb0ELb0ELb0ELi2ELi2ELi4ELi2ELb1EEENS1_21CollectiveEpilogueBwdISA_SB_SD_Li256ELb1ELb0ELi2EEENS1_19SingleTileSchedulerILb1ELb0ELb0ELi128EEEEEEEEEvNT_6ParamsE$_ZN4cute3eso3ESOILb1ELb0EJNS_1CILi0EEEiS3_EEC2ERKS3_RKiS6_ - $_ZN7cutlass13device_kernelIN5flash19enable_sm80_to_sm89INS1_16FlashAttnBwdSm80INS1_25CollectiveMainloopBwdSm80ILi2ELi2EN4cute5tupleIJNS5_1CILi64EEENS7_ILi128EEES8_EEENS_10bfloat16_tEfNS_4arch4Sm80ELb0ELb0ELb1ELb1ELb0ELb0ELb0ELb0ELi2ELi2ELi4ELi2ELb1EEENS1_21CollectiveEpilogueBwdISA_SB_SD_Li256ELb1ELb0ELi2EEENS1_19SingleTileSchedulerILb1ELb0ELb0ELi128EEEEEEEEEvNT_6ParamsE$_ZN4cute3eso3ESOILb1ELb0EJNS_1CILi0EEEiEEC2ERKS3_RKi)
$_ZN7cutlass13device_kernelIN5flash19enable_sm80_to_sm89INS1_16FlashAttnBwdSm80INS1_25CollectiveMainloopBwdSm80ILi2ELi2EN4cute5tupleIJNS5_1CILi64EEENS7_ILi128EEES8_EEENS_10bfloat16_tEfNS_4arch4Sm80ELb0ELb0ELb1ELb1ELb0ELb0ELb0ELb0ELi2ELi2ELi4ELi2ELb1EEENS1_21CollectiveEpilogueBwdISA_SB_SD_Li256ELb1ELb0ELi2EEENS1_19SingleTileSchedulerILb1ELb0ELb0ELi128EEEEEEEEEvNT_6ParamsE$_ZN4cute3eso3ESOILb1ELb0EJNS_1CILi0EEEiEEC2ERKS3_RKi:
[----:B------:R-:W-:Y:S02]  /*7fc0*/  IADD3 R6, R13, -c[0x0][0x20], RZ ;  /* 0x800008000d067a10 */ /* 0x000fe40007ffe0ff */
[----:B------:R-:W-:-:S03]  /*7fd0*/  MOV R17, 0x0 ;  /* 0x0000000000117802 */ /* 0x000fc60000000f00 */
[----:B------:R1:W-:Y:S01]  /*7fe0*/  STL [R6], R7 ;  /* 0x0000000706007387 */ /* 0x0003e20000100800 */
[----:B------:R-:W-:Y:S05]  /*7ff0*/  RET.REL.NODEC R16 `(_ZN7cutlass13device_kernelIN5flash19enable_sm80_to_sm89INS1_16FlashAttnBwdSm80INS1_25CollectiveMainloopBwdSm80ILi2ELi2EN4cute5tupleIJNS5_1CILi64EEENS7_ILi128EEES8_EEENS_10bfloat16_tEfNS_4arch4Sm80ELb0ELb0ELb1ELb1ELb0ELb0ELb0ELb0ELi2ELi2ELi4ELi2ELb1EEENS1_21CollectiveEpilogueBwdISA_SB_SD_Li256ELb1ELb0ELi2EEENS1_19SingleTileSchedulerILb1ELb0ELb0ELi128EEEEEEEEEvNT_6ParamsE) ;  /* 0xffff800010007950 */ /* 0x000fea0003c3ffff */
        .type           $_ZN7cutlass13device_kernelIN5flash19enable_sm80_to_sm89INS1_16FlashAttnBwdSm80INS1_25CollectiveMainloopBwdSm80ILi2ELi2EN4cute5tupleIJNS5_1CILi64EEENS7_ILi128EEES8_EEENS_10bfloat16_tEfNS_4arch4Sm80ELb0ELb0ELb1ELb1ELb0ELb0ELb0ELb0ELi2ELi2ELi4ELi2ELb1EEENS1_21CollectiveEpilogueBwdISA_SB_SD_Li256ELb1ELb0ELi2EEENS1_19SingleTileSchedulerILb1ELb0ELb0ELi128EEEEEEEEEvNT_6ParamsE$_ZN4cute3eso3ESOILb1ELb0EJNS_1CILi0EEEiS3_EEC2ERKS3_RKiS6_,@function
        .size           $_ZN7cutlass13device_kernelIN5flash19enable_sm80_to_sm89INS1_16FlashAttnBwdSm80INS1_25CollectiveMainloopBwdSm80ILi2ELi2EN4cute5tupleIJNS5_1CILi64EEENS7_ILi128EEES8_EEENS_10bfloat16_tEfNS_4arch4Sm80ELb0ELb0ELb1ELb1ELb0ELb0ELb0ELb0ELi2ELi2ELi4ELi2ELb1EEENS1_21CollectiveEpilogueBwdISA_SB_SD_Li256ELb1ELb0ELi2EEENS1_19SingleTileSchedulerILb1ELb0ELb0ELi128EEEEEEEEEvNT_6ParamsE$_ZN4cute3eso3ESOILb1ELb0EJNS_1CILi0EEEiS3_EEC2ERKS3_RKiS6_,($_ZN7cutlass13device_kernelIN5flash19enable_sm80_to_sm89INS1_16FlashAttnBwdSm80INS1_25CollectiveMainloopBwdSm80ILi2ELi2EN4cute5tupleIJNS5_1CILi64EEENS7_ILi128EEES8_EEENS_10bfloat16_tEfNS_4arch4Sm80ELb0ELb0ELb1ELb1ELb0ELb0ELb0ELb0ELi2ELi2ELi4ELi2ELb1EEENS1_21CollectiveEpilogueBwdISA_SB_SD_Li256ELb1ELb0ELi2EEENS1_19SingleTileSchedulerILb1ELb0ELb0ELi128EEEEEEEEEvNT_6ParamsE$_ZN4cute3eso3ESOILb1ELb0EJNS_1CILi0EEEiS3_S3_EEC2ERKS3_RKiS6_S6_ - $_ZN7cutlass13device_kernelIN5flash19enable_sm80_to_sm89INS1_16FlashAttnBwdSm80INS1_25CollectiveMainloopBwdSm80ILi2ELi2EN4cute5tupleIJNS5_1CILi64EEENS7_ILi128EEES8_EEENS_10bfloat16_tEfNS_4arch4Sm80ELb0ELb0ELb1ELb1ELb0ELb0ELb0ELb0ELi2ELi2ELi4ELi2ELb1EEENS1_21CollectiveEpilogueBwdISA_SB_SD_Li256ELb1ELb0ELi2EEENS1_19SingleTileSchedulerILb1ELb0ELb0ELi128EEEEEEEEEvNT_6ParamsE$_ZN4cute3eso3ESOILb1ELb0EJNS_1CILi0EEEiS3_EEC2ERKS3_RKiS6_)
$_ZN7cutlass13device_kernelIN5flash19enable_sm80_to_sm89INS1_16FlashAttnBwdSm80INS1_25CollectiveMainloopBwdSm80ILi2ELi2EN4cute5tupleIJNS5_1CILi64EEENS7_ILi128EEES8_EEENS_10bfloat16_tEfNS_4arch4Sm80ELb0ELb0ELb1ELb1ELb0ELb0ELb0ELb0ELi2ELi2ELi4ELi2ELb1EEENS1_21CollectiveEpilogueBwdISA_SB_SD_Li256ELb1ELb0ELi2EEENS1_19SingleTileSchedulerILb1ELb0ELb0ELi128EEEEEEEEEvNT_6ParamsE$_ZN4cute3eso3ESOILb1ELb0EJNS_1CILi0EEEiS3_EEC2ERKS3_RKiS6_:
[----:B------:R-:W-:Y:S02]  /*8000*/  IADD3 R6, R4, -c[0x0][0x20], RZ ;  /* 0x8000080004067a10 */ /* 0x000fe40007ffe0ff */
[----:B------:R-:W-:-:S03]  /*8010*/  MOV R9, 0x0 ;  /* 0x0000000000097802 */ /* 0x000fc60000000f00 */
[----:B------:R1:W-:Y:S01]  /*8020*/  STL [R6], R7 ;  /* 0x0000000706007387 */ /* 0x0003e20000100800 */
[----:B------:R-:W-:Y:S05]  /*8030*/  RET.REL.NODEC R8 `(_ZN7cutlass13device_kernelIN5flash19enable_sm80_to_sm89INS1_16FlashAttnBwdSm80INS1_25CollectiveMainloopBwdSm80ILi2ELi2EN4cute5tupleIJNS5_1CILi64EEENS7_ILi128EEES8_EEENS_10bfloat16_tEfNS_4arch4Sm80ELb0ELb0ELb1ELb1ELb0ELb0ELb0ELb0ELi2ELi2ELi4ELi2ELb1EEENS1_21CollectiveEpilogueBwdISA_SB_SD_Li256ELb1ELb0ELi2EEENS1_19SingleTileSchedulerILb1ELb0ELb0ELi128EEEEEEEEEvNT_6ParamsE) ;  /* 0xffff7fc008007950 */ /* 0x000fea0003c3ffff */
        .type           $_ZN7cutlass13device_kernelIN5flash19enable_sm80_to_sm89INS1_16FlashAttnBwdSm80INS1_25CollectiveMainloopBwdSm80ILi2ELi2EN4cute5tupleIJNS5_1CILi64EEENS7_ILi128EEES8_EEENS_10bfloat16_tEfNS_4arch4Sm80ELb0ELb0ELb1ELb1ELb0ELb0ELb0ELb0ELi2ELi2ELi4ELi2ELb1EEENS1_21CollectiveEpilogueBwdISA_SB_SD_Li256ELb1ELb0ELi2EEENS1_19SingleTileSchedulerILb1ELb0ELb0ELi128EEEEEEEEEvNT_6ParamsE$_ZN4cute3eso3ESOILb1ELb0EJNS_1CILi0EEEiS3_S3_EEC2ERKS3_RKiS6_S6_,@function
        .size           $_ZN7cutlass13device_kernelIN5flash19enable_sm80_to_sm89INS1_16FlashAttnBwdSm80INS1_25CollectiveMainloopBwdSm80ILi2ELi2EN4cute5tupleIJNS5_1CILi64EEENS7_ILi128EEES8_EEENS_10bfloat16_tEfNS_4arch4Sm80ELb0ELb0ELb1ELb1ELb0ELb0ELb0ELb0ELi2ELi2ELi4ELi2ELb1EEENS1_21CollectiveEpilogueBwdISA_SB_SD_Li256ELb1ELb0ELi2EEENS1_19SingleTileSchedulerILb1ELb0ELb0ELi128EEEEEEEEEvNT_6ParamsE$_ZN4cute3eso3ESOILb1ELb0EJNS_1CILi0EEEiS3_S3_EEC2ERKS3_RKiS6_S6_,($_ZN7cutlass13device_kernelIN5flash19enable_sm80_to_sm89INS1_16FlashAttnBwdSm80INS1_25CollectiveMainloopBwdSm80ILi2ELi2EN4cute5tupleIJNS5_1CILi64EEENS7_ILi128EEES8_EEENS_10bfloat16_tEfNS_4arch4Sm80ELb0ELb0ELb1ELb1ELb0ELb0ELb0ELb0ELi2ELi2ELi4ELi2ELb1EEENS1_21CollectiveEpilogueBwdISA_SB_SD_Li256ELb1ELb0ELi2EEENS1_19SingleTileSchedulerILb1ELb0ELb0ELi128EEEEEEEEEvNT_6ParamsE$_ZN4cute3eso3ESOILb1ELb0EJNS_1CILi0EEEiiiEEC2ERKS3_RKiS8_S8_ - $_ZN7cutlass13device_kernelIN5flash19enable_sm80_to_sm89INS1_16FlashAttnBwdSm80INS1_25CollectiveMainloopBwdSm80ILi2ELi2EN4cute5tupleIJNS5_1CILi64EEENS7_ILi128EEES8_EEENS_10bfloat16_tEfNS_4arch4Sm80ELb0ELb0ELb1ELb1ELb0ELb0ELb0ELb0ELi2ELi2ELi4ELi2ELb1EEENS1_21CollectiveEpilogueBwdISA_SB_SD_Li256ELb1ELb0ELi2EEENS1_19SingleTileSchedulerILb1ELb0ELb0ELi128EEEEEEEEEvNT_6ParamsE$_ZN4cute3eso3ESOILb1ELb0EJNS_1CILi0EEEiS3_S3_EEC2ERKS3_RKiS6_S6_)
$_ZN7cutlass13device_kernelIN5flash19enable_sm80_to_sm89INS1_16FlashAttnBwdSm80INS1_25CollectiveMainloopBwdSm80ILi2ELi2EN4cute5tupleIJNS5_1CILi64EEENS7_ILi128EEES8_EEENS_10bfloat16_tEfNS_4arch4Sm80ELb0ELb0ELb1ELb1ELb0ELb0ELb0ELb0ELi2ELi2ELi4ELi2ELb1EEENS1_21CollectiveEpilogueBwdISA_SB_SD_Li256ELb1ELb0ELi2EEENS1_19SingleTileSchedulerILb1ELb0ELb0ELi128EEEEEEEEEvNT_6ParamsE$_ZN4cute3eso3ESOILb1ELb0EJNS_1CILi0EEEiS3_S3_EEC2ERKS3_RKiS6_S6_:
[----:B------:R-:W-:Y:S02]  /*8040*/  IADD3 R6, R27, -c[0x0][0x20], RZ ;  /* 0x800008001b067a10 */ /* 0x000fe40007ffe0ff */
[----:B------:R-:W-:-:S03]  /*8050*/  MOV R17, 0x0 ;  /* 0x0000000000117802 */ /* 0x000fc60000000f00 */
[----:B------:R1:W-:Y:S01]  /*8060*/  STL [R6], R7 ;  /* 0x0000000706007387 */ /* 0x0003e20000100800 */
[----:B------:R-:W-:Y:S05]  /*8070*/  RET.REL.NODEC R16 `(_ZN7cutlass13device_kernelIN5flash19enable_sm80_to_sm89INS1_16FlashAttnBwdSm80INS1_25CollectiveMainloopBwdSm80ILi2ELi2EN4cute5tupleIJNS5_1CILi64EEENS7_ILi128EEES8_EEENS_10bfloat16_tEfNS_4arch4Sm80ELb0ELb0ELb1ELb1ELb0ELb0ELb0ELb0ELi2ELi2ELi4ELi2ELb1EEENS1_21CollectiveEpilogueBwdISA_SB_SD_Li256ELb1ELb0ELi2EEENS1_19SingleTileSchedulerILb1ELb0ELb0ELi128EEEEEEEEEvNT_6ParamsE) ;  /* 0xffff7f8010007950 */ /* 0x000fea0003c3ffff */
        .type           $_ZN7cutlass13device_kernelIN5flash19enable_sm80_to_sm89INS1_16FlashAttnBwdSm80INS1_25CollectiveMainloopBwdSm80ILi2ELi2EN4cute5tupleIJNS5_1CILi64EEENS7_ILi128EEES8_EEENS_10bfloat16_tEfNS_4arch4Sm80ELb0ELb0ELb1ELb1ELb0ELb0ELb0ELb0ELi2ELi2ELi4ELi2ELb1EEENS1_21CollectiveEpilogueBwdISA_SB_SD_Li256ELb1ELb0ELi2EEENS1_19SingleTileSchedulerILb1ELb0ELb0ELi128EEEEEEEEEvNT_6ParamsE$_ZN4cute3eso3ESOILb1ELb0EJNS_1CILi0EEEiiiEEC2ERKS3_RKiS8_S8_,@function
        .size           $_ZN7cutlass13device_kernelIN5flash19enable_sm80_to_sm89INS1_16FlashAttnBwdSm80INS1_25CollectiveMainloopBwdSm80ILi2ELi2EN4cute5tupleIJNS5_1CILi64EEENS7_ILi128EEES8_EEENS_10bfloat16_tEfNS_4arch4Sm80ELb0ELb0ELb1ELb1ELb0ELb0ELb0ELb0ELi2ELi2ELi4ELi2ELb1EEENS1_21CollectiveEpilogueBwdISA_SB_SD_Li256ELb1ELb0ELi2EEENS1_19SingleTileSchedulerILb1ELb0ELb0ELi128EEEEEEEEEvNT_6ParamsE$_ZN4cute3eso3ESOILb1ELb0EJNS_1CILi0EEEiiiEEC2ERKS3_RKiS8_S8_,($_ZN7cutlass13device_kernelIN5flash19enable_sm80_to_sm89INS1_16FlashAttnBwdSm80INS1_25CollectiveMainloopBwdSm80ILi2ELi2EN4cute5tupleIJNS5_1CILi64EEENS7_ILi128EEES8_EEENS_10bfloat16_tEfNS_4arch4Sm80ELb0ELb0ELb1ELb1ELb0ELb0ELb0ELb0ELi2ELi2ELi4ELi2ELb1EEENS1_21CollectiveEpilogueBwdISA_SB_SD_Li256ELb1ELb0ELi2EEENS1_19SingleTileSchedulerILb1ELb0ELb0ELi128EEEEEEEEEvNT_6ParamsE$_ZN4cute3eso3ESOILb1ELb0EJNS_5tupleIJNS2_IJNS_1CILi8EEENS3_ILi1EEEEEENS3_ILi2EEES5_EEENS2_IJNS2_IJS5_NS3_ILi0EEEEEElS9_EEEEEC2ERKS8_RKSB_ - $_ZN7cutlass13device_kernelIN5flash19enable_sm80_to_sm89INS1_16FlashAttnBwdSm80INS1_25CollectiveMainloopBwdSm80ILi2ELi2EN4cute5tupleIJNS5_1CILi64EEENS7_ILi128EEES8_EEENS_10bfloat16_tEfNS_4arch4Sm80ELb0ELb0ELb1ELb1ELb0ELb0ELb0ELb0ELi2ELi2ELi4ELi2ELb1EEENS1_21CollectiveEpilogueBwdISA_SB_SD_Li256ELb1ELb0ELi2EEENS1_19SingleTileSchedulerILb1ELb0ELb0ELi128EEEEEEEEEvNT_6ParamsE$_ZN4cute3eso3ESOILb1ELb0EJNS_1CILi0EEEiiiEEC2ERKS3_RKiS8_S8_)
$_ZN7cutlass13device_kernelIN5flash19enable_sm80_to_sm89INS1_16FlashAttnBwdSm80INS1_25CollectiveMainloopBwdSm80ILi2ELi2EN4cute5tupleIJNS5_1CILi64EEENS7_ILi128EEES8_EEENS_10bfloat16_tEfNS_4arch4Sm80ELb0ELb0ELb1ELb1ELb0ELb0ELb0ELb0ELi2ELi2ELi4ELi2ELb1EEENS1_21CollectiveEpilogueBwdISA_SB_SD_Li256ELb1ELb0ELi2EEENS1_19SingleTileSchedulerILb1ELb0ELb0ELi128EEEEEEEEEvNT_6ParamsE$_ZN4cute3eso3ESOILb1ELb0EJNS_1CILi0EEEiiiEEC2ERKS3_RKiS8_S8_:
        /* <DEDUP_REMOVED lines=9> */
[----:B------:R-:W-:Y:S05]  /*8110*/  RET.REL.NODEC R16 `(_ZN7cutlass13device_kernelIN5flash19enable_sm80_to_sm89INS1_16FlashAttnBwdSm80INS1_25CollectiveMainloopBwdSm80ILi2ELi2EN4cute5tupleIJNS5_1CILi64EEENS7_ILi128EEES8_EEENS_10bfloat16_tEfNS_4arch4Sm80ELb0ELb0ELb1ELb1ELb0ELb0ELb0ELb0ELi2ELi2ELi4ELi2ELb1EEENS1_21CollectiveEpilogueBwdISA_SB_SD_Li256ELb1ELb0ELi2EEENS1_19SingleTileSchedulerILb1ELb0ELb0ELi128EEEEEEEEEvNT_6ParamsE) ;  /* 0xffff7ee010007950 */ /* 0x000fea0003c3ffff */
        .type           $_ZN7cutlass13device_kernelIN5flash19enable_sm80_to_sm89INS1_16FlashAttnBwdSm80INS1_25CollectiveMainloopBwdSm80ILi2ELi2EN4cute5tupleIJNS5_1CILi64EEENS7_ILi128EEES8_EEENS_10bfloat16_tEfNS_4arch4Sm80ELb0ELb0ELb1ELb1ELb0ELb0ELb0ELb0ELi2ELi2ELi4ELi2ELb1EEENS1_21CollectiveEpilogueBwdISA_SB_SD_Li256ELb1ELb0ELi2EEENS1_19SingleTileSchedulerILb1ELb0ELb0ELi128EEEEEEEEEvNT_6ParamsE$_ZN4cute3eso3ESOILb1ELb0EJNS_5tupleIJNS2_IJNS_1CILi8EEENS3_ILi1EEEEEENS3_ILi2EEES5_EEENS2_IJNS2_IJS5_NS3_ILi0EEEEEElS9_EEEEEC2ERKS8_RKSB_,@function
        .size           $_ZN7cutlass13device_kernelIN5flash19enable_sm80_to_sm89INS1_16FlashAttnBwdSm80INS1_25CollectiveMainloopBwdSm80ILi2ELi2EN4cute5tupleIJNS5_1CILi64EEENS7_ILi128EEES8_EEENS_10bfloat16_tEfNS_4arch4Sm80ELb0ELb0ELb1ELb1ELb0ELb0ELb0ELb0ELi2ELi2ELi4ELi2ELb1EEENS1_21CollectiveEpilogueBwdISA_SB_SD_Li256ELb1ELb0ELi2EEENS1_19SingleTileSchedulerILb1ELb0ELb0ELi128EEEEEEEEEvNT_6ParamsE$_ZN4cute3eso3ESOILb1ELb0EJNS_5tupleIJNS2_IJNS_1CILi8EEENS3_ILi1EEEEEENS3_ILi2EEES5_EEENS2_IJNS2_IJS5_NS3_ILi0EEEEEElS9_EEEEEC2ERKS8_RKSB_,($_ZN7cutlass13device_kernelIN5flash19enable_sm80_to_sm89INS1_16FlashAttnBwdSm80INS1_25CollectiveMainloopBwdSm80ILi2ELi2EN4cute5tupleIJNS5_1CILi64EEENS7_ILi128EEES8_EEENS_10bfloat16_tEfNS_4arch4Sm80ELb0ELb0ELb1ELb1ELb0ELb0ELb0ELb0ELi2ELi2ELi4ELi2ELb1EEENS1_21CollectiveEpilogueBwdISA_SB_SD_Li256ELb1ELb0ELi2EEENS1_19SingleTileSchedulerILb1ELb0ELb0ELi128EEEEEEEEEvNT_6ParamsE$_ZN4cute3eso3ESOILb1ELb0EJNS_5tupleIJNS_1CILi1EEENS3_ILi0EEEEEElS5_EEC2ERKS6_RKlRKS5_ - $_ZN7cutlass13device_kernelIN5flash19enable_sm80_to_sm89INS1_16FlashAttnBwdSm80INS1_25CollectiveMainloopBwdSm80ILi2ELi2EN4cute5tupleIJNS5_1CILi64EEENS7_ILi128EEES8_EEENS_10bfloat16_tEfNS_4arch4Sm80ELb0ELb0ELb1ELb1ELb0ELb0ELb0ELb0ELi2ELi2ELi4ELi2ELb1EEENS1_21CollectiveEpilogueBwdISA_SB_SD_Li256ELb1ELb0ELi2EEENS1_19SingleTileSchedulerILb1ELb0ELb0ELi128EEEEEEEEEvNT_6ParamsE$_ZN4cute3eso3ESOILb1ELb0EJNS_5tupleIJNS2_IJNS_1CILi8EEENS3_ILi1EEEEEENS3_ILi2EEES5_EEENS2_IJNS2_IJS5_NS3_ILi0EEEEEElS9_EEEEEC2ERKS8_RKSB_)
$_ZN7cutlass13device_kernelIN5flash19enable_sm80_to_sm89INS1_16FlashAttnBwdSm80INS1_25CollectiveMainloopBwdSm80ILi2ELi2EN4cute5tupleIJNS5_1CILi64EEENS7_ILi128EEES8_EEENS_10bfloat16_tEfNS_4arch4Sm80ELb0ELb0ELb1ELb1ELb0ELb0ELb0ELb0ELi2ELi2ELi4ELi2ELb1EEENS1_21CollectiveEpilogueBwdISA_SB_SD_Li256ELb1ELb0ELi2EEENS1_19SingleTileSchedulerILb1ELb0ELb0ELi128EEEEEEEEEvNT_6ParamsE$_ZN4cute3eso3ESOILb1ELb0EJNS_5tupleIJNS2_IJNS_1CILi8EEENS3_ILi1EEEEEENS3_ILi2EEES5_EEENS2_IJNS2_IJS5_NS3_ILi0EEEEEElS9_EEEEEC2ERKS8_RKSB_:
[----:B------:R-:W-:Y:S01]  /*8120*/  IADD3 R7, R4, -c[0x0][0x20], RZ ;  /* 0x8000080004077a10 */ /* 0x000fe20007ffe0ff */
[----:B------:R-:W-:Y:S01]  /*8130*/  IMAD.MOV.U32 R128, RZ, RZ, R6 ;  /* 0x000000ffff807224 */ /* 0x000fe200078e0006 */
[----:B------:R-:W-:Y:S01]  /*8140*/  MOV R130, R10 ;  /* 0x0000000a00827202 */ /* 0x000fe20000000f00 */
[----:B------:R-:W-:Y:S01]  /*8150*/  IMAD.MOV.U32 R129, RZ, RZ, R9 ;  /* 0x000000ffff817224 */ /* 0x000fe200078e0009 */
[----:B------:R-:W-:-:S04]  /*8160*/  MOV R131, 0x0 ;  /* 0x0000000000837802 */ /* 0x000fc80000000f00 */
[----:B------:R1:W-:Y:S01]  /*8170*/  STL.64 [R7], R128 ;  /* 0x0000008007007387 */ /* 0x0003e20000100a00 */
[----:B------:R-:W-:Y:S05]  /*8180*/  RET.REL.NODEC R130 `(_ZN7cutlass13device_kernelIN5flash19enable_sm80_to_sm89INS1_16FlashAttnBwdSm80INS1_25CollectiveMainloopBwdSm80ILi2ELi2EN4cute5tupleIJNS5_1CILi64EEENS7_ILi128EEES8_EEENS_10bfloat16_tEfNS_4arch4Sm80ELb0ELb0ELb1ELb1ELb0ELb0ELb0ELb0ELi2ELi2ELi4ELi2ELb1EEENS1_21CollectiveEpilogueBwdISA_SB_SD_Li256ELb1ELb0ELi2EEENS1_19SingleTileSchedulerILb1ELb0ELb0ELi128EEEEEEEEEvNT_6ParamsE) ;  /* 0xffff7e7082007950 */ /* 0x000fea0003c3ffff */
        .type           $_ZN7cutlass13device_kernelIN5flash19enable_sm80_to_sm89INS1_16FlashAttnBwdSm80INS1_25CollectiveMainloopBwdSm80ILi2ELi2EN4cute5tupleIJNS5_1CILi64EEENS7_ILi128EEES8_EEENS_10bfloat16_tEfNS_4arch4Sm80ELb0ELb0ELb1ELb1ELb0ELb0ELb0ELb0ELi2ELi2ELi4ELi2ELb1EEENS1_21CollectiveEpilogueBwdISA_SB_SD_Li256ELb1ELb0ELi2EEENS1_19SingleTileSchedulerILb1ELb0ELb0ELi128EEEEEEEEEvNT_6ParamsE$_ZN4cute3eso3ESOILb1ELb0EJNS_5tupleIJNS_1CILi1EEENS3_ILi0EEEEEElS5_EEC2ERKS6_RKlRKS5_,@function
        .size           $_ZN7cutlass13device_kernelIN5flash19enable_sm80_to_sm89INS1_16FlashAttnBwdSm80INS1_25CollectiveMainloopBwdSm80ILi2ELi2EN4cute5tupleIJNS5_1CILi64EEENS7_ILi128EEES8_EEENS_10bfloat16_tEfNS_4arch4Sm80ELb0ELb0ELb1ELb1ELb0ELb0ELb0ELb0ELi2ELi2ELi4ELi2ELb1EEENS1_21CollectiveEpilogueBwdISA_SB_SD_Li256ELb1ELb0ELi2EEENS1_19SingleTileSchedulerILb1ELb0ELb0ELi128EEEEEEEEEvNT_6ParamsE$_ZN4cute3eso3ESOILb1ELb0EJNS_5tupleIJNS_1CILi1EEENS3_ILi0EEEEEElS5_EEC2ERKS6_RKlRKS5_,($_ZN7cutlass13device_kernelIN5flash19enable_sm80_to_sm89INS1_16FlashAttnBwdSm80INS1_25CollectiveMainloopBwdSm80ILi2ELi2EN4cute5tupleIJNS5_1CILi64EEENS7_ILi128EEES8_EEENS_10bfloat16_tEfNS_4arch4Sm80ELb0ELb0ELb1ELb1ELb0ELb0ELb0ELb0ELi2ELi2ELi4ELi2ELb1EEENS1_21CollectiveEpilogueBwdISA_SB_SD_Li256ELb1ELb0ELi2EEENS1_19SingleTileSchedulerILb1ELb0ELb0ELi128EEEEEEEEEvNT_6ParamsE$_ZN4cute3eso3ESOILb1ELb0EJNS_6LayoutINS_5tupleIJNS3_IJNS_1CILi1EEES5_EEEEEENS3_IJNS3_IJS5_NS4_ILi0EEEEEEEEEEENS_10ViewEngineINS_8gmem_ptrIPKN7cutlass9uint128_tEEEEEEEC2ERKSB_RKSJ_ - $_ZN7cutlass13device_kernelIN5flash19enable_sm80_to_sm89INS1_16FlashAttnBwdSm80INS1_25CollectiveMainloopBwdSm80ILi2ELi2EN4cute5tupleIJNS5_1CILi64EEENS7_ILi128EEES8_EEENS_10bfloat16_tEfNS_4arch4Sm80ELb0ELb0ELb1ELb1ELb0ELb0ELb0ELb0ELi2ELi2ELi4ELi2ELb1EEENS1_21CollectiveEpilogueBwdISA_SB_SD_Li256ELb1ELb0ELi2EEENS1_19SingleTileSchedulerILb1ELb0ELb0ELi128EEEEEEEEEvNT_6ParamsE$_ZN4cute3eso3ESOILb1ELb0EJNS_5tupleIJNS_1CILi1EEENS3_ILi0EEEEEElS5_EEC2ERKS6_RKlRKS5_)
$_ZN7cutlass13device_kernelIN5flash19enable_sm80_to_sm89INS1_16FlashAttnBwdSm80INS1_25CollectiveMainloopBwdSm80ILi2ELi2EN4cute5tupleIJNS5_1CILi64EEENS7_ILi128EEES8_EEENS_10bfloat16_tEfNS_4arch4Sm80ELb0ELb0ELb1ELb1ELb0ELb0ELb0ELb0ELi2ELi2ELi4ELi2ELb1EEENS1_21CollectiveEpilogueBwdISA_SB_SD_Li256ELb1ELb0ELi2EEENS1_19SingleTileSchedulerILb1ELb0ELb0ELi128EEEEEEEEEvNT_6ParamsE$_ZN4cute3eso3ESOILb1ELb0EJNS_5tupleIJNS_1CILi1EEENS3_ILi0EEEEEElS5_EEC2ERKS6_RKlRKS5_:
[----:B------:R-:W-:Y:S01]  /*8190*/  IADD3 R7, R7, -c[0x0][0x20], RZ ;  /* 0x8000080007077a10 */ /* 0x000fe20007ffe0ff */
[----:B------:R-:W-:Y:S01]  /*81a0*/  IMAD.MOV.U32 R128, RZ, RZ, R6 ;  /* 0x000000ffff807224 */ /* 0x000fe200078e0006 */
[----:B------:R-:W-:Y:S01]  /*81b0*/  MOV R130, R10 ;  /* 0x0000000a00827202 */ /* 0x000fe20000000f00 */
[----:B------:R-:W-:Y:S01]  /*81c0*/  IMAD.MOV.U32 R129, RZ, RZ, R9 ;  /* 0x000000ffff817224 */ /* 0x000fe200078e0009 */
[----:B------:R-:W-:-:S04]  /*81d0*/  MOV R131, 0x0 ;  /* 0x0000000000837802 */ /* 0x000fc80000000f00 */
[----:B------:R1:W-:Y:S01]  /*81e0*/  STL.64 [R7], R128 ;  /* 0x0000008007007387 */ /* 0x0003e20000100a00 */
[----:B------:R-:W-:Y:S05]  /*81f0*/  RET.REL.NODEC R130 `(_ZN7cutlass13device_kernelIN5flash19enable_sm80_to_sm89INS1_16FlashAttnBwdSm80INS1_25CollectiveMainloopBwdSm80ILi2ELi2EN4cute5tupleIJNS5_1CILi64EEENS7_ILi128EEES8_EEENS_10bfloat16_tEfNS_4arch4Sm80ELb0ELb0ELb1ELb1ELb0ELb0ELb0ELb0ELi2ELi2ELi4ELi2ELb1EEENS1_21CollectiveEpilogueBwdISA_SB_SD_Li256ELb1ELb0ELi2EEENS1_19SingleTileSchedulerILb1ELb0ELb0ELi128EEEEEEEEEvNT_6ParamsE) ;  /* 0xffff7e0082007950 */ /* 0x000fea0003c3ffff */
        .type           $_ZN7cutlass13device_kernelIN5flash19enable_sm80_to_sm89INS1_16FlashAttnBwdSm80INS1_25CollectiveMainloopBwdSm80ILi2ELi2EN4cute5tupleIJNS5_1CILi64EEENS7_ILi128EEES8_EEENS_10bfloat16_tEfNS_4arch4Sm80ELb0ELb0ELb1ELb1ELb0ELb0ELb0ELb0ELi2ELi2ELi4ELi2ELb1EEENS1_21CollectiveEpilogueBwdISA_SB_SD_Li256ELb1ELb0ELi2EEENS1_19SingleTileSchedulerILb1ELb0ELb0ELi128EEEEEEEEEvNT_6ParamsE$_ZN4cute3eso3ESOILb1ELb0EJNS_6LayoutINS_5tupleIJNS3_IJNS_1CILi1EEES5_EEEEEENS3_IJNS3_IJS5_NS4_ILi0EEEEEEEEEEENS_10ViewEngineINS_8gmem_ptrIPKN7cutlass9uint128_tEEEEEEEC2ERKSB_RKSJ_,@function
        .size           $_ZN7cutlass13device_kernelIN5flash19enable_sm80_to_sm89INS1_16FlashAttnBwdSm80INS1_25CollectiveMainloopBwdSm80ILi2ELi2EN4cute5tupleIJNS5_1CILi64EEENS7_ILi128EEES8_EEENS_10bfloat16_tEfNS_4arch4Sm80ELb0ELb0ELb1ELb1ELb0ELb0ELb0ELb0ELi2ELi2ELi4ELi2ELb1EEENS1_21CollectiveEpilogueBwdISA_SB_SD_Li256ELb1ELb0ELi2EEENS1_19SingleTileSchedulerILb1ELb0ELb0ELi128EEEEEEEEEvNT_6ParamsE$_ZN4cute3eso3ESOILb1ELb0EJNS_6LayoutINS_5tupleIJNS3_IJNS_1CILi1EEES5_EEEEEENS3_IJNS3_IJS5_NS4_ILi0EEEEEEEEEEENS_10ViewEngineINS_8gmem_ptrIPKN7cutlass9uint128_tEEEEEEEC2ERKSB_RKSJ_,($_ZN7cutlass13device_kernelIN5flash19enable_sm80_to_sm89INS1_16FlashAttnBwdSm80INS1_25CollectiveMainloopBwdSm80ILi2ELi2EN4cute5tupleIJNS5_1CILi64EEENS7_ILi128EEES8_EEENS_10bfloat16_tEfNS_4arch4Sm80ELb0ELb0ELb1ELb1ELb0ELb0ELb0ELb0ELi2ELi2ELi4ELi2ELb1EEENS1_21CollectiveEpilogueBwdISA_SB_SD_Li256ELb1ELb0ELi2EEENS1_19SingleTileSchedulerILb1ELb0ELb0ELi128EEEEEEEEEvNT_6ParamsE$_ZN4cute3eso3ESOILb1ELb0EJNS_6LayoutINS_5tupleIJNS3_IJNS_1CILi1EEES5_EEEEEENS3_IJNS3_IJS5_NS4_ILi0EEEEEEEEEEENS_10ViewEngineINS_8smem_ptrIPN7cutlass9uint128_tEEEEEEEC2ERKSB_RKSI_ - $_ZN7cutlass13device_kernelIN5flash19enable_sm80_to_sm89INS1_16FlashAttnBwdSm80INS1_25CollectiveMainloopBwdSm80ILi2ELi2EN4cute5tupleIJNS5_1CILi64EEENS7_ILi128EEES8_EEENS_10bfloat16_tEfNS_4arch4Sm80ELb0ELb0ELb1ELb1ELb0ELb0ELb0ELb0ELi2ELi2ELi4ELi2ELb1EEENS1_21CollectiveEpilogueBwdISA_SB_SD_Li256ELb1ELb0ELi2EEENS1_19SingleTileSchedulerILb1ELb0ELb0ELi128EEEEEEEEEvNT_6ParamsE$_ZN4cute3eso3ESOILb1ELb0EJNS_6LayoutINS_5tupleIJNS3_IJNS_1CILi1EEES5_EEEEEENS3_IJNS3_IJS5_NS4_ILi0EEEEEEEEEEENS_10ViewEngineINS_8gmem_ptrIPKN7cutlass9uint128_tEEEEEEEC2ERKSB_RKSJ_)
$_ZN7cutlass13device_kernelIN5flash19enable_sm80_to_sm89INS1_16FlashAttnBwdSm80INS1_25CollectiveMainloopBwdSm80ILi2ELi2EN4cute5tupleIJNS5_1CILi64EEENS7_ILi128EEES8_EEENS_10bfloat16_tEfNS_4arch4Sm80ELb0ELb0ELb1ELb1ELb0ELb0ELb0ELb0ELi2ELi2ELi4ELi2ELb1EEENS1_21CollectiveEpilogueBwdISA_SB_SD_Li256ELb1ELb0ELi2EEENS1_19SingleTileSchedulerILb1ELb0ELb0ELi128EEEEEEEEEvNT_6ParamsE$_ZN4cute3eso3ESOILb1ELb0EJNS_6LayoutINS_5tupleIJNS3_IJNS_1CILi1EEES5_EEEEEENS3_IJNS3_IJS5_NS4_ILi0EEEEEEEEEEENS_10ViewEngineINS_8gmem_ptrIPKN7cutlass9uint128_tEEEEEEEC2ERKSB_RKSJ_:
[----:B------:R-:W-:Y:S01]  /*8200*/  IADD3 R10, R4, -c[0x0][0x20], RZ ;  /* 0x80000800040a7a10 */ /* 0x000fe20007ffe0ff */
[----:B------:R-:W-:Y:S01]  /*8210*/  IMAD.MOV.U32 R128, RZ, RZ, R16 ;  /* 0x000000ffff807224 */ /* 0x000fe200078e0010 */
[----:B------:R-:W-:-:S03]  /*8220*/  MOV R129, 0x0 ;  /* 0x0000000000817802 */ /* 0x000fc60000000f00 */
[----:B------:R1:W-:Y:S01]  /*8230*/  STL.64 [R10], R6 ;  /* 0x000000060a007387 */ /* 0x0003e20000100a00 */
[----:B------:R-:W-:Y:S05]  /*8240*/  RET.REL.NODEC R128 `(_ZN7cutlass13device_kernelIN5flash19enable_sm80_to_sm89INS1_16FlashAttnBwdSm80INS1_25CollectiveMainloopBwdSm80ILi2ELi2EN4cute5tupleIJNS5_1CILi64EEENS7_ILi128EEES8_EEENS_10bfloat16_tEfNS_4arch4Sm80ELb0ELb0ELb1ELb1ELb0ELb0ELb0ELb0ELi2ELi2ELi4ELi2ELb1EEENS1_21CollectiveEpilogueBwdISA_SB_SD_Li256ELb1ELb0ELi2EEENS1_19SingleTileSchedulerILb1ELb0ELb0ELi128EEEEEEEEEvNT_6ParamsE) ;  /* 0xffff7db080007950 */ /* 0x000fea0003c3ffff */
        .type           $_ZN7cutlass13device_kernelIN5flash19enable_sm80_to_sm89INS1_16FlashAttnBwdSm80INS1_25CollectiveMainloopBwdSm80ILi2ELi2EN4cute5tupleIJNS5_1CILi64EEENS7_ILi128EEES8_EEENS_10bfloat16_tEfNS_4arch4Sm80ELb0ELb0ELb1ELb1ELb0ELb0ELb0ELb0ELi2ELi2ELi4ELi2ELb1EEENS1_21CollectiveEpilogueBwdISA_SB_SD_Li256ELb1ELb0ELi2EEENS1_19SingleTileSchedulerILb1ELb0ELb0ELi128EEEEEEEEEvNT_6ParamsE$_ZN4cute3eso3ESOILb1ELb0EJNS_6LayoutINS_5tupleIJNS3_IJNS_1CILi1EEES5_EEEEEENS3_IJNS3_IJS5_NS4_ILi0EEEEEEEEEEENS_10ViewEngineINS_8smem_ptrIPN7cutlass9uint128_tEEEEEEEC2ERKSB_RKSI_,@function
        .size           $_ZN7cutlass13device_kernelIN5flash19enable_sm80_to_sm89INS1_16FlashAttnBwdSm80INS1_25CollectiveMainloopBwdSm80ILi2ELi2EN4cute5tupleIJNS5_1CILi64EEENS7_ILi128EEES8_EEENS_10bfloat16_tEfNS_4arch4Sm80ELb0ELb0ELb1ELb1ELb0ELb0ELb0ELb0ELi2ELi2ELi4ELi2ELb1EEENS1_21CollectiveEpilogueBwdISA_SB_SD_Li256ELb1ELb0ELi2EEENS1_19SingleTileSchedulerILb1ELb0ELb0ELi128EEEEEEEEEvNT_6ParamsE$_ZN4cute3eso3ESOILb1ELb0EJNS_6LayoutINS_5tupleIJNS3_IJNS_1CILi1EEES5_EEEEEENS3_IJNS3_IJS5_NS4_ILi0EEEEEEEEEEENS_10ViewEngineINS_8smem_ptrIPN7cutlass9uint128_tEEEEEEEC2ERKSB_RKSI_,($_ZN7cutlass13device_kernelIN5flash19enable_sm80_to_sm89INS1_16FlashAttnBwdSm80INS1_25CollectiveMainloopBwdSm80ILi2ELi2EN4cute5tupleIJNS5_1CILi64EEENS7_ILi128EEES8_EEENS_10bfloat16_tEfNS_4arch4Sm80ELb0ELb0ELb1ELb1ELb0ELb0ELb0ELb0ELi2ELi2ELi4ELi2ELb1EEENS1_21CollectiveEpilogueBwdISA_SB_SD_Li256ELb1ELb0ELi2EEENS1_19SingleTileSchedulerILb1ELb0ELb0ELi128EEEEEEEEEvNT_6ParamsE$_ZN4cute3eso3ESOILb1ELb0EJNS_6LayoutINS_5tupleIJNS3_IJNS_1CILi4EEENS4_ILi1EEEEEEEEENS3_IJNS3_IJS6_NS4_ILi0EEEEEEEEEEENS_10ViewEngineINS_8gmem_ptrIPKfEEEEEEC2ERKSC_RKSI_ - $_ZN7cutlass13device_kernelIN5flash19enable_sm80_to_sm89INS1_16FlashAttnBwdSm80INS1_25CollectiveMainloopBwdSm80ILi2ELi2EN4cute5tupleIJNS5_1CILi64EEENS7_ILi128EEES8_EEENS_10bfloat16_tEfNS_4arch4Sm80ELb0ELb0ELb1ELb1ELb0ELb0ELb0ELb0ELi2ELi2ELi4ELi2ELb1EEENS1_21CollectiveEpilogueBwdISA_SB_SD_Li256ELb1ELb0ELi2EEENS1_19SingleTileSchedulerILb1ELb0ELb0ELi128EEEEEEEEEvNT_6ParamsE$_ZN4cute3eso3ESOILb1ELb0EJNS_6LayoutINS_5tupleIJNS3_IJNS_1CILi1EEES5_EEEEEENS3_IJNS3_IJS5_NS4_ILi0EEEEEEEEEEENS_10ViewEngineINS_8smem_ptrIPN7cutlass9uint128_tEEEEEEEC2ERKSB_RKSI_)
$_ZN7cutlass13device_kernelIN5flash19enable_sm80_to_sm89INS1_16FlashAttnBwdSm80INS1_25CollectiveMainloopBwdSm80ILi2ELi2EN4cute5tupleIJNS5_1CILi64EEENS7_ILi128EEES8_EEENS_10bfloat16_tEfNS_4arch4Sm80ELb0ELb0ELb1ELb1ELb0ELb0ELb0ELb0ELi2ELi2ELi4ELi2ELb1EEENS1_21CollectiveEpilogueBwdISA_SB_SD_Li256ELb1ELb0ELi2EEENS1_19SingleTileSchedulerILb1ELb0ELb0ELi128EEEEEEEEEvNT_6ParamsE$_ZN4cute3eso3ESOILb1ELb0EJNS_6LayoutINS_5tupleIJNS3_IJNS_1CILi1EEES5_EEEEEENS3_IJNS3_IJS5_NS4_ILi0EEEEEEEEEEENS_10ViewEngineINS_8smem_ptrIPN7cutlass9uint128_tEEEEEEEC2ERKSB_RKSI_:
[----:B------:R-:W-:Y:S02]  /*8250*/  IADD3 R8, R4, -c[0x0][0x20], RZ ;  /* 0x8000080004087a10 */ /* 0x000fe40007ffe0ff */
[----:B------:R-:W-:-:S03]  /*8260*/  MOV R11, 0x0 ;  /* 0x00000000000b7802 */ /* 0x000fc60000000f00 */
[----:B------:R1:W-:Y:S01]  /*8270*/  STL.64 [R8], R6 ;  /* 0x0000000608007387 */ /* 0x0003e20000100a00 */
[----:B------:R-:W-:Y:S05]  /*8280*/  RET.REL.NODEC R10 `(_ZN7cutlass13device_kernelIN5flash19enable_sm80_to_sm89INS1_16FlashAttnBwdSm80INS1_25CollectiveMainloopBwdSm80ILi2ELi2EN4cute5tupleIJNS5_1CILi64EEENS7_ILi128EEES8_EEENS_10bfloat16_tEfNS_4arch4Sm80ELb0ELb0ELb1ELb1ELb0ELb0ELb0ELb0ELi2ELi2ELi4ELi2ELb1EEENS1_21CollectiveEpilogueBwdISA_SB_SD_Li256ELb1ELb0ELi2EEENS1_19SingleTileSchedulerILb1ELb0ELb0ELi128EEEEEEEEEvNT_6ParamsE) ;  /* 0xffff7d700a007950 */ /* 0x000fea0003c3ffff */
        .type           $_ZN7cutlass13device_kernelIN5flash19enable_sm80_to_sm89INS1_16FlashAttnBwdSm80INS1_25CollectiveMainloopBwdSm80ILi2ELi2EN4cute5tupleIJNS5_1CILi64EEENS7_ILi128EEES8_EEENS_10bfloat16_tEfNS_4arch4Sm80ELb0ELb0ELb1ELb1ELb0ELb0ELb0ELb0ELi2ELi2ELi4ELi2ELb1EEENS1_21CollectiveEpilogueBwdISA_SB_SD_Li256ELb1ELb0ELi2EEENS1_19SingleTileSchedulerILb1ELb0ELb0ELi128EEEEEEEEEvNT_6ParamsE$_ZN4cute3eso3ESOILb1ELb0EJNS_6LayoutINS_5tupleIJNS3_IJNS_1CILi4EEENS4_ILi1EEEEEEEEENS3_IJNS3_IJS6_NS4_ILi0EEEEEEEEEEENS_10ViewEngineINS_8gmem_ptrIPKfEEEEEEC2ERKSC_RKSI_,@function
        .size           $_ZN7cutlass13device_kernelIN5flash19enable_sm80_to_sm89INS1_16FlashAttnBwdSm80INS1_25CollectiveMainloopBwdSm80ILi2ELi2EN4cute5tupleIJNS5_1CILi64EEENS7_ILi128EEES8_EEENS_10bfloat16_tEfNS_4arch4Sm80ELb0ELb0ELb1ELb1ELb0ELb0ELb0ELb0ELi2ELi2ELi4ELi2ELb1EEENS1_21CollectiveEpilogueBwdISA_SB_SD_Li256ELb1ELb0ELi2EEENS1_19SingleTileSchedulerILb1ELb0ELb0ELi128EEEEEEEEEvNT_6ParamsE$_ZN4cute3eso3ESOILb1ELb0EJNS_6LayoutINS_5tupleIJNS3_IJNS_1CILi4EEENS4_ILi1EEEEEEEEENS3_IJNS3_IJS6_NS4_ILi0EEEEEEEEEEENS_10ViewEngineINS_8gmem_ptrIPKfEEEEEEC2ERKSC_RKSI_,($_ZN7cutlass13device_kernelIN5flash19enable_sm80_to_sm89INS1_16FlashAttnBwdSm80INS1_25CollectiveMainloopBwdSm80ILi2ELi2EN4cute5tupleIJNS5_1CILi64EEENS7_ILi128EEES8_EEENS_10bfloat16_tEfNS_4arch4Sm80ELb0ELb0ELb1ELb1ELb0ELb0ELb0ELb0ELi2ELi2ELi4ELi2ELb1EEENS1_21CollectiveEpilogueBwdISA_SB_SD_Li256ELb1ELb0ELi2EEENS1_19SingleTileSchedulerILb1ELb0ELb0ELi128EEEEEEEEEvNT_6ParamsE$_ZN4cute3eso3ESOILb1ELb0EJNS_6LayoutINS_5tupleIJNS3_IJNS_1CILi4EEENS4_ILi1EEEEEEEEENS3_IJNS3_IJS6_NS4_ILi0EEEEEEEEEEENS_10ViewEngineINS_8smem_ptrIPfEEEEEEC2ERKSC_RKSH_ - $_ZN7cutlass13device_kernelIN5flash19enable_sm80_to_sm89INS1_16FlashAttnBwdSm80INS1_25CollectiveMainloopBwdSm80ILi2ELi2EN4cute5tupleIJNS5_1CILi64EEENS7_ILi128EEES8_EEENS_10bfloat16_tEfNS_4arch4Sm80ELb0ELb0ELb1ELb1ELb0ELb0ELb0ELb0ELi2ELi2ELi4ELi2ELb1EEENS1_21CollectiveEpilogueBwdISA_SB_SD_Li256ELb1ELb0ELi2EEENS1_19SingleTileSchedulerILb1ELb0ELb0ELi128EEEEEEEEEvNT_6ParamsE$_ZN4cute3eso3ESOILb1ELb0EJNS_6LayoutINS_5tupleIJNS3_IJNS_1CILi4EEENS4_ILi1EEEEEEEEENS3_IJNS3_IJS6_NS4_ILi0EEEEEEEEEEENS_10ViewEngineINS_8gmem_ptrIPKfEEEEEEC2ERKSC_RKSI_)
$_ZN7cutlass13device_kernelIN5flash19enable_sm80_to_sm89INS1_16FlashAttnBwdSm80INS1_25CollectiveMainloopBwdSm80ILi2ELi2EN4cute5tupleIJNS5_1CILi64EEENS7_ILi128EEES8_EEENS_10bfloat16_tEfNS_4arch4Sm80ELb0ELb0ELb1ELb1ELb0ELb0ELb0ELb0ELi2ELi2ELi4ELi2ELb1EEENS1_21CollectiveEpilogueBwdISA_SB_SD_Li256ELb1ELb0ELi2EEENS1_19SingleTileSchedulerILb1ELb0ELb0ELi128EEEEEEEEEvNT_6ParamsE$_ZN4cute3eso3ESOILb1ELb0EJNS_6LayoutINS_5tupleIJNS3_IJNS_1CILi4EEENS4_ILi1EEEEEEEEENS3_IJNS3_IJS6_NS4_ILi0EEEEEEEEEEENS_10ViewEngineINS_8gmem_ptrIPKfEEEEEEC2ERKSC_RKSI_:
[----:B------:R-:W-:Y:S02]  /*8290*/  IADD3 R10, R13, -c[0x0][0x20], RZ ;  /* 0x800008000d0a7a10 */ /* 0x000fe40007ffe0ff */
[----:B------:R-:W-:-:S03]  /*82a0*/  MOV R17, 0x0 ;  /* 0x0000000000117802 */ /* 0x000fc60000000f00 */
[----:B------:R1:W-:Y:S01]  /*82b0*/  STL.64 [R10], R6 ;  /* 0x000000060a007387 */ /* 0x0003e20000100a00 */
[----:B------:R-:W-:Y:S05]  /*82c0*/  RET.REL.NODEC R16 `(_ZN7cutlass13device_kernelIN5flash19enable_sm80_to_sm89INS1_16FlashAttnBwdSm80INS1_25CollectiveMainloopBwdSm80ILi2ELi2EN4cute5tupleIJNS5_1CILi64EEENS7_ILi128EEES8_EEENS_10bfloat16_tEfNS_4arch4Sm80ELb0ELb0ELb1ELb1ELb0ELb0ELb0ELb0ELi2ELi2ELi4ELi2ELb1EEENS1_21CollectiveEpilogueBwdISA_SB_SD_Li256ELb1ELb0ELi2EEENS1_19SingleTileSchedulerILb1ELb0ELb0ELi128EEEEEEEEEvNT_6ParamsE) ;  /* 0xffff7d3010007950 */ /* 0x000fea0003c3ffff */
        .type           $_ZN7cutlass13device_kernelIN5flash19enable_sm80_to_sm89INS1_16FlashAttnBwdSm80INS1_25CollectiveMainloopBwdSm80ILi2ELi2EN4cute5tupleIJNS5_1CILi64EEENS7_ILi128EEES8_EEENS_10bfloat16_tEfNS_4arch4Sm80ELb0ELb0ELb1ELb1ELb0ELb0ELb0ELb0ELi2ELi2ELi4ELi2ELb1EEENS1_21CollectiveEpilogueBwdISA_SB_SD_Li256ELb1ELb0ELi2EEENS1_19SingleTileSchedulerILb1ELb0ELb0ELi128EEEEEEEEEvNT_6ParamsE$_ZN4cute3eso3ESOILb1ELb0EJNS_6LayoutINS_5tupleIJNS3_IJNS_1CILi4EEENS4_ILi1EEEEEEEEENS3_IJNS3_IJS6_NS4_ILi0EEEEEEEEEEENS_10ViewEngineINS_8smem_ptrIPfEEEEEEC2ERKSC_RKSH_,@function
        .size           $_ZN7cutlass13device_kernelIN5flash19enable_sm80_to_sm89INS1_16FlashAttnBwdSm80INS1_25CollectiveMainloopBwdSm80ILi2ELi2EN4cute5tupleIJNS5_1CILi64EEENS7_ILi128EEES8_EEENS_10bfloat16_tEfNS_4arch4Sm80ELb0ELb0ELb1ELb1ELb0ELb0ELb0ELb0ELi2ELi2ELi4ELi2ELb1EEENS1_21CollectiveEpilogueBwdISA_SB_SD_Li256ELb1ELb0ELi2EEENS1_19SingleTileSchedulerILb1ELb0ELb0ELi128EEEEEEEEEvNT_6ParamsE$_ZN4cute3eso3ESOILb1ELb0EJNS_6LayoutINS_5tupleIJNS3_IJNS_1CILi4EEENS4_ILi1EEEEEEEEENS3_IJNS3_IJS6_NS4_ILi0EEEEEEEEEEENS_10ViewEngineINS_8smem_ptrIPfEEEEEEC2ERKSC_RKSH_,($_ZN7cutlass13device_kernelIN5flash19enable_sm80_to_sm89INS1_16FlashAttnBwdSm80INS1_25CollectiveMainloopBwdSm80ILi2ELi2EN4cute5tupleIJNS5_1CILi64EEENS7_ILi128EEES8_EEENS_10bfloat16_tEfNS_4arch4Sm80ELb0ELb0ELb1ELb1ELb0ELb0ELb0ELb0ELi2ELi2ELi4ELi2ELb1EEENS1_21CollectiveEpilogueBwdISA_SB_SD_Li256ELb1ELb0ELi2EEENS1_19SingleTileSchedulerILb1ELb0ELb0ELi128EEEEEEEEEvNT_6ParamsE$_ZN4cute3eso3ESOILb1ELb0EJNS_6LayoutINS_5tupleIJNS3_IJNS_1CILi4EEENS4_ILi1EEEEEES6_EEENS3_IJNS3_IJS6_NS4_ILi0EEEEEES9_EEEEENS_10ViewEngineINS_8gmem_ptrIPKfEEEEEEC2ERKSC_RKSI_ - $_ZN7cutlass13device_kernelIN5flash19enable_sm80_to_sm89INS1_16FlashAttnBwdSm80INS1_25CollectiveMainloopBwdSm80ILi2ELi2EN4cute5tupleIJNS5_1CILi64EEENS7_ILi128EEES8_EEENS_10bfloat16_tEfNS_4arch4Sm80ELb0ELb0ELb1ELb1ELb0ELb0ELb0ELb0ELi2ELi2ELi4ELi2ELb1EEENS1_21CollectiveEpilogueBwdISA_SB_SD_Li256ELb1ELb0ELi2EEENS1_19SingleTileSchedulerILb1ELb0ELb0ELi128EEEEEEEEEvNT_6ParamsE$_ZN4cute3eso3ESOILb1ELb0EJNS_6LayoutINS_5tupleIJNS3_IJNS_1CILi4EEENS4_ILi1EEEEEEEEENS3_IJNS3_IJS6_NS4_ILi0EEEEEEEEEEENS_10ViewEngineINS_8smem_ptrIPfEEEEEEC2ERKSC_RKSH_)
$_ZN7cutlass13device_kernelIN5flash19enable_sm80_to_sm89INS1_16FlashAttnBwdSm80INS1_25CollectiveMainloopBwdSm80ILi2ELi2EN4cute5tupleIJNS5_1CILi64EEENS7_ILi128EEES8_EEENS_10bfloat16_tEfNS_4arch4Sm80ELb0ELb0ELb1ELb1ELb0ELb0ELb0ELb0ELi2ELi2ELi4ELi2ELb1EEENS1_21CollectiveEpilogueBwdISA_SB_SD_Li256ELb1ELb0ELi2EEENS1_19SingleTileSchedulerILb1ELb0ELb0ELi128EEEEEEEEEvNT_6ParamsE$_ZN4cute3eso3ESOILb1ELb0EJNS_6LayoutINS_5tupleIJNS3_IJNS_1CILi4EEENS4_ILi1EEEEEEEEENS3_IJNS3_IJS6_NS4_ILi0EEEEEEEEEEENS_10ViewEngineINS_8smem_ptrIPfEEEEEEC2ERKSC_RKSH_:
[----:B------:R-:W-:Y:S02]  /*82d0*/  IADD3 R8, R13, -c[0x0][0x20], RZ ;  /* 0x800008000d087a10 */ /* 0x000fe40007ffe0ff */
[----:B------:R-:W-:-:S03]  /*82e0*/  MOV R17, 0x0 ;  /* 0x0000000000117802 */ /* 0x000fc60000000f00 */
[----:B------:R1:W-:Y:S01]  /*82f0*/  STL.64 [R8], R6 ;  /* 0x0000000608007387 */ /* 0x0003e20000100a00 */
[----:B------:R-:W-:Y:S05]  /*8300*/  RET.REL.NODEC R16 `(_ZN7cutlass13device_kernelIN5flash19enable_sm80_to_sm89INS1_16FlashAttnBwdSm80INS1_25CollectiveMainloopBwdSm80ILi2ELi2EN4cute5tupleIJNS5_1CILi64EEENS7_ILi128EEES8_EEENS_10bfloat16_tEfNS_4arch4Sm80ELb0ELb0ELb1ELb1ELb0ELb0ELb0ELb0ELi2ELi2ELi4ELi2ELb1EEENS1_21CollectiveEpilogueBwdISA_SB_SD_Li256ELb1ELb0ELi2EEENS1_19SingleTileSchedulerILb1ELb0ELb0ELi128EEEEEEEEEvNT_6ParamsE) ;  /* 0xffff7cf010007950 */ /* 0x000fea0003c3ffff */
        .type           $_ZN7cutlass13device_kernelIN5flash19enable_sm80_to_sm89INS1_16FlashAttnBwdSm80INS1_25CollectiveMainloopBwdSm80ILi2ELi2EN4cute5tupleIJNS5_1CILi64EEENS7_ILi128EEES8_EEENS_10bfloat16_tEfNS_4arch4Sm80ELb0ELb0ELb1ELb1ELb0ELb0ELb0ELb0ELi2ELi2ELi4ELi2ELb1EEENS1_21CollectiveEpilogueBwdISA_SB_SD_Li256ELb1ELb0ELi2EEENS1_19SingleTileSchedulerILb1ELb0ELb0ELi128EEEEEEEEEvNT_6ParamsE$_ZN4cute3eso3ESOILb1ELb0EJNS_6LayoutINS_5tupleIJNS3_IJNS_1CILi4EEENS4_ILi1EEEEEES6_EEENS3_IJNS3_IJS6_NS4_ILi0EEEEEES9_EEEEENS_10ViewEngineINS_8gmem_ptrIPKfEEEEEEC2ERKSC_RKSI_,@function
        .size           $_ZN7cutlass13device_kernelIN5flash19enable_sm80_to_sm89INS1_16FlashAttnBwdSm80INS1_25CollectiveMainloopBwdSm80ILi2ELi2EN4cute5tupleIJNS5_1CILi64EEENS7_ILi128EEES8_EEENS_10bfloat16_tEfNS_4arch4Sm80ELb0ELb0ELb1ELb1ELb0ELb0ELb0ELb0ELi2ELi2ELi4ELi2ELb1EEENS1_21CollectiveEpilogueBwdISA_SB_SD_Li256ELb1ELb0ELi2EEENS1_19SingleTileSchedulerILb1ELb0ELb0ELi128EEEEEEEEEvNT_6ParamsE$_ZN4cute3eso3ESOILb1ELb0EJNS_6LayoutINS_5tupleIJNS3_IJNS_1CILi4EEENS4_ILi1EEEEEES6_EEENS3_IJNS3_IJS6_NS4_ILi0EEEEEES9_EEEEENS_10ViewEngineINS_8gmem_ptrIPKfEEEEEEC2ERKSC_RKSI_,($_ZN7cutlass13device_kernelIN5flash19enable_sm80_to_sm89INS1_16FlashAttnBwdSm80INS1_25CollectiveMainloopBwdSm80ILi2ELi2EN4cute5tupleIJNS5_1CILi64EEENS7_ILi128EEES8_EEENS_10bfloat16_tEfNS_4arch4Sm80ELb0ELb0ELb1ELb1ELb0ELb0ELb0ELb0ELi2ELi2ELi4ELi2ELb1EEENS1_21CollectiveEpilogueBwdISA_SB_SD_Li256ELb1ELb0ELi2EEENS1_19SingleTileSchedulerILb1ELb0ELb0ELi128EEEEEEEEEvNT_6ParamsE$_ZN4cute3eso3ESOILb1ELb0EJNS_6LayoutINS_5tupleIJNS3_IJNS_1CILi4EEENS4_ILi1EEEEEES6_EEENS3_IJNS3_IJS6_NS4_ILi0EEEEEES9_EEEEENS_10ViewEngineINS_8smem_ptrIPfEEEEEEC2ERKSC_RKSH_ - $_ZN7cutlass13device_kernelIN5flash19enable_sm80_to_sm89INS1_16FlashAttnBwdSm80INS1_25CollectiveMainloopBwdSm80ILi2ELi2EN4cute5tupleIJNS5_1CILi64EEENS7_ILi128EEES8_EEENS_10bfloat16_tEfNS_4arch4Sm80ELb0ELb0ELb1ELb1ELb0ELb0ELb0ELb0ELi2ELi2ELi4ELi2ELb1EEENS1_21CollectiveEpilogueBwdISA_SB_SD_Li256ELb1ELb0ELi2EEENS1_19SingleTileSchedulerILb1ELb0ELb0ELi128EEEEEEEEEvNT_6ParamsE$_ZN4cute3eso3ESOILb1ELb0EJNS_6LayoutINS_5tupleIJNS3_IJNS_1CILi4EEENS4_ILi1EEEEEES6_EEENS3_IJNS3_IJS6_NS4_ILi0EEEEEES9_EEEEENS_10ViewEngineINS_8gmem_ptrIPKfEEEEEEC2ERKSC_RKSI_)
$_ZN7cutlass13device_kernelIN5flash19enable_sm80_to_sm89INS1_16FlashAttnBwdSm80INS1_25CollectiveMainloopBwdSm80ILi2ELi2EN4cute5tupleIJNS5_1CILi64EEENS7_ILi128EEES8_EEENS_10bfloat16_tEfNS_4arch4Sm80ELb0ELb0ELb1ELb1ELb0ELb0ELb0ELb0ELi2ELi2ELi4ELi2ELb1EEENS1_21CollectiveEpilogueBwdISA_SB_SD_Li256ELb1ELb0ELi2EEENS1_19SingleTileSchedulerILb1ELb0ELb0ELi128EEEEEEEEEvNT_6ParamsE$_ZN4cute3eso3ESOILb1ELb0EJNS_6LayoutINS_5tupleIJNS3_IJNS_1CILi4EEENS4_ILi1EEEEEES6_EEENS3_IJNS3_IJS6_NS4_ILi0EEEEEES9_EEEEENS_10ViewEngineINS_8gmem_ptrIPKfEEEEEEC2ERKSC_RKSI_:
[----:B------:R-:W-:Y:S02]  /*8310*/  IADD3 R8, R4, -c[0x0][0x20], RZ ;  /* 0x8000080004087a10 */ /* 0x000fe40007ffe0ff */
[----:B------:R-:W-:-:S03]  /*8320*/  MOV R11, 0x0 ;  /* 0x00000000000b7802 */ /* 0x000fc60000000f00 */
[----:B------:R1:W-:Y:S01]  /*8330*/  STL.64 [R8], R6 ;  /* 0x0000000608007387 */ /* 0x0003e20000100a00 */
[----:B------:R-:W-:Y:S05]  /*8340*/  RET.REL.NODEC R10 `(_ZN7cutlass13device_kernelIN5flash19enable_sm80_to_sm89INS1_16FlashAttnBwdSm80INS1_25CollectiveMainloopBwdSm80ILi2ELi2EN4cute5tupleIJNS5_1CILi64EEENS7_ILi128EEES8_EEENS_10bfloat16_tEfNS_4arch4Sm80ELb0ELb0ELb1ELb1ELb0ELb0ELb0ELb0ELi2ELi2ELi4ELi2ELb1EEENS1_21CollectiveEpilogueBwdISA_SB_SD_Li256ELb1ELb0ELi2EEENS1_19SingleTileSchedulerILb1ELb0ELb0ELi128EEEEEEEEEvNT_6ParamsE) ;  /* 0xffff7cb00a007950 */ /* 0x000fea0003c3ffff */
        .type           $_ZN7cutlass13device_kernelIN5flash19enable_sm80_to_sm89INS1_16FlashAttnBwdSm80INS1_25CollectiveMainloopBwdSm80ILi2ELi2EN4cute5tupleIJNS5_1CILi64EEENS7_ILi128EEES8_EEENS_10bfloat16_tEfNS_4arch4Sm80ELb0ELb0ELb1ELb1ELb0ELb0ELb0ELb0ELi2ELi2ELi4ELi2ELb1EEENS1_21CollectiveEpilogueBwdISA_SB_SD_Li256ELb1ELb0ELi2EEENS1_19SingleTileSchedulerILb1ELb0ELb0ELi128EEEEEEEEEvNT_6ParamsE$_ZN4cute3eso3ESOILb1ELb0EJNS_6LayoutINS_5tupleIJNS3_IJNS_1CILi4EEENS4_ILi1EEEEEES6_EEENS3_IJNS3_IJS6_NS4_ILi0EEEEEES9_EEEEENS_10ViewEngineINS_8smem_ptrIPfEEEEEEC2ERKSC_RKSH_,@function
        .size           $_ZN7cutlass13device_kernelIN5flash19enable_sm80_to_sm89INS1_16FlashAttnBwdSm80INS1_25CollectiveMainloopBwdSm80ILi2ELi2EN4cute5tupleIJNS5_1CILi64EEENS7_ILi128EEES8_EEENS_10bfloat16_tEfNS_4arch4Sm80ELb0ELb0ELb1ELb1ELb0ELb0ELb0ELb0ELi2ELi2ELi4ELi2ELb1EEENS1_21CollectiveEpilogueBwdISA_SB_SD_Li256ELb1ELb0ELi2EEENS1_19SingleTileSchedulerILb1ELb0ELb0ELi128EEEEEEEEEvNT_6ParamsE$_ZN4cute3eso3ESOILb1ELb0EJNS_6LayoutINS_5tupleIJNS3_IJNS_1CILi4EEENS4_ILi1EEEEEES6_EEENS3_IJNS3_IJS6_NS4_ILi0EEEEEES9_EEEEENS_10ViewEngineINS_8smem_ptrIPfEEEEEEC2ERKSC_RKSH_,($_ZN7cutlass13device_kernelIN5flash19enable_sm80_to_sm89INS1_16FlashAttnBwdSm80INS1_25CollectiveMainloopBwdSm80ILi2ELi2EN4cute5tupleIJNS5_1CILi64EEENS7_ILi128EEES8_EEENS_10bfloat16_tEfNS_4arch4Sm80ELb0ELb0ELb1ELb1ELb0ELb0ELb0ELb0ELi2ELi2ELi4ELi2ELb1EEENS1_21CollectiveEpilogueBwdISA_SB_SD_Li256ELb1ELb0ELi2EEENS1_19SingleTileSchedulerILb1ELb0ELb0ELi128EEEEEEEEEvNT_6ParamsE$_ZN4cute3eso3ESOILb1ELb0EJNS_6LayoutINS_5tupleIJNS3_IJNS_1CILi4EEENS4_ILi1EEEEEES6_EEENS3_IJNS3_IJS6_NS4_ILi0EEEEEES9_EEEEEiEEC2ERKSC_RKi - $_ZN7cutlass13device_kernelIN5flash19enable_sm80_to_sm89INS1_16FlashAttnBwdSm80INS1_25CollectiveMainloopBwdSm80ILi2ELi2EN4cute5tupleIJNS5_1CILi64EEENS7_ILi128EEES8_EEENS_10bfloat16_tEfNS_4arch4Sm80ELb0ELb0ELb1ELb1ELb0ELb0ELb0ELb0ELi2ELi2ELi4ELi2ELb1EEENS1_21CollectiveEpilogueBwdISA_SB_SD_Li256ELb1ELb0ELi2EEENS1_19SingleTileSchedulerILb1ELb0ELb0ELi128EEEEEEEEEvNT_6ParamsE$_ZN4cute3eso3ESOILb1ELb0EJNS_6LayoutINS_5tupleIJNS3_IJNS_1CILi4EEENS4_ILi1EEEEEES6_EEENS3_IJNS3_IJS6_NS4_ILi0EEEEEES9_EEEEENS_10ViewEngineINS_8smem_ptrIPfEEEEEEC2ERKSC_RKSH_)
$_ZN7cutlass13device_kernelIN5flash19enable_sm80_to_sm89INS1_16FlashAttnBwdSm80INS1_25CollectiveMainloopBwdSm80ILi2ELi2EN4cute5tupleIJNS5_1CILi64EEENS7_ILi128EEES8_EEENS_10bfloat16_tEfNS_4arch4Sm80ELb0ELb0ELb1ELb1ELb0ELb0ELb0ELb0ELi2ELi2ELi4ELi2ELb1EEENS1_21CollectiveEpilogueBwdISA_SB_SD_Li256ELb1ELb0ELi2EEENS1_19SingleTileSchedulerILb1ELb0ELb0ELi128EEEEEEEEEvNT_6ParamsE$_ZN4cute3eso3ESOILb1ELb0EJNS_6LayoutINS_5tupleIJNS3_IJNS_1CILi4EEENS4_ILi1EEEEEES6_EEENS3_IJNS3_IJS6_NS4_ILi0EEEEEES9_EEEEENS_10ViewEngineINS_8smem_ptrIPfEEEEEEC2ERKSC_RKSH_:
[----:B------:R-:W-:Y:S02]  /*8350*/  IADD3 R8, R4, -c[0x0][0x20], RZ ;  /* 0x8000080004087a10 */ /* 0x000fe40007ffe0ff */
[----:B------:R-:W-:-:S03]  /*8360*/  MOV R17, 0x0 ;  /* 0x0000000000117802 */ /* 0x000fc60000000f00 */
[----:B------:R1:W-:Y:S01]  /*8370*/  STL.64 [R8], R6 ;  /* 0x0000000608007387 */ /* 0x0003e20000100a00 */
[----:B------:R-:W-:Y:S05]  /*8380*/  RET.REL.NODEC R16 `(_ZN7cutlass13device_kernelIN5flash19enable_sm80_to_sm89INS1_16FlashAttnBwdSm80INS1_25CollectiveMainloopBwdSm80ILi2ELi2EN4cute5tupleIJNS5_1CILi64EEENS7_ILi128EEES8_EEENS_10bfloat16_tEfNS_4arch4Sm80ELb0ELb0ELb1ELb1ELb0ELb0ELb0ELb0ELi2ELi2ELi4ELi2ELb1EEENS1_21CollectiveEpilogueBwdISA_SB_SD_Li256ELb1ELb0ELi2EEENS1_19SingleTileSchedulerILb1ELb0ELb0ELi128EEEEEEEEEvNT_6ParamsE) ;  /* 0xffff7c7010007950 */ /* 0x000fea0003c3ffff */
        .type           $_ZN7cutlass13device_kernelIN5flash19enable_sm80_to_sm89INS1_16FlashAttnBwdSm80INS1_25CollectiveMainloopBwdSm80ILi2ELi2EN4cute5tupleIJNS5_1CILi64EEENS7_ILi128EEES8_EEENS_10bfloat16_tEfNS_4arch4Sm80ELb0ELb0ELb1ELb1ELb0ELb0ELb0ELb0ELi2ELi2ELi4ELi2ELb1EEENS1_21CollectiveEpilogueBwdISA_SB_SD_Li256ELb1ELb0ELi2EEENS1_19SingleTileSchedulerILb1ELb0ELb0ELi128EEEEEEEEEvNT_6ParamsE$_ZN4cute3eso3ESOILb1ELb0EJNS_6LayoutINS_5tupleIJNS3_IJNS_1CILi4EEENS4_ILi1EEEEEES6_EEENS3_IJNS3_IJS6_NS4_ILi0EEEEEES9_EEEEEiEEC2ERKSC_RKi,@function
        .size           $_ZN7cutlass13device_kernelIN5flash19enable_sm80_to_sm89INS1_16FlashAttnBwdSm80INS1_25CollectiveMainloopBwdSm80ILi2ELi2EN4cute5tupleIJNS5_1CILi64EEENS7_ILi128EEES8_EEENS_10bfloat16_tEfNS_4arch4Sm80ELb0ELb0ELb1ELb1ELb0ELb0ELb0ELb0ELi2ELi2ELi4ELi2ELb1EEENS1_21CollectiveEpilogueBwdISA_SB_SD_Li256ELb1ELb0ELi2EEENS1_19SingleTileSchedulerILb1ELb0ELb0ELi128EEEEEEEEEvNT_6ParamsE$_ZN4cute3eso3ESOILb1ELb0EJNS_6LayoutINS_5tupleIJNS3_IJNS_1CILi4EEENS4_ILi1EEEEEES6_EEENS3_IJNS3_IJS6_NS4_ILi0EEEEEES9_EEEEEiEEC2ERKSC_RKi,($_ZN7cutlass13device_kernelIN5flash19enable_sm80_to_sm89INS1_16FlashAttnBwdSm80INS1_25CollectiveMainloopBwdSm80ILi2ELi2EN4cute5tupleIJNS5_1CILi64EEENS7_ILi128EEES8_EEENS_10bfloat16_tEfNS_4arch4Sm80ELb0ELb0ELb1ELb1ELb0ELb0ELb0ELb0ELi2ELi2ELi4ELi2ELb1EEENS1_21CollectiveEpilogueBwdISA_SB_SD_Li256ELb1ELb0ELi2EEENS1_19SingleTileSchedulerILb1ELb0ELb0ELi128EEEEEEEEEvNT_6ParamsE$_ZN4cute3eso3ESOILb1ELb0EJNS_6LayoutINS_5tupleIJNS3_IJNS_1CILi8EEENS4_ILi1EEEEEEEEENS3_IJNS3_IJS6_NS4_ILi0EEEEEEEEEEENS_10ViewEngineINS_8gmem_ptrIPKN7cutlass10bfloat16_tEEEEEEEC2ERKSC_RKSK_ - $_ZN7cutlass13device_kernelIN5flash19enable_sm80_to_sm89INS1_16FlashAttnBwdSm80INS1_25CollectiveMainloopBwdSm80ILi2ELi2EN4cute5tupleIJNS5_1CILi64EEENS7_ILi128EEES8_EEENS_10bfloat16_tEfNS_4arch4Sm80ELb0ELb0ELb1ELb1ELb0ELb0ELb0ELb0ELi2ELi2ELi4ELi2ELb1EEENS1_21CollectiveEpilogueBwdISA_SB_SD_Li256ELb1ELb0ELi2EEENS1_19SingleTileSchedulerILb1ELb0ELb0ELi128EEEEEEEEEvNT_6ParamsE$_ZN4cute3eso3ESOILb1ELb0EJNS_6LayoutINS_5tupleIJNS3_IJNS_1CILi4EEENS4_ILi1EEEEEES6_EEENS3_IJNS3_IJS6_NS4_ILi0EEEEEES9_EEEEEiEEC2ERKSC_RKi)
$_ZN7cutlass13device_kernelIN5flash19enable_sm80_to_sm89INS1_16FlashAttnBwdSm80INS1_25CollectiveMainloopBwdSm80ILi2ELi2EN4cute5tupleIJNS5_1CILi64EEENS7_ILi128EEES8_EEENS_10bfloat16_tEfNS_4arch4Sm80ELb0ELb0ELb1ELb1ELb0ELb0ELb0ELb0ELi2ELi2ELi4ELi2ELb1EEENS1_21CollectiveEpilogueBwdISA_SB_SD_Li256ELb1ELb0ELi2EEENS1_19SingleTileSchedulerILb1ELb0ELb0ELi128EEEEEEEEEvNT_6ParamsE$_ZN4cute3eso3ESOILb1ELb0EJNS_6LayoutINS_5tupleIJNS3_IJNS_1CILi4EEENS4_ILi1EEEEEES6_EEENS3_IJNS3_IJS6_NS4_ILi0EEEEEES9_EEEEEiEEC2ERKSC_RKi:
[----:B------:R-:W-:Y:S02]  /*8390*/  IADD3 R6, R4, -c[0x0][0x20], RZ ;  /* 0x8000080004067a10 */ /* 0x000fe40007ffe0ff */
[----:B------:R-:W-:-:S03]  /*83a0*/  MOV R9, 0x0 ;  /* 0x0000000000097802 */ /* 0x000fc60000000f00 */
[----:B------:R1:W-:Y:S01]  /*83b0*/  STL [R6], R7 ;  /* 0x0000000706007387 */ /* 0x0003e20000100800 */
[----:B------:R-:W-:Y:S05]  /*83c0*/  RET.REL.NODEC R8 `(_ZN7cutlass13device_kernelIN5flash19enable_sm80_to_sm89INS1_16FlashAttnBwdSm80INS1_25CollectiveMainloopBwdSm80ILi2ELi2EN4cute5tupleIJNS5_1CILi64EEENS7_ILi128EEES8_EEENS_10bfloat16_tEfNS_4arch4Sm80ELb0ELb0ELb1ELb1ELb0ELb0ELb0ELb0ELi2ELi2ELi4ELi2ELb1EEENS1_21CollectiveEpilogueBwdISA_SB_SD_Li256ELb1ELb0ELi2EEENS1_19SingleTileSchedulerILb1ELb0ELb0ELi128EEEEEEEEEvNT_6ParamsE) ;  /* 0xffff7c3008007950 */ /* 0x000fea0003c3ffff */
        .type           $_ZN7cutlass13device_kernelIN5flash19enable_sm80_to_sm89INS1_16FlashAttnBwdSm80INS1_25CollectiveMainloopBwdSm80ILi2ELi2EN4cute5tupleIJNS5_1CILi64EEENS7_ILi128EEES8_EEENS_10bfloat16_tEfNS_4arch4Sm80ELb0ELb0ELb1ELb1ELb0ELb0ELb0ELb0ELi2ELi2ELi4ELi2ELb1EEENS1_21CollectiveEpilogueBwdISA_SB_SD_Li256ELb1ELb0ELi2EEENS1_19SingleTileSchedulerILb1ELb0ELb0ELi128EEEEEEEEEvNT_6ParamsE$_ZN4cute3eso3ESOILb1ELb0EJNS_6LayoutINS_5tupleIJNS3_IJNS_1CILi8EEENS4_ILi1EEEEEEEEENS3_IJNS3_IJS6_NS4_ILi0EEEEEEEEEEENS_10ViewEngineINS_8gmem_ptrIPKN7cutlass10bfloat16_tEEEEEEEC2ERKSC_RKSK_,@function
        .size           $_ZN7cutlass13device_kernelIN5flash19enable_sm80_to_sm89INS1_16FlashAttnBwdSm80INS1_25CollectiveMainloopBwdSm80ILi2ELi2EN4cute5tupleIJNS5_1CILi64EEENS7_ILi128EEES8_EEENS_10bfloat16_tEfNS_4arch4Sm80ELb0ELb0ELb1ELb1ELb0ELb0ELb0ELb0ELi2ELi2ELi4ELi2ELb1EEENS1_21CollectiveEpilogueBwdISA_SB_SD_Li256ELb1ELb0ELi2EEENS1_19SingleTileSchedulerILb1ELb0ELb0ELi128EEEEEEEEEvNT_6ParamsE$_ZN4cute3eso3ESOILb1ELb0EJNS_6LayoutINS_5tupleIJNS3_IJNS_1CILi8EEENS4_ILi1EEEEEEEEENS3_IJNS3_IJS6_NS4_ILi0EEEEEEEEEEENS_10ViewEngineINS_8gmem_ptrIPKN7cutlass10bfloat16_tEEEEEEEC2ERKSC_RKSK_,($_ZN7cutlass13device_kernelIN5flash19enable_sm80_to_sm89INS1_16FlashAttnBwdSm80INS1_25CollectiveMainloopBwdSm80ILi2ELi2EN4cute5tupleIJNS5_1CILi64EEENS7_ILi128EEES8_EEENS_10bfloat16_tEfNS_4arch4Sm80ELb0ELb0ELb1ELb1ELb0ELb0ELb0ELb0ELi2ELi2ELi4ELi2ELb1EEENS1_21CollectiveEpilogueBwdISA_SB_SD_Li256ELb1ELb0ELi2EEENS1_19SingleTileSchedulerILb1ELb0ELb0ELi128EEEEEEEEEvNT_6ParamsE$_ZN4cute3eso3ESOILb1ELb0EJNS_6LayoutINS_5tupleIJNS3_IJNS_1CILi8EEENS4_ILi1EEEEEEEEENS3_IJNS3_IJS6_NS4_ILi0EEEEEEEEEEENS_10ViewEngineINS_8smem_ptrIPN7cutlass10bfloat16_tEEEEEEEC2ERKSC_RKSJ_ - $_ZN7cutlass13device_kernelIN5flash19enable_sm80_to_sm89INS1_16FlashAttnBwdSm80INS1_25CollectiveMainloopBwdSm80ILi2ELi2EN4cute5tupleIJNS5_1CILi64EEENS7_ILi128EEES8_EEENS_10bfloat16_tEfNS_4arch4Sm80ELb0ELb0ELb1ELb1ELb0ELb0ELb0ELb0ELi2ELi2ELi4ELi2ELb1EEENS1_21CollectiveEpilogueBwdISA_SB_SD_Li256ELb1ELb0ELi2EEENS1_19SingleTileSchedulerILb1ELb0ELb0ELi128EEEEEEEEEvNT_6ParamsE$_ZN4cute3eso3ESOILb1ELb0EJNS_6LayoutINS_5tupleIJNS3_IJNS_1CILi8EEENS4_ILi1EEEEEEEEENS3_IJNS3_IJS6_NS4_ILi0EEEEEEEEEEENS_10ViewEngineINS_8gmem_ptrIPKN7cutlass10bfloat16_tEEEEEEEC2ERKSC_RKSK_)
$_ZN7cutlass13device_kernelIN5flash19enable_sm80_to_sm89INS1_16FlashAttnBwdSm80INS1_25CollectiveMainloopBwdSm80ILi2ELi2EN4cute5tupleIJNS5_1CILi64EEENS7_ILi128EEES8_EEENS_10bfloat16_tEfNS_4arch4Sm80ELb0ELb0ELb1ELb1ELb0ELb0ELb0ELb0ELi2ELi2ELi4ELi2ELb1EEENS1_21CollectiveEpilogueBwdISA_SB_SD_Li256ELb1ELb0ELi2EEENS1_19SingleTileSchedulerILb1ELb0ELb0ELi128EEEEEEEEEvNT_6ParamsE$_ZN4cute3eso3ESOILb1ELb0EJNS_6LayoutINS_5tupleIJNS3_IJNS_1CILi8EEENS4_ILi1EEEEEEEEENS3_IJNS3_IJS6_NS4_ILi0EEEEEEEEEEENS_10ViewEngineINS_8gmem_ptrIPKN7cutlass10bfloat16_tEEEEEEEC2ERKSC_RKSK_:
[----:B------:R-:W-:Y:S02]  /*83d0*/  IADD3 R8, R4, -c[0x0][0x20], RZ ;  /* 0x8000080004087a10 */ /* 0x000fe40007ffe0ff */
[----:B------:R-:W-:-:S03]  /*83e0*/  MOV R11, 0x0 ;  /* 0x00000000000b7802 */ /* 0x000fc60000000f00 */
[----:B------:R1:W-:Y:S01]  /*83f0*/  STL.64 [R8], R6 ;  /* 0x0000000608007387 */ /* 0x0003e20000100a00 */
[----:B------:R-:W-:Y:S05]  /*8400*/  RET.REL.NODEC R10 `(_ZN7cutlass13device_kernelIN5flash19enable_sm80_to_sm89INS1_16FlashAttnBwdSm80INS1_25CollectiveMainloopBwdSm80ILi2ELi2EN4cute5tupleIJNS5_1CILi64EEENS7_ILi128EEES8_EEENS_10bfloat16_tEfNS_4arch4Sm80ELb0ELb0ELb1ELb1ELb0ELb0ELb0ELb0ELi2ELi2ELi4ELi2ELb1EEENS1_21CollectiveEpilogueBwdISA_SB_SD_Li256ELb1ELb0ELi2EEENS1_19SingleTileSchedulerILb1ELb0ELb0ELi128EEEEEEEEEvNT_6ParamsE) ;  /* 0xffff7bf00a007950 */ /* 0x000fea0003c3ffff */
        .type           $_ZN7cutlass13device_kernelIN5flash19enable_sm80_to_sm89INS1_16FlashAttnBwdSm80INS1_25CollectiveMainloopBwdSm80ILi2ELi2EN4cute5tupleIJNS5_1CILi64EEENS7_ILi128EEES8_EEENS_10bfloat16_tEfNS_4arch4Sm80ELb0ELb0ELb1ELb1ELb0ELb0ELb0ELb0ELi2ELi2ELi4ELi2ELb1EEENS1_21CollectiveEpilogueBwdISA_SB_SD_Li256ELb1ELb0ELi2EEENS1_19SingleTileSchedulerILb1ELb0ELb0ELi128EEEEEEEEEvNT_6ParamsE$_ZN4cute3eso3ESOILb1ELb0EJNS_6LayoutINS_5tupleIJNS3_IJNS_1CILi8EEENS4_ILi1EEEEEEEEENS3_IJNS3_IJS6_NS4_ILi0EEEEEEEEEEENS_10ViewEngineINS_8smem_ptrIPN7cutlass10bfloat16_tEEEEEEEC2ERKSC_RKSJ_,@function
        .size           $_ZN7cutlass13device_kernelIN5flash19enable_sm80_to_sm89INS1_16FlashAttnBwdSm80INS1_25CollectiveMainloopBwdSm80ILi2ELi2EN4cute5tupleIJNS5_1CILi64EEENS7_ILi128EEES8_EEENS_10bfloat16_tEfNS_4arch4Sm80ELb0ELb0ELb1ELb1ELb0ELb0ELb0ELb0ELi2ELi2ELi4ELi2ELb1EEENS1_21CollectiveEpilogueBwdISA_SB_SD_Li256ELb1ELb0ELi2EEENS1_19SingleTileSchedulerILb1ELb0ELb0ELi128EEEEEEEEEvNT_6ParamsE$_ZN4cute3eso3ESOILb1ELb0EJNS_6LayoutINS_5tupleIJNS3_IJNS_1CILi8EEENS4_ILi1EEEEEEEEENS3_IJNS3_IJS6_NS4_ILi0EEEEEEEEEEENS_10ViewEngineINS_8smem_ptrIPN7cutlass10bfloat16_tEEEEEEEC2ERKSC_RKSJ_,($_ZN7cutlass13device_kernelIN5flash19enable_sm80_to_sm89INS1_16FlashAttnBwdSm80INS1_25CollectiveMainloopBwdSm80ILi2ELi2EN4cute5tupleIJNS5_1CILi64EEENS7_ILi128EEES8_EEENS_10bfloat16_tEfNS_4arch4Sm80ELb0ELb0ELb1ELb1ELb0ELb0ELb0ELb0ELi2ELi2ELi4ELi2ELb1EEENS1_21CollectiveEpilogueBwdISA_SB_SD_Li256ELb1ELb0ELi2EEENS1_19SingleTileSchedulerILb1ELb0ELb0ELi128EEEEEEEEEvNT_6ParamsE$_ZN4cute3eso3ESOILb1ELb0EJNS_6LayoutINS_5tupleIJNS3_IJNS_1CILi8EEENS4_ILi1EEEEEEEEENS3_IJNS3_IJS6_NS4_ILi0EEEEEEEEEEEiEEC2ERKSC_RKi - $_ZN7cutlass13device_kernelIN5flash19enable_sm80_to_sm89INS1_16FlashAttnBwdSm80INS1_25CollectiveMainloopBwdSm80ILi2ELi2EN4cute5tupleIJNS5_1CILi64EEENS7_ILi128EEES8_EEENS_10bfloat16_tEfNS_4arch4Sm80ELb0ELb0ELb1ELb1ELb0ELb0ELb0ELb0ELi2ELi2ELi4ELi2ELb1EEENS1_21CollectiveEpilogueBwdISA_SB_SD_Li256ELb1ELb0ELi2EEENS1_19SingleTileSchedulerILb1ELb0ELb0ELi128EEEEEEEEEvNT_6ParamsE$_ZN4cute3eso3ESOILb1ELb0EJNS_6LayoutINS_5tupleIJNS3_IJNS_1CILi8EEENS4_ILi1EEEEEEEEENS3_IJNS3_IJS6_NS4_ILi0EEEEEEEEEEENS_10ViewEngineINS_8smem_ptrIPN7cutlass10bfloat16_tEEEEEEEC2ERKSC_RKSJ_)
$_ZN7cutlass13device_kernelIN5flash19enable_sm80_to_sm89INS1_16FlashAttnBwdSm80INS1_25CollectiveMainloopBwdSm80ILi2ELi2EN4cute5tupleIJNS5_1CILi64EEENS7_ILi128EEES8_EEENS_10bfloat16_tEfNS_4arch4Sm80ELb0ELb0ELb1ELb1ELb0ELb0ELb0ELb0ELi2ELi2ELi4ELi2ELb1EEENS1_21CollectiveEpilogueBwdISA_SB_SD_Li256ELb1ELb0ELi2EEENS1_19SingleTileSchedulerILb1ELb0ELb0ELi128EEEEEEEEEvNT_6ParamsE$_ZN4cute3eso3ESOILb1ELb0EJNS_6LayoutINS_5tupleIJNS3_IJNS_1CILi8EEENS4_ILi1EEEEEEEEENS3_IJNS3_IJS6_NS4_ILi0EEEEEEEEEEENS_10ViewEngineINS_8smem_ptrIPN7cutlass10bfloat16_tEEEEEEEC2ERKSC_RKSJ_:
[----:B------:R-:W-:Y:S01]  /*8410*/  IADD3 R8, R4, -c[0x0][0x20], RZ ;  /* 0x8000080004087a10 */ /* 0x000fe20007ffe0ff */
[----:B------:R-:W-:Y:S01]  /*8420*/  IMAD.MOV.U32 R128, RZ, RZ, R16 ;  /* 0x000000ffff807224 */ /* 0x000fe200078e0010 */
[----:B------:R-:W-:-:S03]  /*8430*/  MOV R129, 0x0 ;  /* 0x0000000000817802 */ /* 0x000fc60000000f00 */
[----:B------:R1:W-:Y:S01]  /*8440*/  STL.64 [R8], R6 ;  /* 0x0000000608007387 */ /* 0x0003e20000100a00 */
[----:B------:R-:W-:Y:S05]  /*8450*/  RET.REL.NODEC R128 `(_ZN7cutlass13device_kernelIN5flash19enable_sm80_to_sm89INS1_16FlashAttnBwdSm80INS1_25CollectiveMainloopBwdSm80ILi2ELi2EN4cute5tupleIJNS5_1CILi64EEENS7_ILi128EEES8_EEENS_10bfloat16_tEfNS_4arch4Sm80ELb0ELb0ELb1ELb1ELb0ELb0ELb0ELb0ELi2ELi2ELi4ELi2ELb1EEENS1_21CollectiveEpilogueBwdISA_SB_SD_Li256ELb1ELb0ELi2EEENS1_19SingleTileSchedulerILb1ELb0ELb0ELi128EEEEEEEEEvNT_6ParamsE) ;  /* 0xffff7ba080007950 */ /* 0x000fea0003c3ffff */
        .type           $_ZN7cutlass13device_kernelIN5flash19enable_sm80_to_sm89INS1_16FlashAttnBwdSm80INS1_25CollectiveMainloopBwdSm80ILi2ELi2EN4cute5tupleIJNS5_1CILi64EEENS7_ILi128EEES8_EEENS_10bfloat16_tEfNS_4arch4Sm80ELb0ELb0ELb1ELb1ELb0ELb0ELb0ELb0ELi2ELi2ELi4ELi2ELb1EEENS1_21CollectiveEpilogueBwdISA_SB_SD_Li256ELb1ELb0ELi2EEENS1_19SingleTileSchedulerILb1ELb0ELb0ELi128EEEEEEEEEvNT_6ParamsE$_ZN4cute3eso3ESOILb1ELb0EJNS_6LayoutINS_5tupleIJNS3_IJNS_1CILi8EEENS4_ILi1EEEEEEEEENS3_IJNS3_IJS6_NS4_ILi0EEEEEEEEEEEiEEC2ERKSC_RKi,@function
        .size           $_ZN7cutlass13device_kernelIN5flash19enable_sm80_to_sm89INS1_16FlashAttnBwdSm80INS1_25CollectiveMainloopBwdSm80ILi2ELi2EN4cute5tupleIJNS5_1CILi64EEENS7_ILi128EEES8_EEENS_10bfloat16_tEfNS_4arch4Sm80ELb0ELb0ELb1ELb1ELb0ELb0ELb0ELb0ELi2ELi2ELi4ELi2ELb1EEENS1_21CollectiveEpilogueBwdISA_SB_SD_Li256ELb1ELb0ELi2EEENS1_19SingleTileSchedulerILb1ELb0ELb0ELi128EEEEEEEEEvNT_6ParamsE$_ZN4cute3eso3ESOILb1ELb0EJNS_6LayoutINS_5tupleIJNS3_IJNS_1CILi8EEENS4_ILi1EEEEEEEEENS3_IJNS3_IJS6_NS4_ILi0EEEEEEEEEEEiEEC2ERKSC_RKi,($_ZN7cutlass13device_kernelIN5flash19enable_sm80_to_sm89INS1_16FlashAttnBwdSm80INS1_25CollectiveMainloopBwdSm80ILi2ELi2EN4cute5tupleIJNS5_1CILi64EEENS7_ILi128EEES8_EEENS_10bfloat16_tEfNS_4arch4Sm80ELb0ELb0ELb1ELb1ELb0ELb0ELb0ELb0ELi2ELi2ELi4ELi2ELb1EEENS1_21CollectiveEpilogueBwdISA_SB_SD_Li256ELb1ELb0ELi2EEENS1_19SingleTileSchedulerILb1ELb0ELb0ELi128EEEEEEEEEvNT_6ParamsE$_ZN4cute3eso3ESOILb1ELb0EJNS_6LayoutINS_5tupleIJNS3_IJNS_1CILi8EEENS4_ILi1EEEEEEEEENS3_IJNS3_IJS6_NS4_ILi0EEEEEEEEEEElEEC2ERKSC_RKl - $_ZN7cutlass13device_kernelIN5flash19enable_sm80_to_sm89INS1_16FlashAttnBwdSm80INS1_25CollectiveMainloopBwdSm80ILi2ELi2EN4cute5tupleIJNS5_1CILi64EEENS7_ILi128EEES8_EEENS_10bfloat16_tEfNS_4arch4Sm80ELb0ELb0ELb1ELb1ELb0ELb0ELb0ELb0ELi2ELi2ELi4ELi2ELb1EEENS1_21CollectiveEpilogueBwdISA_SB_SD_Li256ELb1ELb0ELi2EEENS1_19SingleTileSchedulerILb1ELb0ELb0ELi128EEEEEEEEEvNT_6ParamsE$_ZN4cute3eso3ESOILb1ELb0EJNS_6LayoutINS_5tupleIJNS3_IJNS_1CILi8EEENS4_ILi1EEEEEEEEENS3_IJNS3_IJS6_NS4_ILi0EEEEEEEEEEEiEEC2ERKSC_RKi)
$_ZN7cutlass13device_kernelIN5flash19enable_sm80_to_sm89INS1_16FlashAttnBwdSm80INS1_25CollectiveMainloopBwdSm80ILi2ELi2EN4cute5tupleIJNS5_1CILi64EEENS7_ILi128EEES8_EEENS_10bfloat16_tEfNS_4arch4Sm80ELb0ELb0ELb1ELb1ELb0ELb0ELb0ELb0ELi2ELi2ELi4ELi2ELb1EEENS1_21CollectiveEpilogueBwdISA_SB_SD_Li256ELb1ELb0ELi2EEENS1_19SingleTileSchedulerILb1ELb0ELb0ELi128EEEEEEEEEvNT_6ParamsE$_ZN4cute3eso3ESOILb1ELb0EJNS_6LayoutINS_5tupleIJNS3_IJNS_1CILi8EEENS4_ILi1EEEEEEEEENS3_IJNS3_IJS6_NS4_ILi0EEEEEEEEEEEiEEC2ERKSC_RKi:
[----:B------:R-:W-:Y:S02]  /*8460*/  IADD3 R6, R4, -c[0x0][0x20], RZ ;  /* 0x8000080004067a10 */ /* 0x000fe40007ffe0ff */
[----:B------:R-:W-:-:S03]  /*8470*/  MOV R9, 0x0 ;  /* 0x0000000000097802 */ /* 0x000fc60000000f00 */
[----:B------:R1:W-:Y:S01]  /*8480*/  STL [R6], R7 ;  /* 0x0000000706007387 */ /* 0x0003e20000100800 */
[----:B------:R-:W-:Y:S05]  /*8490*/  RET.REL.NODEC R8 `(_ZN7cutlass13device_kernelIN5flash19enable_sm80_to_sm89INS1_16FlashAttnBwdSm80INS1_25CollectiveMainloopBwdSm80ILi2ELi2EN4cute5tupleIJNS5_1CILi64EEENS7_ILi128EEES8_EEENS_10bfloat16_tEfNS_4arch4Sm80ELb0ELb0ELb1ELb1ELb0ELb0ELb0ELb0ELi2ELi2ELi4ELi2ELb1EEENS1_21CollectiveEpilogueBwdISA_SB_SD_Li256ELb1ELb0ELi2EEENS1_19SingleTileSchedulerILb1ELb0ELb0ELi128EEEEEEEEEvNT_6ParamsE) ;  /* 0xffff7b6008007950 */ /* 0x000fea0003c3ffff */
        .type           $_ZN7cutlass13device_kernelIN5flash19enable_sm80_to_sm89INS1_16FlashAttnBwdSm80INS1_25CollectiveMainloopBwdSm80ILi2ELi2EN4cute5tupleIJNS5_1CILi64EEENS7_ILi128EEES8_EEENS_10bfloat16_tEfNS_4arch4Sm80ELb0ELb0ELb1ELb1ELb0ELb0ELb0ELb0ELi2ELi2ELi4ELi2ELb1EEENS1_21CollectiveEpilogueBwdISA_SB_SD_Li256ELb1ELb0ELi2EEENS1_19SingleTileSchedulerILb1ELb0ELb0ELi128EEEEEEEEEvNT_6ParamsE$_ZN4cute3eso3ESOILb1ELb0EJNS_6LayoutINS_5tupleIJNS3_IJNS_1CILi8EEENS4_ILi1EEEEEEEEENS3_IJNS3_IJS6_NS4_ILi0EEEEEEEEEEElEEC2ERKSC_RKl,@function
        .size           $_ZN7cutlass13device_kernelIN5flash19enable_sm80_to_sm89INS1_16FlashAttnBwdSm80INS1_25CollectiveMainloopBwdSm80ILi2ELi2EN4cute5tupleIJNS5_1CILi64EEENS7_ILi128EEES8_EEENS_10bfloat16_tEfNS_4arch4Sm80ELb0ELb0ELb1ELb1ELb0ELb0ELb0ELb0ELi2ELi2ELi4ELi2ELb1EEENS1_21CollectiveEpilogueBwdISA_SB_SD_Li256ELb1ELb0ELi2EEENS1_19SingleTileSchedulerILb1ELb0ELb0ELi128EEEEEEEEEvNT_6ParamsE$_ZN4cute3eso3ESOILb1ELb0EJNS_6LayoutINS_5tupleIJNS3_IJNS_1CILi8EEENS4_ILi1EEEEEEEEENS3_IJNS3_IJS6_NS4_ILi0EEEEEEEEEEElEEC2ERKSC_RKl,($_ZN7cutlass13device_kernelIN5flash19enable_sm80_to_sm89INS1_16FlashAttnBwdSm80INS1_25CollectiveMainloopBwdSm80ILi2ELi2EN4cute5tupleIJNS5_1CILi64EEENS7_ILi128EEES8_EEENS_10bfloat16_tEfNS_4arch4Sm80ELb0ELb0ELb1ELb1ELb0ELb0ELb0ELb0ELi2ELi2ELi4ELi2ELb1EEENS1_21CollectiveEpilogueBwdISA_SB_SD_Li256ELb1ELb0ELi2EEENS1_19SingleTileSchedulerILb1ELb0ELb0ELi128EEEEEEEEEvNT_6ParamsE$_ZN4cute3eso3ESOILb1ELb0EJNS_6LayoutINS_5tupleIJNS3_IJNS_1CILi8EEENS4_ILi1EEEEEENS4_ILi2EEES6_EEENS3_IJNS3_IJS6_NS4_ILi0EEEEEENS4_ILi2048EEESA_EEEEENS_10ViewEngineINS_8smem_ptrIPN7cutlass10bfloat16_tEEEEEEEC2ERKSE_RKSL_ - $_ZN7cutlass13device_kernelIN5flash19enable_sm80_to_sm89INS1_16FlashAttnBwdSm80INS1_25CollectiveMainloopBwdSm80ILi2ELi2EN4cute5tupleIJNS5_1CILi64EEENS7_ILi128EEES8_EEENS_10bfloat16_tEfNS_4arch4Sm80ELb0ELb0ELb1ELb1ELb0ELb0ELb0ELb0ELi2ELi2ELi4ELi2ELb1EEENS1_21CollectiveEpilogueBwdISA_SB_SD_Li256ELb1ELb0ELi2EEENS1_19SingleTileSchedulerILb1ELb0ELb0ELi128EEEEEEEEEvNT_6ParamsE$_ZN4cute3eso3ESOILb1ELb0EJNS_6LayoutINS_5tupleIJNS3_IJNS_1CILi8EEENS4_ILi1EEEEEEEEENS3_IJNS3_IJS6_NS4_ILi0EEEEEEEEEEElEEC2ERKSC_RKl)
$_ZN7cutlass13device_kernelIN5flash19enable_sm80_to_sm89INS1_16FlashAttnBwdSm80INS1_25CollectiveMainloopBwdSm80ILi2ELi2EN4cute5tupleIJNS5_1CILi64EEENS7_ILi128EEES8_EEENS_10bfloat16_tEfNS_4arch4Sm80ELb0ELb0ELb1ELb1ELb0ELb0ELb0ELb0ELi2ELi2ELi4ELi2ELb1EEENS1_21CollectiveEpilogueBwdISA_SB_SD_Li256ELb1ELb0ELi2EEENS1_19SingleTileSchedulerILb1ELb0ELb0ELi128EEEEEEEEEvNT_6ParamsE$_ZN4cute3eso3ESOILb1ELb0EJNS_6LayoutINS_5tupleIJNS3_IJNS_1CILi8EEENS4_ILi1EEEEEEEEENS3_IJNS3_IJS6_NS4_ILi0EEEEEEEEEEElEEC2ERKSC_RKl:
[----:B------:R-:W-:Y:S01]  /*84a0*/  IADD3 R6, R4, -c[0x0][0x20], RZ ;  /* 0x8000080004067a10 */ /* 0x000fe20007ffe0ff */
[----:B------:R-:W-:Y:S01]  /*84b0*/  IMAD.MOV.U32 R11, RZ, RZ, R7 ;  /* 0x000000ffff0b7224 */ /* 0x000fe200078e0007 */
[----:B------:R-:W-:-:S04]  /*84c0*/  MOV R9, 0x0 ;  /* 0x0000000000097802 */ /* 0x000fc80000000f00 */
[----:B------:R1:W-:Y:S01]  /*84d0*/  STL.64 [R6], R10 ;  /* 0x0000000a06007387 */ /* 0x0003e20000100a00 */
[----:B------:R-:W-:Y:S05]  /*84e0*/  RET.REL.NODEC R8 `(_ZN7cutlass13device_kernelIN5flash19enable_sm80_to_sm89INS1_16FlashAttnBwdSm80INS1_25CollectiveMainloopBwdSm80ILi2ELi2EN4cute5tupleIJNS5_1CILi64EEENS7_ILi128EEES8_EEENS_10bfloat16_tEfNS_4arch4Sm80ELb0ELb0ELb1ELb1ELb0ELb0ELb0ELb0ELi2ELi2ELi4ELi2ELb1EEENS1_21CollectiveEpilogueBwdISA_SB_SD_Li256ELb1ELb0ELi2EEENS1_19SingleTileSchedulerILb1ELb0ELb0ELi128EEEEEEEEEvNT_6ParamsE) ;  /* 0xffff7b1008007950 */ /* 0x000fea0003c3ffff */
        .type           $_ZN7cutlass13device_kernelIN5flash19enable_sm80_to_sm89INS1_16FlashAttnBwdSm80INS1_25CollectiveMainloopBwdSm80ILi2ELi2EN4cute5tupleIJNS5_1CILi64EEENS7_ILi128EEES8_EEENS_10bfloat16_tEfNS_4arch4Sm80ELb0ELb0ELb1ELb1ELb0ELb0ELb0ELb0ELi2ELi2ELi4ELi2ELb1EEENS1_21CollectiveEpilogueBwdISA_SB_SD_Li256ELb1ELb0ELi2EEENS1_19SingleTileSchedulerILb1ELb0ELb0ELi128EEEEEEEEEvNT_6ParamsE$_ZN4cute3eso3ESOILb1ELb0EJNS_6LayoutINS_5tupleIJNS3_IJNS_1CILi8EEENS4_ILi1EEEEEENS4_ILi2EEES6_EEENS3_IJNS3_IJS6_NS4_ILi0EEEEEENS4_ILi2048EEESA_EEEEENS_10ViewEngineINS_8smem_ptrIPN7cutlass10bfloat16_tEEEEEEEC2ERKSE_RKSL_,@function
        .size           $_ZN7cutlass13device_kernelIN5flash19enable_sm80_to_sm89INS1_16FlashAttnBwdSm80INS1_25CollectiveMainloopBwdSm80ILi2ELi2EN4cute5tupleIJNS5_1CILi64EEENS7_ILi128EEES8_EEENS_10bfloat16_tEfNS_4arch4Sm80ELb0ELb0ELb1ELb1ELb0ELb0ELb0ELb0ELi2ELi2ELi4ELi2ELb1EEENS1_21CollectiveEpilogueBwdISA_SB_SD_Li256ELb1ELb0ELi2EEENS1_19SingleTileSchedulerILb1ELb0ELb0ELi128EEEEEEEEEvNT_6ParamsE$_ZN4cute3eso3ESOILb1ELb0EJNS_6LayoutINS_5tupleIJNS3_IJNS_1CILi8EEENS4_ILi1EEEEEENS4_ILi2EEES6_EEENS3_IJNS3_IJS6_NS4_ILi0EEEEEENS4_ILi2048EEESA_EEEEENS_10ViewEngineINS_8smem_ptrIPN7cutlass10bfloat16_tEEEEEEEC2ERKSE_RKSL_,($_ZN7cutlass13device_kernelIN5flash19enable_sm80_to_sm89INS1_16FlashAttnBwdSm80INS1_25CollectiveMainloopBwdSm80ILi2ELi2EN4cute5tupleIJNS5_1CILi64EEENS7_ILi128EEES8_EEENS_10bfloat16_tEfNS_4arch4Sm80ELb0ELb0ELb1ELb1ELb0ELb0ELb0ELb0ELi2ELi2ELi4ELi2ELb1EEENS1_21CollectiveEpilogueBwdISA_SB_SD_Li256ELb1ELb0ELi2EEENS1_19SingleTileSchedulerILb1ELb0ELb0ELi128EEEEEEEEEvNT_6ParamsE$_ZN4cute3eso3ESOILb1ELb0EJNS_6LayoutINS_5tupleIJNS3_IJNS_1CILi8EEENS4_ILi1EEEEEENS4_ILi2EEES6_EEENS3_IJNS3_IJS6_NS4_ILi0EEEEEENS4_ILi2048EEESA_EEEEEiEEC2ERKSE_RKi - $_ZN7cutlass13device_kernelIN5flash19enable_sm80_to_sm89INS1_16FlashAttnBwdSm80INS1_25CollectiveMainloopBwdSm80ILi2ELi2EN4cute5tupleIJNS5_1CILi64EEENS7_ILi128EEES8_EEENS_10bfloat16_tEfNS_4arch4Sm80ELb0ELb0ELb1ELb1ELb0ELb0ELb0ELb0ELi2ELi2ELi4ELi2ELb1EEENS1_21CollectiveEpilogueBwdISA_SB_SD_Li256ELb1ELb0ELi2EEENS1_19SingleTileSchedulerILb1ELb0ELb0ELi128EEEEEEEEEvNT_6ParamsE$_ZN4cute3eso3ESOILb1ELb0EJNS_6LayoutINS_5tupleIJNS3_IJNS_1CILi8EEENS4_ILi1EEEEEENS4_ILi2EEES6_EEENS3_IJNS3_IJS6_NS4_ILi0EEEEEENS4_ILi2048EEESA_EEEEENS_10ViewEngineINS_8smem_ptrIPN7cutlass10bfloat16_tEEEEEEEC2ERKSE_RKSL_)
$_ZN7cutlass13device_kernelIN5flash19enable_sm80_to_sm89INS1_16FlashAttnBwdSm80INS1_25CollectiveMainloopBwdSm80ILi2ELi2EN4cute5tupleIJNS5_1CILi64EEENS7_ILi128EEES8_EEENS_10bfloat16_tEfNS_4arch4Sm80ELb0ELb0ELb1ELb1ELb0ELb0ELb0ELb0ELi2ELi2ELi4ELi2ELb1EEENS1_21CollectiveEpilogueBwdISA_SB_SD_Li256ELb1ELb0ELi2EEENS1_19SingleTileSchedulerILb1ELb0ELb0ELi128EEEEEEEEEvNT_6ParamsE$_ZN4cute3eso3ESOILb1ELb0EJNS_6LayoutINS_5tupleIJNS3_IJNS_1CILi8EEENS4_ILi1EEEEEENS4_ILi2EEES6_EEENS3_IJNS3_IJS6_NS4_ILi0EEEEEENS4_ILi2048EEESA_EEEEENS_10ViewEngineINS_8smem_ptrIPN7cutlass10bfloat16_tEEEEEEEC2ERKSE_RKSL_:
[----:B------:R-:W-:Y:S02]  /*84f0*/  IADD3 R8, R4, -c[0x0][0x20], RZ ;  /* 0x8000080004087a10 */ /* 0x000fe40007ffe0ff */
[----:B------:R-:W-:-:S03]  /*8500*/  MOV R11, 0x0 ;  /* 0x00000000000b7802 */ /* 0x000fc60000000f00 */
[----:B------:R1:W-:Y:S01]  /*8510*/  STL.64 [R8], R6 ;  /* 0x0000000608007387 */ /* 0x0003e20000100a00 */
[----:B------:R-:W-:Y:S05]  /*8520*/  RET.REL.NODEC R10 `(_ZN7cutlass13device_kernelIN5flash19enable_sm80_to_sm89INS1_16FlashAttnBwdSm80INS1_25CollectiveMainloopBwdSm80ILi2ELi2EN4cute5tupleIJNS5_1CILi64EEENS7_ILi128EEES8_EEENS_10bfloat16_tEfNS_4arch4Sm80ELb0ELb0ELb1ELb1ELb0ELb0ELb0ELb0ELi2ELi2ELi4ELi2ELb1EEENS1_21CollectiveEpilogueBwdISA_SB_SD_Li256ELb1ELb0ELi2EEENS1_19SingleTileSchedulerILb1ELb0ELb0ELi128EEEEEEEEEvNT_6ParamsE) ;  /* 0xffff7ad00a007950 */ /* 0x000fea0003c3ffff */
        .type           $_ZN7cutlass13device_kernelIN5flash19enable_sm80_to_sm89INS1_16FlashAttnBwdSm80INS1_25CollectiveMainloopBwdSm80ILi2ELi2EN4cute5tupleIJNS5_1CILi64EEENS7_ILi128EEES8_EEENS_10bfloat16_tEfNS_4arch4Sm80ELb0ELb0ELb1ELb1ELb0ELb0ELb0ELb0ELi2ELi2ELi4ELi2ELb1EEENS1_21CollectiveEpilogueBwdISA_SB_SD_Li256ELb1ELb0ELi2EEENS1_19SingleTileSchedulerILb1ELb0ELb0ELi128EEEEEEEEEvNT_6ParamsE$_ZN4cute3eso3ESOILb1ELb0EJNS_6LayoutINS_5tupleIJNS3_IJNS_1CILi8EEENS4_ILi1EEEEEENS4_ILi2EEES6_EEENS3_IJNS3_IJS6_NS4_ILi0EEEEEENS4_ILi2048EEESA_EEEEEiEEC2ERKSE_RKi,@function
        .size           $_ZN7cutlass13device_kernelIN5flash19enable_sm80_to_sm89INS1_16FlashAttnBwdSm80INS1_25CollectiveMainloopBwdSm80ILi2ELi2EN4cute5tupleIJNS5_1CILi64EEENS7_ILi128EEES8_EEENS_10bfloat16_tEfNS_4arch4Sm80ELb0ELb0ELb1ELb1ELb0ELb0ELb0ELb0ELi2ELi2ELi4ELi2ELb1EEENS1_21CollectiveEpilogueBwdISA_SB_SD_Li256ELb1ELb0ELi2EEENS1_19SingleTileSchedulerILb1ELb0ELb0ELi128EEEEEEEEEvNT_6ParamsE$_ZN4cute3eso3ESOILb1ELb0EJNS_6LayoutINS_5tupleIJNS3_IJNS_1CILi8EEENS4_ILi1EEEEEENS4_ILi2EEES6_EEENS3_IJNS3_IJS6_NS4_ILi0EEEEEENS4_ILi2048EEESA_EEEEEiEEC2ERKSE_RKi,($_ZN7cutlass13device_kernelIN5flash19enable_sm80_to_sm89INS1_16FlashAttnBwdSm80INS1_25CollectiveMainloopBwdSm80ILi2ELi2EN4cute5tupleIJNS5_1CILi64EEENS7_ILi128EEES8_EEENS_10bfloat16_tEfNS_4arch4Sm80ELb0ELb0ELb1ELb1ELb0ELb0ELb0ELb0ELi2ELi2ELi4ELi2ELb1EEENS1_21CollectiveEpilogueBwdISA_SB_SD_Li256ELb1ELb0ELi2EEENS1_19SingleTileSchedulerILb1ELb0ELb0ELi128EEEEEEEEEvNT_6ParamsE$_ZN4cute5tupleIJNS0_IJNS0_IJNS_1CILi8EEENS1_ILi1EEEEEENS1_ILi2EEES3_EEENS0_IJNS0_IJS3_NS1_ILi0EEEEEElS7_EEEEEC2ERKS6_RKS9_ - $_ZN7cutlass13device_kernelIN5flash19enable_sm80_to_sm89INS1_16FlashAttnBwdSm80INS1_25CollectiveMainloopBwdSm80ILi2ELi2EN4cute5tupleIJNS5_1CILi64EEENS7_ILi128EEES8_EEENS_10bfloat16_tEfNS_4arch4Sm80ELb0ELb0ELb1ELb1ELb0ELb0ELb0ELb0ELi2ELi2ELi4ELi2ELb1EEENS1_21CollectiveEpilogueBwdISA_SB_SD_Li256ELb1ELb0ELi2EEENS1_19SingleTileSchedulerILb1ELb0ELb0ELi128EEEEEEEEEvNT_6ParamsE$_ZN4cute3eso3ESOILb1ELb0EJNS_6LayoutINS_5tupleIJNS3_IJNS_1CILi8EEENS4_ILi1EEEEEENS4_ILi2EEES6_EEENS3_IJNS3_IJS6_NS4_ILi0EEEEEENS4_ILi2048EEESA_EEEEEiEEC2ERKSE_RKi)
$_ZN7cutlass13device_kernelIN5flash19enable_sm80_to_sm89INS1_16FlashAttnBwdSm80INS1_25CollectiveMainloopBwdSm80ILi2ELi2EN4cute5tupleIJNS5_1CILi64EEENS7_ILi128EEES8_EEENS_10bfloat16_tEfNS_4arch4Sm80ELb0ELb0ELb1ELb1ELb0ELb0ELb0ELb0ELi2ELi2ELi4ELi2ELb1EEENS1_21CollectiveEpilogueBwdISA_SB_SD_Li256ELb1ELb0ELi2EEENS1_19SingleTileSchedulerILb1ELb0ELb0ELi128EEEEEEEEEvNT_6ParamsE$_ZN4cute3eso3ESOILb1ELb0EJNS_6LayoutINS_5tupleIJNS3_IJNS_1CILi8EEENS4_ILi1EEEEEENS4_ILi2EEES6_EEENS3_IJNS3_IJS6_NS4_ILi0EEEEEENS4_ILi2048EEESA_EEEEEiEEC2ERKSE_RKi:
[----:B------:R-:W-:Y:S02]  /*8530*/  IADD3 R6, R4, -c[0x0][0x20], RZ ;  /* 0x8000080004067a10 */ /* 0x000fe40007ffe0ff */
[----:B------:R-:W-:-:S03]  /*8540*/  MOV R9, 0x0 ;  /* 0x0000000000097802 */ /* 0x000fc60000000f00 */
[----:B------:R1:W-:Y:S01]  /*8550*/  STL [R6], R7 ;  /* 0x0000000706007387 */ /* 0x0003e20000100800 */
[----:B------:R-:W-:Y:S05]  /*8560*/  RET.REL.NODEC R8 `(_ZN7cutlass13device_kernelIN5flash19enable_sm80_to_sm89INS1_16FlashAttnBwdSm80INS1_25CollectiveMainloopBwdSm80ILi2ELi2EN4cute5tupleIJNS5_1CILi64EEENS7_ILi128EEES8_EEENS_10bfloat16_tEfNS_4arch4Sm80ELb0ELb0ELb1ELb1ELb0ELb0ELb0ELb0ELi2ELi2ELi4ELi2ELb1EEENS1_21CollectiveEpilogueBwdISA_SB_SD_Li256ELb1ELb0ELi2EEENS1_19SingleTileSchedulerILb1ELb0ELb0ELi128EEEEEEEEEvNT_6ParamsE) ;  /* 0xffff7a9008007950 */ /* 0x000fea0003c3ffff */
        .type           $_ZN7cutlass13device_kernelIN5flash19enable_sm80_to_sm89INS1_16FlashAttnBwdSm80INS1_25CollectiveMainloopBwdSm80ILi2ELi2EN4cute5tupleIJNS5_1CILi64EEENS7_ILi128EEES8_EEENS_10bfloat16_tEfNS_4arch4Sm80ELb0ELb0ELb1ELb1ELb0ELb0ELb0ELb0ELi2ELi2ELi4ELi2ELb1EEENS1_21CollectiveEpilogueBwdISA_SB_SD_Li256ELb1ELb0ELi2EEENS1_19SingleTileSchedulerILb1ELb0ELb0ELi128EEEEEEEEEvNT_6ParamsE$_ZN4cute5tupleIJNS0_IJNS0_IJNS_1CILi8EEENS1_ILi1EEEEEENS1_ILi2EEES3_EEENS0_IJNS0_IJS3_NS1_ILi0EEEEEElS7_EEEEEC2ERKS6_RKS9_,@function
        .size           $_ZN7cutlass13device_kernelIN5flash19enable_sm80_to_sm89INS1_16FlashAttnBwdSm80INS1_25CollectiveMainloopBwdSm80ILi2ELi2EN4cute5tupleIJNS5_1CILi64EEENS7_ILi128EEES8_EEENS_10bfloat16_tEfNS_4arch4Sm80ELb0ELb0ELb1ELb1ELb0ELb0ELb0ELb0ELi2ELi2ELi4ELi2ELb1EEENS1_21CollectiveEpilogueBwdISA_SB_SD_Li256ELb1ELb0ELi2EEENS1_19SingleTileSchedulerILb1ELb0ELb0ELi128EEEEEEEEEvNT_6ParamsE$_ZN4cute5tupleIJNS0_IJNS0_IJNS_1CILi8EEENS1_ILi1EEEEEENS1_ILi2EEES3_EEENS0_IJNS0_IJS3_NS1_ILi0EEEEEElS7_EEEEEC2ERKS6_RKS9_,($_ZN7cutlass13device_kernelIN5flash19enable_sm80_to_sm89INS1_16FlashAttnBwdSm80INS1_25CollectiveMainloopBwdSm80ILi2ELi2EN4cute5tupleIJNS5_1CILi64EEENS7_ILi128EEES8_EEENS_10bfloat16_tEfNS_4arch4Sm80ELb0ELb0ELb1ELb1ELb0ELb0ELb0ELb0ELi2ELi2ELi4ELi2ELb1EEENS1_21CollectiveEpilogueBwdISA_SB_SD_Li256ELb1ELb0ELi2EEENS1_19SingleTileSchedulerILb1ELb0ELb0ELi128EEEEEEEEEvNT_6ParamsE$_ZN4cute5tupleIJNS_15ArithmeticTupleIJNS_1CILi0EEEiEEEEEC2ERKS4_ - $_ZN7cutlass13device_kernelIN5flash19enable_sm80_to_sm89INS1_16FlashAttnBwdSm80INS1_25CollectiveMainloopBwdSm80ILi2ELi2EN4cute5tupleIJNS5_1CILi64EEENS7_ILi128EEES8_EEENS_10bfloat16_tEfNS_4arch4Sm80ELb0ELb0ELb1ELb1ELb0ELb0ELb0ELb0ELi2ELi2ELi4ELi2ELb1EEENS1_21CollectiveEpilogueBwdISA_SB_SD_Li256ELb1ELb0ELi2EEENS1_19SingleTileSchedulerILb1ELb0ELb0ELi128EEEEEEEEEvNT_6ParamsE$_ZN4cute5tupleIJNS0_IJNS0_IJNS_1CILi8EEENS1_ILi1EEEEEENS1_ILi2EEES3_EEENS0_IJNS0_IJS3_NS1_ILi0EEEEEElS7_EEEEEC2ERKS6_RKS9_)
$_ZN7cutlass13device_kernelIN5flash19enable_sm80_to_sm89INS1_16FlashAttnBwdSm80INS1_25CollectiveMainloopBwdSm80ILi2ELi2EN4cute5tupleIJNS5_1CILi64EEENS7_ILi128EEES8_EEENS_10bfloat16_tEfNS_4arch4Sm80ELb0ELb0ELb1ELb1ELb0ELb0ELb0ELb0ELi2ELi2ELi4ELi2ELb1EEENS1_21CollectiveEpilogueBwdISA_SB_SD_Li256ELb1ELb0ELi2EEENS1_19SingleTileSchedulerILb1ELb0ELb0ELi128EEEEEEEEEvNT_6ParamsE$_ZN4cute5tupleIJNS0_IJNS0_IJNS_1CILi8EEENS1_ILi1EEEEEENS1_ILi2EEES3_EEENS0_IJNS0_IJS3_NS1_ILi0EEEEEElS7_EEEEEC2ERKS6_RKS9_:
[----:B------:R-:W-:Y:S02]  /*8570*/  MOV R10, 0x8590 ;  /* 0x00008590000a7802 */ /* 0x000fe40000000f00 */
[----:B------:R-:W-:Y:S05]  /*8580*/  CALL.REL.NOINC `($_ZN7cutlass13device_kernelIN5flash19enable_sm80_to_sm89INS1_16FlashAttnBwdSm80INS1_25CollectiveMainloopBwdSm80ILi2ELi2EN4cute5tupleIJNS5_1CILi64EEENS7_ILi128EEES8_EEENS_10bfloat16_tEfNS_4arch4Sm80ELb0ELb0ELb1ELb1ELb0ELb0ELb0ELb0ELi2ELi2ELi4ELi2ELb1EEENS1_21CollectiveEpilogueBwdISA_SB_SD_Li256ELb1ELb0ELi2EEENS1_19SingleTileSchedulerILb1ELb0ELb0ELi128EEEEEEEEEvNT_6ParamsE$_ZN4cute3eso3ESOILb1ELb0EJNS_5tupleIJNS2_IJNS_1CILi8EEENS3_ILi1EEEEEENS3_ILi2EEES5_EEENS2_IJNS2_IJS5_NS3_ILi0EEEEEElS9_EEEEEC2ERKS8_RKSB_) ;  /* 0xfffffb9000007944 */ /* 0x000fea0003c3ffff */
[----:B------:R-:W-:-:S04]  /*8590*/  MOV R9, 0x0 ;  /* 0x0000000000097802 */ /* 0x000fc80000000f00 */
[----:B------:R-:W-:Y:S05]  /*85a0*/  RET.REL.NODEC R8 `(_ZN7cutlass13device_kernelIN5flash19enable_sm80_to_sm89INS1_16FlashAttnBwdSm80INS1_25CollectiveMainloopBwdSm80ILi2ELi2EN4cute5tupleIJNS5_1CILi64EEENS7_ILi128EEES8_EEENS_10bfloat16_tEfNS_4arch4Sm80ELb0ELb0ELb1ELb1ELb0ELb0ELb0ELb0ELi2ELi2ELi4ELi2ELb1EEENS1_21CollectiveEpilogueBwdISA_SB_SD_Li256ELb1ELb0ELi2EEENS1_19SingleTileSchedulerILb1ELb0ELb0ELi128EEEEEEEEEvNT_6ParamsE) ;  /* 0xffff7a5008007950 */ /* 0x000fea0003c3ffff */
        .type           $_ZN7cutlass13device_kernelIN5flash19enable_sm80_to_sm89INS1_16FlashAttnBwdSm80INS1_25CollectiveMainloopBwdSm80ILi2ELi2EN4cute5tupleIJNS5_1CILi64EEENS7_ILi128EEES8_EEENS_10bfloat16_tEfNS_4arch4Sm80ELb0ELb0ELb1ELb1ELb0ELb0ELb0ELb0ELi2ELi2ELi4ELi2ELb1EEENS1_21CollectiveEpilogueBwdISA_SB_SD_Li256ELb1ELb0ELi2EEENS1_19SingleTileSchedulerILb1ELb0ELb0ELi128EEEEEEEEEvNT_6ParamsE$_ZN4cute5tupleIJNS_15ArithmeticTupleIJNS_1CILi0EEEiEEEEEC2ERKS4_,@function
        .size           $_ZN7cutlass13device_kernelIN5flash19enable_sm80_to_sm89INS1_16FlashAttnBwdSm80INS1_25CollectiveMainloopBwdSm80ILi2ELi2EN4cute5tupleIJNS5_1CILi64EEENS7_ILi128EEES8_EEENS_10bfloat16_tEfNS_4arch4Sm80ELb0ELb0ELb1ELb1ELb0ELb0ELb0ELb0ELi2ELi2ELi4ELi2ELb1EEENS1_21CollectiveEpilogueBwdISA_SB_SD_Li256ELb1ELb0ELi2EEENS1_19SingleTileSchedulerILb1ELb0ELb0ELi128EEEEEEEEEvNT_6ParamsE$_ZN4cute5tupleIJNS_15ArithmeticTupleIJNS_1CILi0EEEiEEEEEC2ERKS4_,($_ZN7cutlass13device_kernelIN5flash19enable_sm80_to_sm89INS1_16FlashAttnBwdSm80INS1_25CollectiveMainloopBwdSm80ILi2ELi2EN4cute5tupleIJNS5_1CILi64EEENS7_ILi128EEES8_EEENS_10bfloat16_tEfNS_4arch4Sm80ELb0ELb0ELb1ELb1ELb0ELb0ELb0ELb0ELi2ELi2ELi4ELi2ELb1EEENS1_21CollectiveEpilogueBwdISA_SB_SD_Li256ELb1ELb0ELi2EEENS1_19SingleTileSchedulerILb1ELb0ELb0ELi128EEEEEEEEEvNT_6ParamsE$_ZN4cute5tupleIJNS_15ArithmeticTupleIJiEEEEEC2ERKS2_ - $_ZN7cutlass13device_kernelIN5flash19enable_sm80_to_sm89INS1_16FlashAttnBwdSm80INS1_25CollectiveMainloopBwdSm80ILi2ELi2EN4cute5tupleIJNS5_1CILi64EEENS7_ILi128EEES8_EEENS_10bfloat16_tEfNS_4arch4Sm80ELb0ELb0ELb1ELb1ELb0ELb0ELb0ELb0ELi2ELi2ELi4ELi2ELb1EEENS1_21CollectiveEpilogueBwdISA_SB_SD_Li256ELb1ELb0ELi2EEENS1_19SingleTileSchedulerILb1ELb0ELb0ELi128EEEEEEEEEvNT_6ParamsE$_ZN4cute5tupleIJNS_15ArithmeticTupleIJNS_1CILi0EEEiEEEEEC2ERKS4_)
$_ZN7cutlass13device_kernelIN5flash19enable_sm80_to_sm89INS1_16FlashAttnBwdSm80INS1_25CollectiveMainloopBwdSm80ILi2ELi2EN4cute5tupleIJNS5_1CILi64EEENS7_ILi128EEES8_EEENS_10bfloat16_tEfNS_4arch4Sm80ELb0ELb0ELb1ELb1ELb0ELb0ELb0ELb0ELi2ELi2ELi4ELi2ELb1EEENS1_21CollectiveEpilogueBwdISA_SB_SD_Li256ELb1ELb0ELi2EEENS1_19SingleTileSchedulerILb1ELb0ELb0ELi128EEEEEEEEEvNT_6ParamsE$_ZN4cute5tupleIJNS_15ArithmeticTupleIJNS_1CILi0EEEiEEEEEC2ERKS4_:
[----:B------:R-:W-:Y:S02]  /*85b0*/  MOV R10, 0x85d0 ;  /* 0x000085d0000a7802 */ /* 0x000fe40000000f00 */
[----:B------:R-:W-:Y:S05]  /*85c0*/  CALL.REL.NOINC `($_ZN7cutlass13device_kernelIN5flash19enable_sm80_to_sm89INS1_16FlashAttnBwdSm80INS1_25CollectiveMainloopBwdSm80ILi2ELi2EN4cute5tupleIJNS5_1CILi64EEENS7_ILi128EEES8_EEENS_10bfloat16_tEfNS_4arch4Sm80ELb0ELb0ELb1ELb1ELb0ELb0ELb0ELb0ELi2ELi2ELi4ELi2ELb1EEENS1_21CollectiveEpilogueBwdISA_SB_SD_Li256ELb1ELb0ELi2EEENS1_19SingleTileSchedulerILb1ELb0ELb0ELi128EEEEEEEEEvNT_6ParamsE$_ZN4cute3eso3ESOILb0ELb1EJNS_15ArithmeticTupleIJNS_1CILi0EEEiEEEEEC2ERKS5_) ;  /* 0xfffff56000007944 */ /* 0x000fea0003c3ffff */
[----:B------:R-:W-:-:S04]  /*85d0*/  MOV R17, 0x0 ;  /* 0x0000000000117802 */ /* 0x000fc80000000f00 */
[----:B------:R-:W-:Y:S05]  /*85e0*/  RET.REL.NODEC R16 `(_ZN7cutlass13device_kernelIN5flash19enable_sm80_to_sm89INS1_16FlashAttnBwdSm80INS1_25CollectiveMainloopBwdSm80ILi2ELi2EN4cute5tupleIJNS5_1CILi64EEENS7_ILi128EEES8_EEENS_10bfloat16_tEfNS_4arch4Sm80ELb0ELb0ELb1ELb1ELb0ELb0ELb0ELb0ELi2ELi2ELi4ELi2ELb1EEENS1_21CollectiveEpilogueBwdISA_SB_SD_Li256ELb1ELb0ELi2EEENS1_19SingleTileSchedulerILb1ELb0ELb0ELi128EEEEEEEEEvNT_6ParamsE) ;  /* 0xffff7a1010007950 */ /* 0x000fea0003c3ffff */
        .type           $_ZN7cutlass13device_kernelIN5flash19enable_sm80_to_sm89INS1_16FlashAttnBwdSm80INS1_25CollectiveMainloopBwdSm80ILi2ELi2EN4cute5tupleIJNS5_1CILi64EEENS7_ILi128EEES8_EEENS_10bfloat16_tEfNS_4arch4Sm80ELb0ELb0ELb1ELb1ELb0ELb0ELb0ELb0ELi2ELi2ELi4ELi2ELb1EEENS1_21CollectiveEpilogueBwdISA_SB_SD_Li256ELb1ELb0ELi2EEENS1_19SingleTileSchedulerILb1ELb0ELb0ELi128EEEEEEEEEvNT_6ParamsE$_ZN4cute5tupleIJNS_15ArithmeticTupleIJiEEEEEC2ERKS2_,@function
        .size           $_ZN7cutlass13device_kernelIN5flash19enable_sm80_to_sm89INS1_16FlashAttnBwdSm80INS1_25CollectiveMainloopBwdSm80ILi2ELi2EN4cute5tupleIJNS5_1CILi64EEENS7_ILi128EEES8_EEENS_10bfloat16_tEfNS_4arch4Sm80ELb0ELb0ELb1ELb1ELb0ELb0ELb0ELb0ELi2ELi2ELi4ELi2ELb1EEENS1_21CollectiveEpilogueBwdISA_SB_SD_Li256ELb1ELb0ELi2EEENS1_19SingleTileSchedulerILb1ELb0ELb0ELi128EEEEEEEEEvNT_6ParamsE$_ZN4cute5tupleIJNS_15ArithmeticTupleIJiEEEEEC2ERKS2_,($_ZN7cutlass13device_kernelIN5flash19enable_sm80_to_sm89INS1_16FlashAttnBwdSm80INS1_25CollectiveMainloopBwdSm80ILi2ELi2EN4cute5tupleIJNS5_1CILi64EEENS7_ILi128EEES8_EEENS_10bfloat16_tEfNS_4arch4Sm80ELb0ELb0ELb1ELb1ELb0ELb0ELb0ELb0ELi2ELi2ELi4ELi2ELb1EEENS1_21CollectiveEpilogueBwdISA_SB_SD_Li256ELb1ELb0ELi2EEENS1_19SingleTileSchedulerILb1ELb0ELb0ELi128EEEEEEEEEvNT_6ParamsE$_ZN4cute5tupleIJNS_15ArithmeticTupleIJiiEEEEEC2ERKS2_ - $_ZN7cutlass13device_kernelIN5flash19enable_sm80_to_sm89INS1_16FlashAttnBwdSm80INS1_25CollectiveMainloopBwdSm80ILi2ELi2EN4cute5tupleIJNS5_1CILi64EEENS7_ILi128EEES8_EEENS_10bfloat16_tEfNS_4arch4Sm80ELb0ELb0ELb1ELb1ELb0ELb0ELb0ELb0ELi2ELi2ELi4ELi2ELb1EEENS1_21CollectiveEpilogueBwdISA_SB_SD_Li256ELb1ELb0ELi2EEENS1_19SingleTileSchedulerILb1ELb0ELb0ELi128EEEEEEEEEvNT_6ParamsE$_ZN4cute5tupleIJNS_15ArithmeticTupleIJiEEEEEC2ERKS2_)
$_ZN7cutlass13device_kernelIN5flash19enable_sm80_to_sm89INS1_16FlashAttnBwdSm80INS1_25CollectiveMainloopBwdSm80ILi2ELi2EN4cute5tupleIJNS5_1CILi64EEENS7_ILi128EEES8_EEENS_10bfloat16_tEfNS_4arch4Sm80ELb0ELb0ELb1ELb1ELb0ELb0ELb0ELb0ELi2ELi2ELi4ELi2ELb1EEENS1_21CollectiveEpilogueBwdISA_SB_SD_Li256ELb1ELb0ELi2EEENS1_19SingleTileSchedulerILb1ELb0ELb0ELi128EEEEEEEEEvNT_6ParamsE$_ZN4cute5tupleIJNS_15ArithmeticTupleIJiEEEEEC2ERKS2_:
[----:B------:R-:W-:Y:S02]  /*85f0*/  MOV R8, 0x8610 ;  /* 0x0000861000087802 */ /* 0x000fe40000000f00 */
[----:B------:R-:W-:Y:S05]  /*8600*/  CALL.REL.NOINC `($_ZN7cutlass13device_kernelIN5flash19enable_sm80_to_sm89INS1_16FlashAttnBwdSm80INS1_25CollectiveMainloopBwdSm80ILi2ELi2EN4cute5tupleIJNS5_1CILi64EEENS7_ILi128EEES8_EEENS_10bfloat16_tEfNS_4arch4Sm80ELb0ELb0ELb1ELb1ELb0ELb0ELb0ELb0ELi2ELi2ELi4ELi2ELb1EEENS1_21CollectiveEpilogueBwdISA_SB_SD_Li256ELb1ELb0ELi2EEENS1_19SingleTileSchedulerILb1ELb0ELb0ELi128EEEEEEEEEvNT_6ParamsE$_ZN4cute3eso3ESOILb0ELb1EJNS_15ArithmeticTupleIJiEEEEEC2ERKS3_) ;  /* 0xfffff56000007944 */ /* 0x000fea0003c3ffff */
[----:B------:R-:W-:-:S04]  /*8610*/  MOV R11, 0x0 ;  /* 0x00000000000b7802 */ /* 0x000fc80000000f00 */
[----:B------:R-:W-:Y:S05]  /*8620*/  RET.REL.NODEC R10 `(_ZN7cutlass13device_kernelIN5flash19enable_sm80_to_sm89INS1_16FlashAttnBwdSm80INS1_25CollectiveMainloopBwdSm80ILi2ELi2EN4cute5tupleIJNS5_1CILi64EEENS7_ILi128EEES8_EEENS_10bfloat16_tEfNS_4arch4Sm80ELb0ELb0ELb1ELb1ELb0ELb0ELb0ELb0ELi2ELi2ELi4ELi2ELb1EEENS1_21CollectiveEpilogueBwdISA_SB_SD_Li256ELb1ELb0ELi2EEENS1_19SingleTileSchedulerILb1ELb0ELb0ELi128EEEEEEEEEvNT_6ParamsE) ;  /* 0xffff79d00a007950 */ /* 0x000fea0003c3ffff */
        .type           $_ZN7cutlass13device_kernelIN5flash19enable_sm80_to_sm89INS1_16FlashAttnBwdSm80INS1_25CollectiveMainloopBwdSm80ILi2ELi2EN4cute5tupleIJNS5_1CILi64EEENS7_ILi128EEES8_EEENS_10bfloat16_tEfNS_4arch4Sm80ELb0ELb0ELb1ELb1ELb0ELb0ELb0ELb0ELi2ELi2ELi4ELi2ELb1EEENS1_21CollectiveEpilogueBwdISA_SB_SD_Li256ELb1ELb0ELi2EEENS1_19SingleTileSchedulerILb1ELb0ELb0ELi128EEEEEEEEEvNT_6ParamsE$_ZN4cute5tupleIJNS_15ArithmeticTupleIJiiEEEEEC2ERKS2_,@function
        .size           $_ZN7cutlass13device_kernelIN5flash19enable_sm80_to_sm89INS1_16FlashAttnBwdSm80INS1_25CollectiveMainloopBwdSm80ILi2ELi2EN4cute5tupleIJNS5_1CILi64EEENS7_ILi128EEES8_EEENS_10bfloat16_tEfNS_4arch4Sm80ELb0ELb0ELb1ELb1ELb0ELb0ELb0ELb0ELi2ELi2ELi4ELi2ELb1EEENS1_21CollectiveEpilogueBwdISA_SB_SD_Li256ELb1ELb0ELi2EEENS1_19SingleTileSchedulerILb1ELb0ELb0ELi128EEEEEEEEEvNT_6ParamsE$_ZN4cute5tupleIJNS_15ArithmeticTupleIJiiEEEEEC2ERKS2_,($_ZN7cutlass13device_kernelIN5flash19enable_sm80_to_sm89INS1_16FlashAttnBwdSm80INS1_25CollectiveMainloopBwdSm80ILi2ELi2EN4cute5tupleIJNS5_1CILi64EEENS7_ILi128EEES8_EEENS_10bfloat16_tEfNS_4arch4Sm80ELb0ELb0ELb1ELb1ELb0ELb0ELb0ELb0ELi2ELi2ELi4ELi2ELb1EEENS1_21CollectiveEpilogueBwdISA_SB_SD_Li256ELb1ELb0ELi2EEENS1_19SingleTileSchedulerILb1ELb0ELb0ELi128EEEEEEEEEvNT_6ParamsE$_ZN4cute5tupleIJNS_15ArithmeticTupleIJiiEEEiiiEEC2ERKS2_RKiS7_S7_ - $_ZN7cutlass13device_kernelIN5flash19enable_sm80_to_sm89INS1_16FlashAttnBwdSm80INS1_25CollectiveMainloopBwdSm80ILi2ELi2EN4cute5tupleIJNS5_1CILi64EEENS7_ILi128EEES8_EEENS_10bfloat16_tEfNS_4arch4Sm80ELb0ELb0ELb1ELb1ELb0ELb0ELb0ELb0ELi2ELi2ELi4ELi2ELb1EEENS1_21CollectiveEpilogueBwdISA_SB_SD_Li256ELb1ELb0ELi2EEENS1_19SingleTileSchedulerILb1ELb0ELb0ELi128EEEEEEEEEvNT_6ParamsE$_ZN4cute5tupleIJNS_15ArithmeticTupleIJiiEEEEEC2ERKS2_)
$_ZN7cutlass13device_kernelIN5flash19enable_sm80_to_sm89INS1_16FlashAttnBwdSm80INS1_25CollectiveMainloopBwdSm80ILi2ELi2EN4cute5tupleIJNS5_1CILi64EEENS7_ILi128EEES8_EEENS_10bfloat16_tEfNS_4arch4Sm80ELb0ELb0ELb1ELb1ELb0ELb0ELb0ELb0ELi2ELi2ELi4ELi2ELb1EEENS1_21CollectiveEpilogueBwdISA_SB_SD_Li256ELb1ELb0ELi2EEENS1_19SingleTileSchedulerILb1ELb0ELb0ELi128EEEEEEEEEvNT_6ParamsE$_ZN4cute5tupleIJNS_15ArithmeticTupleIJiiEEEEEC2ERKS2_:
[----:B------:R-:W-:Y:S02]  /*8630*/  MOV R8, 0x8650 ;  /* 0x0000865000087802 */ /* 0x000fe40000000f00 */
[----:B------:R-:W-:Y:S05]  /*8640*/  CALL.REL.NOINC `($_ZN7cutlass13device_kernelIN5flash19enable_sm80_to_sm89INS1_16FlashAttnBwdSm80INS1_25CollectiveMainloopBwdSm80ILi2ELi2EN4cute5tupleIJNS5_1CILi64EEENS7_ILi128EEES8_EEENS_10bfloat16_tEfNS_4arch4Sm80ELb0ELb0ELb1ELb1ELb0ELb0ELb0ELb0ELi2ELi2ELi4ELi2ELb1EEENS1_21CollectiveEpilogueBwdISA_SB_SD_Li256ELb1ELb0ELi2EEENS1_19SingleTileSchedulerILb1ELb0ELb0ELi128EEEEEEEEEvNT_6ParamsE$_ZN4cute3eso3ESOILb0ELb1EJNS_15ArithmeticTupleIJiiEEEEEC2ERKS3_) ;  /* 0xfffff57000007944 */ /* 0x000fea0003c3ffff */
[----:B------:R-:W-:-:S04]  /*8650*/  MOV R11, 0x0 ;  /* 0x00000000000b7802 */ /* 0x000fc80000000f00 */
[----:B------:R-:W-:Y:S05]  /*8660*/  RET.REL.NODEC R10 `(_ZN7cutlass13device_kernelIN5flash19enable_sm80_to_sm89INS1_16FlashAttnBwdSm80INS1_25CollectiveMainloopBwdSm80ILi2ELi2EN4cute5tupleIJNS5_1CILi64EEENS7_ILi128EEES8_EEENS_10bfloat16_tEfNS_4arch4Sm80ELb0ELb0ELb1ELb1ELb0ELb0ELb0ELb0ELi2ELi2ELi4ELi2ELb1EEENS1_21CollectiveEpilogueBwdISA_SB_SD_Li256ELb1ELb0ELi2EEENS1_19SingleTileSchedulerILb1ELb0ELb0ELi128EEEEEEEEEvNT_6ParamsE) ;  /* 0xffff79900a007950 */ /* 0x000fea0003c3ffff */
        .type           $_ZN7cutlass13device_kernelIN5flash19enable_sm80_to_sm89INS1_16FlashAttnBwdSm80INS1_25CollectiveMainloopBwdSm80ILi2ELi2EN4cute5tupleIJNS5_1CILi64EEENS7_ILi128EEES8_EEENS_10bfloat16_tEfNS_4arch4Sm80ELb0ELb0ELb1ELb1ELb0ELb0ELb0ELb0ELi2ELi2ELi4ELi2ELb1EEENS1_21CollectiveEpilogueBwdISA_SB_SD_Li256ELb1ELb0ELi2EEENS1_19SingleTileSchedulerILb1ELb0ELb0ELi128EEEEEEEEEvNT_6ParamsE$_ZN4cute5tupleIJNS_15ArithmeticTupleIJiiEEEiiiEEC2ERKS2_RKiS7_S7_,@function
        .size           $_ZN7cutlass13device_kernelIN5flash19enable_sm80_to_sm89INS1_16FlashAttnBwdSm80INS1_25CollectiveMainloopBwdSm80ILi2ELi2EN4cute5tupleIJNS5_1CILi64EEENS7_ILi128EEES8_EEENS_10bfloat16_tEfNS_4arch4Sm80ELb0ELb0ELb1ELb1ELb0ELb0ELb0ELb0ELi2ELi2ELi4ELi2ELb1EEENS1_21CollectiveEpilogueBwdISA_SB_SD_Li256ELb1ELb0ELi2EEENS1_19SingleTileSchedulerILb1ELb0ELb0ELi128EEEEEEEEEvNT_6ParamsE$_ZN4cute5tupleIJNS_15ArithmeticTupleIJiiEEEiiiEEC2ERKS2_RKiS7_S7_,($_ZN7cutlass13device_kernelIN5flash19enable_sm80_to_sm89INS1_16FlashAttnBwdSm80INS1_25CollectiveMainloopBwdSm80ILi2ELi2EN4cute5tupleIJNS5_1CILi64EEENS7_ILi128EEES8_EEENS_10bfloat16_tEfNS_4arch4Sm80ELb0ELb0ELb1ELb1ELb0ELb0ELb0ELb0ELi2ELi2ELi4ELi2ELb1EEENS1_21CollectiveEpilogueBwdISA_SB_SD_Li256ELb1ELb0ELi2EEENS1_19SingleTileSchedulerILb1ELb0ELb0ELi128EEEEEEEEEvNT_6ParamsE$_ZN4cute5tupleIJNS_1CILi0EEES2_S2_iEEC2ERKS2_S5_S5_RKi - $_ZN7cutlass13device_kernelIN5flash19enable_sm80_to_sm89INS1_16FlashAttnBwdSm80INS1_25CollectiveMainloopBwdSm80ILi2ELi2EN4cute5tupleIJNS5_1CILi64EEENS7_ILi128EEES8_EEENS_10bfloat16_tEfNS_4arch4Sm80ELb0ELb0ELb1ELb1ELb0ELb0ELb0ELb0ELi2ELi2ELi4ELi2ELb1EEENS1_21CollectiveEpilogueBwdISA_SB_SD_Li256ELb1ELb0ELi2EEENS1_19SingleTileSchedulerILb1ELb0ELb0ELi128EEEEEEEEEvNT_6ParamsE$_ZN4cute5tupleIJNS_15ArithmeticTupleIJiiEEEiiiEEC2ERKS2_RKiS7_S7_)
$_ZN7cutlass13device_kernelIN5flash19enable_sm80_to_sm89INS1_16FlashAttnBwdSm80INS1_25CollectiveMainloopBwdSm80ILi2ELi2EN4cute5tupleIJNS5_1CILi64EEENS7_ILi128EEES8_EEENS_10bfloat16_tEfNS_4arch4Sm80ELb0ELb0ELb1ELb1ELb0ELb0ELb0ELb0ELi2ELi2ELi4ELi2ELb1EEENS1_21CollectiveEpilogueBwdISA_SB_SD_Li256ELb1ELb0ELi2EEENS1_19SingleTileSchedulerILb1ELb0ELb0ELi128EEEEEEEEEvNT_6ParamsE$_ZN4cute5tupleIJNS_15ArithmeticTupleIJiiEEEiiiEEC2ERKS2_RKiS7_S7_:
[----:B------:R-:W-:Y:S02]  /*8670*/  MOV R18, 0x8690 ;  /* 0x0000869000127802 */ /* 0x000fe40000000f00 */
[----:B------:R-:W-:Y:S05]  /*8680*/  CALL.REL.NOINC `($_ZN7cutlass13device_kernelIN5flash19enable_sm80_to_sm89INS1_16FlashAttnBwdSm80INS1_25CollectiveMainloopBwdSm80ILi2ELi2EN4cute5tupleIJNS5_1CILi64EEENS7_ILi128EEES8_EEENS_10bfloat16_tEfNS_4arch4Sm80ELb0ELb0ELb1ELb1ELb0ELb0ELb0ELb0ELi2ELi2ELi4ELi2ELb1EEENS1_21CollectiveEpilogueBwdISA_SB_SD_Li256ELb1ELb0ELi2EEENS1_19SingleTileSchedulerILb1ELb0ELb0ELi128EEEEEEEEEvNT_6ParamsE$_ZN4cute3eso3ESOILb0ELb0EJNS_15ArithmeticTupleIJiiEEEiiiEEC2ERKS3_RKiS8_S8_) ;  /* 0xfffff16000007944 */ /* 0x000fea0003c3ffff */
[----:B-1----:R-:W-:Y:S02]  /*8690*/  MOV R6, R52 ;  /* 0x0000003400067202 */ /* 0x002fe40000000f00 */
[----:B------:R-:W-:-:S04]  /*86a0*/  MOV R7, 0x0 ;  /* 0x0000000000077802 */ /* 0x000fc80000000f00 */
[----:B------:R-:W-:Y:S05]  /*86b0*/  RET.REL.NODEC R6 `(_ZN7cutlass13device_kernelIN5flash19enable_sm80_to_sm89INS1_16FlashAttnBwdSm80INS1_25CollectiveMainloopBwdSm80ILi2ELi2EN4cute5tupleIJNS5_1CILi64EEENS7_ILi128EEES8_EEENS_10bfloat16_tEfNS_4arch4Sm80ELb0ELb0ELb1ELb1ELb0ELb0ELb0ELb0ELi2ELi2ELi4ELi2ELb1EEENS1_21CollectiveEpilogueBwdISA_SB_SD_Li256ELb1ELb0ELi2EEENS1_19SingleTileSchedulerILb1ELb0ELb0ELi128EEEEEEEEEvNT_6ParamsE) ;  /* 0xffff794006007950 */ /* 0x000fea0003c3ffff */
        .type           $_ZN7cutlass13device_kernelIN5flash19enable_sm80_to_sm89INS1_16FlashAttnBwdSm80INS1_25CollectiveMainloopBwdSm80ILi2ELi2EN4cute5tupleIJNS5_1CILi64EEENS7_ILi128EEES8_EEENS_10bfloat16_tEfNS_4arch4Sm80ELb0ELb0ELb1ELb1ELb0ELb0ELb0ELb0ELi2ELi2ELi4ELi2ELb1EEENS1_21CollectiveEpilogueBwdISA_SB_SD_Li256ELb1ELb0ELi2EEENS1_19SingleTileSchedulerILb1ELb0ELb0ELi128EEEEEEEEEvNT_6ParamsE$_ZN4cute5tupleIJNS_1CILi0EEES2_S2_iEEC2ERKS2_S5_S5_RKi,@function
        .size           $_ZN7cutlass13device_kernelIN5flash19enable_sm80_to_sm89INS1_16FlashAttnBwdSm80INS1_25CollectiveMainloopBwdSm80ILi2ELi2EN4cute5tupleIJNS5_1CILi64EEENS7_ILi128EEES8_EEENS_10bfloat16_tEfNS_4arch4Sm80ELb0ELb0ELb1ELb1ELb0ELb0ELb0ELb0ELi2ELi2ELi4ELi2ELb1EEENS1_21CollectiveEpilogueBwdISA_SB_SD_Li256ELb1ELb0ELi2EEENS1_19SingleTileSchedulerILb1ELb0ELb0ELi128EEEEEEEEEvNT_6ParamsE$_ZN4cute5tupleIJNS_1CILi0EEES2_S2_iEEC2ERKS2_S5_S5_RKi,($_ZN7cutlass13device_kernelIN5flash19enable_sm80_to_sm89INS1_16FlashAttnBwdSm80INS1_25CollectiveMainloopBwdSm80ILi2ELi2EN4cute5tupleIJNS5_1CILi64EEENS7_ILi128EEES8_EEENS_10bfloat16_tEfNS_4arch4Sm80ELb0ELb0ELb1ELb1ELb0ELb0ELb0ELb0ELi2ELi2ELi4ELi2ELb1EEENS1_21CollectiveEpilogueBwdISA_SB_SD_Li256ELb1ELb0ELi2EEENS1_19SingleTileSchedulerILb1ELb0ELb0ELi128EEEEEEEEEvNT_6ParamsE$_ZN4cute5tupleIJNS_1CILi0EEES2_iEEC2ERKS2_S5_RKi - $_ZN7cutlass13device_kernelIN5flash19enable_sm80_to_sm89INS1_16FlashAttnBwdSm80INS1_25CollectiveMainloopBwdSm80ILi2ELi2EN4cute5tupleIJNS5_1CILi64EEENS7_ILi128EEES8_EEENS_10bfloat16_tEfNS_4arch4Sm80ELb0ELb0ELb1ELb1ELb0ELb0ELb0ELb0ELi2ELi2ELi4ELi2ELb1EEENS1_21CollectiveEpilogueBwdISA_SB_SD_Li256ELb1ELb0ELi2EEENS1_19SingleTileSchedulerILb1ELb0ELb0ELi128EEEEEEEEEvNT_6ParamsE$_ZN4cute5tupleIJNS_1CILi0EEES2_S2_iEEC2ERKS2_S5_S5_RKi)
$_ZN7cutlass13device_kernelIN5flash19enable_sm80_to_sm89INS1_16FlashAttnBwdSm80INS1_25CollectiveMainloopBwdSm80ILi2ELi2EN4cute5tupleIJNS5_1CILi64EEENS7_ILi128EEES8_EEENS_10bfloat16_tEfNS_4arch4Sm80ELb0ELb0ELb1ELb1ELb0ELb0ELb0ELb0ELi2ELi2ELi4ELi2ELb1EEENS1_21CollectiveEpilogueBwdISA_SB_SD_Li256ELb1ELb0ELi2EEENS1_19SingleTileSchedulerILb1ELb0ELb0ELi128EEEEEEEEEvNT_6ParamsE$_ZN4cute5tupleIJNS_1CILi0EEES2_S2_iEEC2ERKS2_S5_S5_RKi:
[----:B------:R-:W-:Y:S02]  /*86c0*/  MOV R10, 0x86e0 ;  /* 0x000086e0000a7802 */ /* 0x000fe40000000f00 */
[----:B------:R-:W-:Y:S05]  /*86d0*/  CALL.REL.NOINC `($_ZN7cutlass13device_kernelIN5flash19enable_sm80_to_sm89INS1_16FlashAttnBwdSm80INS1_25CollectiveMainloopBwdSm80ILi2ELi2EN4cute5tupleIJNS5_1CILi64EEENS7_ILi128EEES8_EEENS_10bfloat16_tEfNS_4arch4Sm80ELb0ELb0ELb1ELb1ELb0ELb0ELb0ELb0ELi2ELi2ELi4ELi2ELb1EEENS1_21CollectiveEpilogueBwdISA_SB_SD_Li256ELb1ELb0ELi2EEENS1_19SingleTileSchedulerILb1ELb0ELb0ELi128EEEEEEEEEvNT_6ParamsE$_ZN4cute3eso3ESOILb1ELb0EJNS_1CILi0EEES3_S3_iEEC2ERKS3_S6_S6_RKi) ;  /* 0xfffff79000007944 */ /* 0x000fea0003c3ffff */
[----:B------:R-:W-:-:S04]  /*86e0*/  MOV R17, 0x0 ;  /* 0x0000000000117802 */ /* 0x000fc80000000f00 */
[----:B------:R-:W-:Y:S05]  /*86f0*/  RET.REL.NODEC R16 `(_ZN7cutlass13device_kernelIN5flash19enable_sm80_to_sm89INS1_16FlashAttnBwdSm80INS1_25CollectiveMainloopBwdSm80ILi2ELi2EN4cute5tupleIJNS5_1CILi64EEENS7_ILi128EEES8_EEENS_10bfloat16_tEfNS_4arch4Sm80ELb0ELb0ELb1ELb1ELb0ELb0ELb0ELb0ELi2ELi2ELi4ELi2ELb1EEENS1_21CollectiveEpilogueBwdISA_SB_SD_Li256ELb1ELb0ELi2EEENS1_19SingleTileSchedulerILb1ELb0ELb0ELi128EEEEEEEEEvNT_6ParamsE) ;  /* 0xffff790010007950 */ /* 0x000fea0003c3ffff */
        .type           $_ZN7cutlass13device_kernelIN5flash19enable_sm80_to_sm89INS1_16FlashAttnBwdSm80INS1_25CollectiveMainloopBwdSm80ILi2ELi2EN4cute5tupleIJNS5_1CILi64EEENS7_ILi128EEES8_EEENS_10bfloat16_tEfNS_4arch4Sm80ELb0ELb0ELb1ELb1ELb0ELb0ELb0ELb0ELi2ELi2ELi4ELi2ELb1EEENS1_21CollectiveEpilogueBwdISA_SB_SD_Li256ELb1ELb0ELi2EEENS1_19SingleTileSchedulerILb1ELb0ELb0ELi128EEEEEEEEEvNT_6ParamsE$_ZN4cute5tupleIJNS_1CILi0EEES2_iEEC2ERKS2_S5_RKi,@function
        .size           $_ZN7cutlass13device_kernelIN5flash19enable_sm80_to_sm89INS1_16FlashAttnBwdSm80INS1_25CollectiveMainloopBwdSm80ILi2ELi2EN4cute5tupleIJNS5_1CILi64EEENS7_ILi128EEES8_EEENS_10bfloat16_tEfNS_4arch4Sm80ELb0ELb0ELb1ELb1ELb0ELb0ELb0ELb0ELi2ELi2ELi4ELi2ELb1EEENS1_21CollectiveEpilogueBwdISA_SB_SD_Li256ELb1ELb0ELi2EEENS1_19SingleTileSchedulerILb1ELb0ELb0ELi128EEEEEEEEEvNT_6ParamsE$_ZN4cute5tupleIJNS_1CILi0EEES2_iEEC2ERKS2_S5_RKi,($_ZN7cutlass13device_kernelIN5flash19enable_sm80_to_sm89INS1_16FlashAttnBwdSm80INS1_25CollectiveMainloopBwdSm80ILi2ELi2EN4cute5tupleIJNS5_1CILi64EEENS7_ILi128EEES8_EEENS_10bfloat16_tEfNS_4arch4Sm80ELb0ELb0ELb1ELb1ELb0ELb0ELb0ELb0ELi2ELi2ELi4ELi2ELb1EEENS1_21CollectiveEpilogueBwdISA_SB_SD_Li256ELb1ELb0ELi2EEENS1_19SingleTileSchedulerILb1ELb0ELb0ELi128EEEEEEEEEvNT_6ParamsE$_ZN4cute5tupleIJNS_1CILi0EEES2_iiEEC2ERKS2_S5_RKiS7_ - $_ZN7cutlass13device_kernelIN5flash19enable_sm80_to_sm89INS1_16FlashAttnBwdSm80INS1_25CollectiveMainloopBwdSm80ILi2ELi2EN4cute5tupleIJNS5_1CILi64EEENS7_ILi128EEES8_EEENS_10bfloat16_tEfNS_4arch4Sm80ELb0ELb0ELb1ELb1ELb0ELb0ELb0ELb0ELi2ELi2ELi4ELi2ELb1EEENS1_21CollectiveEpilogueBwdISA_SB_SD_Li256ELb1ELb0ELi2EEENS1_19SingleTileSchedulerILb1ELb0ELb0ELi128EEEEEEEEEvNT_6ParamsE$_ZN4cute5tupleIJNS_1CILi0EEES2_iEEC2ERKS2_S5_RKi)
$_ZN7cutlass13device_kernelIN5flash19enable_sm80_to_sm89INS1_16FlashAttnBwdSm80INS1_25CollectiveMainloopBwdSm80ILi2ELi2EN4cute5tupleIJNS5_1CILi64EEENS7_ILi128EEES8_EEENS_10bfloat16_tEfNS_4arch4Sm80ELb0ELb0ELb1ELb1ELb0ELb0ELb0ELb0ELi2ELi2ELi4ELi2ELb1EEENS1_21CollectiveEpilogueBwdISA_SB_SD_Li256ELb1ELb0ELi2EEENS1_19SingleTileSchedulerILb1ELb0ELb0ELi128EEEEEEEEEvNT_6ParamsE$_ZN4cute5tupleIJNS_1CILi0EEES2_iEEC2ERKS2_S5_RKi:
[----:B------:R-:W-:Y:S02]  /*8700*/  MOV R16, 0x8720 ;  /* 0x0000872000107802 */ /* 0x000fe40000000f00 */
[----:B------:R-:W-:Y:S05]  /*8710*/  CALL.REL.NOINC `($_ZN7cutlass13device_kernelIN5flash19enable_sm80_to_sm89INS1_16FlashAttnBwdSm80INS1_25CollectiveMainloopBwdSm80ILi2ELi2EN4cute5tupleIJNS5_1CILi64EEENS7_ILi128EEES8_EEENS_10bfloat16_tEfNS_4arch4Sm80ELb0ELb0ELb1ELb1ELb0ELb0ELb0ELb0ELi2ELi2ELi4ELi2ELb1EEENS1_21CollectiveEpilogueBwdISA_SB_SD_Li256ELb1ELb0ELi2EEENS1_19SingleTileSchedulerILb1ELb0ELb0ELi128EEEEEEEEEvNT_6ParamsE$_ZN4cute3eso3ESOILb1ELb0EJNS_1CILi0EEES3_iEEC2ERKS3_S6_RKi) ;  /* 0xfffff7a000007944 */ /* 0x000fea0003c3ffff */
[----:B-1----:R-:W-:Y:S02]  /*8720*/  MOV R6, R18 ;  /* 0x0000001200067202 */ /* 0x002fe40000000f00 */
[----:B------:R-:W-:-:S04]  /*8730*/  MOV R7, 0x0 ;  /* 0x0000000000077802 */ /* 0x000fc80000000f00 */
[----:B------:R-:W-:Y:S05]  /*8740*/  RET.REL.NODEC R6 `(_ZN7cutlass13device_kernelIN5flash19enable_sm80_to_sm89INS1_16FlashAttnBwdSm80INS1_25CollectiveMainloopBwdSm80ILi2ELi2EN4cute5tupleIJNS5_1CILi64EEENS7_ILi128EEES8_EEENS_10bfloat16_tEfNS_4arch4Sm80ELb0ELb0ELb1ELb1ELb0ELb0ELb0ELb0ELi2ELi2ELi4ELi2ELb1EEENS1_21CollectiveEpilogueBwdISA_SB_SD_Li256ELb1ELb0ELi2EEENS1_19SingleTileSchedulerILb1ELb0ELb0ELi128EEEEEEEEEvNT_6ParamsE) ;  /* 0xffff78b006007950 */ /* 0x000fea0003c3ffff */
        .type           $_ZN7cutlass13device_kernelIN5flash19enable_sm80_to_sm89INS1_16FlashAttnBwdSm80INS1_25CollectiveMainloopBwdSm80ILi2ELi2EN4cute5tupleIJNS5_1CILi64EEENS7_ILi128EEES8_EEENS_10bfloat16_tEfNS_4arch4Sm80ELb0ELb0ELb1ELb1ELb0ELb0ELb0ELb0ELi2ELi2ELi4ELi2ELb1EEENS1_21CollectiveEpilogueBwdISA_SB_SD_Li256ELb1ELb0ELi2EEENS1_19SingleTileSchedulerILb1ELb0ELb0ELi128EEEEEEEEEvNT_6ParamsE$_ZN4cute5tupleIJNS_1CILi0EEES2_iiEEC2ERKS2_S5_RKiS7_,@function
        .size           $_ZN7cutlass13device_kernelIN5flash19enable_sm80_to_sm89INS1_16FlashAttnBwdSm80INS1_25CollectiveMainloopBwdSm80ILi2ELi2EN4cute5tupleIJNS5_1CILi64EEENS7_ILi128EEES8_EEENS_10bfloat16_tEfNS_4arch4Sm80ELb0ELb0ELb1ELb1ELb0ELb0ELb0ELb0ELi2ELi2ELi4ELi2ELb1EEENS1_21CollectiveEpilogueBwdISA_SB_SD_Li256ELb1ELb0ELi2EEENS1_19SingleTileSchedulerILb1ELb0ELb0ELi128EEEEEEEEEvNT_6ParamsE$_ZN4cute5tupleIJNS_1CILi0EEES2_iiEEC2ERKS2_S5_RKiS7_,($_ZN7cutlass13device_kernelIN5flash19enable_sm80_to_sm89INS1_16FlashAttnBwdSm80INS1_25CollectiveMainloopBwdSm80ILi2ELi2EN4cute5tupleIJNS5_1CILi64EEENS7_ILi128EEES8_EEENS_10bfloat16_tEfNS_4arch4Sm80ELb0ELb0ELb1ELb1ELb0ELb0ELb0ELb0ELi2ELi2ELi4ELi2ELb1EEENS1_21CollectiveEpilogueBwdISA_SB_SD_Li256ELb1ELb0ELi2EEENS1_19SingleTileSchedulerILb1ELb0ELb0ELi128EEEEEEEEEvNT_6ParamsE$_ZN4cute5tupleIJNS_1CILi0EEEiEEC2ERKS2_RKi - $_ZN7cutlass13device_kernelIN5flash19enable_sm80_to_sm89INS1_16FlashAttnBwdSm80INS1_25CollectiveMainloopBwdSm80ILi2ELi2EN4cute5tupleIJNS5_1CILi64EEENS7_ILi128EEES8_EEENS_10bfloat16_tEfNS_4arch4Sm80ELb0ELb0ELb1ELb1ELb0ELb0ELb0ELb0ELi2ELi2ELi4ELi2ELb1EEENS1_21CollectiveEpilogueBwdISA_SB_SD_Li256ELb1ELb0ELi2EEENS1_19SingleTileSchedulerILb1ELb0ELb0ELi128EEEEEEEEEvNT_6ParamsE$_ZN4cute5tupleIJNS_1CILi0EEES2_iiEEC2ERKS2_S5_RKiS7_)
$_ZN7cutlass13device_kernelIN5flash19enable_sm80_to_sm89INS1_16FlashAttnBwdSm80INS1_25CollectiveMainloopBwdSm80ILi2ELi2EN4cute5tupleIJNS5_1CILi64EEENS7_ILi128EEES8_EEENS_10bfloat16_tEfNS_4arch4Sm80ELb0ELb0ELb1ELb1ELb0ELb0ELb0ELb0ELi2ELi2ELi4ELi2ELb1EEENS1_21CollectiveEpilogueBwdISA_SB_SD_Li256ELb1ELb0ELi2EEENS1_19SingleTileSchedulerILb1ELb0ELb0ELi128EEEEEEEEEvNT_6ParamsE$_ZN4cute5tupleIJNS_1CILi0EEES2_iiEEC2ERKS2_S5_RKiS7_:
[----:B------:R-:W-:Y:S02]  /*8750*/  MOV R16, 0x8770 ;  /* 0x0000877000107802 */ /* 0x000fe40000000f00 */
[----:B------:R-:W-:Y:S05]  /*8760*/  CALL.REL.NOINC `($_ZN7cutlass13device_kernelIN5flash19enable_sm80_to_sm89INS1_16FlashAttnBwdSm80INS1_25CollectiveMainloopBwdSm80ILi2ELi2EN4cute5tupleIJNS5_1CILi64EEENS7_ILi128EEES8_EEENS_10bfloat16_tEfNS_4arch4Sm80ELb0ELb0ELb1ELb1ELb0ELb0ELb0ELb0ELi2ELi2ELi4ELi2ELb1EEENS1_21CollectiveEpilogueBwdISA_SB_SD_Li256ELb1ELb0ELi2EEENS1_19SingleTileSchedulerILb1ELb0ELb0ELi128EEEEEEEEEvNT_6ParamsE$_ZN4cute3eso3ESOILb1ELb0EJNS_1CILi0EEES3_iiEEC2ERKS3_S6_RKiS8_) ;  /* 0xfffff7e000007944 */ /* 0x000fea0003c3ffff */
[----:B------:R-:W-:Y:S02]  /*8770*/  MOV R16, R18 ;  /* 0x0000001200107202 */ /* 0x000fe40000000f00 */
[----:B------:R-:W-:-:S04]  /*8780*/  MOV R17, 0x0 ;  /* 0x0000000000117802 */ /* 0x000fc80000000f00 */
[----:B------:R-:W-:Y:S05]  /*8790*/  RET.REL.NODEC R16 `(_ZN7cutlass13device_kernelIN5flash19enable_sm80_to_sm89INS1_16FlashAttnBwdSm80INS1_25CollectiveMainloopBwdSm80ILi2ELi2EN4cute5tupleIJNS5_1CILi64EEENS7_ILi128EEES8_EEENS_10bfloat16_tEfNS_4arch4Sm80ELb0ELb0ELb1ELb1ELb0ELb0ELb0ELb0ELi2ELi2ELi4ELi2ELb1EEENS1_21CollectiveEpilogueBwdISA_SB_SD_Li256ELb1ELb0ELi2EEENS1_19SingleTileSchedulerILb1ELb0ELb0ELi128EEEEEEEEEvNT_6ParamsE) ;  /* 0xffff786010007950 */ /* 0x000fea0003c3ffff */
        .type           $_ZN7cutlass13device_kernelIN5flash19enable_sm80_to_sm89INS1_16FlashAttnBwdSm80INS1_25CollectiveMainloopBwdSm80ILi2ELi2EN4cute5tupleIJNS5_1CILi64EEENS7_ILi128EEES8_EEENS_10bfloat16_tEfNS_4arch4Sm80ELb0ELb0ELb1ELb1ELb0ELb0ELb0ELb0ELi2ELi2ELi4ELi2ELb1EEENS1_21CollectiveEpilogueBwdISA_SB_SD_Li256ELb1ELb0ELi2EEENS1_19SingleTileSchedulerILb1ELb0ELb0ELi128EEEEEEEEEvNT_6ParamsE$_ZN4cute5tupleIJNS_1CILi0EEEiEEC2ERKS2_RKi,@function
        .size           $_ZN7cutlass13device_kernelIN5flash19enable_sm80_to_sm89INS1_16FlashAttnBwdSm80INS1_25CollectiveMainloopBwdSm80ILi2ELi2EN4cute5tupleIJNS5_1CILi64EEENS7_ILi128EEES8_EEENS_10bfloat16_tEfNS_4arch4Sm80ELb0ELb0ELb1ELb1ELb0ELb0ELb0ELb0ELi2ELi2ELi4ELi2ELb1EEENS1_21CollectiveEpilogueBwdISA_SB_SD_Li256ELb1ELb0ELi2EEENS1_19SingleTileSchedulerILb1ELb0ELb0ELi128EEEEEEEEEvNT_6ParamsE$_ZN4cute5tupleIJNS_1CILi0EEEiEEC2ERKS2_RKi,($_ZN7cutlass13device_kernelIN5flash19enable_sm80_to_sm89INS1_16FlashAttnBwdSm80INS1_25CollectiveMainloopBwdSm80ILi2ELi2EN4cute5tupleIJNS5_1CILi64EEENS7_ILi128EEES8_EEENS_10bfloat16_tEfNS_4arch4Sm80ELb0ELb0ELb1ELb1ELb0ELb0ELb0ELb0ELi2ELi2ELi4ELi2ELb1EEENS1_21CollectiveEpilogueBwdISA_SB_SD_Li256ELb1ELb0ELi2EEENS1_19SingleTileSchedulerILb1ELb0ELb0ELi128EEEEEEEEEvNT_6ParamsE$_ZN4cute5tupleIJNS_1CILi0EEEiiiEEC2ERKS2_RKiS7_S7_ - $_ZN7cutlass13device_kernelIN5flash19enable_sm80_to_sm89INS1_16FlashAttnBwdSm80INS1_25CollectiveMainloopBwdSm80ILi2ELi2EN4cute5tupleIJNS5_1CILi64EEENS7_ILi128EEES8_EEENS_10bfloat16_tEfNS_4arch4Sm80ELb0ELb0ELb1ELb1ELb0ELb0ELb0ELb0ELi2ELi2ELi4ELi2ELb1EEENS1_21CollectiveEpilogueBwdISA_SB_SD_Li256ELb1ELb0ELi2EEENS1_19SingleTileSchedulerILb1ELb0ELb0ELi128EEEEEEEEEvNT_6ParamsE$_ZN4cute5tupleIJNS_1CILi0EEEiEEC2ERKS2_RKi)
$_ZN7cutlass13device_kernelIN5flash19enable_sm80_to_sm89INS1_16FlashAttnBwdSm80INS1_25CollectiveMainloopBwdSm80ILi2ELi2EN4cute5tupleIJNS5_1CILi64EEENS7_ILi128EEES8_EEENS_10bfloat16_tEfNS_4arch4Sm80ELb0ELb0ELb1ELb1ELb0ELb0ELb0ELb0ELi2ELi2ELi4ELi2ELb1EEENS1_21CollectiveEpilogueBwdISA_SB_SD_Li256ELb1ELb0ELi2EEENS1_19SingleTileSchedulerILb1ELb0ELb0ELi128EEEEEEEEEvNT_6ParamsE$_ZN4cute5tupleIJNS_1CILi0EEEiEEC2ERKS2_RKi:
[----:B------:R-:W-:Y:S02]  /*87a0*/  MOV R16, 0x87c0 ;  /* 0x000087c000107802 */ /* 0x000fe40000000f00 */
[----:B------:R-:W-:Y:S05]  /*87b0*/  CALL.REL.NOINC `($_ZN7cutlass13device_kernelIN5flash19enable_sm80_to_sm89INS1_16FlashAttnBwdSm80INS1_25CollectiveMainloopBwdSm80ILi2ELi2EN4cute5tupleIJNS5_1CILi64EEENS7_ILi128EEES8_EEENS_10bfloat16_tEfNS_4arch4Sm80ELb0ELb0ELb1ELb1ELb0ELb0ELb0ELb0ELi2ELi2ELi4ELi2ELb1EEENS1_21CollectiveEpilogueBwdISA_SB_SD_Li256ELb1ELb0ELi2EEENS1_19SingleTileSchedulerILb1ELb0ELb0ELi128EEEEEEEEEvNT_6ParamsE$_ZN4cute3eso3ESOILb1ELb0EJNS_1CILi0EEEiEEC2ERKS3_RKi) ;  /* 0xfffff80000007944 */ /* 0x000fea0003c3ffff */
[----:B-1----:R-:W-:Y:S02]  /*87c0*/  MOV R6, R18 ;  /* 0x0000001200067202 */ /* 0x002fe40000000f00 */
[----:B------:R-:W-:-:S04]  /*87d0*/  MOV R7, 0x0 ;  /* 0x0000000000077802 */ /* 0x000fc80000000f00 */
[----:B------:R-:W-:Y:S05]  /*87e0*/  RET.REL.NODEC R6 `(_ZN7cutlass13device_kernelIN5flash19enable_sm80_to_sm89INS1_16FlashAttnBwdSm80INS1_25CollectiveMainloopBwdSm80ILi2ELi2EN4cute5tupleIJNS5_1CILi64EEENS7_ILi128EEES8_EEENS_10bfloat16_tEfNS_4arch4Sm80ELb0ELb0ELb1ELb1ELb0ELb0ELb0ELb0ELi2ELi2ELi4ELi2ELb1EEENS1_21CollectiveEpilogueBwdISA_SB_SD_Li256ELb1ELb0ELi2EEENS1_19SingleTileSchedulerILb1ELb0ELb0ELi128EEEEEEEEEvNT_6ParamsE) ;  /* 0xffff781006007950 */ /* 0x000fea0003c3ffff */
        .type           $_ZN7cutlass13device_kernelIN5flash19enable_sm80_to_sm89INS1_16FlashAttnBwdSm80INS1_25CollectiveMainloopBwdSm80ILi2ELi2EN4cute5tupleIJNS5_1CILi64EEENS7_ILi128EEES8_EEENS_10bfloat16_tEfNS_4arch4Sm80ELb0ELb0ELb1ELb1ELb0ELb0ELb0ELb0ELi2ELi2ELi4ELi2ELb1EEENS1_21CollectiveEpilogueBwdISA_SB_SD_Li256ELb1ELb0ELi2EEENS1_19SingleTileSchedulerILb1ELb0ELb0ELi128EEEEEEEEEvNT_6ParamsE$_ZN4cute5tupleIJNS_1CILi0EEEiiiEEC2ERKS2_RKiS7_S7_,@function
        .size           $_ZN7cutlass13device_kernelIN5flash19enable_sm80_to_sm89INS1_16FlashAttnBwdSm80INS1_25CollectiveMainloopBwdSm80ILi2ELi2EN4cute5tupleIJNS5_1CILi64EEENS7_ILi128EEES8_EEENS_10bfloat16_tEfNS_4arch4Sm80ELb0ELb0ELb1ELb1ELb0ELb0ELb0ELb0ELi2ELi2ELi4ELi2ELb1EEENS1_21CollectiveEpilogueBwdISA_SB_SD_Li256ELb1ELb0ELi2EEENS1_19SingleTileSchedulerILb1ELb0ELb0ELi128EEEEEEEEEvNT_6ParamsE$_ZN4cute5tupleIJNS_1CILi0EEEiiiEEC2ERKS2_RKiS7_S7_,($_ZN7cutlass13device_kernelIN5flash19enable_sm80_to_sm89INS1_16FlashAttnBwdSm80INS1_25CollectiveMainloopBwdSm80ILi2ELi2EN4cute5tupleIJNS5_1CILi64EEENS7_ILi128EEES8_EEENS_10bfloat16_tEfNS_4arch4Sm80ELb0ELb0ELb1ELb1ELb0ELb0ELb0ELb0ELi2ELi2ELi4ELi2ELb1EEENS1_21CollectiveEpilogueBwdISA_SB_SD_Li256ELb1ELb0ELi2EEENS1_19SingleTileSchedulerILb1ELb0ELb0ELi128EEEEEEEEEvNT_6ParamsE$_ZN4cute5tupleIJiEEC2ERKi - $_ZN7cutlass13device_kernelIN5flash19enable_sm80_to_sm89INS1_16FlashAttnBwdSm80INS1_25CollectiveMainloopBwdSm80ILi2ELi2EN4cute5tupleIJNS5_1CILi64EEENS7_ILi128EEES8_EEENS_10bfloat16_tEfNS_4arch4Sm80ELb0ELb0ELb1ELb1ELb0ELb0ELb0ELb0ELi2ELi2ELi4ELi2ELb1EEENS1_21CollectiveEpilogueBwdISA_SB_SD_Li256ELb1ELb0ELi2EEENS1_19SingleTileSchedulerILb1ELb0ELb0ELi128EEEEEEEEEvNT_6ParamsE$_ZN4cute5tupleIJNS_1CILi0EEEiiiEEC2ERKS2_RKiS7_S7_)
$_ZN7cutlass13device_kernelIN5flash19enable_sm80_to_sm89INS1_16FlashAttnBwdSm80INS1_25CollectiveMainloopBwdSm80ILi2ELi2EN4cute5tupleIJNS5_1CILi64EEENS7_ILi128EEES8_EEENS_10bfloat16_tEfNS_4arch4Sm80ELb0ELb0ELb1ELb1ELb0ELb0ELb0ELb0ELi2ELi2ELi4ELi2ELb1EEENS1_21CollectiveEpilogueBwdISA_SB_SD_Li256ELb1ELb0ELi2EEENS1_19SingleTileSchedulerILb1ELb0ELb0ELi128EEEEEEEEEvNT_6ParamsE$_ZN4cute5tupleIJNS_1CILi0EEEiiiEEC2ERKS2_RKiS7_S7_:
[----:B------:R-:W-:Y:S02]  /*87f0*/  MOV R16, 0x8810 ;  /* 0x0000881000107802 */ /* 0x000fe40000000f00 */
[----:B------:R-:W-:Y:S05]  /*8800*/  CALL.REL.NOINC `($_ZN7cutlass13device_kernelIN5flash19enable_sm80_to_sm89INS1_16FlashAttnBwdSm80INS1_25CollectiveMainloopBwdSm80ILi2ELi2EN4cute5tupleIJNS5_1CILi64EEENS7_ILi128EEES8_EEENS_10bfloat16_tEfNS_4arch4Sm80ELb0ELb0ELb1ELb1ELb0ELb0ELb0ELb0ELi2ELi2ELi4ELi2ELb1EEENS1_21CollectiveEpilogueBwdISA_SB_SD_Li256ELb1ELb0ELi2EEENS1_19SingleTileSchedulerILb1ELb0ELb0ELi128EEEEEEEEEvNT_6ParamsE$_ZN4cute3eso3ESOILb1ELb0EJNS_1CILi0EEEiiiEEC2ERKS3_RKiS8_S8_) ;  /* 0xfffff87000007944 */ /* 0x000fea0003c3ffff */
[----:B-1----:R-:W-:Y:S02]  /*8810*/  MOV R6, R18 ;  /* 0x0000001200067202 */ /* 0x002fe40000000f00 */
[----:B------:R-:W-:-:S04]  /*8820*/  MOV R7, 0x0 ;  /* 0x0000000000077802 */ /* 0x000fc80000000f00 */
[----:B------:R-:W-:Y:S05]  /*8830*/  RET.REL.NODEC R6 `(_ZN7cutlass13device_kernelIN5flash19enable_sm80_to_sm89INS1_16FlashAttnBwdSm80INS1_25CollectiveMainloopBwdSm80ILi2ELi2EN4cute5tupleIJNS5_1CILi64EEENS7_ILi128EEES8_EEENS_10bfloat16_tEfNS_4arch4Sm80ELb0ELb0ELb1ELb1ELb0ELb0ELb0ELb0ELi2ELi2ELi4ELi2ELb1EEENS1_21CollectiveEpilogueBwdISA_SB_SD_Li256ELb1ELb0ELi2EEENS1_19SingleTileSchedulerILb1ELb0ELb0ELi128EEEEEEEEEvNT_6ParamsE) ;  /* 0xffff77c006007950 */ /* 0x000fea0003c3ffff */
        .type           $_ZN7cutlass13device_kernelIN5flash19enable_sm80_to_sm89INS1_16FlashAttnBwdSm80INS1_25CollectiveMainloopBwdSm80ILi2ELi2EN4cute5tupleIJNS5_1CILi64EEENS7_ILi128EEES8_EEENS_10bfloat16_tEfNS_4arch4Sm80ELb0ELb0ELb1ELb1ELb0ELb0ELb0ELb0ELi2ELi2ELi4ELi2ELb1EEENS1_21CollectiveEpilogueBwdISA_SB_SD_Li256ELb1ELb0ELi2EEENS1_19SingleTileSchedulerILb1ELb0ELb0ELi128EEEEEEEEEvNT_6ParamsE$_ZN4cute5tupleIJiEEC2ERKi,@function
        .size           $_ZN7cutlass13device_kernelIN5flash19enable_sm80_to_sm89INS1_16FlashAttnBwdSm80INS1_25CollectiveMainloopBwdSm80ILi2ELi2EN4cute5tupleIJNS5_1CILi64EEENS7_ILi128EEES8_EEENS_10bfloat16_tEfNS_4arch4Sm80ELb0ELb0ELb1ELb1ELb0ELb0ELb0ELb0ELi2ELi2ELi4ELi2ELb1EEENS1_21CollectiveEpilogueBwdISA_SB_SD_Li256ELb1ELb0ELi2EEENS1_19SingleTileSchedulerILb1ELb0ELb0ELi128EEEEEEEEEvNT_6ParamsE$_ZN4cute5tupleIJiEEC2ERKi,($_ZN7cutlass13device_kernelIN5flash19enable_sm80_to_sm89INS1_16FlashAttnBwdSm80INS1_25CollectiveMainloopBwdSm80ILi2ELi2EN4cute5tupleIJNS5_1CILi64EEENS7_ILi128EEES8_EEENS_10bfloat16_tEfNS_4arch4Sm80ELb0ELb0ELb1ELb1ELb0ELb0ELb0ELb0ELi2ELi2ELi4ELi2ELb1EEENS1_21CollectiveEpilogueBwdISA_SB_SD_Li256ELb1ELb0ELi2EEENS1_19SingleTileSchedulerILb1ELb0ELb0ELi128EEEEEEEEEvNT_6ParamsE$_ZN4cute5tupleIJiNS_1CILi0EEEEEC2ERKiRKS2_ - $_ZN7cutlass13device_kernelIN5flash19enable_sm80_to_sm89INS1_16FlashAttnBwdSm80INS1_25CollectiveMainloopBwdSm80ILi2ELi2EN4cute5tupleIJNS5_1CILi64EEENS7_ILi128EEES8_EEENS_10bfloat16_tEfNS_4arch4Sm80ELb0ELb0ELb1ELb1ELb0ELb0ELb0ELb0ELi2ELi2ELi4ELi2ELb1EEENS1_21CollectiveEpilogueBwdISA_SB_SD_Li256ELb1ELb0ELi2EEENS1_19SingleTileSchedulerILb1ELb0ELb0ELi128EEEEEEEEEvNT_6ParamsE$_ZN4cute5tupleIJiEEC2ERKi)
$_ZN7cutlass13device_kernelIN5flash19enable_sm80_to_sm89INS1_16FlashAttnBwdSm80INS1_25CollectiveMainloopBwdSm80ILi2ELi2EN4cute5tupleIJNS5_1CILi64EEENS7_ILi128EEES8_EEENS_10bfloat16_tEfNS_4arch4Sm80ELb0ELb0ELb1ELb1ELb0ELb0ELb0ELb0ELi2ELi2ELi4ELi2ELb1EEENS1_21CollectiveEpilogueBwdISA_SB_SD_Li256ELb1ELb0ELi2EEENS1_19SingleTileSchedulerILb1ELb0ELb0ELi128EEEEEEEEEvNT_6ParamsE$_ZN4cute5tupleIJiEEC2ERKi:
[----:B------:R-:W-:Y:S02]  /*8840*/  MOV R18, 0x8860 ;  /* 0x0000886000127802 */ /* 0x000fe40000000f00 */
[----:B------:R-:W-:Y:S05]  /*8850*/  CALL.REL.NOINC `($_ZN7cutlass13device_kernelIN5flash19enable_sm80_to_sm89INS1_16FlashAttnBwdSm80INS1_25CollectiveMainloopBwdSm80ILi2ELi2EN4cute5tupleIJNS5_1CILi64EEENS7_ILi128EEES8_EEENS_10bfloat16_tEfNS_4arch4Sm80ELb0ELb0ELb1ELb1ELb0ELb0ELb0ELb0ELi2ELi2ELi4ELi2ELb1EEENS1_21CollectiveEpilogueBwdISA_SB_SD_Li256ELb1ELb0ELi2EEENS1_19SingleTileSchedulerILb1ELb0ELb0ELi128EEEEEEEEEvNT_6ParamsE$_ZN4cute3eso3ESOILb0ELb1EJiEEC2ERKi) ;  /* 0xfffff40000007944 */ /* 0x000fea0003c3ffff */
[----:B-1----:R-:W-:Y:S02]  /*8860*/  MOV R6, R16 ;  /* 0x0000001000067202 */ /* 0x002fe40000000f00 */
[----:B------:R-:W-:-:S04]  /*8870*/  MOV R7, 0x0 ;  /* 0x0000000000077802 */ /* 0x000fc80000000f00 */
[----:B------:R-:W-:Y:S05]  /*8880*/  RET.REL.NODEC R6 `(_ZN7cutlass13device_kernelIN5flash19enable_sm80_to_sm89INS1_16FlashAttnBwdSm80INS1_25CollectiveMainloopBwdSm80ILi2ELi2EN4cute5tupleIJNS5_1CILi64EEENS7_ILi128EEES8_EEENS_10bfloat16_tEfNS_4arch4Sm80ELb0ELb0ELb1ELb1ELb0ELb0ELb0ELb0ELi2ELi2ELi4ELi2ELb1EEENS1_21CollectiveEpilogueBwdISA_SB_SD_Li256ELb1ELb0ELi2EEENS1_19SingleTileSchedulerILb1ELb0ELb0ELi128EEEEEEEEEvNT_6ParamsE) ;  /* 0xffff777006007950 */ /* 0x000fea0003c3ffff */
        .type           $_ZN7cutlass13device_kernelIN5flash19enable_sm80_to_sm89INS1_16FlashAttnBwdSm80INS1_25CollectiveMainloopBwdSm80ILi2ELi2EN4cute5tupleIJNS5_1CILi64EEENS7_ILi128EEES8_EEENS_10bfloat16_tEfNS_4arch4Sm80ELb0ELb0ELb1ELb1ELb0ELb0ELb0ELb0ELi2ELi2ELi4ELi2ELb1EEENS1_21CollectiveEpilogueBwdISA_SB_SD_Li256ELb1ELb0ELi2EEENS1_19SingleTileSchedulerILb1ELb0ELb0ELi128EEEEEEEEEvNT_6ParamsE$_ZN4cute5tupleIJiNS_1CILi0EEEEEC2ERKiRKS2_,@function
        .size           $_ZN7cutlass13device_kernelIN5flash19enable_sm80_to_sm89INS1_16FlashAttnBwdSm80INS1_25CollectiveMainloopBwdSm80ILi2ELi2EN4cute5tupleIJNS5_1CILi64EEENS7_ILi128EEES8_EEENS_10bfloat16_tEfNS_4arch4Sm80ELb0ELb0ELb1ELb1ELb0ELb0ELb0ELb0ELi2ELi2ELi4ELi2ELb1EEENS1_21CollectiveEpilogueBwdISA_SB_SD_Li256ELb1ELb0ELi2EEENS1_19SingleTileSchedulerILb1ELb0ELb0ELi128EEEEEEEEEvNT_6ParamsE$_ZN4cute5tupleIJiNS_1CILi0EEEEEC2ERKiRKS2_,($_ZN7cutlass13device_kernelIN5flash19enable_sm80_to_sm89INS1_16FlashAttnBwdSm80INS1_25CollectiveMainloopBwdSm80ILi2ELi2EN4cute5tupleIJNS5_1CILi64EEENS7_ILi128EEES8_EEENS_10bfloat16_tEfNS_4arch4Sm80ELb0ELb0ELb1ELb1ELb0ELb0ELb0ELb0ELi2ELi2ELi4ELi2ELb1EEENS1_21CollectiveEpilogueBwdISA_SB_SD_Li256ELb1ELb0ELi2EEENS1_19SingleTileSchedulerILb1ELb0ELb0ELi128EEEEEEEEEvNT_6ParamsE$_ZN4cute5tupleIJiiEEC2ERKiS3_ - $_ZN7cutlass13device_kernelIN5flash19enable_sm80_to_sm89INS1_16FlashAttnBwdSm80INS1_25CollectiveMainloopBwdSm80ILi2ELi2EN4cute5tupleIJNS5_1CILi64EEENS7_ILi128EEES8_EEENS_10bfloat16_tEfNS_4arch4Sm80ELb0ELb0ELb1ELb1ELb0ELb0ELb0ELb0ELi2ELi2ELi4ELi2ELb1EEENS1_21CollectiveEpilogueBwdISA_SB_SD_Li256ELb1ELb0ELi2EEENS1_19SingleTileSchedulerILb1ELb0ELb0ELi128EEEEEEEEEvNT_6ParamsE$_ZN4cute5tupleIJiNS_1CILi0EEEEEC2ERKiRKS2_)
$_ZN7cutlass13device_kernelIN5flash19enable_sm80_to_sm89INS1_16FlashAttnBwdSm80INS1_25CollectiveMainloopBwdSm80ILi2ELi2EN4cute5tupleIJNS5_1CILi64EEENS7_ILi128EEES8_EEENS_10bfloat16_tEfNS_4arch4Sm80ELb0ELb0ELb1ELb1ELb0ELb0ELb0ELb0ELi2ELi2ELi4ELi2ELb1EEENS1_21CollectiveEpilogueBwdISA_SB_SD_Li256ELb1ELb0ELi2EEENS1_19SingleTileSchedulerILb1ELb0ELb0ELi128EEEEEEEEEvNT_6ParamsE$_ZN4cute5tupleIJiNS_1CILi0EEEEEC2ERKiRKS2_:
[----:B------:R-:W-:Y:S02]  /*8890*/  MOV R8, 0x88b0 ;  /* 0x000088b000087802 */ /* 0x000fe40000000f00 */
[----:B------:R-:W-:Y:S05]  /*88a0*/  CALL.REL.NOINC `($_ZN7cutlass13device_kernelIN5flash19enable_sm80_to_sm89INS1_16FlashAttnBwdSm80INS1_25CollectiveMainloopBwdSm80ILi2ELi2EN4cute5tupleIJNS5_1CILi64EEENS7_ILi128EEES8_EEENS_10bfloat16_tEfNS_4arch4Sm80ELb0ELb0ELb1ELb1ELb0ELb0ELb0ELb0ELi2ELi2ELi4ELi2ELb1EEENS1_21CollectiveEpilogueBwdISA_SB_SD_Li256ELb1ELb0ELi2EEENS1_19SingleTileSchedulerILb1ELb0ELb0ELi128EEEEEEEEEvNT_6ParamsE$_ZN4cute3eso3ESOILb0ELb1EJiNS_1CILi0EEEEEC2ERKiRKS3_) ;  /* 0xfffff40000007944 */ /* 0x000fea0003c3ffff */
[----:B-1----:R-:W-:Y:S02]  /*88b0*/  MOV R6, R16 ;  /* 0x0000001000067202 */ /* 0x002fe40000000f00 */
[----:B------:R-:W-:-:S04]  /*88c0*/  MOV R7, 0x0 ;  /* 0x0000000000077802 */ /* 0x000fc80000000f00 */
[----:B------:R-:W-:Y:S05]  /*88d0*/  RET.REL.NODEC R6 `(_ZN7cutlass13device_kernelIN5flash19enable_sm80_to_sm89INS1_16FlashAttnBwdSm80INS1_25CollectiveMainloopBwdSm80ILi2ELi2EN4cute5tupleIJNS5_1CILi64EEENS7_ILi128EEES8_EEENS_10bfloat16_tEfNS_4arch4Sm80ELb0ELb0ELb1ELb1ELb0ELb0ELb0ELb0ELi2ELi2ELi4ELi2ELb1EEENS1_21CollectiveEpilogueBwdISA_SB_SD_Li256ELb1ELb0ELi2EEENS1_19SingleTileSchedulerILb1ELb0ELb0ELi128EEEEEEEEEvNT_6ParamsE) ;  /* 0xffff772006007950 */ /* 0x000fea0003c3ffff */
        .type           $_ZN7cutlass13device_kernelIN5flash19enable_sm80_to_sm89INS1_16FlashAttnBwdSm80INS1_25CollectiveMainloopBwdSm80ILi2ELi2EN4cute5tupleIJNS5_1CILi64EEENS7_ILi128EEES8_EEENS_10bfloat16_tEfNS_4arch4Sm80ELb0ELb0ELb1ELb1ELb0ELb0ELb0ELb0ELi2ELi2ELi4ELi2ELb1EEENS1_21CollectiveEpilogueBwdISA_SB_SD_Li256ELb1ELb0ELi2EEENS1_19SingleTileSchedulerILb1ELb0ELb0ELi128EEEEEEEEEvNT_6ParamsE$_ZN4cute5tupleIJiiEEC2ERKiS3_,@function
        .size           $_ZN7cutlass13device_kernelIN5flash19enable_sm80_to_sm89INS1_16FlashAttnBwdSm80INS1_25CollectiveMainloopBwdSm80ILi2ELi2EN4cute5tupleIJNS5_1CILi64EEENS7_ILi128EEES8_EEENS_10bfloat16_tEfNS_4arch4Sm80ELb0ELb0ELb1ELb1ELb0ELb0ELb0ELb0ELi2ELi2ELi4ELi2ELb1EEENS1_21CollectiveEpilogueBwdISA_SB_SD_Li256ELb1ELb0ELi2EEENS1_19SingleTileSchedulerILb1ELb0ELb0ELi128EEEEEEEEEvNT_6ParamsE$_ZN4cute5tupleIJiiEEC2ERKiS3_,($_ZN7cutlass13device_kernelIN5flash19enable_sm80_to_sm89INS1_16FlashAttnBwdSm80INS1_25CollectiveMainloopBwdSm80ILi2ELi2EN4cute5tupleIJNS5_1CILi64EEENS7_ILi128EEES8_EEENS_10bfloat16_tEfNS_4arch4Sm80ELb0ELb0ELb1ELb1ELb0ELb0ELb0ELb0ELi2ELi2ELi4ELi2ELb1EEENS1_21CollectiveEpilogueBwdISA_SB_SD_Li256ELb1ELb0ELi2EEENS1_19SingleTileSchedulerILb1ELb0ELb0ELi128EEEEEEEEEvNT_6ParamsE$_ZN4cute8gmem_ptrIPKN7cutlass10bfloat16_tEECI1NS_12iter_adaptorIS4_S5_EEES4_ - $_ZN7cutlass13device_kernelIN5flash19enable_sm80_to_sm89INS1_16FlashAttnBwdSm80INS1_25CollectiveMainloopBwdSm80ILi2ELi2EN4cute5tupleIJNS5_1CILi64EEENS7_ILi128EEES8_EEENS_10bfloat16_tEfNS_4arch4Sm80ELb0ELb0ELb1ELb1ELb0ELb0ELb0ELb0ELi2ELi2ELi4ELi2ELb1EEENS1_21CollectiveEpilogueBwdISA_SB_SD_Li256ELb1ELb0ELi2EEENS1_19SingleTileSchedulerILb1ELb0ELb0ELi128EEEEEEEEEvNT_6ParamsE$_ZN4cute5tupleIJiiEEC2ERKiS3_)
$_ZN7cutlass13device_kernelIN5flash19enable_sm80_to_sm89INS1_16FlashAttnBwdSm80INS1_25CollectiveMainloopBwdSm80ILi2ELi2EN4cute5tupleIJNS5_1CILi64EEENS7_ILi128EEES8_EEENS_10bfloat16_tEfNS_4arch4Sm80ELb0ELb0ELb1ELb1ELb0ELb0ELb0ELb0ELi2ELi2ELi4ELi2ELb1EEENS1_21CollectiveEpilogueBwdISA_SB_SD_Li256ELb1ELb0ELi2EEENS1_19SingleTileSchedulerILb1ELb0ELb0ELi128EEEEEEEEEvNT_6ParamsE$_ZN4cute5tupleIJiiEEC2ERKiS3_:
[----:B------:R-:W-:Y:S02]  /*88e0*/  MOV R10, 0x8900 ;  /* 0x00008900000a7802 */ /* 0x000fe40000000f00 */
[----:B------:R-:W-:Y:S05]  /*88f0*/  CALL.REL.NOINC `($_ZN7cutlass13device_kernelIN5flash19enable_sm80_to_sm89INS1_16FlashAttnBwdSm80INS1_25CollectiveMainloopBwdSm80ILi2ELi2EN4cute5tupleIJNS5_1CILi64EEENS7_ILi128EEES8_EEENS_10bfloat16_tEfNS_4arch4Sm80ELb0ELb0ELb1ELb1ELb0ELb0ELb0ELb0ELi2ELi2ELi4ELi2ELb1EEENS1_21CollectiveEpilogueBwdISA_SB_SD_Li256ELb1ELb0ELi2EEENS1_19SingleTileSchedulerILb1ELb0ELb0ELi128EEEEEEEEEvNT_6ParamsE$_ZN4cute3eso3ESOILb0ELb0EJiiEEC2ERKiS4_) ;  /* 0xfffff1c000007944 */ /* 0x000fea0003c3ffff */
[----:B------:R-:W-:-:S04]  /*8900*/  MOV R9, 0x0 ;  /* 0x0000000000097802 */ /* 0x000fc80000000f00 */
[----:B------:R-:W-:Y:S05]  /*8910*/  RET.REL.NODEC R8 `(_ZN7cutlass13device_kernelIN5flash19enable_sm80_to_sm89INS1_16FlashAttnBwdSm80INS1_25CollectiveMainloopBwdSm80ILi2ELi2EN4cute5tupleIJNS5_1CILi64EEENS7_ILi128EEES8_EEENS_10bfloat16_tEfNS_4arch4Sm80ELb0ELb0ELb1ELb1ELb0ELb0ELb0ELb0ELi2ELi2ELi4ELi2ELb1EEENS1_21CollectiveEpilogueBwdISA_SB_SD_Li256ELb1ELb0ELi2EEENS1_19SingleTileSchedulerILb1ELb0ELb0ELi128EEEEEEEEEvNT_6ParamsE) ;  /* 0xffff76e008007950 */ /* 0x000fea0003c3ffff */
        .type           $_ZN7cutlass13device_kernelIN5flash19enable_sm80_to_sm89INS1_16FlashAttnBwdSm80INS1_25CollectiveMainloopBwdSm80ILi2ELi2EN4cute5tupleIJNS5_1CILi64EEENS7_ILi128EEES8_EEENS_10bfloat16_tEfNS_4arch4Sm80ELb0ELb0ELb1ELb1ELb0ELb0ELb0ELb0ELi2ELi2ELi4ELi2ELb1EEENS1_21CollectiveEpilogueBwdISA_SB_SD_Li256ELb1ELb0ELi2EEENS1_19SingleTileSchedulerILb1ELb0ELb0ELi128EEEEEEEEEvNT_6ParamsE$_ZN4cute8gmem_ptrIPKN7cutlass10bfloat16_tEECI1NS_12iter_adaptorIS4_S5_EEES4_,@function
        .size           $_ZN7cutlass13device_kernelIN5flash19enable_sm80_to_sm89INS1_16FlashAttnBwdSm80INS1_25CollectiveMainloopBwdSm80ILi2ELi2EN4cute5tupleIJNS5_1CILi64EEENS7_ILi128EEES8_EEENS_10bfloat16_tEfNS_4arch4Sm80ELb0ELb0ELb1ELb1ELb0ELb0ELb0ELb0ELi2ELi2ELi4ELi2ELb1EEENS1_21CollectiveEpilogueBwdISA_SB_SD_Li256ELb1ELb0ELi2EEENS1_19SingleTileSchedulerILb1ELb0ELb0ELi128EEEEEEEEEvNT_6ParamsE$_ZN4cute8gmem_ptrIPKN7cutlass10bfloat16_tEECI1NS_12iter_adaptorIS4_S5_EEES4_,($_ZN7cutlass13device_kernelIN5flash19enable_sm80_to_sm89INS1_16FlashAttnBwdSm80INS1_25CollectiveMainloopBwdSm80ILi2ELi2EN4cute5tupleIJNS5_1CILi64EEENS7_ILi128EEES8_EEENS_10bfloat16_tEfNS_4arch4Sm80ELb0ELb0ELb1ELb1ELb0ELb0ELb0ELb0ELi2ELi2ELi4ELi2ELb1EEENS1_21CollectiveEpilogueBwdISA_SB_SD_Li256ELb1ELb0ELi2EEENS1_19SingleTileSchedulerILb1ELb0ELb0ELi128EEEEEEEEEvNT_6ParamsE$_ZN4cute8gmem_ptrIPKN7cutlass9uint128_tEECI1NS_12iter_adaptorIS4_S5_EEES4_ - $_ZN7cutlass13device_kernelIN5flash19enable_sm80_to_sm89INS1_16FlashAttnBwdSm80INS1_25CollectiveMainloopBwdSm80ILi2ELi2EN4cute5tupleIJNS5_1CILi64EEENS7_ILi128EEES8_EEENS_10bfloat16_tEfNS_4arch4Sm80ELb0ELb0ELb1ELb1ELb0ELb0ELb0ELb0ELi2ELi2ELi4ELi2ELb1EEENS1_21CollectiveEpilogueBwdISA_SB_SD_Li256ELb1ELb0ELi2EEENS1_19SingleTileSchedulerILb1ELb0ELb0ELi128EEEEEEEEEvNT_6ParamsE$_ZN4cute8gmem_ptrIPKN7cutlass10bfloat16_tEECI1NS_12iter_adaptorIS4_S5_EEES4_)
$_ZN7cutlass13device_kernelIN5flash19enable_sm80_to_sm89INS1_16FlashAttnBwdSm80INS1_25CollectiveMainloopBwdSm80ILi2ELi2EN4cute5tupleIJNS5_1CILi64EEENS7_ILi128EEES8_EEENS_10bfloat16_tEfNS_4arch4Sm80ELb0ELb0ELb1ELb1ELb0ELb0ELb0ELb0ELi2ELi2ELi4ELi2ELb1EEENS1_21CollectiveEpilogueBwdISA_SB_SD_Li256ELb1ELb0ELi2EEENS1_19SingleTileSchedulerILb1ELb0ELb0ELi128EEEEEEEEEvNT_6ParamsE$_ZN4cute8gmem_ptrIPKN7cutlass10bfloat16_tEECI1NS_12iter_adaptorIS4_S5_EEES4_:
[----:B------:R-:W-:Y:S02]  /*8920*/  MOV R18, 0x8940 ;  /* 0x0000894000127802 */ /* 0x000fe40000000f00 */
[----:B------:R-:W-:Y:S05]  /*8930*/  CALL.REL.NOINC `($_ZN7cutlass13device_kernelIN5flash19enable_sm80_to_sm89INS1_16FlashAttnBwdSm80INS1_25CollectiveMainloopBwdSm80ILi2ELi2EN4cute5tupleIJNS5_1CILi64EEENS7_ILi128EEES8_EEENS_10bfloat16_tEfNS_4arch4Sm80ELb0ELb0ELb1ELb1ELb0ELb0ELb0ELb0ELi2ELi2ELi4ELi2ELb1EEENS1_21CollectiveEpilogueBwdISA_SB_SD_Li256ELb1ELb0ELi2EEENS1_19SingleTileSchedulerILb1ELb0ELb0ELi128EEEEEEEEEvNT_6ParamsE$_ZN4cute12iter_adaptorIPKN7cutlass10bfloat16_tENS_8gmem_ptrIS4_EEEC2ES4_) ;  /* 0xffffecd000007944 */ /* 0x000fea0003c3ffff */
[----:B------:R-:W-:Y:S02]  /*8940*/  MOV R10, R16 ;  /* 0x00000010000a7202 */ /* 0x000fe40000000f00 */
[----:B-1----:R-:W-:-:S04]  /*8950*/  MOV R11, 0x0 ;  /* 0x00000000000b7802 */ /* 0x002fc80000000f00 */
[----:B------:R-:W-:Y:S05]  /*8960*/  RET.REL.NODEC R10 `(_ZN7cutlass13device_kernelIN5flash19enable_sm80_to_sm89INS1_16FlashAttnBwdSm80INS1_25CollectiveMainloopBwdSm80ILi2ELi2EN4cute5tupleIJNS5_1CILi64EEENS7_ILi128EEES8_EEENS_10bfloat16_tEfNS_4arch4Sm80ELb0ELb0ELb1ELb1ELb0ELb0ELb0ELb0ELi2ELi2ELi4ELi2ELb1EEENS1_21CollectiveEpilogueBwdISA_SB_SD_Li256ELb1ELb0ELi2EEENS1_19SingleTileSchedulerILb1ELb0ELb0ELi128EEEEEEEEEvNT_6ParamsE) ;  /* 0xffff76900a007950 */ /* 0x000fea0003c3ffff */
        .type           $_ZN7cutlass13device_kernelIN5flash19enable_sm80_to_sm89INS1_16FlashAttnBwdSm80INS1_25CollectiveMainloopBwdSm80ILi2ELi2EN4cute5tupleIJNS5_1CILi64EEENS7_ILi128EEES8_EEENS_10bfloat16_tEfNS_4arch4Sm80ELb0ELb0ELb1ELb1ELb0ELb0ELb0ELb0ELi2ELi2ELi4ELi2ELb1EEENS1_21CollectiveEpilogueBwdISA_SB_SD_Li256ELb1ELb0ELi2EEENS1_19SingleTileSchedulerILb1ELb0ELb0ELi128EEEEEEEEEvNT_6ParamsE$_ZN4cute8gmem_ptrIPKN7cutlass9uint128_tEECI1NS_12iter_adaptorIS4_S5_EEES4_,@function
        .size           $_ZN7cutlass13device_kernelIN5flash19enable_sm80_to_sm89INS1_16FlashAttnBwdSm80INS1_25CollectiveMainloopBwdSm80ILi2ELi2EN4cute5tupleIJNS5_1CILi64EEENS7_ILi128EEES8_EEENS_10bfloat16_tEfNS_4arch4Sm80ELb0ELb0ELb1ELb1ELb0ELb0ELb0ELb0ELi2ELi2ELi4ELi2ELb1EEENS1_21CollectiveEpilogueBwdISA_SB_SD_Li256ELb1ELb0ELi2EEENS1_19SingleTileSchedulerILb1ELb0ELb0ELi128EEEEEEEEEvNT_6ParamsE$_ZN4cute8gmem_ptrIPKN7cutlass9uint128_tEECI1NS_12iter_adaptorIS4_S5_EEES4_,($_ZN7cutlass13device_kernelIN5flash19enable_sm80_to_sm89INS1_16FlashAttnBwdSm80INS1_25CollectiveMainloopBwdSm80ILi2ELi2EN4cute5tupleIJNS5_1CILi64EEENS7_ILi128EEES8_EEENS_10bfloat16_tEfNS_4arch4Sm80ELb0ELb0ELb1ELb1ELb0ELb0ELb0ELb0ELi2ELi2ELi4ELi2ELb1EEENS1_21CollectiveEpilogueBwdISA_SB_SD_Li256ELb1ELb0ELi2EEENS1_19SingleTileSchedulerILb1ELb0ELb0ELi128EEEEEEEEEvNT_6ParamsE$_ZN4cute8gmem_ptrIPKfECI1NS_12iter_adaptorIS2_S3_EEES2_ - $_ZN7cutlass13device_kernelIN5flash19enable_sm80_to_sm89INS1_16FlashAttnBwdSm80INS1_25CollectiveMainloopBwdSm80ILi2ELi2EN4cute5tupleIJNS5_1CILi64EEENS7_ILi128EEES8_EEENS_10bfloat16_tEfNS_4arch4Sm80ELb0ELb0ELb1ELb1ELb0ELb0ELb0ELb0ELi2ELi2ELi4ELi2ELb1EEENS1_21CollectiveEpilogueBwdISA_SB_SD_Li256ELb1ELb0ELi2EEENS1_19SingleTileSchedulerILb1ELb0ELb0ELi128EEEEEEEEEvNT_6ParamsE$_ZN4cute8gmem_ptrIPKN7cutlass9uint128_tEECI1NS_12iter_adaptorIS4_S5_EEES4_)
$_ZN7cutlass13device_kernelIN5flash19enable_sm80_to_sm89INS1_16FlashAttnBwdSm80INS1_25CollectiveMainloopBwdSm80ILi2ELi2EN4cute5tupleIJNS5_1CILi64EEENS7_ILi128EEES8_EEENS_10bfloat16_tEfNS_4arch4Sm80ELb0ELb0ELb1ELb1ELb0ELb0ELb0ELb0ELi2ELi2ELi4ELi2ELb1EEENS1_21CollectiveEpilogueBwdISA_SB_SD_Li256ELb1ELb0ELi2EEENS1_19SingleTileSchedulerILb1ELb0ELb0ELi128EEEEEEEEEvNT_6ParamsE$_ZN4cute8gmem_ptrIPKN7cutlass9uint128_tEECI1NS_12iter_adaptorIS4_S5_EEES4_:
[----:B------:R-:W-:Y:S02]  /*8970*/  MOV R18, 0x8990 ;  /* 0x0000899000127802 */ /* 0x000fe40000000f00 */
[----:B------:R-:W-:Y:S05]  /*8980*/  CALL.REL.NOINC `($_ZN7cutlass13device_kernelIN5flash19enable_sm80_to_sm89INS1_16FlashAttnBwdSm80INS1_25CollectiveMainloopBwdSm80ILi2ELi2EN4cute5tupleIJNS5_1CILi64EEENS7_ILi128EEES8_EEENS_10bfloat16_tEfNS_4arch4Sm80ELb0ELb0ELb1ELb1ELb0ELb0ELb0ELb0ELi2ELi2ELi4ELi2ELb1EEENS1_21CollectiveEpilogueBwdISA_SB_SD_Li256ELb1ELb0ELi2EEENS1_19SingleTileSchedulerILb1ELb0ELb0ELi128EEEEEEEEEvNT_6ParamsE$_ZN4cute12iter_adaptorIPKN7cutlass9uint128_tENS_8gmem_ptrIS4_EEEC2ES4_) ;  /* 0xffffecf000007944 */ /* 0x000fea0003c3ffff */
[----:B-1----:R-:W-:Y:S02]  /*8990*/  MOV R6, R16 ;  /* 0x0000001000067202 */ /* 0x002fe40000000f00 */
[----:B------:R-:W-:-:S04]  /*89a0*/  MOV R7, 0x0 ;  /* 0x0000000000077802 */ /* 0x000fc80000000f00 */
[----:B------:R-:W-:Y:S05]  /*89b0*/  RET.REL.NODEC R6 `(_ZN7cutlass13device_kernelIN5flash19enable_sm80_to_sm89INS1_16FlashAttnBwdSm80INS1_25CollectiveMainloopBwdSm80ILi2ELi2EN4cute5tupleIJNS5_1CILi64EEENS7_ILi128EEES8_EEENS_10bfloat16_tEfNS_4arch4Sm80ELb0ELb0ELb1ELb1ELb0ELb0ELb0ELb0ELi2ELi2ELi4ELi2ELb1EEENS1_21CollectiveEpilogueBwdISA_SB_SD_Li256ELb1ELb0ELi2EEENS1_19SingleTileSchedulerILb1ELb0ELb0ELi128EEEEEEEEEvNT_6ParamsE) ;  /* 0xffff764006007950 */ /* 0x000fea0003c3ffff */
        .type           $_ZN7cutlass13device_kernelIN5flash19enable_sm80_to_sm89INS1_16FlashAttnBwdSm80INS1_25CollectiveMainloopBwdSm80ILi2ELi2EN4cute5tupleIJNS5_1CILi64EEENS7_ILi128EEES8_EEENS_10bfloat16_tEfNS_4arch4Sm80ELb0ELb0ELb1ELb1ELb0ELb0ELb0ELb0ELi2ELi2ELi4ELi2ELb1EEENS1_21CollectiveEpilogueBwdISA_SB_SD_Li256ELb1ELb0ELi2EEENS1_19SingleTileSchedulerILb1ELb0ELb0ELi128EEEEEEEEEvNT_6ParamsE$_ZN4cute8gmem_ptrIPKfECI1NS_12iter_adaptorIS2_S3_EEES2_,@function
        .size           $_ZN7cutlass13device_kernelIN5flash19enable_sm80_to_sm89INS1_16FlashAttnBwdSm80INS1_25CollectiveMainloopBwdSm80ILi2ELi2EN4cute5tupleIJNS5_1CILi64EEENS7_ILi128EEES8_EEENS_10bfloat16_tEfNS_4arch4Sm80ELb0ELb0ELb1ELb1ELb0ELb0ELb0ELb0ELi2ELi2ELi4ELi2ELb1EEENS1_21CollectiveEpilogueBwdISA_SB_SD_Li256ELb1ELb0ELi2EEENS1_19SingleTileSchedulerILb1ELb0ELb0ELi128EEEEEEEEEvNT_6ParamsE$_ZN4cute8gmem_ptrIPKfECI1NS_12iter_adaptorIS2_S3_EEES2_,($_ZN7cutlass13device_kernelIN5flash19enable_sm80_to_sm89INS1_16FlashAttnBwdSm80INS1_25CollectiveMainloopBwdSm80ILi2ELi2EN4cute5tupleIJNS5_1CILi64EEENS7_ILi128EEES8_EEENS_10bfloat16_tEfNS_4arch4Sm80ELb0ELb0ELb1ELb1ELb0ELb0ELb0ELb0ELi2ELi2ELi4ELi2ELb1EEENS1_21CollectiveEpilogueBwdISA_SB_SD_Li256ELb1ELb0ELi2EEENS1_19SingleTileSchedulerILb1ELb0ELb0ELi128EEEEEEEEEvNT_6ParamsE$_ZN4cute8smem_ptrIPN7cutlass10bfloat16_tEECI1NS_12iter_adaptorIS3_S4_EEES3_ - $_ZN7cutlass13device_kernelIN5flash19enable_sm80_to_sm89INS1_16FlashAttnBwdSm80INS1_25CollectiveMainloopBwdSm80ILi2ELi2EN4cute5tupleIJNS5_1CILi64EEENS7_ILi128EEES8_EEENS_10bfloat16_tEfNS_4arch4Sm80ELb0ELb0ELb1ELb1ELb0ELb0ELb0ELb0ELi2ELi2ELi4ELi2ELb1EEENS1_21CollectiveEpilogueBwdISA_SB_SD_Li256ELb1ELb0ELi2EEENS1_19SingleTileSchedulerILb1ELb0ELb0ELi128EEEEEEEEEvNT_6ParamsE$_ZN4cute8gmem_ptrIPKfECI1NS_12iter_adaptorIS2_S3_EEES2_)
$_ZN7cutlass13device_kernelIN5flash19enable_sm80_to_sm89INS1_16FlashAttnBwdSm80INS1_25CollectiveMainloopBwdSm80ILi2ELi2EN4cute5tupleIJNS5_1CILi64EEENS7_ILi128EEES8_EEENS_10bfloat16_tEfNS_4arch4Sm80ELb0ELb0ELb1ELb1ELb0ELb0ELb0ELb0ELi2ELi2ELi4ELi2ELb1EEENS1_21CollectiveEpilogueBwdISA_SB_SD_Li256ELb1ELb0ELi2EEENS1_19SingleTileSchedulerILb1ELb0ELb0ELi128EEEEEEEEEvNT_6ParamsE$_ZN4cute8gmem_ptrIPKfECI1NS_12iter_adaptorIS2_S3_EEES2_:
[----:B------:R-:W-:Y:S02]  /*89c0*/  MOV R18, 0x89e0 ;  /* 0x000089e000127802 */ /* 0x000fe40000000f00 */
[----:B------:R-:W-:Y:S05]  /*89d0*/  CALL.REL.NOINC `($_ZN7cutlass13device_kernelIN5flash19enable_sm80_to_sm89INS1_16FlashAttnBwdSm80INS1_25CollectiveMainloopBwdSm80ILi2ELi2EN4cute5tupleIJNS5_1CILi64EEENS7_ILi128EEES8_EEENS_10bfloat16_tEfNS_4arch4Sm80ELb0ELb0ELb1ELb1ELb0ELb0ELb0ELb0ELi2ELi2ELi4ELi2ELb1EEENS1_21CollectiveEpilogueBwdISA_SB_SD_Li256ELb1ELb0ELi2EEENS1_19SingleTileSchedulerILb1ELb0ELb0ELi128EEEEEEEEEvNT_6ParamsE$_ZN4cute12iter_adaptorIPKfNS_8gmem_ptrIS2_EEEC2ES2_) ;  /* 0xffffecf000007944 */ /* 0x000fea0003c3ffff */
[----:B------:R-:W-:-:S04]  /*89e0*/  MOV R17, 0x0 ;  /* 0x0000000000117802 */ /* 0x000fc80000000f00 */
[----:B------:R-:W-:Y:S05]  /*89f0*/  RET.REL.NODEC R16 `(_ZN7cutlass13device_kernelIN5flash19enable_sm80_to_sm89INS1_16FlashAttnBwdSm80INS1_25CollectiveMainloopBwdSm80ILi2ELi2EN4cute5tupleIJNS5_1CILi64EEENS7_ILi128EEES8_EEENS_10bfloat16_tEfNS_4arch4Sm80ELb0ELb0ELb1ELb1ELb0ELb0ELb0ELb0ELi2ELi2ELi4ELi2ELb1EEENS1_21CollectiveEpilogueBwdISA_SB_SD_Li256ELb1ELb0ELi2EEENS1_19SingleTileSchedulerILb1ELb0ELb0ELi128EEEEEEEEEvNT_6ParamsE) ;  /* 0xffff760010007950 */ /* 0x000fea0003c3ffff */
        .type           $_ZN7cutlass13device_kernelIN5flash19enable_sm80_to_sm89INS1_16FlashAttnBwdSm80INS1_25CollectiveMainloopBwdSm80ILi2ELi2EN4cute5tupleIJNS5_1CILi64EEENS7_ILi128EEES8_EEENS_10bfloat16_tEfNS_4arch4Sm80ELb0ELb0ELb1ELb1ELb0ELb0ELb0ELb0ELi2ELi2ELi4ELi2ELb1EEENS1_21CollectiveEpilogueBwdISA_SB_SD_Li256ELb1ELb0ELi2EEENS1_19SingleTileSchedulerILb1ELb0ELb0ELi128EEEEEEEEEvNT_6ParamsE$_ZN4cute8smem_ptrIPN7cutlass10bfloat16_tEECI1NS_12iter_adaptorIS3_S4_EEES3_,@function
        .size           $_ZN7cutlass13device_kernelIN5flash19enable_sm80_to_sm89INS1_16FlashAttnBwdSm80INS1_25CollectiveMainloopBwdSm80ILi2ELi2EN4cute5tupleIJNS5_1CILi64EEENS7_ILi128EEES8_EEENS_10bfloat16_tEfNS_4arch4Sm80ELb0ELb0ELb1ELb1ELb0ELb0ELb0ELb0ELi2ELi2ELi4ELi2ELb1EEENS1_21CollectiveEpilogueBwdISA_SB_SD_Li256ELb1ELb0ELi2EEENS1_19SingleTileSchedulerILb1ELb0ELb0ELi128EEEEEEEEEvNT_6ParamsE$_ZN4cute8smem_ptrIPN7cutlass10bfloat16_tEECI1NS_12iter_adaptorIS3_S4_EEES3_,($_ZN7cutlass13device_kernelIN5flash19enable_sm80_to_sm89INS1_16FlashAttnBwdSm80INS1_25CollectiveMainloopBwdSm80ILi2ELi2EN4cute5tupleIJNS5_1CILi64EEENS7_ILi128EEES8_EEENS_10bfloat16_tEfNS_4arch4Sm80ELb0ELb0ELb1ELb1ELb0ELb0ELb0ELb0ELi2ELi2ELi4ELi2ELb1EEENS1_21CollectiveEpilogueBwdISA_SB_SD_Li256ELb1ELb0ELi2EEENS1_19SingleTileSchedulerILb1ELb0ELb0ELi128EEEEEEEEEvNT_6ParamsE$_ZN4cute8smem_ptrIPN7cutlass9uint128_tEECI1NS_12iter_adaptorIS3_S4_EEES3_ - $_ZN7cutlass13device_kernelIN5flash19enable_sm80_to_sm89INS1_16FlashAttnBwdSm80INS1_25CollectiveMainloopBwdSm80ILi2ELi2EN4cute5tupleIJNS5_1CILi64EEENS7_ILi128EEES8_EEENS_10bfloat16_tEfNS_4arch4Sm80ELb0ELb0ELb1ELb1ELb0ELb0ELb0ELb0ELi2ELi2ELi4ELi2ELb1EEENS1_21CollectiveEpilogueBwdISA_SB_SD_Li256ELb1ELb0ELi2EEENS1_19SingleTileSchedulerILb1ELb0ELb0ELi128EEEEEEEEEvNT_6ParamsE$_ZN4cute8smem_ptrIPN7cutlass10bfloat16_tEECI1NS_12iter_adaptorIS3_S4_EEES3_)
$_ZN7cutlass13device_kernelIN5flash19enable_sm80_to_sm89INS1_16FlashAttnBwdSm80INS1_25CollectiveMainloopBwdSm80ILi2ELi2EN4cute5tupleIJNS5_1CILi64EEENS7_ILi128EEES8_EEENS_10bfloat16_tEfNS_4arch4Sm80ELb0ELb0ELb1ELb1ELb0ELb0ELb0ELb0ELi2ELi2ELi4ELi2ELb1EEENS1_21CollectiveEpilogueBwdISA_SB_SD_Li256ELb1ELb0ELi2EEENS1_19SingleTileSchedulerILb1ELb0ELb0ELi128EEEEEEEEEvNT_6ParamsE$_ZN4cute8smem_ptrIPN7cutlass10bfloat16_tEECI1NS_12iter_adaptorIS3_S4_EEES3_:
[----:B------:R-:W-:Y:S02]  /*8a00*/  MOV R18, 0x8a20 ;  /* 0x00008a2000127802 */ /* 0x000fe40000000f00 */
[----:B------:R-:W-:Y:S05]  /*8a10*/  CALL.REL.NOINC `($_ZN7cutlass13device_kernelIN5flash19enable_sm80_to_sm89INS1_16FlashAttnBwdSm80INS1_25CollectiveMainloopBwdSm80ILi2ELi2EN4cute5tupleIJNS5_1CILi64EEENS7_ILi128EEES8_EEENS_10bfloat16_tEfNS_4arch4Sm80ELb0ELb0ELb1ELb1ELb0ELb0ELb0ELb0ELi2ELi2ELi4ELi2ELb1EEENS1_21CollectiveEpilogueBwdISA_SB_SD_Li256ELb1ELb0ELi2EEENS1_19SingleTileSchedulerILb1ELb0ELb0ELi128EEEEEEEEEvNT_6ParamsE$_ZN4cute12iter_adaptorIPN7cutlass10bfloat16_tENS_8smem_ptrIS3_EEEC2ES3_) ;  /* 0xffffecf000007944 */ /* 0x000fea0003c3ffff */
[----:B-1----:R-:W-:Y:S02]  /*8a20*/  MOV R6, R16 ;  /* 0x0000001000067202 */ /* 0x002fe40000000f00 */
[----:B------:R-:W-:-:S04]  /*8a30*/  MOV R7, 0x0 ;  /* 0x0000000000077802 */ /* 0x000fc80000000f00 */
[----:B------:R-:W-:Y:S05]  /*8a40*/  RET.REL.NODEC R6 `(_ZN7cutlass13device_kernelIN5flash19enable_sm80_to_sm89INS1_16FlashAttnBwdSm80INS1_25CollectiveMainloopBwdSm80ILi2ELi2EN4cute5tupleIJNS5_1CILi64EEENS7_ILi128EEES8_EEENS_10bfloat16_tEfNS_4arch4Sm80ELb0ELb0ELb1ELb1ELb0ELb0ELb0ELb0ELi2ELi2ELi4ELi2ELb1EEENS1_21CollectiveEpilogueBwdISA_SB_SD_Li256ELb1ELb0ELi2EEENS1_19SingleTileSchedulerILb1ELb0ELb0ELi128EEEEEEEEEvNT_6ParamsE) ;  /* 0xffff75b006007950 */ /* 0x000fea0003c3ffff */
        .type           $_ZN7cutlass13device_kernelIN5flash19enable_sm80_to_sm89INS1_16FlashAttnBwdSm80INS1_25CollectiveMainloopBwdSm80ILi2ELi2EN4cute5tupleIJNS5_1CILi64EEENS7_ILi128EEES8_EEENS_10bfloat16_tEfNS_4arch4Sm80ELb0ELb0ELb1ELb1ELb0ELb0ELb0ELb0ELi2ELi2ELi4ELi2ELb1EEENS1_21CollectiveEpilogueBwdISA_SB_SD_Li256ELb1ELb0ELi2EEENS1_19SingleTileSchedulerILb1ELb0ELb0ELi128EEEEEEEEEvNT_6ParamsE$_ZN4cute8smem_ptrIPN7cutlass9uint128_tEECI1NS_12iter_adaptorIS3_S4_EEES3_,@function
        .size           $_ZN7cutlass13device_kernelIN5flash19enable_sm80_to_sm89INS1_16FlashAttnBwdSm80INS1_25CollectiveMainloopBwdSm80ILi2ELi2EN4cute5tupleIJNS5_1CILi64EEENS7_ILi128EEES8_EEENS_10bfloat16_tEfNS_4arch4Sm80ELb0ELb0ELb1ELb1ELb0ELb0ELb0ELb0ELi2ELi2ELi4ELi2ELb1EEENS1_21CollectiveEpilogueBwdISA_SB_SD_Li256ELb1ELb0ELi2EEENS1_19SingleTileSchedulerILb1ELb0ELb0ELi128EEEEEEEEEvNT_6ParamsE$_ZN4cute8smem_ptrIPN7cutlass9uint128_tEECI1NS_12iter_adaptorIS3_S4_EEES3_,($_ZN7cutlass13device_kernelIN5flash19enable_sm80_to_sm89INS1_16FlashAttnBwdSm80INS1_25CollectiveMainloopBwdSm80ILi2ELi2EN4cute5tupleIJNS5_1CILi64EEENS7_ILi128EEES8_EEENS_10bfloat16_tEfNS_4arch4Sm80ELb0ELb0ELb1ELb1ELb0ELb0ELb0ELb0ELi2ELi2ELi4ELi2ELb1EEENS1_21CollectiveEpilogueBwdISA_SB_SD_Li256ELb1ELb0ELi2EEENS1_19SingleTileSchedulerILb1ELb0ELb0ELi128EEEEEEEEEvNT_6ParamsE$_ZN4cute8smem_ptrIPfECI1NS_12iter_adaptorIS1_S2_EEES1_ - $_ZN7cutlass13device_kernelIN5flash19enable_sm80_to_sm89INS1_16FlashAttnBwdSm80INS1_25CollectiveMainloopBwdSm80ILi2ELi2EN4cute5tupleIJNS5_1CILi64EEENS7_ILi128EEES8_EEENS_10bfloat16_tEfNS_4arch4Sm80ELb0ELb0ELb1ELb1ELb0ELb0ELb0ELb0ELi2ELi2ELi4ELi2ELb1EEENS1_21CollectiveEpilogueBwdISA_SB_SD_Li256ELb1ELb0ELi2EEENS1_19SingleTileSchedulerILb1ELb0ELb0ELi128EEEEEEEEEvNT_6ParamsE$_ZN4cute8smem_ptrIPN7cutlass9uint128_tEECI1NS_12iter_adaptorIS3_S4_EEES3_)
$_ZN7cutlass13device_kernelIN5flash19enable_sm80_to_sm89INS1_16FlashAttnBwdSm80INS1_25CollectiveMainloopBwdSm80ILi2ELi2EN4cute5tupleIJNS5_1CILi64EEENS7_ILi128EEES8_EEENS_10bfloat16_tEfNS_4arch4Sm80ELb0ELb0ELb1ELb1ELb0ELb0ELb0ELb0ELi2ELi2ELi4ELi2ELb1EEENS1_21CollectiveEpilogueBwdISA_SB_SD_Li256ELb1ELb0ELi2EEENS1_19SingleTileSchedulerILb1ELb0ELb0ELi128EEEEEEEEEvNT_6ParamsE$_ZN4cute8smem_ptrIPN7cutlass9uint128_tEECI1NS_12iter_adaptorIS3_S4_EEES3_:
[----:B------:R-:W-:Y:S02]  /*8a50*/  MOV R16, 0x8a70 ;  /* 0x00008a7000107802 */ /* 0x000fe40000000f00 */
[----:B------:R-:W-:Y:S05]  /*8a60*/  CALL.REL.NOINC `($_ZN7cutlass13device_kernelIN5flash19enable_sm80_to_sm89INS1_16FlashAttnBwdSm80INS1_25CollectiveMainloopBwdSm80ILi2ELi2EN4cute5tupleIJNS5_1CILi64EEENS7_ILi128EEES8_EEENS_10bfloat16_tEfNS_4arch4Sm80ELb0ELb0ELb1ELb1ELb0ELb0ELb0ELb0ELi2ELi2ELi4ELi2ELb1EEENS1_21CollectiveEpilogueBwdISA_SB_SD_Li256ELb1ELb0ELi2EEENS1_19SingleTileSchedulerILb1ELb0ELb0ELi128EEEEEEEEEvNT_6ParamsE$_ZN4cute12iter_adaptorIPN7cutlass9uint128_tENS_8smem_ptrIS3_EEEC2ES3_) ;  /* 0xffffecf000007944 */ /* 0x000fea0003c3ffff */
[----:B------:R-:W-:-:S04]  /*8a70*/  MOV R11, 0x0 ;  /* 0x00000000000b7802 */ /* 0x000fc80000000f00 */
[----:B------:R-:W-:Y:S05]  /*8a80*/  RET.REL.NODEC R10 `(_ZN7cutlass13device_kernelIN5flash19enable_sm80_to_sm89INS1_16FlashAttnBwdSm80INS1_25CollectiveMainloopBwdSm80ILi2ELi2EN4cute5tupleIJNS5_1CILi64EEENS7_ILi128EEES8_EEENS_10bfloat16_tEfNS_4arch4Sm80ELb0ELb0ELb1ELb1ELb0ELb0ELb0ELb0ELi2ELi2ELi4ELi2ELb1EEENS1_21CollectiveEpilogueBwdISA_SB_SD_Li256ELb1ELb0ELi2EEENS1_19SingleTileSchedulerILb1ELb0ELb0ELi128EEEEEEEEEvNT_6ParamsE) ;  /* 0xffff75700a007950 */ /* 0x000fea0003c3ffff */
        .type           $_ZN7cutlass13device_kernelIN5flash19enable_sm80_to_sm89INS1_16FlashAttnBwdSm80INS1_25CollectiveMainloopBwdSm80ILi2ELi2EN4cute5tupleIJNS5_1CILi64EEENS7_ILi128EEES8_EEENS_10bfloat16_tEfNS_4arch4Sm80ELb0ELb0ELb1ELb1ELb0ELb0ELb0ELb0ELi2ELi2ELi4ELi2ELb1EEENS1_21CollectiveEpilogueBwdISA_SB_SD_Li256ELb1ELb0ELi2EEENS1_19SingleTileSchedulerILb1ELb0ELb0ELi128EEEEEEEEEvNT_6ParamsE$_ZN4cute8smem_ptrIPfECI1NS_12iter_adaptorIS1_S2_EEES1_,@function
        .size           $_ZN7cutlass13device_kernelIN5flash19enable_sm80_to_sm89INS1_16FlashAttnBwdSm80INS1_25CollectiveMainloopBwdSm80ILi2ELi2EN4cute5tupleIJNS5_1CILi64EEENS7_ILi128EEES8_EEENS_10bfloat16_tEfNS_4arch4Sm80ELb0ELb0ELb1ELb1ELb0ELb0ELb0ELb0ELi2ELi2ELi4ELi2ELb1EEENS1_21CollectiveEpilogueBwdISA_SB_SD_Li256ELb1ELb0ELi2EEENS1_19SingleTileSchedulerILb1ELb0ELb0ELi128EEEEEEEEEvNT_6ParamsE$_ZN4cute8smem_ptrIPfECI1NS_12iter_adaptorIS1_S2_EEES1_,($_ZN7cutlass13device_kernelIN5flash19enable_sm80_to_sm89INS1_16FlashAttnBwdSm80INS1_25CollectiveMainloopBwdSm80ILi2ELi2EN4cute5tupleIJNS5_1CILi64EEENS7_ILi128EEES8_EEENS_10bfloat16_tEfNS_4arch4Sm80ELb0ELb0ELb1ELb1ELb0ELb0ELb0ELb0ELi2ELi2ELi4ELi2ELb1EEENS1_21CollectiveEpilogueBwdISA_SB_SD_Li256ELb1ELb0ELi2EEENS1_19SingleTileSchedulerILb1ELb0ELb0ELi128EEEEEEEEEvNT_6ParamsE$_ZN73_INTERNAL_24fd9406_37_flash_bwd_hdim64_bf16_softcap_sm80_cu_8e232a79_330724__cvta_generic_to_sharedEPKv - $_ZN7cutlass13device_kernelIN5flash19enable_sm80_to_sm89INS1_16FlashAttnBwdSm80INS1_25CollectiveMainloopBwdSm80ILi2ELi2EN4cute5tupleIJNS5_1CILi64EEENS7_ILi128EEES8_EEENS_10bfloat16_tEfNS_4arch4Sm80ELb0ELb0ELb1ELb1ELb0ELb0ELb0ELb0ELi2ELi2ELi4ELi2ELb1EEENS1_21CollectiveEpilogueBwdISA_SB_SD_Li256ELb1ELb0ELi2EEENS1_19SingleTileSchedulerILb1ELb0ELb0ELi128EEEEEEEEEvNT_6ParamsE$_ZN4cute8smem_ptrIPfECI1NS_12iter_adaptorIS1_S2_EEES1_)
$_ZN7cutlass13device_kernelIN5flash19enable_sm80_to_sm89INS1_16FlashAttnBwdSm80INS1_25CollectiveMainloopBwdSm80ILi2ELi2EN4cute5tupleIJNS5_1CILi64EEENS7_ILi128EEES8_EEENS_10bfloat16_tEfNS_4arch4Sm80ELb0ELb0ELb1ELb1ELb0ELb0ELb0ELb0ELi2ELi2ELi4ELi2ELb1EEENS1_21CollectiveEpilogueBwdISA_SB_SD_Li256ELb1ELb0ELi2EEENS1_19SingleTileSchedulerILb1ELb0ELb0ELi128EEEEEEEEEvNT_6ParamsE$_ZN4cute8smem_ptrIPfECI1NS_12iter_adaptorIS1_S2_EEES1_:
[----:B------:R-:W-:Y:S02]  /*8a90*/  MOV R18, 0x8ab0 ;  /* 0x00008ab000127802 */ /* 0x000fe40000000f00 */
[----:B------:R-:W-:Y:S05]  /*8aa0*/  CALL.REL.NOINC `($_ZN7cutlass13device_kernelIN5flash19enable_sm80_to_sm89INS1_16FlashAttnBwdSm80INS1_25CollectiveMainloopBwdSm80ILi2ELi2EN4cute5tupleIJNS5_1CILi64EEENS7_ILi128EEES8_EEENS_10bfloat16_tEfNS_4arch4Sm80ELb0ELb0ELb1ELb1ELb0ELb0ELb0ELb0ELi2ELi2ELi4ELi2ELb1EEENS1_21CollectiveEpilogueBwdISA_SB_SD_Li256ELb1ELb0ELi2EEENS1_19SingleTileSchedulerILb1ELb0ELb0ELi128EEEEEEEEEvNT_6ParamsE$_ZN4cute12iter_adaptorIPfNS_8smem_ptrIS1_EEEC2ES1_) ;  /* 0xffffed0000007944 */ /* 0x000fea0003c3ffff */
[----:B------:R-:W-:-:S04]  /*8ab0*/  MOV R17, 0x0 ;  /* 0x0000000000117802 */ /* 0x000fc80000000f00 */
[----:B------:R-:W-:Y:S05]  /*8ac0*/  RET.REL.NODEC R16 `(_ZN7cutlass13device_kernelIN5flash19enable_sm80_to_sm89INS1_16FlashAttnBwdSm80INS1_25CollectiveMainloopBwdSm80ILi2ELi2EN4cute5tupleIJNS5_1CILi64EEENS7_ILi128EEES8_EEENS_10bfloat16_tEfNS_4arch4Sm80ELb0ELb0ELb1ELb1ELb0ELb0ELb0ELb0ELi2ELi2ELi4ELi2ELb1EEENS1_21CollectiveEpilogueBwdISA_SB_SD_Li256ELb1ELb0ELi2EEENS1_19SingleTileSchedulerILb1ELb0ELb0ELi128EEEEEEEEEvNT_6ParamsE) ;  /* 0xffff753010007950 */ /* 0x000fea0003c3ffff */
        .type           $_ZN7cutlass13device_kernelIN5flash19enable_sm80_to_sm89INS1_16FlashAttnBwdSm80INS1_25CollectiveMainloopBwdSm80ILi2ELi2EN4cute5tupleIJNS5_1CILi64EEENS7_ILi128EEES8_EEENS_10bfloat16_tEfNS_4arch4Sm80ELb0ELb0ELb1ELb1ELb0ELb0ELb0ELb0ELi2ELi2ELi4ELi2ELb1EEENS1_21CollectiveEpilogueBwdISA_SB_SD_Li256ELb1ELb0ELi2EEENS1_19SingleTileSchedulerILb1ELb0ELb0ELi128EEEEEEEEEvNT_6ParamsE$_ZN73_INTERNAL_24fd9406_37_flash_bwd_hdim64_bf16_softcap_sm80_cu_8e232a79_330724__cvta_generic_to_sharedEPKv,@function
        .size           $_ZN7cutlass13device_kernelIN5flash19enable_sm80_to_sm89INS1_16FlashAttnBwdSm80INS1_25CollectiveMainloopBwdSm80ILi2ELi2EN4cute5tupleIJNS5_1CILi64EEENS7_ILi128EEES8_EEENS_10bfloat16_tEfNS_4arch4Sm80ELb0ELb0ELb1ELb1ELb0ELb0ELb0ELb0ELi2ELi2ELi4ELi2ELb1EEENS1_21CollectiveEpilogueBwdISA_SB_SD_Li256ELb1ELb0ELi2EEENS1_19SingleTileSchedulerILb1ELb0ELb0ELi128EEEEEEEEEvNT_6ParamsE$_ZN73_INTERNAL_24fd9406_37_flash_bwd_hdim64_bf16_softcap_sm80_cu_8e232a79_330724__cvta_generic_to_sharedEPKv,($_ZN7cutlass13device_kernelIN5flash19enable_sm80_to_sm89INS1_16FlashAttnBwdSm80INS1_25CollectiveMainloopBwdSm80ILi2ELi2EN4cute5tupleIJNS5_1CILi64EEENS7_ILi128EEES8_EEENS_10bfloat16_tEfNS_4arch4Sm80ELb0ELb0ELb1ELb1ELb0ELb0ELb0ELb0ELi2ELi2ELi4ELi2ELb1EEENS1_21CollectiveEpilogueBwdISA_SB_SD_Li256ELb1ELb0ELi2EEENS1_19SingleTileSchedulerILb1ELb0ELb0ELi128EEEEEEEEEvNT_6ParamsE$_ZZN4cute12filter_tupleINS_5tupleIJNS_10UnderscoreES2_S2_iEEENS1_IJNS1_IJNS_1CILi1EEENS4_ILi0EEEEEElS6_lEEEZNS_5sliceIS3_S8_EEDaRKT_RKT0_EUlRKT_RKT0_E_EEDaSC_SF_OT1_ENKUlDpSI_E_clIJNS1_IJS7_EEENS1_IJlEEENS1_IJS6_EEENS1_IJEEEEEEDaSP_ - $_ZN7cutlass13device_kernelIN5flash19enable_sm80_to_sm89INS1_16FlashAttnBwdSm80INS1_25CollectiveMainloopBwdSm80ILi2ELi2EN4cute5tupleIJNS5_1CILi64EEENS7_ILi128EEES8_EEENS_10bfloat16_tEfNS_4arch4Sm80ELb0ELb0ELb1ELb1ELb0ELb0ELb0ELb0ELi2ELi2ELi4ELi2ELb1EEENS1_21CollectiveEpilogueBwdISA_SB_SD_Li256ELb1ELb0ELi2EEENS1_19SingleTileSchedulerILb1ELb0ELb0ELi128EEEEEEEEEvNT_6ParamsE$_ZN73_INTERNAL_24fd9406_37_flash_bwd_hdim64_bf16_softcap_sm80_cu_8e232a79_330724__cvta_generic_to_sharedEPKv)
$_ZN7cutlass13device_kernelIN5flash19enable_sm80_to_sm89INS1_16FlashAttnBwdSm80INS1_25CollectiveMainloopBwdSm80ILi2ELi2EN4cute5tupleIJNS5_1CILi64EEENS7_ILi128EEES8_EEENS_10bfloat16_tEfNS_4arch4Sm80ELb0ELb0ELb1ELb1ELb0ELb0ELb0ELb0ELi2ELi2ELi4ELi2ELb1EEENS1_21CollectiveEpilogueBwdISA_SB_SD_Li256ELb1ELb0ELi2EEENS1_19SingleTileSchedulerILb1ELb0ELb0ELi128EEEEEEEEEvNT_6ParamsE$_ZN73_INTERNAL_24fd9406_37_flash_bwd_hdim64_bf16_softcap_sm80_cu_8e232a79_330724__cvta_generic_to_sharedEPKv:
[----:B------:R-:W-:Y:S02]  /*8ad0*/  MOV R9, 0x0 ;  /* 0x0000000000097802 */ /* 0x000fe40000000f00 */
[----:B------:R-:W-:Y:S02]  /*8ae0*/  IADD3 R6, R6, -c[0x0][0x18], RZ ;  /* 0x8000060006067a10 */ /* 0x000fe40007ffe0ff */
[----:B------:R-:W-:Y:S05]  /*8af0*/  RET.REL.NODEC R8 `(_ZN7cutlass13device_kernelIN5flash19enable_sm80_to_sm89INS1_16FlashAttnBwdSm80INS1_25CollectiveMainloopBwdSm80ILi2ELi2EN4cute5tupleIJNS5_1CILi64EEENS7_ILi128EEES8_EEENS_10bfloat16_tEfNS_4arch4Sm80ELb0ELb0ELb1ELb1ELb0ELb0ELb0ELb0ELi2ELi2ELi4ELi2ELb1EEENS1_21CollectiveEpilogueBwdISA_SB_SD_Li256ELb1ELb0ELi2EEENS1_19SingleTileSchedulerILb1ELb0ELb0ELi128EEEEEEEEEvNT_6ParamsE) ;  /* 0xffff750008007950 */ /* 0x000fea0003c3ffff */
        .type           $_ZN7cutlass13device_kernelIN5flash19enable_sm80_to_sm89INS1_16FlashAttnBwdSm80INS1_25CollectiveMainloopBwdSm80ILi2ELi2EN4cute5tupleIJNS5_1CILi64EEENS7_ILi128EEES8_EEENS_10bfloat16_tEfNS_4arch4Sm80ELb0ELb0ELb1ELb1ELb0ELb0ELb0ELb0ELi2ELi2ELi4ELi2ELb1EEENS1_21CollectiveEpilogueBwdISA_SB_SD_Li256ELb1ELb0ELi2EEENS1_19SingleTileSchedulerILb1ELb0ELb0ELi128EEEEEEEEEvNT_6ParamsE$_ZZN4cute12filter_tupleINS_5tupleIJNS_10UnderscoreES2_S2_iEEENS1_IJNS1_IJNS_1CILi1EEENS4_ILi0EEEEEElS6_lEEEZNS_5sliceIS3_S8_EEDaRKT_RKT0_EUlRKT_RKT0_E_EEDaSC_SF_OT1_ENKUlDpSI_E_clIJNS1_IJS7_EEENS1_IJlEEENS1_IJS6_EEENS1_IJEEEEEEDaSP_,@function
        .size           $_ZN7cutlass13device_kernelIN5flash19enable_sm80_to_sm89INS1_16FlashAttnBwdSm80INS1_25CollectiveMainloopBwdSm80ILi2ELi2EN4cute5tupleIJNS5_1CILi64EEENS7_ILi128EEES8_EEENS_10bfloat16_tEfNS_4arch4Sm80ELb0ELb0ELb1ELb1ELb0ELb0ELb0ELb0ELi2ELi2ELi4ELi2ELb1EEENS1_21CollectiveEpilogueBwdISA_SB_SD_Li256ELb1ELb0ELi2EEENS1_19SingleTileSchedulerILb1ELb0ELb0ELi128EEEEEEEEEvNT_6ParamsE$_ZZN4cute12filter_tupleINS_5tupleIJNS_10UnderscoreES2_S2_iEEENS1_IJNS1_IJNS_1CILi1EEENS4_ILi0EEEEEElS6_lEEEZNS_5sliceIS3_S8_EEDaRKT_RKT0_EUlRKT_RKT0_E_EEDaSC_SF_OT1_ENKUlDpSI_E_clIJNS1_IJS7_EEENS1_IJlEEENS1_IJS6_EEENS1_IJEEEEEEDaSP_,($_ZN7cutlass13device_kernelIN5flash19enable_sm80_to_sm89INS1_16FlashAttnBwdSm80INS1_25CollectiveMainloopBwdSm80ILi2ELi2EN4cute5tupleIJNS5_1CILi64EEENS7_ILi128EEES8_EEENS_10bfloat16_tEfNS_4arch4Sm80ELb0ELb0ELb1ELb1ELb0ELb0ELb0ELb0ELi2ELi2ELi4ELi2ELb1EEENS1_21CollectiveEpilogueBwdISA_SB_SD_Li256ELb1ELb0ELi2EEENS1_19SingleTileSchedulerILb1ELb0ELb0ELi128EEEEEEEEEvNT_6ParamsE$_ZZN4cute14transform_leafINS_15ArithmeticTupleIJNS1_IJiiEEEiiiEEENS_8identityEEEDaRKT_OT0_ENKUlRKT_E_clIS2_EEDaSC_ - $_ZN7cutlass13device_kernelIN5flash19enable_sm80_to_sm89INS1_16FlashAttnBwdSm80INS1_25CollectiveMainloopBwdSm80ILi2ELi2EN4cute5tupleIJNS5_1CILi64EEENS7_ILi128EEES8_EEENS_10bfloat16_tEfNS_4arch4Sm80ELb0ELb0ELb1ELb1ELb0ELb0ELb0ELb0ELi2ELi2ELi4ELi2ELb1EEENS1_21CollectiveEpilogueBwdISA_SB_SD_Li256ELb1ELb0ELi2EEENS1_19SingleTileSchedulerILb1ELb0ELb0ELi128EEEEEEEEEvNT_6ParamsE$_ZZN4cute12filter_tupleINS_5tupleIJNS_10UnderscoreES2_S2_iEEENS1_IJNS1_IJNS_1CILi1EEENS4_ILi0EEEEEElS6_lEEEZNS_5sliceIS3_S8_EEDaRKT_RKT0_EUlRKT_RKT0_E_EEDaSC_SF_OT1_ENKUlDpSI_E_clIJNS1_IJS7_EEENS1_IJlEEENS1_IJS6_EEENS1_IJEEEEEEDaSP_)
$_ZN7cutlass13device_kernelIN5flash19enable_sm80_to_sm89INS1_16FlashAttnBwdSm80INS1_25CollectiveMainloopBwdSm80ILi2ELi2EN4cute5tupleIJNS5_1CILi64EEENS7_ILi128EEES8_EEENS_10bfloat16_tEfNS_4arch4Sm80ELb0ELb0ELb1ELb1ELb0ELb0ELb0ELb0ELi2ELi2ELi4ELi2ELb1EEENS1_21CollectiveEpilogueBwdISA_SB_SD_Li256ELb1ELb0ELi2EEENS1_19SingleTileSchedulerILb1ELb0ELb0ELi128EEEEEEEEEvNT_6ParamsE$_ZZN4cute12filter_tupleINS_5tupleIJNS_10UnderscoreES2_S2_iEEENS1_IJNS1_IJNS_1CILi1EEENS4_ILi0EEEEEElS6_lEEEZNS_5sliceIS3_S8_EEDaRKT_RKT0_EUlRKT_RKT0_E_EEDaSC_SF_OT1_ENKUlDpSI_E_clIJNS1_IJS7_EEENS1_IJlEEENS1_IJS6_EEENS1_IJEEEEEEDaSP_:
[----:B------:R-:W-:Y:S02]  /*8b00*/  IADD3 R7, R1, 0x188, RZ ;  /* 0x0000018801077810 */ /* 0x000fe40007ffe0ff */
[----:B------:R-:W-:Y:S02]  /*8b10*/  MOV R10, 0x8b40 ;  /* 0x00008b40000a7802 */ /* 0x000fe40000000f00 */
[----:B------:R-:W-:Y:S02]  /*8b20*/  IADD3 R7, R7, c[0x0][0x20], RZ ;  /* 0x0000080007077a10 */ /* 0x000fe40007ffe0ff */
[----:B------:R-:W-:Y:S05]  /*8b30*/  CALL.REL.NOINC `($_ZN7cutlass13device_kernelIN5flash19enable_sm80_to_sm89INS1_16FlashAttnBwdSm80INS1_25CollectiveMainloopBwdSm80ILi2ELi2EN4cute5tupleIJNS5_1CILi64EEENS7_ILi128EEES8_EEENS_10bfloat16_tEfNS_4arch4Sm80ELb0ELb0ELb1ELb1ELb0ELb0ELb0ELb0ELi2ELi2ELi4ELi2ELb1EEENS1_21CollectiveEpilogueBwdISA_SB_SD_Li256ELb1ELb0ELi2EEENS1_19SingleTileSchedulerILb1ELb0ELb0ELi128EEEEEEEEEvNT_6ParamsE$_ZN4cute3eso3ESOILb1ELb0EJNS_5tupleIJNS_1CILi1EEENS3_ILi0EEEEEElS5_EEC2ERKS6_RKlRKS5_) ;  /* 0xfffff65000007944 */ /* 0x000fea0003c3ffff */
[----:B-1----:R1:W5:Y:S01]  /*8b40*/  LDL.64 R6, [R1+0x188] ;  /* 0x0001880001067983 */ /* 0x0023620000100a00 */
[----:B------:R-:W-:-:S04]  /*8b50*/  MOV R9, 0x0 ;  /* 0x0000000000097802 */ /* 0x000fc80000000f00 */
[----:B------:R-:W-:Y:S05]  /*8b60*/  RET.REL.NODEC R8 `(_ZN7cutlass13device_kernelIN5flash19enable_sm80_to_sm89INS1_16FlashAttnBwdSm80INS1_25CollectiveMainloopBwdSm80ILi2ELi2EN4cute5tupleIJNS5_1CILi64EEENS7_ILi128EEES8_EEENS_10bfloat16_tEfNS_4arch4Sm80ELb0ELb0ELb1ELb1ELb0ELb0ELb0ELb0ELi2ELi2ELi4ELi2ELb1EEENS1_21CollectiveEpilogueBwdISA_SB_SD_Li256ELb1ELb0ELi2EEENS1_19SingleTileSchedulerILb1ELb0ELb0ELi128EEEEEEEEEvNT_6ParamsE) ;  /* 0xffff749008007950 */ /* 0x000fea0003c3ffff */
        .type           $_ZN7cutlass13device_kernelIN5flash19enable_sm80_to_sm89INS1_16FlashAttnBwdSm80INS1_25CollectiveMainloopBwdSm80ILi2ELi2EN4cute5tupleIJNS5_1CILi64EEENS7_ILi128EEES8_EEENS_10bfloat16_tEfNS_4arch4Sm80ELb0ELb0ELb1ELb1ELb0ELb0ELb0ELb0ELi2ELi2ELi4ELi2ELb1EEENS1_21CollectiveEpilogueBwdISA_SB_SD_Li256ELb1ELb0ELi2EEENS1_19SingleTileSchedulerILb1ELb0ELb0ELi128EEEEEEEEEvNT_6ParamsE$_ZZN4cute14transform_leafINS_15ArithmeticTupleIJNS1_IJiiEEEiiiEEENS_8identityEEEDaRKT_OT0_ENKUlRKT_E_clIS2_EEDaSC_,@function
        .size           $_ZN7cutlass13device_kernelIN5flash19enable_sm80_to_sm89INS1_16FlashAttnBwdSm80INS1_25CollectiveMainloopBwdSm80ILi2ELi2EN4cute5tupleIJNS5_1CILi64EEENS7_ILi128EEES8_EEENS_10bfloat16_tEfNS_4arch4Sm80ELb0ELb0ELb1ELb1ELb0ELb0ELb0ELb0ELi2ELi2ELi4ELi2ELb1EEENS1_21CollectiveEpilogueBwdISA_SB_SD_Li256ELb1ELb0ELi2EEENS1_19SingleTileSchedulerILb1ELb0ELb0ELi128EEEEEEEEEvNT_6ParamsE$_ZZN4cute14transform_leafINS_15ArithmeticTupleIJNS1_IJiiEEEiiiEEENS_8identityEEEDaRKT_OT0_ENKUlRKT_E_clIS2_EEDaSC_,($_ZN7cutlass13device_kernelIN5flash19enable_sm80_to_sm89INS1_16FlashAttnBwdSm80INS1_25CollectiveMainloopBwdSm80ILi2ELi2EN4cute5tupleIJNS5_1CILi64EEENS7_ILi128EEES8_EEENS_10bfloat16_tEfNS_4arch4Sm80ELb0ELb0ELb1ELb1ELb0ELb0ELb0ELb0ELi2ELi2ELi4ELi2ELb1EEENS1_21CollectiveEpilogueBwdISA_SB_SD_Li256ELb1ELb0ELi2EEENS1_19SingleTileSchedulerILb1ELb0ELb0ELi128EEEEEEEEEvNT_6ParamsE$_ZZN4cute14transform_leafINS_15ArithmeticTupleIJNS1_IJiiEEEiiiEEENS_8identityEEEDaRKT_OT0_ENKUlRKT_E_clIiEEDaSC_ - $_ZN7cutlass13device_kernelIN5flash19enable_sm80_to_sm89INS1_16FlashAttnBwdSm80INS1_25CollectiveMainloopBwdSm80ILi2ELi2EN4cute5tupleIJNS5_1CILi64EEENS7_ILi128EEES8_EEENS_10bfloat16_tEfNS_4arch4Sm80ELb0ELb0ELb1ELb1ELb0ELb0ELb0ELb0ELi2ELi2ELi4ELi2ELb1EEENS1_21CollectiveEpilogueBwdISA_SB_SD_Li256ELb1ELb0ELi2EEENS1_19SingleTileSchedulerILb1ELb0ELb0ELi128EEEEEEEEEvNT_6ParamsE$_ZZN4cute14transform_leafINS_15ArithmeticTupleIJNS1_IJiiEEEiiiEEENS_8identityEEEDaRKT_OT0_ENKUlRKT_E_clIS2_EEDaSC_)
$_ZN7cutlass13device_kernelIN5flash19enable_sm80_to_sm89INS1_16FlashAttnBwdSm80INS1_25CollectiveMainloopBwdSm80ILi2ELi2EN4cute5tupleIJNS5_1CILi64EEENS7_ILi128EEES8_EEENS_10bfloat16_tEfNS_4arch4Sm80ELb0ELb0ELb1ELb1ELb0ELb0ELb0ELb0ELi2ELi2ELi4ELi2ELb1EEENS1_21CollectiveEpilogueBwdISA_SB_SD_Li256ELb1ELb0ELi2EEENS1_19SingleTileSchedulerILb1ELb0ELb0ELi128EEEEEEEEEvNT_6ParamsE$_ZZN4cute14transform_leafINS_15ArithmeticTupleIJNS1_IJiiEEEiiiEEENS_8identityEEEDaRKT_OT0_ENKUlRKT_E_clIS2_EEDaSC_:
[----:B------:R-:W-:-:S05]  /*8b70*/  IADD3 R9, R13, -c[0x0][0x20], RZ ;  /* 0x800008000d097a10 */ /* 0x000fca0007ffe0ff */
[----:B------:R1:W5:Y:S01]  /*8b80*/  LDL R7, [R9] ;  /* 0x0000000009077983 */ /* 0x0003620000100800 */
[----:B------:R-:W-:-:S03]  /*8b90*/  MOV R8, 0x8bb0 ;  /* 0x00008bb000087802 */ /* 0x000fc60000000f00 */
[----:B-1---5:R-:W-:Y:S05]  /*8ba0*/  CALL.REL.NOINC `($_ZN7cutlass13device_kernelIN5flash19enable_sm80_to_sm89INS1_16FlashAttnBwdSm80INS1_25CollectiveMainloopBwdSm80ILi2ELi2EN4cute5tupleIJNS5_1CILi64EEENS7_ILi128EEES8_EEENS_10bfloat16_tEfNS_4arch4Sm80ELb0ELb0ELb1ELb1ELb0ELb0ELb0ELb0ELi2ELi2ELi4ELi2ELb1EEENS1_21CollectiveEpilogueBwdISA_SB_SD_Li256ELb1ELb0ELi2EEENS1_19SingleTileSchedulerILb1ELb0ELb0ELi128EEEEEEEEEvNT_6ParamsE$_ZZN4cute14transform_leafINS_15ArithmeticTupleIJiiEEERNS_8identityEEEDaRKT_OT0_ENKUlRKT_E_clIiEEDaSC_) ;  /* 0x000000f000007944 */ /* 0x022fea0003c00000 */
[----:B------:R1:W5:Y:S01]  /*8bb0*/  LDL R7, [R9+0x4] ;  /* 0x0000040009077983 */ /* 0x0003620000100800 */
[----:B------:R-:W-:Y:S01]  /*8bc0*/  IADD3 R6, R1, 0x19c, RZ ;  /* 0x0000019c01067810 */ /* 0x000fe20007ffe0ff */
[----:B------:R-:W-:Y:S01]  /*8bd0*/  IMAD.MOV.U32 R16, RZ, RZ, R10 ;  /* 0x000000ffff107224 */ /* 0x000fe200078e000a */
[----:B------:R-:W-:Y:S02]  /*8be0*/  MOV R8, 0x8c10 ;  /* 0x00008c1000087802 */ /* 0x000fe40000000f00 */
[----:B------:R-:W-:Y:S02]  /*8bf0*/  IADD3 R6, R6, c[0x0][0x20], RZ ;  /* 0x0000080006067a10 */ /* 0x000fe40007ffe0ff */
[----:B-1---5:R-:W-:Y:S05]  /*8c00*/  CALL.REL.NOINC `($_ZN7cutlass13device_kernelIN5flash19enable_sm80_to_sm89INS1_16FlashAttnBwdSm80INS1_25CollectiveMainloopBwdSm80ILi2ELi2EN4cute5tupleIJNS5_1CILi64EEENS7_ILi128EEES8_EEENS_10bfloat16_tEfNS_4arch4Sm80ELb0ELb0ELb1ELb1ELb0ELb0ELb0ELb0ELi2ELi2ELi4ELi2ELb1EEENS1_21CollectiveEpilogueBwdISA_SB_SD_Li256ELb1ELb0ELi2EEENS1_19SingleTileSchedulerILb1ELb0ELb0ELi128EEEEEEEEEvNT_6ParamsE$_ZZN4cute14transform_leafINS_15ArithmeticTupleIJiiEEERNS_8identityEEEDaRKT_OT0_ENKUlRKT_E_clIiEEDaSC_) ;  /* 0x0000009000007944 */ /* 0x022fea0003c00000 */
[----:B------:R1:W-:Y:S01]  /*8c10*/  STL [R1+0x19c], R10 ;  /* 0x00019c0a01007387 */ /* 0x0003e20000100800 */
[----:B------:R-:W-:-:S03]  /*8c20*/  MOV R8, 0x8c40 ;  /* 0x00008c4000087802 */ /* 0x000fc60000000f00 */
[----:B-1----:R-:W-:Y:S05]  /*8c30*/  CALL.REL.NOINC `($_ZN7cutlass13device_kernelIN5flash19enable_sm80_to_sm89INS1_16FlashAttnBwdSm80INS1_25CollectiveMainloopBwdSm80ILi2ELi2EN4cute5tupleIJNS5_1CILi64EEENS7_ILi128EEES8_EEENS_10bfloat16_tEfNS_4arch4Sm80ELb0ELb0ELb1ELb1ELb0ELb0ELb0ELb0ELi2ELi2ELi4ELi2ELb1EEENS1_21CollectiveEpilogueBwdISA_SB_SD_Li256ELb1ELb0ELi2EEENS1_19SingleTileSchedulerILb1ELb0ELb0ELi128EEEEEEEEEvNT_6ParamsE$_ZZN4cute9transformINS_15ArithmeticTupleIJiiEEEZNS_14transform_leafIS2_RNS_8identityEEEDaRKT_OT0_EUlRKT_E_EEDaS8_SA_ENKUlDpSD_E_clIJiiEEEDaSF_) ;  /* 0x00001d8000007944 */ /* 0x002fea0003c00000 */
[----:B------:R-:W-:Y:S02]  /*8c40*/  MOV R8, R18 ;  /* 0x0000001200087202 */ /* 0x000fe40000000f00 */
[----:B------:R-:W-:-:S04]  /*8c50*/  MOV R9, 0x0 ;  /* 0x0000000000097802 */ /* 0x000fc80000000f00 */
[----:B------:R-:W-:Y:S05]  /*8c60*/  RET.REL.NODEC R8 `(_ZN7cutlass13device_kernelIN5flash19enable_sm80_to_sm89INS1_16FlashAttnBwdSm80INS1_25CollectiveMainloopBwdSm80ILi2ELi2EN4cute5tupleIJNS5_1CILi64EEENS7_ILi128EEES8_EEENS_10bfloat16_tEfNS_4arch4Sm80ELb0ELb0ELb1ELb1ELb0ELb0ELb0ELb0ELi2ELi2ELi4ELi2ELb1EEENS1_21CollectiveEpilogueBwdISA_SB_SD_Li256ELb1ELb0ELi2EEENS1_19SingleTileSchedulerILb1ELb0ELb0ELi128EEEEEEEEEvNT_6ParamsE) ;  /* 0xffff739008007950 */ /* 0x000fea0003c3ffff */
        .type           $_ZN7cutlass13device_kernelIN5flash19enable_sm80_to_sm89INS1_16FlashAttnBwdSm80INS1_25CollectiveMainloopBwdSm80ILi2ELi2EN4cute5tupleIJNS5_1CILi64EEENS7_ILi128EEES8_EEENS_10bfloat16_tEfNS_4arch4Sm80ELb0ELb0ELb1ELb1ELb0ELb0ELb0ELb0ELi2ELi2ELi4ELi2ELb1EEENS1_21CollectiveEpilogueBwdISA_SB_SD_Li256ELb1ELb0ELi2EEENS1_19SingleTileSchedulerILb1ELb0ELb0ELi128EEEEEEEEEvNT_6ParamsE$_ZZN4cute14transform_leafINS_15ArithmeticTupleIJNS1_IJiiEEEiiiEEENS_8identityEEEDaRKT_OT0_ENKUlRKT_E_clIiEEDaSC_,@function
        .size           $_ZN7cutlass13device_kernelIN5flash19enable_sm80_to_sm89INS1_16FlashAttnBwdSm80INS1_25CollectiveMainloopBwdSm80ILi2ELi2EN4cute5tupleIJNS5_1CILi64EEENS7_ILi128EEES8_EEENS_10bfloat16_tEfNS_4arch4Sm80ELb0ELb0ELb1ELb1ELb0ELb0ELb0ELb0ELi2ELi2ELi4ELi2ELb1EEENS1_21CollectiveEpilogueBwdISA_SB_SD_Li256ELb1ELb0ELi2EEENS1_19SingleTileSchedulerILb1ELb0ELb0ELi128EEEEEEEEEvNT_6ParamsE$_ZZN4cute14transform_leafINS_15ArithmeticTupleIJNS1_IJiiEEEiiiEEENS_8identityEEEDaRKT_OT0_ENKUlRKT_E_clIiEEDaSC_,($_ZN7cutlass13device_kernelIN5flash19enable_sm80_to_sm89INS1_16FlashAttnBwdSm80INS1_25CollectiveMainloopBwdSm80ILi2ELi2EN4cute5tupleIJNS5_1CILi64EEENS7_ILi128EEES8_EEENS_10bfloat16_tEfNS_4arch4Sm80ELb0ELb0ELb1ELb1ELb0ELb0ELb0ELb0ELi2ELi2ELi4ELi2ELb1EEENS1_21CollectiveEpilogueBwdISA_SB_SD_Li256ELb1ELb0ELi2EEENS1_19SingleTileSchedulerILb1ELb0ELb0ELi128EEEEEEEEEvNT_6ParamsE$_ZZN4cute14transform_leafINS_15ArithmeticTupleIJiiEEERNS_8identityEEEDaRKT_OT0_ENKUlRKT_E_clIiEEDaSC_ - $_ZN7cutlass13device_kernelIN5flash19enable_sm80_to_sm89INS1_16FlashAttnBwdSm80INS1_25CollectiveMainloopBwdSm80ILi2ELi2EN4cute5tupleIJNS5_1CILi64EEENS7_ILi128EEES8_EEENS_10bfloat16_tEfNS_4arch4Sm80ELb0ELb0ELb1ELb1ELb0ELb0ELb0ELb0ELi2ELi2ELi4ELi2ELb1EEENS1_21CollectiveEpilogueBwdISA_SB_SD_Li256ELb1ELb0ELi2EEENS1_19SingleTileSchedulerILb1ELb0ELb0ELi128EEEEEEEEEvNT_6ParamsE$_ZZN4cute14transform_leafINS_15ArithmeticTupleIJNS1_IJiiEEEiiiEEENS_8identityEEEDaRKT_OT0_ENKUlRKT_E_clIiEEDaSC_)
$_ZN7cutlass13device_kernelIN5flash19enable_sm80_to_sm89INS1_16FlashAttnBwdSm80INS1_25CollectiveMainloopBwdSm80ILi2ELi2EN4cute5tupleIJNS5_1CILi64EEENS7_ILi128EEES8_EEENS_10bfloat16_tEfNS_4arch4Sm80ELb0ELb0ELb1ELb1ELb0ELb0ELb0ELb0ELi2ELi2ELi4ELi2ELb1EEENS1_21CollectiveEpilogueBwdISA_SB_SD_Li256ELb1ELb0ELi2EEENS1_19SingleTileSchedulerILb1ELb0ELb0ELi128EEEEEEEEEvNT_6ParamsE$_ZZN4cute14transform_leafINS_15ArithmeticTupleIJNS1_IJiiEEEiiiEEENS_8identityEEEDaRKT_OT0_ENKUlRKT_E_clIiEEDaSC_:
[----:B------:R-:W-:Y:S02]  /*8c70*/  MOV R10, R9 ;  /* 0x00000009000a7202 */ /* 0x000fe40000000f00 */
[----:B------:R-:W-:-:S04]  /*8c80*/  MOV R9, 0x0 ;  /* 0x0000000000097802 */ /* 0x000fc80000000f00 */
[----:B------:R-:W-:Y:S05]  /*8c90*/  RET.REL.NODEC R8 `(_ZN7cutlass13device_kernelIN5flash19enable_sm80_to_sm89INS1_16FlashAttnBwdSm80INS1_25CollectiveMainloopBwdSm80ILi2ELi2EN4cute5tupleIJNS5_1CILi64EEENS7_ILi128EEES8_EEENS_10bfloat16_tEfNS_4arch4Sm80ELb0ELb0ELb1ELb1ELb0ELb0ELb0ELb0ELi2ELi2ELi4ELi2ELb1EEENS1_21CollectiveEpilogueBwdISA_SB_SD_Li256ELb1ELb0ELi2EEENS1_19SingleTileSchedulerILb1ELb0ELb0ELi128EEEEEEEEEvNT_6ParamsE) ;  /* 0xffff736008007950 */ /* 0x000fea0003c3ffff */
        .type           $_ZN7cutlass13device_kernelIN5flash19enable_sm80_to_sm89INS1_16FlashAttnBwdSm80INS1_25CollectiveMainloopBwdSm80ILi2ELi2EN4cute5tupleIJNS5_1CILi64EEENS7_ILi128EEES8_EEENS_10bfloat16_tEfNS_4arch4Sm80ELb0ELb0ELb1ELb1ELb0ELb0ELb0ELb0ELi2ELi2ELi4ELi2ELb1EEENS1_21CollectiveEpilogueBwdISA_SB_SD_Li256ELb1ELb0ELi2EEENS1_19SingleTileSchedulerILb1ELb0ELb0ELi128EEEEEEEEEvNT_6ParamsE$_ZZN4cute14transform_leafINS_15ArithmeticTupleIJiiEEERNS_8identityEEEDaRKT_OT0_ENKUlRKT_E_clIiEEDaSC_,@function
        .size           $_ZN7cutlass13device_kernelIN5flash19enable_sm80_to_sm89INS1_16FlashAttnBwdSm80INS1_25CollectiveMainloopBwdSm80ILi2ELi2EN4cute5tupleIJNS5_1CILi64EEENS7_ILi128EEES8_EEENS_10bfloat16_tEfNS_4arch4Sm80ELb0ELb0ELb1ELb1ELb0ELb0ELb0ELb0ELi2ELi2ELi4ELi2ELb1EEENS1_21CollectiveEpilogueBwdISA_SB_SD_Li256ELb1ELb0ELi2EEENS1_19SingleTileSchedulerILb1ELb0ELb0ELi128EEEEEEEEEvNT_6ParamsE$_ZZN4cute14transform_leafINS_15ArithmeticTupleIJiiEEERNS_8identityEEEDaRKT_OT0_ENKUlRKT_E_clIiEEDaSC_,($_ZN7cutlass13device_kernelIN5flash19enable_sm80_to_sm89INS1_16FlashAttnBwdSm80INS1_25CollectiveMainloopBwdSm80ILi2ELi2EN4cute5tupleIJNS5_1CILi64EEENS7_ILi128EEES8_EEENS_10bfloat16_tEfNS_4arch4Sm80ELb0ELb0ELb1ELb1ELb0ELb0ELb0ELb0ELi2ELi2ELi4ELi2ELb1EEENS1_21CollectiveEpilogueBwdISA_SB_SD_Li256ELb1ELb0ELi2EEENS1_19SingleTileSchedulerILb1ELb0ELb0ELi128EEEEEEEEEvNT_6ParamsE$_ZZN4cute19as_arithmetic_tupleINS_15ArithmeticTupleIJNS1_IJiiEEEiiiEEEEEDaRKT_ENKUlDpRKT_E_clIJS2_iiiEEEDaSA_ - $_ZN7cutlass13device_kernelIN5flash19enable_sm80_to_sm89INS1_16FlashAttnBwdSm80INS1_25CollectiveMainloopBwdSm80ILi2ELi2EN4cute5tupleIJNS5_1CILi64EEENS7_ILi128EEES8_EEENS_10bfloat16_tEfNS_4arch4Sm80ELb0ELb0ELb1ELb1ELb0ELb0ELb0ELb0ELi2ELi2ELi4ELi2ELb1EEENS1_21CollectiveEpilogueBwdISA_SB_SD_Li256ELb1ELb0ELi2EEENS1_19SingleTileSchedulerILb1ELb0ELb0ELi128EEEEEEEEEvNT_6ParamsE$_ZZN4cute14transform_leafINS_15ArithmeticTupleIJiiEEERNS_8identityEEEDaRKT_OT0_ENKUlRKT_E_clIiEEDaSC_)
$_ZN7cutlass13device_kernelIN5flash19enable_sm80_to_sm89INS1_16FlashAttnBwdSm80INS1_25CollectiveMainloopBwdSm80ILi2ELi2EN4cute5tupleIJNS5_1CILi64EEENS7_ILi128EEES8_EEENS_10bfloat16_tEfNS_4arch4Sm80ELb0ELb0ELb1ELb1ELb0ELb0ELb0ELb0ELi2ELi2ELi4ELi2ELb1EEENS1_21CollectiveEpilogueBwdISA_SB_SD_Li256ELb1ELb0ELi2EEENS1_19SingleTileSchedulerILb1ELb0ELb0ELi128EEEEEEEEEvNT_6ParamsE$_ZZN4cute14transform_leafINS_15ArithmeticTupleIJiiEEERNS_8identityEEEDaRKT_OT0_ENKUlRKT_E_clIiEEDaSC_:
[----:B------:R-:W-:Y:S02]  /*8ca0*/  MOV R78, R8 ;  /* 0x00000008004e7202 */ /* 0x000fe40000000f00 */
[----:B------:R-:W-:Y:S02]  /*8cb0*/  MOV R79, 0x0 ;  /* 0x00000000004f7802 */ /* 0x000fe40000000f00 */
[----:B------:R-:W-:Y:S02]  /*8cc0*/  MOV R10, R7 ;  /* 0x00000007000a7202 */ /* 0x000fe40000000f00 */
[----:B------:R-:W-:Y:S05]  /*8cd0*/  RET.REL.NODEC R78 `(_ZN7cutlass13device_kernelIN5flash19enable_sm80_to_sm89INS1_16FlashAttnBwdSm80INS1_25CollectiveMainloopBwdSm80ILi2ELi2EN4cute5tupleIJNS5_1CILi64EEENS7_ILi128EEES8_EEENS_10bfloat16_tEfNS_4arch4Sm80ELb0ELb0ELb1ELb1ELb0ELb0ELb0ELb0ELi2ELi2ELi4ELi2ELb1EEENS1_21CollectiveEpilogueBwdISA_SB_SD_Li256ELb1ELb0ELi2EEENS1_19SingleTileSchedulerILb1ELb0ELb0ELi128EEEEEEEEEvNT_6ParamsE) ;  /* 0xffff73204e007950 */ /* 0x000fea0003c3ffff */
        .type           $_ZN7cutlass13device_kernelIN5flash19enable_sm80_to_sm89INS1_16FlashAttnBwdSm80INS1_25CollectiveMainloopBwdSm80ILi2ELi2EN4cute5tupleIJNS5_1CILi64EEENS7_ILi128EEES8_EEENS_10bfloat16_tEfNS_4arch4Sm80ELb0ELb0ELb1ELb1ELb0ELb0ELb0ELb0ELi2ELi2ELi4ELi2ELb1EEENS1_21CollectiveEpilogueBwdISA_SB_SD_Li256ELb1ELb0ELi2EEENS1_19SingleTileSchedulerILb1ELb0ELb0ELi128EEEEEEEEEvNT_6ParamsE$_ZZN4cute19as_arithmetic_tupleINS_15ArithmeticTupleIJNS1_IJiiEEEiiiEEEEEDaRKT_ENKUlDpRKT_E_clIJS2_iiiEEEDaSA_,@function
        .size           $_ZN7cutlass13device_kernelIN5flash19enable_sm80_to_sm89INS1_16FlashAttnBwdSm80INS1_25CollectiveMainloopBwdSm80ILi2ELi2EN4cute5tupleIJNS5_1CILi64EEENS7_ILi128EEES8_EEENS_10bfloat16_tEfNS_4arch4Sm80ELb0ELb0ELb1ELb1ELb0ELb0ELb0ELb0ELi2ELi2ELi4ELi2ELb1EEENS1_21CollectiveEpilogueBwdISA_SB_SD_Li256ELb1ELb0ELi2EEENS1_19SingleTileSchedulerILb1ELb0ELb0ELi128EEEEEEEEEvNT_6ParamsE$_ZZN4cute19as_arithmetic_tupleINS_15ArithmeticTupleIJNS1_IJiiEEEiiiEEEEEDaRKT_ENKUlDpRKT_E_clIJS2_iiiEEEDaSA_,($_ZN7cutlass13device_kernelIN5flash19enable_sm80_to_sm89INS1_16FlashAttnBwdSm80INS1_25CollectiveMainloopBwdSm80ILi2ELi2EN4cute5tupleIJNS5_1CILi64EEENS7_ILi128EEES8_EEENS_10bfloat16_tEfNS_4arch4Sm80ELb0ELb0ELb1ELb1ELb0ELb0ELb0ELb0ELi2ELi2ELi4ELi2ELb1EEENS1_21CollectiveEpilogueBwdISA_SB_SD_Li256ELb1ELb0ELi2EEENS1_19SingleTileSchedulerILb1ELb0ELb0ELi128EEEEEEEEEvNT_6ParamsE$_ZZN4cute19as_arithmetic_tupleINS_15ArithmeticTupleIJNS1_IJiiEEEiiiEEEEEDaRKT_ENKUlRKT_E_clIS2_EEDaS9_ - $_ZN7cutlass13device_kernelIN5flash19enable_sm80_to_sm89INS1_16FlashAttnBwdSm80INS1_25CollectiveMainloopBwdSm80ILi2ELi2EN4cute5tupleIJNS5_1CILi64EEENS7_ILi128EEES8_EEENS_10bfloat16_tEfNS_4arch4Sm80ELb0ELb0ELb1ELb1ELb0ELb0ELb0ELb0ELi2ELi2ELi4ELi2ELb1EEENS1_21CollectiveEpilogueBwdISA_SB_SD_Li256ELb1ELb0ELi2EEENS1_19SingleTileSchedulerILb1ELb0ELb0ELi128EEEEEEEEEvNT_6ParamsE$_ZZN4cute19as_arithmetic_tupleINS_15ArithmeticTupleIJNS1_IJiiEEEiiiEEEEEDaRKT_ENKUlDpRKT_E_clIJS2_iiiEEEDaSA_)
$_ZN7cutlass13device_kernelIN5flash19enable_sm80_to_sm89INS1_16FlashAttnBwdSm80INS1_25CollectiveMainloopBwdSm80ILi2ELi2EN4cute5tupleIJNS5_1CILi64EEENS7_ILi128EEES8_EEENS_10bfloat16_tEfNS_4arch4Sm80ELb0ELb0ELb1ELb1ELb0ELb0ELb0ELb0ELi2ELi2ELi4ELi2ELb1EEENS1_21CollectiveEpilogueBwdISA_SB_SD_Li256ELb1ELb0ELi2EEENS1_19SingleTileSchedulerILb1ELb0ELb0ELi128EEEEEEEEEvNT_6ParamsE$_ZZN4cute19as_arithmetic_tupleINS_15ArithmeticTupleIJNS1_IJiiEEEiiiEEEEEDaRKT_ENKUlDpRKT_E_clIJS2_iiiEEEDaSA_:
[----:B------:R-:W-:Y:S02]  /*8ce0*/  IADD3 R7, R1, 0x19c, RZ ;  /* 0x0000019c01077810 */ /* 0x000fe40007ffe0ff */
[----:B------:R-:W-:Y:S02]  /*8cf0*/  MOV R52, 0x8d20 ;  /* 0x00008d2000347802 */ /* 0x000fe40000000f00 */
[----:B------:R-:W-:-:S02]  /*8d00*/  IADD3 R7, R7, c[0x0][0x20], RZ ;  /* 0x0000080007077a10 */ /* 0x000fc40007ffe0ff */
[----:B------:R-:W-:Y:S05]  /*8d10*/  CALL.REL.NOINC `($_ZN7cutlass13device_kernelIN5flash19enable_sm80_to_sm89INS1_16FlashAttnBwdSm80INS1_25CollectiveMainloopBwdSm80ILi2ELi2EN4cute5tupleIJNS5_1CILi64EEENS7_ILi128EEES8_EEENS_10bfloat16_tEfNS_4arch4Sm80ELb0ELb0ELb1ELb1ELb0ELb0ELb0ELb0ELi2ELi2ELi4ELi2ELb1EEENS1_21CollectiveEpilogueBwdISA_SB_SD_Li256ELb1ELb0ELi2EEENS1_19SingleTileSchedulerILb1ELb0ELb0ELi128EEEEEEEEEvNT_6ParamsE$_ZN4cute5tupleIJNS_15ArithmeticTupleIJiiEEEiiiEEC2ERKS2_RKiS7_S7_) ;  /* 0xfffff95000007944 */ /* 0x000fea0003c3ffff */
[----:B------:R1:W5:Y:S04]  /*8d20*/  LDL R10, [R1+0x19c] ;  /* 0x00019c00010a7983 */ /* 0x0003680000100800 */
[----:B------:R1:W5:Y:S04]  /*8d30*/  LDL.64 R8, [R1+0x1a8] ;  /* 0x0001a80001087983 */ /* 0x0003680000100a00 */
[----:B------:R1:W5:Y:S01]  /*8d40*/  LDL.64 R6, [R1+0x1a0] ;  /* 0x0001a00001067983 */ /* 0x0003620000100a00 */
[----:B------:R-:W-:-:S04]  /*8d50*/  MOV R17, 0x0 ;  /* 0x0000000000117802 */ /* 0x000fc80000000f00 */
[----:B------:R-:W-:Y:S05]  /*8d60*/  RET.REL.NODEC R16 `(_ZN7cutlass13device_kernelIN5flash19enable_sm80_to_sm89INS1_16FlashAttnBwdSm80INS1_25CollectiveMainloopBwdSm80ILi2ELi2EN4cute5tupleIJNS5_1CILi64EEENS7_ILi128EEES8_EEENS_10bfloat16_tEfNS_4arch4Sm80ELb0ELb0ELb1ELb1ELb0ELb0ELb0ELb0ELi2ELi2ELi4ELi2ELb1EEENS1_21CollectiveEpilogueBwdISA_SB_SD_Li256ELb1ELb0ELi2EEENS1_19SingleTileSchedulerILb1ELb0ELb0ELi128EEEEEEEEEvNT_6ParamsE) ;  /* 0xffff729010007950 */ /* 0x000fea0003c3ffff */
        .type           $_ZN7cutlass13device_kernelIN5flash19enable_sm80_to_sm89INS1_16FlashAttnBwdSm80INS1_25CollectiveMainloopBwdSm80ILi2ELi2EN4cute5tupleIJNS5_1CILi64EEENS7_ILi128EEES8_EEENS_10bfloat16_tEfNS_4arch4Sm80ELb0ELb0ELb1ELb1ELb0ELb0ELb0ELb0ELi2ELi2ELi4ELi2ELb1EEENS1_21CollectiveEpilogueBwdISA_SB_SD_Li256ELb1ELb0ELi2EEENS1_19SingleTileSchedulerILb1ELb0ELb0ELi128EEEEEEEEEvNT_6ParamsE$_ZZN4cute19as_arithmetic_tupleINS_15ArithmeticTupleIJNS1_IJiiEEEiiiEEEEEDaRKT_ENKUlRKT_E_clIS2_EEDaS9_,@function
        .size           $_ZN7cutlass13device_kernelIN5flash19enable_sm80_to_sm89INS1_16FlashAttnBwdSm80INS1_25CollectiveMainloopBwdSm80ILi2ELi2EN4cute5tupleIJNS5_1CILi64EEENS7_ILi128EEES8_EEENS_10bfloat16_tEfNS_4arch4Sm80ELb0ELb0ELb1ELb1ELb0ELb0ELb0ELb0ELi2ELi2ELi4ELi2ELb1EEENS1_21CollectiveEpilogueBwdISA_SB_SD_Li256ELb1ELb0ELi2EEENS1_19SingleTileSchedulerILb1ELb0ELb0ELi128EEEEEEEEEvNT_6ParamsE$_ZZN4cute19as_arithmetic_tupleINS_15ArithmeticTupleIJNS1_IJiiEEEiiiEEEEEDaRKT_ENKUlRKT_E_clIS2_EEDaS9_,($_ZN7cutlass13device_kernelIN5flash19enable_sm80_to_sm89INS1_16FlashAttnBwdSm80INS1_25CollectiveMainloopBwdSm80ILi2ELi2EN4cute5tupleIJNS5_1CILi64EEENS7_ILi128EEES8_EEENS_10bfloat16_tEfNS_4arch4Sm80ELb0ELb0ELb1ELb1ELb0ELb0ELb0ELb0ELi2ELi2ELi4ELi2ELb1EEENS1_21CollectiveEpilogueBwdISA_SB_SD_Li256ELb1ELb0ELi2EEENS1_19SingleTileSchedulerILb1ELb0ELb0ELi128EEEEEEEEEvNT_6ParamsE$_ZZN4cute19as_arithmetic_tupleINS_15ArithmeticTupleIJNS1_IJiiEEEiiiEEEEEDaRKT_ENKUlRKT_E_clIiEEDaS9_ - $_ZN7cutlass13device_kernelIN5flash19enable_sm80_to_sm89INS1_16FlashAttnBwdSm80INS1_25CollectiveMainloopBwdSm80ILi2ELi2EN4cute5tupleIJNS5_1CILi64EEENS7_ILi128EEES8_EEENS_10bfloat16_tEfNS_4arch4Sm80ELb0ELb0ELb1ELb1ELb0ELb0ELb0ELb0ELi2ELi2ELi4ELi2ELb1EEENS1_21CollectiveEpilogueBwdISA_SB_SD_Li256ELb1ELb0ELi2EEENS1_19SingleTileSchedulerILb1ELb0ELb0ELi128EEEEEEEEEvNT_6ParamsE$_ZZN4cute19as_arithmetic_tupleINS_15ArithmeticTupleIJNS1_IJiiEEEiiiEEEEEDaRKT_ENKUlRKT_E_clIS2_EEDaS9_)
$_ZN7cutlass13device_kernelIN5flash19enable_sm80_to_sm89INS1_16FlashAttnBwdSm80INS1_25CollectiveMainloopBwdSm80ILi2ELi2EN4cute5tupleIJNS5_1CILi64EEENS7_ILi128EEES8_EEENS_10bfloat16_tEfNS_4arch4Sm80ELb0ELb0ELb1ELb1ELb0ELb0ELb0ELb0ELi2ELi2ELi4ELi2ELb1EEENS1_21CollectiveEpilogueBwdISA_SB_SD_Li256ELb1ELb0ELi2EEENS1_19SingleTileSchedulerILb1ELb0ELb0ELi128EEEEEEEEEvNT_6ParamsE$_ZZN4cute19as_arithmetic_tupleINS_15ArithmeticTupleIJNS1_IJiiEEEiiiEEEEEDaRKT_ENKUlRKT_E_clIS2_EEDaS9_:
[----:B------:R-:W-:-:S05]  /*8d70*/  IADD3 R9, R13, -c[0x0][0x20], RZ ;  /* 0x800008000d097a10 */ /* 0x000fca0007ffe0ff */
[----:B------:R1:W5:Y:S01]  /*8d80*/  LDL R7, [R9] ;  /* 0x0000000009077983 */ /* 0x0003620000100800 */
[----:B------:R-:W-:-:S03]  /*8d90*/  MOV R8, 0x8db0 ;  /* 0x00008db000087802 */ /* 0x000fc60000000f00 */
[----:B-1---5:R-:W-:Y:S05]  /*8da0*/  CALL.REL.NOINC `($_ZN7cutlass13device_kernelIN5flash19enable_sm80_to_sm89INS1_16FlashAttnBwdSm80INS1_25CollectiveMainloopBwdSm80ILi2ELi2EN4cute5tupleIJNS5_1CILi64EEENS7_ILi128EEES8_EEENS_10bfloat16_tEfNS_4arch4Sm80ELb0ELb0ELb1ELb1ELb0ELb0ELb0ELb0ELi2ELi2ELi4ELi2ELb1EEENS1_21CollectiveEpilogueBwdISA_SB_SD_Li256ELb1ELb0ELi2EEENS1_19SingleTileSchedulerILb1ELb0ELb0ELi128EEEEEEEEEvNT_6ParamsE$_ZZN4cute19as_arithmetic_tupleINS_15ArithmeticTupleIJiiEEEEEDaRKT_ENKUlRKT_E_clIiEEDaS8_) ;  /* 0x0000019000007944 */ /* 0x022fea0003c00000 */
[----:B------:R1:W5:Y:S01]  /*8db0*/  LDL R7, [R9+0x4] ;  /* 0x0000040009077983 */ /* 0x0003620000100800 */
[----:B------:R-:W-:Y:S01]  /*8dc0*/  IADD3 R6, R1, 0x19c, RZ ;  /* 0x0000019c01067810 */ /* 0x000fe20007ffe0ff */
[----:B------:R-:W-:Y:S01]  /*8dd0*/  IMAD.MOV.U32 R16, RZ, RZ, R10 ;  /* 0x000000ffff107224 */ /* 0x000fe200078e000a */
[----:B------:R-:W-:Y:S02]  /*8de0*/  MOV R8, 0x8e10 ;  /* 0x00008e1000087802 */ /* 0x000fe40000000f00 */
[----:B------:R-:W-:Y:S02]  /*8df0*/  IADD3 R6, R6, c[0x0][0x20], RZ ;  /* 0x0000080006067a10 */ /* 0x000fe40007ffe0ff */
[----:B-1---5:R-:W-:Y:S05]  /*8e00*/  CALL.REL.NOINC `($_ZN7cutlass13device_kernelIN5flash19enable_sm80_to_sm89INS1_16FlashAttnBwdSm80INS1_25CollectiveMainloopBwdSm80ILi2ELi2EN4cute5tupleIJNS5_1CILi64EEENS7_ILi128EEES8_EEENS_10bfloat16_tEfNS_4arch4Sm80ELb0ELb0ELb1ELb1ELb0ELb0ELb0ELb0ELi2ELi2ELi4ELi2ELb1EEENS1_21CollectiveEpilogueBwdISA_SB_SD_Li256ELb1ELb0ELi2EEENS1_19SingleTileSchedulerILb1ELb0ELb0ELi128EEEEEEEEEvNT_6ParamsE$_ZZN4cute19as_arithmetic_tupleINS_15ArithmeticTupleIJiiEEEEEDaRKT_ENKUlRKT_E_clIiEEDaS8_) ;  /* 0x0000013000007944 */ /* 0x022fea0003c00000 */
[----:B------:R1:W-:Y:S01]  /*8e10*/  STL [R1+0x19c], R10 ;  /* 0x00019c0a01007387 */ /* 0x0003e20000100800 */
[----:B------:R-:W-:-:S03]  /*8e20*/  MOV R18, 0x8e40 ;  /* 0x00008e4000127802 */ /* 0x000fc60000000f00 */
[----:B-1----:R-:W-:Y:S05]  /*8e30*/  CALL.REL.NOINC `($_ZN7cutlass13device_kernelIN5flash19enable_sm80_to_sm89INS1_16FlashAttnBwdSm80INS1_25CollectiveMainloopBwdSm80ILi2ELi2EN4cute5tupleIJNS5_1CILi64EEENS7_ILi128EEES8_EEENS_10bfloat16_tEfNS_4arch4Sm80ELb0ELb0ELb1ELb1ELb0ELb0ELb0ELb0ELi2ELi2ELi4ELi2ELb1EEENS1_21CollectiveEpilogueBwdISA_SB_SD_Li256ELb1ELb0ELi2EEENS1_19SingleTileSchedulerILb1ELb0ELb0ELi128EEEEEEEEEvNT_6ParamsE$_ZZN4cute19as_arithmetic_tupleINS_15ArithmeticTupleIJiiEEEEEDaRKT_ENKUlDpRKT_E_clIJiiEEEDaS9_) ;  /* 0x0000008000007944 */ /* 0x002fea0003c00000 */
[----:B-----5:R-:W-:Y:S01]  /*8e40*/  IMAD.MOV.U32 R8, RZ, RZ, R6 ;  /* 0x000000ffff087224 */ /* 0x020fe200078e0006 */
[----:B------:R-:W-:Y:S01]  /*8e50*/  MOV R6, R52 ;  /* 0x0000003400067202 */ /* 0x000fe20000000f00 */
[----:B------:R-:W-:Y:S01]  /*8e60*/  IMAD.MOV.U32 R78, RZ, RZ, R7 ;  /* 0x000000ffff4e7224 */ /* 0x000fe200078e0007 */
[----:B------:R-:W-:-:S04]  /*8e70*/  MOV R7, 0x0 ;  /* 0x0000000000077802 */ /* 0x000fc80000000f00 */
[----:B------:R-:W-:Y:S05]  /*8e80*/  RET.REL.NODEC R6 `(_ZN7cutlass13device_kernelIN5flash19enable_sm80_to_sm89INS1_16FlashAttnBwdSm80INS1_25CollectiveMainloopBwdSm80ILi2ELi2EN4cute5tupleIJNS5_1CILi64EEENS7_ILi128EEES8_EEENS_10bfloat16_tEfNS_4arch4Sm80ELb0ELb0ELb1ELb1ELb0ELb0ELb0ELb0ELi2ELi2ELi4ELi2ELb1EEENS1_21CollectiveEpilogueBwdISA_SB_SD_Li256ELb1ELb0ELi2EEENS1_19SingleTileSchedulerILb1ELb0ELb0ELi128EEEEEEEEEvNT_6ParamsE) ;  /* 0xffff717006007950 */ /* 0x000fea0003c3ffff */
        .type           $_ZN7cutlass13device_kernelIN5flash19enable_sm80_to_sm89INS1_16FlashAttnBwdSm80INS1_25CollectiveMainloopBwdSm80ILi2ELi2EN4cute5tupleIJNS5_1CILi64EEENS7_ILi128EEES8_EEENS_10bfloat16_tEfNS_4arch4Sm80ELb0ELb0ELb1ELb1ELb0ELb0ELb0ELb0ELi2ELi2ELi4ELi2ELb1EEENS1_21CollectiveEpilogueBwdISA_SB_SD_Li256ELb1ELb0ELi2EEENS1_19SingleTileSchedulerILb1ELb0ELb0ELi128EEEEEEEEEvNT_6ParamsE$_ZZN4cute19as_arithmetic_tupleINS_15ArithmeticTupleIJNS1_IJiiEEEiiiEEEEEDaRKT_ENKUlRKT_E_clIiEEDaS9_,@function
        .size           $_ZN7cutlass13device_kernelIN5flash19enable_sm80_to_sm89INS1_16FlashAttnBwdSm80INS1_25CollectiveMainloopBwdSm80ILi2ELi2EN4cute5tupleIJNS5_1CILi64EEENS7_ILi128EEES8_EEENS_10bfloat16_tEfNS_4arch4Sm80ELb0ELb0ELb1ELb1ELb0ELb0ELb0ELb0ELi2ELi2ELi4ELi2ELb1EEENS1_21CollectiveEpilogueBwdISA_SB_SD_Li256ELb1ELb0ELi2EEENS1_19SingleTileSchedulerILb1ELb0ELb0ELi128EEEEEEEEEvNT_6ParamsE$_ZZN4cute19as_arithmetic_tupleINS_15ArithmeticTupleIJNS1_IJiiEEEiiiEEEEEDaRKT_ENKUlRKT_E_clIiEEDaS9_,($_ZN7cutlass13device_kernelIN5flash19enable_sm80_to_sm89INS1_16FlashAttnBwdSm80INS1_25CollectiveMainloopBwdSm80ILi2ELi2EN4cute5tupleIJNS5_1CILi64EEENS7_ILi128EEES8_EEENS_10bfloat16_tEfNS_4arch4Sm80ELb0ELb0ELb1ELb1ELb0ELb0ELb0ELb0ELi2ELi2ELi4ELi2ELb1EEENS1_21CollectiveEpilogueBwdISA_SB_SD_Li256ELb1ELb0ELi2EEENS1_19SingleTileSchedulerILb1ELb0ELb0ELi128EEEEEEEEEvNT_6ParamsE$_ZZN4cute19as_arithmetic_tupleINS_15ArithmeticTupleIJiiEEEEEDaRKT_ENKUlDpRKT_E_clIJiiEEEDaS9_ - $_ZN7cutlass13device_kernelIN5flash19enable_sm80_to_sm89INS1_16FlashAttnBwdSm80INS1_25CollectiveMainloopBwdSm80ILi2ELi2EN4cute5tupleIJNS5_1CILi64EEENS7_ILi128EEES8_EEENS_10bfloat16_tEfNS_4arch4Sm80ELb0ELb0ELb1ELb1ELb0ELb0ELb0ELb0ELi2ELi2ELi4ELi2ELb1EEENS1_21CollectiveEpilogueBwdISA_SB_SD_Li256ELb1ELb0ELi2EEENS1_19SingleTileSchedulerILb1ELb0ELb0ELi128EEEEEEEEEvNT_6ParamsE$_ZZN4cute19as_arithmetic_tupleINS_15ArithmeticTupleIJNS1_IJiiEEEiiiEEEEEDaRKT_ENKUlRKT_E_clIiEEDaS9_)
$_ZN7cutlass13device_kernelIN5flash19enable_sm80_to_sm89INS1_16FlashAttnBwdSm80INS1_25CollectiveMainloopBwdSm80ILi2ELi2EN4cute5tupleIJNS5_1CILi64EEENS7_ILi128EEES8_EEENS_10bfloat16_tEfNS_4arch4Sm80ELb0ELb0ELb1ELb1ELb0ELb0ELb0ELb0ELi2ELi2ELi4ELi2ELb1EEENS1_21CollectiveEpilogueBwdISA_SB_SD_Li256ELb1ELb0ELi2EEENS1_19SingleTileSchedulerILb1ELb0ELb0ELi128EEEEEEEEEvNT_6ParamsE$_ZZN4cute19as_arithmetic_tupleINS_15ArithmeticTupleIJNS1_IJiiEEEiiiEEEEEDaRKT_ENKUlRKT_E_clIiEEDaS9_:
[----:B------:R-:W-:Y:S02]  /*8e90*/  MOV R10, R7 ;  /* 0x00000007000a7202 */ /* 0x000fe40000000f00 */
[----:B------:R-:W-:-:S04]  /*8ea0*/  MOV R7, 0x0 ;  /* 0x0000000000077802 */ /* 0x000fc80000000f00 */
[----:B------:R-:W-:Y:S05]  /*8eb0*/  RET.REL.NODEC R6 `(_ZN7cutlass13device_kernelIN5flash19enable_sm80_to_sm89INS1_16FlashAttnBwdSm80INS1_25CollectiveMainloopBwdSm80ILi2ELi2EN4cute5tupleIJNS5_1CILi64EEENS7_ILi128EEES8_EEENS_10bfloat16_tEfNS_4arch4Sm80ELb0ELb0ELb1ELb1ELb0ELb0ELb0ELb0ELi2ELi2ELi4ELi2ELb1EEENS1_21CollectiveEpilogueBwdISA_SB_SD_Li256ELb1ELb0ELi2EEENS1_19SingleTileSchedulerILb1ELb0ELb0ELi128EEEEEEEEEvNT_6ParamsE) ;  /* 0xffff714006007950 */ /* 0x000fea0003c3ffff */
        .type           $_ZN7cutlass13device_kernelIN5flash19enable_sm80_to_sm89INS1_16FlashAttnBwdSm80INS1_25CollectiveMainloopBwdSm80ILi2ELi2EN4cute5tupleIJNS5_1CILi64EEENS7_ILi128EEES8_EEENS_10bfloat16_tEfNS_4arch4Sm80ELb0ELb0ELb1ELb1ELb0ELb0ELb0ELb0ELi2ELi2ELi4ELi2ELb1EEENS1_21CollectiveEpilogueBwdISA_SB_SD_Li256ELb1ELb0ELi2EEENS1_19SingleTileSchedulerILb1ELb0ELb0ELi128EEEEEEEEEvNT_6ParamsE$_ZZN4cute19as_arithmetic_tupleINS_15ArithmeticTupleIJiiEEEEEDaRKT_ENKUlDpRKT_E_clIJiiEEEDaS9_,@function
        .size           $_ZN7cutlass13device_kernelIN5flash19enable_sm80_to_sm89INS1_16FlashAttnBwdSm80INS1_25CollectiveMainloopBwdSm80ILi2ELi2EN4cute5tupleIJNS5_1CILi64EEENS7_ILi128EEES8_EEENS_10bfloat16_tEfNS_4arch4Sm80ELb0ELb0ELb1ELb1ELb0ELb0ELb0ELb0ELi2ELi2ELi4ELi2ELb1EEENS1_21CollectiveEpilogueBwdISA_SB_SD_Li256ELb1ELb0ELi2EEENS1_19SingleTileSchedulerILb1ELb0ELb0ELi128EEEEEEEEEvNT_6ParamsE$_ZZN4cute19as_arithmetic_tupleINS_15ArithmeticTupleIJiiEEEEEDaRKT_ENKUlDpRKT_E_clIJiiEEEDaS9_,($_ZN7cutlass13device_kernelIN5flash19enable_sm80_to_sm89INS1_16FlashAttnBwdSm80INS1_25CollectiveMainloopBwdSm80ILi2ELi2EN4cute5tupleIJNS5_1CILi64EEENS7_ILi128EEES8_EEENS_10bfloat16_tEfNS_4arch4Sm80ELb0ELb0ELb1ELb1ELb0ELb0ELb0ELb0ELi2ELi2ELi4ELi2ELb1EEENS1_21CollectiveEpilogueBwdISA_SB_SD_Li256ELb1ELb0ELi2EEENS1_19SingleTileSchedulerILb1ELb0ELb0ELi128EEEEEEEEEvNT_6ParamsE$_ZZN4cute19as_arithmetic_tupleINS_15ArithmeticTupleIJiiEEEEEDaRKT_ENKUlRKT_E_clIiEEDaS8_ - $_ZN7cutlass13device_kernelIN5flash19enable_sm80_to_sm89INS1_16FlashAttnBwdSm80INS1_25CollectiveMainloopBwdSm80ILi2ELi2EN4cute5tupleIJNS5_1CILi64EEENS7_ILi128EEES8_EEENS_10bfloat16_tEfNS_4arch4Sm80ELb0ELb0ELb1ELb1ELb0ELb0ELb0ELb0ELi2ELi2ELi4ELi2ELb1EEENS1_21CollectiveEpilogueBwdISA_SB_SD_Li256ELb1ELb0ELi2EEENS1_19SingleTileSchedulerILb1ELb0ELb0ELi128EEEEEEEEEvNT_6ParamsE$_ZZN4cute19as_arithmetic_tupleINS_15ArithmeticTupleIJiiEEEEEDaRKT_ENKUlDpRKT_E_clIJiiEEEDaS9_)
$_ZN7cutlass13device_kernelIN5flash19enable_sm80_to_sm89INS1_16FlashAttnBwdSm80INS1_25CollectiveMainloopBwdSm80ILi2ELi2EN4cute5tupleIJNS5_1CILi64EEENS7_ILi128EEES8_EEENS_10bfloat16_tEfNS_4arch4Sm80ELb0ELb0ELb1ELb1ELb0ELb0ELb0ELb0ELi2ELi2ELi4ELi2ELb1EEENS1_21CollectiveEpilogueBwdISA_SB_SD_Li256ELb1ELb0ELi2EEENS1_19SingleTileSchedulerILb1ELb0ELb0ELi128EEEEEEEEEvNT_6ParamsE$_ZZN4cute19as_arithmetic_tupleINS_15ArithmeticTupleIJiiEEEEEDaRKT_ENKUlDpRKT_E_clIJiiEEEDaS9_:
[----:B------:R-:W-:Y:S02]  /*8ec0*/  IADD3 R7, R1, 0x1a0, RZ ;  /* 0x000001a001077810 */ /* 0x000fe40007ffe0ff */
[----:B------:R-:W-:Y:S02]  /*8ed0*/  MOV R8, 0x8f00 ;  /* 0x00008f0000087802 */ /* 0x000fe40000000f00 */
[----:B------:R-:W-:Y:S02]  /*8ee0*/  IADD3 R7, R7, c[0x0][0x20], RZ ;  /* 0x0000080007077a10 */ /* 0x000fe40007ffe0ff */
[----:B------:R-:W-:Y:S05]  /*8ef0*/  CALL.REL.NOINC `($_ZN7cutlass13device_kernelIN5flash19enable_sm80_to_sm89INS1_16FlashAttnBwdSm80INS1_25CollectiveMainloopBwdSm80ILi2ELi2EN4cute5tupleIJNS5_1CILi64EEENS7_ILi128EEES8_EEENS_10bfloat16_tEfNS_4arch4Sm80ELb0ELb0ELb1ELb1ELb0ELb0ELb0ELb0ELi2ELi2ELi4ELi2ELb1EEENS1_21CollectiveEpilogueBwdISA_SB_SD_Li256ELb1ELb0ELi2EEENS1_19SingleTileSchedulerILb1ELb0ELb0ELi128EEEEEEEEEvNT_6ParamsE$_ZN4cute5tupleIJiiEEC2ERKiS3_) ;  /* 0xfffff9e000007944 */ /* 0x000fea0003c3ffff */
[----:B-1----:R1:W5:Y:S01]  /*8f00*/  LDL.64 R6, [R1+0x1a0] ;  /* 0x0001a00001067983 */ /* 0x0023620000100a00 */
[----:B------:R-:W-:Y:S02]  /*8f10*/  MOV R8, R18 ;  /* 0x0000001200087202 */ /* 0x000fe40000000f00 */
[----:B------:R-:W-:-:S04]  /*8f20*/  MOV R9, 0x0 ;  /* 0x0000000000097802 */ /* 0x000fc80000000f00 */
[----:B------:R-:W-:Y:S05]  /*8f30*/  RET.REL.NODEC R8 `(_ZN7cutlass13device_kernelIN5flash19enable_sm80_to_sm89INS1_16FlashAttnBwdSm80INS1_25CollectiveMainloopBwdSm80ILi2ELi2EN4cute5tupleIJNS5_1CILi64EEENS7_ILi128EEES8_EEENS_10bfloat16_tEfNS_4arch4Sm80ELb0ELb0ELb1ELb1ELb0ELb0ELb0ELb0ELi2ELi2ELi4ELi2ELb1EEENS1_21CollectiveEpilogueBwdISA_SB_SD_Li256ELb1ELb0ELi2EEENS1_19SingleTileSchedulerILb1ELb0ELb0ELi128EEEEEEEEEvNT_6ParamsE) ;  /* 0xffff70c008007950 */ /* 0x000fea0003c3ffff */
        .type           $_ZN7cutlass13device_kernelIN5flash19enable_sm80_to_sm89INS1_16FlashAttnBwdSm80INS1_25CollectiveMainloopBwdSm80ILi2ELi2EN4cute5tupleIJNS5_1CILi64EEENS7_ILi128EEES8_EEENS_10bfloat16_tEfNS_4arch4Sm80ELb0ELb0ELb1ELb1ELb0ELb0ELb0ELb0ELi2ELi2ELi4ELi2ELb1EEENS1_21CollectiveEpilogueBwdISA_SB_SD_Li256ELb1ELb0ELi2EEENS1_19SingleTileSchedulerILb1ELb0ELb0ELi128EEEEEEEEEvNT_6ParamsE$_ZZN4cute19as_arithmetic_tupleINS_15ArithmeticTupleIJiiEEEEEDaRKT_ENKUlRKT_E_clIiEEDaS8_,@function
        .size           $_ZN7cutlass13device_kernelIN5flash19enable_sm80_to_sm89INS1_16FlashAttnBwdSm80INS1_25CollectiveMainloopBwdSm80ILi2ELi2EN4cute5tupleIJNS5_1CILi64EEENS7_ILi128EEES8_EEENS_10bfloat16_tEfNS_4arch4Sm80ELb0ELb0ELb1ELb1ELb0ELb0ELb0ELb0ELi2ELi2ELi4ELi2ELb1EEENS1_21CollectiveEpilogueBwdISA_SB_SD_Li256ELb1ELb0ELi2EEENS1_19SingleTileSchedulerILb1ELb0ELb0ELi128EEEEEEEEEvNT_6ParamsE$_ZZN4cute19as_arithmetic_tupleINS_15ArithmeticTupleIJiiEEEEEDaRKT_ENKUlRKT_E_clIiEEDaS8_,($_ZN7cutlass13device_kernelIN5flash19enable_sm80_to_sm89INS1_16FlashAttnBwdSm80INS1_25CollectiveMainloopBwdSm80ILi2ELi2EN4cute5tupleIJNS5_1CILi64EEENS7_ILi128EEES8_EEENS_10bfloat16_tEfNS_4arch4Sm80ELb0ELb0ELb1ELb1ELb0ELb0ELb0ELb0ELi2ELi2ELi4ELi2ELb1EEENS1_21CollectiveEpilogueBwdISA_SB_SD_Li256ELb1ELb0ELi2EEENS1_19SingleTileSchedulerILb1ELb0ELb0ELi128EEEEEEEEEvNT_6ParamsE$_ZZN4cute5sliceINS_5tupleIJNS_10UnderscoreES2_S2_iEEENS1_IJNS1_IJNS_1CILi1EEENS4_ILi0EEEEEElS6_lEEEEEDaRKT_RKT0_ENKUlRKT_RKT0_E_clIS2_lEEDaSH_SK_ - $_ZN7cutlass13device_kernelIN5flash19enable_sm80_to_sm89INS1_16FlashAttnBwdSm80INS1_25CollectiveMainloopBwdSm80ILi2ELi2EN4cute5tupleIJNS5_1CILi64EEENS7_ILi128EEES8_EEENS_10bfloat16_tEfNS_4arch4Sm80ELb0ELb0ELb1ELb1ELb0ELb0ELb0ELb0ELi2ELi2ELi4ELi2ELb1EEENS1_21CollectiveEpilogueBwdISA_SB_SD_Li256ELb1ELb0ELi2EEENS1_19SingleTileSchedulerILb1ELb0ELb0ELi128EEEEEEEEEvNT_6ParamsE$_ZZN4cute19as_arithmetic_tupleINS_15ArithmeticTupleIJiiEEEEEDaRKT_ENKUlRKT_E_clIiEEDaS8_)
$_ZN7cutlass13device_kernelIN5flash19enable_sm80_to_sm89INS1_16FlashAttnBwdSm80INS1_25CollectiveMainloopBwdSm80ILi2ELi2EN4cute5tupleIJNS5_1CILi64EEENS7_ILi128EEES8_EEENS_10bfloat16_tEfNS_4arch4Sm80ELb0ELb0ELb1ELb1ELb0ELb0ELb0ELb0ELi2ELi2ELi4ELi2ELb1EEENS1_21CollectiveEpilogueBwdISA_SB_SD_Li256ELb1ELb0ELi2EEENS1_19SingleTileSchedulerILb1ELb0ELb0ELi128EEEEEEEEEvNT_6ParamsE$_ZZN4cute19as_arithmetic_tupleINS_15ArithmeticTupleIJiiEEEEEDaRKT_ENKUlRKT_E_clIiEEDaS8_:
[----:B------:R-:W-:Y:S02]  /*8f40*/  MOV R78, R8 ;  /* 0x00000008004e7202 */ /* 0x000fe40000000f00 */
[----:B------:R-:W-:Y:S02]  /*8f50*/  MOV R79, 0x0 ;  /* 0x00000000004f7802 */ /* 0x000fe40000000f00 */
[----:B------:R-:W-:Y:S02]  /*8f60*/  MOV R10, R7 ;  /* 0x00000007000a7202 */ /* 0x000fe40000000f00 */
[----:B------:R-:W-:Y:S05]  /*8f70*/  RET.REL.NODEC R78 `(_ZN7cutlass13device_kernelIN5flash19enable_sm80_to_sm89INS1_16FlashAttnBwdSm80INS1_25CollectiveMainloopBwdSm80ILi2ELi2EN4cute5tupleIJNS5_1CILi64EEENS7_ILi128EEES8_EEENS_10bfloat16_tEfNS_4arch4Sm80ELb0ELb0ELb1ELb1ELb0ELb0ELb0ELb0ELi2ELi2ELi4ELi2ELb1EEENS1_21CollectiveEpilogueBwdISA_SB_SD_Li256ELb1ELb0ELi2EEENS1_19SingleTileSchedulerILb1ELb0ELb0ELi128EEEEEEEEEvNT_6ParamsE) ;  /* 0xffff70804e007950 */ /* 0x000fea0003c3ffff */
        .type           $_ZN7cutlass13device_kernelIN5flash19enable_sm80_to_sm89INS1_16FlashAttnBwdSm80INS1_25CollectiveMainloopBwdSm80ILi2ELi2EN4cute5tupleIJNS5_1CILi64EEENS7_ILi128EEES8_EEENS_10bfloat16_tEfNS_4arch4Sm80ELb0ELb0ELb1ELb1ELb0ELb0ELb0ELb0ELi2ELi2ELi4ELi2ELb1EEENS1_21CollectiveEpilogueBwdISA_SB_SD_Li256ELb1ELb0ELi2EEENS1_19SingleTileSchedulerILb1ELb0ELb0ELi128EEEEEEEEEvNT_6ParamsE$_ZZN4cute5sliceINS_5tupleIJNS_10UnderscoreES2_S2_iEEENS1_IJNS1_IJNS_1CILi1EEENS4_ILi0EEEEEElS6_lEEEEEDaRKT_RKT0_ENKUlRKT_RKT0_E_clIS2_lEEDaSH_SK_,@function
        .size           $_ZN7cutlass13device_kernelIN5flash19enable_sm80_to_sm89INS1_16FlashAttnBwdSm80INS1_25CollectiveMainloopBwdSm80ILi2ELi2EN4cute5tupleIJNS5_1CILi64EEENS7_ILi128EEES8_EEENS_10bfloat16_tEfNS_4arch4Sm80ELb0ELb0ELb1ELb1ELb0ELb0ELb0ELb0ELi2ELi2ELi4ELi2ELb1EEENS1_21CollectiveEpilogueBwdISA_SB_SD_Li256ELb1ELb0ELi2EEENS1_19SingleTileSchedulerILb1ELb0ELb0ELi128EEEEEEEEEvNT_6ParamsE$_ZZN4cute5sliceINS_5tupleIJNS_10UnderscoreES2_S2_iEEENS1_IJNS1_IJNS_1CILi1EEENS4_ILi0EEEEEElS6_lEEEEEDaRKT_RKT0_ENKUlRKT_RKT0_E_clIS2_lEEDaSH_SK_,($_ZN7cutlass13device_kernelIN5flash19enable_sm80_to_sm89INS1_16FlashAttnBwdSm80INS1_25CollectiveMainloopBwdSm80ILi2ELi2EN4cute5tupleIJNS5_1CILi64EEENS7_ILi128EEES8_EEENS_10bfloat16_tEfNS_4arch4Sm80ELb0ELb0ELb1ELb1ELb0ELb0ELb0ELb0ELi2ELi2ELi4ELi2ELb1EEENS1_21CollectiveEpilogueBwdISA_SB_SD_Li256ELb1ELb0ELi2EEENS1_19SingleTileSchedulerILb1ELb0ELb0ELi128EEEEEEEEEvNT_6ParamsE$_ZZN4cute7idx2crdINS_5tupleIJiEEENS1_IJNS1_IJNS1_IJNS_1CILi8EEENS3_ILi2EEEEEES5_NS3_ILi4EEES5_EEEEEEEEDaRKT_RKT0_ENKUlRKT_RKT0_E_clIiS8_EEDaSI_SL_ - $_ZN7cutlass13device_kernelIN5flash19enable_sm80_to_sm89INS1_16FlashAttnBwdSm80INS1_25CollectiveMainloopBwdSm80ILi2ELi2EN4cute5tupleIJNS5_1CILi64EEENS7_ILi128EEES8_EEENS_10bfloat16_tEfNS_4arch4Sm80ELb0ELb0ELb1ELb1ELb0ELb0ELb0ELb0ELi2ELi2ELi4ELi2ELb1EEENS1_21CollectiveEpilogueBwdISA_SB_SD_Li256ELb1ELb0ELi2EEENS1_19SingleTileSchedulerILb1ELb0ELb0ELi128EEEEEEEEEvNT_6ParamsE$_ZZN4cute5sliceINS_5tupleIJNS_10UnderscoreES2_S2_iEEENS1_IJNS1_IJNS_1CILi1EEENS4_ILi0EEEEEElS6_lEEEEEDaRKT_RKT0_ENKUlRKT_RKT0_E_clIS2_lEEDaSH_SK_)
$_ZN7cutlass13device_kernelIN5flash19enable_sm80_to_sm89INS1_16FlashAttnBwdSm80INS1_25CollectiveMainloopBwdSm80ILi2ELi2EN4cute5tupleIJNS5_1CILi64EEENS7_ILi128EEES8_EEENS_10bfloat16_tEfNS_4arch4Sm80ELb0ELb0ELb1ELb1ELb0ELb0ELb0ELb0ELi2ELi2ELi4ELi2ELb1EEENS1_21CollectiveEpilogueBwdISA_SB_SD_Li256ELb1ELb0ELi2EEENS1_19SingleTileSchedulerILb1ELb0ELb0ELi128EEEEEEEEEvNT_6ParamsE$_ZZN4cute5sliceINS_5tupleIJNS_10UnderscoreES2_S2_iEEENS1_IJNS1_IJNS_1CILi1EEENS4_ILi0EEEEEElS6_lEEEEEDaRKT_RKT0_ENKUlRKT_RKT0_E_clIS2_lEEDaSH_SK_:
[----:B------:R-:W-:Y:S02]  /*8f80*/  IADD3 R9, R1, 0x188, RZ ;  /* 0x0000018801097810 */ /* 0x000fe40007ffe0ff */
[----:B------:R-:W-:Y:S02]  /*8f90*/  MOV R10, 0x8fc0 ;  /* 0x00008fc0000a7802 */ /* 0x000fe40000000f00 */
[----:B------:R-:W-:-:S02]  /*8fa0*/  IADD3 R9, R9, c[0x0][0x20], RZ ;  /* 0x0000080009097a10 */ /* 0x000fc40007ffe0ff */
[----:B------:R-:W-:Y:S05]  /*8fb0*/  CALL.REL.NOINC `($_ZN7cutlass13device_kernelIN5flash19enable_sm80_to_sm89INS1_16FlashAttnBwdSm80INS1_25CollectiveMainloopBwdSm80ILi2ELi2EN4cute5tupleIJNS5_1CILi64EEENS7_ILi128EEES8_EEENS_10bfloat16_tEfNS_4arch4Sm80ELb0ELb0ELb1ELb1ELb0ELb0ELb0ELb0ELi2ELi2ELi4ELi2ELb1EEENS1_21CollectiveEpilogueBwdISA_SB_SD_Li256ELb1ELb0ELi2EEENS1_19SingleTileSchedulerILb1ELb0ELb0ELi128EEEEEEEEEvNT_6ParamsE$_ZN4cute3eso3ESOILb0ELb1EJlEEC2ERKl) ;  /* 0xffffed3000007944 */ /* 0x000fea0003c3ffff */
[----:B-1----:R1:W5:Y:S01]  /*8fc0*/  LDL.64 R6, [R1+0x188] ;  /* 0x0001880001067983 */ /* 0x0023620000100a00 */
[----:B------:R-:W-:-:S04]  /*8fd0*/  MOV R9, 0x0 ;  /* 0x0000000000097802 */ /* 0x000fc80000000f00 */
[----:B------:R-:W-:Y:S05]  /*8fe0*/  RET.REL.NODEC R8 `(_ZN7cutlass13device_kernelIN5flash19enable_sm80_to_sm89INS1_16FlashAttnBwdSm80INS1_25CollectiveMainloopBwdSm80ILi2ELi2EN4cute5tupleIJNS5_1CILi64EEENS7_ILi128EEES8_EEENS_10bfloat16_tEfNS_4arch4Sm80ELb0ELb0ELb1ELb1ELb0ELb0ELb0ELb0ELi2ELi2ELi4ELi2ELb1EEENS1_21CollectiveEpilogueBwdISA_SB_SD_Li256ELb1ELb0ELi2EEENS1_19SingleTileSchedulerILb1ELb0ELb0ELi128EEEEEEEEEvNT_6ParamsE) ;  /* 0xffff701008007950 */ /* 0x000fea0003c3ffff */
        .type           $_ZN7cutlass13device_kernelIN5flash19enable_sm80_to_sm89INS1_16FlashAttnBwdSm80INS1_25CollectiveMainloopBwdSm80ILi2ELi2EN4cute5tupleIJNS5_1CILi64EEENS7_ILi128EEES8_EEENS_10bfloat16_tEfNS_4arch4Sm80ELb0ELb0ELb1ELb1ELb0ELb0ELb0ELb0ELi2ELi2ELi4ELi2ELb1EEENS1_21CollectiveEpilogueBwdISA_SB_SD_Li256ELb1ELb0ELi2EEENS1_19SingleTileSchedulerILb1ELb0ELb0ELi128EEEEEEEEEvNT_6ParamsE$_ZZN4cute7idx2crdINS_5tupleIJiEEENS1_IJNS1_IJNS1_IJNS_1CILi8EEENS3_ILi2EEEEEES5_NS3_ILi4EEES5_EEEEEEEEDaRKT_RKT0_ENKUlRKT_RKT0_E_clIiS8_EEDaSI_SL_,@function
        .size           $_ZN7cutlass13device_kernelIN5flash19enable_sm80_to_sm89INS1_16FlashAttnBwdSm80INS1_25CollectiveMainloopBwdSm80ILi2ELi2EN4cute5tupleIJNS5_1CILi64EEENS7_ILi128EEES8_EEENS_10bfloat16_tEfNS_4arch4Sm80ELb0ELb0ELb1ELb1ELb0ELb0ELb0ELb0ELi2ELi2ELi4ELi2ELb1EEENS1_21CollectiveEpilogueBwdISA_SB_SD_Li256ELb1ELb0ELi2EEENS1_19SingleTileSchedulerILb1ELb0ELb0ELi128EEEEEEEEEvNT_6ParamsE$_ZZN4cute7idx2crdINS_5tupleIJiEEENS1_IJNS1_IJNS1_IJNS_1CILi8EEENS3_ILi2EEEEEES5_NS3_ILi4EEES5_EEEEEEEEDaRKT_RKT0_ENKUlRKT_RKT0_E_clIiS8_EEDaSI_SL_,($_ZN7cutlass13device_kernelIN5flash19enable_sm80_to_sm89INS1_16FlashAttnBwdSm80INS1_25CollectiveMainloopBwdSm80ILi2ELi2EN4cute5tupleIJNS5_1CILi64EEENS7_ILi128EEES8_EEENS_10bfloat16_tEfNS_4arch4Sm80ELb0ELb0ELb1ELb1ELb0ELb0ELb0ELb0ELi2ELi2ELi4ELi2ELb1EEENS1_21CollectiveEpilogueBwdISA_SB_SD_Li256ELb1ELb0ELi2EEENS1_19SingleTileSchedulerILb1ELb0ELb0ELi128EEEEEEEEEvNT_6ParamsE$_ZZN4cute7idx2crdINS_5tupleIJiEEENS1_IJNS1_IJNS1_IJNS_1CILi8EEENS3_ILi2EEEEEES5_S5_NS3_ILi4EEEEEEEEEEEDaRKT_RKT0_ENKUlRKT_RKT0_E_clIiS8_EEDaSI_SL_ - $_ZN7cutlass13device_kernelIN5flash19enable_sm80_to_sm89INS1_16FlashAttnBwdSm80INS1_25CollectiveMainloopBwdSm80ILi2ELi2EN4cute5tupleIJNS5_1CILi64EEENS7_ILi128EEES8_EEENS_10bfloat16_tEfNS_4arch4Sm80ELb0ELb0ELb1ELb1ELb0ELb0ELb0ELb0ELi2ELi2ELi4ELi2ELb1EEENS1_21CollectiveEpilogueBwdISA_SB_SD_Li256ELb1ELb0ELi2EEENS1_19SingleTileSchedulerILb1ELb0ELb0ELi128EEEEEEEEEvNT_6ParamsE$_ZZN4cute7idx2crdINS_5tupleIJiEEENS1_IJNS1_IJNS1_IJNS_1CILi8EEENS3_ILi2EEEEEES5_NS3_ILi4EEES5_EEEEEEEEDaRKT_RKT0_ENKUlRKT_RKT0_E_clIiS8_EEDaSI_SL_)
$_ZN7cutlass13device_kernelIN5flash19enable_sm80_to_sm89INS1_16FlashAttnBwdSm80INS1_25CollectiveMainloopBwdSm80ILi2ELi2EN4cute5tupleIJNS5_1CILi64EEENS7_ILi128EEES8_EEENS_10bfloat16_tEfNS_4arch4Sm80ELb0ELb0ELb1ELb1ELb0ELb0ELb0ELb0ELi2ELi2ELi4ELi2ELb1EEENS1_21CollectiveEpilogueBwdISA_SB_SD_Li256ELb1ELb0ELi2EEENS1_19SingleTileSchedulerILb1ELb0ELb0ELi128EEEEEEEEEvNT_6ParamsE$_ZZN4cute7idx2crdINS_5tupleIJiEEENS1_IJNS1_IJNS1_IJNS_1CILi8EEENS3_ILi2EEEEEES5_NS3_ILi4EEES5_EEEEEEEEDaRKT_RKT0_ENKUlRKT_RKT0_E_clIiS8_EEDaSI_SL_:
        /* <DEDUP_REMOVED lines=15> */
[----:B-1----:R-:W-:Y:S05]  /*90e0*/  CALL.REL.NOINC `($_ZN7cutlass13device_kernelIN5flash19enable_sm80_to_sm89INS1_16FlashAttnBwdSm80INS1_25CollectiveMainloopBwdSm80ILi2ELi2EN4cute5tupleIJNS5_1CILi64EEENS7_ILi128EEES8_EEENS_10bfloat16_tEfNS_4arch4Sm80ELb0ELb0ELb1ELb1ELb0ELb0ELb0ELb0ELi2ELi2ELi4ELi2ELb1EEENS1_21CollectiveEpilogueBwdISA_SB_SD_Li256ELb1ELb0ELi2EEENS1_19SingleTileSchedulerILb1ELb0ELb0ELi128EEEEEEEEEvNT_6ParamsE$_ZN4cute5tupleIJiEEC2ERKi) ;  /* 0xfffff75000007944 */ /* 0x002fea0003c3ffff */
[----:B------:R1:W5:Y:S01]  /*90f0*/  LDL R8, [R1+0x168] ;  /* 0x0001680001087983 */ /* 0x0003620000100800 */
[----:B------:R-:W-:Y:S01]  /*9100*/  IADD3 R25, R1, 0x160, RZ ;  /* 0x0000016001197810 */ /* 0x000fe20007ffe0ff */
[----:B------:R-:W-:Y:S01]  /*9110*/  IMAD.MOV.U32 R7, RZ, RZ, R9 ;  /* 0x000000ffff077224 */ /* 0x000fe200078e0009 */
[----:B------:R-:W-:Y:S01]  /*9120*/  MOV R16, 0x9170 ;  /* 0x0000917000107802 */ /* 0x000fe20000000f00 */
[----:B------:R-:W-:Y:S01]  /*9130*/  IMAD.MOV.U32 R6, RZ, RZ, R27 ;  /* 0x000000ffff067224 */ /* 0x000fe200078e001b */
[----:B------:R-:W-:-:S04]  /*9140*/  IADD3 R25, R25, c[0x0][0x20], RZ ;  /* 0x0000080019197a10 */ /* 0x000fc80007ffe0ff */
[----:B------:R-:W-:Y:S02]  /*9150*/  IADD3 R26, R25, 0x4, RZ ;  /* 0x00000004191a7810 */ /* 0x000fe40007ffe0ff */
[----:B-1---5:R-:W-:Y:S05]  /*9160*/  CALL.REL.NOINC `($_ZN7cutlass13device_kernelIN5flash19enable_sm80_to_sm89INS1_16FlashAttnBwdSm80INS1_25CollectiveMainloopBwdSm80ILi2ELi2EN4cute5tupleIJNS5_1CILi64EEENS7_ILi128EEES8_EEENS_10bfloat16_tEfNS_4arch4Sm80ELb0ELb0ELb1ELb1ELb0ELb0ELb0ELb0ELi2ELi2ELi4ELi2ELb1EEENS1_21CollectiveEpilogueBwdISA_SB_SD_Li256ELb1ELb0ELi2EEENS1_19SingleTileSchedulerILb1ELb0ELb0ELi128EEEEEEEEEvNT_6ParamsE$_ZN4cute5tupleIJiEEC2ERKi) ;  /* 0xfffff6d000007944 */ /* 0x022fea0003c3ffff */
[----:B------:R1:W5:Y:S01]  /*9170*/  LDL R9, [R1+0x168] ;  /* 0x0001680001097983 */ /* 0x0003620000100800 */
[----:B------:R-:W-:Y:S01]  /*9180*/  IMAD.MOV.U32 R7, RZ, RZ, R8 ;  /* 0x000000ffff077224 */ /* 0x000fe200078e0008 */
[----:B------:R-:W-:Y:S02]  /*9190*/  MOV R6, R26 ;  /* 0x0000001a00067202 */ /* 0x000fe40000000f00 */
[----:B------:R-:W-:Y:S02]  /*91a0*/  MOV R16, 0x91c0 ;  /* 0x000091c000107802 */ /* 0x000fe40000000f00 */
[----:B-1---5:R-:W-:Y:S05]  /*91b0*/  CALL.REL.NOINC `($_ZN7cutlass13device_kernelIN5flash19enable_sm80_to_sm89INS1_16FlashAttnBwdSm80INS1_25CollectiveMainloopBwdSm80ILi2ELi2EN4cute5tupleIJNS5_1CILi64EEENS7_ILi128EEES8_EEENS_10bfloat16_tEfNS_4arch4Sm80ELb0ELb0ELb1ELb1ELb0ELb0ELb0ELb0ELi2ELi2ELi4ELi2ELb1EEENS1_21CollectiveEpilogueBwdISA_SB_SD_Li256ELb1ELb0ELi2EEENS1_19SingleTileSchedulerILb1ELb0ELb0ELi128EEEEEEEEEvNT_6ParamsE$_ZN4cute5tupleIJiEEC2ERKi) ;  /* 0xfffff68000007944 */ /* 0x022fea0003c3ffff */
[----:B------:R1:W5:Y:S01]  /*91c0*/  LDL R7, [R1+0x164] ;  /* 0x0001640001077983 */ /* 0x0003620000100800 */
[----:B------:R-:W-:Y:S02]  /*91d0*/  MOV R6, R25 ;  /* 0x0000001900067202 */ /* 0x000fe40000000f00 */
[----:B------:R-:W-:Y:S02]  /*91e0*/  MOV R16, 0x9200 ;  /* 0x0000920000107802 */ /* 0x000fe40000000f00 */
[----:B-1---5:R-:W-:Y:S05]  /*91f0*/  CALL.REL.NOINC `($_ZN7cutlass13device_kernelIN5flash19enable_sm80_to_sm89INS1_16FlashAttnBwdSm80INS1_25CollectiveMainloopBwdSm80ILi2ELi2EN4cute5tupleIJNS5_1CILi64EEENS7_ILi128EEES8_EEENS_10bfloat16_tEfNS_4arch4Sm80ELb0ELb0ELb1ELb1ELb0ELb0ELb0ELb0ELi2ELi2ELi4ELi2ELb1EEENS1_21CollectiveEpilogueBwdISA_SB_SD_Li256ELb1ELb0ELi2EEENS1_19SingleTileSchedulerILb1ELb0ELb0ELi128EEEEEEEEEvNT_6ParamsE$_ZN4cute5tupleIJiEEC2ERKi) ;  /* 0xfffff64000007944 */ /* 0x022fea0003c3ffff */
[----:B------:R1:W5:Y:S01]  /*9200*/  LDL R7, [R1+0x160] ;  /* 0x0001600001077983 */ /* 0x0003620000100800 */
[----:B------:R-:W-:Y:S02]  /*9210*/  MOV R6, R27 ;  /* 0x0000001b00067202 */ /* 0x000fe40000000f00 */
[----:B------:R-:W-:-:S02]  /*9220*/  MOV R16, 0x9240 ;  /* 0x0000924000107802 */ /* 0x000fc40000000f00 */
[----:B-1---5:R-:W-:Y:S05]  /*9230*/  CALL.REL.NOINC `($_ZN7cutlass13device_kernelIN5flash19enable_sm80_to_sm89INS1_16FlashAttnBwdSm80INS1_25CollectiveMainloopBwdSm80ILi2ELi2EN4cute5tupleIJNS5_1CILi64EEENS7_ILi128EEES8_EEENS_10bfloat16_tEfNS_4arch4Sm80ELb0ELb0ELb1ELb1ELb0ELb0ELb0ELb0ELi2ELi2ELi4ELi2ELb1EEENS1_21CollectiveEpilogueBwdISA_SB_SD_Li256ELb1ELb0ELi2EEENS1_19SingleTileSchedulerILb1ELb0ELb0ELi128EEEEEEEEEvNT_6ParamsE$_ZN4cute5tupleIJiEEC2ERKi) ;  /* 0xfffff60000007944 */ /* 0x022fea0003c3ffff */
[----:B------:R1:W5:Y:S01]  /*9240*/  LDL R7, [R1+0x168] ;  /* 0x0001680001077983 */ /* 0x0003620000100800 */
[----:B------:R-:W-:-:S02]  /*9250*/  MOV R6, R27 ;  /* 0x0000001b00067202 */ /* 0x000fc40000000f00 */
[----:B------:R-:W-:Y:S02]  /*9260*/  MOV R10, 0x9280 ;  /* 0x00009280000a7802 */ /* 0x000fe40000000f00 */
[----:B-1---5:R-:W-:Y:S05]  /*9270*/  CALL.REL.NOINC `($_ZN7cutlass13device_kernelIN5flash19enable_sm80_to_sm89INS1_16FlashAttnBwdSm80INS1_25CollectiveMainloopBwdSm80ILi2ELi2EN4cute5tupleIJNS5_1CILi64EEENS7_ILi128EEES8_EEENS_10bfloat16_tEfNS_4arch4Sm80ELb0ELb0ELb1ELb1ELb0ELb0ELb0ELb0ELi2ELi2ELi4ELi2ELb1EEENS1_21CollectiveEpilogueBwdISA_SB_SD_Li256ELb1ELb0ELi2EEENS1_19SingleTileSchedulerILb1ELb0ELb0ELi128EEEEEEEEEvNT_6ParamsE$_ZN4cute5tupleIJNS_15ArithmeticTupleIJiEEEEEC2ERKS2_) ;  /* 0xfffff37000007944 */ /* 0x022fea0003c3ffff */
[----:B------:R2:W5:Y:S01]  /*9280*/  LDL R8, [R1+0x168] ;  /* 0x0001680001087983 */ /* 0x0005620000100800 */
[----:B-1----:R-:W-:Y:S01]  /*9290*/  IMAD.MOV.U32 R7, RZ, RZ, R9 ;  /* 0x000000ffff077224 */ /* 0x002fe200078e0009 */
[----:B------:R-:W-:Y:S02]  /*92a0*/  MOV R6, R26 ;  /* 0x0000001a00067202 */ /* 0x000fe40000000f00 */
[----:B------:R-:W-:Y:S02]  /*92b0*/  MOV R16, 0x92d0 ;  /* 0x000092d000107802 */ /* 0x000fe40000000f00 */
[----:B--2--5:R-:W-:Y:S05]  /*92c0*/  CALL.REL.NOINC `($_ZN7cutlass13device_kernelIN5flash19enable_sm80_to_sm89INS1_16FlashAttnBwdSm80INS1_25CollectiveMainloopBwdSm80ILi2ELi2EN4cute5tupleIJNS5_1CILi64EEENS7_ILi128EEES8_EEENS_10bfloat16_tEfNS_4arch4Sm80ELb0ELb0ELb1ELb1ELb0ELb0ELb0ELb0ELi2ELi2ELi4ELi2ELb1EEENS1_21CollectiveEpilogueBwdISA_SB_SD_Li256ELb1ELb0ELi2EEENS1_19SingleTileSchedulerILb1ELb0ELb0ELi128EEEEEEEEEvNT_6ParamsE$_ZN4cute5tupleIJiEEC2ERKi) ;  /* 0xfffff57000007944 */ /* 0x024fea0003c3ffff */
[----:B------:R1:W5:Y:S01]  /*92d0*/  LDL R7, [R1+0x164] ;  /* 0x0001640001077983 */ /* 0x0003620000100800 */
[----:B------:R-:W-:Y:S02]  /*92e0*/  MOV R6, R25 ;  /* 0x0000001900067202 */ /* 0x000fe40000000f00 */
[----:B------:R-:W-:Y:S02]  /*92f0*/  MOV R16, 0x9310 ;  /* 0x0000931000107802 */ /* 0x000fe40000000f00 */
[----:B-1---5:R-:W-:Y:S05]  /*9300*/  CALL.REL.NOINC `($_ZN7cutlass13device_kernelIN5flash19enable_sm80_to_sm89INS1_16FlashAttnBwdSm80INS1_25CollectiveMainloopBwdSm80ILi2ELi2EN4cute5tupleIJNS5_1CILi64EEENS7_ILi128EEES8_EEENS_10bfloat16_tEfNS_4arch4Sm80ELb0ELb0ELb1ELb1ELb0ELb0ELb0ELb0ELi2ELi2ELi4ELi2ELb1EEENS1_21CollectiveEpilogueBwdISA_SB_SD_Li256ELb1ELb0ELi2EEENS1_19SingleTileSchedulerILb1ELb0ELb0ELi128EEEEEEEEEvNT_6ParamsE$_ZN4cute5tupleIJiEEC2ERKi) ;  /* 0xfffff53000007944 */ /* 0x022fea0003c3ffff */
[----:B------:R1:W5:Y:S01]  /*9310*/  LDL R7, [R1+0x160] ;  /* 0x0001600001077983 */ /* 0x0003620000100800 */
[----:B------:R-:W-:Y:S02]  /*9320*/  MOV R13, R27 ;  /* 0x0000001b000d7202 */ /* 0x000fe40000000f00 */
[----:B------:R-:W-:-:S02]  /*9330*/  MOV R18, 0x9350 ;  /* 0x0000935000127802 */ /* 0x000fc40000000f00 */
[----:B-1---5:R-:W-:Y:S05]  /*9340*/  CALL.REL.NOINC `($_ZN7cutlass13device_kernelIN5flash19enable_sm80_to_sm89INS1_16FlashAttnBwdSm80INS1_25CollectiveMainloopBwdSm80ILi2ELi2EN4cute5tupleIJNS5_1CILi64EEENS7_ILi128EEES8_EEENS_10bfloat16_tEfNS_4arch4Sm80ELb0ELb0ELb1ELb1ELb0ELb0ELb0ELb0ELi2ELi2ELi4ELi2ELb1EEENS1_21CollectiveEpilogueBwdISA_SB_SD_Li256ELb1ELb0ELi2EEENS1_19SingleTileSchedulerILb1ELb0ELb0ELi128EEEEEEEEEvNT_6ParamsE$_ZN4cute5tupleIJNS_1CILi0EEEiEEC2ERKS2_RKi) ;  /* 0xfffff45000007944 */ /* 0x022fea0003c3ffff */
[----:B------:R1:W5:Y:S01]  /*9350*/  LDL R7, [R1+0x168] ;  /* 0x0001680001077983 */ /* 0x0003620000100800 */
[----:B------:R-:W-:-:S02]  /*9360*/  MOV R6, R27 ;  /* 0x0000001b00067202 */ /* 0x000fc40000000f00 */
[----:B------:R-:W-:Y:S02]  /*9370*/  MOV R16, 0x9390 ;  /* 0x0000939000107802 */ /* 0x000fe40000000f00 */
[----:B-1---5:R-:W-:Y:S05]  /*9380*/  CALL.REL.NOINC `($_ZN7cutlass13device_kernelIN5flash19enable_sm80_to_sm89INS1_16FlashAttnBwdSm80INS1_25CollectiveMainloopBwdSm80ILi2ELi2EN4cute5tupleIJNS5_1CILi64EEENS7_ILi128EEES8_EEENS_10bfloat16_tEfNS_4arch4Sm80ELb0ELb0ELb1ELb1ELb0ELb0ELb0ELb0ELi2ELi2ELi4ELi2ELb1EEENS1_21CollectiveEpilogueBwdISA_SB_SD_Li256ELb1ELb0ELi2EEENS1_19SingleTileSchedulerILb1ELb0ELb0ELi128EEEEEEEEEvNT_6ParamsE$_ZN4cute5tupleIJNS_15ArithmeticTupleIJNS_1CILi0EEEiEEEEEC2ERKS4_) ;  /* 0xfffff22000007944 */ /* 0x022fea0003c3ffff */
[----:B------:R2:W5:Y:S01]  /*9390*/  LDL R10, [R1+0x168] ;  /* 0x00016800010a7983 */ /* 0x0005620000100800 */
[----:B-1----:R-:W-:Y:S01]  /*93a0*/  IMAD.MOV.U32 R7, RZ, RZ, R8 ;  /* 0x000000ffff077224 */ /* 0x002fe200078e0008 */
[----:B------:R-:W-:Y:S02]  /*93b0*/  MOV R6, R27 ;  /* 0x0000001b00067202 */ /* 0x000fe40000000f00 */
[----:B------:R-:W-:Y:S02]  /*93c0*/  MOV R8, 0x93e0 ;  /* 0x000093e000087802 */ /* 0x000fe40000000f00 */
[----:B--2--5:R-:W-:Y:S05]  /*93d0*/  CALL.REL.NOINC `($_ZN7cutlass13device_kernelIN5flash19enable_sm80_to_sm89INS1_16FlashAttnBwdSm80INS1_25CollectiveMainloopBwdSm80ILi2ELi2EN4cute5tupleIJNS5_1CILi64EEENS7_ILi128EEES8_EEENS_10bfloat16_tEfNS_4arch4Sm80ELb0ELb0ELb1ELb1ELb0ELb0ELb0ELb0ELi2ELi2ELi4ELi2ELb1EEENS1_21CollectiveEpilogueBwdISA_SB_SD_Li256ELb1ELb0ELi2EEENS1_19SingleTileSchedulerILb1ELb0ELb0ELi128EEEEEEEEEvNT_6ParamsE$_ZN4cute3eso3ESOILb0ELb1EJiNS_1CILi0EEEEEC2ERKiRKS3_) ;  /* 0xffffe8d000007944 */ /* 0x024fea0003c3ffff */
[----:B------:R2:W5:Y:S01]  /*93e0*/  LDL R16, [R1+0x168] ;  /* 0x0001680001107983 */ /* 0x0005620000100800 */
[----:B-1----:R-:W-:Y:S02]  /*93f0*/  MOV R6, R27 ;  /* 0x0000001b00067202 */ /* 0x002fe40000000f00 */
[----:B------:R-:W-:Y:S01]  /*9400*/  MOV R18, 0x9430 ;  /* 0x0000943000127802 */ /* 0x000fe20000000f00 */
[----:B------:R2:W-:Y:S04]  /*9410*/  STL [R1+0x168], R10 ;  /* 0x0001680a01007387 */ /* 0x0005e80000100800 */
[----:B--2--5:R-:W-:Y:S05]  /*9420*/  CALL.REL.NOINC `($_ZN7cutlass13device_kernelIN5flash19enable_sm80_to_sm89INS1_16FlashAttnBwdSm80INS1_25CollectiveMainloopBwdSm80ILi2ELi2EN4cute5tupleIJNS5_1CILi64EEENS7_ILi128EEES8_EEENS_10bfloat16_tEfNS_4arch4Sm80ELb0ELb0ELb1ELb1ELb0ELb0ELb0ELb0ELi2ELi2ELi4ELi2ELb1EEENS1_21CollectiveEpilogueBwdISA_SB_SD_Li256ELb1ELb0ELi2EEENS1_19SingleTileSchedulerILb1ELb0ELb0ELi128EEEEEEEEEvNT_6ParamsE$_ZZN4cuteplIJiEJNS_1CILi0EEEiEEEDaRKNS_15ArithmeticTupleIJDpT_EEERKNS3_IJDpT0_EEEENKUlDpRKT_E_clIJiiEEEDaSH_) ;  /* 0x000019c000007944 */ /* 0x024fea0003c00000 */
[----:B-----5:R-:W-:Y:S02]  /*9430*/  MOV R18, R6 ;  /* 0x0000000600127202 */ /* 0x020fe40000000f00 */
[----:B------:R-:W-:-:S02]  /*9440*/  MOV R6, 0x9460 ;  /* 0x0000946000067802 */ /* 0x000fc40000000f00 */
[----:B-1----:R-:W-:Y:S05]  /*9450*/  CALL.REL.NOINC `($_ZN7cutlass13device_kernelIN5flash19enable_sm80_to_sm89INS1_16FlashAttnBwdSm80INS1_25CollectiveMainloopBwdSm80ILi2ELi2EN4cute5tupleIJNS5_1CILi64EEENS7_ILi128EEES8_EEENS_10bfloat16_tEfNS_4arch4Sm80ELb0ELb0ELb1ELb1ELb0ELb0ELb0ELb0ELi2ELi2ELi4ELi2ELb1EEENS1_21CollectiveEpilogueBwdISA_SB_SD_Li256ELb1ELb0ELi2EEENS1_19SingleTileSchedulerILb1ELb0ELb0ELi128EEEEEEEEEvNT_6ParamsE$_ZZN4cuteplIJNS_15ArithmeticTupleIJiEEEEJNS1_IJNS_1CILi0EEEiEEEEEEDaRKNS1_IJDpT_EEERKNS1_IJDpT0_EEEENKUlDpRKT_E_clIJNS1_IJiiEEEEEEDaSJ_) ;  /* 0x000015d000007944 */ /* 0x002fea0003c00000 */
        /* <DEDUP_REMOVED lines=8> */
[----:B--2--5:R-:W-:Y:S05]  /*94e0*/  CALL.REL.NOINC `($_ZN7cutlass13device_kernelIN5flash19enable_sm80_to_sm89INS1_16FlashAttnBwdSm80INS1_25CollectiveMainloopBwdSm80ILi2ELi2EN4cute5tupleIJNS5_1CILi64EEENS7_ILi128EEES8_EEENS_10bfloat16_tEfNS_4arch4Sm80ELb0ELb0ELb1ELb1ELb0ELb0ELb0ELb0ELi2ELi2ELi4ELi2ELb1EEENS1_21CollectiveEpilogueBwdISA_SB_SD_Li256ELb1ELb0ELi2EEENS1_19SingleTileSchedulerILb1ELb0ELb0ELi128EEEEEEEEEvNT_6ParamsE$_ZN4cute5tupleIJiEEC2ERKi) ;  /* 0xfffff35000007944 */ /* 0x024fea0003c3ffff */
        /* <DEDUP_REMOVED lines=9> */
[----:B-1---5:R-:W-:Y:S05]  /*9580*/  CALL.REL.NOINC `($_ZN7cutlass13device_kernelIN5flash19enable_sm80_to_sm89INS1_16FlashAttnBwdSm80INS1_25CollectiveMainloopBwdSm80ILi2ELi2EN4cute5tupleIJNS5_1CILi64EEENS7_ILi128EEES8_EEENS_10bfloat16_tEfNS_4arch4Sm80ELb0ELb0ELb1ELb1ELb0ELb0ELb0ELb0ELi2ELi2ELi4ELi2ELb1EEENS1_21CollectiveEpilogueBwdISA_SB_SD_Li256ELb1ELb0ELi2EEENS1_19SingleTileSchedulerILb1ELb0ELb0ELi128EEEEEEEEEvNT_6ParamsE$_ZN4cute5tupleIJiEEC2ERKi) ;  /* 0xfffff2b000007944 */ /* 0x022fea0003c3ffff */
[----:B------:R1:W5:Y:S01]  /*9590*/  LDL R13, [R1+0x168] ;  /* 0x00016800010d7983 */ /* 0x0003620000100800 */
[----:B------:R-:W-:Y:S01]  /*95a0*/  IMAD.MOV.U32 R7, RZ, RZ, R10 ;  /* 0x000000ffff077224 */ /* 0x000fe200078e000a */
[----:B------:R-:W-:Y:S02]  /*95b0*/  MOV R6, R27 ;  /* 0x0000001b00067202 */ /* 0x000fe40000000f00 */
[----:B------:R-:W-:Y:S02]  /*95c0*/  MOV R16, 0x95e0 ;  /* 0x000095e000107802 */ /* 0x000fe40000000f00 */
[----:B-1---5:R-:W-:Y:S05]  /*95d0*/  CALL.REL.NOINC `($_ZN7cutlass13device_kernelIN5flash19enable_sm80_to_sm89INS1_16FlashAttnBwdSm80INS1_25CollectiveMainloopBwdSm80ILi2ELi2EN4cute5tupleIJNS5_1CILi64EEENS7_ILi128EEES8_EEENS_10bfloat16_tEfNS_4arch4Sm80ELb0ELb0ELb1ELb1ELb0ELb0ELb0ELb0ELi2ELi2ELi4ELi2ELb1EEENS1_21CollectiveEpilogueBwdISA_SB_SD_Li256ELb1ELb0ELi2EEENS1_19SingleTileSchedulerILb1ELb0ELb0ELi128EEEEEEEEEvNT_6ParamsE$_ZN4cute5tupleIJiEEC2ERKi) ;  /* 0xfffff26000007944 */ /* 0x022fea0003c3ffff */
[----:B------:R1:W5:Y:S01]  /*95e0*/  LDL R10, [R1+0x168] ;  /* 0x00016800010a7983 */ /* 0x0003620000100800 */
[----:B------:R-:W-:Y:S01]  /*95f0*/  IMAD.MOV.U32 R7, RZ, RZ, R13 ;  /* 0x000000ffff077224 */ /* 0x000fe200078e000d */
[----:B------:R-:W-:Y:S02]  /*9600*/  MOV R6, R25 ;  /* 0x0000001900067202 */ /* 0x000fe40000000f00 */
[----:B------:R-:W-:Y:S02]  /*9610*/  MOV R16, 0x9630 ;  /* 0x0000963000107802 */ /* 0x000fe40000000f00 */
[----:B-1---5:R-:W-:Y:S05]  /*9620*/  CALL.REL.NOINC `($_ZN7cutlass13device_kernelIN5flash19enable_sm80_to_sm89INS1_16FlashAttnBwdSm80INS1_25CollectiveMainloopBwdSm80ILi2ELi2EN4cute5tupleIJNS5_1CILi64EEENS7_ILi128EEES8_EEENS_10bfloat16_tEfNS_4arch4Sm80ELb0ELb0ELb1ELb1ELb0ELb0ELb0ELb0ELi2ELi2ELi4ELi2ELb1EEENS1_21CollectiveEpilogueBwdISA_SB_SD_Li256ELb1ELb0ELi2EEENS1_19SingleTileSchedulerILb1ELb0ELb0ELi128EEEEEEEEEvNT_6ParamsE$_ZN4cute5tupleIJiEEC2ERKi) ;  /* 0xfffff21000007944 */ /* 0x022fea0003c3ffff */
[----:B------:R1:W5:Y:S01]  /*9630*/  LDL R7, [R1+0x160] ;  /* 0x0001600001077983 */ /* 0x0003620000100800 */
[----:B------:R-:W-:-:S03]  /*9640*/  MOV R18, 0x9660 ;  /* 0x0000966000127802 */ /* 0x000fc60000000f00 */
[----:B-1---5:R-:W-:Y:S05]  /*9650*/  CALL.REL.NOINC `($_ZN7cutlass13device_kernelIN5flash19enable_sm80_to_sm89INS1_16FlashAttnBwdSm80INS1_25CollectiveMainloopBwdSm80ILi2ELi2EN4cute5tupleIJNS5_1CILi64EEENS7_ILi128EEES8_EEENS_10bfloat16_tEfNS_4arch4Sm80ELb0ELb0ELb1ELb1ELb0ELb0ELb0ELb0ELi2ELi2ELi4ELi2ELb1EEENS1_21CollectiveEpilogueBwdISA_SB_SD_Li256ELb1ELb0ELi2EEENS1_19SingleTileSchedulerILb1ELb0ELb0ELi128EEEEEEEEEvNT_6ParamsE$_ZN4cute5tupleIJNS_1CILi0EEES2_iEEC2ERKS2_S5_RKi) ;  /* 0xfffff0a000007944 */ /* 0x022fea0003c3ffff */
[----:B------:R1:W5:Y:S01]  /*9660*/  LDL R13, [R1+0x168] ;  /* 0x00016800010d7983 */ /* 0x0003620000100800 */
[----:B------:R-:W-:Y:S01]  /*9670*/  IMAD.MOV.U32 R7, RZ, RZ, R10 ;  /* 0x000000ffff077224 */ /* 0x000fe200078e000a */
[----:B------:R-:W-:-:S02]  /*9680*/  MOV R6, R25 ;  /* 0x0000001900067202 */ /* 0x000fc40000000f00 */
[----:B------:R-:W-:Y:S02]  /*9690*/  MOV R16, 0x96b0 ;  /* 0x000096b000107802 */ /* 0x000fe40000000f00 */
[----:B-1---5:R-:W-:Y:S05]  /*96a0*/  CALL.REL.NOINC `($_ZN7cutlass13device_kernelIN5flash19enable_sm80_to_sm89INS1_16FlashAttnBwdSm80INS1_25CollectiveMainloopBwdSm80ILi2ELi2EN4cute5tupleIJNS5_1CILi64EEENS7_ILi128EEES8_EEENS_10bfloat16_tEfNS_4arch4Sm80ELb0ELb0ELb1ELb1ELb0ELb0ELb0ELb0ELi2ELi2ELi4ELi2ELb1EEENS1_21CollectiveEpilogueBwdISA_SB_SD_Li256ELb1ELb0ELi2EEENS1_19SingleTileSchedulerILb1ELb0ELb0ELi128EEEEEEEEEvNT_6ParamsE$_ZN4cute5tupleIJiEEC2ERKi) ;  /* 0xfffff19000007944 */ /* 0x022fea0003c3ffff */
[----:B------:R1:W5:Y:S01]  /*96b0*/  LDL R7, [R1+0x160] ;  /* 0x0001600001077983 */ /* 0x0003620000100800 */
[----:B------:R-:W-:-:S03]  /*96c0*/  MOV R16, 0x96e0 ;  /* 0x000096e000107802 */ /* 0x000fc60000000f00 */
[----:B-1---5:R-:W-:Y:S05]  /*96d0*/  CALL.REL.NOINC `($_ZN7cutlass13device_kernelIN5flash19enable_sm80_to_sm89INS1_16FlashAttnBwdSm80INS1_25CollectiveMainloopBwdSm80ILi2ELi2EN4cute5tupleIJNS5_1CILi64EEENS7_ILi128EEES8_EEENS_10bfloat16_tEfNS_4arch4Sm80ELb0ELb0ELb1ELb1ELb0ELb0ELb0ELb0ELi2ELi2ELi4ELi2ELb1EEENS1_21CollectiveEpilogueBwdISA_SB_SD_Li256ELb1ELb0ELi2EEENS1_19SingleTileSchedulerILb1ELb0ELb0ELi128EEEEEEEEEvNT_6ParamsE$_ZN4cute5tupleIJNS_1CILi0EEES2_S2_iEEC2ERKS2_S5_S5_RKi) ;  /* 0xffffefe000007944 */ /* 0x022fea0003c3ffff */
[----:B------:R2:W5:Y:S01]  /*96e0*/  LDL R16, [R1+0x168] ;  /* 0x0001680001107983 */ /* 0x0005620000100800 */
[----:B------:R-:W-:-:S03]  /*96f0*/  MOV R10, 0x9710 ;  /* 0x00009710000a7802 */ /* 0x000fc60000000f00 */
[----:B-12--5:R-:W-:Y:S05]  /*9700*/  CALL.REL.NOINC `($_ZN7cutlass13device_kernelIN5flash19enable_sm80_to_sm89INS1_16FlashAttnBwdSm80INS1_25CollectiveMainloopBwdSm80ILi2ELi2EN4cute5tupleIJNS5_1CILi64EEENS7_ILi128EEES8_EEENS_10bfloat16_tEfNS_4arch4Sm80ELb0ELb0ELb1ELb1ELb0ELb0ELb0ELb0ELi2ELi2ELi4ELi2ELb1EEENS1_21CollectiveEpilogueBwdISA_SB_SD_Li256ELb1ELb0ELi2EEENS1_19SingleTileSchedulerILb1ELb0ELb0ELi128EEEEEEEEEvNT_6ParamsE$_ZN4cute3eso3ESOILb1ELb0EJNS_1CILi0EEES3_iS3_EEC2ERKS3_S6_RKiS6_) ;  /* 0xffffe7f000007944 */ /* 0x026fea0003c3ffff */
[----:B-1----:R1:W5:Y:S01]  /*9710*/  LDL R13, [R1+0x168] ;  /* 0x00016800010d7983 */ /* 0x0023620000100800 */
[----:B------:R-:W-:Y:S02]  /*9720*/  MOV R7, R27 ;  /* 0x0000001b00077202 */ /* 0x000fe40000000f00 */
[----:B------:R-:W-:Y:S01]  /*9730*/  MOV R6, 0x9760 ;  /* 0x0000976000067802 */ /* 0x000fe20000000f00 */
[----:B------:R1:W-:Y:S04]  /*9740*/  STL [R1+0x168], R16 ;  /* 0x0001681001007387 */ /* 0x0003e80000100800 */
[----:B-1---5:R-:W-:Y:S05]  /*9750*/  CALL.REL.NOINC `($_ZN7cutlass13device_kernelIN5flash19enable_sm80_to_sm89INS1_16FlashAttnBwdSm80INS1_25CollectiveMainloopBwdSm80ILi2ELi2EN4cute5tupleIJNS5_1CILi64EEENS7_ILi128EEES8_EEENS_10bfloat16_tEfNS_4arch4Sm80ELb0ELb0ELb1ELb1ELb0ELb0ELb0ELb0ELi2ELi2ELi4ELi2ELb1EEENS1_21CollectiveEpilogueBwdISA_SB_SD_Li256ELb1ELb0ELi2EEENS1_19SingleTileSchedulerILb1ELb0ELb0ELi128EEEEEEEEEvNT_6ParamsE$_ZZN4cuteplIJNS_1CILi0EEES2_iEJS2_S2_S2_iEEEDaRKNS_15ArithmeticTupleIJDpT_EEERKNS3_IJDpT0_EEEENKUlDpRKT_E_clIJS2_S2_iiEEEDaSH_) ;  /* 0x000014f000007944 */ /* 0x022fea0003c00000 */
[----:B------:R-:W-:Y:S01]  /*9760*/  IMAD.MOV.U32 R7, RZ, RZ, R11 ;  /* 0x000000ffff077224 */ /* 0x000fe200078e000b */
[----:B------:R-:W-:Y:S02]  /*9770*/  MOV R6, R25 ;  /* 0x0000001900067202 */ /* 0x000fe40000000f00 */
[----:B------:R-:W-:Y:S02]  /*9780*/  MOV R16, 0x97a0 ;  /* 0x000097a000107802 */ /* 0x000fe40000000f00 */
[----:B--2--5:R-:W-:Y:S05]  /*9790*/  CALL.REL.NOINC `($_ZN7cutlass13device_kernelIN5flash19enable_sm80_to_sm89INS1_16FlashAttnBwdSm80INS1_25CollectiveMainloopBwdSm80ILi2ELi2EN4cute5tupleIJNS5_1CILi64EEENS7_ILi128EEES8_EEENS_10bfloat16_tEfNS_4arch4Sm80ELb0ELb0ELb1ELb1ELb0ELb0ELb0ELb0ELi2ELi2ELi4ELi2ELb1EEENS1_21CollectiveEpilogueBwdISA_SB_SD_Li256ELb1ELb0ELi2EEENS1_19SingleTileSchedulerILb1ELb0ELb0ELi128EEEEEEEEEvNT_6ParamsE$_ZN4cute5tupleIJiEEC2ERKi) ;  /* 0xfffff0a000007944 */ /* 0x024fea0003c3ffff */
[----:B------:R1:W5:Y:S01]  /*97a0*/  LDL R7, [R1+0x160] ;  /* 0x0001600001077983 */ /* 0x0003620000100800 */
[----:B------:R-:W-:-:S02]  /*97b0*/  MOV R13, R27 ;  /* 0x0000001b000d7202 */ /* 0x000fc40000000f00 */
[----:B------:R-:W-:Y:S02]  /*97c0*/  MOV R18, 0x97e0 ;  /* 0x000097e000127802 */ /* 0x000fe40000000f00 */
[----:B-1---5:R-:W-:Y:S05]  /*97d0*/  CALL.REL.NOINC `($_ZN7cutlass13device_kernelIN5flash19enable_sm80_to_sm89INS1_16FlashAttnBwdSm80INS1_25CollectiveMainloopBwdSm80ILi2ELi2EN4cute5tupleIJNS5_1CILi64EEENS7_ILi128EEES8_EEENS_10bfloat16_tEfNS_4arch4Sm80ELb0ELb0ELb1ELb1ELb0ELb0ELb0ELb0ELi2ELi2ELi4ELi2ELb1EEENS1_21CollectiveEpilogueBwdISA_SB_SD_Li256ELb1ELb0ELi2EEENS1_19SingleTileSchedulerILb1ELb0ELb0ELi128EEEEEEEEEvNT_6ParamsE$_ZN4cute5tupleIJNS_1CILi0EEEiEEC2ERKS2_RKi) ;  /* 0xffffefc000007944 */ /* 0x022fea0003c3ffff */
[----:B------:R1:W5:Y:S01]  /*97e0*/  LDL R7, [R1+0x168] ;  /* 0x0001680001077983 */ /* 0x0003620000100800 */
[----:B------:R-:W-:-:S03]  /*97f0*/  MOV R16, 0x9810 ;  /* 0x0000981000107802 */ /* 0x000fc60000000f00 */
[----:B-1---5:R-:W-:Y:S05]  /*9800*/  CALL.REL.NOINC `($_ZN7cutlass13device_kernelIN5flash19enable_sm80_to_sm89INS1_16FlashAttnBwdSm80INS1_25CollectiveMainloopBwdSm80ILi2ELi2EN4cute5tupleIJNS5_1CILi64EEENS7_ILi128EEES8_EEENS_10bfloat16_tEfNS_4arch4Sm80ELb0ELb0ELb1ELb1ELb0ELb0ELb0ELb0ELi2ELi2ELi4ELi2ELb1EEENS1_21CollectiveEpilogueBwdISA_SB_SD_Li256ELb1ELb0ELi2EEENS1_19SingleTileSchedulerILb1ELb0ELb0ELi128EEEEEEEEEvNT_6ParamsE$_ZN4cute3eso3ESOILb1ELb0EJNS_1CILi0EEEiS3_S3_EEC2ERKS3_RKiS6_S6_) ;  /* 0xffffe83000007944 */ /* 0x022fea0003c3ffff */
[----:B------:R-:W-:Y:S01]  /*9810*/  STL [R1+0x160], R52 ;  /* 0x0001603401007387 */ /* 0x000fe20000100800 */
[----:B------:R-:W-:-:S03]  /*9820*/  MOV R11, R25 ;  /* 0x00000019000b7202 */ /* 0x000fc60000000f00 */
[----:B-1----:R1:W5:Y:S04]  /*9830*/  LDL R6, [R1+0x168] ;  /* 0x0001680001067983 */ /* 0x0023680000100800 */
[----:B------:R2:W-:Y:S02]  /*9840*/  STL [R1+0x168], R10 ;  /* 0x0001680a01007387 */ /* 0x0005e40000100800 */
[----:B--2---:R-:W-:Y:S02]  /*9850*/  MOV R10, 0x9870 ;  /* 0x00009870000a7802 */ /* 0x004fe40000000f00 */
[----:B-1---5:R-:W-:Y:S05]  /*9860*/  CALL.REL.NOINC `($_ZN7cutlass13device_kernelIN5flash19enable_sm80_to_sm89INS1_16FlashAttnBwdSm80INS1_25CollectiveMainloopBwdSm80ILi2ELi2EN4cute5tupleIJNS5_1CILi64EEENS7_ILi128EEES8_EEENS_10bfloat16_tEfNS_4arch4Sm80ELb0ELb0ELb1ELb1ELb0ELb0ELb0ELb0ELi2ELi2ELi4ELi2ELb1EEENS1_21CollectiveEpilogueBwdISA_SB_SD_Li256ELb1ELb0ELi2EEENS1_19SingleTileSchedulerILb1ELb0ELb0ELi128EEEEEEEEEvNT_6ParamsE$_ZZN4cuteplIJNS_1CILi0EEEiEJS2_S2_iiEEEDaRKNS_15ArithmeticTupleIJDpT_EEERKNS3_IJDpT0_EEEENKUlDpRKT_E_clIJS2_iiiEEEDaSH_) ;  /* 0x0000146000007944 */ /* 0x022fea0003c00000 */
[----:B------:R-:W-:Y:S02]  /*9870*/  MOV R16, R9 ;  /* 0x0000000900107202 */ /* 0x000fe40000000f00 */
[----:B------:R-:W-:Y:S02]  /*9880*/  MOV R10, 0x98a0 ;  /* 0x000098a0000a7802 */ /* 0x000fe40000000f00 */
[----:B-1---5:R-:W-:Y:S05]  /*9890*/  CALL.REL.NOINC `($_ZN7cutlass13device_kernelIN5flash19enable_sm80_to_sm89INS1_16FlashAttnBwdSm80INS1_25CollectiveMainloopBwdSm80ILi2ELi2EN4cute5tupleIJNS5_1CILi64EEENS7_ILi128EEES8_EEENS_10bfloat16_tEfNS_4arch4Sm80ELb0ELb0ELb1ELb1ELb0ELb0ELb0ELb0ELi2ELi2ELi4ELi2ELb1EEENS1_21CollectiveEpilogueBwdISA_SB_SD_Li256ELb1ELb0ELi2EEENS1_19SingleTileSchedulerILb1ELb0ELb0ELi128EEEEEEEEEvNT_6ParamsE$_ZN4cute3eso3ESOILb0ELb1EJNS_15ArithmeticTupleIJiiEEENS_1CILi0EEES5_S5_EEC2ERKS3_RKS5_SA_SA_) ;  /* 0xffffe37000007944 */ /* 0x022fea0003c3ffff */
[----:B-1----:R1:W5:Y:S01]  /*98a0*/  LDL.64 R8, [R1+0x168] ;  /* 0x0001680001087983 */ /* 0x0023620000100a00 */
[----:B------:R-:W-:Y:S01]  /*98b0*/  IMAD.MOV.U32 R11, RZ, RZ, R25 ;  /* 0x000000ffff0b7224 */ /* 0x000fe200078e0019 */
[----:B------:R-:W-:Y:S01]  /*98c0*/  IADD3 R13, R25, 0x24, RZ ;  /* 0x00000024190d7810 */ /* 0x000fe20007ffe0ff */
[----:B------:R-:W-:Y:S01]  /*98d0*/  IMAD.MOV.U32 R16, RZ, RZ, R26 ;  /* 0x000000ffff107224 */ /* 0x000fe200078e001a */
[----:B------:R1:W-:Y:S01]  /*98e0*/  STL.64 [R1+0x160], R6 ;  /* 0x0001600601007387 */ /* 0x0003e20000100a00 */
[----:B------:R-:W-:-:S03]  /*98f0*/  MOV R10, 0x9920 ;  /* 0x00009920000a7802 */ /* 0x000fc60000000f00 */
[----:B------:R1:W-:Y:S04]  /*9900*/  STL [R1+0x168], R18 ;  /* 0x0001681201007387 */ /* 0x0003e80000100800 */
[----:B-1---5:R-:W-:Y:S05]  /*9910*/  CALL.REL.NOINC `($_ZN7cutlass13device_kernelIN5flash19enable_sm80_to_sm89INS1_16FlashAttnBwdSm80INS1_25CollectiveMainloopBwdSm80ILi2ELi2EN4cute5tupleIJNS5_1CILi64EEENS7_ILi128EEES8_EEENS_10bfloat16_tEfNS_4arch4Sm80ELb0ELb0ELb1ELb1ELb0ELb0ELb0ELb0ELi2ELi2ELi4ELi2ELb1EEENS1_21CollectiveEpilogueBwdISA_SB_SD_Li256ELb1ELb0ELi2EEENS1_19SingleTileSchedulerILb1ELb0ELb0ELi128EEEEEEEEEvNT_6ParamsE$_ZZN4cuteplIJNS_15ArithmeticTupleIJiiEEEEJNS_1CILi0EEEiiiEEEDaRKNS1_IJDpT_EEERKNS1_IJDpT0_EEEENKUlDpRKT_E_clIJS2_iiiEEEDaSI_) ;  /* 0x0000119000007944 */ /* 0x022fea0003c00000 */
[----:B-----5:R2:W-:Y:S01]  /*9920*/  STL.64 [R1+0x188], R6 ;  /* 0x0001880601007387 */ /* 0x0205e20000100a00 */
[----:B------:R-:W-:-:S03]  /*9930*/  MOV R52, 0x9970 ;  /* 0x0000997000347802 */ /* 0x000fc60000000f00 */
[----:B------:R2:W-:Y:S04]  /*9940*/  STL.64 [R1+0x190], R8 ;  /* 0x0001900801007387 */ /* 0x0005e80000100a00 */
[----:B------:R2:W-:Y:S02]  /*9950*/  STL [R1+0x184], R16 ;  /* 0x0001841001007387 */ /* 0x0005e40000100800 */
[----:B-12---:R-:W-:Y:S05]  /*9960*/  CALL.REL.NOINC `($_ZN7cutlass13device_kernelIN5flash19enable_sm80_to_sm89INS1_16FlashAttnBwdSm80INS1_25CollectiveMainloopBwdSm80ILi2ELi2EN4cute5tupleIJNS5_1CILi64EEENS7_ILi128EEES8_EEENS_10bfloat16_tEfNS_4arch4Sm80ELb0ELb0ELb1ELb1ELb0ELb0ELb0ELb0ELi2ELi2ELi4ELi2ELb1EEENS1_21CollectiveEpilogueBwdISA_SB_SD_Li256ELb1ELb0ELi2EEENS1_19SingleTileSchedulerILb1ELb0ELb0ELi128EEEEEEEEEvNT_6ParamsE$_ZZN4cute19as_arithmetic_tupleINS_15ArithmeticTupleIJNS1_IJiiEEEiiiEEEEEDaRKT_ENKUlRKT_E_clIS2_EEDaS9_) ;  /* 0xfffff40000007944 */ /* 0x006fea0003c3ffff */
[----:B------:R2:W5:Y:S01]  /*9970*/  LDL R7, [R1+0x18c] ;  /* 0x00018c0001077983 */ /* 0x0005620000100800 */
[----:B------:R-:W-:-:S03]  /*9980*/  MOV R6, 0x99a0 ;  /* 0x000099a000067802 */ /* 0x000fc60000000f00 */
[----:B-12--5:R-:W-:Y:S05]  /*9990*/  CALL.REL.NOINC `($_ZN7cutlass13device_kernelIN5flash19enable_sm80_to_sm89INS1_16FlashAttnBwdSm80INS1_25CollectiveMainloopBwdSm80ILi2ELi2EN4cute5tupleIJNS5_1CILi64EEENS7_ILi128EEES8_EEENS_10bfloat16_tEfNS_4arch4Sm80ELb0ELb0ELb1ELb1ELb0ELb0ELb0ELb0ELi2ELi2ELi4ELi2ELb1EEENS1_21CollectiveEpilogueBwdISA_SB_SD_Li256ELb1ELb0ELi2EEENS1_19SingleTileSchedulerILb1ELb0ELb0ELi128EEEEEEEEEvNT_6ParamsE$_ZZN4cute19as_arithmetic_tupleINS_15ArithmeticTupleIJNS1_IJiiEEEiiiEEEEEDaRKT_ENKUlRKT_E_clIiEEDaS9_) ;  /* 0xfffff4f000007944 */ /* 0x026fea0003c3ffff */
[----:B------:R1:W5:Y:S01]  /*99a0*/  LDL R7, [R1+0x190] ;  /* 0x0001900001077983 */ /* 0x0003620000100800 */
[----:B------:R-:W-:-:S03]  /*99b0*/  MOV R6, 0x99e0 ;  /* 0x000099e000067802 */ /* 0x000fc60000000f00 */
[----:B------:R1:W-:Y:S04]  /*99c0*/  STL [R1+0x168], R10 ;  /* 0x0001680a01007387 */ /* 0x0003e80000100800 */
[----:B-1---5:R-:W-:Y:S05]  /*99d0*/  CALL.REL.NOINC `($_ZN7cutlass13device_kernelIN5flash19enable_sm80_to_sm89INS1_16FlashAttnBwdSm80INS1_25CollectiveMainloopBwdSm80ILi2ELi2EN4cute5tupleIJNS5_1CILi64EEENS7_ILi128EEES8_EEENS_10bfloat16_tEfNS_4arch4Sm80ELb0ELb0ELb1ELb1ELb0ELb0ELb0ELb0ELi2ELi2ELi4ELi2ELb1EEENS1_21CollectiveEpilogueBwdISA_SB_SD_Li256ELb1ELb0ELi2EEENS1_19SingleTileSchedulerILb1ELb0ELb0ELi128EEEEEEEEEvNT_6ParamsE$_ZZN4cute19as_arithmetic_tupleINS_15ArithmeticTupleIJNS1_IJiiEEEiiiEEEEEDaRKT_ENKUlRKT_E_clIiEEDaS9_) ;  /* 0xfffff4b000007944 */ /* 0x022fea0003c3ffff */
[----:B------:R1:W5:Y:S01]  /*99e0*/  LDL R7, [R1+0x194] ;  /* 0x0001940001077983 */ /* 0x0003620000100800 */
[----:B------:R-:W-:-:S03]  /*99f0*/  MOV R6, 0x9a20 ;  /* 0x00009a2000067802 */ /* 0x000fc60000000f00 */
[----:B------:R1:W-:Y:S04]  /*9a00*/  STL [R1+0x160], R10 ;  /* 0x0001600a01007387 */ /* 0x0003e80000100800 */
[----:B-1---5:R-:W-:Y:S05]  /*9a10*/  CALL.REL.NOINC `($_ZN7cutlass13device_kernelIN5flash19enable_sm80_to_sm89INS1_16FlashAttnBwdSm80INS1_25CollectiveMainloopBwdSm80ILi2ELi2EN4cute5tupleIJNS5_1CILi64EEENS7_ILi128EEES8_EEENS_10bfloat16_tEfNS_4arch4Sm80ELb0ELb0ELb1ELb1ELb0ELb0ELb0ELb0ELi2ELi2ELi4ELi2ELb1EEENS1_21CollectiveEpilogueBwdISA_SB_SD_Li256ELb1ELb0ELi2EEENS1_19SingleTileSchedulerILb1ELb0ELb0ELi128EEEEEEEEEvNT_6ParamsE$_ZZN4cute19as_arithmetic_tupleINS_15ArithmeticTupleIJNS1_IJiiEEEiiiEEEEEDaRKT_ENKUlRKT_E_clIiEEDaS9_) ;  /* 0xfffff47000007944 */ /* 0x022fea0003c3ffff */
[----:B------:R1:W-:Y:S01]  /*9a20*/  STL [R1+0x164], R10 ;  /* 0x0001640a01007387 */ /* 0x0003e20000100800 */
[----:B------:R-:W-:Y:S01]  /*9a30*/  IMAD.MOV.U32 R6, RZ, RZ, R27 ;  /* 0x000000ffff067224 */ /* 0x000fe200078e001b */
[----:B------:R-:W-:Y:S01]  /*9a40*/  MOV R11, R25 ;  /* 0x00000019000b7202 */ /* 0x000fe20000000f00 */
[----:B------:R-:W-:Y:S01]  /*9a50*/  IMAD.MOV.U32 R9, RZ, RZ, R26 ;  /* 0x000000ffff097224 */ /* 0x000fe200078e001a */
[----:B------:R-:W-:Y:S02]  /*9a60*/  IADD3 R13, R25, 0x10, RZ ;  /* 0x00000010190d7810 */ /* 0x000fe40007ffe0ff */
[----:B------:R-:W-:Y:S02]  /*9a70*/  MOV R16, 0x9a90 ;  /* 0x00009a9000107802 */ /* 0x000fe40000000f00 */
[----:B-1----:R-:W-:Y:S05]  /*9a80*/  CALL.REL.NOINC `($_ZN7cutlass13device_kernelIN5flash19enable_sm80_to_sm89INS1_16FlashAttnBwdSm80INS1_25CollectiveMainloopBwdSm80ILi2ELi2EN4cute5tupleIJNS5_1CILi64EEENS7_ILi128EEES8_EEENS_10bfloat16_tEfNS_4arch4Sm80ELb0ELb0ELb1ELb1ELb0ELb0ELb0ELb0ELi2ELi2ELi4ELi2ELb1EEENS1_21CollectiveEpilogueBwdISA_SB_SD_Li256ELb1ELb0ELi2EEENS1_19SingleTileSchedulerILb1ELb0ELb0ELi128EEEEEEEEEvNT_6ParamsE$_ZZN4cute19as_arithmetic_tupleINS_15ArithmeticTupleIJNS1_IJiiEEEiiiEEEEEDaRKT_ENKUlDpRKT_E_clIJS2_iiiEEEDaSA_) ;  /* 0xfffff25000007944 */ /* 0x002fea0003c3ffff */
[----:B-----5:R-:W-:Y:S01]  /*9a90*/  IMAD.MOV.U32 R11, RZ, RZ, R6 ;  /* 0x000000ffff0b7224 */ /* 0x020fe200078e0006 */
[----:B------:R-:W-:Y:S01]  /*9aa0*/  MOV R6, R7 ;  /* 0x0000000700067202 */ /* 0x000fe20000000f00 */
[----:B------:R-:W-:Y:S01]  /*9ab0*/  IMAD.MOV.U32 R7, RZ, RZ, R8 ;  /* 0x000000ffff077224 */ /* 0x000fe200078e0008 */
[----:B------:R2:W-:Y:S01]  /*9ac0*/  STL [R1+0x180], R9 ;  /* 0x0001800901007387 */ /* 0x0005e20000100800 */
[----:B------:R-:W-:-:S03]  /*9ad0*/  MOV R18, 0x9b10 ;  /* 0x00009b1000127802 */ /* 0x000fc60000000f00 */
[----:B------:R2:W-:Y:S04]  /*9ae0*/  STL.64 [R1+0x170], R10 ;  /* 0x0001700a01007387 */ /* 0x0005e80000100a00 */
[----:B------:R2:W-:Y:S02]  /*9af0*/  STL.64 [R1+0x178], R6 ;  /* 0x0001780601007387 */ /* 0x0005e40000100a00 */
[----:B-12---:R-:W-:Y:S05]  /*9b00*/  CALL.REL.NOINC `($_ZN7cutlass13device_kernelIN5flash19enable_sm80_to_sm89INS1_16FlashAttnBwdSm80INS1_25CollectiveMainloopBwdSm80ILi2ELi2EN4cute5tupleIJNS5_1CILi64EEENS7_ILi128EEES8_EEENS_10bfloat16_tEfNS_4arch4Sm80ELb0ELb0ELb1ELb1ELb0ELb0ELb0ELb0ELi2ELi2ELi4ELi2ELb1EEENS1_21CollectiveEpilogueBwdISA_SB_SD_Li256ELb1ELb0ELi2EEENS1_19SingleTileSchedulerILb1ELb0ELb0ELi128EEEEEEEEEvNT_6ParamsE$_ZZN4cute14transform_leafINS_15ArithmeticTupleIJNS1_IJiiEEEiiiEEENS_8identityEEEDaRKT_OT0_ENKUlRKT_E_clIS2_EEDaSC_) ;  /* 0xfffff06000007944 */ /* 0x006fea0003c3ffff */
[----:B------:R2:W5:Y:S01]  /*9b10*/  LDL R9, [R1+0x178] ;  /* 0x0001780001097983 */ /* 0x0005620000100800 */
[----:B------:R-:W-:-:S03]  /*9b20*/  MOV R8, 0x9b40 ;  /* 0x00009b4000087802 */ /* 0x000fc60000000f00 */
[----:B-12--5:R-:W-:Y:S05]  /*9b30*/  CALL.REL.NOINC `($_ZN7cutlass13device_kernelIN5flash19enable_sm80_to_sm89INS1_16FlashAttnBwdSm80INS1_25CollectiveMainloopBwdSm80ILi2ELi2EN4cute5tupleIJNS5_1CILi64EEENS7_ILi128EEES8_EEENS_10bfloat16_tEfNS_4arch4Sm80ELb0ELb0ELb1ELb1ELb0ELb0ELb0ELb0ELi2ELi2ELi4ELi2ELb1EEENS1_21CollectiveEpilogueBwdISA_SB_SD_Li256ELb1ELb0ELi2EEENS1_19SingleTileSchedulerILb1ELb0ELb0ELi128EEEEEEEEEvNT_6ParamsE$_ZZN4cute14transform_leafINS_15ArithmeticTupleIJNS1_IJiiEEEiiiEEENS_8identityEEEDaRKT_OT0_ENKUlRKT_E_clIiEEDaSC_) ;  /* 0xfffff13000007944 */ /* 0x026fea0003c3ffff */
[----:B------:R1:W5:Y:S01]  /*9b40*/  LDL R9, [R1+0x17c] ;  /* 0x00017c0001097983 */ /* 0x0003620000100800 */
[----:B------:R-:W-:-:S03]  /*9b50*/  MOV R8, 0x9b80 ;  /* 0x00009b8000087802 */ /* 0x000fc60000000f00 */
[----:B------:R1:W-:Y:S04]  /*9b60*/  STL [R1+0x168], R10 ;  /* 0x0001680a01007387 */ /* 0x0003e80000100800 */
[----:B-1---5:R-:W-:Y:S05]  /*9b70*/  CALL.REL.NOINC `($_ZN7cutlass13device_kernelIN5flash19enable_sm80_to_sm89INS1_16FlashAttnBwdSm80INS1_25CollectiveMainloopBwdSm80ILi2ELi2EN4cute5tupleIJNS5_1CILi64EEENS7_ILi128EEES8_EEENS_10bfloat16_tEfNS_4arch4Sm80ELb0ELb0ELb1ELb1ELb0ELb0ELb0ELb0ELi2ELi2ELi4ELi2ELb1EEENS1_21CollectiveEpilogueBwdISA_SB_SD_Li256ELb1ELb0ELi2EEENS1_19SingleTileSchedulerILb1ELb0ELb0ELi128EEEEEEEEEvNT_6ParamsE$_ZZN4cute14transform_leafINS_15ArithmeticTupleIJNS1_IJiiEEEiiiEEENS_8identityEEEDaRKT_OT0_ENKUlRKT_E_clIiEEDaSC_) ;  /* 0xfffff0f000007944 */ /* 0x022fea0003c3ffff */
[----:B------:R1:W5:Y:S01]  /*9b80*/  LDL R9, [R1+0x180] ;  /* 0x0001800001097983 */ /* 0x0003620000100800 */
[----:B------:R-:W-:-:S03]  /*9b90*/  MOV R8, 0x9bc0 ;  /* 0x00009bc000087802 */ /* 0x000fc60000000f00 */
[----:B------:R1:W-:Y:S04]  /*9ba0*/  STL [R1+0x160], R10 ;  /* 0x0001600a01007387 */ /* 0x0003e80000100800 */
[----:B-1---5:R-:W-:Y:S05]  /*9bb0*/  CALL.REL.NOINC `($_ZN7cutlass13device_kernelIN5flash19enable_sm80_to_sm89INS1_16FlashAttnBwdSm80INS1_25CollectiveMainloopBwdSm80ILi2ELi2EN4cute5tupleIJNS5_1CILi64EEENS7_ILi128EEES8_EEENS_10bfloat16_tEfNS_4arch4Sm80ELb0ELb0ELb1ELb1ELb0ELb0ELb0ELb0ELi2ELi2ELi4ELi2ELb1EEENS1_21CollectiveEpilogueBwdISA_SB_SD_Li256ELb1ELb0ELi2EEENS1_19SingleTileSchedulerILb1ELb0ELb0ELi128EEEEEEEEEvNT_6ParamsE$_ZZN4cute14transform_leafINS_15ArithmeticTupleIJNS1_IJiiEEEiiiEEENS_8identityEEEDaRKT_OT0_ENKUlRKT_E_clIiEEDaSC_) ;  /* 0xfffff0b000007944 */ /* 0x022fea0003c3ffff */
[----:B------:R1:W-:Y:S01]  /*9bc0*/  STL [R1+0x164], R10 ;  /* 0x0001640a01007387 */ /* 0x0003e20000100800 */
[----:B------:R-:W-:Y:S01]  /*9bd0*/  IMAD.MOV.U32 R8, RZ, RZ, R25 ;  /* 0x000000ffff087224 */ /* 0x000fe200078e0019 */
[----:B------:R-:W-:Y:S02]  /*9be0*/  MOV R25, R26 ;  /* 0x0000001a00197202 */ /* 0x000fe40000000f00 */
[----:B------:R-:W-:Y:S02]  /*9bf0*/  MOV R16, 0x9c10 ;  /* 0x00009c1000107802 */ /* 0x000fe40000000f00 */
[----:B-1----:R-:W-:Y:S05]  /*9c00*/  CALL.REL.NOINC `($_ZN7cutlass13device_kernelIN5flash19enable_sm80_to_sm89INS1_16FlashAttnBwdSm80INS1_25CollectiveMainloopBwdSm80ILi2ELi2EN4cute5tupleIJNS5_1CILi64EEENS7_ILi128EEES8_EEENS_10bfloat16_tEfNS_4arch4Sm80ELb0ELb0ELb1ELb1ELb0ELb0ELb0ELb0ELi2ELi2ELi4ELi2ELb1EEENS1_21CollectiveEpilogueBwdISA_SB_SD_Li256ELb1ELb0ELi2EEENS1_19SingleTileSchedulerILb1ELb0ELb0ELi128EEEEEEEEEvNT_6ParamsE$_ZZN4cute9transformINS_15ArithmeticTupleIJNS1_IJiiEEEiiiEEEZNS_14transform_leafIS3_NS_8identityEEEDaRKT_OT0_EUlRKT_E_EEDaS8_SA_ENKUlDpSD_E_clIJNS_5tupleIJiiEEEiiiEEEDaSF_) ;  /* 0x00000d2000007944 */ /* 0x002fea0003c00000 */
[----:B------:R-:W-:Y:S01]  /*9c10*/  MOV R25, 0x0 ;  /* 0x0000000000197802 */ /* 0x000fe20000000f00 */
[----:B-----5:R-:W-:Y:S01]  /*9c20*/  IMAD.MOV.U32 R49, RZ, RZ, R6 ;  /* 0x000000ffff317224 */ /* 0x020fe200078e0006 */
[----:B------:R-:W-:Y:S01]  /*9c30*/  MOV R47, R8 ;  /* 0x00000008002f7202 */ /* 0x000fe20000000f00 */
[----:B------:R-:W-:Y:S01]  /*9c40*/  IMAD.MOV.U32 R48, RZ, RZ, R7 ;  /* 0x000000ffff307224 */ /* 0x000fe200078e0007 */
[----:B------:R-:W-:Y:S06]  /*9c50*/  RET.REL.NODEC R24 `(_ZN7cutlass13device_kernelIN5flash19enable_sm80_to_sm89INS1_16FlashAttnBwdSm80INS1_25CollectiveMainloopBwdSm80ILi2ELi2EN4cute5tupleIJNS5_1CILi64EEENS7_ILi128EEES8_EEENS_10bfloat16_tEfNS_4arch4Sm80ELb0ELb0ELb1ELb1ELb0ELb0ELb0ELb0ELi2ELi2ELi4ELi2ELb1EEENS1_21CollectiveEpilogueBwdISA_SB_SD_Li256ELb1ELb0ELi2EEENS1_19SingleTileSchedulerILb1ELb0ELb0ELi128EEEEEEEEEvNT_6ParamsE) ;  /* 0xffff63a018007950 */ /* 0x000fec0003c3ffff */
        .type           $_ZN7cutlass13device_kernelIN5flash19enable_sm80_to_sm89INS1_16FlashAttnBwdSm80INS1_25CollectiveMainloopBwdSm80ILi2ELi2EN4cute5tupleIJNS5_1CILi64EEENS7_ILi128EEES8_EEENS_10bfloat16_tEfNS_4arch4Sm80ELb0ELb0ELb1ELb1ELb0ELb0ELb0ELb0ELi2ELi2ELi4ELi2ELb1EEENS1_21CollectiveEpilogueBwdISA_SB_SD_Li256ELb1ELb0ELi2EEENS1_19SingleTileSchedulerILb1ELb0ELb0ELi128EEEEEEEEEvNT_6ParamsE$_ZZN4cute7idx2crdINS_5tupleIJiEEENS1_IJNS1_IJNS1_IJNS_1CILi8EEENS3_ILi2EEEEEES5_S5_NS3_ILi4EEEEEEEEEEEDaRKT_RKT0_ENKUlRKT_RKT0_E_clIiS8_EEDaSI_SL_,@function
        .size           $_ZN7cutlass13device_kernelIN5flash19enable_sm80_to_sm89INS1_16FlashAttnBwdSm80INS1_25CollectiveMainloopBwdSm80ILi2ELi2EN4cute5tupleIJNS5_1CILi64EEENS7_ILi128EEES8_EEENS_10bfloat16_tEfNS_4arch4Sm80ELb0ELb0ELb1ELb1ELb0ELb0ELb0ELb0ELi2ELi2ELi4ELi2ELb1EEENS1_21CollectiveEpilogueBwdISA_SB_SD_Li256ELb1ELb0ELi2EEENS1_19SingleTileSchedulerILb1ELb0ELb0ELi128EEEEEEEEEvNT_6ParamsE$_ZZN4cute7idx2crdINS_5tupleIJiEEENS1_IJNS1_IJNS1_IJNS_1CILi8EEENS3_ILi2EEEEEES5_S5_NS3_ILi4EEEEEEEEEEEDaRKT_RKT0_ENKUlRKT_RKT0_E_clIiS8_EEDaSI_SL_,($_ZN7cutlass13device_kernelIN5flash19enable_sm80_to_sm89INS1_16FlashAttnBwdSm80INS1_25CollectiveMainloopBwdSm80ILi2ELi2EN4cute5tupleIJNS5_1CILi64EEENS7_ILi128EEES8_EEENS_10bfloat16_tEfNS_4arch4Sm80ELb0ELb0ELb1ELb1ELb0ELb0ELb0ELb0ELi2ELi2ELi4ELi2ELb1EEENS1_21CollectiveEpilogueBwdISA_SB_SD_Li256ELb1ELb0ELi2EEENS1_19SingleTileSchedulerILb1ELb0ELb0ELi128EEEEEEEEEvNT_6ParamsE$_ZZN4cute9transformINS_15ArithmeticTupleIJNS1_IJiiEEEiiiEEEZNS_14transform_leafIS3_NS_8identityEEEDaRKT_OT0_EUlRKT_E_EEDaS8_SA_ENKUlDpSD_E_clIJNS_5tupleIJiiEEEiiiEEEDaSF_ - $_ZN7cutlass13device_kernelIN5flash19enable_sm80_to_sm89INS1_16FlashAttnBwdSm80INS1_25CollectiveMainloopBwdSm80ILi2ELi2EN4cute5tupleIJNS5_1CILi64EEENS7_ILi128EEES8_EEENS_10bfloat16_tEfNS_4arch4Sm80ELb0ELb0ELb1ELb1ELb0ELb0ELb0ELb0ELi2ELi2ELi4ELi2ELb1EEENS1_21CollectiveEpilogueBwdISA_SB_SD_Li256ELb1ELb0ELi2EEENS1_19SingleTileSchedulerILb1ELb0ELb0ELi128EEEEEEEEEvNT_6ParamsE$_ZZN4cute7idx2crdINS_5tupleIJiEEENS1_IJNS1_IJNS1_IJNS_1CILi8EEENS3_ILi2EEEEEES5_S5_NS3_ILi4EEEEEEEEEEEDaRKT_RKT0_ENKUlRKT_RKT0_E_clIiS8_EEDaSI_SL_)
$_ZN7cutlass13device_kernelIN5flash19enable_sm80_to_sm89INS1_16FlashAttnBwdSm80INS1_25CollectiveMainloopBwdSm80ILi2ELi2EN4cute5tupleIJNS5_1CILi64EEENS7_ILi128EEES8_EEENS_10bfloat16_tEfNS_4arch4Sm80ELb0ELb0ELb1ELb1ELb0ELb0ELb0ELb0ELi2ELi2ELi4ELi2ELb1EEENS1_21CollectiveEpilogueBwdISA_SB_SD_Li256ELb1ELb0ELi2EEENS1_19SingleTileSchedulerILb1ELb0ELb0ELi128EEEEEEEEEvNT_6ParamsE$_ZZN4cute7idx2crdINS_5tupleIJiEEENS1_IJNS1_IJNS1_IJNS_1CILi8EEENS3_ILi2EEEEEES5_S5_NS3_ILi4EEEEEEEEEEEDaRKT_RKT0_ENKUlRKT_RKT0_E_clIiS8_EEDaSI_SL_:
        /* <DEDUP_REMOVED lines=73> */
[----:B------:R-:W-:-:S02]  /*a0f0*/  MOV R16, 0xa140 ;  /* 0x0000a14000107802 */ /* 0x000fc40000000f00 */
[----:B------:R-:W-:-:S04]  /*a100*/  LEA.HI R7, R45, R10, RZ, 0x1 ;  /* 0x0000000a2d077211 */ /* 0x000fc800078f08ff */
[----:B------:R-:W-:-:S05]  /*a110*/  LOP3.LUT R7, R7, 0xfffffffe, RZ, 0xc0, !PT ;  /* 0xfffffffe07077812 */ /* 0x000fca00078ec0ff */
[----:B------:R-:W-:Y:S02]  /*a120*/  IMAD.IADD R7, R10, 0x1, -R7 ;  /* 0x000000010a077824 */ /* 0x000fe400078e0a07 */
[----:B--2--5:R-:W-:Y:S05]  /*a130*/  CALL.REL.NOINC `($_ZN7cutlass13device_kernelIN5flash19enable_sm80_to_sm89INS1_16FlashAttnBwdSm80INS1_25CollectiveMainloopBwdSm80ILi2ELi2EN4cute5tupleIJNS5_1CILi64EEENS7_ILi128EEES8_EEENS_10bfloat16_tEfNS_4arch4Sm80ELb0ELb0ELb1ELb1ELb0ELb0ELb0ELb0ELi2ELi2ELi4ELi2ELb1EEENS1_21CollectiveEpilogueBwdISA_SB_SD_Li256ELb1ELb0ELi2EEENS1_19SingleTileSchedulerILb1ELb0ELb0ELi128EEEEEEEEEvNT_6ParamsE$_ZN4cute5tupleIJiEEC2ERKi) ;  /* 0xffffe70000007944 */ /* 0x024fea0003c3ffff */
        /* <DEDUP_REMOVED lines=19> */
[----:B------:R-:W-:-:S02]  /*a270*/  MOV R16, 0xa290 ;  /* 0x0000a29000107802 */ /* 0x000fc40000000f00 */
[----:B-1---5:R-:W-:Y:S05]  /*a280*/  CALL.REL.NOINC `($_ZN7cutlass13device_kernelIN5flash19enable_sm80_to_sm89INS1_16FlashAttnBwdSm80INS1_25CollectiveMainloopBwdSm80ILi2ELi2EN4cute5tupleIJNS5_1CILi64EEENS7_ILi128EEES8_EEENS_10bfloat16_tEfNS_4arch4Sm80ELb0ELb0ELb1ELb1ELb0ELb0ELb0ELb0ELi2ELi2ELi4ELi2ELb1EEENS1_21CollectiveEpilogueBwdISA_SB_SD_Li256ELb1ELb0ELi2EEENS1_19SingleTileSchedulerILb1ELb0ELb0ELi128EEEEEEEEEvNT_6ParamsE$_ZN4cute5tupleIJiEEC2ERKi) ;  /* 0xffffe5b000007944 */ /* 0x022fea0003c3ffff */
[----:B------:R1:W5:Y:S01]  /*a290*/  LDL R7, [R1+0x160] ;  /* 0x0001600001077983 */ /* 0x0003620000100800 */
[----:B------:R-:W-:-:S02]  /*a2a0*/  MOV R27, R26 ;  /* 0x0000001a001b7202 */ /* 0x000fc40000000f00 */
[----:B------:R-:W-:Y:S02]  /*a2b0*/  MOV R18, 0xa2d0 ;  /* 0x0000a2d000127802 */ /* 0x000fe40000000f00 */
[----:B-1---5:R-:W-:Y:S05]  /*a2c0*/  CALL.REL.NOINC `($_ZN7cutlass13device_kernelIN5flash19enable_sm80_to_sm89INS1_16FlashAttnBwdSm80INS1_25CollectiveMainloopBwdSm80ILi2ELi2EN4cute5tupleIJNS5_1CILi64EEENS7_ILi128EEES8_EEENS_10bfloat16_tEfNS_4arch4Sm80ELb0ELb0ELb1ELb1ELb0ELb0ELb0ELb0ELi2ELi2ELi4ELi2ELb1EEENS1_21CollectiveEpilogueBwdISA_SB_SD_Li256ELb1ELb0ELi2EEENS1_19SingleTileSchedulerILb1ELb0ELb0ELi128EEEEEEEEEvNT_6ParamsE$_ZN4cute5tupleIJNS_1CILi0EEES2_iEEC2ERKS2_S5_RKi) ;  /* 0xffffe43000007944 */ /* 0x022fea0003c3ffff */
        /* <DEDUP_REMOVED lines=8> */
[----:B-1---5:R-:W-:Y:S05]  /*a350*/  CALL.REL.NOINC `($_ZN7cutlass13device_kernelIN5flash19enable_sm80_to_sm89INS1_16FlashAttnBwdSm80INS1_25CollectiveMainloopBwdSm80ILi2ELi2EN4cute5tupleIJNS5_1CILi64EEENS7_ILi128EEES8_EEENS_10bfloat16_tEfNS_4arch4Sm80ELb0ELb0ELb1ELb1ELb0ELb0ELb0ELb0ELi2ELi2ELi4ELi2ELb1EEENS1_21CollectiveEpilogueBwdISA_SB_SD_Li256ELb1ELb0ELi2EEENS1_19SingleTileSchedulerILb1ELb0ELb0ELi128EEEEEEEEEvNT_6ParamsE$_ZN4cute5tupleIJNS_1CILi0EEES2_S2_iEEC2ERKS2_S5_S5_RKi) ;  /* 0xffffe36000007944 */ /* 0x022fea0003c3ffff */
[----:B------:R2:W5:Y:S01]  /*a360*/  LDL R16, [R1+0x168] ;  /* 0x0001680001107983 */ /* 0x0005620000100800 */
[----:B------:R-:W-:Y:S02]  /*a370*/  MOV R27, R26 ;  /* 0x0000001a001b7202 */ /* 0x000fe40000000f00 */
[----:B------:R-:W-:-:S02]  /*a380*/  MOV R10, 0xa3a0 ;  /* 0x0000a3a0000a7802 */ /* 0x000fc40000000f00 */
[----:B-12--5:R-:W-:Y:S05]  /*a390*/  CALL.REL.NOINC `($_ZN7cutlass13device_kernelIN5flash19enable_sm80_to_sm89INS1_16FlashAttnBwdSm80INS1_25CollectiveMainloopBwdSm80ILi2ELi2EN4cute5tupleIJNS5_1CILi64EEENS7_ILi128EEES8_EEENS_10bfloat16_tEfNS_4arch4Sm80ELb0ELb0ELb1ELb1ELb0ELb0ELb0ELb0ELi2ELi2ELi4ELi2ELb1EEENS1_21CollectiveEpilogueBwdISA_SB_SD_Li256ELb1ELb0ELi2EEENS1_19SingleTileSchedulerILb1ELb0ELb0ELi128EEEEEEEEEvNT_6ParamsE$_ZN4cute3eso3ESOILb1ELb0EJNS_1CILi0EEES3_iS3_EEC2ERKS3_S6_RKiS6_) ;  /* 0xffffdb6000007944 */ /* 0x026fea0003c3ffff */
[----:B-1----:R1:W5:Y:S01]  /*a3a0*/  LDL R13, [R1+0x168] ;  /* 0x00016800010d7983 */ /* 0x0023620000100800 */
[----:B------:R-:W-:-:S02]  /*a3b0*/  MOV R7, R26 ;  /* 0x0000001a00077202 */ /* 0x000fc40000000f00 */
        /* <DEDUP_REMOVED lines=8> */
[----:B------:R-:W-:Y:S02]  /*a440*/  MOV R13, R26 ;  /* 0x0000001a000d7202 */ /* 0x000fe40000000f00 */
[----:B------:R-:W-:Y:S02]  /*a450*/  MOV R18, 0xa470 ;  /* 0x0000a47000127802 */ /* 0x000fe40000000f00 */
[----:B-1---5:R-:W-:Y:S05]  /*a460*/  CALL.REL.NOINC `($_ZN7cutlass13device_kernelIN5flash19enable_sm80_to_sm89INS1_16FlashAttnBwdSm80INS1_25CollectiveMainloopBwdSm80ILi2ELi2EN4cute5tupleIJNS5_1CILi64EEENS7_ILi128EEES8_EEENS_10bfloat16_tEfNS_4arch4Sm80ELb0ELb0ELb1ELb1ELb0ELb0ELb0ELb0ELi2ELi2ELi4ELi2ELb1EEENS1_21CollectiveEpilogueBwdISA_SB_SD_Li256ELb1ELb0ELi2EEENS1_19SingleTileSchedulerILb1ELb0ELb0ELi128EEEEEEEEEvNT_6ParamsE$_ZN4cute5tupleIJNS_1CILi0EEEiEEC2ERKS2_RKi) ;  /* 0xffffe33000007944 */ /* 0x022fea0003c3ffff */
[----:B------:R1:W5:Y:S01]  /*a470*/  LDL R7, [R1+0x168] ;  /* 0x0001680001077983 */ /* 0x0003620000100800 */
[----:B------:R-:W-:Y:S02]  /*a480*/  MOV R27, R26 ;  /* 0x0000001a001b7202 */ /* 0x000fe40000000f00 */
[----:B------:R-:W-:-:S02]  /*a490*/  MOV R16, 0xa4b0 ;  /* 0x0000a4b000107802 */ /* 0x000fc40000000f00 */
[----:B-1---5:R-:W-:Y:S05]  /*a4a0*/  CALL.REL.NOINC `($_ZN7cutlass13device_kernelIN5flash19enable_sm80_to_sm89INS1_16FlashAttnBwdSm80INS1_25CollectiveMainloopBwdSm80ILi2ELi2EN4cute5tupleIJNS5_1CILi64EEENS7_ILi128EEES8_EEENS_10bfloat16_tEfNS_4arch4Sm80ELb0ELb0ELb1ELb1ELb0ELb0ELb0ELb0ELi2ELi2ELi4ELi2ELb1EEENS1_21CollectiveEpilogueBwdISA_SB_SD_Li256ELb1ELb0ELi2EEENS1_19SingleTileSchedulerILb1ELb0ELb0ELi128EEEEEEEEEvNT_6ParamsE$_ZN4cute3eso3ESOILb1ELb0EJNS_1CILi0EEEiS3_S3_EEC2ERKS3_RKiS6_S6_) ;  /* 0xffffdb9000007944 */ /* 0x022fea0003c3ffff */
[----:B------:R-:W-:Y:S01]  /*a4b0*/  STL [R1+0x160], R52 ;  /* 0x0001603401007387 */ /* 0x000fe20000100800 */
[----:B------:R-:W-:Y:S01]  /*a4c0*/  IMAD.MOV.U32 R27, RZ, RZ, R26 ;  /* 0x000000ffff1b7224 */ /* 0x000fe200078e001a */
[----:B------:R-:W-:-:S02]  /*a4d0*/  MOV R11, R0 ;  /* 0x00000000000b7202 */ /* 0x000fc40000000f00 */
[----:B-1----:R1:W5:Y:S04]  /*a4e0*/  LDL R6, [R1+0x168] ;  /* 0x0001680001067983 */ /* 0x0023680000100800 */
[----:B------:R2:W-:Y:S02]  /*a4f0*/  STL [R1+0x168], R10 ;  /* 0x0001680a01007387 */ /* 0x0005e40000100800 */
[----:B--2---:R-:W-:Y:S02]  /*a500*/  MOV R10, 0xa520 ;  /* 0x0000a520000a7802 */ /* 0x004fe40000000f00 */
[----:B-1---5:R-:W-:Y:S05]  /*a510*/  CALL.REL.NOINC `($_ZN7cutlass13device_kernelIN5flash19enable_sm80_to_sm89INS1_16FlashAttnBwdSm80INS1_25CollectiveMainloopBwdSm80ILi2ELi2EN4cute5tupleIJNS5_1CILi64EEENS7_ILi128EEES8_EEENS_10bfloat16_tEfNS_4arch4Sm80ELb0ELb0ELb1ELb1ELb0ELb0ELb0ELb0ELi2ELi2ELi4ELi2ELb1EEENS1_21CollectiveEpilogueBwdISA_SB_SD_Li256ELb1ELb0ELi2EEENS1_19SingleTileSchedulerILb1ELb0ELb0ELi128EEEEEEEEEvNT_6ParamsE$_ZZN4cuteplIJNS_1CILi0EEEiEJS2_S2_iiEEEDaRKNS_15ArithmeticTupleIJDpT_EEERKNS3_IJDpT0_EEEENKUlDpRKT_E_clIJS2_iiiEEEDaSH_) ;  /* 0x000007b000007944 */ /* 0x022fea0003c00000 */
[----:B------:R-:W-:Y:S01]  /*a520*/  IMAD.MOV.U32 R16, RZ, RZ, R9 ;  /* 0x000000ffff107224 */ /* 0x000fe200078e0009 */
[----:B------:R-:W-:Y:S02]  /*a530*/  MOV R27, R26 ;  /* 0x0000001a001b7202 */ /* 0x000fe40000000f00 */
[----:B------:R-:W-:Y:S02]  /*a540*/  MOV R10, 0xa560 ;  /* 0x0000a560000a7802 */ /* 0x000fe40000000f00 */
[----:B-1---5:R-:W-:Y:S05]  /*a550*/  CALL.REL.NOINC `($_ZN7cutlass13device_kernelIN5flash19enable_sm80_to_sm89INS1_16FlashAttnBwdSm80INS1_25CollectiveMainloopBwdSm80ILi2ELi2EN4cute5tupleIJNS5_1CILi64EEENS7_ILi128EEES8_EEENS_10bfloat16_tEfNS_4arch4Sm80ELb0ELb0ELb1ELb1ELb0ELb0ELb0ELb0ELi2ELi2ELi4ELi2ELb1EEENS1_21CollectiveEpilogueBwdISA_SB_SD_Li256ELb1ELb0ELi2EEENS1_19SingleTileSchedulerILb1ELb0ELb0ELi128EEEEEEEEEvNT_6ParamsE$_ZN4cute3eso3ESOILb0ELb1EJNS_15ArithmeticTupleIJiiEEENS_1CILi0EEES5_S5_EEC2ERKS3_RKS5_SA_SA_) ;  /* 0xffffd6b000007944 */ /* 0x022fea0003c3ffff */
        /* <DEDUP_REMOVED lines=61> */
        .type           $_ZN7cutlass13device_kernelIN5flash19enable_sm80_to_sm89INS1_16FlashAttnBwdSm80INS1_25CollectiveMainloopBwdSm80ILi2ELi2EN4cute5tupleIJNS5_1CILi64EEENS7_ILi128EEES8_EEENS_10bfloat16_tEfNS_4arch4Sm80ELb0ELb0ELb1ELb1ELb0ELb0ELb0ELb0ELi2ELi2ELi4ELi2ELb1EEENS1_21CollectiveEpilogueBwdISA_SB_SD_Li256ELb1ELb0ELi2EEENS1_19SingleTileSchedulerILb1ELb0ELb0ELi128EEEEEEEEEvNT_6ParamsE$_ZZN4cute9transformINS_15ArithmeticTupleIJNS1_IJiiEEEiiiEEEZNS_14transform_leafIS3_NS_8identityEEEDaRKT_OT0_EUlRKT_E_EEDaS8_SA_ENKUlDpSD_E_clIJNS_5tupleIJiiEEEiiiEEEDaSF_,@function
        .size           $_ZN7cutlass13device_kernelIN5flash19enable_sm80_to_sm89INS1_16FlashAttnBwdSm80INS1_25CollectiveMainloopBwdSm80ILi2ELi2EN4cute5tupleIJNS5_1CILi64EEENS7_ILi128EEES8_EEENS_10bfloat16_tEfNS_4arch4Sm80ELb0ELb0ELb1ELb1ELb0ELb0ELb0ELb0ELi2ELi2ELi4ELi2ELb1EEENS1_21CollectiveEpilogueBwdISA_SB_SD_Li256ELb1ELb0ELi2EEENS1_19SingleTileSchedulerILb1ELb0ELb0ELi128EEEEEEEEEvNT_6ParamsE$_ZZN4cute9transformINS_15ArithmeticTupleIJNS1_IJiiEEEiiiEEEZNS_14transform_leafIS3_NS_8identityEEEDaRKT_OT0_EUlRKT_E_EEDaS8_SA_ENKUlDpSD_E_clIJNS_5tupleIJiiEEEiiiEEEDaSF_,($_ZN7cutlass13device_kernelIN5flash19enable_sm80_to_sm89INS1_16FlashAttnBwdSm80INS1_25CollectiveMainloopBwdSm80ILi2ELi2EN4cute5tupleIJNS5_1CILi64EEENS7_ILi128EEES8_EEENS_10bfloat16_tEfNS_4arch4Sm80ELb0ELb0ELb1ELb1ELb0ELb0ELb0ELb0ELi2ELi2ELi4ELi2ELb1EEENS1_21CollectiveEpilogueBwdISA_SB_SD_Li256ELb1ELb0ELi2EEENS1_19SingleTileSchedulerILb1ELb0ELb0ELi128EEEEEEEEEvNT_6ParamsE$_ZZN4cute9transformINS_15ArithmeticTupleIJiiEEEZNS_14transform_leafIS2_RNS_8identityEEEDaRKT_OT0_EUlRKT_E_EEDaS8_SA_ENKUlDpSD_E_clIJiiEEEDaSF_ - $_ZN7cutlass13device_kernelIN5flash19enable_sm80_to_sm89INS1_16FlashAttnBwdSm80INS1_25CollectiveMainloopBwdSm80ILi2ELi2EN4cute5tupleIJNS5_1CILi64EEENS7_ILi128EEES8_EEENS_10bfloat16_tEfNS_4arch4Sm80ELb0ELb0ELb1ELb1ELb0ELb0ELb0ELb0ELi2ELi2ELi4ELi2ELb1EEENS1_21CollectiveEpilogueBwdISA_SB_SD_Li256ELb1ELb0ELi2EEENS1_19SingleTileSchedulerILb1ELb0ELb0ELi128EEEEEEEEEvNT_6ParamsE$_ZZN4cute9transformINS_15ArithmeticTupleIJNS1_IJiiEEEiiiEEEZNS_14transform_leafIS3_NS_8identityEEEDaRKT_OT0_EUlRKT_E_EEDaS8_SA_ENKUlDpSD_E_clIJNS_5tupleIJiiEEEiiiEEEDaSF_)
$_ZN7cutlass13device_kernelIN5flash19enable_sm80_to_sm89INS1_16FlashAttnBwdSm80INS1_25CollectiveMainloopBwdSm80ILi2ELi2EN4cute5tupleIJNS5_1CILi64EEENS7_ILi128EEES8_EEENS_10bfloat16_tEfNS_4arch4Sm80ELb0ELb0ELb1ELb1ELb0ELb0ELb0ELb0ELi2ELi2ELi4ELi2ELb1EEENS1_21CollectiveEpilogueBwdISA_SB_SD_Li256ELb1ELb0ELi2EEENS1_19SingleTileSchedulerILb1ELb0ELb0ELi128EEEEEEEEEvNT_6ParamsE$_ZZN4cute9transformINS_15ArithmeticTupleIJNS1_IJiiEEEiiiEEEZNS_14transform_leafIS3_NS_8identityEEEDaRKT_OT0_EUlRKT_E_EEDaS8_SA_ENKUlDpSD_E_clIJNS_5tupleIJiiEEEiiiEEEDaSF_:
[----:B------:R-:W-:Y:S02]  /*a930*/  IADD3 R9, R1, 0x19c, RZ ;  /* 0x0000019c01097810 */ /* 0x000fe40007ffe0ff */
[----:B------:R-:W-:-:S02]  /*a940*/  MOV R10, 0xa970 ;  /* 0x0000a970000a7802 */ /* 0x000fc40000000f00 */
[----:B------:R-:W-:Y:S02]  /*a950*/  IADD3 R9, R9, c[0x0][0x20], RZ ;  /* 0x0000080009097a10 */ /* 0x000fe40007ffe0ff */
[----:B------:R-:W-:Y:S05]  /*a960*/  CALL.REL.NOINC `($_ZN7cutlass13device_kernelIN5flash19enable_sm80_to_sm89INS1_16FlashAttnBwdSm80INS1_25CollectiveMainloopBwdSm80ILi2ELi2EN4cute5tupleIJNS5_1CILi64EEENS7_ILi128EEES8_EEENS_10bfloat16_tEfNS_4arch4Sm80ELb0ELb0ELb1ELb1ELb0ELb0ELb0ELb0ELi2ELi2ELi4ELi2ELb1EEENS1_21CollectiveEpilogueBwdISA_SB_SD_Li256ELb1ELb0ELi2EEENS1_19SingleTileSchedulerILb1ELb0ELb0ELi128EEEEEEEEEvNT_6ParamsE$_ZN4cute3eso3ESOILb0ELb0EJNS_5tupleIJiiEEEiiiEEC2ERKS3_RKiS8_S8_) ;  /* 0xffffcf7000007944 */ /* 0x000fea0003c3ffff */
[----:B-1----:R1:W5:Y:S04]  /*a970*/  LDL R8, [R1+0x1ac] ;  /* 0x0001ac0001087983 */ /* 0x0023680000100800 */
[----:B------:R1:W5:Y:S04]  /*a980*/  LDL R7, [R1+0x1a4] ;  /* 0x0001a40001077983 */ /* 0x0003680000100800 */
[----:B------:R1:W5:Y:S01]  /*a990*/  LDL R6, [R1+0x19c] ;  /* 0x00019c0001067983 */ /* 0x0003620000100800 */
[----:B------:R-:W-:-:S04]  /*a9a0*/  MOV R17, 0x0 ;  /* 0x0000000000117802 */ /* 0x000fc80000000f00 */
[----:B------:R-:W-:Y:S05]  /*a9b0*/  RET.REL.NODEC R16 `(_ZN7cutlass13device_kernelIN5flash19enable_sm80_to_sm89INS1_16FlashAttnBwdSm80INS1_25CollectiveMainloopBwdSm80ILi2ELi2EN4cute5tupleIJNS5_1CILi64EEENS7_ILi128EEES8_EEENS_10bfloat16_tEfNS_4arch4Sm80ELb0ELb0ELb1ELb1ELb0ELb0ELb0ELb0ELi2ELi2ELi4ELi2ELb1EEENS1_21CollectiveEpilogueBwdISA_SB_SD_Li256ELb1ELb0ELi2EEENS1_19SingleTileSchedulerILb1ELb0ELb0ELi128EEEEEEEEEvNT_6ParamsE) ;  /* 0xffff564010007950 */ /* 0x000fea0003c3ffff */
        .type           $_ZN7cutlass13device_kernelIN5flash19enable_sm80_to_sm89INS1_16FlashAttnBwdSm80INS1_25CollectiveMainloopBwdSm80ILi2ELi2EN4cute5tupleIJNS5_1CILi64EEENS7_ILi128EEES8_EEENS_10bfloat16_tEfNS_4arch4Sm80ELb0ELb0ELb1ELb1ELb0ELb0ELb0ELb0ELi2ELi2ELi4ELi2ELb1EEENS1_21CollectiveEpilogueBwdISA_SB_SD_Li256ELb1ELb0ELi2EEENS1_19SingleTileSchedulerILb1ELb0ELb0ELi128EEEEEEEEEvNT_6ParamsE$_ZZN4cute9transformINS_15ArithmeticTupleIJiiEEEZNS_14transform_leafIS2_RNS_8identityEEEDaRKT_OT0_EUlRKT_E_EEDaS8_SA_ENKUlDpSD_E_clIJiiEEEDaSF_,@function
        .size           $_ZN7cutlass13device_kernelIN5flash19enable_sm80_to_sm89INS1_16FlashAttnBwdSm80INS1_25CollectiveMainloopBwdSm80ILi2ELi2EN4cute5tupleIJNS5_1CILi64EEENS7_ILi128EEES8_EEENS_10bfloat16_tEfNS_4arch4Sm80ELb0ELb0ELb1ELb1ELb0ELb0ELb0ELb0ELi2ELi2ELi4ELi2ELb1EEENS1_21CollectiveEpilogueBwdISA_SB_SD_Li256ELb1ELb0ELi2EEENS1_19SingleTileSchedulerILb1ELb0ELb0ELi128EEEEEEEEEvNT_6ParamsE$_ZZN4cute9transformINS_15ArithmeticTupleIJiiEEEZNS_14transform_leafIS2_RNS_8identityEEEDaRKT_OT0_EUlRKT_E_EEDaS8_SA_ENKUlDpSD_E_clIJiiEEEDaSF_,($_ZN7cutlass13device_kernelIN5flash19enable_sm80_to_sm89INS1_16FlashAttnBwdSm80INS1_25CollectiveMainloopBwdSm80ILi2ELi2EN4cute5tupleIJNS5_1CILi64EEENS7_ILi128EEES8_EEENS_10bfloat16_tEfNS_4arch4Sm80ELb0ELb0ELb1ELb1ELb0ELb0ELb0ELb0ELi2ELi2ELi4ELi2ELb1EEENS1_21CollectiveEpilogueBwdISA_SB_SD_Li256ELb1ELb0ELi2EEENS1_19SingleTileSchedulerILb1ELb0ELb0ELi128EEEEEEEEEvNT_6ParamsE$_ZZN4cuteplIJNS_15ArithmeticTupleIJiEEEEJNS1_IJNS_1CILi0EEEiEEEEEEDaRKNS1_IJDpT_EEERKNS1_IJDpT0_EEEENKUlDpRKT_E_clIJNS1_IJiiEEEEEEDaSJ_ - $_ZN7cutlass13device_kernelIN5flash19enable_sm80_to_sm89INS1_16FlashAttnBwdSm80INS1_25CollectiveMainloopBwdSm80ILi2ELi2EN4cute5tupleIJNS5_1CILi64EEENS7_ILi128EEES8_EEENS_10bfloat16_tEfNS_4arch4Sm80ELb0ELb0ELb1ELb1ELb0ELb0ELb0ELb0ELi2ELi2ELi4ELi2ELb1EEENS1_21CollectiveEpilogueBwdISA_SB_SD_Li256ELb1ELb0ELi2EEENS1_19SingleTileSchedulerILb1ELb0ELb0ELi128EEEEEEEEEvNT_6ParamsE$_ZZN4cute9transformINS_15ArithmeticTupleIJiiEEEZNS_14transform_leafIS2_RNS_8identityEEEDaRKT_OT0_EUlRKT_E_EEDaS8_SA_ENKUlDpSD_E_clIJiiEEEDaSF_)
$_ZN7cutlass13device_kernelIN5flash19enable_sm80_to_sm89INS1_16FlashAttnBwdSm80INS1_25CollectiveMainloopBwdSm80ILi2ELi2EN4cute5tupleIJNS5_1CILi64EEENS7_ILi128EEES8_EEENS_10bfloat16_tEfNS_4arch4Sm80ELb0ELb0ELb1ELb1ELb0ELb0ELb0ELb0ELi2ELi2ELi4ELi2ELb1EEENS1_21CollectiveEpilogueBwdISA_SB_SD_Li256ELb1ELb0ELi2EEENS1_19SingleTileSchedulerILb1ELb0ELb0ELi128EEEEEEEEEvNT_6ParamsE$_ZZN4cute9transformINS_15ArithmeticTupleIJiiEEEZNS_14transform_leafIS2_RNS_8identityEEEDaRKT_OT0_EUlRKT_E_EEDaS8_SA_ENKUlDpSD_E_clIJiiEEEDaSF_:
[----:B------:R-:W-:Y:S02]  /*a9c0*/  IADD3 R7, R1, 0x1a0, RZ ;  /* 0x000001a001077810 */ /* 0x000fe40007ffe0ff */
[----:B------:R-:W-:Y:S02]  /*a9d0*/  MOV R10, 0xaa00 ;  /* 0x0000aa00000a7802 */ /* 0x000fe40000000f00 */
[----:B------:R-:W-:Y:S02]  /*a9e0*/  IADD3 R7, R7, c[0x0][0x20], RZ ;  /* 0x0000080007077a10 */ /* 0x000fe40007ffe0ff */
[----:B------:R-:W-:Y:S05]  /*a9f0*/  CALL.REL.NOINC `($_ZN7cutlass13device_kernelIN5flash19enable_sm80_to_sm89INS1_16FlashAttnBwdSm80INS1_25CollectiveMainloopBwdSm80ILi2ELi2EN4cute5tupleIJNS5_1CILi64EEENS7_ILi128EEES8_EEENS_10bfloat16_tEfNS_4arch4Sm80ELb0ELb0ELb1ELb1ELb0ELb0ELb0ELb0ELi2ELi2ELi4ELi2ELb1EEENS1_21CollectiveEpilogueBwdISA_SB_SD_Li256ELb1ELb0ELi2EEENS1_19SingleTileSchedulerILb1ELb0ELb0ELi128EEEEEEEEEvNT_6ParamsE$_ZN4cute3eso3ESOILb0ELb0EJiiEEC2ERKiS4_) ;  /* 0xffffd0c000007944 */ /* 0x000fea0003c3ffff */
[----:B-1----:R1:W5:Y:S01]  /*aa00*/  LDL.64 R6, [R1+0x1a0] ;  /* 0x0001a00001067983 */ /* 0x0023620000100a00 */
[----:B------:R-:W-:-:S04]  /*aa10*/  MOV R9, 0x0 ;  /* 0x0000000000097802 */ /* 0x000fc80000000f00 */
[----:B------:R-:W-:Y:S05]  /*aa20*/  RET.REL.NODEC R8 `(_ZN7cutlass13device_kernelIN5flash19enable_sm80_to_sm89INS1_16FlashAttnBwdSm80INS1_25CollectiveMainloopBwdSm80ILi2ELi2EN4cute5tupleIJNS5_1CILi64EEENS7_ILi128EEES8_EEENS_10bfloat16_tEfNS_4arch4Sm80ELb0ELb0ELb1ELb1ELb0ELb0ELb0ELb0ELi2ELi2ELi4ELi2ELb1EEENS1_21CollectiveEpilogueBwdISA_SB_SD_Li256ELb1ELb0ELi2EEENS1_19SingleTileSchedulerILb1ELb0ELb0ELi128EEEEEEEEEvNT_6ParamsE) ;  /* 0xffff55d008007950 */ /* 0x000fea0003c3ffff */
        .type           $_ZN7cutlass13device_kernelIN5flash19enable_sm80_to_sm89INS1_16FlashAttnBwdSm80INS1_25CollectiveMainloopBwdSm80ILi2ELi2EN4cute5tupleIJNS5_1CILi64EEENS7_ILi128EEES8_EEENS_10bfloat16_tEfNS_4arch4Sm80ELb0ELb0ELb1ELb1ELb0ELb0ELb0ELb0ELi2ELi2ELi4ELi2ELb1EEENS1_21CollectiveEpilogueBwdISA_SB_SD_Li256ELb1ELb0ELi2EEENS1_19SingleTileSchedulerILb1ELb0ELb0ELi128EEEEEEEEEvNT_6ParamsE$_ZZN4cuteplIJNS_15ArithmeticTupleIJiEEEEJNS1_IJNS_1CILi0EEEiEEEEEEDaRKNS1_IJDpT_EEERKNS1_IJDpT0_EEEENKUlDpRKT_E_clIJNS1_IJiiEEEEEEDaSJ_,@function
        .size           $_ZN7cutlass13device_kernelIN5flash19enable_sm80_to_sm89INS1_16FlashAttnBwdSm80INS1_25CollectiveMainloopBwdSm80ILi2ELi2EN4cute5tupleIJNS5_1CILi64EEENS7_ILi128EEES8_EEENS_10bfloat16_tEfNS_4arch4Sm80ELb0ELb0ELb1ELb1ELb0ELb0ELb0ELb0ELi2ELi2ELi4ELi2ELb1EEENS1_21CollectiveEpilogueBwdISA_SB_SD_Li256ELb1ELb0ELi2EEENS1_19SingleTileSchedulerILb1ELb0ELb0ELi128EEEEEEEEEvNT_6ParamsE$_ZZN4cuteplIJNS_15ArithmeticTupleIJiEEEEJNS1_IJNS_1CILi0EEEiEEEEEEDaRKNS1_IJDpT_EEERKNS1_IJDpT0_EEEENKUlDpRKT_E_clIJNS1_IJiiEEEEEEDaSJ_,($_ZN7cutlass13device_kernelIN5flash19enable_sm80_to_sm89INS1_16FlashAttnBwdSm80INS1_25CollectiveMainloopBwdSm80ILi2ELi2EN4cute5tupleIJNS5_1CILi64EEENS7_ILi128EEES8_EEENS_10bfloat16_tEfNS_4arch4Sm80ELb0ELb0ELb1ELb1ELb0ELb0ELb0ELb0ELi2ELi2ELi4ELi2ELb1EEENS1_21CollectiveEpilogueBwdISA_SB_SD_Li256ELb1ELb0ELi2EEENS1_19SingleTileSchedulerILb1ELb0ELb0ELi128EEEEEEEEEvNT_6ParamsE$_ZZN4cuteplIJNS_15ArithmeticTupleIJiiEEEEJNS_1CILi0EEEiiiEEEDaRKNS1_IJDpT_EEERKNS1_IJDpT0_EEEENKUlDpRKT_E_clIJS2_iiiEEEDaSI_ - $_ZN7cutlass13device_kernelIN5flash19enable_sm80_to_sm89INS1_16FlashAttnBwdSm80INS1_25CollectiveMainloopBwdSm80ILi2ELi2EN4cute5tupleIJNS5_1CILi64EEENS7_ILi128EEES8_EEENS_10bfloat16_tEfNS_4arch4Sm80ELb0ELb0ELb1ELb1ELb0ELb0ELb0ELb0ELi2ELi2ELi4ELi2ELb1EEENS1_21CollectiveEpilogueBwdISA_SB_SD_Li256ELb1ELb0ELi2EEENS1_19SingleTileSchedulerILb1ELb0ELb0ELi128EEEEEEEEEvNT_6ParamsE$_ZZN4cuteplIJNS_15ArithmeticTupleIJiEEEEJNS1_IJNS_1CILi0EEEiEEEEEEDaRKNS1_IJDpT_EEERKNS1_IJDpT0_EEEENKUlDpRKT_E_clIJNS1_IJiiEEEEEEDaSJ_)
$_ZN7cutlass13device_kernelIN5flash19enable_sm80_to_sm89INS1_16FlashAttnBwdSm80INS1_25CollectiveMainloopBwdSm80ILi2ELi2EN4cute5tupleIJNS5_1CILi64EEENS7_ILi128EEES8_EEENS_10bfloat16_tEfNS_4arch4Sm80ELb0ELb0ELb1ELb1ELb0ELb0ELb0ELb0ELi2ELi2ELi4ELi2ELb1EEENS1_21CollectiveEpilogueBwdISA_SB_SD_Li256ELb1ELb0ELi2EEENS1_19SingleTileSchedulerILb1ELb0ELb0ELi128EEEEEEEEEvNT_6ParamsE$_ZZN4cuteplIJNS_15ArithmeticTupleIJiEEEEJNS1_IJNS_1CILi0EEEiEEEEEEDaRKNS1_IJDpT_EEERKNS1_IJDpT0_EEEENKUlDpRKT_E_clIJNS1_IJiiEEEEEEDaSJ_:
[----:B------:R-:W-:Y:S02]  /*aa30*/  IADD3 R7, R1, 0x19c, RZ ;  /* 0x0000019c01077810 */ /* 0x000fe40007ffe0ff */
[----:B------:R-:W-:Y:S02]  /*aa40*/  MOV R10, 0xaa70 ;  /* 0x0000aa70000a7802 */ /* 0x000fe40000000f00 */
[----:B------:R-:W-:Y:S02]  /*aa50*/  IADD3 R7, R7, c[0x0][0x20], RZ ;  /* 0x0000080007077a10 */ /* 0x000fe40007ffe0ff */
[----:B------:R-:W-:Y:S05]  /*aa60*/  CALL.REL.NOINC `($_ZN7cutlass13device_kernelIN5flash19enable_sm80_to_sm89INS1_16FlashAttnBwdSm80INS1_25CollectiveMainloopBwdSm80ILi2ELi2EN4cute5tupleIJNS5_1CILi64EEENS7_ILi128EEES8_EEENS_10bfloat16_tEfNS_4arch4Sm80ELb0ELb0ELb1ELb1ELb0ELb0ELb0ELb0ELi2ELi2ELi4ELi2ELb1EEENS1_21CollectiveEpilogueBwdISA_SB_SD_Li256ELb1ELb0ELi2EEENS1_19SingleTileSchedulerILb1ELb0ELb0ELi128EEEEEEEEEvNT_6ParamsE$_ZN4cute5tupleIJNS_15ArithmeticTupleIJiiEEEEEC2ERKS2_) ;  /* 0xffffdbc000007944 */ /* 0x000fea0003c3ffff */
[----:B------:R2:W5:Y:S04]  /*aa70*/  LDL R9, [R1+0x1a0] ;  /* 0x0001a00001097983 */ /* 0x0005680000100800 */
[----:B------:R2:W5:Y:S01]  /*aa80*/  LDL R8, [R1+0x19c] ;  /* 0x00019c0001087983 */ /* 0x0005620000100800 */
[----:B-1----:R-:W-:-:S04]  /*aa90*/  MOV R7, 0x0 ;  /* 0x0000000000077802 */ /* 0x002fc80000000f00 */
[----:B------:R-:W-:Y:S05]  /*aaa0*/  RET.REL.NODEC R6 `(_ZN7cutlass13device_kernelIN5flash19enable_sm80_to_sm89INS1_16FlashAttnBwdSm80INS1_25CollectiveMainloopBwdSm80ILi2ELi2EN4cute5tupleIJNS5_1CILi64EEENS7_ILi128EEES8_EEENS_10bfloat16_tEfNS_4arch4Sm80ELb0ELb0ELb1ELb1ELb0ELb0ELb0ELb0ELi2ELi2ELi4ELi2ELb1EEENS1_21CollectiveEpilogueBwdISA_SB_SD_Li256ELb1ELb0ELi2EEENS1_19SingleTileSchedulerILb1ELb0ELb0ELi128EEEEEEEEEvNT_6ParamsE) ;  /* 0xffff555006007950 */ /* 0x000fea0003c3ffff */
        .type           $_ZN7cutlass13device_kernelIN5flash19enable_sm80_to_sm89INS1_16FlashAttnBwdSm80INS1_25CollectiveMainloopBwdSm80ILi2ELi2EN4cute5tupleIJNS5_1CILi64EEENS7_ILi128EEES8_EEENS_10bfloat16_tEfNS_4arch4Sm80ELb0ELb0ELb1ELb1ELb0ELb0ELb0ELb0ELi2ELi2ELi4ELi2ELb1EEENS1_21CollectiveEpilogueBwdISA_SB_SD_Li256ELb1ELb0ELi2EEENS1_19SingleTileSchedulerILb1ELb0ELb0ELi128EEEEEEEEEvNT_6ParamsE$_ZZN4cuteplIJNS_15ArithmeticTupleIJiiEEEEJNS_1CILi0EEEiiiEEEDaRKNS1_IJDpT_EEERKNS1_IJDpT0_EEEENKUlDpRKT_E_clIJS2_iiiEEEDaSI_,@function
        .size           $_ZN7cutlass13device_kernelIN5flash19enable_sm80_to_sm89INS1_16FlashAttnBwdSm80INS1_25CollectiveMainloopBwdSm80ILi2ELi2EN4cute5tupleIJNS5_1CILi64EEENS7_ILi128EEES8_EEENS_10bfloat16_tEfNS_4arch4Sm80ELb0ELb0ELb1ELb1ELb0ELb0ELb0ELb0ELi2ELi2ELi4ELi2ELb1EEENS1_21CollectiveEpilogueBwdISA_SB_SD_Li256ELb1ELb0ELi2EEENS1_19SingleTileSchedulerILb1ELb0ELb0ELi128EEEEEEEEEvNT_6ParamsE$_ZZN4cuteplIJNS_15ArithmeticTupleIJiiEEEEJNS_1CILi0EEEiiiEEEDaRKNS1_IJDpT_EEERKNS1_IJDpT0_EEEENKUlDpRKT_E_clIJS2_iiiEEEDaSI_,($_ZN7cutlass13device_kernelIN5flash19enable_sm80_to_sm89INS1_16FlashAttnBwdSm80INS1_25CollectiveMainloopBwdSm80ILi2ELi2EN4cute5tupleIJNS5_1CILi64EEENS7_ILi128EEES8_EEENS_10bfloat16_tEfNS_4arch4Sm80ELb0ELb0ELb1ELb1ELb0ELb0ELb0ELb0ELi2ELi2ELi4ELi2ELb1EEENS1_21CollectiveEpilogueBwdISA_SB_SD_Li256ELb1ELb0ELi2EEENS1_19SingleTileSchedulerILb1ELb0ELb0ELi128EEEEEEEEEvNT_6ParamsE$_ZZN4cuteplIJNS_1CILi0EEES2_EJiEEEDaRKNS_15ArithmeticTupleIJDpT_EEERKNS3_IJDpT0_EEEENKUlDpRKT_E_clIJiS2_EEEDaSH_ - $_ZN7cutlass13device_kernelIN5flash19enable_sm80_to_sm89INS1_16FlashAttnBwdSm80INS1_25CollectiveMainloopBwdSm80ILi2ELi2EN4cute5tupleIJNS5_1CILi64EEENS7_ILi128EEES8_EEENS_10bfloat16_tEfNS_4arch4Sm80ELb0ELb0ELb1ELb1ELb0ELb0ELb0ELb0ELi2ELi2ELi4ELi2ELb1EEENS1_21CollectiveEpilogueBwdISA_SB_SD_Li256ELb1ELb0ELi2EEENS1_19SingleTileSchedulerILb1ELb0ELb0ELi128EEEEEEEEEvNT_6ParamsE$_ZZN4cuteplIJNS_15ArithmeticTupleIJiiEEEEJNS_1CILi0EEEiiiEEEDaRKNS1_IJDpT_EEERKNS1_IJDpT0_EEEENKUlDpRKT_E_clIJS2_iiiEEEDaSI_)
$_ZN7cutlass13device_kernelIN5flash19enable_sm80_to_sm89INS1_16FlashAttnBwdSm80INS1_25CollectiveMainloopBwdSm80ILi2ELi2EN4cute5tupleIJNS5_1CILi64EEENS7_ILi128EEES8_EEENS_10bfloat16_tEfNS_4arch4Sm80ELb0ELb0ELb1ELb1ELb0ELb0ELb0ELb0ELi2ELi2ELi4ELi2ELb1EEENS1_21CollectiveEpilogueBwdISA_SB_SD_Li256ELb1ELb0ELi2EEENS1_19SingleTileSchedulerILb1ELb0ELb0ELi128EEEEEEEEEvNT_6ParamsE$_ZZN4cuteplIJNS_15ArithmeticTupleIJiiEEEEJNS_1CILi0EEEiiiEEEDaRKNS1_IJDpT_EEERKNS1_IJDpT0_EEEENKUlDpRKT_E_clIJS2_iiiEEEDaSI_:
[----:B------:R-:W-:Y:S01]  /*aab0*/  IADD3 R7, R1, 0x19c, RZ ;  /* 0x0000019c01077810 */ /* 0x000fe20007ffe0ff */
[----:B------:R-:W-:Y:S01]  /*aac0*/  IMAD.MOV.U32 R78, RZ, RZ, R9 ;  /* 0x000000ffff4e7224 */ /* 0x000fe200078e0009 */
[----:B------:R-:W-:Y:S01]  /*aad0*/  MOV R52, 0xab20 ;  /* 0x0000ab2000347802 */ /* 0x000fe20000000f00 */
[----:B------:R-:W-:Y:S01]  /*aae0*/  IMAD.MOV.U32 R6, RZ, RZ, R27 ;  /* 0x000000ffff067224 */ /* 0x000fe200078e001b */
[----:B------:R-:W-:Y:S01]  /*aaf0*/  IADD3 R7, R7, c[0x0][0x20], RZ ;  /* 0x0000080007077a10 */ /* 0x000fe20007ffe0ff */
[----:B------:R-:W-:Y:S02]  /*ab00*/  IMAD.MOV.U32 R9, RZ, RZ, R16 ;  /* 0x000000ffff097224 */ /* 0x000fe400078e0010 */
[----:B------:R-:W-:Y:S05]  /*ab10*/  CALL.REL.NOINC `($_ZN7cutlass13device_kernelIN5flash19enable_sm80_to_sm89INS1_16FlashAttnBwdSm80INS1_25CollectiveMainloopBwdSm80ILi2ELi2EN4cute5tupleIJNS5_1CILi64EEENS7_ILi128EEES8_EEENS_10bfloat16_tEfNS_4arch4Sm80ELb0ELb0ELb1ELb1ELb0ELb0ELb0ELb0ELi2ELi2ELi4ELi2ELb1EEENS1_21CollectiveEpilogueBwdISA_SB_SD_Li256ELb1ELb0ELi2EEENS1_19SingleTileSchedulerILb1ELb0ELb0ELi128EEEEEEEEEvNT_6ParamsE$_ZN4cute5tupleIJNS_15ArithmeticTupleIJiiEEEiiiEEC2ERKS2_RKiS7_S7_) ;  /* 0xffffdb5000007944 */ /* 0x000fea0003c3ffff */
[----:B------:R1:W5:Y:S04]  /*ab20*/  LDL R16, [R1+0x19c] ;  /* 0x00019c0001107983 */ /* 0x0003680000100800 */
[----:B------:R1:W5:Y:S04]  /*ab30*/  LDL.64 R8, [R1+0x1a8] ;  /* 0x0001a80001087983 */ /* 0x0003680000100a00 */
[----:B------:R1:W5:Y:S01]  /*ab40*/  LDL.64 R6, [R1+0x1a0] ;  /* 0x0001a00001067983 */ /* 0x0003620000100a00 */
[----:B------:R-:W-:-:S04]  /*ab50*/  MOV R11, 0x0 ;  /* 0x00000000000b7802 */ /* 0x000fc80000000f00 */
[----:B------:R-:W-:Y:S05]  /*ab60*/  RET.REL.NODEC R10 `(_ZN7cutlass13device_kernelIN5flash19enable_sm80_to_sm89INS1_16FlashAttnBwdSm80INS1_25CollectiveMainloopBwdSm80ILi2ELi2EN4cute5tupleIJNS5_1CILi64EEENS7_ILi128EEES8_EEENS_10bfloat16_tEfNS_4arch4Sm80ELb0ELb0ELb1ELb1ELb0ELb0ELb0ELb0ELi2ELi2ELi4ELi2ELb1EEENS1_21CollectiveEpilogueBwdISA_SB_SD_Li256ELb1ELb0ELi2EEENS1_19SingleTileSchedulerILb1ELb0ELb0ELi128EEEEEEEEEvNT_6ParamsE) ;  /* 0xffff54900a007950 */ /* 0x000fea0003c3ffff */
        .type           $_ZN7cutlass13device_kernelIN5flash19enable_sm80_to_sm89INS1_16FlashAttnBwdSm80INS1_25CollectiveMainloopBwdSm80ILi2ELi2EN4cute5tupleIJNS5_1CILi64EEENS7_ILi128EEES8_EEENS_10bfloat16_tEfNS_4arch4Sm80ELb0ELb0ELb1ELb1ELb0ELb0ELb0ELb0ELi2ELi2ELi4ELi2ELb1EEENS1_21CollectiveEpilogueBwdISA_SB_SD_Li256ELb1ELb0ELi2EEENS1_19SingleTileSchedulerILb1ELb0ELb0ELi128EEEEEEEEEvNT_6ParamsE$_ZZN4cuteplIJNS_1CILi0EEES2_EJiEEEDaRKNS_15ArithmeticTupleIJDpT_EEERKNS3_IJDpT0_EEEENKUlDpRKT_E_clIJiS2_EEEDaSH_,@function
        .size           $_ZN7cutlass13device_kernelIN5flash19enable_sm80_to_sm89INS1_16FlashAttnBwdSm80INS1_25CollectiveMainloopBwdSm80ILi2ELi2EN4cute5tupleIJNS5_1CILi64EEENS7_ILi128EEES8_EEENS_10bfloat16_tEfNS_4arch4Sm80ELb0ELb0ELb1ELb1ELb0ELb0ELb0ELb0ELi2ELi2ELi4ELi2ELb1EEENS1_21CollectiveEpilogueBwdISA_SB_SD_Li256ELb1ELb0ELi2EEENS1_19SingleTileSchedulerILb1ELb0ELb0ELi128EEEEEEEEEvNT_6ParamsE$_ZZN4cuteplIJNS_1CILi0EEES2_EJiEEEDaRKNS_15ArithmeticTupleIJDpT_EEERKNS3_IJDpT0_EEEENKUlDpRKT_E_clIJiS2_EEEDaSH_,($_ZN7cutlass13device_kernelIN5flash19enable_sm80_to_sm89INS1_16FlashAttnBwdSm80INS1_25CollectiveMainloopBwdSm80ILi2ELi2EN4cute5tupleIJNS5_1CILi64EEENS7_ILi128EEES8_EEENS_10bfloat16_tEfNS_4arch4Sm80ELb0ELb0ELb1ELb1ELb0ELb0ELb0ELb0ELi2ELi2ELi4ELi2ELb1EEENS1_21CollectiveEpilogueBwdISA_SB_SD_Li256ELb1ELb0ELi2EEENS1_19SingleTileSchedulerILb1ELb0ELb0ELi128EEEEEEEEEvNT_6ParamsE$_ZZN4cuteplIJNS_1CILi0EEES2_EJiS2_EEEDaRKNS_15ArithmeticTupleIJDpT_EEERKNS3_IJDpT0_EEEENKUlDpRKT_E_clIJiS2_EEEDaSH_ - $_ZN7cutlass13device_kernelIN5flash19enable_sm80_to_sm89INS1_16FlashAttnBwdSm80INS1_25CollectiveMainloopBwdSm80ILi2ELi2EN4cute5tupleIJNS5_1CILi64EEENS7_ILi128EEES8_EEENS_10bfloat16_tEfNS_4arch4Sm80ELb0ELb0ELb1ELb1ELb0ELb0ELb0ELb0ELi2ELi2ELi4ELi2ELb1EEENS1_21CollectiveEpilogueBwdISA_SB_SD_Li256ELb1ELb0ELi2EEENS1_19SingleTileSchedulerILb1ELb0ELb0ELi128EEEEEEEEEvNT_6ParamsE$_ZZN4cuteplIJNS_1CILi0EEES2_EJiEEEDaRKNS_15ArithmeticTupleIJDpT_EEERKNS3_IJDpT0_EEEENKUlDpRKT_E_clIJiS2_EEEDaSH_)
$_ZN7cutlass13device_kernelIN5flash19enable_sm80_to_sm89INS1_16FlashAttnBwdSm80INS1_25CollectiveMainloopBwdSm80ILi2ELi2EN4cute5tupleIJNS5_1CILi64EEENS7_ILi128EEES8_EEENS_10bfloat16_tEfNS_4arch4Sm80ELb0ELb0ELb1ELb1ELb0ELb0ELb0ELb0ELi2ELi2ELi4ELi2ELb1EEENS1_21CollectiveEpilogueBwdISA_SB_SD_Li256ELb1ELb0ELi2EEENS1_19SingleTileSchedulerILb1ELb0ELb0ELi128EEEEEEEEEvNT_6ParamsE$_ZZN4cuteplIJNS_1CILi0EEES2_EJiEEEDaRKNS_15ArithmeticTupleIJDpT_EEERKNS3_IJDpT0_EEEENKUlDpRKT_E_clIJiS2_EEEDaSH_:
[----:B------:R-:W-:Y:S02]  /*ab70*/  IADD3 R6, R1, 0x188, RZ ;  /* 0x0000018801067810 */ /* 0x000fe40007ffe0ff */
[----:B------:R-:W-:Y:S02]  /*ab80*/  MOV R16, 0xabb0 ;  /* 0x0000abb000107802 */ /* 0x000fe40000000f00 */
[----:B------:R-:W-:Y:S02]  /*ab90*/  IADD3 R6, R6, c[0x0][0x20], RZ ;  /* 0x0000080006067a10 */ /* 0x000fe40007ffe0ff */
[----:B------:R-:W-:Y:S05]  /*aba0*/  CALL.REL.NOINC `($_ZN7cutlass13device_kernelIN5flash19enable_sm80_to_sm89INS1_16FlashAttnBwdSm80INS1_25CollectiveMainloopBwdSm80ILi2ELi2EN4cute5tupleIJNS5_1CILi64EEENS7_ILi128EEES8_EEENS_10bfloat16_tEfNS_4arch4Sm80ELb0ELb0ELb1ELb1ELb0ELb0ELb0ELb0ELi2ELi2ELi4ELi2ELb1EEENS1_21CollectiveEpilogueBwdISA_SB_SD_Li256ELb1ELb0ELi2EEENS1_19SingleTileSchedulerILb1ELb0ELb0ELi128EEEEEEEEEvNT_6ParamsE$_ZN4cute5tupleIJiNS_1CILi0EEEEEC2ERKiRKS2_) ;  /* 0xffffdce000007944 */ /* 0x000fea0003c3ffff */
[----:B------:R1:W5:Y:S01]  /*abb0*/  LDL R7, [R1+0x188] ;  /* 0x0001880001077983 */ /* 0x0003620000100800 */
[----:B------:R-:W-:-:S04]  /*abc0*/  MOV R11, 0x0 ;  /* 0x00000000000b7802 */ /* 0x000fc80000000f00 */
[----:B------:R-:W-:Y:S05]  /*abd0*/  RET.REL.NODEC R10 `(_ZN7cutlass13device_kernelIN5flash19enable_sm80_to_sm89INS1_16FlashAttnBwdSm80INS1_25CollectiveMainloopBwdSm80ILi2ELi2EN4cute5tupleIJNS5_1CILi64EEENS7_ILi128EEES8_EEENS_10bfloat16_tEfNS_4arch4Sm80ELb0ELb0ELb1ELb1ELb0ELb0ELb0ELb0ELi2ELi2ELi4ELi2ELb1EEENS1_21CollectiveEpilogueBwdISA_SB_SD_Li256ELb1ELb0ELi2EEENS1_19SingleTileSchedulerILb1ELb0ELb0ELi128EEEEEEEEEvNT_6ParamsE) ;  /* 0xffff54200a007950 */ /* 0x000fea0003c3ffff */
        .type           $_ZN7cutlass13device_kernelIN5flash19enable_sm80_to_sm89INS1_16FlashAttnBwdSm80INS1_25CollectiveMainloopBwdSm80ILi2ELi2EN4cute5tupleIJNS5_1CILi64EEENS7_ILi128EEES8_EEENS_10bfloat16_tEfNS_4arch4Sm80ELb0ELb0ELb1ELb1ELb0ELb0ELb0ELb0ELi2ELi2ELi4ELi2ELb1EEENS1_21CollectiveEpilogueBwdISA_SB_SD_Li256ELb1ELb0ELi2EEENS1_19SingleTileSchedulerILb1ELb0ELb0ELi128EEEEEEEEEvNT_6ParamsE$_ZZN4cuteplIJNS_1CILi0EEES2_EJiS2_EEEDaRKNS_15ArithmeticTupleIJDpT_EEERKNS3_IJDpT0_EEEENKUlDpRKT_E_clIJiS2_EEEDaSH_,@function
        .size           $_ZN7cutlass13device_kernelIN5flash19enable_sm80_to_sm89INS1_16FlashAttnBwdSm80INS1_25CollectiveMainloopBwdSm80ILi2ELi2EN4cute5tupleIJNS5_1CILi64EEENS7_ILi128EEES8_EEENS_10bfloat16_tEfNS_4arch4Sm80ELb0ELb0ELb1ELb1ELb0ELb0ELb0ELb0ELi2ELi2ELi4ELi2ELb1EEENS1_21CollectiveEpilogueBwdISA_SB_SD_Li256ELb1ELb0ELi2EEENS1_19SingleTileSchedulerILb1ELb0ELb0ELi128EEEEEEEEEvNT_6ParamsE$_ZZN4cuteplIJNS_1CILi0EEES2_EJiS2_EEEDaRKNS_15ArithmeticTupleIJDpT_EEERKNS3_IJDpT0_EEEENKUlDpRKT_E_clIJiS2_EEEDaSH_,($_ZN7cutlass13device_kernelIN5flash19enable_sm80_to_sm89INS1_16FlashAttnBwdSm80INS1_25CollectiveMainloopBwdSm80ILi2ELi2EN4cute5tupleIJNS5_1CILi64EEENS7_ILi128EEES8_EEENS_10bfloat16_tEfNS_4arch4Sm80ELb0ELb0ELb1ELb1ELb0ELb0ELb0ELb0ELi2ELi2ELi4ELi2ELb1EEENS1_21CollectiveEpilogueBwdISA_SB_SD_Li256ELb1ELb0ELi2EEENS1_19SingleTileSchedulerILb1ELb0ELb0ELi128EEEEEEEEEvNT_6ParamsE$_ZZN4cuteplIJNS_1CILi0EEES2_iEJS2_S2_S2_iEEEDaRKNS_15ArithmeticTupleIJDpT_EEERKNS3_IJDpT0_EEEENKUlDpRKT_E_clIJS2_S2_iiEEEDaSH_ - $_ZN7cutlass13device_kernelIN5flash19enable_sm80_to_sm89INS1_16FlashAttnBwdSm80INS1_25CollectiveMainloopBwdSm80ILi2ELi2EN4cute5tupleIJNS5_1CILi64EEENS7_ILi128EEES8_EEENS_10bfloat16_tEfNS_4arch4Sm80ELb0ELb0ELb1ELb1ELb0ELb0ELb0ELb0ELi2ELi2ELi4ELi2ELb1EEENS1_21CollectiveEpilogueBwdISA_SB_SD_Li256ELb1ELb0ELi2EEENS1_19SingleTileSchedulerILb1ELb0ELb0ELi128EEEEEEEEEvNT_6ParamsE$_ZZN4cuteplIJNS_1CILi0EEES2_EJiS2_EEEDaRKNS_15ArithmeticTupleIJDpT_EEERKNS3_IJDpT0_EEEENKUlDpRKT_E_clIJiS2_EEEDaSH_)
$_ZN7cutlass13device_kernelIN5flash19enable_sm80_to_sm89INS1_16FlashAttnBwdSm80INS1_25CollectiveMainloopBwdSm80ILi2ELi2EN4cute5tupleIJNS5_1CILi64EEENS7_ILi128EEES8_EEENS_10bfloat16_tEfNS_4arch4Sm80ELb0ELb0ELb1ELb1ELb0ELb0ELb0ELb0ELi2ELi2ELi4ELi2ELb1EEENS1_21CollectiveEpilogueBwdISA_SB_SD_Li256ELb1ELb0ELi2EEENS1_19SingleTileSchedulerILb1ELb0ELb0ELi128EEEEEEEEEvNT_6ParamsE$_ZZN4cuteplIJNS_1CILi0EEES2_EJiS2_EEEDaRKNS_15ArithmeticTupleIJDpT_EEERKNS3_IJDpT0_EEEENKUlDpRKT_E_clIJiS2_EEEDaSH_:
[----:B------:R-:W-:Y:S02]  /*abe0*/  IADD3 R6, R1, 0x188, RZ ;  /* 0x0000018801067810 */ /* 0x000fe40007ffe0ff */
[----:B------:R-:W-:Y:S02]  /*abf0*/  MOV R16, 0xac20 ;  /* 0x0000ac2000107802 */ /* 0x000fe40000000f00 */
[----:B------:R-:W-:Y:S02]  /*ac00*/  IADD3 R6, R6, c[0x0][0x20], RZ ;  /* 0x0000080006067a10 */ /* 0x000fe40007ffe0ff */
[----:B------:R-:W-:Y:S05]  /*ac10*/  CALL.REL.NOINC `($_ZN7cutlass13device_kernelIN5flash19enable_sm80_to_sm89INS1_16FlashAttnBwdSm80INS1_25CollectiveMainloopBwdSm80ILi2ELi2EN4cute5tupleIJNS5_1CILi64EEENS7_ILi128EEES8_EEENS_10bfloat16_tEfNS_4arch4Sm80ELb0ELb0ELb1ELb1ELb0ELb0ELb0ELb0ELi2ELi2ELi4ELi2ELb1EEENS1_21CollectiveEpilogueBwdISA_SB_SD_Li256ELb1ELb0ELi2EEENS1_19SingleTileSchedulerILb1ELb0ELb0ELi128EEEEEEEEEvNT_6ParamsE$_ZN4cute5tupleIJiNS_1CILi0EEEEEC2ERKiRKS2_) ;  /* 0xffffdc7000007944 */ /* 0x000fea0003c3ffff */
[----:B------:R1:W5:Y:S01]  /*ac20*/  LDL R197, [R1+0x188] ;  /* 0x0001880001c57983 */ /* 0x0003620000100800 */
[----:B------:R-:W-:-:S04]  /*ac30*/  MOV R11, 0x0 ;  /* 0x00000000000b7802 */ /* 0x000fc80000000f00 */
[----:B------:R-:W-:Y:S05]  /*ac40*/  RET.REL.NODEC R10 `(_ZN7cutlass13device_kernelIN5flash19enable_sm80_to_sm89INS1_16FlashAttnBwdSm80INS1_25CollectiveMainloopBwdSm80ILi2ELi2EN4cute5tupleIJNS5_1CILi64EEENS7_ILi128EEES8_EEENS_10bfloat16_tEfNS_4arch4Sm80ELb0ELb0ELb1ELb1ELb0ELb0ELb0ELb0ELi2ELi2ELi4ELi2ELb1EEENS1_21CollectiveEpilogueBwdISA_SB_SD_Li256ELb1ELb0ELi2EEENS1_19SingleTileSchedulerILb1ELb0ELb0ELi128EEEEEEEEEvNT_6ParamsE) ;  /* 0xffff53b00a007950 */ /* 0x000fea0003c3ffff */
        .type           $_ZN7cutlass13device_kernelIN5flash19enable_sm80_to_sm89INS1_16FlashAttnBwdSm80INS1_25CollectiveMainloopBwdSm80ILi2ELi2EN4cute5tupleIJNS5_1CILi64EEENS7_ILi128EEES8_EEENS_10bfloat16_tEfNS_4arch4Sm80ELb0ELb0ELb1ELb1ELb0ELb0ELb0ELb0ELi2ELi2ELi4ELi2ELb1EEENS1_21CollectiveEpilogueBwdISA_SB_SD_Li256ELb1ELb0ELi2EEENS1_19SingleTileSchedulerILb1ELb0ELb0ELi128EEEEEEEEEvNT_6ParamsE$_ZZN4cuteplIJNS_1CILi0EEES2_iEJS2_S2_S2_iEEEDaRKNS_15ArithmeticTupleIJDpT_EEERKNS3_IJDpT0_EEEENKUlDpRKT_E_clIJS2_S2_iiEEEDaSH_,@function
        .size           $_ZN7cutlass13device_kernelIN5flash19enable_sm80_to_sm89INS1_16FlashAttnBwdSm80INS1_25CollectiveMainloopBwdSm80ILi2ELi2EN4cute5tupleIJNS5_1CILi64EEENS7_ILi128EEES8_EEENS_10bfloat16_tEfNS_4arch4Sm80ELb0ELb0ELb1ELb1ELb0ELb0ELb0ELb0ELi2ELi2ELi4ELi2ELb1EEENS1_21CollectiveEpilogueBwdISA_SB_SD_Li256ELb1ELb0ELi2EEENS1_19SingleTileSchedulerILb1ELb0ELb0ELi128EEEEEEEEEvNT_6ParamsE$_ZZN4cuteplIJNS_1CILi0EEES2_iEJS2_S2_S2_iEEEDaRKNS_15ArithmeticTupleIJDpT_EEERKNS3_IJDpT0_EEEENKUlDpRKT_E_clIJS2_S2_iiEEEDaSH_,($_ZN7cutlass13device_kernelIN5flash19enable_sm80_to_sm89INS1_16FlashAttnBwdSm80INS1_25CollectiveMainloopBwdSm80ILi2ELi2EN4cute5tupleIJNS5_1CILi64EEENS7_ILi128EEES8_EEENS_10bfloat16_tEfNS_4arch4Sm80ELb0ELb0ELb1ELb1ELb0ELb0ELb0ELb0ELi2ELi2ELi4ELi2ELb1EEENS1_21CollectiveEpilogueBwdISA_SB_SD_Li256ELb1ELb0ELi2EEENS1_19SingleTileSchedulerILb1ELb0ELb0ELi128EEEEEEEEEvNT_6ParamsE$_ZZN4cuteplIJNS_1CILi0EEEiEJS2_S2_iiEEEDaRKNS_15ArithmeticTupleIJDpT_EEERKNS3_IJDpT0_EEEENKUlDpRKT_E_clIJS2_iiiEEEDaSH_ - $_ZN7cutlass13device_kernelIN5flash19enable_sm80_to_sm89INS1_16FlashAttnBwdSm80INS1_25CollectiveMainloopBwdSm80ILi2ELi2EN4cute5tupleIJNS5_1CILi64EEENS7_ILi128EEES8_EEENS_10bfloat16_tEfNS_4arch4Sm80ELb0ELb0ELb1ELb1ELb0ELb0ELb0ELb0ELi2ELi2ELi4ELi2ELb1EEENS1_21CollectiveEpilogueBwdISA_SB_SD_Li256ELb1ELb0ELi2EEENS1_19SingleTileSchedulerILb1ELb0ELb0ELi128EEEEEEEEEvNT_6ParamsE$_ZZN4cuteplIJNS_1CILi0EEES2_iEJS2_S2_S2_iEEEDaRKNS_15ArithmeticTupleIJDpT_EEERKNS3_IJDpT0_EEEENKUlDpRKT_E_clIJS2_S2_iiEEEDaSH_)
$_ZN7cutlass13device_kernelIN5flash19enable_sm80_to_sm89INS1_16FlashAttnBwdSm80INS1_25CollectiveMainloopBwdSm80ILi2ELi2EN4cute5tupleIJNS5_1CILi64EEENS7_ILi128EEES8_EEENS_10bfloat16_tEfNS_4arch4Sm80ELb0ELb0ELb1ELb1ELb0ELb0ELb0ELb0ELi2ELi2ELi4ELi2ELb1EEENS1_21CollectiveEpilogueBwdISA_SB_SD_Li256ELb1ELb0ELi2EEENS1_19SingleTileSchedulerILb1ELb0ELb0ELi128EEEEEEEEEvNT_6ParamsE$_ZZN4cuteplIJNS_1CILi0EEES2_iEJS2_S2_S2_iEEEDaRKNS_15ArithmeticTupleIJDpT_EEERKNS3_IJDpT0_EEEENKUlDpRKT_E_clIJS2_S2_iiEEEDaSH_:
[----:B------:R-:W-:Y:S02]  /*ac50*/  IADD3 R10, R1, 0x19c, RZ ;  /* 0x0000019c010a7810 */ /* 0x000fe40007ffe0ff */
[----:B------:R-:W-:Y:S02]  /*ac60*/  MOV R18, 0xac90 ;  /* 0x0000ac9000127802 */ /* 0x000fe40000000f00 */
[----:B------:R-:W-:Y:S02]  /*ac70*/  IADD3 R10, R10, c[0x0][0x20], RZ ;  /* 0x000008000a0a7a10 */ /* 0x000fe40007ffe0ff */
[----:B------:R-:W-:Y:S05]  /*ac80*/  CALL.REL.NOINC `($_ZN7cutlass13device_kernelIN5flash19enable_sm80_to_sm89INS1_16FlashAttnBwdSm80INS1_25CollectiveMainloopBwdSm80ILi2ELi2EN4cute5tupleIJNS5_1CILi64EEENS7_ILi128EEES8_EEENS_10bfloat16_tEfNS_4arch4Sm80ELb0ELb0ELb1ELb1ELb0ELb0ELb0ELb0ELi2ELi2ELi4ELi2ELb1EEENS1_21CollectiveEpilogueBwdISA_SB_SD_Li256ELb1ELb0ELi2EEENS1_19SingleTileSchedulerILb1ELb0ELb0ELi128EEEEEEEEEvNT_6ParamsE$_ZN4cute5tupleIJNS_1CILi0EEES2_iiEEC2ERKS2_S5_RKiS7_) ;  /* 0xffffdac000007944 */ /* 0x000fea0003c3ffff */
[----:B------:R2:W5:Y:S04]  /*ac90*/  LDL R52, [R1+0x1a0] ;  /* 0x0001a00001347983 */ /* 0x0005680000100800 */
[----:B-1----:R2:W5:Y:S01]  /*aca0*/  LDL R10, [R1+0x19c] ;  /* 0x00019c00010a7983 */ /* 0x0025620000100800 */
[----:B------:R-:W-:-:S04]  /*acb0*/  MOV R7, 0x0 ;  /* 0x0000000000077802 */ /* 0x000fc80000000f00 */
[----:B------:R-:W-:Y:S05]  /*acc0*/  RET.REL.NODEC R6 `(_ZN7cutlass13device_kernelIN5flash19enable_sm80_to_sm89INS1_16FlashAttnBwdSm80INS1_25CollectiveMainloopBwdSm80ILi2ELi2EN4cute5tupleIJNS5_1CILi64EEENS7_ILi128EEES8_EEENS_10bfloat16_tEfNS_4arch4Sm80ELb0ELb0ELb1ELb1ELb0ELb0ELb0ELb0ELi2ELi2ELi4ELi2ELb1EEENS1_21CollectiveEpilogueBwdISA_SB_SD_Li256ELb1ELb0ELi2EEENS1_19SingleTileSchedulerILb1ELb0ELb0ELi128EEEEEEEEEvNT_6ParamsE) ;  /* 0xffff533006007950 */ /* 0x000fea0003c3ffff */
        .type           $_ZN7cutlass13device_kernelIN5flash19enable_sm80_to_sm89INS1_16FlashAttnBwdSm80INS1_25CollectiveMainloopBwdSm80ILi2ELi2EN4cute5tupleIJNS5_1CILi64EEENS7_ILi128EEES8_EEENS_10bfloat16_tEfNS_4arch4Sm80ELb0ELb0ELb1ELb1ELb0ELb0ELb0ELb0ELi2ELi2ELi4ELi2ELb1EEENS1_21CollectiveEpilogueBwdISA_SB_SD_Li256ELb1ELb0ELi2EEENS1_19SingleTileSchedulerILb1ELb0ELb0ELi128EEEEEEEEEvNT_6ParamsE$_ZZN4cuteplIJNS_1CILi0EEEiEJS2_S2_iiEEEDaRKNS_15ArithmeticTupleIJDpT_EEERKNS3_IJDpT0_EEEENKUlDpRKT_E_clIJS2_iiiEEEDaSH_,@function
        .size           $_ZN7cutlass13device_kernelIN5flash19enable_sm80_to_sm89INS1_16FlashAttnBwdSm80INS1_25CollectiveMainloopBwdSm80ILi2ELi2EN4cute5tupleIJNS5_1CILi64EEENS7_ILi128EEES8_EEENS_10bfloat16_tEfNS_4arch4Sm80ELb0ELb0ELb1ELb1ELb0ELb0ELb0ELb0ELi2ELi2ELi4ELi2ELb1EEENS1_21CollectiveEpilogueBwdISA_SB_SD_Li256ELb1ELb0ELi2EEENS1_19SingleTileSchedulerILb1ELb0ELb0ELi128EEEEEEEEEvNT_6ParamsE$_ZZN4cuteplIJNS_1CILi0EEEiEJS2_S2_iiEEEDaRKNS_15ArithmeticTupleIJDpT_EEERKNS3_IJDpT0_EEEENKUlDpRKT_E_clIJS2_iiiEEEDaSH_,($_ZN7cutlass13device_kernelIN5flash19enable_sm80_to_sm89INS1_16FlashAttnBwdSm80INS1_25CollectiveMainloopBwdSm80ILi2ELi2EN4cute5tupleIJNS5_1CILi64EEENS7_ILi128EEES8_EEENS_10bfloat16_tEfNS_4arch4Sm80ELb0ELb0ELb1ELb1ELb0ELb0ELb0ELb0ELi2ELi2ELi4ELi2ELb1EEENS1_21CollectiveEpilogueBwdISA_SB_SD_Li256ELb1ELb0ELi2EEENS1_19SingleTileSchedulerILb1ELb0ELb0ELi128EEEEEEEEEvNT_6ParamsE$_ZZN4cuteplIJiEJNS_1CILi0EEEEEEDaRKNS_15ArithmeticTupleIJDpT_EEERKNS3_IJDpT0_EEEENKUlDpRKT_E_clIJiEEEDaSH_ - $_ZN7cutlass13device_kernelIN5flash19enable_sm80_to_sm89INS1_16FlashAttnBwdSm80INS1_25CollectiveMainloopBwdSm80ILi2ELi2EN4cute5tupleIJNS5_1CILi64EEENS7_ILi128EEES8_EEENS_10bfloat16_tEfNS_4arch4Sm80ELb0ELb0ELb1ELb1ELb0ELb0ELb0ELb0ELi2ELi2ELi4ELi2ELb1EEENS1_21CollectiveEpilogueBwdISA_SB_SD_Li256ELb1ELb0ELi2EEENS1_19SingleTileSchedulerILb1ELb0ELb0ELi128EEEEEEEEEvNT_6ParamsE$_ZZN4cuteplIJNS_1CILi0EEEiEJS2_S2_iiEEEDaRKNS_15ArithmeticTupleIJDpT_EEERKNS3_IJDpT0_EEEENKUlDpRKT_E_clIJS2_iiiEEEDaSH_)
$_ZN7cutlass13device_kernelIN5flash19enable_sm80_to_sm89INS1_16FlashAttnBwdSm80INS1_25CollectiveMainloopBwdSm80ILi2ELi2EN4cute5tupleIJNS5_1CILi64EEENS7_ILi128EEES8_EEENS_10bfloat16_tEfNS_4arch4Sm80ELb0ELb0ELb1ELb1ELb0ELb0ELb0ELb0ELi2ELi2ELi4ELi2ELb1EEENS1_21CollectiveEpilogueBwdISA_SB_SD_Li256ELb1ELb0ELi2EEENS1_19SingleTileSchedulerILb1ELb0ELb0ELi128EEEEEEEEEvNT_6ParamsE$_ZZN4cuteplIJNS_1CILi0EEEiEJS2_S2_iiEEEDaRKNS_15ArithmeticTupleIJDpT_EEERKNS3_IJDpT0_EEEENKUlDpRKT_E_clIJS2_iiiEEEDaSH_:
[----:B------:R-:W-:Y:S01]  /*acd0*/  IADD3 R7, R1, 0x19c, RZ ;  /* 0x0000019c01077810 */ /* 0x000fe20007ffe0ff */
[----:B------:R-:W-:Y:S01]  /*ace0*/  IMAD.MOV.U32 R52, RZ, RZ, R6 ;  /* 0x000000ffff347224 */ /* 0x000fe200078e0006 */
[----:B------:R-:W-:Y:S01]  /*acf0*/  MOV R18, 0xad30 ;  /* 0x0000ad3000127802 */ /* 0x000fe20000000f00 */
[----:B------:R-:W-:Y:S01]  /*ad00*/  IMAD.MOV.U32 R6, RZ, RZ, R27 ;  /* 0x000000ffff067224 */ /* 0x000fe200078e001b */
[----:B------:R-:W-:Y:S02]  /*ad10*/  IADD3 R7, R7, c[0x0][0x20], RZ ;  /* 0x0000080007077a10 */ /* 0x000fe40007ffe0ff */
[----:B------:R-:W-:Y:S05]  /*ad20*/  CALL.REL.NOINC `($_ZN7cutlass13device_kernelIN5flash19enable_sm80_to_sm89INS1_16FlashAttnBwdSm80INS1_25CollectiveMainloopBwdSm80ILi2ELi2EN4cute5tupleIJNS5_1CILi64EEENS7_ILi128EEES8_EEENS_10bfloat16_tEfNS_4arch4Sm80ELb0ELb0ELb1ELb1ELb0ELb0ELb0ELb0ELi2ELi2ELi4ELi2ELb1EEENS1_21CollectiveEpilogueBwdISA_SB_SD_Li256ELb1ELb0ELi2EEENS1_19SingleTileSchedulerILb1ELb0ELb0ELi128EEEEEEEEEvNT_6ParamsE$_ZN4cute5tupleIJNS_1CILi0EEEiiiEEC2ERKS2_RKiS7_S7_) ;  /* 0xffffdac000007944 */ /* 0x000fea0003c3ffff */
[----:B------:R1:W5:Y:S04]  /*ad30*/  LDL R18, [R1+0x19c] ;  /* 0x00019c0001127983 */ /* 0x0003680000100800 */
[----:B------:R1:W5:Y:S01]  /*ad40*/  LDL.64 R6, [R1+0x1a0] ;  /* 0x0001a00001067983 */ /* 0x0003620000100a00 */
[----:B------:R-:W-:-:S04]  /*ad50*/  MOV R11, 0x0 ;  /* 0x00000000000b7802 */ /* 0x000fc80000000f00 */
[----:B------:R-:W-:Y:S05]  /*ad60*/  RET.REL.NODEC R10 `(_ZN7cutlass13device_kernelIN5flash19enable_sm80_to_sm89INS1_16FlashAttnBwdSm80INS1_25CollectiveMainloopBwdSm80ILi2ELi2EN4cute5tupleIJNS5_1CILi64EEENS7_ILi128EEES8_EEENS_10bfloat16_tEfNS_4arch4Sm80ELb0ELb0ELb1ELb1ELb0ELb0ELb0ELb0ELi2ELi2ELi4ELi2ELb1EEENS1_21CollectiveEpilogueBwdISA_SB_SD_Li256ELb1ELb0ELi2EEENS1_19SingleTileSchedulerILb1ELb0ELb0ELi128EEEEEEEEEvNT_6ParamsE) ;  /* 0xffff52900a007950 */ /* 0x000fea0003c3ffff */
        .type           $_ZN7cutlass13device_kernelIN5flash19enable_sm80_to_sm89INS1_16FlashAttnBwdSm80INS1_25CollectiveMainloopBwdSm80ILi2ELi2EN4cute5tupleIJNS5_1CILi64EEENS7_ILi128EEES8_EEENS_10bfloat16_tEfNS_4arch4Sm80ELb0ELb0ELb1ELb1ELb0ELb0ELb0ELb0ELi2ELi2ELi4ELi2ELb1EEENS1_21CollectiveEpilogueBwdISA_SB_SD_Li256ELb1ELb0ELi2EEENS1_19SingleTileSchedulerILb1ELb0ELb0ELi128EEEEEEEEEvNT_6ParamsE$_ZZN4cuteplIJiEJNS_1CILi0EEEEEEDaRKNS_15ArithmeticTupleIJDpT_EEERKNS3_IJDpT0_EEEENKUlDpRKT_E_clIJiEEEDaSH_,@function
        .size           $_ZN7cutlass13device_kernelIN5flash19enable_sm80_to_sm89INS1_16FlashAttnBwdSm80INS1_25CollectiveMainloopBwdSm80ILi2ELi2EN4cute5tupleIJNS5_1CILi64EEENS7_ILi128EEES8_EEENS_10bfloat16_tEfNS_4arch4Sm80ELb0ELb0ELb1ELb1ELb0ELb0ELb0ELb0ELi2ELi2ELi4ELi2ELb1EEENS1_21CollectiveEpilogueBwdISA_SB_SD_Li256ELb1ELb0ELi2EEENS1_19SingleTileSchedulerILb1ELb0ELb0ELi128EEEEEEEEEvNT_6ParamsE$_ZZN4cuteplIJiEJNS_1CILi0EEEEEEDaRKNS_15ArithmeticTupleIJDpT_EEERKNS3_IJDpT0_EEEENKUlDpRKT_E_clIJiEEEDaSH_,($_ZN7cutlass13device_kernelIN5flash19enable_sm80_to_sm89INS1_16FlashAttnBwdSm80INS1_25CollectiveMainloopBwdSm80ILi2ELi2EN4cute5tupleIJNS5_1CILi64EEENS7_ILi128EEES8_EEENS_10bfloat16_tEfNS_4arch4Sm80ELb0ELb0ELb1ELb1ELb0ELb0ELb0ELb0ELi2ELi2ELi4ELi2ELb1EEENS1_21CollectiveEpilogueBwdISA_SB_SD_Li256ELb1ELb0ELi2EEENS1_19SingleTileSchedulerILb1ELb0ELb0ELi128EEEEEEEEEvNT_6ParamsE$_ZZN4cuteplIJiEJNS_1CILi0EEEiEEEDaRKNS_15ArithmeticTupleIJDpT_EEERKNS3_IJDpT0_EEEENKUlDpRKT_E_clIJiiEEEDaSH_ - $_ZN7cutlass13device_kernelIN5flash19enable_sm80_to_sm89INS1_16FlashAttnBwdSm80INS1_25CollectiveMainloopBwdSm80ILi2ELi2EN4cute5tupleIJNS5_1CILi64EEENS7_ILi128EEES8_EEENS_10bfloat16_tEfNS_4arch4Sm80ELb0ELb0ELb1ELb1ELb0ELb0ELb0ELb0ELi2ELi2ELi4ELi2ELb1EEENS1_21CollectiveEpilogueBwdISA_SB_SD_Li256ELb1ELb0ELi2EEENS1_19SingleTileSchedulerILb1ELb0ELb0ELi128EEEEEEEEEvNT_6ParamsE$_ZZN4cuteplIJiEJNS_1CILi0EEEEEEDaRKNS_15ArithmeticTupleIJDpT_EEERKNS3_IJDpT0_EEEENKUlDpRKT_E_clIJiEEEDaSH_)
$_ZN7cutlass13device_kernelIN5flash19enable_sm80_to_sm89INS1_16FlashAttnBwdSm80INS1_25CollectiveMainloopBwdSm80ILi2ELi2EN4cute5tupleIJNS5_1CILi64EEENS7_ILi128EEES8_EEENS_10bfloat16_tEfNS_4arch4Sm80ELb0ELb0ELb1ELb1ELb0ELb0ELb0ELb0ELi2ELi2ELi4ELi2ELb1EEENS1_21CollectiveEpilogueBwdISA_SB_SD_Li256ELb1ELb0ELi2EEENS1_19SingleTileSchedulerILb1ELb0ELb0ELi128EEEEEEEEEvNT_6ParamsE$_ZZN4cuteplIJiEJNS_1CILi0EEEEEEDaRKNS_15ArithmeticTupleIJDpT_EEERKNS3_IJDpT0_EEEENKUlDpRKT_E_clIJiEEEDaSH_:
[----:B------:R-:W-:Y:S02]  /*ad70*/  IADD3 R6, R1, 0x188, RZ ;  /* 0x0000018801067810 */ /* 0x000fe40007ffe0ff */
[----:B------:R-:W-:Y:S02]  /*ad80*/  MOV R16, 0xadb0 ;  /* 0x0000adb000107802 */ /* 0x000fe40000000f00 */
[----:B------:R-:W-:Y:S02]  /*ad90*/  IADD3 R6, R6, c[0x0][0x20], RZ ;  /* 0x0000080006067a10 */ /* 0x000fe40007ffe0ff */
[----:B------:R-:W-:Y:S05]  /*ada0*/  CALL.REL.NOINC `($_ZN7cutlass13device_kernelIN5flash19enable_sm80_to_sm89INS1_16FlashAttnBwdSm80INS1_25CollectiveMainloopBwdSm80ILi2ELi2EN4cute5tupleIJNS5_1CILi64EEENS7_ILi128EEES8_EEENS_10bfloat16_tEfNS_4arch4Sm80ELb0ELb0ELb1ELb1ELb0ELb0ELb0ELb0ELi2ELi2ELi4ELi2ELb1EEENS1_21CollectiveEpilogueBwdISA_SB_SD_Li256ELb1ELb0ELi2EEENS1_19SingleTileSchedulerILb1ELb0ELb0ELi128EEEEEEEEEvNT_6ParamsE$_ZN4cute5tupleIJiEEC2ERKi) ;  /* 0xffffda9000007944 */ /* 0x000fea0003c3ffff */
[----:B------:R1:W5:Y:S01]  /*adb0*/  LDL R6, [R1+0x188] ;  /* 0x0001880001067983 */ /* 0x0003620000100800 */
[----:B------:R-:W-:Y:S02]  /*adc0*/  MOV R16, R20 ;  /* 0x0000001400107202 */ /* 0x000fe40000000f00 */
[----:B------:R-:W-:-:S04]  /*add0*/  MOV R17, 0x0 ;  /* 0x0000000000117802 */ /* 0x000fc80000000f00 */
[----:B------:R-:W-:Y:S05]  /*ade0*/  RET.REL.NODEC R16 `(_ZN7cutlass13device_kernelIN5flash19enable_sm80_to_sm89INS1_16FlashAttnBwdSm80INS1_25CollectiveMainloopBwdSm80ILi2ELi2EN4cute5tupleIJNS5_1CILi64EEENS7_ILi128EEES8_EEENS_10bfloat16_tEfNS_4arch4Sm80ELb0ELb0ELb1ELb1ELb0ELb0ELb0ELb0ELi2ELi2ELi4ELi2ELb1EEENS1_21CollectiveEpilogueBwdISA_SB_SD_Li256ELb1ELb0ELi2EEENS1_19SingleTileSchedulerILb1ELb0ELb0ELi128EEEEEEEEEvNT_6ParamsE) ;  /* 0xffff521010007950 */ /* 0x000fea0003c3ffff */
        .type           $_ZN7cutlass13device_kernelIN5flash19enable_sm80_to_sm89INS1_16FlashAttnBwdSm80INS1_25CollectiveMainloopBwdSm80ILi2ELi2EN4cute5tupleIJNS5_1CILi64EEENS7_ILi128EEES8_EEENS_10bfloat16_tEfNS_4arch4Sm80ELb0ELb0ELb1ELb1ELb0ELb0ELb0ELb0ELi2ELi2ELi4ELi2ELb1EEENS1_21CollectiveEpilogueBwdISA_SB_SD_Li256ELb1ELb0ELi2EEENS1_19SingleTileSchedulerILb1ELb0ELb0ELi128EEEEEEEEEvNT_6ParamsE$_ZZN4cuteplIJiEJNS_1CILi0EEEiEEEDaRKNS_15ArithmeticTupleIJDpT_EEERKNS3_IJDpT0_EEEENKUlDpRKT_E_clIJiiEEEDaSH_,@function
        .size           $_ZN7cutlass13device_kernelIN5flash19enable_sm80_to_sm89INS1_16FlashAttnBwdSm80INS1_25CollectiveMainloopBwdSm80ILi2ELi2EN4cute5tupleIJNS5_1CILi64EEENS7_ILi128EEES8_EEENS_10bfloat16_tEfNS_4arch4Sm80ELb0ELb0ELb1ELb1ELb0ELb0ELb0ELb0ELi2ELi2ELi4ELi2ELb1EEENS1_21CollectiveEpilogueBwdISA_SB_SD_Li256ELb1ELb0ELi2EEENS1_19SingleTileSchedulerILb1ELb0ELb0ELi128EEEEEEEEEvNT_6ParamsE$_ZZN4cuteplIJiEJNS_1CILi0EEEiEEEDaRKNS_15ArithmeticTupleIJDpT_EEERKNS3_IJDpT0_EEEENKUlDpRKT_E_clIJiiEEEDaSH_,($_ZN7cutlass13device_kernelIN5flash19enable_sm80_to_sm89INS1_16FlashAttnBwdSm80INS1_25CollectiveMainloopBwdSm80ILi2ELi2EN4cute5tupleIJNS5_1CILi64EEENS7_ILi128EEES8_EEENS_10bfloat16_tEfNS_4arch4Sm80ELb0ELb0ELb1ELb1ELb0ELb0ELb0ELb0ELi2ELi2ELi4ELi2ELb1EEENS1_21CollectiveEpilogueBwdISA_SB_SD_Li256ELb1ELb0ELi2EEENS1_19SingleTileSchedulerILb1ELb0ELb0ELi128EEEEEEEEEvNT_6ParamsE$_ZZN4cuteplIJiiEJNS_1CILi0EEES2_EEEDaRKNS_15ArithmeticTupleIJDpT_EEERKNS3_IJDpT0_EEEENKUlDpRKT_E_clIJiiEEEDaSH_ - $_ZN7cutlass13device_kernelIN5flash19enable_sm80_to_sm89INS1_16FlashAttnBwdSm80INS1_25CollectiveMainloopBwdSm80ILi2ELi2EN4cute5tupleIJNS5_1CILi64EEENS7_ILi128EEES8_EEENS_10bfloat16_tEfNS_4arch4Sm80ELb0ELb0ELb1ELb1ELb0ELb0ELb0ELb0ELi2ELi2ELi4ELi2ELb1EEENS1_21CollectiveEpilogueBwdISA_SB_SD_Li256ELb1ELb0ELi2EEENS1_19SingleTileSchedulerILb1ELb0ELb0ELi128EEEEEEEEEvNT_6ParamsE$_ZZN4cuteplIJiEJNS_1CILi0EEEiEEEDaRKNS_15ArithmeticTupleIJDpT_EEERKNS3_IJDpT0_EEEENKUlDpRKT_E_clIJiiEEEDaSH_)
$_ZN7cutlass13device_kernelIN5flash19enable_sm80_to_sm89INS1_16FlashAttnBwdSm80INS1_25CollectiveMainloopBwdSm80ILi2ELi2EN4cute5tupleIJNS5_1CILi64EEENS7_ILi128EEES8_EEENS_10bfloat16_tEfNS_4arch4Sm80ELb0ELb0ELb1ELb1ELb0ELb0ELb0ELb0ELi2ELi2ELi4ELi2ELb1EEENS1_21CollectiveEpilogueBwdISA_SB_SD_Li256ELb1ELb0ELi2EEENS1_19SingleTileSchedulerILb1ELb0ELb0ELi128EEEEEEEEEvNT_6ParamsE$_ZZN4cuteplIJiEJNS_1CILi0EEEiEEEDaRKNS_15ArithmeticTupleIJDpT_EEERKNS3_IJDpT0_EEEENKUlDpRKT_E_clIJiiEEEDaSH_:
[----:B------:R-:W-:Y:S02]  /*adf0*/  IADD3 R7, R1, 0x19c, RZ ;  /* 0x0000019c01077810 */ /* 0x000fe40007ffe0ff */
[----:B------:R-:W-:Y:S02]  /*ae00*/  MOV R8, 0xae30 ;  /* 0x0000ae3000087802 */ /* 0x000fe40000000f00 */
[----:B------:R-:W-:Y:S02]  /*ae10*/  IADD3 R7, R7, c[0x0][0x20], RZ ;  /* 0x0000080007077a10 */ /* 0x000fe40007ffe0ff */
[----:B------:R-:W-:Y:S05]  /*ae20*/  CALL.REL.NOINC `($_ZN7cutlass13device_kernelIN5flash19enable_sm80_to_sm89INS1_16FlashAttnBwdSm80INS1_25CollectiveMainloopBwdSm80ILi2ELi2EN4cute5tupleIJNS5_1CILi64EEENS7_ILi128EEES8_EEENS_10bfloat16_tEfNS_4arch4Sm80ELb0ELb0ELb1ELb1ELb0ELb0ELb0ELb0ELi2ELi2ELi4ELi2ELb1EEENS1_21CollectiveEpilogueBwdISA_SB_SD_Li256ELb1ELb0ELi2EEENS1_19SingleTileSchedulerILb1ELb0ELb0ELi128EEEEEEEEEvNT_6ParamsE$_ZN4cute5tupleIJiiEEC2ERKiS3_) ;  /* 0xffffdab000007944 */ /* 0x000fea0003c3ffff */
[----:B-1----:R1:W5:Y:S04]  /*ae30*/  LDL R16, [R1+0x1a0] ;  /* 0x0001a00001107983 */ /* 0x0023680000100800 */
[----:B------:R1:W5:Y:S01]  /*ae40*/  LDL R6, [R1+0x19c] ;  /* 0x00019c0001067983 */ /* 0x0003620000100800 */
[----:B------:R-:W-:Y:S02]  /*ae50*/  MOV R8, R18 ;  /* 0x0000001200087202 */ /* 0x000fe40000000f00 */
[----:B------:R-:W-:-:S04]  /*ae60*/  MOV R9, 0x0 ;  /* 0x0000000000097802 */ /* 0x000fc80000000f00 */
[----:B------:R-:W-:Y:S05]  /*ae70*/  RET.REL.NODEC R8 `(_ZN7cutlass13device_kernelIN5flash19enable_sm80_to_sm89INS1_16FlashAttnBwdSm80INS1_25CollectiveMainloopBwdSm80ILi2ELi2EN4cute5tupleIJNS5_1CILi64EEENS7_ILi128EEES8_EEENS_10bfloat16_tEfNS_4arch4Sm80ELb0ELb0ELb1ELb1ELb0ELb0ELb0ELb0ELi2ELi2ELi4ELi2ELb1EEENS1_21CollectiveEpilogueBwdISA_SB_SD_Li256ELb1ELb0ELi2EEENS1_19SingleTileSchedulerILb1ELb0ELb0ELi128EEEEEEEEEvNT_6ParamsE) ;  /* 0xffff518008007950 */ /* 0x000fea0003c3ffff */
        .type           $_ZN7cutlass13device_kernelIN5flash19enable_sm80_to_sm89INS1_16FlashAttnBwdSm80INS1_25CollectiveMainloopBwdSm80ILi2ELi2EN4cute5tupleIJNS5_1CILi64EEENS7_ILi128EEES8_EEENS_10bfloat16_tEfNS_4arch4Sm80ELb0ELb0ELb1ELb1ELb0ELb0ELb0ELb0ELi2ELi2ELi4ELi2ELb1EEENS1_21CollectiveEpilogueBwdISA_SB_SD_Li256ELb1ELb0ELi2EEENS1_19SingleTileSchedulerILb1ELb0ELb0ELi128EEEEEEEEEvNT_6ParamsE$_ZZN4cuteplIJiiEJNS_1CILi0EEES2_EEEDaRKNS_15ArithmeticTupleIJDpT_EEERKNS3_IJDpT0_EEEENKUlDpRKT_E_clIJiiEEEDaSH_,@function
        .size           $_ZN7cutlass13device_kernelIN5flash19enable_sm80_to_sm89INS1_16FlashAttnBwdSm80INS1_25CollectiveMainloopBwdSm80ILi2ELi2EN4cute5tupleIJNS5_1CILi64EEENS7_ILi128EEES8_EEENS_10bfloat16_tEfNS_4arch4Sm80ELb0ELb0ELb1ELb1ELb0ELb0ELb0ELb0ELi2ELi2ELi4ELi2ELb1EEENS1_21CollectiveEpilogueBwdISA_SB_SD_Li256ELb1ELb0ELi2EEENS1_19SingleTileSchedulerILb1ELb0ELb0ELi128EEEEEEEEEvNT_6ParamsE$_ZZN4cuteplIJiiEJNS_1CILi0EEES2_EEEDaRKNS_15ArithmeticTupleIJDpT_EEERKNS3_IJDpT0_EEEENKUlDpRKT_E_clIJiiEEEDaSH_,($_ZN7cutlass13device_kernelIN5flash19enable_sm80_to_sm89INS1_16FlashAttnBwdSm80INS1_25CollectiveMainloopBwdSm80ILi2ELi2EN4cute5tupleIJNS5_1CILi64EEENS7_ILi128EEES8_EEENS_10bfloat16_tEfNS_4arch4Sm80ELb0ELb0ELb1ELb1ELb0ELb0ELb0ELb0ELi2ELi2ELi4ELi2ELb1EEENS1_21CollectiveEpilogueBwdISA_SB_SD_Li256ELb1ELb0ELi2EEENS1_19SingleTileSchedulerILb1ELb0ELb0ELi128EEEEEEEEEvNT_6ParamsE$_ZZN5flash25CollectiveMainloopBwdSm80ILi2ELi2EN4cute5tupleIJNS1_1CILi64EEENS3_ILi128EEES4_EEEN7cutlass10bfloat16_tEfNS7_4arch4Sm80ELb0ELb0ELb1ELb1ELb0ELb0ELb0ELb0ELi2ELi2ELi4ELi2ELb1EE3mmaINS_16FlashAttnBwdSm80ISB_NS_21CollectiveEpilogueBwdIS6_S8_SA_Li256ELb1ELb0ELi2EEENS_19SingleTileSchedulerILb1ELb0ELb0ELi128EEEE13SharedStorageENS1_6TensorINS1_11ArrayEngineIfLm32EEENS1_6LayoutINS2_IJNS2_IJNS3_ILi2EEESO_EEESO_NS3_ILi4EEEEEENS2_IJNS2_IJNS3_ILi1EEESO_EEESQ_NS3_ILi8EEEEEEEEEEEEbRKNSB_6ParamsERT0_S12_iNS2_IJiiiEEERT_ENKUliiE0_clEii - $_ZN7cutlass13device_kernelIN5flash19enable_sm80_to_sm89INS1_16FlashAttnBwdSm80INS1_25CollectiveMainloopBwdSm80ILi2ELi2EN4cute5tupleIJNS5_1CILi64EEENS7_ILi128EEES8_EEENS_10bfloat16_tEfNS_4arch4Sm80ELb0ELb0ELb1ELb1ELb0ELb0ELb0ELb0ELi2ELi2ELi4ELi2ELb1EEENS1_21CollectiveEpilogueBwdISA_SB_SD_Li256ELb1ELb0ELi2EEENS1_19SingleTileSchedulerILb1ELb0ELb0ELi128EEEEEEEEEvNT_6ParamsE$_ZZN4cuteplIJiiEJNS_1CILi0EEES2_EEEDaRKNS_15ArithmeticTupleIJDpT_EEERKNS3_IJDpT0_EEEENKUlDpRKT_E_clIJiiEEEDaSH_)
$_ZN7cutlass13device_kernelIN5flash19enable_sm80_to_sm89INS1_16FlashAttnBwdSm80INS1_25CollectiveMainloopBwdSm80ILi2ELi2EN4cute5tupleIJNS5_1CILi64EEENS7_ILi128EEES8_EEENS_10bfloat16_tEfNS_4arch4Sm80ELb0ELb0ELb1ELb1ELb0ELb0ELb0ELb0ELi2ELi2ELi4ELi2ELb1EEENS1_21CollectiveEpilogueBwdISA_SB_SD_Li256ELb1ELb0ELi2EEENS1_19SingleTileSchedulerILb1ELb0ELb0ELi128EEEEEEEEEvNT_6ParamsE$_ZZN4cuteplIJiiEJNS_1CILi0EEES2_EEEDaRKNS_15ArithmeticTupleIJDpT_EEERKNS3_IJDpT0_EEEENKUlDpRKT_E_clIJiiEEEDaSH_:
[----:B------:R-:W-:Y:S01]  /*ae80*/  IADD3 R7, R1, 0x188, RZ ;  /* 0x0000018801077810 */ /* 0x000fe20007ffe0ff */
[----:B------:R-:W-:Y:S01]  /*ae90*/  IMAD.MOV.U32 R6, RZ, RZ, R4 ;  /* 0x000000ffff067224 */ /* 0x000fe200078e0004 */
[----:B------:R-:W-:Y:S02]  /*aea0*/  MOV R8, 0xaed0 ;  /* 0x0000aed000087802 */ /* 0x000fe40000000f00 */
[----:B------:R-:W-:Y:S02]  /*aeb0*/  IADD3 R7, R7, c[0x0][0x20], RZ ;  /* 0x0000080007077a10 */ /* 0x000fe40007ffe0ff */
[----:B------:R-:W-:Y:S05]  /*aec0*/  CALL.REL.NOINC `($_ZN7cutlass13device_kernelIN5flash19enable_sm80_to_sm89INS1_16FlashAttnBwdSm80INS1_25CollectiveMainloopBwdSm80ILi2ELi2EN4cute5tupleIJNS5_1CILi64EEENS7_ILi128EEES8_EEENS_10bfloat16_tEfNS_4arch4Sm80ELb0ELb0ELb1ELb1ELb0ELb0ELb0ELb0ELi2ELi2ELi4ELi2ELb1EEENS1_21CollectiveEpilogueBwdISA_SB_SD_Li256ELb1ELb0ELi2EEENS1_19SingleTileSchedulerILb1ELb0ELb0ELi128EEEEEEEEEvNT_6ParamsE$_ZN4cute5tupleIJiiEEC2ERKiS3_) ;  /* 0xffffda1000007944 */ /* 0x000fea0003c3ffff */
[----:B-1----:R1:W5:Y:S01]  /*aed0*/  LDL R6, [R1+0x188] ;  /* 0x0001880001067983 */ /* 0x0023620000100800 */
[----:B------:R-:W-:Y:S02]  /*aee0*/  MOV R8, R18 ;  /* 0x0000001200087202 */ /* 0x000fe40000000f00 */
[----:B------:R-:W-:-:S04]  /*aef0*/  MOV R9, 0x0 ;  /* 0x0000000000097802 */ /* 0x000fc80000000f00 */
[----:B------:R-:W-:Y:S05]  /*af00*/  RET.REL.NODEC R8 `(_ZN7cutlass13device_kernelIN5flash19enable_sm80_to_sm89INS1_16FlashAttnBwdSm80INS1_25CollectiveMainloopBwdSm80ILi2ELi2EN4cute5tupleIJNS5_1CILi64EEENS7_ILi128EEES8_EEENS_10bfloat16_tEfNS_4arch4Sm80ELb0ELb0ELb1ELb1ELb0ELb0ELb0ELb0ELi2ELi2ELi4ELi2ELb1EEENS1_21CollectiveEpilogueBwdISA_SB_SD_Li256ELb1ELb0ELi2EEENS1_19SingleTileSchedulerILb1ELb0ELb0ELi128EEEEEEEEEvNT_6ParamsE) ;  /* 0xffff50f008007950 */ /* 0x000fea0003c3ffff */
        .type           $_ZN7cutlass13device_kernelIN5flash19enable_sm80_to_sm89INS1_16FlashAttnBwdSm80INS1_25CollectiveMainloopBwdSm80ILi2ELi2EN4cute5tupleIJNS5_1CILi64EEENS7_ILi128EEES8_EEENS_10bfloat16_tEfNS_4arch4Sm80ELb0ELb0ELb1ELb1ELb0ELb0ELb0ELb0ELi2ELi2ELi4ELi2ELb1EEENS1_21CollectiveEpilogueBwdISA_SB_SD_Li256ELb1ELb0ELi2EEENS1_19SingleTileSchedulerILb1ELb0ELb0ELi128EEEEEEEEEvNT_6ParamsE$_ZZN5flash25CollectiveMainloopBwdSm80ILi2ELi2EN4cute5tupleIJNS1_1CILi64EEENS3_ILi128EEES4_EEEN7cutlass10bfloat16_tEfNS7_4arch4Sm80ELb0ELb0ELb1ELb1ELb0ELb0ELb0ELb0ELi2ELi2ELi4ELi2ELb1EE3mmaINS_16FlashAttnBwdSm80ISB_NS_21CollectiveEpilogueBwdIS6_S8_SA_Li256ELb1ELb0ELi2EEENS_19SingleTileSchedulerILb1ELb0ELb0ELi128EEEE13SharedStorageENS1_6TensorINS1_11ArrayEngineIfLm32EEENS1_6LayoutINS2_IJNS2_IJNS3_ILi2EEESO_EEESO_NS3_ILi4EEEEEENS2_IJNS2_IJNS3_ILi1EEESO_EEESQ_NS3_ILi8EEEEEEEEEEEEbRKNSB_6ParamsERT0_S12_iNS2_IJiiiEEERT_ENKUliiE0_clEii,@function
        .size           $_ZN7cutlass13device_kernelIN5flash19enable_sm80_to_sm89INS1_16FlashAttnBwdSm80INS1_25CollectiveMainloopBwdSm80ILi2ELi2EN4cute5tupleIJNS5_1CILi64EEENS7_ILi128EEES8_EEENS_10bfloat16_tEfNS_4arch4Sm80ELb0ELb0ELb1ELb1ELb0ELb0ELb0ELb0ELi2ELi2ELi4ELi2ELb1EEENS1_21CollectiveEpilogueBwdISA_SB_SD_Li256ELb1ELb0ELi2EEENS1_19SingleTileSchedulerILb1ELb0ELb0ELi128EEEEEEEEEvNT_6ParamsE$_ZZN5flash25CollectiveMainloopBwdSm80ILi2ELi2EN4cute5tupleIJNS1_1CILi64EEENS3_ILi128EEES4_EEEN7cutlass10bfloat16_tEfNS7_4arch4Sm80ELb0ELb0ELb1ELb1ELb0ELb0ELb0ELb0ELi2ELi2ELi4ELi2ELb1EE3mmaINS_16FlashAttnBwdSm80ISB_NS_21CollectiveEpilogueBwdIS6_S8_SA_Li256ELb1ELb0ELi2EEENS_19SingleTileSchedulerILb1ELb0ELb0ELi128EEEE13SharedStorageENS1_6TensorINS1_11ArrayEngineIfLm32EEENS1_6LayoutINS2_IJNS2_IJNS3_ILi2EEESO_EEESO_NS3_ILi4EEEEEENS2_IJNS2_IJNS3_ILi1EEESO_EEESQ_NS3_ILi8EEEEEEEEEEEEbRKNSB_6ParamsERT0_S12_iNS2_IJiiiEEERT_ENKUliiE0_clEii,($_ZN7cutlass13device_kernelIN5flash19enable_sm80_to_sm89INS1_16FlashAttnBwdSm80INS1_25CollectiveMainloopBwdSm80ILi2ELi2EN4cute5tupleIJNS5_1CILi64EEENS7_ILi128EEES8_EEENS_10bfloat16_tEfNS_4arch4Sm80ELb0ELb0ELb1ELb1ELb0ELb0ELb0ELb0ELi2ELi2ELi4ELi2ELb1EEENS1_21CollectiveEpilogueBwdISA_SB_SD_Li256ELb1ELb0ELi2EEENS1_19SingleTileSchedulerILb1ELb0ELb0ELi128EEEEEEEEEvNT_6ParamsE$_ZZN5flash25CollectiveMainloopBwdSm80ILi2ELi2EN4cute5tupleIJNS1_1CILi64EEENS3_ILi128EEES4_EEEN7cutlass10bfloat16_tEfNS7_4arch4Sm80ELb0ELb0ELb1ELb1ELb0ELb0ELb0ELb0ELi2ELi2ELi4ELi2ELb1EE3mmaINS_16FlashAttnBwdSm80ISB_NS_21CollectiveEpilogueBwdIS6_S8_SA_Li256ELb1ELb0ELi2EEENS_19SingleTileSchedulerILb1ELb0ELb0ELi128EEEE13SharedStorageENS1_6TensorINS1_11ArrayEngineIfLm32EEENS1_6LayoutINS2_IJNS2_IJNS3_ILi2EEESO_EEESO_NS3_ILi4EEEEEENS2_IJNS2_IJNS3_ILi1EEESO_EEESQ_NS3_ILi8EEEEEEEEEEEEbRKNSB_6ParamsERT0_S12_iNS2_IJiiiEEERT_ENKUliiE_clEii - $_ZN7cutlass13device_kernelIN5flash19enable_sm80_to_sm89INS1_16FlashAttnBwdSm80INS1_25CollectiveMainloopBwdSm80ILi2ELi2EN4cute5tupleIJNS5_1CILi64EEENS7_ILi128EEES8_EEENS_10bfloat16_tEfNS_4arch4Sm80ELb0ELb0ELb1ELb1ELb0ELb0ELb0ELb0ELi2ELi2ELi4ELi2ELb1EEENS1_21CollectiveEpilogueBwdISA_SB_SD_Li256ELb1ELb0ELi2EEENS1_19SingleTileSchedulerILb1ELb0ELb0ELi128EEEEEEEEEvNT_6ParamsE$_ZZN5flash25CollectiveMainloopBwdSm80ILi2ELi2EN4cute5tupleIJNS1_1CILi64EEENS3_ILi128EEES4_EEEN7cutlass10bfloat16_tEfNS7_4arch4Sm80ELb0ELb0ELb1ELb1ELb0ELb0ELb0ELb0ELi2ELi2ELi4ELi2ELb1EE3mmaINS_16FlashAttnBwdSm80ISB_NS_21CollectiveEpilogueBwdIS6_S8_SA_Li256ELb1ELb0ELi2EEENS_19SingleTileSchedulerILb1ELb0ELb0ELi128EEEE13SharedStorageENS1_6TensorINS1_11ArrayEngineIfLm32EEENS1_6LayoutINS2_IJNS2_IJNS3_ILi2EEESO_EEESO_NS3_ILi4EEEEEENS2_IJNS2_IJNS3_ILi1EEESO_EEESQ_NS3_ILi8EEEEEEEEEEEEbRKNSB_6ParamsERT0_S12_iNS2_IJiiiEEERT_ENKUliiE0_clEii)
$_ZN7cutlass13device_kernelIN5flash19enable_sm80_to_sm89INS1_16FlashAttnBwdSm80INS1_25CollectiveMainloopBwdSm80ILi2ELi2EN4cute5tupleIJNS5_1CILi64EEENS7_ILi128EEES8_EEENS_10bfloat16_tEfNS_4arch4Sm80ELb0ELb0ELb1ELb1ELb0ELb0ELb0ELb0ELi2ELi2ELi4ELi2ELb1EEENS1_21CollectiveEpilogueBwdISA_SB_SD_Li256ELb1ELb0ELi2EEENS1_19SingleTileSchedulerILb1ELb0ELb0ELi128EEEEEEEEEvNT_6ParamsE$_ZZN5flash25CollectiveMainloopBwdSm80ILi2ELi2EN4cute5tupleIJNS1_1CILi64EEENS3_ILi128EEES4_EEEN7cutlass10bfloat16_tEfNS7_4arch4Sm80ELb0ELb0ELb1ELb1ELb0ELb0ELb0ELb0ELi2ELi2ELi4ELi2ELb1EE3mmaINS_16FlashAttnBwdSm80ISB_NS_21CollectiveEpilogueBwdIS6_S8_SA_Li256ELb1ELb0ELi2EEENS_19SingleTileSchedulerILb1ELb0ELb0ELi128EEEE13SharedStorageENS1_6TensorINS1_11ArrayEngineIfLm32EEENS1_6LayoutINS2_IJNS2_IJNS3_ILi2EEESO_EEESO_NS3_ILi4EEEEEENS2_IJNS2_IJNS3_ILi1EEESO_EEESQ_NS3_ILi8EEEEEEEEEEEEbRKNSB_6ParamsERT0_S12_iNS2_IJiiiEEERT_ENKUliiE0_clEii:
        /* <DEDUP_REMOVED lines=10> */
[----:B-1---5:R-:W-:Y:S05]  /*afb0*/  CALL.REL.NOINC `($_ZN7cutlass13device_kernelIN5flash19enable_sm80_to_sm89INS1_16FlashAttnBwdSm80INS1_25CollectiveMainloopBwdSm80ILi2ELi2EN4cute5tupleIJNS5_1CILi64EEENS7_ILi128EEES8_EEENS_10bfloat16_tEfNS_4arch4Sm80ELb0ELb0ELb1ELb1ELb0ELb0ELb0ELb0ELi2ELi2ELi4ELi2ELb1EEENS1_21CollectiveEpilogueBwdISA_SB_SD_Li256ELb1ELb0ELi2EEENS1_19SingleTileSchedulerILb1ELb0ELb0ELi128EEEEEEEEEvNT_6ParamsE$_ZN4cute3eso3ESOILb1ELb0EJNS_10UnderscoreES2_S2_iEEC2ERKS2_S5_S5_RKi) ;  /* 0xffffcd8000007944 */ /* 0x022fea0003c3ffff */
[----:B-1----:R-:W2:Y:S01]  /*afc0*/  LDL R7, [R1+0x168] ;  /* 0x0001680001077983 */ /* 0x002ea20000100800 */
[----:B------:R-:W-:Y:S02]  /*afd0*/  MOV R8, 0xb000 ;  /* 0x0000b00000087802 */ /* 0x000fe40000000f00 */
[----:B--2---:R-:W-:Y:S02]  /*afe0*/  SHF.L.U32 R7, R7, 0xc, RZ ;  /* 0x0000000c07077819 */ /* 0x004fe400000006ff */
[----:B------:R-:W-:Y:S05]  /*aff0*/  CALL.REL.NOINC `($_ZN7cutlass13device_kernelIN5flash19enable_sm80_to_sm89INS1_16FlashAttnBwdSm80INS1_25CollectiveMainloopBwdSm80ILi2ELi2EN4cute5tupleIJNS5_1CILi64EEENS7_ILi128EEES8_EEENS_10bfloat16_tEfNS_4arch4Sm80ELb0ELb0ELb1ELb1ELb0ELb0ELb0ELb0ELi2ELi2ELi4ELi2ELb1EEENS1_21CollectiveEpilogueBwdISA_SB_SD_Li256ELb1ELb0ELi2EEENS1_19SingleTileSchedulerILb1ELb0ELb0ELi128EEEEEEEEEvNT_6ParamsE$_ZN4cute3eso3ESOILb1ELb0EJNS_6LayoutINS_5tupleIJNS3_IJNS_1CILi8EEENS4_ILi1EEEEEENS4_ILi2EEES6_EEENS3_IJNS3_IJS6_NS4_ILi0EEEEEENS4_ILi2048EEESA_EEEEEiEEC2ERKSE_RKi) ;  /* 0xffffd53000007944 */ /* 0x000fea0003c3ffff */
[----:B------:R-:W2:Y:S04]  /*b000*/  LD.E.64 R10, [R10.64] ;  /* 0x000000040a0a7980 */ /* 0x000ea8000c101b00 */
[----:B------:R-:W2:Y:S01]  /*b010*/  LDL R8, [R1+0x168] ;  /* 0x0001680001087983 */ /* 0x000ea20000100800 */
[----:B------:R-:W-:Y:S01]  /*b020*/  MOV R16, 0xb050 ;  /* 0x0000b05000107802 */ /* 0x000fe20000000f00 */
[----:B--2---:R-:W-:-:S04]  /*b030*/  IMAD.WIDE R8, R8, 0x2, R10 ;  /* 0x0000000208087825 */ /* 0x004fc800078e020a */
[----:B-1----:R-:W-:Y:S05]  /*b040*/  CALL.REL.NOINC `($_ZN7cutlass13device_kernelIN5flash19enable_sm80_to_sm89INS1_16FlashAttnBwdSm80INS1_25CollectiveMainloopBwdSm80ILi2ELi2EN4cute5tupleIJNS5_1CILi64EEENS7_ILi128EEES8_EEENS_10bfloat16_tEfNS_4arch4Sm80ELb0ELb0ELb1ELb1ELb0ELb0ELb0ELb0ELi2ELi2ELi4ELi2ELb1EEENS1_21CollectiveEpilogueBwdISA_SB_SD_Li256ELb1ELb0ELi2EEENS1_19SingleTileSchedulerILb1ELb0ELb0ELi128EEEEEEEEEvNT_6ParamsE$_ZN4cute8smem_ptrIPN7cutlass10bfloat16_tEECI1NS_12iter_adaptorIS3_S4_EEES3_) ;  /* 0xffffd9b000007944 */ /* 0x002fea0003c3ffff */
[----:B------:R1:W5:Y:S01]  /*b050*/  LDL.64 R6, [R1+0x168] ;  /* 0x0001680001067983 */ /* 0x0003620000100a00 */
[----:B------:R-:W-:-:S03]  /*b060*/  MOV R10, 0xb080 ;  /* 0x0000b080000a7802 */ /* 0x000fc60000000f00 */
[----:B-1---5:R-:W-:Y:S05]  /*b070*/  CALL.REL.NOINC `($_ZN7cutlass13device_kernelIN5flash19enable_sm80_to_sm89INS1_16FlashAttnBwdSm80INS1_25CollectiveMainloopBwdSm80ILi2ELi2EN4cute5tupleIJNS5_1CILi64EEENS7_ILi128EEES8_EEENS_10bfloat16_tEfNS_4arch4Sm80ELb0ELb0ELb1ELb1ELb0ELb0ELb0ELb0ELi2ELi2ELi4ELi2ELb1EEENS1_21CollectiveEpilogueBwdISA_SB_SD_Li256ELb1ELb0ELi2EEENS1_19SingleTileSchedulerILb1ELb0ELb0ELi128EEEEEEEEEvNT_6ParamsE$_ZN4cute3eso3ESOILb1ELb0EJNS_6LayoutINS_5tupleIJNS3_IJNS_1CILi8EEENS4_ILi1EEEEEENS4_ILi2EEES6_EEENS3_IJNS3_IJS6_NS4_ILi0EEEEEENS4_ILi2048EEESA_EEEEENS_10ViewEngineINS_8smem_ptrIPN7cutlass10bfloat16_tEEEEEEEC2ERKSE_RKSL_) ;  /* 0xffffd47000007944 */ /* 0x022fea0003c3ffff */
[----:B------:R2:W5:Y:S04]  /*b080*/  LDL.64 R104, [R1+0x168] ;  /* 0x0001680001687983 */ /* 0x0005680000100a00 */
[----:B------:R2:W5:Y:S01]  /*b090*/  LDL.64 R22, [R14+0x8] ;  /* 0x000008000e167983 */ /* 0x0005620000100a00 */
[----:B-1----:R-:W-:-:S02]  /*b0a0*/  MOV R7, R17 ;  /* 0x0000001100077202 */ /* 0x002fc40000000f00 */
[----:B------:R-:W-:Y:S02]  /*b0b0*/  MOV R8, 0xb0d0 ;  /* 0x0000b0d000087802 */ /* 0x000fe40000000f00 */
[----:B--2--5:R-:W-:Y:S05]  /*b0c0*/  CALL.REL.NOINC `($_ZN7cutlass13device_kernelIN5flash19enable_sm80_to_sm89INS1_16FlashAttnBwdSm80INS1_25CollectiveMainloopBwdSm80ILi2ELi2EN4cute5tupleIJNS5_1CILi64EEENS7_ILi128EEES8_EEENS_10bfloat16_tEfNS_4arch4Sm80ELb0ELb0ELb1ELb1ELb0ELb0ELb0ELb0ELi2ELi2ELi4ELi2ELb1EEENS1_21CollectiveEpilogueBwdISA_SB_SD_Li256ELb1ELb0ELi2EEENS1_19SingleTileSchedulerILb1ELb0ELb0ELi128EEEEEEEEEvNT_6ParamsE$_ZN4cute3eso3ESOILb1ELb0EJNS_10UnderscoreES2_S2_iEEC2ERKS2_S5_S5_RKi) ;  /* 0xffffcc7000007944 */ /* 0x024fea0003c3ffff */
[----:B------:R-:W2:Y:S04]  /*b0d0*/  LDL R15, [R1+0x168] ;  /* 0x00016800010f7983 */ /* 0x000ea80000100800 */
[----:B-1----:R1:W5:Y:S01]  /*b0e0*/  LD.E.64 R6, [R22.64+0x8] ;  /* 0x0000080416067980 */ /* 0x002362000c101b00 */
[----:B------:R-:W-:Y:S02]  /*b0f0*/  MOV R8, 0xb120 ;  /* 0x0000b12000087802 */ /* 0x000fe40000000f00 */
[----:B--2---:R-:W-:Y:S02]  /*b100*/  SHF.R.S32.HI R11, RZ, 0x1f, R15 ;  /* 0x0000001fff0b7819 */ /* 0x004fe4000001140f */
[----:B-1---5:R-:W-:Y:S05]  /*b110*/  CALL.REL.NOINC `($_ZN7cutlass13device_kernelIN5flash19enable_sm80_to_sm89INS1_16FlashAttnBwdSm80INS1_25CollectiveMainloopBwdSm80ILi2ELi2EN4cute5tupleIJNS5_1CILi64EEENS7_ILi128EEES8_EEENS_10bfloat16_tEfNS_4arch4Sm80ELb0ELb0ELb1ELb1ELb0ELb0ELb0ELb0ELi2ELi2ELi4ELi2ELb1EEENS1_21CollectiveEpilogueBwdISA_SB_SD_Li256ELb1ELb0ELi2EEENS1_19SingleTileSchedulerILb1ELb0ELb0ELi128EEEEEEEEEvNT_6ParamsE$_ZZN4cute5sliceINS_5tupleIJNS_10UnderscoreES2_S2_iEEENS1_IJNS1_IJNS_1CILi1EEENS4_ILi0EEEEEElS6_lEEEEEDaRKT_RKT0_ENKUlRKT_RKT0_E_clIS2_lEEDaSH_SK_) ;  /* 0xffffde6000007944 */ /* 0x022fea0003c3ffff */
[----:B-----5:R-:W-:Y:S02]  /*b120*/  MOV R9, R7 ;  /* 0x0000000700097202 */ /* 0x020fe40000000f00 */
[----:B------:R-:W-:Y:S02]  /*b130*/  MOV R8, 0xb150 ;  /* 0x0000b15000087802 */ /* 0x000fe40000000f00 */
[----:B-1----:R-:W-:Y:S05]  /*b140*/  CALL.REL.NOINC `($_ZN7cutlass13device_kernelIN5flash19enable_sm80_to_sm89INS1_16FlashAttnBwdSm80INS1_25CollectiveMainloopBwdSm80ILi2ELi2EN4cute5tupleIJNS5_1CILi64EEENS7_ILi128EEES8_EEENS_10bfloat16_tEfNS_4arch4Sm80ELb0ELb0ELb1ELb1ELb0ELb0ELb0ELb0ELi2ELi2ELi4ELi2ELb1EEENS1_21CollectiveEpilogueBwdISA_SB_SD_Li256ELb1ELb0ELi2EEENS1_19SingleTileSchedulerILb1ELb0ELb0ELi128EEEEEEEEEvNT_6ParamsE$_ZZN4cute12filter_tupleINS_5tupleIJNS_10UnderscoreES2_S2_iEEENS1_IJNS1_IJNS_1CILi1EEENS4_ILi0EEEEEElS6_lEEEZNS_5sliceIS3_S8_EEDaRKT_RKT0_EUlRKT_RKT0_E_EEDaSC_SF_OT1_ENKUlDpSI_E_clIJNS1_IJS7_EEENS1_IJlEEENS1_IJS6_EEENS1_IJEEEEEEDaSP_) ;  /* 0xffffd9b000007944 */ /* 0x002fea0003c3ffff */
[----:B-----5:R-:W-:Y:S02]  /*b150*/  MOV R9, R7 ;  /* 0x0000000700097202 */ /* 0x020fe40000000f00 */
[----:B------:R-:W-:-:S02]  /*b160*/  MOV R8, 0xb180 ;  /* 0x0000b18000087802 */ /* 0x000fc40000000f00 */
[----:B-1----:R-:W-:Y:S05]  /*b170*/  CALL.REL.NOINC `($_ZN7cutlass13device_kernelIN5flash19enable_sm80_to_sm89INS1_16FlashAttnBwdSm80INS1_25CollectiveMainloopBwdSm80ILi2ELi2EN4cute5tupleIJNS5_1CILi64EEENS7_ILi128EEES8_EEENS_10bfloat16_tEfNS_4arch4Sm80ELb0ELb0ELb1ELb1ELb0ELb0ELb0ELb0ELi2ELi2ELi4ELi2ELb1EEENS1_21CollectiveEpilogueBwdISA_SB_SD_Li256ELb1ELb0ELi2EEENS1_19SingleTileSchedulerILb1ELb0ELb0ELi128EEEEEEEEEvNT_6ParamsE$_ZN4cute5tupleIJNS0_IJNS0_IJNS_1CILi8EEENS1_ILi1EEEEEENS1_ILi2EEES3_EEENS0_IJNS0_IJS3_NS1_ILi0EEEEEElS7_EEEEEC2ERKS6_RKS9_) ;  /* 0xffffd3f000007944 */ /* 0x002fea0003c3ffff */
        /* <DEDUP_REMOVED lines=8> */
[----:B-1---5:R-:W-:Y:S05]  /*b200*/  CALL.REL.NOINC `($_ZN7cutlass13device_kernelIN5flash19enable_sm80_to_sm89INS1_16FlashAttnBwdSm80INS1_25CollectiveMainloopBwdSm80ILi2ELi2EN4cute5tupleIJNS5_1CILi64EEENS7_ILi128EEES8_EEENS_10bfloat16_tEfNS_4arch4Sm80ELb0ELb0ELb1ELb1ELb0ELb0ELb0ELb0ELi2ELi2ELi4ELi2ELb1EEENS1_21CollectiveEpilogueBwdISA_SB_SD_Li256ELb1ELb0ELi2EEENS1_19SingleTileSchedulerILb1ELb0ELb0ELi128EEEEEEEEEvNT_6ParamsE$_ZN4cute3eso3ESOILb0ELb0EJNS_6LayoutINS_5tupleIJNS3_IJNS_1CILi8EEENS4_ILi1EEEEEENS4_ILi2EEES6_EEENS3_IJNS3_IJS6_NS4_ILi0EEEEEElSA_EEEEElEEC2ERKSD_RKl) ;  /* 0xffffc84000007944 */ /* 0x022fea0003c3ffff */
[----:B------:R-:W2:Y:S04]  /*b210*/  LD.E.64 R22, [R22.64+0x18] ;  /* 0x0000180416167980 */ /* 0x000ea8000c101b00 */
[----:B-1----:R-:W2:Y:S04]  /*b220*/  LDL.64 R8, [R1+0x170] ;  /* 0x0001700001087983 */ /* 0x002ea80000100a00 */
[----:B------:R1:W5:Y:S01]  /*b230*/  LDL.64 R6, [R1+0x168] ;  /* 0x0001680001067983 */ /* 0x0003620000100a00 */
[----:B------:R-:W-:Y:S02]  /*b240*/  MOV R16, 0xb280 ;  /* 0x0000b28000107802 */ /* 0x000fe40000000f00 */
[----:B--2---:R-:W-:-:S04]  /*b250*/  LEA R10, P0, R8, R22, 0x1 ;  /* 0x00000016080a7211 */ /* 0x004fc800078008ff */
[----:B------:R-:W-:-:S04]  /*b260*/  LEA.HI.X R15, R8, R23, R9, 0x1, P0 ;  /* 0x00000017080f7211 */ /* 0x000fc800000f0c09 */
[----:B-1---5:R-:W-:Y:S05]  /*b270*/  CALL.REL.NOINC `($_ZN7cutlass13device_kernelIN5flash19enable_sm80_to_sm89INS1_16FlashAttnBwdSm80INS1_25CollectiveMainloopBwdSm80ILi2ELi2EN4cute5tupleIJNS5_1CILi64EEENS7_ILi128EEES8_EEENS_10bfloat16_tEfNS_4arch4Sm80ELb0ELb0ELb1ELb1ELb0ELb0ELb0ELb0ELi2ELi2ELi4ELi2ELb1EEENS1_21CollectiveEpilogueBwdISA_SB_SD_Li256ELb1ELb0ELi2EEENS1_19SingleTileSchedulerILb1ELb0ELb0ELi128EEEEEEEEEvNT_6ParamsE$_ZN4cute8gmem_ptrIPKN7cutlass10bfloat16_tEECI1NS_12iter_adaptorIS4_S5_EEES4_) ;  /* 0xffffd6a000007944 */ /* 0x022fea0003c3ffff */
[----:B------:R-:W2:Y:S01]  /*b280*/  LDL.64 R10, [R1+0x168] ;  /* 0x00016800010a7983 */ /* 0x000ea20000100a00 */
[----:B------:R-:W-:-:S03]  /*b290*/  MOV R9, R7 ;  /* 0x0000000700097202 */ /* 0x000fc60000000f00 */
[----:B--2---:R1:W-:Y:S02]  /*b2a0*/  STL.64 [R1+0x178], R10 ;  /* 0x0001780a01007387 */ /* 0x0043e40000100a00 */
[----:B-1----:R-:W-:Y:S02]  /*b2b0*/  MOV R10, 0xb2d0 ;  /* 0x0000b2d0000a7802 */ /* 0x002fe40000000f00 */
[----:B------:R-:W-:Y:S05]  /*b2c0*/  CALL.REL.NOINC `($_ZN7cutlass13device_kernelIN5flash19enable_sm80_to_sm89INS1_16FlashAttnBwdSm80INS1_25CollectiveMainloopBwdSm80ILi2ELi2EN4cute5tupleIJNS5_1CILi64EEENS7_ILi128EEES8_EEENS_10bfloat16_tEfNS_4arch4Sm80ELb0ELb0ELb1ELb1ELb0ELb0ELb0ELb0ELi2ELi2ELi4ELi2ELb1EEENS1_21CollectiveEpilogueBwdISA_SB_SD_Li256ELb1ELb0ELi2EEENS1_19SingleTileSchedulerILb1ELb0ELb0ELi128EEEEEEEEEvNT_6ParamsE$_ZN4cute3eso3ESOILb0ELb0EJNS_6LayoutINS_5tupleIJNS3_IJNS_1CILi8EEENS4_ILi1EEEEEENS4_ILi2EEES6_EEENS3_IJNS3_IJS6_NS4_ILi0EEEEEElSA_EEEEENS_10ViewEngineINS_8gmem_ptrIPKN7cutlass10bfloat16_tEEEEEEEC2ERKSD_RKSL_) ;  /* 0xffffc6f000007944 */ /* 0x000fea0003c3ffff */
[----:B------:R-:W2:Y:S04]  /*b2d0*/  LDL.64 R10, [R14+0x18] ;  /* 0x000018000e0a7983 */ /* 0x000ea80000100a00 */
[----:B-1----:R-:W3:Y:S04]  /*b2e0*/  LDL.64 R6, [R14+0x10] ;  /* 0x000010000e067983 */ /* 0x002ee80000100a00 */
        /* <DEDUP_REMOVED lines=8> */
[----:B-1---5:R-:W-:Y:S05]  /*b370*/  CALL.REL.NOINC `($_ZN7cutlass13device_kernelIN5flash19enable_sm80_to_sm89INS1_16FlashAttnBwdSm80INS1_25CollectiveMainloopBwdSm80ILi2ELi2EN4cute5tupleIJNS5_1CILi64EEENS7_ILi128EEES8_EEENS_10bfloat16_tEfNS_4arch4Sm80ELb0ELb0ELb1ELb1ELb0ELb0ELb0ELb0ELi2ELi2ELi4ELi2ELb1EEENS1_21CollectiveEpilogueBwdISA_SB_SD_Li256ELb1ELb0ELi2EEENS1_19SingleTileSchedulerILb1ELb0ELb0ELi128EEEEEEEEEvNT_6ParamsE$_ZZN4cuteplIJiiEJNS_1CILi0EEES2_EEEDaRKNS_15ArithmeticTupleIJDpT_EEERKNS3_IJDpT0_EEEENKUlDpRKT_E_clIJiiEEEDaSH_) ;  /* 0xfffffb0000007944 */ /* 0x022fea0003c3ffff */
[----:B-----5:R-:W-:Y:S01]  /*b380*/  IMAD.IADD R22, R15, 0x1, -R6 ;  /* 0x000000010f167824 */ /* 0x020fe200078e0a06 */
[----:B------:R-:W-:Y:S02]  /*b390*/  MOV R7, RZ ;  /* 0x000000ff00077202 */ /* 0x000fe40000000f00 */
[----:B------:R-:W-:Y:S02]  /*b3a0*/  MOV R8, 0xb3c0 ;  /* 0x0000b3c000087802 */ /* 0x000fe40000000f00 */
[----:B-1----:R-:W-:Y:S05]  /*b3b0*/  CALL.REL.NOINC `($_ZN7cutlass13device_kernelIN5flash19enable_sm80_to_sm89INS1_16FlashAttnBwdSm80INS1_25CollectiveMainloopBwdSm80ILi2ELi2EN4cute5tupleIJNS5_1CILi64EEENS7_ILi128EEES8_EEENS_10bfloat16_tEfNS_4arch4Sm80ELb0ELb0ELb1ELb1ELb0ELb0ELb0ELb0ELi2ELi2ELi4ELi2ELb1EEENS1_21CollectiveEpilogueBwdISA_SB_SD_Li256ELb1ELb0ELi2EEENS1_19SingleTileSchedulerILb1ELb0ELb0ELi128EEEEEEEEEvNT_6ParamsE$_ZN4cute3eso3ESOILb1ELb0EJNS_1CILi0EEEiS3_EEC2ERKS3_RKiS6_) ;  /* 0xffffcc4000007944 */ /* 0x002fea0003c3ffff */
[----:B-1----:R-:W2:Y:S01]  /*b3c0*/  LDL R7, [R1+0x168] ;  /* 0x0001680001077983 */ /* 0x002ea20000100800 */
[----:B------:R-:W-:Y:S01]  /*b3d0*/  IMAD.MOV.U32 R6, RZ, RZ, R4 ;  /* 0x000000ffff067224 */ /* 0x000fe200078e0004 */
[----:B------:R-:W-:Y:S02]  /*b3e0*/  MOV R16, 0xb410 ;  /* 0x0000b41000107802 */ /* 0x000fe40000000f00 */
[----:B--2---:R-:W-:Y:S02]  /*b3f0*/  SHF.L.U32 R7, R7, 0x5, RZ ;  /* 0x0000000507077819 */ /* 0x004fe400000006ff */
[----:B------:R-:W-:Y:S05]  /*b400*/  CALL.REL.NOINC `($_ZN7cutlass13device_kernelIN5flash19enable_sm80_to_sm89INS1_16FlashAttnBwdSm80INS1_25CollectiveMainloopBwdSm80ILi2ELi2EN4cute5tupleIJNS5_1CILi64EEENS7_ILi128EEES8_EEENS_10bfloat16_tEfNS_4arch4Sm80ELb0ELb0ELb1ELb1ELb0ELb0ELb0ELb0ELi2ELi2ELi4ELi2ELb1EEENS1_21CollectiveEpilogueBwdISA_SB_SD_Li256ELb1ELb0ELi2EEENS1_19SingleTileSchedulerILb1ELb0ELb0ELi128EEEEEEEEEvNT_6ParamsE$_ZN4cute5tupleIJiEEC2ERKi) ;  /* 0xffffd43000007944 */ /* 0x000fea0003c3ffff */
[----:B------:R1:W5:Y:S01]  /*b410*/  LDL R7, [R1+0x168] ;  /* 0x0001680001077983 */ /* 0x0003620000100800 */
[----:B------:R-:W-:Y:S02]  /*b420*/  MOV R6, R20 ;  /* 0x0000001400067202 */ /* 0x000fe40000000f00 */
[----:B------:R-:W-:-:S02]  /*b430*/  MOV R16, 0xb450 ;  /* 0x0000b45000107802 */ /* 0x000fc40000000f00 */
[----:B-1---5:R-:W-:Y:S05]  /*b440*/  CALL.REL.NOINC `($_ZN7cutlass13device_kernelIN5flash19enable_sm80_to_sm89INS1_16FlashAttnBwdSm80INS1_25CollectiveMainloopBwdSm80ILi2ELi2EN4cute5tupleIJNS5_1CILi64EEENS7_ILi128EEES8_EEENS_10bfloat16_tEfNS_4arch4Sm80ELb0ELb0ELb1ELb1ELb0ELb0ELb0ELb0ELi2ELi2ELi4ELi2ELb1EEENS1_21CollectiveEpilogueBwdISA_SB_SD_Li256ELb1ELb0ELi2EEENS1_19SingleTileSchedulerILb1ELb0ELb0ELi128EEEEEEEEEvNT_6ParamsE$_ZN4cute5tupleIJiEEC2ERKi) ;  /* 0xffffd3f000007944 */ /* 0x022fea0003c3ffff */
[----:B------:R1:W5:Y:S01]  /*b450*/  LDL R7, [R1+0x178] ;  /* 0x0001780001077983 */ /* 0x0003620000100800 */
[----:B------:R-:W-:-:S02]  /*b460*/  MOV R6, R4 ;  /* 0x0000000400067202 */ /* 0x000fc40000000f00 */
[----:B------:R-:W-:Y:S02]  /*b470*/  MOV R16, 0xb490 ;  /* 0x0000b49000107802 */ /* 0x000fe40000000f00 */
[----:B-1---5:R-:W-:Y:S05]  /*b480*/  CALL.REL.NOINC `($_ZN7cutlass13device_kernelIN5flash19enable_sm80_to_sm89INS1_16FlashAttnBwdSm80INS1_25CollectiveMainloopBwdSm80ILi2ELi2EN4cute5tupleIJNS5_1CILi64EEENS7_ILi128EEES8_EEENS_10bfloat16_tEfNS_4arch4Sm80ELb0ELb0ELb1ELb1ELb0ELb0ELb0ELb0ELi2ELi2ELi4ELi2ELb1EEENS1_21CollectiveEpilogueBwdISA_SB_SD_Li256ELb1ELb0ELi2EEENS1_19SingleTileSchedulerILb1ELb0ELb0ELi128EEEEEEEEEvNT_6ParamsE$_ZN4cute5tupleIJiEEC2ERKi) ;  /* 0xffffd3b000007944 */ /* 0x022fea0003c3ffff */
[----:B------:R1:W5:Y:S01]  /*b490*/  LDL R7, [R1+0x168] ;  /* 0x0001680001077983 */ /* 0x0003620000100800 */
[----:B------:R-:W-:Y:S02]  /*b4a0*/  MOV R6, R4 ;  /* 0x0000000400067202 */ /* 0x000fe40000000f00 */
[----:B------:R-:W-:Y:S02]  /*b4b0*/  MOV R8, 0xb4d0 ;  /* 0x0000b4d000087802 */ /* 0x000fe40000000f00 */
[----:B-1---5:R-:W-:Y:S05]  /*b4c0*/  CALL.REL.NOINC `($_ZN7cutlass13device_kernelIN5flash19enable_sm80_to_sm89INS1_16FlashAttnBwdSm80INS1_25CollectiveMainloopBwdSm80ILi2ELi2EN4cute5tupleIJNS5_1CILi64EEENS7_ILi128EEES8_EEENS_10bfloat16_tEfNS_4arch4Sm80ELb0ELb0ELb1ELb1ELb0ELb0ELb0ELb0ELi2ELi2ELi4ELi2ELb1EEENS1_21CollectiveEpilogueBwdISA_SB_SD_Li256ELb1ELb0ELi2EEENS1_19SingleTileSchedulerILb1ELb0ELb0ELi128EEEEEEEEEvNT_6ParamsE$_ZN4cute3eso3ESOILb0ELb1EJiNS_1CILi0EEEEEC2ERKiRKS3_) ;  /* 0xffffc7e000007944 */ /* 0x022fea0003c3ffff */
[----:B-1----:R1:W5:Y:S01]  /*b4d0*/  LDL R7, [R1+0x168] ;  /* 0x0001680001077983 */ /* 0x0023620000100800 */
[----:B------:R-:W-:-:S03]  /*b4e0*/  MOV R10, 0xb500 ;  /* 0x0000b500000a7802 */ /* 0x000fc60000000f00 */
[----:B-1---5:R-:W-:Y:S05]  /*b4f0*/  CALL.REL.NOINC `($_ZN7cutlass13device_kernelIN5flash19enable_sm80_to_sm89INS1_16FlashAttnBwdSm80INS1_25CollectiveMainloopBwdSm80ILi2ELi2EN4cute5tupleIJNS5_1CILi64EEENS7_ILi128EEES8_EEENS_10bfloat16_tEfNS_4arch4Sm80ELb0ELb0ELb1ELb1ELb0ELb0ELb0ELb0ELi2ELi2ELi4ELi2ELb1EEENS1_21CollectiveEpilogueBwdISA_SB_SD_Li256ELb1ELb0ELi2EEENS1_19SingleTileSchedulerILb1ELb0ELb0ELi128EEEEEEEEEvNT_6ParamsE$_ZZN4cuteplIJNS_1CILi0EEES2_EJiEEEDaRKNS_15ArithmeticTupleIJDpT_EEERKNS3_IJDpT0_EEEENKUlDpRKT_E_clIJiS2_EEEDaSH_) ;  /* 0xfffff67000007944 */ /* 0x022fea0003c3ffff */
[----:B------:R-:W-:Y:S02]  /*b500*/  MOV R10, 0xb520 ;  /* 0x0000b520000a7802 */ /* 0x000fe40000000f00 */
[----:B-1---5:R-:W-:Y:S05]  /*b510*/  CALL.REL.NOINC `($_ZN7cutlass13device_kernelIN5flash19enable_sm80_to_sm89INS1_16FlashAttnBwdSm80INS1_25CollectiveMainloopBwdSm80ILi2ELi2EN4cute5tupleIJNS5_1CILi64EEENS7_ILi128EEES8_EEENS_10bfloat16_tEfNS_4arch4Sm80ELb0ELb0ELb1ELb1ELb0ELb0ELb0ELb0ELi2ELi2ELi4ELi2ELb1EEENS1_21CollectiveEpilogueBwdISA_SB_SD_Li256ELb1ELb0ELi2EEENS1_19SingleTileSchedulerILb1ELb0ELb0ELi128EEEEEEEEEvNT_6ParamsE$_ZZN4cuteplIJNS_1CILi0EEES2_EJiS2_EEEDaRKNS_15ArithmeticTupleIJDpT_EEERKNS3_IJDpT0_EEEENKUlDpRKT_E_clIJiS2_EEEDaSH_) ;  /* 0xfffff6c000007944 */ /* 0x022fea0003c3ffff */
[----:B------:R2:W-:Y:S04]  /*b520*/  STL [R1+0x180], RZ ;  /* 0x000180ff01007387 */ /* 0x0005e80000100800 */
[----:B------:R-:W3:Y:S04]  /*b530*/  LDL.64 R8, [R14+0x30] ;  /* 0x000030000e087983 */ /* 0x000ee80000100a00 */
[----:B---3--:R3:W4:Y:S01]  /*b540*/  LD.E.U8 R6, [R8.64] ;  /* 0x0000000408067980 */ /* 0x008722000c101100 */
[----:B------:R-:W-:Y:S01]  /*b550*/  IMAD.MOV.U32 R16, RZ, RZ, RZ ;  /* 0x000000ffff107224 */ /* 0x000fe200078e00ff */
[----:B---3--:R-:W-:-:S02]  /*b560*/  MOV R8, 0xb5a0 ;  /* 0x0000b5a000087802 */ /* 0x008fc40000000f00 */
[----:B----4-:R-:W-:-:S04]  /*b570*/  LOP3.LUT R6, R6, 0x1, RZ, 0xc0, !PT ;  /* 0x0000000106067812 */ /* 0x010fc800078ec0ff */
[----:B------:R-:W-:-:S08]  /*b580*/  ISETP.NE.U32.AND P0, PT, R6, 0x1, PT ;  /* 0x000000010600780c */ /* 0x000fd00003f05070 */
[----:B-12--5:R-:W-:Y:S05]  /*b590*/  CALL.REL.NOINC `($_ZN7cutlass13device_kernelIN5flash19enable_sm80_to_sm89INS1_16FlashAttnBwdSm80INS1_25CollectiveMainloopBwdSm80ILi2ELi2EN4cute5tupleIJNS5_1CILi64EEENS7_ILi128EEES8_EEENS_10bfloat16_tEfNS_4arch4Sm80ELb0ELb0ELb1ELb1ELb0ELb0ELb0ELb0ELi2ELi2ELi4ELi2ELb1EEENS1_21CollectiveEpilogueBwdISA_SB_SD_Li256ELb1ELb0ELi2EEENS1_19SingleTileSchedulerILb1ELb0ELb0ELi128EEEEEEEEEvNT_6ParamsE$_ZN4cute3eso3ESOILb1ELb0EJNS_10UnderscoreEiiEEC2ERKS2_RKiS7_) ;  /* 0xffffc86000007944 */ /* 0x026fea0003c3ffff */
[----:B------:R-:W2:Y:S01]  /*b5a0*/  LDL R9, [R1+0x168] ;  /* 0x0001680001097983 */ /* 0x000ea20000100800 */
[----:B------:R-:W-:Y:S02]  /*b5b0*/  MOV R8, 0xb620 ;  /* 0x0000b62000087802 */ /* 0x000fe40000000f00 */
[----:B-12---:R-:W-:Y:S01]  /*b5c0*/  SHF.R.S32.HI R6, RZ, 0x1f, R9 ;  /* 0x0000001fff067819 */ /* 0x006fe20000011409 */
[-C--:B------:R-:W-:Y:S02]  /*b5d0*/  IMAD R7, R109, R9.reuse, RZ ;  /* 0x000000096d077224 */ /* 0x080fe400078e02ff */
[----:B------:R-:W-:-:S04]  /*b5e0*/  IMAD.WIDE.U32 R10, R108, R9, RZ ;  /* 0x000000096c0a7225 */ /* 0x000fc800078e00ff */
[----:B------:R-:W-:-:S05]  /*b5f0*/  IMAD R7, R108, R6, R7 ;  /* 0x000000066c077224 */ /* 0x000fca00078e0207 */
[----:B------:R-:W-:Y:S02]  /*b600*/  IADD3 R7, R11, R7, RZ ;  /* 0x000000070b077210 */ /* 0x000fe40007ffe0ff */
[----:B------:R-:W-:Y:S05]  /*b610*/  CALL.REL.NOINC `($_ZN7cutlass13device_kernelIN5flash19enable_sm80_to_sm89INS1_16FlashAttnBwdSm80INS1_25CollectiveMainloopBwdSm80ILi2ELi2EN4cute5tupleIJNS5_1CILi64EEENS7_ILi128EEES8_EEENS_10bfloat16_tEfNS_4arch4Sm80ELb0ELb0ELb1ELb1ELb0ELb0ELb0ELb0ELi2ELi2ELi4ELi2ELb1EEENS1_21CollectiveEpilogueBwdISA_SB_SD_Li256ELb1ELb0ELi2EEENS1_19SingleTileSchedulerILb1ELb0ELb0ELi128EEEEEEEEEvNT_6ParamsE$_ZN4cute3eso3ESOILb1ELb0EJNS_6LayoutINS_5tupleIJNS3_IJNS_1CILi8EEENS4_ILi1EEEEEEEEENS3_IJNS3_IJS6_NS4_ILi0EEEEEEEEEEElEEC2ERKSC_RKl) ;  /* 0xffffce8000007944 */ /* 0x000fea0003c3ffff */
[----:B-1----:R-:W2:Y:S01]  /*b620*/  LDL.64 R6, [R1+0x168] ;  /* 0x0001680001067983 */ /* 0x002ea20000100a00 */
[----:B------:R-:W-:Y:S02]  /*b630*/  MOV R16, 0xb670 ;  /* 0x0000b67000107802 */ /* 0x000fe40000000f00 */
[----:B--2---:R-:W-:-:S04]  /*b640*/  LEA R10, P1, R6, R106, 0x1 ;  /* 0x0000006a060a7211 */ /* 0x004fc800078208ff */
[----:B------:R-:W-:-:S04]  /*b650*/  LEA.HI.X R15, R6, R107, R7, 0x1, P1 ;  /* 0x0000006b060f7211 */ /* 0x000fc800008f0c07 */
[----:B------:R-:W-:Y:S05]  /*b660*/  CALL.REL.NOINC `($_ZN7cutlass13device_kernelIN5flash19enable_sm80_to_sm89INS1_16FlashAttnBwdSm80INS1_25CollectiveMainloopBwdSm80ILi2ELi2EN4cute5tupleIJNS5_1CILi64EEENS7_ILi128EEES8_EEENS_10bfloat16_tEfNS_4arch4Sm80ELb0ELb0ELb1ELb1ELb0ELb0ELb0ELb0ELi2ELi2ELi4ELi2ELb1EEENS1_21CollectiveEpilogueBwdISA_SB_SD_Li256ELb1ELb0ELi2EEENS1_19SingleTileSchedulerILb1ELb0ELb0ELi128EEEEEEEEEvNT_6ParamsE$_ZN4cute8gmem_ptrIPKN7cutlass10bfloat16_tEECI1NS_12iter_adaptorIS4_S5_EEES4_) ;  /* 0xffffd2b000007944 */ /* 0x000fea0003c3ffff */
[----:B------:R1:W5:Y:S01]  /*b670*/  LDL.64 R6, [R1+0x168] ;  /* 0x0001680001067983 */ /* 0x0003620000100a00 */
[----:B------:R-:W-:-:S03]  /*b680*/  MOV R10, 0xb6a0 ;  /* 0x0000b6a0000a7802 */ /* 0x000fc60000000f00 */
[----:B-1---5:R-:W-:Y:S05]  /*b690*/  CALL.REL.NOINC `($_ZN7cutlass13device_kernelIN5flash19enable_sm80_to_sm89INS1_16FlashAttnBwdSm80INS1_25CollectiveMainloopBwdSm80ILi2ELi2EN4cute5tupleIJNS5_1CILi64EEENS7_ILi128EEES8_EEENS_10bfloat16_tEfNS_4arch4Sm80ELb0ELb0ELb1ELb1ELb0ELb0ELb0ELb0ELi2ELi2ELi4ELi2ELb1EEENS1_21CollectiveEpilogueBwdISA_SB_SD_Li256ELb1ELb0ELi2EEENS1_19SingleTileSchedulerILb1ELb0ELb0ELi128EEEEEEEEEvNT_6ParamsE$_ZN4cute3eso3ESOILb1ELb0EJNS_6LayoutINS_5tupleIJNS3_IJNS_1CILi8EEENS4_ILi1EEEEEEEEENS3_IJNS3_IJS6_NS4_ILi0EEEEEEEEEEENS_10ViewEngineINS_8gmem_ptrIPKN7cutlass10bfloat16_tEEEEEEEC2ERKSC_RKSK_) ;  /* 0xffffcd3000007944 */ /* 0x022fea0003c3ffff */
[----:B------:R2:W5:Y:S01]  /*b6a0*/  LDL.64 R10, [R1+0x168] ;  /* 0x00016800010a7983 */ /* 0x0005620000100a00 */
[----:B------:R-:W-:Y:S02]  /*b6b0*/  MOV R16, RZ ;  /* 0x000000ff00107202 */ /* 0x000fe40000000f00 */
[----:B-1----:R-:W-:Y:S02]  /*b6c0*/  MOV R8, 0xb6e0 ;  /* 0x0000b6e000087802 */ /* 0x002fe40000000f00 */
[----:B--2--5:R-:W-:Y:S05]  /*b6d0*/  CALL.REL.NOINC `($_ZN7cutlass13device_kernelIN5flash19enable_sm80_to_sm89INS1_16FlashAttnBwdSm80INS1_25CollectiveMainloopBwdSm80ILi2ELi2EN4cute5tupleIJNS5_1CILi64EEENS7_ILi128EEES8_EEENS_10bfloat16_tEfNS_4arch4Sm80ELb0ELb0ELb1ELb1ELb0ELb0ELb0ELb0ELi2ELi2ELi4ELi2ELb1EEENS1_21CollectiveEpilogueBwdISA_SB_SD_Li256ELb1ELb0ELi2EEENS1_19SingleTileSchedulerILb1ELb0ELb0ELi128EEEEEEEEEvNT_6ParamsE$_ZN4cute3eso3ESOILb1ELb0EJNS_10UnderscoreEiiEEC2ERKS2_RKiS7_) ;  /* 0xffffc72000007944 */ /* 0x024fea0003c3ffff */
[----:B-1----:R-:W2:Y:S01]  /*b6e0*/  LDL R7, [R1+0x168] ;  /* 0x0001680001077983 */ /* 0x002ea20000100800 */
[----:B------:R-:W-:Y:S02]  /*b6f0*/  MOV R8, 0xb720 ;  /* 0x0000b72000087802 */ /* 0x000fe40000000f00 */
[----:B--2---:R-:W-:Y:S02]  /*b700*/  SHF.L.U32 R7, R7, 0xb, RZ ;  /* 0x0000000b07077819 */ /* 0x004fe400000006ff */
[----:B------:R-:W-:Y:S05]  /*b710*/  CALL.REL.NOINC `($_ZN7cutlass13device_kernelIN5flash19enable_sm80_to_sm89INS1_16FlashAttnBwdSm80INS1_25CollectiveMainloopBwdSm80ILi2ELi2EN4cute5tupleIJNS5_1CILi64EEENS7_ILi128EEES8_EEENS_10bfloat16_tEfNS_4arch4Sm80ELb0ELb0ELb1ELb1ELb0ELb0ELb0ELb0ELi2ELi2ELi4ELi2ELb1EEENS1_21CollectiveEpilogueBwdISA_SB_SD_Li256ELb1ELb0ELi2EEENS1_19SingleTileSchedulerILb1ELb0ELb0ELi128EEEEEEEEEvNT_6ParamsE$_ZN4cute3eso3ESOILb1ELb0EJNS_6LayoutINS_5tupleIJNS3_IJNS_1CILi8EEENS4_ILi1EEEEEEEEENS3_IJNS3_IJS6_NS4_ILi0EEEEEEEEEEEiEEC2ERKSC_RKi) ;  /* 0xffffcd4000007944 */ /* 0x000fea0003c3ffff */
[----:B-1----:R-:W2:Y:S01]  /*b720*/  LDL R7, [R1+0x168] ;  /* 0x0001680001077983 */ /* 0x002ea20000100800 */
[----:B------:R-:W-:Y:S01]  /*b730*/  MOV R16, 0xb760 ;  /* 0x0000b76000107802 */ /* 0x000fe20000000f00 */
[----:B--2---:R-:W-:-:S04]  /*b740*/  IMAD.WIDE R8, R7, 0x2, R104 ;  /* 0x0000000207087825 */ /* 0x004fc800078e0268 */
[----:B------:R-:W-:Y:S05]  /*b750*/  CALL.REL.NOINC `($_ZN7cutlass13device_kernelIN5flash19enable_sm80_to_sm89INS1_16FlashAttnBwdSm80INS1_25CollectiveMainloopBwdSm80ILi2ELi2EN4cute5tupleIJNS5_1CILi64EEENS7_ILi128EEES8_EEENS_10bfloat16_tEfNS_4arch4Sm80ELb0ELb0ELb1ELb1ELb0ELb0ELb0ELb0ELi2ELi2ELi4ELi2ELb1EEENS1_21CollectiveEpilogueBwdISA_SB_SD_Li256ELb1ELb0ELi2EEENS1_19SingleTileSchedulerILb1ELb0ELb0ELi128EEEEEEEEEvNT_6ParamsE$_ZN4cute8smem_ptrIPN7cutlass10bfloat16_tEECI1NS_12iter_adaptorIS3_S4_EEES3_) ;  /* 0xffffd2a000007944 */ /* 0x000fea0003c3ffff */
[----:B------:R1:W5:Y:S01]  /*b760*/  LDL.64 R6, [R1+0x168] ;  /* 0x0001680001067983 */ /* 0x0003620000100a00 */
[----:B------:R-:W-:-:S03]  /*b770*/  MOV R16, 0xb790 ;  /* 0x0000b79000107802 */ /* 0x000fc60000000f00 */
[----:B-1---5:R-:W-:Y:S05]  /*b780*/  CALL.REL.NOINC `($_ZN7cutlass13device_kernelIN5flash19enable_sm80_to_sm89INS1_16FlashAttnBwdSm80INS1_25CollectiveMainloopBwdSm80ILi2ELi2EN4cute5tupleIJNS5_1CILi64EEENS7_ILi128EEES8_EEENS_10bfloat16_tEfNS_4arch4Sm80ELb0ELb0ELb1ELb1ELb0ELb0ELb0ELb0ELi2ELi2ELi4ELi2ELb1EEENS1_21CollectiveEpilogueBwdISA_SB_SD_Li256ELb1ELb0ELi2EEENS1_19SingleTileSchedulerILb1ELb0ELb0ELi128EEEEEEEEEvNT_6ParamsE$_ZN4cute3eso3ESOILb1ELb0EJNS_6LayoutINS_5tupleIJNS3_IJNS_1CILi8EEENS4_ILi1EEEEEEEEENS3_IJNS3_IJS6_NS4_ILi0EEEEEEEEEEENS_10ViewEngineINS_8smem_ptrIPN7cutlass10bfloat16_tEEEEEEEC2ERKSC_RKSJ_) ;  /* 0xffffcc8000007944 */ /* 0x022fea0003c3ffff */
[----:B-1----:R1:W5:Y:S01]  /*b790*/  LDL.64 R8, [R1+0x168] ;  /* 0x0001680001087983 */ /* 0x0023620000100a00 */
[----:B------:R-:W-:-:S02]  /*b7a0*/  MOV R15, R11 ;  /* 0x0000000b000f7202 */ /* 0x000fc40000000f00 */
[----:B------:R-:W-:Y:S02]  /*b7b0*/  MOV R16, 0xb7d0 ;  /* 0x0000b7d000107802 */ /* 0x000fe40000000f00 */
[----:B-1---5:R-:W-:Y:S05]  /*b7c0*/  CALL.REL.NOINC `($_ZN7cutlass13device_kernelIN5flash19enable_sm80_to_sm89INS1_16FlashAttnBwdSm80INS1_25CollectiveMainloopBwdSm80ILi2ELi2EN4cute5tupleIJNS5_1CILi64EEENS7_ILi128EEES8_EEENS_10bfloat16_tEfNS_4arch4Sm80ELb0ELb0ELb1ELb1ELb0ELb0ELb0ELb0ELi2ELi2ELi4ELi2ELb1EEENS1_21CollectiveEpilogueBwdISA_SB_SD_Li256ELb1ELb0ELi2EEENS1_19SingleTileSchedulerILb1ELb0ELb0ELi128EEEEEEEEEvNT_6ParamsE$_ZN4cute8gmem_ptrIPKN7cutlass10bfloat16_tEECI1NS_12iter_adaptorIS4_S5_EEES4_) ;  /* 0xffffd15000007944 */ /* 0x022fea0003c3ffff */
[----:B------:R1:W5:Y:S01]  /*b7d0*/  LDL.64 R6, [R1+0x168] ;  /* 0x0001680001067983 */ /* 0x0003620000100a00 */
[----:B------:R-:W-:-:S03]  /*b7e0*/  MOV R16, 0xb800 ;  /* 0x0000b80000107802 */ /* 0x000fc60000000f00 */
[----:B-1---5:R-:W-:Y:S05]  /*b7f0*/  CALL.REL.NOINC `($_ZN7cutlass13device_kernelIN5flash19enable_sm80_to_sm89INS1_16FlashAttnBwdSm80INS1_25CollectiveMainloopBwdSm80ILi2ELi2EN4cute5tupleIJNS5_1CILi64EEENS7_ILi128EEES8_EEENS_10bfloat16_tEfNS_4arch4Sm80ELb0ELb0ELb1ELb1ELb0ELb0ELb0ELb0ELi2ELi2ELi4ELi2ELb1EEENS1_21CollectiveEpilogueBwdISA_SB_SD_Li256ELb1ELb0ELi2EEENS1_19SingleTileSchedulerILb1ELb0ELb0ELi128EEEEEEEEEvNT_6ParamsE$_ZN4cute8gmem_ptrIPKN7cutlass9uint128_tEECI1NS_12iter_adaptorIS4_S5_EEES4_) ;  /* 0xffffd17000007944 */ /* 0x022fea0003c3ffff */
[----:B------:R1:W5:Y:S01]  /*b800*/  LDL.64 R6, [R1+0x168] ;  /* 0x0001680001067983 */ /* 0x0003620000100a00 */
[----:B------:R-:W-:-:S03]  /*b810*/  MOV R16, 0xb830 ;  /* 0x0000b83000107802 */ /* 0x000fc60000000f00 */
[----:B-1---5:R-:W-:Y:S05]  /*b820*/  CALL.REL.NOINC `($_ZN7cutlass13device_kernelIN5flash19enable_sm80_to_sm89INS1_16FlashAttnBwdSm80INS1_25CollectiveMainloopBwdSm80ILi2ELi2EN4cute5tupleIJNS5_1CILi64EEENS7_ILi128EEES8_EEENS_10bfloat16_tEfNS_4arch4Sm80ELb0ELb0ELb1ELb1ELb0ELb0ELb0ELb0ELi2ELi2ELi4ELi2ELb1EEENS1_21CollectiveEpilogueBwdISA_SB_SD_Li256ELb1ELb0ELi2EEENS1_19SingleTileSchedulerILb1ELb0ELb0ELi128EEEEEEEEEvNT_6ParamsE$_ZN4cute3eso3ESOILb1ELb0EJNS_6LayoutINS_5tupleIJNS3_IJNS_1CILi1EEES5_EEEEEENS3_IJNS3_IJS5_NS4_ILi0EEEEEEEEEEENS_10ViewEngineINS_8gmem_ptrIPKN7cutlass9uint128_tEEEEEEEC2ERKSB_RKSJ_) ;  /* 0xffffc9d000007944 */ /* 0x022fea0003c3ffff */
[----:B------:R2:W5:Y:S01]  /*b830*/  LDL.64 R110, [R1+0x168] ;  /* 0x00016800016e7983 */ /* 0x0005620000100a00 */
[----:B------:R-:W-:-:S03]  /*b840*/  MOV R16, 0xb860 ;  /* 0x0000b86000107802 */ /* 0x000fc60000000f00 */
[----:B-12--5:R-:W-:Y:S05]  /*b850*/  CALL.REL.NOINC `($_ZN7cutlass13device_kernelIN5flash19enable_sm80_to_sm89INS1_16FlashAttnBwdSm80INS1_25CollectiveMainloopBwdSm80ILi2ELi2EN4cute5tupleIJNS5_1CILi64EEENS7_ILi128EEES8_EEENS_10bfloat16_tEfNS_4arch4Sm80ELb0ELb0ELb1ELb1ELb0ELb0ELb0ELb0ELi2ELi2ELi4ELi2ELb1EEENS1_21CollectiveEpilogueBwdISA_SB_SD_Li256ELb1ELb0ELi2EEENS1_19SingleTileSchedulerILb1ELb0ELb0ELi128EEEEEEEEEvNT_6ParamsE$_ZN4cute8smem_ptrIPN7cutlass10bfloat16_tEECI1NS_12iter_adaptorIS3_S4_EEES3_) ;  /* 0xffffd1a000007944 */ /* 0x026fea0003c3ffff */
[----:B------:R1:W5:Y:S01]  /*b860*/  LDL.64 R6, [R1+0x168] ;  /* 0x0001680001067983 */ /* 0x0003620000100a00 */
[----:B------:R-:W-:-:S03]  /*b870*/  MOV R10, 0xb890 ;  /* 0x0000b890000a7802 */ /* 0x000fc60000000f00 */
[----:B-1---5:R-:W-:Y:S05]  /*b880*/  CALL.REL.NOINC `($_ZN7cutlass13device_kernelIN5flash19enable_sm80_to_sm89INS1_16FlashAttnBwdSm80INS1_25CollectiveMainloopBwdSm80ILi2ELi2EN4cute5tupleIJNS5_1CILi64EEENS7_ILi128EEES8_EEENS_10bfloat16_tEfNS_4arch4Sm80ELb0ELb0ELb1ELb1ELb0ELb0ELb0ELb0ELi2ELi2ELi4ELi2ELb1EEENS1_21CollectiveEpilogueBwdISA_SB_SD_Li256ELb1ELb0ELi2EEENS1_19SingleTileSchedulerILb1ELb0ELb0ELi128EEEEEEEEEvNT_6ParamsE$_ZN4cute8smem_ptrIPN7cutlass9uint128_tEECI1NS_12iter_adaptorIS3_S4_EEES3_) ;  /* 0xffffd1c000007944 */ /* 0x022fea0003c3ffff */
[----:B-1----:R1:W5:Y:S01]  /*b890*/  LDL.64 R6, [R1+0x168] ;  /* 0x0001680001067983 */ /* 0x0023620000100a00 */
[----:B------:R-:W-:-:S03]  /*b8a0*/  MOV R10, 0xb8c0 ;  /* 0x0000b8c0000a7802 */ /* 0x000fc60000000f00 */
[----:B-1---5:R-:W-:Y:S05]  /*b8b0*/  CALL.REL.NOINC `($_ZN7cutlass13device_kernelIN5flash19enable_sm80_to_sm89INS1_16FlashAttnBwdSm80INS1_25CollectiveMainloopBwdSm80ILi2ELi2EN4cute5tupleIJNS5_1CILi64EEENS7_ILi128EEES8_EEENS_10bfloat16_tEfNS_4arch4Sm80ELb0ELb0ELb1ELb1ELb0ELb0ELb0ELb0ELi2ELi2ELi4ELi2ELb1EEENS1_21CollectiveEpilogueBwdISA_SB_SD_Li256ELb1ELb0ELi2EEENS1_19SingleTileSchedulerILb1ELb0ELb0ELi128EEEEEEEEEvNT_6ParamsE$_ZN4cute3eso3ESOILb1ELb0EJNS_6LayoutINS_5tupleIJNS3_IJNS_1CILi1EEES5_EEEEEENS3_IJNS3_IJS5_NS4_ILi0EEEEEEEEEEENS_10ViewEngineINS_8smem_ptrIPN7cutlass9uint128_tEEEEEEEC2ERKSB_RKSI_) ;  /* 0xffffc99000007944 */ /* 0x022fea0003c3ffff */
[----:B-1----:R1:W5:Y:S01]  /*b8c0*/  LDL R6, [R1+0x168] ;  /* 0x0001680001067983 */ /* 0x0023620000100800 */
[----:B------:R-:W-:-:S03]  /*b8d0*/  MOV R8, 0xb8f0 ;  /* 0x0000b8f000087802 */ /* 0x000fc60000000f00 */
[----:B-1---5:R-:W-:Y:S05]  /*b8e0*/  CALL.REL.NOINC `($_ZN7cutlass13device_kernelIN5flash19enable_sm80_to_sm89INS1_16FlashAttnBwdSm80INS1_25CollectiveMainloopBwdSm80ILi2ELi2EN4cute5tupleIJNS5_1CILi64EEENS7_ILi128EEES8_EEENS_10bfloat16_tEfNS_4arch4Sm80ELb0ELb0ELb1ELb1ELb0ELb0ELb0ELb0ELi2ELi2ELi4ELi2ELb1EEENS1_21CollectiveEpilogueBwdISA_SB_SD_Li256ELb1ELb0ELi2EEENS1_19SingleTileSchedulerILb1ELb0ELb0ELi128EEEEEEEEEvNT_6ParamsE$_ZN73_INTERNAL_24fd9406_37_flash_bwd_hdim64_bf16_softcap_sm80_cu_8e232a79_330724__cvta_generic_to_sharedEPKv) ;  /* 0xffffd1e000007944 */ /* 0x022fea0003c3ffff */
        /* <DEDUP_REMOVED lines=9> */
[----:B--2---:R-:W-:Y:S05]  /*b980*/  CALL.REL.NOINC `($_ZN7cutlass13device_kernelIN5flash19enable_sm80_to_sm89INS1_16FlashAttnBwdSm80INS1_25CollectiveMainloopBwdSm80ILi2ELi2EN4cute5tupleIJNS5_1CILi64EEENS7_ILi128EEES8_EEENS_10bfloat16_tEfNS_4arch4Sm80ELb0ELb0ELb1ELb1ELb0ELb0ELb0ELb0ELi2ELi2ELi4ELi2ELb1EEENS1_21CollectiveEpilogueBwdISA_SB_SD_Li256ELb1ELb0ELi2EEENS1_19SingleTileSchedulerILb1ELb0ELb0ELi128EEEEEEEEEvNT_6ParamsE$_ZN4cute3eso3ESOILb1ELb0EJNS_1CILi0EEEiS3_EEC2ERKS3_RKiS6_) ;  /* 0xffffc67000007944 */ /* 0x004fea0003c3ffff */
[----:B-1----:R-:W2:Y:S01]  /*b990*/  LDL R7, [R1+0x168] ;  /* 0x0001680001077983 */ /* 0x002ea20000100800 */
[----:B------:R-:W-:Y:S01]  /*b9a0*/  IMAD.MOV.U32 R6, RZ, RZ, R4 ;  /* 0x000000ffff067224 */ /* 0x000fe200078e0004 */
[----:B------:R-:W-:-:S02]  /*b9b0*/  MOV R16, 0xb9e0 ;  /* 0x0000b9e000107802 */ /* 0x000fc40000000f00 */
[----:B--2---:R-:W-:Y:S02]  /*b9c0*/  SHF.L.U32 R7, R7, 0x5, RZ ;  /* 0x0000000507077819 */ /* 0x004fe400000006ff */
[----:B------:R-:W-:Y:S05]  /*b9d0*/  CALL.REL.NOINC `($_ZN7cutlass13device_kernelIN5flash19enable_sm80_to_sm89INS1_16FlashAttnBwdSm80INS1_25CollectiveMainloopBwdSm80ILi2ELi2EN4cute5tupleIJNS5_1CILi64EEENS7_ILi128EEES8_EEENS_10bfloat16_tEfNS_4arch4Sm80ELb0ELb0ELb1ELb1ELb0ELb0ELb0ELb0ELi2ELi2ELi4ELi2ELb1EEENS1_21CollectiveEpilogueBwdISA_SB_SD_Li256ELb1ELb0ELi2EEENS1_19SingleTileSchedulerILb1ELb0ELb0ELi128EEEEEEEEEvNT_6ParamsE$_ZN4cute5tupleIJiEEC2ERKi) ;  /* 0xffffce6000007944 */ /* 0x000fea0003c3ffff */
[----:B------:R1:W5:Y:S01]  /*b9e0*/  LDL R7, [R1+0x168] ;  /* 0x0001680001077983 */ /* 0x0003620000100800 */
        /* <DEDUP_REMOVED lines=19> */
[----:B------:R-:W-:Y:S01]  /*bb20*/  IMAD.MOV.U32 R16, RZ, RZ, 0x1 ;  /* 0x00000001ff107424 */ /* 0x000fe200078e00ff */
        /* <DEDUP_REMOVED lines=21> */
[----:B------:R-:W-:Y:S02]  /*bc80*/  MOV R16, 0x1 ;  /* 0x0000000100107802 */ /* 0x000fe40000000f00 */
        /* <DEDUP_REMOVED lines=44> */
[----:B--2--5:R-:W-:Y:S05]  /*bf50*/  CALL.REL.NOINC `($_ZN7cutlass13device_kernelIN5flash19enable_sm80_to_sm89INS1_16FlashAttnBwdSm80INS1_25CollectiveMainloopBwdSm80ILi2ELi2EN4cute5tupleIJNS5_1CILi64EEENS7_ILi128EEES8_EEENS_10bfloat16_tEfNS_4arch4Sm80ELb0ELb0ELb1ELb1ELb0ELb0ELb0ELb0ELi2ELi2ELi4ELi2ELb1EEENS1_21CollectiveEpilogueBwdISA_SB_SD_Li256ELb1ELb0ELi2EEENS1_19SingleTileSchedulerILb1ELb0ELb0ELi128EEEEEEEEEvNT_6ParamsE$_ZN4cute3eso3ESOILb1ELb0EJNS_10UnderscoreES2_iEEC2ERKS2_S5_RKi) ;  /* 0xffffbe2000007944 */ /* 0x024fea0003c3ffff */
[----:B------:R-:W2:Y:S01]  /*bf60*/  LDL R7, [R1+0x168] ;  /* 0x0001680001077983 */ /* 0x000ea20000100800 */
[----:B------:R-:W-:Y:S02]  /*bf70*/  MOV R8, 0xbfa0 ;  /* 0x0000bfa000087802 */ /* 0x000fe40000000f00 */
[----:B--2---:R-:W-:Y:S02]  /*bf80*/  SHF.L.U32 R7, R7, 0x6, RZ ;  /* 0x0000000607077819 */ /* 0x004fe400000006ff */
[----:B-1----:R-:W-:Y:S05]  /*bf90*/  CALL.REL.NOINC `($_ZN7cutlass13device_kernelIN5flash19enable_sm80_to_sm89INS1_16FlashAttnBwdSm80INS1_25CollectiveMainloopBwdSm80ILi2ELi2EN4cute5tupleIJNS5_1CILi64EEENS7_ILi128EEES8_EEENS_10bfloat16_tEfNS_4arch4Sm80ELb0ELb0ELb1ELb1ELb0ELb0ELb0ELb0ELi2ELi2ELi4ELi2ELb1EEENS1_21CollectiveEpilogueBwdISA_SB_SD_Li256ELb1ELb0ELi2EEENS1_19SingleTileSchedulerILb1ELb0ELb0ELi128EEEEEEEEEvNT_6ParamsE$_ZN4cute3eso3ESOILb1ELb0EJNS_6LayoutINS_5tupleIJNS3_IJNS_1CILi4EEENS4_ILi1EEEEEES6_EEENS3_IJNS3_IJS6_NS4_ILi0EEEEEES9_EEEEEiEEC2ERKSC_RKi) ;  /* 0xffffc3f000007944 */ /* 0x002fea0003c3ffff */
[----:B------:R-:W2:Y:S04]  /*bfa0*/  LD.E.64 R18, [R18.64+0x8] ;  /* 0x0000080412127980 */ /* 0x000ea8000c101b00 */
[----:B------:R-:W2:Y:S01]  /*bfb0*/  LDL R10, [R1+0x168] ;  /* 0x00016800010a7983 */ /* 0x000ea20000100800 */
[----:B-1----:R-:W-:Y:S02]  /*bfc0*/  MOV R6, R4 ;  /* 0x0000000400067202 */ /* 0x002fe40000000f00 */
[----:B------:R-:W-:Y:S01]  /*bfd0*/  MOV R16, 0xc000 ;  /* 0x0000c00000107802 */ /* 0x000fe20000000f00 */
[----:B--2---:R-:W-:-:S04]  /*bfe0*/  IMAD.WIDE R10, R10, 0x4, R18 ;  /* 0x000000040a0a7825 */ /* 0x004fc800078e0212 */
[----:B------:R-:W-:Y:S05]  /*bff0*/  CALL.REL.NOINC `($_ZN7cutlass13device_kernelIN5flash19enable_sm80_to_sm89INS1_16FlashAttnBwdSm80INS1_25CollectiveMainloopBwdSm80ILi2ELi2EN4cute5tupleIJNS5_1CILi64EEENS7_ILi128EEES8_EEENS_10bfloat16_tEfNS_4arch4Sm80ELb0ELb0ELb1ELb1ELb0ELb0ELb0ELb0ELi2ELi2ELi4ELi2ELb1EEENS1_21CollectiveEpilogueBwdISA_SB_SD_Li256ELb1ELb0ELi2EEENS1_19SingleTileSchedulerILb1ELb0ELb0ELi128EEEEEEEEEvNT_6ParamsE$_ZN4cute8gmem_ptrIPKfECI1NS_12iter_adaptorIS2_S3_EEES2_) ;  /* 0xffffc9c000007944 */ /* 0x000fea0003c3ffff */
[----:B-1----:R1:W5:Y:S01]  /*c000*/  LDL.64 R6, [R1+0x168] ;  /* 0x0001680001067983 */ /* 0x0023620000100a00 */
[----:B------:R-:W-:-:S03]  /*c010*/  MOV R10, 0xc030 ;  /* 0x0000c030000a7802 */ /* 0x000fc60000000f00 */
[----:B-1---5:R-:W-:Y:S05]  /*c020*/  CALL.REL.NOINC `($_ZN7cutlass13device_kernelIN5flash19enable_sm80_to_sm89INS1_16FlashAttnBwdSm80INS1_25CollectiveMainloopBwdSm80ILi2ELi2EN4cute5tupleIJNS5_1CILi64EEENS7_ILi128EEES8_EEENS_10bfloat16_tEfNS_4arch4Sm80ELb0ELb0ELb1ELb1ELb0ELb0ELb0ELb0ELi2ELi2ELi4ELi2ELb1EEENS1_21CollectiveEpilogueBwdISA_SB_SD_Li256ELb1ELb0ELi2EEENS1_19SingleTileSchedulerILb1ELb0ELb0ELi128EEEEEEEEEvNT_6ParamsE$_ZN4cute3eso3ESOILb1ELb0EJNS_6LayoutINS_5tupleIJNS3_IJNS_1CILi4EEENS4_ILi1EEEEEES6_EEENS3_IJNS3_IJS6_NS4_ILi0EEEEEES9_EEEEENS_10ViewEngineINS_8gmem_ptrIPKfEEEEEEC2ERKSC_RKSI_) ;  /* 0xffffc2e000007944 */ /* 0x022fea0003c3ffff */
[----:B------:R2:W5:Y:S04]  /*c030*/  LDL.64 R18, [R14+0x40] ;  /* 0x000040000e127983 */ /* 0x0005680000100a00 */
[----:B------:R2:W5:Y:S01]  /*c040*/  LDL.64 R10, [R1+0x168] ;  /* 0x00016800010a7983 */ /* 0x0005620000100a00 */
[----:B------:R-:W-:-:S02]  /*c050*/  MOV R17, UR6 ;  /* 0x0000000600117c02 */ /* 0x000fc40008000f00 */
[----:B-1----:R-:W-:Y:S02]  /*c060*/  MOV R8, 0xc080 ;  /* 0x0000c08000087802 */ /* 0x002fe40000000f00 */
[----:B--2--5:R-:W-:Y:S05]  /*c070*/  CALL.REL.NOINC `($_ZN7cutlass13device_kernelIN5flash19enable_sm80_to_sm89INS1_16FlashAttnBwdSm80INS1_25CollectiveMainloopBwdSm80ILi2ELi2EN4cute5tupleIJNS5_1CILi64EEENS7_ILi128EEES8_EEENS_10bfloat16_tEfNS_4arch4Sm80ELb0ELb0ELb1ELb1ELb0ELb0ELb0ELb0ELi2ELi2ELi4ELi2ELb1EEENS1_21CollectiveEpilogueBwdISA_SB_SD_Li256ELb1ELb0ELi2EEENS1_19SingleTileSchedulerILb1ELb0ELb0ELi128EEEEEEEEEvNT_6ParamsE$_ZN4cute3eso3ESOILb1ELb0EJNS_10UnderscoreES2_iEEC2ERKS2_S5_RKi) ;  /* 0xffffbd0000007944 */ /* 0x024fea0003c3ffff */
[----:B------:R-:W2:Y:S01]  /*c080*/  LDL R7, [R1+0x168] ;  /* 0x0001680001077983 */ /* 0x000ea20000100800 */
[----:B------:R-:W-:Y:S02]  /*c090*/  MOV R8, 0xc0c0 ;  /* 0x0000c0c000087802 */ /* 0x000fe40000000f00 */
[----:B--2---:R-:W-:Y:S02]  /*c0a0*/  SHF.L.U32 R7, R7, 0x6, RZ ;  /* 0x0000000607077819 */ /* 0x004fe400000006ff */
[----:B-1----:R-:W-:Y:S05]  /*c0b0*/  CALL.REL.NOINC `($_ZN7cutlass13device_kernelIN5flash19enable_sm80_to_sm89INS1_16FlashAttnBwdSm80INS1_25CollectiveMainloopBwdSm80ILi2ELi2EN4cute5tupleIJNS5_1CILi64EEENS7_ILi128EEES8_EEENS_10bfloat16_tEfNS_4arch4Sm80ELb0ELb0ELb1ELb1ELb0ELb0ELb0ELb0ELi2ELi2ELi4ELi2ELb1EEENS1_21CollectiveEpilogueBwdISA_SB_SD_Li256ELb1ELb0ELi2EEENS1_19SingleTileSchedulerILb1ELb0ELb0ELi128EEEEEEEEEvNT_6ParamsE$_ZN4cute3eso3ESOILb1ELb0EJNS_6LayoutINS_5tupleIJNS3_IJNS_1CILi4EEENS4_ILi1EEEEEES6_EEENS3_IJNS3_IJS6_NS4_ILi0EEEEEES9_EEEEEiEEC2ERKSC_RKi) ;  /* 0xffffc2d000007944 */ /* 0x002fea0003c3ffff */
[----:B------:R-:W2:Y:S04]  /*c0c0*/  LD.E.64 R18, [R18.64] ;  /* 0x0000000412127980 */ /* 0x000ea8000c101b00 */
[----:B------:R-:W2:Y:S01]  /*c0d0*/  LDL R8, [R1+0x168] ;  /* 0x0001680001087983 */ /* 0x000ea20000100800 */
[----:B-1----:R-:W-:Y:S02]  /*c0e0*/  MOV R6, R4 ;  /* 0x0000000400067202 */ /* 0x002fe40000000f00 */
[----:B------:R-:W-:Y:S01]  /*c0f0*/  MOV R16, 0xc120 ;  /* 0x0000c12000107802 */ /* 0x000fe20000000f00 */
[----:B--2---:R-:W-:-:S04]  /*c100*/  IMAD.WIDE R8, R8, 0x4, R18 ;  /* 0x0000000408087825 */ /* 0x004fc800078e0212 */
[----:B------:R-:W-:Y:S05]  /*c110*/  CALL.REL.NOINC `($_ZN7cutlass13device_kernelIN5flash19enable_sm80_to_sm89INS1_16FlashAttnBwdSm80INS1_25CollectiveMainloopBwdSm80ILi2ELi2EN4cute5tupleIJNS5_1CILi64EEENS7_ILi128EEES8_EEENS_10bfloat16_tEfNS_4arch4Sm80ELb0ELb0ELb1ELb1ELb0ELb0ELb0ELb0ELi2ELi2ELi4ELi2ELb1EEENS1_21CollectiveEpilogueBwdISA_SB_SD_Li256ELb1ELb0ELi2EEENS1_19SingleTileSchedulerILb1ELb0ELb0ELi128EEEEEEEEEvNT_6ParamsE$_ZN4cute8smem_ptrIPfECI1NS_12iter_adaptorIS1_S2_EEES1_) ;  /* 0xffffc97000007944 */ /* 0x000fea0003c3ffff */
[----:B-1----:R1:W5:Y:S01]  /*c120*/  LDL.64 R6, [R1+0x168] ;  /* 0x0001680001067983 */ /* 0x0023620000100a00 */
[----:B------:R-:W-:-:S03]  /*c130*/  MOV R16, 0xc150 ;  /* 0x0000c15000107802 */ /* 0x000fc60000000f00 */
[----:B-1---5:R-:W-:Y:S05]  /*c140*/  CALL.REL.NOINC `($_ZN7cutlass13device_kernelIN5flash19enable_sm80_to_sm89INS1_16FlashAttnBwdSm80INS1_25CollectiveMainloopBwdSm80ILi2ELi2EN4cute5tupleIJNS5_1CILi64EEENS7_ILi128EEES8_EEENS_10bfloat16_tEfNS_4arch4Sm80ELb0ELb0ELb1ELb1ELb0ELb0ELb0ELb0ELi2ELi2ELi4ELi2ELb1EEENS1_21CollectiveEpilogueBwdISA_SB_SD_Li256ELb1ELb0ELi2EEENS1_19SingleTileSchedulerILb1ELb0ELb0ELi128EEEEEEEEEvNT_6ParamsE$_ZN4cute3eso3ESOILb1ELb0EJNS_6LayoutINS_5tupleIJNS3_IJNS_1CILi4EEENS4_ILi1EEEEEES6_EEENS3_IJNS3_IJS6_NS4_ILi0EEEEEES9_EEEEENS_10ViewEngineINS_8smem_ptrIPfEEEEEEC2ERKSC_RKSH_) ;  /* 0xffffc20000007944 */ /* 0x022fea0003c3ffff */
[----:B------:R2:W5:Y:S04]  /*c150*/  LDL.64 R18, [R14+0x48] ;  /* 0x000048000e127983 */ /* 0x0005680000100a00 */
[----:B-1----:R2:W5:Y:S01]  /*c160*/  LDL.64 R8, [R1+0x168] ;  /* 0x0001680001087983 */ /* 0x0025620000100a00 */
[----:B------:R-:W-:-:S02]  /*c170*/  MOV R7, RZ ;  /* 0x000000ff00077202 */ /* 0x000fc40000000f00 */
[----:B------:R-:W-:Y:S02]  /*c180*/  MOV R16, 0xc1a0 ;  /* 0x0000c1a000107802 */ /* 0x000fe40000000f00 */
[----:B--2--5:R-:W-:Y:S05]  /*c190*/  CALL.REL.NOINC `($_ZN7cutlass13device_kernelIN5flash19enable_sm80_to_sm89INS1_16FlashAttnBwdSm80INS1_25CollectiveMainloopBwdSm80ILi2ELi2EN4cute5tupleIJNS5_1CILi64EEENS7_ILi128EEES8_EEENS_10bfloat16_tEfNS_4arch4Sm80ELb0ELb0ELb1ELb1ELb0ELb0ELb0ELb0ELi2ELi2ELi4ELi2ELb1EEENS1_21CollectiveEpilogueBwdISA_SB_SD_Li256ELb1ELb0ELi2EEENS1_19SingleTileSchedulerILb1ELb0ELb0ELi128EEEEEEEEEvNT_6ParamsE$_ZN4cute3eso3ESOILb1ELb0EJNS_1CILi0EEEiEEC2ERKS3_RKi) ;  /* 0xffffbe2000007944 */ /* 0x024fea0003c3ffff */
[----:B-1----:R1:W5:Y:S01]  /*c1a0*/  LD.E R7, [R18.64] ;  /* 0x0000000412077980 */ /* 0x002362000c101900 */
[----:B------:R-:W-:-:S03]  /*c1b0*/  MOV R20, 0xc1d0 ;  /* 0x0000c1d000147802 */ /* 0x000fc60000000f00 */
[----:B-1---5:R-:W-:Y:S05]  /*c1c0*/  CALL.REL.NOINC `($_ZN7cutlass13device_kernelIN5flash19enable_sm80_to_sm89INS1_16FlashAttnBwdSm80INS1_25CollectiveMainloopBwdSm80ILi2ELi2EN4cute5tupleIJNS5_1CILi64EEENS7_ILi128EEES8_EEENS_10bfloat16_tEfNS_4arch4Sm80ELb0ELb0ELb1ELb1ELb0ELb0ELb0ELb0ELi2ELi2ELi4ELi2ELb1EEENS1_21CollectiveEpilogueBwdISA_SB_SD_Li256ELb1ELb0ELi2EEENS1_19SingleTileSchedulerILb1ELb0ELb0ELi128EEEEEEEEEvNT_6ParamsE$_ZZN4cuteplIJiEJNS_1CILi0EEEEEEDaRKNS_15ArithmeticTupleIJDpT_EEERKNS3_IJDpT0_EEEENKUlDpRKT_E_clIJiEEEDaSH_) ;  /* 0xffffeba000007944 */ /* 0x022fea0003c3ffff */
[----:B-----5:R-:W-:Y:S01]  /*c1d0*/  ISETP.GT.AND P0, PT, R6, 0x3f, PT ;  /* 0x0000003f0600780c */ /* 0x020fe20003f04270 */
[----:B------:R-:W-:Y:S01]  /*c1e0*/  IMAD.MOV.U32 R6, RZ, RZ, R12 ;  /* 0x000000ffff067224 */ /* 0x000fe200078e000c */
[----:B------:R-:W-:-:S11]  /*c1f0*/  MOV R7, 0x0 ;  /* 0x0000000000077802 */ /* 0x000fd60000000f00 */
[----:B------:R-:W-:Y:S05]  /*c200*/  @P0 RET.REL.NODEC R6 `(_ZN7cutlass13device_kernelIN5flash19enable_sm80_to_sm89INS1_16FlashAttnBwdSm80INS1_25CollectiveMainloopBwdSm80ILi2ELi2EN4cute5tupleIJNS5_1CILi64EEENS7_ILi128EEES8_EEENS_10bfloat16_tEfNS_4arch4Sm80ELb0ELb0ELb1ELb1ELb0ELb0ELb0ELb0ELi2ELi2ELi4ELi2ELb1EEENS1_21CollectiveEpilogueBwdISA_SB_SD_Li256ELb1ELb0ELi2EEENS1_19SingleTileSchedulerILb1ELb0ELb0ELi128EEEEEEEEEvNT_6ParamsE) ;  /* 0xffff3df006000950 */ /* 0x000fea0003c3ffff */
[----:B------:R-:W5:Y:S01]  /*c210*/  LDL.64 R14, [R14+0x50] ;  /* 0x000050000e0e7983 */ /* 0x000f620000100a00 */
[----:B------:R-:W-:Y:S02]  /*c220*/  MOV R7, RZ ;  /* 0x000000ff00077202 */ /* 0x000fe40000000f00 */
[----:B------:R-:W-:Y:S02]  /*c230*/  MOV R16, 0xc250 ;  /* 0x0000c25000107802 */ /* 0x000fe40000000f00 */
[----:B-1---5:R-:W-:Y:S05]  /*c240*/  CALL.REL.NOINC `($_ZN7cutlass13device_kernelIN5flash19enable_sm80_to_sm89INS1_16FlashAttnBwdSm80INS1_25CollectiveMainloopBwdSm80ILi2ELi2EN4cute5tupleIJNS5_1CILi64EEENS7_ILi128EEES8_EEENS_10bfloat16_tEfNS_4arch4Sm80ELb0ELb0ELb1ELb1ELb0ELb0ELb0ELb0ELi2ELi2ELi4ELi2ELb1EEENS1_21CollectiveEpilogueBwdISA_SB_SD_Li256ELb1ELb0ELi2EEENS1_19SingleTileSchedulerILb1ELb0ELb0ELi128EEEEEEEEEvNT_6ParamsE$_ZN4cute3eso3ESOILb1ELb0EJNS_10UnderscoreEiEEC2ERKS2_RKi) ;  /* 0xffffbb7000007944 */ /* 0x022fea0003c3ffff */
[----:B-1----:R-:W-:Y:S02]  /*c250*/  MOV R6, R13 ;  /* 0x0000000d00067202 */ /* 0x002fe40000000f00 */
[----:B------:R-:W-:Y:S02]  /*c260*/  MOV R16, 0xc280 ;  /* 0x0000c28000107802 */ /* 0x000fe40000000f00 */
[----:B------:R-:W-:Y:S05]  /*c270*/  CALL.REL.NOINC `($_ZN7cutlass13device_kernelIN5flash19enable_sm80_to_sm89INS1_16FlashAttnBwdSm80INS1_25CollectiveMainloopBwdSm80ILi2ELi2EN4cute5tupleIJNS5_1CILi64EEENS7_ILi128EEES8_EEENS_10bfloat16_tEfNS_4arch4Sm80ELb0ELb0ELb1ELb1ELb0ELb0ELb0ELb0ELi2ELi2ELi4ELi2ELb1EEENS1_21CollectiveEpilogueBwdISA_SB_SD_Li256ELb1ELb0ELi2EEENS1_19SingleTileSchedulerILb1ELb0ELb0ELi128EEEEEEEEEvNT_6ParamsE$_ZN4cute8gmem_ptrIPKfECI1NS_12iter_adaptorIS2_S3_EEES2_) ;  /* 0xffffc74000007944 */ /* 0x000fea0003c3ffff */
[----:B-1----:R1:W5:Y:S01]  /*c280*/  LDL.64 R6, [R1+0x160] ;  /* 0x0001600001067983 */ /* 0x0023620000100a00 */
[----:B------:R-:W-:-:S03]  /*c290*/  MOV R16, 0xc2b0 ;  /* 0x0000c2b000107802 */ /* 0x000fc60000000f00 */
[----:B-1---5:R-:W-:Y:S05]  /*c2a0*/  CALL.REL.NOINC `($_ZN7cutlass13device_kernelIN5flash19enable_sm80_to_sm89INS1_16FlashAttnBwdSm80INS1_25CollectiveMainloopBwdSm80ILi2ELi2EN4cute5tupleIJNS5_1CILi64EEENS7_ILi128EEES8_EEENS_10bfloat16_tEfNS_4arch4Sm80ELb0ELb0ELb1ELb1ELb0ELb0ELb0ELb0ELi2ELi2ELi4ELi2ELb1EEENS1_21CollectiveEpilogueBwdISA_SB_SD_Li256ELb1ELb0ELi2EEENS1_19SingleTileSchedulerILb1ELb0ELb0ELi128EEEEEEEEEvNT_6ParamsE$_ZN4cute3eso3ESOILb1ELb0EJNS_6LayoutINS_5tupleIJNS3_IJNS_1CILi4EEENS4_ILi1EEEEEEEEENS3_IJNS3_IJS6_NS4_ILi0EEEEEEEEEEENS_10ViewEngineINS_8gmem_ptrIPKfEEEEEEC2ERKSC_RKSI_) ;  /* 0xffffbfe000007944 */ /* 0x022fea0003c3ffff */
[----:B-1----:R1:W5:Y:S01]  /*c2b0*/  LDL.64 R10, [R1+0x160] ;  /* 0x00016000010a7983 */ /* 0x0023620000100a00 */
[----:B------:R-:W-:Y:S02]  /*c2c0*/  MOV R7, RZ ;  /* 0x000000ff00077202 */ /* 0x000fe40000000f00 */
[----:B------:R-:W-:Y:S02]  /*c2d0*/  MOV R16, 0xc2f0 ;  /* 0x0000c2f000107802 */ /* 0x000fe40000000f00 */
[----:B-1---5:R-:W-:Y:S05]  /*c2e0*/  CALL.REL.NOINC `($_ZN7cutlass13device_kernelIN5flash19enable_sm80_to_sm89INS1_16FlashAttnBwdSm80INS1_25CollectiveMainloopBwdSm80ILi2ELi2EN4cute5tupleIJNS5_1CILi64EEENS7_ILi128EEES8_EEENS_10bfloat16_tEfNS_4arch4Sm80ELb0ELb0ELb1ELb1ELb0ELb0ELb0ELb0ELi2ELi2ELi4ELi2ELb1EEENS1_21CollectiveEpilogueBwdISA_SB_SD_Li256ELb1ELb0ELi2EEENS1_19SingleTileSchedulerILb1ELb0ELb0ELi128EEEEEEEEEvNT_6ParamsE$_ZN4cute3eso3ESOILb1ELb0EJNS_10UnderscoreEiEEC2ERKS2_RKi) ;  /* 0xffffbad000007944 */ /* 0x022fea0003c3ffff */
[----:B-1----:R-:W-:Y:S02]  /*c2f0*/  MOV R6, R13 ;  /* 0x0000000d00067202 */ /* 0x002fe40000000f00 */
[----:B------:R-:W-:-:S02]  /*c300*/  MOV R16, 0xc320 ;  /* 0x0000c32000107802 */ /* 0x000fc40000000f00 */
[----:B------:R-:W-:Y:S05]  /*c310*/  CALL.REL.NOINC `($_ZN7cutlass13device_kernelIN5flash19enable_sm80_to_sm89INS1_16FlashAttnBwdSm80INS1_25CollectiveMainloopBwdSm80ILi2ELi2EN4cute5tupleIJNS5_1CILi64EEENS7_ILi128EEES8_EEENS_10bfloat16_tEfNS_4arch4Sm80ELb0ELb0ELb1ELb1ELb0ELb0ELb0ELb0ELi2ELi2ELi4ELi2ELb1EEENS1_21CollectiveEpilogueBwdISA_SB_SD_Li256ELb1ELb0ELi2EEENS1_19SingleTileSchedulerILb1ELb0ELb0ELi128EEEEEEEEEvNT_6ParamsE$_ZN4cute8smem_ptrIPfECI1NS_12iter_adaptorIS1_S2_EEES1_) ;  /* 0xffffc77000007944 */ /* 0x000fea0003c3ffff */
[----:B-1----:R1:W5:Y:S01]  /*c320*/  LDL.64 R6, [R1+0x160] ;  /* 0x0001600001067983 */ /* 0x0023620000100a00 */
[----:B------:R-:W-:-:S03]  /*c330*/  MOV R16, 0xc350 ;  /* 0x0000c35000107802 */ /* 0x000fc60000000f00 */
[----:B-1---5:R-:W-:Y:S05]  /*c340*/  CALL.REL.NOINC `($_ZN7cutlass13device_kernelIN5flash19enable_sm80_to_sm89INS1_16FlashAttnBwdSm80INS1_25CollectiveMainloopBwdSm80ILi2ELi2EN4cute5tupleIJNS5_1CILi64EEENS7_ILi128EEES8_EEENS_10bfloat16_tEfNS_4arch4Sm80ELb0ELb0ELb1ELb1ELb0ELb0ELb0ELb0ELi2ELi2ELi4ELi2ELb1EEENS1_21CollectiveEpilogueBwdISA_SB_SD_Li256ELb1ELb0ELi2EEENS1_19SingleTileSchedulerILb1ELb0ELb0ELi128EEEEEEEEEvNT_6ParamsE$_ZN4cute3eso3ESOILb1ELb0EJNS_6LayoutINS_5tupleIJNS3_IJNS_1CILi4EEENS4_ILi1EEEEEEEEENS3_IJNS3_IJS6_NS4_ILi0EEEEEEEEEEENS_10ViewEngineINS_8smem_ptrIPfEEEEEEC2ERKSC_RKSH_) ;  /* 0xffffbf8000007944 */ /* 0x022fea0003c3ffff */
[----:B-1----:R1:W5:Y:S01]  /*c350*/  LDL.64 R8, [R1+0x160] ;  /* 0x0001600001087983 */ /* 0x0023620000100a00 */
[----:B------:R-:W-:-:S02]  /*c360*/  MOV R6, R4 ;  /* 0x0000000400067202 */ /* 0x000fc40000000f00 */
[----:B------:R-:W-:Y:S02]  /*c370*/  MOV R16, 0xc390 ;  /* 0x0000c39000107802 */ /* 0x000fe40000000f00 */
[----:B-1---5:R-:W-:Y:S05]  /*c380*/  CALL.REL.NOINC `($_ZN7cutlass13device_kernelIN5flash19enable_sm80_to_sm89INS1_16FlashAttnBwdSm80INS1_25CollectiveMainloopBwdSm80ILi2ELi2EN4cute5tupleIJNS5_1CILi64EEENS7_ILi128EEES8_EEENS_10bfloat16_tEfNS_4arch4Sm80ELb0ELb0ELb1ELb1ELb0ELb0ELb0ELb0ELi2ELi2ELi4ELi2ELb1EEENS1_21CollectiveEpilogueBwdISA_SB_SD_Li256ELb1ELb0ELi2EEENS1_19SingleTileSchedulerILb1ELb0ELb0ELi128EEEEEEEEEvNT_6ParamsE$_ZN4cute8gmem_ptrIPKfECI1NS_12iter_adaptorIS2_S3_EEES2_) ;  /* 0xffffc63000007944 */ /* 0x022fea0003c3ffff */
[----:B-1----:R1:W5:Y:S01]  /*c390*/  LDL.64 R6, [R1+0x168] ;  /* 0x0001680001067983 */ /* 0x0023620000100a00 */
[----:B------:R-:W-:-:S03]  /*c3a0*/  MOV R16, 0xc3c0 ;  /* 0x0000c3c000107802 */ /* 0x000fc60000000f00 */
[----:B-1---5:R-:W-:Y:S05]  /*c3b0*/  CALL.REL.NOINC `($_ZN7cutlass13device_kernelIN5flash19enable_sm80_to_sm89INS1_16FlashAttnBwdSm80INS1_25CollectiveMainloopBwdSm80ILi2ELi2EN4cute5tupleIJNS5_1CILi64EEENS7_ILi128EEES8_EEENS_10bfloat16_tEfNS_4arch4Sm80ELb0ELb0ELb1ELb1ELb0ELb0ELb0ELb0ELi2ELi2ELi4ELi2ELb1EEENS1_21CollectiveEpilogueBwdISA_SB_SD_Li256ELb1ELb0ELi2EEENS1_19SingleTileSchedulerILb1ELb0ELb0ELi128EEEEEEEEEvNT_6ParamsE$_ZN4cute8gmem_ptrIPKN7cutlass9uint128_tEECI1NS_12iter_adaptorIS4_S5_EEES4_) ;  /* 0xffffc5b000007944 */ /* 0x022fea0003c3ffff */
[----:B------:R1:W5:Y:S01]  /*c3c0*/  LDL.64 R6, [R1+0x168] ;  /* 0x0001680001067983 */ /* 0x0003620000100a00 */
[----:B------:R-:W-:-:S03]  /*c3d0*/  MOV R16, 0xc3f0 ;  /* 0x0000c3f000107802 */ /* 0x000fc60000000f00 */
[----:B-1---5:R-:W-:Y:S05]  /*c3e0*/  CALL.REL.NOINC `($_ZN7cutlass13device_kernelIN5flash19enable_sm80_to_sm89INS1_16FlashAttnBwdSm80INS1_25CollectiveMainloopBwdSm80ILi2ELi2EN4cute5tupleIJNS5_1CILi64EEENS7_ILi128EEES8_EEENS_10bfloat16_tEfNS_4arch4Sm80ELb0ELb0ELb1ELb1ELb0ELb0ELb0ELb0ELi2ELi2ELi4ELi2ELb1EEENS1_21CollectiveEpilogueBwdISA_SB_SD_Li256ELb1ELb0ELi2EEENS1_19SingleTileSchedulerILb1ELb0ELb0ELi128EEEEEEEEEvNT_6ParamsE$_ZN4cute3eso3ESOILb1ELb0EJNS_6LayoutINS_5tupleIJNS3_IJNS_1CILi1EEES5_EEEEEENS3_IJNS3_IJS5_NS4_ILi0EEEEEEEEEEENS_10ViewEngineINS_8gmem_ptrIPKN7cutlass9uint128_tEEEEEEEC2ERKSB_RKSJ_) ;  /* 0xffffbe1000007944 */ /* 0x022fea0003c3ffff */
[----:B------:R2:W5:Y:S01]  /*c3f0*/  LDL.64 R22, [R1+0x168] ;  /* 0x0001680001167983 */ /* 0x0005620000100a00 */
[----:B-1----:R-:W-:Y:S02]  /*c400*/  MOV R6, R4 ;  /* 0x0000000400067202 */ /* 0x002fe40000000f00 */
[----:B------:R-:W-:Y:S02]  /*c410*/  MOV R16, 0xc430 ;  /* 0x0000c43000107802 */ /* 0x000fe40000000f00 */
[----:B--2--5:R-:W-:Y:S05]  /*c420*/  CALL.REL.NOINC `($_ZN7cutlass13device_kernelIN5flash19enable_sm80_to_sm89INS1_16FlashAttnBwdSm80INS1_25CollectiveMainloopBwdSm80ILi2ELi2EN4cute5tupleIJNS5_1CILi64EEENS7_ILi128EEES8_EEENS_10bfloat16_tEfNS_4arch4Sm80ELb0ELb0ELb1ELb1ELb0ELb0ELb0ELb0ELi2ELi2ELi4ELi2ELb1EEENS1_21CollectiveEpilogueBwdISA_SB_SD_Li256ELb1ELb0ELi2EEENS1_19SingleTileSchedulerILb1ELb0ELb0ELi128EEEEEEEEEvNT_6ParamsE$_ZN4cute8smem_ptrIPfECI1NS_12iter_adaptorIS1_S2_EEES1_) ;  /* 0xffffc66000007944 */ /* 0x024fea0003c3ffff */
[----:B-1----:R1:W5:Y:S01]  /*c430*/  LDL.64 R6, [R1+0x168] ;  /* 0x0001680001067983 */ /* 0x0023620000100a00 */
        /* <DEDUP_REMOVED lines=8> */
[----:B------:R-:W2:Y:S01]  /*c4c0*/  LD.E.U8 R14, [R14.64] ;  /* 0x000000040e0e7980 */ /* 0x000ea2000c101100 */
[----:B------:R-:W-:Y:S02]  /*c4d0*/  MOV R13, 0x0 ;  /* 0x00000000000d7802 */ /* 0x000fe40000000f00 */
[----:B--2---:R-:W-:-:S13]  /*c4e0*/  ISETP.NE.AND P0, PT, R14, RZ, PT ;  /* 0x000000ff0e00720c */ /* 0x004fda0003f05270 */
[----:B------:R-:W-:Y:S01]  /*c4f0*/  @!PT LDS RZ, [RZ] ;  /* 0x00000000fffff984 */ /* 0x000fe20000000800 */
[----:B------:R-:W-:Y:S01]  /*c500*/  @!PT LDS RZ, [RZ] ;  /* 0x00000000fffff984 */ /* 0x000fe20000000800 */
[----:B------:R-:W-:Y:S01]  /*c510*/  @!PT LDS RZ, [RZ] ;  /* 0x00000000fffff984 */ /* 0x000fe20000000800 */
[----:B------:R1:W-:Y:S01]  /*c520*/  LDGSTS.E.BYPASS.LTC128B.128 [R6], [R22.64], P0 ;  /* 0x0000000016067fae */ /* 0x0003e20008101d44 */
[----:B------:R-:W-:Y:S05]  /*c530*/  RET.REL.NODEC R12 `(_ZN7cutlass13device_kernelIN5flash19enable_sm80_to_sm89INS1_16FlashAttnBwdSm80INS1_25CollectiveMainloopBwdSm80ILi2ELi2EN4cute5tupleIJNS5_1CILi64EEENS7_ILi128EEES8_EEENS_10bfloat16_tEfNS_4arch4Sm80ELb0ELb0ELb1ELb1ELb0ELb0ELb0ELb0ELi2ELi2ELi4ELi2ELb1EEENS1_21CollectiveEpilogueBwdISA_SB_SD_Li256ELb1ELb0ELi2EEENS1_19SingleTileSchedulerILb1ELb0ELb0ELi128EEEEEEEEEvNT_6ParamsE) ;  /* 0xffff3ac00c007950 */ /* 0x000fea0003c3ffff */
        .type           $_ZN7cutlass13device_kernelIN5flash19enable_sm80_to_sm89INS1_16FlashAttnBwdSm80INS1_25CollectiveMainloopBwdSm80ILi2ELi2EN4cute5tupleIJNS5_1CILi64EEENS7_ILi128EEES8_EEENS_10bfloat16_tEfNS_4arch4Sm80ELb0ELb0ELb1ELb1ELb0ELb0ELb0ELb0ELi2ELi2ELi4ELi2ELb1EEENS1_21CollectiveEpilogueBwdISA_SB_SD_Li256ELb1ELb0ELi2EEENS1_19SingleTileSchedulerILb1ELb0ELb0ELi128EEEEEEEEEvNT_6ParamsE$_ZZN5flash25CollectiveMainloopBwdSm80ILi2ELi2EN4cute5tupleIJNS1_1CILi64EEENS3_ILi128EEES4_EEEN7cutlass10bfloat16_tEfNS7_4arch4Sm80ELb0ELb0ELb1ELb1ELb0ELb0ELb0ELb0ELi2ELi2ELi4ELi2ELb1EE3mmaINS_16FlashAttnBwdSm80ISB_NS_21CollectiveEpilogueBwdIS6_S8_SA_Li256ELb1ELb0ELi2EEENS_19SingleTileSchedulerILb1ELb0ELb0ELi128EEEE13SharedStorageENS1_6TensorINS1_11ArrayEngineIfLm32EEENS1_6LayoutINS2_IJNS2_IJNS3_ILi2EEESO_EEESO_NS3_ILi4EEEEEENS2_IJNS2_IJNS3_ILi1EEESO_EEESQ_NS3_ILi8EEEEEEEEEEEEbRKNSB_6ParamsERT0_S12_iNS2_IJiiiEEERT_ENKUliiE_clEii,@function
        .size           $_ZN7cutlass13device_kernelIN5flash19enable_sm80_to_sm89INS1_16FlashAttnBwdSm80INS1_25CollectiveMainloopBwdSm80ILi2ELi2EN4cute5tupleIJNS5_1CILi64EEENS7_ILi128EEES8_EEENS_10bfloat16_tEfNS_4arch4Sm80ELb0ELb0ELb1ELb1ELb0ELb0ELb0ELb0ELi2ELi2ELi4ELi2ELb1EEENS1_21CollectiveEpilogueBwdISA_SB_SD_Li256ELb1ELb0ELi2EEENS1_19SingleTileSchedulerILb1ELb0ELb0ELi128EEEEEEEEEvNT_6ParamsE$_ZZN5flash25CollectiveMainloopBwdSm80ILi2ELi2EN4cute5tupleIJNS1_1CILi64EEENS3_ILi128EEES4_EEEN7cutlass10bfloat16_tEfNS7_4arch4Sm80ELb0ELb0ELb1ELb1ELb0ELb0ELb0ELb0ELi2ELi2ELi4ELi2ELb1EE3mmaINS_16FlashAttnBwdSm80ISB_NS_21CollectiveEpilogueBwdIS6_S8_SA_Li256ELb1ELb0ELi2EEENS_19SingleTileSchedulerILb1ELb0ELb0ELi128EEEE13SharedStorageENS1_6TensorINS1_11ArrayEngineIfLm32EEENS1_6LayoutINS2_IJNS2_IJNS3_ILi2EEESO_EEESO_NS3_ILi4EEEEEENS2_IJNS2_IJNS3_ILi1EEESO_EEESQ_NS3_ILi8EEEEEEEEEEEEbRKNSB_6ParamsERT0_S12_iNS2_IJiiiEEERT_ENKUliiE_clEii,(.L_x_3455 - $_ZN7cutlass13device_kernelIN5flash19enable_sm80_to_sm89INS1_16FlashAttnBwdSm80INS1_25CollectiveMainloopBwdSm80ILi2ELi2EN4cute5tupleIJNS5_1CILi64EEENS7_ILi128EEES8_EEENS_10bfloat16_tEfNS_4arch4Sm80ELb0ELb0ELb1ELb1ELb0ELb0ELb0ELb0ELi2ELi2ELi4ELi2ELb1EEENS1_21CollectiveEpilogueBwdISA_SB_SD_Li256ELb1ELb0ELi2EEENS1_19SingleTileSchedulerILb1ELb0ELb0ELi128EEEEEEEEEvNT_6ParamsE$_ZZN5flash25CollectiveMainloopBwdSm80ILi2ELi2EN4cute5tupleIJNS1_1CILi64EEENS3_ILi128EEES4_EEEN7cutlass10bfloat16_tEfNS7_4arch4Sm80ELb0ELb0ELb1ELb1ELb0ELb0ELb0ELb0ELi2ELi2ELi4ELi2ELb1EE3mmaINS_16FlashAttnBwdSm80ISB_NS_21CollectiveEpilogueBwdIS6_S8_SA_Li256ELb1ELb0ELi2EEENS_19SingleTileSchedulerILb1ELb0ELb0ELi128EEEE13SharedStorageENS1_6TensorINS1_11ArrayEngineIfLm32EEENS1_6LayoutINS2_IJNS2_IJNS3_ILi2EEESO_EEESO_NS3_ILi4EEEEEENS2_IJNS2_IJNS3_ILi1EEESO_EEESQ_NS3_ILi8EEEEEEEEEEEEbRKNSB_6ParamsERT0_S12_iNS2_IJiiiEEERT_ENKUliiE_clEii)
$_ZN7cutlass13device_kernelIN5flash19enable_sm80_to_sm89INS1_16FlashAttnBwdSm80INS1_25CollectiveMainloopBwdSm80ILi2ELi2EN4cute5tupleIJNS5_1CILi64EEENS7_ILi128EEES8_EEENS_10bfloat16_tEfNS_4arch4Sm80ELb0ELb0ELb1ELb1ELb0ELb0ELb0ELb0ELi2ELi2ELi4ELi2ELb1EEENS1_21CollectiveEpilogueBwdISA_SB_SD_Li256ELb1ELb0ELi2EEENS1_19SingleTileSchedulerILb1ELb0ELb0ELi128EEEEEEEEEvNT_6ParamsE$_ZZN5flash25CollectiveMainloopBwdSm80ILi2ELi2EN4cute5tupleIJNS1_1CILi64EEENS3_ILi128EEES4_EEEN7cutlass10bfloat16_tEfNS7_4arch4Sm80ELb0ELb0ELb1ELb1ELb0ELb0ELb0ELb0ELi2ELi2ELi4ELi2ELb1EE3mmaINS_16FlashAttnBwdSm80ISB_NS_21CollectiveEpilogueBwdIS6_S8_SA_Li256ELb1ELb0ELi2EEENS_19SingleTileSchedulerILb1ELb0ELb0ELi128EEEE13SharedStorageENS1_6TensorINS1_11ArrayEngineIfLm32EEENS1_6LayoutINS2_IJNS2_IJNS3_ILi2EEESO_EEESO_NS3_ILi4EEEEEENS2_IJNS2_IJNS3_ILi1EEESO_EEESQ_NS3_ILi8EEEEEEEEEEEEbRKNSB_6ParamsERT0_S12_iNS2_IJiiiEEERT_ENKUliiE_clEii:
        /* <DEDUP_REMOVED lines=355> */
.L_x_123:
        /* <DEDUP_REMOVED lines=9> */
.L_x_3455:


//--------------------- .text._ZN7cutlass13device_kernelIN5flash19enable_sm80_to_sm89INS1_16FlashAttnBwdSm80INS1_25CollectiveMainloopBwdSm80ILi2ELi2EN4cute5tupleIJNS5_1CILi64EEENS7_ILi128EEES8_EEENS_10bfloat16_tEfNS_4arch4Sm80ELb0ELb0ELb1ELb1ELb1ELb0ELb0ELb0ELi2ELi2ELi4ELi2ELb1EEENS1_21CollectiveEpilogueBwdISA_SB_SD_Li256ELb1ELb0ELi2EEENS1_19SingleTileSchedulerILb1ELb0ELb0ELi128EEEEEEEEEvNT_6ParamsE --------------------------
	.section	.text._ZN7cutlass13device_kernelIN5flash19enable_sm80_to_sm89INS1_16FlashAttnBwdSm80INS1_25CollectiveMainloopBwdSm80ILi2ELi2EN4cute5tupleIJNS5_1CILi64EEENS7_ILi128EEES8_EEENS_10bfloat16_tEfNS_4arch4Sm80ELb0ELb0ELb1ELb1ELb1ELb0ELb0ELb0ELi2ELi2ELi4ELi2ELb1EEENS1_21CollectiveEpilogueBwdISA_SB_SD_Li256ELb1ELb0ELi2EEENS1_19SingleTileSchedulerILb1ELb0ELb0ELi128EEEEEEEEEvNT_6ParamsE,"ax",@progbits
	.sectioninfo	@"SHI_REGISTERS=247"
	.align	128
.text._ZN7cutlass13device_kernelIN5flash19enable_sm80_to_sm89INS1_16FlashAttnBwdSm80INS1_25CollectiveMainloopBwdSm80ILi2ELi2EN4cute5tupleIJNS5_1CILi64EEENS7_ILi128EEES8_EEENS_10bfloat16_tEfNS_4arch4Sm80ELb0ELb0ELb1ELb1ELb1ELb0ELb0ELb0ELi2ELi2ELi4ELi2ELb1EEENS1_21CollectiveEpilogueBwdISA_SB_SD_Li256ELb1ELb0ELi2EEENS1_19SingleTileSchedulerILb1ELb0ELb0ELi128EEEEEEEEEvNT_6ParamsE:
        .type           _ZN7cutlass13device_kernelIN5flash19enable_sm80_to_sm89INS1_16FlashAttnBwdSm80INS1_25CollectiveMainloopBwdSm80ILi2ELi2EN4cute5tupleIJNS5_1CILi64EEENS7_ILi128EEES8_EEENS_10bfloat16_tEfNS_4arch4Sm80ELb0ELb0ELb1ELb1ELb1ELb0ELb0ELb0ELi2ELi2ELi4ELi2ELb1EEENS1_21CollectiveEpilogueBwdISA_SB_SD_Li256ELb1ELb0ELi2EEENS1_19SingleTileSchedulerILb1ELb0ELb0ELi128EEEEEEEEEvNT_6ParamsE,@function
        .size           _ZN7cutlass13device_kernelIN5flash19enable_sm80_to_sm89INS1_16FlashAttnBwdSm80INS1_25CollectiveMainloopBwdSm80ILi2ELi2EN4cute5tupleIJNS5_1CILi64EEENS7_ILi128EEES8_EEENS_10bfloat16_tEfNS_4arch4Sm80ELb0ELb0ELb1ELb1ELb1ELb0ELb0ELb0ELi2ELi2ELi4ELi2ELb1EEENS1_21CollectiveEpilogueBwdISA_SB_SD_Li256ELb1ELb0ELi2EEENS1_19SingleTileSchedulerILb1ELb0ELb0ELi128EEEEEEEEEvNT_6ParamsE,(.L_x_3546 - _ZN7cutlass13device_kernelIN5flash19enable_sm80_to_sm89INS1_16FlashAttnBwdSm80INS1_25CollectiveMainloopBwdSm80ILi2ELi2EN4cute5tupleIJNS5_1CILi64EEENS7_ILi128EEES8_EEENS_10bfloat16_tEfNS_4arch4Sm80ELb0ELb0ELb1ELb1ELb1ELb0ELb0ELb0ELi2ELi2ELi4ELi2ELb1EEENS1_21CollectiveEpilogueBwdISA_SB_SD_Li256ELb1ELb0ELi2EEENS1_19SingleTileSchedulerILb1ELb0ELb0ELi128EEEEEEEEEvNT_6ParamsE)
        .other          _ZN7cutlass13device_kernelIN5flash19enable_sm80_to_sm89INS1_16FlashAttnBwdSm80INS1_25CollectiveMainloopBwdSm80ILi2ELi2EN4cute5tupleIJNS5_1CILi64EEENS7_ILi128EEES8_EEENS_10bfloat16_tEfNS_4arch4Sm80ELb0ELb0ELb1ELb1ELb1ELb0ELb0ELb0ELi2ELi2ELi4ELi2ELb1EEENS1_21CollectiveEpilogueBwdISA_SB_SD_Li256ELb1ELb0ELi2EEENS1_19SingleTileSchedulerILb1ELb0ELb0ELi128EEEEEEEEEvNT_6ParamsE,@"STO_CUDA_ENTRY STV_DEFAULT"
_ZN7cutlass13device_kernelIN5flash19enable_sm80_to_sm89INS1_16FlashAttnBwdSm80INS1_25CollectiveMainloopBwdSm80ILi2ELi2EN4cute5tupleIJNS5_1CILi64EEENS7_ILi128EEES8_EEENS_10bfloat16_tEfNS_4arch4Sm80ELb0ELb0ELb1ELb1ELb1ELb0ELb0ELb0ELi2ELi2ELi4ELi2ELb1EEENS1_21CollectiveEpilogueBwdISA_SB_SD_Li256ELb1ELb0ELi2EEENS1_19SingleTileSchedulerILb1ELb0ELb0ELi128EEEEEEEEEvNT_6ParamsE:
        /* <DEDUP_REMOVED lines=20> */
.L_x_125:
        /* <DEDUP_REMOVED lines=8> */
.L_x_127:
[----:B------:R-:W-:Y:S02]  /*01c0*/  MOV R3, c[0x0][0x3a4] ;  /* 0x0000e90000037a02 */ /* 0x000fe40000000f00 */
.L_x_126:
[----:B------:R-:W-:-:S05]  /*01d0*/  IMAD.SHL.U32 R0, R4, 0x80, RZ ;  /* 0x0000008004007824 */ /* 0x000fca00078e00ff */
[----:B-----5:R-:W-:-:S04]  /*01e0*/  ISETP.GE.AND P0, PT, R0, R3, PT ;  /* 0x000000030000720c */ /* 0x020fc80003f06270 */
[----:B------:R-:W-:Y:S01]  /*01f0*/  SEL R194, R194, 0xffffffff, !P0 ;  /* 0xffffffffc2c27807 */ /* 0x000fe20004000000 */
[----:B------:R-:W-:Y:S05]  /*0200*/  BRA `(.L_x_128) ;  /* 0x0000011000007947 */ /* 0x000fea0003800000 */
.L_x_124:
[----:B---34-:R-:W-:-:S04]  /*0210*/  ISETP.NE.U32.AND P0, PT, RZ, c[0x0][0x3c0], PT ;  /* 0x0000f000ff007a0c */ /* 0x018fc80003f05070 */
[----:B------:R-:W-:-:S13]  /*0220*/  ISETP.NE.AND.EX P0, PT, RZ, c[0x0][0x3c4], PT, P0 ;  /* 0x0000f100ff007a0c */ /* 0x000fda0003f05300 */
[----:B------:R-:W-:Y:S05]  /*0230*/  @!P0 BRA `(.L_x_129) ;  /* 0x0000002000008947 */ /* 0x000fea0003800000 */
[----:B------:R1:W5:Y:S01]  /*0240*/  LDG.E R3, [R2.64] ;  /* 0x0000000a02037981 */ /* 0x000362000c1e1900 */
[----:B------:R-:W-:Y:S05]  /*0250*/  BRA `(.L_x_130) ;  /* 0x0000009000007947 */ /* 0x000fea0003800000 */
.L_x_129:
        /* <DEDUP_REMOVED lines=8> */
.L_x_131:
[----:B------:R-:W-:Y:S02]  /*02e0*/  MOV R3, c[0x0][0x3a4] ;  /* 0x0000e90000037a02 */ /* 0x000fe40000000f00 */
.L_x_130:
[----:B------:R-:W-:-:S05]  /*02f0*/  IMAD.SHL.U32 R0, R4, 0x80, RZ ;  /* 0x0000008004007824 */ /* 0x000fca00078e00ff */
[----:B-----5:R-:W-:-:S04]  /*0300*/  ISETP.GE.AND P0, PT, R0, R3, PT ;  /* 0x000000030000720c */ /* 0x020fc80003f06270 */
[----:B------:R-:W-:-:S04]  /*0310*/  SEL R194, R194, 0xffffffff, !P0 ;  /* 0xffffffffc2c27807 */ /* 0x000fc80004000000 */
.L_x_128:
        /* <DEDUP_REMOVED lines=32> */
.L_x_132:
[----:B-----5:R2:W-:Y:S01]  /*0520*/  STL [R1+0xc], R32 ;  /* 0x00000c2001007387 */ /* 0x0205e20000100800 */
[----:B------:R-:W-:-:S04]  /*0530*/  ISETP.NE.U32.AND P0, PT, RZ, c[0x0][0x2e0], PT ;  /* 0x0000b800ff007a0c */ /* 0x000fc80003f05070 */
[----:B------:R-:W-:-:S13]  /*0540*/  ISETP.NE.AND.EX P0, PT, RZ, c[0x0][0x2e4], PT, P0 ;  /* 0x0000b900ff007a0c */ /* 0x000fda0003f05300 */
[----:B------:R-:W-:Y:S05]  /*0550*/  @!P0 BRA `(.L_x_133) ;  /* 0x0000003000008947 */ /* 0x000fea0003800000 */
[----:B------:R-:W-:-:S05]  /*0560*/  IMAD.WIDE R2, R194, R9, c[0x0][0x2e0] ;  /* 0x0000b800c2027625 */ /* 0x000fca00078e0209 */
[----:B------:R3:W5:Y:S01]  /*0570*/  LDG.E R0, [R2.64] ;  /* 0x0000000a02007981 */ /* 0x000762000c1e1900 */
[----:B------:R-:W-:Y:S05]  /*0580*/  BRA `(.L_x_134) ;  /* 0x0000004000007947 */ /* 0x000fea0003800000 */
.L_x_133:
[----:B------:R-:W-:Y:S05]  /*0590*/  @!P4 BRA `(.L_x_134) ;  /* 0x000000300000c947 */ /* 0x000fea0003800000 */
[----:B------:R-:W3:Y:S04]  /*05a0*/  LDG.E R0, [R2.64] ;  /* 0x0000000a02007981 */ /* 0x000ee8000c1e1900 */
[----:B------:R-:W3:Y:S02]  /*05b0*/  LDG.E R11, [R2.64+0x4] ;  /* 0x0000040a020b7981 */ /* 0x000ee4000c1e1900 */
[----:B---3--:R-:W-:-:S04]  /*05c0*/  IADD3 R0, -R0, R11, RZ ;  /* 0x0000000b00007210 */ /* 0x008fc80007ffe1ff */
.L_x_134:
        /* <DEDUP_REMOVED lines=196> */
[----:B--2---:R-:W-:Y:S05]  /*1210*/  CALL.REL.NOINC `($_ZN7cutlass13device_kernelIN5flash19enable_sm80_to_sm89INS1_16FlashAttnBwdSm80INS1_25CollectiveMainloopBwdSm80ILi2ELi2EN4cute5tupleIJNS5_1CILi64EEENS7_ILi128EEES8_EEENS_10bfloat16_tEfNS_4arch4Sm80ELb0ELb0ELb1ELb1ELb1ELb0ELb0ELb0ELi2ELi2ELi4ELi2ELb1EEENS1_21CollectiveEpilogueBwdISA_SB_SD_Li256ELb1ELb0ELi2EEENS1_19SingleTileSchedulerILb1ELb0ELb0ELi128EEEEEEEEEvNT_6ParamsE$_ZZN4cute7idx2crdINS_5tupleIJiEEENS1_IJNS1_IJNS1_IJNS_1CILi8EEENS3_ILi2EEEEEES5_S5_NS3_ILi4EEEEEEEEEEEDaRKT_RKT0_ENKUlRKT_RKT0_E_clIiS8_EEDaSI_SL_) ;  /* 0x00008a4000007944 */ /* 0x004fea0003c00000 */
[----:B------:R-:W-:Y:S01]  /*1220*/  IMAD.MOV.U32 R193, RZ, RZ, R0 ;  /* 0x000000ffffc17224 */ /* 0x000fe200078e0000 */
[----:B------:R-:W-:Y:S01]  /*1230*/  MOV R35, R46 ;  /* 0x0000002e00237202 */ /* 0x000fe20000000f00 */
[----:B------:R-:W-:Y:S01]  /*1240*/  IMAD.MOV.U32 R27, RZ, RZ, R68 ;  /* 0x000000ffff1b7224 */ /* 0x000fe200078e0044 */
[----:B------:R-:W-:Y:S02]  /*1250*/  MOV R24, 0x1270 ;  /* 0x0000127000187802 */ /* 0x000fe40000000f00 */
[----:B-1----:R-:W-:Y:S05]  /*1260*/  CALL.REL.NOINC `($_ZN7cutlass13device_kernelIN5flash19enable_sm80_to_sm89INS1_16FlashAttnBwdSm80INS1_25CollectiveMainloopBwdSm80ILi2ELi2EN4cute5tupleIJNS5_1CILi64EEENS7_ILi128EEES8_EEENS_10bfloat16_tEfNS_4arch4Sm80ELb0ELb0ELb1ELb1ELb1ELb0ELb0ELb0ELi2ELi2ELi4ELi2ELb1EEENS1_21CollectiveEpilogueBwdISA_SB_SD_Li256ELb1ELb0ELi2EEENS1_19SingleTileSchedulerILb1ELb0ELb0ELi128EEEEEEEEEvNT_6ParamsE$_ZZN4cute7idx2crdINS_5tupleIJiEEENS1_IJNS1_IJNS1_IJNS_1CILi8EEENS3_ILi2EEEEEES5_S5_NS3_ILi4EEEEEEEEEEEDaRKT_RKT0_ENKUlRKT_RKT0_E_clIiS8_EEDaSI_SL_) ;  /* 0x000089f000007944 */ /* 0x002fea0003c00000 */
        /* <DEDUP_REMOVED lines=13> */
[----:B-1----:R-:W-:Y:S05]  /*1340*/  CALL.REL.NOINC `($_ZN7cutlass13device_kernelIN5flash19enable_sm80_to_sm89INS1_16FlashAttnBwdSm80INS1_25CollectiveMainloopBwdSm80ILi2ELi2EN4cute5tupleIJNS5_1CILi64EEENS7_ILi128EEES8_EEENS_10bfloat16_tEfNS_4arch4Sm80ELb0ELb0ELb1ELb1ELb1ELb0ELb0ELb0ELi2ELi2ELi4ELi2ELb1EEENS1_21CollectiveEpilogueBwdISA_SB_SD_Li256ELb1ELb0ELi2EEENS1_19SingleTileSchedulerILb1ELb0ELb0ELi128EEEEEEEEEvNT_6ParamsE$_ZZN4cute7idx2crdINS_5tupleIJiEEENS1_IJNS1_IJNS1_IJNS_1CILi8EEENS3_ILi2EEEEEES5_NS3_ILi4EEES5_EEEEEEEEDaRKT_RKT0_ENKUlRKT_RKT0_E_clIiS8_EEDaSI_SL_) ;  /* 0x00007ca000007944 */ /* 0x002fea0003c00000 */
[----:B------:R-:W-:Y:S01]  /*1350*/  IMAD.MOV.U32 R43, RZ, RZ, R49 ;  /* 0x000000ffff2b7224 */ /* 0x000fe200078e0031 */
[----:B------:R-:W-:Y:S01]  /*1360*/  MOV R41, R47 ;  /* 0x0000002f00297202 */ /* 0x000fe20000000f00 */
[----:B------:R-:W-:Y:S01]  /*1370*/  IMAD.MOV.U32 R42, RZ, RZ, R48 ;  /* 0x000000ffff2a7224 */ /* 0x000fe200078e0030 */
[----:B------:R-:W-:Y:S02]  /*1380*/  MOV R31, R68 ;  /* 0x00000044001f7202 */ /* 0x000fe40000000f00 */
[----:B------:R-:W-:Y:S02]  /*1390*/  MOV R24, 0x13b0 ;  /* 0x000013b000187802 */ /* 0x000fe40000000f00 */
[----:B-1----:R-:W-:Y:S05]  /*13a0*/  CALL.REL.NOINC `($_ZN7cutlass13device_kernelIN5flash19enable_sm80_to_sm89INS1_16FlashAttnBwdSm80INS1_25CollectiveMainloopBwdSm80ILi2ELi2EN4cute5tupleIJNS5_1CILi64EEENS7_ILi128EEES8_EEENS_10bfloat16_tEfNS_4arch4Sm80ELb0ELb0ELb1ELb1ELb1ELb0ELb0ELb0ELi2ELi2ELi4ELi2ELb1EEENS1_21CollectiveEpilogueBwdISA_SB_SD_Li256ELb1ELb0ELi2EEENS1_19SingleTileSchedulerILb1ELb0ELb0ELi128EEEEEEEEEvNT_6ParamsE$_ZZN4cute7idx2crdINS_5tupleIJiEEENS1_IJNS1_IJNS1_IJNS_1CILi8EEENS3_ILi2EEEEEES5_NS3_ILi4EEES5_EEEEEEEEDaRKT_RKT0_ENKUlRKT_RKT0_E_clIiS8_EEDaSI_SL_) ;  /* 0x00007c4000007944 */ /* 0x002fea0003c00000 */
[----:B------:R-:W-:Y:S02]  /*13b0*/  MOV R27, R68 ;  /* 0x00000044001b7202 */ /* 0x000fe40000000f00 */
[----:B------:R-:W-:Y:S02]  /*13c0*/  MOV R24, 0x13e0 ;  /* 0x000013e000187802 */ /* 0x000fe40000000f00 */
[----:B-1----:R-:W-:Y:S05]  /*13d0*/  CALL.REL.NOINC `($_ZN7cutlass13device_kernelIN5flash19enable_sm80_to_sm89INS1_16FlashAttnBwdSm80INS1_25CollectiveMainloopBwdSm80ILi2ELi2EN4cute5tupleIJNS5_1CILi64EEENS7_ILi128EEES8_EEENS_10bfloat16_tEfNS_4arch4Sm80ELb0ELb0ELb1ELb1ELb1ELb0ELb0ELb0ELi2ELi2ELi4ELi2ELb1EEENS1_21CollectiveEpilogueBwdISA_SB_SD_Li256ELb1ELb0ELi2EEENS1_19SingleTileSchedulerILb1ELb0ELb0ELi128EEEEEEEEEvNT_6ParamsE$_ZZN4cute7idx2crdINS_5tupleIJiEEENS1_IJNS1_IJNS1_IJNS_1CILi8EEENS3_ILi2EEEEEES5_S5_NS3_ILi4EEEEEEEEEEEDaRKT_RKT0_ENKUlRKT_RKT0_E_clIiS8_EEDaSI_SL_) ;  /* 0x0000888000007944 */ /* 0x002fea0003c00000 */
        /* <DEDUP_REMOVED lines=27> */
[----:B-1----:R-:W-:Y:S05]  /*1590*/  CALL.REL.NOINC `($_ZN7cutlass13device_kernelIN5flash19enable_sm80_to_sm89INS1_16FlashAttnBwdSm80INS1_25CollectiveMainloopBwdSm80ILi2ELi2EN4cute5tupleIJNS5_1CILi64EEENS7_ILi128EEES8_EEENS_10bfloat16_tEfNS_4arch4Sm80ELb0ELb0ELb1ELb1ELb1ELb0ELb0ELb0ELi2ELi2ELi4ELi2ELb1EEENS1_21CollectiveEpilogueBwdISA_SB_SD_Li256ELb1ELb0ELi2EEENS1_19SingleTileSchedulerILb1ELb0ELb0ELi128EEEEEEEEEvNT_6ParamsE$_ZZN4cute7idx2crdINS_5tupleIJiEEENS1_IJNS1_IJNS1_IJNS_1CILi8EEENS3_ILi2EEEEEES5_S5_NS3_ILi4EEEEEEEEEEEDaRKT_RKT0_ENKUlRKT_RKT0_E_clIiS8_EEDaSI_SL_) ;  /* 0x000086c000007944 */ /* 0x002fea0003c00000 */
        /* <DEDUP_REMOVED lines=148> */
[----:B-1234-:R-:W-:Y:S05]  /*1ee0*/  CALL.REL.NOINC `($_ZN7cutlass13device_kernelIN5flash19enable_sm80_to_sm89INS1_16FlashAttnBwdSm80INS1_25CollectiveMainloopBwdSm80ILi2ELi2EN4cute5tupleIJNS5_1CILi64EEENS7_ILi128EEES8_EEENS_10bfloat16_tEfNS_4arch4Sm80ELb0ELb0ELb1ELb1ELb1ELb0ELb0ELb0ELi2ELi2ELi4ELi2ELb1EEENS1_21CollectiveEpilogueBwdISA_SB_SD_Li256ELb1ELb0ELi2EEENS1_19SingleTileSchedulerILb1ELb0ELb0ELi128EEEEEEEEEvNT_6ParamsE$_ZZN5flash25CollectiveMainloopBwdSm80ILi2ELi2EN4cute5tupleIJNS1_1CILi64EEENS3_ILi128EEES4_EEEN7cutlass10bfloat16_tEfNS7_4arch4Sm80ELb0ELb0ELb1ELb1ELb1ELb0ELb0ELb0ELi2ELi2ELi4ELi2ELb1EE3mmaINS_16FlashAttnBwdSm80ISB_NS_21CollectiveEpilogueBwdIS6_S8_SA_Li256ELb1ELb0ELi2EEENS_19SingleTileSchedulerILb1ELb0ELb0ELi128EEEE13SharedStorageENS1_6TensorINS1_11ArrayEngineIfLm32EEENS1_6LayoutINS2_IJNS2_IJNS3_ILi2EEESO_EEESO_NS3_ILi4EEEEEENS2_IJNS2_IJNS3_ILi1EEESO_EEESQ_NS3_ILi8EEEEEEEEEEEEbRKNSB_6ParamsERT0_S12_iNS2_IJiiiEEERT_ENKUliiE_clEii) ;  /* 0x0000a65000007944 */ /* 0x01efea0003c00000 */
[----:B------:R-:W-:Y:S05]  /*1ef0*/  BSYNC B0 ;  /* 0x0000000000007941 */ /* 0x000fea0003800000 */
.L_x_136:
[----:B------:R-:W0:Y:S01]  /*1f00*/  LDGDEPBAR ;  /* 0x00000000000079af */ /* 0x000e220000000000 */
[----:B------:R-:W-:Y:S01]  /*1f10*/  BSSY B0, `(.L_x_137) ;  /* 0x0000005000007945 */ /* 0x000fe20003800000 */
[----:B------:R-:W-:Y:S01]  /*1f20*/  MOV R17, RZ ;  /* 0x000000ff00117202 */ /* 0x000fe20000000f00 */
[----:B------:R-:W-:Y:S01]  /*1f30*/  UMOV UR6, URZ ;  /* 0x0000003f00067c82 */ /* 0x000fe20008000000 */
[----:B------:R-:W-:Y:S02]  /*1f40*/  MOV R12, 0x1f60 ;  /* 0x00001f60000c7802 */ /* 0x000fe40000000f00 */
[----:B-1----:R-:W-:Y:S05]  /*1f50*/  CALL.REL.NOINC `($_ZN7cutlass13device_kernelIN5flash19enable_sm80_to_sm89INS1_16FlashAttnBwdSm80INS1_25CollectiveMainloopBwdSm80ILi2ELi2EN4cute5tupleIJNS5_1CILi64EEENS7_ILi128EEES8_EEENS_10bfloat16_tEfNS_4arch4Sm80ELb0ELb0ELb1ELb1ELb1ELb0ELb0ELb0ELi2ELi2ELi4ELi2ELb1EEENS1_21CollectiveEpilogueBwdISA_SB_SD_Li256ELb1ELb0ELi2EEENS1_19SingleTileSchedulerILb1ELb0ELb0ELi128EEEEEEEEEvNT_6ParamsE$_ZZN5flash25CollectiveMainloopBwdSm80ILi2ELi2EN4cute5tupleIJNS1_1CILi64EEENS3_ILi128EEES4_EEEN7cutlass10bfloat16_tEfNS7_4arch4Sm80ELb0ELb0ELb1ELb1ELb1ELb0ELb0ELb0ELi2ELi2ELi4ELi2ELb1EE3mmaINS_16FlashAttnBwdSm80ISB_NS_21CollectiveEpilogueBwdIS6_S8_SA_Li256ELb1ELb0ELi2EEENS_19SingleTileSchedulerILb1ELb0ELb0ELi128EEEE13SharedStorageENS1_6TensorINS1_11ArrayEngineIfLm32EEENS1_6LayoutINS2_IJNS2_IJNS3_ILi2EEESO_EEESO_NS3_ILi4EEEEEENS2_IJNS2_IJNS3_ILi1EEESO_EEESQ_NS3_ILi8EEEEEEEEEEEEbRKNSB_6ParamsERT0_S12_iNS2_IJiiiEEERT_ENKUliiE0_clEii) ;  /* 0x00008fb000007944 */ /* 0x002fea0003c00000 */
[----:B------:R-:W-:Y:S05]  /*1f60*/  BSYNC B0 ;  /* 0x0000000000007941 */ /* 0x000fea0003800000 */
.L_x_137:
        /* <DEDUP_REMOVED lines=37> */
.L_x_138:
        /* <DEDUP_REMOVED lines=162> */
.L_x_141:
        /* <DEDUP_REMOVED lines=148> */
[----:B-1----:R-:W-:Y:S05]  /*3520*/  CALL.REL.NOINC `($_ZN7cutlass13device_kernelIN5flash19enable_sm80_to_sm89INS1_16FlashAttnBwdSm80INS1_25CollectiveMainloopBwdSm80ILi2ELi2EN4cute5tupleIJNS5_1CILi64EEENS7_ILi128EEES8_EEENS_10bfloat16_tEfNS_4arch4Sm80ELb0ELb0ELb1ELb1ELb1ELb0ELb0ELb0ELi2ELi2ELi4ELi2ELb1EEENS1_21CollectiveEpilogueBwdISA_SB_SD_Li256ELb1ELb0ELi2EEENS1_19SingleTileSchedulerILb1ELb0ELb0ELi128EEEEEEEEEvNT_6ParamsE$_ZZN5flash25CollectiveMainloopBwdSm80ILi2ELi2EN4cute5tupleIJNS1_1CILi64EEENS3_ILi128EEES4_EEEN7cutlass10bfloat16_tEfNS7_4arch4Sm80ELb0ELb0ELb1ELb1ELb1ELb0ELb0ELb0ELi2ELi2ELi4ELi2ELb1EE3mmaINS_16FlashAttnBwdSm80ISB_NS_21CollectiveEpilogueBwdIS6_S8_SA_Li256ELb1ELb0ELi2EEENS_19SingleTileSchedulerILb1ELb0ELb0ELi128EEEE13SharedStorageENS1_6TensorINS1_11ArrayEngineIfLm32EEENS1_6LayoutINS2_IJNS2_IJNS3_ILi2EEESO_EEESO_NS3_ILi4EEEEEENS2_IJNS2_IJNS3_ILi1EEESO_EEESQ_NS3_ILi8EEEEEEEEEEEEbRKNSB_6ParamsERT0_S12_iNS2_IJiiiEEERT_ENKUliiE_clEii) ;  /* 0x0000901000007944 */ /* 0x002fea0003c00000 */
[----:B------:R-:W-:Y:S05]  /*3530*/  BSYNC B0 ;  /* 0x0000000000007941 */ /* 0x000fea0003800000 */
.L_x_139:
        /* <DEDUP_REMOVED lines=407> */
[----:B------:R-:W-:Y:S05]  /*4eb0*/  CALL.REL.NOINC `($_ZN7cutlass13device_kernelIN5flash19enable_sm80_to_sm89INS1_16FlashAttnBwdSm80INS1_25CollectiveMainloopBwdSm80ILi2ELi2EN4cute5tupleIJNS5_1CILi64EEENS7_ILi128EEES8_EEENS_10bfloat16_tEfNS_4arch4Sm80ELb0ELb0ELb1ELb1ELb1ELb0ELb0ELb0ELi2ELi2ELi4ELi2ELb1EEENS1_21CollectiveEpilogueBwdISA_SB_SD_Li256ELb1ELb0ELi2EEENS1_19SingleTileSchedulerILb1ELb0ELb0ELi128EEEEEEEEEvNT_6ParamsE$_ZZN5flash25CollectiveMainloopBwdSm80ILi2ELi2EN4cute5tupleIJNS1_1CILi64EEENS3_ILi128EEES4_EEEN7cutlass10bfloat16_tEfNS7_4arch4Sm80ELb0ELb0ELb1ELb1ELb1ELb0ELb0ELb0ELi2ELi2ELi4ELi2ELb1EE3mmaINS_16FlashAttnBwdSm80ISB_NS_21CollectiveEpilogueBwdIS6_S8_SA_Li256ELb1ELb0ELi2EEENS_19SingleTileSchedulerILb1ELb0ELb0ELi128EEEE13SharedStorageENS1_6TensorINS1_11ArrayEngineIfLm32EEENS1_6LayoutINS2_IJNS2_IJNS3_ILi2EEESO_EEESO_NS3_ILi4EEEEEENS2_IJNS2_IJNS3_ILi1EEESO_EEESQ_NS3_ILi8EEEEEEEEEEEEbRKNSB_6ParamsERT0_S12_iNS2_IJiiiEEERT_ENKUliiE0_clEii) ;  /* 0x0000605000007944 */ /* 0x000fea0003c00000 */
[----:B------:R-:W-:Y:S05]  /*4ec0*/  BSYNC B0 ;  /* 0x0000000000007941 */ /* 0x000fea0003800000 */
.L_x_140:
        /* <DEDUP_REMOVED lines=168> */
.L_x_135:
        /* <DEDUP_REMOVED lines=118> */
.L_x_143:
        /* <DEDUP_REMOVED lines=54> */
.L_x_145:
[----:B------:R-:W-:Y:S05]  /*6410*/  BSYNC B0 ;  /* 0x0000000000007941 */ /* 0x000fea0003800000 */
.L_x_144:
        /* <DEDUP_REMOVED lines=16> */
.L_x_147:
[----:B------:R-:W-:Y:S05]  /*6520*/  BSYNC B0 ;  /* 0x0000000000007941 */ /* 0x000fea0003800000 */
.L_x_146:
        /* <DEDUP_REMOVED lines=16> */
.L_x_149:
[----:B------:R-:W-:Y:S05]  /*6630*/  BSYNC B0 ;  /* 0x0000000000007941 */ /* 0x000fea0003800000 */
.L_x_148:
        /* <DEDUP_REMOVED lines=16> */
.L_x_151:
[----:B------:R-:W-:Y:S05]  /*6740*/  BSYNC B0 ;  /* 0x0000000000007941 */ /* 0x000fea0003800000 */
.L_x_150:
        /* <DEDUP_REMOVED lines=19> */
.L_x_153:
[----:B------:R-:W-:Y:S05]  /*6880*/  BSYNC B0 ;  /* 0x0000000000007941 */ /* 0x000fea0003800000 */
.L_x_152:
        /* <DEDUP_REMOVED lines=14> */
.L_x_155:
[----:B------:R-:W-:Y:S05]  /*6970*/  BSYNC B0 ;  /* 0x0000000000007941 */ /* 0x000fea0003800000 */
.L_x_154:
        /* <DEDUP_REMOVED lines=14> */
.L_x_157:
[----:B------:R-:W-:Y:S05]  /*6a60*/  BSYNC B0 ;  /* 0x0000000000007941 */ /* 0x000fea0003800000 */
.L_x_156:
        /* <DEDUP_REMOVED lines=14> */
.L_x_142:
        /* <DEDUP_REMOVED lines=18> */
.L_x_158:
        /* <DEDUP_REMOVED lines=39> */
.L_x_160:
[----:B------:R-:W-:Y:S05]  /*6ee0*/  BSYNC B0 ;  /* 0x0000000000007941 */ /* 0x000fea0003800000 */
.L_x_159:
        /* <DEDUP_REMOVED lines=16> */
.L_x_162:
[----:B------:R-:W-:Y:S05]  /*6ff0*/  BSYNC B0 ;  /* 0x0000000000007941 */ /* 0x000fea0003800000 */
.L_x_161:
        /* <DEDUP_REMOVED lines=16> */
.L_x_164:
[----:B------:R-:W-:Y:S05]  /*7100*/  BSYNC B0 ;  /* 0x0000000000007941 */ /* 0x000fea0003800000 */
.L_x_163:
        /* <DEDUP_REMOVED lines=16> */
.L_x_166:
[----:B------:R-:W-:Y:S05]  /*7210*/  BSYNC B0 ;  /* 0x0000000000007941 */ /* 0x000fea0003800000 */
.L_x_165:
        /* <DEDUP_REMOVED lines=19> */
.L_x_168:
[----:B------:R-:W-:Y:S05]  /*7350*/  BSYNC B0 ;  /* 0x0000000000007941 */ /* 0x000fea0003800000 */
.L_x_167:
        /* <DEDUP_REMOVED lines=14> */
.L_x_170:
[----:B------:R-:W-:Y:S05]  /*7440*/  BSYNC B0 ;  /* 0x0000000000007941 */ /* 0x000fea0003800000 */
.L_x_169:
        /* <DEDUP_REMOVED lines=14> */
.L_x_172:
[----:B------:R-:W-:Y:S05]  /*7530*/  BSYNC B0 ;  /* 0x0000000000007941 */ /* 0x000fea0003800000 */
.L_x_171:
        /* <DEDUP_REMOVED lines=13> */
        .type           $_ZN7cutlass13device_kernelIN5flash19enable_sm80_to_sm89INS1_16FlashAttnBwdSm80INS1_25CollectiveMainloopBwdSm80ILi2ELi2EN4cute5tupleIJNS5_1CILi64EEENS7_ILi128EEES8_EEENS_10bfloat16_tEfNS_4arch4Sm80ELb0ELb0ELb1ELb1ELb1ELb0ELb0ELb0ELi2ELi2ELi4ELi2ELb1EEENS1_21CollectiveEpilogueBwdISA_SB_SD_Li256ELb1ELb0ELi2EEENS1_19SingleTileSchedulerILb1ELb0ELb0ELi128EEEEEEEEEvNT_6ParamsE$_ZN4cute12iter_adaptorIPKN7cutlass10bfloat16_tENS_8gmem_ptrIS4_EEEC2ES4_,@function
        .size           $_ZN7cutlass13device_kernelIN5flash19enable_sm80_to_sm89INS1_16FlashAttnBwdSm80INS1_25CollectiveMainloopBwdSm80ILi2ELi2EN4cute5tupleIJNS5_1CILi64EEENS7_ILi128EEES8_EEENS_10bfloat16_tEfNS_4arch4Sm80ELb0ELb0ELb1ELb1ELb1ELb0ELb0ELb0ELi2ELi2ELi4ELi2ELb1EEENS1_21CollectiveEpilogueBwdISA_SB_SD_Li256ELb1ELb0ELi2EEENS1_19SingleTileSchedulerILb1ELb0ELb0ELi128EEEEEEEEEvNT_6ParamsE$_ZN4cute12iter_adaptorIPKN7cutlass10bfloat16_tENS_8gmem_ptrIS4_EEEC2ES4_,($_ZN7cutlass13device_kernelIN5flash19enable_sm80_to_sm89INS1_16FlashAttnBwdSm80INS1_25CollectiveMainloopBwdSm80ILi2ELi2EN4cute5tupleIJNS5_1CILi64EEENS7_ILi128EEES8_EEENS_10bfloat16_tEfNS_4arch4Sm80ELb0ELb0ELb1ELb1ELb1ELb0ELb0ELb0ELi2ELi2ELi4ELi2ELb1EEENS1_21CollectiveEpilogueBwdISA_SB_SD_Li256ELb1ELb0ELi2EEENS1_19SingleTileSchedulerILb1ELb0ELb0ELi128EEEEEEEEEvNT_6ParamsE$_ZN4cute12iter_adaptorIPKN7cutlass9uint128_tENS_8gmem_ptrIS4_EEEC2ES4_ - $_ZN7cutlass13device_kernelIN5flash19enable_sm80_to_sm89INS1_16FlashAttnBwdSm80INS1_25CollectiveMainloopBwdSm80ILi2ELi2EN4cute5tupleIJNS5_1CILi64EEENS7_ILi128EEES8_EEENS_10bfloat16_tEfNS_4arch4Sm80ELb0ELb0ELb1ELb1ELb1ELb0ELb0ELb0ELi2ELi2ELi4ELi2ELb1EEENS1_21CollectiveEpilogueBwdISA_SB_SD_Li256ELb1ELb0ELi2EEENS1_19SingleTileSchedulerILb1ELb0ELb0ELi128EEEEEEEEEvNT_6ParamsE$_ZN4cute12iter_adaptorIPKN7cutlass10bfloat16_tENS_8gmem_ptrIS4_EEEC2ES4_)
$_ZN7cutlass13device_kernelIN5flash19enable_sm80_to_sm89INS1_16FlashAttnBwdSm80INS1_25CollectiveMainloopBwdSm80ILi2ELi2EN4cute5tupleIJNS5_1CILi64EEENS7_ILi128EEES8_EEENS_10bfloat16_tEfNS_4arch4Sm80ELb0ELb0ELb1ELb1ELb1ELb0ELb0ELb0ELi2ELi2ELi4ELi2ELb1EEENS1_21CollectiveEpilogueBwdISA_SB_SD_Li256ELb1ELb0ELi2EEENS1_19SingleTileSchedulerILb1ELb0ELb0ELi128EEEEEEEEEvNT_6ParamsE$_ZN4cute12iter_adaptorIPKN7cutlass10bfloat16_tENS_8gmem_ptrIS4_EEEC2ES4_:
[----:B------:R-:W-:Y:S01]  /*7610*/  IADD3 R11, R4, -c[0x0][0x20], RZ ;  /* 0x80000800040b7a10 */ /* 0x000fe20007ffe0ff */
[----:B------:R-:W-:Y:S01]  /*7620*/  IMAD.MOV.U32 R128, RZ, RZ, R10 ;  /* 0x000000ffff807224 */ /* 0x000fe200078e000a */
[----:B------:R-:W-:Y:S01]  /*7630*/  MOV R130, R18 ;  /* 0x0000001200827202 */ /* 0x000fe20000000f00 */
[----:B------:R-:W-:Y:S01]  /*7640*/  IMAD.MOV.U32 R129, RZ, RZ, R15 ;  /* 0x000000ffff817224 */ /* 0x000fe200078e000f */
[----:B------:R-:W-:-:S04]  /*7650*/  MOV R131, 0x0 ;  /* 0x0000000000837802 */ /* 0x000fc80000000f00 */
[----:B------:R1:W-:Y:S01]  /*7660*/  STL.64 [R11], R128 ;  /* 0x000000800b007387 */ /* 0x0003e20000100a00 */
[----:B------:R-:W-:Y:S05]  /*7670*/  RET.REL.NODEC R130 `(_ZN7cutlass13device_kernelIN5flash19enable_sm80_to_sm89INS1_16FlashAttnBwdSm80INS1_25CollectiveMainloopBwdSm80ILi2ELi2EN4cute5tupleIJNS5_1CILi64EEENS7_ILi128EEES8_EEENS_10bfloat16_tEfNS_4arch4Sm80ELb0ELb0ELb1ELb1ELb1ELb0ELb0ELb0ELi2ELi2ELi4ELi2ELb1EEENS1_21CollectiveEpilogueBwdISA_SB_SD_Li256ELb1ELb0ELi2EEENS1_19SingleTileSchedulerILb1ELb0ELb0ELi128EEEEEEEEEvNT_6ParamsE) ;  /* 0xffff898082007950 */ /* 0x000fea0003c3ffff */
        .type           $_ZN7cutlass13device_kernelIN5flash19enable_sm80_to_sm89INS1_16FlashAttnBwdSm80INS1_25CollectiveMainloopBwdSm80ILi2ELi2EN4cute5tupleIJNS5_1CILi64EEENS7_ILi128EEES8_EEENS_10bfloat16_tEfNS_4arch4Sm80ELb0ELb0ELb1ELb1ELb1ELb0ELb0ELb0ELi2ELi2ELi4ELi2ELb1EEENS1_21CollectiveEpilogueBwdISA_SB_SD_Li256ELb1ELb0ELi2EEENS1_19SingleTileSchedulerILb1ELb0ELb0ELi128EEEEEEEEEvNT_6ParamsE$_ZN4cute12iter_adaptorIPKN7cutlass9uint128_tENS_8gmem_ptrIS4_EEEC2ES4_,@function
        .size           $_ZN7cutlass13device_kernelIN5flash19enable_sm80_to_sm89INS1_16FlashAttnBwdSm80INS1_25CollectiveMainloopBwdSm80ILi2ELi2EN4cute5tupleIJNS5_1CILi64EEENS7_ILi128EEES8_EEENS_10bfloat16_tEfNS_4arch4Sm80ELb0ELb0ELb1ELb1ELb1ELb0ELb0ELb0ELi2ELi2ELi4ELi2ELb1EEENS1_21CollectiveEpilogueBwdISA_SB_SD_Li256ELb1ELb0ELi2EEENS1_19SingleTileSchedulerILb1ELb0ELb0ELi128EEEEEEEEEvNT_6ParamsE$_ZN4cute12iter_adaptorIPKN7cutlass9uint128_tENS_8gmem_ptrIS4_EEEC2ES4_,($_ZN7cutlass13device_kernelIN5flash19enable_sm80_to_sm89INS1_16FlashAttnBwdSm80INS1_25CollectiveMainloopBwdSm80ILi2ELi2EN4cute5tupleIJNS5_1CILi64EEENS7_ILi128EEES8_EEENS_10bfloat16_tEfNS_4arch4Sm80ELb0ELb0ELb1ELb1ELb1ELb0ELb0ELb0ELi2ELi2ELi4ELi2ELb1EEENS1_21CollectiveEpilogueBwdISA_SB_SD_Li256ELb1ELb0ELi2EEENS1_19SingleTileSchedulerILb1ELb0ELb0ELi128EEEEEEEEEvNT_6ParamsE$_ZN4cute12iter_adaptorIPKfNS_8gmem_ptrIS2_EEEC2ES2_ - $_ZN7cutlass13device_kernelIN5flash19enable_sm80_to_sm89INS1_16FlashAttnBwdSm80INS1_25CollectiveMainloopBwdSm80ILi2ELi2EN4cute5tupleIJNS5_1CILi64EEENS7_ILi128EEES8_EEENS_10bfloat16_tEfNS_4arch4Sm80ELb0ELb0ELb1ELb1ELb1ELb0ELb0ELb0ELi2ELi2ELi4ELi2ELb1EEENS1_21CollectiveEpilogueBwdISA_SB_SD_Li256ELb1ELb0ELi2EEENS1_19SingleTileSchedulerILb1ELb0ELb0ELi128EEEEEEEEEvNT_6ParamsE$_ZN4cute12iter_adaptorIPKN7cutlass9uint128_tENS_8gmem_ptrIS4_EEEC2ES4_)
$_ZN7cutlass13device_kernelIN5flash19enable_sm80_to_sm89INS1_16FlashAttnBwdSm80INS1_25CollectiveMainloopBwdSm80ILi2ELi2EN4cute5tupleIJNS5_1CILi64EEENS7_ILi128EEES8_EEENS_10bfloat16_tEfNS_4arch4Sm80ELb0ELb0ELb1ELb1ELb1ELb0ELb0ELb0ELi2ELi2ELi4ELi2ELb1EEENS1_21CollectiveEpilogueBwdISA_SB_SD_Li256ELb1ELb0ELi2EEENS1_19SingleTileSchedulerILb1ELb0ELb0ELi128EEEEEEEEEvNT_6ParamsE$_ZN4cute12iter_adaptorIPKN7cutlass9uint128_tENS_8gmem_ptrIS4_EEEC2ES4_:
[----:B------:R-:W-:Y:S01]  /*7680*/  IADD3 R10, R4, -c[0x0][0x20], RZ ;  /* 0x80000800040a7a10 */ /* 0x000fe20007ffe0ff */
[----:B------:R-:W-:Y:S01]  /*7690*/  IMAD.MOV.U32 R128, RZ, RZ, R18 ;  /* 0x000000ffff807224 */ /* 0x000fe200078e0012 */
[----:B------:R-:W-:-:S03]  /*76a0*/  MOV R129, 0x0 ;  /* 0x0000000000817802 */ /* 0x000fc60000000f00 */
[----:B------:R1:W-:Y:S01]  /*76b0*/  STL.64 [R10], R6 ;  /* 0x000000060a007387 */ /* 0x0003e20000100a00 */
[----:B------:R-:W-:Y:S05]  /*76c0*/  RET.REL.NODEC R128 `(_ZN7cutlass13device_kernelIN5flash19enable_sm80_to_sm89INS1_16FlashAttnBwdSm80INS1_25CollectiveMainloopBwdSm80ILi2ELi2EN4cute5tupleIJNS5_1CILi64EEENS7_ILi128EEES8_EEENS_10bfloat16_tEfNS_4arch4Sm80ELb0ELb0ELb1ELb1ELb1ELb0ELb0ELb0ELi2ELi2ELi4ELi2ELb1EEENS1_21CollectiveEpilogueBwdISA_SB_SD_Li256ELb1ELb0ELi2EEENS1_19SingleTileSchedulerILb1ELb0ELb0ELi128EEEEEEEEEvNT_6ParamsE) ;  /* 0xffff893080007950 */ /* 0x000fea0003c3ffff */
        .type           $_ZN7cutlass13device_kernelIN5flash19enable_sm80_to_sm89INS1_16FlashAttnBwdSm80INS1_25CollectiveMainloopBwdSm80ILi2ELi2EN4cute5tupleIJNS5_1CILi64EEENS7_ILi128EEES8_EEENS_10bfloat16_tEfNS_4arch4Sm80ELb0ELb0ELb1ELb1ELb1ELb0ELb0ELb0ELi2ELi2ELi4ELi2ELb1EEENS1_21CollectiveEpilogueBwdISA_SB_SD_Li256ELb1ELb0ELi2EEENS1_19SingleTileSchedulerILb1ELb0ELb0ELi128EEEEEEEEEvNT_6ParamsE$_ZN4cute12iter_adaptorIPKfNS_8gmem_ptrIS2_EEEC2ES2_,@function
        .size           $_ZN7cutlass13device_kernelIN5flash19enable_sm80_to_sm89INS1_16FlashAttnBwdSm80INS1_25CollectiveMainloopBwdSm80ILi2ELi2EN4cute5tupleIJNS5_1CILi64EEENS7_ILi128EEES8_EEENS_10bfloat16_tEfNS_4arch4Sm80ELb0ELb0ELb1ELb1ELb1ELb0ELb0ELb0ELi2ELi2ELi4ELi2ELb1EEENS1_21CollectiveEpilogueBwdISA_SB_SD_Li256ELb1ELb0ELi2EEENS1_19SingleTileSchedulerILb1ELb0ELb0ELi128EEEEEEEEEvNT_6ParamsE$_ZN4cute12iter_adaptorIPKfNS_8gmem_ptrIS2_EEEC2ES2_,($_ZN7cutlass13device_kernelIN5flash19enable_sm80_to_sm89INS1_16FlashAttnBwdSm80INS1_25CollectiveMainloopBwdSm80ILi2ELi2EN4cute5tupleIJNS5_1CILi64EEENS7_ILi128EEES8_EEENS_10bfloat16_tEfNS_4arch4Sm80ELb0ELb0ELb1ELb1ELb1ELb0ELb0ELb0ELi2ELi2ELi4ELi2ELb1EEENS1_21CollectiveEpilogueBwdISA_SB_SD_Li256ELb1ELb0ELi2EEENS1_19SingleTileSchedulerILb1ELb0ELb0ELi128EEEEEEEEEvNT_6ParamsE$_ZN4cute12iter_adaptorIPN7cutlass10bfloat16_tENS_8smem_ptrIS3_EEEC2ES3_ - $_ZN7cutlass13device_kernelIN5flash19enable_sm80_to_sm89INS1_16FlashAttnBwdSm80INS1_25CollectiveMainloopBwdSm80ILi2ELi2EN4cute5tupleIJNS5_1CILi64EEENS7_ILi128EEES8_EEENS_10bfloat16_tEfNS_4arch4Sm80ELb0ELb0ELb1ELb1ELb1ELb0ELb0ELb0ELi2ELi2ELi4ELi2ELb1EEENS1_21CollectiveEpilogueBwdISA_SB_SD_Li256ELb1ELb0ELi2EEENS1_19SingleTileSchedulerILb1ELb0ELb0ELi128EEEEEEEEEvNT_6ParamsE$_ZN4cute12iter_adaptorIPKfNS_8gmem_ptrIS2_EEEC2ES2_)
$_ZN7cutlass13device_kernelIN5flash19enable_sm80_to_sm89INS1_16FlashAttnBwdSm80INS1_25CollectiveMainloopBwdSm80ILi2ELi2EN4cute5tupleIJNS5_1CILi64EEENS7_ILi128EEES8_EEENS_10bfloat16_tEfNS_4arch4Sm80ELb0ELb0ELb1ELb1ELb1ELb0ELb0ELb0ELi2ELi2ELi4ELi2ELb1EEENS1_21CollectiveEpilogueBwdISA_SB_SD_Li256ELb1ELb0ELi2EEENS1_19SingleTileSchedulerILb1ELb0ELb0ELi128EEEEEEEEEvNT_6ParamsE$_ZN4cute12iter_adaptorIPKfNS_8gmem_ptrIS2_EEEC2ES2_:
[----:B------:R-:W-:Y:S02]  /*76d0*/  IADD3 R6, R6, -c[0x0][0x20], RZ ;  /* 0x8000080006067a10 */ /* 0x000fe40007ffe0ff */
[----:B------:R-:W-:-:S03]  /*76e0*/  MOV R19, 0x0 ;  /* 0x0000000000137802 */ /* 0x000fc60000000f00 */
[----:B------:R1:W-:Y:S01]  /*76f0*/  STL.64 [R6], R10 ;  /* 0x0000000a06007387 */ /* 0x0003e20000100a00 */
[----:B------:R-:W-:Y:S05]  /*7700*/  RET.REL.NODEC R18 `(_ZN7cutlass13device_kernelIN5flash19enable_sm80_to_sm89INS1_16FlashAttnBwdSm80INS1_25CollectiveMainloopBwdSm80ILi2ELi2EN4cute5tupleIJNS5_1CILi64EEENS7_ILi128EEES8_EEENS_10bfloat16_tEfNS_4arch4Sm80ELb0ELb0ELb1ELb1ELb1ELb0ELb0ELb0ELi2ELi2ELi4ELi2ELb1EEENS1_21CollectiveEpilogueBwdISA_SB_SD_Li256ELb1ELb0ELi2EEENS1_19SingleTileSchedulerILb1ELb0ELb0ELi128EEEEEEEEEvNT_6ParamsE) ;  /* 0xffff88f012007950 */ /* 0x000fea0003c3ffff */
        .type           $_ZN7cutlass13device_kernelIN5flash19enable_sm80_to_sm89INS1_16FlashAttnBwdSm80INS1_25CollectiveMainloopBwdSm80ILi2ELi2EN4cute5tupleIJNS5_1CILi64EEENS7_ILi128EEES8_EEENS_10bfloat16_tEfNS_4arch4Sm80ELb0ELb0ELb1ELb1ELb1ELb0ELb0ELb0ELi2ELi2ELi4ELi2ELb1EEENS1_21CollectiveEpilogueBwdISA_SB_SD_Li256ELb1ELb0ELi2EEENS1_19SingleTileSchedulerILb1ELb0ELb0ELi128EEEEEEEEEvNT_6ParamsE$_ZN4cute12iter_adaptorIPN7cutlass10bfloat16_tENS_8smem_ptrIS3_EEEC2ES3_,@function
        .size           $_ZN7cutlass13device_kernelIN5flash19enable_sm80_to_sm89INS1_16FlashAttnBwdSm80INS1_25CollectiveMainloopBwdSm80ILi2ELi2EN4cute5tupleIJNS5_1CILi64EEENS7_ILi128EEES8_EEENS_10bfloat16_tEfNS_4arch4Sm80ELb0ELb0ELb1ELb1ELb1ELb0ELb0ELb0ELi2ELi2ELi4ELi2ELb1EEENS1_21CollectiveEpilogueBwdISA_SB_SD_Li256ELb1ELb0ELi2EEENS1_19SingleTileSchedulerILb1ELb0ELb0ELi128EEEEEEEEEvNT_6ParamsE$_ZN4cute12iter_adaptorIPN7cutlass10bfloat16_tENS_8smem_ptrIS3_EEEC2ES3_,($_ZN7cutlass13device_kernelIN5flash19enable_sm80_to_sm89INS1_16FlashAttnBwdSm80INS1_25CollectiveMainloopBwdSm80ILi2ELi2EN4cute5tupleIJNS5_1CILi64EEENS7_ILi128EEES8_EEENS_10bfloat16_tEfNS_4arch4Sm80ELb0ELb0ELb1ELb1ELb1ELb0ELb0ELb0ELi2ELi2ELi4ELi2ELb1EEENS1_21CollectiveEpilogueBwdISA_SB_SD_Li256ELb1ELb0ELi2EEENS1_19SingleTileSchedulerILb1ELb0ELb0ELi128EEEEEEEEEvNT_6ParamsE$_ZN4cute12iter_adaptorIPN7cutlass9uint128_tENS_8smem_ptrIS3_EEEC2ES3_ - $_ZN7cutlass13device_kernelIN5flash19enable_sm80_to_sm89INS1_16FlashAttnBwdSm80INS1_25CollectiveMainloopBwdSm80ILi2ELi2EN4cute5tupleIJNS5_1CILi64EEENS7_ILi128EEES8_EEENS_10bfloat16_tEfNS_4arch4Sm80ELb0ELb0ELb1ELb1ELb1ELb0ELb0ELb0ELi2ELi2ELi4ELi2ELb1EEENS1_21CollectiveEpilogueBwdISA_SB_SD_Li256ELb1ELb0ELi2EEENS1_19SingleTileSchedulerILb1ELb0ELb0ELi128EEEEEEEEEvNT_6ParamsE$_ZN4cute12iter_adaptorIPN7cutlass10bfloat16_tENS_8smem_ptrIS3_EEEC2ES3_)
$_ZN7cutlass13device_kernelIN5flash19enable_sm80_to_sm89INS1_16FlashAttnBwdSm80INS1_25CollectiveMainloopBwdSm80ILi2ELi2EN4cute5tupleIJNS5_1CILi64EEENS7_ILi128EEES8_EEENS_10bfloat16_tEfNS_4arch4Sm80ELb0ELb0ELb1ELb1ELb1ELb0ELb0ELb0ELi2ELi2ELi4ELi2ELb1EEENS1_21CollectiveEpilogueBwdISA_SB_SD_Li256ELb1ELb0ELi2EEENS1_19SingleTileSchedulerILb1ELb0ELb0ELi128EEEEEEEEEvNT_6ParamsE$_ZN4cute12iter_adaptorIPN7cutlass10bfloat16_tENS_8smem_ptrIS3_EEEC2ES3_:
[----:B------:R-:W-:Y:S01]  /*7710*/  IADD3 R6, R4, -c[0x0][0x20], RZ ;  /* 0x8000080004067a10 */ /* 0x000fe20007ffe0ff */
[----:B------:R-:W-:Y:S01]  /*7720*/  IMAD.MOV.U32 R128, RZ, RZ, R18 ;  /* 0x000000ffff807224 */ /* 0x000fe200078e0012 */
[----:B------:R-:W-:-:S03]  /*7730*/  MOV R129, 0x0 ;  /* 0x0000000000817802 */ /* 0x000fc60000000f00 */
[----:B------:R1:W-:Y:S01]  /*7740*/  STL.64 [R6], R8 ;  /* 0x0000000806007387 */ /* 0x0003e20000100a00 */
[----:B------:R-:W-:Y:S05]  /*7750*/  RET.REL.NODEC R128 `(_ZN7cutlass13device_kernelIN5flash19enable_sm80_to_sm89INS1_16FlashAttnBwdSm80INS1_25CollectiveMainloopBwdSm80ILi2ELi2EN4cute5tupleIJNS5_1CILi64EEENS7_ILi128EEES8_EEENS_10bfloat16_tEfNS_4arch4Sm80ELb0ELb0ELb1ELb1ELb1ELb0ELb0ELb0ELi2ELi2ELi4ELi2ELb1EEENS1_21CollectiveEpilogueBwdISA_SB_SD_Li256ELb1ELb0ELi2EEENS1_19SingleTileSchedulerILb1ELb0ELb0ELi128EEEEEEEEEvNT_6ParamsE) ;  /* 0xffff88a080007950 */ /* 0x000fea0003c3ffff */
        .type           $_ZN7cutlass13device_kernelIN5flash19enable_sm80_to_sm89INS1_16FlashAttnBwdSm80INS1_25CollectiveMainloopBwdSm80ILi2ELi2EN4cute5tupleIJNS5_1CILi64EEENS7_ILi128EEES8_EEENS_10bfloat16_tEfNS_4arch4Sm80ELb0ELb0ELb1ELb1ELb1ELb0ELb0ELb0ELi2ELi2ELi4ELi2ELb1EEENS1_21CollectiveEpilogueBwdISA_SB_SD_Li256ELb1ELb0ELi2EEENS1_19SingleTileSchedulerILb1ELb0ELb0ELi128EEEEEEEEEvNT_6ParamsE$_ZN4cute12iter_adaptorIPN7cutlass9uint128_tENS_8smem_ptrIS3_EEEC2ES3_,@function
        .size           $_ZN7cutlass13device_kernelIN5flash19enable_sm80_to_sm89INS1_16FlashAttnBwdSm80INS1_25CollectiveMainloopBwdSm80ILi2ELi2EN4cute5tupleIJNS5_1CILi64EEENS7_ILi128EEES8_EEENS_10bfloat16_tEfNS_4arch4Sm80ELb0ELb0ELb1ELb1ELb1ELb0ELb0ELb0ELi2ELi2ELi4ELi2ELb1EEENS1_21CollectiveEpilogueBwdISA_SB_SD_Li256ELb1ELb0ELi2EEENS1_19SingleTileSchedulerILb1ELb0ELb0ELi128EEEEEEEEEvNT_6ParamsE$_ZN4cute12iter_adaptorIPN7cutlass9uint128_tENS_8smem_ptrIS3_EEEC2ES3_,($_ZN7cutlass13device_kernelIN5flash19enable_sm80_to_sm89INS1_16FlashAttnBwdSm80INS1_25CollectiveMainloopBwdSm80ILi2ELi2EN4cute5tupleIJNS5_1CILi64EEENS7_ILi128EEES8_EEENS_10bfloat16_tEfNS_4arch4Sm80ELb0ELb0ELb1ELb1ELb1ELb0ELb0ELb0ELi2ELi2ELi4ELi2ELb1EEENS1_21CollectiveEpilogueBwdISA_SB_SD_Li256ELb1ELb0ELi2EEENS1_19SingleTileSchedulerILb1ELb0ELb0ELi128EEEEEEEEEvNT_6ParamsE$_ZN4cute12iter_adaptorIPfNS_8smem_ptrIS1_EEEC2ES1_ - $_ZN7cutlass13device_kernelIN5flash19enable_sm80_to_sm89INS1_16FlashAttnBwdSm80INS1_25CollectiveMainloopBwdSm80ILi2ELi2EN4cute5tupleIJNS5_1CILi64EEENS7_ILi128EEES8_EEENS_10bfloat16_tEfNS_4arch4Sm80ELb0ELb0ELb1ELb1ELb1ELb0ELb0ELb0ELi2ELi2ELi4ELi2ELb1EEENS1_21CollectiveEpilogueBwdISA_SB_SD_Li256ELb1ELb0ELi2EEENS1_19SingleTileSchedulerILb1ELb0ELb0ELi128EEEEEEEEEvNT_6ParamsE$_ZN4cute12iter_adaptorIPN7cutlass9uint128_tENS_8smem_ptrIS3_EEEC2ES3_)
$_ZN7cutlass13device_kernelIN5flash19enable_sm80_to_sm89INS1_16FlashAttnBwdSm80INS1_25CollectiveMainloopBwdSm80ILi2ELi2EN4cute5tupleIJNS5_1CILi64EEENS7_ILi128EEES8_EEENS_10bfloat16_tEfNS_4arch4Sm80ELb0ELb0ELb1ELb1ELb1ELb0ELb0ELb0ELi2ELi2ELi4ELi2ELb1EEENS1_21CollectiveEpilogueBwdISA_SB_SD_Li256ELb1ELb0ELi2EEENS1_19SingleTileSchedulerILb1ELb0ELb0ELi128EEEEEEEEEvNT_6ParamsE$_ZN4cute12iter_adaptorIPN7cutlass9uint128_tENS_8smem_ptrIS3_EEEC2ES3_:
[----:B------:R-:W-:Y:S01]  /*7760*/  IADD3 R8, R4, -c[0x0][0x20], RZ ;  /* 0x8000080004087a10 */ /* 0x000fe20007ffe0ff */
[----:B------:R-:W-:Y:S01]  /*7770*/  IMAD.MOV.U32 R128, RZ, RZ, R16 ;  /* 0x000000ffff807224 */ /* 0x000fe200078e0010 */
[----:B------:R-:W-:-:S03]  /*7780*/  MOV R129, 0x0 ;  /* 0x0000000000817802 */ /* 0x000fc60000000f00 */
[----:B------:R1:W-:Y:S01]  /*7790*/  STL.64 [R8], R6 ;  /* 0x0000000608007387 */ /* 0x0003e20000100a00 */
[----:B------:R-:W-:Y:S05]  /*77a0*/  RET.REL.NODEC R128 `(_ZN7cutlass13device_kernelIN5flash19enable_sm80_to_sm89INS1_16FlashAttnBwdSm80INS1_25CollectiveMainloopBwdSm80ILi2ELi2EN4cute5tupleIJNS5_1CILi64EEENS7_ILi128EEES8_EEENS_10bfloat16_tEfNS_4arch4Sm80ELb0ELb0ELb1ELb1ELb1ELb0ELb0ELb0ELi2ELi2ELi4ELi2ELb1EEENS1_21CollectiveEpilogueBwdISA_SB_SD_Li256ELb1ELb0ELi2EEENS1_19SingleTileSchedulerILb1ELb0ELb0ELi128EEEEEEEEEvNT_6ParamsE) ;  /* 0xffff885080007950 */ /* 0x000fea0003c3ffff */
        .type           $_ZN7cutlass13device_kernelIN5flash19enable_sm80_to_sm89INS1_16FlashAttnBwdSm80INS1_25CollectiveMainloopBwdSm80ILi2ELi2EN4cute5tupleIJNS5_1CILi64EEENS7_ILi128EEES8_EEENS_10bfloat16_tEfNS_4arch4Sm80ELb0ELb0ELb1ELb1ELb1ELb0ELb0ELb0ELi2ELi2ELi4ELi2ELb1EEENS1_21CollectiveEpilogueBwdISA_SB_SD_Li256ELb1ELb0ELi2EEENS1_19SingleTileSchedulerILb1ELb0ELb0ELi128EEEEEEEEEvNT_6ParamsE$_ZN4cute12iter_adaptorIPfNS_8smem_ptrIS1_EEEC2ES1_,@function
        .size           $_ZN7cutlass13device_kernelIN5flash19enable_sm80_to_sm89INS1_16FlashAttnBwdSm80INS1_25CollectiveMainloopBwdSm80ILi2ELi2EN4cute5tupleIJNS5_1CILi64EEENS7_ILi128EEES8_EEENS_10bfloat16_tEfNS_4arch4Sm80ELb0ELb0ELb1ELb1ELb1ELb0ELb0ELb0ELi2ELi2ELi4ELi2ELb1EEENS1_21CollectiveEpilogueBwdISA_SB_SD_Li256ELb1ELb0ELi2EEENS1_19SingleTileSchedulerILb1ELb0ELb0ELi128EEEEEEEEEvNT_6ParamsE$_ZN4cute12iter_adaptorIPfNS_8smem_ptrIS1_EEEC2ES1_,($_ZN7cutlass13device_kernelIN5flash19enable_sm80_to_sm89INS1_16FlashAttnBwdSm80INS1_25CollectiveMainloopBwdSm80ILi2ELi2EN4cute5tupleIJNS5_1CILi64EEENS7_ILi128EEES8_EEENS_10bfloat16_tEfNS_4arch4Sm80ELb0ELb0ELb1ELb1ELb1ELb0ELb0ELb0ELi2ELi2ELi4ELi2ELb1EEENS1_21CollectiveEpilogueBwdISA_SB_SD_Li256ELb1ELb0ELi2EEENS1_19SingleTileSchedulerILb1ELb0ELb0ELi128EEEEEEEEEvNT_6ParamsE$_ZN4cute3eso3ESOILb0ELb0EJNS_15ArithmeticTupleIJiiEEEiiiEEC2ERKS3_RKiS8_S8_ - $_ZN7cutlass13device_kernelIN5flash19enable_sm80_to_sm89INS1_16FlashAttnBwdSm80INS1_25CollectiveMainloopBwdSm80ILi2ELi2EN4cute5tupleIJNS5_1CILi64EEENS7_ILi128EEES8_EEENS_10bfloat16_tEfNS_4arch4Sm80ELb0ELb0ELb1ELb1ELb1ELb0ELb0ELb0ELi2ELi2ELi4ELi2ELb1EEENS1_21CollectiveEpilogueBwdISA_SB_SD_Li256ELb1ELb0ELi2EEENS1_19SingleTileSchedulerILb1ELb0ELb0ELi128EEEEEEEEEvNT_6ParamsE$_ZN4cute12iter_adaptorIPfNS_8smem_ptrIS1_EEEC2ES1_)
$_ZN7cutlass13device_kernelIN5flash19enable_sm80_to_sm89INS1_16FlashAttnBwdSm80INS1_25CollectiveMainloopBwdSm80ILi2ELi2EN4cute5tupleIJNS5_1CILi64EEENS7_ILi128EEES8_EEENS_10bfloat16_tEfNS_4arch4Sm80ELb0ELb0ELb1ELb1ELb1ELb0ELb0ELb0ELi2ELi2ELi4ELi2ELb1EEENS1_21CollectiveEpilogueBwdISA_SB_SD_Li256ELb1ELb0ELi2EEENS1_19SingleTileSchedulerILb1ELb0ELb0ELi128EEEEEEEEEvNT_6ParamsE$_ZN4cute12iter_adaptorIPfNS_8smem_ptrIS1_EEEC2ES1_:
[----:B------:R-:W-:Y:S02]  /*77b0*/  IADD3 R6, R6, -c[0x0][0x20], RZ ;  /* 0x8000080006067a10 */ /* 0x000fe40007ffe0ff */
[----:B------:R-:W-:-:S03]  /*77c0*/  MOV R19, 0x0 ;  /* 0x0000000000137802 */ /* 0x000fc60000000f00 */
[----:B------:R1:W-:Y:S01]  /*77d0*/  STL.64 [R6], R8 ;  /* 0x0000000806007387 */ /* 0x0003e20000100a00 */
[----:B------:R-:W-:Y:S05]  /*77e0*/  RET.REL.NODEC R18 `(_ZN7cutlass13device_kernelIN5flash19enable_sm80_to_sm89INS1_16FlashAttnBwdSm80INS1_25CollectiveMainloopBwdSm80ILi2ELi2EN4cute5tupleIJNS5_1CILi64EEENS7_ILi128EEES8_EEENS_10bfloat16_tEfNS_4arch4Sm80ELb0ELb0ELb1ELb1ELb1ELb0ELb0ELb0ELi2ELi2ELi4ELi2ELb1EEENS1_21CollectiveEpilogueBwdISA_SB_SD_Li256ELb1ELb0ELi2EEENS1_19SingleTileSchedulerILb1ELb0ELb0ELi128EEEEEEEEEvNT_6ParamsE) ;  /* 0xffff881012007950 */ /* 0x000fea0003c3ffff */
        .type           $_ZN7cutlass13device_kernelIN5flash19enable_sm80_to_sm89INS1_16FlashAttnBwdSm80INS1_25CollectiveMainloopBwdSm80ILi2ELi2EN4cute5tupleIJNS5_1CILi64EEENS7_ILi128EEES8_EEENS_10bfloat16_tEfNS_4arch4Sm80ELb0ELb0ELb1ELb1ELb1ELb0ELb0ELb0ELi2ELi2ELi4ELi2ELb1EEENS1_21CollectiveEpilogueBwdISA_SB_SD_Li256ELb1ELb0ELi2EEENS1_19SingleTileSchedulerILb1ELb0ELb0ELi128EEEEEEEEEvNT_6ParamsE$_ZN4cute3eso3ESOILb0ELb0EJNS_15ArithmeticTupleIJiiEEEiiiEEC2ERKS3_RKiS8_S8_,@function
        .size           $_ZN7cutlass13device_kernelIN5flash19enable_sm80_to_sm89INS1_16FlashAttnBwdSm80INS1_25CollectiveMainloopBwdSm80ILi2ELi2EN4cute5tupleIJNS5_1CILi64EEENS7_ILi128EEES8_EEENS_10bfloat16_tEfNS_4arch4Sm80ELb0ELb0ELb1ELb1ELb1ELb0ELb0ELb0ELi2ELi2ELi4ELi2ELb1EEENS1_21CollectiveEpilogueBwdISA_SB_SD_Li256ELb1ELb0ELi2EEENS1_19SingleTileSchedulerILb1ELb0ELb0ELi128EEEEEEEEEvNT_6ParamsE$_ZN4cute3eso3ESOILb0ELb0EJNS_15ArithmeticTupleIJiiEEEiiiEEC2ERKS3_RKiS8_S8_,($_ZN7cutlass13device_kernelIN5flash19enable_sm80_to_sm89INS1_16FlashAttnBwdSm80INS1_25CollectiveMainloopBwdSm80ILi2ELi2EN4cute5tupleIJNS5_1CILi64EEENS7_ILi128EEES8_EEENS_10bfloat16_tEfNS_4arch4Sm80ELb0ELb0ELb1ELb1ELb1ELb0ELb0ELb0ELi2ELi2ELi4ELi2ELb1EEENS1_21CollectiveEpilogueBwdISA_SB_SD_Li256ELb1ELb0ELi2EEENS1_19SingleTileSchedulerILb1ELb0ELb0ELi128EEEEEEEEEvNT_6ParamsE$_ZN4cute3eso3ESOILb0ELb0EJNS_5tupleIJiiEEEiiiEEC2ERKS3_RKiS8_S8_ - $_ZN7cutlass13device_kernelIN5flash19enable_sm80_to_sm89INS1_16FlashAttnBwdSm80INS1_25CollectiveMainloopBwdSm80ILi2ELi2EN4cute5tupleIJNS5_1CILi64EEENS7_ILi128EEES8_EEENS_10bfloat16_tEfNS_4arch4Sm80ELb0ELb0ELb1ELb1ELb1ELb0ELb0ELb0ELi2ELi2ELi4ELi2ELb1EEENS1_21CollectiveEpilogueBwdISA_SB_SD_Li256ELb1ELb0ELi2EEENS1_19SingleTileSchedulerILb1ELb0ELb0ELi128EEEEEEEEEvNT_6ParamsE$_ZN4cute3eso3ESOILb0ELb0EJNS_15ArithmeticTupleIJiiEEEiiiEEC2ERKS3_RKiS8_S8_)
$_ZN7cutlass13device_kernelIN5flash19enable_sm80_to_sm89INS1_16FlashAttnBwdSm80INS1_25CollectiveMainloopBwdSm80ILi2ELi2EN4cute5tupleIJNS5_1CILi64EEENS7_ILi128EEES8_EEENS_10bfloat16_tEfNS_4arch4Sm80ELb0ELb0ELb1ELb1ELb1ELb0ELb0ELb0ELi2ELi2ELi4ELi2ELb1EEENS1_21CollectiveEpilogueBwdISA_SB_SD_Li256ELb1ELb0ELi2EEENS1_19SingleTileSchedulerILb1ELb0ELb0ELi128EEEEEEEEEvNT_6ParamsE$_ZN4cute3eso3ESOILb0ELb0EJNS_15ArithmeticTupleIJiiEEEiiiEEC2ERKS3_RKiS8_S8_:
        /* <DEDUP_REMOVED lines=14> */
[----:B------:R-:W-:Y:S05]  /*78d0*/  RET.REL.NODEC R84 `(_ZN7cutlass13device_kernelIN5flash19enable_sm80_to_sm89INS1_16FlashAttnBwdSm80INS1_25CollectiveMainloopBwdSm80ILi2ELi2EN4cute5tupleIJNS5_1CILi64EEENS7_ILi128EEES8_EEENS_10bfloat16_tEfNS_4arch4Sm80ELb0ELb0ELb1ELb1ELb1ELb0ELb0ELb0ELi2ELi2ELi4ELi2ELb1EEENS1_21CollectiveEpilogueBwdISA_SB_SD_Li256ELb1ELb0ELi2EEENS1_19SingleTileSchedulerILb1ELb0ELb0ELi128EEEEEEEEEvNT_6ParamsE) ;  /* 0xffff872054007950 */ /* 0x000fea0003c3ffff */
        .type           $_ZN7cutlass13device_kernelIN5flash19enable_sm80_to_sm89INS1_16FlashAttnBwdSm80INS1_25CollectiveMainloopBwdSm80ILi2ELi2EN4cute5tupleIJNS5_1CILi64EEENS7_ILi128EEES8_EEENS_10bfloat16_tEfNS_4arch4Sm80ELb0ELb0ELb1ELb1ELb1ELb0ELb0ELb0ELi2ELi2ELi4ELi2ELb1EEENS1_21CollectiveEpilogueBwdISA_SB_SD_Li256ELb1ELb0ELi2EEENS1_19SingleTileSchedulerILb1ELb0ELb0ELi128EEEEEEEEEvNT_6ParamsE$_ZN4cute3eso3ESOILb0ELb0EJNS_5tupleIJiiEEEiiiEEC2ERKS3_RKiS8_S8_,@function
        .size           $_ZN7cutlass13device_kernelIN5flash19enable_sm80_to_sm89INS1_16FlashAttnBwdSm80INS1_25CollectiveMainloopBwdSm80ILi2ELi2EN4cute5tupleIJNS5_1CILi64EEENS7_ILi128EEES8_EEENS_10bfloat16_tEfNS_4arch4Sm80ELb0ELb0ELb1ELb1ELb1ELb0ELb0ELb0ELi2ELi2ELi4ELi2ELb1EEENS1_21CollectiveEpilogueBwdISA_SB_SD_Li256ELb1ELb0ELi2EEENS1_19SingleTileSchedulerILb1ELb0ELb0ELi128EEEEEEEEEvNT_6ParamsE$_ZN4cute3eso3ESOILb0ELb0EJNS_5tupleIJiiEEEiiiEEC2ERKS3_RKiS8_S8_,($_ZN7cutlass13device_kernelIN5flash19enable_sm80_to_sm89INS1_16FlashAttnBwdSm80INS1_25CollectiveMainloopBwdSm80ILi2ELi2EN4cute5tupleIJNS5_1CILi64EEENS7_ILi128EEES8_EEENS_10bfloat16_tEfNS_4arch4Sm80ELb0ELb0ELb1ELb1ELb1ELb0ELb0ELb0ELi2ELi2ELi4ELi2ELb1EEENS1_21CollectiveEpilogueBwdISA_SB_SD_Li256ELb1ELb0ELi2EEENS1_19SingleTileSchedulerILb1ELb0ELb0ELi128EEEEEEEEEvNT_6ParamsE$_ZN4cute3eso3ESOILb0ELb0EJNS_6LayoutINS_5tupleIJNS3_IJNS_1CILi8EEENS4_ILi1EEEEEENS4_ILi2EEES6_EEENS3_IJNS3_IJS6_NS4_ILi0EEEEEElSA_EEEEENS_10ViewEngineINS_8gmem_ptrIPKN7cutlass10bfloat16_tEEEEEEEC2ERKSD_RKSL_ - $_ZN7cutlass13device_kernelIN5flash19enable_sm80_to_sm89INS1_16FlashAttnBwdSm80INS1_25CollectiveMainloopBwdSm80ILi2ELi2EN4cute5tupleIJNS5_1CILi64EEENS7_ILi128EEES8_EEENS_10bfloat16_tEfNS_4arch4Sm80ELb0ELb0ELb1ELb1ELb1ELb0ELb0ELb0ELi2ELi2ELi4ELi2ELb1EEENS1_21CollectiveEpilogueBwdISA_SB_SD_Li256ELb1ELb0ELi2EEENS1_19SingleTileSchedulerILb1ELb0ELb0ELi128EEEEEEEEEvNT_6ParamsE$_ZN4cute3eso3ESOILb0ELb0EJNS_5tupleIJiiEEEiiiEEC2ERKS3_RKiS8_S8_)
$_ZN7cutlass13device_kernelIN5flash19enable_sm80_to_sm89INS1_16FlashAttnBwdSm80INS1_25CollectiveMainloopBwdSm80ILi2ELi2EN4cute5tupleIJNS5_1CILi64EEENS7_ILi128EEES8_EEENS_10bfloat16_tEfNS_4arch4Sm80ELb0ELb0ELb1ELb1ELb1ELb0ELb0ELb0ELi2ELi2ELi4ELi2ELb1EEENS1_21CollectiveEpilogueBwdISA_SB_SD_Li256ELb1ELb0ELi2EEENS1_19SingleTileSchedulerILb1ELb0ELb0ELi128EEEEEEEEEvNT_6ParamsE$_ZN4cute3eso3ESOILb0ELb0EJNS_5tupleIJiiEEEiiiEEC2ERKS3_RKiS8_S8_:
        /* <DEDUP_REMOVED lines=13> */
[----:B------:R-:W-:Y:S05]  /*79b0*/  RET.REL.NODEC R10 `(_ZN7cutlass13device_kernelIN5flash19enable_sm80_to_sm89INS1_16FlashAttnBwdSm80INS1_25CollectiveMainloopBwdSm80ILi2ELi2EN4cute5tupleIJNS5_1CILi64EEENS7_ILi128EEES8_EEENS_10bfloat16_tEfNS_4arch4Sm80ELb0ELb0ELb1ELb1ELb1ELb0ELb0ELb0ELi2ELi2ELi4ELi2ELb1EEENS1_21CollectiveEpilogueBwdISA_SB_SD_Li256ELb1ELb0ELi2EEENS1_19SingleTileSchedulerILb1ELb0ELb0ELi128EEEEEEEEEvNT_6ParamsE) ;  /* 0xffff86400a007950 */ /* 0x000fea0003c3ffff */
        .type           $_ZN7cutlass13device_kernelIN5flash19enable_sm80_to_sm89INS1_16FlashAttnBwdSm80INS1_25CollectiveMainloopBwdSm80ILi2ELi2EN4cute5tupleIJNS5_1CILi64EEENS7_ILi128EEES8_EEENS_10bfloat16_tEfNS_4arch4Sm80ELb0ELb0ELb1ELb1ELb1ELb0ELb0ELb0ELi2ELi2ELi4ELi2ELb1EEENS1_21CollectiveEpilogueBwdISA_SB_SD_Li256ELb1ELb0ELi2EEENS1_19SingleTileSchedulerILb1ELb0ELb0ELi128EEEEEEEEEvNT_6ParamsE$_ZN4cute3eso3ESOILb0ELb0EJNS_6LayoutINS_5tupleIJNS3_IJNS_1CILi8EEENS4_ILi1EEEEEENS4_ILi2EEES6_EEENS3_IJNS3_IJS6_NS4_ILi0EEEEEElSA_EEEEENS_10ViewEngineINS_8gmem_ptrIPKN7cutlass10bfloat16_tEEEEEEEC2ERKSD_RKSL_,@function
        .size           $_ZN7cutlass13device_kernelIN5flash19enable_sm80_to_sm89INS1_16FlashAttnBwdSm80INS1_25CollectiveMainloopBwdSm80ILi2ELi2EN4cute5tupleIJNS5_1CILi64EEENS7_ILi128EEES8_EEENS_10bfloat16_tEfNS_4arch4Sm80ELb0ELb0ELb1ELb1ELb1ELb0ELb0ELb0ELi2ELi2ELi4ELi2ELb1EEENS1_21CollectiveEpilogueBwdISA_SB_SD_Li256ELb1ELb0ELi2EEENS1_19SingleTileSchedulerILb1ELb0ELb0ELi128EEEEEEEEEvNT_6ParamsE$_ZN4cute3eso3ESOILb0ELb0EJNS_6LayoutINS_5tupleIJNS3_IJNS_1CILi8EEENS4_ILi1EEEEEENS4_ILi2EEES6_EEENS3_IJNS3_IJS6_NS4_ILi0EEEEEElSA_EEEEENS_10ViewEngineINS_8gmem_ptrIPKN7cutlass10bfloat16_tEEEEEEEC2ERKSD_RKSL_,($_ZN7cutlass13device_kernelIN5flash19enable_sm80_to_sm89INS1_16FlashAttnBwdSm80INS1_25CollectiveMainloopBwdSm80ILi2ELi2EN4cute5tupleIJNS5_1CILi64EEENS7_ILi128EEES8_EEENS_10bfloat16_tEfNS_4arch4Sm80ELb0ELb0ELb1ELb1ELb1ELb0ELb0ELb0ELi2ELi2ELi4ELi2ELb1EEENS1_21CollectiveEpilogueBwdISA_SB_SD_Li256ELb1ELb0ELi2EEENS1_19SingleTileSchedulerILb1ELb0ELb0ELi128EEEEEEEEEvNT_6ParamsE$_ZN4cute3eso3ESOILb0ELb0EJNS_6LayoutINS_5tupleIJNS3_IJNS_1CILi8EEENS4_ILi1EEEEEENS4_ILi2EEES6_EEENS3_IJNS3_IJS6_NS4_ILi0EEEEEElSA_EEEEElEEC2ERKSD_RKl - $_ZN7cutlass13device_kernelIN5flash19enable_sm80_to_sm89INS1_16FlashAttnBwdSm80INS1_25CollectiveMainloopBwdSm80ILi2ELi2EN4cute5tupleIJNS5_1CILi64EEENS7_ILi128EEES8_EEENS_10bfloat16_tEfNS_4arch4Sm80ELb0ELb0ELb1ELb1ELb1ELb0ELb0ELb0ELi2ELi2ELi4ELi2ELb1EEENS1_21CollectiveEpilogueBwdISA_SB_SD_Li256ELb1ELb0ELi2EEENS1_19SingleTileSchedulerILb1ELb0ELb0ELi128EEEEEEEEEvNT_6ParamsE$_ZN4cute3eso3ESOILb0ELb0EJNS_6LayoutINS_5tupleIJNS3_IJNS_1CILi8EEENS4_ILi1EEEEEENS4_ILi2EEES6_EEENS3_IJNS3_IJS6_NS4_ILi0EEEEEElSA_EEEEENS_10ViewEngineINS_8gmem_ptrIPKN7cutlass10bfloat16_tEEEEEEEC2ERKSD_RKSL_)
$_ZN7cutlass13device_kernelIN5flash19enable_sm80_to_sm89INS1_16FlashAttnBwdSm80INS1_25CollectiveMainloopBwdSm80ILi2ELi2EN4cute5tupleIJNS5_1CILi64EEENS7_ILi128EEES8_EEENS_10bfloat16_tEfNS_4arch4Sm80ELb0ELb0ELb1ELb1ELb1ELb0ELb0ELb0ELi2ELi2ELi4ELi2ELb1EEENS1_21CollectiveEpilogueBwdISA_SB_SD_Li256ELb1ELb0ELi2EEENS1_19SingleTileSchedulerILb1ELb0ELb0ELi128EEEEEEEEEvNT_6ParamsE$_ZN4cute3eso3ESOILb0ELb0EJNS_6LayoutINS_5tupleIJNS3_IJNS_1CILi8EEENS4_ILi1EEEEEENS4_ILi2EEES6_EEENS3_IJNS3_IJS6_NS4_ILi0EEEEEElSA_EEEEENS_10ViewEngineINS_8gmem_ptrIPKN7cutlass10bfloat16_tEEEEEEEC2ERKSD_RKSL_:
        /* <DEDUP_REMOVED lines=8> */
[----:B------:R-:W-:Y:S05]  /*7a40*/  RET.REL.NODEC R10 `(_ZN7cutlass13device_kernelIN5flash19enable_sm80_to_sm89INS1_16FlashAttnBwdSm80INS1_25CollectiveMainloopBwdSm80ILi2ELi2EN4cute5tupleIJNS5_1CILi64EEENS7_ILi128EEES8_EEENS_10bfloat16_tEfNS_4arch4Sm80ELb0ELb0ELb1ELb1ELb1ELb0ELb0ELb0ELi2ELi2ELi4ELi2ELb1EEENS1_21CollectiveEpilogueBwdISA_SB_SD_Li256ELb1ELb0ELi2EEENS1_19SingleTileSchedulerILb1ELb0ELb0ELi128EEEEEEEEEvNT_6ParamsE) ;  /* 0xffff85b00a007950 */ /* 0x000fea0003c3ffff */
        .type           $_ZN7cutlass13device_kernelIN5flash19enable_sm80_to_sm89INS1_16FlashAttnBwdSm80INS1_25CollectiveMainloopBwdSm80ILi2ELi2EN4cute5tupleIJNS5_1CILi64EEENS7_ILi128EEES8_EEENS_10bfloat16_tEfNS_4arch4Sm80ELb0ELb0ELb1ELb1ELb1ELb0ELb0ELb0ELi2ELi2ELi4ELi2ELb1EEENS1_21CollectiveEpilogueBwdISA_SB_SD_Li256ELb1ELb0ELi2EEENS1_19SingleTileSchedulerILb1ELb0ELb0ELi128EEEEEEEEEvNT_6ParamsE$_ZN4cute3eso3ESOILb0ELb0EJNS_6LayoutINS_5tupleIJNS3_IJNS_1CILi8EEENS4_ILi1EEEEEENS4_ILi2EEES6_EEENS3_IJNS3_IJS6_NS4_ILi0EEEEEElSA_EEEEElEEC2ERKSD_RKl,@function
        .size           $_ZN7cutlass13device_kernelIN5flash19enable_sm80_to_sm89INS1_16FlashAttnBwdSm80INS1_25CollectiveMainloopBwdSm80ILi2ELi2EN4cute5tupleIJNS5_1CILi64EEENS7_ILi128EEES8_EEENS_10bfloat16_tEfNS_4arch4Sm80ELb0ELb0ELb1ELb1ELb1ELb0ELb0ELb0ELi2ELi2ELi4ELi2ELb1EEENS1_21CollectiveEpilogueBwdISA_SB_SD_Li256ELb1ELb0ELi2EEENS1_19SingleTileSchedulerILb1ELb0ELb0ELi128EEEEEEEEEvNT_6ParamsE$_ZN4cute3eso3ESOILb0ELb0EJNS_6LayoutINS_5tupleIJNS3_IJNS_1CILi8EEENS4_ILi1EEEEEENS4_ILi2EEES6_EEENS3_IJNS3_IJS6_NS4_ILi0EEEEEElSA_EEEEElEEC2ERKSD_RKl,($_ZN7cutlass13device_kernelIN5flash19enable_sm80_to_sm89INS1_16FlashAttnBwdSm80INS1_25CollectiveMainloopBwdSm80ILi2ELi2EN4cute5tupleIJNS5_1CILi64EEENS7_ILi128EEES8_EEENS_10bfloat16_tEfNS_4arch4Sm80ELb0ELb0ELb1ELb1ELb1ELb0ELb0ELb0ELi2ELi2ELi4ELi2ELb1EEENS1_21CollectiveEpilogueBwdISA_SB_SD_Li256ELb1ELb0ELi2EEENS1_19SingleTileSchedulerILb1ELb0ELb0ELi128EEEEEEEEEvNT_6ParamsE$_ZN4cute3eso3ESOILb0ELb0EJiiEEC2ERKiS4_ - $_ZN7cutlass13device_kernelIN5flash19enable_sm80_to_sm89INS1_16FlashAttnBwdSm80INS1_25CollectiveMainloopBwdSm80ILi2ELi2EN4cute5tupleIJNS5_1CILi64EEENS7_ILi128EEES8_EEENS_10bfloat16_tEfNS_4arch4Sm80ELb0ELb0ELb1ELb1ELb1ELb0ELb0ELb0ELi2ELi2ELi4ELi2ELb1EEENS1_21CollectiveEpilogueBwdISA_SB_SD_Li256ELb1ELb0ELi2EEENS1_19SingleTileSchedulerILb1ELb0ELb0ELi128EEEEEEEEEvNT_6ParamsE$_ZN4cute3eso3ESOILb0ELb0EJNS_6LayoutINS_5tupleIJNS3_IJNS_1CILi8EEENS4_ILi1EEEEEENS4_ILi2EEES6_EEENS3_IJNS3_IJS6_NS4_ILi0EEEEEElSA_EEEEElEEC2ERKSD_RKl)
$_ZN7cutlass13device_kernelIN5flash19enable_sm80_to_sm89INS1_16FlashAttnBwdSm80INS1_25CollectiveMainloopBwdSm80ILi2ELi2EN4cute5tupleIJNS5_1CILi64EEENS7_ILi128EEES8_EEENS_10bfloat16_tEfNS_4arch4Sm80ELb0ELb0ELb1ELb1ELb1ELb0ELb0ELb0ELi2ELi2ELi4ELi2ELb1EEENS1_21CollectiveEpilogueBwdISA_SB_SD_Li256ELb1ELb0ELi2EEENS1_19SingleTileSchedulerILb1ELb0ELb0ELi128EEEEEEEEEvNT_6ParamsE$_ZN4cute3eso3ESOILb0ELb0EJNS_6LayoutINS_5tupleIJNS3_IJNS_1CILi8EEENS4_ILi1EEEEEENS4_ILi2EEES6_EEENS3_IJNS3_IJS6_NS4_ILi0EEEEEElSA_EEEEElEEC2ERKSD_RKl:
[----:B------:R-:W-:Y:S02]  /*7a50*/  IADD3 R9, R4, -c[0x0][0x20], RZ ;  /* 0x8000080004097a10 */ /* 0x000fe40007ffe0ff */
[----:B------:R-:W-:-:S03]  /*7a60*/  IADD3 R8, R20, -c[0x0][0x20], RZ ;  /* 0x8000080014087a10 */ /* 0x000fc60007ffe0ff */
[----:B------:R1:W-:Y:S04]  /*7a70*/  STL.64 [R9], R6 ;  /* 0x0000000609007387 */ /* 0x0003e80000100a00 */
[----:B------:R-:W2:Y:S01]  /*7a80*/  LDL.64 R128, [R8] ;  /* 0x0000000008807983 */ /* 0x000ea20000100a00 */
[----:B------:R-:W-:-:S03]  /*7a90*/  IMAD.MOV.U32 R11, RZ, RZ, 0x0 ;  /* 0x00000000ff0b7424 */ /* 0x000fc600078e00ff */
[----:B--2---:R1:W-:Y:S01]  /*7aa0*/  STL.64 [R9+0x8], R128 ;  /* 0x0000088009007387 */ /* 0x0043e20000100a00 */
[----:B------:R-:W-:Y:S05]  /*7ab0*/  RET.REL.NODEC R10 `(_ZN7cutlass13device_kernelIN5flash19enable_sm80_to_sm89INS1_16FlashAttnBwdSm80INS1_25CollectiveMainloopBwdSm80ILi2ELi2EN4cute5tupleIJNS5_1CILi64EEENS7_ILi128EEES8_EEENS_10bfloat16_tEfNS_4arch4Sm80ELb0ELb0ELb1ELb1ELb1ELb0ELb0ELb0ELi2ELi2ELi4ELi2ELb1EEENS1_21CollectiveEpilogueBwdISA_SB_SD_Li256ELb1ELb0ELi2EEENS1_19SingleTileSchedulerILb1ELb0ELb0ELi128EEEEEEEEEvNT_6ParamsE) ;  /* 0xffff85400a007950 */ /* 0x000fea0003c3ffff */
        .type           $_ZN7cutlass13device_kernelIN5flash19enable_sm80_to_sm89INS1_16FlashAttnBwdSm80INS1_25CollectiveMainloopBwdSm80ILi2ELi2EN4cute5tupleIJNS5_1CILi64EEENS7_ILi128EEES8_EEENS_10bfloat16_tEfNS_4arch4Sm80ELb0ELb0ELb1ELb1ELb1ELb0ELb0ELb0ELi2ELi2ELi4ELi2ELb1EEENS1_21CollectiveEpilogueBwdISA_SB_SD_Li256ELb1ELb0ELi2EEENS1_19SingleTileSchedulerILb1ELb0ELb0ELi128EEEEEEEEEvNT_6ParamsE$_ZN4cute3eso3ESOILb0ELb0EJiiEEC2ERKiS4_,@function
        .size           $_ZN7cutlass13device_kernelIN5flash19enable_sm80_to_sm89INS1_16FlashAttnBwdSm80INS1_25CollectiveMainloopBwdSm80ILi2ELi2EN4cute5tupleIJNS5_1CILi64EEENS7_ILi128EEES8_EEENS_10bfloat16_tEfNS_4arch4Sm80ELb0ELb0ELb1ELb1ELb1ELb0ELb0ELb0ELi2ELi2ELi4ELi2ELb1EEENS1_21CollectiveEpilogueBwdISA_SB_SD_Li256ELb1ELb0ELi2EEENS1_19SingleTileSchedulerILb1ELb0ELb0ELi128EEEEEEEEEvNT_6ParamsE$_ZN4cute3eso3ESOILb0ELb0EJiiEEC2ERKiS4_,($_ZN7cutlass13device_kernelIN5flash19enable_sm80_to_sm89INS1_16FlashAttnBwdSm80INS1_25CollectiveMainloopBwdSm80ILi2ELi2EN4cute5tupleIJNS5_1CILi64EEENS7_ILi128EEES8_EEENS_10bfloat16_tEfNS_4arch4Sm80ELb0ELb0ELb1ELb1ELb1ELb0ELb0ELb0ELi2ELi2ELi4ELi2ELb1EEENS1_21CollectiveEpilogueBwdISA_SB_SD_Li256ELb1ELb0ELi2EEENS1_19SingleTileSchedulerILb1ELb0ELb0ELi128EEEEEEEEEvNT_6ParamsE$_ZN4cute3eso3ESOILb0ELb1EJNS_15ArithmeticTupleIJNS_1CILi0EEEiEEEEEC2ERKS5_ - $_ZN7cutlass13device_kernelIN5flash19enable_sm80_to_sm89INS1_16FlashAttnBwdSm80INS1_25CollectiveMainloopBwdSm80ILi2ELi2EN4cute5tupleIJNS5_1CILi64EEENS7_ILi128EEES8_EEENS_10bfloat16_tEfNS_4arch4Sm80ELb0ELb0ELb1ELb1ELb1ELb0ELb0ELb0ELi2ELi2ELi4ELi2ELb1EEENS1_21CollectiveEpilogueBwdISA_SB_SD_Li256ELb1ELb0ELi2EEENS1_19SingleTileSchedulerILb1ELb0ELb0ELi128EEEEEEEEEvNT_6ParamsE$_ZN4cute3eso3ESOILb0ELb0EJiiEEC2ERKiS4_)
$_ZN7cutlass13device_kernelIN5flash19enable_sm80_to_sm89INS1_16FlashAttnBwdSm80INS1_25CollectiveMainloopBwdSm80ILi2ELi2EN4cute5tupleIJNS5_1CILi64EEENS7_ILi128EEES8_EEENS_10bfloat16_tEfNS_4arch4Sm80ELb0ELb0ELb1ELb1ELb1ELb0ELb0ELb0ELi2ELi2ELi4ELi2ELb1EEENS1_21CollectiveEpilogueBwdISA_SB_SD_Li256ELb1ELb0ELi2EEENS1_19SingleTileSchedulerILb1ELb0ELb0ELi128EEEEEEEEEvNT_6ParamsE$_ZN4cute3eso3ESOILb0ELb0EJiiEEC2ERKiS4_:
[----:B------:R-:W-:Y:S02]  /*7ac0*/  IADD3 R7, R7, -c[0x0][0x20], RZ ;  /* 0x8000080007077a10 */ /* 0x000fe40007ffe0ff */
[----:B------:R-:W-:-:S03]  /*7ad0*/  IADD3 R6, R6, -c[0x0][0x20], RZ ;  /* 0x8000080006067a10 */ /* 0x000fc60007ffe0ff */
[----:B------:R1:W-:Y:S04]  /*7ae0*/  STL [R7], R16 ;  /* 0x0000001007007387 */ /* 0x0003e80000100800 */
[----:B------:R-:W2:Y:S01]  /*7af0*/  LDL R6, [R6] ;  /* 0x0000000006067983 */ /* 0x000ea20000100800 */
[----:B------:R-:W-:-:S03]  /*7b00*/  IMAD.MOV.U32 R11, RZ, RZ, 0x0 ;  /* 0x00000000ff0b7424 */ /* 0x000fc600078e00ff */
[----:B--2---:R1:W-:Y:S01]  /*7b10*/  STL [R7+0x4], R6 ;  /* 0x0000040607007387 */ /* 0x0043e20000100800 */
[----:B------:R-:W-:Y:S05]  /*7b20*/  RET.REL.NODEC R10 `(_ZN7cutlass13device_kernelIN5flash19enable_sm80_to_sm89INS1_16FlashAttnBwdSm80INS1_25CollectiveMainloopBwdSm80ILi2ELi2EN4cute5tupleIJNS5_1CILi64EEENS7_ILi128EEES8_EEENS_10bfloat16_tEfNS_4arch4Sm80ELb0ELb0ELb1ELb1ELb1ELb0ELb0ELb0ELi2ELi2ELi4ELi2ELb1EEENS1_21CollectiveEpilogueBwdISA_SB_SD_Li256ELb1ELb0ELi2EEENS1_19SingleTileSchedulerILb1ELb0ELb0ELi128EEEEEEEEEvNT_6ParamsE) ;  /* 0xffff84d00a007950 */ /* 0x000fea0003c3ffff */
        .type           $_ZN7cutlass13device_kernelIN5flash19enable_sm80_to_sm89INS1_16FlashAttnBwdSm80INS1_25CollectiveMainloopBwdSm80ILi2ELi2EN4cute5tupleIJNS5_1CILi64EEENS7_ILi128EEES8_EEENS_10bfloat16_tEfNS_4arch4Sm80ELb0ELb0ELb1ELb1ELb1ELb0ELb0ELb0ELi2ELi2ELi4ELi2ELb1EEENS1_21CollectiveEpilogueBwdISA_SB_SD_Li256ELb1ELb0ELi2EEENS1_19SingleTileSchedulerILb1ELb0ELb0ELi128EEEEEEEEEvNT_6ParamsE$_ZN4cute3eso3ESOILb0ELb1EJNS_15ArithmeticTupleIJNS_1CILi0EEEiEEEEEC2ERKS5_,@function
        .size           $_ZN7cutlass13device_kernelIN5flash19enable_sm80_to_sm89INS1_16FlashAttnBwdSm80INS1_25CollectiveMainloopBwdSm80ILi2ELi2EN4cute5tupleIJNS5_1CILi64EEENS7_ILi128EEES8_EEENS_10bfloat16_tEfNS_4arch4Sm80ELb0ELb0ELb1ELb1ELb1ELb0ELb0ELb0ELi2ELi2ELi4ELi2ELb1EEENS1_21CollectiveEpilogueBwdISA_SB_SD_Li256ELb1ELb0ELi2EEENS1_19SingleTileSchedulerILb1ELb0ELb0ELi128EEEEEEEEEvNT_6ParamsE$_ZN4cute3eso3ESOILb0ELb1EJNS_15ArithmeticTupleIJNS_1CILi0EEEiEEEEEC2ERKS5_,($_ZN7cutlass13device_kernelIN5flash19enable_sm80_to_sm89INS1_16FlashAttnBwdSm80INS1_25CollectiveMainloopBwdSm80ILi2ELi2EN4cute5tupleIJNS5_1CILi64EEENS7_ILi128EEES8_EEENS_10bfloat16_tEfNS_4arch4Sm80ELb0ELb0ELb1ELb1ELb1ELb0ELb0ELb0ELi2ELi2ELi4ELi2ELb1EEENS1_21CollectiveEpilogueBwdISA_SB_SD_Li256ELb1ELb0ELi2EEENS1_19SingleTileSchedulerILb1ELb0ELb0ELi128EEEEEEEEEvNT_6ParamsE$_ZN4cute3eso3ESOILb0ELb1EJNS_15ArithmeticTupleIJiEEEEEC2ERKS3_ - $_ZN7cutlass13device_kernelIN5flash19enable_sm80_to_sm89INS1_16FlashAttnBwdSm80INS1_25CollectiveMainloopBwdSm80ILi2ELi2EN4cute5tupleIJNS5_1CILi64EEENS7_ILi128EEES8_EEENS_10bfloat16_tEfNS_4arch4Sm80ELb0ELb0ELb1ELb1ELb1ELb0ELb0ELb0ELi2ELi2ELi4ELi2ELb1EEENS1_21CollectiveEpilogueBwdISA_SB_SD_Li256ELb1ELb0ELi2EEENS1_19SingleTileSchedulerILb1ELb0ELb0ELi128EEEEEEEEEvNT_6ParamsE$_ZN4cute3eso3ESOILb0ELb1EJNS_15ArithmeticTupleIJNS_1CILi0EEEiEEEEEC2ERKS5_)
$_ZN7cutlass13device_kernelIN5flash19enable_sm80_to_sm89INS1_16FlashAttnBwdSm80INS1_25CollectiveMainloopBwdSm80ILi2ELi2EN4cute5tupleIJNS5_1CILi64EEENS7_ILi128EEES8_EEENS_10bfloat16_tEfNS_4arch4Sm80ELb0ELb0ELb1ELb1ELb1ELb0ELb0ELb0ELi2ELi2ELi4ELi2ELb1EEENS1_21CollectiveEpilogueBwdISA_SB_SD_Li256ELb1ELb0ELi2EEENS1_19SingleTileSchedulerILb1ELb0ELb0ELi128EEEEEEEEEvNT_6ParamsE$_ZN4cute3eso3ESOILb0ELb1EJNS_15ArithmeticTupleIJNS_1CILi0EEEiEEEEEC2ERKS5_:
[----:B------:R-:W-:Y:S02]  /*7b30*/  IADD3 R6, R6, -c[0x0][0x20], RZ ;  /* 0x8000080006067a10 */ /* 0x000fe40007ffe0ff */
[----:B------:R-:W-:-:S03]  /*7b40*/  MOV R11, 0x0 ;  /* 0x00000000000b7802 */ /* 0x000fc60000000f00 */
[----:B------:R1:W-:Y:S01]  /*7b50*/  STL [R6], R7 ;  /* 0x0000000706007387 */ /* 0x0003e20000100800 */
[----:B------:R-:W-:Y:S05]  /*7b60*/  RET.REL.NODEC R10 `(_ZN7cutlass13device_kernelIN5flash19enable_sm80_to_sm89INS1_16FlashAttnBwdSm80INS1_25CollectiveMainloopBwdSm80ILi2ELi2EN4cute5tupleIJNS5_1CILi64EEENS7_ILi128EEES8_EEENS_10bfloat16_tEfNS_4arch4Sm80ELb0ELb0ELb1ELb1ELb1ELb0ELb0ELb0ELi2ELi2ELi4ELi2ELb1EEENS1_21CollectiveEpilogueBwdISA_SB_SD_Li256ELb1ELb0ELi2EEENS1_19SingleTileSchedulerILb1ELb0ELb0ELi128EEEEEEEEEvNT_6ParamsE) ;  /* 0xffff84900a007950 */ /* 0x000fea0003c3ffff */
        .type           $_ZN7cutlass13device_kernelIN5flash19enable_sm80_to_sm89INS1_16FlashAttnBwdSm80INS1_25CollectiveMainloopBwdSm80ILi2ELi2EN4cute5tupleIJNS5_1CILi64EEENS7_ILi128EEES8_EEENS_10bfloat16_tEfNS_4arch4Sm80ELb0ELb0ELb1ELb1ELb1ELb0ELb0ELb0ELi2ELi2ELi4ELi2ELb1EEENS1_21CollectiveEpilogueBwdISA_SB_SD_Li256ELb1ELb0ELi2EEENS1_19SingleTileSchedulerILb1ELb0ELb0ELi128EEEEEEEEEvNT_6ParamsE$_ZN4cute3eso3ESOILb0ELb1EJNS_15ArithmeticTupleIJiEEEEEC2ERKS3_,@function
        .size           $_ZN7cutlass13device_kernelIN5flash19enable_sm80_to_sm89INS1_16FlashAttnBwdSm80INS1_25CollectiveMainloopBwdSm80ILi2ELi2EN4cute5tupleIJNS5_1CILi64EEENS7_ILi128EEES8_EEENS_10bfloat16_tEfNS_4arch4Sm80ELb0ELb0ELb1ELb1ELb1ELb0ELb0ELb0ELi2ELi2ELi4ELi2ELb1EEENS1_21CollectiveEpilogueBwdISA_SB_SD_Li256ELb1ELb0ELi2EEENS1_19SingleTileSchedulerILb1ELb0ELb0ELi128EEEEEEEEEvNT_6ParamsE$_ZN4cute3eso3ESOILb0ELb1EJNS_15ArithmeticTupleIJiEEEEEC2ERKS3_,($_ZN7cutlass13device_kernelIN5flash19enable_sm80_to_sm89INS1_16FlashAttnBwdSm80INS1_25CollectiveMainloopBwdSm80ILi2ELi2EN4cute5tupleIJNS5_1CILi64EEENS7_ILi128EEES8_EEENS_10bfloat16_tEfNS_4arch4Sm80ELb0ELb0ELb1ELb1ELb1ELb0ELb0ELb0ELi2ELi2ELi4ELi2ELb1EEENS1_21CollectiveEpilogueBwdISA_SB_SD_Li256ELb1ELb0ELi2EEENS1_19SingleTileSchedulerILb1ELb0ELb0ELi128EEEEEEEEEvNT_6ParamsE$_ZN4cute3eso3ESOILb0ELb1EJNS_15ArithmeticTupleIJiiEEEEEC2ERKS3_ - $_ZN7cutlass13device_kernelIN5flash19enable_sm80_to_sm89INS1_16FlashAttnBwdSm80INS1_25CollectiveMainloopBwdSm80ILi2ELi2EN4cute5tupleIJNS5_1CILi64EEENS7_ILi128EEES8_EEENS_10bfloat16_tEfNS_4arch4Sm80ELb0ELb0ELb1ELb1ELb1ELb0ELb0ELb0ELi2ELi2ELi4ELi2ELb1EEENS1_21CollectiveEpilogueBwdISA_SB_SD_Li256ELb1ELb0ELi2EEENS1_19SingleTileSchedulerILb1ELb0ELb0ELi128EEEEEEEEEvNT_6ParamsE$_ZN4cute3eso3ESOILb0ELb1EJNS_15ArithmeticTupleIJiEEEEEC2ERKS3_)
$_ZN7cutlass13device_kernelIN5flash19enable_sm80_to_sm89INS1_16FlashAttnBwdSm80INS1_25CollectiveMainloopBwdSm80ILi2ELi2EN4cute5tupleIJNS5_1CILi64EEENS7_ILi128EEES8_EEENS_10bfloat16_tEfNS_4arch4Sm80ELb0ELb0ELb1ELb1ELb1ELb0ELb0ELb0ELi2ELi2ELi4ELi2ELb1EEENS1_21CollectiveEpilogueBwdISA_SB_SD_Li256ELb1ELb0ELi2EEENS1_19SingleTileSchedulerILb1ELb0ELb0ELi128EEEEEEEEEvNT_6ParamsE$_ZN4cute3eso3ESOILb0ELb1EJNS_15ArithmeticTupleIJiEEEEEC2ERKS3_:
[----:B------:R-:W-:Y:S01]  /*7b70*/  IADD3 R6, R6, -c[0x0][0x20], RZ ;  /* 0x8000080006067a10 */ /* 0x000fe20007ffe0ff */
[----:B------:R-:W-:Y:S01]  /*7b80*/  IMAD.MOV.U32 R16, RZ, RZ, R8 ;  /* 0x000000ffff107224 */ /* 0x000fe200078e0008 */
[----:B------:R-:W-:-:S03]  /*7b90*/  MOV R17, 0x0 ;  /* 0x0000000000117802 */ /* 0x000fc60000000f00 */
[----:B------:R1:W-:Y:S01]  /*7ba0*/  STL [R6], R7 ;  /* 0x0000000706007387 */ /* 0x0003e20000100800 */
[----:B------:R-:W-:Y:S05]  /*7bb0*/  RET.REL.NODEC R16 `(_ZN7cutlass13device_kernelIN5flash19enable_sm80_to_sm89INS1_16FlashAttnBwdSm80INS1_25CollectiveMainloopBwdSm80ILi2ELi2EN4cute5tupleIJNS5_1CILi64EEENS7_ILi128EEES8_EEENS_10bfloat16_tEfNS_4arch4Sm80ELb0ELb0ELb1ELb1ELb1ELb0ELb0ELb0ELi2ELi2ELi4ELi2ELb1EEENS1_21CollectiveEpilogueBwdISA_SB_SD_Li256ELb1ELb0ELi2EEENS1_19SingleTileSchedulerILb1ELb0ELb0ELi128EEEEEEEEEvNT_6ParamsE) ;  /* 0xffff844010007950 */ /* 0x000fea0003c3ffff */
        .type           $_ZN7cutlass13device_kernelIN5flash19enable_sm80_to_sm89INS1_16FlashAttnBwdSm80INS1_25CollectiveMainloopBwdSm80ILi2ELi2EN4cute5tupleIJNS5_1CILi64EEENS7_ILi128EEES8_EEENS_10bfloat16_tEfNS_4arch4Sm80ELb0ELb0ELb1ELb1ELb1ELb0ELb0ELb0ELi2ELi2ELi4ELi2ELb1EEENS1_21CollectiveEpilogueBwdISA_SB_SD_Li256ELb1ELb0ELi2EEENS1_19SingleTileSchedulerILb1ELb0ELb0ELi128EEEEEEEEEvNT_6ParamsE$_ZN4cute3eso3ESOILb0ELb1EJNS_15ArithmeticTupleIJiiEEEEEC2ERKS3_,@function
        .size           $_ZN7cutlass13device_kernelIN5flash19enable_sm80_to_sm89INS1_16FlashAttnBwdSm80INS1_25CollectiveMainloopBwdSm80ILi2ELi2EN4cute5tupleIJNS5_1CILi64EEENS7_ILi128EEES8_EEENS_10bfloat16_tEfNS_4arch4Sm80ELb0ELb0ELb1ELb1ELb1ELb0ELb0ELb0ELi2ELi2ELi4ELi2ELb1EEENS1_21CollectiveEpilogueBwdISA_SB_SD_Li256ELb1ELb0ELi2EEENS1_19SingleTileSchedulerILb1ELb0ELb0ELi128EEEEEEEEEvNT_6ParamsE$_ZN4cute3eso3ESOILb0ELb1EJNS_15ArithmeticTupleIJiiEEEEEC2ERKS3_,($_ZN7cutlass13device_kernelIN5flash19enable_sm80_to_sm89INS1_16FlashAttnBwdSm80INS1_25CollectiveMainloopBwdSm80ILi2ELi2EN4cute5tupleIJNS5_1CILi64EEENS7_ILi128EEES8_EEENS_10bfloat16_tEfNS_4arch4Sm80ELb0ELb0ELb1ELb1ELb1ELb0ELb0ELb0ELi2ELi2ELi4ELi2ELb1EEENS1_21CollectiveEpilogueBwdISA_SB_SD_Li256ELb1ELb0ELi2EEENS1_19SingleTileSchedulerILb1ELb0ELb0ELi128EEEEEEEEEvNT_6ParamsE$_ZN4cute3eso3ESOILb0ELb1EJNS_15ArithmeticTupleIJiiEEENS_1CILi0EEES5_S5_EEC2ERKS3_RKS5_SA_SA_ - $_ZN7cutlass13device_kernelIN5flash19enable_sm80_to_sm89INS1_16FlashAttnBwdSm80INS1_25CollectiveMainloopBwdSm80ILi2ELi2EN4cute5tupleIJNS5_1CILi64EEENS7_ILi128EEES8_EEENS_10bfloat16_tEfNS_4arch4Sm80ELb0ELb0ELb1ELb1ELb1ELb0ELb0ELb0ELi2ELi2ELi4ELi2ELb1EEENS1_21CollectiveEpilogueBwdISA_SB_SD_Li256ELb1ELb0ELi2EEENS1_19SingleTileSchedulerILb1ELb0ELb0ELi128EEEEEEEEEvNT_6ParamsE$_ZN4cute3eso3ESOILb0ELb1EJNS_15ArithmeticTupleIJiiEEEEEC2ERKS3_)
$_ZN7cutlass13device_kernelIN5flash19enable_sm80_to_sm89INS1_16FlashAttnBwdSm80INS1_25CollectiveMainloopBwdSm80ILi2ELi2EN4cute5tupleIJNS5_1CILi64EEENS7_ILi128EEES8_EEENS_10bfloat16_tEfNS_4arch4Sm80ELb0ELb0ELb1ELb1ELb1ELb0ELb0ELb0ELi2ELi2ELi4ELi2ELb1EEENS1_21CollectiveEpilogueBwdISA_SB_SD_Li256ELb1ELb0ELi2EEENS1_19SingleTileSchedulerILb1ELb0ELb0ELi128EEEEEEEEEvNT_6ParamsE$_ZN4cute3eso3ESOILb0ELb1EJNS_15ArithmeticTupleIJiiEEEEEC2ERKS3_:
[----:B------:R-:W-:Y:S02]  /*7bc0*/  IADD3 R7, R7, -c[0x0][0x20], RZ ;  /* 0x8000080007077a10 */ /* 0x000fe40007ffe0ff */
[----:B------:R-:W-:-:S03]  /*7bd0*/  MOV R9, 0x0 ;  /* 0x0000000000097802 */ /* 0x000fc60000000f00 */
[----:B------:R1:W-:Y:S04]  /*7be0*/  STL [R7], R18 ;  /* 0x0000001207007387 */ /* 0x0003e80000100800 */
[----:B------:R1:W-:Y:S01]  /*7bf0*/  STL [R7+0x4], R16 ;  /* 0x0000041007007387 */ /* 0x0003e20000100800 */
[----:B------:R-:W-:Y:S05]  /*7c00*/  RET.REL.NODEC R8 `(_ZN7cutlass13device_kernelIN5flash19enable_sm80_to_sm89INS1_16FlashAttnBwdSm80INS1_25CollectiveMainloopBwdSm80ILi2ELi2EN4cute5tupleIJNS5_1CILi64EEENS7_ILi128EEES8_EEENS_10bfloat16_tEfNS_4arch4Sm80ELb0ELb0ELb1ELb1ELb1ELb0ELb0ELb0ELi2ELi2ELi4ELi2ELb1EEENS1_21CollectiveEpilogueBwdISA_SB_SD_Li256ELb1ELb0ELi2EEENS1_19SingleTileSchedulerILb1ELb0ELb0ELi128EEEEEEEEEvNT_6ParamsE) ;  /* 0xffff83f008007950 */ /* 0x000fea0003c3ffff */
        .type           $_ZN7cutlass13device_kernelIN5flash19enable_sm80_to_sm89INS1_16FlashAttnBwdSm80INS1_25CollectiveMainloopBwdSm80ILi2ELi2EN4cute5tupleIJNS5_1CILi64EEENS7_ILi128EEES8_EEENS_10bfloat16_tEfNS_4arch4Sm80ELb0ELb0ELb1ELb1ELb1ELb0ELb0ELb0ELi2ELi2ELi4ELi2ELb1EEENS1_21CollectiveEpilogueBwdISA_SB_SD_Li256ELb1ELb0ELi2EEENS1_19SingleTileSchedulerILb1ELb0ELb0ELi128EEEEEEEEEvNT_6ParamsE$_ZN4cute3eso3ESOILb0ELb1EJNS_15ArithmeticTupleIJiiEEENS_1CILi0EEES5_S5_EEC2ERKS3_RKS5_SA_SA_,@function
        .size           $_ZN7cutlass13device_kernelIN5flash19enable_sm80_to_sm89INS1_16FlashAttnBwdSm80INS1_25CollectiveMainloopBwdSm80ILi2ELi2EN4cute5tupleIJNS5_1CILi64EEENS7_ILi128EEES8_EEENS_10bfloat16_tEfNS_4arch4Sm80ELb0ELb0ELb1ELb1ELb1ELb0ELb0ELb0ELi2ELi2ELi4ELi2ELb1EEENS1_21CollectiveEpilogueBwdISA_SB_SD_Li256ELb1ELb0ELi2EEENS1_19SingleTileSchedulerILb1ELb0ELb0ELi128EEEEEEEEEvNT_6ParamsE$_ZN4cute3eso3ESOILb0ELb1EJNS_15ArithmeticTupleIJiiEEENS_1CILi0EEES5_S5_EEC2ERKS3_RKS5_SA_SA_,($_ZN7cutlass13device_kernelIN5flash19enable_sm80_to_sm89INS1_16FlashAttnBwdSm80INS1_25CollectiveMainloopBwdSm80ILi2ELi2EN4cute5tupleIJNS5_1CILi64EEENS7_ILi128EEES8_EEENS_10bfloat16_tEfNS_4arch4Sm80ELb0ELb0ELb1ELb1ELb1ELb0ELb0ELb0ELi2ELi2ELi4ELi2ELb1EEENS1_21CollectiveEpilogueBwdISA_SB_SD_Li256ELb1ELb0ELi2EEENS1_19SingleTileSchedulerILb1ELb0ELb0ELi128EEEEEEEEEvNT_6ParamsE$_ZN4cute3eso3ESOILb0ELb1EJiEEC2ERKi - $_ZN7cutlass13device_kernelIN5flash19enable_sm80_to_sm89INS1_16FlashAttnBwdSm80INS1_25CollectiveMainloopBwdSm80ILi2ELi2EN4cute5tupleIJNS5_1CILi64EEENS7_ILi128EEES8_EEENS_10bfloat16_tEfNS_4arch4Sm80ELb0ELb0ELb1ELb1ELb1ELb0ELb0ELb0ELi2ELi2ELi4ELi2ELb1EEENS1_21CollectiveEpilogueBwdISA_SB_SD_Li256ELb1ELb0ELi2EEENS1_19SingleTileSchedulerILb1ELb0ELb0ELi128EEEEEEEEEvNT_6ParamsE$_ZN4cute3eso3ESOILb0ELb1EJNS_15ArithmeticTupleIJiiEEENS_1CILi0EEES5_S5_EEC2ERKS3_RKS5_SA_SA_)
$_ZN7cutlass13device_kernelIN5flash19enable_sm80_to_sm89INS1_16FlashAttnBwdSm80INS1_25CollectiveMainloopBwdSm80ILi2ELi2EN4cute5tupleIJNS5_1CILi64EEENS7_ILi128EEES8_EEENS_10bfloat16_tEfNS_4arch4Sm80ELb0ELb0ELb1ELb1ELb1ELb0ELb0ELb0ELi2ELi2ELi4ELi2ELb1EEENS1_21CollectiveEpilogueBwdISA_SB_SD_Li256ELb1ELb0ELi2EEENS1_19SingleTileSchedulerILb1ELb0ELb0ELi128EEEEEEEEEvNT_6ParamsE$_ZN4cute3eso3ESOILb0ELb1EJNS_15ArithmeticTupleIJiiEEENS_1CILi0EEES5_S5_EEC2ERKS3_RKS5_SA_SA_:
[----:B------:R-:W-:Y:S02]  /*7c10*/  IADD3 R9, R27, -c[0x0][0x20], RZ ;  /* 0x800008001b097a10 */ /* 0x000fe40007ffe0ff */
[----:B------:R-:W-:-:S03]  /*7c20*/  MOV R11, 0x0 ;  /* 0x00000000000b7802 */ /* 0x000fc60000000f00 */
[----:B------:R1:W-:Y:S04]  /*7c30*/  STL [R9], R8 ;  /* 0x0000000809007387 */ /* 0x0003e80000100800 */
[----:B------:R1:W-:Y:S01]  /*7c40*/  STL [R9+0x4], R16 ;  /* 0x0000041009007387 */ /* 0x0003e20000100800 */
[----:B------:R-:W-:Y:S05]  /*7c50*/  RET.REL.NODEC R10 `(_ZN7cutlass13device_kernelIN5flash19enable_sm80_to_sm89INS1_16FlashAttnBwdSm80INS1_25CollectiveMainloopBwdSm80ILi2ELi2EN4cute5tupleIJNS5_1CILi64EEENS7_ILi128EEES8_EEENS_10bfloat16_tEfNS_4arch4Sm80ELb0ELb0ELb1ELb1ELb1ELb0ELb0ELb0ELi2ELi2ELi4ELi2ELb1EEENS1_21CollectiveEpilogueBwdISA_SB_SD_Li256ELb1ELb0ELi2EEENS1_19SingleTileSchedulerILb1ELb0ELb0ELi128EEEEEEEEEvNT_6ParamsE) ;  /* 0xffff83a00a007950 */ /* 0x000fea0003c3ffff */
        .type           $_ZN7cutlass13device_kernelIN5flash19enable_sm80_to_sm89INS1_16FlashAttnBwdSm80INS1_25CollectiveMainloopBwdSm80ILi2ELi2EN4cute5tupleIJNS5_1CILi64EEENS7_ILi128EEES8_EEENS_10bfloat16_tEfNS_4arch4Sm80ELb0ELb0ELb1ELb1ELb1ELb0ELb0ELb0ELi2ELi2ELi4ELi2ELb1EEENS1_21CollectiveEpilogueBwdISA_SB_SD_Li256ELb1ELb0ELi2EEENS1_19SingleTileSchedulerILb1ELb0ELb0ELi128EEEEEEEEEvNT_6ParamsE$_ZN4cute3eso3ESOILb0ELb1EJiEEC2ERKi,@function
        .size           $_ZN7cutlass13device_kernelIN5flash19enable_sm80_to_sm89INS1_16FlashAttnBwdSm80INS1_25CollectiveMainloopBwdSm80ILi2ELi2EN4cute5tupleIJNS5_1CILi64EEENS7_ILi128EEES8_EEENS_10bfloat16_tEfNS_4arch4Sm80ELb0ELb0ELb1ELb1ELb1ELb0ELb0ELb0ELi2ELi2ELi4ELi2ELb1EEENS1_21CollectiveEpilogueBwdISA_SB_SD_Li256ELb1ELb0ELi2EEENS1_19SingleTileSchedulerILb1ELb0ELb0ELi128EEEEEEEEEvNT_6ParamsE$_ZN4cute3eso3ESOILb0ELb1EJiEEC2ERKi,($_ZN7cutlass13device_kernelIN5flash19enable_sm80_to_sm89INS1_16FlashAttnBwdSm80INS1_25CollectiveMainloopBwdSm80ILi2ELi2EN4cute5tupleIJNS5_1CILi64EEENS7_ILi128EEES8_EEENS_10bfloat16_tEfNS_4arch4Sm80ELb0ELb0ELb1ELb1ELb1ELb0ELb0ELb0ELi2ELi2ELi4ELi2ELb1EEENS1_21CollectiveEpilogueBwdISA_SB_SD_Li256ELb1ELb0ELi2EEENS1_19SingleTileSchedulerILb1ELb0ELb0ELi128EEEEEEEEEvNT_6ParamsE$_ZN4cute3eso3ESOILb0ELb1EJiNS_1CILi0EEEEEC2ERKiRKS3_ - $_ZN7cutlass13device_kernelIN5flash19enable_sm80_to_sm89INS1_16FlashAttnBwdSm80INS1_25CollectiveMainloopBwdSm80ILi2ELi2EN4cute5tupleIJNS5_1CILi64EEENS7_ILi128EEES8_EEENS_10bfloat16_tEfNS_4arch4Sm80ELb0ELb0ELb1ELb1ELb1ELb0ELb0ELb0ELi2ELi2ELi4ELi2ELb1EEENS1_21CollectiveEpilogueBwdISA_SB_SD_Li256ELb1ELb0ELi2EEENS1_19SingleTileSchedulerILb1ELb0ELb0ELi128EEEEEEEEEvNT_6ParamsE$_ZN4cute3eso3ESOILb0ELb1EJiEEC2ERKi)
$_ZN7cutlass13device_kernelIN5flash19enable_sm80_to_sm89INS1_16FlashAttnBwdSm80INS1_25CollectiveMainloopBwdSm80ILi2ELi2EN4cute5tupleIJNS5_1CILi64EEENS7_ILi128EEES8_EEENS_10bfloat16_tEfNS_4arch4Sm80ELb0ELb0ELb1ELb1ELb1ELb0ELb0ELb0ELi2ELi2ELi4ELi2ELb1EEENS1_21CollectiveEpilogueBwdISA_SB_SD_Li256ELb1ELb0ELi2EEENS1_19SingleTileSchedulerILb1ELb0ELb0ELi128EEEEEEEEEvNT_6ParamsE$_ZN4cute3eso3ESOILb0ELb1EJiEEC2ERKi:
[----:B------:R-:W-:Y:S01]  /*7c60*/  IADD3 R6, R6, -c[0x0][0x20], RZ ;  /* 0x8000080006067a10 */ /* 0x000fe20007ffe0ff */
[----:B------:R-:W-:Y:S01]  /*7c70*/  IMAD.MOV.U32 R128, RZ, RZ, R18 ;  /* 0x000000ffff807224 */ /* 0x000fe200078e0012 */
[----:B------:R-:W-:-:S03]  /*7c80*/  MOV R129, 0x0 ;  /* 0x0000000000817802 */ /* 0x000fc60000000f00 */
[----:B------:R1:W-:Y:S01]  /*7c90*/  STL [R6], R7 ;  /* 0x0000000706007387 */ /* 0x0003e20000100800 */
[----:B------:R-:W-:Y:S05]  /*7ca0*/  RET.REL.NODEC R128 `(_ZN7cutlass13device_kernelIN5flash19enable_sm80_to_sm89INS1_16FlashAttnBwdSm80INS1_25CollectiveMainloopBwdSm80ILi2ELi2EN4cute5tupleIJNS5_1CILi64EEENS7_ILi128EEES8_EEENS_10bfloat16_tEfNS_4arch4Sm80ELb0ELb0ELb1ELb1ELb1ELb0ELb0ELb0ELi2ELi2ELi4ELi2ELb1EEENS1_21CollectiveEpilogueBwdISA_SB_SD_Li256ELb1ELb0ELi2EEENS1_19SingleTileSchedulerILb1ELb0ELb0ELi128EEEEEEEEEvNT_6ParamsE) ;  /* 0xffff835080007950 */ /* 0x000fea0003c3ffff */
        .type           $_ZN7cutlass13device_kernelIN5flash19enable_sm80_to_sm89INS1_16FlashAttnBwdSm80INS1_25CollectiveMainloopBwdSm80ILi2ELi2EN4cute5tupleIJNS5_1CILi64EEENS7_ILi128EEES8_EEENS_10bfloat16_tEfNS_4arch4Sm80ELb0ELb0ELb1ELb1ELb1ELb0ELb0ELb0ELi2ELi2ELi4ELi2ELb1EEENS1_21CollectiveEpilogueBwdISA_SB_SD_Li256ELb1ELb0ELi2EEENS1_19SingleTileSchedulerILb1ELb0ELb0ELi128EEEEEEEEEvNT_6ParamsE$_ZN4cute3eso3ESOILb0ELb1EJiNS_1CILi0EEEEEC2ERKiRKS3_,@function
        .size           $_ZN7cutlass13device_kernelIN5flash19enable_sm80_to_sm89INS1_16FlashAttnBwdSm80INS1_25CollectiveMainloopBwdSm80ILi2ELi2EN4cute5tupleIJNS5_1CILi64EEENS7_ILi128EEES8_EEENS_10bfloat16_tEfNS_4arch4Sm80ELb0ELb0ELb1ELb1ELb1ELb0ELb0ELb0ELi2ELi2ELi4ELi2ELb1EEENS1_21CollectiveEpilogueBwdISA_SB_SD_Li256ELb1ELb0ELi2EEENS1_19SingleTileSchedulerILb1ELb0ELb0ELi128EEEEEEEEEvNT_6ParamsE$_ZN4cute3eso3ESOILb0ELb1EJiNS_1CILi0EEEEEC2ERKiRKS3_,($_ZN7cutlass13device_kernelIN5flash19enable_sm80_to_sm89INS1_16FlashAttnBwdSm80INS1_25CollectiveMainloopBwdSm80ILi2ELi2EN4cute5tupleIJNS5_1CILi64EEENS7_ILi128EEES8_EEENS_10bfloat16_tEfNS_4arch4Sm80ELb0ELb0ELb1ELb1ELb1ELb0ELb0ELb0ELi2ELi2ELi4ELi2ELb1EEENS1_21CollectiveEpilogueBwdISA_SB_SD_Li256ELb1ELb0ELi2EEENS1_19SingleTileSchedulerILb1ELb0ELb0ELi128EEEEEEEEEvNT_6ParamsE$_ZN4cute3eso3ESOILb0ELb1EJlEEC2ERKl - $_ZN7cutlass13device_kernelIN5flash19enable_sm80_to_sm89INS1_16FlashAttnBwdSm80INS1_25CollectiveMainloopBwdSm80ILi2ELi2EN4cute5tupleIJNS5_1CILi64EEENS7_ILi128EEES8_EEENS_10bfloat16_tEfNS_4arch4Sm80ELb0ELb0ELb1ELb1ELb1ELb0ELb0ELb0ELi2ELi2ELi4ELi2ELb1EEENS1_21CollectiveEpilogueBwdISA_SB_SD_Li256ELb1ELb0ELi2EEENS1_19SingleTileSchedulerILb1ELb0ELb0ELi128EEEEEEEEEvNT_6ParamsE$_ZN4cute3eso3ESOILb0ELb1EJiNS_1CILi0EEEEEC2ERKiRKS3_)
$_ZN7cutlass13device_kernelIN5flash19enable_sm80_to_sm89INS1_16FlashAttnBwdSm80INS1_25CollectiveMainloopBwdSm80ILi2ELi2EN4cute5tupleIJNS5_1CILi64EEENS7_ILi128EEES8_EEENS_10bfloat16_tEfNS_4arch4Sm80ELb0ELb0ELb1ELb1ELb1ELb0ELb0ELb0ELi2ELi2ELi4ELi2ELb1EEENS1_21CollectiveEpilogueBwdISA_SB_SD_Li256ELb1ELb0ELi2EEENS1_19SingleTileSchedulerILb1ELb0ELb0ELi128EEEEEEEEEvNT_6ParamsE$_ZN4cute3eso3ESOILb0ELb1EJiNS_1CILi0EEEEEC2ERKiRKS3_:
[----:B------:R-:W-:Y:S02]  /*7cb0*/  IADD3 R6, R6, -c[0x0][0x20], RZ ;  /* 0x8000080006067a10 */ /* 0x000fe40007ffe0ff */
[----:B------:R-:W-:-:S03]  /*7cc0*/  MOV R9, 0x0 ;  /* 0x0000000000097802 */ /* 0x000fc60000000f00 */
[----:B------:R1:W-:Y:S01]  /*7cd0*/  STL [R6], R7 ;  /* 0x0000000706007387 */ /* 0x0003e20000100800 */
[----:B------:R-:W-:Y:S05]  /*7ce0*/  RET.REL.NODEC R8 `(_ZN7cutlass13device_kernelIN5flash19enable_sm80_to_sm89INS1_16FlashAttnBwdSm80INS1_25CollectiveMainloopBwdSm80ILi2ELi2EN4cute5tupleIJNS5_1CILi64EEENS7_ILi128EEES8_EEENS_10bfloat16_tEfNS_4arch4Sm80ELb0ELb0ELb1ELb1ELb1ELb0ELb0ELb0ELi2ELi2ELi4ELi2ELb1EEENS1_21CollectiveEpilogueBwdISA_SB_SD_Li256ELb1ELb0ELi2EEENS1_19SingleTileSchedulerILb1ELb0ELb0ELi128EEEEEEEEEvNT_6ParamsE) ;  /* 0xffff831008007950 */ /* 0x000fea0003c3ffff */
        .type           $_ZN7cutlass13device_kernelIN5flash19enable_sm80_to_sm89INS1_16FlashAttnBwdSm80INS1_25CollectiveMainloopBwdSm80ILi2ELi2EN4cute5tupleIJNS5_1CILi64EEENS7_ILi128EEES8_EEENS_10bfloat16_tEfNS_4arch4Sm80ELb0ELb0ELb1ELb1ELb1ELb0ELb0ELb0ELi2ELi2ELi4ELi2ELb1EEENS1_21CollectiveEpilogueBwdISA_SB_SD_Li256ELb1ELb0ELi2EEENS1_19SingleTileSchedulerILb1ELb0ELb0ELi128EEEEEEEEEvNT_6ParamsE$_ZN4cute3eso3ESOILb0ELb1EJlEEC2ERKl,@function
        .size           $_ZN7cutlass13device_kernelIN5flash19enable_sm80_to_sm89INS1_16FlashAttnBwdSm80INS1_25CollectiveMainloopBwdSm80ILi2ELi2EN4cute5tupleIJNS5_1CILi64EEENS7_ILi128EEES8_EEENS_10bfloat16_tEfNS_4arch4Sm80ELb0ELb0ELb1ELb1ELb1ELb0ELb0ELb0ELi2ELi2ELi4ELi2ELb1EEENS1_21CollectiveEpilogueBwdISA_SB_SD_Li256ELb1ELb0ELi2EEENS1_19SingleTileSchedulerILb1ELb0ELb0ELi128EEEEEEEEEvNT_6ParamsE$_ZN4cute3eso3ESOILb0ELb1EJlEEC2ERKl,($_ZN7cutlass13device_kernelIN5flash19enable_sm80_to_sm89INS1_16FlashAttnBwdSm80INS1_25CollectiveMainloopBwdSm80ILi2ELi2EN4cute5tupleIJNS5_1CILi64EEENS7_ILi128EEES8_EEENS_10bfloat16_tEfNS_4arch4Sm80ELb0ELb0ELb1ELb1ELb1ELb0ELb0ELb0ELi2ELi2ELi4ELi2ELb1EEENS1_21CollectiveEpilogueBwdISA_SB_SD_Li256ELb1ELb0ELi2EEENS1_19SingleTileSchedulerILb1ELb0ELb0ELi128EEEEEEEEEvNT_6ParamsE$_ZN4cute3eso3ESOILb1ELb0EJNS_10UnderscoreES2_S2_iEEC2ERKS2_S5_S5_RKi - $_ZN7cutlass13device_kernelIN5flash19enable_sm80_to_sm89INS1_16FlashAttnBwdSm80INS1_25CollectiveMainloopBwdSm80ILi2ELi2EN4cute5tupleIJNS5_1CILi64EEENS7_ILi128EEES8_EEENS_10bfloat16_tEfNS_4arch4Sm80ELb0ELb0ELb1ELb1ELb1ELb0ELb0ELb0ELi2ELi2ELi4ELi2ELb1EEENS1_21CollectiveEpilogueBwdISA_SB_SD_Li256ELb1ELb0ELi2EEENS1_19SingleTileSchedulerILb1ELb0ELb0ELi128EEEEEEEEEvNT_6ParamsE$_ZN4cute3eso3ESOILb0ELb1EJlEEC2ERKl)
$_ZN7cutlass13device_kernelIN5flash19enable_sm80_to_sm89INS1_16FlashAttnBwdSm80INS1_25CollectiveMainloopBwdSm80ILi2ELi2EN4cute5tupleIJNS5_1CILi64EEENS7_ILi128EEES8_EEENS_10bfloat16_tEfNS_4arch4Sm80ELb0ELb0ELb1ELb1ELb1ELb0ELb0ELb0ELi2ELi2ELi4ELi2ELb1EEENS1_21CollectiveEpilogueBwdISA_SB_SD_Li256ELb1ELb0ELi2EEENS1_19SingleTileSchedulerILb1ELb0ELb0ELi128EEEEEEEEEvNT_6ParamsE$_ZN4cute3eso3ESOILb0ELb1EJlEEC2ERKl:
[----:B------:R-:W-:Y:S01]  /*7cf0*/  IADD3 R9, R9, -c[0x0][0x20], RZ ;  /* 0x8000080009097a10 */ /* 0x000fe20007ffe0ff */
[----:B------:R-:W-:Y:S01]  /*7d00*/  IMAD.MOV.U32 R128, RZ, RZ, R10 ;  /* 0x000000ffff807224 */ /* 0x000fe200078e000a */
[----:B------:R-:W-:-:S03]  /*7d10*/  MOV R129, 0x0 ;  /* 0x0000000000817802 */ /* 0x000fc60000000f00 */
[----:B------:R1:W-:Y:S01]  /*7d20*/  STL.64 [R9], R6 ;  /* 0x0000000609007387 */ /* 0x0003e20000100a00 */
[----:B------:R-:W-:Y:S05]  /*7d30*/  RET.REL.NODEC R128 `(_ZN7cutlass13device_kernelIN5flash19enable_sm80_to_sm89INS1_16FlashAttnBwdSm80INS1_25CollectiveMainloopBwdSm80ILi2ELi2EN4cute5tupleIJNS5_1CILi64EEENS7_ILi128EEES8_EEENS_10bfloat16_tEfNS_4arch4Sm80ELb0ELb0ELb1ELb1ELb1ELb0ELb0ELb0ELi2ELi2ELi4ELi2ELb1EEENS1_21CollectiveEpilogueBwdISA_SB_SD_Li256ELb1ELb0ELi2EEENS1_19SingleTileSchedulerILb1ELb0ELb0ELi128EEEEEEEEEvNT_6ParamsE) ;  /* 0xffff82c080007950 */ /* 0x000fea0003c3ffff */
        .type           $_ZN7cutlass13device_kernelIN5flash19enable_sm80_to_sm89INS1_16FlashAttnBwdSm80INS1_25CollectiveMainloopBwdSm80ILi2ELi2EN4cute5tupleIJNS5_1CILi64EEENS7_ILi128EEES8_EEENS_10bfloat16_tEfNS_4arch4Sm80ELb0ELb0ELb1ELb1ELb1ELb0ELb0ELb0ELi2ELi2ELi4ELi2ELb1EEENS1_21CollectiveEpilogueBwdISA_SB_SD_Li256ELb1ELb0ELi2EEENS1_19SingleTileSchedulerILb1ELb0ELb0ELi128EEEEEEEEEvNT_6ParamsE$_ZN4cute3eso3ESOILb1ELb0EJNS_10UnderscoreES2_S2_iEEC2ERKS2_S5_S5_RKi,@function
        .size           $_ZN7cutlass13device_kernelIN5flash19enable_sm80_to_sm89INS1_16FlashAttnBwdSm80INS1_25CollectiveMainloopBwdSm80ILi2ELi2EN4cute5tupleIJNS5_1CILi64EEENS7_ILi128EEES8_EEENS_10bfloat16_tEfNS_4arch4Sm80ELb0ELb0ELb1ELb1ELb1ELb0ELb0ELb0ELi2ELi2ELi4ELi2ELb1EEENS1_21CollectiveEpilogueBwdISA_SB_SD_Li256ELb1ELb0ELi2EEENS1_19SingleTileSchedulerILb1ELb0ELb0ELi128EEEEEEEEEvNT_6ParamsE$_ZN4cute3eso3ESOILb1ELb0EJNS_10UnderscoreES2_S2_iEEC2ERKS2_S5_S5_RKi,($_ZN7cutlass13device_kernelIN5flash19enable_sm80_to_sm89INS1_16FlashAttnBwdSm80INS1_25CollectiveMainloopBwdSm80ILi2ELi2EN4cute5tupleIJNS5_1CILi64EEENS7_ILi128EEES8_EEENS_10bfloat16_tEfNS_4arch4Sm80ELb0ELb0ELb1ELb1ELb1ELb0ELb0ELb0ELi2ELi2ELi4ELi2ELb1EEENS1_21CollectiveEpilogueBwdISA_SB_SD_Li256ELb1ELb0ELi2EEENS1_19SingleTileSchedulerILb1ELb0ELb0ELi128EEEEEEEEEvNT_6ParamsE$_ZN4cute3eso3ESOILb1ELb0EJNS_10UnderscoreES2_iEEC2ERKS2_S5_RKi - $_ZN7cutlass13device_kernelIN5flash19enable_sm80_to_sm89INS1_16FlashAttnBwdSm80INS1_25CollectiveMainloopBwdSm80ILi2ELi2EN4cute5tupleIJNS5_1CILi64EEENS7_ILi128EEES8_EEENS_10bfloat16_tEfNS_4arch4Sm80ELb0ELb0ELb1ELb1ELb1ELb0ELb0ELb0ELi2ELi2ELi4ELi2ELb1EEENS1_21CollectiveEpilogueBwdISA_SB_SD_Li256ELb1ELb0ELi2EEENS1_19SingleTileSchedulerILb1ELb0ELb0ELi128EEEEEEEEEvNT_6ParamsE$_ZN4cute3eso3ESOILb1ELb0EJNS_10UnderscoreES2_S2_iEEC2ERKS2_S5_S5_RKi)
$_ZN7cutlass13device_kernelIN5flash19enable_sm80_to_sm89INS1_16FlashAttnBwdSm80INS1_25CollectiveMainloopBwdSm80ILi2ELi2EN4cute5tupleIJNS5_1CILi64EEENS7_ILi128EEES8_EEENS_10bfloat16_tEfNS_4arch4Sm80ELb0ELb0ELb1ELb1ELb1ELb0ELb0ELb0ELi2ELi2ELi4ELi2ELb1EEENS1_21CollectiveEpilogueBwdISA_SB_SD_Li256ELb1ELb0ELi2EEENS1_19SingleTileSchedulerILb1ELb0ELb0ELi128EEEEEEEEEvNT_6ParamsE$_ZN4cute3eso3ESOILb1ELb0EJNS_10UnderscoreES2_S2_iEEC2ERKS2_S5_S5_RKi:
[----:B------:R-:W-:Y:S02]  /*7d40*/  IADD3 R6, R4, -c[0x0][0x20], RZ ;  /* 0x8000080004067a10 */ /* 0x000fe40007ffe0ff */
[----:B------:R-:W-:-:S03]  /*7d50*/  MOV R9, 0x0 ;  /* 0x0000000000097802 */ /* 0x000fc60000000f00 */
[----:B------:R1:W-:Y:S01]  /*7d60*/  STL [R6], R7 ;  /* 0x0000000706007387 */ /* 0x0003e20000100800 */
[----:B------:R-:W-:Y:S05]  /*7d70*/  RET.REL.NODEC R8 `(_ZN7cutlass13device_kernelIN5flash19enable_sm80_to_sm89INS1_16FlashAttnBwdSm80INS1_25CollectiveMainloopBwdSm80ILi2ELi2EN4cute5tupleIJNS5_1CILi64EEENS7_ILi128EEES8_EEENS_10bfloat16_tEfNS_4arch4Sm80ELb0ELb0ELb1ELb1ELb1ELb0ELb0ELb0ELi2ELi2ELi4ELi2ELb1EEENS1_21CollectiveEpilogueBwdISA_SB_SD_Li256ELb1ELb0ELi2EEENS1_19SingleTileSchedulerILb1ELb0ELb0ELi128EEEEEEEEEvNT_6ParamsE) ;  /* 0xffff828008007950 */ /* 0x000fea0003c3ffff */
        .type           $_ZN7cutlass13device_kernelIN5flash19enable_sm80_to_sm89INS1_16FlashAttnBwdSm80INS1_25CollectiveMainloopBwdSm80ILi2ELi2EN4cute5tupleIJNS5_1CILi64EEENS7_ILi128EEES8_EEENS_10bfloat16_tEfNS_4arch4Sm80ELb0ELb0ELb1ELb1ELb1ELb0ELb0ELb0ELi2ELi2ELi4ELi2ELb1EEENS1_21CollectiveEpilogueBwdISA_SB_SD_Li256ELb1ELb0ELi2EEENS1_19SingleTileSchedulerILb1ELb0ELb0ELi128EEEEEEEEEvNT_6ParamsE$_ZN4cute3eso3ESOILb1ELb0EJNS_10UnderscoreES2_iEEC2ERKS2_S5_RKi,@function
        .size           $_ZN7cutlass13device_kernelIN5flash19enable_sm80_to_sm89INS1_16FlashAttnBwdSm80INS1_25CollectiveMainloopBwdSm80ILi2ELi2EN4cute5tupleIJNS5_1CILi64EEENS7_ILi128EEES8_EEENS_10bfloat16_tEfNS_4arch4Sm80ELb0ELb0ELb1ELb1ELb1ELb0ELb0ELb0ELi2ELi2ELi4ELi2ELb1EEENS1_21CollectiveEpilogueBwdISA_SB_SD_Li256ELb1ELb0ELi2EEENS1_19SingleTileSchedulerILb1ELb0ELb0ELi128EEEEEEEEEvNT_6ParamsE$_ZN4cute3eso3ESOILb1ELb0EJNS_10UnderscoreES2_iEEC2ERKS2_S5_RKi,($_ZN7cutlass13device_kernelIN5flash19enable_sm80_to_sm89INS1_16FlashAttnBwdSm80INS1_25CollectiveMainloopBwdSm80ILi2ELi2EN4cute5tupleIJNS5_1CILi64EEENS7_ILi128EEES8_EEENS_10bfloat16_tEfNS_4arch4Sm80ELb0ELb0ELb1ELb1ELb1ELb0ELb0ELb0ELi2ELi2ELi4ELi2ELb1EEENS1_21CollectiveEpilogueBwdISA_SB_SD_Li256ELb1ELb0ELi2EEENS1_19SingleTileSchedulerILb1ELb0ELb0ELi128EEEEEEEEEvNT_6ParamsE$_ZN4cute3eso3ESOILb1ELb0EJNS_10UnderscoreEiEEC2ERKS2_RKi - $_ZN7cutlass13device_kernelIN5flash19enable_sm80_to_sm89INS1_16FlashAttnBwdSm80INS1_25CollectiveMainloopBwdSm80ILi2ELi2EN4cute5tupleIJNS5_1CILi64EEENS7_ILi128EEES8_EEENS_10bfloat16_tEfNS_4arch4Sm80ELb0ELb0ELb1ELb1ELb1ELb0ELb0ELb0ELi2ELi2ELi4ELi2ELb1EEENS1_21CollectiveEpilogueBwdISA_SB_SD_Li256ELb1ELb0ELi2EEENS1_19SingleTileSchedulerILb1ELb0ELb0ELi128EEEEEEEEEvNT_6ParamsE$_ZN4cute3eso3ESOILb1ELb0EJNS_10UnderscoreES2_iEEC2ERKS2_S5_RKi)
$_ZN7cutlass13device_kernelIN5flash19enable_sm80_to_sm89INS1_16FlashAttnBwdSm80INS1_25CollectiveMainloopBwdSm80ILi2ELi2EN4cute5tupleIJNS5_1CILi64EEENS7_ILi128EEES8_EEENS_10bfloat16_tEfNS_4arch4Sm80ELb0ELb0ELb1ELb1ELb1ELb0ELb0ELb0ELi2ELi2ELi4ELi2ELb1EEENS1_21CollectiveEpilogueBwdISA_SB_SD_Li256ELb1ELb0ELi2EEENS1_19SingleTileSchedulerILb1ELb0ELb0ELi128EEEEEEEEEvNT_6ParamsE$_ZN4cute3eso3ESOILb1ELb0EJNS_10UnderscoreES2_iEEC2ERKS2_S5_RKi:
[----:B------:R-:W-:Y:S02]  /*7d80*/  IADD3 R6, R4, -c[0x0][0x20], RZ ;  /* 0x8000080004067a10 */ /* 0x000fe40007ffe0ff */
[----:B------:R-:W-:-:S03]  /*7d90*/  MOV R9, 0x0 ;  /* 0x0000000000097802 */ /* 0x000fc60000000f00 */
[----:B------:R1:W-:Y:S01]  /*7da0*/  STL [R6], R17 ;  /* 0x0000001106007387 */ /* 0x0003e20000100800 */
[----:B------:R-:W-:Y:S05]  /*7db0*/  RET.REL.NODEC R8 `(_ZN7cutlass13device_kernelIN5flash19enable_sm80_to_sm89INS1_16FlashAttnBwdSm80INS1_25CollectiveMainloopBwdSm80ILi2ELi2EN4cute5tupleIJNS5_1CILi64EEENS7_ILi128EEES8_EEENS_10bfloat16_tEfNS_4arch4Sm80ELb0ELb0ELb1ELb1ELb1ELb0ELb0ELb0ELi2ELi2ELi4ELi2ELb1EEENS1_21CollectiveEpilogueBwdISA_SB_SD_Li256ELb1ELb0ELi2EEENS1_19SingleTileSchedulerILb1ELb0ELb0ELi128EEEEEEEEEvNT_6ParamsE) ;  /* 0xffff824008007950 */ /* 0x000fea0003c3ffff */
        .type           $_ZN7cutlass13device_kernelIN5flash19enable_sm80_to_sm89INS1_16FlashAttnBwdSm80INS1_25CollectiveMainloopBwdSm80ILi2ELi2EN4cute5tupleIJNS5_1CILi64EEENS7_ILi128EEES8_EEENS_10bfloat16_tEfNS_4arch4Sm80ELb0ELb0ELb1ELb1ELb1ELb0ELb0ELb0ELi2ELi2ELi4ELi2ELb1EEENS1_21CollectiveEpilogueBwdISA_SB_SD_Li256ELb1ELb0ELi2EEENS1_19SingleTileSchedulerILb1ELb0ELb0ELi128EEEEEEEEEvNT_6ParamsE$_ZN4cute3eso3ESOILb1ELb0EJNS_10UnderscoreEiEEC2ERKS2_RKi,@function
        .size           $_ZN7cutlass13device_kernelIN5flash19enable_sm80_to_sm89INS1_16FlashAttnBwdSm80INS1_25CollectiveMainloopBwdSm80ILi2ELi2EN4cute5tupleIJNS5_1CILi64EEENS7_ILi128EEES8_EEENS_10bfloat16_tEfNS_4arch4Sm80ELb0ELb0ELb1ELb1ELb1ELb0ELb0ELb0ELi2ELi2ELi4ELi2ELb1EEENS1_21CollectiveEpilogueBwdISA_SB_SD_Li256ELb1ELb0ELi2EEENS1_19SingleTileSchedulerILb1ELb0ELb0ELi128EEEEEEEEEvNT_6ParamsE$_ZN4cute3eso3ESOILb1ELb0EJNS_10UnderscoreEiEEC2ERKS2_RKi,($_ZN7cutlass13device_kernelIN5flash19enable_sm80_to_sm89INS1_16FlashAttnBwdSm80INS1_25CollectiveMainloopBwdSm80ILi2ELi2EN4cute5tupleIJNS5_1CILi64EEENS7_ILi128EEES8_EEENS_10bfloat16_tEfNS_4arch4Sm80ELb0ELb0ELb1ELb1ELb1ELb0ELb0ELb0ELi2ELi2ELi4ELi2ELb1EEENS1_21CollectiveEpilogueBwdISA_SB_SD_Li256ELb1ELb0ELi2EEENS1_19SingleTileSchedulerILb1ELb0ELb0ELi128EEEEEEEEEvNT_6ParamsE$_ZN4cute3eso3ESOILb1ELb0EJNS_10UnderscoreEiiEEC2ERKS2_RKiS7_ - $_ZN7cutlass13device_kernelIN5flash19enable_sm80_to_sm89INS1_16FlashAttnBwdSm80INS1_25CollectiveMainloopBwdSm80ILi2ELi2EN4cute5tupleIJNS5_1CILi64EEENS7_ILi128EEES8_EEENS_10bfloat16_tEfNS_4arch4Sm80ELb0ELb0ELb1ELb1ELb1ELb0ELb0ELb0ELi2ELi2ELi4ELi2ELb1EEENS1_21CollectiveEpilogueBwdISA_SB_SD_Li256ELb1ELb0ELi2EEENS1_19SingleTileSchedulerILb1ELb0ELb0ELi128EEEEEEEEEvNT_6ParamsE$_ZN4cute3eso3ESOILb1ELb0EJNS_10UnderscoreEiEEC2ERKS2_RKi)
$_ZN7cutlass13device_kernelIN5flash19enable_sm80_to_sm89INS1_16FlashAttnBwdSm80INS1_25CollectiveMainloopBwdSm80ILi2ELi2EN4cute5tupleIJNS5_1CILi64EEENS7_ILi128EEES8_EEENS_10bfloat16_tEfNS_4arch4Sm80ELb0ELb0ELb1ELb1ELb1ELb0ELb0ELb0ELi2ELi2ELi4ELi2ELb1EEENS1_21CollectiveEpilogueBwdISA_SB_SD_Li256ELb1ELb0ELi2EEENS1_19SingleTileSchedulerILb1ELb0ELb0ELi128EEEEEEEEEvNT_6ParamsE$_ZN4cute3eso3ESOILb1ELb0EJNS_10UnderscoreEiEEC2ERKS2_RKi:
[----:B------:R-:W-:Y:S02]  /*7dc0*/  IADD3 R6, R13, -c[0x0][0x20], RZ ;  /* 0x800008000d067a10 */ /* 0x000fe40007ffe0ff */
[----:B------:R-:W-:-:S03]  /*7dd0*/  MOV R17, 0x0 ;  /* 0x0000000000117802 */ /* 0x000fc60000000f00 */
[----:B------:R1:W-:Y:S01]  /*7de0*/  STL [R6], R7 ;  /* 0x0000000706007387 */ /* 0x0003e20000100800 */
[----:B------:R-:W-:Y:S05]  /*7df0*/  RET.REL.NODEC R16 `(_ZN7cutlass13device_kernelIN5flash19enable_sm80_to_sm89INS1_16FlashAttnBwdSm80INS1_25CollectiveMainloopBwdSm80ILi2ELi2EN4cute5tupleIJNS5_1CILi64EEENS7_ILi128EEES8_EEENS_10bfloat16_tEfNS_4arch4Sm80ELb0ELb0ELb1ELb1ELb1ELb0ELb0ELb0ELi2ELi2ELi4ELi2ELb1EEENS1_21CollectiveEpilogueBwdISA_SB_SD_Li256ELb1ELb0ELi2EEENS1_19SingleTileSchedulerILb1ELb0ELb0ELi128EEEEEEEEEvNT_6ParamsE) ;  /* 0xffff820010007950 */ /* 0x000fea0003c3ffff */
        .type           $_ZN7cutlass13device_kernelIN5flash19enable_sm80_to_sm89INS1_16FlashAttnBwdSm80INS1_25CollectiveMainloopBwdSm80ILi2ELi2EN4cute5tupleIJNS5_1CILi64EEENS7_ILi128EEES8_EEENS_10bfloat16_tEfNS_4arch4Sm80ELb0ELb0ELb1ELb1ELb1ELb0ELb0ELb0ELi2ELi2ELi4ELi2ELb1EEENS1_21CollectiveEpilogueBwdISA_SB_SD_Li256ELb1ELb0ELi2EEENS1_19SingleTileSchedulerILb1ELb0ELb0ELi128EEEEEEEEEvNT_6ParamsE$_ZN4cute3eso3ESOILb1ELb0EJNS_10UnderscoreEiiEEC2ERKS2_RKiS7_,@function
        .size           $_ZN7cutlass13device_kernelIN5flash19enable_sm80_to_sm89INS1_16FlashAttnBwdSm80INS1_25CollectiveMainloopBwdSm80ILi2ELi2EN4cute5tupleIJNS5_1CILi64EEENS7_ILi128EEES8_EEENS_10bfloat16_tEfNS_4arch4Sm80ELb0ELb0ELb1ELb1ELb1ELb0ELb0ELb0ELi2ELi2ELi4ELi2ELb1EEENS1_21CollectiveEpilogueBwdISA_SB_SD_Li256ELb1ELb0ELi2EEENS1_19SingleTileSchedulerILb1ELb0ELb0ELi128EEEEEEEEEvNT_6ParamsE$_ZN4cute3eso3ESOILb1ELb0EJNS_10UnderscoreEiiEEC2ERKS2_RKiS7_,($_ZN7cutlass13device_kernelIN5flash19enable_sm80_to_sm89INS1_16FlashAttnBwdSm80INS1_25CollectiveMainloopBwdSm80ILi2ELi2EN4cute5tupleIJNS5_1CILi64EEENS7_ILi128EEES8_EEENS_10bfloat16_tEfNS_4arch4Sm80ELb0ELb0ELb1ELb1ELb1ELb0ELb0ELb0ELi2ELi2ELi4ELi2ELb1EEENS1_21CollectiveEpilogueBwdISA_SB_SD_Li256ELb1ELb0ELi2EEENS1_19SingleTileSchedulerILb1ELb0ELb0ELi128EEEEEEEEEvNT_6ParamsE$_ZN4cute3eso3ESOILb1ELb0EJNS_1CILi0EEES3_S3_iEEC2ERKS3_S6_S6_RKi - $_ZN7cutlass13device_kernelIN5flash19enable_sm80_to_sm89INS1_16FlashAttnBwdSm80INS1_25CollectiveMainloopBwdSm80ILi2ELi2EN4cute5tupleIJNS5_1CILi64EEENS7_ILi128EEES8_EEENS_10bfloat16_tEfNS_4arch4Sm80ELb0ELb0ELb1ELb1ELb1ELb0ELb0ELb0ELi2ELi2ELi4ELi2ELb1EEENS1_21CollectiveEpilogueBwdISA_SB_SD_Li256ELb1ELb0ELi2EEENS1_19SingleTileSchedulerILb1ELb0ELb0ELi128EEEEEEEEEvNT_6ParamsE$_ZN4cute3eso3ESOILb1ELb0EJNS_10UnderscoreEiiEEC2ERKS2_RKiS7_)
$_ZN7cutlass13device_kernelIN5flash19enable_sm80_to_sm89INS1_16FlashAttnBwdSm80INS1_25CollectiveMainloopBwdSm80ILi2ELi2EN4cute5tupleIJNS5_1CILi64EEENS7_ILi128EEES8_EEENS_10bfloat16_tEfNS_4arch4Sm80ELb0ELb0ELb1ELb1ELb1ELb0ELb0ELb0ELi2ELi2ELi4ELi2ELb1EEENS1_21CollectiveEpilogueBwdISA_SB_SD_Li256ELb1ELb0ELi2EEENS1_19SingleTileSchedulerILb1ELb0ELb0ELi128EEEEEEEEEvNT_6ParamsE$_ZN4cute3eso3ESOILb1ELb0EJNS_10UnderscoreEiiEEC2ERKS2_RKiS7_:
[----:B------:R-:W-:Y:S02]  /*7e00*/  IADD3 R7, R4, -c[0x0][0x20], RZ ;  /* 0x8000080004077a10 */ /* 0x000fe40007ffe0ff */
[----:B------:R-:W-:-:S03]  /*7e10*/  IADD3 R6, R19, -c[0x0][0x20], RZ ;  /* 0x8000080013067a10 */ /* 0x000fc60007ffe0ff */
[----:B------:R1:W-:Y:S04]  /*7e20*/  STL [R7], R16 ;  /* 0x0000001007007387 */ /* 0x0003e80000100800 */
[----:B------:R-:W2:Y:S01]  /*7e30*/  LDL R6, [R6] ;  /* 0x0000000006067983 */ /* 0x000ea20000100800 */
[----:B------:R-:W-:-:S03]  /*7e40*/  IMAD.MOV.U32 R9, RZ, RZ, 0x0 ;  /* 0x00000000ff097424 */ /* 0x000fc600078e00ff */
[----:B--2---:R1:W-:Y:S01]  /*7e50*/  STL [R7+0x4], R6 ;  /* 0x0000040607007387 */ /* 0x0043e20000100800 */
[----:B------:R-:W-:Y:S05]  /*7e60*/  RET.REL.NODEC R8 `(_ZN7cutlass13device_kernelIN5flash19enable_sm80_to_sm89INS1_16FlashAttnBwdSm80INS1_25CollectiveMainloopBwdSm80ILi2ELi2EN4cute5tupleIJNS5_1CILi64EEENS7_ILi128EEES8_EEENS_10bfloat16_tEfNS_4arch4Sm80ELb0ELb0ELb1ELb1ELb1ELb0ELb0ELb0ELi2ELi2ELi4ELi2ELb1EEENS1_21CollectiveEpilogueBwdISA_SB_SD_Li256ELb1ELb0ELi2EEENS1_19SingleTileSchedulerILb1ELb0ELb0ELi128EEEEEEEEEvNT_6ParamsE) ;  /* 0xffff819008007950 */ /* 0x000fea0003c3ffff */
        .type           $_ZN7cutlass13device_kernelIN5flash19enable_sm80_to_sm89INS1_16FlashAttnBwdSm80INS1_25CollectiveMainloopBwdSm80ILi2ELi2EN4cute5tupleIJNS5_1CILi64EEENS7_ILi128EEES8_EEENS_10bfloat16_tEfNS_4arch4Sm80ELb0ELb0ELb1ELb1ELb1ELb0ELb0ELb0ELi2ELi2ELi4ELi2ELb1EEENS1_21CollectiveEpilogueBwdISA_SB_SD_Li256ELb1ELb0ELi2EEENS1_19SingleTileSchedulerILb1ELb0ELb0ELi128EEEEEEEEEvNT_6ParamsE$_ZN4cute3eso3ESOILb1ELb0EJNS_1CILi0EEES3_S3_iEEC2ERKS3_S6_S6_RKi,@function
        .size           $_ZN7cutlass13device_kernelIN5flash19enable_sm80_to_sm89INS1_16FlashAttnBwdSm80INS1_25CollectiveMainloopBwdSm80ILi2ELi2EN4cute5tupleIJNS5_1CILi64EEENS7_ILi128EEES8_EEENS_10bfloat16_tEfNS_4arch4Sm80ELb0ELb0ELb1ELb1ELb1ELb0ELb0ELb0ELi2ELi2ELi4ELi2ELb1EEENS1_21CollectiveEpilogueBwdISA_SB_SD_Li256ELb1ELb0ELi2EEENS1_19SingleTileSchedulerILb1ELb0ELb0ELi128EEEEEEEEEvNT_6ParamsE$_ZN4cute3eso3ESOILb1ELb0EJNS_1CILi0EEES3_S3_iEEC2ERKS3_S6_S6_RKi,($_ZN7cutlass13device_kernelIN5flash19enable_sm80_to_sm89INS1_16FlashAttnBwdSm80INS1_25CollectiveMainloopBwdSm80ILi2ELi2EN4cute5tupleIJNS5_1CILi64EEENS7_ILi128EEES8_EEENS_10bfloat16_tEfNS_4arch4Sm80ELb0ELb0ELb1ELb1ELb1ELb0ELb0ELb0ELi2ELi2ELi4ELi2ELb1EEENS1_21CollectiveEpilogueBwdISA_SB_SD_Li256ELb1ELb0ELi2EEENS1_19SingleTileSchedulerILb1ELb0ELb0ELi128EEEEEEEEEvNT_6ParamsE$_ZN4cute3eso3ESOILb1ELb0EJNS_1CILi0EEES3_iEEC2ERKS3_S6_RKi - $_ZN7cutlass13device_kernelIN5flash19enable_sm80_to_sm89INS1_16FlashAttnBwdSm80INS1_25CollectiveMainloopBwdSm80ILi2ELi2EN4cute5tupleIJNS5_1CILi64EEENS7_ILi128EEES8_EEENS_10bfloat16_tEfNS_4arch4Sm80ELb0ELb0ELb1ELb1ELb1ELb0ELb0ELb0ELi2ELi2ELi4ELi2ELb1EEENS1_21CollectiveEpilogueBwdISA_SB_SD_Li256ELb1ELb0ELi2EEENS1_19SingleTileSchedulerILb1ELb0ELb0ELi128EEEEEEEEEvNT_6ParamsE$_ZN4cute3eso3ESOILb1ELb0EJNS_1CILi0EEES3_S3_iEEC2ERKS3_S6_S6_RKi)
$_ZN7cutlass13device_kernelIN5flash19enable_sm80_to_sm89INS1_16FlashAttnBwdSm80INS1_25CollectiveMainloopBwdSm80ILi2ELi2EN4cute5tupleIJNS5_1CILi64EEENS7_ILi128EEES8_EEENS_10bfloat16_tEfNS_4arch4Sm80ELb0ELb0ELb1ELb1ELb1ELb0ELb0ELb0ELi2ELi2ELi4ELi2ELb1EEENS1_21CollectiveEpilogueBwdISA_SB_SD_Li256ELb1ELb0ELi2EEENS1_19SingleTileSchedulerILb1ELb0ELb0ELi128EEEEEEEEEvNT_6ParamsE$_ZN4cute3eso3ESOILb1ELb0EJNS_1CILi0EEES3_S3_iEEC2ERKS3_S6_S6_RKi:
[----:B------:R-:W-:Y:S01]  /*7e70*/  IADD3 R6, R27, -c[0x0][0x20], RZ ;  /* 0x800008001b067a10 */ /* 0x000fe20007ffe0ff */
[----:B------:R-:W-:Y:S01]  /*7e80*/  IMAD.MOV.U32 R78, RZ, RZ, R10 ;  /* 0x000000ffff4e7224 */ /* 0x000fe200078e000a */
[----:B------:R-:W-:-:S03]  /*7e90*/  MOV R79, 0x0 ;  /* 0x00000000004f7802 */ /* 0x000fc60000000f00 */
[----:B------:R1:W-:Y:S01]  /*7ea0*/  STL [R6], R7 ;  /* 0x0000000706007387 */ /* 0x0003e20000100800 */
[----:B------:R-:W-:Y:S05]  /*7eb0*/  RET.REL.NODEC R78 `(_ZN7cutlass13device_kernelIN5flash19enable_sm80_to_sm89INS1_16FlashAttnBwdSm80INS1_25CollectiveMainloopBwdSm80ILi2ELi2EN4cute5tupleIJNS5_1CILi64EEENS7_ILi128EEES8_EEENS_10bfloat16_tEfNS_4arch4Sm80ELb0ELb0ELb1ELb1ELb1ELb0ELb0ELb0ELi2ELi2ELi4ELi2ELb1EEENS1_21CollectiveEpilogueBwdISA_SB_SD_Li256ELb1ELb0ELi2EEENS1_19SingleTileSchedulerILb1ELb0ELb0ELi128EEEEEEEEEvNT_6ParamsE) ;  /* 0xffff81404e007950 */ /* 0x000fea0003c3ffff */
        .type           $_ZN7cutlass13device_kernelIN5flash19enable_sm80_to_sm89INS1_16FlashAttnBwdSm80INS1_25CollectiveMainloopBwdSm80ILi2ELi2EN4cute5tupleIJNS5_1CILi64EEENS7_ILi128EEES8_EEENS_10bfloat16_tEfNS_4arch4Sm80ELb0ELb0ELb1ELb1ELb1ELb0ELb0ELb0ELi2ELi2ELi4ELi2ELb1EEENS1_21CollectiveEpilogueBwdISA_SB_SD_Li256ELb1ELb0ELi2EEENS1_19SingleTileSchedulerILb1ELb0ELb0ELi128EEEEEEEEEvNT_6ParamsE$_ZN4cute3eso3ESOILb1ELb0EJNS_1CILi0EEES3_iEEC2ERKS3_S6_RKi,@function
        .size           $_ZN7cutlass13device_kernelIN5flash19enable_sm80_to_sm89INS1_16FlashAttnBwdSm80INS1_25CollectiveMainloopBwdSm80ILi2ELi2EN4cute5tupleIJNS5_1CILi64EEENS7_ILi128EEES8_EEENS_10bfloat16_tEfNS_4arch4Sm80ELb0ELb0ELb1ELb1ELb1ELb0ELb0ELb0ELi2ELi2ELi4ELi2ELb1EEENS1_21CollectiveEpilogueBwdISA_SB_SD_Li256ELb1ELb0ELi2EEENS1_19SingleTileSchedulerILb1ELb0ELb0ELi128EEEEEEEEEvNT_6ParamsE$_ZN4cute3eso3ESOILb1ELb0EJNS_1CILi0EEES3_iEEC2ERKS3_S6_RKi,($_ZN7cutlass13device_kernelIN5flash19enable_sm80_to_sm89INS1_16FlashAttnBwdSm80INS1_25CollectiveMainloopBwdSm80ILi2ELi2EN4cute5tupleIJNS5_1CILi64EEENS7_ILi128EEES8_EEENS_10bfloat16_tEfNS_4arch4Sm80ELb0ELb0ELb1ELb1ELb1ELb0ELb0ELb0ELi2ELi2ELi4ELi2ELb1EEENS1_21CollectiveEpilogueBwdISA_SB_SD_Li256ELb1ELb0ELi2EEENS1_19SingleTileSchedulerILb1ELb0ELb0ELi128EEEEEEEEEvNT_6ParamsE$_ZN4cute3eso3ESOILb1ELb0EJNS_1CILi0EEES3_iS3_EEC2ERKS3_S6_RKiS6_ - $_ZN7cutlass13device_kernelIN5flash19enable_sm80_to_sm89INS1_16FlashAttnBwdSm80INS1_25CollectiveMainloopBwdSm80ILi2ELi2EN4cute5tupleIJNS5_1CILi64EEENS7_ILi128EEES8_EEENS_10bfloat16_tEfNS_4arch4Sm80ELb0ELb0ELb1ELb1ELb1ELb0ELb0ELb0ELi2ELi2ELi4ELi2ELb1EEENS1_21CollectiveEpilogueBwdISA_SB_SD_Li256ELb1ELb0ELi2EEENS1_19SingleTileSchedulerILb1ELb0ELb0ELi128EEEEEEEEEvNT_6ParamsE$_ZN4cute3eso3ESOILb1ELb0EJNS_1CILi0EEES3_iEEC2ERKS3_S6_RKi)
$_ZN7cutlass13device_kernelIN5flash19enable_sm80_to_sm89INS1_16FlashAttnBwdSm80INS1_25CollectiveMainloopBwdSm80ILi2ELi2EN4cute5tupleIJNS5_1CILi64EEENS7_ILi128EEES8_EEENS_10bfloat16_tEfNS_4arch4Sm80ELb0ELb0ELb1ELb1ELb1ELb0ELb0ELb0ELi2ELi2ELi4ELi2ELb1EEENS1_21CollectiveEpilogueBwdISA_SB_SD_Li256ELb1ELb0ELi2EEENS1_19SingleTileSchedulerILb1ELb0ELb0ELi128EEEEEEEEEvNT_6ParamsE$_ZN4cute3eso3ESOILb1ELb0EJNS_1CILi0EEES3_iEEC2ERKS3_S6_RKi:
[----:B------:R-:W-:Y:S02]  /*7ec0*/  IADD3 R6, R27, -c[0x0][0x20], RZ ;  /* 0x800008001b067a10 */ /* 0x000fe40007ffe0ff */
[----:B------:R-:W-:-:S03]  /*7ed0*/  MOV R17, 0x0 ;  /* 0x0000000000117802 */ /* 0x000fc60000000f00 */
[----:B------:R1:W-:Y:S01]  /*7ee0*/  STL [R6], R7 ;  /* 0x0000000706007387 */ /* 0x0003e20000100800 */
[----:B------:R-:W-:Y:S05]  /*7ef0*/  RET.REL.NODEC R16 `(_ZN7cutlass13device_kernelIN5flash19enable_sm80_to_sm89INS1_16FlashAttnBwdSm80INS1_25CollectiveMainloopBwdSm80ILi2ELi2EN4cute5tupleIJNS5_1CILi64EEENS7_ILi128EEES8_EEENS_10bfloat16_tEfNS_4arch4Sm80ELb0ELb0ELb1ELb1ELb1ELb0ELb0ELb0ELi2ELi2ELi4ELi2ELb1EEENS1_21CollectiveEpilogueBwdISA_SB_SD_Li256ELb1ELb0ELi2EEENS1_19SingleTileSchedulerILb1ELb0ELb0ELi128EEEEEEEEEvNT_6ParamsE) ;  /* 0xffff810010007950 */ /* 0x000fea0003c3ffff */
        .type           $_ZN7cutlass13device_kernelIN5flash19enable_sm80_to_sm89INS1_16FlashAttnBwdSm80INS1_25CollectiveMainloopBwdSm80ILi2ELi2EN4cute5tupleIJNS5_1CILi64EEENS7_ILi128EEES8_EEENS_10bfloat16_tEfNS_4arch4Sm80ELb0ELb0ELb1ELb1ELb1ELb0ELb0ELb0ELi2ELi2ELi4ELi2ELb1EEENS1_21CollectiveEpilogueBwdISA_SB_SD_Li256ELb1ELb0ELi2EEENS1_19SingleTileSchedulerILb1ELb0ELb0ELi128EEEEEEEEEvNT_6ParamsE$_ZN4cute3eso3ESOILb1ELb0EJNS_1CILi0EEES3_iS3_EEC2ERKS3_S6_RKiS6_,@function
        .size           $_ZN7cutlass13device_kernelIN5flash19enable_sm80_to_sm89INS1_16FlashAttnBwdSm80INS1_25CollectiveMainloopBwdSm80ILi2ELi2EN4cute5tupleIJNS5_1CILi64EEENS7_ILi128EEES8_EEENS_10bfloat16_tEfNS_4arch4Sm80ELb0ELb0ELb1ELb1ELb1ELb0ELb0ELb0ELi2ELi2ELi4ELi2ELb1EEENS1_21CollectiveEpilogueBwdISA_SB_SD_Li256ELb1ELb0ELi2EEENS1_19SingleTileSchedulerILb1ELb0ELb0ELi128EEEEEEEEEvNT_6ParamsE$_ZN4cute3eso3ESOILb1ELb0EJNS_1CILi0EEES3_iS3_EEC2ERKS3_S6_RKiS6_,($_ZN7cutlass13device_kernelIN5flash19enable_sm80_to_sm89INS1_16FlashAttnBwdSm80INS1_25CollectiveMainloopBwdSm80ILi2ELi2EN4cute5tupleIJNS5_1CILi64EEENS7_ILi128EEES8_EEENS_10bfloat16_tEfNS_4arch4Sm80ELb0ELb0ELb1ELb1ELb1ELb0ELb0ELb0ELi2ELi2ELi4ELi2ELb1EEENS1_21CollectiveEpilogueBwdISA_SB_SD_Li256ELb1ELb0ELi2EEENS1_19SingleTileSchedulerILb1ELb0ELb0ELi128EEEEEEEEEvNT_6ParamsE$_ZN4cute3eso3ESOILb1ELb0EJNS_1CILi0EEES3_iiEEC2ERKS3_S6_RKiS8_ - $_ZN7cutlass13device_kernelIN5flash19enable_sm80_to_sm89INS1_16FlashAttnBwdSm80INS1_25CollectiveMainloopBwdSm80ILi2ELi2EN4cute5tupleIJNS5_1CILi64EEENS7_ILi128EEES8_EEENS_10bfloat16_tEfNS_4arch4Sm80ELb0ELb0ELb1ELb1ELb1ELb0ELb0ELb0ELi2ELi2ELi4ELi2ELb1EEENS1_21CollectiveEpilogueBwdISA_SB_SD_Li256ELb1ELb0ELi2EEENS1_19SingleTileSchedulerILb1ELb0ELb0ELi128EEEEEEEEEvNT_6ParamsE$_ZN4cute3eso3ESOILb1ELb0EJNS_1CILi0EEES3_iS3_EEC2ERKS3_S6_RKiS6_)
$_ZN7cutlass13device_kernelIN5flash19enable_sm80_to_sm89INS1_16FlashAttnBwdSm80INS1_25CollectiveMainloopBwdSm80ILi2ELi2EN4cute5tupleIJNS5_1CILi64EEENS7_ILi128EEES8_EEENS_10bfloat16_tEfNS_4arch4Sm80ELb0ELb0ELb1ELb1ELb1ELb0ELb0ELb0ELi2ELi2ELi4ELi2ELb1EEENS1_21CollectiveEpilogueBwdISA_SB_SD_Li256ELb1ELb0ELi2EEENS1_19SingleTileSchedulerILb1ELb0ELb0ELi128EEEEEEEEEvNT_6ParamsE$_ZN4cute3eso3ESOILb1ELb0EJNS_1CILi0EEES3_iS3_EEC2ERKS3_S6_RKiS6_:
[----:B------:R-:W-:Y:S01]  /*7f00*/  IADD3 R6, R27, -c[0x0][0x20], RZ ;  /* 0x800008001b067a10 */ /* 0x000fe20007ffe0ff */
[----:B------:R-:W-:Y:S01]  /*7f10*/  IMAD.MOV.U32 R78, RZ, RZ, R10 ;  /* 0x000000ffff4e7224 */ /* 0x000fe200078e000a */
[----:B------:R-:W-:-:S03]  /*7f20*/  MOV R79, 0x0 ;  /* 0x00000000004f7802 */ /* 0x000fc60000000f00 */
[----:B------:R1:W-:Y:S01]  /*7f30*/  STL [R6], R13 ;  /* 0x0000000d06007387 */ /* 0x0003e20000100800 */
[----:B------:R-:W-:Y:S05]  /*7f40*/  RET.REL.NODEC R78 `(_ZN7cutlass13device_kernelIN5flash19enable_sm80_to_sm89INS1_16FlashAttnBwdSm80INS1_25CollectiveMainloopBwdSm80ILi2ELi2EN4cute5tupleIJNS5_1CILi64EEENS7_ILi128EEES8_EEENS_10bfloat16_tEfNS_4arch4Sm80ELb0ELb0ELb1ELb1ELb1ELb0ELb0ELb0ELi2ELi2ELi4ELi2ELb1EEENS1_21CollectiveEpilogueBwdISA_SB_SD_Li256ELb1ELb0ELi2EEENS1_19SingleTileSchedulerILb1ELb0ELb0ELi128EEEEEEEEEvNT_6ParamsE) ;  /* 0xffff80b04e007950 */ /* 0x000fea0003c3ffff */
        .type           $_ZN7cutlass13device_kernelIN5flash19enable_sm80_to_sm89INS1_16FlashAttnBwdSm80INS1_25CollectiveMainloopBwdSm80ILi2ELi2EN4cute5tupleIJNS5_1CILi64EEENS7_ILi128EEES8_EEENS_10bfloat16_tEfNS_4arch4Sm80ELb0ELb0ELb1ELb1ELb1ELb0ELb0ELb0ELi2ELi2ELi4ELi2ELb1EEENS1_21CollectiveEpilogueBwdISA_SB_SD_Li256ELb1ELb0ELi2EEENS1_19SingleTileSchedulerILb1ELb0ELb0ELi128EEEEEEEEEvNT_6ParamsE$_ZN4cute3eso3ESOILb1ELb0EJNS_1CILi0EEES3_iiEEC2ERKS3_S6_RKiS8_,@function
        .size           $_ZN7cutlass13device_kernelIN5flash19enable_sm80_to_sm89INS1_16FlashAttnBwdSm80INS1_25CollectiveMainloopBwdSm80ILi2ELi2EN4cute5tupleIJNS5_1CILi64EEENS7_ILi128EEES8_EEENS_10bfloat16_tEfNS_4arch4Sm80ELb0ELb0ELb1ELb1ELb1ELb0ELb0ELb0ELi2ELi2ELi4ELi2ELb1EEENS1_21CollectiveEpilogueBwdISA_SB_SD_Li256ELb1ELb0ELi2EEENS1_19SingleTileSchedulerILb1ELb0ELb0ELi128EEEEEEEEEvNT_6ParamsE$_ZN4cute3eso3ESOILb1ELb0EJNS_1CILi0EEES3_iiEEC2ERKS3_S6_RKiS8_,($_ZN7cutlass13device_kernelIN5flash19enable_sm80_to_sm89INS1_16FlashAttnBwdSm80INS1_25CollectiveMainloopBwdSm80ILi2ELi2EN4cute5tupleIJNS5_1CILi64EEENS7_ILi128EEES8_EEENS_10bfloat16_tEfNS_4arch4Sm80ELb0ELb0ELb1ELb1ELb1ELb0ELb0ELb0ELi2ELi2ELi4ELi2ELb1EEENS1_21CollectiveEpilogueBwdISA_SB_SD_Li256ELb1ELb0ELi2EEENS1_19SingleTileSchedulerILb1ELb0ELb0ELi128EEEEEEEEEvNT_6ParamsE$_ZN4cute3eso3ESOILb1ELb0EJNS_1CILi0EEEiEEC2ERKS3_RKi - $_ZN7cutlass13device_kernelIN5flash19enable_sm80_to_sm89INS1_16FlashAttnBwdSm80INS1_25CollectiveMainloopBwdSm80ILi2ELi2EN4cute5tupleIJNS5_1CILi64EEENS7_ILi128EEES8_EEENS_10bfloat16_tEfNS_4arch4Sm80ELb0ELb0ELb1ELb1ELb1ELb0ELb0ELb0ELi2ELi2ELi4ELi2ELb1EEENS1_21CollectiveEpilogueBwdISA_SB_SD_Li256ELb1ELb0ELi2EEENS1_19SingleTileSchedulerILb1ELb0ELb0ELi128EEEEEEEEEvNT_6ParamsE$_ZN4cute3eso3ESOILb1ELb0EJNS_1CILi0EEES3_iiEEC2ERKS3_S6_RKiS8_)
$_ZN7cutlass13device_kernelIN5flash19enable_sm80_to_sm89INS1_16FlashAttnBwdSm80INS1_25CollectiveMainloopBwdSm80ILi2ELi2EN4cute5tupleIJNS5_1CILi64EEENS7_ILi128EEES8_EEENS_10bfloat16_tEfNS_4arch4Sm80ELb0ELb0ELb1ELb1ELb1ELb0ELb0ELb0ELi2ELi2ELi4ELi2ELb1EEENS1_21CollectiveEpilogueBwdISA_SB_SD_Li256ELb1ELb0ELi2EEENS1_19SingleTileSchedulerILb1ELb0ELb0ELi128EEEEEEEEEvNT_6ParamsE$_ZN4cute3eso3ESOILb1ELb0EJNS_1CILi0EEES3_iiEEC2ERKS3_S6_RKiS8_:
[----:B------:R-:W-:Y:S02]  /*7f50*/  IADD3 R10, R10, -c[0x0][0x20], RZ ;  /* 0x800008000a0a7a10 */ /* 0x000fe40007ffe0ff */
[----:B------:R-:W-:-:S03]  /*7f60*/  IADD3 R7, R7, -c[0x0][0x20], RZ ;  /* 0x8000080007077a10 */ /* 0x000fc60007ffe0ff */
[----:B------:R1:W-:Y:S04]  /*7f70*/  STL [R10], R13 ;  /* 0x0000000d0a007387 */ /* 0x0003e80000100800 */
[----:B------:R-:W2:Y:S01]  /*7f80*/  LDL R7, [R7] ;  /* 0x0000000007077983 */ /* 0x000ea20000100800 */
[----:B------:R-:W-:-:S03]  /*7f90*/  IMAD.MOV.U32 R17, RZ, RZ, 0x0 ;  /* 0x00000000ff117424 */ /* 0x000fc600078e00ff */
[----:B--2---:R1:W-:Y:S01]  /*7fa0*/  STL [R10+0x4], R7 ;  /* 0x000004070a007387 */ /* 0x0043e20000100800 */
[----:B------:R-:W-:Y:S05]  /*7fb0*/  RET.REL.NODEC R16 `(_ZN7cutlass13device_kernelIN5flash19enable_sm80_to_sm89INS1_16FlashAttnBwdSm80INS1_25CollectiveMainloopBwdSm80ILi2ELi2EN4cute5tupleIJNS5_1CILi64EEENS7_ILi128EEES8_EEENS_10bfloat16_tEfNS_4arch4Sm80ELb0ELb0ELb1ELb1ELb1ELb0ELb0ELb0ELi2ELi2ELi4ELi2ELb1EEENS1_21CollectiveEpilogueBwdISA_SB_SD_Li256ELb1ELb0ELi2EEENS1_19SingleTileSchedulerILb1ELb0ELb0ELi128EEEEEEEEEvNT_6ParamsE) ;  /* 0xffff804010007950 */ /* 0x000fea0003c3ffff */
        .type           $_ZN7cutlass13device_kernelIN5flash19enable_sm80_to_sm89INS1_16FlashAttnBwdSm80INS1_25CollectiveMainloopBwdSm80ILi2ELi2EN4cute5tupleIJNS5_1CILi64EEENS7_ILi128EEES8_EEENS_10bfloat16_tEfNS_4arch4Sm80ELb0ELb0ELb1ELb1ELb1ELb0ELb0ELb0ELi2ELi2ELi4ELi2ELb1EEENS1_21CollectiveEpilogueBwdISA_SB_SD_Li256ELb1ELb0ELi2EEENS1_19SingleTileSchedulerILb1ELb0ELb0ELi128EEEEEEEEEvNT_6ParamsE$_ZN4cute3eso3ESOILb1ELb0EJNS_1CILi0EEEiEEC2ERKS3_RKi,@function
        .size           $_ZN7cutlass13device_kernelIN5flash19enable_sm80_to_sm89INS1_16FlashAttnBwdSm80INS1_25CollectiveMainloopBwdSm80ILi2ELi2EN4cute5tupleIJNS5_1CILi64EEENS7_ILi128EEES8_EEENS_10bfloat16_tEfNS_4arch4Sm80ELb0ELb0ELb1ELb1ELb1ELb0ELb0ELb0ELi2ELi2ELi4ELi2ELb1EEENS1_21CollectiveEpilogueBwdISA_SB_SD_Li256ELb1ELb0ELi2EEENS1_19SingleTileSchedulerILb1ELb0ELb0ELi128EEEEEEEEEvNT_6ParamsE$_ZN4cute3eso3ESOILb1ELb0EJNS_1CILi0EEEiEEC2ERKS3_RKi,($_ZN7cutlass13device_kernelIN5flash19enable_sm80_to_sm89INS1_16FlashAttnBwdSm80INS1_25CollectiveMainloopBwdSm80ILi2ELi2EN4cute5tupleIJNS5_1CILi64EEENS7_ILi128EEES8_EEENS_10bfloat16_tEfNS_4arch4Sm80ELb0ELb0ELb1ELb1ELb1ELb0ELb0ELb0ELi2ELi2ELi4ELi2ELb1EEENS1_21CollectiveEpilogueBwdISA_SB_SD_Li256ELb1ELb0ELi2EEENS1_19SingleTileSchedulerILb1ELb0ELb0ELi128EEEEEEEEEvNT_6ParamsE$_ZN4cute3eso3ESOILb1ELb0EJNS_1CILi0EEEiS3_EEC2ERKS3_RKiS6_ - $_ZN7cutlass13device_kernelIN5flash19enable_sm80_to_sm89INS1_16FlashAttnBwdSm80INS1_25CollectiveMainloopBwdSm80ILi2ELi2EN4cute5tupleIJNS5_1CILi64EEENS7_ILi128EEES8_EEENS_10bfloat16_tEfNS_4arch4Sm80ELb0ELb0ELb1ELb1ELb1ELb0ELb0ELb0ELi2ELi2ELi4ELi2ELb1EEENS1_21CollectiveEpilogueBwdISA_SB_SD_Li256ELb1ELb0ELi2EEENS1_19SingleTileSchedulerILb1ELb0ELb0ELi128EEEEEEEEEvNT_6ParamsE$_ZN4cute3eso3ESOILb1ELb0EJNS_1CILi0EEEiEEC2ERKS3_RKi)
$_ZN7cutlass13device_kernelIN5flash19enable_sm80_to_sm89INS1_16FlashAttnBwdSm80INS1_25CollectiveMainloopBwdSm80ILi2ELi2EN4cute5tupleIJNS5_1CILi64EEENS7_ILi128EEES8_EEENS_10bfloat16_tEfNS_4arch4Sm80ELb0ELb0ELb1ELb1ELb1ELb0ELb0ELb0ELi2ELi2ELi4ELi2ELb1EEENS1_21CollectiveEpilogueBwdISA_SB_SD_Li256ELb1ELb0ELi2EEENS1_19SingleTileSchedulerILb1ELb0ELb0ELi128EEEEEEEEEvNT_6ParamsE$_ZN4cute3eso3ESOILb1ELb0EJNS_1CILi0EEEiEEC2ERKS3_RKi:
[----:B------:R-:W-:Y:S02]  /*7fc0*/  IADD3 R6, R13, -c[0x0][0x20], RZ ;  /* 0x800008000d067a10 */ /* 0x000fe40007ffe0ff */
[----:B------:R-:W-:-:S03]  /*7fd0*/  MOV R17, 0x0 ;  /* 0x0000000000117802 */ /* 0x000fc60000000f00 */
[----:B------:R1:W-:Y:S01]  /*7fe0*/  STL [R6], R7 ;  /* 0x0000000706007387 */ /* 0x0003e20000100800 */
[----:B------:R-:W-:Y:S05]  /*7ff0*/  RET.REL.NODEC R16 `(_ZN7cutlass13device_kernelIN5flash19enable_sm80_to_sm89INS1_16FlashAttnBwdSm80INS1_25CollectiveMainloopBwdSm80ILi2ELi2EN4cute5tupleIJNS5_1CILi64EEENS7_ILi128EEES8_EEENS_10bfloat16_tEfNS_4arch4Sm80ELb0ELb0ELb1ELb1ELb1ELb0ELb0ELb0ELi2ELi2ELi4ELi2ELb1EEENS1_21CollectiveEpilogueBwdISA_SB_SD_Li256ELb1ELb0ELi2EEENS1_19SingleTileSchedulerILb1ELb0ELb0ELi128EEEEEEEEEvNT_6ParamsE) ;  /* 0xffff800010007950 */ /* 0x000fea0003c3ffff */
        .type           $_ZN7cutlass13device_kernelIN5flash19enable_sm80_to_sm89INS1_16FlashAttnBwdSm80INS1_25CollectiveMainloopBwdSm80ILi2ELi2EN4cute5tupleIJNS5_1CILi64EEENS7_ILi128EEES8_EEENS_10bfloat16_tEfNS_4arch4Sm80ELb0ELb0ELb1ELb1ELb1ELb0ELb0ELb0ELi2ELi2ELi4ELi2ELb1EEENS1_21CollectiveEpilogueBwdISA_SB_SD_Li256ELb1ELb0ELi2EEENS1_19SingleTileSchedulerILb1ELb0ELb0ELi128EEEEEEEEEvNT_6ParamsE$_ZN4cute3eso3ESOILb1ELb0EJNS_1CILi0EEEiS3_EEC2ERKS3_RKiS6_,@function
        .size           $_ZN7cutlass13device_kernelIN5flash19enable_sm80_to_sm89INS1_16FlashAttnBwdSm80INS1_25CollectiveMainloopBwdSm80ILi2ELi2EN4cute5tupleIJNS5_1CILi64EEENS7_ILi128EEES8_EEENS_10bfloat16_tEfNS_4arch4Sm80ELb0ELb0ELb1ELb1ELb1ELb0ELb0ELb0ELi2ELi2ELi4ELi2ELb1EEENS1_21CollectiveEpilogueBwdISA_SB_SD_Li256ELb1ELb0ELi2EEENS1_19SingleTileSchedulerILb1ELb0ELb0ELi128EEEEEEEEEvNT_6ParamsE$_ZN4cute3eso3ESOILb1ELb0EJNS_1CILi0EEEiS3_EEC2ERKS3_RKiS6_,($_ZN7cutlass13device_kernelIN5flash19enable_sm80_to_sm89INS1_16FlashAttnBwdSm80INS1_25CollectiveMainloopBwdSm80ILi2ELi2EN4cute5tupleIJNS5_1CILi64EEENS7_ILi128EEES8_EEENS_10bfloat16_tEfNS_4arch4Sm80ELb0ELb0ELb1ELb1ELb1ELb0ELb0ELb0ELi2ELi2ELi4ELi2ELb1EEENS1_21CollectiveEpilogueBwdISA_SB_SD_Li256ELb1ELb0ELi2EEENS1_19SingleTileSchedulerILb1ELb0ELb0ELi128EEEEEEEEEvNT_6ParamsE$_ZN4cute3eso3ESOILb1ELb0EJNS_1CILi0EEEiS3_S3_EEC2ERKS3_RKiS6_S6_ - $_ZN7cutlass13device_kernelIN5flash19enable_sm80_to_sm89INS1_16FlashAttnBwdSm80INS1_25CollectiveMainloopBwdSm80ILi2ELi2EN4cute5tupleIJNS5_1CILi64EEENS7_ILi128EEES8_EEENS_10bfloat16_tEfNS_4arch4Sm80ELb0ELb0ELb1ELb1ELb1ELb0ELb0ELb0ELi2ELi2ELi4ELi2ELb1EEENS1_21CollectiveEpilogueBwdISA_SB_SD_Li256ELb1ELb0ELi2EEENS1_19SingleTileSchedulerILb1ELb0ELb0ELi128EEEEEEEEEvNT_6ParamsE$_ZN4cute3eso3ESOILb1ELb0EJNS_1CILi0EEEiS3_EEC2ERKS3_RKiS6_)
$_ZN7cutlass13device_kernelIN5flash19enable_sm80_to_sm89INS1_16FlashAttnBwdSm80INS1_25CollectiveMainloopBwdSm80ILi2ELi2EN4cute5tupleIJNS5_1CILi64EEENS7_ILi128EEES8_EEENS_10bfloat16_tEfNS_4arch4Sm80ELb0ELb0ELb1ELb1ELb1ELb0ELb0ELb0ELi2ELi2ELi4ELi2ELb1EEENS1_21CollectiveEpilogueBwdISA_SB_SD_Li256ELb1ELb0ELi2EEENS1_19SingleTileSchedulerILb1ELb0ELb0ELi128EEEEEEEEEvNT_6ParamsE$_ZN4cute3eso3ESOILb1ELb0EJNS_1CILi0EEEiS3_EEC2ERKS3_RKiS6_:
[----:B------:R-:W-:Y:S02]  /*8000*/  IADD3 R6, R4, -c[0x0][0x20], RZ ;  /* 0x8000080004067a10 */ /* 0x000fe40007ffe0ff */
[----:B------:R-:W-:-:S03]  /*8010*/  MOV R9, 0x0 ;  /* 0x0000000000097802 */ /* 0x000fc60000000f00 */
[----:B------:R1:W-:Y:S01]  /*8020*/  STL [R6], R7 ;  /* 0x0000000706007387 */ /* 0x0003e20000100800 */
[----:B------:R-:W-:Y:S05]  /*8030*/  RET.REL.NODEC R8 `(_ZN7cutlass13device_kernelIN5flash19enable_sm80_to_sm89INS1_16FlashAttnBwdSm80INS1_25CollectiveMainloopBwdSm80ILi2ELi2EN4cute5tupleIJNS5_1CILi64EEENS7_ILi128EEES8_EEENS_10bfloat16_tEfNS_4arch4Sm80ELb0ELb0ELb1ELb1ELb1ELb0ELb0ELb0ELi2ELi2ELi4ELi2ELb1EEENS1_21CollectiveEpilogueBwdISA_SB_SD_Li256ELb1ELb0ELi2EEENS1_19SingleTileSchedulerILb1ELb0ELb0ELi128EEEEEEEEEvNT_6ParamsE) ;  /* 0xffff7fc008007950 */ /* 0x000fea0003c3ffff */
        .type           $_ZN7cutlass13device_kernelIN5flash19enable_sm80_to_sm89INS1_16FlashAttnBwdSm80INS1_25CollectiveMainloopBwdSm80ILi2ELi2EN4cute5tupleIJNS5_1CILi64EEENS7_ILi128EEES8_EEENS_10bfloat16_tEfNS_4arch4Sm80ELb0ELb0ELb1ELb1ELb1ELb0ELb0ELb0ELi2ELi2ELi4ELi2ELb1EEENS1_21CollectiveEpilogueBwdISA_SB_SD_Li256ELb1ELb0ELi2EEENS1_19SingleTileSchedulerILb1ELb0ELb0ELi128EEEEEEEEEvNT_6ParamsE$_ZN4cute3eso3ESOILb1ELb0EJNS_1CILi0EEEiS3_S3_EEC2ERKS3_RKiS6_S6_,@function
        .size           $_ZN7cutlass13device_kernelIN5flash19enable_sm80_to_sm89INS1_16FlashAttnBwdSm80INS1_25CollectiveMainloopBwdSm80ILi2ELi2EN4cute5tupleIJNS5_1CILi64EEENS7_ILi128EEES8_EEENS_10bfloat16_tEfNS_4arch4Sm80ELb0ELb0ELb1ELb1ELb1ELb0ELb0ELb0ELi2ELi2ELi4ELi2ELb1EEENS1_21CollectiveEpilogueBwdISA_SB_SD_Li256ELb1ELb0ELi2EEENS1_19SingleTileSchedulerILb1ELb0ELb0ELi128EEEEEEEEEvNT_6ParamsE$_ZN4cute3eso3ESOILb1ELb0EJNS_1CILi0EEEiS3_S3_EEC2ERKS3_RKiS6_S6_,($_ZN7cutlass13device_kernelIN5flash19enable_sm80_to_sm89INS1_16FlashAttnBwdSm80INS1_25CollectiveMainloopBwdSm80ILi2ELi2EN4cute5tupleIJNS5_1CILi64EEENS7_ILi128EEES8_EEENS_10bfloat16_tEfNS_4arch4Sm80ELb0ELb0ELb1ELb1ELb1ELb0ELb0ELb0ELi2ELi2ELi4ELi2ELb1EEENS1_21CollectiveEpilogueBwdISA_SB_SD_Li256ELb1ELb0ELi2EEENS1_19SingleTileSchedulerILb1ELb0ELb0ELi128EEEEEEEEEvNT_6ParamsE$_ZN4cute3eso3ESOILb1ELb0EJNS_1CILi0EEEiiiEEC2ERKS3_RKiS8_S8_ - $_ZN7cutlass13device_kernelIN5flash19enable_sm80_to_sm89INS1_16FlashAttnBwdSm80INS1_25CollectiveMainloopBwdSm80ILi2ELi2EN4cute5tupleIJNS5_1CILi64EEENS7_ILi128EEES8_EEENS_10bfloat16_tEfNS_4arch4Sm80ELb0ELb0ELb1ELb1ELb1ELb0ELb0ELb0ELi2ELi2ELi4ELi2ELb1EEENS1_21CollectiveEpilogueBwdISA_SB_SD_Li256ELb1ELb0ELi2EEENS1_19SingleTileSchedulerILb1ELb0ELb0ELi128EEEEEEEEEvNT_6ParamsE$_ZN4cute3eso3ESOILb1ELb0EJNS_1CILi0EEEiS3_S3_EEC2ERKS3_RKiS6_S6_)
$_ZN7cutlass13device_kernelIN5flash19enable_sm80_to_sm89INS1_16FlashAttnBwdSm80INS1_25CollectiveMainloopBwdSm80ILi2ELi2EN4cute5tupleIJNS5_1CILi64EEENS7_ILi128EEES8_EEENS_10bfloat16_tEfNS_4arch4Sm80ELb0ELb0ELb1ELb1ELb1ELb0ELb0ELb0ELi2ELi2ELi4ELi2ELb1EEENS1_21CollectiveEpilogueBwdISA_SB_SD_Li256ELb1ELb0ELi2EEENS1_19SingleTileSchedulerILb1ELb0ELb0ELi128EEEEEEEEEvNT_6ParamsE$_ZN4cute3eso3ESOILb1ELb0EJNS_1CILi0EEEiS3_S3_EEC2ERKS3_RKiS6_S6_:
[----:B------:R-:W-:Y:S02]  /*8040*/  IADD3 R6, R27, -c[0x0][0x20], RZ ;  /* 0x800008001b067a10 */ /* 0x000fe40007ffe0ff */
[----:B------:R-:W-:-:S03]  /*8050*/  MOV R17, 0x0 ;  /* 0x0000000000117802 */ /* 0x000fc60000000f00 */
[----:B------:R1:W-:Y:S01]  /*8060*/  STL [R6], R7 ;  /* 0x0000000706007387 */ /* 0x0003e20000100800 */
[----:B------:R-:W-:Y:S05]  /*8070*/  RET.REL.NODEC R16 `(_ZN7cutlass13device_kernelIN5flash19enable_sm80_to_sm89INS1_16FlashAttnBwdSm80INS1_25CollectiveMainloopBwdSm80ILi2ELi2EN4cute5tupleIJNS5_1CILi64EEENS7_ILi128EEES8_EEENS_10bfloat16_tEfNS_4arch4Sm80ELb0ELb0ELb1ELb1ELb1ELb0ELb0ELb0ELi2ELi2ELi4ELi2ELb1EEENS1_21CollectiveEpilogueBwdISA_SB_SD_Li256ELb1ELb0ELi2EEENS1_19SingleTileSchedulerILb1ELb0ELb0ELi128EEEEEEEEEvNT_6ParamsE) ;  /* 0xffff7f8010007950 */ /* 0x000fea0003c3ffff */
        .type           $_ZN7cutlass13device_kernelIN5flash19enable_sm80_to_sm89INS1_16FlashAttnBwdSm80INS1_25CollectiveMainloopBwdSm80ILi2ELi2EN4cute5tupleIJNS5_1CILi64EEENS7_ILi128EEES8_EEENS_10bfloat16_tEfNS_4arch4Sm80ELb0ELb0ELb1ELb1ELb1ELb0ELb0ELb0ELi2ELi2ELi4ELi2ELb1EEENS1_21CollectiveEpilogueBwdISA_SB_SD_Li256ELb1ELb0ELi2EEENS1_19SingleTileSchedulerILb1ELb0ELb0ELi128EEEEEEEEEvNT_6ParamsE$_ZN4cute3eso3ESOILb1ELb0EJNS_1CILi0EEEiiiEEC2ERKS3_RKiS8_S8_,@function
        .size           $_ZN7cutlass13device_kernelIN5flash19enable_sm80_to_sm89INS1_16FlashAttnBwdSm80INS1_25CollectiveMainloopBwdSm80ILi2ELi2EN4cute5tupleIJNS5_1CILi64EEENS7_ILi128EEES8_EEENS_10bfloat16_tEfNS_4arch4Sm80ELb0ELb0ELb1ELb1ELb1ELb0ELb0ELb0ELi2ELi2ELi4ELi2ELb1EEENS1_21CollectiveEpilogueBwdISA_SB_SD_Li256ELb1ELb0ELi2EEENS1_19SingleTileSchedulerILb1ELb0ELb0ELi128EEEEEEEEEvNT_6ParamsE$_ZN4cute3eso3ESOILb1ELb0EJNS_1CILi0EEEiiiEEC2ERKS3_RKiS8_S8_,($_ZN7cutlass13device_kernelIN5flash19enable_sm80_to_sm89INS1_16FlashAttnBwdSm80INS1_25CollectiveMainloopBwdSm80ILi2ELi2EN4cute5tupleIJNS5_1CILi64EEENS7_ILi128EEES8_EEENS_10bfloat16_tEfNS_4arch4Sm80ELb0ELb0ELb1ELb1ELb1ELb0ELb0ELb0ELi2ELi2ELi4ELi2ELb1EEENS1_21CollectiveEpilogueBwdISA_SB_SD_Li256ELb1ELb0ELi2EEENS1_19SingleTileSchedulerILb1ELb0ELb0ELi128EEEEEEEEEvNT_6ParamsE$_ZN4cute3eso3ESOILb1ELb0EJNS_5tupleIJNS2_IJNS_1CILi8EEENS3_ILi1EEEEEENS3_ILi2EEES5_EEENS2_IJNS2_IJS5_NS3_ILi0EEEEEElS9_EEEEEC2ERKS8_RKSB_ - $_ZN7cutlass13device_kernelIN5flash19enable_sm80_to_sm89INS1_16FlashAttnBwdSm80INS1_25CollectiveMainloopBwdSm80ILi2ELi2EN4cute5tupleIJNS5_1CILi64EEENS7_ILi128EEES8_EEENS_10bfloat16_tEfNS_4arch4Sm80ELb0ELb0ELb1ELb1ELb1ELb0ELb0ELb0ELi2ELi2ELi4ELi2ELb1EEENS1_21CollectiveEpilogueBwdISA_SB_SD_Li256ELb1ELb0ELi2EEENS1_19SingleTileSchedulerILb1ELb0ELb0ELi128EEEEEEEEEvNT_6ParamsE$_ZN4cute3eso3ESOILb1ELb0EJNS_1CILi0EEEiiiEEC2ERKS3_RKiS8_S8_)
$_ZN7cutlass13device_kernelIN5flash19enable_sm80_to_sm89INS1_16FlashAttnBwdSm80INS1_25CollectiveMainloopBwdSm80ILi2ELi2EN4cute5tupleIJNS5_1CILi64EEENS7_ILi128EEES8_EEENS_10bfloat16_tEfNS_4arch4Sm80ELb0ELb0ELb1ELb1ELb1ELb0ELb0ELb0ELi2ELi2ELi4ELi2ELb1EEENS1_21CollectiveEpilogueBwdISA_SB_SD_Li256ELb1ELb0ELi2EEENS1_19SingleTileSchedulerILb1ELb0ELb0ELi128EEEEEEEEEvNT_6ParamsE$_ZN4cute3eso3ESOILb1ELb0EJNS_1CILi0EEEiiiEEC2ERKS3_RKiS8_S8_:
        /* <DEDUP_REMOVED lines=9> */
[----:B------:R-:W-:Y:S05]  /*8110*/  RET.REL.NODEC R16 `(_ZN7cutlass13device_kernelIN5flash19enable_sm80_to_sm89INS1_16FlashAttnBwdSm80INS1_25CollectiveMainloopBwdSm80ILi2ELi2EN4cute5tupleIJNS5_1CILi64EEENS7_ILi128EEES8_EEENS_10bfloat16_tEfNS_4arch4Sm80ELb0ELb0ELb1ELb1ELb1ELb0ELb0ELb0ELi2ELi2ELi4ELi2ELb1EEENS1_21CollectiveEpilogueBwdISA_SB_SD_Li256ELb1ELb0ELi2EEENS1_19SingleTileSchedulerILb1ELb0ELb0ELi128EEEEEEEEEvNT_6ParamsE) ;  /* 0xffff7ee010007950 */ /* 0x000fea0003c3ffff */
        .type           $_ZN7cutlass13device_kernelIN5flash19enable_sm80_to_sm89INS1_16FlashAttnBwdSm80INS1_25CollectiveMainloopBwdSm80ILi2ELi2EN4cute5tupleIJNS5_1CILi64EEENS7_ILi128EEES8_EEENS_10bfloat16_tEfNS_4arch4Sm80ELb0ELb0ELb1ELb1ELb1ELb0ELb0ELb0ELi2ELi2ELi4ELi2ELb1EEENS1_21CollectiveEpilogueBwdISA_SB_SD_Li256ELb1ELb0ELi2EEENS1_19SingleTileSchedulerILb1ELb0ELb0ELi128EEEEEEEEEvNT_6ParamsE$_ZN4cute3eso3ESOILb1ELb0EJNS_5tupleIJNS2_IJNS_1CILi8EEENS3_ILi1EEEEEENS3_ILi2EEES5_EEENS2_IJNS2_IJS5_NS3_ILi0EEEEEElS9_EEEEEC2ERKS8_RKSB_,@function
        .size           $_ZN7cutlass13device_kernelIN5flash19enable_sm80_to_sm89INS1_16FlashAttnBwdSm80INS1_25CollectiveMainloopBwdSm80ILi2ELi2EN4cute5tupleIJNS5_1CILi64EEENS7_ILi128EEES8_EEENS_10bfloat16_tEfNS_4arch4Sm80ELb0ELb0ELb1ELb1ELb1ELb0ELb0ELb0ELi2ELi2ELi4ELi2ELb1EEENS1_21CollectiveEpilogueBwdISA_SB_SD_Li256ELb1ELb0ELi2EEENS1_19SingleTileSchedulerILb1ELb0ELb0ELi128EEEEEEEEEvNT_6ParamsE$_ZN4cute3eso3ESOILb1ELb0EJNS_5tupleIJNS2_IJNS_1CILi8EEENS3_ILi1EEEEEENS3_ILi2EEES5_EEENS2_IJNS2_IJS5_NS3_ILi0EEEEEElS9_EEEEEC2ERKS8_RKSB_,($_ZN7cutlass13device_kernelIN5flash19enable_sm80_to_sm89INS1_16FlashAttnBwdSm80INS1_25CollectiveMainloopBwdSm80ILi2ELi2EN4cute5tupleIJNS5_1CILi64EEENS7_ILi128EEES8_EEENS_10bfloat16_tEfNS_4arch4Sm80ELb0ELb0ELb1ELb1ELb1ELb0ELb0ELb0ELi2ELi2ELi4ELi2ELb1EEENS1_21CollectiveEpilogueBwdISA_SB_SD_Li256ELb1ELb0ELi2EEENS1_19SingleTileSchedulerILb1ELb0ELb0ELi128EEEEEEEEEvNT_6ParamsE$_ZN4cute3eso3ESOILb1ELb0EJNS_5tupleIJNS_1CILi1EEENS3_ILi0EEEEEElS5_EEC2ERKS6_RKlRKS5_ - $_ZN7cutlass13device_kernelIN5flash19enable_sm80_to_sm89INS1_16FlashAttnBwdSm80INS1_25CollectiveMainloopBwdSm80ILi2ELi2EN4cute5tupleIJNS5_1CILi64EEENS7_ILi128EEES8_EEENS_10bfloat16_tEfNS_4arch4Sm80ELb0ELb0ELb1ELb1ELb1ELb0ELb0ELb0ELi2ELi2ELi4ELi2ELb1EEENS1_21CollectiveEpilogueBwdISA_SB_SD_Li256ELb1ELb0ELi2EEENS1_19SingleTileSchedulerILb1ELb0ELb0ELi128EEEEEEEEEvNT_6ParamsE$_ZN4cute3eso3ESOILb1ELb0EJNS_5tupleIJNS2_IJNS_1CILi8EEENS3_ILi1EEEEEENS3_ILi2EEES5_EEENS2_IJNS2_IJS5_NS3_ILi0EEEEEElS9_EEEEEC2ERKS8_RKSB_)
$_ZN7cutlass13device_kernelIN5flash19enable_sm80_to_sm89INS1_16FlashAttnBwdSm80INS1_25CollectiveMainloopBwdSm80ILi2ELi2EN4cute5tupleIJNS5_1CILi64EEENS7_ILi128EEES8_EEENS_10bfloat16_tEfNS_4arch4Sm80ELb0ELb0ELb1ELb1ELb1ELb0ELb0ELb0ELi2ELi2ELi4ELi2ELb1EEENS1_21CollectiveEpilogueBwdISA_SB_SD_Li256ELb1ELb0ELi2EEENS1_19SingleTileSchedulerILb1ELb0ELb0ELi128EEEEEEEEEvNT_6ParamsE$_ZN4cute3eso3ESOILb1ELb0EJNS_5tupleIJNS2_IJNS_1CILi8EEENS3_ILi1EEEEEENS3_ILi2EEES5_EEENS2_IJNS2_IJS5_NS3_ILi0EEEEEElS9_EEEEEC2ERKS8_RKSB_:
[----:B------:R-:W-:Y:S01]  /*8120*/  IADD3 R7, R4, -c[0x0][0x20], RZ ;  /* 0x8000080004077a10 */ /* 0x000fe20007ffe0ff */
[----:B------:R-:W-:Y:S01]  /*8130*/  IMAD.MOV.U32 R128, RZ, RZ, R6 ;  /* 0x000000ffff807224 */ /* 0x000fe200078e0006 */
[----:B------:R-:W-:Y:S01]  /*8140*/  MOV R130, R10 ;  /* 0x0000000a00827202 */ /* 0x000fe20000000f00 */
[----:B------:R-:W-:Y:S01]  /*8150*/  IMAD.MOV.U32 R129, RZ, RZ, R9 ;  /* 0x000000ffff817224 */ /* 0x000fe200078e0009 */
[----:B------:R-:W-:-:S04]  /*8160*/  MOV R131, 0x0 ;  /* 0x0000000000837802 */ /* 0x000fc80000000f00 */
[----:B------:R1:W-:Y:S01]  /*8170*/  STL.64 [R7], R128 ;  /* 0x0000008007007387 */ /* 0x0003e20000100a00 */
[----:B------:R-:W-:Y:S05]  /*8180*/  RET.REL.NODEC R130 `(_ZN7cutlass13device_kernelIN5flash19enable_sm80_to_sm89INS1_16FlashAttnBwdSm80INS1_25CollectiveMainloopBwdSm80ILi2ELi2EN4cute5tupleIJNS5_1CILi64EEENS7_ILi128EEES8_EEENS_10bfloat16_tEfNS_4arch4Sm80ELb0ELb0ELb1ELb1ELb1ELb0ELb0ELb0ELi2ELi2ELi4ELi2ELb1EEENS1_21CollectiveEpilogueBwdISA_SB_SD_Li256ELb1ELb0ELi2EEENS1_19SingleTileSchedulerILb1ELb0ELb0ELi128EEEEEEEEEvNT_6ParamsE) ;  /* 0xffff7e7082007950 */ /* 0x000fea0003c3ffff */
        .type           $_ZN7cutlass13device_kernelIN5flash19enable_sm80_to_sm89INS1_16FlashAttnBwdSm80INS1_25CollectiveMainloopBwdSm80ILi2ELi2EN4cute5tupleIJNS5_1CILi64EEENS7_ILi128EEES8_EEENS_10bfloat16_tEfNS_4arch4Sm80ELb0ELb0ELb1ELb1ELb1ELb0ELb0ELb0ELi2ELi2ELi4ELi2ELb1EEENS1_21CollectiveEpilogueBwdISA_SB_SD_Li256ELb1ELb0ELi2EEENS1_19SingleTileSchedulerILb1ELb0ELb0ELi128EEEEEEEEEvNT_6ParamsE$_ZN4cute3eso3ESOILb1ELb0EJNS_5tupleIJNS_1CILi1EEENS3_ILi0EEEEEElS5_EEC2ERKS6_RKlRKS5_,@function
        .size           $_ZN7cutlass13device_kernelIN5flash19enable_sm80_to_sm89INS1_16FlashAttnBwdSm80INS1_25CollectiveMainloopBwdSm80ILi2ELi2EN4cute5tupleIJNS5_1CILi64EEENS7_ILi128EEES8_EEENS_10bfloat16_tEfNS_4arch4Sm80ELb0ELb0ELb1ELb1ELb1ELb0ELb0ELb0ELi2ELi2ELi4ELi2ELb1EEENS1_21CollectiveEpilogueBwdISA_SB_SD_Li256ELb1ELb0ELi2EEENS1_19SingleTileSchedulerILb1ELb0ELb0ELi128EEEEEEEEEvNT_6ParamsE$_ZN4cute3eso3ESOILb1ELb0EJNS_5tupleIJNS_1CILi1EEENS3_ILi0EEEEEElS5_EEC2ERKS6_RKlRKS5_,($_ZN7cutlass13device_kernelIN5flash19enable_sm80_to_sm89INS1_16FlashAttnBwdSm80INS1_25CollectiveMainloopBwdSm80ILi2ELi2EN4cute5tupleIJNS5_1CILi64EEENS7_ILi128EEES8_EEENS_10bfloat16_tEfNS_4arch4Sm80ELb0ELb0ELb1ELb1ELb1ELb0ELb0ELb0ELi2ELi2ELi4ELi2ELb1EEENS1_21CollectiveEpilogueBwdISA_SB_SD_Li256ELb1ELb0ELi2EEENS1_19SingleTileSchedulerILb1ELb0ELb0ELi128EEEEEEEEEvNT_6ParamsE$_ZN4cute3eso3ESOILb1ELb0EJNS_6LayoutINS_5tupleIJNS3_IJNS_1CILi1EEES5_EEEEEENS3_IJNS3_IJS5_NS4_ILi0EEEEEEEEEEENS_10ViewEngineINS_8gmem_ptrIPKN7cutlass9uint128_tEEEEEEEC2ERKSB_RKSJ_ - $_ZN7cutlass13device_kernelIN5flash19enable_sm80_to_sm89INS1_16FlashAttnBwdSm80INS1_25CollectiveMainloopBwdSm80ILi2ELi2EN4cute5tupleIJNS5_1CILi64EEENS7_ILi128EEES8_EEENS_10bfloat16_tEfNS_4arch4Sm80ELb0ELb0ELb1ELb1ELb1ELb0ELb0ELb0ELi2ELi2ELi4ELi2ELb1EEENS1_21CollectiveEpilogueBwdISA_SB_SD_Li256ELb1ELb0ELi2EEENS1_19SingleTileSchedulerILb1ELb0ELb0ELi128EEEEEEEEEvNT_6ParamsE$_ZN4cute3eso3ESOILb1ELb0EJNS_5tupleIJNS_1CILi1EEENS3_ILi0EEEEEElS5_EEC2ERKS6_RKlRKS5_)
$_ZN7cutlass13device_kernelIN5flash19enable_sm80_to_sm89INS1_16FlashAttnBwdSm80INS1_25CollectiveMainloopBwdSm80ILi2ELi2EN4cute5tupleIJNS5_1CILi64EEENS7_ILi128EEES8_EEENS_10bfloat16_tEfNS_4arch4Sm80ELb0ELb0ELb1ELb1ELb1ELb0ELb0ELb0ELi2ELi2ELi4ELi2ELb1EEENS1_21CollectiveEpilogueBwdISA_SB_SD_Li256ELb1ELb0ELi2EEENS1_19SingleTileSchedulerILb1ELb0ELb0ELi128EEEEEEEEEvNT_6ParamsE$_ZN4cute3eso3ESOILb1ELb0EJNS_5tupleIJNS_1CILi1EEENS3_ILi0EEEEEElS5_EEC2ERKS6_RKlRKS5_:
[----:B------:R-:W-:Y:S01]  /*8190*/  IADD3 R7, R7, -c[0x0][0x20], RZ ;  /* 0x8000080007077a10 */ /* 0x000fe20007ffe0ff */
[----:B------:R-:W-:Y:S01]  /*81a0*/  IMAD.MOV.U32 R128, RZ, RZ, R6 ;  /* 0x000000ffff807224 */ /* 0x000fe200078e0006 */
[----:B------:R-:W-:Y:S01]  /*81b0*/  MOV R130, R10 ;  /* 0x0000000a00827202 */ /* 0x000fe20000000f00 */
[----:B------:R-:W-:Y:S01]  /*81c0*/  IMAD.MOV.U32 R129, RZ, RZ, R9 ;  /* 0x000000ffff817224 */ /* 0x000fe200078e0009 */
[----:B------:R-:W-:-:S04]  /*81d0*/  MOV R131, 0x0 ;  /* 0x0000000000837802 */ /* 0x000fc80000000f00 */
[----:B------:R1:W-:Y:S01]  /*81e0*/  STL.64 [R7], R128 ;  /* 0x0000008007007387 */ /* 0x0003e20000100a00 */
[----:B------:R-:W-:Y:S05]  /*81f0*/  RET.REL.NODEC R130 `(_ZN7cutlass13device_kernelIN5flash19enable_sm80_to_sm89INS1_16FlashAttnBwdSm80INS1_25CollectiveMainloopBwdSm80ILi2ELi2EN4cute5tupleIJNS5_1CILi64EEENS7_ILi128EEES8_EEENS_10bfloat16_tEfNS_4arch4Sm80ELb0ELb0ELb1ELb1ELb1ELb0ELb0ELb0ELi2ELi2ELi4ELi2ELb1EEENS1_21CollectiveEpilogueBwdISA_SB_SD_Li256ELb1ELb0ELi2EEENS1_19SingleTileSchedulerILb1ELb0ELb0ELi128EEEEEEEEEvNT_6ParamsE) ;  /* 0xffff7e0082007950 */ /* 0x000fea0003c3ffff */
        .type           $_ZN7cutlass13device_kernelIN5flash19enable_sm80_to_sm89INS1_16FlashAttnBwdSm80INS1_25CollectiveMainloopBwdSm80ILi2ELi2EN4cute5tupleIJNS5_1CILi64EEENS7_ILi128EEES8_EEENS_10bfloat16_tEfNS_4arch4Sm80ELb0ELb0ELb1ELb1ELb1ELb0ELb0ELb0ELi2ELi2ELi4ELi2ELb1EEENS1_21CollectiveEpilogueBwdISA_SB_SD_Li256ELb1ELb0ELi2EEENS1_19SingleTileSchedulerILb1ELb0ELb0ELi128EEEEEEEEEvNT_6ParamsE$_ZN4cute3eso3ESOILb1ELb0EJNS_6LayoutINS_5tupleIJNS3_IJNS_1CILi1EEES5_EEEEEENS3_IJNS3_IJS5_NS4_ILi0EEEEEEEEEEENS_10ViewEngineINS_8gmem_ptrIPKN7cutlass9uint128_tEEEEEEEC2ERKSB_RKSJ_,@function
        .size           $_ZN7cutlass13device_kernelIN5flash19enable_sm80_to_sm89INS1_16FlashAttnBwdSm80INS1_25CollectiveMainloopBwdSm80ILi2ELi2EN4cute5tupleIJNS5_1CILi64EEENS7_ILi128EEES8_EEENS_10bfloat16_tEfNS_4arch4Sm80ELb0ELb0ELb1ELb1ELb1ELb0ELb0ELb0ELi2ELi2ELi4ELi2ELb1EEENS1_21CollectiveEpilogueBwdISA_SB_SD_Li256ELb1ELb0ELi2EEENS1_19SingleTileSchedulerILb1ELb0ELb0ELi128EEEEEEEEEvNT_6ParamsE$_ZN4cute3eso3ESOILb1ELb0EJNS_6LayoutINS_5tupleIJNS3_IJNS_1CILi1EEES5_EEEEEENS3_IJNS3_IJS5_NS4_ILi0EEEEEEEEEEENS_10ViewEngineINS_8gmem_ptrIPKN7cutlass9uint128_tEEEEEEEC2ERKSB_RKSJ_,($_ZN7cutlass13device_kernelIN5flash19enable_sm80_to_sm89INS1_16FlashAttnBwdSm80INS1_25CollectiveMainloopBwdSm80ILi2ELi2EN4cute5tupleIJNS5_1CILi64EEENS7_ILi128EEES8_EEENS_10bfloat16_tEfNS_4arch4Sm80ELb0ELb0ELb1ELb1ELb1ELb0ELb0ELb0ELi2ELi2ELi4ELi2ELb1EEENS1_21CollectiveEpilogueBwdISA_SB_SD_Li256ELb1ELb0ELi2EEENS1_19SingleTileSchedulerILb1ELb0ELb0ELi128EEEEEEEEEvNT_6ParamsE$_ZN4cute3eso3ESOILb1ELb0EJNS_6LayoutINS_5tupleIJNS3_IJNS_1CILi1EEES5_EEEEEENS3_IJNS3_IJS5_NS4_ILi0EEEEEEEEEEENS_10ViewEngineINS_8smem_ptrIPN7cutlass9uint128_tEEEEEEEC2ERKSB_RKSI_ - $_ZN7cutlass13device_kernelIN5flash19enable_sm80_to_sm89INS1_16FlashAttnBwdSm80INS1_25CollectiveMainloopBwdSm80ILi2ELi2EN4cute5tupleIJNS5_1CILi64EEENS7_ILi128EEES8_EEENS_10bfloat16_tEfNS_4arch4Sm80ELb0ELb0ELb1ELb1ELb1ELb0ELb0ELb0ELi2ELi2ELi4ELi2ELb1EEENS1_21CollectiveEpilogueBwdISA_SB_SD_Li256ELb1ELb0ELi2EEENS1_19SingleTileSchedulerILb1ELb0ELb0ELi128EEEEEEEEEvNT_6ParamsE$_ZN4cute3eso3ESOILb1ELb0EJNS_6LayoutINS_5tupleIJNS3_IJNS_1CILi1EEES5_EEEEEENS3_IJNS3_IJS5_NS4_ILi0EEEEEEEEEEENS_10ViewEngineINS_8gmem_ptrIPKN7cutlass9uint128_tEEEEEEEC2ERKSB_RKSJ_)
$_ZN7cutlass13device_kernelIN5flash19enable_sm80_to_sm89INS1_16FlashAttnBwdSm80INS1_25CollectiveMainloopBwdSm80ILi2ELi2EN4cute5tupleIJNS5_1CILi64EEENS7_ILi128EEES8_EEENS_10bfloat16_tEfNS_4arch4Sm80ELb0ELb0ELb1ELb1ELb1ELb0ELb0ELb0ELi2ELi2ELi4ELi2ELb1EEENS1_21CollectiveEpilogueBwdISA_SB_SD_Li256ELb1ELb0ELi2EEENS1_19SingleTileSchedulerILb1ELb0ELb0ELi128EEEEEEEEEvNT_6ParamsE$_ZN4cute3eso3ESOILb1ELb0EJNS_6LayoutINS_5tupleIJNS3_IJNS_1CILi1EEES5_EEEEEENS3_IJNS3_IJS5_NS4_ILi0EEEEEEEEEEENS_10ViewEngineINS_8gmem_ptrIPKN7cutlass9uint128_tEEEEEEEC2ERKSB_RKSJ_:
[----:B------:R-:W-:Y:S01]  /*8200*/  IADD3 R10, R4, -c[0x0][0x20], RZ ;  /* 0x80000800040a7a10 */ /* 0x000fe20007ffe0ff */
[----:B------:R-:W-:Y:S01]  /*8210*/  IMAD.MOV.U32 R128, RZ, RZ, R16 ;  /* 0x000000ffff807224 */ /* 0x000fe200078e0010 */
[----:B------:R-:W-:-:S03]  /*8220*/  MOV R129, 0x0 ;  /* 0x0000000000817802 */ /* 0x000fc60000000f00 */
[----:B------:R1:W-:Y:S01]  /*8230*/  STL.64 [R10], R6 ;  /* 0x000000060a007387 */ /* 0x0003e20000100a00 */
[----:B------:R-:W-:Y:S05]  /*8240*/  RET.REL.NODEC R128 `(_ZN7cutlass13device_kernelIN5flash19enable_sm80_to_sm89INS1_16FlashAttnBwdSm80INS1_25CollectiveMainloopBwdSm80ILi2ELi2EN4cute5tupleIJNS5_1CILi64EEENS7_ILi128EEES8_EEENS_10bfloat16_tEfNS_4arch4Sm80ELb0ELb0ELb1ELb1ELb1ELb0ELb0ELb0ELi2ELi2ELi4ELi2ELb1EEENS1_21CollectiveEpilogueBwdISA_SB_SD_Li256ELb1ELb0ELi2EEENS1_19SingleTileSchedulerILb1ELb0ELb0ELi128EEEEEEEEEvNT_6ParamsE) ;  /* 0xffff7db080007950 */ /* 0x000fea0003c3ffff */
        .type           $_ZN7cutlass13device_kernelIN5flash19enable_sm80_to_sm89INS1_16FlashAttnBwdSm80INS1_25CollectiveMainloopBwdSm80ILi2ELi2EN4cute5tupleIJNS5_1CILi64EEENS7_ILi128EEES8_EEENS_10bfloat16_tEfNS_4arch4Sm80ELb0ELb0ELb1ELb1ELb1ELb0ELb0ELb0ELi2ELi2ELi4ELi2ELb1EEENS1_21CollectiveEpilogueBwdISA_SB_SD_Li256ELb1ELb0ELi2EEENS1_19SingleTileSchedulerILb1ELb0ELb0ELi128EEEEEEEEEvNT_6ParamsE$_ZN4cute3eso3ESOILb1ELb0EJNS_6LayoutINS_5tupleIJNS3_IJNS_1CILi1EEES5_EEEEEENS3_IJNS3_IJS5_NS4_ILi0EEEEEEEEEEENS_10ViewEngineINS_8smem_ptrIPN7cutlass9uint128_tEEEEEEEC2ERKSB_RKSI_,@function
        .size           $_ZN7cutlass13device_kernelIN5flash19enable_sm80_to_sm89INS1_16FlashAttnBwdSm80INS1_25CollectiveMainloopBwdSm80ILi2ELi2EN4cute5tupleIJNS5_1CILi64EEENS7_ILi128EEES8_EEENS_10bfloat16_tEfNS_4arch4Sm80ELb0ELb0ELb1ELb1ELb1ELb0ELb0ELb0ELi2ELi2ELi4ELi2ELb1EEENS1_21CollectiveEpilogueBwdISA_SB_SD_Li256ELb1ELb0ELi2EEENS1_19SingleTileSchedulerILb1ELb0ELb0ELi128EEEEEEEEEvNT_6ParamsE$_ZN4cute3eso3ESOILb1ELb0EJNS_6LayoutINS_5tupleIJNS3_IJNS_1CILi1EEES5_EEEEEENS3_IJNS3_IJS5_NS4_ILi0EEEEEEEEEEENS_10ViewEngineINS_8smem_ptrIPN7cutlass9uint128_tEEEEEEEC2ERKSB_RKSI_,($_ZN7cutlass13device_kernelIN5flash19enable_sm80_to_sm89INS1_16FlashAttnBwdSm80INS1_25CollectiveMainloopBwdSm80ILi2ELi2EN4cute5tupleIJNS5_1CILi64EEENS7_ILi128EEES8_EEENS_10bfloat16_tEfNS_4arch4Sm80ELb0ELb0ELb1ELb1ELb1ELb0ELb0ELb0ELi2ELi2ELi4ELi2ELb1EEENS1_21CollectiveEpilogueBwdISA_SB_SD_Li256ELb1ELb0ELi2EEENS1_19SingleTileSchedulerILb1ELb0ELb0ELi128EEEEEEEEEvNT_6ParamsE$_ZN4cute3eso3ESOILb1ELb0EJNS_6LayoutINS_5tupleIJNS3_IJNS_1CILi4EEENS4_ILi1EEEEEEEEENS3_IJNS3_IJS6_NS4_ILi0EEEEEEEEEEENS_10ViewEngineINS_8gmem_ptrIPKfEEEEEEC2ERKSC_RKSI_ - $_ZN7cutlass13device_kernelIN5flash19enable_sm80_to_sm89INS1_16FlashAttnBwdSm80INS1_25CollectiveMainloopBwdSm80ILi2ELi2EN4cute5tupleIJNS5_1CILi64EEENS7_ILi128EEES8_EEENS_10bfloat16_tEfNS_4arch4Sm80ELb0ELb0ELb1ELb1ELb1ELb0ELb0ELb0ELi2ELi2ELi4ELi2ELb1EEENS1_21CollectiveEpilogueBwdISA_SB_SD_Li256ELb1ELb0ELi2EEENS1_19SingleTileSchedulerILb1ELb0ELb0ELi128EEEEEEEEEvNT_6ParamsE$_ZN4cute3eso3ESOILb1ELb0EJNS_6LayoutINS_5tupleIJNS3_IJNS_1CILi1EEES5_EEEEEENS3_IJNS3_IJS5_NS4_ILi0EEEEEEEEEEENS_10ViewEngineINS_8smem_ptrIPN7cutlass9uint128_tEEEEEEEC2ERKSB_RKSI_)
$_ZN7cutlass13device_kernelIN5flash19enable_sm80_to_sm89INS1_16FlashAttnBwdSm80INS1_25CollectiveMainloopBwdSm80ILi2ELi2EN4cute5tupleIJNS5_1CILi64EEENS7_ILi128EEES8_EEENS_10bfloat16_tEfNS_4arch4Sm80ELb0ELb0ELb1ELb1ELb1ELb0ELb0ELb0ELi2ELi2ELi4ELi2ELb1EEENS1_21CollectiveEpilogueBwdISA_SB_SD_Li256ELb1ELb0ELi2EEENS1_19SingleTileSchedulerILb1ELb0ELb0ELi128EEEEEEEEEvNT_6ParamsE$_ZN4cute3eso3ESOILb1ELb0EJNS_6LayoutINS_5tupleIJNS3_IJNS_1CILi1EEES5_EEEEEENS3_IJNS3_IJS5_NS4_ILi0EEEEEEEEEEENS_10ViewEngineINS_8smem_ptrIPN7cutlass9uint128_tEEEEEEEC2ERKSB_RKSI_:
[----:B------:R-:W-:Y:S02]  /*8250*/  IADD3 R8, R4, -c[0x0][0x20], RZ ;  /* 0x8000080004087a10 */ /* 0x000fe40007ffe0ff */
[----:B------:R-:W-:-:S03]  /*8260*/  MOV R11, 0x0 ;  /* 0x00000000000b7802 */ /* 0x000fc60000000f00 */
[----:B------:R1:W-:Y:S01]  /*8270*/  STL.64 [R8], R6 ;  /* 0x0000000608007387 */ /* 0x0003e20000100a00 */
[----:B------:R-:W-:Y:S05]  /*8280*/  RET.REL.NODEC R10 `(_ZN7cutlass13device_kernelIN5flash19enable_sm80_to_sm89INS1_16FlashAttnBwdSm80INS1_25CollectiveMainloopBwdSm80ILi2ELi2EN4cute5tupleIJNS5_1CILi64EEENS7_ILi128EEES8_EEENS_10bfloat16_tEfNS_4arch4Sm80ELb0ELb0ELb1ELb1ELb1ELb0ELb0ELb0ELi2ELi2ELi4ELi2ELb1EEENS1_21CollectiveEpilogueBwdISA_SB_SD_Li256ELb1ELb0ELi2EEENS1_19SingleTileSchedulerILb1ELb0ELb0ELi128EEEEEEEEEvNT_6ParamsE) ;  /* 0xffff7d700a007950 */ /* 0x000fea0003c3ffff */
        .type           $_ZN7cutlass13device_kernelIN5flash19enable_sm80_to_sm89INS1_16FlashAttnBwdSm80INS1_25CollectiveMainloopBwdSm80ILi2ELi2EN4cute5tupleIJNS5_1CILi64EEENS7_ILi128EEES8_EEENS_10bfloat16_tEfNS_4arch4Sm80ELb0ELb0ELb1ELb1ELb1ELb0ELb0ELb0ELi2ELi2ELi4ELi2ELb1EEENS1_21CollectiveEpilogueBwdISA_SB_SD_Li256ELb1ELb0ELi2EEENS1_19SingleTileSchedulerILb1ELb0ELb0ELi128EEEEEEEEEvNT_6ParamsE$_ZN4cute3eso3ESOILb1ELb0EJNS_6LayoutINS_5tupleIJNS3_IJNS_1CILi4EEENS4_ILi1EEEEEEEEENS3_IJNS3_IJS6_NS4_ILi0EEEEEEEEEEENS_10ViewEngineINS_8gmem_ptrIPKfEEEEEEC2ERKSC_RKSI_,@function
        .size           $_ZN7cutlass13device_kernelIN5flash19enable_sm80_to_sm89INS1_16FlashAttnBwdSm80INS1_25CollectiveMainloopBwdSm80ILi2ELi2EN4cute5tupleIJNS5_1CILi64EEENS7_ILi128EEES8_EEENS_10bfloat16_tEfNS_4arch4Sm80ELb0ELb0ELb1ELb1ELb1ELb0ELb0ELb0ELi2ELi2ELi4ELi2ELb1EEENS1_21CollectiveEpilogueBwdISA_SB_SD_Li256ELb1ELb0ELi2EEENS1_19SingleTileSchedulerILb1ELb0ELb0ELi128EEEEEEEEEvNT_6ParamsE$_ZN4cute3eso3ESOILb1ELb0EJNS_6LayoutINS_5tupleIJNS3_IJNS_1CILi4EEENS4_ILi1EEEEEEEEENS3_IJNS3_IJS6_NS4_ILi0EEEEEEEEEEENS_10ViewEngineINS_8gmem_ptrIPKfEEEEEEC2ERKSC_RKSI_,($_ZN7cutlass13device_kernelIN5flash19enable_sm80_to_sm89INS1_16FlashAttnBwdSm80INS1_25CollectiveMainloopBwdSm80ILi2ELi2EN4cute5tupleIJNS5_1CILi64EEENS7_ILi128EEES8_EEENS_10bfloat16_tEfNS_4arch4Sm80ELb0ELb0ELb1ELb1ELb1ELb0ELb0ELb0ELi2ELi2ELi4ELi2ELb1EEENS1_21CollectiveEpilogueBwdISA_SB_SD_Li256ELb1ELb0ELi2EEENS1_19SingleTileSchedulerILb1ELb0ELb0ELi128EEEEEEEEEvNT_6ParamsE$_ZN4cute3eso3ESOILb1ELb0EJNS_6LayoutINS_5tupleIJNS3_IJNS_1CILi4EEENS4_ILi1EEEEEEEEENS3_IJNS3_IJS6_NS4_ILi0EEEEEEEEEEENS_10ViewEngineINS_8smem_ptrIPfEEEEEEC2ERKSC_RKSH_ - $_ZN7cutlass13device_kernelIN5flash19enable_sm80_to_sm89INS1_16FlashAttnBwdSm80INS1_25CollectiveMainloopBwdSm80ILi2ELi2EN4cute5tupleIJNS5_1CILi64EEENS7_ILi128EEES8_EEENS_10bfloat16_tEfNS_4arch4Sm80ELb0ELb0ELb1ELb1ELb1ELb0ELb0ELb0ELi2ELi2ELi4ELi2ELb1EEENS1_21CollectiveEpilogueBwdISA_SB_SD_Li256ELb1ELb0ELi2EEENS1_19SingleTileSchedulerILb1ELb0ELb0ELi128EEEEEEEEEvNT_6ParamsE$_ZN4cute3eso3ESOILb1ELb0EJNS_6LayoutINS_5tupleIJNS3_IJNS_1CILi4EEENS4_ILi1EEEEEEEEENS3_IJNS3_IJS6_NS4_ILi0EEEEEEEEEEENS_10ViewEngineINS_8gmem_ptrIPKfEEEEEEC2ERKSC_RKSI_)
$_ZN7cutlass13device_kernelIN5flash19enable_sm80_to_sm89INS1_16FlashAttnBwdSm80INS1_25CollectiveMainloopBwdSm80ILi2ELi2EN4cute5tupleIJNS5_1CILi64EEENS7_ILi128EEES8_EEENS_10bfloat16_tEfNS_4arch4Sm80ELb0ELb0ELb1ELb1ELb1ELb0ELb0ELb0ELi2ELi2ELi4ELi2ELb1EEENS1_21CollectiveEpilogueBwdISA_SB_SD_Li256ELb1ELb0ELi2EEENS1_19SingleTileSchedulerILb1ELb0ELb0ELi128EEEEEEEEEvNT_6ParamsE$_ZN4cute3eso3ESOILb1ELb0EJNS_6LayoutINS_5tupleIJNS3_IJNS_1CILi4EEENS4_ILi1EEEEEEEEENS3_IJNS3_IJS6_NS4_ILi0EEEEEEEEEEENS_10ViewEngineINS_8gmem_ptrIPKfEEEEEEC2ERKSC_RKSI_:
[----:B------:R-:W-:Y:S02]  /*8290*/  IADD3 R10, R13, -c[0x0][0x20], RZ ;  /* 0x800008000d0a7a10 */ /* 0x000fe40007ffe0ff */
[----:B------:R-:W-:-:S03]  /*82a0*/  MOV R17, 0x0 ;  /* 0x0000000000117802 */ /* 0x000fc60000000f00 */
[----:B------:R1:W-:Y:S01]  /*82b0*/  STL.64 [R10], R6 ;  /* 0x000000060a007387 */ /* 0x0003e20000100a00 */
[----:B------:R-:W-:Y:S05]  /*82c0*/  RET.REL.NODEC R16 `(_ZN7cutlass13device_kernelIN5flash19enable_sm80_to_sm89INS1_16FlashAttnBwdSm80INS1_25CollectiveMainloopBwdSm80ILi2ELi2EN4cute5tupleIJNS5_1CILi64EEENS7_ILi128EEES8_EEENS_10bfloat16_tEfNS_4arch4Sm80ELb0ELb0ELb1ELb1ELb1ELb0ELb0ELb0ELi2ELi2ELi4ELi2ELb1EEENS1_21CollectiveEpilogueBwdISA_SB_SD_Li256ELb1ELb0ELi2EEENS1_19SingleTileSchedulerILb1ELb0ELb0ELi128EEEEEEEEEvNT_6ParamsE) ;  /* 0xffff7d3010007950 */ /* 0x000fea0003c3ffff */
        .type           $_ZN7cutlass13device_kernelIN5flash19enable_sm80_to_sm89INS1_16FlashAttnBwdSm80INS1_25CollectiveMainloopBwdSm80ILi2ELi2EN4cute5tupleIJNS5_1CILi64EEENS7_ILi128EEES8_EEENS_10bfloat16_tEfNS_4arch4Sm80ELb0ELb0ELb1ELb1ELb1ELb0ELb0ELb0ELi2ELi2ELi4ELi2ELb1EEENS1_21CollectiveEpilogueBwdISA_SB_SD_Li256ELb1ELb0ELi2EEENS1_19SingleTileSchedulerILb1ELb0ELb0ELi128EEEEEEEEEvNT_6ParamsE$_ZN4cute3eso3ESOILb1ELb0EJNS_6LayoutINS_5tupleIJNS3_IJNS_1CILi4EEENS4_ILi1EEEEEEEEENS3_IJNS3_IJS6_NS4_ILi0EEEEEEEEEEENS_10ViewEngineINS_8smem_ptrIPfEEEEEEC2ERKSC_RKSH_,@function
        .size           $_ZN7cutlass13device_kernelIN5flash19enable_sm80_to_sm89INS1_16FlashAttnBwdSm80INS1_25CollectiveMainloopBwdSm80ILi2ELi2EN4cute5tupleIJNS5_1CILi64EEENS7_ILi128EEES8_EEENS_10bfloat16_tEfNS_4arch4Sm80ELb0ELb0ELb1ELb1ELb1ELb0ELb0ELb0ELi2ELi2ELi4ELi2ELb1EEENS1_21CollectiveEpilogueBwdISA_SB_SD_Li256ELb1ELb0ELi2EEENS1_19SingleTileSchedulerILb1ELb0ELb0ELi128EEEEEEEEEvNT_6ParamsE$_ZN4cute3eso3ESOILb1ELb0EJNS_6LayoutINS_5tupleIJNS3_IJNS_1CILi4EEENS4_ILi1EEEEEEEEENS3_IJNS3_IJS6_NS4_ILi0EEEEEEEEEEENS_10ViewEngineINS_8smem_ptrIPfEEEEEEC2ERKSC_RKSH_,($_ZN7cutlass13device_kernelIN5flash19enable_sm80_to_sm89INS1_16FlashAttnBwdSm80INS1_25CollectiveMainloopBwdSm80ILi2ELi2EN4cute5tupleIJNS5_1CILi64EEENS7_ILi128EEES8_EEENS_10bfloat16_tEfNS_4arch4Sm80ELb0ELb0ELb1ELb1ELb1ELb0ELb0ELb0ELi2ELi2ELi4ELi2ELb1EEENS1_21CollectiveEpilogueBwdISA_SB_SD_Li256ELb1ELb0ELi2EEENS1_19SingleTileSchedulerILb1ELb0ELb0ELi128EEEEEEEEEvNT_6ParamsE$_ZN4cute3eso3ESOILb1ELb0EJNS_6LayoutINS_5tupleIJNS3_IJNS_1CILi4EEENS4_ILi1EEEEEES6_EEENS3_IJNS3_IJS6_NS4_ILi0EEEEEES9_EEEEENS_10ViewEngineINS_8gmem_ptrIPKfEEEEEEC2ERKSC_RKSI_ - $_ZN7cutlass13device_kernelIN5flash19enable_sm80_to_sm89INS1_16FlashAttnBwdSm80INS1_25CollectiveMainloopBwdSm80ILi2ELi2EN4cute5tupleIJNS5_1CILi64EEENS7_ILi128EEES8_EEENS_10bfloat16_tEfNS_4arch4Sm80ELb0ELb0ELb1ELb1ELb1ELb0ELb0ELb0ELi2ELi2ELi4ELi2ELb1EEENS1_21CollectiveEpilogueBwdISA_SB_SD_Li256ELb1ELb0ELi2EEENS1_19SingleTileSchedulerILb1ELb0ELb0ELi128EEEEEEEEEvNT_6ParamsE$_ZN4cute3eso3ESOILb1ELb0EJNS_6LayoutINS_5tupleIJNS3_IJNS_1CILi4EEENS4_ILi1EEEEEEEEENS3_IJNS3_IJS6_NS4_ILi0EEEEEEEEEEENS_10ViewEngineINS_8smem_ptrIPfEEEEEEC2ERKSC_RKSH_)
$_ZN7cutlass13device_kernelIN5flash19enable_sm80_to_sm89INS1_16FlashAttnBwdSm80INS1_25CollectiveMainloopBwdSm80ILi2ELi2EN4cute5tupleIJNS5_1CILi64EEENS7_ILi128EEES8_EEENS_10bfloat16_tEfNS_4arch4Sm80ELb0ELb0ELb1ELb1ELb1ELb0ELb0ELb0ELi2ELi2ELi4ELi2ELb1EEENS1_21CollectiveEpilogueBwdISA_SB_SD_Li256ELb1ELb0ELi2EEENS1_19SingleTileSchedulerILb1ELb0ELb0ELi128EEEEEEEEEvNT_6ParamsE$_ZN4cute3eso3ESOILb1ELb0EJNS_6LayoutINS_5tupleIJNS3_IJNS_1CILi4EEENS4_ILi1EEEEEEEEENS3_IJNS3_IJS6_NS4_ILi0EEEEEEEEEEENS_10ViewEngineINS_8smem_ptrIPfEEEEEEC2ERKSC_RKSH_:
[----:B------:R-:W-:Y:S02]  /*82d0*/  IADD3 R8, R13, -c[0x0][0x20], RZ ;  /* 0x800008000d087a10 */ /* 0x000fe40007ffe0ff */
[----:B------:R-:W-:-:S03]  /*82e0*/  MOV R17, 0x0 ;  /* 0x0000000000117802 */ /* 0x000fc60000000f00 */
[----:B------:R1:W-:Y:S01]  /*82f0*/  STL.64 [R8], R6 ;  /* 0x0000000608007387 */ /* 0x0003e20000100a00 */
[----:B------:R-:W-:Y:S05]  /*8300*/  RET.REL.NODEC R16 `(_ZN7cutlass13device_kernelIN5flash19enable_sm80_to_sm89INS1_16FlashAttnBwdSm80INS1_25CollectiveMainloopBwdSm80ILi2ELi2EN4cute5tupleIJNS5_1CILi64EEENS7_ILi128EEES8_EEENS_10bfloat16_tEfNS_4arch4Sm80ELb0ELb0ELb1ELb1ELb1ELb0ELb0ELb0ELi2ELi2ELi4ELi2ELb1EEENS1_21CollectiveEpilogueBwdISA_SB_SD_Li256ELb1ELb0ELi2EEENS1_19SingleTileSchedulerILb1ELb0ELb0ELi128EEEEEEEEEvNT_6ParamsE) ;  /* 0xffff7cf010007950 */ /* 0x000fea0003c3ffff */
        .type           $_ZN7cutlass13device_kernelIN5flash19enable_sm80_to_sm89INS1_16FlashAttnBwdSm80INS1_25CollectiveMainloopBwdSm80ILi2ELi2EN4cute5tupleIJNS5_1CILi64EEENS7_ILi128EEES8_EEENS_10bfloat16_tEfNS_4arch4Sm80ELb0ELb0ELb1ELb1ELb1ELb0ELb0ELb0ELi2ELi2ELi4ELi2ELb1EEENS1_21CollectiveEpilogueBwdISA_SB_SD_Li256ELb1ELb0ELi2EEENS1_19SingleTileSchedulerILb1ELb0ELb0ELi128EEEEEEEEEvNT_6ParamsE$_ZN4cute3eso3ESOILb1ELb0EJNS_6LayoutINS_5tupleIJNS3_IJNS_1CILi4EEENS4_ILi1EEEEEES6_EEENS3_IJNS3_IJS6_NS4_ILi0EEEEEES9_EEEEENS_10ViewEngineINS_8gmem_ptrIPKfEEEEEEC2ERKSC_RKSI_,@function
        .size           $_ZN7cutlass13device_kernelIN5flash19enable_sm80_to_sm89INS1_16FlashAttnBwdSm80INS1_25CollectiveMainloopBwdSm80ILi2ELi2EN4cute5tupleIJNS5_1CILi64EEENS7_ILi128EEES8_EEENS_10bfloat16_tEfNS_4arch4Sm80ELb0ELb0ELb1ELb1ELb1ELb0ELb0ELb0ELi2ELi2ELi4ELi2ELb1EEENS1_21CollectiveEpilogueBwdISA_SB_SD_Li256ELb1ELb0ELi2EEENS1_19SingleTileSchedulerILb1ELb0ELb0ELi128EEEEEEEEEvNT_6ParamsE$_ZN4cute3eso3ESOILb1ELb0EJNS_6LayoutINS_5tupleIJNS3_IJNS_1CILi4EEENS4_ILi1EEEEEES6_EEENS3_IJNS3_IJS6_NS4_ILi0EEEEEES9_EEEEENS_10ViewEngineINS_8gmem_ptrIPKfEEEEEEC2ERKSC_RKSI_,($_ZN7cutlass13device_kernelIN5flash19enable_sm80_to_sm89INS1_16FlashAttnBwdSm80INS1_25CollectiveMainloopBwdSm80ILi2ELi2EN4cute5tupleIJNS5_1CILi64EEENS7_ILi128EEES8_EEENS_10bfloat16_tEfNS_4arch4Sm80ELb0ELb0ELb1ELb1ELb1ELb0ELb0ELb0ELi2ELi2ELi4ELi2ELb1EEENS1_21CollectiveEpilogueBwdISA_SB_SD_Li256ELb1ELb0ELi2EEENS1_19SingleTileSchedulerILb1ELb0ELb0ELi128EEEEEEEEEvNT_6ParamsE$_ZN4cute3eso3ESOILb1ELb0EJNS_6LayoutINS_5tupleIJNS3_IJNS_1CILi4EEENS4_ILi1EEEEEES6_EEENS3_IJNS3_IJS6_NS4_ILi0EEEEEES9_EEEEENS_10ViewEngineINS_8smem_ptrIPfEEEEEEC2ERKSC_RKSH_ - $_ZN7cutlass13device_kernelIN5flash19enable_sm80_to_sm89INS1_16FlashAttnBwdSm80INS1_25CollectiveMainloopBwdSm80ILi2ELi2EN4cute5tupleIJNS5_1CILi64EEENS7_ILi128EEES8_EEENS_10bfloat16_tEfNS_4arch4Sm80ELb0ELb0ELb1ELb1ELb1ELb0ELb0ELb0ELi2ELi2ELi4ELi2ELb1EEENS1_21CollectiveEpilogueBwdISA_SB_SD_Li256ELb1ELb0ELi2EEENS1_19SingleTileSchedulerILb1ELb0ELb0ELi128EEEEEEEEEvNT_6ParamsE$_ZN4cute3eso3ESOILb1ELb0EJNS_6LayoutINS_5tupleIJNS3_IJNS_1CILi4EEENS4_ILi1EEEEEES6_EEENS3_IJNS3_IJS6_NS4_ILi0EEEEEES9_EEEEENS_10ViewEngineINS_8gmem_ptrIPKfEEEEEEC2ERKSC_RKSI_)
$_ZN7cutlass13device_kernelIN5flash19enable_sm80_to_sm89INS1_16FlashAttnBwdSm80INS1_25CollectiveMainloopBwdSm80ILi2ELi2EN4cute5tupleIJNS5_1CILi64EEENS7_ILi128EEES8_EEENS_10bfloat16_tEfNS_4arch4Sm80ELb0ELb0ELb1ELb1ELb1ELb0ELb0ELb0ELi2ELi2ELi4ELi2ELb1EEENS1_21CollectiveEpilogueBwdISA_SB_SD_Li256ELb1ELb0ELi2EEENS1_19SingleTileSchedulerILb1ELb0ELb0ELi128EEEEEEEEEvNT_6ParamsE$_ZN4cute3eso3ESOILb1ELb0EJNS_6LayoutINS_5tupleIJNS3_IJNS_1CILi4EEENS4_ILi1EEEEEES6_EEENS3_IJNS3_IJS6_NS4_ILi0EEEEEES9_EEEEENS_10ViewEngineINS_8gmem_ptrIPKfEEEEEEC2ERKSC_RKSI_:
[----:B------:R-:W-:Y:S02]  /*8310*/  IADD3 R8, R4, -c[0x0][0x20], RZ ;  /* 0x8000080004087a10 */ /* 0x000fe40007ffe0ff */
[----:B------:R-:W-:-:S03]  /*8320*/  MOV R11, 0x0 ;  /* 0x00000000000b7802 */ /* 0x000fc60000000f00 */
[----:B------:R1:W-:Y:S01]  /*8330*/  STL.64 [R8], R6 ;  /* 0x0000000608007387 */ /* 0x0003e20000100a00 */
[----:B------:R-:W-:Y:S05]  /*8340*/  RET.REL.NODEC R10 `(_ZN7cutlass13device_kernelIN5flash19enable_sm80_to_sm89INS1_16FlashAttnBwdSm80INS1_25CollectiveMainloopBwdSm80ILi2ELi2EN4cute5tupleIJNS5_1CILi64EEENS7_ILi128EEES8_EEENS_10bfloat16_tEfNS_4arch4Sm80ELb0ELb0ELb1ELb1ELb1ELb0ELb0ELb0ELi2ELi2ELi4ELi2ELb1EEENS1_21CollectiveEpilogueBwdISA_SB_SD_Li256ELb1ELb0ELi2EEENS1_19SingleTileSchedulerILb1ELb0ELb0ELi128EEEEEEEEEvNT_6ParamsE) ;  /* 0xffff7cb00a007950 */ /* 0x000fea0003c3ffff */
        .type           $_ZN7cutlass13device_kernelIN5flash19enable_sm80_to_sm89INS1_16FlashAttnBwdSm80INS1_25CollectiveMainloopBwdSm80ILi2ELi2EN4cute5tupleIJNS5_1CILi64EEENS7_ILi128EEES8_EEENS_10bfloat16_tEfNS_4arch4Sm80ELb0ELb0ELb1ELb1ELb1ELb0ELb0ELb0ELi2ELi2ELi4ELi2ELb1EEENS1_21CollectiveEpilogueBwdISA_SB_SD_Li256ELb1ELb0ELi2EEENS1_19SingleTileSchedulerILb1ELb0ELb0ELi128EEEEEEEEEvNT_6ParamsE$_ZN4cute3eso3ESOILb1ELb0EJNS_6LayoutINS_5tupleIJNS3_IJNS_1CILi4EEENS4_ILi1EEEEEES6_EEENS3_IJNS3_IJS6_NS4_ILi0EEEEEES9_EEEEENS_10ViewEngineINS_8smem_ptrIPfEEEEEEC2ERKSC_RKSH_,@function
        .size           $_ZN7cutlass13device_kernelIN5flash19enable_sm80_to_sm89INS1_16FlashAttnBwdSm80INS1_25CollectiveMainloopBwdSm80ILi2ELi2EN4cute5tupleIJNS5_1CILi64EEENS7_ILi128EEES8_EEENS_10bfloat16_tEfNS_4arch4Sm80ELb0ELb0ELb1ELb1ELb1ELb0ELb0ELb0ELi2ELi2ELi4ELi2ELb1EEENS1_21CollectiveEpilogueBwdISA_SB_SD_Li256ELb1ELb0ELi2EEENS1_19SingleTileSchedulerILb1ELb0ELb0ELi128EEEEEEEEEvNT_6ParamsE$_ZN4cute3eso3ESOILb1ELb0EJNS_6LayoutINS_5tupleIJNS3_IJNS_1CILi4EEENS4_ILi1EEEEEES6_EEENS3_IJNS3_IJS6_NS4_ILi0EEEEEES9_EEEEENS_10ViewEngineINS_8smem_ptrIPfEEEEEEC2ERKSC_RKSH_,($_ZN7cutlass13device_kernelIN5flash19enable_sm80_to_sm89INS1_16FlashAttnBwdSm80INS1_25CollectiveMainloopBwdSm80ILi2ELi2EN4cute5tupleIJNS5_1CILi64EEENS7_ILi128EEES8_EEENS_10bfloat16_tEfNS_4arch4Sm80ELb0ELb0ELb1ELb1ELb1ELb0ELb0ELb0ELi2ELi2ELi4ELi2ELb1EEENS1_21CollectiveEpilogueBwdISA_SB_SD_Li256ELb1ELb0ELi2EEENS1_19SingleTileSchedulerILb1ELb0ELb0ELi128EEEEEEEEEvNT_6ParamsE$_ZN4cute3eso3ESOILb1ELb0EJNS_6LayoutINS_5tupleIJNS3_IJNS_1CILi4EEENS4_ILi1EEEEEES6_EEENS3_IJNS3_IJS6_NS4_ILi0EEEEEES9_EEEEEiEEC2ERKSC_RKi - $_ZN7cutlass13device_kernelIN5flash19enable_sm80_to_sm89INS1_16FlashAttnBwdSm80INS1_25CollectiveMainloopBwdSm80ILi2ELi2EN4cute5tupleIJNS5_1CILi64EEENS7_ILi128EEES8_EEENS_10bfloat16_tEfNS_4arch4Sm80ELb0ELb0ELb1ELb1ELb1ELb0ELb0ELb0ELi2ELi2ELi4ELi2ELb1EEENS1_21CollectiveEpilogueBwdISA_SB_SD_Li256ELb1ELb0ELi2EEENS1_19SingleTileSchedulerILb1ELb0ELb0ELi128EEEEEEEEEvNT_6ParamsE$_ZN4cute3eso3ESOILb1ELb0EJNS_6LayoutINS_5tupleIJNS3_IJNS_1CILi4EEENS4_ILi1EEEEEES6_EEENS3_IJNS3_IJS6_NS4_ILi0EEEEEES9_EEEEENS_10ViewEngineINS_8smem_ptrIPfEEEEEEC2ERKSC_RKSH_)
$_ZN7cutlass13device_kernelIN5flash19enable_sm80_to_sm89INS1_16FlashAttnBwdSm80INS1_25CollectiveMainloopBwdSm80ILi2ELi2EN4cute5tupleIJNS5_1CILi64EEENS7_ILi128EEES8_EEENS_10bfloat16_tEfNS_4arch4Sm80ELb0ELb0ELb1ELb1ELb1ELb0ELb0ELb0ELi2ELi2ELi4ELi2ELb1EEENS1_21CollectiveEpilogueBwdISA_SB_SD_Li256ELb1ELb0ELi2EEENS1_19SingleTileSchedulerILb1ELb0ELb0ELi128EEEEEEEEEvNT_6ParamsE$_ZN4cute3eso3ESOILb1ELb0EJNS_6LayoutINS_5tupleIJNS3_IJNS_1CILi4EEENS4_ILi1EEEEEES6_EEENS3_IJNS3_IJS6_NS4_ILi0EEEEEES9_EEEEENS_10ViewEngineINS_8smem_ptrIPfEEEEEEC2ERKSC_RKSH_:
[----:B------:R-:W-:Y:S02]  /*8350*/  IADD3 R8, R4, -c[0x0][0x20], RZ ;  /* 0x8000080004087a10 */ /* 0x000fe40007ffe0ff */
[----:B------:R-:W-:-:S03]  /*8360*/  MOV R17, 0x0 ;  /* 0x0000000000117802 */ /* 0x000fc60000000f00 */
[----:B------:R1:W-:Y:S01]  /*8370*/  STL.64 [R8], R6 ;  /* 0x0000000608007387 */ /* 0x0003e20000100a00 */
[----:B------:R-:W-:Y:S05]  /*8380*/  RET.REL.NODEC R16 `(_ZN7cutlass13device_kernelIN5flash19enable_sm80_to_sm89INS1_16FlashAttnBwdSm80INS1_25CollectiveMainloopBwdSm80ILi2ELi2EN4cute5tupleIJNS5_1CILi64EEENS7_ILi128EEES8_EEENS_10bfloat16_tEfNS_4arch4Sm80ELb0ELb0ELb1ELb1ELb1ELb0ELb0ELb0ELi2ELi2ELi4ELi2ELb1EEENS1_21CollectiveEpilogueBwdISA_SB_SD_Li256ELb1ELb0ELi2EEENS1_19SingleTileSchedulerILb1ELb0ELb0ELi128EEEEEEEEEvNT_6ParamsE) ;  /* 0xffff7c7010007950 */ /* 0x000fea0003c3ffff */
        .type           $_ZN7cutlass13device_kernelIN5flash19enable_sm80_to_sm89INS1_16FlashAttnBwdSm80INS1_25CollectiveMainloopBwdSm80ILi2ELi2EN4cute5tupleIJNS5_1CILi64EEENS7_ILi128EEES8_EEENS_10bfloat16_tEfNS_4arch4Sm80ELb0ELb0ELb1ELb1ELb1ELb0ELb0ELb0ELi2ELi2ELi4ELi2ELb1EEENS1_21CollectiveEpilogueBwdISA_SB_SD_Li256ELb1ELb0ELi2EEENS1_19SingleTileSchedulerILb1ELb0ELb0ELi128EEEEEEEEEvNT_6ParamsE$_ZN4cute3eso3ESOILb1ELb0EJNS_6LayoutINS_5tupleIJNS3_IJNS_1CILi4EEENS4_ILi1EEEEEES6_EEENS3_IJNS3_IJS6_NS4_ILi0EEEEEES9_EEEEEiEEC2ERKSC_RKi,@function
        .size           $_ZN7cutlass13device_kernelIN5flash19enable_sm80_to_sm89INS1_16FlashAttnBwdSm80INS1_25CollectiveMainloopBwdSm80ILi2ELi2EN4cute5tupleIJNS5_1CILi64EEENS7_ILi128EEES8_EEENS_10bfloat16_tEfNS_4arch4Sm80ELb0ELb0ELb1ELb1ELb1ELb0ELb0ELb0ELi2ELi2ELi4ELi2ELb1EEENS1_21CollectiveEpilogueBwdISA_SB_SD_Li256ELb1ELb0ELi2EEENS1_19SingleTileSchedulerILb1ELb0ELb0ELi128EEEEEEEEEvNT_6ParamsE$_ZN4cute3eso3ESOILb1ELb0EJNS_6LayoutINS_5tupleIJNS3_IJNS_1CILi4EEENS4_ILi1EEEEEES6_EEENS3_IJNS3_IJS6_NS4_ILi0EEEEEES9_EEEEEiEEC2ERKSC_RKi,($_ZN7cutlass13device_kernelIN5flash19enable_sm80_to_sm89INS1_16FlashAttnBwdSm80INS1_25CollectiveMainloopBwdSm80ILi2ELi2EN4cute5tupleIJNS5_1CILi64EEENS7_ILi128EEES8_EEENS_10bfloat16_tEfNS_4arch4Sm80ELb0ELb0ELb1ELb1ELb1ELb0ELb0ELb0ELi2ELi2ELi4ELi2ELb1EEENS1_21CollectiveEpilogueBwdISA_SB_SD_Li256ELb1ELb0ELi2EEENS1_19SingleTileSchedulerILb1ELb0ELb0ELi128EEEEEEEEEvNT_6ParamsE$_ZN4cute3eso3ESOILb1ELb0EJNS_6LayoutINS_5tupleIJNS3_IJNS_1CILi8EEENS4_ILi1EEEEEEEEENS3_IJNS3_IJS6_NS4_ILi0EEEEEEEEEEENS_10ViewEngineINS_8gmem_ptrIPKN7cutlass10bfloat16_tEEEEEEEC2ERKSC_RKSK_ - $_ZN7cutlass13device_kernelIN5flash19enable_sm80_to_sm89INS1_16FlashAttnBwdSm80INS1_25CollectiveMainloopBwdSm80ILi2ELi2EN4cute5tupleIJNS5_1CILi64EEENS7_ILi128EEES8_EEENS_10bfloat16_tEfNS_4arch4Sm80ELb0ELb0ELb1ELb1ELb1ELb0ELb0ELb0ELi2ELi2ELi4ELi2ELb1EEENS1_21CollectiveEpilogueBwdISA_SB_SD_Li256ELb1ELb0ELi2EEENS1_19SingleTileSchedulerILb1ELb0ELb0ELi128EEEEEEEEEvNT_6ParamsE$_ZN4cute3eso3ESOILb1ELb0EJNS_6LayoutINS_5tupleIJNS3_IJNS_1CILi4EEENS4_ILi1EEEEEES6_EEENS3_IJNS3_IJS6_NS4_ILi0EEEEEES9_EEEEEiEEC2ERKSC_RKi)
$_ZN7cutlass13device_kernelIN5flash19enable_sm80_to_sm89INS1_16FlashAttnBwdSm80INS1_25CollectiveMainloopBwdSm80ILi2ELi2EN4cute5tupleIJNS5_1CILi64EEENS7_ILi128EEES8_EEENS_10bfloat16_tEfNS_4arch4Sm80ELb0ELb0ELb1ELb1ELb1ELb0ELb0ELb0ELi2ELi2ELi4ELi2ELb1EEENS1_21CollectiveEpilogueBwdISA_SB_SD_Li256ELb1ELb0ELi2EEENS1_19SingleTileSchedulerILb1ELb0ELb0ELi128EEEEEEEEEvNT_6ParamsE$_ZN4cute3eso3ESOILb1ELb0EJNS_6LayoutINS_5tupleIJNS3_IJNS_1CILi4EEENS4_ILi1EEEEEES6_EEENS3_IJNS3_IJS6_NS4_ILi0EEEEEES9_EEEEEiEEC2ERKSC_RKi:
[----:B------:R-:W-:Y:S02]  /*8390*/  IADD3 R6, R4, -c[0x0][0x20], RZ ;  /* 0x8000080004067a10 */ /* 0x000fe40007ffe0ff */
[----:B------:R-:W-:-:S03]  /*83a0*/  MOV R9, 0x0 ;  /* 0x0000000000097802 */ /* 0x000fc60000000f00 */
[----:B------:R1:W-:Y:S01]  /*83b0*/  STL [R6], R7 ;  /* 0x0000000706007387 */ /* 0x0003e20000100800 */
[----:B------:R-:W-:Y:S05]  /*83c0*/  RET.REL.NODEC R8 `(_ZN7cutlass13device_kernelIN5flash19enable_sm80_to_sm89INS1_16FlashAttnBwdSm80INS1_25CollectiveMainloopBwdSm80ILi2ELi2EN4cute5tupleIJNS5_1CILi64EEENS7_ILi128EEES8_EEENS_10bfloat16_tEfNS_4arch4Sm80ELb0ELb0ELb1ELb1ELb1ELb0ELb0ELb0ELi2ELi2ELi4ELi2ELb1EEENS1_21CollectiveEpilogueBwdISA_SB_SD_Li256ELb1ELb0ELi2EEENS1_19SingleTileSchedulerILb1ELb0ELb0ELi128EEEEEEEEEvNT_6ParamsE) ;  /* 0xffff7c3008007950 */ /* 0x000fea0003c3ffff */
        .type           $_ZN7cutlass13device_kernelIN5flash19enable_sm80_to_sm89INS1_16FlashAttnBwdSm80INS1_25CollectiveMainloopBwdSm80ILi2ELi2EN4cute5tupleIJNS5_1CILi64EEENS7_ILi128EEES8_EEENS_10bfloat16_tEfNS_4arch4Sm80ELb0ELb0ELb1ELb1ELb1ELb0ELb0ELb0ELi2ELi2ELi4ELi2ELb1EEENS1_21CollectiveEpilogueBwdISA_SB_SD_Li256ELb1ELb0ELi2EEENS1_19SingleTileSchedulerILb1ELb0ELb0ELi128EEEEEEEEEvNT_6ParamsE$_ZN4cute3eso3ESOILb1ELb0EJNS_6LayoutINS_5tupleIJNS3_IJNS_1CILi8EEENS4_ILi1EEEEEEEEENS3_IJNS3_IJS6_NS4_ILi0EEEEEEEEEEENS_10ViewEngineINS_8gmem_ptrIPKN7cutlass10bfloat16_tEEEEEEEC2ERKSC_RKSK_,@function
        .size           $_ZN7cutlass13device_kernelIN5flash19enable_sm80_to_sm89INS1_16FlashAttnBwdSm80INS1_25CollectiveMainloopBwdSm80ILi2ELi2EN4cute5tupleIJNS5_1CILi64EEENS7_ILi128EEES8_EEENS_10bfloat16_tEfNS_4arch4Sm80ELb0ELb0ELb1ELb1ELb1ELb0ELb0ELb0ELi2ELi2ELi4ELi2ELb1EEENS1_21CollectiveEpilogueBwdISA_SB_SD_Li256ELb1ELb0ELi2EEENS1_19SingleTileSchedulerILb1ELb0ELb0ELi128EEEEEEEEEvNT_6ParamsE$_ZN4cute3eso3ESOILb1ELb0EJNS_6LayoutINS_5tupleIJNS3_IJNS_1CILi8EEENS4_ILi1EEEEEEEEENS3_IJNS3_IJS6_NS4_ILi0EEEEEEEEEEENS_10ViewEngineINS_8gmem_ptrIPKN7cutlass10bfloat16_tEEEEEEEC2ERKSC_RKSK_,($_ZN7cutlass13device_kernelIN5flash19enable_sm80_to_sm89INS1_16FlashAttnBwdSm80INS1_25CollectiveMainloopBwdSm80ILi2ELi2EN4cute5tupleIJNS5_1CILi64EEENS7_ILi128EEES8_EEENS_10bfloat16_tEfNS_4arch4Sm80ELb0ELb0ELb1ELb1ELb1ELb0ELb0ELb0ELi2ELi2ELi4ELi2ELb1EEENS1_21CollectiveEpilogueBwdISA_SB_SD_Li256ELb1ELb0ELi2EEENS1_19SingleTileSchedulerILb1ELb0ELb0ELi128EEEEEEEEEvNT_6ParamsE$_ZN4cute3eso3ESOILb1ELb0EJNS_6LayoutINS_5tupleIJNS3_IJNS_1CILi8EEENS4_ILi1EEEEEEEEENS3_IJNS3_IJS6_NS4_ILi0EEEEEEEEEEENS_10ViewEngineINS_8smem_ptrIPN7cutlass10bfloat16_tEEEEEEEC2ERKSC_RKSJ_ - $_ZN7cutlass13device_kernelIN5flash19enable_sm80_to_sm89INS1_16FlashAttnBwdSm80INS1_25CollectiveMainloopBwdSm80ILi2ELi2EN4cute5tupleIJNS5_1CILi64EEENS7_ILi128EEES8_EEENS_10bfloat16_tEfNS_4arch4Sm80ELb0ELb0ELb1ELb1ELb1ELb0ELb0ELb0ELi2ELi2ELi4ELi2ELb1EEENS1_21CollectiveEpilogueBwdISA_SB_SD_Li256ELb1ELb0ELi2EEENS1_19SingleTileSchedulerILb1ELb0ELb0ELi128EEEEEEEEEvNT_6ParamsE$_ZN4cute3eso3ESOILb1ELb0EJNS_6LayoutINS_5tupleIJNS3_IJNS_1CILi8EEENS4_ILi1EEEEEEEEENS3_IJNS3_IJS6_NS4_ILi0EEEEEEEEEEENS_10ViewEngineINS_8gmem_ptrIPKN7cutlass10bfloat16_tEEEEEEEC2ERKSC_RKSK_)
$_ZN7cutlass13device_kernelIN5flash19enable_sm80_to_sm89INS1_16FlashAttnBwdSm80INS1_25CollectiveMainloopBwdSm80ILi2ELi2EN4cute5tupleIJNS5_1CILi64EEENS7_ILi128EEES8_EEENS_10bfloat16_tEfNS_4arch4Sm80ELb0ELb0ELb1ELb1ELb1ELb0ELb0ELb0ELi2ELi2ELi4ELi2ELb1EEENS1_21CollectiveEpilogueBwdISA_SB_SD_Li256ELb1ELb0ELi2EEENS1_19SingleTileSchedulerILb1ELb0ELb0ELi128EEEEEEEEEvNT_6ParamsE$_ZN4cute3eso3ESOILb1ELb0EJNS_6LayoutINS_5tupleIJNS3_IJNS_1CILi8EEENS4_ILi1EEEEEEEEENS3_IJNS3_IJS6_NS4_ILi0EEEEEEEEEEENS_10ViewEngineINS_8gmem_ptrIPKN7cutlass10bfloat16_tEEEEEEEC2ERKSC_RKSK_:
[----:B------:R-:W-:Y:S02]  /*83d0*/  IADD3 R8, R4, -c[0x0][0x20], RZ ;  /* 0x8000080004087a10 */ /* 0x000fe40007ffe0ff */
[----:B------:R-:W-:-:S03]  /*83e0*/  MOV R11, 0x0 ;  /* 0x00000000000b7802 */ /* 0x000fc60000000f00 */
[----:B------:R1:W-:Y:S01]  /*83f0*/  STL.64 [R8], R6 ;  /* 0x0000000608007387 */ /* 0x0003e20000100a00 */
[----:B------:R-:W-:Y:S05]  /*8400*/  RET.REL.NODEC R10 `(_ZN7cutlass13device_kernelIN5flash19enable_sm80_to_sm89INS1_16FlashAttnBwdSm80INS1_25CollectiveMainloopBwdSm80ILi2ELi2EN4cute5tupleIJNS5_1CILi64EEENS7_ILi128EEES8_EEENS_10bfloat16_tEfNS_4arch4Sm80ELb0ELb0ELb1ELb1ELb1ELb0ELb0ELb0ELi2ELi2ELi4ELi2ELb1EEENS1_21CollectiveEpilogueBwdISA_SB_SD_Li256ELb1ELb0ELi2EEENS1_19SingleTileSchedulerILb1ELb0ELb0ELi128EEEEEEEEEvNT_6ParamsE) ;  /* 0xffff7bf00a007950 */ /* 0x000fea0003c3ffff */
        .type           $_ZN7cutlass13device_kernelIN5flash19enable_sm80_to_sm89INS1_16FlashAttnBwdSm80INS1_25CollectiveMainloopBwdSm80ILi2ELi2EN4cute5tupleIJNS5_1CILi64EEENS7_ILi128EEES8_EEENS_10bfloat16_tEfNS_4arch4Sm80ELb0ELb0ELb1ELb1ELb1ELb0ELb0ELb0ELi2ELi2ELi4ELi2ELb1EEENS1_21CollectiveEpilogueBwdISA_SB_SD_Li256ELb1ELb0ELi2EEENS1_19SingleTileSchedulerILb1ELb0ELb0ELi128EEEEEEEEEvNT_6ParamsE$_ZN4cute3eso3ESOILb1ELb0EJNS_6LayoutINS_5tupleIJNS3_IJNS_1CILi8EEENS4_ILi1EEEEEEEEENS3_IJNS3_IJS6_NS4_ILi0EEEEEEEEEEENS_10ViewEngineINS_8smem_ptrIPN7cutlass10bfloat16_tEEEEEEEC2ERKSC_RKSJ_,@function
        .size           $_ZN7cutlass13device_kernelIN5flash19enable_sm80_to_sm89INS1_16FlashAttnBwdSm80INS1_25CollectiveMainloopBwdSm80ILi2ELi2EN4cute5tupleIJNS5_1CILi64EEENS7_ILi128EEES8_EEENS_10bfloat16_tEfNS_4arch4Sm80ELb0ELb0ELb1ELb1ELb1ELb0ELb0ELb0ELi2ELi2ELi4ELi2ELb1EEENS1_21CollectiveEpilogueBwdISA_SB_SD_Li256ELb1ELb0ELi2EEENS1_19SingleTileSchedulerILb1ELb0ELb0ELi128EEEEEEEEEvNT_6ParamsE$_ZN4cute3eso3ESOILb1ELb0EJNS_6LayoutINS_5tupleIJNS3_IJNS_1CILi8EEENS4_ILi1EEEEEEEEENS3_IJNS3_IJS6_NS4_ILi0EEEEEEEEEEENS_10ViewEngineINS_8smem_ptrIPN7cutlass10bfloat16_tEEEEEEEC2ERKSC_RKSJ_,($_ZN7cutlass13device_kernelIN5flash19enable_sm80_to_sm89INS1_16FlashAttnBwdSm80INS1_25CollectiveMainloopBwdSm80ILi2ELi2EN4cute5tupleIJNS5_1CILi64EEENS7_ILi128EEES8_EEENS_10bfloat16_tEfNS_4arch4Sm80ELb0ELb0ELb1ELb1ELb1ELb0ELb0ELb0ELi2ELi2ELi4ELi2ELb1EEENS1_21CollectiveEpilogueBwdISA_SB_SD_Li256ELb1ELb0ELi2EEENS1_19SingleTileSchedulerILb1ELb0ELb0ELi128EEEEEEEEEvNT_6ParamsE$_ZN4cute3eso3ESOILb1ELb0EJNS_6LayoutINS_5tupleIJNS3_IJNS_1CILi8EEENS4_ILi1EEEEEEEEENS3_IJNS3_IJS6_NS4_ILi0EEEEEEEEEEEiEEC2ERKSC_RKi - $_ZN7cutlass13device_kernelIN5flash19enable_sm80_to_sm89INS1_16FlashAttnBwdSm80INS1_25CollectiveMainloopBwdSm80ILi2ELi2EN4cute5tupleIJNS5_1CILi64EEENS7_ILi128EEES8_EEENS_10bfloat16_tEfNS_4arch4Sm80ELb0ELb0ELb1ELb1ELb1ELb0ELb0ELb0ELi2ELi2ELi4ELi2ELb1EEENS1_21CollectiveEpilogueBwdISA_SB_SD_Li256ELb1ELb0ELi2EEENS1_19SingleTileSchedulerILb1ELb0ELb0ELi128EEEEEEEEEvNT_6ParamsE$_ZN4cute3eso3ESOILb1ELb0EJNS_6LayoutINS_5tupleIJNS3_IJNS_1CILi8EEENS4_ILi1EEEEEEEEENS3_IJNS3_IJS6_NS4_ILi0EEEEEEEEEEENS_10ViewEngineINS_8smem_ptrIPN7cutlass10bfloat16_tEEEEEEEC2ERKSC_RKSJ_)
$_ZN7cutlass13device_kernelIN5flash19enable_sm80_to_sm89INS1_16FlashAttnBwdSm80INS1_25CollectiveMainloopBwdSm80ILi2ELi2EN4cute5tupleIJNS5_1CILi64EEENS7_ILi128EEES8_EEENS_10bfloat16_tEfNS_4arch4Sm80ELb0ELb0ELb1ELb1ELb1ELb0ELb0ELb0ELi2ELi2ELi4ELi2ELb1EEENS1_21CollectiveEpilogueBwdISA_SB_SD_Li256ELb1ELb0ELi2EEENS1_19SingleTileSchedulerILb1ELb0ELb0ELi128EEEEEEEEEvNT_6ParamsE$_ZN4cute3eso3ESOILb1ELb0EJNS_6LayoutINS_5tupleIJNS3_IJNS_1CILi8EEENS4_ILi1EEEEEEEEENS3_IJNS3_IJS6_NS4_ILi0EEEEEEEEEEENS_10ViewEngineINS_8smem_ptrIPN7cutlass10bfloat16_tEEEEEEEC2ERKSC_RKSJ_:
[----:B------:R-:W-:Y:S01]  /*8410*/  IADD3 R8, R4, -c[0x0][0x20], RZ ;  /* 0x8000080004087a10 */ /* 0x000fe20007ffe0ff */
[----:B------:R-:W-:Y:S01]  /*8420*/  IMAD.MOV.U32 R128, RZ, RZ, R16 ;  /* 0x000000ffff807224 */ /* 0x000fe200078e0010 */
[----:B------:R-:W-:-:S03]  /*8430*/  MOV R129, 0x0 ;  /* 0x0000000000817802 */ /* 0x000fc60000000f00 */
[----:B------:R1:W-:Y:S01]  /*8440*/  STL.64 [R8], R6 ;  /* 0x0000000608007387 */ /* 0x0003e20000100a00 */
[----:B------:R-:W-:Y:S05]  /*8450*/  RET.REL.NODEC R128 `(_ZN7cutlass13device_kernelIN5flash19enable_sm80_to_sm89INS1_16FlashAttnBwdSm80INS1_25CollectiveMainloopBwdSm80ILi2ELi2EN4cute5tupleIJNS5_1CILi64EEENS7_ILi128EEES8_EEENS_10bfloat16_tEfNS_4arch4Sm80ELb0ELb0ELb1ELb1ELb1ELb0ELb0ELb0ELi2ELi2ELi4ELi2ELb1EEENS1_21CollectiveEpilogueBwdISA_SB_SD_Li256ELb1ELb0ELi2EEENS1_19SingleTileSchedulerILb1ELb0ELb0ELi128EEEEEEEEEvNT_6ParamsE) ;  /* 0xffff7ba080007950 */ /* 0x000fea0003c3ffff */
        .type           $_ZN7cutlass13device_kernelIN5flash19enable_sm80_to_sm89INS1_16FlashAttnBwdSm80INS1_25CollectiveMainloopBwdSm80ILi2ELi2EN4cute5tupleIJNS5_1CILi64EEENS7_ILi128EEES8_EEENS_10bfloat16_tEfNS_4arch4Sm80ELb0ELb0ELb1ELb1ELb1ELb0ELb0ELb0ELi2ELi2ELi4ELi2ELb1EEENS1_21CollectiveEpilogueBwdISA_SB_SD_Li256ELb1ELb0ELi2EEENS1_19SingleTileSchedulerILb1ELb0ELb0ELi128EEEEEEEEEvNT_6ParamsE$_ZN4cute3eso3ESOILb1ELb0EJNS_6LayoutINS_5tupleIJNS3_IJNS_1CILi8EEENS4_ILi1EEEEEEEEENS3_IJNS3_IJS6_NS4_ILi0EEEEEEEEEEEiEEC2ERKSC_RKi,@function
        .size           $_ZN7cutlass13device_kernelIN5flash19enable_sm80_to_sm89INS1_16FlashAttnBwdSm80INS1_25CollectiveMainloopBwdSm80ILi2ELi2EN4cute5tupleIJNS5_1CILi64EEENS7_ILi128EEES8_EEENS_10bfloat16_tEfNS_4arch4Sm80ELb0ELb0ELb1ELb1ELb1ELb0ELb0ELb0ELi2ELi2ELi4ELi2ELb1EEENS1_21CollectiveEpilogueBwdISA_SB_SD_Li256ELb1ELb0ELi2EEENS1_19SingleTileSchedulerILb1ELb0ELb0ELi128EEEEEEEEEvNT_6ParamsE$_ZN4cute3eso3ESOILb1ELb0EJNS_6LayoutINS_5tupleIJNS3_IJNS_1CILi8EEENS4_ILi1EEEEEEEEENS3_IJNS3_IJS6_NS4_ILi0EEEEEEEEEEEiEEC2ERKSC_RKi,($_ZN7cutlass13device_kernelIN5flash19enable_sm80_to_sm89INS1_16FlashAttnBwdSm80INS1_25CollectiveMainloopBwdSm80ILi2ELi2EN4cute5tupleIJNS5_1CILi64EEENS7_ILi128EEES8_EEENS_10bfloat16_tEfNS_4arch4Sm80ELb0ELb0ELb1ELb1ELb1ELb0ELb0ELb0ELi2ELi2ELi4ELi2ELb1EEENS1_21CollectiveEpilogueBwdISA_SB_SD_Li256ELb1ELb0ELi2EEENS1_19SingleTileSchedulerILb1ELb0ELb0ELi128EEEEEEEEEvNT_6ParamsE$_ZN4cute3eso3ESOILb1ELb0EJNS_6LayoutINS_5tupleIJNS3_IJNS_1CILi8EEENS4_ILi1EEEEEEEEENS3_IJNS3_IJS6_NS4_ILi0EEEEEEEEEEElEEC2ERKSC_RKl - $_ZN7cutlass13device_kernelIN5flash19enable_sm80_to_sm89INS1_16FlashAttnBwdSm80INS1_25CollectiveMainloopBwdSm80ILi2ELi2EN4cute5tupleIJNS5_1CILi64EEENS7_ILi128EEES8_EEENS_10bfloat16_tEfNS_4arch4Sm80ELb0ELb0ELb1ELb1ELb1ELb0ELb0ELb0ELi2ELi2ELi4ELi2ELb1EEENS1_21CollectiveEpilogueBwdISA_SB_SD_Li256ELb1ELb0ELi2EEENS1_19SingleTileSchedulerILb1ELb0ELb0ELi128EEEEEEEEEvNT_6ParamsE$_ZN4cute3eso3ESOILb1ELb0EJNS_6LayoutINS_5tupleIJNS3_IJNS_1CILi8EEENS4_ILi1EEEEEEEEENS3_IJNS3_IJS6_NS4_ILi0EEEEEEEEEEEiEEC2ERKSC_RKi)
$_ZN7cutlass13device_kernelIN5flash19enable_sm80_to_sm89INS1_16FlashAttnBwdSm80INS1_25CollectiveMainloopBwdSm80ILi2ELi2EN4cute5tupleIJNS5_1CILi64EEENS7_ILi128EEES8_EEENS_10bfloat16_tEfNS_4arch4Sm80ELb0ELb0ELb1ELb1ELb1ELb0ELb0ELb0ELi2ELi2ELi4ELi2ELb1EEENS1_21CollectiveEpilogueBwdISA_SB_SD_Li256ELb1ELb0ELi2EEENS1_19SingleTileSchedulerILb1ELb0ELb0ELi128EEEEEEEEEvNT_6ParamsE$_ZN4cute3eso3ESOILb1ELb0EJNS_6LayoutINS_5tupleIJNS3_IJNS_1CILi8EEENS4_ILi1EEEEEEEEENS3_IJNS3_IJS6_NS4_ILi0EEEEEEEEEEEiEEC2ERKSC_RKi:
[----:B------:R-:W-:Y:S02]  /*8460*/  IADD3 R6, R4, -c[0x0][0x20], RZ ;  /* 0x8000080004067a10 */ /* 0x000fe40007ffe0ff */
[----:B------:R-:W-:-:S03]  /*8470*/  MOV R9, 0x0 ;  /* 0x0000000000097802 */ /* 0x000fc60000000f00 */
[----:B------:R1:W-:Y:S01]  /*8480*/  STL [R6], R7 ;  /* 0x0000000706007387 */ /* 0x0003e20000100800 */
[----:B------:R-:W-:Y:S05]  /*8490*/  RET.REL.NODEC R8 `(_ZN7cutlass13device_kernelIN5flash19enable_sm80_to_sm89INS1_16FlashAttnBwdSm80INS1_25CollectiveMainloopBwdSm80ILi2ELi2EN4cute5tupleIJNS5_1CILi64EEENS7_ILi128EEES8_EEENS_10bfloat16_tEfNS_4arch4Sm80ELb0ELb0ELb1ELb1ELb1ELb0ELb0ELb0ELi2ELi2ELi4ELi2ELb1EEENS1_21CollectiveEpilogueBwdISA_SB_SD_Li256ELb1ELb0ELi2EEENS1_19SingleTileSchedulerILb1ELb0ELb0ELi128EEEEEEEEEvNT_6ParamsE) ;  /* 0xffff7b6008007950 */ /* 0x000fea0003c3ffff */
        .type           $_ZN7cutlass13device_kernelIN5flash19enable_sm80_to_sm89INS1_16FlashAttnBwdSm80INS1_25CollectiveMainloopBwdSm80ILi2ELi2EN4cute5tupleIJNS5_1CILi64EEENS7_ILi128EEES8_EEENS_10bfloat16_tEfNS_4arch4Sm80ELb0ELb0ELb1ELb1ELb1ELb0ELb0ELb0ELi2ELi2ELi4ELi2ELb1EEENS1_21CollectiveEpilogueBwdISA_SB_SD_Li256ELb1ELb0ELi2EEENS1_19SingleTileSchedulerILb1ELb0ELb0ELi128EEEEEEEEEvNT_6ParamsE$_ZN4cute3eso3ESOILb1ELb0EJNS_6LayoutINS_5tupleIJNS3_IJNS_1CILi8EEENS4_ILi1EEEEEEEEENS3_IJNS3_IJS6_NS4_ILi0EEEEEEEEEEElEEC2ERKSC_RKl,@function
        .size           $_ZN7cutlass13device_kernelIN5flash19enable_sm80_to_sm89INS1_16FlashAttnBwdSm80INS1_25CollectiveMainloopBwdSm80ILi2ELi2EN4cute5tupleIJNS5_1CILi64EEENS7_ILi128EEES8_EEENS_10bfloat16_tEfNS_4arch4Sm80ELb0ELb0ELb1ELb1ELb1ELb0ELb0ELb0ELi2ELi2ELi4ELi2ELb1EEENS1_21CollectiveEpilogueBwdISA_SB_SD_Li256ELb1ELb0ELi2EEENS1_19SingleTileSchedulerILb1ELb0ELb0ELi128EEEEEEEEEvNT_6ParamsE$_ZN4cute3eso3ESOILb1ELb0EJNS_6LayoutINS_5tupleIJNS3_IJNS_1CILi8EEENS4_ILi1EEEEEEEEENS3_IJNS3_IJS6_NS4_ILi0EEEEEEEEEEElEEC2ERKSC_RKl,($_ZN7cutlass13device_kernelIN5flash19enable_sm80_to_sm89INS1_16FlashAttnBwdSm80INS1_25CollectiveMainloopBwdSm80ILi2ELi2EN4cute5tupleIJNS5_1CILi64EEENS7_ILi128EEES8_EEENS_10bfloat16_tEfNS_4arch4Sm80ELb0ELb0ELb1ELb1ELb1ELb0ELb0ELb0ELi2ELi2ELi4ELi2ELb1EEENS1_21CollectiveEpilogueBwdISA_SB_SD_Li256ELb1ELb0ELi2EEENS1_19SingleTileSchedulerILb1ELb0ELb0ELi128EEEEEEEEEvNT_6ParamsE$_ZN4cute3eso3ESOILb1ELb0EJNS_6LayoutINS_5tupleIJNS3_IJNS_1CILi8EEENS4_ILi1EEEEEENS4_ILi2EEES6_EEENS3_IJNS3_IJS6_NS4_ILi0EEEEEENS4_ILi2048EEESA_EEEEENS_10ViewEngineINS_8smem_ptrIPN7cutlass10bfloat16_tEEEEEEEC2ERKSE_RKSL_ - $_ZN7cutlass13device_kernelIN5flash19enable_sm80_to_sm89INS1_16FlashAttnBwdSm80INS1_25CollectiveMainloopBwdSm80ILi2ELi2EN4cute5tupleIJNS5_1CILi64EEENS7_ILi128EEES8_EEENS_10bfloat16_tEfNS_4arch4Sm80ELb0ELb0ELb1ELb1ELb1ELb0ELb0ELb0ELi2ELi2ELi4ELi2ELb1EEENS1_21CollectiveEpilogueBwdISA_SB_SD_Li256ELb1ELb0ELi2EEENS1_19SingleTileSchedulerILb1ELb0ELb0ELi128EEEEEEEEEvNT_6ParamsE$_ZN4cute3eso3ESOILb1ELb0EJNS_6LayoutINS_5tupleIJNS3_IJNS_1CILi8EEENS4_ILi1EEEEEEEEENS3_IJNS3_IJS6_NS4_ILi0EEEEEEEEEEElEEC2ERKSC_RKl)
$_ZN7cutlass13device_kernelIN5flash19enable_sm80_to_sm89INS1_16FlashAttnBwdSm80INS1_25CollectiveMainloopBwdSm80ILi2ELi2EN4cute5tupleIJNS5_1CILi64EEENS7_ILi128EEES8_EEENS_10bfloat16_tEfNS_4arch4Sm80ELb0ELb0ELb1ELb1ELb1ELb0ELb0ELb0ELi2ELi2ELi4ELi2ELb1EEENS1_21CollectiveEpilogueBwdISA_SB_SD_Li256ELb1ELb0ELi2EEENS1_19SingleTileSchedulerILb1ELb0ELb0ELi128EEEEEEEEEvNT_6ParamsE$_ZN4cute3eso3ESOILb1ELb0EJNS_6LayoutINS_5tupleIJNS3_IJNS_1CILi8EEENS4_ILi1EEEEEEEEENS3_IJNS3_IJS6_NS4_ILi0EEEEEEEEEEElEEC2ERKSC_RKl:
[----:B------:R-:W-:Y:S01]  /*84a0*/  IADD3 R6, R4, -c[0x0][0x20], RZ ;  /* 0x8000080004067a10 */ /* 0x000fe20007ffe0ff */
[----:B------:R-:W-:Y:S01]  /*84b0*/  IMAD.MOV.U32 R11, RZ, RZ, R7 ;  /* 0x000000ffff0b7224 */ /* 0x000fe200078e0007 */
[----:B------:R-:W-:-:S04]  /*84c0*/  MOV R9, 0x0 ;  /* 0x0000000000097802 */ /* 0x000fc80000000f00 */
[----:B------:R1:W-:Y:S01]  /*84d0*/  STL.64 [R6], R10 ;  /* 0x0000000a06007387 */ /* 0x0003e20000100a00 */
[----:B------:R-:W-:Y:S05]  /*84e0*/  RET.REL.NODEC R8 `(_ZN7cutlass13device_kernelIN5flash19enable_sm80_to_sm89INS1_16FlashAttnBwdSm80INS1_25CollectiveMainloopBwdSm80ILi2ELi2EN4cute5tupleIJNS5_1CILi64EEENS7_ILi128EEES8_EEENS_10bfloat16_tEfNS_4arch4Sm80ELb0ELb0ELb1ELb1ELb1ELb0ELb0ELb0ELi2ELi2ELi4ELi2ELb1EEENS1_21CollectiveEpilogueBwdISA_SB_SD_Li256ELb1ELb0ELi2EEENS1_19SingleTileSchedulerILb1ELb0ELb0ELi128EEEEEEEEEvNT_6ParamsE) ;  /* 0xffff7b1008007950 */ /* 0x000fea0003c3ffff */
        .type           $_ZN7cutlass13device_kernelIN5flash19enable_sm80_to_sm89INS1_16FlashAttnBwdSm80INS1_25CollectiveMainloopBwdSm80ILi2ELi2EN4cute5tupleIJNS5_1CILi64EEENS7_ILi128EEES8_EEENS_10bfloat16_tEfNS_4arch4Sm80ELb0ELb0ELb1ELb1ELb1ELb0ELb0ELb0ELi2ELi2ELi4ELi2ELb1EEENS1_21CollectiveEpilogueBwdISA_SB_SD_Li256ELb1ELb0ELi2EEENS1_19SingleTileSchedulerILb1ELb0ELb0ELi128EEEEEEEEEvNT_6ParamsE$_ZN4cute3eso3ESOILb1ELb0EJNS_6LayoutINS_5tupleIJNS3_IJNS_1CILi8EEENS4_ILi1EEEEEENS4_ILi2EEES6_EEENS3_IJNS3_IJS6_NS4_ILi0EEEEEENS4_ILi2048EEESA_EEEEENS_10ViewEngineINS_8smem_ptrIPN7cutlass10bfloat16_tEEEEEEEC2ERKSE_RKSL_,@function
        .size           $_ZN7cutlass13device_kernelIN5flash19enable_sm80_to_sm89INS1_16FlashAttnBwdSm80INS1_25CollectiveMainloopBwdSm80ILi2ELi2EN4cute5tupleIJNS5_1CILi64EEENS7_ILi128EEES8_EEENS_10bfloat16_tEfNS_4arch4Sm80ELb0ELb0ELb1ELb1ELb1ELb0ELb0ELb0ELi2ELi2ELi4ELi2ELb1EEENS1_21CollectiveEpilogueBwdISA_SB_SD_Li256ELb1ELb0ELi2EEENS1_19SingleTileSchedulerILb1ELb0ELb0ELi128EEEEEEEEEvNT_6ParamsE$_ZN4cute3eso3ESOILb1ELb0EJNS_6LayoutINS_5tupleIJNS3_IJNS_1CILi8EEENS4_ILi1EEEEEENS4_ILi2EEES6_EEENS3_IJNS3_IJS6_NS4_ILi0EEEEEENS4_ILi2048EEESA_EEEEENS_10ViewEngineINS_8smem_ptrIPN7cutlass10bfloat16_tEEEEEEEC2ERKSE_RKSL_,($_ZN7cutlass13device_kernelIN5flash19enable_sm80_to_sm89INS1_16FlashAttnBwdSm80INS1_25CollectiveMainloopBwdSm80ILi2ELi2EN4cute5tupleIJNS5_1CILi64EEENS7_ILi128EEES8_EEENS_10bfloat16_tEfNS_4arch4Sm80ELb0ELb0ELb1ELb1ELb1ELb0ELb0ELb0ELi2ELi2ELi4ELi2ELb1EEENS1_21CollectiveEpilogueBwdISA_SB_SD_Li256ELb1ELb0ELi2EEENS1_19SingleTileSchedulerILb1ELb0ELb0ELi128EEEEEEEEEvNT_6ParamsE$_ZN4cute3eso3ESOILb1ELb0EJNS_6LayoutINS_5tupleIJNS3_IJNS_1CILi8EEENS4_ILi1EEEEEENS4_ILi2EEES6_EEENS3_IJNS3_IJS6_NS4_ILi0EEEEEENS4_ILi2048EEESA_EEEEEiEEC2ERKSE_RKi - $_ZN7cutlass13device_kernelIN5flash19enable_sm80_to_sm89INS1_16FlashAttnBwdSm80INS1_25CollectiveMainloopBwdSm80ILi2ELi2EN4cute5tupleIJNS5_1CILi64EEENS7_ILi128EEES8_EEENS_10bfloat16_tEfNS_4arch4Sm80ELb0ELb0ELb1ELb1ELb1ELb0ELb0ELb0ELi2ELi2ELi4ELi2ELb1EEENS1_21CollectiveEpilogueBwdISA_SB_SD_Li256ELb1ELb0ELi2EEENS1_19SingleTileSchedulerILb1ELb0ELb0ELi128EEEEEEEEEvNT_6ParamsE$_ZN4cute3eso3ESOILb1ELb0EJNS_6LayoutINS_5tupleIJNS3_IJNS_1CILi8EEENS4_ILi1EEEEEENS4_ILi2EEES6_EEENS3_IJNS3_IJS6_NS4_ILi0EEEEEENS4_ILi2048EEESA_EEEEENS_10ViewEngineINS_8smem_ptrIPN7cutlass10bfloat16_tEEEEEEEC2ERKSE_RKSL_)
$_ZN7cutlass13device_kernelIN5flash19enable_sm80_to_sm89INS1_16FlashAttnBwdSm80INS1_25CollectiveMainloopBwdSm80ILi2ELi2EN4cute5tupleIJNS5_1CILi64EEENS7_ILi128EEES8_EEENS_10bfloat16_tEfNS_4arch4Sm80ELb0ELb0ELb1ELb1ELb1ELb0ELb0ELb0ELi2ELi2ELi4ELi2ELb1EEENS1_21CollectiveEpilogueBwdISA_SB_SD_Li256ELb1ELb0ELi2EEENS1_19SingleTileSchedulerILb1ELb0ELb0ELi128EEEEEEEEEvNT_6ParamsE$_ZN4cute3eso3ESOILb1ELb0EJNS_6LayoutINS_5tupleIJNS3_IJNS_1CILi8EEENS4_ILi1EEEEEENS4_ILi2EEES6_EEENS3_IJNS3_IJS6_NS4_ILi0EEEEEENS4_ILi2048EEESA_EEEEENS_10ViewEngineINS_8smem_ptrIPN7cutlass10bfloat16_tEEEEEEEC2ERKSE_RKSL_:
[----:B------:R-:W-:Y:S02]  /*84f0*/  IADD3 R8, R4, -c[0x0][0x20], RZ ;  /* 0x8000080004087a10 */ /* 0x000fe40007ffe0ff */
[----:B------:R-:W-:-:S03]  /*8500*/  MOV R11, 0x0 ;  /* 0x00000000000b7802 */ /* 0x000fc60000000f00 */
[----:B------:R1:W-:Y:S01]  /*8510*/  STL.64 [R8], R6 ;  /* 0x0000000608007387 */ /* 0x0003e20000100a00 */
[----:B------:R-:W-:Y:S05]  /*8520*/  RET.REL.NODEC R10 `(_ZN7cutlass13device_kernelIN5flash19enable_sm80_to_sm89INS1_16FlashAttnBwdSm80INS1_25CollectiveMainloopBwdSm80ILi2ELi2EN4cute5tupleIJNS5_1CILi64EEENS7_ILi128EEES8_EEENS_10bfloat16_tEfNS_4arch4Sm80ELb0ELb0ELb1ELb1ELb1ELb0ELb0ELb0ELi2ELi2ELi4ELi2ELb1EEENS1_21CollectiveEpilogueBwdISA_SB_SD_Li256ELb1ELb0ELi2EEENS1_19SingleTileSchedulerILb1ELb0ELb0ELi128EEEEEEEEEvNT_6ParamsE) ;  /* 0xffff7ad00a007950 */ /* 0x000fea0003c3ffff */
        .type           $_ZN7cutlass13device_kernelIN5flash19enable_sm80_to_sm89INS1_16FlashAttnBwdSm80INS1_25CollectiveMainloopBwdSm80ILi2ELi2EN4cute5tupleIJNS5_1CILi64EEENS7_ILi128EEES8_EEENS_10bfloat16_tEfNS_4arch4Sm80ELb0ELb0ELb1ELb1ELb1ELb0ELb0ELb0ELi2ELi2ELi4ELi2ELb1EEENS1_21CollectiveEpilogueBwdISA_SB_SD_Li256ELb1ELb0ELi2EEENS1_19SingleTileSchedulerILb1ELb0ELb0ELi128EEEEEEEEEvNT_6ParamsE$_ZN4cute3eso3ESOILb1ELb0EJNS_6LayoutINS_5tupleIJNS3_IJNS_1CILi8EEENS4_ILi1EEEEEENS4_ILi2EEES6_EEENS3_IJNS3_IJS6_NS4_ILi0EEEEEENS4_ILi2048EEESA_EEEEEiEEC2ERKSE_RKi,@function
        .size           $_ZN7cutlass13device_kernelIN5flash19enable_sm80_to_sm89INS1_16FlashAttnBwdSm80INS1_25CollectiveMainloopBwdSm80ILi2ELi2EN4cute5tupleIJNS5_1CILi64EEENS7_ILi128EEES8_EEENS_10bfloat16_tEfNS_4arch4Sm80ELb0ELb0ELb1ELb1ELb1ELb0ELb0ELb0ELi2ELi2ELi4ELi2ELb1EEENS1_21CollectiveEpilogueBwdISA_SB_SD_Li256ELb1ELb0ELi2EEENS1_19SingleTileSchedulerILb1ELb0ELb0ELi128EEEEEEEEEvNT_6ParamsE$_ZN4cute3eso3ESOILb1ELb0EJNS_6LayoutINS_5tupleIJNS3_IJNS_1CILi8EEENS4_ILi1EEEEEENS4_ILi2EEES6_EEENS3_IJNS3_IJS6_NS4_ILi0EEEEEENS4_ILi2048EEESA_EEEEEiEEC2ERKSE_RKi,($_ZN7cutlass13device_kernelIN5flash19enable_sm80_to_sm89INS1_16FlashAttnBwdSm80INS1_25CollectiveMainloopBwdSm80ILi2ELi2EN4cute5tupleIJNS5_1CILi64EEENS7_ILi128EEES8_EEENS_10bfloat16_tEfNS_4arch4Sm80ELb0ELb0ELb1ELb1ELb1ELb0ELb0ELb0ELi2ELi2ELi4ELi2ELb1EEENS1_21CollectiveEpilogueBwdISA_SB_SD_Li256ELb1ELb0ELi2EEENS1_19SingleTileSchedulerILb1ELb0ELb0ELi128EEEEEEEEEvNT_6ParamsE$_ZN4cute5tupleIJNS0_IJNS0_IJNS_1CILi8EEENS1_ILi1EEEEEENS1_ILi2EEES3_EEENS0_IJNS0_IJS3_NS1_ILi0EEEEEElS7_EEEEEC2ERKS6_RKS9_ - $_ZN7cutlass13device_kernelIN5flash19enable_sm80_to_sm89INS1_16FlashAttnBwdSm80INS1_25CollectiveMainloopBwdSm80ILi2ELi2EN4cute5tupleIJNS5_1CILi64EEENS7_ILi128EEES8_EEENS_10bfloat16_tEfNS_4arch4Sm80ELb0ELb0ELb1ELb1ELb1ELb0ELb0ELb0ELi2ELi2ELi4ELi2ELb1EEENS1_21CollectiveEpilogueBwdISA_SB_SD_Li256ELb1ELb0ELi2EEENS1_19SingleTileSchedulerILb1ELb0ELb0ELi128EEEEEEEEEvNT_6ParamsE$_ZN4cute3eso3ESOILb1ELb0EJNS_6LayoutINS_5tupleIJNS3_IJNS_1CILi8EEENS4_ILi1EEEEEENS4_ILi2EEES6_EEENS3_IJNS3_IJS6_NS4_ILi0EEEEEENS4_ILi2048EEESA_EEEEEiEEC2ERKSE_RKi)
$_ZN7cutlass13device_kernelIN5flash19enable_sm80_to_sm89INS1_16FlashAttnBwdSm80INS1_25CollectiveMainloopBwdSm80ILi2ELi2EN4cute5tupleIJNS5_1CILi64EEENS7_ILi128EEES8_EEENS_10bfloat16_tEfNS_4arch4Sm80ELb0ELb0ELb1ELb1ELb1ELb0ELb0ELb0ELi2ELi2ELi4ELi2ELb1EEENS1_21CollectiveEpilogueBwdISA_SB_SD_Li256ELb1ELb0ELi2EEENS1_19SingleTileSchedulerILb1ELb0ELb0ELi128EEEEEEEEEvNT_6ParamsE$_ZN4cute3eso3ESOILb1ELb0EJNS_6LayoutINS_5tupleIJNS3_IJNS_1CILi8EEENS4_ILi1EEEEEENS4_ILi2EEES6_EEENS3_IJNS3_IJS6_NS4_ILi0EEEEEENS4_ILi2048EEESA_EEEEEiEEC2ERKSE_RKi:
[----:B------:R-:W-:Y:S02]  /*8530*/  IADD3 R6, R4, -c[0x0][0x20], RZ ;  /* 0x8000080004067a10 */ /* 0x000fe40007ffe0ff */
[----:B------:R-:W-:-:S03]  /*8540*/  MOV R9, 0x0 ;  /* 0x0000000000097802 */ /* 0x000fc60000000f00 */
[----:B------:R1:W-:Y:S01]  /*8550*/  STL [R6], R7 ;  /* 0x0000000706007387 */ /* 0x0003e20000100800 */
[----:B------:R-:W-:Y:S05]  /*8560*/  RET.REL.NODEC R8 `(_ZN7cutlass13device_kernelIN5flash19enable_sm80_to_sm89INS1_16FlashAttnBwdSm80INS1_25CollectiveMainloopBwdSm80ILi2ELi2EN4cute5tupleIJNS5_1CILi64EEENS7_ILi128EEES8_EEENS_10bfloat16_tEfNS_4arch4Sm80ELb0ELb0ELb1ELb1ELb1ELb0ELb0ELb0ELi2ELi2ELi4ELi2ELb1EEENS1_21CollectiveEpilogueBwdISA_SB_SD_Li256ELb1ELb0ELi2EEENS1_19SingleTileSchedulerILb1ELb0ELb0ELi128EEEEEEEEEvNT_6ParamsE) ;  /* 0xffff7a9008007950 */ /* 0x000fea0003c3ffff */
        .type           $_ZN7cutlass13device_kernelIN5flash19enable_sm80_to_sm89INS1_16FlashAttnBwdSm80INS1_25CollectiveMainloopBwdSm80ILi2ELi2EN4cute5tupleIJNS5_1CILi64EEENS7_ILi128EEES8_EEENS_10bfloat16_tEfNS_4arch4Sm80ELb0ELb0ELb1ELb1ELb1ELb0ELb0ELb0ELi2ELi2ELi4ELi2ELb1EEENS1_21CollectiveEpilogueBwdISA_SB_SD_Li256ELb1ELb0ELi2EEENS1_19SingleTileSchedulerILb1ELb0ELb0ELi128EEEEEEEEEvNT_6ParamsE$_ZN4cute5tupleIJNS0_IJNS0_IJNS_1CILi8EEENS1_ILi1EEEEEENS1_ILi2EEES3_EEENS0_IJNS0_IJS3_NS1_ILi0EEEEEElS7_EEEEEC2ERKS6_RKS9_,@function
        .size           $_ZN7cutlass13device_kernelIN5flash19enable_sm80_to_sm89INS1_16FlashAttnBwdSm80INS1_25CollectiveMainloopBwdSm80ILi2ELi2EN4cute5tupleIJNS5_1CILi64EEENS7_ILi128EEES8_EEENS_10bfloat16_tEfNS_4arch4Sm80ELb0ELb0ELb1ELb1ELb1ELb0ELb0ELb0ELi2ELi2ELi4ELi2ELb1EEENS1_21CollectiveEpilogueBwdISA_SB_SD_Li256ELb1ELb0ELi2EEENS1_19SingleTileSchedulerILb1ELb0ELb0ELi128EEEEEEEEEvNT_6ParamsE$_ZN4cute5tupleIJNS0_IJNS0_IJNS_1CILi8EEENS1_ILi1EEEEEENS1_ILi2EEES3_EEENS0_IJNS0_IJS3_NS1_ILi0EEEEEElS7_EEEEEC2ERKS6_RKS9_,($_ZN7cutlass13device_kernelIN5flash19enable_sm80_to_sm89INS1_16FlashAttnBwdSm80INS1_25CollectiveMainloopBwdSm80ILi2ELi2EN4cute5tupleIJNS5_1CILi64EEENS7_ILi128EEES8_EEENS_10bfloat16_tEfNS_4arch4Sm80ELb0ELb0ELb1ELb1ELb1ELb0ELb0ELb0ELi2ELi2ELi4ELi2ELb1EEENS1_21CollectiveEpilogueBwdISA_SB_SD_Li256ELb1ELb0ELi2EEENS1_19SingleTileSchedulerILb1ELb0ELb0ELi128EEEEEEEEEvNT_6ParamsE$_ZN4cute5tupleIJNS_15ArithmeticTupleIJNS_1CILi0EEEiEEEEEC2ERKS4_ - $_ZN7cutlass13device_kernelIN5flash19enable_sm80_to_sm89INS1_16FlashAttnBwdSm80INS1_25CollectiveMainloopBwdSm80ILi2ELi2EN4cute5tupleIJNS5_1CILi64EEENS7_ILi128EEES8_EEENS_10bfloat16_tEfNS_4arch4Sm80ELb0ELb0ELb1ELb1ELb1ELb0ELb0ELb0ELi2ELi2ELi4ELi2ELb1EEENS1_21CollectiveEpilogueBwdISA_SB_SD_Li256ELb1ELb0ELi2EEENS1_19SingleTileSchedulerILb1ELb0ELb0ELi128EEEEEEEEEvNT_6ParamsE$_ZN4cute5tupleIJNS0_IJNS0_IJNS_1CILi8EEENS1_ILi1EEEEEENS1_ILi2EEES3_EEENS0_IJNS0_IJS3_NS1_ILi0EEEEEElS7_EEEEEC2ERKS6_RKS9_)
$_ZN7cutlass13device_kernelIN5flash19enable_sm80_to_sm89INS1_16FlashAttnBwdSm80INS1_25CollectiveMainloopBwdSm80ILi2ELi2EN4cute5tupleIJNS5_1CILi64EEENS7_ILi128EEES8_EEENS_10bfloat16_tEfNS_4arch4Sm80ELb0ELb0ELb1ELb1ELb1ELb0ELb0ELb0ELi2ELi2ELi4ELi2ELb1EEENS1_21CollectiveEpilogueBwdISA_SB_SD_Li256ELb1ELb0ELi2EEENS1_19SingleTileSchedulerILb1ELb0ELb0ELi128EEEEEEEEEvNT_6ParamsE$_ZN4cute5tupleIJNS0_IJNS0_IJNS_1CILi8EEENS1_ILi1EEEEEENS1_ILi2EEES3_EEENS0_IJNS0_IJS3_NS1_ILi0EEEEEElS7_EEEEEC2ERKS6_RKS9_:
[----:B------:R-:W-:Y:S02]  /*8570*/  MOV R10, 0x8590 ;  /* 0x00008590000a7802 */ /* 0x000fe40000000f00 */
[----:B------:R-:W-:Y:S05]  /*8580*/  CALL.REL.NOINC `($_ZN7cutlass13device_kernelIN5flash19enable_sm80_to_sm89INS1_16FlashAttnBwdSm80INS1_25CollectiveMainloopBwdSm80ILi2ELi2EN4cute5tupleIJNS5_1CILi64EEENS7_ILi128EEES8_EEENS_10bfloat16_tEfNS_4arch4Sm80ELb0ELb0ELb1ELb1ELb1ELb0ELb0ELb0ELi2ELi2ELi4ELi2ELb1EEENS1_21CollectiveEpilogueBwdISA_SB_SD_Li256ELb1ELb0ELi2EEENS1_19SingleTileSchedulerILb1ELb0ELb0ELi128EEEEEEEEEvNT_6ParamsE$_ZN4cute3eso3ESOILb1ELb0EJNS_5tupleIJNS2_IJNS_1CILi8EEENS3_ILi1EEEEEENS3_ILi2EEES5_EEENS2_IJNS2_IJS5_NS3_ILi0EEEEEElS9_EEEEEC2ERKS8_RKSB_) ;  /* 0xfffffb9000007944 */ /* 0x000fea0003c3ffff */
[----:B------:R-:W-:-:S04]  /*8590*/  MOV R9, 0x0 ;  /* 0x0000000000097802 */ /* 0x000fc80000000f00 */
[----:B------:R-:W-:Y:S05]  /*85a0*/  RET.REL.NODEC R8 `(_ZN7cutlass13device_kernelIN5flash19enable_sm80_to_sm89INS1_16FlashAttnBwdSm80INS1_25CollectiveMainloopBwdSm80ILi2ELi2EN4cute5tupleIJNS5_1CILi64EEENS7_ILi128EEES8_EEENS_10bfloat16_tEfNS_4arch4Sm80ELb0ELb0ELb1ELb1ELb1ELb0ELb0ELb0ELi2ELi2ELi4ELi2ELb1EEENS1_21CollectiveEpilogueBwdISA_SB_SD_Li256ELb1ELb0ELi2EEENS1_19SingleTileSchedulerILb1ELb0ELb0ELi128EEEEEEEEEvNT_6ParamsE) ;  /* 0xffff7a5008007950 */ /* 0x000fea0003c3ffff */
        .type           $_ZN7cutlass13device_kernelIN5flash19enable_sm80_to_sm89INS1_16FlashAttnBwdSm80INS1_25CollectiveMainloopBwdSm80ILi2ELi2EN4cute5tupleIJNS5_1CILi64EEENS7_ILi128EEES8_EEENS_10bfloat16_tEfNS_4arch4Sm80ELb0ELb0ELb1ELb1ELb1ELb0ELb0ELb0ELi2ELi2ELi4ELi2ELb1EEENS1_21CollectiveEpilogueBwdISA_SB_SD_Li256ELb1ELb0ELi2EEENS1_19SingleTileSchedulerILb1ELb0ELb0ELi128EEEEEEEEEvNT_6ParamsE$_ZN4cute5tupleIJNS_15ArithmeticTupleIJNS_1CILi0EEEiEEEEEC2ERKS4_,@function
        .size           $_ZN7cutlass13device_kernelIN5flash19enable_sm80_to_sm89INS1_16FlashAttnBwdSm80INS1_25CollectiveMainloopBwdSm80ILi2ELi2EN4cute5tupleIJNS5_1CILi64EEENS7_ILi128EEES8_EEENS_10bfloat16_tEfNS_4arch4Sm80ELb0ELb0ELb1ELb1ELb1ELb0ELb0ELb0ELi2ELi2ELi4ELi2ELb1EEENS1_21CollectiveEpilogueBwdISA_SB_SD_Li256ELb1ELb0ELi2EEENS1_19SingleTileSchedulerILb1ELb0ELb0ELi128EEEEEEEEEvNT_6ParamsE$_ZN4cute5tupleIJNS_15ArithmeticTupleIJNS_1CILi0EEEiEEEEEC2ERKS4_,($_ZN7cutlass13device_kernelIN5flash19enable_sm80_to_sm89INS1_16FlashAttnBwdSm80INS1_25CollectiveMainloopBwdSm80ILi2ELi2EN4cute5tupleIJNS5_1CILi64EEENS7_ILi128EEES8_EEENS_10bfloat16_tEfNS_4arch4Sm80ELb0ELb0ELb1ELb1ELb1ELb0ELb0ELb0ELi2ELi2ELi4ELi2ELb1EEENS1_21CollectiveEpilogueBwdISA_SB_SD_Li256ELb1ELb0ELi2EEENS1_19SingleTileSchedulerILb1ELb0ELb0ELi128EEEEEEEEEvNT_6ParamsE$_ZN4cute5tupleIJNS_15ArithmeticTupleIJiEEEEEC2ERKS2_ - $_ZN7cutlass13device_kernelIN5flash19enable_sm80_to_sm89INS1_16FlashAttnBwdSm80INS1_25CollectiveMainloopBwdSm80ILi2ELi2EN4cute5tupleIJNS5_1CILi64EEENS7_ILi128EEES8_EEENS_10bfloat16_tEfNS_4arch4Sm80ELb0ELb0ELb1ELb1ELb1ELb0ELb0ELb0ELi2ELi2ELi4ELi2ELb1EEENS1_21CollectiveEpilogueBwdISA_SB_SD_Li256ELb1ELb0ELi2EEENS1_19SingleTileSchedulerILb1ELb0ELb0ELi128EEEEEEEEEvNT_6ParamsE$_ZN4cute5tupleIJNS_15ArithmeticTupleIJNS_1CILi0EEEiEEEEEC2ERKS4_)
$_ZN7cutlass13device_kernelIN5flash19enable_sm80_to_sm89INS1_16FlashAttnBwdSm80INS1_25CollectiveMainloopBwdSm80ILi2ELi2EN4cute5tupleIJNS5_1CILi64EEENS7_ILi128EEES8_EEENS_10bfloat16_tEfNS_4arch4Sm80ELb0ELb0ELb1ELb1ELb1ELb0ELb0ELb0ELi2ELi2ELi4ELi2ELb1EEENS1_21CollectiveEpilogueBwdISA_SB_SD_Li256ELb1ELb0ELi2EEENS1_19SingleTileSchedulerILb1ELb0ELb0ELi128EEEEEEEEEvNT_6ParamsE$_ZN4cute5tupleIJNS_15ArithmeticTupleIJNS_1CILi0EEEiEEEEEC2ERKS4_:
[----:B------:R-:W-:Y:S02]  /*85b0*/  MOV R10, 0x85d0 ;  /* 0x000085d0000a7802 */ /* 0x000fe40000000f00 */
[----:B------:R-:W-:Y:S05]  /*85c0*/  CALL.REL.NOINC `($_ZN7cutlass13device_kernelIN5flash19enable_sm80_to_sm89INS1_16FlashAttnBwdSm80INS1_25CollectiveMainloopBwdSm80ILi2ELi2EN4cute5tupleIJNS5_1CILi64EEENS7_ILi128EEES8_EEENS_10bfloat16_tEfNS_4arch4Sm80ELb0ELb0ELb1ELb1ELb1ELb0ELb0ELb0ELi2ELi2ELi4ELi2ELb1EEENS1_21CollectiveEpilogueBwdISA_SB_SD_Li256ELb1ELb0ELi2EEENS1_19SingleTileSchedulerILb1ELb0ELb0ELi128EEEEEEEEEvNT_6ParamsE$_ZN4cute3eso3ESOILb0ELb1EJNS_15ArithmeticTupleIJNS_1CILi0EEEiEEEEEC2ERKS5_) ;  /* 0xfffff56000007944 */ /* 0x000fea0003c3ffff */
[----:B------:R-:W-:-:S04]  /*85d0*/  MOV R17, 0x0 ;  /* 0x0000000000117802 */ /* 0x000fc80000000f00 */
[----:B------:R-:W-:Y:S05]  /*85e0*/  RET.REL.NODEC R16 `(_ZN7cutlass13device_kernelIN5flash19enable_sm80_to_sm89INS1_16FlashAttnBwdSm80INS1_25CollectiveMainloopBwdSm80ILi2ELi2EN4cute5tupleIJNS5_1CILi64EEENS7_ILi128EEES8_EEENS_10bfloat16_tEfNS_4arch4Sm80ELb0ELb0ELb1ELb1ELb1ELb0ELb0ELb0ELi2ELi2ELi4ELi2ELb1EEENS1_21CollectiveEpilogueBwdISA_SB_SD_Li256ELb1ELb0ELi2EEENS1_19SingleTileSchedulerILb1ELb0ELb0ELi128EEEEEEEEEvNT_6ParamsE) ;  /* 0xffff7a1010007950 */ /* 0x000fea0003c3ffff */
        .type           $_ZN7cutlass13device_kernelIN5flash19enable_sm80_to_sm89INS1_16FlashAttnBwdSm80INS1_25CollectiveMainloopBwdSm80ILi2ELi2EN4cute5tupleIJNS5_1CILi64EEENS7_ILi128EEES8_EEENS_10bfloat16_tEfNS_4arch4Sm80ELb0ELb0ELb1ELb1ELb1ELb0ELb0ELb0ELi2ELi2ELi4ELi2ELb1EEENS1_21CollectiveEpilogueBwdISA_SB_SD_Li256ELb1ELb0ELi2EEENS1_19SingleTileSchedulerILb1ELb0ELb0ELi128EEEEEEEEEvNT_6ParamsE$_ZN4cute5tupleIJNS_15ArithmeticTupleIJiEEEEEC2ERKS2_,@function
        .size           $_ZN7cutlass13device_kernelIN5flash19enable_sm80_to_sm89INS1_16FlashAttnBwdSm80INS1_25CollectiveMainloopBwdSm80ILi2ELi2EN4cute5tupleIJNS5_1CILi64EEENS7_ILi128EEES8_EEENS_10bfloat16_tEfNS_4arch4Sm80ELb0ELb0ELb1ELb1ELb1ELb0ELb0ELb0ELi2ELi2ELi4ELi2ELb1EEENS1_21CollectiveEpilogueBwdISA_SB_SD_Li256ELb1ELb0ELi2EEENS1_19SingleTileSchedulerILb1ELb0ELb0ELi128EEEEEEEEEvNT_6ParamsE$_ZN4cute5tupleIJNS_15ArithmeticTupleIJiEEEEEC2ERKS2_,($_ZN7cutlass13device_kernelIN5flash19enable_sm80_to_sm89INS1_16FlashAttnBwdSm80INS1_25CollectiveMainloopBwdSm80ILi2ELi2EN4cute5tupleIJNS5_1CILi64EEENS7_ILi128EEES8_EEENS_10bfloat16_tEfNS_4arch4Sm80ELb0ELb0ELb1ELb1ELb1ELb0ELb0ELb0ELi2ELi2ELi4ELi2ELb1EEENS1_21CollectiveEpilogueBwdISA_SB_SD_Li256ELb1ELb0ELi2EEENS1_19SingleTileSchedulerILb1ELb0ELb0ELi128EEEEEEEEEvNT_6ParamsE$_ZN4cute5tupleIJNS_15ArithmeticTupleIJiiEEEEEC2ERKS2_ - $_ZN7cutlass13device_kernelIN5flash19enable_sm80_to_sm89INS1_16FlashAttnBwdSm80INS1_25CollectiveMainloopBwdSm80ILi2ELi2EN4cute5tupleIJNS5_1CILi64EEENS7_ILi128EEES8_EEENS_10bfloat16_tEfNS_4arch4Sm80ELb0ELb0ELb1ELb1ELb1ELb0ELb0ELb0ELi2ELi2ELi4ELi2ELb1EEENS1_21CollectiveEpilogueBwdISA_SB_SD_Li256ELb1ELb0ELi2EEENS1_19SingleTileSchedulerILb1ELb0ELb0ELi128EEEEEEEEEvNT_6ParamsE$_ZN4cute5tupleIJNS_15ArithmeticTupleIJiEEEEEC2ERKS2_)
$_ZN7cutlass13device_kernelIN5flash19enable_sm80_to_sm89INS1_16FlashAttnBwdSm80INS1_25CollectiveMainloopBwdSm80ILi2ELi2EN4cute5tupleIJNS5_1CILi64EEENS7_ILi128EEES8_EEENS_10bfloat16_tEfNS_4arch4Sm80ELb0ELb0ELb1ELb1ELb1ELb0ELb0ELb0ELi2ELi2ELi4ELi2ELb1EEENS1_21CollectiveEpilogueBwdISA_SB_SD_Li256ELb1ELb0ELi2EEENS1_19SingleTileSchedulerILb1ELb0ELb0ELi128EEEEEEEEEvNT_6ParamsE$_ZN4cute5tupleIJNS_15ArithmeticTupleIJiEEEEEC2ERKS2_:
[----:B------:R-:W-:Y:S02]  /*85f0*/  MOV R8, 0x8610 ;  /* 0x0000861000087802 */ /* 0x000fe40000000f00 */
[----:B------:R-:W-:Y:S05]  /*8600*/  CALL.REL.NOINC `($_ZN7cutlass13device_kernelIN5flash19enable_sm80_to_sm89INS1_16FlashAttnBwdSm80INS1_25CollectiveMainloopBwdSm80ILi2ELi2EN4cute5tupleIJNS5_1CILi64EEENS7_ILi128EEES8_EEENS_10bfloat16_tEfNS_4arch4Sm80ELb0ELb0ELb1ELb1ELb1ELb0ELb0ELb0ELi2ELi2ELi4ELi2ELb1EEENS1_21CollectiveEpilogueBwdISA_SB_SD_Li256ELb1ELb0ELi2EEENS1_19SingleTileSchedulerILb1ELb0ELb0ELi128EEEEEEEEEvNT_6ParamsE$_ZN4cute3eso3ESOILb0ELb1EJNS_15ArithmeticTupleIJiEEEEEC2ERKS3_) ;  /* 0xfffff56000007944 */ /* 0x000fea0003c3ffff */
[----:B------:R-:W-:-:S04]  /*8610*/  MOV R11, 0x0 ;  /* 0x00000000000b7802 */ /* 0x000fc80000000f00 */
[----:B------:R-:W-:Y:S05]  /*8620*/  RET.REL.NODEC R10 `(_ZN7cutlass13device_kernelIN5flash19enable_sm80_to_sm89INS1_16FlashAttnBwdSm80INS1_25CollectiveMainloopBwdSm80ILi2ELi2EN4cute5tupleIJNS5_1CILi64EEENS7_ILi128EEES8_EEENS_10bfloat16_tEfNS_4arch4Sm80ELb0ELb0ELb1ELb1ELb1ELb0ELb0ELb0ELi2ELi2ELi4ELi2ELb1EEENS1_21CollectiveEpilogueBwdISA_SB_SD_Li256ELb1ELb0ELi2EEENS1_19SingleTileSchedulerILb1ELb0ELb0ELi128EEEEEEEEEvNT_6ParamsE) ;  /* 0xffff79d00a007950 */ /* 0x000fea0003c3ffff */
        .type           $_ZN7cutlass13device_kernelIN5flash19enable_sm80_to_sm89INS1_16FlashAttnBwdSm80INS1_25CollectiveMainloopBwdSm80ILi2ELi2EN4cute5tupleIJNS5_1CILi64EEENS7_ILi128EEES8_EEENS_10bfloat16_tEfNS_4arch4Sm80ELb0ELb0ELb1ELb1ELb1ELb0ELb0ELb0ELi2ELi2ELi4ELi2ELb1EEENS1_21CollectiveEpilogueBwdISA_SB_SD_Li256ELb1ELb0ELi2EEENS1_19SingleTileSchedulerILb1ELb0ELb0ELi128EEEEEEEEEvNT_6ParamsE$_ZN4cute5tupleIJNS_15ArithmeticTupleIJiiEEEEEC2ERKS2_,@function
        .size           $_ZN7cutlass13device_kernelIN5flash19enable_sm80_to_sm89INS1_16FlashAttnBwdSm80INS1_25CollectiveMainloopBwdSm80ILi2ELi2EN4cute5tupleIJNS5_1CILi64EEENS7_ILi128EEES8_EEENS_10bfloat16_tEfNS_4arch4Sm80ELb0ELb0ELb1ELb1ELb1ELb0ELb0ELb0ELi2ELi2ELi4ELi2ELb1EEENS1_21CollectiveEpilogueBwdISA_SB_SD_Li256ELb1ELb0ELi2EEENS1_19SingleTileSchedulerILb1ELb0ELb0ELi128EEEEEEEEEvNT_6ParamsE$_ZN4cute5tupleIJNS_15ArithmeticTupleIJiiEEEEEC2ERKS2_,($_ZN7cutlass13device_kernelIN5flash19enable_sm80_to_sm89INS1_16FlashAttnBwdSm80INS1_25CollectiveMainloopBwdSm80ILi2ELi2EN4cute5tupleIJNS5_1CILi64EEENS7_ILi128EEES8_EEENS_10bfloat16_tEfNS_4arch4Sm80ELb0ELb0ELb1ELb1ELb1ELb0ELb0ELb0ELi2ELi2ELi4ELi2ELb1EEENS1_21CollectiveEpilogueBwdISA_SB_SD_Li256ELb1ELb0ELi2EEENS1_19SingleTileSchedulerILb1ELb0ELb0ELi128EEEEEEEEEvNT_6ParamsE$_ZN4cute5tupleIJNS_15ArithmeticTupleIJiiEEEiiiEEC2ERKS2_RKiS7_S7_ - $_ZN7cutlass13device_kernelIN5flash19enable_sm80_to_sm89INS1_16FlashAttnBwdSm80INS1_25CollectiveMainloopBwdSm80ILi2ELi2EN4cute5tupleIJNS5_1CILi64EEENS7_ILi128EEES8_EEENS_10bfloat16_tEfNS_4arch4Sm80ELb0ELb0ELb1ELb1ELb1ELb0ELb0ELb0ELi2ELi2ELi4ELi2ELb1EEENS1_21CollectiveEpilogueBwdISA_SB_SD_Li256ELb1ELb0ELi2EEENS1_19SingleTileSchedulerILb1ELb0ELb0ELi128EEEEEEEEEvNT_6ParamsE$_ZN4cute5tupleIJNS_15ArithmeticTupleIJiiEEEEEC2ERKS2_)
$_ZN7cutlass13device_kernelIN5flash19enable_sm80_to_sm89INS1_16FlashAttnBwdSm80INS1_25CollectiveMainloopBwdSm80ILi2ELi2EN4cute5tupleIJNS5_1CILi64EEENS7_ILi128EEES8_EEENS_10bfloat16_tEfNS_4arch4Sm80ELb0ELb0ELb1ELb1ELb1ELb0ELb0ELb0ELi2ELi2ELi4ELi2ELb1EEENS1_21CollectiveEpilogueBwdISA_SB_SD_Li256ELb1ELb0ELi2EEENS1_19SingleTileSchedulerILb1ELb0ELb0ELi128EEEEEEEEEvNT_6ParamsE$_ZN4cute5tupleIJNS_15ArithmeticTupleIJiiEEEEEC2ERKS2_:
[----:B------:R-:W-:Y:S02]  /*8630*/  MOV R8, 0x8650 ;  /* 0x0000865000087802 */ /* 0x000fe40000000f00 */
[----:B------:R-:W-:Y:S05]  /*8640*/  CALL.REL.NOINC `($_ZN7cutlass13device_kernelIN5flash19enable_sm80_to_sm89INS1_16FlashAttnBwdSm80INS1_25CollectiveMainloopBwdSm80ILi2ELi2EN4cute5tupleIJNS5_1CILi64EEENS7_ILi128EEES8_EEENS_10bfloat16_tEfNS_4arch4Sm80ELb0ELb0ELb1ELb1ELb1ELb0ELb0ELb0ELi2ELi2ELi4ELi2ELb1EEENS1_21CollectiveEpilogueBwdISA_SB_SD_Li256ELb1ELb0ELi2EEENS1_19SingleTileSchedulerILb1ELb0ELb0ELi128EEEEEEEEEvNT_6ParamsE$_ZN4cute3eso3ESOILb0ELb1EJNS_15ArithmeticTupleIJiiEEEEEC2ERKS3_) ;  /* 0xfffff57000007944 */ /* 0x000fea0003c3ffff */
[----:B------:R-:W-:-:S04]  /*8650*/  MOV R11, 0x0 ;  /* 0x00000000000b7802 */ /* 0x000fc80000000f00 */
[----:B------:R-:W-:Y:S05]  /*8660*/  RET.REL.NODEC R10 `(_ZN7cutlass13device_kernelIN5flash19enable_sm80_to_sm89INS1_16FlashAttnBwdSm80INS1_25CollectiveMainloopBwdSm80ILi2ELi2EN4cute5tupleIJNS5_1CILi64EEENS7_ILi128EEES8_EEENS_10bfloat16_tEfNS_4arch4Sm80ELb0ELb0ELb1ELb1ELb1ELb0ELb0ELb0ELi2ELi2ELi4ELi2ELb1EEENS1_21CollectiveEpilogueBwdISA_SB_SD_Li256ELb1ELb0ELi2EEENS1_19SingleTileSchedulerILb1ELb0ELb0ELi128EEEEEEEEEvNT_6ParamsE) ;  /* 0xffff79900a007950 */ /* 0x000fea0003c3ffff */
        .type           $_ZN7cutlass13device_kernelIN5flash19enable_sm80_to_sm89INS1_16FlashAttnBwdSm80INS1_25CollectiveMainloopBwdSm80ILi2ELi2EN4cute5tupleIJNS5_1CILi64EEENS7_ILi128EEES8_EEENS_10bfloat16_tEfNS_4arch4Sm80ELb0ELb0ELb1ELb1ELb1ELb0ELb0ELb0ELi2ELi2ELi4ELi2ELb1EEENS1_21CollectiveEpilogueBwdISA_SB_SD_Li256ELb1ELb0ELi2EEENS1_19SingleTileSchedulerILb1ELb0ELb0ELi128EEEEEEEEEvNT_6ParamsE$_ZN4cute5tupleIJNS_15ArithmeticTupleIJiiEEEiiiEEC2ERKS2_RKiS7_S7_,@function
        .size           $_ZN7cutlass13device_kernelIN5flash19enable_sm80_to_sm89INS1_16FlashAttnBwdSm80INS1_25CollectiveMainloopBwdSm80ILi2ELi2EN4cute5tupleIJNS5_1CILi64EEENS7_ILi128EEES8_EEENS_10bfloat16_tEfNS_4arch4Sm80ELb0ELb0ELb1ELb1ELb1ELb0ELb0ELb0ELi2ELi2ELi4ELi2ELb1EEENS1_21CollectiveEpilogueBwdISA_SB_SD_Li256ELb1ELb0ELi2EEENS1_19SingleTileSchedulerILb1ELb0ELb0ELi128EEEEEEEEEvNT_6ParamsE$_ZN4cute5tupleIJNS_15ArithmeticTupleIJiiEEEiiiEEC2ERKS2_RKiS7_S7_,($_ZN7cutlass13device_kernelIN5flash19enable_sm80_to_sm89INS1_16FlashAttnBwdSm80INS1_25CollectiveMainloopBwdSm80ILi2ELi2EN4cute5tupleIJNS5_1CILi64EEENS7_ILi128EEES8_EEENS_10bfloat16_tEfNS_4arch4Sm80ELb0ELb0ELb1ELb1ELb1ELb0ELb0ELb0ELi2ELi2ELi4ELi2ELb1EEENS1_21CollectiveEpilogueBwdISA_SB_SD_Li256ELb1ELb0ELi2EEENS1_19SingleTileSchedulerILb1ELb0ELb0ELi128EEEEEEEEEvNT_6ParamsE$_ZN4cute5tupleIJNS_1CILi0EEES2_S2_iEEC2ERKS2_S5_S5_RKi - $_ZN7cutlass13device_kernelIN5flash19enable_sm80_to_sm89INS1_16FlashAttnBwdSm80INS1_25CollectiveMainloopBwdSm80ILi2ELi2EN4cute5tupleIJNS5_1CILi64EEENS7_ILi128EEES8_EEENS_10bfloat16_tEfNS_4arch4Sm80ELb0ELb0ELb1ELb1ELb1ELb0ELb0ELb0ELi2ELi2ELi4ELi2ELb1EEENS1_21CollectiveEpilogueBwdISA_SB_SD_Li256ELb1ELb0ELi2EEENS1_19SingleTileSchedulerILb1ELb0ELb0ELi128EEEEEEEEEvNT_6ParamsE$_ZN4cute5tupleIJNS_15ArithmeticTupleIJiiEEEiiiEEC2ERKS2_RKiS7_S7_)
$_ZN7cutlass13device_kernelIN5flash19enable_sm80_to_sm89INS1_16FlashAttnBwdSm80INS1_25CollectiveMainloopBwdSm80ILi2ELi2EN4cute5tupleIJNS5_1CILi64EEENS7_ILi128EEES8_EEENS_10bfloat16_tEfNS_4arch4Sm80ELb0ELb0ELb1ELb1ELb1ELb0ELb0ELb0ELi2ELi2ELi4ELi2ELb1EEENS1_21CollectiveEpilogueBwdISA_SB_SD_Li256ELb1ELb0ELi2EEENS1_19SingleTileSchedulerILb1ELb0ELb0ELi128EEEEEEEEEvNT_6ParamsE$_ZN4cute5tupleIJNS_15ArithmeticTupleIJiiEEEiiiEEC2ERKS2_RKiS7_S7_:
[----:B------:R-:W-:Y:S02]  /*8670*/  MOV R18, 0x8690 ;  /* 0x0000869000127802 */ /* 0x000fe40000000f00 */
[----:B------:R-:W-:Y:S05]  /*8680*/  CALL.REL.NOINC `($_ZN7cutlass13device_kernelIN5flash19enable_sm80_to_sm89INS1_16FlashAttnBwdSm80INS1_25CollectiveMainloopBwdSm80ILi2ELi2EN4cute5tupleIJNS5_1CILi64EEENS7_ILi128EEES8_EEENS_10bfloat16_tEfNS_4arch4Sm80ELb0ELb0ELb1ELb1ELb1ELb0ELb0ELb0ELi2ELi2ELi4ELi2ELb1EEENS1_21CollectiveEpilogueBwdISA_SB_SD_Li256ELb1ELb0ELi2EEENS1_19SingleTileSchedulerILb1ELb0ELb0ELi128EEEEEEEEEvNT_6ParamsE$_ZN4cute3eso3ESOILb0ELb0EJNS_15ArithmeticTupleIJiiEEEiiiEEC2ERKS3_RKiS8_S8_) ;  /* 0xfffff16000007944 */ /* 0x000fea0003c3ffff */
[----:B-1----:R-:W-:Y:S02]  /*8690*/  MOV R6, R52 ;  /* 0x0000003400067202 */ /* 0x002fe40000000f00 */
[----:B------:R-:W-:-:S04]  /*86a0*/  MOV R7, 0x0 ;  /* 0x0000000000077802 */ /* 0x000fc80000000f00 */
[----:B------:R-:W-:Y:S05]  /*86b0*/  RET.REL.NODEC R6 `(_ZN7cutlass13device_kernelIN5flash19enable_sm80_to_sm89INS1_16FlashAttnBwdSm80INS1_25CollectiveMainloopBwdSm80ILi2ELi2EN4cute5tupleIJNS5_1CILi64EEENS7_ILi128EEES8_EEENS_10bfloat16_tEfNS_4arch4Sm80ELb0ELb0ELb1ELb1ELb1ELb0ELb0ELb0ELi2ELi2ELi4ELi2ELb1EEENS1_21CollectiveEpilogueBwdISA_SB_SD_Li256ELb1ELb0ELi2EEENS1_19SingleTileSchedulerILb1ELb0ELb0ELi128EEEEEEEEEvNT_6ParamsE) ;  /* 0xffff794006007950 */ /* 0x000fea0003c3ffff */
        .type           $_ZN7cutlass13device_kernelIN5flash19enable_sm80_to_sm89INS1_16FlashAttnBwdSm80INS1_25CollectiveMainloopBwdSm80ILi2ELi2EN4cute5tupleIJNS5_1CILi64EEENS7_ILi128EEES8_EEENS_10bfloat16_tEfNS_4arch4Sm80ELb0ELb0ELb1ELb1ELb1ELb0ELb0ELb0ELi2ELi2ELi4ELi2ELb1EEENS1_21CollectiveEpilogueBwdISA_SB_SD_Li256ELb1ELb0ELi2EEENS1_19SingleTileSchedulerILb1ELb0ELb0ELi128EEEEEEEEEvNT_6ParamsE$_ZN4cute5tupleIJNS_1CILi0EEES2_S2_iEEC2ERKS2_S5_S5_RKi,@function
        .size           $_ZN7cutlass13device_kernelIN5flash19enable_sm80_to_sm89INS1_16FlashAttnBwdSm80INS1_25CollectiveMainloopBwdSm80ILi2ELi2EN4cute5tupleIJNS5_1CILi64EEENS7_ILi128EEES8_EEENS_10bfloat16_tEfNS_4arch4Sm80ELb0ELb0ELb1ELb1ELb1ELb0ELb0ELb0ELi2ELi2ELi4ELi2ELb1EEENS1_21CollectiveEpilogueBwdISA_SB_SD_Li256ELb1ELb0ELi2EEENS1_19SingleTileSchedulerILb1ELb0ELb0ELi128EEEEEEEEEvNT_6ParamsE$_ZN4cute5tupleIJNS_1CILi0EEES2_S2_iEEC2ERKS2_S5_S5_RKi,($_ZN7cutlass13device_kernelIN5flash19enable_sm80_to_sm89INS1_16FlashAttnBwdSm80INS1_25CollectiveMainloopBwdSm80ILi2ELi2EN4cute5tupleIJNS5_1CILi64EEENS7_ILi128EEES8_EEENS_10bfloat16_tEfNS_4arch4Sm80ELb0ELb0ELb1ELb1ELb1ELb0ELb0ELb0ELi2ELi2ELi4ELi2ELb1EEENS1_21CollectiveEpilogueBwdISA_SB_SD_Li256ELb1ELb0ELi2EEENS1_19SingleTileSchedulerILb1ELb0ELb0ELi128EEEEEEEEEvNT_6ParamsE$_ZN4cute5tupleIJNS_1CILi0EEES2_iEEC2ERKS2_S5_RKi - $_ZN7cutlass13device_kernelIN5flash19enable_sm80_to_sm89INS1_16FlashAttnBwdSm80INS1_25CollectiveMainloopBwdSm80ILi2ELi2EN4cute5tupleIJNS5_1CILi64EEENS7_ILi128EEES8_EEENS_10bfloat16_tEfNS_4arch4Sm80ELb0ELb0ELb1ELb1ELb1ELb0ELb0ELb0ELi2ELi2ELi4ELi2ELb1EEENS1_21CollectiveEpilogueBwdISA_SB_SD_Li256ELb1ELb0ELi2EEENS1_19SingleTileSchedulerILb1ELb0ELb0ELi128EEEEEEEEEvNT_6ParamsE$_ZN4cute5tupleIJNS_1CILi0EEES2_S2_iEEC2ERKS2_S5_S5_RKi)
$_ZN7cutlass13device_kernelIN5flash19enable_sm80_to_sm89INS1_16FlashAttnBwdSm80INS1_25CollectiveMainloopBwdSm80ILi2ELi2EN4cute5tupleIJNS5_1CILi64EEENS7_ILi128EEES8_EEENS_10bfloat16_tEfNS_4arch4Sm80ELb0ELb0ELb1ELb1ELb1ELb0ELb0ELb0ELi2ELi2ELi4ELi2ELb1EEENS1_21CollectiveEpilogueBwdISA_SB_SD_Li256ELb1ELb0ELi2EEENS1_19SingleTileSchedulerILb1ELb0ELb0ELi128EEEEEEEEEvNT_6ParamsE$_ZN4cute5tupleIJNS_1CILi0EEES2_S2_iEEC2ERKS2_S5_S5_RKi:
[----:B------:R-:W-:Y:S02]  /*86c0*/  MOV R10, 0x86e0 ;  /* 0x000086e0000a7802 */ /* 0x000fe40000000f00 */
[----:B------:R-:W-:Y:S05]  /*86d0*/  CALL.REL.NOINC `($_ZN7cutlass13device_kernelIN5flash19enable_sm80_to_sm89INS1_16FlashAttnBwdSm80INS1_25CollectiveMainloopBwdSm80ILi2ELi2EN4cute5tupleIJNS5_1CILi64EEENS7_ILi128EEES8_EEENS_10bfloat16_tEfNS_4arch4Sm80ELb0ELb0ELb1ELb1ELb1ELb0ELb0ELb0ELi2ELi2ELi4ELi2ELb1EEENS1_21CollectiveEpilogueBwdISA_SB_SD_Li256ELb1ELb0ELi2EEENS1_19SingleTileSchedulerILb1ELb0ELb0ELi128EEEEEEEEEvNT_6ParamsE$_ZN4cute3eso3ESOILb1ELb0EJNS_1CILi0EEES3_S3_iEEC2ERKS3_S6_S6_RKi) ;  /* 0xfffff79000007944 */ /* 0x000fea0003c3ffff */
[----:B------:R-:W-:-:S04]  /*86e0*/  MOV R17, 0x0 ;  /* 0x0000000000117802 */ /* 0x000fc80000000f00 */
[----:B------:R-:W-:Y:S05]  /*86f0*/  RET.REL.NODEC R16 `(_ZN7cutlass13device_kernelIN5flash19enable_sm80_to_sm89INS1_16FlashAttnBwdSm80INS1_25CollectiveMainloopBwdSm80ILi2ELi2EN4cute5tupleIJNS5_1CILi64EEENS7_ILi128EEES8_EEENS_10bfloat16_tEfNS_4arch4Sm80ELb0ELb0ELb1ELb1ELb1ELb0ELb0ELb0ELi2ELi2ELi4ELi2ELb1EEENS1_21CollectiveEpilogueBwdISA_SB_SD_Li256ELb1ELb0ELi2EEENS1_19SingleTileSchedulerILb1ELb0ELb0ELi128EEEEEEEEEvNT_6ParamsE) ;  /* 0xffff790010007950 */ /* 0x000fea0003c3ffff */
        .type           $_ZN7cutlass13device_kernelIN5flash19enable_sm80_to_sm89INS1_16FlashAttnBwdSm80INS1_25CollectiveMainloopBwdSm80ILi2ELi2EN4cute5tupleIJNS5_1CILi64EEENS7_ILi128EEES8_EEENS_10bfloat16_tEfNS_4arch4Sm80ELb0ELb0ELb1ELb1ELb1ELb0ELb0ELb0ELi2ELi2ELi4ELi2ELb1EEENS1_21CollectiveEpilogueBwdISA_SB_SD_Li256ELb1ELb0ELi2EEENS1_19SingleTileSchedulerILb1ELb0ELb0ELi128EEEEEEEEEvNT_6ParamsE$_ZN4cute5tupleIJNS_1CILi0EEES2_iEEC2ERKS2_S5_RKi,@function
        .size           $_ZN7cutlass13device_kernelIN5flash19enable_sm80_to_sm89INS1_16FlashAttnBwdSm80INS1_25CollectiveMainloopBwdSm80ILi2ELi2EN4cute5tupleIJNS5_1CILi64EEENS7_ILi128EEES8_EEENS_10bfloat16_tEfNS_4arch4Sm80ELb0ELb0ELb1ELb1ELb1ELb0ELb0ELb0ELi2ELi2ELi4ELi2ELb1EEENS1_21CollectiveEpilogueBwdISA_SB_SD_Li256ELb1ELb0ELi2EEENS1_19SingleTileSchedulerILb1ELb0ELb0ELi128EEEEEEEEEvNT_6ParamsE$_ZN4cute5tupleIJNS_1CILi0EEES2_iEEC2ERKS2_S5_RKi,($_ZN7cutlass13device_kernelIN5flash19enable_sm80_to_sm89INS1_16FlashAttnBwdSm80INS1_25CollectiveMainloopBwdSm80ILi2ELi2EN4cute5tupleIJNS5_1CILi64EEENS7_ILi128EEES8_EEENS_10bfloat16_tEfNS_4arch4Sm80ELb0ELb0ELb1ELb1ELb1ELb0ELb0ELb0ELi2ELi2ELi4ELi2ELb1EEENS1_21CollectiveEpilogueBwdISA_SB_SD_Li256ELb1ELb0ELi2EEENS1_19SingleTileSchedulerILb1ELb0ELb0ELi128EEEEEEEEEvNT_6ParamsE$_ZN4cute5tupleIJNS_1CILi0EEES2_iiEEC2ERKS2_S5_RKiS7_ - $_ZN7cutlass13device_kernelIN5flash19enable_sm80_to_sm89INS1_16FlashAttnBwdSm80INS1_25CollectiveMainloopBwdSm80ILi2ELi2EN4cute5tupleIJNS5_1CILi64EEENS7_ILi128EEES8_EEENS_10bfloat16_tEfNS_4arch4Sm80ELb0ELb0ELb1ELb1ELb1ELb0ELb0ELb0ELi2ELi2ELi4ELi2ELb1EEENS1_21CollectiveEpilogueBwdISA_SB_SD_Li256ELb1ELb0ELi2EEENS1_19SingleTileSchedulerILb1ELb0ELb0ELi128EEEEEEEEEvNT_6ParamsE$_ZN4cute5tupleIJNS_1CILi0EEES2_iEEC2ERKS2_S5_RKi)
$_ZN7cutlass13device_kernelIN5flash19enable_sm80_to_sm89INS1_16FlashAttnBwdSm80INS1_25CollectiveMainloopBwdSm80ILi2ELi2EN4cute5tupleIJNS5_1CILi64EEENS7_ILi128EEES8_EEENS_10bfloat16_tEfNS_4arch4Sm80ELb0ELb0ELb1ELb1ELb1ELb0ELb0ELb0ELi2ELi2ELi4ELi2ELb1EEENS1_21CollectiveEpilogueBwdISA_SB_SD_Li256ELb1ELb0ELi2EEENS1_19SingleTileSchedulerILb1ELb0ELb0ELi128EEEEEEEEEvNT_6ParamsE$_ZN4cute5tupleIJNS_1CILi0EEES2_iEEC2ERKS2_S5_RKi:
[----:B------:R-:W-:Y:S02]  /*8700*/  MOV R16, 0x8720 ;  /* 0x0000872000107802 */ /* 0x000fe40000000f00 */
[----:B------:R-:W-:Y:S05]  /*8710*/  CALL.REL.NOINC `($_ZN7cutlass13device_kernelIN5flash19enable_sm80_to_sm89INS1_16FlashAttnBwdSm80INS1_25CollectiveMainloopBwdSm80ILi2ELi2EN4cute5tupleIJNS5_1CILi64EEENS7_ILi128EEES8_EEENS_10bfloat16_tEfNS_4arch4Sm80ELb0ELb0ELb1ELb1ELb1ELb0ELb0ELb0ELi2ELi2ELi4ELi2ELb1EEENS1_21CollectiveEpilogueBwdISA_SB_SD_Li256ELb1ELb0ELi2EEENS1_19SingleTileSchedulerILb1ELb0ELb0ELi128EEEEEEEEEvNT_6ParamsE$_ZN4cute3eso3ESOILb1ELb0EJNS_1CILi0EEES3_iEEC2ERKS3_S6_RKi) ;  /* 0xfffff7a000007944 */ /* 0x000fea0003c3ffff */
[----:B-1----:R-:W-:Y:S02]  /*8720*/  MOV R6, R18 ;  /* 0x0000001200067202 */ /* 0x002fe40000000f00 */
[----:B------:R-:W-:-:S04]  /*8730*/  MOV R7, 0x0 ;  /* 0x0000000000077802 */ /* 0x000fc80000000f00 */
[----:B------:R-:W-:Y:S05]  /*8740*/  RET.REL.NODEC R6 `(_ZN7cutlass13device_kernelIN5flash19enable_sm80_to_sm89INS1_16FlashAttnBwdSm80INS1_25CollectiveMainloopBwdSm80ILi2ELi2EN4cute5tupleIJNS5_1CILi64EEENS7_ILi128EEES8_EEENS_10bfloat16_tEfNS_4arch4Sm80ELb0ELb0ELb1ELb1ELb1ELb0ELb0ELb0ELi2ELi2ELi4ELi2ELb1EEENS1_21CollectiveEpilogueBwdISA_SB_SD_Li256ELb1ELb0ELi2EEENS1_19SingleTileSchedulerILb1ELb0ELb0ELi128EEEEEEEEEvNT_6ParamsE) ;  /* 0xffff78b006007950 */ /* 0x000fea0003c3ffff */
        .type           $_ZN7cutlass13device_kernelIN5flash19enable_sm80_to_sm89INS1_16FlashAttnBwdSm80INS1_25CollectiveMainloopBwdSm80ILi2ELi2EN4cute5tupleIJNS5_1CILi64EEENS7_ILi128EEES8_EEENS_10bfloat16_tEfNS_4arch4Sm80ELb0ELb0ELb1ELb1ELb1ELb0ELb0ELb0ELi2ELi2ELi4ELi2ELb1EEENS1_21CollectiveEpilogueBwdISA_SB_SD_Li256ELb1ELb0ELi2EEENS1_19SingleTileSchedulerILb1ELb0ELb0ELi128EEEEEEEEEvNT_6ParamsE$_ZN4cute5tupleIJNS_1CILi0EEES2_iiEEC2ERKS2_S5_RKiS7_,@function
        .size           $_ZN7cutlass13device_kernelIN5flash19enable_sm80_to_sm89INS1_16FlashAttnBwdSm80INS1_25CollectiveMainloopBwdSm80ILi2ELi2EN4cute5tupleIJNS5_1CILi64EEENS7_ILi128EEES8_EEENS_10bfloat16_tEfNS_4arch4Sm80ELb0ELb0ELb1ELb1ELb1ELb0ELb0ELb0ELi2ELi2ELi4ELi2ELb1EEENS1_21CollectiveEpilogueBwdISA_SB_SD_Li256ELb1ELb0ELi2EEENS1_19SingleTileSchedulerILb1ELb0ELb0ELi128EEEEEEEEEvNT_6ParamsE$_ZN4cute5tupleIJNS_1CILi0EEES2_iiEEC2ERKS2_S5_RKiS7_,($_ZN7cutlass13device_kernelIN5flash19enable_sm80_to_sm89INS1_16FlashAttnBwdSm80INS1_25CollectiveMainloopBwdSm80ILi2ELi2EN4cute5tupleIJNS5_1CILi64EEENS7_ILi128EEES8_EEENS_10bfloat16_tEfNS_4arch4Sm80ELb0ELb0ELb1ELb1ELb1ELb0ELb0ELb0ELi2ELi2ELi4ELi2ELb1EEENS1_21CollectiveEpilogueBwdISA_SB_SD_Li256ELb1ELb0ELi2EEENS1_19SingleTileSchedulerILb1ELb0ELb0ELi128EEEEEEEEEvNT_6ParamsE$_ZN4cute5tupleIJNS_1CILi0EEEiEEC2ERKS2_RKi - $_ZN7cutlass13device_kernelIN5flash19enable_sm80_to_sm89INS1_16FlashAttnBwdSm80INS1_25CollectiveMainloopBwdSm80ILi2ELi2EN4cute5tupleIJNS5_1CILi64EEENS7_ILi128EEES8_EEENS_10bfloat16_tEfNS_4arch4Sm80ELb0ELb0ELb1ELb1ELb1ELb0ELb0ELb0ELi2ELi2ELi4ELi2ELb1EEENS1_21CollectiveEpilogueBwdISA_SB_SD_Li256ELb1ELb0ELi2EEENS1_19SingleTileSchedulerILb1ELb0ELb0ELi128EEEEEEEEEvNT_6ParamsE$_ZN4cute5tupleIJNS_1CILi0EEES2_iiEEC2ERKS2_S5_RKiS7_)
$_ZN7cutlass13device_kernelIN5flash19enable_sm80_to_sm89INS1_16FlashAttnBwdSm80INS1_25CollectiveMainloopBwdSm80ILi2ELi2EN4cute5tupleIJNS5_1CILi64EEENS7_ILi128EEES8_EEENS_10bfloat16_tEfNS_4arch4Sm80ELb0ELb0ELb1ELb1ELb1ELb0ELb0ELb0ELi2ELi2ELi4ELi2ELb1EEENS1_21CollectiveEpilogueBwdISA_SB_SD_Li256ELb1ELb0ELi2EEENS1_19SingleTileSchedulerILb1ELb0ELb0ELi128EEEEEEEEEvNT_6ParamsE$_ZN4cute5tupleIJNS_1CILi0EEES2_iiEEC2ERKS2_S5_RKiS7_:
[----:B------:R-:W-:Y:S02]  /*8750*/  MOV R16, 0x8770 ;  /* 0x0000877000107802 */ /* 0x000fe40000000f00 */
[----:B------:R-:W-:Y:S05]  /*8760*/  CALL.REL.NOINC `($_ZN7cutlass13device_kernelIN5flash19enable_sm80_to_sm89INS1_16FlashAttnBwdSm80INS1_25CollectiveMainloopBwdSm80ILi2ELi2EN4cute5tupleIJNS5_1CILi64EEENS7_ILi128EEES8_EEENS_10bfloat16_tEfNS_4arch4Sm80ELb0ELb0ELb1ELb1ELb1ELb0ELb0ELb0ELi2ELi2ELi4ELi2ELb1EEENS1_21CollectiveEpilogueBwdISA_SB_SD_Li256ELb1ELb0ELi2EEENS1_19SingleTileSchedulerILb1ELb0ELb0ELi128EEEEEEEEEvNT_6ParamsE$_ZN4cute3eso3ESOILb1ELb0EJNS_1CILi0EEES3_iiEEC2ERKS3_S6_RKiS8_) ;  /* 0xfffff7e000007944 */ /* 0x000fea0003c3ffff */
[----:B------:R-:W-:Y:S02]  /*8770*/  MOV R16, R18 ;  /* 0x0000001200107202 */ /* 0x000fe40000000f00 */
[----:B------:R-:W-:-:S04]  /*8780*/  MOV R17, 0x0 ;  /* 0x0000000000117802 */ /* 0x000fc80000000f00 */
[----:B------:R-:W-:Y:S05]  /*8790*/  RET.REL.NODEC R16 `(_ZN7cutlass13device_kernelIN5flash19enable_sm80_to_sm89INS1_16FlashAttnBwdSm80INS1_25CollectiveMainloopBwdSm80ILi2ELi2EN4cute5tupleIJNS5_1CILi64EEENS7_ILi128EEES8_EEENS_10bfloat16_tEfNS_4arch4Sm80ELb0ELb0ELb1ELb1ELb1ELb0ELb0ELb0ELi2ELi2ELi4ELi2ELb1EEENS1_21CollectiveEpilogueBwdISA_SB_SD_Li256ELb1ELb0ELi2EEENS1_19SingleTileSchedulerILb1ELb0ELb0ELi128EEEEEEEEEvNT_6ParamsE) ;  /* 0xffff786010007950 */ /* 0x000fea0003c3ffff */
        .type           $_ZN7cutlass13device_kernelIN5flash19enable_sm80_to_sm89INS1_16FlashAttnBwdSm80INS1_25CollectiveMainloopBwdSm80ILi2ELi2EN4cute5tupleIJNS5_1CILi64EEENS7_ILi128EEES8_EEENS_10bfloat16_tEfNS_4arch4Sm80ELb0ELb0ELb1ELb1ELb1ELb0ELb0ELb0ELi2ELi2ELi4ELi2ELb1EEENS1_21CollectiveEpilogueBwdISA_SB_SD_Li256ELb1ELb0ELi2EEENS1_19SingleTileSchedulerILb1ELb0ELb0ELi128EEEEEEEEEvNT_6ParamsE$_ZN4cute5tupleIJNS_1CILi0EEEiEEC2ERKS2_RKi,@function
        .size           $_ZN7cutlass13device_kernelIN5flash19enable_sm80_to_sm89INS1_16FlashAttnBwdSm80INS1_25CollectiveMainloopBwdSm80ILi2ELi2EN4cute5tupleIJNS5_1CILi64EEENS7_ILi128EEES8_EEENS_10bfloat16_tEfNS_4arch4Sm80ELb0ELb0ELb1ELb1ELb1ELb0ELb0ELb0ELi2ELi2ELi4ELi2ELb1EEENS1_21CollectiveEpilogueBwdISA_SB_SD_Li256ELb1ELb0ELi2EEENS1_19SingleTileSchedulerILb1ELb0ELb0ELi128EEEEEEEEEvNT_6ParamsE$_ZN4cute5tupleIJNS_1CILi0EEEiEEC2ERKS2_RKi,($_ZN7cutlass13device_kernelIN5flash19enable_sm80_to_sm89INS1_16FlashAttnBwdSm80INS1_25CollectiveMainloopBwdSm80ILi2ELi2EN4cute5tupleIJNS5_1CILi64EEENS7_ILi128EEES8_EEENS_10bfloat16_tEfNS_4arch4Sm80ELb0ELb0ELb1ELb1ELb1ELb0ELb0ELb0ELi2ELi2ELi4ELi2ELb1EEENS1_21CollectiveEpilogueBwdISA_SB_SD_Li256ELb1ELb0ELi2EEENS1_19SingleTileSchedulerILb1ELb0ELb0ELi128EEEEEEEEEvNT_6ParamsE$_ZN4cute5tupleIJNS_1CILi0EEEiiiEEC2ERKS2_RKiS7_S7_ - $_ZN7cutlass13device_kernelIN5flash19enable_sm80_to_sm89INS1_16FlashAttnBwdSm80INS1_25CollectiveMainloopBwdSm80ILi2ELi2EN4cute5tupleIJNS5_1CILi64EEENS7_ILi128EEES8_EEENS_10bfloat16_tEfNS_4arch4Sm80ELb0ELb0ELb1ELb1ELb1ELb0ELb0ELb0ELi2ELi2ELi4ELi2ELb1EEENS1_21CollectiveEpilogueBwdISA_SB_SD_Li256ELb1ELb0ELi2EEENS1_19SingleTileSchedulerILb1ELb0ELb0ELi128EEEEEEEEEvNT_6ParamsE$_ZN4cute5tupleIJNS_1CILi0EEEiEEC2ERKS2_RKi)
$_ZN7cutlass13device_kernelIN5flash19enable_sm80_to_sm89INS1_16FlashAttnBwdSm80INS1_25CollectiveMainloopBwdSm80ILi2ELi2EN4cute5tupleIJNS5_1CILi64EEENS7_ILi128EEES8_EEENS_10bfloat16_tEfNS_4arch4Sm80ELb0ELb0ELb1ELb1ELb1ELb0ELb0ELb0ELi2ELi2ELi4ELi2ELb1EEENS1_21CollectiveEpilogueBwdISA_SB_SD_Li256ELb1ELb0ELi2EEENS1_19SingleTileSchedulerILb1ELb0ELb0ELi128EEEEEEEEEvNT_6ParamsE$_ZN4cute5tupleIJNS_1CILi0EEEiEEC2ERKS2_RKi:
[----:B------:R-:W-:Y:S02]  /*87a0*/  MOV R16, 0x87c0 ;  /* 0x000087c000107802 */ /* 0x000fe40000000f00 */
[----:B------:R-:W-:Y:S05]  /*87b0*/  CALL.REL.NOINC `($_ZN7cutlass13device_kernelIN5flash19enable_sm80_to_sm89INS1_16FlashAttnBwdSm80INS1_25CollectiveMainloopBwdSm80ILi2ELi2EN4cute5tupleIJNS5_1CILi64EEENS7_ILi128EEES8_EEENS_10bfloat16_tEfNS_4arch4Sm80ELb0ELb0ELb1ELb1ELb1ELb0ELb0ELb0ELi2ELi2ELi4ELi2ELb1EEENS1_21CollectiveEpilogueBwdISA_SB_SD_Li256ELb1ELb0ELi2EEENS1_19SingleTileSchedulerILb1ELb0ELb0ELi128EEEEEEEEEvNT_6ParamsE$_ZN4cute3eso3ESOILb1ELb0EJNS_1CILi0EEEiEEC2ERKS3_RKi) ;  /* 0xfffff80000007944 */ /* 0x000fea0003c3ffff */
[----:B-1----:R-:W-:Y:S02]  /*87c0*/  MOV R6, R18 ;  /* 0x0000001200067202 */ /* 0x002fe40000000f00 */
[----:B------:R-:W-:-:S04]  /*87d0*/  MOV R7, 0x0 ;  /* 0x0000000000077802 */ /* 0x000fc80000000f00 */
[----:B------:R-:W-:Y:S05]  /*87e0*/  RET.REL.NODEC R6 `(_ZN7cutlass13device_kernelIN5flash19enable_sm80_to_sm89INS1_16FlashAttnBwdSm80INS1_25CollectiveMainloopBwdSm80ILi2ELi2EN4cute5tupleIJNS5_1CILi64EEENS7_ILi128EEES8_EEENS_10bfloat16_tEfNS_4arch4Sm80ELb0ELb0ELb1ELb1ELb1ELb0ELb0ELb0ELi2ELi2ELi4ELi2ELb1EEENS1_21CollectiveEpilogueBwdISA_SB_SD_Li256ELb1ELb0ELi2EEENS1_19SingleTileSchedulerILb1ELb0ELb0ELi128EEEEEEEEEvNT_6ParamsE) ;  /* 0xffff781006007950 */ /* 0x000fea0003c3ffff */
        .type           $_ZN7cutlass13device_kernelIN5flash19enable_sm80_to_sm89INS1_16FlashAttnBwdSm80INS1_25CollectiveMainloopBwdSm80ILi2ELi2EN4cute5tupleIJNS5_1CILi64EEENS7_ILi128EEES8_EEENS_10bfloat16_tEfNS_4arch4Sm80ELb0ELb0ELb1ELb1ELb1ELb0ELb0ELb0ELi2ELi2ELi4ELi2ELb1EEENS1_21CollectiveEpilogueBwdISA_SB_SD_Li256ELb1ELb0ELi2EEENS1_19SingleTileSchedulerILb1ELb0ELb0ELi128EEEEEEEEEvNT_6ParamsE$_ZN4cute5tupleIJNS_1CILi0EEEiiiEEC2ERKS2_RKiS7_S7_,@function
        .size           $_ZN7cutlass13device_kernelIN5flash19enable_sm80_to_sm89INS1_16FlashAttnBwdSm80INS1_25CollectiveMainloopBwdSm80ILi2ELi2EN4cute5tupleIJNS5_1CILi64EEENS7_ILi128EEES8_EEENS_10bfloat16_tEfNS_4arch4Sm80ELb0ELb0ELb1ELb1ELb1ELb0ELb0ELb0ELi2ELi2ELi4ELi2ELb1EEENS1_21CollectiveEpilogueBwdISA_SB_SD_Li256ELb1ELb0ELi2EEENS1_19SingleTileSchedulerILb1ELb0ELb0ELi128EEEEEEEEEvNT_6ParamsE$_ZN4cute5tupleIJNS_1CILi0EEEiiiEEC2ERKS2_RKiS7_S7_,($_ZN7cutlass13device_kernelIN5flash19enable_sm80_to_sm89INS1_16FlashAttnBwdSm80INS1_25CollectiveMainloopBwdSm80ILi2ELi2EN4cute5tupleIJNS5_1CILi64EEENS7_ILi128EEES8_EEENS_10bfloat16_tEfNS_4arch4Sm80ELb0ELb0ELb1ELb1ELb1ELb0ELb0ELb0ELi2ELi2ELi4ELi2ELb1EEENS1_21CollectiveEpilogueBwdISA_SB_SD_Li256ELb1ELb0ELi2EEENS1_19SingleTileSchedulerILb1ELb0ELb0ELi128EEEEEEEEEvNT_6ParamsE$_ZN4cute5tupleIJiEEC2ERKi - $_ZN7cutlass13device_kernelIN5flash19enable_sm80_to_sm89INS1_16FlashAttnBwdSm80INS1_25CollectiveMainloopBwdSm80ILi2ELi2EN4cute5tupleIJNS5_1CILi64EEENS7_ILi128EEES8_EEENS_10bfloat16_tEfNS_4arch4Sm80ELb0ELb0ELb1ELb1ELb1ELb0ELb0ELb0ELi2ELi2ELi4ELi2ELb1EEENS1_21CollectiveEpilogueBwdISA_SB_SD_Li256ELb1ELb0ELi2EEENS1_19SingleTileSchedulerILb1ELb0ELb0ELi128EEEEEEEEEvNT_6ParamsE$_ZN4cute5tupleIJNS_1CILi0EEEiiiEEC2ERKS2_RKiS7_S7_)
$_ZN7cutlass13device_kernelIN5flash19enable_sm80_to_sm89INS1_16FlashAttnBwdSm80INS1_25CollectiveMainloopBwdSm80ILi2ELi2EN4cute5tupleIJNS5_1CILi64EEENS7_ILi128EEES8_EEENS_10bfloat16_tEfNS_4arch4Sm80ELb0ELb0ELb1ELb1ELb1ELb0ELb0ELb0ELi2ELi2ELi4ELi2ELb1EEENS1_21CollectiveEpilogueBwdISA_SB_SD_Li256ELb1ELb0ELi2EEENS1_19SingleTileSchedulerILb1ELb0ELb0ELi128EEEEEEEEEvNT_6ParamsE$_ZN4cute5tupleIJNS_1CILi0EEEiiiEEC2ERKS2_RKiS7_S7_:
[----:B------:R-:W-:Y:S02]  /*87f0*/  MOV R16, 0x8810 ;  /* 0x0000881000107802 */ /* 0x000fe40000000f00 */
[----:B------:R-:W-:Y:S05]  /*8800*/  CALL.REL.NOINC `($_ZN7cutlass13device_kernelIN5flash19enable_sm80_to_sm89INS1_16FlashAttnBwdSm80INS1_25CollectiveMainloopBwdSm80ILi2ELi2EN4cute5tupleIJNS5_1CILi64EEENS7_ILi128EEES8_EEENS_10bfloat16_tEfNS_4arch4Sm80ELb0ELb0ELb1ELb1ELb1ELb0ELb0ELb0ELi2ELi2ELi4ELi2ELb1EEENS1_21CollectiveEpilogueBwdISA_SB_SD_Li256ELb1ELb0ELi2EEENS1_19SingleTileSchedulerILb1ELb0ELb0ELi128EEEEEEEEEvNT_6ParamsE$_ZN4cute3eso3ESOILb1ELb0EJNS_1CILi0EEEiiiEEC2ERKS3_RKiS8_S8_) ;  /* 0xfffff87000007944 */ /* 0x000fea0003c3ffff */
[----:B-1----:R-:W-:Y:S02]  /*8810*/  MOV R6, R18 ;  /* 0x0000001200067202 */ /* 0x002fe40000000f00 */
[----:B------:R-:W-:-:S04]  /*8820*/  MOV R7, 0x0 ;  /* 0x0000000000077802 */ /* 0x000fc80000000f00 */
[----:B------:R-:W-:Y:S05]  /*8830*/  RET.REL.NODEC R6 `(_ZN7cutlass13device_kernelIN5flash19enable_sm80_to_sm89INS1_16FlashAttnBwdSm80INS1_25CollectiveMainloopBwdSm80ILi2ELi2EN4cute5tupleIJNS5_1CILi64EEENS7_ILi128EEES8_EEENS_10bfloat16_tEfNS_4arch4Sm80ELb0ELb0ELb1ELb1ELb1ELb0ELb0ELb0ELi2ELi2ELi4ELi2ELb1EEENS1_21CollectiveEpilogueBwdISA_SB_SD_Li256ELb1ELb0ELi2EEENS1_19SingleTileSchedulerILb1ELb0ELb0ELi128EEEEEEEEEvNT_6ParamsE) ;  /* 0xffff77c006007950 */ /* 0x000fea0003c3ffff */
        .type           $_ZN7cutlass13device_kernelIN5flash19enable_sm80_to_sm89INS1_16FlashAttnBwdSm80INS1_25CollectiveMainloopBwdSm80ILi2ELi2EN4cute5tupleIJNS5_1CILi64EEENS7_ILi128EEES8_EEENS_10bfloat16_tEfNS_4arch4Sm80ELb0ELb0ELb1ELb1ELb1ELb0ELb0ELb0ELi2ELi2ELi4ELi2ELb1EEENS1_21CollectiveEpilogueBwdISA_SB_SD_Li256ELb1ELb0ELi2EEENS1_19SingleTileSchedulerILb1ELb0ELb0ELi128EEEEEEEEEvNT_6ParamsE$_ZN4cute5tupleIJiEEC2ERKi,@function
        .size           $_ZN7cutlass13device_kernelIN5flash19enable_sm80_to_sm89INS1_16FlashAttnBwdSm80INS1_25CollectiveMainloopBwdSm80ILi2ELi2EN4cute5tupleIJNS5_1CILi64EEENS7_ILi128EEES8_EEENS_10bfloat16_tEfNS_4arch4Sm80ELb0ELb0ELb1ELb1ELb1ELb0ELb0ELb0ELi2ELi2ELi4ELi2ELb1EEENS1_21CollectiveEpilogueBwdISA_SB_SD_Li256ELb1ELb0ELi2EEENS1_19SingleTileSchedulerILb1ELb0ELb0ELi128EEEEEEEEEvNT_6ParamsE$_ZN4cute5tupleIJiEEC2ERKi,($_ZN7cutlass13device_kernelIN5flash19enable_sm80_to_sm89INS1_16FlashAttnBwdSm80INS1_25CollectiveMainloopBwdSm80ILi2ELi2EN4cute5tupleIJNS5_1CILi64EEENS7_ILi128EEES8_EEENS_10bfloat16_tEfNS_4arch4Sm80ELb0ELb0ELb1ELb1ELb1ELb0ELb0ELb0ELi2ELi2ELi4ELi2ELb1EEENS1_21CollectiveEpilogueBwdISA_SB_SD_Li256ELb1ELb0ELi2EEENS1_19SingleTileSchedulerILb1ELb0ELb0ELi128EEEEEEEEEvNT_6ParamsE$_ZN4cute5tupleIJiNS_1CILi0EEEEEC2ERKiRKS2_ - $_ZN7cutlass13device_kernelIN5flash19enable_sm80_to_sm89INS1_16FlashAttnBwdSm80INS1_25CollectiveMainloopBwdSm80ILi2ELi2EN4cute5tupleIJNS5_1CILi64EEENS7_ILi128EEES8_EEENS_10bfloat16_tEfNS_4arch4Sm80ELb0ELb0ELb1ELb1ELb1ELb0ELb0ELb0ELi2ELi2ELi4ELi2ELb1EEENS1_21CollectiveEpilogueBwdISA_SB_SD_Li256ELb1ELb0ELi2EEENS1_19SingleTileSchedulerILb1ELb0ELb0ELi128EEEEEEEEEvNT_6ParamsE$_ZN4cute5tupleIJiEEC2ERKi)
$_ZN7cutlass13device_kernelIN5flash19enable_sm80_to_sm89INS1_16FlashAttnBwdSm80INS1_25CollectiveMainloopBwdSm80ILi2ELi2EN4cute5tupleIJNS5_1CILi64EEENS7_ILi128EEES8_EEENS_10bfloat16_tEfNS_4arch4Sm80ELb0ELb0ELb1ELb1ELb1ELb0ELb0ELb0ELi2ELi2ELi4ELi2ELb1EEENS1_21CollectiveEpilogueBwdISA_SB_SD_Li256ELb1ELb0ELi2EEENS1_19SingleTileSchedulerILb1ELb0ELb0ELi128EEEEEEEEEvNT_6ParamsE$_ZN4cute5tupleIJiEEC2ERKi:
[----:B------:R-:W-:Y:S02]  /*8840*/  MOV R18, 0x8860 ;  /* 0x0000886000127802 */ /* 0x000fe40000000f00 */
[----:B------:R-:W-:Y:S05]  /*8850*/  CALL.REL.NOINC `($_ZN7cutlass13device_kernelIN5flash19enable_sm80_to_sm89INS1_16FlashAttnBwdSm80INS1_25CollectiveMainloopBwdSm80ILi2ELi2EN4cute5tupleIJNS5_1CILi64EEENS7_ILi128EEES8_EEENS_10bfloat16_tEfNS_4arch4Sm80ELb0ELb0ELb1ELb1ELb1ELb0ELb0ELb0ELi2ELi2ELi4ELi2ELb1EEENS1_21CollectiveEpilogueBwdISA_SB_SD_Li256ELb1ELb0ELi2EEENS1_19SingleTileSchedulerILb1ELb0ELb0ELi128EEEEEEEEEvNT_6ParamsE$_ZN4cute3eso3ESOILb0ELb1EJiEEC2ERKi) ;  /* 0xfffff40000007944 */ /* 0x000fea0003c3ffff */
[----:B-1----:R-:W-:Y:S02]  /*8860*/  MOV R6, R16 ;  /* 0x0000001000067202 */ /* 0x002fe40000000f00 */
[----:B------:R-:W-:-:S04]  /*8870*/  MOV R7, 0x0 ;  /* 0x0000000000077802 */ /* 0x000fc80000000f00 */
[----:B------:R-:W-:Y:S05]  /*8880*/  RET.REL.NODEC R6 `(_ZN7cutlass13device_kernelIN5flash19enable_sm80_to_sm89INS1_16FlashAttnBwdSm80INS1_25CollectiveMainloopBwdSm80ILi2ELi2EN4cute5tupleIJNS5_1CILi64EEENS7_ILi128EEES8_EEENS_10bfloat16_tEfNS_4arch4Sm80ELb0ELb0ELb1ELb1ELb1ELb0ELb0ELb0ELi2ELi2ELi4ELi2ELb1EEENS1_21CollectiveEpilogueBwdISA_SB_SD_Li256ELb1ELb0ELi2EEENS1_19SingleTileSchedulerILb1ELb0ELb0ELi128EEEEEEEEEvNT_6ParamsE) ;  /* 0xffff777006007950 */ /* 0x000fea0003c3ffff */
        .type           $_ZN7cutlass13device_kernelIN5flash19enable_sm80_to_sm89INS1_16FlashAttnBwdSm80INS1_25CollectiveMainloopBwdSm80ILi2ELi2EN4cute5tupleIJNS5_1CILi64EEENS7_ILi128EEES8_EEENS_10bfloat16_tEfNS_4arch4Sm80ELb0ELb0ELb1ELb1ELb1ELb0ELb0ELb0ELi2ELi2ELi4ELi2ELb1EEENS1_21CollectiveEpilogueBwdISA_SB_SD_Li256ELb1ELb0ELi2EEENS1_19SingleTileSchedulerILb1ELb0ELb0ELi128EEEEEEEEEvNT_6ParamsE$_ZN4cute5tupleIJiNS_1CILi0EEEEEC2ERKiRKS2_,@function
        .size           $_ZN7cutlass13device_kernelIN5flash19enable_sm80_to_sm89INS1_16FlashAttnBwdSm80INS1_25CollectiveMainloopBwdSm80ILi2ELi2EN4cute5tupleIJNS5_1CILi64EEENS7_ILi128EEES8_EEENS_10bfloat16_tEfNS_4arch4Sm80ELb0ELb0ELb1ELb1ELb1ELb0ELb0ELb0ELi2ELi2ELi4ELi2ELb1EEENS1_21CollectiveEpilogueBwdISA_SB_SD_Li256ELb1ELb0ELi2EEENS1_19SingleTileSchedulerILb1ELb0ELb0ELi128EEEEEEEEEvNT_6ParamsE$_ZN4cute5tupleIJiNS_1CILi0EEEEEC2ERKiRKS2_,($_ZN7cutlass13device_kernelIN5flash19enable_sm80_to_sm89INS1_16FlashAttnBwdSm80INS1_25CollectiveMainloopBwdSm80ILi2ELi2EN4cute5tupleIJNS5_1CILi64EEENS7_ILi128EEES8_EEENS_10bfloat16_tEfNS_4arch4Sm80ELb0ELb0ELb1ELb1ELb1ELb0ELb0ELb0ELi2ELi2ELi4ELi2ELb1EEENS1_21CollectiveEpilogueBwdISA_SB_SD_Li256ELb1ELb0ELi2EEENS1_19SingleTileSchedulerILb1ELb0ELb0ELi128EEEEEEEEEvNT_6ParamsE$_ZN4cute5tupleIJiiEEC2ERKiS3_ - $_ZN7cutlass13device_kernelIN5flash19enable_sm80_to_sm89INS1_16FlashAttnBwdSm80INS1_25CollectiveMainloopBwdSm80ILi2ELi2EN4cute5tupleIJNS5_1CILi64EEENS7_ILi128EEES8_EEENS_10bfloat16_tEfNS_4arch4Sm80ELb0ELb0ELb1ELb1ELb1ELb0ELb0ELb0ELi2ELi2ELi4ELi2ELb1EEENS1_21CollectiveEpilogueBwdISA_SB_SD_Li256ELb1ELb0ELi2EEENS1_19SingleTileSchedulerILb1ELb0ELb0ELi128EEEEEEEEEvNT_6ParamsE$_ZN4cute5tupleIJiNS_1CILi0EEEEEC2ERKiRKS2_)
$_ZN7cutlass13device_kernelIN5flash19enable_sm80_to_sm89INS1_16FlashAttnBwdSm80INS1_25CollectiveMainloopBwdSm80ILi2ELi2EN4cute5tupleIJNS5_1CILi64EEENS7_ILi128EEES8_EEENS_10bfloat16_tEfNS_4arch4Sm80ELb0ELb0ELb1ELb1ELb1ELb0ELb0ELb0ELi2ELi2ELi4ELi2ELb1EEENS1_21CollectiveEpilogueBwdISA_SB_SD_Li256ELb1ELb0ELi2EEENS1_19SingleTileSchedulerILb1ELb0ELb0ELi128EEEEEEEEEvNT_6ParamsE$_ZN4cute5tupleIJiNS_1CILi0EEEEEC2ERKiRKS2_:
[----:B------:R-:W-:Y:S02]  /*8890*/  MOV R8, 0x88b0 ;  /* 0x000088b000087802 */ /* 0x000fe40000000f00 */
[----:B------:R-:W-:Y:S05]  /*88a0*/  CALL.REL.NOINC `($_ZN7cutlass13device_kernelIN5flash19enable_sm80_to_sm89INS1_16FlashAttnBwdSm80INS1_25CollectiveMainloopBwdSm80ILi2ELi2EN4cute5tupleIJNS5_1CILi64EEENS7_ILi128EEES8_EEENS_10bfloat16_tEfNS_4arch4Sm80ELb0ELb0ELb1ELb1ELb1ELb0ELb0ELb0ELi2ELi2ELi4ELi2ELb1EEENS1_21CollectiveEpilogueBwdISA_SB_SD_Li256ELb1ELb0ELi2EEENS1_19SingleTileSchedulerILb1ELb0ELb0ELi128EEEEEEEEEvNT_6ParamsE$_ZN4cute3eso3ESOILb0ELb1EJiNS_1CILi0EEEEEC2ERKiRKS3_) ;  /* 0xfffff40000007944 */ /* 0x000fea0003c3ffff */
[----:B-1----:R-:W-:Y:S02]  /*88b0*/  MOV R6, R16 ;  /* 0x0000001000067202 */ /* 0x002fe40000000f00 */
[----:B------:R-:W-:-:S04]  /*88c0*/  MOV R7, 0x0 ;  /* 0x0000000000077802 */ /* 0x000fc80000000f00 */
[----:B------:R-:W-:Y:S05]  /*88d0*/  RET.REL.NODEC R6 `(_ZN7cutlass13device_kernelIN5flash19enable_sm80_to_sm89INS1_16FlashAttnBwdSm80INS1_25CollectiveMainloopBwdSm80ILi2ELi2EN4cute5tupleIJNS5_1CILi64EEENS7_ILi128EEES8_EEENS_10bfloat16_tEfNS_4arch4Sm80ELb0ELb0ELb1ELb1ELb1ELb0ELb0ELb0ELi2ELi2ELi4ELi2ELb1EEENS1_21CollectiveEpilogueBwdISA_SB_SD_Li256ELb1ELb0ELi2EEENS1_19SingleTileSchedulerILb1ELb0ELb0ELi128EEEEEEEEEvNT_6ParamsE) ;  /* 0xffff772006007950 */ /* 0x000fea0003c3ffff */
        .type           $_ZN7cutlass13device_kernelIN5flash19enable_sm80_to_sm89INS1_16FlashAttnBwdSm80INS1_25CollectiveMainloopBwdSm80ILi2ELi2EN4cute5tupleIJNS5_1CILi64EEENS7_ILi128EEES8_EEENS_10bfloat16_tEfNS_4arch4Sm80ELb0ELb0ELb1ELb1ELb1ELb0ELb0ELb0ELi2ELi2ELi4ELi2ELb1EEENS1_21CollectiveEpilogueBwdISA_SB_SD_Li256ELb1ELb0ELi2EEENS1_19SingleTileSchedulerILb1ELb0ELb0ELi128EEEEEEEEEvNT_6ParamsE$_ZN4cute5tupleIJiiEEC2ERKiS3_,@function
        .size           $_ZN7cutlass13device_kernelIN5flash19enable_sm80_to_sm89INS1_16FlashAttnBwdSm80INS1_25CollectiveMainloopBwdSm80ILi2ELi2EN4cute5tupleIJNS5_1CILi64EEENS7_ILi128EEES8_EEENS_10bfloat16_tEfNS_4arch4Sm80ELb0ELb0ELb1ELb1ELb1ELb0ELb0ELb0ELi2ELi2ELi4ELi2ELb1EEENS1_21CollectiveEpilogueBwdISA_SB_SD_Li256ELb1ELb0ELi2EEENS1_19SingleTileSchedulerILb1ELb0ELb0ELi128EEEEEEEEEvNT_6ParamsE$_ZN4cute5tupleIJiiEEC2ERKiS3_,($_ZN7cutlass13device_kernelIN5flash19enable_sm80_to_sm89INS1_16FlashAttnBwdSm80INS1_25CollectiveMainloopBwdSm80ILi2ELi2EN4cute5tupleIJNS5_1CILi64EEENS7_ILi128EEES8_EEENS_10bfloat16_tEfNS_4arch4Sm80ELb0ELb0ELb1ELb1ELb1ELb0ELb0ELb0ELi2ELi2ELi4ELi2ELb1EEENS1_21CollectiveEpilogueBwdISA_SB_SD_Li256ELb1ELb0ELi2EEENS1_19SingleTileSchedulerILb1ELb0ELb0ELi128EEEEEEEEEvNT_6ParamsE$_ZN4cute8gmem_ptrIPKN7cutlass10bfloat16_tEECI1NS_12iter_adaptorIS4_S5_EEES4_ - $_ZN7cutlass13device_kernelIN5flash19enable_sm80_to_sm89INS1_16FlashAttnBwdSm80INS1_25CollectiveMainloopBwdSm80ILi2ELi2EN4cute5tupleIJNS5_1CILi64EEENS7_ILi128EEES8_EEENS_10bfloat16_tEfNS_4arch4Sm80ELb0ELb0ELb1ELb1ELb1ELb0ELb0ELb0ELi2ELi2ELi4ELi2ELb1EEENS1_21CollectiveEpilogueBwdISA_SB_SD_Li256ELb1ELb0ELi2EEENS1_19SingleTileSchedulerILb1ELb0ELb0ELi128EEEEEEEEEvNT_6ParamsE$_ZN4cute5tupleIJiiEEC2ERKiS3_)
$_ZN7cutlass13device_kernelIN5flash19enable_sm80_to_sm89INS1_16FlashAttnBwdSm80INS1_25CollectiveMainloopBwdSm80ILi2ELi2EN4cute5tupleIJNS5_1CILi64EEENS7_ILi128EEES8_EEENS_10bfloat16_tEfNS_4arch4Sm80ELb0ELb0ELb1ELb1ELb1ELb0ELb0ELb0ELi2ELi2ELi4ELi2ELb1EEENS1_21CollectiveEpilogueBwdISA_SB_SD_Li256ELb1ELb0ELi2EEENS1_19SingleTileSchedulerILb1ELb0ELb0ELi128EEEEEEEEEvNT_6ParamsE$_ZN4cute5tupleIJiiEEC2ERKiS3_:
[----:B------:R-:W-:Y:S02]  /*88e0*/  MOV R10, 0x8900 ;  /* 0x00008900000a7802 */ /* 0x000fe40000000f00 */
[----:B------:R-:W-:Y:S05]  /*88f0*/  CALL.REL.NOINC `($_ZN7cutlass13device_kernelIN5flash19enable_sm80_to_sm89INS1_16FlashAttnBwdSm80INS1_25CollectiveMainloopBwdSm80ILi2ELi2EN4cute5tupleIJNS5_1CILi64EEENS7_ILi128EEES8_EEENS_10bfloat16_tEfNS_4arch4Sm80ELb0ELb0ELb1ELb1ELb1ELb0ELb0ELb0ELi2ELi2ELi4ELi2ELb1EEENS1_21CollectiveEpilogueBwdISA_SB_SD_Li256ELb1ELb0ELi2EEENS1_19SingleTileSchedulerILb1ELb0ELb0ELi128EEEEEEEEEvNT_6ParamsE$_ZN4cute3eso3ESOILb0ELb0EJiiEEC2ERKiS4_) ;  /* 0xfffff1c000007944 */ /* 0x000fea0003c3ffff */
[----:B------:R-:W-:-:S04]  /*8900*/  MOV R9, 0x0 ;  /* 0x0000000000097802 */ /* 0x000fc80000000f00 */
[----:B------:R-:W-:Y:S05]  /*8910*/  RET.REL.NODEC R8 `(_ZN7cutlass13device_kernelIN5flash19enable_sm80_to_sm89INS1_16FlashAttnBwdSm80INS1_25CollectiveMainloopBwdSm80ILi2ELi2EN4cute5tupleIJNS5_1CILi64EEENS7_ILi128EEES8_EEENS_10bfloat16_tEfNS_4arch4Sm80ELb0ELb0ELb1ELb1ELb1ELb0ELb0ELb0ELi2ELi2ELi4ELi2ELb1EEENS1_21CollectiveEpilogueBwdISA_SB_SD_Li256ELb1ELb0ELi2EEENS1_19SingleTileSchedulerILb1ELb0ELb0ELi128EEEEEEEEEvNT_6ParamsE) ;  /* 0xffff76e008007950 */ /* 0x000fea0003c3ffff */
        .type           $_ZN7cutlass13device_kernelIN5flash19enable_sm80_to_sm89INS1_16FlashAttnBwdSm80INS1_25CollectiveMainloopBwdSm80ILi2ELi2EN4cute5tupleIJNS5_1CILi64EEENS7_ILi128EEES8_EEENS_10bfloat16_tEfNS_4arch4Sm80ELb0ELb0ELb1ELb1ELb1ELb0ELb0ELb0ELi2ELi2ELi4ELi2ELb1EEENS1_21CollectiveEpilogueBwdISA_SB_SD_Li256ELb1ELb0ELi2EEENS1_19SingleTileSchedulerILb1ELb0ELb0ELi128EEEEEEEEEvNT_6ParamsE$_ZN4cute8gmem_ptrIPKN7cutlass10bfloat16_tEECI1NS_12iter_adaptorIS4_S5_EEES4_,@function
        .size           $_ZN7cutlass13device_kernelIN5flash19enable_sm80_to_sm89INS1_16FlashAttnBwdSm80INS1_25CollectiveMainloopBwdSm80ILi2ELi2EN4cute5tupleIJNS5_1CILi64EEENS7_ILi128EEES8_EEENS_10bfloat16_tEfNS_4arch4Sm80ELb0ELb0ELb1ELb1ELb1ELb0ELb0ELb0ELi2ELi2ELi4ELi2ELb1EEENS1_21CollectiveEpilogueBwdISA_SB_SD_Li256ELb1ELb0ELi2EEENS1_19SingleTileSchedulerILb1ELb0ELb0ELi128EEEEEEEEEvNT_6ParamsE$_ZN4cute8gmem_ptrIPKN7cutlass10bfloat16_tEECI1NS_12iter_adaptorIS4_S5_EEES4_,($_ZN7cutlass13device_kernelIN5flash19enable_sm80_to_sm89INS1_16FlashAttnBwdSm80INS1_25CollectiveMainloopBwdSm80ILi2ELi2EN4cute5tupleIJNS5_1CILi64EEENS7_ILi128EEES8_EEENS_10bfloat16_tEfNS_4arch4Sm80ELb0ELb0ELb1ELb1ELb1ELb0ELb0ELb0ELi2ELi2ELi4ELi2ELb1EEENS1_21CollectiveEpilogueBwdISA_SB_SD_Li256ELb1ELb0ELi2EEENS1_19SingleTileSchedulerILb1ELb0ELb0ELi128EEEEEEEEEvNT_6ParamsE$_ZN4cute8gmem_ptrIPKN7cutlass9uint128_tEECI1NS_12iter_adaptorIS4_S5_EEES4_ - $_ZN7cutlass13device_kernelIN5flash19enable_sm80_to_sm89INS1_16FlashAttnBwdSm80INS1_25CollectiveMainloopBwdSm80ILi2ELi2EN4cute5tupleIJNS5_1CILi64EEENS7_ILi128EEES8_EEENS_10bfloat16_tEfNS_4arch4Sm80ELb0ELb0ELb1ELb1ELb1ELb0ELb0ELb0ELi2ELi2ELi4ELi2ELb1EEENS1_21CollectiveEpilogueBwdISA_SB_SD_Li256ELb1ELb0ELi2EEENS1_19SingleTileSchedulerILb1ELb0ELb0ELi128EEEEEEEEEvNT_6ParamsE$_ZN4cute8gmem_ptrIPKN7cutlass10bfloat16_tEECI1NS_12iter_adaptorIS4_S5_EEES4_)
$_ZN7cutlass13device_kernelIN5flash19enable_sm80_to_sm89INS1_16FlashAttnBwdSm80INS1_25CollectiveMainloopBwdSm80ILi2ELi2EN4cute5tupleIJNS5_1CILi64EEENS7_ILi128EEES8_EEENS_10bfloat16_tEfNS_4arch4Sm80ELb0ELb0ELb1ELb1ELb1ELb0ELb0ELb0ELi2ELi2ELi4ELi2ELb1EEENS1_21CollectiveEpilogueBwdISA_SB_SD_Li256ELb1ELb0ELi2EEENS1_19SingleTileSchedulerILb1ELb0ELb0ELi128EEEEEEEEEvNT_6ParamsE$_ZN4cute8gmem_ptrIPKN7cutlass10bfloat16_tEECI1NS_12iter_adaptorIS4_S5_EEES4_:
[----:B------:R-:W-:Y:S02]  /*8920*/  MOV R18, 0x8940 ;  /* 0x0000894000127802 */ /* 0x000fe40000000f00 */
[----:B------:R-:W-:Y:S05]  /*8930*/  CALL.REL.NOINC `($_ZN7cutlass13device_kernelIN5flash19enable_sm80_to_sm89INS1_16FlashAttnBwdSm80INS1_25CollectiveMainloopBwdSm80ILi2ELi2EN4cute5tupleIJNS5_1CILi64EEENS7_ILi128EEES8_EEENS_10bfloat16_tEfNS_4arch4Sm80ELb0ELb0ELb1ELb1ELb1ELb0ELb0ELb0ELi2ELi2ELi4ELi2ELb1EEENS1_21CollectiveEpilogueBwdISA_SB_SD_Li256ELb1ELb0ELi2EEENS1_19SingleTileSchedulerILb1ELb0ELb0ELi128EEEEEEEEEvNT_6ParamsE$_ZN4cute12iter_adaptorIPKN7cutlass10bfloat16_tENS_8gmem_ptrIS4_EEEC2ES4_) ;  /* 0xffffecd000007944 */ /* 0x000fea0003c3ffff */
[----:B------:R-:W-:Y:S02]  /*8940*/  MOV R10, R16 ;  /* 0x00000010000a7202 */ /* 0x000fe40000000f00 */
[----:B-1----:R-:W-:-:S04]  /*8950*/  MOV R11, 0x0 ;  /* 0x00000000000b7802 */ /* 0x002fc80000000f00 */
[----:B------:R-:W-:Y:S05]  /*8960*/  RET.REL.NODEC R10 `(_ZN7cutlass13device_kernelIN5flash19enable_sm80_to_sm89INS1_16FlashAttnBwdSm80INS1_25CollectiveMainloopBwdSm80ILi2ELi2EN4cute5tupleIJNS5_1CILi64EEENS7_ILi128EEES8_EEENS_10bfloat16_tEfNS_4arch4Sm80ELb0ELb0ELb1ELb1ELb1ELb0ELb0ELb0ELi2ELi2ELi4ELi2ELb1EEENS1_21CollectiveEpilogueBwdISA_SB_SD_Li256ELb1ELb0ELi2EEENS1_19SingleTileSchedulerILb1ELb0ELb0ELi128EEEEEEEEEvNT_6ParamsE) ;  /* 0xffff76900a007950 */ /* 0x000fea0003c3ffff */
        .type           $_ZN7cutlass13device_kernelIN5flash19enable_sm80_to_sm89INS1_16FlashAttnBwdSm80INS1_25CollectiveMainloopBwdSm80ILi2ELi2EN4cute5tupleIJNS5_1CILi64EEENS7_ILi128EEES8_EEENS_10bfloat16_tEfNS_4arch4Sm80ELb0ELb0ELb1ELb1ELb1ELb0ELb0ELb0ELi2ELi2ELi4ELi2ELb1EEENS1_21CollectiveEpilogueBwdISA_SB_SD_Li256ELb1ELb0ELi2EEENS1_19SingleTileSchedulerILb1ELb0ELb0ELi128EEEEEEEEEvNT_6ParamsE$_ZN4cute8gmem_ptrIPKN7cutlass9uint128_tEECI1NS_12iter_adaptorIS4_S5_EEES4_,@function
        .size           $_ZN7cutlass13device_kernelIN5flash19enable_sm80_to_sm89INS1_16FlashAttnBwdSm80INS1_25CollectiveMainloopBwdSm80ILi2ELi2EN4cute5tupleIJNS5_1CILi64EEENS7_ILi128EEES8_EEENS_10bfloat16_tEfNS_4arch4Sm80ELb0ELb0ELb1ELb1ELb1ELb0ELb0ELb0ELi2ELi2ELi4ELi2ELb1EEENS1_21CollectiveEpilogueBwdISA_SB_SD_Li256ELb1ELb0ELi2EEENS1_19SingleTileSchedulerILb1ELb0ELb0ELi128EEEEEEEEEvNT_6ParamsE$_ZN4cute8gmem_ptrIPKN7cutlass9uint128_tEECI1NS_12iter_adaptorIS4_S5_EEES4_,($_ZN7cutlass13device_kernelIN5flash19enable_sm80_to_sm89INS1_16FlashAttnBwdSm80INS1_25CollectiveMainloopBwdSm80ILi2ELi2EN4cute5tupleIJNS5_1CILi64EEENS7_ILi128EEES8_EEENS_10bfloat16_tEfNS_4arch4Sm80ELb0ELb0ELb1ELb1ELb1ELb0ELb0ELb0ELi2ELi2ELi4ELi2ELb1EEENS1_21CollectiveEpilogueBwdISA_SB_SD_Li256ELb1ELb0ELi2EEENS1_19SingleTileSchedulerILb1ELb0ELb0ELi128EEEEEEEEEvNT_6ParamsE$_ZN4cute8gmem_ptrIPKfECI1NS_12iter_adaptorIS2_S3_EEES2_ - $_ZN7cutlass13device_kernelIN5flash19enable_sm80_to_sm89INS1_16FlashAttnBwdSm80INS1_25CollectiveMainloopBwdSm80ILi2ELi2EN4cute5tupleIJNS5_1CILi64EEENS7_ILi128EEES8_EEENS_10bfloat16_tEfNS_4arch4Sm80ELb0ELb0ELb1ELb1ELb1ELb0ELb0ELb0ELi2ELi2ELi4ELi2ELb1EEENS1_21CollectiveEpilogueBwdISA_SB_SD_Li256ELb1ELb0ELi2EEENS1_19SingleTileSchedulerILb1ELb0ELb0ELi128EEEEEEEEEvNT_6ParamsE$_ZN4cute8gmem_ptrIPKN7cutlass9uint128_tEECI1NS_12iter_adaptorIS4_S5_EEES4_)
$_ZN7cutlass13device_kernelIN5flash19enable_sm80_to_sm89INS1_16FlashAttnBwdSm80INS1_25CollectiveMainloopBwdSm80ILi2ELi2EN4cute5tupleIJNS5_1CILi64EEENS7_ILi128EEES8_EEENS_10bfloat16_tEfNS_4arch4Sm80ELb0ELb0ELb1ELb1ELb1ELb0ELb0ELb0ELi2ELi2ELi4ELi2ELb1EEENS1_21CollectiveEpilogueBwdISA_SB_SD_Li256ELb1ELb0ELi2EEENS1_19SingleTileSchedulerILb1ELb0ELb0ELi128EEEEEEEEEvNT_6ParamsE$_ZN4cute8gmem_ptrIPKN7cutlass9uint128_tEECI1NS_12iter_adaptorIS4_S5_EEES4_:
[----:B------:R-:W-:Y:S02]  /*8970*/  MOV R18, 0x8990 ;  /* 0x0000899000127802 */ /* 0x000fe40000000f00 */
[----:B------:R-:W-:Y:S05]  /*8980*/  CALL.REL.NOINC `($_ZN7cutlass13device_kernelIN5flash19enable_sm80_to_sm89INS1_16FlashAttnBwdSm80INS1_25CollectiveMainloopBwdSm80ILi2ELi2EN4cute5tupleIJNS5_1CILi64EEENS7_ILi128EEES8_EEENS_10bfloat16_tEfNS_4arch4Sm80ELb0ELb0ELb1ELb1ELb1ELb0ELb0ELb0ELi2ELi2ELi4ELi2ELb1EEENS1_21CollectiveEpilogueBwdISA_SB_SD_Li256ELb1ELb0ELi2EEENS1_19SingleTileSchedulerILb1ELb0ELb0ELi128EEEEEEEEEvNT_6ParamsE$_ZN4cute12iter_adaptorIPKN7cutlass9uint128_tENS_8gmem_ptrIS4_EEEC2ES4_) ;  /* 0xffffecf000007944 */ /* 0x000fea0003c3ffff */
[----:B-1----:R-:W-:Y:S02]  /*8990*/  MOV R6, R16 ;  /* 0x0000001000067202 */ /* 0x002fe40000000f00 */
[----:B------:R-:W-:-:S04]  /*89a0*/  MOV R7, 0x0 ;  /* 0x0000000000077802 */ /* 0x000fc80000000f00 */
[----:B------:R-:W-:Y:S05]  /*89b0*/  RET.REL.NODEC R6 `(_ZN7cutlass13device_kernelIN5flash19enable_sm80_to_sm89INS1_16FlashAttnBwdSm80INS1_25CollectiveMainloopBwdSm80ILi2ELi2EN4cute5tupleIJNS5_1CILi64EEENS7_ILi128EEES8_EEENS_10bfloat16_tEfNS_4arch4Sm80ELb0ELb0ELb1ELb1ELb1ELb0ELb0ELb0ELi2ELi2ELi4ELi2ELb1EEENS1_21CollectiveEpilogueBwdISA_SB_SD_Li256ELb1ELb0ELi2EEENS1_19SingleTileSchedulerILb1ELb0ELb0ELi128EEEEEEEEEvNT_6ParamsE) ;  /* 0xffff764006007950 */ /* 0x000fea0003c3ffff */
        .type           $_ZN7cutlass13device_kernelIN5flash19enable_sm80_to_sm89INS1_16FlashAttnBwdSm80INS1_25CollectiveMainloopBwdSm80ILi2ELi2EN4cute5tupleIJNS5_1CILi64EEENS7_ILi128EEES8_EEENS_10bfloat16_tEfNS_4arch4Sm80ELb0ELb0ELb1ELb1ELb1ELb0ELb0ELb0ELi2ELi2ELi4ELi2ELb1EEENS1_21CollectiveEpilogueBwdISA_SB_SD_Li256ELb1ELb0ELi2EEENS1_19SingleTileSchedulerILb1ELb0ELb0ELi128EEEEEEEEEvNT_6ParamsE$_ZN4cute8gmem_ptrIPKfECI1NS_12iter_adaptorIS2_S3_EEES2_,@function
        .size           $_ZN7cutlass13device_kernelIN5flash19enable_sm80_to_sm89INS1_16FlashAttnBwdSm80INS1_25CollectiveMainloopBwdSm80ILi2ELi2EN4cute5tupleIJNS5_1CILi64EEENS7_ILi128EEES8_EEENS_10bfloat16_tEfNS_4arch4Sm80ELb0ELb0ELb1ELb1ELb1ELb0ELb0ELb0ELi2ELi2ELi4ELi2ELb1EEENS1_21CollectiveEpilogueBwdISA_SB_SD_Li256ELb1ELb0ELi2EEENS1_19SingleTileSchedulerILb1ELb0ELb0ELi128EEEEEEEEEvNT_6ParamsE$_ZN4cute8gmem_ptrIPKfECI1NS_12iter_adaptorIS2_S3_EEES2_,($_ZN7cutlass13device_kernelIN5flash19enable_sm80_to_sm89INS1_16FlashAttnBwdSm80INS1_25CollectiveMainloopBwdSm80ILi2ELi2EN4cute5tupleIJNS5_1CILi64EEENS7_ILi128EEES8_EEENS_10bfloat16_tEfNS_4arch4Sm80ELb0ELb0ELb1ELb1ELb1ELb0ELb0ELb0ELi2ELi2ELi4ELi2ELb1EEENS1_21CollectiveEpilogueBwdISA_SB_SD_Li256ELb1ELb0ELi2EEENS1_19SingleTileSchedulerILb1ELb0ELb0ELi128EEEEEEEEEvNT_6ParamsE$_ZN4cute8smem_ptrIPN7cutlass10bfloat16_tEECI1NS_12iter_adaptorIS3_S4_EEES3_ - $_ZN7cutlass13device_kernelIN5flash19enable_sm80_to_sm89INS1_16FlashAttnBwdSm80INS1_25CollectiveMainloopBwdSm80ILi2ELi2EN4cute5tupleIJNS5_1CILi64EEENS7_ILi128EEES8_EEENS_10bfloat16_tEfNS_4arch4Sm80ELb0ELb0ELb1ELb1ELb1ELb0ELb0ELb0ELi2ELi2ELi4ELi2ELb1EEENS1_21CollectiveEpilogueBwdISA_SB_SD_Li256ELb1ELb0ELi2EEENS1_19SingleTileSchedulerILb1ELb0ELb0ELi128EEEEEEEEEvNT_6ParamsE$_ZN4cute8gmem_ptrIPKfECI1NS_12iter_adaptorIS2_S3_EEES2_)
$_ZN7cutlass13device_kernelIN5flash19enable_sm80_to_sm89INS1_16FlashAttnBwdSm80INS1_25CollectiveMainloopBwdSm80ILi2ELi2EN4cute5tupleIJNS5_1CILi64EEENS7_ILi128EEES8_EEENS_10bfloat16_tEfNS_4arch4Sm80ELb0ELb0ELb1ELb1ELb1ELb0ELb0ELb0ELi2ELi2ELi4ELi2ELb1EEENS1_21CollectiveEpilogueBwdISA_SB_SD_Li256ELb1ELb0ELi2EEENS1_19SingleTileSchedulerILb1ELb0ELb0ELi128EEEEEEEEEvNT_6ParamsE$_ZN4cute8gmem_ptrIPKfECI1NS_12iter_adaptorIS2_S3_EEES2_:
[----:B------:R-:W-:Y:S02]  /*89c0*/  MOV R18, 0x89e0 ;  /* 0x000089e000127802 */ /* 0x000fe40000000f00 */
[----:B------:R-:W-:Y:S05]  /*89d0*/  CALL.REL.NOINC `($_ZN7cutlass13device_kernelIN5flash19enable_sm80_to_sm89INS1_16FlashAttnBwdSm80INS1_25CollectiveMainloopBwdSm80ILi2ELi2EN4cute5tupleIJNS5_1CILi64EEENS7_ILi128EEES8_EEENS_10bfloat16_tEfNS_4arch4Sm80ELb0ELb0ELb1ELb1ELb1ELb0ELb0ELb0ELi2ELi2ELi4ELi2ELb1EEENS1_21CollectiveEpilogueBwdISA_SB_SD_Li256ELb1ELb0ELi2EEENS1_19SingleTileSchedulerILb1ELb0ELb0ELi128EEEEEEEEEvNT_6ParamsE$_ZN4cute12iter_adaptorIPKfNS_8gmem_ptrIS2_EEEC2ES2_) ;  /* 0xffffecf000007944 */ /* 0x000fea0003c3ffff */
[----:B------:R-:W-:-:S04]  /*89e0*/  MOV R17, 0x0 ;  /* 0x0000000000117802 */ /* 0x000fc80000000f00 */
[----:B------:R-:W-:Y:S05]  /*89f0*/  RET.REL.NODEC R16 `(_ZN7cutlass13device_kernelIN5flash19enable_sm80_to_sm89INS1_16FlashAttnBwdSm80INS1_25CollectiveMainloopBwdSm80ILi2ELi2EN4cute5tupleIJNS5_1CILi64EEENS7_ILi128EEES8_EEENS_10bfloat16_tEfNS_4arch4Sm80ELb0ELb0ELb1ELb1ELb1ELb0ELb0ELb0ELi2ELi2ELi4ELi2ELb1EEENS1_21CollectiveEpilogueBwdISA_SB_SD_Li256ELb1ELb0ELi2EEENS1_19SingleTileSchedulerILb1ELb0ELb0ELi128EEEEEEEEEvNT_6ParamsE) ;  /* 0xffff760010007950 */ /* 0x000fea0003c3ffff */
        .type           $_ZN7cutlass13device_kernelIN5flash19enable_sm80_to_sm89INS1_16FlashAttnBwdSm80INS1_25CollectiveMainloopBwdSm80ILi2ELi2EN4cute5tupleIJNS5_1CILi64EEENS7_ILi128EEES8_EEENS_10bfloat16_tEfNS_4arch4Sm80ELb0ELb0ELb1ELb1ELb1ELb0ELb0ELb0ELi2ELi2ELi4ELi2ELb1EEENS1_21CollectiveEpilogueBwdISA_SB_SD_Li256ELb1ELb0ELi2EEENS1_19SingleTileSchedulerILb1ELb0ELb0ELi128EEEEEEEEEvNT_6ParamsE$_ZN4cute8smem_ptrIPN7cutlass10bfloat16_tEECI1NS_12iter_adaptorIS3_S4_EEES3_,@function
        .size           $_ZN7cutlass13device_kernelIN5flash19enable_sm80_to_sm89INS1_16FlashAttnBwdSm80INS1_25CollectiveMainloopBwdSm80ILi2ELi2EN4cute5tupleIJNS5_1CILi64EEENS7_ILi128EEES8_EEENS_10bfloat16_tEfNS_4arch4Sm80ELb0ELb0ELb1ELb1ELb1ELb0ELb0ELb0ELi2ELi2ELi4ELi2ELb1EEENS1_21CollectiveEpilogueBwdISA_SB_SD_Li256ELb1ELb0ELi2EEENS1_19SingleTileSchedulerILb1ELb0ELb0ELi128EEEEEEEEEvNT_6ParamsE$_ZN4cute8smem_ptrIPN7cutlass10bfloat16_tEECI1NS_12iter_adaptorIS3_S4_EEES3_,($_ZN7cutlass13device_kernelIN5flash19enable_sm80_to_sm89INS1_16FlashAttnBwdSm80INS1_25CollectiveMainloopBwdSm80ILi2ELi2EN4cute5tupleIJNS5_1CILi64EEENS7_ILi128EEES8_EEENS_10bfloat16_tEfNS_4arch4Sm80ELb0ELb0ELb1ELb1ELb1ELb0ELb0ELb0ELi2ELi2ELi4ELi2ELb1EEENS1_21CollectiveEpilogueBwdISA_SB_SD_Li256ELb1ELb0ELi2EEENS1_19SingleTileSchedulerILb1ELb0ELb0ELi128EEEEEEEEEvNT_6ParamsE$_ZN4cute8smem_ptrIPN7cutlass9uint128_tEECI1NS_12iter_adaptorIS3_S4_EEES3_ - $_ZN7cutlass13device_kernelIN5flash19enable_sm80_to_sm89INS1_16FlashAttnBwdSm80INS1_25CollectiveMainloopBwdSm80ILi2ELi2EN4cute5tupleIJNS5_1CILi64EEENS7_ILi128EEES8_EEENS_10bfloat16_tEfNS_4arch4Sm80ELb0ELb0ELb1ELb1ELb1ELb0ELb0ELb0ELi2ELi2ELi4ELi2ELb1EEENS1_21CollectiveEpilogueBwdISA_SB_SD_Li256ELb1ELb0ELi2EEENS1_19SingleTileSchedulerILb1ELb0ELb0ELi128EEEEEEEEEvNT_6ParamsE$_ZN4cute8smem_ptrIPN7cutlass10bfloat16_tEECI1NS_12iter_adaptorIS3_S4_EEES3_)
$_ZN7cutlass13device_kernelIN5flash19enable_sm80_to_sm89INS1_16FlashAttnBwdSm80INS1_25CollectiveMainloopBwdSm80ILi2ELi2EN4cute5tupleIJNS5_1CILi64EEENS7_ILi128EEES8_EEENS_10bfloat16_tEfNS_4arch4Sm80ELb0ELb0ELb1ELb1ELb1ELb0ELb0ELb0ELi2ELi2ELi4ELi2ELb1EEENS1_21CollectiveEpilogueBwdISA_SB_SD_Li256ELb1ELb0ELi2EEENS1_19SingleTileSchedulerILb1ELb0ELb0ELi128EEEEEEEEEvNT_6ParamsE$_ZN4cute8smem_ptrIPN7cutlass10bfloat16_tEECI1NS_12iter_adaptorIS3_S4_EEES3_:
[----:B------:R-:W-:Y:S02]  /*8a00*/  MOV R18, 0x8a20 ;  /* 0x00008a2000127802 */ /* 0x000fe40000000f00 */
[----:B------:R-:W-:Y:S05]  /*8a10*/  CALL.REL.NOINC `($_ZN7cutlass13device_kernelIN5flash19enable_sm80_to_sm89INS1_16FlashAttnBwdSm80INS1_25CollectiveMainloopBwdSm80ILi2ELi2EN4cute5tupleIJNS5_1CILi64EEENS7_ILi128EEES8_EEENS_10bfloat16_tEfNS_4arch4Sm80ELb0ELb0ELb1ELb1ELb1ELb0ELb0ELb0ELi2ELi2ELi4ELi2ELb1EEENS1_21CollectiveEpilogueBwdISA_SB_SD_Li256ELb1ELb0ELi2EEENS1_19SingleTileSchedulerILb1ELb0ELb0ELi128EEEEEEEEEvNT_6ParamsE$_ZN4cute12iter_adaptorIPN7cutlass10bfloat16_tENS_8smem_ptrIS3_EEEC2ES3_) ;  /* 0xffffecf000007944 */ /* 0x000fea0003c3ffff */
[----:B-1----:R-:W-:Y:S02]  /*8a20*/  MOV R6, R16 ;  /* 0x0000001000067202 */ /* 0x002fe40000000f00 */
[----:B------:R-:W-:-:S04]  /*8a30*/  MOV R7, 0x0 ;  /* 0x0000000000077802 */ /* 0x000fc80000000f00 */
[----:B------:R-:W-:Y:S05]  /*8a40*/  RET.REL.NODEC R6 `(_ZN7cutlass13device_kernelIN5flash19enable_sm80_to_sm89INS1_16FlashAttnBwdSm80INS1_25CollectiveMainloopBwdSm80ILi2ELi2EN4cute5tupleIJNS5_1CILi64EEENS7_ILi128EEES8_EEENS_10bfloat16_tEfNS_4arch4Sm80ELb0ELb0ELb1ELb1ELb1ELb0ELb0ELb0ELi2ELi2ELi4ELi2ELb1EEENS1_21CollectiveEpilogueBwdISA_SB_SD_Li256ELb1ELb0ELi2EEENS1_19SingleTileSchedulerILb1ELb0ELb0ELi128EEEEEEEEEvNT_6ParamsE) ;  /* 0xffff75b006007950 */ /* 0x000fea0003c3ffff */
        .type           $_ZN7cutlass13device_kernelIN5flash19enable_sm80_to_sm89INS1_16FlashAttnBwdSm80INS1_25CollectiveMainloopBwdSm80ILi2ELi2EN4cute5tupleIJNS5_1CILi64EEENS7_ILi128EEES8_EEENS_10bfloat16_tEfNS_4arch4Sm80ELb0ELb0ELb1ELb1ELb1ELb0ELb0ELb0ELi2ELi2ELi4ELi2ELb1EEENS1_21CollectiveEpilogueBwdISA_SB_SD_Li256ELb1ELb0ELi2EEENS1_19SingleTileSchedulerILb1ELb0ELb0ELi128EEEEEEEEEvNT_6ParamsE$_ZN4cute8smem_ptrIPN7cutlass9uint128_tEECI1NS_12iter_adaptorIS3_S4_EEES3_,@function
        .size           $_ZN7cutlass13device_kernelIN5flash19enable_sm80_to_sm89INS1_16FlashAttnBwdSm80INS1_25CollectiveMainloopBwdSm80ILi2ELi2EN4cute5tupleIJNS5_1CILi64EEENS7_ILi128EEES8_EEENS_10bfloat16_tEfNS_4arch4Sm80ELb0ELb0ELb1ELb1ELb1ELb0ELb0ELb0ELi2ELi2ELi4ELi2ELb1EEENS1_21CollectiveEpilogueBwdISA_SB_SD_Li256ELb1ELb0ELi2EEENS1_19SingleTileSchedulerILb1ELb0ELb0ELi128EEEEEEEEEvNT_6ParamsE$_ZN4cute8smem_ptrIPN7cutlass9uint128_tEECI1NS_12iter_adaptorIS3_S4_EEES3_,($_ZN7cutlass13device_kernelIN5flash19enable_sm80_to_sm89INS1_16FlashAttnBwdSm80INS1_25CollectiveMainloopBwdSm80ILi2ELi2EN4cute5tupleIJNS5_1CILi64EEENS7_ILi128EEES8_EEENS_10bfloat16_tEfNS_4arch4Sm80ELb0ELb0ELb1ELb1ELb1ELb0ELb0ELb0ELi2ELi2ELi4ELi2ELb1EEENS1_21CollectiveEpilogueBwdISA_SB_SD_Li256ELb1ELb0ELi2EEENS1_19SingleTileSchedulerILb1ELb0ELb0ELi128EEEEEEEEEvNT_6ParamsE$_ZN4cute8smem_ptrIPfECI1NS_12iter_adaptorIS1_S2_EEES1_ - $_ZN7cutlass13device_kernelIN5flash19enable_sm80_to_sm89INS1_16FlashAttnBwdSm80INS1_25CollectiveMainloopBwdSm80ILi2ELi2EN4cute5tupleIJNS5_1CILi64EEENS7_ILi128EEES8_EEENS_10bfloat16_tEfNS_4arch4Sm80ELb0ELb0ELb1ELb1ELb1ELb0ELb0ELb0ELi2ELi2ELi4ELi2ELb1EEENS1_21CollectiveEpilogueBwdISA_SB_SD_Li256ELb1ELb0ELi2EEENS1_19SingleTileSchedulerILb1ELb0ELb0ELi128EEEEEEEEEvNT_6ParamsE$_ZN4cute8smem_ptrIPN7cutlass9uint128_tEECI1NS_12iter_adaptorIS3_S4_EEES3_)
$_ZN7cutlass13device_kernelIN5flash19enable_sm80_to_sm89INS1_16FlashAttnBwdSm80INS1_25CollectiveMainloopBwdSm80ILi2ELi2EN4cute5tupleIJNS5_1CILi64EEENS7_ILi128EEES8_EEENS_10bfloat16_tEfNS_4arch4Sm80ELb0ELb0ELb1ELb1ELb1ELb0ELb0ELb0ELi2ELi2ELi4ELi2ELb1EEENS1_21CollectiveEpilogueBwdISA_SB_SD_Li256ELb1ELb0ELi2EEENS1_19SingleTileSchedulerILb1ELb0ELb0ELi128EEEEEEEEEvNT_6ParamsE$_ZN4cute8smem_ptrIPN7cutlass9uint128_tEECI1NS_12iter_adaptorIS3_S4_EEES3_:
[----:B------:R-:W-:Y:S02]  /*8a50*/  MOV R16, 0x8a70 ;  /* 0x00008a7000107802 */ /* 0x000fe40000000f00 */
[----:B------:R-:W-:Y:S05]  /*8a60*/  CALL.REL.NOINC `($_ZN7cutlass13device_kernelIN5flash19enable_sm80_to_sm89INS1_16FlashAttnBwdSm80INS1_25CollectiveMainloopBwdSm80ILi2ELi2EN4cute5tupleIJNS5_1CILi64EEENS7_ILi128EEES8_EEENS_10bfloat16_tEfNS_4arch4Sm80ELb0ELb0ELb1ELb1ELb1ELb0ELb0ELb0ELi2ELi2ELi4ELi2ELb1EEENS1_21CollectiveEpilogueBwdISA_SB_SD_Li256ELb1ELb0ELi2EEENS1_19SingleTileSchedulerILb1ELb0ELb0ELi128EEEEEEEEEvNT_6ParamsE$_ZN4cute12iter_adaptorIPN7cutlass9uint128_tENS_8smem_ptrIS3_EEEC2ES3_) ;  /* 0xffffecf000007944 */ /* 0x000fea0003c3ffff */
[----:B------:R-:W-:-:S04]  /*8a70*/  MOV R11, 0x0 ;  /* 0x00000000000b7802 */ /* 0x000fc80000000f00 */
[----:B------:R-:W-:Y:S05]  /*8a80*/  RET.REL.NODEC R10 `(_ZN7cutlass13device_kernelIN5flash19enable_sm80_to_sm89INS1_16FlashAttnBwdSm80INS1_25CollectiveMainloopBwdSm80ILi2ELi2EN4cute5tupleIJNS5_1CILi64EEENS7_ILi128EEES8_EEENS_10bfloat16_tEfNS_4arch4Sm80ELb0ELb0ELb1ELb1ELb1ELb0ELb0ELb0ELi2ELi2ELi4ELi2ELb1EEENS1_21CollectiveEpilogueBwdISA_SB_SD_Li256ELb1ELb0ELi2EEENS1_19SingleTileSchedulerILb1ELb0ELb0ELi128EEEEEEEEEvNT_6ParamsE) ;  /* 0xffff75700a007950 */ /* 0x000fea0003c3ffff */
        .type           $_ZN7cutlass13device_kernelIN5flash19enable_sm80_to_sm89INS1_16FlashAttnBwdSm80INS1_25CollectiveMainloopBwdSm80ILi2ELi2EN4cute5tupleIJNS5_1CILi64EEENS7_ILi128EEES8_EEENS_10bfloat16_tEfNS_4arch4Sm80ELb0ELb0ELb1ELb1ELb1ELb0ELb0ELb0ELi2ELi2ELi4ELi2ELb1EEENS1_21CollectiveEpilogueBwdISA_SB_SD_Li256ELb1ELb0ELi2EEENS1_19SingleTileSchedulerILb1ELb0ELb0ELi128EEEEEEEEEvNT_6ParamsE$_ZN4cute8smem_ptrIPfECI1NS_12iter_adaptorIS1_S2_EEES1_,@function
        .size           $_ZN7cutlass13device_kernelIN5flash19enable_sm80_to_sm89INS1_16FlashAttnBwdSm80INS1_25CollectiveMainloopBwdSm80ILi2ELi2EN4cute5tupleIJNS5_1CILi64EEENS7_ILi128EEES8_EEENS_10bfloat16_tEfNS_4arch4Sm80ELb0ELb0ELb1ELb1ELb1ELb0ELb0ELb0ELi2ELi2ELi4ELi2ELb1EEENS1_21CollectiveEpilogueBwdISA_SB_SD_Li256ELb1ELb0ELi2EEENS1_19SingleTileSchedulerILb1ELb0ELb0ELi128EEEEEEEEEvNT_6ParamsE$_ZN4cute8smem_ptrIPfECI1NS_12iter_adaptorIS1_S2_EEES1_,($_ZN7cutlass13device_kernelIN5flash19enable_sm80_to_sm89INS1_16FlashAttnBwdSm80INS1_25CollectiveMainloopBwdSm80ILi2ELi2EN4cute5tupleIJNS5_1CILi64EEENS7_ILi128EEES8_EEENS_10bfloat16_tEfNS_4arch4Sm80ELb0ELb0ELb1ELb1ELb1ELb0ELb0ELb0ELi2ELi2ELi4ELi2ELb1EEENS1_21CollectiveEpilogueBwdISA_SB_SD_Li256ELb1ELb0ELi2EEENS1_19SingleTileSchedulerILb1ELb0ELb0ELi128EEEEEEEEEvNT_6ParamsE$_ZN73_INTERNAL_24fd9406_37_flash_bwd_hdim64_bf16_softcap_sm80_cu_8e232a79_330724__cvta_generic_to_sharedEPKv - $_ZN7cutlass13device_kernelIN5flash19enable_sm80_to_sm89INS1_16FlashAttnBwdSm80INS1_25CollectiveMainloopBwdSm80ILi2ELi2EN4cute5tupleIJNS5_1CILi64EEENS7_ILi128EEES8_EEENS_10bfloat16_tEfNS_4arch4Sm80ELb0ELb0ELb1ELb1ELb1ELb0ELb0ELb0ELi2ELi2ELi4ELi2ELb1EEENS1_21CollectiveEpilogueBwdISA_SB_SD_Li256ELb1ELb0ELi2EEENS1_19SingleTileSchedulerILb1ELb0ELb0ELi128EEEEEEEEEvNT_6ParamsE$_ZN4cute8smem_ptrIPfECI1NS_12iter_adaptorIS1_S2_EEES1_)
$_ZN7cutlass13device_kernelIN5flash19enable_sm80_to_sm89INS1_16FlashAttnBwdSm80INS1_25CollectiveMainloopBwdSm80ILi2ELi2EN4cute5tupleIJNS5_1CILi64EEENS7_ILi128EEES8_EEENS_10bfloat16_tEfNS_4arch4Sm80ELb0ELb0ELb1ELb1ELb1ELb0ELb0ELb0ELi2ELi2ELi4ELi2ELb1EEENS1_21CollectiveEpilogueBwdISA_SB_SD_Li256ELb1ELb0ELi2EEENS1_19SingleTileSchedulerILb1ELb0ELb0ELi128EEEEEEEEEvNT_6ParamsE$_ZN4cute8smem_ptrIPfECI1NS_12iter_adaptorIS1_S2_EEES1_:
[----:B------:R-:W-:Y:S02]  /*8a90*/  MOV R18, 0x8ab0 ;  /* 0x00008ab000127802 */ /* 0x000fe40000000f00 */
[----:B------:R-:W-:Y:S05]  /*8aa0*/  CALL.REL.NOINC `($_ZN7cutlass13device_kernelIN5flash19enable_sm80_to_sm89INS1_16FlashAttnBwdSm80INS1_25CollectiveMainloopBwdSm80ILi2ELi2EN4cute5tupleIJNS5_1CILi64EEENS7_ILi128EEES8_EEENS_10bfloat16_tEfNS_4arch4Sm80ELb0ELb0ELb1ELb1ELb1ELb0ELb0ELb0ELi2ELi2ELi4ELi2ELb1EEENS1_21CollectiveEpilogueBwdISA_SB_SD_Li256ELb1ELb0ELi2EEENS1_19SingleTileSchedulerILb1ELb0ELb0ELi128EEEEEEEEEvNT_6ParamsE$_ZN4cute12iter_adaptorIPfNS_8smem_ptrIS1_EEEC2ES1_) ;  /* 0xffffed0000007944 */ /* 0x000fea0003c3ffff */
[----:B------:R-:W-:-:S04]  /*8ab0*/  MOV R17, 0x0 ;  /* 0x0000000000117802 */ /* 0x000fc80000000f00 */
[----:B------:R-:W-:Y:S05]  /*8ac0*/  RET.REL.NODEC R16 `(_ZN7cutlass13device_kernelIN5flash19enable_sm80_to_sm89INS1_16FlashAttnBwdSm80INS1_25CollectiveMainloopBwdSm80ILi2ELi2EN4cute5tupleIJNS5_1CILi64EEENS7_ILi128EEES8_EEENS_10bfloat16_tEfNS_4arch4Sm80ELb0ELb0ELb1ELb1ELb1ELb0ELb0ELb0ELi2ELi2ELi4ELi2ELb1EEENS1_21CollectiveEpilogueBwdISA_SB_SD_Li256ELb1ELb0ELi2EEENS1_19SingleTileSchedulerILb1ELb0ELb0ELi128EEEEEEEEEvNT_6ParamsE) ;  /* 0xffff753010007950 */ /* 0x000fea0003c3ffff */
        .type           $_ZN7cutlass13device_kernelIN5flash19enable_sm80_to_sm89INS1_16FlashAttnBwdSm80INS1_25CollectiveMainloopBwdSm80ILi2ELi2EN4cute5tupleIJNS5_1CILi64EEENS7_ILi128EEES8_EEENS_10bfloat16_tEfNS_4arch4Sm80ELb0ELb0ELb1ELb1ELb1ELb0ELb0ELb0ELi2ELi2ELi4ELi2ELb1EEENS1_21CollectiveEpilogueBwdISA_SB_SD_Li256ELb1ELb0ELi2EEENS1_19SingleTileSchedulerILb1ELb0ELb0ELi128EEEEEEEEEvNT_6ParamsE$_ZN73_INTERNAL_24fd9406_37_flash_bwd_hdim64_bf16_softcap_sm80_cu_8e232a79_330724__cvta_generic_to_sharedEPKv,@function
        .size           $_ZN7cutlass13device_kernelIN5flash19enable_sm80_to_sm89INS1_16FlashAttnBwdSm80INS1_25CollectiveMainloopBwdSm80ILi2ELi2EN4cute5tupleIJNS5_1CILi64EEENS7_ILi128EEES8_EEENS_10bfloat16_tEfNS_4arch4Sm80ELb0ELb0ELb1ELb1ELb1ELb0ELb0ELb0ELi2ELi2ELi4ELi2ELb1EEENS1_21CollectiveEpilogueBwdISA_SB_SD_Li256ELb1ELb0ELi2EEENS1_19SingleTileSchedulerILb1ELb0ELb0ELi128EEEEEEEEEvNT_6ParamsE$_ZN73_INTERNAL_24fd9406_37_flash_bwd_hdim64_bf16_softcap_sm80_cu_8e232a79_330724__cvta_generic_to_sharedEPKv,($_ZN7cutlass13device_kernelIN5flash19enable_sm80_to_sm89INS1_16FlashAttnBwdSm80INS1_25CollectiveMainloopBwdSm80ILi2ELi2EN4cute5tupleIJNS5_1CILi64EEENS7_ILi128EEES8_EEENS_10bfloat16_tEfNS_4arch4Sm80ELb0ELb0ELb1ELb1ELb1ELb0ELb0ELb0ELi2ELi2ELi4ELi2ELb1EEENS1_21CollectiveEpilogueBwdISA_SB_SD_Li256ELb1ELb0ELi2EEENS1_19SingleTileSchedulerILb1ELb0ELb0ELi128EEEEEEEEEvNT_6ParamsE$_ZZN4cute12filter_tupleINS_5tupleIJNS_10UnderscoreES2_S2_iEEENS1_IJNS1_IJNS_1CILi1EEENS4_ILi0EEEEEElS6_lEEEZNS_5sliceIS3_S8_EEDaRKT_RKT0_EUlRKT_RKT0_E_EEDaSC_SF_OT1_ENKUlDpSI_E_clIJNS1_IJS7_EEENS1_IJlEEENS1_IJS6_EEENS1_IJEEEEEEDaSP_ - $_ZN7cutlass13device_kernelIN5flash19enable_sm80_to_sm89INS1_16FlashAttnBwdSm80INS1_25CollectiveMainloopBwdSm80ILi2ELi2EN4cute5tupleIJNS5_1CILi64EEENS7_ILi128EEES8_EEENS_10bfloat16_tEfNS_4arch4Sm80ELb0ELb0ELb1ELb1ELb1ELb0ELb0ELb0ELi2ELi2ELi4ELi2ELb1EEENS1_21CollectiveEpilogueBwdISA_SB_SD_Li256ELb1ELb0ELi2EEENS1_19SingleTileSchedulerILb1ELb0ELb0ELi128EEEEEEEEEvNT_6ParamsE$_ZN73_INTERNAL_24fd9406_37_flash_bwd_hdim64_bf16_softcap_sm80_cu_8e232a79_330724__cvta_generic_to_sharedEPKv)
$_ZN7cutlass13device_kernelIN5flash19enable_sm80_to_sm89INS1_16FlashAttnBwdSm80INS1_25CollectiveMainloopBwdSm80ILi2ELi2EN4cute5tupleIJNS5_1CILi64EEENS7_ILi128EEES8_EEENS_10bfloat16_tEfNS_4arch4Sm80ELb0ELb0ELb1ELb1ELb1ELb0ELb0ELb0ELi2ELi2ELi4ELi2ELb1EEENS1_21CollectiveEpilogueBwdISA_SB_SD_Li256ELb1ELb0ELi2EEENS1_19SingleTileSchedulerILb1ELb0ELb0ELi128EEEEEEEEEvNT_6ParamsE$_ZN73_INTERNAL_24fd9406_37_flash_bwd_hdim64_bf16_softcap_sm80_cu_8e232a79_330724__cvta_generic_to_sharedEPKv:
[----:B------:R-:W-:Y:S02]  /*8ad0*/  MOV R9, 0x0 ;  /* 0x0000000000097802 */ /* 0x000fe40000000f00 */
[----:B------:R-:W-:Y:S02]  /*8ae0*/  IADD3 R6, R6, -c[0x0][0x18], RZ ;  /* 0x8000060006067a10 */ /* 0x000fe40007ffe0ff */
[----:B------:R-:W-:Y:S05]  /*8af0*/  RET.REL.NODEC R8 `(_ZN7cutlass13device_kernelIN5flash19enable_sm80_to_sm89INS1_16FlashAttnBwdSm80INS1_25CollectiveMainloopBwdSm80ILi2ELi2EN4cute5tupleIJNS5_1CILi64EEENS7_ILi128EEES8_EEENS_10bfloat16_tEfNS_4arch4Sm80ELb0ELb0ELb1ELb1ELb1ELb0ELb0ELb0ELi2ELi2ELi4ELi2ELb1EEENS1_21CollectiveEpilogueBwdISA_SB_SD_Li256ELb1ELb0ELi2EEENS1_19SingleTileSchedulerILb1ELb0ELb0ELi128EEEEEEEEEvNT_6ParamsE) ;  /* 0xffff750008007950 */ /* 0x000fea0003c3ffff */
        .type           $_ZN7cutlass13device_kernelIN5flash19enable_sm80_to_sm89INS1_16FlashAttnBwdSm80INS1_25CollectiveMainloopBwdSm80ILi2ELi2EN4cute5tupleIJNS5_1CILi64EEENS7_ILi128EEES8_EEENS_10bfloat16_tEfNS_4arch4Sm80ELb0ELb0ELb1ELb1ELb1ELb0ELb0ELb0ELi2ELi2ELi4ELi2ELb1EEENS1_21CollectiveEpilogueBwdISA_SB_SD_Li256ELb1ELb0ELi2EEENS1_19SingleTileSchedulerILb1ELb0ELb0ELi128EEEEEEEEEvNT_6ParamsE$_ZZN4cute12filter_tupleINS_5tupleIJNS_10UnderscoreES2_S2_iEEENS1_IJNS1_IJNS_1CILi1EEENS4_ILi0EEEEEElS6_lEEEZNS_5sliceIS3_S8_EEDaRKT_RKT0_EUlRKT_RKT0_E_EEDaSC_SF_OT1_ENKUlDpSI_E_clIJNS1_IJS7_EEENS1_IJlEEENS1_IJS6_EEENS1_IJEEEEEEDaSP_,@function
        .size           $_ZN7cutlass13device_kernelIN5flash19enable_sm80_to_sm89INS1_16FlashAttnBwdSm80INS1_25CollectiveMainloopBwdSm80ILi2ELi2EN4cute5tupleIJNS5_1CILi64EEENS7_ILi128EEES8_EEENS_10bfloat16_tEfNS_4arch4Sm80ELb0ELb0ELb1ELb1ELb1ELb0ELb0ELb0ELi2ELi2ELi4ELi2ELb1EEENS1_21CollectiveEpilogueBwdISA_SB_SD_Li256ELb1ELb0ELi2EEENS1_19SingleTileSchedulerILb1ELb0ELb0ELi128EEEEEEEEEvNT_6ParamsE$_ZZN4cute12filter_tupleINS_5tupleIJNS_10UnderscoreES2_S2_iEEENS1_IJNS1_IJNS_1CILi1EEENS4_ILi0EEEEEElS6_lEEEZNS_5sliceIS3_S8_EEDaRKT_RKT0_EUlRKT_RKT0_E_EEDaSC_SF_OT1_ENKUlDpSI_E_clIJNS1_IJS7_EEENS1_IJlEEENS1_IJS6_EEENS1_IJEEEEEEDaSP_,($_ZN7cutlass13device_kernelIN5flash19enable_sm80_to_sm89INS1_16FlashAttnBwdSm80INS1_25CollectiveMainloopBwdSm80ILi2ELi2EN4cute5tupleIJNS5_1CILi64EEENS7_ILi128EEES8_EEENS_10bfloat16_tEfNS_4arch4Sm80ELb0ELb0ELb1ELb1ELb1ELb0ELb0ELb0ELi2ELi2ELi4ELi2ELb1EEENS1_21CollectiveEpilogueBwdISA_SB_SD_Li256ELb1ELb0ELi2EEENS1_19SingleTileSchedulerILb1ELb0ELb0ELi128EEEEEEEEEvNT_6ParamsE$_ZZN4cute14transform_leafINS_15ArithmeticTupleIJNS1_IJiiEEEiiiEEENS_8identityEEEDaRKT_OT0_ENKUlRKT_E_clIS2_EEDaSC_ - $_ZN7cutlass13device_kernelIN5flash19enable_sm80_to_sm89INS1_16FlashAttnBwdSm80INS1_25CollectiveMainloopBwdSm80ILi2ELi2EN4cute5tupleIJNS5_1CILi64EEENS7_ILi128EEES8_EEENS_10bfloat16_tEfNS_4arch4Sm80ELb0ELb0ELb1ELb1ELb1ELb0ELb0ELb0ELi2ELi2ELi4ELi2ELb1EEENS1_21CollectiveEpilogueBwdISA_SB_SD_Li256ELb1ELb0ELi2EEENS1_19SingleTileSchedulerILb1ELb0ELb0ELi128EEEEEEEEEvNT_6ParamsE$_ZZN4cute12filter_tupleINS_5tupleIJNS_10UnderscoreES2_S2_iEEENS1_IJNS1_IJNS_1CILi1EEENS4_ILi0EEEEEElS6_lEEEZNS_5sliceIS3_S8_EEDaRKT_RKT0_EUlRKT_RKT0_E_EEDaSC_SF_OT1_ENKUlDpSI_E_clIJNS1_IJS7_EEENS1_IJlEEENS1_IJS6_EEENS1_IJEEEEEEDaSP_)
$_ZN7cutlass13device_kernelIN5flash19enable_sm80_to_sm89INS1_16FlashAttnBwdSm80INS1_25CollectiveMainloopBwdSm80ILi2ELi2EN4cute5tupleIJNS5_1CILi64EEENS7_ILi128EEES8_EEENS_10bfloat16_tEfNS_4arch4Sm80ELb0ELb0ELb1ELb1ELb1ELb0ELb0ELb0ELi2ELi2ELi4ELi2ELb1EEENS1_21CollectiveEpilogueBwdISA_SB_SD_Li256ELb1ELb0ELi2EEENS1_19SingleTileSchedulerILb1ELb0ELb0ELi128EEEEEEEEEvNT_6ParamsE$_ZZN4cute12filter_tupleINS_5tupleIJNS_10UnderscoreES2_S2_iEEENS1_IJNS1_IJNS_1CILi1EEENS4_ILi0EEEEEElS6_lEEEZNS_5sliceIS3_S8_EEDaRKT_RKT0_EUlRKT_RKT0_E_EEDaSC_SF_OT1_ENKUlDpSI_E_clIJNS1_IJS7_EEENS1_IJlEEENS1_IJS6_EEENS1_IJEEEEEEDaSP_:
[----:B------:R-:W-:Y:S02]  /*8b00*/  IADD3 R7, R1, 0x188, RZ ;  /* 0x0000018801077810 */ /* 0x000fe40007ffe0ff */
[----:B------:R-:W-:Y:S02]  /*8b10*/  MOV R10, 0x8b40 ;  /* 0x00008b40000a7802 */ /* 0x000fe40000000f00 */
[----:B------:R-:W-:Y:S02]  /*8b20*/  IADD3 R7, R7, c[0x0][0x20], RZ ;  /* 0x0000080007077a10 */ /* 0x000fe40007ffe0ff */
[----:B------:R-:W-:Y:S05]  /*8b30*/  CALL.REL.NOINC `($_ZN7cutlass13device_kernelIN5flash19enable_sm80_to_sm89INS1_16FlashAttnBwdSm80INS1_25CollectiveMainloopBwdSm80ILi2ELi2EN4cute5tupleIJNS5_1CILi64EEENS7_ILi128EEES8_EEENS_10bfloat16_tEfNS_4arch4Sm80ELb0ELb0ELb1ELb1ELb1ELb0ELb0ELb0ELi2ELi2ELi4ELi2ELb1EEENS1_21CollectiveEpilogueBwdISA_SB_SD_Li256ELb1ELb0ELi2EEENS1_19SingleTileSchedulerILb1ELb0ELb0ELi128EEEEEEEEEvNT_6ParamsE$_ZN4cute3eso3ESOILb1ELb0EJNS_5tupleIJNS_1CILi1EEENS3_ILi0EEEEEElS5_EEC2ERKS6_RKlRKS5_) ;  /* 0xfffff65000007944 */ /* 0x000fea0003c3ffff */
[----:B-1----:R1:W5:Y:S01]  /*8b40*/  LDL.64 R6, [R1+0x188] ;  /* 0x0001880001067983 */ /* 0x0023620000100a00 */
[----:B------:R-:W-:-:S04]  /*8b50*/  MOV R9, 0x0 ;  /* 0x0000000000097802 */ /* 0x000fc80000000f00 */
[----:B------:R-:W-:Y:S05]  /*8b60*/  RET.REL.NODEC R8 `(_ZN7cutlass13device_kernelIN5flash19enable_sm80_to_sm89INS1_16FlashAttnBwdSm80INS1_25CollectiveMainloopBwdSm80ILi2ELi2EN4cute5tupleIJNS5_1CILi64EEENS7_ILi128EEES8_EEENS_10bfloat16_tEfNS_4arch4Sm80ELb0ELb0ELb1ELb1ELb1ELb0ELb0ELb0ELi2ELi2ELi4ELi2ELb1EEENS1_21CollectiveEpilogueBwdISA_SB_SD_Li256ELb1ELb0ELi2EEENS1_19SingleTileSchedulerILb1ELb0ELb0ELi128EEEEEEEEEvNT_6ParamsE) ;  /* 0xffff749008007950 */ /* 0x000fea0003c3ffff */
        .type           $_ZN7cutlass13device_kernelIN5flash19enable_sm80_to_sm89INS1_16FlashAttnBwdSm80INS1_25CollectiveMainloopBwdSm80ILi2ELi2EN4cute5tupleIJNS5_1CILi64EEENS7_ILi128EEES8_EEENS_10bfloat16_tEfNS_4arch4Sm80ELb0ELb0ELb1ELb1ELb1ELb0ELb0ELb0ELi2ELi2ELi4ELi2ELb1EEENS1_21CollectiveEpilogueBwdISA_SB_SD_Li256ELb1ELb0ELi2EEENS1_19SingleTileSchedulerILb1ELb0ELb0ELi128EEEEEEEEEvNT_6ParamsE$_ZZN4cute14transform_leafINS_15ArithmeticTupleIJNS1_IJiiEEEiiiEEENS_8identityEEEDaRKT_OT0_ENKUlRKT_E_clIS2_EEDaSC_,@function
        .size           $_ZN7cutlass13device_kernelIN5flash19enable_sm80_to_sm89INS1_16FlashAttnBwdSm80INS1_25CollectiveMainloopBwdSm80ILi2ELi2EN4cute5tupleIJNS5_1CILi64EEENS7_ILi128EEES8_EEENS_10bfloat16_tEfNS_4arch4Sm80ELb0ELb0ELb1ELb1ELb1ELb0ELb0ELb0ELi2ELi2ELi4ELi2ELb1EEENS1_21CollectiveEpilogueBwdISA_SB_SD_Li256ELb1ELb0ELi2EEENS1_19SingleTileSchedulerILb1ELb0ELb0ELi128EEEEEEEEEvNT_6ParamsE$_ZZN4cute14transform_leafINS_15ArithmeticTupleIJNS1_IJiiEEEiiiEEENS_8identityEEEDaRKT_OT0_ENKUlRKT_E_clIS2_EEDaSC_,($_ZN7cutlass13device_kernelIN5flash19enable_sm80_to_sm89INS1_16FlashAttnBwdSm80INS1_25CollectiveMainloopBwdSm80ILi2ELi2EN4cute5tupleIJNS5_1CILi64EEENS7_ILi128EEES8_EEENS_10bfloat16_tEfNS_4arch4Sm80ELb0ELb0ELb1ELb1ELb1ELb0ELb0ELb0ELi2ELi2ELi4ELi2ELb1EEENS1_21CollectiveEpilogueBwdISA_SB_SD_Li256ELb1ELb0ELi2EEENS1_19SingleTileSchedulerILb1ELb0ELb0ELi128EEEEEEEEEvNT_6ParamsE$_ZZN4cute14transform_leafINS_15ArithmeticTupleIJNS1_IJiiEEEiiiEEENS_8identityEEEDaRKT_OT0_ENKUlRKT_E_clIiEEDaSC_ - $_ZN7cutlass13device_kernelIN5flash19enable_sm80_to_sm89INS1_16FlashAttnBwdSm80INS1_25CollectiveMainloopBwdSm80ILi2ELi2EN4cute5tupleIJNS5_1CILi64EEENS7_ILi128EEES8_EEENS_10bfloat16_tEfNS_4arch4Sm80ELb0ELb0ELb1ELb1ELb1ELb0ELb0ELb0ELi2ELi2ELi4ELi2ELb1EEENS1_21CollectiveEpilogueBwdISA_SB_SD_Li256ELb1ELb0ELi2EEENS1_19SingleTileSchedulerILb1ELb0ELb0ELi128EEEEEEEEEvNT_6ParamsE$_ZZN4cute14transform_leafINS_15ArithmeticTupleIJNS1_IJiiEEEiiiEEENS_8identityEEEDaRKT_OT0_ENKUlRKT_E_clIS2_EEDaSC_)
$_ZN7cutlass13device_kernelIN5flash19enable_sm80_to_sm89INS1_16FlashAttnBwdSm80INS1_25CollectiveMainloopBwdSm80ILi2ELi2EN4cute5tupleIJNS5_1CILi64EEENS7_ILi128EEES8_EEENS_10bfloat16_tEfNS_4arch4Sm80ELb0ELb0ELb1ELb1ELb1ELb0ELb0ELb0ELi2ELi2ELi4ELi2ELb1EEENS1_21CollectiveEpilogueBwdISA_SB_SD_Li256ELb1ELb0ELi2EEENS1_19SingleTileSchedulerILb1ELb0ELb0ELi128EEEEEEEEEvNT_6ParamsE$_ZZN4cute14transform_leafINS_15ArithmeticTupleIJNS1_IJiiEEEiiiEEENS_8identityEEEDaRKT_OT0_ENKUlRKT_E_clIS2_EEDaSC_:
[----:B------:R-:W-:-:S05]  /*8b70*/  IADD3 R9, R13, -c[0x0][0x20], RZ ;  /* 0x800008000d097a10 */ /* 0x000fca0007ffe0ff */
[----:B------:R1:W5:Y:S01]  /*8b80*/  LDL R7, [R9] ;  /* 0x0000000009077983 */ /* 0x0003620000100800 */
[----:B------:R-:W-:-:S03]  /*8b90*/  MOV R8, 0x8bb0 ;  /* 0x00008bb000087802 */ /* 0x000fc60000000f00 */
[----:B-1---5:R-:W-:Y:S05]  /*8ba0*/  CALL.REL.NOINC `($_ZN7cutlass13device_kernelIN5flash19enable_sm80_to_sm89INS1_16FlashAttnBwdSm80INS1_25CollectiveMainloopBwdSm80ILi2ELi2EN4cute5tupleIJNS5_1CILi64EEENS7_ILi128EEES8_EEENS_10bfloat16_tEfNS_4arch4Sm80ELb0ELb0ELb1ELb1ELb1ELb0ELb0ELb0ELi2ELi2ELi4ELi2ELb1EEENS1_21CollectiveEpilogueBwdISA_SB_SD_Li256ELb1ELb0ELi2EEENS1_19SingleTileSchedulerILb1ELb0ELb0ELi128EEEEEEEEEvNT_6ParamsE$_ZZN4cute14transform_leafINS_15ArithmeticTupleIJiiEEERNS_8identityEEEDaRKT_OT0_ENKUlRKT_E_clIiEEDaSC_) ;  /* 0x000000f000007944 */ /* 0x022fea0003c00000 */
[----:B------:R1:W5:Y:S01]  /*8bb0*/  LDL R7, [R9+0x4] ;  /* 0x0000040009077983 */ /* 0x0003620000100800 */
[----:B------:R-:W-:Y:S01]  /*8bc0*/  IADD3 R6, R1, 0x19c, RZ ;  /* 0x0000019c01067810 */ /* 0x000fe20007ffe0ff */
[----:B------:R-:W-:Y:S01]  /*8bd0*/  IMAD.MOV.U32 R16, RZ, RZ, R10 ;  /* 0x000000ffff107224 */ /* 0x000fe200078e000a */
[----:B------:R-:W-:Y:S02]  /*8be0*/  MOV R8, 0x8c10 ;  /* 0x00008c1000087802 */ /* 0x000fe40000000f00 */
[----:B------:R-:W-:Y:S02]  /*8bf0*/  IADD3 R6, R6, c[0x0][0x20], RZ ;  /* 0x0000080006067a10 */ /* 0x000fe40007ffe0ff */
[----:B-1---5:R-:W-:Y:S05]  /*8c00*/  CALL.REL.NOINC `($_ZN7cutlass13device_kernelIN5flash19enable_sm80_to_sm89INS1_16FlashAttnBwdSm80INS1_25CollectiveMainloopBwdSm80ILi2ELi2EN4cute5tupleIJNS5_1CILi64EEENS7_ILi128EEES8_EEENS_10bfloat16_tEfNS_4arch4Sm80ELb0ELb0ELb1ELb1ELb1ELb0ELb0ELb0ELi2ELi2ELi4ELi2ELb1EEENS1_21CollectiveEpilogueBwdISA_SB_SD_Li256ELb1ELb0ELi2EEENS1_19SingleTileSchedulerILb1ELb0ELb0ELi128EEEEEEEEEvNT_6ParamsE$_ZZN4cute14transform_leafINS_15ArithmeticTupleIJiiEEERNS_8identityEEEDaRKT_OT0_ENKUlRKT_E_clIiEEDaSC_) ;  /* 0x0000009000007944 */ /* 0x022fea0003c00000 */
[----:B------:R1:W-:Y:S01]  /*8c10*/  STL [R1+0x19c], R10 ;  /* 0x00019c0a01007387 */ /* 0x0003e20000100800 */
[----:B------:R-:W-:-:S03]  /*8c20*/  MOV R8, 0x8c40 ;  /* 0x00008c4000087802 */ /* 0x000fc60000000f00 */
[----:B-1----:R-:W-:Y:S05]  /*8c30*/  CALL.REL.NOINC `($_ZN7cutlass13device_kernelIN5flash19enable_sm80_to_sm89INS1_16FlashAttnBwdSm80INS1_25CollectiveMainloopBwdSm80ILi2ELi2EN4cute5tupleIJNS5_1CILi64EEENS7_ILi128EEES8_EEENS_10bfloat16_tEfNS_4arch4Sm80ELb0ELb0ELb1ELb1ELb1ELb0ELb0ELb0ELi2ELi2ELi4ELi2ELb1EEENS1_21CollectiveEpilogueBwdISA_SB_SD_Li256ELb1ELb0ELi2EEENS1_19SingleTileSchedulerILb1ELb0ELb0ELi128EEEEEEEEEvNT_6ParamsE$_ZZN4cute9transformINS_15ArithmeticTupleIJiiEEEZNS_14transform_leafIS2_RNS_8identityEEEDaRKT_OT0_EUlRKT_E_EEDaS8_SA_ENKUlDpSD_E_clIJiiEEEDaSF_) ;  /* 0x00001d8000007944 */ /* 0x002fea0003c00000 */
[----:B------:R-:W-:Y:S02]  /*8c40*/  MOV R8, R18 ;  /* 0x0000001200087202 */ /* 0x000fe40000000f00 */
[----:B------:R-:W-:-:S04]  /*8c50*/  MOV R9, 0x0 ;  /* 0x0000000000097802 */ /* 0x000fc80000000f00 */
[----:B------:R-:W-:Y:S05]  /*8c60*/  RET.REL.NODEC R8 `(_ZN7cutlass13device_kernelIN5flash19enable_sm80_to_sm89INS1_16FlashAttnBwdSm80INS1_25CollectiveMainloopBwdSm80ILi2ELi2EN4cute5tupleIJNS5_1CILi64EEENS7_ILi128EEES8_EEENS_10bfloat16_tEfNS_4arch4Sm80ELb0ELb0ELb1ELb1ELb1ELb0ELb0ELb0ELi2ELi2ELi4ELi2ELb1EEENS1_21CollectiveEpilogueBwdISA_SB_SD_Li256ELb1ELb0ELi2EEENS1_19SingleTileSchedulerILb1ELb0ELb0ELi128EEEEEEEEEvNT_6ParamsE) ;  /* 0xffff739008007950 */ /* 0x000fea0003c3ffff */
        .type           $_ZN7cutlass13device_kernelIN5flash19enable_sm80_to_sm89INS1_16FlashAttnBwdSm80INS1_25CollectiveMainloopBwdSm80ILi2ELi2EN4cute5tupleIJNS5_1CILi64EEENS7_ILi128EEES8_EEENS_10bfloat16_tEfNS_4arch4Sm80ELb0ELb0ELb1ELb1ELb1ELb0ELb0ELb0ELi2ELi2ELi4ELi2ELb1EEENS1_21CollectiveEpilogueBwdISA_SB_SD_Li256ELb1ELb0ELi2EEENS1_19SingleTileSchedulerILb1ELb0ELb0ELi128EEEEEEEEEvNT_6ParamsE$_ZZN4cute14transform_leafINS_15ArithmeticTupleIJNS1_IJiiEEEiiiEEENS_8identityEEEDaRKT_OT0_ENKUlRKT_E_clIiEEDaSC_,@function
        .size           $_ZN7cutlass13device_kernelIN5flash19enable_sm80_to_sm89INS1_16FlashAttnBwdSm80INS1_25CollectiveMainloopBwdSm80ILi2ELi2EN4cute5tupleIJNS5_1CILi64EEENS7_ILi128EEES8_EEENS_10bfloat16_tEfNS_4arch4Sm80ELb0ELb0ELb1ELb1ELb1ELb0ELb0ELb0ELi2ELi2ELi4ELi2ELb1EEENS1_21CollectiveEpilogueBwdISA_SB_SD_Li256ELb1ELb0ELi2EEENS1_19SingleTileSchedulerILb1ELb0ELb0ELi128EEEEEEEEEvNT_6ParamsE$_ZZN4cute14transform_leafINS_15ArithmeticTupleIJNS1_IJiiEEEiiiEEENS_8identityEEEDaRKT_OT0_ENKUlRKT_E_clIiEEDaSC_,($_ZN7cutlass13device_kernelIN5flash19enable_sm80_to_sm89INS1_16FlashAttnBwdSm80INS1_25CollectiveMainloopBwdSm80ILi2ELi2EN4cute5tupleIJNS5_1CILi64EEENS7_ILi128EEES8_EEENS_10bfloat16_tEfNS_4arch4Sm80ELb0ELb0ELb1ELb1ELb1ELb0ELb0ELb0ELi2ELi2ELi4ELi2ELb1EEENS1_21CollectiveEpilogueBwdISA_SB_SD_Li256ELb1ELb0ELi2EEENS1_19SingleTileSchedulerILb1ELb0ELb0ELi128EEEEEEEEEvNT_6ParamsE$_ZZN4cute14transform_leafINS_15ArithmeticTupleIJiiEEERNS_8identityEEEDaRKT_OT0_ENKUlRKT_E_clIiEEDaSC_ - $_ZN7cutlass13device_kernelIN5flash19enable_sm80_to_sm89INS1_16FlashAttnBwdSm80INS1_25CollectiveMainloopBwdSm80ILi2ELi2EN4cute5tupleIJNS5_1CILi64EEENS7_ILi128EEES8_EEENS_10bfloat16_tEfNS_4arch4Sm80ELb0ELb0ELb1ELb1ELb1ELb0ELb0ELb0ELi2ELi2ELi4ELi2ELb1EEENS1_21CollectiveEpilogueBwdISA_SB_SD_Li256ELb1ELb0ELi2EEENS1_19SingleTileSchedulerILb1ELb0ELb0ELi128EEEEEEEEEvNT_6ParamsE$_ZZN4cute14transform_leafINS_15ArithmeticTupleIJNS1_IJiiEEEiiiEEENS_8identityEEEDaRKT_OT0_ENKUlRKT_E_clIiEEDaSC_)
$_ZN7cutlass13device_kernelIN5flash19enable_sm80_to_sm89INS1_16FlashAttnBwdSm80INS1_25CollectiveMainloopBwdSm80ILi2ELi2EN4cute5tupleIJNS5_1CILi64EEENS7_ILi128EEES8_EEENS_10bfloat16_tEfNS_4arch4Sm80ELb0ELb0ELb1ELb1ELb1ELb0ELb0ELb0ELi2ELi2ELi4ELi2ELb1EEENS1_21CollectiveEpilogueBwdISA_SB_SD_Li256ELb1ELb0ELi2EEENS1_19SingleTileSchedulerILb1ELb0ELb0ELi128EEEEEEEEEvNT_6ParamsE$_ZZN4cute14transform_leafINS_15ArithmeticTupleIJNS1_IJiiEEEiiiEEENS_8identityEEEDaRKT_OT0_ENKUlRKT_E_clIiEEDaSC_:
[----:B------:R-:W-:Y:S02]  /*8c70*/  MOV R10, R9 ;  /* 0x00000009000a7202 */ /* 0x000fe40000000f00 */
[----:B------:R-:W-:-:S04]  /*8c80*/  MOV R9, 0x0 ;  /* 0x0000000000097802 */ /* 0x000fc80000000f00 */
[----:B------:R-:W-:Y:S05]  /*8c90*/  RET.REL.NODEC R8 `(_ZN7cutlass13device_kernelIN5flash19enable_sm80_to_sm89INS1_16FlashAttnBwdSm80INS1_25CollectiveMainloopBwdSm80ILi2ELi2EN4cute5tupleIJNS5_1CILi64EEENS7_ILi128EEES8_EEENS_10bfloat16_tEfNS_4arch4Sm80ELb0ELb0ELb1ELb1ELb1ELb0ELb0ELb0ELi2ELi2ELi4ELi2ELb1EEENS1_21CollectiveEpilogueBwdISA_SB_SD_Li256ELb1ELb0ELi2EEENS1_19SingleTileSchedulerILb1ELb0ELb0ELi128EEEEEEEEEvNT_6ParamsE) ;  /* 0xffff736008007950 */ /* 0x000fea0003c3ffff */
        .type           $_ZN7cutlass13device_kernelIN5flash19enable_sm80_to_sm89INS1_16FlashAttnBwdSm80INS1_25CollectiveMainloopBwdSm80ILi2ELi2EN4cute5tupleIJNS5_1CILi64EEENS7_ILi128EEES8_EEENS_10bfloat16_tEfNS_4arch4Sm80ELb0ELb0ELb1ELb1ELb1ELb0ELb0ELb0ELi2ELi2ELi4ELi2ELb1EEENS1_21CollectiveEpilogueBwdISA_SB_SD_Li256ELb1ELb0ELi2EEENS1_19SingleTileSchedulerILb1ELb0ELb0ELi128EEEEEEEEEvNT_6ParamsE$_ZZN4cute14transform_leafINS_15ArithmeticTupleIJiiEEERNS_8identityEEEDaRKT_OT0_ENKUlRKT_E_clIiEEDaSC_,@function
        .size           $_ZN7cutlass13device_kernelIN5flash19enable_sm80_to_sm89INS1_16FlashAttnBwdSm80INS1_25CollectiveMainloopBwdSm80ILi2ELi2EN4cute5tupleIJNS5_1CILi64EEENS7_ILi128EEES8_EEENS_10bfloat16_tEfNS_4arch4Sm80ELb0ELb0ELb1ELb1ELb1ELb0ELb0ELb0ELi2ELi2ELi4ELi2ELb1EEENS1_21CollectiveEpilogueBwdISA_SB_SD_Li256ELb1ELb0ELi2EEENS1_19SingleTileSchedulerILb1ELb0ELb0ELi128EEEEEEEEEvNT_6ParamsE$_ZZN4cute14transform_leafINS_15ArithmeticTupleIJiiEEERNS_8identityEEEDaRKT_OT0_ENKUlRKT_E_clIiEEDaSC_,($_ZN7cutlass13device_kernelIN5flash19enable_sm80_to_sm89INS1_16FlashAttnBwdSm80INS1_25CollectiveMainloopBwdSm80ILi2ELi2EN4cute5tupleIJNS5_1CILi64EEENS7_ILi128EEES8_EEENS_10bfloat16_tEfNS_4arch4Sm80ELb0ELb0ELb1ELb1ELb1ELb0ELb0ELb0ELi2ELi2ELi4ELi2ELb1EEENS1_21CollectiveEpilogueBwdISA_SB_SD_Li256ELb1ELb0ELi2EEENS1_19SingleTileSchedulerILb1ELb0ELb0ELi128EEEEEEEEEvNT_6ParamsE$_ZZN4cute19as_arithmetic_tupleINS_15ArithmeticTupleIJNS1_IJiiEEEiiiEEEEEDaRKT_ENKUlDpRKT_E_clIJS2_iiiEEEDaSA_ - $_ZN7cutlass13device_kernelIN5flash19enable_sm80_to_sm89INS1_16FlashAttnBwdSm80INS1_25CollectiveMainloopBwdSm80ILi2ELi2EN4cute5tupleIJNS5_1CILi64EEENS7_ILi128EEES8_EEENS_10bfloat16_tEfNS_4arch4Sm80ELb0ELb0ELb1ELb1ELb1ELb0ELb0ELb0ELi2ELi2ELi4ELi2ELb1EEENS1_21CollectiveEpilogueBwdISA_SB_SD_Li256ELb1ELb0ELi2EEENS1_19SingleTileSchedulerILb1ELb0ELb0ELi128EEEEEEEEEvNT_6ParamsE$_ZZN4cute14transform_leafINS_15ArithmeticTupleIJiiEEERNS_8identityEEEDaRKT_OT0_ENKUlRKT_E_clIiEEDaSC_)
$_ZN7cutlass13device_kernelIN5flash19enable_sm80_to_sm89INS1_16FlashAttnBwdSm80INS1_25CollectiveMainloopBwdSm80ILi2ELi2EN4cute5tupleIJNS5_1CILi64EEENS7_ILi128EEES8_EEENS_10bfloat16_tEfNS_4arch4Sm80ELb0ELb0ELb1ELb1ELb1ELb0ELb0ELb0ELi2ELi2ELi4ELi2ELb1EEENS1_21CollectiveEpilogueBwdISA_SB_SD_Li256ELb1ELb0ELi2EEENS1_19SingleTileSchedulerILb1ELb0ELb0ELi128EEEEEEEEEvNT_6ParamsE$_ZZN4cute14transform_leafINS_15ArithmeticTupleIJiiEEERNS_8identityEEEDaRKT_OT0_ENKUlRKT_E_clIiEEDaSC_:
[----:B------:R-:W-:Y:S02]  /*8ca0*/  MOV R78, R8 ;  /* 0x00000008004e7202 */ /* 0x000fe40000000f00 */
[----:B------:R-:W-:Y:S02]  /*8cb0*/  MOV R79, 0x0 ;  /* 0x00000000004f7802 */ /* 0x000fe40000000f00 */
[----:B------:R-:W-:Y:S02]  /*8cc0*/  MOV R10, R7 ;  /* 0x00000007000a7202 */ /* 0x000fe40000000f00 */
[----:B------:R-:W-:Y:S05]  /*8cd0*/  RET.REL.NODEC R78 `(_ZN7cutlass13device_kernelIN5flash19enable_sm80_to_sm89INS1_16FlashAttnBwdSm80INS1_25CollectiveMainloopBwdSm80ILi2ELi2EN4cute5tupleIJNS5_1CILi64EEENS7_ILi128EEES8_EEENS_10bfloat16_tEfNS_4arch4Sm80ELb0ELb0ELb1ELb1ELb1ELb0ELb0ELb0ELi2ELi2ELi4ELi2ELb1EEENS1_21CollectiveEpilogueBwdISA_SB_SD_Li256ELb1ELb0ELi2EEENS1_19SingleTileSchedulerILb1ELb0ELb0ELi128EEEEEEEEEvNT_6ParamsE) ;  /* 0xffff73204e007950 */ /* 0x000fea0003c3ffff */
        .type           $_ZN7cutlass13device_kernelIN5flash19enable_sm80_to_sm89INS1_16FlashAttnBwdSm80INS1_25CollectiveMainloopBwdSm80ILi2ELi2EN4cute5tupleIJNS5_1CILi64EEENS7_ILi128EEES8_EEENS_10bfloat16_tEfNS_4arch4Sm80ELb0ELb0ELb1ELb1ELb1ELb0ELb0ELb0ELi2ELi2ELi4ELi2ELb1EEENS1_21CollectiveEpilogueBwdISA_SB_SD_Li256ELb1ELb0ELi2EEENS1_19SingleTileSchedulerILb1ELb0ELb0ELi128EEEEEEEEEvNT_6ParamsE$_ZZN4cute19as_arithmetic_tupleINS_15ArithmeticTupleIJNS1_IJiiEEEiiiEEEEEDaRKT_ENKUlDpRKT_E_clIJS2_iiiEEEDaSA_,@function
        .size           $_ZN7cutlass13device_kernelIN5flash19enable_sm80_to_sm89INS1_16FlashAttnBwdSm80INS1_25CollectiveMainloopBwdSm80ILi2ELi2EN4cute5tupleIJNS5_1CILi64EEENS7_ILi128EEES8_EEENS_10bfloat16_tEfNS_4arch4Sm80ELb0ELb0ELb1ELb1ELb1ELb0ELb0ELb0ELi2ELi2ELi4ELi2ELb1EEENS1_21CollectiveEpilogueBwdISA_SB_SD_Li256ELb1ELb0ELi2EEENS1_19SingleTileSchedulerILb1ELb0ELb0ELi128EEEEEEEEEvNT_6ParamsE$_ZZN4cute19as_arithmetic_tupleINS_15ArithmeticTupleIJNS1_IJiiEEEiiiEEEEEDaRKT_ENKUlDpRKT_E_clIJS2_iiiEEEDaSA_,($_ZN7cutlass13device_kernelIN5flash19enable_sm80_to_sm89INS1_16FlashAttnBwdSm80INS1_25CollectiveMainloopBwdSm80ILi2ELi2EN4cute5tupleIJNS5_1CILi64EEENS7_ILi128EEES8_EEENS_10bfloat16_tEfNS_4arch4Sm80ELb0ELb0ELb1ELb1ELb1ELb0ELb0ELb0ELi2ELi2ELi4ELi2ELb1EEENS1_21CollectiveEpilogueBwdISA_SB_SD_Li256ELb1ELb0ELi2EEENS1_19SingleTileSchedulerILb1ELb0ELb0ELi128EEEEEEEEEvNT_6ParamsE$_ZZN4cute19as_arithmetic_tupleINS_15ArithmeticTupleIJNS1_IJiiEEEiiiEEEEEDaRKT_ENKUlRKT_E_clIS2_EEDaS9_ - $_ZN7cutlass13device_kernelIN5flash19enable_sm80_to_sm89INS1_16FlashAttnBwdSm80INS1_25CollectiveMainloopBwdSm80ILi2ELi2EN4cute5tupleIJNS5_1CILi64EEENS7_ILi128EEES8_EEENS_10bfloat16_tEfNS_4arch4Sm80ELb0ELb0ELb1ELb1ELb1ELb0ELb0ELb0ELi2ELi2ELi4ELi2ELb1EEENS1_21CollectiveEpilogueBwdISA_SB_SD_Li256ELb1ELb0ELi2EEENS1_19SingleTileSchedulerILb1ELb0ELb0ELi128EEEEEEEEEvNT_6ParamsE$_ZZN4cute19as_arithmetic_tupleINS_15ArithmeticTupleIJNS1_IJiiEEEiiiEEEEEDaRKT_ENKUlDpRKT_E_clIJS2_iiiEEEDaSA_)
$_ZN7cutlass13device_kernelIN5flash19enable_sm80_to_sm89INS1_16FlashAttnBwdSm80INS1_25CollectiveMainloopBwdSm80ILi2ELi2EN4cute5tupleIJNS5_1CILi64EEENS7_ILi128EEES8_EEENS_10bfloat16_tEfNS_4arch4Sm80ELb0ELb0ELb1ELb1ELb1ELb0ELb0ELb0ELi2ELi2ELi4ELi2ELb1EEENS1_21CollectiveEpilogueBwdISA_SB_SD_Li256ELb1ELb0ELi2EEENS1_19SingleTileSchedulerILb1ELb0ELb0ELi128EEEEEEEEEvNT_6ParamsE$_ZZN4cute19as_arithmetic_tupleINS_15ArithmeticTupleIJNS1_IJiiEEEiiiEEEEEDaRKT_ENKUlDpRKT_E_clIJS2_iiiEEEDaSA_:
[----:B------:R-:W-:Y:S02]  /*8ce0*/  IADD3 R7, R1, 0x19c, RZ ;  /* 0x0000019c01077810 */ /* 0x000fe40007ffe0ff */
[----:B------:R-:W-:Y:S02]  /*8cf0*/  MOV R52, 0x8d20 ;  /* 0x00008d2000347802 */ /* 0x000fe40000000f00 */
[----:B------:R-:W-:-:S02]  /*8d00*/  IADD3 R7, R7, c[0x0][0x20], RZ ;  /* 0x0000080007077a10 */ /* 0x000fc40007ffe0ff */
[----:B------:R-:W-:Y:S05]  /*8d10*/  CALL.REL.NOINC `($_ZN7cutlass13device_kernelIN5flash19enable_sm80_to_sm89INS1_16FlashAttnBwdSm80INS1_25CollectiveMainloopBwdSm80ILi2ELi2EN4cute5tupleIJNS5_1CILi64EEENS7_ILi128EEES8_EEENS_10bfloat16_tEfNS_4arch4Sm80ELb0ELb0ELb1ELb1ELb1ELb0ELb0ELb0ELi2ELi2ELi4ELi2ELb1EEENS1_21CollectiveEpilogueBwdISA_SB_SD_Li256ELb1ELb0ELi2EEENS1_19SingleTileSchedulerILb1ELb0ELb0ELi128EEEEEEEEEvNT_6ParamsE$_ZN4cute5tupleIJNS_15ArithmeticTupleIJiiEEEiiiEEC2ERKS2_RKiS7_S7_) ;  /* 0xfffff95000007944 */ /* 0x000fea0003c3ffff */
[----:B------:R1:W5:Y:S04]  /*8d20*/  LDL R10, [R1+0x19c] ;  /* 0x00019c00010a7983 */ /* 0x0003680000100800 */
[----:B------:R1:W5:Y:S04]  /*8d30*/  LDL.64 R8, [R1+0x1a8] ;  /* 0x0001a80001087983 */ /* 0x0003680000100a00 */
[----:B------:R1:W5:Y:S01]  /*8d40*/  LDL.64 R6, [R1+0x1a0] ;  /* 0x0001a00001067983 */ /* 0x0003620000100a00 */
[----:B------:R-:W-:-:S04]  /*8d50*/  MOV R17, 0x0 ;  /* 0x0000000000117802 */ /* 0x000fc80000000f00 */
[----:B------:R-:W-:Y:S05]  /*8d60*/  RET.REL.NODEC R16 `(_ZN7cutlass13device_kernelIN5flash19enable_sm80_to_sm89INS1_16FlashAttnBwdSm80INS1_25CollectiveMainloopBwdSm80ILi2ELi2EN4cute5tupleIJNS5_1CILi64EEENS7_ILi128EEES8_EEENS_10bfloat16_tEfNS_4arch4Sm80ELb0ELb0ELb1ELb1ELb1ELb0ELb0ELb0ELi2ELi2ELi4ELi2ELb1EEENS1_21CollectiveEpilogueBwdISA_SB_SD_Li256ELb1ELb0ELi2EEENS1_19SingleTileSchedulerILb1ELb0ELb0ELi128EEEEEEEEEvNT_6ParamsE) ;  /* 0xffff729010007950 */ /* 0x000fea0003c3ffff */
        .type           $_ZN7cutlass13device_kernelIN5flash19enable_sm80_to_sm89INS1_16FlashAttnBwdSm80INS1_25CollectiveMainloopBwdSm80ILi2ELi2EN4cute5tupleIJNS5_1CILi64EEENS7_ILi128EEES8_EEENS_10bfloat16_tEfNS_4arch4Sm80ELb0ELb0ELb1ELb1ELb1ELb0ELb0ELb0ELi2ELi2ELi4ELi2ELb1EEENS1_21CollectiveEpilogueBwdISA_SB_SD_Li256ELb1ELb0ELi2EEENS1_19SingleTileSchedulerILb1ELb0ELb0ELi128EEEEEEEEEvNT_6ParamsE$_ZZN4cute19as_arithmetic_tupleINS_15ArithmeticTupleIJNS1_IJiiEEEiiiEEEEEDaRKT_ENKUlRKT_E_clIS2_EEDaS9_,@function
        .size           $_ZN7cutlass13device_kernelIN5flash19enable_sm80_to_sm89INS1_16FlashAttnBwdSm80INS1_25CollectiveMainloopBwdSm80ILi2ELi2EN4cute5tupleIJNS5_1CILi64EEENS7_ILi128EEES8_EEENS_10bfloat16_tEfNS_4arch4Sm80ELb0ELb0ELb1ELb1ELb1ELb0ELb0ELb0ELi2ELi2ELi4ELi2ELb1EEENS1_21CollectiveEpilogueBwdISA_SB_SD_Li256ELb1ELb0ELi2EEENS1_19SingleTileSchedulerILb1ELb0ELb0ELi128EEEEEEEEEvNT_6ParamsE$_ZZN4cute19as_arithmetic_tupleINS_15ArithmeticTupleIJNS1_IJiiEEEiiiEEEEEDaRKT_ENKUlRKT_E_clIS2_EEDaS9_,($_ZN7cutlass13device_kernelIN5flash19enable_sm80_to_sm89INS1_16FlashAttnBwdSm80INS1_25CollectiveMainloopBwdSm80ILi2ELi2EN4cute5tupleIJNS5_1CILi64EEENS7_ILi128EEES8_EEENS_10bfloat16_tEfNS_4arch4Sm80ELb0ELb0ELb1ELb1ELb1ELb0ELb0ELb0ELi2ELi2ELi4ELi2ELb1EEENS1_21CollectiveEpilogueBwdISA_SB_SD_Li256ELb1ELb0ELi2EEENS1_19SingleTileSchedulerILb1ELb0ELb0ELi128EEEEEEEEEvNT_6ParamsE$_ZZN4cute19as_arithmetic_tupleINS_15ArithmeticTupleIJNS1_IJiiEEEiiiEEEEEDaRKT_ENKUlRKT_E_clIiEEDaS9_ - $_ZN7cutlass13device_kernelIN5flash19enable_sm80_to_sm89INS1_16FlashAttnBwdSm80INS1_25CollectiveMainloopBwdSm80ILi2ELi2EN4cute5tupleIJNS5_1CILi64EEENS7_ILi128EEES8_EEENS_10bfloat16_tEfNS_4arch4Sm80ELb0ELb0ELb1ELb1ELb1ELb0ELb0ELb0ELi2ELi2ELi4ELi2ELb1EEENS1_21CollectiveEpilogueBwdISA_SB_SD_Li256ELb1ELb0ELi2EEENS1_19SingleTileSchedulerILb1ELb0ELb0ELi128EEEEEEEEEvNT_6ParamsE$_ZZN4cute19as_arithmetic_tupleINS_15ArithmeticTupleIJNS1_IJiiEEEiiiEEEEEDaRKT_ENKUlRKT_E_clIS2_EEDaS9_)
$_ZN7cutlass13device_kernelIN5flash19enable_sm80_to_sm89INS1_16FlashAttnBwdSm80INS1_25CollectiveMainloopBwdSm80ILi2ELi2EN4cute5tupleIJNS5_1CILi64EEENS7_ILi128EEES8_EEENS_10bfloat16_tEfNS_4arch4Sm80ELb0ELb0ELb1ELb1ELb1ELb0ELb0ELb0ELi2ELi2ELi4ELi2ELb1EEENS1_21CollectiveEpilogueBwdISA_SB_SD_Li256ELb1ELb0ELi2EEENS1_19SingleTileSchedulerILb1ELb0ELb0ELi128EEEEEEEEEvNT_6ParamsE$_ZZN4cute19as_arithmetic_tupleINS_15ArithmeticTupleIJNS1_IJiiEEEiiiEEEEEDaRKT_ENKUlRKT_E_clIS2_EEDaS9_:
[----:B------:R-:W-:-:S05]  /*8d70*/  IADD3 R9, R13, -c[0x0][0x20], RZ ;  /* 0x800008000d097a10 */ /* 0x000fca0007ffe0ff */
[----:B------:R1:W5:Y:S01]  /*8d80*/  LDL R7, [R9] ;  /* 0x0000000009077983 */ /* 0x0003620000100800 */
[----:B------:R-:W-:-:S03]  /*8d90*/  MOV R8, 0x8db0 ;  /* 0x00008db000087802 */ /* 0x000fc60000000f00 */
[----:B-1---5:R-:W-:Y:S05]  /*8da0*/  CALL.REL.NOINC `($_ZN7cutlass13device_kernelIN5flash19enable_sm80_to_sm89INS1_16FlashAttnBwdSm80INS1_25CollectiveMainloopBwdSm80ILi2ELi2EN4cute5tupleIJNS5_1CILi64EEENS7_ILi128EEES8_EEENS_10bfloat16_tEfNS_4arch4Sm80ELb0ELb0ELb1ELb1ELb1ELb0ELb0ELb0ELi2ELi2ELi4ELi2ELb1EEENS1_21CollectiveEpilogueBwdISA_SB_SD_Li256ELb1ELb0ELi2EEENS1_19SingleTileSchedulerILb1ELb0ELb0ELi128EEEEEEEEEvNT_6ParamsE$_ZZN4cute19as_arithmetic_tupleINS_15ArithmeticTupleIJiiEEEEEDaRKT_ENKUlRKT_E_clIiEEDaS8_) ;  /* 0x0000019000007944 */ /* 0x022fea0003c00000 */
[----:B------:R1:W5:Y:S01]  /*8db0*/  LDL R7, [R9+0x4] ;  /* 0x0000040009077983 */ /* 0x0003620000100800 */
[----:B------:R-:W-:Y:S01]  /*8dc0*/  IADD3 R6, R1, 0x19c, RZ ;  /* 0x0000019c01067810 */ /* 0x000fe20007ffe0ff */
[----:B------:R-:W-:Y:S01]  /*8dd0*/  IMAD.MOV.U32 R16, RZ, RZ, R10 ;  /* 0x000000ffff107224 */ /* 0x000fe200078e000a */
[----:B------:R-:W-:Y:S02]  /*8de0*/  MOV R8, 0x8e10 ;  /* 0x00008e1000087802 */ /* 0x000fe40000000f00 */
[----:B------:R-:W-:Y:S02]  /*8df0*/  IADD3 R6, R6, c[0x0][0x20], RZ ;  /* 0x0000080006067a10 */ /* 0x000fe40007ffe0ff */
[----:B-1---5:R-:W-:Y:S05]  /*8e00*/  CALL.REL.NOINC `($_ZN7cutlass13device_kernelIN5flash19enable_sm80_to_sm89INS1_16FlashAttnBwdSm80INS1_25CollectiveMainloopBwdSm80ILi2ELi2EN4cute5tupleIJNS5_1CILi64EEENS7_ILi128EEES8_EEENS_10bfloat16_tEfNS_4arch4Sm80ELb0ELb0ELb1ELb1ELb1ELb0ELb0ELb0ELi2ELi2ELi4ELi2ELb1EEENS1_21CollectiveEpilogueBwdISA_SB_SD_Li256ELb1ELb0ELi2EEENS1_19SingleTileSchedulerILb1ELb0ELb0ELi128EEEEEEEEEvNT_6ParamsE$_ZZN4cute19as_arithmetic_tupleINS_15ArithmeticTupleIJiiEEEEEDaRKT_ENKUlRKT_E_clIiEEDaS8_) ;  /* 0x0000013000007944 */ /* 0x022fea0003c00000 */
[----:B------:R1:W-:Y:S01]  /*8e10*/  STL [R1+0x19c], R10 ;  /* 0x00019c0a01007387 */ /* 0x0003e20000100800 */
[----:B------:R-:W-:-:S03]  /*8e20*/  MOV R18, 0x8e40 ;  /* 0x00008e4000127802 */ /* 0x000fc60000000f00 */
[----:B-1----:R-:W-:Y:S05]  /*8e30*/  CALL.REL.NOINC `($_ZN7cutlass13device_kernelIN5flash19enable_sm80_to_sm89INS1_16FlashAttnBwdSm80INS1_25CollectiveMainloopBwdSm80ILi2ELi2EN4cute5tupleIJNS5_1CILi64EEENS7_ILi128EEES8_EEENS_10bfloat16_tEfNS_4arch4Sm80ELb0ELb0ELb1ELb1ELb1ELb0ELb0ELb0ELi2ELi2ELi4ELi2ELb1EEENS1_21CollectiveEpilogueBwdISA_SB_SD_Li256ELb1ELb0ELi2EEENS1_19SingleTileSchedulerILb1ELb0ELb0ELi128EEEEEEEEEvNT_6ParamsE$_ZZN4cute19as_arithmetic_tupleINS_15ArithmeticTupleIJiiEEEEEDaRKT_ENKUlDpRKT_E_clIJiiEEEDaS9_) ;  /* 0x0000008000007944 */ /* 0x002fea0003c00000 */
[----:B-----5:R-:W-:Y:S01]  /*8e40*/  IMAD.MOV.U32 R8, RZ, RZ, R6 ;  /* 0x000000ffff087224 */ /* 0x020fe200078e0006 */
[----:B------:R-:W-:Y:S01]  /*8e50*/  MOV R6, R52 ;  /* 0x0000003400067202 */ /* 0x000fe20000000f00 */
[----:B------:R-:W-:Y:S01]  /*8e60*/  IMAD.MOV.U32 R78, RZ, RZ, R7 ;  /* 0x000000ffff4e7224 */ /* 0x000fe200078e0007 */
[----:B------:R-:W-:-:S04]  /*8e70*/  MOV R7, 0x0 ;  /* 0x0000000000077802 */ /* 0x000fc80000000f00 */
[----:B------:R-:W-:Y:S05]  /*8e80*/  RET.REL.NODEC R6 `(_ZN7cutlass13device_kernelIN5flash19enable_sm80_to_sm89INS1_16FlashAttnBwdSm80INS1_25CollectiveMainloopBwdSm80ILi2ELi2EN4cute5tupleIJNS5_1CILi64EEENS7_ILi128EEES8_EEENS_10bfloat16_tEfNS_4arch4Sm80ELb0ELb0ELb1ELb1ELb1ELb0ELb0ELb0ELi2ELi2ELi4ELi2ELb1EEENS1_21CollectiveEpilogueBwdISA_SB_SD_Li256ELb1ELb0ELi2EEENS1_19SingleTileSchedulerILb1ELb0ELb0ELi128EEEEEEEEEvNT_6ParamsE) ;  /* 0xffff717006007950 */ /* 0x000fea0003c3ffff */
        .type           $_ZN7cutlass13device_kernelIN5flash19enable_sm80_to_sm89INS1_16FlashAttnBwdSm80INS1_25CollectiveMainloopBwdSm80ILi2ELi2EN4cute5tupleIJNS5_1CILi64EEENS7_ILi128EEES8_EEENS_10bfloat16_tEfNS_4arch4Sm80ELb0ELb0ELb1ELb1ELb1ELb0ELb0ELb0ELi2ELi2ELi4ELi2ELb1EEENS1_21CollectiveEpilogueBwdISA_SB_SD_Li256ELb1ELb0ELi2EEENS1_19SingleTileSchedulerILb1ELb0ELb0ELi128EEEEEEEEEvNT_6ParamsE$_ZZN4cute19as_arithmetic_tupleINS_15ArithmeticTupleIJNS1_IJiiEEEiiiEEEEEDaRKT_ENKUlRKT_E_clIiEEDaS9_,@function
        .size           $_ZN7cutlass13device_kernelIN5flash19enable_sm80_to_sm89INS1_16FlashAttnBwdSm80INS1_25CollectiveMainloopBwdSm80ILi2ELi2EN4cute5tupleIJNS5_1CILi64EEENS7_ILi128EEES8_EEENS_10bfloat16_tEfNS_4arch4Sm80ELb0ELb0ELb1ELb1ELb1ELb0ELb0ELb0ELi2ELi2ELi4ELi2ELb1EEENS1_21CollectiveEpilogueBwdISA_SB_SD_Li256ELb1ELb0ELi2EEENS1_19SingleTileSchedulerILb1ELb0ELb0ELi128EEEEEEEEEvNT_6ParamsE$_ZZN4cute19as_arithmetic_tupleINS_15ArithmeticTupleIJNS1_IJiiEEEiiiEEEEEDaRKT_ENKUlRKT_E_clIiEEDaS9_,($_ZN7cutlass13device_kernelIN5flash19enable_sm80_to_sm89INS1_16FlashAttnBwdSm80INS1_25CollectiveMainloopBwdSm80ILi2ELi2EN4cute5tupleIJNS5_1CILi64EEENS7_ILi128EEES8_EEENS_10bfloat16_tEfNS_4arch4Sm80ELb0ELb0ELb1ELb1ELb1ELb0ELb0ELb0ELi2ELi2ELi4ELi2ELb1EEENS1_21CollectiveEpilogueBwdISA_SB_SD_Li256ELb1ELb0ELi2EEENS1_19SingleTileSchedulerILb1ELb0ELb0ELi128EEEEEEEEEvNT_6ParamsE$_ZZN4cute19as_arithmetic_tupleINS_15ArithmeticTupleIJiiEEEEEDaRKT_ENKUlDpRKT_E_clIJiiEEEDaS9_ - $_ZN7cutlass13device_kernelIN5flash19enable_sm80_to_sm89INS1_16FlashAttnBwdSm80INS1_25CollectiveMainloopBwdSm80ILi2ELi2EN4cute5tupleIJNS5_1CILi64EEENS7_ILi128EEES8_EEENS_10bfloat16_tEfNS_4arch4Sm80ELb0ELb0ELb1ELb1ELb1ELb0ELb0ELb0ELi2ELi2ELi4ELi2ELb1EEENS1_21CollectiveEpilogueBwdISA_SB_SD_Li256ELb1ELb0ELi2EEENS1_19SingleTileSchedulerILb1ELb0ELb0ELi128EEEEEEEEEvNT_6ParamsE$_ZZN4cute19as_arithmetic_tupleINS_15ArithmeticTupleIJNS1_IJiiEEEiiiEEEEEDaRKT_ENKUlRKT_E_clIiEEDaS9_)
$_ZN7cutlass13device_kernelIN5flash19enable_sm80_to_sm89INS1_16FlashAttnBwdSm80INS1_25CollectiveMainloopBwdSm80ILi2ELi2EN4cute5tupleIJNS5_1CILi64EEENS7_ILi128EEES8_EEENS_10bfloat16_tEfNS_4arch4Sm80ELb0ELb0ELb1ELb1ELb1ELb0ELb0ELb0ELi2ELi2ELi4ELi2ELb1EEENS1_21CollectiveEpilogueBwdISA_SB_SD_Li256ELb1ELb0ELi2EEENS1_19SingleTileSchedulerILb1ELb0ELb0ELi128EEEEEEEEEvNT_6ParamsE$_ZZN4cute19as_arithmetic_tupleINS_15ArithmeticTupleIJNS1_IJiiEEEiiiEEEEEDaRKT_ENKUlRKT_E_clIiEEDaS9_:
[----:B------:R-:W-:Y:S02]  /*8e90*/  MOV R10, R7 ;  /* 0x00000007000a7202 */ /* 0x000fe40000000f00 */
[----:B------:R-:W-:-:S04]  /*8ea0*/  MOV R7, 0x0 ;  /* 0x0000000000077802 */ /* 0x000fc80000000f00 */
[----:B------:R-:W-:Y:S05]  /*8eb0*/  RET.REL.NODEC R6 `(_ZN7cutlass13device_kernelIN5flash19enable_sm80_to_sm89INS1_16FlashAttnBwdSm80INS1_25CollectiveMainloopBwdSm80ILi2ELi2EN4cute5tupleIJNS5_1CILi64EEENS7_ILi128EEES8_EEENS_10bfloat16_tEfNS_4arch4Sm80ELb0ELb0ELb1ELb1ELb1ELb0ELb0ELb0ELi2ELi2ELi4ELi2ELb1EEENS1_21CollectiveEpilogueBwdISA_SB_SD_Li256ELb1ELb0ELi2EEENS1_19SingleTileSchedulerILb1ELb0ELb0ELi128EEEEEEEEEvNT_6ParamsE) ;  /* 0xffff714006007950 */ /* 0x000fea0003c3ffff */
        .type           $_ZN7cutlass13device_kernelIN5flash19enable_sm80_to_sm89INS1_16FlashAttnBwdSm80INS1_25CollectiveMainloopBwdSm80ILi2ELi2EN4cute5tupleIJNS5_1CILi64EEENS7_ILi128EEES8_EEENS_10bfloat16_tEfNS_4arch4Sm80ELb0ELb0ELb1ELb1ELb1ELb0ELb0ELb0ELi2ELi2ELi4ELi2ELb1EEENS1_21CollectiveEpilogueBwdISA_SB_SD_Li256ELb1ELb0ELi2EEENS1_19SingleTileSchedulerILb1ELb0ELb0ELi128EEEEEEEEEvNT_6ParamsE$_ZZN4cute19as_arithmetic_tupleINS_15ArithmeticTupleIJiiEEEEEDaRKT_ENKUlDpRKT_E_clIJiiEEEDaS9_,@function
        .size           $_ZN7cutlass13device_kernelIN5flash19enable_sm80_to_sm89INS1_16FlashAttnBwdSm80INS1_25CollectiveMainloopBwdSm80ILi2ELi2EN4cute5tupleIJNS5_1CILi64EEENS7_ILi128EEES8_EEENS_10bfloat16_tEfNS_4arch4Sm80ELb0ELb0ELb1ELb1ELb1ELb0ELb0ELb0ELi2ELi2ELi4ELi2ELb1EEENS1_21CollectiveEpilogueBwdISA_SB_SD_Li256ELb1ELb0ELi2EEENS1_19SingleTileSchedulerILb1ELb0ELb0ELi128EEEEEEEEEvNT_6ParamsE$_ZZN4cute19as_arithmetic_tupleINS_15ArithmeticTupleIJiiEEEEEDaRKT_ENKUlDpRKT_E_clIJiiEEEDaS9_,($_ZN7cutlass13device_kernelIN5flash19enable_sm80_to_sm89INS1_16FlashAttnBwdSm80INS1_25CollectiveMainloopBwdSm80ILi2ELi2EN4cute5tupleIJNS5_1CILi64EEENS7_ILi128EEES8_EEENS_10bfloat16_tEfNS_4arch4Sm80ELb0ELb0ELb1ELb1ELb1ELb0ELb0ELb0ELi2ELi2ELi4ELi2ELb1EEENS1_21CollectiveEpilogueBwdISA_SB_SD_Li256ELb1ELb0ELi2EEENS1_19SingleTileSchedulerILb1ELb0ELb0ELi128EEEEEEEEEvNT_6ParamsE$_ZZN4cute19as_arithmetic_tupleINS_15ArithmeticTupleIJiiEEEEEDaRKT_ENKUlRKT_E_clIiEEDaS8_ - $_ZN7cutlass13device_kernelIN5flash19enable_sm80_to_sm89INS1_16FlashAttnBwdSm80INS1_25CollectiveMainloopBwdSm80ILi2ELi2EN4cute5tupleIJNS5_1CILi64EEENS7_ILi128EEES8_EEENS_10bfloat16_tEfNS_4arch4Sm80ELb0ELb0ELb1ELb1ELb1ELb0ELb0ELb0ELi2ELi2ELi4ELi2ELb1EEENS1_21CollectiveEpilogueBwdISA_SB_SD_Li256ELb1ELb0ELi2EEENS1_19SingleTileSchedulerILb1ELb0ELb0ELi128EEEEEEEEEvNT_6ParamsE$_ZZN4cute19as_arithmetic_tupleINS_15ArithmeticTupleIJiiEEEEEDaRKT_ENKUlDpRKT_E_clIJiiEEEDaS9_)
$_ZN7cutlass13device_kernelIN5flash19enable_sm80_to_sm89INS1_16FlashAttnBwdSm80INS1_25CollectiveMainloopBwdSm80ILi2ELi2EN4cute5tupleIJNS5_1CILi64EEENS7_ILi128EEES8_EEENS_10bfloat16_tEfNS_4arch4Sm80ELb0ELb0ELb1ELb1ELb1ELb0ELb0ELb0ELi2ELi2ELi4ELi2ELb1EEENS1_21CollectiveEpilogueBwdISA_SB_SD_Li256ELb1ELb0ELi2EEENS1_19SingleTileSchedulerILb1ELb0ELb0ELi128EEEEEEEEEvNT_6ParamsE$_ZZN4cute19as_arithmetic_tupleINS_15ArithmeticTupleIJiiEEEEEDaRKT_ENKUlDpRKT_E_clIJiiEEEDaS9_:
[----:B------:R-:W-:Y:S02]  /*8ec0*/  IADD3 R7, R1, 0x1a0, RZ ;  /* 0x000001a001077810 */ /* 0x000fe40007ffe0ff */
[----:B------:R-:W-:Y:S02]  /*8ed0*/  MOV R8, 0x8f00 ;  /* 0x00008f0000087802 */ /* 0x000fe40000000f00 */
[----:B------:R-:W-:Y:S02]  /*8ee0*/  IADD3 R7, R7, c[0x0][0x20], RZ ;  /* 0x0000080007077a10 */ /* 0x000fe40007ffe0ff */
[----:B------:R-:W-:Y:S05]  /*8ef0*/  CALL.REL.NOINC `($_ZN7cutlass13device_kernelIN5flash19enable_sm80_to_sm89INS1_16FlashAttnBwdSm80INS1_25CollectiveMainloopBwdSm80ILi2ELi2EN4cute5tupleIJNS5_1CILi64EEENS7_ILi128EEES8_EEENS_10bfloat16_tEfNS_4arch4Sm80ELb0ELb0ELb1ELb1ELb1ELb0ELb0ELb0ELi2ELi2ELi4ELi2ELb1EEENS1_21CollectiveEpilogueBwdISA_SB_SD_Li256ELb1ELb0ELi2EEENS1_19SingleTileSchedulerILb1ELb0ELb0ELi128EEEEEEEEEvNT_6ParamsE$_ZN4cute5tupleIJiiEEC2ERKiS3_) ;  /* 0xfffff9e000007944 */ /* 0x000fea0003c3ffff */
[----:B-1----:R1:W5:Y:S01]  /*8f00*/  LDL.64 R6, [R1+0x1a0] ;  /* 0x0001a00001067983 */ /* 0x0023620000100a00 */
[----:B------:R-:W-:Y:S02]  /*8f10*/  MOV R8, R18 ;  /* 0x0000001200087202 */ /* 0x000fe40000000f00 */
[----:B------:R-:W-:-:S04]  /*8f20*/  MOV R9, 0x0 ;  /* 0x0000000000097802 */ /* 0x000fc80000000f00 */
[----:B------:R-:W-:Y:S05]  /*8f30*/  RET.REL.NODEC R8 `(_ZN7cutlass13device_kernelIN5flash19enable_sm80_to_sm89INS1_16FlashAttnBwdSm80INS1_25CollectiveMainloopBwdSm80ILi2ELi2EN4cute5tupleIJNS5_1CILi64EEENS7_ILi128EEES8_EEENS_10bfloat16_tEfNS_4arch4Sm80ELb0ELb0ELb1ELb1ELb1ELb0ELb0ELb0ELi2ELi2ELi4ELi2ELb1EEENS1_21CollectiveEpilogueBwdISA_SB_SD_Li256ELb1ELb0ELi2EEENS1_19SingleTileSchedulerILb1ELb0ELb0ELi128EEEEEEEEEvNT_6ParamsE) ;  /* 0xffff70c008007950 */ /* 0x000fea0003c3ffff */
        .type           $_ZN7cutlass13device_kernelIN5flash19enable_sm80_to_sm89INS1_16FlashAttnBwdSm80INS1_25CollectiveMainloopBwdSm80ILi2ELi2EN4cute5tupleIJNS5_1CILi64EEENS7_ILi128EEES8_EEENS_10bfloat16_tEfNS_4arch4Sm80ELb0ELb0ELb1ELb1ELb1ELb0ELb0ELb0ELi2ELi2ELi4ELi2ELb1EEENS1_21CollectiveEpilogueBwdISA_SB_SD_Li256ELb1ELb0ELi2EEENS1_19SingleTileSchedulerILb1ELb0ELb0ELi128EEEEEEEEEvNT_6ParamsE$_ZZN4cute19as_arithmetic_tupleINS_15ArithmeticTupleIJiiEEEEEDaRKT_ENKUlRKT_E_clIiEEDaS8_,@function
        .size           $_ZN7cutlass13device_kernelIN5flash19enable_sm80_to_sm89INS1_16FlashAttnBwdSm80INS1_25CollectiveMainloopBwdSm80ILi2ELi2EN4cute5tupleIJNS5_1CILi64EEENS7_ILi128EEES8_EEENS_10bfloat16_tEfNS_4arch4Sm80ELb0ELb0ELb1ELb1ELb1ELb0ELb0ELb0ELi2ELi2ELi4ELi2ELb1EEENS1_21CollectiveEpilogueBwdISA_SB_SD_Li256ELb1ELb0ELi2EEENS1_19SingleTileSchedulerILb1ELb0ELb0ELi128EEEEEEEEEvNT_6ParamsE$_ZZN4cute19as_arithmetic_tupleINS_15ArithmeticTupleIJiiEEEEEDaRKT_ENKUlRKT_E_clIiEEDaS8_,($_ZN7cutlass13device_kernelIN5flash19enable_sm80_to_sm89INS1_16FlashAttnBwdSm80INS1_25CollectiveMainloopBwdSm80ILi2ELi2EN4cute5tupleIJNS5_1CILi64EEENS7_ILi128EEES8_EEENS_10bfloat16_tEfNS_4arch4Sm80ELb0ELb0ELb1ELb1ELb1ELb0ELb0ELb0ELi2ELi2ELi4ELi2ELb1EEENS1_21CollectiveEpilogueBwdISA_SB_SD_Li256ELb1ELb0ELi2EEENS1_19SingleTileSchedulerILb1ELb0ELb0ELi128EEEEEEEEEvNT_6ParamsE$_ZZN4cute5sliceINS_5tupleIJNS_10UnderscoreES2_S2_iEEENS1_IJNS1_IJNS_1CILi1EEENS4_ILi0EEEEEElS6_lEEEEEDaRKT_RKT0_ENKUlRKT_RKT0_E_clIS2_lEEDaSH_SK_ - $_ZN7cutlass13device_kernelIN5flash19enable_sm80_to_sm89INS1_16FlashAttnBwdSm80INS1_25CollectiveMainloopBwdSm80ILi2ELi2EN4cute5tupleIJNS5_1CILi64EEENS7_ILi128EEES8_EEENS_10bfloat16_tEfNS_4arch4Sm80ELb0ELb0ELb1ELb1ELb1ELb0ELb0ELb0ELi2ELi2ELi4ELi2ELb1EEENS1_21CollectiveEpilogueBwdISA_SB_SD_Li256ELb1ELb0ELi2EEENS1_19SingleTileSchedulerILb1ELb0ELb0ELi128EEEEEEEEEvNT_6ParamsE$_ZZN4cute19as_arithmetic_tupleINS_15ArithmeticTupleIJiiEEEEEDaRKT_ENKUlRKT_E_clIiEEDaS8_)
$_ZN7cutlass13device_kernelIN5flash19enable_sm80_to_sm89INS1_16FlashAttnBwdSm80INS1_25CollectiveMainloopBwdSm80ILi2ELi2EN4cute5tupleIJNS5_1CILi64EEENS7_ILi128EEES8_EEENS_10bfloat16_tEfNS_4arch4Sm80ELb0ELb0ELb1ELb1ELb1ELb0ELb0ELb0ELi2ELi2ELi4ELi2ELb1EEENS1_21CollectiveEpilogueBwdISA_SB_SD_Li256ELb1ELb0ELi2EEENS1_19SingleTileSchedulerILb1ELb0ELb0ELi128EEEEEEEEEvNT_6ParamsE$_ZZN4cute19as_arithmetic_tupleINS_15ArithmeticTupleIJiiEEEEEDaRKT_ENKUlRKT_E_clIiEEDaS8_:
[----:B------:R-:W-:Y:S02]  /*8f40*/  MOV R78, R8 ;  /* 0x00000008004e7202 */ /* 0x000fe40000000f00 */
[----:B------:R-:W-:Y:S02]  /*8f50*/  MOV R79, 0x0 ;  /* 0x00000000004f7802 */ /* 0x000fe40000000f00 */
[----:B------:R-:W-:Y:S02]  /*8f60*/  MOV R10, R7 ;  /* 0x00000007000a7202 */ /* 0x000fe40000000f00 */
[----:B------:R-:W-:Y:S05]  /*8f70*/  RET.REL.NODEC R78 `(_ZN7cutlass13device_kernelIN5flash19enable_sm80_to_sm89INS1_16FlashAttnBwdSm80INS1_25CollectiveMainloopBwdSm80ILi2ELi2EN4cute5tupleIJNS5_1CILi64EEENS7_ILi128EEES8_EEENS_10bfloat16_tEfNS_4arch4Sm80ELb0ELb0ELb1ELb1ELb1ELb0ELb0ELb0ELi2ELi2ELi4ELi2ELb1EEENS1_21CollectiveEpilogueBwdISA_SB_SD_Li256ELb1ELb0ELi2EEENS1_19SingleTileSchedulerILb1ELb0ELb0ELi128EEEEEEEEEvNT_6ParamsE) ;  /* 0xffff70804e007950 */ /* 0x000fea0003c3ffff */
        .type           $_ZN7cutlass13device_kernelIN5flash19enable_sm80_to_sm89INS1_16FlashAttnBwdSm80INS1_25CollectiveMainloopBwdSm80ILi2ELi2EN4cute5tupleIJNS5_1CILi64EEENS7_ILi128EEES8_EEENS_10bfloat16_tEfNS_4arch4Sm80ELb0ELb0ELb1ELb1ELb1ELb0ELb0ELb0ELi2ELi2ELi4ELi2ELb1EEENS1_21CollectiveEpilogueBwdISA_SB_SD_Li256ELb1ELb0ELi2EEENS1_19SingleTileSchedulerILb1ELb0ELb0ELi128EEEEEEEEEvNT_6ParamsE$_ZZN4cute5sliceINS_5tupleIJNS_10UnderscoreES2_S2_iEEENS1_IJNS1_IJNS_1CILi1EEENS4_ILi0EEEEEElS6_lEEEEEDaRKT_RKT0_ENKUlRKT_RKT0_E_clIS2_lEEDaSH_SK_,@function
        .size           $_ZN7cutlass13device_kernelIN5flash19enable_sm80_to_sm89INS1_16FlashAttnBwdSm80INS1_25CollectiveMainloopBwdSm80ILi2ELi2EN4cute5tupleIJNS5_1CILi64EEENS7_ILi128EEES8_EEENS_10bfloat16_tEfNS_4arch4Sm80ELb0ELb0ELb1ELb1ELb1ELb0ELb0ELb0ELi2ELi2ELi4ELi2ELb1EEENS1_21CollectiveEpilogueBwdISA_SB_SD_Li256ELb1ELb0ELi2EEENS1_19SingleTileSchedulerILb1ELb0ELb0ELi128EEEEEEEEEvNT_6ParamsE$_ZZN4cute5sliceINS_5tupleIJNS_10UnderscoreES2_S2_iEEENS1_IJNS1_IJNS_1CILi1EEENS4_ILi0EEEEEElS6_lEEEEEDaRKT_RKT0_ENKUlRKT_RKT0_E_clIS2_lEEDaSH_SK_,($_ZN7cutlass13device_kernelIN5flash19enable_sm80_to_sm89INS1_16FlashAttnBwdSm80INS1_25CollectiveMainloopBwdSm80ILi2ELi2EN4cute5tupleIJNS5_1CILi64EEENS7_ILi128EEES8_EEENS_10bfloat16_tEfNS_4arch4Sm80ELb0ELb0ELb1ELb1ELb1ELb0ELb0ELb0ELi2ELi2ELi4ELi2ELb1EEENS1_21CollectiveEpilogueBwdISA_SB_SD_Li256ELb1ELb0ELi2EEENS1_19SingleTileSchedulerILb1ELb0ELb0ELi128EEEEEEEEEvNT_6ParamsE$_ZZN4cute7idx2crdINS_5tupleIJiEEENS1_IJNS1_IJNS1_IJNS_1CILi8EEENS3_ILi2EEEEEES5_NS3_ILi4EEES5_EEEEEEEEDaRKT_RKT0_ENKUlRKT_RKT0_E_clIiS8_EEDaSI_SL_ - $_ZN7cutlass13device_kernelIN5flash19enable_sm80_to_sm89INS1_16FlashAttnBwdSm80INS1_25CollectiveMainloopBwdSm80ILi2ELi2EN4cute5tupleIJNS5_1CILi64EEENS7_ILi128EEES8_EEENS_10bfloat16_tEfNS_4arch4Sm80ELb0ELb0ELb1ELb1ELb1ELb0ELb0ELb0ELi2ELi2ELi4ELi2ELb1EEENS1_21CollectiveEpilogueBwdISA_SB_SD_Li256ELb1ELb0ELi2EEENS1_19SingleTileSchedulerILb1ELb0ELb0ELi128EEEEEEEEEvNT_6ParamsE$_ZZN4cute5sliceINS_5tupleIJNS_10UnderscoreES2_S2_iEEENS1_IJNS1_IJNS_1CILi1EEENS4_ILi0EEEEEElS6_lEEEEEDaRKT_RKT0_ENKUlRKT_RKT0_E_clIS2_lEEDaSH_SK_)
$_ZN7cutlass13device_kernelIN5flash19enable_sm80_to_sm89INS1_16FlashAttnBwdSm80INS1_25CollectiveMainloopBwdSm80ILi2ELi2EN4cute5tupleIJNS5_1CILi64EEENS7_ILi128EEES8_EEENS_10bfloat16_tEfNS_4arch4Sm80ELb0ELb0ELb1ELb1ELb1ELb0ELb0ELb0ELi2ELi2ELi4ELi2ELb1EEENS1_21CollectiveEpilogueBwdISA_SB_SD_Li256ELb1ELb0ELi2EEENS1_19SingleTileSchedulerILb1ELb0ELb0ELi128EEEEEEEEEvNT_6ParamsE$_ZZN4cute5sliceINS_5tupleIJNS_10UnderscoreES2_S2_iEEENS1_IJNS1_IJNS_1CILi1EEENS4_ILi0EEEEEElS6_lEEEEEDaRKT_RKT0_ENKUlRKT_RKT0_E_clIS2_lEEDaSH_SK_:
[----:B------:R-:W-:Y:S02]  /*8f80*/  IADD3 R9, R1, 0x188, RZ ;  /* 0x0000018801097810 */ /* 0x000fe40007ffe0ff */
[----:B------:R-:W-:Y:S02]  /*8f90*/  MOV R10, 0x8fc0 ;  /* 0x00008fc0000a7802 */ /* 0x000fe40000000f00 */
[----:B------:R-:W-:-:S02]  /*8fa0*/  IADD3 R9, R9, c[0x0][0x20], RZ ;  /* 0x0000080009097a10 */ /* 0x000fc40007ffe0ff */
[----:B------:R-:W-:Y:S05]  /*8fb0*/  CALL.REL.NOINC `($_ZN7cutlass13device_kernelIN5flash19enable_sm80_to_sm89INS1_16FlashAttnBwdSm80INS1_25CollectiveMainloopBwdSm80ILi2ELi2EN4cute5tupleIJNS5_1CILi64EEENS7_ILi128EEES8_EEENS_10bfloat16_tEfNS_4arch4Sm80ELb0ELb0ELb1ELb1ELb1ELb0ELb0ELb0ELi2ELi2ELi4ELi2ELb1EEENS1_21CollectiveEpilogueBwdISA_SB_SD_Li256ELb1ELb0ELi2EEENS1_19SingleTileSchedulerILb1ELb0ELb0ELi128EEEEEEEEEvNT_6ParamsE$_ZN4cute3eso3ESOILb0ELb1EJlEEC2ERKl) ;  /* 0xffffed3000007944 */ /* 0x000fea0003c3ffff */
[----:B-1----:R1:W5:Y:S01]  /*8fc0*/  LDL.64 R6, [R1+0x188] ;  /* 0x0001880001067983 */ /* 0x0023620000100a00 */
[----:B------:R-:W-:-:S04]  /*8fd0*/  MOV R9, 0x0 ;  /* 0x0000000000097802 */ /* 0x000fc80000000f00 */
[----:B------:R-:W-:Y:S05]  /*8fe0*/  RET.REL.NODEC R8 `(_ZN7cutlass13device_kernelIN5flash19enable_sm80_to_sm89INS1_16FlashAttnBwdSm80INS1_25CollectiveMainloopBwdSm80ILi2ELi2EN4cute5tupleIJNS5_1CILi64EEENS7_ILi128EEES8_EEENS_10bfloat16_tEfNS_4arch4Sm80ELb0ELb0ELb1ELb1ELb1ELb0ELb0ELb0ELi2ELi2ELi4ELi2ELb1EEENS1_21CollectiveEpilogueBwdISA_SB_SD_Li256ELb1ELb0ELi2EEENS1_19SingleTileSchedulerILb1ELb0ELb0ELi128EEEEEEEEEvNT_6ParamsE) ;  /* 0xffff701008007950 */ /* 0x000fea0003c3ffff */
        .type           $_ZN7cutlass13device_kernelIN5flash19enable_sm80_to_sm89INS1_16FlashAttnBwdSm80INS1_25CollectiveMainloopBwdSm80ILi2ELi2EN4cute5tupleIJNS5_1CILi64EEENS7_ILi128EEES8_EEENS_10bfloat16_tEfNS_4arch4Sm80ELb0ELb0ELb1ELb1ELb1ELb0ELb0ELb0ELi2ELi2ELi4ELi2ELb1EEENS1_21CollectiveEpilogueBwdISA_SB_SD_Li256ELb1ELb0ELi2EEENS1_19SingleTileSchedulerILb1ELb0ELb0ELi128EEEEEEEEEvNT_6ParamsE$_ZZN4cute7idx2crdINS_5tupleIJiEEENS1_IJNS1_IJNS1_IJNS_1CILi8EEENS3_ILi2EEEEEES5_NS3_ILi4EEES5_EEEEEEEEDaRKT_RKT0_ENKUlRKT_RKT0_E_clIiS8_EEDaSI_SL_,@function
        .size           $_ZN7cutlass13device_kernelIN5flash19enable_sm80_to_sm89INS1_16FlashAttnBwdSm80INS1_25CollectiveMainloopBwdSm80ILi2ELi2EN4cute5tupleIJNS5_1CILi64EEENS7_ILi128EEES8_EEENS_10bfloat16_tEfNS_4arch4Sm80ELb0ELb0ELb1ELb1ELb1ELb0ELb0ELb0ELi2ELi2ELi4ELi2ELb1EEENS1_21CollectiveEpilogueBwdISA_SB_SD_Li256ELb1ELb0ELi2EEENS1_19SingleTileSchedulerILb1ELb0ELb0ELi128EEEEEEEEEvNT_6ParamsE$_ZZN4cute7idx2crdINS_5tupleIJiEEENS1_IJNS1_IJNS1_IJNS_1CILi8EEENS3_ILi2EEEEEES5_NS3_ILi4EEES5_EEEEEEEEDaRKT_RKT0_ENKUlRKT_RKT0_E_clIiS8_EEDaSI_SL_,($_ZN7cutlass13device_kernelIN5flash19enable_sm80_to_sm89INS1_16FlashAttnBwdSm80INS1_25CollectiveMainloopBwdSm80ILi2ELi2EN4cute5tupleIJNS5_1CILi64EEENS7_ILi128EEES8_EEENS_10bfloat16_tEfNS_4arch4Sm80ELb0ELb0ELb1ELb1ELb1ELb0ELb0ELb0ELi2ELi2ELi4ELi2ELb1EEENS1_21CollectiveEpilogueBwdISA_SB_SD_Li256ELb1ELb0ELi2EEENS1_19SingleTileSchedulerILb1ELb0ELb0ELi128EEEEEEEEEvNT_6ParamsE$_ZZN4cute7idx2crdINS_5tupleIJiEEENS1_IJNS1_IJNS1_IJNS_1CILi8EEENS3_ILi2EEEEEES5_S5_NS3_ILi4EEEEEEEEEEEDaRKT_RKT0_ENKUlRKT_RKT0_E_clIiS8_EEDaSI_SL_ - $_ZN7cutlass13device_kernelIN5flash19enable_sm80_to_sm89INS1_16FlashAttnBwdSm80INS1_25CollectiveMainloopBwdSm80ILi2ELi2EN4cute5tupleIJNS5_1CILi64EEENS7_ILi128EEES8_EEENS_10bfloat16_tEfNS_4arch4Sm80ELb0ELb0ELb1ELb1ELb1ELb0ELb0ELb0ELi2ELi2ELi4ELi2ELb1EEENS1_21CollectiveEpilogueBwdISA_SB_SD_Li256ELb1ELb0ELi2EEENS1_19SingleTileSchedulerILb1ELb0ELb0ELi128EEEEEEEEEvNT_6ParamsE$_ZZN4cute7idx2crdINS_5tupleIJiEEENS1_IJNS1_IJNS1_IJNS_1CILi8EEENS3_ILi2EEEEEES5_NS3_ILi4EEES5_EEEEEEEEDaRKT_RKT0_ENKUlRKT_RKT0_E_clIiS8_EEDaSI_SL_)
$_ZN7cutlass13device_kernelIN5flash19enable_sm80_to_sm89INS1_16FlashAttnBwdSm80INS1_25CollectiveMainloopBwdSm80ILi2ELi2EN4cute5tupleIJNS5_1CILi64EEENS7_ILi128EEES8_EEENS_10bfloat16_tEfNS_4arch4Sm80ELb0ELb0ELb1ELb1ELb1ELb0ELb0ELb0ELi2ELi2ELi4ELi2ELb1EEENS1_21CollectiveEpilogueBwdISA_SB_SD_Li256ELb1ELb0ELi2EEENS1_19SingleTileSchedulerILb1ELb0ELb0ELi128EEEEEEEEEvNT_6ParamsE$_ZZN4cute7idx2crdINS_5tupleIJiEEENS1_IJNS1_IJNS1_IJNS_1CILi8EEENS3_ILi2EEEEEES5_NS3_ILi4EEES5_EEEEEEEEDaRKT_RKT0_ENKUlRKT_RKT0_E_clIiS8_EEDaSI_SL_:
        /* <DEDUP_REMOVED lines=15> */
[----:B-1----:R-:W-:Y:S05]  /*90e0*/  CALL.REL.NOINC `($_ZN7cutlass13device_kernelIN5flash19enable_sm80_to_sm89INS1_16FlashAttnBwdSm80INS1_25CollectiveMainloopBwdSm80ILi2ELi2EN4cute5tupleIJNS5_1CILi64EEENS7_ILi128EEES8_EEENS_10bfloat16_tEfNS_4arch4Sm80ELb0ELb0ELb1ELb1ELb1ELb0ELb0ELb0ELi2ELi2ELi4ELi2ELb1EEENS1_21CollectiveEpilogueBwdISA_SB_SD_Li256ELb1ELb0ELi2EEENS1_19SingleTileSchedulerILb1ELb0ELb0ELi128EEEEEEEEEvNT_6ParamsE$_ZN4cute5tupleIJiEEC2ERKi) ;  /* 0xfffff75000007944 */ /* 0x002fea0003c3ffff */
[----:B------:R1:W5:Y:S01]  /*90f0*/  LDL R8, [R1+0x168] ;  /* 0x0001680001087983 */ /* 0x0003620000100800 */
[----:B------:R-:W-:Y:S01]  /*9100*/  IADD3 R25, R1, 0x160, RZ ;  /* 0x0000016001197810 */ /* 0x000fe20007ffe0ff */
[----:B------:R-:W-:Y:S01]  /*9110*/  IMAD.MOV.U32 R7, RZ, RZ, R9 ;  /* 0x000000ffff077224 */ /* 0x000fe200078e0009 */
[----:B------:R-:W-:Y:S01]  /*9120*/  MOV R16, 0x9170 ;  /* 0x0000917000107802 */ /* 0x000fe20000000f00 */
[----:B------:R-:W-:Y:S01]  /*9130*/  IMAD.MOV.U32 R6, RZ, RZ, R27 ;  /* 0x000000ffff067224 */ /* 0x000fe200078e001b */
[----:B------:R-:W-:-:S04]  /*9140*/  IADD3 R25, R25, c[0x0][0x20], RZ ;  /* 0x0000080019197a10 */ /* 0x000fc80007ffe0ff */
[----:B------:R-:W-:Y:S02]  /*9150*/  IADD3 R26, R25, 0x4, RZ ;  /* 0x00000004191a7810 */ /* 0x000fe40007ffe0ff */
[----:B-1---5:R-:W-:Y:S05]  /*9160*/  CALL.REL.NOINC `($_ZN7cutlass13device_kernelIN5flash19enable_sm80_to_sm89INS1_16FlashAttnBwdSm80INS1_25CollectiveMainloopBwdSm80ILi2ELi2EN4cute5tupleIJNS5_1CILi64EEENS7_ILi128EEES8_EEENS_10bfloat16_tEfNS_4arch4Sm80ELb0ELb0ELb1ELb1ELb1ELb0ELb0ELb0ELi2ELi2ELi4ELi2ELb1EEENS1_21CollectiveEpilogueBwdISA_SB_SD_Li256ELb1ELb0ELi2EEENS1_19SingleTileSchedulerILb1ELb0ELb0ELi128EEEEEEEEEvNT_6ParamsE$_ZN4cute5tupleIJiEEC2ERKi) ;  /* 0xfffff6d000007944 */ /* 0x022fea0003c3ffff */
[----:B------:R1:W5:Y:S01]  /*9170*/  LDL R9, [R1+0x168] ;  /* 0x0001680001097983 */ /* 0x0003620000100800 */
[----:B------:R-:W-:Y:S01]  /*9180*/  IMAD.MOV.U32 R7, RZ, RZ, R8 ;  /* 0x000000ffff077224 */ /* 0x000fe200078e0008 */
[----:B------:R-:W-:Y:S02]  /*9190*/  MOV R6, R26 ;  /* 0x0000001a00067202 */ /* 0x000fe40000000f00 */
[----:B------:R-:W-:Y:S02]  /*91a0*/  MOV R16, 0x91c0 ;  /* 0x000091c000107802 */ /* 0x000fe40000000f00 */
[----:B-1---5:R-:W-:Y:S05]  /*91b0*/  CALL.REL.NOINC `($_ZN7cutlass13device_kernelIN5flash19enable_sm80_to_sm89INS1_16FlashAttnBwdSm80INS1_25CollectiveMainloopBwdSm80ILi2ELi2EN4cute5tupleIJNS5_1CILi64EEENS7_ILi128EEES8_EEENS_10bfloat16_tEfNS_4arch4Sm80ELb0ELb0ELb1ELb1ELb1ELb0ELb0ELb0ELi2ELi2ELi4ELi2ELb1EEENS1_21CollectiveEpilogueBwdISA_SB_SD_Li256ELb1ELb0ELi2EEENS1_19SingleTileSchedulerILb1ELb0ELb0ELi128EEEEEEEEEvNT_6ParamsE$_ZN4cute5tupleIJiEEC2ERKi) ;  /* 0xfffff68000007944 */ /* 0x022fea0003c3ffff */
[----:B------:R1:W5:Y:S01]  /*91c0*/  LDL R7, [R1+0x164] ;  /* 0x0001640001077983 */ /* 0x0003620000100800 */
[----:B------:R-:W-:Y:S02]  /*91d0*/  MOV R6, R25 ;  /* 0x0000001900067202 */ /* 0x000fe40000000f00 */
[----:B------:R-:W-:Y:S02]  /*91e0*/  MOV R16, 0x9200 ;  /* 0x0000920000107802 */ /* 0x000fe40000000f00 */
[----:B-1---5:R-:W-:Y:S05]  /*91f0*/  CALL.REL.NOINC `($_ZN7cutlass13device_kernelIN5flash19enable_sm80_to_sm89INS1_16FlashAttnBwdSm80INS1_25CollectiveMainloopBwdSm80ILi2ELi2EN4cute5tupleIJNS5_1CILi64EEENS7_ILi128EEES8_EEENS_10bfloat16_tEfNS_4arch4Sm80ELb0ELb0ELb1ELb1ELb1ELb0ELb0ELb0ELi2ELi2ELi4ELi2ELb1EEENS1_21CollectiveEpilogueBwdISA_SB_SD_Li256ELb1ELb0ELi2EEENS1_19SingleTileSchedulerILb1ELb0ELb0ELi128EEEEEEEEEvNT_6ParamsE$_ZN4cute5tupleIJiEEC2ERKi) ;  /* 0xfffff64000007944 */ /* 0x022fea0003c3ffff */
[----:B------:R1:W5:Y:S01]  /*9200*/  LDL R7, [R1+0x160] ;  /* 0x0001600001077983 */ /* 0x0003620000100800 */
[----:B------:R-:W-:Y:S02]  /*9210*/  MOV R6, R27 ;  /* 0x0000001b00067202 */ /* 0x000fe40000000f00 */
[----:B------:R-:W-:-:S02]  /*9220*/  MOV R16, 0x9240 ;  /* 0x0000924000107802 */ /* 0x000fc40000000f00 */
[----:B-1---5:R-:W-:Y:S05]  /*9230*/  CALL.REL.NOINC `($_ZN7cutlass13device_kernelIN5flash19enable_sm80_to_sm89INS1_16FlashAttnBwdSm80INS1_25CollectiveMainloopBwdSm80ILi2ELi2EN4cute5tupleIJNS5_1CILi64EEENS7_ILi128EEES8_EEENS_10bfloat16_tEfNS_4arch4Sm80ELb0ELb0ELb1ELb1ELb1ELb0ELb0ELb0ELi2ELi2ELi4ELi2ELb1EEENS1_21CollectiveEpilogueBwdISA_SB_SD_Li256ELb1ELb0ELi2EEENS1_19SingleTileSchedulerILb1ELb0ELb0ELi128EEEEEEEEEvNT_6ParamsE$_ZN4cute5tupleIJiEEC2ERKi) ;  /* 0xfffff60000007944 */ /* 0x022fea0003c3ffff */
[----:B------:R1:W5:Y:S01]  /*9240*/  LDL R7, [R1+0x168] ;  /* 0x0001680001077983 */ /* 0x0003620000100800 */
[----:B------:R-:W-:-:S02]  /*9250*/  MOV R6, R27 ;  /* 0x0000001b00067202 */ /* 0x000fc40000000f00 */
[----:B------:R-:W-:Y:S02]  /*9260*/  MOV R10, 0x9280 ;  /* 0x00009280000a7802 */ /* 0x000fe40000000f00 */
[----:B-1---5:R-:W-:Y:S05]  /*9270*/  CALL.REL.NOINC `($_ZN7cutlass13device_kernelIN5flash19enable_sm80_to_sm89INS1_16FlashAttnBwdSm80INS1_25CollectiveMainloopBwdSm80ILi2ELi2EN4cute5tupleIJNS5_1CILi64EEENS7_ILi128EEES8_EEENS_10bfloat16_tEfNS_4arch4Sm80ELb0ELb0ELb1ELb1ELb1ELb0ELb0ELb0ELi2ELi2ELi4ELi2ELb1EEENS1_21CollectiveEpilogueBwdISA_SB_SD_Li256ELb1ELb0ELi2EEENS1_19SingleTileSchedulerILb1ELb0ELb0ELi128EEEEEEEEEvNT_6ParamsE$_ZN4cute5tupleIJNS_15ArithmeticTupleIJiEEEEEC2ERKS2_) ;  /* 0xfffff37000007944 */ /* 0x022fea0003c3ffff */
[----:B------:R2:W5:Y:S01]  /*9280*/  LDL R8, [R1+0x168] ;  /* 0x0001680001087983 */ /* 0x0005620000100800 */
[----:B-1----:R-:W-:Y:S01]  /*9290*/  IMAD.MOV.U32 R7, RZ, RZ, R9 ;  /* 0x000000ffff077224 */ /* 0x002fe200078e0009 */
[----:B------:R-:W-:Y:S02]  /*92a0*/  MOV R6, R26 ;  /* 0x0000001a00067202 */ /* 0x000fe40000000f00 */
[----:B------:R-:W-:Y:S02]  /*92b0*/  MOV R16, 0x92d0 ;  /* 0x000092d000107802 */ /* 0x000fe40000000f00 */
[----:B--2--5:R-:W-:Y:S05]  /*92c0*/  CALL.REL.NOINC `($_ZN7cutlass13device_kernelIN5flash19enable_sm80_to_sm89INS1_16FlashAttnBwdSm80INS1_25CollectiveMainloopBwdSm80ILi2ELi2EN4cute5tupleIJNS5_1CILi64EEENS7_ILi128EEES8_EEENS_10bfloat16_tEfNS_4arch4Sm80ELb0ELb0ELb1ELb1ELb1ELb0ELb0ELb0ELi2ELi2ELi4ELi2ELb1EEENS1_21CollectiveEpilogueBwdISA_SB_SD_Li256ELb1ELb0ELi2EEENS1_19SingleTileSchedulerILb1ELb0ELb0ELi128EEEEEEEEEvNT_6ParamsE$_ZN4cute5tupleIJiEEC2ERKi) ;  /* 0xfffff57000007944 */ /* 0x024fea0003c3ffff */
[----:B------:R1:W5:Y:S01]  /*92d0*/  LDL R7, [R1+0x164] ;  /* 0x0001640001077983 */ /* 0x0003620000100800 */
[----:B------:R-:W-:Y:S02]  /*92e0*/  MOV R6, R25 ;  /* 0x0000001900067202 */ /* 0x000fe40000000f00 */
[----:B------:R-:W-:Y:S02]  /*92f0*/  MOV R16, 0x9310 ;  /* 0x0000931000107802 */ /* 0x000fe40000000f00 */
[----:B-1---5:R-:W-:Y:S05]  /*9300*/  CALL.REL.NOINC `($_ZN7cutlass13device_kernelIN5flash19enable_sm80_to_sm89INS1_16FlashAttnBwdSm80INS1_25CollectiveMainloopBwdSm80ILi2ELi2EN4cute5tupleIJNS5_1CILi64EEENS7_ILi128EEES8_EEENS_10bfloat16_tEfNS_4arch4Sm80ELb0ELb0ELb1ELb1ELb1ELb0ELb0ELb0ELi2ELi2ELi4ELi2ELb1EEENS1_21CollectiveEpilogueBwdISA_SB_SD_Li256ELb1ELb0ELi2EEENS1_19SingleTileSchedulerILb1ELb0ELb0ELi128EEEEEEEEEvNT_6ParamsE$_ZN4cute5tupleIJiEEC2ERKi) ;  /* 0xfffff53000007944 */ /* 0x022fea0003c3ffff */
[----:B------:R1:W5:Y:S01]  /*9310*/  LDL R7, [R1+0x160] ;  /* 0x0001600001077983 */ /* 0x0003620000100800 */
[----:B------:R-:W-:Y:S02]  /*9320*/  MOV R13, R27 ;  /* 0x0000001b000d7202 */ /* 0x000fe40000000f00 */
[----:B------:R-:W-:-:S02]  /*9330*/  MOV R18, 0x9350 ;  /* 0x0000935000127802 */ /* 0x000fc40000000f00 */
[----:B-1---5:R-:W-:Y:S05]  /*9340*/  CALL.REL.NOINC `($_ZN7cutlass13device_kernelIN5flash19enable_sm80_to_sm89INS1_16FlashAttnBwdSm80INS1_25CollectiveMainloopBwdSm80ILi2ELi2EN4cute5tupleIJNS5_1CILi64EEENS7_ILi128EEES8_EEENS_10bfloat16_tEfNS_4arch4Sm80ELb0ELb0ELb1ELb1ELb1ELb0ELb0ELb0ELi2ELi2ELi4ELi2ELb1EEENS1_21CollectiveEpilogueBwdISA_SB_SD_Li256ELb1ELb0ELi2EEENS1_19SingleTileSchedulerILb1ELb0ELb0ELi128EEEEEEEEEvNT_6ParamsE$_ZN4cute5tupleIJNS_1CILi0EEEiEEC2ERKS2_RKi) ;  /* 0xfffff45000007944 */ /* 0x022fea0003c3ffff */
[----:B------:R1:W5:Y:S01]  /*9350*/  LDL R7, [R1+0x168] ;  /* 0x0001680001077983 */ /* 0x0003620000100800 */
[----:B------:R-:W-:-:S02]  /*9360*/  MOV R6, R27 ;  /* 0x0000001b00067202 */ /* 0x000fc40000000f00 */
[----:B------:R-:W-:Y:S02]  /*9370*/  MOV R16, 0x9390 ;  /* 0x0000939000107802 */ /* 0x000fe40000000f00 */
[----:B-1---5:R-:W-:Y:S05]  /*9380*/  CALL.REL.NOINC `($_ZN7cutlass13device_kernelIN5flash19enable_sm80_to_sm89INS1_16FlashAttnBwdSm80INS1_25CollectiveMainloopBwdSm80ILi2ELi2EN4cute5tupleIJNS5_1CILi64EEENS7_ILi128EEES8_EEENS_10bfloat16_tEfNS_4arch4Sm80ELb0ELb0ELb1ELb1ELb1ELb0ELb0ELb0ELi2ELi2ELi4ELi2ELb1EEENS1_21CollectiveEpilogueBwdISA_SB_SD_Li256ELb1ELb0ELi2EEENS1_19SingleTileSchedulerILb1ELb0ELb0ELi128EEEEEEEEEvNT_6ParamsE$_ZN4cute5tupleIJNS_15ArithmeticTupleIJNS_1CILi0EEEiEEEEEC2ERKS4_) ;  /* 0xfffff22000007944 */ /* 0x022fea0003c3ffff */
[----:B------:R2:W5:Y:S01]  /*9390*/  LDL R10, [R1+0x168] ;  /* 0x00016800010a7983 */ /* 0x0005620000100800 */
[----:B-1----:R-:W-:Y:S01]  /*93a0*/  IMAD.MOV.U32 R7, RZ, RZ, R8 ;  /* 0x000000ffff077224 */ /* 0x002fe200078e0008 */
[----:B------:R-:W-:Y:S02]  /*93b0*/  MOV R6, R27 ;  /* 0x0000001b00067202 */ /* 0x000fe40000000f00 */
[----:B------:R-:W-:Y:S02]  /*93c0*/  MOV R8, 0x93e0 ;  /* 0x000093e000087802 */ /* 0x000fe40000000f00 */
[----:B--2--5:R-:W-:Y:S05]  /*93d0*/  CALL.REL.NOINC `($_ZN7cutlass13device_kernelIN5flash19enable_sm80_to_sm89INS1_16FlashAttnBwdSm80INS1_25CollectiveMainloopBwdSm80ILi2ELi2EN4cute5tupleIJNS5_1CILi64EEENS7_ILi128EEES8_EEENS_10bfloat16_tEfNS_4arch4Sm80ELb0ELb0ELb1ELb1ELb1ELb0ELb0ELb0ELi2ELi2ELi4ELi2ELb1EEENS1_21CollectiveEpilogueBwdISA_SB_SD_Li256ELb1ELb0ELi2EEENS1_19SingleTileSchedulerILb1ELb0ELb0ELi128EEEEEEEEEvNT_6ParamsE$_ZN4cute3eso3ESOILb0ELb1EJiNS_1CILi0EEEEEC2ERKiRKS3_) ;  /* 0xffffe8d000007944 */ /* 0x024fea0003c3ffff */
[----:B------:R2:W5:Y:S01]  /*93e0*/  LDL R16, [R1+0x168] ;  /* 0x0001680001107983 */ /* 0x0005620000100800 */
[----:B-1----:R-:W-:Y:S02]  /*93f0*/  MOV R6, R27 ;  /* 0x0000001b00067202 */ /* 0x002fe40000000f00 */
[----:B------:R-:W-:Y:S01]  /*9400*/  MOV R18, 0x9430 ;  /* 0x0000943000127802 */ /* 0x000fe20000000f00 */
[----:B------:R2:W-:Y:S04]  /*9410*/  STL [R1+0x168], R10 ;  /* 0x0001680a01007387 */ /* 0x0005e80000100800 */
[----:B--2--5:R-:W-:Y:S05]  /*9420*/  CALL.REL.NOINC `($_ZN7cutlass13device_kernelIN5flash19enable_sm80_to_sm89INS1_16FlashAttnBwdSm80INS1_25CollectiveMainloopBwdSm80ILi2ELi2EN4cute5tupleIJNS5_1CILi64EEENS7_ILi128EEES8_EEENS_10bfloat16_tEfNS_4arch4Sm80ELb0ELb0ELb1ELb1ELb1ELb0ELb0ELb0ELi2ELi2ELi4ELi2ELb1EEENS1_21CollectiveEpilogueBwdISA_SB_SD_Li256ELb1ELb0ELi2EEENS1_19SingleTileSchedulerILb1ELb0ELb0ELi128EEEEEEEEEvNT_6ParamsE$_ZZN4cuteplIJiEJNS_1CILi0EEEiEEEDaRKNS_15ArithmeticTupleIJDpT_EEERKNS3_IJDpT0_EEEENKUlDpRKT_E_clIJiiEEEDaSH_) ;  /* 0x000019c000007944 */ /* 0x024fea0003c00000 */
[----:B-----5:R-:W-:Y:S02]  /*9430*/  MOV R18, R6 ;  /* 0x0000000600127202 */ /* 0x020fe40000000f00 */
[----:B------:R-:W-:-:S02]  /*9440*/  MOV R6, 0x9460 ;  /* 0x0000946000067802 */ /* 0x000fc40000000f00 */
[----:B-1----:R-:W-:Y:S05]  /*9450*/  CALL.REL.NOINC `($_ZN7cutlass13device_kernelIN5flash19enable_sm80_to_sm89INS1_16FlashAttnBwdSm80INS1_25CollectiveMainloopBwdSm80ILi2ELi2EN4cute5tupleIJNS5_1CILi64EEENS7_ILi128EEES8_EEENS_10bfloat16_tEfNS_4arch4Sm80ELb0ELb0ELb1ELb1ELb1ELb0ELb0ELb0ELi2ELi2ELi4ELi2ELb1EEENS1_21CollectiveEpilogueBwdISA_SB_SD_Li256ELb1ELb0ELi2EEENS1_19SingleTileSchedulerILb1ELb0ELb0ELi128EEEEEEEEEvNT_6ParamsE$_ZZN4cuteplIJNS_15ArithmeticTupleIJiEEEEJNS1_IJNS_1CILi0EEEiEEEEEEDaRKNS1_IJDpT_EEERKNS1_IJDpT0_EEEENKUlDpRKT_E_clIJNS1_IJiiEEEEEEDaSJ_) ;  /* 0x000015d000007944 */ /* 0x002fea0003c00000 */
        /* <DEDUP_REMOVED lines=8> */
[----:B--2--5:R-:W-:Y:S05]  /*94e0*/  CALL.REL.NOINC `($_ZN7cutlass13device_kernelIN5flash19enable_sm80_to_sm89INS1_16FlashAttnBwdSm80INS1_25CollectiveMainloopBwdSm80ILi2ELi2EN4cute5tupleIJNS5_1CILi64EEENS7_ILi128EEES8_EEENS_10bfloat16_tEfNS_4arch4Sm80ELb0ELb0ELb1ELb1ELb1ELb0ELb0ELb0ELi2ELi2ELi4ELi2ELb1EEENS1_21CollectiveEpilogueBwdISA_SB_SD_Li256ELb1ELb0ELi2EEENS1_19SingleTileSchedulerILb1ELb0ELb0ELi128EEEEEEEEEvNT_6ParamsE$_ZN4cute5tupleIJiEEC2ERKi) ;  /* 0xfffff35000007944 */ /* 0x024fea0003c3ffff */
        /* <DEDUP_REMOVED lines=9> */
[----:B-1---5:R-:W-:Y:S05]  /*9580*/  CALL.REL.NOINC `($_ZN7cutlass13device_kernelIN5flash19enable_sm80_to_sm89INS1_16FlashAttnBwdSm80INS1_25CollectiveMainloopBwdSm80ILi2ELi2EN4cute5tupleIJNS5_1CILi64EEENS7_ILi128EEES8_EEENS_10bfloat16_tEfNS_4arch4Sm80ELb0ELb0ELb1ELb1ELb1ELb0ELb0ELb0ELi2ELi2ELi4ELi2ELb1EEENS1_21CollectiveEpilogueBwdISA_SB_SD_Li256ELb1ELb0ELi2EEENS1_19SingleTileSchedulerILb1ELb0ELb0ELi128EEEEEEEEEvNT_6ParamsE$_ZN4cute5tupleIJiEEC2ERKi) ;  /* 0xfffff2b000007944 */ /* 0x022fea0003c3ffff */
[----:B------:R1:W5:Y:S01]  /*9590*/  LDL R13, [R1+0x168] ;  /* 0x00016800010d7983 */ /* 0x0003620000100800 */
[----:B------:R-:W-:Y:S01]  /*95a0*/  IMAD.MOV.U32 R7, RZ, RZ, R10 ;  /* 0x000000ffff077224 */ /* 0x000fe200078e000a */
[----:B------:R-:W-:Y:S02]  /*95b0*/  MOV R6, R27 ;  /* 0x0000001b00067202 */ /* 0x000fe40000000f00 */
[----:B------:R-:W-:Y:S02]  /*95c0*/  MOV R16, 0x95e0 ;  /* 0x000095e000107802 */ /* 0x000fe40000000f00 */
[----:B-1---5:R-:W-:Y:S05]  /*95d0*/  CALL.REL.NOINC `($_ZN7cutlass13device_kernelIN5flash19enable_sm80_to_sm89INS1_16FlashAttnBwdSm80INS1_25CollectiveMainloopBwdSm80ILi2ELi2EN4cute5tupleIJNS5_1CILi64EEENS7_ILi128EEES8_EEENS_10bfloat16_tEfNS_4arch4Sm80ELb0ELb0ELb1ELb1ELb1ELb0ELb0ELb0ELi2ELi2ELi4ELi2ELb1EEENS1_21CollectiveEpilogueBwdISA_SB_SD_Li256ELb1ELb0ELi2EEENS1_19SingleTileSchedulerILb1ELb0ELb0ELi128EEEEEEEEEvNT_6ParamsE$_ZN4cute5tupleIJiEEC2ERKi) ;  /* 0xfffff26000007944 */ /* 0x022fea0003c3ffff */
[----:B------:R1:W5:Y:S01]  /*95e0*/  LDL R10, [R1+0x168] ;  /* 0x00016800010a7983 */ /* 0x0003620000100800 */
[----:B------:R-:W-:Y:S01]  /*95f0*/  IMAD.MOV.U32 R7, RZ, RZ, R13 ;  /* 0x000000ffff077224 */ /* 0x000fe200078e000d */
[----:B------:R-:W-:Y:S02]  /*9600*/  MOV R6, R25 ;  /* 0x0000001900067202 */ /* 0x000fe40000000f00 */
[----:B------:R-:W-:Y:S02]  /*9610*/  MOV R16, 0x9630 ;  /* 0x0000963000107802 */ /* 0x000fe40000000f00 */
[----:B-1---5:R-:W-:Y:S05]  /*9620*/  CALL.REL.NOINC `($_ZN7cutlass13device_kernelIN5flash19enable_sm80_to_sm89INS1_16FlashAttnBwdSm80INS1_25CollectiveMainloopBwdSm80ILi2ELi2EN4cute5tupleIJNS5_1CILi64EEENS7_ILi128EEES8_EEENS_10bfloat16_tEfNS_4arch4Sm80ELb0ELb0ELb1ELb1ELb1ELb0ELb0ELb0ELi2ELi2ELi4ELi2ELb1EEENS1_21CollectiveEpilogueBwdISA_SB_SD_Li256ELb1ELb0ELi2EEENS1_19SingleTileSchedulerILb1ELb0ELb0ELi128EEEEEEEEEvNT_6ParamsE$_ZN4cute5tupleIJiEEC2ERKi) ;  /* 0xfffff21000007944 */ /* 0x022fea0003c3ffff */
[----:B------:R1:W5:Y:S01]  /*9630*/  LDL R7, [R1+0x160] ;  /* 0x0001600001077983 */ /* 0x0003620000100800 */
[----:B------:R-:W-:-:S03]  /*9640*/  MOV R18, 0x9660 ;  /* 0x0000966000127802 */ /* 0x000fc60000000f00 */
[----:B-1---5:R-:W-:Y:S05]  /*9650*/  CALL.REL.NOINC `($_ZN7cutlass13device_kernelIN5flash19enable_sm80_to_sm89INS1_16FlashAttnBwdSm80INS1_25CollectiveMainloopBwdSm80ILi2ELi2EN4cute5tupleIJNS5_1CILi64EEENS7_ILi128EEES8_EEENS_10bfloat16_tEfNS_4arch4Sm80ELb0ELb0ELb1ELb1ELb1ELb0ELb0ELb0ELi2ELi2ELi4ELi2ELb1EEENS1_21CollectiveEpilogueBwdISA_SB_SD_Li256ELb1ELb0ELi2EEENS1_19SingleTileSchedulerILb1ELb0ELb0ELi128EEEEEEEEEvNT_6ParamsE$_ZN4cute5tupleIJNS_1CILi0EEES2_iEEC2ERKS2_S5_RKi) ;  /* 0xfffff0a000007944 */ /* 0x022fea0003c3ffff */
[----:B------:R1:W5:Y:S01]  /*9660*/  LDL R13, [R1+0x168] ;  /* 0x00016800010d7983 */ /* 0x0003620000100800 */
[----:B------:R-:W-:Y:S01]  /*9670*/  IMAD.MOV.U32 R7, RZ, RZ, R10 ;  /* 0x000000ffff077224 */ /* 0x000fe200078e000a */
[----:B------:R-:W-:-:S02]  /*9680*/  MOV R6, R25 ;  /* 0x0000001900067202 */ /* 0x000fc40000000f00 */
[----:B------:R-:W-:Y:S02]  /*9690*/  MOV R16, 0x96b0 ;  /* 0x000096b000107802 */ /* 0x000fe40000000f00 */
[----:B-1---5:R-:W-:Y:S05]  /*96a0*/  CALL.REL.NOINC `($_ZN7cutlass13device_kernelIN5flash19enable_sm80_to_sm89INS1_16FlashAttnBwdSm80INS1_25CollectiveMainloopBwdSm80ILi2ELi2EN4cute5tupleIJNS5_1CILi64EEENS7_ILi128EEES8_EEENS_10bfloat16_tEfNS_4arch4Sm80ELb0ELb0ELb1ELb1ELb1ELb0ELb0ELb0ELi2ELi2ELi4ELi2ELb1EEENS1_21CollectiveEpilogueBwdISA_SB_SD_Li256ELb1ELb0ELi2EEENS1_19SingleTileSchedulerILb1ELb0ELb0ELi128EEEEEEEEEvNT_6ParamsE$_ZN4cute5tupleIJiEEC2ERKi) ;  /* 0xfffff19000007944 */ /* 0x022fea0003c3ffff */
[----:B------:R1:W5:Y:S01]  /*96b0*/  LDL R7, [R1+0x160] ;  /* 0x0001600001077983 */ /* 0x0003620000100800 */
[----:B------:R-:W-:-:S03]  /*96c0*/  MOV R16, 0x96e0 ;  /* 0x000096e000107802 */ /* 0x000fc60000000f00 */
[----:B-1---5:R-:W-:Y:S05]  /*96d0*/  CALL.REL.NOINC `($_ZN7cutlass13device_kernelIN5flash19enable_sm80_to_sm89INS1_16FlashAttnBwdSm80INS1_25CollectiveMainloopBwdSm80ILi2ELi2EN4cute5tupleIJNS5_1CILi64EEENS7_ILi128EEES8_EEENS_10bfloat16_tEfNS_4arch4Sm80ELb0ELb0ELb1ELb1ELb1ELb0ELb0ELb0ELi2ELi2ELi4ELi2ELb1EEENS1_21CollectiveEpilogueBwdISA_SB_SD_Li256ELb1ELb0ELi2EEENS1_19SingleTileSchedulerILb1ELb0ELb0ELi128EEEEEEEEEvNT_6ParamsE$_ZN4cute5tupleIJNS_1CILi0EEES2_S2_iEEC2ERKS2_S5_S5_RKi) ;  /* 0xffffefe000007944 */ /* 0x022fea0003c3ffff */
[----:B------:R2:W5:Y:S01]  /*96e0*/  LDL R16, [R1+0x168] ;  /* 0x0001680001107983 */ /* 0x0005620000100800 */
[----:B------:R-:W-:-:S03]  /*96f0*/  MOV R10, 0x9710 ;  /* 0x00009710000a7802 */ /* 0x000fc60000000f00 */
[----:B-12--5:R-:W-:Y:S05]  /*9700*/  CALL.REL.NOINC `($_ZN7cutlass13device_kernelIN5flash19enable_sm80_to_sm89INS1_16FlashAttnBwdSm80INS1_25CollectiveMainloopBwdSm80ILi2ELi2EN4cute5tupleIJNS5_1CILi64EEENS7_ILi128EEES8_EEENS_10bfloat16_tEfNS_4arch4Sm80ELb0ELb0ELb1ELb1ELb1ELb0ELb0ELb0ELi2ELi2ELi4ELi2ELb1EEENS1_21CollectiveEpilogueBwdISA_SB_SD_Li256ELb1ELb0ELi2EEENS1_19SingleTileSchedulerILb1ELb0ELb0ELi128EEEEEEEEEvNT_6ParamsE$_ZN4cute3eso3ESOILb1ELb0EJNS_1CILi0EEES3_iS3_EEC2ERKS3_S6_RKiS6_) ;  /* 0xffffe7f000007944 */ /* 0x026fea0003c3ffff */
[----:B-1----:R1:W5:Y:S01]  /*9710*/  LDL R13, [R1+0x168] ;  /* 0x00016800010d7983 */ /* 0x0023620000100800 */
[----:B------:R-:W-:Y:S02]  /*9720*/  MOV R7, R27 ;  /* 0x0000001b00077202 */ /* 0x000fe40000000f00 */
[----:B------:R-:W-:Y:S01]  /*9730*/  MOV R6, 0x9760 ;  /* 0x0000976000067802 */ /* 0x000fe20000000f00 */
[----:B------:R1:W-:Y:S04]  /*9740*/  STL [R1+0x168], R16 ;  /* 0x0001681001007387 */ /* 0x0003e80000100800 */
[----:B-1---5:R-:W-:Y:S05]  /*9750*/  CALL.REL.NOINC `($_ZN7cutlass13device_kernelIN5flash19enable_sm80_to_sm89INS1_16FlashAttnBwdSm80INS1_25CollectiveMainloopBwdSm80ILi2ELi2EN4cute5tupleIJNS5_1CILi64EEENS7_ILi128EEES8_EEENS_10bfloat16_tEfNS_4arch4Sm80ELb0ELb0ELb1ELb1ELb1ELb0ELb0ELb0ELi2ELi2ELi4ELi2ELb1EEENS1_21CollectiveEpilogueBwdISA_SB_SD_Li256ELb1ELb0ELi2EEENS1_19SingleTileSchedulerILb1ELb0ELb0ELi128EEEEEEEEEvNT_6ParamsE$_ZZN4cuteplIJNS_1CILi0EEES2_iEJS2_S2_S2_iEEEDaRKNS_15ArithmeticTupleIJDpT_EEERKNS3_IJDpT0_EEEENKUlDpRKT_E_clIJS2_S2_iiEEEDaSH_) ;  /* 0x000014f000007944 */ /* 0x022fea0003c00000 */
[----:B------:R-:W-:Y:S01]  /*9760*/  IMAD.MOV.U32 R7, RZ, RZ, R11 ;  /* 0x000000ffff077224 */ /* 0x000fe200078e000b */
[----:B------:R-:W-:Y:S02]  /*9770*/  MOV R6, R25 ;  /* 0x0000001900067202 */ /* 0x000fe40000000f00 */
[----:B------:R-:W-:Y:S02]  /*9780*/  MOV R16, 0x97a0 ;  /* 0x000097a000107802 */ /* 0x000fe40000000f00 */
[----:B--2--5:R-:W-:Y:S05]  /*9790*/  CALL.REL.NOINC `($_ZN7cutlass13device_kernelIN5flash19enable_sm80_to_sm89INS1_16FlashAttnBwdSm80INS1_25CollectiveMainloopBwdSm80ILi2ELi2EN4cute5tupleIJNS5_1CILi64EEENS7_ILi128EEES8_EEENS_10bfloat16_tEfNS_4arch4Sm80ELb0ELb0ELb1ELb1ELb1ELb0ELb0ELb0ELi2ELi2ELi4ELi2ELb1EEENS1_21CollectiveEpilogueBwdISA_SB_SD_Li256ELb1ELb0ELi2EEENS1_19SingleTileSchedulerILb1ELb0ELb0ELi128EEEEEEEEEvNT_6ParamsE$_ZN4cute5tupleIJiEEC2ERKi) ;  /* 0xfffff0a000007944 */ /* 0x024fea0003c3ffff */
[----:B------:R1:W5:Y:S01]  /*97a0*/  LDL R7, [R1+0x160] ;  /* 0x0001600001077983 */ /* 0x0003620000100800 */
[----:B------:R-:W-:-:S02]  /*97b0*/  MOV R13, R27 ;  /* 0x0000001b000d7202 */ /* 0x000fc40000000f00 */
[----:B------:R-:W-:Y:S02]  /*97c0*/  MOV R18, 0x97e0 ;  /* 0x000097e000127802 */ /* 0x000fe40000000f00 */
[----:B-1---5:R-:W-:Y:S05]  /*97d0*/  CALL.REL.NOINC `($_ZN7cutlass13device_kernelIN5flash19enable_sm80_to_sm89INS1_16FlashAttnBwdSm80INS1_25CollectiveMainloopBwdSm80ILi2ELi2EN4cute5tupleIJNS5_1CILi64EEENS7_ILi128EEES8_EEENS_10bfloat16_tEfNS_4arch4Sm80ELb0ELb0ELb1ELb1ELb1ELb0ELb0ELb0ELi2ELi2ELi4ELi2ELb1EEENS1_21CollectiveEpilogueBwdISA_SB_SD_Li256ELb1ELb0ELi2EEENS1_19SingleTileSchedulerILb1ELb0ELb0ELi128EEEEEEEEEvNT_6ParamsE$_ZN4cute5tupleIJNS_1CILi0EEEiEEC2ERKS2_RKi) ;  /* 0xffffefc000007944 */ /* 0x022fea0003c3ffff */
[----:B------:R1:W5:Y:S01]  /*97e0*/  LDL R7, [R1+0x168] ;  /* 0x0001680001077983 */ /* 0x0003620000100800 */
[----:B------:R-:W-:-:S03]  /*97f0*/  MOV R16, 0x9810 ;  /* 0x0000981000107802 */ /* 0x000fc60000000f00 */
[----:B-1---5:R-:W-:Y:S05]  /*9800*/  CALL.REL.NOINC `($_ZN7cutlass13device_kernelIN5flash19enable_sm80_to_sm89INS1_16FlashAttnBwdSm80INS1_25CollectiveMainloopBwdSm80ILi2ELi2EN4cute5tupleIJNS5_1CILi64EEENS7_ILi128EEES8_EEENS_10bfloat16_tEfNS_4arch4Sm80ELb0ELb0ELb1ELb1ELb1ELb0ELb0ELb0ELi2ELi2ELi4ELi2ELb1EEENS1_21CollectiveEpilogueBwdISA_SB_SD_Li256ELb1ELb0ELi2EEENS1_19SingleTileSchedulerILb1ELb0ELb0ELi128EEEEEEEEEvNT_6ParamsE$_ZN4cute3eso3ESOILb1ELb0EJNS_1CILi0EEEiS3_S3_EEC2ERKS3_RKiS6_S6_) ;  /* 0xffffe83000007944 */ /* 0x022fea0003c3ffff */
[----:B------:R-:W-:Y:S01]  /*9810*/  STL [R1+0x160], R52 ;  /* 0x0001603401007387 */ /* 0x000fe20000100800 */
[----:B------:R-:W-:-:S03]  /*9820*/  MOV R11, R25 ;  /* 0x00000019000b7202 */ /* 0x000fc60000000f00 */
[----:B-1----:R1:W5:Y:S04]  /*9830*/  LDL R6, [R1+0x168] ;  /* 0x0001680001067983 */ /* 0x0023680000100800 */
[----:B------:R2:W-:Y:S02]  /*9840*/  STL [R1+0x168], R10 ;  /* 0x0001680a01007387 */ /* 0x0005e40000100800 */
[----:B--2---:R-:W-:Y:S02]  /*9850*/  MOV R10, 0x9870 ;  /* 0x00009870000a7802 */ /* 0x004fe40000000f00 */
[----:B-1---5:R-:W-:Y:S05]  /*9860*/  CALL.REL.NOINC `($_ZN7cutlass13device_kernelIN5flash19enable_sm80_to_sm89INS1_16FlashAttnBwdSm80INS1_25CollectiveMainloopBwdSm80ILi2ELi2EN4cute5tupleIJNS5_1CILi64EEENS7_ILi128EEES8_EEENS_10bfloat16_tEfNS_4arch4Sm80ELb0ELb0ELb1ELb1ELb1ELb0ELb0ELb0ELi2ELi2ELi4ELi2ELb1EEENS1_21CollectiveEpilogueBwdISA_SB_SD_Li256ELb1ELb0ELi2EEENS1_19SingleTileSchedulerILb1ELb0ELb0ELi128EEEEEEEEEvNT_6ParamsE$_ZZN4cuteplIJNS_1CILi0EEEiEJS2_S2_iiEEEDaRKNS_15ArithmeticTupleIJDpT_EEERKNS3_IJDpT0_EEEENKUlDpRKT_E_clIJS2_iiiEEEDaSH_) ;  /* 0x0000146000007944 */ /* 0x022fea0003c00000 */
[----:B------:R-:W-:Y:S02]  /*9870*/  MOV R16, R9 ;  /* 0x0000000900107202 */ /* 0x000fe40000000f00 */
[----:B------:R-:W-:Y:S02]  /*9880*/  MOV R10, 0x98a0 ;  /* 0x000098a0000a7802 */ /* 0x000fe40000000f00 */
[----:B-1---5:R-:W-:Y:S05]  /*9890*/  CALL.REL.NOINC `($_ZN7cutlass13device_kernelIN5flash19enable_sm80_to_sm89INS1_16FlashAttnBwdSm80INS1_25CollectiveMainloopBwdSm80ILi2ELi2EN4cute5tupleIJNS5_1CILi64EEENS7_ILi128EEES8_EEENS_10bfloat16_tEfNS_4arch4Sm80ELb0ELb0ELb1ELb1ELb1ELb0ELb0ELb0ELi2ELi2ELi4ELi2ELb1EEENS1_21CollectiveEpilogueBwdISA_SB_SD_Li256ELb1ELb0ELi2EEENS1_19SingleTileSchedulerILb1ELb0ELb0ELi128EEEEEEEEEvNT_6ParamsE$_ZN4cute3eso3ESOILb0ELb1EJNS_15ArithmeticTupleIJiiEEENS_1CILi0EEES5_S5_EEC2ERKS3_RKS5_SA_SA_) ;  /* 0xffffe37000007944 */ /* 0x022fea0003c3ffff */
[----:B-1----:R1:W5:Y:S01]  /*98a0*/  LDL.64 R8, [R1+0x168] ;  /* 0x0001680001087983 */ /* 0x0023620000100a00 */
[----:B------:R-:W-:Y:S01]  /*98b0*/  IMAD.MOV.U32 R11, RZ, RZ, R25 ;  /* 0x000000ffff0b7224 */ /* 0x000fe200078e0019 */
[----:B------:R-:W-:Y:S01]  /*98c0*/  IADD3 R13, R25, 0x24, RZ ;  /* 0x00000024190d7810 */ /* 0x000fe20007ffe0ff */
[----:B------:R-:W-:Y:S01]  /*98d0*/  IMAD.MOV.U32 R16, RZ, RZ, R26 ;  /* 0x000000ffff107224 */ /* 0x000fe200078e001a */
[----:B------:R1:W-:Y:S01]  /*98e0*/  STL.64 [R1+0x160], R6 ;  /* 0x0001600601007387 */ /* 0x0003e20000100a00 */
[----:B------:R-:W-:-:S03]  /*98f0*/  MOV R10, 0x9920 ;  /* 0x00009920000a7802 */ /* 0x000fc60000000f00 */
[----:B------:R1:W-:Y:S04]  /*9900*/  STL [R1+0x168], R18 ;  /* 0x0001681201007387 */ /* 0x0003e80000100800 */
[----:B-1---5:R-:W-:Y:S05]  /*9910*/  CALL.REL.NOINC `($_ZN7cutlass13device_kernelIN5flash19enable_sm80_to_sm89INS1_16FlashAttnBwdSm80INS1_25CollectiveMainloopBwdSm80ILi2ELi2EN4cute5tupleIJNS5_1CILi64EEENS7_ILi128EEES8_EEENS_10bfloat16_tEfNS_4arch4Sm80ELb0ELb0ELb1ELb1ELb1ELb0ELb0ELb0ELi2ELi2ELi4ELi2ELb1EEENS1_21CollectiveEpilogueBwdISA_SB_SD_Li256ELb1ELb0ELi2EEENS1_19SingleTileSchedulerILb1ELb0ELb0ELi128EEEEEEEEEvNT_6ParamsE$_ZZN4cuteplIJNS_15ArithmeticTupleIJiiEEEEJNS_1CILi0EEEiiiEEEDaRKNS1_IJDpT_EEERKNS1_IJDpT0_EEEENKUlDpRKT_E_clIJS2_iiiEEEDaSI_) ;  /* 0x0000119000007944 */ /* 0x022fea0003c00000 */
[----:B-----5:R2:W-:Y:S01]  /*9920*/  STL.64 [R1+0x188], R6 ;  /* 0x0001880601007387 */ /* 0x0205e20000100a00 */
[----:B------:R-:W-:-:S03]  /*9930*/  MOV R52, 0x9970 ;  /* 0x0000997000347802 */ /* 0x000fc60000000f00 */
[----:B------:R2:W-:Y:S04]  /*9940*/  STL.64 [R1+0x190], R8 ;  /* 0x0001900801007387 */ /* 0x0005e80000100a00 */
[----:B------:R2:W-:Y:S02]  /*9950*/  STL [R1+0x184], R16 ;  /* 0x0001841001007387 */ /* 0x0005e40000100800 */
[----:B-12---:R-:W-:Y:S05]  /*9960*/  CALL.REL.NOINC `($_ZN7cutlass13device_kernelIN5flash19enable_sm80_to_sm89INS1_16FlashAttnBwdSm80INS1_25CollectiveMainloopBwdSm80ILi2ELi2EN4cute5tupleIJNS5_1CILi64EEENS7_ILi128EEES8_EEENS_10bfloat16_tEfNS_4arch4Sm80ELb0ELb0ELb1ELb1ELb1ELb0ELb0ELb0ELi2ELi2ELi4ELi2ELb1EEENS1_21CollectiveEpilogueBwdISA_SB_SD_Li256ELb1ELb0ELi2EEENS1_19SingleTileSchedulerILb1ELb0ELb0ELi128EEEEEEEEEvNT_6ParamsE$_ZZN4cute19as_arithmetic_tupleINS_15ArithmeticTupleIJNS1_IJiiEEEiiiEEEEEDaRKT_ENKUlRKT_E_clIS2_EEDaS9_) ;  /* 0xfffff40000007944 */ /* 0x006fea0003c3ffff */
[----:B------:R2:W5:Y:S01]  /*9970*/  LDL R7, [R1+0x18c] ;  /* 0x00018c0001077983 */ /* 0x0005620000100800 */
[----:B------:R-:W-:-:S03]  /*9980*/  MOV R6, 0x99a0 ;  /* 0x000099a000067802 */ /* 0x000fc60000000f00 */
[----:B-12--5:R-:W-:Y:S05]  /*9990*/  CALL.REL.NOINC `($_ZN7cutlass13device_kernelIN5flash19enable_sm80_to_sm89INS1_16FlashAttnBwdSm80INS1_25CollectiveMainloopBwdSm80ILi2ELi2EN4cute5tupleIJNS5_1CILi64EEENS7_ILi128EEES8_EEENS_10bfloat16_tEfNS_4arch4Sm80ELb0ELb0ELb1ELb1ELb1ELb0ELb0ELb0ELi2ELi2ELi4ELi2ELb1EEENS1_21CollectiveEpilogueBwdISA_SB_SD_Li256ELb1ELb0ELi2EEENS1_19SingleTileSchedulerILb1ELb0ELb0ELi128EEEEEEEEEvNT_6ParamsE$_ZZN4cute19as_arithmetic_tupleINS_15ArithmeticTupleIJNS1_IJiiEEEiiiEEEEEDaRKT_ENKUlRKT_E_clIiEEDaS9_) ;  /* 0xfffff4f000007944 */ /* 0x026fea0003c3ffff */
[----:B------:R1:W5:Y:S01]  /*99a0*/  LDL R7, [R1+0x190] ;  /* 0x0001900001077983 */ /* 0x0003620000100800 */
[----:B------:R-:W-:-:S03]  /*99b0*/  MOV R6, 0x99e0 ;  /* 0x000099e000067802 */ /* 0x000fc60000000f00 */
[----:B------:R1:W-:Y:S04]  /*99c0*/  STL [R1+0x168], R10 ;  /* 0x0001680a01007387 */ /* 0x0003e80000100800 */
[----:B-1---5:R-:W-:Y:S05]  /*99d0*/  CALL.REL.NOINC `($_ZN7cutlass13device_kernelIN5flash19enable_sm80_to_sm89INS1_16FlashAttnBwdSm80INS1_25CollectiveMainloopBwdSm80ILi2ELi2EN4cute5tupleIJNS5_1CILi64EEENS7_ILi128EEES8_EEENS_10bfloat16_tEfNS_4arch4Sm80ELb0ELb0ELb1ELb1ELb1ELb0ELb0ELb0ELi2ELi2ELi4ELi2ELb1EEENS1_21CollectiveEpilogueBwdISA_SB_SD_Li256ELb1ELb0ELi2EEENS1_19SingleTileSchedulerILb1ELb0ELb0ELi128EEEEEEEEEvNT_6ParamsE$_ZZN4cute19as_arithmetic_tupleINS_15ArithmeticTupleIJNS1_IJiiEEEiiiEEEEEDaRKT_ENKUlRKT_E_clIiEEDaS9_) ;  /* 0xfffff4b000007944 */ /* 0x022fea0003c3ffff */
[----:B------:R1:W5:Y:S01]  /*99e0*/  LDL R7, [R1+0x194] ;  /* 0x0001940001077983 */ /* 0x0003620000100800 */
[----:B------:R-:W-:-:S03]  /*99f0*/  MOV R6, 0x9a20 ;  /* 0x00009a2000067802 */ /* 0x000fc60000000f00 */
[----:B------:R1:W-:Y:S04]  /*9a00*/  STL [R1+0x160], R10 ;  /* 0x0001600a01007387 */ /* 0x0003e80000100800 */
[----:B-1---5:R-:W-:Y:S05]  /*9a10*/  CALL.REL.NOINC `($_ZN7cutlass13device_kernelIN5flash19enable_sm80_to_sm89INS1_16FlashAttnBwdSm80INS1_25CollectiveMainloopBwdSm80ILi2ELi2EN4cute5tupleIJNS5_1CILi64EEENS7_ILi128EEES8_EEENS_10bfloat16_tEfNS_4arch4Sm80ELb0ELb0ELb1ELb1ELb1ELb0ELb0ELb0ELi2ELi2ELi4ELi2ELb1EEENS1_21CollectiveEpilogueBwdISA_SB_SD_Li256ELb1ELb0ELi2EEENS1_19SingleTileSchedulerILb1ELb0ELb0ELi128EEEEEEEEEvNT_6ParamsE$_ZZN4cute19as_arithmetic_tupleINS_15ArithmeticTupleIJNS1_IJiiEEEiiiEEEEEDaRKT_ENKUlRKT_E_clIiEEDaS9_) ;  /* 0xfffff47000007944 */ /* 0x022fea0003c3ffff */
[----:B------:R1:W-:Y:S01]  /*9a20*/  STL [R1+0x164], R10 ;  /* 0x0001640a01007387 */ /* 0x0003e20000100800 */
[----:B------:R-:W-:Y:S01]  /*9a30*/  IMAD.MOV.U32 R6, RZ, RZ, R27 ;  /* 0x000000ffff067224 */ /* 0x000fe200078e001b */
[----:B------:R-:W-:Y:S01]  /*9a40*/  MOV R11, R25 ;  /* 0x00000019000b7202 */ /* 0x000fe20000000f00 */
[----:B------:R-:W-:Y:S01]  /*9a50*/  IMAD.MOV.U32 R9, RZ, RZ, R26 ;  /* 0x000000ffff097224 */ /* 0x000fe200078e001a */
[----:B------:R-:W-:Y:S02]  /*9a60*/  IADD3 R13, R25, 0x10, RZ ;  /* 0x00000010190d7810 */ /* 0x000fe40007ffe0ff */
[----:B------:R-:W-:Y:S02]  /*9a70*/  MOV R16, 0x9a90 ;  /* 0x00009a9000107802 */ /* 0x000fe40000000f00 */
[----:B-1----:R-:W-:Y:S05]  /*9a80*/  CALL.REL.NOINC `($_ZN7cutlass13device_kernelIN5flash19enable_sm80_to_sm89INS1_16FlashAttnBwdSm80INS1_25CollectiveMainloopBwdSm80ILi2ELi2EN4cute5tupleIJNS5_1CILi64EEENS7_ILi128EEES8_EEENS_10bfloat16_tEfNS_4arch4Sm80ELb0ELb0ELb1ELb1ELb1ELb0ELb0ELb0ELi2ELi2ELi4ELi2ELb1EEENS1_21CollectiveEpilogueBwdISA_SB_SD_Li256ELb1ELb0ELi2EEENS1_19SingleTileSchedulerILb1ELb0ELb0ELi128EEEEEEEEEvNT_6ParamsE$_ZZN4cute19as_arithmetic_tupleINS_15ArithmeticTupleIJNS1_IJiiEEEiiiEEEEEDaRKT_ENKUlDpRKT_E_clIJS2_iiiEEEDaSA_) ;  /* 0xfffff25000007944 */ /* 0x002fea0003c3ffff */
[----:B-----5:R-:W-:Y:S01]  /*9a90*/  IMAD.MOV.U32 R11, RZ, RZ, R6 ;  /* 0x000000ffff0b7224 */ /* 0x020fe200078e0006 */
[----:B------:R-:W-:Y:S01]  /*9aa0*/  MOV R6, R7 ;  /* 0x0000000700067202 */ /* 0x000fe20000000f00 */
[----:B------:R-:W-:Y:S01]  /*9ab0*/  IMAD.MOV.U32 R7, RZ, RZ, R8 ;  /* 0x000000ffff077224 */ /* 0x000fe200078e0008 */
[----:B------:R2:W-:Y:S01]  /*9ac0*/  STL [R1+0x180], R9 ;  /* 0x0001800901007387 */ /* 0x0005e20000100800 */
[----:B------:R-:W-:-:S03]  /*9ad0*/  MOV R18, 0x9b10 ;  /* 0x00009b1000127802 */ /* 0x000fc60000000f00 */
[----:B------:R2:W-:Y:S04]  /*9ae0*/  STL.64 [R1+0x170], R10 ;  /* 0x0001700a01007387 */ /* 0x0005e80000100a00 */
[----:B------:R2:W-:Y:S02]  /*9af0*/  STL.64 [R1+0x178], R6 ;  /* 0x0001780601007387 */ /* 0x0005e40000100a00 */
[----:B-12---:R-:W-:Y:S05]  /*9b00*/  CALL.REL.NOINC `($_ZN7cutlass13device_kernelIN5flash19enable_sm80_to_sm89INS1_16FlashAttnBwdSm80INS1_25CollectiveMainloopBwdSm80ILi2ELi2EN4cute5tupleIJNS5_1CILi64EEENS7_ILi128EEES8_EEENS_10bfloat16_tEfNS_4arch4Sm80ELb0ELb0ELb1ELb1ELb1ELb0ELb0ELb0ELi2ELi2ELi4ELi2ELb1EEENS1_21CollectiveEpilogueBwdISA_SB_SD_Li256ELb1ELb0ELi2EEENS1_19SingleTileSchedulerILb1ELb0ELb0ELi128EEEEEEEEEvNT_6ParamsE$_ZZN4cute14transform_leafINS_15ArithmeticTupleIJNS1_IJiiEEEiiiEEENS_8identityEEEDaRKT_OT0_ENKUlRKT_E_clIS2_EEDaSC_) ;  /* 0xfffff06000007944 */ /* 0x006fea0003c3ffff */
[----:B------:R2:W5:Y:S01]  /*9b10*/  LDL R9, [R1+0x178] ;  /* 0x0001780001097983 */ /* 0x0005620000100800 */
[----:B------:R-:W-:-:S03]  /*9b20*/  MOV R8, 0x9b40 ;  /* 0x00009b4000087802 */ /* 0x000fc60000000f00 */
[----:B-12--5:R-:W-:Y:S05]  /*9b30*/  CALL.REL.NOINC `($_ZN7cutlass13device_kernelIN5flash19enable_sm80_to_sm89INS1_16FlashAttnBwdSm80INS1_25CollectiveMainloopBwdSm80ILi2ELi2EN4cute5tupleIJNS5_1CILi64EEENS7_ILi128EEES8_EEENS_10bfloat16_tEfNS_4arch4Sm80ELb0ELb0ELb1ELb1ELb1ELb0ELb0ELb0ELi2ELi2ELi4ELi2ELb1EEENS1_21CollectiveEpilogueBwdISA_SB_SD_Li256ELb1ELb0ELi2EEENS1_19SingleTileSchedulerILb1ELb0ELb0ELi128EEEEEEEEEvNT_6ParamsE$_ZZN4cute14transform_leafINS_15ArithmeticTupleIJNS1_IJiiEEEiiiEEENS_8identityEEEDaRKT_OT0_ENKUlRKT_E_clIiEEDaSC_) ;  /* 0xfffff13000007944 */ /* 0x026fea0003c3ffff */
[----:B------:R1:W5:Y:S01]  /*9b40*/  LDL R9, [R1+0x17c] ;  /* 0x00017c0001097983 */ /* 0x0003620000100800 */
[----:B------:R-:W-:-:S03]  /*9b50*/  MOV R8, 0x9b80 ;  /* 0x00009b8000087802 */ /* 0x000fc60000000f00 */
[----:B------:R1:W-:Y:S04]  /*9b60*/  STL [R1+0x168], R10 ;  /* 0x0001680a01007387 */ /* 0x0003e80000100800 */
[----:B-1---5:R-:W-:Y:S05]  /*9b70*/  CALL.REL.NOINC `($_ZN7cutlass13device_kernelIN5flash19enable_sm80_to_sm89INS1_16FlashAttnBwdSm80INS1_25CollectiveMainloopBwdSm80ILi2ELi2EN4cute5tupleIJNS5_1CILi64EEENS7_ILi128EEES8_EEENS_10bfloat16_tEfNS_4arch4Sm80ELb0ELb0ELb1ELb1ELb1ELb0ELb0ELb0ELi2ELi2ELi4ELi2ELb1EEENS1_21CollectiveEpilogueBwdISA_SB_SD_Li256ELb1ELb0ELi2EEENS1_19SingleTileSchedulerILb1ELb0ELb0ELi128EEEEEEEEEvNT_6ParamsE$_ZZN4cute14transform_leafINS_15ArithmeticTupleIJNS1_IJiiEEEiiiEEENS_8identityEEEDaRKT_OT0_ENKUlRKT_E_clIiEEDaSC_) ;  /* 0xfffff0f000007944 */ /* 0x022fea0003c3ffff */
[----:B------:R1:W5:Y:S01]  /*9b80*/  LDL R9, [R1+0x180] ;  /* 0x0001800001097983 */ /* 0x0003620000100800 */
[----:B------:R-:W-:-:S03]  /*9b90*/  MOV R8, 0x9bc0 ;  /* 0x00009bc000087802 */ /* 0x000fc60000000f00 */
[----:B------:R1:W-:Y:S04]  /*9ba0*/  STL [R1+0x160], R10 ;  /* 0x0001600a01007387 */ /* 0x0003e80000100800 */
[----:B-1---5:R-:W-:Y:S05]  /*9bb0*/  CALL.REL.NOINC `($_ZN7cutlass13device_kernelIN5flash19enable_sm80_to_sm89INS1_16FlashAttnBwdSm80INS1_25CollectiveMainloopBwdSm80ILi2ELi2EN4cute5tupleIJNS5_1CILi64EEENS7_ILi128EEES8_EEENS_10bfloat16_tEfNS_4arch4Sm80ELb0ELb0ELb1ELb1ELb1ELb0ELb0ELb0ELi2ELi2ELi4ELi2ELb1EEENS1_21CollectiveEpilogueBwdISA_SB_SD_Li256ELb1ELb0ELi2EEENS1_19SingleTileSchedulerILb1ELb0ELb0ELi128EEEEEEEEEvNT_6ParamsE$_ZZN4cute14transform_leafINS_15ArithmeticTupleIJNS1_IJiiEEEiiiEEENS_8identityEEEDaRKT_OT0_ENKUlRKT_E_clIiEEDaSC_) ;  /* 0xfffff0b000007944 */ /* 0x022fea0003c3ffff */
[----:B------:R1:W-:Y:S01]  /*9bc0*/  STL [R1+0x164], R10 ;  /* 0x0001640a01007387 */ /* 0x0003e20000100800 */
[----:B------:R-:W-:Y:S01]  /*9bd0*/  IMAD.MOV.U32 R8, RZ, RZ, R25 ;  /* 0x000000ffff087224 */ /* 0x000fe200078e0019 */
[----:B------:R-:W-:Y:S02]  /*9be0*/  MOV R25, R26 ;  /* 0x0000001a00197202 */ /* 0x000fe40000000f00 */
[----:B------:R-:W-:Y:S02]  /*9bf0*/  MOV R16, 0x9c10 ;  /* 0x00009c1000107802 */ /* 0x000fe40000000f00 */
[----:B-1----:R-:W-:Y:S05]  /*9c00*/  CALL.REL.NOINC `($_ZN7cutlass13device_kernelIN5flash19enable_sm80_to_sm89INS1_16FlashAttnBwdSm80INS1_25CollectiveMainloopBwdSm80ILi2ELi2EN4cute5tupleIJNS5_1CILi64EEENS7_ILi128EEES8_EEENS_10bfloat16_tEfNS_4arch4Sm80ELb0ELb0ELb1ELb1ELb1ELb0ELb0ELb0ELi2ELi2ELi4ELi2ELb1EEENS1_21CollectiveEpilogueBwdISA_SB_SD_Li256ELb1ELb0ELi2EEENS1_19SingleTileSchedulerILb1ELb0ELb0ELi128EEEEEEEEEvNT_6ParamsE$_ZZN4cute9transformINS_15ArithmeticTupleIJNS1_IJiiEEEiiiEEEZNS_14transform_leafIS3_NS_8identityEEEDaRKT_OT0_EUlRKT_E_EEDaS8_SA_ENKUlDpSD_E_clIJNS_5tupleIJiiEEEiiiEEEDaSF_) ;  /* 0x00000d2000007944 */ /* 0x002fea0003c00000 */
[----:B------:R-:W-:Y:S01]  /*9c10*/  MOV R25, 0x0 ;  /* 0x0000000000197802 */ /* 0x000fe20000000f00 */
[----:B-----5:R-:W-:Y:S01]  /*9c20*/  IMAD.MOV.U32 R49, RZ, RZ, R6 ;  /* 0x000000ffff317224 */ /* 0x020fe200078e0006 */
[----:B------:R-:W-:Y:S01]  /*9c30*/  MOV R47, R8 ;  /* 0x00000008002f7202 */ /* 0x000fe20000000f00 */
[----:B------:R-:W-:Y:S01]  /*9c40*/  IMAD.MOV.U32 R48, RZ, RZ, R7 ;  /* 0x000000ffff307224 */ /* 0x000fe200078e0007 */
[----:B------:R-:W-:Y:S06]  /*9c50*/  RET.REL.NODEC R24 `(_ZN7cutlass13device_kernelIN5flash19enable_sm80_to_sm89INS1_16FlashAttnBwdSm80INS1_25CollectiveMainloopBwdSm80ILi2ELi2EN4cute5tupleIJNS5_1CILi64EEENS7_ILi128EEES8_EEENS_10bfloat16_tEfNS_4arch4Sm80ELb0ELb0ELb1ELb1ELb1ELb0ELb0ELb0ELi2ELi2ELi4ELi2ELb1EEENS1_21CollectiveEpilogueBwdISA_SB_SD_Li256ELb1ELb0ELi2EEENS1_19SingleTileSchedulerILb1ELb0ELb0ELi128EEEEEEEEEvNT_6ParamsE) ;  /* 0xffff63a018007950 */ /* 0x000fec0003c3ffff */
        .type           $_ZN7cutlass13device_kernelIN5flash19enable_sm80_to_sm89INS1_16FlashAttnBwdSm80INS1_25CollectiveMainloopBwdSm80ILi2ELi2EN4cute5tupleIJNS5_1CILi64EEENS7_ILi128EEES8_EEENS_10bfloat16_tEfNS_4arch4Sm80ELb0ELb0ELb1ELb1ELb1ELb0ELb0ELb0ELi2ELi2ELi4ELi2ELb1EEENS1_21CollectiveEpilogueBwdISA_SB_SD_Li256ELb1ELb0ELi2EEENS1_19SingleTileSchedulerILb1ELb0ELb0ELi128EEEEEEEEEvNT_6ParamsE$_ZZN4cute7idx2crdINS_5tupleIJiEEENS1_IJNS1_IJNS1_IJNS_1CILi8EEENS3_ILi2EEEEEES5_S5_NS3_ILi4EEEEEEEEEEEDaRKT_RKT0_ENKUlRKT_RKT0_E_clIiS8_EEDaSI_SL_,@function
        .size           $_ZN7cutlass13device_kernelIN5flash19enable_sm80_to_sm89INS1_16FlashAttnBwdSm80INS1_25CollectiveMainloopBwdSm80ILi2ELi2EN4cute5tupleIJNS5_1CILi64EEENS7_ILi128EEES8_EEENS_10bfloat16_tEfNS_4arch4Sm80ELb0ELb0ELb1ELb1ELb1ELb0ELb0ELb0ELi2ELi2ELi4ELi2ELb1EEENS1_21CollectiveEpilogueBwdISA_SB_SD_Li256ELb1ELb0ELi2EEENS1_19SingleTileSchedulerILb1ELb0ELb0ELi128EEEEEEEEEvNT_6ParamsE$_ZZN4cute7idx2crdINS_5tupleIJiEEENS1_IJNS1_IJNS1_IJNS_1CILi8EEENS3_ILi2EEEEEES5_S5_NS3_ILi4EEEEEEEEEEEDaRKT_RKT0_ENKUlRKT_RKT0_E_clIiS8_EEDaSI_SL_,($_ZN7cutlass13device_kernelIN5flash19enable_sm80_to_sm89INS1_16FlashAttnBwdSm80INS1_25CollectiveMainloopBwdSm80ILi2ELi2EN4cute5tupleIJNS5_1CILi64EEENS7_ILi128EEES8_EEENS_10bfloat16_tEfNS_4arch4Sm80ELb0ELb0ELb1ELb1ELb1ELb0ELb0ELb0ELi2ELi2ELi4ELi2ELb1EEENS1_21CollectiveEpilogueBwdISA_SB_SD_Li256ELb1ELb0ELi2EEENS1_19SingleTileSchedulerILb1ELb0ELb0ELi128EEEEEEEEEvNT_6ParamsE$_ZZN4cute9transformINS_15ArithmeticTupleIJNS1_IJiiEEEiiiEEEZNS_14transform_leafIS3_NS_8identityEEEDaRKT_OT0_EUlRKT_E_EEDaS8_SA_ENKUlDpSD_E_clIJNS_5tupleIJiiEEEiiiEEEDaSF_ - $_ZN7cutlass13device_kernelIN5flash19enable_sm80_to_sm89INS1_16FlashAttnBwdSm80INS1_25CollectiveMainloopBwdSm80ILi2ELi2EN4cute5tupleIJNS5_1CILi64EEENS7_ILi128EEES8_EEENS_10bfloat16_tEfNS_4arch4Sm80ELb0ELb0ELb1ELb1ELb1ELb0ELb0ELb0ELi2ELi2ELi4ELi2ELb1EEENS1_21CollectiveEpilogueBwdISA_SB_SD_Li256ELb1ELb0ELi2EEENS1_19SingleTileSchedulerILb1ELb0ELb0ELi128EEEEEEEEEvNT_6ParamsE$_ZZN4cute7idx2crdINS_5tupleIJiEEENS1_IJNS1_IJNS1_IJNS_1CILi8EEENS3_ILi2EEEEEES5_S5_NS3_ILi4EEEEEEEEEEEDaRKT_RKT0_ENKUlRKT_RKT0_E_clIiS8_EEDaSI_SL_)
$_ZN7cutlass13device_kernelIN5flash19enable_sm80_to_sm89INS1_16FlashAttnBwdSm80INS1_25CollectiveMainloopBwdSm80ILi2ELi2EN4cute5tupleIJNS5_1CILi64EEENS7_ILi128EEES8_EEENS_10bfloat16_tEfNS_4arch4Sm80ELb0ELb0ELb1ELb1ELb1ELb0ELb0ELb0ELi2ELi2ELi4ELi2ELb1EEENS1_21CollectiveEpilogueBwdISA_SB_SD_Li256ELb1ELb0ELi2EEENS1_19SingleTileSchedulerILb1ELb0ELb0ELi128EEEEEEEEEvNT_6ParamsE$_ZZN4cute7idx2crdINS_5tupleIJiEEENS1_IJNS1_IJNS1_IJNS_1CILi8EEENS3_ILi2EEEEEES5_S5_NS3_ILi4EEEEEEEEEEEDaRKT_RKT0_ENKUlRKT_RKT0_E_clIiS8_EEDaSI_SL_:
        /* <DEDUP_REMOVED lines=73> */
[----:B------:R-:W-:-:S02]  /*a0f0*/  MOV R16, 0xa140 ;  /* 0x0000a14000107802 */ /* 0x000fc40000000f00 */
[----:B------:R-:W-:-:S04]  /*a100*/  LEA.HI R7, R45, R10, RZ, 0x1 ;  /* 0x0000000a2d077211 */ /* 0x000fc800078f08ff */
[----:B------:R-:W-:-:S05]  /*a110*/  LOP3.LUT R7, R7, 0xfffffffe, RZ, 0xc0, !PT ;  /* 0xfffffffe07077812 */ /* 0x000fca00078ec0ff */
[----:B------:R-:W-:Y:S02]  /*a120*/  IMAD.IADD R7, R10, 0x1, -R7 ;  /* 0x000000010a077824 */ /* 0x000fe400078e0a07 */
[----:B--2--5:R-:W-:Y:S05]  /*a130*/  CALL.REL.NOINC `($_ZN7cutlass13device_kernelIN5flash19enable_sm80_to_sm89INS1_16FlashAttnBwdSm80INS1_25CollectiveMainloopBwdSm80ILi2ELi2EN4cute5tupleIJNS5_1CILi64EEENS7_ILi128EEES8_EEENS_10bfloat16_tEfNS_4arch4Sm80ELb0ELb0ELb1ELb1ELb1ELb0ELb0ELb0ELi2ELi2ELi4ELi2ELb1EEENS1_21CollectiveEpilogueBwdISA_SB_SD_Li256ELb1ELb0ELi2EEENS1_19SingleTileSchedulerILb1ELb0ELb0ELi128EEEEEEEEEvNT_6ParamsE$_ZN4cute5tupleIJiEEC2ERKi) ;  /* 0xffffe70000007944 */ /* 0x024fea0003c3ffff */
        /* <DEDUP_REMOVED lines=19> */
[----:B------:R-:W-:-:S02]  /*a270*/  MOV R16, 0xa290 ;  /* 0x0000a29000107802 */ /* 0x000fc40000000f00 */
[----:B-1---5:R-:W-:Y:S05]  /*a280*/  CALL.REL.NOINC `($_ZN7cutlass13device_kernelIN5flash19enable_sm80_to_sm89INS1_16FlashAttnBwdSm80INS1_25CollectiveMainloopBwdSm80ILi2ELi2EN4cute5tupleIJNS5_1CILi64EEENS7_ILi128EEES8_EEENS_10bfloat16_tEfNS_4arch4Sm80ELb0ELb0ELb1ELb1ELb1ELb0ELb0ELb0ELi2ELi2ELi4ELi2ELb1EEENS1_21CollectiveEpilogueBwdISA_SB_SD_Li256ELb1ELb0ELi2EEENS1_19SingleTileSchedulerILb1ELb0ELb0ELi128EEEEEEEEEvNT_6ParamsE$_ZN4cute5tupleIJiEEC2ERKi) ;  /* 0xffffe5b000007944 */ /* 0x022fea0003c3ffff */
[----:B------:R1:W5:Y:S01]  /*a290*/  LDL R7, [R1+0x160] ;  /* 0x0001600001077983 */ /* 0x0003620000100800 */
[----:B------:R-:W-:-:S02]  /*a2a0*/  MOV R27, R26 ;  /* 0x0000001a001b7202 */ /* 0x000fc40000000f00 */
[----:B------:R-:W-:Y:S02]  /*a2b0*/  MOV R18, 0xa2d0 ;  /* 0x0000a2d000127802 */ /* 0x000fe40000000f00 */
[----:B-1---5:R-:W-:Y:S05]  /*a2c0*/  CALL.REL.NOINC `($_ZN7cutlass13device_kernelIN5flash19enable_sm80_to_sm89INS1_16FlashAttnBwdSm80INS1_25CollectiveMainloopBwdSm80ILi2ELi2EN4cute5tupleIJNS5_1CILi64EEENS7_ILi128EEES8_EEENS_10bfloat16_tEfNS_4arch4Sm80ELb0ELb0ELb1ELb1ELb1ELb0ELb0ELb0ELi2ELi2ELi4ELi2ELb1EEENS1_21CollectiveEpilogueBwdISA_SB_SD_Li256ELb1ELb0ELi2EEENS1_19SingleTileSchedulerILb1ELb0ELb0ELi128EEEEEEEEEvNT_6ParamsE$_ZN4cute5tupleIJNS_1CILi0EEES2_iEEC2ERKS2_S5_RKi) ;  /* 0xffffe43000007944 */ /* 0x022fea0003c3ffff */
        /* <DEDUP_REMOVED lines=8> */
[----:B-1---5:R-:W-:Y:S05]  /*a350*/  CALL.REL.NOINC `($_ZN7cutlass13device_kernelIN5flash19enable_sm80_to_sm89INS1_16FlashAttnBwdSm80INS1_25CollectiveMainloopBwdSm80ILi2ELi2EN4cute5tupleIJNS5_1CILi64EEENS7_ILi128EEES8_EEENS_10bfloat16_tEfNS_4arch4Sm80ELb0ELb0ELb1ELb1ELb1ELb0ELb0ELb0ELi2ELi2ELi4ELi2ELb1EEENS1_21CollectiveEpilogueBwdISA_SB_SD_Li256ELb1ELb0ELi2EEENS1_19SingleTileSchedulerILb1ELb0ELb0ELi128EEEEEEEEEvNT_6ParamsE$_ZN4cute5tupleIJNS_1CILi0EEES2_S2_iEEC2ERKS2_S5_S5_RKi) ;  /* 0xffffe36000007944 */ /* 0x022fea0003c3ffff */
[----:B------:R2:W5:Y:S01]  /*a360*/  LDL R16, [R1+0x168] ;  /* 0x0001680001107983 */ /* 0x0005620000100800 */
[----:B------:R-:W-:Y:S02]  /*a370*/  MOV R27, R26 ;  /* 0x0000001a001b7202 */ /* 0x000fe40000000f00 */
[----:B------:R-:W-:-:S02]  /*a380*/  MOV R10, 0xa3a0 ;  /* 0x0000a3a0000a7802 */ /* 0x000fc40000000f00 */
[----:B-12--5:R-:W-:Y:S05]  /*a390*/  CALL.REL.NOINC `($_ZN7cutlass13device_kernelIN5flash19enable_sm80_to_sm89INS1_16FlashAttnBwdSm80INS1_25CollectiveMainloopBwdSm80ILi2ELi2EN4cute5tupleIJNS5_1CILi64EEENS7_ILi128EEES8_EEENS_10bfloat16_tEfNS_4arch4Sm80ELb0ELb0ELb1ELb1ELb1ELb0ELb0ELb0ELi2ELi2ELi4ELi2ELb1EEENS1_21CollectiveEpilogueBwdISA_SB_SD_Li256ELb1ELb0ELi2EEENS1_19SingleTileSchedulerILb1ELb0ELb0ELi128EEEEEEEEEvNT_6ParamsE$_ZN4cute3eso3ESOILb1ELb0EJNS_1CILi0EEES3_iS3_EEC2ERKS3_S6_RKiS6_) ;  /* 0xffffdb6000007944 */ /* 0x026fea0003c3ffff */
[----:B-1----:R1:W5:Y:S01]  /*a3a0*/  LDL R13, [R1+0x168] ;  /* 0x00016800010d7983 */ /* 0x0023620000100800 */
[----:B------:R-:W-:-:S02]  /*a3b0*/  MOV R7, R26 ;  /* 0x0000001a00077202 */ /* 0x000fc40000000f00 */
        /* <DEDUP_REMOVED lines=8> */
[----:B------:R-:W-:Y:S02]  /*a440*/  MOV R13, R26 ;  /* 0x0000001a000d7202 */ /* 0x000fe40000000f00 */
[----:B------:R-:W-:Y:S02]  /*a450*/  MOV R18, 0xa470 ;  /* 0x0000a47000127802 */ /* 0x000fe40000000f00 */
[----:B-1---5:R-:W-:Y:S05]  /*a460*/  CALL.REL.NOINC `($_ZN7cutlass13device_kernelIN5flash19enable_sm80_to_sm89INS1_16FlashAttnBwdSm80INS1_25CollectiveMainloopBwdSm80ILi2ELi2EN4cute5tupleIJNS5_1CILi64EEENS7_ILi128EEES8_EEENS_10bfloat16_tEfNS_4arch4Sm80ELb0ELb0ELb1ELb1ELb1ELb0ELb0ELb0ELi2ELi2ELi4ELi2ELb1EEENS1_21CollectiveEpilogueBwdISA_SB_SD_Li256ELb1ELb0ELi2EEENS1_19SingleTileSchedulerILb1ELb0ELb0ELi128EEEEEEEEEvNT_6ParamsE$_ZN4cute5tupleIJNS_1CILi0EEEiEEC2ERKS2_RKi) ;  /* 0xffffe33000007944 */ /* 0x022fea0003c3ffff */
[----:B------:R1:W5:Y:S01]  /*a470*/  LDL R7, [R1+0x168] ;  /* 0x0001680001077983 */ /* 0x0003620000100800 */
[----:B------:R-:W-:Y:S02]  /*a480*/  MOV R27, R26 ;  /* 0x0000001a001b7202 */ /* 0x000fe40000000f00 */
[----:B------:R-:W-:-:S02]  /*a490*/  MOV R16, 0xa4b0 ;  /* 0x0000a4b000107802 */ /* 0x000fc40000000f00 */
[----:B-1---5:R-:W-:Y:S05]  /*a4a0*/  CALL.REL.NOINC `($_ZN7cutlass13device_kernelIN5flash19enable_sm80_to_sm89INS1_16FlashAttnBwdSm80INS1_25CollectiveMainloopBwdSm80ILi2ELi2EN4cute5tupleIJNS5_1CILi64EEENS7_ILi128EEES8_EEENS_10bfloat16_tEfNS_4arch4Sm80ELb0ELb0ELb1ELb1ELb1ELb0ELb0ELb0ELi2ELi2ELi4ELi2ELb1EEENS1_21CollectiveEpilogueBwdISA_SB_SD_Li256ELb1ELb0ELi2EEENS1_19SingleTileSchedulerILb1ELb0ELb0ELi128EEEEEEEEEvNT_6ParamsE$_ZN4cute3eso3ESOILb1ELb0EJNS_1CILi0EEEiS3_S3_EEC2ERKS3_RKiS6_S6_) ;  /* 0xffffdb9000007944 */ /* 0x022fea0003c3ffff */
[----:B------:R-:W-:Y:S01]  /*a4b0*/  STL [R1+0x160], R52 ;  /* 0x0001603401007387 */ /* 0x000fe20000100800 */
[----:B------:R-:W-:Y:S01]  /*a4c0*/  IMAD.MOV.U32 R27, RZ, RZ, R26 ;  /* 0x000000ffff1b7224 */ /* 0x000fe200078e001a */
[----:B------:R-:W-:-:S02]  /*a4d0*/  MOV R11, R0 ;  /* 0x00000000000b7202 */ /* 0x000fc40000000f00 */
[----:B-1----:R1:W5:Y:S04]  /*a4e0*/  LDL R6, [R1+0x168] ;  /* 0x0001680001067983 */ /* 0x0023680000100800 */
[----:B------:R2:W-:Y:S02]  /*a4f0*/  STL [R1+0x168], R10 ;  /* 0x0001680a01007387 */ /* 0x0005e40000100800 */
[----:B--2---:R-:W-:Y:S02]  /*a500*/  MOV R10, 0xa520 ;  /* 0x0000a520000a7802 */ /* 0x004fe40000000f00 */
[----:B-1---5:R-:W-:Y:S05]  /*a510*/  CALL.REL.NOINC `($_ZN7cutlass13device_kernelIN5flash19enable_sm80_to_sm89INS1_16FlashAttnBwdSm80INS1_25CollectiveMainloopBwdSm80ILi2ELi2EN4cute5tupleIJNS5_1CILi64EEENS7_ILi128EEES8_EEENS_10bfloat16_tEfNS_4arch4Sm80ELb0ELb0ELb1ELb1ELb1ELb0ELb0ELb0ELi2ELi2ELi4ELi2ELb1EEENS1_21CollectiveEpilogueBwdISA_SB_SD_Li256ELb1ELb0ELi2EEENS1_19SingleTileSchedulerILb1ELb0ELb0ELi128EEEEEEEEEvNT_6ParamsE$_ZZN4cuteplIJNS_1CILi0EEEiEJS2_S2_iiEEEDaRKNS_15ArithmeticTupleIJDpT_EEERKNS3_IJDpT0_EEEENKUlDpRKT_E_clIJS2_iiiEEEDaSH_) ;  /* 0x000007b000007944 */ /* 0x022fea0003c00000 */
[----:B------:R-:W-:Y:S01]  /*a520*/  IMAD.MOV.U32 R16, RZ, RZ, R9 ;  /* 0x000000ffff107224 */ /* 0x000fe200078e0009 */
[----:B------:R-:W-:Y:S02]  /*a530*/  MOV R27, R26 ;  /* 0x0000001a001b7202 */ /* 0x000fe40000000f00 */
[----:B------:R-:W-:Y:S02]  /*a540*/  MOV R10, 0xa560 ;  /* 0x0000a560000a7802 */ /* 0x000fe40000000f00 */
[----:B-1---5:R-:W-:Y:S05]  /*a550*/  CALL.REL.NOINC `($_ZN7cutlass13device_kernelIN5flash19enable_sm80_to_sm89INS1_16FlashAttnBwdSm80INS1_25CollectiveMainloopBwdSm80ILi2ELi2EN4cute5tupleIJNS5_1CILi64EEENS7_ILi128EEES8_EEENS_10bfloat16_tEfNS_4arch4Sm80ELb0ELb0ELb1ELb1ELb1ELb0ELb0ELb0ELi2ELi2ELi4ELi2ELb1EEENS1_21CollectiveEpilogueBwdISA_SB_SD_Li256ELb1ELb0ELi2EEENS1_19SingleTileSchedulerILb1ELb0ELb0ELi128EEEEEEEEEvNT_6ParamsE$_ZN4cute3eso3ESOILb0ELb1EJNS_15ArithmeticTupleIJiiEEENS_1CILi0EEES5_S5_EEC2ERKS3_RKS5_SA_SA_) ;  /* 0xffffd6b000007944 */ /* 0x022fea0003c3ffff */
        /* <DEDUP_REMOVED lines=61> */
        .type           $_ZN7cutlass13device_kernelIN5flash19enable_sm80_to_sm89INS1_16FlashAttnBwdSm80INS1_25CollectiveMainloopBwdSm80ILi2ELi2EN4cute5tupleIJNS5_1CILi64EEENS7_ILi128EEES8_EEENS_10bfloat16_tEfNS_4arch4Sm80ELb0ELb0ELb1ELb1ELb1ELb0ELb0ELb0ELi2ELi2ELi4ELi2ELb1EEENS1_21CollectiveEpilogueBwdISA_SB_SD_Li256ELb1ELb0ELi2EEENS1_19SingleTileSchedulerILb1ELb0ELb0ELi128EEEEEEEEEvNT_6ParamsE$_ZZN4cute9transformINS_15ArithmeticTupleIJNS1_IJiiEEEiiiEEEZNS_14transform_leafIS3_NS_8identityEEEDaRKT_OT0_EUlRKT_E_EEDaS8_SA_ENKUlDpSD_E_clIJNS_5tupleIJiiEEEiiiEEEDaSF_,@function
        .size           $_ZN7cutlass13device_kernelIN5flash19enable_sm80_to_sm89INS1_16FlashAttnBwdSm80INS1_25CollectiveMainloopBwdSm80ILi2ELi2EN4cute5tupleIJNS5_1CILi64EEENS7_ILi128EEES8_EEENS_10bfloat16_tEfNS_4arch4Sm80ELb0ELb0ELb1ELb1ELb1ELb0ELb0ELb0ELi2ELi2ELi4ELi2ELb1EEENS1_21CollectiveEpilogueBwdISA_SB_SD_Li256ELb1ELb0ELi2EEENS1_19SingleTileSchedulerILb1ELb0ELb0ELi128EEEEEEEEEvNT_6ParamsE$_ZZN4cute9transformINS_15ArithmeticTupleIJNS1_IJiiEEEiiiEEEZNS_14transform_leafIS3_NS_8identityEEEDaRKT_OT0_EUlRKT_E_EEDaS8_SA_ENKUlDpSD_E_clIJNS_5tupleIJiiEEEiiiEEEDaSF_,($_ZN7cutlass13device_kernelIN5flash19enable_sm80_to_sm89INS1_16FlashAttnBwdSm80INS1_25CollectiveMainloopBwdSm80ILi2ELi2EN4cute5tupleIJNS5_1CILi64EEENS7_ILi128EEES8_EEENS_10bfloat16_tEfNS_4arch4Sm80ELb0ELb0ELb1ELb1ELb1ELb0ELb0ELb0ELi2ELi2ELi4ELi2ELb1EEENS1_21CollectiveEpilogueBwdISA_SB_SD_Li256ELb1ELb0ELi2EEENS1_19SingleTileSchedulerILb1ELb0ELb0ELi128EEEEEEEEEvNT_6ParamsE$_ZZN4cute9transformINS_15ArithmeticTupleIJiiEEEZNS_14transform_leafIS2_RNS_8identityEEEDaRKT_OT0_EUlRKT_E_EEDaS8_SA_ENKUlDpSD_E_clIJiiEEEDaSF_ - $_ZN7cutlass13device_kernelIN5flash19enable_sm80_to_sm89INS1_16FlashAttnBwdSm80INS1_25CollectiveMainloopBwdSm80ILi2ELi2EN4cute5tupleIJNS5_1CILi64EEENS7_ILi128EEES8_EEENS_10bfloat16_tEfNS_4arch4Sm80ELb0ELb0ELb1ELb1ELb1ELb0ELb0ELb0ELi2ELi2ELi4ELi2ELb1EEENS1_21CollectiveEpilogueBwdISA_SB_SD_Li256ELb1ELb0ELi2EEENS1_19SingleTileSchedulerILb1ELb0ELb0ELi128EEEEEEEEEvNT_6ParamsE$_ZZN4cute9transformINS_15ArithmeticTupleIJNS1_IJiiEEEiiiEEEZNS_14transform_leafIS3_NS_8identityEEEDaRKT_OT0_EUlRKT_E_EEDaS8_SA_ENKUlDpSD_E_clIJNS_5tupleIJiiEEEiiiEEEDaSF_)
$_ZN7cutlass13device_kernelIN5flash19enable_sm80_to_sm89INS1_16FlashAttnBwdSm80INS1_25CollectiveMainloopBwdSm80ILi2ELi2EN4cute5tupleIJNS5_1CILi64EEENS7_ILi128EEES8_EEENS_10bfloat16_tEfNS_4arch4Sm80ELb0ELb0ELb1ELb1ELb1ELb0ELb0ELb0ELi2ELi2ELi4ELi2ELb1EEENS1_21CollectiveEpilogueBwdISA_SB_SD_Li256ELb1ELb0ELi2EEENS1_19SingleTileSchedulerILb1ELb0ELb0ELi128EEEEEEEEEvNT_6ParamsE$_ZZN4cute9transformINS_15ArithmeticTupleIJNS1_IJiiEEEiiiEEEZNS_14transform_leafIS3_NS_8identityEEEDaRKT_OT0_EUlRKT_E_EEDaS8_SA_ENKUlDpSD_E_clIJNS_5tupleIJiiEEEiiiEEEDaSF_:
[----:B------:R-:W-:Y:S02]  /*a930*/  IADD3 R9, R1, 0x19c, RZ ;  /* 0x0000019c01097810 */ /* 0x000fe40007ffe0ff */
[----:B------:R-:W-:-:S02]  /*a940*/  MOV R10, 0xa970 ;  /* 0x0000a970000a7802 */ /* 0x000fc40000000f00 */
[----:B------:R-:W-:Y:S02]  /*a950*/  IADD3 R9, R9, c[0x0][0x20], RZ ;  /* 0x0000080009097a10 */ /* 0x000fe40007ffe0ff */
[----:B------:R-:W-:Y:S05]  /*a960*/  CALL.REL.NOINC `($_ZN7cutlass13device_kernelIN5flash19enable_sm80_to_sm89INS1_16FlashAttnBwdSm80INS1_25CollectiveMainloopBwdSm80ILi2ELi2EN4cute5tupleIJNS5_1CILi64EEENS7_ILi128EEES8_EEENS_10bfloat16_tEfNS_4arch4Sm80ELb0ELb0ELb1ELb1ELb1ELb0ELb0ELb0ELi2ELi2ELi4ELi2ELb1EEENS1_21CollectiveEpilogueBwdISA_SB_SD_Li256ELb1ELb0ELi2EEENS1_19SingleTileSchedulerILb1ELb0ELb0ELi128EEEEEEEEEvNT_6ParamsE$_ZN4cute3eso3ESOILb0ELb0EJNS_5tupleIJiiEEEiiiEEC2ERKS3_RKiS8_S8_) ;  /* 0xffffcf7000007944 */ /* 0x000fea0003c3ffff */
[----:B-1----:R1:W5:Y:S04]  /*a970*/  LDL R8, [R1+0x1ac] ;  /* 0x0001ac0001087983 */ /* 0x0023680000100800 */
[----:B------:R1:W5:Y:S04]  /*a980*/  LDL R7, [R1+0x1a4] ;  /* 0x0001a40001077983 */ /* 0x0003680000100800 */
[----:B------:R1:W5:Y:S01]  /*a990*/  LDL R6, [R1+0x19c] ;  /* 0x00019c0001067983 */ /* 0x0003620000100800 */
[----:B------:R-:W-:-:S04]  /*a9a0*/  MOV R17, 0x0 ;  /* 0x0000000000117802 */ /* 0x000fc80000000f00 */
[----:B------:R-:W-:Y:S05]  /*a9b0*/  RET.REL.NODEC R16 `(_ZN7cutlass13device_kernelIN5flash19enable_sm80_to_sm89INS1_16FlashAttnBwdSm80INS1_25CollectiveMainloopBwdSm80ILi2ELi2EN4cute5tupleIJNS5_1CILi64EEENS7_ILi128EEES8_EEENS_10bfloat16_tEfNS_4arch4Sm80ELb0ELb0ELb1ELb1ELb1ELb0ELb0ELb0ELi2ELi2ELi4ELi2ELb1EEENS1_21CollectiveEpilogueBwdISA_SB_SD_Li256ELb1ELb0ELi2EEENS1_19SingleTileSchedulerILb1ELb0ELb0ELi128EEEEEEEEEvNT_6ParamsE) ;  /* 0xffff564010007950 */ /* 0x000fea0003c3ffff */
        .type           $_ZN7cutlass13device_kernelIN5flash19enable_sm80_to_sm89INS1_16FlashAttnBwdSm80INS1_25CollectiveMainloopBwdSm80ILi2ELi2EN4cute5tupleIJNS5_1CILi64EEENS7_ILi128EEES8_EEENS_10bfloat16_tEfNS_4arch4Sm80ELb0ELb0ELb1ELb1ELb1ELb0ELb0ELb0ELi2ELi2ELi4ELi2ELb1EEENS1_21CollectiveEpilogueBwdISA_SB_SD_Li256ELb1ELb0ELi2EEENS1_19SingleTileSchedulerILb1ELb0ELb0ELi128EEEEEEEEEvNT_6ParamsE$_ZZN4cute9transformINS_15ArithmeticTupleIJiiEEEZNS_14transform_leafIS2_RNS_8identityEEEDaRKT_OT0_EUlRKT_E_EEDaS8_SA_ENKUlDpSD_E_clIJiiEEEDaSF_,@function
        .size           $_ZN7cutlass13device_kernelIN5flash19enable_sm80_to_sm89INS1_16FlashAttnBwdSm80INS1_25CollectiveMainloopBwdSm80ILi2ELi2EN4cute5tupleIJNS5_1CILi64EEENS7_ILi128EEES8_EEENS_10bfloat16_tEfNS_4arch4Sm80ELb0ELb0ELb1ELb1ELb1ELb0ELb0ELb0ELi2ELi2ELi4ELi2ELb1EEENS1_21CollectiveEpilogueBwdISA_SB_SD_Li256ELb1ELb0ELi2EEENS1_19SingleTileSchedulerILb1ELb0ELb0ELi128EEEEEEEEEvNT_6ParamsE$_ZZN4cute9transformINS_15ArithmeticTupleIJiiEEEZNS_14transform_leafIS2_RNS_8identityEEEDaRKT_OT0_EUlRKT_E_EEDaS8_SA_ENKUlDpSD_E_clIJiiEEEDaSF_,($_ZN7cutlass13device_kernelIN5flash19enable_sm80_to_sm89INS1_16FlashAttnBwdSm80INS1_25CollectiveMainloopBwdSm80ILi2ELi2EN4cute5tupleIJNS5_1CILi64EEENS7_ILi128EEES8_EEENS_10bfloat16_tEfNS_4arch4Sm80ELb0ELb0ELb1ELb1ELb1ELb0ELb0ELb0ELi2ELi2ELi4ELi2ELb1EEENS1_21CollectiveEpilogueBwdISA_SB_SD_Li256ELb1ELb0ELi2EEENS1_19SingleTileSchedulerILb1ELb0ELb0ELi128EEEEEEEEEvNT_6ParamsE$_ZZN4cuteplIJNS_15ArithmeticTupleIJiEEEEJNS1_IJNS_1CILi0EEEiEEEEEEDaRKNS1_IJDpT_EEERKNS1_IJDpT0_EEEENKUlDpRKT_E_clIJNS1_IJiiEEEEEEDaSJ_ - $_ZN7cutlass13device_kernelIN5flash19enable_sm80_to_sm89INS1_16FlashAttnBwdSm80INS1_25CollectiveMainloopBwdSm80ILi2ELi2EN4cute5tupleIJNS5_1CILi64EEENS7_ILi128EEES8_EEENS_10bfloat16_tEfNS_4arch4Sm80ELb0ELb0ELb1ELb1ELb1ELb0ELb0ELb0ELi2ELi2ELi4ELi2ELb1EEENS1_21CollectiveEpilogueBwdISA_SB_SD_Li256ELb1ELb0ELi2EEENS1_19SingleTileSchedulerILb1ELb0ELb0ELi128EEEEEEEEEvNT_6ParamsE$_ZZN4cute9transformINS_15ArithmeticTupleIJiiEEEZNS_14transform_leafIS2_RNS_8identityEEEDaRKT_OT0_EUlRKT_E_EEDaS8_SA_ENKUlDpSD_E_clIJiiEEEDaSF_)
$_ZN7cutlass13device_kernelIN5flash19enable_sm80_to_sm89INS1_16FlashAttnBwdSm80INS1_25CollectiveMainloopBwdSm80ILi2ELi2EN4cute5tupleIJNS5_1CILi64EEENS7_ILi128EEES8_EEENS_10bfloat16_tEfNS_4arch4Sm80ELb0ELb0ELb1ELb1ELb1ELb0ELb0ELb0ELi2ELi2ELi4ELi2ELb1EEENS1_21CollectiveEpilogueBwdISA_SB_SD_Li256ELb1ELb0ELi2EEENS1_19SingleTileSchedulerILb1ELb0ELb0ELi128EEEEEEEEEvNT_6ParamsE$_ZZN4cute9transformINS_15ArithmeticTupleIJiiEEEZNS_14transform_leafIS2_RNS_8identityEEEDaRKT_OT0_EUlRKT_E_EEDaS8_SA_ENKUlDpSD_E_clIJiiEEEDaSF_:
[----:B------:R-:W-:Y:S02]  /*a9c0*/  IADD3 R7, R1, 0x1a0, RZ ;  /* 0x000001a001077810 */ /* 0x000fe40007ffe0ff */
[----:B------:R-:W-:Y:S02]  /*a9d0*/  MOV R10, 0xaa00 ;  /* 0x0000aa00000a7802 */ /* 0x000fe40000000f00 */
[----:B------:R-:W-:Y:S02]  /*a9e0*/  IADD3 R7, R7, c[0x0][0x20], RZ ;  /* 0x0000080007077a10 */ /* 0x000fe40007ffe0ff */
[----:B------:R-:W-:Y:S05]  /*a9f0*/  CALL.REL.NOINC `($_ZN7cutlass13device_kernelIN5flash19enable_sm80_to_sm89INS1_16FlashAttnBwdSm80INS1_25CollectiveMainloopBwdSm80ILi2ELi2EN4cute5tupleIJNS5_1CILi64EEENS7_ILi128EEES8_EEENS_10bfloat16_tEfNS_4arch4Sm80ELb0ELb0ELb1ELb1ELb1ELb0ELb0ELb0ELi2ELi2ELi4ELi2ELb1EEENS1_21CollectiveEpilogueBwdISA_SB_SD_Li256ELb1ELb0ELi2EEENS1_19SingleTileSchedulerILb1ELb0ELb0ELi128EEEEEEEEEvNT_6ParamsE$_ZN4cute3eso3ESOILb0ELb0EJiiEEC2ERKiS4_) ;  /* 0xffffd0c000007944 */ /* 0x000fea0003c3ffff */
[----:B-1----:R1:W5:Y:S01]  /*aa00*/  LDL.64 R6, [R1+0x1a0] ;  /* 0x0001a00001067983 */ /* 0x0023620000100a00 */
[----:B------:R-:W-:-:S04]  /*aa10*/  MOV R9, 0x0 ;  /* 0x0000000000097802 */ /* 0x000fc80000000f00 */
[----:B------:R-:W-:Y:S05]  /*aa20*/  RET.REL.NODEC R8 `(_ZN7cutlass13device_kernelIN5flash19enable_sm80_to_sm89INS1_16FlashAttnBwdSm80INS1_25CollectiveMainloopBwdSm80ILi2ELi2EN4cute5tupleIJNS5_1CILi64EEENS7_ILi128EEES8_EEENS_10bfloat16_tEfNS_4arch4Sm80ELb0ELb0ELb1ELb1ELb1ELb0ELb0ELb0ELi2ELi2ELi4ELi2ELb1EEENS1_21CollectiveEpilogueBwdISA_SB_SD_Li256ELb1ELb0ELi2EEENS1_19SingleTileSchedulerILb1ELb0ELb0ELi128EEEEEEEEEvNT_6ParamsE) ;  /* 0xffff55d008007950 */ /* 0x000fea0003c3ffff */
        .type           $_ZN7cutlass13device_kernelIN5flash19enable_sm80_to_sm89INS1_16FlashAttnBwdSm80INS1_25CollectiveMainloopBwdSm80ILi2ELi2EN4cute5tupleIJNS5_1CILi64EEENS7_ILi128EEES8_EEENS_10bfloat16_tEfNS_4arch4Sm80ELb0ELb0ELb1ELb1ELb1ELb0ELb0ELb0ELi2ELi2ELi4ELi2ELb1EEENS1_21CollectiveEpilogueBwdISA_SB_SD_Li256ELb1ELb0ELi2EEENS1_19SingleTileSchedulerILb1ELb0ELb0ELi128EEEEEEEEEvNT_6ParamsE$_ZZN4cuteplIJNS_15ArithmeticTupleIJiEEEEJNS1_IJNS_1CILi0EEEiEEEEEEDaRKNS1_IJDpT_EEERKNS1_IJDpT0_EEEENKUlDpRKT_E_clIJNS1_IJiiEEEEEEDaSJ_,@function
        .size           $_ZN7cutlass13device_kernelIN5flash19enable_sm80_to_sm89INS1_16FlashAttnBwdSm80INS1_25CollectiveMainloopBwdSm80ILi2ELi2EN4cute5tupleIJNS5_1CILi64EEENS7_ILi128EEES8_EEENS_10bfloat16_tEfNS_4arch4Sm80ELb0ELb0ELb1ELb1ELb1ELb0ELb0ELb0ELi2ELi2ELi4ELi2ELb1EEENS1_21CollectiveEpilogueBwdISA_SB_SD_Li256ELb1ELb0ELi2EEENS1_19SingleTileSchedulerILb1ELb0ELb0ELi128EEEEEEEEEvNT_6ParamsE$_ZZN4cuteplIJNS_15ArithmeticTupleIJiEEEEJNS1_IJNS_1CILi0EEEiEEEEEEDaRKNS1_IJDpT_EEERKNS1_IJDpT0_EEEENKUlDpRKT_E_clIJNS1_IJiiEEEEEEDaSJ_,($_ZN7cutlass13device_kernelIN5flash19enable_sm80_to_sm89INS1_16FlashAttnBwdSm80INS1_25CollectiveMainloopBwdSm80ILi2ELi2EN4cute5tupleIJNS5_1CILi64EEENS7_ILi128EEES8_EEENS_10bfloat16_tEfNS_4arch4Sm80ELb0ELb0ELb1ELb1ELb1ELb0ELb0ELb0ELi2ELi2ELi4ELi2ELb1EEENS1_21CollectiveEpilogueBwdISA_SB_SD_Li256ELb1ELb0ELi2EEENS1_19SingleTileSchedulerILb1ELb0ELb0ELi128EEEEEEEEEvNT_6ParamsE$_ZZN4cuteplIJNS_15ArithmeticTupleIJiiEEEEJNS_1CILi0EEEiiiEEEDaRKNS1_IJDpT_EEERKNS1_IJDpT0_EEEENKUlDpRKT_E_clIJS2_iiiEEEDaSI_ - $_ZN7cutlass13device_kernelIN5flash19enable_sm80_to_sm89INS1_16FlashAttnBwdSm80INS1_25CollectiveMainloopBwdSm80ILi2ELi2EN4cute5tupleIJNS5_1CILi64EEENS7_ILi128EEES8_EEENS_10bfloat16_tEfNS_4arch4Sm80ELb0ELb0ELb1ELb1ELb1ELb0ELb0ELb0ELi2ELi2ELi4ELi2ELb1EEENS1_21CollectiveEpilogueBwdISA_SB_SD_Li256ELb1ELb0ELi2EEENS1_19SingleTileSchedulerILb1ELb0ELb0ELi128EEEEEEEEEvNT_6ParamsE$_ZZN4cuteplIJNS_15ArithmeticTupleIJiEEEEJNS1_IJNS_1CILi0EEEiEEEEEEDaRKNS1_IJDpT_EEERKNS1_IJDpT0_EEEENKUlDpRKT_E_clIJNS1_IJiiEEEEEEDaSJ_)
$_ZN7cutlass13device_kernelIN5flash19enable_sm80_to_sm89INS1_16FlashAttnBwdSm80INS1_25CollectiveMainloopBwdSm80ILi2ELi2EN4cute5tupleIJNS5_1CILi64EEENS7_ILi128EEES8_EEENS_10bfloat16_tEfNS_4arch4Sm80ELb0ELb0ELb1ELb1ELb1ELb0ELb0ELb0ELi2ELi2ELi4ELi2ELb1EEENS1_21CollectiveEpilogueBwdISA_SB_SD_Li256ELb1ELb0ELi2EEENS1_19SingleTileSchedulerILb1ELb0ELb0ELi128EEEEEEEEEvNT_6ParamsE$_ZZN4cuteplIJNS_15ArithmeticTupleIJiEEEEJNS1_IJNS_1CILi0EEEiEEEEEEDaRKNS1_IJDpT_EEERKNS1_IJDpT0_EEEENKUlDpRKT_E_clIJNS1_IJiiEEEEEEDaSJ_:
[----:B------:R-:W-:Y:S02]  /*aa30*/  IADD3 R7, R1, 0x19c, RZ ;  /* 0x0000019c01077810 */ /* 0x000fe40007ffe0ff */
[----:B------:R-:W-:Y:S02]  /*aa40*/  MOV R10, 0xaa70 ;  /* 0x0000aa70000a7802 */ /* 0x000fe40000000f00 */
[----:B------:R-:W-:Y:S02]  /*aa50*/  IADD3 R7, R7, c[0x0][0x20], RZ ;  /* 0x0000080007077a10 */ /* 0x000fe40007ffe0ff */
[----:B------:R-:W-:Y:S05]  /*aa60*/  CALL.REL.NOINC `($_ZN7cutlass13device_kernelIN5flash19enable_sm80_to_sm89INS1_16FlashAttnBwdSm80INS1_25CollectiveMainloopBwdSm80ILi2ELi2EN4cute5tupleIJNS5_1CILi64EEENS7_ILi128EEES8_EEENS_10bfloat16_tEfNS_4arch4Sm80ELb0ELb0ELb1ELb1ELb1ELb0ELb0ELb0ELi2ELi2ELi4ELi2ELb1EEENS1_21CollectiveEpilogueBwdISA_SB_SD_Li256ELb1ELb0ELi2EEENS1_19SingleTileSchedulerILb1ELb0ELb0ELi128EEEEEEEEEvNT_6ParamsE$_ZN4cute5tupleIJNS_15ArithmeticTupleIJiiEEEEEC2ERKS2_) ;  /* 0xffffdbc000007944 */ /* 0x000fea0003c3ffff */
[----:B------:R2:W5:Y:S04]  /*aa70*/  LDL R9, [R1+0x1a0] ;  /* 0x0001a00001097983 */ /* 0x0005680000100800 */
[----:B------:R2:W5:Y:S01]  /*aa80*/  LDL R8, [R1+0x19c] ;  /* 0x00019c0001087983 */ /* 0x0005620000100800 */
[----:B-1----:R-:W-:-:S04]  /*aa90*/  MOV R7, 0x0 ;  /* 0x0000000000077802 */ /* 0x002fc80000000f00 */
[----:B------:R-:W-:Y:S05]  /*aaa0*/  RET.REL.NODEC R6 `(_ZN7cutlass13device_kernelIN5flash19enable_sm80_to_sm89INS1_16FlashAttnBwdSm80INS1_25CollectiveMainloopBwdSm80ILi2ELi2EN4cute5tupleIJNS5_1CILi64EEENS7_ILi128EEES8_EEENS_10bfloat16_tEfNS_4arch4Sm80ELb0ELb0ELb1ELb1ELb1ELb0ELb0ELb0ELi2ELi2ELi4ELi2ELb1EEENS1_21CollectiveEpilogueBwdISA_SB_SD_Li256ELb1ELb0ELi2EEENS1_19SingleTileSchedulerILb1ELb0ELb0ELi128EEEEEEEEEvNT_6ParamsE) ;  /* 0xffff555006007950 */ /* 0x000fea0003c3ffff */
        .type           $_ZN7cutlass13device_kernelIN5flash19enable_sm80_to_sm89INS1_16FlashAttnBwdSm80INS1_25CollectiveMainloopBwdSm80ILi2ELi2EN4cute5tupleIJNS5_1CILi64EEENS7_ILi128EEES8_EEENS_10bfloat16_tEfNS_4arch4Sm80ELb0ELb0ELb1ELb1ELb1ELb0ELb0ELb0ELi2ELi2ELi4ELi2ELb1EEENS1_21CollectiveEpilogueBwdISA_SB_SD_Li256ELb1ELb0ELi2EEENS1_19SingleTileSchedulerILb1ELb0ELb0ELi128EEEEEEEEEvNT_6ParamsE$_ZZN4cuteplIJNS_15ArithmeticTupleIJiiEEEEJNS_1CILi0EEEiiiEEEDaRKNS1_IJDpT_EEERKNS1_IJDpT0_EEEENKUlDpRKT_E_clIJS2_iiiEEEDaSI_,@function
        .size           $_ZN7cutlass13device_kernelIN5flash19enable_sm80_to_sm89INS1_16FlashAttnBwdSm80INS1_25CollectiveMainloopBwdSm80ILi2ELi2EN4cute5tupleIJNS5_1CILi64EEENS7_ILi128EEES8_EEENS_10bfloat16_tEfNS_4arch4Sm80ELb0ELb0ELb1ELb1ELb1ELb0ELb0ELb0ELi2ELi2ELi4ELi2ELb1EEENS1_21CollectiveEpilogueBwdISA_SB_SD_Li256ELb1ELb0ELi2EEENS1_19SingleTileSchedulerILb1ELb0ELb0ELi128EEEEEEEEEvNT_6ParamsE$_ZZN4cuteplIJNS_15ArithmeticTupleIJiiEEEEJNS_1CILi0EEEiiiEEEDaRKNS1_IJDpT_EEERKNS1_IJDpT0_EEEENKUlDpRKT_E_clIJS2_iiiEEEDaSI_,($_ZN7cutlass13device_kernelIN5flash19enable_sm80_to_sm89INS1_16FlashAttnBwdSm80INS1_25CollectiveMainloopBwdSm80ILi2ELi2EN4cute5tupleIJNS5_1CILi64EEENS7_ILi128EEES8_EEENS_10bfloat16_tEfNS_4arch4Sm80ELb0ELb0ELb1ELb1ELb1ELb0ELb0ELb0ELi2ELi2ELi4ELi2ELb1EEENS1_21CollectiveEpilogueBwdISA_SB_SD_Li256ELb1ELb0ELi2EEENS1_19SingleTileSchedulerILb1ELb0ELb0ELi128EEEEEEEEEvNT_6ParamsE$_ZZN4cuteplIJNS_1CILi0EEES2_EJiEEEDaRKNS_15ArithmeticTupleIJDpT_EEERKNS3_IJDpT0_EEEENKUlDpRKT_E_clIJiS2_EEEDaSH_ - $_ZN7cutlass13device_kernelIN5flash19enable_sm80_to_sm89INS1_16FlashAttnBwdSm80INS1_25CollectiveMainloopBwdSm80ILi2ELi2EN4cute5tupleIJNS5_1CILi64EEENS7_ILi128EEES8_EEENS_10bfloat16_tEfNS_4arch4Sm80ELb0ELb0ELb1ELb1ELb1ELb0ELb0ELb0ELi2ELi2ELi4ELi2ELb1EEENS1_21CollectiveEpilogueBwdISA_SB_SD_Li256ELb1ELb0ELi2EEENS1_19SingleTileSchedulerILb1ELb0ELb0ELi128EEEEEEEEEvNT_6ParamsE$_ZZN4cuteplIJNS_15ArithmeticTupleIJiiEEEEJNS_1CILi0EEEiiiEEEDaRKNS1_IJDpT_EEERKNS1_IJDpT0_EEEENKUlDpRKT_E_clIJS2_iiiEEEDaSI_)
$_ZN7cutlass13device_kernelIN5flash19enable_sm80_to_sm89INS1_16FlashAttnBwdSm80INS1_25CollectiveMainloopBwdSm80ILi2ELi2EN4cute5tupleIJNS5_1CILi64EEENS7_ILi128EEES8_EEENS_10bfloat16_tEfNS_4arch4Sm80ELb0ELb0ELb1ELb1ELb1ELb0ELb0ELb0ELi2ELi2ELi4ELi2ELb1EEENS1_21CollectiveEpilogueBwdISA_SB_SD_Li256ELb1ELb0ELi2EEENS1_19SingleTileSchedulerILb1ELb0ELb0ELi128EEEEEEEEEvNT_6ParamsE$_ZZN4cuteplIJNS_15ArithmeticTupleIJiiEEEEJNS_1CILi0EEEiiiEEEDaRKNS1_IJDpT_EEERKNS1_IJDpT0_EEEENKUlDpRKT_E_clIJS2_iiiEEEDaSI_:
[----:B------:R-:W-:Y:S01]  /*aab0*/  IADD3 R7, R1, 0x19c, RZ ;  /* 0x0000019c01077810 */ /* 0x000fe20007ffe0ff */
[----:B------:R-:W-:Y:S01]  /*aac0*/  IMAD.MOV.U32 R78, RZ, RZ, R9 ;  /* 0x000000ffff4e7224 */ /* 0x000fe200078e0009 */
[----:B------:R-:W-:Y:S01]  /*aad0*/  MOV R52, 0xab20 ;  /* 0x0000ab2000347802 */ /* 0x000fe20000000f00 */
[----:B------:R-:W-:Y:S01]  /*aae0*/  IMAD.MOV.U32 R6, RZ, RZ, R27 ;  /* 0x000000ffff067224 */ /* 0x000fe200078e001b */
[----:B------:R-:W-:Y:S01]  /*aaf0*/  IADD3 R7, R7, c[0x0][0x20], RZ ;  /* 0x0000080007077a10 */ /* 0x000fe20007ffe0ff */
[----:B------:R-:W-:Y:S02]  /*ab00*/  IMAD.MOV.U32 R9, RZ, RZ, R16 ;  /* 0x000000ffff097224 */ /* 0x000fe400078e0010 */
[----:B------:R-:W-:Y:S05]  /*ab10*/  CALL.REL.NOINC `($_ZN7cutlass13device_kernelIN5flash19enable_sm80_to_sm89INS1_16FlashAttnBwdSm80INS1_25CollectiveMainloopBwdSm80ILi2ELi2EN4cute5tupleIJNS5_1CILi64EEENS7_ILi128EEES8_EEENS_10bfloat16_tEfNS_4arch4Sm80ELb0ELb0ELb1ELb1ELb1ELb0ELb0ELb0ELi2ELi2ELi4ELi2ELb1EEENS1_21CollectiveEpilogueBwdISA_SB_SD_Li256ELb1ELb0ELi2EEENS1_19SingleTileSchedulerILb1ELb0ELb0ELi128EEEEEEEEEvNT_6ParamsE$_ZN4cute5tupleIJNS_15ArithmeticTupleIJiiEEEiiiEEC2ERKS2_RKiS7_S7_) ;  /* 0xffffdb5000007944 */ /* 0x000fea0003c3ffff */
[----:B------:R1:W5:Y:S04]  /*ab20*/  LDL R16, [R1+0x19c] ;  /* 0x00019c0001107983 */ /* 0x0003680000100800 */
[----:B------:R1:W5:Y:S04]  /*ab30*/  LDL.64 R8, [R1+0x1a8] ;  /* 0x0001a80001087983 */ /* 0x0003680000100a00 */
[----:B------:R1:W5:Y:S01]  /*ab40*/  LDL.64 R6, [R1+0x1a0] ;  /* 0x0001a00001067983 */ /* 0x0003620000100a00 */
[----:B------:R-:W-:-:S04]  /*ab50*/  MOV R11, 0x0 ;  /* 0x00000000000b7802 */ /* 0x000fc80000000f00 */
[----:B------:R-:W-:Y:S05]  /*ab60*/  RET.REL.NODEC R10 `(_ZN7cutlass13device_kernelIN5flash19enable_sm80_to_sm89INS1_16FlashAttnBwdSm80INS1_25CollectiveMainloopBwdSm80ILi2ELi2EN4cute5tupleIJNS5_1CILi64EEENS7_ILi128EEES8_EEENS_10bfloat16_tEfNS_4arch4Sm80ELb0ELb0ELb1ELb1ELb1ELb0ELb0ELb0ELi2ELi2ELi4ELi2ELb1EEENS1_21CollectiveEpilogueBwdISA_SB_SD_Li256ELb1ELb0ELi2EEENS1_19SingleTileSchedulerILb1ELb0ELb0ELi128EEEEEEEEEvNT_6ParamsE) ;  /* 0xffff54900a007950 */ /* 0x000fea0003c3ffff */
        .type           $_ZN7cutlass13device_kernelIN5flash19enable_sm80_to_sm89INS1_16FlashAttnBwdSm80INS1_25CollectiveMainloopBwdSm80ILi2ELi2EN4cute5tupleIJNS5_1CILi64EEENS7_ILi128EEES8_EEENS_10bfloat16_tEfNS_4arch4Sm80ELb0ELb0ELb1ELb1ELb1ELb0ELb0ELb0ELi2ELi2ELi4ELi2ELb1EEENS1_21CollectiveEpilogueBwdISA_SB_SD_Li256ELb1ELb0ELi2EEENS1_19SingleTileSchedulerILb1ELb0ELb0ELi128EEEEEEEEEvNT_6ParamsE$_ZZN4cuteplIJNS_1CILi0EEES2_EJiEEEDaRKNS_15ArithmeticTupleIJDpT_EEERKNS3_IJDpT0_EEEENKUlDpRKT_E_clIJiS2_EEEDaSH_,@function
        .size           $_ZN7cutlass13device_kernelIN5flash19enable_sm80_to_sm89INS1_16FlashAttnBwdSm80INS1_25CollectiveMainloopBwdSm80ILi2ELi2EN4cute5tupleIJNS5_1CILi64EEENS7_ILi128EEES8_EEENS_10bfloat16_tEfNS_4arch4Sm80ELb0ELb0ELb1ELb1ELb1ELb0ELb0ELb0ELi2ELi2ELi4ELi2ELb1EEENS1_21CollectiveEpilogueBwdISA_SB_SD_Li256ELb1ELb0ELi2EEENS1_19SingleTileSchedulerILb1ELb0ELb0ELi128EEEEEEEEEvNT_6ParamsE$_ZZN4cuteplIJNS_1CILi0EEES2_EJiEEEDaRKNS_15ArithmeticTupleIJDpT_EEERKNS3_IJDpT0_EEEENKUlDpRKT_E_clIJiS2_EEEDaSH_,($_ZN7cutlass13device_kernelIN5flash19enable_sm80_to_sm89INS1_16FlashAttnBwdSm80INS1_25CollectiveMainloopBwdSm80ILi2ELi2EN4cute5tupleIJNS5_1CILi64EEENS7_ILi128EEES8_EEENS_10bfloat16_tEfNS_4arch4Sm80ELb0ELb0ELb1ELb1ELb1ELb0ELb0ELb0ELi2ELi2ELi4ELi2ELb1EEENS1_21CollectiveEpilogueBwdISA_SB_SD_Li256ELb1ELb0ELi2EEENS1_19SingleTileSchedulerILb1ELb0ELb0ELi128EEEEEEEEEvNT_6ParamsE$_ZZN4cuteplIJNS_1CILi0EEES2_EJiS2_EEEDaRKNS_15ArithmeticTupleIJDpT_EEERKNS3_IJDpT0_EEEENKUlDpRKT_E_clIJiS2_EEEDaSH_ - $_ZN7cutlass13device_kernelIN5flash19enable_sm80_to_sm89INS1_16FlashAttnBwdSm80INS1_25CollectiveMainloopBwdSm80ILi2ELi2EN4cute5tupleIJNS5_1CILi64EEENS7_ILi128EEES8_EEENS_10bfloat16_tEfNS_4arch4Sm80ELb0ELb0ELb1ELb1ELb1ELb0ELb0ELb0ELi2ELi2ELi4ELi2ELb1EEENS1_21CollectiveEpilogueBwdISA_SB_SD_Li256ELb1ELb0ELi2EEENS1_19SingleTileSchedulerILb1ELb0ELb0ELi128EEEEEEEEEvNT_6ParamsE$_ZZN4cuteplIJNS_1CILi0EEES2_EJiEEEDaRKNS_15ArithmeticTupleIJDpT_EEERKNS3_IJDpT0_EEEENKUlDpRKT_E_clIJiS2_EEEDaSH_)
$_ZN7cutlass13device_kernelIN5flash19enable_sm80_to_sm89INS1_16FlashAttnBwdSm80INS1_25CollectiveMainloopBwdSm80ILi2ELi2EN4cute5tupleIJNS5_1CILi64EEENS7_ILi128EEES8_EEENS_10bfloat16_tEfNS_4arch4Sm80ELb0ELb0ELb1ELb1ELb1ELb0ELb0ELb0ELi2ELi2ELi4ELi2ELb1EEENS1_21CollectiveEpilogueBwdISA_SB_SD_Li256ELb1ELb0ELi2EEENS1_19SingleTileSchedulerILb1ELb0ELb0ELi128EEEEEEEEEvNT_6ParamsE$_ZZN4cuteplIJNS_1CILi0EEES2_EJiEEEDaRKNS_15ArithmeticTupleIJDpT_EEERKNS3_IJDpT0_EEEENKUlDpRKT_E_clIJiS2_EEEDaSH_:
[----:B------:R-:W-:Y:S02]  /*ab70*/  IADD3 R6, R1, 0x188, RZ ;  /* 0x0000018801067810 */ /* 0x000fe40007ffe0ff */
[----:B------:R-:W-:Y:S02]  /*ab80*/  MOV R16, 0xabb0 ;  /* 0x0000abb000107802 */ /* 0x000fe40000000f00 */
[----:B------:R-:W-:Y:S02]  /*ab90*/  IADD3 R6, R6, c[0x0][0x20], RZ ;  /* 0x0000080006067a10 */ /* 0x000fe40007ffe0ff */
[----:B------:R-:W-:Y:S05]  /*aba0*/  CALL.REL.NOINC `($_ZN7cutlass13device_kernelIN5flash19enable_sm80_to_sm89INS1_16FlashAttnBwdSm80INS1_25CollectiveMainloopBwdSm80ILi2ELi2EN4cute5tupleIJNS5_1CILi64EEENS7_ILi128EEES8_EEENS_10bfloat16_tEfNS_4arch4Sm80ELb0ELb0ELb1ELb1ELb1ELb0ELb0ELb0ELi2ELi2ELi4ELi2ELb1EEENS1_21CollectiveEpilogueBwdISA_SB_SD_Li256ELb1ELb0ELi2EEENS1_19SingleTileSchedulerILb1ELb0ELb0ELi128EEEEEEEEEvNT_6ParamsE$_ZN4cute5tupleIJiNS_1CILi0EEEEEC2ERKiRKS2_) ;  /* 0xffffdce000007944 */ /* 0x000fea0003c3ffff */
[----:B------:R1:W5:Y:S01]  /*abb0*/  LDL R7, [R1+0x188] ;  /* 0x0001880001077983 */ /* 0x0003620000100800 */
[----:B------:R-:W-:-:S04]  /*abc0*/  MOV R11, 0x0 ;  /* 0x00000000000b7802 */ /* 0x000fc80000000f00 */
[----:B------:R-:W-:Y:S05]  /*abd0*/  RET.REL.NODEC R10 `(_ZN7cutlass13device_kernelIN5flash19enable_sm80_to_sm89INS1_16FlashAttnBwdSm80INS1_25CollectiveMainloopBwdSm80ILi2ELi2EN4cute5tupleIJNS5_1CILi64EEENS7_ILi128EEES8_EEENS_10bfloat16_tEfNS_4arch4Sm80ELb0ELb0ELb1ELb1ELb1ELb0ELb0ELb0ELi2ELi2ELi4ELi2ELb1EEENS1_21CollectiveEpilogueBwdISA_SB_SD_Li256ELb1ELb0ELi2EEENS1_19SingleTileSchedulerILb1ELb0ELb0ELi128EEEEEEEEEvNT_6ParamsE) ;  /* 0xffff54200a007950 */ /* 0x000fea0003c3ffff */
        .type           $_ZN7cutlass13device_kernelIN5flash19enable_sm80_to_sm89INS1_16FlashAttnBwdSm80INS1_25CollectiveMainloopBwdSm80ILi2ELi2EN4cute5tupleIJNS5_1CILi64EEENS7_ILi128EEES8_EEENS_10bfloat16_tEfNS_4arch4Sm80ELb0ELb0ELb1ELb1ELb1ELb0ELb0ELb0ELi2ELi2ELi4ELi2ELb1EEENS1_21CollectiveEpilogueBwdISA_SB_SD_Li256ELb1ELb0ELi2EEENS1_19SingleTileSchedulerILb1ELb0ELb0ELi128EEEEEEEEEvNT_6ParamsE$_ZZN4cuteplIJNS_1CILi0EEES2_EJiS2_EEEDaRKNS_15ArithmeticTupleIJDpT_EEERKNS3_IJDpT0_EEEENKUlDpRKT_E_clIJiS2_EEEDaSH_,@function
        .size           $_ZN7cutlass13device_kernelIN5flash19enable_sm80_to_sm89INS1_16FlashAttnBwdSm80INS1_25CollectiveMainloopBwdSm80ILi2ELi2EN4cute5tupleIJNS5_1CILi64EEENS7_ILi128EEES8_EEENS_10bfloat16_tEfNS_4arch4Sm80ELb0ELb0ELb1ELb1ELb1ELb0ELb0ELb0ELi2ELi2ELi4ELi2ELb1EEENS1_21CollectiveEpilogueBwdISA_SB_SD_Li256ELb1ELb0ELi2EEENS1_19SingleTileSchedulerILb1ELb0ELb0ELi128EEEEEEEEEvNT_6ParamsE$_ZZN4cuteplIJNS_1CILi0EEES2_EJiS2_EEEDaRKNS_15ArithmeticTupleIJDpT_EEERKNS3_IJDpT0_EEEENKUlDpRKT_E_clIJiS2_EEEDaSH_,($_ZN7cutlass13device_kernelIN5flash19enable_sm80_to_sm89INS1_16FlashAttnBwdSm80INS1_25CollectiveMainloopBwdSm80ILi2ELi2EN4cute5tupleIJNS5_1CILi64EEENS7_ILi128EEES8_EEENS_10bfloat16_tEfNS_4arch4Sm80ELb0ELb0ELb1ELb1ELb1ELb0ELb0ELb0ELi2ELi2ELi4ELi2ELb1EEENS1_21CollectiveEpilogueBwdISA_SB_SD_Li256ELb1ELb0ELi2EEENS1_19SingleTileSchedulerILb1ELb0ELb0ELi128EEEEEEEEEvNT_6ParamsE$_ZZN4cuteplIJNS_1CILi0EEES2_iEJS2_S2_S2_iEEEDaRKNS_15ArithmeticTupleIJDpT_EEERKNS3_IJDpT0_EEEENKUlDpRKT_E_clIJS2_S2_iiEEEDaSH_ - $_ZN7cutlass13device_kernelIN5flash19enable_sm80_to_sm89INS1_16FlashAttnBwdSm80INS1_25CollectiveMainloopBwdSm80ILi2ELi2EN4cute5tupleIJNS5_1CILi64EEENS7_ILi128EEES8_EEENS_10bfloat16_tEfNS_4arch4Sm80ELb0ELb0ELb1ELb1ELb1ELb0ELb0ELb0ELi2ELi2ELi4ELi2ELb1EEENS1_21CollectiveEpilogueBwdISA_SB_SD_Li256ELb1ELb0ELi2EEENS1_19SingleTileSchedulerILb1ELb0ELb0ELi128EEEEEEEEEvNT_6ParamsE$_ZZN4cuteplIJNS_1CILi0EEES2_EJiS2_EEEDaRKNS_15ArithmeticTupleIJDpT_EEERKNS3_IJDpT0_EEEENKUlDpRKT_E_clIJiS2_EEEDaSH_)
$_ZN7cutlass13device_kernelIN5flash19enable_sm80_to_sm89INS1_16FlashAttnBwdSm80INS1_25CollectiveMainloopBwdSm80ILi2ELi2EN4cute5tupleIJNS5_1CILi64EEENS7_ILi128EEES8_EEENS_10bfloat16_tEfNS_4arch4Sm80ELb0ELb0ELb1ELb1ELb1ELb0ELb0ELb0ELi2ELi2ELi4ELi2ELb1EEENS1_21CollectiveEpilogueBwdISA_SB_SD_Li256ELb1ELb0ELi2EEENS1_19SingleTileSchedulerILb1ELb0ELb0ELi128EEEEEEEEEvNT_6ParamsE$_ZZN4cuteplIJNS_1CILi0EEES2_EJiS2_EEEDaRKNS_15ArithmeticTupleIJDpT_EEERKNS3_IJDpT0_EEEENKUlDpRKT_E_clIJiS2_EEEDaSH_:
[----:B------:R-:W-:Y:S02]  /*abe0*/  IADD3 R6, R1, 0x188, RZ ;  /* 0x0000018801067810 */ /* 0x000fe40007ffe0ff */
[----:B------:R-:W-:Y:S02]  /*abf0*/  MOV R16, 0xac20 ;  /* 0x0000ac2000107802 */ /* 0x000fe40000000f00 */
[----:B------:R-:W-:Y:S02]  /*ac00*/  IADD3 R6, R6, c[0x0][0x20], RZ ;  /* 0x0000080006067a10 */ /* 0x000fe40007ffe0ff */
[----:B------:R-:W-:Y:S05]  /*ac10*/  CALL.REL.NOINC `($_ZN7cutlass13device_kernelIN5flash19enable_sm80_to_sm89INS1_16FlashAttnBwdSm80INS1_25CollectiveMainloopBwdSm80ILi2ELi2EN4cute5tupleIJNS5_1CILi64EEENS7_ILi128EEES8_EEENS_10bfloat16_tEfNS_4arch4Sm80ELb0ELb0ELb1ELb1ELb1ELb0ELb0ELb0ELi2ELi2ELi4ELi2ELb1EEENS1_21CollectiveEpilogueBwdISA_SB_SD_Li256ELb1ELb0ELi2EEENS1_19SingleTileSchedulerILb1ELb0ELb0ELi128EEEEEEEEEvNT_6ParamsE$_ZN4cute5tupleIJiNS_1CILi0EEEEEC2ERKiRKS2_) ;  /* 0xffffdc7000007944 */ /* 0x000fea0003c3ffff */
[----:B------:R1:W5:Y:S01]  /*ac20*/  LDL R197, [R1+0x188] ;  /* 0x0001880001c57983 */ /* 0x0003620000100800 */
[----:B------:R-:W-:-:S04]  /*ac30*/  MOV R11, 0x0 ;  /* 0x00000000000b7802 */ /* 0x000fc80000000f00 */
[----:B------:R-:W-:Y:S05]  /*ac40*/  RET.REL.NODEC R10 `(_ZN7cutlass13device_kernelIN5flash19enable_sm80_to_sm89INS1_16FlashAttnBwdSm80INS1_25CollectiveMainloopBwdSm80ILi2ELi2EN4cute5tupleIJNS5_1CILi64EEENS7_ILi128EEES8_EEENS_10bfloat16_tEfNS_4arch4Sm80ELb0ELb0ELb1ELb1ELb1ELb0ELb0ELb0ELi2ELi2ELi4ELi2ELb1EEENS1_21CollectiveEpilogueBwdISA_SB_SD_Li256ELb1ELb0ELi2EEENS1_19SingleTileSchedulerILb1ELb0ELb0ELi128EEEEEEEEEvNT_6ParamsE) ;  /* 0xffff53b00a007950 */ /* 0x000fea0003c3ffff */
        .type           $_ZN7cutlass13device_kernelIN5flash19enable_sm80_to_sm89INS1_16FlashAttnBwdSm80INS1_25CollectiveMainloopBwdSm80ILi2ELi2EN4cute5tupleIJNS5_1CILi64EEENS7_ILi128EEES8_EEENS_10bfloat16_tEfNS_4arch4Sm80ELb0ELb0ELb1ELb1ELb1ELb0ELb0ELb0ELi2ELi2ELi4ELi2ELb1EEENS1_21CollectiveEpilogueBwdISA_SB_SD_Li256ELb1ELb0ELi2EEENS1_19SingleTileSchedulerILb1ELb0ELb0ELi128EEEEEEEEEvNT_6ParamsE$_ZZN4cuteplIJNS_1CILi0EEES2_iEJS2_S2_S2_iEEEDaRKNS_15ArithmeticTupleIJDpT_EEERKNS3_IJDpT0_EEEENKUlDpRKT_E_clIJS2_S2_iiEEEDaSH_,@function
        .size           $_ZN7cutlass13device_kernelIN5flash19enable_sm80_to_sm89INS1_16FlashAttnBwdSm80INS1_25CollectiveMainloopBwdSm80ILi2ELi2EN4cute5tupleIJNS5_1CILi64EEENS7_ILi128EEES8_EEENS_10bfloat16_tEfNS_4arch4Sm80ELb0ELb0ELb1ELb1ELb1ELb0ELb0ELb0ELi2ELi2ELi4ELi2ELb1EEENS1_21CollectiveEpilogueBwdISA_SB_SD_Li256ELb1ELb0ELi2EEENS1_19SingleTileSchedulerILb1ELb0ELb0ELi128EEEEEEEEEvNT_6ParamsE$_ZZN4cuteplIJNS_1CILi0EEES2_iEJS2_S2_S2_iEEEDaRKNS_15ArithmeticTupleIJDpT_EEERKNS3_IJDpT0_EEEENKUlDpRKT_E_clIJS2_S2_iiEEEDaSH_,($_ZN7cutlass13device_kernelIN5flash19enable_sm80_to_sm89INS1_16FlashAttnBwdSm80INS1_25CollectiveMainloopBwdSm80ILi2ELi2EN4cute5tupleIJNS5_1CILi64EEENS7_ILi128EEES8_EEENS_10bfloat16_tEfNS_4arch4Sm80ELb0ELb0ELb1ELb1ELb1ELb0ELb0ELb0ELi2ELi2ELi4ELi2ELb1EEENS1_21CollectiveEpilogueBwdISA_SB_SD_Li256ELb1ELb0ELi2EEENS1_19SingleTileSchedulerILb1ELb0ELb0ELi128EEEEEEEEEvNT_6ParamsE$_ZZN4cuteplIJNS_1CILi0EEEiEJS2_S2_iiEEEDaRKNS_15ArithmeticTupleIJDpT_EEERKNS3_IJDpT0_EEEENKUlDpRKT_E_clIJS2_iiiEEEDaSH_ - $_ZN7cutlass13device_kernelIN5flash19enable_sm80_to_sm89INS1_16FlashAttnBwdSm80INS1_25CollectiveMainloopBwdSm80ILi2ELi2EN4cute5tupleIJNS5_1CILi64EEENS7_ILi128EEES8_EEENS_10bfloat16_tEfNS_4arch4Sm80ELb0ELb0ELb1ELb1ELb1ELb0ELb0ELb0ELi2ELi2ELi4ELi2ELb1EEENS1_21CollectiveEpilogueBwdISA_SB_SD_Li256ELb1ELb0ELi2EEENS1_19SingleTileSchedulerILb1ELb0ELb0ELi128EEEEEEEEEvNT_6ParamsE$_ZZN4cuteplIJNS_1CILi0EEES2_iEJS2_S2_S2_iEEEDaRKNS_15ArithmeticTupleIJDpT_EEERKNS3_IJDpT0_EEEENKUlDpRKT_E_clIJS2_S2_iiEEEDaSH_)
$_ZN7cutlass13device_kernelIN5flash19enable_sm80_to_sm89INS1_16FlashAttnBwdSm80INS1_25CollectiveMainloopBwdSm80ILi2ELi2EN4cute5tupleIJNS5_1CILi64EEENS7_ILi128EEES8_EEENS_10bfloat16_tEfNS_4arch4Sm80ELb0ELb0ELb1ELb1ELb1ELb0ELb0ELb0ELi2ELi2ELi4ELi2ELb1EEENS1_21CollectiveEpilogueBwdISA_SB_SD_Li256ELb1ELb0ELi2EEENS1_19SingleTileSchedulerILb1ELb0ELb0ELi128EEEEEEEEEvNT_6ParamsE$_ZZN4cuteplIJNS_1CILi0EEES2_iEJS2_S2_S2_iEEEDaRKNS_15ArithmeticTupleIJDpT_EEERKNS3_IJDpT0_EEEENKUlDpRKT_E_clIJS2_S2_iiEEEDaSH_:
[----:B------:R-:W-:Y:S02]  /*ac50*/  IADD3 R10, R1, 0x19c, RZ ;  /* 0x0000019c010a7810 */ /* 0x000fe40007ffe0ff */
[----:B------:R-:W-:Y:S02]  /*ac60*/  MOV R18, 0xac90 ;  /* 0x0000ac9000127802 */ /* 0x000fe40000000f00 */
[----:B------:R-:W-:Y:S02]  /*ac70*/  IADD3 R10, R10, c[0x0][0x20], RZ ;  /* 0x000008000a0a7a10 */ /* 0x000fe40007ffe0ff */
[----:B------:R-:W-:Y:S05]  /*ac80*/  CALL.REL.NOINC `($_ZN7cutlass13device_kernelIN5flash19enable_sm80_to_sm89INS1_16FlashAttnBwdSm80INS1_25CollectiveMainloopBwdSm80ILi2ELi2EN4cute5tupleIJNS5_1CILi64EEENS7_ILi128EEES8_EEENS_10bfloat16_tEfNS_4arch4Sm80ELb0ELb0ELb1ELb1ELb1ELb0ELb0ELb0ELi2ELi2ELi4ELi2ELb1EEENS1_21CollectiveEpilogueBwdISA_SB_SD_Li256ELb1ELb0ELi2EEENS1_19SingleTileSchedulerILb1ELb0ELb0ELi128EEEEEEEEEvNT_6ParamsE$_ZN4cute5tupleIJNS_1CILi0EEES2_iiEEC2ERKS2_S5_RKiS7_) ;  /* 0xffffdac000007944 */ /* 0x000fea0003c3ffff */
[----:B------:R2:W5:Y:S04]  /*ac90*/  LDL R52, [R1+0x1a0] ;  /* 0x0001a00001347983 */ /* 0x0005680000100800 */
[----:B-1----:R2:W5:Y:S01]  /*aca0*/  LDL R10, [R1+0x19c] ;  /* 0x00019c00010a7983 */ /* 0x0025620000100800 */
[----:B------:R-:W-:-:S04]  /*acb0*/  MOV R7, 0x0 ;  /* 0x0000000000077802 */ /* 0x000fc80000000f00 */
[----:B------:R-:W-:Y:S05]  /*acc0*/  RET.REL.NODEC R6 `(_ZN7cutlass13device_kernelIN5flash19enable_sm80_to_sm89INS1_16FlashAttnBwdSm80INS1_25CollectiveMainloopBwdSm80ILi2ELi2EN4cute5tupleIJNS5_1CILi64EEENS7_ILi128EEES8_EEENS_10bfloat16_tEfNS_4arch4Sm80ELb0ELb0ELb1ELb1ELb1ELb0ELb0ELb0ELi2ELi2ELi4ELi2ELb1EEENS1_21CollectiveEpilogueBwdISA_SB_SD_Li256ELb1ELb0ELi2EEENS1_19SingleTileSchedulerILb1ELb0ELb0ELi128EEEEEEEEEvNT_6ParamsE) ;  /* 0xffff533006007950 */ /* 0x000fea0003c3ffff */
        .type           $_ZN7cutlass13device_kernelIN5flash19enable_sm80_to_sm89INS1_16FlashAttnBwdSm80INS1_25CollectiveMainloopBwdSm80ILi2ELi2EN4cute5tupleIJNS5_1CILi64EEENS7_ILi128EEES8_EEENS_10bfloat16_tEfNS_4arch4Sm80ELb0ELb0ELb1ELb1ELb1ELb0ELb0ELb0ELi2ELi2ELi4ELi2ELb1EEENS1_21CollectiveEpilogueBwdISA_SB_SD_Li256ELb1ELb0ELi2EEENS1_19SingleTileSchedulerILb1ELb0ELb0ELi128EEEEEEEEEvNT_6ParamsE$_ZZN4cuteplIJNS_1CILi0EEEiEJS2_S2_iiEEEDaRKNS_15ArithmeticTupleIJDpT_EEERKNS3_IJDpT0_EEEENKUlDpRKT_E_clIJS2_iiiEEEDaSH_,@function
        .size           $_ZN7cutlass13device_kernelIN5flash19enable_sm80_to_sm89INS1_16FlashAttnBwdSm80INS1_25CollectiveMainloopBwdSm80ILi2ELi2EN4cute5tupleIJNS5_1CILi64EEENS7_ILi128EEES8_EEENS_10bfloat16_tEfNS_4arch4Sm80ELb0ELb0ELb1ELb1ELb1ELb0ELb0ELb0ELi2ELi2ELi4ELi2ELb1EEENS1_21CollectiveEpilogueBwdISA_SB_SD_Li256ELb1ELb0ELi2EEENS1_19SingleTileSchedulerILb1ELb0ELb0ELi128EEEEEEEEEvNT_6ParamsE$_ZZN4cuteplIJNS_1CILi0EEEiEJS2_S2_iiEEEDaRKNS_15ArithmeticTupleIJDpT_EEERKNS3_IJDpT0_EEEENKUlDpRKT_E_clIJS2_iiiEEEDaSH_,($_ZN7cutlass13device_kernelIN5flash19enable_sm80_to_sm89INS1_16FlashAttnBwdSm80INS1_25CollectiveMainloopBwdSm80ILi2ELi2EN4cute5tupleIJNS5_1CILi64EEENS7_ILi128EEES8_EEENS_10bfloat16_tEfNS_4arch4Sm80ELb0ELb0ELb1ELb1ELb1ELb0ELb0ELb0ELi2ELi2ELi4ELi2ELb1EEENS1_21CollectiveEpilogueBwdISA_SB_SD_Li256ELb1ELb0ELi2EEENS1_19SingleTileSchedulerILb1ELb0ELb0ELi128EEEEEEEEEvNT_6ParamsE$_ZZN4cuteplIJiEJNS_1CILi0EEEEEEDaRKNS_15ArithmeticTupleIJDpT_EEERKNS3_IJDpT0_EEEENKUlDpRKT_E_clIJiEEEDaSH_ - $_ZN7cutlass13device_kernelIN5flash19enable_sm80_to_sm89INS1_16FlashAttnBwdSm80INS1_25CollectiveMainloopBwdSm80ILi2ELi2EN4cute5tupleIJNS5_1CILi64EEENS7_ILi128EEES8_EEENS_10bfloat16_tEfNS_4arch4Sm80ELb0ELb0ELb1ELb1ELb1ELb0ELb0ELb0ELi2ELi2ELi4ELi2ELb1EEENS1_21CollectiveEpilogueBwdISA_SB_SD_Li256ELb1ELb0ELi2EEENS1_19SingleTileSchedulerILb1ELb0ELb0ELi128EEEEEEEEEvNT_6ParamsE$_ZZN4cuteplIJNS_1CILi0EEEiEJS2_S2_iiEEEDaRKNS_15ArithmeticTupleIJDpT_EEERKNS3_IJDpT0_EEEENKUlDpRKT_E_clIJS2_iiiEEEDaSH_)
$_ZN7cutlass13device_kernelIN5flash19enable_sm80_to_sm89INS1_16FlashAttnBwdSm80INS1_25CollectiveMainloopBwdSm80ILi2ELi2EN4cute5tupleIJNS5_1CILi64EEENS7_ILi128EEES8_EEENS_10bfloat16_tEfNS_4arch4Sm80ELb0ELb0ELb1ELb1ELb1ELb0ELb0ELb0ELi2ELi2ELi4ELi2ELb1EEENS1_21CollectiveEpilogueBwdISA_SB_SD_Li256ELb1ELb0ELi2EEENS1_19SingleTileSchedulerILb1ELb0ELb0ELi128EEEEEEEEEvNT_6ParamsE$_ZZN4cuteplIJNS_1CILi0EEEiEJS2_S2_iiEEEDaRKNS_15ArithmeticTupleIJDpT_EEERKNS3_IJDpT0_EEEENKUlDpRKT_E_clIJS2_iiiEEEDaSH_:
[----:B------:R-:W-:Y:S01]  /*acd0*/  IADD3 R7, R1, 0x19c, RZ ;  /* 0x0000019c01077810 */ /* 0x000fe20007ffe0ff */
[----:B------:R-:W-:Y:S01]  /*ace0*/  IMAD.MOV.U32 R52, RZ, RZ, R6 ;  /* 0x000000ffff347224 */ /* 0x000fe200078e0006 */
[----:B------:R-:W-:Y:S01]  /*acf0*/  MOV R18, 0xad30 ;  /* 0x0000ad3000127802 */ /* 0x000fe20000000f00 */
[----:B------:R-:W-:Y:S01]  /*ad00*/  IMAD.MOV.U32 R6, RZ, RZ, R27 ;  /* 0x000000ffff067224 */ /* 0x000fe200078e001b */
[----:B------:R-:W-:Y:S02]  /*ad10*/  IADD3 R7, R7, c[0x0][0x20], RZ ;  /* 0x0000080007077a10 */ /* 0x000fe40007ffe0ff */
[----:B------:R-:W-:Y:S05]  /*ad20*/  CALL.REL.NOINC `($_ZN7cutlass13device_kernelIN5flash19enable_sm80_to_sm89INS1_16FlashAttnBwdSm80INS1_25CollectiveMainloopBwdSm80ILi2ELi2EN4cute5tupleIJNS5_1CILi64EEENS7_ILi128EEES8_EEENS_10bfloat16_tEfNS_4arch4Sm80ELb0ELb0ELb1ELb1ELb1ELb0ELb0ELb0ELi2ELi2ELi4ELi2ELb1EEENS1_21CollectiveEpilogueBwdISA_SB_SD_Li256ELb1ELb0ELi2EEENS1_19SingleTileSchedulerILb1ELb0ELb0ELi128EEEEEEEEEvNT_6ParamsE$_ZN4cute5tupleIJNS_1CILi0EEEiiiEEC2ERKS2_RKiS7_S7_) ;  /* 0xffffdac000007944 */ /* 0x000fea0003c3ffff */
[----:B------:R1:W5:Y:S04]  /*ad30*/  LDL R18, [R1+0x19c] ;  /* 0x00019c0001127983 */ /* 0x0003680000100800 */
[----:B------:R1:W5:Y:S01]  /*ad40*/  LDL.64 R6, [R1+0x1a0] ;  /* 0x0001a00001067983 */ /* 0x0003620000100a00 */
[----:B------:R-:W-:-:S04]  /*ad50*/  MOV R11, 0x0 ;  /* 0x00000000000b7802 */ /* 0x000fc80000000f00 */
[----:B------:R-:W-:Y:S05]  /*ad60*/  RET.REL.NODEC R10 `(_ZN7cutlass13device_kernelIN5flash19enable_sm80_to_sm89INS1_16FlashAttnBwdSm80INS1_25CollectiveMainloopBwdSm80ILi2ELi2EN4cute5tupleIJNS5_1CILi64EEENS7_ILi128EEES8_EEENS_10bfloat16_tEfNS_4arch4Sm80ELb0ELb0ELb1ELb1ELb1ELb0ELb0ELb0ELi2ELi2ELi4ELi2ELb1EEENS1_21CollectiveEpilogueBwdISA_SB_SD_Li256ELb1ELb0ELi2EEENS1_19SingleTileSchedulerILb1ELb0ELb0ELi128EEEEEEEEEvNT_6ParamsE) ;  /* 0xffff52900a007950 */ /* 0x000fea0003c3ffff */
        .type           $_ZN7cutlass13device_kernelIN5flash19enable_sm80_to_sm89INS1_16FlashAttnBwdSm80INS1_25CollectiveMainloopBwdSm80ILi2ELi2EN4cute5tupleIJNS5_1CILi64EEENS7_ILi128EEES8_EEENS_10bfloat16_tEfNS_4arch4Sm80ELb0ELb0ELb1ELb1ELb1ELb0ELb0ELb0ELi2ELi2ELi4ELi2ELb1EEENS1_21CollectiveEpilogueBwdISA_SB_SD_Li256ELb1ELb0ELi2EEENS1_19SingleTileSchedulerILb1ELb0ELb0ELi128EEEEEEEEEvNT_6ParamsE$_ZZN4cuteplIJiEJNS_1CILi0EEEEEEDaRKNS_15ArithmeticTupleIJDpT_EEERKNS3_IJDpT0_EEEENKUlDpRKT_E_clIJiEEEDaSH_,@function
        .size           $_ZN7cutlass13device_kernelIN5flash19enable_sm80_to_sm89INS1_16FlashAttnBwdSm80INS1_25CollectiveMainloopBwdSm80ILi2ELi2EN4cute5tupleIJNS5_1CILi64EEENS7_ILi128EEES8_EEENS_10bfloat16_tEfNS_4arch4Sm80ELb0ELb0ELb1ELb1ELb1ELb0ELb0ELb0ELi2ELi2ELi4ELi2ELb1EEENS1_21CollectiveEpilogueBwdISA_SB_SD_Li256ELb1ELb0ELi2EEENS1_19SingleTileSchedulerILb1ELb0ELb0ELi128EEEEEEEEEvNT_6ParamsE$_ZZN4cuteplIJiEJNS_1CILi0EEEEEEDaRKNS_15ArithmeticTupleIJDpT_EEERKNS3_IJDpT0_EEEENKUlDpRKT_E_clIJiEEEDaSH_,($_ZN7cutlass13device_kernelIN5flash19enable_sm80_to_sm89INS1_16FlashAttnBwdSm80INS1_25CollectiveMainloopBwdSm80ILi2ELi2EN4cute5tupleIJNS5_1CILi64EEENS7_ILi128EEES8_EEENS_10bfloat16_tEfNS_4arch4Sm80ELb0ELb0ELb1ELb1ELb1ELb0ELb0ELb0ELi2ELi2ELi4ELi2ELb1EEENS1_21CollectiveEpilogueBwdISA_SB_SD_Li256ELb1ELb0ELi2EEENS1_19SingleTileSchedulerILb1ELb0ELb0ELi128EEEEEEEEEvNT_6ParamsE$_ZZN4cuteplIJiEJNS_1CILi0EEEiEEEDaRKNS_15ArithmeticTupleIJDpT_EEERKNS3_IJDpT0_EEEENKUlDpRKT_E_clIJiiEEEDaSH_ - $_ZN7cutlass13device_kernelIN5flash19enable_sm80_to_sm89INS1_16FlashAttnBwdSm80INS1_25CollectiveMainloopBwdSm80ILi2ELi2EN4cute5tupleIJNS5_1CILi64EEENS7_ILi128EEES8_EEENS_10bfloat16_tEfNS_4arch4Sm80ELb0ELb0ELb1ELb1ELb1ELb0ELb0ELb0ELi2ELi2ELi4ELi2ELb1EEENS1_21CollectiveEpilogueBwdISA_SB_SD_Li256ELb1ELb0ELi2EEENS1_19SingleTileSchedulerILb1ELb0ELb0ELi128EEEEEEEEEvNT_6ParamsE$_ZZN4cuteplIJiEJNS_1CILi0EEEEEEDaRKNS_15ArithmeticTupleIJDpT_EEERKNS3_IJDpT0_EEEENKUlDpRKT_E_clIJiEEEDaSH_)
$_ZN7cutlass13device_kernelIN5flash19enable_sm80_to_sm89INS1_16FlashAttnBwdSm80INS1_25CollectiveMainloopBwdSm80ILi2ELi2EN4cute5tupleIJNS5_1CILi64EEENS7_ILi128EEES8_EEENS_10bfloat16_tEfNS_4arch4Sm80ELb0ELb0ELb1ELb1ELb1ELb0ELb0ELb0ELi2ELi2ELi4ELi2ELb1EEENS1_21CollectiveEpilogueBwdISA_SB_SD_Li256ELb1ELb0ELi2EEENS1_19SingleTileSchedulerILb1ELb0ELb0ELi128EEEEEEEEEvNT_6ParamsE$_ZZN4cuteplIJiEJNS_1CILi0EEEEEEDaRKNS_15ArithmeticTupleIJDpT_EEERKNS3_IJDpT0_EEEENKUlDpRKT_E_clIJiEEEDaSH_:
[----:B------:R-:W-:Y:S02]  /*ad70*/  IADD3 R6, R1, 0x188, RZ ;  /* 0x0000018801067810 */ /* 0x000fe40007ffe0ff */
[----:B------:R-:W-:Y:S02]  /*ad80*/  MOV R16, 0xadb0 ;  /* 0x0000adb000107802 */ /* 0x000fe40000000f00 */
[----:B------:R-:W-:Y:S02]  /*ad90*/  IADD3 R6, R6, c[0x0][0x20], RZ ;  /* 0x0000080006067a10 */ /* 0x000fe40007ffe0ff */
[----:B------:R-:W-:Y:S05]  /*ada0*/  CALL.REL.NOINC `($_ZN7cutlass13device_kernelIN5flash19enable_sm80_to_sm89INS1_16FlashAttnBwdSm80INS1_25CollectiveMainloopBwdSm80ILi2ELi2EN4cute5tupleIJNS5_1CILi64EEENS7_ILi128EEES8_EEENS_10bfloat16_tEfNS_4arch4Sm80ELb0ELb0ELb1ELb1ELb1ELb0ELb0ELb0ELi2ELi2ELi4ELi2ELb1EEENS1_21CollectiveEpilogueBwdISA_SB_SD_Li256ELb1ELb0ELi2EEENS1_19SingleTileSchedulerILb1ELb0ELb0ELi128EEEEEEEEEvNT_6ParamsE$_ZN4cute5tupleIJiEEC2ERKi) ;  /* 0xffffda9000007944 */ /* 0x000fea0003c3ffff */
[----:B------:R1:W5:Y:S01]  /*adb0*/  LDL R6, [R1+0x188] ;  /* 0x0001880001067983 */ /* 0x0003620000100800 */
[----:B------:R-:W-:Y:S02]  /*adc0*/  MOV R16, R20 ;  /* 0x0000001400107202 */ /* 0x000fe40000000f00 */
[----:B------:R-:W-:-:S04]  /*add0*/  MOV R17, 0x0 ;  /* 0x0000000000117802 */ /* 0x000fc80000000f00 */
[----:B------:R-:W-:Y:S05]  /*ade0*/  RET.REL.NODEC R16 `(_ZN7cutlass13device_kernelIN5flash19enable_sm80_to_sm89INS1_16FlashAttnBwdSm80INS1_25CollectiveMainloopBwdSm80ILi2ELi2EN4cute5tupleIJNS5_1CILi64EEENS7_ILi128EEES8_EEENS_10bfloat16_tEfNS_4arch4Sm80ELb0ELb0ELb1ELb1ELb1ELb0ELb0ELb0ELi2ELi2ELi4ELi2ELb1EEENS1_21CollectiveEpilogueBwdISA_SB_SD_Li256ELb1ELb0ELi2EEENS1_19SingleTileSchedulerILb1ELb0ELb0ELi128EEEEEEEEEvNT_6ParamsE) ;  /* 0xffff521010007950 */ /* 0x000fea0003c3ffff */
        .type           $_ZN7cutlass13device_kernelIN5flash19enable_sm80_to_sm89INS1_16FlashAttnBwdSm80INS1_25CollectiveMainloopBwdSm80ILi2ELi2EN4cute5tupleIJNS5_1CILi64EEENS7_ILi128EEES8_EEENS_10bfloat16_tEfNS_4arch4Sm80ELb0ELb0ELb1ELb1ELb1ELb0ELb0ELb0ELi2ELi2ELi4ELi2ELb1EEENS1_21CollectiveEpilogueBwdISA_SB_SD_Li256ELb1ELb0ELi2EEENS1_19SingleTileSchedulerILb1ELb0ELb0ELi128EEEEEEEEEvNT_6ParamsE$_ZZN4cuteplIJiEJNS_1CILi0EEEiEEEDaRKNS_15ArithmeticTupleIJDpT_EEERKNS3_IJDpT0_EEEENKUlDpRKT_E_clIJiiEEEDaSH_,@function
        .size           $_ZN7cutlass13device_kernelIN5flash19enable_sm80_to_sm89INS1_16FlashAttnBwdSm80INS1_25CollectiveMainloopBwdSm80ILi2ELi2EN4cute5tupleIJNS5_1CILi64EEENS7_ILi128EEES8_EEENS_10bfloat16_tEfNS_4arch4Sm80ELb0ELb0ELb1ELb1ELb1ELb0ELb0ELb0ELi2ELi2ELi4ELi2ELb1EEENS1_21CollectiveEpilogueBwdISA_SB_SD_Li256ELb1ELb0ELi2EEENS1_19SingleTileSchedulerILb1ELb0ELb0ELi128EEEEEEEEEvNT_6ParamsE$_ZZN4cuteplIJiEJNS_1CILi0EEEiEEEDaRKNS_15ArithmeticTupleIJDpT_EEERKNS3_IJDpT0_EEEENKUlDpRKT_E_clIJiiEEEDaSH_,($_ZN7cutlass13device_kernelIN5flash19enable_sm80_to_sm89INS1_16FlashAttnBwdSm80INS1_25CollectiveMainloopBwdSm80ILi2ELi2EN4cute5tupleIJNS5_1CILi64EEENS7_ILi128EEES8_EEENS_10bfloat16_tEfNS_4arch4Sm80ELb0ELb0ELb1ELb1ELb1ELb0ELb0ELb0ELi2ELi2ELi4ELi2ELb1EEENS1_21CollectiveEpilogueBwdISA_SB_SD_Li256ELb1ELb0ELi2EEENS1_19SingleTileSchedulerILb1ELb0ELb0ELi128EEEEEEEEEvNT_6ParamsE$_ZZN4cuteplIJiiEJNS_1CILi0EEES2_EEEDaRKNS_15ArithmeticTupleIJDpT_EEERKNS3_IJDpT0_EEEENKUlDpRKT_E_clIJiiEEEDaSH_ - $_ZN7cutlass13device_kernelIN5flash19enable_sm80_to_sm89INS1_16FlashAttnBwdSm80INS1_25CollectiveMainloopBwdSm80ILi2ELi2EN4cute5tupleIJNS5_1CILi64EEENS7_ILi128EEES8_EEENS_10bfloat16_tEfNS_4arch4Sm80ELb0ELb0ELb1ELb1ELb1ELb0ELb0ELb0ELi2ELi2ELi4ELi2ELb1EEENS1_21CollectiveEpilogueBwdISA_SB_SD_Li256ELb1ELb0ELi2EEENS1_19SingleTileSchedulerILb1ELb0ELb0ELi128EEEEEEEEEvNT_6ParamsE$_ZZN4cuteplIJiEJNS_1CILi0EEEiEEEDaRKNS_15ArithmeticTupleIJDpT_EEERKNS3_IJDpT0_EEEENKUlDpRKT_E_clIJiiEEEDaSH_)
$_ZN7cutlass13device_kernelIN5flash19enable_sm80_to_sm89INS1_16FlashAttnBwdSm80INS1_25CollectiveMainloopBwdSm80ILi2ELi2EN4cute5tupleIJNS5_1CILi64EEENS7_ILi128EEES8_EEENS_10bfloat16_tEfNS_4arch4Sm80ELb0ELb0ELb1ELb1ELb1ELb0ELb0ELb0ELi2ELi2ELi4ELi2ELb1EEENS1_21CollectiveEpilogueBwdISA_SB_SD_Li256ELb1ELb0ELi2EEENS1_19SingleTileSchedulerILb1ELb0ELb0ELi128EEEEEEEEEvNT_6ParamsE$_ZZN4cuteplIJiEJNS_1CILi0EEEiEEEDaRKNS_15ArithmeticTupleIJDpT_EEERKNS3_IJDpT0_EEEENKUlDpRKT_E_clIJiiEEEDaSH_:
[----:B------:R-:W-:Y:S02]  /*adf0*/  IADD3 R7, R1, 0x19c, RZ ;  /* 0x0000019c01077810 */ /* 0x000fe40007ffe0ff */
[----:B------:R-:W-:Y:S02]  /*ae00*/  MOV R8, 0xae30 ;  /* 0x0000ae3000087802 */ /* 0x000fe40000000f00 */
[----:B------:R-:W-:Y:S02]  /*ae10*/  IADD3 R7, R7, c[0x0][0x20], RZ ;  /* 0x0000080007077a10 */ /* 0x000fe40007ffe0ff */
[----:B------:R-:W-:Y:S05]  /*ae20*/  CALL.REL.NOINC `($_ZN7cutlass13device_kernelIN5flash19enable_sm80_to_sm89INS1_16FlashAttnBwdSm80INS1_25CollectiveMainloopBwdSm80ILi2ELi2EN4cute5tupleIJNS5_1CILi64EEENS7_ILi128EEES8_EEENS_10bfloat16_tEfNS_4arch4Sm80ELb0ELb0ELb1ELb1ELb1ELb0ELb0ELb0ELi2ELi2ELi4ELi2ELb1EEENS1_21CollectiveEpilogueBwdISA_SB_SD_Li256ELb1ELb0ELi2EEENS1_19SingleTileSchedulerILb1ELb0ELb0ELi128EEEEEEEEEvNT_6ParamsE$_ZN4cute5tupleIJiiEEC2ERKiS3_) ;  /* 0xffffdab000007944 */ /* 0x000fea0003c3ffff */
[----:B-1----:R1:W5:Y:S04]  /*ae30*/  LDL R16, [R1+0x1a0] ;  /* 0x0001a00001107983 */ /* 0x0023680000100800 */
[----:B------:R1:W5:Y:S01]  /*ae40*/  LDL R6, [R1+0x19c] ;  /* 0x00019c0001067983 */ /* 0x0003620000100800 */
[----:B------:R-:W-:Y:S02]  /*ae50*/  MOV R8, R18 ;  /* 0x0000001200087202 */ /* 0x000fe40000000f00 */
[----:B------:R-:W-:-:S04]  /*ae60*/  MOV R9, 0x0 ;  /* 0x0000000000097802 */ /* 0x000fc80000000f00 */
[----:B------:R-:W-:Y:S05]  /*ae70*/  RET.REL.NODEC R8 `(_ZN7cutlass13device_kernelIN5flash19enable_sm80_to_sm89INS1_16FlashAttnBwdSm80INS1_25CollectiveMainloopBwdSm80ILi2ELi2EN4cute5tupleIJNS5_1CILi64EEENS7_ILi128EEES8_EEENS_10bfloat16_tEfNS_4arch4Sm80ELb0ELb0ELb1ELb1ELb1ELb0ELb0ELb0ELi2ELi2ELi4ELi2ELb1EEENS1_21CollectiveEpilogueBwdISA_SB_SD_Li256ELb1ELb0ELi2EEENS1_19SingleTileSchedulerILb1ELb0ELb0ELi128EEEEEEEEEvNT_6ParamsE) ;  /* 0xffff518008007950 */ /* 0x000fea0003c3ffff */
        .type           $_ZN7cutlass13device_kernelIN5flash19enable_sm80_to_sm89INS1_16FlashAttnBwdSm80INS1_25CollectiveMainloopBwdSm80ILi2ELi2EN4cute5tupleIJNS5_1CILi64EEENS7_ILi128EEES8_EEENS_10bfloat16_tEfNS_4arch4Sm80ELb0ELb0ELb1ELb1ELb1ELb0ELb0ELb0ELi2ELi2ELi4ELi2ELb1EEENS1_21CollectiveEpilogueBwdISA_SB_SD_Li256ELb1ELb0ELi2EEENS1_19SingleTileSchedulerILb1ELb0ELb0ELi128EEEEEEEEEvNT_6ParamsE$_ZZN4cuteplIJiiEJNS_1CILi0EEES2_EEEDaRKNS_15ArithmeticTupleIJDpT_EEERKNS3_IJDpT0_EEEENKUlDpRKT_E_clIJiiEEEDaSH_,@function
        .size           $_ZN7cutlass13device_kernelIN5flash19enable_sm80_to_sm89INS1_16FlashAttnBwdSm80INS1_25CollectiveMainloopBwdSm80ILi2ELi2EN4cute5tupleIJNS5_1CILi64EEENS7_ILi128EEES8_EEENS_10bfloat16_tEfNS_4arch4Sm80ELb0ELb0ELb1ELb1ELb1ELb0ELb0ELb0ELi2ELi2ELi4ELi2ELb1EEENS1_21CollectiveEpilogueBwdISA_SB_SD_Li256ELb1ELb0ELi2EEENS1_19SingleTileSchedulerILb1ELb0ELb0ELi128EEEEEEEEEvNT_6ParamsE$_ZZN4cuteplIJiiEJNS_1CILi0EEES2_EEEDaRKNS_15ArithmeticTupleIJDpT_EEERKNS3_IJDpT0_EEEENKUlDpRKT_E_clIJiiEEEDaSH_,($_ZN7cutlass13device_kernelIN5flash19enable_sm80_to_sm89INS1_16FlashAttnBwdSm80INS1_25CollectiveMainloopBwdSm80ILi2ELi2EN4cute5tupleIJNS5_1CILi64EEENS7_ILi128EEES8_EEENS_10bfloat16_tEfNS_4arch4Sm80ELb0ELb0ELb1ELb1ELb1ELb0ELb0ELb0ELi2ELi2ELi4ELi2ELb1EEENS1_21CollectiveEpilogueBwdISA_SB_SD_Li256ELb1ELb0ELi2EEENS1_19SingleTileSchedulerILb1ELb0ELb0ELi128EEEEEEEEEvNT_6ParamsE$_ZZN5flash25CollectiveMainloopBwdSm80ILi2ELi2EN4cute5tupleIJNS1_1CILi64EEENS3_ILi128EEES4_EEEN7cutlass10bfloat16_tEfNS7_4arch4Sm80ELb0ELb0ELb1ELb1ELb1ELb0ELb0ELb0ELi2ELi2ELi4ELi2ELb1EE3mmaINS_16FlashAttnBwdSm80ISB_NS_21CollectiveEpilogueBwdIS6_S8_SA_Li256ELb1ELb0ELi2EEENS_19SingleTileSchedulerILb1ELb0ELb0ELi128EEEE13SharedStorageENS1_6TensorINS1_11ArrayEngineIfLm32EEENS1_6LayoutINS2_IJNS2_IJNS3_ILi2EEESO_EEESO_NS3_ILi4EEEEEENS2_IJNS2_IJNS3_ILi1EEESO_EEESQ_NS3_ILi8EEEEEEEEEEEEbRKNSB_6ParamsERT0_S12_iNS2_IJiiiEEERT_ENKUliiE0_clEii - $_ZN7cutlass13device_kernelIN5flash19enable_sm80_to_sm89INS1_16FlashAttnBwdSm80INS1_25CollectiveMainloopBwdSm80ILi2ELi2EN4cute5tupleIJNS5_1CILi64EEENS7_ILi128EEES8_EEENS_10bfloat16_tEfNS_4arch4Sm80ELb0ELb0ELb1ELb1ELb1ELb0ELb0ELb0ELi2ELi2ELi4ELi2ELb1EEENS1_21CollectiveEpilogueBwdISA_SB_SD_Li256ELb1ELb0ELi2EEENS1_19SingleTileSchedulerILb1ELb0ELb0ELi128EEEEEEEEEvNT_6ParamsE$_ZZN4cuteplIJiiEJNS_1CILi0EEES2_EEEDaRKNS_15ArithmeticTupleIJDpT_EEERKNS3_IJDpT0_EEEENKUlDpRKT_E_clIJiiEEEDaSH_)
$_ZN7cutlass13device_kernelIN5flash19enable_sm80_to_sm89INS1_16FlashAttnBwdSm80INS1_25CollectiveMainloopBwdSm80ILi2ELi2EN4cute5tupleIJNS5_1CILi64EEENS7_ILi128EEES8_EEENS_10bfloat16_tEfNS_4arch4Sm80ELb0ELb0ELb1ELb1ELb1ELb0ELb0ELb0ELi2ELi2ELi4ELi2ELb1EEENS1_21CollectiveEpilogueBwdISA_SB_SD_Li256ELb1ELb0ELi2EEENS1_19SingleTileSchedulerILb1ELb0ELb0ELi128EEEEEEEEEvNT_6ParamsE$_ZZN4cuteplIJiiEJNS_1CILi0EEES2_EEEDaRKNS_15ArithmeticTupleIJDpT_EEERKNS3_IJDpT0_EEEENKUlDpRKT_E_clIJiiEEEDaSH_:
[----:B------:R-:W-:Y:S01]  /*ae80*/  IADD3 R7, R1, 0x188, RZ ;  /* 0x0000018801077810 */ /* 0x000fe20007ffe0ff */
[----:B------:R-:W-:Y:S01]  /*ae90*/  IMAD.MOV.U32 R6, RZ, RZ, R4 ;  /* 0x000000ffff067224 */ /* 0x000fe200078e0004 */
[----:B------:R-:W-:Y:S02]  /*aea0*/  MOV R8, 0xaed0 ;  /* 0x0000aed000087802 */ /* 0x000fe40000000f00 */
[----:B------:R-:W-:Y:S02]  /*aeb0*/  IADD3 R7, R7, c[0x0][0x20], RZ ;  /* 0x0000080007077a10 */ /* 0x000fe40007ffe0ff */
[----:B------:R-:W-:Y:S05]  /*aec0*/  CALL.REL.NOINC `($_ZN7cutlass13device_kernelIN5flash19enable_sm80_to_sm89INS1_16FlashAttnBwdSm80INS1_25CollectiveMainloopBwdSm80ILi2ELi2EN4cute5tupleIJNS5_1CILi64EEENS7_ILi128EEES8_EEENS_10bfloat16_tEfNS_4arch4Sm80ELb0ELb0ELb1ELb1ELb1ELb0ELb0ELb0ELi2ELi2ELi4ELi2ELb1EEENS1_21CollectiveEpilogueBwdISA_SB_SD_Li256ELb1ELb0ELi2EEENS1_19SingleTileSchedulerILb1ELb0ELb0ELi128EEEEEEEEEvNT_6ParamsE$_ZN4cute5tupleIJiiEEC2ERKiS3_) ;  /* 0xffffda1000007944 */ /* 0x000fea0003c3ffff */
[----:B-1----:R1:W5:Y:S01]  /*aed0*/  LDL R6, [R1+0x188] ;  /* 0x0001880001067983 */ /* 0x0023620000100800 */
[----:B------:R-:W-:Y:S02]  /*aee0*/  MOV R8, R18 ;  /* 0x0000001200087202 */ /* 0x000fe40000000f00 */
[----:B------:R-:W-:-:S04]  /*aef0*/  MOV R9, 0x0 ;  /* 0x0000000000097802 */ /* 0x000fc80000000f00 */
[----:B------:R-:W-:Y:S05]  /*af00*/  RET.REL.NODEC R8 `(_ZN7cutlass13device_kernelIN5flash19enable_sm80_to_sm89INS1_16FlashAttnBwdSm80INS1_25CollectiveMainloopBwdSm80ILi2ELi2EN4cute5tupleIJNS5_1CILi64EEENS7_ILi128EEES8_EEENS_10bfloat16_tEfNS_4arch4Sm80ELb0ELb0ELb1ELb1ELb1ELb0ELb0ELb0ELi2ELi2ELi4ELi2ELb1EEENS1_21CollectiveEpilogueBwdISA_SB_SD_Li256ELb1ELb0ELi2EEENS1_19SingleTileSchedulerILb1ELb0ELb0ELi128EEEEEEEEEvNT_6ParamsE) ;  /* 0xffff50f008007950 */ /* 0x000fea0003c3ffff */
        .type           $_ZN7cutlass13device_kernelIN5flash19enable_sm80_to_sm89INS1_16FlashAttnBwdSm80INS1_25CollectiveMainloopBwdSm80ILi2ELi2EN4cute5tupleIJNS5_1CILi64EEENS7_ILi128EEES8_EEENS_10bfloat16_tEfNS_4arch4Sm80ELb0ELb0ELb1ELb1ELb1ELb0ELb0ELb0ELi2ELi2ELi4ELi2ELb1EEENS1_21CollectiveEpilogueBwdISA_SB_SD_Li256ELb1ELb0ELi2EEENS1_19SingleTileSchedulerILb1ELb0ELb0ELi128EEEEEEEEEvNT_6ParamsE$_ZZN5flash25CollectiveMainloopBwdSm80ILi2ELi2EN4cute5tupleIJNS1_1CILi64EEENS3_ILi128EEES4_EEEN7cutlass10bfloat16_tEfNS7_4arch4Sm80ELb0ELb0ELb1ELb1ELb1ELb0ELb0ELb0ELi2ELi2ELi4ELi2ELb1EE3mmaINS_16FlashAttnBwdSm80ISB_NS_21CollectiveEpilogueBwdIS6_S8_SA_Li256ELb1ELb0ELi2EEENS_19SingleTileSchedulerILb1ELb0ELb0ELi128EEEE13SharedStorageENS1_6TensorINS1_11ArrayEngineIfLm32EEENS1_6LayoutINS2_IJNS2_IJNS3_ILi2EEESO_EEESO_NS3_ILi4EEEEEENS2_IJNS2_IJNS3_ILi1EEESO_EEESQ_NS3_ILi8EEEEEEEEEEEEbRKNSB_6ParamsERT0_S12_iNS2_IJiiiEEERT_ENKUliiE0_clEii,@function
        .size           $_ZN7cutlass13device_kernelIN5flash19enable_sm80_to_sm89INS1_16FlashAttnBwdSm80INS1_25CollectiveMainloopBwdSm80ILi2ELi2EN4cute5tupleIJNS5_1CILi64EEENS7_ILi128EEES8_EEENS_10bfloat16_tEfNS_4arch4Sm80ELb0ELb0ELb1ELb1ELb1ELb0ELb0ELb0ELi2ELi2ELi4ELi2ELb1EEENS1_21CollectiveEpilogueBwdISA_SB_SD_Li256ELb1ELb0ELi2EEENS1_19SingleTileSchedulerILb1ELb0ELb0ELi128EEEEEEEEEvNT_6ParamsE$_ZZN5flash25CollectiveMainloopBwdSm80ILi2ELi2EN4cute5tupleIJNS1_1CILi64EEENS3_ILi128EEES4_EEEN7cutlass10bfloat16_tEfNS7_4arch4Sm80ELb0ELb0ELb1ELb1ELb1ELb0ELb0ELb0ELi2ELi2ELi4ELi2ELb1EE3mmaINS_16FlashAttnBwdSm80ISB_NS_21CollectiveEpilogueBwdIS6_S8_SA_Li256ELb1ELb0ELi2EEENS_19SingleTileSchedulerILb1ELb0ELb0ELi128EEEE13SharedStorageENS1_6TensorINS1_11ArrayEngineIfLm32EEENS1_6LayoutINS2_IJNS2_IJNS3_ILi2EEESO_EEESO_NS3_ILi4EEEEEENS2_IJNS2_IJNS3_ILi1EEESO_EEESQ_NS3_ILi8EEEEEEEEEEEEbRKNSB_6ParamsERT0_S12_iNS2_IJiiiEEERT_ENKUliiE0_clEii,($_ZN7cutlass13device_kernelIN5flash19enable_sm80_to_sm89INS1_16FlashAttnBwdSm80INS1_25CollectiveMainloopBwdSm80ILi2ELi2EN4cute5tupleIJNS5_1CILi64EEENS7_ILi128EEES8_EEENS_10bfloat16_tEfNS_4arch4Sm80ELb0ELb0ELb1ELb1ELb1ELb0ELb0ELb0ELi2ELi2ELi4ELi2ELb1EEENS1_21CollectiveEpilogueBwdISA_SB_SD_Li256ELb1ELb0ELi2EEENS1_19SingleTileSchedulerILb1ELb0ELb0ELi128EEEEEEEEEvNT_6ParamsE$_ZZN5flash25CollectiveMainloopBwdSm80ILi2ELi2EN4cute5tupleIJNS1_1CILi64EEENS3_ILi128EEES4_EEEN7cutlass10bfloat16_tEfNS7_4arch4Sm80ELb0ELb0ELb1ELb1ELb1ELb0ELb0ELb0ELi2ELi2ELi4ELi2ELb1EE3mmaINS_16FlashAttnBwdSm80ISB_NS_21CollectiveEpilogueBwdIS6_S8_SA_Li256ELb1ELb0ELi2EEENS_19SingleTileSchedulerILb1ELb0ELb0ELi128EEEE13SharedStorageENS1_6TensorINS1_11ArrayEngineIfLm32EEENS1_6LayoutINS2_IJNS2_IJNS3_ILi2EEESO_EEESO_NS3_ILi4EEEEEENS2_IJNS2_IJNS3_ILi1EEESO_EEESQ_NS3_ILi8EEEEEEEEEEEEbRKNSB_6ParamsERT0_S12_iNS2_IJiiiEEERT_ENKUliiE_clEii - $_ZN7cutlass13device_kernelIN5flash19enable_sm80_to_sm89INS1_16FlashAttnBwdSm80INS1_25CollectiveMainloopBwdSm80ILi2ELi2EN4cute5tupleIJNS5_1CILi64EEENS7_ILi128EEES8_EEENS_10bfloat16_tEfNS_4arch4Sm80ELb0ELb0ELb1ELb1ELb1ELb0ELb0ELb0ELi2ELi2ELi4ELi2ELb1EEENS1_21CollectiveEpilogueBwdISA_SB_SD_Li256ELb1ELb0ELi2EEENS1_19SingleTileSchedulerILb1ELb0ELb0ELi128EEEEEEEEEvNT_6ParamsE$_ZZN5flash25CollectiveMainloopBwdSm80ILi2ELi2EN4cute5tupleIJNS1_1CILi64EEENS3_ILi128EEES4_EEEN7cutlass10bfloat16_tEfNS7_4arch4Sm80ELb0ELb0ELb1ELb1ELb1ELb0ELb0ELb0ELi2ELi2ELi4ELi2ELb1EE3mmaINS_16FlashAttnBwdSm80ISB_NS_21CollectiveEpilogueBwdIS6_S8_SA_Li256ELb1ELb0ELi2EEENS_19SingleTileSchedulerILb1ELb0ELb0ELi128EEEE13SharedStorageENS1_6TensorINS1_11ArrayEngineIfLm32EEENS1_6LayoutINS2_IJNS2_IJNS3_ILi2EEESO_EEESO_NS3_ILi4EEEEEENS2_IJNS2_IJNS3_ILi1EEESO_EEESQ_NS3_ILi8EEEEEEEEEEEEbRKNSB_6ParamsERT0_S12_iNS2_IJiiiEEERT_ENKUliiE0_clEii)
$_ZN7cutlass13device_kernelIN5flash19enable_sm80_to_sm89INS1_16FlashAttnBwdSm80INS1_25CollectiveMainloopBwdSm80ILi2ELi2EN4cute5tupleIJNS5_1CILi64EEENS7_ILi128EEES8_EEENS_10bfloat16_tEfNS_4arch4Sm80ELb0ELb0ELb1ELb1ELb1ELb0ELb0ELb0ELi2ELi2ELi4ELi2ELb1EEENS1_21CollectiveEpilogueBwdISA_SB_SD_Li256ELb1ELb0ELi2EEENS1_19SingleTileSchedulerILb1ELb0ELb0ELi128EEEEEEEEEvNT_6ParamsE$_ZZN5flash25CollectiveMainloopBwdSm80ILi2ELi2EN4cute5tupleIJNS1_1CILi64EEENS3_ILi128EEES4_EEEN7cutlass10bfloat16_tEfNS7_4arch4Sm80ELb0ELb0ELb1ELb1ELb1ELb0ELb0ELb0ELi2ELi2ELi4ELi2ELb1EE3mmaINS_16FlashAttnBwdSm80ISB_NS_21CollectiveEpilogueBwdIS6_S8_SA_Li256ELb1ELb0ELi2EEENS_19SingleTileSchedulerILb1ELb0ELb0ELi128EEEE13SharedStorageENS1_6TensorINS1_11ArrayEngineIfLm32EEENS1_6LayoutINS2_IJNS2_IJNS3_ILi2EEESO_EEESO_NS3_ILi4EEEEEENS2_IJNS2_IJNS3_ILi1EEESO_EEESQ_NS3_ILi8EEEEEEEEEEEEbRKNSB_6ParamsERT0_S12_iNS2_IJiiiEEERT_ENKUliiE0_clEii:
        /* <DEDUP_REMOVED lines=10> */
[----:B-1---5:R-:W-:Y:S05]  /*afb0*/  CALL.REL.NOINC `($_ZN7cutlass13device_kernelIN5flash19enable_sm80_to_sm89INS1_16FlashAttnBwdSm80INS1_25CollectiveMainloopBwdSm80ILi2ELi2EN4cute5tupleIJNS5_1CILi64EEENS7_ILi128EEES8_EEENS_10bfloat16_tEfNS_4arch4Sm80ELb0ELb0ELb1ELb1ELb1ELb0ELb0ELb0ELi2ELi2ELi4ELi2ELb1EEENS1_21CollectiveEpilogueBwdISA_SB_SD_Li256ELb1ELb0ELi2EEENS1_19SingleTileSchedulerILb1ELb0ELb0ELi128EEEEEEEEEvNT_6ParamsE$_ZN4cute3eso3ESOILb1ELb0EJNS_10UnderscoreES2_S2_iEEC2ERKS2_S5_S5_RKi) ;  /* 0xffffcd8000007944 */ /* 0x022fea0003c3ffff */
[----:B-1----:R-:W2:Y:S01]  /*afc0*/  LDL R7, [R1+0x168] ;  /* 0x0001680001077983 */ /* 0x002ea20000100800 */
[----:B------:R-:W-:Y:S02]  /*afd0*/  MOV R8, 0xb000 ;  /* 0x0000b00000087802 */ /* 0x000fe40000000f00 */
[----:B--2---:R-:W-:Y:S02]  /*afe0*/  SHF.L.U32 R7, R7, 0xc, RZ ;  /* 0x0000000c07077819 */ /* 0x004fe400000006ff */
[----:B------:R-:W-:Y:S05]  /*aff0*/  CALL.REL.NOINC `($_ZN7cutlass13device_kernelIN5flash19enable_sm80_to_sm89INS1_16FlashAttnBwdSm80INS1_25CollectiveMainloopBwdSm80ILi2ELi2EN4cute5tupleIJNS5_1CILi64EEENS7_ILi128EEES8_EEENS_10bfloat16_tEfNS_4arch4Sm80ELb0ELb0ELb1ELb1ELb1ELb0ELb0ELb0ELi2ELi2ELi4ELi2ELb1EEENS1_21CollectiveEpilogueBwdISA_SB_SD_Li256ELb1ELb0ELi2EEENS1_19SingleTileSchedulerILb1ELb0ELb0ELi128EEEEEEEEEvNT_6ParamsE$_ZN4cute3eso3ESOILb1ELb0EJNS_6LayoutINS_5tupleIJNS3_IJNS_1CILi8EEENS4_ILi1EEEEEENS4_ILi2EEES6_EEENS3_IJNS3_IJS6_NS4_ILi0EEEEEENS4_ILi2048EEESA_EEEEEiEEC2ERKSE_RKi) ;  /* 0xffffd53000007944 */ /* 0x000fea0003c3ffff */
[----:B------:R-:W2:Y:S04]  /*b000*/  LD.E.64 R10, [R10.64] ;  /* 0x000000040a0a7980 */ /* 0x000ea8000c101b00 */
[----:B------:R-:W2:Y:S01]  /*b010*/  LDL R8, [R1+0x168] ;  /* 0x0001680001087983 */ /* 0x000ea20000100800 */
[----:B------:R-:W-:Y:S01]  /*b020*/  MOV R16, 0xb050 ;  /* 0x0000b05000107802 */ /* 0x000fe20000000f00 */
[----:B--2---:R-:W-:-:S04]  /*b030*/  IMAD.WIDE R8, R8, 0x2, R10 ;  /* 0x0000000208087825 */ /* 0x004fc800078e020a */
[----:B-1----:R-:W-:Y:S05]  /*b040*/  CALL.REL.NOINC `($_ZN7cutlass13device_kernelIN5flash19enable_sm80_to_sm89INS1_16FlashAttnBwdSm80INS1_25CollectiveMainloopBwdSm80ILi2ELi2EN4cute5tupleIJNS5_1CILi64EEENS7_ILi128EEES8_EEENS_10bfloat16_tEfNS_4arch4Sm80ELb0ELb0ELb1ELb1ELb1ELb0ELb0ELb0ELi2ELi2ELi4ELi2ELb1EEENS1_21CollectiveEpilogueBwdISA_SB_SD_Li256ELb1ELb0ELi2EEENS1_19SingleTileSchedulerILb1ELb0ELb0ELi128EEEEEEEEEvNT_6ParamsE$_ZN4cute8smem_ptrIPN7cutlass10bfloat16_tEECI1NS_12iter_adaptorIS3_S4_EEES3_) ;  /* 0xffffd9b000007944 */ /* 0x002fea0003c3ffff */
[----:B------:R1:W5:Y:S01]  /*b050*/  LDL.64 R6, [R1+0x168] ;  /* 0x0001680001067983 */ /* 0x0003620000100a00 */
[----:B------:R-:W-:-:S03]  /*b060*/  MOV R10, 0xb080 ;  /* 0x0000b080000a7802 */ /* 0x000fc60000000f00 */
[----:B-1---5:R-:W-:Y:S05]  /*b070*/  CALL.REL.NOINC `($_ZN7cutlass13device_kernelIN5flash19enable_sm80_to_sm89INS1_16FlashAttnBwdSm80INS1_25CollectiveMainloopBwdSm80ILi2ELi2EN4cute5tupleIJNS5_1CILi64EEENS7_ILi128EEES8_EEENS_10bfloat16_tEfNS_4arch4Sm80ELb0ELb0ELb1ELb1ELb1ELb0ELb0ELb0ELi2ELi2ELi4ELi2ELb1EEENS1_21CollectiveEpilogueBwdISA_SB_SD_Li256ELb1ELb0ELi2EEENS1_19SingleTileSchedulerILb1ELb0ELb0ELi128EEEEEEEEEvNT_6ParamsE$_ZN4cute3eso3ESOILb1ELb0EJNS_6LayoutINS_5tupleIJNS3_IJNS_1CILi8EEENS4_ILi1EEEEEENS4_ILi2EEES6_EEENS3_IJNS3_IJS6_NS4_ILi0EEEEEENS4_ILi2048EEESA_EEEEENS_10ViewEngineINS_8smem_ptrIPN7cutlass10bfloat16_tEEEEEEEC2ERKSE_RKSL_) ;  /* 0xffffd47000007944 */ /* 0x022fea0003c3ffff */
[----:B------:R2:W5:Y:S04]  /*b080*/  LDL.64 R104, [R1+0x168] ;  /* 0x0001680001687983 */ /* 0x0005680000100a00 */
[----:B------:R2:W5:Y:S01]  /*b090*/  LDL.64 R22, [R14+0x8] ;  /* 0x000008000e167983 */ /* 0x0005620000100a00 */
[----:B-1----:R-:W-:-:S02]  /*b0a0*/  MOV R7, R17 ;  /* 0x0000001100077202 */ /* 0x002fc40000000f00 */
[----:B------:R-:W-:Y:S02]  /*b0b0*/  MOV R8, 0xb0d0 ;  /* 0x0000b0d000087802 */ /* 0x000fe40000000f00 */
[----:B--2--5:R-:W-:Y:S05]  /*b0c0*/  CALL.REL.NOINC `($_ZN7cutlass13device_kernelIN5flash19enable_sm80_to_sm89INS1_16FlashAttnBwdSm80INS1_25CollectiveMainloopBwdSm80ILi2ELi2EN4cute5tupleIJNS5_1CILi64EEENS7_ILi128EEES8_EEENS_10bfloat16_tEfNS_4arch4Sm80ELb0ELb0ELb1ELb1ELb1ELb0ELb0ELb0ELi2ELi2ELi4ELi2ELb1EEENS1_21CollectiveEpilogueBwdISA_SB_SD_Li256ELb1ELb0ELi2EEENS1_19SingleTileSchedulerILb1ELb0ELb0ELi128EEEEEEEEEvNT_6ParamsE$_ZN4cute3eso3ESOILb1ELb0EJNS_10UnderscoreES2_S2_iEEC2ERKS2_S5_S5_RKi) ;  /* 0xffffcc7000007944 */ /* 0x024fea0003c3ffff */
[----:B------:R-:W2:Y:S04]  /*b0d0*/  LDL R15, [R1+0x168] ;  /* 0x00016800010f7983 */ /* 0x000ea80000100800 */
[----:B-1----:R1:W5:Y:S01]  /*b0e0*/  LD.E.64 R6, [R22.64+0x8] ;  /* 0x0000080416067980 */ /* 0x002362000c101b00 */
[----:B------:R-:W-:Y:S02]  /*b0f0*/  MOV R8, 0xb120 ;  /* 0x0000b12000087802 */ /* 0x000fe40000000f00 */
[----:B--2---:R-:W-:Y:S02]  /*b100*/  SHF.R.S32.HI R11, RZ, 0x1f, R15 ;  /* 0x0000001fff0b7819 */ /* 0x004fe4000001140f */
[----:B-1---5:R-:W-:Y:S05]  /*b110*/  CALL.REL.NOINC `($_ZN7cutlass13device_kernelIN5flash19enable_sm80_to_sm89INS1_16FlashAttnBwdSm80INS1_25CollectiveMainloopBwdSm80ILi2ELi2EN4cute5tupleIJNS5_1CILi64EEENS7_ILi128EEES8_EEENS_10bfloat16_tEfNS_4arch4Sm80ELb0ELb0ELb1ELb1ELb1ELb0ELb0ELb0ELi2ELi2ELi4ELi2ELb1EEENS1_21CollectiveEpilogueBwdISA_SB_SD_Li256ELb1ELb0ELi2EEENS1_19SingleTileSchedulerILb1ELb0ELb0ELi128EEEEEEEEEvNT_6ParamsE$_ZZN4cute5sliceINS_5tupleIJNS_10UnderscoreES2_S2_iEEENS1_IJNS1_IJNS_1CILi1EEENS4_ILi0EEEEEElS6_lEEEEEDaRKT_RKT0_ENKUlRKT_RKT0_E_clIS2_lEEDaSH_SK_) ;  /* 0xffffde6000007944 */ /* 0x022fea0003c3ffff */
[----:B-----5:R-:W-:Y:S02]  /*b120*/  MOV R9, R7 ;  /* 0x0000000700097202 */ /* 0x020fe40000000f00 */
[----:B------:R-:W-:Y:S02]  /*b130*/  MOV R8, 0xb150 ;  /* 0x0000b15000087802 */ /* 0x000fe40000000f00 */
[----:B-1----:R-:W-:Y:S05]  /*b140*/  CALL.REL.NOINC `($_ZN7cutlass13device_kernelIN5flash19enable_sm80_to_sm89INS1_16FlashAttnBwdSm80INS1_25CollectiveMainloopBwdSm80ILi2ELi2EN4cute5tupleIJNS5_1CILi64EEENS7_ILi128EEES8_EEENS_10bfloat16_tEfNS_4arch4Sm80ELb0ELb0ELb1ELb1ELb1ELb0ELb0ELb0ELi2ELi2ELi4ELi2ELb1EEENS1_21CollectiveEpilogueBwdISA_SB_SD_Li256ELb1ELb0ELi2EEENS1_19SingleTileSchedulerILb1ELb0ELb0ELi128EEEEEEEEEvNT_6ParamsE$_ZZN4cute12filter_tupleINS_5tupleIJNS_10UnderscoreES2_S2_iEEENS1_IJNS1_IJNS_1CILi1EEENS4_ILi0EEEEEElS6_lEEEZNS_5sliceIS3_S8_EEDaRKT_RKT0_EUlRKT_RKT0_E_EEDaSC_SF_OT1_ENKUlDpSI_E_clIJNS1_IJS7_EEENS1_IJlEEENS1_IJS6_EEENS1_IJEEEEEEDaSP_) ;  /* 0xffffd9b000007944 */ /* 0x002fea0003c3ffff */
[----:B-----5:R-:W-:Y:S02]  /*b150*/  MOV R9, R7 ;  /* 0x0000000700097202 */ /* 0x020fe40000000f00 */
[----:B------:R-:W-:-:S02]  /*b160*/  MOV R8, 0xb180 ;  /* 0x0000b18000087802 */ /* 0x000fc40000000f00 */
[----:B-1----:R-:W-:Y:S05]  /*b170*/  CALL.REL.NOINC `($_ZN7cutlass13device_kernelIN5flash19enable_sm80_to_sm89INS1_16FlashAttnBwdSm80INS1_25CollectiveMainloopBwdSm80ILi2ELi2EN4cute5tupleIJNS5_1CILi64EEENS7_ILi128EEES8_EEENS_10bfloat16_tEfNS_4arch4Sm80ELb0ELb0ELb1ELb1ELb1ELb0ELb0ELb0ELi2ELi2ELi4ELi2ELb1EEENS1_21CollectiveEpilogueBwdISA_SB_SD_Li256ELb1ELb0ELi2EEENS1_19SingleTileSchedulerILb1ELb0ELb0ELi128EEEEEEEEEvNT_6ParamsE$_ZN4cute5tupleIJNS0_IJNS0_IJNS_1CILi8EEENS1_ILi1EEEEEENS1_ILi2EEES3_EEENS0_IJNS0_IJS3_NS1_ILi0EEEEEElS7_EEEEEC2ERKS6_RKS9_) ;  /* 0xffffd3f000007944 */ /* 0x002fea0003c3ffff */
        /* <DEDUP_REMOVED lines=8> */
[----:B-1---5:R-:W-:Y:S05]  /*b200*/  CALL.REL.NOINC `($_ZN7cutlass13device_kernelIN5flash19enable_sm80_to_sm89INS1_16FlashAttnBwdSm80INS1_25CollectiveMainloopBwdSm80ILi2ELi2EN4cute5tupleIJNS5_1CILi64EEENS7_ILi128EEES8_EEENS_10bfloat16_tEfNS_4arch4Sm80ELb0ELb0ELb1ELb1ELb1ELb0ELb0ELb0ELi2ELi2ELi4ELi2ELb1EEENS1_21CollectiveEpilogueBwdISA_SB_SD_Li256ELb1ELb0ELi2EEENS1_19SingleTileSchedulerILb1ELb0ELb0ELi128EEEEEEEEEvNT_6ParamsE$_ZN4cute3eso3ESOILb0ELb0EJNS_6LayoutINS_5tupleIJNS3_IJNS_1CILi8EEENS4_ILi1EEEEEENS4_ILi2EEES6_EEENS3_IJNS3_IJS6_NS4_ILi0EEEEEElSA_EEEEElEEC2ERKSD_RKl) ;  /* 0xffffc84000007944 */ /* 0x022fea0003c3ffff */
[----:B------:R-:W2:Y:S04]  /*b210*/  LD.E.64 R22, [R22.64+0x18] ;  /* 0x0000180416167980 */ /* 0x000ea8000c101b00 */
[----:B-1----:R-:W2:Y:S04]  /*b220*/  LDL.64 R8, [R1+0x170] ;  /* 0x0001700001087983 */ /* 0x002ea80000100a00 */
[----:B------:R1:W5:Y:S01]  /*b230*/  LDL.64 R6, [R1+0x168] ;  /* 0x0001680001067983 */ /* 0x0003620000100a00 */
[----:B------:R-:W-:Y:S02]  /*b240*/  MOV R16, 0xb280 ;  /* 0x0000b28000107802 */ /* 0x000fe40000000f00 */
[----:B--2---:R-:W-:-:S04]  /*b250*/  LEA R10, P0, R8, R22, 0x1 ;  /* 0x00000016080a7211 */ /* 0x004fc800078008ff */
[----:B------:R-:W-:-:S04]  /*b260*/  LEA.HI.X R15, R8, R23, R9, 0x1, P0 ;  /* 0x00000017080f7211 */ /* 0x000fc800000f0c09 */
[----:B-1---5:R-:W-:Y:S05]  /*b270*/  CALL.REL.NOINC `($_ZN7cutlass13device_kernelIN5flash19enable_sm80_to_sm89INS1_16FlashAttnBwdSm80INS1_25CollectiveMainloopBwdSm80ILi2ELi2EN4cute5tupleIJNS5_1CILi64EEENS7_ILi128EEES8_EEENS_10bfloat16_tEfNS_4arch4Sm80ELb0ELb0ELb1ELb1ELb1ELb0ELb0ELb0ELi2ELi2ELi4ELi2ELb1EEENS1_21CollectiveEpilogueBwdISA_SB_SD_Li256ELb1ELb0ELi2EEENS1_19SingleTileSchedulerILb1ELb0ELb0ELi128EEEEEEEEEvNT_6ParamsE$_ZN4cute8gmem_ptrIPKN7cutlass10bfloat16_tEECI1NS_12iter_adaptorIS4_S5_EEES4_) ;  /* 0xffffd6a000007944 */ /* 0x022fea0003c3ffff */
[----:B------:R-:W2:Y:S01]  /*b280*/  LDL.64 R10, [R1+0x168] ;  /* 0x00016800010a7983 */ /* 0x000ea20000100a00 */
[----:B------:R-:W-:-:S03]  /*b290*/  MOV R9, R7 ;  /* 0x0000000700097202 */ /* 0x000fc60000000f00 */
[----:B--2---:R1:W-:Y:S02]  /*b2a0*/  STL.64 [R1+0x178], R10 ;  /* 0x0001780a01007387 */ /* 0x0043e40000100a00 */
[----:B-1----:R-:W-:Y:S02]  /*b2b0*/  MOV R10, 0xb2d0 ;  /* 0x0000b2d0000a7802 */ /* 0x002fe40000000f00 */
[----:B------:R-:W-:Y:S05]  /*b2c0*/  CALL.REL.NOINC `($_ZN7cutlass13device_kernelIN5flash19enable_sm80_to_sm89INS1_16FlashAttnBwdSm80INS1_25CollectiveMainloopBwdSm80ILi2ELi2EN4cute5tupleIJNS5_1CILi64EEENS7_ILi128EEES8_EEENS_10bfloat16_tEfNS_4arch4Sm80ELb0ELb0ELb1ELb1ELb1ELb0ELb0ELb0ELi2ELi2ELi4ELi2ELb1EEENS1_21CollectiveEpilogueBwdISA_SB_SD_Li256ELb1ELb0ELi2EEENS1_19SingleTileSchedulerILb1ELb0ELb0ELi128EEEEEEEEEvNT_6ParamsE$_ZN4cute3eso3ESOILb0ELb0EJNS_6LayoutINS_5tupleIJNS3_IJNS_1CILi8EEENS4_ILi1EEEEEENS4_ILi2EEES6_EEENS3_IJNS3_IJS6_NS4_ILi0EEEEEElSA_EEEEENS_10ViewEngineINS_8gmem_ptrIPKN7cutlass10bfloat16_tEEEEEEEC2ERKSD_RKSL_) ;  /* 0xffffc6f000007944 */ /* 0x000fea0003c3ffff */
        /* <DEDUP_REMOVED lines=10> */
[----:B-1---5:R-:W-:Y:S05]  /*b370*/  CALL.REL.NOINC `($_ZN7cutlass13device_kernelIN5flash19enable_sm80_to_sm89INS1_16FlashAttnBwdSm80INS1_25CollectiveMainloopBwdSm80ILi2ELi2EN4cute5tupleIJNS5_1CILi64EEENS7_ILi128EEES8_EEENS_10bfloat16_tEfNS_4arch4Sm80ELb0ELb0ELb1ELb1ELb1ELb0ELb0ELb0ELi2ELi2ELi4ELi2ELb1EEENS1_21CollectiveEpilogueBwdISA_SB_SD_Li256ELb1ELb0ELi2EEENS1_19SingleTileSchedulerILb1ELb0ELb0ELi128EEEEEEEEEvNT_6ParamsE$_ZZN4cuteplIJiiEJNS_1CILi0EEES2_EEEDaRKNS_15ArithmeticTupleIJDpT_EEERKNS3_IJDpT0_EEEENKUlDpRKT_E_clIJiiEEEDaSH_) ;  /* 0xfffffb0000007944 */ /* 0x022fea0003c3ffff */
[----:B-----5:R-:W-:Y:S01]  /*b380*/  IMAD.IADD R22, R15, 0x1, -R6 ;  /* 0x000000010f167824 */ /* 0x020fe200078e0a06 */
[----:B------:R-:W-:Y:S02]  /*b390*/  MOV R7, RZ ;  /* 0x000000ff00077202 */ /* 0x000fe40000000f00 */
[----:B------:R-:W-:Y:S02]  /*b3a0*/  MOV R8, 0xb3c0 ;  /* 0x0000b3c000087802 */ /* 0x000fe40000000f00 */
[----:B-1----:R-:W-:Y:S05]  /*b3b0*/  CALL.REL.NOINC `($_ZN7cutlass13device_kernelIN5flash19enable_sm80_to_sm89INS1_16FlashAttnBwdSm80INS1_25CollectiveMainloopBwdSm80ILi2ELi2EN4cute5tupleIJNS5_1CILi64EEENS7_ILi128EEES8_EEENS_10bfloat16_tEfNS_4arch4Sm80ELb0ELb0ELb1ELb1ELb1ELb0ELb0ELb0ELi2ELi2ELi4ELi2ELb1EEENS1_21CollectiveEpilogueBwdISA_SB_SD_Li256ELb1ELb0ELi2EEENS1_19SingleTileSchedulerILb1ELb0ELb0ELi128EEEEEEEEEvNT_6ParamsE$_ZN4cute3eso3ESOILb1ELb0EJNS_1CILi0EEEiS3_EEC2ERKS3_RKiS6_) ;  /* 0xffffcc4000007944 */ /* 0x002fea0003c3ffff */
[----:B-1----:R-:W2:Y:S01]  /*b3c0*/  LDL R7, [R1+0x168] ;  /* 0x0001680001077983 */ /* 0x002ea20000100800 */
[----:B------:R-:W-:Y:S01]  /*b3d0*/  IMAD.MOV.U32 R6, RZ, RZ, R4 ;  /* 0x000000ffff067224 */ /* 0x000fe200078e0004 */
[----:B------:R-:W-:Y:S02]  /*b3e0*/  MOV R16, 0xb410 ;  /* 0x0000b41000107802 */ /* 0x000fe40000000f00 */
[----:B--2---:R-:W-:Y:S02]  /*b3f0*/  SHF.L.U32 R7, R7, 0x5, RZ ;  /* 0x0000000507077819 */ /* 0x004fe400000006ff */
[----:B------:R-:W-:Y:S05]  /*b400*/  CALL.REL.NOINC `($_ZN7cutlass13device_kernelIN5flash19enable_sm80_to_sm89INS1_16FlashAttnBwdSm80INS1_25CollectiveMainloopBwdSm80ILi2ELi2EN4cute5tupleIJNS5_1CILi64EEENS7_ILi128EEES8_EEENS_10bfloat16_tEfNS_4arch4Sm80ELb0ELb0ELb1ELb1ELb1ELb0ELb0ELb0ELi2ELi2ELi4ELi2ELb1EEENS1_21CollectiveEpilogueBwdISA_SB_SD_Li256ELb1ELb0ELi2EEENS1_19SingleTileSchedulerILb1ELb0ELb0ELi128EEEEEEEEEvNT_6ParamsE$_ZN4cute5tupleIJiEEC2ERKi) ;  /* 0xffffd43000007944 */ /* 0x000fea0003c3ffff */
[----:B------:R1:W5:Y:S01]  /*b410*/  LDL R7, [R1+0x168] ;  /* 0x0001680001077983 */ /* 0x0003620000100800 */
[----:B------:R-:W-:Y:S02]  /*b420*/  MOV R6, R20 ;  /* 0x0000001400067202 */ /* 0x000fe40000000f00 */
[----:B------:R-:W-:-:S02]  /*b430*/  MOV R16, 0xb450 ;  /* 0x0000b45000107802 */ /* 0x000fc40000000f00 */
[----:B-1---5:R-:W-:Y:S05]  /*b440*/  CALL.REL.NOINC `($_ZN7cutlass13device_kernelIN5flash19enable_sm80_to_sm89INS1_16FlashAttnBwdSm80INS1_25CollectiveMainloopBwdSm80ILi2ELi2EN4cute5tupleIJNS5_1CILi64EEENS7_ILi128EEES8_EEENS_10bfloat16_tEfNS_4arch4Sm80ELb0ELb0ELb1ELb1ELb1ELb0ELb0ELb0ELi2ELi2ELi4ELi2ELb1EEENS1_21CollectiveEpilogueBwdISA_SB_SD_Li256ELb1ELb0ELi2EEENS1_19SingleTileSchedulerILb1ELb0ELb0ELi128EEEEEEEEEvNT_6ParamsE$_ZN4cute5tupleIJiEEC2ERKi) ;  /* 0xffffd3f000007944 */ /* 0x022fea0003c3ffff */
[----:B------:R1:W5:Y:S01]  /*b450*/  LDL R7, [R1+0x178] ;  /* 0x0001780001077983 */ /* 0x0003620000100800 */
[----:B------:R-:W-:-:S02]  /*b460*/  MOV R6, R4 ;  /* 0x0000000400067202 */ /* 0x000fc40000000f00 */
[----:B------:R-:W-:Y:S02]  /*b470*/  MOV R16, 0xb490 ;  /* 0x0000b49000107802 */ /* 0x000fe40000000f00 */
[----:B-1---5:R-:W-:Y:S05]  /*b480*/  CALL.REL.NOINC `($_ZN7cutlass13device_kernelIN5flash19enable_sm80_to_sm89INS1_16FlashAttnBwdSm80INS1_25CollectiveMainloopBwdSm80ILi2ELi2EN4cute5tupleIJNS5_1CILi64EEENS7_ILi128EEES8_EEENS_10bfloat16_tEfNS_4arch4Sm80ELb0ELb0ELb1ELb1ELb1ELb0ELb0ELb0ELi2ELi2ELi4ELi2ELb1EEENS1_21CollectiveEpilogueBwdISA_SB_SD_Li256ELb1ELb0ELi2EEENS1_19SingleTileSchedulerILb1ELb0ELb0ELi128EEEEEEEEEvNT_6ParamsE$_ZN4cute5tupleIJiEEC2ERKi) ;  /* 0xffffd3b000007944 */ /* 0x022fea0003c3ffff */
[----:B------:R1:W5:Y:S01]  /*b490*/  LDL R7, [R1+0x168] ;  /* 0x0001680001077983 */ /* 0x0003620000100800 */
[----:B------:R-:W-:Y:S02]  /*b4a0*/  MOV R6, R4 ;  /* 0x0000000400067202 */ /* 0x000fe40000000f00 */
[----:B------:R-:W-:Y:S02]  /*b4b0*/  MOV R8, 0xb4d0 ;  /* 0x0000b4d000087802 */ /* 0x000fe40000000f00 */
[----:B-1---5:R-:W-:Y:S05]  /*b4c0*/  CALL.REL.NOINC `($_ZN7cutlass13device_kernelIN5flash19enable_sm80_to_sm89INS1_16FlashAttnBwdSm80INS1_25CollectiveMainloopBwdSm80ILi2ELi2EN4cute5tupleIJNS5_1CILi64EEENS7_ILi128EEES8_EEENS_10bfloat16_tEfNS_4arch4Sm80ELb0ELb0ELb1ELb1ELb1ELb0ELb0ELb0ELi2ELi2ELi4ELi2ELb1EEENS1_21CollectiveEpilogueBwdISA_SB_SD_Li256ELb1ELb0ELi2EEENS1_19SingleTileSchedulerILb1ELb0ELb0ELi128EEEEEEEEEvNT_6ParamsE$_ZN4cute3eso3ESOILb0ELb1EJiNS_1CILi0EEEEEC2ERKiRKS3_) ;  /* 0xffffc7e000007944 */ /* 0x022fea0003c3ffff */
[----:B-1----:R1:W5:Y:S01]  /*b4d0*/  LDL R7, [R1+0x168] ;  /* 0x0001680001077983 */ /* 0x0023620000100800 */
[----:B------:R-:W-:-:S03]  /*b4e0*/  MOV R10, 0xb500 ;  /* 0x0000b500000a7802 */ /* 0x000fc60000000f00 */
[----:B-1---5:R-:W-:Y:S05]  /*b4f0*/  CALL.REL.NOINC `($_ZN7cutlass13device_kernelIN5flash19enable_sm80_to_sm89INS1_16FlashAttnBwdSm80INS1_25CollectiveMainloopBwdSm80ILi2ELi2EN4cute5tupleIJNS5_1CILi64EEENS7_ILi128EEES8_EEENS_10bfloat16_tEfNS_4arch4Sm80ELb0ELb0ELb1ELb1ELb1ELb0ELb0ELb0ELi2ELi2ELi4ELi2ELb1EEENS1_21CollectiveEpilogueBwdISA_SB_SD_Li256ELb1ELb0ELi2EEENS1_19SingleTileSchedulerILb1ELb0ELb0ELi128EEEEEEEEEvNT_6ParamsE$_ZZN4cuteplIJNS_1CILi0EEES2_EJiEEEDaRKNS_15ArithmeticTupleIJDpT_EEERKNS3_IJDpT0_EEEENKUlDpRKT_E_clIJiS2_EEEDaSH_) ;  /* 0xfffff67000007944 */ /* 0x022fea0003c3ffff */
[----:B------:R-:W-:Y:S02]  /*b500*/  MOV R10, 0xb520 ;  /* 0x0000b520000a7802 */ /* 0x000fe40000000f00 */
[----:B-1---5:R-:W-:Y:S05]  /*b510*/  CALL.REL.NOINC `($_ZN7cutlass13device_kernelIN5flash19enable_sm80_to_sm89INS1_16FlashAttnBwdSm80INS1_25CollectiveMainloopBwdSm80ILi2ELi2EN4cute5tupleIJNS5_1CILi64EEENS7_ILi128EEES8_EEENS_10bfloat16_tEfNS_4arch4Sm80ELb0ELb0ELb1ELb1ELb1ELb0ELb0ELb0ELi2ELi2ELi4ELi2ELb1EEENS1_21CollectiveEpilogueBwdISA_SB_SD_Li256ELb1ELb0ELi2EEENS1_19SingleTileSchedulerILb1ELb0ELb0ELi128EEEEEEEEEvNT_6ParamsE$_ZZN4cuteplIJNS_1CILi0EEES2_EJiS2_EEEDaRKNS_15ArithmeticTupleIJDpT_EEERKNS3_IJDpT0_EEEENKUlDpRKT_E_clIJiS2_EEEDaSH_) ;  /* 0xfffff6c000007944 */ /* 0x022fea0003c3ffff */
[----:B------:R2:W-:Y:S04]  /*b520*/  STL [R1+0x180], RZ ;  /* 0x000180ff01007387 */ /* 0x0005e80000100800 */
[----:B------:R-:W3:Y:S04]  /*b530*/  LDL.64 R8, [R14+0x30] ;  /* 0x000030000e087983 */ /* 0x000ee80000100a00 */
[----:B---3--:R3:W4:Y:S01]  /*b540*/  LD.E.U8 R6, [R8.64] ;  /* 0x0000000408067980 */ /* 0x008722000c101100 */
[----:B------:R-:W-:Y:S01]  /*b550*/  IMAD.MOV.U32 R16, RZ, RZ, RZ ;  /* 0x000000ffff107224 */ /* 0x000fe200078e00ff */
[----:B---3--:R-:W-:-:S02]  /*b560*/  MOV R8, 0xb5a0 ;  /* 0x0000b5a000087802 */ /* 0x008fc40000000f00 */
[----:B----4-:R-:W-:-:S04]  /*b570*/  LOP3.LUT R6, R6, 0x1, RZ, 0xc0, !PT ;  /* 0x0000000106067812 */ /* 0x010fc800078ec0ff */
[----:B------:R-:W-:-:S08]  /*b580*/  ISETP.NE.U32.AND P0, PT, R6, 0x1, PT ;  /* 0x000000010600780c */ /* 0x000fd00003f05070 */
[----:B-12--5:R-:W-:Y:S05]  /*b590*/  CALL.REL.NOINC `($_ZN7cutlass13device_kernelIN5flash19enable_sm80_to_sm89INS1_16FlashAttnBwdSm80INS1_25CollectiveMainloopBwdSm80ILi2ELi2EN4cute5tupleIJNS5_1CILi64EEENS7_ILi128EEES8_EEENS_10bfloat16_tEfNS_4arch4Sm80ELb0ELb0ELb1ELb1ELb1ELb0ELb0ELb0ELi2ELi2ELi4ELi2ELb1EEENS1_21CollectiveEpilogueBwdISA_SB_SD_Li256ELb1ELb0ELi2EEENS1_19SingleTileSchedulerILb1ELb0ELb0ELi128EEEEEEEEEvNT_6ParamsE$_ZN4cute3eso3ESOILb1ELb0EJNS_10UnderscoreEiiEEC2ERKS2_RKiS7_) ;  /* 0xffffc86000007944 */ /* 0x026fea0003c3ffff */
[----:B------:R-:W2:Y:S01]  /*b5a0*/  LDL R9, [R1+0x168] ;  /* 0x0001680001097983 */ /* 0x000ea20000100800 */
[----:B------:R-:W-:Y:S02]  /*b5b0*/  MOV R8, 0xb620 ;  /* 0x0000b62000087802 */ /* 0x000fe40000000f00 */
[----:B-12---:R-:W-:Y:S01]  /*b5c0*/  SHF.R.S32.HI R6, RZ, 0x1f, R9 ;  /* 0x0000001fff067819 */ /* 0x006fe20000011409 */
[-C--:B------:R-:W-:Y:S02]  /*b5d0*/  IMAD R7, R109, R9.reuse, RZ ;  /* 0x000000096d077224 */ /* 0x080fe400078e02ff */
[----:B------:R-:W-:-:S04]  /*b5e0*/  IMAD.WIDE.U32 R10, R108, R9, RZ ;  /* 0x000000096c0a7225 */ /* 0x000fc800078e00ff */
[----:B------:R-:W-:-:S05]  /*b5f0*/  IMAD R7, R108, R6, R7 ;  /* 0x000000066c077224 */ /* 0x000fca00078e0207 */
[----:B------:R-:W-:Y:S02]  /*b600*/  IADD3 R7, R11, R7, RZ ;  /* 0x000000070b077210 */ /* 0x000fe40007ffe0ff */
[----:B------:R-:W-:Y:S05]  /*b610*/  CALL.REL.NOINC `($_ZN7cutlass13device_kernelIN5flash19enable_sm80_to_sm89INS1_16FlashAttnBwdSm80INS1_25CollectiveMainloopBwdSm80ILi2ELi2EN4cute5tupleIJNS5_1CILi64EEENS7_ILi128EEES8_EEENS_10bfloat16_tEfNS_4arch4Sm80ELb0ELb0ELb1ELb1ELb1ELb0ELb0ELb0ELi2ELi2ELi4ELi2ELb1EEENS1_21CollectiveEpilogueBwdISA_SB_SD_Li256ELb1ELb0ELi2EEENS1_19SingleTileSchedulerILb1ELb0ELb0ELi128EEEEEEEEEvNT_6ParamsE$_ZN4cute3eso3ESOILb1ELb0EJNS_6LayoutINS_5tupleIJNS3_IJNS_1CILi8EEENS4_ILi1EEEEEEEEENS3_IJNS3_IJS6_NS4_ILi0EEEEEEEEEEElEEC2ERKSC_RKl) ;  /* 0xffffce8000007944 */ /* 0x000fea0003c3ffff */
[----:B-1----:R-:W2:Y:S01]  /*b620*/  LDL.64 R6, [R1+0x168] ;  /* 0x0001680001067983 */ /* 0x002ea20000100a00 */
[----:B------:R-:W-:Y:S02]  /*b630*/  MOV R16, 0xb670 ;  /* 0x0000b67000107802 */ /* 0x000fe40000000f00 */
[----:B--2---:R-:W-:-:S04]  /*b640*/  LEA R10, P1, R6, R106, 0x1 ;  /* 0x0000006a060a7211 */ /* 0x004fc800078208ff */
[----:B------:R-:W-:-:S04]  /*b650*/  LEA.HI.X R15, R6, R107, R7, 0x1, P1 ;  /* 0x0000006b060f7211 */ /* 0x000fc800008f0c07 */
[----:B------:R-:W-:Y:S05]  /*b660*/  CALL.REL.NOINC `($_ZN7cutlass13device_kernelIN5flash19enable_sm80_to_sm89INS1_16FlashAttnBwdSm80INS1_25CollectiveMainloopBwdSm80ILi2ELi2EN4cute5tupleIJNS5_1CILi64EEENS7_ILi128EEES8_EEENS_10bfloat16_tEfNS_4arch4Sm80ELb0ELb0ELb1ELb1ELb1ELb0ELb0ELb0ELi2ELi2ELi4ELi2ELb1EEENS1_21CollectiveEpilogueBwdISA_SB_SD_Li256ELb1ELb0ELi2EEENS1_19SingleTileSchedulerILb1ELb0ELb0ELi128EEEEEEEEEvNT_6ParamsE$_ZN4cute8gmem_ptrIPKN7cutlass10bfloat16_tEECI1NS_12iter_adaptorIS4_S5_EEES4_) ;  /* 0xffffd2b000007944 */ /* 0x000fea0003c3ffff */
[----:B------:R1:W5:Y:S01]  /*b670*/  LDL.64 R6, [R1+0x168] ;  /* 0x0001680001067983 */ /* 0x0003620000100a00 */
[----:B------:R-:W-:-:S03]  /*b680*/  MOV R10, 0xb6a0 ;  /* 0x0000b6a0000a7802 */ /* 0x000fc60000000f00 */
[----:B-1---5:R-:W-:Y:S05]  /*b690*/  CALL.REL.NOINC `($_ZN7cutlass13device_kernelIN5flash19enable_sm80_to_sm89INS1_16FlashAttnBwdSm80INS1_25CollectiveMainloopBwdSm80ILi2ELi2EN4cute5tupleIJNS5_1CILi64EEENS7_ILi128EEES8_EEENS_10bfloat16_tEfNS_4arch4Sm80ELb0ELb0ELb1ELb1ELb1ELb0ELb0ELb0ELi2ELi2ELi4ELi2ELb1EEENS1_21CollectiveEpilogueBwdISA_SB_SD_Li256ELb1ELb0ELi2EEENS1_19SingleTileSchedulerILb1ELb0ELb0ELi128EEEEEEEEEvNT_6ParamsE$_ZN4cute3eso3ESOILb1ELb0EJNS_6LayoutINS_5tupleIJNS3_IJNS_1CILi8EEENS4_ILi1EEEEEEEEENS3_IJNS3_IJS6_NS4_ILi0EEEEEEEEEEENS_10ViewEngineINS_8gmem_ptrIPKN7cutlass10bfloat16_tEEEEEEEC2ERKSC_RKSK_) ;  /* 0xffffcd3000007944 */ /* 0x022fea0003c3ffff */
[----:B------:R2:W5:Y:S01]  /*b6a0*/  LDL.64 R10, [R1+0x168] ;  /* 0x00016800010a7983 */ /* 0x0005620000100a00 */
[----:B------:R-:W-:Y:S02]  /*b6b0*/  MOV R16, RZ ;  /* 0x000000ff00107202 */ /* 0x000fe40000000f00 */
[----:B-1----:R-:W-:Y:S02]  /*b6c0*/  MOV R8, 0xb6e0 ;  /* 0x0000b6e000087802 */ /* 0x002fe40000000f00 */
[----:B--2--5:R-:W-:Y:S05]  /*b6d0*/  CALL.REL.NOINC `($_ZN7cutlass13device_kernelIN5flash19enable_sm80_to_sm89INS1_16FlashAttnBwdSm80INS1_25CollectiveMainloopBwdSm80ILi2ELi2EN4cute5tupleIJNS5_1CILi64EEENS7_ILi128EEES8_EEENS_10bfloat16_tEfNS_4arch4Sm80ELb0ELb0ELb1ELb1ELb1ELb0ELb0ELb0ELi2ELi2ELi4ELi2ELb1EEENS1_21CollectiveEpilogueBwdISA_SB_SD_Li256ELb1ELb0ELi2EEENS1_19SingleTileSchedulerILb1ELb0ELb0ELi128EEEEEEEEEvNT_6ParamsE$_ZN4cute3eso3ESOILb1ELb0EJNS_10UnderscoreEiiEEC2ERKS2_RKiS7_) ;  /* 0xffffc72000007944 */ /* 0x024fea0003c3ffff */
[----:B-1----:R-:W2:Y:S01]  /*b6e0*/  LDL R7, [R1+0x168] ;  /* 0x0001680001077983 */ /* 0x002ea20000100800 */
[----:B------:R-:W-:Y:S02]  /*b6f0*/  MOV R8, 0xb720 ;  /* 0x0000b72000087802 */ /* 0x000fe40000000f00 */
[----:B--2---:R-:W-:Y:S02]  /*b700*/  SHF.L.U32 R7, R7, 0xb, RZ ;  /* 0x0000000b07077819 */ /* 0x004fe400000006ff */
[----:B------:R-:W-:Y:S05]  /*b710*/  CALL.REL.NOINC `($_ZN7cutlass13device_kernelIN5flash19enable_sm80_to_sm89INS1_16FlashAttnBwdSm80INS1_25CollectiveMainloopBwdSm80ILi2ELi2EN4cute5tupleIJNS5_1CILi64EEENS7_ILi128EEES8_EEENS_10bfloat16_tEfNS_4arch4Sm80ELb0ELb0ELb1ELb1ELb1ELb0ELb0ELb0ELi2ELi2ELi4ELi2ELb1EEENS1_21CollectiveEpilogueBwdISA_SB_SD_Li256ELb1ELb0ELi2EEENS1_19SingleTileSchedulerILb1ELb0ELb0ELi128EEEEEEEEEvNT_6ParamsE$_ZN4cute3eso3ESOILb1ELb0EJNS_6LayoutINS_5tupleIJNS3_IJNS_1CILi8EEENS4_ILi1EEEEEEEEENS3_IJNS3_IJS6_NS4_ILi0EEEEEEEEEEEiEEC2ERKSC_RKi) ;  /* 0xffffcd4000007944 */ /* 0x000fea0003c3ffff */
[----:B-1----:R-:W2:Y:S01]  /*b720*/  LDL R7, [R1+0x168] ;  /* 0x0001680001077983 */ /* 0x002ea20000100800 */
[----:B------:R-:W-:Y:S01]  /*b730*/  MOV R16, 0xb760 ;  /* 0x0000b76000107802 */ /* 0x000fe20000000f00 */
[----:B--2---:R-:W-:-:S04]  /*b740*/  IMAD.WIDE R8, R7, 0x2, R104 ;  /* 0x0000000207087825 */ /* 0x004fc800078e0268 */
[----:B------:R-:W-:Y:S05]  /*b750*/  CALL.REL.NOINC `($_ZN7cutlass13device_kernelIN5flash19enable_sm80_to_sm89INS1_16FlashAttnBwdSm80INS1_25CollectiveMainloopBwdSm80ILi2ELi2EN4cute5tupleIJNS5_1CILi64EEENS7_ILi128EEES8_EEENS_10bfloat16_tEfNS_4arch4Sm80ELb0ELb0ELb1ELb1ELb1ELb0ELb0ELb0ELi2ELi2ELi4ELi2ELb1EEENS1_21CollectiveEpilogueBwdISA_SB_SD_Li256ELb1ELb0ELi2EEENS1_19SingleTileSchedulerILb1ELb0ELb0ELi128EEEEEEEEEvNT_6ParamsE$_ZN4cute8smem_ptrIPN7cutlass10bfloat16_tEECI1NS_12iter_adaptorIS3_S4_EEES3_) ;  /* 0xffffd2a000007944 */ /* 0x000fea0003c3ffff */
[----:B------:R1:W5:Y:S01]  /*b760*/  LDL.64 R6, [R1+0x168] ;  /* 0x0001680001067983 */ /* 0x0003620000100a00 */
[----:B------:R-:W-:-:S03]  /*b770*/  MOV R16, 0xb790 ;  /* 0x0000b79000107802 */ /* 0x000fc60000000f00 */
[----:B-1---5:R-:W-:Y:S05]  /*b780*/  CALL.REL.NOINC `($_ZN7cutlass13device_kernelIN5flash19enable_sm80_to_sm89INS1_16FlashAttnBwdSm80INS1_25CollectiveMainloopBwdSm80ILi2ELi2EN4cute5tupleIJNS5_1CILi64EEENS7_ILi128EEES8_EEENS_10bfloat16_tEfNS_4arch4Sm80ELb0ELb0ELb1ELb1ELb1ELb0ELb0ELb0ELi2ELi2ELi4ELi2ELb1EEENS1_21CollectiveEpilogueBwdISA_SB_SD_Li256ELb1ELb0ELi2EEENS1_19SingleTileSchedulerILb1ELb0ELb0ELi128EEEEEEEEEvNT_6ParamsE$_ZN4cute3eso3ESOILb1ELb0EJNS_6LayoutINS_5tupleIJNS3_IJNS_1CILi8EEENS4_ILi1EEEEEEEEENS3_IJNS3_IJS6_NS4_ILi0EEEEEEEEEEENS_10ViewEngineINS_8smem_ptrIPN7cutlass10bfloat16_tEEEEEEEC2ERKSC_RKSJ_) ;  /* 0xffffcc8000007944 */ /* 0x022fea0003c3ffff */
[----:B-1----:R1:W5:Y:S01]  /*b790*/  LDL.64 R8, [R1+0x168] ;  /* 0x0001680001087983 */ /* 0x0023620000100a00 */
[----:B------:R-:W-:-:S02]  /*b7a0*/  MOV R15, R11 ;  /* 0x0000000b000f7202 */ /* 0x000fc40000000f00 */
[----:B------:R-:W-:Y:S02]  /*b7b0*/  MOV R16, 0xb7d0 ;  /* 0x0000b7d000107802 */ /* 0x000fe40000000f00 */
[----:B-1---5:R-:W-:Y:S05]  /*b7c0*/  CALL.REL.NOINC `($_ZN7cutlass13device_kernelIN5flash19enable_sm80_to_sm89INS1_16FlashAttnBwdSm80INS1_25CollectiveMainloopBwdSm80ILi2ELi2EN4cute5tupleIJNS5_1CILi64EEENS7_ILi128EEES8_EEENS_10bfloat16_tEfNS_4arch4Sm80ELb0ELb0ELb1ELb1ELb1ELb0ELb0ELb0ELi2ELi2ELi4ELi2ELb1EEENS1_21CollectiveEpilogueBwdISA_SB_SD_Li256ELb1ELb0ELi2EEENS1_19SingleTileSchedulerILb1ELb0ELb0ELi128EEEEEEEEEvNT_6ParamsE$_ZN4cute8gmem_ptrIPKN7cutlass10bfloat16_tEECI1NS_12iter_adaptorIS4_S5_EEES4_) ;  /* 0xffffd15000007944 */ /* 0x022fea0003c3ffff */
[----:B------:R1:W5:Y:S01]  /*b7d0*/  LDL.64 R6, [R1+0x168] ;  /* 0x0001680001067983 */ /* 0x0003620000100a00 */
[----:B------:R-:W-:-:S03]  /*b7e0*/  MOV R16, 0xb800 ;  /* 0x0000b80000107802 */ /* 0x000fc60000000f00 */
[----:B-1---5:R-:W-:Y:S05]  /*b7f0*/  CALL.REL.NOINC `($_ZN7cutlass13device_kernelIN5flash19enable_sm80_to_sm89INS1_16FlashAttnBwdSm80INS1_25CollectiveMainloopBwdSm80ILi2ELi2EN4cute5tupleIJNS5_1CILi64EEENS7_ILi128EEES8_EEENS_10bfloat16_tEfNS_4arch4Sm80ELb0ELb0ELb1ELb1ELb1ELb0ELb0ELb0ELi2ELi2ELi4ELi2ELb1EEENS1_21CollectiveEpilogueBwdISA_SB_SD_Li256ELb1ELb0ELi2EEENS1_19SingleTileSchedulerILb1ELb0ELb0ELi128EEEEEEEEEvNT_6ParamsE$_ZN4cute8gmem_ptrIPKN7cutlass9uint128_tEECI1NS_12iter_adaptorIS4_S5_EEES4_) ;  /* 0xffffd17000007944 */ /* 0x022fea0003c3ffff */
[----:B------:R1:W5:Y:S01]  /*b800*/  LDL.64 R6, [R1+0x168] ;  /* 0x0001680001067983 */ /* 0x0003620000100a00 */
[----:B------:R-:W-:-:S03]  /*b810*/  MOV R16, 0xb830 ;  /* 0x0000b83000107802 */ /* 0x000fc60000000f00 */
[----:B-1---5:R-:W-:Y:S05]  /*b820*/  CALL.REL.NOINC `($_ZN7cutlass13device_kernelIN5flash19enable_sm80_to_sm89INS1_16FlashAttnBwdSm80INS1_25CollectiveMainloopBwdSm80ILi2ELi2EN4cute5tupleIJNS5_1CILi64EEENS7_ILi128EEES8_EEENS_10bfloat16_tEfNS_4arch4Sm80ELb0ELb0ELb1ELb1ELb1ELb0ELb0ELb0ELi2ELi2ELi4ELi2ELb1EEENS1_21CollectiveEpilogueBwdISA_SB_SD_Li256ELb1ELb0ELi2EEENS1_19SingleTileSchedulerILb1ELb0ELb0ELi128EEEEEEEEEvNT_6ParamsE$_ZN4cute3eso3ESOILb1ELb0EJNS_6LayoutINS_5tupleIJNS3_IJNS_1CILi1EEES5_EEEEEENS3_IJNS3_IJS5_NS4_ILi0EEEEEEEEEEENS_10ViewEngineINS_8gmem_ptrIPKN7cutlass9uint128_tEEEEEEEC2ERKSB_RKSJ_) ;  /* 0xffffc9d000007944 */ /* 0x022fea0003c3ffff */
[----:B------:R2:W5:Y:S01]  /*b830*/  LDL.64 R110, [R1+0x168] ;  /* 0x00016800016e7983 */ /* 0x0005620000100a00 */
[----:B------:R-:W-:-:S03]  /*b840*/  MOV R16, 0xb860 ;  /* 0x0000b86000107802 */ /* 0x000fc60000000f00 */
[----:B-12--5:R-:W-:Y:S05]  /*b850*/  CALL.REL.NOINC `($_ZN7cutlass13device_kernelIN5flash19enable_sm80_to_sm89INS1_16FlashAttnBwdSm80INS1_25CollectiveMainloopBwdSm80ILi2ELi2EN4cute5tupleIJNS5_1CILi64EEENS7_ILi128EEES8_EEENS_10bfloat16_tEfNS_4arch4Sm80ELb0ELb0ELb1ELb1ELb1ELb0ELb0ELb0ELi2ELi2ELi4ELi2ELb1EEENS1_21CollectiveEpilogueBwdISA_SB_SD_Li256ELb1ELb0ELi2EEENS1_19SingleTileSchedulerILb1ELb0ELb0ELi128EEEEEEEEEvNT_6ParamsE$_ZN4cute8smem_ptrIPN7cutlass10bfloat16_tEECI1NS_12iter_adaptorIS3_S4_EEES3_) ;  /* 0xffffd1a000007944 */ /* 0x026fea0003c3ffff */
[----:B------:R1:W5:Y:S01]  /*b860*/  LDL.64 R6, [R1+0x168] ;  /* 0x0001680001067983 */ /* 0x0003620000100a00 */
[----:B------:R-:W-:-:S03]  /*b870*/  MOV R10, 0xb890 ;  /* 0x0000b890000a7802 */ /* 0x000fc60000000f00 */
[----:B-1---5:R-:W-:Y:S05]  /*b880*/  CALL.REL.NOINC `($_ZN7cutlass13device_kernelIN5flash19enable_sm80_to_sm89INS1_16FlashAttnBwdSm80INS1_25CollectiveMainloopBwdSm80ILi2ELi2EN4cute5tupleIJNS5_1CILi64EEENS7_ILi128EEES8_EEENS_10bfloat16_tEfNS_4arch4Sm80ELb0ELb0ELb1ELb1ELb1ELb0ELb0ELb0ELi2ELi2ELi4ELi2ELb1EEENS1_21CollectiveEpilogueBwdISA_SB_SD_Li256ELb1ELb0ELi2EEENS1_19SingleTileSchedulerILb1ELb0ELb0ELi128EEEEEEEEEvNT_6ParamsE$_ZN4cute8smem_ptrIPN7cutlass9uint128_tEECI1NS_12iter_adaptorIS3_S4_EEES3_) ;  /* 0xffffd1c000007944 */ /* 0x022fea0003c3ffff */
[----:B-1----:R1:W5:Y:S01]  /*b890*/  LDL.64 R6, [R1+0x168] ;  /* 0x0001680001067983 */ /* 0x0023620000100a00 */
[----:B------:R-:W-:-:S03]  /*b8a0*/  MOV R10, 0xb8c0 ;  /* 0x0000b8c0000a7802 */ /* 0x000fc60000000f00 */
[----:B-1---5:R-:W-:Y:S05]  /*b8b0*/  CALL.REL.NOINC `($_ZN7cutlass13device_kernelIN5flash19enable_sm80_to_sm89INS1_16FlashAttnBwdSm80INS1_25CollectiveMainloopBwdSm80ILi2ELi2EN4cute5tupleIJNS5_1CILi64EEENS7_ILi128EEES8_EEENS_10bfloat16_tEfNS_4arch4Sm80ELb0ELb0ELb1ELb1ELb1ELb0ELb0ELb0ELi2ELi2ELi4ELi2ELb1EEENS1_21CollectiveEpilogueBwdISA_SB_SD_Li256ELb1ELb0ELi2EEENS1_19SingleTileSchedulerILb1ELb0ELb0ELi128EEEEEEEEEvNT_6ParamsE$_ZN4cute3eso3ESOILb1ELb0EJNS_6LayoutINS_5tupleIJNS3_IJNS_1CILi1EEES5_EEEEEENS3_IJNS3_IJS5_NS4_ILi0EEEEEEEEEEENS_10ViewEngineINS_8smem_ptrIPN7cutlass9uint128_tEEEEEEEC2ERKSB_RKSI_) ;  /* 0xffffc99000007944 */ /* 0x022fea0003c3ffff */
[----:B-1----:R1:W5:Y:S01]  /*b8c0*/  LDL R6, [R1+0x168] ;  /* 0x0001680001067983 */ /* 0x0023620000100800 */
[----:B------:R-:W-:-:S03]  /*b8d0*/  MOV R8, 0xb8f0 ;  /* 0x0000b8f000087802 */ /* 0x000fc60000000f00 */
[----:B-1---5:R-:W-:Y:S05]  /*b8e0*/  CALL.REL.NOINC `($_ZN7cutlass13device_kernelIN5flash19enable_sm80_to_sm89INS1_16FlashAttnBwdSm80INS1_25CollectiveMainloopBwdSm80ILi2ELi2EN4cute5tupleIJNS5_1CILi64EEENS7_ILi128EEES8_EEENS_10bfloat16_tEfNS_4arch4Sm80ELb0ELb0ELb1ELb1ELb1ELb0ELb0ELb0ELi2ELi2ELi4ELi2ELb1EEENS1_21CollectiveEpilogueBwdISA_SB_SD_Li256ELb1ELb0ELi2EEENS1_19SingleTileSchedulerILb1ELb0ELb0ELi128EEEEEEEEEvNT_6ParamsE$_ZN73_INTERNAL_24fd9406_37_flash_bwd_hdim64_bf16_softcap_sm80_cu_8e232a79_330724__cvta_generic_to_sharedEPKv) ;  /* 0xffffd1e000007944 */ /* 0x022fea0003c3ffff */
        /* <DEDUP_REMOVED lines=9> */
[----:B--2---:R-:W-:Y:S05]  /*b980*/  CALL.REL.NOINC `($_ZN7cutlass13device_kernelIN5flash19enable_sm80_to_sm89INS1_16FlashAttnBwdSm80INS1_25CollectiveMainloopBwdSm80ILi2ELi2EN4cute5tupleIJNS5_1CILi64EEENS7_ILi128EEES8_EEENS_10bfloat16_tEfNS_4arch4Sm80ELb0ELb0ELb1ELb1ELb1ELb0ELb0ELb0ELi2ELi2ELi4ELi2ELb1EEENS1_21CollectiveEpilogueBwdISA_SB_SD_Li256ELb1ELb0ELi2EEENS1_19SingleTileSchedulerILb1ELb0ELb0ELi128EEEEEEEEEvNT_6ParamsE$_ZN4cute3eso3ESOILb1ELb0EJNS_1CILi0EEEiS3_EEC2ERKS3_RKiS6_) ;  /* 0xffffc67000007944 */ /* 0x004fea0003c3ffff */
[----:B-1----:R-:W2:Y:S01]  /*b990*/  LDL R7, [R1+0x168] ;  /* 0x0001680001077983 */ /* 0x002ea20000100800 */
[----:B------:R-:W-:Y:S01]  /*b9a0*/  IMAD.MOV.U32 R6, RZ, RZ, R4 ;  /* 0x000000ffff067224 */ /* 0x000fe200078e0004 */
[----:B------:R-:W-:-:S02]  /*b9b0*/  MOV R16, 0xb9e0 ;  /* 0x0000b9e000107802 */ /* 0x000fc40000000f00 */
[----:B--2---:R-:W-:Y:S02]  /*b9c0*/  SHF.L.U32 R7, R7, 0x5, RZ ;  /* 0x0000000507077819 */ /* 0x004fe400000006ff */
[----:B------:R-:W-:Y:S05]  /*b9d0*/  CALL.REL.NOINC `($_ZN7cutlass13device_kernelIN5flash19enable_sm80_to_sm89INS1_16FlashAttnBwdSm80INS1_25CollectiveMainloopBwdSm80ILi2ELi2EN4cute5tupleIJNS5_1CILi64EEENS7_ILi128EEES8_EEENS_10bfloat16_tEfNS_4arch4Sm80ELb0ELb0ELb1ELb1ELb1ELb0ELb0ELb0ELi2ELi2ELi4ELi2ELb1EEENS1_21CollectiveEpilogueBwdISA_SB_SD_Li256ELb1ELb0ELi2EEENS1_19SingleTileSchedulerILb1ELb0ELb0ELi128EEEEEEEEEvNT_6ParamsE$_ZN4cute5tupleIJiEEC2ERKi) ;  /* 0xffffce6000007944 */ /* 0x000fea0003c3ffff */
[----:B------:R1:W5:Y:S01]  /*b9e0*/  LDL R7, [R1+0x168] ;  /* 0x0001680001077983 */ /* 0x0003620000100800 */
        /* <DEDUP_REMOVED lines=19> */
[----:B------:R-:W-:Y:S01]  /*bb20*/  IMAD.MOV.U32 R16, RZ, RZ, 0x1 ;  /* 0x00000001ff107424 */ /* 0x000fe200078e00ff */
        /* <DEDUP_REMOVED lines=21> */
[----:B------:R-:W-:Y:S02]  /*bc80*/  MOV R16, 0x1 ;  /* 0x0000000100107802 */ /* 0x000fe40000000f00 */
        /* <DEDUP_REMOVED lines=44> */
[----:B--2--5:R-:W-:Y:S05]  /*bf50*/  CALL.REL.NOINC `($_ZN7cutlass13device_kernelIN5flash19enable_sm80_to_sm89INS1_16FlashAttnBwdSm80INS1_25CollectiveMainloopBwdSm80ILi2ELi2EN4cute5tupleIJNS5_1CILi64EEENS7_ILi128EEES8_EEENS_10bfloat16_tEfNS_4arch4Sm80ELb0ELb0ELb1ELb1ELb1ELb0ELb0ELb0ELi2ELi2ELi4ELi2ELb1EEENS1_21CollectiveEpilogueBwdISA_SB_SD_Li256ELb1ELb0ELi2EEENS1_19SingleTileSchedulerILb1ELb0ELb0ELi128EEEEEEEEEvNT_6ParamsE$_ZN4cute3eso3ESOILb1ELb0EJNS_10UnderscoreES2_iEEC2ERKS2_S5_RKi) ;  /* 0xffffbe2000007944 */ /* 0x024fea0003c3ffff */
[----:B------:R-:W2:Y:S01]  /*bf60*/  LDL R7, [R1+0x168] ;  /* 0x0001680001077983 */ /* 0x000ea20000100800 */
[----:B------:R-:W-:Y:S02]  /*bf70*/  MOV R8, 0xbfa0 ;  /* 0x0000bfa000087802 */ /* 0x000fe40000000f00 */
[----:B--2---:R-:W-:Y:S02]  /*bf80*/  SHF.L.U32 R7, R7, 0x6, RZ ;  /* 0x0000000607077819 */ /* 0x004fe400000006ff */
[----:B-1----:R-:W-:Y:S05]  /*bf90*/  CALL.REL.NOINC `($_ZN7cutlass13device_kernelIN5flash19enable_sm80_to_sm89INS1_16FlashAttnBwdSm80INS1_25CollectiveMainloopBwdSm80ILi2ELi2EN4cute5tupleIJNS5_1CILi64EEENS7_ILi128EEES8_EEENS_10bfloat16_tEfNS_4arch4Sm80ELb0ELb0ELb1ELb1ELb1ELb0ELb0ELb0ELi2ELi2ELi4ELi2ELb1EEENS1_21CollectiveEpilogueBwdISA_SB_SD_Li256ELb1ELb0ELi2EEENS1_19SingleTileSchedulerILb1ELb0ELb0ELi128EEEEEEEEEvNT_6ParamsE$_ZN4cute3eso3ESOILb1ELb0EJNS_6LayoutINS_5tupleIJNS3_IJNS_1CILi4EEENS4_ILi1EEEEEES6_EEENS3_IJNS3_IJS6_NS4_ILi0EEEEEES9_EEEEEiEEC2ERKSC_RKi) ;  /* 0xffffc3f000007944 */ /* 0x002fea0003c3ffff */
[----:B------:R-:W2:Y:S04]  /*bfa0*/  LD.E.64 R18, [R18.64+0x8] ;  /* 0x0000080412127980 */ /* 0x000ea8000c101b00 */
[----:B------:R-:W2:Y:S01]  /*bfb0*/  LDL R10, [R1+0x168] ;  /* 0x00016800010a7983 */ /* 0x000ea20000100800 */
[----:B-1----:R-:W-:Y:S02]  /*bfc0*/  MOV R6, R4 ;  /* 0x0000000400067202 */ /* 0x002fe40000000f00 */
[----:B------:R-:W-:Y:S01]  /*bfd0*/  MOV R16, 0xc000 ;  /* 0x0000c00000107802 */ /* 0x000fe20000000f00 */
[----:B--2---:R-:W-:-:S04]  /*bfe0*/  IMAD.WIDE R10, R10, 0x4, R18 ;  /* 0x000000040a0a7825 */ /* 0x004fc800078e0212 */
[----:B------:R-:W-:Y:S05]  /*bff0*/  CALL.REL.NOINC `($_ZN7cutlass13device_kernelIN5flash19enable_sm80_to_sm89INS1_16FlashAttnBwdSm80INS1_25CollectiveMainloopBwdSm80ILi2ELi2EN4cute5tupleIJNS5_1CILi64EEENS7_ILi128EEES8_EEENS_10bfloat16_tEfNS_4arch4Sm80ELb0ELb0ELb1ELb1ELb1ELb0ELb0ELb0ELi2ELi2ELi4ELi2ELb1EEENS1_21CollectiveEpilogueBwdISA_SB_SD_Li256ELb1ELb0ELi2EEENS1_19SingleTileSchedulerILb1ELb0ELb0ELi128EEEEEEEEEvNT_6ParamsE$_ZN4cute8gmem_ptrIPKfECI1NS_12iter_adaptorIS2_S3_EEES2_) ;  /* 0xffffc9c000007944 */ /* 0x000fea0003c3ffff */
[----:B-1----:R1:W5:Y:S01]  /*c000*/  LDL.64 R6, [R1+0x168] ;  /* 0x0001680001067983 */ /* 0x0023620000100a00 */
[----:B------:R-:W-:-:S03]  /*c010*/  MOV R10, 0xc030 ;  /* 0x0000c030000a7802 */ /* 0x000fc60000000f00 */
[----:B-1---5:R-:W-:Y:S05]  /*c020*/  CALL.REL.NOINC `($_ZN7cutlass13device_kernelIN5flash19enable_sm80_to_sm89INS1_16FlashAttnBwdSm80INS1_25CollectiveMainloopBwdSm80ILi2ELi2EN4cute5tupleIJNS5_1CILi64EEENS7_ILi128EEES8_EEENS_10bfloat16_tEfNS_4arch4Sm80ELb0ELb0ELb1ELb1ELb1ELb0ELb0ELb0ELi2ELi2ELi4ELi2ELb1EEENS1_21CollectiveEpilogueBwdISA_SB_SD_Li256ELb1ELb0ELi2EEENS1_19SingleTileSchedulerILb1ELb0ELb0ELi128EEEEEEEEEvNT_6ParamsE$_ZN4cute3eso3ESOILb1ELb0EJNS_6LayoutINS_5tupleIJNS3_IJNS_1CILi4EEENS4_ILi1EEEEEES6_EEENS3_IJNS3_IJS6_NS4_ILi0EEEEEES9_EEEEENS_10ViewEngineINS_8gmem_ptrIPKfEEEEEEC2ERKSC_RKSI_) ;  /* 0xffffc2e000007944 */ /* 0x022fea0003c3ffff */
[----:B------:R2:W5:Y:S04]  /*c030*/  LDL.64 R18, [R14+0x40] ;  /* 0x000040000e127983 */ /* 0x0005680000100a00 */
[----:B------:R2:W5:Y:S01]  /*c040*/  LDL.64 R10, [R1+0x168] ;  /* 0x00016800010a7983 */ /* 0x0005620000100a00 */
[----:B------:R-:W-:-:S02]  /*c050*/  MOV R17, UR6 ;  /* 0x0000000600117c02 */ /* 0x000fc40008000f00 */
[----:B-1----:R-:W-:Y:S02]  /*c060*/  MOV R8, 0xc080 ;  /* 0x0000c08000087802 */ /* 0x002fe40000000f00 */
[----:B--2--5:R-:W-:Y:S05]  /*c070*/  CALL.REL.NOINC `($_ZN7cutlass13device_kernelIN5flash19enable_sm80_to_sm89INS1_16FlashAttnBwdSm80INS1_25CollectiveMainloopBwdSm80ILi2ELi2EN4cute5tupleIJNS5_1CILi64EEENS7_ILi128EEES8_EEENS_10bfloat16_tEfNS_4arch4Sm80ELb0ELb0ELb1ELb1ELb1ELb0ELb0ELb0ELi2ELi2ELi4ELi2ELb1EEENS1_21CollectiveEpilogueBwdISA_SB_SD_Li256ELb1ELb0ELi2EEENS1_19SingleTileSchedulerILb1ELb0ELb0ELi128EEEEEEEEEvNT_6ParamsE$_ZN4cute3eso3ESOILb1ELb0EJNS_10UnderscoreES2_iEEC2ERKS2_S5_RKi) ;  /* 0xffffbd0000007944 */ /* 0x024fea0003c3ffff */
[----:B------:R-:W2:Y:S01]  /*c080*/  LDL R7, [R1+0x168] ;  /* 0x0001680001077983 */ /* 0x000ea20000100800 */
[----:B------:R-:W-:Y:S02]  /*c090*/  MOV R8, 0xc0c0 ;  /* 0x0000c0c000087802 */ /* 0x000fe40000000f00 */
[----:B--2---:R-:W-:Y:S02]  /*c0a0*/  SHF.L.U32 R7, R7, 0x6, RZ ;  /* 0x0000000607077819 */ /* 0x004fe400000006ff */
[----:B-1----:R-:W-:Y:S05]  /*c0b0*/  CALL.REL.NOINC `($_ZN7cutlass13device_kernelIN5flash19enable_sm80_to_sm89INS1_16FlashAttnBwdSm80INS1_25CollectiveMainloopBwdSm80ILi2ELi2EN4cute5tupleIJNS5_1CILi64EEENS7_ILi128EEES8_EEENS_10bfloat16_tEfNS_4arch4Sm80ELb0ELb0ELb1ELb1ELb1ELb0ELb0ELb0ELi2ELi2ELi4ELi2ELb1EEENS1_21CollectiveEpilogueBwdISA_SB_SD_Li256ELb1ELb0ELi2EEENS1_19SingleTileSchedulerILb1ELb0ELb0ELi128EEEEEEEEEvNT_6ParamsE$_ZN4cute3eso3ESOILb1ELb0EJNS_6LayoutINS_5tupleIJNS3_IJNS_1CILi4EEENS4_ILi1EEEEEES6_EEENS3_IJNS3_IJS6_NS4_ILi0EEEEEES9_EEEEEiEEC2ERKSC_RKi) ;  /* 0xffffc2d000007944 */ /* 0x002fea0003c3ffff */
[----:B------:R-:W2:Y:S04]  /*c0c0*/  LD.E.64 R18, [R18.64] ;  /* 0x0000000412127980 */ /* 0x000ea8000c101b00 */
[----:B------:R-:W2:Y:S01]  /*c0d0*/  LDL R8, [R1+0x168] ;  /* 0x0001680001087983 */ /* 0x000ea20000100800 */
[----:B-1----:R-:W-:Y:S02]  /*c0e0*/  MOV R6, R4 ;  /* 0x0000000400067202 */ /* 0x002fe40000000f00 */
[----:B------:R-:W-:Y:S01]  /*c0f0*/  MOV R16, 0xc120 ;  /* 0x0000c12000107802 */ /* 0x000fe20000000f00 */
[----:B--2---:R-:W-:-:S04]  /*c100*/  IMAD.WIDE R8, R8, 0x4, R18 ;  /* 0x0000000408087825 */ /* 0x004fc800078e0212 */
[----:B------:R-:W-:Y:S05]  /*c110*/  CALL.REL.NOINC `($_ZN7cutlass13device_kernelIN5flash19enable_sm80_to_sm89INS1_16FlashAttnBwdSm80INS1_25CollectiveMainloopBwdSm80ILi2ELi2EN4cute5tupleIJNS5_1CILi64EEENS7_ILi128EEES8_EEENS_10bfloat16_tEfNS_4arch4Sm80ELb0ELb0ELb1ELb1ELb1ELb0ELb0ELb0ELi2ELi2ELi4ELi2ELb1EEENS1_21CollectiveEpilogueBwdISA_SB_SD_Li256ELb1ELb0ELi2EEENS1_19SingleTileSchedulerILb1ELb0ELb0ELi128EEEEEEEEEvNT_6ParamsE$_ZN4cute8smem_ptrIPfECI1NS_12iter_adaptorIS1_S2_EEES1_) ;  /* 0xffffc97000007944 */ /* 0x000fea0003c3ffff */
[----:B-1----:R1:W5:Y:S01]  /*c120*/  LDL.64 R6, [R1+0x168] ;  /* 0x0001680001067983 */ /* 0x0023620000100a00 */
[----:B------:R-:W-:-:S03]  /*c130*/  MOV R16, 0xc150 ;  /* 0x0000c15000107802 */ /* 0x000fc60000000f00 */
[----:B-1---5:R-:W-:Y:S05]  /*c140*/  CALL.REL.NOINC `($_ZN7cutlass13device_kernelIN5flash19enable_sm80_to_sm89INS1_16FlashAttnBwdSm80INS1_25CollectiveMainloopBwdSm80ILi2ELi2EN4cute5tupleIJNS5_1CILi64EEENS7_ILi128EEES8_EEENS_10bfloat16_tEfNS_4arch4Sm80ELb0ELb0ELb1ELb1ELb1ELb0ELb0ELb0ELi2ELi2ELi4ELi2ELb1EEENS1_21CollectiveEpilogueBwdISA_SB_SD_Li256ELb1ELb0ELi2EEENS1_19SingleTileSchedulerILb1ELb0ELb0ELi128EEEEEEEEEvNT_6ParamsE$_ZN4cute3eso3ESOILb1ELb0EJNS_6LayoutINS_5tupleIJNS3_IJNS_1CILi4EEENS4_ILi1EEEEEES6_EEENS3_IJNS3_IJS6_NS4_ILi0EEEEEES9_EEEEENS_10ViewEngineINS_8smem_ptrIPfEEEEEEC2ERKSC_RKSH_) ;  /* 0xffffc20000007944 */ /* 0x022fea0003c3ffff */
[----:B------:R2:W5:Y:S04]  /*c150*/  LDL.64 R18, [R14+0x48] ;  /* 0x000048000e127983 */ /* 0x0005680000100a00 */
[----:B-1----:R2:W5:Y:S01]  /*c160*/  LDL.64 R8, [R1+0x168] ;  /* 0x0001680001087983 */ /* 0x0025620000100a00 */
[----:B------:R-:W-:-:S02]  /*c170*/  MOV R7, RZ ;  /* 0x000000ff00077202 */ /* 0x000fc40000000f00 */
[----:B------:R-:W-:Y:S02]  /*c180*/  MOV R16, 0xc1a0 ;  /* 0x0000c1a000107802 */ /* 0x000fe40000000f00 */
[----:B--2--5:R-:W-:Y:S05]  /*c190*/  CALL.REL.NOINC `($_ZN7cutlass13device_kernelIN5flash19enable_sm80_to_sm89INS1_16FlashAttnBwdSm80INS1_25CollectiveMainloopBwdSm80ILi2ELi2EN4cute5tupleIJNS5_1CILi64EEENS7_ILi128EEES8_EEENS_10bfloat16_tEfNS_4arch4Sm80ELb0ELb0ELb1ELb1ELb1ELb0ELb0ELb0ELi2ELi2ELi4ELi2ELb1EEENS1_21CollectiveEpilogueBwdISA_SB_SD_Li256ELb1ELb0ELi2EEENS1_19SingleTileSchedulerILb1ELb0ELb0ELi128EEEEEEEEEvNT_6ParamsE$_ZN4cute3eso3ESOILb1ELb0EJNS_1CILi0EEEiEEC2ERKS3_RKi) ;  /* 0xffffbe2000007944 */ /* 0x024fea0003c3ffff */
[----:B-1----:R1:W5:Y:S01]  /*c1a0*/  LD.E R7, [R18.64] ;  /* 0x0000000412077980 */ /* 0x002362000c101900 */
[----:B------:R-:W-:-:S03]  /*c1b0*/  MOV R20, 0xc1d0 ;  /* 0x0000c1d000147802 */ /* 0x000fc60000000f00 */
[----:B-1---5:R-:W-:Y:S05]  /*c1c0*/  CALL.REL.NOINC `($_ZN7cutlass13device_kernelIN5flash19enable_sm80_to_sm89INS1_16FlashAttnBwdSm80INS1_25CollectiveMainloopBwdSm80ILi2ELi2EN4cute5tupleIJNS5_1CILi64EEENS7_ILi128EEES8_EEENS_10bfloat16_tEfNS_4arch4Sm80ELb0ELb0ELb1ELb1ELb1ELb0ELb0ELb0ELi2ELi2ELi4ELi2ELb1EEENS1_21CollectiveEpilogueBwdISA_SB_SD_Li256ELb1ELb0ELi2EEENS1_19SingleTileSchedulerILb1ELb0ELb0ELi128EEEEEEEEEvNT_6ParamsE$_ZZN4cuteplIJiEJNS_1CILi0EEEEEEDaRKNS_15ArithmeticTupleIJDpT_EEERKNS3_IJDpT0_EEEENKUlDpRKT_E_clIJiEEEDaSH_) ;  /* 0xffffeba000007944 */ /* 0x022fea0003c3ffff */
[----:B-----5:R-:W-:Y:S01]  /*c1d0*/  ISETP.GT.AND P0, PT, R6, 0x3f, PT ;  /* 0x0000003f0600780c */ /* 0x020fe20003f04270 */
[----:B------:R-:W-:Y:S01]  /*c1e0*/  IMAD.MOV.U32 R6, RZ, RZ, R12 ;  /* 0x000000ffff067224 */ /* 0x000fe200078e000c */
[----:B------:R-:W-:-:S11]  /*c1f0*/  MOV R7, 0x0 ;  /* 0x0000000000077802 */ /* 0x000fd60000000f00 */
[----:B------:R-:W-:Y:S05]  /*c200*/  @P0 RET.REL.NODEC R6 `(_ZN7cutlass13device_kernelIN5flash19enable_sm80_to_sm89INS1_16FlashAttnBwdSm80INS1_25CollectiveMainloopBwdSm80ILi2ELi2EN4cute5tupleIJNS5_1CILi64EEENS7_ILi128EEES8_EEENS_10bfloat16_tEfNS_4arch4Sm80ELb0ELb0ELb1ELb1ELb1ELb0ELb0ELb0ELi2ELi2ELi4ELi2ELb1EEENS1_21CollectiveEpilogueBwdISA_SB_SD_Li256ELb1ELb0ELi2EEENS1_19SingleTileSchedulerILb1ELb0ELb0ELi128EEEEEEEEEvNT_6ParamsE) ;  /* 0xffff3df006000950 */ /* 0x000fea0003c3ffff */
[----:B------:R-:W5:Y:S01]  /*c210*/  LDL.64 R14, [R14+0x50] ;  /* 0x000050000e0e7983 */ /* 0x000f620000100a00 */
[----:B------:R-:W-:Y:S02]  /*c220*/  MOV R7, RZ ;  /* 0x000000ff00077202 */ /* 0x000fe40000000f00 */
[----:B------:R-:W-:Y:S02]  /*c230*/  MOV R16, 0xc250 ;  /* 0x0000c25000107802 */ /* 0x000fe40000000f00 */
[----:B-1---5:R-:W-:Y:S05]  /*c240*/  CALL.REL.NOINC `($_ZN7cutlass13device_kernelIN5flash19enable_sm80_to_sm89INS1_16FlashAttnBwdSm80INS1_25CollectiveMainloopBwdSm80ILi2ELi2EN4cute5tupleIJNS5_1CILi64EEENS7_ILi128EEES8_EEENS_10bfloat16_tEfNS_4arch4Sm80ELb0ELb0ELb1ELb1ELb1ELb0ELb0ELb0ELi2ELi2ELi4ELi2ELb1EEENS1_21CollectiveEpilogueBwdISA_SB_SD_Li256ELb1ELb0ELi2EEENS1_19SingleTileSchedulerILb1ELb0ELb0ELi128EEEEEEEEEvNT_6ParamsE$_ZN4cute3eso3ESOILb1ELb0EJNS_10UnderscoreEiEEC2ERKS2_RKi) ;  /* 0xffffbb7000007944 */ /* 0x022fea0003c3ffff */
[----:B-1----:R-:W-:Y:S02]  /*c250*/  MOV R6, R13 ;  /* 0x0000000d00067202 */ /* 0x002fe40000000f00 */
[----:B------:R-:W-:Y:S02]  /*c260*/  MOV R16, 0xc280 ;  /* 0x0000c28000107802 */ /* 0x000fe40000000f00 */
[----:B------:R-:W-:Y:S05]  /*c270*/  CALL.REL.NOINC `($_ZN7cutlass13device_kernelIN5flash19enable_sm80_to_sm89INS1_16FlashAttnBwdSm80INS1_25CollectiveMainloopBwdSm80ILi2ELi2EN4cute5tupleIJNS5_1CILi64EEENS7_ILi128EEES8_EEENS_10bfloat16_tEfNS_4arch4Sm80ELb0ELb0ELb1ELb1ELb1ELb0ELb0ELb0ELi2ELi2ELi4ELi2ELb1EEENS1_21CollectiveEpilogueBwdISA_SB_SD_Li256ELb1ELb0ELi2EEENS1_19SingleTileSchedulerILb1ELb0ELb0ELi128EEEEEEEEEvNT_6ParamsE$_ZN4cute8gmem_ptrIPKfECI1NS_12iter_adaptorIS2_S3_EEES2_) ;  /* 0xffffc74000007944 */ /* 0x000fea0003c3ffff */
[----:B-1----:R1:W5:Y:S01]  /*c280*/  LDL.64 R6, [R1+0x160] ;  /* 0x0001600001067983 */ /* 0x0023620000100a00 */
[----:B------:R-:W-:-:S03]  /*c290*/  MOV R16, 0xc2b0 ;  /* 0x0000c2b000107802 */ /* 0x000fc60000000f00 */
[----:B-1---5:R-:W-:Y:S05]  /*c2a0*/  CALL.REL.NOINC `($_ZN7cutlass13device_kernelIN5flash19enable_sm80_to_sm89INS1_16FlashAttnBwdSm80INS1_25CollectiveMainloopBwdSm80ILi2ELi2EN4cute5tupleIJNS5_1CILi64EEENS7_ILi128EEES8_EEENS_10bfloat16_tEfNS_4arch4Sm80ELb0ELb0ELb1ELb1ELb1ELb0ELb0ELb0ELi2ELi2ELi4ELi2ELb1EEENS1_21CollectiveEpilogueBwdISA_SB_SD_Li256ELb1ELb0ELi2EEENS1_19SingleTileSchedulerILb1ELb0ELb0ELi128EEEEEEEEEvNT_6ParamsE$_ZN4cute3eso3ESOILb1ELb0EJNS_6LayoutINS_5tupleIJNS3_IJNS_1CILi4EEENS4_ILi1EEEEEEEEENS3_IJNS3_IJS6_NS4_ILi0EEEEEEEEEEENS_10ViewEngineINS_8gmem_ptrIPKfEEEEEEC2ERKSC_RKSI_) ;  /* 0xffffbfe000007944 */ /* 0x022fea0003c3ffff */
[----:B-1----:R1:W5:Y:S01]  /*c2b0*/  LDL.64 R10, [R1+0x160] ;  /* 0x00016000010a7983 */ /* 0x0023620000100a00 */
[----:B------:R-:W-:Y:S02]  /*c2c0*/  MOV R7, RZ ;  /* 0x000000ff00077202 */ /* 0x000fe40000000f00 */
[----:B------:R-:W-:Y:S02]  /*c2d0*/  MOV R16, 0xc2f0 ;  /* 0x0000c2f000107802 */ /* 0x000fe40000000f00 */
[----:B-1---5:R-:W-:Y:S05]  /*c2e0*/  CALL.REL.NOINC `($_ZN7cutlass13device_kernelIN5flash19enable_sm80_to_sm89INS1_16FlashAttnBwdSm80INS1_25CollectiveMainloopBwdSm80ILi2ELi2EN4cute5tupleIJNS5_1CILi64EEENS7_ILi128EEES8_EEENS_10bfloat16_tEfNS_4arch4Sm80ELb0ELb0ELb1ELb1ELb1ELb0ELb0ELb0ELi2ELi2ELi4ELi2ELb1EEENS1_21CollectiveEpilogueBwdISA_SB_SD_Li256ELb1ELb0ELi2EEENS1_19SingleTileSchedulerILb1ELb0ELb0ELi128EEEEEEEEEvNT_6ParamsE$_ZN4cute3eso3ESOILb1ELb0EJNS_10UnderscoreEiEEC2ERKS2_RKi) ;  /* 0xffffbad000007944 */ /* 0x022fea0003c3ffff */
[----:B-1----:R-:W-:Y:S02]  /*c2f0*/  MOV R6, R13 ;  /* 0x0000000d00067202 */ /* 0x002fe40000000f00 */
[----:B------:R-:W-:-:S02]  /*c300*/  MOV R16, 0xc320 ;  /* 0x0000c32000107802 */ /* 0x000fc40000000f00 */
[----:B------:R-:W-:Y:S05]  /*c310*/  CALL.REL.NOINC `($_ZN7cutlass13device_kernelIN5flash19enable_sm80_to_sm89INS1_16FlashAttnBwdSm80INS1_25CollectiveMainloopBwdSm80ILi2ELi2EN4cute5tupleIJNS5_1CILi64EEENS7_ILi128EEES8_EEENS_10bfloat16_tEfNS_4arch4Sm80ELb0ELb0ELb1ELb1ELb1ELb0ELb0ELb0ELi2ELi2ELi4ELi2ELb1EEENS1_21CollectiveEpilogueBwdISA_SB_SD_Li256ELb1ELb0ELi2EEENS1_19SingleTileSchedulerILb1ELb0ELb0ELi128EEEEEEEEEvNT_6ParamsE$_ZN4cute8smem_ptrIPfECI1NS_12iter_adaptorIS1_S2_EEES1_) ;  /* 0xffffc77000007944 */ /* 0x000fea0003c3ffff */
[----:B-1----:R1:W5:Y:S01]  /*c320*/  LDL.64 R6, [R1+0x160] ;  /* 0x0001600001067983 */ /* 0x0023620000100a00 */
[----:B------:R-:W-:-:S03]  /*c330*/  MOV R16, 0xc350 ;  /* 0x0000c35000107802 */ /* 0x000fc60000000f00 */
[----:B-1---5:R-:W-:Y:S05]  /*c340*/  CALL.REL.NOINC `($_ZN7cutlass13device_kernelIN5flash19enable_sm80_to_sm89INS1_16FlashAttnBwdSm80INS1_25CollectiveMainloopBwdSm80ILi2ELi2EN4cute5tupleIJNS5_1CILi64EEENS7_ILi128EEES8_EEENS_10bfloat16_tEfNS_4arch4Sm80ELb0ELb0ELb1ELb1ELb1ELb0ELb0ELb0ELi2ELi2ELi4ELi2ELb1EEENS1_21CollectiveEpilogueBwdISA_SB_SD_Li256ELb1ELb0ELi2EEENS1_19SingleTileSchedulerILb1ELb0ELb0ELi128EEEEEEEEEvNT_6ParamsE$_ZN4cute3eso3ESOILb1ELb0EJNS_6LayoutINS_5tupleIJNS3_IJNS_1CILi4EEENS4_ILi1EEEEEEEEENS3_IJNS3_IJS6_NS4_ILi0EEEEEEEEEEENS_10ViewEngineINS_8smem_ptrIPfEEEEEEC2ERKSC_RKSH_) ;  /* 0xffffbf8000007944 */ /* 0x022fea0003c3ffff */
[----:B-1----:R1:W5:Y:S01]  /*c350*/  LDL.64 R8, [R1+0x160] ;  /* 0x0001600001087983 */ /* 0x0023620000100a00 */
[----:B------:R-:W-:-:S02]  /*c360*/  MOV R6, R4 ;  /* 0x0000000400067202 */ /* 0x000fc40000000f00 */
[----:B------:R-:W-:Y:S02]  /*c370*/  MOV R16, 0xc390 ;  /* 0x0000c39000107802 */ /* 0x000fe40000000f00 */
[----:B-1---5:R-:W-:Y:S05]  /*c380*/  CALL.REL.NOINC `($_ZN7cutlass13device_kernelIN5flash19enable_sm80_to_sm89INS1_16FlashAttnBwdSm80INS1_25CollectiveMainloopBwdSm80ILi2ELi2EN4cute5tupleIJNS5_1CILi64EEENS7_ILi128EEES8_EEENS_10bfloat16_tEfNS_4arch4Sm80ELb0ELb0ELb1ELb1ELb1ELb0ELb0ELb0ELi2ELi2ELi4ELi2ELb1EEENS1_21CollectiveEpilogueBwdISA_SB_SD_Li256ELb1ELb0ELi2EEENS1_19SingleTileSchedulerILb1ELb0ELb0ELi128EEEEEEEEEvNT_6ParamsE$_ZN4cute8gmem_ptrIPKfECI1NS_12iter_adaptorIS2_S3_EEES2_) ;  /* 0xffffc63000007944 */ /* 0x022fea0003c3ffff */
[----:B-1----:R1:W5:Y:S01]  /*c390*/  LDL.64 R6, [R1+0x168] ;  /* 0x0001680001067983 */ /* 0x0023620000100a00 */
[----:B------:R-:W-:-:S03]  /*c3a0*/  MOV R16, 0xc3c0 ;  /* 0x0000c3c000107802 */ /* 0x000fc60000000f00 */
[----:B-1---5:R-:W-:Y:S05]  /*c3b0*/  CALL.REL.NOINC `($_ZN7cutlass13device_kernelIN5flash19enable_sm80_to_sm89INS1_16FlashAttnBwdSm80INS1_25CollectiveMainloopBwdSm80ILi2ELi2EN4cute5tupleIJNS5_1CILi64EEENS7_ILi128EEES8_EEENS_10bfloat16_tEfNS_4arch4Sm80ELb0ELb0ELb1ELb1ELb1ELb0ELb0ELb0ELi2ELi2ELi4ELi2ELb1EEENS1_21CollectiveEpilogueBwdISA_SB_SD_Li256ELb1ELb0ELi2EEENS1_19SingleTileSchedulerILb1ELb0ELb0ELi128EEEEEEEEEvNT_6ParamsE$_ZN4cute8gmem_ptrIPKN7cutlass9uint128_tEECI1NS_12iter_adaptorIS4_S5_EEES4_) ;  /* 0xffffc5b000007944 */ /* 0x022fea0003c3ffff */
[----:B------:R1:W5:Y:S01]  /*c3c0*/  LDL.64 R6, [R1+0x168] ;  /* 0x0001680001067983 */ /* 0x0003620000100a00 */
[----:B------:R-:W-:-:S03]  /*c3d0*/  MOV R16, 0xc3f0 ;  /* 0x0000c3f000107802 */ /* 0x000fc60000000f00 */
[----:B-1---5:R-:W-:Y:S05]  /*c3e0*/  CALL.REL.NOINC `($_ZN7cutlass13device_kernelIN5flash19enable_sm80_to_sm89INS1_16FlashAttnBwdSm80INS1_25CollectiveMainloopBwdSm80ILi2ELi2EN4cute5tupleIJNS5_1CILi64EEENS7_ILi128EEES8_EEENS_10bfloat16_tEfNS_4arch4Sm80ELb0ELb0ELb1ELb1ELb1ELb0ELb0ELb0ELi2ELi2ELi4ELi2ELb1EEENS1_21CollectiveEpilogueBwdISA_SB_SD_Li256ELb1ELb0ELi2EEENS1_19SingleTileSchedulerILb1ELb0ELb0ELi128EEEEEEEEEvNT_6ParamsE$_ZN4cute3eso3ESOILb1ELb0EJNS_6LayoutINS_5tupleIJNS3_IJNS_1CILi1EEES5_EEEEEENS3_IJNS3_IJS5_NS4_ILi0EEEEEEEEEEENS_10ViewEngineINS_8gmem_ptrIPKN7cutlass9uint128_tEEEEEEEC2ERKSB_RKSJ_) ;  /* 0xffffbe1000007944 */ /* 0x022fea0003c3ffff */
[----:B------:R2:W5:Y:S01]  /*c3f0*/  LDL.64 R22, [R1+0x168] ;  /* 0x0001680001167983 */ /* 0x0005620000100a00 */
[----:B-1----:R-:W-:Y:S02]  /*c400*/  MOV R6, R4 ;  /* 0x0000000400067202 */ /* 0x002fe40000000f00 */
[----:B------:R-:W-:Y:S02]  /*c410*/  MOV R16, 0xc430 ;  /* 0x0000c43000107802 */ /* 0x000fe40000000f00 */
[----:B--2--5:R-:W-:Y:S05]  /*c420*/  CALL.REL.NOINC `($_ZN7cutlass13device_kernelIN5flash19enable_sm80_to_sm89INS1_16FlashAttnBwdSm80INS1_25CollectiveMainloopBwdSm80ILi2ELi2EN4cute5tupleIJNS5_1CILi64EEENS7_ILi128EEES8_EEENS_10bfloat16_tEfNS_4arch4Sm80ELb0ELb0ELb1ELb1ELb1ELb0ELb0ELb0ELi2ELi2ELi4ELi2ELb1EEENS1_21CollectiveEpilogueBwdISA_SB_SD_Li256ELb1ELb0ELi2EEENS1_19SingleTileSchedulerILb1ELb0ELb0ELi128EEEEEEEEEvNT_6ParamsE$_ZN4cute8smem_ptrIPfECI1NS_12iter_adaptorIS1_S2_EEES1_) ;  /* 0xffffc66000007944 */ /* 0x024fea0003c3ffff */
[----:B-1----:R1:W5:Y:S01]  /*c430*/  LDL.64 R6, [R1+0x168] ;  /* 0x0001680001067983 */ /* 0x0023620000100a00 */
        /* <DEDUP_REMOVED lines=8> */
[----:B------:R-:W2:Y:S01]  /*c4c0*/  LD.E.U8 R14, [R14.64] ;  /* 0x000000040e0e7980 */ /* 0x000ea2000c101100 */
[----:B------:R-:W-:Y:S02]  /*c4d0*/  MOV R13, 0x0 ;  /* 0x00000000000d7802 */ /* 0x000fe40000000f00 */
[----:B--2---:R-:W-:-:S13]  /*c4e0*/  ISETP.NE.AND P0, PT, R14, RZ, PT ;  /* 0x000000ff0e00720c */ /* 0x004fda0003f05270 */
[----:B------:R-:W-:Y:S01]  /*c4f0*/  @!PT LDS RZ, [RZ] ;  /* 0x00000000fffff984 */ /* 0x000fe20000000800 */
[----:B------:R-:W-:Y:S01]  /*c500*/  @!PT LDS RZ, [RZ] ;  /* 0x00000000fffff984 */ /* 0x000fe20000000800 */
[----:B------:R-:W-:Y:S01]  /*c510*/  @!PT LDS RZ, [RZ] ;  /* 0x00000000fffff984 */ /* 0x000fe20000000800 */
[----:B------:R1:W-:Y:S01]  /*c520*/  LDGSTS.E.BYPASS.LTC128B.128 [R6], [R22.64], P0 ;  /* 0x0000000016067fae */ /* 0x0003e20008101d44 */
[----:B------:R-:W-:Y:S05]  /*c530*/  RET.REL.NODEC R12 `(_ZN7cutlass13device_kernelIN5flash19enable_sm80_to_sm89INS1_16FlashAttnBwdSm80INS1_25CollectiveMainloopBwdSm80ILi2ELi2EN4cute5tupleIJNS5_1CILi64EEENS7_ILi128EEES8_EEENS_10bfloat16_tEfNS_4arch4Sm80ELb0ELb0ELb1ELb1ELb1ELb0ELb0ELb0ELi2ELi2ELi4ELi2ELb1EEENS1_21CollectiveEpilogueBwdISA_SB_SD_Li256ELb1ELb0ELi2EEENS1_19SingleTileSchedulerILb1ELb0ELb0ELi128EEEEEEEEEvNT_6ParamsE) ;  /* 0xffff3ac00c007950 */ /* 0x000fea0003c3ffff */
        .type           $_ZN7cutlass13device_kernelIN5flash19enable_sm80_to_sm89INS1_16FlashAttnBwdSm80INS1_25CollectiveMainloopBwdSm80ILi2ELi2EN4cute5tupleIJNS5_1CILi64EEENS7_ILi128EEES8_EEENS_10bfloat16_tEfNS_4arch4Sm80ELb0ELb0ELb1ELb1ELb1ELb0ELb0ELb0ELi2ELi2ELi4ELi2ELb1EEENS1_21CollectiveEpilogueBwdISA_SB_SD_Li256ELb1ELb0ELi2EEENS1_19SingleTileSchedulerILb1ELb0ELb0ELi128EEEEEEEEEvNT_6ParamsE$_ZZN5flash25CollectiveMainloopBwdSm80ILi2ELi2EN4cute5tupleIJNS1_1CILi64EEENS3_ILi128EEES4_EEEN7cutlass10bfloat16_tEfNS7_4arch4Sm80ELb0ELb0ELb1ELb1ELb1ELb0ELb0ELb0ELi2ELi2ELi4ELi2ELb1EE3mmaINS_16FlashAttnBwdSm80ISB_NS_21CollectiveEpilogueBwdIS6_S8_SA_Li256ELb1ELb0ELi2EEENS_19SingleTileSchedulerILb1ELb0ELb0ELi128EEEE13SharedStorageENS1_6TensorINS1_11ArrayEngineIfLm32EEENS1_6LayoutINS2_IJNS2_IJNS3_ILi2EEESO_EEESO_NS3_ILi4EEEEEENS2_IJNS2_IJNS3_ILi1EEESO_EEESQ_NS3_ILi8EEEEEEEEEEEEbRKNSB_6ParamsERT0_S12_iNS2_IJiiiEEERT_ENKUliiE_clEii,@function
        .size           $_ZN7cutlass13device_kernelIN5flash19enable_sm80_to_sm89INS1_16FlashAttnBwdSm80INS1_25CollectiveMainloopBwdSm80ILi2ELi2EN4cute5tupleIJNS5_1CILi64EEENS7_ILi128EEES8_EEENS_10bfloat16_tEfNS_4arch4Sm80ELb0ELb0ELb1ELb1ELb1ELb0ELb0ELb0ELi2ELi2ELi4ELi2ELb1EEENS1_21CollectiveEpilogueBwdISA_SB_SD_Li256ELb1ELb0ELi2EEENS1_19SingleTileSchedulerILb1ELb0ELb0ELi128EEEEEEEEEvNT_6ParamsE$_ZZN5flash25CollectiveMainloopBwdSm80ILi2ELi2EN4cute5tupleIJNS1_1CILi64EEENS3_ILi128EEES4_EEEN7cutlass10bfloat16_tEfNS7_4arch4Sm80ELb0ELb0ELb1ELb1ELb1ELb0ELb0ELb0ELi2ELi2ELi4ELi2ELb1EE3mmaINS_16FlashAttnBwdSm80ISB_NS_21CollectiveEpilogueBwdIS6_S8_SA_Li256ELb1ELb0ELi2EEENS_19SingleTileSchedulerILb1ELb0ELb0ELi128EEEE13SharedStorageENS1_6TensorINS1_11ArrayEngineIfLm32EEENS1_6LayoutINS2_IJNS2_IJNS3_ILi2EEESO_EEESO_NS3_ILi4EEEEEENS2_IJNS2_IJNS3_ILi1EEESO_EEESQ_NS3_ILi8EEEEEEEEEEEEbRKNSB_6ParamsERT0_S12_iNS2_IJiiiEEERT_ENKUliiE_clEii,(.L_x_3546 - $_ZN7cutlass13device_kernelIN5flash19enable_sm80_to_sm89INS1_16FlashAttnBwdSm80INS1_25CollectiveMainloopBwdSm80ILi2ELi2EN4cute5tupleIJNS5_1CILi64EEENS7_ILi128EEES8_EEENS_10bfloat16_tEfNS_4arch4Sm80ELb0ELb0ELb1ELb1ELb1ELb0ELb0ELb0ELi2ELi2ELi4ELi2ELb1EEENS1_21CollectiveEpilogueBwdISA_SB_SD_Li256ELb1ELb0ELi2EEENS1_19SingleTileSchedulerILb1ELb0ELb0ELi128EEEEEEEEEvNT_6ParamsE$_ZZN5flash25CollectiveMainloopBwdSm80ILi2ELi2EN4cute5tupleIJNS1_1CILi64EEENS3_ILi128EEES4_EEEN7cutlass10bfloat16_tEfNS7_4arch4Sm80ELb0ELb0ELb1ELb1ELb1ELb0ELb0ELb0ELi2ELi2ELi4ELi2ELb1EE3mmaINS_16FlashAttnBwdSm80ISB_NS_21CollectiveEpilogueBwdIS6_S8_SA_Li256ELb1ELb0ELi2EEENS_19SingleTileSchedulerILb1ELb0ELb0ELi128EEEE13SharedStorageENS1_6TensorINS1_11ArrayEngineIfLm32EEENS1_6LayoutINS2_IJNS2_IJNS3_ILi2EEESO_EEESO_NS3_ILi4EEEEEENS2_IJNS2_IJNS3_ILi1EEESO_EEESQ_NS3_ILi8EEEEEEEEEEEEbRKNSB_6ParamsERT0_S12_iNS2_IJiiiEEERT_ENKUliiE_clEii)
$_ZN7cutlass13device_kernelIN5flash19enable_sm80_to_sm89INS1_16FlashAttnBwdSm80INS1_25CollectiveMainloopBwdSm80ILi2ELi2EN4cute5tupleIJNS5_1CILi64EEENS7_ILi128EEES8_EEENS_10bfloat16_tEfNS_4arch4Sm80ELb0ELb0ELb1ELb1ELb1ELb0ELb0ELb0ELi2ELi2ELi4ELi2ELb1EEENS1_21CollectiveEpilogueBwdISA_SB_SD_Li256ELb1ELb0ELi2EEENS1_19SingleTileSchedulerILb1ELb0ELb0ELi128EEEEEEEEEvNT_6ParamsE$_ZZN5flash25CollectiveMainloopBwdSm80ILi2ELi2EN4cute5tupleIJNS1_1CILi64EEENS3_ILi128EEES4_EEEN7cutlass10bfloat16_tEfNS7_4arch4Sm80ELb0ELb0ELb1ELb1ELb1ELb0ELb0ELb0ELi2ELi2ELi4ELi2ELb1EE3mmaINS_16FlashAttnBwdSm80ISB_NS_21CollectiveEpilogueBwdIS6_S8_SA_Li256ELb1ELb0ELi2EEENS_19SingleTileSchedulerILb1ELb0ELb0ELi128EEEE13SharedStorageENS1_6TensorINS1_11ArrayEngineIfLm32EEENS1_6LayoutINS2_IJNS2_IJNS3_ILi2EEESO_EEESO_NS3_ILi4EEEEEENS2_IJNS2_IJNS3_ILi1EEESO_EEESQ_NS3_ILi8EEEEEEEEEEEEbRKNSB_6ParamsERT0_S12_iNS2_IJiiiEEERT_ENKUliiE_clEii:
        /* <DEDUP_REMOVED lines=355> */
.L_x_173:
        /* <DEDUP_REMOVED lines=9> */
.L_x_3546:


//--------------------- .text._ZN7cutlass13device_kernelIN5flash19enable_sm80_to_sm89INS1_16FlashAttnBwdSm80INS1_25CollectiveMainloopBwdSm80ILi2ELi2EN4cute5tupleIJNS5_1CILi64EEENS7_ILi128EEES8_EEENS_10bfloat16_tEfNS_4arch4Sm80ELb0ELb0ELb1ELb1ELb0ELb0ELb0ELb0ELi2ELi2ELi4ELi2ELb1EEENS1_24CollectiveEpilogueBwdGQAISA_fSD_Li256ELb1ELb0EEENS1_19SingleTileSchedulerILb1ELb0ELb0ELi128EEEEEEEEEvNT_6ParamsE --------------------------
	.section	.text._ZN7cutlass13device_kernelIN5flash19enable_sm80_to_sm89INS1_16FlashAttnBwdSm80INS1_25CollectiveMainloopBwdSm80ILi2ELi2EN4cute5tupleIJNS5_1CILi64EEENS7_ILi128EEES8_EEENS_10bfloat16_tEfNS_4arch4Sm80ELb0ELb0ELb1ELb1ELb0ELb0ELb0ELb0ELi2ELi2ELi4ELi2ELb1EEENS1_24CollectiveEpilogueBwdGQAISA_fSD_Li256ELb1ELb0EEENS1_19SingleTileSchedulerILb1ELb0ELb0ELi128EEEEEEEEEvNT_6ParamsE,"ax",@progbits
	.sectioninfo	@"SHI_REGISTERS=247"
	.align	128
.text._ZN7cutlass13device_kernelIN5flash19enable_sm80_to_sm89INS1_16FlashAttnBwdSm80INS1_25CollectiveMainloopBwdSm80ILi2ELi2EN4cute5tupleIJNS5_1CILi64EEENS7_ILi128EEES8_EEENS_10bfloat16_tEfNS_4arch4Sm80ELb0ELb0ELb1ELb1ELb0ELb0ELb0ELb0ELi2ELi2ELi4ELi2ELb1EEENS1_24CollectiveEpilogueBwdGQAISA_fSD_Li256ELb1ELb0EEENS1_19SingleTileSchedulerILb1ELb0ELb0ELi128EEEEEEEEEvNT_6ParamsE:
        .type           _ZN7cutlass13device_kernelIN5flash19enable_sm80_to_sm89INS1_16FlashAttnBwdSm80INS1_25CollectiveMainloopBwdSm80ILi2ELi2EN4cute5tupleIJNS5_1CILi64EEENS7_ILi128EEES8_EEENS_10bfloat16_tEfNS_4arch4Sm80ELb0ELb0ELb1ELb1ELb0ELb0ELb0ELb0ELi2ELi2ELi4ELi2ELb1EEENS1_24CollectiveEpilogueBwdGQAISA_fSD_Li256ELb1ELb0EEENS1_19SingleTileSchedulerILb1ELb0ELb0ELi128EEEEEEEEEvNT_6ParamsE,@function
        .size           _ZN7cutlass13device_kernelIN5flash19enable_sm80_to_sm89INS1_16FlashAttnBwdSm80INS1_25CollectiveMainloopBwdSm80ILi2ELi2EN4cute5tupleIJNS5_1CILi64EEENS7_ILi128EEES8_EEENS_10bfloat16_tEfNS_4arch4Sm80ELb0ELb0ELb1ELb1ELb0ELb0ELb0ELb0ELi2ELi2ELi4ELi2ELb1EEENS1_24CollectiveEpilogueBwdGQAISA_fSD_Li256ELb1ELb0EEENS1_19SingleTileSchedulerILb1ELb0ELb0ELi128EEEEEEEEEvNT_6ParamsE,(.L_x_3637 - _ZN7cutlass13device_kernelIN5flash19enable_sm80_to_sm89INS1_16FlashAttnBwdSm80INS1_25CollectiveMainloopBwdSm80ILi2ELi2EN4cute5tupleIJNS5_1CILi64EEENS7_ILi128EEES8_EEENS_10bfloat16_tEfNS_4arch4Sm80ELb0ELb0ELb1ELb1ELb0ELb0ELb0ELb0ELi2ELi2ELi4ELi2ELb1EEENS1_24CollectiveEpilogueBwdGQAISA_fSD_Li256ELb1ELb0EEENS1_19SingleTileSchedulerILb1ELb0ELb0ELi128EEEEEEEEEvNT_6ParamsE)
        .other          _ZN7cutlass13device_kernelIN5flash19enable_sm80_to_sm89INS1_16FlashAttnBwdSm80INS1_25CollectiveMainloopBwdSm80ILi2ELi2EN4cute5tupleIJNS5_1CILi64EEENS7_ILi128EEES8_EEENS_10bfloat16_tEfNS_4arch4Sm80ELb0ELb0ELb1ELb1ELb0ELb0ELb0ELb0ELi2ELi2ELi4ELi2ELb1EEENS1_24CollectiveEpilogueBwdGQAISA_fSD_Li256ELb1ELb0EEENS1_19SingleTileSchedulerILb1ELb0ELb0ELi128EEEEEEEEEvNT_6ParamsE,@"STO_CUDA_ENTRY STV_DEFAULT"
_ZN7cutlass13device_kernelIN5flash19enable_sm80_to_sm89INS1_16FlashAttnBwdSm80INS1_25CollectiveMainloopBwdSm80ILi2ELi2EN4cute5tupleIJNS5_1CILi64EEENS7_ILi128EEES8_EEENS_10bfloat16_tEfNS_4arch4Sm80ELb0ELb0ELb1ELb1ELb0ELb0ELb0ELb0ELi2ELi2ELi4ELi2ELb1EEENS1_24CollectiveEpilogueBwdGQAISA_fSD_Li256ELb1ELb0EEENS1_19SingleTileSchedulerILb1ELb0ELb0ELi128EEEEEEEEEvNT_6ParamsE:
        /* <DEDUP_REMOVED lines=20> */
.L_x_175:
        /* <DEDUP_REMOVED lines=8> */
.L_x_177:
[----:B------:R-:W-:Y:S02]  /*01c0*/  MOV R5, c[0x0][0x3ac] ;  /* 0x0000eb0000057a02 */ /* 0x000fe40000000f00 */
.L_x_176:
[----:B------:R-:W-:-:S05]  /*01d0*/  IMAD.SHL.U32 R0, R4, 0x80, RZ ;  /* 0x0000008004007824 */ /* 0x000fca00078e00ff */
[----:B-----5:R-:W-:-:S04]  /*01e0*/  ISETP.GE.AND P0, PT, R0, R5, PT ;  /* 0x000000050000720c */ /* 0x020fc80003f06270 */
[----:B------:R-:W-:Y:S01]  /*01f0*/  SEL R194, R194, 0xffffffff, !P0 ;  /* 0xffffffffc2c27807 */ /* 0x000fe20004000000 */
[----:B------:R-:W-:Y:S05]  /*0200*/  BRA `(.L_x_178) ;  /* 0x0000011000007947 */ /* 0x000fea0003800000 */
.L_x_174:
[----:B---34-:R-:W-:-:S04]  /*0210*/  ISETP.NE.U32.AND P0, PT, RZ, c[0x0][0x3c8], PT ;  /* 0x0000f200ff007a0c */ /* 0x018fc80003f05070 */
[----:B------:R-:W-:-:S13]  /*0220*/  ISETP.NE.AND.EX P0, PT, RZ, c[0x0][0x3cc], PT, P0 ;  /* 0x0000f300ff007a0c */ /* 0x000fda0003f05300 */
[----:B------:R-:W-:Y:S05]  /*0230*/  @!P0 BRA `(.L_x_179) ;  /* 0x0000002000008947 */ /* 0x000fea0003800000 */
[----:B------:R1:W5:Y:S01]  /*0240*/  LDG.E R5, [R6.64] ;  /* 0x0000000a06057981 */ /* 0x000362000c1e1900 */
[----:B------:R-:W-:Y:S05]  /*0250*/  BRA `(.L_x_180) ;  /* 0x0000009000007947 */ /* 0x000fea0003800000 */
.L_x_179:
        /* <DEDUP_REMOVED lines=8> */
.L_x_181:
[----:B------:R-:W-:Y:S02]  /*02e0*/  MOV R5, c[0x0][0x3ac] ;  /* 0x0000eb0000057a02 */ /* 0x000fe40000000f00 */
.L_x_180:
[----:B------:R-:W-:-:S05]  /*02f0*/  IMAD.SHL.U32 R0, R4, 0x80, RZ ;  /* 0x0000008004007824 */ /* 0x000fca00078e00ff */
[----:B-----5:R-:W-:-:S04]  /*0300*/  ISETP.GE.AND P0, PT, R0, R5, PT ;  /* 0x000000050000720c */ /* 0x020fc80003f06270 */
[----:B------:R-:W-:-:S04]  /*0310*/  SEL R194, R194, 0xffffffff, !P0 ;  /* 0xffffffffc2c27807 */ /* 0x000fc80004000000 */
.L_x_178:
        /* <DEDUP_REMOVED lines=8> */
[----:B-1----:R-:W-:Y:S02]  /*03a0*/  IMAD.MOV.U32 R7, RZ, RZ, RZ ;  /* 0x000000ffff077224 */ /* 0x002fe400078e00ff */
[----:B------:R-:W-:Y:S02]  /*03b0*/  IMAD.MOV.U32 R5, RZ, RZ, RZ ;  /* 0x000000ffff057224 */ /* 0x000fe400078e00ff */
[----:B------:R-:W-:Y:S01]  /*03c0*/  IMAD.WIDE R8, R194, R3, c[0x0][0x2d0] ;  /* 0x0000b400c2087625 */ /* 0x000fe200078e0203 */
[----:B------:R-:W-:Y:S01]  /*03d0*/  ISETP.NE.U32.AND P0, PT, RZ, c[0x0][0x2d8], PT ;  /* 0x0000b600ff007a0c */ /* 0x000fe20003f05070 */
[----:B------:R-:W3:Y:S04]  /*03e0*/  @P2 LDG.E R7, [R10.64] ;  /* 0x0000000a0a072981 */ /* 0x000ee8000c1e1900 */
[----:B------:R-:W4:Y:S01]  /*03f0*/  @P4 LDG.E R5, [R8.64] ;  /* 0x0000000a08054981 */ /* 0x000f22000c1e1900 */
[----:B------:R-:W-:-:S13]  /*0400*/  ISETP.NE.AND.EX P0, PT, RZ, c[0x0][0x2dc], PT, P0 ;  /* 0x0000b700ff007a0c */ /* 0x000fda0003f05300 */
[----:B------:R-:W-:-:S06]  /*0410*/  @P0 IMAD.WIDE R32, R194, R3, c[0x0][0x2d8] ;  /* 0x0000b600c2200625 */ /* 0x000fcc00078e0203 */
[----:B------:R1:W5:Y:S01]  /*0420*/  @P0 LDG.E R32, [R32.64] ;  /* 0x0000000a20200981 */ /* 0x000362000c1e1900 */
[----:B------:R-:W-:Y:S02]  /*0430*/  IMAD.MOV.U32 R30, RZ, RZ, RZ ;  /* 0x000000ffff1e7224 */ /* 0x000fe400078e00ff */
[----:B------:R-:W-:Y:S02]  /*0440*/  IMAD.MOV.U32 R25, RZ, RZ, c[0x0][0x198] ;  /* 0x00006600ff197624 */ /* 0x000fe400078e00ff */
[----:B--2---:R-:W-:-:S05]  /*0450*/  @P2 IMAD R13, R194, 0x40, R13 ;  /* 0x00000040c20d2824 */ /* 0x004fca00078e020d */
[----:B------:R-:W-:Y:S01]  /*0460*/  @P2 SHF.R.S32.HI R0, RZ, 0x1f, R13 ;  /* 0x0000001fff002819 */ /* 0x000fe2000001140d */
[----:B---3--:R1:W-:Y:S03]  /*0470*/  STL [R1], R7 ;  /* 0x0000000701007387 */ /* 0x0083e60000100800 */
[----:B------:R-:W-:Y:S01]  /*0480*/  @P2 LEA.HI R0, R0, R13, RZ, 0x6 ;  /* 0x0000000d00002211 */ /* 0x000fe200078f30ff */
[----:B----4-:R1:W-:Y:S03]  /*0490*/  STL [R1+0x4], R5 ;  /* 0x0000040501007387 */ /* 0x0103e60000100800 */
[----:B------:R-:W-:-:S05]  /*04a0*/  @P2 LOP3.LUT R30, R0, 0xffffffc0, RZ, 0xc0, !PT ;  /* 0xffffffc0001e2812 */ /* 0x000fca00078ec0ff */
[----:B------:R1:W-:Y:S01]  /*04b0*/  STL [R1+0x8], R30 ;  /* 0x0000081e01007387 */ /* 0x0003e20000100800 */
[----:B------:R-:W-:Y:S05]  /*04c0*/  @P0 BRA `(.L_x_182) ;  /* 0x0000005000000947 */ /* 0x000fea0003800000 */
[----:B-----5:R-:W-:Y:S01]  /*04d0*/  MOV R32, c[0x0][0x168] ;  /* 0x00005a0000207a02 */ /* 0x020fe20000000f00 */
[----:B------:R-:W-:Y:S05]  /*04e0*/  @!P2 BRA `(.L_x_182) ;  /* 0x000000300000a947 */ /* 0x000fea0003800000 */
[----:B------:R-:W2:Y:S04]  /*04f0*/  LDG.E R32, [R10.64] ;  /* 0x0000000a0a207981 */ /* 0x000ea8000c1e1900 */
[----:B------:R-:W2:Y:S02]  /*0500*/  LDG.E R13, [R10.64+0x4] ;  /* 0x0000040a0a0d7981 */ /* 0x000ea4000c1e1900 */
[----:B--2---:R-:W-:-:S05]  /*0510*/  IADD3 R32, -R32, R13, RZ ;  /* 0x0000000d20207210 */ /* 0x004fca0007ffe1ff */
.L_x_182:
[----:B-----5:R2:W-:Y:S01]  /*0520*/  STL [R1+0xc], R32 ;  /* 0x00000c2001007387 */ /* 0x0205e20000100800 */
[----:B------:R-:W-:-:S04]  /*0530*/  ISETP.NE.U32.AND P0, PT, RZ, c[0x0][0x2e0], PT ;  /* 0x0000b800ff007a0c */ /* 0x000fc80003f05070 */
[----:B------:R-:W-:-:S13]  /*0540*/  ISETP.NE.AND.EX P0, PT, RZ, c[0x0][0x2e4], PT, P0 ;  /* 0x0000b900ff007a0c */ /* 0x000fda0003f05300 */
[----:B------:R-:W-:Y:S05]  /*0550*/  @!P0 BRA `(.L_x_183) ;  /* 0x0000003000008947 */ /* 0x000fea0003800000 */
[----:B------:R-:W-:-:S05]  /*0560*/  IMAD.WIDE R8, R194, R3, c[0x0][0x2e0] ;  /* 0x0000b800c2087625 */ /* 0x000fca00078e0203 */
[----:B------:R3:W5:Y:S01]  /*0570*/  LDG.E R25, [R8.64] ;  /* 0x0000000a08197981 */ /* 0x000762000c1e1900 */
[----:B------:R-:W-:Y:S05]  /*0580*/  BRA `(.L_x_184) ;  /* 0x0000004000007947 */ /* 0x000fea0003800000 */
.L_x_183:
[----:B------:R-:W-:Y:S05]  /*0590*/  @!P4 BRA `(.L_x_184) ;  /* 0x000000300000c947 */ /* 0x000fea0003800000 */
[----:B------:R-:W3:Y:S04]  /*05a0*/  LDG.E R25, [R8.64] ;  /* 0x0000000a08197981 */ /* 0x000ee8000c1e1900 */
[----:B------:R-:W3:Y:S02]  /*05b0*/  LDG.E R0, [R8.64+0x4] ;  /* 0x0000040a08007981 */ /* 0x000ee4000c1e1900 */
[----:B---3--:R-:W-:-:S05]  /*05c0*/  IADD3 R25, -R25, R0, RZ ;  /* 0x0000000019197210 */ /* 0x008fca0007ffe1ff */
.L_x_184:
[----:B-----5:R4:W-:Y:S01]  /*05d0*/  STL [R1+0x10], R25 ;  /* 0x0000101901007387 */ /* 0x0209e20000100800 */
[C---:B------:R-:W-:Y:S01]  /*05e0*/  ISETP.GE.AND P0, PT, R32.reuse, 0x1, PT ;  /* 0x000000012000780c */ /* 0x040fe20003f06270 */
[----:B------:R-:W-:Y:S01]  /*05f0*/  CS2R R94, SRZ ;  /* 0x00000000005e7805 */ /* 0x000fe2000001ff00 */
[----:B------:R-:W-:Y:S01]  /*0600*/  IADD3 R0, R32, 0x3f, RZ ;  /* 0x0000003f20007810 */ /* 0x000fe20007ffe0ff */
        /* <DEDUP_REMOVED lines=19> */
[----:B------:R-:W-:Y:S01]  /*0740*/  IMAD.MOV.U32 R0, RZ, RZ, RZ ;  /* 0x000000ffff007224 */ /* 0x000fe200078e00ff */
        /* <DEDUP_REMOVED lines=16> */
[----:B----4-:R-:W-:Y:S01]  /*0850*/  IMAD.SHL.U32 R28, R68, 0x4, RZ ;  /* 0x00000004441c7824 */ /* 0x010fe200078e00ff */
[----:B------:R-:W-:Y:S01]  /*0860*/  UMOV UR7, 0x6 ;  /* 0x0000000600077882 */ /* 0x000fe20000000000 */
[----:B------:R-:W-:Y:S01]  /*0870*/  IMAD.MOV.U32 R13, RZ, RZ, c[0x0][0x168] ;  /* 0x00005a00ff0d7624 */ /* 0x000fe200078e00ff */
[----:B------:R-:W-:Y:S01]  /*0880*/  ULDC.64 UR4, c[0x0][0x178] ;  /* 0x00005e0000047ab9 */ /* 0x000fe20000000a00 */
[----:B------:R-:W-:Y:S01]  /*0890*/  IMAD.MOV.U32 R2, RZ, RZ, c[0x0][0x248] ;  /* 0x00009200ff027624 */ /* 0x000fe200078e00ff */
[----:B------:R-:W-:Y:S01]  /*08a0*/  UMOV UR6, 0x5 ;  /* 0x0000000500067882 */ /* 0x000fe20000000000 */
[----:B---3--:R-:W-:Y:S01]  /*08b0*/  IMAD.WIDE R8, R28, R3, c[0x0][0x18] ;  /* 0x000006001c087625 */ /* 0x008fe200078e0203 */
[----:B------:R-:W-:Y:S01]  /*08c0*/  IADD3 R13, R13, 0x3f, RZ ;  /* 0x0000003f0d0d7810 */ /* 0x000fe20007ffe0ff */
[----:B------:R-:W-:Y:S01]  /*08d0*/  USHF.L.U64.HI UR8, UR4, UR7, UR5 ;  /* 0x0000000704087299 */ /* 0x000fe20008010205 */
[----:B------:R-:W-:Y:S01]  /*08e0*/  ISETP.NE.AND P3, PT, R2, 0x1, PT ;  /* 0x000000010200780c */ /* 0x000fe20003f65270 */
[----:B------:R-:W-:Y:S01]  /*08f0*/  IMAD.MOV.U32 R0, RZ, RZ, 0x1 ;  /* 0x00000001ff007424 */ /* 0x000fe200078e00ff */
[C---:B------:R-:W-:Y:S01]  /*0900*/  IADD3 R14, P1, R8.reuse, 0xc080, RZ ;  /* 0x0000c080080e7810 */ /* 0x040fe20007f3e0ff */
[----:B------:R-:W-:Y:S01]  /*0910*/  USHF.L.U64.HI UR5, UR4, UR6, UR5 ;  /* 0x0000000604057299 */ /* 0x000fe20008010205 */
[----:B------:R-:W-:Y:S01]  /*0920*/  IADD3 R2, P0, R8, 0xc280, RZ ;  /* 0x0000c28008027810 */ /* 0x000fe20007f1e0ff */
[----:B------:R-:W-:Y:S01]  /*0930*/  USHF.L.U32 UR12, UR4, 0x5, URZ ;  /* 0x00000005040c7899 */ /* 0x000fe2000800063f */
[----:B------:R-:W-:Y:S01]  /*0940*/  STL.U8 [R1+0x14], R0 ;  /* 0x0000140001007387 */ /* 0x000fe20000100000 */
[----:B------:R-:W-:Y:S01]  /*0950*/  IMAD.X R15, RZ, RZ, R9, P1 ;  /* 0x000000ffff0f7224 */ /* 0x000fe200008e0609 */
[----:B------:R-:W-:Y:S01]  /*0960*/  IADD3.X R3, RZ, R9, RZ, P0, !PT ;  /* 0x00000009ff037210 */ /* 0x000fe200007fe4ff */
[----:B------:R-:W-:Y:S01]  /*0970*/  IMAD.MOV.U32 R9, RZ, RZ, c[0x0][0x260] ;  /* 0x00009800ff097624 */ /* 0x000fe200078e00ff */
[----:B------:R3:W-:Y:S01]  /*0980*/  STL.U8 [R1+0x15], R0 ;  /* 0x0000150001007387 */ /* 0x0007e20000100000 */
[----:B------:R-:W-:Y:S01]  /*0990*/  SHF.R.S32.HI R44, RZ, 0x1f, R21 ;  /* 0x0000001fff2c7819 */ /* 0x000fe20000011415 */
[----:B------:R-:W-:Y:S01]  /*09a0*/  IMAD.MOV.U32 R11, RZ, RZ, c[0x0][0x1f8] ;  /* 0x00007e00ff0b7624 */ /* 0x000fe200078e00ff */
[----:B------:R-:W-:Y:S01]  /*09b0*/  MOV R12, UR12 ;  /* 0x0000000c000c7c02 */ /* 0x000fe20008000f00 */
[----:B------:R-:W-:Y:S01]  /*09c0*/  USHF.L.U32 UR9, UR4, 0x6, URZ ;  /* 0x0000000604097899 */ /* 0x000fe2000800063f */
[----:B------:R-:W-:Y:S01]  /*09d0*/  SHF.R.S32.HI R29, RZ, 0x1f, R28 ;  /* 0x0000001fff1d7819 */ /* 0x000fe2000001141c */
[C---:B------:R-:W-:Y:S01]  /*09e0*/  IMAD R22, R44.reuse, c[0x0][0x270], RZ ;  /* 0x00009c002c167a24 */ /* 0x040fe200078e02ff */
[----:B------:R-:W-:Y:S01]  /*09f0*/  IADD3 R9, R9, 0x3f, RZ ;  /* 0x0000003f09097810 */ /* 0x000fe20007ffe0ff */
[----:B------:R-:W-:Y:S01]  /*0a00*/  IMAD R16, R44, c[0x0][0x288], RZ ;  /* 0x0000a2002c107a24 */ /* 0x000fe200078e02ff */
[----:B------:R-:W-:Y:S01]  /*0a10*/  IADD3 R11, R11, 0x3f, RZ ;  /* 0x0000003f0b0b7810 */ /* 0x000fe20007ffe0ff */
[C---:B------:R-:W-:Y:S01]  /*0a20*/  IMAD R22, R21.reuse, c[0x0][0x274], R22 ;  /* 0x00009d0015167a24 */ /* 0x040fe200078e0216 */
[----:B------:R-:W-:Y:S01]  /*0a30*/  SHF.R.S32.HI R10, RZ, 0x1f, R9 ;  /* 0x0000001fff0a7819 */ /* 0x000fe20000011409 */
[----:B------:R-:W-:Y:S01]  /*0a40*/  IMAD.U32 R8, RZ, RZ, UR9 ;  /* 0x00000009ff087e24 */ /* 0x000fe2000f8e00ff */
[----:B------:R-:W-:Y:S01]  /*0a50*/  SHF.R.S32.HI R6, RZ, 0x1f, R11 ;  /* 0x0000001fff067819 */ /* 0x000fe2000001140b */
[----:B------:R-:W-:Y:S01]  /*0a60*/  IMAD R16, R21, c[0x0][0x28c], R16 ;  /* 0x0000a30015107a24 */ /* 0x000fe200078e0210 */
[----:B------:R-:W-:Y:S01]  /*0a70*/  LEA.HI R10, R10, R9, RZ, 0x6 ;  /* 0x000000090a0a7211 */ /* 0x000fe200078f30ff */
[----:B------:R-:W-:Y:S01]  /*0a80*/  IMAD.U32 R9, RZ, RZ, UR8 ;  /* 0x00000008ff097e24 */ /* 0x000fe2000f8e00ff */
[----:B------:R-:W-:Y:S01]  /*0a90*/  SHF.R.S32.HI R53, RZ, 0x1f, R68 ;  /* 0x0000001fff357819 */ /* 0x000fe20000011444 */
[----:B------:R4:W-:Y:S01]  /*0aa0*/  STL.64 [R1+0x90], R2 ;  /* 0x0000900201007387 */ /* 0x0009e20000100a00 */
[----:B------:R-:W-:Y:S01]  /*0ab0*/  LEA.HI R6, R6, R11, RZ, 0x6 ;  /* 0x0000000b06067211 */ /* 0x000fe200078f30ff */
[----:B------:R-:W-:Y:S01]  /*0ac0*/  IMAD R34, R44, c[0x0][0x180], RZ ;  /* 0x000060002c227a24 */ /* 0x000fe200078e02ff */
[----:B------:R-:W-:Y:S01]  /*0ad0*/  SEL R37, R194, RZ, !P2 ;  /* 0x000000ffc2257207 */ /* 0x000fe20005000000 */
[----:B------:R5:W-:Y:S01]  /*0ae0*/  STL.64 [R1+0x28], R8 ;  /* 0x0000280801007387 */ /* 0x000be20000100a00 */
[-C--:B------:R-:W-:Y:S01]  /*0af0*/  LEA.HI R40, R53, R68.reuse, RZ, 0x3 ;  /* 0x0000004435287211 */ /* 0x080fe200078f18ff */
[----:B------:R-:W-:Y:S01]  /*0b00*/  IMAD R34, R21, c[0x0][0x184], R34 ;  /* 0x0000610015227a24 */ /* 0x000fe200078e0222 */
[----:B---3--:R-:W-:Y:S01]  /*0b10*/  SHF.R.S32.HI R0, RZ, 0x1f, R13 ;  /* 0x0000001fff007819 */ /* 0x008fe2000001140d */
[----:B------:R3:W-:Y:S01]  /*0b20*/  STL.64 [R1+0x78], R14 ;  /* 0x0000780e01007387 */ /* 0x0007e20000100a00 */
[----:B------:R-:W-:Y:S01]  /*0b30*/  SHF.R.S32.HI R6, RZ, 0x6, R6 ;  /* 0x00000006ff067819 */ /* 0x000fe20000011406 */
[----:B------:R-:W-:Y:S01]  /*0b40*/  IMAD.MOV.U32 R52, RZ, RZ, R68 ;  /* 0x000000ffff347224 */ /* 0x000fe200078e0044 */
[----:B------:R-:W-:Y:S01]  /*0b50*/  LEA.HI R0, R0, R13, RZ, 0x6 ;  /* 0x0000000d00007211 */ /* 0x000fe200078f30ff */
[----:B------:R-:W-:Y:S01]  /*0b60*/  IMAD.U32 R13, RZ, RZ, UR5 ;  /* 0x00000005ff0d7e24 */ /* 0x000fe2000f8e00ff */
[----:B------:R-:W-:Y:S01]  /*0b70*/  ULDC.64 UR4, c[0x0][0x208] ;  /* 0x0000820000047ab9 */ /* 0x000fe20000000a00 */
[----:B------:R-:W-:Y:S01]  /*0b80*/  STL [R1+0x40], R6 ;  /* 0x0000400601007387 */ /* 0x000fe20000100800 */
[----:B------:R-:W-:Y:S01]  /*0b90*/  USHF.L.U64.HI UR6, UR4, UR6, UR5 ;  /* 0x0000000604067299 */ /* 0x000fe20008010205 */
[----:B------:R-:W-:Y:S01]  /*0ba0*/  SHF.R.S32.HI R0, RZ, 0x6, R0 ;  /* 0x00000006ff007819 */ /* 0x000fe20000011400 */
[----:B------:R-:W-:Y:S01]  /*0bb0*/  USHF.L.U32 UR12, UR4, 0x5, URZ ;  /* 0x00000005040c7899 */ /* 0x000fe2000800063f */
[----:B------:R1:W-:Y:S01]  /*0bc0*/  STL.64 [R1+0x20], R12 ;  /* 0x0000200c01007387 */ /* 0x0003e20000100a00 */
[----:B------:R-:W-:Y:S01]  /*0bd0*/  USHF.L.U64.HI UR5, UR4, UR7, UR5 ;  /* 0x0000000704057299 */ /* 0x000fe20008010205 */
[----:B------:R-:W-:Y:S01]  /*0be0*/  LEA.HI R36, R53, R68, RZ, 0x6 ;  /* 0x0000004435247211 */ /* 0x000fe200078f30ff */
[----:B------:R-:W-:Y:S01]  /*0bf0*/  USHF.L.U32 UR4, UR4, 0x6, URZ ;  /* 0x0000000604047899 */ /* 0x000fe2000800063f */
[----:B------:R2:W-:Y:S01]  /*0c00*/  STL [R1+0x18], R0 ;  /* 0x0000180001007387 */ /* 0x0005e20000100800 */
[----:B------:R-:W-:Y:S01]  /*0c10*/  SHF.R.S32.HI R10, RZ, 0x6, R10 ;  /* 0x00000006ff0a7819 */ /* 0x000fe2000001140a */
[----:B------:R-:W-:Y:S01]  /*0c20*/  IMAD.U32 R27, RZ, RZ, UR6 ;  /* 0x00000006ff1b7e24 */ /* 0x000fe2000f8e00ff */
[----:B------:R-:W-:Y:S01]  /*0c30*/  SHF.R.S32.HI R36, RZ, 0x6, R36 ;  /* 0x00000006ff247819 */ /* 0x000fe20000011424 */
[----:B------:R-:W-:Y:S01]  /*0c40*/  IMAD.U32 R19, RZ, RZ, UR5 ;  /* 0x00000005ff137e24 */ /* 0x000fe2000f8e00ff */
[----:B----4-:R-:W-:Y:S01]  /*0c50*/  SHF.R.S32.HI R2, RZ, 0x3, R40 ;  /* 0x00000003ff027819 */ /* 0x010fe20000011428 */
[----:B------:R-:W-:Y:S01]  /*0c60*/  IMAD.U32 R18, RZ, RZ, UR4 ;  /* 0x00000004ff127e24 */ /* 0x000fe2000f8e00ff */
[----:B------:R-:W-:Y:S01]  /*0c70*/  MOV R26, UR12 ;  /* 0x0000000c001a7c02 */ /* 0x000fe20008000f00 */
[----:B------:R-:W-:Y:S01]  /*0c80*/  IMAD.SHL.U32 R186, R36, 0x200, RZ ;  /* 0x0000020024ba7824 */ /* 0x000fe200078e00ff */
[----:B------:R-:W-:Y:S01]  /*0c90*/  STL [R1+0x68], R10 ;  /* 0x0000680a01007387 */ /* 0x000fe20000100800 */
[----:B-----5:R-:W-:Y:S01]  /*0ca0*/  IMAD.WIDE.U32 R8, R21, c[0x0][0x288], R28 ;  /* 0x0000a20015087a25 */ /* 0x020fe200078e001c */
[----:B------:R-:W-:-:S02]  /*0cb0*/  SHF.R.S32.HI R193, RZ, 0x6, R193 ;  /* 0x00000006ffc17819 */ /* 0x000fc400000114c1 */
[----:B------:R4:W-:Y:S01]  /*0cc0*/  STL.64 [R1+0x50], R18 ;  /* 0x0000501201007387 */ /* 0x0009e20000100a00 */
[----:B------:R-:W-:Y:S01]  /*0cd0*/  IMAD.IADD R17, R9, 0x1, R16 ;  /* 0x0000000109117824 */ /* 0x000fe200078e0210 */
[----:B---3--:R-:W-:Y:S01]  /*0ce0*/  SHF.L.U32 R14, R2, 0x6, RZ ;  /* 0x00000006020e7819 */ /* 0x008fe200000006ff */
[----:B------:R-:W-:Y:S01]  /*0cf0*/  IMAD.MOV.U32 R16, RZ, RZ, R8 ;  /* 0x000000ffff107224 */ /* 0x000fe200078e0008 */
[----:B------:R-:W-:Y:S01]  /*0d00*/  STL [R1+0x80], R10 ;  /* 0x0000800a01007387 */ /* 0x000fe20000100800 */
[----:B------:R-:W-:Y:S02]  /*0d10*/  MOV R24, 0x1220 ;  /* 0x0000122000187802 */ /* 0x000fe40000000f00 */
[----:B------:R-:W-:Y:S01]  /*0d20*/  IMAD.WIDE.U32 R16, R37, c[0x0][0x290], R16 ;  /* 0x0000a40025107a25 */ /* 0x000fe200078e0010 */
[----:B------:R-:W-:Y:S01]  /*0d30*/  LOP3.LUT R14, R14, 0x1c0, RZ, 0xc0, !PT ;  /* 0x000001c00e0e7812 */ /* 0x000fe200078ec0ff */
[----:B------:R3:W-:Y:S02]  /*0d40*/  STL.64 [R1+0x48], R26 ;  /* 0x0000481a01007387 */ /* 0x0007e40000100a00 */
[----:B-1----:R-:W-:Y:S01]  /*0d50*/  IMAD.WIDE.U32 R12, R21, c[0x0][0x270], R28 ;  /* 0x00009c00150c7a25 */ /* 0x002fe200078e001c */
[----:B------:R-:W-:-:S04]  /*0d60*/  SHF.R.U32.HI R15, RZ, 0x3, R14 ;  /* 0x00000003ff0f7819 */ /* 0x000fc8000001160e */
[----:B------:R-:W-:Y:S01]  /*0d70*/  IADD3 R23, R13, R22, RZ ;  /* 0x000000160d177210 */ /* 0x000fe20007ffe0ff */
[----:B------:R-:W-:Y:S01]  /*0d80*/  IMAD.MOV.U32 R22, RZ, RZ, R12 ;  /* 0x000000ffff167224 */ /* 0x000fe200078e000c */
[----:B------:R-:W-:Y:S02]  /*0d90*/  SHF.R.S32.HI R12, RZ, 0x1f, R194 ;  /* 0x0000001fff0c7819 */ /* 0x000fe400000114c2 */
[----:B------:R-:W-:Y:S01]  /*0da0*/  SHF.R.S32.HI R13, RZ, 0x1f, R30 ;  /* 0x0000001fff0d7819 */ /* 0x000fe2000001141e */
[----:B------:R-:W-:Y:S01]  /*0db0*/  IMAD.WIDE.U32 R22, R37, c[0x0][0x278], R22 ;  /* 0x00009e0025167a25 */ /* 0x000fe200078e0016 */
[C---:B------:R-:W-:Y:S02]  /*0dc0*/  SEL R38, R12.reuse, RZ, !P2 ;  /* 0x000000ff0c267207 */ /* 0x040fe40005000000 */
[----:B------:R-:W-:Y:S02]  /*0dd0*/  SEL R12, R12, RZ, !P4 ;  /* 0x000000ff0c0c7207 */ /* 0x000fe40006000000 */
[----:B------:R-:W-:Y:S01]  /*0de0*/  IADD3 R11, P0, R30, R22, RZ ;  /* 0x000000161e0b7210 */ /* 0x000fe20007f1e0ff */
[----:B--2---:R-:W-:Y:S01]  /*0df0*/  IMAD R0, R38, c[0x0][0x278], RZ ;  /* 0x00009e0026007a24 */ /* 0x004fe200078e02ff */
[----:B----4-:R-:W-:Y:S01]  /*0e00*/  LOP3.LUT R19, R40, 0xfffffff8, RZ, 0xc0, !PT ;  /* 0xfffffff828137812 */ /* 0x010fe200078ec0ff */
[----:B------:R-:W-:-:S02]  /*0e10*/  IMAD R6, R38, c[0x0][0x290], RZ ;  /* 0x0000a40026067a24 */ /* 0x000fc400078e02ff */
[C---:B------:R-:W-:Y:S02]  /*0e20*/  IMAD R0, R37.reuse, c[0x0][0x27c], R0 ;  /* 0x00009f0025007a24 */ /* 0x040fe400078e0200 */
[----:B------:R-:W-:Y:S02]  /*0e30*/  IMAD.IADD R19, R68, 0x1, -R19 ;  /* 0x0000000144137824 */ /* 0x000fe400078e0a13 */
[----:B------:R-:W-:Y:S01]  /*0e40*/  IMAD R6, R37, c[0x0][0x294], R6 ;  /* 0x0000a50025067a24 */ /* 0x000fe200078e0206 */
[----:B------:R-:W-:Y:S01]  /*0e50*/  IADD3.X R0, R13, R23, R0, P0, !PT ;  /* 0x000000170d007210 */ /* 0x000fe200007fe400 */
[----:B------:R-:W-:Y:S01]  /*0e60*/  IMAD.SHL.U32 R3, R19, 0x8, RZ ;  /* 0x0000000813037824 */ /* 0x000fe200078e00ff */
[----:B------:R-:W-:Y:S01]  /*0e70*/  IADD3 R9, P0, R30, R16, RZ ;  /* 0x000000101e097210 */ /* 0x000fe20007f1e0ff */
[----:B---3--:R-:W-:-:S03]  /*0e80*/  IMAD R26, R44, c[0x0][0x210], RZ ;  /* 0x000084002c1a7a24 */ /* 0x008fc600078e02ff */
[----:B------:R-:W-:Y:S01]  /*0e90*/  IADD3.X R6, R13, R17, R6, P0, !PT ;  /* 0x000000110d067210 */ /* 0x000fe200007fe406 */
[----:B------:R-:W-:Y:S01]  /*0ea0*/  IMAD R26, R21, c[0x0][0x214], R26 ;  /* 0x00008500151a7a24 */ /* 0x000fe200078e021a */
[C---:B------:R-:W-:Y:S02]  /*0eb0*/  LEA R16, P0, R11.reuse, c[0x0][0x258], 0x2 ;  /* 0x000096000b107a11 */ /* 0x040fe400078010ff */
[--C-:B------:R-:W-:Y:S02]  /*0ec0*/  LOP3.LUT R8, R14, 0x38, R3.reuse, 0xf8, !PT ;  /* 0x000000380e087812 */ /* 0x100fe400078ef803 */
[----:B------:R-:W-:Y:S02]  /*0ed0*/  SHF.R.S32.HI R55, RZ, 0x1f, R3 ;  /* 0x0000001fff377819 */ /* 0x000fe40000011403 */
[----:B------:R-:W-:Y:S02]  /*0ee0*/  MOV R54, R3 ;  /* 0x0000000300367202 */ /* 0x000fe40000000f00 */
[----:B------:R-:W-:Y:S01]  /*0ef0*/  LEA.HI.X R17, R11, c[0x0][0x25c], R0, 0x2, P0 ;  /* 0x000097000b117a11 */ /* 0x000fe200000f1400 */
[----:B------:R-:W-:Y:S01]  /*0f00*/  IMAD.MOV.U32 R0, RZ, RZ, 0x2 ;  /* 0x00000002ff007424 */ /* 0x000fe200078e00ff */
[----:B------:R-:W-:Y:S01]  /*0f10*/  LOP3.LUT R15, R186, R8, R15, 0xf6, !PT ;  /* 0x00000008ba0f7212 */ /* 0x000fe200078ef60f */
[--C-:B------:R-:W-:Y:S01]  /*0f20*/  IMAD.WIDE.U32 R42, R21, c[0x0][0x180], R54.reuse ;  /* 0x00006000152a7a25 */ /* 0x100fe200078e0036 */
[----:B------:R-:W-:Y:S01]  /*0f30*/  LEA R10, P0, R9, c[0x0][0x280], 0x2 ;  /* 0x0000a000090a7a11 */ /* 0x000fe200078010ff */
[----:B------:R1:W-:Y:S01]  /*0f40*/  STL.64 [R1+0x70], R16 ;  /* 0x0000701001007387 */ /* 0x0003e20000100a00 */
[----:B------:R-:W-:Y:S01]  /*0f50*/  SEL R14, R194, RZ, !P4 ;  /* 0x000000ffc20e7207 */ /* 0x000fe20006000000 */
[----:B------:R-:W-:Y:S01]  /*0f60*/  IMAD.WIDE.U32 R22, R21, c[0x0][0x210], R54 ;  /* 0x0000840015167a25 */ /* 0x000fe200078e0036 */
[----:B------:R-:W-:-:S03]  /*0f70*/  LEA.HI.X R11, R9, c[0x0][0x284], R6, 0x2, P0 ;  /* 0x0000a100090b7a11 */ /* 0x000fc600000f1406 */
[----:B------:R-:W-:Y:S02]  /*0f80*/  IMAD.WIDE.U32 R8, R15, R0, c[0x0][0x18] ;  /* 0x000006000f087625 */ /* 0x000fe400078e0000 */
[----:B------:R1:W-:Y:S02]  /*0f90*/  STL.64 [R1+0x88], R10 ;  /* 0x0000880a01007387 */ /* 0x0003e40000100a00 */
[----:B------:R-:W-:Y:S01]  /*0fa0*/  IMAD.IADD R35, R43, 0x1, R34 ;  /* 0x000000012b237824 */ /* 0x000fe200078e0222 */
[----:B------:R-:W-:Y:S01]  /*0fb0*/  MOV R34, R42 ;  /* 0x0000002a00227202 */ /* 0x000fe20000000f00 */
[----:B------:R-:W-:Y:S01]  /*0fc0*/  IMAD.IADD R27, R23, 0x1, R26 ;  /* 0x00000001171b7824 */ /* 0x000fe200078e021a */
[C---:B------:R-:W-:Y:S01]  /*0fd0*/  IADD3 R46, P1, R8.reuse, 0x4080, RZ ;  /* 0x00004080082e7810 */ /* 0x040fe20007f3e0ff */
[----:B------:R-:W-:Y:S01]  /*0fe0*/  IMAD.MOV.U32 R26, RZ, RZ, R22 ;  /* 0x000000ffff1a7224 */ /* 0x000fe200078e0016 */
[----:B------:R-:W-:Y:S01]  /*0ff0*/  IADD3 R42, P0, R8, 0x8080, RZ ;  /* 0x00008080082a7810 */ /* 0x000fe20007f1e0ff */
[C---:B------:R-:W-:Y:S01]  /*1000*/  IMAD R6, R38.reuse, c[0x0][0x188], RZ ;  /* 0x0000620026067a24 */ /* 0x040fe200078e02ff */
[----:B------:R-:W-:Y:S01]  /*1010*/  SHF.R.S32.HI R22, RZ, 0x1f, R2 ;  /* 0x0000001fff167819 */ /* 0x000fe20000011402 */
[----:B------:R-:W-:Y:S01]  /*1020*/  IMAD R0, R38, c[0x0][0x218], RZ ;  /* 0x0000860026007a24 */ /* 0x000fe200078e02ff */
[----:B------:R-:W-:Y:S01]  /*1030*/  IADD3 R8, P2, R2, R7, RZ ;  /* 0x0000000702087210 */ /* 0x000fe20007f5e0ff */
[C---:B------:R-:W-:Y:S01]  /*1040*/  IMAD R6, R37.reuse, c[0x0][0x18c], R6 ;  /* 0x0000630025067a24 */ /* 0x040fe200078e0206 */
[----:B------:R-:W-:Y:S01]  /*1050*/  MOV R23, R21 ;  /* 0x0000001500177202 */ /* 0x000fe20000000f00 */
[----:B------:R-:W-:Y:S01]  /*1060*/  IMAD.WIDE.U32 R34, R37, c[0x0][0x188], R34 ;  /* 0x0000620025227a25 */ /* 0x000fe200078e0022 */
[----:B------:R-:W-:-:S03]  /*1070*/  LEA.HI.X.SX32 R7, R7, R22, 0x1, P2 ;  /* 0x0000001607077211 */ /* 0x000fc600010f0eff */
[----:B------:R-:W-:Y:S01]  /*1080*/  IMAD R0, R37, c[0x0][0x21c], R0 ;  /* 0x0000870025007a24 */ /* 0x000fe200078e0200 */
[----:B------:R-:W-:Y:S01]  /*1090*/  IADD3 R35, R35, R6, RZ ;  /* 0x0000000623237210 */ /* 0x000fe20007ffe0ff */
[----:B------:R-:W-:-:S04]  /*10a0*/  IMAD.WIDE.U32 R26, R37, c[0x0][0x218], R26 ;  /* 0x00008600251a7a25 */ /* 0x000fc800078e001a */
[--C-:B------:R-:W-:Y:S02]  /*10b0*/  IMAD.X R47, RZ, RZ, R9.reuse, P1 ;  /* 0x000000ffff2f7224 */ /* 0x100fe400008e0609 */
[----:B------:R-:W-:Y:S02]  /*10c0*/  IMAD.X R43, RZ, RZ, R9, P0 ;  /* 0x000000ffff2b7224 */ /* 0x000fe400000e0609 */
[----:B------:R-:W-:Y:S01]  /*10d0*/  IMAD R9, R7, c[0x0][0x178], RZ ;  /* 0x00005e0007097a24 */ /* 0x000fe200078e02ff */
[----:B------:R1:W-:Y:S01]  /*10e0*/  STL.64 [R1+0x38], R46 ;  /* 0x0000382e01007387 */ /* 0x0003e20000100a00 */
[----:B------:R-:W-:Y:S02]  /*10f0*/  IMAD.IADD R27, R27, 0x1, R0 ;  /* 0x000000011b1b7824 */ /* 0x000fe400078e0200 */
        /* <DEDUP_REMOVED lines=12> */
[----:B------:R-:W-:Y:S02]  /*11c0*/  LEA.HI.X R7, R26, c[0x0][0x1f4], R7, 0x1, P0 ;  /* 0x00007d001a077a11 */ /* 0x000fe400000f0c07 */
[----:B------:R-:W-:Y:S01]  /*11d0*/  @P3 SHF.R.U32.HI R23, RZ, c[0x0][0x250], R0 ;  /* 0x00009400ff173a19 */ /* 0x000fe20000011600 */
[----:B------:R1:W-:Y:S03]  /*11e0*/  STL.64 [R1+0x30], R8 ;  /* 0x0000300801007387 */ /* 0x0003e60000100a00 */
[----:B------:R-:W-:Y:S01]  /*11f0*/  SHF.R.S32.HI R20, RZ, 0x1f, R23 ;  /* 0x0000001fff147819 */ /* 0x000fe20000011417 */
[----:B------:R1:W-:Y:S04]  /*1200*/  STL.64 [R1+0x58], R6 ;  /* 0x0000580601007387 */ /* 0x0003e80000100a00 */
[----:B-1----:R-:W-:Y:S05]  /*1210*/  CALL.REL.NOINC `($_ZN7cutlass13device_kernelIN5flash19enable_sm80_to_sm89INS1_16FlashAttnBwdSm80INS1_25CollectiveMainloopBwdSm80ILi2ELi2EN4cute5tupleIJNS5_1CILi64EEENS7_ILi128EEES8_EEENS_10bfloat16_tEfNS_4arch4Sm80ELb0ELb0ELb1ELb1ELb0ELb0ELb0ELb0ELi2ELi2ELi4ELi2ELb1EEENS1_24CollectiveEpilogueBwdGQAISA_fSD_Li256ELb1ELb0EEENS1_19SingleTileSchedulerILb1ELb0ELb0ELi128EEEEEEEEEvNT_6ParamsE$_ZZN4cute7idx2crdINS_5tupleIJiEEENS1_IJNS1_IJNS1_IJNS_1CILi8EEENS3_ILi2EEEEEES5_S5_NS3_ILi4EEEEEEEEEEEDaRKT_RKT0_ENKUlRKT_RKT0_E_clIiS8_EEDaSI_SL_) ;  /* 0x0000753000007944 */ /* 0x002fea0003c00000 */
[----:B------:R-:W-:Y:S01]  /*1220*/  IMAD.MOV.U32 R188, RZ, RZ, R0 ;  /* 0x000000ffffbc7224 */ /* 0x000fe200078e0000 */
[----:B------:R-:W-:Y:S01]  /*1230*/  MOV R35, R46 ;  /* 0x0000002e00237202 */ /* 0x000fe20000000f00 */
[----:B------:R-:W-:Y:S01]  /*1240*/  IMAD.MOV.U32 R52, RZ, RZ, R68 ;  /* 0x000000ffff347224 */ /* 0x000fe200078e0044 */
[----:B------:R-:W-:-:S02]  /*1250*/  MOV R24, 0x1270 ;  /* 0x0000127000187802 */ /* 0x000fc40000000f00 */
[----:B--2---:R-:W-:Y:S05]  /*1260*/  CALL.REL.NOINC `($_ZN7cutlass13device_kernelIN5flash19enable_sm80_to_sm89INS1_16FlashAttnBwdSm80INS1_25CollectiveMainloopBwdSm80ILi2ELi2EN4cute5tupleIJNS5_1CILi64EEENS7_ILi128EEES8_EEENS_10bfloat16_tEfNS_4arch4Sm80ELb0ELb0ELb1ELb1ELb0ELb0ELb0ELb0ELi2ELi2ELi4ELi2ELb1EEENS1_24CollectiveEpilogueBwdGQAISA_fSD_Li256ELb1ELb0EEENS1_19SingleTileSchedulerILb1ELb0ELb0ELi128EEEEEEEEEvNT_6ParamsE$_ZZN4cute7idx2crdINS_5tupleIJiEEENS1_IJNS1_IJNS1_IJNS_1CILi8EEENS3_ILi2EEEEEES5_S5_NS3_ILi4EEEEEEEEEEEDaRKT_RKT0_ENKUlRKT_RKT0_E_clIiS8_EEDaSI_SL_) ;  /* 0x000074e000007944 */ /* 0x004fea0003c00000 */
        /* <DEDUP_REMOVED lines=13> */
[----:B--2---:R-:W-:Y:S05]  /*1340*/  CALL.REL.NOINC `($_ZN7cutlass13device_kernelIN5flash19enable_sm80_to_sm89INS1_16FlashAttnBwdSm80INS1_25CollectiveMainloopBwdSm80ILi2ELi2EN4cute5tupleIJNS5_1CILi64EEENS7_ILi128EEES8_EEENS_10bfloat16_tEfNS_4arch4Sm80ELb0ELb0ELb1ELb1ELb0ELb0ELb0ELb0ELi2ELi2ELi4ELi2ELb1EEENS1_24CollectiveEpilogueBwdGQAISA_fSD_Li256ELb1ELb0EEENS1_19SingleTileSchedulerILb1ELb0ELb0ELi128EEEEEEEEEvNT_6ParamsE$_ZZN4cute7idx2crdINS_5tupleIJiEEENS1_IJNS1_IJNS1_IJNS_1CILi8EEENS3_ILi2EEEEEES5_NS3_ILi4EEES5_EEEEEEEEDaRKT_RKT0_ENKUlRKT_RKT0_E_clIiS8_EEDaSI_SL_) ;  /* 0x0000670000007944 */ /* 0x004fea0003c00000 */
[----:B------:R-:W-:Y:S01]  /*1350*/  IMAD.MOV.U32 R43, RZ, RZ, R49 ;  /* 0x000000ffff2b7224 */ /* 0x000fe200078e0031 */
[----:B------:R-:W-:Y:S01]  /*1360*/  MOV R41, R47 ;  /* 0x0000002f00297202 */ /* 0x000fe20000000f00 */
[----:B------:R-:W-:Y:S01]  /*1370*/  IMAD.MOV.U32 R42, RZ, RZ, R48 ;  /* 0x000000ffff2a7224 */ /* 0x000fe200078e0030 */
[----:B------:R-:W-:Y:S02]  /*1380*/  MOV R33, R68 ;  /* 0x0000004400217202 */ /* 0x000fe40000000f00 */
[----:B------:R-:W-:Y:S02]  /*1390*/  MOV R24, 0x13b0 ;  /* 0x000013b000187802 */ /* 0x000fe40000000f00 */
[----:B--2---:R-:W-:Y:S05]  /*13a0*/  CALL.REL.NOINC `($_ZN7cutlass13device_kernelIN5flash19enable_sm80_to_sm89INS1_16FlashAttnBwdSm80INS1_25CollectiveMainloopBwdSm80ILi2ELi2EN4cute5tupleIJNS5_1CILi64EEENS7_ILi128EEES8_EEENS_10bfloat16_tEfNS_4arch4Sm80ELb0ELb0ELb1ELb1ELb0ELb0ELb0ELb0ELi2ELi2ELi4ELi2ELb1EEENS1_24CollectiveEpilogueBwdGQAISA_fSD_Li256ELb1ELb0EEENS1_19SingleTileSchedulerILb1ELb0ELb0ELi128EEEEEEEEEvNT_6ParamsE$_ZZN4cute7idx2crdINS_5tupleIJiEEENS1_IJNS1_IJNS1_IJNS_1CILi8EEENS3_ILi2EEEEEES5_NS3_ILi4EEES5_EEEEEEEEDaRKT_RKT0_ENKUlRKT_RKT0_E_clIiS8_EEDaSI_SL_) ;  /* 0x000066a000007944 */ /* 0x004fea0003c00000 */
[----:B------:R-:W-:Y:S02]  /*13b0*/  MOV R52, R68 ;  /* 0x0000004400347202 */ /* 0x000fe40000000f00 */
[----:B------:R-:W-:Y:S02]  /*13c0*/  MOV R24, 0x13e0 ;  /* 0x000013e000187802 */ /* 0x000fe40000000f00 */
[----:B--2---:R-:W-:Y:S05]  /*13d0*/  CALL.REL.NOINC `($_ZN7cutlass13device_kernelIN5flash19enable_sm80_to_sm89INS1_16FlashAttnBwdSm80INS1_25CollectiveMainloopBwdSm80ILi2ELi2EN4cute5tupleIJNS5_1CILi64EEENS7_ILi128EEES8_EEENS_10bfloat16_tEfNS_4arch4Sm80ELb0ELb0ELb1ELb1ELb0ELb0ELb0ELb0ELi2ELi2ELi4ELi2ELb1EEENS1_24CollectiveEpilogueBwdGQAISA_fSD_Li256ELb1ELb0EEENS1_19SingleTileSchedulerILb1ELb0ELb0ELi128EEEEEEEEEvNT_6ParamsE$_ZZN4cute7idx2crdINS_5tupleIJiEEENS1_IJNS1_IJNS1_IJNS_1CILi8EEENS3_ILi2EEEEEES5_S5_NS3_ILi4EEEEEEEEEEEDaRKT_RKT0_ENKUlRKT_RKT0_E_clIiS8_EEDaSI_SL_) ;  /* 0x0000737000007944 */ /* 0x004fea0003c00000 */
        /* <DEDUP_REMOVED lines=27> */
[----:B--2---:R-:W-:Y:S05]  /*1590*/  CALL.REL.NOINC `($_ZN7cutlass13device_kernelIN5flash19enable_sm80_to_sm89INS1_16FlashAttnBwdSm80INS1_25CollectiveMainloopBwdSm80ILi2ELi2EN4cute5tupleIJNS5_1CILi64EEENS7_ILi128EEES8_EEENS_10bfloat16_tEfNS_4arch4Sm80ELb0ELb0ELb1ELb1ELb0ELb0ELb0ELb0ELi2ELi2ELi4ELi2ELb1EEENS1_24CollectiveEpilogueBwdGQAISA_fSD_Li256ELb1ELb0EEENS1_19SingleTileSchedulerILb1ELb0ELb0ELi128EEEEEEEEEvNT_6ParamsE$_ZZN4cute7idx2crdINS_5tupleIJiEEENS1_IJNS1_IJNS1_IJNS_1CILi8EEENS3_ILi2EEEEEES5_S5_NS3_ILi4EEEEEEEEEEEDaRKT_RKT0_ENKUlRKT_RKT0_E_clIiS8_EEDaSI_SL_) ;  /* 0x000071b000007944 */ /* 0x004fea0003c00000 */
[----:B------:R-:W-:Y:S01]  /*15a0*/  IMAD R6, R20, c[0x0][0x1e0], RZ ;  /* 0x0000780014067a24 */ /* 0x000fe200078e02ff */
[----:B------:R-:W-:Y:S01]  /*15b0*/  IADD3 R8, P0, R2, R5, RZ ;  /* 0x0000000502087210 */ /* 0x000fe20007f1e0ff */
[----:B------:R-:W-:Y:S01]  /*15c0*/  IMAD.MOV.U32 R16, RZ, RZ, R3 ;  /* 0x000000ffff107224 */ /* 0x000fe200078e0003 */
[----:B------:R-:W-:Y:S01]  /*15d0*/  ULDC.64 UR4, c[0x0][0x1d8] ;  /* 0x0000760000047ab9 */ /* 0x000fe20000000a00 */
[----:B------:R-:W-:Y:S01]  /*15e0*/  IMAD.MOV.U32 R17, RZ, RZ, R55 ;  /* 0x000000ffff117224 */ /* 0x000fe200078e0037 */
[----:B------:R-:W-:Y:S01]  /*15f0*/  LEA.HI.X.SX32 R9, R5, R22, 0x1, P0 ;  /* 0x0000001605097211 */ /* 0x000fe200000f0eff */
[C---:B------:R-:W-:Y:S01]  /*1600*/  IMAD R6, R23.reuse, c[0x0][0x1e4], R6 ;  /* 0x0000790017067a24 */ /* 0x040fe200078e0206 */
[----:B------:R-:W-:Y:S01]  /*1610*/  USHF.L.U32 UR7, UR4, 0x6, URZ ;  /* 0x0000000604077899 */ /* 0x000fe2000800063f */
[----:B------:R-:W-:Y:S01]  /*1620*/  IMAD.WIDE.U32 R10, R23, c[0x0][0x1e0], R16 ;  /* 0x00007800170a7a25 */ /* 0x000fe200078e0010 */
[----:B------:R-:W-:Y:S01]  /*1630*/  UMOV UR6, 0x6 ;  /* 0x0000000600067882 */ /* 0x000fe20000000000 */
[----:B------:R1:W-:Y:S01]  /*1640*/  STL.64 [R1+0x98], R2 ;  /* 0x0000980201007387 */ /* 0x0003e20000100a00 */
[----:B------:R-:W-:Y:S01]  /*1650*/  USHF.L.U64.HI UR5, UR4, UR6, UR5 ;  /* 0x0000000604057299 */ /* 0x000fe20008010205 */
[----:B------:R-:W-:Y:S01]  /*1660*/  IMAD.IADD R11, R11, 0x1, R6 ;  /* 0x000000010b0b7824 */ /* 0x000fe200078e0206 */
[----:B------:R-:W-:Y:S01]  /*1670*/  BSSY B0, `(.L_x_186) ;  /* 0x0000087000007945 */ /* 0x000fe20003800000 */
[----:B------:R-:W-:Y:S01]  /*1680*/  IMAD R5, R12, c[0x0][0x1e8], RZ ;  /* 0x00007a000c057a24 */ /* 0x000fe200078e02ff */
[----:B------:R-:W-:Y:S01]  /*1690*/  STL.64 [R1+0xd8], R78 ;  /* 0x0000d84e01007387 */ /* 0x000fe20000100a00 */
[----:B------:R-:W-:Y:S01]  /*16a0*/  IMAD R20, R20, c[0x0][0x1b0], RZ ;  /* 0x00006c0014147a24 */ /* 0x000fe200078e02ff */
[----:B------:R-:W-:Y:S01]  /*16b0*/  IADD3 R195, R196, 0xb0, RZ ;  /* 0x000000b0c4c37810 */ /* 0x000fe20007ffe0ff */
[C---:B------:R-:W-:Y:S01]  /*16c0*/  IMAD R5, R14.reuse, c[0x0][0x1ec], R5 ;  /* 0x00007b000e057a24 */ /* 0x040fe200078e0205 */
[----:B------:R-:W-:Y:S01]  /*16d0*/  STL.64 [R1+0x130], R78 ;  /* 0x0001304e01007387 */ /* 0x000fe20000100a00 */
[----:B------:R-:W-:-:S03]  /*16e0*/  IMAD.WIDE.U32 R10, R14, c[0x0][0x1e8], R10 ;  /* 0x00007a000e0a7a25 */ /* 0x000fc600078e000a */
[----:B------:R-:W-:Y:S01]  /*16f0*/  STL.64 [R1+0x100], R76 ;  /* 0x0001004c01007387 */ /* 0x000fe20000100a00 */
[----:B------:R-:W-:-:S03]  /*1700*/  IMAD.WIDE R8, R4, 0x80, R8 ;  /* 0x0000008004087825 */ /* 0x000fc600078e0208 */
[----:B------:R-:W-:Y:S01]  /*1710*/  STL.64 [R1+0x158], R76 ;  /* 0x0001584c01007387 */ /* 0x000fe20000100a00 */
[----:B------:R-:W-:-:S03]  /*1720*/  IMAD.WIDE.U32 R16, R23, c[0x0][0x1b0], R16 ;  /* 0x00006c0017107a25 */ /* 0x000fc600078e0010 */
[----:B------:R-:W-:Y:S01]  /*1730*/  STL [R1+0xa4], R28 ;  /* 0x0000a41c01007387 */ /* 0x000fe20000100800 */
[----:B------:R-:W-:Y:S02]  /*1740*/  IMAD R20, R23, c[0x0][0x1b4], R20 ;  /* 0x00006d0017147a24 */ /* 0x000fe400078e0214 */
[----:B------:R-:W-:Y:S01]  /*1750*/  IMAD.IADD R11, R11, 0x1, R5 ;  /* 0x000000010b0b7824 */ /* 0x000fe200078e0205 */
[----:B------:R-:W-:Y:S01]  /*1760*/  STL.64 [R1+0xb0], R74 ;  /* 0x0000b04a01007387 */ /* 0x000fe20000100a00 */
[----:B------:R-:W-:Y:S02]  /*1770*/  IMAD R5, R9, c[0x0][0x1d8], RZ ;  /* 0x0000760009057a24 */ /* 0x000fe400078e02ff */
[----:B------:R-:W-:Y:S01]  /*1780*/  IMAD R25, R4, -0x80, R25 ;  /* 0xffffff8004197824 */ /* 0x000fe200078e0219 */
[----:B------:R-:W-:Y:S01]  /*1790*/  STL.64 [R1+0xb8], R70 ;  /* 0x0000b84601007387 */ /* 0x000fe20000100a00 */
[----:B------:R-:W-:Y:S02]  /*17a0*/  IMAD R7, R12, c[0x0][0x1b8], RZ ;  /* 0x00006e000c077a24 */ /* 0x000fe400078e02ff */
[----:B------:R-:W-:Y:S01]  /*17b0*/  IMAD.IADD R17, R17, 0x1, R20 ;  /* 0x0000000111117824 */ /* 0x000fe200078e0214 */
[----:B------:R-:W-:Y:S01]  /*17c0*/  STL.64 [R1+0xe8], R66 ;  /* 0x0000e84201007387 */ /* 0x000fe20000100a00 */
[----:B------:R-:W-:-:S02]  /*17d0*/  IMAD R5, R8, c[0x0][0x1dc], R5 ;  /* 0x0000770008057a24 */ /* 0x000fc400078e0205 */
[----:B------:R-:W-:Y:S01]  /*17e0*/  IMAD.WIDE.U32 R10, R8, c[0x0][0x1d8], R10 ;  /* 0x00007600080a7a25 */ /* 0x000fe200078e000a */
[----:B------:R-:W-:Y:S03]  /*17f0*/  STL.64 [R1+0xf0], R64 ;  /* 0x0000f04001007387 */ /* 0x000fe60000100a00 */
[----:B------:R-:W-:Y:S01]  /*1800*/  IMAD.IADD R4, R25, 0x1, -R2 ;  /* 0x0000000119047824 */ /* 0x000fe200078e0a02 */
[----:B------:R-:W-:Y:S01]  /*1810*/  LEA R12, P0, R10, c[0x0][0x1c0], 0x1 ;  /* 0x000070000a0c7a11 */ /* 0x000fe200078008ff */
[C---:B------:R-:W-:Y:S01]  /*1820*/  IMAD R7, R14.reuse, c[0x0][0x1bc], R7 ;  /* 0x00006f000e077a24 */ /* 0x040fe200078e0207 */
[----:B------:R-:W-:Y:S01]  /*1830*/  STL.64 [R1+0x108], R62 ;  /* 0x0001083e01007387 */ /* 0x000fe20000100a00 */
[----:B------:R-:W-:Y:S01]  /*1840*/  IMAD.WIDE.U32 R16, R14, c[0x0][0x1b8], R16 ;  /* 0x00006e000e107a25 */ /* 0x000fe200078e0010 */
[C---:B------:R-:W-:Y:S02]  /*1850*/  ISETP.GE.AND P4, PT, R4.reuse, 0x1, PT ;  /* 0x000000010400780c */ /* 0x040fe40003f86270 */
[C---:B------:R-:W-:Y:S01]  /*1860*/  ISETP.GE.AND P3, PT, R4.reuse, 0x21, PT ;  /* 0x000000210400780c */ /* 0x040fe20003f66270 */
[----:B------:R-:W-:Y:S01]  /*1870*/  IMAD.IADD R5, R11, 0x1, R5 ;  /* 0x000000010b057824 */ /* 0x000fe200078e0205 */
[----:B------:R-:W-:Y:S01]  /*1880*/  ISETP.GE.OR P1, PT, R3, c[0x0][0x1cc], !P4 ;  /* 0x0000730003007a0c */ /* 0x000fe20006726670 */
[----:B------:R-:W-:Y:S01]  /*1890*/  IMAD R6, R9, c[0x0][0x1a8], RZ ;  /* 0x00006a0009067a24 */ /* 0x000fe200078e02ff */
[----:B------:R-:W-:Y:S01]  /*18a0*/  ISETP.GE.AND P6, PT, R4, 0x41, PT ;  /* 0x000000410400780c */ /* 0x000fe20003fc6270 */
[----:B------:R-:W-:Y:S01]  /*18b0*/  IMAD.IADD R17, R17, 0x1, R7 ;  /* 0x0000000111117824 */ /* 0x000fe200078e0207 */
[----:B------:R-:W-:Y:S01]  /*18c0*/  LEA.HI.X R13, R10, c[0x0][0x1c4], R5, 0x1, P0 ;  /* 0x000071000a0d7a11 */ /* 0x000fe200000f0c05 */
[----:B-1----:R-:W-:Y:S01]  /*18d0*/  IMAD R2, R8, c[0x0][0x1ac], R6 ;  /* 0x00006b0008027a24 */ /* 0x002fe200078e0206 */
[----:B------:R-:W-:Y:S01]  /*18e0*/  IADD3 R6, P0, R12, UR7, RZ ;  /* 0x000000070c067c10 */ /* 0x000fe2000ff1e0ff */
[----:B------:R-:W-:Y:S01]  /*18f0*/  IMAD.WIDE.U32 R8, R8, c[0x0][0x1a8], R16 ;  /* 0x00006a0008087a25 */ /* 0x000fe200078e0010 */
[----:B------:R-:W-:Y:S01]  /*1900*/  ISETP.GE.OR P2, PT, R3, c[0x0][0x1cc], !P3 ;  /* 0x0000730003007a0c */ /* 0x000fe20005f46670 */
[----:B------:R-:W-:Y:S01]  /*1910*/  STL.64 [R1+0x110], R60 ;  /* 0x0001103c01007387 */ /* 0x000fe20000100a00 */
[----:B------:R-:W-:Y:S01]  /*1920*/  IADD3.X R7, R13, UR5, RZ, P0, !PT ;  /* 0x000000050d077c10 */ /* 0x000fe200087fe4ff */
[----:B------:R-:W-:Y:S01]  /*1930*/  IMAD.IADD R2, R9, 0x1, R2 ;  /* 0x0000000109027824 */ /* 0x000fe200078e0202 */
[----:B------:R-:W-:Y:S01]  /*1940*/  IADD3 R10, P5, R6, UR7, RZ ;  /* 0x00000007060a7c10 */ /* 0x000fe2000ffbe0ff */
[----:B------:R-:W-:Y:S01]  /*1950*/  IMAD.SHL.U32 R15, R15, 0x2, RZ ;  /* 0x000000020f0f7824 */ /* 0x000fe200078e00ff */
[----:B------:R-:W-:Y:S01]  /*1960*/  LEA R16, P0, R8, c[0x0][0x190], 0x1 ;  /* 0x0000640008107a11 */ /* 0x000fe200078008ff */
[----:B------:R-:W-:Y:S01]  /*1970*/  IMAD.SHL.U32 R186, R186, 0x2, RZ ;  /* 0x00000002baba7824 */ /* 0x000fe200078e00ff */
[----:B------:R-:W-:Y:S01]  /*1980*/  IADD3.X R11, R7, UR5, RZ, P5, !PT ;  /* 0x00000005070b7c10 */ /* 0x000fe2000affe4ff */
[----:B------:R-:W-:Y:S01]  /*1990*/  STL.64 [R1+0x140], R58 ;  /* 0x0001403a01007387 */ /* 0x000fe20000100a00 */
[----:B------:R-:W-:-:S02]  /*19a0*/  ISETP.GE.AND P5, PT, R4, 0x61, PT ;  /* 0x000000610400780c */ /* 0x000fc40003fa6270 */
[----:B------:R-:W-:Y:S01]  /*19b0*/  LEA.HI.X R17, R8, c[0x0][0x194], R2, 0x1, P0 ;  /* 0x0000650008117a11 */ /* 0x000fe200000f0c02 */
[----:B------:R-:W-:Y:S01]  /*19c0*/  @!PT LDS RZ, [RZ] ;  /* 0x00000000fffff984 */ /* 0x000fe20000000800 */
[----:B------:R-:W-:Y:S01]  /*19d0*/  @!PT LDS RZ, [RZ] ;  /* 0x00000000fffff984 */ /* 0x000fe20000000800 */
[----:B------:R-:W-:Y:S01]  /*19e0*/  @!PT LDS RZ, [RZ] ;  /* 0x00000000fffff984 */ /* 0x000fe20000000800 */
[----:B------:R1:W-:Y:S01]  /*19f0*/  LDGSTS.E.BYPASS.LTC128B.128 [R15+0x4080], [R12.64], !P1 ;  /* 0x040800000c0f7fae */ /* 0x0003e2000c901d4a */
[----:B------:R-:W-:Y:S02]  /*1a00*/  IADD3 R4, P0, R10, UR7, RZ ;  /* 0x000000070a047c10 */ /* 0x000fe4000ff1e0ff */
[----:B------:R-:W-:Y:S01]  /*1a10*/  ISETP.GE.OR P1, PT, R3, c[0x0][0x1cc], !P6 ;  /* 0x0000730003007a0c */ /* 0x000fe20007726670 */
[----:B------:R3:W-:Y:S01]  /*1a20*/  LDGSTS.E.BYPASS.LTC128B.128 [R15+0x5080], [R6.64], !P2 ;  /* 0x05080000060f7fae */ /* 0x0007e2000d101d4a */
[----:B------:R-:W-:Y:S01]  /*1a30*/  IADD3.X R5, R11, UR5, RZ, P0, !PT ;  /* 0x000000050b057c10 */ /* 0x000fe200087fe4ff */
[----:B------:R-:W-:Y:S01]  /*1a40*/  ULDC.64 UR4, c[0x0][0x1a8] ;  /* 0x00006a0000047ab9 */ /* 0x000fe20000000a00 */
[C---:B------:R-:W-:Y:S01]  /*1a50*/  ISETP.GE.OR P0, PT, R3.reuse, c[0x0][0x1cc], !P5 ;  /* 0x0000730003007a0c */ /* 0x040fe20006f06670 */
[----:B------:R-:W-:Y:S01]  /*1a60*/  USHF.L.U32 UR7, UR4, 0x6, URZ ;  /* 0x0000000604077899 */ /* 0x000fe2000800063f */
[C---:B------:R-:W-:Y:S01]  /*1a70*/  ISETP.GE.OR P4, PT, R3.reuse, c[0x0][0x19c], !P4 ;  /* 0x0000670003007a0c */ /* 0x040fe20006786670 */
[----:B------:R-:W-:Y:S01]  /*1a80*/  USHF.L.U64.HI UR5, UR4, UR6, UR5 ;  /* 0x0000000604057299 */ /* 0x000fe20008010205 */
[C---:B------:R-:W-:Y:S01]  /*1a90*/  ISETP.GE.OR P3, PT, R3.reuse, c[0x0][0x19c], !P3 ;  /* 0x0000670003007a0c */ /* 0x040fe20005f66670 */
[----:B------:R-:W-:Y:S01]  /*1aa0*/  STL.64 [R1+0x148], R56 ;  /* 0x0001483801007387 */ /* 0x000fe20000100a00 */
[----:B------:R-:W-:-:S02]  /*1ab0*/  ISETP.GE.OR P6, PT, R3, c[0x0][0x19c], !P6 ;  /* 0x0000670003007a0c */ /* 0x000fc400077c6670 */
[----:B------:R-:W-:Y:S01]  /*1ac0*/  ISETP.GE.OR P5, PT, R3, c[0x0][0x19c], !P5 ;  /* 0x0000670003007a0c */ /* 0x000fe20006fa6670 */
[----:B------:R4:W-:Y:S01]  /*1ad0*/  LDGSTS.E.BYPASS.LTC128B.128 [R15+0x6080], [R10.64], !P1 ;  /* 0x060800000a0f7fae */ /* 0x0009e2000c901d4a */
[C---:B------:R-:W-:Y:S02]  /*1ae0*/  LOP3.LUT P2, RZ, R19.reuse, 0x4, RZ, 0xc0, !PT ;  /* 0x0000000413ff7812 */ /* 0x040fe4000784c0ff */
[----:B------:R-:W-:Y:S01]  /*1af0*/  LOP3.LUT P1, RZ, R19, 0x2, RZ, 0xc0, !PT ;  /* 0x0000000213ff7812 */ /* 0x000fe2000782c0ff */
[----:B------:R5:W-:Y:S04]  /*1b00*/  LDGSTS.E.BYPASS.LTC128B.128 [R15+0x7080], [R4.64], !P0 ;  /* 0x07080000040f7fae */ /* 0x000be8000c101d4a */
[----:B------:R-:W0:Y:S04]  /*1b10*/  LDGDEPBAR ;  /* 0x00000000000079af */ /* 0x000e280000000000 */
[----:B------:R2:W-:Y:S01]  /*1b20*/  LDGSTS.E.BYPASS.LTC128B.128 [R15+0x80], [R16.64], !P4 ;  /* 0x00080000100f7fae */ /* 0x0005e2000e101d4a */
[----:B------:R-:W-:-:S02]  /*1b30*/  ISETP.GE.AND P4, PT, R3, c[0x0][0x16c], PT ;  /* 0x00005b0003007a0c */ /* 0x000fc40003f86270 */
[----:B---3--:R-:W-:Y:S01]  /*1b40*/  IADD3 R6, P0, R16, UR7, RZ ;  /* 0x0000000710067c10 */ /* 0x008fe2000ff1e0ff */
[----:B------:R-:W-:Y:S03]  /*1b50*/  STL.64 [R1+0xc0], R196 ;  /* 0x0000c0c401007387 */ /* 0x000fe60000100a00 */
[----:B------:R-:W-:Y:S01]  /*1b60*/  IADD3.X R7, R17, UR5, RZ, P0, !PT ;  /* 0x0000000511077c10 */ /* 0x000fe200087fe4ff */
[----:B------:R-:W-:Y:S01]  /*1b70*/  STL.64 [R1+0x118], R196 ;  /* 0x000118c401007387 */ /* 0x000fe20000100a00 */
[----:B------:R-:W-:-:S03]  /*1b80*/  IADD3 R8, P0, R6, UR7, RZ ;  /* 0x0000000706087c10 */ /* 0x000fc6000ff1e0ff */
[----:B------:R3:W-:Y:S01]  /*1b90*/  LDGSTS.E.BYPASS.LTC128B.128 [R15+0x1080], [R6.64], !P3 ;  /* 0x01080000060f7fae */ /* 0x0007e2000d901d4a */
[----:B------:R-:W-:Y:S02]  /*1ba0*/  IADD3.X R9, R7, UR5, RZ, P0, !PT ;  /* 0x0000000507097c10 */ /* 0x000fe400087fe4ff */
[----:B----4-:R-:W-:Y:S01]  /*1bb0*/  IADD3 R10, P0, R8, UR7, RZ ;  /* 0x00000007080a7c10 */ /* 0x010fe2000ff1e0ff */
[----:B------:R-:W-:Y:S01]  /*1bc0*/  UMOV UR7, URZ ;  /* 0x0000003f00077c82 */ /* 0x000fe20008000000 */
[----:B------:R-:W-:Y:S01]  /*1bd0*/  ISETP.GE.AND P3, PT, R3, c[0x0][0x1fc], PT ;  /* 0x00007f0003007a0c */ /* 0x000fe20003f66270 */
[----:B------:R4:W-:Y:S01]  /*1be0*/  LDGSTS.E.BYPASS.LTC128B.128 [R15+0x2080], [R8.64], !P6 ;  /* 0x02080000080f7fae */ /* 0x0009e2000f101d4a */
[----:B------:R-:W-:Y:S01]  /*1bf0*/  IADD3.X R11, R9, UR5, RZ, P0, !PT ;  /* 0x00000005090b7c10 */ /* 0x000fe200087fe4ff */
[----:B------:R-:W-:Y:S01]  /*1c00*/  IMAD.MOV.U32 R3, RZ, RZ, 0x40 ;  /* 0x00000040ff037424 */ /* 0x000fe200078e00ff */
[----:B-----5:R-:W-:Y:S01]  /*1c10*/  SEL R4, RZ, 0x1, P4 ;  /* 0x00000001ff047807 */ /* 0x020fe20002000000 */
[----:B------:R-:W-:Y:S01]  /*1c20*/  IMAD.MOV.U32 R5, RZ, RZ, 0x20 ;  /* 0x00000020ff057424 */ /* 0x000fe200078e00ff */
[----:B-1----:R-:W-:Y:S01]  /*1c30*/  IADD3 R12, P0, R196, 0x98, RZ ;  /* 0x00000098c40c7810 */ /* 0x002fe20007f1e0ff */
[----:B------:R1:W-:Y:S01]  /*1c40*/  LDGSTS.E.BYPASS.LTC128B.128 [R15+0x3080], [R10.64], !P5 ;  /* 0x030800000a0f7fae */ /* 0x0003e2000e901d4a */
[----:B------:R-:W-:-:S02]  /*1c50*/  SEL R3, R3, 0xffffffc0, !P2 ;  /* 0xffffffc003037807 */ /* 0x000fc40005000000 */
[----:B------:R-:W-:Y:S01]  /*1c60*/  SEL R2, RZ, 0x1, P3 ;  /* 0x00000001ff027807 */ /* 0x000fe20001800000 */
[----:B------:R-:W0:Y:S01]  /*1c70*/  LDGDEPBAR ;  /* 0x00000000000079af */ /* 0x000e220000000000 */
[----:B------:R-:W-:Y:S01]  /*1c80*/  IMAD.X R13, RZ, RZ, R197, P0 ;  /* 0x000000ffff0d7224 */ /* 0x000fe200000e06c5 */
[----:B------:R-:W-:Y:S01]  /*1c90*/  SEL R5, R5, 0xffffffe0, !P1 ;  /* 0xffffffe005057807 */ /* 0x000fe20004800000 */
[----:B--2---:R-:W-:Y:S01]  /*1ca0*/  IMAD.MOV.U32 R17, RZ, RZ, RZ ;  /* 0x000000ffff117224 */ /* 0x004fe200078e00ff */
[----:B------:R2:W-:Y:S04]  /*1cb0*/  STL.U8 [R1+0xa1], R4 ;  /* 0x0000a10401007387 */ /* 0x0005e80000100000 */
[----:B------:R5:W-:Y:S01]  /*1cc0*/  STL.U8 [R1+0xa8], R2 ;  /* 0x0000a80201007387 */ /* 0x000be20000100000 */
[----:B---3--:R-:W-:-:S03]  /*1cd0*/  IMAD.IADD R6, R186, 0x1, R5 ;  /* 0x00000001ba067824 */ /* 0x008fc600078e0205 */
[----:B------:R-:W-:Y:S04]  /*1ce0*/  STL.64 [R1+0xc8], R12 ;  /* 0x0000c80c01007387 */ /* 0x000fe80000100a00 */
[----:B------:R3:W-:Y:S01]  /*1cf0*/  STL.64 [R1+0x120], R12 ;  /* 0x0001200c01007387 */ /* 0x0007e20000100a00 */
[----:B----4-:R-:W-:-:S05]  /*1d00*/  IADD3 R8, P2, R196, 0xa1, RZ ;  /* 0x000000a1c4087810 */ /* 0x010fca0007f5e0ff */
[----:B------:R-:W-:Y:S01]  /*1d10*/  IMAD.X R9, RZ, RZ, R197, P2 ;  /* 0x000000ffff097224 */ /* 0x000fe200010e06c5 */
[----:B-1----:R-:W-:Y:S01]  /*1d20*/  IADD3 R10, P0, R196, 0xa0, RZ ;  /* 0x000000a0c40a7810 */ /* 0x002fe20007f1e0ff */
[----:B------:R-:W-:-:S04]  /*1d30*/  DEPBAR.LE SB0, 0x1 ;  /* 0x000080400000791a */ /* 0x000fc80000000000 */
[----:B------:R-:W-:Y:S01]  /*1d40*/  BAR.SYNC.DEFER_BLOCKING 0x0 ;  /* 0x0000000000007b1d */ /* 0x000fe20000010000 */
[----:B--2---:R-:W-:Y:S01]  /*1d50*/  IMAD.IADD R4, R186, 0x1, R3 ;  /* 0x00000001ba047824 */ /* 0x004fe200078e0203 */
[----:B------:R-:W-:Y:S01]  /*1d60*/  IADD3 R14, P2, R196, 0xa4, RZ ;  /* 0x000000a4c40e7810 */ /* 0x000fe20007f5e0ff */
[--C-:B------:R-:W-:Y:S02]  /*1d70*/  IMAD.X R11, RZ, RZ, R197.reuse, P0 ;  /* 0x000000ffff0b7224 */ /* 0x100fe400000e06c5 */
[----:B-----5:R-:W-:Y:S01]  /*1d80*/  IMAD.IADD R2, R5, 0x1, R4 ;  /* 0x0000000105027824 */ /* 0x020fe200078e0204 */
[----:B------:R-:W-:Y:S01]  /*1d90*/  STL.64 [R1+0xe0], R8 ;  /* 0x0000e00801007387 */ /* 0x000fe20000100a00 */
[----:B------:R-:W-:-:S03]  /*1da0*/  IMAD.X R15, RZ, RZ, R197, P2 ;  /* 0x000000ffff0f7224 */ /* 0x000fc600010e06c5 */
[----:B------:R-:W-:Y:S04]  /*1db0*/  STL.64 [R1+0xd0], R10 ;  /* 0x0000d00a01007387 */ /* 0x000fe80000100a00 */
[----:B------:R-:W-:Y:S01]  /*1dc0*/  STL.64 [R1+0x128], R10 ;  /* 0x0001280a01007387 */ /* 0x000fe20000100a00 */
[C---:B---3--:R-:W-:Y:S02]  /*1dd0*/  IADD3 R12, P1, R196.reuse, 0xa8, RZ ;  /* 0x000000a8c40c7810 */ /* 0x048fe40007f3e0ff */
[----:B------:R-:W-:Y:S01]  /*1de0*/  IADD3 R196, R196, 0x108, RZ ;  /* 0x00000108c4c47810 */ /* 0x000fe20007ffe0ff */
[----:B------:R-:W-:Y:S02]  /*1df0*/  STL.64 [R1+0xf8], R14 ;  /* 0x0000f80e01007387 */ /* 0x000fe40000100a00 */
[----:B------:R-:W-:-:S02]  /*1e00*/  IMAD.X R13, RZ, RZ, R197, P1 ;  /* 0x000000ffff0d7224 */ /* 0x000fc400008e06c5 */
        /* <DEDUP_REMOVED lines=12> */
[----:B-1234-:R-:W-:Y:S05]  /*1ed0*/  CALL.REL.NOINC `($_ZN7cutlass13device_kernelIN5flash19enable_sm80_to_sm89INS1_16FlashAttnBwdSm80INS1_25CollectiveMainloopBwdSm80ILi2ELi2EN4cute5tupleIJNS5_1CILi64EEENS7_ILi128EEES8_EEENS_10bfloat16_tEfNS_4arch4Sm80ELb0ELb0ELb1ELb1ELb0ELb0ELb0ELb0ELi2ELi2ELi4ELi2ELb1EEENS1_24CollectiveEpilogueBwdGQAISA_fSD_Li256ELb1ELb0EEENS1_19SingleTileSchedulerILb1ELb0ELb0ELi128EEEEEEEEEvNT_6ParamsE$_ZZN5flash25CollectiveMainloopBwdSm80ILi2ELi2EN4cute5tupleIJNS1_1CILi64EEENS3_ILi128EEES4_EEEN7cutlass10bfloat16_tEfNS7_4arch4Sm80ELb0ELb0ELb1ELb1ELb0ELb0ELb0ELb0ELi2ELi2ELi4ELi2ELb1EE3mmaINS_16FlashAttnBwdSm80ISB_NS_24CollectiveEpilogueBwdGQAIS6_fSA_Li256ELb1ELb0EEENS_19SingleTileSchedulerILb1ELb0ELb0ELi128EEEE13SharedStorageENS1_6TensorINS1_11ArrayEngineIfLm32EEENS1_6LayoutINS2_IJNS2_IJNS3_ILi2EEESO_EEESO_NS3_ILi4EEEEEENS2_IJNS2_IJNS3_ILi1EEESO_EEESQ_NS3_ILi8EEEEEEEEEEEEbRKNSB_6ParamsERT0_S12_iNS2_IJiiiEEERT_ENKUliiE_clEii) ;  /* 0x0000917000007944 */ /* 0x01efea0003c00000 */
[----:B------:R-:W-:Y:S05]  /*1ee0*/  BSYNC B0 ;  /* 0x0000000000007941 */ /* 0x000fea0003800000 */
.L_x_186:
[----:B------:R-:W0:Y:S01]  /*1ef0*/  LDGDEPBAR ;  /* 0x00000000000079af */ /* 0x000e220000000000 */
[----:B------:R-:W-:Y:S01]  /*1f00*/  BSSY B0, `(.L_x_187) ;  /* 0x0000005000007945 */ /* 0x000fe20003800000 */
[----:B------:R-:W-:Y:S01]  /*1f10*/  MOV R17, RZ ;  /* 0x000000ff00117202 */ /* 0x000fe20000000f00 */
[----:B------:R-:W-:Y:S01]  /*1f20*/  UMOV UR6, URZ ;  /* 0x0000003f00067c82 */ /* 0x000fe20008000000 */
[----:B------:R-:W-:Y:S02]  /*1f30*/  MOV R12, 0x1f50 ;  /* 0x00001f50000c7802 */ /* 0x000fe40000000f00 */
[----:B-1----:R-:W-:Y:S05]  /*1f40*/  CALL.REL.NOINC `($_ZN7cutlass13device_kernelIN5flash19enable_sm80_to_sm89INS1_16FlashAttnBwdSm80INS1_25CollectiveMainloopBwdSm80ILi2ELi2EN4cute5tupleIJNS5_1CILi64EEENS7_ILi128EEES8_EEENS_10bfloat16_tEfNS_4arch4Sm80ELb0ELb0ELb1ELb1ELb0ELb0ELb0ELb0ELi2ELi2ELi4ELi2ELb1EEENS1_24CollectiveEpilogueBwdGQAISA_fSD_Li256ELb1ELb0EEENS1_19SingleTileSchedulerILb1ELb0ELb0ELi128EEEEEEEEEvNT_6ParamsE$_ZZN5flash25CollectiveMainloopBwdSm80ILi2ELi2EN4cute5tupleIJNS1_1CILi64EEENS3_ILi128EEES4_EEEN7cutlass10bfloat16_tEfNS7_4arch4Sm80ELb0ELb0ELb1ELb1ELb0ELb0ELb0ELb0ELi2ELi2ELi4ELi2ELb1EE3mmaINS_16FlashAttnBwdSm80ISB_NS_24CollectiveEpilogueBwdGQAIS6_fSA_Li256ELb1ELb0EEENS_19SingleTileSchedulerILb1ELb0ELb0ELi128EEEE13SharedStorageENS1_6TensorINS1_11ArrayEngineIfLm32EEENS1_6LayoutINS2_IJNS2_IJNS3_ILi2EEESO_EEESO_NS3_ILi4EEEEEENS2_IJNS2_IJNS3_ILi1EEESO_EEESQ_NS3_ILi8EEEEEEEEEEEEbRKNSB_6ParamsERT0_S12_iNS2_IJiiiEEERT_ENKUliiE0_clEii) ;  /* 0x00007ad000007944 */ /* 0x002fea0003c00000 */
[----:B------:R-:W-:Y:S05]  /*1f50*/  BSYNC B0 ;  /* 0x0000000000007941 */ /* 0x000fea0003800000 */
.L_x_187:
        /* <DEDUP_REMOVED lines=37> */
.L_x_188:
        /* <DEDUP_REMOVED lines=162> */
.L_x_191:
[----:B------:R-:W-:Y:S04]  /*2bd0*/  DEPBAR.LE SB0, 0x1 ;  /* 0x000080400000791a */ /* 0x000fe80000000000 */
[----:B------:R-:W-:Y:S01]  /*2be0*/  BAR.SYNC.DEFER_BLOCKING 0x0 ;  /* 0x0000000000007b1d */ /* 0x000fe20000010000 */
[C---:B------:R-:W-:Y:S02]  /*2bf0*/  SHF.L.U32 R189, R183.reuse, 0xc, RZ ;  /* 0x0000000cb7bd7819 */ /* 0x040fe400000006ff */
        /* <DEDUP_REMOVED lines=145> */
[----:B-1----:R-:W-:Y:S05]  /*3510*/  CALL.REL.NOINC `($_ZN7cutlass13device_kernelIN5flash19enable_sm80_to_sm89INS1_16FlashAttnBwdSm80INS1_25CollectiveMainloopBwdSm80ILi2ELi2EN4cute5tupleIJNS5_1CILi64EEENS7_ILi128EEES8_EEENS_10bfloat16_tEfNS_4arch4Sm80ELb0ELb0ELb1ELb1ELb0ELb0ELb0ELb0ELi2ELi2ELi4ELi2ELb1EEENS1_24CollectiveEpilogueBwdGQAISA_fSD_Li256ELb1ELb0EEENS1_19SingleTileSchedulerILb1ELb0ELb0ELi128EEEEEEEEEvNT_6ParamsE$_ZZN5flash25CollectiveMainloopBwdSm80ILi2ELi2EN4cute5tupleIJNS1_1CILi64EEENS3_ILi128EEES4_EEEN7cutlass10bfloat16_tEfNS7_4arch4Sm80ELb0ELb0ELb1ELb1ELb0ELb0ELb0ELb0ELi2ELi2ELi4ELi2ELb1EE3mmaINS_16FlashAttnBwdSm80ISB_NS_24CollectiveEpilogueBwdGQAIS6_fSA_Li256ELb1ELb0EEENS_19SingleTileSchedulerILb1ELb0ELb0ELi128EEEE13SharedStorageENS1_6TensorINS1_11ArrayEngineIfLm32EEENS1_6LayoutINS2_IJNS2_IJNS3_ILi2EEESO_EEESO_NS3_ILi4EEEEEENS2_IJNS2_IJNS3_ILi1EEESO_EEESQ_NS3_ILi8EEEEEEEEEEEEbRKNSB_6ParamsERT0_S12_iNS2_IJiiiEEERT_ENKUliiE_clEii) ;  /* 0x00007b3000007944 */ /* 0x002fea0003c00000 */
[----:B------:R-:W-:Y:S05]  /*3520*/  BSYNC B0 ;  /* 0x0000000000007941 */ /* 0x000fea0003800000 */
.L_x_189:
        /* <DEDUP_REMOVED lines=407> */
[----:B------:R-:W-:Y:S05]  /*4ea0*/  CALL.REL.NOINC `($_ZN7cutlass13device_kernelIN5flash19enable_sm80_to_sm89INS1_16FlashAttnBwdSm80INS1_25CollectiveMainloopBwdSm80ILi2ELi2EN4cute5tupleIJNS5_1CILi64EEENS7_ILi128EEES8_EEENS_10bfloat16_tEfNS_4arch4Sm80ELb0ELb0ELb1ELb1ELb0ELb0ELb0ELb0ELi2ELi2ELi4ELi2ELb1EEENS1_24CollectiveEpilogueBwdGQAISA_fSD_Li256ELb1ELb0EEENS1_19SingleTileSchedulerILb1ELb0ELb0ELi128EEEEEEEEEvNT_6ParamsE$_ZZN5flash25CollectiveMainloopBwdSm80ILi2ELi2EN4cute5tupleIJNS1_1CILi64EEENS3_ILi128EEES4_EEEN7cutlass10bfloat16_tEfNS7_4arch4Sm80ELb0ELb0ELb1ELb1ELb0ELb0ELb0ELb0ELi2ELi2ELi4ELi2ELb1EE3mmaINS_16FlashAttnBwdSm80ISB_NS_24CollectiveEpilogueBwdGQAIS6_fSA_Li256ELb1ELb0EEENS_19SingleTileSchedulerILb1ELb0ELb0ELi128EEEE13SharedStorageENS1_6TensorINS1_11ArrayEngineIfLm32EEENS1_6LayoutINS2_IJNS2_IJNS3_ILi2EEESO_EEESO_NS3_ILi4EEEEEENS2_IJNS2_IJNS3_ILi1EEESO_EEESQ_NS3_ILi8EEEEEEEEEEEEbRKNSB_6ParamsERT0_S12_iNS2_IJiiiEEERT_ENKUliiE0_clEii) ;  /* 0x00004b7000007944 */ /* 0x000fea0003c00000 */
[----:B------:R-:W-:Y:S05]  /*4eb0*/  BSYNC B0 ;  /* 0x0000000000007941 */ /* 0x000fea0003800000 */
.L_x_190:
        /* <DEDUP_REMOVED lines=168> */
.L_x_185:
[----:B----4-:R-:W-:Y:S05]  /*5940*/  @P1 EXIT ;  /* 0x000000000000194d */ /* 0x010fea0003800000 */
[----:B------:R-:W-:-:S04]  /*5950*/  ISETP.NE.U32.AND P2, PT, RZ, c[0x0][0x360], PT ;  /* 0x0000d800ff007a0c */ /* 0x000fc80003f45070 */
[----:B------:R-:W-:-:S13]  /*5960*/  ISETP.NE.AND.EX P2, PT, RZ, c[0x0][0x364], PT, P2 ;  /* 0x0000d900ff007a0c */ /* 0x000fda0003f45320 */
[----:B------:R-:W-:-:S04]  /*5970*/  @P2 IMAD.MOV.U32 R3, RZ, RZ, 0x4 ;  /* 0x00000004ff032424 */ /* 0x000fc800078e00ff */
[----:B------:R-:W-:-:S05]  /*5980*/  @P2 IMAD.WIDE R12, R194, R3, c[0x0][0x360] ;  /* 0x0000d800c20c2625 */ /* 0x000fca00078e0203 */
[----:B-1----:R-:W4:Y:S01]  /*5990*/  @P2 LDG.E R5, [R12.64] ;  /* 0x0000000a0c052981 */ /* 0x002f22000c1e1900 */
[----:B------:R-:W-:Y:S01]  /*59a0*/  IMAD.MOV.U32 R3, RZ, RZ, 0x1 ;  /* 0x00000001ff037424 */ /* 0x000fe200078e00ff */
[----:B------:R-:W1:Y:S02]  /*59b0*/  S2UR UR5, SR_CTAID.X ;  /* 0x00000000000579c3 */ /* 0x000e640000002500 */
[----:B------:R-:W5:Y:S04]  /*59c0*/  S2R R6, SR_CTAID.Y ;  /* 0x0000000000067919 */ /* 0x000f680000002600 */
[----:B------:R-:W-:Y:S01]  /*59d0*/  BAR.SYNC.DEFER_BLOCKING 0x1, 0x100 ;  /* 0x0044000000007b1d */ /* 0x000fe20000010000 */
[----:B------:R-:W-:-:S05]  /*59e0*/  ISETP.NE.AND P0, PT, R3, c[0x0][0x338], PT ;  /* 0x0000ce0003007a0c */ /* 0x000fca0003f05270 */
[----:B------:R-:W2:Y:S01]  /*59f0*/  S2R R11, SR_TID.X ;  /* 0x00000000000b7919 */ /* 0x000ea20000002100 */
[----:B-1----:R-:W-:-:S04]  /*5a00*/  USHF.L.U32 UR5, UR5, 0xd, URZ ;  /* 0x0000000d05057899 */ /* 0x002fc8000800063f */
[----:B------:R-:W-:Y:S01]  /*5a10*/  USHF.R.S32.HI UR4, URZ, 0x1f, UR5 ;  /* 0x0000001f3f047899 */ /* 0x000fe20008011405 */
[----:B----4-:R-:W-:-:S04]  /*5a20*/  @P2 LEA R4, R194, R5, 0x7 ;  /* 0x00000005c2042211 */ /* 0x010fc800078e38ff */
[----:B------:R-:W-:-:S04]  /*5a30*/  @P2 SHF.R.S32.HI R3, RZ, 0x1f, R4 ;  /* 0x0000001fff032819 */ /* 0x000fc80000011404 */
[----:B------:R-:W-:-:S05]  /*5a40*/  @P2 LEA.HI R3, R3, R4, RZ, 0x7 ;  /* 0x0000000403032211 */ /* 0x000fca00078f38ff */
[----:B---3--:R-:W-:Y:S02]  /*5a50*/  @P2 IMAD.SHL.U32 R8, R3, 0x40, RZ ;  /* 0x0000004003082824 */ /* 0x008fe400078e00ff */
[----:B-----5:R-:W-:-:S03]  /*5a60*/  @P0 IMAD.HI.U32 R3, R6, c[0x0][0x33c], RZ ;  /* 0x0000cf0006030a27 */ /* 0x020fc600078e00ff */
[----:B------:R-:W-:Y:S02]  /*5a70*/  @P2 LOP3.LUT R8, R8, 0xffffe000, RZ, 0xc0, !PT ;  /* 0xffffe00008082812 */ /* 0x000fe400078ec0ff */
[----:B------:R-:W-:Y:S02]  /*5a80*/  @P0 SHF.R.U32.HI R6, RZ, c[0x0][0x340], R3 ;  /* 0x0000d000ff060a19 */ /* 0x000fe40000011603 */
[----:B------:R-:W-:Y:S02]  /*5a90*/  @P2 SHF.R.S32.HI R9, RZ, 0x1f, R8 ;  /* 0x0000001fff092819 */ /* 0x000fe40000011408 */
[----:B------:R-:W-:Y:S01]  /*5aa0*/  @!P2 CS2R R8, SRZ ;  /* 0x000000000008a805 */ /* 0x000fe2000001ff00 */
[----:B------:R-:W-:Y:S02]  /*5ab0*/  SHF.R.S32.HI R7, RZ, 0x1f, R6 ;  /* 0x0000001fff077819 */ /* 0x000fe40000011406 */
[----:B--2---:R-:W-:-:S03]  /*5ac0*/  SHF.R.S32.HI R3, RZ, 0x1f, R11 ;  /* 0x0000001fff037819 */ /* 0x004fc6000001140b */
[----:B------:R-:W-:Y:S01]  /*5ad0*/  IADD3 R10, P1, P0, R8, UR5, R11 ;  /* 0x00000005080a7c10 */ /* 0x000fe2000f83e00b */
[C---:B------:R-:W-:Y:S02]  /*5ae0*/  IMAD R5, R7.reuse, c[0x0][0x328], RZ ;  /* 0x0000ca0007057a24 */ /* 0x040fe400078e02ff */
[----:B------:R-:W-:Y:S01]  /*5af0*/  IMAD R7, R7, c[0x0][0x300], RZ ;  /* 0x0000c00007077a24 */ /* 0x000fe200078e02ff */
[----:B------:R-:W-:Y:S01]  /*5b00*/  IADD3.X R11, R9, UR4, R3, P1, P0 ;  /* 0x00000004090b7c10 */ /* 0x000fe20008fe0403 */
[C---:B------:R-:W-:Y:S01]  /*5b10*/  IMAD R5, R6.reuse, c[0x0][0x32c], R5 ;  /* 0x0000cb0006057a24 */ /* 0x040fe200078e0205 */
[----:B------:R-:W-:Y:S01]  /*5b20*/  SHF.R.S32.HI R3, RZ, 0x1f, R194 ;  /* 0x0000001fff037819 */ /* 0x000fe200000114c2 */
[C---:B------:R-:W-:Y:S02]  /*5b30*/  IMAD R4, R6.reuse, c[0x0][0x304], R7 ;  /* 0x0000c10006047a24 */ /* 0x040fe400078e0207 */
[----:B------:R-:W-:Y:S01]  /*5b40*/  IMAD.WIDE.U32 R8, R6, c[0x0][0x328], R10 ;  /* 0x0000ca0006087a25 */ /* 0x000fe200078e000a */
[----:B------:R-:W-:-:S03]  /*5b50*/  SEL R3, R3, RZ, !P2 ;  /* 0x000000ff03037207 */ /* 0x000fc60005000000 */
[----:B------:R-:W-:-:S04]  /*5b60*/  IMAD.WIDE.U32 R6, R6, c[0x0][0x300], R10 ;  /* 0x0000c00006067a25 */ /* 0x000fc800078e000a */
[----:B------:R-:W-:Y:S01]  /*5b70*/  IMAD.IADD R9, R9, 0x1, R5 ;  /* 0x0000000109097824 */ /* 0x000fe200078e0205 */
[----:B------:R-:W-:Y:S01]  /*5b80*/  IADD3 R7, R7, R4, RZ ;  /* 0x0000000407077210 */ /* 0x000fe20007ffe0ff */
[C---:B------:R-:W-:Y:S01]  /*5b90*/  IMAD R10, R3.reuse, c[0x0][0x308], RZ ;  /* 0x0000c200030a7a24 */ /* 0x040fe200078e02ff */
[----:B------:R-:W-:Y:S01]  /*5ba0*/  SEL R5, R194, RZ, !P2 ;  /* 0x000000ffc2057207 */ /* 0x000fe20005000000 */
[----:B------:R-:W-:-:S04]  /*5bb0*/  IMAD R4, R3, c[0x0][0x330], RZ ;  /* 0x0000cc0003047a24 */ /* 0x000fc800078e02ff */
[C---:B------:R-:W-:Y:S02]  /*5bc0*/  IMAD R10, R5.reuse, c[0x0][0x30c], R10 ;  /* 0x0000c300050a7a24 */ /* 0x040fe400078e020a */
[----:B------:R-:W-:-:S04]  /*5bd0*/  IMAD.WIDE.U32 R6, R5, c[0x0][0x308], R6 ;  /* 0x0000c20005067a25 */ /* 0x000fc800078e0006 */
[C---:B------:R-:W-:Y:S02]  /*5be0*/  IMAD R4, R5.reuse, c[0x0][0x334], R4 ;  /* 0x0000cd0005047a24 */ /* 0x040fe400078e0204 */
[----:B------:R-:W-:Y:S01]  /*5bf0*/  IMAD.WIDE.U32 R8, R5, c[0x0][0x330], R8 ;  /* 0x0000cc0005087a25 */ /* 0x000fe200078e0008 */
[----:B------:R-:W-:-:S03]  /*5c00*/  IADD3 R5, R7, R10, RZ ;  /* 0x0000000a07057210 */ /* 0x000fc60007ffe0ff */
[----:B------:R-:W-:Y:S01]  /*5c10*/  IMAD.IADD R3, R9, 0x1, R4 ;  /* 0x0000000109037824 */ /* 0x000fe200078e0204 */
[----:B------:R-:W-:Y:S02]  /*5c20*/  LEA R10, P1, R8, c[0x0][0x310], 0x2 ;  /* 0x0000c400080a7a11 */ /* 0x000fe400078210ff */
[----:B------:R-:W-:Y:S02]  /*5c30*/  LEA R4, P0, R6, c[0x0][0x2e8], 0x2 ;  /* 0x0000ba0006047a11 */ /* 0x000fe400078010ff */
[----:B------:R-:W-:Y:S02]  /*5c40*/  LEA.HI.X R11, R8, c[0x0][0x314], R3, 0x2, P1 ;  /* 0x0000c500080b7a11 */ /* 0x000fe400008f1403 */
[----:B------:R-:W-:-:S03]  /*5c50*/  LEA.HI.X R5, R6, c[0x0][0x2ec], R5, 0x2, P0 ;  /* 0x0000bb0006057a11 */ /* 0x000fc600000f1405 */
[----:B------:R-:W-:Y:S04]  /*5c60*/  RED.E.ADD.F32.FTZ.RN.STRONG.GPU [R10.64], R36 ;  /* 0x000000240a00798e */ /* 0x000fe8000c10e78a */
        /* <DEDUP_REMOVED lines=64> */
        .type           $_ZN7cutlass13device_kernelIN5flash19enable_sm80_to_sm89INS1_16FlashAttnBwdSm80INS1_25CollectiveMainloopBwdSm80ILi2ELi2EN4cute5tupleIJNS5_1CILi64EEENS7_ILi128EEES8_EEENS_10bfloat16_tEfNS_4arch4Sm80ELb0ELb0ELb1ELb1ELb0ELb0ELb0ELb0ELi2ELi2ELi4ELi2ELb1EEENS1_24CollectiveEpilogueBwdGQAISA_fSD_Li256ELb1ELb0EEENS1_19SingleTileSchedulerILb1ELb0ELb0ELi128EEEEEEEEEvNT_6ParamsE$_ZN4cute12iter_adaptorIPKN7cutlass10bfloat16_tENS_8gmem_ptrIS4_EEEC2ES4_,@function
        .size           $_ZN7cutlass13device_kernelIN5flash19enable_sm80_to_sm89INS1_16FlashAttnBwdSm80INS1_25CollectiveMainloopBwdSm80ILi2ELi2EN4cute5tupleIJNS5_1CILi64EEENS7_ILi128EEES8_EEENS_10bfloat16_tEfNS_4arch4Sm80ELb0ELb0ELb1ELb1ELb0ELb0ELb0ELb0ELi2ELi2ELi4ELi2ELb1EEENS1_24CollectiveEpilogueBwdGQAISA_fSD_Li256ELb1ELb0EEENS1_19SingleTileSchedulerILb1ELb0ELb0ELi128EEEEEEEEEvNT_6ParamsE$_ZN4cute12iter_adaptorIPKN7cutlass10bfloat16_tENS_8gmem_ptrIS4_EEEC2ES4_,($_ZN7cutlass13device_kernelIN5flash19enable_sm80_to_sm89INS1_16FlashAttnBwdSm80INS1_25CollectiveMainloopBwdSm80ILi2ELi2EN4cute5tupleIJNS5_1CILi64EEENS7_ILi128EEES8_EEENS_10bfloat16_tEfNS_4arch4Sm80ELb0ELb0ELb1ELb1ELb0ELb0ELb0ELb0ELi2ELi2ELi4ELi2ELb1EEENS1_24CollectiveEpilogueBwdGQAISA_fSD_Li256ELb1ELb0EEENS1_19SingleTileSchedulerILb1ELb0ELb0ELi128EEEEEEEEEvNT_6ParamsE$_ZN4cute12iter_adaptorIPKN7cutlass9uint128_tENS_8gmem_ptrIS4_EEEC2ES4_ - $_ZN7cutlass13device_kernelIN5flash19enable_sm80_to_sm89INS1_16FlashAttnBwdSm80INS1_25CollectiveMainloopBwdSm80ILi2ELi2EN4cute5tupleIJNS5_1CILi64EEENS7_ILi128EEES8_EEENS_10bfloat16_tEfNS_4arch4Sm80ELb0ELb0ELb1ELb1ELb0ELb0ELb0ELb0ELi2ELi2ELi4ELi2ELb1EEENS1_24CollectiveEpilogueBwdGQAISA_fSD_Li256ELb1ELb0EEENS1_19SingleTileSchedulerILb1ELb0ELb0ELi128EEEEEEEEEvNT_6ParamsE$_ZN4cute12iter_adaptorIPKN7cutlass10bfloat16_tENS_8gmem_ptrIS4_EEEC2ES4_)
$_ZN7cutlass13device_kernelIN5flash19enable_sm80_to_sm89INS1_16FlashAttnBwdSm80INS1_25CollectiveMainloopBwdSm80ILi2ELi2EN4cute5tupleIJNS5_1CILi64EEENS7_ILi128EEES8_EEENS_10bfloat16_tEfNS_4arch4Sm80ELb0ELb0ELb1ELb1ELb0ELb0ELb0ELb0ELi2ELi2ELi4ELi2ELb1EEENS1_24CollectiveEpilogueBwdGQAISA_fSD_Li256ELb1ELb0EEENS1_19SingleTileSchedulerILb1ELb0ELb0ELi128EEEEEEEEEvNT_6ParamsE$_ZN4cute12iter_adaptorIPKN7cutlass10bfloat16_tENS_8gmem_ptrIS4_EEEC2ES4_:
[----:B------:R-:W-:Y:S01]  /*6070*/  IADD3 R11, R4, -c[0x0][0x20], RZ ;  /* 0x80000800040b7a10 */ /* 0x000fe20007ffe0ff */
[----:B------:R-:W-:Y:S01]  /*6080*/  IMAD.MOV.U32 R128, RZ, RZ, R10 ;  /* 0x000000ffff807224 */ /* 0x000fe200078e000a */
[----:B------:R-:W-:Y:S01]  /*6090*/  MOV R130, R18 ;  /* 0x0000001200827202 */ /* 0x000fe20000000f00 */
[----:B------:R-:W-:Y:S01]  /*60a0*/  IMAD.MOV.U32 R129, RZ, RZ, R15 ;  /* 0x000000ffff817224 */ /* 0x000fe200078e000f */
[----:B------:R-:W-:-:S04]  /*60b0*/  MOV R131, 0x0 ;  /* 0x0000000000837802 */ /* 0x000fc80000000f00 */
[----:B------:R1:W-:Y:S01]  /*60c0*/  STL.64 [R11], R128 ;  /* 0x000000800b007387 */ /* 0x0003e20000100a00 */
[----:B------:R-:W-:Y:S05]  /*60d0*/  RET.REL.NODEC R130 `(_ZN7cutlass13device_kernelIN5flash19enable_sm80_to_sm89INS1_16FlashAttnBwdSm80INS1_25CollectiveMainloopBwdSm80ILi2ELi2EN4cute5tupleIJNS5_1CILi64EEENS7_ILi128EEES8_EEENS_10bfloat16_tEfNS_4arch4Sm80ELb0ELb0ELb1ELb1ELb0ELb0ELb0ELb0ELi2ELi2ELi4ELi2ELb1EEENS1_24CollectiveEpilogueBwdGQAISA_fSD_Li256ELb1ELb0EEENS1_19SingleTileSchedulerILb1ELb0ELb0ELi128EEEEEEEEEvNT_6ParamsE) ;  /* 0xffff9f2082007950 */ /* 0x000fea0003c3ffff */
        .type           $_ZN7cutlass13device_kernelIN5flash19enable_sm80_to_sm89INS1_16FlashAttnBwdSm80INS1_25CollectiveMainloopBwdSm80ILi2ELi2EN4cute5tupleIJNS5_1CILi64EEENS7_ILi128EEES8_EEENS_10bfloat16_tEfNS_4arch4Sm80ELb0ELb0ELb1ELb1ELb0ELb0ELb0ELb0ELi2ELi2ELi4ELi2ELb1EEENS1_24CollectiveEpilogueBwdGQAISA_fSD_Li256ELb1ELb0EEENS1_19SingleTileSchedulerILb1ELb0ELb0ELi128EEEEEEEEEvNT_6ParamsE$_ZN4cute12iter_adaptorIPKN7cutlass9uint128_tENS_8gmem_ptrIS4_EEEC2ES4_,@function
        .size           $_ZN7cutlass13device_kernelIN5flash19enable_sm80_to_sm89INS1_16FlashAttnBwdSm80INS1_25CollectiveMainloopBwdSm80ILi2ELi2EN4cute5tupleIJNS5_1CILi64EEENS7_ILi128EEES8_EEENS_10bfloat16_tEfNS_4arch4Sm80ELb0ELb0ELb1ELb1ELb0ELb0ELb0ELb0ELi2ELi2ELi4ELi2ELb1EEENS1_24CollectiveEpilogueBwdGQAISA_fSD_Li256ELb1ELb0EEENS1_19SingleTileSchedulerILb1ELb0ELb0ELi128EEEEEEEEEvNT_6ParamsE$_ZN4cute12iter_adaptorIPKN7cutlass9uint128_tENS_8gmem_ptrIS4_EEEC2ES4_,($_ZN7cutlass13device_kernelIN5flash19enable_sm80_to_sm89INS1_16FlashAttnBwdSm80INS1_25CollectiveMainloopBwdSm80ILi2ELi2EN4cute5tupleIJNS5_1CILi64EEENS7_ILi128EEES8_EEENS_10bfloat16_tEfNS_4arch4Sm80ELb0ELb0ELb1ELb1ELb0ELb0ELb0ELb0ELi2ELi2ELi4ELi2ELb1EEENS1_24CollectiveEpilogueBwdGQAISA_fSD_Li256ELb1ELb0EEENS1_19SingleTileSchedulerILb1ELb0ELb0ELi128EEEEEEEEEvNT_6ParamsE$_ZN4cute12iter_adaptorIPKfNS_8gmem_ptrIS2_EEEC2ES2_ - $_ZN7cutlass13device_kernelIN5flash19enable_sm80_to_sm89INS1_16FlashAttnBwdSm80INS1_25CollectiveMainloopBwdSm80ILi2ELi2EN4cute5tupleIJNS5_1CILi64EEENS7_ILi128EEES8_EEENS_10bfloat16_tEfNS_4arch4Sm80ELb0ELb0ELb1ELb1ELb0ELb0ELb0ELb0ELi2ELi2ELi4ELi2ELb1EEENS1_24CollectiveEpilogueBwdGQAISA_fSD_Li256ELb1ELb0EEENS1_19SingleTileSchedulerILb1ELb0ELb0ELi128EEEEEEEEEvNT_6ParamsE$_ZN4cute12iter_adaptorIPKN7cutlass9uint128_tENS_8gmem_ptrIS4_EEEC2ES4_)
$_ZN7cutlass13device_kernelIN5flash19enable_sm80_to_sm89INS1_16FlashAttnBwdSm80INS1_25CollectiveMainloopBwdSm80ILi2ELi2EN4cute5tupleIJNS5_1CILi64EEENS7_ILi128EEES8_EEENS_10bfloat16_tEfNS_4arch4Sm80ELb0ELb0ELb1ELb1ELb0ELb0ELb0ELb0ELi2ELi2ELi4ELi2ELb1EEENS1_24CollectiveEpilogueBwdGQAISA_fSD_Li256ELb1ELb0EEENS1_19SingleTileSchedulerILb1ELb0ELb0ELi128EEEEEEEEEvNT_6ParamsE$_ZN4cute12iter_adaptorIPKN7cutlass9uint128_tENS_8gmem_ptrIS4_EEEC2ES4_:
[----:B------:R-:W-:Y:S01]  /*60e0*/  IADD3 R10, R4, -c[0x0][0x20], RZ ;  /* 0x80000800040a7a10 */ /* 0x000fe20007ffe0ff */
[----:B------:R-:W-:Y:S01]  /*60f0*/  IMAD.MOV.U32 R128, RZ, RZ, R18 ;  /* 0x000000ffff807224 */ /* 0x000fe200078e0012 */
[----:B------:R-:W-:-:S03]  /*6100*/  MOV R129, 0x0 ;  /* 0x0000000000817802 */ /* 0x000fc60000000f00 */
[----:B------:R1:W-:Y:S01]  /*6110*/  STL.64 [R10], R6 ;  /* 0x000000060a007387 */ /* 0x0003e20000100a00 */
[----:B------:R-:W-:Y:S05]  /*6120*/  RET.REL.NODEC R128 `(_ZN7cutlass13device_kernelIN5flash19enable_sm80_to_sm89INS1_16FlashAttnBwdSm80INS1_25CollectiveMainloopBwdSm80ILi2ELi2EN4cute5tupleIJNS5_1CILi64EEENS7_ILi128EEES8_EEENS_10bfloat16_tEfNS_4arch4Sm80ELb0ELb0ELb1ELb1ELb0ELb0ELb0ELb0ELi2ELi2ELi4ELi2ELb1EEENS1_24CollectiveEpilogueBwdGQAISA_fSD_Li256ELb1ELb0EEENS1_19SingleTileSchedulerILb1ELb0ELb0ELi128EEEEEEEEEvNT_6ParamsE) ;  /* 0xffff9ed080007950 */ /* 0x000fea0003c3ffff */
        .type           $_ZN7cutlass13device_kernelIN5flash19enable_sm80_to_sm89INS1_16FlashAttnBwdSm80INS1_25CollectiveMainloopBwdSm80ILi2ELi2EN4cute5tupleIJNS5_1CILi64EEENS7_ILi128EEES8_EEENS_10bfloat16_tEfNS_4arch4Sm80ELb0ELb0ELb1ELb1ELb0ELb0ELb0ELb0ELi2ELi2ELi4ELi2ELb1EEENS1_24CollectiveEpilogueBwdGQAISA_fSD_Li256ELb1ELb0EEENS1_19SingleTileSchedulerILb1ELb0ELb0ELi128EEEEEEEEEvNT_6ParamsE$_ZN4cute12iter_adaptorIPKfNS_8gmem_ptrIS2_EEEC2ES2_,@function
        .size           $_ZN7cutlass13device_kernelIN5flash19enable_sm80_to_sm89INS1_16FlashAttnBwdSm80INS1_25CollectiveMainloopBwdSm80ILi2ELi2EN4cute5tupleIJNS5_1CILi64EEENS7_ILi128EEES8_EEENS_10bfloat16_tEfNS_4arch4Sm80ELb0ELb0ELb1ELb1ELb0ELb0ELb0ELb0ELi2ELi2ELi4ELi2ELb1EEENS1_24CollectiveEpilogueBwdGQAISA_fSD_Li256ELb1ELb0EEENS1_19SingleTileSchedulerILb1ELb0ELb0ELi128EEEEEEEEEvNT_6ParamsE$_ZN4cute12iter_adaptorIPKfNS_8gmem_ptrIS2_EEEC2ES2_,($_ZN7cutlass13device_kernelIN5flash19enable_sm80_to_sm89INS1_16FlashAttnBwdSm80INS1_25CollectiveMainloopBwdSm80ILi2ELi2EN4cute5tupleIJNS5_1CILi64EEENS7_ILi128EEES8_EEENS_10bfloat16_tEfNS_4arch4Sm80ELb0ELb0ELb1ELb1ELb0ELb0ELb0ELb0ELi2ELi2ELi4ELi2ELb1EEENS1_24CollectiveEpilogueBwdGQAISA_fSD_Li256ELb1ELb0EEENS1_19SingleTileSchedulerILb1ELb0ELb0ELi128EEEEEEEEEvNT_6ParamsE$_ZN4cute12iter_adaptorIPN7cutlass10bfloat16_tENS_8smem_ptrIS3_EEEC2ES3_ - $_ZN7cutlass13device_kernelIN5flash19enable_sm80_to_sm89INS1_16FlashAttnBwdSm80INS1_25CollectiveMainloopBwdSm80ILi2ELi2EN4cute5tupleIJNS5_1CILi64EEENS7_ILi128EEES8_EEENS_10bfloat16_tEfNS_4arch4Sm80ELb0ELb0ELb1ELb1ELb0ELb0ELb0ELb0ELi2ELi2ELi4ELi2ELb1EEENS1_24CollectiveEpilogueBwdGQAISA_fSD_Li256ELb1ELb0EEENS1_19SingleTileSchedulerILb1ELb0ELb0ELi128EEEEEEEEEvNT_6ParamsE$_ZN4cute12iter_adaptorIPKfNS_8gmem_ptrIS2_EEEC2ES2_)
$_ZN7cutlass13device_kernelIN5flash19enable_sm80_to_sm89INS1_16FlashAttnBwdSm80INS1_25CollectiveMainloopBwdSm80ILi2ELi2EN4cute5tupleIJNS5_1CILi64EEENS7_ILi128EEES8_EEENS_10bfloat16_tEfNS_4arch4Sm80ELb0ELb0ELb1ELb1ELb0ELb0ELb0ELb0ELi2ELi2ELi4ELi2ELb1EEENS1_24CollectiveEpilogueBwdGQAISA_fSD_Li256ELb1ELb0EEENS1_19SingleTileSchedulerILb1ELb0ELb0ELi128EEEEEEEEEvNT_6ParamsE$_ZN4cute12iter_adaptorIPKfNS_8gmem_ptrIS2_EEEC2ES2_:
[----:B------:R-:W-:Y:S02]  /*6130*/  IADD3 R6, R6, -c[0x0][0x20], RZ ;  /* 0x8000080006067a10 */ /* 0x000fe40007ffe0ff */
[----:B------:R-:W-:-:S03]  /*6140*/  MOV R19, 0x0 ;  /* 0x0000000000137802 */ /* 0x000fc60000000f00 */
[----:B------:R1:W-:Y:S01]  /*6150*/  STL.64 [R6], R10 ;  /* 0x0000000a06007387 */ /* 0x0003e20000100a00 */
[----:B------:R-:W-:Y:S05]  /*6160*/  RET.REL.NODEC R18 `(_ZN7cutlass13device_kernelIN5flash19enable_sm80_to_sm89INS1_16FlashAttnBwdSm80INS1_25CollectiveMainloopBwdSm80ILi2ELi2EN4cute5tupleIJNS5_1CILi64EEENS7_ILi128EEES8_EEENS_10bfloat16_tEfNS_4arch4Sm80ELb0ELb0ELb1ELb1ELb0ELb0ELb0ELb0ELi2ELi2ELi4ELi2ELb1EEENS1_24CollectiveEpilogueBwdGQAISA_fSD_Li256ELb1ELb0EEENS1_19SingleTileSchedulerILb1ELb0ELb0ELi128EEEEEEEEEvNT_6ParamsE) ;  /* 0xffff9e9012007950 */ /* 0x000fea0003c3ffff */
        .type           $_ZN7cutlass13device_kernelIN5flash19enable_sm80_to_sm89INS1_16FlashAttnBwdSm80INS1_25CollectiveMainloopBwdSm80ILi2ELi2EN4cute5tupleIJNS5_1CILi64EEENS7_ILi128EEES8_EEENS_10bfloat16_tEfNS_4arch4Sm80ELb0ELb0ELb1ELb1ELb0ELb0ELb0ELb0ELi2ELi2ELi4ELi2ELb1EEENS1_24CollectiveEpilogueBwdGQAISA_fSD_Li256ELb1ELb0EEENS1_19SingleTileSchedulerILb1ELb0ELb0ELi128EEEEEEEEEvNT_6ParamsE$_ZN4cute12iter_adaptorIPN7cutlass10bfloat16_tENS_8smem_ptrIS3_EEEC2ES3_,@function
        .size           $_ZN7cutlass13device_kernelIN5flash19enable_sm80_to_sm89INS1_16FlashAttnBwdSm80INS1_25CollectiveMainloopBwdSm80ILi2ELi2EN4cute5tupleIJNS5_1CILi64EEENS7_ILi128EEES8_EEENS_10bfloat16_tEfNS_4arch4Sm80ELb0ELb0ELb1ELb1ELb0ELb0ELb0ELb0ELi2ELi2ELi4ELi2ELb1EEENS1_24CollectiveEpilogueBwdGQAISA_fSD_Li256ELb1ELb0EEENS1_19SingleTileSchedulerILb1ELb0ELb0ELi128EEEEEEEEEvNT_6ParamsE$_ZN4cute12iter_adaptorIPN7cutlass10bfloat16_tENS_8smem_ptrIS3_EEEC2ES3_,($_ZN7cutlass13device_kernelIN5flash19enable_sm80_to_sm89INS1_16FlashAttnBwdSm80INS1_25CollectiveMainloopBwdSm80ILi2ELi2EN4cute5tupleIJNS5_1CILi64EEENS7_ILi128EEES8_EEENS_10bfloat16_tEfNS_4arch4Sm80ELb0ELb0ELb1ELb1ELb0ELb0ELb0ELb0ELi2ELi2ELi4ELi2ELb1EEENS1_24CollectiveEpilogueBwdGQAISA_fSD_Li256ELb1ELb0EEENS1_19SingleTileSchedulerILb1ELb0ELb0ELi128EEEEEEEEEvNT_6ParamsE$_ZN4cute12iter_adaptorIPN7cutlass9uint128_tENS_8smem_ptrIS3_EEEC2ES3_ - $_ZN7cutlass13device_kernelIN5flash19enable_sm80_to_sm89INS1_16FlashAttnBwdSm80INS1_25CollectiveMainloopBwdSm80ILi2ELi2EN4cute5tupleIJNS5_1CILi64EEENS7_ILi128EEES8_EEENS_10bfloat16_tEfNS_4arch4Sm80ELb0ELb0ELb1ELb1ELb0ELb0ELb0ELb0ELi2ELi2ELi4ELi2ELb1EEENS1_24CollectiveEpilogueBwdGQAISA_fSD_Li256ELb1ELb0EEENS1_19SingleTileSchedulerILb1ELb0ELb0ELi128EEEEEEEEEvNT_6ParamsE$_ZN4cute12iter_adaptorIPN7cutlass10bfloat16_tENS_8smem_ptrIS3_EEEC2ES3_)
$_ZN7cutlass13device_kernelIN5flash19enable_sm80_to_sm89INS1_16FlashAttnBwdSm80INS1_25CollectiveMainloopBwdSm80ILi2ELi2EN4cute5tupleIJNS5_1CILi64EEENS7_ILi128EEES8_EEENS_10bfloat16_tEfNS_4arch4Sm80ELb0ELb0ELb1ELb1ELb0ELb0ELb0ELb0ELi2ELi2ELi4ELi2ELb1EEENS1_24CollectiveEpilogueBwdGQAISA_fSD_Li256ELb1ELb0EEENS1_19SingleTileSchedulerILb1ELb0ELb0ELi128EEEEEEEEEvNT_6ParamsE$_ZN4cute12iter_adaptorIPN7cutlass10bfloat16_tENS_8smem_ptrIS3_EEEC2ES3_:
[----:B------:R-:W-:Y:S01]  /*6170*/  IADD3 R6, R4, -c[0x0][0x20], RZ ;  /* 0x8000080004067a10 */ /* 0x000fe20007ffe0ff */
[----:B------:R-:W-:Y:S01]  /*6180*/  IMAD.MOV.U32 R128, RZ, RZ, R18 ;  /* 0x000000ffff807224 */ /* 0x000fe200078e0012 */
[----:B------:R-:W-:-:S03]  /*6190*/  MOV R129, 0x0 ;  /* 0x0000000000817802 */ /* 0x000fc60000000f00 */
[----:B------:R1:W-:Y:S01]  /*61a0*/  STL.64 [R6], R8 ;  /* 0x0000000806007387 */ /* 0x0003e20000100a00 */
[----:B------:R-:W-:Y:S05]  /*61b0*/  RET.REL.NODEC R128 `(_ZN7cutlass13device_kernelIN5flash19enable_sm80_to_sm89INS1_16FlashAttnBwdSm80INS1_25CollectiveMainloopBwdSm80ILi2ELi2EN4cute5tupleIJNS5_1CILi64EEENS7_ILi128EEES8_EEENS_10bfloat16_tEfNS_4arch4Sm80ELb0ELb0ELb1ELb1ELb0ELb0ELb0ELb0ELi2ELi2ELi4ELi2ELb1EEENS1_24CollectiveEpilogueBwdGQAISA_fSD_Li256ELb1ELb0EEENS1_19SingleTileSchedulerILb1ELb0ELb0ELi128EEEEEEEEEvNT_6ParamsE) ;  /* 0xffff9e4080007950 */ /* 0x000fea0003c3ffff */
        .type           $_ZN7cutlass13device_kernelIN5flash19enable_sm80_to_sm89INS1_16FlashAttnBwdSm80INS1_25CollectiveMainloopBwdSm80ILi2ELi2EN4cute5tupleIJNS5_1CILi64EEENS7_ILi128EEES8_EEENS_10bfloat16_tEfNS_4arch4Sm80ELb0ELb0ELb1ELb1ELb0ELb0ELb0ELb0ELi2ELi2ELi4ELi2ELb1EEENS1_24CollectiveEpilogueBwdGQAISA_fSD_Li256ELb1ELb0EEENS1_19SingleTileSchedulerILb1ELb0ELb0ELi128EEEEEEEEEvNT_6ParamsE$_ZN4cute12iter_adaptorIPN7cutlass9uint128_tENS_8smem_ptrIS3_EEEC2ES3_,@function
        .size           $_ZN7cutlass13device_kernelIN5flash19enable_sm80_to_sm89INS1_16FlashAttnBwdSm80INS1_25CollectiveMainloopBwdSm80ILi2ELi2EN4cute5tupleIJNS5_1CILi64EEENS7_ILi128EEES8_EEENS_10bfloat16_tEfNS_4arch4Sm80ELb0ELb0ELb1ELb1ELb0ELb0ELb0ELb0ELi2ELi2ELi4ELi2ELb1EEENS1_24CollectiveEpilogueBwdGQAISA_fSD_Li256ELb1ELb0EEENS1_19SingleTileSchedulerILb1ELb0ELb0ELi128EEEEEEEEEvNT_6ParamsE$_ZN4cute12iter_adaptorIPN7cutlass9uint128_tENS_8smem_ptrIS3_EEEC2ES3_,($_ZN7cutlass13device_kernelIN5flash19enable_sm80_to_sm89INS1_16FlashAttnBwdSm80INS1_25CollectiveMainloopBwdSm80ILi2ELi2EN4cute5tupleIJNS5_1CILi64EEENS7_ILi128EEES8_EEENS_10bfloat16_tEfNS_4arch4Sm80ELb0ELb0ELb1ELb1ELb0ELb0ELb0ELb0ELi2ELi2ELi4ELi2ELb1EEENS1_24CollectiveEpilogueBwdGQAISA_fSD_Li256ELb1ELb0EEENS1_19SingleTileSchedulerILb1ELb0ELb0ELi128EEEEEEEEEvNT_6ParamsE$_ZN4cute12iter_adaptorIPfNS_8smem_ptrIS1_EEEC2ES1_ - $_ZN7cutlass13device_kernelIN5flash19enable_sm80_to_sm89INS1_16FlashAttnBwdSm80INS1_25CollectiveMainloopBwdSm80ILi2ELi2EN4cute5tupleIJNS5_1CILi64EEENS7_ILi128EEES8_EEENS_10bfloat16_tEfNS_4arch4Sm80ELb0ELb0ELb1ELb1ELb0ELb0ELb0ELb0ELi2ELi2ELi4ELi2ELb1EEENS1_24CollectiveEpilogueBwdGQAISA_fSD_Li256ELb1ELb0EEENS1_19SingleTileSchedulerILb1ELb0ELb0ELi128EEEEEEEEEvNT_6ParamsE$_ZN4cute12iter_adaptorIPN7cutlass9uint128_tENS_8smem_ptrIS3_EEEC2ES3_)
$_ZN7cutlass13device_kernelIN5flash19enable_sm80_to_sm89INS1_16FlashAttnBwdSm80INS1_25CollectiveMainloopBwdSm80ILi2ELi2EN4cute5tupleIJNS5_1CILi64EEENS7_ILi128EEES8_EEENS_10bfloat16_tEfNS_4arch4Sm80ELb0ELb0ELb1ELb1ELb0ELb0ELb0ELb0ELi2ELi2ELi4ELi2ELb1EEENS1_24CollectiveEpilogueBwdGQAISA_fSD_Li256ELb1ELb0EEENS1_19SingleTileSchedulerILb1ELb0ELb0ELi128EEEEEEEEEvNT_6ParamsE$_ZN4cute12iter_adaptorIPN7cutlass9uint128_tENS_8smem_ptrIS3_EEEC2ES3_:
[----:B------:R-:W-:Y:S01]  /*61c0*/  IADD3 R8, R4, -c[0x0][0x20], RZ ;  /* 0x8000080004087a10 */ /* 0x000fe20007ffe0ff */
[----:B------:R-:W-:Y:S01]  /*61d0*/  IMAD.MOV.U32 R128, RZ, RZ, R16 ;  /* 0x000000ffff807224 */ /* 0x000fe200078e0010 */
[----:B------:R-:W-:-:S03]  /*61e0*/  MOV R129, 0x0 ;  /* 0x0000000000817802 */ /* 0x000fc60000000f00 */
[----:B------:R1:W-:Y:S01]  /*61f0*/  STL.64 [R8], R6 ;  /* 0x0000000608007387 */ /* 0x0003e20000100a00 */
[----:B------:R-:W-:Y:S05]  /*6200*/  RET.REL.NODEC R128 `(_ZN7cutlass13device_kernelIN5flash19enable_sm80_to_sm89INS1_16FlashAttnBwdSm80INS1_25CollectiveMainloopBwdSm80ILi2ELi2EN4cute5tupleIJNS5_1CILi64EEENS7_ILi128EEES8_EEENS_10bfloat16_tEfNS_4arch4Sm80ELb0ELb0ELb1ELb1ELb0ELb0ELb0ELb0ELi2ELi2ELi4ELi2ELb1EEENS1_24CollectiveEpilogueBwdGQAISA_fSD_Li256ELb1ELb0EEENS1_19SingleTileSchedulerILb1ELb0ELb0ELi128EEEEEEEEEvNT_6ParamsE) ;  /* 0xffff9df080007950 */ /* 0x000fea0003c3ffff */
        .type           $_ZN7cutlass13device_kernelIN5flash19enable_sm80_to_sm89INS1_16FlashAttnBwdSm80INS1_25CollectiveMainloopBwdSm80ILi2ELi2EN4cute5tupleIJNS5_1CILi64EEENS7_ILi128EEES8_EEENS_10bfloat16_tEfNS_4arch4Sm80ELb0ELb0ELb1ELb1ELb0ELb0ELb0ELb0ELi2ELi2ELi4ELi2ELb1EEENS1_24CollectiveEpilogueBwdGQAISA_fSD_Li256ELb1ELb0EEENS1_19SingleTileSchedulerILb1ELb0ELb0ELi128EEEEEEEEEvNT_6ParamsE$_ZN4cute12iter_adaptorIPfNS_8smem_ptrIS1_EEEC2ES1_,@function
        .size           $_ZN7cutlass13device_kernelIN5flash19enable_sm80_to_sm89INS1_16FlashAttnBwdSm80INS1_25CollectiveMainloopBwdSm80ILi2ELi2EN4cute5tupleIJNS5_1CILi64EEENS7_ILi128EEES8_EEENS_10bfloat16_tEfNS_4arch4Sm80ELb0ELb0ELb1ELb1ELb0ELb0ELb0ELb0ELi2ELi2ELi4ELi2ELb1EEENS1_24CollectiveEpilogueBwdGQAISA_fSD_Li256ELb1ELb0EEENS1_19SingleTileSchedulerILb1ELb0ELb0ELi128EEEEEEEEEvNT_6ParamsE$_ZN4cute12iter_adaptorIPfNS_8smem_ptrIS1_EEEC2ES1_,($_ZN7cutlass13device_kernelIN5flash19enable_sm80_to_sm89INS1_16FlashAttnBwdSm80INS1_25CollectiveMainloopBwdSm80ILi2ELi2EN4cute5tupleIJNS5_1CILi64EEENS7_ILi128EEES8_EEENS_10bfloat16_tEfNS_4arch4Sm80ELb0ELb0ELb1ELb1ELb0ELb0ELb0ELb0ELi2ELi2ELi4ELi2ELb1EEENS1_24CollectiveEpilogueBwdGQAISA_fSD_Li256ELb1ELb0EEENS1_19SingleTileSchedulerILb1ELb0ELb0ELi128EEEEEEEEEvNT_6ParamsE$_ZN4cute3eso3ESOILb0ELb0EJNS_15ArithmeticTupleIJiiEEEiiiEEC2ERKS3_RKiS8_S8_ - $_ZN7cutlass13device_kernelIN5flash19enable_sm80_to_sm89INS1_16FlashAttnBwdSm80INS1_25CollectiveMainloopBwdSm80ILi2ELi2EN4cute5tupleIJNS5_1CILi64EEENS7_ILi128EEES8_EEENS_10bfloat16_tEfNS_4arch4Sm80ELb0ELb0ELb1ELb1ELb0ELb0ELb0ELb0ELi2ELi2ELi4ELi2ELb1EEENS1_24CollectiveEpilogueBwdGQAISA_fSD_Li256ELb1ELb0EEENS1_19SingleTileSchedulerILb1ELb0ELb0ELi128EEEEEEEEEvNT_6ParamsE$_ZN4cute12iter_adaptorIPfNS_8smem_ptrIS1_EEEC2ES1_)
$_ZN7cutlass13device_kernelIN5flash19enable_sm80_to_sm89INS1_16FlashAttnBwdSm80INS1_25CollectiveMainloopBwdSm80ILi2ELi2EN4cute5tupleIJNS5_1CILi64EEENS7_ILi128EEES8_EEENS_10bfloat16_tEfNS_4arch4Sm80ELb0ELb0ELb1ELb1ELb0ELb0ELb0ELb0ELi2ELi2ELi4ELi2ELb1EEENS1_24CollectiveEpilogueBwdGQAISA_fSD_Li256ELb1ELb0EEENS1_19SingleTileSchedulerILb1ELb0ELb0ELi128EEEEEEEEEvNT_6ParamsE$_ZN4cute12iter_adaptorIPfNS_8smem_ptrIS1_EEEC2ES1_:
[----:B------:R-:W-:Y:S02]  /*6210*/  IADD3 R6, R6, -c[0x0][0x20], RZ ;  /* 0x8000080006067a10 */ /* 0x000fe40007ffe0ff */
[----:B------:R-:W-:-:S03]  /*6220*/  MOV R19, 0x0 ;  /* 0x0000000000137802 */ /* 0x000fc60000000f00 */
[----:B------:R1:W-:Y:S01]  /*6230*/  STL.64 [R6], R8 ;  /* 0x0000000806007387 */ /* 0x0003e20000100a00 */
[----:B------:R-:W-:Y:S05]  /*6240*/  RET.REL.NODEC R18 `(_ZN7cutlass13device_kernelIN5flash19enable_sm80_to_sm89INS1_16FlashAttnBwdSm80INS1_25CollectiveMainloopBwdSm80ILi2ELi2EN4cute5tupleIJNS5_1CILi64EEENS7_ILi128EEES8_EEENS_10bfloat16_tEfNS_4arch4Sm80ELb0ELb0ELb1ELb1ELb0ELb0ELb0ELb0ELi2ELi2ELi4ELi2ELb1EEENS1_24CollectiveEpilogueBwdGQAISA_fSD_Li256ELb1ELb0EEENS1_19SingleTileSchedulerILb1ELb0ELb0ELi128EEEEEEEEEvNT_6ParamsE) ;  /* 0xffff9db012007950 */ /* 0x000fea0003c3ffff */
        .type           $_ZN7cutlass13device_kernelIN5flash19enable_sm80_to_sm89INS1_16FlashAttnBwdSm80INS1_25CollectiveMainloopBwdSm80ILi2ELi2EN4cute5tupleIJNS5_1CILi64EEENS7_ILi128EEES8_EEENS_10bfloat16_tEfNS_4arch4Sm80ELb0ELb0ELb1ELb1ELb0ELb0ELb0ELb0ELi2ELi2ELi4ELi2ELb1EEENS1_24CollectiveEpilogueBwdGQAISA_fSD_Li256ELb1ELb0EEENS1_19SingleTileSchedulerILb1ELb0ELb0ELi128EEEEEEEEEvNT_6ParamsE$_ZN4cute3eso3ESOILb0ELb0EJNS_15ArithmeticTupleIJiiEEEiiiEEC2ERKS3_RKiS8_S8_,@function
        .size           $_ZN7cutlass13device_kernelIN5flash19enable_sm80_to_sm89INS1_16FlashAttnBwdSm80INS1_25CollectiveMainloopBwdSm80ILi2ELi2EN4cute5tupleIJNS5_1CILi64EEENS7_ILi128EEES8_EEENS_10bfloat16_tEfNS_4arch4Sm80ELb0ELb0ELb1ELb1ELb0ELb0ELb0ELb0ELi2ELi2ELi4ELi2ELb1EEENS1_24CollectiveEpilogueBwdGQAISA_fSD_Li256ELb1ELb0EEENS1_19SingleTileSchedulerILb1ELb0ELb0ELi128EEEEEEEEEvNT_6ParamsE$_ZN4cute3eso3ESOILb0ELb0EJNS_15ArithmeticTupleIJiiEEEiiiEEC2ERKS3_RKiS8_S8_,($_ZN7cutlass13device_kernelIN5flash19enable_sm80_to_sm89INS1_16FlashAttnBwdSm80INS1_25CollectiveMainloopBwdSm80ILi2ELi2EN4cute5tupleIJNS5_1CILi64EEENS7_ILi128EEES8_EEENS_10bfloat16_tEfNS_4arch4Sm80ELb0ELb0ELb1ELb1ELb0ELb0ELb0ELb0ELi2ELi2ELi4ELi2ELb1EEENS1_24CollectiveEpilogueBwdGQAISA_fSD_Li256ELb1ELb0EEENS1_19SingleTileSchedulerILb1ELb0ELb0ELi128EEEEEEEEEvNT_6ParamsE$_ZN4cute3eso3ESOILb0ELb0EJNS_5tupleIJiiEEEiiiEEC2ERKS3_RKiS8_S8_ - $_ZN7cutlass13device_kernelIN5flash19enable_sm80_to_sm89INS1_16FlashAttnBwdSm80INS1_25CollectiveMainloopBwdSm80ILi2ELi2EN4cute5tupleIJNS5_1CILi64EEENS7_ILi128EEES8_EEENS_10bfloat16_tEfNS_4arch4Sm80ELb0ELb0ELb1ELb1ELb0ELb0ELb0ELb0ELi2ELi2ELi4ELi2ELb1EEENS1_24CollectiveEpilogueBwdGQAISA_fSD_Li256ELb1ELb0EEENS1_19SingleTileSchedulerILb1ELb0ELb0ELi128EEEEEEEEEvNT_6ParamsE$_ZN4cute3eso3ESOILb0ELb0EJNS_15ArithmeticTupleIJiiEEEiiiEEC2ERKS3_RKiS8_S8_)
$_ZN7cutlass13device_kernelIN5flash19enable_sm80_to_sm89INS1_16FlashAttnBwdSm80INS1_25CollectiveMainloopBwdSm80ILi2ELi2EN4cute5tupleIJNS5_1CILi64EEENS7_ILi128EEES8_EEENS_10bfloat16_tEfNS_4arch4Sm80ELb0ELb0ELb1ELb1ELb0ELb0ELb0ELb0ELi2ELi2ELi4ELi2ELb1EEENS1_24CollectiveEpilogueBwdGQAISA_fSD_Li256ELb1ELb0EEENS1_19SingleTileSchedulerILb1ELb0ELb0ELi128EEEEEEEEEvNT_6ParamsE$_ZN4cute3eso3ESOILb0ELb0EJNS_15ArithmeticTupleIJiiEEEiiiEEC2ERKS3_RKiS8_S8_:
        /* <DEDUP_REMOVED lines=14> */
[----:B------:R-:W-:Y:S05]  /*6330*/  RET.REL.NODEC R84 `(_ZN7cutlass13device_kernelIN5flash19enable_sm80_to_sm89INS1_16FlashAttnBwdSm80INS1_25CollectiveMainloopBwdSm80ILi2ELi2EN4cute5tupleIJNS5_1CILi64EEENS7_ILi128EEES8_EEENS_10bfloat16_tEfNS_4arch4Sm80ELb0ELb0ELb1ELb1ELb0ELb0ELb0ELb0ELi2ELi2ELi4ELi2ELb1EEENS1_24CollectiveEpilogueBwdGQAISA_fSD_Li256ELb1ELb0EEENS1_19SingleTileSchedulerILb1ELb0ELb0ELi128EEEEEEEEEvNT_6ParamsE) ;  /* 0xffff9cc054007950 */ /* 0x000fea0003c3ffff */
        .type           $_ZN7cutlass13device_kernelIN5flash19enable_sm80_to_sm89INS1_16FlashAttnBwdSm80INS1_25CollectiveMainloopBwdSm80ILi2ELi2EN4cute5tupleIJNS5_1CILi64EEENS7_ILi128EEES8_EEENS_10bfloat16_tEfNS_4arch4Sm80ELb0ELb0ELb1ELb1ELb0ELb0ELb0ELb0ELi2ELi2ELi4ELi2ELb1EEENS1_24CollectiveEpilogueBwdGQAISA_fSD_Li256ELb1ELb0EEENS1_19SingleTileSchedulerILb1ELb0ELb0ELi128EEEEEEEEEvNT_6ParamsE$_ZN4cute3eso3ESOILb0ELb0EJNS_5tupleIJiiEEEiiiEEC2ERKS3_RKiS8_S8_,@function
        .size           $_ZN7cutlass13device_kernelIN5flash19enable_sm80_to_sm89INS1_16FlashAttnBwdSm80INS1_25CollectiveMainloopBwdSm80ILi2ELi2EN4cute5tupleIJNS5_1CILi64EEENS7_ILi128EEES8_EEENS_10bfloat16_tEfNS_4arch4Sm80ELb0ELb0ELb1ELb1ELb0ELb0ELb0ELb0ELi2ELi2ELi4ELi2ELb1EEENS1_24CollectiveEpilogueBwdGQAISA_fSD_Li256ELb1ELb0EEENS1_19SingleTileSchedulerILb1ELb0ELb0ELi128EEEEEEEEEvNT_6ParamsE$_ZN4cute3eso3ESOILb0ELb0EJNS_5tupleIJiiEEEiiiEEC2ERKS3_RKiS8_S8_,($_ZN7cutlass13device_kernelIN5flash19enable_sm80_to_sm89INS1_16FlashAttnBwdSm80INS1_25CollectiveMainloopBwdSm80ILi2ELi2EN4cute5tupleIJNS5_1CILi64EEENS7_ILi128EEES8_EEENS_10bfloat16_tEfNS_4arch4Sm80ELb0ELb0ELb1ELb1ELb0ELb0ELb0ELb0ELi2ELi2ELi4ELi2ELb1EEENS1_24CollectiveEpilogueBwdGQAISA_fSD_Li256ELb1ELb0EEENS1_19SingleTileSchedulerILb1ELb0ELb0ELi128EEEEEEEEEvNT_6ParamsE$_ZN4cute3eso3ESOILb0ELb0EJNS_6LayoutINS_5tupleIJNS3_IJNS_1CILi8EEENS4_ILi1EEEEEENS4_ILi2EEES6_EEENS3_IJNS3_IJS6_NS4_ILi0EEEEEElSA_EEEEENS_10ViewEngineINS_8gmem_ptrIPKN7cutlass10bfloat16_tEEEEEEEC2ERKSD_RKSL_ - $_ZN7cutlass13device_kernelIN5flash19enable_sm80_to_sm89INS1_16FlashAttnBwdSm80INS1_25CollectiveMainloopBwdSm80ILi2ELi2EN4cute5tupleIJNS5_1CILi64EEENS7_ILi128EEES8_EEENS_10bfloat16_tEfNS_4arch4Sm80ELb0ELb0ELb1ELb1ELb0ELb0ELb0ELb0ELi2ELi2ELi4ELi2ELb1EEENS1_24CollectiveEpilogueBwdGQAISA_fSD_Li256ELb1ELb0EEENS1_19SingleTileSchedulerILb1ELb0ELb0ELi128EEEEEEEEEvNT_6ParamsE$_ZN4cute3eso3ESOILb0ELb0EJNS_5tupleIJiiEEEiiiEEC2ERKS3_RKiS8_S8_)
$_ZN7cutlass13device_kernelIN5flash19enable_sm80_to_sm89INS1_16FlashAttnBwdSm80INS1_25CollectiveMainloopBwdSm80ILi2ELi2EN4cute5tupleIJNS5_1CILi64EEENS7_ILi128EEES8_EEENS_10bfloat16_tEfNS_4arch4Sm80ELb0ELb0ELb1ELb1ELb0ELb0ELb0ELb0ELi2ELi2ELi4ELi2ELb1EEENS1_24CollectiveEpilogueBwdGQAISA_fSD_Li256ELb1ELb0EEENS1_19SingleTileSchedulerILb1ELb0ELb0ELi128EEEEEEEEEvNT_6ParamsE$_ZN4cute3eso3ESOILb0ELb0EJNS_5tupleIJiiEEEiiiEEC2ERKS3_RKiS8_S8_:
        /* <DEDUP_REMOVED lines=13> */
[----:B------:R-:W-:Y:S05]  /*6410*/  RET.REL.NODEC R16 `(_ZN7cutlass13device_kernelIN5flash19enable_sm80_to_sm89INS1_16FlashAttnBwdSm80INS1_25CollectiveMainloopBwdSm80ILi2ELi2EN4cute5tupleIJNS5_1CILi64EEENS7_ILi128EEES8_EEENS_10bfloat16_tEfNS_4arch4Sm80ELb0ELb0ELb1ELb1ELb0ELb0ELb0ELb0ELi2ELi2ELi4ELi2ELb1EEENS1_24CollectiveEpilogueBwdGQAISA_fSD_Li256ELb1ELb0EEENS1_19SingleTileSchedulerILb1ELb0ELb0ELi128EEEEEEEEEvNT_6ParamsE) ;  /* 0xffff9be010007950 */ /* 0x000fea0003c3ffff */
        .type           $_ZN7cutlass13device_kernelIN5flash19enable_sm80_to_sm89INS1_16FlashAttnBwdSm80INS1_25CollectiveMainloopBwdSm80ILi2ELi2EN4cute5tupleIJNS5_1CILi64EEENS7_ILi128EEES8_EEENS_10bfloat16_tEfNS_4arch4Sm80ELb0ELb0ELb1ELb1ELb0ELb0ELb0ELb0ELi2ELi2ELi4ELi2ELb1EEENS1_24CollectiveEpilogueBwdGQAISA_fSD_Li256ELb1ELb0EEENS1_19SingleTileSchedulerILb1ELb0ELb0ELi128EEEEEEEEEvNT_6ParamsE$_ZN4cute3eso3ESOILb0ELb0EJNS_6LayoutINS_5tupleIJNS3_IJNS_1CILi8EEENS4_ILi1EEEEEENS4_ILi2EEES6_EEENS3_IJNS3_IJS6_NS4_ILi0EEEEEElSA_EEEEENS_10ViewEngineINS_8gmem_ptrIPKN7cutlass10bfloat16_tEEEEEEEC2ERKSD_RKSL_,@function
        .size           $_ZN7cutlass13device_kernelIN5flash19enable_sm80_to_sm89INS1_16FlashAttnBwdSm80INS1_25CollectiveMainloopBwdSm80ILi2ELi2EN4cute5tupleIJNS5_1CILi64EEENS7_ILi128EEES8_EEENS_10bfloat16_tEfNS_4arch4Sm80ELb0ELb0ELb1ELb1ELb0ELb0ELb0ELb0ELi2ELi2ELi4ELi2ELb1EEENS1_24CollectiveEpilogueBwdGQAISA_fSD_Li256ELb1ELb0EEENS1_19SingleTileSchedulerILb1ELb0ELb0ELi128EEEEEEEEEvNT_6ParamsE$_ZN4cute3eso3ESOILb0ELb0EJNS_6LayoutINS_5tupleIJNS3_IJNS_1CILi8EEENS4_ILi1EEEEEENS4_ILi2EEES6_EEENS3_IJNS3_IJS6_NS4_ILi0EEEEEElSA_EEEEENS_10ViewEngineINS_8gmem_ptrIPKN7cutlass10bfloat16_tEEEEEEEC2ERKSD_RKSL_,($_ZN7cutlass13device_kernelIN5flash19enable_sm80_to_sm89INS1_16FlashAttnBwdSm80INS1_25CollectiveMainloopBwdSm80ILi2ELi2EN4cute5tupleIJNS5_1CILi64EEENS7_ILi128EEES8_EEENS_10bfloat16_tEfNS_4arch4Sm80ELb0ELb0ELb1ELb1ELb0ELb0ELb0ELb0ELi2ELi2ELi4ELi2ELb1EEENS1_24CollectiveEpilogueBwdGQAISA_fSD_Li256ELb1ELb0EEENS1_19SingleTileSchedulerILb1ELb0ELb0ELi128EEEEEEEEEvNT_6ParamsE$_ZN4cute3eso3ESOILb0ELb0EJNS_6LayoutINS_5tupleIJNS3_IJNS_1CILi8EEENS4_ILi1EEEEEENS4_ILi2EEES6_EEENS3_IJNS3_IJS6_NS4_ILi0EEEEEElSA_EEEEElEEC2ERKSD_RKl - $_ZN7cutlass13device_kernelIN5flash19enable_sm80_to_sm89INS1_16FlashAttnBwdSm80INS1_25CollectiveMainloopBwdSm80ILi2ELi2EN4cute5tupleIJNS5_1CILi64EEENS7_ILi128EEES8_EEENS_10bfloat16_tEfNS_4arch4Sm80ELb0ELb0ELb1ELb1ELb0ELb0ELb0ELb0ELi2ELi2ELi4ELi2ELb1EEENS1_24CollectiveEpilogueBwdGQAISA_fSD_Li256ELb1ELb0EEENS1_19SingleTileSchedulerILb1ELb0ELb0ELi128EEEEEEEEEvNT_6ParamsE$_ZN4cute3eso3ESOILb0ELb0EJNS_6LayoutINS_5tupleIJNS3_IJNS_1CILi8EEENS4_ILi1EEEEEENS4_ILi2EEES6_EEENS3_IJNS3_IJS6_NS4_ILi0EEEEEElSA_EEEEENS_10ViewEngineINS_8gmem_ptrIPKN7cutlass10bfloat16_tEEEEEEEC2ERKSD_RKSL_)
$_ZN7cutlass13device_kernelIN5flash19enable_sm80_to_sm89INS1_16FlashAttnBwdSm80INS1_25CollectiveMainloopBwdSm80ILi2ELi2EN4cute5tupleIJNS5_1CILi64EEENS7_ILi128EEES8_EEENS_10bfloat16_tEfNS_4arch4Sm80ELb0ELb0ELb1ELb1ELb0ELb0ELb0ELb0ELi2ELi2ELi4ELi2ELb1EEENS1_24CollectiveEpilogueBwdGQAISA_fSD_Li256ELb1ELb0EEENS1_19SingleTileSchedulerILb1ELb0ELb0ELi128EEEEEEEEEvNT_6ParamsE$_ZN4cute3eso3ESOILb0ELb0EJNS_6LayoutINS_5tupleIJNS3_IJNS_1CILi8EEENS4_ILi1EEEEEENS4_ILi2EEES6_EEENS3_IJNS3_IJS6_NS4_ILi0EEEEEElSA_EEEEENS_10ViewEngineINS_8gmem_ptrIPKN7cutlass10bfloat16_tEEEEEEEC2ERKSD_RKSL_:
        /* <DEDUP_REMOVED lines=8> */
[----:B------:R-:W-:Y:S05]  /*64a0*/  RET.REL.NODEC R10 `(_ZN7cutlass13device_kernelIN5flash19enable_sm80_to_sm89INS1_16FlashAttnBwdSm80INS1_25CollectiveMainloopBwdSm80ILi2ELi2EN4cute5tupleIJNS5_1CILi64EEENS7_ILi128EEES8_EEENS_10bfloat16_tEfNS_4arch4Sm80ELb0ELb0ELb1ELb1ELb0ELb0ELb0ELb0ELi2ELi2ELi4ELi2ELb1EEENS1_24CollectiveEpilogueBwdGQAISA_fSD_Li256ELb1ELb0EEENS1_19SingleTileSchedulerILb1ELb0ELb0ELi128EEEEEEEEEvNT_6ParamsE) ;  /* 0xffff9b500a007950 */ /* 0x000fea0003c3ffff */
        .type           $_ZN7cutlass13device_kernelIN5flash19enable_sm80_to_sm89INS1_16FlashAttnBwdSm80INS1_25CollectiveMainloopBwdSm80ILi2ELi2EN4cute5tupleIJNS5_1CILi64EEENS7_ILi128EEES8_EEENS_10bfloat16_tEfNS_4arch4Sm80ELb0ELb0ELb1ELb1ELb0ELb0ELb0ELb0ELi2ELi2ELi4ELi2ELb1EEENS1_24CollectiveEpilogueBwdGQAISA_fSD_Li256ELb1ELb0EEENS1_19SingleTileSchedulerILb1ELb0ELb0ELi128EEEEEEEEEvNT_6ParamsE$_ZN4cute3eso3ESOILb0ELb0EJNS_6LayoutINS_5tupleIJNS3_IJNS_1CILi8EEENS4_ILi1EEEEEENS4_ILi2EEES6_EEENS3_IJNS3_IJS6_NS4_ILi0EEEEEElSA_EEEEElEEC2ERKSD_RKl,@function
        .size           $_ZN7cutlass13device_kernelIN5flash19enable_sm80_to_sm89INS1_16FlashAttnBwdSm80INS1_25CollectiveMainloopBwdSm80ILi2ELi2EN4cute5tupleIJNS5_1CILi64EEENS7_ILi128EEES8_EEENS_10bfloat16_tEfNS_4arch4Sm80ELb0ELb0ELb1ELb1ELb0ELb0ELb0ELb0ELi2ELi2ELi4ELi2ELb1EEENS1_24CollectiveEpilogueBwdGQAISA_fSD_Li256ELb1ELb0EEENS1_19SingleTileSchedulerILb1ELb0ELb0ELi128EEEEEEEEEvNT_6ParamsE$_ZN4cute3eso3ESOILb0ELb0EJNS_6LayoutINS_5tupleIJNS3_IJNS_1CILi8EEENS4_ILi1EEEEEENS4_ILi2EEES6_EEENS3_IJNS3_IJS6_NS4_ILi0EEEEEElSA_EEEEElEEC2ERKSD_RKl,($_ZN7cutlass13device_kernelIN5flash19enable_sm80_to_sm89INS1_16FlashAttnBwdSm80INS1_25CollectiveMainloopBwdSm80ILi2ELi2EN4cute5tupleIJNS5_1CILi64EEENS7_ILi128EEES8_EEENS_10bfloat16_tEfNS_4arch4Sm80ELb0ELb0ELb1ELb1ELb0ELb0ELb0ELb0ELi2ELi2ELi4ELi2ELb1EEENS1_24CollectiveEpilogueBwdGQAISA_fSD_Li256ELb1ELb0EEENS1_19SingleTileSchedulerILb1ELb0ELb0ELi128EEEEEEEEEvNT_6ParamsE$_ZN4cute3eso3ESOILb0ELb0EJiiEEC2ERKiS4_ - $_ZN7cutlass13device_kernelIN5flash19enable_sm80_to_sm89INS1_16FlashAttnBwdSm80INS1_25CollectiveMainloopBwdSm80ILi2ELi2EN4cute5tupleIJNS5_1CILi64EEENS7_ILi128EEES8_EEENS_10bfloat16_tEfNS_4arch4Sm80ELb0ELb0ELb1ELb1ELb0ELb0ELb0ELb0ELi2ELi2ELi4ELi2ELb1EEENS1_24CollectiveEpilogueBwdGQAISA_fSD_Li256ELb1ELb0EEENS1_19SingleTileSchedulerILb1ELb0ELb0ELi128EEEEEEEEEvNT_6ParamsE$_ZN4cute3eso3ESOILb0ELb0EJNS_6LayoutINS_5tupleIJNS3_IJNS_1CILi8EEENS4_ILi1EEEEEENS4_ILi2EEES6_EEENS3_IJNS3_IJS6_NS4_ILi0EEEEEElSA_EEEEElEEC2ERKSD_RKl)
$_ZN7cutlass13device_kernelIN5flash19enable_sm80_to_sm89INS1_16FlashAttnBwdSm80INS1_25CollectiveMainloopBwdSm80ILi2ELi2EN4cute5tupleIJNS5_1CILi64EEENS7_ILi128EEES8_EEENS_10bfloat16_tEfNS_4arch4Sm80ELb0ELb0ELb1ELb1ELb0ELb0ELb0ELb0ELi2ELi2ELi4ELi2ELb1EEENS1_24CollectiveEpilogueBwdGQAISA_fSD_Li256ELb1ELb0EEENS1_19SingleTileSchedulerILb1ELb0ELb0ELi128EEEEEEEEEvNT_6ParamsE$_ZN4cute3eso3ESOILb0ELb0EJNS_6LayoutINS_5tupleIJNS3_IJNS_1CILi8EEENS4_ILi1EEEEEENS4_ILi2EEES6_EEENS3_IJNS3_IJS6_NS4_ILi0EEEEEElSA_EEEEElEEC2ERKSD_RKl:
[----:B------:R-:W-:Y:S02]  /*64b0*/  IADD3 R9, R4, -c[0x0][0x20], RZ ;  /* 0x8000080004097a10 */ /* 0x000fe40007ffe0ff */
[----:B------:R-:W-:-:S03]  /*64c0*/  IADD3 R8, R20, -c[0x0][0x20], RZ ;  /* 0x8000080014087a10 */ /* 0x000fc60007ffe0ff */
[----:B------:R1:W-:Y:S04]  /*64d0*/  STL.64 [R9], R6 ;  /* 0x0000000609007387 */ /* 0x0003e80000100a00 */
[----:B------:R-:W2:Y:S01]  /*64e0*/  LDL.64 R128, [R8] ;  /* 0x0000000008807983 */ /* 0x000ea20000100a00 */
[----:B------:R-:W-:-:S03]  /*64f0*/  IMAD.MOV.U32 R11, RZ, RZ, 0x0 ;  /* 0x00000000ff0b7424 */ /* 0x000fc600078e00ff */
[----:B--2---:R1:W-:Y:S01]  /*6500*/  STL.64 [R9+0x8], R128 ;  /* 0x0000088009007387 */ /* 0x0043e20000100a00 */
[----:B------:R-:W-:Y:S05]  /*6510*/  RET.REL.NODEC R10 `(_ZN7cutlass13device_kernelIN5flash19enable_sm80_to_sm89INS1_16FlashAttnBwdSm80INS1_25CollectiveMainloopBwdSm80ILi2ELi2EN4cute5tupleIJNS5_1CILi64EEENS7_ILi128EEES8_EEENS_10bfloat16_tEfNS_4arch4Sm80ELb0ELb0ELb1ELb1ELb0ELb0ELb0ELb0ELi2ELi2ELi4ELi2ELb1EEENS1_24CollectiveEpilogueBwdGQAISA_fSD_Li256ELb1ELb0EEENS1_19SingleTileSchedulerILb1ELb0ELb0ELi128EEEEEEEEEvNT_6ParamsE) ;  /* 0xffff9ae00a007950 */ /* 0x000fea0003c3ffff */
        .type           $_ZN7cutlass13device_kernelIN5flash19enable_sm80_to_sm89INS1_16FlashAttnBwdSm80INS1_25CollectiveMainloopBwdSm80ILi2ELi2EN4cute5tupleIJNS5_1CILi64EEENS7_ILi128EEES8_EEENS_10bfloat16_tEfNS_4arch4Sm80ELb0ELb0ELb1ELb1ELb0ELb0ELb0ELb0ELi2ELi2ELi4ELi2ELb1EEENS1_24CollectiveEpilogueBwdGQAISA_fSD_Li256ELb1ELb0EEENS1_19SingleTileSchedulerILb1ELb0ELb0ELi128EEEEEEEEEvNT_6ParamsE$_ZN4cute3eso3ESOILb0ELb0EJiiEEC2ERKiS4_,@function
        .size           $_ZN7cutlass13device_kernelIN5flash19enable_sm80_to_sm89INS1_16FlashAttnBwdSm80INS1_25CollectiveMainloopBwdSm80ILi2ELi2EN4cute5tupleIJNS5_1CILi64EEENS7_ILi128EEES8_EEENS_10bfloat16_tEfNS_4arch4Sm80ELb0ELb0ELb1ELb1ELb0ELb0ELb0ELb0ELi2ELi2ELi4ELi2ELb1EEENS1_24CollectiveEpilogueBwdGQAISA_fSD_Li256ELb1ELb0EEENS1_19SingleTileSchedulerILb1ELb0ELb0ELi128EEEEEEEEEvNT_6ParamsE$_ZN4cute3eso3ESOILb0ELb0EJiiEEC2ERKiS4_,($_ZN7cutlass13device_kernelIN5flash19enable_sm80_to_sm89INS1_16FlashAttnBwdSm80INS1_25CollectiveMainloopBwdSm80ILi2ELi2EN4cute5tupleIJNS5_1CILi64EEENS7_ILi128EEES8_EEENS_10bfloat16_tEfNS_4arch4Sm80ELb0ELb0ELb1ELb1ELb0ELb0ELb0ELb0ELi2ELi2ELi4ELi2ELb1EEENS1_24CollectiveEpilogueBwdGQAISA_fSD_Li256ELb1ELb0EEENS1_19SingleTileSchedulerILb1ELb0ELb0ELi128EEEEEEEEEvNT_6ParamsE$_ZN4cute3eso3ESOILb0ELb1EJNS_15ArithmeticTupleIJNS_1CILi0EEEiEEEEEC2ERKS5_ - $_ZN7cutlass13device_kernelIN5flash19enable_sm80_to_sm89INS1_16FlashAttnBwdSm80INS1_25CollectiveMainloopBwdSm80ILi2ELi2EN4cute5tupleIJNS5_1CILi64EEENS7_ILi128EEES8_EEENS_10bfloat16_tEfNS_4arch4Sm80ELb0ELb0ELb1ELb1ELb0ELb0ELb0ELb0ELi2ELi2ELi4ELi2ELb1EEENS1_24CollectiveEpilogueBwdGQAISA_fSD_Li256ELb1ELb0EEENS1_19SingleTileSchedulerILb1ELb0ELb0ELi128EEEEEEEEEvNT_6ParamsE$_ZN4cute3eso3ESOILb0ELb0EJiiEEC2ERKiS4_)
$_ZN7cutlass13device_kernelIN5flash19enable_sm80_to_sm89INS1_16FlashAttnBwdSm80INS1_25CollectiveMainloopBwdSm80ILi2ELi2EN4cute5tupleIJNS5_1CILi64EEENS7_ILi128EEES8_EEENS_10bfloat16_tEfNS_4arch4Sm80ELb0ELb0ELb1ELb1ELb0ELb0ELb0ELb0ELi2ELi2ELi4ELi2ELb1EEENS1_24CollectiveEpilogueBwdGQAISA_fSD_Li256ELb1ELb0EEENS1_19SingleTileSchedulerILb1ELb0ELb0ELi128EEEEEEEEEvNT_6ParamsE$_ZN4cute3eso3ESOILb0ELb0EJiiEEC2ERKiS4_:
[----:B------:R-:W-:Y:S02]  /*6520*/  IADD3 R7, R7, -c[0x0][0x20], RZ ;  /* 0x8000080007077a10 */ /* 0x000fe40007ffe0ff */
[----:B------:R-:W-:-:S03]  /*6530*/  IADD3 R6, R6, -c[0x0][0x20], RZ ;  /* 0x8000080006067a10 */ /* 0x000fc60007ffe0ff */
[----:B------:R1:W-:Y:S04]  /*6540*/  STL [R7], R16 ;  /* 0x0000001007007387 */ /* 0x0003e80000100800 */
[----:B------:R-:W2:Y:S01]  /*6550*/  LDL R6, [R6] ;  /* 0x0000000006067983 */ /* 0x000ea20000100800 */
[----:B------:R-:W-:-:S03]  /*6560*/  IMAD.MOV.U32 R11, RZ, RZ, 0x0 ;  /* 0x00000000ff0b7424 */ /* 0x000fc600078e00ff */
[----:B--2---:R1:W-:Y:S01]  /*6570*/  STL [R7+0x4], R6 ;  /* 0x0000040607007387 */ /* 0x0043e20000100800 */
[----:B------:R-:W-:Y:S05]  /*6580*/  RET.REL.NODEC R10 `(_ZN7cutlass13device_kernelIN5flash19enable_sm80_to_sm89INS1_16FlashAttnBwdSm80INS1_25CollectiveMainloopBwdSm80ILi2ELi2EN4cute5tupleIJNS5_1CILi64EEENS7_ILi128EEES8_EEENS_10bfloat16_tEfNS_4arch4Sm80ELb0ELb0ELb1ELb1ELb0ELb0ELb0ELb0ELi2ELi2ELi4ELi2ELb1EEENS1_24CollectiveEpilogueBwdGQAISA_fSD_Li256ELb1ELb0EEENS1_19SingleTileSchedulerILb1ELb0ELb0ELi128EEEEEEEEEvNT_6ParamsE) ;  /* 0xffff9a700a007950 */ /* 0x000fea0003c3ffff */
        .type           $_ZN7cutlass13device_kernelIN5flash19enable_sm80_to_sm89INS1_16FlashAttnBwdSm80INS1_25CollectiveMainloopBwdSm80ILi2ELi2EN4cute5tupleIJNS5_1CILi64EEENS7_ILi128EEES8_EEENS_10bfloat16_tEfNS_4arch4Sm80ELb0ELb0ELb1ELb1ELb0ELb0ELb0ELb0ELi2ELi2ELi4ELi2ELb1EEENS1_24CollectiveEpilogueBwdGQAISA_fSD_Li256ELb1ELb0EEENS1_19SingleTileSchedulerILb1ELb0ELb0ELi128EEEEEEEEEvNT_6ParamsE$_ZN4cute3eso3ESOILb0ELb1EJNS_15ArithmeticTupleIJNS_1CILi0EEEiEEEEEC2ERKS5_,@function
        .size           $_ZN7cutlass13device_kernelIN5flash19enable_sm80_to_sm89INS1_16FlashAttnBwdSm80INS1_25CollectiveMainloopBwdSm80ILi2ELi2EN4cute5tupleIJNS5_1CILi64EEENS7_ILi128EEES8_EEENS_10bfloat16_tEfNS_4arch4Sm80ELb0ELb0ELb1ELb1ELb0ELb0ELb0ELb0ELi2ELi2ELi4ELi2ELb1EEENS1_24CollectiveEpilogueBwdGQAISA_fSD_Li256ELb1ELb0EEENS1_19SingleTileSchedulerILb1ELb0ELb0ELi128EEEEEEEEEvNT_6ParamsE$_ZN4cute3eso3ESOILb0ELb1EJNS_15ArithmeticTupleIJNS_1CILi0EEEiEEEEEC2ERKS5_,($_ZN7cutlass13device_kernelIN5flash19enable_sm80_to_sm89INS1_16FlashAttnBwdSm80INS1_25CollectiveMainloopBwdSm80ILi2ELi2EN4cute5tupleIJNS5_1CILi64EEENS7_ILi128EEES8_EEENS_10bfloat16_tEfNS_4arch4Sm80ELb0ELb0ELb1ELb1ELb0ELb0ELb0ELb0ELi2ELi2ELi4ELi2ELb1EEENS1_24CollectiveEpilogueBwdGQAISA_fSD_Li256ELb1ELb0EEENS1_19SingleTileSchedulerILb1ELb0ELb0ELi128EEEEEEEEEvNT_6ParamsE$_ZN4cute3eso3ESOILb0ELb1EJNS_15ArithmeticTupleIJiEEEEEC2ERKS3_ - $_ZN7cutlass13device_kernelIN5flash19enable_sm80_to_sm89INS1_16FlashAttnBwdSm80INS1_25CollectiveMainloopBwdSm80ILi2ELi2EN4cute5tupleIJNS5_1CILi64EEENS7_ILi128EEES8_EEENS_10bfloat16_tEfNS_4arch4Sm80ELb0ELb0ELb1ELb1ELb0ELb0ELb0ELb0ELi2ELi2ELi4ELi2ELb1EEENS1_24CollectiveEpilogueBwdGQAISA_fSD_Li256ELb1ELb0EEENS1_19SingleTileSchedulerILb1ELb0ELb0ELi128EEEEEEEEEvNT_6ParamsE$_ZN4cute3eso3ESOILb0ELb1EJNS_15ArithmeticTupleIJNS_1CILi0EEEiEEEEEC2ERKS5_)
$_ZN7cutlass13device_kernelIN5flash19enable_sm80_to_sm89INS1_16FlashAttnBwdSm80INS1_25CollectiveMainloopBwdSm80ILi2ELi2EN4cute5tupleIJNS5_1CILi64EEENS7_ILi128EEES8_EEENS_10bfloat16_tEfNS_4arch4Sm80ELb0ELb0ELb1ELb1ELb0ELb0ELb0ELb0ELi2ELi2ELi4ELi2ELb1EEENS1_24CollectiveEpilogueBwdGQAISA_fSD_Li256ELb1ELb0EEENS1_19SingleTileSchedulerILb1ELb0ELb0ELi128EEEEEEEEEvNT_6ParamsE$_ZN4cute3eso3ESOILb0ELb1EJNS_15ArithmeticTupleIJNS_1CILi0EEEiEEEEEC2ERKS5_:
[----:B------:R-:W-:Y:S02]  /*6590*/  IADD3 R6, R6, -c[0x0][0x20], RZ ;  /* 0x8000080006067a10 */ /* 0x000fe40007ffe0ff */
[----:B------:R-:W-:-:S03]  /*65a0*/  MOV R11, 0x0 ;  /* 0x00000000000b7802 */ /* 0x000fc60000000f00 */
[----:B------:R1:W-:Y:S01]  /*65b0*/  STL [R6], R7 ;  /* 0x0000000706007387 */ /* 0x0003e20000100800 */
[----:B------:R-:W-:Y:S05]  /*65c0*/  RET.REL.NODEC R10 `(_ZN7cutlass13device_kernelIN5flash19enable_sm80_to_sm89INS1_16FlashAttnBwdSm80INS1_25CollectiveMainloopBwdSm80ILi2ELi2EN4cute5tupleIJNS5_1CILi64EEENS7_ILi128EEES8_EEENS_10bfloat16_tEfNS_4arch4Sm80ELb0ELb0ELb1ELb1ELb0ELb0ELb0ELb0ELi2ELi2ELi4ELi2ELb1EEENS1_24CollectiveEpilogueBwdGQAISA_fSD_Li256ELb1ELb0EEENS1_19SingleTileSchedulerILb1ELb0ELb0ELi128EEEEEEEEEvNT_6ParamsE) ;  /* 0xffff9a300a007950 */ /* 0x000fea0003c3ffff */
        .type           $_ZN7cutlass13device_kernelIN5flash19enable_sm80_to_sm89INS1_16FlashAttnBwdSm80INS1_25CollectiveMainloopBwdSm80ILi2ELi2EN4cute5tupleIJNS5_1CILi64EEENS7_ILi128EEES8_EEENS_10bfloat16_tEfNS_4arch4Sm80ELb0ELb0ELb1ELb1ELb0ELb0ELb0ELb0ELi2ELi2ELi4ELi2ELb1EEENS1_24CollectiveEpilogueBwdGQAISA_fSD_Li256ELb1ELb0EEENS1_19SingleTileSchedulerILb1ELb0ELb0ELi128EEEEEEEEEvNT_6ParamsE$_ZN4cute3eso3ESOILb0ELb1EJNS_15ArithmeticTupleIJiEEEEEC2ERKS3_,@function
        .size           $_ZN7cutlass13device_kernelIN5flash19enable_sm80_to_sm89INS1_16FlashAttnBwdSm80INS1_25CollectiveMainloopBwdSm80ILi2ELi2EN4cute5tupleIJNS5_1CILi64EEENS7_ILi128EEES8_EEENS_10bfloat16_tEfNS_4arch4Sm80ELb0ELb0ELb1ELb1ELb0ELb0ELb0ELb0ELi2ELi2ELi4ELi2ELb1EEENS1_24CollectiveEpilogueBwdGQAISA_fSD_Li256ELb1ELb0EEENS1_19SingleTileSchedulerILb1ELb0ELb0ELi128EEEEEEEEEvNT_6ParamsE$_ZN4cute3eso3ESOILb0ELb1EJNS_15ArithmeticTupleIJiEEEEEC2ERKS3_,($_ZN7cutlass13device_kernelIN5flash19enable_sm80_to_sm89INS1_16FlashAttnBwdSm80INS1_25CollectiveMainloopBwdSm80ILi2ELi2EN4cute5tupleIJNS5_1CILi64EEENS7_ILi128EEES8_EEENS_10bfloat16_tEfNS_4arch4Sm80ELb0ELb0ELb1ELb1ELb0ELb0ELb0ELb0ELi2ELi2ELi4ELi2ELb1EEENS1_24CollectiveEpilogueBwdGQAISA_fSD_Li256ELb1ELb0EEENS1_19SingleTileSchedulerILb1ELb0ELb0ELi128EEEEEEEEEvNT_6ParamsE$_ZN4cute3eso3ESOILb0ELb1EJNS_15ArithmeticTupleIJiiEEEEEC2ERKS3_ - $_ZN7cutlass13device_kernelIN5flash19enable_sm80_to_sm89INS1_16FlashAttnBwdSm80INS1_25CollectiveMainloopBwdSm80ILi2ELi2EN4cute5tupleIJNS5_1CILi64EEENS7_ILi128EEES8_EEENS_10bfloat16_tEfNS_4arch4Sm80ELb0ELb0ELb1ELb1ELb0ELb0ELb0ELb0ELi2ELi2ELi4ELi2ELb1EEENS1_24CollectiveEpilogueBwdGQAISA_fSD_Li256ELb1ELb0EEENS1_19SingleTileSchedulerILb1ELb0ELb0ELi128EEEEEEEEEvNT_6ParamsE$_ZN4cute3eso3ESOILb0ELb1EJNS_15ArithmeticTupleIJiEEEEEC2ERKS3_)
$_ZN7cutlass13device_kernelIN5flash19enable_sm80_to_sm89INS1_16FlashAttnBwdSm80INS1_25CollectiveMainloopBwdSm80ILi2ELi2EN4cute5tupleIJNS5_1CILi64EEENS7_ILi128EEES8_EEENS_10bfloat16_tEfNS_4arch4Sm80ELb0ELb0ELb1ELb1ELb0ELb0ELb0ELb0ELi2ELi2ELi4ELi2ELb1EEENS1_24CollectiveEpilogueBwdGQAISA_fSD_Li256ELb1ELb0EEENS1_19SingleTileSchedulerILb1ELb0ELb0ELi128EEEEEEEEEvNT_6ParamsE$_ZN4cute3eso3ESOILb0ELb1EJNS_15ArithmeticTupleIJiEEEEEC2ERKS3_:
[----:B------:R-:W-:Y:S01]  /*65d0*/  IADD3 R6, R6, -c[0x0][0x20], RZ ;  /* 0x8000080006067a10 */ /* 0x000fe20007ffe0ff */
[----:B------:R-:W-:Y:S01]  /*65e0*/  IMAD.MOV.U32 R16, RZ, RZ, R8 ;  /* 0x000000ffff107224 */ /* 0x000fe200078e0008 */
[----:B------:R-:W-:-:S03]  /*65f0*/  MOV R17, 0x0 ;  /* 0x0000000000117802 */ /* 0x000fc60000000f00 */
[----:B------:R1:W-:Y:S01]  /*6600*/  STL [R6], R7 ;  /* 0x0000000706007387 */ /* 0x0003e20000100800 */
[----:B------:R-:W-:Y:S05]  /*6610*/  RET.REL.NODEC R16 `(_ZN7cutlass13device_kernelIN5flash19enable_sm80_to_sm89INS1_16FlashAttnBwdSm80INS1_25CollectiveMainloopBwdSm80ILi2ELi2EN4cute5tupleIJNS5_1CILi64EEENS7_ILi128EEES8_EEENS_10bfloat16_tEfNS_4arch4Sm80ELb0ELb0ELb1ELb1ELb0ELb0ELb0ELb0ELi2ELi2ELi4ELi2ELb1EEENS1_24CollectiveEpilogueBwdGQAISA_fSD_Li256ELb1ELb0EEENS1_19SingleTileSchedulerILb1ELb0ELb0ELi128EEEEEEEEEvNT_6ParamsE) ;  /* 0xffff99e010007950 */ /* 0x000fea0003c3ffff */
        .type           $_ZN7cutlass13device_kernelIN5flash19enable_sm80_to_sm89INS1_16FlashAttnBwdSm80INS1_25CollectiveMainloopBwdSm80ILi2ELi2EN4cute5tupleIJNS5_1CILi64EEENS7_ILi128EEES8_EEENS_10bfloat16_tEfNS_4arch4Sm80ELb0ELb0ELb1ELb1ELb0ELb0ELb0ELb0ELi2ELi2ELi4ELi2ELb1EEENS1_24CollectiveEpilogueBwdGQAISA_fSD_Li256ELb1ELb0EEENS1_19SingleTileSchedulerILb1ELb0ELb0ELi128EEEEEEEEEvNT_6ParamsE$_ZN4cute3eso3ESOILb0ELb1EJNS_15ArithmeticTupleIJiiEEEEEC2ERKS3_,@function
        .size           $_ZN7cutlass13device_kernelIN5flash19enable_sm80_to_sm89INS1_16FlashAttnBwdSm80INS1_25CollectiveMainloopBwdSm80ILi2ELi2EN4cute5tupleIJNS5_1CILi64EEENS7_ILi128EEES8_EEENS_10bfloat16_tEfNS_4arch4Sm80ELb0ELb0ELb1ELb1ELb0ELb0ELb0ELb0ELi2ELi2ELi4ELi2ELb1EEENS1_24CollectiveEpilogueBwdGQAISA_fSD_Li256ELb1ELb0EEENS1_19SingleTileSchedulerILb1ELb0ELb0ELi128EEEEEEEEEvNT_6ParamsE$_ZN4cute3eso3ESOILb0ELb1EJNS_15ArithmeticTupleIJiiEEEEEC2ERKS3_,($_ZN7cutlass13device_kernelIN5flash19enable_sm80_to_sm89INS1_16FlashAttnBwdSm80INS1_25CollectiveMainloopBwdSm80ILi2ELi2EN4cute5tupleIJNS5_1CILi64EEENS7_ILi128EEES8_EEENS_10bfloat16_tEfNS_4arch4Sm80ELb0ELb0ELb1ELb1ELb0ELb0ELb0ELb0ELi2ELi2ELi4ELi2ELb1EEENS1_24CollectiveEpilogueBwdGQAISA_fSD_Li256ELb1ELb0EEENS1_19SingleTileSchedulerILb1ELb0ELb0ELi128EEEEEEEEEvNT_6ParamsE$_ZN4cute3eso3ESOILb0ELb1EJNS_15ArithmeticTupleIJiiEEENS_1CILi0EEES5_S5_EEC2ERKS3_RKS5_SA_SA_ - $_ZN7cutlass13device_kernelIN5flash19enable_sm80_to_sm89INS1_16FlashAttnBwdSm80INS1_25CollectiveMainloopBwdSm80ILi2ELi2EN4cute5tupleIJNS5_1CILi64EEENS7_ILi128EEES8_EEENS_10bfloat16_tEfNS_4arch4Sm80ELb0ELb0ELb1ELb1ELb0ELb0ELb0ELb0ELi2ELi2ELi4ELi2ELb1EEENS1_24CollectiveEpilogueBwdGQAISA_fSD_Li256ELb1ELb0EEENS1_19SingleTileSchedulerILb1ELb0ELb0ELi128EEEEEEEEEvNT_6ParamsE$_ZN4cute3eso3ESOILb0ELb1EJNS_15ArithmeticTupleIJiiEEEEEC2ERKS3_)
$_ZN7cutlass13device_kernelIN5flash19enable_sm80_to_sm89INS1_16FlashAttnBwdSm80INS1_25CollectiveMainloopBwdSm80ILi2ELi2EN4cute5tupleIJNS5_1CILi64EEENS7_ILi128EEES8_EEENS_10bfloat16_tEfNS_4arch4Sm80ELb0ELb0ELb1ELb1ELb0ELb0ELb0ELb0ELi2ELi2ELi4ELi2ELb1EEENS1_24CollectiveEpilogueBwdGQAISA_fSD_Li256ELb1ELb0EEENS1_19SingleTileSchedulerILb1ELb0ELb0ELi128EEEEEEEEEvNT_6ParamsE$_ZN4cute3eso3ESOILb0ELb1EJNS_15ArithmeticTupleIJiiEEEEEC2ERKS3_:
[----:B------:R-:W-:Y:S02]  /*6620*/  IADD3 R7, R7, -c[0x0][0x20], RZ ;  /* 0x8000080007077a10 */ /* 0x000fe40007ffe0ff */
[----:B------:R-:W-:-:S03]  /*6630*/  MOV R9, 0x0 ;  /* 0x0000000000097802 */ /* 0x000fc60000000f00 */
[----:B------:R1:W-:Y:S04]  /*6640*/  STL [R7], R18 ;  /* 0x0000001207007387 */ /* 0x0003e80000100800 */
[----:B------:R1:W-:Y:S01]  /*6650*/  STL [R7+0x4], R16 ;  /* 0x0000041007007387 */ /* 0x0003e20000100800 */
[----:B------:R-:W-:Y:S05]  /*6660*/  RET.REL.NODEC R8 `(_ZN7cutlass13device_kernelIN5flash19enable_sm80_to_sm89INS1_16FlashAttnBwdSm80INS1_25CollectiveMainloopBwdSm80ILi2ELi2EN4cute5tupleIJNS5_1CILi64EEENS7_ILi128EEES8_EEENS_10bfloat16_tEfNS_4arch4Sm80ELb0ELb0ELb1ELb1ELb0ELb0ELb0ELb0ELi2ELi2ELi4ELi2ELb1EEENS1_24CollectiveEpilogueBwdGQAISA_fSD_Li256ELb1ELb0EEENS1_19SingleTileSchedulerILb1ELb0ELb0ELi128EEEEEEEEEvNT_6ParamsE) ;  /* 0xffff999008007950 */ /* 0x000fea0003c3ffff */
        .type           $_ZN7cutlass13device_kernelIN5flash19enable_sm80_to_sm89INS1_16FlashAttnBwdSm80INS1_25CollectiveMainloopBwdSm80ILi2ELi2EN4cute5tupleIJNS5_1CILi64EEENS7_ILi128EEES8_EEENS_10bfloat16_tEfNS_4arch4Sm80ELb0ELb0ELb1ELb1ELb0ELb0ELb0ELb0ELi2ELi2ELi4ELi2ELb1EEENS1_24CollectiveEpilogueBwdGQAISA_fSD_Li256ELb1ELb0EEENS1_19SingleTileSchedulerILb1ELb0ELb0ELi128EEEEEEEEEvNT_6ParamsE$_ZN4cute3eso3ESOILb0ELb1EJNS_15ArithmeticTupleIJiiEEENS_1CILi0EEES5_S5_EEC2ERKS3_RKS5_SA_SA_,@function
        .size           $_ZN7cutlass13device_kernelIN5flash19enable_sm80_to_sm89INS1_16FlashAttnBwdSm80INS1_25CollectiveMainloopBwdSm80ILi2ELi2EN4cute5tupleIJNS5_1CILi64EEENS7_ILi128EEES8_EEENS_10bfloat16_tEfNS_4arch4Sm80ELb0ELb0ELb1ELb1ELb0ELb0ELb0ELb0ELi2ELi2ELi4ELi2ELb1EEENS1_24CollectiveEpilogueBwdGQAISA_fSD_Li256ELb1ELb0EEENS1_19SingleTileSchedulerILb1ELb0ELb0ELi128EEEEEEEEEvNT_6ParamsE$_ZN4cute3eso3ESOILb0ELb1EJNS_15ArithmeticTupleIJiiEEENS_1CILi0EEES5_S5_EEC2ERKS3_RKS5_SA_SA_,($_ZN7cutlass13device_kernelIN5flash19enable_sm80_to_sm89INS1_16FlashAttnBwdSm80INS1_25CollectiveMainloopBwdSm80ILi2ELi2EN4cute5tupleIJNS5_1CILi64EEENS7_ILi128EEES8_EEENS_10bfloat16_tEfNS_4arch4Sm80ELb0ELb0ELb1ELb1ELb0ELb0ELb0ELb0ELi2ELi2ELi4ELi2ELb1EEENS1_24CollectiveEpilogueBwdGQAISA_fSD_Li256ELb1ELb0EEENS1_19SingleTileSchedulerILb1ELb0ELb0ELi128EEEEEEEEEvNT_6ParamsE$_ZN4cute3eso3ESOILb0ELb1EJiEEC2ERKi - $_ZN7cutlass13device_kernelIN5flash19enable_sm80_to_sm89INS1_16FlashAttnBwdSm80INS1_25CollectiveMainloopBwdSm80ILi2ELi2EN4cute5tupleIJNS5_1CILi64EEENS7_ILi128EEES8_EEENS_10bfloat16_tEfNS_4arch4Sm80ELb0ELb0ELb1ELb1ELb0ELb0ELb0ELb0ELi2ELi2ELi4ELi2ELb1EEENS1_24CollectiveEpilogueBwdGQAISA_fSD_Li256ELb1ELb0EEENS1_19SingleTileSchedulerILb1ELb0ELb0ELi128EEEEEEEEEvNT_6ParamsE$_ZN4cute3eso3ESOILb0ELb1EJNS_15ArithmeticTupleIJiiEEENS_1CILi0EEES5_S5_EEC2ERKS3_RKS5_SA_SA_)
$_ZN7cutlass13device_kernelIN5flash19enable_sm80_to_sm89INS1_16FlashAttnBwdSm80INS1_25CollectiveMainloopBwdSm80ILi2ELi2EN4cute5tupleIJNS5_1CILi64EEENS7_ILi128EEES8_EEENS_10bfloat16_tEfNS_4arch4Sm80ELb0ELb0ELb1ELb1ELb0ELb0ELb0ELb0ELi2ELi2ELi4ELi2ELb1EEENS1_24CollectiveEpilogueBwdGQAISA_fSD_Li256ELb1ELb0EEENS1_19SingleTileSchedulerILb1ELb0ELb0ELi128EEEEEEEEEvNT_6ParamsE$_ZN4cute3eso3ESOILb0ELb1EJNS_15ArithmeticTupleIJiiEEENS_1CILi0EEES5_S5_EEC2ERKS3_RKS5_SA_SA_:
[----:B------:R-:W-:Y:S02]  /*6670*/  IADD3 R9, R9, -c[0x0][0x20], RZ ;  /* 0x8000080009097a10 */ /* 0x000fe40007ffe0ff */
[----:B------:R-:W-:-:S03]  /*6680*/  MOV R11, 0x0 ;  /* 0x00000000000b7802 */ /* 0x000fc60000000f00 */
[----:B------:R1:W-:Y:S04]  /*6690*/  STL [R9], R8 ;  /* 0x0000000809007387 */ /* 0x0003e80000100800 */
[----:B------:R1:W-:Y:S01]  /*66a0*/  STL [R9+0x4], R16 ;  /* 0x0000041009007387 */ /* 0x0003e20000100800 */
[----:B------:R-:W-:Y:S05]  /*66b0*/  RET.REL.NODEC R10 `(_ZN7cutlass13device_kernelIN5flash19enable_sm80_to_sm89INS1_16FlashAttnBwdSm80INS1_25CollectiveMainloopBwdSm80ILi2ELi2EN4cute5tupleIJNS5_1CILi64EEENS7_ILi128EEES8_EEENS_10bfloat16_tEfNS_4arch4Sm80ELb0ELb0ELb1ELb1ELb0ELb0ELb0ELb0ELi2ELi2ELi4ELi2ELb1EEENS1_24CollectiveEpilogueBwdGQAISA_fSD_Li256ELb1ELb0EEENS1_19SingleTileSchedulerILb1ELb0ELb0ELi128EEEEEEEEEvNT_6ParamsE) ;  /* 0xffff99400a007950 */ /* 0x000fea0003c3ffff */
        .type           $_ZN7cutlass13device_kernelIN5flash19enable_sm80_to_sm89INS1_16FlashAttnBwdSm80INS1_25CollectiveMainloopBwdSm80ILi2ELi2EN4cute5tupleIJNS5_1CILi64EEENS7_ILi128EEES8_EEENS_10bfloat16_tEfNS_4arch4Sm80ELb0ELb0ELb1ELb1ELb0ELb0ELb0ELb0ELi2ELi2ELi4ELi2ELb1EEENS1_24CollectiveEpilogueBwdGQAISA_fSD_Li256ELb1ELb0EEENS1_19SingleTileSchedulerILb1ELb0ELb0ELi128EEEEEEEEEvNT_6ParamsE$_ZN4cute3eso3ESOILb0ELb1EJiEEC2ERKi,@function
        .size           $_ZN7cutlass13device_kernelIN5flash19enable_sm80_to_sm89INS1_16FlashAttnBwdSm80INS1_25CollectiveMainloopBwdSm80ILi2ELi2EN4cute5tupleIJNS5_1CILi64EEENS7_ILi128EEES8_EEENS_10bfloat16_tEfNS_4arch4Sm80ELb0ELb0ELb1ELb1ELb0ELb0ELb0ELb0ELi2ELi2ELi4ELi2ELb1EEENS1_24CollectiveEpilogueBwdGQAISA_fSD_Li256ELb1ELb0EEENS1_19SingleTileSchedulerILb1ELb0ELb0ELi128EEEEEEEEEvNT_6ParamsE$_ZN4cute3eso3ESOILb0ELb1EJiEEC2ERKi,($_ZN7cutlass13device_kernelIN5flash19enable_sm80_to_sm89INS1_16FlashAttnBwdSm80INS1_25CollectiveMainloopBwdSm80ILi2ELi2EN4cute5tupleIJNS5_1CILi64EEENS7_ILi128EEES8_EEENS_10bfloat16_tEfNS_4arch4Sm80ELb0ELb0ELb1ELb1ELb0ELb0ELb0ELb0ELi2ELi2ELi4ELi2ELb1EEENS1_24CollectiveEpilogueBwdGQAISA_fSD_Li256ELb1ELb0EEENS1_19SingleTileSchedulerILb1ELb0ELb0ELi128EEEEEEEEEvNT_6ParamsE$_ZN4cute3eso3ESOILb0ELb1EJiNS_1CILi0EEEEEC2ERKiRKS3_ - $_ZN7cutlass13device_kernelIN5flash19enable_sm80_to_sm89INS1_16FlashAttnBwdSm80INS1_25CollectiveMainloopBwdSm80ILi2ELi2EN4cute5tupleIJNS5_1CILi64EEENS7_ILi128EEES8_EEENS_10bfloat16_tEfNS_4arch4Sm80ELb0ELb0ELb1ELb1ELb0ELb0ELb0ELb0ELi2ELi2ELi4ELi2ELb1EEENS1_24CollectiveEpilogueBwdGQAISA_fSD_Li256ELb1ELb0EEENS1_19SingleTileSchedulerILb1ELb0ELb0ELi128EEEEEEEEEvNT_6ParamsE$_ZN4cute3eso3ESOILb0ELb1EJiEEC2ERKi)
$_ZN7cutlass13device_kernelIN5flash19enable_sm80_to_sm89INS1_16FlashAttnBwdSm80INS1_25CollectiveMainloopBwdSm80ILi2ELi2EN4cute5tupleIJNS5_1CILi64EEENS7_ILi128EEES8_EEENS_10bfloat16_tEfNS_4arch4Sm80ELb0ELb0ELb1ELb1ELb0ELb0ELb0ELb0ELi2ELi2ELi4ELi2ELb1EEENS1_24CollectiveEpilogueBwdGQAISA_fSD_Li256ELb1ELb0EEENS1_19SingleTileSchedulerILb1ELb0ELb0ELi128EEEEEEEEEvNT_6ParamsE$_ZN4cute3eso3ESOILb0ELb1EJiEEC2ERKi:
[----:B------:R-:W-:Y:S01]  /*66c0*/  IADD3 R6, R6, -c[0x0][0x20], RZ ;  /* 0x8000080006067a10 */ /* 0x000fe20007ffe0ff */
[----:B------:R-:W-:Y:S01]  /*66d0*/  IMAD.MOV.U32 R128, RZ, RZ, R18 ;  /* 0x000000ffff807224 */ /* 0x000fe200078e0012 */
[----:B------:R-:W-:-:S03]  /*66e0*/  MOV R129, 0x0 ;  /* 0x0000000000817802 */ /* 0x000fc60000000f00 */
[----:B------:R1:W-:Y:S01]  /*66f0*/  STL [R6], R7 ;  /* 0x0000000706007387 */ /* 0x0003e20000100800 */
[----:B------:R-:W-:Y:S05]  /*6700*/  RET.REL.NODEC R128 `(_ZN7cutlass13device_kernelIN5flash19enable_sm80_to_sm89INS1_16FlashAttnBwdSm80INS1_25CollectiveMainloopBwdSm80ILi2ELi2EN4cute5tupleIJNS5_1CILi64EEENS7_ILi128EEES8_EEENS_10bfloat16_tEfNS_4arch4Sm80ELb0ELb0ELb1ELb1ELb0ELb0ELb0ELb0ELi2ELi2ELi4ELi2ELb1EEENS1_24CollectiveEpilogueBwdGQAISA_fSD_Li256ELb1ELb0EEENS1_19SingleTileSchedulerILb1ELb0ELb0ELi128EEEEEEEEEvNT_6ParamsE) ;  /* 0xffff98f080007950 */ /* 0x000fea0003c3ffff */
        .type           $_ZN7cutlass13device_kernelIN5flash19enable_sm80_to_sm89INS1_16FlashAttnBwdSm80INS1_25CollectiveMainloopBwdSm80ILi2ELi2EN4cute5tupleIJNS5_1CILi64EEENS7_ILi128EEES8_EEENS_10bfloat16_tEfNS_4arch4Sm80ELb0ELb0ELb1ELb1ELb0ELb0ELb0ELb0ELi2ELi2ELi4ELi2ELb1EEENS1_24CollectiveEpilogueBwdGQAISA_fSD_Li256ELb1ELb0EEENS1_19SingleTileSchedulerILb1ELb0ELb0ELi128EEEEEEEEEvNT_6ParamsE$_ZN4cute3eso3ESOILb0ELb1EJiNS_1CILi0EEEEEC2ERKiRKS3_,@function
        .size           $_ZN7cutlass13device_kernelIN5flash19enable_sm80_to_sm89INS1_16FlashAttnBwdSm80INS1_25CollectiveMainloopBwdSm80ILi2ELi2EN4cute5tupleIJNS5_1CILi64EEENS7_ILi128EEES8_EEENS_10bfloat16_tEfNS_4arch4Sm80ELb0ELb0ELb1ELb1ELb0ELb0ELb0ELb0ELi2ELi2ELi4ELi2ELb1EEENS1_24CollectiveEpilogueBwdGQAISA_fSD_Li256ELb1ELb0EEENS1_19SingleTileSchedulerILb1ELb0ELb0ELi128EEEEEEEEEvNT_6ParamsE$_ZN4cute3eso3ESOILb0ELb1EJiNS_1CILi0EEEEEC2ERKiRKS3_,($_ZN7cutlass13device_kernelIN5flash19enable_sm80_to_sm89INS1_16FlashAttnBwdSm80INS1_25CollectiveMainloopBwdSm80ILi2ELi2EN4cute5tupleIJNS5_1CILi64EEENS7_ILi128EEES8_EEENS_10bfloat16_tEfNS_4arch4Sm80ELb0ELb0ELb1ELb1ELb0ELb0ELb0ELb0ELi2ELi2ELi4ELi2ELb1EEENS1_24CollectiveEpilogueBwdGQAISA_fSD_Li256ELb1ELb0EEENS1_19SingleTileSchedulerILb1ELb0ELb0ELi128EEEEEEEEEvNT_6ParamsE$_ZN4cute3eso3ESOILb0ELb1EJlEEC2ERKl - $_ZN7cutlass13device_kernelIN5flash19enable_sm80_to_sm89INS1_16FlashAttnBwdSm80INS1_25CollectiveMainloopBwdSm80ILi2ELi2EN4cute5tupleIJNS5_1CILi64EEENS7_ILi128EEES8_EEENS_10bfloat16_tEfNS_4arch4Sm80ELb0ELb0ELb1ELb1ELb0ELb0ELb0ELb0ELi2ELi2ELi4ELi2ELb1EEENS1_24CollectiveEpilogueBwdGQAISA_fSD_Li256ELb1ELb0EEENS1_19SingleTileSchedulerILb1ELb0ELb0ELi128EEEEEEEEEvNT_6ParamsE$_ZN4cute3eso3ESOILb0ELb1EJiNS_1CILi0EEEEEC2ERKiRKS3_)
$_ZN7cutlass13device_kernelIN5flash19enable_sm80_to_sm89INS1_16FlashAttnBwdSm80INS1_25CollectiveMainloopBwdSm80ILi2ELi2EN4cute5tupleIJNS5_1CILi64EEENS7_ILi128EEES8_EEENS_10bfloat16_tEfNS_4arch4Sm80ELb0ELb0ELb1ELb1ELb0ELb0ELb0ELb0ELi2ELi2ELi4ELi2ELb1EEENS1_24CollectiveEpilogueBwdGQAISA_fSD_Li256ELb1ELb0EEENS1_19SingleTileSchedulerILb1ELb0ELb0ELi128EEEEEEEEEvNT_6ParamsE$_ZN4cute3eso3ESOILb0ELb1EJiNS_1CILi0EEEEEC2ERKiRKS3_:
[----:B------:R-:W-:Y:S02]  /*6710*/  IADD3 R6, R6, -c[0x0][0x20], RZ ;  /* 0x8000080006067a10 */ /* 0x000fe40007ffe0ff */
[----:B------:R-:W-:-:S03]  /*6720*/  MOV R9, 0x0 ;  /* 0x0000000000097802 */ /* 0x000fc60000000f00 */
[----:B------:R1:W-:Y:S01]  /*6730*/  STL [R6], R7 ;  /* 0x0000000706007387 */ /* 0x0003e20000100800 */
[----:B------:R-:W-:Y:S05]  /*6740*/  RET.REL.NODEC R8 `(_ZN7cutlass13device_kernelIN5flash19enable_sm80_to_sm89INS1_16FlashAttnBwdSm80INS1_25CollectiveMainloopBwdSm80ILi2ELi2EN4cute5tupleIJNS5_1CILi64EEENS7_ILi128EEES8_EEENS_10bfloat16_tEfNS_4arch4Sm80ELb0ELb0ELb1ELb1ELb0ELb0ELb0ELb0ELi2ELi2ELi4ELi2ELb1EEENS1_24CollectiveEpilogueBwdGQAISA_fSD_Li256ELb1ELb0EEENS1_19SingleTileSchedulerILb1ELb0ELb0ELi128EEEEEEEEEvNT_6ParamsE) ;  /* 0xffff98b008007950 */ /* 0x000fea0003c3ffff */
        .type           $_ZN7cutlass13device_kernelIN5flash19enable_sm80_to_sm89INS1_16FlashAttnBwdSm80INS1_25CollectiveMainloopBwdSm80ILi2ELi2EN4cute5tupleIJNS5_1CILi64EEENS7_ILi128EEES8_EEENS_10bfloat16_tEfNS_4arch4Sm80ELb0ELb0ELb1ELb1ELb0ELb0ELb0ELb0ELi2ELi2ELi4ELi2ELb1EEENS1_24CollectiveEpilogueBwdGQAISA_fSD_Li256ELb1ELb0EEENS1_19SingleTileSchedulerILb1ELb0ELb0ELi128EEEEEEEEEvNT_6ParamsE$_ZN4cute3eso3ESOILb0ELb1EJlEEC2ERKl,@function
        .size           $_ZN7cutlass13device_kernelIN5flash19enable_sm80_to_sm89INS1_16FlashAttnBwdSm80INS1_25CollectiveMainloopBwdSm80ILi2ELi2EN4cute5tupleIJNS5_1CILi64EEENS7_ILi128EEES8_EEENS_10bfloat16_tEfNS_4arch4Sm80ELb0ELb0ELb1ELb1ELb0ELb0ELb0ELb0ELi2ELi2ELi4ELi2ELb1EEENS1_24CollectiveEpilogueBwdGQAISA_fSD_Li256ELb1ELb0EEENS1_19SingleTileSchedulerILb1ELb0ELb0ELi128EEEEEEEEEvNT_6ParamsE$_ZN4cute3eso3ESOILb0ELb1EJlEEC2ERKl,($_ZN7cutlass13device_kernelIN5flash19enable_sm80_to_sm89INS1_16FlashAttnBwdSm80INS1_25CollectiveMainloopBwdSm80ILi2ELi2EN4cute5tupleIJNS5_1CILi64EEENS7_ILi128EEES8_EEENS_10bfloat16_tEfNS_4arch4Sm80ELb0ELb0ELb1ELb1ELb0ELb0ELb0ELb0ELi2ELi2ELi4ELi2ELb1EEENS1_24CollectiveEpilogueBwdGQAISA_fSD_Li256ELb1ELb0EEENS1_19SingleTileSchedulerILb1ELb0ELb0ELi128EEEEEEEEEvNT_6ParamsE$_ZN4cute3eso3ESOILb1ELb0EJNS_10UnderscoreES2_S2_iEEC2ERKS2_S5_S5_RKi - $_ZN7cutlass13device_kernelIN5flash19enable_sm80_to_sm89INS1_16FlashAttnBwdSm80INS1_25CollectiveMainloopBwdSm80ILi2ELi2EN4cute5tupleIJNS5_1CILi64EEENS7_ILi128EEES8_EEENS_10bfloat16_tEfNS_4arch4Sm80ELb0ELb0ELb1ELb1ELb0ELb0ELb0ELb0ELi2ELi2ELi4ELi2ELb1EEENS1_24CollectiveEpilogueBwdGQAISA_fSD_Li256ELb1ELb0EEENS1_19SingleTileSchedulerILb1ELb0ELb0ELi128EEEEEEEEEvNT_6ParamsE$_ZN4cute3eso3ESOILb0ELb1EJlEEC2ERKl)
$_ZN7cutlass13device_kernelIN5flash19enable_sm80_to_sm89INS1_16FlashAttnBwdSm80INS1_25CollectiveMainloopBwdSm80ILi2ELi2EN4cute5tupleIJNS5_1CILi64EEENS7_ILi128EEES8_EEENS_10bfloat16_tEfNS_4arch4Sm80ELb0ELb0ELb1ELb1ELb0ELb0ELb0ELb0ELi2ELi2ELi4ELi2ELb1EEENS1_24CollectiveEpilogueBwdGQAISA_fSD_Li256ELb1ELb0EEENS1_19SingleTileSchedulerILb1ELb0ELb0ELi128EEEEEEEEEvNT_6ParamsE$_ZN4cute3eso3ESOILb0ELb1EJlEEC2ERKl:
[----:B------:R-:W-:Y:S01]  /*6750*/  IADD3 R9, R9, -c[0x0][0x20], RZ ;  /* 0x8000080009097a10 */ /* 0x000fe20007ffe0ff */
[----:B------:R-:W-:Y:S01]  /*6760*/  IMAD.MOV.U32 R128, RZ, RZ, R10 ;  /* 0x000000ffff807224 */ /* 0x000fe200078e000a */
[----:B------:R-:W-:-:S03]  /*6770*/  MOV R129, 0x0 ;  /* 0x0000000000817802 */ /* 0x000fc60000000f00 */
[----:B------:R1:W-:Y:S01]  /*6780*/  STL.64 [R9], R6 ;  /* 0x0000000609007387 */ /* 0x0003e20000100a00 */
[----:B------:R-:W-:Y:S05]  /*6790*/  RET.REL.NODEC R128 `(_ZN7cutlass13device_kernelIN5flash19enable_sm80_to_sm89INS1_16FlashAttnBwdSm80INS1_25CollectiveMainloopBwdSm80ILi2ELi2EN4cute5tupleIJNS5_1CILi64EEENS7_ILi128EEES8_EEENS_10bfloat16_tEfNS_4arch4Sm80ELb0ELb0ELb1ELb1ELb0ELb0ELb0ELb0ELi2ELi2ELi4ELi2ELb1EEENS1_24CollectiveEpilogueBwdGQAISA_fSD_Li256ELb1ELb0EEENS1_19SingleTileSchedulerILb1ELb0ELb0ELi128EEEEEEEEEvNT_6ParamsE) ;  /* 0xffff986080007950 */ /* 0x000fea0003c3ffff */
        .type           $_ZN7cutlass13device_kernelIN5flash19enable_sm80_to_sm89INS1_16FlashAttnBwdSm80INS1_25CollectiveMainloopBwdSm80ILi2ELi2EN4cute5tupleIJNS5_1CILi64EEENS7_ILi128EEES8_EEENS_10bfloat16_tEfNS_4arch4Sm80ELb0ELb0ELb1ELb1ELb0ELb0ELb0ELb0ELi2ELi2ELi4ELi2ELb1EEENS1_24CollectiveEpilogueBwdGQAISA_fSD_Li256ELb1ELb0EEENS1_19SingleTileSchedulerILb1ELb0ELb0ELi128EEEEEEEEEvNT_6ParamsE$_ZN4cute3eso3ESOILb1ELb0EJNS_10UnderscoreES2_S2_iEEC2ERKS2_S5_S5_RKi,@function
        .size           $_ZN7cutlass13device_kernelIN5flash19enable_sm80_to_sm89INS1_16FlashAttnBwdSm80INS1_25CollectiveMainloopBwdSm80ILi2ELi2EN4cute5tupleIJNS5_1CILi64EEENS7_ILi128EEES8_EEENS_10bfloat16_tEfNS_4arch4Sm80ELb0ELb0ELb1ELb1ELb0ELb0ELb0ELb0ELi2ELi2ELi4ELi2ELb1EEENS1_24CollectiveEpilogueBwdGQAISA_fSD_Li256ELb1ELb0EEENS1_19SingleTileSchedulerILb1ELb0ELb0ELi128EEEEEEEEEvNT_6ParamsE$_ZN4cute3eso3ESOILb1ELb0EJNS_10UnderscoreES2_S2_iEEC2ERKS2_S5_S5_RKi,($_ZN7cutlass13device_kernelIN5flash19enable_sm80_to_sm89INS1_16FlashAttnBwdSm80INS1_25CollectiveMainloopBwdSm80ILi2ELi2EN4cute5tupleIJNS5_1CILi64EEENS7_ILi128EEES8_EEENS_10bfloat16_tEfNS_4arch4Sm80ELb0ELb0ELb1ELb1ELb0ELb0ELb0ELb0ELi2ELi2ELi4ELi2ELb1EEENS1_24CollectiveEpilogueBwdGQAISA_fSD_Li256ELb1ELb0EEENS1_19SingleTileSchedulerILb1ELb0ELb0ELi128EEEEEEEEEvNT_6ParamsE$_ZN4cute3eso3ESOILb1ELb0EJNS_10UnderscoreES2_iEEC2ERKS2_S5_RKi - $_ZN7cutlass13device_kernelIN5flash19enable_sm80_to_sm89INS1_16FlashAttnBwdSm80INS1_25CollectiveMainloopBwdSm80ILi2ELi2EN4cute5tupleIJNS5_1CILi64EEENS7_ILi128EEES8_EEENS_10bfloat16_tEfNS_4arch4Sm80ELb0ELb0ELb1ELb1ELb0ELb0ELb0ELb0ELi2ELi2ELi4ELi2ELb1EEENS1_24CollectiveEpilogueBwdGQAISA_fSD_Li256ELb1ELb0EEENS1_19SingleTileSchedulerILb1ELb0ELb0ELi128EEEEEEEEEvNT_6ParamsE$_ZN4cute3eso3ESOILb1ELb0EJNS_10UnderscoreES2_S2_iEEC2ERKS2_S5_S5_RKi)
$_ZN7cutlass13device_kernelIN5flash19enable_sm80_to_sm89INS1_16FlashAttnBwdSm80INS1_25CollectiveMainloopBwdSm80ILi2ELi2EN4cute5tupleIJNS5_1CILi64EEENS7_ILi128EEES8_EEENS_10bfloat16_tEfNS_4arch4Sm80ELb0ELb0ELb1ELb1ELb0ELb0ELb0ELb0ELi2ELi2ELi4ELi2ELb1EEENS1_24CollectiveEpilogueBwdGQAISA_fSD_Li256ELb1ELb0EEENS1_19SingleTileSchedulerILb1ELb0ELb0ELi128EEEEEEEEEvNT_6ParamsE$_ZN4cute3eso3ESOILb1ELb0EJNS_10UnderscoreES2_S2_iEEC2ERKS2_S5_S5_RKi:
[----:B------:R-:W-:Y:S02]  /*67a0*/  IADD3 R6, R4, -c[0x0][0x20], RZ ;  /* 0x8000080004067a10 */ /* 0x000fe40007ffe0ff */
[----:B------:R-:W-:-:S03]  /*67b0*/  MOV R9, 0x0 ;  /* 0x0000000000097802 */ /* 0x000fc60000000f00 */
[----:B------:R1:W-:Y:S01]  /*67c0*/  STL [R6], R7 ;  /* 0x0000000706007387 */ /* 0x0003e20000100800 */
[----:B------:R-:W-:Y:S05]  /*67d0*/  RET.REL.NODEC R8 `(_ZN7cutlass13device_kernelIN5flash19enable_sm80_to_sm89INS1_16FlashAttnBwdSm80INS1_25CollectiveMainloopBwdSm80ILi2ELi2EN4cute5tupleIJNS5_1CILi64EEENS7_ILi128EEES8_EEENS_10bfloat16_tEfNS_4arch4Sm80ELb0ELb0ELb1ELb1ELb0ELb0ELb0ELb0ELi2ELi2ELi4ELi2ELb1EEENS1_24CollectiveEpilogueBwdGQAISA_fSD_Li256ELb1ELb0EEENS1_19SingleTileSchedulerILb1ELb0ELb0ELi128EEEEEEEEEvNT_6ParamsE) ;  /* 0xffff982008007950 */ /* 0x000fea0003c3ffff */
        .type           $_ZN7cutlass13device_kernelIN5flash19enable_sm80_to_sm89INS1_16FlashAttnBwdSm80INS1_25CollectiveMainloopBwdSm80ILi2ELi2EN4cute5tupleIJNS5_1CILi64EEENS7_ILi128EEES8_EEENS_10bfloat16_tEfNS_4arch4Sm80ELb0ELb0ELb1ELb1ELb0ELb0ELb0ELb0ELi2ELi2ELi4ELi2ELb1EEENS1_24CollectiveEpilogueBwdGQAISA_fSD_Li256ELb1ELb0EEENS1_19SingleTileSchedulerILb1ELb0ELb0ELi128EEEEEEEEEvNT_6ParamsE$_ZN4cute3eso3ESOILb1ELb0EJNS_10UnderscoreES2_iEEC2ERKS2_S5_RKi,@function
        .size           $_ZN7cutlass13device_kernelIN5flash19enable_sm80_to_sm89INS1_16FlashAttnBwdSm80INS1_25CollectiveMainloopBwdSm80ILi2ELi2EN4cute5tupleIJNS5_1CILi64EEENS7_ILi128EEES8_EEENS_10bfloat16_tEfNS_4arch4Sm80ELb0ELb0ELb1ELb1ELb0ELb0ELb0ELb0ELi2ELi2ELi4ELi2ELb1EEENS1_24CollectiveEpilogueBwdGQAISA_fSD_Li256ELb1ELb0EEENS1_19SingleTileSchedulerILb1ELb0ELb0ELi128EEEEEEEEEvNT_6ParamsE$_ZN4cute3eso3ESOILb1ELb0EJNS_10UnderscoreES2_iEEC2ERKS2_S5_RKi,($_ZN7cutlass13device_kernelIN5flash19enable_sm80_to_sm89INS1_16FlashAttnBwdSm80INS1_25CollectiveMainloopBwdSm80ILi2ELi2EN4cute5tupleIJNS5_1CILi64EEENS7_ILi128EEES8_EEENS_10bfloat16_tEfNS_4arch4Sm80ELb0ELb0ELb1ELb1ELb0ELb0ELb0ELb0ELi2ELi2ELi4ELi2ELb1EEENS1_24CollectiveEpilogueBwdGQAISA_fSD_Li256ELb1ELb0EEENS1_19SingleTileSchedulerILb1ELb0ELb0ELi128EEEEEEEEEvNT_6ParamsE$_ZN4cute3eso3ESOILb1ELb0EJNS_10UnderscoreEiEEC2ERKS2_RKi - $_ZN7cutlass13device_kernelIN5flash19enable_sm80_to_sm89INS1_16FlashAttnBwdSm80INS1_25CollectiveMainloopBwdSm80ILi2ELi2EN4cute5tupleIJNS5_1CILi64EEENS7_ILi128EEES8_EEENS_10bfloat16_tEfNS_4arch4Sm80ELb0ELb0ELb1ELb1ELb0ELb0ELb0ELb0ELi2ELi2ELi4ELi2ELb1EEENS1_24CollectiveEpilogueBwdGQAISA_fSD_Li256ELb1ELb0EEENS1_19SingleTileSchedulerILb1ELb0ELb0ELi128EEEEEEEEEvNT_6ParamsE$_ZN4cute3eso3ESOILb1ELb0EJNS_10UnderscoreES2_iEEC2ERKS2_S5_RKi)
$_ZN7cutlass13device_kernelIN5flash19enable_sm80_to_sm89INS1_16FlashAttnBwdSm80INS1_25CollectiveMainloopBwdSm80ILi2ELi2EN4cute5tupleIJNS5_1CILi64EEENS7_ILi128EEES8_EEENS_10bfloat16_tEfNS_4arch4Sm80ELb0ELb0ELb1ELb1ELb0ELb0ELb0ELb0ELi2ELi2ELi4ELi2ELb1EEENS1_24CollectiveEpilogueBwdGQAISA_fSD_Li256ELb1ELb0EEENS1_19SingleTileSchedulerILb1ELb0ELb0ELi128EEEEEEEEEvNT_6ParamsE$_ZN4cute3eso3ESOILb1ELb0EJNS_10UnderscoreES2_iEEC2ERKS2_S5_RKi:
[----:B------:R-:W-:Y:S02]  /*67e0*/  IADD3 R6, R4, -c[0x0][0x20], RZ ;  /* 0x8000080004067a10 */ /* 0x000fe40007ffe0ff */
[----:B------:R-:W-:-:S03]  /*67f0*/  MOV R9, 0x0 ;  /* 0x0000000000097802 */ /* 0x000fc60000000f00 */
[----:B------:R1:W-:Y:S01]  /*6800*/  STL [R6], R17 ;  /* 0x0000001106007387 */ /* 0x0003e20000100800 */
[----:B------:R-:W-:Y:S05]  /*6810*/  RET.REL.NODEC R8 `(_ZN7cutlass13device_kernelIN5flash19enable_sm80_to_sm89INS1_16FlashAttnBwdSm80INS1_25CollectiveMainloopBwdSm80ILi2ELi2EN4cute5tupleIJNS5_1CILi64EEENS7_ILi128EEES8_EEENS_10bfloat16_tEfNS_4arch4Sm80ELb0ELb0ELb1ELb1ELb0ELb0ELb0ELb0ELi2ELi2ELi4ELi2ELb1EEENS1_24CollectiveEpilogueBwdGQAISA_fSD_Li256ELb1ELb0EEENS1_19SingleTileSchedulerILb1ELb0ELb0ELi128EEEEEEEEEvNT_6ParamsE) ;  /* 0xffff97e008007950 */ /* 0x000fea0003c3ffff */
        .type           $_ZN7cutlass13device_kernelIN5flash19enable_sm80_to_sm89INS1_16FlashAttnBwdSm80INS1_25CollectiveMainloopBwdSm80ILi2ELi2EN4cute5tupleIJNS5_1CILi64EEENS7_ILi128EEES8_EEENS_10bfloat16_tEfNS_4arch4Sm80ELb0ELb0ELb1ELb1ELb0ELb0ELb0ELb0ELi2ELi2ELi4ELi2ELb1EEENS1_24CollectiveEpilogueBwdGQAISA_fSD_Li256ELb1ELb0EEENS1_19SingleTileSchedulerILb1ELb0ELb0ELi128EEEEEEEEEvNT_6ParamsE$_ZN4cute3eso3ESOILb1ELb0EJNS_10UnderscoreEiEEC2ERKS2_RKi,@function
        .size           $_ZN7cutlass13device_kernelIN5flash19enable_sm80_to_sm89INS1_16FlashAttnBwdSm80INS1_25CollectiveMainloopBwdSm80ILi2ELi2EN4cute5tupleIJNS5_1CILi64EEENS7_ILi128EEES8_EEENS_10bfloat16_tEfNS_4arch4Sm80ELb0ELb0ELb1ELb1ELb0ELb0ELb0ELb0ELi2ELi2ELi4ELi2ELb1EEENS1_24CollectiveEpilogueBwdGQAISA_fSD_Li256ELb1ELb0EEENS1_19SingleTileSchedulerILb1ELb0ELb0ELi128EEEEEEEEEvNT_6ParamsE$_ZN4cute3eso3ESOILb1ELb0EJNS_10UnderscoreEiEEC2ERKS2_RKi,($_ZN7cutlass13device_kernelIN5flash19enable_sm80_to_sm89INS1_16FlashAttnBwdSm80INS1_25CollectiveMainloopBwdSm80ILi2ELi2EN4cute5tupleIJNS5_1CILi64EEENS7_ILi128EEES8_EEENS_10bfloat16_tEfNS_4arch4Sm80ELb0ELb0ELb1ELb1ELb0ELb0ELb0ELb0ELi2ELi2ELi4ELi2ELb1EEENS1_24CollectiveEpilogueBwdGQAISA_fSD_Li256ELb1ELb0EEENS1_19SingleTileSchedulerILb1ELb0ELb0ELi128EEEEEEEEEvNT_6ParamsE$_ZN4cute3eso3ESOILb1ELb0EJNS_10UnderscoreEiiEEC2ERKS2_RKiS7_ - $_ZN7cutlass13device_kernelIN5flash19enable_sm80_to_sm89INS1_16FlashAttnBwdSm80INS1_25CollectiveMainloopBwdSm80ILi2ELi2EN4cute5tupleIJNS5_1CILi64EEENS7_ILi128EEES8_EEENS_10bfloat16_tEfNS_4arch4Sm80ELb0ELb0ELb1ELb1ELb0ELb0ELb0ELb0ELi2ELi2ELi4ELi2ELb1EEENS1_24CollectiveEpilogueBwdGQAISA_fSD_Li256ELb1ELb0EEENS1_19SingleTileSchedulerILb1ELb0ELb0ELi128EEEEEEEEEvNT_6ParamsE$_ZN4cute3eso3ESOILb1ELb0EJNS_10UnderscoreEiEEC2ERKS2_RKi)
$_ZN7cutlass13device_kernelIN5flash19enable_sm80_to_sm89INS1_16FlashAttnBwdSm80INS1_25CollectiveMainloopBwdSm80ILi2ELi2EN4cute5tupleIJNS5_1CILi64EEENS7_ILi128EEES8_EEENS_10bfloat16_tEfNS_4arch4Sm80ELb0ELb0ELb1ELb1ELb0ELb0ELb0ELb0ELi2ELi2ELi4ELi2ELb1EEENS1_24CollectiveEpilogueBwdGQAISA_fSD_Li256ELb1ELb0EEENS1_19SingleTileSchedulerILb1ELb0ELb0ELi128EEEEEEEEEvNT_6ParamsE$_ZN4cute3eso3ESOILb1ELb0EJNS_10UnderscoreEiEEC2ERKS2_RKi:
[----:B------:R-:W-:Y:S02]  /*6820*/  IADD3 R6, R13, -c[0x0][0x20], RZ ;  /* 0x800008000d067a10 */ /* 0x000fe40007ffe0ff */
[----:B------:R-:W-:-:S03]  /*6830*/  MOV R17, 0x0 ;  /* 0x0000000000117802 */ /* 0x000fc60000000f00 */
[----:B------:R1:W-:Y:S01]  /*6840*/  STL [R6], R7 ;  /* 0x0000000706007387 */ /* 0x0003e20000100800 */
[----:B------:R-:W-:Y:S05]  /*6850*/  RET.REL.NODEC R16 `(_ZN7cutlass13device_kernelIN5flash19enable_sm80_to_sm89INS1_16FlashAttnBwdSm80INS1_25CollectiveMainloopBwdSm80ILi2ELi2EN4cute5tupleIJNS5_1CILi64EEENS7_ILi128EEES8_EEENS_10bfloat16_tEfNS_4arch4Sm80ELb0ELb0ELb1ELb1ELb0ELb0ELb0ELb0ELi2ELi2ELi4ELi2ELb1EEENS1_24CollectiveEpilogueBwdGQAISA_fSD_Li256ELb1ELb0EEENS1_19SingleTileSchedulerILb1ELb0ELb0ELi128EEEEEEEEEvNT_6ParamsE) ;  /* 0xffff97a010007950 */ /* 0x000fea0003c3ffff */
        .type           $_ZN7cutlass13device_kernelIN5flash19enable_sm80_to_sm89INS1_16FlashAttnBwdSm80INS1_25CollectiveMainloopBwdSm80ILi2ELi2EN4cute5tupleIJNS5_1CILi64EEENS7_ILi128EEES8_EEENS_10bfloat16_tEfNS_4arch4Sm80ELb0ELb0ELb1ELb1ELb0ELb0ELb0ELb0ELi2ELi2ELi4ELi2ELb1EEENS1_24CollectiveEpilogueBwdGQAISA_fSD_Li256ELb1ELb0EEENS1_19SingleTileSchedulerILb1ELb0ELb0ELi128EEEEEEEEEvNT_6ParamsE$_ZN4cute3eso3ESOILb1ELb0EJNS_10UnderscoreEiiEEC2ERKS2_RKiS7_,@function
        .size           $_ZN7cutlass13device_kernelIN5flash19enable_sm80_to_sm89INS1_16FlashAttnBwdSm80INS1_25CollectiveMainloopBwdSm80ILi2ELi2EN4cute5tupleIJNS5_1CILi64EEENS7_ILi128EEES8_EEENS_10bfloat16_tEfNS_4arch4Sm80ELb0ELb0ELb1ELb1ELb0ELb0ELb0ELb0ELi2ELi2ELi4ELi2ELb1EEENS1_24CollectiveEpilogueBwdGQAISA_fSD_Li256ELb1ELb0EEENS1_19SingleTileSchedulerILb1ELb0ELb0ELi128EEEEEEEEEvNT_6ParamsE$_ZN4cute3eso3ESOILb1ELb0EJNS_10UnderscoreEiiEEC2ERKS2_RKiS7_,($_ZN7cutlass13device_kernelIN5flash19enable_sm80_to_sm89INS1_16FlashAttnBwdSm80INS1_25CollectiveMainloopBwdSm80ILi2ELi2EN4cute5tupleIJNS5_1CILi64EEENS7_ILi128EEES8_EEENS_10bfloat16_tEfNS_4arch4Sm80ELb0ELb0ELb1ELb1ELb0ELb0ELb0ELb0ELi2ELi2ELi4ELi2ELb1EEENS1_24CollectiveEpilogueBwdGQAISA_fSD_Li256ELb1ELb0EEENS1_19SingleTileSchedulerILb1ELb0ELb0ELi128EEEEEEEEEvNT_6ParamsE$_ZN4cute3eso3ESOILb1ELb0EJNS_1CILi0EEES3_S3_iEEC2ERKS3_S6_S6_RKi - $_ZN7cutlass13device_kernelIN5flash19enable_sm80_to_sm89INS1_16FlashAttnBwdSm80INS1_25CollectiveMainloopBwdSm80ILi2ELi2EN4cute5tupleIJNS5_1CILi64EEENS7_ILi128EEES8_EEENS_10bfloat16_tEfNS_4arch4Sm80ELb0ELb0ELb1ELb1ELb0ELb0ELb0ELb0ELi2ELi2ELi4ELi2ELb1EEENS1_24CollectiveEpilogueBwdGQAISA_fSD_Li256ELb1ELb0EEENS1_19SingleTileSchedulerILb1ELb0ELb0ELi128EEEEEEEEEvNT_6ParamsE$_ZN4cute3eso3ESOILb1ELb0EJNS_10UnderscoreEiiEEC2ERKS2_RKiS7_)
$_ZN7cutlass13device_kernelIN5flash19enable_sm80_to_sm89INS1_16FlashAttnBwdSm80INS1_25CollectiveMainloopBwdSm80ILi2ELi2EN4cute5tupleIJNS5_1CILi64EEENS7_ILi128EEES8_EEENS_10bfloat16_tEfNS_4arch4Sm80ELb0ELb0ELb1ELb1ELb0ELb0ELb0ELb0ELi2ELi2ELi4ELi2ELb1EEENS1_24CollectiveEpilogueBwdGQAISA_fSD_Li256ELb1ELb0EEENS1_19SingleTileSchedulerILb1ELb0ELb0ELi128EEEEEEEEEvNT_6ParamsE$_ZN4cute3eso3ESOILb1ELb0EJNS_10UnderscoreEiiEEC2ERKS2_RKiS7_:
[----:B------:R-:W-:Y:S02]  /*6860*/  IADD3 R7, R4, -c[0x0][0x20], RZ ;  /* 0x8000080004077a10 */ /* 0x000fe40007ffe0ff */
[----:B------:R-:W-:-:S03]  /*6870*/  IADD3 R6, R19, -c[0x0][0x20], RZ ;  /* 0x8000080013067a10 */ /* 0x000fc60007ffe0ff */
[----:B------:R1:W-:Y:S04]  /*6880*/  STL [R7], R16 ;  /* 0x0000001007007387 */ /* 0x0003e80000100800 */
[----:B------:R-:W2:Y:S01]  /*6890*/  LDL R6, [R6] ;  /* 0x0000000006067983 */ /* 0x000ea20000100800 */
[----:B------:R-:W-:-:S03]  /*68a0*/  IMAD.MOV.U32 R9, RZ, RZ, 0x0 ;  /* 0x00000000ff097424 */ /* 0x000fc600078e00ff */
[----:B--2---:R1:W-:Y:S01]  /*68b0*/  STL [R7+0x4], R6 ;  /* 0x0000040607007387 */ /* 0x0043e20000100800 */
[----:B------:R-:W-:Y:S05]  /*68c0*/  RET.REL.NODEC R8 `(_ZN7cutlass13device_kernelIN5flash19enable_sm80_to_sm89INS1_16FlashAttnBwdSm80INS1_25CollectiveMainloopBwdSm80ILi2ELi2EN4cute5tupleIJNS5_1CILi64EEENS7_ILi128EEES8_EEENS_10bfloat16_tEfNS_4arch4Sm80ELb0ELb0ELb1ELb1ELb0ELb0ELb0ELb0ELi2ELi2ELi4ELi2ELb1EEENS1_24CollectiveEpilogueBwdGQAISA_fSD_Li256ELb1ELb0EEENS1_19SingleTileSchedulerILb1ELb0ELb0ELi128EEEEEEEEEvNT_6ParamsE) ;  /* 0xffff973008007950 */ /* 0x000fea0003c3ffff */
        .type           $_ZN7cutlass13device_kernelIN5flash19enable_sm80_to_sm89INS1_16FlashAttnBwdSm80INS1_25CollectiveMainloopBwdSm80ILi2ELi2EN4cute5tupleIJNS5_1CILi64EEENS7_ILi128EEES8_EEENS_10bfloat16_tEfNS_4arch4Sm80ELb0ELb0ELb1ELb1ELb0ELb0ELb0ELb0ELi2ELi2ELi4ELi2ELb1EEENS1_24CollectiveEpilogueBwdGQAISA_fSD_Li256ELb1ELb0EEENS1_19SingleTileSchedulerILb1ELb0ELb0ELi128EEEEEEEEEvNT_6ParamsE$_ZN4cute3eso3ESOILb1ELb0EJNS_1CILi0EEES3_S3_iEEC2ERKS3_S6_S6_RKi,@function
        .size           $_ZN7cutlass13device_kernelIN5flash19enable_sm80_to_sm89INS1_16FlashAttnBwdSm80INS1_25CollectiveMainloopBwdSm80ILi2ELi2EN4cute5tupleIJNS5_1CILi64EEENS7_ILi128EEES8_EEENS_10bfloat16_tEfNS_4arch4Sm80ELb0ELb0ELb1ELb1ELb0ELb0ELb0ELb0ELi2ELi2ELi4ELi2ELb1EEENS1_24CollectiveEpilogueBwdGQAISA_fSD_Li256ELb1ELb0EEENS1_19SingleTileSchedulerILb1ELb0ELb0ELi128EEEEEEEEEvNT_6ParamsE$_ZN4cute3eso3ESOILb1ELb0EJNS_1CILi0EEES3_S3_iEEC2ERKS3_S6_S6_RKi,($_ZN7cutlass13device_kernelIN5flash19enable_sm80_to_sm89INS1_16FlashAttnBwdSm80INS1_25CollectiveMainloopBwdSm80ILi2ELi2EN4cute5tupleIJNS5_1CILi64EEENS7_ILi128EEES8_EEENS_10bfloat16_tEfNS_4arch4Sm80ELb0ELb0ELb1ELb1ELb0ELb0ELb0ELb0ELi2ELi2ELi4ELi2ELb1EEENS1_24CollectiveEpilogueBwdGQAISA_fSD_Li256ELb1ELb0EEENS1_19SingleTileSchedulerILb1ELb0ELb0ELi128EEEEEEEEEvNT_6ParamsE$_ZN4cute3eso3ESOILb1ELb0EJNS_1CILi0EEES3_iEEC2ERKS3_S6_RKi - $_ZN7cutlass13device_kernelIN5flash19enable_sm80_to_sm89INS1_16FlashAttnBwdSm80INS1_25CollectiveMainloopBwdSm80ILi2ELi2EN4cute5tupleIJNS5_1CILi64EEENS7_ILi128EEES8_EEENS_10bfloat16_tEfNS_4arch4Sm80ELb0ELb0ELb1ELb1ELb0ELb0ELb0ELb0ELi2ELi2ELi4ELi2ELb1EEENS1_24CollectiveEpilogueBwdGQAISA_fSD_Li256ELb1ELb0EEENS1_19SingleTileSchedulerILb1ELb0ELb0ELi128EEEEEEEEEvNT_6ParamsE$_ZN4cute3eso3ESOILb1ELb0EJNS_1CILi0EEES3_S3_iEEC2ERKS3_S6_S6_RKi)
$_ZN7cutlass13device_kernelIN5flash19enable_sm80_to_sm89INS1_16FlashAttnBwdSm80INS1_25CollectiveMainloopBwdSm80ILi2ELi2EN4cute5tupleIJNS5_1CILi64EEENS7_ILi128EEES8_EEENS_10bfloat16_tEfNS_4arch4Sm80ELb0ELb0ELb1ELb1ELb0ELb0ELb0ELb0ELi2ELi2ELi4ELi2ELb1EEENS1_24CollectiveEpilogueBwdGQAISA_fSD_Li256ELb1ELb0EEENS1_19SingleTileSchedulerILb1ELb0ELb0ELi128EEEEEEEEEvNT_6ParamsE$_ZN4cute3eso3ESOILb1ELb0EJNS_1CILi0EEES3_S3_iEEC2ERKS3_S6_S6_RKi:
[----:B------:R-:W-:Y:S01]  /*68d0*/  IADD3 R6, R6, -c[0x0][0x20], RZ ;  /* 0x8000080006067a10 */ /* 0x000fe20007ffe0ff */
[----:B------:R-:W-:Y:S01]  /*68e0*/  IMAD.MOV.U32 R72, RZ, RZ, R10 ;  /* 0x000000ffff487224 */ /* 0x000fe200078e000a */
[----:B------:R-:W-:-:S03]  /*68f0*/  MOV R73, 0x0 ;  /* 0x0000000000497802 */ /* 0x000fc60000000f00 */
[----:B------:R1:W-:Y:S01]  /*6900*/  STL [R6], R7 ;  /* 0x0000000706007387 */ /* 0x0003e20000100800 */
[----:B------:R-:W-:Y:S05]  /*6910*/  RET.REL.NODEC R72 `(_ZN7cutlass13device_kernelIN5flash19enable_sm80_to_sm89INS1_16FlashAttnBwdSm80INS1_25CollectiveMainloopBwdSm80ILi2ELi2EN4cute5tupleIJNS5_1CILi64EEENS7_ILi128EEES8_EEENS_10bfloat16_tEfNS_4arch4Sm80ELb0ELb0ELb1ELb1ELb0ELb0ELb0ELb0ELi2ELi2ELi4ELi2ELb1EEENS1_24CollectiveEpilogueBwdGQAISA_fSD_Li256ELb1ELb0EEENS1_19SingleTileSchedulerILb1ELb0ELb0ELi128EEEEEEEEEvNT_6ParamsE) ;  /* 0xffff96e048007950 */ /* 0x000fea0003c3ffff */
        .type           $_ZN7cutlass13device_kernelIN5flash19enable_sm80_to_sm89INS1_16FlashAttnBwdSm80INS1_25CollectiveMainloopBwdSm80ILi2ELi2EN4cute5tupleIJNS5_1CILi64EEENS7_ILi128EEES8_EEENS_10bfloat16_tEfNS_4arch4Sm80ELb0ELb0ELb1ELb1ELb0ELb0ELb0ELb0ELi2ELi2ELi4ELi2ELb1EEENS1_24CollectiveEpilogueBwdGQAISA_fSD_Li256ELb1ELb0EEENS1_19SingleTileSchedulerILb1ELb0ELb0ELi128EEEEEEEEEvNT_6ParamsE$_ZN4cute3eso3ESOILb1ELb0EJNS_1CILi0EEES3_iEEC2ERKS3_S6_RKi,@function
        .size           $_ZN7cutlass13device_kernelIN5flash19enable_sm80_to_sm89INS1_16FlashAttnBwdSm80INS1_25CollectiveMainloopBwdSm80ILi2ELi2EN4cute5tupleIJNS5_1CILi64EEENS7_ILi128EEES8_EEENS_10bfloat16_tEfNS_4arch4Sm80ELb0ELb0ELb1ELb1ELb0ELb0ELb0ELb0ELi2ELi2ELi4ELi2ELb1EEENS1_24CollectiveEpilogueBwdGQAISA_fSD_Li256ELb1ELb0EEENS1_19SingleTileSchedulerILb1ELb0ELb0ELi128EEEEEEEEEvNT_6ParamsE$_ZN4cute3eso3ESOILb1ELb0EJNS_1CILi0EEES3_iEEC2ERKS3_S6_RKi,($_ZN7cutlass13device_kernelIN5flash19enable_sm80_to_sm89INS1_16FlashAttnBwdSm80INS1_25CollectiveMainloopBwdSm80ILi2ELi2EN4cute5tupleIJNS5_1CILi64EEENS7_ILi128EEES8_EEENS_10bfloat16_tEfNS_4arch4Sm80ELb0ELb0ELb1ELb1ELb0ELb0ELb0ELb0ELi2ELi2ELi4ELi2ELb1EEENS1_24CollectiveEpilogueBwdGQAISA_fSD_Li256ELb1ELb0EEENS1_19SingleTileSchedulerILb1ELb0ELb0ELi128EEEEEEEEEvNT_6ParamsE$_ZN4cute3eso3ESOILb1ELb0EJNS_1CILi0EEES3_iS3_EEC2ERKS3_S6_RKiS6_ - $_ZN7cutlass13device_kernelIN5flash19enable_sm80_to_sm89INS1_16FlashAttnBwdSm80INS1_25CollectiveMainloopBwdSm80ILi2ELi2EN4cute5tupleIJNS5_1CILi64EEENS7_ILi128EEES8_EEENS_10bfloat16_tEfNS_4arch4Sm80ELb0ELb0ELb1ELb1ELb0ELb0ELb0ELb0ELi2ELi2ELi4ELi2ELb1EEENS1_24CollectiveEpilogueBwdGQAISA_fSD_Li256ELb1ELb0EEENS1_19SingleTileSchedulerILb1ELb0ELb0ELi128EEEEEEEEEvNT_6ParamsE$_ZN4cute3eso3ESOILb1ELb0EJNS_1CILi0EEES3_iEEC2ERKS3_S6_RKi)
$_ZN7cutlass13device_kernelIN5flash19enable_sm80_to_sm89INS1_16FlashAttnBwdSm80INS1_25CollectiveMainloopBwdSm80ILi2ELi2EN4cute5tupleIJNS5_1CILi64EEENS7_ILi128EEES8_EEENS_10bfloat16_tEfNS_4arch4Sm80ELb0ELb0ELb1ELb1ELb0ELb0ELb0ELb0ELi2ELi2ELi4ELi2ELb1EEENS1_24CollectiveEpilogueBwdGQAISA_fSD_Li256ELb1ELb0EEENS1_19SingleTileSchedulerILb1ELb0ELb0ELi128EEEEEEEEEvNT_6ParamsE$_ZN4cute3eso3ESOILb1ELb0EJNS_1CILi0EEES3_iEEC2ERKS3_S6_RKi:
[----:B------:R-:W-:Y:S02]  /*6920*/  IADD3 R6, R6, -c[0x0][0x20], RZ ;  /* 0x8000080006067a10 */ /* 0x000fe40007ffe0ff */
[----:B------:R-:W-:-:S03]  /*6930*/  MOV R17, 0x0 ;  /* 0x0000000000117802 */ /* 0x000fc60000000f00 */
[----:B------:R1:W-:Y:S01]  /*6940*/  STL [R6], R7 ;  /* 0x0000000706007387 */ /* 0x0003e20000100800 */
[----:B------:R-:W-:Y:S05]  /*6950*/  RET.REL.NODEC R16 `(_ZN7cutlass13device_kernelIN5flash19enable_sm80_to_sm89INS1_16FlashAttnBwdSm80INS1_25CollectiveMainloopBwdSm80ILi2ELi2EN4cute5tupleIJNS5_1CILi64EEENS7_ILi128EEES8_EEENS_10bfloat16_tEfNS_4arch4Sm80ELb0ELb0ELb1ELb1ELb0ELb0ELb0ELb0ELi2ELi2ELi4ELi2ELb1EEENS1_24CollectiveEpilogueBwdGQAISA_fSD_Li256ELb1ELb0EEENS1_19SingleTileSchedulerILb1ELb0ELb0ELi128EEEEEEEEEvNT_6ParamsE) ;  /* 0xffff96a010007950 */ /* 0x000fea0003c3ffff */
        .type           $_ZN7cutlass13device_kernelIN5flash19enable_sm80_to_sm89INS1_16FlashAttnBwdSm80INS1_25CollectiveMainloopBwdSm80ILi2ELi2EN4cute5tupleIJNS5_1CILi64EEENS7_ILi128EEES8_EEENS_10bfloat16_tEfNS_4arch4Sm80ELb0ELb0ELb1ELb1ELb0ELb0ELb0ELb0ELi2ELi2ELi4ELi2ELb1EEENS1_24CollectiveEpilogueBwdGQAISA_fSD_Li256ELb1ELb0EEENS1_19SingleTileSchedulerILb1ELb0ELb0ELi128EEEEEEEEEvNT_6ParamsE$_ZN4cute3eso3ESOILb1ELb0EJNS_1CILi0EEES3_iS3_EEC2ERKS3_S6_RKiS6_,@function
        .size           $_ZN7cutlass13device_kernelIN5flash19enable_sm80_to_sm89INS1_16FlashAttnBwdSm80INS1_25CollectiveMainloopBwdSm80ILi2ELi2EN4cute5tupleIJNS5_1CILi64EEENS7_ILi128EEES8_EEENS_10bfloat16_tEfNS_4arch4Sm80ELb0ELb0ELb1ELb1ELb0ELb0ELb0ELb0ELi2ELi2ELi4ELi2ELb1EEENS1_24CollectiveEpilogueBwdGQAISA_fSD_Li256ELb1ELb0EEENS1_19SingleTileSchedulerILb1ELb0ELb0ELi128EEEEEEEEEvNT_6ParamsE$_ZN4cute3eso3ESOILb1ELb0EJNS_1CILi0EEES3_iS3_EEC2ERKS3_S6_RKiS6_,($_ZN7cutlass13device_kernelIN5flash19enable_sm80_to_sm89INS1_16FlashAttnBwdSm80INS1_25CollectiveMainloopBwdSm80ILi2ELi2EN4cute5tupleIJNS5_1CILi64EEENS7_ILi128EEES8_EEENS_10bfloat16_tEfNS_4arch4Sm80ELb0ELb0ELb1ELb1ELb0ELb0ELb0ELb0ELi2ELi2ELi4ELi2ELb1EEENS1_24CollectiveEpilogueBwdGQAISA_fSD_Li256ELb1ELb0EEENS1_19SingleTileSchedulerILb1ELb0ELb0ELi128EEEEEEEEEvNT_6ParamsE$_ZN4cute3eso3ESOILb1ELb0EJNS_1CILi0EEES3_iiEEC2ERKS3_S6_RKiS8_ - $_ZN7cutlass13device_kernelIN5flash19enable_sm80_to_sm89INS1_16FlashAttnBwdSm80INS1_25CollectiveMainloopBwdSm80ILi2ELi2EN4cute5tupleIJNS5_1CILi64EEENS7_ILi128EEES8_EEENS_10bfloat16_tEfNS_4arch4Sm80ELb0ELb0ELb1ELb1ELb0ELb0ELb0ELb0ELi2ELi2ELi4ELi2ELb1EEENS1_24CollectiveEpilogueBwdGQAISA_fSD_Li256ELb1ELb0EEENS1_19SingleTileSchedulerILb1ELb0ELb0ELi128EEEEEEEEEvNT_6ParamsE$_ZN4cute3eso3ESOILb1ELb0EJNS_1CILi0EEES3_iS3_EEC2ERKS3_S6_RKiS6_)
$_ZN7cutlass13device_kernelIN5flash19enable_sm80_to_sm89INS1_16FlashAttnBwdSm80INS1_25CollectiveMainloopBwdSm80ILi2ELi2EN4cute5tupleIJNS5_1CILi64EEENS7_ILi128EEES8_EEENS_10bfloat16_tEfNS_4arch4Sm80ELb0ELb0ELb1ELb1ELb0ELb0ELb0ELb0ELi2ELi2ELi4ELi2ELb1EEENS1_24CollectiveEpilogueBwdGQAISA_fSD_Li256ELb1ELb0EEENS1_19SingleTileSchedulerILb1ELb0ELb0ELi128EEEEEEEEEvNT_6ParamsE$_ZN4cute3eso3ESOILb1ELb0EJNS_1CILi0EEES3_iS3_EEC2ERKS3_S6_RKiS6_:
[----:B------:R-:W-:Y:S01]  /*6960*/  IADD3 R6, R6, -c[0x0][0x20], RZ ;  /* 0x8000080006067a10 */ /* 0x000fe20007ffe0ff */
[----:B------:R-:W-:Y:S01]  /*6970*/  IMAD.MOV.U32 R72, RZ, RZ, R10 ;  /* 0x000000ffff487224 */ /* 0x000fe200078e000a */
[----:B------:R-:W-:-:S03]  /*6980*/  MOV R73, 0x0 ;  /* 0x0000000000497802 */ /* 0x000fc60000000f00 */
[----:B------:R1:W-:Y:S01]  /*6990*/  STL [R6], R13 ;  /* 0x0000000d06007387 */ /* 0x0003e20000100800 */
[----:B------:R-:W-:Y:S05]  /*69a0*/  RET.REL.NODEC R72 `(_ZN7cutlass13device_kernelIN5flash19enable_sm80_to_sm89INS1_16FlashAttnBwdSm80INS1_25CollectiveMainloopBwdSm80ILi2ELi2EN4cute5tupleIJNS5_1CILi64EEENS7_ILi128EEES8_EEENS_10bfloat16_tEfNS_4arch4Sm80ELb0ELb0ELb1ELb1ELb0ELb0ELb0ELb0ELi2ELi2ELi4ELi2ELb1EEENS1_24CollectiveEpilogueBwdGQAISA_fSD_Li256ELb1ELb0EEENS1_19SingleTileSchedulerILb1ELb0ELb0ELi128EEEEEEEEEvNT_6ParamsE) ;  /* 0xffff965048007950 */ /* 0x000fea0003c3ffff */
        .type           $_ZN7cutlass13device_kernelIN5flash19enable_sm80_to_sm89INS1_16FlashAttnBwdSm80INS1_25CollectiveMainloopBwdSm80ILi2ELi2EN4cute5tupleIJNS5_1CILi64EEENS7_ILi128EEES8_EEENS_10bfloat16_tEfNS_4arch4Sm80ELb0ELb0ELb1ELb1ELb0ELb0ELb0ELb0ELi2ELi2ELi4ELi2ELb1EEENS1_24CollectiveEpilogueBwdGQAISA_fSD_Li256ELb1ELb0EEENS1_19SingleTileSchedulerILb1ELb0ELb0ELi128EEEEEEEEEvNT_6ParamsE$_ZN4cute3eso3ESOILb1ELb0EJNS_1CILi0EEES3_iiEEC2ERKS3_S6_RKiS8_,@function
        .size           $_ZN7cutlass13device_kernelIN5flash19enable_sm80_to_sm89INS1_16FlashAttnBwdSm80INS1_25CollectiveMainloopBwdSm80ILi2ELi2EN4cute5tupleIJNS5_1CILi64EEENS7_ILi128EEES8_EEENS_10bfloat16_tEfNS_4arch4Sm80ELb0ELb0ELb1ELb1ELb0ELb0ELb0ELb0ELi2ELi2ELi4ELi2ELb1EEENS1_24CollectiveEpilogueBwdGQAISA_fSD_Li256ELb1ELb0EEENS1_19SingleTileSchedulerILb1ELb0ELb0ELi128EEEEEEEEEvNT_6ParamsE$_ZN4cute3eso3ESOILb1ELb0EJNS_1CILi0EEES3_iiEEC2ERKS3_S6_RKiS8_,($_ZN7cutlass13device_kernelIN5flash19enable_sm80_to_sm89INS1_16FlashAttnBwdSm80INS1_25CollectiveMainloopBwdSm80ILi2ELi2EN4cute5tupleIJNS5_1CILi64EEENS7_ILi128EEES8_EEENS_10bfloat16_tEfNS_4arch4Sm80ELb0ELb0ELb1ELb1ELb0ELb0ELb0ELb0ELi2ELi2ELi4ELi2ELb1EEENS1_24CollectiveEpilogueBwdGQAISA_fSD_Li256ELb1ELb0EEENS1_19SingleTileSchedulerILb1ELb0ELb0ELi128EEEEEEEEEvNT_6ParamsE$_ZN4cute3eso3ESOILb1ELb0EJNS_1CILi0EEEiEEC2ERKS3_RKi - $_ZN7cutlass13device_kernelIN5flash19enable_sm80_to_sm89INS1_16FlashAttnBwdSm80INS1_25CollectiveMainloopBwdSm80ILi2ELi2EN4cute5tupleIJNS5_1CILi64EEENS7_ILi128EEES8_EEENS_10bfloat16_tEfNS_4arch4Sm80ELb0ELb0ELb1ELb1ELb0ELb0ELb0ELb0ELi2ELi2ELi4ELi2ELb1EEENS1_24CollectiveEpilogueBwdGQAISA_fSD_Li256ELb1ELb0EEENS1_19SingleTileSchedulerILb1ELb0ELb0ELi128EEEEEEEEEvNT_6ParamsE$_ZN4cute3eso3ESOILb1ELb0EJNS_1CILi0EEES3_iiEEC2ERKS3_S6_RKiS8_)
$_ZN7cutlass13device_kernelIN5flash19enable_sm80_to_sm89INS1_16FlashAttnBwdSm80INS1_25CollectiveMainloopBwdSm80ILi2ELi2EN4cute5tupleIJNS5_1CILi64EEENS7_ILi128EEES8_EEENS_10bfloat16_tEfNS_4arch4Sm80ELb0ELb0ELb1ELb1ELb0ELb0ELb0ELb0ELi2ELi2ELi4ELi2ELb1EEENS1_24CollectiveEpilogueBwdGQAISA_fSD_Li256ELb1ELb0EEENS1_19SingleTileSchedulerILb1ELb0ELb0ELi128EEEEEEEEEvNT_6ParamsE$_ZN4cute3eso3ESOILb1ELb0EJNS_1CILi0EEES3_iiEEC2ERKS3_S6_RKiS8_:
[----:B------:R-:W-:Y:S02]  /*69b0*/  IADD3 R10, R10, -c[0x0][0x20], RZ ;  /* 0x800008000a0a7a10 */ /* 0x000fe40007ffe0ff */
[----:B------:R-:W-:-:S03]  /*69c0*/  IADD3 R7, R7, -c[0x0][0x20], RZ ;  /* 0x8000080007077a10 */ /* 0x000fc60007ffe0ff */
[----:B------:R1:W-:Y:S04]  /*69d0*/  STL [R10], R13 ;  /* 0x0000000d0a007387 */ /* 0x0003e80000100800 */
[----:B------:R-:W2:Y:S01]  /*69e0*/  LDL R7, [R7] ;  /* 0x0000000007077983 */ /* 0x000ea20000100800 */
[----:B------:R-:W-:-:S03]  /*69f0*/  IMAD.MOV.U32 R17, RZ, RZ, 0x0 ;  /* 0x00000000ff117424 */ /* 0x000fc600078e00ff */
[----:B--2---:R1:W-:Y:S01]  /*6a00*/  STL [R10+0x4], R7 ;  /* 0x000004070a007387 */ /* 0x0043e20000100800 */
[----:B------:R-:W-:Y:S05]  /*6a10*/  RET.REL.NODEC R16 `(_ZN7cutlass13device_kernelIN5flash19enable_sm80_to_sm89INS1_16FlashAttnBwdSm80INS1_25CollectiveMainloopBwdSm80ILi2ELi2EN4cute5tupleIJNS5_1CILi64EEENS7_ILi128EEES8_EEENS_10bfloat16_tEfNS_4arch4Sm80ELb0ELb0ELb1ELb1ELb0ELb0ELb0ELb0ELi2ELi2ELi4ELi2ELb1EEENS1_24CollectiveEpilogueBwdGQAISA_fSD_Li256ELb1ELb0EEENS1_19SingleTileSchedulerILb1ELb0ELb0ELi128EEEEEEEEEvNT_6ParamsE) ;  /* 0xffff95e010007950 */ /* 0x000fea0003c3ffff */
        .type           $_ZN7cutlass13device_kernelIN5flash19enable_sm80_to_sm89INS1_16FlashAttnBwdSm80INS1_25CollectiveMainloopBwdSm80ILi2ELi2EN4cute5tupleIJNS5_1CILi64EEENS7_ILi128EEES8_EEENS_10bfloat16_tEfNS_4arch4Sm80ELb0ELb0ELb1ELb1ELb0ELb0ELb0ELb0ELi2ELi2ELi4ELi2ELb1EEENS1_24CollectiveEpilogueBwdGQAISA_fSD_Li256ELb1ELb0EEENS1_19SingleTileSchedulerILb1ELb0ELb0ELi128EEEEEEEEEvNT_6ParamsE$_ZN4cute3eso3ESOILb1ELb0EJNS_1CILi0EEEiEEC2ERKS3_RKi,@function
        .size           $_ZN7cutlass13device_kernelIN5flash19enable_sm80_to_sm89INS1_16FlashAttnBwdSm80INS1_25CollectiveMainloopBwdSm80ILi2ELi2EN4cute5tupleIJNS5_1CILi64EEENS7_ILi128EEES8_EEENS_10bfloat16_tEfNS_4arch4Sm80ELb0ELb0ELb1ELb1ELb0ELb0ELb0ELb0ELi2ELi2ELi4ELi2ELb1EEENS1_24CollectiveEpilogueBwdGQAISA_fSD_Li256ELb1ELb0EEENS1_19SingleTileSchedulerILb1ELb0ELb0ELi128EEEEEEEEEvNT_6ParamsE$_ZN4cute3eso3ESOILb1ELb0EJNS_1CILi0EEEiEEC2ERKS3_RKi,($_ZN7cutlass13device_kernelIN5flash19enable_sm80_to_sm89INS1_16FlashAttnBwdSm80INS1_25CollectiveMainloopBwdSm80ILi2ELi2EN4cute5tupleIJNS5_1CILi64EEENS7_ILi128EEES8_EEENS_10bfloat16_tEfNS_4arch4Sm80ELb0ELb0ELb1ELb1ELb0ELb0ELb0ELb0ELi2ELi2ELi4ELi2ELb1EEENS1_24CollectiveEpilogueBwdGQAISA_fSD_Li256ELb1ELb0EEENS1_19SingleTileSchedulerILb1ELb0ELb0ELi128EEEEEEEEEvNT_6ParamsE$_ZN4cute3eso3ESOILb1ELb0EJNS_1CILi0EEEiS3_EEC2ERKS3_RKiS6_ - $_ZN7cutlass13device_kernelIN5flash19enable_sm80_to_sm89INS1_16FlashAttnBwdSm80INS1_25CollectiveMainloopBwdSm80ILi2ELi2EN4cute5tupleIJNS5_1CILi64EEENS7_ILi128EEES8_EEENS_10bfloat16_tEfNS_4arch4Sm80ELb0ELb0ELb1ELb1ELb0ELb0ELb0ELb0ELi2ELi2ELi4ELi2ELb1EEENS1_24CollectiveEpilogueBwdGQAISA_fSD_Li256ELb1ELb0EEENS1_19SingleTileSchedulerILb1ELb0ELb0ELi128EEEEEEEEEvNT_6ParamsE$_ZN4cute3eso3ESOILb1ELb0EJNS_1CILi0EEEiEEC2ERKS3_RKi)
$_ZN7cutlass13device_kernelIN5flash19enable_sm80_to_sm89INS1_16FlashAttnBwdSm80INS1_25CollectiveMainloopBwdSm80ILi2ELi2EN4cute5tupleIJNS5_1CILi64EEENS7_ILi128EEES8_EEENS_10bfloat16_tEfNS_4arch4Sm80ELb0ELb0ELb1ELb1ELb0ELb0ELb0ELb0ELi2ELi2ELi4ELi2ELb1EEENS1_24CollectiveEpilogueBwdGQAISA_fSD_Li256ELb1ELb0EEENS1_19SingleTileSchedulerILb1ELb0ELb0ELi128EEEEEEEEEvNT_6ParamsE$_ZN4cute3eso3ESOILb1ELb0EJNS_1CILi0EEEiEEC2ERKS3_RKi:
[----:B------:R-:W-:Y:S02]  /*6a20*/  IADD3 R6, R13, -c[0x0][0x20], RZ ;  /* 0x800008000d067a10 */ /* 0x000fe40007ffe0ff */
[----:B------:R-:W-:-:S03]  /*6a30*/  MOV R17, 0x0 ;  /* 0x0000000000117802 */ /* 0x000fc60000000f00 */
[----:B------:R1:W-:Y:S01]  /*6a40*/  STL [R6], R7 ;  /* 0x0000000706007387 */ /* 0x0003e20000100800 */
[----:B------:R-:W-:Y:S05]  /*6a50*/  RET.REL.NODEC R16 `(_ZN7cutlass13device_kernelIN5flash19enable_sm80_to_sm89INS1_16FlashAttnBwdSm80INS1_25CollectiveMainloopBwdSm80ILi2ELi2EN4cute5tupleIJNS5_1CILi64EEENS7_ILi128EEES8_EEENS_10bfloat16_tEfNS_4arch4Sm80ELb0ELb0ELb1ELb1ELb0ELb0ELb0ELb0ELi2ELi2ELi4ELi2ELb1EEENS1_24CollectiveEpilogueBwdGQAISA_fSD_Li256ELb1ELb0EEENS1_19SingleTileSchedulerILb1ELb0ELb0ELi128EEEEEEEEEvNT_6ParamsE) ;  /* 0xffff95a010007950 */ /* 0x000fea0003c3ffff */
        .type           $_ZN7cutlass13device_kernelIN5flash19enable_sm80_to_sm89INS1_16FlashAttnBwdSm80INS1_25CollectiveMainloopBwdSm80ILi2ELi2EN4cute5tupleIJNS5_1CILi64EEENS7_ILi128EEES8_EEENS_10bfloat16_tEfNS_4arch4Sm80ELb0ELb0ELb1ELb1ELb0ELb0ELb0ELb0ELi2ELi2ELi4ELi2ELb1EEENS1_24CollectiveEpilogueBwdGQAISA_fSD_Li256ELb1ELb0EEENS1_19SingleTileSchedulerILb1ELb0ELb0ELi128EEEEEEEEEvNT_6ParamsE$_ZN4cute3eso3ESOILb1ELb0EJNS_1CILi0EEEiS3_EEC2ERKS3_RKiS6_,@function
        .size           $_ZN7cutlass13device_kernelIN5flash19enable_sm80_to_sm89INS1_16FlashAttnBwdSm80INS1_25CollectiveMainloopBwdSm80ILi2ELi2EN4cute5tupleIJNS5_1CILi64EEENS7_ILi128EEES8_EEENS_10bfloat16_tEfNS_4arch4Sm80ELb0ELb0ELb1ELb1ELb0ELb0ELb0ELb0ELi2ELi2ELi4ELi2ELb1EEENS1_24CollectiveEpilogueBwdGQAISA_fSD_Li256ELb1ELb0EEENS1_19SingleTileSchedulerILb1ELb0ELb0ELi128EEEEEEEEEvNT_6ParamsE$_ZN4cute3eso3ESOILb1ELb0EJNS_1CILi0EEEiS3_EEC2ERKS3_RKiS6_,($_ZN7cutlass13device_kernelIN5flash19enable_sm80_to_sm89INS1_16FlashAttnBwdSm80INS1_25CollectiveMainloopBwdSm80ILi2ELi2EN4cute5tupleIJNS5_1CILi64EEENS7_ILi128EEES8_EEENS_10bfloat16_tEfNS_4arch4Sm80ELb0ELb0ELb1ELb1ELb0ELb0ELb0ELb0ELi2ELi2ELi4ELi2ELb1EEENS1_24CollectiveEpilogueBwdGQAISA_fSD_Li256ELb1ELb0EEENS1_19SingleTileSchedulerILb1ELb0ELb0ELi128EEEEEEEEEvNT_6ParamsE$_ZN4cute3eso3ESOILb1ELb0EJNS_1CILi0EEEiS3_S3_EEC2ERKS3_RKiS6_S6_ - $_ZN7cutlass13device_kernelIN5flash19enable_sm80_to_sm89INS1_16FlashAttnBwdSm80INS1_25CollectiveMainloopBwdSm80ILi2ELi2EN4cute5tupleIJNS5_1CILi64EEENS7_ILi128EEES8_EEENS_10bfloat16_tEfNS_4arch4Sm80ELb0ELb0ELb1ELb1ELb0ELb0ELb0ELb0ELi2ELi2ELi4ELi2ELb1EEENS1_24CollectiveEpilogueBwdGQAISA_fSD_Li256ELb1ELb0EEENS1_19SingleTileSchedulerILb1ELb0ELb0ELi128EEEEEEEEEvNT_6ParamsE$_ZN4cute3eso3ESOILb1ELb0EJNS_1CILi0EEEiS3_EEC2ERKS3_RKiS6_)
$_ZN7cutlass13device_kernelIN5flash19enable_sm80_to_sm89INS1_16FlashAttnBwdSm80INS1_25CollectiveMainloopBwdSm80ILi2ELi2EN4cute5tupleIJNS5_1CILi64EEENS7_ILi128EEES8_EEENS_10bfloat16_tEfNS_4arch4Sm80ELb0ELb0ELb1ELb1ELb0ELb0ELb0ELb0ELi2ELi2ELi4ELi2ELb1EEENS1_24CollectiveEpilogueBwdGQAISA_fSD_Li256ELb1ELb0EEENS1_19SingleTileSchedulerILb1ELb0ELb0ELi128EEEEEEEEEvNT_6ParamsE$_ZN4cute3eso3ESOILb1ELb0EJNS_1CILi0EEEiS3_EEC2ERKS3_RKiS6_:
[----:B------:R-:W-:Y:S02]  /*6a60*/  IADD3 R6, R4, -c[0x0][0x20], RZ ;  /* 0x8000080004067a10 */ /* 0x000fe40007ffe0ff */
[----:B------:R-:W-:-:S03]  /*6a70*/  MOV R9, 0x0 ;  /* 0x0000000000097802 */ /* 0x000fc60000000f00 */
[----:B------:R1:W-:Y:S01]  /*6a80*/  STL [R6], R7 ;  /* 0x0000000706007387 */ /* 0x0003e20000100800 */
[----:B------:R-:W-:Y:S05]  /*6a90*/  RET.REL.NODEC R8 `(_ZN7cutlass13device_kernelIN5flash19enable_sm80_to_sm89INS1_16FlashAttnBwdSm80INS1_25CollectiveMainloopBwdSm80ILi2ELi2EN4cute5tupleIJNS5_1CILi64EEENS7_ILi128EEES8_EEENS_10bfloat16_tEfNS_4arch4Sm80ELb0ELb0ELb1ELb1ELb0ELb0ELb0ELb0ELi2ELi2ELi4ELi2ELb1EEENS1_24CollectiveEpilogueBwdGQAISA_fSD_Li256ELb1ELb0EEENS1_19SingleTileSchedulerILb1ELb0ELb0ELi128EEEEEEEEEvNT_6ParamsE) ;  /* 0xffff956008007950 */ /* 0x000fea0003c3ffff */
        .type           $_ZN7cutlass13device_kernelIN5flash19enable_sm80_to_sm89INS1_16FlashAttnBwdSm80INS1_25CollectiveMainloopBwdSm80ILi2ELi2EN4cute5tupleIJNS5_1CILi64EEENS7_ILi128EEES8_EEENS_10bfloat16_tEfNS_4arch4Sm80ELb0ELb0ELb1ELb1ELb0ELb0ELb0ELb0ELi2ELi2ELi4ELi2ELb1EEENS1_24CollectiveEpilogueBwdGQAISA_fSD_Li256ELb1ELb0EEENS1_19SingleTileSchedulerILb1ELb0ELb0ELi128EEEEEEEEEvNT_6ParamsE$_ZN4cute3eso3ESOILb1ELb0EJNS_1CILi0EEEiS3_S3_EEC2ERKS3_RKiS6_S6_,@function
        .size           $_ZN7cutlass13device_kernelIN5flash19enable_sm80_to_sm89INS1_16FlashAttnBwdSm80INS1_25CollectiveMainloopBwdSm80ILi2ELi2EN4cute5tupleIJNS5_1CILi64EEENS7_ILi128EEES8_EEENS_10bfloat16_tEfNS_4arch4Sm80ELb0ELb0ELb1ELb1ELb0ELb0ELb0ELb0ELi2ELi2ELi4ELi2ELb1EEENS1_24CollectiveEpilogueBwdGQAISA_fSD_Li256ELb1ELb0EEENS1_19SingleTileSchedulerILb1ELb0ELb0ELi128EEEEEEEEEvNT_6ParamsE$_ZN4cute3eso3ESOILb1ELb0EJNS_1CILi0EEEiS3_S3_EEC2ERKS3_RKiS6_S6_,($_ZN7cutlass13device_kernelIN5flash19enable_sm80_to_sm89INS1_16FlashAttnBwdSm80INS1_25CollectiveMainloopBwdSm80ILi2ELi2EN4cute5tupleIJNS5_1CILi64EEENS7_ILi128EEES8_EEENS_10bfloat16_tEfNS_4arch4Sm80ELb0ELb0ELb1ELb1ELb0ELb0ELb0ELb0ELi2ELi2ELi4ELi2ELb1EEENS1_24CollectiveEpilogueBwdGQAISA_fSD_Li256ELb1ELb0EEENS1_19SingleTileSchedulerILb1ELb0ELb0ELi128EEEEEEEEEvNT_6ParamsE$_ZN4cute3eso3ESOILb1ELb0EJNS_1CILi0EEEiiiEEC2ERKS3_RKiS8_S8_ - $_ZN7cutlass13device_kernelIN5flash19enable_sm80_to_sm89INS1_16FlashAttnBwdSm80INS1_25CollectiveMainloopBwdSm80ILi2ELi2EN4cute5tupleIJNS5_1CILi64EEENS7_ILi128EEES8_EEENS_10bfloat16_tEfNS_4arch4Sm80ELb0ELb0ELb1ELb1ELb0ELb0ELb0ELb0ELi2ELi2ELi4ELi2ELb1EEENS1_24CollectiveEpilogueBwdGQAISA_fSD_Li256ELb1ELb0EEENS1_19SingleTileSchedulerILb1ELb0ELb0ELi128EEEEEEEEEvNT_6ParamsE$_ZN4cute3eso3ESOILb1ELb0EJNS_1CILi0EEEiS3_S3_EEC2ERKS3_RKiS6_S6_)
$_ZN7cutlass13device_kernelIN5flash19enable_sm80_to_sm89INS1_16FlashAttnBwdSm80INS1_25CollectiveMainloopBwdSm80ILi2ELi2EN4cute5tupleIJNS5_1CILi64EEENS7_ILi128EEES8_EEENS_10bfloat16_tEfNS_4arch4Sm80ELb0ELb0ELb1ELb1ELb0ELb0ELb0ELb0ELi2ELi2ELi4ELi2ELb1EEENS1_24CollectiveEpilogueBwdGQAISA_fSD_Li256ELb1ELb0EEENS1_19SingleTileSchedulerILb1ELb0ELb0ELi128EEEEEEEEEvNT_6ParamsE$_ZN4cute3eso3ESOILb1ELb0EJNS_1CILi0EEEiS3_S3_EEC2ERKS3_RKiS6_S6_:
[----:B------:R-:W-:Y:S02]  /*6aa0*/  IADD3 R6, R6, -c[0x0][0x20], RZ ;  /* 0x8000080006067a10 */ /* 0x000fe40007ffe0ff */
[----:B------:R-:W-:-:S03]  /*6ab0*/  MOV R17, 0x0 ;  /* 0x0000000000117802 */ /* 0x000fc60000000f00 */
[----:B------:R1:W-:Y:S01]  /*6ac0*/  STL [R6], R7 ;  /* 0x0000000706007387 */ /* 0x0003e20000100800 */
[----:B------:R-:W-:Y:S05]  /*6ad0*/  RET.REL.NODEC R16 `(_ZN7cutlass13device_kernelIN5flash19enable_sm80_to_sm89INS1_16FlashAttnBwdSm80INS1_25CollectiveMainloopBwdSm80ILi2ELi2EN4cute5tupleIJNS5_1CILi64EEENS7_ILi128EEES8_EEENS_10bfloat16_tEfNS_4arch4Sm80ELb0ELb0ELb1ELb1ELb0ELb0ELb0ELb0ELi2ELi2ELi4ELi2ELb1EEENS1_24CollectiveEpilogueBwdGQAISA_fSD_Li256ELb1ELb0EEENS1_19SingleTileSchedulerILb1ELb0ELb0ELi128EEEEEEEEEvNT_6ParamsE) ;  /* 0xffff952010007950 */ /* 0x000fea0003c3ffff */
        .type           $_ZN7cutlass13device_kernelIN5flash19enable_sm80_to_sm89INS1_16FlashAttnBwdSm80INS1_25CollectiveMainloopBwdSm80ILi2ELi2EN4cute5tupleIJNS5_1CILi64EEENS7_ILi128EEES8_EEENS_10bfloat16_tEfNS_4arch4Sm80ELb0ELb0ELb1ELb1ELb0ELb0ELb0ELb0ELi2ELi2ELi4ELi2ELb1EEENS1_24CollectiveEpilogueBwdGQAISA_fSD_Li256ELb1ELb0EEENS1_19SingleTileSchedulerILb1ELb0ELb0ELi128EEEEEEEEEvNT_6ParamsE$_ZN4cute3eso3ESOILb1ELb0EJNS_1CILi0EEEiiiEEC2ERKS3_RKiS8_S8_,@function
        .size           $_ZN7cutlass13device_kernelIN5flash19enable_sm80_to_sm89INS1_16FlashAttnBwdSm80INS1_25CollectiveMainloopBwdSm80ILi2ELi2EN4cute5tupleIJNS5_1CILi64EEENS7_ILi128EEES8_EEENS_10bfloat16_tEfNS_4arch4Sm80ELb0ELb0ELb1ELb1ELb0ELb0ELb0ELb0ELi2ELi2ELi4ELi2ELb1EEENS1_24CollectiveEpilogueBwdGQAISA_fSD_Li256ELb1ELb0EEENS1_19SingleTileSchedulerILb1ELb0ELb0ELi128EEEEEEEEEvNT_6ParamsE$_ZN4cute3eso3ESOILb1ELb0EJNS_1CILi0EEEiiiEEC2ERKS3_RKiS8_S8_,($_ZN7cutlass13device_kernelIN5flash19enable_sm80_to_sm89INS1_16FlashAttnBwdSm80INS1_25CollectiveMainloopBwdSm80ILi2ELi2EN4cute5tupleIJNS5_1CILi64EEENS7_ILi128EEES8_EEENS_10bfloat16_tEfNS_4arch4Sm80ELb0ELb0ELb1ELb1ELb0ELb0ELb0ELb0ELi2ELi2ELi4ELi2ELb1EEENS1_24CollectiveEpilogueBwdGQAISA_fSD_Li256ELb1ELb0EEENS1_19SingleTileSchedulerILb1ELb0ELb0ELi128EEEEEEEEEvNT_6ParamsE$_ZN4cute3eso3ESOILb1ELb0EJNS_5tupleIJNS2_IJNS_1CILi8EEENS3_ILi1EEEEEENS3_ILi2EEES5_EEENS2_IJNS2_IJS5_NS3_ILi0EEEEEElS9_EEEEEC2ERKS8_RKSB_ - $_ZN7cutlass13device_kernelIN5flash19enable_sm80_to_sm89INS1_16FlashAttnBwdSm80INS1_25CollectiveMainloopBwdSm80ILi2ELi2EN4cute5tupleIJNS5_1CILi64EEENS7_ILi128EEES8_EEENS_10bfloat16_tEfNS_4arch4Sm80ELb0ELb0ELb1ELb1ELb0ELb0ELb0ELb0ELi2ELi2ELi4ELi2ELb1EEENS1_24CollectiveEpilogueBwdGQAISA_fSD_Li256ELb1ELb0EEENS1_19SingleTileSchedulerILb1ELb0ELb0ELi128EEEEEEEEEvNT_6ParamsE$_ZN4cute3eso3ESOILb1ELb0EJNS_1CILi0EEEiiiEEC2ERKS3_RKiS8_S8_)
$_ZN7cutlass13device_kernelIN5flash19enable_sm80_to_sm89INS1_16FlashAttnBwdSm80INS1_25CollectiveMainloopBwdSm80ILi2ELi2EN4cute5tupleIJNS5_1CILi64EEENS7_ILi128EEES8_EEENS_10bfloat16_tEfNS_4arch4Sm80ELb0ELb0ELb1ELb1ELb0ELb0ELb0ELb0ELi2ELi2ELi4ELi2ELb1EEENS1_24CollectiveEpilogueBwdGQAISA_fSD_Li256ELb1ELb0EEENS1_19SingleTileSchedulerILb1ELb0ELb0ELi128EEEEEEEEEvNT_6ParamsE$_ZN4cute3eso3ESOILb1ELb0EJNS_1CILi0EEEiiiEEC2ERKS3_RKiS8_S8_:
        /* <DEDUP_REMOVED lines=9> */
[----:B------:R-:W-:Y:S05]  /*6b70*/  RET.REL.NODEC R16 `(_ZN7cutlass13device_kernelIN5flash19enable_sm80_to_sm89INS1_16FlashAttnBwdSm80INS1_25CollectiveMainloopBwdSm80ILi2ELi2EN4cute5tupleIJNS5_1CILi64EEENS7_ILi128EEES8_EEENS_10bfloat16_tEfNS_4arch4Sm80ELb0ELb0ELb1ELb1ELb0ELb0ELb0ELb0ELi2ELi2ELi4ELi2ELb1EEENS1_24CollectiveEpilogueBwdGQAISA_fSD_Li256ELb1ELb0EEENS1_19SingleTileSchedulerILb1ELb0ELb0ELi128EEEEEEEEEvNT_6ParamsE) ;  /* 0xffff948010007950 */ /* 0x000fea0003c3ffff */
        .type           $_ZN7cutlass13device_kernelIN5flash19enable_sm80_to_sm89INS1_16FlashAttnBwdSm80INS1_25CollectiveMainloopBwdSm80ILi2ELi2EN4cute5tupleIJNS5_1CILi64EEENS7_ILi128EEES8_EEENS_10bfloat16_tEfNS_4arch4Sm80ELb0ELb0ELb1ELb1ELb0ELb0ELb0ELb0ELi2ELi2ELi4ELi2ELb1EEENS1_24CollectiveEpilogueBwdGQAISA_fSD_Li256ELb1ELb0EEENS1_19SingleTileSchedulerILb1ELb0ELb0ELi128EEEEEEEEEvNT_6ParamsE$_ZN4cute3eso3ESOILb1ELb0EJNS_5tupleIJNS2_IJNS_1CILi8EEENS3_ILi1EEEEEENS3_ILi2EEES5_EEENS2_IJNS2_IJS5_NS3_ILi0EEEEEElS9_EEEEEC2ERKS8_RKSB_,@function
        .size           $_ZN7cutlass13device_kernelIN5flash19enable_sm80_to_sm89INS1_16FlashAttnBwdSm80INS1_25CollectiveMainloopBwdSm80ILi2ELi2EN4cute5tupleIJNS5_1CILi64EEENS7_ILi128EEES8_EEENS_10bfloat16_tEfNS_4arch4Sm80ELb0ELb0ELb1ELb1ELb0ELb0ELb0ELb0ELi2ELi2ELi4ELi2ELb1EEENS1_24CollectiveEpilogueBwdGQAISA_fSD_Li256ELb1ELb0EEENS1_19SingleTileSchedulerILb1ELb0ELb0ELi128EEEEEEEEEvNT_6ParamsE$_ZN4cute3eso3ESOILb1ELb0EJNS_5tupleIJNS2_IJNS_1CILi8EEENS3_ILi1EEEEEENS3_ILi2EEES5_EEENS2_IJNS2_IJS5_NS3_ILi0EEEEEElS9_EEEEEC2ERKS8_RKSB_,($_ZN7cutlass13device_kernelIN5flash19enable_sm80_to_sm89INS1_16FlashAttnBwdSm80INS1_25CollectiveMainloopBwdSm80ILi2ELi2EN4cute5tupleIJNS5_1CILi64EEENS7_ILi128EEES8_EEENS_10bfloat16_tEfNS_4arch4Sm80ELb0ELb0ELb1ELb1ELb0ELb0ELb0ELb0ELi2ELi2ELi4ELi2ELb1EEENS1_24CollectiveEpilogueBwdGQAISA_fSD_Li256ELb1ELb0EEENS1_19SingleTileSchedulerILb1ELb0ELb0ELi128EEEEEEEEEvNT_6ParamsE$_ZN4cute3eso3ESOILb1ELb0EJNS_5tupleIJNS_1CILi1EEENS3_ILi0EEEEEElS5_EEC2ERKS6_RKlRKS5_ - $_ZN7cutlass13device_kernelIN5flash19enable_sm80_to_sm89INS1_16FlashAttnBwdSm80INS1_25CollectiveMainloopBwdSm80ILi2ELi2EN4cute5tupleIJNS5_1CILi64EEENS7_ILi128EEES8_EEENS_10bfloat16_tEfNS_4arch4Sm80ELb0ELb0ELb1ELb1ELb0ELb0ELb0ELb0ELi2ELi2ELi4ELi2ELb1EEENS1_24CollectiveEpilogueBwdGQAISA_fSD_Li256ELb1ELb0EEENS1_19SingleTileSchedulerILb1ELb0ELb0ELi128EEEEEEEEEvNT_6ParamsE$_ZN4cute3eso3ESOILb1ELb0EJNS_5tupleIJNS2_IJNS_1CILi8EEENS3_ILi1EEEEEENS3_ILi2EEES5_EEENS2_IJNS2_IJS5_NS3_ILi0EEEEEElS9_EEEEEC2ERKS8_RKSB_)
$_ZN7cutlass13device_kernelIN5flash19enable_sm80_to_sm89INS1_16FlashAttnBwdSm80INS1_25CollectiveMainloopBwdSm80ILi2ELi2EN4cute5tupleIJNS5_1CILi64EEENS7_ILi128EEES8_EEENS_10bfloat16_tEfNS_4arch4Sm80ELb0ELb0ELb1ELb1ELb0ELb0ELb0ELb0ELi2ELi2ELi4ELi2ELb1EEENS1_24CollectiveEpilogueBwdGQAISA_fSD_Li256ELb1ELb0EEENS1_19SingleTileSchedulerILb1ELb0ELb0ELi128EEEEEEEEEvNT_6ParamsE$_ZN4cute3eso3ESOILb1ELb0EJNS_5tupleIJNS2_IJNS_1CILi8EEENS3_ILi1EEEEEENS3_ILi2EEES5_EEENS2_IJNS2_IJS5_NS3_ILi0EEEEEElS9_EEEEEC2ERKS8_RKSB_:
[----:B------:R-:W-:Y:S01]  /*6b80*/  IADD3 R7, R4, -c[0x0][0x20], RZ ;  /* 0x8000080004077a10 */ /* 0x000fe20007ffe0ff */
[----:B------:R-:W-:Y:S01]  /*6b90*/  IMAD.MOV.U32 R128, RZ, RZ, R6 ;  /* 0x000000ffff807224 */ /* 0x000fe200078e0006 */
[----:B------:R-:W-:Y:S01]  /*6ba0*/  MOV R130, R10 ;  /* 0x0000000a00827202 */ /* 0x000fe20000000f00 */
[----:B------:R-:W-:Y:S01]  /*6bb0*/  IMAD.MOV.U32 R129, RZ, RZ, R9 ;  /* 0x000000ffff817224 */ /* 0x000fe200078e0009 */
[----:B------:R-:W-:-:S04]  /*6bc0*/  MOV R131, 0x0 ;  /* 0x0000000000837802 */ /* 0x000fc80000000f00 */
[----:B------:R1:W-:Y:S01]  /*6bd0*/  STL.64 [R7], R128 ;  /* 0x0000008007007387 */ /* 0x0003e20000100a00 */
[----:B------:R-:W-:Y:S05]  /*6be0*/  RET.REL.NODEC R130 `(_ZN7cutlass13device_kernelIN5flash19enable_sm80_to_sm89INS1_16FlashAttnBwdSm80INS1_25CollectiveMainloopBwdSm80ILi2ELi2EN4cute5tupleIJNS5_1CILi64EEENS7_ILi128EEES8_EEENS_10bfloat16_tEfNS_4arch4Sm80ELb0ELb0ELb1ELb1ELb0ELb0ELb0ELb0ELi2ELi2ELi4ELi2ELb1EEENS1_24CollectiveEpilogueBwdGQAISA_fSD_Li256ELb1ELb0EEENS1_19SingleTileSchedulerILb1ELb0ELb0ELi128EEEEEEEEEvNT_6ParamsE) ;  /* 0xffff941082007950 */ /* 0x000fea0003c3ffff */
        .type           $_ZN7cutlass13device_kernelIN5flash19enable_sm80_to_sm89INS1_16FlashAttnBwdSm80INS1_25CollectiveMainloopBwdSm80ILi2ELi2EN4cute5tupleIJNS5_1CILi64EEENS7_ILi128EEES8_EEENS_10bfloat16_tEfNS_4arch4Sm80ELb0ELb0ELb1ELb1ELb0ELb0ELb0ELb0ELi2ELi2ELi4ELi2ELb1EEENS1_24CollectiveEpilogueBwdGQAISA_fSD_Li256ELb1ELb0EEENS1_19SingleTileSchedulerILb1ELb0ELb0ELi128EEEEEEEEEvNT_6ParamsE$_ZN4cute3eso3ESOILb1ELb0EJNS_5tupleIJNS_1CILi1EEENS3_ILi0EEEEEElS5_EEC2ERKS6_RKlRKS5_,@function
        .size           $_ZN7cutlass13device_kernelIN5flash19enable_sm80_to_sm89INS1_16FlashAttnBwdSm80INS1_25CollectiveMainloopBwdSm80ILi2ELi2EN4cute5tupleIJNS5_1CILi64EEENS7_ILi128EEES8_EEENS_10bfloat16_tEfNS_4arch4Sm80ELb0ELb0ELb1ELb1ELb0ELb0ELb0ELb0ELi2ELi2ELi4ELi2ELb1EEENS1_24CollectiveEpilogueBwdGQAISA_fSD_Li256ELb1ELb0EEENS1_19SingleTileSchedulerILb1ELb0ELb0ELi128EEEEEEEEEvNT_6ParamsE$_ZN4cute3eso3ESOILb1ELb0EJNS_5tupleIJNS_1CILi1EEENS3_ILi0EEEEEElS5_EEC2ERKS6_RKlRKS5_,($_ZN7cutlass13device_kernelIN5flash19enable_sm80_to_sm89INS1_16FlashAttnBwdSm80INS1_25CollectiveMainloopBwdSm80ILi2ELi2EN4cute5tupleIJNS5_1CILi64EEENS7_ILi128EEES8_EEENS_10bfloat16_tEfNS_4arch4Sm80ELb0ELb0ELb1ELb1ELb0ELb0ELb0ELb0ELi2ELi2ELi4ELi2ELb1EEENS1_24CollectiveEpilogueBwdGQAISA_fSD_Li256ELb1ELb0EEENS1_19SingleTileSchedulerILb1ELb0ELb0ELi128EEEEEEEEEvNT_6ParamsE$_ZN4cute3eso3ESOILb1ELb0EJNS_6LayoutINS_5tupleIJNS3_IJNS_1CILi1EEES5_EEEEEENS3_IJNS3_IJS5_NS4_ILi0EEEEEEEEEEENS_10ViewEngineINS_8gmem_ptrIPKN7cutlass9uint128_tEEEEEEEC2ERKSB_RKSJ_ - $_ZN7cutlass13device_kernelIN5flash19enable_sm80_to_sm89INS1_16FlashAttnBwdSm80INS1_25CollectiveMainloopBwdSm80ILi2ELi2EN4cute5tupleIJNS5_1CILi64EEENS7_ILi128EEES8_EEENS_10bfloat16_tEfNS_4arch4Sm80ELb0ELb0ELb1ELb1ELb0ELb0ELb0ELb0ELi2ELi2ELi4ELi2ELb1EEENS1_24CollectiveEpilogueBwdGQAISA_fSD_Li256ELb1ELb0EEENS1_19SingleTileSchedulerILb1ELb0ELb0ELi128EEEEEEEEEvNT_6ParamsE$_ZN4cute3eso3ESOILb1ELb0EJNS_5tupleIJNS_1CILi1EEENS3_ILi0EEEEEElS5_EEC2ERKS6_RKlRKS5_)
$_ZN7cutlass13device_kernelIN5flash19enable_sm80_to_sm89INS1_16FlashAttnBwdSm80INS1_25CollectiveMainloopBwdSm80ILi2ELi2EN4cute5tupleIJNS5_1CILi64EEENS7_ILi128EEES8_EEENS_10bfloat16_tEfNS_4arch4Sm80ELb0ELb0ELb1ELb1ELb0ELb0ELb0ELb0ELi2ELi2ELi4ELi2ELb1EEENS1_24CollectiveEpilogueBwdGQAISA_fSD_Li256ELb1ELb0EEENS1_19SingleTileSchedulerILb1ELb0ELb0ELi128EEEEEEEEEvNT_6ParamsE$_ZN4cute3eso3ESOILb1ELb0EJNS_5tupleIJNS_1CILi1EEENS3_ILi0EEEEEElS5_EEC2ERKS6_RKlRKS5_:
[----:B------:R-:W-:Y:S01]  /*6bf0*/  IADD3 R7, R7, -c[0x0][0x20], RZ ;  /* 0x8000080007077a10 */ /* 0x000fe20007ffe0ff */
[----:B------:R-:W-:Y:S01]  /*6c00*/  IMAD.MOV.U32 R128, RZ, RZ, R6 ;  /* 0x000000ffff807224 */ /* 0x000fe200078e0006 */
[----:B------:R-:W-:Y:S01]  /*6c10*/  MOV R130, R10 ;  /* 0x0000000a00827202 */ /* 0x000fe20000000f00 */
[----:B------:R-:W-:Y:S01]  /*6c20*/  IMAD.MOV.U32 R129, RZ, RZ, R9 ;  /* 0x000000ffff817224 */ /* 0x000fe200078e0009 */
[----:B------:R-:W-:-:S04]  /*6c30*/  MOV R131, 0x0 ;  /* 0x0000000000837802 */ /* 0x000fc80000000f00 */
[----:B------:R1:W-:Y:S01]  /*6c40*/  STL.64 [R7], R128 ;  /* 0x0000008007007387 */ /* 0x0003e20000100a00 */
[----:B------:R-:W-:Y:S05]  /*6c50*/  RET.REL.NODEC R130 `(_ZN7cutlass13device_kernelIN5flash19enable_sm80_to_sm89INS1_16FlashAttnBwdSm80INS1_25CollectiveMainloopBwdSm80ILi2ELi2EN4cute5tupleIJNS5_1CILi64EEENS7_ILi128EEES8_EEENS_10bfloat16_tEfNS_4arch4Sm80ELb0ELb0ELb1ELb1ELb0ELb0ELb0ELb0ELi2ELi2ELi4ELi2ELb1EEENS1_24CollectiveEpilogueBwdGQAISA_fSD_Li256ELb1ELb0EEENS1_19SingleTileSchedulerILb1ELb0ELb0ELi128EEEEEEEEEvNT_6ParamsE) ;  /* 0xffff93a082007950 */ /* 0x000fea0003c3ffff */
        .type           $_ZN7cutlass13device_kernelIN5flash19enable_sm80_to_sm89INS1_16FlashAttnBwdSm80INS1_25CollectiveMainloopBwdSm80ILi2ELi2EN4cute5tupleIJNS5_1CILi64EEENS7_ILi128EEES8_EEENS_10bfloat16_tEfNS_4arch4Sm80ELb0ELb0ELb1ELb1ELb0ELb0ELb0ELb0ELi2ELi2ELi4ELi2ELb1EEENS1_24CollectiveEpilogueBwdGQAISA_fSD_Li256ELb1ELb0EEENS1_19SingleTileSchedulerILb1ELb0ELb0ELi128EEEEEEEEEvNT_6ParamsE$_ZN4cute3eso3ESOILb1ELb0EJNS_6LayoutINS_5tupleIJNS3_IJNS_1CILi1EEES5_EEEEEENS3_IJNS3_IJS5_NS4_ILi0EEEEEEEEEEENS_10ViewEngineINS_8gmem_ptrIPKN7cutlass9uint128_tEEEEEEEC2ERKSB_RKSJ_,@function
        .size           $_ZN7cutlass13device_kernelIN5flash19enable_sm80_to_sm89INS1_16FlashAttnBwdSm80INS1_25CollectiveMainloopBwdSm80ILi2ELi2EN4cute5tupleIJNS5_1CILi64EEENS7_ILi128EEES8_EEENS_10bfloat16_tEfNS_4arch4Sm80ELb0ELb0ELb1ELb1ELb0ELb0ELb0ELb0ELi2ELi2ELi4ELi2ELb1EEENS1_24CollectiveEpilogueBwdGQAISA_fSD_Li256ELb1ELb0EEENS1_19SingleTileSchedulerILb1ELb0ELb0ELi128EEEEEEEEEvNT_6ParamsE$_ZN4cute3eso3ESOILb1ELb0EJNS_6LayoutINS_5tupleIJNS3_IJNS_1CILi1EEES5_EEEEEENS3_IJNS3_IJS5_NS4_ILi0EEEEEEEEEEENS_10ViewEngineINS_8gmem_ptrIPKN7cutlass9uint128_tEEEEEEEC2ERKSB_RKSJ_,($_ZN7cutlass13device_kernelIN5flash19enable_sm80_to_sm89INS1_16FlashAttnBwdSm80INS1_25CollectiveMainloopBwdSm80ILi2ELi2EN4cute5tupleIJNS5_1CILi64EEENS7_ILi128EEES8_EEENS_10bfloat16_tEfNS_4arch4Sm80ELb0ELb0ELb1ELb1ELb0ELb0ELb0ELb0ELi2ELi2ELi4ELi2ELb1EEENS1_24CollectiveEpilogueBwdGQAISA_fSD_Li256ELb1ELb0EEENS1_19SingleTileSchedulerILb1ELb0ELb0ELi128EEEEEEEEEvNT_6ParamsE$_ZN4cute3eso3ESOILb1ELb0EJNS_6LayoutINS_5tupleIJNS3_IJNS_1CILi1EEES5_EEEEEENS3_IJNS3_IJS5_NS4_ILi0EEEEEEEEEEENS_10ViewEngineINS_8smem_ptrIPN7cutlass9uint128_tEEEEEEEC2ERKSB_RKSI_ - $_ZN7cutlass13device_kernelIN5flash19enable_sm80_to_sm89INS1_16FlashAttnBwdSm80INS1_25CollectiveMainloopBwdSm80ILi2ELi2EN4cute5tupleIJNS5_1CILi64EEENS7_ILi128EEES8_EEENS_10bfloat16_tEfNS_4arch4Sm80ELb0ELb0ELb1ELb1ELb0ELb0ELb0ELb0ELi2ELi2ELi4ELi2ELb1EEENS1_24CollectiveEpilogueBwdGQAISA_fSD_Li256ELb1ELb0EEENS1_19SingleTileSchedulerILb1ELb0ELb0ELi128EEEEEEEEEvNT_6ParamsE$_ZN4cute3eso3ESOILb1ELb0EJNS_6LayoutINS_5tupleIJNS3_IJNS_1CILi1EEES5_EEEEEENS3_IJNS3_IJS5_NS4_ILi0EEEEEEEEEEENS_10ViewEngineINS_8gmem_ptrIPKN7cutlass9uint128_tEEEEEEEC2ERKSB_RKSJ_)
$_ZN7cutlass13device_kernelIN5flash19enable_sm80_to_sm89INS1_16FlashAttnBwdSm80INS1_25CollectiveMainloopBwdSm80ILi2ELi2EN4cute5tupleIJNS5_1CILi64EEENS7_ILi128EEES8_EEENS_10bfloat16_tEfNS_4arch4Sm80ELb0ELb0ELb1ELb1ELb0ELb0ELb0ELb0ELi2ELi2ELi4ELi2ELb1EEENS1_24CollectiveEpilogueBwdGQAISA_fSD_Li256ELb1ELb0EEENS1_19SingleTileSchedulerILb1ELb0ELb0ELi128EEEEEEEEEvNT_6ParamsE$_ZN4cute3eso3ESOILb1ELb0EJNS_6LayoutINS_5tupleIJNS3_IJNS_1CILi1EEES5_EEEEEENS3_IJNS3_IJS5_NS4_ILi0EEEEEEEEEEENS_10ViewEngineINS_8gmem_ptrIPKN7cutlass9uint128_tEEEEEEEC2ERKSB_RKSJ_:
[----:B------:R-:W-:Y:S01]  /*6c60*/  IADD3 R10, R4, -c[0x0][0x20], RZ ;  /* 0x80000800040a7a10 */ /* 0x000fe20007ffe0ff */
[----:B------:R-:W-:Y:S01]  /*6c70*/  IMAD.MOV.U32 R128, RZ, RZ, R16 ;  /* 0x000000ffff807224 */ /* 0x000fe200078e0010 */
[----:B------:R-:W-:-:S03]  /*6c80*/  MOV R129, 0x0 ;  /* 0x0000000000817802 */ /* 0x000fc60000000f00 */
[----:B------:R1:W-:Y:S01]  /*6c90*/  STL.64 [R10], R6 ;  /* 0x000000060a007387 */ /* 0x0003e20000100a00 */
[----:B------:R-:W-:Y:S05]  /*6ca0*/  RET.REL.NODEC R128 `(_ZN7cutlass13device_kernelIN5flash19enable_sm80_to_sm89INS1_16FlashAttnBwdSm80INS1_25CollectiveMainloopBwdSm80ILi2ELi2EN4cute5tupleIJNS5_1CILi64EEENS7_ILi128EEES8_EEENS_10bfloat16_tEfNS_4arch4Sm80ELb0ELb0ELb1ELb1ELb0ELb0ELb0ELb0ELi2ELi2ELi4ELi2ELb1EEENS1_24CollectiveEpilogueBwdGQAISA_fSD_Li256ELb1ELb0EEENS1_19SingleTileSchedulerILb1ELb0ELb0ELi128EEEEEEEEEvNT_6ParamsE) ;  /* 0xffff935080007950 */ /* 0x000fea0003c3ffff */
        .type           $_ZN7cutlass13device_kernelIN5flash19enable_sm80_to_sm89INS1_16FlashAttnBwdSm80INS1_25CollectiveMainloopBwdSm80ILi2ELi2EN4cute5tupleIJNS5_1CILi64EEENS7_ILi128EEES8_EEENS_10bfloat16_tEfNS_4arch4Sm80ELb0ELb0ELb1ELb1ELb0ELb0ELb0ELb0ELi2ELi2ELi4ELi2ELb1EEENS1_24CollectiveEpilogueBwdGQAISA_fSD_Li256ELb1ELb0EEENS1_19SingleTileSchedulerILb1ELb0ELb0ELi128EEEEEEEEEvNT_6ParamsE$_ZN4cute3eso3ESOILb1ELb0EJNS_6LayoutINS_5tupleIJNS3_IJNS_1CILi1EEES5_EEEEEENS3_IJNS3_IJS5_NS4_ILi0EEEEEEEEEEENS_10ViewEngineINS_8smem_ptrIPN7cutlass9uint128_tEEEEEEEC2ERKSB_RKSI_,@function
        .size           $_ZN7cutlass13device_kernelIN5flash19enable_sm80_to_sm89INS1_16FlashAttnBwdSm80INS1_25CollectiveMainloopBwdSm80ILi2ELi2EN4cute5tupleIJNS5_1CILi64EEENS7_ILi128EEES8_EEENS_10bfloat16_tEfNS_4arch4Sm80ELb0ELb0ELb1ELb1ELb0ELb0ELb0ELb0ELi2ELi2ELi4ELi2ELb1EEENS1_24CollectiveEpilogueBwdGQAISA_fSD_Li256ELb1ELb0EEENS1_19SingleTileSchedulerILb1ELb0ELb0ELi128EEEEEEEEEvNT_6ParamsE$_ZN4cute3eso3ESOILb1ELb0EJNS_6LayoutINS_5tupleIJNS3_IJNS_1CILi1EEES5_EEEEEENS3_IJNS3_IJS5_NS4_ILi0EEEEEEEEEEENS_10ViewEngineINS_8smem_ptrIPN7cutlass9uint128_tEEEEEEEC2ERKSB_RKSI_,($_ZN7cutlass13device_kernelIN5flash19enable_sm80_to_sm89INS1_16FlashAttnBwdSm80INS1_25CollectiveMainloopBwdSm80ILi2ELi2EN4cute5tupleIJNS5_1CILi64EEENS7_ILi128EEES8_EEENS_10bfloat16_tEfNS_4arch4Sm80ELb0ELb0ELb1ELb1ELb0ELb0ELb0ELb0ELi2ELi2ELi4ELi2ELb1EEENS1_24CollectiveEpilogueBwdGQAISA_fSD_Li256ELb1ELb0EEENS1_19SingleTileSchedulerILb1ELb0ELb0ELi128EEEEEEEEEvNT_6ParamsE$_ZN4cute3eso3ESOILb1ELb0EJNS_6LayoutINS_5tupleIJNS3_IJNS_1CILi4EEENS4_ILi1EEEEEEEEENS3_IJNS3_IJS6_NS4_ILi0EEEEEEEEEEENS_10ViewEngineINS_8gmem_ptrIPKfEEEEEEC2ERKSC_RKSI_ - $_ZN7cutlass13device_kernelIN5flash19enable_sm80_to_sm89INS1_16FlashAttnBwdSm80INS1_25CollectiveMainloopBwdSm80ILi2ELi2EN4cute5tupleIJNS5_1CILi64EEENS7_ILi128EEES8_EEENS_10bfloat16_tEfNS_4arch4Sm80ELb0ELb0ELb1ELb1ELb0ELb0ELb0ELb0ELi2ELi2ELi4ELi2ELb1EEENS1_24CollectiveEpilogueBwdGQAISA_fSD_Li256ELb1ELb0EEENS1_19SingleTileSchedulerILb1ELb0ELb0ELi128EEEEEEEEEvNT_6ParamsE$_ZN4cute3eso3ESOILb1ELb0EJNS_6LayoutINS_5tupleIJNS3_IJNS_1CILi1EEES5_EEEEEENS3_IJNS3_IJS5_NS4_ILi0EEEEEEEEEEENS_10ViewEngineINS_8smem_ptrIPN7cutlass9uint128_tEEEEEEEC2ERKSB_RKSI_)
$_ZN7cutlass13device_kernelIN5flash19enable_sm80_to_sm89INS1_16FlashAttnBwdSm80INS1_25CollectiveMainloopBwdSm80ILi2ELi2EN4cute5tupleIJNS5_1CILi64EEENS7_ILi128EEES8_EEENS_10bfloat16_tEfNS_4arch4Sm80ELb0ELb0ELb1ELb1ELb0ELb0ELb0ELb0ELi2ELi2ELi4ELi2ELb1EEENS1_24CollectiveEpilogueBwdGQAISA_fSD_Li256ELb1ELb0EEENS1_19SingleTileSchedulerILb1ELb0ELb0ELi128EEEEEEEEEvNT_6ParamsE$_ZN4cute3eso3ESOILb1ELb0EJNS_6LayoutINS_5tupleIJNS3_IJNS_1CILi1EEES5_EEEEEENS3_IJNS3_IJS5_NS4_ILi0EEEEEEEEEEENS_10ViewEngineINS_8smem_ptrIPN7cutlass9uint128_tEEEEEEEC2ERKSB_RKSI_:
[----:B------:R-:W-:Y:S02]  /*6cb0*/  IADD3 R8, R4, -c[0x0][0x20], RZ ;  /* 0x8000080004087a10 */ /* 0x000fe40007ffe0ff */
[----:B------:R-:W-:-:S03]  /*6cc0*/  MOV R11, 0x0 ;  /* 0x00000000000b7802 */ /* 0x000fc60000000f00 */
[----:B------:R1:W-:Y:S01]  /*6cd0*/  STL.64 [R8], R6 ;  /* 0x0000000608007387 */ /* 0x0003e20000100a00 */
[----:B------:R-:W-:Y:S05]  /*6ce0*/  RET.REL.NODEC R10 `(_ZN7cutlass13device_kernelIN5flash19enable_sm80_to_sm89INS1_16FlashAttnBwdSm80INS1_25CollectiveMainloopBwdSm80ILi2ELi2EN4cute5tupleIJNS5_1CILi64EEENS7_ILi128EEES8_EEENS_10bfloat16_tEfNS_4arch4Sm80ELb0ELb0ELb1ELb1ELb0ELb0ELb0ELb0ELi2ELi2ELi4ELi2ELb1EEENS1_24CollectiveEpilogueBwdGQAISA_fSD_Li256ELb1ELb0EEENS1_19SingleTileSchedulerILb1ELb0ELb0ELi128EEEEEEEEEvNT_6ParamsE) ;  /* 0xffff93100a007950 */ /* 0x000fea0003c3ffff */
        .type           $_ZN7cutlass13device_kernelIN5flash19enable_sm80_to_sm89INS1_16FlashAttnBwdSm80INS1_25CollectiveMainloopBwdSm80ILi2ELi2EN4cute5tupleIJNS5_1CILi64EEENS7_ILi128EEES8_EEENS_10bfloat16_tEfNS_4arch4Sm80ELb0ELb0ELb1ELb1ELb0ELb0ELb0ELb0ELi2ELi2ELi4ELi2ELb1EEENS1_24CollectiveEpilogueBwdGQAISA_fSD_Li256ELb1ELb0EEENS1_19SingleTileSchedulerILb1ELb0ELb0ELi128EEEEEEEEEvNT_6ParamsE$_ZN4cute3eso3ESOILb1ELb0EJNS_6LayoutINS_5tupleIJNS3_IJNS_1CILi4EEENS4_ILi1EEEEEEEEENS3_IJNS3_IJS6_NS4_ILi0EEEEEEEEEEENS_10ViewEngineINS_8gmem_ptrIPKfEEEEEEC2ERKSC_RKSI_,@function
        .size           $_ZN7cutlass13device_kernelIN5flash19enable_sm80_to_sm89INS1_16FlashAttnBwdSm80INS1_25CollectiveMainloopBwdSm80ILi2ELi2EN4cute5tupleIJNS5_1CILi64EEENS7_ILi128EEES8_EEENS_10bfloat16_tEfNS_4arch4Sm80ELb0ELb0ELb1ELb1ELb0ELb0ELb0ELb0ELi2ELi2ELi4ELi2ELb1EEENS1_24CollectiveEpilogueBwdGQAISA_fSD_Li256ELb1ELb0EEENS1_19SingleTileSchedulerILb1ELb0ELb0ELi128EEEEEEEEEvNT_6ParamsE$_ZN4cute3eso3ESOILb1ELb0EJNS_6LayoutINS_5tupleIJNS3_IJNS_1CILi4EEENS4_ILi1EEEEEEEEENS3_IJNS3_IJS6_NS4_ILi0EEEEEEEEEEENS_10ViewEngineINS_8gmem_ptrIPKfEEEEEEC2ERKSC_RKSI_,($_ZN7cutlass13device_kernelIN5flash19enable_sm80_to_sm89INS1_16FlashAttnBwdSm80INS1_25CollectiveMainloopBwdSm80ILi2ELi2EN4cute5tupleIJNS5_1CILi64EEENS7_ILi128EEES8_EEENS_10bfloat16_tEfNS_4arch4Sm80ELb0ELb0ELb1ELb1ELb0ELb0ELb0ELb0ELi2ELi2ELi4ELi2ELb1EEENS1_24CollectiveEpilogueBwdGQAISA_fSD_Li256ELb1ELb0EEENS1_19SingleTileSchedulerILb1ELb0ELb0ELi128EEEEEEEEEvNT_6ParamsE$_ZN4cute3eso3ESOILb1ELb0EJNS_6LayoutINS_5tupleIJNS3_IJNS_1CILi4EEENS4_ILi1EEEEEEEEENS3_IJNS3_IJS6_NS4_ILi0EEEEEEEEEEENS_10ViewEngineINS_8smem_ptrIPfEEEEEEC2ERKSC_RKSH_ - $_ZN7cutlass13device_kernelIN5flash19enable_sm80_to_sm89INS1_16FlashAttnBwdSm80INS1_25CollectiveMainloopBwdSm80ILi2ELi2EN4cute5tupleIJNS5_1CILi64EEENS7_ILi128EEES8_EEENS_10bfloat16_tEfNS_4arch4Sm80ELb0ELb0ELb1ELb1ELb0ELb0ELb0ELb0ELi2ELi2ELi4ELi2ELb1EEENS1_24CollectiveEpilogueBwdGQAISA_fSD_Li256ELb1ELb0EEENS1_19SingleTileSchedulerILb1ELb0ELb0ELi128EEEEEEEEEvNT_6ParamsE$_ZN4cute3eso3ESOILb1ELb0EJNS_6LayoutINS_5tupleIJNS3_IJNS_1CILi4EEENS4_ILi1EEEEEEEEENS3_IJNS3_IJS6_NS4_ILi0EEEEEEEEEEENS_10ViewEngineINS_8gmem_ptrIPKfEEEEEEC2ERKSC_RKSI_)
$_ZN7cutlass13device_kernelIN5flash19enable_sm80_to_sm89INS1_16FlashAttnBwdSm80INS1_25CollectiveMainloopBwdSm80ILi2ELi2EN4cute5tupleIJNS5_1CILi64EEENS7_ILi128EEES8_EEENS_10bfloat16_tEfNS_4arch4Sm80ELb0ELb0ELb1ELb1ELb0ELb0ELb0ELb0ELi2ELi2ELi4ELi2ELb1EEENS1_24CollectiveEpilogueBwdGQAISA_fSD_Li256ELb1ELb0EEENS1_19SingleTileSchedulerILb1ELb0ELb0ELi128EEEEEEEEEvNT_6ParamsE$_ZN4cute3eso3ESOILb1ELb0EJNS_6LayoutINS_5tupleIJNS3_IJNS_1CILi4EEENS4_ILi1EEEEEEEEENS3_IJNS3_IJS6_NS4_ILi0EEEEEEEEEEENS_10ViewEngineINS_8gmem_ptrIPKfEEEEEEC2ERKSC_RKSI_:
[----:B------:R-:W-:Y:S02]  /*6cf0*/  IADD3 R10, R13, -c[0x0][0x20], RZ ;  /* 0x800008000d0a7a10 */ /* 0x000fe40007ffe0ff */
[----:B------:R-:W-:-:S03]  /*6d00*/  MOV R17, 0x0 ;  /* 0x0000000000117802 */ /* 0x000fc60000000f00 */
[----:B------:R1:W-:Y:S01]  /*6d10*/  STL.64 [R10], R6 ;  /* 0x000000060a007387 */ /* 0x0003e20000100a00 */
[----:B------:R-:W-:Y:S05]  /*6d20*/  RET.REL.NODEC R16 `(_ZN7cutlass13device_kernelIN5flash19enable_sm80_to_sm89INS1_16FlashAttnBwdSm80INS1_25CollectiveMainloopBwdSm80ILi2ELi2EN4cute5tupleIJNS5_1CILi64EEENS7_ILi128EEES8_EEENS_10bfloat16_tEfNS_4arch4Sm80ELb0ELb0ELb1ELb1ELb0ELb0ELb0ELb0ELi2ELi2ELi4ELi2ELb1EEENS1_24CollectiveEpilogueBwdGQAISA_fSD_Li256ELb1ELb0EEENS1_19SingleTileSchedulerILb1ELb0ELb0ELi128EEEEEEEEEvNT_6ParamsE) ;  /* 0xffff92d010007950 */ /* 0x000fea0003c3ffff */
        .type           $_ZN7cutlass13device_kernelIN5flash19enable_sm80_to_sm89INS1_16FlashAttnBwdSm80INS1_25CollectiveMainloopBwdSm80ILi2ELi2EN4cute5tupleIJNS5_1CILi64EEENS7_ILi128EEES8_EEENS_10bfloat16_tEfNS_4arch4Sm80ELb0ELb0ELb1ELb1ELb0ELb0ELb0ELb0ELi2ELi2ELi4ELi2ELb1EEENS1_24CollectiveEpilogueBwdGQAISA_fSD_Li256ELb1ELb0EEENS1_19SingleTileSchedulerILb1ELb0ELb0ELi128EEEEEEEEEvNT_6ParamsE$_ZN4cute3eso3ESOILb1ELb0EJNS_6LayoutINS_5tupleIJNS3_IJNS_1CILi4EEENS4_ILi1EEEEEEEEENS3_IJNS3_IJS6_NS4_ILi0EEEEEEEEEEENS_10ViewEngineINS_8smem_ptrIPfEEEEEEC2ERKSC_RKSH_,@function
        .size           $_ZN7cutlass13device_kernelIN5flash19enable_sm80_to_sm89INS1_16FlashAttnBwdSm80INS1_25CollectiveMainloopBwdSm80ILi2ELi2EN4cute5tupleIJNS5_1CILi64EEENS7_ILi128EEES8_EEENS_10bfloat16_tEfNS_4arch4Sm80ELb0ELb0ELb1ELb1ELb0ELb0ELb0ELb0ELi2ELi2ELi4ELi2ELb1EEENS1_24CollectiveEpilogueBwdGQAISA_fSD_Li256ELb1ELb0EEENS1_19SingleTileSchedulerILb1ELb0ELb0ELi128EEEEEEEEEvNT_6ParamsE$_ZN4cute3eso3ESOILb1ELb0EJNS_6LayoutINS_5tupleIJNS3_IJNS_1CILi4EEENS4_ILi1EEEEEEEEENS3_IJNS3_IJS6_NS4_ILi0EEEEEEEEEEENS_10ViewEngineINS_8smem_ptrIPfEEEEEEC2ERKSC_RKSH_,($_ZN7cutlass13device_kernelIN5flash19enable_sm80_to_sm89INS1_16FlashAttnBwdSm80INS1_25CollectiveMainloopBwdSm80ILi2ELi2EN4cute5tupleIJNS5_1CILi64EEENS7_ILi128EEES8_EEENS_10bfloat16_tEfNS_4arch4Sm80ELb0ELb0ELb1ELb1ELb0ELb0ELb0ELb0ELi2ELi2ELi4ELi2ELb1EEENS1_24CollectiveEpilogueBwdGQAISA_fSD_Li256ELb1ELb0EEENS1_19SingleTileSchedulerILb1ELb0ELb0ELi128EEEEEEEEEvNT_6ParamsE$_ZN4cute3eso3ESOILb1ELb0EJNS_6LayoutINS_5tupleIJNS3_IJNS_1CILi4EEENS4_ILi1EEEEEES6_EEENS3_IJNS3_IJS6_NS4_ILi0EEEEEES9_EEEEENS_10ViewEngineINS_8gmem_ptrIPKfEEEEEEC2ERKSC_RKSI_ - $_ZN7cutlass13device_kernelIN5flash19enable_sm80_to_sm89INS1_16FlashAttnBwdSm80INS1_25CollectiveMainloopBwdSm80ILi2ELi2EN4cute5tupleIJNS5_1CILi64EEENS7_ILi128EEES8_EEENS_10bfloat16_tEfNS_4arch4Sm80ELb0ELb0ELb1ELb1ELb0ELb0ELb0ELb0ELi2ELi2ELi4ELi2ELb1EEENS1_24CollectiveEpilogueBwdGQAISA_fSD_Li256ELb1ELb0EEENS1_19SingleTileSchedulerILb1ELb0ELb0ELi128EEEEEEEEEvNT_6ParamsE$_ZN4cute3eso3ESOILb1ELb0EJNS_6LayoutINS_5tupleIJNS3_IJNS_1CILi4EEENS4_ILi1EEEEEEEEENS3_IJNS3_IJS6_NS4_ILi0EEEEEEEEEEENS_10ViewEngineINS_8smem_ptrIPfEEEEEEC2ERKSC_RKSH_)
$_ZN7cutlass13device_kernelIN5flash19enable_sm80_to_sm89INS1_16FlashAttnBwdSm80INS1_25CollectiveMainloopBwdSm80ILi2ELi2EN4cute5tupleIJNS5_1CILi64EEENS7_ILi128EEES8_EEENS_10bfloat16_tEfNS_4arch4Sm80ELb0ELb0ELb1ELb1ELb0ELb0ELb0ELb0ELi2ELi2ELi4ELi2ELb1EEENS1_24CollectiveEpilogueBwdGQAISA_fSD_Li256ELb1ELb0EEENS1_19SingleTileSchedulerILb1ELb0ELb0ELi128EEEEEEEEEvNT_6ParamsE$_ZN4cute3eso3ESOILb1ELb0EJNS_6LayoutINS_5tupleIJNS3_IJNS_1CILi4EEENS4_ILi1EEEEEEEEENS3_IJNS3_IJS6_NS4_ILi0EEEEEEEEEEENS_10ViewEngineINS_8smem_ptrIPfEEEEEEC2ERKSC_RKSH_:
[----:B------:R-:W-:Y:S02]  /*6d30*/  IADD3 R8, R13, -c[0x0][0x20], RZ ;  /* 0x800008000d087a10 */ /* 0x000fe40007ffe0ff */
[----:B------:R-:W-:-:S03]  /*6d40*/  MOV R17, 0x0 ;  /* 0x0000000000117802 */ /* 0x000fc60000000f00 */
[----:B------:R1:W-:Y:S01]  /*6d50*/  STL.64 [R8], R6 ;  /* 0x0000000608007387 */ /* 0x0003e20000100a00 */
[----:B------:R-:W-:Y:S05]  /*6d60*/  RET.REL.NODEC R16 `(_ZN7cutlass13device_kernelIN5flash19enable_sm80_to_sm89INS1_16FlashAttnBwdSm80INS1_25CollectiveMainloopBwdSm80ILi2ELi2EN4cute5tupleIJNS5_1CILi64EEENS7_ILi128EEES8_EEENS_10bfloat16_tEfNS_4arch4Sm80ELb0ELb0ELb1ELb1ELb0ELb0ELb0ELb0ELi2ELi2ELi4ELi2ELb1EEENS1_24CollectiveEpilogueBwdGQAISA_fSD_Li256ELb1ELb0EEENS1_19SingleTileSchedulerILb1ELb0ELb0ELi128EEEEEEEEEvNT_6ParamsE) ;  /* 0xffff929010007950 */ /* 0x000fea0003c3ffff */
        .type           $_ZN7cutlass13device_kernelIN5flash19enable_sm80_to_sm89INS1_16FlashAttnBwdSm80INS1_25CollectiveMainloopBwdSm80ILi2ELi2EN4cute5tupleIJNS5_1CILi64EEENS7_ILi128EEES8_EEENS_10bfloat16_tEfNS_4arch4Sm80ELb0ELb0ELb1ELb1ELb0ELb0ELb0ELb0ELi2ELi2ELi4ELi2ELb1EEENS1_24CollectiveEpilogueBwdGQAISA_fSD_Li256ELb1ELb0EEENS1_19SingleTileSchedulerILb1ELb0ELb0ELi128EEEEEEEEEvNT_6ParamsE$_ZN4cute3eso3ESOILb1ELb0EJNS_6LayoutINS_5tupleIJNS3_IJNS_1CILi4EEENS4_ILi1EEEEEES6_EEENS3_IJNS3_IJS6_NS4_ILi0EEEEEES9_EEEEENS_10ViewEngineINS_8gmem_ptrIPKfEEEEEEC2ERKSC_RKSI_,@function
        .size           $_ZN7cutlass13device_kernelIN5flash19enable_sm80_to_sm89INS1_16FlashAttnBwdSm80INS1_25CollectiveMainloopBwdSm80ILi2ELi2EN4cute5tupleIJNS5_1CILi64EEENS7_ILi128EEES8_EEENS_10bfloat16_tEfNS_4arch4Sm80ELb0ELb0ELb1ELb1ELb0ELb0ELb0ELb0ELi2ELi2ELi4ELi2ELb1EEENS1_24CollectiveEpilogueBwdGQAISA_fSD_Li256ELb1ELb0EEENS1_19SingleTileSchedulerILb1ELb0ELb0ELi128EEEEEEEEEvNT_6ParamsE$_ZN4cute3eso3ESOILb1ELb0EJNS_6LayoutINS_5tupleIJNS3_IJNS_1CILi4EEENS4_ILi1EEEEEES6_EEENS3_IJNS3_IJS6_NS4_ILi0EEEEEES9_EEEEENS_10ViewEngineINS_8gmem_ptrIPKfEEEEEEC2ERKSC_RKSI_,($_ZN7cutlass13device_kernelIN5flash19enable_sm80_to_sm89INS1_16FlashAttnBwdSm80INS1_25CollectiveMainloopBwdSm80ILi2ELi2EN4cute5tupleIJNS5_1CILi64EEENS7_ILi128EEES8_EEENS_10bfloat16_tEfNS_4arch4Sm80ELb0ELb0ELb1ELb1ELb0ELb0ELb0ELb0ELi2ELi2ELi4ELi2ELb1EEENS1_24CollectiveEpilogueBwdGQAISA_fSD_Li256ELb1ELb0EEENS1_19SingleTileSchedulerILb1ELb0ELb0ELi128EEEEEEEEEvNT_6ParamsE$_ZN4cute3eso3ESOILb1ELb0EJNS_6LayoutINS_5tupleIJNS3_IJNS_1CILi4EEENS4_ILi1EEEEEES6_EEENS3_IJNS3_IJS6_NS4_ILi0EEEEEES9_EEEEENS_10ViewEngineINS_8smem_ptrIPfEEEEEEC2ERKSC_RKSH_ - $_ZN7cutlass13device_kernelIN5flash19enable_sm80_to_sm89INS1_16FlashAttnBwdSm80INS1_25CollectiveMainloopBwdSm80ILi2ELi2EN4cute5tupleIJNS5_1CILi64EEENS7_ILi128EEES8_EEENS_10bfloat16_tEfNS_4arch4Sm80ELb0ELb0ELb1ELb1ELb0ELb0ELb0ELb0ELi2ELi2ELi4ELi2ELb1EEENS1_24CollectiveEpilogueBwdGQAISA_fSD_Li256ELb1ELb0EEENS1_19SingleTileSchedulerILb1ELb0ELb0ELi128EEEEEEEEEvNT_6ParamsE$_ZN4cute3eso3ESOILb1ELb0EJNS_6LayoutINS_5tupleIJNS3_IJNS_1CILi4EEENS4_ILi1EEEEEES6_EEENS3_IJNS3_IJS6_NS4_ILi0EEEEEES9_EEEEENS_10ViewEngineINS_8gmem_ptrIPKfEEEEEEC2ERKSC_RKSI_)
$_ZN7cutlass13device_kernelIN5flash19enable_sm80_to_sm89INS1_16FlashAttnBwdSm80INS1_25CollectiveMainloopBwdSm80ILi2ELi2EN4cute5tupleIJNS5_1CILi64EEENS7_ILi128EEES8_EEENS_10bfloat16_tEfNS_4arch4Sm80ELb0ELb0ELb1ELb1ELb0ELb0ELb0ELb0ELi2ELi2ELi4ELi2ELb1EEENS1_24CollectiveEpilogueBwdGQAISA_fSD_Li256ELb1ELb0EEENS1_19SingleTileSchedulerILb1ELb0ELb0ELi128EEEEEEEEEvNT_6ParamsE$_ZN4cute3eso3ESOILb1ELb0EJNS_6LayoutINS_5tupleIJNS3_IJNS_1CILi4EEENS4_ILi1EEEEEES6_EEENS3_IJNS3_IJS6_NS4_ILi0EEEEEES9_EEEEENS_10ViewEngineINS_8gmem_ptrIPKfEEEEEEC2ERKSC_RKSI_:
[----:B------:R-:W-:Y:S02]  /*6d70*/  IADD3 R8, R4, -c[0x0][0x20], RZ ;  /* 0x8000080004087a10 */ /* 0x000fe40007ffe0ff */
[----:B------:R-:W-:-:S03]  /*6d80*/  MOV R11, 0x0 ;  /* 0x00000000000b7802 */ /* 0x000fc60000000f00 */
[----:B------:R1:W-:Y:S01]  /*6d90*/  STL.64 [R8], R6 ;  /* 0x0000000608007387 */ /* 0x0003e20000100a00 */
[----:B------:R-:W-:Y:S05]  /*6da0*/  RET.REL.NODEC R10 `(_ZN7cutlass13device_kernelIN5flash19enable_sm80_to_sm89INS1_16FlashAttnBwdSm80INS1_25CollectiveMainloopBwdSm80ILi2ELi2EN4cute5tupleIJNS5_1CILi64EEENS7_ILi128EEES8_EEENS_10bfloat16_tEfNS_4arch4Sm80ELb0ELb0ELb1ELb1ELb0ELb0ELb0ELb0ELi2ELi2ELi4ELi2ELb1EEENS1_24CollectiveEpilogueBwdGQAISA_fSD_Li256ELb1ELb0EEENS1_19SingleTileSchedulerILb1ELb0ELb0ELi128EEEEEEEEEvNT_6ParamsE) ;  /* 0xffff92500a007950 */ /* 0x000fea0003c3ffff */
        .type           $_ZN7cutlass13device_kernelIN5flash19enable_sm80_to_sm89INS1_16FlashAttnBwdSm80INS1_25CollectiveMainloopBwdSm80ILi2ELi2EN4cute5tupleIJNS5_1CILi64EEENS7_ILi128EEES8_EEENS_10bfloat16_tEfNS_4arch4Sm80ELb0ELb0ELb1ELb1ELb0ELb0ELb0ELb0ELi2ELi2ELi4ELi2ELb1EEENS1_24CollectiveEpilogueBwdGQAISA_fSD_Li256ELb1ELb0EEENS1_19SingleTileSchedulerILb1ELb0ELb0ELi128EEEEEEEEEvNT_6ParamsE$_ZN4cute3eso3ESOILb1ELb0EJNS_6LayoutINS_5tupleIJNS3_IJNS_1CILi4EEENS4_ILi1EEEEEES6_EEENS3_IJNS3_IJS6_NS4_ILi0EEEEEES9_EEEEENS_10ViewEngineINS_8smem_ptrIPfEEEEEEC2ERKSC_RKSH_,@function
        .size           $_ZN7cutlass13device_kernelIN5flash19enable_sm80_to_sm89INS1_16FlashAttnBwdSm80INS1_25CollectiveMainloopBwdSm80ILi2ELi2EN4cute5tupleIJNS5_1CILi64EEENS7_ILi128EEES8_EEENS_10bfloat16_tEfNS_4arch4Sm80ELb0ELb0ELb1ELb1ELb0ELb0ELb0ELb0ELi2ELi2ELi4ELi2ELb1EEENS1_24CollectiveEpilogueBwdGQAISA_fSD_Li256ELb1ELb0EEENS1_19SingleTileSchedulerILb1ELb0ELb0ELi128EEEEEEEEEvNT_6ParamsE$_ZN4cute3eso3ESOILb1ELb0EJNS_6LayoutINS_5tupleIJNS3_IJNS_1CILi4EEENS4_ILi1EEEEEES6_EEENS3_IJNS3_IJS6_NS4_ILi0EEEEEES9_EEEEENS_10ViewEngineINS_8smem_ptrIPfEEEEEEC2ERKSC_RKSH_,($_ZN7cutlass13device_kernelIN5flash19enable_sm80_to_sm89INS1_16FlashAttnBwdSm80INS1_25CollectiveMainloopBwdSm80ILi2ELi2EN4cute5tupleIJNS5_1CILi64EEENS7_ILi128EEES8_EEENS_10bfloat16_tEfNS_4arch4Sm80ELb0ELb0ELb1ELb1ELb0ELb0ELb0ELb0ELi2ELi2ELi4ELi2ELb1EEENS1_24CollectiveEpilogueBwdGQAISA_fSD_Li256ELb1ELb0EEENS1_19SingleTileSchedulerILb1ELb0ELb0ELi128EEEEEEEEEvNT_6ParamsE$_ZN4cute3eso3ESOILb1ELb0EJNS_6LayoutINS_5tupleIJNS3_IJNS_1CILi4EEENS4_ILi1EEEEEES6_EEENS3_IJNS3_IJS6_NS4_ILi0EEEEEES9_EEEEEiEEC2ERKSC_RKi - $_ZN7cutlass13device_kernelIN5flash19enable_sm80_to_sm89INS1_16FlashAttnBwdSm80INS1_25CollectiveMainloopBwdSm80ILi2ELi2EN4cute5tupleIJNS5_1CILi64EEENS7_ILi128EEES8_EEENS_10bfloat16_tEfNS_4arch4Sm80ELb0ELb0ELb1ELb1ELb0ELb0ELb0ELb0ELi2ELi2ELi4ELi2ELb1EEENS1_24CollectiveEpilogueBwdGQAISA_fSD_Li256ELb1ELb0EEENS1_19SingleTileSchedulerILb1ELb0ELb0ELi128EEEEEEEEEvNT_6ParamsE$_ZN4cute3eso3ESOILb1ELb0EJNS_6LayoutINS_5tupleIJNS3_IJNS_1CILi4EEENS4_ILi1EEEEEES6_EEENS3_IJNS3_IJS6_NS4_ILi0EEEEEES9_EEEEENS_10ViewEngineINS_8smem_ptrIPfEEEEEEC2ERKSC_RKSH_)
$_ZN7cutlass13device_kernelIN5flash19enable_sm80_to_sm89INS1_16FlashAttnBwdSm80INS1_25CollectiveMainloopBwdSm80ILi2ELi2EN4cute5tupleIJNS5_1CILi64EEENS7_ILi128EEES8_EEENS_10bfloat16_tEfNS_4arch4Sm80ELb0ELb0ELb1ELb1ELb0ELb0ELb0ELb0ELi2ELi2ELi4ELi2ELb1EEENS1_24CollectiveEpilogueBwdGQAISA_fSD_Li256ELb1ELb0EEENS1_19SingleTileSchedulerILb1ELb0ELb0ELi128EEEEEEEEEvNT_6ParamsE$_ZN4cute3eso3ESOILb1ELb0EJNS_6LayoutINS_5tupleIJNS3_IJNS_1CILi4EEENS4_ILi1EEEEEES6_EEENS3_IJNS3_IJS6_NS4_ILi0EEEEEES9_EEEEENS_10ViewEngineINS_8smem_ptrIPfEEEEEEC2ERKSC_RKSH_:
[----:B------:R-:W-:Y:S02]  /*6db0*/  IADD3 R8, R4, -c[0x0][0x20], RZ ;  /* 0x8000080004087a10 */ /* 0x000fe40007ffe0ff */
[----:B------:R-:W-:-:S03]  /*6dc0*/  MOV R17, 0x0 ;  /* 0x0000000000117802 */ /* 0x000fc60000000f00 */
[----:B------:R1:W-:Y:S01]  /*6dd0*/  STL.64 [R8], R6 ;  /* 0x0000000608007387 */ /* 0x0003e20000100a00 */
[----:B------:R-:W-:Y:S05]  /*6de0*/  RET.REL.NODEC R16 `(_ZN7cutlass13device_kernelIN5flash19enable_sm80_to_sm89INS1_16FlashAttnBwdSm80INS1_25CollectiveMainloopBwdSm80ILi2ELi2EN4cute5tupleIJNS5_1CILi64EEENS7_ILi128EEES8_EEENS_10bfloat16_tEfNS_4arch4Sm80ELb0ELb0ELb1ELb1ELb0ELb0ELb0ELb0ELi2ELi2ELi4ELi2ELb1EEENS1_24CollectiveEpilogueBwdGQAISA_fSD_Li256ELb1ELb0EEENS1_19SingleTileSchedulerILb1ELb0ELb0ELi128EEEEEEEEEvNT_6ParamsE) ;  /* 0xffff921010007950 */ /* 0x000fea0003c3ffff */
        .type           $_ZN7cutlass13device_kernelIN5flash19enable_sm80_to_sm89INS1_16FlashAttnBwdSm80INS1_25CollectiveMainloopBwdSm80ILi2ELi2EN4cute5tupleIJNS5_1CILi64EEENS7_ILi128EEES8_EEENS_10bfloat16_tEfNS_4arch4Sm80ELb0ELb0ELb1ELb1ELb0ELb0ELb0ELb0ELi2ELi2ELi4ELi2ELb1EEENS1_24CollectiveEpilogueBwdGQAISA_fSD_Li256ELb1ELb0EEENS1_19SingleTileSchedulerILb1ELb0ELb0ELi128EEEEEEEEEvNT_6ParamsE$_ZN4cute3eso3ESOILb1ELb0EJNS_6LayoutINS_5tupleIJNS3_IJNS_1CILi4EEENS4_ILi1EEEEEES6_EEENS3_IJNS3_IJS6_NS4_ILi0EEEEEES9_EEEEEiEEC2ERKSC_RKi,@function
        .size           $_ZN7cutlass13device_kernelIN5flash19enable_sm80_to_sm89INS1_16FlashAttnBwdSm80INS1_25CollectiveMainloopBwdSm80ILi2ELi2EN4cute5tupleIJNS5_1CILi64EEENS7_ILi128EEES8_EEENS_10bfloat16_tEfNS_4arch4Sm80ELb0ELb0ELb1ELb1ELb0ELb0ELb0ELb0ELi2ELi2ELi4ELi2ELb1EEENS1_24CollectiveEpilogueBwdGQAISA_fSD_Li256ELb1ELb0EEENS1_19SingleTileSchedulerILb1ELb0ELb0ELi128EEEEEEEEEvNT_6ParamsE$_ZN4cute3eso3ESOILb1ELb0EJNS_6LayoutINS_5tupleIJNS3_IJNS_1CILi4EEENS4_ILi1EEEEEES6_EEENS3_IJNS3_IJS6_NS4_ILi0EEEEEES9_EEEEEiEEC2ERKSC_RKi,($_ZN7cutlass13device_kernelIN5flash19enable_sm80_to_sm89INS1_16FlashAttnBwdSm80INS1_25CollectiveMainloopBwdSm80ILi2ELi2EN4cute5tupleIJNS5_1CILi64EEENS7_ILi128EEES8_EEENS_10bfloat16_tEfNS_4arch4Sm80ELb0ELb0ELb1ELb1ELb0ELb0ELb0ELb0ELi2ELi2ELi4ELi2ELb1EEENS1_24CollectiveEpilogueBwdGQAISA_fSD_Li256ELb1ELb0EEENS1_19SingleTileSchedulerILb1ELb0ELb0ELi128EEEEEEEEEvNT_6ParamsE$_ZN4cute3eso3ESOILb1ELb0EJNS_6LayoutINS_5tupleIJNS3_IJNS_1CILi8EEENS4_ILi1EEEEEEEEENS3_IJNS3_IJS6_NS4_ILi0EEEEEEEEEEENS_10ViewEngineINS_8gmem_ptrIPKN7cutlass10bfloat16_tEEEEEEEC2ERKSC_RKSK_ - $_ZN7cutlass13device_kernelIN5flash19enable_sm80_to_sm89INS1_16FlashAttnBwdSm80INS1_25CollectiveMainloopBwdSm80ILi2ELi2EN4cute5tupleIJNS5_1CILi64EEENS7_ILi128EEES8_EEENS_10bfloat16_tEfNS_4arch4Sm80ELb0ELb0ELb1ELb1ELb0ELb0ELb0ELb0ELi2ELi2ELi4ELi2ELb1EEENS1_24CollectiveEpilogueBwdGQAISA_fSD_Li256ELb1ELb0EEENS1_19SingleTileSchedulerILb1ELb0ELb0ELi128EEEEEEEEEvNT_6ParamsE$_ZN4cute3eso3ESOILb1ELb0EJNS_6LayoutINS_5tupleIJNS3_IJNS_1CILi4EEENS4_ILi1EEEEEES6_EEENS3_IJNS3_IJS6_NS4_ILi0EEEEEES9_EEEEEiEEC2ERKSC_RKi)
$_ZN7cutlass13device_kernelIN5flash19enable_sm80_to_sm89INS1_16FlashAttnBwdSm80INS1_25CollectiveMainloopBwdSm80ILi2ELi2EN4cute5tupleIJNS5_1CILi64EEENS7_ILi128EEES8_EEENS_10bfloat16_tEfNS_4arch4Sm80ELb0ELb0ELb1ELb1ELb0ELb0ELb0ELb0ELi2ELi2ELi4ELi2ELb1EEENS1_24CollectiveEpilogueBwdGQAISA_fSD_Li256ELb1ELb0EEENS1_19SingleTileSchedulerILb1ELb0ELb0ELi128EEEEEEEEEvNT_6ParamsE$_ZN4cute3eso3ESOILb1ELb0EJNS_6LayoutINS_5tupleIJNS3_IJNS_1CILi4EEENS4_ILi1EEEEEES6_EEENS3_IJNS3_IJS6_NS4_ILi0EEEEEES9_EEEEEiEEC2ERKSC_RKi:
[----:B------:R-:W-:Y:S02]  /*6df0*/  IADD3 R6, R4, -c[0x0][0x20], RZ ;  /* 0x8000080004067a10 */ /* 0x000fe40007ffe0ff */
[----:B------:R-:W-:-:S03]  /*6e00*/  MOV R9, 0x0 ;  /* 0x0000000000097802 */ /* 0x000fc60000000f00 */
[----:B------:R1:W-:Y:S01]  /*6e10*/  STL [R6], R7 ;  /* 0x0000000706007387 */ /* 0x0003e20000100800 */
[----:B------:R-:W-:Y:S05]  /*6e20*/  RET.REL.NODEC R8 `(_ZN7cutlass13device_kernelIN5flash19enable_sm80_to_sm89INS1_16FlashAttnBwdSm80INS1_25CollectiveMainloopBwdSm80ILi2ELi2EN4cute5tupleIJNS5_1CILi64EEENS7_ILi128EEES8_EEENS_10bfloat16_tEfNS_4arch4Sm80ELb0ELb0ELb1ELb1ELb0ELb0ELb0ELb0ELi2ELi2ELi4ELi2ELb1EEENS1_24CollectiveEpilogueBwdGQAISA_fSD_Li256ELb1ELb0EEENS1_19SingleTileSchedulerILb1ELb0ELb0ELi128EEEEEEEEEvNT_6ParamsE) ;  /* 0xffff91d008007950 */ /* 0x000fea0003c3ffff */
        .type           $_ZN7cutlass13device_kernelIN5flash19enable_sm80_to_sm89INS1_16FlashAttnBwdSm80INS1_25CollectiveMainloopBwdSm80ILi2ELi2EN4cute5tupleIJNS5_1CILi64EEENS7_ILi128EEES8_EEENS_10bfloat16_tEfNS_4arch4Sm80ELb0ELb0ELb1ELb1ELb0ELb0ELb0ELb0ELi2ELi2ELi4ELi2ELb1EEENS1_24CollectiveEpilogueBwdGQAISA_fSD_Li256ELb1ELb0EEENS1_19SingleTileSchedulerILb1ELb0ELb0ELi128EEEEEEEEEvNT_6ParamsE$_ZN4cute3eso3ESOILb1ELb0EJNS_6LayoutINS_5tupleIJNS3_IJNS_1CILi8EEENS4_ILi1EEEEEEEEENS3_IJNS3_IJS6_NS4_ILi0EEEEEEEEEEENS_10ViewEngineINS_8gmem_ptrIPKN7cutlass10bfloat16_tEEEEEEEC2ERKSC_RKSK_,@function
        .size           $_ZN7cutlass13device_kernelIN5flash19enable_sm80_to_sm89INS1_16FlashAttnBwdSm80INS1_25CollectiveMainloopBwdSm80ILi2ELi2EN4cute5tupleIJNS5_1CILi64EEENS7_ILi128EEES8_EEENS_10bfloat16_tEfNS_4arch4Sm80ELb0ELb0ELb1ELb1ELb0ELb0ELb0ELb0ELi2ELi2ELi4ELi2ELb1EEENS1_24CollectiveEpilogueBwdGQAISA_fSD_Li256ELb1ELb0EEENS1_19SingleTileSchedulerILb1ELb0ELb0ELi128EEEEEEEEEvNT_6ParamsE$_ZN4cute3eso3ESOILb1ELb0EJNS_6LayoutINS_5tupleIJNS3_IJNS_1CILi8EEENS4_ILi1EEEEEEEEENS3_IJNS3_IJS6_NS4_ILi0EEEEEEEEEEENS_10ViewEngineINS_8gmem_ptrIPKN7cutlass10bfloat16_tEEEEEEEC2ERKSC_RKSK_,($_ZN7cutlass13device_kernelIN5flash19enable_sm80_to_sm89INS1_16FlashAttnBwdSm80INS1_25CollectiveMainloopBwdSm80ILi2ELi2EN4cute5tupleIJNS5_1CILi64EEENS7_ILi128EEES8_EEENS_10bfloat16_tEfNS_4arch4Sm80ELb0ELb0ELb1ELb1ELb0ELb0ELb0ELb0ELi2ELi2ELi4ELi2ELb1EEENS1_24CollectiveEpilogueBwdGQAISA_fSD_Li256ELb1ELb0EEENS1_19SingleTileSchedulerILb1ELb0ELb0ELi128EEEEEEEEEvNT_6ParamsE$_ZN4cute3eso3ESOILb1ELb0EJNS_6LayoutINS_5tupleIJNS3_IJNS_1CILi8EEENS4_ILi1EEEEEEEEENS3_IJNS3_IJS6_NS4_ILi0EEEEEEEEEEENS_10ViewEngineINS_8smem_ptrIPN7cutlass10bfloat16_tEEEEEEEC2ERKSC_RKSJ_ - $_ZN7cutlass13device_kernelIN5flash19enable_sm80_to_sm89INS1_16FlashAttnBwdSm80INS1_25CollectiveMainloopBwdSm80ILi2ELi2EN4cute5tupleIJNS5_1CILi64EEENS7_ILi128EEES8_EEENS_10bfloat16_tEfNS_4arch4Sm80ELb0ELb0ELb1ELb1ELb0ELb0ELb0ELb0ELi2ELi2ELi4ELi2ELb1EEENS1_24CollectiveEpilogueBwdGQAISA_fSD_Li256ELb1ELb0EEENS1_19SingleTileSchedulerILb1ELb0ELb0ELi128EEEEEEEEEvNT_6ParamsE$_ZN4cute3eso3ESOILb1ELb0EJNS_6LayoutINS_5tupleIJNS3_IJNS_1CILi8EEENS4_ILi1EEEEEEEEENS3_IJNS3_IJS6_NS4_ILi0EEEEEEEEEEENS_10ViewEngineINS_8gmem_ptrIPKN7cutlass10bfloat16_tEEEEEEEC2ERKSC_RKSK_)
$_ZN7cutlass13device_kernelIN5flash19enable_sm80_to_sm89INS1_16FlashAttnBwdSm80INS1_25CollectiveMainloopBwdSm80ILi2ELi2EN4cute5tupleIJNS5_1CILi64EEENS7_ILi128EEES8_EEENS_10bfloat16_tEfNS_4arch4Sm80ELb0ELb0ELb1ELb1ELb0ELb0ELb0ELb0ELi2ELi2ELi4ELi2ELb1EEENS1_24CollectiveEpilogueBwdGQAISA_fSD_Li256ELb1ELb0EEENS1_19SingleTileSchedulerILb1ELb0ELb0ELi128EEEEEEEEEvNT_6ParamsE$_ZN4cute3eso3ESOILb1ELb0EJNS_6LayoutINS_5tupleIJNS3_IJNS_1CILi8EEENS4_ILi1EEEEEEEEENS3_IJNS3_IJS6_NS4_ILi0EEEEEEEEEEENS_10ViewEngineINS_8gmem_ptrIPKN7cutlass10bfloat16_tEEEEEEEC2ERKSC_RKSK_:
[----:B------:R-:W-:Y:S02]  /*6e30*/  IADD3 R8, R4, -c[0x0][0x20], RZ ;  /* 0x8000080004087a10 */ /* 0x000fe40007ffe0ff */
[----:B------:R-:W-:-:S03]  /*6e40*/  MOV R11, 0x0 ;  /* 0x00000000000b7802 */ /* 0x000fc60000000f00 */
[----:B------:R1:W-:Y:S01]  /*6e50*/  STL.64 [R8], R6 ;  /* 0x0000000608007387 */ /* 0x0003e20000100a00 */
[----:B------:R-:W-:Y:S05]  /*6e60*/  RET.REL.NODEC R10 `(_ZN7cutlass13device_kernelIN5flash19enable_sm80_to_sm89INS1_16FlashAttnBwdSm80INS1_25CollectiveMainloopBwdSm80ILi2ELi2EN4cute5tupleIJNS5_1CILi64EEENS7_ILi128EEES8_EEENS_10bfloat16_tEfNS_4arch4Sm80ELb0ELb0ELb1ELb1ELb0ELb0ELb0ELb0ELi2ELi2ELi4ELi2ELb1EEENS1_24CollectiveEpilogueBwdGQAISA_fSD_Li256ELb1ELb0EEENS1_19SingleTileSchedulerILb1ELb0ELb0ELi128EEEEEEEEEvNT_6ParamsE) ;  /* 0xffff91900a007950 */ /* 0x000fea0003c3ffff */
        .type           $_ZN7cutlass13device_kernelIN5flash19enable_sm80_to_sm89INS1_16FlashAttnBwdSm80INS1_25CollectiveMainloopBwdSm80ILi2ELi2EN4cute5tupleIJNS5_1CILi64EEENS7_ILi128EEES8_EEENS_10bfloat16_tEfNS_4arch4Sm80ELb0ELb0ELb1ELb1ELb0ELb0ELb0ELb0ELi2ELi2ELi4ELi2ELb1EEENS1_24CollectiveEpilogueBwdGQAISA_fSD_Li256ELb1ELb0EEENS1_19SingleTileSchedulerILb1ELb0ELb0ELi128EEEEEEEEEvNT_6ParamsE$_ZN4cute3eso3ESOILb1ELb0EJNS_6LayoutINS_5tupleIJNS3_IJNS_1CILi8EEENS4_ILi1EEEEEEEEENS3_IJNS3_IJS6_NS4_ILi0EEEEEEEEEEENS_10ViewEngineINS_8smem_ptrIPN7cutlass10bfloat16_tEEEEEEEC2ERKSC_RKSJ_,@function
        .size           $_ZN7cutlass13device_kernelIN5flash19enable_sm80_to_sm89INS1_16FlashAttnBwdSm80INS1_25CollectiveMainloopBwdSm80ILi2ELi2EN4cute5tupleIJNS5_1CILi64EEENS7_ILi128EEES8_EEENS_10bfloat16_tEfNS_4arch4Sm80ELb0ELb0ELb1ELb1ELb0ELb0ELb0ELb0ELi2ELi2ELi4ELi2ELb1EEENS1_24CollectiveEpilogueBwdGQAISA_fSD_Li256ELb1ELb0EEENS1_19SingleTileSchedulerILb1ELb0ELb0ELi128EEEEEEEEEvNT_6ParamsE$_ZN4cute3eso3ESOILb1ELb0EJNS_6LayoutINS_5tupleIJNS3_IJNS_1CILi8EEENS4_ILi1EEEEEEEEENS3_IJNS3_IJS6_NS4_ILi0EEEEEEEEEEENS_10ViewEngineINS_8smem_ptrIPN7cutlass10bfloat16_tEEEEEEEC2ERKSC_RKSJ_,($_ZN7cutlass13device_kernelIN5flash19enable_sm80_to_sm89INS1_16FlashAttnBwdSm80INS1_25CollectiveMainloopBwdSm80ILi2ELi2EN4cute5tupleIJNS5_1CILi64EEENS7_ILi128EEES8_EEENS_10bfloat16_tEfNS_4arch4Sm80ELb0ELb0ELb1ELb1ELb0ELb0ELb0ELb0ELi2ELi2ELi4ELi2ELb1EEENS1_24CollectiveEpilogueBwdGQAISA_fSD_Li256ELb1ELb0EEENS1_19SingleTileSchedulerILb1ELb0ELb0ELi128EEEEEEEEEvNT_6ParamsE$_ZN4cute3eso3ESOILb1ELb0EJNS_6LayoutINS_5tupleIJNS3_IJNS_1CILi8EEENS4_ILi1EEEEEEEEENS3_IJNS3_IJS6_NS4_ILi0EEEEEEEEEEEiEEC2ERKSC_RKi - $_ZN7cutlass13device_kernelIN5flash19enable_sm80_to_sm89INS1_16FlashAttnBwdSm80INS1_25CollectiveMainloopBwdSm80ILi2ELi2EN4cute5tupleIJNS5_1CILi64EEENS7_ILi128EEES8_EEENS_10bfloat16_tEfNS_4arch4Sm80ELb0ELb0ELb1ELb1ELb0ELb0ELb0ELb0ELi2ELi2ELi4ELi2ELb1EEENS1_24CollectiveEpilogueBwdGQAISA_fSD_Li256ELb1ELb0EEENS1_19SingleTileSchedulerILb1ELb0ELb0ELi128EEEEEEEEEvNT_6ParamsE$_ZN4cute3eso3ESOILb1ELb0EJNS_6LayoutINS_5tupleIJNS3_IJNS_1CILi8EEENS4_ILi1EEEEEEEEENS3_IJNS3_IJS6_NS4_ILi0EEEEEEEEEEENS_10ViewEngineINS_8smem_ptrIPN7cutlass10bfloat16_tEEEEEEEC2ERKSC_RKSJ_)
$_ZN7cutlass13device_kernelIN5flash19enable_sm80_to_sm89INS1_16FlashAttnBwdSm80INS1_25CollectiveMainloopBwdSm80ILi2ELi2EN4cute5tupleIJNS5_1CILi64EEENS7_ILi128EEES8_EEENS_10bfloat16_tEfNS_4arch4Sm80ELb0ELb0ELb1ELb1ELb0ELb0ELb0ELb0ELi2ELi2ELi4ELi2ELb1EEENS1_24CollectiveEpilogueBwdGQAISA_fSD_Li256ELb1ELb0EEENS1_19SingleTileSchedulerILb1ELb0ELb0ELi128EEEEEEEEEvNT_6ParamsE$_ZN4cute3eso3ESOILb1ELb0EJNS_6LayoutINS_5tupleIJNS3_IJNS_1CILi8EEENS4_ILi1EEEEEEEEENS3_IJNS3_IJS6_NS4_ILi0EEEEEEEEEEENS_10ViewEngineINS_8smem_ptrIPN7cutlass10bfloat16_tEEEEEEEC2ERKSC_RKSJ_:
[----:B------:R-:W-:Y:S01]  /*6e70*/  IADD3 R8, R4, -c[0x0][0x20], RZ ;  /* 0x8000080004087a10 */ /* 0x000fe20007ffe0ff */
[----:B------:R-:W-:Y:S01]  /*6e80*/  IMAD.MOV.U32 R128, RZ, RZ, R16 ;  /* 0x000000ffff807224 */ /* 0x000fe200078e0010 */
[----:B------:R-:W-:-:S03]  /*6e90*/  MOV R129, 0x0 ;  /* 0x0000000000817802 */ /* 0x000fc60000000f00 */
[----:B------:R1:W-:Y:S01]  /*6ea0*/  STL.64 [R8], R6 ;  /* 0x0000000608007387 */ /* 0x0003e20000100a00 */
[----:B------:R-:W-:Y:S05]  /*6eb0*/  RET.REL.NODEC R128 `(_ZN7cutlass13device_kernelIN5flash19enable_sm80_to_sm89INS1_16FlashAttnBwdSm80INS1_25CollectiveMainloopBwdSm80ILi2ELi2EN4cute5tupleIJNS5_1CILi64EEENS7_ILi128EEES8_EEENS_10bfloat16_tEfNS_4arch4Sm80ELb0ELb0ELb1ELb1ELb0ELb0ELb0ELb0ELi2ELi2ELi4ELi2ELb1EEENS1_24CollectiveEpilogueBwdGQAISA_fSD_Li256ELb1ELb0EEENS1_19SingleTileSchedulerILb1ELb0ELb0ELi128EEEEEEEEEvNT_6ParamsE) ;  /* 0xffff914080007950 */ /* 0x000fea0003c3ffff */
        .type           $_ZN7cutlass13device_kernelIN5flash19enable_sm80_to_sm89INS1_16FlashAttnBwdSm80INS1_25CollectiveMainloopBwdSm80ILi2ELi2EN4cute5tupleIJNS5_1CILi64EEENS7_ILi128EEES8_EEENS_10bfloat16_tEfNS_4arch4Sm80ELb0ELb0ELb1ELb1ELb0ELb0ELb0ELb0ELi2ELi2ELi4ELi2ELb1EEENS1_24CollectiveEpilogueBwdGQAISA_fSD_Li256ELb1ELb0EEENS1_19SingleTileSchedulerILb1ELb0ELb0ELi128EEEEEEEEEvNT_6ParamsE$_ZN4cute3eso3ESOILb1ELb0EJNS_6LayoutINS_5tupleIJNS3_IJNS_1CILi8EEENS4_ILi1EEEEEEEEENS3_IJNS3_IJS6_NS4_ILi0EEEEEEEEEEEiEEC2ERKSC_RKi,@function
        .size           $_ZN7cutlass13device_kernelIN5flash19enable_sm80_to_sm89INS1_16FlashAttnBwdSm80INS1_25CollectiveMainloopBwdSm80ILi2ELi2EN4cute5tupleIJNS5_1CILi64EEENS7_ILi128EEES8_EEENS_10bfloat16_tEfNS_4arch4Sm80ELb0ELb0ELb1ELb1ELb0ELb0ELb0ELb0ELi2ELi2ELi4ELi2ELb1EEENS1_24CollectiveEpilogueBwdGQAISA_fSD_Li256ELb1ELb0EEENS1_19SingleTileSchedulerILb1ELb0ELb0ELi128EEEEEEEEEvNT_6ParamsE$_ZN4cute3eso3ESOILb1ELb0EJNS_6LayoutINS_5tupleIJNS3_IJNS_1CILi8EEENS4_ILi1EEEEEEEEENS3_IJNS3_IJS6_NS4_ILi0EEEEEEEEEEEiEEC2ERKSC_RKi,($_ZN7cutlass13device_kernelIN5flash19enable_sm80_to_sm89INS1_16FlashAttnBwdSm80INS1_25CollectiveMainloopBwdSm80ILi2ELi2EN4cute5tupleIJNS5_1CILi64EEENS7_ILi128EEES8_EEENS_10bfloat16_tEfNS_4arch4Sm80ELb0ELb0ELb1ELb1ELb0ELb0ELb0ELb0ELi2ELi2ELi4ELi2ELb1EEENS1_24CollectiveEpilogueBwdGQAISA_fSD_Li256ELb1ELb0EEENS1_19SingleTileSchedulerILb1ELb0ELb0ELi128EEEEEEEEEvNT_6ParamsE$_ZN4cute3eso3ESOILb1ELb0EJNS_6LayoutINS_5tupleIJNS3_IJNS_1CILi8EEENS4_ILi1EEEEEEEEENS3_IJNS3_IJS6_NS4_ILi0EEEEEEEEEEElEEC2ERKSC_RKl - $_ZN7cutlass13device_kernelIN5flash19enable_sm80_to_sm89INS1_16FlashAttnBwdSm80INS1_25CollectiveMainloopBwdSm80ILi2ELi2EN4cute5tupleIJNS5_1CILi64EEENS7_ILi128EEES8_EEENS_10bfloat16_tEfNS_4arch4Sm80ELb0ELb0ELb1ELb1ELb0ELb0ELb0ELb0ELi2ELi2ELi4ELi2ELb1EEENS1_24CollectiveEpilogueBwdGQAISA_fSD_Li256ELb1ELb0EEENS1_19SingleTileSchedulerILb1ELb0ELb0ELi128EEEEEEEEEvNT_6ParamsE$_ZN4cute3eso3ESOILb1ELb0EJNS_6LayoutINS_5tupleIJNS3_IJNS_1CILi8EEENS4_ILi1EEEEEEEEENS3_IJNS3_IJS6_NS4_ILi0EEEEEEEEEEEiEEC2ERKSC_RKi)
$_ZN7cutlass13device_kernelIN5flash19enable_sm80_to_sm89INS1_16FlashAttnBwdSm80INS1_25CollectiveMainloopBwdSm80ILi2ELi2EN4cute5tupleIJNS5_1CILi64EEENS7_ILi128EEES8_EEENS_10bfloat16_tEfNS_4arch4Sm80ELb0ELb0ELb1ELb1ELb0ELb0ELb0ELb0ELi2ELi2ELi4ELi2ELb1EEENS1_24CollectiveEpilogueBwdGQAISA_fSD_Li256ELb1ELb0EEENS1_19SingleTileSchedulerILb1ELb0ELb0ELi128EEEEEEEEEvNT_6ParamsE$_ZN4cute3eso3ESOILb1ELb0EJNS_6LayoutINS_5tupleIJNS3_IJNS_1CILi8EEENS4_ILi1EEEEEEEEENS3_IJNS3_IJS6_NS4_ILi0EEEEEEEEEEEiEEC2ERKSC_RKi:
[----:B------:R-:W-:Y:S02]  /*6ec0*/  IADD3 R6, R4, -c[0x0][0x20], RZ ;  /* 0x8000080004067a10 */ /* 0x000fe40007ffe0ff */
[----:B------:R-:W-:-:S03]  /*6ed0*/  MOV R9, 0x0 ;  /* 0x0000000000097802 */ /* 0x000fc60000000f00 */
[----:B------:R1:W-:Y:S01]  /*6ee0*/  STL [R6], R7 ;  /* 0x0000000706007387 */ /* 0x0003e20000100800 */
[----:B------:R-:W-:Y:S05]  /*6ef0*/  RET.REL.NODEC R8 `(_ZN7cutlass13device_kernelIN5flash19enable_sm80_to_sm89INS1_16FlashAttnBwdSm80INS1_25CollectiveMainloopBwdSm80ILi2ELi2EN4cute5tupleIJNS5_1CILi64EEENS7_ILi128EEES8_EEENS_10bfloat16_tEfNS_4arch4Sm80ELb0ELb0ELb1ELb1ELb0ELb0ELb0ELb0ELi2ELi2ELi4ELi2ELb1EEENS1_24CollectiveEpilogueBwdGQAISA_fSD_Li256ELb1ELb0EEENS1_19SingleTileSchedulerILb1ELb0ELb0ELi128EEEEEEEEEvNT_6ParamsE) ;  /* 0xffff910008007950 */ /* 0x000fea0003c3ffff */
        .type           $_ZN7cutlass13device_kernelIN5flash19enable_sm80_to_sm89INS1_16FlashAttnBwdSm80INS1_25CollectiveMainloopBwdSm80ILi2ELi2EN4cute5tupleIJNS5_1CILi64EEENS7_ILi128EEES8_EEENS_10bfloat16_tEfNS_4arch4Sm80ELb0ELb0ELb1ELb1ELb0ELb0ELb0ELb0ELi2ELi2ELi4ELi2ELb1EEENS1_24CollectiveEpilogueBwdGQAISA_fSD_Li256ELb1ELb0EEENS1_19SingleTileSchedulerILb1ELb0ELb0ELi128EEEEEEEEEvNT_6ParamsE$_ZN4cute3eso3ESOILb1ELb0EJNS_6LayoutINS_5tupleIJNS3_IJNS_1CILi8EEENS4_ILi1EEEEEEEEENS3_IJNS3_IJS6_NS4_ILi0EEEEEEEEEEElEEC2ERKSC_RKl,@function
        .size           $_ZN7cutlass13device_kernelIN5flash19enable_sm80_to_sm89INS1_16FlashAttnBwdSm80INS1_25CollectiveMainloopBwdSm80ILi2ELi2EN4cute5tupleIJNS5_1CILi64EEENS7_ILi128EEES8_EEENS_10bfloat16_tEfNS_4arch4Sm80ELb0ELb0ELb1ELb1ELb0ELb0ELb0ELb0ELi2ELi2ELi4ELi2ELb1EEENS1_24CollectiveEpilogueBwdGQAISA_fSD_Li256ELb1ELb0EEENS1_19SingleTileSchedulerILb1ELb0ELb0ELi128EEEEEEEEEvNT_6ParamsE$_ZN4cute3eso3ESOILb1ELb0EJNS_6LayoutINS_5tupleIJNS3_IJNS_1CILi8EEENS4_ILi1EEEEEEEEENS3_IJNS3_IJS6_NS4_ILi0EEEEEEEEEEElEEC2ERKSC_RKl,($_ZN7cutlass13device_kernelIN5flash19enable_sm80_to_sm89INS1_16FlashAttnBwdSm80INS1_25CollectiveMainloopBwdSm80ILi2ELi2EN4cute5tupleIJNS5_1CILi64EEENS7_ILi128EEES8_EEENS_10bfloat16_tEfNS_4arch4Sm80ELb0ELb0ELb1ELb1ELb0ELb0ELb0ELb0ELi2ELi2ELi4ELi2ELb1EEENS1_24CollectiveEpilogueBwdGQAISA_fSD_Li256ELb1ELb0EEENS1_19SingleTileSchedulerILb1ELb0ELb0ELi128EEEEEEEEEvNT_6ParamsE$_ZN4cute3eso3ESOILb1ELb0EJNS_6LayoutINS_5tupleIJNS3_IJNS_1CILi8EEENS4_ILi1EEEEEENS4_ILi2EEES6_EEENS3_IJNS3_IJS6_NS4_ILi0EEEEEENS4_ILi2048EEESA_EEEEENS_10ViewEngineINS_8smem_ptrIPN7cutlass10bfloat16_tEEEEEEEC2ERKSE_RKSL_ - $_ZN7cutlass13device_kernelIN5flash19enable_sm80_to_sm89INS1_16FlashAttnBwdSm80INS1_25CollectiveMainloopBwdSm80ILi2ELi2EN4cute5tupleIJNS5_1CILi64EEENS7_ILi128EEES8_EEENS_10bfloat16_tEfNS_4arch4Sm80ELb0ELb0ELb1ELb1ELb0ELb0ELb0ELb0ELi2ELi2ELi4ELi2ELb1EEENS1_24CollectiveEpilogueBwdGQAISA_fSD_Li256ELb1ELb0EEENS1_19SingleTileSchedulerILb1ELb0ELb0ELi128EEEEEEEEEvNT_6ParamsE$_ZN4cute3eso3ESOILb1ELb0EJNS_6LayoutINS_5tupleIJNS3_IJNS_1CILi8EEENS4_ILi1EEEEEEEEENS3_IJNS3_IJS6_NS4_ILi0EEEEEEEEEEElEEC2ERKSC_RKl)
$_ZN7cutlass13device_kernelIN5flash19enable_sm80_to_sm89INS1_16FlashAttnBwdSm80INS1_25CollectiveMainloopBwdSm80ILi2ELi2EN4cute5tupleIJNS5_1CILi64EEENS7_ILi128EEES8_EEENS_10bfloat16_tEfNS_4arch4Sm80ELb0ELb0ELb1ELb1ELb0ELb0ELb0ELb0ELi2ELi2ELi4ELi2ELb1EEENS1_24CollectiveEpilogueBwdGQAISA_fSD_Li256ELb1ELb0EEENS1_19SingleTileSchedulerILb1ELb0ELb0ELi128EEEEEEEEEvNT_6ParamsE$_ZN4cute3eso3ESOILb1ELb0EJNS_6LayoutINS_5tupleIJNS3_IJNS_1CILi8EEENS4_ILi1EEEEEEEEENS3_IJNS3_IJS6_NS4_ILi0EEEEEEEEEEElEEC2ERKSC_RKl:
[----:B------:R-:W-:Y:S01]  /*6f00*/  IADD3 R6, R4, -c[0x0][0x20], RZ ;  /* 0x8000080004067a10 */ /* 0x000fe20007ffe0ff */
[----:B------:R-:W-:Y:S01]  /*6f10*/  IMAD.MOV.U32 R11, RZ, RZ, R7 ;  /* 0x000000ffff0b7224 */ /* 0x000fe200078e0007 */
[----:B------:R-:W-:-:S04]  /*6f20*/  MOV R9, 0x0 ;  /* 0x0000000000097802 */ /* 0x000fc80000000f00 */
[----:B------:R1:W-:Y:S01]  /*6f30*/  STL.64 [R6], R10 ;  /* 0x0000000a06007387 */ /* 0x0003e20000100a00 */
[----:B------:R-:W-:Y:S05]  /*6f40*/  RET.REL.NODEC R8 `(_ZN7cutlass13device_kernelIN5flash19enable_sm80_to_sm89INS1_16FlashAttnBwdSm80INS1_25CollectiveMainloopBwdSm80ILi2ELi2EN4cute5tupleIJNS5_1CILi64EEENS7_ILi128EEES8_EEENS_10bfloat16_tEfNS_4arch4Sm80ELb0ELb0ELb1ELb1ELb0ELb0ELb0ELb0ELi2ELi2ELi4ELi2ELb1EEENS1_24CollectiveEpilogueBwdGQAISA_fSD_Li256ELb1ELb0EEENS1_19SingleTileSchedulerILb1ELb0ELb0ELi128EEEEEEEEEvNT_6ParamsE) ;  /* 0xffff90b008007950 */ /* 0x000fea0003c3ffff */
        .type           $_ZN7cutlass13device_kernelIN5flash19enable_sm80_to_sm89INS1_16FlashAttnBwdSm80INS1_25CollectiveMainloopBwdSm80ILi2ELi2EN4cute5tupleIJNS5_1CILi64EEENS7_ILi128EEES8_EEENS_10bfloat16_tEfNS_4arch4Sm80ELb0ELb0ELb1ELb1ELb0ELb0ELb0ELb0ELi2ELi2ELi4ELi2ELb1EEENS1_24CollectiveEpilogueBwdGQAISA_fSD_Li256ELb1ELb0EEENS1_19SingleTileSchedulerILb1ELb0ELb0ELi128EEEEEEEEEvNT_6ParamsE$_ZN4cute3eso3ESOILb1ELb0EJNS_6LayoutINS_5tupleIJNS3_IJNS_1CILi8EEENS4_ILi1EEEEEENS4_ILi2EEES6_EEENS3_IJNS3_IJS6_NS4_ILi0EEEEEENS4_ILi2048EEESA_EEEEENS_10ViewEngineINS_8smem_ptrIPN7cutlass10bfloat16_tEEEEEEEC2ERKSE_RKSL_,@function
        .size           $_ZN7cutlass13device_kernelIN5flash19enable_sm80_to_sm89INS1_16FlashAttnBwdSm80INS1_25CollectiveMainloopBwdSm80ILi2ELi2EN4cute5tupleIJNS5_1CILi64EEENS7_ILi128EEES8_EEENS_10bfloat16_tEfNS_4arch4Sm80ELb0ELb0ELb1ELb1ELb0ELb0ELb0ELb0ELi2ELi2ELi4ELi2ELb1EEENS1_24CollectiveEpilogueBwdGQAISA_fSD_Li256ELb1ELb0EEENS1_19SingleTileSchedulerILb1ELb0ELb0ELi128EEEEEEEEEvNT_6ParamsE$_ZN4cute3eso3ESOILb1ELb0EJNS_6LayoutINS_5tupleIJNS3_IJNS_1CILi8EEENS4_ILi1EEEEEENS4_ILi2EEES6_EEENS3_IJNS3_IJS6_NS4_ILi0EEEEEENS4_ILi2048EEESA_EEEEENS_10ViewEngineINS_8smem_ptrIPN7cutlass10bfloat16_tEEEEEEEC2ERKSE_RKSL_,($_ZN7cutlass13device_kernelIN5flash19enable_sm80_to_sm89INS1_16FlashAttnBwdSm80INS1_25CollectiveMainloopBwdSm80ILi2ELi2EN4cute5tupleIJNS5_1CILi64EEENS7_ILi128EEES8_EEENS_10bfloat16_tEfNS_4arch4Sm80ELb0ELb0ELb1ELb1ELb0ELb0ELb0ELb0ELi2ELi2ELi4ELi2ELb1EEENS1_24CollectiveEpilogueBwdGQAISA_fSD_Li256ELb1ELb0EEENS1_19SingleTileSchedulerILb1ELb0ELb0ELi128EEEEEEEEEvNT_6ParamsE$_ZN4cute3eso3ESOILb1ELb0EJNS_6LayoutINS_5tupleIJNS3_IJNS_1CILi8EEENS4_ILi1EEEEEENS4_ILi2EEES6_EEENS3_IJNS3_IJS6_NS4_ILi0EEEEEENS4_ILi2048EEESA_EEEEEiEEC2ERKSE_RKi - $_ZN7cutlass13device_kernelIN5flash19enable_sm80_to_sm89INS1_16FlashAttnBwdSm80INS1_25CollectiveMainloopBwdSm80ILi2ELi2EN4cute5tupleIJNS5_1CILi64EEENS7_ILi128EEES8_EEENS_10bfloat16_tEfNS_4arch4Sm80ELb0ELb0ELb1ELb1ELb0ELb0ELb0ELb0ELi2ELi2ELi4ELi2ELb1EEENS1_24CollectiveEpilogueBwdGQAISA_fSD_Li256ELb1ELb0EEENS1_19SingleTileSchedulerILb1ELb0ELb0ELi128EEEEEEEEEvNT_6ParamsE$_ZN4cute3eso3ESOILb1ELb0EJNS_6LayoutINS_5tupleIJNS3_IJNS_1CILi8EEENS4_ILi1EEEEEENS4_ILi2EEES6_EEENS3_IJNS3_IJS6_NS4_ILi0EEEEEENS4_ILi2048EEESA_EEEEENS_10ViewEngineINS_8smem_ptrIPN7cutlass10bfloat16_tEEEEEEEC2ERKSE_RKSL_)
$_ZN7cutlass13device_kernelIN5flash19enable_sm80_to_sm89INS1_16FlashAttnBwdSm80INS1_25CollectiveMainloopBwdSm80ILi2ELi2EN4cute5tupleIJNS5_1CILi64EEENS7_ILi128EEES8_EEENS_10bfloat16_tEfNS_4arch4Sm80ELb0ELb0ELb1ELb1ELb0ELb0ELb0ELb0ELi2ELi2ELi4ELi2ELb1EEENS1_24CollectiveEpilogueBwdGQAISA_fSD_Li256ELb1ELb0EEENS1_19SingleTileSchedulerILb1ELb0ELb0ELi128EEEEEEEEEvNT_6ParamsE$_ZN4cute3eso3ESOILb1ELb0EJNS_6LayoutINS_5tupleIJNS3_IJNS_1CILi8EEENS4_ILi1EEEEEENS4_ILi2EEES6_EEENS3_IJNS3_IJS6_NS4_ILi0EEEEEENS4_ILi2048EEESA_EEEEENS_10ViewEngineINS_8smem_ptrIPN7cutlass10bfloat16_tEEEEEEEC2ERKSE_RKSL_:
[----:B------:R-:W-:Y:S02]  /*6f50*/  IADD3 R8, R4, -c[0x0][0x20], RZ ;  /* 0x8000080004087a10 */ /* 0x000fe40007ffe0ff */
[----:B------:R-:W-:-:S03]  /*6f60*/  MOV R11, 0x0 ;  /* 0x00000000000b7802 */ /* 0x000fc60000000f00 */
[----:B------:R1:W-:Y:S01]  /*6f70*/  STL.64 [R8], R6 ;  /* 0x0000000608007387 */ /* 0x0003e20000100a00 */
[----:B------:R-:W-:Y:S05]  /*6f80*/  RET.REL.NODEC R10 `(_ZN7cutlass13device_kernelIN5flash19enable_sm80_to_sm89INS1_16FlashAttnBwdSm80INS1_25CollectiveMainloopBwdSm80ILi2ELi2EN4cute5tupleIJNS5_1CILi64EEENS7_ILi128EEES8_EEENS_10bfloat16_tEfNS_4arch4Sm80ELb0ELb0ELb1ELb1ELb0ELb0ELb0ELb0ELi2ELi2ELi4ELi2ELb1EEENS1_24CollectiveEpilogueBwdGQAISA_fSD_Li256ELb1ELb0EEENS1_19SingleTileSchedulerILb1ELb0ELb0ELi128EEEEEEEEEvNT_6ParamsE) ;  /* 0xffff90700a007950 */ /* 0x000fea0003c3ffff */
        .type           $_ZN7cutlass13device_kernelIN5flash19enable_sm80_to_sm89INS1_16FlashAttnBwdSm80INS1_25CollectiveMainloopBwdSm80ILi2ELi2EN4cute5tupleIJNS5_1CILi64EEENS7_ILi128EEES8_EEENS_10bfloat16_tEfNS_4arch4Sm80ELb0ELb0ELb1ELb1ELb0ELb0ELb0ELb0ELi2ELi2ELi4ELi2ELb1EEENS1_24CollectiveEpilogueBwdGQAISA_fSD_Li256ELb1ELb0EEENS1_19SingleTileSchedulerILb1ELb0ELb0ELi128EEEEEEEEEvNT_6ParamsE$_ZN4cute3eso3ESOILb1ELb0EJNS_6LayoutINS_5tupleIJNS3_IJNS_1CILi8EEENS4_ILi1EEEEEENS4_ILi2EEES6_EEENS3_IJNS3_IJS6_NS4_ILi0EEEEEENS4_ILi2048EEESA_EEEEEiEEC2ERKSE_RKi,@function
        .size           $_ZN7cutlass13device_kernelIN5flash19enable_sm80_to_sm89INS1_16FlashAttnBwdSm80INS1_25CollectiveMainloopBwdSm80ILi2ELi2EN4cute5tupleIJNS5_1CILi64EEENS7_ILi128EEES8_EEENS_10bfloat16_tEfNS_4arch4Sm80ELb0ELb0ELb1ELb1ELb0ELb0ELb0ELb0ELi2ELi2ELi4ELi2ELb1EEENS1_24CollectiveEpilogueBwdGQAISA_fSD_Li256ELb1ELb0EEENS1_19SingleTileSchedulerILb1ELb0ELb0ELi128EEEEEEEEEvNT_6ParamsE$_ZN4cute3eso3ESOILb1ELb0EJNS_6LayoutINS_5tupleIJNS3_IJNS_1CILi8EEENS4_ILi1EEEEEENS4_ILi2EEES6_EEENS3_IJNS3_IJS6_NS4_ILi0EEEEEENS4_ILi2048EEESA_EEEEEiEEC2ERKSE_RKi,($_ZN7cutlass13device_kernelIN5flash19enable_sm80_to_sm89INS1_16FlashAttnBwdSm80INS1_25CollectiveMainloopBwdSm80ILi2ELi2EN4cute5tupleIJNS5_1CILi64EEENS7_ILi128EEES8_EEENS_10bfloat16_tEfNS_4arch4Sm80ELb0ELb0ELb1ELb1ELb0ELb0ELb0ELb0ELi2ELi2ELi4ELi2ELb1EEENS1_24CollectiveEpilogueBwdGQAISA_fSD_Li256ELb1ELb0EEENS1_19SingleTileSchedulerILb1ELb0ELb0ELi128EEEEEEEEEvNT_6ParamsE$_ZN4cute5tupleIJNS0_IJNS0_IJNS_1CILi8EEENS1_ILi1EEEEEENS1_ILi2EEES3_EEENS0_IJNS0_IJS3_NS1_ILi0EEEEEElS7_EEEEEC2ERKS6_RKS9_ - $_ZN7cutlass13device_kernelIN5flash19enable_sm80_to_sm89INS1_16FlashAttnBwdSm80INS1_25CollectiveMainloopBwdSm80ILi2ELi2EN4cute5tupleIJNS5_1CILi64EEENS7_ILi128EEES8_EEENS_10bfloat16_tEfNS_4arch4Sm80ELb0ELb0ELb1ELb1ELb0ELb0ELb0ELb0ELi2ELi2ELi4ELi2ELb1EEENS1_24CollectiveEpilogueBwdGQAISA_fSD_Li256ELb1ELb0EEENS1_19SingleTileSchedulerILb1ELb0ELb0ELi128EEEEEEEEEvNT_6ParamsE$_ZN4cute3eso3ESOILb1ELb0EJNS_6LayoutINS_5tupleIJNS3_IJNS_1CILi8EEENS4_ILi1EEEEEENS4_ILi2EEES6_EEENS3_IJNS3_IJS6_NS4_ILi0EEEEEENS4_ILi2048EEESA_EEEEEiEEC2ERKSE_RKi)
$_ZN7cutlass13device_kernelIN5flash19enable_sm80_to_sm89INS1_16FlashAttnBwdSm80INS1_25CollectiveMainloopBwdSm80ILi2ELi2EN4cute5tupleIJNS5_1CILi64EEENS7_ILi128EEES8_EEENS_10bfloat16_tEfNS_4arch4Sm80ELb0ELb0ELb1ELb1ELb0ELb0ELb0ELb0ELi2ELi2ELi4ELi2ELb1EEENS1_24CollectiveEpilogueBwdGQAISA_fSD_Li256ELb1ELb0EEENS1_19SingleTileSchedulerILb1ELb0ELb0ELi128EEEEEEEEEvNT_6ParamsE$_ZN4cute3eso3ESOILb1ELb0EJNS_6LayoutINS_5tupleIJNS3_IJNS_1CILi8EEENS4_ILi1EEEEEENS4_ILi2EEES6_EEENS3_IJNS3_IJS6_NS4_ILi0EEEEEENS4_ILi2048EEESA_EEEEEiEEC2ERKSE_RKi:
[----:B------:R-:W-:Y:S02]  /*6f90*/  IADD3 R6, R4, -c[0x0][0x20], RZ ;  /* 0x8000080004067a10 */ /* 0x000fe40007ffe0ff */
[----:B------:R-:W-:-:S03]  /*6fa0*/  MOV R9, 0x0 ;  /* 0x0000000000097802 */ /* 0x000fc60000000f00 */
[----:B------:R1:W-:Y:S01]  /*6fb0*/  STL [R6], R7 ;  /* 0x0000000706007387 */ /* 0x0003e20000100800 */
[----:B------:R-:W-:Y:S05]  /*6fc0*/  RET.REL.NODEC R8 `(_ZN7cutlass13device_kernelIN5flash19enable_sm80_to_sm89INS1_16FlashAttnBwdSm80INS1_25CollectiveMainloopBwdSm80ILi2ELi2EN4cute5tupleIJNS5_1CILi64EEENS7_ILi128EEES8_EEENS_10bfloat16_tEfNS_4arch4Sm80ELb0ELb0ELb1ELb1ELb0ELb0ELb0ELb0ELi2ELi2ELi4ELi2ELb1EEENS1_24CollectiveEpilogueBwdGQAISA_fSD_Li256ELb1ELb0EEENS1_19SingleTileSchedulerILb1ELb0ELb0ELi128EEEEEEEEEvNT_6ParamsE) ;  /* 0xffff903008007950 */ /* 0x000fea0003c3ffff */
        .type           $_ZN7cutlass13device_kernelIN5flash19enable_sm80_to_sm89INS1_16FlashAttnBwdSm80INS1_25CollectiveMainloopBwdSm80ILi2ELi2EN4cute5tupleIJNS5_1CILi64EEENS7_ILi128EEES8_EEENS_10bfloat16_tEfNS_4arch4Sm80ELb0ELb0ELb1ELb1ELb0ELb0ELb0ELb0ELi2ELi2ELi4ELi2ELb1EEENS1_24CollectiveEpilogueBwdGQAISA_fSD_Li256ELb1ELb0EEENS1_19SingleTileSchedulerILb1ELb0ELb0ELi128EEEEEEEEEvNT_6ParamsE$_ZN4cute5tupleIJNS0_IJNS0_IJNS_1CILi8EEENS1_ILi1EEEEEENS1_ILi2EEES3_EEENS0_IJNS0_IJS3_NS1_ILi0EEEEEElS7_EEEEEC2ERKS6_RKS9_,@function
        .size           $_ZN7cutlass13device_kernelIN5flash19enable_sm80_to_sm89INS1_16FlashAttnBwdSm80INS1_25CollectiveMainloopBwdSm80ILi2ELi2EN4cute5tupleIJNS5_1CILi64EEENS7_ILi128EEES8_EEENS_10bfloat16_tEfNS_4arch4Sm80ELb0ELb0ELb1ELb1ELb0ELb0ELb0ELb0ELi2ELi2ELi4ELi2ELb1EEENS1_24CollectiveEpilogueBwdGQAISA_fSD_Li256ELb1ELb0EEENS1_19SingleTileSchedulerILb1ELb0ELb0ELi128EEEEEEEEEvNT_6ParamsE$_ZN4cute5tupleIJNS0_IJNS0_IJNS_1CILi8EEENS1_ILi1EEEEEENS1_ILi2EEES3_EEENS0_IJNS0_IJS3_NS1_ILi0EEEEEElS7_EEEEEC2ERKS6_RKS9_,($_ZN7cutlass13device_kernelIN5flash19enable_sm80_to_sm89INS1_16FlashAttnBwdSm80INS1_25CollectiveMainloopBwdSm80ILi2ELi2EN4cute5tupleIJNS5_1CILi64EEENS7_ILi128EEES8_EEENS_10bfloat16_tEfNS_4arch4Sm80ELb0ELb0ELb1ELb1ELb0ELb0ELb0ELb0ELi2ELi2ELi4ELi2ELb1EEENS1_24CollectiveEpilogueBwdGQAISA_fSD_Li256ELb1ELb0EEENS1_19SingleTileSchedulerILb1ELb0ELb0ELi128EEEEEEEEEvNT_6ParamsE$_ZN4cute5tupleIJNS_15ArithmeticTupleIJNS_1CILi0EEEiEEEEEC2ERKS4_ - $_ZN7cutlass13device_kernelIN5flash19enable_sm80_to_sm89INS1_16FlashAttnBwdSm80INS1_25CollectiveMainloopBwdSm80ILi2ELi2EN4cute5tupleIJNS5_1CILi64EEENS7_ILi128EEES8_EEENS_10bfloat16_tEfNS_4arch4Sm80ELb0ELb0ELb1ELb1ELb0ELb0ELb0ELb0ELi2ELi2ELi4ELi2ELb1EEENS1_24CollectiveEpilogueBwdGQAISA_fSD_Li256ELb1ELb0EEENS1_19SingleTileSchedulerILb1ELb0ELb0ELi128EEEEEEEEEvNT_6ParamsE$_ZN4cute5tupleIJNS0_IJNS0_IJNS_1CILi8EEENS1_ILi1EEEEEENS1_ILi2EEES3_EEENS0_IJNS0_IJS3_NS1_ILi0EEEEEElS7_EEEEEC2ERKS6_RKS9_)
$_ZN7cutlass13device_kernelIN5flash19enable_sm80_to_sm89INS1_16FlashAttnBwdSm80INS1_25CollectiveMainloopBwdSm80ILi2ELi2EN4cute5tupleIJNS5_1CILi64EEENS7_ILi128EEES8_EEENS_10bfloat16_tEfNS_4arch4Sm80ELb0ELb0ELb1ELb1ELb0ELb0ELb0ELb0ELi2ELi2ELi4ELi2ELb1EEENS1_24CollectiveEpilogueBwdGQAISA_fSD_Li256ELb1ELb0EEENS1_19SingleTileSchedulerILb1ELb0ELb0ELi128EEEEEEEEEvNT_6ParamsE$_ZN4cute5tupleIJNS0_IJNS0_IJNS_1CILi8EEENS1_ILi1EEEEEENS1_ILi2EEES3_EEENS0_IJNS0_IJS3_NS1_ILi0EEEEEElS7_EEEEEC2ERKS6_RKS9_:
[----:B------:R-:W-:Y:S02]  /*6fd0*/  MOV R10, 0x6ff0 ;  /* 0x00006ff0000a7802 */ /* 0x000fe40000000f00 */
[----:B------:R-:W-:Y:S05]  /*6fe0*/  CALL.REL.NOINC `($_ZN7cutlass13device_kernelIN5flash19enable_sm80_to_sm89INS1_16FlashAttnBwdSm80INS1_25CollectiveMainloopBwdSm80ILi2ELi2EN4cute5tupleIJNS5_1CILi64EEENS7_ILi128EEES8_EEENS_10bfloat16_tEfNS_4arch4Sm80ELb0ELb0ELb1ELb1ELb0ELb0ELb0ELb0ELi2ELi2ELi4ELi2ELb1EEENS1_24CollectiveEpilogueBwdGQAISA_fSD_Li256ELb1ELb0EEENS1_19SingleTileSchedulerILb1ELb0ELb0ELi128EEEEEEEEEvNT_6ParamsE$_ZN4cute3eso3ESOILb1ELb0EJNS_5tupleIJNS2_IJNS_1CILi8EEENS3_ILi1EEEEEENS3_ILi2EEES5_EEENS2_IJNS2_IJS5_NS3_ILi0EEEEEElS9_EEEEEC2ERKS8_RKSB_) ;  /* 0xfffffb9000007944 */ /* 0x000fea0003c3ffff */
[----:B------:R-:W-:-:S04]  /*6ff0*/  MOV R9, 0x0 ;  /* 0x0000000000097802 */ /* 0x000fc80000000f00 */
[----:B------:R-:W-:Y:S05]  /*7000*/  RET.REL.NODEC R8 `(_ZN7cutlass13device_kernelIN5flash19enable_sm80_to_sm89INS1_16FlashAttnBwdSm80INS1_25CollectiveMainloopBwdSm80ILi2ELi2EN4cute5tupleIJNS5_1CILi64EEENS7_ILi128EEES8_EEENS_10bfloat16_tEfNS_4arch4Sm80ELb0ELb0ELb1ELb1ELb0ELb0ELb0ELb0ELi2ELi2ELi4ELi2ELb1EEENS1_24CollectiveEpilogueBwdGQAISA_fSD_Li256ELb1ELb0EEENS1_19SingleTileSchedulerILb1ELb0ELb0ELi128EEEEEEEEEvNT_6ParamsE) ;  /* 0xffff8ff008007950 */ /* 0x000fea0003c3ffff */
        .type           $_ZN7cutlass13device_kernelIN5flash19enable_sm80_to_sm89INS1_16FlashAttnBwdSm80INS1_25CollectiveMainloopBwdSm80ILi2ELi2EN4cute5tupleIJNS5_1CILi64EEENS7_ILi128EEES8_EEENS_10bfloat16_tEfNS_4arch4Sm80ELb0ELb0ELb1ELb1ELb0ELb0ELb0ELb0ELi2ELi2ELi4ELi2ELb1EEENS1_24CollectiveEpilogueBwdGQAISA_fSD_Li256ELb1ELb0EEENS1_19SingleTileSchedulerILb1ELb0ELb0ELi128EEEEEEEEEvNT_6ParamsE$_ZN4cute5tupleIJNS_15ArithmeticTupleIJNS_1CILi0EEEiEEEEEC2ERKS4_,@function
        .size           $_ZN7cutlass13device_kernelIN5flash19enable_sm80_to_sm89INS1_16FlashAttnBwdSm80INS1_25CollectiveMainloopBwdSm80ILi2ELi2EN4cute5tupleIJNS5_1CILi64EEENS7_ILi128EEES8_EEENS_10bfloat16_tEfNS_4arch4Sm80ELb0ELb0ELb1ELb1ELb0ELb0ELb0ELb0ELi2ELi2ELi4ELi2ELb1EEENS1_24CollectiveEpilogueBwdGQAISA_fSD_Li256ELb1ELb0EEENS1_19SingleTileSchedulerILb1ELb0ELb0ELi128EEEEEEEEEvNT_6ParamsE$_ZN4cute5tupleIJNS_15ArithmeticTupleIJNS_1CILi0EEEiEEEEEC2ERKS4_,($_ZN7cutlass13device_kernelIN5flash19enable_sm80_to_sm89INS1_16FlashAttnBwdSm80INS1_25CollectiveMainloopBwdSm80ILi2ELi2EN4cute5tupleIJNS5_1CILi64EEENS7_ILi128EEES8_EEENS_10bfloat16_tEfNS_4arch4Sm80ELb0ELb0ELb1ELb1ELb0ELb0ELb0ELb0ELi2ELi2ELi4ELi2ELb1EEENS1_24CollectiveEpilogueBwdGQAISA_fSD_Li256ELb1ELb0EEENS1_19SingleTileSchedulerILb1ELb0ELb0ELi128EEEEEEEEEvNT_6ParamsE$_ZN4cute5tupleIJNS_15ArithmeticTupleIJiEEEEEC2ERKS2_ - $_ZN7cutlass13device_kernelIN5flash19enable_sm80_to_sm89INS1_16FlashAttnBwdSm80INS1_25CollectiveMainloopBwdSm80ILi2ELi2EN4cute5tupleIJNS5_1CILi64EEENS7_ILi128EEES8_EEENS_10bfloat16_tEfNS_4arch4Sm80ELb0ELb0ELb1ELb1ELb0ELb0ELb0ELb0ELi2ELi2ELi4ELi2ELb1EEENS1_24CollectiveEpilogueBwdGQAISA_fSD_Li256ELb1ELb0EEENS1_19SingleTileSchedulerILb1ELb0ELb0ELi128EEEEEEEEEvNT_6ParamsE$_ZN4cute5tupleIJNS_15ArithmeticTupleIJNS_1CILi0EEEiEEEEEC2ERKS4_)
$_ZN7cutlass13device_kernelIN5flash19enable_sm80_to_sm89INS1_16FlashAttnBwdSm80INS1_25CollectiveMainloopBwdSm80ILi2ELi2EN4cute5tupleIJNS5_1CILi64EEENS7_ILi128EEES8_EEENS_10bfloat16_tEfNS_4arch4Sm80ELb0ELb0ELb1ELb1ELb0ELb0ELb0ELb0ELi2ELi2ELi4ELi2ELb1EEENS1_24CollectiveEpilogueBwdGQAISA_fSD_Li256ELb1ELb0EEENS1_19SingleTileSchedulerILb1ELb0ELb0ELi128EEEEEEEEEvNT_6ParamsE$_ZN4cute5tupleIJNS_15ArithmeticTupleIJNS_1CILi0EEEiEEEEEC2ERKS4_:
[----:B------:R-:W-:Y:S02]  /*7010*/  MOV R10, 0x7030 ;  /* 0x00007030000a7802 */ /* 0x000fe40000000f00 */
[----:B------:R-:W-:Y:S05]  /*7020*/  CALL.REL.NOINC `($_ZN7cutlass13device_kernelIN5flash19enable_sm80_to_sm89INS1_16FlashAttnBwdSm80INS1_25CollectiveMainloopBwdSm80ILi2ELi2EN4cute5tupleIJNS5_1CILi64EEENS7_ILi128EEES8_EEENS_10bfloat16_tEfNS_4arch4Sm80ELb0ELb0ELb1ELb1ELb0ELb0ELb0ELb0ELi2ELi2ELi4ELi2ELb1EEENS1_24CollectiveEpilogueBwdGQAISA_fSD_Li256ELb1ELb0EEENS1_19SingleTileSchedulerILb1ELb0ELb0ELi128EEEEEEEEEvNT_6ParamsE$_ZN4cute3eso3ESOILb0ELb1EJNS_15ArithmeticTupleIJNS_1CILi0EEEiEEEEEC2ERKS5_) ;  /* 0xfffff56000007944 */ /* 0x000fea0003c3ffff */
[----:B------:R-:W-:-:S04]  /*7030*/  MOV R17, 0x0 ;  /* 0x0000000000117802 */ /* 0x000fc80000000f00 */
[----:B------:R-:W-:Y:S05]  /*7040*/  RET.REL.NODEC R16 `(_ZN7cutlass13device_kernelIN5flash19enable_sm80_to_sm89INS1_16FlashAttnBwdSm80INS1_25CollectiveMainloopBwdSm80ILi2ELi2EN4cute5tupleIJNS5_1CILi64EEENS7_ILi128EEES8_EEENS_10bfloat16_tEfNS_4arch4Sm80ELb0ELb0ELb1ELb1ELb0ELb0ELb0ELb0ELi2ELi2ELi4ELi2ELb1EEENS1_24CollectiveEpilogueBwdGQAISA_fSD_Li256ELb1ELb0EEENS1_19SingleTileSchedulerILb1ELb0ELb0ELi128EEEEEEEEEvNT_6ParamsE) ;  /* 0xffff8fb010007950 */ /* 0x000fea0003c3ffff */
        .type           $_ZN7cutlass13device_kernelIN5flash19enable_sm80_to_sm89INS1_16FlashAttnBwdSm80INS1_25CollectiveMainloopBwdSm80ILi2ELi2EN4cute5tupleIJNS5_1CILi64EEENS7_ILi128EEES8_EEENS_10bfloat16_tEfNS_4arch4Sm80ELb0ELb0ELb1ELb1ELb0ELb0ELb0ELb0ELi2ELi2ELi4ELi2ELb1EEENS1_24CollectiveEpilogueBwdGQAISA_fSD_Li256ELb1ELb0EEENS1_19SingleTileSchedulerILb1ELb0ELb0ELi128EEEEEEEEEvNT_6ParamsE$_ZN4cute5tupleIJNS_15ArithmeticTupleIJiEEEEEC2ERKS2_,@function
        .size           $_ZN7cutlass13device_kernelIN5flash19enable_sm80_to_sm89INS1_16FlashAttnBwdSm80INS1_25CollectiveMainloopBwdSm80ILi2ELi2EN4cute5tupleIJNS5_1CILi64EEENS7_ILi128EEES8_EEENS_10bfloat16_tEfNS_4arch4Sm80ELb0ELb0ELb1ELb1ELb0ELb0ELb0ELb0ELi2ELi2ELi4ELi2ELb1EEENS1_24CollectiveEpilogueBwdGQAISA_fSD_Li256ELb1ELb0EEENS1_19SingleTileSchedulerILb1ELb0ELb0ELi128EEEEEEEEEvNT_6ParamsE$_ZN4cute5tupleIJNS_15ArithmeticTupleIJiEEEEEC2ERKS2_,($_ZN7cutlass13device_kernelIN5flash19enable_sm80_to_sm89INS1_16FlashAttnBwdSm80INS1_25CollectiveMainloopBwdSm80ILi2ELi2EN4cute5tupleIJNS5_1CILi64EEENS7_ILi128EEES8_EEENS_10bfloat16_tEfNS_4arch4Sm80ELb0ELb0ELb1ELb1ELb0ELb0ELb0ELb0ELi2ELi2ELi4ELi2ELb1EEENS1_24CollectiveEpilogueBwdGQAISA_fSD_Li256ELb1ELb0EEENS1_19SingleTileSchedulerILb1ELb0ELb0ELi128EEEEEEEEEvNT_6ParamsE$_ZN4cute5tupleIJNS_15ArithmeticTupleIJiiEEEEEC2ERKS2_ - $_ZN7cutlass13device_kernelIN5flash19enable_sm80_to_sm89INS1_16FlashAttnBwdSm80INS1_25CollectiveMainloopBwdSm80ILi2ELi2EN4cute5tupleIJNS5_1CILi64EEENS7_ILi128EEES8_EEENS_10bfloat16_tEfNS_4arch4Sm80ELb0ELb0ELb1ELb1ELb0ELb0ELb0ELb0ELi2ELi2ELi4ELi2ELb1EEENS1_24CollectiveEpilogueBwdGQAISA_fSD_Li256ELb1ELb0EEENS1_19SingleTileSchedulerILb1ELb0ELb0ELi128EEEEEEEEEvNT_6ParamsE$_ZN4cute5tupleIJNS_15ArithmeticTupleIJiEEEEEC2ERKS2_)
$_ZN7cutlass13device_kernelIN5flash19enable_sm80_to_sm89INS1_16FlashAttnBwdSm80INS1_25CollectiveMainloopBwdSm80ILi2ELi2EN4cute5tupleIJNS5_1CILi64EEENS7_ILi128EEES8_EEENS_10bfloat16_tEfNS_4arch4Sm80ELb0ELb0ELb1ELb1ELb0ELb0ELb0ELb0ELi2ELi2ELi4ELi2ELb1EEENS1_24CollectiveEpilogueBwdGQAISA_fSD_Li256ELb1ELb0EEENS1_19SingleTileSchedulerILb1ELb0ELb0ELi128EEEEEEEEEvNT_6ParamsE$_ZN4cute5tupleIJNS_15ArithmeticTupleIJiEEEEEC2ERKS2_:
[----:B------:R-:W-:Y:S02]  /*7050*/  MOV R8, 0x7070 ;  /* 0x0000707000087802 */ /* 0x000fe40000000f00 */
[----:B------:R-:W-:Y:S05]  /*7060*/  CALL.REL.NOINC `($_ZN7cutlass13device_kernelIN5flash19enable_sm80_to_sm89INS1_16FlashAttnBwdSm80INS1_25CollectiveMainloopBwdSm80ILi2ELi2EN4cute5tupleIJNS5_1CILi64EEENS7_ILi128EEES8_EEENS_10bfloat16_tEfNS_4arch4Sm80ELb0ELb0ELb1ELb1ELb0ELb0ELb0ELb0ELi2ELi2ELi4ELi2ELb1EEENS1_24CollectiveEpilogueBwdGQAISA_fSD_Li256ELb1ELb0EEENS1_19SingleTileSchedulerILb1ELb0ELb0ELi128EEEEEEEEEvNT_6ParamsE$_ZN4cute3eso3ESOILb0ELb1EJNS_15ArithmeticTupleIJiEEEEEC2ERKS3_) ;  /* 0xfffff56000007944 */ /* 0x000fea0003c3ffff */
[----:B------:R-:W-:-:S04]  /*7070*/  MOV R11, 0x0 ;  /* 0x00000000000b7802 */ /* 0x000fc80000000f00 */
[----:B------:R-:W-:Y:S05]  /*7080*/  RET.REL.NODEC R10 `(_ZN7cutlass13device_kernelIN5flash19enable_sm80_to_sm89INS1_16FlashAttnBwdSm80INS1_25CollectiveMainloopBwdSm80ILi2ELi2EN4cute5tupleIJNS5_1CILi64EEENS7_ILi128EEES8_EEENS_10bfloat16_tEfNS_4arch4Sm80ELb0ELb0ELb1ELb1ELb0ELb0ELb0ELb0ELi2ELi2ELi4ELi2ELb1EEENS1_24CollectiveEpilogueBwdGQAISA_fSD_Li256ELb1ELb0EEENS1_19SingleTileSchedulerILb1ELb0ELb0ELi128EEEEEEEEEvNT_6ParamsE) ;  /* 0xffff8f700a007950 */ /* 0x000fea0003c3ffff */
        .type           $_ZN7cutlass13device_kernelIN5flash19enable_sm80_to_sm89INS1_16FlashAttnBwdSm80INS1_25CollectiveMainloopBwdSm80ILi2ELi2EN4cute5tupleIJNS5_1CILi64EEENS7_ILi128EEES8_EEENS_10bfloat16_tEfNS_4arch4Sm80ELb0ELb0ELb1ELb1ELb0ELb0ELb0ELb0ELi2ELi2ELi4ELi2ELb1EEENS1_24CollectiveEpilogueBwdGQAISA_fSD_Li256ELb1ELb0EEENS1_19SingleTileSchedulerILb1ELb0ELb0ELi128EEEEEEEEEvNT_6ParamsE$_ZN4cute5tupleIJNS_15ArithmeticTupleIJiiEEEEEC2ERKS2_,@function
        .size           $_ZN7cutlass13device_kernelIN5flash19enable_sm80_to_sm89INS1_16FlashAttnBwdSm80INS1_25CollectiveMainloopBwdSm80ILi2ELi2EN4cute5tupleIJNS5_1CILi64EEENS7_ILi128EEES8_EEENS_10bfloat16_tEfNS_4arch4Sm80ELb0ELb0ELb1ELb1ELb0ELb0ELb0ELb0ELi2ELi2ELi4ELi2ELb1EEENS1_24CollectiveEpilogueBwdGQAISA_fSD_Li256ELb1ELb0EEENS1_19SingleTileSchedulerILb1ELb0ELb0ELi128EEEEEEEEEvNT_6ParamsE$_ZN4cute5tupleIJNS_15ArithmeticTupleIJiiEEEEEC2ERKS2_,($_ZN7cutlass13device_kernelIN5flash19enable_sm80_to_sm89INS1_16FlashAttnBwdSm80INS1_25CollectiveMainloopBwdSm80ILi2ELi2EN4cute5tupleIJNS5_1CILi64EEENS7_ILi128EEES8_EEENS_10bfloat16_tEfNS_4arch4Sm80ELb0ELb0ELb1ELb1ELb0ELb0ELb0ELb0ELi2ELi2ELi4ELi2ELb1EEENS1_24CollectiveEpilogueBwdGQAISA_fSD_Li256ELb1ELb0EEENS1_19SingleTileSchedulerILb1ELb0ELb0ELi128EEEEEEEEEvNT_6ParamsE$_ZN4cute5tupleIJNS_15ArithmeticTupleIJiiEEEiiiEEC2ERKS2_RKiS7_S7_ - $_ZN7cutlass13device_kernelIN5flash19enable_sm80_to_sm89INS1_16FlashAttnBwdSm80INS1_25CollectiveMainloopBwdSm80ILi2ELi2EN4cute5tupleIJNS5_1CILi64EEENS7_ILi128EEES8_EEENS_10bfloat16_tEfNS_4arch4Sm80ELb0ELb0ELb1ELb1ELb0ELb0ELb0ELb0ELi2ELi2ELi4ELi2ELb1EEENS1_24CollectiveEpilogueBwdGQAISA_fSD_Li256ELb1ELb0EEENS1_19SingleTileSchedulerILb1ELb0ELb0ELi128EEEEEEEEEvNT_6ParamsE$_ZN4cute5tupleIJNS_15ArithmeticTupleIJiiEEEEEC2ERKS2_)
$_ZN7cutlass13device_kernelIN5flash19enable_sm80_to_sm89INS1_16FlashAttnBwdSm80INS1_25CollectiveMainloopBwdSm80ILi2ELi2EN4cute5tupleIJNS5_1CILi64EEENS7_ILi128EEES8_EEENS_10bfloat16_tEfNS_4arch4Sm80ELb0ELb0ELb1ELb1ELb0ELb0ELb0ELb0ELi2ELi2ELi4ELi2ELb1EEENS1_24CollectiveEpilogueBwdGQAISA_fSD_Li256ELb1ELb0EEENS1_19SingleTileSchedulerILb1ELb0ELb0ELi128EEEEEEEEEvNT_6ParamsE$_ZN4cute5tupleIJNS_15ArithmeticTupleIJiiEEEEEC2ERKS2_:
[----:B------:R-:W-:Y:S02]  /*7090*/  MOV R8, 0x70b0 ;  /* 0x000070b000087802 */ /* 0x000fe40000000f00 */
[----:B------:R-:W-:Y:S05]  /*70a0*/  CALL.REL.NOINC `($_ZN7cutlass13device_kernelIN5flash19enable_sm80_to_sm89INS1_16FlashAttnBwdSm80INS1_25CollectiveMainloopBwdSm80ILi2ELi2EN4cute5tupleIJNS5_1CILi64EEENS7_ILi128EEES8_EEENS_10bfloat16_tEfNS_4arch4Sm80ELb0ELb0ELb1ELb1ELb0ELb0ELb0ELb0ELi2ELi2ELi4ELi2ELb1EEENS1_24CollectiveEpilogueBwdGQAISA_fSD_Li256ELb1ELb0EEENS1_19SingleTileSchedulerILb1ELb0ELb0ELi128EEEEEEEEEvNT_6ParamsE$_ZN4cute3eso3ESOILb0ELb1EJNS_15ArithmeticTupleIJiiEEEEEC2ERKS3_) ;  /* 0xfffff57000007944 */ /* 0x000fea0003c3ffff */
[----:B------:R-:W-:-:S04]  /*70b0*/  MOV R11, 0x0 ;  /* 0x00000000000b7802 */ /* 0x000fc80000000f00 */
[----:B------:R-:W-:Y:S05]  /*70c0*/  RET.REL.NODEC R10 `(_ZN7cutlass13device_kernelIN5flash19enable_sm80_to_sm89INS1_16FlashAttnBwdSm80INS1_25CollectiveMainloopBwdSm80ILi2ELi2EN4cute5tupleIJNS5_1CILi64EEENS7_ILi128EEES8_EEENS_10bfloat16_tEfNS_4arch4Sm80ELb0ELb0ELb1ELb1ELb0ELb0ELb0ELb0ELi2ELi2ELi4ELi2ELb1EEENS1_24CollectiveEpilogueBwdGQAISA_fSD_Li256ELb1ELb0EEENS1_19SingleTileSchedulerILb1ELb0ELb0ELi128EEEEEEEEEvNT_6ParamsE) ;  /* 0xffff8f300a007950 */ /* 0x000fea0003c3ffff */
        .type           $_ZN7cutlass13device_kernelIN5flash19enable_sm80_to_sm89INS1_16FlashAttnBwdSm80INS1_25CollectiveMainloopBwdSm80ILi2ELi2EN4cute5tupleIJNS5_1CILi64EEENS7_ILi128EEES8_EEENS_10bfloat16_tEfNS_4arch4Sm80ELb0ELb0ELb1ELb1ELb0ELb0ELb0ELb0ELi2ELi2ELi4ELi2ELb1EEENS1_24CollectiveEpilogueBwdGQAISA_fSD_Li256ELb1ELb0EEENS1_19SingleTileSchedulerILb1ELb0ELb0ELi128EEEEEEEEEvNT_6ParamsE$_ZN4cute5tupleIJNS_15ArithmeticTupleIJiiEEEiiiEEC2ERKS2_RKiS7_S7_,@function
        .size           $_ZN7cutlass13device_kernelIN5flash19enable_sm80_to_sm89INS1_16FlashAttnBwdSm80INS1_25CollectiveMainloopBwdSm80ILi2ELi2EN4cute5tupleIJNS5_1CILi64EEENS7_ILi128EEES8_EEENS_10bfloat16_tEfNS_4arch4Sm80ELb0ELb0ELb1ELb1ELb0ELb0ELb0ELb0ELi2ELi2ELi4ELi2ELb1EEENS1_24CollectiveEpilogueBwdGQAISA_fSD_Li256ELb1ELb0EEENS1_19SingleTileSchedulerILb1ELb0ELb0ELi128EEEEEEEEEvNT_6ParamsE$_ZN4cute5tupleIJNS_15ArithmeticTupleIJiiEEEiiiEEC2ERKS2_RKiS7_S7_,($_ZN7cutlass13device_kernelIN5flash19enable_sm80_to_sm89INS1_16FlashAttnBwdSm80INS1_25CollectiveMainloopBwdSm80ILi2ELi2EN4cute5tupleIJNS5_1CILi64EEENS7_ILi128EEES8_EEENS_10bfloat16_tEfNS_4arch4Sm80ELb0ELb0ELb1ELb1ELb0ELb0ELb0ELb0ELi2ELi2ELi4ELi2ELb1EEENS1_24CollectiveEpilogueBwdGQAISA_fSD_Li256ELb1ELb0EEENS1_19SingleTileSchedulerILb1ELb0ELb0ELi128EEEEEEEEEvNT_6ParamsE$_ZN4cute5tupleIJNS_1CILi0EEES2_S2_iEEC2ERKS2_S5_S5_RKi - $_ZN7cutlass13device_kernelIN5flash19enable_sm80_to_sm89INS1_16FlashAttnBwdSm80INS1_25CollectiveMainloopBwdSm80ILi2ELi2EN4cute5tupleIJNS5_1CILi64EEENS7_ILi128EEES8_EEENS_10bfloat16_tEfNS_4arch4Sm80ELb0ELb0ELb1ELb1ELb0ELb0ELb0ELb0ELi2ELi2ELi4ELi2ELb1EEENS1_24CollectiveEpilogueBwdGQAISA_fSD_Li256ELb1ELb0EEENS1_19SingleTileSchedulerILb1ELb0ELb0ELi128EEEEEEEEEvNT_6ParamsE$_ZN4cute5tupleIJNS_15ArithmeticTupleIJiiEEEiiiEEC2ERKS2_RKiS7_S7_)
$_ZN7cutlass13device_kernelIN5flash19enable_sm80_to_sm89INS1_16FlashAttnBwdSm80INS1_25CollectiveMainloopBwdSm80ILi2ELi2EN4cute5tupleIJNS5_1CILi64EEENS7_ILi128EEES8_EEENS_10bfloat16_tEfNS_4arch4Sm80ELb0ELb0ELb1ELb1ELb0ELb0ELb0ELb0ELi2ELi2ELi4ELi2ELb1EEENS1_24CollectiveEpilogueBwdGQAISA_fSD_Li256ELb1ELb0EEENS1_19SingleTileSchedulerILb1ELb0ELb0ELi128EEEEEEEEEvNT_6ParamsE$_ZN4cute5tupleIJNS_15ArithmeticTupleIJiiEEEiiiEEC2ERKS2_RKiS7_S7_:
[----:B------:R-:W-:Y:S02]  /*70d0*/  MOV R18, 0x70f0 ;  /* 0x000070f000127802 */ /* 0x000fe40000000f00 */
[----:B------:R-:W-:Y:S05]  /*70e0*/  CALL.REL.NOINC `($_ZN7cutlass13device_kernelIN5flash19enable_sm80_to_sm89INS1_16FlashAttnBwdSm80INS1_25CollectiveMainloopBwdSm80ILi2ELi2EN4cute5tupleIJNS5_1CILi64EEENS7_ILi128EEES8_EEENS_10bfloat16_tEfNS_4arch4Sm80ELb0ELb0ELb1ELb1ELb0ELb0ELb0ELb0ELi2ELi2ELi4ELi2ELb1EEENS1_24CollectiveEpilogueBwdGQAISA_fSD_Li256ELb1ELb0EEENS1_19SingleTileSchedulerILb1ELb0ELb0ELi128EEEEEEEEEvNT_6ParamsE$_ZN4cute3eso3ESOILb0ELb0EJNS_15ArithmeticTupleIJiiEEEiiiEEC2ERKS3_RKiS8_S8_) ;  /* 0xfffff16000007944 */ /* 0x000fea0003c3ffff */
[----:B-1----:R-:W-:Y:S02]  /*70f0*/  MOV R6, R52 ;  /* 0x0000003400067202 */ /* 0x002fe40000000f00 */
[----:B------:R-:W-:-:S04]  /*7100*/  MOV R7, 0x0 ;  /* 0x0000000000077802 */ /* 0x000fc80000000f00 */
[----:B------:R-:W-:Y:S05]  /*7110*/  RET.REL.NODEC R6 `(_ZN7cutlass13device_kernelIN5flash19enable_sm80_to_sm89INS1_16FlashAttnBwdSm80INS1_25CollectiveMainloopBwdSm80ILi2ELi2EN4cute5tupleIJNS5_1CILi64EEENS7_ILi128EEES8_EEENS_10bfloat16_tEfNS_4arch4Sm80ELb0ELb0ELb1ELb1ELb0ELb0ELb0ELb0ELi2ELi2ELi4ELi2ELb1EEENS1_24CollectiveEpilogueBwdGQAISA_fSD_Li256ELb1ELb0EEENS1_19SingleTileSchedulerILb1ELb0ELb0ELi128EEEEEEEEEvNT_6ParamsE) ;  /* 0xffff8ee006007950 */ /* 0x000fea0003c3ffff */
        .type           $_ZN7cutlass13device_kernelIN5flash19enable_sm80_to_sm89INS1_16FlashAttnBwdSm80INS1_25CollectiveMainloopBwdSm80ILi2ELi2EN4cute5tupleIJNS5_1CILi64EEENS7_ILi128EEES8_EEENS_10bfloat16_tEfNS_4arch4Sm80ELb0ELb0ELb1ELb1ELb0ELb0ELb0ELb0ELi2ELi2ELi4ELi2ELb1EEENS1_24CollectiveEpilogueBwdGQAISA_fSD_Li256ELb1ELb0EEENS1_19SingleTileSchedulerILb1ELb0ELb0ELi128EEEEEEEEEvNT_6ParamsE$_ZN4cute5tupleIJNS_1CILi0EEES2_S2_iEEC2ERKS2_S5_S5_RKi,@function
        .size           $_ZN7cutlass13device_kernelIN5flash19enable_sm80_to_sm89INS1_16FlashAttnBwdSm80INS1_25CollectiveMainloopBwdSm80ILi2ELi2EN4cute5tupleIJNS5_1CILi64EEENS7_ILi128EEES8_EEENS_10bfloat16_tEfNS_4arch4Sm80ELb0ELb0ELb1ELb1ELb0ELb0ELb0ELb0ELi2ELi2ELi4ELi2ELb1EEENS1_24CollectiveEpilogueBwdGQAISA_fSD_Li256ELb1ELb0EEENS1_19SingleTileSchedulerILb1ELb0ELb0ELi128EEEEEEEEEvNT_6ParamsE$_ZN4cute5tupleIJNS_1CILi0EEES2_S2_iEEC2ERKS2_S5_S5_RKi,($_ZN7cutlass13device_kernelIN5flash19enable_sm80_to_sm89INS1_16FlashAttnBwdSm80INS1_25CollectiveMainloopBwdSm80ILi2ELi2EN4cute5tupleIJNS5_1CILi64EEENS7_ILi128EEES8_EEENS_10bfloat16_tEfNS_4arch4Sm80ELb0ELb0ELb1ELb1ELb0ELb0ELb0ELb0ELi2ELi2ELi4ELi2ELb1EEENS1_24CollectiveEpilogueBwdGQAISA_fSD_Li256ELb1ELb0EEENS1_19SingleTileSchedulerILb1ELb0ELb0ELi128EEEEEEEEEvNT_6ParamsE$_ZN4cute5tupleIJNS_1CILi0EEES2_iEEC2ERKS2_S5_RKi - $_ZN7cutlass13device_kernelIN5flash19enable_sm80_to_sm89INS1_16FlashAttnBwdSm80INS1_25CollectiveMainloopBwdSm80ILi2ELi2EN4cute5tupleIJNS5_1CILi64EEENS7_ILi128EEES8_EEENS_10bfloat16_tEfNS_4arch4Sm80ELb0ELb0ELb1ELb1ELb0ELb0ELb0ELb0ELi2ELi2ELi4ELi2ELb1EEENS1_24CollectiveEpilogueBwdGQAISA_fSD_Li256ELb1ELb0EEENS1_19SingleTileSchedulerILb1ELb0ELb0ELi128EEEEEEEEEvNT_6ParamsE$_ZN4cute5tupleIJNS_1CILi0EEES2_S2_iEEC2ERKS2_S5_S5_RKi)
$_ZN7cutlass13device_kernelIN5flash19enable_sm80_to_sm89INS1_16FlashAttnBwdSm80INS1_25CollectiveMainloopBwdSm80ILi2ELi2EN4cute5tupleIJNS5_1CILi64EEENS7_ILi128EEES8_EEENS_10bfloat16_tEfNS_4arch4Sm80ELb0ELb0ELb1ELb1ELb0ELb0ELb0ELb0ELi2ELi2ELi4ELi2ELb1EEENS1_24CollectiveEpilogueBwdGQAISA_fSD_Li256ELb1ELb0EEENS1_19SingleTileSchedulerILb1ELb0ELb0ELi128EEEEEEEEEvNT_6ParamsE$_ZN4cute5tupleIJNS_1CILi0EEES2_S2_iEEC2ERKS2_S5_S5_RKi:
[----:B------:R-:W-:Y:S02]  /*7120*/  MOV R10, 0x7140 ;  /* 0x00007140000a7802 */ /* 0x000fe40000000f00 */
[----:B------:R-:W-:Y:S05]  /*7130*/  CALL.REL.NOINC `($_ZN7cutlass13device_kernelIN5flash19enable_sm80_to_sm89INS1_16FlashAttnBwdSm80INS1_25CollectiveMainloopBwdSm80ILi2ELi2EN4cute5tupleIJNS5_1CILi64EEENS7_ILi128EEES8_EEENS_10bfloat16_tEfNS_4arch4Sm80ELb0ELb0ELb1ELb1ELb0ELb0ELb0ELb0ELi2ELi2ELi4ELi2ELb1EEENS1_24CollectiveEpilogueBwdGQAISA_fSD_Li256ELb1ELb0EEENS1_19SingleTileSchedulerILb1ELb0ELb0ELi128EEEEEEEEEvNT_6ParamsE$_ZN4cute3eso3ESOILb1ELb0EJNS_1CILi0EEES3_S3_iEEC2ERKS3_S6_S6_RKi) ;  /* 0xfffff79000007944 */ /* 0x000fea0003c3ffff */
[----:B------:R-:W-:-:S04]  /*7140*/  MOV R17, 0x0 ;  /* 0x0000000000117802 */ /* 0x000fc80000000f00 */
[----:B------:R-:W-:Y:S05]  /*7150*/  RET.REL.NODEC R16 `(_ZN7cutlass13device_kernelIN5flash19enable_sm80_to_sm89INS1_16FlashAttnBwdSm80INS1_25CollectiveMainloopBwdSm80ILi2ELi2EN4cute5tupleIJNS5_1CILi64EEENS7_ILi128EEES8_EEENS_10bfloat16_tEfNS_4arch4Sm80ELb0ELb0ELb1ELb1ELb0ELb0ELb0ELb0ELi2ELi2ELi4ELi2ELb1EEENS1_24CollectiveEpilogueBwdGQAISA_fSD_Li256ELb1ELb0EEENS1_19SingleTileSchedulerILb1ELb0ELb0ELi128EEEEEEEEEvNT_6ParamsE) ;  /* 0xffff8ea010007950 */ /* 0x000fea0003c3ffff */
        .type           $_ZN7cutlass13device_kernelIN5flash19enable_sm80_to_sm89INS1_16FlashAttnBwdSm80INS1_25CollectiveMainloopBwdSm80ILi2ELi2EN4cute5tupleIJNS5_1CILi64EEENS7_ILi128EEES8_EEENS_10bfloat16_tEfNS_4arch4Sm80ELb0ELb0ELb1ELb1ELb0ELb0ELb0ELb0ELi2ELi2ELi4ELi2ELb1EEENS1_24CollectiveEpilogueBwdGQAISA_fSD_Li256ELb1ELb0EEENS1_19SingleTileSchedulerILb1ELb0ELb0ELi128EEEEEEEEEvNT_6ParamsE$_ZN4cute5tupleIJNS_1CILi0EEES2_iEEC2ERKS2_S5_RKi,@function
        .size           $_ZN7cutlass13device_kernelIN5flash19enable_sm80_to_sm89INS1_16FlashAttnBwdSm80INS1_25CollectiveMainloopBwdSm80ILi2ELi2EN4cute5tupleIJNS5_1CILi64EEENS7_ILi128EEES8_EEENS_10bfloat16_tEfNS_4arch4Sm80ELb0ELb0ELb1ELb1ELb0ELb0ELb0ELb0ELi2ELi2ELi4ELi2ELb1EEENS1_24CollectiveEpilogueBwdGQAISA_fSD_Li256ELb1ELb0EEENS1_19SingleTileSchedulerILb1ELb0ELb0ELi128EEEEEEEEEvNT_6ParamsE$_ZN4cute5tupleIJNS_1CILi0EEES2_iEEC2ERKS2_S5_RKi,($_ZN7cutlass13device_kernelIN5flash19enable_sm80_to_sm89INS1_16FlashAttnBwdSm80INS1_25CollectiveMainloopBwdSm80ILi2ELi2EN4cute5tupleIJNS5_1CILi64EEENS7_ILi128EEES8_EEENS_10bfloat16_tEfNS_4arch4Sm80ELb0ELb0ELb1ELb1ELb0ELb0ELb0ELb0ELi2ELi2ELi4ELi2ELb1EEENS1_24CollectiveEpilogueBwdGQAISA_fSD_Li256ELb1ELb0EEENS1_19SingleTileSchedulerILb1ELb0ELb0ELi128EEEEEEEEEvNT_6ParamsE$_ZN4cute5tupleIJNS_1CILi0EEES2_iiEEC2ERKS2_S5_RKiS7_ - $_ZN7cutlass13device_kernelIN5flash19enable_sm80_to_sm89INS1_16FlashAttnBwdSm80INS1_25CollectiveMainloopBwdSm80ILi2ELi2EN4cute5tupleIJNS5_1CILi64EEENS7_ILi128EEES8_EEENS_10bfloat16_tEfNS_4arch4Sm80ELb0ELb0ELb1ELb1ELb0ELb0ELb0ELb0ELi2ELi2ELi4ELi2ELb1EEENS1_24CollectiveEpilogueBwdGQAISA_fSD_Li256ELb1ELb0EEENS1_19SingleTileSchedulerILb1ELb0ELb0ELi128EEEEEEEEEvNT_6ParamsE$_ZN4cute5tupleIJNS_1CILi0EEES2_iEEC2ERKS2_S5_RKi)
$_ZN7cutlass13device_kernelIN5flash19enable_sm80_to_sm89INS1_16FlashAttnBwdSm80INS1_25CollectiveMainloopBwdSm80ILi2ELi2EN4cute5tupleIJNS5_1CILi64EEENS7_ILi128EEES8_EEENS_10bfloat16_tEfNS_4arch4Sm80ELb0ELb0ELb1ELb1ELb0ELb0ELb0ELb0ELi2ELi2ELi4ELi2ELb1EEENS1_24CollectiveEpilogueBwdGQAISA_fSD_Li256ELb1ELb0EEENS1_19SingleTileSchedulerILb1ELb0ELb0ELi128EEEEEEEEEvNT_6ParamsE$_ZN4cute5tupleIJNS_1CILi0EEES2_iEEC2ERKS2_S5_RKi:
[----:B------:R-:W-:Y:S02]  /*7160*/  MOV R16, 0x7180 ;  /* 0x0000718000107802 */ /* 0x000fe40000000f00 */
[----:B------:R-:W-:Y:S05]  /*7170*/  CALL.REL.NOINC `($_ZN7cutlass13device_kernelIN5flash19enable_sm80_to_sm89INS1_16FlashAttnBwdSm80INS1_25CollectiveMainloopBwdSm80ILi2ELi2EN4cute5tupleIJNS5_1CILi64EEENS7_ILi128EEES8_EEENS_10bfloat16_tEfNS_4arch4Sm80ELb0ELb0ELb1ELb1ELb0ELb0ELb0ELb0ELi2ELi2ELi4ELi2ELb1EEENS1_24CollectiveEpilogueBwdGQAISA_fSD_Li256ELb1ELb0EEENS1_19SingleTileSchedulerILb1ELb0ELb0ELi128EEEEEEEEEvNT_6ParamsE$_ZN4cute3eso3ESOILb1ELb0EJNS_1CILi0EEES3_iEEC2ERKS3_S6_RKi) ;  /* 0xfffff7a000007944 */ /* 0x000fea0003c3ffff */
[----:B-1----:R-:W-:Y:S02]  /*7180*/  MOV R6, R18 ;  /* 0x0000001200067202 */ /* 0x002fe40000000f00 */
[----:B------:R-:W-:-:S04]  /*7190*/  MOV R7, 0x0 ;  /* 0x0000000000077802 */ /* 0x000fc80000000f00 */
[----:B------:R-:W-:Y:S05]  /*71a0*/  RET.REL.NODEC R6 `(_ZN7cutlass13device_kernelIN5flash19enable_sm80_to_sm89INS1_16FlashAttnBwdSm80INS1_25CollectiveMainloopBwdSm80ILi2ELi2EN4cute5tupleIJNS5_1CILi64EEENS7_ILi128EEES8_EEENS_10bfloat16_tEfNS_4arch4Sm80ELb0ELb0ELb1ELb1ELb0ELb0ELb0ELb0ELi2ELi2ELi4ELi2ELb1EEENS1_24CollectiveEpilogueBwdGQAISA_fSD_Li256ELb1ELb0EEENS1_19SingleTileSchedulerILb1ELb0ELb0ELi128EEEEEEEEEvNT_6ParamsE) ;  /* 0xffff8e5006007950 */ /* 0x000fea0003c3ffff */
        .type           $_ZN7cutlass13device_kernelIN5flash19enable_sm80_to_sm89INS1_16FlashAttnBwdSm80INS1_25CollectiveMainloopBwdSm80ILi2ELi2EN4cute5tupleIJNS5_1CILi64EEENS7_ILi128EEES8_EEENS_10bfloat16_tEfNS_4arch4Sm80ELb0ELb0ELb1ELb1ELb0ELb0ELb0ELb0ELi2ELi2ELi4ELi2ELb1EEENS1_24CollectiveEpilogueBwdGQAISA_fSD_Li256ELb1ELb0EEENS1_19SingleTileSchedulerILb1ELb0ELb0ELi128EEEEEEEEEvNT_6ParamsE$_ZN4cute5tupleIJNS_1CILi0EEES2_iiEEC2ERKS2_S5_RKiS7_,@function
        .size           $_ZN7cutlass13device_kernelIN5flash19enable_sm80_to_sm89INS1_16FlashAttnBwdSm80INS1_25CollectiveMainloopBwdSm80ILi2ELi2EN4cute5tupleIJNS5_1CILi64EEENS7_ILi128EEES8_EEENS_10bfloat16_tEfNS_4arch4Sm80ELb0ELb0ELb1ELb1ELb0ELb0ELb0ELb0ELi2ELi2ELi4ELi2ELb1EEENS1_24CollectiveEpilogueBwdGQAISA_fSD_Li256ELb1ELb0EEENS1_19SingleTileSchedulerILb1ELb0ELb0ELi128EEEEEEEEEvNT_6ParamsE$_ZN4cute5tupleIJNS_1CILi0EEES2_iiEEC2ERKS2_S5_RKiS7_,($_ZN7cutlass13device_kernelIN5flash19enable_sm80_to_sm89INS1_16FlashAttnBwdSm80INS1_25CollectiveMainloopBwdSm80ILi2ELi2EN4cute5tupleIJNS5_1CILi64EEENS7_ILi128EEES8_EEENS_10bfloat16_tEfNS_4arch4Sm80ELb0ELb0ELb1ELb1ELb0ELb0ELb0ELb0ELi2ELi2ELi4ELi2ELb1EEENS1_24CollectiveEpilogueBwdGQAISA_fSD_Li256ELb1ELb0EEENS1_19SingleTileSchedulerILb1ELb0ELb0ELi128EEEEEEEEEvNT_6ParamsE$_ZN4cute5tupleIJNS_1CILi0EEEiEEC2ERKS2_RKi - $_ZN7cutlass13device_kernelIN5flash19enable_sm80_to_sm89INS1_16FlashAttnBwdSm80INS1_25CollectiveMainloopBwdSm80ILi2ELi2EN4cute5tupleIJNS5_1CILi64EEENS7_ILi128EEES8_EEENS_10bfloat16_tEfNS_4arch4Sm80ELb0ELb0ELb1ELb1ELb0ELb0ELb0ELb0ELi2ELi2ELi4ELi2ELb1EEENS1_24CollectiveEpilogueBwdGQAISA_fSD_Li256ELb1ELb0EEENS1_19SingleTileSchedulerILb1ELb0ELb0ELi128EEEEEEEEEvNT_6ParamsE$_ZN4cute5tupleIJNS_1CILi0EEES2_iiEEC2ERKS2_S5_RKiS7_)
$_ZN7cutlass13device_kernelIN5flash19enable_sm80_to_sm89INS1_16FlashAttnBwdSm80INS1_25CollectiveMainloopBwdSm80ILi2ELi2EN4cute5tupleIJNS5_1CILi64EEENS7_ILi128EEES8_EEENS_10bfloat16_tEfNS_4arch4Sm80ELb0ELb0ELb1ELb1ELb0ELb0ELb0ELb0ELi2ELi2ELi4ELi2ELb1EEENS1_24CollectiveEpilogueBwdGQAISA_fSD_Li256ELb1ELb0EEENS1_19SingleTileSchedulerILb1ELb0ELb0ELi128EEEEEEEEEvNT_6ParamsE$_ZN4cute5tupleIJNS_1CILi0EEES2_iiEEC2ERKS2_S5_RKiS7_:
[----:B------:R-:W-:Y:S02]  /*71b0*/  MOV R16, 0x71d0 ;  /* 0x000071d000107802 */ /* 0x000fe40000000f00 */
[----:B------:R-:W-:Y:S05]  /*71c0*/  CALL.REL.NOINC `($_ZN7cutlass13device_kernelIN5flash19enable_sm80_to_sm89INS1_16FlashAttnBwdSm80INS1_25CollectiveMainloopBwdSm80ILi2ELi2EN4cute5tupleIJNS5_1CILi64EEENS7_ILi128EEES8_EEENS_10bfloat16_tEfNS_4arch4Sm80ELb0ELb0ELb1ELb1ELb0ELb0ELb0ELb0ELi2ELi2ELi4ELi2ELb1EEENS1_24CollectiveEpilogueBwdGQAISA_fSD_Li256ELb1ELb0EEENS1_19SingleTileSchedulerILb1ELb0ELb0ELi128EEEEEEEEEvNT_6ParamsE$_ZN4cute3eso3ESOILb1ELb0EJNS_1CILi0EEES3_iiEEC2ERKS3_S6_RKiS8_) ;  /* 0xfffff7e000007944 */ /* 0x000fea0003c3ffff */
[----:B------:R-:W-:Y:S02]  /*71d0*/  MOV R16, R18 ;  /* 0x0000001200107202 */ /* 0x000fe40000000f00 */
[----:B------:R-:W-:-:S04]  /*71e0*/  MOV R17, 0x0 ;  /* 0x0000000000117802 */ /* 0x000fc80000000f00 */
[----:B------:R-:W-:Y:S05]  /*71f0*/  RET.REL.NODEC R16 `(_ZN7cutlass13device_kernelIN5flash19enable_sm80_to_sm89INS1_16FlashAttnBwdSm80INS1_25CollectiveMainloopBwdSm80ILi2ELi2EN4cute5tupleIJNS5_1CILi64EEENS7_ILi128EEES8_EEENS_10bfloat16_tEfNS_4arch4Sm80ELb0ELb0ELb1ELb1ELb0ELb0ELb0ELb0ELi2ELi2ELi4ELi2ELb1EEENS1_24CollectiveEpilogueBwdGQAISA_fSD_Li256ELb1ELb0EEENS1_19SingleTileSchedulerILb1ELb0ELb0ELi128EEEEEEEEEvNT_6ParamsE) ;  /* 0xffff8e0010007950 */ /* 0x000fea0003c3ffff */
        .type           $_ZN7cutlass13device_kernelIN5flash19enable_sm80_to_sm89INS1_16FlashAttnBwdSm80INS1_25CollectiveMainloopBwdSm80ILi2ELi2EN4cute5tupleIJNS5_1CILi64EEENS7_ILi128EEES8_EEENS_10bfloat16_tEfNS_4arch4Sm80ELb0ELb0ELb1ELb1ELb0ELb0ELb0ELb0ELi2ELi2ELi4ELi2ELb1EEENS1_24CollectiveEpilogueBwdGQAISA_fSD_Li256ELb1ELb0EEENS1_19SingleTileSchedulerILb1ELb0ELb0ELi128EEEEEEEEEvNT_6ParamsE$_ZN4cute5tupleIJNS_1CILi0EEEiEEC2ERKS2_RKi,@function
        .size           $_ZN7cutlass13device_kernelIN5flash19enable_sm80_to_sm89INS1_16FlashAttnBwdSm80INS1_25CollectiveMainloopBwdSm80ILi2ELi2EN4cute5tupleIJNS5_1CILi64EEENS7_ILi128EEES8_EEENS_10bfloat16_tEfNS_4arch4Sm80ELb0ELb0ELb1ELb1ELb0ELb0ELb0ELb0ELi2ELi2ELi4ELi2ELb1EEENS1_24CollectiveEpilogueBwdGQAISA_fSD_Li256ELb1ELb0EEENS1_19SingleTileSchedulerILb1ELb0ELb0ELi128EEEEEEEEEvNT_6ParamsE$_ZN4cute5tupleIJNS_1CILi0EEEiEEC2ERKS2_RKi,($_ZN7cutlass13device_kernelIN5flash19enable_sm80_to_sm89INS1_16FlashAttnBwdSm80INS1_25CollectiveMainloopBwdSm80ILi2ELi2EN4cute5tupleIJNS5_1CILi64EEENS7_ILi128EEES8_EEENS_10bfloat16_tEfNS_4arch4Sm80ELb0ELb0ELb1ELb1ELb0ELb0ELb0ELb0ELi2ELi2ELi4ELi2ELb1EEENS1_24CollectiveEpilogueBwdGQAISA_fSD_Li256ELb1ELb0EEENS1_19SingleTileSchedulerILb1ELb0ELb0ELi128EEEEEEEEEvNT_6ParamsE$_ZN4cute5tupleIJNS_1CILi0EEEiiiEEC2ERKS2_RKiS7_S7_ - $_ZN7cutlass13device_kernelIN5flash19enable_sm80_to_sm89INS1_16FlashAttnBwdSm80INS1_25CollectiveMainloopBwdSm80ILi2ELi2EN4cute5tupleIJNS5_1CILi64EEENS7_ILi128EEES8_EEENS_10bfloat16_tEfNS_4arch4Sm80ELb0ELb0ELb1ELb1ELb0ELb0ELb0ELb0ELi2ELi2ELi4ELi2ELb1EEENS1_24CollectiveEpilogueBwdGQAISA_fSD_Li256ELb1ELb0EEENS1_19SingleTileSchedulerILb1ELb0ELb0ELi128EEEEEEEEEvNT_6ParamsE$_ZN4cute5tupleIJNS_1CILi0EEEiEEC2ERKS2_RKi)
$_ZN7cutlass13device_kernelIN5flash19enable_sm80_to_sm89INS1_16FlashAttnBwdSm80INS1_25CollectiveMainloopBwdSm80ILi2ELi2EN4cute5tupleIJNS5_1CILi64EEENS7_ILi128EEES8_EEENS_10bfloat16_tEfNS_4arch4Sm80ELb0ELb0ELb1ELb1ELb0ELb0ELb0ELb0ELi2ELi2ELi4ELi2ELb1EEENS1_24CollectiveEpilogueBwdGQAISA_fSD_Li256ELb1ELb0EEENS1_19SingleTileSchedulerILb1ELb0ELb0ELi128EEEEEEEEEvNT_6ParamsE$_ZN4cute5tupleIJNS_1CILi0EEEiEEC2ERKS2_RKi:
[----:B------:R-:W-:Y:S02]  /*7200*/  MOV R16, 0x7220 ;  /* 0x0000722000107802 */ /* 0x000fe40000000f00 */
[----:B------:R-:W-:Y:S05]  /*7210*/  CALL.REL.NOINC `($_ZN7cutlass13device_kernelIN5flash19enable_sm80_to_sm89INS1_16FlashAttnBwdSm80INS1_25CollectiveMainloopBwdSm80ILi2ELi2EN4cute5tupleIJNS5_1CILi64EEENS7_ILi128EEES8_EEENS_10bfloat16_tEfNS_4arch4Sm80ELb0ELb0ELb1ELb1ELb0ELb0ELb0ELb0ELi2ELi2ELi4ELi2ELb1EEENS1_24CollectiveEpilogueBwdGQAISA_fSD_Li256ELb1ELb0EEENS1_19SingleTileSchedulerILb1ELb0ELb0ELi128EEEEEEEEEvNT_6ParamsE$_ZN4cute3eso3ESOILb1ELb0EJNS_1CILi0EEEiEEC2ERKS3_RKi) ;  /* 0xfffff80000007944 */ /* 0x000fea0003c3ffff */
[----:B-1----:R-:W-:Y:S02]  /*7220*/  MOV R6, R18 ;  /* 0x0000001200067202 */ /* 0x002fe40000000f00 */
[----:B------:R-:W-:-:S04]  /*7230*/  MOV R7, 0x0 ;  /* 0x0000000000077802 */ /* 0x000fc80000000f00 */
[----:B------:R-:W-:Y:S05]  /*7240*/  RET.REL.NODEC R6 `(_ZN7cutlass13device_kernelIN5flash19enable_sm80_to_sm89INS1_16FlashAttnBwdSm80INS1_25CollectiveMainloopBwdSm80ILi2ELi2EN4cute5tupleIJNS5_1CILi64EEENS7_ILi128EEES8_EEENS_10bfloat16_tEfNS_4arch4Sm80ELb0ELb0ELb1ELb1ELb0ELb0ELb0ELb0ELi2ELi2ELi4ELi2ELb1EEENS1_24CollectiveEpilogueBwdGQAISA_fSD_Li256ELb1ELb0EEENS1_19SingleTileSchedulerILb1ELb0ELb0ELi128EEEEEEEEEvNT_6ParamsE) ;  /* 0xffff8db006007950 */ /* 0x000fea0003c3ffff */
        .type           $_ZN7cutlass13device_kernelIN5flash19enable_sm80_to_sm89INS1_16FlashAttnBwdSm80INS1_25CollectiveMainloopBwdSm80ILi2ELi2EN4cute5tupleIJNS5_1CILi64EEENS7_ILi128EEES8_EEENS_10bfloat16_tEfNS_4arch4Sm80ELb0ELb0ELb1ELb1ELb0ELb0ELb0ELb0ELi2ELi2ELi4ELi2ELb1EEENS1_24CollectiveEpilogueBwdGQAISA_fSD_Li256ELb1ELb0EEENS1_19SingleTileSchedulerILb1ELb0ELb0ELi128EEEEEEEEEvNT_6ParamsE$_ZN4cute5tupleIJNS_1CILi0EEEiiiEEC2ERKS2_RKiS7_S7_,@function
        .size           $_ZN7cutlass13device_kernelIN5flash19enable_sm80_to_sm89INS1_16FlashAttnBwdSm80INS1_25CollectiveMainloopBwdSm80ILi2ELi2EN4cute5tupleIJNS5_1CILi64EEENS7_ILi128EEES8_EEENS_10bfloat16_tEfNS_4arch4Sm80ELb0ELb0ELb1ELb1ELb0ELb0ELb0ELb0ELi2ELi2ELi4ELi2ELb1EEENS1_24CollectiveEpilogueBwdGQAISA_fSD_Li256ELb1ELb0EEENS1_19SingleTileSchedulerILb1ELb0ELb0ELi128EEEEEEEEEvNT_6ParamsE$_ZN4cute5tupleIJNS_1CILi0EEEiiiEEC2ERKS2_RKiS7_S7_,($_ZN7cutlass13device_kernelIN5flash19enable_sm80_to_sm89INS1_16FlashAttnBwdSm80INS1_25CollectiveMainloopBwdSm80ILi2ELi2EN4cute5tupleIJNS5_1CILi64EEENS7_ILi128EEES8_EEENS_10bfloat16_tEfNS_4arch4Sm80ELb0ELb0ELb1ELb1ELb0ELb0ELb0ELb0ELi2ELi2ELi4ELi2ELb1EEENS1_24CollectiveEpilogueBwdGQAISA_fSD_Li256ELb1ELb0EEENS1_19SingleTileSchedulerILb1ELb0ELb0ELi128EEEEEEEEEvNT_6ParamsE$_ZN4cute5tupleIJiEEC2ERKi - $_ZN7cutlass13device_kernelIN5flash19enable_sm80_to_sm89INS1_16FlashAttnBwdSm80INS1_25CollectiveMainloopBwdSm80ILi2ELi2EN4cute5tupleIJNS5_1CILi64EEENS7_ILi128EEES8_EEENS_10bfloat16_tEfNS_4arch4Sm80ELb0ELb0ELb1ELb1ELb0ELb0ELb0ELb0ELi2ELi2ELi4ELi2ELb1EEENS1_24CollectiveEpilogueBwdGQAISA_fSD_Li256ELb1ELb0EEENS1_19SingleTileSchedulerILb1ELb0ELb0ELi128EEEEEEEEEvNT_6ParamsE$_ZN4cute5tupleIJNS_1CILi0EEEiiiEEC2ERKS2_RKiS7_S7_)
$_ZN7cutlass13device_kernelIN5flash19enable_sm80_to_sm89INS1_16FlashAttnBwdSm80INS1_25CollectiveMainloopBwdSm80ILi2ELi2EN4cute5tupleIJNS5_1CILi64EEENS7_ILi128EEES8_EEENS_10bfloat16_tEfNS_4arch4Sm80ELb0ELb0ELb1ELb1ELb0ELb0ELb0ELb0ELi2ELi2ELi4ELi2ELb1EEENS1_24CollectiveEpilogueBwdGQAISA_fSD_Li256ELb1ELb0EEENS1_19SingleTileSchedulerILb1ELb0ELb0ELi128EEEEEEEEEvNT_6ParamsE$_ZN4cute5tupleIJNS_1CILi0EEEiiiEEC2ERKS2_RKiS7_S7_:
[----:B------:R-:W-:Y:S02]  /*7250*/  MOV R16, 0x7270 ;  /* 0x0000727000107802 */ /* 0x000fe40000000f00 */
[----:B------:R-:W-:Y:S05]  /*7260*/  CALL.REL.NOINC `($_ZN7cutlass13device_kernelIN5flash19enable_sm80_to_sm89INS1_16FlashAttnBwdSm80INS1_25CollectiveMainloopBwdSm80ILi2ELi2EN4cute5tupleIJNS5_1CILi64EEENS7_ILi128EEES8_EEENS_10bfloat16_tEfNS_4arch4Sm80ELb0ELb0ELb1ELb1ELb0ELb0ELb0ELb0ELi2ELi2ELi4ELi2ELb1EEENS1_24CollectiveEpilogueBwdGQAISA_fSD_Li256ELb1ELb0EEENS1_19SingleTileSchedulerILb1ELb0ELb0ELi128EEEEEEEEEvNT_6ParamsE$_ZN4cute3eso3ESOILb1ELb0EJNS_1CILi0EEEiiiEEC2ERKS3_RKiS8_S8_) ;  /* 0xfffff87000007944 */ /* 0x000fea0003c3ffff */
[----:B-1----:R-:W-:Y:S02]  /*7270*/  MOV R6, R18 ;  /* 0x0000001200067202 */ /* 0x002fe40000000f00 */
[----:B------:R-:W-:-:S04]  /*7280*/  MOV R7, 0x0 ;  /* 0x0000000000077802 */ /* 0x000fc80000000f00 */
[----:B------:R-:W-:Y:S05]  /*7290*/  RET.REL.NODEC R6 `(_ZN7cutlass13device_kernelIN5flash19enable_sm80_to_sm89INS1_16FlashAttnBwdSm80INS1_25CollectiveMainloopBwdSm80ILi2ELi2EN4cute5tupleIJNS5_1CILi64EEENS7_ILi128EEES8_EEENS_10bfloat16_tEfNS_4arch4Sm80ELb0ELb0ELb1ELb1ELb0ELb0ELb0ELb0ELi2ELi2ELi4ELi2ELb1EEENS1_24CollectiveEpilogueBwdGQAISA_fSD_Li256ELb1ELb0EEENS1_19SingleTileSchedulerILb1ELb0ELb0ELi128EEEEEEEEEvNT_6ParamsE) ;  /* 0xffff8d6006007950 */ /* 0x000fea0003c3ffff */
        .type           $_ZN7cutlass13device_kernelIN5flash19enable_sm80_to_sm89INS1_16FlashAttnBwdSm80INS1_25CollectiveMainloopBwdSm80ILi2ELi2EN4cute5tupleIJNS5_1CILi64EEENS7_ILi128EEES8_EEENS_10bfloat16_tEfNS_4arch4Sm80ELb0ELb0ELb1ELb1ELb0ELb0ELb0ELb0ELi2ELi2ELi4ELi2ELb1EEENS1_24CollectiveEpilogueBwdGQAISA_fSD_Li256ELb1ELb0EEENS1_19SingleTileSchedulerILb1ELb0ELb0ELi128EEEEEEEEEvNT_6ParamsE$_ZN4cute5tupleIJiEEC2ERKi,@function
        .size           $_ZN7cutlass13device_kernelIN5flash19enable_sm80_to_sm89INS1_16FlashAttnBwdSm80INS1_25CollectiveMainloopBwdSm80ILi2ELi2EN4cute5tupleIJNS5_1CILi64EEENS7_ILi128EEES8_EEENS_10bfloat16_tEfNS_4arch4Sm80ELb0ELb0ELb1ELb1ELb0ELb0ELb0ELb0ELi2ELi2ELi4ELi2ELb1EEENS1_24CollectiveEpilogueBwdGQAISA_fSD_Li256ELb1ELb0EEENS1_19SingleTileSchedulerILb1ELb0ELb0ELi128EEEEEEEEEvNT_6ParamsE$_ZN4cute5tupleIJiEEC2ERKi,($_ZN7cutlass13device_kernelIN5flash19enable_sm80_to_sm89INS1_16FlashAttnBwdSm80INS1_25CollectiveMainloopBwdSm80ILi2ELi2EN4cute5tupleIJNS5_1CILi64EEENS7_ILi128EEES8_EEENS_10bfloat16_tEfNS_4arch4Sm80ELb0ELb0ELb1ELb1ELb0ELb0ELb0ELb0ELi2ELi2ELi4ELi2ELb1EEENS1_24CollectiveEpilogueBwdGQAISA_fSD_Li256ELb1ELb0EEENS1_19SingleTileSchedulerILb1ELb0ELb0ELi128EEEEEEEEEvNT_6ParamsE$_ZN4cute5tupleIJiNS_1CILi0EEEEEC2ERKiRKS2_ - $_ZN7cutlass13device_kernelIN5flash19enable_sm80_to_sm89INS1_16FlashAttnBwdSm80INS1_25CollectiveMainloopBwdSm80ILi2ELi2EN4cute5tupleIJNS5_1CILi64EEENS7_ILi128EEES8_EEENS_10bfloat16_tEfNS_4arch4Sm80ELb0ELb0ELb1ELb1ELb0ELb0ELb0ELb0ELi2ELi2ELi4ELi2ELb1EEENS1_24CollectiveEpilogueBwdGQAISA_fSD_Li256ELb1ELb0EEENS1_19SingleTileSchedulerILb1ELb0ELb0ELi128EEEEEEEEEvNT_6ParamsE$_ZN4cute5tupleIJiEEC2ERKi)
$_ZN7cutlass13device_kernelIN5flash19enable_sm80_to_sm89INS1_16FlashAttnBwdSm80INS1_25CollectiveMainloopBwdSm80ILi2ELi2EN4cute5tupleIJNS5_1CILi64EEENS7_ILi128EEES8_EEENS_10bfloat16_tEfNS_4arch4Sm80ELb0ELb0ELb1ELb1ELb0ELb0ELb0ELb0ELi2ELi2ELi4ELi2ELb1EEENS1_24CollectiveEpilogueBwdGQAISA_fSD_Li256ELb1ELb0EEENS1_19SingleTileSchedulerILb1ELb0ELb0ELi128EEEEEEEEEvNT_6ParamsE$_ZN4cute5tupleIJiEEC2ERKi:
[----:B------:R-:W-:Y:S02]  /*72a0*/  MOV R18, 0x72c0 ;  /* 0x000072c000127802 */ /* 0x000fe40000000f00 */
[----:B------:R-:W-:Y:S05]  /*72b0*/  CALL.REL.NOINC `($_ZN7cutlass13device_kernelIN5flash19enable_sm80_to_sm89INS1_16FlashAttnBwdSm80INS1_25CollectiveMainloopBwdSm80ILi2ELi2EN4cute5tupleIJNS5_1CILi64EEENS7_ILi128EEES8_EEENS_10bfloat16_tEfNS_4arch4Sm80ELb0ELb0ELb1ELb1ELb0ELb0ELb0ELb0ELi2ELi2ELi4ELi2ELb1EEENS1_24CollectiveEpilogueBwdGQAISA_fSD_Li256ELb1ELb0EEENS1_19SingleTileSchedulerILb1ELb0ELb0ELi128EEEEEEEEEvNT_6ParamsE$_ZN4cute3eso3ESOILb0ELb1EJiEEC2ERKi) ;  /* 0xfffff40000007944 */ /* 0x000fea0003c3ffff */
[----:B-1----:R-:W-:Y:S02]  /*72c0*/  MOV R6, R16 ;  /* 0x0000001000067202 */ /* 0x002fe40000000f00 */
[----:B------:R-:W-:-:S04]  /*72d0*/  MOV R7, 0x0 ;  /* 0x0000000000077802 */ /* 0x000fc80000000f00 */
[----:B------:R-:W-:Y:S05]  /*72e0*/  RET.REL.NODEC R6 `(_ZN7cutlass13device_kernelIN5flash19enable_sm80_to_sm89INS1_16FlashAttnBwdSm80INS1_25CollectiveMainloopBwdSm80ILi2ELi2EN4cute5tupleIJNS5_1CILi64EEENS7_ILi128EEES8_EEENS_10bfloat16_tEfNS_4arch4Sm80ELb0ELb0ELb1ELb1ELb0ELb0ELb0ELb0ELi2ELi2ELi4ELi2ELb1EEENS1_24CollectiveEpilogueBwdGQAISA_fSD_Li256ELb1ELb0EEENS1_19SingleTileSchedulerILb1ELb0ELb0ELi128EEEEEEEEEvNT_6ParamsE) ;  /* 0xffff8d1006007950 */ /* 0x000fea0003c3ffff */
        .type           $_ZN7cutlass13device_kernelIN5flash19enable_sm80_to_sm89INS1_16FlashAttnBwdSm80INS1_25CollectiveMainloopBwdSm80ILi2ELi2EN4cute5tupleIJNS5_1CILi64EEENS7_ILi128EEES8_EEENS_10bfloat16_tEfNS_4arch4Sm80ELb0ELb0ELb1ELb1ELb0ELb0ELb0ELb0ELi2ELi2ELi4ELi2ELb1EEENS1_24CollectiveEpilogueBwdGQAISA_fSD_Li256ELb1ELb0EEENS1_19SingleTileSchedulerILb1ELb0ELb0ELi128EEEEEEEEEvNT_6ParamsE$_ZN4cute5tupleIJiNS_1CILi0EEEEEC2ERKiRKS2_,@function
        .size           $_ZN7cutlass13device_kernelIN5flash19enable_sm80_to_sm89INS1_16FlashAttnBwdSm80INS1_25CollectiveMainloopBwdSm80ILi2ELi2EN4cute5tupleIJNS5_1CILi64EEENS7_ILi128EEES8_EEENS_10bfloat16_tEfNS_4arch4Sm80ELb0ELb0ELb1ELb1ELb0ELb0ELb0ELb0ELi2ELi2ELi4ELi2ELb1EEENS1_24CollectiveEpilogueBwdGQAISA_fSD_Li256ELb1ELb0EEENS1_19SingleTileSchedulerILb1ELb0ELb0ELi128EEEEEEEEEvNT_6ParamsE$_ZN4cute5tupleIJiNS_1CILi0EEEEEC2ERKiRKS2_,($_ZN7cutlass13device_kernelIN5flash19enable_sm80_to_sm89INS1_16FlashAttnBwdSm80INS1_25CollectiveMainloopBwdSm80ILi2ELi2EN4cute5tupleIJNS5_1CILi64EEENS7_ILi128EEES8_EEENS_10bfloat16_tEfNS_4arch4Sm80ELb0ELb0ELb1ELb1ELb0ELb0ELb0ELb0ELi2ELi2ELi4ELi2ELb1EEENS1_24CollectiveEpilogueBwdGQAISA_fSD_Li256ELb1ELb0EEENS1_19SingleTileSchedulerILb1ELb0ELb0ELi128EEEEEEEEEvNT_6ParamsE$_ZN4cute5tupleIJiiEEC2ERKiS3_ - $_ZN7cutlass13device_kernelIN5flash19enable_sm80_to_sm89INS1_16FlashAttnBwdSm80INS1_25CollectiveMainloopBwdSm80ILi2ELi2EN4cute5tupleIJNS5_1CILi64EEENS7_ILi128EEES8_EEENS_10bfloat16_tEfNS_4arch4Sm80ELb0ELb0ELb1ELb1ELb0ELb0ELb0ELb0ELi2ELi2ELi4ELi2ELb1EEENS1_24CollectiveEpilogueBwdGQAISA_fSD_Li256ELb1ELb0EEENS1_19SingleTileSchedulerILb1ELb0ELb0ELi128EEEEEEEEEvNT_6ParamsE$_ZN4cute5tupleIJiNS_1CILi0EEEEEC2ERKiRKS2_)
$_ZN7cutlass13device_kernelIN5flash19enable_sm80_to_sm89INS1_16FlashAttnBwdSm80INS1_25CollectiveMainloopBwdSm80ILi2ELi2EN4cute5tupleIJNS5_1CILi64EEENS7_ILi128EEES8_EEENS_10bfloat16_tEfNS_4arch4Sm80ELb0ELb0ELb1ELb1ELb0ELb0ELb0ELb0ELi2ELi2ELi4ELi2ELb1EEENS1_24CollectiveEpilogueBwdGQAISA_fSD_Li256ELb1ELb0EEENS1_19SingleTileSchedulerILb1ELb0ELb0ELi128EEEEEEEEEvNT_6ParamsE$_ZN4cute5tupleIJiNS_1CILi0EEEEEC2ERKiRKS2_:
[----:B------:R-:W-:Y:S02]  /*72f0*/  MOV R8, 0x7310 ;  /* 0x0000731000087802 */ /* 0x000fe40000000f00 */
[----:B------:R-:W-:Y:S05]  /*7300*/  CALL.REL.NOINC `($_ZN7cutlass13device_kernelIN5flash19enable_sm80_to_sm89INS1_16FlashAttnBwdSm80INS1_25CollectiveMainloopBwdSm80ILi2ELi2EN4cute5tupleIJNS5_1CILi64EEENS7_ILi128EEES8_EEENS_10bfloat16_tEfNS_4arch4Sm80ELb0ELb0ELb1ELb1ELb0ELb0ELb0ELb0ELi2ELi2ELi4ELi2ELb1EEENS1_24CollectiveEpilogueBwdGQAISA_fSD_Li256ELb1ELb0EEENS1_19SingleTileSchedulerILb1ELb0ELb0ELi128EEEEEEEEEvNT_6ParamsE$_ZN4cute3eso3ESOILb0ELb1EJiNS_1CILi0EEEEEC2ERKiRKS3_) ;  /* 0xfffff40000007944 */ /* 0x000fea0003c3ffff */
[----:B-1----:R-:W-:Y:S02]  /*7310*/  MOV R6, R16 ;  /* 0x0000001000067202 */ /* 0x002fe40000000f00 */
[----:B------:R-:W-:-:S04]  /*7320*/  MOV R7, 0x0 ;  /* 0x0000000000077802 */ /* 0x000fc80000000f00 */
[----:B------:R-:W-:Y:S05]  /*7330*/  RET.REL.NODEC R6 `(_ZN7cutlass13device_kernelIN5flash19enable_sm80_to_sm89INS1_16FlashAttnBwdSm80INS1_25CollectiveMainloopBwdSm80ILi2ELi2EN4cute5tupleIJNS5_1CILi64EEENS7_ILi128EEES8_EEENS_10bfloat16_tEfNS_4arch4Sm80ELb0ELb0ELb1ELb1ELb0ELb0ELb0ELb0ELi2ELi2ELi4ELi2ELb1EEENS1_24CollectiveEpilogueBwdGQAISA_fSD_Li256ELb1ELb0EEENS1_19SingleTileSchedulerILb1ELb0ELb0ELi128EEEEEEEEEvNT_6ParamsE) ;  /* 0xffff8cc006007950 */ /* 0x000fea0003c3ffff */
        .type           $_ZN7cutlass13device_kernelIN5flash19enable_sm80_to_sm89INS1_16FlashAttnBwdSm80INS1_25CollectiveMainloopBwdSm80ILi2ELi2EN4cute5tupleIJNS5_1CILi64EEENS7_ILi128EEES8_EEENS_10bfloat16_tEfNS_4arch4Sm80ELb0ELb0ELb1ELb1ELb0ELb0ELb0ELb0ELi2ELi2ELi4ELi2ELb1EEENS1_24CollectiveEpilogueBwdGQAISA_fSD_Li256ELb1ELb0EEENS1_19SingleTileSchedulerILb1ELb0ELb0ELi128EEEEEEEEEvNT_6ParamsE$_ZN4cute5tupleIJiiEEC2ERKiS3_,@function
        .size           $_ZN7cutlass13device_kernelIN5flash19enable_sm80_to_sm89INS1_16FlashAttnBwdSm80INS1_25CollectiveMainloopBwdSm80ILi2ELi2EN4cute5tupleIJNS5_1CILi64EEENS7_ILi128EEES8_EEENS_10bfloat16_tEfNS_4arch4Sm80ELb0ELb0ELb1ELb1ELb0ELb0ELb0ELb0ELi2ELi2ELi4ELi2ELb1EEENS1_24CollectiveEpilogueBwdGQAISA_fSD_Li256ELb1ELb0EEENS1_19SingleTileSchedulerILb1ELb0ELb0ELi128EEEEEEEEEvNT_6ParamsE$_ZN4cute5tupleIJiiEEC2ERKiS3_,($_ZN7cutlass13device_kernelIN5flash19enable_sm80_to_sm89INS1_16FlashAttnBwdSm80INS1_25CollectiveMainloopBwdSm80ILi2ELi2EN4cute5tupleIJNS5_1CILi64EEENS7_ILi128EEES8_EEENS_10bfloat16_tEfNS_4arch4Sm80ELb0ELb0ELb1ELb1ELb0ELb0ELb0ELb0ELi2ELi2ELi4ELi2ELb1EEENS1_24CollectiveEpilogueBwdGQAISA_fSD_Li256ELb1ELb0EEENS1_19SingleTileSchedulerILb1ELb0ELb0ELi128EEEEEEEEEvNT_6ParamsE$_ZN4cute8gmem_ptrIPKN7cutlass10bfloat16_tEECI1NS_12iter_adaptorIS4_S5_EEES4_ - $_ZN7cutlass13device_kernelIN5flash19enable_sm80_to_sm89INS1_16FlashAttnBwdSm80INS1_25CollectiveMainloopBwdSm80ILi2ELi2EN4cute5tupleIJNS5_1CILi64EEENS7_ILi128EEES8_EEENS_10bfloat16_tEfNS_4arch4Sm80ELb0ELb0ELb1ELb1ELb0ELb0ELb0ELb0ELi2ELi2ELi4ELi2ELb1EEENS1_24CollectiveEpilogueBwdGQAISA_fSD_Li256ELb1ELb0EEENS1_19SingleTileSchedulerILb1ELb0ELb0ELi128EEEEEEEEEvNT_6ParamsE$_ZN4cute5tupleIJiiEEC2ERKiS3_)
$_ZN7cutlass13device_kernelIN5flash19enable_sm80_to_sm89INS1_16FlashAttnBwdSm80INS1_25CollectiveMainloopBwdSm80ILi2ELi2EN4cute5tupleIJNS5_1CILi64EEENS7_ILi128EEES8_EEENS_10bfloat16_tEfNS_4arch4Sm80ELb0ELb0ELb1ELb1ELb0ELb0ELb0ELb0ELi2ELi2ELi4ELi2ELb1EEENS1_24CollectiveEpilogueBwdGQAISA_fSD_Li256ELb1ELb0EEENS1_19SingleTileSchedulerILb1ELb0ELb0ELi128EEEEEEEEEvNT_6ParamsE$_ZN4cute5tupleIJiiEEC2ERKiS3_:
[----:B------:R-:W-:Y:S02]  /*7340*/  MOV R10, 0x7360 ;  /* 0x00007360000a7802 */ /* 0x000fe40000000f00 */
[----:B------:R-:W-:Y:S05]  /*7350*/  CALL.REL.NOINC `($_ZN7cutlass13device_kernelIN5flash19enable_sm80_to_sm89INS1_16FlashAttnBwdSm80INS1_25CollectiveMainloopBwdSm80ILi2ELi2EN4cute5tupleIJNS5_1CILi64EEENS7_ILi128EEES8_EEENS_10bfloat16_tEfNS_4arch4Sm80ELb0ELb0ELb1ELb1ELb0ELb0ELb0ELb0ELi2ELi2ELi4ELi2ELb1EEENS1_24CollectiveEpilogueBwdGQAISA_fSD_Li256ELb1ELb0EEENS1_19SingleTileSchedulerILb1ELb0ELb0ELi128EEEEEEEEEvNT_6ParamsE$_ZN4cute3eso3ESOILb0ELb0EJiiEEC2ERKiS4_) ;  /* 0xfffff1c000007944 */ /* 0x000fea0003c3ffff */
[----:B------:R-:W-:-:S04]  /*7360*/  MOV R9, 0x0 ;  /* 0x0000000000097802 */ /* 0x000fc80000000f00 */
[----:B------:R-:W-:Y:S05]  /*7370*/  RET.REL.NODEC R8 `(_ZN7cutlass13device_kernelIN5flash19enable_sm80_to_sm89INS1_16FlashAttnBwdSm80INS1_25CollectiveMainloopBwdSm80ILi2ELi2EN4cute5tupleIJNS5_1CILi64EEENS7_ILi128EEES8_EEENS_10bfloat16_tEfNS_4arch4Sm80ELb0ELb0ELb1ELb1ELb0ELb0ELb0ELb0ELi2ELi2ELi4ELi2ELb1EEENS1_24CollectiveEpilogueBwdGQAISA_fSD_Li256ELb1ELb0EEENS1_19SingleTileSchedulerILb1ELb0ELb0ELi128EEEEEEEEEvNT_6ParamsE) ;  /* 0xffff8c8008007950 */ /* 0x000fea0003c3ffff */
        .type           $_ZN7cutlass13device_kernelIN5flash19enable_sm80_to_sm89INS1_16FlashAttnBwdSm80INS1_25CollectiveMainloopBwdSm80ILi2ELi2EN4cute5tupleIJNS5_1CILi64EEENS7_ILi128EEES8_EEENS_10bfloat16_tEfNS_4arch4Sm80ELb0ELb0ELb1ELb1ELb0ELb0ELb0ELb0ELi2ELi2ELi4ELi2ELb1EEENS1_24CollectiveEpilogueBwdGQAISA_fSD_Li256ELb1ELb0EEENS1_19SingleTileSchedulerILb1ELb0ELb0ELi128EEEEEEEEEvNT_6ParamsE$_ZN4cute8gmem_ptrIPKN7cutlass10bfloat16_tEECI1NS_12iter_adaptorIS4_S5_EEES4_,@function
        .size           $_ZN7cutlass13device_kernelIN5flash19enable_sm80_to_sm89INS1_16FlashAttnBwdSm80INS1_25CollectiveMainloopBwdSm80ILi2ELi2EN4cute5tupleIJNS5_1CILi64EEENS7_ILi128EEES8_EEENS_10bfloat16_tEfNS_4arch4Sm80ELb0ELb0ELb1ELb1ELb0ELb0ELb0ELb0ELi2ELi2ELi4ELi2ELb1EEENS1_24CollectiveEpilogueBwdGQAISA_fSD_Li256ELb1ELb0EEENS1_19SingleTileSchedulerILb1ELb0ELb0ELi128EEEEEEEEEvNT_6ParamsE$_ZN4cute8gmem_ptrIPKN7cutlass10bfloat16_tEECI1NS_12iter_adaptorIS4_S5_EEES4_,($_ZN7cutlass13device_kernelIN5flash19enable_sm80_to_sm89INS1_16FlashAttnBwdSm80INS1_25CollectiveMainloopBwdSm80ILi2ELi2EN4cute5tupleIJNS5_1CILi64EEENS7_ILi128EEES8_EEENS_10bfloat16_tEfNS_4arch4Sm80ELb0ELb0ELb1ELb1ELb0ELb0ELb0ELb0ELi2ELi2ELi4ELi2ELb1EEENS1_24CollectiveEpilogueBwdGQAISA_fSD_Li256ELb1ELb0EEENS1_19SingleTileSchedulerILb1ELb0ELb0ELi128EEEEEEEEEvNT_6ParamsE$_ZN4cute8gmem_ptrIPKN7cutlass9uint128_tEECI1NS_12iter_adaptorIS4_S5_EEES4_ - $_ZN7cutlass13device_kernelIN5flash19enable_sm80_to_sm89INS1_16FlashAttnBwdSm80INS1_25CollectiveMainloopBwdSm80ILi2ELi2EN4cute5tupleIJNS5_1CILi64EEENS7_ILi128EEES8_EEENS_10bfloat16_tEfNS_4arch4Sm80ELb0ELb0ELb1ELb1ELb0ELb0ELb0ELb0ELi2ELi2ELi4ELi2ELb1EEENS1_24CollectiveEpilogueBwdGQAISA_fSD_Li256ELb1ELb0EEENS1_19SingleTileSchedulerILb1ELb0ELb0ELi128EEEEEEEEEvNT_6ParamsE$_ZN4cute8gmem_ptrIPKN7cutlass10bfloat16_tEECI1NS_12iter_adaptorIS4_S5_EEES4_)
$_ZN7cutlass13device_kernelIN5flash19enable_sm80_to_sm89INS1_16FlashAttnBwdSm80INS1_25CollectiveMainloopBwdSm80ILi2ELi2EN4cute5tupleIJNS5_1CILi64EEENS7_ILi128EEES8_EEENS_10bfloat16_tEfNS_4arch4Sm80ELb0ELb0ELb1ELb1ELb0ELb0ELb0ELb0ELi2ELi2ELi4ELi2ELb1EEENS1_24CollectiveEpilogueBwdGQAISA_fSD_Li256ELb1ELb0EEENS1_19SingleTileSchedulerILb1ELb0ELb0ELi128EEEEEEEEEvNT_6ParamsE$_ZN4cute8gmem_ptrIPKN7cutlass10bfloat16_tEECI1NS_12iter_adaptorIS4_S5_EEES4_:
[----:B------:R-:W-:Y:S02]  /*7380*/  MOV R18, 0x73a0 ;  /* 0x000073a000127802 */ /* 0x000fe40000000f00 */
[----:B------:R-:W-:Y:S05]  /*7390*/  CALL.REL.NOINC `($_ZN7cutlass13device_kernelIN5flash19enable_sm80_to_sm89INS1_16FlashAttnBwdSm80INS1_25CollectiveMainloopBwdSm80ILi2ELi2EN4cute5tupleIJNS5_1CILi64EEENS7_ILi128EEES8_EEENS_10bfloat16_tEfNS_4arch4Sm80ELb0ELb0ELb1ELb1ELb0ELb0ELb0ELb0ELi2ELi2ELi4ELi2ELb1EEENS1_24CollectiveEpilogueBwdGQAISA_fSD_Li256ELb1ELb0EEENS1_19SingleTileSchedulerILb1ELb0ELb0ELi128EEEEEEEEEvNT_6ParamsE$_ZN4cute12iter_adaptorIPKN7cutlass10bfloat16_tENS_8gmem_ptrIS4_EEEC2ES4_) ;  /* 0xffffecd000007944 */ /* 0x000fea0003c3ffff */
[----:B------:R-:W-:Y:S02]  /*73a0*/  MOV R10, R16 ;  /* 0x00000010000a7202 */ /* 0x000fe40000000f00 */
[----:B-1----:R-:W-:-:S04]  /*73b0*/  MOV R11, 0x0 ;  /* 0x00000000000b7802 */ /* 0x002fc80000000f00 */
[----:B------:R-:W-:Y:S05]  /*73c0*/  RET.REL.NODEC R10 `(_ZN7cutlass13device_kernelIN5flash19enable_sm80_to_sm89INS1_16FlashAttnBwdSm80INS1_25CollectiveMainloopBwdSm80ILi2ELi2EN4cute5tupleIJNS5_1CILi64EEENS7_ILi128EEES8_EEENS_10bfloat16_tEfNS_4arch4Sm80ELb0ELb0ELb1ELb1ELb0ELb0ELb0ELb0ELi2ELi2ELi4ELi2ELb1EEENS1_24CollectiveEpilogueBwdGQAISA_fSD_Li256ELb1ELb0EEENS1_19SingleTileSchedulerILb1ELb0ELb0ELi128EEEEEEEEEvNT_6ParamsE) ;  /* 0xffff8c300a007950 */ /* 0x000fea0003c3ffff */
        .type           $_ZN7cutlass13device_kernelIN5flash19enable_sm80_to_sm89INS1_16FlashAttnBwdSm80INS1_25CollectiveMainloopBwdSm80ILi2ELi2EN4cute5tupleIJNS5_1CILi64EEENS7_ILi128EEES8_EEENS_10bfloat16_tEfNS_4arch4Sm80ELb0ELb0ELb1ELb1ELb0ELb0ELb0ELb0ELi2ELi2ELi4ELi2ELb1EEENS1_24CollectiveEpilogueBwdGQAISA_fSD_Li256ELb1ELb0EEENS1_19SingleTileSchedulerILb1ELb0ELb0ELi128EEEEEEEEEvNT_6ParamsE$_ZN4cute8gmem_ptrIPKN7cutlass9uint128_tEECI1NS_12iter_adaptorIS4_S5_EEES4_,@function
        .size           $_ZN7cutlass13device_kernelIN5flash19enable_sm80_to_sm89INS1_16FlashAttnBwdSm80INS1_25CollectiveMainloopBwdSm80ILi2ELi2EN4cute5tupleIJNS5_1CILi64EEENS7_ILi128EEES8_EEENS_10bfloat16_tEfNS_4arch4Sm80ELb0ELb0ELb1ELb1ELb0ELb0ELb0ELb0ELi2ELi2ELi4ELi2ELb1EEENS1_24CollectiveEpilogueBwdGQAISA_fSD_Li256ELb1ELb0EEENS1_19SingleTileSchedulerILb1ELb0ELb0ELi128EEEEEEEEEvNT_6ParamsE$_ZN4cute8gmem_ptrIPKN7cutlass9uint128_tEECI1NS_12iter_adaptorIS4_S5_EEES4_,($_ZN7cutlass13device_kernelIN5flash19enable_sm80_to_sm89INS1_16FlashAttnBwdSm80INS1_25CollectiveMainloopBwdSm80ILi2ELi2EN4cute5tupleIJNS5_1CILi64EEENS7_ILi128EEES8_EEENS_10bfloat16_tEfNS_4arch4Sm80ELb0ELb0ELb1ELb1ELb0ELb0ELb0ELb0ELi2ELi2ELi4ELi2ELb1EEENS1_24CollectiveEpilogueBwdGQAISA_fSD_Li256ELb1ELb0EEENS1_19SingleTileSchedulerILb1ELb0ELb0ELi128EEEEEEEEEvNT_6ParamsE$_ZN4cute8gmem_ptrIPKfECI1NS_12iter_adaptorIS2_S3_EEES2_ - $_ZN7cutlass13device_kernelIN5flash19enable_sm80_to_sm89INS1_16FlashAttnBwdSm80INS1_25CollectiveMainloopBwdSm80ILi2ELi2EN4cute5tupleIJNS5_1CILi64EEENS7_ILi128EEES8_EEENS_10bfloat16_tEfNS_4arch4Sm80ELb0ELb0ELb1ELb1ELb0ELb0ELb0ELb0ELi2ELi2ELi4ELi2ELb1EEENS1_24CollectiveEpilogueBwdGQAISA_fSD_Li256ELb1ELb0EEENS1_19SingleTileSchedulerILb1ELb0ELb0ELi128EEEEEEEEEvNT_6ParamsE$_ZN4cute8gmem_ptrIPKN7cutlass9uint128_tEECI1NS_12iter_adaptorIS4_S5_EEES4_)
$_ZN7cutlass13device_kernelIN5flash19enable_sm80_to_sm89INS1_16FlashAttnBwdSm80INS1_25CollectiveMainloopBwdSm80ILi2ELi2EN4cute5tupleIJNS5_1CILi64EEENS7_ILi128EEES8_EEENS_10bfloat16_tEfNS_4arch4Sm80ELb0ELb0ELb1ELb1ELb0ELb0ELb0ELb0ELi2ELi2ELi4ELi2ELb1EEENS1_24CollectiveEpilogueBwdGQAISA_fSD_Li256ELb1ELb0EEENS1_19SingleTileSchedulerILb1ELb0ELb0ELi128EEEEEEEEEvNT_6ParamsE$_ZN4cute8gmem_ptrIPKN7cutlass9uint128_tEECI1NS_12iter_adaptorIS4_S5_EEES4_:
[----:B------:R-:W-:Y:S02]  /*73d0*/  MOV R18, 0x73f0 ;  /* 0x000073f000127802 */ /* 0x000fe40000000f00 */
[----:B------:R-:W-:Y:S05]  /*73e0*/  CALL.REL.NOINC `($_ZN7cutlass13device_kernelIN5flash19enable_sm80_to_sm89INS1_16FlashAttnBwdSm80INS1_25CollectiveMainloopBwdSm80ILi2ELi2EN4cute5tupleIJNS5_1CILi64EEENS7_ILi128EEES8_EEENS_10bfloat16_tEfNS_4arch4Sm80ELb0ELb0ELb1ELb1ELb0ELb0ELb0ELb0ELi2ELi2ELi4ELi2ELb1EEENS1_24CollectiveEpilogueBwdGQAISA_fSD_Li256ELb1ELb0EEENS1_19SingleTileSchedulerILb1ELb0ELb0ELi128EEEEEEEEEvNT_6ParamsE$_ZN4cute12iter_adaptorIPKN7cutlass9uint128_tENS_8gmem_ptrIS4_EEEC2ES4_) ;  /* 0xffffecf000007944 */ /* 0x000fea0003c3ffff */
[----:B-1----:R-:W-:Y:S02]  /*73f0*/  MOV R6, R16 ;  /* 0x0000001000067202 */ /* 0x002fe40000000f00 */
[----:B------:R-:W-:-:S04]  /*7400*/  MOV R7, 0x0 ;  /* 0x0000000000077802 */ /* 0x000fc80000000f00 */
[----:B------:R-:W-:Y:S05]  /*7410*/  RET.REL.NODEC R6 `(_ZN7cutlass13device_kernelIN5flash19enable_sm80_to_sm89INS1_16FlashAttnBwdSm80INS1_25CollectiveMainloopBwdSm80ILi2ELi2EN4cute5tupleIJNS5_1CILi64EEENS7_ILi128EEES8_EEENS_10bfloat16_tEfNS_4arch4Sm80ELb0ELb0ELb1ELb1ELb0ELb0ELb0ELb0ELi2ELi2ELi4ELi2ELb1EEENS1_24CollectiveEpilogueBwdGQAISA_fSD_Li256ELb1ELb0EEENS1_19SingleTileSchedulerILb1ELb0ELb0ELi128EEEEEEEEEvNT_6ParamsE) ;  /* 0xffff8be006007950 */ /* 0x000fea0003c3ffff */
        .type           $_ZN7cutlass13device_kernelIN5flash19enable_sm80_to_sm89INS1_16FlashAttnBwdSm80INS1_25CollectiveMainloopBwdSm80ILi2ELi2EN4cute5tupleIJNS5_1CILi64EEENS7_ILi128EEES8_EEENS_10bfloat16_tEfNS_4arch4Sm80ELb0ELb0ELb1ELb1ELb0ELb0ELb0ELb0ELi2ELi2ELi4ELi2ELb1EEENS1_24CollectiveEpilogueBwdGQAISA_fSD_Li256ELb1ELb0EEENS1_19SingleTileSchedulerILb1ELb0ELb0ELi128EEEEEEEEEvNT_6ParamsE$_ZN4cute8gmem_ptrIPKfECI1NS_12iter_adaptorIS2_S3_EEES2_,@function
        .size           $_ZN7cutlass13device_kernelIN5flash19enable_sm80_to_sm89INS1_16FlashAttnBwdSm80INS1_25CollectiveMainloopBwdSm80ILi2ELi2EN4cute5tupleIJNS5_1CILi64EEENS7_ILi128EEES8_EEENS_10bfloat16_tEfNS_4arch4Sm80ELb0ELb0ELb1ELb1ELb0ELb0ELb0ELb0ELi2ELi2ELi4ELi2ELb1EEENS1_24CollectiveEpilogueBwdGQAISA_fSD_Li256ELb1ELb0EEENS1_19SingleTileSchedulerILb1ELb0ELb0ELi128EEEEEEEEEvNT_6ParamsE$_ZN4cute8gmem_ptrIPKfECI1NS_12iter_adaptorIS2_S3_EEES2_,($_ZN7cutlass13device_kernelIN5flash19enable_sm80_to_sm89INS1_16FlashAttnBwdSm80INS1_25CollectiveMainloopBwdSm80ILi2ELi2EN4cute5tupleIJNS5_1CILi64EEENS7_ILi128EEES8_EEENS_10bfloat16_tEfNS_4arch4Sm80ELb0ELb0ELb1ELb1ELb0ELb0ELb0ELb0ELi2ELi2ELi4ELi2ELb1EEENS1_24CollectiveEpilogueBwdGQAISA_fSD_Li256ELb1ELb0EEENS1_19SingleTileSchedulerILb1ELb0ELb0ELi128EEEEEEEEEvNT_6ParamsE$_ZN4cute8smem_ptrIPN7cutlass10bfloat16_tEECI1NS_12iter_adaptorIS3_S4_EEES3_ - $_ZN7cutlass13device_kernelIN5flash19enable_sm80_to_sm89INS1_16FlashAttnBwdSm80INS1_25CollectiveMainloopBwdSm80ILi2ELi2EN4cute5tupleIJNS5_1CILi64EEENS7_ILi128EEES8_EEENS_10bfloat16_tEfNS_4arch4Sm80ELb0ELb0ELb1ELb1ELb0ELb0ELb0ELb0ELi2ELi2ELi4ELi2ELb1EEENS1_24CollectiveEpilogueBwdGQAISA_fSD_Li256ELb1ELb0EEENS1_19SingleTileSchedulerILb1ELb0ELb0ELi128EEEEEEEEEvNT_6ParamsE$_ZN4cute8gmem_ptrIPKfECI1NS_12iter_adaptorIS2_S3_EEES2_)
$_ZN7cutlass13device_kernelIN5flash19enable_sm80_to_sm89INS1_16FlashAttnBwdSm80INS1_25CollectiveMainloopBwdSm80ILi2ELi2EN4cute5tupleIJNS5_1CILi64EEENS7_ILi128EEES8_EEENS_10bfloat16_tEfNS_4arch4Sm80ELb0ELb0ELb1ELb1ELb0ELb0ELb0ELb0ELi2ELi2ELi4ELi2ELb1EEENS1_24CollectiveEpilogueBwdGQAISA_fSD_Li256ELb1ELb0EEENS1_19SingleTileSchedulerILb1ELb0ELb0ELi128EEEEEEEEEvNT_6ParamsE$_ZN4cute8gmem_ptrIPKfECI1NS_12iter_adaptorIS2_S3_EEES2_:
[----:B------:R-:W-:Y:S02]  /*7420*/  MOV R18, 0x7440 ;  /* 0x0000744000127802 */ /* 0x000fe40000000f00 */
[----:B------:R-:W-:Y:S05]  /*7430*/  CALL.REL.NOINC `($_ZN7cutlass13device_kernelIN5flash19enable_sm80_to_sm89INS1_16FlashAttnBwdSm80INS1_25CollectiveMainloopBwdSm80ILi2ELi2EN4cute5tupleIJNS5_1CILi64EEENS7_ILi128EEES8_EEENS_10bfloat16_tEfNS_4arch4Sm80ELb0ELb0ELb1ELb1ELb0ELb0ELb0ELb0ELi2ELi2ELi4ELi2ELb1EEENS1_24CollectiveEpilogueBwdGQAISA_fSD_Li256ELb1ELb0EEENS1_19SingleTileSchedulerILb1ELb0ELb0ELi128EEEEEEEEEvNT_6ParamsE$_ZN4cute12iter_adaptorIPKfNS_8gmem_ptrIS2_EEEC2ES2_) ;  /* 0xffffecf000007944 */ /* 0x000fea0003c3ffff */
[----:B------:R-:W-:-:S04]  /*7440*/  MOV R17, 0x0 ;  /* 0x0000000000117802 */ /* 0x000fc80000000f00 */
[----:B------:R-:W-:Y:S05]  /*7450*/  RET.REL.NODEC R16 `(_ZN7cutlass13device_kernelIN5flash19enable_sm80_to_sm89INS1_16FlashAttnBwdSm80INS1_25CollectiveMainloopBwdSm80ILi2ELi2EN4cute5tupleIJNS5_1CILi64EEENS7_ILi128EEES8_EEENS_10bfloat16_tEfNS_4arch4Sm80ELb0ELb0ELb1ELb1ELb0ELb0ELb0ELb0ELi2ELi2ELi4ELi2ELb1EEENS1_24CollectiveEpilogueBwdGQAISA_fSD_Li256ELb1ELb0EEENS1_19SingleTileSchedulerILb1ELb0ELb0ELi128EEEEEEEEEvNT_6ParamsE) ;  /* 0xffff8ba010007950 */ /* 0x000fea0003c3ffff */
        .type           $_ZN7cutlass13device_kernelIN5flash19enable_sm80_to_sm89INS1_16FlashAttnBwdSm80INS1_25CollectiveMainloopBwdSm80ILi2ELi2EN4cute5tupleIJNS5_1CILi64EEENS7_ILi128EEES8_EEENS_10bfloat16_tEfNS_4arch4Sm80ELb0ELb0ELb1ELb1ELb0ELb0ELb0ELb0ELi2ELi2ELi4ELi2ELb1EEENS1_24CollectiveEpilogueBwdGQAISA_fSD_Li256ELb1ELb0EEENS1_19SingleTileSchedulerILb1ELb0ELb0ELi128EEEEEEEEEvNT_6ParamsE$_ZN4cute8smem_ptrIPN7cutlass10bfloat16_tEECI1NS_12iter_adaptorIS3_S4_EEES3_,@function
        .size           $_ZN7cutlass13device_kernelIN5flash19enable_sm80_to_sm89INS1_16FlashAttnBwdSm80INS1_25CollectiveMainloopBwdSm80ILi2ELi2EN4cute5tupleIJNS5_1CILi64EEENS7_ILi128EEES8_EEENS_10bfloat16_tEfNS_4arch4Sm80ELb0ELb0ELb1ELb1ELb0ELb0ELb0ELb0ELi2ELi2ELi4ELi2ELb1EEENS1_24CollectiveEpilogueBwdGQAISA_fSD_Li256ELb1ELb0EEENS1_19SingleTileSchedulerILb1ELb0ELb0ELi128EEEEEEEEEvNT_6ParamsE$_ZN4cute8smem_ptrIPN7cutlass10bfloat16_tEECI1NS_12iter_adaptorIS3_S4_EEES3_,($_ZN7cutlass13device_kernelIN5flash19enable_sm80_to_sm89INS1_16FlashAttnBwdSm80INS1_25CollectiveMainloopBwdSm80ILi2ELi2EN4cute5tupleIJNS5_1CILi64EEENS7_ILi128EEES8_EEENS_10bfloat16_tEfNS_4arch4Sm80ELb0ELb0ELb1ELb1ELb0ELb0ELb0ELb0ELi2ELi2ELi4ELi2ELb1EEENS1_24CollectiveEpilogueBwdGQAISA_fSD_Li256ELb1ELb0EEENS1_19SingleTileSchedulerILb1ELb0ELb0ELi128EEEEEEEEEvNT_6ParamsE$_ZN4cute8smem_ptrIPN7cutlass9uint128_tEECI1NS_12iter_adaptorIS3_S4_EEES3_ - $_ZN7cutlass13device_kernelIN5flash19enable_sm80_to_sm89INS1_16FlashAttnBwdSm80INS1_25CollectiveMainloopBwdSm80ILi2ELi2EN4cute5tupleIJNS5_1CILi64EEENS7_ILi128EEES8_EEENS_10bfloat16_tEfNS_4arch4Sm80ELb0ELb0ELb1ELb1ELb0ELb0ELb0ELb0ELi2ELi2ELi4ELi2ELb1EEENS1_24CollectiveEpilogueBwdGQAISA_fSD_Li256ELb1ELb0EEENS1_19SingleTileSchedulerILb1ELb0ELb0ELi128EEEEEEEEEvNT_6ParamsE$_ZN4cute8smem_ptrIPN7cutlass10bfloat16_tEECI1NS_12iter_adaptorIS3_S4_EEES3_)
$_ZN7cutlass13device_kernelIN5flash19enable_sm80_to_sm89INS1_16FlashAttnBwdSm80INS1_25CollectiveMainloopBwdSm80ILi2ELi2EN4cute5tupleIJNS5_1CILi64EEENS7_ILi128EEES8_EEENS_10bfloat16_tEfNS_4arch4Sm80ELb0ELb0ELb1ELb1ELb0ELb0ELb0ELb0ELi2ELi2ELi4ELi2ELb1EEENS1_24CollectiveEpilogueBwdGQAISA_fSD_Li256ELb1ELb0EEENS1_19SingleTileSchedulerILb1ELb0ELb0ELi128EEEEEEEEEvNT_6ParamsE$_ZN4cute8smem_ptrIPN7cutlass10bfloat16_tEECI1NS_12iter_adaptorIS3_S4_EEES3_:
[----:B------:R-:W-:Y:S02]  /*7460*/  MOV R18, 0x7480 ;  /* 0x0000748000127802 */ /* 0x000fe40000000f00 */
[----:B------:R-:W-:Y:S05]  /*7470*/  CALL.REL.NOINC `($_ZN7cutlass13device_kernelIN5flash19enable_sm80_to_sm89INS1_16FlashAttnBwdSm80INS1_25CollectiveMainloopBwdSm80ILi2ELi2EN4cute5tupleIJNS5_1CILi64EEENS7_ILi128EEES8_EEENS_10bfloat16_tEfNS_4arch4Sm80ELb0ELb0ELb1ELb1ELb0ELb0ELb0ELb0ELi2ELi2ELi4ELi2ELb1EEENS1_24CollectiveEpilogueBwdGQAISA_fSD_Li256ELb1ELb0EEENS1_19SingleTileSchedulerILb1ELb0ELb0ELi128EEEEEEEEEvNT_6ParamsE$_ZN4cute12iter_adaptorIPN7cutlass10bfloat16_tENS_8smem_ptrIS3_EEEC2ES3_) ;  /* 0xffffecf000007944 */ /* 0x000fea0003c3ffff */
[----:B-1----:R-:W-:Y:S02]  /*7480*/  MOV R6, R16 ;  /* 0x0000001000067202 */ /* 0x002fe40000000f00 */
[----:B------:R-:W-:-:S04]  /*7490*/  MOV R7, 0x0 ;  /* 0x0000000000077802 */ /* 0x000fc80000000f00 */
[----:B------:R-:W-:Y:S05]  /*74a0*/  RET.REL.NODEC R6 `(_ZN7cutlass13device_kernelIN5flash19enable_sm80_to_sm89INS1_16FlashAttnBwdSm80INS1_25CollectiveMainloopBwdSm80ILi2ELi2EN4cute5tupleIJNS5_1CILi64EEENS7_ILi128EEES8_EEENS_10bfloat16_tEfNS_4arch4Sm80ELb0ELb0ELb1ELb1ELb0ELb0ELb0ELb0ELi2ELi2ELi4ELi2ELb1EEENS1_24CollectiveEpilogueBwdGQAISA_fSD_Li256ELb1ELb0EEENS1_19SingleTileSchedulerILb1ELb0ELb0ELi128EEEEEEEEEvNT_6ParamsE) ;  /* 0xffff8b5006007950 */ /* 0x000fea0003c3ffff */
        .type           $_ZN7cutlass13device_kernelIN5flash19enable_sm80_to_sm89INS1_16FlashAttnBwdSm80INS1_25CollectiveMainloopBwdSm80ILi2ELi2EN4cute5tupleIJNS5_1CILi64EEENS7_ILi128EEES8_EEENS_10bfloat16_tEfNS_4arch4Sm80ELb0ELb0ELb1ELb1ELb0ELb0ELb0ELb0ELi2ELi2ELi4ELi2ELb1EEENS1_24CollectiveEpilogueBwdGQAISA_fSD_Li256ELb1ELb0EEENS1_19SingleTileSchedulerILb1ELb0ELb0ELi128EEEEEEEEEvNT_6ParamsE$_ZN4cute8smem_ptrIPN7cutlass9uint128_tEECI1NS_12iter_adaptorIS3_S4_EEES3_,@function
        .size           $_ZN7cutlass13device_kernelIN5flash19enable_sm80_to_sm89INS1_16FlashAttnBwdSm80INS1_25CollectiveMainloopBwdSm80ILi2ELi2EN4cute5tupleIJNS5_1CILi64EEENS7_ILi128EEES8_EEENS_10bfloat16_tEfNS_4arch4Sm80ELb0ELb0ELb1ELb1ELb0ELb0ELb0ELb0ELi2ELi2ELi4ELi2ELb1EEENS1_24CollectiveEpilogueBwdGQAISA_fSD_Li256ELb1ELb0EEENS1_19SingleTileSchedulerILb1ELb0ELb0ELi128EEEEEEEEEvNT_6ParamsE$_ZN4cute8smem_ptrIPN7cutlass9uint128_tEECI1NS_12iter_adaptorIS3_S4_EEES3_,($_ZN7cutlass13device_kernelIN5flash19enable_sm80_to_sm89INS1_16FlashAttnBwdSm80INS1_25CollectiveMainloopBwdSm80ILi2ELi2EN4cute5tupleIJNS5_1CILi64EEENS7_ILi128EEES8_EEENS_10bfloat16_tEfNS_4arch4Sm80ELb0ELb0ELb1ELb1ELb0ELb0ELb0ELb0ELi2ELi2ELi4ELi2ELb1EEENS1_24CollectiveEpilogueBwdGQAISA_fSD_Li256ELb1ELb0EEENS1_19SingleTileSchedulerILb1ELb0ELb0ELi128EEEEEEEEEvNT_6ParamsE$_ZN4cute8smem_ptrIPfECI1NS_12iter_adaptorIS1_S2_EEES1_ - $_ZN7cutlass13device_kernelIN5flash19enable_sm80_to_sm89INS1_16FlashAttnBwdSm80INS1_25CollectiveMainloopBwdSm80ILi2ELi2EN4cute5tupleIJNS5_1CILi64EEENS7_ILi128EEES8_EEENS_10bfloat16_tEfNS_4arch4Sm80ELb0ELb0ELb1ELb1ELb0ELb0ELb0ELb0ELi2ELi2ELi4ELi2ELb1EEENS1_24CollectiveEpilogueBwdGQAISA_fSD_Li256ELb1ELb0EEENS1_19SingleTileSchedulerILb1ELb0ELb0ELi128EEEEEEEEEvNT_6ParamsE$_ZN4cute8smem_ptrIPN7cutlass9uint128_tEECI1NS_12iter_adaptorIS3_S4_EEES3_)
$_ZN7cutlass13device_kernelIN5flash19enable_sm80_to_sm89INS1_16FlashAttnBwdSm80INS1_25CollectiveMainloopBwdSm80ILi2ELi2EN4cute5tupleIJNS5_1CILi64EEENS7_ILi128EEES8_EEENS_10bfloat16_tEfNS_4arch4Sm80ELb0ELb0ELb1ELb1ELb0ELb0ELb0ELb0ELi2ELi2ELi4ELi2ELb1EEENS1_24CollectiveEpilogueBwdGQAISA_fSD_Li256ELb1ELb0EEENS1_19SingleTileSchedulerILb1ELb0ELb0ELi128EEEEEEEEEvNT_6ParamsE$_ZN4cute8smem_ptrIPN7cutlass9uint128_tEECI1NS_12iter_adaptorIS3_S4_EEES3_:
[----:B------:R-:W-:Y:S02]  /*74b0*/  MOV R16, 0x74d0 ;  /* 0x000074d000107802 */ /* 0x000fe40000000f00 */
[----:B------:R-:W-:Y:S05]  /*74c0*/  CALL.REL.NOINC `($_ZN7cutlass13device_kernelIN5flash19enable_sm80_to_sm89INS1_16FlashAttnBwdSm80INS1_25CollectiveMainloopBwdSm80ILi2ELi2EN4cute5tupleIJNS5_1CILi64EEENS7_ILi128EEES8_EEENS_10bfloat16_tEfNS_4arch4Sm80ELb0ELb0ELb1ELb1ELb0ELb0ELb0ELb0ELi2ELi2ELi4ELi2ELb1EEENS1_24CollectiveEpilogueBwdGQAISA_fSD_Li256ELb1ELb0EEENS1_19SingleTileSchedulerILb1ELb0ELb0ELi128EEEEEEEEEvNT_6ParamsE$_ZN4cute12iter_adaptorIPN7cutlass9uint128_tENS_8smem_ptrIS3_EEEC2ES3_) ;  /* 0xffffecf000007944 */ /* 0x000fea0003c3ffff */
[----:B------:R-:W-:-:S04]  /*74d0*/  MOV R11, 0x0 ;  /* 0x00000000000b7802 */ /* 0x000fc80000000f00 */
[----:B------:R-:W-:Y:S05]  /*74e0*/  RET.REL.NODEC R10 `(_ZN7cutlass13device_kernelIN5flash19enable_sm80_to_sm89INS1_16FlashAttnBwdSm80INS1_25CollectiveMainloopBwdSm80ILi2ELi2EN4cute5tupleIJNS5_1CILi64EEENS7_ILi128EEES8_EEENS_10bfloat16_tEfNS_4arch4Sm80ELb0ELb0ELb1ELb1ELb0ELb0ELb0ELb0ELi2ELi2ELi4ELi2ELb1EEENS1_24CollectiveEpilogueBwdGQAISA_fSD_Li256ELb1ELb0EEENS1_19SingleTileSchedulerILb1ELb0ELb0ELi128EEEEEEEEEvNT_6ParamsE) ;  /* 0xffff8b100a007950 */ /* 0x000fea0003c3ffff */
        .type           $_ZN7cutlass13device_kernelIN5flash19enable_sm80_to_sm89INS1_16FlashAttnBwdSm80INS1_25CollectiveMainloopBwdSm80ILi2ELi2EN4cute5tupleIJNS5_1CILi64EEENS7_ILi128EEES8_EEENS_10bfloat16_tEfNS_4arch4Sm80ELb0ELb0ELb1ELb1ELb0ELb0ELb0ELb0ELi2ELi2ELi4ELi2ELb1EEENS1_24CollectiveEpilogueBwdGQAISA_fSD_Li256ELb1ELb0EEENS1_19SingleTileSchedulerILb1ELb0ELb0ELi128EEEEEEEEEvNT_6ParamsE$_ZN4cute8smem_ptrIPfECI1NS_12iter_adaptorIS1_S2_EEES1_,@function
        .size           $_ZN7cutlass13device_kernelIN5flash19enable_sm80_to_sm89INS1_16FlashAttnBwdSm80INS1_25CollectiveMainloopBwdSm80ILi2ELi2EN4cute5tupleIJNS5_1CILi64EEENS7_ILi128EEES8_EEENS_10bfloat16_tEfNS_4arch4Sm80ELb0ELb0ELb1ELb1ELb0ELb0ELb0ELb0ELi2ELi2ELi4ELi2ELb1EEENS1_24CollectiveEpilogueBwdGQAISA_fSD_Li256ELb1ELb0EEENS1_19SingleTileSchedulerILb1ELb0ELb0ELi128EEEEEEEEEvNT_6ParamsE$_ZN4cute8smem_ptrIPfECI1NS_12iter_adaptorIS1_S2_EEES1_,($_ZN7cutlass13device_kernelIN5flash19enable_sm80_to_sm89INS1_16FlashAttnBwdSm80INS1_25CollectiveMainloopBwdSm80ILi2ELi2EN4cute5tupleIJNS5_1CILi64EEENS7_ILi128EEES8_EEENS_10bfloat16_tEfNS_4arch4Sm80ELb0ELb0ELb1ELb1ELb0ELb0ELb0ELb0ELi2ELi2ELi4ELi2ELb1EEENS1_24CollectiveEpilogueBwdGQAISA_fSD_Li256ELb1ELb0EEENS1_19SingleTileSchedulerILb1ELb0ELb0ELi128EEEEEEEEEvNT_6ParamsE$_ZN73_INTERNAL_24fd9406_37_flash_bwd_hdim64_bf16_softcap_sm80_cu_8e232a79_330724__cvta_generic_to_sharedEPKv - $_ZN7cutlass13device_kernelIN5flash19enable_sm80_to_sm89INS1_16FlashAttnBwdSm80INS1_25CollectiveMainloopBwdSm80ILi2ELi2EN4cute5tupleIJNS5_1CILi64EEENS7_ILi128EEES8_EEENS_10bfloat16_tEfNS_4arch4Sm80ELb0ELb0ELb1ELb1ELb0ELb0ELb0ELb0ELi2ELi2ELi4ELi2ELb1EEENS1_24CollectiveEpilogueBwdGQAISA_fSD_Li256ELb1ELb0EEENS1_19SingleTileSchedulerILb1ELb0ELb0ELi128EEEEEEEEEvNT_6ParamsE$_ZN4cute8smem_ptrIPfECI1NS_12iter_adaptorIS1_S2_EEES1_)
$_ZN7cutlass13device_kernelIN5flash19enable_sm80_to_sm89INS1_16FlashAttnBwdSm80INS1_25CollectiveMainloopBwdSm80ILi2ELi2EN4cute5tupleIJNS5_1CILi64EEENS7_ILi128EEES8_EEENS_10bfloat16_tEfNS_4arch4Sm80ELb0ELb0ELb1ELb1ELb0ELb0ELb0ELb0ELi2ELi2ELi4ELi2ELb1EEENS1_24CollectiveEpilogueBwdGQAISA_fSD_Li256ELb1ELb0EEENS1_19SingleTileSchedulerILb1ELb0ELb0ELi128EEEEEEEEEvNT_6ParamsE$_ZN4cute8smem_ptrIPfECI1NS_12iter_adaptorIS1_S2_EEES1_:
[----:B------:R-:W-:Y:S02]  /*74f0*/  MOV R18, 0x7510 ;  /* 0x0000751000127802 */ /* 0x000fe40000000f00 */
[----:B------:R-:W-:Y:S05]  /*7500*/  CALL.REL.NOINC `($_ZN7cutlass13device_kernelIN5flash19enable_sm80_to_sm89INS1_16FlashAttnBwdSm80INS1_25CollectiveMainloopBwdSm80ILi2ELi2EN4cute5tupleIJNS5_1CILi64EEENS7_ILi128EEES8_EEENS_10bfloat16_tEfNS_4arch4Sm80ELb0ELb0ELb1ELb1ELb0ELb0ELb0ELb0ELi2ELi2ELi4ELi2ELb1EEENS1_24CollectiveEpilogueBwdGQAISA_fSD_Li256ELb1ELb0EEENS1_19SingleTileSchedulerILb1ELb0ELb0ELi128EEEEEEEEEvNT_6ParamsE$_ZN4cute12iter_adaptorIPfNS_8smem_ptrIS1_EEEC2ES1_) ;  /* 0xffffed0000007944 */ /* 0x000fea0003c3ffff */
[----:B------:R-:W-:-:S04]  /*7510*/  MOV R17, 0x0 ;  /* 0x0000000000117802 */ /* 0x000fc80000000f00 */
[----:B------:R-:W-:Y:S05]  /*7520*/  RET.REL.NODEC R16 `(_ZN7cutlass13device_kernelIN5flash19enable_sm80_to_sm89INS1_16FlashAttnBwdSm80INS1_25CollectiveMainloopBwdSm80ILi2ELi2EN4cute5tupleIJNS5_1CILi64EEENS7_ILi128EEES8_EEENS_10bfloat16_tEfNS_4arch4Sm80ELb0ELb0ELb1ELb1ELb0ELb0ELb0ELb0ELi2ELi2ELi4ELi2ELb1EEENS1_24CollectiveEpilogueBwdGQAISA_fSD_Li256ELb1ELb0EEENS1_19SingleTileSchedulerILb1ELb0ELb0ELi128EEEEEEEEEvNT_6ParamsE) ;  /* 0xffff8ad010007950 */ /* 0x000fea0003c3ffff */
        .type           $_ZN7cutlass13device_kernelIN5flash19enable_sm80_to_sm89INS1_16FlashAttnBwdSm80INS1_25CollectiveMainloopBwdSm80ILi2ELi2EN4cute5tupleIJNS5_1CILi64EEENS7_ILi128EEES8_EEENS_10bfloat16_tEfNS_4arch4Sm80ELb0ELb0ELb1ELb1ELb0ELb0ELb0ELb0ELi2ELi2ELi4ELi2ELb1EEENS1_24CollectiveEpilogueBwdGQAISA_fSD_Li256ELb1ELb0EEENS1_19SingleTileSchedulerILb1ELb0ELb0ELi128EEEEEEEEEvNT_6ParamsE$_ZN73_INTERNAL_24fd9406_37_flash_bwd_hdim64_bf16_softcap_sm80_cu_8e232a79_330724__cvta_generic_to_sharedEPKv,@function
        .size           $_ZN7cutlass13device_kernelIN5flash19enable_sm80_to_sm89INS1_16FlashAttnBwdSm80INS1_25CollectiveMainloopBwdSm80ILi2ELi2EN4cute5tupleIJNS5_1CILi64EEENS7_ILi128EEES8_EEENS_10bfloat16_tEfNS_4arch4Sm80ELb0ELb0ELb1ELb1ELb0ELb0ELb0ELb0ELi2ELi2ELi4ELi2ELb1EEENS1_24CollectiveEpilogueBwdGQAISA_fSD_Li256ELb1ELb0EEENS1_19SingleTileSchedulerILb1ELb0ELb0ELi128EEEEEEEEEvNT_6ParamsE$_ZN73_INTERNAL_24fd9406_37_flash_bwd_hdim64_bf16_softcap_sm80_cu_8e232a79_330724__cvta_generic_to_sharedEPKv,($_ZN7cutlass13device_kernelIN5flash19enable_sm80_to_sm89INS1_16FlashAttnBwdSm80INS1_25CollectiveMainloopBwdSm80ILi2ELi2EN4cute5tupleIJNS5_1CILi64EEENS7_ILi128EEES8_EEENS_10bfloat16_tEfNS_4arch4Sm80ELb0ELb0ELb1ELb1ELb0ELb0ELb0ELb0ELi2ELi2ELi4ELi2ELb1EEENS1_24CollectiveEpilogueBwdGQAISA_fSD_Li256ELb1ELb0EEENS1_19SingleTileSchedulerILb1ELb0ELb0ELi128EEEEEEEEEvNT_6ParamsE$_ZZN4cute12filter_tupleINS_5tupleIJNS_10UnderscoreES2_S2_iEEENS1_IJNS1_IJNS_1CILi1EEENS4_ILi0EEEEEElS6_lEEEZNS_5sliceIS3_S8_EEDaRKT_RKT0_EUlRKT_RKT0_E_EEDaSC_SF_OT1_ENKUlDpSI_E_clIJNS1_IJS7_EEENS1_IJlEEENS1_IJS6_EEENS1_IJEEEEEEDaSP_ - $_ZN7cutlass13device_kernelIN5flash19enable_sm80_to_sm89INS1_16FlashAttnBwdSm80INS1_25CollectiveMainloopBwdSm80ILi2ELi2EN4cute5tupleIJNS5_1CILi64EEENS7_ILi128EEES8_EEENS_10bfloat16_tEfNS_4arch4Sm80ELb0ELb0ELb1ELb1ELb0ELb0ELb0ELb0ELi2ELi2ELi4ELi2ELb1EEENS1_24CollectiveEpilogueBwdGQAISA_fSD_Li256ELb1ELb0EEENS1_19SingleTileSchedulerILb1ELb0ELb0ELi128EEEEEEEEEvNT_6ParamsE$_ZN73_INTERNAL_24fd9406_37_flash_bwd_hdim64_bf16_softcap_sm80_cu_8e232a79_330724__cvta_generic_to_sharedEPKv)
$_ZN7cutlass13device_kernelIN5flash19enable_sm80_to_sm89INS1_16FlashAttnBwdSm80INS1_25CollectiveMainloopBwdSm80ILi2ELi2EN4cute5tupleIJNS5_1CILi64EEENS7_ILi128EEES8_EEENS_10bfloat16_tEfNS_4arch4Sm80ELb0ELb0ELb1ELb1ELb0ELb0ELb0ELb0ELi2ELi2ELi4ELi2ELb1EEENS1_24CollectiveEpilogueBwdGQAISA_fSD_Li256ELb1ELb0EEENS1_19SingleTileSchedulerILb1ELb0ELb0ELi128EEEEEEEEEvNT_6ParamsE$_ZN73_INTERNAL_24fd9406_37_flash_bwd_hdim64_bf16_softcap_sm80_cu_8e232a79_330724__cvta_generic_to_sharedEPKv:
[----:B------:R-:W-:Y:S02]  /*7530*/  MOV R9, 0x0 ;  /* 0x0000000000097802 */ /* 0x000fe40000000f00 */
[----:B------:R-:W-:Y:S02]  /*7540*/  IADD3 R6, R6, -c[0x0][0x18], RZ ;  /* 0x8000060006067a10 */ /* 0x000fe40007ffe0ff */
[----:B------:R-:W-:Y:S05]  /*7550*/  RET.REL.NODEC R8 `(_ZN7cutlass13device_kernelIN5flash19enable_sm80_to_sm89INS1_16FlashAttnBwdSm80INS1_25CollectiveMainloopBwdSm80ILi2ELi2EN4cute5tupleIJNS5_1CILi64EEENS7_ILi128EEES8_EEENS_10bfloat16_tEfNS_4arch4Sm80ELb0ELb0ELb1ELb1ELb0ELb0ELb0ELb0ELi2ELi2ELi4ELi2ELb1EEENS1_24CollectiveEpilogueBwdGQAISA_fSD_Li256ELb1ELb0EEENS1_19SingleTileSchedulerILb1ELb0ELb0ELi128EEEEEEEEEvNT_6ParamsE) ;  /* 0xffff8aa008007950 */ /* 0x000fea0003c3ffff */
        .type           $_ZN7cutlass13device_kernelIN5flash19enable_sm80_to_sm89INS1_16FlashAttnBwdSm80INS1_25CollectiveMainloopBwdSm80ILi2ELi2EN4cute5tupleIJNS5_1CILi64EEENS7_ILi128EEES8_EEENS_10bfloat16_tEfNS_4arch4Sm80ELb0ELb0ELb1ELb1ELb0ELb0ELb0ELb0ELi2ELi2ELi4ELi2ELb1EEENS1_24CollectiveEpilogueBwdGQAISA_fSD_Li256ELb1ELb0EEENS1_19SingleTileSchedulerILb1ELb0ELb0ELi128EEEEEEEEEvNT_6ParamsE$_ZZN4cute12filter_tupleINS_5tupleIJNS_10UnderscoreES2_S2_iEEENS1_IJNS1_IJNS_1CILi1EEENS4_ILi0EEEEEElS6_lEEEZNS_5sliceIS3_S8_EEDaRKT_RKT0_EUlRKT_RKT0_E_EEDaSC_SF_OT1_ENKUlDpSI_E_clIJNS1_IJS7_EEENS1_IJlEEENS1_IJS6_EEENS1_IJEEEEEEDaSP_,@function
        .size           $_ZN7cutlass13device_kernelIN5flash19enable_sm80_to_sm89INS1_16FlashAttnBwdSm80INS1_25CollectiveMainloopBwdSm80ILi2ELi2EN4cute5tupleIJNS5_1CILi64EEENS7_ILi128EEES8_EEENS_10bfloat16_tEfNS_4arch4Sm80ELb0ELb0ELb1ELb1ELb0ELb0ELb0ELb0ELi2ELi2ELi4ELi2ELb1EEENS1_24CollectiveEpilogueBwdGQAISA_fSD_Li256ELb1ELb0EEENS1_19SingleTileSchedulerILb1ELb0ELb0ELi128EEEEEEEEEvNT_6ParamsE$_ZZN4cute12filter_tupleINS_5tupleIJNS_10UnderscoreES2_S2_iEEENS1_IJNS1_IJNS_1CILi1EEENS4_ILi0EEEEEElS6_lEEEZNS_5sliceIS3_S8_EEDaRKT_RKT0_EUlRKT_RKT0_E_EEDaSC_SF_OT1_ENKUlDpSI_E_clIJNS1_IJS7_EEENS1_IJlEEENS1_IJS6_EEENS1_IJEEEEEEDaSP_,($_ZN7cutlass13device_kernelIN5flash19enable_sm80_to_sm89INS1_16FlashAttnBwdSm80INS1_25CollectiveMainloopBwdSm80ILi2ELi2EN4cute5tupleIJNS5_1CILi64EEENS7_ILi128EEES8_EEENS_10bfloat16_tEfNS_4arch4Sm80ELb0ELb0ELb1ELb1ELb0ELb0ELb0ELb0ELi2ELi2ELi4ELi2ELb1EEENS1_24CollectiveEpilogueBwdGQAISA_fSD_Li256ELb1ELb0EEENS1_19SingleTileSchedulerILb1ELb0ELb0ELi128EEEEEEEEEvNT_6ParamsE$_ZZN4cute14transform_leafINS_15ArithmeticTupleIJNS1_IJiiEEEiiiEEENS_8identityEEEDaRKT_OT0_ENKUlRKT_E_clIS2_EEDaSC_ - $_ZN7cutlass13device_kernelIN5flash19enable_sm80_to_sm89INS1_16FlashAttnBwdSm80INS1_25CollectiveMainloopBwdSm80ILi2ELi2EN4cute5tupleIJNS5_1CILi64EEENS7_ILi128EEES8_EEENS_10bfloat16_tEfNS_4arch4Sm80ELb0ELb0ELb1ELb1ELb0ELb0ELb0ELb0ELi2ELi2ELi4ELi2ELb1EEENS1_24CollectiveEpilogueBwdGQAISA_fSD_Li256ELb1ELb0EEENS1_19SingleTileSchedulerILb1ELb0ELb0ELi128EEEEEEEEEvNT_6ParamsE$_ZZN4cute12filter_tupleINS_5tupleIJNS_10UnderscoreES2_S2_iEEENS1_IJNS1_IJNS_1CILi1EEENS4_ILi0EEEEEElS6_lEEEZNS_5sliceIS3_S8_EEDaRKT_RKT0_EUlRKT_RKT0_E_EEDaSC_SF_OT1_ENKUlDpSI_E_clIJNS1_IJS7_EEENS1_IJlEEENS1_IJS6_EEENS1_IJEEEEEEDaSP_)
$_ZN7cutlass13device_kernelIN5flash19enable_sm80_to_sm89INS1_16FlashAttnBwdSm80INS1_25CollectiveMainloopBwdSm80ILi2ELi2EN4cute5tupleIJNS5_1CILi64EEENS7_ILi128EEES8_EEENS_10bfloat16_tEfNS_4arch4Sm80ELb0ELb0ELb1ELb1ELb0ELb0ELb0ELb0ELi2ELi2ELi4ELi2ELb1EEENS1_24CollectiveEpilogueBwdGQAISA_fSD_Li256ELb1ELb0EEENS1_19SingleTileSchedulerILb1ELb0ELb0ELi128EEEEEEEEEvNT_6ParamsE$_ZZN4cute12filter_tupleINS_5tupleIJNS_10UnderscoreES2_S2_iEEENS1_IJNS1_IJNS_1CILi1EEENS4_ILi0EEEEEElS6_lEEEZNS_5sliceIS3_S8_EEDaRKT_RKT0_EUlRKT_RKT0_E_EEDaSC_SF_OT1_ENKUlDpSI_E_clIJNS1_IJS7_EEENS1_IJlEEENS1_IJS6_EEENS1_IJEEEEEEDaSP_:
[----:B------:R-:W-:Y:S02]  /*7560*/  IADD3 R7, R1, 0x188, RZ ;  /* 0x0000018801077810 */ /* 0x000fe40007ffe0ff */
[----:B------:R-:W-:Y:S02]  /*7570*/  MOV R10, 0x75a0 ;  /* 0x000075a0000a7802 */ /* 0x000fe40000000f00 */
[----:B------:R-:W-:Y:S02]  /*7580*/  IADD3 R7, R7, c[0x0][0x20], RZ ;  /* 0x0000080007077a10 */ /* 0x000fe40007ffe0ff */
[----:B------:R-:W-:Y:S05]  /*7590*/  CALL.REL.NOINC `($_ZN7cutlass13device_kernelIN5flash19enable_sm80_to_sm89INS1_16FlashAttnBwdSm80INS1_25CollectiveMainloopBwdSm80ILi2ELi2EN4cute5tupleIJNS5_1CILi64EEENS7_ILi128EEES8_EEENS_10bfloat16_tEfNS_4arch4Sm80ELb0ELb0ELb1ELb1ELb0ELb0ELb0ELb0ELi2ELi2ELi4ELi2ELb1EEENS1_24CollectiveEpilogueBwdGQAISA_fSD_Li256ELb1ELb0EEENS1_19SingleTileSchedulerILb1ELb0ELb0ELi128EEEEEEEEEvNT_6ParamsE$_ZN4cute3eso3ESOILb1ELb0EJNS_5tupleIJNS_1CILi1EEENS3_ILi0EEEEEElS5_EEC2ERKS6_RKlRKS5_) ;  /* 0xfffff65000007944 */ /* 0x000fea0003c3ffff */
[----:B-1----:R1:W5:Y:S01]  /*75a0*/  LDL.64 R6, [R1+0x188] ;  /* 0x0001880001067983 */ /* 0x0023620000100a00 */
[----:B------:R-:W-:-:S04]  /*75b0*/  MOV R9, 0x0 ;  /* 0x0000000000097802 */ /* 0x000fc80000000f00 */
[----:B------:R-:W-:Y:S05]  /*75c0*/  RET.REL.NODEC R8 `(_ZN7cutlass13device_kernelIN5flash19enable_sm80_to_sm89INS1_16FlashAttnBwdSm80INS1_25CollectiveMainloopBwdSm80ILi2ELi2EN4cute5tupleIJNS5_1CILi64EEENS7_ILi128EEES8_EEENS_10bfloat16_tEfNS_4arch4Sm80ELb0ELb0ELb1ELb1ELb0ELb0ELb0ELb0ELi2ELi2ELi4ELi2ELb1EEENS1_24CollectiveEpilogueBwdGQAISA_fSD_Li256ELb1ELb0EEENS1_19SingleTileSchedulerILb1ELb0ELb0ELi128EEEEEEEEEvNT_6ParamsE) ;  /* 0xffff8a3008007950 */ /* 0x000fea0003c3ffff */
        .type           $_ZN7cutlass13device_kernelIN5flash19enable_sm80_to_sm89INS1_16FlashAttnBwdSm80INS1_25CollectiveMainloopBwdSm80ILi2ELi2EN4cute5tupleIJNS5_1CILi64EEENS7_ILi128EEES8_EEENS_10bfloat16_tEfNS_4arch4Sm80ELb0ELb0ELb1ELb1ELb0ELb0ELb0ELb0ELi2ELi2ELi4ELi2ELb1EEENS1_24CollectiveEpilogueBwdGQAISA_fSD_Li256ELb1ELb0EEENS1_19SingleTileSchedulerILb1ELb0ELb0ELi128EEEEEEEEEvNT_6ParamsE$_ZZN4cute14transform_leafINS_15ArithmeticTupleIJNS1_IJiiEEEiiiEEENS_8identityEEEDaRKT_OT0_ENKUlRKT_E_clIS2_EEDaSC_,@function
        .size           $_ZN7cutlass13device_kernelIN5flash19enable_sm80_to_sm89INS1_16FlashAttnBwdSm80INS1_25CollectiveMainloopBwdSm80ILi2ELi2EN4cute5tupleIJNS5_1CILi64EEENS7_ILi128EEES8_EEENS_10bfloat16_tEfNS_4arch4Sm80ELb0ELb0ELb1ELb1ELb0ELb0ELb0ELb0ELi2ELi2ELi4ELi2ELb1EEENS1_24CollectiveEpilogueBwdGQAISA_fSD_Li256ELb1ELb0EEENS1_19SingleTileSchedulerILb1ELb0ELb0ELi128EEEEEEEEEvNT_6ParamsE$_ZZN4cute14transform_leafINS_15ArithmeticTupleIJNS1_IJiiEEEiiiEEENS_8identityEEEDaRKT_OT0_ENKUlRKT_E_clIS2_EEDaSC_,($_ZN7cutlass13device_kernelIN5flash19enable_sm80_to_sm89INS1_16FlashAttnBwdSm80INS1_25CollectiveMainloopBwdSm80ILi2ELi2EN4cute5tupleIJNS5_1CILi64EEENS7_ILi128EEES8_EEENS_10bfloat16_tEfNS_4arch4Sm80ELb0ELb0ELb1ELb1ELb0ELb0ELb0ELb0ELi2ELi2ELi4ELi2ELb1EEENS1_24CollectiveEpilogueBwdGQAISA_fSD_Li256ELb1ELb0EEENS1_19SingleTileSchedulerILb1ELb0ELb0ELi128EEEEEEEEEvNT_6ParamsE$_ZZN4cute14transform_leafINS_15ArithmeticTupleIJNS1_IJiiEEEiiiEEENS_8identityEEEDaRKT_OT0_ENKUlRKT_E_clIiEEDaSC_ - $_ZN7cutlass13device_kernelIN5flash19enable_sm80_to_sm89INS1_16FlashAttnBwdSm80INS1_25CollectiveMainloopBwdSm80ILi2ELi2EN4cute5tupleIJNS5_1CILi64EEENS7_ILi128EEES8_EEENS_10bfloat16_tEfNS_4arch4Sm80ELb0ELb0ELb1ELb1ELb0ELb0ELb0ELb0ELi2ELi2ELi4ELi2ELb1EEENS1_24CollectiveEpilogueBwdGQAISA_fSD_Li256ELb1ELb0EEENS1_19SingleTileSchedulerILb1ELb0ELb0ELi128EEEEEEEEEvNT_6ParamsE$_ZZN4cute14transform_leafINS_15ArithmeticTupleIJNS1_IJiiEEEiiiEEENS_8identityEEEDaRKT_OT0_ENKUlRKT_E_clIS2_EEDaSC_)
$_ZN7cutlass13device_kernelIN5flash19enable_sm80_to_sm89INS1_16FlashAttnBwdSm80INS1_25CollectiveMainloopBwdSm80ILi2ELi2EN4cute5tupleIJNS5_1CILi64EEENS7_ILi128EEES8_EEENS_10bfloat16_tEfNS_4arch4Sm80ELb0ELb0ELb1ELb1ELb0ELb0ELb0ELb0ELi2ELi2ELi4ELi2ELb1EEENS1_24CollectiveEpilogueBwdGQAISA_fSD_Li256ELb1ELb0EEENS1_19SingleTileSchedulerILb1ELb0ELb0ELi128EEEEEEEEEvNT_6ParamsE$_ZZN4cute14transform_leafINS_15ArithmeticTupleIJNS1_IJiiEEEiiiEEENS_8identityEEEDaRKT_OT0_ENKUlRKT_E_clIS2_EEDaSC_:
[----:B------:R-:W-:-:S05]  /*75d0*/  IADD3 R9, R13, -c[0x0][0x20], RZ ;  /* 0x800008000d097a10 */ /* 0x000fca0007ffe0ff */
[----:B------:R1:W5:Y:S01]  /*75e0*/  LDL R7, [R9] ;  /* 0x0000000009077983 */ /* 0x0003620000100800 */
[----:B------:R-:W-:-:S03]  /*75f0*/  MOV R8, 0x7610 ;  /* 0x0000761000087802 */ /* 0x000fc60000000f00 */
[----:B-1---5:R-:W-:Y:S05]  /*7600*/  CALL.REL.NOINC `($_ZN7cutlass13device_kernelIN5flash19enable_sm80_to_sm89INS1_16FlashAttnBwdSm80INS1_25CollectiveMainloopBwdSm80ILi2ELi2EN4cute5tupleIJNS5_1CILi64EEENS7_ILi128EEES8_EEENS_10bfloat16_tEfNS_4arch4Sm80ELb0ELb0ELb1ELb1ELb0ELb0ELb0ELb0ELi2ELi2ELi4ELi2ELb1EEENS1_24CollectiveEpilogueBwdGQAISA_fSD_Li256ELb1ELb0EEENS1_19SingleTileSchedulerILb1ELb0ELb0ELi128EEEEEEEEEvNT_6ParamsE$_ZZN4cute14transform_leafINS_15ArithmeticTupleIJiiEEERNS_8identityEEEDaRKT_OT0_ENKUlRKT_E_clIiEEDaSC_) ;  /* 0x000000f000007944 */ /* 0x022fea0003c00000 */
[----:B------:R1:W5:Y:S01]  /*7610*/  LDL R7, [R9+0x4] ;  /* 0x0000040009077983 */ /* 0x0003620000100800 */
[----:B------:R-:W-:Y:S01]  /*7620*/  IADD3 R6, R1, 0x19c, RZ ;  /* 0x0000019c01067810 */ /* 0x000fe20007ffe0ff */
[----:B------:R-:W-:Y:S01]  /*7630*/  IMAD.MOV.U32 R16, RZ, RZ, R10 ;  /* 0x000000ffff107224 */ /* 0x000fe200078e000a */
[----:B------:R-:W-:Y:S02]  /*7640*/  MOV R8, 0x7670 ;  /* 0x0000767000087802 */ /* 0x000fe40000000f00 */
[----:B------:R-:W-:Y:S02]  /*7650*/  IADD3 R6, R6, c[0x0][0x20], RZ ;  /* 0x0000080006067a10 */ /* 0x000fe40007ffe0ff */
[----:B-1---5:R-:W-:Y:S05]  /*7660*/  CALL.REL.NOINC `($_ZN7cutlass13device_kernelIN5flash19enable_sm80_to_sm89INS1_16FlashAttnBwdSm80INS1_25CollectiveMainloopBwdSm80ILi2ELi2EN4cute5tupleIJNS5_1CILi64EEENS7_ILi128EEES8_EEENS_10bfloat16_tEfNS_4arch4Sm80ELb0ELb0ELb1ELb1ELb0ELb0ELb0ELb0ELi2ELi2ELi4ELi2ELb1EEENS1_24CollectiveEpilogueBwdGQAISA_fSD_Li256ELb1ELb0EEENS1_19SingleTileSchedulerILb1ELb0ELb0ELi128EEEEEEEEEvNT_6ParamsE$_ZZN4cute14transform_leafINS_15ArithmeticTupleIJiiEEERNS_8identityEEEDaRKT_OT0_ENKUlRKT_E_clIiEEDaSC_) ;  /* 0x0000009000007944 */ /* 0x022fea0003c00000 */
[----:B------:R1:W-:Y:S01]  /*7670*/  STL [R1+0x19c], R10 ;  /* 0x00019c0a01007387 */ /* 0x0003e20000100800 */
[----:B------:R-:W-:-:S03]  /*7680*/  MOV R8, 0x76a0 ;  /* 0x000076a000087802 */ /* 0x000fc60000000f00 */
[----:B-1----:R-:W-:Y:S05]  /*7690*/  CALL.REL.NOINC `($_ZN7cutlass13device_kernelIN5flash19enable_sm80_to_sm89INS1_16FlashAttnBwdSm80INS1_25CollectiveMainloopBwdSm80ILi2ELi2EN4cute5tupleIJNS5_1CILi64EEENS7_ILi128EEES8_EEENS_10bfloat16_tEfNS_4arch4Sm80ELb0ELb0ELb1ELb1ELb0ELb0ELb0ELb0ELi2ELi2ELi4ELi2ELb1EEENS1_24CollectiveEpilogueBwdGQAISA_fSD_Li256ELb1ELb0EEENS1_19SingleTileSchedulerILb1ELb0ELb0ELi128EEEEEEEEEvNT_6ParamsE$_ZZN4cute9transformINS_15ArithmeticTupleIJiiEEEZNS_14transform_leafIS2_RNS_8identityEEEDaRKT_OT0_EUlRKT_E_EEDaS8_SA_ENKUlDpSD_E_clIJiiEEEDaSF_) ;  /* 0x00001e3000007944 */ /* 0x002fea0003c00000 */
[----:B------:R-:W-:Y:S02]  /*76a0*/  MOV R8, R18 ;  /* 0x0000001200087202 */ /* 0x000fe40000000f00 */
[----:B------:R-:W-:-:S04]  /*76b0*/  MOV R9, 0x0 ;  /* 0x0000000000097802 */ /* 0x000fc80000000f00 */
[----:B------:R-:W-:Y:S05]  /*76c0*/  RET.REL.NODEC R8 `(_ZN7cutlass13device_kernelIN5flash19enable_sm80_to_sm89INS1_16FlashAttnBwdSm80INS1_25CollectiveMainloopBwdSm80ILi2ELi2EN4cute5tupleIJNS5_1CILi64EEENS7_ILi128EEES8_EEENS_10bfloat16_tEfNS_4arch4Sm80ELb0ELb0ELb1ELb1ELb0ELb0ELb0ELb0ELi2ELi2ELi4ELi2ELb1EEENS1_24CollectiveEpilogueBwdGQAISA_fSD_Li256ELb1ELb0EEENS1_19SingleTileSchedulerILb1ELb0ELb0ELi128EEEEEEEEEvNT_6ParamsE) ;  /* 0xffff893008007950 */ /* 0x000fea0003c3ffff */
        .type           $_ZN7cutlass13device_kernelIN5flash19enable_sm80_to_sm89INS1_16FlashAttnBwdSm80INS1_25CollectiveMainloopBwdSm80ILi2ELi2EN4cute5tupleIJNS5_1CILi64EEENS7_ILi128EEES8_EEENS_10bfloat16_tEfNS_4arch4Sm80ELb0ELb0ELb1ELb1ELb0ELb0ELb0ELb0ELi2ELi2ELi4ELi2ELb1EEENS1_24CollectiveEpilogueBwdGQAISA_fSD_Li256ELb1ELb0EEENS1_19SingleTileSchedulerILb1ELb0ELb0ELi128EEEEEEEEEvNT_6ParamsE$_ZZN4cute14transform_leafINS_15ArithmeticTupleIJNS1_IJiiEEEiiiEEENS_8identityEEEDaRKT_OT0_ENKUlRKT_E_clIiEEDaSC_,@function
        .size           $_ZN7cutlass13device_kernelIN5flash19enable_sm80_to_sm89INS1_16FlashAttnBwdSm80INS1_25CollectiveMainloopBwdSm80ILi2ELi2EN4cute5tupleIJNS5_1CILi64EEENS7_ILi128EEES8_EEENS_10bfloat16_tEfNS_4arch4Sm80ELb0ELb0ELb1ELb1ELb0ELb0ELb0ELb0ELi2ELi2ELi4ELi2ELb1EEENS1_24CollectiveEpilogueBwdGQAISA_fSD_Li256ELb1ELb0EEENS1_19SingleTileSchedulerILb1ELb0ELb0ELi128EEEEEEEEEvNT_6ParamsE$_ZZN4cute14transform_leafINS_15ArithmeticTupleIJNS1_IJiiEEEiiiEEENS_8identityEEEDaRKT_OT0_ENKUlRKT_E_clIiEEDaSC_,($_ZN7cutlass13device_kernelIN5flash19enable_sm80_to_sm89INS1_16FlashAttnBwdSm80INS1_25CollectiveMainloopBwdSm80ILi2ELi2EN4cute5tupleIJNS5_1CILi64EEENS7_ILi128EEES8_EEENS_10bfloat16_tEfNS_4arch4Sm80ELb0ELb0ELb1ELb1ELb0ELb0ELb0ELb0ELi2ELi2ELi4ELi2ELb1EEENS1_24CollectiveEpilogueBwdGQAISA_fSD_Li256ELb1ELb0EEENS1_19SingleTileSchedulerILb1ELb0ELb0ELi128EEEEEEEEEvNT_6ParamsE$_ZZN4cute14transform_leafINS_15ArithmeticTupleIJiiEEERNS_8identityEEEDaRKT_OT0_ENKUlRKT_E_clIiEEDaSC_ - $_ZN7cutlass13device_kernelIN5flash19enable_sm80_to_sm89INS1_16FlashAttnBwdSm80INS1_25CollectiveMainloopBwdSm80ILi2ELi2EN4cute5tupleIJNS5_1CILi64EEENS7_ILi128EEES8_EEENS_10bfloat16_tEfNS_4arch4Sm80ELb0ELb0ELb1ELb1ELb0ELb0ELb0ELb0ELi2ELi2ELi4ELi2ELb1EEENS1_24CollectiveEpilogueBwdGQAISA_fSD_Li256ELb1ELb0EEENS1_19SingleTileSchedulerILb1ELb0ELb0ELi128EEEEEEEEEvNT_6ParamsE$_ZZN4cute14transform_leafINS_15ArithmeticTupleIJNS1_IJiiEEEiiiEEENS_8identityEEEDaRKT_OT0_ENKUlRKT_E_clIiEEDaSC_)
$_ZN7cutlass13device_kernelIN5flash19enable_sm80_to_sm89INS1_16FlashAttnBwdSm80INS1_25CollectiveMainloopBwdSm80ILi2ELi2EN4cute5tupleIJNS5_1CILi64EEENS7_ILi128EEES8_EEENS_10bfloat16_tEfNS_4arch4Sm80ELb0ELb0ELb1ELb1ELb0ELb0ELb0ELb0ELi2ELi2ELi4ELi2ELb1EEENS1_24CollectiveEpilogueBwdGQAISA_fSD_Li256ELb1ELb0EEENS1_19SingleTileSchedulerILb1ELb0ELb0ELi128EEEEEEEEEvNT_6ParamsE$_ZZN4cute14transform_leafINS_15ArithmeticTupleIJNS1_IJiiEEEiiiEEENS_8identityEEEDaRKT_OT0_ENKUlRKT_E_clIiEEDaSC_:
[----:B------:R-:W-:Y:S02]  /*76d0*/  MOV R10, R9 ;  /* 0x00000009000a7202 */ /* 0x000fe40000000f00 */
[----:B------:R-:W-:-:S04]  /*76e0*/  MOV R9, 0x0 ;  /* 0x0000000000097802 */ /* 0x000fc80000000f00 */
[----:B------:R-:W-:Y:S05]  /*76f0*/  RET.REL.NODEC R8 `(_ZN7cutlass13device_kernelIN5flash19enable_sm80_to_sm89INS1_16FlashAttnBwdSm80INS1_25CollectiveMainloopBwdSm80ILi2ELi2EN4cute5tupleIJNS5_1CILi64EEENS7_ILi128EEES8_EEENS_10bfloat16_tEfNS_4arch4Sm80ELb0ELb0ELb1ELb1ELb0ELb0ELb0ELb0ELi2ELi2ELi4ELi2ELb1EEENS1_24CollectiveEpilogueBwdGQAISA_fSD_Li256ELb1ELb0EEENS1_19SingleTileSchedulerILb1ELb0ELb0ELi128EEEEEEEEEvNT_6ParamsE) ;  /* 0xffff890008007950 */ /* 0x000fea0003c3ffff */
        .type           $_ZN7cutlass13device_kernelIN5flash19enable_sm80_to_sm89INS1_16FlashAttnBwdSm80INS1_25CollectiveMainloopBwdSm80ILi2ELi2EN4cute5tupleIJNS5_1CILi64EEENS7_ILi128EEES8_EEENS_10bfloat16_tEfNS_4arch4Sm80ELb0ELb0ELb1ELb1ELb0ELb0ELb0ELb0ELi2ELi2ELi4ELi2ELb1EEENS1_24CollectiveEpilogueBwdGQAISA_fSD_Li256ELb1ELb0EEENS1_19SingleTileSchedulerILb1ELb0ELb0ELi128EEEEEEEEEvNT_6ParamsE$_ZZN4cute14transform_leafINS_15ArithmeticTupleIJiiEEERNS_8identityEEEDaRKT_OT0_ENKUlRKT_E_clIiEEDaSC_,@function
        .size           $_ZN7cutlass13device_kernelIN5flash19enable_sm80_to_sm89INS1_16FlashAttnBwdSm80INS1_25CollectiveMainloopBwdSm80ILi2ELi2EN4cute5tupleIJNS5_1CILi64EEENS7_ILi128EEES8_EEENS_10bfloat16_tEfNS_4arch4Sm80ELb0ELb0ELb1ELb1ELb0ELb0ELb0ELb0ELi2ELi2ELi4ELi2ELb1EEENS1_24CollectiveEpilogueBwdGQAISA_fSD_Li256ELb1ELb0EEENS1_19SingleTileSchedulerILb1ELb0ELb0ELi128EEEEEEEEEvNT_6ParamsE$_ZZN4cute14transform_leafINS_15ArithmeticTupleIJiiEEERNS_8identityEEEDaRKT_OT0_ENKUlRKT_E_clIiEEDaSC_,($_ZN7cutlass13device_kernelIN5flash19enable_sm80_to_sm89INS1_16FlashAttnBwdSm80INS1_25CollectiveMainloopBwdSm80ILi2ELi2EN4cute5tupleIJNS5_1CILi64EEENS7_ILi128EEES8_EEENS_10bfloat16_tEfNS_4arch4Sm80ELb0ELb0ELb1ELb1ELb0ELb0ELb0ELb0ELi2ELi2ELi4ELi2ELb1EEENS1_24CollectiveEpilogueBwdGQAISA_fSD_Li256ELb1ELb0EEENS1_19SingleTileSchedulerILb1ELb0ELb0ELi128EEEEEEEEEvNT_6ParamsE$_ZZN4cute19as_arithmetic_tupleINS_15ArithmeticTupleIJNS1_IJiiEEEiiiEEEEEDaRKT_ENKUlDpRKT_E_clIJS2_iiiEEEDaSA_ - $_ZN7cutlass13device_kernelIN5flash19enable_sm80_to_sm89INS1_16FlashAttnBwdSm80INS1_25CollectiveMainloopBwdSm80ILi2ELi2EN4cute5tupleIJNS5_1CILi64EEENS7_ILi128EEES8_EEENS_10bfloat16_tEfNS_4arch4Sm80ELb0ELb0ELb1ELb1ELb0ELb0ELb0ELb0ELi2ELi2ELi4ELi2ELb1EEENS1_24CollectiveEpilogueBwdGQAISA_fSD_Li256ELb1ELb0EEENS1_19SingleTileSchedulerILb1ELb0ELb0ELi128EEEEEEEEEvNT_6ParamsE$_ZZN4cute14transform_leafINS_15ArithmeticTupleIJiiEEERNS_8identityEEEDaRKT_OT0_ENKUlRKT_E_clIiEEDaSC_)
$_ZN7cutlass13device_kernelIN5flash19enable_sm80_to_sm89INS1_16FlashAttnBwdSm80INS1_25CollectiveMainloopBwdSm80ILi2ELi2EN4cute5tupleIJNS5_1CILi64EEENS7_ILi128EEES8_EEENS_10bfloat16_tEfNS_4arch4Sm80ELb0ELb0ELb1ELb1ELb0ELb0ELb0ELb0ELi2ELi2ELi4ELi2ELb1EEENS1_24CollectiveEpilogueBwdGQAISA_fSD_Li256ELb1ELb0EEENS1_19SingleTileSchedulerILb1ELb0ELb0ELi128EEEEEEEEEvNT_6ParamsE$_ZZN4cute14transform_leafINS_15ArithmeticTupleIJiiEEERNS_8identityEEEDaRKT_OT0_ENKUlRKT_E_clIiEEDaSC_:
[----:B------:R-:W-:Y:S02]  /*7700*/  MOV R72, R8 ;  /* 0x0000000800487202 */ /* 0x000fe40000000f00 */
[----:B------:R-:W-:Y:S02]  /*7710*/  MOV R73, 0x0 ;  /* 0x0000000000497802 */ /* 0x000fe40000000f00 */
[----:B------:R-:W-:Y:S02]  /*7720*/  MOV R10, R7 ;  /* 0x00000007000a7202 */ /* 0x000fe40000000f00 */
[----:B------:R-:W-:Y:S05]  /*7730*/  RET.REL.NODEC R72 `(_ZN7cutlass13device_kernelIN5flash19enable_sm80_to_sm89INS1_16FlashAttnBwdSm80INS1_25CollectiveMainloopBwdSm80ILi2ELi2EN4cute5tupleIJNS5_1CILi64EEENS7_ILi128EEES8_EEENS_10bfloat16_tEfNS_4arch4Sm80ELb0ELb0ELb1ELb1ELb0ELb0ELb0ELb0ELi2ELi2ELi4ELi2ELb1EEENS1_24CollectiveEpilogueBwdGQAISA_fSD_Li256ELb1ELb0EEENS1_19SingleTileSchedulerILb1ELb0ELb0ELi128EEEEEEEEEvNT_6ParamsE) ;  /* 0xffff88c048007950 */ /* 0x000fea0003c3ffff */
        .type           $_ZN7cutlass13device_kernelIN5flash19enable_sm80_to_sm89INS1_16FlashAttnBwdSm80INS1_25CollectiveMainloopBwdSm80ILi2ELi2EN4cute5tupleIJNS5_1CILi64EEENS7_ILi128EEES8_EEENS_10bfloat16_tEfNS_4arch4Sm80ELb0ELb0ELb1ELb1ELb0ELb0ELb0ELb0ELi2ELi2ELi4ELi2ELb1EEENS1_24CollectiveEpilogueBwdGQAISA_fSD_Li256ELb1ELb0EEENS1_19SingleTileSchedulerILb1ELb0ELb0ELi128EEEEEEEEEvNT_6ParamsE$_ZZN4cute19as_arithmetic_tupleINS_15ArithmeticTupleIJNS1_IJiiEEEiiiEEEEEDaRKT_ENKUlDpRKT_E_clIJS2_iiiEEEDaSA_,@function
        .size           $_ZN7cutlass13device_kernelIN5flash19enable_sm80_to_sm89INS1_16FlashAttnBwdSm80INS1_25CollectiveMainloopBwdSm80ILi2ELi2EN4cute5tupleIJNS5_1CILi64EEENS7_ILi128EEES8_EEENS_10bfloat16_tEfNS_4arch4Sm80ELb0ELb0ELb1ELb1ELb0ELb0ELb0ELb0ELi2ELi2ELi4ELi2ELb1EEENS1_24CollectiveEpilogueBwdGQAISA_fSD_Li256ELb1ELb0EEENS1_19SingleTileSchedulerILb1ELb0ELb0ELi128EEEEEEEEEvNT_6ParamsE$_ZZN4cute19as_arithmetic_tupleINS_15ArithmeticTupleIJNS1_IJiiEEEiiiEEEEEDaRKT_ENKUlDpRKT_E_clIJS2_iiiEEEDaSA_,($_ZN7cutlass13device_kernelIN5flash19enable_sm80_to_sm89INS1_16FlashAttnBwdSm80INS1_25CollectiveMainloopBwdSm80ILi2ELi2EN4cute5tupleIJNS5_1CILi64EEENS7_ILi128EEES8_EEENS_10bfloat16_tEfNS_4arch4Sm80ELb0ELb0ELb1ELb1ELb0ELb0ELb0ELb0ELi2ELi2ELi4ELi2ELb1EEENS1_24CollectiveEpilogueBwdGQAISA_fSD_Li256ELb1ELb0EEENS1_19SingleTileSchedulerILb1ELb0ELb0ELi128EEEEEEEEEvNT_6ParamsE$_ZZN4cute19as_arithmetic_tupleINS_15ArithmeticTupleIJNS1_IJiiEEEiiiEEEEEDaRKT_ENKUlRKT_E_clIS2_EEDaS9_ - $_ZN7cutlass13device_kernelIN5flash19enable_sm80_to_sm89INS1_16FlashAttnBwdSm80INS1_25CollectiveMainloopBwdSm80ILi2ELi2EN4cute5tupleIJNS5_1CILi64EEENS7_ILi128EEES8_EEENS_10bfloat16_tEfNS_4arch4Sm80ELb0ELb0ELb1ELb1ELb0ELb0ELb0ELb0ELi2ELi2ELi4ELi2ELb1EEENS1_24CollectiveEpilogueBwdGQAISA_fSD_Li256ELb1ELb0EEENS1_19SingleTileSchedulerILb1ELb0ELb0ELi128EEEEEEEEEvNT_6ParamsE$_ZZN4cute19as_arithmetic_tupleINS_15ArithmeticTupleIJNS1_IJiiEEEiiiEEEEEDaRKT_ENKUlDpRKT_E_clIJS2_iiiEEEDaSA_)
$_ZN7cutlass13device_kernelIN5flash19enable_sm80_to_sm89INS1_16FlashAttnBwdSm80INS1_25CollectiveMainloopBwdSm80ILi2ELi2EN4cute5tupleIJNS5_1CILi64EEENS7_ILi128EEES8_EEENS_10bfloat16_tEfNS_4arch4Sm80ELb0ELb0ELb1ELb1ELb0ELb0ELb0ELb0ELi2ELi2ELi4ELi2ELb1EEENS1_24CollectiveEpilogueBwdGQAISA_fSD_Li256ELb1ELb0EEENS1_19SingleTileSchedulerILb1ELb0ELb0ELi128EEEEEEEEEvNT_6ParamsE$_ZZN4cute19as_arithmetic_tupleINS_15ArithmeticTupleIJNS1_IJiiEEEiiiEEEEEDaRKT_ENKUlDpRKT_E_clIJS2_iiiEEEDaSA_:
[----:B------:R-:W-:Y:S02]  /*7740*/  IADD3 R7, R1, 0x19c, RZ ;  /* 0x0000019c01077810 */ /* 0x000fe40007ffe0ff */
[----:B------:R-:W-:Y:S02]  /*7750*/  MOV R52, 0x7780 ;  /* 0x0000778000347802 */ /* 0x000fe40000000f00 */
[----:B------:R-:W-:-:S02]  /*7760*/  IADD3 R7, R7, c[0x0][0x20], RZ ;  /* 0x0000080007077a10 */ /* 0x000fc40007ffe0ff */
[----:B------:R-:W-:Y:S05]  /*7770*/  CALL.REL.NOINC `($_ZN7cutlass13device_kernelIN5flash19enable_sm80_to_sm89INS1_16FlashAttnBwdSm80INS1_25CollectiveMainloopBwdSm80ILi2ELi2EN4cute5tupleIJNS5_1CILi64EEENS7_ILi128EEES8_EEENS_10bfloat16_tEfNS_4arch4Sm80ELb0ELb0ELb1ELb1ELb0ELb0ELb0ELb0ELi2ELi2ELi4ELi2ELb1EEENS1_24CollectiveEpilogueBwdGQAISA_fSD_Li256ELb1ELb0EEENS1_19SingleTileSchedulerILb1ELb0ELb0ELi128EEEEEEEEEvNT_6ParamsE$_ZN4cute5tupleIJNS_15ArithmeticTupleIJiiEEEiiiEEC2ERKS2_RKiS7_S7_) ;  /* 0xfffff95000007944 */ /* 0x000fea0003c3ffff */
[----:B------:R1:W5:Y:S04]  /*7780*/  LDL R10, [R1+0x19c] ;  /* 0x00019c00010a7983 */ /* 0x0003680000100800 */
[----:B------:R1:W5:Y:S04]  /*7790*/  LDL.64 R8, [R1+0x1a8] ;  /* 0x0001a80001087983 */ /* 0x0003680000100a00 */
[----:B------:R1:W5:Y:S01]  /*77a0*/  LDL.64 R6, [R1+0x1a0] ;  /* 0x0001a00001067983 */ /* 0x0003620000100a00 */
[----:B------:R-:W-:-:S04]  /*77b0*/  MOV R17, 0x0 ;  /* 0x0000000000117802 */ /* 0x000fc80000000f00 */
[----:B------:R-:W-:Y:S05]  /*77c0*/  RET.REL.NODEC R16 `(_ZN7cutlass13device_kernelIN5flash19enable_sm80_to_sm89INS1_16FlashAttnBwdSm80INS1_25CollectiveMainloopBwdSm80ILi2ELi2EN4cute5tupleIJNS5_1CILi64EEENS7_ILi128EEES8_EEENS_10bfloat16_tEfNS_4arch4Sm80ELb0ELb0ELb1ELb1ELb0ELb0ELb0ELb0ELi2ELi2ELi4ELi2ELb1EEENS1_24CollectiveEpilogueBwdGQAISA_fSD_Li256ELb1ELb0EEENS1_19SingleTileSchedulerILb1ELb0ELb0ELi128EEEEEEEEEvNT_6ParamsE) ;  /* 0xffff883010007950 */ /* 0x000fea0003c3ffff */
        .type           $_ZN7cutlass13device_kernelIN5flash19enable_sm80_to_sm89INS1_16FlashAttnBwdSm80INS1_25CollectiveMainloopBwdSm80ILi2ELi2EN4cute5tupleIJNS5_1CILi64EEENS7_ILi128EEES8_EEENS_10bfloat16_tEfNS_4arch4Sm80ELb0ELb0ELb1ELb1ELb0ELb0ELb0ELb0ELi2ELi2ELi4ELi2ELb1EEENS1_24CollectiveEpilogueBwdGQAISA_fSD_Li256ELb1ELb0EEENS1_19SingleTileSchedulerILb1ELb0ELb0ELi128EEEEEEEEEvNT_6ParamsE$_ZZN4cute19as_arithmetic_tupleINS_15ArithmeticTupleIJNS1_IJiiEEEiiiEEEEEDaRKT_ENKUlRKT_E_clIS2_EEDaS9_,@function
        .size           $_ZN7cutlass13device_kernelIN5flash19enable_sm80_to_sm89INS1_16FlashAttnBwdSm80INS1_25CollectiveMainloopBwdSm80ILi2ELi2EN4cute5tupleIJNS5_1CILi64EEENS7_ILi128EEES8_EEENS_10bfloat16_tEfNS_4arch4Sm80ELb0ELb0ELb1ELb1ELb0ELb0ELb0ELb0ELi2ELi2ELi4ELi2ELb1EEENS1_24CollectiveEpilogueBwdGQAISA_fSD_Li256ELb1ELb0EEENS1_19SingleTileSchedulerILb1ELb0ELb0ELi128EEEEEEEEEvNT_6ParamsE$_ZZN4cute19as_arithmetic_tupleINS_15ArithmeticTupleIJNS1_IJiiEEEiiiEEEEEDaRKT_ENKUlRKT_E_clIS2_EEDaS9_,($_ZN7cutlass13device_kernelIN5flash19enable_sm80_to_sm89INS1_16FlashAttnBwdSm80INS1_25CollectiveMainloopBwdSm80ILi2ELi2EN4cute5tupleIJNS5_1CILi64EEENS7_ILi128EEES8_EEENS_10bfloat16_tEfNS_4arch4Sm80ELb0ELb0ELb1ELb1ELb0ELb0ELb0ELb0ELi2ELi2ELi4ELi2ELb1EEENS1_24CollectiveEpilogueBwdGQAISA_fSD_Li256ELb1ELb0EEENS1_19SingleTileSchedulerILb1ELb0ELb0ELi128EEEEEEEEEvNT_6ParamsE$_ZZN4cute19as_arithmetic_tupleINS_15ArithmeticTupleIJNS1_IJiiEEEiiiEEEEEDaRKT_ENKUlRKT_E_clIiEEDaS9_ - $_ZN7cutlass13device_kernelIN5flash19enable_sm80_to_sm89INS1_16FlashAttnBwdSm80INS1_25CollectiveMainloopBwdSm80ILi2ELi2EN4cute5tupleIJNS5_1CILi64EEENS7_ILi128EEES8_EEENS_10bfloat16_tEfNS_4arch4Sm80ELb0ELb0ELb1ELb1ELb0ELb0ELb0ELb0ELi2ELi2ELi4ELi2ELb1EEENS1_24CollectiveEpilogueBwdGQAISA_fSD_Li256ELb1ELb0EEENS1_19SingleTileSchedulerILb1ELb0ELb0ELi128EEEEEEEEEvNT_6ParamsE$_ZZN4cute19as_arithmetic_tupleINS_15ArithmeticTupleIJNS1_IJiiEEEiiiEEEEEDaRKT_ENKUlRKT_E_clIS2_EEDaS9_)
$_ZN7cutlass13device_kernelIN5flash19enable_sm80_to_sm89INS1_16FlashAttnBwdSm80INS1_25CollectiveMainloopBwdSm80ILi2ELi2EN4cute5tupleIJNS5_1CILi64EEENS7_ILi128EEES8_EEENS_10bfloat16_tEfNS_4arch4Sm80ELb0ELb0ELb1ELb1ELb0ELb0ELb0ELb0ELi2ELi2ELi4ELi2ELb1EEENS1_24CollectiveEpilogueBwdGQAISA_fSD_Li256ELb1ELb0EEENS1_19SingleTileSchedulerILb1ELb0ELb0ELi128EEEEEEEEEvNT_6ParamsE$_ZZN4cute19as_arithmetic_tupleINS_15ArithmeticTupleIJNS1_IJiiEEEiiiEEEEEDaRKT_ENKUlRKT_E_clIS2_EEDaS9_:
[----:B------:R-:W-:-:S05]  /*77d0*/  IADD3 R9, R13, -c[0x0][0x20], RZ ;  /* 0x800008000d097a10 */ /* 0x000fca0007ffe0ff */
[----:B------:R1:W5:Y:S01]  /*77e0*/  LDL R7, [R9] ;  /* 0x0000000009077983 */ /* 0x0003620000100800 */
[----:B------:R-:W-:-:S03]  /*77f0*/  MOV R8, 0x7810 ;  /* 0x0000781000087802 */ /* 0x000fc60000000f00 */
[----:B-1---5:R-:W-:Y:S05]  /*7800*/  CALL.REL.NOINC `($_ZN7cutlass13device_kernelIN5flash19enable_sm80_to_sm89INS1_16FlashAttnBwdSm80INS1_25CollectiveMainloopBwdSm80ILi2ELi2EN4cute5tupleIJNS5_1CILi64EEENS7_ILi128EEES8_EEENS_10bfloat16_tEfNS_4arch4Sm80ELb0ELb0ELb1ELb1ELb0ELb0ELb0ELb0ELi2ELi2ELi4ELi2ELb1EEENS1_24CollectiveEpilogueBwdGQAISA_fSD_Li256ELb1ELb0EEENS1_19SingleTileSchedulerILb1ELb0ELb0ELi128EEEEEEEEEvNT_6ParamsE$_ZZN4cute19as_arithmetic_tupleINS_15ArithmeticTupleIJiiEEEEEDaRKT_ENKUlRKT_E_clIiEEDaS8_) ;  /* 0x0000019000007944 */ /* 0x022fea0003c00000 */
[----:B------:R1:W5:Y:S01]  /*7810*/  LDL R7, [R9+0x4] ;  /* 0x0000040009077983 */ /* 0x0003620000100800 */
[----:B------:R-:W-:Y:S01]  /*7820*/  IADD3 R6, R1, 0x19c, RZ ;  /* 0x0000019c01067810 */ /* 0x000fe20007ffe0ff */
[----:B------:R-:W-:Y:S01]  /*7830*/  IMAD.MOV.U32 R16, RZ, RZ, R10 ;  /* 0x000000ffff107224 */ /* 0x000fe200078e000a */
[----:B------:R-:W-:Y:S02]  /*7840*/  MOV R8, 0x7870 ;  /* 0x0000787000087802 */ /* 0x000fe40000000f00 */
[----:B------:R-:W-:Y:S02]  /*7850*/  IADD3 R6, R6, c[0x0][0x20], RZ ;  /* 0x0000080006067a10 */ /* 0x000fe40007ffe0ff */
[----:B-1---5:R-:W-:Y:S05]  /*7860*/  CALL.REL.NOINC `($_ZN7cutlass13device_kernelIN5flash19enable_sm80_to_sm89INS1_16FlashAttnBwdSm80INS1_25CollectiveMainloopBwdSm80ILi2ELi2EN4cute5tupleIJNS5_1CILi64EEENS7_ILi128EEES8_EEENS_10bfloat16_tEfNS_4arch4Sm80ELb0ELb0ELb1ELb1ELb0ELb0ELb0ELb0ELi2ELi2ELi4ELi2ELb1EEENS1_24CollectiveEpilogueBwdGQAISA_fSD_Li256ELb1ELb0EEENS1_19SingleTileSchedulerILb1ELb0ELb0ELi128EEEEEEEEEvNT_6ParamsE$_ZZN4cute19as_arithmetic_tupleINS_15ArithmeticTupleIJiiEEEEEDaRKT_ENKUlRKT_E_clIiEEDaS8_) ;  /* 0x0000013000007944 */ /* 0x022fea0003c00000 */
[----:B------:R1:W-:Y:S01]  /*7870*/  STL [R1+0x19c], R10 ;  /* 0x00019c0a01007387 */ /* 0x0003e20000100800 */
[----:B------:R-:W-:-:S03]  /*7880*/  MOV R18, 0x78a0 ;  /* 0x000078a000127802 */ /* 0x000fc60000000f00 */
[----:B-1----:R-:W-:Y:S05]  /*7890*/  CALL.REL.NOINC `($_ZN7cutlass13device_kernelIN5flash19enable_sm80_to_sm89INS1_16FlashAttnBwdSm80INS1_25CollectiveMainloopBwdSm80ILi2ELi2EN4cute5tupleIJNS5_1CILi64EEENS7_ILi128EEES8_EEENS_10bfloat16_tEfNS_4arch4Sm80ELb0ELb0ELb1ELb1ELb0ELb0ELb0ELb0ELi2ELi2ELi4ELi2ELb1EEENS1_24CollectiveEpilogueBwdGQAISA_fSD_Li256ELb1ELb0EEENS1_19SingleTileSchedulerILb1ELb0ELb0ELi128EEEEEEEEEvNT_6ParamsE$_ZZN4cute19as_arithmetic_tupleINS_15ArithmeticTupleIJiiEEEEEDaRKT_ENKUlDpRKT_E_clIJiiEEEDaS9_) ;  /* 0x0000008000007944 */ /* 0x002fea0003c00000 */
[----:B-----5:R-:W-:Y:S01]  /*78a0*/  IMAD.MOV.U32 R8, RZ, RZ, R6 ;  /* 0x000000ffff087224 */ /* 0x020fe200078e0006 */
[----:B------:R-:W-:Y:S01]  /*78b0*/  MOV R6, R52 ;  /* 0x0000003400067202 */ /* 0x000fe20000000f00 */
[----:B------:R-:W-:Y:S01]  /*78c0*/  IMAD.MOV.U32 R72, RZ, RZ, R7 ;  /* 0x000000ffff487224 */ /* 0x000fe200078e0007 */
[----:B------:R-:W-:-:S04]  /*78d0*/  MOV R7, 0x0 ;  /* 0x0000000000077802 */ /* 0x000fc80000000f00 */
[----:B------:R-:W-:Y:S05]  /*78e0*/  RET.REL.NODEC R6 `(_ZN7cutlass13device_kernelIN5flash19enable_sm80_to_sm89INS1_16FlashAttnBwdSm80INS1_25CollectiveMainloopBwdSm80ILi2ELi2EN4cute5tupleIJNS5_1CILi64EEENS7_ILi128EEES8_EEENS_10bfloat16_tEfNS_4arch4Sm80ELb0ELb0ELb1ELb1ELb0ELb0ELb0ELb0ELi2ELi2ELi4ELi2ELb1EEENS1_24CollectiveEpilogueBwdGQAISA_fSD_Li256ELb1ELb0EEENS1_19SingleTileSchedulerILb1ELb0ELb0ELi128EEEEEEEEEvNT_6ParamsE) ;  /* 0xffff871006007950 */ /* 0x000fea0003c3ffff */
        .type           $_ZN7cutlass13device_kernelIN5flash19enable_sm80_to_sm89INS1_16FlashAttnBwdSm80INS1_25CollectiveMainloopBwdSm80ILi2ELi2EN4cute5tupleIJNS5_1CILi64EEENS7_ILi128EEES8_EEENS_10bfloat16_tEfNS_4arch4Sm80ELb0ELb0ELb1ELb1ELb0ELb0ELb0ELb0ELi2ELi2ELi4ELi2ELb1EEENS1_24CollectiveEpilogueBwdGQAISA_fSD_Li256ELb1ELb0EEENS1_19SingleTileSchedulerILb1ELb0ELb0ELi128EEEEEEEEEvNT_6ParamsE$_ZZN4cute19as_arithmetic_tupleINS_15ArithmeticTupleIJNS1_IJiiEEEiiiEEEEEDaRKT_ENKUlRKT_E_clIiEEDaS9_,@function
        .size           $_ZN7cutlass13device_kernelIN5flash19enable_sm80_to_sm89INS1_16FlashAttnBwdSm80INS1_25CollectiveMainloopBwdSm80ILi2ELi2EN4cute5tupleIJNS5_1CILi64EEENS7_ILi128EEES8_EEENS_10bfloat16_tEfNS_4arch4Sm80ELb0ELb0ELb1ELb1ELb0ELb0ELb0ELb0ELi2ELi2ELi4ELi2ELb1EEENS1_24CollectiveEpilogueBwdGQAISA_fSD_Li256ELb1ELb0EEENS1_19SingleTileSchedulerILb1ELb0ELb0ELi128EEEEEEEEEvNT_6ParamsE$_ZZN4cute19as_arithmetic_tupleINS_15ArithmeticTupleIJNS1_IJiiEEEiiiEEEEEDaRKT_ENKUlRKT_E_clIiEEDaS9_,($_ZN7cutlass13device_kernelIN5flash19enable_sm80_to_sm89INS1_16FlashAttnBwdSm80INS1_25CollectiveMainloopBwdSm80ILi2ELi2EN4cute5tupleIJNS5_1CILi64EEENS7_ILi128EEES8_EEENS_10bfloat16_tEfNS_4arch4Sm80ELb0ELb0ELb1ELb1ELb0ELb0ELb0ELb0ELi2ELi2ELi4ELi2ELb1EEENS1_24CollectiveEpilogueBwdGQAISA_fSD_Li256ELb1ELb0EEENS1_19SingleTileSchedulerILb1ELb0ELb0ELi128EEEEEEEEEvNT_6ParamsE$_ZZN4cute19as_arithmetic_tupleINS_15ArithmeticTupleIJiiEEEEEDaRKT_ENKUlDpRKT_E_clIJiiEEEDaS9_ - $_ZN7cutlass13device_kernelIN5flash19enable_sm80_to_sm89INS1_16FlashAttnBwdSm80INS1_25CollectiveMainloopBwdSm80ILi2ELi2EN4cute5tupleIJNS5_1CILi64EEENS7_ILi128EEES8_EEENS_10bfloat16_tEfNS_4arch4Sm80ELb0ELb0ELb1ELb1ELb0ELb0ELb0ELb0ELi2ELi2ELi4ELi2ELb1EEENS1_24CollectiveEpilogueBwdGQAISA_fSD_Li256ELb1ELb0EEENS1_19SingleTileSchedulerILb1ELb0ELb0ELi128EEEEEEEEEvNT_6ParamsE$_ZZN4cute19as_arithmetic_tupleINS_15ArithmeticTupleIJNS1_IJiiEEEiiiEEEEEDaRKT_ENKUlRKT_E_clIiEEDaS9_)
$_ZN7cutlass13device_kernelIN5flash19enable_sm80_to_sm89INS1_16FlashAttnBwdSm80INS1_25CollectiveMainloopBwdSm80ILi2ELi2EN4cute5tupleIJNS5_1CILi64EEENS7_ILi128EEES8_EEENS_10bfloat16_tEfNS_4arch4Sm80ELb0ELb0ELb1ELb1ELb0ELb0ELb0ELb0ELi2ELi2ELi4ELi2ELb1EEENS1_24CollectiveEpilogueBwdGQAISA_fSD_Li256ELb1ELb0EEENS1_19SingleTileSchedulerILb1ELb0ELb0ELi128EEEEEEEEEvNT_6ParamsE$_ZZN4cute19as_arithmetic_tupleINS_15ArithmeticTupleIJNS1_IJiiEEEiiiEEEEEDaRKT_ENKUlRKT_E_clIiEEDaS9_:
[----:B------:R-:W-:Y:S02]  /*78f0*/  MOV R10, R7 ;  /* 0x00000007000a7202 */ /* 0x000fe40000000f00 */
[----:B------:R-:W-:-:S04]  /*7900*/  MOV R7, 0x0 ;  /* 0x0000000000077802 */ /* 0x000fc80000000f00 */
[----:B------:R-:W-:Y:S05]  /*7910*/  RET.REL.NODEC R6 `(_ZN7cutlass13device_kernelIN5flash19enable_sm80_to_sm89INS1_16FlashAttnBwdSm80INS1_25CollectiveMainloopBwdSm80ILi2ELi2EN4cute5tupleIJNS5_1CILi64EEENS7_ILi128EEES8_EEENS_10bfloat16_tEfNS_4arch4Sm80ELb0ELb0ELb1ELb1ELb0ELb0ELb0ELb0ELi2ELi2ELi4ELi2ELb1EEENS1_24CollectiveEpilogueBwdGQAISA_fSD_Li256ELb1ELb0EEENS1_19SingleTileSchedulerILb1ELb0ELb0ELi128EEEEEEEEEvNT_6ParamsE) ;  /* 0xffff86e006007950 */ /* 0x000fea0003c3ffff */
        .type           $_ZN7cutlass13device_kernelIN5flash19enable_sm80_to_sm89INS1_16FlashAttnBwdSm80INS1_25CollectiveMainloopBwdSm80ILi2ELi2EN4cute5tupleIJNS5_1CILi64EEENS7_ILi128EEES8_EEENS_10bfloat16_tEfNS_4arch4Sm80ELb0ELb0ELb1ELb1ELb0ELb0ELb0ELb0ELi2ELi2ELi4ELi2ELb1EEENS1_24CollectiveEpilogueBwdGQAISA_fSD_Li256ELb1ELb0EEENS1_19SingleTileSchedulerILb1ELb0ELb0ELi128EEEEEEEEEvNT_6ParamsE$_ZZN4cute19as_arithmetic_tupleINS_15ArithmeticTupleIJiiEEEEEDaRKT_ENKUlDpRKT_E_clIJiiEEEDaS9_,@function
        .size           $_ZN7cutlass13device_kernelIN5flash19enable_sm80_to_sm89INS1_16FlashAttnBwdSm80INS1_25CollectiveMainloopBwdSm80ILi2ELi2EN4cute5tupleIJNS5_1CILi64EEENS7_ILi128EEES8_EEENS_10bfloat16_tEfNS_4arch4Sm80ELb0ELb0ELb1ELb1ELb0ELb0ELb0ELb0ELi2ELi2ELi4ELi2ELb1EEENS1_24CollectiveEpilogueBwdGQAISA_fSD_Li256ELb1ELb0EEENS1_19SingleTileSchedulerILb1ELb0ELb0ELi128EEEEEEEEEvNT_6ParamsE$_ZZN4cute19as_arithmetic_tupleINS_15ArithmeticTupleIJiiEEEEEDaRKT_ENKUlDpRKT_E_clIJiiEEEDaS9_,($_ZN7cutlass13device_kernelIN5flash19enable_sm80_to_sm89INS1_16FlashAttnBwdSm80INS1_25CollectiveMainloopBwdSm80ILi2ELi2EN4cute5tupleIJNS5_1CILi64EEENS7_ILi128EEES8_EEENS_10bfloat16_tEfNS_4arch4Sm80ELb0ELb0ELb1ELb1ELb0ELb0ELb0ELb0ELi2ELi2ELi4ELi2ELb1EEENS1_24CollectiveEpilogueBwdGQAISA_fSD_Li256ELb1ELb0EEENS1_19SingleTileSchedulerILb1ELb0ELb0ELi128EEEEEEEEEvNT_6ParamsE$_ZZN4cute19as_arithmetic_tupleINS_15ArithmeticTupleIJiiEEEEEDaRKT_ENKUlRKT_E_clIiEEDaS8_ - $_ZN7cutlass13device_kernelIN5flash19enable_sm80_to_sm89INS1_16FlashAttnBwdSm80INS1_25CollectiveMainloopBwdSm80ILi2ELi2EN4cute5tupleIJNS5_1CILi64EEENS7_ILi128EEES8_EEENS_10bfloat16_tEfNS_4arch4Sm80ELb0ELb0ELb1ELb1ELb0ELb0ELb0ELb0ELi2ELi2ELi4ELi2ELb1EEENS1_24CollectiveEpilogueBwdGQAISA_fSD_Li256ELb1ELb0EEENS1_19SingleTileSchedulerILb1ELb0ELb0ELi128EEEEEEEEEvNT_6ParamsE$_ZZN4cute19as_arithmetic_tupleINS_15ArithmeticTupleIJiiEEEEEDaRKT_ENKUlDpRKT_E_clIJiiEEEDaS9_)
$_ZN7cutlass13device_kernelIN5flash19enable_sm80_to_sm89INS1_16FlashAttnBwdSm80INS1_25CollectiveMainloopBwdSm80ILi2ELi2EN4cute5tupleIJNS5_1CILi64EEENS7_ILi128EEES8_EEENS_10bfloat16_tEfNS_4arch4Sm80ELb0ELb0ELb1ELb1ELb0ELb0ELb0ELb0ELi2ELi2ELi4ELi2ELb1EEENS1_24CollectiveEpilogueBwdGQAISA_fSD_Li256ELb1ELb0EEENS1_19SingleTileSchedulerILb1ELb0ELb0ELi128EEEEEEEEEvNT_6ParamsE$_ZZN4cute19as_arithmetic_tupleINS_15ArithmeticTupleIJiiEEEEEDaRKT_ENKUlDpRKT_E_clIJiiEEEDaS9_:
[----:B------:R-:W-:Y:S02]  /*7920*/  IADD3 R7, R1, 0x1a0, RZ ;  /* 0x000001a001077810 */ /* 0x000fe40007ffe0ff */
[----:B------:R-:W-:Y:S02]  /*7930*/  MOV R8, 0x7960 ;  /* 0x0000796000087802 */ /* 0x000fe40000000f00 */
[----:B------:R-:W-:Y:S02]  /*7940*/  IADD3 R7, R7, c[0x0][0x20], RZ ;  /* 0x0000080007077a10 */ /* 0x000fe40007ffe0ff */
[----:B------:R-:W-:Y:S05]  /*7950*/  CALL.REL.NOINC `($_ZN7cutlass13device_kernelIN5flash19enable_sm80_to_sm89INS1_16FlashAttnBwdSm80INS1_25CollectiveMainloopBwdSm80ILi2ELi2EN4cute5tupleIJNS5_1CILi64EEENS7_ILi128EEES8_EEENS_10bfloat16_tEfNS_4arch4Sm80ELb0ELb0ELb1ELb1ELb0ELb0ELb0ELb0ELi2ELi2ELi4ELi2ELb1EEENS1_24CollectiveEpilogueBwdGQAISA_fSD_Li256ELb1ELb0EEENS1_19SingleTileSchedulerILb1ELb0ELb0ELi128EEEEEEEEEvNT_6ParamsE$_ZN4cute5tupleIJiiEEC2ERKiS3_) ;  /* 0xfffff9e000007944 */ /* 0x000fea0003c3ffff */
[----:B-1----:R1:W5:Y:S01]  /*7960*/  LDL.64 R6, [R1+0x1a0] ;  /* 0x0001a00001067983 */ /* 0x0023620000100a00 */
[----:B------:R-:W-:Y:S02]  /*7970*/  MOV R8, R18 ;  /* 0x0000001200087202 */ /* 0x000fe40000000f00 */
[----:B------:R-:W-:-:S04]  /*7980*/  MOV R9, 0x0 ;  /* 0x0000000000097802 */ /* 0x000fc80000000f00 */
[----:B------:R-:W-:Y:S05]  /*7990*/  RET.REL.NODEC R8 `(_ZN7cutlass13device_kernelIN5flash19enable_sm80_to_sm89INS1_16FlashAttnBwdSm80INS1_25CollectiveMainloopBwdSm80ILi2ELi2EN4cute5tupleIJNS5_1CILi64EEENS7_ILi128EEES8_EEENS_10bfloat16_tEfNS_4arch4Sm80ELb0ELb0ELb1ELb1ELb0ELb0ELb0ELb0ELi2ELi2ELi4ELi2ELb1EEENS1_24CollectiveEpilogueBwdGQAISA_fSD_Li256ELb1ELb0EEENS1_19SingleTileSchedulerILb1ELb0ELb0ELi128EEEEEEEEEvNT_6ParamsE) ;  /* 0xffff866008007950 */ /* 0x000fea0003c3ffff */
        .type           $_ZN7cutlass13device_kernelIN5flash19enable_sm80_to_sm89INS1_16FlashAttnBwdSm80INS1_25CollectiveMainloopBwdSm80ILi2ELi2EN4cute5tupleIJNS5_1CILi64EEENS7_ILi128EEES8_EEENS_10bfloat16_tEfNS_4arch4Sm80ELb0ELb0ELb1ELb1ELb0ELb0ELb0ELb0ELi2ELi2ELi4ELi2ELb1EEENS1_24CollectiveEpilogueBwdGQAISA_fSD_Li256ELb1ELb0EEENS1_19SingleTileSchedulerILb1ELb0ELb0ELi128EEEEEEEEEvNT_6ParamsE$_ZZN4cute19as_arithmetic_tupleINS_15ArithmeticTupleIJiiEEEEEDaRKT_ENKUlRKT_E_clIiEEDaS8_,@function
        .size           $_ZN7cutlass13device_kernelIN5flash19enable_sm80_to_sm89INS1_16FlashAttnBwdSm80INS1_25CollectiveMainloopBwdSm80ILi2ELi2EN4cute5tupleIJNS5_1CILi64EEENS7_ILi128EEES8_EEENS_10bfloat16_tEfNS_4arch4Sm80ELb0ELb0ELb1ELb1ELb0ELb0ELb0ELb0ELi2ELi2ELi4ELi2ELb1EEENS1_24CollectiveEpilogueBwdGQAISA_fSD_Li256ELb1ELb0EEENS1_19SingleTileSchedulerILb1ELb0ELb0ELi128EEEEEEEEEvNT_6ParamsE$_ZZN4cute19as_arithmetic_tupleINS_15ArithmeticTupleIJiiEEEEEDaRKT_ENKUlRKT_E_clIiEEDaS8_,($_ZN7cutlass13device_kernelIN5flash19enable_sm80_to_sm89INS1_16FlashAttnBwdSm80INS1_25CollectiveMainloopBwdSm80ILi2ELi2EN4cute5tupleIJNS5_1CILi64EEENS7_ILi128EEES8_EEENS_10bfloat16_tEfNS_4arch4Sm80ELb0ELb0ELb1ELb1ELb0ELb0ELb0ELb0ELi2ELi2ELi4ELi2ELb1EEENS1_24CollectiveEpilogueBwdGQAISA_fSD_Li256ELb1ELb0EEENS1_19SingleTileSchedulerILb1ELb0ELb0ELi128EEEEEEEEEvNT_6ParamsE$_ZZN4cute5sliceINS_5tupleIJNS_10UnderscoreES2_S2_iEEENS1_IJNS1_IJNS_1CILi1EEENS4_ILi0EEEEEElS6_lEEEEEDaRKT_RKT0_ENKUlRKT_RKT0_E_clIS2_lEEDaSH_SK_ - $_ZN7cutlass13device_kernelIN5flash19enable_sm80_to_sm89INS1_16FlashAttnBwdSm80INS1_25CollectiveMainloopBwdSm80ILi2ELi2EN4cute5tupleIJNS5_1CILi64EEENS7_ILi128EEES8_EEENS_10bfloat16_tEfNS_4arch4Sm80ELb0ELb0ELb1ELb1ELb0ELb0ELb0ELb0ELi2ELi2ELi4ELi2ELb1EEENS1_24CollectiveEpilogueBwdGQAISA_fSD_Li256ELb1ELb0EEENS1_19SingleTileSchedulerILb1ELb0ELb0ELi128EEEEEEEEEvNT_6ParamsE$_ZZN4cute19as_arithmetic_tupleINS_15ArithmeticTupleIJiiEEEEEDaRKT_ENKUlRKT_E_clIiEEDaS8_)
$_ZN7cutlass13device_kernelIN5flash19enable_sm80_to_sm89INS1_16FlashAttnBwdSm80INS1_25CollectiveMainloopBwdSm80ILi2ELi2EN4cute5tupleIJNS5_1CILi64EEENS7_ILi128EEES8_EEENS_10bfloat16_tEfNS_4arch4Sm80ELb0ELb0ELb1ELb1ELb0ELb0ELb0ELb0ELi2ELi2ELi4ELi2ELb1EEENS1_24CollectiveEpilogueBwdGQAISA_fSD_Li256ELb1ELb0EEENS1_19SingleTileSchedulerILb1ELb0ELb0ELi128EEEEEEEEEvNT_6ParamsE$_ZZN4cute19as_arithmetic_tupleINS_15ArithmeticTupleIJiiEEEEEDaRKT_ENKUlRKT_E_clIiEEDaS8_:
[----:B------:R-:W-:Y:S02]  /*79a0*/  MOV R72, R8 ;  /* 0x0000000800487202 */ /* 0x000fe40000000f00 */
[----:B------:R-:W-:Y:S02]  /*79b0*/  MOV R73, 0x0 ;  /* 0x0000000000497802 */ /* 0x000fe40000000f00 */
[----:B------:R-:W-:Y:S02]  /*79c0*/  MOV R10, R7 ;  /* 0x00000007000a7202 */ /* 0x000fe40000000f00 */
[----:B------:R-:W-:Y:S05]  /*79d0*/  RET.REL.NODEC R72 `(_ZN7cutlass13device_kernelIN5flash19enable_sm80_to_sm89INS1_16FlashAttnBwdSm80INS1_25CollectiveMainloopBwdSm80ILi2ELi2EN4cute5tupleIJNS5_1CILi64EEENS7_ILi128EEES8_EEENS_10bfloat16_tEfNS_4arch4Sm80ELb0ELb0ELb1ELb1ELb0ELb0ELb0ELb0ELi2ELi2ELi4ELi2ELb1EEENS1_24CollectiveEpilogueBwdGQAISA_fSD_Li256ELb1ELb0EEENS1_19SingleTileSchedulerILb1ELb0ELb0ELi128EEEEEEEEEvNT_6ParamsE) ;  /* 0xffff862048007950 */ /* 0x000fea0003c3ffff */
        .type           $_ZN7cutlass13device_kernelIN5flash19enable_sm80_to_sm89INS1_16FlashAttnBwdSm80INS1_25CollectiveMainloopBwdSm80ILi2ELi2EN4cute5tupleIJNS5_1CILi64EEENS7_ILi128EEES8_EEENS_10bfloat16_tEfNS_4arch4Sm80ELb0ELb0ELb1ELb1ELb0ELb0ELb0ELb0ELi2ELi2ELi4ELi2ELb1EEENS1_24CollectiveEpilogueBwdGQAISA_fSD_Li256ELb1ELb0EEENS1_19SingleTileSchedulerILb1ELb0ELb0ELi128EEEEEEEEEvNT_6ParamsE$_ZZN4cute5sliceINS_5tupleIJNS_10UnderscoreES2_S2_iEEENS1_IJNS1_IJNS_1CILi1EEENS4_ILi0EEEEEElS6_lEEEEEDaRKT_RKT0_ENKUlRKT_RKT0_E_clIS2_lEEDaSH_SK_,@function
        .size           $_ZN7cutlass13device_kernelIN5flash19enable_sm80_to_sm89INS1_16FlashAttnBwdSm80INS1_25CollectiveMainloopBwdSm80ILi2ELi2EN4cute5tupleIJNS5_1CILi64EEENS7_ILi128EEES8_EEENS_10bfloat16_tEfNS_4arch4Sm80ELb0ELb0ELb1ELb1ELb0ELb0ELb0ELb0ELi2ELi2ELi4ELi2ELb1EEENS1_24CollectiveEpilogueBwdGQAISA_fSD_Li256ELb1ELb0EEENS1_19SingleTileSchedulerILb1ELb0ELb0ELi128EEEEEEEEEvNT_6ParamsE$_ZZN4cute5sliceINS_5tupleIJNS_10UnderscoreES2_S2_iEEENS1_IJNS1_IJNS_1CILi1EEENS4_ILi0EEEEEElS6_lEEEEEDaRKT_RKT0_ENKUlRKT_RKT0_E_clIS2_lEEDaSH_SK_,($_ZN7cutlass13device_kernelIN5flash19enable_sm80_to_sm89INS1_16FlashAttnBwdSm80INS1_25CollectiveMainloopBwdSm80ILi2ELi2EN4cute5tupleIJNS5_1CILi64EEENS7_ILi128EEES8_EEENS_10bfloat16_tEfNS_4arch4Sm80ELb0ELb0ELb1ELb1ELb0ELb0ELb0ELb0ELi2ELi2ELi4ELi2ELb1EEENS1_24CollectiveEpilogueBwdGQAISA_fSD_Li256ELb1ELb0EEENS1_19SingleTileSchedulerILb1ELb0ELb0ELi128EEEEEEEEEvNT_6ParamsE$_ZZN4cute7idx2crdINS_5tupleIJiEEENS1_IJNS1_IJNS1_IJNS_1CILi8EEENS3_ILi2EEEEEES5_NS3_ILi4EEES5_EEEEEEEEDaRKT_RKT0_ENKUlRKT_RKT0_E_clIiS8_EEDaSI_SL_ - $_ZN7cutlass13device_kernelIN5flash19enable_sm80_to_sm89INS1_16FlashAttnBwdSm80INS1_25CollectiveMainloopBwdSm80ILi2ELi2EN4cute5tupleIJNS5_1CILi64EEENS7_ILi128EEES8_EEENS_10bfloat16_tEfNS_4arch4Sm80ELb0ELb0ELb1ELb1ELb0ELb0ELb0ELb0ELi2ELi2ELi4ELi2ELb1EEENS1_24CollectiveEpilogueBwdGQAISA_fSD_Li256ELb1ELb0EEENS1_19SingleTileSchedulerILb1ELb0ELb0ELi128EEEEEEEEEvNT_6ParamsE$_ZZN4cute5sliceINS_5tupleIJNS_10UnderscoreES2_S2_iEEENS1_IJNS1_IJNS_1CILi1EEENS4_ILi0EEEEEElS6_lEEEEEDaRKT_RKT0_ENKUlRKT_RKT0_E_clIS2_lEEDaSH_SK_)
$_ZN7cutlass13device_kernelIN5flash19enable_sm80_to_sm89INS1_16FlashAttnBwdSm80INS1_25CollectiveMainloopBwdSm80ILi2ELi2EN4cute5tupleIJNS5_1CILi64EEENS7_ILi128EEES8_EEENS_10bfloat16_tEfNS_4arch4Sm80ELb0ELb0ELb1ELb1ELb0ELb0ELb0ELb0ELi2ELi2ELi4ELi2ELb1EEENS1_24CollectiveEpilogueBwdGQAISA_fSD_Li256ELb1ELb0EEENS1_19SingleTileSchedulerILb1ELb0ELb0ELi128EEEEEEEEEvNT_6ParamsE$_ZZN4cute5sliceINS_5tupleIJNS_10UnderscoreES2_S2_iEEENS1_IJNS1_IJNS_1CILi1EEENS4_ILi0EEEEEElS6_lEEEEEDaRKT_RKT0_ENKUlRKT_RKT0_E_clIS2_lEEDaSH_SK_:
[----:B------:R-:W-:Y:S02]  /*79e0*/  IADD3 R9, R1, 0x188, RZ ;  /* 0x0000018801097810 */ /* 0x000fe40007ffe0ff */
[----:B------:R-:W-:Y:S02]  /*79f0*/  MOV R10, 0x7a20 ;  /* 0x00007a20000a7802 */ /* 0x000fe40000000f00 */
[----:B------:R-:W-:-:S02]  /*7a00*/  IADD3 R9, R9, c[0x0][0x20], RZ ;  /* 0x0000080009097a10 */ /* 0x000fc40007ffe0ff */
[----:B------:R-:W-:Y:S05]  /*7a10*/  CALL.REL.NOINC `($_ZN7cutlass13device_kernelIN5flash19enable_sm80_to_sm89INS1_16FlashAttnBwdSm80INS1_25CollectiveMainloopBwdSm80ILi2ELi2EN4cute5tupleIJNS5_1CILi64EEENS7_ILi128EEES8_EEENS_10bfloat16_tEfNS_4arch4Sm80ELb0ELb0ELb1ELb1ELb0ELb0ELb0ELb0ELi2ELi2ELi4ELi2ELb1EEENS1_24CollectiveEpilogueBwdGQAISA_fSD_Li256ELb1ELb0EEENS1_19SingleTileSchedulerILb1ELb0ELb0ELi128EEEEEEEEEvNT_6ParamsE$_ZN4cute3eso3ESOILb0ELb1EJlEEC2ERKl) ;  /* 0xffffed3000007944 */ /* 0x000fea0003c3ffff */
[----:B-1----:R1:W5:Y:S01]  /*7a20*/  LDL.64 R6, [R1+0x188] ;  /* 0x0001880001067983 */ /* 0x0023620000100a00 */
[----:B------:R-:W-:-:S04]  /*7a30*/  MOV R9, 0x0 ;  /* 0x0000000000097802 */ /* 0x000fc80000000f00 */
[----:B------:R-:W-:Y:S05]  /*7a40*/  RET.REL.NODEC R8 `(_ZN7cutlass13device_kernelIN5flash19enable_sm80_to_sm89INS1_16FlashAttnBwdSm80INS1_25CollectiveMainloopBwdSm80ILi2ELi2EN4cute5tupleIJNS5_1CILi64EEENS7_ILi128EEES8_EEENS_10bfloat16_tEfNS_4arch4Sm80ELb0ELb0ELb1ELb1ELb0ELb0ELb0ELb0ELi2ELi2ELi4ELi2ELb1EEENS1_24CollectiveEpilogueBwdGQAISA_fSD_Li256ELb1ELb0EEENS1_19SingleTileSchedulerILb1ELb0ELb0ELi128EEEEEEEEEvNT_6ParamsE) ;  /* 0xffff85b008007950 */ /* 0x000fea0003c3ffff */
        .type           $_ZN7cutlass13device_kernelIN5flash19enable_sm80_to_sm89INS1_16FlashAttnBwdSm80INS1_25CollectiveMainloopBwdSm80ILi2ELi2EN4cute5tupleIJNS5_1CILi64EEENS7_ILi128EEES8_EEENS_10bfloat16_tEfNS_4arch4Sm80ELb0ELb0ELb1ELb1ELb0ELb0ELb0ELb0ELi2ELi2ELi4ELi2ELb1EEENS1_24CollectiveEpilogueBwdGQAISA_fSD_Li256ELb1ELb0EEENS1_19SingleTileSchedulerILb1ELb0ELb0ELi128EEEEEEEEEvNT_6ParamsE$_ZZN4cute7idx2crdINS_5tupleIJiEEENS1_IJNS1_IJNS1_IJNS_1CILi8EEENS3_ILi2EEEEEES5_NS3_ILi4EEES5_EEEEEEEEDaRKT_RKT0_ENKUlRKT_RKT0_E_clIiS8_EEDaSI_SL_,@function
        .size           $_ZN7cutlass13device_kernelIN5flash19enable_sm80_to_sm89INS1_16FlashAttnBwdSm80INS1_25CollectiveMainloopBwdSm80ILi2ELi2EN4cute5tupleIJNS5_1CILi64EEENS7_ILi128EEES8_EEENS_10bfloat16_tEfNS_4arch4Sm80ELb0ELb0ELb1ELb1ELb0ELb0ELb0ELb0ELi2ELi2ELi4ELi2ELb1EEENS1_24CollectiveEpilogueBwdGQAISA_fSD_Li256ELb1ELb0EEENS1_19SingleTileSchedulerILb1ELb0ELb0ELi128EEEEEEEEEvNT_6ParamsE$_ZZN4cute7idx2crdINS_5tupleIJiEEENS1_IJNS1_IJNS1_IJNS_1CILi8EEENS3_ILi2EEEEEES5_NS3_ILi4EEES5_EEEEEEEEDaRKT_RKT0_ENKUlRKT_RKT0_E_clIiS8_EEDaSI_SL_,($_ZN7cutlass13device_kernelIN5flash19enable_sm80_to_sm89INS1_16FlashAttnBwdSm80INS1_25CollectiveMainloopBwdSm80ILi2ELi2EN4cute5tupleIJNS5_1CILi64EEENS7_ILi128EEES8_EEENS_10bfloat16_tEfNS_4arch4Sm80ELb0ELb0ELb1ELb1ELb0ELb0ELb0ELb0ELi2ELi2ELi4ELi2ELb1EEENS1_24CollectiveEpilogueBwdGQAISA_fSD_Li256ELb1ELb0EEENS1_19SingleTileSchedulerILb1ELb0ELb0ELi128EEEEEEEEEvNT_6ParamsE$_ZZN4cute7idx2crdINS_5tupleIJiEEENS1_IJNS1_IJNS1_IJNS_1CILi8EEENS3_ILi2EEEEEES5_S5_NS3_ILi4EEEEEEEEEEEDaRKT_RKT0_ENKUlRKT_RKT0_E_clIiS8_EEDaSI_SL_ - $_ZN7cutlass13device_kernelIN5flash19enable_sm80_to_sm89INS1_16FlashAttnBwdSm80INS1_25CollectiveMainloopBwdSm80ILi2ELi2EN4cute5tupleIJNS5_1CILi64EEENS7_ILi128EEES8_EEENS_10bfloat16_tEfNS_4arch4Sm80ELb0ELb0ELb1ELb1ELb0ELb0ELb0ELb0ELi2ELi2ELi4ELi2ELb1EEENS1_24CollectiveEpilogueBwdGQAISA_fSD_Li256ELb1ELb0EEENS1_19SingleTileSchedulerILb1ELb0ELb0ELi128EEEEEEEEEvNT_6ParamsE$_ZZN4cute7idx2crdINS_5tupleIJiEEENS1_IJNS1_IJNS1_IJNS_1CILi8EEENS3_ILi2EEEEEES5_NS3_ILi4EEES5_EEEEEEEEDaRKT_RKT0_ENKUlRKT_RKT0_E_clIiS8_EEDaSI_SL_)
$_ZN7cutlass13device_kernelIN5flash19enable_sm80_to_sm89INS1_16FlashAttnBwdSm80INS1_25CollectiveMainloopBwdSm80ILi2ELi2EN4cute5tupleIJNS5_1CILi64EEENS7_ILi128EEES8_EEENS_10bfloat16_tEfNS_4arch4Sm80ELb0ELb0ELb1ELb1ELb0ELb0ELb0ELb0ELi2ELi2ELi4ELi2ELb1EEENS1_24CollectiveEpilogueBwdGQAISA_fSD_Li256ELb1ELb0EEENS1_19SingleTileSchedulerILb1ELb0ELb0ELi128EEEEEEEEEvNT_6ParamsE$_ZZN4cute7idx2crdINS_5tupleIJiEEENS1_IJNS1_IJNS1_IJNS_1CILi8EEENS3_ILi2EEEEEES5_NS3_ILi4EEES5_EEEEEEEEDaRKT_RKT0_ENKUlRKT_RKT0_E_clIiS8_EEDaSI_SL_:
        /* <DEDUP_REMOVED lines=15> */
[----:B-1----:R-:W-:Y:S05]  /*7b40*/  CALL.REL.NOINC `($_ZN7cutlass13device_kernelIN5flash19enable_sm80_to_sm89INS1_16FlashAttnBwdSm80INS1_25CollectiveMainloopBwdSm80ILi2ELi2EN4cute5tupleIJNS5_1CILi64EEENS7_ILi128EEES8_EEENS_10bfloat16_tEfNS_4arch4Sm80ELb0ELb0ELb1ELb1ELb0ELb0ELb0ELb0ELi2ELi2ELi4ELi2ELb1EEENS1_24CollectiveEpilogueBwdGQAISA_fSD_Li256ELb1ELb0EEENS1_19SingleTileSchedulerILb1ELb0ELb0ELi128EEEEEEEEEvNT_6ParamsE$_ZN4cute5tupleIJiEEC2ERKi) ;  /* 0xfffff75000007944 */ /* 0x002fea0003c3ffff */
[----:B------:R1:W5:Y:S01]  /*7b50*/  LDL R8, [R1+0x168] ;  /* 0x0001680001087983 */ /* 0x0003620000100800 */
[----:B------:R-:W-:Y:S01]  /*7b60*/  IADD3 R26, R1, 0x160, RZ ;  /* 0x00000160011a7810 */ /* 0x000fe20007ffe0ff */
[----:B------:R-:W-:Y:S01]  /*7b70*/  IMAD.MOV.U32 R7, RZ, RZ, R9 ;  /* 0x000000ffff077224 */ /* 0x000fe200078e0009 */
[----:B------:R-:W-:Y:S01]  /*7b80*/  MOV R16, 0x7bd0 ;  /* 0x00007bd000107802 */ /* 0x000fe20000000f00 */
[----:B------:R-:W-:Y:S01]  /*7b90*/  IMAD.MOV.U32 R6, RZ, RZ, R31 ;  /* 0x000000ffff067224 */ /* 0x000fe200078e001f */
[----:B------:R-:W-:-:S04]  /*7ba0*/  IADD3 R26, R26, c[0x0][0x20], RZ ;  /* 0x000008001a1a7a10 */ /* 0x000fc80007ffe0ff */
[----:B------:R-:W-:Y:S02]  /*7bb0*/  IADD3 R27, R26, 0x4, RZ ;  /* 0x000000041a1b7810 */ /* 0x000fe40007ffe0ff */
[----:B-1---5:R-:W-:Y:S05]  /*7bc0*/  CALL.REL.NOINC `($_ZN7cutlass13device_kernelIN5flash19enable_sm80_to_sm89INS1_16FlashAttnBwdSm80INS1_25CollectiveMainloopBwdSm80ILi2ELi2EN4cute5tupleIJNS5_1CILi64EEENS7_ILi128EEES8_EEENS_10bfloat16_tEfNS_4arch4Sm80ELb0ELb0ELb1ELb1ELb0ELb0ELb0ELb0ELi2ELi2ELi4ELi2ELb1EEENS1_24CollectiveEpilogueBwdGQAISA_fSD_Li256ELb1ELb0EEENS1_19SingleTileSchedulerILb1ELb0ELb0ELi128EEEEEEEEEvNT_6ParamsE$_ZN4cute5tupleIJiEEC2ERKi) ;  /* 0xfffff6d000007944 */ /* 0x022fea0003c3ffff */
[----:B------:R1:W5:Y:S01]  /*7bd0*/  LDL R9, [R1+0x168] ;  /* 0x0001680001097983 */ /* 0x0003620000100800 */
[----:B------:R-:W-:Y:S01]  /*7be0*/  IMAD.MOV.U32 R7, RZ, RZ, R8 ;  /* 0x000000ffff077224 */ /* 0x000fe200078e0008 */
[----:B------:R-:W-:Y:S02]  /*7bf0*/  MOV R6, R27 ;  /* 0x0000001b00067202 */ /* 0x000fe40000000f00 */
[----:B------:R-:W-:Y:S02]  /*7c00*/  MOV R16, 0x7c20 ;  /* 0x00007c2000107802 */ /* 0x000fe40000000f00 */
[----:B-1---5:R-:W-:Y:S05]  /*7c10*/  CALL.REL.NOINC `($_ZN7cutlass13device_kernelIN5flash19enable_sm80_to_sm89INS1_16FlashAttnBwdSm80INS1_25CollectiveMainloopBwdSm80ILi2ELi2EN4cute5tupleIJNS5_1CILi64EEENS7_ILi128EEES8_EEENS_10bfloat16_tEfNS_4arch4Sm80ELb0ELb0ELb1ELb1ELb0ELb0ELb0ELb0ELi2ELi2ELi4ELi2ELb1EEENS1_24CollectiveEpilogueBwdGQAISA_fSD_Li256ELb1ELb0EEENS1_19SingleTileSchedulerILb1ELb0ELb0ELi128EEEEEEEEEvNT_6ParamsE$_ZN4cute5tupleIJiEEC2ERKi) ;  /* 0xfffff68000007944 */ /* 0x022fea0003c3ffff */
[----:B------:R1:W5:Y:S01]  /*7c20*/  LDL R7, [R1+0x164] ;  /* 0x0001640001077983 */ /* 0x0003620000100800 */
[----:B------:R-:W-:Y:S02]  /*7c30*/  MOV R6, R26 ;  /* 0x0000001a00067202 */ /* 0x000fe40000000f00 */
[----:B------:R-:W-:Y:S02]  /*7c40*/  MOV R16, 0x7c60 ;  /* 0x00007c6000107802 */ /* 0x000fe40000000f00 */
[----:B-1---5:R-:W-:Y:S05]  /*7c50*/  CALL.REL.NOINC `($_ZN7cutlass13device_kernelIN5flash19enable_sm80_to_sm89INS1_16FlashAttnBwdSm80INS1_25CollectiveMainloopBwdSm80ILi2ELi2EN4cute5tupleIJNS5_1CILi64EEENS7_ILi128EEES8_EEENS_10bfloat16_tEfNS_4arch4Sm80ELb0ELb0ELb1ELb1ELb0ELb0ELb0ELb0ELi2ELi2ELi4ELi2ELb1EEENS1_24CollectiveEpilogueBwdGQAISA_fSD_Li256ELb1ELb0EEENS1_19SingleTileSchedulerILb1ELb0ELb0ELi128EEEEEEEEEvNT_6ParamsE$_ZN4cute5tupleIJiEEC2ERKi) ;  /* 0xfffff64000007944 */ /* 0x022fea0003c3ffff */
[----:B------:R1:W5:Y:S01]  /*7c60*/  LDL R7, [R1+0x160] ;  /* 0x0001600001077983 */ /* 0x0003620000100800 */
[----:B------:R-:W-:Y:S02]  /*7c70*/  MOV R6, R31 ;  /* 0x0000001f00067202 */ /* 0x000fe40000000f00 */
[----:B------:R-:W-:-:S02]  /*7c80*/  MOV R16, 0x7ca0 ;  /* 0x00007ca000107802 */ /* 0x000fc40000000f00 */
[----:B-1---5:R-:W-:Y:S05]  /*7c90*/  CALL.REL.NOINC `($_ZN7cutlass13device_kernelIN5flash19enable_sm80_to_sm89INS1_16FlashAttnBwdSm80INS1_25CollectiveMainloopBwdSm80ILi2ELi2EN4cute5tupleIJNS5_1CILi64EEENS7_ILi128EEES8_EEENS_10bfloat16_tEfNS_4arch4Sm80ELb0ELb0ELb1ELb1ELb0ELb0ELb0ELb0ELi2ELi2ELi4ELi2ELb1EEENS1_24CollectiveEpilogueBwdGQAISA_fSD_Li256ELb1ELb0EEENS1_19SingleTileSchedulerILb1ELb0ELb0ELi128EEEEEEEEEvNT_6ParamsE$_ZN4cute5tupleIJiEEC2ERKi) ;  /* 0xfffff60000007944 */ /* 0x022fea0003c3ffff */
[----:B------:R1:W5:Y:S01]  /*7ca0*/  LDL R7, [R1+0x168] ;  /* 0x0001680001077983 */ /* 0x0003620000100800 */
[----:B------:R-:W-:-:S02]  /*7cb0*/  MOV R6, R31 ;  /* 0x0000001f00067202 */ /* 0x000fc40000000f00 */
[----:B------:R-:W-:Y:S02]  /*7cc0*/  MOV R10, 0x7ce0 ;  /* 0x00007ce0000a7802 */ /* 0x000fe40000000f00 */
[----:B-1---5:R-:W-:Y:S05]  /*7cd0*/  CALL.REL.NOINC `($_ZN7cutlass13device_kernelIN5flash19enable_sm80_to_sm89INS1_16FlashAttnBwdSm80INS1_25CollectiveMainloopBwdSm80ILi2ELi2EN4cute5tupleIJNS5_1CILi64EEENS7_ILi128EEES8_EEENS_10bfloat16_tEfNS_4arch4Sm80ELb0ELb0ELb1ELb1ELb0ELb0ELb0ELb0ELi2ELi2ELi4ELi2ELb1EEENS1_24CollectiveEpilogueBwdGQAISA_fSD_Li256ELb1ELb0EEENS1_19SingleTileSchedulerILb1ELb0ELb0ELi128EEEEEEEEEvNT_6ParamsE$_ZN4cute5tupleIJNS_15ArithmeticTupleIJiEEEEEC2ERKS2_) ;  /* 0xfffff37000007944 */ /* 0x022fea0003c3ffff */
[----:B------:R2:W5:Y:S01]  /*7ce0*/  LDL R8, [R1+0x168] ;  /* 0x0001680001087983 */ /* 0x0005620000100800 */
[----:B-1----:R-:W-:Y:S01]  /*7cf0*/  IMAD.MOV.U32 R7, RZ, RZ, R9 ;  /* 0x000000ffff077224 */ /* 0x002fe200078e0009 */
[----:B------:R-:W-:Y:S02]  /*7d00*/  MOV R6, R27 ;  /* 0x0000001b00067202 */ /* 0x000fe40000000f00 */
[----:B------:R-:W-:Y:S02]  /*7d10*/  MOV R16, 0x7d30 ;  /* 0x00007d3000107802 */ /* 0x000fe40000000f00 */
[----:B--2--5:R-:W-:Y:S05]  /*7d20*/  CALL.REL.NOINC `($_ZN7cutlass13device_kernelIN5flash19enable_sm80_to_sm89INS1_16FlashAttnBwdSm80INS1_25CollectiveMainloopBwdSm80ILi2ELi2EN4cute5tupleIJNS5_1CILi64EEENS7_ILi128EEES8_EEENS_10bfloat16_tEfNS_4arch4Sm80ELb0ELb0ELb1ELb1ELb0ELb0ELb0ELb0ELi2ELi2ELi4ELi2ELb1EEENS1_24CollectiveEpilogueBwdGQAISA_fSD_Li256ELb1ELb0EEENS1_19SingleTileSchedulerILb1ELb0ELb0ELi128EEEEEEEEEvNT_6ParamsE$_ZN4cute5tupleIJiEEC2ERKi) ;  /* 0xfffff57000007944 */ /* 0x024fea0003c3ffff */
[----:B------:R1:W5:Y:S01]  /*7d30*/  LDL R7, [R1+0x164] ;  /* 0x0001640001077983 */ /* 0x0003620000100800 */
[----:B------:R-:W-:Y:S02]  /*7d40*/  MOV R6, R26 ;  /* 0x0000001a00067202 */ /* 0x000fe40000000f00 */
[----:B------:R-:W-:Y:S02]  /*7d50*/  MOV R16, 0x7d70 ;  /* 0x00007d7000107802 */ /* 0x000fe40000000f00 */
[----:B-1---5:R-:W-:Y:S05]  /*7d60*/  CALL.REL.NOINC `($_ZN7cutlass13device_kernelIN5flash19enable_sm80_to_sm89INS1_16FlashAttnBwdSm80INS1_25CollectiveMainloopBwdSm80ILi2ELi2EN4cute5tupleIJNS5_1CILi64EEENS7_ILi128EEES8_EEENS_10bfloat16_tEfNS_4arch4Sm80ELb0ELb0ELb1ELb1ELb0ELb0ELb0ELb0ELi2ELi2ELi4ELi2ELb1EEENS1_24CollectiveEpilogueBwdGQAISA_fSD_Li256ELb1ELb0EEENS1_19SingleTileSchedulerILb1ELb0ELb0ELi128EEEEEEEEEvNT_6ParamsE$_ZN4cute5tupleIJiEEC2ERKi) ;  /* 0xfffff53000007944 */ /* 0x022fea0003c3ffff */
[----:B------:R1:W5:Y:S01]  /*7d70*/  LDL R7, [R1+0x160] ;  /* 0x0001600001077983 */ /* 0x0003620000100800 */
[----:B------:R-:W-:Y:S02]  /*7d80*/  MOV R13, R31 ;  /* 0x0000001f000d7202 */ /* 0x000fe40000000f00 */
[----:B------:R-:W-:-:S02]  /*7d90*/  MOV R18, 0x7db0 ;  /* 0x00007db000127802 */ /* 0x000fc40000000f00 */
[----:B-1---5:R-:W-:Y:S05]  /*7da0*/  CALL.REL.NOINC `($_ZN7cutlass13device_kernelIN5flash19enable_sm80_to_sm89INS1_16FlashAttnBwdSm80INS1_25CollectiveMainloopBwdSm80ILi2ELi2EN4cute5tupleIJNS5_1CILi64EEENS7_ILi128EEES8_EEENS_10bfloat16_tEfNS_4arch4Sm80ELb0ELb0ELb1ELb1ELb0ELb0ELb0ELb0ELi2ELi2ELi4ELi2ELb1EEENS1_24CollectiveEpilogueBwdGQAISA_fSD_Li256ELb1ELb0EEENS1_19SingleTileSchedulerILb1ELb0ELb0ELi128EEEEEEEEEvNT_6ParamsE$_ZN4cute5tupleIJNS_1CILi0EEEiEEC2ERKS2_RKi) ;  /* 0xfffff45000007944 */ /* 0x022fea0003c3ffff */
[----:B------:R1:W5:Y:S01]  /*7db0*/  LDL R7, [R1+0x168] ;  /* 0x0001680001077983 */ /* 0x0003620000100800 */
[----:B------:R-:W-:-:S02]  /*7dc0*/  MOV R6, R31 ;  /* 0x0000001f00067202 */ /* 0x000fc40000000f00 */
[----:B------:R-:W-:Y:S02]  /*7dd0*/  MOV R16, 0x7df0 ;  /* 0x00007df000107802 */ /* 0x000fe40000000f00 */
[----:B-1---5:R-:W-:Y:S05]  /*7de0*/  CALL.REL.NOINC `($_ZN7cutlass13device_kernelIN5flash19enable_sm80_to_sm89INS1_16FlashAttnBwdSm80INS1_25CollectiveMainloopBwdSm80ILi2ELi2EN4cute5tupleIJNS5_1CILi64EEENS7_ILi128EEES8_EEENS_10bfloat16_tEfNS_4arch4Sm80ELb0ELb0ELb1ELb1ELb0ELb0ELb0ELb0ELi2ELi2ELi4ELi2ELb1EEENS1_24CollectiveEpilogueBwdGQAISA_fSD_Li256ELb1ELb0EEENS1_19SingleTileSchedulerILb1ELb0ELb0ELi128EEEEEEEEEvNT_6ParamsE$_ZN4cute5tupleIJNS_15ArithmeticTupleIJNS_1CILi0EEEiEEEEEC2ERKS4_) ;  /* 0xfffff22000007944 */ /* 0x022fea0003c3ffff */
[----:B------:R2:W5:Y:S01]  /*7df0*/  LDL R10, [R1+0x168] ;  /* 0x00016800010a7983 */ /* 0x0005620000100800 */
[----:B-1----:R-:W-:Y:S01]  /*7e00*/  IMAD.MOV.U32 R7, RZ, RZ, R8 ;  /* 0x000000ffff077224 */ /* 0x002fe200078e0008 */
[----:B------:R-:W-:Y:S02]  /*7e10*/  MOV R6, R31 ;  /* 0x0000001f00067202 */ /* 0x000fe40000000f00 */
[----:B------:R-:W-:Y:S02]  /*7e20*/  MOV R8, 0x7e40 ;  /* 0x00007e4000087802 */ /* 0x000fe40000000f00 */
[----:B--2--5:R-:W-:Y:S05]  /*7e30*/  CALL.REL.NOINC `($_ZN7cutlass13device_kernelIN5flash19enable_sm80_to_sm89INS1_16FlashAttnBwdSm80INS1_25CollectiveMainloopBwdSm80ILi2ELi2EN4cute5tupleIJNS5_1CILi64EEENS7_ILi128EEES8_EEENS_10bfloat16_tEfNS_4arch4Sm80ELb0ELb0ELb1ELb1ELb0ELb0ELb0ELb0ELi2ELi2ELi4ELi2ELb1EEENS1_24CollectiveEpilogueBwdGQAISA_fSD_Li256ELb1ELb0EEENS1_19SingleTileSchedulerILb1ELb0ELb0ELi128EEEEEEEEEvNT_6ParamsE$_ZN4cute3eso3ESOILb0ELb1EJiNS_1CILi0EEEEEC2ERKiRKS3_) ;  /* 0xffffe8d000007944 */ /* 0x024fea0003c3ffff */
[----:B------:R2:W5:Y:S01]  /*7e40*/  LDL R16, [R1+0x168] ;  /* 0x0001680001107983 */ /* 0x0005620000100800 */
[----:B-1----:R-:W-:Y:S02]  /*7e50*/  MOV R6, R31 ;  /* 0x0000001f00067202 */ /* 0x002fe40000000f00 */
[----:B------:R-:W-:Y:S01]  /*7e60*/  MOV R18, 0x7e90 ;  /* 0x00007e9000127802 */ /* 0x000fe20000000f00 */
[----:B------:R2:W-:Y:S04]  /*7e70*/  STL [R1+0x168], R10 ;  /* 0x0001680a01007387 */ /* 0x0005e80000100800 */
[----:B--2--5:R-:W-:Y:S05]  /*7e80*/  CALL.REL.NOINC `($_ZN7cutlass13device_kernelIN5flash19enable_sm80_to_sm89INS1_16FlashAttnBwdSm80INS1_25CollectiveMainloopBwdSm80ILi2ELi2EN4cute5tupleIJNS5_1CILi64EEENS7_ILi128EEES8_EEENS_10bfloat16_tEfNS_4arch4Sm80ELb0ELb0ELb1ELb1ELb0ELb0ELb0ELb0ELi2ELi2ELi4ELi2ELb1EEENS1_24CollectiveEpilogueBwdGQAISA_fSD_Li256ELb1ELb0EEENS1_19SingleTileSchedulerILb1ELb0ELb0ELi128EEEEEEEEEvNT_6ParamsE$_ZZN4cuteplIJiEJNS_1CILi0EEEiEEEDaRKNS_15ArithmeticTupleIJDpT_EEERKNS3_IJDpT0_EEEENKUlDpRKT_E_clIJiiEEEDaSH_) ;  /* 0x00001a7000007944 */ /* 0x024fea0003c00000 */
[----:B-----5:R-:W-:Y:S02]  /*7e90*/  MOV R18, R6 ;  /* 0x0000000600127202 */ /* 0x020fe40000000f00 */
[----:B------:R-:W-:-:S02]  /*7ea0*/  MOV R6, 0x7ec0 ;  /* 0x00007ec000067802 */ /* 0x000fc40000000f00 */
[----:B-1----:R-:W-:Y:S05]  /*7eb0*/  CALL.REL.NOINC `($_ZN7cutlass13device_kernelIN5flash19enable_sm80_to_sm89INS1_16FlashAttnBwdSm80INS1_25CollectiveMainloopBwdSm80ILi2ELi2EN4cute5tupleIJNS5_1CILi64EEENS7_ILi128EEES8_EEENS_10bfloat16_tEfNS_4arch4Sm80ELb0ELb0ELb1ELb1ELb0ELb0ELb0ELb0ELi2ELi2ELi4ELi2ELb1EEENS1_24CollectiveEpilogueBwdGQAISA_fSD_Li256ELb1ELb0EEENS1_19SingleTileSchedulerILb1ELb0ELb0ELi128EEEEEEEEEvNT_6ParamsE$_ZZN4cuteplIJNS_15ArithmeticTupleIJiEEEEJNS1_IJNS_1CILi0EEEiEEEEEEDaRKNS1_IJDpT_EEERKNS1_IJDpT0_EEEENKUlDpRKT_E_clIJNS1_IJiiEEEEEEDaSJ_) ;  /* 0x0000168000007944 */ /* 0x002fea0003c00000 */
        /* <DEDUP_REMOVED lines=8> */
[----:B--2--5:R-:W-:Y:S05]  /*7f40*/  CALL.REL.NOINC `($_ZN7cutlass13device_kernelIN5flash19enable_sm80_to_sm89INS1_16FlashAttnBwdSm80INS1_25CollectiveMainloopBwdSm80ILi2ELi2EN4cute5tupleIJNS5_1CILi64EEENS7_ILi128EEES8_EEENS_10bfloat16_tEfNS_4arch4Sm80ELb0ELb0ELb1ELb1ELb0ELb0ELb0ELb0ELi2ELi2ELi4ELi2ELb1EEENS1_24CollectiveEpilogueBwdGQAISA_fSD_Li256ELb1ELb0EEENS1_19SingleTileSchedulerILb1ELb0ELb0ELi128EEEEEEEEEvNT_6ParamsE$_ZN4cute5tupleIJiEEC2ERKi) ;  /* 0xfffff35000007944 */ /* 0x024fea0003c3ffff */
        /* <DEDUP_REMOVED lines=9> */
[----:B-1---5:R-:W-:Y:S05]  /*7fe0*/  CALL.REL.NOINC `($_ZN7cutlass13device_kernelIN5flash19enable_sm80_to_sm89INS1_16FlashAttnBwdSm80INS1_25CollectiveMainloopBwdSm80ILi2ELi2EN4cute5tupleIJNS5_1CILi64EEENS7_ILi128EEES8_EEENS_10bfloat16_tEfNS_4arch4Sm80ELb0ELb0ELb1ELb1ELb0ELb0ELb0ELb0ELi2ELi2ELi4ELi2ELb1EEENS1_24CollectiveEpilogueBwdGQAISA_fSD_Li256ELb1ELb0EEENS1_19SingleTileSchedulerILb1ELb0ELb0ELi128EEEEEEEEEvNT_6ParamsE$_ZN4cute5tupleIJiEEC2ERKi) ;  /* 0xfffff2b000007944 */ /* 0x022fea0003c3ffff */
[----:B------:R1:W5:Y:S01]  /*7ff0*/  LDL R13, [R1+0x168] ;  /* 0x00016800010d7983 */ /* 0x0003620000100800 */
[----:B------:R-:W-:Y:S01]  /*8000*/  IMAD.MOV.U32 R7, RZ, RZ, R10 ;  /* 0x000000ffff077224 */ /* 0x000fe200078e000a */
[----:B------:R-:W-:Y:S02]  /*8010*/  MOV R6, R31 ;  /* 0x0000001f00067202 */ /* 0x000fe40000000f00 */
[----:B------:R-:W-:Y:S02]  /*8020*/  MOV R16, 0x8040 ;  /* 0x0000804000107802 */ /* 0x000fe40000000f00 */
[----:B-1---5:R-:W-:Y:S05]  /*8030*/  CALL.REL.NOINC `($_ZN7cutlass13device_kernelIN5flash19enable_sm80_to_sm89INS1_16FlashAttnBwdSm80INS1_25CollectiveMainloopBwdSm80ILi2ELi2EN4cute5tupleIJNS5_1CILi64EEENS7_ILi128EEES8_EEENS_10bfloat16_tEfNS_4arch4Sm80ELb0ELb0ELb1ELb1ELb0ELb0ELb0ELb0ELi2ELi2ELi4ELi2ELb1EEENS1_24CollectiveEpilogueBwdGQAISA_fSD_Li256ELb1ELb0EEENS1_19SingleTileSchedulerILb1ELb0ELb0ELi128EEEEEEEEEvNT_6ParamsE$_ZN4cute5tupleIJiEEC2ERKi) ;  /* 0xfffff26000007944 */ /* 0x022fea0003c3ffff */
[----:B------:R1:W5:Y:S01]  /*8040*/  LDL R10, [R1+0x168] ;  /* 0x00016800010a7983 */ /* 0x0003620000100800 */
[----:B------:R-:W-:Y:S01]  /*8050*/  IMAD.MOV.U32 R7, RZ, RZ, R13 ;  /* 0x000000ffff077224 */ /* 0x000fe200078e000d */
[----:B------:R-:W-:Y:S02]  /*8060*/  MOV R6, R26 ;  /* 0x0000001a00067202 */ /* 0x000fe40000000f00 */
[----:B------:R-:W-:Y:S02]  /*8070*/  MOV R16, 0x8090 ;  /* 0x0000809000107802 */ /* 0x000fe40000000f00 */
[----:B-1---5:R-:W-:Y:S05]  /*8080*/  CALL.REL.NOINC `($_ZN7cutlass13device_kernelIN5flash19enable_sm80_to_sm89INS1_16FlashAttnBwdSm80INS1_25CollectiveMainloopBwdSm80ILi2ELi2EN4cute5tupleIJNS5_1CILi64EEENS7_ILi128EEES8_EEENS_10bfloat16_tEfNS_4arch4Sm80ELb0ELb0ELb1ELb1ELb0ELb0ELb0ELb0ELi2ELi2ELi4ELi2ELb1EEENS1_24CollectiveEpilogueBwdGQAISA_fSD_Li256ELb1ELb0EEENS1_19SingleTileSchedulerILb1ELb0ELb0ELi128EEEEEEEEEvNT_6ParamsE$_ZN4cute5tupleIJiEEC2ERKi) ;  /* 0xfffff21000007944 */ /* 0x022fea0003c3ffff */
[----:B------:R1:W5:Y:S01]  /*8090*/  LDL R7, [R1+0x160] ;  /* 0x0001600001077983 */ /* 0x0003620000100800 */
[----:B------:R-:W-:-:S02]  /*80a0*/  MOV R6, R31 ;  /* 0x0000001f00067202 */ /* 0x000fc40000000f00 */
[----:B------:R-:W-:Y:S02]  /*80b0*/  MOV R18, 0x80d0 ;  /* 0x000080d000127802 */ /* 0x000fe40000000f00 */
[----:B-1---5:R-:W-:Y:S05]  /*80c0*/  CALL.REL.NOINC `($_ZN7cutlass13device_kernelIN5flash19enable_sm80_to_sm89INS1_16FlashAttnBwdSm80INS1_25CollectiveMainloopBwdSm80ILi2ELi2EN4cute5tupleIJNS5_1CILi64EEENS7_ILi128EEES8_EEENS_10bfloat16_tEfNS_4arch4Sm80ELb0ELb0ELb1ELb1ELb0ELb0ELb0ELb0ELi2ELi2ELi4ELi2ELb1EEENS1_24CollectiveEpilogueBwdGQAISA_fSD_Li256ELb1ELb0EEENS1_19SingleTileSchedulerILb1ELb0ELb0ELi128EEEEEEEEEvNT_6ParamsE$_ZN4cute5tupleIJNS_1CILi0EEES2_iEEC2ERKS2_S5_RKi) ;  /* 0xfffff09000007944 */ /* 0x022fea0003c3ffff */
        /* <DEDUP_REMOVED lines=8> */
[----:B-1---5:R-:W-:Y:S05]  /*8150*/  CALL.REL.NOINC `($_ZN7cutlass13device_kernelIN5flash19enable_sm80_to_sm89INS1_16FlashAttnBwdSm80INS1_25CollectiveMainloopBwdSm80ILi2ELi2EN4cute5tupleIJNS5_1CILi64EEENS7_ILi128EEES8_EEENS_10bfloat16_tEfNS_4arch4Sm80ELb0ELb0ELb1ELb1ELb0ELb0ELb0ELb0ELi2ELi2ELi4ELi2ELb1EEENS1_24CollectiveEpilogueBwdGQAISA_fSD_Li256ELb1ELb0EEENS1_19SingleTileSchedulerILb1ELb0ELb0ELi128EEEEEEEEEvNT_6ParamsE$_ZN4cute5tupleIJNS_1CILi0EEES2_S2_iEEC2ERKS2_S5_S5_RKi) ;  /* 0xffffefc000007944 */ /* 0x022fea0003c3ffff */
[----:B------:R2:W5:Y:S01]  /*8160*/  LDL R16, [R1+0x168] ;  /* 0x0001680001107983 */ /* 0x0005620000100800 */
[----:B-1----:R-:W-:Y:S02]  /*8170*/  MOV R6, R31 ;  /* 0x0000001f00067202 */ /* 0x002fe40000000f00 */
[----:B------:R-:W-:-:S02]  /*8180*/  MOV R10, 0x81a0 ;  /* 0x000081a0000a7802 */ /* 0x000fc40000000f00 */
[----:B--2--5:R-:W-:Y:S05]  /*8190*/  CALL.REL.NOINC `($_ZN7cutlass13device_kernelIN5flash19enable_sm80_to_sm89INS1_16FlashAttnBwdSm80INS1_25CollectiveMainloopBwdSm80ILi2ELi2EN4cute5tupleIJNS5_1CILi64EEENS7_ILi128EEES8_EEENS_10bfloat16_tEfNS_4arch4Sm80ELb0ELb0ELb1ELb1ELb0ELb0ELb0ELb0ELi2ELi2ELi4ELi2ELb1EEENS1_24CollectiveEpilogueBwdGQAISA_fSD_Li256ELb1ELb0EEENS1_19SingleTileSchedulerILb1ELb0ELb0ELi128EEEEEEEEEvNT_6ParamsE$_ZN4cute3eso3ESOILb1ELb0EJNS_1CILi0EEES3_iS3_EEC2ERKS3_S6_RKiS6_) ;  /* 0xffffe7c000007944 */ /* 0x024fea0003c3ffff */
[----:B-1----:R1:W5:Y:S01]  /*81a0*/  LDL R13, [R1+0x168] ;  /* 0x00016800010d7983 */ /* 0x0023620000100800 */
[----:B------:R-:W-:-:S02]  /*81b0*/  MOV R7, R31 ;  /* 0x0000001f00077202 */ /* 0x000fc40000000f00 */
[----:B------:R-:W-:Y:S01]  /*81c0*/  MOV R6, 0x81f0 ;  /* 0x000081f000067802 */ /* 0x000fe20000000f00 */
[----:B------:R1:W-:Y:S04]  /*81d0*/  STL [R1+0x168], R16 ;  /* 0x0001681001007387 */ /* 0x0003e80000100800 */
[----:B-1---5:R-:W-:Y:S05]  /*81e0*/  CALL.REL.NOINC `($_ZN7cutlass13device_kernelIN5flash19enable_sm80_to_sm89INS1_16FlashAttnBwdSm80INS1_25CollectiveMainloopBwdSm80ILi2ELi2EN4cute5tupleIJNS5_1CILi64EEENS7_ILi128EEES8_EEENS_10bfloat16_tEfNS_4arch4Sm80ELb0ELb0ELb1ELb1ELb0ELb0ELb0ELb0ELi2ELi2ELi4ELi2ELb1EEENS1_24CollectiveEpilogueBwdGQAISA_fSD_Li256ELb1ELb0EEENS1_19SingleTileSchedulerILb1ELb0ELb0ELi128EEEEEEEEEvNT_6ParamsE$_ZZN4cuteplIJNS_1CILi0EEES2_iEJS2_S2_S2_iEEEDaRKNS_15ArithmeticTupleIJDpT_EEERKNS3_IJDpT0_EEEENKUlDpRKT_E_clIJS2_S2_iiEEEDaSH_) ;  /* 0x0000157000007944 */ /* 0x022fea0003c00000 */
[----:B------:R-:W-:Y:S01]  /*81f0*/  IMAD.MOV.U32 R7, RZ, RZ, R11 ;  /* 0x000000ffff077224 */ /* 0x000fe200078e000b */
[----:B------:R-:W-:Y:S02]  /*8200*/  MOV R6, R26 ;  /* 0x0000001a00067202 */ /* 0x000fe40000000f00 */
[----:B------:R-:W-:Y:S02]  /*8210*/  MOV R16, 0x8230 ;  /* 0x0000823000107802 */ /* 0x000fe40000000f00 */
[----:B--2--5:R-:W-:Y:S05]  /*8220*/  CALL.REL.NOINC `($_ZN7cutlass13device_kernelIN5flash19enable_sm80_to_sm89INS1_16FlashAttnBwdSm80INS1_25CollectiveMainloopBwdSm80ILi2ELi2EN4cute5tupleIJNS5_1CILi64EEENS7_ILi128EEES8_EEENS_10bfloat16_tEfNS_4arch4Sm80ELb0ELb0ELb1ELb1ELb0ELb0ELb0ELb0ELi2ELi2ELi4ELi2ELb1EEENS1_24CollectiveEpilogueBwdGQAISA_fSD_Li256ELb1ELb0EEENS1_19SingleTileSchedulerILb1ELb0ELb0ELi128EEEEEEEEEvNT_6ParamsE$_ZN4cute5tupleIJiEEC2ERKi) ;  /* 0xfffff07000007944 */ /* 0x024fea0003c3ffff */
[----:B------:R1:W5:Y:S01]  /*8230*/  LDL R7, [R1+0x160] ;  /* 0x0001600001077983 */ /* 0x0003620000100800 */
[----:B------:R-:W-:Y:S02]  /*8240*/  MOV R13, R31 ;  /* 0x0000001f000d7202 */ /* 0x000fe40000000f00 */
[----:B------:R-:W-:Y:S02]  /*8250*/  MOV R18, 0x8270 ;  /* 0x0000827000127802 */ /* 0x000fe40000000f00 */
[----:B-1---5:R-:W-:Y:S05]  /*8260*/  CALL.REL.NOINC `($_ZN7cutlass13device_kernelIN5flash19enable_sm80_to_sm89INS1_16FlashAttnBwdSm80INS1_25CollectiveMainloopBwdSm80ILi2ELi2EN4cute5tupleIJNS5_1CILi64EEENS7_ILi128EEES8_EEENS_10bfloat16_tEfNS_4arch4Sm80ELb0ELb0ELb1ELb1ELb0ELb0ELb0ELb0ELi2ELi2ELi4ELi2ELb1EEENS1_24CollectiveEpilogueBwdGQAISA_fSD_Li256ELb1ELb0EEENS1_19SingleTileSchedulerILb1ELb0ELb0ELi128EEEEEEEEEvNT_6ParamsE$_ZN4cute5tupleIJNS_1CILi0EEEiEEC2ERKS2_RKi) ;  /* 0xffffef9000007944 */ /* 0x022fea0003c3ffff */
[----:B------:R1:W5:Y:S01]  /*8270*/  LDL R7, [R1+0x168] ;  /* 0x0001680001077983 */ /* 0x0003620000100800 */
[----:B------:R-:W-:Y:S02]  /*8280*/  MOV R6, R31 ;  /* 0x0000001f00067202 */ /* 0x000fe40000000f00 */
[----:B------:R-:W-:-:S02]  /*8290*/  MOV R16, 0x82b0 ;  /* 0x000082b000107802 */ /* 0x000fc40000000f00 */
[----:B-1---5:R-:W-:Y:S05]  /*82a0*/  CALL.REL.NOINC `($_ZN7cutlass13device_kernelIN5flash19enable_sm80_to_sm89INS1_16FlashAttnBwdSm80INS1_25CollectiveMainloopBwdSm80ILi2ELi2EN4cute5tupleIJNS5_1CILi64EEENS7_ILi128EEES8_EEENS_10bfloat16_tEfNS_4arch4Sm80ELb0ELb0ELb1ELb1ELb0ELb0ELb0ELb0ELi2ELi2ELi4ELi2ELb1EEENS1_24CollectiveEpilogueBwdGQAISA_fSD_Li256ELb1ELb0EEENS1_19SingleTileSchedulerILb1ELb0ELb0ELi128EEEEEEEEEvNT_6ParamsE$_ZN4cute3eso3ESOILb1ELb0EJNS_1CILi0EEEiS3_S3_EEC2ERKS3_RKiS6_S6_) ;  /* 0xffffe7f000007944 */ /* 0x022fea0003c3ffff */
[----:B------:R-:W-:Y:S01]  /*82b0*/  STL [R1+0x160], R52 ;  /* 0x0001603401007387 */ /* 0x000fe20000100800 */
[----:B------:R-:W-:Y:S01]  /*82c0*/  IMAD.MOV.U32 R13, RZ, RZ, R31 ;  /* 0x000000ffff0d7224 */ /* 0x000fe200078e001f */
[----:B------:R-:W-:-:S02]  /*82d0*/  MOV R11, R26 ;  /* 0x0000001a000b7202 */ /* 0x000fc40000000f00 */
[----:B-1----:R1:W5:Y:S04]  /*82e0*/  LDL R6, [R1+0x168] ;  /* 0x0001680001067983 */ /* 0x0023680000100800 */
[----:B------:R2:W-:Y:S02]  /*82f0*/  STL [R1+0x168], R10 ;  /* 0x0001680a01007387 */ /* 0x0005e40000100800 */
[----:B--2---:R-:W-:Y:S02]  /*8300*/  MOV R10, 0x8320 ;  /* 0x00008320000a7802 */ /* 0x004fe40000000f00 */
[----:B-1---5:R-:W-:Y:S05]  /*8310*/  CALL.REL.NOINC `($_ZN7cutlass13device_kernelIN5flash19enable_sm80_to_sm89INS1_16FlashAttnBwdSm80INS1_25CollectiveMainloopBwdSm80ILi2ELi2EN4cute5tupleIJNS5_1CILi64EEENS7_ILi128EEES8_EEENS_10bfloat16_tEfNS_4arch4Sm80ELb0ELb0ELb1ELb1ELb0ELb0ELb0ELb0ELi2ELi2ELi4ELi2ELb1EEENS1_24CollectiveEpilogueBwdGQAISA_fSD_Li256ELb1ELb0EEENS1_19SingleTileSchedulerILb1ELb0ELb0ELi128EEEEEEEEEvNT_6ParamsE$_ZZN4cuteplIJNS_1CILi0EEEiEJS2_S2_iiEEEDaRKNS_15ArithmeticTupleIJDpT_EEERKNS3_IJDpT0_EEEENKUlDpRKT_E_clIJS2_iiiEEEDaSH_) ;  /* 0x000014c000007944 */ /* 0x022fea0003c00000 */
[----:B------:R-:W-:Y:S01]  /*8320*/  IMAD.MOV.U32 R16, RZ, RZ, R9 ;  /* 0x000000ffff107224 */ /* 0x000fe200078e0009 */
[----:B------:R-:W-:Y:S02]  /*8330*/  MOV R9, R31 ;  /* 0x0000001f00097202 */ /* 0x000fe40000000f00 */
[----:B------:R-:W-:Y:S02]  /*8340*/  MOV R10, 0x8360 ;  /* 0x00008360000a7802 */ /* 0x000fe40000000f00 */
[----:B-1---5:R-:W-:Y:S05]  /*8350*/  CALL.REL.NOINC `($_ZN7cutlass13device_kernelIN5flash19enable_sm80_to_sm89INS1_16FlashAttnBwdSm80INS1_25CollectiveMainloopBwdSm80ILi2ELi2EN4cute5tupleIJNS5_1CILi64EEENS7_ILi128EEES8_EEENS_10bfloat16_tEfNS_4arch4Sm80ELb0ELb0ELb1ELb1ELb0ELb0ELb0ELb0ELi2ELi2ELi4ELi2ELb1EEENS1_24CollectiveEpilogueBwdGQAISA_fSD_Li256ELb1ELb0EEENS1_19SingleTileSchedulerILb1ELb0ELb0ELi128EEEEEEEEEvNT_6ParamsE$_ZN4cute3eso3ESOILb0ELb1EJNS_15ArithmeticTupleIJiiEEENS_1CILi0EEES5_S5_EEC2ERKS3_RKS5_SA_SA_) ;  /* 0xffffe31000007944 */ /* 0x022fea0003c3ffff */
        /* <DEDUP_REMOVED lines=8> */
[----:B-1---5:R-:W-:Y:S05]  /*83e0*/  CALL.REL.NOINC `($_ZN7cutlass13device_kernelIN5flash19enable_sm80_to_sm89INS1_16FlashAttnBwdSm80INS1_25CollectiveMainloopBwdSm80ILi2ELi2EN4cute5tupleIJNS5_1CILi64EEENS7_ILi128EEES8_EEENS_10bfloat16_tEfNS_4arch4Sm80ELb0ELb0ELb1ELb1ELb0ELb0ELb0ELb0ELi2ELi2ELi4ELi2ELb1EEENS1_24CollectiveEpilogueBwdGQAISA_fSD_Li256ELb1ELb0EEENS1_19SingleTileSchedulerILb1ELb0ELb0ELi128EEEEEEEEEvNT_6ParamsE$_ZZN4cuteplIJNS_15ArithmeticTupleIJiiEEEEJNS_1CILi0EEEiiiEEEDaRKNS1_IJDpT_EEERKNS1_IJDpT0_EEEENKUlDpRKT_E_clIJS2_iiiEEEDaSI_) ;  /* 0x000011d000007944 */ /* 0x022fea0003c00000 */
[----:B-----5:R2:W-:Y:S01]  /*83f0*/  STL.64 [R1+0x188], R6 ;  /* 0x0001880601007387 */ /* 0x0205e20000100a00 */
[----:B------:R-:W-:-:S03]  /*8400*/  MOV R52, 0x8440 ;  /* 0x0000844000347802 */ /* 0x000fc60000000f00 */
[----:B------:R2:W-:Y:S04]  /*8410*/  STL.64 [R1+0x190], R8 ;  /* 0x0001900801007387 */ /* 0x0005e80000100a00 */
[----:B------:R2:W-:Y:S02]  /*8420*/  STL [R1+0x184], R16 ;  /* 0x0001841001007387 */ /* 0x0005e40000100800 */
[----:B-12---:R-:W-:Y:S05]  /*8430*/  CALL.REL.NOINC `($_ZN7cutlass13device_kernelIN5flash19enable_sm80_to_sm89INS1_16FlashAttnBwdSm80INS1_25CollectiveMainloopBwdSm80ILi2ELi2EN4cute5tupleIJNS5_1CILi64EEENS7_ILi128EEES8_EEENS_10bfloat16_tEfNS_4arch4Sm80ELb0ELb0ELb1ELb1ELb0ELb0ELb0ELb0ELi2ELi2ELi4ELi2ELb1EEENS1_24CollectiveEpilogueBwdGQAISA_fSD_Li256ELb1ELb0EEENS1_19SingleTileSchedulerILb1ELb0ELb0ELi128EEEEEEEEEvNT_6ParamsE$_ZZN4cute19as_arithmetic_tupleINS_15ArithmeticTupleIJNS1_IJiiEEEiiiEEEEEDaRKT_ENKUlRKT_E_clIS2_EEDaS9_) ;  /* 0xfffff39000007944 */ /* 0x006fea0003c3ffff */
[----:B------:R2:W5:Y:S01]  /*8440*/  LDL R7, [R1+0x18c] ;  /* 0x00018c0001077983 */ /* 0x0005620000100800 */
[----:B------:R-:W-:-:S03]  /*8450*/  MOV R6, 0x8470 ;  /* 0x0000847000067802 */ /* 0x000fc60000000f00 */
[----:B-12--5:R-:W-:Y:S05]  /*8460*/  CALL.REL.NOINC `($_ZN7cutlass13device_kernelIN5flash19enable_sm80_to_sm89INS1_16FlashAttnBwdSm80INS1_25CollectiveMainloopBwdSm80ILi2ELi2EN4cute5tupleIJNS5_1CILi64EEENS7_ILi128EEES8_EEENS_10bfloat16_tEfNS_4arch4Sm80ELb0ELb0ELb1ELb1ELb0ELb0ELb0ELb0ELi2ELi2ELi4ELi2ELb1EEENS1_24CollectiveEpilogueBwdGQAISA_fSD_Li256ELb1ELb0EEENS1_19SingleTileSchedulerILb1ELb0ELb0ELi128EEEEEEEEEvNT_6ParamsE$_ZZN4cute19as_arithmetic_tupleINS_15ArithmeticTupleIJNS1_IJiiEEEiiiEEEEEDaRKT_ENKUlRKT_E_clIiEEDaS9_) ;  /* 0xfffff48000007944 */ /* 0x026fea0003c3ffff */
[----:B------:R1:W5:Y:S01]  /*8470*/  LDL R7, [R1+0x190] ;  /* 0x0001900001077983 */ /* 0x0003620000100800 */
[----:B------:R-:W-:-:S03]  /*8480*/  MOV R6, 0x84b0 ;  /* 0x000084b000067802 */ /* 0x000fc60000000f00 */
[----:B------:R1:W-:Y:S04]  /*8490*/  STL [R1+0x168], R10 ;  /* 0x0001680a01007387 */ /* 0x0003e80000100800 */
[----:B-1---5:R-:W-:Y:S05]  /*84a0*/  CALL.REL.NOINC `($_ZN7cutlass13device_kernelIN5flash19enable_sm80_to_sm89INS1_16FlashAttnBwdSm80INS1_25CollectiveMainloopBwdSm80ILi2ELi2EN4cute5tupleIJNS5_1CILi64EEENS7_ILi128EEES8_EEENS_10bfloat16_tEfNS_4arch4Sm80ELb0ELb0ELb1ELb1ELb0ELb0ELb0ELb0ELi2ELi2ELi4ELi2ELb1EEENS1_24CollectiveEpilogueBwdGQAISA_fSD_Li256ELb1ELb0EEENS1_19SingleTileSchedulerILb1ELb0ELb0ELi128EEEEEEEEEvNT_6ParamsE$_ZZN4cute19as_arithmetic_tupleINS_15ArithmeticTupleIJNS1_IJiiEEEiiiEEEEEDaRKT_ENKUlRKT_E_clIiEEDaS9_) ;  /* 0xfffff44000007944 */ /* 0x022fea0003c3ffff */
[----:B------:R1:W5:Y:S01]  /*84b0*/  LDL R7, [R1+0x194] ;  /* 0x0001940001077983 */ /* 0x0003620000100800 */
[----:B------:R-:W-:-:S03]  /*84c0*/  MOV R6, 0x84f0 ;  /* 0x000084f000067802 */ /* 0x000fc60000000f00 */
[----:B------:R1:W-:Y:S04]  /*84d0*/  STL [R1+0x160], R10 ;  /* 0x0001600a01007387 */ /* 0x0003e80000100800 */
[----:B-1---5:R-:W-:Y:S05]  /*84e0*/  CALL.REL.NOINC `($_ZN7cutlass13device_kernelIN5flash19enable_sm80_to_sm89INS1_16FlashAttnBwdSm80INS1_25CollectiveMainloopBwdSm80ILi2ELi2EN4cute5tupleIJNS5_1CILi64EEENS7_ILi128EEES8_EEENS_10bfloat16_tEfNS_4arch4Sm80ELb0ELb0ELb1ELb1ELb0ELb0ELb0ELb0ELi2ELi2ELi4ELi2ELb1EEENS1_24CollectiveEpilogueBwdGQAISA_fSD_Li256ELb1ELb0EEENS1_19SingleTileSchedulerILb1ELb0ELb0ELi128EEEEEEEEEvNT_6ParamsE$_ZZN4cute19as_arithmetic_tupleINS_15ArithmeticTupleIJNS1_IJiiEEEiiiEEEEEDaRKT_ENKUlRKT_E_clIiEEDaS9_) ;  /* 0xfffff40000007944 */ /* 0x022fea0003c3ffff */
[----:B------:R1:W-:Y:S01]  /*84f0*/  STL [R1+0x164], R10 ;  /* 0x0001640a01007387 */ /* 0x0003e20000100800 */
[----:B------:R-:W-:Y:S01]  /*8500*/  IMAD.MOV.U32 R6, RZ, RZ, R31 ;  /* 0x000000ffff067224 */ /* 0x000fe200078e001f */
[----:B------:R-:W-:Y:S01]  /*8510*/  MOV R11, R26 ;  /* 0x0000001a000b7202 */ /* 0x000fe20000000f00 */
[----:B------:R-:W-:Y:S01]  /*8520*/  IMAD.MOV.U32 R9, RZ, RZ, R27 ;  /* 0x000000ffff097224 */ /* 0x000fe200078e001b */
[----:B------:R-:W-:Y:S02]  /*8530*/  IADD3 R13, R26, 0x10, RZ ;  /* 0x000000101a0d7810 */ /* 0x000fe40007ffe0ff */
[----:B------:R-:W-:Y:S02]  /*8540*/  MOV R16, 0x8560 ;  /* 0x0000856000107802 */ /* 0x000fe40000000f00 */
[----:B-1----:R-:W-:Y:S05]  /*8550*/  CALL.REL.NOINC `($_ZN7cutlass13device_kernelIN5flash19enable_sm80_to_sm89INS1_16FlashAttnBwdSm80INS1_25CollectiveMainloopBwdSm80ILi2ELi2EN4cute5tupleIJNS5_1CILi64EEENS7_ILi128EEES8_EEENS_10bfloat16_tEfNS_4arch4Sm80ELb0ELb0ELb1ELb1ELb0ELb0ELb0ELb0ELi2ELi2ELi4ELi2ELb1EEENS1_24CollectiveEpilogueBwdGQAISA_fSD_Li256ELb1ELb0EEENS1_19SingleTileSchedulerILb1ELb0ELb0ELi128EEEEEEEEEvNT_6ParamsE$_ZZN4cute19as_arithmetic_tupleINS_15ArithmeticTupleIJNS1_IJiiEEEiiiEEEEEDaRKT_ENKUlDpRKT_E_clIJS2_iiiEEEDaSA_) ;  /* 0xfffff1e000007944 */ /* 0x002fea0003c3ffff */
[----:B-----5:R-:W-:Y:S01]  /*8560*/  IMAD.MOV.U32 R11, RZ, RZ, R6 ;  /* 0x000000ffff0b7224 */ /* 0x020fe200078e0006 */
[----:B------:R-:W-:Y:S01]  /*8570*/  MOV R6, R7 ;  /* 0x0000000700067202 */ /* 0x000fe20000000f00 */
[----:B------:R-:W-:Y:S01]  /*8580*/  IMAD.MOV.U32 R7, RZ, RZ, R8 ;  /* 0x000000ffff077224 */ /* 0x000fe200078e0008 */
[----:B------:R2:W-:Y:S01]  /*8590*/  STL [R1+0x180], R9 ;  /* 0x0001800901007387 */ /* 0x0005e20000100800 */
[----:B------:R-:W-:-:S03]  /*85a0*/  MOV R18, 0x85e0 ;  /* 0x000085e000127802 */ /* 0x000fc60000000f00 */
[----:B------:R2:W-:Y:S04]  /*85b0*/  STL.64 [R1+0x170], R10 ;  /* 0x0001700a01007387 */ /* 0x0005e80000100a00 */
[----:B------:R2:W-:Y:S02]  /*85c0*/  STL.64 [R1+0x178], R6 ;  /* 0x0001780601007387 */ /* 0x0005e40000100a00 */
[----:B-12---:R-:W-:Y:S05]  /*85d0*/  CALL.REL.NOINC `($_ZN7cutlass13device_kernelIN5flash19enable_sm80_to_sm89INS1_16FlashAttnBwdSm80INS1_25CollectiveMainloopBwdSm80ILi2ELi2EN4cute5tupleIJNS5_1CILi64EEENS7_ILi128EEES8_EEENS_10bfloat16_tEfNS_4arch4Sm80ELb0ELb0ELb1ELb1ELb0ELb0ELb0ELb0ELi2ELi2ELi4ELi2ELb1EEENS1_24CollectiveEpilogueBwdGQAISA_fSD_Li256ELb1ELb0EEENS1_19SingleTileSchedulerILb1ELb0ELb0ELi128EEEEEEEEEvNT_6ParamsE$_ZZN4cute14transform_leafINS_15ArithmeticTupleIJNS1_IJiiEEEiiiEEENS_8identityEEEDaRKT_OT0_ENKUlRKT_E_clIS2_EEDaSC_) ;  /* 0xffffeff000007944 */ /* 0x006fea0003c3ffff */
[----:B------:R2:W5:Y:S01]  /*85e0*/  LDL R9, [R1+0x178] ;  /* 0x0001780001097983 */ /* 0x0005620000100800 */
[----:B------:R-:W-:-:S03]  /*85f0*/  MOV R8, 0x8610 ;  /* 0x0000861000087802 */ /* 0x000fc60000000f00 */
[----:B-12--5:R-:W-:Y:S05]  /*8600*/  CALL.REL.NOINC `($_ZN7cutlass13device_kernelIN5flash19enable_sm80_to_sm89INS1_16FlashAttnBwdSm80INS1_25CollectiveMainloopBwdSm80ILi2ELi2EN4cute5tupleIJNS5_1CILi64EEENS7_ILi128EEES8_EEENS_10bfloat16_tEfNS_4arch4Sm80ELb0ELb0ELb1ELb1ELb0ELb0ELb0ELb0ELi2ELi2ELi4ELi2ELb1EEENS1_24CollectiveEpilogueBwdGQAISA_fSD_Li256ELb1ELb0EEENS1_19SingleTileSchedulerILb1ELb0ELb0ELi128EEEEEEEEEvNT_6ParamsE$_ZZN4cute14transform_leafINS_15ArithmeticTupleIJNS1_IJiiEEEiiiEEENS_8identityEEEDaRKT_OT0_ENKUlRKT_E_clIiEEDaSC_) ;  /* 0xfffff0c000007944 */ /* 0x026fea0003c3ffff */
[----:B------:R1:W5:Y:S01]  /*8610*/  LDL R9, [R1+0x17c] ;  /* 0x00017c0001097983 */ /* 0x0003620000100800 */
[----:B------:R-:W-:-:S03]  /*8620*/  MOV R8, 0x8650 ;  /* 0x0000865000087802 */ /* 0x000fc60000000f00 */
[----:B------:R1:W-:Y:S04]  /*8630*/  STL [R1+0x168], R10 ;  /* 0x0001680a01007387 */ /* 0x0003e80000100800 */
[----:B-1---5:R-:W-:Y:S05]  /*8640*/  CALL.REL.NOINC `($_ZN7cutlass13device_kernelIN5flash19enable_sm80_to_sm89INS1_16FlashAttnBwdSm80INS1_25CollectiveMainloopBwdSm80ILi2ELi2EN4cute5tupleIJNS5_1CILi64EEENS7_ILi128EEES8_EEENS_10bfloat16_tEfNS_4arch4Sm80ELb0ELb0ELb1ELb1ELb0ELb0ELb0ELb0ELi2ELi2ELi4ELi2ELb1EEENS1_24CollectiveEpilogueBwdGQAISA_fSD_Li256ELb1ELb0EEENS1_19SingleTileSchedulerILb1ELb0ELb0ELi128EEEEEEEEEvNT_6ParamsE$_ZZN4cute14transform_leafINS_15ArithmeticTupleIJNS1_IJiiEEEiiiEEENS_8identityEEEDaRKT_OT0_ENKUlRKT_E_clIiEEDaSC_) ;  /* 0xfffff08000007944 */ /* 0x022fea0003c3ffff */
[----:B------:R1:W5:Y:S01]  /*8650*/  LDL R9, [R1+0x180] ;  /* 0x0001800001097983 */ /* 0x0003620000100800 */
[----:B------:R-:W-:-:S03]  /*8660*/  MOV R8, 0x8690 ;  /* 0x0000869000087802 */ /* 0x000fc60000000f00 */
[----:B------:R1:W-:Y:S04]  /*8670*/  STL [R1+0x160], R10 ;  /* 0x0001600a01007387 */ /* 0x0003e80000100800 */
[----:B-1---5:R-:W-:Y:S05]  /*8680*/  CALL.REL.NOINC `($_ZN7cutlass13device_kernelIN5flash19enable_sm80_to_sm89INS1_16FlashAttnBwdSm80INS1_25CollectiveMainloopBwdSm80ILi2ELi2EN4cute5tupleIJNS5_1CILi64EEENS7_ILi128EEES8_EEENS_10bfloat16_tEfNS_4arch4Sm80ELb0ELb0ELb1ELb1ELb0ELb0ELb0ELb0ELi2ELi2ELi4ELi2ELb1EEENS1_24CollectiveEpilogueBwdGQAISA_fSD_Li256ELb1ELb0EEENS1_19SingleTileSchedulerILb1ELb0ELb0ELi128EEEEEEEEEvNT_6ParamsE$_ZZN4cute14transform_leafINS_15ArithmeticTupleIJNS1_IJiiEEEiiiEEENS_8identityEEEDaRKT_OT0_ENKUlRKT_E_clIiEEDaSC_) ;  /* 0xfffff04000007944 */ /* 0x022fea0003c3ffff */
[----:B------:R1:W-:Y:S01]  /*8690*/  STL [R1+0x164], R10 ;  /* 0x0001640a01007387 */ /* 0x0003e20000100800 */
[----:B------:R-:W-:Y:S01]  /*86a0*/  MOV R9, R26 ;  /* 0x0000001a00097202 */ /* 0x000fe20000000f00 */
[----:B------:R-:W-:Y:S01]  /*86b0*/  IMAD.MOV.U32 R8, RZ, RZ, R31 ;  /* 0x000000ffff087224 */ /* 0x000fe200078e001f */
[----:B------:R-:W-:Y:S01]  /*86c0*/  MOV R18, 0x86f0 ;  /* 0x000086f000127802 */ /* 0x000fe20000000f00 */
[----:B------:R-:W-:Y:S02]  /*86d0*/  IMAD.MOV.U32 R26, RZ, RZ, R27 ;  /* 0x000000ffff1a7224 */ /* 0x000fe400078e001b */
[----:B-1----:R-:W-:Y:S05]  /*86e0*/  CALL.REL.NOINC `($_ZN7cutlass13device_kernelIN5flash19enable_sm80_to_sm89INS1_16FlashAttnBwdSm80INS1_25CollectiveMainloopBwdSm80ILi2ELi2EN4cute5tupleIJNS5_1CILi64EEENS7_ILi128EEES8_EEENS_10bfloat16_tEfNS_4arch4Sm80ELb0ELb0ELb1ELb1ELb0ELb0ELb0ELb0ELi2ELi2ELi4ELi2ELb1EEENS1_24CollectiveEpilogueBwdGQAISA_fSD_Li256ELb1ELb0EEENS1_19SingleTileSchedulerILb1ELb0ELb0ELi128EEEEEEEEEvNT_6ParamsE$_ZZN4cute9transformINS_15ArithmeticTupleIJNS1_IJiiEEEiiiEEEZNS_14transform_leafIS3_NS_8identityEEEDaRKT_OT0_EUlRKT_E_EEDaS8_SA_ENKUlDpSD_E_clIJNS_5tupleIJiiEEEiiiEEEDaSF_) ;  /* 0x00000d4000007944 */ /* 0x002fea0003c00000 */
[----:B-----5:R-:W-:Y:S01]  /*86f0*/  MOV R49, R6 ;  /* 0x0000000600317202 */ /* 0x020fe20000000f00 */
[----:B------:R-:W-:Y:S01]  /*8700*/  IMAD.MOV.U32 R47, RZ, RZ, R8 ;  /* 0x000000ffff2f7224 */ /* 0x000fe200078e0008 */
[----:B------:R-:W-:Y:S01]  /*8710*/  MOV R48, R7 ;  /* 0x0000000700307202 */ /* 0x000fe20000000f00 */
[----:B------:R-:W-:Y:S01]  /*8720*/  IMAD.MOV.U32 R7, RZ, RZ, 0x0 ;  /* 0x00000000ff077424 */ /* 0x000fe200078e00ff */
[----:B------:R-:W-:-:S04]  /*8730*/  MOV R6, R24 ;  /* 0x0000001800067202 */ /* 0x000fc80000000f00 */
[----:B------:R-:W-:Y:S05]  /*8740*/  RET.REL.NODEC R6 `(_ZN7cutlass13device_kernelIN5flash19enable_sm80_to_sm89INS1_16FlashAttnBwdSm80INS1_25CollectiveMainloopBwdSm80ILi2ELi2EN4cute5tupleIJNS5_1CILi64EEENS7_ILi128EEES8_EEENS_10bfloat16_tEfNS_4arch4Sm80ELb0ELb0ELb1ELb1ELb0ELb0ELb0ELb0ELi2ELi2ELi4ELi2ELb1EEENS1_24CollectiveEpilogueBwdGQAISA_fSD_Li256ELb1ELb0EEENS1_19SingleTileSchedulerILb1ELb0ELb0ELi128EEEEEEEEEvNT_6ParamsE) ;  /* 0xffff78b006007950 */ /* 0x000fea0003c3ffff */
        .type           $_ZN7cutlass13device_kernelIN5flash19enable_sm80_to_sm89INS1_16FlashAttnBwdSm80INS1_25CollectiveMainloopBwdSm80ILi2ELi2EN4cute5tupleIJNS5_1CILi64EEENS7_ILi128EEES8_EEENS_10bfloat16_tEfNS_4arch4Sm80ELb0ELb0ELb1ELb1ELb0ELb0ELb0ELb0ELi2ELi2ELi4ELi2ELb1EEENS1_24CollectiveEpilogueBwdGQAISA_fSD_Li256ELb1ELb0EEENS1_19SingleTileSchedulerILb1ELb0ELb0ELi128EEEEEEEEEvNT_6ParamsE$_ZZN4cute7idx2crdINS_5tupleIJiEEENS1_IJNS1_IJNS1_IJNS_1CILi8EEENS3_ILi2EEEEEES5_S5_NS3_ILi4EEEEEEEEEEEDaRKT_RKT0_ENKUlRKT_RKT0_E_clIiS8_EEDaSI_SL_,@function
        .size           $_ZN7cutlass13device_kernelIN5flash19enable_sm80_to_sm89INS1_16FlashAttnBwdSm80INS1_25CollectiveMainloopBwdSm80ILi2ELi2EN4cute5tupleIJNS5_1CILi64EEENS7_ILi128EEES8_EEENS_10bfloat16_tEfNS_4arch4Sm80ELb0ELb0ELb1ELb1ELb0ELb0ELb0ELb0ELi2ELi2ELi4ELi2ELb1EEENS1_24CollectiveEpilogueBwdGQAISA_fSD_Li256ELb1ELb0EEENS1_19SingleTileSchedulerILb1ELb0ELb0ELi128EEEEEEEEEvNT_6ParamsE$_ZZN4cute7idx2crdINS_5tupleIJiEEENS1_IJNS1_IJNS1_IJNS_1CILi8EEENS3_ILi2EEEEEES5_S5_NS3_ILi4EEEEEEEEEEEDaRKT_RKT0_ENKUlRKT_RKT0_E_clIiS8_EEDaSI_SL_,($_ZN7cutlass13device_kernelIN5flash19enable_sm80_to_sm89INS1_16FlashAttnBwdSm80INS1_25CollectiveMainloopBwdSm80ILi2ELi2EN4cute5tupleIJNS5_1CILi64EEENS7_ILi128EEES8_EEENS_10bfloat16_tEfNS_4arch4Sm80ELb0ELb0ELb1ELb1ELb0ELb0ELb0ELb0ELi2ELi2ELi4ELi2ELb1EEENS1_24CollectiveEpilogueBwdGQAISA_fSD_Li256ELb1ELb0EEENS1_19SingleTileSchedulerILb1ELb0ELb0ELi128EEEEEEEEEvNT_6ParamsE$_ZZN4cute9transformINS_15ArithmeticTupleIJNS1_IJiiEEEiiiEEEZNS_14transform_leafIS3_NS_8identityEEEDaRKT_OT0_EUlRKT_E_EEDaS8_SA_ENKUlDpSD_E_clIJNS_5tupleIJiiEEEiiiEEEDaSF_ - $_ZN7cutlass13device_kernelIN5flash19enable_sm80_to_sm89INS1_16FlashAttnBwdSm80INS1_25CollectiveMainloopBwdSm80ILi2ELi2EN4cute5tupleIJNS5_1CILi64EEENS7_ILi128EEES8_EEENS_10bfloat16_tEfNS_4arch4Sm80ELb0ELb0ELb1ELb1ELb0ELb0ELb0ELb0ELi2ELi2ELi4ELi2ELb1EEENS1_24CollectiveEpilogueBwdGQAISA_fSD_Li256ELb1ELb0EEENS1_19SingleTileSchedulerILb1ELb0ELb0ELi128EEEEEEEEEvNT_6ParamsE$_ZZN4cute7idx2crdINS_5tupleIJiEEENS1_IJNS1_IJNS1_IJNS_1CILi8EEENS3_ILi2EEEEEES5_S5_NS3_ILi4EEEEEEEEEEEDaRKT_RKT0_ENKUlRKT_RKT0_E_clIiS8_EEDaSI_SL_)
$_ZN7cutlass13device_kernelIN5flash19enable_sm80_to_sm89INS1_16FlashAttnBwdSm80INS1_25CollectiveMainloopBwdSm80ILi2ELi2EN4cute5tupleIJNS5_1CILi64EEENS7_ILi128EEES8_EEENS_10bfloat16_tEfNS_4arch4Sm80ELb0ELb0ELb1ELb1ELb0ELb0ELb0ELb0ELi2ELi2ELi4ELi2ELb1EEENS1_24CollectiveEpilogueBwdGQAISA_fSD_Li256ELb1ELb0EEENS1_19SingleTileSchedulerILb1ELb0ELb0ELi128EEEEEEEEEvNT_6ParamsE$_ZZN4cute7idx2crdINS_5tupleIJiEEENS1_IJNS1_IJNS1_IJNS_1CILi8EEENS3_ILi2EEEEEES5_S5_NS3_ILi4EEEEEEEEEEEDaRKT_RKT0_ENKUlRKT_RKT0_E_clIiS8_EEDaSI_SL_:
        /* <DEDUP_REMOVED lines=73> */
[----:B------:R-:W-:-:S02]  /*8be0*/  MOV R16, 0x8c30 ;  /* 0x00008c3000107802 */ /* 0x000fc40000000f00 */
[----:B------:R-:W-:-:S04]  /*8bf0*/  LEA.HI R7, R45, R10, RZ, 0x1 ;  /* 0x0000000a2d077211 */ /* 0x000fc800078f08ff */
[----:B------:R-:W-:-:S05]  /*8c00*/  LOP3.LUT R7, R7, 0xfffffffe, RZ, 0xc0, !PT ;  /* 0xfffffffe07077812 */ /* 0x000fca00078ec0ff */
[----:B------:R-:W-:Y:S02]  /*8c10*/  IMAD.IADD R7, R10, 0x1, -R7 ;  /* 0x000000010a077824 */ /* 0x000fe400078e0a07 */
[----:B--2--5:R-:W-:Y:S05]  /*8c20*/  CALL.REL.NOINC `($_ZN7cutlass13device_kernelIN5flash19enable_sm80_to_sm89INS1_16FlashAttnBwdSm80INS1_25CollectiveMainloopBwdSm80ILi2ELi2EN4cute5tupleIJNS5_1CILi64EEENS7_ILi128EEES8_EEENS_10bfloat16_tEfNS_4arch4Sm80ELb0ELb0ELb1ELb1ELb0ELb0ELb0ELb0ELi2ELi2ELi4ELi2ELb1EEENS1_24CollectiveEpilogueBwdGQAISA_fSD_Li256ELb1ELb0EEENS1_19SingleTileSchedulerILb1ELb0ELb0ELi128EEEEEEEEEvNT_6ParamsE$_ZN4cute5tupleIJiEEC2ERKi) ;  /* 0xffffe67000007944 */ /* 0x024fea0003c3ffff */
        /* <DEDUP_REMOVED lines=19> */
[----:B------:R-:W-:-:S02]  /*8d60*/  MOV R16, 0x8d80 ;  /* 0x00008d8000107802 */ /* 0x000fc40000000f00 */
        /* <DEDUP_REMOVED lines=98> */
[----:B------:R-:W-:Y:S01]  /*9390*/  IMAD.MOV.U32 R8, RZ, RZ, R27 ;  /* 0x000000ffff087224 */ /* 0x000fe200078e001b */
[----:B------:R-:W-:Y:S02]  /*93a0*/  MOV R9, R0 ;  /* 0x0000000000097202 */ /* 0x000fe40000000f00 */
[----:B------:R-:W-:Y:S02]  /*93b0*/  MOV R18, 0x93d0 ;  /* 0x000093d000127802 */ /* 0x000fe40000000f00 */
[----:B-1----:R-:W-:Y:S05]  /*93c0*/  CALL.REL.NOINC `($_ZN7cutlass13device_kernelIN5flash19enable_sm80_to_sm89INS1_16FlashAttnBwdSm80INS1_25CollectiveMainloopBwdSm80ILi2ELi2EN4cute5tupleIJNS5_1CILi64EEENS7_ILi128EEES8_EEENS_10bfloat16_tEfNS_4arch4Sm80ELb0ELb0ELb1ELb1ELb0ELb0ELb0ELb0ELi2ELi2ELi4ELi2ELb1EEENS1_24CollectiveEpilogueBwdGQAISA_fSD_Li256ELb1ELb0EEENS1_19SingleTileSchedulerILb1ELb0ELb0ELi128EEEEEEEEEvNT_6ParamsE$_ZZN4cute9transformINS_15ArithmeticTupleIJNS1_IJiiEEEiiiEEEZNS_14transform_leafIS3_NS_8identityEEEDaRKT_OT0_EUlRKT_E_EEDaS8_SA_ENKUlDpSD_E_clIJNS_5tupleIJiiEEEiiiEEEDaSF_) ;  /* 0x0000006000007944 */ /* 0x002fea0003c00000 */
[----:B-----5:R-:W-:Y:S01]  /*93d0*/  MOV R0, R6 ;  /* 0x0000000600007202 */ /* 0x020fe20000000f00 */
[----:B------:R-:W-:Y:S01]  /*93e0*/  IMAD.MOV.U32 R45, RZ, RZ, R8 ;  /* 0x000000ffff2d7224 */ /* 0x000fe200078e0008 */
[----:B------:R-:W-:Y:S01]  /*93f0*/  MOV R46, R7 ;  /* 0x00000007002e7202 */ /* 0x000fe20000000f00 */
[----:B------:R-:W-:Y:S01]  /*9400*/  IMAD.MOV.U32 R7, RZ, RZ, 0x0 ;  /* 0x00000000ff077424 */ /* 0x000fe200078e00ff */
[----:B------:R-:W-:-:S04]  /*9410*/  MOV R6, R24 ;  /* 0x0000001800067202 */ /* 0x000fc80000000f00 */
[----:B------:R-:W-:Y:S05]  /*9420*/  RET.REL.NODEC R6 `(_ZN7cutlass13device_kernelIN5flash19enable_sm80_to_sm89INS1_16FlashAttnBwdSm80INS1_25CollectiveMainloopBwdSm80ILi2ELi2EN4cute5tupleIJNS5_1CILi64EEENS7_ILi128EEES8_EEENS_10bfloat16_tEfNS_4arch4Sm80ELb0ELb0ELb1ELb1ELb0ELb0ELb0ELb0ELi2ELi2ELi4ELi2ELb1EEENS1_24CollectiveEpilogueBwdGQAISA_fSD_Li256ELb1ELb0EEENS1_19SingleTileSchedulerILb1ELb0ELb0ELi128EEEEEEEEEvNT_6ParamsE) ;  /* 0xffff6bd006007950 */ /* 0x000fea0003c3ffff */
        .type           $_ZN7cutlass13device_kernelIN5flash19enable_sm80_to_sm89INS1_16FlashAttnBwdSm80INS1_25CollectiveMainloopBwdSm80ILi2ELi2EN4cute5tupleIJNS5_1CILi64EEENS7_ILi128EEES8_EEENS_10bfloat16_tEfNS_4arch4Sm80ELb0ELb0ELb1ELb1ELb0ELb0ELb0ELb0ELi2ELi2ELi4ELi2ELb1EEENS1_24CollectiveEpilogueBwdGQAISA_fSD_Li256ELb1ELb0EEENS1_19SingleTileSchedulerILb1ELb0ELb0ELi128EEEEEEEEEvNT_6ParamsE$_ZZN4cute9transformINS_15ArithmeticTupleIJNS1_IJiiEEEiiiEEEZNS_14transform_leafIS3_NS_8identityEEEDaRKT_OT0_EUlRKT_E_EEDaS8_SA_ENKUlDpSD_E_clIJNS_5tupleIJiiEEEiiiEEEDaSF_,@function
        .size           $_ZN7cutlass13device_kernelIN5flash19enable_sm80_to_sm89INS1_16FlashAttnBwdSm80INS1_25CollectiveMainloopBwdSm80ILi2ELi2EN4cute5tupleIJNS5_1CILi64EEENS7_ILi128EEES8_EEENS_10bfloat16_tEfNS_4arch4Sm80ELb0ELb0ELb1ELb1ELb0ELb0ELb0ELb0ELi2ELi2ELi4ELi2ELb1EEENS1_24CollectiveEpilogueBwdGQAISA_fSD_Li256ELb1ELb0EEENS1_19SingleTileSchedulerILb1ELb0ELb0ELi128EEEEEEEEEvNT_6ParamsE$_ZZN4cute9transformINS_15ArithmeticTupleIJNS1_IJiiEEEiiiEEEZNS_14transform_leafIS3_NS_8identityEEEDaRKT_OT0_EUlRKT_E_EEDaS8_SA_ENKUlDpSD_E_clIJNS_5tupleIJiiEEEiiiEEEDaSF_,($_ZN7cutlass13device_kernelIN5flash19enable_sm80_to_sm89INS1_16FlashAttnBwdSm80INS1_25CollectiveMainloopBwdSm80ILi2ELi2EN4cute5tupleIJNS5_1CILi64EEENS7_ILi128EEES8_EEENS_10bfloat16_tEfNS_4arch4Sm80ELb0ELb0ELb1ELb1ELb0ELb0ELb0ELb0ELi2ELi2ELi4ELi2ELb1EEENS1_24CollectiveEpilogueBwdGQAISA_fSD_Li256ELb1ELb0EEENS1_19SingleTileSchedulerILb1ELb0ELb0ELi128EEEEEEEEEvNT_6ParamsE$_ZZN4cute9transformINS_15ArithmeticTupleIJiiEEEZNS_14transform_leafIS2_RNS_8identityEEEDaRKT_OT0_EUlRKT_E_EEDaS8_SA_ENKUlDpSD_E_clIJiiEEEDaSF_ - $_ZN7cutlass13device_kernelIN5flash19enable_sm80_to_sm89INS1_16FlashAttnBwdSm80INS1_25CollectiveMainloopBwdSm80ILi2ELi2EN4cute5tupleIJNS5_1CILi64EEENS7_ILi128EEES8_EEENS_10bfloat16_tEfNS_4arch4Sm80ELb0ELb0ELb1ELb1ELb0ELb0ELb0ELb0ELi2ELi2ELi4ELi2ELb1EEENS1_24CollectiveEpilogueBwdGQAISA_fSD_Li256ELb1ELb0EEENS1_19SingleTileSchedulerILb1ELb0ELb0ELi128EEEEEEEEEvNT_6ParamsE$_ZZN4cute9transformINS_15ArithmeticTupleIJNS1_IJiiEEEiiiEEEZNS_14transform_leafIS3_NS_8identityEEEDaRKT_OT0_EUlRKT_E_EEDaS8_SA_ENKUlDpSD_E_clIJNS_5tupleIJiiEEEiiiEEEDaSF_)
$_ZN7cutlass13device_kernelIN5flash19enable_sm80_to_sm89INS1_16FlashAttnBwdSm80INS1_25CollectiveMainloopBwdSm80ILi2ELi2EN4cute5tupleIJNS5_1CILi64EEENS7_ILi128EEES8_EEENS_10bfloat16_tEfNS_4arch4Sm80ELb0ELb0ELb1ELb1ELb0ELb0ELb0ELb0ELi2ELi2ELi4ELi2ELb1EEENS1_24CollectiveEpilogueBwdGQAISA_fSD_Li256ELb1ELb0EEENS1_19SingleTileSchedulerILb1ELb0ELb0ELi128EEEEEEEEEvNT_6ParamsE$_ZZN4cute9transformINS_15ArithmeticTupleIJNS1_IJiiEEEiiiEEEZNS_14transform_leafIS3_NS_8identityEEEDaRKT_OT0_EUlRKT_E_EEDaS8_SA_ENKUlDpSD_E_clIJNS_5tupleIJiiEEEiiiEEEDaSF_:
[----:B------:R-:W-:Y:S02]  /*9430*/  IADD3 R10, R1, 0x19c, RZ ;  /* 0x0000019c010a7810 */ /* 0x000fe40007ffe0ff */
[----:B------:R-:W-:Y:S02]  /*9440*/  MOV R16, 0x9470 ;  /* 0x0000947000107802 */ /* 0x000fe40000000f00 */
[----:B------:R-:W-:Y:S02]  /*9450*/  IADD3 R10, R10, c[0x0][0x20], RZ ;  /* 0x000008000a0a7a10 */ /* 0x000fe40007ffe0ff */
[----:B------:R-:W-:Y:S05]  /*9460*/  CALL.REL.NOINC `($_ZN7cutlass13device_kernelIN5flash19enable_sm80_to_sm89INS1_16FlashAttnBwdSm80INS1_25CollectiveMainloopBwdSm80ILi2ELi2EN4cute5tupleIJNS5_1CILi64EEENS7_ILi128EEES8_EEENS_10bfloat16_tEfNS_4arch4Sm80ELb0ELb0ELb1ELb1ELb0ELb0ELb0ELb0ELi2ELi2ELi4ELi2ELb1EEENS1_24CollectiveEpilogueBwdGQAISA_fSD_Li256ELb1ELb0EEENS1_19SingleTileSchedulerILb1ELb0ELb0ELi128EEEEEEEEEvNT_6ParamsE$_ZN4cute3eso3ESOILb0ELb0EJNS_5tupleIJiiEEEiiiEEC2ERKS3_RKiS8_S8_) ;  /* 0xffffced000007944 */ /* 0x000fea0003c3ffff */
[----:B------:R2:W5:Y:S04]  /*9470*/  LDL R8, [R1+0x1ac] ;  /* 0x0001ac0001087983 */ /* 0x0005680000100800 */
[----:B-1----:R2:W5:Y:S04]  /*9480*/  LDL R7, [R1+0x1a4] ;  /* 0x0001a40001077983 */ /* 0x0025680000100800 */
[----:B------:R2:W5:Y:S01]  /*9490*/  LDL R6, [R1+0x19c] ;  /* 0x00019c0001067983 */ /* 0x0005620000100800 */
[----:B------:R-:W-:-:S02]  /*94a0*/  MOV R10, R18 ;  /* 0x00000012000a7202 */ /* 0x000fc40000000f00 */
[----:B------:R-:W-:-:S04]  /*94b0*/  MOV R11, 0x0 ;  /* 0x00000000000b7802 */ /* 0x000fc80000000f00 */
[----:B------:R-:W-:Y:S05]  /*94c0*/  RET.REL.NODEC R10 `(_ZN7cutlass13device_kernelIN5flash19enable_sm80_to_sm89INS1_16FlashAttnBwdSm80INS1_25CollectiveMainloopBwdSm80ILi2ELi2EN4cute5tupleIJNS5_1CILi64EEENS7_ILi128EEES8_EEENS_10bfloat16_tEfNS_4arch4Sm80ELb0ELb0ELb1ELb1ELb0ELb0ELb0ELb0ELi2ELi2ELi4ELi2ELb1EEENS1_24CollectiveEpilogueBwdGQAISA_fSD_Li256ELb1ELb0EEENS1_19SingleTileSchedulerILb1ELb0ELb0ELi128EEEEEEEEEvNT_6ParamsE) ;  /* 0xffff6b300a007950 */ /* 0x000fea0003c3ffff */
        .type           $_ZN7cutlass13device_kernelIN5flash19enable_sm80_to_sm89INS1_16FlashAttnBwdSm80INS1_25CollectiveMainloopBwdSm80ILi2ELi2EN4cute5tupleIJNS5_1CILi64EEENS7_ILi128EEES8_EEENS_10bfloat16_tEfNS_4arch4Sm80ELb0ELb0ELb1ELb1ELb0ELb0ELb0ELb0ELi2ELi2ELi4ELi2ELb1EEENS1_24CollectiveEpilogueBwdGQAISA_fSD_Li256ELb1ELb0EEENS1_19SingleTileSchedulerILb1ELb0ELb0ELi128EEEEEEEEEvNT_6ParamsE$_ZZN4cute9transformINS_15ArithmeticTupleIJiiEEEZNS_14transform_leafIS2_RNS_8identityEEEDaRKT_OT0_EUlRKT_E_EEDaS8_SA_ENKUlDpSD_E_clIJiiEEEDaSF_,@function
        .size           $_ZN7cutlass13device_kernelIN5flash19enable_sm80_to_sm89INS1_16FlashAttnBwdSm80INS1_25CollectiveMainloopBwdSm80ILi2ELi2EN4cute5tupleIJNS5_1CILi64EEENS7_ILi128EEES8_EEENS_10bfloat16_tEfNS_4arch4Sm80ELb0ELb0ELb1ELb1ELb0ELb0ELb0ELb0ELi2ELi2ELi4ELi2ELb1EEENS1_24CollectiveEpilogueBwdGQAISA_fSD_Li256ELb1ELb0EEENS1_19SingleTileSchedulerILb1ELb0ELb0ELi128EEEEEEEEEvNT_6ParamsE$_ZZN4cute9transformINS_15ArithmeticTupleIJiiEEEZNS_14transform_leafIS2_RNS_8identityEEEDaRKT_OT0_EUlRKT_E_EEDaS8_SA_ENKUlDpSD_E_clIJiiEEEDaSF_,($_ZN7cutlass13device_kernelIN5flash19enable_sm80_to_sm89INS1_16FlashAttnBwdSm80INS1_25CollectiveMainloopBwdSm80ILi2ELi2EN4cute5tupleIJNS5_1CILi64EEENS7_ILi128EEES8_EEENS_10bfloat16_tEfNS_4arch4Sm80ELb0ELb0ELb1ELb1ELb0ELb0ELb0ELb0ELi2ELi2ELi4ELi2ELb1EEENS1_24CollectiveEpilogueBwdGQAISA_fSD_Li256ELb1ELb0EEENS1_19SingleTileSchedulerILb1ELb0ELb0ELi128EEEEEEEEEvNT_6ParamsE$_ZZN4cuteplIJNS_15ArithmeticTupleIJiEEEEJNS1_IJNS_1CILi0EEEiEEEEEEDaRKNS1_IJDpT_EEERKNS1_IJDpT0_EEEENKUlDpRKT_E_clIJNS1_IJiiEEEEEEDaSJ_ - $_ZN7cutlass13device_kernelIN5flash19enable_sm80_to_sm89INS1_16FlashAttnBwdSm80INS1_25CollectiveMainloopBwdSm80ILi2ELi2EN4cute5tupleIJNS5_1CILi64EEENS7_ILi128EEES8_EEENS_10bfloat16_tEfNS_4arch4Sm80ELb0ELb0ELb1ELb1ELb0ELb0ELb0ELb0ELi2ELi2ELi4ELi2ELb1EEENS1_24CollectiveEpilogueBwdGQAISA_fSD_Li256ELb1ELb0EEENS1_19SingleTileSchedulerILb1ELb0ELb0ELi128EEEEEEEEEvNT_6ParamsE$_ZZN4cute9transformINS_15ArithmeticTupleIJiiEEEZNS_14transform_leafIS2_RNS_8identityEEEDaRKT_OT0_EUlRKT_E_EEDaS8_SA_ENKUlDpSD_E_clIJiiEEEDaSF_)
$_ZN7cutlass13device_kernelIN5flash19enable_sm80_to_sm89INS1_16FlashAttnBwdSm80INS1_25CollectiveMainloopBwdSm80ILi2ELi2EN4cute5tupleIJNS5_1CILi64EEENS7_ILi128EEES8_EEENS_10bfloat16_tEfNS_4arch4Sm80ELb0ELb0ELb1ELb1ELb0ELb0ELb0ELb0ELi2ELi2ELi4ELi2ELb1EEENS1_24CollectiveEpilogueBwdGQAISA_fSD_Li256ELb1ELb0EEENS1_19SingleTileSchedulerILb1ELb0ELb0ELi128EEEEEEEEEvNT_6ParamsE$_ZZN4cute9transformINS_15ArithmeticTupleIJiiEEEZNS_14transform_leafIS2_RNS_8identityEEEDaRKT_OT0_EUlRKT_E_EEDaS8_SA_ENKUlDpSD_E_clIJiiEEEDaSF_:
[----:B------:R-:W-:Y:S02]  /*94d0*/  IADD3 R7, R1, 0x1a0, RZ ;  /* 0x000001a001077810 */ /* 0x000fe40007ffe0ff */
[----:B------:R-:W-:Y:S02]  /*94e0*/  MOV R10, 0x9510 ;  /* 0x00009510000a7802 */ /* 0x000fe40000000f00 */
[----:B------:R-:W-:Y:S02]  /*94f0*/  IADD3 R7, R7, c[0x0][0x20], RZ ;  /* 0x0000080007077a10 */ /* 0x000fe40007ffe0ff */
[----:B------:R-:W-:Y:S05]  /*9500*/  CALL.REL.NOINC `($_ZN7cutlass13device_kernelIN5flash19enable_sm80_to_sm89INS1_16FlashAttnBwdSm80INS1_25CollectiveMainloopBwdSm80ILi2ELi2EN4cute5tupleIJNS5_1CILi64EEENS7_ILi128EEES8_EEENS_10bfloat16_tEfNS_4arch4Sm80ELb0ELb0ELb1ELb1ELb0ELb0ELb0ELb0ELi2ELi2ELi4ELi2ELb1EEENS1_24CollectiveEpilogueBwdGQAISA_fSD_Li256ELb1ELb0EEENS1_19SingleTileSchedulerILb1ELb0ELb0ELi128EEEEEEEEEvNT_6ParamsE$_ZN4cute3eso3ESOILb0ELb0EJiiEEC2ERKiS4_) ;  /* 0xffffd01000007944 */ /* 0x000fea0003c3ffff */
[----:B-1----:R1:W5:Y:S01]  /*9510*/  LDL.64 R6, [R1+0x1a0] ;  /* 0x0001a00001067983 */ /* 0x0023620000100a00 */
[----:B------:R-:W-:-:S04]  /*9520*/  MOV R9, 0x0 ;  /* 0x0000000000097802 */ /* 0x000fc80000000f00 */
[----:B------:R-:W-:Y:S05]  /*9530*/  RET.REL.NODEC R8 `(_ZN7cutlass13device_kernelIN5flash19enable_sm80_to_sm89INS1_16FlashAttnBwdSm80INS1_25CollectiveMainloopBwdSm80ILi2ELi2EN4cute5tupleIJNS5_1CILi64EEENS7_ILi128EEES8_EEENS_10bfloat16_tEfNS_4arch4Sm80ELb0ELb0ELb1ELb1ELb0ELb0ELb0ELb0ELi2ELi2ELi4ELi2ELb1EEENS1_24CollectiveEpilogueBwdGQAISA_fSD_Li256ELb1ELb0EEENS1_19SingleTileSchedulerILb1ELb0ELb0ELi128EEEEEEEEEvNT_6ParamsE) ;  /* 0xffff6ac008007950 */ /* 0x000fea0003c3ffff */
        .type           $_ZN7cutlass13device_kernelIN5flash19enable_sm80_to_sm89INS1_16FlashAttnBwdSm80INS1_25CollectiveMainloopBwdSm80ILi2ELi2EN4cute5tupleIJNS5_1CILi64EEENS7_ILi128EEES8_EEENS_10bfloat16_tEfNS_4arch4Sm80ELb0ELb0ELb1ELb1ELb0ELb0ELb0ELb0ELi2ELi2ELi4ELi2ELb1EEENS1_24CollectiveEpilogueBwdGQAISA_fSD_Li256ELb1ELb0EEENS1_19SingleTileSchedulerILb1ELb0ELb0ELi128EEEEEEEEEvNT_6ParamsE$_ZZN4cuteplIJNS_15ArithmeticTupleIJiEEEEJNS1_IJNS_1CILi0EEEiEEEEEEDaRKNS1_IJDpT_EEERKNS1_IJDpT0_EEEENKUlDpRKT_E_clIJNS1_IJiiEEEEEEDaSJ_,@function
        .size           $_ZN7cutlass13device_kernelIN5flash19enable_sm80_to_sm89INS1_16FlashAttnBwdSm80INS1_25CollectiveMainloopBwdSm80ILi2ELi2EN4cute5tupleIJNS5_1CILi64EEENS7_ILi128EEES8_EEENS_10bfloat16_tEfNS_4arch4Sm80ELb0ELb0ELb1ELb1ELb0ELb0ELb0ELb0ELi2ELi2ELi4ELi2ELb1EEENS1_24CollectiveEpilogueBwdGQAISA_fSD_Li256ELb1ELb0EEENS1_19SingleTileSchedulerILb1ELb0ELb0ELi128EEEEEEEEEvNT_6ParamsE$_ZZN4cuteplIJNS_15ArithmeticTupleIJiEEEEJNS1_IJNS_1CILi0EEEiEEEEEEDaRKNS1_IJDpT_EEERKNS1_IJDpT0_EEEENKUlDpRKT_E_clIJNS1_IJiiEEEEEEDaSJ_,($_ZN7cutlass13device_kernelIN5flash19enable_sm80_to_sm89INS1_16FlashAttnBwdSm80INS1_25CollectiveMainloopBwdSm80ILi2ELi2EN4cute5tupleIJNS5_1CILi64EEENS7_ILi128EEES8_EEENS_10bfloat16_tEfNS_4arch4Sm80ELb0ELb0ELb1ELb1ELb0ELb0ELb0ELb0ELi2ELi2ELi4ELi2ELb1EEENS1_24CollectiveEpilogueBwdGQAISA_fSD_Li256ELb1ELb0EEENS1_19SingleTileSchedulerILb1ELb0ELb0ELi128EEEEEEEEEvNT_6ParamsE$_ZZN4cuteplIJNS_15ArithmeticTupleIJiiEEEEJNS_1CILi0EEEiiiEEEDaRKNS1_IJDpT_EEERKNS1_IJDpT0_EEEENKUlDpRKT_E_clIJS2_iiiEEEDaSI_ - $_ZN7cutlass13device_kernelIN5flash19enable_sm80_to_sm89INS1_16FlashAttnBwdSm80INS1_25CollectiveMainloopBwdSm80ILi2ELi2EN4cute5tupleIJNS5_1CILi64EEENS7_ILi128EEES8_EEENS_10bfloat16_tEfNS_4arch4Sm80ELb0ELb0ELb1ELb1ELb0ELb0ELb0ELb0ELi2ELi2ELi4ELi2ELb1EEENS1_24CollectiveEpilogueBwdGQAISA_fSD_Li256ELb1ELb0EEENS1_19SingleTileSchedulerILb1ELb0ELb0ELi128EEEEEEEEEvNT_6ParamsE$_ZZN4cuteplIJNS_15ArithmeticTupleIJiEEEEJNS1_IJNS_1CILi0EEEiEEEEEEDaRKNS1_IJDpT_EEERKNS1_IJDpT0_EEEENKUlDpRKT_E_clIJNS1_IJiiEEEEEEDaSJ_)
$_ZN7cutlass13device_kernelIN5flash19enable_sm80_to_sm89INS1_16FlashAttnBwdSm80INS1_25CollectiveMainloopBwdSm80ILi2ELi2EN4cute5tupleIJNS5_1CILi64EEENS7_ILi128EEES8_EEENS_10bfloat16_tEfNS_4arch4Sm80ELb0ELb0ELb1ELb1ELb0ELb0ELb0ELb0ELi2ELi2ELi4ELi2ELb1EEENS1_24CollectiveEpilogueBwdGQAISA_fSD_Li256ELb1ELb0EEENS1_19SingleTileSchedulerILb1ELb0ELb0ELi128EEEEEEEEEvNT_6ParamsE$_ZZN4cuteplIJNS_15ArithmeticTupleIJiEEEEJNS1_IJNS_1CILi0EEEiEEEEEEDaRKNS1_IJDpT_EEERKNS1_IJDpT0_EEEENKUlDpRKT_E_clIJNS1_IJiiEEEEEEDaSJ_:
[----:B------:R-:W-:Y:S02]  /*9540*/  IADD3 R7, R1, 0x19c, RZ ;  /* 0x0000019c01077810 */ /* 0x000fe40007ffe0ff */
[----:B------:R-:W-:Y:S02]  /*9550*/  MOV R10, 0x9580 ;  /* 0x00009580000a7802 */ /* 0x000fe40000000f00 */
[----:B------:R-:W-:Y:S02]  /*9560*/  IADD3 R7, R7, c[0x0][0x20], RZ ;  /* 0x0000080007077a10 */ /* 0x000fe40007ffe0ff */
[----:B------:R-:W-:Y:S05]  /*9570*/  CALL.REL.NOINC `($_ZN7cutlass13device_kernelIN5flash19enable_sm80_to_sm89INS1_16FlashAttnBwdSm80INS1_25CollectiveMainloopBwdSm80ILi2ELi2EN4cute5tupleIJNS5_1CILi64EEENS7_ILi128EEES8_EEENS_10bfloat16_tEfNS_4arch4Sm80ELb0ELb0ELb1ELb1ELb0ELb0ELb0ELb0ELi2ELi2ELi4ELi2ELb1EEENS1_24CollectiveEpilogueBwdGQAISA_fSD_Li256ELb1ELb0EEENS1_19SingleTileSchedulerILb1ELb0ELb0ELi128EEEEEEEEEvNT_6ParamsE$_ZN4cute5tupleIJNS_15ArithmeticTupleIJiiEEEEEC2ERKS2_) ;  /* 0xffffdb1000007944 */ /* 0x000fea0003c3ffff */
[----:B------:R2:W5:Y:S04]  /*9580*/  LDL R9, [R1+0x1a0] ;  /* 0x0001a00001097983 */ /* 0x0005680000100800 */
[----:B------:R2:W5:Y:S01]  /*9590*/  LDL R8, [R1+0x19c] ;  /* 0x00019c0001087983 */ /* 0x0005620000100800 */
[----:B-1----:R-:W-:-:S04]  /*95a0*/  MOV R7, 0x0 ;  /* 0x0000000000077802 */ /* 0x002fc80000000f00 */
[----:B------:R-:W-:Y:S05]  /*95b0*/  RET.REL.NODEC R6 `(_ZN7cutlass13device_kernelIN5flash19enable_sm80_to_sm89INS1_16FlashAttnBwdSm80INS1_25CollectiveMainloopBwdSm80ILi2ELi2EN4cute5tupleIJNS5_1CILi64EEENS7_ILi128EEES8_EEENS_10bfloat16_tEfNS_4arch4Sm80ELb0ELb0ELb1ELb1ELb0ELb0ELb0ELb0ELi2ELi2ELi4ELi2ELb1EEENS1_24CollectiveEpilogueBwdGQAISA_fSD_Li256ELb1ELb0EEENS1_19SingleTileSchedulerILb1ELb0ELb0ELi128EEEEEEEEEvNT_6ParamsE) ;  /* 0xffff6a4006007950 */ /* 0x000fea0003c3ffff */
        .type           $_ZN7cutlass13device_kernelIN5flash19enable_sm80_to_sm89INS1_16FlashAttnBwdSm80INS1_25CollectiveMainloopBwdSm80ILi2ELi2EN4cute5tupleIJNS5_1CILi64EEENS7_ILi128EEES8_EEENS_10bfloat16_tEfNS_4arch4Sm80ELb0ELb0ELb1ELb1ELb0ELb0ELb0ELb0ELi2ELi2ELi4ELi2ELb1EEENS1_24CollectiveEpilogueBwdGQAISA_fSD_Li256ELb1ELb0EEENS1_19SingleTileSchedulerILb1ELb0ELb0ELi128EEEEEEEEEvNT_6ParamsE$_ZZN4cuteplIJNS_15ArithmeticTupleIJiiEEEEJNS_1CILi0EEEiiiEEEDaRKNS1_IJDpT_EEERKNS1_IJDpT0_EEEENKUlDpRKT_E_clIJS2_iiiEEEDaSI_,@function
        .size           $_ZN7cutlass13device_kernelIN5flash19enable_sm80_to_sm89INS1_16FlashAttnBwdSm80INS1_25CollectiveMainloopBwdSm80ILi2ELi2EN4cute5tupleIJNS5_1CILi64EEENS7_ILi128EEES8_EEENS_10bfloat16_tEfNS_4arch4Sm80ELb0ELb0ELb1ELb1ELb0ELb0ELb0ELb0ELi2ELi2ELi4ELi2ELb1EEENS1_24CollectiveEpilogueBwdGQAISA_fSD_Li256ELb1ELb0EEENS1_19SingleTileSchedulerILb1ELb0ELb0ELi128EEEEEEEEEvNT_6ParamsE$_ZZN4cuteplIJNS_15ArithmeticTupleIJiiEEEEJNS_1CILi0EEEiiiEEEDaRKNS1_IJDpT_EEERKNS1_IJDpT0_EEEENKUlDpRKT_E_clIJS2_iiiEEEDaSI_,($_ZN7cutlass13device_kernelIN5flash19enable_sm80_to_sm89INS1_16FlashAttnBwdSm80INS1_25CollectiveMainloopBwdSm80ILi2ELi2EN4cute5tupleIJNS5_1CILi64EEENS7_ILi128EEES8_EEENS_10bfloat16_tEfNS_4arch4Sm80ELb0ELb0ELb1ELb1ELb0ELb0ELb0ELb0ELi2ELi2ELi4ELi2ELb1EEENS1_24CollectiveEpilogueBwdGQAISA_fSD_Li256ELb1ELb0EEENS1_19SingleTileSchedulerILb1ELb0ELb0ELi128EEEEEEEEEvNT_6ParamsE$_ZZN4cuteplIJNS_1CILi0EEES2_EJiEEEDaRKNS_15ArithmeticTupleIJDpT_EEERKNS3_IJDpT0_EEEENKUlDpRKT_E_clIJiS2_EEEDaSH_ - $_ZN7cutlass13device_kernelIN5flash19enable_sm80_to_sm89INS1_16FlashAttnBwdSm80INS1_25CollectiveMainloopBwdSm80ILi2ELi2EN4cute5tupleIJNS5_1CILi64EEENS7_ILi128EEES8_EEENS_10bfloat16_tEfNS_4arch4Sm80ELb0ELb0ELb1ELb1ELb0ELb0ELb0ELb0ELi2ELi2ELi4ELi2ELb1EEENS1_24CollectiveEpilogueBwdGQAISA_fSD_Li256ELb1ELb0EEENS1_19SingleTileSchedulerILb1ELb0ELb0ELi128EEEEEEEEEvNT_6ParamsE$_ZZN4cuteplIJNS_15ArithmeticTupleIJiiEEEEJNS_1CILi0EEEiiiEEEDaRKNS1_IJDpT_EEERKNS1_IJDpT0_EEEENKUlDpRKT_E_clIJS2_iiiEEEDaSI_)
$_ZN7cutlass13device_kernelIN5flash19enable_sm80_to_sm89INS1_16FlashAttnBwdSm80INS1_25CollectiveMainloopBwdSm80ILi2ELi2EN4cute5tupleIJNS5_1CILi64EEENS7_ILi128EEES8_EEENS_10bfloat16_tEfNS_4arch4Sm80ELb0ELb0ELb1ELb1ELb0ELb0ELb0ELb0ELi2ELi2ELi4ELi2ELb1EEENS1_24CollectiveEpilogueBwdGQAISA_fSD_Li256ELb1ELb0EEENS1_19SingleTileSchedulerILb1ELb0ELb0ELi128EEEEEEEEEvNT_6ParamsE$_ZZN4cuteplIJNS_15ArithmeticTupleIJiiEEEEJNS_1CILi0EEEiiiEEEDaRKNS1_IJDpT_EEERKNS1_IJDpT0_EEEENKUlDpRKT_E_clIJS2_iiiEEEDaSI_:
[----:B------:R-:W-:Y:S01]  /*95c0*/  IADD3 R7, R1, 0x19c, RZ ;  /* 0x0000019c01077810 */ /* 0x000fe20007ffe0ff */
[----:B------:R-:W-:Y:S01]  /*95d0*/  IMAD.MOV.U32 R72, RZ, RZ, R9 ;  /* 0x000000ffff487224 */ /* 0x000fe200078e0009 */
[----:B------:R-:W-:Y:S01]  /*95e0*/  MOV R52, 0x9630 ;  /* 0x0000963000347802 */ /* 0x000fe20000000f00 */
[----:B------:R-:W-:Y:S01]  /*95f0*/  IMAD.MOV.U32 R6, RZ, RZ, R17 ;  /* 0x000000ffff067224 */ /* 0x000fe200078e0011 */
[----:B------:R-:W-:Y:S01]  /*9600*/  IADD3 R7, R7, c[0x0][0x20], RZ ;  /* 0x0000080007077a10 */ /* 0x000fe20007ffe0ff */
[----:B------:R-:W-:Y:S02]  /*9610*/  IMAD.MOV.U32 R9, RZ, RZ, R16 ;  /* 0x000000ffff097224 */ /* 0x000fe400078e0010 */
[----:B------:R-:W-:Y:S05]  /*9620*/  CALL.REL.NOINC `($_ZN7cutlass13device_kernelIN5flash19enable_sm80_to_sm89INS1_16FlashAttnBwdSm80INS1_25CollectiveMainloopBwdSm80ILi2ELi2EN4cute5tupleIJNS5_1CILi64EEENS7_ILi128EEES8_EEENS_10bfloat16_tEfNS_4arch4Sm80ELb0ELb0ELb1ELb1ELb0ELb0ELb0ELb0ELi2ELi2ELi4ELi2ELb1EEENS1_24CollectiveEpilogueBwdGQAISA_fSD_Li256ELb1ELb0EEENS1_19SingleTileSchedulerILb1ELb0ELb0ELi128EEEEEEEEEvNT_6ParamsE$_ZN4cute5tupleIJNS_15ArithmeticTupleIJiiEEEiiiEEC2ERKS2_RKiS7_S7_) ;  /* 0xffffdaa000007944 */ /* 0x000fea0003c3ffff */
[----:B------:R1:W5:Y:S04]  /*9630*/  LDL R16, [R1+0x19c] ;  /* 0x00019c0001107983 */ /* 0x0003680000100800 */
[----:B------:R1:W5:Y:S04]  /*9640*/  LDL.64 R8, [R1+0x1a8] ;  /* 0x0001a80001087983 */ /* 0x0003680000100a00 */
[----:B------:R1:W5:Y:S01]  /*9650*/  LDL.64 R6, [R1+0x1a0] ;  /* 0x0001a00001067983 */ /* 0x0003620000100a00 */
[----:B------:R-:W-:-:S04]  /*9660*/  MOV R11, 0x0 ;  /* 0x00000000000b7802 */ /* 0x000fc80000000f00 */
[----:B------:R-:W-:Y:S05]  /*9670*/  RET.REL.NODEC R10 `(_ZN7cutlass13device_kernelIN5flash19enable_sm80_to_sm89INS1_16FlashAttnBwdSm80INS1_25CollectiveMainloopBwdSm80ILi2ELi2EN4cute5tupleIJNS5_1CILi64EEENS7_ILi128EEES8_EEENS_10bfloat16_tEfNS_4arch4Sm80ELb0ELb0ELb1ELb1ELb0ELb0ELb0ELb0ELi2ELi2ELi4ELi2ELb1EEENS1_24CollectiveEpilogueBwdGQAISA_fSD_Li256ELb1ELb0EEENS1_19SingleTileSchedulerILb1ELb0ELb0ELi128EEEEEEEEEvNT_6ParamsE) ;  /* 0xffff69800a007950 */ /* 0x000fea0003c3ffff */
        .type           $_ZN7cutlass13device_kernelIN5flash19enable_sm80_to_sm89INS1_16FlashAttnBwdSm80INS1_25CollectiveMainloopBwdSm80ILi2ELi2EN4cute5tupleIJNS5_1CILi64EEENS7_ILi128EEES8_EEENS_10bfloat16_tEfNS_4arch4Sm80ELb0ELb0ELb1ELb1ELb0ELb0ELb0ELb0ELi2ELi2ELi4ELi2ELb1EEENS1_24CollectiveEpilogueBwdGQAISA_fSD_Li256ELb1ELb0EEENS1_19SingleTileSchedulerILb1ELb0ELb0ELi128EEEEEEEEEvNT_6ParamsE$_ZZN4cuteplIJNS_1CILi0EEES2_EJiEEEDaRKNS_15ArithmeticTupleIJDpT_EEERKNS3_IJDpT0_EEEENKUlDpRKT_E_clIJiS2_EEEDaSH_,@function
        .size           $_ZN7cutlass13device_kernelIN5flash19enable_sm80_to_sm89INS1_16FlashAttnBwdSm80INS1_25CollectiveMainloopBwdSm80ILi2ELi2EN4cute5tupleIJNS5_1CILi64EEENS7_ILi128EEES8_EEENS_10bfloat16_tEfNS_4arch4Sm80ELb0ELb0ELb1ELb1ELb0ELb0ELb0ELb0ELi2ELi2ELi4ELi2ELb1EEENS1_24CollectiveEpilogueBwdGQAISA_fSD_Li256ELb1ELb0EEENS1_19SingleTileSchedulerILb1ELb0ELb0ELi128EEEEEEEEEvNT_6ParamsE$_ZZN4cuteplIJNS_1CILi0EEES2_EJiEEEDaRKNS_15ArithmeticTupleIJDpT_EEERKNS3_IJDpT0_EEEENKUlDpRKT_E_clIJiS2_EEEDaSH_,($_ZN7cutlass13device_kernelIN5flash19enable_sm80_to_sm89INS1_16FlashAttnBwdSm80INS1_25CollectiveMainloopBwdSm80ILi2ELi2EN4cute5tupleIJNS5_1CILi64EEENS7_ILi128EEES8_EEENS_10bfloat16_tEfNS_4arch4Sm80ELb0ELb0ELb1ELb1ELb0ELb0ELb0ELb0ELi2ELi2ELi4ELi2ELb1EEENS1_24CollectiveEpilogueBwdGQAISA_fSD_Li256ELb1ELb0EEENS1_19SingleTileSchedulerILb1ELb0ELb0ELi128EEEEEEEEEvNT_6ParamsE$_ZZN4cuteplIJNS_1CILi0EEES2_EJiS2_EEEDaRKNS_15ArithmeticTupleIJDpT_EEERKNS3_IJDpT0_EEEENKUlDpRKT_E_clIJiS2_EEEDaSH_ - $_ZN7cutlass13device_kernelIN5flash19enable_sm80_to_sm89INS1_16FlashAttnBwdSm80INS1_25CollectiveMainloopBwdSm80ILi2ELi2EN4cute5tupleIJNS5_1CILi64EEENS7_ILi128EEES8_EEENS_10bfloat16_tEfNS_4arch4Sm80ELb0ELb0ELb1ELb1ELb0ELb0ELb0ELb0ELi2ELi2ELi4ELi2ELb1EEENS1_24CollectiveEpilogueBwdGQAISA_fSD_Li256ELb1ELb0EEENS1_19SingleTileSchedulerILb1ELb0ELb0ELi128EEEEEEEEEvNT_6ParamsE$_ZZN4cuteplIJNS_1CILi0EEES2_EJiEEEDaRKNS_15ArithmeticTupleIJDpT_EEERKNS3_IJDpT0_EEEENKUlDpRKT_E_clIJiS2_EEEDaSH_)
$_ZN7cutlass13device_kernelIN5flash19enable_sm80_to_sm89INS1_16FlashAttnBwdSm80INS1_25CollectiveMainloopBwdSm80ILi2ELi2EN4cute5tupleIJNS5_1CILi64EEENS7_ILi128EEES8_EEENS_10bfloat16_tEfNS_4arch4Sm80ELb0ELb0ELb1ELb1ELb0ELb0ELb0ELb0ELi2ELi2ELi4ELi2ELb1EEENS1_24CollectiveEpilogueBwdGQAISA_fSD_Li256ELb1ELb0EEENS1_19SingleTileSchedulerILb1ELb0ELb0ELi128EEEEEEEEEvNT_6ParamsE$_ZZN4cuteplIJNS_1CILi0EEES2_EJiEEEDaRKNS_15ArithmeticTupleIJDpT_EEERKNS3_IJDpT0_EEEENKUlDpRKT_E_clIJiS2_EEEDaSH_:
[----:B------:R-:W-:Y:S02]  /*9680*/  IADD3 R6, R1, 0x188, RZ ;  /* 0x0000018801067810 */ /* 0x000fe40007ffe0ff */
[----:B------:R-:W-:Y:S02]  /*9690*/  MOV R16, 0x96c0 ;  /* 0x000096c000107802 */ /* 0x000fe40000000f00 */
[----:B------:R-:W-:Y:S02]  /*96a0*/  IADD3 R6, R6, c[0x0][0x20], RZ ;  /* 0x0000080006067a10 */ /* 0x000fe40007ffe0ff */
[----:B------:R-:W-:Y:S05]  /*96b0*/  CALL.REL.NOINC `($_ZN7cutlass13device_kernelIN5flash19enable_sm80_to_sm89INS1_16FlashAttnBwdSm80INS1_25CollectiveMainloopBwdSm80ILi2ELi2EN4cute5tupleIJNS5_1CILi64EEENS7_ILi128EEES8_EEENS_10bfloat16_tEfNS_4arch4Sm80ELb0ELb0ELb1ELb1ELb0ELb0ELb0ELb0ELi2ELi2ELi4ELi2ELb1EEENS1_24CollectiveEpilogueBwdGQAISA_fSD_Li256ELb1ELb0EEENS1_19SingleTileSchedulerILb1ELb0ELb0ELi128EEEEEEEEEvNT_6ParamsE$_ZN4cute5tupleIJiNS_1CILi0EEEEEC2ERKiRKS2_) ;  /* 0xffffdc3000007944 */ /* 0x000fea0003c3ffff */
[----:B------:R1:W5:Y:S01]  /*96c0*/  LDL R7, [R1+0x188] ;  /* 0x0001880001077983 */ /* 0x0003620000100800 */
[----:B------:R-:W-:-:S04]  /*96d0*/  MOV R11, 0x0 ;  /* 0x00000000000b7802 */ /* 0x000fc80000000f00 */
[----:B------:R-:W-:Y:S05]  /*96e0*/  RET.REL.NODEC R10 `(_ZN7cutlass13device_kernelIN5flash19enable_sm80_to_sm89INS1_16FlashAttnBwdSm80INS1_25CollectiveMainloopBwdSm80ILi2ELi2EN4cute5tupleIJNS5_1CILi64EEENS7_ILi128EEES8_EEENS_10bfloat16_tEfNS_4arch4Sm80ELb0ELb0ELb1ELb1ELb0ELb0ELb0ELb0ELi2ELi2ELi4ELi2ELb1EEENS1_24CollectiveEpilogueBwdGQAISA_fSD_Li256ELb1ELb0EEENS1_19SingleTileSchedulerILb1ELb0ELb0ELi128EEEEEEEEEvNT_6ParamsE) ;  /* 0xffff69100a007950 */ /* 0x000fea0003c3ffff */
        .type           $_ZN7cutlass13device_kernelIN5flash19enable_sm80_to_sm89INS1_16FlashAttnBwdSm80INS1_25CollectiveMainloopBwdSm80ILi2ELi2EN4cute5tupleIJNS5_1CILi64EEENS7_ILi128EEES8_EEENS_10bfloat16_tEfNS_4arch4Sm80ELb0ELb0ELb1ELb1ELb0ELb0ELb0ELb0ELi2ELi2ELi4ELi2ELb1EEENS1_24CollectiveEpilogueBwdGQAISA_fSD_Li256ELb1ELb0EEENS1_19SingleTileSchedulerILb1ELb0ELb0ELi128EEEEEEEEEvNT_6ParamsE$_ZZN4cuteplIJNS_1CILi0EEES2_EJiS2_EEEDaRKNS_15ArithmeticTupleIJDpT_EEERKNS3_IJDpT0_EEEENKUlDpRKT_E_clIJiS2_EEEDaSH_,@function
        .size           $_ZN7cutlass13device_kernelIN5flash19enable_sm80_to_sm89INS1_16FlashAttnBwdSm80INS1_25CollectiveMainloopBwdSm80ILi2ELi2EN4cute5tupleIJNS5_1CILi64EEENS7_ILi128EEES8_EEENS_10bfloat16_tEfNS_4arch4Sm80ELb0ELb0ELb1ELb1ELb0ELb0ELb0ELb0ELi2ELi2ELi4ELi2ELb1EEENS1_24CollectiveEpilogueBwdGQAISA_fSD_Li256ELb1ELb0EEENS1_19SingleTileSchedulerILb1ELb0ELb0ELi128EEEEEEEEEvNT_6ParamsE$_ZZN4cuteplIJNS_1CILi0EEES2_EJiS2_EEEDaRKNS_15ArithmeticTupleIJDpT_EEERKNS3_IJDpT0_EEEENKUlDpRKT_E_clIJiS2_EEEDaSH_,($_ZN7cutlass13device_kernelIN5flash19enable_sm80_to_sm89INS1_16FlashAttnBwdSm80INS1_25CollectiveMainloopBwdSm80ILi2ELi2EN4cute5tupleIJNS5_1CILi64EEENS7_ILi128EEES8_EEENS_10bfloat16_tEfNS_4arch4Sm80ELb0ELb0ELb1ELb1ELb0ELb0ELb0ELb0ELi2ELi2ELi4ELi2ELb1EEENS1_24CollectiveEpilogueBwdGQAISA_fSD_Li256ELb1ELb0EEENS1_19SingleTileSchedulerILb1ELb0ELb0ELi128EEEEEEEEEvNT_6ParamsE$_ZZN4cuteplIJNS_1CILi0EEES2_iEJS2_S2_S2_iEEEDaRKNS_15ArithmeticTupleIJDpT_EEERKNS3_IJDpT0_EEEENKUlDpRKT_E_clIJS2_S2_iiEEEDaSH_ - $_ZN7cutlass13device_kernelIN5flash19enable_sm80_to_sm89INS1_16FlashAttnBwdSm80INS1_25CollectiveMainloopBwdSm80ILi2ELi2EN4cute5tupleIJNS5_1CILi64EEENS7_ILi128EEES8_EEENS_10bfloat16_tEfNS_4arch4Sm80ELb0ELb0ELb1ELb1ELb0ELb0ELb0ELb0ELi2ELi2ELi4ELi2ELb1EEENS1_24CollectiveEpilogueBwdGQAISA_fSD_Li256ELb1ELb0EEENS1_19SingleTileSchedulerILb1ELb0ELb0ELi128EEEEEEEEEvNT_6ParamsE$_ZZN4cuteplIJNS_1CILi0EEES2_EJiS2_EEEDaRKNS_15ArithmeticTupleIJDpT_EEERKNS3_IJDpT0_EEEENKUlDpRKT_E_clIJiS2_EEEDaSH_)
$_ZN7cutlass13device_kernelIN5flash19enable_sm80_to_sm89INS1_16FlashAttnBwdSm80INS1_25CollectiveMainloopBwdSm80ILi2ELi2EN4cute5tupleIJNS5_1CILi64EEENS7_ILi128EEES8_EEENS_10bfloat16_tEfNS_4arch4Sm80ELb0ELb0ELb1ELb1ELb0ELb0ELb0ELb0ELi2ELi2ELi4ELi2ELb1EEENS1_24CollectiveEpilogueBwdGQAISA_fSD_Li256ELb1ELb0EEENS1_19SingleTileSchedulerILb1ELb0ELb0ELi128EEEEEEEEEvNT_6ParamsE$_ZZN4cuteplIJNS_1CILi0EEES2_EJiS2_EEEDaRKNS_15ArithmeticTupleIJDpT_EEERKNS3_IJDpT0_EEEENKUlDpRKT_E_clIJiS2_EEEDaSH_:
[----:B------:R-:W-:Y:S02]  /*96f0*/  IADD3 R6, R1, 0x188, RZ ;  /* 0x0000018801067810 */ /* 0x000fe40007ffe0ff */
[----:B------:R-:W-:Y:S02]  /*9700*/  MOV R16, 0x9730 ;  /* 0x0000973000107802 */ /* 0x000fe40000000f00 */
[----:B------:R-:W-:Y:S02]  /*9710*/  IADD3 R6, R6, c[0x0][0x20], RZ ;  /* 0x0000080006067a10 */ /* 0x000fe40007ffe0ff */
[----:B------:R-:W-:Y:S05]  /*9720*/  CALL.REL.NOINC `($_ZN7cutlass13device_kernelIN5flash19enable_sm80_to_sm89INS1_16FlashAttnBwdSm80INS1_25CollectiveMainloopBwdSm80ILi2ELi2EN4cute5tupleIJNS5_1CILi64EEENS7_ILi128EEES8_EEENS_10bfloat16_tEfNS_4arch4Sm80ELb0ELb0ELb1ELb1ELb0ELb0ELb0ELb0ELi2ELi2ELi4ELi2ELb1EEENS1_24CollectiveEpilogueBwdGQAISA_fSD_Li256ELb1ELb0EEENS1_19SingleTileSchedulerILb1ELb0ELb0ELi128EEEEEEEEEvNT_6ParamsE$_ZN4cute5tupleIJiNS_1CILi0EEEEEC2ERKiRKS2_) ;  /* 0xffffdbc000007944 */ /* 0x000fea0003c3ffff */
[----:B------:R1:W5:Y:S01]  /*9730*/  LDL R197, [R1+0x188] ;  /* 0x0001880001c57983 */ /* 0x0003620000100800 */
[----:B------:R-:W-:-:S04]  /*9740*/  MOV R11, 0x0 ;  /* 0x00000000000b7802 */ /* 0x000fc80000000f00 */
[----:B------:R-:W-:Y:S05]  /*9750*/  RET.REL.NODEC R10 `(_ZN7cutlass13device_kernelIN5flash19enable_sm80_to_sm89INS1_16FlashAttnBwdSm80INS1_25CollectiveMainloopBwdSm80ILi2ELi2EN4cute5tupleIJNS5_1CILi64EEENS7_ILi128EEES8_EEENS_10bfloat16_tEfNS_4arch4Sm80ELb0ELb0ELb1ELb1ELb0ELb0ELb0ELb0ELi2ELi2ELi4ELi2ELb1EEENS1_24CollectiveEpilogueBwdGQAISA_fSD_Li256ELb1ELb0EEENS1_19SingleTileSchedulerILb1ELb0ELb0ELi128EEEEEEEEEvNT_6ParamsE) ;  /* 0xffff68a00a007950 */ /* 0x000fea0003c3ffff */
        .type           $_ZN7cutlass13device_kernelIN5flash19enable_sm80_to_sm89INS1_16FlashAttnBwdSm80INS1_25CollectiveMainloopBwdSm80ILi2ELi2EN4cute5tupleIJNS5_1CILi64EEENS7_ILi128EEES8_EEENS_10bfloat16_tEfNS_4arch4Sm80ELb0ELb0ELb1ELb1ELb0ELb0ELb0ELb0ELi2ELi2ELi4ELi2ELb1EEENS1_24CollectiveEpilogueBwdGQAISA_fSD_Li256ELb1ELb0EEENS1_19SingleTileSchedulerILb1ELb0ELb0ELi128EEEEEEEEEvNT_6ParamsE$_ZZN4cuteplIJNS_1CILi0EEES2_iEJS2_S2_S2_iEEEDaRKNS_15ArithmeticTupleIJDpT_EEERKNS3_IJDpT0_EEEENKUlDpRKT_E_clIJS2_S2_iiEEEDaSH_,@function
        .size           $_ZN7cutlass13device_kernelIN5flash19enable_sm80_to_sm89INS1_16FlashAttnBwdSm80INS1_25CollectiveMainloopBwdSm80ILi2ELi2EN4cute5tupleIJNS5_1CILi64EEENS7_ILi128EEES8_EEENS_10bfloat16_tEfNS_4arch4Sm80ELb0ELb0ELb1ELb1ELb0ELb0ELb0ELb0ELi2ELi2ELi4ELi2ELb1EEENS1_24CollectiveEpilogueBwdGQAISA_fSD_Li256ELb1ELb0EEENS1_19SingleTileSchedulerILb1ELb0ELb0ELi128EEEEEEEEEvNT_6ParamsE$_ZZN4cuteplIJNS_1CILi0EEES2_iEJS2_S2_S2_iEEEDaRKNS_15ArithmeticTupleIJDpT_EEERKNS3_IJDpT0_EEEENKUlDpRKT_E_clIJS2_S2_iiEEEDaSH_,($_ZN7cutlass13device_kernelIN5flash19enable_sm80_to_sm89INS1_16FlashAttnBwdSm80INS1_25CollectiveMainloopBwdSm80ILi2ELi2EN4cute5tupleIJNS5_1CILi64EEENS7_ILi128EEES8_EEENS_10bfloat16_tEfNS_4arch4Sm80ELb0ELb0ELb1ELb1ELb0ELb0ELb0ELb0ELi2ELi2ELi4ELi2ELb1EEENS1_24CollectiveEpilogueBwdGQAISA_fSD_Li256ELb1ELb0EEENS1_19SingleTileSchedulerILb1ELb0ELb0ELi128EEEEEEEEEvNT_6ParamsE$_ZZN4cuteplIJNS_1CILi0EEEiEJS2_S2_iiEEEDaRKNS_15ArithmeticTupleIJDpT_EEERKNS3_IJDpT0_EEEENKUlDpRKT_E_clIJS2_iiiEEEDaSH_ - $_ZN7cutlass13device_kernelIN5flash19enable_sm80_to_sm89INS1_16FlashAttnBwdSm80INS1_25CollectiveMainloopBwdSm80ILi2ELi2EN4cute5tupleIJNS5_1CILi64EEENS7_ILi128EEES8_EEENS_10bfloat16_tEfNS_4arch4Sm80ELb0ELb0ELb1ELb1ELb0ELb0ELb0ELb0ELi2ELi2ELi4ELi2ELb1EEENS1_24CollectiveEpilogueBwdGQAISA_fSD_Li256ELb1ELb0EEENS1_19SingleTileSchedulerILb1ELb0ELb0ELi128EEEEEEEEEvNT_6ParamsE$_ZZN4cuteplIJNS_1CILi0EEES2_iEJS2_S2_S2_iEEEDaRKNS_15ArithmeticTupleIJDpT_EEERKNS3_IJDpT0_EEEENKUlDpRKT_E_clIJS2_S2_iiEEEDaSH_)
$_ZN7cutlass13device_kernelIN5flash19enable_sm80_to_sm89INS1_16FlashAttnBwdSm80INS1_25CollectiveMainloopBwdSm80ILi2ELi2EN4cute5tupleIJNS5_1CILi64EEENS7_ILi128EEES8_EEENS_10bfloat16_tEfNS_4arch4Sm80ELb0ELb0ELb1ELb1ELb0ELb0ELb0ELb0ELi2ELi2ELi4ELi2ELb1EEENS1_24CollectiveEpilogueBwdGQAISA_fSD_Li256ELb1ELb0EEENS1_19SingleTileSchedulerILb1ELb0ELb0ELi128EEEEEEEEEvNT_6ParamsE$_ZZN4cuteplIJNS_1CILi0EEES2_iEJS2_S2_S2_iEEEDaRKNS_15ArithmeticTupleIJDpT_EEERKNS3_IJDpT0_EEEENKUlDpRKT_E_clIJS2_S2_iiEEEDaSH_:
[----:B------:R-:W-:Y:S02]  /*9760*/  IADD3 R10, R1, 0x19c, RZ ;  /* 0x0000019c010a7810 */ /* 0x000fe40007ffe0ff */
[----:B------:R-:W-:Y:S02]  /*9770*/  MOV R18, 0x97a0 ;  /* 0x000097a000127802 */ /* 0x000fe40000000f00 */
[----:B------:R-:W-:Y:S02]  /*9780*/  IADD3 R10, R10, c[0x0][0x20], RZ ;  /* 0x000008000a0a7a10 */ /* 0x000fe40007ffe0ff */
[----:B------:R-:W-:Y:S05]  /*9790*/  CALL.REL.NOINC `($_ZN7cutlass13device_kernelIN5flash19enable_sm80_to_sm89INS1_16FlashAttnBwdSm80INS1_25CollectiveMainloopBwdSm80ILi2ELi2EN4cute5tupleIJNS5_1CILi64EEENS7_ILi128EEES8_EEENS_10bfloat16_tEfNS_4arch4Sm80ELb0ELb0ELb1ELb1ELb0ELb0ELb0ELb0ELi2ELi2ELi4ELi2ELb1EEENS1_24CollectiveEpilogueBwdGQAISA_fSD_Li256ELb1ELb0EEENS1_19SingleTileSchedulerILb1ELb0ELb0ELi128EEEEEEEEEvNT_6ParamsE$_ZN4cute5tupleIJNS_1CILi0EEES2_iiEEC2ERKS2_S5_RKiS7_) ;  /* 0xffffda1000007944 */ /* 0x000fea0003c3ffff */
[----:B------:R2:W5:Y:S04]  /*97a0*/  LDL R52, [R1+0x1a0] ;  /* 0x0001a00001347983 */ /* 0x0005680000100800 */
[----:B-1----:R2:W5:Y:S01]  /*97b0*/  LDL R10, [R1+0x19c] ;  /* 0x00019c00010a7983 */ /* 0x0025620000100800 */
[----:B------:R-:W-:-:S04]  /*97c0*/  MOV R7, 0x0 ;  /* 0x0000000000077802 */ /* 0x000fc80000000f00 */
[----:B------:R-:W-:Y:S05]  /*97d0*/  RET.REL.NODEC R6 `(_ZN7cutlass13device_kernelIN5flash19enable_sm80_to_sm89INS1_16FlashAttnBwdSm80INS1_25CollectiveMainloopBwdSm80ILi2ELi2EN4cute5tupleIJNS5_1CILi64EEENS7_ILi128EEES8_EEENS_10bfloat16_tEfNS_4arch4Sm80ELb0ELb0ELb1ELb1ELb0ELb0ELb0ELb0ELi2ELi2ELi4ELi2ELb1EEENS1_24CollectiveEpilogueBwdGQAISA_fSD_Li256ELb1ELb0EEENS1_19SingleTileSchedulerILb1ELb0ELb0ELi128EEEEEEEEEvNT_6ParamsE) ;  /* 0xffff682006007950 */ /* 0x000fea0003c3ffff */
        .type           $_ZN7cutlass13device_kernelIN5flash19enable_sm80_to_sm89INS1_16FlashAttnBwdSm80INS1_25CollectiveMainloopBwdSm80ILi2ELi2EN4cute5tupleIJNS5_1CILi64EEENS7_ILi128EEES8_EEENS_10bfloat16_tEfNS_4arch4Sm80ELb0ELb0ELb1ELb1ELb0ELb0ELb0ELb0ELi2ELi2ELi4ELi2ELb1EEENS1_24CollectiveEpilogueBwdGQAISA_fSD_Li256ELb1ELb0EEENS1_19SingleTileSchedulerILb1ELb0ELb0ELi128EEEEEEEEEvNT_6ParamsE$_ZZN4cuteplIJNS_1CILi0EEEiEJS2_S2_iiEEEDaRKNS_15ArithmeticTupleIJDpT_EEERKNS3_IJDpT0_EEEENKUlDpRKT_E_clIJS2_iiiEEEDaSH_,@function
        .size           $_ZN7cutlass13device_kernelIN5flash19enable_sm80_to_sm89INS1_16FlashAttnBwdSm80INS1_25CollectiveMainloopBwdSm80ILi2ELi2EN4cute5tupleIJNS5_1CILi64EEENS7_ILi128EEES8_EEENS_10bfloat16_tEfNS_4arch4Sm80ELb0ELb0ELb1ELb1ELb0ELb0ELb0ELb0ELi2ELi2ELi4ELi2ELb1EEENS1_24CollectiveEpilogueBwdGQAISA_fSD_Li256ELb1ELb0EEENS1_19SingleTileSchedulerILb1ELb0ELb0ELi128EEEEEEEEEvNT_6ParamsE$_ZZN4cuteplIJNS_1CILi0EEEiEJS2_S2_iiEEEDaRKNS_15ArithmeticTupleIJDpT_EEERKNS3_IJDpT0_EEEENKUlDpRKT_E_clIJS2_iiiEEEDaSH_,($_ZN7cutlass13device_kernelIN5flash19enable_sm80_to_sm89INS1_16FlashAttnBwdSm80INS1_25CollectiveMainloopBwdSm80ILi2ELi2EN4cute5tupleIJNS5_1CILi64EEENS7_ILi128EEES8_EEENS_10bfloat16_tEfNS_4arch4Sm80ELb0ELb0ELb1ELb1ELb0ELb0ELb0ELb0ELi2ELi2ELi4ELi2ELb1EEENS1_24CollectiveEpilogueBwdGQAISA_fSD_Li256ELb1ELb0EEENS1_19SingleTileSchedulerILb1ELb0ELb0ELi128EEEEEEEEEvNT_6ParamsE$_ZZN4cuteplIJiEJNS_1CILi0EEEEEEDaRKNS_15ArithmeticTupleIJDpT_EEERKNS3_IJDpT0_EEEENKUlDpRKT_E_clIJiEEEDaSH_ - $_ZN7cutlass13device_kernelIN5flash19enable_sm80_to_sm89INS1_16FlashAttnBwdSm80INS1_25CollectiveMainloopBwdSm80ILi2ELi2EN4cute5tupleIJNS5_1CILi64EEENS7_ILi128EEES8_EEENS_10bfloat16_tEfNS_4arch4Sm80ELb0ELb0ELb1ELb1ELb0ELb0ELb0ELb0ELi2ELi2ELi4ELi2ELb1EEENS1_24CollectiveEpilogueBwdGQAISA_fSD_Li256ELb1ELb0EEENS1_19SingleTileSchedulerILb1ELb0ELb0ELi128EEEEEEEEEvNT_6ParamsE$_ZZN4cuteplIJNS_1CILi0EEEiEJS2_S2_iiEEEDaRKNS_15ArithmeticTupleIJDpT_EEERKNS3_IJDpT0_EEEENKUlDpRKT_E_clIJS2_iiiEEEDaSH_)
$_ZN7cutlass13device_kernelIN5flash19enable_sm80_to_sm89INS1_16FlashAttnBwdSm80INS1_25CollectiveMainloopBwdSm80ILi2ELi2EN4cute5tupleIJNS5_1CILi64EEENS7_ILi128EEES8_EEENS_10bfloat16_tEfNS_4arch4Sm80ELb0ELb0ELb1ELb1ELb0ELb0ELb0ELb0ELi2ELi2ELi4ELi2ELb1EEENS1_24CollectiveEpilogueBwdGQAISA_fSD_Li256ELb1ELb0EEENS1_19SingleTileSchedulerILb1ELb0ELb0ELi128EEEEEEEEEvNT_6ParamsE$_ZZN4cuteplIJNS_1CILi0EEEiEJS2_S2_iiEEEDaRKNS_15ArithmeticTupleIJDpT_EEERKNS3_IJDpT0_EEEENKUlDpRKT_E_clIJS2_iiiEEEDaSH_:
[----:B------:R-:W-:Y:S01]  /*97e0*/  IADD3 R7, R1, 0x19c, RZ ;  /* 0x0000019c01077810 */ /* 0x000fe20007ffe0ff */
[----:B------:R-:W-:Y:S01]  /*97f0*/  IMAD.MOV.U32 R52, RZ, RZ, R6 ;  /* 0x000000ffff347224 */ /* 0x000fe200078e0006 */
[----:B------:R-:W-:Y:S01]  /*9800*/  MOV R18, 0x9840 ;  /* 0x0000984000127802 */ /* 0x000fe20000000f00 */
[----:B------:R-:W-:Y:S01]  /*9810*/  IMAD.MOV.U32 R6, RZ, RZ, R13 ;  /* 0x000000ffff067224 */ /* 0x000fe200078e000d */
[----:B------:R-:W-:Y:S02]  /*9820*/  IADD3 R7, R7, c[0x0][0x20], RZ ;  /* 0x0000080007077a10 */ /* 0x000fe40007ffe0ff */
[----:B------:R-:W-:Y:S05]  /*9830*/  CALL.REL.NOINC `($_ZN7cutlass13device_kernelIN5flash19enable_sm80_to_sm89INS1_16FlashAttnBwdSm80INS1_25CollectiveMainloopBwdSm80ILi2ELi2EN4cute5tupleIJNS5_1CILi64EEENS7_ILi128EEES8_EEENS_10bfloat16_tEfNS_4arch4Sm80ELb0ELb0ELb1ELb1ELb0ELb0ELb0ELb0ELi2ELi2ELi4ELi2ELb1EEENS1_24CollectiveEpilogueBwdGQAISA_fSD_Li256ELb1ELb0EEENS1_19SingleTileSchedulerILb1ELb0ELb0ELi128EEEEEEEEEvNT_6ParamsE$_ZN4cute5tupleIJNS_1CILi0EEEiiiEEC2ERKS2_RKiS7_S7_) ;  /* 0xffffda1000007944 */ /* 0x000fea0003c3ffff */
[----:B------:R1:W5:Y:S04]  /*9840*/  LDL R18, [R1+0x19c] ;  /* 0x00019c0001127983 */ /* 0x0003680000100800 */
[----:B------:R1:W5:Y:S01]  /*9850*/  LDL.64 R6, [R1+0x1a0] ;  /* 0x0001a00001067983 */ /* 0x0003620000100a00 */
[----:B------:R-:W-:-:S04]  /*9860*/  MOV R11, 0x0 ;  /* 0x00000000000b7802 */ /* 0x000fc80000000f00 */
[----:B------:R-:W-:Y:S05]  /*9870*/  RET.REL.NODEC R10 `(_ZN7cutlass13device_kernelIN5flash19enable_sm80_to_sm89INS1_16FlashAttnBwdSm80INS1_25CollectiveMainloopBwdSm80ILi2ELi2EN4cute5tupleIJNS5_1CILi64EEENS7_ILi128EEES8_EEENS_10bfloat16_tEfNS_4arch4Sm80ELb0ELb0ELb1ELb1ELb0ELb0ELb0ELb0ELi2ELi2ELi4ELi2ELb1EEENS1_24CollectiveEpilogueBwdGQAISA_fSD_Li256ELb1ELb0EEENS1_19SingleTileSchedulerILb1ELb0ELb0ELi128EEEEEEEEEvNT_6ParamsE) ;  /* 0xffff67800a007950 */ /* 0x000fea0003c3ffff */
        .type           $_ZN7cutlass13device_kernelIN5flash19enable_sm80_to_sm89INS1_16FlashAttnBwdSm80INS1_25CollectiveMainloopBwdSm80ILi2ELi2EN4cute5tupleIJNS5_1CILi64EEENS7_ILi128EEES8_EEENS_10bfloat16_tEfNS_4arch4Sm80ELb0ELb0ELb1ELb1ELb0ELb0ELb0ELb0ELi2ELi2ELi4ELi2ELb1EEENS1_24CollectiveEpilogueBwdGQAISA_fSD_Li256ELb1ELb0EEENS1_19SingleTileSchedulerILb1ELb0ELb0ELi128EEEEEEEEEvNT_6ParamsE$_ZZN4cuteplIJiEJNS_1CILi0EEEEEEDaRKNS_15ArithmeticTupleIJDpT_EEERKNS3_IJDpT0_EEEENKUlDpRKT_E_clIJiEEEDaSH_,@function
        .size           $_ZN7cutlass13device_kernelIN5flash19enable_sm80_to_sm89INS1_16FlashAttnBwdSm80INS1_25CollectiveMainloopBwdSm80ILi2ELi2EN4cute5tupleIJNS5_1CILi64EEENS7_ILi128EEES8_EEENS_10bfloat16_tEfNS_4arch4Sm80ELb0ELb0ELb1ELb1ELb0ELb0ELb0ELb0ELi2ELi2ELi4ELi2ELb1EEENS1_24CollectiveEpilogueBwdGQAISA_fSD_Li256ELb1ELb0EEENS1_19SingleTileSchedulerILb1ELb0ELb0ELi128EEEEEEEEEvNT_6ParamsE$_ZZN4cuteplIJiEJNS_1CILi0EEEEEEDaRKNS_15ArithmeticTupleIJDpT_EEERKNS3_IJDpT0_EEEENKUlDpRKT_E_clIJiEEEDaSH_,($_ZN7cutlass13device_kernelIN5flash19enable_sm80_to_sm89INS1_16FlashAttnBwdSm80INS1_25CollectiveMainloopBwdSm80ILi2ELi2EN4cute5tupleIJNS5_1CILi64EEENS7_ILi128EEES8_EEENS_10bfloat16_tEfNS_4arch4Sm80ELb0ELb0ELb1ELb1ELb0ELb0ELb0ELb0ELi2ELi2ELi4ELi2ELb1EEENS1_24CollectiveEpilogueBwdGQAISA_fSD_Li256ELb1ELb0EEENS1_19SingleTileSchedulerILb1ELb0ELb0ELi128EEEEEEEEEvNT_6ParamsE$_ZZN4cuteplIJiEJNS_1CILi0EEEiEEEDaRKNS_15ArithmeticTupleIJDpT_EEERKNS3_IJDpT0_EEEENKUlDpRKT_E_clIJiiEEEDaSH_ - $_ZN7cutlass13device_kernelIN5flash19enable_sm80_to_sm89INS1_16FlashAttnBwdSm80INS1_25CollectiveMainloopBwdSm80ILi2ELi2EN4cute5tupleIJNS5_1CILi64EEENS7_ILi128EEES8_EEENS_10bfloat16_tEfNS_4arch4Sm80ELb0ELb0ELb1ELb1ELb0ELb0ELb0ELb0ELi2ELi2ELi4ELi2ELb1EEENS1_24CollectiveEpilogueBwdGQAISA_fSD_Li256ELb1ELb0EEENS1_19SingleTileSchedulerILb1ELb0ELb0ELi128EEEEEEEEEvNT_6ParamsE$_ZZN4cuteplIJiEJNS_1CILi0EEEEEEDaRKNS_15ArithmeticTupleIJDpT_EEERKNS3_IJDpT0_EEEENKUlDpRKT_E_clIJiEEEDaSH_)
$_ZN7cutlass13device_kernelIN5flash19enable_sm80_to_sm89INS1_16FlashAttnBwdSm80INS1_25CollectiveMainloopBwdSm80ILi2ELi2EN4cute5tupleIJNS5_1CILi64EEENS7_ILi128EEES8_EEENS_10bfloat16_tEfNS_4arch4Sm80ELb0ELb0ELb1ELb1ELb0ELb0ELb0ELb0ELi2ELi2ELi4ELi2ELb1EEENS1_24CollectiveEpilogueBwdGQAISA_fSD_Li256ELb1ELb0EEENS1_19SingleTileSchedulerILb1ELb0ELb0ELi128EEEEEEEEEvNT_6ParamsE$_ZZN4cuteplIJiEJNS_1CILi0EEEEEEDaRKNS_15ArithmeticTupleIJDpT_EEERKNS3_IJDpT0_EEEENKUlDpRKT_E_clIJiEEEDaSH_:
[----:B------:R-:W-:Y:S02]  /*9880*/  IADD3 R6, R1, 0x188, RZ ;  /* 0x0000018801067810 */ /* 0x000fe40007ffe0ff */
[----:B------:R-:W-:Y:S02]  /*9890*/  MOV R16, 0x98c0 ;  /* 0x000098c000107802 */ /* 0x000fe40000000f00 */
[----:B------:R-:W-:Y:S02]  /*98a0*/  IADD3 R6, R6, c[0x0][0x20], RZ ;  /* 0x0000080006067a10 */ /* 0x000fe40007ffe0ff */
[----:B------:R-:W-:Y:S05]  /*98b0*/  CALL.REL.NOINC `($_ZN7cutlass13device_kernelIN5flash19enable_sm80_to_sm89INS1_16FlashAttnBwdSm80INS1_25CollectiveMainloopBwdSm80ILi2ELi2EN4cute5tupleIJNS5_1CILi64EEENS7_ILi128EEES8_EEENS_10bfloat16_tEfNS_4arch4Sm80ELb0ELb0ELb1ELb1ELb0ELb0ELb0ELb0ELi2ELi2ELi4ELi2ELb1EEENS1_24CollectiveEpilogueBwdGQAISA_fSD_Li256ELb1ELb0EEENS1_19SingleTileSchedulerILb1ELb0ELb0ELi128EEEEEEEEEvNT_6ParamsE$_ZN4cute5tupleIJiEEC2ERKi) ;  /* 0xffffd9e000007944 */ /* 0x000fea0003c3ffff */
[----:B------:R1:W5:Y:S01]  /*98c0*/  LDL R6, [R1+0x188] ;  /* 0x0001880001067983 */ /* 0x0003620000100800 */
[----:B------:R-:W-:Y:S02]  /*98d0*/  MOV R16, R20 ;  /* 0x0000001400107202 */ /* 0x000fe40000000f00 */
[----:B------:R-:W-:-:S04]  /*98e0*/  MOV R17, 0x0 ;  /* 0x0000000000117802 */ /* 0x000fc80000000f00 */
[----:B------:R-:W-:Y:S05]  /*98f0*/  RET.REL.NODEC R16 `(_ZN7cutlass13device_kernelIN5flash19enable_sm80_to_sm89INS1_16FlashAttnBwdSm80INS1_25CollectiveMainloopBwdSm80ILi2ELi2EN4cute5tupleIJNS5_1CILi64EEENS7_ILi128EEES8_EEENS_10bfloat16_tEfNS_4arch4Sm80ELb0ELb0ELb1ELb1ELb0ELb0ELb0ELb0ELi2ELi2ELi4ELi2ELb1EEENS1_24CollectiveEpilogueBwdGQAISA_fSD_Li256ELb1ELb0EEENS1_19SingleTileSchedulerILb1ELb0ELb0ELi128EEEEEEEEEvNT_6ParamsE) ;  /* 0xffff670010007950 */ /* 0x000fea0003c3ffff */
        .type           $_ZN7cutlass13device_kernelIN5flash19enable_sm80_to_sm89INS1_16FlashAttnBwdSm80INS1_25CollectiveMainloopBwdSm80ILi2ELi2EN4cute5tupleIJNS5_1CILi64EEENS7_ILi128EEES8_EEENS_10bfloat16_tEfNS_4arch4Sm80ELb0ELb0ELb1ELb1ELb0ELb0ELb0ELb0ELi2ELi2ELi4ELi2ELb1EEENS1_24CollectiveEpilogueBwdGQAISA_fSD_Li256ELb1ELb0EEENS1_19SingleTileSchedulerILb1ELb0ELb0ELi128EEEEEEEEEvNT_6ParamsE$_ZZN4cuteplIJiEJNS_1CILi0EEEiEEEDaRKNS_15ArithmeticTupleIJDpT_EEERKNS3_IJDpT0_EEEENKUlDpRKT_E_clIJiiEEEDaSH_,@function
        .size           $_ZN7cutlass13device_kernelIN5flash19enable_sm80_to_sm89INS1_16FlashAttnBwdSm80INS1_25CollectiveMainloopBwdSm80ILi2ELi2EN4cute5tupleIJNS5_1CILi64EEENS7_ILi128EEES8_EEENS_10bfloat16_tEfNS_4arch4Sm80ELb0ELb0ELb1ELb1ELb0ELb0ELb0ELb0ELi2ELi2ELi4ELi2ELb1EEENS1_24CollectiveEpilogueBwdGQAISA_fSD_Li256ELb1ELb0EEENS1_19SingleTileSchedulerILb1ELb0ELb0ELi128EEEEEEEEEvNT_6ParamsE$_ZZN4cuteplIJiEJNS_1CILi0EEEiEEEDaRKNS_15ArithmeticTupleIJDpT_EEERKNS3_IJDpT0_EEEENKUlDpRKT_E_clIJiiEEEDaSH_,($_ZN7cutlass13device_kernelIN5flash19enable_sm80_to_sm89INS1_16FlashAttnBwdSm80INS1_25CollectiveMainloopBwdSm80ILi2ELi2EN4cute5tupleIJNS5_1CILi64EEENS7_ILi128EEES8_EEENS_10bfloat16_tEfNS_4arch4Sm80ELb0ELb0ELb1ELb1ELb0ELb0ELb0ELb0ELi2ELi2ELi4ELi2ELb1EEENS1_24CollectiveEpilogueBwdGQAISA_fSD_Li256ELb1ELb0EEENS1_19SingleTileSchedulerILb1ELb0ELb0ELi128EEEEEEEEEvNT_6ParamsE$_ZZN4cuteplIJiiEJNS_1CILi0EEES2_EEEDaRKNS_15ArithmeticTupleIJDpT_EEERKNS3_IJDpT0_EEEENKUlDpRKT_E_clIJiiEEEDaSH_ - $_ZN7cutlass13device_kernelIN5flash19enable_sm80_to_sm89INS1_16FlashAttnBwdSm80INS1_25CollectiveMainloopBwdSm80ILi2ELi2EN4cute5tupleIJNS5_1CILi64EEENS7_ILi128EEES8_EEENS_10bfloat16_tEfNS_4arch4Sm80ELb0ELb0ELb1ELb1ELb0ELb0ELb0ELb0ELi2ELi2ELi4ELi2ELb1EEENS1_24CollectiveEpilogueBwdGQAISA_fSD_Li256ELb1ELb0EEENS1_19SingleTileSchedulerILb1ELb0ELb0ELi128EEEEEEEEEvNT_6ParamsE$_ZZN4cuteplIJiEJNS_1CILi0EEEiEEEDaRKNS_15ArithmeticTupleIJDpT_EEERKNS3_IJDpT0_EEEENKUlDpRKT_E_clIJiiEEEDaSH_)
$_ZN7cutlass13device_kernelIN5flash19enable_sm80_to_sm89INS1_16FlashAttnBwdSm80INS1_25CollectiveMainloopBwdSm80ILi2ELi2EN4cute5tupleIJNS5_1CILi64EEENS7_ILi128EEES8_EEENS_10bfloat16_tEfNS_4arch4Sm80ELb0ELb0ELb1ELb1ELb0ELb0ELb0ELb0ELi2ELi2ELi4ELi2ELb1EEENS1_24CollectiveEpilogueBwdGQAISA_fSD_Li256ELb1ELb0EEENS1_19SingleTileSchedulerILb1ELb0ELb0ELi128EEEEEEEEEvNT_6ParamsE$_ZZN4cuteplIJiEJNS_1CILi0EEEiEEEDaRKNS_15ArithmeticTupleIJDpT_EEERKNS3_IJDpT0_EEEENKUlDpRKT_E_clIJiiEEEDaSH_:
[----:B------:R-:W-:Y:S02]  /*9900*/  IADD3 R7, R1, 0x19c, RZ ;  /* 0x0000019c01077810 */ /* 0x000fe40007ffe0ff */
[----:B------:R-:W-:Y:S02]  /*9910*/  MOV R8, 0x9940 ;  /* 0x0000994000087802 */ /* 0x000fe40000000f00 */
[----:B------:R-:W-:Y:S02]  /*9920*/  IADD3 R7, R7, c[0x0][0x20], RZ ;  /* 0x0000080007077a10 */ /* 0x000fe40007ffe0ff */
[----:B------:R-:W-:Y:S05]  /*9930*/  CALL.REL.NOINC `($_ZN7cutlass13device_kernelIN5flash19enable_sm80_to_sm89INS1_16FlashAttnBwdSm80INS1_25CollectiveMainloopBwdSm80ILi2ELi2EN4cute5tupleIJNS5_1CILi64EEENS7_ILi128EEES8_EEENS_10bfloat16_tEfNS_4arch4Sm80ELb0ELb0ELb1ELb1ELb0ELb0ELb0ELb0ELi2ELi2ELi4ELi2ELb1EEENS1_24CollectiveEpilogueBwdGQAISA_fSD_Li256ELb1ELb0EEENS1_19SingleTileSchedulerILb1ELb0ELb0ELi128EEEEEEEEEvNT_6ParamsE$_ZN4cute5tupleIJiiEEC2ERKiS3_) ;  /* 0xffffda0000007944 */ /* 0x000fea0003c3ffff */
[----:B-1----:R1:W5:Y:S04]  /*9940*/  LDL R16, [R1+0x1a0] ;  /* 0x0001a00001107983 */ /* 0x0023680000100800 */
[----:B------:R1:W5:Y:S01]  /*9950*/  LDL R6, [R1+0x19c] ;  /* 0x00019c0001067983 */ /* 0x0003620000100800 */
[----:B------:R-:W-:Y:S02]  /*9960*/  MOV R8, R18 ;  /* 0x0000001200087202 */ /* 0x000fe40000000f00 */
[----:B------:R-:W-:-:S04]  /*9970*/  MOV R9, 0x0 ;  /* 0x0000000000097802 */ /* 0x000fc80000000f00 */
[----:B------:R-:W-:Y:S05]  /*9980*/  RET.REL.NODEC R8 `(_ZN7cutlass13device_kernelIN5flash19enable_sm80_to_sm89INS1_16FlashAttnBwdSm80INS1_25CollectiveMainloopBwdSm80ILi2ELi2EN4cute5tupleIJNS5_1CILi64EEENS7_ILi128EEES8_EEENS_10bfloat16_tEfNS_4arch4Sm80ELb0ELb0ELb1ELb1ELb0ELb0ELb0ELb0ELi2ELi2ELi4ELi2ELb1EEENS1_24CollectiveEpilogueBwdGQAISA_fSD_Li256ELb1ELb0EEENS1_19SingleTileSchedulerILb1ELb0ELb0ELi128EEEEEEEEEvNT_6ParamsE) ;  /* 0xffff667008007950 */ /* 0x000fea0003c3ffff */
        .type           $_ZN7cutlass13device_kernelIN5flash19enable_sm80_to_sm89INS1_16FlashAttnBwdSm80INS1_25CollectiveMainloopBwdSm80ILi2ELi2EN4cute5tupleIJNS5_1CILi64EEENS7_ILi128EEES8_EEENS_10bfloat16_tEfNS_4arch4Sm80ELb0ELb0ELb1ELb1ELb0ELb0ELb0ELb0ELi2ELi2ELi4ELi2ELb1EEENS1_24CollectiveEpilogueBwdGQAISA_fSD_Li256ELb1ELb0EEENS1_19SingleTileSchedulerILb1ELb0ELb0ELi128EEEEEEEEEvNT_6ParamsE$_ZZN4cuteplIJiiEJNS_1CILi0EEES2_EEEDaRKNS_15ArithmeticTupleIJDpT_EEERKNS3_IJDpT0_EEEENKUlDpRKT_E_clIJiiEEEDaSH_,@function
        .size           $_ZN7cutlass13device_kernelIN5flash19enable_sm80_to_sm89INS1_16FlashAttnBwdSm80INS1_25CollectiveMainloopBwdSm80ILi2ELi2EN4cute5tupleIJNS5_1CILi64EEENS7_ILi128EEES8_EEENS_10bfloat16_tEfNS_4arch4Sm80ELb0ELb0ELb1ELb1ELb0ELb0ELb0ELb0ELi2ELi2ELi4ELi2ELb1EEENS1_24CollectiveEpilogueBwdGQAISA_fSD_Li256ELb1ELb0EEENS1_19SingleTileSchedulerILb1ELb0ELb0ELi128EEEEEEEEEvNT_6ParamsE$_ZZN4cuteplIJiiEJNS_1CILi0EEES2_EEEDaRKNS_15ArithmeticTupleIJDpT_EEERKNS3_IJDpT0_EEEENKUlDpRKT_E_clIJiiEEEDaSH_,($_ZN7cutlass13device_kernelIN5flash19enable_sm80_to_sm89INS1_16FlashAttnBwdSm80INS1_25CollectiveMainloopBwdSm80ILi2ELi2EN4cute5tupleIJNS5_1CILi64EEENS7_ILi128EEES8_EEENS_10bfloat16_tEfNS_4arch4Sm80ELb0ELb0ELb1ELb1ELb0ELb0ELb0ELb0ELi2ELi2ELi4ELi2ELb1EEENS1_24CollectiveEpilogueBwdGQAISA_fSD_Li256ELb1ELb0EEENS1_19SingleTileSchedulerILb1ELb0ELb0ELi128EEEEEEEEEvNT_6ParamsE$_ZZN5flash25CollectiveMainloopBwdSm80ILi2ELi2EN4cute5tupleIJNS1_1CILi64EEENS3_ILi128EEES4_EEEN7cutlass10bfloat16_tEfNS7_4arch4Sm80ELb0ELb0ELb1ELb1ELb0ELb0ELb0ELb0ELi2ELi2ELi4ELi2ELb1EE3mmaINS_16FlashAttnBwdSm80ISB_NS_24CollectiveEpilogueBwdGQAIS6_fSA_Li256ELb1ELb0EEENS_19SingleTileSchedulerILb1ELb0ELb0ELi128EEEE13SharedStorageENS1_6TensorINS1_11ArrayEngineIfLm32EEENS1_6LayoutINS2_IJNS2_IJNS3_ILi2EEESO_EEESO_NS3_ILi4EEEEEENS2_IJNS2_IJNS3_ILi1EEESO_EEESQ_NS3_ILi8EEEEEEEEEEEEbRKNSB_6ParamsERT0_S12_iNS2_IJiiiEEERT_ENKUliiE0_clEii - $_ZN7cutlass13device_kernelIN5flash19enable_sm80_to_sm89INS1_16FlashAttnBwdSm80INS1_25CollectiveMainloopBwdSm80ILi2ELi2EN4cute5tupleIJNS5_1CILi64EEENS7_ILi128EEES8_EEENS_10bfloat16_tEfNS_4arch4Sm80ELb0ELb0ELb1ELb1ELb0ELb0ELb0ELb0ELi2ELi2ELi4ELi2ELb1EEENS1_24CollectiveEpilogueBwdGQAISA_fSD_Li256ELb1ELb0EEENS1_19SingleTileSchedulerILb1ELb0ELb0ELi128EEEEEEEEEvNT_6ParamsE$_ZZN4cuteplIJiiEJNS_1CILi0EEES2_EEEDaRKNS_15ArithmeticTupleIJDpT_EEERKNS3_IJDpT0_EEEENKUlDpRKT_E_clIJiiEEEDaSH_)
$_ZN7cutlass13device_kernelIN5flash19enable_sm80_to_sm89INS1_16FlashAttnBwdSm80INS1_25CollectiveMainloopBwdSm80ILi2ELi2EN4cute5tupleIJNS5_1CILi64EEENS7_ILi128EEES8_EEENS_10bfloat16_tEfNS_4arch4Sm80ELb0ELb0ELb1ELb1ELb0ELb0ELb0ELb0ELi2ELi2ELi4ELi2ELb1EEENS1_24CollectiveEpilogueBwdGQAISA_fSD_Li256ELb1ELb0EEENS1_19SingleTileSchedulerILb1ELb0ELb0ELi128EEEEEEEEEvNT_6ParamsE$_ZZN4cuteplIJiiEJNS_1CILi0EEES2_EEEDaRKNS_15ArithmeticTupleIJDpT_EEERKNS3_IJDpT0_EEEENKUlDpRKT_E_clIJiiEEEDaSH_:
[----:B------:R-:W-:Y:S01]  /*9990*/  IADD3 R7, R1, 0x188, RZ ;  /* 0x0000018801077810 */ /* 0x000fe20007ffe0ff */
[----:B------:R-:W-:Y:S01]  /*99a0*/  IMAD.MOV.U32 R6, RZ, RZ, R4 ;  /* 0x000000ffff067224 */ /* 0x000fe200078e0004 */
[----:B------:R-:W-:Y:S02]  /*99b0*/  MOV R8, 0x99e0 ;  /* 0x000099e000087802 */ /* 0x000fe40000000f00 */
[----:B------:R-:W-:Y:S02]  /*99c0*/  IADD3 R7, R7, c[0x0][0x20], RZ ;  /* 0x0000080007077a10 */ /* 0x000fe40007ffe0ff */
[----:B------:R-:W-:Y:S05]  /*99d0*/  CALL.REL.NOINC `($_ZN7cutlass13device_kernelIN5flash19enable_sm80_to_sm89INS1_16FlashAttnBwdSm80INS1_25CollectiveMainloopBwdSm80ILi2ELi2EN4cute5tupleIJNS5_1CILi64EEENS7_ILi128EEES8_EEENS_10bfloat16_tEfNS_4arch4Sm80ELb0ELb0ELb1ELb1ELb0ELb0ELb0ELb0ELi2ELi2ELi4ELi2ELb1EEENS1_24CollectiveEpilogueBwdGQAISA_fSD_Li256ELb1ELb0EEENS1_19SingleTileSchedulerILb1ELb0ELb0ELi128EEEEEEEEEvNT_6ParamsE$_ZN4cute5tupleIJiiEEC2ERKiS3_) ;  /* 0xffffd96000007944 */ /* 0x000fea0003c3ffff */
[----:B-1----:R1:W5:Y:S01]  /*99e0*/  LDL R6, [R1+0x188] ;  /* 0x0001880001067983 */ /* 0x0023620000100800 */
[----:B------:R-:W-:Y:S02]  /*99f0*/  MOV R8, R18 ;  /* 0x0000001200087202 */ /* 0x000fe40000000f00 */
[----:B------:R-:W-:-:S04]  /*9a00*/  MOV R9, 0x0 ;  /* 0x0000000000097802 */ /* 0x000fc80000000f00 */
[----:B------:R-:W-:Y:S05]  /*9a10*/  RET.REL.NODEC R8 `(_ZN7cutlass13device_kernelIN5flash19enable_sm80_to_sm89INS1_16FlashAttnBwdSm80INS1_25CollectiveMainloopBwdSm80ILi2ELi2EN4cute5tupleIJNS5_1CILi64EEENS7_ILi128EEES8_EEENS_10bfloat16_tEfNS_4arch4Sm80ELb0ELb0ELb1ELb1ELb0ELb0ELb0ELb0ELi2ELi2ELi4ELi2ELb1EEENS1_24CollectiveEpilogueBwdGQAISA_fSD_Li256ELb1ELb0EEENS1_19SingleTileSchedulerILb1ELb0ELb0ELi128EEEEEEEEEvNT_6ParamsE) ;  /* 0xffff65e008007950 */ /* 0x000fea0003c3ffff */
        .type           $_ZN7cutlass13device_kernelIN5flash19enable_sm80_to_sm89INS1_16FlashAttnBwdSm80INS1_25CollectiveMainloopBwdSm80ILi2ELi2EN4cute5tupleIJNS5_1CILi64EEENS7_ILi128EEES8_EEENS_10bfloat16_tEfNS_4arch4Sm80ELb0ELb0ELb1ELb1ELb0ELb0ELb0ELb0ELi2ELi2ELi4ELi2ELb1EEENS1_24CollectiveEpilogueBwdGQAISA_fSD_Li256ELb1ELb0EEENS1_19SingleTileSchedulerILb1ELb0ELb0ELi128EEEEEEEEEvNT_6ParamsE$_ZZN5flash25CollectiveMainloopBwdSm80ILi2ELi2EN4cute5tupleIJNS1_1CILi64EEENS3_ILi128EEES4_EEEN7cutlass10bfloat16_tEfNS7_4arch4Sm80ELb0ELb0ELb1ELb1ELb0ELb0ELb0ELb0ELi2ELi2ELi4ELi2ELb1EE3mmaINS_16FlashAttnBwdSm80ISB_NS_24CollectiveEpilogueBwdGQAIS6_fSA_Li256ELb1ELb0EEENS_19SingleTileSchedulerILb1ELb0ELb0ELi128EEEE13SharedStorageENS1_6TensorINS1_11ArrayEngineIfLm32EEENS1_6LayoutINS2_IJNS2_IJNS3_ILi2EEESO_EEESO_NS3_ILi4EEEEEENS2_IJNS2_IJNS3_ILi1EEESO_EEESQ_NS3_ILi8EEEEEEEEEEEEbRKNSB_6ParamsERT0_S12_iNS2_IJiiiEEERT_ENKUliiE0_clEii,@function
        .size           $_ZN7cutlass13device_kernelIN5flash19enable_sm80_to_sm89INS1_16FlashAttnBwdSm80INS1_25CollectiveMainloopBwdSm80ILi2ELi2EN4cute5tupleIJNS5_1CILi64EEENS7_ILi128EEES8_EEENS_10bfloat16_tEfNS_4arch4Sm80ELb0ELb0ELb1ELb1ELb0ELb0ELb0ELb0ELi2ELi2ELi4ELi2ELb1EEENS1_24CollectiveEpilogueBwdGQAISA_fSD_Li256ELb1ELb0EEENS1_19SingleTileSchedulerILb1ELb0ELb0ELi128EEEEEEEEEvNT_6ParamsE$_ZZN5flash25CollectiveMainloopBwdSm80ILi2ELi2EN4cute5tupleIJNS1_1CILi64EEENS3_ILi128EEES4_EEEN7cutlass10bfloat16_tEfNS7_4arch4Sm80ELb0ELb0ELb1ELb1ELb0ELb0ELb0ELb0ELi2ELi2ELi4ELi2ELb1EE3mmaINS_16FlashAttnBwdSm80ISB_NS_24CollectiveEpilogueBwdGQAIS6_fSA_Li256ELb1ELb0EEENS_19SingleTileSchedulerILb1ELb0ELb0ELi128EEEE13SharedStorageENS1_6TensorINS1_11ArrayEngineIfLm32EEENS1_6LayoutINS2_IJNS2_IJNS3_ILi2EEESO_EEESO_NS3_ILi4EEEEEENS2_IJNS2_IJNS3_ILi1EEESO_EEESQ_NS3_ILi8EEEEEEEEEEEEbRKNSB_6ParamsERT0_S12_iNS2_IJiiiEEERT_ENKUliiE0_clEii,($_ZN7cutlass13device_kernelIN5flash19enable_sm80_to_sm89INS1_16FlashAttnBwdSm80INS1_25CollectiveMainloopBwdSm80ILi2ELi2EN4cute5tupleIJNS5_1CILi64EEENS7_ILi128EEES8_EEENS_10bfloat16_tEfNS_4arch4Sm80ELb0ELb0ELb1ELb1ELb0ELb0ELb0ELb0ELi2ELi2ELi4ELi2ELb1EEENS1_24CollectiveEpilogueBwdGQAISA_fSD_Li256ELb1ELb0EEENS1_19SingleTileSchedulerILb1ELb0ELb0ELi128EEEEEEEEEvNT_6ParamsE$_ZZN5flash25CollectiveMainloopBwdSm80ILi2ELi2EN4cute5tupleIJNS1_1CILi64EEENS3_ILi128EEES4_EEEN7cutlass10bfloat16_tEfNS7_4arch4Sm80ELb0ELb0ELb1ELb1ELb0ELb0ELb0ELb0ELi2ELi2ELi4ELi2ELb1EE3mmaINS_16FlashAttnBwdSm80ISB_NS_24CollectiveEpilogueBwdGQAIS6_fSA_Li256ELb1ELb0EEENS_19SingleTileSchedulerILb1ELb0ELb0ELi128EEEE13SharedStorageENS1_6TensorINS1_11ArrayEngineIfLm32EEENS1_6LayoutINS2_IJNS2_IJNS3_ILi2EEESO_EEESO_NS3_ILi4EEEEEENS2_IJNS2_IJNS3_ILi1EEESO_EEESQ_NS3_ILi8EEEEEEEEEEEEbRKNSB_6ParamsERT0_S12_iNS2_IJiiiEEERT_ENKUliiE_clEii - $_ZN7cutlass13device_kernelIN5flash19enable_sm80_to_sm89INS1_16FlashAttnBwdSm80INS1_25CollectiveMainloopBwdSm80ILi2ELi2EN4cute5tupleIJNS5_1CILi64EEENS7_ILi128EEES8_EEENS_10bfloat16_tEfNS_4arch4Sm80ELb0ELb0ELb1ELb1ELb0ELb0ELb0ELb0ELi2ELi2ELi4ELi2ELb1EEENS1_24CollectiveEpilogueBwdGQAISA_fSD_Li256ELb1ELb0EEENS1_19SingleTileSchedulerILb1ELb0ELb0ELi128EEEEEEEEEvNT_6ParamsE$_ZZN5flash25CollectiveMainloopBwdSm80ILi2ELi2EN4cute5tupleIJNS1_1CILi64EEENS3_ILi128EEES4_EEEN7cutlass10bfloat16_tEfNS7_4arch4Sm80ELb0ELb0ELb1ELb1ELb0ELb0ELb0ELb0ELi2ELi2ELi4ELi2ELb1EE3mmaINS_16FlashAttnBwdSm80ISB_NS_24CollectiveEpilogueBwdGQAIS6_fSA_Li256ELb1ELb0EEENS_19SingleTileSchedulerILb1ELb0ELb0ELi128EEEE13SharedStorageENS1_6TensorINS1_11ArrayEngineIfLm32EEENS1_6LayoutINS2_IJNS2_IJNS3_ILi2EEESO_EEESO_NS3_ILi4EEEEEENS2_IJNS2_IJNS3_ILi1EEESO_EEESQ_NS3_ILi8EEEEEEEEEEEEbRKNSB_6ParamsERT0_S12_iNS2_IJiiiEEERT_ENKUliiE0_clEii)
$_ZN7cutlass13device_kernelIN5flash19enable_sm80_to_sm89INS1_16FlashAttnBwdSm80INS1_25CollectiveMainloopBwdSm80ILi2ELi2EN4cute5tupleIJNS5_1CILi64EEENS7_ILi128EEES8_EEENS_10bfloat16_tEfNS_4arch4Sm80ELb0ELb0ELb1ELb1ELb0ELb0ELb0ELb0ELi2ELi2ELi4ELi2ELb1EEENS1_24CollectiveEpilogueBwdGQAISA_fSD_Li256ELb1ELb0EEENS1_19SingleTileSchedulerILb1ELb0ELb0ELi128EEEEEEEEEvNT_6ParamsE$_ZZN5flash25CollectiveMainloopBwdSm80ILi2ELi2EN4cute5tupleIJNS1_1CILi64EEENS3_ILi128EEES4_EEEN7cutlass10bfloat16_tEfNS7_4arch4Sm80ELb0ELb0ELb1ELb1ELb0ELb0ELb0ELb0ELi2ELi2ELi4ELi2ELb1EE3mmaINS_16FlashAttnBwdSm80ISB_NS_24CollectiveEpilogueBwdGQAIS6_fSA_Li256ELb1ELb0EEENS_19SingleTileSchedulerILb1ELb0ELb0ELi128EEEE13SharedStorageENS1_6TensorINS1_11ArrayEngineIfLm32EEENS1_6LayoutINS2_IJNS2_IJNS3_ILi2EEESO_EEESO_NS3_ILi4EEEEEENS2_IJNS2_IJNS3_ILi1EEESO_EEESQ_NS3_ILi8EEEEEEEEEEEEbRKNSB_6ParamsERT0_S12_iNS2_IJiiiEEERT_ENKUliiE0_clEii:
        /* <DEDUP_REMOVED lines=10> */
[----:B-1---5:R-:W-:Y:S05]  /*9ac0*/  CALL.REL.NOINC `($_ZN7cutlass13device_kernelIN5flash19enable_sm80_to_sm89INS1_16FlashAttnBwdSm80INS1_25CollectiveMainloopBwdSm80ILi2ELi2EN4cute5tupleIJNS5_1CILi64EEENS7_ILi128EEES8_EEENS_10bfloat16_tEfNS_4arch4Sm80ELb0ELb0ELb1ELb1ELb0ELb0ELb0ELb0ELi2ELi2ELi4ELi2ELb1EEENS1_24CollectiveEpilogueBwdGQAISA_fSD_Li256ELb1ELb0EEENS1_19SingleTileSchedulerILb1ELb0ELb0ELi128EEEEEEEEEvNT_6ParamsE$_ZN4cute3eso3ESOILb1ELb0EJNS_10UnderscoreES2_S2_iEEC2ERKS2_S5_S5_RKi) ;  /* 0xffffccd000007944 */ /* 0x022fea0003c3ffff */
[----:B-1----:R-:W2:Y:S01]  /*9ad0*/  LDL R7, [R1+0x168] ;  /* 0x0001680001077983 */ /* 0x002ea20000100800 */
[----:B------:R-:W-:Y:S02]  /*9ae0*/  MOV R8, 0x9b10 ;  /* 0x00009b1000087802 */ /* 0x000fe40000000f00 */
[----:B--2---:R-:W-:Y:S02]  /*9af0*/  SHF.L.U32 R7, R7, 0xc, RZ ;  /* 0x0000000c07077819 */ /* 0x004fe400000006ff */
[----:B------:R-:W-:Y:S05]  /*9b00*/  CALL.REL.NOINC `($_ZN7cutlass13device_kernelIN5flash19enable_sm80_to_sm89INS1_16FlashAttnBwdSm80INS1_25CollectiveMainloopBwdSm80ILi2ELi2EN4cute5tupleIJNS5_1CILi64EEENS7_ILi128EEES8_EEENS_10bfloat16_tEfNS_4arch4Sm80ELb0ELb0ELb1ELb1ELb0ELb0ELb0ELb0ELi2ELi2ELi4ELi2ELb1EEENS1_24CollectiveEpilogueBwdGQAISA_fSD_Li256ELb1ELb0EEENS1_19SingleTileSchedulerILb1ELb0ELb0ELi128EEEEEEEEEvNT_6ParamsE$_ZN4cute3eso3ESOILb1ELb0EJNS_6LayoutINS_5tupleIJNS3_IJNS_1CILi8EEENS4_ILi1EEEEEENS4_ILi2EEES6_EEENS3_IJNS3_IJS6_NS4_ILi0EEEEEENS4_ILi2048EEESA_EEEEEiEEC2ERKSE_RKi) ;  /* 0xffffd48000007944 */ /* 0x000fea0003c3ffff */
[----:B------:R-:W2:Y:S04]  /*9b10*/  LD.E.64 R10, [R10.64] ;  /* 0x000000040a0a7980 */ /* 0x000ea8000c101b00 */
[----:B------:R-:W2:Y:S01]  /*9b20*/  LDL R8, [R1+0x168] ;  /* 0x0001680001087983 */ /* 0x000ea20000100800 */
[----:B------:R-:W-:Y:S01]  /*9b30*/  MOV R16, 0x9b60 ;  /* 0x00009b6000107802 */ /* 0x000fe20000000f00 */
[----:B--2---:R-:W-:-:S04]  /*9b40*/  IMAD.WIDE R8, R8, 0x2, R10 ;  /* 0x0000000208087825 */ /* 0x004fc800078e020a */
[----:B-1----:R-:W-:Y:S05]  /*9b50*/  CALL.REL.NOINC `($_ZN7cutlass13device_kernelIN5flash19enable_sm80_to_sm89INS1_16FlashAttnBwdSm80INS1_25CollectiveMainloopBwdSm80ILi2ELi2EN4cute5tupleIJNS5_1CILi64EEENS7_ILi128EEES8_EEENS_10bfloat16_tEfNS_4arch4Sm80ELb0ELb0ELb1ELb1ELb0ELb0ELb0ELb0ELi2ELi2ELi4ELi2ELb1EEENS1_24CollectiveEpilogueBwdGQAISA_fSD_Li256ELb1ELb0EEENS1_19SingleTileSchedulerILb1ELb0ELb0ELi128EEEEEEEEEvNT_6ParamsE$_ZN4cute8smem_ptrIPN7cutlass10bfloat16_tEECI1NS_12iter_adaptorIS3_S4_EEES3_) ;  /* 0xffffd90000007944 */ /* 0x002fea0003c3ffff */
[----:B------:R1:W5:Y:S01]  /*9b60*/  LDL.64 R6, [R1+0x168] ;  /* 0x0001680001067983 */ /* 0x0003620000100a00 */
[----:B------:R-:W-:-:S03]  /*9b70*/  MOV R10, 0x9b90 ;  /* 0x00009b90000a7802 */ /* 0x000fc60000000f00 */
[----:B-1---5:R-:W-:Y:S05]  /*9b80*/  CALL.REL.NOINC `($_ZN7cutlass13device_kernelIN5flash19enable_sm80_to_sm89INS1_16FlashAttnBwdSm80INS1_25CollectiveMainloopBwdSm80ILi2ELi2EN4cute5tupleIJNS5_1CILi64EEENS7_ILi128EEES8_EEENS_10bfloat16_tEfNS_4arch4Sm80ELb0ELb0ELb1ELb1ELb0ELb0ELb0ELb0ELi2ELi2ELi4ELi2ELb1EEENS1_24CollectiveEpilogueBwdGQAISA_fSD_Li256ELb1ELb0EEENS1_19SingleTileSchedulerILb1ELb0ELb0ELi128EEEEEEEEEvNT_6ParamsE$_ZN4cute3eso3ESOILb1ELb0EJNS_6LayoutINS_5tupleIJNS3_IJNS_1CILi8EEENS4_ILi1EEEEEENS4_ILi2EEES6_EEENS3_IJNS3_IJS6_NS4_ILi0EEEEEENS4_ILi2048EEESA_EEEEENS_10ViewEngineINS_8smem_ptrIPN7cutlass10bfloat16_tEEEEEEEC2ERKSE_RKSL_) ;  /* 0xffffd3c000007944 */ /* 0x022fea0003c3ffff */
[----:B------:R2:W5:Y:S04]  /*9b90*/  LDL.64 R104, [R1+0x168] ;  /* 0x0001680001687983 */ /* 0x0005680000100a00 */
[----:B------:R2:W5:Y:S01]  /*9ba0*/  LDL.64 R22, [R14+0x8] ;  /* 0x000008000e167983 */ /* 0x0005620000100a00 */
[----:B-1----:R-:W-:-:S02]  /*9bb0*/  MOV R7, R17 ;  /* 0x0000001100077202 */ /* 0x002fc40000000f00 */
[----:B------:R-:W-:Y:S02]  /*9bc0*/  MOV R8, 0x9be0 ;  /* 0x00009be000087802 */ /* 0x000fe40000000f00 */
[----:B--2--5:R-:W-:Y:S05]  /*9bd0*/  CALL.REL.NOINC `($_ZN7cutlass13device_kernelIN5flash19enable_sm80_to_sm89INS1_16FlashAttnBwdSm80INS1_25CollectiveMainloopBwdSm80ILi2ELi2EN4cute5tupleIJNS5_1CILi64EEENS7_ILi128EEES8_EEENS_10bfloat16_tEfNS_4arch4Sm80ELb0ELb0ELb1ELb1ELb0ELb0ELb0ELb0ELi2ELi2ELi4ELi2ELb1EEENS1_24CollectiveEpilogueBwdGQAISA_fSD_Li256ELb1ELb0EEENS1_19SingleTileSchedulerILb1ELb0ELb0ELi128EEEEEEEEEvNT_6ParamsE$_ZN4cute3eso3ESOILb1ELb0EJNS_10UnderscoreES2_S2_iEEC2ERKS2_S5_S5_RKi) ;  /* 0xffffcbc000007944 */ /* 0x024fea0003c3ffff */
[----:B------:R-:W2:Y:S04]  /*9be0*/  LDL R15, [R1+0x168] ;  /* 0x00016800010f7983 */ /* 0x000ea80000100800 */
[----:B-1----:R1:W5:Y:S01]  /*9bf0*/  LD.E.64 R6, [R22.64+0x8] ;  /* 0x0000080416067980 */ /* 0x002362000c101b00 */
[----:B------:R-:W-:Y:S02]  /*9c00*/  MOV R8, 0x9c30 ;  /* 0x00009c3000087802 */ /* 0x000fe40000000f00 */
[----:B--2---:R-:W-:Y:S02]  /*9c10*/  SHF.R.S32.HI R11, RZ, 0x1f, R15 ;  /* 0x0000001fff0b7819 */ /* 0x004fe4000001140f */
[----:B-1---5:R-:W-:Y:S05]  /*9c20*/  CALL.REL.NOINC `($_ZN7cutlass13device_kernelIN5flash19enable_sm80_to_sm89INS1_16FlashAttnBwdSm80INS1_25CollectiveMainloopBwdSm80ILi2ELi2EN4cute5tupleIJNS5_1CILi64EEENS7_ILi128EEES8_EEENS_10bfloat16_tEfNS_4arch4Sm80ELb0ELb0ELb1ELb1ELb0ELb0ELb0ELb0ELi2ELi2ELi4ELi2ELb1EEENS1_24CollectiveEpilogueBwdGQAISA_fSD_Li256ELb1ELb0EEENS1_19SingleTileSchedulerILb1ELb0ELb0ELi128EEEEEEEEEvNT_6ParamsE$_ZZN4cute5sliceINS_5tupleIJNS_10UnderscoreES2_S2_iEEENS1_IJNS1_IJNS_1CILi1EEENS4_ILi0EEEEEElS6_lEEEEEDaRKT_RKT0_ENKUlRKT_RKT0_E_clIS2_lEEDaSH_SK_) ;  /* 0xffffddb000007944 */ /* 0x022fea0003c3ffff */
[----:B-----5:R-:W-:Y:S02]  /*9c30*/  MOV R9, R7 ;  /* 0x0000000700097202 */ /* 0x020fe40000000f00 */
[----:B------:R-:W-:Y:S02]  /*9c40*/  MOV R8, 0x9c60 ;  /* 0x00009c6000087802 */ /* 0x000fe40000000f00 */
[----:B-1----:R-:W-:Y:S05]  /*9c50*/  CALL.REL.NOINC `($_ZN7cutlass13device_kernelIN5flash19enable_sm80_to_sm89INS1_16FlashAttnBwdSm80INS1_25CollectiveMainloopBwdSm80ILi2ELi2EN4cute5tupleIJNS5_1CILi64EEENS7_ILi128EEES8_EEENS_10bfloat16_tEfNS_4arch4Sm80ELb0ELb0ELb1ELb1ELb0ELb0ELb0ELb0ELi2ELi2ELi4ELi2ELb1EEENS1_24CollectiveEpilogueBwdGQAISA_fSD_Li256ELb1ELb0EEENS1_19SingleTileSchedulerILb1ELb0ELb0ELi128EEEEEEEEEvNT_6ParamsE$_ZZN4cute12filter_tupleINS_5tupleIJNS_10UnderscoreES2_S2_iEEENS1_IJNS1_IJNS_1CILi1EEENS4_ILi0EEEEEElS6_lEEEZNS_5sliceIS3_S8_EEDaRKT_RKT0_EUlRKT_RKT0_E_EEDaSC_SF_OT1_ENKUlDpSI_E_clIJNS1_IJS7_EEENS1_IJlEEENS1_IJS6_EEENS1_IJEEEEEEDaSP_) ;  /* 0xffffd90000007944 */ /* 0x002fea0003c3ffff */
[----:B-----5:R-:W-:Y:S02]  /*9c60*/  MOV R9, R7 ;  /* 0x0000000700097202 */ /* 0x020fe40000000f00 */
[----:B------:R-:W-:-:S02]  /*9c70*/  MOV R8, 0x9c90 ;  /* 0x00009c9000087802 */ /* 0x000fc40000000f00 */
[----:B-1----:R-:W-:Y:S05]  /*9c80*/  CALL.REL.NOINC `($_ZN7cutlass13device_kernelIN5flash19enable_sm80_to_sm89INS1_16FlashAttnBwdSm80INS1_25CollectiveMainloopBwdSm80ILi2ELi2EN4cute5tupleIJNS5_1CILi64EEENS7_ILi128EEES8_EEENS_10bfloat16_tEfNS_4arch4Sm80ELb0ELb0ELb1ELb1ELb0ELb0ELb0ELb0ELi2ELi2ELi4ELi2ELb1EEENS1_24CollectiveEpilogueBwdGQAISA_fSD_Li256ELb1ELb0EEENS1_19SingleTileSchedulerILb1ELb0ELb0ELi128EEEEEEEEEvNT_6ParamsE$_ZN4cute5tupleIJNS0_IJNS0_IJNS_1CILi8EEENS1_ILi1EEEEEENS1_ILi2EEES3_EEENS0_IJNS0_IJS3_NS1_ILi0EEEEEElS7_EEEEEC2ERKS6_RKS9_) ;  /* 0xffffd34000007944 */ /* 0x002fea0003c3ffff */
        /* <DEDUP_REMOVED lines=8> */
[----:B-1---5:R-:W-:Y:S05]  /*9d10*/  CALL.REL.NOINC `($_ZN7cutlass13device_kernelIN5flash19enable_sm80_to_sm89INS1_16FlashAttnBwdSm80INS1_25CollectiveMainloopBwdSm80ILi2ELi2EN4cute5tupleIJNS5_1CILi64EEENS7_ILi128EEES8_EEENS_10bfloat16_tEfNS_4arch4Sm80ELb0ELb0ELb1ELb1ELb0ELb0ELb0ELb0ELi2ELi2ELi4ELi2ELb1EEENS1_24CollectiveEpilogueBwdGQAISA_fSD_Li256ELb1ELb0EEENS1_19SingleTileSchedulerILb1ELb0ELb0ELi128EEEEEEEEEvNT_6ParamsE$_ZN4cute3eso3ESOILb0ELb0EJNS_6LayoutINS_5tupleIJNS3_IJNS_1CILi8EEENS4_ILi1EEEEEENS4_ILi2EEES6_EEENS3_IJNS3_IJS6_NS4_ILi0EEEEEElSA_EEEEElEEC2ERKSD_RKl) ;  /* 0xffffc79000007944 */ /* 0x022fea0003c3ffff */
[----:B------:R-:W2:Y:S04]  /*9d20*/  LD.E.64 R22, [R22.64+0x18] ;  /* 0x0000180416167980 */ /* 0x000ea8000c101b00 */
[----:B-1----:R-:W2:Y:S04]  /*9d30*/  LDL.64 R8, [R1+0x170] ;  /* 0x0001700001087983 */ /* 0x002ea80000100a00 */
[----:B------:R1:W5:Y:S01]  /*9d40*/  LDL.64 R6, [R1+0x168] ;  /* 0x0001680001067983 */ /* 0x0003620000100a00 */
[----:B------:R-:W-:Y:S02]  /*9d50*/  MOV R16, 0x9d90 ;  /* 0x00009d9000107802 */ /* 0x000fe40000000f00 */
[----:B--2---:R-:W-:-:S04]  /*9d60*/  LEA R10, P0, R8, R22, 0x1 ;  /* 0x00000016080a7211 */ /* 0x004fc800078008ff */
[----:B------:R-:W-:-:S04]  /*9d70*/  LEA.HI.X R15, R8, R23, R9, 0x1, P0 ;  /* 0x00000017080f7211 */ /* 0x000fc800000f0c09 */
[----:B-1---5:R-:W-:Y:S05]  /*9d80*/  CALL.REL.NOINC `($_ZN7cutlass13device_kernelIN5flash19enable_sm80_to_sm89INS1_16FlashAttnBwdSm80INS1_25CollectiveMainloopBwdSm80ILi2ELi2EN4cute5tupleIJNS5_1CILi64EEENS7_ILi128EEES8_EEENS_10bfloat16_tEfNS_4arch4Sm80ELb0ELb0ELb1ELb1ELb0ELb0ELb0ELb0ELi2ELi2ELi4ELi2ELb1EEENS1_24CollectiveEpilogueBwdGQAISA_fSD_Li256ELb1ELb0EEENS1_19SingleTileSchedulerILb1ELb0ELb0ELi128EEEEEEEEEvNT_6ParamsE$_ZN4cute8gmem_ptrIPKN7cutlass10bfloat16_tEECI1NS_12iter_adaptorIS4_S5_EEES4_) ;  /* 0xffffd5f000007944 */ /* 0x022fea0003c3ffff */
[----:B------:R-:W2:Y:S01]  /*9d90*/  LDL.64 R10, [R1+0x168] ;  /* 0x00016800010a7983 */ /* 0x000ea20000100a00 */
[----:B------:R-:W-:-:S03]  /*9da0*/  MOV R9, R7 ;  /* 0x0000000700097202 */ /* 0x000fc60000000f00 */
[----:B--2---:R1:W-:Y:S02]  /*9db0*/  STL.64 [R1+0x178], R10 ;  /* 0x0001780a01007387 */ /* 0x0043e40000100a00 */
[----:B-1----:R-:W-:Y:S02]  /*9dc0*/  MOV R10, 0x9de0 ;  /* 0x00009de0000a7802 */ /* 0x002fe40000000f00 */
[----:B------:R-:W-:Y:S05]  /*9dd0*/  CALL.REL.NOINC `($_ZN7cutlass13device_kernelIN5flash19enable_sm80_to_sm89INS1_16FlashAttnBwdSm80INS1_25CollectiveMainloopBwdSm80ILi2ELi2EN4cute5tupleIJNS5_1CILi64EEENS7_ILi128EEES8_EEENS_10bfloat16_tEfNS_4arch4Sm80ELb0ELb0ELb1ELb1ELb0ELb0ELb0ELb0ELi2ELi2ELi4ELi2ELb1EEENS1_24CollectiveEpilogueBwdGQAISA_fSD_Li256ELb1ELb0EEENS1_19SingleTileSchedulerILb1ELb0ELb0ELi128EEEEEEEEEvNT_6ParamsE$_ZN4cute3eso3ESOILb0ELb0EJNS_6LayoutINS_5tupleIJNS3_IJNS_1CILi8EEENS4_ILi1EEEEEENS4_ILi2EEES6_EEENS3_IJNS3_IJS6_NS4_ILi0EEEEEElSA_EEEEENS_10ViewEngineINS_8gmem_ptrIPKN7cutlass10bfloat16_tEEEEEEEC2ERKSD_RKSL_) ;  /* 0xffffc64000007944 */ /* 0x000fea0003c3ffff */
        /* <DEDUP_REMOVED lines=10> */
[----:B-1---5:R-:W-:Y:S05]  /*9e80*/  CALL.REL.NOINC `($_ZN7cutlass13device_kernelIN5flash19enable_sm80_to_sm89INS1_16FlashAttnBwdSm80INS1_25CollectiveMainloopBwdSm80ILi2ELi2EN4cute5tupleIJNS5_1CILi64EEENS7_ILi128EEES8_EEENS_10bfloat16_tEfNS_4arch4Sm80ELb0ELb0ELb1ELb1ELb0ELb0ELb0ELb0ELi2ELi2ELi4ELi2ELb1EEENS1_24CollectiveEpilogueBwdGQAISA_fSD_Li256ELb1ELb0EEENS1_19SingleTileSchedulerILb1ELb0ELb0ELi128EEEEEEEEEvNT_6ParamsE$_ZZN4cuteplIJiiEJNS_1CILi0EEES2_EEEDaRKNS_15ArithmeticTupleIJDpT_EEERKNS3_IJDpT0_EEEENKUlDpRKT_E_clIJiiEEEDaSH_) ;  /* 0xfffffb0000007944 */ /* 0x022fea0003c3ffff */
[----:B-----5:R-:W-:Y:S01]  /*9e90*/  IMAD.IADD R22, R15, 0x1, -R6 ;  /* 0x000000010f167824 */ /* 0x020fe200078e0a06 */
[----:B------:R-:W-:Y:S02]  /*9ea0*/  MOV R7, RZ ;  /* 0x000000ff00077202 */ /* 0x000fe40000000f00 */
[----:B------:R-:W-:Y:S02]  /*9eb0*/  MOV R8, 0x9ed0 ;  /* 0x00009ed000087802 */ /* 0x000fe40000000f00 */
[----:B-1----:R-:W-:Y:S05]  /*9ec0*/  CALL.REL.NOINC `($_ZN7cutlass13device_kernelIN5flash19enable_sm80_to_sm89INS1_16FlashAttnBwdSm80INS1_25CollectiveMainloopBwdSm80ILi2ELi2EN4cute5tupleIJNS5_1CILi64EEENS7_ILi128EEES8_EEENS_10bfloat16_tEfNS_4arch4Sm80ELb0ELb0ELb1ELb1ELb0ELb0ELb0ELb0ELi2ELi2ELi4ELi2ELb1EEENS1_24CollectiveEpilogueBwdGQAISA_fSD_Li256ELb1ELb0EEENS1_19SingleTileSchedulerILb1ELb0ELb0ELi128EEEEEEEEEvNT_6ParamsE$_ZN4cute3eso3ESOILb1ELb0EJNS_1CILi0EEEiS3_EEC2ERKS3_RKiS6_) ;  /* 0xffffcb9000007944 */ /* 0x002fea0003c3ffff */
[----:B-1----:R-:W2:Y:S01]  /*9ed0*/  LDL R7, [R1+0x168] ;  /* 0x0001680001077983 */ /* 0x002ea20000100800 */
[----:B------:R-:W-:Y:S01]  /*9ee0*/  IMAD.MOV.U32 R6, RZ, RZ, R4 ;  /* 0x000000ffff067224 */ /* 0x000fe200078e0004 */
[----:B------:R-:W-:Y:S02]  /*9ef0*/  MOV R16, 0x9f20 ;  /* 0x00009f2000107802 */ /* 0x000fe40000000f00 */
[----:B--2---:R-:W-:Y:S02]  /*9f00*/  SHF.L.U32 R7, R7, 0x5, RZ ;  /* 0x0000000507077819 */ /* 0x004fe400000006ff */
[----:B------:R-:W-:Y:S05]  /*9f10*/  CALL.REL.NOINC `($_ZN7cutlass13device_kernelIN5flash19enable_sm80_to_sm89INS1_16FlashAttnBwdSm80INS1_25CollectiveMainloopBwdSm80ILi2ELi2EN4cute5tupleIJNS5_1CILi64EEENS7_ILi128EEES8_EEENS_10bfloat16_tEfNS_4arch4Sm80ELb0ELb0ELb1ELb1ELb0ELb0ELb0ELb0ELi2ELi2ELi4ELi2ELb1EEENS1_24CollectiveEpilogueBwdGQAISA_fSD_Li256ELb1ELb0EEENS1_19SingleTileSchedulerILb1ELb0ELb0ELi128EEEEEEEEEvNT_6ParamsE$_ZN4cute5tupleIJiEEC2ERKi) ;  /* 0xffffd38000007944 */ /* 0x000fea0003c3ffff */
[----:B------:R1:W5:Y:S01]  /*9f20*/  LDL R7, [R1+0x168] ;  /* 0x0001680001077983 */ /* 0x0003620000100800 */
[----:B------:R-:W-:Y:S02]  /*9f30*/  MOV R6, R20 ;  /* 0x0000001400067202 */ /* 0x000fe40000000f00 */
[----:B------:R-:W-:-:S02]  /*9f40*/  MOV R16, 0x9f60 ;  /* 0x00009f6000107802 */ /* 0x000fc40000000f00 */
[----:B-1---5:R-:W-:Y:S05]  /*9f50*/  CALL.REL.NOINC `($_ZN7cutlass13device_kernelIN5flash19enable_sm80_to_sm89INS1_16FlashAttnBwdSm80INS1_25CollectiveMainloopBwdSm80ILi2ELi2EN4cute5tupleIJNS5_1CILi64EEENS7_ILi128EEES8_EEENS_10bfloat16_tEfNS_4arch4Sm80ELb0ELb0ELb1ELb1ELb0ELb0ELb0ELb0ELi2ELi2ELi4ELi2ELb1EEENS1_24CollectiveEpilogueBwdGQAISA_fSD_Li256ELb1ELb0EEENS1_19SingleTileSchedulerILb1ELb0ELb0ELi128EEEEEEEEEvNT_6ParamsE$_ZN4cute5tupleIJiEEC2ERKi) ;  /* 0xffffd34000007944 */ /* 0x022fea0003c3ffff */
[----:B------:R1:W5:Y:S01]  /*9f60*/  LDL R7, [R1+0x178] ;  /* 0x0001780001077983 */ /* 0x0003620000100800 */
[----:B------:R-:W-:-:S02]  /*9f70*/  MOV R6, R4 ;  /* 0x0000000400067202 */ /* 0x000fc40000000f00 */
[----:B------:R-:W-:Y:S02]  /*9f80*/  MOV R16, 0x9fa0 ;  /* 0x00009fa000107802 */ /* 0x000fe40000000f00 */
[----:B-1---5:R-:W-:Y:S05]  /*9f90*/  CALL.REL.NOINC `($_ZN7cutlass13device_kernelIN5flash19enable_sm80_to_sm89INS1_16FlashAttnBwdSm80INS1_25CollectiveMainloopBwdSm80ILi2ELi2EN4cute5tupleIJNS5_1CILi64EEENS7_ILi128EEES8_EEENS_10bfloat16_tEfNS_4arch4Sm80ELb0ELb0ELb1ELb1ELb0ELb0ELb0ELb0ELi2ELi2ELi4ELi2ELb1EEENS1_24CollectiveEpilogueBwdGQAISA_fSD_Li256ELb1ELb0EEENS1_19SingleTileSchedulerILb1ELb0ELb0ELi128EEEEEEEEEvNT_6ParamsE$_ZN4cute5tupleIJiEEC2ERKi) ;  /* 0xffffd30000007944 */ /* 0x022fea0003c3ffff */
[----:B------:R1:W5:Y:S01]  /*9fa0*/  LDL R7, [R1+0x168] ;  /* 0x0001680001077983 */ /* 0x0003620000100800 */
[----:B------:R-:W-:Y:S02]  /*9fb0*/  MOV R6, R4 ;  /* 0x0000000400067202 */ /* 0x000fe40000000f00 */
[----:B------:R-:W-:Y:S02]  /*9fc0*/  MOV R8, 0x9fe0 ;  /* 0x00009fe000087802 */ /* 0x000fe40000000f00 */
[----:B-1---5:R-:W-:Y:S05]  /*9fd0*/  CALL.REL.NOINC `($_ZN7cutlass13device_kernelIN5flash19enable_sm80_to_sm89INS1_16FlashAttnBwdSm80INS1_25CollectiveMainloopBwdSm80ILi2ELi2EN4cute5tupleIJNS5_1CILi64EEENS7_ILi128EEES8_EEENS_10bfloat16_tEfNS_4arch4Sm80ELb0ELb0ELb1ELb1ELb0ELb0ELb0ELb0ELi2ELi2ELi4ELi2ELb1EEENS1_24CollectiveEpilogueBwdGQAISA_fSD_Li256ELb1ELb0EEENS1_19SingleTileSchedulerILb1ELb0ELb0ELi128EEEEEEEEEvNT_6ParamsE$_ZN4cute3eso3ESOILb0ELb1EJiNS_1CILi0EEEEEC2ERKiRKS3_) ;  /* 0xffffc73000007944 */ /* 0x022fea0003c3ffff */
[----:B-1----:R1:W5:Y:S01]  /*9fe0*/  LDL R7, [R1+0x168] ;  /* 0x0001680001077983 */ /* 0x0023620000100800 */
[----:B------:R-:W-:-:S03]  /*9ff0*/  MOV R10, 0xa010 ;  /* 0x0000a010000a7802 */ /* 0x000fc60000000f00 */
[----:B-1---5:R-:W-:Y:S05]  /*a000*/  CALL.REL.NOINC `($_ZN7cutlass13device_kernelIN5flash19enable_sm80_to_sm89INS1_16FlashAttnBwdSm80INS1_25CollectiveMainloopBwdSm80ILi2ELi2EN4cute5tupleIJNS5_1CILi64EEENS7_ILi128EEES8_EEENS_10bfloat16_tEfNS_4arch4Sm80ELb0ELb0ELb1ELb1ELb0ELb0ELb0ELb0ELi2ELi2ELi4ELi2ELb1EEENS1_24CollectiveEpilogueBwdGQAISA_fSD_Li256ELb1ELb0EEENS1_19SingleTileSchedulerILb1ELb0ELb0ELi128EEEEEEEEEvNT_6ParamsE$_ZZN4cuteplIJNS_1CILi0EEES2_EJiEEEDaRKNS_15ArithmeticTupleIJDpT_EEERKNS3_IJDpT0_EEEENKUlDpRKT_E_clIJiS2_EEEDaSH_) ;  /* 0xfffff67000007944 */ /* 0x022fea0003c3ffff */
[----:B------:R-:W-:Y:S02]  /*a010*/  MOV R10, 0xa030 ;  /* 0x0000a030000a7802 */ /* 0x000fe40000000f00 */
[----:B-1---5:R-:W-:Y:S05]  /*a020*/  CALL.REL.NOINC `($_ZN7cutlass13device_kernelIN5flash19enable_sm80_to_sm89INS1_16FlashAttnBwdSm80INS1_25CollectiveMainloopBwdSm80ILi2ELi2EN4cute5tupleIJNS5_1CILi64EEENS7_ILi128EEES8_EEENS_10bfloat16_tEfNS_4arch4Sm80ELb0ELb0ELb1ELb1ELb0ELb0ELb0ELb0ELi2ELi2ELi4ELi2ELb1EEENS1_24CollectiveEpilogueBwdGQAISA_fSD_Li256ELb1ELb0EEENS1_19SingleTileSchedulerILb1ELb0ELb0ELi128EEEEEEEEEvNT_6ParamsE$_ZZN4cuteplIJNS_1CILi0EEES2_EJiS2_EEEDaRKNS_15ArithmeticTupleIJDpT_EEERKNS3_IJDpT0_EEEENKUlDpRKT_E_clIJiS2_EEEDaSH_) ;  /* 0xfffff6c000007944 */ /* 0x022fea0003c3ffff */
[----:B------:R2:W-:Y:S04]  /*a030*/  STL [R1+0x180], RZ ;  /* 0x000180ff01007387 */ /* 0x0005e80000100800 */
[----:B------:R-:W3:Y:S04]  /*a040*/  LDL.64 R8, [R14+0x30] ;  /* 0x000030000e087983 */ /* 0x000ee80000100a00 */
[----:B---3--:R3:W4:Y:S01]  /*a050*/  LD.E.U8 R6, [R8.64] ;  /* 0x0000000408067980 */ /* 0x008722000c101100 */
[----:B------:R-:W-:Y:S01]  /*a060*/  IMAD.MOV.U32 R16, RZ, RZ, RZ ;  /* 0x000000ffff107224 */ /* 0x000fe200078e00ff */
[----:B---3--:R-:W-:-:S02]  /*a070*/  MOV R8, 0xa0b0 ;  /* 0x0000a0b000087802 */ /* 0x008fc40000000f00 */
[----:B----4-:R-:W-:-:S04]  /*a080*/  LOP3.LUT R6, R6, 0x1, RZ, 0xc0, !PT ;  /* 0x0000000106067812 */ /* 0x010fc800078ec0ff */
[----:B------:R-:W-:-:S08]  /*a090*/  ISETP.NE.U32.AND P0, PT, R6, 0x1, PT ;  /* 0x000000010600780c */ /* 0x000fd00003f05070 */
[----:B-12--5:R-:W-:Y:S05]  /*a0a0*/  CALL.REL.NOINC `($_ZN7cutlass13device_kernelIN5flash19enable_sm80_to_sm89INS1_16FlashAttnBwdSm80INS1_25CollectiveMainloopBwdSm80ILi2ELi2EN4cute5tupleIJNS5_1CILi64EEENS7_ILi128EEES8_EEENS_10bfloat16_tEfNS_4arch4Sm80ELb0ELb0ELb1ELb1ELb0ELb0ELb0ELb0ELi2ELi2ELi4ELi2ELb1EEENS1_24CollectiveEpilogueBwdGQAISA_fSD_Li256ELb1ELb0EEENS1_19SingleTileSchedulerILb1ELb0ELb0ELi128EEEEEEEEEvNT_6ParamsE$_ZN4cute3eso3ESOILb1ELb0EJNS_10UnderscoreEiiEEC2ERKS2_RKiS7_) ;  /* 0xffffc7b000007944 */ /* 0x026fea0003c3ffff */
[----:B------:R-:W2:Y:S01]  /*a0b0*/  LDL R9, [R1+0x168] ;  /* 0x0001680001097983 */ /* 0x000ea20000100800 */
[----:B------:R-:W-:Y:S02]  /*a0c0*/  MOV R8, 0xa130 ;  /* 0x0000a13000087802 */ /* 0x000fe40000000f00 */
[----:B-12---:R-:W-:Y:S01]  /*a0d0*/  SHF.R.S32.HI R6, RZ, 0x1f, R9 ;  /* 0x0000001fff067819 */ /* 0x006fe20000011409 */
[-C--:B------:R-:W-:Y:S02]  /*a0e0*/  IMAD R7, R109, R9.reuse, RZ ;  /* 0x000000096d077224 */ /* 0x080fe400078e02ff */
[----:B------:R-:W-:-:S04]  /*a0f0*/  IMAD.WIDE.U32 R10, R108, R9, RZ ;  /* 0x000000096c0a7225 */ /* 0x000fc800078e00ff */
[----:B------:R-:W-:-:S05]  /*a100*/  IMAD R7, R108, R6, R7 ;  /* 0x000000066c077224 */ /* 0x000fca00078e0207 */
[----:B------:R-:W-:Y:S02]  /*a110*/  IADD3 R7, R11, R7, RZ ;  /* 0x000000070b077210 */ /* 0x000fe40007ffe0ff */
[----:B------:R-:W-:Y:S05]  /*a120*/  CALL.REL.NOINC `($_ZN7cutlass13device_kernelIN5flash19enable_sm80_to_sm89INS1_16FlashAttnBwdSm80INS1_25CollectiveMainloopBwdSm80ILi2ELi2EN4cute5tupleIJNS5_1CILi64EEENS7_ILi128EEES8_EEENS_10bfloat16_tEfNS_4arch4Sm80ELb0ELb0ELb1ELb1ELb0ELb0ELb0ELb0ELi2ELi2ELi4ELi2ELb1EEENS1_24CollectiveEpilogueBwdGQAISA_fSD_Li256ELb1ELb0EEENS1_19SingleTileSchedulerILb1ELb0ELb0ELi128EEEEEEEEEvNT_6ParamsE$_ZN4cute3eso3ESOILb1ELb0EJNS_6LayoutINS_5tupleIJNS3_IJNS_1CILi8EEENS4_ILi1EEEEEEEEENS3_IJNS3_IJS6_NS4_ILi0EEEEEEEEEEElEEC2ERKSC_RKl) ;  /* 0xffffcdd000007944 */ /* 0x000fea0003c3ffff */
[----:B-1----:R-:W2:Y:S01]  /*a130*/  LDL.64 R6, [R1+0x168] ;  /* 0x0001680001067983 */ /* 0x002ea20000100a00 */
[----:B------:R-:W-:Y:S02]  /*a140*/  MOV R16, 0xa180 ;  /* 0x0000a18000107802 */ /* 0x000fe40000000f00 */
[----:B--2---:R-:W-:-:S04]  /*a150*/  LEA R10, P1, R6, R106, 0x1 ;  /* 0x0000006a060a7211 */ /* 0x004fc800078208ff */
[----:B------:R-:W-:-:S04]  /*a160*/  LEA.HI.X R15, R6, R107, R7, 0x1, P1 ;  /* 0x0000006b060f7211 */ /* 0x000fc800008f0c07 */
[----:B------:R-:W-:Y:S05]  /*a170*/  CALL.REL.NOINC `($_ZN7cutlass13device_kernelIN5flash19enable_sm80_to_sm89INS1_16FlashAttnBwdSm80INS1_25CollectiveMainloopBwdSm80ILi2ELi2EN4cute5tupleIJNS5_1CILi64EEENS7_ILi128EEES8_EEENS_10bfloat16_tEfNS_4arch4Sm80ELb0ELb0ELb1ELb1ELb0ELb0ELb0ELb0ELi2ELi2ELi4ELi2ELb1EEENS1_24CollectiveEpilogueBwdGQAISA_fSD_Li256ELb1ELb0EEENS1_19SingleTileSchedulerILb1ELb0ELb0ELi128EEEEEEEEEvNT_6ParamsE$_ZN4cute8gmem_ptrIPKN7cutlass10bfloat16_tEECI1NS_12iter_adaptorIS4_S5_EEES4_) ;  /* 0xffffd20000007944 */ /* 0x000fea0003c3ffff */
[----:B------:R1:W5:Y:S01]  /*a180*/  LDL.64 R6, [R1+0x168] ;  /* 0x0001680001067983 */ /* 0x0003620000100a00 */
[----:B------:R-:W-:-:S03]  /*a190*/  MOV R10, 0xa1b0 ;  /* 0x0000a1b0000a7802 */ /* 0x000fc60000000f00 */
[----:B-1---5:R-:W-:Y:S05]  /*a1a0*/  CALL.REL.NOINC `($_ZN7cutlass13device_kernelIN5flash19enable_sm80_to_sm89INS1_16FlashAttnBwdSm80INS1_25CollectiveMainloopBwdSm80ILi2ELi2EN4cute5tupleIJNS5_1CILi64EEENS7_ILi128EEES8_EEENS_10bfloat16_tEfNS_4arch4Sm80ELb0ELb0ELb1ELb1ELb0ELb0ELb0ELb0ELi2ELi2ELi4ELi2ELb1EEENS1_24CollectiveEpilogueBwdGQAISA_fSD_Li256ELb1ELb0EEENS1_19SingleTileSchedulerILb1ELb0ELb0ELi128EEEEEEEEEvNT_6ParamsE$_ZN4cute3eso3ESOILb1ELb0EJNS_6LayoutINS_5tupleIJNS3_IJNS_1CILi8EEENS4_ILi1EEEEEEEEENS3_IJNS3_IJS6_NS4_ILi0EEEEEEEEEEENS_10ViewEngineINS_8gmem_ptrIPKN7cutlass10bfloat16_tEEEEEEEC2ERKSC_RKSK_) ;  /* 0xffffcc8000007944 */ /* 0x022fea0003c3ffff */
[----:B------:R2:W5:Y:S01]  /*a1b0*/  LDL.64 R10, [R1+0x168] ;  /* 0x00016800010a7983 */ /* 0x0005620000100a00 */
[----:B------:R-:W-:Y:S02]  /*a1c0*/  MOV R16, RZ ;  /* 0x000000ff00107202 */ /* 0x000fe40000000f00 */
[----:B-1----:R-:W-:Y:S02]  /*a1d0*/  MOV R8, 0xa1f0 ;  /* 0x0000a1f000087802 */ /* 0x002fe40000000f00 */
[----:B--2--5:R-:W-:Y:S05]  /*a1e0*/  CALL.REL.NOINC `($_ZN7cutlass13device_kernelIN5flash19enable_sm80_to_sm89INS1_16FlashAttnBwdSm80INS1_25CollectiveMainloopBwdSm80ILi2ELi2EN4cute5tupleIJNS5_1CILi64EEENS7_ILi128EEES8_EEENS_10bfloat16_tEfNS_4arch4Sm80ELb0ELb0ELb1ELb1ELb0ELb0ELb0ELb0ELi2ELi2ELi4ELi2ELb1EEENS1_24CollectiveEpilogueBwdGQAISA_fSD_Li256ELb1ELb0EEENS1_19SingleTileSchedulerILb1ELb0ELb0ELi128EEEEEEEEEvNT_6ParamsE$_ZN4cute3eso3ESOILb1ELb0EJNS_10UnderscoreEiiEEC2ERKS2_RKiS7_) ;  /* 0xffffc67000007944 */ /* 0x024fea0003c3ffff */
[----:B-1----:R-:W2:Y:S01]  /*a1f0*/  LDL R7, [R1+0x168] ;  /* 0x0001680001077983 */ /* 0x002ea20000100800 */
[----:B------:R-:W-:Y:S02]  /*a200*/  MOV R8, 0xa230 ;  /* 0x0000a23000087802 */ /* 0x000fe40000000f00 */
[----:B--2---:R-:W-:Y:S02]  /*a210*/  SHF.L.U32 R7, R7, 0xb, RZ ;  /* 0x0000000b07077819 */ /* 0x004fe400000006ff */
[----:B------:R-:W-:Y:S05]  /*a220*/  CALL.REL.NOINC `($_ZN7cutlass13device_kernelIN5flash19enable_sm80_to_sm89INS1_16FlashAttnBwdSm80INS1_25CollectiveMainloopBwdSm80ILi2ELi2EN4cute5tupleIJNS5_1CILi64EEENS7_ILi128EEES8_EEENS_10bfloat16_tEfNS_4arch4Sm80ELb0ELb0ELb1ELb1ELb0ELb0ELb0ELb0ELi2ELi2ELi4ELi2ELb1EEENS1_24CollectiveEpilogueBwdGQAISA_fSD_Li256ELb1ELb0EEENS1_19SingleTileSchedulerILb1ELb0ELb0ELi128EEEEEEEEEvNT_6ParamsE$_ZN4cute3eso3ESOILb1ELb0EJNS_6LayoutINS_5tupleIJNS3_IJNS_1CILi8EEENS4_ILi1EEEEEEEEENS3_IJNS3_IJS6_NS4_ILi0EEEEEEEEEEEiEEC2ERKSC_RKi) ;  /* 0xffffcc9000007944 */ /* 0x000fea0003c3ffff */
[----:B-1----:R-:W2:Y:S01]  /*a230*/  LDL R7, [R1+0x168] ;  /* 0x0001680001077983 */ /* 0x002ea20000100800 */
[----:B------:R-:W-:Y:S01]  /*a240*/  MOV R16, 0xa270 ;  /* 0x0000a27000107802 */ /* 0x000fe20000000f00 */
[----:B--2---:R-:W-:-:S04]  /*a250*/  IMAD.WIDE R8, R7, 0x2, R104 ;  /* 0x0000000207087825 */ /* 0x004fc800078e0268 */
[----:B------:R-:W-:Y:S05]  /*a260*/  CALL.REL.NOINC `($_ZN7cutlass13device_kernelIN5flash19enable_sm80_to_sm89INS1_16FlashAttnBwdSm80INS1_25CollectiveMainloopBwdSm80ILi2ELi2EN4cute5tupleIJNS5_1CILi64EEENS7_ILi128EEES8_EEENS_10bfloat16_tEfNS_4arch4Sm80ELb0ELb0ELb1ELb1ELb0ELb0ELb0ELb0ELi2ELi2ELi4ELi2ELb1EEENS1_24CollectiveEpilogueBwdGQAISA_fSD_Li256ELb1ELb0EEENS1_19SingleTileSchedulerILb1ELb0ELb0ELi128EEEEEEEEEvNT_6ParamsE$_ZN4cute8smem_ptrIPN7cutlass10bfloat16_tEECI1NS_12iter_adaptorIS3_S4_EEES3_) ;  /* 0xffffd1f000007944 */ /* 0x000fea0003c3ffff */
[----:B------:R1:W5:Y:S01]  /*a270*/  LDL.64 R6, [R1+0x168] ;  /* 0x0001680001067983 */ /* 0x0003620000100a00 */
[----:B------:R-:W-:-:S03]  /*a280*/  MOV R16, 0xa2a0 ;  /* 0x0000a2a000107802 */ /* 0x000fc60000000f00 */
[----:B-1---5:R-:W-:Y:S05]  /*a290*/  CALL.REL.NOINC `($_ZN7cutlass13device_kernelIN5flash19enable_sm80_to_sm89INS1_16FlashAttnBwdSm80INS1_25CollectiveMainloopBwdSm80ILi2ELi2EN4cute5tupleIJNS5_1CILi64EEENS7_ILi128EEES8_EEENS_10bfloat16_tEfNS_4arch4Sm80ELb0ELb0ELb1ELb1ELb0ELb0ELb0ELb0ELi2ELi2ELi4ELi2ELb1EEENS1_24CollectiveEpilogueBwdGQAISA_fSD_Li256ELb1ELb0EEENS1_19SingleTileSchedulerILb1ELb0ELb0ELi128EEEEEEEEEvNT_6ParamsE$_ZN4cute3eso3ESOILb1ELb0EJNS_6LayoutINS_5tupleIJNS3_IJNS_1CILi8EEENS4_ILi1EEEEEEEEENS3_IJNS3_IJS6_NS4_ILi0EEEEEEEEEEENS_10ViewEngineINS_8smem_ptrIPN7cutlass10bfloat16_tEEEEEEEC2ERKSC_RKSJ_) ;  /* 0xffffcbd000007944 */ /* 0x022fea0003c3ffff */
[----:B-1----:R1:W5:Y:S01]  /*a2a0*/  LDL.64 R8, [R1+0x168] ;  /* 0x0001680001087983 */ /* 0x0023620000100a00 */
[----:B------:R-:W-:-:S02]  /*a2b0*/  MOV R15, R11 ;  /* 0x0000000b000f7202 */ /* 0x000fc40000000f00 */
[----:B------:R-:W-:Y:S02]  /*a2c0*/  MOV R16, 0xa2e0 ;  /* 0x0000a2e000107802 */ /* 0x000fe40000000f00 */
[----:B-1---5:R-:W-:Y:S05]  /*a2d0*/  CALL.REL.NOINC `($_ZN7cutlass13device_kernelIN5flash19enable_sm80_to_sm89INS1_16FlashAttnBwdSm80INS1_25CollectiveMainloopBwdSm80ILi2ELi2EN4cute5tupleIJNS5_1CILi64EEENS7_ILi128EEES8_EEENS_10bfloat16_tEfNS_4arch4Sm80ELb0ELb0ELb1ELb1ELb0ELb0ELb0ELb0ELi2ELi2ELi4ELi2ELb1EEENS1_24CollectiveEpilogueBwdGQAISA_fSD_Li256ELb1ELb0EEENS1_19SingleTileSchedulerILb1ELb0ELb0ELi128EEEEEEEEEvNT_6ParamsE$_ZN4cute8gmem_ptrIPKN7cutlass10bfloat16_tEECI1NS_12iter_adaptorIS4_S5_EEES4_) ;  /* 0xffffd0a000007944 */ /* 0x022fea0003c3ffff */
[----:B------:R1:W5:Y:S01]  /*a2e0*/  LDL.64 R6, [R1+0x168] ;  /* 0x0001680001067983 */ /* 0x0003620000100a00 */
[----:B------:R-:W-:-:S03]  /*a2f0*/  MOV R16, 0xa310 ;  /* 0x0000a31000107802 */ /* 0x000fc60000000f00 */
[----:B-1---5:R-:W-:Y:S05]  /*a300*/  CALL.REL.NOINC `($_ZN7cutlass13device_kernelIN5flash19enable_sm80_to_sm89INS1_16FlashAttnBwdSm80INS1_25CollectiveMainloopBwdSm80ILi2ELi2EN4cute5tupleIJNS5_1CILi64EEENS7_ILi128EEES8_EEENS_10bfloat16_tEfNS_4arch4Sm80ELb0ELb0ELb1ELb1ELb0ELb0ELb0ELb0ELi2ELi2ELi4ELi2ELb1EEENS1_24CollectiveEpilogueBwdGQAISA_fSD_Li256ELb1ELb0EEENS1_19SingleTileSchedulerILb1ELb0ELb0ELi128EEEEEEEEEvNT_6ParamsE$_ZN4cute8gmem_ptrIPKN7cutlass9uint128_tEECI1NS_12iter_adaptorIS4_S5_EEES4_) ;  /* 0xffffd0c000007944 */ /* 0x022fea0003c3ffff */
[----:B------:R1:W5:Y:S01]  /*a310*/  LDL.64 R6, [R1+0x168] ;  /* 0x0001680001067983 */ /* 0x0003620000100a00 */
[----:B------:R-:W-:-:S03]  /*a320*/  MOV R16, 0xa340 ;  /* 0x0000a34000107802 */ /* 0x000fc60000000f00 */
[----:B-1---5:R-:W-:Y:S05]  /*a330*/  CALL.REL.NOINC `($_ZN7cutlass13device_kernelIN5flash19enable_sm80_to_sm89INS1_16FlashAttnBwdSm80INS1_25CollectiveMainloopBwdSm80ILi2ELi2EN4cute5tupleIJNS5_1CILi64EEENS7_ILi128EEES8_EEENS_10bfloat16_tEfNS_4arch4Sm80ELb0ELb0ELb1ELb1ELb0ELb0ELb0ELb0ELi2ELi2ELi4ELi2ELb1EEENS1_24CollectiveEpilogueBwdGQAISA_fSD_Li256ELb1ELb0EEENS1_19SingleTileSchedulerILb1ELb0ELb0ELi128EEEEEEEEEvNT_6ParamsE$_ZN4cute3eso3ESOILb1ELb0EJNS_6LayoutINS_5tupleIJNS3_IJNS_1CILi1EEES5_EEEEEENS3_IJNS3_IJS5_NS4_ILi0EEEEEEEEEEENS_10ViewEngineINS_8gmem_ptrIPKN7cutlass9uint128_tEEEEEEEC2ERKSB_RKSJ_) ;  /* 0xffffc92000007944 */ /* 0x022fea0003c3ffff */
[----:B------:R2:W5:Y:S01]  /*a340*/  LDL.64 R110, [R1+0x168] ;  /* 0x00016800016e7983 */ /* 0x0005620000100a00 */
[----:B------:R-:W-:-:S03]  /*a350*/  MOV R16, 0xa370 ;  /* 0x0000a37000107802 */ /* 0x000fc60000000f00 */
[----:B-12--5:R-:W-:Y:S05]  /*a360*/  CALL.REL.NOINC `($_ZN7cutlass13device_kernelIN5flash19enable_sm80_to_sm89INS1_16FlashAttnBwdSm80INS1_25CollectiveMainloopBwdSm80ILi2ELi2EN4cute5tupleIJNS5_1CILi64EEENS7_ILi128EEES8_EEENS_10bfloat16_tEfNS_4arch4Sm80ELb0ELb0ELb1ELb1ELb0ELb0ELb0ELb0ELi2ELi2ELi4ELi2ELb1EEENS1_24CollectiveEpilogueBwdGQAISA_fSD_Li256ELb1ELb0EEENS1_19SingleTileSchedulerILb1ELb0ELb0ELi128EEEEEEEEEvNT_6ParamsE$_ZN4cute8smem_ptrIPN7cutlass10bfloat16_tEECI1NS_12iter_adaptorIS3_S4_EEES3_) ;  /* 0xffffd0f000007944 */ /* 0x026fea0003c3ffff */
[----:B------:R1:W5:Y:S01]  /*a370*/  LDL.64 R6, [R1+0x168] ;  /* 0x0001680001067983 */ /* 0x0003620000100a00 */
[----:B------:R-:W-:-:S03]  /*a380*/  MOV R10, 0xa3a0 ;  /* 0x0000a3a0000a7802 */ /* 0x000fc60000000f00 */
[----:B-1---5:R-:W-:Y:S05]  /*a390*/  CALL.REL.NOINC `($_ZN7cutlass13device_kernelIN5flash19enable_sm80_to_sm89INS1_16FlashAttnBwdSm80INS1_25CollectiveMainloopBwdSm80ILi2ELi2EN4cute5tupleIJNS5_1CILi64EEENS7_ILi128EEES8_EEENS_10bfloat16_tEfNS_4arch4Sm80ELb0ELb0ELb1ELb1ELb0ELb0ELb0ELb0ELi2ELi2ELi4ELi2ELb1EEENS1_24CollectiveEpilogueBwdGQAISA_fSD_Li256ELb1ELb0EEENS1_19SingleTileSchedulerILb1ELb0ELb0ELi128EEEEEEEEEvNT_6ParamsE$_ZN4cute8smem_ptrIPN7cutlass9uint128_tEECI1NS_12iter_adaptorIS3_S4_EEES3_) ;  /* 0xffffd11000007944 */ /* 0x022fea0003c3ffff */
[----:B-1----:R1:W5:Y:S01]  /*a3a0*/  LDL.64 R6, [R1+0x168] ;  /* 0x0001680001067983 */ /* 0x0023620000100a00 */
[----:B------:R-:W-:-:S03]  /*a3b0*/  MOV R10, 0xa3d0 ;  /* 0x0000a3d0000a7802 */ /* 0x000fc60000000f00 */
[----:B-1---5:R-:W-:Y:S05]  /*a3c0*/  CALL.REL.NOINC `($_ZN7cutlass13device_kernelIN5flash19enable_sm80_to_sm89INS1_16FlashAttnBwdSm80INS1_25CollectiveMainloopBwdSm80ILi2ELi2EN4cute5tupleIJNS5_1CILi64EEENS7_ILi128EEES8_EEENS_10bfloat16_tEfNS_4arch4Sm80ELb0ELb0ELb1ELb1ELb0ELb0ELb0ELb0ELi2ELi2ELi4ELi2ELb1EEENS1_24CollectiveEpilogueBwdGQAISA_fSD_Li256ELb1ELb0EEENS1_19SingleTileSchedulerILb1ELb0ELb0ELi128EEEEEEEEEvNT_6ParamsE$_ZN4cute3eso3ESOILb1ELb0EJNS_6LayoutINS_5tupleIJNS3_IJNS_1CILi1EEES5_EEEEEENS3_IJNS3_IJS5_NS4_ILi0EEEEEEEEEEENS_10ViewEngineINS_8smem_ptrIPN7cutlass9uint128_tEEEEEEEC2ERKSB_RKSI_) ;  /* 0xffffc8e000007944 */ /* 0x022fea0003c3ffff */
[----:B-1----:R1:W5:Y:S01]  /*a3d0*/  LDL R6, [R1+0x168] ;  /* 0x0001680001067983 */ /* 0x0023620000100800 */
[----:B------:R-:W-:-:S03]  /*a3e0*/  MOV R8, 0xa400 ;  /* 0x0000a40000087802 */ /* 0x000fc60000000f00 */
[----:B-1---5:R-:W-:Y:S05]  /*a3f0*/  CALL.REL.NOINC `($_ZN7cutlass13device_kernelIN5flash19enable_sm80_to_sm89INS1_16FlashAttnBwdSm80INS1_25CollectiveMainloopBwdSm80ILi2ELi2EN4cute5tupleIJNS5_1CILi64EEENS7_ILi128EEES8_EEENS_10bfloat16_tEfNS_4arch4Sm80ELb0ELb0ELb1ELb1ELb0ELb0ELb0ELb0ELi2ELi2ELi4ELi2ELb1EEENS1_24CollectiveEpilogueBwdGQAISA_fSD_Li256ELb1ELb0EEENS1_19SingleTileSchedulerILb1ELb0ELb0ELi128EEEEEEEEEvNT_6ParamsE$_ZN73_INTERNAL_24fd9406_37_flash_bwd_hdim64_bf16_softcap_sm80_cu_8e232a79_330724__cvta_generic_to_sharedEPKv) ;  /* 0xffffd13000007944 */ /* 0x022fea0003c3ffff */
        /* <DEDUP_REMOVED lines=9> */
[----:B--2---:R-:W-:Y:S05]  /*a490*/  CALL.REL.NOINC `($_ZN7cutlass13device_kernelIN5flash19enable_sm80_to_sm89INS1_16FlashAttnBwdSm80INS1_25CollectiveMainloopBwdSm80ILi2ELi2EN4cute5tupleIJNS5_1CILi64EEENS7_ILi128EEES8_EEENS_10bfloat16_tEfNS_4arch4Sm80ELb0ELb0ELb1ELb1ELb0ELb0ELb0ELb0ELi2ELi2ELi4ELi2ELb1EEENS1_24CollectiveEpilogueBwdGQAISA_fSD_Li256ELb1ELb0EEENS1_19SingleTileSchedulerILb1ELb0ELb0ELi128EEEEEEEEEvNT_6ParamsE$_ZN4cute3eso3ESOILb1ELb0EJNS_1CILi0EEEiS3_EEC2ERKS3_RKiS6_) ;  /* 0xffffc5c000007944 */ /* 0x004fea0003c3ffff */
[----:B-1----:R-:W2:Y:S01]  /*a4a0*/  LDL R7, [R1+0x168] ;  /* 0x0001680001077983 */ /* 0x002ea20000100800 */
[----:B------:R-:W-:Y:S01]  /*a4b0*/  IMAD.MOV.U32 R6, RZ, RZ, R4 ;  /* 0x000000ffff067224 */ /* 0x000fe200078e0004 */
[----:B------:R-:W-:-:S02]  /*a4c0*/  MOV R16, 0xa4f0 ;  /* 0x0000a4f000107802 */ /* 0x000fc40000000f00 */
[----:B--2---:R-:W-:Y:S02]  /*a4d0*/  SHF.L.U32 R7, R7, 0x5, RZ ;  /* 0x0000000507077819 */ /* 0x004fe400000006ff */
[----:B------:R-:W-:Y:S05]  /*a4e0*/  CALL.REL.NOINC `($_ZN7cutlass13device_kernelIN5flash19enable_sm80_to_sm89INS1_16FlashAttnBwdSm80INS1_25CollectiveMainloopBwdSm80ILi2ELi2EN4cute5tupleIJNS5_1CILi64EEENS7_ILi128EEES8_EEENS_10bfloat16_tEfNS_4arch4Sm80ELb0ELb0ELb1ELb1ELb0ELb0ELb0ELb0ELi2ELi2ELi4ELi2ELb1EEENS1_24CollectiveEpilogueBwdGQAISA_fSD_Li256ELb1ELb0EEENS1_19SingleTileSchedulerILb1ELb0ELb0ELi128EEEEEEEEEvNT_6ParamsE$_ZN4cute5tupleIJiEEC2ERKi) ;  /* 0xffffcdb000007944 */ /* 0x000fea0003c3ffff */
[----:B------:R1:W5:Y:S01]  /*a4f0*/  LDL R7, [R1+0x168] ;  /* 0x0001680001077983 */ /* 0x0003620000100800 */
        /* <DEDUP_REMOVED lines=19> */
[----:B------:R-:W-:Y:S01]  /*a630*/  IMAD.MOV.U32 R16, RZ, RZ, 0x1 ;  /* 0x00000001ff107424 */ /* 0x000fe200078e00ff */
        /* <DEDUP_REMOVED lines=21> */
[----:B------:R-:W-:Y:S02]  /*a790*/  MOV R16, 0x1 ;  /* 0x0000000100107802 */ /* 0x000fe40000000f00 */
        /* <DEDUP_REMOVED lines=44> */
[----:B--2--5:R-:W-:Y:S05]  /*aa60*/  CALL.REL.NOINC `($_ZN7cutlass13device_kernelIN5flash19enable_sm80_to_sm89INS1_16FlashAttnBwdSm80INS1_25CollectiveMainloopBwdSm80ILi2ELi2EN4cute5tupleIJNS5_1CILi64EEENS7_ILi128EEES8_EEENS_10bfloat16_tEfNS_4arch4Sm80ELb0ELb0ELb1ELb1ELb0ELb0ELb0ELb0ELi2ELi2ELi4ELi2ELb1EEENS1_24CollectiveEpilogueBwdGQAISA_fSD_Li256ELb1ELb0EEENS1_19SingleTileSchedulerILb1ELb0ELb0ELi128EEEEEEEEEvNT_6ParamsE$_ZN4cute3eso3ESOILb1ELb0EJNS_10UnderscoreES2_iEEC2ERKS2_S5_RKi) ;  /* 0xffffbd7000007944 */ /* 0x024fea0003c3ffff */
[----:B------:R-:W2:Y:S01]  /*aa70*/  LDL R7, [R1+0x168] ;  /* 0x0001680001077983 */ /* 0x000ea20000100800 */
[----:B------:R-:W-:Y:S02]  /*aa80*/  MOV R8, 0xaab0 ;  /* 0x0000aab000087802 */ /* 0x000fe40000000f00 */
[----:B--2---:R-:W-:Y:S02]  /*aa90*/  SHF.L.U32 R7, R7, 0x6, RZ ;  /* 0x0000000607077819 */ /* 0x004fe400000006ff */
[----:B-1----:R-:W-:Y:S05]  /*aaa0*/  CALL.REL.NOINC `($_ZN7cutlass13device_kernelIN5flash19enable_sm80_to_sm89INS1_16FlashAttnBwdSm80INS1_25CollectiveMainloopBwdSm80ILi2ELi2EN4cute5tupleIJNS5_1CILi64EEENS7_ILi128EEES8_EEENS_10bfloat16_tEfNS_4arch4Sm80ELb0ELb0ELb1ELb1ELb0ELb0ELb0ELb0ELi2ELi2ELi4ELi2ELb1EEENS1_24CollectiveEpilogueBwdGQAISA_fSD_Li256ELb1ELb0EEENS1_19SingleTileSchedulerILb1ELb0ELb0ELi128EEEEEEEEEvNT_6ParamsE$_ZN4cute3eso3ESOILb1ELb0EJNS_6LayoutINS_5tupleIJNS3_IJNS_1CILi4EEENS4_ILi1EEEEEES6_EEENS3_IJNS3_IJS6_NS4_ILi0EEEEEES9_EEEEEiEEC2ERKSC_RKi) ;  /* 0xffffc34000007944 */ /* 0x002fea0003c3ffff */
[----:B------:R-:W2:Y:S04]  /*aab0*/  LD.E.64 R18, [R18.64+0x8] ;  /* 0x0000080412127980 */ /* 0x000ea8000c101b00 */
[----:B------:R-:W2:Y:S01]  /*aac0*/  LDL R10, [R1+0x168] ;  /* 0x00016800010a7983 */ /* 0x000ea20000100800 */
[----:B-1----:R-:W-:Y:S02]  /*aad0*/  MOV R6, R4 ;  /* 0x0000000400067202 */ /* 0x002fe40000000f00 */
[----:B------:R-:W-:Y:S01]  /*aae0*/  MOV R16, 0xab10 ;  /* 0x0000ab1000107802 */ /* 0x000fe20000000f00 */
[----:B--2---:R-:W-:-:S04]  /*aaf0*/  IMAD.WIDE R10, R10, 0x4, R18 ;  /* 0x000000040a0a7825 */ /* 0x004fc800078e0212 */
[----:B------:R-:W-:Y:S05]  /*ab00*/  CALL.REL.NOINC `($_ZN7cutlass13device_kernelIN5flash19enable_sm80_to_sm89INS1_16FlashAttnBwdSm80INS1_25CollectiveMainloopBwdSm80ILi2ELi2EN4cute5tupleIJNS5_1CILi64EEENS7_ILi128EEES8_EEENS_10bfloat16_tEfNS_4arch4Sm80ELb0ELb0ELb1ELb1ELb0ELb0ELb0ELb0ELi2ELi2ELi4ELi2ELb1EEENS1_24CollectiveEpilogueBwdGQAISA_fSD_Li256ELb1ELb0EEENS1_19SingleTileSchedulerILb1ELb0ELb0ELi128EEEEEEEEEvNT_6ParamsE$_ZN4cute8gmem_ptrIPKfECI1NS_12iter_adaptorIS2_S3_EEES2_) ;  /* 0xffffc91000007944 */ /* 0x000fea0003c3ffff */
[----:B-1----:R1:W5:Y:S01]  /*ab10*/  LDL.64 R6, [R1+0x168] ;  /* 0x0001680001067983 */ /* 0x0023620000100a00 */
[----:B------:R-:W-:-:S03]  /*ab20*/  MOV R10, 0xab40 ;  /* 0x0000ab40000a7802 */ /* 0x000fc60000000f00 */
[----:B-1---5:R-:W-:Y:S05]  /*ab30*/  CALL.REL.NOINC `($_ZN7cutlass13device_kernelIN5flash19enable_sm80_to_sm89INS1_16FlashAttnBwdSm80INS1_25CollectiveMainloopBwdSm80ILi2ELi2EN4cute5tupleIJNS5_1CILi64EEENS7_ILi128EEES8_EEENS_10bfloat16_tEfNS_4arch4Sm80ELb0ELb0ELb1ELb1ELb0ELb0ELb0ELb0ELi2ELi2ELi4ELi2ELb1EEENS1_24CollectiveEpilogueBwdGQAISA_fSD_Li256ELb1ELb0EEENS1_19SingleTileSchedulerILb1ELb0ELb0ELi128EEEEEEEEEvNT_6ParamsE$_ZN4cute3eso3ESOILb1ELb0EJNS_6LayoutINS_5tupleIJNS3_IJNS_1CILi4EEENS4_ILi1EEEEEES6_EEENS3_IJNS3_IJS6_NS4_ILi0EEEEEES9_EEEEENS_10ViewEngineINS_8gmem_ptrIPKfEEEEEEC2ERKSC_RKSI_) ;  /* 0xffffc23000007944 */ /* 0x022fea0003c3ffff */
[----:B------:R2:W5:Y:S04]  /*ab40*/  LDL.64 R18, [R14+0x40] ;  /* 0x000040000e127983 */ /* 0x0005680000100a00 */
[----:B------:R2:W5:Y:S01]  /*ab50*/  LDL.64 R10, [R1+0x168] ;  /* 0x00016800010a7983 */ /* 0x0005620000100a00 */
[----:B------:R-:W-:-:S02]  /*ab60*/  MOV R17, UR6 ;  /* 0x0000000600117c02 */ /* 0x000fc40008000f00 */
[----:B-1----:R-:W-:Y:S02]  /*ab70*/  MOV R8, 0xab90 ;  /* 0x0000ab9000087802 */ /* 0x002fe40000000f00 */
[----:B--2--5:R-:W-:Y:S05]  /*ab80*/  CALL.REL.NOINC `($_ZN7cutlass13device_kernelIN5flash19enable_sm80_to_sm89INS1_16FlashAttnBwdSm80INS1_25CollectiveMainloopBwdSm80ILi2ELi2EN4cute5tupleIJNS5_1CILi64EEENS7_ILi128EEES8_EEENS_10bfloat16_tEfNS_4arch4Sm80ELb0ELb0ELb1ELb1ELb0ELb0ELb0ELb0ELi2ELi2ELi4ELi2ELb1EEENS1_24CollectiveEpilogueBwdGQAISA_fSD_Li256ELb1ELb0EEENS1_19SingleTileSchedulerILb1ELb0ELb0ELi128EEEEEEEEEvNT_6ParamsE$_ZN4cute3eso3ESOILb1ELb0EJNS_10UnderscoreES2_iEEC2ERKS2_S5_RKi) ;  /* 0xffffbc5000007944 */ /* 0x024fea0003c3ffff */
[----:B------:R-:W2:Y:S01]  /*ab90*/  LDL R7, [R1+0x168] ;  /* 0x0001680001077983 */ /* 0x000ea20000100800 */
[----:B------:R-:W-:Y:S02]  /*aba0*/  MOV R8, 0xabd0 ;  /* 0x0000abd000087802 */ /* 0x000fe40000000f00 */
[----:B--2---:R-:W-:Y:S02]  /*abb0*/  SHF.L.U32 R7, R7, 0x6, RZ ;  /* 0x0000000607077819 */ /* 0x004fe400000006ff */
[----:B-1----:R-:W-:Y:S05]  /*abc0*/  CALL.REL.NOINC `($_ZN7cutlass13device_kernelIN5flash19enable_sm80_to_sm89INS1_16FlashAttnBwdSm80INS1_25CollectiveMainloopBwdSm80ILi2ELi2EN4cute5tupleIJNS5_1CILi64EEENS7_ILi128EEES8_EEENS_10bfloat16_tEfNS_4arch4Sm80ELb0ELb0ELb1ELb1ELb0ELb0ELb0ELb0ELi2ELi2ELi4ELi2ELb1EEENS1_24CollectiveEpilogueBwdGQAISA_fSD_Li256ELb1ELb0EEENS1_19SingleTileSchedulerILb1ELb0ELb0ELi128EEEEEEEEEvNT_6ParamsE$_ZN4cute3eso3ESOILb1ELb0EJNS_6LayoutINS_5tupleIJNS3_IJNS_1CILi4EEENS4_ILi1EEEEEES6_EEENS3_IJNS3_IJS6_NS4_ILi0EEEEEES9_EEEEEiEEC2ERKSC_RKi) ;  /* 0xffffc22000007944 */ /* 0x002fea0003c3ffff */
[----:B------:R-:W2:Y:S04]  /*abd0*/  LD.E.64 R18, [R18.64] ;  /* 0x0000000412127980 */ /* 0x000ea8000c101b00 */
[----:B------:R-:W2:Y:S01]  /*abe0*/  LDL R8, [R1+0x168] ;  /* 0x0001680001087983 */ /* 0x000ea20000100800 */
[----:B-1----:R-:W-:Y:S02]  /*abf0*/  MOV R6, R4 ;  /* 0x0000000400067202 */ /* 0x002fe40000000f00 */
[----:B------:R-:W-:Y:S01]  /*ac00*/  MOV R16, 0xac30 ;  /* 0x0000ac3000107802 */ /* 0x000fe20000000f00 */
[----:B--2---:R-:W-:-:S04]  /*ac10*/  IMAD.WIDE R8, R8, 0x4, R18 ;  /* 0x0000000408087825 */ /* 0x004fc800078e0212 */
[----:B------:R-:W-:Y:S05]  /*ac20*/  CALL.REL.NOINC `($_ZN7cutlass13device_kernelIN5flash19enable_sm80_to_sm89INS1_16FlashAttnBwdSm80INS1_25CollectiveMainloopBwdSm80ILi2ELi2EN4cute5tupleIJNS5_1CILi64EEENS7_ILi128EEES8_EEENS_10bfloat16_tEfNS_4arch4Sm80ELb0ELb0ELb1ELb1ELb0ELb0ELb0ELb0ELi2ELi2ELi4ELi2ELb1EEENS1_24CollectiveEpilogueBwdGQAISA_fSD_Li256ELb1ELb0EEENS1_19SingleTileSchedulerILb1ELb0ELb0ELi128EEEEEEEEEvNT_6ParamsE$_ZN4cute8smem_ptrIPfECI1NS_12iter_adaptorIS1_S2_EEES1_) ;  /* 0xffffc8c000007944 */ /* 0x000fea0003c3ffff */
[----:B-1----:R1:W5:Y:S01]  /*ac30*/  LDL.64 R6, [R1+0x168] ;  /* 0x0001680001067983 */ /* 0x0023620000100a00 */
[----:B------:R-:W-:-:S03]  /*ac40*/  MOV R16, 0xac60 ;  /* 0x0000ac6000107802 */ /* 0x000fc60000000f00 */
[----:B-1---5:R-:W-:Y:S05]  /*ac50*/  CALL.REL.NOINC `($_ZN7cutlass13device_kernelIN5flash19enable_sm80_to_sm89INS1_16FlashAttnBwdSm80INS1_25CollectiveMainloopBwdSm80ILi2ELi2EN4cute5tupleIJNS5_1CILi64EEENS7_ILi128EEES8_EEENS_10bfloat16_tEfNS_4arch4Sm80ELb0ELb0ELb1ELb1ELb0ELb0ELb0ELb0ELi2ELi2ELi4ELi2ELb1EEENS1_24CollectiveEpilogueBwdGQAISA_fSD_Li256ELb1ELb0EEENS1_19SingleTileSchedulerILb1ELb0ELb0ELi128EEEEEEEEEvNT_6ParamsE$_ZN4cute3eso3ESOILb1ELb0EJNS_6LayoutINS_5tupleIJNS3_IJNS_1CILi4EEENS4_ILi1EEEEEES6_EEENS3_IJNS3_IJS6_NS4_ILi0EEEEEES9_EEEEENS_10ViewEngineINS_8smem_ptrIPfEEEEEEC2ERKSC_RKSH_) ;  /* 0xffffc15000007944 */ /* 0x022fea0003c3ffff */
[----:B------:R2:W5:Y:S04]  /*ac60*/  LDL.64 R18, [R14+0x48] ;  /* 0x000048000e127983 */ /* 0x0005680000100a00 */
[----:B-1----:R2:W5:Y:S01]  /*ac70*/  LDL.64 R8, [R1+0x168] ;  /* 0x0001680001087983 */ /* 0x0025620000100a00 */
[----:B------:R-:W-:-:S02]  /*ac80*/  MOV R7, RZ ;  /* 0x000000ff00077202 */ /* 0x000fc40000000f00 */
[----:B------:R-:W-:Y:S02]  /*ac90*/  MOV R16, 0xacb0 ;  /* 0x0000acb000107802 */ /* 0x000fe40000000f00 */
[----:B--2--5:R-:W-:Y:S05]  /*aca0*/  CALL.REL.NOINC `($_ZN7cutlass13device_kernelIN5flash19enable_sm80_to_sm89INS1_16FlashAttnBwdSm80INS1_25CollectiveMainloopBwdSm80ILi2ELi2EN4cute5tupleIJNS5_1CILi64EEENS7_ILi128EEES8_EEENS_10bfloat16_tEfNS_4arch4Sm80ELb0ELb0ELb1ELb1ELb0ELb0ELb0ELb0ELi2ELi2ELi4ELi2ELb1EEENS1_24CollectiveEpilogueBwdGQAISA_fSD_Li256ELb1ELb0EEENS1_19SingleTileSchedulerILb1ELb0ELb0ELi128EEEEEEEEEvNT_6ParamsE$_ZN4cute3eso3ESOILb1ELb0EJNS_1CILi0EEEiEEC2ERKS3_RKi) ;  /* 0xffffbd7000007944 */ /* 0x024fea0003c3ffff */
[----:B-1----:R1:W5:Y:S01]  /*acb0*/  LD.E R7, [R18.64] ;  /* 0x0000000412077980 */ /* 0x002362000c101900 */
[----:B------:R-:W-:-:S03]  /*acc0*/  MOV R20, 0xace0 ;  /* 0x0000ace000147802 */ /* 0x000fc60000000f00 */
[----:B-1---5:R-:W-:Y:S05]  /*acd0*/  CALL.REL.NOINC `($_ZN7cutlass13device_kernelIN5flash19enable_sm80_to_sm89INS1_16FlashAttnBwdSm80INS1_25CollectiveMainloopBwdSm80ILi2ELi2EN4cute5tupleIJNS5_1CILi64EEENS7_ILi128EEES8_EEENS_10bfloat16_tEfNS_4arch4Sm80ELb0ELb0ELb1ELb1ELb0ELb0ELb0ELb0ELi2ELi2ELi4ELi2ELb1EEENS1_24CollectiveEpilogueBwdGQAISA_fSD_Li256ELb1ELb0EEENS1_19SingleTileSchedulerILb1ELb0ELb0ELi128EEEEEEEEEvNT_6ParamsE$_ZZN4cuteplIJiEJNS_1CILi0EEEEEEDaRKNS_15ArithmeticTupleIJDpT_EEERKNS3_IJDpT0_EEEENKUlDpRKT_E_clIJiEEEDaSH_) ;  /* 0xffffeba000007944 */ /* 0x022fea0003c3ffff */
[----:B-----5:R-:W-:Y:S01]  /*ace0*/  ISETP.GT.AND P0, PT, R6, 0x3f, PT ;  /* 0x0000003f0600780c */ /* 0x020fe20003f04270 */
[----:B------:R-:W-:Y:S01]  /*acf0*/  IMAD.MOV.U32 R6, RZ, RZ, R12 ;  /* 0x000000ffff067224 */ /* 0x000fe200078e000c */
[----:B------:R-:W-:-:S11]  /*ad00*/  MOV R7, 0x0 ;  /* 0x0000000000077802 */ /* 0x000fd60000000f00 */
[----:B------:R-:W-:Y:S05]  /*ad10*/  @P0 RET.REL.NODEC R6 `(_ZN7cutlass13device_kernelIN5flash19enable_sm80_to_sm89INS1_16FlashAttnBwdSm80INS1_25CollectiveMainloopBwdSm80ILi2ELi2EN4cute5tupleIJNS5_1CILi64EEENS7_ILi128EEES8_EEENS_10bfloat16_tEfNS_4arch4Sm80ELb0ELb0ELb1ELb1ELb0ELb0ELb0ELb0ELi2ELi2ELi4ELi2ELb1EEENS1_24CollectiveEpilogueBwdGQAISA_fSD_Li256ELb1ELb0EEENS1_19SingleTileSchedulerILb1ELb0ELb0ELi128EEEEEEEEEvNT_6ParamsE) ;  /* 0xffff52e006000950 */ /* 0x000fea0003c3ffff */
[----:B------:R-:W5:Y:S01]  /*ad20*/  LDL.64 R14, [R14+0x50] ;  /* 0x000050000e0e7983 */ /* 0x000f620000100a00 */
[----:B------:R-:W-:Y:S02]  /*ad30*/  MOV R7, RZ ;  /* 0x000000ff00077202 */ /* 0x000fe40000000f00 */
[----:B------:R-:W-:Y:S02]  /*ad40*/  MOV R16, 0xad60 ;  /* 0x0000ad6000107802 */ /* 0x000fe40000000f00 */
[----:B-1---5:R-:W-:Y:S05]  /*ad50*/  CALL.REL.NOINC `($_ZN7cutlass13device_kernelIN5flash19enable_sm80_to_sm89INS1_16FlashAttnBwdSm80INS1_25CollectiveMainloopBwdSm80ILi2ELi2EN4cute5tupleIJNS5_1CILi64EEENS7_ILi128EEES8_EEENS_10bfloat16_tEfNS_4arch4Sm80ELb0ELb0ELb1ELb1ELb0ELb0ELb0ELb0ELi2ELi2ELi4ELi2ELb1EEENS1_24CollectiveEpilogueBwdGQAISA_fSD_Li256ELb1ELb0EEENS1_19SingleTileSchedulerILb1ELb0ELb0ELi128EEEEEEEEEvNT_6ParamsE$_ZN4cute3eso3ESOILb1ELb0EJNS_10UnderscoreEiEEC2ERKS2_RKi) ;  /* 0xffffbac000007944 */ /* 0x022fea0003c3ffff */
[----:B-1----:R-:W-:Y:S02]  /*ad60*/  MOV R6, R13 ;  /* 0x0000000d00067202 */ /* 0x002fe40000000f00 */
[----:B------:R-:W-:Y:S02]  /*ad70*/  MOV R16, 0xad90 ;  /* 0x0000ad9000107802 */ /* 0x000fe40000000f00 */
[----:B------:R-:W-:Y:S05]  /*ad80*/  CALL.REL.NOINC `($_ZN7cutlass13device_kernelIN5flash19enable_sm80_to_sm89INS1_16FlashAttnBwdSm80INS1_25CollectiveMainloopBwdSm80ILi2ELi2EN4cute5tupleIJNS5_1CILi64EEENS7_ILi128EEES8_EEENS_10bfloat16_tEfNS_4arch4Sm80ELb0ELb0ELb1ELb1ELb0ELb0ELb0ELb0ELi2ELi2ELi4ELi2ELb1EEENS1_24CollectiveEpilogueBwdGQAISA_fSD_Li256ELb1ELb0EEENS1_19SingleTileSchedulerILb1ELb0ELb0ELi128EEEEEEEEEvNT_6ParamsE$_ZN4cute8gmem_ptrIPKfECI1NS_12iter_adaptorIS2_S3_EEES2_) ;  /* 0xffffc69000007944 */ /* 0x000fea0003c3ffff */
[----:B-1----:R1:W5:Y:S01]  /*ad90*/  LDL.64 R6, [R1+0x160] ;  /* 0x0001600001067983 */ /* 0x0023620000100a00 */
[----:B------:R-:W-:-:S03]  /*ada0*/  MOV R16, 0xadc0 ;  /* 0x0000adc000107802 */ /* 0x000fc60000000f00 */
[----:B-1---5:R-:W-:Y:S05]  /*adb0*/  CALL.REL.NOINC `($_ZN7cutlass13device_kernelIN5flash19enable_sm80_to_sm89INS1_16FlashAttnBwdSm80INS1_25CollectiveMainloopBwdSm80ILi2ELi2EN4cute5tupleIJNS5_1CILi64EEENS7_ILi128EEES8_EEENS_10bfloat16_tEfNS_4arch4Sm80ELb0ELb0ELb1ELb1ELb0ELb0ELb0ELb0ELi2ELi2ELi4ELi2ELb1EEENS1_24CollectiveEpilogueBwdGQAISA_fSD_Li256ELb1ELb0EEENS1_19SingleTileSchedulerILb1ELb0ELb0ELi128EEEEEEEEEvNT_6ParamsE$_ZN4cute3eso3ESOILb1ELb0EJNS_6LayoutINS_5tupleIJNS3_IJNS_1CILi4EEENS4_ILi1EEEEEEEEENS3_IJNS3_IJS6_NS4_ILi0EEEEEEEEEEENS_10ViewEngineINS_8gmem_ptrIPKfEEEEEEC2ERKSC_RKSI_) ;  /* 0xffffbf3000007944 */ /* 0x022fea0003c3ffff */
[----:B-1----:R1:W5:Y:S01]  /*adc0*/  LDL.64 R10, [R1+0x160] ;  /* 0x00016000010a7983 */ /* 0x0023620000100a00 */
[----:B------:R-:W-:Y:S02]  /*add0*/  MOV R7, RZ ;  /* 0x000000ff00077202 */ /* 0x000fe40000000f00 */
[----:B------:R-:W-:Y:S02]  /*ade0*/  MOV R16, 0xae00 ;  /* 0x0000ae0000107802 */ /* 0x000fe40000000f00 */
[----:B-1---5:R-:W-:Y:S05]  /*adf0*/  CALL.REL.NOINC `($_ZN7cutlass13device_kernelIN5flash19enable_sm80_to_sm89INS1_16FlashAttnBwdSm80INS1_25CollectiveMainloopBwdSm80ILi2ELi2EN4cute5tupleIJNS5_1CILi64EEENS7_ILi128EEES8_EEENS_10bfloat16_tEfNS_4arch4Sm80ELb0ELb0ELb1ELb1ELb0ELb0ELb0ELb0ELi2ELi2ELi4ELi2ELb1EEENS1_24CollectiveEpilogueBwdGQAISA_fSD_Li256ELb1ELb0EEENS1_19SingleTileSchedulerILb1ELb0ELb0ELi128EEEEEEEEEvNT_6ParamsE$_ZN4cute3eso3ESOILb1ELb0EJNS_10UnderscoreEiEEC2ERKS2_RKi) ;  /* 0xffffba2000007944 */ /* 0x022fea0003c3ffff */
[----:B-1----:R-:W-:Y:S02]  /*ae00*/  MOV R6, R13 ;  /* 0x0000000d00067202 */ /* 0x002fe40000000f00 */
[----:B------:R-:W-:-:S02]  /*ae10*/  MOV R16, 0xae30 ;  /* 0x0000ae3000107802 */ /* 0x000fc40000000f00 */
[----:B------:R-:W-:Y:S05]  /*ae20*/  CALL.REL.NOINC `($_ZN7cutlass13device_kernelIN5flash19enable_sm80_to_sm89INS1_16FlashAttnBwdSm80INS1_25CollectiveMainloopBwdSm80ILi2ELi2EN4cute5tupleIJNS5_1CILi64EEENS7_ILi128EEES8_EEENS_10bfloat16_tEfNS_4arch4Sm80ELb0ELb0ELb1ELb1ELb0ELb0ELb0ELb0ELi2ELi2ELi4ELi2ELb1EEENS1_24CollectiveEpilogueBwdGQAISA_fSD_Li256ELb1ELb0EEENS1_19SingleTileSchedulerILb1ELb0ELb0ELi128EEEEEEEEEvNT_6ParamsE$_ZN4cute8smem_ptrIPfECI1NS_12iter_adaptorIS1_S2_EEES1_) ;  /* 0xffffc6c000007944 */ /* 0x000fea0003c3ffff */
[----:B-1----:R1:W5:Y:S01]  /*ae30*/  LDL.64 R6, [R1+0x160] ;  /* 0x0001600001067983 */ /* 0x0023620000100a00 */
[----:B------:R-:W-:-:S03]  /*ae40*/  MOV R16, 0xae60 ;  /* 0x0000ae6000107802 */ /* 0x000fc60000000f00 */
[----:B-1---5:R-:W-:Y:S05]  /*ae50*/  CALL.REL.NOINC `($_ZN7cutlass13device_kernelIN5flash19enable_sm80_to_sm89INS1_16FlashAttnBwdSm80INS1_25CollectiveMainloopBwdSm80ILi2ELi2EN4cute5tupleIJNS5_1CILi64EEENS7_ILi128EEES8_EEENS_10bfloat16_tEfNS_4arch4Sm80ELb0ELb0ELb1ELb1ELb0ELb0ELb0ELb0ELi2ELi2ELi4ELi2ELb1EEENS1_24CollectiveEpilogueBwdGQAISA_fSD_Li256ELb1ELb0EEENS1_19SingleTileSchedulerILb1ELb0ELb0ELi128EEEEEEEEEvNT_6ParamsE$_ZN4cute3eso3ESOILb1ELb0EJNS_6LayoutINS_5tupleIJNS3_IJNS_1CILi4EEENS4_ILi1EEEEEEEEENS3_IJNS3_IJS6_NS4_ILi0EEEEEEEEEEENS_10ViewEngineINS_8smem_ptrIPfEEEEEEC2ERKSC_RKSH_) ;  /* 0xffffbed000007944 */ /* 0x022fea0003c3ffff */
[----:B-1----:R1:W5:Y:S01]  /*ae60*/  LDL.64 R8, [R1+0x160] ;  /* 0x0001600001087983 */ /* 0x0023620000100a00 */
[----:B------:R-:W-:-:S02]  /*ae70*/  MOV R6, R4 ;  /* 0x0000000400067202 */ /* 0x000fc40000000f00 */
[----:B------:R-:W-:Y:S02]  /*ae80*/  MOV R16, 0xaea0 ;  /* 0x0000aea000107802 */ /* 0x000fe40000000f00 */
[----:B-1---5:R-:W-:Y:S05]  /*ae90*/  CALL.REL.NOINC `($_ZN7cutlass13device_kernelIN5flash19enable_sm80_to_sm89INS1_16FlashAttnBwdSm80INS1_25CollectiveMainloopBwdSm80ILi2ELi2EN4cute5tupleIJNS5_1CILi64EEENS7_ILi128EEES8_EEENS_10bfloat16_tEfNS_4arch4Sm80ELb0ELb0ELb1ELb1ELb0ELb0ELb0ELb0ELi2ELi2ELi4ELi2ELb1EEENS1_24CollectiveEpilogueBwdGQAISA_fSD_Li256ELb1ELb0EEENS1_19SingleTileSchedulerILb1ELb0ELb0ELi128EEEEEEEEEvNT_6ParamsE$_ZN4cute8gmem_ptrIPKfECI1NS_12iter_adaptorIS2_S3_EEES2_) ;  /* 0xffffc58000007944 */ /* 0x022fea0003c3ffff */
[----:B-1----:R1:W5:Y:S01]  /*aea0*/  LDL.64 R6, [R1+0x168] ;  /* 0x0001680001067983 */ /* 0x0023620000100a00 */
[----:B------:R-:W-:-:S03]  /*aeb0*/  MOV R16, 0xaed0 ;  /* 0x0000aed000107802 */ /* 0x000fc60000000f00 */
[----:B-1---5:R-:W-:Y:S05]  /*aec0*/  CALL.REL.NOINC `($_ZN7cutlass13device_kernelIN5flash19enable_sm80_to_sm89INS1_16FlashAttnBwdSm80INS1_25CollectiveMainloopBwdSm80ILi2ELi2EN4cute5tupleIJNS5_1CILi64EEENS7_ILi128EEES8_EEENS_10bfloat16_tEfNS_4arch4Sm80ELb0ELb0ELb1ELb1ELb0ELb0ELb0ELb0ELi2ELi2ELi4ELi2ELb1EEENS1_24CollectiveEpilogueBwdGQAISA_fSD_Li256ELb1ELb0EEENS1_19SingleTileSchedulerILb1ELb0ELb0ELi128EEEEEEEEEvNT_6ParamsE$_ZN4cute8gmem_ptrIPKN7cutlass9uint128_tEECI1NS_12iter_adaptorIS4_S5_EEES4_) ;  /* 0xffffc50000007944 */ /* 0x022fea0003c3ffff */
[----:B------:R1:W5:Y:S01]  /*aed0*/  LDL.64 R6, [R1+0x168] ;  /* 0x0001680001067983 */ /* 0x0003620000100a00 */
[----:B------:R-:W-:-:S03]  /*aee0*/  MOV R16, 0xaf00 ;  /* 0x0000af0000107802 */ /* 0x000fc60000000f00 */
[----:B-1---5:R-:W-:Y:S05]  /*aef0*/  CALL.REL.NOINC `($_ZN7cutlass13device_kernelIN5flash19enable_sm80_to_sm89INS1_16FlashAttnBwdSm80INS1_25CollectiveMainloopBwdSm80ILi2ELi2EN4cute5tupleIJNS5_1CILi64EEENS7_ILi128EEES8_EEENS_10bfloat16_tEfNS_4arch4Sm80ELb0ELb0ELb1ELb1ELb0ELb0ELb0ELb0ELi2ELi2ELi4ELi2ELb1EEENS1_24CollectiveEpilogueBwdGQAISA_fSD_Li256ELb1ELb0EEENS1_19SingleTileSchedulerILb1ELb0ELb0ELi128EEEEEEEEEvNT_6ParamsE$_ZN4cute3eso3ESOILb1ELb0EJNS_6LayoutINS_5tupleIJNS3_IJNS_1CILi1EEES5_EEEEEENS3_IJNS3_IJS5_NS4_ILi0EEEEEEEEEEENS_10ViewEngineINS_8gmem_ptrIPKN7cutlass9uint128_tEEEEEEEC2ERKSB_RKSJ_) ;  /* 0xffffbd6000007944 */ /* 0x022fea0003c3ffff */
[----:B------:R2:W5:Y:S01]  /*af00*/  LDL.64 R22, [R1+0x168] ;  /* 0x0001680001167983 */ /* 0x0005620000100a00 */
[----:B-1----:R-:W-:Y:S02]  /*af10*/  MOV R6, R4 ;  /* 0x0000000400067202 */ /* 0x002fe40000000f00 */
[----:B------:R-:W-:Y:S02]  /*af20*/  MOV R16, 0xaf40 ;  /* 0x0000af4000107802 */ /* 0x000fe40000000f00 */
[----:B--2--5:R-:W-:Y:S05]  /*af30*/  CALL.REL.NOINC `($_ZN7cutlass13device_kernelIN5flash19enable_sm80_to_sm89INS1_16FlashAttnBwdSm80INS1_25CollectiveMainloopBwdSm80ILi2ELi2EN4cute5tupleIJNS5_1CILi64EEENS7_ILi128EEES8_EEENS_10bfloat16_tEfNS_4arch4Sm80ELb0ELb0ELb1ELb1ELb0ELb0ELb0ELb0ELi2ELi2ELi4ELi2ELb1EEENS1_24CollectiveEpilogueBwdGQAISA_fSD_Li256ELb1ELb0EEENS1_19SingleTileSchedulerILb1ELb0ELb0ELi128EEEEEEEEEvNT_6ParamsE$_ZN4cute8smem_ptrIPfECI1NS_12iter_adaptorIS1_S2_EEES1_) ;  /* 0xffffc5b000007944 */ /* 0x024fea0003c3ffff */
[----:B-1----:R1:W5:Y:S01]  /*af40*/  LDL.64 R6, [R1+0x168] ;  /* 0x0001680001067983 */ /* 0x0023620000100a00 */
        /* <DEDUP_REMOVED lines=8> */
[----:B------:R-:W2:Y:S01]  /*afd0*/  LD.E.U8 R14, [R14.64] ;  /* 0x000000040e0e7980 */ /* 0x000ea2000c101100 */
[----:B------:R-:W-:Y:S02]  /*afe0*/  MOV R13, 0x0 ;  /* 0x00000000000d7802 */ /* 0x000fe40000000f00 */
[----:B--2---:R-:W-:-:S13]  /*aff0*/  ISETP.NE.AND P0, PT, R14, RZ, PT ;  /* 0x000000ff0e00720c */ /* 0x004fda0003f05270 */
[----:B------:R-:W-:Y:S01]  /*b000*/  @!PT LDS RZ, [RZ] ;  /* 0x00000000fffff984 */ /* 0x000fe20000000800 */
[----:B------:R-:W-:Y:S01]  /*b010*/  @!PT LDS RZ, [RZ] ;  /* 0x00000000fffff984 */ /* 0x000fe20000000800 */
[----:B------:R-:W-:Y:S01]  /*b020*/  @!PT LDS RZ, [RZ] ;  /* 0x00000000fffff984 */ /* 0x000fe20000000800 */
[----:B------:R1:W-:Y:S01]  /*b030*/  LDGSTS.E.BYPASS.LTC128B.128 [R6], [R22.64], P0 ;  /* 0x0000000016067fae */ /* 0x0003e20008101d44 */
[----:B------:R-:W-:Y:S05]  /*b040*/  RET.REL.NODEC R12 `(_ZN7cutlass13device_kernelIN5flash19enable_sm80_to_sm89INS1_16FlashAttnBwdSm80INS1_25CollectiveMainloopBwdSm80ILi2ELi2EN4cute5tupleIJNS5_1CILi64EEENS7_ILi128EEES8_EEENS_10bfloat16_tEfNS_4arch4Sm80ELb0ELb0ELb1ELb1ELb0ELb0ELb0ELb0ELi2ELi2ELi4ELi2ELb1EEENS1_24CollectiveEpilogueBwdGQAISA_fSD_Li256ELb1ELb0EEENS1_19SingleTileSchedulerILb1ELb0ELb0ELi128EEEEEEEEEvNT_6ParamsE) ;  /* 0xffff4fb00c007950 */ /* 0x000fea0003c3ffff */
        .type           $_ZN7cutlass13device_kernelIN5flash19enable_sm80_to_sm89INS1_16FlashAttnBwdSm80INS1_25CollectiveMainloopBwdSm80ILi2ELi2EN4cute5tupleIJNS5_1CILi64EEENS7_ILi128EEES8_EEENS_10bfloat16_tEfNS_4arch4Sm80ELb0ELb0ELb1ELb1ELb0ELb0ELb0ELb0ELi2ELi2ELi4ELi2ELb1EEENS1_24CollectiveEpilogueBwdGQAISA_fSD_Li256ELb1ELb0EEENS1_19SingleTileSchedulerILb1ELb0ELb0ELi128EEEEEEEEEvNT_6ParamsE$_ZZN5flash25CollectiveMainloopBwdSm80ILi2ELi2EN4cute5tupleIJNS1_1CILi64EEENS3_ILi128EEES4_EEEN7cutlass10bfloat16_tEfNS7_4arch4Sm80ELb0ELb0ELb1ELb1ELb0ELb0ELb0ELb0ELi2ELi2ELi4ELi2ELb1EE3mmaINS_16FlashAttnBwdSm80ISB_NS_24CollectiveEpilogueBwdGQAIS6_fSA_Li256ELb1ELb0EEENS_19SingleTileSchedulerILb1ELb0ELb0ELi128EEEE13SharedStorageENS1_6TensorINS1_11ArrayEngineIfLm32EEENS1_6LayoutINS2_IJNS2_IJNS3_ILi2EEESO_EEESO_NS3_ILi4EEEEEENS2_IJNS2_IJNS3_ILi1EEESO_EEESQ_NS3_ILi8EEEEEEEEEEEEbRKNSB_6ParamsERT0_S12_iNS2_IJiiiEEERT_ENKUliiE_clEii,@function
        .size           $_ZN7cutlass13device_kernelIN5flash19enable_sm80_to_sm89INS1_16FlashAttnBwdSm80INS1_25CollectiveMainloopBwdSm80ILi2ELi2EN4cute5tupleIJNS5_1CILi64EEENS7_ILi128EEES8_EEENS_10bfloat16_tEfNS_4arch4Sm80ELb0ELb0ELb1ELb1ELb0ELb0ELb0ELb0ELi2ELi2ELi4ELi2ELb1EEENS1_24CollectiveEpilogueBwdGQAISA_fSD_Li256ELb1ELb0EEENS1_19SingleTileSchedulerILb1ELb0ELb0ELi128EEEEEEEEEvNT_6ParamsE$_ZZN5flash25CollectiveMainloopBwdSm80ILi2ELi2EN4cute5tupleIJNS1_1CILi64EEENS3_ILi128EEES4_EEEN7cutlass10bfloat16_tEfNS7_4arch4Sm80ELb0ELb0ELb1ELb1ELb0ELb0ELb0ELb0ELi2ELi2ELi4ELi2ELb1EE3mmaINS_16FlashAttnBwdSm80ISB_NS_24CollectiveEpilogueBwdGQAIS6_fSA_Li256ELb1ELb0EEENS_19SingleTileSchedulerILb1ELb0ELb0ELi128EEEE13SharedStorageENS1_6TensorINS1_11ArrayEngineIfLm32EEENS1_6LayoutINS2_IJNS2_IJNS3_ILi2EEESO_EEESO_NS3_ILi4EEEEEENS2_IJNS2_IJNS3_ILi1EEESO_EEESQ_NS3_ILi8EEEEEEEEEEEEbRKNSB_6ParamsERT0_S12_iNS2_IJiiiEEERT_ENKUliiE_clEii,(.L_x_3637 - $_ZN7cutlass13device_kernelIN5flash19enable_sm80_to_sm89INS1_16FlashAttnBwdSm80INS1_25CollectiveMainloopBwdSm80ILi2ELi2EN4cute5tupleIJNS5_1CILi64EEENS7_ILi128EEES8_EEENS_10bfloat16_tEfNS_4arch4Sm80ELb0ELb0ELb1ELb1ELb0ELb0ELb0ELb0ELi2ELi2ELi4ELi2ELb1EEENS1_24CollectiveEpilogueBwdGQAISA_fSD_Li256ELb1ELb0EEENS1_19SingleTileSchedulerILb1ELb0ELb0ELi128EEEEEEEEEvNT_6ParamsE$_ZZN5flash25CollectiveMainloopBwdSm80ILi2ELi2EN4cute5tupleIJNS1_1CILi64EEENS3_ILi128EEES4_EEEN7cutlass10bfloat16_tEfNS7_4arch4Sm80ELb0ELb0ELb1ELb1ELb0ELb0ELb0ELb0ELi2ELi2ELi4ELi2ELb1EE3mmaINS_16FlashAttnBwdSm80ISB_NS_24CollectiveEpilogueBwdGQAIS6_fSA_Li256ELb1ELb0EEENS_19SingleTileSchedulerILb1ELb0ELb0ELi128EEEE13SharedStorageENS1_6TensorINS1_11ArrayEngineIfLm32EEENS1_6LayoutINS2_IJNS2_IJNS3_ILi2EEESO_EEESO_NS3_ILi4EEEEEENS2_IJNS2_IJNS3_ILi1EEESO_EEESQ_NS3_ILi8EEEEEEEEEEEEbRKNSB_6ParamsERT0_S12_iNS2_IJiiiEEERT_ENKUliiE_clEii)
$_ZN7cutlass13device_kernelIN5flash19enable_sm80_to_sm89INS1_16FlashAttnBwdSm80INS1_25CollectiveMainloopBwdSm80ILi2ELi2EN4cute5tupleIJNS5_1CILi64EEENS7_ILi128EEES8_EEENS_10bfloat16_tEfNS_4arch4Sm80ELb0ELb0ELb1ELb1ELb0ELb0ELb0ELb0ELi2ELi2ELi4ELi2ELb1EEENS1_24CollectiveEpilogueBwdGQAISA_fSD_Li256ELb1ELb0EEENS1_19SingleTileSchedulerILb1ELb0ELb0ELi128EEEEEEEEEvNT_6ParamsE$_ZZN5flash25CollectiveMainloopBwdSm80ILi2ELi2EN4cute5tupleIJNS1_1CILi64EEENS3_ILi128EEES4_EEEN7cutlass10bfloat16_tEfNS7_4arch4Sm80ELb0ELb0ELb1ELb1ELb0ELb0ELb0ELb0ELi2ELi2ELi4ELi2ELb1EE3mmaINS_16FlashAttnBwdSm80ISB_NS_24CollectiveEpilogueBwdGQAIS6_fSA_Li256ELb1ELb0EEENS_19SingleTileSchedulerILb1ELb0ELb0ELi128EEEE13SharedStorageENS1_6TensorINS1_11ArrayEngineIfLm32EEENS1_6LayoutINS2_IJNS2_IJNS3_ILi2EEESO_EEESO_NS3_ILi4EEEEEENS2_IJNS2_IJNS3_ILi1EEESO_EEESQ_NS3_ILi8EEEEEEEEEEEEbRKNSB_6ParamsERT0_S12_iNS2_IJiiiEEERT_ENKUliiE_clEii:
        /* <DEDUP_REMOVED lines=355> */
.L_x_192:
        /* <DEDUP_REMOVED lines=16> */
.L_x_3637:


//--------------------- .text._ZN7cutlass13device_kernelIN5flash19enable_sm80_to_sm89INS1_16FlashAttnBwdSm80INS1_25CollectiveMainloopBwdSm80ILi2ELi2EN4cute5tupleIJNS5_1CILi64EEENS7_ILi128EEES8_EEENS_10bfloat16_tEfNS_4arch4Sm80ELb0ELb0ELb1ELb1ELb1ELb0ELb0ELb0ELi2ELi2ELi4ELi2ELb1EEENS1_24CollectiveEpilogueBwdGQAISA_fSD_Li256ELb1ELb1EEENS1_19SingleTileSchedulerILb1ELb0ELb0ELi128EEEEEEEEEvNT_6ParamsE --------------------------
	.section	.text._ZN7cutlass13device_kernelIN5flash19enable_sm80_to_sm89INS1_16FlashAttnBwdSm80INS1_25CollectiveMainloopBwdSm80ILi2ELi2EN4cute5tupleIJNS5_1CILi64EEENS7_ILi128EEES8_EEENS_10bfloat16_tEfNS_4arch4Sm80ELb0ELb0ELb1ELb1ELb1ELb0ELb0ELb0ELi2ELi2ELi4ELi2ELb1EEENS1_24CollectiveEpilogueBwdGQAISA_fSD_Li256ELb1ELb1EEENS1_19SingleTileSchedulerILb1ELb0ELb0ELi128EEEEEEEEEvNT_6ParamsE,"ax",@progbits
	.sectioninfo	@"SHI_REGISTERS=247"
	.align	128
.text._ZN7cutlass13device_kernelIN5flash19enable_sm80_to_sm89INS1_16FlashAttnBwdSm80INS1_25CollectiveMainloopBwdSm80ILi2ELi2EN4cute5tupleIJNS5_1CILi64EEENS7_ILi128EEES8_EEENS_10bfloat16_tEfNS_4arch4Sm80ELb0ELb0ELb1ELb1ELb1ELb0ELb0ELb0ELi2ELi2ELi4ELi2ELb1EEENS1_24CollectiveEpilogueBwdGQAISA_fSD_Li256ELb1ELb1EEENS1_19SingleTileSchedulerILb1ELb0ELb0ELi128EEEEEEEEEvNT_6ParamsE:
        .type           _ZN7cutlass13device_kernelIN5flash19enable_sm80_to_sm89INS1_16FlashAttnBwdSm80INS1_25CollectiveMainloopBwdSm80ILi2ELi2EN4cute5tupleIJNS5_1CILi64EEENS7_ILi128EEES8_EEENS_10bfloat16_tEfNS_4arch4Sm80ELb0ELb0ELb1ELb1ELb1ELb0ELb0ELb0ELi2ELi2ELi4ELi2ELb1EEENS1_24CollectiveEpilogueBwdGQAISA_fSD_Li256ELb1ELb1EEENS1_19SingleTileSchedulerILb1ELb0ELb0ELi128EEEEEEEEEvNT_6ParamsE,@function
        .size           _ZN7cutlass13device_kernelIN5flash19enable_sm80_to_sm89INS1_16FlashAttnBwdSm80INS1_25CollectiveMainloopBwdSm80ILi2ELi2EN4cute5tupleIJNS5_1CILi64EEENS7_ILi128EEES8_EEENS_10bfloat16_tEfNS_4arch4Sm80ELb0ELb0ELb1ELb1ELb1ELb0ELb0ELb0ELi2ELi2ELi4ELi2ELb1EEENS1_24CollectiveEpilogueBwdGQAISA_fSD_Li256ELb1ELb1EEENS1_19SingleTileSchedulerILb1ELb0ELb0ELi128EEEEEEEEEvNT_6ParamsE,(.L_x_3728 - _ZN7cutlass13device_kernelIN5flash19enable_sm80_to_sm89INS1_16FlashAttnBwdSm80INS1_25CollectiveMainloopBwdSm80ILi2ELi2EN4cute5tupleIJNS5_1CILi64EEENS7_ILi128EEES8_EEENS_10bfloat16_tEfNS_4arch4Sm80ELb0ELb0ELb1ELb1ELb1ELb0ELb0ELb0ELi2ELi2ELi4ELi2ELb1EEENS1_24CollectiveEpilogueBwdGQAISA_fSD_Li256ELb1ELb1EEENS1_19SingleTileSchedulerILb1ELb0ELb0ELi128EEEEEEEEEvNT_6ParamsE)
        .other          _ZN7cutlass13device_kernelIN5flash19enable_sm80_to_sm89INS1_16FlashAttnBwdSm80INS1_25CollectiveMainloopBwdSm80ILi2ELi2EN4cute5tupleIJNS5_1CILi64EEENS7_ILi128EEES8_EEENS_10bfloat16_tEfNS_4arch4Sm80ELb0ELb0ELb1ELb1ELb1ELb0ELb0ELb0ELi2ELi2ELi4ELi2ELb1EEENS1_24CollectiveEpilogueBwdGQAISA_fSD_Li256ELb1ELb1EEENS1_19SingleTileSchedulerILb1ELb0ELb0ELi128EEEEEEEEEvNT_6ParamsE,@"STO_CUDA_ENTRY STV_DEFAULT"
_ZN7cutlass13device_kernelIN5flash19enable_sm80_to_sm89INS1_16FlashAttnBwdSm80INS1_25CollectiveMainloopBwdSm80ILi2ELi2EN4cute5tupleIJNS5_1CILi64EEENS7_ILi128EEES8_EEENS_10bfloat16_tEfNS_4arch4Sm80ELb0ELb0ELb1ELb1ELb1ELb0ELb0ELb0ELi2ELi2ELi4ELi2ELb1EEENS1_24CollectiveEpilogueBwdGQAISA_fSD_Li256ELb1ELb1EEENS1_19SingleTileSchedulerILb1ELb0ELb0ELi128EEEEEEEEEvNT_6ParamsE:
        /* <DEDUP_REMOVED lines=20> */
.L_x_194:
        /* <DEDUP_REMOVED lines=8> */
.L_x_196:
[----:B------:R-:W-:Y:S02]  /*01c0*/  MOV R5, c[0x0][0x3ac] ;  /* 0x0000eb0000057a02 */ /* 0x000fe40000000f00 */
.L_x_195:
[----:B------:R-:W-:-:S05]  /*01d0*/  IMAD.SHL.U32 R0, R4, 0x80, RZ ;  /* 0x0000008004007824 */ /* 0x000fca00078e00ff */
[----:B-----5:R-:W-:-:S04]  /*01e0*/  ISETP.GE.AND P0, PT, R0, R5, PT ;  /* 0x000000050000720c */ /* 0x020fc80003f06270 */
[----:B------:R-:W-:Y:S01]  /*01f0*/  SEL R194, R194, 0xffffffff, !P0 ;  /* 0xffffffffc2c27807 */ /* 0x000fe20004000000 */
[----:B------:R-:W-:Y:S05]  /*0200*/  BRA `(.L_x_197) ;  /* 0x0000011000007947 */ /* 0x000fea0003800000 */
.L_x_193:
[----:B---34-:R-:W-:-:S04]  /*0210*/  ISETP.NE.U32.AND P0, PT, RZ, c[0x0][0x3c8], PT ;  /* 0x0000f200ff007a0c */ /* 0x018fc80003f05070 */
[----:B------:R-:W-:-:S13]  /*0220*/  ISETP.NE.AND.EX P0, PT, RZ, c[0x0][0x3cc], PT, P0 ;  /* 0x0000f300ff007a0c */ /* 0x000fda0003f05300 */
[----:B------:R-:W-:Y:S05]  /*0230*/  @!P0 BRA `(.L_x_198) ;  /* 0x0000002000008947 */ /* 0x000fea0003800000 */
[----:B------:R1:W5:Y:S01]  /*0240*/  LDG.E R5, [R6.64] ;  /* 0x0000000a06057981 */ /* 0x000362000c1e1900 */
[----:B------:R-:W-:Y:S05]  /*0250*/  BRA `(.L_x_199) ;  /* 0x0000009000007947 */ /* 0x000fea0003800000 */
.L_x_198:
        /* <DEDUP_REMOVED lines=8> */
.L_x_200:
[----:B------:R-:W-:Y:S02]  /*02e0*/  MOV R5, c[0x0][0x3ac] ;  /* 0x0000eb0000057a02 */ /* 0x000fe40000000f00 */
.L_x_199:
[----:B------:R-:W-:-:S05]  /*02f0*/  IMAD.SHL.U32 R0, R4, 0x80, RZ ;  /* 0x0000008004007824 */ /* 0x000fca00078e00ff */
[----:B-----5:R-:W-:-:S04]  /*0300*/  ISETP.GE.AND P0, PT, R0, R5, PT ;  /* 0x000000050000720c */ /* 0x020fc80003f06270 */
[----:B------:R-:W-:-:S04]  /*0310*/  SEL R194, R194, 0xffffffff, !P0 ;  /* 0xffffffffc2c27807 */ /* 0x000fc80004000000 */
.L_x_197:
        /* <DEDUP_REMOVED lines=32> */
.L_x_201:
[----:B-----5:R2:W-:Y:S01]  /*0520*/  STL [R1+0xc], R32 ;  /* 0x00000c2001007387 */ /* 0x0205e20000100800 */
[----:B------:R-:W-:-:S04]  /*0530*/  ISETP.NE.U32.AND P0, PT, RZ, c[0x0][0x2e0], PT ;  /* 0x0000b800ff007a0c */ /* 0x000fc80003f05070 */
[----:B------:R-:W-:-:S13]  /*0540*/  ISETP.NE.AND.EX P0, PT, RZ, c[0x0][0x2e4], PT, P0 ;  /* 0x0000b900ff007a0c */ /* 0x000fda0003f05300 */
[----:B------:R-:W-:Y:S05]  /*0550*/  @!P0 BRA `(.L_x_202) ;  /* 0x0000003000008947 */ /* 0x000fea0003800000 */
[----:B------:R-:W-:-:S05]  /*0560*/  IMAD.WIDE R8, R194, R3, c[0x0][0x2e0] ;  /* 0x0000b800c2087625 */ /* 0x000fca00078e0203 */
[----:B------:R3:W5:Y:S01]  /*0570*/  LDG.E R25, [R8.64] ;  /* 0x0000000a08197981 */ /* 0x000762000c1e1900 */
[----:B------:R-:W-:Y:S05]  /*0580*/  BRA `(.L_x_203) ;  /* 0x0000004000007947 */ /* 0x000fea0003800000 */
.L_x_202:
[----:B------:R-:W-:Y:S05]  /*0590*/  @!P4 BRA `(.L_x_203) ;  /* 0x000000300000c947 */ /* 0x000fea0003800000 */
[----:B------:R-:W3:Y:S04]  /*05a0*/  LDG.E R25, [R8.64] ;  /* 0x0000000a08197981 */ /* 0x000ee8000c1e1900 */
[----:B------:R-:W3:Y:S02]  /*05b0*/  LDG.E R0, [R8.64+0x4] ;  /* 0x0000040a08007981 */ /* 0x000ee4000c1e1900 */
[----:B---3--:R-:W-:-:S05]  /*05c0*/  IADD3 R25, -R25, R0, RZ ;  /* 0x0000000019197210 */ /* 0x008fca0007ffe1ff */
.L_x_203:
        /* <DEDUP_REMOVED lines=196> */
[----:B-1----:R-:W-:Y:S05]  /*1210*/  CALL.REL.NOINC `($_ZN7cutlass13device_kernelIN5flash19enable_sm80_to_sm89INS1_16FlashAttnBwdSm80INS1_25CollectiveMainloopBwdSm80ILi2ELi2EN4cute5tupleIJNS5_1CILi64EEENS7_ILi128EEES8_EEENS_10bfloat16_tEfNS_4arch4Sm80ELb0ELb0ELb1ELb1ELb1ELb0ELb0ELb0ELi2ELi2ELi4ELi2ELb1EEENS1_24CollectiveEpilogueBwdGQAISA_fSD_Li256ELb1ELb1EEENS1_19SingleTileSchedulerILb1ELb0ELb0ELi128EEEEEEEEEvNT_6ParamsE$_ZZN4cute7idx2crdINS_5tupleIJiEEENS1_IJNS1_IJNS1_IJNS_1CILi8EEENS3_ILi2EEEEEES5_S5_NS3_ILi4EEEEEEEEEEEDaRKT_RKT0_ENKUlRKT_RKT0_E_clIiS8_EEDaSI_SL_) ;  /* 0x000079f000007944 */ /* 0x002fea0003c00000 */
[----:B------:R-:W-:Y:S01]  /*1220*/  IMAD.MOV.U32 R188, RZ, RZ, R0 ;  /* 0x000000ffffbc7224 */ /* 0x000fe200078e0000 */
[----:B------:R-:W-:Y:S01]  /*1230*/  MOV R35, R46 ;  /* 0x0000002e00237202 */ /* 0x000fe20000000f00 */
[----:B------:R-:W-:Y:S01]  /*1240*/  IMAD.MOV.U32 R52, RZ, RZ, R68 ;  /* 0x000000ffff347224 */ /* 0x000fe200078e0044 */
[----:B------:R-:W-:-:S02]  /*1250*/  MOV R24, 0x1270 ;  /* 0x0000127000187802 */ /* 0x000fc40000000f00 */
[----:B--2---:R-:W-:Y:S05]  /*1260*/  CALL.REL.NOINC `($_ZN7cutlass13device_kernelIN5flash19enable_sm80_to_sm89INS1_16FlashAttnBwdSm80INS1_25CollectiveMainloopBwdSm80ILi2ELi2EN4cute5tupleIJNS5_1CILi64EEENS7_ILi128EEES8_EEENS_10bfloat16_tEfNS_4arch4Sm80ELb0ELb0ELb1ELb1ELb1ELb0ELb0ELb0ELi2ELi2ELi4ELi2ELb1EEENS1_24CollectiveEpilogueBwdGQAISA_fSD_Li256ELb1ELb1EEENS1_19SingleTileSchedulerILb1ELb0ELb0ELi128EEEEEEEEEvNT_6ParamsE$_ZZN4cute7idx2crdINS_5tupleIJiEEENS1_IJNS1_IJNS1_IJNS_1CILi8EEENS3_ILi2EEEEEES5_S5_NS3_ILi4EEEEEEEEEEEDaRKT_RKT0_ENKUlRKT_RKT0_E_clIiS8_EEDaSI_SL_) ;  /* 0x000079a000007944 */ /* 0x004fea0003c00000 */
        /* <DEDUP_REMOVED lines=13> */
[----:B--2---:R-:W-:Y:S05]  /*1340*/  CALL.REL.NOINC `($_ZN7cutlass13device_kernelIN5flash19enable_sm80_to_sm89INS1_16FlashAttnBwdSm80INS1_25CollectiveMainloopBwdSm80ILi2ELi2EN4cute5tupleIJNS5_1CILi64EEENS7_ILi128EEES8_EEENS_10bfloat16_tEfNS_4arch4Sm80ELb0ELb0ELb1ELb1ELb1ELb0ELb0ELb0ELi2ELi2ELi4ELi2ELb1EEENS1_24CollectiveEpilogueBwdGQAISA_fSD_Li256ELb1ELb1EEENS1_19SingleTileSchedulerILb1ELb0ELb0ELi128EEEEEEEEEvNT_6ParamsE$_ZZN4cute7idx2crdINS_5tupleIJiEEENS1_IJNS1_IJNS1_IJNS_1CILi8EEENS3_ILi2EEEEEES5_NS3_ILi4EEES5_EEEEEEEEDaRKT_RKT0_ENKUlRKT_RKT0_E_clIiS8_EEDaSI_SL_) ;  /* 0x00006bc000007944 */ /* 0x004fea0003c00000 */
[----:B------:R-:W-:Y:S01]  /*1350*/  IMAD.MOV.U32 R43, RZ, RZ, R49 ;  /* 0x000000ffff2b7224 */ /* 0x000fe200078e0031 */
[----:B------:R-:W-:Y:S01]  /*1360*/  MOV R41, R47 ;  /* 0x0000002f00297202 */ /* 0x000fe20000000f00 */
[----:B------:R-:W-:Y:S01]  /*1370*/  IMAD.MOV.U32 R42, RZ, RZ, R48 ;  /* 0x000000ffff2a7224 */ /* 0x000fe200078e0030 */
[----:B------:R-:W-:Y:S02]  /*1380*/  MOV R33, R68 ;  /* 0x0000004400217202 */ /* 0x000fe40000000f00 */
[----:B------:R-:W-:Y:S02]  /*1390*/  MOV R24, 0x13b0 ;  /* 0x000013b000187802 */ /* 0x000fe40000000f00 */
[----:B--2---:R-:W-:Y:S05]  /*13a0*/  CALL.REL.NOINC `($_ZN7cutlass13device_kernelIN5flash19enable_sm80_to_sm89INS1_16FlashAttnBwdSm80INS1_25CollectiveMainloopBwdSm80ILi2ELi2EN4cute5tupleIJNS5_1CILi64EEENS7_ILi128EEES8_EEENS_10bfloat16_tEfNS_4arch4Sm80ELb0ELb0ELb1ELb1ELb1ELb0ELb0ELb0ELi2ELi2ELi4ELi2ELb1EEENS1_24CollectiveEpilogueBwdGQAISA_fSD_Li256ELb1ELb1EEENS1_19SingleTileSchedulerILb1ELb0ELb0ELi128EEEEEEEEEvNT_6ParamsE$_ZZN4cute7idx2crdINS_5tupleIJiEEENS1_IJNS1_IJNS1_IJNS_1CILi8EEENS3_ILi2EEEEEES5_NS3_ILi4EEES5_EEEEEEEEDaRKT_RKT0_ENKUlRKT_RKT0_E_clIiS8_EEDaSI_SL_) ;  /* 0x00006b6000007944 */ /* 0x004fea0003c00000 */
[----:B------:R-:W-:Y:S02]  /*13b0*/  MOV R52, R68 ;  /* 0x0000004400347202 */ /* 0x000fe40000000f00 */
[----:B------:R-:W-:Y:S02]  /*13c0*/  MOV R24, 0x13e0 ;  /* 0x000013e000187802 */ /* 0x000fe40000000f00 */
[----:B--2---:R-:W-:Y:S05]  /*13d0*/  CALL.REL.NOINC `($_ZN7cutlass13device_kernelIN5flash19enable_sm80_to_sm89INS1_16FlashAttnBwdSm80INS1_25CollectiveMainloopBwdSm80ILi2ELi2EN4cute5tupleIJNS5_1CILi64EEENS7_ILi128EEES8_EEENS_10bfloat16_tEfNS_4arch4Sm80ELb0ELb0ELb1ELb1ELb1ELb0ELb0ELb0ELi2ELi2ELi4ELi2ELb1EEENS1_24CollectiveEpilogueBwdGQAISA_fSD_Li256ELb1ELb1EEENS1_19SingleTileSchedulerILb1ELb0ELb0ELi128EEEEEEEEEvNT_6ParamsE$_ZZN4cute7idx2crdINS_5tupleIJiEEENS1_IJNS1_IJNS1_IJNS_1CILi8EEENS3_ILi2EEEEEES5_S5_NS3_ILi4EEEEEEEEEEEDaRKT_RKT0_ENKUlRKT_RKT0_E_clIiS8_EEDaSI_SL_) ;  /* 0x0000783000007944 */ /* 0x004fea0003c00000 */
        /* <DEDUP_REMOVED lines=27> */
[----:B--2---:R-:W-:Y:S05]  /*1590*/  CALL.REL.NOINC `($_ZN7cutlass13device_kernelIN5flash19enable_sm80_to_sm89INS1_16FlashAttnBwdSm80INS1_25CollectiveMainloopBwdSm80ILi2ELi2EN4cute5tupleIJNS5_1CILi64EEENS7_ILi128EEES8_EEENS_10bfloat16_tEfNS_4arch4Sm80ELb0ELb0ELb1ELb1ELb1ELb0ELb0ELb0ELi2ELi2ELi4ELi2ELb1EEENS1_24CollectiveEpilogueBwdGQAISA_fSD_Li256ELb1ELb1EEENS1_19SingleTileSchedulerILb1ELb0ELb0ELi128EEEEEEEEEvNT_6ParamsE$_ZZN4cute7idx2crdINS_5tupleIJiEEENS1_IJNS1_IJNS1_IJNS_1CILi8EEENS3_ILi2EEEEEES5_S5_NS3_ILi4EEEEEEEEEEEDaRKT_RKT0_ENKUlRKT_RKT0_E_clIiS8_EEDaSI_SL_) ;  /* 0x0000767000007944 */ /* 0x004fea0003c00000 */
        /* <DEDUP_REMOVED lines=113> */
[----:B------:R2:W-:Y:S01]  /*1cb0*/  STL.U8 [R1+0xa1], R4 ;  /* 0x0000a10401007387 */ /* 0x0005e20000100000 */
[----:B------:R-:W-:-:S03]  /*1cc0*/  IADD3 R14, P1, R196, 0xa8, RZ ;  /* 0x000000a8c40e7810 */ /* 0x000fc60007f3e0ff */
        /* <DEDUP_REMOVED lines=10> */
[C---:B------:R-:W-:Y:S01]  /*1d70*/  IADD3 R18, P2, R196.reuse, 0xa4, RZ ;  /* 0x000000a4c4127810 */ /* 0x040fe20007f5e0ff */
[--C-:B------:R-:W-:Y:S01]  /*1d80*/  IMAD.X R11, RZ, RZ, R197.reuse, P0 ;  /* 0x000000ffff0b7224 */ /* 0x100fe200000e06c5 */
[----:B------:R-:W-:Y:S01]  /*1d90*/  IADD3 R196, R196, 0x108, RZ ;  /* 0x00000108c4c47810 */ /* 0x000fe20007ffe0ff */
[----:B-----5:R-:W-:Y:S01]  /*1da0*/  IMAD.IADD R2, R5, 0x1, R4 ;  /* 0x0000000105027824 */ /* 0x020fe200078e0204 */
[----:B------:R1:W-:Y:S01]  /*1db0*/  STL.64 [R1+0xe0], R8 ;  /* 0x0000e00801007387 */ /* 0x0003e20000100a00 */
[--C-:B------:R-:W-:Y:S02]  /*1dc0*/  IMAD.X R15, RZ, RZ, R197.reuse, P1 ;  /* 0x000000ffff0f7224 */ /* 0x100fe400008e06c5 */
[----:B------:R-:W-:Y:S01]  /*1dd0*/  IMAD.X R19, RZ, RZ, R197, P2 ;  /* 0x000000ffff137224 */ /* 0x000fe200010e06c5 */
[----:B------:R1:W-:Y:S04]  /*1de0*/  STL.64 [R1+0xd0], R10 ;  /* 0x0000d00a01007387 */ /* 0x0003e80000100a00 */
[----:B------:R1:W-:Y:S01]  /*1df0*/  STL.64 [R1+0x128], R10 ;  /* 0x0001280a01007387 */ /* 0x0003e20000100a00 */
[----:B---3--:R-:W-:-:S03]  /*1e00*/  MOV R12, 0x1ee0 ;  /* 0x00001ee0000c7802 */ /* 0x008fc60000000f00 */
[----:B------:R1:W-:Y:S04]  /*1e10*/  STL.64 [R1+0x138], R14 ;  /* 0x0001380e01007387 */ /* 0x0003e80000100a00 */
[----:B------:R1:W-:Y:S04]  /*1e20*/  STL.64 [R1+0xf8], R18 ;  /* 0x0000f81201007387 */ /* 0x0003e80000100a00 */
[----:B------:R1:W2:Y:S04]  /*1e30*/  LDSM.16.M88.4 R148, [R6+0x4080] ;  /* 0x004080000694783b */ /* 0x0002a80000000200 */
[----:B------:R1:W3:Y:S04]  /*1e40*/  LDSM.16.M88.4 R152, [R6+0x6080] ;  /* 0x006080000698783b */ /* 0x0002e80000000200 */
[----:B------:R1:W4:Y:S04]  /*1e50*/  LDSM.16.M88.4 R156, [R4+0x4080] ;  /* 0x00408000049c783b */ /* 0x0003280000000200 */
[----:B------:R1:W1:Y:S04]  /*1e60*/  LDSM.16.M88.4 R160, [R4+0x6080] ;  /* 0x0060800004a0783b */ /* 0x0002680000000200 */
[----:B------:R1:W1:Y:S04]  /*1e70*/  LDSM.16.M88.4 R164, [R2+0x4080] ;  /* 0x0040800002a4783b */ /* 0x0002680000000200 */
[----:B------:R1:W1:Y:S04]  /*1e80*/  LDSM.16.M88.4 R168, [R2+0x6080] ;  /* 0x0060800002a8783b */ /* 0x0002680000000200 */
[----:B------:R1:W1:Y:S04]  /*1e90*/  LDSM.16.M88.4 R140, [R186+0x4080] ;  /* 0x00408000ba8c783b */ /* 0x0002680000000200 */
[----:B------:R1:W1:Y:S04]  /*1ea0*/  LDSM.16.M88.4 R144, [R186+0x6080] ;  /* 0x00608000ba90783b */ /* 0x0002680000000200 */
[----:B------:R1:W-:Y:S04]  /*1eb0*/  STL.64 [R1+0x150], R18 ;  /* 0x0001501201007387 */ /* 0x0003e80000100a00 */
[----:B------:R-:W-:Y:S06]  /*1ec0*/  BAR.SYNC.DEFER_BLOCKING 0x0 ;  /* 0x0000000000007b1d */ /* 0x000fec0000010000 */
[----:B-1234-:R-:W-:Y:S05]  /*1ed0*/  CALL.REL.NOINC `($_ZN7cutlass13device_kernelIN5flash19enable_sm80_to_sm89INS1_16FlashAttnBwdSm80INS1_25CollectiveMainloopBwdSm80ILi2ELi2EN4cute5tupleIJNS5_1CILi64EEENS7_ILi128EEES8_EEENS_10bfloat16_tEfNS_4arch4Sm80ELb0ELb0ELb1ELb1ELb1ELb0ELb0ELb0ELi2ELi2ELi4ELi2ELb1EEENS1_24CollectiveEpilogueBwdGQAISA_fSD_Li256ELb1ELb1EEENS1_19SingleTileSchedulerILb1ELb0ELb0ELi128EEEEEEEEEvNT_6ParamsE$_ZZN5flash25CollectiveMainloopBwdSm80ILi2ELi2EN4cute5tupleIJNS1_1CILi64EEENS3_ILi128EEES4_EEEN7cutlass10bfloat16_tEfNS7_4arch4Sm80ELb0ELb0ELb1ELb1ELb1ELb0ELb0ELb0ELi2ELi2ELi4ELi2ELb1EE3mmaINS_16FlashAttnBwdSm80ISB_NS_24CollectiveEpilogueBwdGQAIS6_fSA_Li256ELb1ELb1EEENS_19SingleTileSchedulerILb1ELb0ELb0ELi128EEEE13SharedStorageENS1_6TensorINS1_11ArrayEngineIfLm32EEENS1_6LayoutINS2_IJNS2_IJNS3_ILi2EEESO_EEESO_NS3_ILi4EEEEEENS2_IJNS2_IJNS3_ILi1EEESO_EEESQ_NS3_ILi8EEEEEEEEEEEEbRKNSB_6ParamsERT0_S12_iNS2_IJiiiEEERT_ENKUliiE_clEii) ;  /* 0x0000963000007944 */ /* 0x01efea0003c00000 */
[----:B------:R-:W-:Y:S05]  /*1ee0*/  BSYNC B0 ;  /* 0x0000000000007941 */ /* 0x000fea0003800000 */
.L_x_205:
[----:B------:R-:W0:Y:S01]  /*1ef0*/  LDGDEPBAR ;  /* 0x00000000000079af */ /* 0x000e220000000000 */
[----:B------:R-:W-:Y:S01]  /*1f00*/  BSSY B0, `(.L_x_206) ;  /* 0x0000005000007945 */ /* 0x000fe20003800000 */
[----:B------:R-:W-:Y:S01]  /*1f10*/  MOV R17, RZ ;  /* 0x000000ff00117202 */ /* 0x000fe20000000f00 */
[----:B------:R-:W-:Y:S01]  /*1f20*/  UMOV UR6, URZ ;  /* 0x0000003f00067c82 */ /* 0x000fe20008000000 */
[----:B------:R-:W-:-:S02]  /*1f30*/  MOV R12, 0x1f50 ;  /* 0x00001f50000c7802 */ /* 0x000fc40000000f00 */
[----:B-1----:R-:W-:Y:S05]  /*1f40*/  CALL.REL.NOINC `($_ZN7cutlass13device_kernelIN5flash19enable_sm80_to_sm89INS1_16FlashAttnBwdSm80INS1_25CollectiveMainloopBwdSm80ILi2ELi2EN4cute5tupleIJNS5_1CILi64EEENS7_ILi128EEES8_EEENS_10bfloat16_tEfNS_4arch4Sm80ELb0ELb0ELb1ELb1ELb1ELb0ELb0ELb0ELi2ELi2ELi4ELi2ELb1EEENS1_24CollectiveEpilogueBwdGQAISA_fSD_Li256ELb1ELb1EEENS1_19SingleTileSchedulerILb1ELb0ELb0ELi128EEEEEEEEEvNT_6ParamsE$_ZZN5flash25CollectiveMainloopBwdSm80ILi2ELi2EN4cute5tupleIJNS1_1CILi64EEENS3_ILi128EEES4_EEEN7cutlass10bfloat16_tEfNS7_4arch4Sm80ELb0ELb0ELb1ELb1ELb1ELb0ELb0ELb0ELi2ELi2ELi4ELi2ELb1EE3mmaINS_16FlashAttnBwdSm80ISB_NS_24CollectiveEpilogueBwdGQAIS6_fSA_Li256ELb1ELb1EEENS_19SingleTileSchedulerILb1ELb0ELb0ELi128EEEE13SharedStorageENS1_6TensorINS1_11ArrayEngineIfLm32EEENS1_6LayoutINS2_IJNS2_IJNS3_ILi2EEESO_EEESO_NS3_ILi4EEEEEENS2_IJNS2_IJNS3_ILi1EEESO_EEESQ_NS3_ILi8EEEEEEEEEEEEbRKNSB_6ParamsERT0_S12_iNS2_IJiiiEEERT_ENKUliiE0_clEii) ;  /* 0x00007f9000007944 */ /* 0x002fea0003c00000 */
[----:B------:R-:W-:Y:S05]  /*1f50*/  BSYNC B0 ;  /* 0x0000000000007941 */ /* 0x000fea0003800000 */
.L_x_206:
        /* <DEDUP_REMOVED lines=37> */
.L_x_207:
        /* <DEDUP_REMOVED lines=162> */
.L_x_210:
        /* <DEDUP_REMOVED lines=148> */
[----:B-1----:R-:W-:Y:S05]  /*3510*/  CALL.REL.NOINC `($_ZN7cutlass13device_kernelIN5flash19enable_sm80_to_sm89INS1_16FlashAttnBwdSm80INS1_25CollectiveMainloopBwdSm80ILi2ELi2EN4cute5tupleIJNS5_1CILi64EEENS7_ILi128EEES8_EEENS_10bfloat16_tEfNS_4arch4Sm80ELb0ELb0ELb1ELb1ELb1ELb0ELb0ELb0ELi2ELi2ELi4ELi2ELb1EEENS1_24CollectiveEpilogueBwdGQAISA_fSD_Li256ELb1ELb1EEENS1_19SingleTileSchedulerILb1ELb0ELb0ELi128EEEEEEEEEvNT_6ParamsE$_ZZN5flash25CollectiveMainloopBwdSm80ILi2ELi2EN4cute5tupleIJNS1_1CILi64EEENS3_ILi128EEES4_EEEN7cutlass10bfloat16_tEfNS7_4arch4Sm80ELb0ELb0ELb1ELb1ELb1ELb0ELb0ELb0ELi2ELi2ELi4ELi2ELb1EE3mmaINS_16FlashAttnBwdSm80ISB_NS_24CollectiveEpilogueBwdGQAIS6_fSA_Li256ELb1ELb1EEENS_19SingleTileSchedulerILb1ELb0ELb0ELi128EEEE13SharedStorageENS1_6TensorINS1_11ArrayEngineIfLm32EEENS1_6LayoutINS2_IJNS2_IJNS3_ILi2EEESO_EEESO_NS3_ILi4EEEEEENS2_IJNS2_IJNS3_ILi1EEESO_EEESQ_NS3_ILi8EEEEEEEEEEEEbRKNSB_6ParamsERT0_S12_iNS2_IJiiiEEERT_ENKUliiE_clEii) ;  /* 0x00007ff000007944 */ /* 0x002fea0003c00000 */
[----:B------:R-:W-:Y:S05]  /*3520*/  BSYNC B0 ;  /* 0x0000000000007941 */ /* 0x000fea0003800000 */
.L_x_208:
        /* <DEDUP_REMOVED lines=407> */
[----:B------:R-:W-:Y:S05]  /*4ea0*/  CALL.REL.NOINC `($_ZN7cutlass13device_kernelIN5flash19enable_sm80_to_sm89INS1_16FlashAttnBwdSm80INS1_25CollectiveMainloopBwdSm80ILi2ELi2EN4cute5tupleIJNS5_1CILi64EEENS7_ILi128EEES8_EEENS_10bfloat16_tEfNS_4arch4Sm80ELb0ELb0ELb1ELb1ELb1ELb0ELb0ELb0ELi2ELi2ELi4ELi2ELb1EEENS1_24CollectiveEpilogueBwdGQAISA_fSD_Li256ELb1ELb1EEENS1_19SingleTileSchedulerILb1ELb0ELb0ELi128EEEEEEEEEvNT_6ParamsE$_ZZN5flash25CollectiveMainloopBwdSm80ILi2ELi2EN4cute5tupleIJNS1_1CILi64EEENS3_ILi128EEES4_EEEN7cutlass10bfloat16_tEfNS7_4arch4Sm80ELb0ELb0ELb1ELb1ELb1ELb0ELb0ELb0ELi2ELi2ELi4ELi2ELb1EE3mmaINS_16FlashAttnBwdSm80ISB_NS_24CollectiveEpilogueBwdGQAIS6_fSA_Li256ELb1ELb1EEENS_19SingleTileSchedulerILb1ELb0ELb0ELi128EEEE13SharedStorageENS1_6TensorINS1_11ArrayEngineIfLm32EEENS1_6LayoutINS2_IJNS2_IJNS3_ILi2EEESO_EEESO_NS3_ILi4EEEEEENS2_IJNS2_IJNS3_ILi1EEESO_EEESQ_NS3_ILi8EEEEEEEEEEEEbRKNSB_6ParamsERT0_S12_iNS2_IJiiiEEERT_ENKUliiE0_clEii) ;  /* 0x0000503000007944 */ /* 0x000fea0003c00000 */
[----:B------:R-:W-:Y:S05]  /*4eb0*/  BSYNC B0 ;  /* 0x0000000000007941 */ /* 0x000fea0003800000 */
.L_x_209:
        /* <DEDUP_REMOVED lines=168> */
.L_x_204:
[----:B----4-:R-:W-:Y:S05]  /*5940*/  @P1 EXIT ;  /* 0x000000000000194d */ /* 0x010fea0003800000 */
[----:B------:R-:W-:-:S04]  /*5950*/  ISETP.NE.U32.AND P1, PT, RZ, c[0x0][0x360], PT ;  /* 0x0000d800ff007a0c */ /* 0x000fc80003f25070 */
[----:B------:R-:W-:-:S13]  /*5960*/  ISETP.NE.AND.EX P1, PT, RZ, c[0x0][0x364], PT, P1 ;  /* 0x0000d900ff007a0c */ /* 0x000fda0003f25310 */
[----:B------:R-:W-:-:S04]  /*5970*/  @P1 IMAD.MOV.U32 R3, RZ, RZ, 0x4 ;  /* 0x00000004ff031424 */ /* 0x000fc800078e00ff */
[----:B---3--:R-:W-:-:S05]  /*5980*/  @P1 IMAD.WIDE R8, R194, R3, c[0x0][0x360] ;  /* 0x0000d800c2081625 */ /* 0x008fca00078e0203 */
[----:B------:R3:W4:Y:S01]  /*5990*/  @P1 LDG.E R3, [R8.64] ;  /* 0x0000000a08031981 */ /* 0x000722000c1e1900 */
[----:B------:R-:W5:Y:S01]  /*59a0*/  S2UR UR6, SR_CTAID.X ;  /* 0x00000000000679c3 */ /* 0x000f620000002500 */
[----:B------:R-:W-:Y:S01]  /*59b0*/  IMAD.MOV.U32 R4, RZ, RZ, 0x1 ;  /* 0x00000001ff047424 */ /* 0x000fe200078e00ff */
[----:B------:R-:W-:Y:S01]  /*59c0*/  ULDC UR5, c[0x0][0x358] ;  /* 0x0000d60000057ab9 */ /* 0x000fe20000000800 */
[----:B-1----:R-:W1:Y:S01]  /*59d0*/  S2R R5, SR_CTAID.Y ;  /* 0x0000000000057919 */ /* 0x002e620000002600 */
[----:B------:R-:W-:Y:S01]  /*59e0*/  ULDC UR4, c[0x0][0x2f4] ;  /* 0x0000bd0000047ab9 */ /* 0x000fe20000000800 */
[----:B------:R-:W-:Y:S02]  /*59f0*/  IMAD R6, R194, c[0x0][0x2f4], RZ ;  /* 0x0000bd00c2067a24 */ /* 0x000fe400078e02ff */
[----:B------:R-:W-:Y:S01]  /*5a00*/  BAR.SYNC.DEFER_BLOCKING 0x1, 0x100 ;  /* 0x0044000000007b1d */ /* 0x000fe20000010000 */
[----:B------:R-:W-:-:S05]  /*5a10*/  ISETP.NE.AND P0, PT, R4, c[0x0][0x338], PT ;  /* 0x0000ce0004007a0c */ /* 0x000fca0003f05270 */
[----:B------:R-:W2:Y:S01]  /*5a20*/  S2R R4, SR_TID.X ;  /* 0x0000000000047919 */ /* 0x000ea20000002100 */
[----:B------:R-:W-:Y:S01]  /*5a30*/  BSSY B0, `(.L_x_211) ;  /* 0x0000022000007945 */ /* 0x000fe20003800000 */
[----:B-----5:R-:W-:-:S06]  /*5a40*/  UIMAD UR5, UR6, UR5, URZ ;  /* 0x00000005060572a4 */ /* 0x020fcc000f8e023f */
[----:B-1----:R-:W-:Y:S01]  /*5a50*/  @P0 IMAD.HI.U32 R7, R5, c[0x0][0x33c], RZ ;  /* 0x0000cf0005070a27 */ /* 0x002fe200078e00ff */
[----:B------:R-:W-:-:S03]  /*5a60*/  UIMAD UR5, UR5, UR4, URZ ;  /* 0x00000004050572a4 */ /* 0x000fc6000f8e023f */
[----:B---3--:R-:W-:Y:S01]  /*5a70*/  IMAD.MOV.U32 R9, RZ, RZ, R5 ;  /* 0x000000ffff097224 */ /* 0x008fe200078e0005 */
[----:B------:R-:W-:Y:S01]  /*5a80*/  @P0 SHF.R.U32.HI R9, RZ, c[0x0][0x340], R7 ;  /* 0x0000d000ff090a19 */ /* 0x000fe20000011607 */
[----:B------:R-:W-:Y:S01]  /*5a90*/  USHF.R.S32.HI UR4, URZ, 0x1f, UR5 ;  /* 0x0000001f3f047899 */ /* 0x000fe20008011405 */
[----:B------:R-:W-:Y:S02]  /*5aa0*/  SHF.R.S32.HI R7, RZ, 0x1f, R6 ;  /* 0x0000001fff077819 */ /* 0x000fe40000011406 */
[--C-:B------:R-:W-:Y:S01]  /*5ab0*/  IADD3 R6, P2, P0, R6, UR5, R9.reuse ;  /* 0x0000000506067c10 */ /* 0x100fe2000f85e009 */
[--C-:B------:R-:W-:Y:S01]  /*5ac0*/  IMAD.MOV R10, RZ, RZ, -R9.reuse ;  /* 0x000000ffff0a7224 */ /* 0x100fe200078e0a09 */
[----:B------:R-:W-:-:S03]  /*5ad0*/  SHF.R.S32.HI R8, RZ, 0x1f, R9 ;  /* 0x0000001fff087819 */ /* 0x000fc60000011409 */
[----:B------:R-:W-:Y:S01]  /*5ae0*/  IMAD R10, R10, c[0x0][0x338], R5 ;  /* 0x0000ce000a0a7a24 */ /* 0x000fe200078e0205 */
[----:B------:R-:W-:Y:S02]  /*5af0*/  IADD3.X R7, R7, UR4, R8, P2, P0 ;  /* 0x0000000407077c10 */ /* 0x000fe400097e0408 */
[----:B--2---:R-:W-:Y:S02]  /*5b00*/  ISETP.NE.AND P2, PT, R4, RZ, PT ;  /* 0x000000ff0400720c */ /* 0x004fe40003f45270 */
[C---:B------:R-:W-:Y:S01]  /*5b10*/  SHF.L.U64.HI R7, R6.reuse, 0x2, R7 ;  /* 0x0000000206077819 */ /* 0x040fe20000010207 */
[----:B------:R-:W-:-:S05]  /*5b20*/  IMAD.SHL.U32 R6, R6, 0x4, RZ ;  /* 0x0000000406067824 */ /* 0x000fca00078e00ff */
[----:B------:R-:W-:-:S04]  /*5b30*/  IADD3 R14, P0, R6, c[0x0][0x350], RZ ;  /* 0x0000d400060e7a10 */ /* 0x000fc80007f1e0ff */
[----:B------:R-:W-:Y:S01]  /*5b40*/  IADD3.X R15, R7, c[0x0][0x354], RZ, P0, !PT ;  /* 0x0000d500070f7a10 */ /* 0x000fe200007fe4ff */
[----:B----4-:R-:W-:-:S05]  /*5b50*/  @P1 IMAD R3, R194, 0x80, R3 ;  /* 0x00000080c2031824 */ /* 0x010fca00078e0203 */
[----:B------:R-:W-:-:S04]  /*5b60*/  @P1 SHF.R.S32.HI R12, RZ, 0x1f, R3 ;  /* 0x0000001fff0c1819 */ /* 0x000fc80000011403 */
[----:B------:R-:W-:Y:S02]  /*5b70*/  @P1 LEA.HI R12, R12, R3, RZ, 0x7 ;  /* 0x000000030c0c1211 */ /* 0x000fe400078f38ff */
[----:B------:R-:W-:Y:S02]  /*5b80*/  SHF.R.S32.HI R3, RZ, 0x1f, R194 ;  /* 0x0000001fff037819 */ /* 0x000fe400000114c2 */
[----:B------:R-:W-:Y:S01]  /*5b90*/  SEL R194, R194, RZ, !P1 ;  /* 0x000000ffc2c27207 */ /* 0x000fe20004800000 */
[----:B------:R-:W-:Y:S01]  /*5ba0*/  @P1 IMAD.SHL.U32 R12, R12, 0x40, RZ ;  /* 0x000000400c0c1824 */ /* 0x000fe200078e00ff */
[----:B------:R-:W-:-:S04]  /*5bb0*/  SEL R3, R3, RZ, !P1 ;  /* 0x000000ff03037207 */ /* 0x000fc80004800000 */
[----:B------:R-:W-:-:S04]  /*5bc0*/  @P1 LOP3.LUT R12, R12, 0xffffe000, RZ, 0xc0, !PT ;  /* 0xffffe0000c0c1812 */ /* 0x000fc800078ec0ff */
[----:B------:R-:W-:Y:S02]  /*5bd0*/  @P1 SHF.R.S32.HI R13, RZ, 0x1f, R12 ;  /* 0x0000001fff0d1819 */ /* 0x000fe4000001140c */
[----:B------:R-:W-:Y:S01]  /*5be0*/  @!P1 CS2R R12, SRZ ;  /* 0x00000000000c9805 */ /* 0x000fe2000001ff00 */
[----:B------:R-:W-:Y:S05]  /*5bf0*/  @P2 BRA `(.L_x_212) ;  /* 0x0000005000002947 */ /* 0x000fea0003800000 */
.L_x_213:
[----:B------:R-:W2:Y:S01]  /*5c00*/  LDG.E.STRONG.GPU R5, [R14.64] ;  /* 0x0000000a0e057981 */ /* 0x000ea2000c1ef900 */
[----:B------:R-:W-:Y:S01]  /*5c10*/  YIELD ;  /* 0x0000000000007946 */ /* 0x000fe20003800000 */
[----:B--2---:R-:W-:Y:S01]  /*5c20*/  ISETP.NE.AND P0, PT, R5, R10, PT ;  /* 0x0000000a0500720c */ /* 0x004fe20003f05270 */
[----:B------:R-:W-:-:S12]  /*5c30*/  CCTL.IVALL ;  /* 0x00000000ff00798f */ /* 0x000fd80002000000 */
[----:B------:R-:W-:Y:S05]  /*5c40*/  @P0 BRA `(.L_x_213) ;  /* 0xffffffb000000947 */ /* 0x000fea000383ffff */
.L_x_212:
[----:B------:R-:W-:Y:S05]  /*5c50*/  BSYNC B0 ;  /* 0x0000000000007941 */ /* 0x000fea0003800000 */
.L_x_211:
[----:B------:R-:W-:Y:S01]  /*5c60*/  MOV R11, 0xffffffff ;  /* 0xffffffff000b7802 */ /* 0x000fe20000000f00 */
[----:B------:R-:W-:Y:S05]  /*5c70*/  BRA.CONV ~URZ, `(.L_x_214) ;  /* 0x000000237f007947 */ /* 0x000fea000b800000 */
[----:B------:R-:W-:Y:S02]  /*5c80*/  MOV R16, 0x5ca0 ;  /* 0x00005ca000107802 */ /* 0x000fe40000000f00 */
[----:B------:R-:W-:Y:S05]  /*5c90*/  CALL.REL.NOINC `($__internal_1_$__cuda_sm70_warpsync) ;  /* 0x00006ea000007944 */ /* 0x000fea0003c00000 */
.L_x_214:
[----:B------:R-:W-:Y:S01]  /*5ca0*/  USHF.L.U32 UR5, UR6, 0xd, URZ ;  /* 0x0000000d06057899 */ /* 0x000fe2000800063f */
[----:B------:R-:W-:Y:S01]  /*5cb0*/  SHF.R.S32.HI R5, RZ, 0x1f, R4 ;  /* 0x0000001fff057819 */ /* 0x000fe20000011404 */
[----:B------:R-:W-:-:S06]  /*5cc0*/  NOP ;  /* 0x0000000000007918 */ /* 0x000fcc0000000000 */
[----:B------:R-:W-:Y:S01]  /*5cd0*/  USHF.R.S32.HI UR4, URZ, 0x1f, UR5 ;  /* 0x0000001f3f047899 */ /* 0x000fe20008011405 */
[----:B------:R-:W-:Y:S01]  /*5ce0*/  IADD3 R12, P1, P0, R12, UR5, R4 ;  /* 0x000000050c0c7c10 */ /* 0x000fe2000f83e004 */
[----:B------:R-:W-:-:S04]  /*5cf0*/  IMAD R4, R8, c[0x0][0x328], RZ ;  /* 0x0000ca0008047a24 */ /* 0x000fc800078e02ff */
[----:B------:R-:W-:Y:S01]  /*5d00*/  IADD3.X R13, R13, UR4, R5, P1, P0 ;  /* 0x000000040d0d7c10 */ /* 0x000fe20008fe0405 */
[----:B------:R-:W-:Y:S02]  /*5d10*/  IMAD R4, R9, c[0x0][0x32c], R4 ;  /* 0x0000cb0009047a24 */ /* 0x000fe400078e0204 */
[----:B------:R-:W-:Y:S02]  /*5d20*/  IMAD R5, R3, c[0x0][0x330], RZ ;  /* 0x0000cc0003057a24 */ /* 0x000fe400078e02ff */
[----:B------:R-:W-:-:S04]  /*5d30*/  IMAD.WIDE.U32 R16, R9, c[0x0][0x328], R12 ;  /* 0x0000ca0009107a25 */ /* 0x000fc800078e000c */
[----:B------:R-:W-:Y:S01]  /*5d40*/  IMAD R5, R194, c[0x0][0x334], R5 ;  /* 0x0000cd00c2057a24 */ /* 0x000fe200078e0205 */
        /* <DEDUP_REMOVED lines=39> */
[----:B-1----:R-:W-:Y:S05]  /*5fc0*/  CALL.REL.NOINC `($__internal_1_$__cuda_sm70_warpsync) ;  /* 0x00006b7000007944 */ /* 0x002fea0003c00000 */
.L_x_215:
        /* <DEDUP_REMOVED lines=12> */
.L_x_217:
[----:B------:R-:W-:Y:S05]  /*6090*/  BSYNC B0 ;  /* 0x0000000000007941 */ /* 0x000fea0003800000 */
.L_x_216:
[----:B------:R-:W-:Y:S01]  /*60a0*/  IADD3 R6, P0, R6, c[0x0][0x348], RZ ;  /* 0x0000d20006067a10 */ /* 0x000fe20007f1e0ff */
[----:B------:R-:W-:Y:S03]  /*60b0*/  BSSY B0, `(.L_x_218) ;  /* 0x0000008000007945 */ /* 0x000fe60003800000 */
[----:B------:R-:W-:Y:S01]  /*60c0*/  IADD3.X R7, R7, c[0x0][0x34c], RZ, P0, !PT ;  /* 0x0000d30007077a10 */ /* 0x000fe200007fe4ff */
[----:B------:R-:W-:Y:S05]  /*60d0*/  @P2 BRA `(.L_x_219) ;  /* 0x0000005000002947 */ /* 0x000fea0003800000 */
.L_x_220:
[----:B-1----:R-:W2:Y:S01]  /*60e0*/  LDG.E.STRONG.GPU R5, [R6.64] ;  /* 0x0000000a06057981 */ /* 0x002ea2000c1ef900 */
[----:B------:R-:W-:Y:S01]  /*60f0*/  YIELD ;  /* 0x0000000000007946 */ /* 0x000fe20003800000 */
[----:B--2---:R-:W-:Y:S01]  /*6100*/  ISETP.NE.AND P0, PT, R5, R10, PT ;  /* 0x0000000a0500720c */ /* 0x004fe20003f05270 */
[----:B------:R-:W-:-:S12]  /*6110*/  CCTL.IVALL ;  /* 0x00000000ff00798f */ /* 0x000fd80002000000 */
[----:B------:R-:W-:Y:S05]  /*6120*/  @P0 BRA `(.L_x_220) ;  /* 0xffffffb000000947 */ /* 0x000fea000383ffff */
.L_x_219:
[----:B------:R-:W-:Y:S05]  /*6130*/  BSYNC B0 ;  /* 0x0000000000007941 */ /* 0x000fea0003800000 */
.L_x_218:
[----:B------:R-:W-:Y:S05]  /*6140*/  BRA.CONV ~URZ, `(.L_x_221) ;  /* 0x000000237f007947 */ /* 0x000fea000b800000 */
[----:B------:R-:W-:Y:S02]  /*6150*/  MOV R16, 0x6170 ;  /* 0x0000617000107802 */ /* 0x000fe40000000f00 */
[----:B-1----:R-:W-:Y:S05]  /*6160*/  CALL.REL.NOINC `($__internal_1_$__cuda_sm70_warpsync) ;  /* 0x000069d000007944 */ /* 0x002fea0003c00000 */
.L_x_221:
[----:B-1----:R-:W-:Y:S01]  /*6170*/  MOV R4, R12 ;  /* 0x0000000c00047202 */ /* 0x002fe20000000f00 */
        /* <DEDUP_REMOVED lines=47> */
.L_x_222:
        /* <DEDUP_REMOVED lines=12> */
        .type           $_ZN7cutlass13device_kernelIN5flash19enable_sm80_to_sm89INS1_16FlashAttnBwdSm80INS1_25CollectiveMainloopBwdSm80ILi2ELi2EN4cute5tupleIJNS5_1CILi64EEENS7_ILi128EEES8_EEENS_10bfloat16_tEfNS_4arch4Sm80ELb0ELb0ELb1ELb1ELb1ELb0ELb0ELb0ELi2ELi2ELi4ELi2ELb1EEENS1_24CollectiveEpilogueBwdGQAISA_fSD_Li256ELb1ELb1EEENS1_19SingleTileSchedulerILb1ELb0ELb0ELi128EEEEEEEEEvNT_6ParamsE$_ZN4cute12iter_adaptorIPKN7cutlass10bfloat16_tENS_8gmem_ptrIS4_EEEC2ES4_,@function
        .size           $_ZN7cutlass13device_kernelIN5flash19enable_sm80_to_sm89INS1_16FlashAttnBwdSm80INS1_25CollectiveMainloopBwdSm80ILi2ELi2EN4cute5tupleIJNS5_1CILi64EEENS7_ILi128EEES8_EEENS_10bfloat16_tEfNS_4arch4Sm80ELb0ELb0ELb1ELb1ELb1ELb0ELb0ELb0ELi2ELi2ELi4ELi2ELb1EEENS1_24CollectiveEpilogueBwdGQAISA_fSD_Li256ELb1ELb1EEENS1_19SingleTileSchedulerILb1ELb0ELb0ELi128EEEEEEEEEvNT_6ParamsE$_ZN4cute12iter_adaptorIPKN7cutlass10bfloat16_tENS_8gmem_ptrIS4_EEEC2ES4_,($_ZN7cutlass13device_kernelIN5flash19enable_sm80_to_sm89INS1_16FlashAttnBwdSm80INS1_25CollectiveMainloopBwdSm80ILi2ELi2EN4cute5tupleIJNS5_1CILi64EEENS7_ILi128EEES8_EEENS_10bfloat16_tEfNS_4arch4Sm80ELb0ELb0ELb1ELb1ELb1ELb0ELb0ELb0ELi2ELi2ELi4ELi2ELb1EEENS1_24CollectiveEpilogueBwdGQAISA_fSD_Li256ELb1ELb1EEENS1_19SingleTileSchedulerILb1ELb0ELb0ELi128EEEEEEEEEvNT_6ParamsE$_ZN4cute12iter_adaptorIPKN7cutlass9uint128_tENS_8gmem_ptrIS4_EEEC2ES4_ - $_ZN7cutlass13device_kernelIN5flash19enable_sm80_to_sm89INS1_16FlashAttnBwdSm80INS1_25CollectiveMainloopBwdSm80ILi2ELi2EN4cute5tupleIJNS5_1CILi64EEENS7_ILi128EEES8_EEENS_10bfloat16_tEfNS_4arch4Sm80ELb0ELb0ELb1ELb1ELb1ELb0ELb0ELb0ELi2ELi2ELi4ELi2ELb1EEENS1_24CollectiveEpilogueBwdGQAISA_fSD_Li256ELb1ELb1EEENS1_19SingleTileSchedulerILb1ELb0ELb0ELi128EEEEEEEEEvNT_6ParamsE$_ZN4cute12iter_adaptorIPKN7cutlass10bfloat16_tENS_8gmem_ptrIS4_EEEC2ES4_)
$_ZN7cutlass13device_kernelIN5flash19enable_sm80_to_sm89INS1_16FlashAttnBwdSm80INS1_25CollectiveMainloopBwdSm80ILi2ELi2EN4cute5tupleIJNS5_1CILi64EEENS7_ILi128EEES8_EEENS_10bfloat16_tEfNS_4arch4Sm80ELb0ELb0ELb1ELb1ELb1ELb0ELb0ELb0ELi2ELi2ELi4ELi2ELb1EEENS1_24CollectiveEpilogueBwdGQAISA_fSD_Li256ELb1ELb1EEENS1_19SingleTileSchedulerILb1ELb0ELb0ELi128EEEEEEEEEvNT_6ParamsE$_ZN4cute12iter_adaptorIPKN7cutlass10bfloat16_tENS_8gmem_ptrIS4_EEEC2ES4_:
[----:B------:R-:W-:Y:S01]  /*6530*/  IADD3 R11, R4, -c[0x0][0x20], RZ ;  /* 0x80000800040b7a10 */ /* 0x000fe20007ffe0ff */
[----:B------:R-:W-:Y:S01]  /*6540*/  IMAD.MOV.U32 R128, RZ, RZ, R10 ;  /* 0x000000ffff807224 */ /* 0x000fe200078e000a */
[----:B------:R-:W-:Y:S01]  /*6550*/  MOV R130, R18 ;  /* 0x0000001200827202 */ /* 0x000fe20000000f00 */
[----:B------:R-:W-:Y:S01]  /*6560*/  IMAD.MOV.U32 R129, RZ, RZ, R15 ;  /* 0x000000ffff817224 */ /* 0x000fe200078e000f */
[----:B------:R-:W-:-:S04]  /*6570*/  MOV R131, 0x0 ;  /* 0x0000000000837802 */ /* 0x000fc80000000f00 */
[----:B------:R1:W-:Y:S01]  /*6580*/  STL.64 [R11], R128 ;  /* 0x000000800b007387 */ /* 0x0003e20000100a00 */
[----:B------:R-:W-:Y:S05]  /*6590*/  RET.REL.NODEC R130 `(_ZN7cutlass13device_kernelIN5flash19enable_sm80_to_sm89INS1_16FlashAttnBwdSm80INS1_25CollectiveMainloopBwdSm80ILi2ELi2EN4cute5tupleIJNS5_1CILi64EEENS7_ILi128EEES8_EEENS_10bfloat16_tEfNS_4arch4Sm80ELb0ELb0ELb1ELb1ELb1ELb0ELb0ELb0ELi2ELi2ELi4ELi2ELb1EEENS1_24CollectiveEpilogueBwdGQAISA_fSD_Li256ELb1ELb1EEENS1_19SingleTileSchedulerILb1ELb0ELb0ELi128EEEEEEEEEvNT_6ParamsE) ;  /* 0xffff9a6082007950 */ /* 0x000fea0003c3ffff */
        .type           $_ZN7cutlass13device_kernelIN5flash19enable_sm80_to_sm89INS1_16FlashAttnBwdSm80INS1_25CollectiveMainloopBwdSm80ILi2ELi2EN4cute5tupleIJNS5_1CILi64EEENS7_ILi128EEES8_EEENS_10bfloat16_tEfNS_4arch4Sm80ELb0ELb0ELb1ELb1ELb1ELb0ELb0ELb0ELi2ELi2ELi4ELi2ELb1EEENS1_24CollectiveEpilogueBwdGQAISA_fSD_Li256ELb1ELb1EEENS1_19SingleTileSchedulerILb1ELb0ELb0ELi128EEEEEEEEEvNT_6ParamsE$_ZN4cute12iter_adaptorIPKN7cutlass9uint128_tENS_8gmem_ptrIS4_EEEC2ES4_,@function
        .size           $_ZN7cutlass13device_kernelIN5flash19enable_sm80_to_sm89INS1_16FlashAttnBwdSm80INS1_25CollectiveMainloopBwdSm80ILi2ELi2EN4cute5tupleIJNS5_1CILi64EEENS7_ILi128EEES8_EEENS_10bfloat16_tEfNS_4arch4Sm80ELb0ELb0ELb1ELb1ELb1ELb0ELb0ELb0ELi2ELi2ELi4ELi2ELb1EEENS1_24CollectiveEpilogueBwdGQAISA_fSD_Li256ELb1ELb1EEENS1_19SingleTileSchedulerILb1ELb0ELb0ELi128EEEEEEEEEvNT_6ParamsE$_ZN4cute12iter_adaptorIPKN7cutlass9uint128_tENS_8gmem_ptrIS4_EEEC2ES4_,($_ZN7cutlass13device_kernelIN5flash19enable_sm80_to_sm89INS1_16FlashAttnBwdSm80INS1_25CollectiveMainloopBwdSm80ILi2ELi2EN4cute5tupleIJNS5_1CILi64EEENS7_ILi128EEES8_EEENS_10bfloat16_tEfNS_4arch4Sm80ELb0ELb0ELb1ELb1ELb1ELb0ELb0ELb0ELi2ELi2ELi4ELi2ELb1EEENS1_24CollectiveEpilogueBwdGQAISA_fSD_Li256ELb1ELb1EEENS1_19SingleTileSchedulerILb1ELb0ELb0ELi128EEEEEEEEEvNT_6ParamsE$_ZN4cute12iter_adaptorIPKfNS_8gmem_ptrIS2_EEEC2ES2_ - $_ZN7cutlass13device_kernelIN5flash19enable_sm80_to_sm89INS1_16FlashAttnBwdSm80INS1_25CollectiveMainloopBwdSm80ILi2ELi2EN4cute5tupleIJNS5_1CILi64EEENS7_ILi128EEES8_EEENS_10bfloat16_tEfNS_4arch4Sm80ELb0ELb0ELb1ELb1ELb1ELb0ELb0ELb0ELi2ELi2ELi4ELi2ELb1EEENS1_24CollectiveEpilogueBwdGQAISA_fSD_Li256ELb1ELb1EEENS1_19SingleTileSchedulerILb1ELb0ELb0ELi128EEEEEEEEEvNT_6ParamsE$_ZN4cute12iter_adaptorIPKN7cutlass9uint128_tENS_8gmem_ptrIS4_EEEC2ES4_)
$_ZN7cutlass13device_kernelIN5flash19enable_sm80_to_sm89INS1_16FlashAttnBwdSm80INS1_25CollectiveMainloopBwdSm80ILi2ELi2EN4cute5tupleIJNS5_1CILi64EEENS7_ILi128EEES8_EEENS_10bfloat16_tEfNS_4arch4Sm80ELb0ELb0ELb1ELb1ELb1ELb0ELb0ELb0ELi2ELi2ELi4ELi2ELb1EEENS1_24CollectiveEpilogueBwdGQAISA_fSD_Li256ELb1ELb1EEENS1_19SingleTileSchedulerILb1ELb0ELb0ELi128EEEEEEEEEvNT_6ParamsE$_ZN4cute12iter_adaptorIPKN7cutlass9uint128_tENS_8gmem_ptrIS4_EEEC2ES4_:
[----:B------:R-:W-:Y:S01]  /*65a0*/  IADD3 R10, R4, -c[0x0][0x20], RZ ;  /* 0x80000800040a7a10 */ /* 0x000fe20007ffe0ff */
[----:B------:R-:W-:Y:S01]  /*65b0*/  IMAD.MOV.U32 R128, RZ, RZ, R18 ;  /* 0x000000ffff807224 */ /* 0x000fe200078e0012 */
[----:B------:R-:W-:-:S03]  /*65c0*/  MOV R129, 0x0 ;  /* 0x0000000000817802 */ /* 0x000fc60000000f00 */
[----:B------:R1:W-:Y:S01]  /*65d0*/  STL.64 [R10], R6 ;  /* 0x000000060a007387 */ /* 0x0003e20000100a00 */
[----:B------:R-:W-:Y:S05]  /*65e0*/  RET.REL.NODEC R128 `(_ZN7cutlass13device_kernelIN5flash19enable_sm80_to_sm89INS1_16FlashAttnBwdSm80INS1_25CollectiveMainloopBwdSm80ILi2ELi2EN4cute5tupleIJNS5_1CILi64EEENS7_ILi128EEES8_EEENS_10bfloat16_tEfNS_4arch4Sm80ELb0ELb0ELb1ELb1ELb1ELb0ELb0ELb0ELi2ELi2ELi4ELi2ELb1EEENS1_24CollectiveEpilogueBwdGQAISA_fSD_Li256ELb1ELb1EEENS1_19SingleTileSchedulerILb1ELb0ELb0ELi128EEEEEEEEEvNT_6ParamsE) ;  /* 0xffff9a1080007950 */ /* 0x000fea0003c3ffff */
        .type           $_ZN7cutlass13device_kernelIN5flash19enable_sm80_to_sm89INS1_16FlashAttnBwdSm80INS1_25CollectiveMainloopBwdSm80ILi2ELi2EN4cute5tupleIJNS5_1CILi64EEENS7_ILi128EEES8_EEENS_10bfloat16_tEfNS_4arch4Sm80ELb0ELb0ELb1ELb1ELb1ELb0ELb0ELb0ELi2ELi2ELi4ELi2ELb1EEENS1_24CollectiveEpilogueBwdGQAISA_fSD_Li256ELb1ELb1EEENS1_19SingleTileSchedulerILb1ELb0ELb0ELi128EEEEEEEEEvNT_6ParamsE$_ZN4cute12iter_adaptorIPKfNS_8gmem_ptrIS2_EEEC2ES2_,@function
        .size           $_ZN7cutlass13device_kernelIN5flash19enable_sm80_to_sm89INS1_16FlashAttnBwdSm80INS1_25CollectiveMainloopBwdSm80ILi2ELi2EN4cute5tupleIJNS5_1CILi64EEENS7_ILi128EEES8_EEENS_10bfloat16_tEfNS_4arch4Sm80ELb0ELb0ELb1ELb1ELb1ELb0ELb0ELb0ELi2ELi2ELi4ELi2ELb1EEENS1_24CollectiveEpilogueBwdGQAISA_fSD_Li256ELb1ELb1EEENS1_19SingleTileSchedulerILb1ELb0ELb0ELi128EEEEEEEEEvNT_6ParamsE$_ZN4cute12iter_adaptorIPKfNS_8gmem_ptrIS2_EEEC2ES2_,($_ZN7cutlass13device_kernelIN5flash19enable_sm80_to_sm89INS1_16FlashAttnBwdSm80INS1_25CollectiveMainloopBwdSm80ILi2ELi2EN4cute5tupleIJNS5_1CILi64EEENS7_ILi128EEES8_EEENS_10bfloat16_tEfNS_4arch4Sm80ELb0ELb0ELb1ELb1ELb1ELb0ELb0ELb0ELi2ELi2ELi4ELi2ELb1EEENS1_24CollectiveEpilogueBwdGQAISA_fSD_Li256ELb1ELb1EEENS1_19SingleTileSchedulerILb1ELb0ELb0ELi128EEEEEEEEEvNT_6ParamsE$_ZN4cute12iter_adaptorIPN7cutlass10bfloat16_tENS_8smem_ptrIS3_EEEC2ES3_ - $_ZN7cutlass13device_kernelIN5flash19enable_sm80_to_sm89INS1_16FlashAttnBwdSm80INS1_25CollectiveMainloopBwdSm80ILi2ELi2EN4cute5tupleIJNS5_1CILi64EEENS7_ILi128EEES8_EEENS_10bfloat16_tEfNS_4arch4Sm80ELb0ELb0ELb1ELb1ELb1ELb0ELb0ELb0ELi2ELi2ELi4ELi2ELb1EEENS1_24CollectiveEpilogueBwdGQAISA_fSD_Li256ELb1ELb1EEENS1_19SingleTileSchedulerILb1ELb0ELb0ELi128EEEEEEEEEvNT_6ParamsE$_ZN4cute12iter_adaptorIPKfNS_8gmem_ptrIS2_EEEC2ES2_)
$_ZN7cutlass13device_kernelIN5flash19enable_sm80_to_sm89INS1_16FlashAttnBwdSm80INS1_25CollectiveMainloopBwdSm80ILi2ELi2EN4cute5tupleIJNS5_1CILi64EEENS7_ILi128EEES8_EEENS_10bfloat16_tEfNS_4arch4Sm80ELb0ELb0ELb1ELb1ELb1ELb0ELb0ELb0ELi2ELi2ELi4ELi2ELb1EEENS1_24CollectiveEpilogueBwdGQAISA_fSD_Li256ELb1ELb1EEENS1_19SingleTileSchedulerILb1ELb0ELb0ELi128EEEEEEEEEvNT_6ParamsE$_ZN4cute12iter_adaptorIPKfNS_8gmem_ptrIS2_EEEC2ES2_:
[----:B------:R-:W-:Y:S02]  /*65f0*/  IADD3 R6, R6, -c[0x0][0x20], RZ ;  /* 0x8000080006067a10 */ /* 0x000fe40007ffe0ff */
[----:B------:R-:W-:-:S03]  /*6600*/  MOV R19, 0x0 ;  /* 0x0000000000137802 */ /* 0x000fc60000000f00 */
[----:B------:R1:W-:Y:S01]  /*6610*/  STL.64 [R6], R10 ;  /* 0x0000000a06007387 */ /* 0x0003e20000100a00 */
[----:B------:R-:W-:Y:S05]  /*6620*/  RET.REL.NODEC R18 `(_ZN7cutlass13device_kernelIN5flash19enable_sm80_to_sm89INS1_16FlashAttnBwdSm80INS1_25CollectiveMainloopBwdSm80ILi2ELi2EN4cute5tupleIJNS5_1CILi64EEENS7_ILi128EEES8_EEENS_10bfloat16_tEfNS_4arch4Sm80ELb0ELb0ELb1ELb1ELb1ELb0ELb0ELb0ELi2ELi2ELi4ELi2ELb1EEENS1_24CollectiveEpilogueBwdGQAISA_fSD_Li256ELb1ELb1EEENS1_19SingleTileSchedulerILb1ELb0ELb0ELi128EEEEEEEEEvNT_6ParamsE) ;  /* 0xffff99d012007950 */ /* 0x000fea0003c3ffff */
        .type           $_ZN7cutlass13device_kernelIN5flash19enable_sm80_to_sm89INS1_16FlashAttnBwdSm80INS1_25CollectiveMainloopBwdSm80ILi2ELi2EN4cute5tupleIJNS5_1CILi64EEENS7_ILi128EEES8_EEENS_10bfloat16_tEfNS_4arch4Sm80ELb0ELb0ELb1ELb1ELb1ELb0ELb0ELb0ELi2ELi2ELi4ELi2ELb1EEENS1_24CollectiveEpilogueBwdGQAISA_fSD_Li256ELb1ELb1EEENS1_19SingleTileSchedulerILb1ELb0ELb0ELi128EEEEEEEEEvNT_6ParamsE$_ZN4cute12iter_adaptorIPN7cutlass10bfloat16_tENS_8smem_ptrIS3_EEEC2ES3_,@function
        .size           $_ZN7cutlass13device_kernelIN5flash19enable_sm80_to_sm89INS1_16FlashAttnBwdSm80INS1_25CollectiveMainloopBwdSm80ILi2ELi2EN4cute5tupleIJNS5_1CILi64EEENS7_ILi128EEES8_EEENS_10bfloat16_tEfNS_4arch4Sm80ELb0ELb0ELb1ELb1ELb1ELb0ELb0ELb0ELi2ELi2ELi4ELi2ELb1EEENS1_24CollectiveEpilogueBwdGQAISA_fSD_Li256ELb1ELb1EEENS1_19SingleTileSchedulerILb1ELb0ELb0ELi128EEEEEEEEEvNT_6ParamsE$_ZN4cute12iter_adaptorIPN7cutlass10bfloat16_tENS_8smem_ptrIS3_EEEC2ES3_,($_ZN7cutlass13device_kernelIN5flash19enable_sm80_to_sm89INS1_16FlashAttnBwdSm80INS1_25CollectiveMainloopBwdSm80ILi2ELi2EN4cute5tupleIJNS5_1CILi64EEENS7_ILi128EEES8_EEENS_10bfloat16_tEfNS_4arch4Sm80ELb0ELb0ELb1ELb1ELb1ELb0ELb0ELb0ELi2ELi2ELi4ELi2ELb1EEENS1_24CollectiveEpilogueBwdGQAISA_fSD_Li256ELb1ELb1EEENS1_19SingleTileSchedulerILb1ELb0ELb0ELi128EEEEEEEEEvNT_6ParamsE$_ZN4cute12iter_adaptorIPN7cutlass9uint128_tENS_8smem_ptrIS3_EEEC2ES3_ - $_ZN7cutlass13device_kernelIN5flash19enable_sm80_to_sm89INS1_16FlashAttnBwdSm80INS1_25CollectiveMainloopBwdSm80ILi2ELi2EN4cute5tupleIJNS5_1CILi64EEENS7_ILi128EEES8_EEENS_10bfloat16_tEfNS_4arch4Sm80ELb0ELb0ELb1ELb1ELb1ELb0ELb0ELb0ELi2ELi2ELi4ELi2ELb1EEENS1_24CollectiveEpilogueBwdGQAISA_fSD_Li256ELb1ELb1EEENS1_19SingleTileSchedulerILb1ELb0ELb0ELi128EEEEEEEEEvNT_6ParamsE$_ZN4cute12iter_adaptorIPN7cutlass10bfloat16_tENS_8smem_ptrIS3_EEEC2ES3_)
$_ZN7cutlass13device_kernelIN5flash19enable_sm80_to_sm89INS1_16FlashAttnBwdSm80INS1_25CollectiveMainloopBwdSm80ILi2ELi2EN4cute5tupleIJNS5_1CILi64EEENS7_ILi128EEES8_EEENS_10bfloat16_tEfNS_4arch4Sm80ELb0ELb0ELb1ELb1ELb1ELb0ELb0ELb0ELi2ELi2ELi4ELi2ELb1EEENS1_24CollectiveEpilogueBwdGQAISA_fSD_Li256ELb1ELb1EEENS1_19SingleTileSchedulerILb1ELb0ELb0ELi128EEEEEEEEEvNT_6ParamsE$_ZN4cute12iter_adaptorIPN7cutlass10bfloat16_tENS_8smem_ptrIS3_EEEC2ES3_:
[----:B------:R-:W-:Y:S01]  /*6630*/  IADD3 R6, R4, -c[0x0][0x20], RZ ;  /* 0x8000080004067a10 */ /* 0x000fe20007ffe0ff */
[----:B------:R-:W-:Y:S01]  /*6640*/  IMAD.MOV.U32 R128, RZ, RZ, R18 ;  /* 0x000000ffff807224 */ /* 0x000fe200078e0012 */
[----:B------:R-:W-:-:S03]  /*6650*/  MOV R129, 0x0 ;  /* 0x0000000000817802 */ /* 0x000fc60000000f00 */
[----:B------:R1:W-:Y:S01]  /*6660*/  STL.64 [R6], R8 ;  /* 0x0000000806007387 */ /* 0x0003e20000100a00 */
[----:B------:R-:W-:Y:S05]  /*6670*/  RET.REL.NODEC R128 `(_ZN7cutlass13device_kernelIN5flash19enable_sm80_to_sm89INS1_16FlashAttnBwdSm80INS1_25CollectiveMainloopBwdSm80ILi2ELi2EN4cute5tupleIJNS5_1CILi64EEENS7_ILi128EEES8_EEENS_10bfloat16_tEfNS_4arch4Sm80ELb0ELb0ELb1ELb1ELb1ELb0ELb0ELb0ELi2ELi2ELi4ELi2ELb1EEENS1_24CollectiveEpilogueBwdGQAISA_fSD_Li256ELb1ELb1EEENS1_19SingleTileSchedulerILb1ELb0ELb0ELi128EEEEEEEEEvNT_6ParamsE) ;  /* 0xffff998080007950 */ /* 0x000fea0003c3ffff */
        .type           $_ZN7cutlass13device_kernelIN5flash19enable_sm80_to_sm89INS1_16FlashAttnBwdSm80INS1_25CollectiveMainloopBwdSm80ILi2ELi2EN4cute5tupleIJNS5_1CILi64EEENS7_ILi128EEES8_EEENS_10bfloat16_tEfNS_4arch4Sm80ELb0ELb0ELb1ELb1ELb1ELb0ELb0ELb0ELi2ELi2ELi4ELi2ELb1EEENS1_24CollectiveEpilogueBwdGQAISA_fSD_Li256ELb1ELb1EEENS1_19SingleTileSchedulerILb1ELb0ELb0ELi128EEEEEEEEEvNT_6ParamsE$_ZN4cute12iter_adaptorIPN7cutlass9uint128_tENS_8smem_ptrIS3_EEEC2ES3_,@function
        .size           $_ZN7cutlass13device_kernelIN5flash19enable_sm80_to_sm89INS1_16FlashAttnBwdSm80INS1_25CollectiveMainloopBwdSm80ILi2ELi2EN4cute5tupleIJNS5_1CILi64EEENS7_ILi128EEES8_EEENS_10bfloat16_tEfNS_4arch4Sm80ELb0ELb0ELb1ELb1ELb1ELb0ELb0ELb0ELi2ELi2ELi4ELi2ELb1EEENS1_24CollectiveEpilogueBwdGQAISA_fSD_Li256ELb1ELb1EEENS1_19SingleTileSchedulerILb1ELb0ELb0ELi128EEEEEEEEEvNT_6ParamsE$_ZN4cute12iter_adaptorIPN7cutlass9uint128_tENS_8smem_ptrIS3_EEEC2ES3_,($_ZN7cutlass13device_kernelIN5flash19enable_sm80_to_sm89INS1_16FlashAttnBwdSm80INS1_25CollectiveMainloopBwdSm80ILi2ELi2EN4cute5tupleIJNS5_1CILi64EEENS7_ILi128EEES8_EEENS_10bfloat16_tEfNS_4arch4Sm80ELb0ELb0ELb1ELb1ELb1ELb0ELb0ELb0ELi2ELi2ELi4ELi2ELb1EEENS1_24CollectiveEpilogueBwdGQAISA_fSD_Li256ELb1ELb1EEENS1_19SingleTileSchedulerILb1ELb0ELb0ELi128EEEEEEEEEvNT_6ParamsE$_ZN4cute12iter_adaptorIPfNS_8smem_ptrIS1_EEEC2ES1_ - $_ZN7cutlass13device_kernelIN5flash19enable_sm80_to_sm89INS1_16FlashAttnBwdSm80INS1_25CollectiveMainloopBwdSm80ILi2ELi2EN4cute5tupleIJNS5_1CILi64EEENS7_ILi128EEES8_EEENS_10bfloat16_tEfNS_4arch4Sm80ELb0ELb0ELb1ELb1ELb1ELb0ELb0ELb0ELi2ELi2ELi4ELi2ELb1EEENS1_24CollectiveEpilogueBwdGQAISA_fSD_Li256ELb1ELb1EEENS1_19SingleTileSchedulerILb1ELb0ELb0ELi128EEEEEEEEEvNT_6ParamsE$_ZN4cute12iter_adaptorIPN7cutlass9uint128_tENS_8smem_ptrIS3_EEEC2ES3_)
$_ZN7cutlass13device_kernelIN5flash19enable_sm80_to_sm89INS1_16FlashAttnBwdSm80INS1_25CollectiveMainloopBwdSm80ILi2ELi2EN4cute5tupleIJNS5_1CILi64EEENS7_ILi128EEES8_EEENS_10bfloat16_tEfNS_4arch4Sm80ELb0ELb0ELb1ELb1ELb1ELb0ELb0ELb0ELi2ELi2ELi4ELi2ELb1EEENS1_24CollectiveEpilogueBwdGQAISA_fSD_Li256ELb1ELb1EEENS1_19SingleTileSchedulerILb1ELb0ELb0ELi128EEEEEEEEEvNT_6ParamsE$_ZN4cute12iter_adaptorIPN7cutlass9uint128_tENS_8smem_ptrIS3_EEEC2ES3_:
[----:B------:R-:W-:Y:S01]  /*6680*/  IADD3 R8, R4, -c[0x0][0x20], RZ ;  /* 0x8000080004087a10 */ /* 0x000fe20007ffe0ff */
[----:B------:R-:W-:Y:S01]  /*6690*/  IMAD.MOV.U32 R128, RZ, RZ, R16 ;  /* 0x000000ffff807224 */ /* 0x000fe200078e0010 */
[----:B------:R-:W-:-:S03]  /*66a0*/  MOV R129, 0x0 ;  /* 0x0000000000817802 */ /* 0x000fc60000000f00 */
[----:B------:R1:W-:Y:S01]  /*66b0*/  STL.64 [R8], R6 ;  /* 0x0000000608007387 */ /* 0x0003e20000100a00 */
[----:B------:R-:W-:Y:S05]  /*66c0*/  RET.REL.NODEC R128 `(_ZN7cutlass13device_kernelIN5flash19enable_sm80_to_sm89INS1_16FlashAttnBwdSm80INS1_25CollectiveMainloopBwdSm80ILi2ELi2EN4cute5tupleIJNS5_1CILi64EEENS7_ILi128EEES8_EEENS_10bfloat16_tEfNS_4arch4Sm80ELb0ELb0ELb1ELb1ELb1ELb0ELb0ELb0ELi2ELi2ELi4ELi2ELb1EEENS1_24CollectiveEpilogueBwdGQAISA_fSD_Li256ELb1ELb1EEENS1_19SingleTileSchedulerILb1ELb0ELb0ELi128EEEEEEEEEvNT_6ParamsE) ;  /* 0xffff993080007950 */ /* 0x000fea0003c3ffff */
        .type           $_ZN7cutlass13device_kernelIN5flash19enable_sm80_to_sm89INS1_16FlashAttnBwdSm80INS1_25CollectiveMainloopBwdSm80ILi2ELi2EN4cute5tupleIJNS5_1CILi64EEENS7_ILi128EEES8_EEENS_10bfloat16_tEfNS_4arch4Sm80ELb0ELb0ELb1ELb1ELb1ELb0ELb0ELb0ELi2ELi2ELi4ELi2ELb1EEENS1_24CollectiveEpilogueBwdGQAISA_fSD_Li256ELb1ELb1EEENS1_19SingleTileSchedulerILb1ELb0ELb0ELi128EEEEEEEEEvNT_6ParamsE$_ZN4cute12iter_adaptorIPfNS_8smem_ptrIS1_EEEC2ES1_,@function
        .size           $_ZN7cutlass13device_kernelIN5flash19enable_sm80_to_sm89INS1_16FlashAttnBwdSm80INS1_25CollectiveMainloopBwdSm80ILi2ELi2EN4cute5tupleIJNS5_1CILi64EEENS7_ILi128EEES8_EEENS_10bfloat16_tEfNS_4arch4Sm80ELb0ELb0ELb1ELb1ELb1ELb0ELb0ELb0ELi2ELi2ELi4ELi2ELb1EEENS1_24CollectiveEpilogueBwdGQAISA_fSD_Li256ELb1ELb1EEENS1_19SingleTileSchedulerILb1ELb0ELb0ELi128EEEEEEEEEvNT_6ParamsE$_ZN4cute12iter_adaptorIPfNS_8smem_ptrIS1_EEEC2ES1_,($_ZN7cutlass13device_kernelIN5flash19enable_sm80_to_sm89INS1_16FlashAttnBwdSm80INS1_25CollectiveMainloopBwdSm80ILi2ELi2EN4cute5tupleIJNS5_1CILi64EEENS7_ILi128EEES8_EEENS_10bfloat16_tEfNS_4arch4Sm80ELb0ELb0ELb1ELb1ELb1ELb0ELb0ELb0ELi2ELi2ELi4ELi2ELb1EEENS1_24CollectiveEpilogueBwdGQAISA_fSD_Li256ELb1ELb1EEENS1_19SingleTileSchedulerILb1ELb0ELb0ELi128EEEEEEEEEvNT_6ParamsE$_ZN4cute3eso3ESOILb0ELb0EJNS_15ArithmeticTupleIJiiEEEiiiEEC2ERKS3_RKiS8_S8_ - $_ZN7cutlass13device_kernelIN5flash19enable_sm80_to_sm89INS1_16FlashAttnBwdSm80INS1_25CollectiveMainloopBwdSm80ILi2ELi2EN4cute5tupleIJNS5_1CILi64EEENS7_ILi128EEES8_EEENS_10bfloat16_tEfNS_4arch4Sm80ELb0ELb0ELb1ELb1ELb1ELb0ELb0ELb0ELi2ELi2ELi4ELi2ELb1EEENS1_24CollectiveEpilogueBwdGQAISA_fSD_Li256ELb1ELb1EEENS1_19SingleTileSchedulerILb1ELb0ELb0ELi128EEEEEEEEEvNT_6ParamsE$_ZN4cute12iter_adaptorIPfNS_8smem_ptrIS1_EEEC2ES1_)
$_ZN7cutlass13device_kernelIN5flash19enable_sm80_to_sm89INS1_16FlashAttnBwdSm80INS1_25CollectiveMainloopBwdSm80ILi2ELi2EN4cute5tupleIJNS5_1CILi64EEENS7_ILi128EEES8_EEENS_10bfloat16_tEfNS_4arch4Sm80ELb0ELb0ELb1ELb1ELb1ELb0ELb0ELb0ELi2ELi2ELi4ELi2ELb1EEENS1_24CollectiveEpilogueBwdGQAISA_fSD_Li256ELb1ELb1EEENS1_19SingleTileSchedulerILb1ELb0ELb0ELi128EEEEEEEEEvNT_6ParamsE$_ZN4cute12iter_adaptorIPfNS_8smem_ptrIS1_EEEC2ES1_:
[----:B------:R-:W-:Y:S02]  /*66d0*/  IADD3 R6, R6, -c[0x0][0x20], RZ ;  /* 0x8000080006067a10 */ /* 0x000fe40007ffe0ff */
[----:B------:R-:W-:-:S03]  /*66e0*/  MOV R19, 0x0 ;  /* 0x0000000000137802 */ /* 0x000fc60000000f00 */
[----:B------:R1:W-:Y:S01]  /*66f0*/  STL.64 [R6], R8 ;  /* 0x0000000806007387 */ /* 0x0003e20000100a00 */
[----:B------:R-:W-:Y:S05]  /*6700*/  RET.REL.NODEC R18 `(_ZN7cutlass13device_kernelIN5flash19enable_sm80_to_sm89INS1_16FlashAttnBwdSm80INS1_25CollectiveMainloopBwdSm80ILi2ELi2EN4cute5tupleIJNS5_1CILi64EEENS7_ILi128EEES8_EEENS_10bfloat16_tEfNS_4arch4Sm80ELb0ELb0ELb1ELb1ELb1ELb0ELb0ELb0ELi2ELi2ELi4ELi2ELb1EEENS1_24CollectiveEpilogueBwdGQAISA_fSD_Li256ELb1ELb1EEENS1_19SingleTileSchedulerILb1ELb0ELb0ELi128EEEEEEEEEvNT_6ParamsE) ;  /* 0xffff98f012007950 */ /* 0x000fea0003c3ffff */
        .type           $_ZN7cutlass13device_kernelIN5flash19enable_sm80_to_sm89INS1_16FlashAttnBwdSm80INS1_25CollectiveMainloopBwdSm80ILi2ELi2EN4cute5tupleIJNS5_1CILi64EEENS7_ILi128EEES8_EEENS_10bfloat16_tEfNS_4arch4Sm80ELb0ELb0ELb1ELb1ELb1ELb0ELb0ELb0ELi2ELi2ELi4ELi2ELb1EEENS1_24CollectiveEpilogueBwdGQAISA_fSD_Li256ELb1ELb1EEENS1_19SingleTileSchedulerILb1ELb0ELb0ELi128EEEEEEEEEvNT_6ParamsE$_ZN4cute3eso3ESOILb0ELb0EJNS_15ArithmeticTupleIJiiEEEiiiEEC2ERKS3_RKiS8_S8_,@function
        .size           $_ZN7cutlass13device_kernelIN5flash19enable_sm80_to_sm89INS1_16FlashAttnBwdSm80INS1_25CollectiveMainloopBwdSm80ILi2ELi2EN4cute5tupleIJNS5_1CILi64EEENS7_ILi128EEES8_EEENS_10bfloat16_tEfNS_4arch4Sm80ELb0ELb0ELb1ELb1ELb1ELb0ELb0ELb0ELi2ELi2ELi4ELi2ELb1EEENS1_24CollectiveEpilogueBwdGQAISA_fSD_Li256ELb1ELb1EEENS1_19SingleTileSchedulerILb1ELb0ELb0ELi128EEEEEEEEEvNT_6ParamsE$_ZN4cute3eso3ESOILb0ELb0EJNS_15ArithmeticTupleIJiiEEEiiiEEC2ERKS3_RKiS8_S8_,($_ZN7cutlass13device_kernelIN5flash19enable_sm80_to_sm89INS1_16FlashAttnBwdSm80INS1_25CollectiveMainloopBwdSm80ILi2ELi2EN4cute5tupleIJNS5_1CILi64EEENS7_ILi128EEES8_EEENS_10bfloat16_tEfNS_4arch4Sm80ELb0ELb0ELb1ELb1ELb1ELb0ELb0ELb0ELi2ELi2ELi4ELi2ELb1EEENS1_24CollectiveEpilogueBwdGQAISA_fSD_Li256ELb1ELb1EEENS1_19SingleTileSchedulerILb1ELb0ELb0ELi128EEEEEEEEEvNT_6ParamsE$_ZN4cute3eso3ESOILb0ELb0EJNS_5tupleIJiiEEEiiiEEC2ERKS3_RKiS8_S8_ - $_ZN7cutlass13device_kernelIN5flash19enable_sm80_to_sm89INS1_16FlashAttnBwdSm80INS1_25CollectiveMainloopBwdSm80ILi2ELi2EN4cute5tupleIJNS5_1CILi64EEENS7_ILi128EEES8_EEENS_10bfloat16_tEfNS_4arch4Sm80ELb0ELb0ELb1ELb1ELb1ELb0ELb0ELb0ELi2ELi2ELi4ELi2ELb1EEENS1_24CollectiveEpilogueBwdGQAISA_fSD_Li256ELb1ELb1EEENS1_19SingleTileSchedulerILb1ELb0ELb0ELi128EEEEEEEEEvNT_6ParamsE$_ZN4cute3eso3ESOILb0ELb0EJNS_15ArithmeticTupleIJiiEEEiiiEEC2ERKS3_RKiS8_S8_)
$_ZN7cutlass13device_kernelIN5flash19enable_sm80_to_sm89INS1_16FlashAttnBwdSm80INS1_25CollectiveMainloopBwdSm80ILi2ELi2EN4cute5tupleIJNS5_1CILi64EEENS7_ILi128EEES8_EEENS_10bfloat16_tEfNS_4arch4Sm80ELb0ELb0ELb1ELb1ELb1ELb0ELb0ELb0ELi2ELi2ELi4ELi2ELb1EEENS1_24CollectiveEpilogueBwdGQAISA_fSD_Li256ELb1ELb1EEENS1_19SingleTileSchedulerILb1ELb0ELb0ELi128EEEEEEEEEvNT_6ParamsE$_ZN4cute3eso3ESOILb0ELb0EJNS_15ArithmeticTupleIJiiEEEiiiEEC2ERKS3_RKiS8_S8_:
        /* <DEDUP_REMOVED lines=14> */
[----:B------:R-:W-:Y:S05]  /*67f0*/  RET.REL.NODEC R84 `(_ZN7cutlass13device_kernelIN5flash19enable_sm80_to_sm89INS1_16FlashAttnBwdSm80INS1_25CollectiveMainloopBwdSm80ILi2ELi2EN4cute5tupleIJNS5_1CILi64EEENS7_ILi128EEES8_EEENS_10bfloat16_tEfNS_4arch4Sm80ELb0ELb0ELb1ELb1ELb1ELb0ELb0ELb0ELi2ELi2ELi4ELi2ELb1EEENS1_24CollectiveEpilogueBwdGQAISA_fSD_Li256ELb1ELb1EEENS1_19SingleTileSchedulerILb1ELb0ELb0ELi128EEEEEEEEEvNT_6ParamsE) ;  /* 0xffff980054007950 */ /* 0x000fea0003c3ffff */
        .type           $_ZN7cutlass13device_kernelIN5flash19enable_sm80_to_sm89INS1_16FlashAttnBwdSm80INS1_25CollectiveMainloopBwdSm80ILi2ELi2EN4cute5tupleIJNS5_1CILi64EEENS7_ILi128EEES8_EEENS_10bfloat16_tEfNS_4arch4Sm80ELb0ELb0ELb1ELb1ELb1ELb0ELb0ELb0ELi2ELi2ELi4ELi2ELb1EEENS1_24CollectiveEpilogueBwdGQAISA_fSD_Li256ELb1ELb1EEENS1_19SingleTileSchedulerILb1ELb0ELb0ELi128EEEEEEEEEvNT_6ParamsE$_ZN4cute3eso3ESOILb0ELb0EJNS_5tupleIJiiEEEiiiEEC2ERKS3_RKiS8_S8_,@function
        .size           $_ZN7cutlass13device_kernelIN5flash19enable_sm80_to_sm89INS1_16FlashAttnBwdSm80INS1_25CollectiveMainloopBwdSm80ILi2ELi2EN4cute5tupleIJNS5_1CILi64EEENS7_ILi128EEES8_EEENS_10bfloat16_tEfNS_4arch4Sm80ELb0ELb0ELb1ELb1ELb1ELb0ELb0ELb0ELi2ELi2ELi4ELi2ELb1EEENS1_24CollectiveEpilogueBwdGQAISA_fSD_Li256ELb1ELb1EEENS1_19SingleTileSchedulerILb1ELb0ELb0ELi128EEEEEEEEEvNT_6ParamsE$_ZN4cute3eso3ESOILb0ELb0EJNS_5tupleIJiiEEEiiiEEC2ERKS3_RKiS8_S8_,($_ZN7cutlass13device_kernelIN5flash19enable_sm80_to_sm89INS1_16FlashAttnBwdSm80INS1_25CollectiveMainloopBwdSm80ILi2ELi2EN4cute5tupleIJNS5_1CILi64EEENS7_ILi128EEES8_EEENS_10bfloat16_tEfNS_4arch4Sm80ELb0ELb0ELb1ELb1ELb1ELb0ELb0ELb0ELi2ELi2ELi4ELi2ELb1EEENS1_24CollectiveEpilogueBwdGQAISA_fSD_Li256ELb1ELb1EEENS1_19SingleTileSchedulerILb1ELb0ELb0ELi128EEEEEEEEEvNT_6ParamsE$_ZN4cute3eso3ESOILb0ELb0EJNS_6LayoutINS_5tupleIJNS3_IJNS_1CILi8EEENS4_ILi1EEEEEENS4_ILi2EEES6_EEENS3_IJNS3_IJS6_NS4_ILi0EEEEEElSA_EEEEENS_10ViewEngineINS_8gmem_ptrIPKN7cutlass10bfloat16_tEEEEEEEC2ERKSD_RKSL_ - $_ZN7cutlass13device_kernelIN5flash19enable_sm80_to_sm89INS1_16FlashAttnBwdSm80INS1_25CollectiveMainloopBwdSm80ILi2ELi2EN4cute5tupleIJNS5_1CILi64EEENS7_ILi128EEES8_EEENS_10bfloat16_tEfNS_4arch4Sm80ELb0ELb0ELb1ELb1ELb1ELb0ELb0ELb0ELi2ELi2ELi4ELi2ELb1EEENS1_24CollectiveEpilogueBwdGQAISA_fSD_Li256ELb1ELb1EEENS1_19SingleTileSchedulerILb1ELb0ELb0ELi128EEEEEEEEEvNT_6ParamsE$_ZN4cute3eso3ESOILb0ELb0EJNS_5tupleIJiiEEEiiiEEC2ERKS3_RKiS8_S8_)
$_ZN7cutlass13device_kernelIN5flash19enable_sm80_to_sm89INS1_16FlashAttnBwdSm80INS1_25CollectiveMainloopBwdSm80ILi2ELi2EN4cute5tupleIJNS5_1CILi64EEENS7_ILi128EEES8_EEENS_10bfloat16_tEfNS_4arch4Sm80ELb0ELb0ELb1ELb1ELb1ELb0ELb0ELb0ELi2ELi2ELi4ELi2ELb1EEENS1_24CollectiveEpilogueBwdGQAISA_fSD_Li256ELb1ELb1EEENS1_19SingleTileSchedulerILb1ELb0ELb0ELi128EEEEEEEEEvNT_6ParamsE$_ZN4cute3eso3ESOILb0ELb0EJNS_5tupleIJiiEEEiiiEEC2ERKS3_RKiS8_S8_:
        /* <DEDUP_REMOVED lines=13> */
[----:B------:R-:W-:Y:S05]  /*68d0*/  RET.REL.NODEC R16 `(_ZN7cutlass13device_kernelIN5flash19enable_sm80_to_sm89INS1_16FlashAttnBwdSm80INS1_25CollectiveMainloopBwdSm80ILi2ELi2EN4cute5tupleIJNS5_1CILi64EEENS7_ILi128EEES8_EEENS_10bfloat16_tEfNS_4arch4Sm80ELb0ELb0ELb1ELb1ELb1ELb0ELb0ELb0ELi2ELi2ELi4ELi2ELb1EEENS1_24CollectiveEpilogueBwdGQAISA_fSD_Li256ELb1ELb1EEENS1_19SingleTileSchedulerILb1ELb0ELb0ELi128EEEEEEEEEvNT_6ParamsE) ;  /* 0xffff972010007950 */ /* 0x000fea0003c3ffff */
        .type           $_ZN7cutlass13device_kernelIN5flash19enable_sm80_to_sm89INS1_16FlashAttnBwdSm80INS1_25CollectiveMainloopBwdSm80ILi2ELi2EN4cute5tupleIJNS5_1CILi64EEENS7_ILi128EEES8_EEENS_10bfloat16_tEfNS_4arch4Sm80ELb0ELb0ELb1ELb1ELb1ELb0ELb0ELb0ELi2ELi2ELi4ELi2ELb1EEENS1_24CollectiveEpilogueBwdGQAISA_fSD_Li256ELb1ELb1EEENS1_19SingleTileSchedulerILb1ELb0ELb0ELi128EEEEEEEEEvNT_6ParamsE$_ZN4cute3eso3ESOILb0ELb0EJNS_6LayoutINS_5tupleIJNS3_IJNS_1CILi8EEENS4_ILi1EEEEEENS4_ILi2EEES6_EEENS3_IJNS3_IJS6_NS4_ILi0EEEEEElSA_EEEEENS_10ViewEngineINS_8gmem_ptrIPKN7cutlass10bfloat16_tEEEEEEEC2ERKSD_RKSL_,@function
        .size           $_ZN7cutlass13device_kernelIN5flash19enable_sm80_to_sm89INS1_16FlashAttnBwdSm80INS1_25CollectiveMainloopBwdSm80ILi2ELi2EN4cute5tupleIJNS5_1CILi64EEENS7_ILi128EEES8_EEENS_10bfloat16_tEfNS_4arch4Sm80ELb0ELb0ELb1ELb1ELb1ELb0ELb0ELb0ELi2ELi2ELi4ELi2ELb1EEENS1_24CollectiveEpilogueBwdGQAISA_fSD_Li256ELb1ELb1EEENS1_19SingleTileSchedulerILb1ELb0ELb0ELi128EEEEEEEEEvNT_6ParamsE$_ZN4cute3eso3ESOILb0ELb0EJNS_6LayoutINS_5tupleIJNS3_IJNS_1CILi8EEENS4_ILi1EEEEEENS4_ILi2EEES6_EEENS3_IJNS3_IJS6_NS4_ILi0EEEEEElSA_EEEEENS_10ViewEngineINS_8gmem_ptrIPKN7cutlass10bfloat16_tEEEEEEEC2ERKSD_RKSL_,($_ZN7cutlass13device_kernelIN5flash19enable_sm80_to_sm89INS1_16FlashAttnBwdSm80INS1_25CollectiveMainloopBwdSm80ILi2ELi2EN4cute5tupleIJNS5_1CILi64EEENS7_ILi128EEES8_EEENS_10bfloat16_tEfNS_4arch4Sm80ELb0ELb0ELb1ELb1ELb1ELb0ELb0ELb0ELi2ELi2ELi4ELi2ELb1EEENS1_24CollectiveEpilogueBwdGQAISA_fSD_Li256ELb1ELb1EEENS1_19SingleTileSchedulerILb1ELb0ELb0ELi128EEEEEEEEEvNT_6ParamsE$_ZN4cute3eso3ESOILb0ELb0EJNS_6LayoutINS_5tupleIJNS3_IJNS_1CILi8EEENS4_ILi1EEEEEENS4_ILi2EEES6_EEENS3_IJNS3_IJS6_NS4_ILi0EEEEEElSA_EEEEElEEC2ERKSD_RKl - $_ZN7cutlass13device_kernelIN5flash19enable_sm80_to_sm89INS1_16FlashAttnBwdSm80INS1_25CollectiveMainloopBwdSm80ILi2ELi2EN4cute5tupleIJNS5_1CILi64EEENS7_ILi128EEES8_EEENS_10bfloat16_tEfNS_4arch4Sm80ELb0ELb0ELb1ELb1ELb1ELb0ELb0ELb0ELi2ELi2ELi4ELi2ELb1EEENS1_24CollectiveEpilogueBwdGQAISA_fSD_Li256ELb1ELb1EEENS1_19SingleTileSchedulerILb1ELb0ELb0ELi128EEEEEEEEEvNT_6ParamsE$_ZN4cute3eso3ESOILb0ELb0EJNS_6LayoutINS_5tupleIJNS3_IJNS_1CILi8EEENS4_ILi1EEEEEENS4_ILi2EEES6_EEENS3_IJNS3_IJS6_NS4_ILi0EEEEEElSA_EEEEENS_10ViewEngineINS_8gmem_ptrIPKN7cutlass10bfloat16_tEEEEEEEC2ERKSD_RKSL_)
$_ZN7cutlass13device_kernelIN5flash19enable_sm80_to_sm89INS1_16FlashAttnBwdSm80INS1_25CollectiveMainloopBwdSm80ILi2ELi2EN4cute5tupleIJNS5_1CILi64EEENS7_ILi128EEES8_EEENS_10bfloat16_tEfNS_4arch4Sm80ELb0ELb0ELb1ELb1ELb1ELb0ELb0ELb0ELi2ELi2ELi4ELi2ELb1EEENS1_24CollectiveEpilogueBwdGQAISA_fSD_Li256ELb1ELb1EEENS1_19SingleTileSchedulerILb1ELb0ELb0ELi128EEEEEEEEEvNT_6ParamsE$_ZN4cute3eso3ESOILb0ELb0EJNS_6LayoutINS_5tupleIJNS3_IJNS_1CILi8EEENS4_ILi1EEEEEENS4_ILi2EEES6_EEENS3_IJNS3_IJS6_NS4_ILi0EEEEEElSA_EEEEENS_10ViewEngineINS_8gmem_ptrIPKN7cutlass10bfloat16_tEEEEEEEC2ERKSD_RKSL_:
        /* <DEDUP_REMOVED lines=8> */
[----:B------:R-:W-:Y:S05]  /*6960*/  RET.REL.NODEC R10 `(_ZN7cutlass13device_kernelIN5flash19enable_sm80_to_sm89INS1_16FlashAttnBwdSm80INS1_25CollectiveMainloopBwdSm80ILi2ELi2EN4cute5tupleIJNS5_1CILi64EEENS7_ILi128EEES8_EEENS_10bfloat16_tEfNS_4arch4Sm80ELb0ELb0ELb1ELb1ELb1ELb0ELb0ELb0ELi2ELi2ELi4ELi2ELb1EEENS1_24CollectiveEpilogueBwdGQAISA_fSD_Li256ELb1ELb1EEENS1_19SingleTileSchedulerILb1ELb0ELb0ELi128EEEEEEEEEvNT_6ParamsE) ;  /* 0xffff96900a007950 */ /* 0x000fea0003c3ffff */
        .type           $_ZN7cutlass13device_kernelIN5flash19enable_sm80_to_sm89INS1_16FlashAttnBwdSm80INS1_25CollectiveMainloopBwdSm80ILi2ELi2EN4cute5tupleIJNS5_1CILi64EEENS7_ILi128EEES8_EEENS_10bfloat16_tEfNS_4arch4Sm80ELb0ELb0ELb1ELb1ELb1ELb0ELb0ELb0ELi2ELi2ELi4ELi2ELb1EEENS1_24CollectiveEpilogueBwdGQAISA_fSD_Li256ELb1ELb1EEENS1_19SingleTileSchedulerILb1ELb0ELb0ELi128EEEEEEEEEvNT_6ParamsE$_ZN4cute3eso3ESOILb0ELb0EJNS_6LayoutINS_5tupleIJNS3_IJNS_1CILi8EEENS4_ILi1EEEEEENS4_ILi2EEES6_EEENS3_IJNS3_IJS6_NS4_ILi0EEEEEElSA_EEEEElEEC2ERKSD_RKl,@function
        .size           $_ZN7cutlass13device_kernelIN5flash19enable_sm80_to_sm89INS1_16FlashAttnBwdSm80INS1_25CollectiveMainloopBwdSm80ILi2ELi2EN4cute5tupleIJNS5_1CILi64EEENS7_ILi128EEES8_EEENS_10bfloat16_tEfNS_4arch4Sm80ELb0ELb0ELb1ELb1ELb1ELb0ELb0ELb0ELi2ELi2ELi4ELi2ELb1EEENS1_24CollectiveEpilogueBwdGQAISA_fSD_Li256ELb1ELb1EEENS1_19SingleTileSchedulerILb1ELb0ELb0ELi128EEEEEEEEEvNT_6ParamsE$_ZN4cute3eso3ESOILb0ELb0EJNS_6LayoutINS_5tupleIJNS3_IJNS_1CILi8EEENS4_ILi1EEEEEENS4_ILi2EEES6_EEENS3_IJNS3_IJS6_NS4_ILi0EEEEEElSA_EEEEElEEC2ERKSD_RKl,($_ZN7cutlass13device_kernelIN5flash19enable_sm80_to_sm89INS1_16FlashAttnBwdSm80INS1_25CollectiveMainloopBwdSm80ILi2ELi2EN4cute5tupleIJNS5_1CILi64EEENS7_ILi128EEES8_EEENS_10bfloat16_tEfNS_4arch4Sm80ELb0ELb0ELb1ELb1ELb1ELb0ELb0ELb0ELi2ELi2ELi4ELi2ELb1EEENS1_24CollectiveEpilogueBwdGQAISA_fSD_Li256ELb1ELb1EEENS1_19SingleTileSchedulerILb1ELb0ELb0ELi128EEEEEEEEEvNT_6ParamsE$_ZN4cute3eso3ESOILb0ELb0EJiiEEC2ERKiS4_ - $_ZN7cutlass13device_kernelIN5flash19enable_sm80_to_sm89INS1_16FlashAttnBwdSm80INS1_25CollectiveMainloopBwdSm80ILi2ELi2EN4cute5tupleIJNS5_1CILi64EEENS7_ILi128EEES8_EEENS_10bfloat16_tEfNS_4arch4Sm80ELb0ELb0ELb1ELb1ELb1ELb0ELb0ELb0ELi2ELi2ELi4ELi2ELb1EEENS1_24CollectiveEpilogueBwdGQAISA_fSD_Li256ELb1ELb1EEENS1_19SingleTileSchedulerILb1ELb0ELb0ELi128EEEEEEEEEvNT_6ParamsE$_ZN4cute3eso3ESOILb0ELb0EJNS_6LayoutINS_5tupleIJNS3_IJNS_1CILi8EEENS4_ILi1EEEEEENS4_ILi2EEES6_EEENS3_IJNS3_IJS6_NS4_ILi0EEEEEElSA_EEEEElEEC2ERKSD_RKl)
$_ZN7cutlass13device_kernelIN5flash19enable_sm80_to_sm89INS1_16FlashAttnBwdSm80INS1_25CollectiveMainloopBwdSm80ILi2ELi2EN4cute5tupleIJNS5_1CILi64EEENS7_ILi128EEES8_EEENS_10bfloat16_tEfNS_4arch4Sm80ELb0ELb0ELb1ELb1ELb1ELb0ELb0ELb0ELi2ELi2ELi4ELi2ELb1EEENS1_24CollectiveEpilogueBwdGQAISA_fSD_Li256ELb1ELb1EEENS1_19SingleTileSchedulerILb1ELb0ELb0ELi128EEEEEEEEEvNT_6ParamsE$_ZN4cute3eso3ESOILb0ELb0EJNS_6LayoutINS_5tupleIJNS3_IJNS_1CILi8EEENS4_ILi1EEEEEENS4_ILi2EEES6_EEENS3_IJNS3_IJS6_NS4_ILi0EEEEEElSA_EEEEElEEC2ERKSD_RKl:
[----:B------:R-:W-:Y:S02]  /*6970*/  IADD3 R9, R4, -c[0x0][0x20], RZ ;  /* 0x8000080004097a10 */ /* 0x000fe40007ffe0ff */
[----:B------:R-:W-:-:S03]  /*6980*/  IADD3 R8, R20, -c[0x0][0x20], RZ ;  /* 0x8000080014087a10 */ /* 0x000fc60007ffe0ff */
[----:B------:R1:W-:Y:S04]  /*6990*/  STL.64 [R9], R6 ;  /* 0x0000000609007387 */ /* 0x0003e80000100a00 */
[----:B------:R-:W2:Y:S01]  /*69a0*/  LDL.64 R128, [R8] ;  /* 0x0000000008807983 */ /* 0x000ea20000100a00 */
[----:B------:R-:W-:-:S03]  /*69b0*/  IMAD.MOV.U32 R11, RZ, RZ, 0x0 ;  /* 0x00000000ff0b7424 */ /* 0x000fc600078e00ff */
[----:B--2---:R1:W-:Y:S01]  /*69c0*/  STL.64 [R9+0x8], R128 ;  /* 0x0000088009007387 */ /* 0x0043e20000100a00 */
[----:B------:R-:W-:Y:S05]  /*69d0*/  RET.REL.NODEC R10 `(_ZN7cutlass13device_kernelIN5flash19enable_sm80_to_sm89INS1_16FlashAttnBwdSm80INS1_25CollectiveMainloopBwdSm80ILi2ELi2EN4cute5tupleIJNS5_1CILi64EEENS7_ILi128EEES8_EEENS_10bfloat16_tEfNS_4arch4Sm80ELb0ELb0ELb1ELb1ELb1ELb0ELb0ELb0ELi2ELi2ELi4ELi2ELb1EEENS1_24CollectiveEpilogueBwdGQAISA_fSD_Li256ELb1ELb1EEENS1_19SingleTileSchedulerILb1ELb0ELb0ELi128EEEEEEEEEvNT_6ParamsE) ;  /* 0xffff96200a007950 */ /* 0x000fea0003c3ffff */
        .type           $_ZN7cutlass13device_kernelIN5flash19enable_sm80_to_sm89INS1_16FlashAttnBwdSm80INS1_25CollectiveMainloopBwdSm80ILi2ELi2EN4cute5tupleIJNS5_1CILi64EEENS7_ILi128EEES8_EEENS_10bfloat16_tEfNS_4arch4Sm80ELb0ELb0ELb1ELb1ELb1ELb0ELb0ELb0ELi2ELi2ELi4ELi2ELb1EEENS1_24CollectiveEpilogueBwdGQAISA_fSD_Li256ELb1ELb1EEENS1_19SingleTileSchedulerILb1ELb0ELb0ELi128EEEEEEEEEvNT_6ParamsE$_ZN4cute3eso3ESOILb0ELb0EJiiEEC2ERKiS4_,@function
        .size           $_ZN7cutlass13device_kernelIN5flash19enable_sm80_to_sm89INS1_16FlashAttnBwdSm80INS1_25CollectiveMainloopBwdSm80ILi2ELi2EN4cute5tupleIJNS5_1CILi64EEENS7_ILi128EEES8_EEENS_10bfloat16_tEfNS_4arch4Sm80ELb0ELb0ELb1ELb1ELb1ELb0ELb0ELb0ELi2ELi2ELi4ELi2ELb1EEENS1_24CollectiveEpilogueBwdGQAISA_fSD_Li256ELb1ELb1EEENS1_19SingleTileSchedulerILb1ELb0ELb0ELi128EEEEEEEEEvNT_6ParamsE$_ZN4cute3eso3ESOILb0ELb0EJiiEEC2ERKiS4_,($_ZN7cutlass13device_kernelIN5flash19enable_sm80_to_sm89INS1_16FlashAttnBwdSm80INS1_25CollectiveMainloopBwdSm80ILi2ELi2EN4cute5tupleIJNS5_1CILi64EEENS7_ILi128EEES8_EEENS_10bfloat16_tEfNS_4arch4Sm80ELb0ELb0ELb1ELb1ELb1ELb0ELb0ELb0ELi2ELi2ELi4ELi2ELb1EEENS1_24CollectiveEpilogueBwdGQAISA_fSD_Li256ELb1ELb1EEENS1_19SingleTileSchedulerILb1ELb0ELb0ELi128EEEEEEEEEvNT_6ParamsE$_ZN4cute3eso3ESOILb0ELb1EJNS_15ArithmeticTupleIJNS_1CILi0EEEiEEEEEC2ERKS5_ - $_ZN7cutlass13device_kernelIN5flash19enable_sm80_to_sm89INS1_16FlashAttnBwdSm80INS1_25CollectiveMainloopBwdSm80ILi2ELi2EN4cute5tupleIJNS5_1CILi64EEENS7_ILi128EEES8_EEENS_10bfloat16_tEfNS_4arch4Sm80ELb0ELb0ELb1ELb1ELb1ELb0ELb0ELb0ELi2ELi2ELi4ELi2ELb1EEENS1_24CollectiveEpilogueBwdGQAISA_fSD_Li256ELb1ELb1EEENS1_19SingleTileSchedulerILb1ELb0ELb0ELi128EEEEEEEEEvNT_6ParamsE$_ZN4cute3eso3ESOILb0ELb0EJiiEEC2ERKiS4_)
$_ZN7cutlass13device_kernelIN5flash19enable_sm80_to_sm89INS1_16FlashAttnBwdSm80INS1_25CollectiveMainloopBwdSm80ILi2ELi2EN4cute5tupleIJNS5_1CILi64EEENS7_ILi128EEES8_EEENS_10bfloat16_tEfNS_4arch4Sm80ELb0ELb0ELb1ELb1ELb1ELb0ELb0ELb0ELi2ELi2ELi4ELi2ELb1EEENS1_24CollectiveEpilogueBwdGQAISA_fSD_Li256ELb1ELb1EEENS1_19SingleTileSchedulerILb1ELb0ELb0ELi128EEEEEEEEEvNT_6ParamsE$_ZN4cute3eso3ESOILb0ELb0EJiiEEC2ERKiS4_:
[----:B------:R-:W-:Y:S02]  /*69e0*/  IADD3 R7, R7, -c[0x0][0x20], RZ ;  /* 0x8000080007077a10 */ /* 0x000fe40007ffe0ff */
[----:B------:R-:W-:-:S03]  /*69f0*/  IADD3 R6, R6, -c[0x0][0x20], RZ ;  /* 0x8000080006067a10 */ /* 0x000fc60007ffe0ff */
[----:B------:R1:W-:Y:S04]  /*6a00*/  STL [R7], R16 ;  /* 0x0000001007007387 */ /* 0x0003e80000100800 */
[----:B------:R-:W2:Y:S01]  /*6a10*/  LDL R6, [R6] ;  /* 0x0000000006067983 */ /* 0x000ea20000100800 */
[----:B------:R-:W-:-:S03]  /*6a20*/  IMAD.MOV.U32 R11, RZ, RZ, 0x0 ;  /* 0x00000000ff0b7424 */ /* 0x000fc600078e00ff */
[----:B--2---:R1:W-:Y:S01]  /*6a30*/  STL [R7+0x4], R6 ;  /* 0x0000040607007387 */ /* 0x0043e20000100800 */
[----:B------:R-:W-:Y:S05]  /*6a40*/  RET.REL.NODEC R10 `(_ZN7cutlass13device_kernelIN5flash19enable_sm80_to_sm89INS1_16FlashAttnBwdSm80INS1_25CollectiveMainloopBwdSm80ILi2ELi2EN4cute5tupleIJNS5_1CILi64EEENS7_ILi128EEES8_EEENS_10bfloat16_tEfNS_4arch4Sm80ELb0ELb0ELb1ELb1ELb1ELb0ELb0ELb0ELi2ELi2ELi4ELi2ELb1EEENS1_24CollectiveEpilogueBwdGQAISA_fSD_Li256ELb1ELb1EEENS1_19SingleTileSchedulerILb1ELb0ELb0ELi128EEEEEEEEEvNT_6ParamsE) ;  /* 0xffff95b00a007950 */ /* 0x000fea0003c3ffff */
        .type           $_ZN7cutlass13device_kernelIN5flash19enable_sm80_to_sm89INS1_16FlashAttnBwdSm80INS1_25CollectiveMainloopBwdSm80ILi2ELi2EN4cute5tupleIJNS5_1CILi64EEENS7_ILi128EEES8_EEENS_10bfloat16_tEfNS_4arch4Sm80ELb0ELb0ELb1ELb1ELb1ELb0ELb0ELb0ELi2ELi2ELi4ELi2ELb1EEENS1_24CollectiveEpilogueBwdGQAISA_fSD_Li256ELb1ELb1EEENS1_19SingleTileSchedulerILb1ELb0ELb0ELi128EEEEEEEEEvNT_6ParamsE$_ZN4cute3eso3ESOILb0ELb1EJNS_15ArithmeticTupleIJNS_1CILi0EEEiEEEEEC2ERKS5_,@function
        .size           $_ZN7cutlass13device_kernelIN5flash19enable_sm80_to_sm89INS1_16FlashAttnBwdSm80INS1_25CollectiveMainloopBwdSm80ILi2ELi2EN4cute5tupleIJNS5_1CILi64EEENS7_ILi128EEES8_EEENS_10bfloat16_tEfNS_4arch4Sm80ELb0ELb0ELb1ELb1ELb1ELb0ELb0ELb0ELi2ELi2ELi4ELi2ELb1EEENS1_24CollectiveEpilogueBwdGQAISA_fSD_Li256ELb1ELb1EEENS1_19SingleTileSchedulerILb1ELb0ELb0ELi128EEEEEEEEEvNT_6ParamsE$_ZN4cute3eso3ESOILb0ELb1EJNS_15ArithmeticTupleIJNS_1CILi0EEEiEEEEEC2ERKS5_,($_ZN7cutlass13device_kernelIN5flash19enable_sm80_to_sm89INS1_16FlashAttnBwdSm80INS1_25CollectiveMainloopBwdSm80ILi2ELi2EN4cute5tupleIJNS5_1CILi64EEENS7_ILi128EEES8_EEENS_10bfloat16_tEfNS_4arch4Sm80ELb0ELb0ELb1ELb1ELb1ELb0ELb0ELb0ELi2ELi2ELi4ELi2ELb1EEENS1_24CollectiveEpilogueBwdGQAISA_fSD_Li256ELb1ELb1EEENS1_19SingleTileSchedulerILb1ELb0ELb0ELi128EEEEEEEEEvNT_6ParamsE$_ZN4cute3eso3ESOILb0ELb1EJNS_15ArithmeticTupleIJiEEEEEC2ERKS3_ - $_ZN7cutlass13device_kernelIN5flash19enable_sm80_to_sm89INS1_16FlashAttnBwdSm80INS1_25CollectiveMainloopBwdSm80ILi2ELi2EN4cute5tupleIJNS5_1CILi64EEENS7_ILi128EEES8_EEENS_10bfloat16_tEfNS_4arch4Sm80ELb0ELb0ELb1ELb1ELb1ELb0ELb0ELb0ELi2ELi2ELi4ELi2ELb1EEENS1_24CollectiveEpilogueBwdGQAISA_fSD_Li256ELb1ELb1EEENS1_19SingleTileSchedulerILb1ELb0ELb0ELi128EEEEEEEEEvNT_6ParamsE$_ZN4cute3eso3ESOILb0ELb1EJNS_15ArithmeticTupleIJNS_1CILi0EEEiEEEEEC2ERKS5_)
$_ZN7cutlass13device_kernelIN5flash19enable_sm80_to_sm89INS1_16FlashAttnBwdSm80INS1_25CollectiveMainloopBwdSm80ILi2ELi2EN4cute5tupleIJNS5_1CILi64EEENS7_ILi128EEES8_EEENS_10bfloat16_tEfNS_4arch4Sm80ELb0ELb0ELb1ELb1ELb1ELb0ELb0ELb0ELi2ELi2ELi4ELi2ELb1EEENS1_24CollectiveEpilogueBwdGQAISA_fSD_Li256ELb1ELb1EEENS1_19SingleTileSchedulerILb1ELb0ELb0ELi128EEEEEEEEEvNT_6ParamsE$_ZN4cute3eso3ESOILb0ELb1EJNS_15ArithmeticTupleIJNS_1CILi0EEEiEEEEEC2ERKS5_:
[----:B------:R-:W-:Y:S02]  /*6a50*/  IADD3 R6, R6, -c[0x0][0x20], RZ ;  /* 0x8000080006067a10 */ /* 0x000fe40007ffe0ff */
[----:B------:R-:W-:-:S03]  /*6a60*/  MOV R11, 0x0 ;  /* 0x00000000000b7802 */ /* 0x000fc60000000f00 */
[----:B------:R1:W-:Y:S01]  /*6a70*/  STL [R6], R7 ;  /* 0x0000000706007387 */ /* 0x0003e20000100800 */
[----:B------:R-:W-:Y:S05]  /*6a80*/  RET.REL.NODEC R10 `(_ZN7cutlass13device_kernelIN5flash19enable_sm80_to_sm89INS1_16FlashAttnBwdSm80INS1_25CollectiveMainloopBwdSm80ILi2ELi2EN4cute5tupleIJNS5_1CILi64EEENS7_ILi128EEES8_EEENS_10bfloat16_tEfNS_4arch4Sm80ELb0ELb0ELb1ELb1ELb1ELb0ELb0ELb0ELi2ELi2ELi4ELi2ELb1EEENS1_24CollectiveEpilogueBwdGQAISA_fSD_Li256ELb1ELb1EEENS1_19SingleTileSchedulerILb1ELb0ELb0ELi128EEEEEEEEEvNT_6ParamsE) ;  /* 0xffff95700a007950 */ /* 0x000fea0003c3ffff */
        .type           $_ZN7cutlass13device_kernelIN5flash19enable_sm80_to_sm89INS1_16FlashAttnBwdSm80INS1_25CollectiveMainloopBwdSm80ILi2ELi2EN4cute5tupleIJNS5_1CILi64EEENS7_ILi128EEES8_EEENS_10bfloat16_tEfNS_4arch4Sm80ELb0ELb0ELb1ELb1ELb1ELb0ELb0ELb0ELi2ELi2ELi4ELi2ELb1EEENS1_24CollectiveEpilogueBwdGQAISA_fSD_Li256ELb1ELb1EEENS1_19SingleTileSchedulerILb1ELb0ELb0ELi128EEEEEEEEEvNT_6ParamsE$_ZN4cute3eso3ESOILb0ELb1EJNS_15ArithmeticTupleIJiEEEEEC2ERKS3_,@function
        .size           $_ZN7cutlass13device_kernelIN5flash19enable_sm80_to_sm89INS1_16FlashAttnBwdSm80INS1_25CollectiveMainloopBwdSm80ILi2ELi2EN4cute5tupleIJNS5_1CILi64EEENS7_ILi128EEES8_EEENS_10bfloat16_tEfNS_4arch4Sm80ELb0ELb0ELb1ELb1ELb1ELb0ELb0ELb0ELi2ELi2ELi4ELi2ELb1EEENS1_24CollectiveEpilogueBwdGQAISA_fSD_Li256ELb1ELb1EEENS1_19SingleTileSchedulerILb1ELb0ELb0ELi128EEEEEEEEEvNT_6ParamsE$_ZN4cute3eso3ESOILb0ELb1EJNS_15ArithmeticTupleIJiEEEEEC2ERKS3_,($_ZN7cutlass13device_kernelIN5flash19enable_sm80_to_sm89INS1_16FlashAttnBwdSm80INS1_25CollectiveMainloopBwdSm80ILi2ELi2EN4cute5tupleIJNS5_1CILi64EEENS7_ILi128EEES8_EEENS_10bfloat16_tEfNS_4arch4Sm80ELb0ELb0ELb1ELb1ELb1ELb0ELb0ELb0ELi2ELi2ELi4ELi2ELb1EEENS1_24CollectiveEpilogueBwdGQAISA_fSD_Li256ELb1ELb1EEENS1_19SingleTileSchedulerILb1ELb0ELb0ELi128EEEEEEEEEvNT_6ParamsE$_ZN4cute3eso3ESOILb0ELb1EJNS_15ArithmeticTupleIJiiEEEEEC2ERKS3_ - $_ZN7cutlass13device_kernelIN5flash19enable_sm80_to_sm89INS1_16FlashAttnBwdSm80INS1_25CollectiveMainloopBwdSm80ILi2ELi2EN4cute5tupleIJNS5_1CILi64EEENS7_ILi128EEES8_EEENS_10bfloat16_tEfNS_4arch4Sm80ELb0ELb0ELb1ELb1ELb1ELb0ELb0ELb0ELi2ELi2ELi4ELi2ELb1EEENS1_24CollectiveEpilogueBwdGQAISA_fSD_Li256ELb1ELb1EEENS1_19SingleTileSchedulerILb1ELb0ELb0ELi128EEEEEEEEEvNT_6ParamsE$_ZN4cute3eso3ESOILb0ELb1EJNS_15ArithmeticTupleIJiEEEEEC2ERKS3_)
$_ZN7cutlass13device_kernelIN5flash19enable_sm80_to_sm89INS1_16FlashAttnBwdSm80INS1_25CollectiveMainloopBwdSm80ILi2ELi2EN4cute5tupleIJNS5_1CILi64EEENS7_ILi128EEES8_EEENS_10bfloat16_tEfNS_4arch4Sm80ELb0ELb0ELb1ELb1ELb1ELb0ELb0ELb0ELi2ELi2ELi4ELi2ELb1EEENS1_24CollectiveEpilogueBwdGQAISA_fSD_Li256ELb1ELb1EEENS1_19SingleTileSchedulerILb1ELb0ELb0ELi128EEEEEEEEEvNT_6ParamsE$_ZN4cute3eso3ESOILb0ELb1EJNS_15ArithmeticTupleIJiEEEEEC2ERKS3_:
[----:B------:R-:W-:Y:S01]  /*6a90*/  IADD3 R6, R6, -c[0x0][0x20], RZ ;  /* 0x8000080006067a10 */ /* 0x000fe20007ffe0ff */
[----:B------:R-:W-:Y:S01]  /*6aa0*/  IMAD.MOV.U32 R16, RZ, RZ, R8 ;  /* 0x000000ffff107224 */ /* 0x000fe200078e0008 */
[----:B------:R-:W-:-:S03]  /*6ab0*/  MOV R17, 0x0 ;  /* 0x0000000000117802 */ /* 0x000fc60000000f00 */
[----:B------:R1:W-:Y:S01]  /*6ac0*/  STL [R6], R7 ;  /* 0x0000000706007387 */ /* 0x0003e20000100800 */
[----:B------:R-:W-:Y:S05]  /*6ad0*/  RET.REL.NODEC R16 `(_ZN7cutlass13device_kernelIN5flash19enable_sm80_to_sm89INS1_16FlashAttnBwdSm80INS1_25CollectiveMainloopBwdSm80ILi2ELi2EN4cute5tupleIJNS5_1CILi64EEENS7_ILi128EEES8_EEENS_10bfloat16_tEfNS_4arch4Sm80ELb0ELb0ELb1ELb1ELb1ELb0ELb0ELb0ELi2ELi2ELi4ELi2ELb1EEENS1_24CollectiveEpilogueBwdGQAISA_fSD_Li256ELb1ELb1EEENS1_19SingleTileSchedulerILb1ELb0ELb0ELi128EEEEEEEEEvNT_6ParamsE) ;  /* 0xffff952010007950 */ /* 0x000fea0003c3ffff */
        .type           $_ZN7cutlass13device_kernelIN5flash19enable_sm80_to_sm89INS1_16FlashAttnBwdSm80INS1_25CollectiveMainloopBwdSm80ILi2ELi2EN4cute5tupleIJNS5_1CILi64EEENS7_ILi128EEES8_EEENS_10bfloat16_tEfNS_4arch4Sm80ELb0ELb0ELb1ELb1ELb1ELb0ELb0ELb0ELi2ELi2ELi4ELi2ELb1EEENS1_24CollectiveEpilogueBwdGQAISA_fSD_Li256ELb1ELb1EEENS1_19SingleTileSchedulerILb1ELb0ELb0ELi128EEEEEEEEEvNT_6ParamsE$_ZN4cute3eso3ESOILb0ELb1EJNS_15ArithmeticTupleIJiiEEEEEC2ERKS3_,@function
        .size           $_ZN7cutlass13device_kernelIN5flash19enable_sm80_to_sm89INS1_16FlashAttnBwdSm80INS1_25CollectiveMainloopBwdSm80ILi2ELi2EN4cute5tupleIJNS5_1CILi64EEENS7_ILi128EEES8_EEENS_10bfloat16_tEfNS_4arch4Sm80ELb0ELb0ELb1ELb1ELb1ELb0ELb0ELb0ELi2ELi2ELi4ELi2ELb1EEENS1_24CollectiveEpilogueBwdGQAISA_fSD_Li256ELb1ELb1EEENS1_19SingleTileSchedulerILb1ELb0ELb0ELi128EEEEEEEEEvNT_6ParamsE$_ZN4cute3eso3ESOILb0ELb1EJNS_15ArithmeticTupleIJiiEEEEEC2ERKS3_,($_ZN7cutlass13device_kernelIN5flash19enable_sm80_to_sm89INS1_16FlashAttnBwdSm80INS1_25CollectiveMainloopBwdSm80ILi2ELi2EN4cute5tupleIJNS5_1CILi64EEENS7_ILi128EEES8_EEENS_10bfloat16_tEfNS_4arch4Sm80ELb0ELb0ELb1ELb1ELb1ELb0ELb0ELb0ELi2ELi2ELi4ELi2ELb1EEENS1_24CollectiveEpilogueBwdGQAISA_fSD_Li256ELb1ELb1EEENS1_19SingleTileSchedulerILb1ELb0ELb0ELi128EEEEEEEEEvNT_6ParamsE$_ZN4cute3eso3ESOILb0ELb1EJNS_15ArithmeticTupleIJiiEEENS_1CILi0EEES5_S5_EEC2ERKS3_RKS5_SA_SA_ - $_ZN7cutlass13device_kernelIN5flash19enable_sm80_to_sm89INS1_16FlashAttnBwdSm80INS1_25CollectiveMainloopBwdSm80ILi2ELi2EN4cute5tupleIJNS5_1CILi64EEENS7_ILi128EEES8_EEENS_10bfloat16_tEfNS_4arch4Sm80ELb0ELb0ELb1ELb1ELb1ELb0ELb0ELb0ELi2ELi2ELi4ELi2ELb1EEENS1_24CollectiveEpilogueBwdGQAISA_fSD_Li256ELb1ELb1EEENS1_19SingleTileSchedulerILb1ELb0ELb0ELi128EEEEEEEEEvNT_6ParamsE$_ZN4cute3eso3ESOILb0ELb1EJNS_15ArithmeticTupleIJiiEEEEEC2ERKS3_)
$_ZN7cutlass13device_kernelIN5flash19enable_sm80_to_sm89INS1_16FlashAttnBwdSm80INS1_25CollectiveMainloopBwdSm80ILi2ELi2EN4cute5tupleIJNS5_1CILi64EEENS7_ILi128EEES8_EEENS_10bfloat16_tEfNS_4arch4Sm80ELb0ELb0ELb1ELb1ELb1ELb0ELb0ELb0ELi2ELi2ELi4ELi2ELb1EEENS1_24CollectiveEpilogueBwdGQAISA_fSD_Li256ELb1ELb1EEENS1_19SingleTileSchedulerILb1ELb0ELb0ELi128EEEEEEEEEvNT_6ParamsE$_ZN4cute3eso3ESOILb0ELb1EJNS_15ArithmeticTupleIJiiEEEEEC2ERKS3_:
[----:B------:R-:W-:Y:S02]  /*6ae0*/  IADD3 R7, R7, -c[0x0][0x20], RZ ;  /* 0x8000080007077a10 */ /* 0x000fe40007ffe0ff */
[----:B------:R-:W-:-:S03]  /*6af0*/  MOV R9, 0x0 ;  /* 0x0000000000097802 */ /* 0x000fc60000000f00 */
[----:B------:R1:W-:Y:S04]  /*6b00*/  STL [R7], R18 ;  /* 0x0000001207007387 */ /* 0x0003e80000100800 */
[----:B------:R1:W-:Y:S01]  /*6b10*/  STL [R7+0x4], R16 ;  /* 0x0000041007007387 */ /* 0x0003e20000100800 */
[----:B------:R-:W-:Y:S05]  /*6b20*/  RET.REL.NODEC R8 `(_ZN7cutlass13device_kernelIN5flash19enable_sm80_to_sm89INS1_16FlashAttnBwdSm80INS1_25CollectiveMainloopBwdSm80ILi2ELi2EN4cute5tupleIJNS5_1CILi64EEENS7_ILi128EEES8_EEENS_10bfloat16_tEfNS_4arch4Sm80ELb0ELb0ELb1ELb1ELb1ELb0ELb0ELb0ELi2ELi2ELi4ELi2ELb1EEENS1_24CollectiveEpilogueBwdGQAISA_fSD_Li256ELb1ELb1EEENS1_19SingleTileSchedulerILb1ELb0ELb0ELi128EEEEEEEEEvNT_6ParamsE) ;  /* 0xffff94d008007950 */ /* 0x000fea0003c3ffff */
        .type           $_ZN7cutlass13device_kernelIN5flash19enable_sm80_to_sm89INS1_16FlashAttnBwdSm80INS1_25CollectiveMainloopBwdSm80ILi2ELi2EN4cute5tupleIJNS5_1CILi64EEENS7_ILi128EEES8_EEENS_10bfloat16_tEfNS_4arch4Sm80ELb0ELb0ELb1ELb1ELb1ELb0ELb0ELb0ELi2ELi2ELi4ELi2ELb1EEENS1_24CollectiveEpilogueBwdGQAISA_fSD_Li256ELb1ELb1EEENS1_19SingleTileSchedulerILb1ELb0ELb0ELi128EEEEEEEEEvNT_6ParamsE$_ZN4cute3eso3ESOILb0ELb1EJNS_15ArithmeticTupleIJiiEEENS_1CILi0EEES5_S5_EEC2ERKS3_RKS5_SA_SA_,@function
        .size           $_ZN7cutlass13device_kernelIN5flash19enable_sm80_to_sm89INS1_16FlashAttnBwdSm80INS1_25CollectiveMainloopBwdSm80ILi2ELi2EN4cute5tupleIJNS5_1CILi64EEENS7_ILi128EEES8_EEENS_10bfloat16_tEfNS_4arch4Sm80ELb0ELb0ELb1ELb1ELb1ELb0ELb0ELb0ELi2ELi2ELi4ELi2ELb1EEENS1_24CollectiveEpilogueBwdGQAISA_fSD_Li256ELb1ELb1EEENS1_19SingleTileSchedulerILb1ELb0ELb0ELi128EEEEEEEEEvNT_6ParamsE$_ZN4cute3eso3ESOILb0ELb1EJNS_15ArithmeticTupleIJiiEEENS_1CILi0EEES5_S5_EEC2ERKS3_RKS5_SA_SA_,($_ZN7cutlass13device_kernelIN5flash19enable_sm80_to_sm89INS1_16FlashAttnBwdSm80INS1_25CollectiveMainloopBwdSm80ILi2ELi2EN4cute5tupleIJNS5_1CILi64EEENS7_ILi128EEES8_EEENS_10bfloat16_tEfNS_4arch4Sm80ELb0ELb0ELb1ELb1ELb1ELb0ELb0ELb0ELi2ELi2ELi4ELi2ELb1EEENS1_24CollectiveEpilogueBwdGQAISA_fSD_Li256ELb1ELb1EEENS1_19SingleTileSchedulerILb1ELb0ELb0ELi128EEEEEEEEEvNT_6ParamsE$_ZN4cute3eso3ESOILb0ELb1EJiEEC2ERKi - $_ZN7cutlass13device_kernelIN5flash19enable_sm80_to_sm89INS1_16FlashAttnBwdSm80INS1_25CollectiveMainloopBwdSm80ILi2ELi2EN4cute5tupleIJNS5_1CILi64EEENS7_ILi128EEES8_EEENS_10bfloat16_tEfNS_4arch4Sm80ELb0ELb0ELb1ELb1ELb1ELb0ELb0ELb0ELi2ELi2ELi4ELi2ELb1EEENS1_24CollectiveEpilogueBwdGQAISA_fSD_Li256ELb1ELb1EEENS1_19SingleTileSchedulerILb1ELb0ELb0ELi128EEEEEEEEEvNT_6ParamsE$_ZN4cute3eso3ESOILb0ELb1EJNS_15ArithmeticTupleIJiiEEENS_1CILi0EEES5_S5_EEC2ERKS3_RKS5_SA_SA_)
$_ZN7cutlass13device_kernelIN5flash19enable_sm80_to_sm89INS1_16FlashAttnBwdSm80INS1_25CollectiveMainloopBwdSm80ILi2ELi2EN4cute5tupleIJNS5_1CILi64EEENS7_ILi128EEES8_EEENS_10bfloat16_tEfNS_4arch4Sm80ELb0ELb0ELb1ELb1ELb1ELb0ELb0ELb0ELi2ELi2ELi4ELi2ELb1EEENS1_24CollectiveEpilogueBwdGQAISA_fSD_Li256ELb1ELb1EEENS1_19SingleTileSchedulerILb1ELb0ELb0ELi128EEEEEEEEEvNT_6ParamsE$_ZN4cute3eso3ESOILb0ELb1EJNS_15ArithmeticTupleIJiiEEENS_1CILi0EEES5_S5_EEC2ERKS3_RKS5_SA_SA_:
[----:B------:R-:W-:Y:S02]  /*6b30*/  IADD3 R9, R9, -c[0x0][0x20], RZ ;  /* 0x8000080009097a10 */ /* 0x000fe40007ffe0ff */
[----:B------:R-:W-:-:S03]  /*6b40*/  MOV R11, 0x0 ;  /* 0x00000000000b7802 */ /* 0x000fc60000000f00 */
[----:B------:R1:W-:Y:S04]  /*6b50*/  STL [R9], R8 ;  /* 0x0000000809007387 */ /* 0x0003e80000100800 */
[----:B------:R1:W-:Y:S01]  /*6b60*/  STL [R9+0x4], R16 ;  /* 0x0000041009007387 */ /* 0x0003e20000100800 */
[----:B------:R-:W-:Y:S05]  /*6b70*/  RET.REL.NODEC R10 `(_ZN7cutlass13device_kernelIN5flash19enable_sm80_to_sm89INS1_16FlashAttnBwdSm80INS1_25CollectiveMainloopBwdSm80ILi2ELi2EN4cute5tupleIJNS5_1CILi64EEENS7_ILi128EEES8_EEENS_10bfloat16_tEfNS_4arch4Sm80ELb0ELb0ELb1ELb1ELb1ELb0ELb0ELb0ELi2ELi2ELi4ELi2ELb1EEENS1_24CollectiveEpilogueBwdGQAISA_fSD_Li256ELb1ELb1EEENS1_19SingleTileSchedulerILb1ELb0ELb0ELi128EEEEEEEEEvNT_6ParamsE) ;  /* 0xffff94800a007950 */ /* 0x000fea0003c3ffff */
        .type           $_ZN7cutlass13device_kernelIN5flash19enable_sm80_to_sm89INS1_16FlashAttnBwdSm80INS1_25CollectiveMainloopBwdSm80ILi2ELi2EN4cute5tupleIJNS5_1CILi64EEENS7_ILi128EEES8_EEENS_10bfloat16_tEfNS_4arch4Sm80ELb0ELb0ELb1ELb1ELb1ELb0ELb0ELb0ELi2ELi2ELi4ELi2ELb1EEENS1_24CollectiveEpilogueBwdGQAISA_fSD_Li256ELb1ELb1EEENS1_19SingleTileSchedulerILb1ELb0ELb0ELi128EEEEEEEEEvNT_6ParamsE$_ZN4cute3eso3ESOILb0ELb1EJiEEC2ERKi,@function
        .size           $_ZN7cutlass13device_kernelIN5flash19enable_sm80_to_sm89INS1_16FlashAttnBwdSm80INS1_25CollectiveMainloopBwdSm80ILi2ELi2EN4cute5tupleIJNS5_1CILi64EEENS7_ILi128EEES8_EEENS_10bfloat16_tEfNS_4arch4Sm80ELb0ELb0ELb1ELb1ELb1ELb0ELb0ELb0ELi2ELi2ELi4ELi2ELb1EEENS1_24CollectiveEpilogueBwdGQAISA_fSD_Li256ELb1ELb1EEENS1_19SingleTileSchedulerILb1ELb0ELb0ELi128EEEEEEEEEvNT_6ParamsE$_ZN4cute3eso3ESOILb0ELb1EJiEEC2ERKi,($_ZN7cutlass13device_kernelIN5flash19enable_sm80_to_sm89INS1_16FlashAttnBwdSm80INS1_25CollectiveMainloopBwdSm80ILi2ELi2EN4cute5tupleIJNS5_1CILi64EEENS7_ILi128EEES8_EEENS_10bfloat16_tEfNS_4arch4Sm80ELb0ELb0ELb1ELb1ELb1ELb0ELb0ELb0ELi2ELi2ELi4ELi2ELb1EEENS1_24CollectiveEpilogueBwdGQAISA_fSD_Li256ELb1ELb1EEENS1_19SingleTileSchedulerILb1ELb0ELb0ELi128EEEEEEEEEvNT_6ParamsE$_ZN4cute3eso3ESOILb0ELb1EJiNS_1CILi0EEEEEC2ERKiRKS3_ - $_ZN7cutlass13device_kernelIN5flash19enable_sm80_to_sm89INS1_16FlashAttnBwdSm80INS1_25CollectiveMainloopBwdSm80ILi2ELi2EN4cute5tupleIJNS5_1CILi64EEENS7_ILi128EEES8_EEENS_10bfloat16_tEfNS_4arch4Sm80ELb0ELb0ELb1ELb1ELb1ELb0ELb0ELb0ELi2ELi2ELi4ELi2ELb1EEENS1_24CollectiveEpilogueBwdGQAISA_fSD_Li256ELb1ELb1EEENS1_19SingleTileSchedulerILb1ELb0ELb0ELi128EEEEEEEEEvNT_6ParamsE$_ZN4cute3eso3ESOILb0ELb1EJiEEC2ERKi)
$_ZN7cutlass13device_kernelIN5flash19enable_sm80_to_sm89INS1_16FlashAttnBwdSm80INS1_25CollectiveMainloopBwdSm80ILi2ELi2EN4cute5tupleIJNS5_1CILi64EEENS7_ILi128EEES8_EEENS_10bfloat16_tEfNS_4arch4Sm80ELb0ELb0ELb1ELb1ELb1ELb0ELb0ELb0ELi2ELi2ELi4ELi2ELb1EEENS1_24CollectiveEpilogueBwdGQAISA_fSD_Li256ELb1ELb1EEENS1_19SingleTileSchedulerILb1ELb0ELb0ELi128EEEEEEEEEvNT_6ParamsE$_ZN4cute3eso3ESOILb0ELb1EJiEEC2ERKi:
[----:B------:R-:W-:Y:S01]  /*6b80*/  IADD3 R6, R6, -c[0x0][0x20], RZ ;  /* 0x8000080006067a10 */ /* 0x000fe20007ffe0ff */
[----:B------:R-:W-:Y:S01]  /*6b90*/  IMAD.MOV.U32 R128, RZ, RZ, R18 ;  /* 0x000000ffff807224 */ /* 0x000fe200078e0012 */
[----:B------:R-:W-:-:S03]  /*6ba0*/  MOV R129, 0x0 ;  /* 0x0000000000817802 */ /* 0x000fc60000000f00 */
[----:B------:R1:W-:Y:S01]  /*6bb0*/  STL [R6], R7 ;  /* 0x0000000706007387 */ /* 0x0003e20000100800 */
[----:B------:R-:W-:Y:S05]  /*6bc0*/  RET.REL.NODEC R128 `(_ZN7cutlass13device_kernelIN5flash19enable_sm80_to_sm89INS1_16FlashAttnBwdSm80INS1_25CollectiveMainloopBwdSm80ILi2ELi2EN4cute5tupleIJNS5_1CILi64EEENS7_ILi128EEES8_EEENS_10bfloat16_tEfNS_4arch4Sm80ELb0ELb0ELb1ELb1ELb1ELb0ELb0ELb0ELi2ELi2ELi4ELi2ELb1EEENS1_24CollectiveEpilogueBwdGQAISA_fSD_Li256ELb1ELb1EEENS1_19SingleTileSchedulerILb1ELb0ELb0ELi128EEEEEEEEEvNT_6ParamsE) ;  /* 0xffff943080007950 */ /* 0x000fea0003c3ffff */
        .type           $_ZN7cutlass13device_kernelIN5flash19enable_sm80_to_sm89INS1_16FlashAttnBwdSm80INS1_25CollectiveMainloopBwdSm80ILi2ELi2EN4cute5tupleIJNS5_1CILi64EEENS7_ILi128EEES8_EEENS_10bfloat16_tEfNS_4arch4Sm80ELb0ELb0ELb1ELb1ELb1ELb0ELb0ELb0ELi2ELi2ELi4ELi2ELb1EEENS1_24CollectiveEpilogueBwdGQAISA_fSD_Li256ELb1ELb1EEENS1_19SingleTileSchedulerILb1ELb0ELb0ELi128EEEEEEEEEvNT_6ParamsE$_ZN4cute3eso3ESOILb0ELb1EJiNS_1CILi0EEEEEC2ERKiRKS3_,@function
        .size           $_ZN7cutlass13device_kernelIN5flash19enable_sm80_to_sm89INS1_16FlashAttnBwdSm80INS1_25CollectiveMainloopBwdSm80ILi2ELi2EN4cute5tupleIJNS5_1CILi64EEENS7_ILi128EEES8_EEENS_10bfloat16_tEfNS_4arch4Sm80ELb0ELb0ELb1ELb1ELb1ELb0ELb0ELb0ELi2ELi2ELi4ELi2ELb1EEENS1_24CollectiveEpilogueBwdGQAISA_fSD_Li256ELb1ELb1EEENS1_19SingleTileSchedulerILb1ELb0ELb0ELi128EEEEEEEEEvNT_6ParamsE$_ZN4cute3eso3ESOILb0ELb1EJiNS_1CILi0EEEEEC2ERKiRKS3_,($_ZN7cutlass13device_kernelIN5flash19enable_sm80_to_sm89INS1_16FlashAttnBwdSm80INS1_25CollectiveMainloopBwdSm80ILi2ELi2EN4cute5tupleIJNS5_1CILi64EEENS7_ILi128EEES8_EEENS_10bfloat16_tEfNS_4arch4Sm80ELb0ELb0ELb1ELb1ELb1ELb0ELb0ELb0ELi2ELi2ELi4ELi2ELb1EEENS1_24CollectiveEpilogueBwdGQAISA_fSD_Li256ELb1ELb1EEENS1_19SingleTileSchedulerILb1ELb0ELb0ELi128EEEEEEEEEvNT_6ParamsE$_ZN4cute3eso3ESOILb0ELb1EJlEEC2ERKl - $_ZN7cutlass13device_kernelIN5flash19enable_sm80_to_sm89INS1_16FlashAttnBwdSm80INS1_25CollectiveMainloopBwdSm80ILi2ELi2EN4cute5tupleIJNS5_1CILi64EEENS7_ILi128EEES8_EEENS_10bfloat16_tEfNS_4arch4Sm80ELb0ELb0ELb1ELb1ELb1ELb0ELb0ELb0ELi2ELi2ELi4ELi2ELb1EEENS1_24CollectiveEpilogueBwdGQAISA_fSD_Li256ELb1ELb1EEENS1_19SingleTileSchedulerILb1ELb0ELb0ELi128EEEEEEEEEvNT_6ParamsE$_ZN4cute3eso3ESOILb0ELb1EJiNS_1CILi0EEEEEC2ERKiRKS3_)
$_ZN7cutlass13device_kernelIN5flash19enable_sm80_to_sm89INS1_16FlashAttnBwdSm80INS1_25CollectiveMainloopBwdSm80ILi2ELi2EN4cute5tupleIJNS5_1CILi64EEENS7_ILi128EEES8_EEENS_10bfloat16_tEfNS_4arch4Sm80ELb0ELb0ELb1ELb1ELb1ELb0ELb0ELb0ELi2ELi2ELi4ELi2ELb1EEENS1_24CollectiveEpilogueBwdGQAISA_fSD_Li256ELb1ELb1EEENS1_19SingleTileSchedulerILb1ELb0ELb0ELi128EEEEEEEEEvNT_6ParamsE$_ZN4cute3eso3ESOILb0ELb1EJiNS_1CILi0EEEEEC2ERKiRKS3_:
[----:B------:R-:W-:Y:S02]  /*6bd0*/  IADD3 R6, R6, -c[0x0][0x20], RZ ;  /* 0x8000080006067a10 */ /* 0x000fe40007ffe0ff */
[----:B------:R-:W-:-:S03]  /*6be0*/  MOV R9, 0x0 ;  /* 0x0000000000097802 */ /* 0x000fc60000000f00 */
[----:B------:R1:W-:Y:S01]  /*6bf0*/  STL [R6], R7 ;  /* 0x0000000706007387 */ /* 0x0003e20000100800 */
[----:B------:R-:W-:Y:S05]  /*6c00*/  RET.REL.NODEC R8 `(_ZN7cutlass13device_kernelIN5flash19enable_sm80_to_sm89INS1_16FlashAttnBwdSm80INS1_25CollectiveMainloopBwdSm80ILi2ELi2EN4cute5tupleIJNS5_1CILi64EEENS7_ILi128EEES8_EEENS_10bfloat16_tEfNS_4arch4Sm80ELb0ELb0ELb1ELb1ELb1ELb0ELb0ELb0ELi2ELi2ELi4ELi2ELb1EEENS1_24CollectiveEpilogueBwdGQAISA_fSD_Li256ELb1ELb1EEENS1_19SingleTileSchedulerILb1ELb0ELb0ELi128EEEEEEEEEvNT_6ParamsE) ;  /* 0xffff93f008007950 */ /* 0x000fea0003c3ffff */
        .type           $_ZN7cutlass13device_kernelIN5flash19enable_sm80_to_sm89INS1_16FlashAttnBwdSm80INS1_25CollectiveMainloopBwdSm80ILi2ELi2EN4cute5tupleIJNS5_1CILi64EEENS7_ILi128EEES8_EEENS_10bfloat16_tEfNS_4arch4Sm80ELb0ELb0ELb1ELb1ELb1ELb0ELb0ELb0ELi2ELi2ELi4ELi2ELb1EEENS1_24CollectiveEpilogueBwdGQAISA_fSD_Li256ELb1ELb1EEENS1_19SingleTileSchedulerILb1ELb0ELb0ELi128EEEEEEEEEvNT_6ParamsE$_ZN4cute3eso3ESOILb0ELb1EJlEEC2ERKl,@function
        .size           $_ZN7cutlass13device_kernelIN5flash19enable_sm80_to_sm89INS1_16FlashAttnBwdSm80INS1_25CollectiveMainloopBwdSm80ILi2ELi2EN4cute5tupleIJNS5_1CILi64EEENS7_ILi128EEES8_EEENS_10bfloat16_tEfNS_4arch4Sm80ELb0ELb0ELb1ELb1ELb1ELb0ELb0ELb0ELi2ELi2ELi4ELi2ELb1EEENS1_24CollectiveEpilogueBwdGQAISA_fSD_Li256ELb1ELb1EEENS1_19SingleTileSchedulerILb1ELb0ELb0ELi128EEEEEEEEEvNT_6ParamsE$_ZN4cute3eso3ESOILb0ELb1EJlEEC2ERKl,($_ZN7cutlass13device_kernelIN5flash19enable_sm80_to_sm89INS1_16FlashAttnBwdSm80INS1_25CollectiveMainloopBwdSm80ILi2ELi2EN4cute5tupleIJNS5_1CILi64EEENS7_ILi128EEES8_EEENS_10bfloat16_tEfNS_4arch4Sm80ELb0ELb0ELb1ELb1ELb1ELb0ELb0ELb0ELi2ELi2ELi4ELi2ELb1EEENS1_24CollectiveEpilogueBwdGQAISA_fSD_Li256ELb1ELb1EEENS1_19SingleTileSchedulerILb1ELb0ELb0ELi128EEEEEEEEEvNT_6ParamsE$_ZN4cute3eso3ESOILb1ELb0EJNS_10UnderscoreES2_S2_iEEC2ERKS2_S5_S5_RKi - $_ZN7cutlass13device_kernelIN5flash19enable_sm80_to_sm89INS1_16FlashAttnBwdSm80INS1_25CollectiveMainloopBwdSm80ILi2ELi2EN4cute5tupleIJNS5_1CILi64EEENS7_ILi128EEES8_EEENS_10bfloat16_tEfNS_4arch4Sm80ELb0ELb0ELb1ELb1ELb1ELb0ELb0ELb0ELi2ELi2ELi4ELi2ELb1EEENS1_24CollectiveEpilogueBwdGQAISA_fSD_Li256ELb1ELb1EEENS1_19SingleTileSchedulerILb1ELb0ELb0ELi128EEEEEEEEEvNT_6ParamsE$_ZN4cute3eso3ESOILb0ELb1EJlEEC2ERKl)
$_ZN7cutlass13device_kernelIN5flash19enable_sm80_to_sm89INS1_16FlashAttnBwdSm80INS1_25CollectiveMainloopBwdSm80ILi2ELi2EN4cute5tupleIJNS5_1CILi64EEENS7_ILi128EEES8_EEENS_10bfloat16_tEfNS_4arch4Sm80ELb0ELb0ELb1ELb1ELb1ELb0ELb0ELb0ELi2ELi2ELi4ELi2ELb1EEENS1_24CollectiveEpilogueBwdGQAISA_fSD_Li256ELb1ELb1EEENS1_19SingleTileSchedulerILb1ELb0ELb0ELi128EEEEEEEEEvNT_6ParamsE$_ZN4cute3eso3ESOILb0ELb1EJlEEC2ERKl:
[----:B------:R-:W-:Y:S01]  /*6c10*/  IADD3 R9, R9, -c[0x0][0x20], RZ ;  /* 0x8000080009097a10 */ /* 0x000fe20007ffe0ff */
[----:B------:R-:W-:Y:S01]  /*6c20*/  IMAD.MOV.U32 R128, RZ, RZ, R10 ;  /* 0x000000ffff807224 */ /* 0x000fe200078e000a */
[----:B------:R-:W-:-:S03]  /*6c30*/  MOV R129, 0x0 ;  /* 0x0000000000817802 */ /* 0x000fc60000000f00 */
[----:B------:R1:W-:Y:S01]  /*6c40*/  STL.64 [R9], R6 ;  /* 0x0000000609007387 */ /* 0x0003e20000100a00 */
[----:B------:R-:W-:Y:S05]  /*6c50*/  RET.REL.NODEC R128 `(_ZN7cutlass13device_kernelIN5flash19enable_sm80_to_sm89INS1_16FlashAttnBwdSm80INS1_25CollectiveMainloopBwdSm80ILi2ELi2EN4cute5tupleIJNS5_1CILi64EEENS7_ILi128EEES8_EEENS_10bfloat16_tEfNS_4arch4Sm80ELb0ELb0ELb1ELb1ELb1ELb0ELb0ELb0ELi2ELi2ELi4ELi2ELb1EEENS1_24CollectiveEpilogueBwdGQAISA_fSD_Li256ELb1ELb1EEENS1_19SingleTileSchedulerILb1ELb0ELb0ELi128EEEEEEEEEvNT_6ParamsE) ;  /* 0xffff93a080007950 */ /* 0x000fea0003c3ffff */
        .type           $_ZN7cutlass13device_kernelIN5flash19enable_sm80_to_sm89INS1_16FlashAttnBwdSm80INS1_25CollectiveMainloopBwdSm80ILi2ELi2EN4cute5tupleIJNS5_1CILi64EEENS7_ILi128EEES8_EEENS_10bfloat16_tEfNS_4arch4Sm80ELb0ELb0ELb1ELb1ELb1ELb0ELb0ELb0ELi2ELi2ELi4ELi2ELb1EEENS1_24CollectiveEpilogueBwdGQAISA_fSD_Li256ELb1ELb1EEENS1_19SingleTileSchedulerILb1ELb0ELb0ELi128EEEEEEEEEvNT_6ParamsE$_ZN4cute3eso3ESOILb1ELb0EJNS_10UnderscoreES2_S2_iEEC2ERKS2_S5_S5_RKi,@function
        .size           $_ZN7cutlass13device_kernelIN5flash19enable_sm80_to_sm89INS1_16FlashAttnBwdSm80INS1_25CollectiveMainloopBwdSm80ILi2ELi2EN4cute5tupleIJNS5_1CILi64EEENS7_ILi128EEES8_EEENS_10bfloat16_tEfNS_4arch4Sm80ELb0ELb0ELb1ELb1ELb1ELb0ELb0ELb0ELi2ELi2ELi4ELi2ELb1EEENS1_24CollectiveEpilogueBwdGQAISA_fSD_Li256ELb1ELb1EEENS1_19SingleTileSchedulerILb1ELb0ELb0ELi128EEEEEEEEEvNT_6ParamsE$_ZN4cute3eso3ESOILb1ELb0EJNS_10UnderscoreES2_S2_iEEC2ERKS2_S5_S5_RKi,($_ZN7cutlass13device_kernelIN5flash19enable_sm80_to_sm89INS1_16FlashAttnBwdSm80INS1_25CollectiveMainloopBwdSm80ILi2ELi2EN4cute5tupleIJNS5_1CILi64EEENS7_ILi128EEES8_EEENS_10bfloat16_tEfNS_4arch4Sm80ELb0ELb0ELb1ELb1ELb1ELb0ELb0ELb0ELi2ELi2ELi4ELi2ELb1EEENS1_24CollectiveEpilogueBwdGQAISA_fSD_Li256ELb1ELb1EEENS1_19SingleTileSchedulerILb1ELb0ELb0ELi128EEEEEEEEEvNT_6ParamsE$_ZN4cute3eso3ESOILb1ELb0EJNS_10UnderscoreES2_iEEC2ERKS2_S5_RKi - $_ZN7cutlass13device_kernelIN5flash19enable_sm80_to_sm89INS1_16FlashAttnBwdSm80INS1_25CollectiveMainloopBwdSm80ILi2ELi2EN4cute5tupleIJNS5_1CILi64EEENS7_ILi128EEES8_EEENS_10bfloat16_tEfNS_4arch4Sm80ELb0ELb0ELb1ELb1ELb1ELb0ELb0ELb0ELi2ELi2ELi4ELi2ELb1EEENS1_24CollectiveEpilogueBwdGQAISA_fSD_Li256ELb1ELb1EEENS1_19SingleTileSchedulerILb1ELb0ELb0ELi128EEEEEEEEEvNT_6ParamsE$_ZN4cute3eso3ESOILb1ELb0EJNS_10UnderscoreES2_S2_iEEC2ERKS2_S5_S5_RKi)
$_ZN7cutlass13device_kernelIN5flash19enable_sm80_to_sm89INS1_16FlashAttnBwdSm80INS1_25CollectiveMainloopBwdSm80ILi2ELi2EN4cute5tupleIJNS5_1CILi64EEENS7_ILi128EEES8_EEENS_10bfloat16_tEfNS_4arch4Sm80ELb0ELb0ELb1ELb1ELb1ELb0ELb0ELb0ELi2ELi2ELi4ELi2ELb1EEENS1_24CollectiveEpilogueBwdGQAISA_fSD_Li256ELb1ELb1EEENS1_19SingleTileSchedulerILb1ELb0ELb0ELi128EEEEEEEEEvNT_6ParamsE$_ZN4cute3eso3ESOILb1ELb0EJNS_10UnderscoreES2_S2_iEEC2ERKS2_S5_S5_RKi:
[----:B------:R-:W-:Y:S02]  /*6c60*/  IADD3 R6, R4, -c[0x0][0x20], RZ ;  /* 0x8000080004067a10 */ /* 0x000fe40007ffe0ff */
[----:B------:R-:W-:-:S03]  /*6c70*/  MOV R9, 0x0 ;  /* 0x0000000000097802 */ /* 0x000fc60000000f00 */
[----:B------:R1:W-:Y:S01]  /*6c80*/  STL [R6], R7 ;  /* 0x0000000706007387 */ /* 0x0003e20000100800 */
[----:B------:R-:W-:Y:S05]  /*6c90*/  RET.REL.NODEC R8 `(_ZN7cutlass13device_kernelIN5flash19enable_sm80_to_sm89INS1_16FlashAttnBwdSm80INS1_25CollectiveMainloopBwdSm80ILi2ELi2EN4cute5tupleIJNS5_1CILi64EEENS7_ILi128EEES8_EEENS_10bfloat16_tEfNS_4arch4Sm80ELb0ELb0ELb1ELb1ELb1ELb0ELb0ELb0ELi2ELi2ELi4ELi2ELb1EEENS1_24CollectiveEpilogueBwdGQAISA_fSD_Li256ELb1ELb1EEENS1_19SingleTileSchedulerILb1ELb0ELb0ELi128EEEEEEEEEvNT_6ParamsE) ;  /* 0xffff936008007950 */ /* 0x000fea0003c3ffff */
        .type           $_ZN7cutlass13device_kernelIN5flash19enable_sm80_to_sm89INS1_16FlashAttnBwdSm80INS1_25CollectiveMainloopBwdSm80ILi2ELi2EN4cute5tupleIJNS5_1CILi64EEENS7_ILi128EEES8_EEENS_10bfloat16_tEfNS_4arch4Sm80ELb0ELb0ELb1ELb1ELb1ELb0ELb0ELb0ELi2ELi2ELi4ELi2ELb1EEENS1_24CollectiveEpilogueBwdGQAISA_fSD_Li256ELb1ELb1EEENS1_19SingleTileSchedulerILb1ELb0ELb0ELi128EEEEEEEEEvNT_6ParamsE$_ZN4cute3eso3ESOILb1ELb0EJNS_10UnderscoreES2_iEEC2ERKS2_S5_RKi,@function
        .size           $_ZN7cutlass13device_kernelIN5flash19enable_sm80_to_sm89INS1_16FlashAttnBwdSm80INS1_25CollectiveMainloopBwdSm80ILi2ELi2EN4cute5tupleIJNS5_1CILi64EEENS7_ILi128EEES8_EEENS_10bfloat16_tEfNS_4arch4Sm80ELb0ELb0ELb1ELb1ELb1ELb0ELb0ELb0ELi2ELi2ELi4ELi2ELb1EEENS1_24CollectiveEpilogueBwdGQAISA_fSD_Li256ELb1ELb1EEENS1_19SingleTileSchedulerILb1ELb0ELb0ELi128EEEEEEEEEvNT_6ParamsE$_ZN4cute3eso3ESOILb1ELb0EJNS_10UnderscoreES2_iEEC2ERKS2_S5_RKi,($_ZN7cutlass13device_kernelIN5flash19enable_sm80_to_sm89INS1_16FlashAttnBwdSm80INS1_25CollectiveMainloopBwdSm80ILi2ELi2EN4cute5tupleIJNS5_1CILi64EEENS7_ILi128EEES8_EEENS_10bfloat16_tEfNS_4arch4Sm80ELb0ELb0ELb1ELb1ELb1ELb0ELb0ELb0ELi2ELi2ELi4ELi2ELb1EEENS1_24CollectiveEpilogueBwdGQAISA_fSD_Li256ELb1ELb1EEENS1_19SingleTileSchedulerILb1ELb0ELb0ELi128EEEEEEEEEvNT_6ParamsE$_ZN4cute3eso3ESOILb1ELb0EJNS_10UnderscoreEiEEC2ERKS2_RKi - $_ZN7cutlass13device_kernelIN5flash19enable_sm80_to_sm89INS1_16FlashAttnBwdSm80INS1_25CollectiveMainloopBwdSm80ILi2ELi2EN4cute5tupleIJNS5_1CILi64EEENS7_ILi128EEES8_EEENS_10bfloat16_tEfNS_4arch4Sm80ELb0ELb0ELb1ELb1ELb1ELb0ELb0ELb0ELi2ELi2ELi4ELi2ELb1EEENS1_24CollectiveEpilogueBwdGQAISA_fSD_Li256ELb1ELb1EEENS1_19SingleTileSchedulerILb1ELb0ELb0ELi128EEEEEEEEEvNT_6ParamsE$_ZN4cute3eso3ESOILb1ELb0EJNS_10UnderscoreES2_iEEC2ERKS2_S5_RKi)
$_ZN7cutlass13device_kernelIN5flash19enable_sm80_to_sm89INS1_16FlashAttnBwdSm80INS1_25CollectiveMainloopBwdSm80ILi2ELi2EN4cute5tupleIJNS5_1CILi64EEENS7_ILi128EEES8_EEENS_10bfloat16_tEfNS_4arch4Sm80ELb0ELb0ELb1ELb1ELb1ELb0ELb0ELb0ELi2ELi2ELi4ELi2ELb1EEENS1_24CollectiveEpilogueBwdGQAISA_fSD_Li256ELb1ELb1EEENS1_19SingleTileSchedulerILb1ELb0ELb0ELi128EEEEEEEEEvNT_6ParamsE$_ZN4cute3eso3ESOILb1ELb0EJNS_10UnderscoreES2_iEEC2ERKS2_S5_RKi:
[----:B------:R-:W-:Y:S02]  /*6ca0*/  IADD3 R6, R4, -c[0x0][0x20], RZ ;  /* 0x8000080004067a10 */ /* 0x000fe40007ffe0ff */
[----:B------:R-:W-:-:S03]  /*6cb0*/  MOV R9, 0x0 ;  /* 0x0000000000097802 */ /* 0x000fc60000000f00 */
[----:B------:R1:W-:Y:S01]  /*6cc0*/  STL [R6], R17 ;  /* 0x0000001106007387 */ /* 0x0003e20000100800 */
[----:B------:R-:W-:Y:S05]  /*6cd0*/  RET.REL.NODEC R8 `(_ZN7cutlass13device_kernelIN5flash19enable_sm80_to_sm89INS1_16FlashAttnBwdSm80INS1_25CollectiveMainloopBwdSm80ILi2ELi2EN4cute5tupleIJNS5_1CILi64EEENS7_ILi128EEES8_EEENS_10bfloat16_tEfNS_4arch4Sm80ELb0ELb0ELb1ELb1ELb1ELb0ELb0ELb0ELi2ELi2ELi4ELi2ELb1EEENS1_24CollectiveEpilogueBwdGQAISA_fSD_Li256ELb1ELb1EEENS1_19SingleTileSchedulerILb1ELb0ELb0ELi128EEEEEEEEEvNT_6ParamsE) ;  /* 0xffff932008007950 */ /* 0x000fea0003c3ffff */
        .type           $_ZN7cutlass13device_kernelIN5flash19enable_sm80_to_sm89INS1_16FlashAttnBwdSm80INS1_25CollectiveMainloopBwdSm80ILi2ELi2EN4cute5tupleIJNS5_1CILi64EEENS7_ILi128EEES8_EEENS_10bfloat16_tEfNS_4arch4Sm80ELb0ELb0ELb1ELb1ELb1ELb0ELb0ELb0ELi2ELi2ELi4ELi2ELb1EEENS1_24CollectiveEpilogueBwdGQAISA_fSD_Li256ELb1ELb1EEENS1_19SingleTileSchedulerILb1ELb0ELb0ELi128EEEEEEEEEvNT_6ParamsE$_ZN4cute3eso3ESOILb1ELb0EJNS_10UnderscoreEiEEC2ERKS2_RKi,@function
        .size           $_ZN7cutlass13device_kernelIN5flash19enable_sm80_to_sm89INS1_16FlashAttnBwdSm80INS1_25CollectiveMainloopBwdSm80ILi2ELi2EN4cute5tupleIJNS5_1CILi64EEENS7_ILi128EEES8_EEENS_10bfloat16_tEfNS_4arch4Sm80ELb0ELb0ELb1ELb1ELb1ELb0ELb0ELb0ELi2ELi2ELi4ELi2ELb1EEENS1_24CollectiveEpilogueBwdGQAISA_fSD_Li256ELb1ELb1EEENS1_19SingleTileSchedulerILb1ELb0ELb0ELi128EEEEEEEEEvNT_6ParamsE$_ZN4cute3eso3ESOILb1ELb0EJNS_10UnderscoreEiEEC2ERKS2_RKi,($_ZN7cutlass13device_kernelIN5flash19enable_sm80_to_sm89INS1_16FlashAttnBwdSm80INS1_25CollectiveMainloopBwdSm80ILi2ELi2EN4cute5tupleIJNS5_1CILi64EEENS7_ILi128EEES8_EEENS_10bfloat16_tEfNS_4arch4Sm80ELb0ELb0ELb1ELb1ELb1ELb0ELb0ELb0ELi2ELi2ELi4ELi2ELb1EEENS1_24CollectiveEpilogueBwdGQAISA_fSD_Li256ELb1ELb1EEENS1_19SingleTileSchedulerILb1ELb0ELb0ELi128EEEEEEEEEvNT_6ParamsE$_ZN4cute3eso3ESOILb1ELb0EJNS_10UnderscoreEiiEEC2ERKS2_RKiS7_ - $_ZN7cutlass13device_kernelIN5flash19enable_sm80_to_sm89INS1_16FlashAttnBwdSm80INS1_25CollectiveMainloopBwdSm80ILi2ELi2EN4cute5tupleIJNS5_1CILi64EEENS7_ILi128EEES8_EEENS_10bfloat16_tEfNS_4arch4Sm80ELb0ELb0ELb1ELb1ELb1ELb0ELb0ELb0ELi2ELi2ELi4ELi2ELb1EEENS1_24CollectiveEpilogueBwdGQAISA_fSD_Li256ELb1ELb1EEENS1_19SingleTileSchedulerILb1ELb0ELb0ELi128EEEEEEEEEvNT_6ParamsE$_ZN4cute3eso3ESOILb1ELb0EJNS_10UnderscoreEiEEC2ERKS2_RKi)
$_ZN7cutlass13device_kernelIN5flash19enable_sm80_to_sm89INS1_16FlashAttnBwdSm80INS1_25CollectiveMainloopBwdSm80ILi2ELi2EN4cute5tupleIJNS5_1CILi64EEENS7_ILi128EEES8_EEENS_10bfloat16_tEfNS_4arch4Sm80ELb0ELb0ELb1ELb1ELb1ELb0ELb0ELb0ELi2ELi2ELi4ELi2ELb1EEENS1_24CollectiveEpilogueBwdGQAISA_fSD_Li256ELb1ELb1EEENS1_19SingleTileSchedulerILb1ELb0ELb0ELi128EEEEEEEEEvNT_6ParamsE$_ZN4cute3eso3ESOILb1ELb0EJNS_10UnderscoreEiEEC2ERKS2_RKi:
[----:B------:R-:W-:Y:S02]  /*6ce0*/  IADD3 R6, R13, -c[0x0][0x20], RZ ;  /* 0x800008000d067a10 */ /* 0x000fe40007ffe0ff */
[----:B------:R-:W-:-:S03]  /*6cf0*/  MOV R17, 0x0 ;  /* 0x0000000000117802 */ /* 0x000fc60000000f00 */
[----:B------:R1:W-:Y:S01]  /*6d00*/  STL [R6], R7 ;  /* 0x0000000706007387 */ /* 0x0003e20000100800 */
[----:B------:R-:W-:Y:S05]  /*6d10*/  RET.REL.NODEC R16 `(_ZN7cutlass13device_kernelIN5flash19enable_sm80_to_sm89INS1_16FlashAttnBwdSm80INS1_25CollectiveMainloopBwdSm80ILi2ELi2EN4cute5tupleIJNS5_1CILi64EEENS7_ILi128EEES8_EEENS_10bfloat16_tEfNS_4arch4Sm80ELb0ELb0ELb1ELb1ELb1ELb0ELb0ELb0ELi2ELi2ELi4ELi2ELb1EEENS1_24CollectiveEpilogueBwdGQAISA_fSD_Li256ELb1ELb1EEENS1_19SingleTileSchedulerILb1ELb0ELb0ELi128EEEEEEEEEvNT_6ParamsE) ;  /* 0xffff92e010007950 */ /* 0x000fea0003c3ffff */
        .type           $_ZN7cutlass13device_kernelIN5flash19enable_sm80_to_sm89INS1_16FlashAttnBwdSm80INS1_25CollectiveMainloopBwdSm80ILi2ELi2EN4cute5tupleIJNS5_1CILi64EEENS7_ILi128EEES8_EEENS_10bfloat16_tEfNS_4arch4Sm80ELb0ELb0ELb1ELb1ELb1ELb0ELb0ELb0ELi2ELi2ELi4ELi2ELb1EEENS1_24CollectiveEpilogueBwdGQAISA_fSD_Li256ELb1ELb1EEENS1_19SingleTileSchedulerILb1ELb0ELb0ELi128EEEEEEEEEvNT_6ParamsE$_ZN4cute3eso3ESOILb1ELb0EJNS_10UnderscoreEiiEEC2ERKS2_RKiS7_,@function
        .size           $_ZN7cutlass13device_kernelIN5flash19enable_sm80_to_sm89INS1_16FlashAttnBwdSm80INS1_25CollectiveMainloopBwdSm80ILi2ELi2EN4cute5tupleIJNS5_1CILi64EEENS7_ILi128EEES8_EEENS_10bfloat16_tEfNS_4arch4Sm80ELb0ELb0ELb1ELb1ELb1ELb0ELb0ELb0ELi2ELi2ELi4ELi2ELb1EEENS1_24CollectiveEpilogueBwdGQAISA_fSD_Li256ELb1ELb1EEENS1_19SingleTileSchedulerILb1ELb0ELb0ELi128EEEEEEEEEvNT_6ParamsE$_ZN4cute3eso3ESOILb1ELb0EJNS_10UnderscoreEiiEEC2ERKS2_RKiS7_,($_ZN7cutlass13device_kernelIN5flash19enable_sm80_to_sm89INS1_16FlashAttnBwdSm80INS1_25CollectiveMainloopBwdSm80ILi2ELi2EN4cute5tupleIJNS5_1CILi64EEENS7_ILi128EEES8_EEENS_10bfloat16_tEfNS_4arch4Sm80ELb0ELb0ELb1ELb1ELb1ELb0ELb0ELb0ELi2ELi2ELi4ELi2ELb1EEENS1_24CollectiveEpilogueBwdGQAISA_fSD_Li256ELb1ELb1EEENS1_19SingleTileSchedulerILb1ELb0ELb0ELi128EEEEEEEEEvNT_6ParamsE$_ZN4cute3eso3ESOILb1ELb0EJNS_1CILi0EEES3_S3_iEEC2ERKS3_S6_S6_RKi - $_ZN7cutlass13device_kernelIN5flash19enable_sm80_to_sm89INS1_16FlashAttnBwdSm80INS1_25CollectiveMainloopBwdSm80ILi2ELi2EN4cute5tupleIJNS5_1CILi64EEENS7_ILi128EEES8_EEENS_10bfloat16_tEfNS_4arch4Sm80ELb0ELb0ELb1ELb1ELb1ELb0ELb0ELb0ELi2ELi2ELi4ELi2ELb1EEENS1_24CollectiveEpilogueBwdGQAISA_fSD_Li256ELb1ELb1EEENS1_19SingleTileSchedulerILb1ELb0ELb0ELi128EEEEEEEEEvNT_6ParamsE$_ZN4cute3eso3ESOILb1ELb0EJNS_10UnderscoreEiiEEC2ERKS2_RKiS7_)
$_ZN7cutlass13device_kernelIN5flash19enable_sm80_to_sm89INS1_16FlashAttnBwdSm80INS1_25CollectiveMainloopBwdSm80ILi2ELi2EN4cute5tupleIJNS5_1CILi64EEENS7_ILi128EEES8_EEENS_10bfloat16_tEfNS_4arch4Sm80ELb0ELb0ELb1ELb1ELb1ELb0ELb0ELb0ELi2ELi2ELi4ELi2ELb1EEENS1_24CollectiveEpilogueBwdGQAISA_fSD_Li256ELb1ELb1EEENS1_19SingleTileSchedulerILb1ELb0ELb0ELi128EEEEEEEEEvNT_6ParamsE$_ZN4cute3eso3ESOILb1ELb0EJNS_10UnderscoreEiiEEC2ERKS2_RKiS7_:
[----:B------:R-:W-:Y:S02]  /*6d20*/  IADD3 R7, R4, -c[0x0][0x20], RZ ;  /* 0x8000080004077a10 */ /* 0x000fe40007ffe0ff */
[----:B------:R-:W-:-:S03]  /*6d30*/  IADD3 R6, R19, -c[0x0][0x20], RZ ;  /* 0x8000080013067a10 */ /* 0x000fc60007ffe0ff */
[----:B------:R1:W-:Y:S04]  /*6d40*/  STL [R7], R16 ;  /* 0x0000001007007387 */ /* 0x0003e80000100800 */
[----:B------:R-:W2:Y:S01]  /*6d50*/  LDL R6, [R6] ;  /* 0x0000000006067983 */ /* 0x000ea20000100800 */
[----:B------:R-:W-:-:S03]  /*6d60*/  IMAD.MOV.U32 R9, RZ, RZ, 0x0 ;  /* 0x00000000ff097424 */ /* 0x000fc600078e00ff */
[----:B--2---:R1:W-:Y:S01]  /*6d70*/  STL [R7+0x4], R6 ;  /* 0x0000040607007387 */ /* 0x0043e20000100800 */
[----:B------:R-:W-:Y:S05]  /*6d80*/  RET.REL.NODEC R8 `(_ZN7cutlass13device_kernelIN5flash19enable_sm80_to_sm89INS1_16FlashAttnBwdSm80INS1_25CollectiveMainloopBwdSm80ILi2ELi2EN4cute5tupleIJNS5_1CILi64EEENS7_ILi128EEES8_EEENS_10bfloat16_tEfNS_4arch4Sm80ELb0ELb0ELb1ELb1ELb1ELb0ELb0ELb0ELi2ELi2ELi4ELi2ELb1EEENS1_24CollectiveEpilogueBwdGQAISA_fSD_Li256ELb1ELb1EEENS1_19SingleTileSchedulerILb1ELb0ELb0ELi128EEEEEEEEEvNT_6ParamsE) ;  /* 0xffff927008007950 */ /* 0x000fea0003c3ffff */
        .type           $_ZN7cutlass13device_kernelIN5flash19enable_sm80_to_sm89INS1_16FlashAttnBwdSm80INS1_25CollectiveMainloopBwdSm80ILi2ELi2EN4cute5tupleIJNS5_1CILi64EEENS7_ILi128EEES8_EEENS_10bfloat16_tEfNS_4arch4Sm80ELb0ELb0ELb1ELb1ELb1ELb0ELb0ELb0ELi2ELi2ELi4ELi2ELb1EEENS1_24CollectiveEpilogueBwdGQAISA_fSD_Li256ELb1ELb1EEENS1_19SingleTileSchedulerILb1ELb0ELb0ELi128EEEEEEEEEvNT_6ParamsE$_ZN4cute3eso3ESOILb1ELb0EJNS_1CILi0EEES3_S3_iEEC2ERKS3_S6_S6_RKi,@function
        .size           $_ZN7cutlass13device_kernelIN5flash19enable_sm80_to_sm89INS1_16FlashAttnBwdSm80INS1_25CollectiveMainloopBwdSm80ILi2ELi2EN4cute5tupleIJNS5_1CILi64EEENS7_ILi128EEES8_EEENS_10bfloat16_tEfNS_4arch4Sm80ELb0ELb0ELb1ELb1ELb1ELb0ELb0ELb0ELi2ELi2ELi4ELi2ELb1EEENS1_24CollectiveEpilogueBwdGQAISA_fSD_Li256ELb1ELb1EEENS1_19SingleTileSchedulerILb1ELb0ELb0ELi128EEEEEEEEEvNT_6ParamsE$_ZN4cute3eso3ESOILb1ELb0EJNS_1CILi0EEES3_S3_iEEC2ERKS3_S6_S6_RKi,($_ZN7cutlass13device_kernelIN5flash19enable_sm80_to_sm89INS1_16FlashAttnBwdSm80INS1_25CollectiveMainloopBwdSm80ILi2ELi2EN4cute5tupleIJNS5_1CILi64EEENS7_ILi128EEES8_EEENS_10bfloat16_tEfNS_4arch4Sm80ELb0ELb0ELb1ELb1ELb1ELb0ELb0ELb0ELi2ELi2ELi4ELi2ELb1EEENS1_24CollectiveEpilogueBwdGQAISA_fSD_Li256ELb1ELb1EEENS1_19SingleTileSchedulerILb1ELb0ELb0ELi128EEEEEEEEEvNT_6ParamsE$_ZN4cute3eso3ESOILb1ELb0EJNS_1CILi0EEES3_iEEC2ERKS3_S6_RKi - $_ZN7cutlass13device_kernelIN5flash19enable_sm80_to_sm89INS1_16FlashAttnBwdSm80INS1_25CollectiveMainloopBwdSm80ILi2ELi2EN4cute5tupleIJNS5_1CILi64EEENS7_ILi128EEES8_EEENS_10bfloat16_tEfNS_4arch4Sm80ELb0ELb0ELb1ELb1ELb1ELb0ELb0ELb0ELi2ELi2ELi4ELi2ELb1EEENS1_24CollectiveEpilogueBwdGQAISA_fSD_Li256ELb1ELb1EEENS1_19SingleTileSchedulerILb1ELb0ELb0ELi128EEEEEEEEEvNT_6ParamsE$_ZN4cute3eso3ESOILb1ELb0EJNS_1CILi0EEES3_S3_iEEC2ERKS3_S6_S6_RKi)
$_ZN7cutlass13device_kernelIN5flash19enable_sm80_to_sm89INS1_16FlashAttnBwdSm80INS1_25CollectiveMainloopBwdSm80ILi2ELi2EN4cute5tupleIJNS5_1CILi64EEENS7_ILi128EEES8_EEENS_10bfloat16_tEfNS_4arch4Sm80ELb0ELb0ELb1ELb1ELb1ELb0ELb0ELb0ELi2ELi2ELi4ELi2ELb1EEENS1_24CollectiveEpilogueBwdGQAISA_fSD_Li256ELb1ELb1EEENS1_19SingleTileSchedulerILb1ELb0ELb0ELi128EEEEEEEEEvNT_6ParamsE$_ZN4cute3eso3ESOILb1ELb0EJNS_1CILi0EEES3_S3_iEEC2ERKS3_S6_S6_RKi:
[----:B------:R-:W-:Y:S01]  /*6d90*/  IADD3 R6, R6, -c[0x0][0x20], RZ ;  /* 0x8000080006067a10 */ /* 0x000fe20007ffe0ff */
[----:B------:R-:W-:Y:S01]  /*6da0*/  IMAD.MOV.U32 R72, RZ, RZ, R10 ;  /* 0x000000ffff487224 */ /* 0x000fe200078e000a */
[----:B------:R-:W-:-:S03]  /*6db0*/  MOV R73, 0x0 ;  /* 0x0000000000497802 */ /* 0x000fc60000000f00 */
[----:B------:R1:W-:Y:S01]  /*6dc0*/  STL [R6], R7 ;  /* 0x0000000706007387 */ /* 0x0003e20000100800 */
[----:B------:R-:W-:Y:S05]  /*6dd0*/  RET.REL.NODEC R72 `(_ZN7cutlass13device_kernelIN5flash19enable_sm80_to_sm89INS1_16FlashAttnBwdSm80INS1_25CollectiveMainloopBwdSm80ILi2ELi2EN4cute5tupleIJNS5_1CILi64EEENS7_ILi128EEES8_EEENS_10bfloat16_tEfNS_4arch4Sm80ELb0ELb0ELb1ELb1ELb1ELb0ELb0ELb0ELi2ELi2ELi4ELi2ELb1EEENS1_24CollectiveEpilogueBwdGQAISA_fSD_Li256ELb1ELb1EEENS1_19SingleTileSchedulerILb1ELb0ELb0ELi128EEEEEEEEEvNT_6ParamsE) ;  /* 0xffff922048007950 */ /* 0x000fea0003c3ffff */
        .type           $_ZN7cutlass13device_kernelIN5flash19enable_sm80_to_sm89INS1_16FlashAttnBwdSm80INS1_25CollectiveMainloopBwdSm80ILi2ELi2EN4cute5tupleIJNS5_1CILi64EEENS7_ILi128EEES8_EEENS_10bfloat16_tEfNS_4arch4Sm80ELb0ELb0ELb1ELb1ELb1ELb0ELb0ELb0ELi2ELi2ELi4ELi2ELb1EEENS1_24CollectiveEpilogueBwdGQAISA_fSD_Li256ELb1ELb1EEENS1_19SingleTileSchedulerILb1ELb0ELb0ELi128EEEEEEEEEvNT_6ParamsE$_ZN4cute3eso3ESOILb1ELb0EJNS_1CILi0EEES3_iEEC2ERKS3_S6_RKi,@function
        .size           $_ZN7cutlass13device_kernelIN5flash19enable_sm80_to_sm89INS1_16FlashAttnBwdSm80INS1_25CollectiveMainloopBwdSm80ILi2ELi2EN4cute5tupleIJNS5_1CILi64EEENS7_ILi128EEES8_EEENS_10bfloat16_tEfNS_4arch4Sm80ELb0ELb0ELb1ELb1ELb1ELb0ELb0ELb0ELi2ELi2ELi4ELi2ELb1EEENS1_24CollectiveEpilogueBwdGQAISA_fSD_Li256ELb1ELb1EEENS1_19SingleTileSchedulerILb1ELb0ELb0ELi128EEEEEEEEEvNT_6ParamsE$_ZN4cute3eso3ESOILb1ELb0EJNS_1CILi0EEES3_iEEC2ERKS3_S6_RKi,($_ZN7cutlass13device_kernelIN5flash19enable_sm80_to_sm89INS1_16FlashAttnBwdSm80INS1_25CollectiveMainloopBwdSm80ILi2ELi2EN4cute5tupleIJNS5_1CILi64EEENS7_ILi128EEES8_EEENS_10bfloat16_tEfNS_4arch4Sm80ELb0ELb0ELb1ELb1ELb1ELb0ELb0ELb0ELi2ELi2ELi4ELi2ELb1EEENS1_24CollectiveEpilogueBwdGQAISA_fSD_Li256ELb1ELb1EEENS1_19SingleTileSchedulerILb1ELb0ELb0ELi128EEEEEEEEEvNT_6ParamsE$_ZN4cute3eso3ESOILb1ELb0EJNS_1CILi0EEES3_iS3_EEC2ERKS3_S6_RKiS6_ - $_ZN7cutlass13device_kernelIN5flash19enable_sm80_to_sm89INS1_16FlashAttnBwdSm80INS1_25CollectiveMainloopBwdSm80ILi2ELi2EN4cute5tupleIJNS5_1CILi64EEENS7_ILi128EEES8_EEENS_10bfloat16_tEfNS_4arch4Sm80ELb0ELb0ELb1ELb1ELb1ELb0ELb0ELb0ELi2ELi2ELi4ELi2ELb1EEENS1_24CollectiveEpilogueBwdGQAISA_fSD_Li256ELb1ELb1EEENS1_19SingleTileSchedulerILb1ELb0ELb0ELi128EEEEEEEEEvNT_6ParamsE$_ZN4cute3eso3ESOILb1ELb0EJNS_1CILi0EEES3_iEEC2ERKS3_S6_RKi)
$_ZN7cutlass13device_kernelIN5flash19enable_sm80_to_sm89INS1_16FlashAttnBwdSm80INS1_25CollectiveMainloopBwdSm80ILi2ELi2EN4cute5tupleIJNS5_1CILi64EEENS7_ILi128EEES8_EEENS_10bfloat16_tEfNS_4arch4Sm80ELb0ELb0ELb1ELb1ELb1ELb0ELb0ELb0ELi2ELi2ELi4ELi2ELb1EEENS1_24CollectiveEpilogueBwdGQAISA_fSD_Li256ELb1ELb1EEENS1_19SingleTileSchedulerILb1ELb0ELb0ELi128EEEEEEEEEvNT_6ParamsE$_ZN4cute3eso3ESOILb1ELb0EJNS_1CILi0EEES3_iEEC2ERKS3_S6_RKi:
[----:B------:R-:W-:Y:S02]  /*6de0*/  IADD3 R6, R6, -c[0x0][0x20], RZ ;  /* 0x8000080006067a10 */ /* 0x000fe40007ffe0ff */
[----:B------:R-:W-:-:S03]  /*6df0*/  MOV R17, 0x0 ;  /* 0x0000000000117802 */ /* 0x000fc60000000f00 */
[----:B------:R1:W-:Y:S01]  /*6e00*/  STL [R6], R7 ;  /* 0x0000000706007387 */ /* 0x0003e20000100800 */
[----:B------:R-:W-:Y:S05]  /*6e10*/  RET.REL.NODEC R16 `(_ZN7cutlass13device_kernelIN5flash19enable_sm80_to_sm89INS1_16FlashAttnBwdSm80INS1_25CollectiveMainloopBwdSm80ILi2ELi2EN4cute5tupleIJNS5_1CILi64EEENS7_ILi128EEES8_EEENS_10bfloat16_tEfNS_4arch4Sm80ELb0ELb0ELb1ELb1ELb1ELb0ELb0ELb0ELi2ELi2ELi4ELi2ELb1EEENS1_24CollectiveEpilogueBwdGQAISA_fSD_Li256ELb1ELb1EEENS1_19SingleTileSchedulerILb1ELb0ELb0ELi128EEEEEEEEEvNT_6ParamsE) ;  /* 0xffff91e010007950 */ /* 0x000fea0003c3ffff */
        .type           $_ZN7cutlass13device_kernelIN5flash19enable_sm80_to_sm89INS1_16FlashAttnBwdSm80INS1_25CollectiveMainloopBwdSm80ILi2ELi2EN4cute5tupleIJNS5_1CILi64EEENS7_ILi128EEES8_EEENS_10bfloat16_tEfNS_4arch4Sm80ELb0ELb0ELb1ELb1ELb1ELb0ELb0ELb0ELi2ELi2ELi4ELi2ELb1EEENS1_24CollectiveEpilogueBwdGQAISA_fSD_Li256ELb1ELb1EEENS1_19SingleTileSchedulerILb1ELb0ELb0ELi128EEEEEEEEEvNT_6ParamsE$_ZN4cute3eso3ESOILb1ELb0EJNS_1CILi0EEES3_iS3_EEC2ERKS3_S6_RKiS6_,@function
        .size           $_ZN7cutlass13device_kernelIN5flash19enable_sm80_to_sm89INS1_16FlashAttnBwdSm80INS1_25CollectiveMainloopBwdSm80ILi2ELi2EN4cute5tupleIJNS5_1CILi64EEENS7_ILi128EEES8_EEENS_10bfloat16_tEfNS_4arch4Sm80ELb0ELb0ELb1ELb1ELb1ELb0ELb0ELb0ELi2ELi2ELi4ELi2ELb1EEENS1_24CollectiveEpilogueBwdGQAISA_fSD_Li256ELb1ELb1EEENS1_19SingleTileSchedulerILb1ELb0ELb0ELi128EEEEEEEEEvNT_6ParamsE$_ZN4cute3eso3ESOILb1ELb0EJNS_1CILi0EEES3_iS3_EEC2ERKS3_S6_RKiS6_,($_ZN7cutlass13device_kernelIN5flash19enable_sm80_to_sm89INS1_16FlashAttnBwdSm80INS1_25CollectiveMainloopBwdSm80ILi2ELi2EN4cute5tupleIJNS5_1CILi64EEENS7_ILi128EEES8_EEENS_10bfloat16_tEfNS_4arch4Sm80ELb0ELb0ELb1ELb1ELb1ELb0ELb0ELb0ELi2ELi2ELi4ELi2ELb1EEENS1_24CollectiveEpilogueBwdGQAISA_fSD_Li256ELb1ELb1EEENS1_19SingleTileSchedulerILb1ELb0ELb0ELi128EEEEEEEEEvNT_6ParamsE$_ZN4cute3eso3ESOILb1ELb0EJNS_1CILi0EEES3_iiEEC2ERKS3_S6_RKiS8_ - $_ZN7cutlass13device_kernelIN5flash19enable_sm80_to_sm89INS1_16FlashAttnBwdSm80INS1_25CollectiveMainloopBwdSm80ILi2ELi2EN4cute5tupleIJNS5_1CILi64EEENS7_ILi128EEES8_EEENS_10bfloat16_tEfNS_4arch4Sm80ELb0ELb0ELb1ELb1ELb1ELb0ELb0ELb0ELi2ELi2ELi4ELi2ELb1EEENS1_24CollectiveEpilogueBwdGQAISA_fSD_Li256ELb1ELb1EEENS1_19SingleTileSchedulerILb1ELb0ELb0ELi128EEEEEEEEEvNT_6ParamsE$_ZN4cute3eso3ESOILb1ELb0EJNS_1CILi0EEES3_iS3_EEC2ERKS3_S6_RKiS6_)
$_ZN7cutlass13device_kernelIN5flash19enable_sm80_to_sm89INS1_16FlashAttnBwdSm80INS1_25CollectiveMainloopBwdSm80ILi2ELi2EN4cute5tupleIJNS5_1CILi64EEENS7_ILi128EEES8_EEENS_10bfloat16_tEfNS_4arch4Sm80ELb0ELb0ELb1ELb1ELb1ELb0ELb0ELb0ELi2ELi2ELi4ELi2ELb1EEENS1_24CollectiveEpilogueBwdGQAISA_fSD_Li256ELb1ELb1EEENS1_19SingleTileSchedulerILb1ELb0ELb0ELi128EEEEEEEEEvNT_6ParamsE$_ZN4cute3eso3ESOILb1ELb0EJNS_1CILi0EEES3_iS3_EEC2ERKS3_S6_RKiS6_:
[----:B------:R-:W-:Y:S01]  /*6e20*/  IADD3 R6, R6, -c[0x0][0x20], RZ ;  /* 0x8000080006067a10 */ /* 0x000fe20007ffe0ff */
[----:B------:R-:W-:Y:S01]  /*6e30*/  IMAD.MOV.U32 R72, RZ, RZ, R10 ;  /* 0x000000ffff487224 */ /* 0x000fe200078e000a */
[----:B------:R-:W-:-:S03]  /*6e40*/  MOV R73, 0x0 ;  /* 0x0000000000497802 */ /* 0x000fc60000000f00 */
[----:B------:R1:W-:Y:S01]  /*6e50*/  STL [R6], R13 ;  /* 0x0000000d06007387 */ /* 0x0003e20000100800 */
[----:B------:R-:W-:Y:S05]  /*6e60*/  RET.REL.NODEC R72 `(_ZN7cutlass13device_kernelIN5flash19enable_sm80_to_sm89INS1_16FlashAttnBwdSm80INS1_25CollectiveMainloopBwdSm80ILi2ELi2EN4cute5tupleIJNS5_1CILi64EEENS7_ILi128EEES8_EEENS_10bfloat16_tEfNS_4arch4Sm80ELb0ELb0ELb1ELb1ELb1ELb0ELb0ELb0ELi2ELi2ELi4ELi2ELb1EEENS1_24CollectiveEpilogueBwdGQAISA_fSD_Li256ELb1ELb1EEENS1_19SingleTileSchedulerILb1ELb0ELb0ELi128EEEEEEEEEvNT_6ParamsE) ;  /* 0xffff919048007950 */ /* 0x000fea0003c3ffff */
        .type           $_ZN7cutlass13device_kernelIN5flash19enable_sm80_to_sm89INS1_16FlashAttnBwdSm80INS1_25CollectiveMainloopBwdSm80ILi2ELi2EN4cute5tupleIJNS5_1CILi64EEENS7_ILi128EEES8_EEENS_10bfloat16_tEfNS_4arch4Sm80ELb0ELb0ELb1ELb1ELb1ELb0ELb0ELb0ELi2ELi2ELi4ELi2ELb1EEENS1_24CollectiveEpilogueBwdGQAISA_fSD_Li256ELb1ELb1EEENS1_19SingleTileSchedulerILb1ELb0ELb0ELi128EEEEEEEEEvNT_6ParamsE$_ZN4cute3eso3ESOILb1ELb0EJNS_1CILi0EEES3_iiEEC2ERKS3_S6_RKiS8_,@function
        .size           $_ZN7cutlass13device_kernelIN5flash19enable_sm80_to_sm89INS1_16FlashAttnBwdSm80INS1_25CollectiveMainloopBwdSm80ILi2ELi2EN4cute5tupleIJNS5_1CILi64EEENS7_ILi128EEES8_EEENS_10bfloat16_tEfNS_4arch4Sm80ELb0ELb0ELb1ELb1ELb1ELb0ELb0ELb0ELi2ELi2ELi4ELi2ELb1EEENS1_24CollectiveEpilogueBwdGQAISA_fSD_Li256ELb1ELb1EEENS1_19SingleTileSchedulerILb1ELb0ELb0ELi128EEEEEEEEEvNT_6ParamsE$_ZN4cute3eso3ESOILb1ELb0EJNS_1CILi0EEES3_iiEEC2ERKS3_S6_RKiS8_,($_ZN7cutlass13device_kernelIN5flash19enable_sm80_to_sm89INS1_16FlashAttnBwdSm80INS1_25CollectiveMainloopBwdSm80ILi2ELi2EN4cute5tupleIJNS5_1CILi64EEENS7_ILi128EEES8_EEENS_10bfloat16_tEfNS_4arch4Sm80ELb0ELb0ELb1ELb1ELb1ELb0ELb0ELb0ELi2ELi2ELi4ELi2ELb1EEENS1_24CollectiveEpilogueBwdGQAISA_fSD_Li256ELb1ELb1EEENS1_19SingleTileSchedulerILb1ELb0ELb0ELi128EEEEEEEEEvNT_6ParamsE$_ZN4cute3eso3ESOILb1ELb0EJNS_1CILi0EEEiEEC2ERKS3_RKi - $_ZN7cutlass13device_kernelIN5flash19enable_sm80_to_sm89INS1_16FlashAttnBwdSm80INS1_25CollectiveMainloopBwdSm80ILi2ELi2EN4cute5tupleIJNS5_1CILi64EEENS7_ILi128EEES8_EEENS_10bfloat16_tEfNS_4arch4Sm80ELb0ELb0ELb1ELb1ELb1ELb0ELb0ELb0ELi2ELi2ELi4ELi2ELb1EEENS1_24CollectiveEpilogueBwdGQAISA_fSD_Li256ELb1ELb1EEENS1_19SingleTileSchedulerILb1ELb0ELb0ELi128EEEEEEEEEvNT_6ParamsE$_ZN4cute3eso3ESOILb1ELb0EJNS_1CILi0EEES3_iiEEC2ERKS3_S6_RKiS8_)
$_ZN7cutlass13device_kernelIN5flash19enable_sm80_to_sm89INS1_16FlashAttnBwdSm80INS1_25CollectiveMainloopBwdSm80ILi2ELi2EN4cute5tupleIJNS5_1CILi64EEENS7_ILi128EEES8_EEENS_10bfloat16_tEfNS_4arch4Sm80ELb0ELb0ELb1ELb1ELb1ELb0ELb0ELb0ELi2ELi2ELi4ELi2ELb1EEENS1_24CollectiveEpilogueBwdGQAISA_fSD_Li256ELb1ELb1EEENS1_19SingleTileSchedulerILb1ELb0ELb0ELi128EEEEEEEEEvNT_6ParamsE$_ZN4cute3eso3ESOILb1ELb0EJNS_1CILi0EEES3_iiEEC2ERKS3_S6_RKiS8_:
[----:B------:R-:W-:Y:S02]  /*6e70*/  IADD3 R10, R10, -c[0x0][0x20], RZ ;  /* 0x800008000a0a7a10 */ /* 0x000fe40007ffe0ff */
[----:B------:R-:W-:-:S03]  /*6e80*/  IADD3 R7, R7, -c[0x0][0x20], RZ ;  /* 0x8000080007077a10 */ /* 0x000fc60007ffe0ff */
[----:B------:R1:W-:Y:S04]  /*6e90*/  STL [R10], R13 ;  /* 0x0000000d0a007387 */ /* 0x0003e80000100800 */
[----:B------:R-:W2:Y:S01]  /*6ea0*/  LDL R7, [R7] ;  /* 0x0000000007077983 */ /* 0x000ea20000100800 */
[----:B------:R-:W-:-:S03]  /*6eb0*/  IMAD.MOV.U32 R17, RZ, RZ, 0x0 ;  /* 0x00000000ff117424 */ /* 0x000fc600078e00ff */
[----:B--2---:R1:W-:Y:S01]  /*6ec0*/  STL [R10+0x4], R7 ;  /* 0x000004070a007387 */ /* 0x0043e20000100800 */
[----:B------:R-:W-:Y:S05]  /*6ed0*/  RET.REL.NODEC R16 `(_ZN7cutlass13device_kernelIN5flash19enable_sm80_to_sm89INS1_16FlashAttnBwdSm80INS1_25CollectiveMainloopBwdSm80ILi2ELi2EN4cute5tupleIJNS5_1CILi64EEENS7_ILi128EEES8_EEENS_10bfloat16_tEfNS_4arch4Sm80ELb0ELb0ELb1ELb1ELb1ELb0ELb0ELb0ELi2ELi2ELi4ELi2ELb1EEENS1_24CollectiveEpilogueBwdGQAISA_fSD_Li256ELb1ELb1EEENS1_19SingleTileSchedulerILb1ELb0ELb0ELi128EEEEEEEEEvNT_6ParamsE) ;  /* 0xffff912010007950 */ /* 0x000fea0003c3ffff */
        .type           $_ZN7cutlass13device_kernelIN5flash19enable_sm80_to_sm89INS1_16FlashAttnBwdSm80INS1_25CollectiveMainloopBwdSm80ILi2ELi2EN4cute5tupleIJNS5_1CILi64EEENS7_ILi128EEES8_EEENS_10bfloat16_tEfNS_4arch4Sm80ELb0ELb0ELb1ELb1ELb1ELb0ELb0ELb0ELi2ELi2ELi4ELi2ELb1EEENS1_24CollectiveEpilogueBwdGQAISA_fSD_Li256ELb1ELb1EEENS1_19SingleTileSchedulerILb1ELb0ELb0ELi128EEEEEEEEEvNT_6ParamsE$_ZN4cute3eso3ESOILb1ELb0EJNS_1CILi0EEEiEEC2ERKS3_RKi,@function
        .size           $_ZN7cutlass13device_kernelIN5flash19enable_sm80_to_sm89INS1_16FlashAttnBwdSm80INS1_25CollectiveMainloopBwdSm80ILi2ELi2EN4cute5tupleIJNS5_1CILi64EEENS7_ILi128EEES8_EEENS_10bfloat16_tEfNS_4arch4Sm80ELb0ELb0ELb1ELb1ELb1ELb0ELb0ELb0ELi2ELi2ELi4ELi2ELb1EEENS1_24CollectiveEpilogueBwdGQAISA_fSD_Li256ELb1ELb1EEENS1_19SingleTileSchedulerILb1ELb0ELb0ELi128EEEEEEEEEvNT_6ParamsE$_ZN4cute3eso3ESOILb1ELb0EJNS_1CILi0EEEiEEC2ERKS3_RKi,($_ZN7cutlass13device_kernelIN5flash19enable_sm80_to_sm89INS1_16FlashAttnBwdSm80INS1_25CollectiveMainloopBwdSm80ILi2ELi2EN4cute5tupleIJNS5_1CILi64EEENS7_ILi128EEES8_EEENS_10bfloat16_tEfNS_4arch4Sm80ELb0ELb0ELb1ELb1ELb1ELb0ELb0ELb0ELi2ELi2ELi4ELi2ELb1EEENS1_24CollectiveEpilogueBwdGQAISA_fSD_Li256ELb1ELb1EEENS1_19SingleTileSchedulerILb1ELb0ELb0ELi128EEEEEEEEEvNT_6ParamsE$_ZN4cute3eso3ESOILb1ELb0EJNS_1CILi0EEEiS3_EEC2ERKS3_RKiS6_ - $_ZN7cutlass13device_kernelIN5flash19enable_sm80_to_sm89INS1_16FlashAttnBwdSm80INS1_25CollectiveMainloopBwdSm80ILi2ELi2EN4cute5tupleIJNS5_1CILi64EEENS7_ILi128EEES8_EEENS_10bfloat16_tEfNS_4arch4Sm80ELb0ELb0ELb1ELb1ELb1ELb0ELb0ELb0ELi2ELi2ELi4ELi2ELb1EEENS1_24CollectiveEpilogueBwdGQAISA_fSD_Li256ELb1ELb1EEENS1_19SingleTileSchedulerILb1ELb0ELb0ELi128EEEEEEEEEvNT_6ParamsE$_ZN4cute3eso3ESOILb1ELb0EJNS_1CILi0EEEiEEC2ERKS3_RKi)
$_ZN7cutlass13device_kernelIN5flash19enable_sm80_to_sm89INS1_16FlashAttnBwdSm80INS1_25CollectiveMainloopBwdSm80ILi2ELi2EN4cute5tupleIJNS5_1CILi64EEENS7_ILi128EEES8_EEENS_10bfloat16_tEfNS_4arch4Sm80ELb0ELb0ELb1ELb1ELb1ELb0ELb0ELb0ELi2ELi2ELi4ELi2ELb1EEENS1_24CollectiveEpilogueBwdGQAISA_fSD_Li256ELb1ELb1EEENS1_19SingleTileSchedulerILb1ELb0ELb0ELi128EEEEEEEEEvNT_6ParamsE$_ZN4cute3eso3ESOILb1ELb0EJNS_1CILi0EEEiEEC2ERKS3_RKi:
[----:B------:R-:W-:Y:S02]  /*6ee0*/  IADD3 R6, R13, -c[0x0][0x20], RZ ;  /* 0x800008000d067a10 */ /* 0x000fe40007ffe0ff */
[----:B------:R-:W-:-:S03]  /*6ef0*/  MOV R17, 0x0 ;  /* 0x0000000000117802 */ /* 0x000fc60000000f00 */
[----:B------:R1:W-:Y:S01]  /*6f00*/  STL [R6], R7 ;  /* 0x0000000706007387 */ /* 0x0003e20000100800 */
[----:B------:R-:W-:Y:S05]  /*6f10*/  RET.REL.NODEC R16 `(_ZN7cutlass13device_kernelIN5flash19enable_sm80_to_sm89INS1_16FlashAttnBwdSm80INS1_25CollectiveMainloopBwdSm80ILi2ELi2EN4cute5tupleIJNS5_1CILi64EEENS7_ILi128EEES8_EEENS_10bfloat16_tEfNS_4arch4Sm80ELb0ELb0ELb1ELb1ELb1ELb0ELb0ELb0ELi2ELi2ELi4ELi2ELb1EEENS1_24CollectiveEpilogueBwdGQAISA_fSD_Li256ELb1ELb1EEENS1_19SingleTileSchedulerILb1ELb0ELb0ELi128EEEEEEEEEvNT_6ParamsE) ;  /* 0xffff90e010007950 */ /* 0x000fea0003c3ffff */
        .type           $_ZN7cutlass13device_kernelIN5flash19enable_sm80_to_sm89INS1_16FlashAttnBwdSm80INS1_25CollectiveMainloopBwdSm80ILi2ELi2EN4cute5tupleIJNS5_1CILi64EEENS7_ILi128EEES8_EEENS_10bfloat16_tEfNS_4arch4Sm80ELb0ELb0ELb1ELb1ELb1ELb0ELb0ELb0ELi2ELi2ELi4ELi2ELb1EEENS1_24CollectiveEpilogueBwdGQAISA_fSD_Li256ELb1ELb1EEENS1_19SingleTileSchedulerILb1ELb0ELb0ELi128EEEEEEEEEvNT_6ParamsE$_ZN4cute3eso3ESOILb1ELb0EJNS_1CILi0EEEiS3_EEC2ERKS3_RKiS6_,@function
        .size           $_ZN7cutlass13device_kernelIN5flash19enable_sm80_to_sm89INS1_16FlashAttnBwdSm80INS1_25CollectiveMainloopBwdSm80ILi2ELi2EN4cute5tupleIJNS5_1CILi64EEENS7_ILi128EEES8_EEENS_10bfloat16_tEfNS_4arch4Sm80ELb0ELb0ELb1ELb1ELb1ELb0ELb0ELb0ELi2ELi2ELi4ELi2ELb1EEENS1_24CollectiveEpilogueBwdGQAISA_fSD_Li256ELb1ELb1EEENS1_19SingleTileSchedulerILb1ELb0ELb0ELi128EEEEEEEEEvNT_6ParamsE$_ZN4cute3eso3ESOILb1ELb0EJNS_1CILi0EEEiS3_EEC2ERKS3_RKiS6_,($_ZN7cutlass13device_kernelIN5flash19enable_sm80_to_sm89INS1_16FlashAttnBwdSm80INS1_25CollectiveMainloopBwdSm80ILi2ELi2EN4cute5tupleIJNS5_1CILi64EEENS7_ILi128EEES8_EEENS_10bfloat16_tEfNS_4arch4Sm80ELb0ELb0ELb1ELb1ELb1ELb0ELb0ELb0ELi2ELi2ELi4ELi2ELb1EEENS1_24CollectiveEpilogueBwdGQAISA_fSD_Li256ELb1ELb1EEENS1_19SingleTileSchedulerILb1ELb0ELb0ELi128EEEEEEEEEvNT_6ParamsE$_ZN4cute3eso3ESOILb1ELb0EJNS_1CILi0EEEiS3_S3_EEC2ERKS3_RKiS6_S6_ - $_ZN7cutlass13device_kernelIN5flash19enable_sm80_to_sm89INS1_16FlashAttnBwdSm80INS1_25CollectiveMainloopBwdSm80ILi2ELi2EN4cute5tupleIJNS5_1CILi64EEENS7_ILi128EEES8_EEENS_10bfloat16_tEfNS_4arch4Sm80ELb0ELb0ELb1ELb1ELb1ELb0ELb0ELb0ELi2ELi2ELi4ELi2ELb1EEENS1_24CollectiveEpilogueBwdGQAISA_fSD_Li256ELb1ELb1EEENS1_19SingleTileSchedulerILb1ELb0ELb0ELi128EEEEEEEEEvNT_6ParamsE$_ZN4cute3eso3ESOILb1ELb0EJNS_1CILi0EEEiS3_EEC2ERKS3_RKiS6_)
$_ZN7cutlass13device_kernelIN5flash19enable_sm80_to_sm89INS1_16FlashAttnBwdSm80INS1_25CollectiveMainloopBwdSm80ILi2ELi2EN4cute5tupleIJNS5_1CILi64EEENS7_ILi128EEES8_EEENS_10bfloat16_tEfNS_4arch4Sm80ELb0ELb0ELb1ELb1ELb1ELb0ELb0ELb0ELi2ELi2ELi4ELi2ELb1EEENS1_24CollectiveEpilogueBwdGQAISA_fSD_Li256ELb1ELb1EEENS1_19SingleTileSchedulerILb1ELb0ELb0ELi128EEEEEEEEEvNT_6ParamsE$_ZN4cute3eso3ESOILb1ELb0EJNS_1CILi0EEEiS3_EEC2ERKS3_RKiS6_:
[----:B------:R-:W-:Y:S02]  /*6f20*/  IADD3 R6, R4, -c[0x0][0x20], RZ ;  /* 0x8000080004067a10 */ /* 0x000fe40007ffe0ff */
[----:B------:R-:W-:-:S03]  /*6f30*/  MOV R9, 0x0 ;  /* 0x0000000000097802 */ /* 0x000fc60000000f00 */
[----:B------:R1:W-:Y:S01]  /*6f40*/  STL [R6], R7 ;  /* 0x0000000706007387 */ /* 0x0003e20000100800 */
[----:B------:R-:W-:Y:S05]  /*6f50*/  RET.REL.NODEC R8 `(_ZN7cutlass13device_kernelIN5flash19enable_sm80_to_sm89INS1_16FlashAttnBwdSm80INS1_25CollectiveMainloopBwdSm80ILi2ELi2EN4cute5tupleIJNS5_1CILi64EEENS7_ILi128EEES8_EEENS_10bfloat16_tEfNS_4arch4Sm80ELb0ELb0ELb1ELb1ELb1ELb0ELb0ELb0ELi2ELi2ELi4ELi2ELb1EEENS1_24CollectiveEpilogueBwdGQAISA_fSD_Li256ELb1ELb1EEENS1_19SingleTileSchedulerILb1ELb0ELb0ELi128EEEEEEEEEvNT_6ParamsE) ;  /* 0xffff90a008007950 */ /* 0x000fea0003c3ffff */
        .type           $_ZN7cutlass13device_kernelIN5flash19enable_sm80_to_sm89INS1_16FlashAttnBwdSm80INS1_25CollectiveMainloopBwdSm80ILi2ELi2EN4cute5tupleIJNS5_1CILi64EEENS7_ILi128EEES8_EEENS_10bfloat16_tEfNS_4arch4Sm80ELb0ELb0ELb1ELb1ELb1ELb0ELb0ELb0ELi2ELi2ELi4ELi2ELb1EEENS1_24CollectiveEpilogueBwdGQAISA_fSD_Li256ELb1ELb1EEENS1_19SingleTileSchedulerILb1ELb0ELb0ELi128EEEEEEEEEvNT_6ParamsE$_ZN4cute3eso3ESOILb1ELb0EJNS_1CILi0EEEiS3_S3_EEC2ERKS3_RKiS6_S6_,@function
        .size           $_ZN7cutlass13device_kernelIN5flash19enable_sm80_to_sm89INS1_16FlashAttnBwdSm80INS1_25CollectiveMainloopBwdSm80ILi2ELi2EN4cute5tupleIJNS5_1CILi64EEENS7_ILi128EEES8_EEENS_10bfloat16_tEfNS_4arch4Sm80ELb0ELb0ELb1ELb1ELb1ELb0ELb0ELb0ELi2ELi2ELi4ELi2ELb1EEENS1_24CollectiveEpilogueBwdGQAISA_fSD_Li256ELb1ELb1EEENS1_19SingleTileSchedulerILb1ELb0ELb0ELi128EEEEEEEEEvNT_6ParamsE$_ZN4cute3eso3ESOILb1ELb0EJNS_1CILi0EEEiS3_S3_EEC2ERKS3_RKiS6_S6_,($_ZN7cutlass13device_kernelIN5flash19enable_sm80_to_sm89INS1_16FlashAttnBwdSm80INS1_25CollectiveMainloopBwdSm80ILi2ELi2EN4cute5tupleIJNS5_1CILi64EEENS7_ILi128EEES8_EEENS_10bfloat16_tEfNS_4arch4Sm80ELb0ELb0ELb1ELb1ELb1ELb0ELb0ELb0ELi2ELi2ELi4ELi2ELb1EEENS1_24CollectiveEpilogueBwdGQAISA_fSD_Li256ELb1ELb1EEENS1_19SingleTileSchedulerILb1ELb0ELb0ELi128EEEEEEEEEvNT_6ParamsE$_ZN4cute3eso3ESOILb1ELb0EJNS_1CILi0EEEiiiEEC2ERKS3_RKiS8_S8_ - $_ZN7cutlass13device_kernelIN5flash19enable_sm80_to_sm89INS1_16FlashAttnBwdSm80INS1_25CollectiveMainloopBwdSm80ILi2ELi2EN4cute5tupleIJNS5_1CILi64EEENS7_ILi128EEES8_EEENS_10bfloat16_tEfNS_4arch4Sm80ELb0ELb0ELb1ELb1ELb1ELb0ELb0ELb0ELi2ELi2ELi4ELi2ELb1EEENS1_24CollectiveEpilogueBwdGQAISA_fSD_Li256ELb1ELb1EEENS1_19SingleTileSchedulerILb1ELb0ELb0ELi128EEEEEEEEEvNT_6ParamsE$_ZN4cute3eso3ESOILb1ELb0EJNS_1CILi0EEEiS3_S3_EEC2ERKS3_RKiS6_S6_)
$_ZN7cutlass13device_kernelIN5flash19enable_sm80_to_sm89INS1_16FlashAttnBwdSm80INS1_25CollectiveMainloopBwdSm80ILi2ELi2EN4cute5tupleIJNS5_1CILi64EEENS7_ILi128EEES8_EEENS_10bfloat16_tEfNS_4arch4Sm80ELb0ELb0ELb1ELb1ELb1ELb0ELb0ELb0ELi2ELi2ELi4ELi2ELb1EEENS1_24CollectiveEpilogueBwdGQAISA_fSD_Li256ELb1ELb1EEENS1_19SingleTileSchedulerILb1ELb0ELb0ELi128EEEEEEEEEvNT_6ParamsE$_ZN4cute3eso3ESOILb1ELb0EJNS_1CILi0EEEiS3_S3_EEC2ERKS3_RKiS6_S6_:
[----:B------:R-:W-:Y:S02]  /*6f60*/  IADD3 R6, R6, -c[0x0][0x20], RZ ;  /* 0x8000080006067a10 */ /* 0x000fe40007ffe0ff */
[----:B------:R-:W-:-:S03]  /*6f70*/  MOV R17, 0x0 ;  /* 0x0000000000117802 */ /* 0x000fc60000000f00 */
[----:B------:R1:W-:Y:S01]  /*6f80*/  STL [R6], R7 ;  /* 0x0000000706007387 */ /* 0x0003e20000100800 */
[----:B------:R-:W-:Y:S05]  /*6f90*/  RET.REL.NODEC R16 `(_ZN7cutlass13device_kernelIN5flash19enable_sm80_to_sm89INS1_16FlashAttnBwdSm80INS1_25CollectiveMainloopBwdSm80ILi2ELi2EN4cute5tupleIJNS5_1CILi64EEENS7_ILi128EEES8_EEENS_10bfloat16_tEfNS_4arch4Sm80ELb0ELb0ELb1ELb1ELb1ELb0ELb0ELb0ELi2ELi2ELi4ELi2ELb1EEENS1_24CollectiveEpilogueBwdGQAISA_fSD_Li256ELb1ELb1EEENS1_19SingleTileSchedulerILb1ELb0ELb0ELi128EEEEEEEEEvNT_6ParamsE) ;  /* 0xffff906010007950 */ /* 0x000fea0003c3ffff */
        .type           $_ZN7cutlass13device_kernelIN5flash19enable_sm80_to_sm89INS1_16FlashAttnBwdSm80INS1_25CollectiveMainloopBwdSm80ILi2ELi2EN4cute5tupleIJNS5_1CILi64EEENS7_ILi128EEES8_EEENS_10bfloat16_tEfNS_4arch4Sm80ELb0ELb0ELb1ELb1ELb1ELb0ELb0ELb0ELi2ELi2ELi4ELi2ELb1EEENS1_24CollectiveEpilogueBwdGQAISA_fSD_Li256ELb1ELb1EEENS1_19SingleTileSchedulerILb1ELb0ELb0ELi128EEEEEEEEEvNT_6ParamsE$_ZN4cute3eso3ESOILb1ELb0EJNS_1CILi0EEEiiiEEC2ERKS3_RKiS8_S8_,@function
        .size           $_ZN7cutlass13device_kernelIN5flash19enable_sm80_to_sm89INS1_16FlashAttnBwdSm80INS1_25CollectiveMainloopBwdSm80ILi2ELi2EN4cute5tupleIJNS5_1CILi64EEENS7_ILi128EEES8_EEENS_10bfloat16_tEfNS_4arch4Sm80ELb0ELb0ELb1ELb1ELb1ELb0ELb0ELb0ELi2ELi2ELi4ELi2ELb1EEENS1_24CollectiveEpilogueBwdGQAISA_fSD_Li256ELb1ELb1EEENS1_19SingleTileSchedulerILb1ELb0ELb0ELi128EEEEEEEEEvNT_6ParamsE$_ZN4cute3eso3ESOILb1ELb0EJNS_1CILi0EEEiiiEEC2ERKS3_RKiS8_S8_,($_ZN7cutlass13device_kernelIN5flash19enable_sm80_to_sm89INS1_16FlashAttnBwdSm80INS1_25CollectiveMainloopBwdSm80ILi2ELi2EN4cute5tupleIJNS5_1CILi64EEENS7_ILi128EEES8_EEENS_10bfloat16_tEfNS_4arch4Sm80ELb0ELb0ELb1ELb1ELb1ELb0ELb0ELb0ELi2ELi2ELi4ELi2ELb1EEENS1_24CollectiveEpilogueBwdGQAISA_fSD_Li256ELb1ELb1EEENS1_19SingleTileSchedulerILb1ELb0ELb0ELi128EEEEEEEEEvNT_6ParamsE$_ZN4cute3eso3ESOILb1ELb0EJNS_5tupleIJNS2_IJNS_1CILi8EEENS3_ILi1EEEEEENS3_ILi2EEES5_EEENS2_IJNS2_IJS5_NS3_ILi0EEEEEElS9_EEEEEC2ERKS8_RKSB_ - $_ZN7cutlass13device_kernelIN5flash19enable_sm80_to_sm89INS1_16FlashAttnBwdSm80INS1_25CollectiveMainloopBwdSm80ILi2ELi2EN4cute5tupleIJNS5_1CILi64EEENS7_ILi128EEES8_EEENS_10bfloat16_tEfNS_4arch4Sm80ELb0ELb0ELb1ELb1ELb1ELb0ELb0ELb0ELi2ELi2ELi4ELi2ELb1EEENS1_24CollectiveEpilogueBwdGQAISA_fSD_Li256ELb1ELb1EEENS1_19SingleTileSchedulerILb1ELb0ELb0ELi128EEEEEEEEEvNT_6ParamsE$_ZN4cute3eso3ESOILb1ELb0EJNS_1CILi0EEEiiiEEC2ERKS3_RKiS8_S8_)
$_ZN7cutlass13device_kernelIN5flash19enable_sm80_to_sm89INS1_16FlashAttnBwdSm80INS1_25CollectiveMainloopBwdSm80ILi2ELi2EN4cute5tupleIJNS5_1CILi64EEENS7_ILi128EEES8_EEENS_10bfloat16_tEfNS_4arch4Sm80ELb0ELb0ELb1ELb1ELb1ELb0ELb0ELb0ELi2ELi2ELi4ELi2ELb1EEENS1_24CollectiveEpilogueBwdGQAISA_fSD_Li256ELb1ELb1EEENS1_19SingleTileSchedulerILb1ELb0ELb0ELi128EEEEEEEEEvNT_6ParamsE$_ZN4cute3eso3ESOILb1ELb0EJNS_1CILi0EEEiiiEEC2ERKS3_RKiS8_S8_:
        /* <DEDUP_REMOVED lines=9> */
[----:B------:R-:W-:Y:S05]  /*7030*/  RET.REL.NODEC R10 `(_ZN7cutlass13device_kernelIN5flash19enable_sm80_to_sm89INS1_16FlashAttnBwdSm80INS1_25CollectiveMainloopBwdSm80ILi2ELi2EN4cute5tupleIJNS5_1CILi64EEENS7_ILi128EEES8_EEENS_10bfloat16_tEfNS_4arch4Sm80ELb0ELb0ELb1ELb1ELb1ELb0ELb0ELb0ELi2ELi2ELi4ELi2ELb1EEENS1_24CollectiveEpilogueBwdGQAISA_fSD_Li256ELb1ELb1EEENS1_19SingleTileSchedulerILb1ELb0ELb0ELi128EEEEEEEEEvNT_6ParamsE) ;  /* 0xffff8fc00a007950 */ /* 0x000fea0003c3ffff */
        .type           $_ZN7cutlass13device_kernelIN5flash19enable_sm80_to_sm89INS1_16FlashAttnBwdSm80INS1_25CollectiveMainloopBwdSm80ILi2ELi2EN4cute5tupleIJNS5_1CILi64EEENS7_ILi128EEES8_EEENS_10bfloat16_tEfNS_4arch4Sm80ELb0ELb0ELb1ELb1ELb1ELb0ELb0ELb0ELi2ELi2ELi4ELi2ELb1EEENS1_24CollectiveEpilogueBwdGQAISA_fSD_Li256ELb1ELb1EEENS1_19SingleTileSchedulerILb1ELb0ELb0ELi128EEEEEEEEEvNT_6ParamsE$_ZN4cute3eso3ESOILb1ELb0EJNS_5tupleIJNS2_IJNS_1CILi8EEENS3_ILi1EEEEEENS3_ILi2EEES5_EEENS2_IJNS2_IJS5_NS3_ILi0EEEEEElS9_EEEEEC2ERKS8_RKSB_,@function
        .size           $_ZN7cutlass13device_kernelIN5flash19enable_sm80_to_sm89INS1_16FlashAttnBwdSm80INS1_25CollectiveMainloopBwdSm80ILi2ELi2EN4cute5tupleIJNS5_1CILi64EEENS7_ILi128EEES8_EEENS_10bfloat16_tEfNS_4arch4Sm80ELb0ELb0ELb1ELb1ELb1ELb0ELb0ELb0ELi2ELi2ELi4ELi2ELb1EEENS1_24CollectiveEpilogueBwdGQAISA_fSD_Li256ELb1ELb1EEENS1_19SingleTileSchedulerILb1ELb0ELb0ELi128EEEEEEEEEvNT_6ParamsE$_ZN4cute3eso3ESOILb1ELb0EJNS_5tupleIJNS2_IJNS_1CILi8EEENS3_ILi1EEEEEENS3_ILi2EEES5_EEENS2_IJNS2_IJS5_NS3_ILi0EEEEEElS9_EEEEEC2ERKS8_RKSB_,($_ZN7cutlass13device_kernelIN5flash19enable_sm80_to_sm89INS1_16FlashAttnBwdSm80INS1_25CollectiveMainloopBwdSm80ILi2ELi2EN4cute5tupleIJNS5_1CILi64EEENS7_ILi128EEES8_EEENS_10bfloat16_tEfNS_4arch4Sm80ELb0ELb0ELb1ELb1ELb1ELb0ELb0ELb0ELi2ELi2ELi4ELi2ELb1EEENS1_24CollectiveEpilogueBwdGQAISA_fSD_Li256ELb1ELb1EEENS1_19SingleTileSchedulerILb1ELb0ELb0ELi128EEEEEEEEEvNT_6ParamsE$_ZN4cute3eso3ESOILb1ELb0EJNS_5tupleIJNS_1CILi1EEENS3_ILi0EEEEEElS5_EEC2ERKS6_RKlRKS5_ - $_ZN7cutlass13device_kernelIN5flash19enable_sm80_to_sm89INS1_16FlashAttnBwdSm80INS1_25CollectiveMainloopBwdSm80ILi2ELi2EN4cute5tupleIJNS5_1CILi64EEENS7_ILi128EEES8_EEENS_10bfloat16_tEfNS_4arch4Sm80ELb0ELb0ELb1ELb1ELb1ELb0ELb0ELb0ELi2ELi2ELi4ELi2ELb1EEENS1_24CollectiveEpilogueBwdGQAISA_fSD_Li256ELb1ELb1EEENS1_19SingleTileSchedulerILb1ELb0ELb0ELi128EEEEEEEEEvNT_6ParamsE$_ZN4cute3eso3ESOILb1ELb0EJNS_5tupleIJNS2_IJNS_1CILi8EEENS3_ILi1EEEEEENS3_ILi2EEES5_EEENS2_IJNS2_IJS5_NS3_ILi0EEEEEElS9_EEEEEC2ERKS8_RKSB_)
$_ZN7cutlass13device_kernelIN5flash19enable_sm80_to_sm89INS1_16FlashAttnBwdSm80INS1_25CollectiveMainloopBwdSm80ILi2ELi2EN4cute5tupleIJNS5_1CILi64EEENS7_ILi128EEES8_EEENS_10bfloat16_tEfNS_4arch4Sm80ELb0ELb0ELb1ELb1ELb1ELb0ELb0ELb0ELi2ELi2ELi4ELi2ELb1EEENS1_24CollectiveEpilogueBwdGQAISA_fSD_Li256ELb1ELb1EEENS1_19SingleTileSchedulerILb1ELb0ELb0ELi128EEEEEEEEEvNT_6ParamsE$_ZN4cute3eso3ESOILb1ELb0EJNS_5tupleIJNS2_IJNS_1CILi8EEENS3_ILi1EEEEEENS3_ILi2EEES5_EEENS2_IJNS2_IJS5_NS3_ILi0EEEEEElS9_EEEEEC2ERKS8_RKSB_:
[----:B------:R-:W-:Y:S01]  /*7040*/  IADD3 R7, R4, -c[0x0][0x20], RZ ;  /* 0x8000080004077a10 */ /* 0x000fe20007ffe0ff */
[----:B------:R-:W-:Y:S01]  /*7050*/  IMAD.MOV.U32 R128, RZ, RZ, R6 ;  /* 0x000000ffff807224 */ /* 0x000fe200078e0006 */
[----:B------:R-:W-:Y:S01]  /*7060*/  MOV R130, R10 ;  /* 0x0000000a00827202 */ /* 0x000fe20000000f00 */
[----:B------:R-:W-:Y:S01]  /*7070*/  IMAD.MOV.U32 R129, RZ, RZ, R9 ;  /* 0x000000ffff817224 */ /* 0x000fe200078e0009 */
[----:B------:R-:W-:-:S04]  /*7080*/  MOV R131, 0x0 ;  /* 0x0000000000837802 */ /* 0x000fc80000000f00 */
[----:B------:R1:W-:Y:S01]  /*7090*/  STL.64 [R7], R128 ;  /* 0x0000008007007387 */ /* 0x0003e20000100a00 */
[----:B------:R-:W-:Y:S05]  /*70a0*/  RET.REL.NODEC R130 `(_ZN7cutlass13device_kernelIN5flash19enable_sm80_to_sm89INS1_16FlashAttnBwdSm80INS1_25CollectiveMainloopBwdSm80ILi2ELi2EN4cute5tupleIJNS5_1CILi64EEENS7_ILi128EEES8_EEENS_10bfloat16_tEfNS_4arch4Sm80ELb0ELb0ELb1ELb1ELb1ELb0ELb0ELb0ELi2ELi2ELi4ELi2ELb1EEENS1_24CollectiveEpilogueBwdGQAISA_fSD_Li256ELb1ELb1EEENS1_19SingleTileSchedulerILb1ELb0ELb0ELi128EEEEEEEEEvNT_6ParamsE) ;  /* 0xffff8f5082007950 */ /* 0x000fea0003c3ffff */
        .type           $_ZN7cutlass13device_kernelIN5flash19enable_sm80_to_sm89INS1_16FlashAttnBwdSm80INS1_25CollectiveMainloopBwdSm80ILi2ELi2EN4cute5tupleIJNS5_1CILi64EEENS7_ILi128EEES8_EEENS_10bfloat16_tEfNS_4arch4Sm80ELb0ELb0ELb1ELb1ELb1ELb0ELb0ELb0ELi2ELi2ELi4ELi2ELb1EEENS1_24CollectiveEpilogueBwdGQAISA_fSD_Li256ELb1ELb1EEENS1_19SingleTileSchedulerILb1ELb0ELb0ELi128EEEEEEEEEvNT_6ParamsE$_ZN4cute3eso3ESOILb1ELb0EJNS_5tupleIJNS_1CILi1EEENS3_ILi0EEEEEElS5_EEC2ERKS6_RKlRKS5_,@function
        .size           $_ZN7cutlass13device_kernelIN5flash19enable_sm80_to_sm89INS1_16FlashAttnBwdSm80INS1_25CollectiveMainloopBwdSm80ILi2ELi2EN4cute5tupleIJNS5_1CILi64EEENS7_ILi128EEES8_EEENS_10bfloat16_tEfNS_4arch4Sm80ELb0ELb0ELb1ELb1ELb1ELb0ELb0ELb0ELi2ELi2ELi4ELi2ELb1EEENS1_24CollectiveEpilogueBwdGQAISA_fSD_Li256ELb1ELb1EEENS1_19SingleTileSchedulerILb1ELb0ELb0ELi128EEEEEEEEEvNT_6ParamsE$_ZN4cute3eso3ESOILb1ELb0EJNS_5tupleIJNS_1CILi1EEENS3_ILi0EEEEEElS5_EEC2ERKS6_RKlRKS5_,($_ZN7cutlass13device_kernelIN5flash19enable_sm80_to_sm89INS1_16FlashAttnBwdSm80INS1_25CollectiveMainloopBwdSm80ILi2ELi2EN4cute5tupleIJNS5_1CILi64EEENS7_ILi128EEES8_EEENS_10bfloat16_tEfNS_4arch4Sm80ELb0ELb0ELb1ELb1ELb1ELb0ELb0ELb0ELi2ELi2ELi4ELi2ELb1EEENS1_24CollectiveEpilogueBwdGQAISA_fSD_Li256ELb1ELb1EEENS1_19SingleTileSchedulerILb1ELb0ELb0ELi128EEEEEEEEEvNT_6ParamsE$_ZN4cute3eso3ESOILb1ELb0EJNS_6LayoutINS_5tupleIJNS3_IJNS_1CILi1EEES5_EEEEEENS3_IJNS3_IJS5_NS4_ILi0EEEEEEEEEEENS_10ViewEngineINS_8gmem_ptrIPKN7cutlass9uint128_tEEEEEEEC2ERKSB_RKSJ_ - $_ZN7cutlass13device_kernelIN5flash19enable_sm80_to_sm89INS1_16FlashAttnBwdSm80INS1_25CollectiveMainloopBwdSm80ILi2ELi2EN4cute5tupleIJNS5_1CILi64EEENS7_ILi128EEES8_EEENS_10bfloat16_tEfNS_4arch4Sm80ELb0ELb0ELb1ELb1ELb1ELb0ELb0ELb0ELi2ELi2ELi4ELi2ELb1EEENS1_24CollectiveEpilogueBwdGQAISA_fSD_Li256ELb1ELb1EEENS1_19SingleTileSchedulerILb1ELb0ELb0ELi128EEEEEEEEEvNT_6ParamsE$_ZN4cute3eso3ESOILb1ELb0EJNS_5tupleIJNS_1CILi1EEENS3_ILi0EEEEEElS5_EEC2ERKS6_RKlRKS5_)
$_ZN7cutlass13device_kernelIN5flash19enable_sm80_to_sm89INS1_16FlashAttnBwdSm80INS1_25CollectiveMainloopBwdSm80ILi2ELi2EN4cute5tupleIJNS5_1CILi64EEENS7_ILi128EEES8_EEENS_10bfloat16_tEfNS_4arch4Sm80ELb0ELb0ELb1ELb1ELb1ELb0ELb0ELb0ELi2ELi2ELi4ELi2ELb1EEENS1_24CollectiveEpilogueBwdGQAISA_fSD_Li256ELb1ELb1EEENS1_19SingleTileSchedulerILb1ELb0ELb0ELi128EEEEEEEEEvNT_6ParamsE$_ZN4cute3eso3ESOILb1ELb0EJNS_5tupleIJNS_1CILi1EEENS3_ILi0EEEEEElS5_EEC2ERKS6_RKlRKS5_:
[----:B------:R-:W-:Y:S01]  /*70b0*/  IADD3 R7, R7, -c[0x0][0x20], RZ ;  /* 0x8000080007077a10 */ /* 0x000fe20007ffe0ff */
[----:B------:R-:W-:Y:S01]  /*70c0*/  IMAD.MOV.U32 R128, RZ, RZ, R6 ;  /* 0x000000ffff807224 */ /* 0x000fe200078e0006 */
[----:B------:R-:W-:Y:S01]  /*70d0*/  MOV R130, R10 ;  /* 0x0000000a00827202 */ /* 0x000fe20000000f00 */
[----:B------:R-:W-:Y:S01]  /*70e0*/  IMAD.MOV.U32 R129, RZ, RZ, R9 ;  /* 0x000000ffff817224 */ /* 0x000fe200078e0009 */
[----:B------:R-:W-:-:S04]  /*70f0*/  MOV R131, 0x0 ;  /* 0x0000000000837802 */ /* 0x000fc80000000f00 */
[----:B------:R1:W-:Y:S01]  /*7100*/  STL.64 [R7], R128 ;  /* 0x0000008007007387 */ /* 0x0003e20000100a00 */
[----:B------:R-:W-:Y:S05]  /*7110*/  RET.REL.NODEC R130 `(_ZN7cutlass13device_kernelIN5flash19enable_sm80_to_sm89INS1_16FlashAttnBwdSm80INS1_25CollectiveMainloopBwdSm80ILi2ELi2EN4cute5tupleIJNS5_1CILi64EEENS7_ILi128EEES8_EEENS_10bfloat16_tEfNS_4arch4Sm80ELb0ELb0ELb1ELb1ELb1ELb0ELb0ELb0ELi2ELi2ELi4ELi2ELb1EEENS1_24CollectiveEpilogueBwdGQAISA_fSD_Li256ELb1ELb1EEENS1_19SingleTileSchedulerILb1ELb0ELb0ELi128EEEEEEEEEvNT_6ParamsE) ;  /* 0xffff8ee082007950 */ /* 0x000fea0003c3ffff */
        .type           $_ZN7cutlass13device_kernelIN5flash19enable_sm80_to_sm89INS1_16FlashAttnBwdSm80INS1_25CollectiveMainloopBwdSm80ILi2ELi2EN4cute5tupleIJNS5_1CILi64EEENS7_ILi128EEES8_EEENS_10bfloat16_tEfNS_4arch4Sm80ELb0ELb0ELb1ELb1ELb1ELb0ELb0ELb0ELi2ELi2ELi4ELi2ELb1EEENS1_24CollectiveEpilogueBwdGQAISA_fSD_Li256ELb1ELb1EEENS1_19SingleTileSchedulerILb1ELb0ELb0ELi128EEEEEEEEEvNT_6ParamsE$_ZN4cute3eso3ESOILb1ELb0EJNS_6LayoutINS_5tupleIJNS3_IJNS_1CILi1EEES5_EEEEEENS3_IJNS3_IJS5_NS4_ILi0EEEEEEEEEEENS_10ViewEngineINS_8gmem_ptrIPKN7cutlass9uint128_tEEEEEEEC2ERKSB_RKSJ_,@function
        .size           $_ZN7cutlass13device_kernelIN5flash19enable_sm80_to_sm89INS1_16FlashAttnBwdSm80INS1_25CollectiveMainloopBwdSm80ILi2ELi2EN4cute5tupleIJNS5_1CILi64EEENS7_ILi128EEES8_EEENS_10bfloat16_tEfNS_4arch4Sm80ELb0ELb0ELb1ELb1ELb1ELb0ELb0ELb0ELi2ELi2ELi4ELi2ELb1EEENS1_24CollectiveEpilogueBwdGQAISA_fSD_Li256ELb1ELb1EEENS1_19SingleTileSchedulerILb1ELb0ELb0ELi128EEEEEEEEEvNT_6ParamsE$_ZN4cute3eso3ESOILb1ELb0EJNS_6LayoutINS_5tupleIJNS3_IJNS_1CILi1EEES5_EEEEEENS3_IJNS3_IJS5_NS4_ILi0EEEEEEEEEEENS_10ViewEngineINS_8gmem_ptrIPKN7cutlass9uint128_tEEEEEEEC2ERKSB_RKSJ_,($_ZN7cutlass13device_kernelIN5flash19enable_sm80_to_sm89INS1_16FlashAttnBwdSm80INS1_25CollectiveMainloopBwdSm80ILi2ELi2EN4cute5tupleIJNS5_1CILi64EEENS7_ILi128EEES8_EEENS_10bfloat16_tEfNS_4arch4Sm80ELb0ELb0ELb1ELb1ELb1ELb0ELb0ELb0ELi2ELi2ELi4ELi2ELb1EEENS1_24CollectiveEpilogueBwdGQAISA_fSD_Li256ELb1ELb1EEENS1_19SingleTileSchedulerILb1ELb0ELb0ELi128EEEEEEEEEvNT_6ParamsE$_ZN4cute3eso3ESOILb1ELb0EJNS_6LayoutINS_5tupleIJNS3_IJNS_1CILi1EEES5_EEEEEENS3_IJNS3_IJS5_NS4_ILi0EEEEEEEEEEENS_10ViewEngineINS_8smem_ptrIPN7cutlass9uint128_tEEEEEEEC2ERKSB_RKSI_ - $_ZN7cutlass13device_kernelIN5flash19enable_sm80_to_sm89INS1_16FlashAttnBwdSm80INS1_25CollectiveMainloopBwdSm80ILi2ELi2EN4cute5tupleIJNS5_1CILi64EEENS7_ILi128EEES8_EEENS_10bfloat16_tEfNS_4arch4Sm80ELb0ELb0ELb1ELb1ELb1ELb0ELb0ELb0ELi2ELi2ELi4ELi2ELb1EEENS1_24CollectiveEpilogueBwdGQAISA_fSD_Li256ELb1ELb1EEENS1_19SingleTileSchedulerILb1ELb0ELb0ELi128EEEEEEEEEvNT_6ParamsE$_ZN4cute3eso3ESOILb1ELb0EJNS_6LayoutINS_5tupleIJNS3_IJNS_1CILi1EEES5_EEEEEENS3_IJNS3_IJS5_NS4_ILi0EEEEEEEEEEENS_10ViewEngineINS_8gmem_ptrIPKN7cutlass9uint128_tEEEEEEEC2ERKSB_RKSJ_)
$_ZN7cutlass13device_kernelIN5flash19enable_sm80_to_sm89INS1_16FlashAttnBwdSm80INS1_25CollectiveMainloopBwdSm80ILi2ELi2EN4cute5tupleIJNS5_1CILi64EEENS7_ILi128EEES8_EEENS_10bfloat16_tEfNS_4arch4Sm80ELb0ELb0ELb1ELb1ELb1ELb0ELb0ELb0ELi2ELi2ELi4ELi2ELb1EEENS1_24CollectiveEpilogueBwdGQAISA_fSD_Li256ELb1ELb1EEENS1_19SingleTileSchedulerILb1ELb0ELb0ELi128EEEEEEEEEvNT_6ParamsE$_ZN4cute3eso3ESOILb1ELb0EJNS_6LayoutINS_5tupleIJNS3_IJNS_1CILi1EEES5_EEEEEENS3_IJNS3_IJS5_NS4_ILi0EEEEEEEEEEENS_10ViewEngineINS_8gmem_ptrIPKN7cutlass9uint128_tEEEEEEEC2ERKSB_RKSJ_:
[----:B------:R-:W-:Y:S01]  /*7120*/  IADD3 R10, R4, -c[0x0][0x20], RZ ;  /* 0x80000800040a7a10 */ /* 0x000fe20007ffe0ff */
[----:B------:R-:W-:Y:S01]  /*7130*/  IMAD.MOV.U32 R128, RZ, RZ, R16 ;  /* 0x000000ffff807224 */ /* 0x000fe200078e0010 */
[----:B------:R-:W-:-:S03]  /*7140*/  MOV R129, 0x0 ;  /* 0x0000000000817802 */ /* 0x000fc60000000f00 */
[----:B------:R1:W-:Y:S01]  /*7150*/  STL.64 [R10], R6 ;  /* 0x000000060a007387 */ /* 0x0003e20000100a00 */
[----:B------:R-:W-:Y:S05]  /*7160*/  RET.REL.NODEC R128 `(_ZN7cutlass13device_kernelIN5flash19enable_sm80_to_sm89INS1_16FlashAttnBwdSm80INS1_25CollectiveMainloopBwdSm80ILi2ELi2EN4cute5tupleIJNS5_1CILi64EEENS7_ILi128EEES8_EEENS_10bfloat16_tEfNS_4arch4Sm80ELb0ELb0ELb1ELb1ELb1ELb0ELb0ELb0ELi2ELi2ELi4ELi2ELb1EEENS1_24CollectiveEpilogueBwdGQAISA_fSD_Li256ELb1ELb1EEENS1_19SingleTileSchedulerILb1ELb0ELb0ELi128EEEEEEEEEvNT_6ParamsE) ;  /* 0xffff8e9080007950 */ /* 0x000fea0003c3ffff */
        .type           $_ZN7cutlass13device_kernelIN5flash19enable_sm80_to_sm89INS1_16FlashAttnBwdSm80INS1_25CollectiveMainloopBwdSm80ILi2ELi2EN4cute5tupleIJNS5_1CILi64EEENS7_ILi128EEES8_EEENS_10bfloat16_tEfNS_4arch4Sm80ELb0ELb0ELb1ELb1ELb1ELb0ELb0ELb0ELi2ELi2ELi4ELi2ELb1EEENS1_24CollectiveEpilogueBwdGQAISA_fSD_Li256ELb1ELb1EEENS1_19SingleTileSchedulerILb1ELb0ELb0ELi128EEEEEEEEEvNT_6ParamsE$_ZN4cute3eso3ESOILb1ELb0EJNS_6LayoutINS_5tupleIJNS3_IJNS_1CILi1EEES5_EEEEEENS3_IJNS3_IJS5_NS4_ILi0EEEEEEEEEEENS_10ViewEngineINS_8smem_ptrIPN7cutlass9uint128_tEEEEEEEC2ERKSB_RKSI_,@function
        .size           $_ZN7cutlass13device_kernelIN5flash19enable_sm80_to_sm89INS1_16FlashAttnBwdSm80INS1_25CollectiveMainloopBwdSm80ILi2ELi2EN4cute5tupleIJNS5_1CILi64EEENS7_ILi128EEES8_EEENS_10bfloat16_tEfNS_4arch4Sm80ELb0ELb0ELb1ELb1ELb1ELb0ELb0ELb0ELi2ELi2ELi4ELi2ELb1EEENS1_24CollectiveEpilogueBwdGQAISA_fSD_Li256ELb1ELb1EEENS1_19SingleTileSchedulerILb1ELb0ELb0ELi128EEEEEEEEEvNT_6ParamsE$_ZN4cute3eso3ESOILb1ELb0EJNS_6LayoutINS_5tupleIJNS3_IJNS_1CILi1EEES5_EEEEEENS3_IJNS3_IJS5_NS4_ILi0EEEEEEEEEEENS_10ViewEngineINS_8smem_ptrIPN7cutlass9uint128_tEEEEEEEC2ERKSB_RKSI_,($_ZN7cutlass13device_kernelIN5flash19enable_sm80_to_sm89INS1_16FlashAttnBwdSm80INS1_25CollectiveMainloopBwdSm80ILi2ELi2EN4cute5tupleIJNS5_1CILi64EEENS7_ILi128EEES8_EEENS_10bfloat16_tEfNS_4arch4Sm80ELb0ELb0ELb1ELb1ELb1ELb0ELb0ELb0ELi2ELi2ELi4ELi2ELb1EEENS1_24CollectiveEpilogueBwdGQAISA_fSD_Li256ELb1ELb1EEENS1_19SingleTileSchedulerILb1ELb0ELb0ELi128EEEEEEEEEvNT_6ParamsE$_ZN4cute3eso3ESOILb1ELb0EJNS_6LayoutINS_5tupleIJNS3_IJNS_1CILi4EEENS4_ILi1EEEEEEEEENS3_IJNS3_IJS6_NS4_ILi0EEEEEEEEEEENS_10ViewEngineINS_8gmem_ptrIPKfEEEEEEC2ERKSC_RKSI_ - $_ZN7cutlass13device_kernelIN5flash19enable_sm80_to_sm89INS1_16FlashAttnBwdSm80INS1_25CollectiveMainloopBwdSm80ILi2ELi2EN4cute5tupleIJNS5_1CILi64EEENS7_ILi128EEES8_EEENS_10bfloat16_tEfNS_4arch4Sm80ELb0ELb0ELb1ELb1ELb1ELb0ELb0ELb0ELi2ELi2ELi4ELi2ELb1EEENS1_24CollectiveEpilogueBwdGQAISA_fSD_Li256ELb1ELb1EEENS1_19SingleTileSchedulerILb1ELb0ELb0ELi128EEEEEEEEEvNT_6ParamsE$_ZN4cute3eso3ESOILb1ELb0EJNS_6LayoutINS_5tupleIJNS3_IJNS_1CILi1EEES5_EEEEEENS3_IJNS3_IJS5_NS4_ILi0EEEEEEEEEEENS_10ViewEngineINS_8smem_ptrIPN7cutlass9uint128_tEEEEEEEC2ERKSB_RKSI_)
$_ZN7cutlass13device_kernelIN5flash19enable_sm80_to_sm89INS1_16FlashAttnBwdSm80INS1_25CollectiveMainloopBwdSm80ILi2ELi2EN4cute5tupleIJNS5_1CILi64EEENS7_ILi128EEES8_EEENS_10bfloat16_tEfNS_4arch4Sm80ELb0ELb0ELb1ELb1ELb1ELb0ELb0ELb0ELi2ELi2ELi4ELi2ELb1EEENS1_24CollectiveEpilogueBwdGQAISA_fSD_Li256ELb1ELb1EEENS1_19SingleTileSchedulerILb1ELb0ELb0ELi128EEEEEEEEEvNT_6ParamsE$_ZN4cute3eso3ESOILb1ELb0EJNS_6LayoutINS_5tupleIJNS3_IJNS_1CILi1EEES5_EEEEEENS3_IJNS3_IJS5_NS4_ILi0EEEEEEEEEEENS_10ViewEngineINS_8smem_ptrIPN7cutlass9uint128_tEEEEEEEC2ERKSB_RKSI_:
[----:B------:R-:W-:Y:S02]  /*7170*/  IADD3 R8, R4, -c[0x0][0x20], RZ ;  /* 0x8000080004087a10 */ /* 0x000fe40007ffe0ff */
[----:B------:R-:W-:-:S03]  /*7180*/  MOV R11, 0x0 ;  /* 0x00000000000b7802 */ /* 0x000fc60000000f00 */
[----:B------:R1:W-:Y:S01]  /*7190*/  STL.64 [R8], R6 ;  /* 0x0000000608007387 */ /* 0x0003e20000100a00 */
[----:B------:R-:W-:Y:S05]  /*71a0*/  RET.REL.NODEC R10 `(_ZN7cutlass13device_kernelIN5flash19enable_sm80_to_sm89INS1_16FlashAttnBwdSm80INS1_25CollectiveMainloopBwdSm80ILi2ELi2EN4cute5tupleIJNS5_1CILi64EEENS7_ILi128EEES8_EEENS_10bfloat16_tEfNS_4arch4Sm80ELb0ELb0ELb1ELb1ELb1ELb0ELb0ELb0ELi2ELi2ELi4ELi2ELb1EEENS1_24CollectiveEpilogueBwdGQAISA_fSD_Li256ELb1ELb1EEENS1_19SingleTileSchedulerILb1ELb0ELb0ELi128EEEEEEEEEvNT_6ParamsE) ;  /* 0xffff8e500a007950 */ /* 0x000fea0003c3ffff */
        .type           $_ZN7cutlass13device_kernelIN5flash19enable_sm80_to_sm89INS1_16FlashAttnBwdSm80INS1_25CollectiveMainloopBwdSm80ILi2ELi2EN4cute5tupleIJNS5_1CILi64EEENS7_ILi128EEES8_EEENS_10bfloat16_tEfNS_4arch4Sm80ELb0ELb0ELb1ELb1ELb1ELb0ELb0ELb0ELi2ELi2ELi4ELi2ELb1EEENS1_24CollectiveEpilogueBwdGQAISA_fSD_Li256ELb1ELb1EEENS1_19SingleTileSchedulerILb1ELb0ELb0ELi128EEEEEEEEEvNT_6ParamsE$_ZN4cute3eso3ESOILb1ELb0EJNS_6LayoutINS_5tupleIJNS3_IJNS_1CILi4EEENS4_ILi1EEEEEEEEENS3_IJNS3_IJS6_NS4_ILi0EEEEEEEEEEENS_10ViewEngineINS_8gmem_ptrIPKfEEEEEEC2ERKSC_RKSI_,@function
        .size           $_ZN7cutlass13device_kernelIN5flash19enable_sm80_to_sm89INS1_16FlashAttnBwdSm80INS1_25CollectiveMainloopBwdSm80ILi2ELi2EN4cute5tupleIJNS5_1CILi64EEENS7_ILi128EEES8_EEENS_10bfloat16_tEfNS_4arch4Sm80ELb0ELb0ELb1ELb1ELb1ELb0ELb0ELb0ELi2ELi2ELi4ELi2ELb1EEENS1_24CollectiveEpilogueBwdGQAISA_fSD_Li256ELb1ELb1EEENS1_19SingleTileSchedulerILb1ELb0ELb0ELi128EEEEEEEEEvNT_6ParamsE$_ZN4cute3eso3ESOILb1ELb0EJNS_6LayoutINS_5tupleIJNS3_IJNS_1CILi4EEENS4_ILi1EEEEEEEEENS3_IJNS3_IJS6_NS4_ILi0EEEEEEEEEEENS_10ViewEngineINS_8gmem_ptrIPKfEEEEEEC2ERKSC_RKSI_,($_ZN7cutlass13device_kernelIN5flash19enable_sm80_to_sm89INS1_16FlashAttnBwdSm80INS1_25CollectiveMainloopBwdSm80ILi2ELi2EN4cute5tupleIJNS5_1CILi64EEENS7_ILi128EEES8_EEENS_10bfloat16_tEfNS_4arch4Sm80ELb0ELb0ELb1ELb1ELb1ELb0ELb0ELb0ELi2ELi2ELi4ELi2ELb1EEENS1_24CollectiveEpilogueBwdGQAISA_fSD_Li256ELb1ELb1EEENS1_19SingleTileSchedulerILb1ELb0ELb0ELi128EEEEEEEEEvNT_6ParamsE$_ZN4cute3eso3ESOILb1ELb0EJNS_6LayoutINS_5tupleIJNS3_IJNS_1CILi4EEENS4_ILi1EEEEEEEEENS3_IJNS3_IJS6_NS4_ILi0EEEEEEEEEEENS_10ViewEngineINS_8smem_ptrIPfEEEEEEC2ERKSC_RKSH_ - $_ZN7cutlass13device_kernelIN5flash19enable_sm80_to_sm89INS1_16FlashAttnBwdSm80INS1_25CollectiveMainloopBwdSm80ILi2ELi2EN4cute5tupleIJNS5_1CILi64EEENS7_ILi128EEES8_EEENS_10bfloat16_tEfNS_4arch4Sm80ELb0ELb0ELb1ELb1ELb1ELb0ELb0ELb0ELi2ELi2ELi4ELi2ELb1EEENS1_24CollectiveEpilogueBwdGQAISA_fSD_Li256ELb1ELb1EEENS1_19SingleTileSchedulerILb1ELb0ELb0ELi128EEEEEEEEEvNT_6ParamsE$_ZN4cute3eso3ESOILb1ELb0EJNS_6LayoutINS_5tupleIJNS3_IJNS_1CILi4EEENS4_ILi1EEEEEEEEENS3_IJNS3_IJS6_NS4_ILi0EEEEEEEEEEENS_10ViewEngineINS_8gmem_ptrIPKfEEEEEEC2ERKSC_RKSI_)
$_ZN7cutlass13device_kernelIN5flash19enable_sm80_to_sm89INS1_16FlashAttnBwdSm80INS1_25CollectiveMainloopBwdSm80ILi2ELi2EN4cute5tupleIJNS5_1CILi64EEENS7_ILi128EEES8_EEENS_10bfloat16_tEfNS_4arch4Sm80ELb0ELb0ELb1ELb1ELb1ELb0ELb0ELb0ELi2ELi2ELi4ELi2ELb1EEENS1_24CollectiveEpilogueBwdGQAISA_fSD_Li256ELb1ELb1EEENS1_19SingleTileSchedulerILb1ELb0ELb0ELi128EEEEEEEEEvNT_6ParamsE$_ZN4cute3eso3ESOILb1ELb0EJNS_6LayoutINS_5tupleIJNS3_IJNS_1CILi4EEENS4_ILi1EEEEEEEEENS3_IJNS3_IJS6_NS4_ILi0EEEEEEEEEEENS_10ViewEngineINS_8gmem_ptrIPKfEEEEEEC2ERKSC_RKSI_:
[----:B------:R-:W-:Y:S02]  /*71b0*/  IADD3 R10, R13, -c[0x0][0x20], RZ ;  /* 0x800008000d0a7a10 */ /* 0x000fe40007ffe0ff */
[----:B------:R-:W-:-:S03]  /*71c0*/  MOV R17, 0x0 ;  /* 0x0000000000117802 */ /* 0x000fc60000000f00 */
[----:B------:R1:W-:Y:S01]  /*71d0*/  STL.64 [R10], R6 ;  /* 0x000000060a007387 */ /* 0x0003e20000100a00 */
[----:B------:R-:W-:Y:S05]  /*71e0*/  RET.REL.NODEC R16 `(_ZN7cutlass13device_kernelIN5flash19enable_sm80_to_sm89INS1_16FlashAttnBwdSm80INS1_25CollectiveMainloopBwdSm80ILi2ELi2EN4cute5tupleIJNS5_1CILi64EEENS7_ILi128EEES8_EEENS_10bfloat16_tEfNS_4arch4Sm80ELb0ELb0ELb1ELb1ELb1ELb0ELb0ELb0ELi2ELi2ELi4ELi2ELb1EEENS1_24CollectiveEpilogueBwdGQAISA_fSD_Li256ELb1ELb1EEENS1_19SingleTileSchedulerILb1ELb0ELb0ELi128EEEEEEEEEvNT_6ParamsE) ;  /* 0xffff8e1010007950 */ /* 0x000fea0003c3ffff */
        .type           $_ZN7cutlass13device_kernelIN5flash19enable_sm80_to_sm89INS1_16FlashAttnBwdSm80INS1_25CollectiveMainloopBwdSm80ILi2ELi2EN4cute5tupleIJNS5_1CILi64EEENS7_ILi128EEES8_EEENS_10bfloat16_tEfNS_4arch4Sm80ELb0ELb0ELb1ELb1ELb1ELb0ELb0ELb0ELi2ELi2ELi4ELi2ELb1EEENS1_24CollectiveEpilogueBwdGQAISA_fSD_Li256ELb1ELb1EEENS1_19SingleTileSchedulerILb1ELb0ELb0ELi128EEEEEEEEEvNT_6ParamsE$_ZN4cute3eso3ESOILb1ELb0EJNS_6LayoutINS_5tupleIJNS3_IJNS_1CILi4EEENS4_ILi1EEEEEEEEENS3_IJNS3_IJS6_NS4_ILi0EEEEEEEEEEENS_10ViewEngineINS_8smem_ptrIPfEEEEEEC2ERKSC_RKSH_,@function
        .size           $_ZN7cutlass13device_kernelIN5flash19enable_sm80_to_sm89INS1_16FlashAttnBwdSm80INS1_25CollectiveMainloopBwdSm80ILi2ELi2EN4cute5tupleIJNS5_1CILi64EEENS7_ILi128EEES8_EEENS_10bfloat16_tEfNS_4arch4Sm80ELb0ELb0ELb1ELb1ELb1ELb0ELb0ELb0ELi2ELi2ELi4ELi2ELb1EEENS1_24CollectiveEpilogueBwdGQAISA_fSD_Li256ELb1ELb1EEENS1_19SingleTileSchedulerILb1ELb0ELb0ELi128EEEEEEEEEvNT_6ParamsE$_ZN4cute3eso3ESOILb1ELb0EJNS_6LayoutINS_5tupleIJNS3_IJNS_1CILi4EEENS4_ILi1EEEEEEEEENS3_IJNS3_IJS6_NS4_ILi0EEEEEEEEEEENS_10ViewEngineINS_8smem_ptrIPfEEEEEEC2ERKSC_RKSH_,($_ZN7cutlass13device_kernelIN5flash19enable_sm80_to_sm89INS1_16FlashAttnBwdSm80INS1_25CollectiveMainloopBwdSm80ILi2ELi2EN4cute5tupleIJNS5_1CILi64EEENS7_ILi128EEES8_EEENS_10bfloat16_tEfNS_4arch4Sm80ELb0ELb0ELb1ELb1ELb1ELb0ELb0ELb0ELi2ELi2ELi4ELi2ELb1EEENS1_24CollectiveEpilogueBwdGQAISA_fSD_Li256ELb1ELb1EEENS1_19SingleTileSchedulerILb1ELb0ELb0ELi128EEEEEEEEEvNT_6ParamsE$_ZN4cute3eso3ESOILb1ELb0EJNS_6LayoutINS_5tupleIJNS3_IJNS_1CILi4EEENS4_ILi1EEEEEES6_EEENS3_IJNS3_IJS6_NS4_ILi0EEEEEES9_EEEEENS_10ViewEngineINS_8gmem_ptrIPKfEEEEEEC2ERKSC_RKSI_ - $_ZN7cutlass13device_kernelIN5flash19enable_sm80_to_sm89INS1_16FlashAttnBwdSm80INS1_25CollectiveMainloopBwdSm80ILi2ELi2EN4cute5tupleIJNS5_1CILi64EEENS7_ILi128EEES8_EEENS_10bfloat16_tEfNS_4arch4Sm80ELb0ELb0ELb1ELb1ELb1ELb0ELb0ELb0ELi2ELi2ELi4ELi2ELb1EEENS1_24CollectiveEpilogueBwdGQAISA_fSD_Li256ELb1ELb1EEENS1_19SingleTileSchedulerILb1ELb0ELb0ELi128EEEEEEEEEvNT_6ParamsE$_ZN4cute3eso3ESOILb1ELb0EJNS_6LayoutINS_5tupleIJNS3_IJNS_1CILi4EEENS4_ILi1EEEEEEEEENS3_IJNS3_IJS6_NS4_ILi0EEEEEEEEEEENS_10ViewEngineINS_8smem_ptrIPfEEEEEEC2ERKSC_RKSH_)
$_ZN7cutlass13device_kernelIN5flash19enable_sm80_to_sm89INS1_16FlashAttnBwdSm80INS1_25CollectiveMainloopBwdSm80ILi2ELi2EN4cute5tupleIJNS5_1CILi64EEENS7_ILi128EEES8_EEENS_10bfloat16_tEfNS_4arch4Sm80ELb0ELb0ELb1ELb1ELb1ELb0ELb0ELb0ELi2ELi2ELi4ELi2ELb1EEENS1_24CollectiveEpilogueBwdGQAISA_fSD_Li256ELb1ELb1EEENS1_19SingleTileSchedulerILb1ELb0ELb0ELi128EEEEEEEEEvNT_6ParamsE$_ZN4cute3eso3ESOILb1ELb0EJNS_6LayoutINS_5tupleIJNS3_IJNS_1CILi4EEENS4_ILi1EEEEEEEEENS3_IJNS3_IJS6_NS4_ILi0EEEEEEEEEEENS_10ViewEngineINS_8smem_ptrIPfEEEEEEC2ERKSC_RKSH_:
[----:B------:R-:W-:Y:S02]  /*71f0*/  IADD3 R8, R13, -c[0x0][0x20], RZ ;  /* 0x800008000d087a10 */ /* 0x000fe40007ffe0ff */
[----:B------:R-:W-:-:S03]  /*7200*/  MOV R17, 0x0 ;  /* 0x0000000000117802 */ /* 0x000fc60000000f00 */
[----:B------:R1:W-:Y:S01]  /*7210*/  STL.64 [R8], R6 ;  /* 0x0000000608007387 */ /* 0x0003e20000100a00 */
[----:B------:R-:W-:Y:S05]  /*7220*/  RET.REL.NODEC R16 `(_ZN7cutlass13device_kernelIN5flash19enable_sm80_to_sm89INS1_16FlashAttnBwdSm80INS1_25CollectiveMainloopBwdSm80ILi2ELi2EN4cute5tupleIJNS5_1CILi64EEENS7_ILi128EEES8_EEENS_10bfloat16_tEfNS_4arch4Sm80ELb0ELb0ELb1ELb1ELb1ELb0ELb0ELb0ELi2ELi2ELi4ELi2ELb1EEENS1_24CollectiveEpilogueBwdGQAISA_fSD_Li256ELb1ELb1EEENS1_19SingleTileSchedulerILb1ELb0ELb0ELi128EEEEEEEEEvNT_6ParamsE) ;  /* 0xffff8dd010007950 */ /* 0x000fea0003c3ffff */
        .type           $_ZN7cutlass13device_kernelIN5flash19enable_sm80_to_sm89INS1_16FlashAttnBwdSm80INS1_25CollectiveMainloopBwdSm80ILi2ELi2EN4cute5tupleIJNS5_1CILi64EEENS7_ILi128EEES8_EEENS_10bfloat16_tEfNS_4arch4Sm80ELb0ELb0ELb1ELb1ELb1ELb0ELb0ELb0ELi2ELi2ELi4ELi2ELb1EEENS1_24CollectiveEpilogueBwdGQAISA_fSD_Li256ELb1ELb1EEENS1_19SingleTileSchedulerILb1ELb0ELb0ELi128EEEEEEEEEvNT_6ParamsE$_ZN4cute3eso3ESOILb1ELb0EJNS_6LayoutINS_5tupleIJNS3_IJNS_1CILi4EEENS4_ILi1EEEEEES6_EEENS3_IJNS3_IJS6_NS4_ILi0EEEEEES9_EEEEENS_10ViewEngineINS_8gmem_ptrIPKfEEEEEEC2ERKSC_RKSI_,@function
        .size           $_ZN7cutlass13device_kernelIN5flash19enable_sm80_to_sm89INS1_16FlashAttnBwdSm80INS1_25CollectiveMainloopBwdSm80ILi2ELi2EN4cute5tupleIJNS5_1CILi64EEENS7_ILi128EEES8_EEENS_10bfloat16_tEfNS_4arch4Sm80ELb0ELb0ELb1ELb1ELb1ELb0ELb0ELb0ELi2ELi2ELi4ELi2ELb1EEENS1_24CollectiveEpilogueBwdGQAISA_fSD_Li256ELb1ELb1EEENS1_19SingleTileSchedulerILb1ELb0ELb0ELi128EEEEEEEEEvNT_6ParamsE$_ZN4cute3eso3ESOILb1ELb0EJNS_6LayoutINS_5tupleIJNS3_IJNS_1CILi4EEENS4_ILi1EEEEEES6_EEENS3_IJNS3_IJS6_NS4_ILi0EEEEEES9_EEEEENS_10ViewEngineINS_8gmem_ptrIPKfEEEEEEC2ERKSC_RKSI_,($_ZN7cutlass13device_kernelIN5flash19enable_sm80_to_sm89INS1_16FlashAttnBwdSm80INS1_25CollectiveMainloopBwdSm80ILi2ELi2EN4cute5tupleIJNS5_1CILi64EEENS7_ILi128EEES8_EEENS_10bfloat16_tEfNS_4arch4Sm80ELb0ELb0ELb1ELb1ELb1ELb0ELb0ELb0ELi2ELi2ELi4ELi2ELb1EEENS1_24CollectiveEpilogueBwdGQAISA_fSD_Li256ELb1ELb1EEENS1_19SingleTileSchedulerILb1ELb0ELb0ELi128EEEEEEEEEvNT_6ParamsE$_ZN4cute3eso3ESOILb1ELb0EJNS_6LayoutINS_5tupleIJNS3_IJNS_1CILi4EEENS4_ILi1EEEEEES6_EEENS3_IJNS3_IJS6_NS4_ILi0EEEEEES9_EEEEENS_10ViewEngineINS_8smem_ptrIPfEEEEEEC2ERKSC_RKSH_ - $_ZN7cutlass13device_kernelIN5flash19enable_sm80_to_sm89INS1_16FlashAttnBwdSm80INS1_25CollectiveMainloopBwdSm80ILi2ELi2EN4cute5tupleIJNS5_1CILi64EEENS7_ILi128EEES8_EEENS_10bfloat16_tEfNS_4arch4Sm80ELb0ELb0ELb1ELb1ELb1ELb0ELb0ELb0ELi2ELi2ELi4ELi2ELb1EEENS1_24CollectiveEpilogueBwdGQAISA_fSD_Li256ELb1ELb1EEENS1_19SingleTileSchedulerILb1ELb0ELb0ELi128EEEEEEEEEvNT_6ParamsE$_ZN4cute3eso3ESOILb1ELb0EJNS_6LayoutINS_5tupleIJNS3_IJNS_1CILi4EEENS4_ILi1EEEEEES6_EEENS3_IJNS3_IJS6_NS4_ILi0EEEEEES9_EEEEENS_10ViewEngineINS_8gmem_ptrIPKfEEEEEEC2ERKSC_RKSI_)
$_ZN7cutlass13device_kernelIN5flash19enable_sm80_to_sm89INS1_16FlashAttnBwdSm80INS1_25CollectiveMainloopBwdSm80ILi2ELi2EN4cute5tupleIJNS5_1CILi64EEENS7_ILi128EEES8_EEENS_10bfloat16_tEfNS_4arch4Sm80ELb0ELb0ELb1ELb1ELb1ELb0ELb0ELb0ELi2ELi2ELi4ELi2ELb1EEENS1_24CollectiveEpilogueBwdGQAISA_fSD_Li256ELb1ELb1EEENS1_19SingleTileSchedulerILb1ELb0ELb0ELi128EEEEEEEEEvNT_6ParamsE$_ZN4cute3eso3ESOILb1ELb0EJNS_6LayoutINS_5tupleIJNS3_IJNS_1CILi4EEENS4_ILi1EEEEEES6_EEENS3_IJNS3_IJS6_NS4_ILi0EEEEEES9_EEEEENS_10ViewEngineINS_8gmem_ptrIPKfEEEEEEC2ERKSC_RKSI_:
[----:B------:R-:W-:Y:S02]  /*7230*/  IADD3 R8, R4, -c[0x0][0x20], RZ ;  /* 0x8000080004087a10 */ /* 0x000fe40007ffe0ff */
[----:B------:R-:W-:-:S03]  /*7240*/  MOV R11, 0x0 ;  /* 0x00000000000b7802 */ /* 0x000fc60000000f00 */
[----:B------:R1:W-:Y:S01]  /*7250*/  STL.64 [R8], R6 ;  /* 0x0000000608007387 */ /* 0x0003e20000100a00 */
[----:B------:R-:W-:Y:S05]  /*7260*/  RET.REL.NODEC R10 `(_ZN7cutlass13device_kernelIN5flash19enable_sm80_to_sm89INS1_16FlashAttnBwdSm80INS1_25CollectiveMainloopBwdSm80ILi2ELi2EN4cute5tupleIJNS5_1CILi64EEENS7_ILi128EEES8_EEENS_10bfloat16_tEfNS_4arch4Sm80ELb0ELb0ELb1ELb1ELb1ELb0ELb0ELb0ELi2ELi2ELi4ELi2ELb1EEENS1_24CollectiveEpilogueBwdGQAISA_fSD_Li256ELb1ELb1EEENS1_19SingleTileSchedulerILb1ELb0ELb0ELi128EEEEEEEEEvNT_6ParamsE) ;  /* 0xffff8d900a007950 */ /* 0x000fea0003c3ffff */
        .type           $_ZN7cutlass13device_kernelIN5flash19enable_sm80_to_sm89INS1_16FlashAttnBwdSm80INS1_25CollectiveMainloopBwdSm80ILi2ELi2EN4cute5tupleIJNS5_1CILi64EEENS7_ILi128EEES8_EEENS_10bfloat16_tEfNS_4arch4Sm80ELb0ELb0ELb1ELb1ELb1ELb0ELb0ELb0ELi2ELi2ELi4ELi2ELb1EEENS1_24CollectiveEpilogueBwdGQAISA_fSD_Li256ELb1ELb1EEENS1_19SingleTileSchedulerILb1ELb0ELb0ELi128EEEEEEEEEvNT_6ParamsE$_ZN4cute3eso3ESOILb1ELb0EJNS_6LayoutINS_5tupleIJNS3_IJNS_1CILi4EEENS4_ILi1EEEEEES6_EEENS3_IJNS3_IJS6_NS4_ILi0EEEEEES9_EEEEENS_10ViewEngineINS_8smem_ptrIPfEEEEEEC2ERKSC_RKSH_,@function
        .size           $_ZN7cutlass13device_kernelIN5flash19enable_sm80_to_sm89INS1_16FlashAttnBwdSm80INS1_25CollectiveMainloopBwdSm80ILi2ELi2EN4cute5tupleIJNS5_1CILi64EEENS7_ILi128EEES8_EEENS_10bfloat16_tEfNS_4arch4Sm80ELb0ELb0ELb1ELb1ELb1ELb0ELb0ELb0ELi2ELi2ELi4ELi2ELb1EEENS1_24CollectiveEpilogueBwdGQAISA_fSD_Li256ELb1ELb1EEENS1_19SingleTileSchedulerILb1ELb0ELb0ELi128EEEEEEEEEvNT_6ParamsE$_ZN4cute3eso3ESOILb1ELb0EJNS_6LayoutINS_5tupleIJNS3_IJNS_1CILi4EEENS4_ILi1EEEEEES6_EEENS3_IJNS3_IJS6_NS4_ILi0EEEEEES9_EEEEENS_10ViewEngineINS_8smem_ptrIPfEEEEEEC2ERKSC_RKSH_,($_ZN7cutlass13device_kernelIN5flash19enable_sm80_to_sm89INS1_16FlashAttnBwdSm80INS1_25CollectiveMainloopBwdSm80ILi2ELi2EN4cute5tupleIJNS5_1CILi64EEENS7_ILi128EEES8_EEENS_10bfloat16_tEfNS_4arch4Sm80ELb0ELb0ELb1ELb1ELb1ELb0ELb0ELb0ELi2ELi2ELi4ELi2ELb1EEENS1_24CollectiveEpilogueBwdGQAISA_fSD_Li256ELb1ELb1EEENS1_19SingleTileSchedulerILb1ELb0ELb0ELi128EEEEEEEEEvNT_6ParamsE$_ZN4cute3eso3ESOILb1ELb0EJNS_6LayoutINS_5tupleIJNS3_IJNS_1CILi4EEENS4_ILi1EEEEEES6_EEENS3_IJNS3_IJS6_NS4_ILi0EEEEEES9_EEEEEiEEC2ERKSC_RKi - $_ZN7cutlass13device_kernelIN5flash19enable_sm80_to_sm89INS1_16FlashAttnBwdSm80INS1_25CollectiveMainloopBwdSm80ILi2ELi2EN4cute5tupleIJNS5_1CILi64EEENS7_ILi128EEES8_EEENS_10bfloat16_tEfNS_4arch4Sm80ELb0ELb0ELb1ELb1ELb1ELb0ELb0ELb0ELi2ELi2ELi4ELi2ELb1EEENS1_24CollectiveEpilogueBwdGQAISA_fSD_Li256ELb1ELb1EEENS1_19SingleTileSchedulerILb1ELb0ELb0ELi128EEEEEEEEEvNT_6ParamsE$_ZN4cute3eso3ESOILb1ELb0EJNS_6LayoutINS_5tupleIJNS3_IJNS_1CILi4EEENS4_ILi1EEEEEES6_EEENS3_IJNS3_IJS6_NS4_ILi0EEEEEES9_EEEEENS_10ViewEngineINS_8smem_ptrIPfEEEEEEC2ERKSC_RKSH_)
$_ZN7cutlass13device_kernelIN5flash19enable_sm80_to_sm89INS1_16FlashAttnBwdSm80INS1_25CollectiveMainloopBwdSm80ILi2ELi2EN4cute5tupleIJNS5_1CILi64EEENS7_ILi128EEES8_EEENS_10bfloat16_tEfNS_4arch4Sm80ELb0ELb0ELb1ELb1ELb1ELb0ELb0ELb0ELi2ELi2ELi4ELi2ELb1EEENS1_24CollectiveEpilogueBwdGQAISA_fSD_Li256ELb1ELb1EEENS1_19SingleTileSchedulerILb1ELb0ELb0ELi128EEEEEEEEEvNT_6ParamsE$_ZN4cute3eso3ESOILb1ELb0EJNS_6LayoutINS_5tupleIJNS3_IJNS_1CILi4EEENS4_ILi1EEEEEES6_EEENS3_IJNS3_IJS6_NS4_ILi0EEEEEES9_EEEEENS_10ViewEngineINS_8smem_ptrIPfEEEEEEC2ERKSC_RKSH_:
[----:B------:R-:W-:Y:S02]  /*7270*/  IADD3 R8, R4, -c[0x0][0x20], RZ ;  /* 0x8000080004087a10 */ /* 0x000fe40007ffe0ff */
[----:B------:R-:W-:-:S03]  /*7280*/  MOV R17, 0x0 ;  /* 0x0000000000117802 */ /* 0x000fc60000000f00 */
[----:B------:R1:W-:Y:S01]  /*7290*/  STL.64 [R8], R6 ;  /* 0x0000000608007387 */ /* 0x0003e20000100a00 */
[----:B------:R-:W-:Y:S05]  /*72a0*/  RET.REL.NODEC R16 `(_ZN7cutlass13device_kernelIN5flash19enable_sm80_to_sm89INS1_16FlashAttnBwdSm80INS1_25CollectiveMainloopBwdSm80ILi2ELi2EN4cute5tupleIJNS5_1CILi64EEENS7_ILi128EEES8_EEENS_10bfloat16_tEfNS_4arch4Sm80ELb0ELb0ELb1ELb1ELb1ELb0ELb0ELb0ELi2ELi2ELi4ELi2ELb1EEENS1_24CollectiveEpilogueBwdGQAISA_fSD_Li256ELb1ELb1EEENS1_19SingleTileSchedulerILb1ELb0ELb0ELi128EEEEEEEEEvNT_6ParamsE) ;  /* 0xffff8d5010007950 */ /* 0x000fea0003c3ffff */
        .type           $_ZN7cutlass13device_kernelIN5flash19enable_sm80_to_sm89INS1_16FlashAttnBwdSm80INS1_25CollectiveMainloopBwdSm80ILi2ELi2EN4cute5tupleIJNS5_1CILi64EEENS7_ILi128EEES8_EEENS_10bfloat16_tEfNS_4arch4Sm80ELb0ELb0ELb1ELb1ELb1ELb0ELb0ELb0ELi2ELi2ELi4ELi2ELb1EEENS1_24CollectiveEpilogueBwdGQAISA_fSD_Li256ELb1ELb1EEENS1_19SingleTileSchedulerILb1ELb0ELb0ELi128EEEEEEEEEvNT_6ParamsE$_ZN4cute3eso3ESOILb1ELb0EJNS_6LayoutINS_5tupleIJNS3_IJNS_1CILi4EEENS4_ILi1EEEEEES6_EEENS3_IJNS3_IJS6_NS4_ILi0EEEEEES9_EEEEEiEEC2ERKSC_RKi,@function
        .size           $_ZN7cutlass13device_kernelIN5flash19enable_sm80_to_sm89INS1_16FlashAttnBwdSm80INS1_25CollectiveMainloopBwdSm80ILi2ELi2EN4cute5tupleIJNS5_1CILi64EEENS7_ILi128EEES8_EEENS_10bfloat16_tEfNS_4arch4Sm80ELb0ELb0ELb1ELb1ELb1ELb0ELb0ELb0ELi2ELi2ELi4ELi2ELb1EEENS1_24CollectiveEpilogueBwdGQAISA_fSD_Li256ELb1ELb1EEENS1_19SingleTileSchedulerILb1ELb0ELb0ELi128EEEEEEEEEvNT_6ParamsE$_ZN4cute3eso3ESOILb1ELb0EJNS_6LayoutINS_5tupleIJNS3_IJNS_1CILi4EEENS4_ILi1EEEEEES6_EEENS3_IJNS3_IJS6_NS4_ILi0EEEEEES9_EEEEEiEEC2ERKSC_RKi,($_ZN7cutlass13device_kernelIN5flash19enable_sm80_to_sm89INS1_16FlashAttnBwdSm80INS1_25CollectiveMainloopBwdSm80ILi2ELi2EN4cute5tupleIJNS5_1CILi64EEENS7_ILi128EEES8_EEENS_10bfloat16_tEfNS_4arch4Sm80ELb0ELb0ELb1ELb1ELb1ELb0ELb0ELb0ELi2ELi2ELi4ELi2ELb1EEENS1_24CollectiveEpilogueBwdGQAISA_fSD_Li256ELb1ELb1EEENS1_19SingleTileSchedulerILb1ELb0ELb0ELi128EEEEEEEEEvNT_6ParamsE$_ZN4cute3eso3ESOILb1ELb0EJNS_6LayoutINS_5tupleIJNS3_IJNS_1CILi8EEENS4_ILi1EEEEEEEEENS3_IJNS3_IJS6_NS4_ILi0EEEEEEEEEEENS_10ViewEngineINS_8gmem_ptrIPKN7cutlass10bfloat16_tEEEEEEEC2ERKSC_RKSK_ - $_ZN7cutlass13device_kernelIN5flash19enable_sm80_to_sm89INS1_16FlashAttnBwdSm80INS1_25CollectiveMainloopBwdSm80ILi2ELi2EN4cute5tupleIJNS5_1CILi64EEENS7_ILi128EEES8_EEENS_10bfloat16_tEfNS_4arch4Sm80ELb0ELb0ELb1ELb1ELb1ELb0ELb0ELb0ELi2ELi2ELi4ELi2ELb1EEENS1_24CollectiveEpilogueBwdGQAISA_fSD_Li256ELb1ELb1EEENS1_19SingleTileSchedulerILb1ELb0ELb0ELi128EEEEEEEEEvNT_6ParamsE$_ZN4cute3eso3ESOILb1ELb0EJNS_6LayoutINS_5tupleIJNS3_IJNS_1CILi4EEENS4_ILi1EEEEEES6_EEENS3_IJNS3_IJS6_NS4_ILi0EEEEEES9_EEEEEiEEC2ERKSC_RKi)
$_ZN7cutlass13device_kernelIN5flash19enable_sm80_to_sm89INS1_16FlashAttnBwdSm80INS1_25CollectiveMainloopBwdSm80ILi2ELi2EN4cute5tupleIJNS5_1CILi64EEENS7_ILi128EEES8_EEENS_10bfloat16_tEfNS_4arch4Sm80ELb0ELb0ELb1ELb1ELb1ELb0ELb0ELb0ELi2ELi2ELi4ELi2ELb1EEENS1_24CollectiveEpilogueBwdGQAISA_fSD_Li256ELb1ELb1EEENS1_19SingleTileSchedulerILb1ELb0ELb0ELi128EEEEEEEEEvNT_6ParamsE$_ZN4cute3eso3ESOILb1ELb0EJNS_6LayoutINS_5tupleIJNS3_IJNS_1CILi4EEENS4_ILi1EEEEEES6_EEENS3_IJNS3_IJS6_NS4_ILi0EEEEEES9_EEEEEiEEC2ERKSC_RKi:
[----:B------:R-:W-:Y:S02]  /*72b0*/  IADD3 R6, R4, -c[0x0][0x20], RZ ;  /* 0x8000080004067a10 */ /* 0x000fe40007ffe0ff */
[----:B------:R-:W-:-:S03]  /*72c0*/  MOV R9, 0x0 ;  /* 0x0000000000097802 */ /* 0x000fc60000000f00 */
[----:B------:R1:W-:Y:S01]  /*72d0*/  STL [R6], R7 ;  /* 0x0000000706007387 */ /* 0x0003e20000100800 */
[----:B------:R-:W-:Y:S05]  /*72e0*/  RET.REL.NODEC R8 `(_ZN7cutlass13device_kernelIN5flash19enable_sm80_to_sm89INS1_16FlashAttnBwdSm80INS1_25CollectiveMainloopBwdSm80ILi2ELi2EN4cute5tupleIJNS5_1CILi64EEENS7_ILi128EEES8_EEENS_10bfloat16_tEfNS_4arch4Sm80ELb0ELb0ELb1ELb1ELb1ELb0ELb0ELb0ELi2ELi2ELi4ELi2ELb1EEENS1_24CollectiveEpilogueBwdGQAISA_fSD_Li256ELb1ELb1EEENS1_19SingleTileSchedulerILb1ELb0ELb0ELi128EEEEEEEEEvNT_6ParamsE) ;  /* 0xffff8d1008007950 */ /* 0x000fea0003c3ffff */
        .type           $_ZN7cutlass13device_kernelIN5flash19enable_sm80_to_sm89INS1_16FlashAttnBwdSm80INS1_25CollectiveMainloopBwdSm80ILi2ELi2EN4cute5tupleIJNS5_1CILi64EEENS7_ILi128EEES8_EEENS_10bfloat16_tEfNS_4arch4Sm80ELb0ELb0ELb1ELb1ELb1ELb0ELb0ELb0ELi2ELi2ELi4ELi2ELb1EEENS1_24CollectiveEpilogueBwdGQAISA_fSD_Li256ELb1ELb1EEENS1_19SingleTileSchedulerILb1ELb0ELb0ELi128EEEEEEEEEvNT_6ParamsE$_ZN4cute3eso3ESOILb1ELb0EJNS_6LayoutINS_5tupleIJNS3_IJNS_1CILi8EEENS4_ILi1EEEEEEEEENS3_IJNS3_IJS6_NS4_ILi0EEEEEEEEEEENS_10ViewEngineINS_8gmem_ptrIPKN7cutlass10bfloat16_tEEEEEEEC2ERKSC_RKSK_,@function
        .size           $_ZN7cutlass13device_kernelIN5flash19enable_sm80_to_sm89INS1_16FlashAttnBwdSm80INS1_25CollectiveMainloopBwdSm80ILi2ELi2EN4cute5tupleIJNS5_1CILi64EEENS7_ILi128EEES8_EEENS_10bfloat16_tEfNS_4arch4Sm80ELb0ELb0ELb1ELb1ELb1ELb0ELb0ELb0ELi2ELi2ELi4ELi2ELb1EEENS1_24CollectiveEpilogueBwdGQAISA_fSD_Li256ELb1ELb1EEENS1_19SingleTileSchedulerILb1ELb0ELb0ELi128EEEEEEEEEvNT_6ParamsE$_ZN4cute3eso3ESOILb1ELb0EJNS_6LayoutINS_5tupleIJNS3_IJNS_1CILi8EEENS4_ILi1EEEEEEEEENS3_IJNS3_IJS6_NS4_ILi0EEEEEEEEEEENS_10ViewEngineINS_8gmem_ptrIPKN7cutlass10bfloat16_tEEEEEEEC2ERKSC_RKSK_,($_ZN7cutlass13device_kernelIN5flash19enable_sm80_to_sm89INS1_16FlashAttnBwdSm80INS1_25CollectiveMainloopBwdSm80ILi2ELi2EN4cute5tupleIJNS5_1CILi64EEENS7_ILi128EEES8_EEENS_10bfloat16_tEfNS_4arch4Sm80ELb0ELb0ELb1ELb1ELb1ELb0ELb0ELb0ELi2ELi2ELi4ELi2ELb1EEENS1_24CollectiveEpilogueBwdGQAISA_fSD_Li256ELb1ELb1EEENS1_19SingleTileSchedulerILb1ELb0ELb0ELi128EEEEEEEEEvNT_6ParamsE$_ZN4cute3eso3ESOILb1ELb0EJNS_6LayoutINS_5tupleIJNS3_IJNS_1CILi8EEENS4_ILi1EEEEEEEEENS3_IJNS3_IJS6_NS4_ILi0EEEEEEEEEEENS_10ViewEngineINS_8smem_ptrIPN7cutlass10bfloat16_tEEEEEEEC2ERKSC_RKSJ_ - $_ZN7cutlass13device_kernelIN5flash19enable_sm80_to_sm89INS1_16FlashAttnBwdSm80INS1_25CollectiveMainloopBwdSm80ILi2ELi2EN4cute5tupleIJNS5_1CILi64EEENS7_ILi128EEES8_EEENS_10bfloat16_tEfNS_4arch4Sm80ELb0ELb0ELb1ELb1ELb1ELb0ELb0ELb0ELi2ELi2ELi4ELi2ELb1EEENS1_24CollectiveEpilogueBwdGQAISA_fSD_Li256ELb1ELb1EEENS1_19SingleTileSchedulerILb1ELb0ELb0ELi128EEEEEEEEEvNT_6ParamsE$_ZN4cute3eso3ESOILb1ELb0EJNS_6LayoutINS_5tupleIJNS3_IJNS_1CILi8EEENS4_ILi1EEEEEEEEENS3_IJNS3_IJS6_NS4_ILi0EEEEEEEEEEENS_10ViewEngineINS_8gmem_ptrIPKN7cutlass10bfloat16_tEEEEEEEC2ERKSC_RKSK_)
$_ZN7cutlass13device_kernelIN5flash19enable_sm80_to_sm89INS1_16FlashAttnBwdSm80INS1_25CollectiveMainloopBwdSm80ILi2ELi2EN4cute5tupleIJNS5_1CILi64EEENS7_ILi128EEES8_EEENS_10bfloat16_tEfNS_4arch4Sm80ELb0ELb0ELb1ELb1ELb1ELb0ELb0ELb0ELi2ELi2ELi4ELi2ELb1EEENS1_24CollectiveEpilogueBwdGQAISA_fSD_Li256ELb1ELb1EEENS1_19SingleTileSchedulerILb1ELb0ELb0ELi128EEEEEEEEEvNT_6ParamsE$_ZN4cute3eso3ESOILb1ELb0EJNS_6LayoutINS_5tupleIJNS3_IJNS_1CILi8EEENS4_ILi1EEEEEEEEENS3_IJNS3_IJS6_NS4_ILi0EEEEEEEEEEENS_10ViewEngineINS_8gmem_ptrIPKN7cutlass10bfloat16_tEEEEEEEC2ERKSC_RKSK_:
[----:B------:R-:W-:Y:S02]  /*72f0*/  IADD3 R8, R4, -c[0x0][0x20], RZ ;  /* 0x8000080004087a10 */ /* 0x000fe40007ffe0ff */
[----:B------:R-:W-:-:S03]  /*7300*/  MOV R11, 0x0 ;  /* 0x00000000000b7802 */ /* 0x000fc60000000f00 */
[----:B------:R1:W-:Y:S01]  /*7310*/  STL.64 [R8], R6 ;  /* 0x0000000608007387 */ /* 0x0003e20000100a00 */
[----:B------:R-:W-:Y:S05]  /*7320*/  RET.REL.NODEC R10 `(_ZN7cutlass13device_kernelIN5flash19enable_sm80_to_sm89INS1_16FlashAttnBwdSm80INS1_25CollectiveMainloopBwdSm80ILi2ELi2EN4cute5tupleIJNS5_1CILi64EEENS7_ILi128EEES8_EEENS_10bfloat16_tEfNS_4arch4Sm80ELb0ELb0ELb1ELb1ELb1ELb0ELb0ELb0ELi2ELi2ELi4ELi2ELb1EEENS1_24CollectiveEpilogueBwdGQAISA_fSD_Li256ELb1ELb1EEENS1_19SingleTileSchedulerILb1ELb0ELb0ELi128EEEEEEEEEvNT_6ParamsE) ;  /* 0xffff8cd00a007950 */ /* 0x000fea0003c3ffff */
        .type           $_ZN7cutlass13device_kernelIN5flash19enable_sm80_to_sm89INS1_16FlashAttnBwdSm80INS1_25CollectiveMainloopBwdSm80ILi2ELi2EN4cute5tupleIJNS5_1CILi64EEENS7_ILi128EEES8_EEENS_10bfloat16_tEfNS_4arch4Sm80ELb0ELb0ELb1ELb1ELb1ELb0ELb0ELb0ELi2ELi2ELi4ELi2ELb1EEENS1_24CollectiveEpilogueBwdGQAISA_fSD_Li256ELb1ELb1EEENS1_19SingleTileSchedulerILb1ELb0ELb0ELi128EEEEEEEEEvNT_6ParamsE$_ZN4cute3eso3ESOILb1ELb0EJNS_6LayoutINS_5tupleIJNS3_IJNS_1CILi8EEENS4_ILi1EEEEEEEEENS3_IJNS3_IJS6_NS4_ILi0EEEEEEEEEEENS_10ViewEngineINS_8smem_ptrIPN7cutlass10bfloat16_tEEEEEEEC2ERKSC_RKSJ_,@function
        .size           $_ZN7cutlass13device_kernelIN5flash19enable_sm80_to_sm89INS1_16FlashAttnBwdSm80INS1_25CollectiveMainloopBwdSm80ILi2ELi2EN4cute5tupleIJNS5_1CILi64EEENS7_ILi128EEES8_EEENS_10bfloat16_tEfNS_4arch4Sm80ELb0ELb0ELb1ELb1ELb1ELb0ELb0ELb0ELi2ELi2ELi4ELi2ELb1EEENS1_24CollectiveEpilogueBwdGQAISA_fSD_Li256ELb1ELb1EEENS1_19SingleTileSchedulerILb1ELb0ELb0ELi128EEEEEEEEEvNT_6ParamsE$_ZN4cute3eso3ESOILb1ELb0EJNS_6LayoutINS_5tupleIJNS3_IJNS_1CILi8EEENS4_ILi1EEEEEEEEENS3_IJNS3_IJS6_NS4_ILi0EEEEEEEEEEENS_10ViewEngineINS_8smem_ptrIPN7cutlass10bfloat16_tEEEEEEEC2ERKSC_RKSJ_,($_ZN7cutlass13device_kernelIN5flash19enable_sm80_to_sm89INS1_16FlashAttnBwdSm80INS1_25CollectiveMainloopBwdSm80ILi2ELi2EN4cute5tupleIJNS5_1CILi64EEENS7_ILi128EEES8_EEENS_10bfloat16_tEfNS_4arch4Sm80ELb0ELb0ELb1ELb1ELb1ELb0ELb0ELb0ELi2ELi2ELi4ELi2ELb1EEENS1_24CollectiveEpilogueBwdGQAISA_fSD_Li256ELb1ELb1EEENS1_19SingleTileSchedulerILb1ELb0ELb0ELi128EEEEEEEEEvNT_6ParamsE$_ZN4cute3eso3ESOILb1ELb0EJNS_6LayoutINS_5tupleIJNS3_IJNS_1CILi8EEENS4_ILi1EEEEEEEEENS3_IJNS3_IJS6_NS4_ILi0EEEEEEEEEEEiEEC2ERKSC_RKi - $_ZN7cutlass13device_kernelIN5flash19enable_sm80_to_sm89INS1_16FlashAttnBwdSm80INS1_25CollectiveMainloopBwdSm80ILi2ELi2EN4cute5tupleIJNS5_1CILi64EEENS7_ILi128EEES8_EEENS_10bfloat16_tEfNS_4arch4Sm80ELb0ELb0ELb1ELb1ELb1ELb0ELb0ELb0ELi2ELi2ELi4ELi2ELb1EEENS1_24CollectiveEpilogueBwdGQAISA_fSD_Li256ELb1ELb1EEENS1_19SingleTileSchedulerILb1ELb0ELb0ELi128EEEEEEEEEvNT_6ParamsE$_ZN4cute3eso3ESOILb1ELb0EJNS_6LayoutINS_5tupleIJNS3_IJNS_1CILi8EEENS4_ILi1EEEEEEEEENS3_IJNS3_IJS6_NS4_ILi0EEEEEEEEEEENS_10ViewEngineINS_8smem_ptrIPN7cutlass10bfloat16_tEEEEEEEC2ERKSC_RKSJ_)
$_ZN7cutlass13device_kernelIN5flash19enable_sm80_to_sm89INS1_16FlashAttnBwdSm80INS1_25CollectiveMainloopBwdSm80ILi2ELi2EN4cute5tupleIJNS5_1CILi64EEENS7_ILi128EEES8_EEENS_10bfloat16_tEfNS_4arch4Sm80ELb0ELb0ELb1ELb1ELb1ELb0ELb0ELb0ELi2ELi2ELi4ELi2ELb1EEENS1_24CollectiveEpilogueBwdGQAISA_fSD_Li256ELb1ELb1EEENS1_19SingleTileSchedulerILb1ELb0ELb0ELi128EEEEEEEEEvNT_6ParamsE$_ZN4cute3eso3ESOILb1ELb0EJNS_6LayoutINS_5tupleIJNS3_IJNS_1CILi8EEENS4_ILi1EEEEEEEEENS3_IJNS3_IJS6_NS4_ILi0EEEEEEEEEEENS_10ViewEngineINS_8smem_ptrIPN7cutlass10bfloat16_tEEEEEEEC2ERKSC_RKSJ_:
[----:B------:R-:W-:Y:S01]  /*7330*/  IADD3 R8, R4, -c[0x0][0x20], RZ ;  /* 0x8000080004087a10 */ /* 0x000fe20007ffe0ff */
[----:B------:R-:W-:Y:S01]  /*7340*/  IMAD.MOV.U32 R128, RZ, RZ, R16 ;  /* 0x000000ffff807224 */ /* 0x000fe200078e0010 */
[----:B------:R-:W-:-:S03]  /*7350*/  MOV R129, 0x0 ;  /* 0x0000000000817802 */ /* 0x000fc60000000f00 */
[----:B------:R1:W-:Y:S01]  /*7360*/  STL.64 [R8], R6 ;  /* 0x0000000608007387 */ /* 0x0003e20000100a00 */
[----:B------:R-:W-:Y:S05]  /*7370*/  RET.REL.NODEC R128 `(_ZN7cutlass13device_kernelIN5flash19enable_sm80_to_sm89INS1_16FlashAttnBwdSm80INS1_25CollectiveMainloopBwdSm80ILi2ELi2EN4cute5tupleIJNS5_1CILi64EEENS7_ILi128EEES8_EEENS_10bfloat16_tEfNS_4arch4Sm80ELb0ELb0ELb1ELb1ELb1ELb0ELb0ELb0ELi2ELi2ELi4ELi2ELb1EEENS1_24CollectiveEpilogueBwdGQAISA_fSD_Li256ELb1ELb1EEENS1_19SingleTileSchedulerILb1ELb0ELb0ELi128EEEEEEEEEvNT_6ParamsE) ;  /* 0xffff8c8080007950 */ /* 0x000fea0003c3ffff */
        .type           $_ZN7cutlass13device_kernelIN5flash19enable_sm80_to_sm89INS1_16FlashAttnBwdSm80INS1_25CollectiveMainloopBwdSm80ILi2ELi2EN4cute5tupleIJNS5_1CILi64EEENS7_ILi128EEES8_EEENS_10bfloat16_tEfNS_4arch4Sm80ELb0ELb0ELb1ELb1ELb1ELb0ELb0ELb0ELi2ELi2ELi4ELi2ELb1EEENS1_24CollectiveEpilogueBwdGQAISA_fSD_Li256ELb1ELb1EEENS1_19SingleTileSchedulerILb1ELb0ELb0ELi128EEEEEEEEEvNT_6ParamsE$_ZN4cute3eso3ESOILb1ELb0EJNS_6LayoutINS_5tupleIJNS3_IJNS_1CILi8EEENS4_ILi1EEEEEEEEENS3_IJNS3_IJS6_NS4_ILi0EEEEEEEEEEEiEEC2ERKSC_RKi,@function
        .size           $_ZN7cutlass13device_kernelIN5flash19enable_sm80_to_sm89INS1_16FlashAttnBwdSm80INS1_25CollectiveMainloopBwdSm80ILi2ELi2EN4cute5tupleIJNS5_1CILi64EEENS7_ILi128EEES8_EEENS_10bfloat16_tEfNS_4arch4Sm80ELb0ELb0ELb1ELb1ELb1ELb0ELb0ELb0ELi2ELi2ELi4ELi2ELb1EEENS1_24CollectiveEpilogueBwdGQAISA_fSD_Li256ELb1ELb1EEENS1_19SingleTileSchedulerILb1ELb0ELb0ELi128EEEEEEEEEvNT_6ParamsE$_ZN4cute3eso3ESOILb1ELb0EJNS_6LayoutINS_5tupleIJNS3_IJNS_1CILi8EEENS4_ILi1EEEEEEEEENS3_IJNS3_IJS6_NS4_ILi0EEEEEEEEEEEiEEC2ERKSC_RKi,($_ZN7cutlass13device_kernelIN5flash19enable_sm80_to_sm89INS1_16FlashAttnBwdSm80INS1_25CollectiveMainloopBwdSm80ILi2ELi2EN4cute5tupleIJNS5_1CILi64EEENS7_ILi128EEES8_EEENS_10bfloat16_tEfNS_4arch4Sm80ELb0ELb0ELb1ELb1ELb1ELb0ELb0ELb0ELi2ELi2ELi4ELi2ELb1EEENS1_24CollectiveEpilogueBwdGQAISA_fSD_Li256ELb1ELb1EEENS1_19SingleTileSchedulerILb1ELb0ELb0ELi128EEEEEEEEEvNT_6ParamsE$_ZN4cute3eso3ESOILb1ELb0EJNS_6LayoutINS_5tupleIJNS3_IJNS_1CILi8EEENS4_ILi1EEEEEEEEENS3_IJNS3_IJS6_NS4_ILi0EEEEEEEEEEElEEC2ERKSC_RKl - $_ZN7cutlass13device_kernelIN5flash19enable_sm80_to_sm89INS1_16FlashAttnBwdSm80INS1_25CollectiveMainloopBwdSm80ILi2ELi2EN4cute5tupleIJNS5_1CILi64EEENS7_ILi128EEES8_EEENS_10bfloat16_tEfNS_4arch4Sm80ELb0ELb0ELb1ELb1ELb1ELb0ELb0ELb0ELi2ELi2ELi4ELi2ELb1EEENS1_24CollectiveEpilogueBwdGQAISA_fSD_Li256ELb1ELb1EEENS1_19SingleTileSchedulerILb1ELb0ELb0ELi128EEEEEEEEEvNT_6ParamsE$_ZN4cute3eso3ESOILb1ELb0EJNS_6LayoutINS_5tupleIJNS3_IJNS_1CILi8EEENS4_ILi1EEEEEEEEENS3_IJNS3_IJS6_NS4_ILi0EEEEEEEEEEEiEEC2ERKSC_RKi)
$_ZN7cutlass13device_kernelIN5flash19enable_sm80_to_sm89INS1_16FlashAttnBwdSm80INS1_25CollectiveMainloopBwdSm80ILi2ELi2EN4cute5tupleIJNS5_1CILi64EEENS7_ILi128EEES8_EEENS_10bfloat16_tEfNS_4arch4Sm80ELb0ELb0ELb1ELb1ELb1ELb0ELb0ELb0ELi2ELi2ELi4ELi2ELb1EEENS1_24CollectiveEpilogueBwdGQAISA_fSD_Li256ELb1ELb1EEENS1_19SingleTileSchedulerILb1ELb0ELb0ELi128EEEEEEEEEvNT_6ParamsE$_ZN4cute3eso3ESOILb1ELb0EJNS_6LayoutINS_5tupleIJNS3_IJNS_1CILi8EEENS4_ILi1EEEEEEEEENS3_IJNS3_IJS6_NS4_ILi0EEEEEEEEEEEiEEC2ERKSC_RKi:
[----:B------:R-:W-:Y:S02]  /*7380*/  IADD3 R6, R4, -c[0x0][0x20], RZ ;  /* 0x8000080004067a10 */ /* 0x000fe40007ffe0ff */
[----:B------:R-:W-:-:S03]  /*7390*/  MOV R9, 0x0 ;  /* 0x0000000000097802 */ /* 0x000fc60000000f00 */
[----:B------:R1:W-:Y:S01]  /*73a0*/  STL [R6], R7 ;  /* 0x0000000706007387 */ /* 0x0003e20000100800 */
[----:B------:R-:W-:Y:S05]  /*73b0*/  RET.REL.NODEC R8 `(_ZN7cutlass13device_kernelIN5flash19enable_sm80_to_sm89INS1_16FlashAttnBwdSm80INS1_25CollectiveMainloopBwdSm80ILi2ELi2EN4cute5tupleIJNS5_1CILi64EEENS7_ILi128EEES8_EEENS_10bfloat16_tEfNS_4arch4Sm80ELb0ELb0ELb1ELb1ELb1ELb0ELb0ELb0ELi2ELi2ELi4ELi2ELb1EEENS1_24CollectiveEpilogueBwdGQAISA_fSD_Li256ELb1ELb1EEENS1_19SingleTileSchedulerILb1ELb0ELb0ELi128EEEEEEEEEvNT_6ParamsE) ;  /* 0xffff8c4008007950 */ /* 0x000fea0003c3ffff */
        .type           $_ZN7cutlass13device_kernelIN5flash19enable_sm80_to_sm89INS1_16FlashAttnBwdSm80INS1_25CollectiveMainloopBwdSm80ILi2ELi2EN4cute5tupleIJNS5_1CILi64EEENS7_ILi128EEES8_EEENS_10bfloat16_tEfNS_4arch4Sm80ELb0ELb0ELb1ELb1ELb1ELb0ELb0ELb0ELi2ELi2ELi4ELi2ELb1EEENS1_24CollectiveEpilogueBwdGQAISA_fSD_Li256ELb1ELb1EEENS1_19SingleTileSchedulerILb1ELb0ELb0ELi128EEEEEEEEEvNT_6ParamsE$_ZN4cute3eso3ESOILb1ELb0EJNS_6LayoutINS_5tupleIJNS3_IJNS_1CILi8EEENS4_ILi1EEEEEEEEENS3_IJNS3_IJS6_NS4_ILi0EEEEEEEEEEElEEC2ERKSC_RKl,@function
        .size           $_ZN7cutlass13device_kernelIN5flash19enable_sm80_to_sm89INS1_16FlashAttnBwdSm80INS1_25CollectiveMainloopBwdSm80ILi2ELi2EN4cute5tupleIJNS5_1CILi64EEENS7_ILi128EEES8_EEENS_10bfloat16_tEfNS_4arch4Sm80ELb0ELb0ELb1ELb1ELb1ELb0ELb0ELb0ELi2ELi2ELi4ELi2ELb1EEENS1_24CollectiveEpilogueBwdGQAISA_fSD_Li256ELb1ELb1EEENS1_19SingleTileSchedulerILb1ELb0ELb0ELi128EEEEEEEEEvNT_6ParamsE$_ZN4cute3eso3ESOILb1ELb0EJNS_6LayoutINS_5tupleIJNS3_IJNS_1CILi8EEENS4_ILi1EEEEEEEEENS3_IJNS3_IJS6_NS4_ILi0EEEEEEEEEEElEEC2ERKSC_RKl,($_ZN7cutlass13device_kernelIN5flash19enable_sm80_to_sm89INS1_16FlashAttnBwdSm80INS1_25CollectiveMainloopBwdSm80ILi2ELi2EN4cute5tupleIJNS5_1CILi64EEENS7_ILi128EEES8_EEENS_10bfloat16_tEfNS_4arch4Sm80ELb0ELb0ELb1ELb1ELb1ELb0ELb0ELb0ELi2ELi2ELi4ELi2ELb1EEENS1_24CollectiveEpilogueBwdGQAISA_fSD_Li256ELb1ELb1EEENS1_19SingleTileSchedulerILb1ELb0ELb0ELi128EEEEEEEEEvNT_6ParamsE$_ZN4cute3eso3ESOILb1ELb0EJNS_6LayoutINS_5tupleIJNS3_IJNS_1CILi8EEENS4_ILi1EEEEEENS4_ILi2EEES6_EEENS3_IJNS3_IJS6_NS4_ILi0EEEEEENS4_ILi2048EEESA_EEEEENS_10ViewEngineINS_8smem_ptrIPN7cutlass10bfloat16_tEEEEEEEC2ERKSE_RKSL_ - $_ZN7cutlass13device_kernelIN5flash19enable_sm80_to_sm89INS1_16FlashAttnBwdSm80INS1_25CollectiveMainloopBwdSm80ILi2ELi2EN4cute5tupleIJNS5_1CILi64EEENS7_ILi128EEES8_EEENS_10bfloat16_tEfNS_4arch4Sm80ELb0ELb0ELb1ELb1ELb1ELb0ELb0ELb0ELi2ELi2ELi4ELi2ELb1EEENS1_24CollectiveEpilogueBwdGQAISA_fSD_Li256ELb1ELb1EEENS1_19SingleTileSchedulerILb1ELb0ELb0ELi128EEEEEEEEEvNT_6ParamsE$_ZN4cute3eso3ESOILb1ELb0EJNS_6LayoutINS_5tupleIJNS3_IJNS_1CILi8EEENS4_ILi1EEEEEEEEENS3_IJNS3_IJS6_NS4_ILi0EEEEEEEEEEElEEC2ERKSC_RKl)
$_ZN7cutlass13device_kernelIN5flash19enable_sm80_to_sm89INS1_16FlashAttnBwdSm80INS1_25CollectiveMainloopBwdSm80ILi2ELi2EN4cute5tupleIJNS5_1CILi64EEENS7_ILi128EEES8_EEENS_10bfloat16_tEfNS_4arch4Sm80ELb0ELb0ELb1ELb1ELb1ELb0ELb0ELb0ELi2ELi2ELi4ELi2ELb1EEENS1_24CollectiveEpilogueBwdGQAISA_fSD_Li256ELb1ELb1EEENS1_19SingleTileSchedulerILb1ELb0ELb0ELi128EEEEEEEEEvNT_6ParamsE$_ZN4cute3eso3ESOILb1ELb0EJNS_6LayoutINS_5tupleIJNS3_IJNS_1CILi8EEENS4_ILi1EEEEEEEEENS3_IJNS3_IJS6_NS4_ILi0EEEEEEEEEEElEEC2ERKSC_RKl:
[----:B------:R-:W-:Y:S01]  /*73c0*/  IADD3 R6, R4, -c[0x0][0x20], RZ ;  /* 0x8000080004067a10 */ /* 0x000fe20007ffe0ff */
[----:B------:R-:W-:Y:S01]  /*73d0*/  IMAD.MOV.U32 R11, RZ, RZ, R7 ;  /* 0x000000ffff0b7224 */ /* 0x000fe200078e0007 */
[----:B------:R-:W-:-:S04]  /*73e0*/  MOV R9, 0x0 ;  /* 0x0000000000097802 */ /* 0x000fc80000000f00 */
[----:B------:R1:W-:Y:S01]  /*73f0*/  STL.64 [R6], R10 ;  /* 0x0000000a06007387 */ /* 0x0003e20000100a00 */
[----:B------:R-:W-:Y:S05]  /*7400*/  RET.REL.NODEC R8 `(_ZN7cutlass13device_kernelIN5flash19enable_sm80_to_sm89INS1_16FlashAttnBwdSm80INS1_25CollectiveMainloopBwdSm80ILi2ELi2EN4cute5tupleIJNS5_1CILi64EEENS7_ILi128EEES8_EEENS_10bfloat16_tEfNS_4arch4Sm80ELb0ELb0ELb1ELb1ELb1ELb0ELb0ELb0ELi2ELi2ELi4ELi2ELb1EEENS1_24CollectiveEpilogueBwdGQAISA_fSD_Li256ELb1ELb1EEENS1_19SingleTileSchedulerILb1ELb0ELb0ELi128EEEEEEEEEvNT_6ParamsE) ;  /* 0xffff8bf008007950 */ /* 0x000fea0003c3ffff */
        .type           $_ZN7cutlass13device_kernelIN5flash19enable_sm80_to_sm89INS1_16FlashAttnBwdSm80INS1_25CollectiveMainloopBwdSm80ILi2ELi2EN4cute5tupleIJNS5_1CILi64EEENS7_ILi128EEES8_EEENS_10bfloat16_tEfNS_4arch4Sm80ELb0ELb0ELb1ELb1ELb1ELb0ELb0ELb0ELi2ELi2ELi4ELi2ELb1EEENS1_24CollectiveEpilogueBwdGQAISA_fSD_Li256ELb1ELb1EEENS1_19SingleTileSchedulerILb1ELb0ELb0ELi128EEEEEEEEEvNT_6ParamsE$_ZN4cute3eso3ESOILb1ELb0EJNS_6LayoutINS_5tupleIJNS3_IJNS_1CILi8EEENS4_ILi1EEEEEENS4_ILi2EEES6_EEENS3_IJNS3_IJS6_NS4_ILi0EEEEEENS4_ILi2048EEESA_EEEEENS_10ViewEngineINS_8smem_ptrIPN7cutlass10bfloat16_tEEEEEEEC2ERKSE_RKSL_,@function
        .size           $_ZN7cutlass13device_kernelIN5flash19enable_sm80_to_sm89INS1_16FlashAttnBwdSm80INS1_25CollectiveMainloopBwdSm80ILi2ELi2EN4cute5tupleIJNS5_1CILi64EEENS7_ILi128EEES8_EEENS_10bfloat16_tEfNS_4arch4Sm80ELb0ELb0ELb1ELb1ELb1ELb0ELb0ELb0ELi2ELi2ELi4ELi2ELb1EEENS1_24CollectiveEpilogueBwdGQAISA_fSD_Li256ELb1ELb1EEENS1_19SingleTileSchedulerILb1ELb0ELb0ELi128EEEEEEEEEvNT_6ParamsE$_ZN4cute3eso3ESOILb1ELb0EJNS_6LayoutINS_5tupleIJNS3_IJNS_1CILi8EEENS4_ILi1EEEEEENS4_ILi2EEES6_EEENS3_IJNS3_IJS6_NS4_ILi0EEEEEENS4_ILi2048EEESA_EEEEENS_10ViewEngineINS_8smem_ptrIPN7cutlass10bfloat16_tEEEEEEEC2ERKSE_RKSL_,($_ZN7cutlass13device_kernelIN5flash19enable_sm80_to_sm89INS1_16FlashAttnBwdSm80INS1_25CollectiveMainloopBwdSm80ILi2ELi2EN4cute5tupleIJNS5_1CILi64EEENS7_ILi128EEES8_EEENS_10bfloat16_tEfNS_4arch4Sm80ELb0ELb0ELb1ELb1ELb1ELb0ELb0ELb0ELi2ELi2ELi4ELi2ELb1EEENS1_24CollectiveEpilogueBwdGQAISA_fSD_Li256ELb1ELb1EEENS1_19SingleTileSchedulerILb1ELb0ELb0ELi128EEEEEEEEEvNT_6ParamsE$_ZN4cute3eso3ESOILb1ELb0EJNS_6LayoutINS_5tupleIJNS3_IJNS_1CILi8EEENS4_ILi1EEEEEENS4_ILi2EEES6_EEENS3_IJNS3_IJS6_NS4_ILi0EEEEEENS4_ILi2048EEESA_EEEEEiEEC2ERKSE_RKi - $_ZN7cutlass13device_kernelIN5flash19enable_sm80_to_sm89INS1_16FlashAttnBwdSm80INS1_25CollectiveMainloopBwdSm80ILi2ELi2EN4cute5tupleIJNS5_1CILi64EEENS7_ILi128EEES8_EEENS_10bfloat16_tEfNS_4arch4Sm80ELb0ELb0ELb1ELb1ELb1ELb0ELb0ELb0ELi2ELi2ELi4ELi2ELb1EEENS1_24CollectiveEpilogueBwdGQAISA_fSD_Li256ELb1ELb1EEENS1_19SingleTileSchedulerILb1ELb0ELb0ELi128EEEEEEEEEvNT_6ParamsE$_ZN4cute3eso3ESOILb1ELb0EJNS_6LayoutINS_5tupleIJNS3_IJNS_1CILi8EEENS4_ILi1EEEEEENS4_ILi2EEES6_EEENS3_IJNS3_IJS6_NS4_ILi0EEEEEENS4_ILi2048EEESA_EEEEENS_10ViewEngineINS_8smem_ptrIPN7cutlass10bfloat16_tEEEEEEEC2ERKSE_RKSL_)
$_ZN7cutlass13device_kernelIN5flash19enable_sm80_to_sm89INS1_16FlashAttnBwdSm80INS1_25CollectiveMainloopBwdSm80ILi2ELi2EN4cute5tupleIJNS5_1CILi64EEENS7_ILi128EEES8_EEENS_10bfloat16_tEfNS_4arch4Sm80ELb0ELb0ELb1ELb1ELb1ELb0ELb0ELb0ELi2ELi2ELi4ELi2ELb1EEENS1_24CollectiveEpilogueBwdGQAISA_fSD_Li256ELb1ELb1EEENS1_19SingleTileSchedulerILb1ELb0ELb0ELi128EEEEEEEEEvNT_6ParamsE$_ZN4cute3eso3ESOILb1ELb0EJNS_6LayoutINS_5tupleIJNS3_IJNS_1CILi8EEENS4_ILi1EEEEEENS4_ILi2EEES6_EEENS3_IJNS3_IJS6_NS4_ILi0EEEEEENS4_ILi2048EEESA_EEEEENS_10ViewEngineINS_8smem_ptrIPN7cutlass10bfloat16_tEEEEEEEC2ERKSE_RKSL_:
[----:B------:R-:W-:Y:S02]  /*7410*/  IADD3 R8, R4, -c[0x0][0x20], RZ ;  /* 0x8000080004087a10 */ /* 0x000fe40007ffe0ff */
[----:B------:R-:W-:-:S03]  /*7420*/  MOV R11, 0x0 ;  /* 0x00000000000b7802 */ /* 0x000fc60000000f00 */
[----:B------:R1:W-:Y:S01]  /*7430*/  STL.64 [R8], R6 ;  /* 0x0000000608007387 */ /* 0x0003e20000100a00 */
[----:B------:R-:W-:Y:S05]  /*7440*/  RET.REL.NODEC R10 `(_ZN7cutlass13device_kernelIN5flash19enable_sm80_to_sm89INS1_16FlashAttnBwdSm80INS1_25CollectiveMainloopBwdSm80ILi2ELi2EN4cute5tupleIJNS5_1CILi64EEENS7_ILi128EEES8_EEENS_10bfloat16_tEfNS_4arch4Sm80ELb0ELb0ELb1ELb1ELb1ELb0ELb0ELb0ELi2ELi2ELi4ELi2ELb1EEENS1_24CollectiveEpilogueBwdGQAISA_fSD_Li256ELb1ELb1EEENS1_19SingleTileSchedulerILb1ELb0ELb0ELi128EEEEEEEEEvNT_6ParamsE) ;  /* 0xffff8bb00a007950 */ /* 0x000fea0003c3ffff */
        .type           $_ZN7cutlass13device_kernelIN5flash19enable_sm80_to_sm89INS1_16FlashAttnBwdSm80INS1_25CollectiveMainloopBwdSm80ILi2ELi2EN4cute5tupleIJNS5_1CILi64EEENS7_ILi128EEES8_EEENS_10bfloat16_tEfNS_4arch4Sm80ELb0ELb0ELb1ELb1ELb1ELb0ELb0ELb0ELi2ELi2ELi4ELi2ELb1EEENS1_24CollectiveEpilogueBwdGQAISA_fSD_Li256ELb1ELb1EEENS1_19SingleTileSchedulerILb1ELb0ELb0ELi128EEEEEEEEEvNT_6ParamsE$_ZN4cute3eso3ESOILb1ELb0EJNS_6LayoutINS_5tupleIJNS3_IJNS_1CILi8EEENS4_ILi1EEEEEENS4_ILi2EEES6_EEENS3_IJNS3_IJS6_NS4_ILi0EEEEEENS4_ILi2048EEESA_EEEEEiEEC2ERKSE_RKi,@function
        .size           $_ZN7cutlass13device_kernelIN5flash19enable_sm80_to_sm89INS1_16FlashAttnBwdSm80INS1_25CollectiveMainloopBwdSm80ILi2ELi2EN4cute5tupleIJNS5_1CILi64EEENS7_ILi128EEES8_EEENS_10bfloat16_tEfNS_4arch4Sm80ELb0ELb0ELb1ELb1ELb1ELb0ELb0ELb0ELi2ELi2ELi4ELi2ELb1EEENS1_24CollectiveEpilogueBwdGQAISA_fSD_Li256ELb1ELb1EEENS1_19SingleTileSchedulerILb1ELb0ELb0ELi128EEEEEEEEEvNT_6ParamsE$_ZN4cute3eso3ESOILb1ELb0EJNS_6LayoutINS_5tupleIJNS3_IJNS_1CILi8EEENS4_ILi1EEEEEENS4_ILi2EEES6_EEENS3_IJNS3_IJS6_NS4_ILi0EEEEEENS4_ILi2048EEESA_EEEEEiEEC2ERKSE_RKi,($_ZN7cutlass13device_kernelIN5flash19enable_sm80_to_sm89INS1_16FlashAttnBwdSm80INS1_25CollectiveMainloopBwdSm80ILi2ELi2EN4cute5tupleIJNS5_1CILi64EEENS7_ILi128EEES8_EEENS_10bfloat16_tEfNS_4arch4Sm80ELb0ELb0ELb1ELb1ELb1ELb0ELb0ELb0ELi2ELi2ELi4ELi2ELb1EEENS1_24CollectiveEpilogueBwdGQAISA_fSD_Li256ELb1ELb1EEENS1_19SingleTileSchedulerILb1ELb0ELb0ELi128EEEEEEEEEvNT_6ParamsE$_ZN4cute5tupleIJNS0_IJNS0_IJNS_1CILi8EEENS1_ILi1EEEEEENS1_ILi2EEES3_EEENS0_IJNS0_IJS3_NS1_ILi0EEEEEElS7_EEEEEC2ERKS6_RKS9_ - $_ZN7cutlass13device_kernelIN5flash19enable_sm80_to_sm89INS1_16FlashAttnBwdSm80INS1_25CollectiveMainloopBwdSm80ILi2ELi2EN4cute5tupleIJNS5_1CILi64EEENS7_ILi128EEES8_EEENS_10bfloat16_tEfNS_4arch4Sm80ELb0ELb0ELb1ELb1ELb1ELb0ELb0ELb0ELi2ELi2ELi4ELi2ELb1EEENS1_24CollectiveEpilogueBwdGQAISA_fSD_Li256ELb1ELb1EEENS1_19SingleTileSchedulerILb1ELb0ELb0ELi128EEEEEEEEEvNT_6ParamsE$_ZN4cute3eso3ESOILb1ELb0EJNS_6LayoutINS_5tupleIJNS3_IJNS_1CILi8EEENS4_ILi1EEEEEENS4_ILi2EEES6_EEENS3_IJNS3_IJS6_NS4_ILi0EEEEEENS4_ILi2048EEESA_EEEEEiEEC2ERKSE_RKi)
$_ZN7cutlass13device_kernelIN5flash19enable_sm80_to_sm89INS1_16FlashAttnBwdSm80INS1_25CollectiveMainloopBwdSm80ILi2ELi2EN4cute5tupleIJNS5_1CILi64EEENS7_ILi128EEES8_EEENS_10bfloat16_tEfNS_4arch4Sm80ELb0ELb0ELb1ELb1ELb1ELb0ELb0ELb0ELi2ELi2ELi4ELi2ELb1EEENS1_24CollectiveEpilogueBwdGQAISA_fSD_Li256ELb1ELb1EEENS1_19SingleTileSchedulerILb1ELb0ELb0ELi128EEEEEEEEEvNT_6ParamsE$_ZN4cute3eso3ESOILb1ELb0EJNS_6LayoutINS_5tupleIJNS3_IJNS_1CILi8EEENS4_ILi1EEEEEENS4_ILi2EEES6_EEENS3_IJNS3_IJS6_NS4_ILi0EEEEEENS4_ILi2048EEESA_EEEEEiEEC2ERKSE_RKi:
[----:B------:R-:W-:Y:S02]  /*7450*/  IADD3 R6, R4, -c[0x0][0x20], RZ ;  /* 0x8000080004067a10 */ /* 0x000fe40007ffe0ff */
[----:B------:R-:W-:-:S03]  /*7460*/  MOV R9, 0x0 ;  /* 0x0000000000097802 */ /* 0x000fc60000000f00 */
[----:B------:R1:W-:Y:S01]  /*7470*/  STL [R6], R7 ;  /* 0x0000000706007387 */ /* 0x0003e20000100800 */
[----:B------:R-:W-:Y:S05]  /*7480*/  RET.REL.NODEC R8 `(_ZN7cutlass13device_kernelIN5flash19enable_sm80_to_sm89INS1_16FlashAttnBwdSm80INS1_25CollectiveMainloopBwdSm80ILi2ELi2EN4cute5tupleIJNS5_1CILi64EEENS7_ILi128EEES8_EEENS_10bfloat16_tEfNS_4arch4Sm80ELb0ELb0ELb1ELb1ELb1ELb0ELb0ELb0ELi2ELi2ELi4ELi2ELb1EEENS1_24CollectiveEpilogueBwdGQAISA_fSD_Li256ELb1ELb1EEENS1_19SingleTileSchedulerILb1ELb0ELb0ELi128EEEEEEEEEvNT_6ParamsE) ;  /* 0xffff8b7008007950 */ /* 0x000fea0003c3ffff */
        .type           $_ZN7cutlass13device_kernelIN5flash19enable_sm80_to_sm89INS1_16FlashAttnBwdSm80INS1_25CollectiveMainloopBwdSm80ILi2ELi2EN4cute5tupleIJNS5_1CILi64EEENS7_ILi128EEES8_EEENS_10bfloat16_tEfNS_4arch4Sm80ELb0ELb0ELb1ELb1ELb1ELb0ELb0ELb0ELi2ELi2ELi4ELi2ELb1EEENS1_24CollectiveEpilogueBwdGQAISA_fSD_Li256ELb1ELb1EEENS1_19SingleTileSchedulerILb1ELb0ELb0ELi128EEEEEEEEEvNT_6ParamsE$_ZN4cute5tupleIJNS0_IJNS0_IJNS_1CILi8EEENS1_ILi1EEEEEENS1_ILi2EEES3_EEENS0_IJNS0_IJS3_NS1_ILi0EEEEEElS7_EEEEEC2ERKS6_RKS9_,@function
        .size           $_ZN7cutlass13device_kernelIN5flash19enable_sm80_to_sm89INS1_16FlashAttnBwdSm80INS1_25CollectiveMainloopBwdSm80ILi2ELi2EN4cute5tupleIJNS5_1CILi64EEENS7_ILi128EEES8_EEENS_10bfloat16_tEfNS_4arch4Sm80ELb0ELb0ELb1ELb1ELb1ELb0ELb0ELb0ELi2ELi2ELi4ELi2ELb1EEENS1_24CollectiveEpilogueBwdGQAISA_fSD_Li256ELb1ELb1EEENS1_19SingleTileSchedulerILb1ELb0ELb0ELi128EEEEEEEEEvNT_6ParamsE$_ZN4cute5tupleIJNS0_IJNS0_IJNS_1CILi8EEENS1_ILi1EEEEEENS1_ILi2EEES3_EEENS0_IJNS0_IJS3_NS1_ILi0EEEEEElS7_EEEEEC2ERKS6_RKS9_,($_ZN7cutlass13device_kernelIN5flash19enable_sm80_to_sm89INS1_16FlashAttnBwdSm80INS1_25CollectiveMainloopBwdSm80ILi2ELi2EN4cute5tupleIJNS5_1CILi64EEENS7_ILi128EEES8_EEENS_10bfloat16_tEfNS_4arch4Sm80ELb0ELb0ELb1ELb1ELb1ELb0ELb0ELb0ELi2ELi2ELi4ELi2ELb1EEENS1_24CollectiveEpilogueBwdGQAISA_fSD_Li256ELb1ELb1EEENS1_19SingleTileSchedulerILb1ELb0ELb0ELi128EEEEEEEEEvNT_6ParamsE$_ZN4cute5tupleIJNS_15ArithmeticTupleIJNS_1CILi0EEEiEEEEEC2ERKS4_ - $_ZN7cutlass13device_kernelIN5flash19enable_sm80_to_sm89INS1_16FlashAttnBwdSm80INS1_25CollectiveMainloopBwdSm80ILi2ELi2EN4cute5tupleIJNS5_1CILi64EEENS7_ILi128EEES8_EEENS_10bfloat16_tEfNS_4arch4Sm80ELb0ELb0ELb1ELb1ELb1ELb0ELb0ELb0ELi2ELi2ELi4ELi2ELb1EEENS1_24CollectiveEpilogueBwdGQAISA_fSD_Li256ELb1ELb1EEENS1_19SingleTileSchedulerILb1ELb0ELb0ELi128EEEEEEEEEvNT_6ParamsE$_ZN4cute5tupleIJNS0_IJNS0_IJNS_1CILi8EEENS1_ILi1EEEEEENS1_ILi2EEES3_EEENS0_IJNS0_IJS3_NS1_ILi0EEEEEElS7_EEEEEC2ERKS6_RKS9_)
$_ZN7cutlass13device_kernelIN5flash19enable_sm80_to_sm89INS1_16FlashAttnBwdSm80INS1_25CollectiveMainloopBwdSm80ILi2ELi2EN4cute5tupleIJNS5_1CILi64EEENS7_ILi128EEES8_EEENS_10bfloat16_tEfNS_4arch4Sm80ELb0ELb0ELb1ELb1ELb1ELb0ELb0ELb0ELi2ELi2ELi4ELi2ELb1EEENS1_24CollectiveEpilogueBwdGQAISA_fSD_Li256ELb1ELb1EEENS1_19SingleTileSchedulerILb1ELb0ELb0ELi128EEEEEEEEEvNT_6ParamsE$_ZN4cute5tupleIJNS0_IJNS0_IJNS_1CILi8EEENS1_ILi1EEEEEENS1_ILi2EEES3_EEENS0_IJNS0_IJS3_NS1_ILi0EEEEEElS7_EEEEEC2ERKS6_RKS9_:
[----:B------:R-:W-:Y:S02]  /*7490*/  MOV R10, 0x74b0 ;  /* 0x000074b0000a7802 */ /* 0x000fe40000000f00 */
[----:B------:R-:W-:Y:S05]  /*74a0*/  CALL.REL.NOINC `($_ZN7cutlass13device_kernelIN5flash19enable_sm80_to_sm89INS1_16FlashAttnBwdSm80INS1_25CollectiveMainloopBwdSm80ILi2ELi2EN4cute5tupleIJNS5_1CILi64EEENS7_ILi128EEES8_EEENS_10bfloat16_tEfNS_4arch4Sm80ELb0ELb0ELb1ELb1ELb1ELb0ELb0ELb0ELi2ELi2ELi4ELi2ELb1EEENS1_24CollectiveEpilogueBwdGQAISA_fSD_Li256ELb1ELb1EEENS1_19SingleTileSchedulerILb1ELb0ELb0ELi128EEEEEEEEEvNT_6ParamsE$_ZN4cute3eso3ESOILb1ELb0EJNS_5tupleIJNS2_IJNS_1CILi8EEENS3_ILi1EEEEEENS3_ILi2EEES5_EEENS2_IJNS2_IJS5_NS3_ILi0EEEEEElS9_EEEEEC2ERKS8_RKSB_) ;  /* 0xfffffb9000007944 */ /* 0x000fea0003c3ffff */
[----:B------:R-:W-:-:S04]  /*74b0*/  MOV R9, 0x0 ;  /* 0x0000000000097802 */ /* 0x000fc80000000f00 */
[----:B------:R-:W-:Y:S05]  /*74c0*/  RET.REL.NODEC R8 `(_ZN7cutlass13device_kernelIN5flash19enable_sm80_to_sm89INS1_16FlashAttnBwdSm80INS1_25CollectiveMainloopBwdSm80ILi2ELi2EN4cute5tupleIJNS5_1CILi64EEENS7_ILi128EEES8_EEENS_10bfloat16_tEfNS_4arch4Sm80ELb0ELb0ELb1ELb1ELb1ELb0ELb0ELb0ELi2ELi2ELi4ELi2ELb1EEENS1_24CollectiveEpilogueBwdGQAISA_fSD_Li256ELb1ELb1EEENS1_19SingleTileSchedulerILb1ELb0ELb0ELi128EEEEEEEEEvNT_6ParamsE) ;  /* 0xffff8b3008007950 */ /* 0x000fea0003c3ffff */
        .type           $_ZN7cutlass13device_kernelIN5flash19enable_sm80_to_sm89INS1_16FlashAttnBwdSm80INS1_25CollectiveMainloopBwdSm80ILi2ELi2EN4cute5tupleIJNS5_1CILi64EEENS7_ILi128EEES8_EEENS_10bfloat16_tEfNS_4arch4Sm80ELb0ELb0ELb1ELb1ELb1ELb0ELb0ELb0ELi2ELi2ELi4ELi2ELb1EEENS1_24CollectiveEpilogueBwdGQAISA_fSD_Li256ELb1ELb1EEENS1_19SingleTileSchedulerILb1ELb0ELb0ELi128EEEEEEEEEvNT_6ParamsE$_ZN4cute5tupleIJNS_15ArithmeticTupleIJNS_1CILi0EEEiEEEEEC2ERKS4_,@function
        .size           $_ZN7cutlass13device_kernelIN5flash19enable_sm80_to_sm89INS1_16FlashAttnBwdSm80INS1_25CollectiveMainloopBwdSm80ILi2ELi2EN4cute5tupleIJNS5_1CILi64EEENS7_ILi128EEES8_EEENS_10bfloat16_tEfNS_4arch4Sm80ELb0ELb0ELb1ELb1ELb1ELb0ELb0ELb0ELi2ELi2ELi4ELi2ELb1EEENS1_24CollectiveEpilogueBwdGQAISA_fSD_Li256ELb1ELb1EEENS1_19SingleTileSchedulerILb1ELb0ELb0ELi128EEEEEEEEEvNT_6ParamsE$_ZN4cute5tupleIJNS_15ArithmeticTupleIJNS_1CILi0EEEiEEEEEC2ERKS4_,($_ZN7cutlass13device_kernelIN5flash19enable_sm80_to_sm89INS1_16FlashAttnBwdSm80INS1_25CollectiveMainloopBwdSm80ILi2ELi2EN4cute5tupleIJNS5_1CILi64EEENS7_ILi128EEES8_EEENS_10bfloat16_tEfNS_4arch4Sm80ELb0ELb0ELb1ELb1ELb1ELb0ELb0ELb0ELi2ELi2ELi4ELi2ELb1EEENS1_24CollectiveEpilogueBwdGQAISA_fSD_Li256ELb1ELb1EEENS1_19SingleTileSchedulerILb1ELb0ELb0ELi128EEEEEEEEEvNT_6ParamsE$_ZN4cute5tupleIJNS_15ArithmeticTupleIJiEEEEEC2ERKS2_ - $_ZN7cutlass13device_kernelIN5flash19enable_sm80_to_sm89INS1_16FlashAttnBwdSm80INS1_25CollectiveMainloopBwdSm80ILi2ELi2EN4cute5tupleIJNS5_1CILi64EEENS7_ILi128EEES8_EEENS_10bfloat16_tEfNS_4arch4Sm80ELb0ELb0ELb1ELb1ELb1ELb0ELb0ELb0ELi2ELi2ELi4ELi2ELb1EEENS1_24CollectiveEpilogueBwdGQAISA_fSD_Li256ELb1ELb1EEENS1_19SingleTileSchedulerILb1ELb0ELb0ELi128EEEEEEEEEvNT_6ParamsE$_ZN4cute5tupleIJNS_15ArithmeticTupleIJNS_1CILi0EEEiEEEEEC2ERKS4_)
$_ZN7cutlass13device_kernelIN5flash19enable_sm80_to_sm89INS1_16FlashAttnBwdSm80INS1_25CollectiveMainloopBwdSm80ILi2ELi2EN4cute5tupleIJNS5_1CILi64EEENS7_ILi128EEES8_EEENS_10bfloat16_tEfNS_4arch4Sm80ELb0ELb0ELb1ELb1ELb1ELb0ELb0ELb0ELi2ELi2ELi4ELi2ELb1EEENS1_24CollectiveEpilogueBwdGQAISA_fSD_Li256ELb1ELb1EEENS1_19SingleTileSchedulerILb1ELb0ELb0ELi128EEEEEEEEEvNT_6ParamsE$_ZN4cute5tupleIJNS_15ArithmeticTupleIJNS_1CILi0EEEiEEEEEC2ERKS4_:
[----:B------:R-:W-:Y:S02]  /*74d0*/  MOV R10, 0x74f0 ;  /* 0x000074f0000a7802 */ /* 0x000fe40000000f00 */
[----:B------:R-:W-:Y:S05]  /*74e0*/  CALL.REL.NOINC `($_ZN7cutlass13device_kernelIN5flash19enable_sm80_to_sm89INS1_16FlashAttnBwdSm80INS1_25CollectiveMainloopBwdSm80ILi2ELi2EN4cute5tupleIJNS5_1CILi64EEENS7_ILi128EEES8_EEENS_10bfloat16_tEfNS_4arch4Sm80ELb0ELb0ELb1ELb1ELb1ELb0ELb0ELb0ELi2ELi2ELi4ELi2ELb1EEENS1_24CollectiveEpilogueBwdGQAISA_fSD_Li256ELb1ELb1EEENS1_19SingleTileSchedulerILb1ELb0ELb0ELi128EEEEEEEEEvNT_6ParamsE$_ZN4cute3eso3ESOILb0ELb1EJNS_15ArithmeticTupleIJNS_1CILi0EEEiEEEEEC2ERKS5_) ;  /* 0xfffff56000007944 */ /* 0x000fea0003c3ffff */
[----:B------:R-:W-:-:S04]  /*74f0*/  MOV R17, 0x0 ;  /* 0x0000000000117802 */ /* 0x000fc80000000f00 */
[----:B------:R-:W-:Y:S05]  /*7500*/  RET.REL.NODEC R16 `(_ZN7cutlass13device_kernelIN5flash19enable_sm80_to_sm89INS1_16FlashAttnBwdSm80INS1_25CollectiveMainloopBwdSm80ILi2ELi2EN4cute5tupleIJNS5_1CILi64EEENS7_ILi128EEES8_EEENS_10bfloat16_tEfNS_4arch4Sm80ELb0ELb0ELb1ELb1ELb1ELb0ELb0ELb0ELi2ELi2ELi4ELi2ELb1EEENS1_24CollectiveEpilogueBwdGQAISA_fSD_Li256ELb1ELb1EEENS1_19SingleTileSchedulerILb1ELb0ELb0ELi128EEEEEEEEEvNT_6ParamsE) ;  /* 0xffff8af010007950 */ /* 0x000fea0003c3ffff */
        .type           $_ZN7cutlass13device_kernelIN5flash19enable_sm80_to_sm89INS1_16FlashAttnBwdSm80INS1_25CollectiveMainloopBwdSm80ILi2ELi2EN4cute5tupleIJNS5_1CILi64EEENS7_ILi128EEES8_EEENS_10bfloat16_tEfNS_4arch4Sm80ELb0ELb0ELb1ELb1ELb1ELb0ELb0ELb0ELi2ELi2ELi4ELi2ELb1EEENS1_24CollectiveEpilogueBwdGQAISA_fSD_Li256ELb1ELb1EEENS1_19SingleTileSchedulerILb1ELb0ELb0ELi128EEEEEEEEEvNT_6ParamsE$_ZN4cute5tupleIJNS_15ArithmeticTupleIJiEEEEEC2ERKS2_,@function
        .size           $_ZN7cutlass13device_kernelIN5flash19enable_sm80_to_sm89INS1_16FlashAttnBwdSm80INS1_25CollectiveMainloopBwdSm80ILi2ELi2EN4cute5tupleIJNS5_1CILi64EEENS7_ILi128EEES8_EEENS_10bfloat16_tEfNS_4arch4Sm80ELb0ELb0ELb1ELb1ELb1ELb0ELb0ELb0ELi2ELi2ELi4ELi2ELb1EEENS1_24CollectiveEpilogueBwdGQAISA_fSD_Li256ELb1ELb1EEENS1_19SingleTileSchedulerILb1ELb0ELb0ELi128EEEEEEEEEvNT_6ParamsE$_ZN4cute5tupleIJNS_15ArithmeticTupleIJiEEEEEC2ERKS2_,($_ZN7cutlass13device_kernelIN5flash19enable_sm80_to_sm89INS1_16FlashAttnBwdSm80INS1_25CollectiveMainloopBwdSm80ILi2ELi2EN4cute5tupleIJNS5_1CILi64EEENS7_ILi128EEES8_EEENS_10bfloat16_tEfNS_4arch4Sm80ELb0ELb0ELb1ELb1ELb1ELb0ELb0ELb0ELi2ELi2ELi4ELi2ELb1EEENS1_24CollectiveEpilogueBwdGQAISA_fSD_Li256ELb1ELb1EEENS1_19SingleTileSchedulerILb1ELb0ELb0ELi128EEEEEEEEEvNT_6ParamsE$_ZN4cute5tupleIJNS_15ArithmeticTupleIJiiEEEEEC2ERKS2_ - $_ZN7cutlass13device_kernelIN5flash19enable_sm80_to_sm89INS1_16FlashAttnBwdSm80INS1_25CollectiveMainloopBwdSm80ILi2ELi2EN4cute5tupleIJNS5_1CILi64EEENS7_ILi128EEES8_EEENS_10bfloat16_tEfNS_4arch4Sm80ELb0ELb0ELb1ELb1ELb1ELb0ELb0ELb0ELi2ELi2ELi4ELi2ELb1EEENS1_24CollectiveEpilogueBwdGQAISA_fSD_Li256ELb1ELb1EEENS1_19SingleTileSchedulerILb1ELb0ELb0ELi128EEEEEEEEEvNT_6ParamsE$_ZN4cute5tupleIJNS_15ArithmeticTupleIJiEEEEEC2ERKS2_)
$_ZN7cutlass13device_kernelIN5flash19enable_sm80_to_sm89INS1_16FlashAttnBwdSm80INS1_25CollectiveMainloopBwdSm80ILi2ELi2EN4cute5tupleIJNS5_1CILi64EEENS7_ILi128EEES8_EEENS_10bfloat16_tEfNS_4arch4Sm80ELb0ELb0ELb1ELb1ELb1ELb0ELb0ELb0ELi2ELi2ELi4ELi2ELb1EEENS1_24CollectiveEpilogueBwdGQAISA_fSD_Li256ELb1ELb1EEENS1_19SingleTileSchedulerILb1ELb0ELb0ELi128EEEEEEEEEvNT_6ParamsE$_ZN4cute5tupleIJNS_15ArithmeticTupleIJiEEEEEC2ERKS2_:
[----:B------:R-:W-:Y:S02]  /*7510*/  MOV R8, 0x7530 ;  /* 0x0000753000087802 */ /* 0x000fe40000000f00 */
[----:B------:R-:W-:Y:S05]  /*7520*/  CALL.REL.NOINC `($_ZN7cutlass13device_kernelIN5flash19enable_sm80_to_sm89INS1_16FlashAttnBwdSm80INS1_25CollectiveMainloopBwdSm80ILi2ELi2EN4cute5tupleIJNS5_1CILi64EEENS7_ILi128EEES8_EEENS_10bfloat16_tEfNS_4arch4Sm80ELb0ELb0ELb1ELb1ELb1ELb0ELb0ELb0ELi2ELi2ELi4ELi2ELb1EEENS1_24CollectiveEpilogueBwdGQAISA_fSD_Li256ELb1ELb1EEENS1_19SingleTileSchedulerILb1ELb0ELb0ELi128EEEEEEEEEvNT_6ParamsE$_ZN4cute3eso3ESOILb0ELb1EJNS_15ArithmeticTupleIJiEEEEEC2ERKS3_) ;  /* 0xfffff56000007944 */ /* 0x000fea0003c3ffff */
[----:B------:R-:W-:-:S04]  /*7530*/  MOV R11, 0x0 ;  /* 0x00000000000b7802 */ /* 0x000fc80000000f00 */
[----:B------:R-:W-:Y:S05]  /*7540*/  RET.REL.NODEC R10 `(_ZN7cutlass13device_kernelIN5flash19enable_sm80_to_sm89INS1_16FlashAttnBwdSm80INS1_25CollectiveMainloopBwdSm80ILi2ELi2EN4cute5tupleIJNS5_1CILi64EEENS7_ILi128EEES8_EEENS_10bfloat16_tEfNS_4arch4Sm80ELb0ELb0ELb1ELb1ELb1ELb0ELb0ELb0ELi2ELi2ELi4ELi2ELb1EEENS1_24CollectiveEpilogueBwdGQAISA_fSD_Li256ELb1ELb1EEENS1_19SingleTileSchedulerILb1ELb0ELb0ELi128EEEEEEEEEvNT_6ParamsE) ;  /* 0xffff8ab00a007950 */ /* 0x000fea0003c3ffff */
        .type           $_ZN7cutlass13device_kernelIN5flash19enable_sm80_to_sm89INS1_16FlashAttnBwdSm80INS1_25CollectiveMainloopBwdSm80ILi2ELi2EN4cute5tupleIJNS5_1CILi64EEENS7_ILi128EEES8_EEENS_10bfloat16_tEfNS_4arch4Sm80ELb0ELb0ELb1ELb1ELb1ELb0ELb0ELb0ELi2ELi2ELi4ELi2ELb1EEENS1_24CollectiveEpilogueBwdGQAISA_fSD_Li256ELb1ELb1EEENS1_19SingleTileSchedulerILb1ELb0ELb0ELi128EEEEEEEEEvNT_6ParamsE$_ZN4cute5tupleIJNS_15ArithmeticTupleIJiiEEEEEC2ERKS2_,@function
        .size           $_ZN7cutlass13device_kernelIN5flash19enable_sm80_to_sm89INS1_16FlashAttnBwdSm80INS1_25CollectiveMainloopBwdSm80ILi2ELi2EN4cute5tupleIJNS5_1CILi64EEENS7_ILi128EEES8_EEENS_10bfloat16_tEfNS_4arch4Sm80ELb0ELb0ELb1ELb1ELb1ELb0ELb0ELb0ELi2ELi2ELi4ELi2ELb1EEENS1_24CollectiveEpilogueBwdGQAISA_fSD_Li256ELb1ELb1EEENS1_19SingleTileSchedulerILb1ELb0ELb0ELi128EEEEEEEEEvNT_6ParamsE$_ZN4cute5tupleIJNS_15ArithmeticTupleIJiiEEEEEC2ERKS2_,($_ZN7cutlass13device_kernelIN5flash19enable_sm80_to_sm89INS1_16FlashAttnBwdSm80INS1_25CollectiveMainloopBwdSm80ILi2ELi2EN4cute5tupleIJNS5_1CILi64EEENS7_ILi128EEES8_EEENS_10bfloat16_tEfNS_4arch4Sm80ELb0ELb0ELb1ELb1ELb1ELb0ELb0ELb0ELi2ELi2ELi4ELi2ELb1EEENS1_24CollectiveEpilogueBwdGQAISA_fSD_Li256ELb1ELb1EEENS1_19SingleTileSchedulerILb1ELb0ELb0ELi128EEEEEEEEEvNT_6ParamsE$_ZN4cute5tupleIJNS_15ArithmeticTupleIJiiEEEiiiEEC2ERKS2_RKiS7_S7_ - $_ZN7cutlass13device_kernelIN5flash19enable_sm80_to_sm89INS1_16FlashAttnBwdSm80INS1_25CollectiveMainloopBwdSm80ILi2ELi2EN4cute5tupleIJNS5_1CILi64EEENS7_ILi128EEES8_EEENS_10bfloat16_tEfNS_4arch4Sm80ELb0ELb0ELb1ELb1ELb1ELb0ELb0ELb0ELi2ELi2ELi4ELi2ELb1EEENS1_24CollectiveEpilogueBwdGQAISA_fSD_Li256ELb1ELb1EEENS1_19SingleTileSchedulerILb1ELb0ELb0ELi128EEEEEEEEEvNT_6ParamsE$_ZN4cute5tupleIJNS_15ArithmeticTupleIJiiEEEEEC2ERKS2_)
$_ZN7cutlass13device_kernelIN5flash19enable_sm80_to_sm89INS1_16FlashAttnBwdSm80INS1_25CollectiveMainloopBwdSm80ILi2ELi2EN4cute5tupleIJNS5_1CILi64EEENS7_ILi128EEES8_EEENS_10bfloat16_tEfNS_4arch4Sm80ELb0ELb0ELb1ELb1ELb1ELb0ELb0ELb0ELi2ELi2ELi4ELi2ELb1EEENS1_24CollectiveEpilogueBwdGQAISA_fSD_Li256ELb1ELb1EEENS1_19SingleTileSchedulerILb1ELb0ELb0ELi128EEEEEEEEEvNT_6ParamsE$_ZN4cute5tupleIJNS_15ArithmeticTupleIJiiEEEEEC2ERKS2_:
[----:B------:R-:W-:Y:S02]  /*7550*/  MOV R8, 0x7570 ;  /* 0x0000757000087802 */ /* 0x000fe40000000f00 */
[----:B------:R-:W-:Y:S05]  /*7560*/  CALL.REL.NOINC `($_ZN7cutlass13device_kernelIN5flash19enable_sm80_to_sm89INS1_16FlashAttnBwdSm80INS1_25CollectiveMainloopBwdSm80ILi2ELi2EN4cute5tupleIJNS5_1CILi64EEENS7_ILi128EEES8_EEENS_10bfloat16_tEfNS_4arch4Sm80ELb0ELb0ELb1ELb1ELb1ELb0ELb0ELb0ELi2ELi2ELi4ELi2ELb1EEENS1_24CollectiveEpilogueBwdGQAISA_fSD_Li256ELb1ELb1EEENS1_19SingleTileSchedulerILb1ELb0ELb0ELi128EEEEEEEEEvNT_6ParamsE$_ZN4cute3eso3ESOILb0ELb1EJNS_15ArithmeticTupleIJiiEEEEEC2ERKS3_) ;  /* 0xfffff57000007944 */ /* 0x000fea0003c3ffff */
[----:B------:R-:W-:-:S04]  /*7570*/  MOV R11, 0x0 ;  /* 0x00000000000b7802 */ /* 0x000fc80000000f00 */
[----:B------:R-:W-:Y:S05]  /*7580*/  RET.REL.NODEC R10 `(_ZN7cutlass13device_kernelIN5flash19enable_sm80_to_sm89INS1_16FlashAttnBwdSm80INS1_25CollectiveMainloopBwdSm80ILi2ELi2EN4cute5tupleIJNS5_1CILi64EEENS7_ILi128EEES8_EEENS_10bfloat16_tEfNS_4arch4Sm80ELb0ELb0ELb1ELb1ELb1ELb0ELb0ELb0ELi2ELi2ELi4ELi2ELb1EEENS1_24CollectiveEpilogueBwdGQAISA_fSD_Li256ELb1ELb1EEENS1_19SingleTileSchedulerILb1ELb0ELb0ELi128EEEEEEEEEvNT_6ParamsE) ;  /* 0xffff8a700a007950 */ /* 0x000fea0003c3ffff */
        .type           $_ZN7cutlass13device_kernelIN5flash19enable_sm80_to_sm89INS1_16FlashAttnBwdSm80INS1_25CollectiveMainloopBwdSm80ILi2ELi2EN4cute5tupleIJNS5_1CILi64EEENS7_ILi128EEES8_EEENS_10bfloat16_tEfNS_4arch4Sm80ELb0ELb0ELb1ELb1ELb1ELb0ELb0ELb0ELi2ELi2ELi4ELi2ELb1EEENS1_24CollectiveEpilogueBwdGQAISA_fSD_Li256ELb1ELb1EEENS1_19SingleTileSchedulerILb1ELb0ELb0ELi128EEEEEEEEEvNT_6ParamsE$_ZN4cute5tupleIJNS_15ArithmeticTupleIJiiEEEiiiEEC2ERKS2_RKiS7_S7_,@function
        .size           $_ZN7cutlass13device_kernelIN5flash19enable_sm80_to_sm89INS1_16FlashAttnBwdSm80INS1_25CollectiveMainloopBwdSm80ILi2ELi2EN4cute5tupleIJNS5_1CILi64EEENS7_ILi128EEES8_EEENS_10bfloat16_tEfNS_4arch4Sm80ELb0ELb0ELb1ELb1ELb1ELb0ELb0ELb0ELi2ELi2ELi4ELi2ELb1EEENS1_24CollectiveEpilogueBwdGQAISA_fSD_Li256ELb1ELb1EEENS1_19SingleTileSchedulerILb1ELb0ELb0ELi128EEEEEEEEEvNT_6ParamsE$_ZN4cute5tupleIJNS_15ArithmeticTupleIJiiEEEiiiEEC2ERKS2_RKiS7_S7_,($_ZN7cutlass13device_kernelIN5flash19enable_sm80_to_sm89INS1_16FlashAttnBwdSm80INS1_25CollectiveMainloopBwdSm80ILi2ELi2EN4cute5tupleIJNS5_1CILi64EEENS7_ILi128EEES8_EEENS_10bfloat16_tEfNS_4arch4Sm80ELb0ELb0ELb1ELb1ELb1ELb0ELb0ELb0ELi2ELi2ELi4ELi2ELb1EEENS1_24CollectiveEpilogueBwdGQAISA_fSD_Li256ELb1ELb1EEENS1_19SingleTileSchedulerILb1ELb0ELb0ELi128EEEEEEEEEvNT_6ParamsE$_ZN4cute5tupleIJNS_1CILi0EEES2_S2_iEEC2ERKS2_S5_S5_RKi - $_ZN7cutlass13device_kernelIN5flash19enable_sm80_to_sm89INS1_16FlashAttnBwdSm80INS1_25CollectiveMainloopBwdSm80ILi2ELi2EN4cute5tupleIJNS5_1CILi64EEENS7_ILi128EEES8_EEENS_10bfloat16_tEfNS_4arch4Sm80ELb0ELb0ELb1ELb1ELb1ELb0ELb0ELb0ELi2ELi2ELi4ELi2ELb1EEENS1_24CollectiveEpilogueBwdGQAISA_fSD_Li256ELb1ELb1EEENS1_19SingleTileSchedulerILb1ELb0ELb0ELi128EEEEEEEEEvNT_6ParamsE$_ZN4cute5tupleIJNS_15ArithmeticTupleIJiiEEEiiiEEC2ERKS2_RKiS7_S7_)
$_ZN7cutlass13device_kernelIN5flash19enable_sm80_to_sm89INS1_16FlashAttnBwdSm80INS1_25CollectiveMainloopBwdSm80ILi2ELi2EN4cute5tupleIJNS5_1CILi64EEENS7_ILi128EEES8_EEENS_10bfloat16_tEfNS_4arch4Sm80ELb0ELb0ELb1ELb1ELb1ELb0ELb0ELb0ELi2ELi2ELi4ELi2ELb1EEENS1_24CollectiveEpilogueBwdGQAISA_fSD_Li256ELb1ELb1EEENS1_19SingleTileSchedulerILb1ELb0ELb0ELi128EEEEEEEEEvNT_6ParamsE$_ZN4cute5tupleIJNS_15ArithmeticTupleIJiiEEEiiiEEC2ERKS2_RKiS7_S7_:
[----:B------:R-:W-:Y:S02]  /*7590*/  MOV R18, 0x75b0 ;  /* 0x000075b000127802 */ /* 0x000fe40000000f00 */
[----:B------:R-:W-:Y:S05]  /*75a0*/  CALL.REL.NOINC `($_ZN7cutlass13device_kernelIN5flash19enable_sm80_to_sm89INS1_16FlashAttnBwdSm80INS1_25CollectiveMainloopBwdSm80ILi2ELi2EN4cute5tupleIJNS5_1CILi64EEENS7_ILi128EEES8_EEENS_10bfloat16_tEfNS_4arch4Sm80ELb0ELb0ELb1ELb1ELb1ELb0ELb0ELb0ELi2ELi2ELi4ELi2ELb1EEENS1_24CollectiveEpilogueBwdGQAISA_fSD_Li256ELb1ELb1EEENS1_19SingleTileSchedulerILb1ELb0ELb0ELi128EEEEEEEEEvNT_6ParamsE$_ZN4cute3eso3ESOILb0ELb0EJNS_15ArithmeticTupleIJiiEEEiiiEEC2ERKS3_RKiS8_S8_) ;  /* 0xfffff16000007944 */ /* 0x000fea0003c3ffff */
[----:B-1----:R-:W-:Y:S02]  /*75b0*/  MOV R6, R52 ;  /* 0x0000003400067202 */ /* 0x002fe40000000f00 */
[----:B------:R-:W-:-:S04]  /*75c0*/  MOV R7, 0x0 ;  /* 0x0000000000077802 */ /* 0x000fc80000000f00 */
[----:B------:R-:W-:Y:S05]  /*75d0*/  RET.REL.NODEC R6 `(_ZN7cutlass13device_kernelIN5flash19enable_sm80_to_sm89INS1_16FlashAttnBwdSm80INS1_25CollectiveMainloopBwdSm80ILi2ELi2EN4cute5tupleIJNS5_1CILi64EEENS7_ILi128EEES8_EEENS_10bfloat16_tEfNS_4arch4Sm80ELb0ELb0ELb1ELb1ELb1ELb0ELb0ELb0ELi2ELi2ELi4ELi2ELb1EEENS1_24CollectiveEpilogueBwdGQAISA_fSD_Li256ELb1ELb1EEENS1_19SingleTileSchedulerILb1ELb0ELb0ELi128EEEEEEEEEvNT_6ParamsE) ;  /* 0xffff8a2006007950 */ /* 0x000fea0003c3ffff */
        .type           $_ZN7cutlass13device_kernelIN5flash19enable_sm80_to_sm89INS1_16FlashAttnBwdSm80INS1_25CollectiveMainloopBwdSm80ILi2ELi2EN4cute5tupleIJNS5_1CILi64EEENS7_ILi128EEES8_EEENS_10bfloat16_tEfNS_4arch4Sm80ELb0ELb0ELb1ELb1ELb1ELb0ELb0ELb0ELi2ELi2ELi4ELi2ELb1EEENS1_24CollectiveEpilogueBwdGQAISA_fSD_Li256ELb1ELb1EEENS1_19SingleTileSchedulerILb1ELb0ELb0ELi128EEEEEEEEEvNT_6ParamsE$_ZN4cute5tupleIJNS_1CILi0EEES2_S2_iEEC2ERKS2_S5_S5_RKi,@function
        .size           $_ZN7cutlass13device_kernelIN5flash19enable_sm80_to_sm89INS1_16FlashAttnBwdSm80INS1_25CollectiveMainloopBwdSm80ILi2ELi2EN4cute5tupleIJNS5_1CILi64EEENS7_ILi128EEES8_EEENS_10bfloat16_tEfNS_4arch4Sm80ELb0ELb0ELb1ELb1ELb1ELb0ELb0ELb0ELi2ELi2ELi4ELi2ELb1EEENS1_24CollectiveEpilogueBwdGQAISA_fSD_Li256ELb1ELb1EEENS1_19SingleTileSchedulerILb1ELb0ELb0ELi128EEEEEEEEEvNT_6ParamsE$_ZN4cute5tupleIJNS_1CILi0EEES2_S2_iEEC2ERKS2_S5_S5_RKi,($_ZN7cutlass13device_kernelIN5flash19enable_sm80_to_sm89INS1_16FlashAttnBwdSm80INS1_25CollectiveMainloopBwdSm80ILi2ELi2EN4cute5tupleIJNS5_1CILi64EEENS7_ILi128EEES8_EEENS_10bfloat16_tEfNS_4arch4Sm80ELb0ELb0ELb1ELb1ELb1ELb0ELb0ELb0ELi2ELi2ELi4ELi2ELb1EEENS1_24CollectiveEpilogueBwdGQAISA_fSD_Li256ELb1ELb1EEENS1_19SingleTileSchedulerILb1ELb0ELb0ELi128EEEEEEEEEvNT_6ParamsE$_ZN4cute5tupleIJNS_1CILi0EEES2_iEEC2ERKS2_S5_RKi - $_ZN7cutlass13device_kernelIN5flash19enable_sm80_to_sm89INS1_16FlashAttnBwdSm80INS1_25CollectiveMainloopBwdSm80ILi2ELi2EN4cute5tupleIJNS5_1CILi64EEENS7_ILi128EEES8_EEENS_10bfloat16_tEfNS_4arch4Sm80ELb0ELb0ELb1ELb1ELb1ELb0ELb0ELb0ELi2ELi2ELi4ELi2ELb1EEENS1_24CollectiveEpilogueBwdGQAISA_fSD_Li256ELb1ELb1EEENS1_19SingleTileSchedulerILb1ELb0ELb0ELi128EEEEEEEEEvNT_6ParamsE$_ZN4cute5tupleIJNS_1CILi0EEES2_S2_iEEC2ERKS2_S5_S5_RKi)
$_ZN7cutlass13device_kernelIN5flash19enable_sm80_to_sm89INS1_16FlashAttnBwdSm80INS1_25CollectiveMainloopBwdSm80ILi2ELi2EN4cute5tupleIJNS5_1CILi64EEENS7_ILi128EEES8_EEENS_10bfloat16_tEfNS_4arch4Sm80ELb0ELb0ELb1ELb1ELb1ELb0ELb0ELb0ELi2ELi2ELi4ELi2ELb1EEENS1_24CollectiveEpilogueBwdGQAISA_fSD_Li256ELb1ELb1EEENS1_19SingleTileSchedulerILb1ELb0ELb0ELi128EEEEEEEEEvNT_6ParamsE$_ZN4cute5tupleIJNS_1CILi0EEES2_S2_iEEC2ERKS2_S5_S5_RKi:
[----:B------:R-:W-:Y:S02]  /*75e0*/  MOV R10, 0x7600 ;  /* 0x00007600000a7802 */ /* 0x000fe40000000f00 */
[----:B------:R-:W-:Y:S05]  /*75f0*/  CALL.REL.NOINC `($_ZN7cutlass13device_kernelIN5flash19enable_sm80_to_sm89INS1_16FlashAttnBwdSm80INS1_25CollectiveMainloopBwdSm80ILi2ELi2EN4cute5tupleIJNS5_1CILi64EEENS7_ILi128EEES8_EEENS_10bfloat16_tEfNS_4arch4Sm80ELb0ELb0ELb1ELb1ELb1ELb0ELb0ELb0ELi2ELi2ELi4ELi2ELb1EEENS1_24CollectiveEpilogueBwdGQAISA_fSD_Li256ELb1ELb1EEENS1_19SingleTileSchedulerILb1ELb0ELb0ELi128EEEEEEEEEvNT_6ParamsE$_ZN4cute3eso3ESOILb1ELb0EJNS_1CILi0EEES3_S3_iEEC2ERKS3_S6_S6_RKi) ;  /* 0xfffff79000007944 */ /* 0x000fea0003c3ffff */
[----:B------:R-:W-:-:S04]  /*7600*/  MOV R17, 0x0 ;  /* 0x0000000000117802 */ /* 0x000fc80000000f00 */
[----:B------:R-:W-:Y:S05]  /*7610*/  RET.REL.NODEC R16 `(_ZN7cutlass13device_kernelIN5flash19enable_sm80_to_sm89INS1_16FlashAttnBwdSm80INS1_25CollectiveMainloopBwdSm80ILi2ELi2EN4cute5tupleIJNS5_1CILi64EEENS7_ILi128EEES8_EEENS_10bfloat16_tEfNS_4arch4Sm80ELb0ELb0ELb1ELb1ELb1ELb0ELb0ELb0ELi2ELi2ELi4ELi2ELb1EEENS1_24CollectiveEpilogueBwdGQAISA_fSD_Li256ELb1ELb1EEENS1_19SingleTileSchedulerILb1ELb0ELb0ELi128EEEEEEEEEvNT_6ParamsE) ;  /* 0xffff89e010007950 */ /* 0x000fea0003c3ffff */
        .type           $_ZN7cutlass13device_kernelIN5flash19enable_sm80_to_sm89INS1_16FlashAttnBwdSm80INS1_25CollectiveMainloopBwdSm80ILi2ELi2EN4cute5tupleIJNS5_1CILi64EEENS7_ILi128EEES8_EEENS_10bfloat16_tEfNS_4arch4Sm80ELb0ELb0ELb1ELb1ELb1ELb0ELb0ELb0ELi2ELi2ELi4ELi2ELb1EEENS1_24CollectiveEpilogueBwdGQAISA_fSD_Li256ELb1ELb1EEENS1_19SingleTileSchedulerILb1ELb0ELb0ELi128EEEEEEEEEvNT_6ParamsE$_ZN4cute5tupleIJNS_1CILi0EEES2_iEEC2ERKS2_S5_RKi,@function
        .size           $_ZN7cutlass13device_kernelIN5flash19enable_sm80_to_sm89INS1_16FlashAttnBwdSm80INS1_25CollectiveMainloopBwdSm80ILi2ELi2EN4cute5tupleIJNS5_1CILi64EEENS7_ILi128EEES8_EEENS_10bfloat16_tEfNS_4arch4Sm80ELb0ELb0ELb1ELb1ELb1ELb0ELb0ELb0ELi2ELi2ELi4ELi2ELb1EEENS1_24CollectiveEpilogueBwdGQAISA_fSD_Li256ELb1ELb1EEENS1_19SingleTileSchedulerILb1ELb0ELb0ELi128EEEEEEEEEvNT_6ParamsE$_ZN4cute5tupleIJNS_1CILi0EEES2_iEEC2ERKS2_S5_RKi,($_ZN7cutlass13device_kernelIN5flash19enable_sm80_to_sm89INS1_16FlashAttnBwdSm80INS1_25CollectiveMainloopBwdSm80ILi2ELi2EN4cute5tupleIJNS5_1CILi64EEENS7_ILi128EEES8_EEENS_10bfloat16_tEfNS_4arch4Sm80ELb0ELb0ELb1ELb1ELb1ELb0ELb0ELb0ELi2ELi2ELi4ELi2ELb1EEENS1_24CollectiveEpilogueBwdGQAISA_fSD_Li256ELb1ELb1EEENS1_19SingleTileSchedulerILb1ELb0ELb0ELi128EEEEEEEEEvNT_6ParamsE$_ZN4cute5tupleIJNS_1CILi0EEES2_iiEEC2ERKS2_S5_RKiS7_ - $_ZN7cutlass13device_kernelIN5flash19enable_sm80_to_sm89INS1_16FlashAttnBwdSm80INS1_25CollectiveMainloopBwdSm80ILi2ELi2EN4cute5tupleIJNS5_1CILi64EEENS7_ILi128EEES8_EEENS_10bfloat16_tEfNS_4arch4Sm80ELb0ELb0ELb1ELb1ELb1ELb0ELb0ELb0ELi2ELi2ELi4ELi2ELb1EEENS1_24CollectiveEpilogueBwdGQAISA_fSD_Li256ELb1ELb1EEENS1_19SingleTileSchedulerILb1ELb0ELb0ELi128EEEEEEEEEvNT_6ParamsE$_ZN4cute5tupleIJNS_1CILi0EEES2_iEEC2ERKS2_S5_RKi)
$_ZN7cutlass13device_kernelIN5flash19enable_sm80_to_sm89INS1_16FlashAttnBwdSm80INS1_25CollectiveMainloopBwdSm80ILi2ELi2EN4cute5tupleIJNS5_1CILi64EEENS7_ILi128EEES8_EEENS_10bfloat16_tEfNS_4arch4Sm80ELb0ELb0ELb1ELb1ELb1ELb0ELb0ELb0ELi2ELi2ELi4ELi2ELb1EEENS1_24CollectiveEpilogueBwdGQAISA_fSD_Li256ELb1ELb1EEENS1_19SingleTileSchedulerILb1ELb0ELb0ELi128EEEEEEEEEvNT_6ParamsE$_ZN4cute5tupleIJNS_1CILi0EEES2_iEEC2ERKS2_S5_RKi:
[----:B------:R-:W-:Y:S02]  /*7620*/  MOV R16, 0x7640 ;  /* 0x0000764000107802 */ /* 0x000fe40000000f00 */
[----:B------:R-:W-:Y:S05]  /*7630*/  CALL.REL.NOINC `($_ZN7cutlass13device_kernelIN5flash19enable_sm80_to_sm89INS1_16FlashAttnBwdSm80INS1_25CollectiveMainloopBwdSm80ILi2ELi2EN4cute5tupleIJNS5_1CILi64EEENS7_ILi128EEES8_EEENS_10bfloat16_tEfNS_4arch4Sm80ELb0ELb0ELb1ELb1ELb1ELb0ELb0ELb0ELi2ELi2ELi4ELi2ELb1EEENS1_24CollectiveEpilogueBwdGQAISA_fSD_Li256ELb1ELb1EEENS1_19SingleTileSchedulerILb1ELb0ELb0ELi128EEEEEEEEEvNT_6ParamsE$_ZN4cute3eso3ESOILb1ELb0EJNS_1CILi0EEES3_iEEC2ERKS3_S6_RKi) ;  /* 0xfffff7a000007944 */ /* 0x000fea0003c3ffff */
[----:B-1----:R-:W-:Y:S02]  /*7640*/  MOV R6, R18 ;  /* 0x0000001200067202 */ /* 0x002fe40000000f00 */
[----:B------:R-:W-:-:S04]  /*7650*/  MOV R7, 0x0 ;  /* 0x0000000000077802 */ /* 0x000fc80000000f00 */
[----:B------:R-:W-:Y:S05]  /*7660*/  RET.REL.NODEC R6 `(_ZN7cutlass13device_kernelIN5flash19enable_sm80_to_sm89INS1_16FlashAttnBwdSm80INS1_25CollectiveMainloopBwdSm80ILi2ELi2EN4cute5tupleIJNS5_1CILi64EEENS7_ILi128EEES8_EEENS_10bfloat16_tEfNS_4arch4Sm80ELb0ELb0ELb1ELb1ELb1ELb0ELb0ELb0ELi2ELi2ELi4ELi2ELb1EEENS1_24CollectiveEpilogueBwdGQAISA_fSD_Li256ELb1ELb1EEENS1_19SingleTileSchedulerILb1ELb0ELb0ELi128EEEEEEEEEvNT_6ParamsE) ;  /* 0xffff899006007950 */ /* 0x000fea0003c3ffff */
        .type           $_ZN7cutlass13device_kernelIN5flash19enable_sm80_to_sm89INS1_16FlashAttnBwdSm80INS1_25CollectiveMainloopBwdSm80ILi2ELi2EN4cute5tupleIJNS5_1CILi64EEENS7_ILi128EEES8_EEENS_10bfloat16_tEfNS_4arch4Sm80ELb0ELb0ELb1ELb1ELb1ELb0ELb0ELb0ELi2ELi2ELi4ELi2ELb1EEENS1_24CollectiveEpilogueBwdGQAISA_fSD_Li256ELb1ELb1EEENS1_19SingleTileSchedulerILb1ELb0ELb0ELi128EEEEEEEEEvNT_6ParamsE$_ZN4cute5tupleIJNS_1CILi0EEES2_iiEEC2ERKS2_S5_RKiS7_,@function
        .size           $_ZN7cutlass13device_kernelIN5flash19enable_sm80_to_sm89INS1_16FlashAttnBwdSm80INS1_25CollectiveMainloopBwdSm80ILi2ELi2EN4cute5tupleIJNS5_1CILi64EEENS7_ILi128EEES8_EEENS_10bfloat16_tEfNS_4arch4Sm80ELb0ELb0ELb1ELb1ELb1ELb0ELb0ELb0ELi2ELi2ELi4ELi2ELb1EEENS1_24CollectiveEpilogueBwdGQAISA_fSD_Li256ELb1ELb1EEENS1_19SingleTileSchedulerILb1ELb0ELb0ELi128EEEEEEEEEvNT_6ParamsE$_ZN4cute5tupleIJNS_1CILi0EEES2_iiEEC2ERKS2_S5_RKiS7_,($_ZN7cutlass13device_kernelIN5flash19enable_sm80_to_sm89INS1_16FlashAttnBwdSm80INS1_25CollectiveMainloopBwdSm80ILi2ELi2EN4cute5tupleIJNS5_1CILi64EEENS7_ILi128EEES8_EEENS_10bfloat16_tEfNS_4arch4Sm80ELb0ELb0ELb1ELb1ELb1ELb0ELb0ELb0ELi2ELi2ELi4ELi2ELb1EEENS1_24CollectiveEpilogueBwdGQAISA_fSD_Li256ELb1ELb1EEENS1_19SingleTileSchedulerILb1ELb0ELb0ELi128EEEEEEEEEvNT_6ParamsE$_ZN4cute5tupleIJNS_1CILi0EEEiEEC2ERKS2_RKi - $_ZN7cutlass13device_kernelIN5flash19enable_sm80_to_sm89INS1_16FlashAttnBwdSm80INS1_25CollectiveMainloopBwdSm80ILi2ELi2EN4cute5tupleIJNS5_1CILi64EEENS7_ILi128EEES8_EEENS_10bfloat16_tEfNS_4arch4Sm80ELb0ELb0ELb1ELb1ELb1ELb0ELb0ELb0ELi2ELi2ELi4ELi2ELb1EEENS1_24CollectiveEpilogueBwdGQAISA_fSD_Li256ELb1ELb1EEENS1_19SingleTileSchedulerILb1ELb0ELb0ELi128EEEEEEEEEvNT_6ParamsE$_ZN4cute5tupleIJNS_1CILi0EEES2_iiEEC2ERKS2_S5_RKiS7_)
$_ZN7cutlass13device_kernelIN5flash19enable_sm80_to_sm89INS1_16FlashAttnBwdSm80INS1_25CollectiveMainloopBwdSm80ILi2ELi2EN4cute5tupleIJNS5_1CILi64EEENS7_ILi128EEES8_EEENS_10bfloat16_tEfNS_4arch4Sm80ELb0ELb0ELb1ELb1ELb1ELb0ELb0ELb0ELi2ELi2ELi4ELi2ELb1EEENS1_24CollectiveEpilogueBwdGQAISA_fSD_Li256ELb1ELb1EEENS1_19SingleTileSchedulerILb1ELb0ELb0ELi128EEEEEEEEEvNT_6ParamsE$_ZN4cute5tupleIJNS_1CILi0EEES2_iiEEC2ERKS2_S5_RKiS7_:
[----:B------:R-:W-:Y:S02]  /*7670*/  MOV R16, 0x7690 ;  /* 0x0000769000107802 */ /* 0x000fe40000000f00 */
[----:B------:R-:W-:Y:S05]  /*7680*/  CALL.REL.NOINC `($_ZN7cutlass13device_kernelIN5flash19enable_sm80_to_sm89INS1_16FlashAttnBwdSm80INS1_25CollectiveMainloopBwdSm80ILi2ELi2EN4cute5tupleIJNS5_1CILi64EEENS7_ILi128EEES8_EEENS_10bfloat16_tEfNS_4arch4Sm80ELb0ELb0ELb1ELb1ELb1ELb0ELb0ELb0ELi2ELi2ELi4ELi2ELb1EEENS1_24CollectiveEpilogueBwdGQAISA_fSD_Li256ELb1ELb1EEENS1_19SingleTileSchedulerILb1ELb0ELb0ELi128EEEEEEEEEvNT_6ParamsE$_ZN4cute3eso3ESOILb1ELb0EJNS_1CILi0EEES3_iiEEC2ERKS3_S6_RKiS8_) ;  /* 0xfffff7e000007944 */ /* 0x000fea0003c3ffff */
[----:B------:R-:W-:Y:S02]  /*7690*/  MOV R16, R18 ;  /* 0x0000001200107202 */ /* 0x000fe40000000f00 */
[----:B------:R-:W-:-:S04]  /*76a0*/  MOV R17, 0x0 ;  /* 0x0000000000117802 */ /* 0x000fc80000000f00 */
[----:B------:R-:W-:Y:S05]  /*76b0*/  RET.REL.NODEC R16 `(_ZN7cutlass13device_kernelIN5flash19enable_sm80_to_sm89INS1_16FlashAttnBwdSm80INS1_25CollectiveMainloopBwdSm80ILi2ELi2EN4cute5tupleIJNS5_1CILi64EEENS7_ILi128EEES8_EEENS_10bfloat16_tEfNS_4arch4Sm80ELb0ELb0ELb1ELb1ELb1ELb0ELb0ELb0ELi2ELi2ELi4ELi2ELb1EEENS1_24CollectiveEpilogueBwdGQAISA_fSD_Li256ELb1ELb1EEENS1_19SingleTileSchedulerILb1ELb0ELb0ELi128EEEEEEEEEvNT_6ParamsE) ;  /* 0xffff894010007950 */ /* 0x000fea0003c3ffff */
        .type           $_ZN7cutlass13device_kernelIN5flash19enable_sm80_to_sm89INS1_16FlashAttnBwdSm80INS1_25CollectiveMainloopBwdSm80ILi2ELi2EN4cute5tupleIJNS5_1CILi64EEENS7_ILi128EEES8_EEENS_10bfloat16_tEfNS_4arch4Sm80ELb0ELb0ELb1ELb1ELb1ELb0ELb0ELb0ELi2ELi2ELi4ELi2ELb1EEENS1_24CollectiveEpilogueBwdGQAISA_fSD_Li256ELb1ELb1EEENS1_19SingleTileSchedulerILb1ELb0ELb0ELi128EEEEEEEEEvNT_6ParamsE$_ZN4cute5tupleIJNS_1CILi0EEEiEEC2ERKS2_RKi,@function
        .size           $_ZN7cutlass13device_kernelIN5flash19enable_sm80_to_sm89INS1_16FlashAttnBwdSm80INS1_25CollectiveMainloopBwdSm80ILi2ELi2EN4cute5tupleIJNS5_1CILi64EEENS7_ILi128EEES8_EEENS_10bfloat16_tEfNS_4arch4Sm80ELb0ELb0ELb1ELb1ELb1ELb0ELb0ELb0ELi2ELi2ELi4ELi2ELb1EEENS1_24CollectiveEpilogueBwdGQAISA_fSD_Li256ELb1ELb1EEENS1_19SingleTileSchedulerILb1ELb0ELb0ELi128EEEEEEEEEvNT_6ParamsE$_ZN4cute5tupleIJNS_1CILi0EEEiEEC2ERKS2_RKi,($_ZN7cutlass13device_kernelIN5flash19enable_sm80_to_sm89INS1_16FlashAttnBwdSm80INS1_25CollectiveMainloopBwdSm80ILi2ELi2EN4cute5tupleIJNS5_1CILi64EEENS7_ILi128EEES8_EEENS_10bfloat16_tEfNS_4arch4Sm80ELb0ELb0ELb1ELb1ELb1ELb0ELb0ELb0ELi2ELi2ELi4ELi2ELb1EEENS1_24CollectiveEpilogueBwdGQAISA_fSD_Li256ELb1ELb1EEENS1_19SingleTileSchedulerILb1ELb0ELb0ELi128EEEEEEEEEvNT_6ParamsE$_ZN4cute5tupleIJNS_1CILi0EEEiiiEEC2ERKS2_RKiS7_S7_ - $_ZN7cutlass13device_kernelIN5flash19enable_sm80_to_sm89INS1_16FlashAttnBwdSm80INS1_25CollectiveMainloopBwdSm80ILi2ELi2EN4cute5tupleIJNS5_1CILi64EEENS7_ILi128EEES8_EEENS_10bfloat16_tEfNS_4arch4Sm80ELb0ELb0ELb1ELb1ELb1ELb0ELb0ELb0ELi2ELi2ELi4ELi2ELb1EEENS1_24CollectiveEpilogueBwdGQAISA_fSD_Li256ELb1ELb1EEENS1_19SingleTileSchedulerILb1ELb0ELb0ELi128EEEEEEEEEvNT_6ParamsE$_ZN4cute5tupleIJNS_1CILi0EEEiEEC2ERKS2_RKi)
$_ZN7cutlass13device_kernelIN5flash19enable_sm80_to_sm89INS1_16FlashAttnBwdSm80INS1_25CollectiveMainloopBwdSm80ILi2ELi2EN4cute5tupleIJNS5_1CILi64EEENS7_ILi128EEES8_EEENS_10bfloat16_tEfNS_4arch4Sm80ELb0ELb0ELb1ELb1ELb1ELb0ELb0ELb0ELi2ELi2ELi4ELi2ELb1EEENS1_24CollectiveEpilogueBwdGQAISA_fSD_Li256ELb1ELb1EEENS1_19SingleTileSchedulerILb1ELb0ELb0ELi128EEEEEEEEEvNT_6ParamsE$_ZN4cute5tupleIJNS_1CILi0EEEiEEC2ERKS2_RKi:
[----:B------:R-:W-:Y:S02]  /*76c0*/  MOV R16, 0x76e0 ;  /* 0x000076e000107802 */ /* 0x000fe40000000f00 */
[----:B------:R-:W-:Y:S05]  /*76d0*/  CALL.REL.NOINC `($_ZN7cutlass13device_kernelIN5flash19enable_sm80_to_sm89INS1_16FlashAttnBwdSm80INS1_25CollectiveMainloopBwdSm80ILi2ELi2EN4cute5tupleIJNS5_1CILi64EEENS7_ILi128EEES8_EEENS_10bfloat16_tEfNS_4arch4Sm80ELb0ELb0ELb1ELb1ELb1ELb0ELb0ELb0ELi2ELi2ELi4ELi2ELb1EEENS1_24CollectiveEpilogueBwdGQAISA_fSD_Li256ELb1ELb1EEENS1_19SingleTileSchedulerILb1ELb0ELb0ELi128EEEEEEEEEvNT_6ParamsE$_ZN4cute3eso3ESOILb1ELb0EJNS_1CILi0EEEiEEC2ERKS3_RKi) ;  /* 0xfffff80000007944 */ /* 0x000fea0003c3ffff */
[----:B-1----:R-:W-:Y:S02]  /*76e0*/  MOV R6, R18 ;  /* 0x0000001200067202 */ /* 0x002fe40000000f00 */
[----:B------:R-:W-:-:S04]  /*76f0*/  MOV R7, 0x0 ;  /* 0x0000000000077802 */ /* 0x000fc80000000f00 */
[----:B------:R-:W-:Y:S05]  /*7700*/  RET.REL.NODEC R6 `(_ZN7cutlass13device_kernelIN5flash19enable_sm80_to_sm89INS1_16FlashAttnBwdSm80INS1_25CollectiveMainloopBwdSm80ILi2ELi2EN4cute5tupleIJNS5_1CILi64EEENS7_ILi128EEES8_EEENS_10bfloat16_tEfNS_4arch4Sm80ELb0ELb0ELb1ELb1ELb1ELb0ELb0ELb0ELi2ELi2ELi4ELi2ELb1EEENS1_24CollectiveEpilogueBwdGQAISA_fSD_Li256ELb1ELb1EEENS1_19SingleTileSchedulerILb1ELb0ELb0ELi128EEEEEEEEEvNT_6ParamsE) ;  /* 0xffff88f006007950 */ /* 0x000fea0003c3ffff */
        .type           $_ZN7cutlass13device_kernelIN5flash19enable_sm80_to_sm89INS1_16FlashAttnBwdSm80INS1_25CollectiveMainloopBwdSm80ILi2ELi2EN4cute5tupleIJNS5_1CILi64EEENS7_ILi128EEES8_EEENS_10bfloat16_tEfNS_4arch4Sm80ELb0ELb0ELb1ELb1ELb1ELb0ELb0ELb0ELi2ELi2ELi4ELi2ELb1EEENS1_24CollectiveEpilogueBwdGQAISA_fSD_Li256ELb1ELb1EEENS1_19SingleTileSchedulerILb1ELb0ELb0ELi128EEEEEEEEEvNT_6ParamsE$_ZN4cute5tupleIJNS_1CILi0EEEiiiEEC2ERKS2_RKiS7_S7_,@function
        .size           $_ZN7cutlass13device_kernelIN5flash19enable_sm80_to_sm89INS1_16FlashAttnBwdSm80INS1_25CollectiveMainloopBwdSm80ILi2ELi2EN4cute5tupleIJNS5_1CILi64EEENS7_ILi128EEES8_EEENS_10bfloat16_tEfNS_4arch4Sm80ELb0ELb0ELb1ELb1ELb1ELb0ELb0ELb0ELi2ELi2ELi4ELi2ELb1EEENS1_24CollectiveEpilogueBwdGQAISA_fSD_Li256ELb1ELb1EEENS1_19SingleTileSchedulerILb1ELb0ELb0ELi128EEEEEEEEEvNT_6ParamsE$_ZN4cute5tupleIJNS_1CILi0EEEiiiEEC2ERKS2_RKiS7_S7_,($_ZN7cutlass13device_kernelIN5flash19enable_sm80_to_sm89INS1_16FlashAttnBwdSm80INS1_25CollectiveMainloopBwdSm80ILi2ELi2EN4cute5tupleIJNS5_1CILi64EEENS7_ILi128EEES8_EEENS_10bfloat16_tEfNS_4arch4Sm80ELb0ELb0ELb1ELb1ELb1ELb0ELb0ELb0ELi2ELi2ELi4ELi2ELb1EEENS1_24CollectiveEpilogueBwdGQAISA_fSD_Li256ELb1ELb1EEENS1_19SingleTileSchedulerILb1ELb0ELb0ELi128EEEEEEEEEvNT_6ParamsE$_ZN4cute5tupleIJiEEC2ERKi - $_ZN7cutlass13device_kernelIN5flash19enable_sm80_to_sm89INS1_16FlashAttnBwdSm80INS1_25CollectiveMainloopBwdSm80ILi2ELi2EN4cute5tupleIJNS5_1CILi64EEENS7_ILi128EEES8_EEENS_10bfloat16_tEfNS_4arch4Sm80ELb0ELb0ELb1ELb1ELb1ELb0ELb0ELb0ELi2ELi2ELi4ELi2ELb1EEENS1_24CollectiveEpilogueBwdGQAISA_fSD_Li256ELb1ELb1EEENS1_19SingleTileSchedulerILb1ELb0ELb0ELi128EEEEEEEEEvNT_6ParamsE$_ZN4cute5tupleIJNS_1CILi0EEEiiiEEC2ERKS2_RKiS7_S7_)
$_ZN7cutlass13device_kernelIN5flash19enable_sm80_to_sm89INS1_16FlashAttnBwdSm80INS1_25CollectiveMainloopBwdSm80ILi2ELi2EN4cute5tupleIJNS5_1CILi64EEENS7_ILi128EEES8_EEENS_10bfloat16_tEfNS_4arch4Sm80ELb0ELb0ELb1ELb1ELb1ELb0ELb0ELb0ELi2ELi2ELi4ELi2ELb1EEENS1_24CollectiveEpilogueBwdGQAISA_fSD_Li256ELb1ELb1EEENS1_19SingleTileSchedulerILb1ELb0ELb0ELi128EEEEEEEEEvNT_6ParamsE$_ZN4cute5tupleIJNS_1CILi0EEEiiiEEC2ERKS2_RKiS7_S7_:
[----:B------:R-:W-:Y:S02]  /*7710*/  MOV R10, 0x7730 ;  /* 0x00007730000a7802 */ /* 0x000fe40000000f00 */
[----:B------:R-:W-:Y:S05]  /*7720*/  CALL.REL.NOINC `($_ZN7cutlass13device_kernelIN5flash19enable_sm80_to_sm89INS1_16FlashAttnBwdSm80INS1_25CollectiveMainloopBwdSm80ILi2ELi2EN4cute5tupleIJNS5_1CILi64EEENS7_ILi128EEES8_EEENS_10bfloat16_tEfNS_4arch4Sm80ELb0ELb0ELb1ELb1ELb1ELb0ELb0ELb0ELi2ELi2ELi4ELi2ELb1EEENS1_24CollectiveEpilogueBwdGQAISA_fSD_Li256ELb1ELb1EEENS1_19SingleTileSchedulerILb1ELb0ELb0ELi128EEEEEEEEEvNT_6ParamsE$_ZN4cute3eso3ESOILb1ELb0EJNS_1CILi0EEEiiiEEC2ERKS3_RKiS8_S8_) ;  /* 0xfffff87000007944 */ /* 0x000fea0003c3ffff */
[----:B-1----:R-:W-:Y:S02]  /*7730*/  MOV R6, R18 ;  /* 0x0000001200067202 */ /* 0x002fe40000000f00 */
[----:B------:R-:W-:-:S04]  /*7740*/  MOV R7, 0x0 ;  /* 0x0000000000077802 */ /* 0x000fc80000000f00 */
[----:B------:R-:W-:Y:S05]  /*7750*/  RET.REL.NODEC R6 `(_ZN7cutlass13device_kernelIN5flash19enable_sm80_to_sm89INS1_16FlashAttnBwdSm80INS1_25CollectiveMainloopBwdSm80ILi2ELi2EN4cute5tupleIJNS5_1CILi64EEENS7_ILi128EEES8_EEENS_10bfloat16_tEfNS_4arch4Sm80ELb0ELb0ELb1ELb1ELb1ELb0ELb0ELb0ELi2ELi2ELi4ELi2ELb1EEENS1_24CollectiveEpilogueBwdGQAISA_fSD_Li256ELb1ELb1EEENS1_19SingleTileSchedulerILb1ELb0ELb0ELi128EEEEEEEEEvNT_6ParamsE) ;  /* 0xffff88a006007950 */ /* 0x000fea0003c3ffff */
        .type           $_ZN7cutlass13device_kernelIN5flash19enable_sm80_to_sm89INS1_16FlashAttnBwdSm80INS1_25CollectiveMainloopBwdSm80ILi2ELi2EN4cute5tupleIJNS5_1CILi64EEENS7_ILi128EEES8_EEENS_10bfloat16_tEfNS_4arch4Sm80ELb0ELb0ELb1ELb1ELb1ELb0ELb0ELb0ELi2ELi2ELi4ELi2ELb1EEENS1_24CollectiveEpilogueBwdGQAISA_fSD_Li256ELb1ELb1EEENS1_19SingleTileSchedulerILb1ELb0ELb0ELi128EEEEEEEEEvNT_6ParamsE$_ZN4cute5tupleIJiEEC2ERKi,@function
        .size           $_ZN7cutlass13device_kernelIN5flash19enable_sm80_to_sm89INS1_16FlashAttnBwdSm80INS1_25CollectiveMainloopBwdSm80ILi2ELi2EN4cute5tupleIJNS5_1CILi64EEENS7_ILi128EEES8_EEENS_10bfloat16_tEfNS_4arch4Sm80ELb0ELb0ELb1ELb1ELb1ELb0ELb0ELb0ELi2ELi2ELi4ELi2ELb1EEENS1_24CollectiveEpilogueBwdGQAISA_fSD_Li256ELb1ELb1EEENS1_19SingleTileSchedulerILb1ELb0ELb0ELi128EEEEEEEEEvNT_6ParamsE$_ZN4cute5tupleIJiEEC2ERKi,($_ZN7cutlass13device_kernelIN5flash19enable_sm80_to_sm89INS1_16FlashAttnBwdSm80INS1_25CollectiveMainloopBwdSm80ILi2ELi2EN4cute5tupleIJNS5_1CILi64EEENS7_ILi128EEES8_EEENS_10bfloat16_tEfNS_4arch4Sm80ELb0ELb0ELb1ELb1ELb1ELb0ELb0ELb0ELi2ELi2ELi4ELi2ELb1EEENS1_24CollectiveEpilogueBwdGQAISA_fSD_Li256ELb1ELb1EEENS1_19SingleTileSchedulerILb1ELb0ELb0ELi128EEEEEEEEEvNT_6ParamsE$_ZN4cute5tupleIJiNS_1CILi0EEEEEC2ERKiRKS2_ - $_ZN7cutlass13device_kernelIN5flash19enable_sm80_to_sm89INS1_16FlashAttnBwdSm80INS1_25CollectiveMainloopBwdSm80ILi2ELi2EN4cute5tupleIJNS5_1CILi64EEENS7_ILi128EEES8_EEENS_10bfloat16_tEfNS_4arch4Sm80ELb0ELb0ELb1ELb1ELb1ELb0ELb0ELb0ELi2ELi2ELi4ELi2ELb1EEENS1_24CollectiveEpilogueBwdGQAISA_fSD_Li256ELb1ELb1EEENS1_19SingleTileSchedulerILb1ELb0ELb0ELi128EEEEEEEEEvNT_6ParamsE$_ZN4cute5tupleIJiEEC2ERKi)
$_ZN7cutlass13device_kernelIN5flash19enable_sm80_to_sm89INS1_16FlashAttnBwdSm80INS1_25CollectiveMainloopBwdSm80ILi2ELi2EN4cute5tupleIJNS5_1CILi64EEENS7_ILi128EEES8_EEENS_10bfloat16_tEfNS_4arch4Sm80ELb0ELb0ELb1ELb1ELb1ELb0ELb0ELb0ELi2ELi2ELi4ELi2ELb1EEENS1_24CollectiveEpilogueBwdGQAISA_fSD_Li256ELb1ELb1EEENS1_19SingleTileSchedulerILb1ELb0ELb0ELi128EEEEEEEEEvNT_6ParamsE$_ZN4cute5tupleIJiEEC2ERKi:
[----:B------:R-:W-:Y:S02]  /*7760*/  MOV R18, 0x7780 ;  /* 0x0000778000127802 */ /* 0x000fe40000000f00 */
[----:B------:R-:W-:Y:S05]  /*7770*/  CALL.REL.NOINC `($_ZN7cutlass13device_kernelIN5flash19enable_sm80_to_sm89INS1_16FlashAttnBwdSm80INS1_25CollectiveMainloopBwdSm80ILi2ELi2EN4cute5tupleIJNS5_1CILi64EEENS7_ILi128EEES8_EEENS_10bfloat16_tEfNS_4arch4Sm80ELb0ELb0ELb1ELb1ELb1ELb0ELb0ELb0ELi2ELi2ELi4ELi2ELb1EEENS1_24CollectiveEpilogueBwdGQAISA_fSD_Li256ELb1ELb1EEENS1_19SingleTileSchedulerILb1ELb0ELb0ELi128EEEEEEEEEvNT_6ParamsE$_ZN4cute3eso3ESOILb0ELb1EJiEEC2ERKi) ;  /* 0xfffff40000007944 */ /* 0x000fea0003c3ffff */
[----:B-1----:R-:W-:Y:S02]  /*7780*/  MOV R6, R16 ;  /* 0x0000001000067202 */ /* 0x002fe40000000f00 */
[----:B------:R-:W-:-:S04]  /*7790*/  MOV R7, 0x0 ;  /* 0x0000000000077802 */ /* 0x000fc80000000f00 */
[----:B------:R-:W-:Y:S05]  /*77a0*/  RET.REL.NODEC R6 `(_ZN7cutlass13device_kernelIN5flash19enable_sm80_to_sm89INS1_16FlashAttnBwdSm80INS1_25CollectiveMainloopBwdSm80ILi2ELi2EN4cute5tupleIJNS5_1CILi64EEENS7_ILi128EEES8_EEENS_10bfloat16_tEfNS_4arch4Sm80ELb0ELb0ELb1ELb1ELb1ELb0ELb0ELb0ELi2ELi2ELi4ELi2ELb1EEENS1_24CollectiveEpilogueBwdGQAISA_fSD_Li256ELb1ELb1EEENS1_19SingleTileSchedulerILb1ELb0ELb0ELi128EEEEEEEEEvNT_6ParamsE) ;  /* 0xffff885006007950 */ /* 0x000fea0003c3ffff */
        .type           $_ZN7cutlass13device_kernelIN5flash19enable_sm80_to_sm89INS1_16FlashAttnBwdSm80INS1_25CollectiveMainloopBwdSm80ILi2ELi2EN4cute5tupleIJNS5_1CILi64EEENS7_ILi128EEES8_EEENS_10bfloat16_tEfNS_4arch4Sm80ELb0ELb0ELb1ELb1ELb1ELb0ELb0ELb0ELi2ELi2ELi4ELi2ELb1EEENS1_24CollectiveEpilogueBwdGQAISA_fSD_Li256ELb1ELb1EEENS1_19SingleTileSchedulerILb1ELb0ELb0ELi128EEEEEEEEEvNT_6ParamsE$_ZN4cute5tupleIJiNS_1CILi0EEEEEC2ERKiRKS2_,@function
        .size           $_ZN7cutlass13device_kernelIN5flash19enable_sm80_to_sm89INS1_16FlashAttnBwdSm80INS1_25CollectiveMainloopBwdSm80ILi2ELi2EN4cute5tupleIJNS5_1CILi64EEENS7_ILi128EEES8_EEENS_10bfloat16_tEfNS_4arch4Sm80ELb0ELb0ELb1ELb1ELb1ELb0ELb0ELb0ELi2ELi2ELi4ELi2ELb1EEENS1_24CollectiveEpilogueBwdGQAISA_fSD_Li256ELb1ELb1EEENS1_19SingleTileSchedulerILb1ELb0ELb0ELi128EEEEEEEEEvNT_6ParamsE$_ZN4cute5tupleIJiNS_1CILi0EEEEEC2ERKiRKS2_,($_ZN7cutlass13device_kernelIN5flash19enable_sm80_to_sm89INS1_16FlashAttnBwdSm80INS1_25CollectiveMainloopBwdSm80ILi2ELi2EN4cute5tupleIJNS5_1CILi64EEENS7_ILi128EEES8_EEENS_10bfloat16_tEfNS_4arch4Sm80ELb0ELb0ELb1ELb1ELb1ELb0ELb0ELb0ELi2ELi2ELi4ELi2ELb1EEENS1_24CollectiveEpilogueBwdGQAISA_fSD_Li256ELb1ELb1EEENS1_19SingleTileSchedulerILb1ELb0ELb0ELi128EEEEEEEEEvNT_6ParamsE$_ZN4cute5tupleIJiiEEC2ERKiS3_ - $_ZN7cutlass13device_kernelIN5flash19enable_sm80_to_sm89INS1_16FlashAttnBwdSm80INS1_25CollectiveMainloopBwdSm80ILi2ELi2EN4cute5tupleIJNS5_1CILi64EEENS7_ILi128EEES8_EEENS_10bfloat16_tEfNS_4arch4Sm80ELb0ELb0ELb1ELb1ELb1ELb0ELb0ELb0ELi2ELi2ELi4ELi2ELb1EEENS1_24CollectiveEpilogueBwdGQAISA_fSD_Li256ELb1ELb1EEENS1_19SingleTileSchedulerILb1ELb0ELb0ELi128EEEEEEEEEvNT_6ParamsE$_ZN4cute5tupleIJiNS_1CILi0EEEEEC2ERKiRKS2_)
$_ZN7cutlass13device_kernelIN5flash19enable_sm80_to_sm89INS1_16FlashAttnBwdSm80INS1_25CollectiveMainloopBwdSm80ILi2ELi2EN4cute5tupleIJNS5_1CILi64EEENS7_ILi128EEES8_EEENS_10bfloat16_tEfNS_4arch4Sm80ELb0ELb0ELb1ELb1ELb1ELb0ELb0ELb0ELi2ELi2ELi4ELi2ELb1EEENS1_24CollectiveEpilogueBwdGQAISA_fSD_Li256ELb1ELb1EEENS1_19SingleTileSchedulerILb1ELb0ELb0ELi128EEEEEEEEEvNT_6ParamsE$_ZN4cute5tupleIJiNS_1CILi0EEEEEC2ERKiRKS2_:
[----:B------:R-:W-:Y:S02]  /*77b0*/  MOV R8, 0x77d0 ;  /* 0x000077d000087802 */ /* 0x000fe40000000f00 */
[----:B------:R-:W-:Y:S05]  /*77c0*/  CALL.REL.NOINC `($_ZN7cutlass13device_kernelIN5flash19enable_sm80_to_sm89INS1_16FlashAttnBwdSm80INS1_25CollectiveMainloopBwdSm80ILi2ELi2EN4cute5tupleIJNS5_1CILi64EEENS7_ILi128EEES8_EEENS_10bfloat16_tEfNS_4arch4Sm80ELb0ELb0ELb1ELb1ELb1ELb0ELb0ELb0ELi2ELi2ELi4ELi2ELb1EEENS1_24CollectiveEpilogueBwdGQAISA_fSD_Li256ELb1ELb1EEENS1_19SingleTileSchedulerILb1ELb0ELb0ELi128EEEEEEEEEvNT_6ParamsE$_ZN4cute3eso3ESOILb0ELb1EJiNS_1CILi0EEEEEC2ERKiRKS3_) ;  /* 0xfffff40000007944 */ /* 0x000fea0003c3ffff */
[----:B-1----:R-:W-:Y:S02]  /*77d0*/  MOV R6, R16 ;  /* 0x0000001000067202 */ /* 0x002fe40000000f00 */
[----:B------:R-:W-:-:S04]  /*77e0*/  MOV R7, 0x0 ;  /* 0x0000000000077802 */ /* 0x000fc80000000f00 */
[----:B------:R-:W-:Y:S05]  /*77f0*/  RET.REL.NODEC R6 `(_ZN7cutlass13device_kernelIN5flash19enable_sm80_to_sm89INS1_16FlashAttnBwdSm80INS1_25CollectiveMainloopBwdSm80ILi2ELi2EN4cute5tupleIJNS5_1CILi64EEENS7_ILi128EEES8_EEENS_10bfloat16_tEfNS_4arch4Sm80ELb0ELb0ELb1ELb1ELb1ELb0ELb0ELb0ELi2ELi2ELi4ELi2ELb1EEENS1_24CollectiveEpilogueBwdGQAISA_fSD_Li256ELb1ELb1EEENS1_19SingleTileSchedulerILb1ELb0ELb0ELi128EEEEEEEEEvNT_6ParamsE) ;  /* 0xffff880006007950 */ /* 0x000fea0003c3ffff */
        .type           $_ZN7cutlass13device_kernelIN5flash19enable_sm80_to_sm89INS1_16FlashAttnBwdSm80INS1_25CollectiveMainloopBwdSm80ILi2ELi2EN4cute5tupleIJNS5_1CILi64EEENS7_ILi128EEES8_EEENS_10bfloat16_tEfNS_4arch4Sm80ELb0ELb0ELb1ELb1ELb1ELb0ELb0ELb0ELi2ELi2ELi4ELi2ELb1EEENS1_24CollectiveEpilogueBwdGQAISA_fSD_Li256ELb1ELb1EEENS1_19SingleTileSchedulerILb1ELb0ELb0ELi128EEEEEEEEEvNT_6ParamsE$_ZN4cute5tupleIJiiEEC2ERKiS3_,@function
        .size           $_ZN7cutlass13device_kernelIN5flash19enable_sm80_to_sm89INS1_16FlashAttnBwdSm80INS1_25CollectiveMainloopBwdSm80ILi2ELi2EN4cute5tupleIJNS5_1CILi64EEENS7_ILi128EEES8_EEENS_10bfloat16_tEfNS_4arch4Sm80ELb0ELb0ELb1ELb1ELb1ELb0ELb0ELb0ELi2ELi2ELi4ELi2ELb1EEENS1_24CollectiveEpilogueBwdGQAISA_fSD_Li256ELb1ELb1EEENS1_19SingleTileSchedulerILb1ELb0ELb0ELi128EEEEEEEEEvNT_6ParamsE$_ZN4cute5tupleIJiiEEC2ERKiS3_,($_ZN7cutlass13device_kernelIN5flash19enable_sm80_to_sm89INS1_16FlashAttnBwdSm80INS1_25CollectiveMainloopBwdSm80ILi2ELi2EN4cute5tupleIJNS5_1CILi64EEENS7_ILi128EEES8_EEENS_10bfloat16_tEfNS_4arch4Sm80ELb0ELb0ELb1ELb1ELb1ELb0ELb0ELb0ELi2ELi2ELi4ELi2ELb1EEENS1_24CollectiveEpilogueBwdGQAISA_fSD_Li256ELb1ELb1EEENS1_19SingleTileSchedulerILb1ELb0ELb0ELi128EEEEEEEEEvNT_6ParamsE$_ZN4cute8gmem_ptrIPKN7cutlass10bfloat16_tEECI1NS_12iter_adaptorIS4_S5_EEES4_ - $_ZN7cutlass13device_kernelIN5flash19enable_sm80_to_sm89INS1_16FlashAttnBwdSm80INS1_25CollectiveMainloopBwdSm80ILi2ELi2EN4cute5tupleIJNS5_1CILi64EEENS7_ILi128EEES8_EEENS_10bfloat16_tEfNS_4arch4Sm80ELb0ELb0ELb1ELb1ELb1ELb0ELb0ELb0ELi2ELi2ELi4ELi2ELb1EEENS1_24CollectiveEpilogueBwdGQAISA_fSD_Li256ELb1ELb1EEENS1_19SingleTileSchedulerILb1ELb0ELb0ELi128EEEEEEEEEvNT_6ParamsE$_ZN4cute5tupleIJiiEEC2ERKiS3_)
$_ZN7cutlass13device_kernelIN5flash19enable_sm80_to_sm89INS1_16FlashAttnBwdSm80INS1_25CollectiveMainloopBwdSm80ILi2ELi2EN4cute5tupleIJNS5_1CILi64EEENS7_ILi128EEES8_EEENS_10bfloat16_tEfNS_4arch4Sm80ELb0ELb0ELb1ELb1ELb1ELb0ELb0ELb0ELi2ELi2ELi4ELi2ELb1EEENS1_24CollectiveEpilogueBwdGQAISA_fSD_Li256ELb1ELb1EEENS1_19SingleTileSchedulerILb1ELb0ELb0ELi128EEEEEEEEEvNT_6ParamsE$_ZN4cute5tupleIJiiEEC2ERKiS3_:
[----:B------:R-:W-:Y:S02]  /*7800*/  MOV R10, 0x7820 ;  /* 0x00007820000a7802 */ /* 0x000fe40000000f00 */
[----:B------:R-:W-:Y:S05]  /*7810*/  CALL.REL.NOINC `($_ZN7cutlass13device_kernelIN5flash19enable_sm80_to_sm89INS1_16FlashAttnBwdSm80INS1_25CollectiveMainloopBwdSm80ILi2ELi2EN4cute5tupleIJNS5_1CILi64EEENS7_ILi128EEES8_EEENS_10bfloat16_tEfNS_4arch4Sm80ELb0ELb0ELb1ELb1ELb1ELb0ELb0ELb0ELi2ELi2ELi4ELi2ELb1EEENS1_24CollectiveEpilogueBwdGQAISA_fSD_Li256ELb1ELb1EEENS1_19SingleTileSchedulerILb1ELb0ELb0ELi128EEEEEEEEEvNT_6ParamsE$_ZN4cute3eso3ESOILb0ELb0EJiiEEC2ERKiS4_) ;  /* 0xfffff1c000007944 */ /* 0x000fea0003c3ffff */
[----:B------:R-:W-:-:S04]  /*7820*/  MOV R9, 0x0 ;  /* 0x0000000000097802 */ /* 0x000fc80000000f00 */
[----:B------:R-:W-:Y:S05]  /*7830*/  RET.REL.NODEC R8 `(_ZN7cutlass13device_kernelIN5flash19enable_sm80_to_sm89INS1_16FlashAttnBwdSm80INS1_25CollectiveMainloopBwdSm80ILi2ELi2EN4cute5tupleIJNS5_1CILi64EEENS7_ILi128EEES8_EEENS_10bfloat16_tEfNS_4arch4Sm80ELb0ELb0ELb1ELb1ELb1ELb0ELb0ELb0ELi2ELi2ELi4ELi2ELb1EEENS1_24CollectiveEpilogueBwdGQAISA_fSD_Li256ELb1ELb1EEENS1_19SingleTileSchedulerILb1ELb0ELb0ELi128EEEEEEEEEvNT_6ParamsE) ;  /* 0xffff87c008007950 */ /* 0x000fea0003c3ffff */
        .type           $_ZN7cutlass13device_kernelIN5flash19enable_sm80_to_sm89INS1_16FlashAttnBwdSm80INS1_25CollectiveMainloopBwdSm80ILi2ELi2EN4cute5tupleIJNS5_1CILi64EEENS7_ILi128EEES8_EEENS_10bfloat16_tEfNS_4arch4Sm80ELb0ELb0ELb1ELb1ELb1ELb0ELb0ELb0ELi2ELi2ELi4ELi2ELb1EEENS1_24CollectiveEpilogueBwdGQAISA_fSD_Li256ELb1ELb1EEENS1_19SingleTileSchedulerILb1ELb0ELb0ELi128EEEEEEEEEvNT_6ParamsE$_ZN4cute8gmem_ptrIPKN7cutlass10bfloat16_tEECI1NS_12iter_adaptorIS4_S5_EEES4_,@function
        .size           $_ZN7cutlass13device_kernelIN5flash19enable_sm80_to_sm89INS1_16FlashAttnBwdSm80INS1_25CollectiveMainloopBwdSm80ILi2ELi2EN4cute5tupleIJNS5_1CILi64EEENS7_ILi128EEES8_EEENS_10bfloat16_tEfNS_4arch4Sm80ELb0ELb0ELb1ELb1ELb1ELb0ELb0ELb0ELi2ELi2ELi4ELi2ELb1EEENS1_24CollectiveEpilogueBwdGQAISA_fSD_Li256ELb1ELb1EEENS1_19SingleTileSchedulerILb1ELb0ELb0ELi128EEEEEEEEEvNT_6ParamsE$_ZN4cute8gmem_ptrIPKN7cutlass10bfloat16_tEECI1NS_12iter_adaptorIS4_S5_EEES4_,($_ZN7cutlass13device_kernelIN5flash19enable_sm80_to_sm89INS1_16FlashAttnBwdSm80INS1_25CollectiveMainloopBwdSm80ILi2ELi2EN4cute5tupleIJNS5_1CILi64EEENS7_ILi128EEES8_EEENS_10bfloat16_tEfNS_4arch4Sm80ELb0ELb0ELb1ELb1ELb1ELb0ELb0ELb0ELi2ELi2ELi4ELi2ELb1EEENS1_24CollectiveEpilogueBwdGQAISA_fSD_Li256ELb1ELb1EEENS1_19SingleTileSchedulerILb1ELb0ELb0ELi128EEEEEEEEEvNT_6ParamsE$_ZN4cute8gmem_ptrIPKN7cutlass9uint128_tEECI1NS_12iter_adaptorIS4_S5_EEES4_ - $_ZN7cutlass13device_kernelIN5flash19enable_sm80_to_sm89INS1_16FlashAttnBwdSm80INS1_25CollectiveMainloopBwdSm80ILi2ELi2EN4cute5tupleIJNS5_1CILi64EEENS7_ILi128EEES8_EEENS_10bfloat16_tEfNS_4arch4Sm80ELb0ELb0ELb1ELb1ELb1ELb0ELb0ELb0ELi2ELi2ELi4ELi2ELb1EEENS1_24CollectiveEpilogueBwdGQAISA_fSD_Li256ELb1ELb1EEENS1_19SingleTileSchedulerILb1ELb0ELb0ELi128EEEEEEEEEvNT_6ParamsE$_ZN4cute8gmem_ptrIPKN7cutlass10bfloat16_tEECI1NS_12iter_adaptorIS4_S5_EEES4_)
$_ZN7cutlass13device_kernelIN5flash19enable_sm80_to_sm89INS1_16FlashAttnBwdSm80INS1_25CollectiveMainloopBwdSm80ILi2ELi2EN4cute5tupleIJNS5_1CILi64EEENS7_ILi128EEES8_EEENS_10bfloat16_tEfNS_4arch4Sm80ELb0ELb0ELb1ELb1ELb1ELb0ELb0ELb0ELi2ELi2ELi4ELi2ELb1EEENS1_24CollectiveEpilogueBwdGQAISA_fSD_Li256ELb1ELb1EEENS1_19SingleTileSchedulerILb1ELb0ELb0ELi128EEEEEEEEEvNT_6ParamsE$_ZN4cute8gmem_ptrIPKN7cutlass10bfloat16_tEECI1NS_12iter_adaptorIS4_S5_EEES4_:
[----:B------:R-:W-:Y:S02]  /*7840*/  MOV R18, 0x7860 ;  /* 0x0000786000127802 */ /* 0x000fe40000000f00 */
[----:B------:R-:W-:Y:S05]  /*7850*/  CALL.REL.NOINC `($_ZN7cutlass13device_kernelIN5flash19enable_sm80_to_sm89INS1_16FlashAttnBwdSm80INS1_25CollectiveMainloopBwdSm80ILi2ELi2EN4cute5tupleIJNS5_1CILi64EEENS7_ILi128EEES8_EEENS_10bfloat16_tEfNS_4arch4Sm80ELb0ELb0ELb1ELb1ELb1ELb0ELb0ELb0ELi2ELi2ELi4ELi2ELb1EEENS1_24CollectiveEpilogueBwdGQAISA_fSD_Li256ELb1ELb1EEENS1_19SingleTileSchedulerILb1ELb0ELb0ELi128EEEEEEEEEvNT_6ParamsE$_ZN4cute12iter_adaptorIPKN7cutlass10bfloat16_tENS_8gmem_ptrIS4_EEEC2ES4_) ;  /* 0xffffecd000007944 */ /* 0x000fea0003c3ffff */
[----:B------:R-:W-:Y:S02]  /*7860*/  MOV R10, R16 ;  /* 0x00000010000a7202 */ /* 0x000fe40000000f00 */
[----:B-1----:R-:W-:-:S04]  /*7870*/  MOV R11, 0x0 ;  /* 0x00000000000b7802 */ /* 0x002fc80000000f00 */
[----:B------:R-:W-:Y:S05]  /*7880*/  RET.REL.NODEC R10 `(_ZN7cutlass13device_kernelIN5flash19enable_sm80_to_sm89INS1_16FlashAttnBwdSm80INS1_25CollectiveMainloopBwdSm80ILi2ELi2EN4cute5tupleIJNS5_1CILi64EEENS7_ILi128EEES8_EEENS_10bfloat16_tEfNS_4arch4Sm80ELb0ELb0ELb1ELb1ELb1ELb0ELb0ELb0ELi2ELi2ELi4ELi2ELb1EEENS1_24CollectiveEpilogueBwdGQAISA_fSD_Li256ELb1ELb1EEENS1_19SingleTileSchedulerILb1ELb0ELb0ELi128EEEEEEEEEvNT_6ParamsE) ;  /* 0xffff87700a007950 */ /* 0x000fea0003c3ffff */
        .type           $_ZN7cutlass13device_kernelIN5flash19enable_sm80_to_sm89INS1_16FlashAttnBwdSm80INS1_25CollectiveMainloopBwdSm80ILi2ELi2EN4cute5tupleIJNS5_1CILi64EEENS7_ILi128EEES8_EEENS_10bfloat16_tEfNS_4arch4Sm80ELb0ELb0ELb1ELb1ELb1ELb0ELb0ELb0ELi2ELi2ELi4ELi2ELb1EEENS1_24CollectiveEpilogueBwdGQAISA_fSD_Li256ELb1ELb1EEENS1_19SingleTileSchedulerILb1ELb0ELb0ELi128EEEEEEEEEvNT_6ParamsE$_ZN4cute8gmem_ptrIPKN7cutlass9uint128_tEECI1NS_12iter_adaptorIS4_S5_EEES4_,@function
        .size           $_ZN7cutlass13device_kernelIN5flash19enable_sm80_to_sm89INS1_16FlashAttnBwdSm80INS1_25CollectiveMainloopBwdSm80ILi2ELi2EN4cute5tupleIJNS5_1CILi64EEENS7_ILi128EEES8_EEENS_10bfloat16_tEfNS_4arch4Sm80ELb0ELb0ELb1ELb1ELb1ELb0ELb0ELb0ELi2ELi2ELi4ELi2ELb1EEENS1_24CollectiveEpilogueBwdGQAISA_fSD_Li256ELb1ELb1EEENS1_19SingleTileSchedulerILb1ELb0ELb0ELi128EEEEEEEEEvNT_6ParamsE$_ZN4cute8gmem_ptrIPKN7cutlass9uint128_tEECI1NS_12iter_adaptorIS4_S5_EEES4_,($_ZN7cutlass13device_kernelIN5flash19enable_sm80_to_sm89INS1_16FlashAttnBwdSm80INS1_25CollectiveMainloopBwdSm80ILi2ELi2EN4cute5tupleIJNS5_1CILi64EEENS7_ILi128EEES8_EEENS_10bfloat16_tEfNS_4arch4Sm80ELb0ELb0ELb1ELb1ELb1ELb0ELb0ELb0ELi2ELi2ELi4ELi2ELb1EEENS1_24CollectiveEpilogueBwdGQAISA_fSD_Li256ELb1ELb1EEENS1_19SingleTileSchedulerILb1ELb0ELb0ELi128EEEEEEEEEvNT_6ParamsE$_ZN4cute8gmem_ptrIPKfECI1NS_12iter_adaptorIS2_S3_EEES2_ - $_ZN7cutlass13device_kernelIN5flash19enable_sm80_to_sm89INS1_16FlashAttnBwdSm80INS1_25CollectiveMainloopBwdSm80ILi2ELi2EN4cute5tupleIJNS5_1CILi64EEENS7_ILi128EEES8_EEENS_10bfloat16_tEfNS_4arch4Sm80ELb0ELb0ELb1ELb1ELb1ELb0ELb0ELb0ELi2ELi2ELi4ELi2ELb1EEENS1_24CollectiveEpilogueBwdGQAISA_fSD_Li256ELb1ELb1EEENS1_19SingleTileSchedulerILb1ELb0ELb0ELi128EEEEEEEEEvNT_6ParamsE$_ZN4cute8gmem_ptrIPKN7cutlass9uint128_tEECI1NS_12iter_adaptorIS4_S5_EEES4_)
$_ZN7cutlass13device_kernelIN5flash19enable_sm80_to_sm89INS1_16FlashAttnBwdSm80INS1_25CollectiveMainloopBwdSm80ILi2ELi2EN4cute5tupleIJNS5_1CILi64EEENS7_ILi128EEES8_EEENS_10bfloat16_tEfNS_4arch4Sm80ELb0ELb0ELb1ELb1ELb1ELb0ELb0ELb0ELi2ELi2ELi4ELi2ELb1EEENS1_24CollectiveEpilogueBwdGQAISA_fSD_Li256ELb1ELb1EEENS1_19SingleTileSchedulerILb1ELb0ELb0ELi128EEEEEEEEEvNT_6ParamsE$_ZN4cute8gmem_ptrIPKN7cutlass9uint128_tEECI1NS_12iter_adaptorIS4_S5_EEES4_:
[----:B------:R-:W-:Y:S02]  /*7890*/  MOV R18, 0x78b0 ;  /* 0x000078b000127802 */ /* 0x000fe40000000f00 */
[----:B------:R-:W-:Y:S05]  /*78a0*/  CALL.REL.NOINC `($_ZN7cutlass13device_kernelIN5flash19enable_sm80_to_sm89INS1_16FlashAttnBwdSm80INS1_25CollectiveMainloopBwdSm80ILi2ELi2EN4cute5tupleIJNS5_1CILi64EEENS7_ILi128EEES8_EEENS_10bfloat16_tEfNS_4arch4Sm80ELb0ELb0ELb1ELb1ELb1ELb0ELb0ELb0ELi2ELi2ELi4ELi2ELb1EEENS1_24CollectiveEpilogueBwdGQAISA_fSD_Li256ELb1ELb1EEENS1_19SingleTileSchedulerILb1ELb0ELb0ELi128EEEEEEEEEvNT_6ParamsE$_ZN4cute12iter_adaptorIPKN7cutlass9uint128_tENS_8gmem_ptrIS4_EEEC2ES4_) ;  /* 0xffffecf000007944 */ /* 0x000fea0003c3ffff */
[----:B-1----:R-:W-:Y:S02]  /*78b0*/  MOV R6, R16 ;  /* 0x0000001000067202 */ /* 0x002fe40000000f00 */
[----:B------:R-:W-:-:S04]  /*78c0*/  MOV R7, 0x0 ;  /* 0x0000000000077802 */ /* 0x000fc80000000f00 */
[----:B------:R-:W-:Y:S05]  /*78d0*/  RET.REL.NODEC R6 `(_ZN7cutlass13device_kernelIN5flash19enable_sm80_to_sm89INS1_16FlashAttnBwdSm80INS1_25CollectiveMainloopBwdSm80ILi2ELi2EN4cute5tupleIJNS5_1CILi64EEENS7_ILi128EEES8_EEENS_10bfloat16_tEfNS_4arch4Sm80ELb0ELb0ELb1ELb1ELb1ELb0ELb0ELb0ELi2ELi2ELi4ELi2ELb1EEENS1_24CollectiveEpilogueBwdGQAISA_fSD_Li256ELb1ELb1EEENS1_19SingleTileSchedulerILb1ELb0ELb0ELi128EEEEEEEEEvNT_6ParamsE) ;  /* 0xffff872006007950 */ /* 0x000fea0003c3ffff */
        .type           $_ZN7cutlass13device_kernelIN5flash19enable_sm80_to_sm89INS1_16FlashAttnBwdSm80INS1_25CollectiveMainloopBwdSm80ILi2ELi2EN4cute5tupleIJNS5_1CILi64EEENS7_ILi128EEES8_EEENS_10bfloat16_tEfNS_4arch4Sm80ELb0ELb0ELb1ELb1ELb1ELb0ELb0ELb0ELi2ELi2ELi4ELi2ELb1EEENS1_24CollectiveEpilogueBwdGQAISA_fSD_Li256ELb1ELb1EEENS1_19SingleTileSchedulerILb1ELb0ELb0ELi128EEEEEEEEEvNT_6ParamsE$_ZN4cute8gmem_ptrIPKfECI1NS_12iter_adaptorIS2_S3_EEES2_,@function
        .size           $_ZN7cutlass13device_kernelIN5flash19enable_sm80_to_sm89INS1_16FlashAttnBwdSm80INS1_25CollectiveMainloopBwdSm80ILi2ELi2EN4cute5tupleIJNS5_1CILi64EEENS7_ILi128EEES8_EEENS_10bfloat16_tEfNS_4arch4Sm80ELb0ELb0ELb1ELb1ELb1ELb0ELb0ELb0ELi2ELi2ELi4ELi2ELb1EEENS1_24CollectiveEpilogueBwdGQAISA_fSD_Li256ELb1ELb1EEENS1_19SingleTileSchedulerILb1ELb0ELb0ELi128EEEEEEEEEvNT_6ParamsE$_ZN4cute8gmem_ptrIPKfECI1NS_12iter_adaptorIS2_S3_EEES2_,($_ZN7cutlass13device_kernelIN5flash19enable_sm80_to_sm89INS1_16FlashAttnBwdSm80INS1_25CollectiveMainloopBwdSm80ILi2ELi2EN4cute5tupleIJNS5_1CILi64EEENS7_ILi128EEES8_EEENS_10bfloat16_tEfNS_4arch4Sm80ELb0ELb0ELb1ELb1ELb1ELb0ELb0ELb0ELi2ELi2ELi4ELi2ELb1EEENS1_24CollectiveEpilogueBwdGQAISA_fSD_Li256ELb1ELb1EEENS1_19SingleTileSchedulerILb1ELb0ELb0ELi128EEEEEEEEEvNT_6ParamsE$_ZN4cute8smem_ptrIPN7cutlass10bfloat16_tEECI1NS_12iter_adaptorIS3_S4_EEES3_ - $_ZN7cutlass13device_kernelIN5flash19enable_sm80_to_sm89INS1_16FlashAttnBwdSm80INS1_25CollectiveMainloopBwdSm80ILi2ELi2EN4cute5tupleIJNS5_1CILi64EEENS7_ILi128EEES8_EEENS_10bfloat16_tEfNS_4arch4Sm80ELb0ELb0ELb1ELb1ELb1ELb0ELb0ELb0ELi2ELi2ELi4ELi2ELb1EEENS1_24CollectiveEpilogueBwdGQAISA_fSD_Li256ELb1ELb1EEENS1_19SingleTileSchedulerILb1ELb0ELb0ELi128EEEEEEEEEvNT_6ParamsE$_ZN4cute8gmem_ptrIPKfECI1NS_12iter_adaptorIS2_S3_EEES2_)
$_ZN7cutlass13device_kernelIN5flash19enable_sm80_to_sm89INS1_16FlashAttnBwdSm80INS1_25CollectiveMainloopBwdSm80ILi2ELi2EN4cute5tupleIJNS5_1CILi64EEENS7_ILi128EEES8_EEENS_10bfloat16_tEfNS_4arch4Sm80ELb0ELb0ELb1ELb1ELb1ELb0ELb0ELb0ELi2ELi2ELi4ELi2ELb1EEENS1_24CollectiveEpilogueBwdGQAISA_fSD_Li256ELb1ELb1EEENS1_19SingleTileSchedulerILb1ELb0ELb0ELi128EEEEEEEEEvNT_6ParamsE$_ZN4cute8gmem_ptrIPKfECI1NS_12iter_adaptorIS2_S3_EEES2_:
[----:B------:R-:W-:Y:S02]  /*78e0*/  MOV R18, 0x7900 ;  /* 0x0000790000127802 */ /* 0x000fe40000000f00 */
[----:B------:R-:W-:Y:S05]  /*78f0*/  CALL.REL.NOINC `($_ZN7cutlass13device_kernelIN5flash19enable_sm80_to_sm89INS1_16FlashAttnBwdSm80INS1_25CollectiveMainloopBwdSm80ILi2ELi2EN4cute5tupleIJNS5_1CILi64EEENS7_ILi128EEES8_EEENS_10bfloat16_tEfNS_4arch4Sm80ELb0ELb0ELb1ELb1ELb1ELb0ELb0ELb0ELi2ELi2ELi4ELi2ELb1EEENS1_24CollectiveEpilogueBwdGQAISA_fSD_Li256ELb1ELb1EEENS1_19SingleTileSchedulerILb1ELb0ELb0ELi128EEEEEEEEEvNT_6ParamsE$_ZN4cute12iter_adaptorIPKfNS_8gmem_ptrIS2_EEEC2ES2_) ;  /* 0xffffecf000007944 */ /* 0x000fea0003c3ffff */
[----:B------:R-:W-:-:S04]  /*7900*/  MOV R17, 0x0 ;  /* 0x0000000000117802 */ /* 0x000fc80000000f00 */
[----:B------:R-:W-:Y:S05]  /*7910*/  RET.REL.NODEC R16 `(_ZN7cutlass13device_kernelIN5flash19enable_sm80_to_sm89INS1_16FlashAttnBwdSm80INS1_25CollectiveMainloopBwdSm80ILi2ELi2EN4cute5tupleIJNS5_1CILi64EEENS7_ILi128EEES8_EEENS_10bfloat16_tEfNS_4arch4Sm80ELb0ELb0ELb1ELb1ELb1ELb0ELb0ELb0ELi2ELi2ELi4ELi2ELb1EEENS1_24CollectiveEpilogueBwdGQAISA_fSD_Li256ELb1ELb1EEENS1_19SingleTileSchedulerILb1ELb0ELb0ELi128EEEEEEEEEvNT_6ParamsE) ;  /* 0xffff86e010007950 */ /* 0x000fea0003c3ffff */
        .type           $_ZN7cutlass13device_kernelIN5flash19enable_sm80_to_sm89INS1_16FlashAttnBwdSm80INS1_25CollectiveMainloopBwdSm80ILi2ELi2EN4cute5tupleIJNS5_1CILi64EEENS7_ILi128EEES8_EEENS_10bfloat16_tEfNS_4arch4Sm80ELb0ELb0ELb1ELb1ELb1ELb0ELb0ELb0ELi2ELi2ELi4ELi2ELb1EEENS1_24CollectiveEpilogueBwdGQAISA_fSD_Li256ELb1ELb1EEENS1_19SingleTileSchedulerILb1ELb0ELb0ELi128EEEEEEEEEvNT_6ParamsE$_ZN4cute8smem_ptrIPN7cutlass10bfloat16_tEECI1NS_12iter_adaptorIS3_S4_EEES3_,@function
        .size           $_ZN7cutlass13device_kernelIN5flash19enable_sm80_to_sm89INS1_16FlashAttnBwdSm80INS1_25CollectiveMainloopBwdSm80ILi2ELi2EN4cute5tupleIJNS5_1CILi64EEENS7_ILi128EEES8_EEENS_10bfloat16_tEfNS_4arch4Sm80ELb0ELb0ELb1ELb1ELb1ELb0ELb0ELb0ELi2ELi2ELi4ELi2ELb1EEENS1_24CollectiveEpilogueBwdGQAISA_fSD_Li256ELb1ELb1EEENS1_19SingleTileSchedulerILb1ELb0ELb0ELi128EEEEEEEEEvNT_6ParamsE$_ZN4cute8smem_ptrIPN7cutlass10bfloat16_tEECI1NS_12iter_adaptorIS3_S4_EEES3_,($_ZN7cutlass13device_kernelIN5flash19enable_sm80_to_sm89INS1_16FlashAttnBwdSm80INS1_25CollectiveMainloopBwdSm80ILi2ELi2EN4cute5tupleIJNS5_1CILi64EEENS7_ILi128EEES8_EEENS_10bfloat16_tEfNS_4arch4Sm80ELb0ELb0ELb1ELb1ELb1ELb0ELb0ELb0ELi2ELi2ELi4ELi2ELb1EEENS1_24CollectiveEpilogueBwdGQAISA_fSD_Li256ELb1ELb1EEENS1_19SingleTileSchedulerILb1ELb0ELb0ELi128EEEEEEEEEvNT_6ParamsE$_ZN4cute8smem_ptrIPN7cutlass9uint128_tEECI1NS_12iter_adaptorIS3_S4_EEES3_ - $_ZN7cutlass13device_kernelIN5flash19enable_sm80_to_sm89INS1_16FlashAttnBwdSm80INS1_25CollectiveMainloopBwdSm80ILi2ELi2EN4cute5tupleIJNS5_1CILi64EEENS7_ILi128EEES8_EEENS_10bfloat16_tEfNS_4arch4Sm80ELb0ELb0ELb1ELb1ELb1ELb0ELb0ELb0ELi2ELi2ELi4ELi2ELb1EEENS1_24CollectiveEpilogueBwdGQAISA_fSD_Li256ELb1ELb1EEENS1_19SingleTileSchedulerILb1ELb0ELb0ELi128EEEEEEEEEvNT_6ParamsE$_ZN4cute8smem_ptrIPN7cutlass10bfloat16_tEECI1NS_12iter_adaptorIS3_S4_EEES3_)
$_ZN7cutlass13device_kernelIN5flash19enable_sm80_to_sm89INS1_16FlashAttnBwdSm80INS1_25CollectiveMainloopBwdSm80ILi2ELi2EN4cute5tupleIJNS5_1CILi64EEENS7_ILi128EEES8_EEENS_10bfloat16_tEfNS_4arch4Sm80ELb0ELb0ELb1ELb1ELb1ELb0ELb0ELb0ELi2ELi2ELi4ELi2ELb1EEENS1_24CollectiveEpilogueBwdGQAISA_fSD_Li256ELb1ELb1EEENS1_19SingleTileSchedulerILb1ELb0ELb0ELi128EEEEEEEEEvNT_6ParamsE$_ZN4cute8smem_ptrIPN7cutlass10bfloat16_tEECI1NS_12iter_adaptorIS3_S4_EEES3_:
[----:B------:R-:W-:Y:S02]  /*7920*/  MOV R18, 0x7940 ;  /* 0x0000794000127802 */ /* 0x000fe40000000f00 */
[----:B------:R-:W-:Y:S05]  /*7930*/  CALL.REL.NOINC `($_ZN7cutlass13device_kernelIN5flash19enable_sm80_to_sm89INS1_16FlashAttnBwdSm80INS1_25CollectiveMainloopBwdSm80ILi2ELi2EN4cute5tupleIJNS5_1CILi64EEENS7_ILi128EEES8_EEENS_10bfloat16_tEfNS_4arch4Sm80ELb0ELb0ELb1ELb1ELb1ELb0ELb0ELb0ELi2ELi2ELi4ELi2ELb1EEENS1_24CollectiveEpilogueBwdGQAISA_fSD_Li256ELb1ELb1EEENS1_19SingleTileSchedulerILb1ELb0ELb0ELi128EEEEEEEEEvNT_6ParamsE$_ZN4cute12iter_adaptorIPN7cutlass10bfloat16_tENS_8smem_ptrIS3_EEEC2ES3_) ;  /* 0xffffecf000007944 */ /* 0x000fea0003c3ffff */
[----:B-1----:R-:W-:Y:S02]  /*7940*/  MOV R6, R16 ;  /* 0x0000001000067202 */ /* 0x002fe40000000f00 */
[----:B------:R-:W-:-:S04]  /*7950*/  MOV R7, 0x0 ;  /* 0x0000000000077802 */ /* 0x000fc80000000f00 */
[----:B------:R-:W-:Y:S05]  /*7960*/  RET.REL.NODEC R6 `(_ZN7cutlass13device_kernelIN5flash19enable_sm80_to_sm89INS1_16FlashAttnBwdSm80INS1_25CollectiveMainloopBwdSm80ILi2ELi2EN4cute5tupleIJNS5_1CILi64EEENS7_ILi128EEES8_EEENS_10bfloat16_tEfNS_4arch4Sm80ELb0ELb0ELb1ELb1ELb1ELb0ELb0ELb0ELi2ELi2ELi4ELi2ELb1EEENS1_24CollectiveEpilogueBwdGQAISA_fSD_Li256ELb1ELb1EEENS1_19SingleTileSchedulerILb1ELb0ELb0ELi128EEEEEEEEEvNT_6ParamsE) ;  /* 0xffff869006007950 */ /* 0x000fea0003c3ffff */
        .type           $_ZN7cutlass13device_kernelIN5flash19enable_sm80_to_sm89INS1_16FlashAttnBwdSm80INS1_25CollectiveMainloopBwdSm80ILi2ELi2EN4cute5tupleIJNS5_1CILi64EEENS7_ILi128EEES8_EEENS_10bfloat16_tEfNS_4arch4Sm80ELb0ELb0ELb1ELb1ELb1ELb0ELb0ELb0ELi2ELi2ELi4ELi2ELb1EEENS1_24CollectiveEpilogueBwdGQAISA_fSD_Li256ELb1ELb1EEENS1_19SingleTileSchedulerILb1ELb0ELb0ELi128EEEEEEEEEvNT_6ParamsE$_ZN4cute8smem_ptrIPN7cutlass9uint128_tEECI1NS_12iter_adaptorIS3_S4_EEES3_,@function
        .size           $_ZN7cutlass13device_kernelIN5flash19enable_sm80_to_sm89INS1_16FlashAttnBwdSm80INS1_25CollectiveMainloopBwdSm80ILi2ELi2EN4cute5tupleIJNS5_1CILi64EEENS7_ILi128EEES8_EEENS_10bfloat16_tEfNS_4arch4Sm80ELb0ELb0ELb1ELb1ELb1ELb0ELb0ELb0ELi2ELi2ELi4ELi2ELb1EEENS1_24CollectiveEpilogueBwdGQAISA_fSD_Li256ELb1ELb1EEENS1_19SingleTileSchedulerILb1ELb0ELb0ELi128EEEEEEEEEvNT_6ParamsE$_ZN4cute8smem_ptrIPN7cutlass9uint128_tEECI1NS_12iter_adaptorIS3_S4_EEES3_,($_ZN7cutlass13device_kernelIN5flash19enable_sm80_to_sm89INS1_16FlashAttnBwdSm80INS1_25CollectiveMainloopBwdSm80ILi2ELi2EN4cute5tupleIJNS5_1CILi64EEENS7_ILi128EEES8_EEENS_10bfloat16_tEfNS_4arch4Sm80ELb0ELb0ELb1ELb1ELb1ELb0ELb0ELb0ELi2ELi2ELi4ELi2ELb1EEENS1_24CollectiveEpilogueBwdGQAISA_fSD_Li256ELb1ELb1EEENS1_19SingleTileSchedulerILb1ELb0ELb0ELi128EEEEEEEEEvNT_6ParamsE$_ZN4cute8smem_ptrIPfECI1NS_12iter_adaptorIS1_S2_EEES1_ - $_ZN7cutlass13device_kernelIN5flash19enable_sm80_to_sm89INS1_16FlashAttnBwdSm80INS1_25CollectiveMainloopBwdSm80ILi2ELi2EN4cute5tupleIJNS5_1CILi64EEENS7_ILi128EEES8_EEENS_10bfloat16_tEfNS_4arch4Sm80ELb0ELb0ELb1ELb1ELb1ELb0ELb0ELb0ELi2ELi2ELi4ELi2ELb1EEENS1_24CollectiveEpilogueBwdGQAISA_fSD_Li256ELb1ELb1EEENS1_19SingleTileSchedulerILb1ELb0ELb0ELi128EEEEEEEEEvNT_6ParamsE$_ZN4cute8smem_ptrIPN7cutlass9uint128_tEECI1NS_12iter_adaptorIS3_S4_EEES3_)
$_ZN7cutlass13device_kernelIN5flash19enable_sm80_to_sm89INS1_16FlashAttnBwdSm80INS1_25CollectiveMainloopBwdSm80ILi2ELi2EN4cute5tupleIJNS5_1CILi64EEENS7_ILi128EEES8_EEENS_10bfloat16_tEfNS_4arch4Sm80ELb0ELb0ELb1ELb1ELb1ELb0ELb0ELb0ELi2ELi2ELi4ELi2ELb1EEENS1_24CollectiveEpilogueBwdGQAISA_fSD_Li256ELb1ELb1EEENS1_19SingleTileSchedulerILb1ELb0ELb0ELi128EEEEEEEEEvNT_6ParamsE$_ZN4cute8smem_ptrIPN7cutlass9uint128_tEECI1NS_12iter_adaptorIS3_S4_EEES3_:
[----:B------:R-:W-:Y:S02]  /*7970*/  MOV R16, 0x7990 ;  /* 0x0000799000107802 */ /* 0x000fe40000000f00 */
[----:B------:R-:W-:Y:S05]  /*7980*/  CALL.REL.NOINC `($_ZN7cutlass13device_kernelIN5flash19enable_sm80_to_sm89INS1_16FlashAttnBwdSm80INS1_25CollectiveMainloopBwdSm80ILi2ELi2EN4cute5tupleIJNS5_1CILi64EEENS7_ILi128EEES8_EEENS_10bfloat16_tEfNS_4arch4Sm80ELb0ELb0ELb1ELb1ELb1ELb0ELb0ELb0ELi2ELi2ELi4ELi2ELb1EEENS1_24CollectiveEpilogueBwdGQAISA_fSD_Li256ELb1ELb1EEENS1_19SingleTileSchedulerILb1ELb0ELb0ELi128EEEEEEEEEvNT_6ParamsE$_ZN4cute12iter_adaptorIPN7cutlass9uint128_tENS_8smem_ptrIS3_EEEC2ES3_) ;  /* 0xffffecf000007944 */ /* 0x000fea0003c3ffff */
[----:B------:R-:W-:-:S04]  /*7990*/  MOV R11, 0x0 ;  /* 0x00000000000b7802 */ /* 0x000fc80000000f00 */
[----:B------:R-:W-:Y:S05]  /*79a0*/  RET.REL.NODEC R10 `(_ZN7cutlass13device_kernelIN5flash19enable_sm80_to_sm89INS1_16FlashAttnBwdSm80INS1_25CollectiveMainloopBwdSm80ILi2ELi2EN4cute5tupleIJNS5_1CILi64EEENS7_ILi128EEES8_EEENS_10bfloat16_tEfNS_4arch4Sm80ELb0ELb0ELb1ELb1ELb1ELb0ELb0ELb0ELi2ELi2ELi4ELi2ELb1EEENS1_24CollectiveEpilogueBwdGQAISA_fSD_Li256ELb1ELb1EEENS1_19SingleTileSchedulerILb1ELb0ELb0ELi128EEEEEEEEEvNT_6ParamsE) ;  /* 0xffff86500a007950 */ /* 0x000fea0003c3ffff */
        .type           $_ZN7cutlass13device_kernelIN5flash19enable_sm80_to_sm89INS1_16FlashAttnBwdSm80INS1_25CollectiveMainloopBwdSm80ILi2ELi2EN4cute5tupleIJNS5_1CILi64EEENS7_ILi128EEES8_EEENS_10bfloat16_tEfNS_4arch4Sm80ELb0ELb0ELb1ELb1ELb1ELb0ELb0ELb0ELi2ELi2ELi4ELi2ELb1EEENS1_24CollectiveEpilogueBwdGQAISA_fSD_Li256ELb1ELb1EEENS1_19SingleTileSchedulerILb1ELb0ELb0ELi128EEEEEEEEEvNT_6ParamsE$_ZN4cute8smem_ptrIPfECI1NS_12iter_adaptorIS1_S2_EEES1_,@function
        .size           $_ZN7cutlass13device_kernelIN5flash19enable_sm80_to_sm89INS1_16FlashAttnBwdSm80INS1_25CollectiveMainloopBwdSm80ILi2ELi2EN4cute5tupleIJNS5_1CILi64EEENS7_ILi128EEES8_EEENS_10bfloat16_tEfNS_4arch4Sm80ELb0ELb0ELb1ELb1ELb1ELb0ELb0ELb0ELi2ELi2ELi4ELi2ELb1EEENS1_24CollectiveEpilogueBwdGQAISA_fSD_Li256ELb1ELb1EEENS1_19SingleTileSchedulerILb1ELb0ELb0ELi128EEEEEEEEEvNT_6ParamsE$_ZN4cute8smem_ptrIPfECI1NS_12iter_adaptorIS1_S2_EEES1_,($_ZN7cutlass13device_kernelIN5flash19enable_sm80_to_sm89INS1_16FlashAttnBwdSm80INS1_25CollectiveMainloopBwdSm80ILi2ELi2EN4cute5tupleIJNS5_1CILi64EEENS7_ILi128EEES8_EEENS_10bfloat16_tEfNS_4arch4Sm80ELb0ELb0ELb1ELb1ELb1ELb0ELb0ELb0ELi2ELi2ELi4ELi2ELb1EEENS1_24CollectiveEpilogueBwdGQAISA_fSD_Li256ELb1ELb1EEENS1_19SingleTileSchedulerILb1ELb0ELb0ELi128EEEEEEEEEvNT_6ParamsE$_ZN73_INTERNAL_24fd9406_37_flash_bwd_hdim64_bf16_softcap_sm80_cu_8e232a79_330724__cvta_generic_to_sharedEPKv - $_ZN7cutlass13device_kernelIN5flash19enable_sm80_to_sm89INS1_16FlashAttnBwdSm80INS1_25CollectiveMainloopBwdSm80ILi2ELi2EN4cute5tupleIJNS5_1CILi64EEENS7_ILi128EEES8_EEENS_10bfloat16_tEfNS_4arch4Sm80ELb0ELb0ELb1ELb1ELb1ELb0ELb0ELb0ELi2ELi2ELi4ELi2ELb1EEENS1_24CollectiveEpilogueBwdGQAISA_fSD_Li256ELb1ELb1EEENS1_19SingleTileSchedulerILb1ELb0ELb0ELi128EEEEEEEEEvNT_6ParamsE$_ZN4cute8smem_ptrIPfECI1NS_12iter_adaptorIS1_S2_EEES1_)
$_ZN7cutlass13device_kernelIN5flash19enable_sm80_to_sm89INS1_16FlashAttnBwdSm80INS1_25CollectiveMainloopBwdSm80ILi2ELi2EN4cute5tupleIJNS5_1CILi64EEENS7_ILi128EEES8_EEENS_10bfloat16_tEfNS_4arch4Sm80ELb0ELb0ELb1ELb1ELb1ELb0ELb0ELb0ELi2ELi2ELi4ELi2ELb1EEENS1_24CollectiveEpilogueBwdGQAISA_fSD_Li256ELb1ELb1EEENS1_19SingleTileSchedulerILb1ELb0ELb0ELi128EEEEEEEEEvNT_6ParamsE$_ZN4cute8smem_ptrIPfECI1NS_12iter_adaptorIS1_S2_EEES1_:
[----:B------:R-:W-:Y:S02]  /*79b0*/  MOV R18, 0x79d0 ;  /* 0x000079d000127802 */ /* 0x000fe40000000f00 */
[----:B------:R-:W-:Y:S05]  /*79c0*/  CALL.REL.NOINC `($_ZN7cutlass13device_kernelIN5flash19enable_sm80_to_sm89INS1_16FlashAttnBwdSm80INS1_25CollectiveMainloopBwdSm80ILi2ELi2EN4cute5tupleIJNS5_1CILi64EEENS7_ILi128EEES8_EEENS_10bfloat16_tEfNS_4arch4Sm80ELb0ELb0ELb1ELb1ELb1ELb0ELb0ELb0ELi2ELi2ELi4ELi2ELb1EEENS1_24CollectiveEpilogueBwdGQAISA_fSD_Li256ELb1ELb1EEENS1_19SingleTileSchedulerILb1ELb0ELb0ELi128EEEEEEEEEvNT_6ParamsE$_ZN4cute12iter_adaptorIPfNS_8smem_ptrIS1_EEEC2ES1_) ;  /* 0xffffed0000007944 */ /* 0x000fea0003c3ffff */
[----:B------:R-:W-:-:S04]  /*79d0*/  MOV R17, 0x0 ;  /* 0x0000000000117802 */ /* 0x000fc80000000f00 */
[----:B------:R-:W-:Y:S05]  /*79e0*/  RET.REL.NODEC R16 `(_ZN7cutlass13device_kernelIN5flash19enable_sm80_to_sm89INS1_16FlashAttnBwdSm80INS1_25CollectiveMainloopBwdSm80ILi2ELi2EN4cute5tupleIJNS5_1CILi64EEENS7_ILi128EEES8_EEENS_10bfloat16_tEfNS_4arch4Sm80ELb0ELb0ELb1ELb1ELb1ELb0ELb0ELb0ELi2ELi2ELi4ELi2ELb1EEENS1_24CollectiveEpilogueBwdGQAISA_fSD_Li256ELb1ELb1EEENS1_19SingleTileSchedulerILb1ELb0ELb0ELi128EEEEEEEEEvNT_6ParamsE) ;  /* 0xffff861010007950 */ /* 0x000fea0003c3ffff */
        .type           $_ZN7cutlass13device_kernelIN5flash19enable_sm80_to_sm89INS1_16FlashAttnBwdSm80INS1_25CollectiveMainloopBwdSm80ILi2ELi2EN4cute5tupleIJNS5_1CILi64EEENS7_ILi128EEES8_EEENS_10bfloat16_tEfNS_4arch4Sm80ELb0ELb0ELb1ELb1ELb1ELb0ELb0ELb0ELi2ELi2ELi4ELi2ELb1EEENS1_24CollectiveEpilogueBwdGQAISA_fSD_Li256ELb1ELb1EEENS1_19SingleTileSchedulerILb1ELb0ELb0ELi128EEEEEEEEEvNT_6ParamsE$_ZN73_INTERNAL_24fd9406_37_flash_bwd_hdim64_bf16_softcap_sm80_cu_8e232a79_330724__cvta_generic_to_sharedEPKv,@function
        .size           $_ZN7cutlass13device_kernelIN5flash19enable_sm80_to_sm89INS1_16FlashAttnBwdSm80INS1_25CollectiveMainloopBwdSm80ILi2ELi2EN4cute5tupleIJNS5_1CILi64EEENS7_ILi128EEES8_EEENS_10bfloat16_tEfNS_4arch4Sm80ELb0ELb0ELb1ELb1ELb1ELb0ELb0ELb0ELi2ELi2ELi4ELi2ELb1EEENS1_24CollectiveEpilogueBwdGQAISA_fSD_Li256ELb1ELb1EEENS1_19SingleTileSchedulerILb1ELb0ELb0ELi128EEEEEEEEEvNT_6ParamsE$_ZN73_INTERNAL_24fd9406_37_flash_bwd_hdim64_bf16_softcap_sm80_cu_8e232a79_330724__cvta_generic_to_sharedEPKv,($_ZN7cutlass13device_kernelIN5flash19enable_sm80_to_sm89INS1_16FlashAttnBwdSm80INS1_25CollectiveMainloopBwdSm80ILi2ELi2EN4cute5tupleIJNS5_1CILi64EEENS7_ILi128EEES8_EEENS_10bfloat16_tEfNS_4arch4Sm80ELb0ELb0ELb1ELb1ELb1ELb0ELb0ELb0ELi2ELi2ELi4ELi2ELb1EEENS1_24CollectiveEpilogueBwdGQAISA_fSD_Li256ELb1ELb1EEENS1_19SingleTileSchedulerILb1ELb0ELb0ELi128EEEEEEEEEvNT_6ParamsE$_ZZN4cute12filter_tupleINS_5tupleIJNS_10UnderscoreES2_S2_iEEENS1_IJNS1_IJNS_1CILi1EEENS4_ILi0EEEEEElS6_lEEEZNS_5sliceIS3_S8_EEDaRKT_RKT0_EUlRKT_RKT0_E_EEDaSC_SF_OT1_ENKUlDpSI_E_clIJNS1_IJS7_EEENS1_IJlEEENS1_IJS6_EEENS1_IJEEEEEEDaSP_ - $_ZN7cutlass13device_kernelIN5flash19enable_sm80_to_sm89INS1_16FlashAttnBwdSm80INS1_25CollectiveMainloopBwdSm80ILi2ELi2EN4cute5tupleIJNS5_1CILi64EEENS7_ILi128EEES8_EEENS_10bfloat16_tEfNS_4arch4Sm80ELb0ELb0ELb1ELb1ELb1ELb0ELb0ELb0ELi2ELi2ELi4ELi2ELb1EEENS1_24CollectiveEpilogueBwdGQAISA_fSD_Li256ELb1ELb1EEENS1_19SingleTileSchedulerILb1ELb0ELb0ELi128EEEEEEEEEvNT_6ParamsE$_ZN73_INTERNAL_24fd9406_37_flash_bwd_hdim64_bf16_softcap_sm80_cu_8e232a79_330724__cvta_generic_to_sharedEPKv)
$_ZN7cutlass13device_kernelIN5flash19enable_sm80_to_sm89INS1_16FlashAttnBwdSm80INS1_25CollectiveMainloopBwdSm80ILi2ELi2EN4cute5tupleIJNS5_1CILi64EEENS7_ILi128EEES8_EEENS_10bfloat16_tEfNS_4arch4Sm80ELb0ELb0ELb1ELb1ELb1ELb0ELb0ELb0ELi2ELi2ELi4ELi2ELb1EEENS1_24CollectiveEpilogueBwdGQAISA_fSD_Li256ELb1ELb1EEENS1_19SingleTileSchedulerILb1ELb0ELb0ELi128EEEEEEEEEvNT_6ParamsE$_ZN73_INTERNAL_24fd9406_37_flash_bwd_hdim64_bf16_softcap_sm80_cu_8e232a79_330724__cvta_generic_to_sharedEPKv:
[----:B------:R-:W-:Y:S02]  /*79f0*/  MOV R9, 0x0 ;  /* 0x0000000000097802 */ /* 0x000fe40000000f00 */
[----:B------:R-:W-:Y:S02]  /*7a00*/  IADD3 R6, R6, -c[0x0][0x18], RZ ;  /* 0x8000060006067a10 */ /* 0x000fe40007ffe0ff */
[----:B------:R-:W-:Y:S05]  /*7a10*/  RET.REL.NODEC R8 `(_ZN7cutlass13device_kernelIN5flash19enable_sm80_to_sm89INS1_16FlashAttnBwdSm80INS1_25CollectiveMainloopBwdSm80ILi2ELi2EN4cute5tupleIJNS5_1CILi64EEENS7_ILi128EEES8_EEENS_10bfloat16_tEfNS_4arch4Sm80ELb0ELb0ELb1ELb1ELb1ELb0ELb0ELb0ELi2ELi2ELi4ELi2ELb1EEENS1_24CollectiveEpilogueBwdGQAISA_fSD_Li256ELb1ELb1EEENS1_19SingleTileSchedulerILb1ELb0ELb0ELi128EEEEEEEEEvNT_6ParamsE) ;  /* 0xffff85e008007950 */ /* 0x000fea0003c3ffff */
        .type           $_ZN7cutlass13device_kernelIN5flash19enable_sm80_to_sm89INS1_16FlashAttnBwdSm80INS1_25CollectiveMainloopBwdSm80ILi2ELi2EN4cute5tupleIJNS5_1CILi64EEENS7_ILi128EEES8_EEENS_10bfloat16_tEfNS_4arch4Sm80ELb0ELb0ELb1ELb1ELb1ELb0ELb0ELb0ELi2ELi2ELi4ELi2ELb1EEENS1_24CollectiveEpilogueBwdGQAISA_fSD_Li256ELb1ELb1EEENS1_19SingleTileSchedulerILb1ELb0ELb0ELi128EEEEEEEEEvNT_6ParamsE$_ZZN4cute12filter_tupleINS_5tupleIJNS_10UnderscoreES2_S2_iEEENS1_IJNS1_IJNS_1CILi1EEENS4_ILi0EEEEEElS6_lEEEZNS_5sliceIS3_S8_EEDaRKT_RKT0_EUlRKT_RKT0_E_EEDaSC_SF_OT1_ENKUlDpSI_E_clIJNS1_IJS7_EEENS1_IJlEEENS1_IJS6_EEENS1_IJEEEEEEDaSP_,@function
        .size           $_ZN7cutlass13device_kernelIN5flash19enable_sm80_to_sm89INS1_16FlashAttnBwdSm80INS1_25CollectiveMainloopBwdSm80ILi2ELi2EN4cute5tupleIJNS5_1CILi64EEENS7_ILi128EEES8_EEENS_10bfloat16_tEfNS_4arch4Sm80ELb0ELb0ELb1ELb1ELb1ELb0ELb0ELb0ELi2ELi2ELi4ELi2ELb1EEENS1_24CollectiveEpilogueBwdGQAISA_fSD_Li256ELb1ELb1EEENS1_19SingleTileSchedulerILb1ELb0ELb0ELi128EEEEEEEEEvNT_6ParamsE$_ZZN4cute12filter_tupleINS_5tupleIJNS_10UnderscoreES2_S2_iEEENS1_IJNS1_IJNS_1CILi1EEENS4_ILi0EEEEEElS6_lEEEZNS_5sliceIS3_S8_EEDaRKT_RKT0_EUlRKT_RKT0_E_EEDaSC_SF_OT1_ENKUlDpSI_E_clIJNS1_IJS7_EEENS1_IJlEEENS1_IJS6_EEENS1_IJEEEEEEDaSP_,($_ZN7cutlass13device_kernelIN5flash19enable_sm80_to_sm89INS1_16FlashAttnBwdSm80INS1_25CollectiveMainloopBwdSm80ILi2ELi2EN4cute5tupleIJNS5_1CILi64EEENS7_ILi128EEES8_EEENS_10bfloat16_tEfNS_4arch4Sm80ELb0ELb0ELb1ELb1ELb1ELb0ELb0ELb0ELi2ELi2ELi4ELi2ELb1EEENS1_24CollectiveEpilogueBwdGQAISA_fSD_Li256ELb1ELb1EEENS1_19SingleTileSchedulerILb1ELb0ELb0ELi128EEEEEEEEEvNT_6ParamsE$_ZZN4cute14transform_leafINS_15ArithmeticTupleIJNS1_IJiiEEEiiiEEENS_8identityEEEDaRKT_OT0_ENKUlRKT_E_clIS2_EEDaSC_ - $_ZN7cutlass13device_kernelIN5flash19enable_sm80_to_sm89INS1_16FlashAttnBwdSm80INS1_25CollectiveMainloopBwdSm80ILi2ELi2EN4cute5tupleIJNS5_1CILi64EEENS7_ILi128EEES8_EEENS_10bfloat16_tEfNS_4arch4Sm80ELb0ELb0ELb1ELb1ELb1ELb0ELb0ELb0ELi2ELi2ELi4ELi2ELb1EEENS1_24CollectiveEpilogueBwdGQAISA_fSD_Li256ELb1ELb1EEENS1_19SingleTileSchedulerILb1ELb0ELb0ELi128EEEEEEEEEvNT_6ParamsE$_ZZN4cute12filter_tupleINS_5tupleIJNS_10UnderscoreES2_S2_iEEENS1_IJNS1_IJNS_1CILi1EEENS4_ILi0EEEEEElS6_lEEEZNS_5sliceIS3_S8_EEDaRKT_RKT0_EUlRKT_RKT0_E_EEDaSC_SF_OT1_ENKUlDpSI_E_clIJNS1_IJS7_EEENS1_IJlEEENS1_IJS6_EEENS1_IJEEEEEEDaSP_)
$_ZN7cutlass13device_kernelIN5flash19enable_sm80_to_sm89INS1_16FlashAttnBwdSm80INS1_25CollectiveMainloopBwdSm80ILi2ELi2EN4cute5tupleIJNS5_1CILi64EEENS7_ILi128EEES8_EEENS_10bfloat16_tEfNS_4arch4Sm80ELb0ELb0ELb1ELb1ELb1ELb0ELb0ELb0ELi2ELi2ELi4ELi2ELb1EEENS1_24CollectiveEpilogueBwdGQAISA_fSD_Li256ELb1ELb1EEENS1_19SingleTileSchedulerILb1ELb0ELb0ELi128EEEEEEEEEvNT_6ParamsE$_ZZN4cute12filter_tupleINS_5tupleIJNS_10UnderscoreES2_S2_iEEENS1_IJNS1_IJNS_1CILi1EEENS4_ILi0EEEEEElS6_lEEEZNS_5sliceIS3_S8_EEDaRKT_RKT0_EUlRKT_RKT0_E_EEDaSC_SF_OT1_ENKUlDpSI_E_clIJNS1_IJS7_EEENS1_IJlEEENS1_IJS6_EEENS1_IJEEEEEEDaSP_:
[----:B------:R-:W-:Y:S02]  /*7a20*/  IADD3 R7, R1, 0x188, RZ ;  /* 0x0000018801077810 */ /* 0x000fe40007ffe0ff */
[----:B------:R-:W-:Y:S02]  /*7a30*/  MOV R10, 0x7a60 ;  /* 0x00007a60000a7802 */ /* 0x000fe40000000f00 */
[----:B------:R-:W-:Y:S02]  /*7a40*/  IADD3 R7, R7, c[0x0][0x20], RZ ;  /* 0x0000080007077a10 */ /* 0x000fe40007ffe0ff */
[----:B------:R-:W-:Y:S05]  /*7a50*/  CALL.REL.NOINC `($_ZN7cutlass13device_kernelIN5flash19enable_sm80_to_sm89INS1_16FlashAttnBwdSm80INS1_25CollectiveMainloopBwdSm80ILi2ELi2EN4cute5tupleIJNS5_1CILi64EEENS7_ILi128EEES8_EEENS_10bfloat16_tEfNS_4arch4Sm80ELb0ELb0ELb1ELb1ELb1ELb0ELb0ELb0ELi2ELi2ELi4ELi2ELb1EEENS1_24CollectiveEpilogueBwdGQAISA_fSD_Li256ELb1ELb1EEENS1_19SingleTileSchedulerILb1ELb0ELb0ELi128EEEEEEEEEvNT_6ParamsE$_ZN4cute3eso3ESOILb1ELb0EJNS_5tupleIJNS_1CILi1EEENS3_ILi0EEEEEElS5_EEC2ERKS6_RKlRKS5_) ;  /* 0xfffff65000007944 */ /* 0x000fea0003c3ffff */
[----:B-1----:R1:W5:Y:S01]  /*7a60*/  LDL.64 R6, [R1+0x188] ;  /* 0x0001880001067983 */ /* 0x0023620000100a00 */
[----:B------:R-:W-:-:S04]  /*7a70*/  MOV R9, 0x0 ;  /* 0x0000000000097802 */ /* 0x000fc80000000f00 */
[----:B------:R-:W-:Y:S05]  /*7a80*/  RET.REL.NODEC R8 `(_ZN7cutlass13device_kernelIN5flash19enable_sm80_to_sm89INS1_16FlashAttnBwdSm80INS1_25CollectiveMainloopBwdSm80ILi2ELi2EN4cute5tupleIJNS5_1CILi64EEENS7_ILi128EEES8_EEENS_10bfloat16_tEfNS_4arch4Sm80ELb0ELb0ELb1ELb1ELb1ELb0ELb0ELb0ELi2ELi2ELi4ELi2ELb1EEENS1_24CollectiveEpilogueBwdGQAISA_fSD_Li256ELb1ELb1EEENS1_19SingleTileSchedulerILb1ELb0ELb0ELi128EEEEEEEEEvNT_6ParamsE) ;  /* 0xffff857008007950 */ /* 0x000fea0003c3ffff */
        .type           $_ZN7cutlass13device_kernelIN5flash19enable_sm80_to_sm89INS1_16FlashAttnBwdSm80INS1_25CollectiveMainloopBwdSm80ILi2ELi2EN4cute5tupleIJNS5_1CILi64EEENS7_ILi128EEES8_EEENS_10bfloat16_tEfNS_4arch4Sm80ELb0ELb0ELb1ELb1ELb1ELb0ELb0ELb0ELi2ELi2ELi4ELi2ELb1EEENS1_24CollectiveEpilogueBwdGQAISA_fSD_Li256ELb1ELb1EEENS1_19SingleTileSchedulerILb1ELb0ELb0ELi128EEEEEEEEEvNT_6ParamsE$_ZZN4cute14transform_leafINS_15ArithmeticTupleIJNS1_IJiiEEEiiiEEENS_8identityEEEDaRKT_OT0_ENKUlRKT_E_clIS2_EEDaSC_,@function
        .size           $_ZN7cutlass13device_kernelIN5flash19enable_sm80_to_sm89INS1_16FlashAttnBwdSm80INS1_25CollectiveMainloopBwdSm80ILi2ELi2EN4cute5tupleIJNS5_1CILi64EEENS7_ILi128EEES8_EEENS_10bfloat16_tEfNS_4arch4Sm80ELb0ELb0ELb1ELb1ELb1ELb0ELb0ELb0ELi2ELi2ELi4ELi2ELb1EEENS1_24CollectiveEpilogueBwdGQAISA_fSD_Li256ELb1ELb1EEENS1_19SingleTileSchedulerILb1ELb0ELb0ELi128EEEEEEEEEvNT_6ParamsE$_ZZN4cute14transform_leafINS_15ArithmeticTupleIJNS1_IJiiEEEiiiEEENS_8identityEEEDaRKT_OT0_ENKUlRKT_E_clIS2_EEDaSC_,($_ZN7cutlass13device_kernelIN5flash19enable_sm80_to_sm89INS1_16FlashAttnBwdSm80INS1_25CollectiveMainloopBwdSm80ILi2ELi2EN4cute5tupleIJNS5_1CILi64EEENS7_ILi128EEES8_EEENS_10bfloat16_tEfNS_4arch4Sm80ELb0ELb0ELb1ELb1ELb1ELb0ELb0ELb0ELi2ELi2ELi4ELi2ELb1EEENS1_24CollectiveEpilogueBwdGQAISA_fSD_Li256ELb1ELb1EEENS1_19SingleTileSchedulerILb1ELb0ELb0ELi128EEEEEEEEEvNT_6ParamsE$_ZZN4cute14transform_leafINS_15ArithmeticTupleIJNS1_IJiiEEEiiiEEENS_8identityEEEDaRKT_OT0_ENKUlRKT_E_clIiEEDaSC_ - $_ZN7cutlass13device_kernelIN5flash19enable_sm80_to_sm89INS1_16FlashAttnBwdSm80INS1_25CollectiveMainloopBwdSm80ILi2ELi2EN4cute5tupleIJNS5_1CILi64EEENS7_ILi128EEES8_EEENS_10bfloat16_tEfNS_4arch4Sm80ELb0ELb0ELb1ELb1ELb1ELb0ELb0ELb0ELi2ELi2ELi4ELi2ELb1EEENS1_24CollectiveEpilogueBwdGQAISA_fSD_Li256ELb1ELb1EEENS1_19SingleTileSchedulerILb1ELb0ELb0ELi128EEEEEEEEEvNT_6ParamsE$_ZZN4cute14transform_leafINS_15ArithmeticTupleIJNS1_IJiiEEEiiiEEENS_8identityEEEDaRKT_OT0_ENKUlRKT_E_clIS2_EEDaSC_)
$_ZN7cutlass13device_kernelIN5flash19enable_sm80_to_sm89INS1_16FlashAttnBwdSm80INS1_25CollectiveMainloopBwdSm80ILi2ELi2EN4cute5tupleIJNS5_1CILi64EEENS7_ILi128EEES8_EEENS_10bfloat16_tEfNS_4arch4Sm80ELb0ELb0ELb1ELb1ELb1ELb0ELb0ELb0ELi2ELi2ELi4ELi2ELb1EEENS1_24CollectiveEpilogueBwdGQAISA_fSD_Li256ELb1ELb1EEENS1_19SingleTileSchedulerILb1ELb0ELb0ELi128EEEEEEEEEvNT_6ParamsE$_ZZN4cute14transform_leafINS_15ArithmeticTupleIJNS1_IJiiEEEiiiEEENS_8identityEEEDaRKT_OT0_ENKUlRKT_E_clIS2_EEDaSC_:
[----:B------:R-:W-:-:S05]  /*7a90*/  IADD3 R9, R13, -c[0x0][0x20], RZ ;  /* 0x800008000d097a10 */ /* 0x000fca0007ffe0ff */
[----:B------:R1:W5:Y:S01]  /*7aa0*/  LDL R7, [R9] ;  /* 0x0000000009077983 */ /* 0x0003620000100800 */
[----:B------:R-:W-:-:S03]  /*7ab0*/  MOV R8, 0x7ad0 ;  /* 0x00007ad000087802 */ /* 0x000fc60000000f00 */
[----:B-1---5:R-:W-:Y:S05]  /*7ac0*/  CALL.REL.NOINC `($_ZN7cutlass13device_kernelIN5flash19enable_sm80_to_sm89INS1_16FlashAttnBwdSm80INS1_25CollectiveMainloopBwdSm80ILi2ELi2EN4cute5tupleIJNS5_1CILi64EEENS7_ILi128EEES8_EEENS_10bfloat16_tEfNS_4arch4Sm80ELb0ELb0ELb1ELb1ELb1ELb0ELb0ELb0ELi2ELi2ELi4ELi2ELb1EEENS1_24CollectiveEpilogueBwdGQAISA_fSD_Li256ELb1ELb1EEENS1_19SingleTileSchedulerILb1ELb0ELb0ELi128EEEEEEEEEvNT_6ParamsE$_ZZN4cute14transform_leafINS_15ArithmeticTupleIJiiEEERNS_8identityEEEDaRKT_OT0_ENKUlRKT_E_clIiEEDaSC_) ;  /* 0x000000f000007944 */ /* 0x022fea0003c00000 */
[----:B------:R1:W5:Y:S01]  /*7ad0*/  LDL R7, [R9+0x4] ;  /* 0x0000040009077983 */ /* 0x0003620000100800 */
[----:B------:R-:W-:Y:S01]  /*7ae0*/  IADD3 R6, R1, 0x19c, RZ ;  /* 0x0000019c01067810 */ /* 0x000fe20007ffe0ff */
[----:B------:R-:W-:Y:S01]  /*7af0*/  IMAD.MOV.U32 R16, RZ, RZ, R10 ;  /* 0x000000ffff107224 */ /* 0x000fe200078e000a */
[----:B------:R-:W-:Y:S02]  /*7b00*/  MOV R8, 0x7b30 ;  /* 0x00007b3000087802 */ /* 0x000fe40000000f00 */
[----:B------:R-:W-:Y:S02]  /*7b10*/  IADD3 R6, R6, c[0x0][0x20], RZ ;  /* 0x0000080006067a10 */ /* 0x000fe40007ffe0ff */
[----:B-1---5:R-:W-:Y:S05]  /*7b20*/  CALL.REL.NOINC `($_ZN7cutlass13device_kernelIN5flash19enable_sm80_to_sm89INS1_16FlashAttnBwdSm80INS1_25CollectiveMainloopBwdSm80ILi2ELi2EN4cute5tupleIJNS5_1CILi64EEENS7_ILi128EEES8_EEENS_10bfloat16_tEfNS_4arch4Sm80ELb0ELb0ELb1ELb1ELb1ELb0ELb0ELb0ELi2ELi2ELi4ELi2ELb1EEENS1_24CollectiveEpilogueBwdGQAISA_fSD_Li256ELb1ELb1EEENS1_19SingleTileSchedulerILb1ELb0ELb0ELi128EEEEEEEEEvNT_6ParamsE$_ZZN4cute14transform_leafINS_15ArithmeticTupleIJiiEEERNS_8identityEEEDaRKT_OT0_ENKUlRKT_E_clIiEEDaSC_) ;  /* 0x0000009000007944 */ /* 0x022fea0003c00000 */
[----:B------:R1:W-:Y:S01]  /*7b30*/  STL [R1+0x19c], R10 ;  /* 0x00019c0a01007387 */ /* 0x0003e20000100800 */
[----:B------:R-:W-:-:S03]  /*7b40*/  MOV R8, 0x7b60 ;  /* 0x00007b6000087802 */ /* 0x000fc60000000f00 */
[----:B-1----:R-:W-:Y:S05]  /*7b50*/  CALL.REL.NOINC `($_ZN7cutlass13device_kernelIN5flash19enable_sm80_to_sm89INS1_16FlashAttnBwdSm80INS1_25CollectiveMainloopBwdSm80ILi2ELi2EN4cute5tupleIJNS5_1CILi64EEENS7_ILi128EEES8_EEENS_10bfloat16_tEfNS_4arch4Sm80ELb0ELb0ELb1ELb1ELb1ELb0ELb0ELb0ELi2ELi2ELi4ELi2ELb1EEENS1_24CollectiveEpilogueBwdGQAISA_fSD_Li256ELb1ELb1EEENS1_19SingleTileSchedulerILb1ELb0ELb0ELi128EEEEEEEEEvNT_6ParamsE$_ZZN4cute9transformINS_15ArithmeticTupleIJiiEEEZNS_14transform_leafIS2_RNS_8identityEEEDaRKT_OT0_EUlRKT_E_EEDaS8_SA_ENKUlDpSD_E_clIJiiEEEDaSF_) ;  /* 0x00001e3000007944 */ /* 0x002fea0003c00000 */
[----:B------:R-:W-:Y:S02]  /*7b60*/  MOV R8, R18 ;  /* 0x0000001200087202 */ /* 0x000fe40000000f00 */
[----:B------:R-:W-:-:S04]  /*7b70*/  MOV R9, 0x0 ;  /* 0x0000000000097802 */ /* 0x000fc80000000f00 */
[----:B------:R-:W-:Y:S05]  /*7b80*/  RET.REL.NODEC R8 `(_ZN7cutlass13device_kernelIN5flash19enable_sm80_to_sm89INS1_16FlashAttnBwdSm80INS1_25CollectiveMainloopBwdSm80ILi2ELi2EN4cute5tupleIJNS5_1CILi64EEENS7_ILi128EEES8_EEENS_10bfloat16_tEfNS_4arch4Sm80ELb0ELb0ELb1ELb1ELb1ELb0ELb0ELb0ELi2ELi2ELi4ELi2ELb1EEENS1_24CollectiveEpilogueBwdGQAISA_fSD_Li256ELb1ELb1EEENS1_19SingleTileSchedulerILb1ELb0ELb0ELi128EEEEEEEEEvNT_6ParamsE) ;  /* 0xffff847008007950 */ /* 0x000fea0003c3ffff */
        .type           $_ZN7cutlass13device_kernelIN5flash19enable_sm80_to_sm89INS1_16FlashAttnBwdSm80INS1_25CollectiveMainloopBwdSm80ILi2ELi2EN4cute5tupleIJNS5_1CILi64EEENS7_ILi128EEES8_EEENS_10bfloat16_tEfNS_4arch4Sm80ELb0ELb0ELb1ELb1ELb1ELb0ELb0ELb0ELi2ELi2ELi4ELi2ELb1EEENS1_24CollectiveEpilogueBwdGQAISA_fSD_Li256ELb1ELb1EEENS1_19SingleTileSchedulerILb1ELb0ELb0ELi128EEEEEEEEEvNT_6ParamsE$_ZZN4cute14transform_leafINS_15ArithmeticTupleIJNS1_IJiiEEEiiiEEENS_8identityEEEDaRKT_OT0_ENKUlRKT_E_clIiEEDaSC_,@function
        .size           $_ZN7cutlass13device_kernelIN5flash19enable_sm80_to_sm89INS1_16FlashAttnBwdSm80INS1_25CollectiveMainloopBwdSm80ILi2ELi2EN4cute5tupleIJNS5_1CILi64EEENS7_ILi128EEES8_EEENS_10bfloat16_tEfNS_4arch4Sm80ELb0ELb0ELb1ELb1ELb1ELb0ELb0ELb0ELi2ELi2ELi4ELi2ELb1EEENS1_24CollectiveEpilogueBwdGQAISA_fSD_Li256ELb1ELb1EEENS1_19SingleTileSchedulerILb1ELb0ELb0ELi128EEEEEEEEEvNT_6ParamsE$_ZZN4cute14transform_leafINS_15ArithmeticTupleIJNS1_IJiiEEEiiiEEENS_8identityEEEDaRKT_OT0_ENKUlRKT_E_clIiEEDaSC_,($_ZN7cutlass13device_kernelIN5flash19enable_sm80_to_sm89INS1_16FlashAttnBwdSm80INS1_25CollectiveMainloopBwdSm80ILi2ELi2EN4cute5tupleIJNS5_1CILi64EEENS7_ILi128EEES8_EEENS_10bfloat16_tEfNS_4arch4Sm80ELb0ELb0ELb1ELb1ELb1ELb0ELb0ELb0ELi2ELi2ELi4ELi2ELb1EEENS1_24CollectiveEpilogueBwdGQAISA_fSD_Li256ELb1ELb1EEENS1_19SingleTileSchedulerILb1ELb0ELb0ELi128EEEEEEEEEvNT_6ParamsE$_ZZN4cute14transform_leafINS_15ArithmeticTupleIJiiEEERNS_8identityEEEDaRKT_OT0_ENKUlRKT_E_clIiEEDaSC_ - $_ZN7cutlass13device_kernelIN5flash19enable_sm80_to_sm89INS1_16FlashAttnBwdSm80INS1_25CollectiveMainloopBwdSm80ILi2ELi2EN4cute5tupleIJNS5_1CILi64EEENS7_ILi128EEES8_EEENS_10bfloat16_tEfNS_4arch4Sm80ELb0ELb0ELb1ELb1ELb1ELb0ELb0ELb0ELi2ELi2ELi4ELi2ELb1EEENS1_24CollectiveEpilogueBwdGQAISA_fSD_Li256ELb1ELb1EEENS1_19SingleTileSchedulerILb1ELb0ELb0ELi128EEEEEEEEEvNT_6ParamsE$_ZZN4cute14transform_leafINS_15ArithmeticTupleIJNS1_IJiiEEEiiiEEENS_8identityEEEDaRKT_OT0_ENKUlRKT_E_clIiEEDaSC_)
$_ZN7cutlass13device_kernelIN5flash19enable_sm80_to_sm89INS1_16FlashAttnBwdSm80INS1_25CollectiveMainloopBwdSm80ILi2ELi2EN4cute5tupleIJNS5_1CILi64EEENS7_ILi128EEES8_EEENS_10bfloat16_tEfNS_4arch4Sm80ELb0ELb0ELb1ELb1ELb1ELb0ELb0ELb0ELi2ELi2ELi4ELi2ELb1EEENS1_24CollectiveEpilogueBwdGQAISA_fSD_Li256ELb1ELb1EEENS1_19SingleTileSchedulerILb1ELb0ELb0ELi128EEEEEEEEEvNT_6ParamsE$_ZZN4cute14transform_leafINS_15ArithmeticTupleIJNS1_IJiiEEEiiiEEENS_8identityEEEDaRKT_OT0_ENKUlRKT_E_clIiEEDaSC_:
[----:B------:R-:W-:Y:S02]  /*7b90*/  MOV R10, R9 ;  /* 0x00000009000a7202 */ /* 0x000fe40000000f00 */
[----:B------:R-:W-:-:S04]  /*7ba0*/  MOV R9, 0x0 ;  /* 0x0000000000097802 */ /* 0x000fc80000000f00 */
[----:B------:R-:W-:Y:S05]  /*7bb0*/  RET.REL.NODEC R8 `(_ZN7cutlass13device_kernelIN5flash19enable_sm80_to_sm89INS1_16FlashAttnBwdSm80INS1_25CollectiveMainloopBwdSm80ILi2ELi2EN4cute5tupleIJNS5_1CILi64EEENS7_ILi128EEES8_EEENS_10bfloat16_tEfNS_4arch4Sm80ELb0ELb0ELb1ELb1ELb1ELb0ELb0ELb0ELi2ELi2ELi4ELi2ELb1EEENS1_24CollectiveEpilogueBwdGQAISA_fSD_Li256ELb1ELb1EEENS1_19SingleTileSchedulerILb1ELb0ELb0ELi128EEEEEEEEEvNT_6ParamsE) ;  /* 0xffff844008007950 */ /* 0x000fea0003c3ffff */
        .type           $_ZN7cutlass13device_kernelIN5flash19enable_sm80_to_sm89INS1_16FlashAttnBwdSm80INS1_25CollectiveMainloopBwdSm80ILi2ELi2EN4cute5tupleIJNS5_1CILi64EEENS7_ILi128EEES8_EEENS_10bfloat16_tEfNS_4arch4Sm80ELb0ELb0ELb1ELb1ELb1ELb0ELb0ELb0ELi2ELi2ELi4ELi2ELb1EEENS1_24CollectiveEpilogueBwdGQAISA_fSD_Li256ELb1ELb1EEENS1_19SingleTileSchedulerILb1ELb0ELb0ELi128EEEEEEEEEvNT_6ParamsE$_ZZN4cute14transform_leafINS_15ArithmeticTupleIJiiEEERNS_8identityEEEDaRKT_OT0_ENKUlRKT_E_clIiEEDaSC_,@function
        .size           $_ZN7cutlass13device_kernelIN5flash19enable_sm80_to_sm89INS1_16FlashAttnBwdSm80INS1_25CollectiveMainloopBwdSm80ILi2ELi2EN4cute5tupleIJNS5_1CILi64EEENS7_ILi128EEES8_EEENS_10bfloat16_tEfNS_4arch4Sm80ELb0ELb0ELb1ELb1ELb1ELb0ELb0ELb0ELi2ELi2ELi4ELi2ELb1EEENS1_24CollectiveEpilogueBwdGQAISA_fSD_Li256ELb1ELb1EEENS1_19SingleTileSchedulerILb1ELb0ELb0ELi128EEEEEEEEEvNT_6ParamsE$_ZZN4cute14transform_leafINS_15ArithmeticTupleIJiiEEERNS_8identityEEEDaRKT_OT0_ENKUlRKT_E_clIiEEDaSC_,($_ZN7cutlass13device_kernelIN5flash19enable_sm80_to_sm89INS1_16FlashAttnBwdSm80INS1_25CollectiveMainloopBwdSm80ILi2ELi2EN4cute5tupleIJNS5_1CILi64EEENS7_ILi128EEES8_EEENS_10bfloat16_tEfNS_4arch4Sm80ELb0ELb0ELb1ELb1ELb1ELb0ELb0ELb0ELi2ELi2ELi4ELi2ELb1EEENS1_24CollectiveEpilogueBwdGQAISA_fSD_Li256ELb1ELb1EEENS1_19SingleTileSchedulerILb1ELb0ELb0ELi128EEEEEEEEEvNT_6ParamsE$_ZZN4cute19as_arithmetic_tupleINS_15ArithmeticTupleIJNS1_IJiiEEEiiiEEEEEDaRKT_ENKUlDpRKT_E_clIJS2_iiiEEEDaSA_ - $_ZN7cutlass13device_kernelIN5flash19enable_sm80_to_sm89INS1_16FlashAttnBwdSm80INS1_25CollectiveMainloopBwdSm80ILi2ELi2EN4cute5tupleIJNS5_1CILi64EEENS7_ILi128EEES8_EEENS_10bfloat16_tEfNS_4arch4Sm80ELb0ELb0ELb1ELb1ELb1ELb0ELb0ELb0ELi2ELi2ELi4ELi2ELb1EEENS1_24CollectiveEpilogueBwdGQAISA_fSD_Li256ELb1ELb1EEENS1_19SingleTileSchedulerILb1ELb0ELb0ELi128EEEEEEEEEvNT_6ParamsE$_ZZN4cute14transform_leafINS_15ArithmeticTupleIJiiEEERNS_8identityEEEDaRKT_OT0_ENKUlRKT_E_clIiEEDaSC_)
$_ZN7cutlass13device_kernelIN5flash19enable_sm80_to_sm89INS1_16FlashAttnBwdSm80INS1_25CollectiveMainloopBwdSm80ILi2ELi2EN4cute5tupleIJNS5_1CILi64EEENS7_ILi128EEES8_EEENS_10bfloat16_tEfNS_4arch4Sm80ELb0ELb0ELb1ELb1ELb1ELb0ELb0ELb0ELi2ELi2ELi4ELi2ELb1EEENS1_24CollectiveEpilogueBwdGQAISA_fSD_Li256ELb1ELb1EEENS1_19SingleTileSchedulerILb1ELb0ELb0ELi128EEEEEEEEEvNT_6ParamsE$_ZZN4cute14transform_leafINS_15ArithmeticTupleIJiiEEERNS_8identityEEEDaRKT_OT0_ENKUlRKT_E_clIiEEDaSC_:
[----:B------:R-:W-:Y:S02]  /*7bc0*/  MOV R72, R8 ;  /* 0x0000000800487202 */ /* 0x000fe40000000f00 */
[----:B------:R-:W-:Y:S02]  /*7bd0*/  MOV R73, 0x0 ;  /* 0x0000000000497802 */ /* 0x000fe40000000f00 */
[----:B------:R-:W-:Y:S02]  /*7be0*/  MOV R10, R7 ;  /* 0x00000007000a7202 */ /* 0x000fe40000000f00 */
[----:B------:R-:W-:Y:S05]  /*7bf0*/  RET.REL.NODEC R72 `(_ZN7cutlass13device_kernelIN5flash19enable_sm80_to_sm89INS1_16FlashAttnBwdSm80INS1_25CollectiveMainloopBwdSm80ILi2ELi2EN4cute5tupleIJNS5_1CILi64EEENS7_ILi128EEES8_EEENS_10bfloat16_tEfNS_4arch4Sm80ELb0ELb0ELb1ELb1ELb1ELb0ELb0ELb0ELi2ELi2ELi4ELi2ELb1EEENS1_24CollectiveEpilogueBwdGQAISA_fSD_Li256ELb1ELb1EEENS1_19SingleTileSchedulerILb1ELb0ELb0ELi128EEEEEEEEEvNT_6ParamsE) ;  /* 0xffff840048007950 */ /* 0x000fea0003c3ffff */
        .type           $_ZN7cutlass13device_kernelIN5flash19enable_sm80_to_sm89INS1_16FlashAttnBwdSm80INS1_25CollectiveMainloopBwdSm80ILi2ELi2EN4cute5tupleIJNS5_1CILi64EEENS7_ILi128EEES8_EEENS_10bfloat16_tEfNS_4arch4Sm80ELb0ELb0ELb1ELb1ELb1ELb0ELb0ELb0ELi2ELi2ELi4ELi2ELb1EEENS1_24CollectiveEpilogueBwdGQAISA_fSD_Li256ELb1ELb1EEENS1_19SingleTileSchedulerILb1ELb0ELb0ELi128EEEEEEEEEvNT_6ParamsE$_ZZN4cute19as_arithmetic_tupleINS_15ArithmeticTupleIJNS1_IJiiEEEiiiEEEEEDaRKT_ENKUlDpRKT_E_clIJS2_iiiEEEDaSA_,@function
        .size           $_ZN7cutlass13device_kernelIN5flash19enable_sm80_to_sm89INS1_16FlashAttnBwdSm80INS1_25CollectiveMainloopBwdSm80ILi2ELi2EN4cute5tupleIJNS5_1CILi64EEENS7_ILi128EEES8_EEENS_10bfloat16_tEfNS_4arch4Sm80ELb0ELb0ELb1ELb1ELb1ELb0ELb0ELb0ELi2ELi2ELi4ELi2ELb1EEENS1_24CollectiveEpilogueBwdGQAISA_fSD_Li256ELb1ELb1EEENS1_19SingleTileSchedulerILb1ELb0ELb0ELi128EEEEEEEEEvNT_6ParamsE$_ZZN4cute19as_arithmetic_tupleINS_15ArithmeticTupleIJNS1_IJiiEEEiiiEEEEEDaRKT_ENKUlDpRKT_E_clIJS2_iiiEEEDaSA_,($_ZN7cutlass13device_kernelIN5flash19enable_sm80_to_sm89INS1_16FlashAttnBwdSm80INS1_25CollectiveMainloopBwdSm80ILi2ELi2EN4cute5tupleIJNS5_1CILi64EEENS7_ILi128EEES8_EEENS_10bfloat16_tEfNS_4arch4Sm80ELb0ELb0ELb1ELb1ELb1ELb0ELb0ELb0ELi2ELi2ELi4ELi2ELb1EEENS1_24CollectiveEpilogueBwdGQAISA_fSD_Li256ELb1ELb1EEENS1_19SingleTileSchedulerILb1ELb0ELb0ELi128EEEEEEEEEvNT_6ParamsE$_ZZN4cute19as_arithmetic_tupleINS_15ArithmeticTupleIJNS1_IJiiEEEiiiEEEEEDaRKT_ENKUlRKT_E_clIS2_EEDaS9_ - $_ZN7cutlass13device_kernelIN5flash19enable_sm80_to_sm89INS1_16FlashAttnBwdSm80INS1_25CollectiveMainloopBwdSm80ILi2ELi2EN4cute5tupleIJNS5_1CILi64EEENS7_ILi128EEES8_EEENS_10bfloat16_tEfNS_4arch4Sm80ELb0ELb0ELb1ELb1ELb1ELb0ELb0ELb0ELi2ELi2ELi4ELi2ELb1EEENS1_24CollectiveEpilogueBwdGQAISA_fSD_Li256ELb1ELb1EEENS1_19SingleTileSchedulerILb1ELb0ELb0ELi128EEEEEEEEEvNT_6ParamsE$_ZZN4cute19as_arithmetic_tupleINS_15ArithmeticTupleIJNS1_IJiiEEEiiiEEEEEDaRKT_ENKUlDpRKT_E_clIJS2_iiiEEEDaSA_)
$_ZN7cutlass13device_kernelIN5flash19enable_sm80_to_sm89INS1_16FlashAttnBwdSm80INS1_25CollectiveMainloopBwdSm80ILi2ELi2EN4cute5tupleIJNS5_1CILi64EEENS7_ILi128EEES8_EEENS_10bfloat16_tEfNS_4arch4Sm80ELb0ELb0ELb1ELb1ELb1ELb0ELb0ELb0ELi2ELi2ELi4ELi2ELb1EEENS1_24CollectiveEpilogueBwdGQAISA_fSD_Li256ELb1ELb1EEENS1_19SingleTileSchedulerILb1ELb0ELb0ELi128EEEEEEEEEvNT_6ParamsE$_ZZN4cute19as_arithmetic_tupleINS_15ArithmeticTupleIJNS1_IJiiEEEiiiEEEEEDaRKT_ENKUlDpRKT_E_clIJS2_iiiEEEDaSA_:
[----:B------:R-:W-:Y:S02]  /*7c00*/  IADD3 R7, R1, 0x19c, RZ ;  /* 0x0000019c01077810 */ /* 0x000fe40007ffe0ff */
[----:B------:R-:W-:Y:S02]  /*7c10*/  MOV R52, 0x7c40 ;  /* 0x00007c4000347802 */ /* 0x000fe40000000f00 */
[----:B------:R-:W-:-:S02]  /*7c20*/  IADD3 R7, R7, c[0x0][0x20], RZ ;  /* 0x0000080007077a10 */ /* 0x000fc40007ffe0ff */
[----:B------:R-:W-:Y:S05]  /*7c30*/  CALL.REL.NOINC `($_ZN7cutlass13device_kernelIN5flash19enable_sm80_to_sm89INS1_16FlashAttnBwdSm80INS1_25CollectiveMainloopBwdSm80ILi2ELi2EN4cute5tupleIJNS5_1CILi64EEENS7_ILi128EEES8_EEENS_10bfloat16_tEfNS_4arch4Sm80ELb0ELb0ELb1ELb1ELb1ELb0ELb0ELb0ELi2ELi2ELi4ELi2ELb1EEENS1_24CollectiveEpilogueBwdGQAISA_fSD_Li256ELb1ELb1EEENS1_19SingleTileSchedulerILb1ELb0ELb0ELi128EEEEEEEEEvNT_6ParamsE$_ZN4cute5tupleIJNS_15ArithmeticTupleIJiiEEEiiiEEC2ERKS2_RKiS7_S7_) ;  /* 0xfffff95000007944 */ /* 0x000fea0003c3ffff */
[----:B------:R1:W5:Y:S04]  /*7c40*/  LDL R10, [R1+0x19c] ;  /* 0x00019c00010a7983 */ /* 0x0003680000100800 */
[----:B------:R1:W5:Y:S04]  /*7c50*/  LDL.64 R8, [R1+0x1a8] ;  /* 0x0001a80001087983 */ /* 0x0003680000100a00 */
[----:B------:R1:W5:Y:S01]  /*7c60*/  LDL.64 R6, [R1+0x1a0] ;  /* 0x0001a00001067983 */ /* 0x0003620000100a00 */
[----:B------:R-:W-:-:S04]  /*7c70*/  MOV R17, 0x0 ;  /* 0x0000000000117802 */ /* 0x000fc80000000f00 */
[----:B------:R-:W-:Y:S05]  /*7c80*/  RET.REL.NODEC R16 `(_ZN7cutlass13device_kernelIN5flash19enable_sm80_to_sm89INS1_16FlashAttnBwdSm80INS1_25CollectiveMainloopBwdSm80ILi2ELi2EN4cute5tupleIJNS5_1CILi64EEENS7_ILi128EEES8_EEENS_10bfloat16_tEfNS_4arch4Sm80ELb0ELb0ELb1ELb1ELb1ELb0ELb0ELb0ELi2ELi2ELi4ELi2ELb1EEENS1_24CollectiveEpilogueBwdGQAISA_fSD_Li256ELb1ELb1EEENS1_19SingleTileSchedulerILb1ELb0ELb0ELi128EEEEEEEEEvNT_6ParamsE) ;  /* 0xffff837010007950 */ /* 0x000fea0003c3ffff */
        .type           $_ZN7cutlass13device_kernelIN5flash19enable_sm80_to_sm89INS1_16FlashAttnBwdSm80INS1_25CollectiveMainloopBwdSm80ILi2ELi2EN4cute5tupleIJNS5_1CILi64EEENS7_ILi128EEES8_EEENS_10bfloat16_tEfNS_4arch4Sm80ELb0ELb0ELb1ELb1ELb1ELb0ELb0ELb0ELi2ELi2ELi4ELi2ELb1EEENS1_24CollectiveEpilogueBwdGQAISA_fSD_Li256ELb1ELb1EEENS1_19SingleTileSchedulerILb1ELb0ELb0ELi128EEEEEEEEEvNT_6ParamsE$_ZZN4cute19as_arithmetic_tupleINS_15ArithmeticTupleIJNS1_IJiiEEEiiiEEEEEDaRKT_ENKUlRKT_E_clIS2_EEDaS9_,@function
        .size           $_ZN7cutlass13device_kernelIN5flash19enable_sm80_to_sm89INS1_16FlashAttnBwdSm80INS1_25CollectiveMainloopBwdSm80ILi2ELi2EN4cute5tupleIJNS5_1CILi64EEENS7_ILi128EEES8_EEENS_10bfloat16_tEfNS_4arch4Sm80ELb0ELb0ELb1ELb1ELb1ELb0ELb0ELb0ELi2ELi2ELi4ELi2ELb1EEENS1_24CollectiveEpilogueBwdGQAISA_fSD_Li256ELb1ELb1EEENS1_19SingleTileSchedulerILb1ELb0ELb0ELi128EEEEEEEEEvNT_6ParamsE$_ZZN4cute19as_arithmetic_tupleINS_15ArithmeticTupleIJNS1_IJiiEEEiiiEEEEEDaRKT_ENKUlRKT_E_clIS2_EEDaS9_,($_ZN7cutlass13device_kernelIN5flash19enable_sm80_to_sm89INS1_16FlashAttnBwdSm80INS1_25CollectiveMainloopBwdSm80ILi2ELi2EN4cute5tupleIJNS5_1CILi64EEENS7_ILi128EEES8_EEENS_10bfloat16_tEfNS_4arch4Sm80ELb0ELb0ELb1ELb1ELb1ELb0ELb0ELb0ELi2ELi2ELi4ELi2ELb1EEENS1_24CollectiveEpilogueBwdGQAISA_fSD_Li256ELb1ELb1EEENS1_19SingleTileSchedulerILb1ELb0ELb0ELi128EEEEEEEEEvNT_6ParamsE$_ZZN4cute19as_arithmetic_tupleINS_15ArithmeticTupleIJNS1_IJiiEEEiiiEEEEEDaRKT_ENKUlRKT_E_clIiEEDaS9_ - $_ZN7cutlass13device_kernelIN5flash19enable_sm80_to_sm89INS1_16FlashAttnBwdSm80INS1_25CollectiveMainloopBwdSm80ILi2ELi2EN4cute5tupleIJNS5_1CILi64EEENS7_ILi128EEES8_EEENS_10bfloat16_tEfNS_4arch4Sm80ELb0ELb0ELb1ELb1ELb1ELb0ELb0ELb0ELi2ELi2ELi4ELi2ELb1EEENS1_24CollectiveEpilogueBwdGQAISA_fSD_Li256ELb1ELb1EEENS1_19SingleTileSchedulerILb1ELb0ELb0ELi128EEEEEEEEEvNT_6ParamsE$_ZZN4cute19as_arithmetic_tupleINS_15ArithmeticTupleIJNS1_IJiiEEEiiiEEEEEDaRKT_ENKUlRKT_E_clIS2_EEDaS9_)
$_ZN7cutlass13device_kernelIN5flash19enable_sm80_to_sm89INS1_16FlashAttnBwdSm80INS1_25CollectiveMainloopBwdSm80ILi2ELi2EN4cute5tupleIJNS5_1CILi64EEENS7_ILi128EEES8_EEENS_10bfloat16_tEfNS_4arch4Sm80ELb0ELb0ELb1ELb1ELb1ELb0ELb0ELb0ELi2ELi2ELi4ELi2ELb1EEENS1_24CollectiveEpilogueBwdGQAISA_fSD_Li256ELb1ELb1EEENS1_19SingleTileSchedulerILb1ELb0ELb0ELi128EEEEEEEEEvNT_6ParamsE$_ZZN4cute19as_arithmetic_tupleINS_15ArithmeticTupleIJNS1_IJiiEEEiiiEEEEEDaRKT_ENKUlRKT_E_clIS2_EEDaS9_:
[----:B------:R-:W-:-:S05]  /*7c90*/  IADD3 R9, R13, -c[0x0][0x20], RZ ;  /* 0x800008000d097a10 */ /* 0x000fca0007ffe0ff */
[----:B------:R1:W5:Y:S01]  /*7ca0*/  LDL R7, [R9] ;  /* 0x0000000009077983 */ /* 0x0003620000100800 */
[----:B------:R-:W-:-:S03]  /*7cb0*/  MOV R8, 0x7cd0 ;  /* 0x00007cd000087802 */ /* 0x000fc60000000f00 */
[----:B-1---5:R-:W-:Y:S05]  /*7cc0*/  CALL.REL.NOINC `($_ZN7cutlass13device_kernelIN5flash19enable_sm80_to_sm89INS1_16FlashAttnBwdSm80INS1_25CollectiveMainloopBwdSm80ILi2ELi2EN4cute5tupleIJNS5_1CILi64EEENS7_ILi128EEES8_EEENS_10bfloat16_tEfNS_4arch4Sm80ELb0ELb0ELb1ELb1ELb1ELb0ELb0ELb0ELi2ELi2ELi4ELi2ELb1EEENS1_24CollectiveEpilogueBwdGQAISA_fSD_Li256ELb1ELb1EEENS1_19SingleTileSchedulerILb1ELb0ELb0ELi128EEEEEEEEEvNT_6ParamsE$_ZZN4cute19as_arithmetic_tupleINS_15ArithmeticTupleIJiiEEEEEDaRKT_ENKUlRKT_E_clIiEEDaS8_) ;  /* 0x0000019000007944 */ /* 0x022fea0003c00000 */
[----:B------:R1:W5:Y:S01]  /*7cd0*/  LDL R7, [R9+0x4] ;  /* 0x0000040009077983 */ /* 0x0003620000100800 */
[----:B------:R-:W-:Y:S01]  /*7ce0*/  IADD3 R6, R1, 0x19c, RZ ;  /* 0x0000019c01067810 */ /* 0x000fe20007ffe0ff */
[----:B------:R-:W-:Y:S01]  /*7cf0*/  IMAD.MOV.U32 R16, RZ, RZ, R10 ;  /* 0x000000ffff107224 */ /* 0x000fe200078e000a */
[----:B------:R-:W-:Y:S02]  /*7d00*/  MOV R8, 0x7d30 ;  /* 0x00007d3000087802 */ /* 0x000fe40000000f00 */
[----:B------:R-:W-:Y:S02]  /*7d10*/  IADD3 R6, R6, c[0x0][0x20], RZ ;  /* 0x0000080006067a10 */ /* 0x000fe40007ffe0ff */
[----:B-1---5:R-:W-:Y:S05]  /*7d20*/  CALL.REL.NOINC `($_ZN7cutlass13device_kernelIN5flash19enable_sm80_to_sm89INS1_16FlashAttnBwdSm80INS1_25CollectiveMainloopBwdSm80ILi2ELi2EN4cute5tupleIJNS5_1CILi64EEENS7_ILi128EEES8_EEENS_10bfloat16_tEfNS_4arch4Sm80ELb0ELb0ELb1ELb1ELb1ELb0ELb0ELb0ELi2ELi2ELi4ELi2ELb1EEENS1_24CollectiveEpilogueBwdGQAISA_fSD_Li256ELb1ELb1EEENS1_19SingleTileSchedulerILb1ELb0ELb0ELi128EEEEEEEEEvNT_6ParamsE$_ZZN4cute19as_arithmetic_tupleINS_15ArithmeticTupleIJiiEEEEEDaRKT_ENKUlRKT_E_clIiEEDaS8_) ;  /* 0x0000013000007944 */ /* 0x022fea0003c00000 */
[----:B------:R1:W-:Y:S01]  /*7d30*/  STL [R1+0x19c], R10 ;  /* 0x00019c0a01007387 */ /* 0x0003e20000100800 */
[----:B------:R-:W-:-:S03]  /*7d40*/  MOV R18, 0x7d60 ;  /* 0x00007d6000127802 */ /* 0x000fc60000000f00 */
[----:B-1----:R-:W-:Y:S05]  /*7d50*/  CALL.REL.NOINC `($_ZN7cutlass13device_kernelIN5flash19enable_sm80_to_sm89INS1_16FlashAttnBwdSm80INS1_25CollectiveMainloopBwdSm80ILi2ELi2EN4cute5tupleIJNS5_1CILi64EEENS7_ILi128EEES8_EEENS_10bfloat16_tEfNS_4arch4Sm80ELb0ELb0ELb1ELb1ELb1ELb0ELb0ELb0ELi2ELi2ELi4ELi2ELb1EEENS1_24CollectiveEpilogueBwdGQAISA_fSD_Li256ELb1ELb1EEENS1_19SingleTileSchedulerILb1ELb0ELb0ELi128EEEEEEEEEvNT_6ParamsE$_ZZN4cute19as_arithmetic_tupleINS_15ArithmeticTupleIJiiEEEEEDaRKT_ENKUlDpRKT_E_clIJiiEEEDaS9_) ;  /* 0x0000008000007944 */ /* 0x002fea0003c00000 */
[----:B-----5:R-:W-:Y:S01]  /*7d60*/  IMAD.MOV.U32 R8, RZ, RZ, R6 ;  /* 0x000000ffff087224 */ /* 0x020fe200078e0006 */
[----:B------:R-:W-:Y:S01]  /*7d70*/  MOV R6, R52 ;  /* 0x0000003400067202 */ /* 0x000fe20000000f00 */
[----:B------:R-:W-:Y:S01]  /*7d80*/  IMAD.MOV.U32 R72, RZ, RZ, R7 ;  /* 0x000000ffff487224 */ /* 0x000fe200078e0007 */
[----:B------:R-:W-:-:S04]  /*7d90*/  MOV R7, 0x0 ;  /* 0x0000000000077802 */ /* 0x000fc80000000f00 */
[----:B------:R-:W-:Y:S05]  /*7da0*/  RET.REL.NODEC R6 `(_ZN7cutlass13device_kernelIN5flash19enable_sm80_to_sm89INS1_16FlashAttnBwdSm80INS1_25CollectiveMainloopBwdSm80ILi2ELi2EN4cute5tupleIJNS5_1CILi64EEENS7_ILi128EEES8_EEENS_10bfloat16_tEfNS_4arch4Sm80ELb0ELb0ELb1ELb1ELb1ELb0ELb0ELb0ELi2ELi2ELi4ELi2ELb1EEENS1_24CollectiveEpilogueBwdGQAISA_fSD_Li256ELb1ELb1EEENS1_19SingleTileSchedulerILb1ELb0ELb0ELi128EEEEEEEEEvNT_6ParamsE) ;  /* 0xffff825006007950 */ /* 0x000fea0003c3ffff */
        .type           $_ZN7cutlass13device_kernelIN5flash19enable_sm80_to_sm89INS1_16FlashAttnBwdSm80INS1_25CollectiveMainloopBwdSm80ILi2ELi2EN4cute5tupleIJNS5_1CILi64EEENS7_ILi128EEES8_EEENS_10bfloat16_tEfNS_4arch4Sm80ELb0ELb0ELb1ELb1ELb1ELb0ELb0ELb0ELi2ELi2ELi4ELi2ELb1EEENS1_24CollectiveEpilogueBwdGQAISA_fSD_Li256ELb1ELb1EEENS1_19SingleTileSchedulerILb1ELb0ELb0ELi128EEEEEEEEEvNT_6ParamsE$_ZZN4cute19as_arithmetic_tupleINS_15ArithmeticTupleIJNS1_IJiiEEEiiiEEEEEDaRKT_ENKUlRKT_E_clIiEEDaS9_,@function
        .size           $_ZN7cutlass13device_kernelIN5flash19enable_sm80_to_sm89INS1_16FlashAttnBwdSm80INS1_25CollectiveMainloopBwdSm80ILi2ELi2EN4cute5tupleIJNS5_1CILi64EEENS7_ILi128EEES8_EEENS_10bfloat16_tEfNS_4arch4Sm80ELb0ELb0ELb1ELb1ELb1ELb0ELb0ELb0ELi2ELi2ELi4ELi2ELb1EEENS1_24CollectiveEpilogueBwdGQAISA_fSD_Li256ELb1ELb1EEENS1_19SingleTileSchedulerILb1ELb0ELb0ELi128EEEEEEEEEvNT_6ParamsE$_ZZN4cute19as_arithmetic_tupleINS_15ArithmeticTupleIJNS1_IJiiEEEiiiEEEEEDaRKT_ENKUlRKT_E_clIiEEDaS9_,($_ZN7cutlass13device_kernelIN5flash19enable_sm80_to_sm89INS1_16FlashAttnBwdSm80INS1_25CollectiveMainloopBwdSm80ILi2ELi2EN4cute5tupleIJNS5_1CILi64EEENS7_ILi128EEES8_EEENS_10bfloat16_tEfNS_4arch4Sm80ELb0ELb0ELb1ELb1ELb1ELb0ELb0ELb0ELi2ELi2ELi4ELi2ELb1EEENS1_24CollectiveEpilogueBwdGQAISA_fSD_Li256ELb1ELb1EEENS1_19SingleTileSchedulerILb1ELb0ELb0ELi128EEEEEEEEEvNT_6ParamsE$_ZZN4cute19as_arithmetic_tupleINS_15ArithmeticTupleIJiiEEEEEDaRKT_ENKUlDpRKT_E_clIJiiEEEDaS9_ - $_ZN7cutlass13device_kernelIN5flash19enable_sm80_to_sm89INS1_16FlashAttnBwdSm80INS1_25CollectiveMainloopBwdSm80ILi2ELi2EN4cute5tupleIJNS5_1CILi64EEENS7_ILi128EEES8_EEENS_10bfloat16_tEfNS_4arch4Sm80ELb0ELb0ELb1ELb1ELb1ELb0ELb0ELb0ELi2ELi2ELi4ELi2ELb1EEENS1_24CollectiveEpilogueBwdGQAISA_fSD_Li256ELb1ELb1EEENS1_19SingleTileSchedulerILb1ELb0ELb0ELi128EEEEEEEEEvNT_6ParamsE$_ZZN4cute19as_arithmetic_tupleINS_15ArithmeticTupleIJNS1_IJiiEEEiiiEEEEEDaRKT_ENKUlRKT_E_clIiEEDaS9_)
$_ZN7cutlass13device_kernelIN5flash19enable_sm80_to_sm89INS1_16FlashAttnBwdSm80INS1_25CollectiveMainloopBwdSm80ILi2ELi2EN4cute5tupleIJNS5_1CILi64EEENS7_ILi128EEES8_EEENS_10bfloat16_tEfNS_4arch4Sm80ELb0ELb0ELb1ELb1ELb1ELb0ELb0ELb0ELi2ELi2ELi4ELi2ELb1EEENS1_24CollectiveEpilogueBwdGQAISA_fSD_Li256ELb1ELb1EEENS1_19SingleTileSchedulerILb1ELb0ELb0ELi128EEEEEEEEEvNT_6ParamsE$_ZZN4cute19as_arithmetic_tupleINS_15ArithmeticTupleIJNS1_IJiiEEEiiiEEEEEDaRKT_ENKUlRKT_E_clIiEEDaS9_:
[----:B------:R-:W-:Y:S02]  /*7db0*/  MOV R10, R7 ;  /* 0x00000007000a7202 */ /* 0x000fe40000000f00 */
[----:B------:R-:W-:-:S04]  /*7dc0*/  MOV R7, 0x0 ;  /* 0x0000000000077802 */ /* 0x000fc80000000f00 */
[----:B------:R-:W-:Y:S05]  /*7dd0*/  RET.REL.NODEC R6 `(_ZN7cutlass13device_kernelIN5flash19enable_sm80_to_sm89INS1_16FlashAttnBwdSm80INS1_25CollectiveMainloopBwdSm80ILi2ELi2EN4cute5tupleIJNS5_1CILi64EEENS7_ILi128EEES8_EEENS_10bfloat16_tEfNS_4arch4Sm80ELb0ELb0ELb1ELb1ELb1ELb0ELb0ELb0ELi2ELi2ELi4ELi2ELb1EEENS1_24CollectiveEpilogueBwdGQAISA_fSD_Li256ELb1ELb1EEENS1_19SingleTileSchedulerILb1ELb0ELb0ELi128EEEEEEEEEvNT_6ParamsE) ;  /* 0xffff822006007950 */ /* 0x000fea0003c3ffff */
        .type           $_ZN7cutlass13device_kernelIN5flash19enable_sm80_to_sm89INS1_16FlashAttnBwdSm80INS1_25CollectiveMainloopBwdSm80ILi2ELi2EN4cute5tupleIJNS5_1CILi64EEENS7_ILi128EEES8_EEENS_10bfloat16_tEfNS_4arch4Sm80ELb0ELb0ELb1ELb1ELb1ELb0ELb0ELb0ELi2ELi2ELi4ELi2ELb1EEENS1_24CollectiveEpilogueBwdGQAISA_fSD_Li256ELb1ELb1EEENS1_19SingleTileSchedulerILb1ELb0ELb0ELi128EEEEEEEEEvNT_6ParamsE$_ZZN4cute19as_arithmetic_tupleINS_15ArithmeticTupleIJiiEEEEEDaRKT_ENKUlDpRKT_E_clIJiiEEEDaS9_,@function
        .size           $_ZN7cutlass13device_kernelIN5flash19enable_sm80_to_sm89INS1_16FlashAttnBwdSm80INS1_25CollectiveMainloopBwdSm80ILi2ELi2EN4cute5tupleIJNS5_1CILi64EEENS7_ILi128EEES8_EEENS_10bfloat16_tEfNS_4arch4Sm80ELb0ELb0ELb1ELb1ELb1ELb0ELb0ELb0ELi2ELi2ELi4ELi2ELb1EEENS1_24CollectiveEpilogueBwdGQAISA_fSD_Li256ELb1ELb1EEENS1_19SingleTileSchedulerILb1ELb0ELb0ELi128EEEEEEEEEvNT_6ParamsE$_ZZN4cute19as_arithmetic_tupleINS_15ArithmeticTupleIJiiEEEEEDaRKT_ENKUlDpRKT_E_clIJiiEEEDaS9_,($_ZN7cutlass13device_kernelIN5flash19enable_sm80_to_sm89INS1_16FlashAttnBwdSm80INS1_25CollectiveMainloopBwdSm80ILi2ELi2EN4cute5tupleIJNS5_1CILi64EEENS7_ILi128EEES8_EEENS_10bfloat16_tEfNS_4arch4Sm80ELb0ELb0ELb1ELb1ELb1ELb0ELb0ELb0ELi2ELi2ELi4ELi2ELb1EEENS1_24CollectiveEpilogueBwdGQAISA_fSD_Li256ELb1ELb1EEENS1_19SingleTileSchedulerILb1ELb0ELb0ELi128EEEEEEEEEvNT_6ParamsE$_ZZN4cute19as_arithmetic_tupleINS_15ArithmeticTupleIJiiEEEEEDaRKT_ENKUlRKT_E_clIiEEDaS8_ - $_ZN7cutlass13device_kernelIN5flash19enable_sm80_to_sm89INS1_16FlashAttnBwdSm80INS1_25CollectiveMainloopBwdSm80ILi2ELi2EN4cute5tupleIJNS5_1CILi64EEENS7_ILi128EEES8_EEENS_10bfloat16_tEfNS_4arch4Sm80ELb0ELb0ELb1ELb1ELb1ELb0ELb0ELb0ELi2ELi2ELi4ELi2ELb1EEENS1_24CollectiveEpilogueBwdGQAISA_fSD_Li256ELb1ELb1EEENS1_19SingleTileSchedulerILb1ELb0ELb0ELi128EEEEEEEEEvNT_6ParamsE$_ZZN4cute19as_arithmetic_tupleINS_15ArithmeticTupleIJiiEEEEEDaRKT_ENKUlDpRKT_E_clIJiiEEEDaS9_)
$_ZN7cutlass13device_kernelIN5flash19enable_sm80_to_sm89INS1_16FlashAttnBwdSm80INS1_25CollectiveMainloopBwdSm80ILi2ELi2EN4cute5tupleIJNS5_1CILi64EEENS7_ILi128EEES8_EEENS_10bfloat16_tEfNS_4arch4Sm80ELb0ELb0ELb1ELb1ELb1ELb0ELb0ELb0ELi2ELi2ELi4ELi2ELb1EEENS1_24CollectiveEpilogueBwdGQAISA_fSD_Li256ELb1ELb1EEENS1_19SingleTileSchedulerILb1ELb0ELb0ELi128EEEEEEEEEvNT_6ParamsE$_ZZN4cute19as_arithmetic_tupleINS_15ArithmeticTupleIJiiEEEEEDaRKT_ENKUlDpRKT_E_clIJiiEEEDaS9_:
[----:B------:R-:W-:Y:S02]  /*7de0*/  IADD3 R7, R1, 0x1a0, RZ ;  /* 0x000001a001077810 */ /* 0x000fe40007ffe0ff */
[----:B------:R-:W-:Y:S02]  /*7df0*/  MOV R8, 0x7e20 ;  /* 0x00007e2000087802 */ /* 0x000fe40000000f00 */
[----:B------:R-:W-:Y:S02]  /*7e00*/  IADD3 R7, R7, c[0x0][0x20], RZ ;  /* 0x0000080007077a10 */ /* 0x000fe40007ffe0ff */
[----:B------:R-:W-:Y:S05]  /*7e10*/  CALL.REL.NOINC `($_ZN7cutlass13device_kernelIN5flash19enable_sm80_to_sm89INS1_16FlashAttnBwdSm80INS1_25CollectiveMainloopBwdSm80ILi2ELi2EN4cute5tupleIJNS5_1CILi64EEENS7_ILi128EEES8_EEENS_10bfloat16_tEfNS_4arch4Sm80ELb0ELb0ELb1ELb1ELb1ELb0ELb0ELb0ELi2ELi2ELi4ELi2ELb1EEENS1_24CollectiveEpilogueBwdGQAISA_fSD_Li256ELb1ELb1EEENS1_19SingleTileSchedulerILb1ELb0ELb0ELi128EEEEEEEEEvNT_6ParamsE$_ZN4cute5tupleIJiiEEC2ERKiS3_) ;  /* 0xfffff9e000007944 */ /* 0x000fea0003c3ffff */
[----:B-1----:R1:W5:Y:S01]  /*7e20*/  LDL.64 R6, [R1+0x1a0] ;  /* 0x0001a00001067983 */ /* 0x0023620000100a00 */
[----:B------:R-:W-:Y:S02]  /*7e30*/  MOV R8, R18 ;  /* 0x0000001200087202 */ /* 0x000fe40000000f00 */
[----:B------:R-:W-:-:S04]  /*7e40*/  MOV R9, 0x0 ;  /* 0x0000000000097802 */ /* 0x000fc80000000f00 */
[----:B------:R-:W-:Y:S05]  /*7e50*/  RET.REL.NODEC R8 `(_ZN7cutlass13device_kernelIN5flash19enable_sm80_to_sm89INS1_16FlashAttnBwdSm80INS1_25CollectiveMainloopBwdSm80ILi2ELi2EN4cute5tupleIJNS5_1CILi64EEENS7_ILi128EEES8_EEENS_10bfloat16_tEfNS_4arch4Sm80ELb0ELb0ELb1ELb1ELb1ELb0ELb0ELb0ELi2ELi2ELi4ELi2ELb1EEENS1_24CollectiveEpilogueBwdGQAISA_fSD_Li256ELb1ELb1EEENS1_19SingleTileSchedulerILb1ELb0ELb0ELi128EEEEEEEEEvNT_6ParamsE) ;  /* 0xffff81a008007950 */ /* 0x000fea0003c3ffff */
        .type           $_ZN7cutlass13device_kernelIN5flash19enable_sm80_to_sm89INS1_16FlashAttnBwdSm80INS1_25CollectiveMainloopBwdSm80ILi2ELi2EN4cute5tupleIJNS5_1CILi64EEENS7_ILi128EEES8_EEENS_10bfloat16_tEfNS_4arch4Sm80ELb0ELb0ELb1ELb1ELb1ELb0ELb0ELb0ELi2ELi2ELi4ELi2ELb1EEENS1_24CollectiveEpilogueBwdGQAISA_fSD_Li256ELb1ELb1EEENS1_19SingleTileSchedulerILb1ELb0ELb0ELi128EEEEEEEEEvNT_6ParamsE$_ZZN4cute19as_arithmetic_tupleINS_15ArithmeticTupleIJiiEEEEEDaRKT_ENKUlRKT_E_clIiEEDaS8_,@function
        .size           $_ZN7cutlass13device_kernelIN5flash19enable_sm80_to_sm89INS1_16FlashAttnBwdSm80INS1_25CollectiveMainloopBwdSm80ILi2ELi2EN4cute5tupleIJNS5_1CILi64EEENS7_ILi128EEES8_EEENS_10bfloat16_tEfNS_4arch4Sm80ELb0ELb0ELb1ELb1ELb1ELb0ELb0ELb0ELi2ELi2ELi4ELi2ELb1EEENS1_24CollectiveEpilogueBwdGQAISA_fSD_Li256ELb1ELb1EEENS1_19SingleTileSchedulerILb1ELb0ELb0ELi128EEEEEEEEEvNT_6ParamsE$_ZZN4cute19as_arithmetic_tupleINS_15ArithmeticTupleIJiiEEEEEDaRKT_ENKUlRKT_E_clIiEEDaS8_,($_ZN7cutlass13device_kernelIN5flash19enable_sm80_to_sm89INS1_16FlashAttnBwdSm80INS1_25CollectiveMainloopBwdSm80ILi2ELi2EN4cute5tupleIJNS5_1CILi64EEENS7_ILi128EEES8_EEENS_10bfloat16_tEfNS_4arch4Sm80ELb0ELb0ELb1ELb1ELb1ELb0ELb0ELb0ELi2ELi2ELi4ELi2ELb1EEENS1_24CollectiveEpilogueBwdGQAISA_fSD_Li256ELb1ELb1EEENS1_19SingleTileSchedulerILb1ELb0ELb0ELi128EEEEEEEEEvNT_6ParamsE$_ZZN4cute5sliceINS_5tupleIJNS_10UnderscoreES2_S2_iEEENS1_IJNS1_IJNS_1CILi1EEENS4_ILi0EEEEEElS6_lEEEEEDaRKT_RKT0_ENKUlRKT_RKT0_E_clIS2_lEEDaSH_SK_ - $_ZN7cutlass13device_kernelIN5flash19enable_sm80_to_sm89INS1_16FlashAttnBwdSm80INS1_25CollectiveMainloopBwdSm80ILi2ELi2EN4cute5tupleIJNS5_1CILi64EEENS7_ILi128EEES8_EEENS_10bfloat16_tEfNS_4arch4Sm80ELb0ELb0ELb1ELb1ELb1ELb0ELb0ELb0ELi2ELi2ELi4ELi2ELb1EEENS1_24CollectiveEpilogueBwdGQAISA_fSD_Li256ELb1ELb1EEENS1_19SingleTileSchedulerILb1ELb0ELb0ELi128EEEEEEEEEvNT_6ParamsE$_ZZN4cute19as_arithmetic_tupleINS_15ArithmeticTupleIJiiEEEEEDaRKT_ENKUlRKT_E_clIiEEDaS8_)
$_ZN7cutlass13device_kernelIN5flash19enable_sm80_to_sm89INS1_16FlashAttnBwdSm80INS1_25CollectiveMainloopBwdSm80ILi2ELi2EN4cute5tupleIJNS5_1CILi64EEENS7_ILi128EEES8_EEENS_10bfloat16_tEfNS_4arch4Sm80ELb0ELb0ELb1ELb1ELb1ELb0ELb0ELb0ELi2ELi2ELi4ELi2ELb1EEENS1_24CollectiveEpilogueBwdGQAISA_fSD_Li256ELb1ELb1EEENS1_19SingleTileSchedulerILb1ELb0ELb0ELi128EEEEEEEEEvNT_6ParamsE$_ZZN4cute19as_arithmetic_tupleINS_15ArithmeticTupleIJiiEEEEEDaRKT_ENKUlRKT_E_clIiEEDaS8_:
[----:B------:R-:W-:Y:S02]  /*7e60*/  MOV R72, R8 ;  /* 0x0000000800487202 */ /* 0x000fe40000000f00 */
[----:B------:R-:W-:Y:S02]  /*7e70*/  MOV R73, 0x0 ;  /* 0x0000000000497802 */ /* 0x000fe40000000f00 */
[----:B------:R-:W-:Y:S02]  /*7e80*/  MOV R10, R7 ;  /* 0x00000007000a7202 */ /* 0x000fe40000000f00 */
[----:B------:R-:W-:Y:S05]  /*7e90*/  RET.REL.NODEC R72 `(_ZN7cutlass13device_kernelIN5flash19enable_sm80_to_sm89INS1_16FlashAttnBwdSm80INS1_25CollectiveMainloopBwdSm80ILi2ELi2EN4cute5tupleIJNS5_1CILi64EEENS7_ILi128EEES8_EEENS_10bfloat16_tEfNS_4arch4Sm80ELb0ELb0ELb1ELb1ELb1ELb0ELb0ELb0ELi2ELi2ELi4ELi2ELb1EEENS1_24CollectiveEpilogueBwdGQAISA_fSD_Li256ELb1ELb1EEENS1_19SingleTileSchedulerILb1ELb0ELb0ELi128EEEEEEEEEvNT_6ParamsE) ;  /* 0xffff816048007950 */ /* 0x000fea0003c3ffff */
        .type           $_ZN7cutlass13device_kernelIN5flash19enable_sm80_to_sm89INS1_16FlashAttnBwdSm80INS1_25CollectiveMainloopBwdSm80ILi2ELi2EN4cute5tupleIJNS5_1CILi64EEENS7_ILi128EEES8_EEENS_10bfloat16_tEfNS_4arch4Sm80ELb0ELb0ELb1ELb1ELb1ELb0ELb0ELb0ELi2ELi2ELi4ELi2ELb1EEENS1_24CollectiveEpilogueBwdGQAISA_fSD_Li256ELb1ELb1EEENS1_19SingleTileSchedulerILb1ELb0ELb0ELi128EEEEEEEEEvNT_6ParamsE$_ZZN4cute5sliceINS_5tupleIJNS_10UnderscoreES2_S2_iEEENS1_IJNS1_IJNS_1CILi1EEENS4_ILi0EEEEEElS6_lEEEEEDaRKT_RKT0_ENKUlRKT_RKT0_E_clIS2_lEEDaSH_SK_,@function
        .size           $_ZN7cutlass13device_kernelIN5flash19enable_sm80_to_sm89INS1_16FlashAttnBwdSm80INS1_25CollectiveMainloopBwdSm80ILi2ELi2EN4cute5tupleIJNS5_1CILi64EEENS7_ILi128EEES8_EEENS_10bfloat16_tEfNS_4arch4Sm80ELb0ELb0ELb1ELb1ELb1ELb0ELb0ELb0ELi2ELi2ELi4ELi2ELb1EEENS1_24CollectiveEpilogueBwdGQAISA_fSD_Li256ELb1ELb1EEENS1_19SingleTileSchedulerILb1ELb0ELb0ELi128EEEEEEEEEvNT_6ParamsE$_ZZN4cute5sliceINS_5tupleIJNS_10UnderscoreES2_S2_iEEENS1_IJNS1_IJNS_1CILi1EEENS4_ILi0EEEEEElS6_lEEEEEDaRKT_RKT0_ENKUlRKT_RKT0_E_clIS2_lEEDaSH_SK_,($_ZN7cutlass13device_kernelIN5flash19enable_sm80_to_sm89INS1_16FlashAttnBwdSm80INS1_25CollectiveMainloopBwdSm80ILi2ELi2EN4cute5tupleIJNS5_1CILi64EEENS7_ILi128EEES8_EEENS_10bfloat16_tEfNS_4arch4Sm80ELb0ELb0ELb1ELb1ELb1ELb0ELb0ELb0ELi2ELi2ELi4ELi2ELb1EEENS1_24CollectiveEpilogueBwdGQAISA_fSD_Li256ELb1ELb1EEENS1_19SingleTileSchedulerILb1ELb0ELb0ELi128EEEEEEEEEvNT_6ParamsE$_ZZN4cute7idx2crdINS_5tupleIJiEEENS1_IJNS1_IJNS1_IJNS_1CILi8EEENS3_ILi2EEEEEES5_NS3_ILi4EEES5_EEEEEEEEDaRKT_RKT0_ENKUlRKT_RKT0_E_clIiS8_EEDaSI_SL_ - $_ZN7cutlass13device_kernelIN5flash19enable_sm80_to_sm89INS1_16FlashAttnBwdSm80INS1_25CollectiveMainloopBwdSm80ILi2ELi2EN4cute5tupleIJNS5_1CILi64EEENS7_ILi128EEES8_EEENS_10bfloat16_tEfNS_4arch4Sm80ELb0ELb0ELb1ELb1ELb1ELb0ELb0ELb0ELi2ELi2ELi4ELi2ELb1EEENS1_24CollectiveEpilogueBwdGQAISA_fSD_Li256ELb1ELb1EEENS1_19SingleTileSchedulerILb1ELb0ELb0ELi128EEEEEEEEEvNT_6ParamsE$_ZZN4cute5sliceINS_5tupleIJNS_10UnderscoreES2_S2_iEEENS1_IJNS1_IJNS_1CILi1EEENS4_ILi0EEEEEElS6_lEEEEEDaRKT_RKT0_ENKUlRKT_RKT0_E_clIS2_lEEDaSH_SK_)
$_ZN7cutlass13device_kernelIN5flash19enable_sm80_to_sm89INS1_16FlashAttnBwdSm80INS1_25CollectiveMainloopBwdSm80ILi2ELi2EN4cute5tupleIJNS5_1CILi64EEENS7_ILi128EEES8_EEENS_10bfloat16_tEfNS_4arch4Sm80ELb0ELb0ELb1ELb1ELb1ELb0ELb0ELb0ELi2ELi2ELi4ELi2ELb1EEENS1_24CollectiveEpilogueBwdGQAISA_fSD_Li256ELb1ELb1EEENS1_19SingleTileSchedulerILb1ELb0ELb0ELi128EEEEEEEEEvNT_6ParamsE$_ZZN4cute5sliceINS_5tupleIJNS_10UnderscoreES2_S2_iEEENS1_IJNS1_IJNS_1CILi1EEENS4_ILi0EEEEEElS6_lEEEEEDaRKT_RKT0_ENKUlRKT_RKT0_E_clIS2_lEEDaSH_SK_:
[----:B------:R-:W-:Y:S02]  /*7ea0*/  IADD3 R9, R1, 0x188, RZ ;  /* 0x0000018801097810 */ /* 0x000fe40007ffe0ff */
[----:B------:R-:W-:Y:S02]  /*7eb0*/  MOV R10, 0x7ee0 ;  /* 0x00007ee0000a7802 */ /* 0x000fe40000000f00 */
[----:B------:R-:W-:-:S02]  /*7ec0*/  IADD3 R9, R9, c[0x0][0x20], RZ ;  /* 0x0000080009097a10 */ /* 0x000fc40007ffe0ff */
[----:B------:R-:W-:Y:S05]  /*7ed0*/  CALL.REL.NOINC `($_ZN7cutlass13device_kernelIN5flash19enable_sm80_to_sm89INS1_16FlashAttnBwdSm80INS1_25CollectiveMainloopBwdSm80ILi2ELi2EN4cute5tupleIJNS5_1CILi64EEENS7_ILi128EEES8_EEENS_10bfloat16_tEfNS_4arch4Sm80ELb0ELb0ELb1ELb1ELb1ELb0ELb0ELb0ELi2ELi2ELi4ELi2ELb1EEENS1_24CollectiveEpilogueBwdGQAISA_fSD_Li256ELb1ELb1EEENS1_19SingleTileSchedulerILb1ELb0ELb0ELi128EEEEEEEEEvNT_6ParamsE$_ZN4cute3eso3ESOILb0ELb1EJlEEC2ERKl) ;  /* 0xffffed3000007944 */ /* 0x000fea0003c3ffff */
[----:B-1----:R1:W5:Y:S01]  /*7ee0*/  LDL.64 R6, [R1+0x188] ;  /* 0x0001880001067983 */ /* 0x0023620000100a00 */
[----:B------:R-:W-:-:S04]  /*7ef0*/  MOV R9, 0x0 ;  /* 0x0000000000097802 */ /* 0x000fc80000000f00 */
[----:B------:R-:W-:Y:S05]  /*7f00*/  RET.REL.NODEC R8 `(_ZN7cutlass13device_kernelIN5flash19enable_sm80_to_sm89INS1_16FlashAttnBwdSm80INS1_25CollectiveMainloopBwdSm80ILi2ELi2EN4cute5tupleIJNS5_1CILi64EEENS7_ILi128EEES8_EEENS_10bfloat16_tEfNS_4arch4Sm80ELb0ELb0ELb1ELb1ELb1ELb0ELb0ELb0ELi2ELi2ELi4ELi2ELb1EEENS1_24CollectiveEpilogueBwdGQAISA_fSD_Li256ELb1ELb1EEENS1_19SingleTileSchedulerILb1ELb0ELb0ELi128EEEEEEEEEvNT_6ParamsE) ;  /* 0xffff80f008007950 */ /* 0x000fea0003c3ffff */
        .type           $_ZN7cutlass13device_kernelIN5flash19enable_sm80_to_sm89INS1_16FlashAttnBwdSm80INS1_25CollectiveMainloopBwdSm80ILi2ELi2EN4cute5tupleIJNS5_1CILi64EEENS7_ILi128EEES8_EEENS_10bfloat16_tEfNS_4arch4Sm80ELb0ELb0ELb1ELb1ELb1ELb0ELb0ELb0ELi2ELi2ELi4ELi2ELb1EEENS1_24CollectiveEpilogueBwdGQAISA_fSD_Li256ELb1ELb1EEENS1_19SingleTileSchedulerILb1ELb0ELb0ELi128EEEEEEEEEvNT_6ParamsE$_ZZN4cute7idx2crdINS_5tupleIJiEEENS1_IJNS1_IJNS1_IJNS_1CILi8EEENS3_ILi2EEEEEES5_NS3_ILi4EEES5_EEEEEEEEDaRKT_RKT0_ENKUlRKT_RKT0_E_clIiS8_EEDaSI_SL_,@function
        .size           $_ZN7cutlass13device_kernelIN5flash19enable_sm80_to_sm89INS1_16FlashAttnBwdSm80INS1_25CollectiveMainloopBwdSm80ILi2ELi2EN4cute5tupleIJNS5_1CILi64EEENS7_ILi128EEES8_EEENS_10bfloat16_tEfNS_4arch4Sm80ELb0ELb0ELb1ELb1ELb1ELb0ELb0ELb0ELi2ELi2ELi4ELi2ELb1EEENS1_24CollectiveEpilogueBwdGQAISA_fSD_Li256ELb1ELb1EEENS1_19SingleTileSchedulerILb1ELb0ELb0ELi128EEEEEEEEEvNT_6ParamsE$_ZZN4cute7idx2crdINS_5tupleIJiEEENS1_IJNS1_IJNS1_IJNS_1CILi8EEENS3_ILi2EEEEEES5_NS3_ILi4EEES5_EEEEEEEEDaRKT_RKT0_ENKUlRKT_RKT0_E_clIiS8_EEDaSI_SL_,($_ZN7cutlass13device_kernelIN5flash19enable_sm80_to_sm89INS1_16FlashAttnBwdSm80INS1_25CollectiveMainloopBwdSm80ILi2ELi2EN4cute5tupleIJNS5_1CILi64EEENS7_ILi128EEES8_EEENS_10bfloat16_tEfNS_4arch4Sm80ELb0ELb0ELb1ELb1ELb1ELb0ELb0ELb0ELi2ELi2ELi4ELi2ELb1EEENS1_24CollectiveEpilogueBwdGQAISA_fSD_Li256ELb1ELb1EEENS1_19SingleTileSchedulerILb1ELb0ELb0ELi128EEEEEEEEEvNT_6ParamsE$_ZZN4cute7idx2crdINS_5tupleIJiEEENS1_IJNS1_IJNS1_IJNS_1CILi8EEENS3_ILi2EEEEEES5_S5_NS3_ILi4EEEEEEEEEEEDaRKT_RKT0_ENKUlRKT_RKT0_E_clIiS8_EEDaSI_SL_ - $_ZN7cutlass13device_kernelIN5flash19enable_sm80_to_sm89INS1_16FlashAttnBwdSm80INS1_25CollectiveMainloopBwdSm80ILi2ELi2EN4cute5tupleIJNS5_1CILi64EEENS7_ILi128EEES8_EEENS_10bfloat16_tEfNS_4arch4Sm80ELb0ELb0ELb1ELb1ELb1ELb0ELb0ELb0ELi2ELi2ELi4ELi2ELb1EEENS1_24CollectiveEpilogueBwdGQAISA_fSD_Li256ELb1ELb1EEENS1_19SingleTileSchedulerILb1ELb0ELb0ELi128EEEEEEEEEvNT_6ParamsE$_ZZN4cute7idx2crdINS_5tupleIJiEEENS1_IJNS1_IJNS1_IJNS_1CILi8EEENS3_ILi2EEEEEES5_NS3_ILi4EEES5_EEEEEEEEDaRKT_RKT0_ENKUlRKT_RKT0_E_clIiS8_EEDaSI_SL_)
$_ZN7cutlass13device_kernelIN5flash19enable_sm80_to_sm89INS1_16FlashAttnBwdSm80INS1_25CollectiveMainloopBwdSm80ILi2ELi2EN4cute5tupleIJNS5_1CILi64EEENS7_ILi128EEES8_EEENS_10bfloat16_tEfNS_4arch4Sm80ELb0ELb0ELb1ELb1ELb1ELb0ELb0ELb0ELi2ELi2ELi4ELi2ELb1EEENS1_24CollectiveEpilogueBwdGQAISA_fSD_Li256ELb1ELb1EEENS1_19SingleTileSchedulerILb1ELb0ELb0ELi128EEEEEEEEEvNT_6ParamsE$_ZZN4cute7idx2crdINS_5tupleIJiEEENS1_IJNS1_IJNS1_IJNS_1CILi8EEENS3_ILi2EEEEEES5_NS3_ILi4EEES5_EEEEEEEEDaRKT_RKT0_ENKUlRKT_RKT0_E_clIiS8_EEDaSI_SL_:
        /* <DEDUP_REMOVED lines=15> */
[----:B-1----:R-:W-:Y:S05]  /*8000*/  CALL.REL.NOINC `($_ZN7cutlass13device_kernelIN5flash19enable_sm80_to_sm89INS1_16FlashAttnBwdSm80INS1_25CollectiveMainloopBwdSm80ILi2ELi2EN4cute5tupleIJNS5_1CILi64EEENS7_ILi128EEES8_EEENS_10bfloat16_tEfNS_4arch4Sm80ELb0ELb0ELb1ELb1ELb1ELb0ELb0ELb0ELi2ELi2ELi4ELi2ELb1EEENS1_24CollectiveEpilogueBwdGQAISA_fSD_Li256ELb1ELb1EEENS1_19SingleTileSchedulerILb1ELb0ELb0ELi128EEEEEEEEEvNT_6ParamsE$_ZN4cute5tupleIJiEEC2ERKi) ;  /* 0xfffff75000007944 */ /* 0x002fea0003c3ffff */
[----:B------:R1:W5:Y:S01]  /*8010*/  LDL R8, [R1+0x168] ;  /* 0x0001680001087983 */ /* 0x0003620000100800 */
[----:B------:R-:W-:Y:S01]  /*8020*/  IADD3 R26, R1, 0x160, RZ ;  /* 0x00000160011a7810 */ /* 0x000fe20007ffe0ff */
[----:B------:R-:W-:Y:S01]  /*8030*/  IMAD.MOV.U32 R7, RZ, RZ, R9 ;  /* 0x000000ffff077224 */ /* 0x000fe200078e0009 */
[----:B------:R-:W-:Y:S01]  /*8040*/  MOV R16, 0x8090 ;  /* 0x0000809000107802 */ /* 0x000fe20000000f00 */
[----:B------:R-:W-:Y:S01]  /*8050*/  IMAD.MOV.U32 R6, RZ, RZ, R31 ;  /* 0x000000ffff067224 */ /* 0x000fe200078e001f */
[----:B------:R-:W-:-:S04]  /*8060*/  IADD3 R26, R26, c[0x0][0x20], RZ ;  /* 0x000008001a1a7a10 */ /* 0x000fc80007ffe0ff */
[----:B------:R-:W-:Y:S02]  /*8070*/  IADD3 R27, R26, 0x4, RZ ;  /* 0x000000041a1b7810 */ /* 0x000fe40007ffe0ff */
[----:B-1---5:R-:W-:Y:S05]  /*8080*/  CALL.REL.NOINC `($_ZN7cutlass13device_kernelIN5flash19enable_sm80_to_sm89INS1_16FlashAttnBwdSm80INS1_25CollectiveMainloopBwdSm80ILi2ELi2EN4cute5tupleIJNS5_1CILi64EEENS7_ILi128EEES8_EEENS_10bfloat16_tEfNS_4arch4Sm80ELb0ELb0ELb1ELb1ELb1ELb0ELb0ELb0ELi2ELi2ELi4ELi2ELb1EEENS1_24CollectiveEpilogueBwdGQAISA_fSD_Li256ELb1ELb1EEENS1_19SingleTileSchedulerILb1ELb0ELb0ELi128EEEEEEEEEvNT_6ParamsE$_ZN4cute5tupleIJiEEC2ERKi) ;  /* 0xfffff6d000007944 */ /* 0x022fea0003c3ffff */
[----:B------:R1:W5:Y:S01]  /*8090*/  LDL R9, [R1+0x168] ;  /* 0x0001680001097983 */ /* 0x0003620000100800 */
[----:B------:R-:W-:Y:S01]  /*80a0*/  IMAD.MOV.U32 R7, RZ, RZ, R8 ;  /* 0x000000ffff077224 */ /* 0x000fe200078e0008 */
[----:B------:R-:W-:Y:S02]  /*80b0*/  MOV R6, R27 ;  /* 0x0000001b00067202 */ /* 0x000fe40000000f00 */
[----:B------:R-:W-:Y:S02]  /*80c0*/  MOV R16, 0x80e0 ;  /* 0x000080e000107802 */ /* 0x000fe40000000f00 */
[----:B-1---5:R-:W-:Y:S05]  /*80d0*/  CALL.REL.NOINC `($_ZN7cutlass13device_kernelIN5flash19enable_sm80_to_sm89INS1_16FlashAttnBwdSm80INS1_25CollectiveMainloopBwdSm80ILi2ELi2EN4cute5tupleIJNS5_1CILi64EEENS7_ILi128EEES8_EEENS_10bfloat16_tEfNS_4arch4Sm80ELb0ELb0ELb1ELb1ELb1ELb0ELb0ELb0ELi2ELi2ELi4ELi2ELb1EEENS1_24CollectiveEpilogueBwdGQAISA_fSD_Li256ELb1ELb1EEENS1_19SingleTileSchedulerILb1ELb0ELb0ELi128EEEEEEEEEvNT_6ParamsE$_ZN4cute5tupleIJiEEC2ERKi) ;  /* 0xfffff68000007944 */ /* 0x022fea0003c3ffff */
[----:B------:R1:W5:Y:S01]  /*80e0*/  LDL R7, [R1+0x164] ;  /* 0x0001640001077983 */ /* 0x0003620000100800 */
[----:B------:R-:W-:Y:S02]  /*80f0*/  MOV R6, R26 ;  /* 0x0000001a00067202 */ /* 0x000fe40000000f00 */
[----:B------:R-:W-:Y:S02]  /*8100*/  MOV R16, 0x8120 ;  /* 0x0000812000107802 */ /* 0x000fe40000000f00 */
[----:B-1---5:R-:W-:Y:S05]  /*8110*/  CALL.REL.NOINC `($_ZN7cutlass13device_kernelIN5flash19enable_sm80_to_sm89INS1_16FlashAttnBwdSm80INS1_25CollectiveMainloopBwdSm80ILi2ELi2EN4cute5tupleIJNS5_1CILi64EEENS7_ILi128EEES8_EEENS_10bfloat16_tEfNS_4arch4Sm80ELb0ELb0ELb1ELb1ELb1ELb0ELb0ELb0ELi2ELi2ELi4ELi2ELb1EEENS1_24CollectiveEpilogueBwdGQAISA_fSD_Li256ELb1ELb1EEENS1_19SingleTileSchedulerILb1ELb0ELb0ELi128EEEEEEEEEvNT_6ParamsE$_ZN4cute5tupleIJiEEC2ERKi) ;  /* 0xfffff64000007944 */ /* 0x022fea0003c3ffff */
[----:B------:R1:W5:Y:S01]  /*8120*/  LDL R7, [R1+0x160] ;  /* 0x0001600001077983 */ /* 0x0003620000100800 */
[----:B------:R-:W-:Y:S02]  /*8130*/  MOV R6, R31 ;  /* 0x0000001f00067202 */ /* 0x000fe40000000f00 */
[----:B------:R-:W-:-:S02]  /*8140*/  MOV R16, 0x8160 ;  /* 0x0000816000107802 */ /* 0x000fc40000000f00 */
[----:B-1---5:R-:W-:Y:S05]  /*8150*/  CALL.REL.NOINC `($_ZN7cutlass13device_kernelIN5flash19enable_sm80_to_sm89INS1_16FlashAttnBwdSm80INS1_25CollectiveMainloopBwdSm80ILi2ELi2EN4cute5tupleIJNS5_1CILi64EEENS7_ILi128EEES8_EEENS_10bfloat16_tEfNS_4arch4Sm80ELb0ELb0ELb1ELb1ELb1ELb0ELb0ELb0ELi2ELi2ELi4ELi2ELb1EEENS1_24CollectiveEpilogueBwdGQAISA_fSD_Li256ELb1ELb1EEENS1_19SingleTileSchedulerILb1ELb0ELb0ELi128EEEEEEEEEvNT_6ParamsE$_ZN4cute5tupleIJiEEC2ERKi) ;  /* 0xfffff60000007944 */ /* 0x022fea0003c3ffff */
[----:B------:R1:W5:Y:S01]  /*8160*/  LDL R7, [R1+0x168] ;  /* 0x0001680001077983 */ /* 0x0003620000100800 */
[----:B------:R-:W-:-:S02]  /*8170*/  MOV R6, R31 ;  /* 0x0000001f00067202 */ /* 0x000fc40000000f00 */
[----:B------:R-:W-:Y:S02]  /*8180*/  MOV R10, 0x81a0 ;  /* 0x000081a0000a7802 */ /* 0x000fe40000000f00 */
[----:B-1---5:R-:W-:Y:S05]  /*8190*/  CALL.REL.NOINC `($_ZN7cutlass13device_kernelIN5flash19enable_sm80_to_sm89INS1_16FlashAttnBwdSm80INS1_25CollectiveMainloopBwdSm80ILi2ELi2EN4cute5tupleIJNS5_1CILi64EEENS7_ILi128EEES8_EEENS_10bfloat16_tEfNS_4arch4Sm80ELb0ELb0ELb1ELb1ELb1ELb0ELb0ELb0ELi2ELi2ELi4ELi2ELb1EEENS1_24CollectiveEpilogueBwdGQAISA_fSD_Li256ELb1ELb1EEENS1_19SingleTileSchedulerILb1ELb0ELb0ELi128EEEEEEEEEvNT_6ParamsE$_ZN4cute5tupleIJNS_15ArithmeticTupleIJiEEEEEC2ERKS2_) ;  /* 0xfffff37000007944 */ /* 0x022fea0003c3ffff */
[----:B------:R2:W5:Y:S01]  /*81a0*/  LDL R8, [R1+0x168] ;  /* 0x0001680001087983 */ /* 0x0005620000100800 */
[----:B-1----:R-:W-:Y:S01]  /*81b0*/  IMAD.MOV.U32 R7, RZ, RZ, R9 ;  /* 0x000000ffff077224 */ /* 0x002fe200078e0009 */
[----:B------:R-:W-:Y:S02]  /*81c0*/  MOV R6, R27 ;  /* 0x0000001b00067202 */ /* 0x000fe40000000f00 */
[----:B------:R-:W-:Y:S02]  /*81d0*/  MOV R16, 0x81f0 ;  /* 0x000081f000107802 */ /* 0x000fe40000000f00 */
[----:B--2--5:R-:W-:Y:S05]  /*81e0*/  CALL.REL.NOINC `($_ZN7cutlass13device_kernelIN5flash19enable_sm80_to_sm89INS1_16FlashAttnBwdSm80INS1_25CollectiveMainloopBwdSm80ILi2ELi2EN4cute5tupleIJNS5_1CILi64EEENS7_ILi128EEES8_EEENS_10bfloat16_tEfNS_4arch4Sm80ELb0ELb0ELb1ELb1ELb1ELb0ELb0ELb0ELi2ELi2ELi4ELi2ELb1EEENS1_24CollectiveEpilogueBwdGQAISA_fSD_Li256ELb1ELb1EEENS1_19SingleTileSchedulerILb1ELb0ELb0ELi128EEEEEEEEEvNT_6ParamsE$_ZN4cute5tupleIJiEEC2ERKi) ;  /* 0xfffff57000007944 */ /* 0x024fea0003c3ffff */
[----:B------:R1:W5:Y:S01]  /*81f0*/  LDL R7, [R1+0x164] ;  /* 0x0001640001077983 */ /* 0x0003620000100800 */
[----:B------:R-:W-:Y:S02]  /*8200*/  MOV R6, R26 ;  /* 0x0000001a00067202 */ /* 0x000fe40000000f00 */
[----:B------:R-:W-:Y:S02]  /*8210*/  MOV R16, 0x8230 ;  /* 0x0000823000107802 */ /* 0x000fe40000000f00 */
[----:B-1---5:R-:W-:Y:S05]  /*8220*/  CALL.REL.NOINC `($_ZN7cutlass13device_kernelIN5flash19enable_sm80_to_sm89INS1_16FlashAttnBwdSm80INS1_25CollectiveMainloopBwdSm80ILi2ELi2EN4cute5tupleIJNS5_1CILi64EEENS7_ILi128EEES8_EEENS_10bfloat16_tEfNS_4arch4Sm80ELb0ELb0ELb1ELb1ELb1ELb0ELb0ELb0ELi2ELi2ELi4ELi2ELb1EEENS1_24CollectiveEpilogueBwdGQAISA_fSD_Li256ELb1ELb1EEENS1_19SingleTileSchedulerILb1ELb0ELb0ELi128EEEEEEEEEvNT_6ParamsE$_ZN4cute5tupleIJiEEC2ERKi) ;  /* 0xfffff53000007944 */ /* 0x022fea0003c3ffff */
[----:B------:R1:W5:Y:S01]  /*8230*/  LDL R7, [R1+0x160] ;  /* 0x0001600001077983 */ /* 0x0003620000100800 */
[----:B------:R-:W-:Y:S02]  /*8240*/  MOV R13, R31 ;  /* 0x0000001f000d7202 */ /* 0x000fe40000000f00 */
[----:B------:R-:W-:-:S02]  /*8250*/  MOV R18, 0x8270 ;  /* 0x0000827000127802 */ /* 0x000fc40000000f00 */
[----:B-1---5:R-:W-:Y:S05]  /*8260*/  CALL.REL.NOINC `($_ZN7cutlass13device_kernelIN5flash19enable_sm80_to_sm89INS1_16FlashAttnBwdSm80INS1_25CollectiveMainloopBwdSm80ILi2ELi2EN4cute5tupleIJNS5_1CILi64EEENS7_ILi128EEES8_EEENS_10bfloat16_tEfNS_4arch4Sm80ELb0ELb0ELb1ELb1ELb1ELb0ELb0ELb0ELi2ELi2ELi4ELi2ELb1EEENS1_24CollectiveEpilogueBwdGQAISA_fSD_Li256ELb1ELb1EEENS1_19SingleTileSchedulerILb1ELb0ELb0ELi128EEEEEEEEEvNT_6ParamsE$_ZN4cute5tupleIJNS_1CILi0EEEiEEC2ERKS2_RKi) ;  /* 0xfffff45000007944 */ /* 0x022fea0003c3ffff */
[----:B------:R1:W5:Y:S01]  /*8270*/  LDL R7, [R1+0x168] ;  /* 0x0001680001077983 */ /* 0x0003620000100800 */
[----:B------:R-:W-:-:S02]  /*8280*/  MOV R6, R31 ;  /* 0x0000001f00067202 */ /* 0x000fc40000000f00 */
[----:B------:R-:W-:Y:S02]  /*8290*/  MOV R16, 0x82b0 ;  /* 0x000082b000107802 */ /* 0x000fe40000000f00 */
[----:B-1---5:R-:W-:Y:S05]  /*82a0*/  CALL.REL.NOINC `($_ZN7cutlass13device_kernelIN5flash19enable_sm80_to_sm89INS1_16FlashAttnBwdSm80INS1_25CollectiveMainloopBwdSm80ILi2ELi2EN4cute5tupleIJNS5_1CILi64EEENS7_ILi128EEES8_EEENS_10bfloat16_tEfNS_4arch4Sm80ELb0ELb0ELb1ELb1ELb1ELb0ELb0ELb0ELi2ELi2ELi4ELi2ELb1EEENS1_24CollectiveEpilogueBwdGQAISA_fSD_Li256ELb1ELb1EEENS1_19SingleTileSchedulerILb1ELb0ELb0ELi128EEEEEEEEEvNT_6ParamsE$_ZN4cute5tupleIJNS_15ArithmeticTupleIJNS_1CILi0EEEiEEEEEC2ERKS4_) ;  /* 0xfffff22000007944 */ /* 0x022fea0003c3ffff */
[----:B------:R2:W5:Y:S01]  /*82b0*/  LDL R10, [R1+0x168] ;  /* 0x00016800010a7983 */ /* 0x0005620000100800 */
[----:B-1----:R-:W-:Y:S01]  /*82c0*/  IMAD.MOV.U32 R7, RZ, RZ, R8 ;  /* 0x000000ffff077224 */ /* 0x002fe200078e0008 */
[----:B------:R-:W-:Y:S02]  /*82d0*/  MOV R6, R31 ;  /* 0x0000001f00067202 */ /* 0x000fe40000000f00 */
[----:B------:R-:W-:Y:S02]  /*82e0*/  MOV R8, 0x8300 ;  /* 0x0000830000087802 */ /* 0x000fe40000000f00 */
[----:B--2--5:R-:W-:Y:S05]  /*82f0*/  CALL.REL.NOINC `($_ZN7cutlass13device_kernelIN5flash19enable_sm80_to_sm89INS1_16FlashAttnBwdSm80INS1_25CollectiveMainloopBwdSm80ILi2ELi2EN4cute5tupleIJNS5_1CILi64EEENS7_ILi128EEES8_EEENS_10bfloat16_tEfNS_4arch4Sm80ELb0ELb0ELb1ELb1ELb1ELb0ELb0ELb0ELi2ELi2ELi4ELi2ELb1EEENS1_24CollectiveEpilogueBwdGQAISA_fSD_Li256ELb1ELb1EEENS1_19SingleTileSchedulerILb1ELb0ELb0ELi128EEEEEEEEEvNT_6ParamsE$_ZN4cute3eso3ESOILb0ELb1EJiNS_1CILi0EEEEEC2ERKiRKS3_) ;  /* 0xffffe8d000007944 */ /* 0x024fea0003c3ffff */
[----:B------:R2:W5:Y:S01]  /*8300*/  LDL R16, [R1+0x168] ;  /* 0x0001680001107983 */ /* 0x0005620000100800 */
[----:B-1----:R-:W-:Y:S02]  /*8310*/  MOV R6, R31 ;  /* 0x0000001f00067202 */ /* 0x002fe40000000f00 */
[----:B------:R-:W-:Y:S01]  /*8320*/  MOV R18, 0x8350 ;  /* 0x0000835000127802 */ /* 0x000fe20000000f00 */
[----:B------:R2:W-:Y:S04]  /*8330*/  STL [R1+0x168], R10 ;  /* 0x0001680a01007387 */ /* 0x0005e80000100800 */
[----:B--2--5:R-:W-:Y:S05]  /*8340*/  CALL.REL.NOINC `($_ZN7cutlass13device_kernelIN5flash19enable_sm80_to_sm89INS1_16FlashAttnBwdSm80INS1_25CollectiveMainloopBwdSm80ILi2ELi2EN4cute5tupleIJNS5_1CILi64EEENS7_ILi128EEES8_EEENS_10bfloat16_tEfNS_4arch4Sm80ELb0ELb0ELb1ELb1ELb1ELb0ELb0ELb0ELi2ELi2ELi4ELi2ELb1EEENS1_24CollectiveEpilogueBwdGQAISA_fSD_Li256ELb1ELb1EEENS1_19SingleTileSchedulerILb1ELb0ELb0ELi128EEEEEEEEEvNT_6ParamsE$_ZZN4cuteplIJiEJNS_1CILi0EEEiEEEDaRKNS_15ArithmeticTupleIJDpT_EEERKNS3_IJDpT0_EEEENKUlDpRKT_E_clIJiiEEEDaSH_) ;  /* 0x00001a7000007944 */ /* 0x024fea0003c00000 */
[----:B-----5:R-:W-:Y:S02]  /*8350*/  MOV R18, R6 ;  /* 0x0000000600127202 */ /* 0x020fe40000000f00 */
[----:B------:R-:W-:-:S02]  /*8360*/  MOV R6, 0x8380 ;  /* 0x0000838000067802 */ /* 0x000fc40000000f00 */
[----:B-1----:R-:W-:Y:S05]  /*8370*/  CALL.REL.NOINC `($_ZN7cutlass13device_kernelIN5flash19enable_sm80_to_sm89INS1_16FlashAttnBwdSm80INS1_25CollectiveMainloopBwdSm80ILi2ELi2EN4cute5tupleIJNS5_1CILi64EEENS7_ILi128EEES8_EEENS_10bfloat16_tEfNS_4arch4Sm80ELb0ELb0ELb1ELb1ELb1ELb0ELb0ELb0ELi2ELi2ELi4ELi2ELb1EEENS1_24CollectiveEpilogueBwdGQAISA_fSD_Li256ELb1ELb1EEENS1_19SingleTileSchedulerILb1ELb0ELb0ELi128EEEEEEEEEvNT_6ParamsE$_ZZN4cuteplIJNS_15ArithmeticTupleIJiEEEEJNS1_IJNS_1CILi0EEEiEEEEEEDaRKNS1_IJDpT_EEERKNS1_IJDpT0_EEEENKUlDpRKT_E_clIJNS1_IJiiEEEEEEDaSJ_) ;  /* 0x0000168000007944 */ /* 0x002fea0003c00000 */
        /* <DEDUP_REMOVED lines=8> */
[----:B--2--5:R-:W-:Y:S05]  /*8400*/  CALL.REL.NOINC `($_ZN7cutlass13device_kernelIN5flash19enable_sm80_to_sm89INS1_16FlashAttnBwdSm80INS1_25CollectiveMainloopBwdSm80ILi2ELi2EN4cute5tupleIJNS5_1CILi64EEENS7_ILi128EEES8_EEENS_10bfloat16_tEfNS_4arch4Sm80ELb0ELb0ELb1ELb1ELb1ELb0ELb0ELb0ELi2ELi2ELi4ELi2ELb1EEENS1_24CollectiveEpilogueBwdGQAISA_fSD_Li256ELb1ELb1EEENS1_19SingleTileSchedulerILb1ELb0ELb0ELi128EEEEEEEEEvNT_6ParamsE$_ZN4cute5tupleIJiEEC2ERKi) ;  /* 0xfffff35000007944 */ /* 0x024fea0003c3ffff */
        /* <DEDUP_REMOVED lines=9> */
[----:B-1---5:R-:W-:Y:S05]  /*84a0*/  CALL.REL.NOINC `($_ZN7cutlass13device_kernelIN5flash19enable_sm80_to_sm89INS1_16FlashAttnBwdSm80INS1_25CollectiveMainloopBwdSm80ILi2ELi2EN4cute5tupleIJNS5_1CILi64EEENS7_ILi128EEES8_EEENS_10bfloat16_tEfNS_4arch4Sm80ELb0ELb0ELb1ELb1ELb1ELb0ELb0ELb0ELi2ELi2ELi4ELi2ELb1EEENS1_24CollectiveEpilogueBwdGQAISA_fSD_Li256ELb1ELb1EEENS1_19SingleTileSchedulerILb1ELb0ELb0ELi128EEEEEEEEEvNT_6ParamsE$_ZN4cute5tupleIJiEEC2ERKi) ;  /* 0xfffff2b000007944 */ /* 0x022fea0003c3ffff */
[----:B------:R1:W5:Y:S01]  /*84b0*/  LDL R13, [R1+0x168] ;  /* 0x00016800010d7983 */ /* 0x0003620000100800 */
[----:B------:R-:W-:Y:S01]  /*84c0*/  IMAD.MOV.U32 R7, RZ, RZ, R10 ;  /* 0x000000ffff077224 */ /* 0x000fe200078e000a */
[----:B------:R-:W-:Y:S02]  /*84d0*/  MOV R6, R31 ;  /* 0x0000001f00067202 */ /* 0x000fe40000000f00 */
[----:B------:R-:W-:Y:S02]  /*84e0*/  MOV R16, 0x8500 ;  /* 0x0000850000107802 */ /* 0x000fe40000000f00 */
[----:B-1---5:R-:W-:Y:S05]  /*84f0*/  CALL.REL.NOINC `($_ZN7cutlass13device_kernelIN5flash19enable_sm80_to_sm89INS1_16FlashAttnBwdSm80INS1_25CollectiveMainloopBwdSm80ILi2ELi2EN4cute5tupleIJNS5_1CILi64EEENS7_ILi128EEES8_EEENS_10bfloat16_tEfNS_4arch4Sm80ELb0ELb0ELb1ELb1ELb1ELb0ELb0ELb0ELi2ELi2ELi4ELi2ELb1EEENS1_24CollectiveEpilogueBwdGQAISA_fSD_Li256ELb1ELb1EEENS1_19SingleTileSchedulerILb1ELb0ELb0ELi128EEEEEEEEEvNT_6ParamsE$_ZN4cute5tupleIJiEEC2ERKi) ;  /* 0xfffff26000007944 */ /* 0x022fea0003c3ffff */
[----:B------:R1:W5:Y:S01]  /*8500*/  LDL R10, [R1+0x168] ;  /* 0x00016800010a7983 */ /* 0x0003620000100800 */
[----:B------:R-:W-:Y:S01]  /*8510*/  IMAD.MOV.U32 R7, RZ, RZ, R13 ;  /* 0x000000ffff077224 */ /* 0x000fe200078e000d */
[----:B------:R-:W-:Y:S02]  /*8520*/  MOV R6, R26 ;  /* 0x0000001a00067202 */ /* 0x000fe40000000f00 */
[----:B------:R-:W-:Y:S02]  /*8530*/  MOV R16, 0x8550 ;  /* 0x0000855000107802 */ /* 0x000fe40000000f00 */
[----:B-1---5:R-:W-:Y:S05]  /*8540*/  CALL.REL.NOINC `($_ZN7cutlass13device_kernelIN5flash19enable_sm80_to_sm89INS1_16FlashAttnBwdSm80INS1_25CollectiveMainloopBwdSm80ILi2ELi2EN4cute5tupleIJNS5_1CILi64EEENS7_ILi128EEES8_EEENS_10bfloat16_tEfNS_4arch4Sm80ELb0ELb0ELb1ELb1ELb1ELb0ELb0ELb0ELi2ELi2ELi4ELi2ELb1EEENS1_24CollectiveEpilogueBwdGQAISA_fSD_Li256ELb1ELb1EEENS1_19SingleTileSchedulerILb1ELb0ELb0ELi128EEEEEEEEEvNT_6ParamsE$_ZN4cute5tupleIJiEEC2ERKi) ;  /* 0xfffff21000007944 */ /* 0x022fea0003c3ffff */
[----:B------:R1:W5:Y:S01]  /*8550*/  LDL R7, [R1+0x160] ;  /* 0x0001600001077983 */ /* 0x0003620000100800 */
[----:B------:R-:W-:-:S02]  /*8560*/  MOV R6, R31 ;  /* 0x0000001f00067202 */ /* 0x000fc40000000f00 */
[----:B------:R-:W-:Y:S02]  /*8570*/  MOV R18, 0x8590 ;  /* 0x0000859000127802 */ /* 0x000fe40000000f00 */
[----:B-1---5:R-:W-:Y:S05]  /*8580*/  CALL.REL.NOINC `($_ZN7cutlass13device_kernelIN5flash19enable_sm80_to_sm89INS1_16FlashAttnBwdSm80INS1_25CollectiveMainloopBwdSm80ILi2ELi2EN4cute5tupleIJNS5_1CILi64EEENS7_ILi128EEES8_EEENS_10bfloat16_tEfNS_4arch4Sm80ELb0ELb0ELb1ELb1ELb1ELb0ELb0ELb0ELi2ELi2ELi4ELi2ELb1EEENS1_24CollectiveEpilogueBwdGQAISA_fSD_Li256ELb1ELb1EEENS1_19SingleTileSchedulerILb1ELb0ELb0ELi128EEEEEEEEEvNT_6ParamsE$_ZN4cute5tupleIJNS_1CILi0EEES2_iEEC2ERKS2_S5_RKi) ;  /* 0xfffff09000007944 */ /* 0x022fea0003c3ffff */
        /* <DEDUP_REMOVED lines=8> */
[----:B-1---5:R-:W-:Y:S05]  /*8610*/  CALL.REL.NOINC `($_ZN7cutlass13device_kernelIN5flash19enable_sm80_to_sm89INS1_16FlashAttnBwdSm80INS1_25CollectiveMainloopBwdSm80ILi2ELi2EN4cute5tupleIJNS5_1CILi64EEENS7_ILi128EEES8_EEENS_10bfloat16_tEfNS_4arch4Sm80ELb0ELb0ELb1ELb1ELb1ELb0ELb0ELb0ELi2ELi2ELi4ELi2ELb1EEENS1_24CollectiveEpilogueBwdGQAISA_fSD_Li256ELb1ELb1EEENS1_19SingleTileSchedulerILb1ELb0ELb0ELi128EEEEEEEEEvNT_6ParamsE$_ZN4cute5tupleIJNS_1CILi0EEES2_S2_iEEC2ERKS2_S5_S5_RKi) ;  /* 0xffffefc000007944 */ /* 0x022fea0003c3ffff */
[----:B------:R2:W5:Y:S01]  /*8620*/  LDL R16, [R1+0x168] ;  /* 0x0001680001107983 */ /* 0x0005620000100800 */
[----:B-1----:R-:W-:Y:S02]  /*8630*/  MOV R6, R31 ;  /* 0x0000001f00067202 */ /* 0x002fe40000000f00 */
[----:B------:R-:W-:-:S02]  /*8640*/  MOV R10, 0x8660 ;  /* 0x00008660000a7802 */ /* 0x000fc40000000f00 */
[----:B--2--5:R-:W-:Y:S05]  /*8650*/  CALL.REL.NOINC `($_ZN7cutlass13device_kernelIN5flash19enable_sm80_to_sm89INS1_16FlashAttnBwdSm80INS1_25CollectiveMainloopBwdSm80ILi2ELi2EN4cute5tupleIJNS5_1CILi64EEENS7_ILi128EEES8_EEENS_10bfloat16_tEfNS_4arch4Sm80ELb0ELb0ELb1ELb1ELb1ELb0ELb0ELb0ELi2ELi2ELi4ELi2ELb1EEENS1_24CollectiveEpilogueBwdGQAISA_fSD_Li256ELb1ELb1EEENS1_19SingleTileSchedulerILb1ELb0ELb0ELi128EEEEEEEEEvNT_6ParamsE$_ZN4cute3eso3ESOILb1ELb0EJNS_1CILi0EEES3_iS3_EEC2ERKS3_S6_RKiS6_) ;  /* 0xffffe7c000007944 */ /* 0x024fea0003c3ffff */
[----:B-1----:R1:W5:Y:S01]  /*8660*/  LDL R13, [R1+0x168] ;  /* 0x00016800010d7983 */ /* 0x0023620000100800 */
[----:B------:R-:W-:-:S02]  /*8670*/  MOV R7, R31 ;  /* 0x0000001f00077202 */ /* 0x000fc40000000f00 */
[----:B------:R-:W-:Y:S01]  /*8680*/  MOV R6, 0x86b0 ;  /* 0x000086b000067802 */ /* 0x000fe20000000f00 */
[----:B------:R1:W-:Y:S04]  /*8690*/  STL [R1+0x168], R16 ;  /* 0x0001681001007387 */ /* 0x0003e80000100800 */
[----:B-1---5:R-:W-:Y:S05]  /*86a0*/  CALL.REL.NOINC `($_ZN7cutlass13device_kernelIN5flash19enable_sm80_to_sm89INS1_16FlashAttnBwdSm80INS1_25CollectiveMainloopBwdSm80ILi2ELi2EN4cute5tupleIJNS5_1CILi64EEENS7_ILi128EEES8_EEENS_10bfloat16_tEfNS_4arch4Sm80ELb0ELb0ELb1ELb1ELb1ELb0ELb0ELb0ELi2ELi2ELi4ELi2ELb1EEENS1_24CollectiveEpilogueBwdGQAISA_fSD_Li256ELb1ELb1EEENS1_19SingleTileSchedulerILb1ELb0ELb0ELi128EEEEEEEEEvNT_6ParamsE$_ZZN4cuteplIJNS_1CILi0EEES2_iEJS2_S2_S2_iEEEDaRKNS_15ArithmeticTupleIJDpT_EEERKNS3_IJDpT0_EEEENKUlDpRKT_E_clIJS2_S2_iiEEEDaSH_) ;  /* 0x0000157000007944 */ /* 0x022fea0003c00000 */
[----:B------:R-:W-:Y:S01]  /*86b0*/  IMAD.MOV.U32 R7, RZ, RZ, R11 ;  /* 0x000000ffff077224 */ /* 0x000fe200078e000b */
[----:B------:R-:W-:Y:S02]  /*86c0*/  MOV R6, R26 ;  /* 0x0000001a00067202 */ /* 0x000fe40000000f00 */
[----:B------:R-:W-:Y:S02]  /*86d0*/  MOV R16, 0x86f0 ;  /* 0x000086f000107802 */ /* 0x000fe40000000f00 */
[----:B--2--5:R-:W-:Y:S05]  /*86e0*/  CALL.REL.NOINC `($_ZN7cutlass13device_kernelIN5flash19enable_sm80_to_sm89INS1_16FlashAttnBwdSm80INS1_25CollectiveMainloopBwdSm80ILi2ELi2EN4cute5tupleIJNS5_1CILi64EEENS7_ILi128EEES8_EEENS_10bfloat16_tEfNS_4arch4Sm80ELb0ELb0ELb1ELb1ELb1ELb0ELb0ELb0ELi2ELi2ELi4ELi2ELb1EEENS1_24CollectiveEpilogueBwdGQAISA_fSD_Li256ELb1ELb1EEENS1_19SingleTileSchedulerILb1ELb0ELb0ELi128EEEEEEEEEvNT_6ParamsE$_ZN4cute5tupleIJiEEC2ERKi) ;  /* 0xfffff07000007944 */ /* 0x024fea0003c3ffff */
[----:B------:R1:W5:Y:S01]  /*86f0*/  LDL R7, [R1+0x160] ;  /* 0x0001600001077983 */ /* 0x0003620000100800 */
[----:B------:R-:W-:Y:S02]  /*8700*/  MOV R13, R31 ;  /* 0x0000001f000d7202 */ /* 0x000fe40000000f00 */
[----:B------:R-:W-:Y:S02]  /*8710*/  MOV R18, 0x8730 ;  /* 0x0000873000127802 */ /* 0x000fe40000000f00 */
[----:B-1---5:R-:W-:Y:S05]  /*8720*/  CALL.REL.NOINC `($_ZN7cutlass13device_kernelIN5flash19enable_sm80_to_sm89INS1_16FlashAttnBwdSm80INS1_25CollectiveMainloopBwdSm80ILi2ELi2EN4cute5tupleIJNS5_1CILi64EEENS7_ILi128EEES8_EEENS_10bfloat16_tEfNS_4arch4Sm80ELb0ELb0ELb1ELb1ELb1ELb0ELb0ELb0ELi2ELi2ELi4ELi2ELb1EEENS1_24CollectiveEpilogueBwdGQAISA_fSD_Li256ELb1ELb1EEENS1_19SingleTileSchedulerILb1ELb0ELb0ELi128EEEEEEEEEvNT_6ParamsE$_ZN4cute5tupleIJNS_1CILi0EEEiEEC2ERKS2_RKi) ;  /* 0xffffef9000007944 */ /* 0x022fea0003c3ffff */
[----:B------:R1:W5:Y:S01]  /*8730*/  LDL R7, [R1+0x168] ;  /* 0x0001680001077983 */ /* 0x0003620000100800 */
[----:B------:R-:W-:Y:S02]  /*8740*/  MOV R6, R31 ;  /* 0x0000001f00067202 */ /* 0x000fe40000000f00 */
[----:B------:R-:W-:-:S02]  /*8750*/  MOV R16, 0x8770 ;  /* 0x0000877000107802 */ /* 0x000fc40000000f00 */
[----:B-1---5:R-:W-:Y:S05]  /*8760*/  CALL.REL.NOINC `($_ZN7cutlass13device_kernelIN5flash19enable_sm80_to_sm89INS1_16FlashAttnBwdSm80INS1_25CollectiveMainloopBwdSm80ILi2ELi2EN4cute5tupleIJNS5_1CILi64EEENS7_ILi128EEES8_EEENS_10bfloat16_tEfNS_4arch4Sm80ELb0ELb0ELb1ELb1ELb1ELb0ELb0ELb0ELi2ELi2ELi4ELi2ELb1EEENS1_24CollectiveEpilogueBwdGQAISA_fSD_Li256ELb1ELb1EEENS1_19SingleTileSchedulerILb1ELb0ELb0ELi128EEEEEEEEEvNT_6ParamsE$_ZN4cute3eso3ESOILb1ELb0EJNS_1CILi0EEEiS3_S3_EEC2ERKS3_RKiS6_S6_) ;  /* 0xffffe7f000007944 */ /* 0x022fea0003c3ffff */
[----:B-1----:R1:W5:Y:S01]  /*8770*/  LDL R6, [R1+0x168] ;  /* 0x0001680001067983 */ /* 0x0023620000100800 */
[----:B------:R-:W-:Y:S01]  /*8780*/  IMAD.MOV.U32 R13, RZ, RZ, R31 ;  /* 0x000000ffff0d7224 */ /* 0x000fe200078e001f */
[----:B------:R-:W-:-:S02]  /*8790*/  MOV R11, R26 ;  /* 0x0000001a000b7202 */ /* 0x000fc40000000f00 */
[----:B------:R1:W-:Y:S01]  /*87a0*/  STL [R1+0x160], R52 ;  /* 0x0001603401007387 */ /* 0x0003e20000100800 */
[----:B------:R-:W-:-:S03]  /*87b0*/  MOV R16, 0x87e0 ;  /* 0x000087e000107802 */ /* 0x000fc60000000f00 */
[----:B------:R1:W-:Y:S04]  /*87c0*/  STL [R1+0x168], R10 ;  /* 0x0001680a01007387 */ /* 0x0003e80000100800 */
[----:B-1---5:R-:W-:Y:S05]  /*87d0*/  CALL.REL.NOINC `($_ZN7cutlass13device_kernelIN5flash19enable_sm80_to_sm89INS1_16FlashAttnBwdSm80INS1_25CollectiveMainloopBwdSm80ILi2ELi2EN4cute5tupleIJNS5_1CILi64EEENS7_ILi128EEES8_EEENS_10bfloat16_tEfNS_4arch4Sm80ELb0ELb0ELb1ELb1ELb1ELb0ELb0ELb0ELi2ELi2ELi4ELi2ELb1EEENS1_24CollectiveEpilogueBwdGQAISA_fSD_Li256ELb1ELb1EEENS1_19SingleTileSchedulerILb1ELb0ELb0ELi128EEEEEEEEEvNT_6ParamsE$_ZZN4cuteplIJNS_1CILi0EEEiEJS2_S2_iiEEEDaRKNS_15ArithmeticTupleIJDpT_EEERKNS3_IJDpT0_EEEENKUlDpRKT_E_clIJS2_iiiEEEDaSH_) ;  /* 0x000014c000007944 */ /* 0x022fea0003c00000 */
[----:B------:R-:W-:Y:S01]  /*87e0*/  IMAD.MOV.U32 R16, RZ, RZ, R9 ;  /* 0x000000ffff107224 */ /* 0x000fe200078e0009 */
[----:B------:R-:W-:Y:S02]  /*87f0*/  MOV R9, R31 ;  /* 0x0000001f00097202 */ /* 0x000fe40000000f00 */
[----:B------:R-:W-:Y:S02]  /*8800*/  MOV R10, 0x8820 ;  /* 0x00008820000a7802 */ /* 0x000fe40000000f00 */
[----:B-1---5:R-:W-:Y:S05]  /*8810*/  CALL.REL.NOINC `($_ZN7cutlass13device_kernelIN5flash19enable_sm80_to_sm89INS1_16FlashAttnBwdSm80INS1_25CollectiveMainloopBwdSm80ILi2ELi2EN4cute5tupleIJNS5_1CILi64EEENS7_ILi128EEES8_EEENS_10bfloat16_tEfNS_4arch4Sm80ELb0ELb0ELb1ELb1ELb1ELb0ELb0ELb0ELi2ELi2ELi4ELi2ELb1EEENS1_24CollectiveEpilogueBwdGQAISA_fSD_Li256ELb1ELb1EEENS1_19SingleTileSchedulerILb1ELb0ELb0ELi128EEEEEEEEEvNT_6ParamsE$_ZN4cute3eso3ESOILb0ELb1EJNS_15ArithmeticTupleIJiiEEENS_1CILi0EEES5_S5_EEC2ERKS3_RKS5_SA_SA_) ;  /* 0xffffe31000007944 */ /* 0x022fea0003c3ffff */
        /* <DEDUP_REMOVED lines=8> */
[----:B-1---5:R-:W-:Y:S05]  /*88a0*/  CALL.REL.NOINC `($_ZN7cutlass13device_kernelIN5flash19enable_sm80_to_sm89INS1_16FlashAttnBwdSm80INS1_25CollectiveMainloopBwdSm80ILi2ELi2EN4cute5tupleIJNS5_1CILi64EEENS7_ILi128EEES8_EEENS_10bfloat16_tEfNS_4arch4Sm80ELb0ELb0ELb1ELb1ELb1ELb0ELb0ELb0ELi2ELi2ELi4ELi2ELb1EEENS1_24CollectiveEpilogueBwdGQAISA_fSD_Li256ELb1ELb1EEENS1_19SingleTileSchedulerILb1ELb0ELb0ELi128EEEEEEEEEvNT_6ParamsE$_ZZN4cuteplIJNS_15ArithmeticTupleIJiiEEEEJNS_1CILi0EEEiiiEEEDaRKNS1_IJDpT_EEERKNS1_IJDpT0_EEEENKUlDpRKT_E_clIJS2_iiiEEEDaSI_) ;  /* 0x000011d000007944 */ /* 0x022fea0003c00000 */
[----:B-----5:R2:W-:Y:S01]  /*88b0*/  STL.64 [R1+0x188], R6 ;  /* 0x0001880601007387 */ /* 0x0205e20000100a00 */
[----:B------:R-:W-:-:S03]  /*88c0*/  MOV R52, 0x8900 ;  /* 0x0000890000347802 */ /* 0x000fc60000000f00 */
[----:B------:R2:W-:Y:S04]  /*88d0*/  STL.64 [R1+0x190], R8 ;  /* 0x0001900801007387 */ /* 0x0005e80000100a00 */
[----:B------:R2:W-:Y:S02]  /*88e0*/  STL [R1+0x184], R16 ;  /* 0x0001841001007387 */ /* 0x0005e40000100800 */
[----:B-12---:R-:W-:Y:S05]  /*88f0*/  CALL.REL.NOINC `($_ZN7cutlass13device_kernelIN5flash19enable_sm80_to_sm89INS1_16FlashAttnBwdSm80INS1_25CollectiveMainloopBwdSm80ILi2ELi2EN4cute5tupleIJNS5_1CILi64EEENS7_ILi128EEES8_EEENS_10bfloat16_tEfNS_4arch4Sm80ELb0ELb0ELb1ELb1ELb1ELb0ELb0ELb0ELi2ELi2ELi4ELi2ELb1EEENS1_24CollectiveEpilogueBwdGQAISA_fSD_Li256ELb1ELb1EEENS1_19SingleTileSchedulerILb1ELb0ELb0ELi128EEEEEEEEEvNT_6ParamsE$_ZZN4cute19as_arithmetic_tupleINS_15ArithmeticTupleIJNS1_IJiiEEEiiiEEEEEDaRKT_ENKUlRKT_E_clIS2_EEDaS9_) ;  /* 0xfffff39000007944 */ /* 0x006fea0003c3ffff */
[----:B------:R2:W5:Y:S01]  /*8900*/  LDL R7, [R1+0x18c] ;  /* 0x00018c0001077983 */ /* 0x0005620000100800 */
[----:B------:R-:W-:-:S03]  /*8910*/  MOV R6, 0x8930 ;  /* 0x0000893000067802 */ /* 0x000fc60000000f00 */
[----:B-12--5:R-:W-:Y:S05]  /*8920*/  CALL.REL.NOINC `($_ZN7cutlass13device_kernelIN5flash19enable_sm80_to_sm89INS1_16FlashAttnBwdSm80INS1_25CollectiveMainloopBwdSm80ILi2ELi2EN4cute5tupleIJNS5_1CILi64EEENS7_ILi128EEES8_EEENS_10bfloat16_tEfNS_4arch4Sm80ELb0ELb0ELb1ELb1ELb1ELb0ELb0ELb0ELi2ELi2ELi4ELi2ELb1EEENS1_24CollectiveEpilogueBwdGQAISA_fSD_Li256ELb1ELb1EEENS1_19SingleTileSchedulerILb1ELb0ELb0ELi128EEEEEEEEEvNT_6ParamsE$_ZZN4cute19as_arithmetic_tupleINS_15ArithmeticTupleIJNS1_IJiiEEEiiiEEEEEDaRKT_ENKUlRKT_E_clIiEEDaS9_) ;  /* 0xfffff48000007944 */ /* 0x026fea0003c3ffff */
[----:B------:R1:W5:Y:S01]  /*8930*/  LDL R7, [R1+0x190] ;  /* 0x0001900001077983 */ /* 0x0003620000100800 */
[----:B------:R-:W-:-:S03]  /*8940*/  MOV R6, 0x8970 ;  /* 0x0000897000067802 */ /* 0x000fc60000000f00 */
[----:B------:R1:W-:Y:S04]  /*8950*/  STL [R1+0x168], R10 ;  /* 0x0001680a01007387 */ /* 0x0003e80000100800 */
[----:B-1---5:R-:W-:Y:S05]  /*8960*/  CALL.REL.NOINC `($_ZN7cutlass13device_kernelIN5flash19enable_sm80_to_sm89INS1_16FlashAttnBwdSm80INS1_25CollectiveMainloopBwdSm80ILi2ELi2EN4cute5tupleIJNS5_1CILi64EEENS7_ILi128EEES8_EEENS_10bfloat16_tEfNS_4arch4Sm80ELb0ELb0ELb1ELb1ELb1ELb0ELb0ELb0ELi2ELi2ELi4ELi2ELb1EEENS1_24CollectiveEpilogueBwdGQAISA_fSD_Li256ELb1ELb1EEENS1_19SingleTileSchedulerILb1ELb0ELb0ELi128EEEEEEEEEvNT_6ParamsE$_ZZN4cute19as_arithmetic_tupleINS_15ArithmeticTupleIJNS1_IJiiEEEiiiEEEEEDaRKT_ENKUlRKT_E_clIiEEDaS9_) ;  /* 0xfffff44000007944 */ /* 0x022fea0003c3ffff */
[----:B------:R1:W5:Y:S01]  /*8970*/  LDL R7, [R1+0x194] ;  /* 0x0001940001077983 */ /* 0x0003620000100800 */
[----:B------:R-:W-:-:S03]  /*8980*/  MOV R6, 0x89b0 ;  /* 0x000089b000067802 */ /* 0x000fc60000000f00 */
[----:B------:R1:W-:Y:S04]  /*8990*/  STL [R1+0x160], R10 ;  /* 0x0001600a01007387 */ /* 0x0003e80000100800 */
[----:B-1---5:R-:W-:Y:S05]  /*89a0*/  CALL.REL.NOINC `($_ZN7cutlass13device_kernelIN5flash19enable_sm80_to_sm89INS1_16FlashAttnBwdSm80INS1_25CollectiveMainloopBwdSm80ILi2ELi2EN4cute5tupleIJNS5_1CILi64EEENS7_ILi128EEES8_EEENS_10bfloat16_tEfNS_4arch4Sm80ELb0ELb0ELb1ELb1ELb1ELb0ELb0ELb0ELi2ELi2ELi4ELi2ELb1EEENS1_24CollectiveEpilogueBwdGQAISA_fSD_Li256ELb1ELb1EEENS1_19SingleTileSchedulerILb1ELb0ELb0ELi128EEEEEEEEEvNT_6ParamsE$_ZZN4cute19as_arithmetic_tupleINS_15ArithmeticTupleIJNS1_IJiiEEEiiiEEEEEDaRKT_ENKUlRKT_E_clIiEEDaS9_) ;  /* 0xfffff40000007944 */ /* 0x022fea0003c3ffff */
[----:B------:R1:W-:Y:S01]  /*89b0*/  STL [R1+0x164], R10 ;  /* 0x0001640a01007387 */ /* 0x0003e20000100800 */
[----:B------:R-:W-:Y:S01]  /*89c0*/  IMAD.MOV.U32 R6, RZ, RZ, R31 ;  /* 0x000000ffff067224 */ /* 0x000fe200078e001f */
[----:B------:R-:W-:Y:S01]  /*89d0*/  MOV R11, R26 ;  /* 0x0000001a000b7202 */ /* 0x000fe20000000f00 */
[----:B------:R-:W-:Y:S01]  /*89e0*/  IMAD.MOV.U32 R9, RZ, RZ, R27 ;  /* 0x000000ffff097224 */ /* 0x000fe200078e001b */
[----:B------:R-:W-:Y:S02]  /*89f0*/  IADD3 R13, R26, 0x10, RZ ;  /* 0x000000101a0d7810 */ /* 0x000fe40007ffe0ff */
[----:B------:R-:W-:Y:S02]  /*8a00*/  MOV R16, 0x8a20 ;  /* 0x00008a2000107802 */ /* 0x000fe40000000f00 */
[----:B-1----:R-:W-:Y:S05]  /*8a10*/  CALL.REL.NOINC `($_ZN7cutlass13device_kernelIN5flash19enable_sm80_to_sm89INS1_16FlashAttnBwdSm80INS1_25CollectiveMainloopBwdSm80ILi2ELi2EN4cute5tupleIJNS5_1CILi64EEENS7_ILi128EEES8_EEENS_10bfloat16_tEfNS_4arch4Sm80ELb0ELb0ELb1ELb1ELb1ELb0ELb0ELb0ELi2ELi2ELi4ELi2ELb1EEENS1_24CollectiveEpilogueBwdGQAISA_fSD_Li256ELb1ELb1EEENS1_19SingleTileSchedulerILb1ELb0ELb0ELi128EEEEEEEEEvNT_6ParamsE$_ZZN4cute19as_arithmetic_tupleINS_15ArithmeticTupleIJNS1_IJiiEEEiiiEEEEEDaRKT_ENKUlDpRKT_E_clIJS2_iiiEEEDaSA_) ;  /* 0xfffff1e000007944 */ /* 0x002fea0003c3ffff */
[----:B-----5:R-:W-:Y:S01]  /*8a20*/  IMAD.MOV.U32 R11, RZ, RZ, R6 ;  /* 0x000000ffff0b7224 */ /* 0x020fe200078e0006 */
[----:B------:R-:W-:Y:S01]  /*8a30*/  MOV R6, R7 ;  /* 0x0000000700067202 */ /* 0x000fe20000000f00 */
[----:B------:R-:W-:Y:S01]  /*8a40*/  IMAD.MOV.U32 R7, RZ, RZ, R8 ;  /* 0x000000ffff077224 */ /* 0x000fe200078e0008 */
[----:B------:R2:W-:Y:S01]  /*8a50*/  STL [R1+0x180], R9 ;  /* 0x0001800901007387 */ /* 0x0005e20000100800 */
[----:B------:R-:W-:-:S03]  /*8a60*/  MOV R18, 0x8aa0 ;  /* 0x00008aa000127802 */ /* 0x000fc60000000f00 */
[----:B------:R2:W-:Y:S04]  /*8a70*/  STL.64 [R1+0x170], R10 ;  /* 0x0001700a01007387 */ /* 0x0005e80000100a00 */
[----:B------:R2:W-:Y:S02]  /*8a80*/  STL.64 [R1+0x178], R6 ;  /* 0x0001780601007387 */ /* 0x0005e40000100a00 */
[----:B-12---:R-:W-:Y:S05]  /*8a90*/  CALL.REL.NOINC `($_ZN7cutlass13device_kernelIN5flash19enable_sm80_to_sm89INS1_16FlashAttnBwdSm80INS1_25CollectiveMainloopBwdSm80ILi2ELi2EN4cute5tupleIJNS5_1CILi64EEENS7_ILi128EEES8_EEENS_10bfloat16_tEfNS_4arch4Sm80ELb0ELb0ELb1ELb1ELb1ELb0ELb0ELb0ELi2ELi2ELi4ELi2ELb1EEENS1_24CollectiveEpilogueBwdGQAISA_fSD_Li256ELb1ELb1EEENS1_19SingleTileSchedulerILb1ELb0ELb0ELi128EEEEEEEEEvNT_6ParamsE$_ZZN4cute14transform_leafINS_15ArithmeticTupleIJNS1_IJiiEEEiiiEEENS_8identityEEEDaRKT_OT0_ENKUlRKT_E_clIS2_EEDaSC_) ;  /* 0xffffeff000007944 */ /* 0x006fea0003c3ffff */
[----:B------:R2:W5:Y:S01]  /*8aa0*/  LDL R9, [R1+0x178] ;  /* 0x0001780001097983 */ /* 0x0005620000100800 */
[----:B------:R-:W-:-:S03]  /*8ab0*/  MOV R8, 0x8ad0 ;  /* 0x00008ad000087802 */ /* 0x000fc60000000f00 */
[----:B-12--5:R-:W-:Y:S05]  /*8ac0*/  CALL.REL.NOINC `($_ZN7cutlass13device_kernelIN5flash19enable_sm80_to_sm89INS1_16FlashAttnBwdSm80INS1_25CollectiveMainloopBwdSm80ILi2ELi2EN4cute5tupleIJNS5_1CILi64EEENS7_ILi128EEES8_EEENS_10bfloat16_tEfNS_4arch4Sm80ELb0ELb0ELb1ELb1ELb1ELb0ELb0ELb0ELi2ELi2ELi4ELi2ELb1EEENS1_24CollectiveEpilogueBwdGQAISA_fSD_Li256ELb1ELb1EEENS1_19SingleTileSchedulerILb1ELb0ELb0ELi128EEEEEEEEEvNT_6ParamsE$_ZZN4cute14transform_leafINS_15ArithmeticTupleIJNS1_IJiiEEEiiiEEENS_8identityEEEDaRKT_OT0_ENKUlRKT_E_clIiEEDaSC_) ;  /* 0xfffff0c000007944 */ /* 0x026fea0003c3ffff */
[----:B------:R1:W5:Y:S01]  /*8ad0*/  LDL R9, [R1+0x17c] ;  /* 0x00017c0001097983 */ /* 0x0003620000100800 */
[----:B------:R-:W-:-:S03]  /*8ae0*/  MOV R8, 0x8b10 ;  /* 0x00008b1000087802 */ /* 0x000fc60000000f00 */
[----:B------:R1:W-:Y:S04]  /*8af0*/  STL [R1+0x168], R10 ;  /* 0x0001680a01007387 */ /* 0x0003e80000100800 */
[----:B-1---5:R-:W-:Y:S05]  /*8b00*/  CALL.REL.NOINC `($_ZN7cutlass13device_kernelIN5flash19enable_sm80_to_sm89INS1_16FlashAttnBwdSm80INS1_25CollectiveMainloopBwdSm80ILi2ELi2EN4cute5tupleIJNS5_1CILi64EEENS7_ILi128EEES8_EEENS_10bfloat16_tEfNS_4arch4Sm80ELb0ELb0ELb1ELb1ELb1ELb0ELb0ELb0ELi2ELi2ELi4ELi2ELb1EEENS1_24CollectiveEpilogueBwdGQAISA_fSD_Li256ELb1ELb1EEENS1_19SingleTileSchedulerILb1ELb0ELb0ELi128EEEEEEEEEvNT_6ParamsE$_ZZN4cute14transform_leafINS_15ArithmeticTupleIJNS1_IJiiEEEiiiEEENS_8identityEEEDaRKT_OT0_ENKUlRKT_E_clIiEEDaSC_) ;  /* 0xfffff08000007944 */ /* 0x022fea0003c3ffff */
[----:B------:R1:W5:Y:S01]  /*8b10*/  LDL R9, [R1+0x180] ;  /* 0x0001800001097983 */ /* 0x0003620000100800 */
[----:B------:R-:W-:-:S03]  /*8b20*/  MOV R8, 0x8b50 ;  /* 0x00008b5000087802 */ /* 0x000fc60000000f00 */
[----:B------:R1:W-:Y:S04]  /*8b30*/  STL [R1+0x160], R10 ;  /* 0x0001600a01007387 */ /* 0x0003e80000100800 */
[----:B-1---5:R-:W-:Y:S05]  /*8b40*/  CALL.REL.NOINC `($_ZN7cutlass13device_kernelIN5flash19enable_sm80_to_sm89INS1_16FlashAttnBwdSm80INS1_25CollectiveMainloopBwdSm80ILi2ELi2EN4cute5tupleIJNS5_1CILi64EEENS7_ILi128EEES8_EEENS_10bfloat16_tEfNS_4arch4Sm80ELb0ELb0ELb1ELb1ELb1ELb0ELb0ELb0ELi2ELi2ELi4ELi2ELb1EEENS1_24CollectiveEpilogueBwdGQAISA_fSD_Li256ELb1ELb1EEENS1_19SingleTileSchedulerILb1ELb0ELb0ELi128EEEEEEEEEvNT_6ParamsE$_ZZN4cute14transform_leafINS_15ArithmeticTupleIJNS1_IJiiEEEiiiEEENS_8identityEEEDaRKT_OT0_ENKUlRKT_E_clIiEEDaSC_) ;  /* 0xfffff04000007944 */ /* 0x022fea0003c3ffff */
[----:B------:R1:W-:Y:S01]  /*8b50*/  STL [R1+0x164], R10 ;  /* 0x0001640a01007387 */ /* 0x0003e20000100800 */
[----:B------:R-:W-:Y:S01]  /*8b60*/  MOV R9, R26 ;  /* 0x0000001a00097202 */ /* 0x000fe20000000f00 */
[----:B------:R-:W-:Y:S01]  /*8b70*/  IMAD.MOV.U32 R8, RZ, RZ, R31 ;  /* 0x000000ffff087224 */ /* 0x000fe200078e001f */
[----:B------:R-:W-:Y:S01]  /*8b80*/  MOV R18, 0x8bb0 ;  /* 0x00008bb000127802 */ /* 0x000fe20000000f00 */
[----:B------:R-:W-:Y:S02]  /*8b90*/  IMAD.MOV.U32 R26, RZ, RZ, R27 ;  /* 0x000000ffff1a7224 */ /* 0x000fe400078e001b */
[----:B-1----:R-:W-:Y:S05]  /*8ba0*/  CALL.REL.NOINC `($_ZN7cutlass13device_kernelIN5flash19enable_sm80_to_sm89INS1_16FlashAttnBwdSm80INS1_25CollectiveMainloopBwdSm80ILi2ELi2EN4cute5tupleIJNS5_1CILi64EEENS7_ILi128EEES8_EEENS_10bfloat16_tEfNS_4arch4Sm80ELb0ELb0ELb1ELb1ELb1ELb0ELb0ELb0ELi2ELi2ELi4ELi2ELb1EEENS1_24CollectiveEpilogueBwdGQAISA_fSD_Li256ELb1ELb1EEENS1_19SingleTileSchedulerILb1ELb0ELb0ELi128EEEEEEEEEvNT_6ParamsE$_ZZN4cute9transformINS_15ArithmeticTupleIJNS1_IJiiEEEiiiEEEZNS_14transform_leafIS3_NS_8identityEEEDaRKT_OT0_EUlRKT_E_EEDaS8_SA_ENKUlDpSD_E_clIJNS_5tupleIJiiEEEiiiEEEDaSF_) ;  /* 0x00000d4000007944 */ /* 0x002fea0003c00000 */
[----:B-----5:R-:W-:Y:S01]  /*8bb0*/  MOV R49, R6 ;  /* 0x0000000600317202 */ /* 0x020fe20000000f00 */
[----:B------:R-:W-:Y:S01]  /*8bc0*/  IMAD.MOV.U32 R47, RZ, RZ, R8 ;  /* 0x000000ffff2f7224 */ /* 0x000fe200078e0008 */
[----:B------:R-:W-:Y:S01]  /*8bd0*/  MOV R48, R7 ;  /* 0x0000000700307202 */ /* 0x000fe20000000f00 */
[----:B------:R-:W-:Y:S01]  /*8be0*/  IMAD.MOV.U32 R7, RZ, RZ, 0x0 ;  /* 0x00000000ff077424 */ /* 0x000fe200078e00ff */
[----:B------:R-:W-:-:S04]  /*8bf0*/  MOV R6, R24 ;  /* 0x0000001800067202 */ /* 0x000fc80000000f00 */
[----:B------:R-:W-:Y:S05]  /*8c00*/  RET.REL.NODEC R6 `(_ZN7cutlass13device_kernelIN5flash19enable_sm80_to_sm89INS1_16FlashAttnBwdSm80INS1_25CollectiveMainloopBwdSm80ILi2ELi2EN4cute5tupleIJNS5_1CILi64EEENS7_ILi128EEES8_EEENS_10bfloat16_tEfNS_4arch4Sm80ELb0ELb0ELb1ELb1ELb1ELb0ELb0ELb0ELi2ELi2ELi4ELi2ELb1EEENS1_24CollectiveEpilogueBwdGQAISA_fSD_Li256ELb1ELb1EEENS1_19SingleTileSchedulerILb1ELb0ELb0ELi128EEEEEEEEEvNT_6ParamsE) ;  /* 0xffff73f006007950 */ /* 0x000fea0003c3ffff */
        .type           $_ZN7cutlass13device_kernelIN5flash19enable_sm80_to_sm89INS1_16FlashAttnBwdSm80INS1_25CollectiveMainloopBwdSm80ILi2ELi2EN4cute5tupleIJNS5_1CILi64EEENS7_ILi128EEES8_EEENS_10bfloat16_tEfNS_4arch4Sm80ELb0ELb0ELb1ELb1ELb1ELb0ELb0ELb0ELi2ELi2ELi4ELi2ELb1EEENS1_24CollectiveEpilogueBwdGQAISA_fSD_Li256ELb1ELb1EEENS1_19SingleTileSchedulerILb1ELb0ELb0ELi128EEEEEEEEEvNT_6ParamsE$_ZZN4cute7idx2crdINS_5tupleIJiEEENS1_IJNS1_IJNS1_IJNS_1CILi8EEENS3_ILi2EEEEEES5_S5_NS3_ILi4EEEEEEEEEEEDaRKT_RKT0_ENKUlRKT_RKT0_E_clIiS8_EEDaSI_SL_,@function
        .size           $_ZN7cutlass13device_kernelIN5flash19enable_sm80_to_sm89INS1_16FlashAttnBwdSm80INS1_25CollectiveMainloopBwdSm80ILi2ELi2EN4cute5tupleIJNS5_1CILi64EEENS7_ILi128EEES8_EEENS_10bfloat16_tEfNS_4arch4Sm80ELb0ELb0ELb1ELb1ELb1ELb0ELb0ELb0ELi2ELi2ELi4ELi2ELb1EEENS1_24CollectiveEpilogueBwdGQAISA_fSD_Li256ELb1ELb1EEENS1_19SingleTileSchedulerILb1ELb0ELb0ELi128EEEEEEEEEvNT_6ParamsE$_ZZN4cute7idx2crdINS_5tupleIJiEEENS1_IJNS1_IJNS1_IJNS_1CILi8EEENS3_ILi2EEEEEES5_S5_NS3_ILi4EEEEEEEEEEEDaRKT_RKT0_ENKUlRKT_RKT0_E_clIiS8_EEDaSI_SL_,($_ZN7cutlass13device_kernelIN5flash19enable_sm80_to_sm89INS1_16FlashAttnBwdSm80INS1_25CollectiveMainloopBwdSm80ILi2ELi2EN4cute5tupleIJNS5_1CILi64EEENS7_ILi128EEES8_EEENS_10bfloat16_tEfNS_4arch4Sm80ELb0ELb0ELb1ELb1ELb1ELb0ELb0ELb0ELi2ELi2ELi4ELi2ELb1EEENS1_24CollectiveEpilogueBwdGQAISA_fSD_Li256ELb1ELb1EEENS1_19SingleTileSchedulerILb1ELb0ELb0ELi128EEEEEEEEEvNT_6ParamsE$_ZZN4cute9transformINS_15ArithmeticTupleIJNS1_IJiiEEEiiiEEEZNS_14transform_leafIS3_NS_8identityEEEDaRKT_OT0_EUlRKT_E_EEDaS8_SA_ENKUlDpSD_E_clIJNS_5tupleIJiiEEEiiiEEEDaSF_ - $_ZN7cutlass13device_kernelIN5flash19enable_sm80_to_sm89INS1_16FlashAttnBwdSm80INS1_25CollectiveMainloopBwdSm80ILi2ELi2EN4cute5tupleIJNS5_1CILi64EEENS7_ILi128EEES8_EEENS_10bfloat16_tEfNS_4arch4Sm80ELb0ELb0ELb1ELb1ELb1ELb0ELb0ELb0ELi2ELi2ELi4ELi2ELb1EEENS1_24CollectiveEpilogueBwdGQAISA_fSD_Li256ELb1ELb1EEENS1_19SingleTileSchedulerILb1ELb0ELb0ELi128EEEEEEEEEvNT_6ParamsE$_ZZN4cute7idx2crdINS_5tupleIJiEEENS1_IJNS1_IJNS1_IJNS_1CILi8EEENS3_ILi2EEEEEES5_S5_NS3_ILi4EEEEEEEEEEEDaRKT_RKT0_ENKUlRKT_RKT0_E_clIiS8_EEDaSI_SL_)
$_ZN7cutlass13device_kernelIN5flash19enable_sm80_to_sm89INS1_16FlashAttnBwdSm80INS1_25CollectiveMainloopBwdSm80ILi2ELi2EN4cute5tupleIJNS5_1CILi64EEENS7_ILi128EEES8_EEENS_10bfloat16_tEfNS_4arch4Sm80ELb0ELb0ELb1ELb1ELb1ELb0ELb0ELb0ELi2ELi2ELi4ELi2ELb1EEENS1_24CollectiveEpilogueBwdGQAISA_fSD_Li256ELb1ELb1EEENS1_19SingleTileSchedulerILb1ELb0ELb0ELi128EEEEEEEEEvNT_6ParamsE$_ZZN4cute7idx2crdINS_5tupleIJiEEENS1_IJNS1_IJNS1_IJNS_1CILi8EEENS3_ILi2EEEEEES5_S5_NS3_ILi4EEEEEEEEEEEDaRKT_RKT0_ENKUlRKT_RKT0_E_clIiS8_EEDaSI_SL_:
        /* <DEDUP_REMOVED lines=73> */
[----:B------:R-:W-:-:S02]  /*90a0*/  MOV R16, 0x90f0 ;  /* 0x000090f000107802 */ /* 0x000fc40000000f00 */
[----:B------:R-:W-:-:S04]  /*90b0*/  LEA.HI R7, R45, R10, RZ, 0x1 ;  /* 0x0000000a2d077211 */ /* 0x000fc800078f08ff */
[----:B------:R-:W-:-:S05]  /*90c0*/  LOP3.LUT R7, R7, 0xfffffffe, RZ, 0xc0, !PT ;  /* 0xfffffffe07077812 */ /* 0x000fca00078ec0ff */
[----:B------:R-:W-:Y:S02]  /*90d0*/  IMAD.IADD R7, R10, 0x1, -R7 ;  /* 0x000000010a077824 */ /* 0x000fe400078e0a07 */
[----:B--2--5:R-:W-:Y:S05]  /*90e0*/  CALL.REL.NOINC `($_ZN7cutlass13device_kernelIN5flash19enable_sm80_to_sm89INS1_16FlashAttnBwdSm80INS1_25CollectiveMainloopBwdSm80ILi2ELi2EN4cute5tupleIJNS5_1CILi64EEENS7_ILi128EEES8_EEENS_10bfloat16_tEfNS_4arch4Sm80ELb0ELb0ELb1ELb1ELb1ELb0ELb0ELb0ELi2ELi2ELi4ELi2ELb1EEENS1_24CollectiveEpilogueBwdGQAISA_fSD_Li256ELb1ELb1EEENS1_19SingleTileSchedulerILb1ELb0ELb0ELi128EEEEEEEEEvNT_6ParamsE$_ZN4cute5tupleIJiEEC2ERKi) ;  /* 0xffffe67000007944 */ /* 0x024fea0003c3ffff */
        /* <DEDUP_REMOVED lines=19> */
[----:B------:R-:W-:-:S02]  /*9220*/  MOV R16, 0x9240 ;  /* 0x0000924000107802 */ /* 0x000fc40000000f00 */
        /* <DEDUP_REMOVED lines=98> */
[----:B------:R-:W-:Y:S01]  /*9850*/  IMAD.MOV.U32 R8, RZ, RZ, R27 ;  /* 0x000000ffff087224 */ /* 0x000fe200078e001b */
[----:B------:R-:W-:Y:S02]  /*9860*/  MOV R9, R0 ;  /* 0x0000000000097202 */ /* 0x000fe40000000f00 */
[----:B------:R-:W-:Y:S02]  /*9870*/  MOV R18, 0x9890 ;  /* 0x0000989000127802 */ /* 0x000fe40000000f00 */
[----:B-1----:R-:W-:Y:S05]  /*9880*/  CALL.REL.NOINC `($_ZN7cutlass13device_kernelIN5flash19enable_sm80_to_sm89INS1_16FlashAttnBwdSm80INS1_25CollectiveMainloopBwdSm80ILi2ELi2EN4cute5tupleIJNS5_1CILi64EEENS7_ILi128EEES8_EEENS_10bfloat16_tEfNS_4arch4Sm80ELb0ELb0ELb1ELb1ELb1ELb0ELb0ELb0ELi2ELi2ELi4ELi2ELb1EEENS1_24CollectiveEpilogueBwdGQAISA_fSD_Li256ELb1ELb1EEENS1_19SingleTileSchedulerILb1ELb0ELb0ELi128EEEEEEEEEvNT_6ParamsE$_ZZN4cute9transformINS_15ArithmeticTupleIJNS1_IJiiEEEiiiEEEZNS_14transform_leafIS3_NS_8identityEEEDaRKT_OT0_EUlRKT_E_EEDaS8_SA_ENKUlDpSD_E_clIJNS_5tupleIJiiEEEiiiEEEDaSF_) ;  /* 0x0000006000007944 */ /* 0x002fea0003c00000 */
[----:B-----5:R-:W-:Y:S01]  /*9890*/  MOV R0, R6 ;  /* 0x0000000600007202 */ /* 0x020fe20000000f00 */
[----:B------:R-:W-:Y:S01]  /*98a0*/  IMAD.MOV.U32 R45, RZ, RZ, R8 ;  /* 0x000000ffff2d7224 */ /* 0x000fe200078e0008 */
[----:B------:R-:W-:Y:S01]  /*98b0*/  MOV R46, R7 ;  /* 0x00000007002e7202 */ /* 0x000fe20000000f00 */
[----:B------:R-:W-:Y:S01]  /*98c0*/  IMAD.MOV.U32 R7, RZ, RZ, 0x0 ;  /* 0x00000000ff077424 */ /* 0x000fe200078e00ff */
[----:B------:R-:W-:-:S04]  /*98d0*/  MOV R6, R24 ;  /* 0x0000001800067202 */ /* 0x000fc80000000f00 */
[----:B------:R-:W-:Y:S05]  /*98e0*/  RET.REL.NODEC R6 `(_ZN7cutlass13device_kernelIN5flash19enable_sm80_to_sm89INS1_16FlashAttnBwdSm80INS1_25CollectiveMainloopBwdSm80ILi2ELi2EN4cute5tupleIJNS5_1CILi64EEENS7_ILi128EEES8_EEENS_10bfloat16_tEfNS_4arch4Sm80ELb0ELb0ELb1ELb1ELb1ELb0ELb0ELb0ELi2ELi2ELi4ELi2ELb1EEENS1_24CollectiveEpilogueBwdGQAISA_fSD_Li256ELb1ELb1EEENS1_19SingleTileSchedulerILb1ELb0ELb0ELi128EEEEEEEEEvNT_6ParamsE) ;  /* 0xffff671006007950 */ /* 0x000fea0003c3ffff */
        .type           $_ZN7cutlass13device_kernelIN5flash19enable_sm80_to_sm89INS1_16FlashAttnBwdSm80INS1_25CollectiveMainloopBwdSm80ILi2ELi2EN4cute5tupleIJNS5_1CILi64EEENS7_ILi128EEES8_EEENS_10bfloat16_tEfNS_4arch4Sm80ELb0ELb0ELb1ELb1ELb1ELb0ELb0ELb0ELi2ELi2ELi4ELi2ELb1EEENS1_24CollectiveEpilogueBwdGQAISA_fSD_Li256ELb1ELb1EEENS1_19SingleTileSchedulerILb1ELb0ELb0ELi128EEEEEEEEEvNT_6ParamsE$_ZZN4cute9transformINS_15ArithmeticTupleIJNS1_IJiiEEEiiiEEEZNS_14transform_leafIS3_NS_8identityEEEDaRKT_OT0_EUlRKT_E_EEDaS8_SA_ENKUlDpSD_E_clIJNS_5tupleIJiiEEEiiiEEEDaSF_,@function
        .size           $_ZN7cutlass13device_kernelIN5flash19enable_sm80_to_sm89INS1_16FlashAttnBwdSm80INS1_25CollectiveMainloopBwdSm80ILi2ELi2EN4cute5tupleIJNS5_1CILi64EEENS7_ILi128EEES8_EEENS_10bfloat16_tEfNS_4arch4Sm80ELb0ELb0ELb1ELb1ELb1ELb0ELb0ELb0ELi2ELi2ELi4ELi2ELb1EEENS1_24CollectiveEpilogueBwdGQAISA_fSD_Li256ELb1ELb1EEENS1_19SingleTileSchedulerILb1ELb0ELb0ELi128EEEEEEEEEvNT_6ParamsE$_ZZN4cute9transformINS_15ArithmeticTupleIJNS1_IJiiEEEiiiEEEZNS_14transform_leafIS3_NS_8identityEEEDaRKT_OT0_EUlRKT_E_EEDaS8_SA_ENKUlDpSD_E_clIJNS_5tupleIJiiEEEiiiEEEDaSF_,($_ZN7cutlass13device_kernelIN5flash19enable_sm80_to_sm89INS1_16FlashAttnBwdSm80INS1_25CollectiveMainloopBwdSm80ILi2ELi2EN4cute5tupleIJNS5_1CILi64EEENS7_ILi128EEES8_EEENS_10bfloat16_tEfNS_4arch4Sm80ELb0ELb0ELb1ELb1ELb1ELb0ELb0ELb0ELi2ELi2ELi4ELi2ELb1EEENS1_24CollectiveEpilogueBwdGQAISA_fSD_Li256ELb1ELb1EEENS1_19SingleTileSchedulerILb1ELb0ELb0ELi128EEEEEEEEEvNT_6ParamsE$_ZZN4cute9transformINS_15ArithmeticTupleIJiiEEEZNS_14transform_leafIS2_RNS_8identityEEEDaRKT_OT0_EUlRKT_E_EEDaS8_SA_ENKUlDpSD_E_clIJiiEEEDaSF_ - $_ZN7cutlass13device_kernelIN5flash19enable_sm80_to_sm89INS1_16FlashAttnBwdSm80INS1_25CollectiveMainloopBwdSm80ILi2ELi2EN4cute5tupleIJNS5_1CILi64EEENS7_ILi128EEES8_EEENS_10bfloat16_tEfNS_4arch4Sm80ELb0ELb0ELb1ELb1ELb1ELb0ELb0ELb0ELi2ELi2ELi4ELi2ELb1EEENS1_24CollectiveEpilogueBwdGQAISA_fSD_Li256ELb1ELb1EEENS1_19SingleTileSchedulerILb1ELb0ELb0ELi128EEEEEEEEEvNT_6ParamsE$_ZZN4cute9transformINS_15ArithmeticTupleIJNS1_IJiiEEEiiiEEEZNS_14transform_leafIS3_NS_8identityEEEDaRKT_OT0_EUlRKT_E_EEDaS8_SA_ENKUlDpSD_E_clIJNS_5tupleIJiiEEEiiiEEEDaSF_)
$_ZN7cutlass13device_kernelIN5flash19enable_sm80_to_sm89INS1_16FlashAttnBwdSm80INS1_25CollectiveMainloopBwdSm80ILi2ELi2EN4cute5tupleIJNS5_1CILi64EEENS7_ILi128EEES8_EEENS_10bfloat16_tEfNS_4arch4Sm80ELb0ELb0ELb1ELb1ELb1ELb0ELb0ELb0ELi2ELi2ELi4ELi2ELb1EEENS1_24CollectiveEpilogueBwdGQAISA_fSD_Li256ELb1ELb1EEENS1_19SingleTileSchedulerILb1ELb0ELb0ELi128EEEEEEEEEvNT_6ParamsE$_ZZN4cute9transformINS_15ArithmeticTupleIJNS1_IJiiEEEiiiEEEZNS_14transform_leafIS3_NS_8identityEEEDaRKT_OT0_EUlRKT_E_EEDaS8_SA_ENKUlDpSD_E_clIJNS_5tupleIJiiEEEiiiEEEDaSF_:
[----:B------:R-:W-:Y:S02]  /*98f0*/  IADD3 R10, R1, 0x19c, RZ ;  /* 0x0000019c010a7810 */ /* 0x000fe40007ffe0ff */
[----:B------:R-:W-:Y:S02]  /*9900*/  MOV R16, 0x9930 ;  /* 0x0000993000107802 */ /* 0x000fe40000000f00 */
[----:B------:R-:W-:Y:S02]  /*9910*/  IADD3 R10, R10, c[0x0][0x20], RZ ;  /* 0x000008000a0a7a10 */ /* 0x000fe40007ffe0ff */
[----:B------:R-:W-:Y:S05]  /*9920*/  CALL.REL.NOINC `($_ZN7cutlass13device_kernelIN5flash19enable_sm80_to_sm89INS1_16FlashAttnBwdSm80INS1_25CollectiveMainloopBwdSm80ILi2ELi2EN4cute5tupleIJNS5_1CILi64EEENS7_ILi128EEES8_EEENS_10bfloat16_tEfNS_4arch4Sm80ELb0ELb0ELb1ELb1ELb1ELb0ELb0ELb0ELi2ELi2ELi4ELi2ELb1EEENS1_24CollectiveEpilogueBwdGQAISA_fSD_Li256ELb1ELb1EEENS1_19SingleTileSchedulerILb1ELb0ELb0ELi128EEEEEEEEEvNT_6ParamsE$_ZN4cute3eso3ESOILb0ELb0EJNS_5tupleIJiiEEEiiiEEC2ERKS3_RKiS8_S8_) ;  /* 0xffffced000007944 */ /* 0x000fea0003c3ffff */
[----:B------:R2:W5:Y:S04]  /*9930*/  LDL R8, [R1+0x1ac] ;  /* 0x0001ac0001087983 */ /* 0x0005680000100800 */
[----:B-1----:R2:W5:Y:S04]  /*9940*/  LDL R7, [R1+0x1a4] ;  /* 0x0001a40001077983 */ /* 0x0025680000100800 */
[----:B------:R2:W5:Y:S01]  /*9950*/  LDL R6, [R1+0x19c] ;  /* 0x00019c0001067983 */ /* 0x0005620000100800 */
[----:B------:R-:W-:-:S02]  /*9960*/  MOV R10, R18 ;  /* 0x00000012000a7202 */ /* 0x000fc40000000f00 */
[----:B------:R-:W-:-:S04]  /*9970*/  MOV R11, 0x0 ;  /* 0x00000000000b7802 */ /* 0x000fc80000000f00 */
[----:B------:R-:W-:Y:S05]  /*9980*/  RET.REL.NODEC R10 `(_ZN7cutlass13device_kernelIN5flash19enable_sm80_to_sm89INS1_16FlashAttnBwdSm80INS1_25CollectiveMainloopBwdSm80ILi2ELi2EN4cute5tupleIJNS5_1CILi64EEENS7_ILi128EEES8_EEENS_10bfloat16_tEfNS_4arch4Sm80ELb0ELb0ELb1ELb1ELb1ELb0ELb0ELb0ELi2ELi2ELi4ELi2ELb1EEENS1_24CollectiveEpilogueBwdGQAISA_fSD_Li256ELb1ELb1EEENS1_19SingleTileSchedulerILb1ELb0ELb0ELi128EEEEEEEEEvNT_6ParamsE) ;  /* 0xffff66700a007950 */ /* 0x000fea0003c3ffff */
        .type           $_ZN7cutlass13device_kernelIN5flash19enable_sm80_to_sm89INS1_16FlashAttnBwdSm80INS1_25CollectiveMainloopBwdSm80ILi2ELi2EN4cute5tupleIJNS5_1CILi64EEENS7_ILi128EEES8_EEENS_10bfloat16_tEfNS_4arch4Sm80ELb0ELb0ELb1ELb1ELb1ELb0ELb0ELb0ELi2ELi2ELi4ELi2ELb1EEENS1_24CollectiveEpilogueBwdGQAISA_fSD_Li256ELb1ELb1EEENS1_19SingleTileSchedulerILb1ELb0ELb0ELi128EEEEEEEEEvNT_6ParamsE$_ZZN4cute9transformINS_15ArithmeticTupleIJiiEEEZNS_14transform_leafIS2_RNS_8identityEEEDaRKT_OT0_EUlRKT_E_EEDaS8_SA_ENKUlDpSD_E_clIJiiEEEDaSF_,@function
        .size           $_ZN7cutlass13device_kernelIN5flash19enable_sm80_to_sm89INS1_16FlashAttnBwdSm80INS1_25CollectiveMainloopBwdSm80ILi2ELi2EN4cute5tupleIJNS5_1CILi64EEENS7_ILi128EEES8_EEENS_10bfloat16_tEfNS_4arch4Sm80ELb0ELb0ELb1ELb1ELb1ELb0ELb0ELb0ELi2ELi2ELi4ELi2ELb1EEENS1_24CollectiveEpilogueBwdGQAISA_fSD_Li256ELb1ELb1EEENS1_19SingleTileSchedulerILb1ELb0ELb0ELi128EEEEEEEEEvNT_6ParamsE$_ZZN4cute9transformINS_15ArithmeticTupleIJiiEEEZNS_14transform_leafIS2_RNS_8identityEEEDaRKT_OT0_EUlRKT_E_EEDaS8_SA_ENKUlDpSD_E_clIJiiEEEDaSF_,($_ZN7cutlass13device_kernelIN5flash19enable_sm80_to_sm89INS1_16FlashAttnBwdSm80INS1_25CollectiveMainloopBwdSm80ILi2ELi2EN4cute5tupleIJNS5_1CILi64EEENS7_ILi128EEES8_EEENS_10bfloat16_tEfNS_4arch4Sm80ELb0ELb0ELb1ELb1ELb1ELb0ELb0ELb0ELi2ELi2ELi4ELi2ELb1EEENS1_24CollectiveEpilogueBwdGQAISA_fSD_Li256ELb1ELb1EEENS1_19SingleTileSchedulerILb1ELb0ELb0ELi128EEEEEEEEEvNT_6ParamsE$_ZZN4cuteplIJNS_15ArithmeticTupleIJiEEEEJNS1_IJNS_1CILi0EEEiEEEEEEDaRKNS1_IJDpT_EEERKNS1_IJDpT0_EEEENKUlDpRKT_E_clIJNS1_IJiiEEEEEEDaSJ_ - $_ZN7cutlass13device_kernelIN5flash19enable_sm80_to_sm89INS1_16FlashAttnBwdSm80INS1_25CollectiveMainloopBwdSm80ILi2ELi2EN4cute5tupleIJNS5_1CILi64EEENS7_ILi128EEES8_EEENS_10bfloat16_tEfNS_4arch4Sm80ELb0ELb0ELb1ELb1ELb1ELb0ELb0ELb0ELi2ELi2ELi4ELi2ELb1EEENS1_24CollectiveEpilogueBwdGQAISA_fSD_Li256ELb1ELb1EEENS1_19SingleTileSchedulerILb1ELb0ELb0ELi128EEEEEEEEEvNT_6ParamsE$_ZZN4cute9transformINS_15ArithmeticTupleIJiiEEEZNS_14transform_leafIS2_RNS_8identityEEEDaRKT_OT0_EUlRKT_E_EEDaS8_SA_ENKUlDpSD_E_clIJiiEEEDaSF_)
$_ZN7cutlass13device_kernelIN5flash19enable_sm80_to_sm89INS1_16FlashAttnBwdSm80INS1_25CollectiveMainloopBwdSm80ILi2ELi2EN4cute5tupleIJNS5_1CILi64EEENS7_ILi128EEES8_EEENS_10bfloat16_tEfNS_4arch4Sm80ELb0ELb0ELb1ELb1ELb1ELb0ELb0ELb0ELi2ELi2ELi4ELi2ELb1EEENS1_24CollectiveEpilogueBwdGQAISA_fSD_Li256ELb1ELb1EEENS1_19SingleTileSchedulerILb1ELb0ELb0ELi128EEEEEEEEEvNT_6ParamsE$_ZZN4cute9transformINS_15ArithmeticTupleIJiiEEEZNS_14transform_leafIS2_RNS_8identityEEEDaRKT_OT0_EUlRKT_E_EEDaS8_SA_ENKUlDpSD_E_clIJiiEEEDaSF_:
[----:B------:R-:W-:Y:S02]  /*9990*/  IADD3 R7, R1, 0x1a0, RZ ;  /* 0x000001a001077810 */ /* 0x000fe40007ffe0ff */
[----:B------:R-:W-:Y:S02]  /*99a0*/  MOV R10, 0x99d0 ;  /* 0x000099d0000a7802 */ /* 0x000fe40000000f00 */
[----:B------:R-:W-:Y:S02]  /*99b0*/  IADD3 R7, R7, c[0x0][0x20], RZ ;  /* 0x0000080007077a10 */ /* 0x000fe40007ffe0ff */
[----:B------:R-:W-:Y:S05]  /*99c0*/  CALL.REL.NOINC `($_ZN7cutlass13device_kernelIN5flash19enable_sm80_to_sm89INS1_16FlashAttnBwdSm80INS1_25CollectiveMainloopBwdSm80ILi2ELi2EN4cute5tupleIJNS5_1CILi64EEENS7_ILi128EEES8_EEENS_10bfloat16_tEfNS_4arch4Sm80ELb0ELb0ELb1ELb1ELb1ELb0ELb0ELb0ELi2ELi2ELi4ELi2ELb1EEENS1_24CollectiveEpilogueBwdGQAISA_fSD_Li256ELb1ELb1EEENS1_19SingleTileSchedulerILb1ELb0ELb0ELi128EEEEEEEEEvNT_6ParamsE$_ZN4cute3eso3ESOILb0ELb0EJiiEEC2ERKiS4_) ;  /* 0xffffd01000007944 */ /* 0x000fea0003c3ffff */
[----:B-1----:R1:W5:Y:S01]  /*99d0*/  LDL.64 R6, [R1+0x1a0] ;  /* 0x0001a00001067983 */ /* 0x0023620000100a00 */
[----:B------:R-:W-:-:S04]  /*99e0*/  MOV R9, 0x0 ;  /* 0x0000000000097802 */ /* 0x000fc80000000f00 */
[----:B------:R-:W-:Y:S05]  /*99f0*/  RET.REL.NODEC R8 `(_ZN7cutlass13device_kernelIN5flash19enable_sm80_to_sm89INS1_16FlashAttnBwdSm80INS1_25CollectiveMainloopBwdSm80ILi2ELi2EN4cute5tupleIJNS5_1CILi64EEENS7_ILi128EEES8_EEENS_10bfloat16_tEfNS_4arch4Sm80ELb0ELb0ELb1ELb1ELb1ELb0ELb0ELb0ELi2ELi2ELi4ELi2ELb1EEENS1_24CollectiveEpilogueBwdGQAISA_fSD_Li256ELb1ELb1EEENS1_19SingleTileSchedulerILb1ELb0ELb0ELi128EEEEEEEEEvNT_6ParamsE) ;  /* 0xffff660008007950 */ /* 0x000fea0003c3ffff */
        .type           $_ZN7cutlass13device_kernelIN5flash19enable_sm80_to_sm89INS1_16FlashAttnBwdSm80INS1_25CollectiveMainloopBwdSm80ILi2ELi2EN4cute5tupleIJNS5_1CILi64EEENS7_ILi128EEES8_EEENS_10bfloat16_tEfNS_4arch4Sm80ELb0ELb0ELb1ELb1ELb1ELb0ELb0ELb0ELi2ELi2ELi4ELi2ELb1EEENS1_24CollectiveEpilogueBwdGQAISA_fSD_Li256ELb1ELb1EEENS1_19SingleTileSchedulerILb1ELb0ELb0ELi128EEEEEEEEEvNT_6ParamsE$_ZZN4cuteplIJNS_15ArithmeticTupleIJiEEEEJNS1_IJNS_1CILi0EEEiEEEEEEDaRKNS1_IJDpT_EEERKNS1_IJDpT0_EEEENKUlDpRKT_E_clIJNS1_IJiiEEEEEEDaSJ_,@function
        .size           $_ZN7cutlass13device_kernelIN5flash19enable_sm80_to_sm89INS1_16FlashAttnBwdSm80INS1_25CollectiveMainloopBwdSm80ILi2ELi2EN4cute5tupleIJNS5_1CILi64EEENS7_ILi128EEES8_EEENS_10bfloat16_tEfNS_4arch4Sm80ELb0ELb0ELb1ELb1ELb1ELb0ELb0ELb0ELi2ELi2ELi4ELi2ELb1EEENS1_24CollectiveEpilogueBwdGQAISA_fSD_Li256ELb1ELb1EEENS1_19SingleTileSchedulerILb1ELb0ELb0ELi128EEEEEEEEEvNT_6ParamsE$_ZZN4cuteplIJNS_15ArithmeticTupleIJiEEEEJNS1_IJNS_1CILi0EEEiEEEEEEDaRKNS1_IJDpT_EEERKNS1_IJDpT0_EEEENKUlDpRKT_E_clIJNS1_IJiiEEEEEEDaSJ_,($_ZN7cutlass13device_kernelIN5flash19enable_sm80_to_sm89INS1_16FlashAttnBwdSm80INS1_25CollectiveMainloopBwdSm80ILi2ELi2EN4cute5tupleIJNS5_1CILi64EEENS7_ILi128EEES8_EEENS_10bfloat16_tEfNS_4arch4Sm80ELb0ELb0ELb1ELb1ELb1ELb0ELb0ELb0ELi2ELi2ELi4ELi2ELb1EEENS1_24CollectiveEpilogueBwdGQAISA_fSD_Li256ELb1ELb1EEENS1_19SingleTileSchedulerILb1ELb0ELb0ELi128EEEEEEEEEvNT_6ParamsE$_ZZN4cuteplIJNS_15ArithmeticTupleIJiiEEEEJNS_1CILi0EEEiiiEEEDaRKNS1_IJDpT_EEERKNS1_IJDpT0_EEEENKUlDpRKT_E_clIJS2_iiiEEEDaSI_ - $_ZN7cutlass13device_kernelIN5flash19enable_sm80_to_sm89INS1_16FlashAttnBwdSm80INS1_25CollectiveMainloopBwdSm80ILi2ELi2EN4cute5tupleIJNS5_1CILi64EEENS7_ILi128EEES8_EEENS_10bfloat16_tEfNS_4arch4Sm80ELb0ELb0ELb1ELb1ELb1ELb0ELb0ELb0ELi2ELi2ELi4ELi2ELb1EEENS1_24CollectiveEpilogueBwdGQAISA_fSD_Li256ELb1ELb1EEENS1_19SingleTileSchedulerILb1ELb0ELb0ELi128EEEEEEEEEvNT_6ParamsE$_ZZN4cuteplIJNS_15ArithmeticTupleIJiEEEEJNS1_IJNS_1CILi0EEEiEEEEEEDaRKNS1_IJDpT_EEERKNS1_IJDpT0_EEEENKUlDpRKT_E_clIJNS1_IJiiEEEEEEDaSJ_)
$_ZN7cutlass13device_kernelIN5flash19enable_sm80_to_sm89INS1_16FlashAttnBwdSm80INS1_25CollectiveMainloopBwdSm80ILi2ELi2EN4cute5tupleIJNS5_1CILi64EEENS7_ILi128EEES8_EEENS_10bfloat16_tEfNS_4arch4Sm80ELb0ELb0ELb1ELb1ELb1ELb0ELb0ELb0ELi2ELi2ELi4ELi2ELb1EEENS1_24CollectiveEpilogueBwdGQAISA_fSD_Li256ELb1ELb1EEENS1_19SingleTileSchedulerILb1ELb0ELb0ELi128EEEEEEEEEvNT_6ParamsE$_ZZN4cuteplIJNS_15ArithmeticTupleIJiEEEEJNS1_IJNS_1CILi0EEEiEEEEEEDaRKNS1_IJDpT_EEERKNS1_IJDpT0_EEEENKUlDpRKT_E_clIJNS1_IJiiEEEEEEDaSJ_:
[----:B------:R-:W-:Y:S02]  /*9a00*/  IADD3 R7, R1, 0x19c, RZ ;  /* 0x0000019c01077810 */ /* 0x000fe40007ffe0ff */
[----:B------:R-:W-:Y:S02]  /*9a10*/  MOV R10, 0x9a40 ;  /* 0x00009a40000a7802 */ /* 0x000fe40000000f00 */
[----:B------:R-:W-:Y:S02]  /*9a20*/  IADD3 R7, R7, c[0x0][0x20], RZ ;  /* 0x0000080007077a10 */ /* 0x000fe40007ffe0ff */
[----:B------:R-:W-:Y:S05]  /*9a30*/  CALL.REL.NOINC `($_ZN7cutlass13device_kernelIN5flash19enable_sm80_to_sm89INS1_16FlashAttnBwdSm80INS1_25CollectiveMainloopBwdSm80ILi2ELi2EN4cute5tupleIJNS5_1CILi64EEENS7_ILi128EEES8_EEENS_10bfloat16_tEfNS_4arch4Sm80ELb0ELb0ELb1ELb1ELb1ELb0ELb0ELb0ELi2ELi2ELi4ELi2ELb1EEENS1_24CollectiveEpilogueBwdGQAISA_fSD_Li256ELb1ELb1EEENS1_19SingleTileSchedulerILb1ELb0ELb0ELi128EEEEEEEEEvNT_6ParamsE$_ZN4cute5tupleIJNS_15ArithmeticTupleIJiiEEEEEC2ERKS2_) ;  /* 0xffffdb1000007944 */ /* 0x000fea0003c3ffff */
[----:B------:R2:W5:Y:S04]  /*9a40*/  LDL R9, [R1+0x1a0] ;  /* 0x0001a00001097983 */ /* 0x0005680000100800 */
[----:B------:R2:W5:Y:S01]  /*9a50*/  LDL R8, [R1+0x19c] ;  /* 0x00019c0001087983 */ /* 0x0005620000100800 */
[----:B-1----:R-:W-:-:S04]  /*9a60*/  MOV R7, 0x0 ;  /* 0x0000000000077802 */ /* 0x002fc80000000f00 */
[----:B------:R-:W-:Y:S05]  /*9a70*/  RET.REL.NODEC R6 `(_ZN7cutlass13device_kernelIN5flash19enable_sm80_to_sm89INS1_16FlashAttnBwdSm80INS1_25CollectiveMainloopBwdSm80ILi2ELi2EN4cute5tupleIJNS5_1CILi64EEENS7_ILi128EEES8_EEENS_10bfloat16_tEfNS_4arch4Sm80ELb0ELb0ELb1ELb1ELb1ELb0ELb0ELb0ELi2ELi2ELi4ELi2ELb1EEENS1_24CollectiveEpilogueBwdGQAISA_fSD_Li256ELb1ELb1EEENS1_19SingleTileSchedulerILb1ELb0ELb0ELi128EEEEEEEEEvNT_6ParamsE) ;  /* 0xffff658006007950 */ /* 0x000fea0003c3ffff */
        .type           $_ZN7cutlass13device_kernelIN5flash19enable_sm80_to_sm89INS1_16FlashAttnBwdSm80INS1_25CollectiveMainloopBwdSm80ILi2ELi2EN4cute5tupleIJNS5_1CILi64EEENS7_ILi128EEES8_EEENS_10bfloat16_tEfNS_4arch4Sm80ELb0ELb0ELb1ELb1ELb1ELb0ELb0ELb0ELi2ELi2ELi4ELi2ELb1EEENS1_24CollectiveEpilogueBwdGQAISA_fSD_Li256ELb1ELb1EEENS1_19SingleTileSchedulerILb1ELb0ELb0ELi128EEEEEEEEEvNT_6ParamsE$_ZZN4cuteplIJNS_15ArithmeticTupleIJiiEEEEJNS_1CILi0EEEiiiEEEDaRKNS1_IJDpT_EEERKNS1_IJDpT0_EEEENKUlDpRKT_E_clIJS2_iiiEEEDaSI_,@function
        .size           $_ZN7cutlass13device_kernelIN5flash19enable_sm80_to_sm89INS1_16FlashAttnBwdSm80INS1_25CollectiveMainloopBwdSm80ILi2ELi2EN4cute5tupleIJNS5_1CILi64EEENS7_ILi128EEES8_EEENS_10bfloat16_tEfNS_4arch4Sm80ELb0ELb0ELb1ELb1ELb1ELb0ELb0ELb0ELi2ELi2ELi4ELi2ELb1EEENS1_24CollectiveEpilogueBwdGQAISA_fSD_Li256ELb1ELb1EEENS1_19SingleTileSchedulerILb1ELb0ELb0ELi128EEEEEEEEEvNT_6ParamsE$_ZZN4cuteplIJNS_15ArithmeticTupleIJiiEEEEJNS_1CILi0EEEiiiEEEDaRKNS1_IJDpT_EEERKNS1_IJDpT0_EEEENKUlDpRKT_E_clIJS2_iiiEEEDaSI_,($_ZN7cutlass13device_kernelIN5flash19enable_sm80_to_sm89INS1_16FlashAttnBwdSm80INS1_25CollectiveMainloopBwdSm80ILi2ELi2EN4cute5tupleIJNS5_1CILi64EEENS7_ILi128EEES8_EEENS_10bfloat16_tEfNS_4arch4Sm80ELb0ELb0ELb1ELb1ELb1ELb0ELb0ELb0ELi2ELi2ELi4ELi2ELb1EEENS1_24CollectiveEpilogueBwdGQAISA_fSD_Li256ELb1ELb1EEENS1_19SingleTileSchedulerILb1ELb0ELb0ELi128EEEEEEEEEvNT_6ParamsE$_ZZN4cuteplIJNS_1CILi0EEES2_EJiEEEDaRKNS_15ArithmeticTupleIJDpT_EEERKNS3_IJDpT0_EEEENKUlDpRKT_E_clIJiS2_EEEDaSH_ - $_ZN7cutlass13device_kernelIN5flash19enable_sm80_to_sm89INS1_16FlashAttnBwdSm80INS1_25CollectiveMainloopBwdSm80ILi2ELi2EN4cute5tupleIJNS5_1CILi64EEENS7_ILi128EEES8_EEENS_10bfloat16_tEfNS_4arch4Sm80ELb0ELb0ELb1ELb1ELb1ELb0ELb0ELb0ELi2ELi2ELi4ELi2ELb1EEENS1_24CollectiveEpilogueBwdGQAISA_fSD_Li256ELb1ELb1EEENS1_19SingleTileSchedulerILb1ELb0ELb0ELi128EEEEEEEEEvNT_6ParamsE$_ZZN4cuteplIJNS_15ArithmeticTupleIJiiEEEEJNS_1CILi0EEEiiiEEEDaRKNS1_IJDpT_EEERKNS1_IJDpT0_EEEENKUlDpRKT_E_clIJS2_iiiEEEDaSI_)
$_ZN7cutlass13device_kernelIN5flash19enable_sm80_to_sm89INS1_16FlashAttnBwdSm80INS1_25CollectiveMainloopBwdSm80ILi2ELi2EN4cute5tupleIJNS5_1CILi64EEENS7_ILi128EEES8_EEENS_10bfloat16_tEfNS_4arch4Sm80ELb0ELb0ELb1ELb1ELb1ELb0ELb0ELb0ELi2ELi2ELi4ELi2ELb1EEENS1_24CollectiveEpilogueBwdGQAISA_fSD_Li256ELb1ELb1EEENS1_19SingleTileSchedulerILb1ELb0ELb0ELi128EEEEEEEEEvNT_6ParamsE$_ZZN4cuteplIJNS_15ArithmeticTupleIJiiEEEEJNS_1CILi0EEEiiiEEEDaRKNS1_IJDpT_EEERKNS1_IJDpT0_EEEENKUlDpRKT_E_clIJS2_iiiEEEDaSI_:
[----:B------:R-:W-:Y:S01]  /*9a80*/  IADD3 R7, R1, 0x19c, RZ ;  /* 0x0000019c01077810 */ /* 0x000fe20007ffe0ff */
[----:B------:R-:W-:Y:S01]  /*9a90*/  IMAD.MOV.U32 R72, RZ, RZ, R9 ;  /* 0x000000ffff487224 */ /* 0x000fe200078e0009 */
[----:B------:R-:W-:Y:S01]  /*9aa0*/  MOV R52, 0x9af0 ;  /* 0x00009af000347802 */ /* 0x000fe20000000f00 */
[----:B------:R-:W-:Y:S01]  /*9ab0*/  IMAD.MOV.U32 R6, RZ, RZ, R17 ;  /* 0x000000ffff067224 */ /* 0x000fe200078e0011 */
[----:B------:R-:W-:Y:S01]  /*9ac0*/  IADD3 R7, R7, c[0x0][0x20], RZ ;  /* 0x0000080007077a10 */ /* 0x000fe20007ffe0ff */
[----:B------:R-:W-:Y:S02]  /*9ad0*/  IMAD.MOV.U32 R9, RZ, RZ, R16 ;  /* 0x000000ffff097224 */ /* 0x000fe400078e0010 */
[----:B------:R-:W-:Y:S05]  /*9ae0*/  CALL.REL.NOINC `($_ZN7cutlass13device_kernelIN5flash19enable_sm80_to_sm89INS1_16FlashAttnBwdSm80INS1_25CollectiveMainloopBwdSm80ILi2ELi2EN4cute5tupleIJNS5_1CILi64EEENS7_ILi128EEES8_EEENS_10bfloat16_tEfNS_4arch4Sm80ELb0ELb0ELb1ELb1ELb1ELb0ELb0ELb0ELi2ELi2ELi4ELi2ELb1EEENS1_24CollectiveEpilogueBwdGQAISA_fSD_Li256ELb1ELb1EEENS1_19SingleTileSchedulerILb1ELb0ELb0ELi128EEEEEEEEEvNT_6ParamsE$_ZN4cute5tupleIJNS_15ArithmeticTupleIJiiEEEiiiEEC2ERKS2_RKiS7_S7_) ;  /* 0xffffdaa000007944 */ /* 0x000fea0003c3ffff */
[----:B------:R1:W5:Y:S04]  /*9af0*/  LDL R16, [R1+0x19c] ;  /* 0x00019c0001107983 */ /* 0x0003680000100800 */
[----:B------:R1:W5:Y:S04]  /*9b00*/  LDL.64 R8, [R1+0x1a8] ;  /* 0x0001a80001087983 */ /* 0x0003680000100a00 */
[----:B------:R1:W5:Y:S01]  /*9b10*/  LDL.64 R6, [R1+0x1a0] ;  /* 0x0001a00001067983 */ /* 0x0003620000100a00 */
[----:B------:R-:W-:-:S04]  /*9b20*/  MOV R11, 0x0 ;  /* 0x00000000000b7802 */ /* 0x000fc80000000f00 */
[----:B------:R-:W-:Y:S05]  /*9b30*/  RET.REL.NODEC R10 `(_ZN7cutlass13device_kernelIN5flash19enable_sm80_to_sm89INS1_16FlashAttnBwdSm80INS1_25CollectiveMainloopBwdSm80ILi2ELi2EN4cute5tupleIJNS5_1CILi64EEENS7_ILi128EEES8_EEENS_10bfloat16_tEfNS_4arch4Sm80ELb0ELb0ELb1ELb1ELb1ELb0ELb0ELb0ELi2ELi2ELi4ELi2ELb1EEENS1_24CollectiveEpilogueBwdGQAISA_fSD_Li256ELb1ELb1EEENS1_19SingleTileSchedulerILb1ELb0ELb0ELi128EEEEEEEEEvNT_6ParamsE) ;  /* 0xffff64c00a007950 */ /* 0x000fea0003c3ffff */
        .type           $_ZN7cutlass13device_kernelIN5flash19enable_sm80_to_sm89INS1_16FlashAttnBwdSm80INS1_25CollectiveMainloopBwdSm80ILi2ELi2EN4cute5tupleIJNS5_1CILi64EEENS7_ILi128EEES8_EEENS_10bfloat16_tEfNS_4arch4Sm80ELb0ELb0ELb1ELb1ELb1ELb0ELb0ELb0ELi2ELi2ELi4ELi2ELb1EEENS1_24CollectiveEpilogueBwdGQAISA_fSD_Li256ELb1ELb1EEENS1_19SingleTileSchedulerILb1ELb0ELb0ELi128EEEEEEEEEvNT_6ParamsE$_ZZN4cuteplIJNS_1CILi0EEES2_EJiEEEDaRKNS_15ArithmeticTupleIJDpT_EEERKNS3_IJDpT0_EEEENKUlDpRKT_E_clIJiS2_EEEDaSH_,@function
        .size           $_ZN7cutlass13device_kernelIN5flash19enable_sm80_to_sm89INS1_16FlashAttnBwdSm80INS1_25CollectiveMainloopBwdSm80ILi2ELi2EN4cute5tupleIJNS5_1CILi64EEENS7_ILi128EEES8_EEENS_10bfloat16_tEfNS_4arch4Sm80ELb0ELb0ELb1ELb1ELb1ELb0ELb0ELb0ELi2ELi2ELi4ELi2ELb1EEENS1_24CollectiveEpilogueBwdGQAISA_fSD_Li256ELb1ELb1EEENS1_19SingleTileSchedulerILb1ELb0ELb0ELi128EEEEEEEEEvNT_6ParamsE$_ZZN4cuteplIJNS_1CILi0EEES2_EJiEEEDaRKNS_15ArithmeticTupleIJDpT_EEERKNS3_IJDpT0_EEEENKUlDpRKT_E_clIJiS2_EEEDaSH_,($_ZN7cutlass13device_kernelIN5flash19enable_sm80_to_sm89INS1_16FlashAttnBwdSm80INS1_25CollectiveMainloopBwdSm80ILi2ELi2EN4cute5tupleIJNS5_1CILi64EEENS7_ILi128EEES8_EEENS_10bfloat16_tEfNS_4arch4Sm80ELb0ELb0ELb1ELb1ELb1ELb0ELb0ELb0ELi2ELi2ELi4ELi2ELb1EEENS1_24CollectiveEpilogueBwdGQAISA_fSD_Li256ELb1ELb1EEENS1_19SingleTileSchedulerILb1ELb0ELb0ELi128EEEEEEEEEvNT_6ParamsE$_ZZN4cuteplIJNS_1CILi0EEES2_EJiS2_EEEDaRKNS_15ArithmeticTupleIJDpT_EEERKNS3_IJDpT0_EEEENKUlDpRKT_E_clIJiS2_EEEDaSH_ - $_ZN7cutlass13device_kernelIN5flash19enable_sm80_to_sm89INS1_16FlashAttnBwdSm80INS1_25CollectiveMainloopBwdSm80ILi2ELi2EN4cute5tupleIJNS5_1CILi64EEENS7_ILi128EEES8_EEENS_10bfloat16_tEfNS_4arch4Sm80ELb0ELb0ELb1ELb1ELb1ELb0ELb0ELb0ELi2ELi2ELi4ELi2ELb1EEENS1_24CollectiveEpilogueBwdGQAISA_fSD_Li256ELb1ELb1EEENS1_19SingleTileSchedulerILb1ELb0ELb0ELi128EEEEEEEEEvNT_6ParamsE$_ZZN4cuteplIJNS_1CILi0EEES2_EJiEEEDaRKNS_15ArithmeticTupleIJDpT_EEERKNS3_IJDpT0_EEEENKUlDpRKT_E_clIJiS2_EEEDaSH_)
$_ZN7cutlass13device_kernelIN5flash19enable_sm80_to_sm89INS1_16FlashAttnBwdSm80INS1_25CollectiveMainloopBwdSm80ILi2ELi2EN4cute5tupleIJNS5_1CILi64EEENS7_ILi128EEES8_EEENS_10bfloat16_tEfNS_4arch4Sm80ELb0ELb0ELb1ELb1ELb1ELb0ELb0ELb0ELi2ELi2ELi4ELi2ELb1EEENS1_24CollectiveEpilogueBwdGQAISA_fSD_Li256ELb1ELb1EEENS1_19SingleTileSchedulerILb1ELb0ELb0ELi128EEEEEEEEEvNT_6ParamsE$_ZZN4cuteplIJNS_1CILi0EEES2_EJiEEEDaRKNS_15ArithmeticTupleIJDpT_EEERKNS3_IJDpT0_EEEENKUlDpRKT_E_clIJiS2_EEEDaSH_:
[----:B------:R-:W-:Y:S02]  /*9b40*/  IADD3 R6, R1, 0x188, RZ ;  /* 0x0000018801067810 */ /* 0x000fe40007ffe0ff */
[----:B------:R-:W-:Y:S02]  /*9b50*/  MOV R16, 0x9b80 ;  /* 0x00009b8000107802 */ /* 0x000fe40000000f00 */
[----:B------:R-:W-:Y:S02]  /*9b60*/  IADD3 R6, R6, c[0x0][0x20], RZ ;  /* 0x0000080006067a10 */ /* 0x000fe40007ffe0ff */
[----:B------:R-:W-:Y:S05]  /*9b70*/  CALL.REL.NOINC `($_ZN7cutlass13device_kernelIN5flash19enable_sm80_to_sm89INS1_16FlashAttnBwdSm80INS1_25CollectiveMainloopBwdSm80ILi2ELi2EN4cute5tupleIJNS5_1CILi64EEENS7_ILi128EEES8_EEENS_10bfloat16_tEfNS_4arch4Sm80ELb0ELb0ELb1ELb1ELb1ELb0ELb0ELb0ELi2ELi2ELi4ELi2ELb1EEENS1_24CollectiveEpilogueBwdGQAISA_fSD_Li256ELb1ELb1EEENS1_19SingleTileSchedulerILb1ELb0ELb0ELi128EEEEEEEEEvNT_6ParamsE$_ZN4cute5tupleIJiNS_1CILi0EEEEEC2ERKiRKS2_) ;  /* 0xffffdc3000007944 */ /* 0x000fea0003c3ffff */
[----:B------:R1:W5:Y:S01]  /*9b80*/  LDL R7, [R1+0x188] ;  /* 0x0001880001077983 */ /* 0x0003620000100800 */
[----:B------:R-:W-:-:S04]  /*9b90*/  MOV R11, 0x0 ;  /* 0x00000000000b7802 */ /* 0x000fc80000000f00 */
[----:B------:R-:W-:Y:S05]  /*9ba0*/  RET.REL.NODEC R10 `(_ZN7cutlass13device_kernelIN5flash19enable_sm80_to_sm89INS1_16FlashAttnBwdSm80INS1_25CollectiveMainloopBwdSm80ILi2ELi2EN4cute5tupleIJNS5_1CILi64EEENS7_ILi128EEES8_EEENS_10bfloat16_tEfNS_4arch4Sm80ELb0ELb0ELb1ELb1ELb1ELb0ELb0ELb0ELi2ELi2ELi4ELi2ELb1EEENS1_24CollectiveEpilogueBwdGQAISA_fSD_Li256ELb1ELb1EEENS1_19SingleTileSchedulerILb1ELb0ELb0ELi128EEEEEEEEEvNT_6ParamsE) ;  /* 0xffff64500a007950 */ /* 0x000fea0003c3ffff */
        .type           $_ZN7cutlass13device_kernelIN5flash19enable_sm80_to_sm89INS1_16FlashAttnBwdSm80INS1_25CollectiveMainloopBwdSm80ILi2ELi2EN4cute5tupleIJNS5_1CILi64EEENS7_ILi128EEES8_EEENS_10bfloat16_tEfNS_4arch4Sm80ELb0ELb0ELb1ELb1ELb1ELb0ELb0ELb0ELi2ELi2ELi4ELi2ELb1EEENS1_24CollectiveEpilogueBwdGQAISA_fSD_Li256ELb1ELb1EEENS1_19SingleTileSchedulerILb1ELb0ELb0ELi128EEEEEEEEEvNT_6ParamsE$_ZZN4cuteplIJNS_1CILi0EEES2_EJiS2_EEEDaRKNS_15ArithmeticTupleIJDpT_EEERKNS3_IJDpT0_EEEENKUlDpRKT_E_clIJiS2_EEEDaSH_,@function
        .size           $_ZN7cutlass13device_kernelIN5flash19enable_sm80_to_sm89INS1_16FlashAttnBwdSm80INS1_25CollectiveMainloopBwdSm80ILi2ELi2EN4cute5tupleIJNS5_1CILi64EEENS7_ILi128EEES8_EEENS_10bfloat16_tEfNS_4arch4Sm80ELb0ELb0ELb1ELb1ELb1ELb0ELb0ELb0ELi2ELi2ELi4ELi2ELb1EEENS1_24CollectiveEpilogueBwdGQAISA_fSD_Li256ELb1ELb1EEENS1_19SingleTileSchedulerILb1ELb0ELb0ELi128EEEEEEEEEvNT_6ParamsE$_ZZN4cuteplIJNS_1CILi0EEES2_EJiS2_EEEDaRKNS_15ArithmeticTupleIJDpT_EEERKNS3_IJDpT0_EEEENKUlDpRKT_E_clIJiS2_EEEDaSH_,($_ZN7cutlass13device_kernelIN5flash19enable_sm80_to_sm89INS1_16FlashAttnBwdSm80INS1_25CollectiveMainloopBwdSm80ILi2ELi2EN4cute5tupleIJNS5_1CILi64EEENS7_ILi128EEES8_EEENS_10bfloat16_tEfNS_4arch4Sm80ELb0ELb0ELb1ELb1ELb1ELb0ELb0ELb0ELi2ELi2ELi4ELi2ELb1EEENS1_24CollectiveEpilogueBwdGQAISA_fSD_Li256ELb1ELb1EEENS1_19SingleTileSchedulerILb1ELb0ELb0ELi128EEEEEEEEEvNT_6ParamsE$_ZZN4cuteplIJNS_1CILi0EEES2_iEJS2_S2_S2_iEEEDaRKNS_15ArithmeticTupleIJDpT_EEERKNS3_IJDpT0_EEEENKUlDpRKT_E_clIJS2_S2_iiEEEDaSH_ - $_ZN7cutlass13device_kernelIN5flash19enable_sm80_to_sm89INS1_16FlashAttnBwdSm80INS1_25CollectiveMainloopBwdSm80ILi2ELi2EN4cute5tupleIJNS5_1CILi64EEENS7_ILi128EEES8_EEENS_10bfloat16_tEfNS_4arch4Sm80ELb0ELb0ELb1ELb1ELb1ELb0ELb0ELb0ELi2ELi2ELi4ELi2ELb1EEENS1_24CollectiveEpilogueBwdGQAISA_fSD_Li256ELb1ELb1EEENS1_19SingleTileSchedulerILb1ELb0ELb0ELi128EEEEEEEEEvNT_6ParamsE$_ZZN4cuteplIJNS_1CILi0EEES2_EJiS2_EEEDaRKNS_15ArithmeticTupleIJDpT_EEERKNS3_IJDpT0_EEEENKUlDpRKT_E_clIJiS2_EEEDaSH_)
$_ZN7cutlass13device_kernelIN5flash19enable_sm80_to_sm89INS1_16FlashAttnBwdSm80INS1_25CollectiveMainloopBwdSm80ILi2ELi2EN4cute5tupleIJNS5_1CILi64EEENS7_ILi128EEES8_EEENS_10bfloat16_tEfNS_4arch4Sm80ELb0ELb0ELb1ELb1ELb1ELb0ELb0ELb0ELi2ELi2ELi4ELi2ELb1EEENS1_24CollectiveEpilogueBwdGQAISA_fSD_Li256ELb1ELb1EEENS1_19SingleTileSchedulerILb1ELb0ELb0ELi128EEEEEEEEEvNT_6ParamsE$_ZZN4cuteplIJNS_1CILi0EEES2_EJiS2_EEEDaRKNS_15ArithmeticTupleIJDpT_EEERKNS3_IJDpT0_EEEENKUlDpRKT_E_clIJiS2_EEEDaSH_:
[----:B------:R-:W-:Y:S02]  /*9bb0*/  IADD3 R6, R1, 0x188, RZ ;  /* 0x0000018801067810 */ /* 0x000fe40007ffe0ff */
[----:B------:R-:W-:Y:S02]  /*9bc0*/  MOV R16, 0x9bf0 ;  /* 0x00009bf000107802 */ /* 0x000fe40000000f00 */
[----:B------:R-:W-:Y:S02]  /*9bd0*/  IADD3 R6, R6, c[0x0][0x20], RZ ;  /* 0x0000080006067a10 */ /* 0x000fe40007ffe0ff */
[----:B------:R-:W-:Y:S05]  /*9be0*/  CALL.REL.NOINC `($_ZN7cutlass13device_kernelIN5flash19enable_sm80_to_sm89INS1_16FlashAttnBwdSm80INS1_25CollectiveMainloopBwdSm80ILi2ELi2EN4cute5tupleIJNS5_1CILi64EEENS7_ILi128EEES8_EEENS_10bfloat16_tEfNS_4arch4Sm80ELb0ELb0ELb1ELb1ELb1ELb0ELb0ELb0ELi2ELi2ELi4ELi2ELb1EEENS1_24CollectiveEpilogueBwdGQAISA_fSD_Li256ELb1ELb1EEENS1_19SingleTileSchedulerILb1ELb0ELb0ELi128EEEEEEEEEvNT_6ParamsE$_ZN4cute5tupleIJiNS_1CILi0EEEEEC2ERKiRKS2_) ;  /* 0xffffdbc000007944 */ /* 0x000fea0003c3ffff */
[----:B------:R1:W5:Y:S01]  /*9bf0*/  LDL R197, [R1+0x188] ;  /* 0x0001880001c57983 */ /* 0x0003620000100800 */
[----:B------:R-:W-:-:S04]  /*9c00*/  MOV R11, 0x0 ;  /* 0x00000000000b7802 */ /* 0x000fc80000000f00 */
[----:B------:R-:W-:Y:S05]  /*9c10*/  RET.REL.NODEC R10 `(_ZN7cutlass13device_kernelIN5flash19enable_sm80_to_sm89INS1_16FlashAttnBwdSm80INS1_25CollectiveMainloopBwdSm80ILi2ELi2EN4cute5tupleIJNS5_1CILi64EEENS7_ILi128EEES8_EEENS_10bfloat16_tEfNS_4arch4Sm80ELb0ELb0ELb1ELb1ELb1ELb0ELb0ELb0ELi2ELi2ELi4ELi2ELb1EEENS1_24CollectiveEpilogueBwdGQAISA_fSD_Li256ELb1ELb1EEENS1_19SingleTileSchedulerILb1ELb0ELb0ELi128EEEEEEEEEvNT_6ParamsE) ;  /* 0xffff63e00a007950 */ /* 0x000fea0003c3ffff */
        .type           $_ZN7cutlass13device_kernelIN5flash19enable_sm80_to_sm89INS1_16FlashAttnBwdSm80INS1_25CollectiveMainloopBwdSm80ILi2ELi2EN4cute5tupleIJNS5_1CILi64EEENS7_ILi128EEES8_EEENS_10bfloat16_tEfNS_4arch4Sm80ELb0ELb0ELb1ELb1ELb1ELb0ELb0ELb0ELi2ELi2ELi4ELi2ELb1EEENS1_24CollectiveEpilogueBwdGQAISA_fSD_Li256ELb1ELb1EEENS1_19SingleTileSchedulerILb1ELb0ELb0ELi128EEEEEEEEEvNT_6ParamsE$_ZZN4cuteplIJNS_1CILi0EEES2_iEJS2_S2_S2_iEEEDaRKNS_15ArithmeticTupleIJDpT_EEERKNS3_IJDpT0_EEEENKUlDpRKT_E_clIJS2_S2_iiEEEDaSH_,@function
        .size           $_ZN7cutlass13device_kernelIN5flash19enable_sm80_to_sm89INS1_16FlashAttnBwdSm80INS1_25CollectiveMainloopBwdSm80ILi2ELi2EN4cute5tupleIJNS5_1CILi64EEENS7_ILi128EEES8_EEENS_10bfloat16_tEfNS_4arch4Sm80ELb0ELb0ELb1ELb1ELb1ELb0ELb0ELb0ELi2ELi2ELi4ELi2ELb1EEENS1_24CollectiveEpilogueBwdGQAISA_fSD_Li256ELb1ELb1EEENS1_19SingleTileSchedulerILb1ELb0ELb0ELi128EEEEEEEEEvNT_6ParamsE$_ZZN4cuteplIJNS_1CILi0EEES2_iEJS2_S2_S2_iEEEDaRKNS_15ArithmeticTupleIJDpT_EEERKNS3_IJDpT0_EEEENKUlDpRKT_E_clIJS2_S2_iiEEEDaSH_,($_ZN7cutlass13device_kernelIN5flash19enable_sm80_to_sm89INS1_16FlashAttnBwdSm80INS1_25CollectiveMainloopBwdSm80ILi2ELi2EN4cute5tupleIJNS5_1CILi64EEENS7_ILi128EEES8_EEENS_10bfloat16_tEfNS_4arch4Sm80ELb0ELb0ELb1ELb1ELb1ELb0ELb0ELb0ELi2ELi2ELi4ELi2ELb1EEENS1_24CollectiveEpilogueBwdGQAISA_fSD_Li256ELb1ELb1EEENS1_19SingleTileSchedulerILb1ELb0ELb0ELi128EEEEEEEEEvNT_6ParamsE$_ZZN4cuteplIJNS_1CILi0EEEiEJS2_S2_iiEEEDaRKNS_15ArithmeticTupleIJDpT_EEERKNS3_IJDpT0_EEEENKUlDpRKT_E_clIJS2_iiiEEEDaSH_ - $_ZN7cutlass13device_kernelIN5flash19enable_sm80_to_sm89INS1_16FlashAttnBwdSm80INS1_25CollectiveMainloopBwdSm80ILi2ELi2EN4cute5tupleIJNS5_1CILi64EEENS7_ILi128EEES8_EEENS_10bfloat16_tEfNS_4arch4Sm80ELb0ELb0ELb1ELb1ELb1ELb0ELb0ELb0ELi2ELi2ELi4ELi2ELb1EEENS1_24CollectiveEpilogueBwdGQAISA_fSD_Li256ELb1ELb1EEENS1_19SingleTileSchedulerILb1ELb0ELb0ELi128EEEEEEEEEvNT_6ParamsE$_ZZN4cuteplIJNS_1CILi0EEES2_iEJS2_S2_S2_iEEEDaRKNS_15ArithmeticTupleIJDpT_EEERKNS3_IJDpT0_EEEENKUlDpRKT_E_clIJS2_S2_iiEEEDaSH_)
$_ZN7cutlass13device_kernelIN5flash19enable_sm80_to_sm89INS1_16FlashAttnBwdSm80INS1_25CollectiveMainloopBwdSm80ILi2ELi2EN4cute5tupleIJNS5_1CILi64EEENS7_ILi128EEES8_EEENS_10bfloat16_tEfNS_4arch4Sm80ELb0ELb0ELb1ELb1ELb1ELb0ELb0ELb0ELi2ELi2ELi4ELi2ELb1EEENS1_24CollectiveEpilogueBwdGQAISA_fSD_Li256ELb1ELb1EEENS1_19SingleTileSchedulerILb1ELb0ELb0ELi128EEEEEEEEEvNT_6ParamsE$_ZZN4cuteplIJNS_1CILi0EEES2_iEJS2_S2_S2_iEEEDaRKNS_15ArithmeticTupleIJDpT_EEERKNS3_IJDpT0_EEEENKUlDpRKT_E_clIJS2_S2_iiEEEDaSH_:
[----:B------:R-:W-:Y:S02]  /*9c20*/  IADD3 R10, R1, 0x19c, RZ ;  /* 0x0000019c010a7810 */ /* 0x000fe40007ffe0ff */
[----:B------:R-:W-:Y:S02]  /*9c30*/  MOV R18, 0x9c60 ;  /* 0x00009c6000127802 */ /* 0x000fe40000000f00 */
[----:B------:R-:W-:Y:S02]  /*9c40*/  IADD3 R10, R10, c[0x0][0x20], RZ ;  /* 0x000008000a0a7a10 */ /* 0x000fe40007ffe0ff */
[----:B------:R-:W-:Y:S05]  /*9c50*/  CALL.REL.NOINC `($_ZN7cutlass13device_kernelIN5flash19enable_sm80_to_sm89INS1_16FlashAttnBwdSm80INS1_25CollectiveMainloopBwdSm80ILi2ELi2EN4cute5tupleIJNS5_1CILi64EEENS7_ILi128EEES8_EEENS_10bfloat16_tEfNS_4arch4Sm80ELb0ELb0ELb1ELb1ELb1ELb0ELb0ELb0ELi2ELi2ELi4ELi2ELb1EEENS1_24CollectiveEpilogueBwdGQAISA_fSD_Li256ELb1ELb1EEENS1_19SingleTileSchedulerILb1ELb0ELb0ELi128EEEEEEEEEvNT_6ParamsE$_ZN4cute5tupleIJNS_1CILi0EEES2_iiEEC2ERKS2_S5_RKiS7_) ;  /* 0xffffda1000007944 */ /* 0x000fea0003c3ffff */
[----:B------:R2:W5:Y:S04]  /*9c60*/  LDL R52, [R1+0x1a0] ;  /* 0x0001a00001347983 */ /* 0x0005680000100800 */
[----:B-1----:R2:W5:Y:S01]  /*9c70*/  LDL R10, [R1+0x19c] ;  /* 0x00019c00010a7983 */ /* 0x0025620000100800 */
[----:B------:R-:W-:-:S04]  /*9c80*/  MOV R7, 0x0 ;  /* 0x0000000000077802 */ /* 0x000fc80000000f00 */
[----:B------:R-:W-:Y:S05]  /*9c90*/  RET.REL.NODEC R6 `(_ZN7cutlass13device_kernelIN5flash19enable_sm80_to_sm89INS1_16FlashAttnBwdSm80INS1_25CollectiveMainloopBwdSm80ILi2ELi2EN4cute5tupleIJNS5_1CILi64EEENS7_ILi128EEES8_EEENS_10bfloat16_tEfNS_4arch4Sm80ELb0ELb0ELb1ELb1ELb1ELb0ELb0ELb0ELi2ELi2ELi4ELi2ELb1EEENS1_24CollectiveEpilogueBwdGQAISA_fSD_Li256ELb1ELb1EEENS1_19SingleTileSchedulerILb1ELb0ELb0ELi128EEEEEEEEEvNT_6ParamsE) ;  /* 0xffff636006007950 */ /* 0x000fea0003c3ffff */
        .type           $_ZN7cutlass13device_kernelIN5flash19enable_sm80_to_sm89INS1_16FlashAttnBwdSm80INS1_25CollectiveMainloopBwdSm80ILi2ELi2EN4cute5tupleIJNS5_1CILi64EEENS7_ILi128EEES8_EEENS_10bfloat16_tEfNS_4arch4Sm80ELb0ELb0ELb1ELb1ELb1ELb0ELb0ELb0ELi2ELi2ELi4ELi2ELb1EEENS1_24CollectiveEpilogueBwdGQAISA_fSD_Li256ELb1ELb1EEENS1_19SingleTileSchedulerILb1ELb0ELb0ELi128EEEEEEEEEvNT_6ParamsE$_ZZN4cuteplIJNS_1CILi0EEEiEJS2_S2_iiEEEDaRKNS_15ArithmeticTupleIJDpT_EEERKNS3_IJDpT0_EEEENKUlDpRKT_E_clIJS2_iiiEEEDaSH_,@function
        .size           $_ZN7cutlass13device_kernelIN5flash19enable_sm80_to_sm89INS1_16FlashAttnBwdSm80INS1_25CollectiveMainloopBwdSm80ILi2ELi2EN4cute5tupleIJNS5_1CILi64EEENS7_ILi128EEES8_EEENS_10bfloat16_tEfNS_4arch4Sm80ELb0ELb0ELb1ELb1ELb1ELb0ELb0ELb0ELi2ELi2ELi4ELi2ELb1EEENS1_24CollectiveEpilogueBwdGQAISA_fSD_Li256ELb1ELb1EEENS1_19SingleTileSchedulerILb1ELb0ELb0ELi128EEEEEEEEEvNT_6ParamsE$_ZZN4cuteplIJNS_1CILi0EEEiEJS2_S2_iiEEEDaRKNS_15ArithmeticTupleIJDpT_EEERKNS3_IJDpT0_EEEENKUlDpRKT_E_clIJS2_iiiEEEDaSH_,($_ZN7cutlass13device_kernelIN5flash19enable_sm80_to_sm89INS1_16FlashAttnBwdSm80INS1_25CollectiveMainloopBwdSm80ILi2ELi2EN4cute5tupleIJNS5_1CILi64EEENS7_ILi128EEES8_EEENS_10bfloat16_tEfNS_4arch4Sm80ELb0ELb0ELb1ELb1ELb1ELb0ELb0ELb0ELi2ELi2ELi4ELi2ELb1EEENS1_24CollectiveEpilogueBwdGQAISA_fSD_Li256ELb1ELb1EEENS1_19SingleTileSchedulerILb1ELb0ELb0ELi128EEEEEEEEEvNT_6ParamsE$_ZZN4cuteplIJiEJNS_1CILi0EEEEEEDaRKNS_15ArithmeticTupleIJDpT_EEERKNS3_IJDpT0_EEEENKUlDpRKT_E_clIJiEEEDaSH_ - $_ZN7cutlass13device_kernelIN5flash19enable_sm80_to_sm89INS1_16FlashAttnBwdSm80INS1_25CollectiveMainloopBwdSm80ILi2ELi2EN4cute5tupleIJNS5_1CILi64EEENS7_ILi128EEES8_EEENS_10bfloat16_tEfNS_4arch4Sm80ELb0ELb0ELb1ELb1ELb1ELb0ELb0ELb0ELi2ELi2ELi4ELi2ELb1EEENS1_24CollectiveEpilogueBwdGQAISA_fSD_Li256ELb1ELb1EEENS1_19SingleTileSchedulerILb1ELb0ELb0ELi128EEEEEEEEEvNT_6ParamsE$_ZZN4cuteplIJNS_1CILi0EEEiEJS2_S2_iiEEEDaRKNS_15ArithmeticTupleIJDpT_EEERKNS3_IJDpT0_EEEENKUlDpRKT_E_clIJS2_iiiEEEDaSH_)
$_ZN7cutlass13device_kernelIN5flash19enable_sm80_to_sm89INS1_16FlashAttnBwdSm80INS1_25CollectiveMainloopBwdSm80ILi2ELi2EN4cute5tupleIJNS5_1CILi64EEENS7_ILi128EEES8_EEENS_10bfloat16_tEfNS_4arch4Sm80ELb0ELb0ELb1ELb1ELb1ELb0ELb0ELb0ELi2ELi2ELi4ELi2ELb1EEENS1_24CollectiveEpilogueBwdGQAISA_fSD_Li256ELb1ELb1EEENS1_19SingleTileSchedulerILb1ELb0ELb0ELi128EEEEEEEEEvNT_6ParamsE$_ZZN4cuteplIJNS_1CILi0EEEiEJS2_S2_iiEEEDaRKNS_15ArithmeticTupleIJDpT_EEERKNS3_IJDpT0_EEEENKUlDpRKT_E_clIJS2_iiiEEEDaSH_:
[----:B------:R-:W-:Y:S01]  /*9ca0*/  IADD3 R7, R1, 0x19c, RZ ;  /* 0x0000019c01077810 */ /* 0x000fe20007ffe0ff */
[----:B------:R-:W-:Y:S01]  /*9cb0*/  IMAD.MOV.U32 R52, RZ, RZ, R6 ;  /* 0x000000ffff347224 */ /* 0x000fe200078e0006 */
[----:B------:R-:W-:Y:S01]  /*9cc0*/  MOV R18, 0x9d00 ;  /* 0x00009d0000127802 */ /* 0x000fe20000000f00 */
[----:B------:R-:W-:Y:S01]  /*9cd0*/  IMAD.MOV.U32 R6, RZ, RZ, R13 ;  /* 0x000000ffff067224 */ /* 0x000fe200078e000d */
[----:B------:R-:W-:Y:S02]  /*9ce0*/  IADD3 R7, R7, c[0x0][0x20], RZ ;  /* 0x0000080007077a10 */ /* 0x000fe40007ffe0ff */
[----:B------:R-:W-:Y:S05]  /*9cf0*/  CALL.REL.NOINC `($_ZN7cutlass13device_kernelIN5flash19enable_sm80_to_sm89INS1_16FlashAttnBwdSm80INS1_25CollectiveMainloopBwdSm80ILi2ELi2EN4cute5tupleIJNS5_1CILi64EEENS7_ILi128EEES8_EEENS_10bfloat16_tEfNS_4arch4Sm80ELb0ELb0ELb1ELb1ELb1ELb0ELb0ELb0ELi2ELi2ELi4ELi2ELb1EEENS1_24CollectiveEpilogueBwdGQAISA_fSD_Li256ELb1ELb1EEENS1_19SingleTileSchedulerILb1ELb0ELb0ELi128EEEEEEEEEvNT_6ParamsE$_ZN4cute5tupleIJNS_1CILi0EEEiiiEEC2ERKS2_RKiS7_S7_) ;  /* 0xffffda1000007944 */ /* 0x000fea0003c3ffff */
[----:B------:R1:W5:Y:S04]  /*9d00*/  LDL R18, [R1+0x19c] ;  /* 0x00019c0001127983 */ /* 0x0003680000100800 */
[----:B------:R1:W5:Y:S01]  /*9d10*/  LDL.64 R6, [R1+0x1a0] ;  /* 0x0001a00001067983 */ /* 0x0003620000100a00 */
[----:B------:R-:W-:-:S04]  /*9d20*/  MOV R17, 0x0 ;  /* 0x0000000000117802 */ /* 0x000fc80000000f00 */
[----:B------:R-:W-:Y:S05]  /*9d30*/  RET.REL.NODEC R16 `(_ZN7cutlass13device_kernelIN5flash19enable_sm80_to_sm89INS1_16FlashAttnBwdSm80INS1_25CollectiveMainloopBwdSm80ILi2ELi2EN4cute5tupleIJNS5_1CILi64EEENS7_ILi128EEES8_EEENS_10bfloat16_tEfNS_4arch4Sm80ELb0ELb0ELb1ELb1ELb1ELb0ELb0ELb0ELi2ELi2ELi4ELi2ELb1EEENS1_24CollectiveEpilogueBwdGQAISA_fSD_Li256ELb1ELb1EEENS1_19SingleTileSchedulerILb1ELb0ELb0ELi128EEEEEEEEEvNT_6ParamsE) ;  /* 0xffff62c010007950 */ /* 0x000fea0003c3ffff */
        .type           $_ZN7cutlass13device_kernelIN5flash19enable_sm80_to_sm89INS1_16FlashAttnBwdSm80INS1_25CollectiveMainloopBwdSm80ILi2ELi2EN4cute5tupleIJNS5_1CILi64EEENS7_ILi128EEES8_EEENS_10bfloat16_tEfNS_4arch4Sm80ELb0ELb0ELb1ELb1ELb1ELb0ELb0ELb0ELi2ELi2ELi4ELi2ELb1EEENS1_24CollectiveEpilogueBwdGQAISA_fSD_Li256ELb1ELb1EEENS1_19SingleTileSchedulerILb1ELb0ELb0ELi128EEEEEEEEEvNT_6ParamsE$_ZZN4cuteplIJiEJNS_1CILi0EEEEEEDaRKNS_15ArithmeticTupleIJDpT_EEERKNS3_IJDpT0_EEEENKUlDpRKT_E_clIJiEEEDaSH_,@function
        .size           $_ZN7cutlass13device_kernelIN5flash19enable_sm80_to_sm89INS1_16FlashAttnBwdSm80INS1_25CollectiveMainloopBwdSm80ILi2ELi2EN4cute5tupleIJNS5_1CILi64EEENS7_ILi128EEES8_EEENS_10bfloat16_tEfNS_4arch4Sm80ELb0ELb0ELb1ELb1ELb1ELb0ELb0ELb0ELi2ELi2ELi4ELi2ELb1EEENS1_24CollectiveEpilogueBwdGQAISA_fSD_Li256ELb1ELb1EEENS1_19SingleTileSchedulerILb1ELb0ELb0ELi128EEEEEEEEEvNT_6ParamsE$_ZZN4cuteplIJiEJNS_1CILi0EEEEEEDaRKNS_15ArithmeticTupleIJDpT_EEERKNS3_IJDpT0_EEEENKUlDpRKT_E_clIJiEEEDaSH_,($_ZN7cutlass13device_kernelIN5flash19enable_sm80_to_sm89INS1_16FlashAttnBwdSm80INS1_25CollectiveMainloopBwdSm80ILi2ELi2EN4cute5tupleIJNS5_1CILi64EEENS7_ILi128EEES8_EEENS_10bfloat16_tEfNS_4arch4Sm80ELb0ELb0ELb1ELb1ELb1ELb0ELb0ELb0ELi2ELi2ELi4ELi2ELb1EEENS1_24CollectiveEpilogueBwdGQAISA_fSD_Li256ELb1ELb1EEENS1_19SingleTileSchedulerILb1ELb0ELb0ELi128EEEEEEEEEvNT_6ParamsE$_ZZN4cuteplIJiEJNS_1CILi0EEEiEEEDaRKNS_15ArithmeticTupleIJDpT_EEERKNS3_IJDpT0_EEEENKUlDpRKT_E_clIJiiEEEDaSH_ - $_ZN7cutlass13device_kernelIN5flash19enable_sm80_to_sm89INS1_16FlashAttnBwdSm80INS1_25CollectiveMainloopBwdSm80ILi2ELi2EN4cute5tupleIJNS5_1CILi64EEENS7_ILi128EEES8_EEENS_10bfloat16_tEfNS_4arch4Sm80ELb0ELb0ELb1ELb1ELb1ELb0ELb0ELb0ELi2ELi2ELi4ELi2ELb1EEENS1_24CollectiveEpilogueBwdGQAISA_fSD_Li256ELb1ELb1EEENS1_19SingleTileSchedulerILb1ELb0ELb0ELi128EEEEEEEEEvNT_6ParamsE$_ZZN4cuteplIJiEJNS_1CILi0EEEEEEDaRKNS_15ArithmeticTupleIJDpT_EEERKNS3_IJDpT0_EEEENKUlDpRKT_E_clIJiEEEDaSH_)
$_ZN7cutlass13device_kernelIN5flash19enable_sm80_to_sm89INS1_16FlashAttnBwdSm80INS1_25CollectiveMainloopBwdSm80ILi2ELi2EN4cute5tupleIJNS5_1CILi64EEENS7_ILi128EEES8_EEENS_10bfloat16_tEfNS_4arch4Sm80ELb0ELb0ELb1ELb1ELb1ELb0ELb0ELb0ELi2ELi2ELi4ELi2ELb1EEENS1_24CollectiveEpilogueBwdGQAISA_fSD_Li256ELb1ELb1EEENS1_19SingleTileSchedulerILb1ELb0ELb0ELi128EEEEEEEEEvNT_6ParamsE$_ZZN4cuteplIJiEJNS_1CILi0EEEEEEDaRKNS_15ArithmeticTupleIJDpT_EEERKNS3_IJDpT0_EEEENKUlDpRKT_E_clIJiEEEDaSH_:
[----:B------:R-:W-:Y:S02]  /*9d40*/  IADD3 R6, R1, 0x188, RZ ;  /* 0x0000018801067810 */ /* 0x000fe40007ffe0ff */
[----:B------:R-:W-:Y:S02]  /*9d50*/  MOV R16, 0x9d80 ;  /* 0x00009d8000107802 */ /* 0x000fe40000000f00 */
[----:B------:R-:W-:Y:S02]  /*9d60*/  IADD3 R6, R6, c[0x0][0x20], RZ ;  /* 0x0000080006067a10 */ /* 0x000fe40007ffe0ff */
[----:B------:R-:W-:Y:S05]  /*9d70*/  CALL.REL.NOINC `($_ZN7cutlass13device_kernelIN5flash19enable_sm80_to_sm89INS1_16FlashAttnBwdSm80INS1_25CollectiveMainloopBwdSm80ILi2ELi2EN4cute5tupleIJNS5_1CILi64EEENS7_ILi128EEES8_EEENS_10bfloat16_tEfNS_4arch4Sm80ELb0ELb0ELb1ELb1ELb1ELb0ELb0ELb0ELi2ELi2ELi4ELi2ELb1EEENS1_24CollectiveEpilogueBwdGQAISA_fSD_Li256ELb1ELb1EEENS1_19SingleTileSchedulerILb1ELb0ELb0ELi128EEEEEEEEEvNT_6ParamsE$_ZN4cute5tupleIJiEEC2ERKi) ;  /* 0xffffd9e000007944 */ /* 0x000fea0003c3ffff */
[----:B------:R1:W5:Y:S01]  /*9d80*/  LDL R6, [R1+0x188] ;  /* 0x0001880001067983 */ /* 0x0003620000100800 */
[----:B------:R-:W-:Y:S02]  /*9d90*/  MOV R16, R20 ;  /* 0x0000001400107202 */ /* 0x000fe40000000f00 */
[----:B------:R-:W-:-:S04]  /*9da0*/  MOV R17, 0x0 ;  /* 0x0000000000117802 */ /* 0x000fc80000000f00 */
[----:B------:R-:W-:Y:S05]  /*9db0*/  RET.REL.NODEC R16 `(_ZN7cutlass13device_kernelIN5flash19enable_sm80_to_sm89INS1_16FlashAttnBwdSm80INS1_25CollectiveMainloopBwdSm80ILi2ELi2EN4cute5tupleIJNS5_1CILi64EEENS7_ILi128EEES8_EEENS_10bfloat16_tEfNS_4arch4Sm80ELb0ELb0ELb1ELb1ELb1ELb0ELb0ELb0ELi2ELi2ELi4ELi2ELb1EEENS1_24CollectiveEpilogueBwdGQAISA_fSD_Li256ELb1ELb1EEENS1_19SingleTileSchedulerILb1ELb0ELb0ELi128EEEEEEEEEvNT_6ParamsE) ;  /* 0xffff624010007950 */ /* 0x000fea0003c3ffff */
        .type           $_ZN7cutlass13device_kernelIN5flash19enable_sm80_to_sm89INS1_16FlashAttnBwdSm80INS1_25CollectiveMainloopBwdSm80ILi2ELi2EN4cute5tupleIJNS5_1CILi64EEENS7_ILi128EEES8_EEENS_10bfloat16_tEfNS_4arch4Sm80ELb0ELb0ELb1ELb1ELb1ELb0ELb0ELb0ELi2ELi2ELi4ELi2ELb1EEENS1_24CollectiveEpilogueBwdGQAISA_fSD_Li256ELb1ELb1EEENS1_19SingleTileSchedulerILb1ELb0ELb0ELi128EEEEEEEEEvNT_6ParamsE$_ZZN4cuteplIJiEJNS_1CILi0EEEiEEEDaRKNS_15ArithmeticTupleIJDpT_EEERKNS3_IJDpT0_EEEENKUlDpRKT_E_clIJiiEEEDaSH_,@function
        .size           $_ZN7cutlass13device_kernelIN5flash19enable_sm80_to_sm89INS1_16FlashAttnBwdSm80INS1_25CollectiveMainloopBwdSm80ILi2ELi2EN4cute5tupleIJNS5_1CILi64EEENS7_ILi128EEES8_EEENS_10bfloat16_tEfNS_4arch4Sm80ELb0ELb0ELb1ELb1ELb1ELb0ELb0ELb0ELi2ELi2ELi4ELi2ELb1EEENS1_24CollectiveEpilogueBwdGQAISA_fSD_Li256ELb1ELb1EEENS1_19SingleTileSchedulerILb1ELb0ELb0ELi128EEEEEEEEEvNT_6ParamsE$_ZZN4cuteplIJiEJNS_1CILi0EEEiEEEDaRKNS_15ArithmeticTupleIJDpT_EEERKNS3_IJDpT0_EEEENKUlDpRKT_E_clIJiiEEEDaSH_,($_ZN7cutlass13device_kernelIN5flash19enable_sm80_to_sm89INS1_16FlashAttnBwdSm80INS1_25CollectiveMainloopBwdSm80ILi2ELi2EN4cute5tupleIJNS5_1CILi64EEENS7_ILi128EEES8_EEENS_10bfloat16_tEfNS_4arch4Sm80ELb0ELb0ELb1ELb1ELb1ELb0ELb0ELb0ELi2ELi2ELi4ELi2ELb1EEENS1_24CollectiveEpilogueBwdGQAISA_fSD_Li256ELb1ELb1EEENS1_19SingleTileSchedulerILb1ELb0ELb0ELi128EEEEEEEEEvNT_6ParamsE$_ZZN4cuteplIJiiEJNS_1CILi0EEES2_EEEDaRKNS_15ArithmeticTupleIJDpT_EEERKNS3_IJDpT0_EEEENKUlDpRKT_E_clIJiiEEEDaSH_ - $_ZN7cutlass13device_kernelIN5flash19enable_sm80_to_sm89INS1_16FlashAttnBwdSm80INS1_25CollectiveMainloopBwdSm80ILi2ELi2EN4cute5tupleIJNS5_1CILi64EEENS7_ILi128EEES8_EEENS_10bfloat16_tEfNS_4arch4Sm80ELb0ELb0ELb1ELb1ELb1ELb0ELb0ELb0ELi2ELi2ELi4ELi2ELb1EEENS1_24CollectiveEpilogueBwdGQAISA_fSD_Li256ELb1ELb1EEENS1_19SingleTileSchedulerILb1ELb0ELb0ELi128EEEEEEEEEvNT_6ParamsE$_ZZN4cuteplIJiEJNS_1CILi0EEEiEEEDaRKNS_15ArithmeticTupleIJDpT_EEERKNS3_IJDpT0_EEEENKUlDpRKT_E_clIJiiEEEDaSH_)
$_ZN7cutlass13device_kernelIN5flash19enable_sm80_to_sm89INS1_16FlashAttnBwdSm80INS1_25CollectiveMainloopBwdSm80ILi2ELi2EN4cute5tupleIJNS5_1CILi64EEENS7_ILi128EEES8_EEENS_10bfloat16_tEfNS_4arch4Sm80ELb0ELb0ELb1ELb1ELb1ELb0ELb0ELb0ELi2ELi2ELi4ELi2ELb1EEENS1_24CollectiveEpilogueBwdGQAISA_fSD_Li256ELb1ELb1EEENS1_19SingleTileSchedulerILb1ELb0ELb0ELi128EEEEEEEEEvNT_6ParamsE$_ZZN4cuteplIJiEJNS_1CILi0EEEiEEEDaRKNS_15ArithmeticTupleIJDpT_EEERKNS3_IJDpT0_EEEENKUlDpRKT_E_clIJiiEEEDaSH_:
[----:B------:R-:W-:Y:S02]  /*9dc0*/  IADD3 R7, R1, 0x19c, RZ ;  /* 0x0000019c01077810 */ /* 0x000fe40007ffe0ff */
[----:B------:R-:W-:Y:S02]  /*9dd0*/  MOV R8, 0x9e00 ;  /* 0x00009e0000087802 */ /* 0x000fe40000000f00 */
[----:B------:R-:W-:Y:S02]  /*9de0*/  IADD3 R7, R7, c[0x0][0x20], RZ ;  /* 0x0000080007077a10 */ /* 0x000fe40007ffe0ff */
[----:B------:R-:W-:Y:S05]  /*9df0*/  CALL.REL.NOINC `($_ZN7cutlass13device_kernelIN5flash19enable_sm80_to_sm89INS1_16FlashAttnBwdSm80INS1_25CollectiveMainloopBwdSm80ILi2ELi2EN4cute5tupleIJNS5_1CILi64EEENS7_ILi128EEES8_EEENS_10bfloat16_tEfNS_4arch4Sm80ELb0ELb0ELb1ELb1ELb1ELb0ELb0ELb0ELi2ELi2ELi4ELi2ELb1EEENS1_24CollectiveEpilogueBwdGQAISA_fSD_Li256ELb1ELb1EEENS1_19SingleTileSchedulerILb1ELb0ELb0ELi128EEEEEEEEEvNT_6ParamsE$_ZN4cute5tupleIJiiEEC2ERKiS3_) ;  /* 0xffffda0000007944 */ /* 0x000fea0003c3ffff */
[----:B-1----:R1:W5:Y:S04]  /*9e00*/  LDL R16, [R1+0x1a0] ;  /* 0x0001a00001107983 */ /* 0x0023680000100800 */
[----:B------:R1:W5:Y:S01]  /*9e10*/  LDL R6, [R1+0x19c] ;  /* 0x00019c0001067983 */ /* 0x0003620000100800 */
[----:B------:R-:W-:Y:S02]  /*9e20*/  MOV R8, R18 ;  /* 0x0000001200087202 */ /* 0x000fe40000000f00 */
[----:B------:R-:W-:-:S04]  /*9e30*/  MOV R9, 0x0 ;  /* 0x0000000000097802 */ /* 0x000fc80000000f00 */
[----:B------:R-:W-:Y:S05]  /*9e40*/  RET.REL.NODEC R8 `(_ZN7cutlass13device_kernelIN5flash19enable_sm80_to_sm89INS1_16FlashAttnBwdSm80INS1_25CollectiveMainloopBwdSm80ILi2ELi2EN4cute5tupleIJNS5_1CILi64EEENS7_ILi128EEES8_EEENS_10bfloat16_tEfNS_4arch4Sm80ELb0ELb0ELb1ELb1ELb1ELb0ELb0ELb0ELi2ELi2ELi4ELi2ELb1EEENS1_24CollectiveEpilogueBwdGQAISA_fSD_Li256ELb1ELb1EEENS1_19SingleTileSchedulerILb1ELb0ELb0ELi128EEEEEEEEEvNT_6ParamsE) ;  /* 0xffff61b008007950 */ /* 0x000fea0003c3ffff */
        .type           $_ZN7cutlass13device_kernelIN5flash19enable_sm80_to_sm89INS1_16FlashAttnBwdSm80INS1_25CollectiveMainloopBwdSm80ILi2ELi2EN4cute5tupleIJNS5_1CILi64EEENS7_ILi128EEES8_EEENS_10bfloat16_tEfNS_4arch4Sm80ELb0ELb0ELb1ELb1ELb1ELb0ELb0ELb0ELi2ELi2ELi4ELi2ELb1EEENS1_24CollectiveEpilogueBwdGQAISA_fSD_Li256ELb1ELb1EEENS1_19SingleTileSchedulerILb1ELb0ELb0ELi128EEEEEEEEEvNT_6ParamsE$_ZZN4cuteplIJiiEJNS_1CILi0EEES2_EEEDaRKNS_15ArithmeticTupleIJDpT_EEERKNS3_IJDpT0_EEEENKUlDpRKT_E_clIJiiEEEDaSH_,@function
        .size           $_ZN7cutlass13device_kernelIN5flash19enable_sm80_to_sm89INS1_16FlashAttnBwdSm80INS1_25CollectiveMainloopBwdSm80ILi2ELi2EN4cute5tupleIJNS5_1CILi64EEENS7_ILi128EEES8_EEENS_10bfloat16_tEfNS_4arch4Sm80ELb0ELb0ELb1ELb1ELb1ELb0ELb0ELb0ELi2ELi2ELi4ELi2ELb1EEENS1_24CollectiveEpilogueBwdGQAISA_fSD_Li256ELb1ELb1EEENS1_19SingleTileSchedulerILb1ELb0ELb0ELi128EEEEEEEEEvNT_6ParamsE$_ZZN4cuteplIJiiEJNS_1CILi0EEES2_EEEDaRKNS_15ArithmeticTupleIJDpT_EEERKNS3_IJDpT0_EEEENKUlDpRKT_E_clIJiiEEEDaSH_,($_ZN7cutlass13device_kernelIN5flash19enable_sm80_to_sm89INS1_16FlashAttnBwdSm80INS1_25CollectiveMainloopBwdSm80ILi2ELi2EN4cute5tupleIJNS5_1CILi64EEENS7_ILi128EEES8_EEENS_10bfloat16_tEfNS_4arch4Sm80ELb0ELb0ELb1ELb1ELb1ELb0ELb0ELb0ELi2ELi2ELi4ELi2ELb1EEENS1_24CollectiveEpilogueBwdGQAISA_fSD_Li256ELb1ELb1EEENS1_19SingleTileSchedulerILb1ELb0ELb0ELi128EEEEEEEEEvNT_6ParamsE$_ZZN5flash25CollectiveMainloopBwdSm80ILi2ELi2EN4cute5tupleIJNS1_1CILi64EEENS3_ILi128EEES4_EEEN7cutlass10bfloat16_tEfNS7_4arch4Sm80ELb0ELb0ELb1ELb1ELb1ELb0ELb0ELb0ELi2ELi2ELi4ELi2ELb1EE3mmaINS_16FlashAttnBwdSm80ISB_NS_24CollectiveEpilogueBwdGQAIS6_fSA_Li256ELb1ELb1EEENS_19SingleTileSchedulerILb1ELb0ELb0ELi128EEEE13SharedStorageENS1_6TensorINS1_11ArrayEngineIfLm32EEENS1_6LayoutINS2_IJNS2_IJNS3_ILi2EEESO_EEESO_NS3_ILi4EEEEEENS2_IJNS2_IJNS3_ILi1EEESO_EEESQ_NS3_ILi8EEEEEEEEEEEEbRKNSB_6ParamsERT0_S12_iNS2_IJiiiEEERT_ENKUliiE0_clEii - $_ZN7cutlass13device_kernelIN5flash19enable_sm80_to_sm89INS1_16FlashAttnBwdSm80INS1_25CollectiveMainloopBwdSm80ILi2ELi2EN4cute5tupleIJNS5_1CILi64EEENS7_ILi128EEES8_EEENS_10bfloat16_tEfNS_4arch4Sm80ELb0ELb0ELb1ELb1ELb1ELb0ELb0ELb0ELi2ELi2ELi4ELi2ELb1EEENS1_24CollectiveEpilogueBwdGQAISA_fSD_Li256ELb1ELb1EEENS1_19SingleTileSchedulerILb1ELb0ELb0ELi128EEEEEEEEEvNT_6ParamsE$_ZZN4cuteplIJiiEJNS_1CILi0EEES2_EEEDaRKNS_15ArithmeticTupleIJDpT_EEERKNS3_IJDpT0_EEEENKUlDpRKT_E_clIJiiEEEDaSH_)
$_ZN7cutlass13device_kernelIN5flash19enable_sm80_to_sm89INS1_16FlashAttnBwdSm80INS1_25CollectiveMainloopBwdSm80ILi2ELi2EN4cute5tupleIJNS5_1CILi64EEENS7_ILi128EEES8_EEENS_10bfloat16_tEfNS_4arch4Sm80ELb0ELb0ELb1ELb1ELb1ELb0ELb0ELb0ELi2ELi2ELi4ELi2ELb1EEENS1_24CollectiveEpilogueBwdGQAISA_fSD_Li256ELb1ELb1EEENS1_19SingleTileSchedulerILb1ELb0ELb0ELi128EEEEEEEEEvNT_6ParamsE$_ZZN4cuteplIJiiEJNS_1CILi0EEES2_EEEDaRKNS_15ArithmeticTupleIJDpT_EEERKNS3_IJDpT0_EEEENKUlDpRKT_E_clIJiiEEEDaSH_:
[----:B------:R-:W-:Y:S01]  /*9e50*/  IADD3 R7, R1, 0x188, RZ ;  /* 0x0000018801077810 */ /* 0x000fe20007ffe0ff */
[----:B------:R-:W-:Y:S01]  /*9e60*/  IMAD.MOV.U32 R6, RZ, RZ, R4 ;  /* 0x000000ffff067224 */ /* 0x000fe200078e0004 */
[----:B------:R-:W-:Y:S02]  /*9e70*/  MOV R8, 0x9ea0 ;  /* 0x00009ea000087802 */ /* 0x000fe40000000f00 */
[----:B------:R-:W-:Y:S02]  /*9e80*/  IADD3 R7, R7, c[0x0][0x20], RZ ;  /* 0x0000080007077a10 */ /* 0x000fe40007ffe0ff */
[----:B------:R-:W-:Y:S05]  /*9e90*/  CALL.REL.NOINC `($_ZN7cutlass13device_kernelIN5flash19enable_sm80_to_sm89INS1_16FlashAttnBwdSm80INS1_25CollectiveMainloopBwdSm80ILi2ELi2EN4cute5tupleIJNS5_1CILi64EEENS7_ILi128EEES8_EEENS_10bfloat16_tEfNS_4arch4Sm80ELb0ELb0ELb1ELb1ELb1ELb0ELb0ELb0ELi2ELi2ELi4ELi2ELb1EEENS1_24CollectiveEpilogueBwdGQAISA_fSD_Li256ELb1ELb1EEENS1_19SingleTileSchedulerILb1ELb0ELb0ELi128EEEEEEEEEvNT_6ParamsE$_ZN4cute5tupleIJiiEEC2ERKiS3_) ;  /* 0xffffd96000007944 */ /* 0x000fea0003c3ffff */
[----:B-1----:R1:W5:Y:S01]  /*9ea0*/  LDL R6, [R1+0x188] ;  /* 0x0001880001067983 */ /* 0x0023620000100800 */
[----:B------:R-:W-:Y:S02]  /*9eb0*/  MOV R8, R18 ;  /* 0x0000001200087202 */ /* 0x000fe40000000f00 */
[----:B------:R-:W-:-:S04]  /*9ec0*/  MOV R9, 0x0 ;  /* 0x0000000000097802 */ /* 0x000fc80000000f00 */
[----:B------:R-:W-:Y:S05]  /*9ed0*/  RET.REL.NODEC R8 `(_ZN7cutlass13device_kernelIN5flash19enable_sm80_to_sm89INS1_16FlashAttnBwdSm80INS1_25CollectiveMainloopBwdSm80ILi2ELi2EN4cute5tupleIJNS5_1CILi64EEENS7_ILi128EEES8_EEENS_10bfloat16_tEfNS_4arch4Sm80ELb0ELb0ELb1ELb1ELb1ELb0ELb0ELb0ELi2ELi2ELi4ELi2ELb1EEENS1_24CollectiveEpilogueBwdGQAISA_fSD_Li256ELb1ELb1EEENS1_19SingleTileSchedulerILb1ELb0ELb0ELi128EEEEEEEEEvNT_6ParamsE) ;  /* 0xffff612008007950 */ /* 0x000fea0003c3ffff */
        .type           $_ZN7cutlass13device_kernelIN5flash19enable_sm80_to_sm89INS1_16FlashAttnBwdSm80INS1_25CollectiveMainloopBwdSm80ILi2ELi2EN4cute5tupleIJNS5_1CILi64EEENS7_ILi128EEES8_EEENS_10bfloat16_tEfNS_4arch4Sm80ELb0ELb0ELb1ELb1ELb1ELb0ELb0ELb0ELi2ELi2ELi4ELi2ELb1EEENS1_24CollectiveEpilogueBwdGQAISA_fSD_Li256ELb1ELb1EEENS1_19SingleTileSchedulerILb1ELb0ELb0ELi128EEEEEEEEEvNT_6ParamsE$_ZZN5flash25CollectiveMainloopBwdSm80ILi2ELi2EN4cute5tupleIJNS1_1CILi64EEENS3_ILi128EEES4_EEEN7cutlass10bfloat16_tEfNS7_4arch4Sm80ELb0ELb0ELb1ELb1ELb1ELb0ELb0ELb0ELi2ELi2ELi4ELi2ELb1EE3mmaINS_16FlashAttnBwdSm80ISB_NS_24CollectiveEpilogueBwdGQAIS6_fSA_Li256ELb1ELb1EEENS_19SingleTileSchedulerILb1ELb0ELb0ELi128EEEE13SharedStorageENS1_6TensorINS1_11ArrayEngineIfLm32EEENS1_6LayoutINS2_IJNS2_IJNS3_ILi2EEESO_EEESO_NS3_ILi4EEEEEENS2_IJNS2_IJNS3_ILi1EEESO_EEESQ_NS3_ILi8EEEEEEEEEEEEbRKNSB_6ParamsERT0_S12_iNS2_IJiiiEEERT_ENKUliiE0_clEii,@function
        .size           $_ZN7cutlass13device_kernelIN5flash19enable_sm80_to_sm89INS1_16FlashAttnBwdSm80INS1_25CollectiveMainloopBwdSm80ILi2ELi2EN4cute5tupleIJNS5_1CILi64EEENS7_ILi128EEES8_EEENS_10bfloat16_tEfNS_4arch4Sm80ELb0ELb0ELb1ELb1ELb1ELb0ELb0ELb0ELi2ELi2ELi4ELi2ELb1EEENS1_24CollectiveEpilogueBwdGQAISA_fSD_Li256ELb1ELb1EEENS1_19SingleTileSchedulerILb1ELb0ELb0ELi128EEEEEEEEEvNT_6ParamsE$_ZZN5flash25CollectiveMainloopBwdSm80ILi2ELi2EN4cute5tupleIJNS1_1CILi64EEENS3_ILi128EEES4_EEEN7cutlass10bfloat16_tEfNS7_4arch4Sm80ELb0ELb0ELb1ELb1ELb1ELb0ELb0ELb0ELi2ELi2ELi4ELi2ELb1EE3mmaINS_16FlashAttnBwdSm80ISB_NS_24CollectiveEpilogueBwdGQAIS6_fSA_Li256ELb1ELb1EEENS_19SingleTileSchedulerILb1ELb0ELb0ELi128EEEE13SharedStorageENS1_6TensorINS1_11ArrayEngineIfLm32EEENS1_6LayoutINS2_IJNS2_IJNS3_ILi2EEESO_EEESO_NS3_ILi4EEEEEENS2_IJNS2_IJNS3_ILi1EEESO_EEESQ_NS3_ILi8EEEEEEEEEEEEbRKNSB_6ParamsERT0_S12_iNS2_IJiiiEEERT_ENKUliiE0_clEii,($_ZN7cutlass13device_kernelIN5flash19enable_sm80_to_sm89INS1_16FlashAttnBwdSm80INS1_25CollectiveMainloopBwdSm80ILi2ELi2EN4cute5tupleIJNS5_1CILi64EEENS7_ILi128EEES8_EEENS_10bfloat16_tEfNS_4arch4Sm80ELb0ELb0ELb1ELb1ELb1ELb0ELb0ELb0ELi2ELi2ELi4ELi2ELb1EEENS1_24CollectiveEpilogueBwdGQAISA_fSD_Li256ELb1ELb1EEENS1_19SingleTileSchedulerILb1ELb0ELb0ELi128EEEEEEEEEvNT_6ParamsE$_ZZN5flash25CollectiveMainloopBwdSm80ILi2ELi2EN4cute5tupleIJNS1_1CILi64EEENS3_ILi128EEES4_EEEN7cutlass10bfloat16_tEfNS7_4arch4Sm80ELb0ELb0ELb1ELb1ELb1ELb0ELb0ELb0ELi2ELi2ELi4ELi2ELb1EE3mmaINS_16FlashAttnBwdSm80ISB_NS_24CollectiveEpilogueBwdGQAIS6_fSA_Li256ELb1ELb1EEENS_19SingleTileSchedulerILb1ELb0ELb0ELi128EEEE13SharedStorageENS1_6TensorINS1_11ArrayEngineIfLm32EEENS1_6LayoutINS2_IJNS2_IJNS3_ILi2EEESO_EEESO_NS3_ILi4EEEEEENS2_IJNS2_IJNS3_ILi1EEESO_EEESQ_NS3_ILi8EEEEEEEEEEEEbRKNSB_6ParamsERT0_S12_iNS2_IJiiiEEERT_ENKUliiE_clEii - $_ZN7cutlass13device_kernelIN5flash19enable_sm80_to_sm89INS1_16FlashAttnBwdSm80INS1_25CollectiveMainloopBwdSm80ILi2ELi2EN4cute5tupleIJNS5_1CILi64EEENS7_ILi128EEES8_EEENS_10bfloat16_tEfNS_4arch4Sm80ELb0ELb0ELb1ELb1ELb1ELb0ELb0ELb0ELi2ELi2ELi4ELi2ELb1EEENS1_24CollectiveEpilogueBwdGQAISA_fSD_Li256ELb1ELb1EEENS1_19SingleTileSchedulerILb1ELb0ELb0ELi128EEEEEEEEEvNT_6ParamsE$_ZZN5flash25CollectiveMainloopBwdSm80ILi2ELi2EN4cute5tupleIJNS1_1CILi64EEENS3_ILi128EEES4_EEEN7cutlass10bfloat16_tEfNS7_4arch4Sm80ELb0ELb0ELb1ELb1ELb1ELb0ELb0ELb0ELi2ELi2ELi4ELi2ELb1EE3mmaINS_16FlashAttnBwdSm80ISB_NS_24CollectiveEpilogueBwdGQAIS6_fSA_Li256ELb1ELb1EEENS_19SingleTileSchedulerILb1ELb0ELb0ELi128EEEE13SharedStorageENS1_6TensorINS1_11ArrayEngineIfLm32EEENS1_6LayoutINS2_IJNS2_IJNS3_ILi2EEESO_EEESO_NS3_ILi4EEEEEENS2_IJNS2_IJNS3_ILi1EEESO_EEESQ_NS3_ILi8EEEEEEEEEEEEbRKNSB_6ParamsERT0_S12_iNS2_IJiiiEEERT_ENKUliiE0_clEii)
$_ZN7cutlass13device_kernelIN5flash19enable_sm80_to_sm89INS1_16FlashAttnBwdSm80INS1_25CollectiveMainloopBwdSm80ILi2ELi2EN4cute5tupleIJNS5_1CILi64EEENS7_ILi128EEES8_EEENS_10bfloat16_tEfNS_4arch4Sm80ELb0ELb0ELb1ELb1ELb1ELb0ELb0ELb0ELi2ELi2ELi4ELi2ELb1EEENS1_24CollectiveEpilogueBwdGQAISA_fSD_Li256ELb1ELb1EEENS1_19SingleTileSchedulerILb1ELb0ELb0ELi128EEEEEEEEEvNT_6ParamsE$_ZZN5flash25CollectiveMainloopBwdSm80ILi2ELi2EN4cute5tupleIJNS1_1CILi64EEENS3_ILi128EEES4_EEEN7cutlass10bfloat16_tEfNS7_4arch4Sm80ELb0ELb0ELb1ELb1ELb1ELb0ELb0ELb0ELi2ELi2ELi4ELi2ELb1EE3mmaINS_16FlashAttnBwdSm80ISB_NS_24CollectiveEpilogueBwdGQAIS6_fSA_Li256ELb1ELb1EEENS_19SingleTileSchedulerILb1ELb0ELb0ELi128EEEE13SharedStorageENS1_6TensorINS1_11ArrayEngineIfLm32EEENS1_6LayoutINS2_IJNS2_IJNS3_ILi2EEESO_EEESO_NS3_ILi4EEEEEENS2_IJNS2_IJNS3_ILi1EEESO_EEESQ_NS3_ILi8EEEEEEEEEEEEbRKNSB_6ParamsERT0_S12_iNS2_IJiiiEEERT_ENKUliiE0_clEii:
        /* <DEDUP_REMOVED lines=10> */
[----:B-1---5:R-:W-:Y:S05]  /*9f80*/  CALL.REL.NOINC `($_ZN7cutlass13device_kernelIN5flash19enable_sm80_to_sm89INS1_16FlashAttnBwdSm80INS1_25CollectiveMainloopBwdSm80ILi2ELi2EN4cute5tupleIJNS5_1CILi64EEENS7_ILi128EEES8_EEENS_10bfloat16_tEfNS_4arch4Sm80ELb0ELb0ELb1ELb1ELb1ELb0ELb0ELb0ELi2ELi2ELi4ELi2ELb1EEENS1_24CollectiveEpilogueBwdGQAISA_fSD_Li256ELb1ELb1EEENS1_19SingleTileSchedulerILb1ELb0ELb0ELi128EEEEEEEEEvNT_6ParamsE$_ZN4cute3eso3ESOILb1ELb0EJNS_10UnderscoreES2_S2_iEEC2ERKS2_S5_S5_RKi) ;  /* 0xffffccd000007944 */ /* 0x022fea0003c3ffff */
[----:B-1----:R-:W2:Y:S01]  /*9f90*/  LDL R7, [R1+0x168] ;  /* 0x0001680001077983 */ /* 0x002ea20000100800 */
[----:B------:R-:W-:Y:S02]  /*9fa0*/  MOV R8, 0x9fd0 ;  /* 0x00009fd000087802 */ /* 0x000fe40000000f00 */
[----:B--2---:R-:W-:Y:S02]  /*9fb0*/  SHF.L.U32 R7, R7, 0xc, RZ ;  /* 0x0000000c07077819 */ /* 0x004fe400000006ff */
[----:B------:R-:W-:Y:S05]  /*9fc0*/  CALL.REL.NOINC `($_ZN7cutlass13device_kernelIN5flash19enable_sm80_to_sm89INS1_16FlashAttnBwdSm80INS1_25CollectiveMainloopBwdSm80ILi2ELi2EN4cute5tupleIJNS5_1CILi64EEENS7_ILi128EEES8_EEENS_10bfloat16_tEfNS_4arch4Sm80ELb0ELb0ELb1ELb1ELb1ELb0ELb0ELb0ELi2ELi2ELi4ELi2ELb1EEENS1_24CollectiveEpilogueBwdGQAISA_fSD_Li256ELb1ELb1EEENS1_19SingleTileSchedulerILb1ELb0ELb0ELi128EEEEEEEEEvNT_6ParamsE$_ZN4cute3eso3ESOILb1ELb0EJNS_6LayoutINS_5tupleIJNS3_IJNS_1CILi8EEENS4_ILi1EEEEEENS4_ILi2EEES6_EEENS3_IJNS3_IJS6_NS4_ILi0EEEEEENS4_ILi2048EEESA_EEEEEiEEC2ERKSE_RKi) ;  /* 0xffffd48000007944 */ /* 0x000fea0003c3ffff */
[----:B------:R-:W2:Y:S04]  /*9fd0*/  LD.E.64 R10, [R10.64] ;  /* 0x000000040a0a7980 */ /* 0x000ea8000c101b00 */
[----:B------:R-:W2:Y:S01]  /*9fe0*/  LDL R8, [R1+0x168] ;  /* 0x0001680001087983 */ /* 0x000ea20000100800 */
[----:B------:R-:W-:Y:S01]  /*9ff0*/  MOV R16, 0xa020 ;  /* 0x0000a02000107802 */ /* 0x000fe20000000f00 */
[----:B--2---:R-:W-:-:S04]  /*a000*/  IMAD.WIDE R8, R8, 0x2, R10 ;  /* 0x0000000208087825 */ /* 0x004fc800078e020a */
[----:B-1----:R-:W-:Y:S05]  /*a010*/  CALL.REL.NOINC `($_ZN7cutlass13device_kernelIN5flash19enable_sm80_to_sm89INS1_16FlashAttnBwdSm80INS1_25CollectiveMainloopBwdSm80ILi2ELi2EN4cute5tupleIJNS5_1CILi64EEENS7_ILi128EEES8_EEENS_10bfloat16_tEfNS_4arch4Sm80ELb0ELb0ELb1ELb1ELb1ELb0ELb0ELb0ELi2ELi2ELi4ELi2ELb1EEENS1_24CollectiveEpilogueBwdGQAISA_fSD_Li256ELb1ELb1EEENS1_19SingleTileSchedulerILb1ELb0ELb0ELi128EEEEEEEEEvNT_6ParamsE$_ZN4cute8smem_ptrIPN7cutlass10bfloat16_tEECI1NS_12iter_adaptorIS3_S4_EEES3_) ;  /* 0xffffd90000007944 */ /* 0x002fea0003c3ffff */
[----:B------:R1:W5:Y:S01]  /*a020*/  LDL.64 R6, [R1+0x168] ;  /* 0x0001680001067983 */ /* 0x0003620000100a00 */
[----:B------:R-:W-:-:S03]  /*a030*/  MOV R10, 0xa050 ;  /* 0x0000a050000a7802 */ /* 0x000fc60000000f00 */
[----:B-1---5:R-:W-:Y:S05]  /*a040*/  CALL.REL.NOINC `($_ZN7cutlass13device_kernelIN5flash19enable_sm80_to_sm89INS1_16FlashAttnBwdSm80INS1_25CollectiveMainloopBwdSm80ILi2ELi2EN4cute5tupleIJNS5_1CILi64EEENS7_ILi128EEES8_EEENS_10bfloat16_tEfNS_4arch4Sm80ELb0ELb0ELb1ELb1ELb1ELb0ELb0ELb0ELi2ELi2ELi4ELi2ELb1EEENS1_24CollectiveEpilogueBwdGQAISA_fSD_Li256ELb1ELb1EEENS1_19SingleTileSchedulerILb1ELb0ELb0ELi128EEEEEEEEEvNT_6ParamsE$_ZN4cute3eso3ESOILb1ELb0EJNS_6LayoutINS_5tupleIJNS3_IJNS_1CILi8EEENS4_ILi1EEEEEENS4_ILi2EEES6_EEENS3_IJNS3_IJS6_NS4_ILi0EEEEEENS4_ILi2048EEESA_EEEEENS_10ViewEngineINS_8smem_ptrIPN7cutlass10bfloat16_tEEEEEEEC2ERKSE_RKSL_) ;  /* 0xffffd3c000007944 */ /* 0x022fea0003c3ffff */
[----:B------:R2:W5:Y:S04]  /*a050*/  LDL.64 R104, [R1+0x168] ;  /* 0x0001680001687983 */ /* 0x0005680000100a00 */
[----:B------:R2:W5:Y:S01]  /*a060*/  LDL.64 R22, [R14+0x8] ;  /* 0x000008000e167983 */ /* 0x0005620000100a00 */
[----:B-1----:R-:W-:-:S02]  /*a070*/  MOV R7, R17 ;  /* 0x0000001100077202 */ /* 0x002fc40000000f00 */
[----:B------:R-:W-:Y:S02]  /*a080*/  MOV R8, 0xa0a0 ;  /* 0x0000a0a000087802 */ /* 0x000fe40000000f00 */
[----:B--2--5:R-:W-:Y:S05]  /*a090*/  CALL.REL.NOINC `($_ZN7cutlass13device_kernelIN5flash19enable_sm80_to_sm89INS1_16FlashAttnBwdSm80INS1_25CollectiveMainloopBwdSm80ILi2ELi2EN4cute5tupleIJNS5_1CILi64EEENS7_ILi128EEES8_EEENS_10bfloat16_tEfNS_4arch4Sm80ELb0ELb0ELb1ELb1ELb1ELb0ELb0ELb0ELi2ELi2ELi4ELi2ELb1EEENS1_24CollectiveEpilogueBwdGQAISA_fSD_Li256ELb1ELb1EEENS1_19SingleTileSchedulerILb1ELb0ELb0ELi128EEEEEEEEEvNT_6ParamsE$_ZN4cute3eso3ESOILb1ELb0EJNS_10UnderscoreES2_S2_iEEC2ERKS2_S5_S5_RKi) ;  /* 0xffffcbc000007944 */ /* 0x024fea0003c3ffff */
[----:B------:R-:W2:Y:S04]  /*a0a0*/  LDL R15, [R1+0x168] ;  /* 0x00016800010f7983 */ /* 0x000ea80000100800 */
[----:B-1----:R1:W5:Y:S01]  /*a0b0*/  LD.E.64 R6, [R22.64+0x8] ;  /* 0x0000080416067980 */ /* 0x002362000c101b00 */
[----:B------:R-:W-:Y:S02]  /*a0c0*/  MOV R8, 0xa0f0 ;  /* 0x0000a0f000087802 */ /* 0x000fe40000000f00 */
[----:B--2---:R-:W-:Y:S02]  /*a0d0*/  SHF.R.S32.HI R11, RZ, 0x1f, R15 ;  /* 0x0000001fff0b7819 */ /* 0x004fe4000001140f */
[----:B-1---5:R-:W-:Y:S05]  /*a0e0*/  CALL.REL.NOINC `($_ZN7cutlass13device_kernelIN5flash19enable_sm80_to_sm89INS1_16FlashAttnBwdSm80INS1_25CollectiveMainloopBwdSm80ILi2ELi2EN4cute5tupleIJNS5_1CILi64EEENS7_ILi128EEES8_EEENS_10bfloat16_tEfNS_4arch4Sm80ELb0ELb0ELb1ELb1ELb1ELb0ELb0ELb0ELi2ELi2ELi4ELi2ELb1EEENS1_24CollectiveEpilogueBwdGQAISA_fSD_Li256ELb1ELb1EEENS1_19SingleTileSchedulerILb1ELb0ELb0ELi128EEEEEEEEEvNT_6ParamsE$_ZZN4cute5sliceINS_5tupleIJNS_10UnderscoreES2_S2_iEEENS1_IJNS1_IJNS_1CILi1EEENS4_ILi0EEEEEElS6_lEEEEEDaRKT_RKT0_ENKUlRKT_RKT0_E_clIS2_lEEDaSH_SK_) ;  /* 0xffffddb000007944 */ /* 0x022fea0003c3ffff */
[----:B-----5:R-:W-:Y:S02]  /*a0f0*/  MOV R9, R7 ;  /* 0x0000000700097202 */ /* 0x020fe40000000f00 */
[----:B------:R-:W-:Y:S02]  /*a100*/  MOV R8, 0xa120 ;  /* 0x0000a12000087802 */ /* 0x000fe40000000f00 */
[----:B-1----:R-:W-:Y:S05]  /*a110*/  CALL.REL.NOINC `($_ZN7cutlass13device_kernelIN5flash19enable_sm80_to_sm89INS1_16FlashAttnBwdSm80INS1_25CollectiveMainloopBwdSm80ILi2ELi2EN4cute5tupleIJNS5_1CILi64EEENS7_ILi128EEES8_EEENS_10bfloat16_tEfNS_4arch4Sm80ELb0ELb0ELb1ELb1ELb1ELb0ELb0ELb0ELi2ELi2ELi4ELi2ELb1EEENS1_24CollectiveEpilogueBwdGQAISA_fSD_Li256ELb1ELb1EEENS1_19SingleTileSchedulerILb1ELb0ELb0ELi128EEEEEEEEEvNT_6ParamsE$_ZZN4cute12filter_tupleINS_5tupleIJNS_10UnderscoreES2_S2_iEEENS1_IJNS1_IJNS_1CILi1EEENS4_ILi0EEEEEElS6_lEEEZNS_5sliceIS3_S8_EEDaRKT_RKT0_EUlRKT_RKT0_E_EEDaSC_SF_OT1_ENKUlDpSI_E_clIJNS1_IJS7_EEENS1_IJlEEENS1_IJS6_EEENS1_IJEEEEEEDaSP_) ;  /* 0xffffd90000007944 */ /* 0x002fea0003c3ffff */
[----:B-----5:R-:W-:Y:S02]  /*a120*/  MOV R9, R7 ;  /* 0x0000000700097202 */ /* 0x020fe40000000f00 */
[----:B------:R-:W-:-:S02]  /*a130*/  MOV R8, 0xa150 ;  /* 0x0000a15000087802 */ /* 0x000fc40000000f00 */
[----:B-1----:R-:W-:Y:S05]  /*a140*/  CALL.REL.NOINC `($_ZN7cutlass13device_kernelIN5flash19enable_sm80_to_sm89INS1_16FlashAttnBwdSm80INS1_25CollectiveMainloopBwdSm80ILi2ELi2EN4cute5tupleIJNS5_1CILi64EEENS7_ILi128EEES8_EEENS_10bfloat16_tEfNS_4arch4Sm80ELb0ELb0ELb1ELb1ELb1ELb0ELb0ELb0ELi2ELi2ELi4ELi2ELb1EEENS1_24CollectiveEpilogueBwdGQAISA_fSD_Li256ELb1ELb1EEENS1_19SingleTileSchedulerILb1ELb0ELb0ELi128EEEEEEEEEvNT_6ParamsE$_ZN4cute5tupleIJNS0_IJNS0_IJNS_1CILi8EEENS1_ILi1EEEEEENS1_ILi2EEES3_EEENS0_IJNS0_IJS3_NS1_ILi0EEEEEElS7_EEEEEC2ERKS6_RKS9_) ;  /* 0xffffd34000007944 */ /* 0x002fea0003c3ffff */
        /* <DEDUP_REMOVED lines=8> */
[----:B-1---5:R-:W-:Y:S05]  /*a1d0*/  CALL.REL.NOINC `($_ZN7cutlass13device_kernelIN5flash19enable_sm80_to_sm89INS1_16FlashAttnBwdSm80INS1_25CollectiveMainloopBwdSm80ILi2ELi2EN4cute5tupleIJNS5_1CILi64EEENS7_ILi128EEES8_EEENS_10bfloat16_tEfNS_4arch4Sm80ELb0ELb0ELb1ELb1ELb1ELb0ELb0ELb0ELi2ELi2ELi4ELi2ELb1EEENS1_24CollectiveEpilogueBwdGQAISA_fSD_Li256ELb1ELb1EEENS1_19SingleTileSchedulerILb1ELb0ELb0ELi128EEEEEEEEEvNT_6ParamsE$_ZN4cute3eso3ESOILb0ELb0EJNS_6LayoutINS_5tupleIJNS3_IJNS_1CILi8EEENS4_ILi1EEEEEENS4_ILi2EEES6_EEENS3_IJNS3_IJS6_NS4_ILi0EEEEEElSA_EEEEElEEC2ERKSD_RKl) ;  /* 0xffffc79000007944 */ /* 0x022fea0003c3ffff */
[----:B------:R-:W2:Y:S04]  /*a1e0*/  LD.E.64 R22, [R22.64+0x18] ;  /* 0x0000180416167980 */ /* 0x000ea8000c101b00 */
[----:B-1----:R-:W2:Y:S04]  /*a1f0*/  LDL.64 R8, [R1+0x170] ;  /* 0x0001700001087983 */ /* 0x002ea80000100a00 */
[----:B------:R1:W5:Y:S01]  /*a200*/  LDL.64 R6, [R1+0x168] ;  /* 0x0001680001067983 */ /* 0x0003620000100a00 */
[----:B------:R-:W-:Y:S02]  /*a210*/  MOV R16, 0xa250 ;  /* 0x0000a25000107802 */ /* 0x000fe40000000f00 */
[----:B--2---:R-:W-:-:S04]  /*a220*/  LEA R10, P0, R8, R22, 0x1 ;  /* 0x00000016080a7211 */ /* 0x004fc800078008ff */
[----:B------:R-:W-:-:S04]  /*a230*/  LEA.HI.X R15, R8, R23, R9, 0x1, P0 ;  /* 0x00000017080f7211 */ /* 0x000fc800000f0c09 */
[----:B-1---5:R-:W-:Y:S05]  /*a240*/  CALL.REL.NOINC `($_ZN7cutlass13device_kernelIN5flash19enable_sm80_to_sm89INS1_16FlashAttnBwdSm80INS1_25CollectiveMainloopBwdSm80ILi2ELi2EN4cute5tupleIJNS5_1CILi64EEENS7_ILi128EEES8_EEENS_10bfloat16_tEfNS_4arch4Sm80ELb0ELb0ELb1ELb1ELb1ELb0ELb0ELb0ELi2ELi2ELi4ELi2ELb1EEENS1_24CollectiveEpilogueBwdGQAISA_fSD_Li256ELb1ELb1EEENS1_19SingleTileSchedulerILb1ELb0ELb0ELi128EEEEEEEEEvNT_6ParamsE$_ZN4cute8gmem_ptrIPKN7cutlass10bfloat16_tEECI1NS_12iter_adaptorIS4_S5_EEES4_) ;  /* 0xffffd5f000007944 */ /* 0x022fea0003c3ffff */
[----:B------:R-:W2:Y:S01]  /*a250*/  LDL.64 R22, [R1+0x168] ;  /* 0x0001680001167983 */ /* 0x000ea20000100a00 */
[----:B------:R-:W-:Y:S02]  /*a260*/  MOV R9, R7 ;  /* 0x0000000700097202 */ /* 0x000fe40000000f00 */
[----:B------:R-:W-:Y:S01]  /*a270*/  MOV R10, 0xa2a0 ;  /* 0x0000a2a0000a7802 */ /* 0x000fe20000000f00 */
[----:B--2---:R1:W-:Y:S04]  /*a280*/  STL.64 [R1+0x178], R22 ;  /* 0x0001781601007387 */ /* 0x0043e80000100a00 */
[----:B-1----:R-:W-:Y:S05]  /*a290*/  CALL.REL.NOINC `($_ZN7cutlass13device_kernelIN5flash19enable_sm80_to_sm89INS1_16FlashAttnBwdSm80INS1_25CollectiveMainloopBwdSm80ILi2ELi2EN4cute5tupleIJNS5_1CILi64EEENS7_ILi128EEES8_EEENS_10bfloat16_tEfNS_4arch4Sm80ELb0ELb0ELb1ELb1ELb1ELb0ELb0ELb0ELi2ELi2ELi4ELi2ELb1EEENS1_24CollectiveEpilogueBwdGQAISA_fSD_Li256ELb1ELb1EEENS1_19SingleTileSchedulerILb1ELb0ELb0ELi128EEEEEEEEEvNT_6ParamsE$_ZN4cute3eso3ESOILb0ELb0EJNS_6LayoutINS_5tupleIJNS3_IJNS_1CILi8EEENS4_ILi1EEEEEENS4_ILi2EEES6_EEENS3_IJNS3_IJS6_NS4_ILi0EEEEEElSA_EEEEENS_10ViewEngineINS_8gmem_ptrIPKN7cutlass10bfloat16_tEEEEEEEC2ERKSD_RKSL_) ;  /* 0xffffc64000007944 */ /* 0x002fea0003c3ffff */
        /* <DEDUP_REMOVED lines=10> */
[----:B-1---5:R-:W-:Y:S05]  /*a340*/  CALL.REL.NOINC `($_ZN7cutlass13device_kernelIN5flash19enable_sm80_to_sm89INS1_16FlashAttnBwdSm80INS1_25CollectiveMainloopBwdSm80ILi2ELi2EN4cute5tupleIJNS5_1CILi64EEENS7_ILi128EEES8_EEENS_10bfloat16_tEfNS_4arch4Sm80ELb0ELb0ELb1ELb1ELb1ELb0ELb0ELb0ELi2ELi2ELi4ELi2ELb1EEENS1_24CollectiveEpilogueBwdGQAISA_fSD_Li256ELb1ELb1EEENS1_19SingleTileSchedulerILb1ELb0ELb0ELi128EEEEEEEEEvNT_6ParamsE$_ZZN4cuteplIJiiEJNS_1CILi0EEES2_EEEDaRKNS_15ArithmeticTupleIJDpT_EEERKNS3_IJDpT0_EEEENKUlDpRKT_E_clIJiiEEEDaSH_) ;  /* 0xfffffb0000007944 */ /* 0x022fea0003c3ffff */
[----:B-----5:R-:W-:Y:S01]  /*a350*/  IMAD.IADD R22, R15, 0x1, -R6 ;  /* 0x000000010f167824 */ /* 0x020fe200078e0a06 */
[----:B------:R-:W-:Y:S02]  /*a360*/  MOV R7, RZ ;  /* 0x000000ff00077202 */ /* 0x000fe40000000f00 */
[----:B------:R-:W-:Y:S02]  /*a370*/  MOV R8, 0xa390 ;  /* 0x0000a39000087802 */ /* 0x000fe40000000f00 */
[----:B-1----:R-:W-:Y:S05]  /*a380*/  CALL.REL.NOINC `($_ZN7cutlass13device_kernelIN5flash19enable_sm80_to_sm89INS1_16FlashAttnBwdSm80INS1_25CollectiveMainloopBwdSm80ILi2ELi2EN4cute5tupleIJNS5_1CILi64EEENS7_ILi128EEES8_EEENS_10bfloat16_tEfNS_4arch4Sm80ELb0ELb0ELb1ELb1ELb1ELb0ELb0ELb0ELi2ELi2ELi4ELi2ELb1EEENS1_24CollectiveEpilogueBwdGQAISA_fSD_Li256ELb1ELb1EEENS1_19SingleTileSchedulerILb1ELb0ELb0ELi128EEEEEEEEEvNT_6ParamsE$_ZN4cute3eso3ESOILb1ELb0EJNS_1CILi0EEEiS3_EEC2ERKS3_RKiS6_) ;  /* 0xffffcb9000007944 */ /* 0x002fea0003c3ffff */
[----:B-1----:R-:W2:Y:S01]  /*a390*/  LDL R7, [R1+0x168] ;  /* 0x0001680001077983 */ /* 0x002ea20000100800 */
[----:B------:R-:W-:Y:S01]  /*a3a0*/  IMAD.MOV.U32 R6, RZ, RZ, R4 ;  /* 0x000000ffff067224 */ /* 0x000fe200078e0004 */
[----:B------:R-:W-:Y:S02]  /*a3b0*/  MOV R16, 0xa3e0 ;  /* 0x0000a3e000107802 */ /* 0x000fe40000000f00 */
[----:B--2---:R-:W-:Y:S02]  /*a3c0*/  SHF.L.U32 R7, R7, 0x5, RZ ;  /* 0x0000000507077819 */ /* 0x004fe400000006ff */
[----:B------:R-:W-:Y:S05]  /*a3d0*/  CALL.REL.NOINC `($_ZN7cutlass13device_kernelIN5flash19enable_sm80_to_sm89INS1_16FlashAttnBwdSm80INS1_25CollectiveMainloopBwdSm80ILi2ELi2EN4cute5tupleIJNS5_1CILi64EEENS7_ILi128EEES8_EEENS_10bfloat16_tEfNS_4arch4Sm80ELb0ELb0ELb1ELb1ELb1ELb0ELb0ELb0ELi2ELi2ELi4ELi2ELb1EEENS1_24CollectiveEpilogueBwdGQAISA_fSD_Li256ELb1ELb1EEENS1_19SingleTileSchedulerILb1ELb0ELb0ELi128EEEEEEEEEvNT_6ParamsE$_ZN4cute5tupleIJiEEC2ERKi) ;  /* 0xffffd38000007944 */ /* 0x000fea0003c3ffff */
[----:B------:R1:W5:Y:S01]  /*a3e0*/  LDL R7, [R1+0x168] ;  /* 0x0001680001077983 */ /* 0x0003620000100800 */
[----:B------:R-:W-:Y:S02]  /*a3f0*/  MOV R6, R20 ;  /* 0x0000001400067202 */ /* 0x000fe40000000f00 */
[----:B------:R-:W-:-:S02]  /*a400*/  MOV R16, 0xa420 ;  /* 0x0000a42000107802 */ /* 0x000fc40000000f00 */
[----:B-1---5:R-:W-:Y:S05]  /*a410*/  CALL.REL.NOINC `($_ZN7cutlass13device_kernelIN5flash19enable_sm80_to_sm89INS1_16FlashAttnBwdSm80INS1_25CollectiveMainloopBwdSm80ILi2ELi2EN4cute5tupleIJNS5_1CILi64EEENS7_ILi128EEES8_EEENS_10bfloat16_tEfNS_4arch4Sm80ELb0ELb0ELb1ELb1ELb1ELb0ELb0ELb0ELi2ELi2ELi4ELi2ELb1EEENS1_24CollectiveEpilogueBwdGQAISA_fSD_Li256ELb1ELb1EEENS1_19SingleTileSchedulerILb1ELb0ELb0ELi128EEEEEEEEEvNT_6ParamsE$_ZN4cute5tupleIJiEEC2ERKi) ;  /* 0xffffd34000007944 */ /* 0x022fea0003c3ffff */
[----:B------:R1:W5:Y:S01]  /*a420*/  LDL R7, [R1+0x178] ;  /* 0x0001780001077983 */ /* 0x0003620000100800 */
[----:B------:R-:W-:-:S02]  /*a430*/  MOV R6, R4 ;  /* 0x0000000400067202 */ /* 0x000fc40000000f00 */
[----:B------:R-:W-:Y:S02]  /*a440*/  MOV R16, 0xa460 ;  /* 0x0000a46000107802 */ /* 0x000fe40000000f00 */
[----:B-1---5:R-:W-:Y:S05]  /*a450*/  CALL.REL.NOINC `($_ZN7cutlass13device_kernelIN5flash19enable_sm80_to_sm89INS1_16FlashAttnBwdSm80INS1_25CollectiveMainloopBwdSm80ILi2ELi2EN4cute5tupleIJNS5_1CILi64EEENS7_ILi128EEES8_EEENS_10bfloat16_tEfNS_4arch4Sm80ELb0ELb0ELb1ELb1ELb1ELb0ELb0ELb0ELi2ELi2ELi4ELi2ELb1EEENS1_24CollectiveEpilogueBwdGQAISA_fSD_Li256ELb1ELb1EEENS1_19SingleTileSchedulerILb1ELb0ELb0ELi128EEEEEEEEEvNT_6ParamsE$_ZN4cute5tupleIJiEEC2ERKi) ;  /* 0xffffd30000007944 */ /* 0x022fea0003c3ffff */
[----:B------:R1:W5:Y:S01]  /*a460*/  LDL R7, [R1+0x168] ;  /* 0x0001680001077983 */ /* 0x0003620000100800 */
[----:B------:R-:W-:Y:S02]  /*a470*/  MOV R6, R4 ;  /* 0x0000000400067202 */ /* 0x000fe40000000f00 */
[----:B------:R-:W-:Y:S02]  /*a480*/  MOV R8, 0xa4a0 ;  /* 0x0000a4a000087802 */ /* 0x000fe40000000f00 */
[----:B-1---5:R-:W-:Y:S05]  /*a490*/  CALL.REL.NOINC `($_ZN7cutlass13device_kernelIN5flash19enable_sm80_to_sm89INS1_16FlashAttnBwdSm80INS1_25CollectiveMainloopBwdSm80ILi2ELi2EN4cute5tupleIJNS5_1CILi64EEENS7_ILi128EEES8_EEENS_10bfloat16_tEfNS_4arch4Sm80ELb0ELb0ELb1ELb1ELb1ELb0ELb0ELb0ELi2ELi2ELi4ELi2ELb1EEENS1_24CollectiveEpilogueBwdGQAISA_fSD_Li256ELb1ELb1EEENS1_19SingleTileSchedulerILb1ELb0ELb0ELi128EEEEEEEEEvNT_6ParamsE$_ZN4cute3eso3ESOILb0ELb1EJiNS_1CILi0EEEEEC2ERKiRKS3_) ;  /* 0xffffc73000007944 */ /* 0x022fea0003c3ffff */
[----:B-1----:R1:W5:Y:S01]  /*a4a0*/  LDL R7, [R1+0x168] ;  /* 0x0001680001077983 */ /* 0x0023620000100800 */
[----:B------:R-:W-:-:S03]  /*a4b0*/  MOV R10, 0xa4d0 ;  /* 0x0000a4d0000a7802 */ /* 0x000fc60000000f00 */
[----:B-1---5:R-:W-:Y:S05]  /*a4c0*/  CALL.REL.NOINC `($_ZN7cutlass13device_kernelIN5flash19enable_sm80_to_sm89INS1_16FlashAttnBwdSm80INS1_25CollectiveMainloopBwdSm80ILi2ELi2EN4cute5tupleIJNS5_1CILi64EEENS7_ILi128EEES8_EEENS_10bfloat16_tEfNS_4arch4Sm80ELb0ELb0ELb1ELb1ELb1ELb0ELb0ELb0ELi2ELi2ELi4ELi2ELb1EEENS1_24CollectiveEpilogueBwdGQAISA_fSD_Li256ELb1ELb1EEENS1_19SingleTileSchedulerILb1ELb0ELb0ELi128EEEEEEEEEvNT_6ParamsE$_ZZN4cuteplIJNS_1CILi0EEES2_EJiEEEDaRKNS_15ArithmeticTupleIJDpT_EEERKNS3_IJDpT0_EEEENKUlDpRKT_E_clIJiS2_EEEDaSH_) ;  /* 0xfffff67000007944 */ /* 0x022fea0003c3ffff */
[----:B------:R-:W-:Y:S02]  /*a4d0*/  MOV R10, 0xa4f0 ;  /* 0x0000a4f0000a7802 */ /* 0x000fe40000000f00 */
[----:B-1---5:R-:W-:Y:S05]  /*a4e0*/  CALL.REL.NOINC `($_ZN7cutlass13device_kernelIN5flash19enable_sm80_to_sm89INS1_16FlashAttnBwdSm80INS1_25CollectiveMainloopBwdSm80ILi2ELi2EN4cute5tupleIJNS5_1CILi64EEENS7_ILi128EEES8_EEENS_10bfloat16_tEfNS_4arch4Sm80ELb0ELb0ELb1ELb1ELb1ELb0ELb0ELb0ELi2ELi2ELi4ELi2ELb1EEENS1_24CollectiveEpilogueBwdGQAISA_fSD_Li256ELb1ELb1EEENS1_19SingleTileSchedulerILb1ELb0ELb0ELi128EEEEEEEEEvNT_6ParamsE$_ZZN4cuteplIJNS_1CILi0EEES2_EJiS2_EEEDaRKNS_15ArithmeticTupleIJDpT_EEERKNS3_IJDpT0_EEEENKUlDpRKT_E_clIJiS2_EEEDaSH_) ;  /* 0xfffff6c000007944 */ /* 0x022fea0003c3ffff */
[----:B------:R2:W-:Y:S04]  /*a4f0*/  STL [R1+0x180], RZ ;  /* 0x000180ff01007387 */ /* 0x0005e80000100800 */
[----:B------:R-:W3:Y:S04]  /*a500*/  LDL.64 R10, [R14+0x30] ;  /* 0x000030000e0a7983 */ /* 0x000ee80000100a00 */
[----:B---3--:R-:W3:Y:S01]  /*a510*/  LD.E.U8 R6, [R10.64] ;  /* 0x000000040a067980 */ /* 0x008ee2000c101100 */
[----:B------:R-:W-:Y:S01]  /*a520*/  IMAD.MOV.U32 R16, RZ, RZ, RZ ;  /* 0x000000ffff107224 */ /* 0x000fe200078e00ff */
[----:B------:R-:W-:-:S02]  /*a530*/  MOV R8, 0xa570 ;  /* 0x0000a57000087802 */ /* 0x000fc40000000f00 */
[----:B---3--:R-:W-:-:S04]  /*a540*/  LOP3.LUT R6, R6, 0x1, RZ, 0xc0, !PT ;  /* 0x0000000106067812 */ /* 0x008fc800078ec0ff */
[----:B------:R-:W-:-:S08]  /*a550*/  ISETP.NE.U32.AND P0, PT, R6, 0x1, PT ;  /* 0x000000010600780c */ /* 0x000fd00003f05070 */
[----:B-12--5:R-:W-:Y:S05]  /*a560*/  CALL.REL.NOINC `($_ZN7cutlass13device_kernelIN5flash19enable_sm80_to_sm89INS1_16FlashAttnBwdSm80INS1_25CollectiveMainloopBwdSm80ILi2ELi2EN4cute5tupleIJNS5_1CILi64EEENS7_ILi128EEES8_EEENS_10bfloat16_tEfNS_4arch4Sm80ELb0ELb0ELb1ELb1ELb1ELb0ELb0ELb0ELi2ELi2ELi4ELi2ELb1EEENS1_24CollectiveEpilogueBwdGQAISA_fSD_Li256ELb1ELb1EEENS1_19SingleTileSchedulerILb1ELb0ELb0ELi128EEEEEEEEEvNT_6ParamsE$_ZN4cute3eso3ESOILb1ELb0EJNS_10UnderscoreEiiEEC2ERKS2_RKiS7_) ;  /* 0xffffc7b000007944 */ /* 0x026fea0003c3ffff */
[----:B------:R-:W2:Y:S01]  /*a570*/  LDL R9, [R1+0x168] ;  /* 0x0001680001097983 */ /* 0x000ea20000100800 */
[----:B------:R-:W-:Y:S02]  /*a580*/  MOV R8, 0xa5f0 ;  /* 0x0000a5f000087802 */ /* 0x000fe40000000f00 */
[----:B-12---:R-:W-:Y:S01]  /*a590*/  SHF.R.S32.HI R6, RZ, 0x1f, R9 ;  /* 0x0000001fff067819 */ /* 0x006fe20000011409 */
[-C--:B------:R-:W-:Y:S02]  /*a5a0*/  IMAD R7, R109, R9.reuse, RZ ;  /* 0x000000096d077224 */ /* 0x080fe400078e02ff */
[----:B------:R-:W-:-:S04]  /*a5b0*/  IMAD.WIDE.U32 R10, R108, R9, RZ ;  /* 0x000000096c0a7225 */ /* 0x000fc800078e00ff */
[----:B------:R-:W-:-:S05]  /*a5c0*/  IMAD R7, R108, R6, R7 ;  /* 0x000000066c077224 */ /* 0x000fca00078e0207 */
[----:B------:R-:W-:Y:S02]  /*a5d0*/  IADD3 R7, R11, R7, RZ ;  /* 0x000000070b077210 */ /* 0x000fe40007ffe0ff */
[----:B------:R-:W-:Y:S05]  /*a5e0*/  CALL.REL.NOINC `($_ZN7cutlass13device_kernelIN5flash19enable_sm80_to_sm89INS1_16FlashAttnBwdSm80INS1_25CollectiveMainloopBwdSm80ILi2ELi2EN4cute5tupleIJNS5_1CILi64EEENS7_ILi128EEES8_EEENS_10bfloat16_tEfNS_4arch4Sm80ELb0ELb0ELb1ELb1ELb1ELb0ELb0ELb0ELi2ELi2ELi4ELi2ELb1EEENS1_24CollectiveEpilogueBwdGQAISA_fSD_Li256ELb1ELb1EEENS1_19SingleTileSchedulerILb1ELb0ELb0ELi128EEEEEEEEEvNT_6ParamsE$_ZN4cute3eso3ESOILb1ELb0EJNS_6LayoutINS_5tupleIJNS3_IJNS_1CILi8EEENS4_ILi1EEEEEEEEENS3_IJNS3_IJS6_NS4_ILi0EEEEEEEEEEElEEC2ERKSC_RKl) ;  /* 0xffffcdd000007944 */ /* 0x000fea0003c3ffff */
[----:B-1----:R-:W2:Y:S01]  /*a5f0*/  LDL.64 R6, [R1+0x168] ;  /* 0x0001680001067983 */ /* 0x002ea20000100a00 */
[----:B------:R-:W-:Y:S02]  /*a600*/  MOV R16, 0xa640 ;  /* 0x0000a64000107802 */ /* 0x000fe40000000f00 */
[----:B--2---:R-:W-:-:S04]  /*a610*/  LEA R10, P1, R6, R106, 0x1 ;  /* 0x0000006a060a7211 */ /* 0x004fc800078208ff */
[----:B------:R-:W-:-:S04]  /*a620*/  LEA.HI.X R15, R6, R107, R7, 0x1, P1 ;  /* 0x0000006b060f7211 */ /* 0x000fc800008f0c07 */
[----:B------:R-:W-:Y:S05]  /*a630*/  CALL.REL.NOINC `($_ZN7cutlass13device_kernelIN5flash19enable_sm80_to_sm89INS1_16FlashAttnBwdSm80INS1_25CollectiveMainloopBwdSm80ILi2ELi2EN4cute5tupleIJNS5_1CILi64EEENS7_ILi128EEES8_EEENS_10bfloat16_tEfNS_4arch4Sm80ELb0ELb0ELb1ELb1ELb1ELb0ELb0ELb0ELi2ELi2ELi4ELi2ELb1EEENS1_24CollectiveEpilogueBwdGQAISA_fSD_Li256ELb1ELb1EEENS1_19SingleTileSchedulerILb1ELb0ELb0ELi128EEEEEEEEEvNT_6ParamsE$_ZN4cute8gmem_ptrIPKN7cutlass10bfloat16_tEECI1NS_12iter_adaptorIS4_S5_EEES4_) ;  /* 0xffffd20000007944 */ /* 0x000fea0003c3ffff */
[----:B------:R1:W5:Y:S01]  /*a640*/  LDL.64 R6, [R1+0x168] ;  /* 0x0001680001067983 */ /* 0x0003620000100a00 */
[----:B------:R-:W-:-:S03]  /*a650*/  MOV R10, 0xa670 ;  /* 0x0000a670000a7802 */ /* 0x000fc60000000f00 */
[----:B-1---5:R-:W-:Y:S05]  /*a660*/  CALL.REL.NOINC `($_ZN7cutlass13device_kernelIN5flash19enable_sm80_to_sm89INS1_16FlashAttnBwdSm80INS1_25CollectiveMainloopBwdSm80ILi2ELi2EN4cute5tupleIJNS5_1CILi64EEENS7_ILi128EEES8_EEENS_10bfloat16_tEfNS_4arch4Sm80ELb0ELb0ELb1ELb1ELb1ELb0ELb0ELb0ELi2ELi2ELi4ELi2ELb1EEENS1_24CollectiveEpilogueBwdGQAISA_fSD_Li256ELb1ELb1EEENS1_19SingleTileSchedulerILb1ELb0ELb0ELi128EEEEEEEEEvNT_6ParamsE$_ZN4cute3eso3ESOILb1ELb0EJNS_6LayoutINS_5tupleIJNS3_IJNS_1CILi8EEENS4_ILi1EEEEEEEEENS3_IJNS3_IJS6_NS4_ILi0EEEEEEEEEEENS_10ViewEngineINS_8gmem_ptrIPKN7cutlass10bfloat16_tEEEEEEEC2ERKSC_RKSK_) ;  /* 0xffffcc8000007944 */ /* 0x022fea0003c3ffff */
[----:B------:R2:W5:Y:S01]  /*a670*/  LDL.64 R10, [R1+0x168] ;  /* 0x00016800010a7983 */ /* 0x0005620000100a00 */
[----:B------:R-:W-:Y:S02]  /*a680*/  MOV R16, RZ ;  /* 0x000000ff00107202 */ /* 0x000fe40000000f00 */
[----:B-1----:R-:W-:Y:S02]  /*a690*/  MOV R8, 0xa6b0 ;  /* 0x0000a6b000087802 */ /* 0x002fe40000000f00 */
[----:B--2--5:R-:W-:Y:S05]  /*a6a0*/  CALL.REL.NOINC `($_ZN7cutlass13device_kernelIN5flash19enable_sm80_to_sm89INS1_16FlashAttnBwdSm80INS1_25CollectiveMainloopBwdSm80ILi2ELi2EN4cute5tupleIJNS5_1CILi64EEENS7_ILi128EEES8_EEENS_10bfloat16_tEfNS_4arch4Sm80ELb0ELb0ELb1ELb1ELb1ELb0ELb0ELb0ELi2ELi2ELi4ELi2ELb1EEENS1_24CollectiveEpilogueBwdGQAISA_fSD_Li256ELb1ELb1EEENS1_19SingleTileSchedulerILb1ELb0ELb0ELi128EEEEEEEEEvNT_6ParamsE$_ZN4cute3eso3ESOILb1ELb0EJNS_10UnderscoreEiiEEC2ERKS2_RKiS7_) ;  /* 0xffffc67000007944 */ /* 0x024fea0003c3ffff */
[----:B-1----:R-:W2:Y:S01]  /*a6b0*/  LDL R7, [R1+0x168] ;  /* 0x0001680001077983 */ /* 0x002ea20000100800 */
[----:B------:R-:W-:Y:S02]  /*a6c0*/  MOV R8, 0xa6f0 ;  /* 0x0000a6f000087802 */ /* 0x000fe40000000f00 */
[----:B--2---:R-:W-:Y:S02]  /*a6d0*/  SHF.L.U32 R7, R7, 0xb, RZ ;  /* 0x0000000b07077819 */ /* 0x004fe400000006ff */
[----:B------:R-:W-:Y:S05]  /*a6e0*/  CALL.REL.NOINC `($_ZN7cutlass13device_kernelIN5flash19enable_sm80_to_sm89INS1_16FlashAttnBwdSm80INS1_25CollectiveMainloopBwdSm80ILi2ELi2EN4cute5tupleIJNS5_1CILi64EEENS7_ILi128EEES8_EEENS_10bfloat16_tEfNS_4arch4Sm80ELb0ELb0ELb1ELb1ELb1ELb0ELb0ELb0ELi2ELi2ELi4ELi2ELb1EEENS1_24CollectiveEpilogueBwdGQAISA_fSD_Li256ELb1ELb1EEENS1_19SingleTileSchedulerILb1ELb0ELb0ELi128EEEEEEEEEvNT_6ParamsE$_ZN4cute3eso3ESOILb1ELb0EJNS_6LayoutINS_5tupleIJNS3_IJNS_1CILi8EEENS4_ILi1EEEEEEEEENS3_IJNS3_IJS6_NS4_ILi0EEEEEEEEEEEiEEC2ERKSC_RKi) ;  /* 0xffffcc9000007944 */ /* 0x000fea0003c3ffff */
[----:B-1----:R-:W2:Y:S01]  /*a6f0*/  LDL R7, [R1+0x168] ;  /* 0x0001680001077983 */ /* 0x002ea20000100800 */
[----:B------:R-:W-:Y:S01]  /*a700*/  MOV R16, 0xa730 ;  /* 0x0000a73000107802 */ /* 0x000fe20000000f00 */
[----:B--2---:R-:W-:-:S04]  /*a710*/  IMAD.WIDE R8, R7, 0x2, R104 ;  /* 0x0000000207087825 */ /* 0x004fc800078e0268 */
[----:B------:R-:W-:Y:S05]  /*a720*/  CALL.REL.NOINC `($_ZN7cutlass13device_kernelIN5flash19enable_sm80_to_sm89INS1_16FlashAttnBwdSm80INS1_25CollectiveMainloopBwdSm80ILi2ELi2EN4cute5tupleIJNS5_1CILi64EEENS7_ILi128EEES8_EEENS_10bfloat16_tEfNS_4arch4Sm80ELb0ELb0ELb1ELb1ELb1ELb0ELb0ELb0ELi2ELi2ELi4ELi2ELb1EEENS1_24CollectiveEpilogueBwdGQAISA_fSD_Li256ELb1ELb1EEENS1_19SingleTileSchedulerILb1ELb0ELb0ELi128EEEEEEEEEvNT_6ParamsE$_ZN4cute8smem_ptrIPN7cutlass10bfloat16_tEECI1NS_12iter_adaptorIS3_S4_EEES3_) ;  /* 0xffffd1f000007944 */ /* 0x000fea0003c3ffff */
[----:B------:R1:W5:Y:S01]  /*a730*/  LDL.64 R6, [R1+0x168] ;  /* 0x0001680001067983 */ /* 0x0003620000100a00 */
[----:B------:R-:W-:-:S03]  /*a740*/  MOV R16, 0xa760 ;  /* 0x0000a76000107802 */ /* 0x000fc60000000f00 */
[----:B-1---5:R-:W-:Y:S05]  /*a750*/  CALL.REL.NOINC `($_ZN7cutlass13device_kernelIN5flash19enable_sm80_to_sm89INS1_16FlashAttnBwdSm80INS1_25CollectiveMainloopBwdSm80ILi2ELi2EN4cute5tupleIJNS5_1CILi64EEENS7_ILi128EEES8_EEENS_10bfloat16_tEfNS_4arch4Sm80ELb0ELb0ELb1ELb1ELb1ELb0ELb0ELb0ELi2ELi2ELi4ELi2ELb1EEENS1_24CollectiveEpilogueBwdGQAISA_fSD_Li256ELb1ELb1EEENS1_19SingleTileSchedulerILb1ELb0ELb0ELi128EEEEEEEEEvNT_6ParamsE$_ZN4cute3eso3ESOILb1ELb0EJNS_6LayoutINS_5tupleIJNS3_IJNS_1CILi8EEENS4_ILi1EEEEEEEEENS3_IJNS3_IJS6_NS4_ILi0EEEEEEEEEEENS_10ViewEngineINS_8smem_ptrIPN7cutlass10bfloat16_tEEEEEEEC2ERKSC_RKSJ_) ;  /* 0xffffcbd000007944 */ /* 0x022fea0003c3ffff */
[----:B-1----:R1:W5:Y:S01]  /*a760*/  LDL.64 R8, [R1+0x168] ;  /* 0x0001680001087983 */ /* 0x0023620000100a00 */
[----:B------:R-:W-:-:S02]  /*a770*/  MOV R15, R11 ;  /* 0x0000000b000f7202 */ /* 0x000fc40000000f00 */
[----:B------:R-:W-:Y:S02]  /*a780*/  MOV R16, 0xa7a0 ;  /* 0x0000a7a000107802 */ /* 0x000fe40000000f00 */
[----:B-1---5:R-:W-:Y:S05]  /*a790*/  CALL.REL.NOINC `($_ZN7cutlass13device_kernelIN5flash19enable_sm80_to_sm89INS1_16FlashAttnBwdSm80INS1_25CollectiveMainloopBwdSm80ILi2ELi2EN4cute5tupleIJNS5_1CILi64EEENS7_ILi128EEES8_EEENS_10bfloat16_tEfNS_4arch4Sm80ELb0ELb0ELb1ELb1ELb1ELb0ELb0ELb0ELi2ELi2ELi4ELi2ELb1EEENS1_24CollectiveEpilogueBwdGQAISA_fSD_Li256ELb1ELb1EEENS1_19SingleTileSchedulerILb1ELb0ELb0ELi128EEEEEEEEEvNT_6ParamsE$_ZN4cute8gmem_ptrIPKN7cutlass10bfloat16_tEECI1NS_12iter_adaptorIS4_S5_EEES4_) ;  /* 0xffffd0a000007944 */ /* 0x022fea0003c3ffff */
[----:B------:R1:W5:Y:S01]  /*a7a0*/  LDL.64 R6, [R1+0x168] ;  /* 0x0001680001067983 */ /* 0x0003620000100a00 */
[----:B------:R-:W-:-:S03]  /*a7b0*/  MOV R16, 0xa7d0 ;  /* 0x0000a7d000107802 */ /* 0x000fc60000000f00 */
[----:B-1---5:R-:W-:Y:S05]  /*a7c0*/  CALL.REL.NOINC `($_ZN7cutlass13device_kernelIN5flash19enable_sm80_to_sm89INS1_16FlashAttnBwdSm80INS1_25CollectiveMainloopBwdSm80ILi2ELi2EN4cute5tupleIJNS5_1CILi64EEENS7_ILi128EEES8_EEENS_10bfloat16_tEfNS_4arch4Sm80ELb0ELb0ELb1ELb1ELb1ELb0ELb0ELb0ELi2ELi2ELi4ELi2ELb1EEENS1_24CollectiveEpilogueBwdGQAISA_fSD_Li256ELb1ELb1EEENS1_19SingleTileSchedulerILb1ELb0ELb0ELi128EEEEEEEEEvNT_6ParamsE$_ZN4cute8gmem_ptrIPKN7cutlass9uint128_tEECI1NS_12iter_adaptorIS4_S5_EEES4_) ;  /* 0xffffd0c000007944 */ /* 0x022fea0003c3ffff */
[----:B------:R1:W5:Y:S01]  /*a7d0*/  LDL.64 R6, [R1+0x168] ;  /* 0x0001680001067983 */ /* 0x0003620000100a00 */
[----:B------:R-:W-:-:S03]  /*a7e0*/  MOV R16, 0xa800 ;  /* 0x0000a80000107802 */ /* 0x000fc60000000f00 */
[----:B-1---5:R-:W-:Y:S05]  /*a7f0*/  CALL.REL.NOINC `($_ZN7cutlass13device_kernelIN5flash19enable_sm80_to_sm89INS1_16FlashAttnBwdSm80INS1_25CollectiveMainloopBwdSm80ILi2ELi2EN4cute5tupleIJNS5_1CILi64EEENS7_ILi128EEES8_EEENS_10bfloat16_tEfNS_4arch4Sm80ELb0ELb0ELb1ELb1ELb1ELb0ELb0ELb0ELi2ELi2ELi4ELi2ELb1EEENS1_24CollectiveEpilogueBwdGQAISA_fSD_Li256ELb1ELb1EEENS1_19SingleTileSchedulerILb1ELb0ELb0ELi128EEEEEEEEEvNT_6ParamsE$_ZN4cute3eso3ESOILb1ELb0EJNS_6LayoutINS_5tupleIJNS3_IJNS_1CILi1EEES5_EEEEEENS3_IJNS3_IJS5_NS4_ILi0EEEEEEEEEEENS_10ViewEngineINS_8gmem_ptrIPKN7cutlass9uint128_tEEEEEEEC2ERKSB_RKSJ_) ;  /* 0xffffc92000007944 */ /* 0x022fea0003c3ffff */
[----:B------:R2:W5:Y:S01]  /*a800*/  LDL.64 R110, [R1+0x168] ;  /* 0x00016800016e7983 */ /* 0x0005620000100a00 */
[----:B------:R-:W-:-:S03]  /*a810*/  MOV R16, 0xa830 ;  /* 0x0000a83000107802 */ /* 0x000fc60000000f00 */
[----:B-12--5:R-:W-:Y:S05]  /*a820*/  CALL.REL.NOINC `($_ZN7cutlass13device_kernelIN5flash19enable_sm80_to_sm89INS1_16FlashAttnBwdSm80INS1_25CollectiveMainloopBwdSm80ILi2ELi2EN4cute5tupleIJNS5_1CILi64EEENS7_ILi128EEES8_EEENS_10bfloat16_tEfNS_4arch4Sm80ELb0ELb0ELb1ELb1ELb1ELb0ELb0ELb0ELi2ELi2ELi4ELi2ELb1EEENS1_24CollectiveEpilogueBwdGQAISA_fSD_Li256ELb1ELb1EEENS1_19SingleTileSchedulerILb1ELb0ELb0ELi128EEEEEEEEEvNT_6ParamsE$_ZN4cute8smem_ptrIPN7cutlass10bfloat16_tEECI1NS_12iter_adaptorIS3_S4_EEES3_) ;  /* 0xffffd0f000007944 */ /* 0x026fea0003c3ffff */
[----:B------:R1:W5:Y:S01]  /*a830*/  LDL.64 R6, [R1+0x168] ;  /* 0x0001680001067983 */ /* 0x0003620000100a00 */
[----:B------:R-:W-:-:S03]  /*a840*/  MOV R10, 0xa860 ;  /* 0x0000a860000a7802 */ /* 0x000fc60000000f00 */
[----:B-1---5:R-:W-:Y:S05]  /*a850*/  CALL.REL.NOINC `($_ZN7cutlass13device_kernelIN5flash19enable_sm80_to_sm89INS1_16FlashAttnBwdSm80INS1_25CollectiveMainloopBwdSm80ILi2ELi2EN4cute5tupleIJNS5_1CILi64EEENS7_ILi128EEES8_EEENS_10bfloat16_tEfNS_4arch4Sm80ELb0ELb0ELb1ELb1ELb1ELb0ELb0ELb0ELi2ELi2ELi4ELi2ELb1EEENS1_24CollectiveEpilogueBwdGQAISA_fSD_Li256ELb1ELb1EEENS1_19SingleTileSchedulerILb1ELb0ELb0ELi128EEEEEEEEEvNT_6ParamsE$_ZN4cute8smem_ptrIPN7cutlass9uint128_tEECI1NS_12iter_adaptorIS3_S4_EEES3_) ;  /* 0xffffd11000007944 */ /* 0x022fea0003c3ffff */
[----:B-1----:R1:W5:Y:S01]  /*a860*/  LDL.64 R6, [R1+0x168] ;  /* 0x0001680001067983 */ /* 0x0023620000100a00 */
[----:B------:R-:W-:-:S03]  /*a870*/  MOV R10, 0xa890 ;  /* 0x0000a890000a7802 */ /* 0x000fc60000000f00 */
[----:B-1---5:R-:W-:Y:S05]  /*a880*/  CALL.REL.NOINC `($_ZN7cutlass13device_kernelIN5flash19enable_sm80_to_sm89INS1_16FlashAttnBwdSm80INS1_25CollectiveMainloopBwdSm80ILi2ELi2EN4cute5tupleIJNS5_1CILi64EEENS7_ILi128EEES8_EEENS_10bfloat16_tEfNS_4arch4Sm80ELb0ELb0ELb1ELb1ELb1ELb0ELb0ELb0ELi2ELi2ELi4ELi2ELb1EEENS1_24CollectiveEpilogueBwdGQAISA_fSD_Li256ELb1ELb1EEENS1_19SingleTileSchedulerILb1ELb0ELb0ELi128EEEEEEEEEvNT_6ParamsE$_ZN4cute3eso3ESOILb1ELb0EJNS_6LayoutINS_5tupleIJNS3_IJNS_1CILi1EEES5_EEEEEENS3_IJNS3_IJS5_NS4_ILi0EEEEEEEEEEENS_10ViewEngineINS_8smem_ptrIPN7cutlass9uint128_tEEEEEEEC2ERKSB_RKSI_) ;  /* 0xffffc8e000007944 */ /* 0x022fea0003c3ffff */
[----:B-1----:R1:W5:Y:S01]  /*a890*/  LDL R6, [R1+0x168] ;  /* 0x0001680001067983 */ /* 0x0023620000100800 */
[----:B------:R-:W-:-:S03]  /*a8a0*/  MOV R8, 0xa8c0 ;  /* 0x0000a8c000087802 */ /* 0x000fc60000000f00 */
[----:B-1---5:R-:W-:Y:S05]  /*a8b0*/  CALL.REL.NOINC `($_ZN7cutlass13device_kernelIN5flash19enable_sm80_to_sm89INS1_16FlashAttnBwdSm80INS1_25CollectiveMainloopBwdSm80ILi2ELi2EN4cute5tupleIJNS5_1CILi64EEENS7_ILi128EEES8_EEENS_10bfloat16_tEfNS_4arch4Sm80ELb0ELb0ELb1ELb1ELb1ELb0ELb0ELb0ELi2ELi2ELi4ELi2ELb1EEENS1_24CollectiveEpilogueBwdGQAISA_fSD_Li256ELb1ELb1EEENS1_19SingleTileSchedulerILb1ELb0ELb0ELi128EEEEEEEEEvNT_6ParamsE$_ZN73_INTERNAL_24fd9406_37_flash_bwd_hdim64_bf16_softcap_sm80_cu_8e232a79_330724__cvta_generic_to_sharedEPKv) ;  /* 0xffffd13000007944 */ /* 0x022fea0003c3ffff */
        /* <DEDUP_REMOVED lines=9> */
[----:B-1----:R-:W-:Y:S05]  /*a950*/  CALL.REL.NOINC `($_ZN7cutlass13device_kernelIN5flash19enable_sm80_to_sm89INS1_16FlashAttnBwdSm80INS1_25CollectiveMainloopBwdSm80ILi2ELi2EN4cute5tupleIJNS5_1CILi64EEENS7_ILi128EEES8_EEENS_10bfloat16_tEfNS_4arch4Sm80ELb0ELb0ELb1ELb1ELb1ELb0ELb0ELb0ELi2ELi2ELi4ELi2ELb1EEENS1_24CollectiveEpilogueBwdGQAISA_fSD_Li256ELb1ELb1EEENS1_19SingleTileSchedulerILb1ELb0ELb0ELi128EEEEEEEEEvNT_6ParamsE$_ZN4cute3eso3ESOILb1ELb0EJNS_1CILi0EEEiS3_EEC2ERKS3_RKiS6_) ;  /* 0xffffc5c000007944 */ /* 0x002fea0003c3ffff */
[----:B-1----:R-:W2:Y:S01]  /*a960*/  LDL R7, [R1+0x168] ;  /* 0x0001680001077983 */ /* 0x002ea20000100800 */
[----:B------:R-:W-:Y:S01]  /*a970*/  IMAD.MOV.U32 R6, RZ, RZ, R4 ;  /* 0x000000ffff067224 */ /* 0x000fe200078e0004 */
[----:B------:R-:W-:Y:S02]  /*a980*/  MOV R16, 0xa9b0 ;  /* 0x0000a9b000107802 */ /* 0x000fe40000000f00 */
[----:B--2---:R-:W-:-:S02]  /*a990*/  SHF.L.U32 R7, R7, 0x5, RZ ;  /* 0x0000000507077819 */ /* 0x004fc400000006ff */
[----:B------:R-:W-:Y:S05]  /*a9a0*/  CALL.REL.NOINC `($_ZN7cutlass13device_kernelIN5flash19enable_sm80_to_sm89INS1_16FlashAttnBwdSm80INS1_25CollectiveMainloopBwdSm80ILi2ELi2EN4cute5tupleIJNS5_1CILi64EEENS7_ILi128EEES8_EEENS_10bfloat16_tEfNS_4arch4Sm80ELb0ELb0ELb1ELb1ELb1ELb0ELb0ELb0ELi2ELi2ELi4ELi2ELb1EEENS1_24CollectiveEpilogueBwdGQAISA_fSD_Li256ELb1ELb1EEENS1_19SingleTileSchedulerILb1ELb0ELb0ELi128EEEEEEEEEvNT_6ParamsE$_ZN4cute5tupleIJiEEC2ERKi) ;  /* 0xffffcdb000007944 */ /* 0x000fea0003c3ffff */
[----:B------:R1:W5:Y:S01]  /*a9b0*/  LDL R7, [R1+0x168] ;  /* 0x0001680001077983 */ /* 0x0003620000100800 */
[----:B------:R-:W-:-:S02]  /*a9c0*/  MOV R6, R20 ;  /* 0x0000001400067202 */ /* 0x000fc40000000f00 */
        /* <DEDUP_REMOVED lines=18> */
[----:B------:R-:W-:Y:S01]  /*aaf0*/  IMAD.MOV.U32 R16, RZ, RZ, 0x1 ;  /* 0x00000001ff107424 */ /* 0x000fe200078e00ff */
        /* <DEDUP_REMOVED lines=21> */
[----:B------:R-:W-:Y:S02]  /*ac50*/  MOV R16, 0x1 ;  /* 0x0000000100107802 */ /* 0x000fe40000000f00 */
        /* <DEDUP_REMOVED lines=44> */
[----:B-1---5:R-:W-:Y:S05]  /*af20*/  CALL.REL.NOINC `($_ZN7cutlass13device_kernelIN5flash19enable_sm80_to_sm89INS1_16FlashAttnBwdSm80INS1_25CollectiveMainloopBwdSm80ILi2ELi2EN4cute5tupleIJNS5_1CILi64EEENS7_ILi128EEES8_EEENS_10bfloat16_tEfNS_4arch4Sm80ELb0ELb0ELb1ELb1ELb1ELb0ELb0ELb0ELi2ELi2ELi4ELi2ELb1EEENS1_24CollectiveEpilogueBwdGQAISA_fSD_Li256ELb1ELb1EEENS1_19SingleTileSchedulerILb1ELb0ELb0ELi128EEEEEEEEEvNT_6ParamsE$_ZN4cute3eso3ESOILb1ELb0EJNS_10UnderscoreES2_iEEC2ERKS2_S5_RKi) ;  /* 0xffffbd7000007944 */ /* 0x022fea0003c3ffff */
[----:B------:R-:W2:Y:S01]  /*af30*/  LDL R7, [R1+0x168] ;  /* 0x0001680001077983 */ /* 0x000ea20000100800 */
[----:B------:R-:W-:Y:S02]  /*af40*/  MOV R8, 0xaf70 ;  /* 0x0000af7000087802 */ /* 0x000fe40000000f00 */
[----:B--2---:R-:W-:Y:S02]  /*af50*/  SHF.L.U32 R7, R7, 0x6, RZ ;  /* 0x0000000607077819 */ /* 0x004fe400000006ff */
[----:B-1----:R-:W-:Y:S05]  /*af60*/  CALL.REL.NOINC `($_ZN7cutlass13device_kernelIN5flash19enable_sm80_to_sm89INS1_16FlashAttnBwdSm80INS1_25CollectiveMainloopBwdSm80ILi2ELi2EN4cute5tupleIJNS5_1CILi64EEENS7_ILi128EEES8_EEENS_10bfloat16_tEfNS_4arch4Sm80ELb0ELb0ELb1ELb1ELb1ELb0ELb0ELb0ELi2ELi2ELi4ELi2ELb1EEENS1_24CollectiveEpilogueBwdGQAISA_fSD_Li256ELb1ELb1EEENS1_19SingleTileSchedulerILb1ELb0ELb0ELi128EEEEEEEEEvNT_6ParamsE$_ZN4cute3eso3ESOILb1ELb0EJNS_6LayoutINS_5tupleIJNS3_IJNS_1CILi4EEENS4_ILi1EEEEEES6_EEENS3_IJNS3_IJS6_NS4_ILi0EEEEEES9_EEEEEiEEC2ERKSC_RKi) ;  /* 0xffffc34000007944 */ /* 0x002fea0003c3ffff */
[----:B------:R-:W2:Y:S04]  /*af70*/  LD.E.64 R18, [R18.64+0x8] ;  /* 0x0000080412127980 */ /* 0x000ea8000c101b00 */
[----:B------:R-:W2:Y:S01]  /*af80*/  LDL R10, [R1+0x168] ;  /* 0x00016800010a7983 */ /* 0x000ea20000100800 */
[----:B-1----:R-:W-:Y:S02]  /*af90*/  MOV R6, R4 ;  /* 0x0000000400067202 */ /* 0x002fe40000000f00 */
[----:B------:R-:W-:Y:S01]  /*afa0*/  MOV R16, 0xafd0 ;  /* 0x0000afd000107802 */ /* 0x000fe20000000f00 */
[----:B--2---:R-:W-:-:S04]  /*afb0*/  IMAD.WIDE R10, R10, 0x4, R18 ;  /* 0x000000040a0a7825 */ /* 0x004fc800078e0212 */
[----:B------:R-:W-:Y:S05]  /*afc0*/  CALL.REL.NOINC `($_ZN7cutlass13device_kernelIN5flash19enable_sm80_to_sm89INS1_16FlashAttnBwdSm80INS1_25CollectiveMainloopBwdSm80ILi2ELi2EN4cute5tupleIJNS5_1CILi64EEENS7_ILi128EEES8_EEENS_10bfloat16_tEfNS_4arch4Sm80ELb0ELb0ELb1ELb1ELb1ELb0ELb0ELb0ELi2ELi2ELi4ELi2ELb1EEENS1_24CollectiveEpilogueBwdGQAISA_fSD_Li256ELb1ELb1EEENS1_19SingleTileSchedulerILb1ELb0ELb0ELi128EEEEEEEEEvNT_6ParamsE$_ZN4cute8gmem_ptrIPKfECI1NS_12iter_adaptorIS2_S3_EEES2_) ;  /* 0xffffc91000007944 */ /* 0x000fea0003c3ffff */
[----:B-1----:R1:W5:Y:S01]  /*afd0*/  LDL.64 R6, [R1+0x168] ;  /* 0x0001680001067983 */ /* 0x0023620000100a00 */
[----:B------:R-:W-:-:S03]  /*afe0*/  MOV R10, 0xb000 ;  /* 0x0000b000000a7802 */ /* 0x000fc60000000f00 */
[----:B-1---5:R-:W-:Y:S05]  /*aff0*/  CALL.REL.NOINC `($_ZN7cutlass13device_kernelIN5flash19enable_sm80_to_sm89INS1_16FlashAttnBwdSm80INS1_25CollectiveMainloopBwdSm80ILi2ELi2EN4cute5tupleIJNS5_1CILi64EEENS7_ILi128EEES8_EEENS_10bfloat16_tEfNS_4arch4Sm80ELb0ELb0ELb1ELb1ELb1ELb0ELb0ELb0ELi2ELi2ELi4ELi2ELb1EEENS1_24CollectiveEpilogueBwdGQAISA_fSD_Li256ELb1ELb1EEENS1_19SingleTileSchedulerILb1ELb0ELb0ELi128EEEEEEEEEvNT_6ParamsE$_ZN4cute3eso3ESOILb1ELb0EJNS_6LayoutINS_5tupleIJNS3_IJNS_1CILi4EEENS4_ILi1EEEEEES6_EEENS3_IJNS3_IJS6_NS4_ILi0EEEEEES9_EEEEENS_10ViewEngineINS_8gmem_ptrIPKfEEEEEEC2ERKSC_RKSI_) ;  /* 0xffffc23000007944 */ /* 0x022fea0003c3ffff */
[----:B------:R2:W5:Y:S04]  /*b000*/  LDL.64 R18, [R14+0x40] ;  /* 0x000040000e127983 */ /* 0x0005680000100a00 */
[----:B------:R2:W5:Y:S01]  /*b010*/  LDL.64 R10, [R1+0x168] ;  /* 0x00016800010a7983 */ /* 0x0005620000100a00 */
[----:B------:R-:W-:-:S02]  /*b020*/  MOV R17, UR6 ;  /* 0x0000000600117c02 */ /* 0x000fc40008000f00 */
[----:B-1----:R-:W-:Y:S02]  /*b030*/  MOV R8, 0xb050 ;  /* 0x0000b05000087802 */ /* 0x002fe40000000f00 */
[----:B--2--5:R-:W-:Y:S05]  /*b040*/  CALL.REL.NOINC `($_ZN7cutlass13device_kernelIN5flash19enable_sm80_to_sm89INS1_16FlashAttnBwdSm80INS1_25CollectiveMainloopBwdSm80ILi2ELi2EN4cute5tupleIJNS5_1CILi64EEENS7_ILi128EEES8_EEENS_10bfloat16_tEfNS_4arch4Sm80ELb0ELb0ELb1ELb1ELb1ELb0ELb0ELb0ELi2ELi2ELi4ELi2ELb1EEENS1_24CollectiveEpilogueBwdGQAISA_fSD_Li256ELb1ELb1EEENS1_19SingleTileSchedulerILb1ELb0ELb0ELi128EEEEEEEEEvNT_6ParamsE$_ZN4cute3eso3ESOILb1ELb0EJNS_10UnderscoreES2_iEEC2ERKS2_S5_RKi) ;  /* 0xffffbc5000007944 */ /* 0x024fea0003c3ffff */
[----:B------:R-:W2:Y:S01]  /*b050*/  LDL R7, [R1+0x168] ;  /* 0x0001680001077983 */ /* 0x000ea20000100800 */
[----:B------:R-:W-:Y:S02]  /*b060*/  MOV R8, 0xb090 ;  /* 0x0000b09000087802 */ /* 0x000fe40000000f00 */
[----:B--2---:R-:W-:Y:S02]  /*b070*/  SHF.L.U32 R7, R7, 0x6, RZ ;  /* 0x0000000607077819 */ /* 0x004fe400000006ff */
[----:B-1----:R-:W-:Y:S05]  /*b080*/  CALL.REL.NOINC `($_ZN7cutlass13device_kernelIN5flash19enable_sm80_to_sm89INS1_16FlashAttnBwdSm80INS1_25CollectiveMainloopBwdSm80ILi2ELi2EN4cute5tupleIJNS5_1CILi64EEENS7_ILi128EEES8_EEENS_10bfloat16_tEfNS_4arch4Sm80ELb0ELb0ELb1ELb1ELb1ELb0ELb0ELb0ELi2ELi2ELi4ELi2ELb1EEENS1_24CollectiveEpilogueBwdGQAISA_fSD_Li256ELb1ELb1EEENS1_19SingleTileSchedulerILb1ELb0ELb0ELi128EEEEEEEEEvNT_6ParamsE$_ZN4cute3eso3ESOILb1ELb0EJNS_6LayoutINS_5tupleIJNS3_IJNS_1CILi4EEENS4_ILi1EEEEEES6_EEENS3_IJNS3_IJS6_NS4_ILi0EEEEEES9_EEEEEiEEC2ERKSC_RKi) ;  /* 0xffffc22000007944 */ /* 0x002fea0003c3ffff */
[----:B------:R-:W2:Y:S04]  /*b090*/  LD.E.64 R18, [R18.64] ;  /* 0x0000000412127980 */ /* 0x000ea8000c101b00 */
[----:B------:R-:W2:Y:S01]  /*b0a0*/  LDL R8, [R1+0x168] ;  /* 0x0001680001087983 */ /* 0x000ea20000100800 */
[----:B-1----:R-:W-:Y:S02]  /*b0b0*/  MOV R6, R4 ;  /* 0x0000000400067202 */ /* 0x002fe40000000f00 */
[----:B------:R-:W-:Y:S01]  /*b0c0*/  MOV R16, 0xb0f0 ;  /* 0x0000b0f000107802 */ /* 0x000fe20000000f00 */
[----:B--2---:R-:W-:-:S04]  /*b0d0*/  IMAD.WIDE R8, R8, 0x4, R18 ;  /* 0x0000000408087825 */ /* 0x004fc800078e0212 */
[----:B------:R-:W-:Y:S05]  /*b0e0*/  CALL.REL.NOINC `($_ZN7cutlass13device_kernelIN5flash19enable_sm80_to_sm89INS1_16FlashAttnBwdSm80INS1_25CollectiveMainloopBwdSm80ILi2ELi2EN4cute5tupleIJNS5_1CILi64EEENS7_ILi128EEES8_EEENS_10bfloat16_tEfNS_4arch4Sm80ELb0ELb0ELb1ELb1ELb1ELb0ELb0ELb0ELi2ELi2ELi4ELi2ELb1EEENS1_24CollectiveEpilogueBwdGQAISA_fSD_Li256ELb1ELb1EEENS1_19SingleTileSchedulerILb1ELb0ELb0ELi128EEEEEEEEEvNT_6ParamsE$_ZN4cute8smem_ptrIPfECI1NS_12iter_adaptorIS1_S2_EEES1_) ;  /* 0xffffc8c000007944 */ /* 0x000fea0003c3ffff */
[----:B-1----:R1:W5:Y:S01]  /*b0f0*/  LDL.64 R6, [R1+0x168] ;  /* 0x0001680001067983 */ /* 0x0023620000100a00 */
[----:B------:R-:W-:-:S03]  /*b100*/  MOV R16, 0xb120 ;  /* 0x0000b12000107802 */ /* 0x000fc60000000f00 */
[----:B-1---5:R-:W-:Y:S05]  /*b110*/  CALL.REL.NOINC `($_ZN7cutlass13device_kernelIN5flash19enable_sm80_to_sm89INS1_16FlashAttnBwdSm80INS1_25CollectiveMainloopBwdSm80ILi2ELi2EN4cute5tupleIJNS5_1CILi64EEENS7_ILi128EEES8_EEENS_10bfloat16_tEfNS_4arch4Sm80ELb0ELb0ELb1ELb1ELb1ELb0ELb0ELb0ELi2ELi2ELi4ELi2ELb1EEENS1_24CollectiveEpilogueBwdGQAISA_fSD_Li256ELb1ELb1EEENS1_19SingleTileSchedulerILb1ELb0ELb0ELi128EEEEEEEEEvNT_6ParamsE$_ZN4cute3eso3ESOILb1ELb0EJNS_6LayoutINS_5tupleIJNS3_IJNS_1CILi4EEENS4_ILi1EEEEEES6_EEENS3_IJNS3_IJS6_NS4_ILi0EEEEEES9_EEEEENS_10ViewEngineINS_8smem_ptrIPfEEEEEEC2ERKSC_RKSH_) ;  /* 0xffffc15000007944 */ /* 0x022fea0003c3ffff */
[----:B------:R2:W5:Y:S04]  /*b120*/  LDL.64 R18, [R14+0x48] ;  /* 0x000048000e127983 */ /* 0x0005680000100a00 */
[----:B-1----:R2:W5:Y:S01]  /*b130*/  LDL.64 R8, [R1+0x168] ;  /* 0x0001680001087983 */ /* 0x0025620000100a00 */
[----:B------:R-:W-:-:S02]  /*b140*/  MOV R7, RZ ;  /* 0x000000ff00077202 */ /* 0x000fc40000000f00 */
[----:B------:R-:W-:Y:S02]  /*b150*/  MOV R16, 0xb170 ;  /* 0x0000b17000107802 */ /* 0x000fe40000000f00 */
[----:B--2--5:R-:W-:Y:S05]  /*b160*/  CALL.REL.NOINC `($_ZN7cutlass13device_kernelIN5flash19enable_sm80_to_sm89INS1_16FlashAttnBwdSm80INS1_25CollectiveMainloopBwdSm80ILi2ELi2EN4cute5tupleIJNS5_1CILi64EEENS7_ILi128EEES8_EEENS_10bfloat16_tEfNS_4arch4Sm80ELb0ELb0ELb1ELb1ELb1ELb0ELb0ELb0ELi2ELi2ELi4ELi2ELb1EEENS1_24CollectiveEpilogueBwdGQAISA_fSD_Li256ELb1ELb1EEENS1_19SingleTileSchedulerILb1ELb0ELb0ELi128EEEEEEEEEvNT_6ParamsE$_ZN4cute3eso3ESOILb1ELb0EJNS_1CILi0EEEiEEC2ERKS3_RKi) ;  /* 0xffffbd7000007944 */ /* 0x024fea0003c3ffff */
[----:B-1----:R1:W5:Y:S01]  /*b170*/  LD.E R7, [R18.64] ;  /* 0x0000000412077980 */ /* 0x002362000c101900 */
[----:B------:R-:W-:-:S03]  /*b180*/  MOV R20, 0xb1a0 ;  /* 0x0000b1a000147802 */ /* 0x000fc60000000f00 */
[----:B-1---5:R-:W-:Y:S05]  /*b190*/  CALL.REL.NOINC `($_ZN7cutlass13device_kernelIN5flash19enable_sm80_to_sm89INS1_16FlashAttnBwdSm80INS1_25CollectiveMainloopBwdSm80ILi2ELi2EN4cute5tupleIJNS5_1CILi64EEENS7_ILi128EEES8_EEENS_10bfloat16_tEfNS_4arch4Sm80ELb0ELb0ELb1ELb1ELb1ELb0ELb0ELb0ELi2ELi2ELi4ELi2ELb1EEENS1_24CollectiveEpilogueBwdGQAISA_fSD_Li256ELb1ELb1EEENS1_19SingleTileSchedulerILb1ELb0ELb0ELi128EEEEEEEEEvNT_6ParamsE$_ZZN4cuteplIJiEJNS_1CILi0EEEEEEDaRKNS_15ArithmeticTupleIJDpT_EEERKNS3_IJDpT0_EEEENKUlDpRKT_E_clIJiEEEDaSH_) ;  /* 0xffffeba000007944 */ /* 0x022fea0003c3ffff */
[----:B-----5:R-:W-:Y:S01]  /*b1a0*/  ISETP.GT.AND P0, PT, R6, 0x3f, PT ;  /* 0x0000003f0600780c */ /* 0x020fe20003f04270 */
[----:B------:R-:W-:Y:S01]  /*b1b0*/  IMAD.MOV.U32 R6, RZ, RZ, R12 ;  /* 0x000000ffff067224 */ /* 0x000fe200078e000c */
[----:B------:R-:W-:-:S11]  /*b1c0*/  MOV R7, 0x0 ;  /* 0x0000000000077802 */ /* 0x000fd60000000f00 */
[----:B------:R-:W-:Y:S05]  /*b1d0*/  @P0 RET.REL.NODEC R6 `(_ZN7cutlass13device_kernelIN5flash19enable_sm80_to_sm89INS1_16FlashAttnBwdSm80INS1_25CollectiveMainloopBwdSm80ILi2ELi2EN4cute5tupleIJNS5_1CILi64EEENS7_ILi128EEES8_EEENS_10bfloat16_tEfNS_4arch4Sm80ELb0ELb0ELb1ELb1ELb1ELb0ELb0ELb0ELi2ELi2ELi4ELi2ELb1EEENS1_24CollectiveEpilogueBwdGQAISA_fSD_Li256ELb1ELb1EEENS1_19SingleTileSchedulerILb1ELb0ELb0ELi128EEEEEEEEEvNT_6ParamsE) ;  /* 0xffff4e2006000950 */ /* 0x000fea0003c3ffff */
[----:B------:R-:W5:Y:S01]  /*b1e0*/  LDL.64 R14, [R14+0x50] ;  /* 0x000050000e0e7983 */ /* 0x000f620000100a00 */
[----:B------:R-:W-:Y:S02]  /*b1f0*/  MOV R7, RZ ;  /* 0x000000ff00077202 */ /* 0x000fe40000000f00 */
[----:B------:R-:W-:Y:S02]  /*b200*/  MOV R16, 0xb220 ;  /* 0x0000b22000107802 */ /* 0x000fe40000000f00 */
[----:B-1---5:R-:W-:Y:S05]  /*b210*/  CALL.REL.NOINC `($_ZN7cutlass13device_kernelIN5flash19enable_sm80_to_sm89INS1_16FlashAttnBwdSm80INS1_25CollectiveMainloopBwdSm80ILi2ELi2EN4cute5tupleIJNS5_1CILi64EEENS7_ILi128EEES8_EEENS_10bfloat16_tEfNS_4arch4Sm80ELb0ELb0ELb1ELb1ELb1ELb0ELb0ELb0ELi2ELi2ELi4ELi2ELb1EEENS1_24CollectiveEpilogueBwdGQAISA_fSD_Li256ELb1ELb1EEENS1_19SingleTileSchedulerILb1ELb0ELb0ELi128EEEEEEEEEvNT_6ParamsE$_ZN4cute3eso3ESOILb1ELb0EJNS_10UnderscoreEiEEC2ERKS2_RKi) ;  /* 0xffffbac000007944 */ /* 0x022fea0003c3ffff */
[----:B-1----:R-:W-:Y:S02]  /*b220*/  MOV R6, R13 ;  /* 0x0000000d00067202 */ /* 0x002fe40000000f00 */
[----:B------:R-:W-:Y:S02]  /*b230*/  MOV R16, 0xb250 ;  /* 0x0000b25000107802 */ /* 0x000fe40000000f00 */
[----:B------:R-:W-:Y:S05]  /*b240*/  CALL.REL.NOINC `($_ZN7cutlass13device_kernelIN5flash19enable_sm80_to_sm89INS1_16FlashAttnBwdSm80INS1_25CollectiveMainloopBwdSm80ILi2ELi2EN4cute5tupleIJNS5_1CILi64EEENS7_ILi128EEES8_EEENS_10bfloat16_tEfNS_4arch4Sm80ELb0ELb0ELb1ELb1ELb1ELb0ELb0ELb0ELi2ELi2ELi4ELi2ELb1EEENS1_24CollectiveEpilogueBwdGQAISA_fSD_Li256ELb1ELb1EEENS1_19SingleTileSchedulerILb1ELb0ELb0ELi128EEEEEEEEEvNT_6ParamsE$_ZN4cute8gmem_ptrIPKfECI1NS_12iter_adaptorIS2_S3_EEES2_) ;  /* 0xffffc69000007944 */ /* 0x000fea0003c3ffff */
[----:B-1----:R1:W5:Y:S01]  /*b250*/  LDL.64 R6, [R1+0x160] ;  /* 0x0001600001067983 */ /* 0x0023620000100a00 */
[----:B------:R-:W-:-:S03]  /*b260*/  MOV R16, 0xb280 ;  /* 0x0000b28000107802 */ /* 0x000fc60000000f00 */
[----:B-1---5:R-:W-:Y:S05]  /*b270*/  CALL.REL.NOINC `($_ZN7cutlass13device_kernelIN5flash19enable_sm80_to_sm89INS1_16FlashAttnBwdSm80INS1_25CollectiveMainloopBwdSm80ILi2ELi2EN4cute5tupleIJNS5_1CILi64EEENS7_ILi128EEES8_EEENS_10bfloat16_tEfNS_4arch4Sm80ELb0ELb0ELb1ELb1ELb1ELb0ELb0ELb0ELi2ELi2ELi4ELi2ELb1EEENS1_24CollectiveEpilogueBwdGQAISA_fSD_Li256ELb1ELb1EEENS1_19SingleTileSchedulerILb1ELb0ELb0ELi128EEEEEEEEEvNT_6ParamsE$_ZN4cute3eso3ESOILb1ELb0EJNS_6LayoutINS_5tupleIJNS3_IJNS_1CILi4EEENS4_ILi1EEEEEEEEENS3_IJNS3_IJS6_NS4_ILi0EEEEEEEEEEENS_10ViewEngineINS_8gmem_ptrIPKfEEEEEEC2ERKSC_RKSI_) ;  /* 0xffffbf3000007944 */ /* 0x022fea0003c3ffff */
[----:B-1----:R1:W5:Y:S01]  /*b280*/  LDL.64 R10, [R1+0x160] ;  /* 0x00016000010a7983 */ /* 0x0023620000100a00 */
[----:B------:R-:W-:Y:S02]  /*b290*/  MOV R7, RZ ;  /* 0x000000ff00077202 */ /* 0x000fe40000000f00 */
[----:B------:R-:W-:Y:S02]  /*b2a0*/  MOV R16, 0xb2c0 ;  /* 0x0000b2c000107802 */ /* 0x000fe40000000f00 */
[----:B-1---5:R-:W-:Y:S05]  /*b2b0*/  CALL.REL.NOINC `($_ZN7cutlass13device_kernelIN5flash19enable_sm80_to_sm89INS1_16FlashAttnBwdSm80INS1_25CollectiveMainloopBwdSm80ILi2ELi2EN4cute5tupleIJNS5_1CILi64EEENS7_ILi128EEES8_EEENS_10bfloat16_tEfNS_4arch4Sm80ELb0ELb0ELb1ELb1ELb1ELb0ELb0ELb0ELi2ELi2ELi4ELi2ELb1EEENS1_24CollectiveEpilogueBwdGQAISA_fSD_Li256ELb1ELb1EEENS1_19SingleTileSchedulerILb1ELb0ELb0ELi128EEEEEEEEEvNT_6ParamsE$_ZN4cute3eso3ESOILb1ELb0EJNS_10UnderscoreEiEEC2ERKS2_RKi) ;  /* 0xffffba2000007944 */ /* 0x022fea0003c3ffff */
[----:B-1----:R-:W-:Y:S02]  /*b2c0*/  MOV R6, R13 ;  /* 0x0000000d00067202 */ /* 0x002fe40000000f00 */
[----:B------:R-:W-:-:S02]  /*b2d0*/  MOV R16, 0xb2f0 ;  /* 0x0000b2f000107802 */ /* 0x000fc40000000f00 */
[----:B------:R-:W-:Y:S05]  /*b2e0*/  CALL.REL.NOINC `($_ZN7cutlass13device_kernelIN5flash19enable_sm80_to_sm89INS1_16FlashAttnBwdSm80INS1_25CollectiveMainloopBwdSm80ILi2ELi2EN4cute5tupleIJNS5_1CILi64EEENS7_ILi128EEES8_EEENS_10bfloat16_tEfNS_4arch4Sm80ELb0ELb0ELb1ELb1ELb1ELb0ELb0ELb0ELi2ELi2ELi4ELi2ELb1EEENS1_24CollectiveEpilogueBwdGQAISA_fSD_Li256ELb1ELb1EEENS1_19SingleTileSchedulerILb1ELb0ELb0ELi128EEEEEEEEEvNT_6ParamsE$_ZN4cute8smem_ptrIPfECI1NS_12iter_adaptorIS1_S2_EEES1_) ;  /* 0xffffc6c000007944 */ /* 0x000fea0003c3ffff */
[----:B-1----:R1:W5:Y:S01]  /*b2f0*/  LDL.64 R6, [R1+0x160] ;  /* 0x0001600001067983 */ /* 0x0023620000100a00 */
[----:B------:R-:W-:-:S03]  /*b300*/  MOV R16, 0xb320 ;  /* 0x0000b32000107802 */ /* 0x000fc60000000f00 */
[----:B-1---5:R-:W-:Y:S05]  /*b310*/  CALL.REL.NOINC `($_ZN7cutlass13device_kernelIN5flash19enable_sm80_to_sm89INS1_16FlashAttnBwdSm80INS1_25CollectiveMainloopBwdSm80ILi2ELi2EN4cute5tupleIJNS5_1CILi64EEENS7_ILi128EEES8_EEENS_10bfloat16_tEfNS_4arch4Sm80ELb0ELb0ELb1ELb1ELb1ELb0ELb0ELb0ELi2ELi2ELi4ELi2ELb1EEENS1_24CollectiveEpilogueBwdGQAISA_fSD_Li256ELb1ELb1EEENS1_19SingleTileSchedulerILb1ELb0ELb0ELi128EEEEEEEEEvNT_6ParamsE$_ZN4cute3eso3ESOILb1ELb0EJNS_6LayoutINS_5tupleIJNS3_IJNS_1CILi4EEENS4_ILi1EEEEEEEEENS3_IJNS3_IJS6_NS4_ILi0EEEEEEEEEEENS_10ViewEngineINS_8smem_ptrIPfEEEEEEC2ERKSC_RKSH_) ;  /* 0xffffbed000007944 */ /* 0x022fea0003c3ffff */
[----:B-1----:R1:W5:Y:S01]  /*b320*/  LDL.64 R8, [R1+0x160] ;  /* 0x0001600001087983 */ /* 0x0023620000100a00 */
[----:B------:R-:W-:-:S02]  /*b330*/  MOV R6, R4 ;  /* 0x0000000400067202 */ /* 0x000fc40000000f00 */
[----:B------:R-:W-:Y:S02]  /*b340*/  MOV R16, 0xb360 ;  /* 0x0000b36000107802 */ /* 0x000fe40000000f00 */
[----:B-1---5:R-:W-:Y:S05]  /*b350*/  CALL.REL.NOINC `($_ZN7cutlass13device_kernelIN5flash19enable_sm80_to_sm89INS1_16FlashAttnBwdSm80INS1_25CollectiveMainloopBwdSm80ILi2ELi2EN4cute5tupleIJNS5_1CILi64EEENS7_ILi128EEES8_EEENS_10bfloat16_tEfNS_4arch4Sm80ELb0ELb0ELb1ELb1ELb1ELb0ELb0ELb0ELi2ELi2ELi4ELi2ELb1EEENS1_24CollectiveEpilogueBwdGQAISA_fSD_Li256ELb1ELb1EEENS1_19SingleTileSchedulerILb1ELb0ELb0ELi128EEEEEEEEEvNT_6ParamsE$_ZN4cute8gmem_ptrIPKfECI1NS_12iter_adaptorIS2_S3_EEES2_) ;  /* 0xffffc58000007944 */ /* 0x022fea0003c3ffff */
[----:B-1----:R1:W5:Y:S01]  /*b360*/  LDL.64 R6, [R1+0x168] ;  /* 0x0001680001067983 */ /* 0x0023620000100a00 */
[----:B------:R-:W-:-:S03]  /*b370*/  MOV R16, 0xb390 ;  /* 0x0000b39000107802 */ /* 0x000fc60000000f00 */
[----:B-1---5:R-:W-:Y:S05]  /*b380*/  CALL.REL.NOINC `($_ZN7cutlass13device_kernelIN5flash19enable_sm80_to_sm89INS1_16FlashAttnBwdSm80INS1_25CollectiveMainloopBwdSm80ILi2ELi2EN4cute5tupleIJNS5_1CILi64EEENS7_ILi128EEES8_EEENS_10bfloat16_tEfNS_4arch4Sm80ELb0ELb0ELb1ELb1ELb1ELb0ELb0ELb0ELi2ELi2ELi4ELi2ELb1EEENS1_24CollectiveEpilogueBwdGQAISA_fSD_Li256ELb1ELb1EEENS1_19SingleTileSchedulerILb1ELb0ELb0ELi128EEEEEEEEEvNT_6ParamsE$_ZN4cute8gmem_ptrIPKN7cutlass9uint128_tEECI1NS_12iter_adaptorIS4_S5_EEES4_) ;  /* 0xffffc50000007944 */ /* 0x022fea0003c3ffff */
[----:B------:R1:W5:Y:S01]  /*b390*/  LDL.64 R6, [R1+0x168] ;  /* 0x0001680001067983 */ /* 0x0003620000100a00 */
[----:B------:R-:W-:-:S03]  /*b3a0*/  MOV R16, 0xb3c0 ;  /* 0x0000b3c000107802 */ /* 0x000fc60000000f00 */
[----:B-1---5:R-:W-:Y:S05]  /*b3b0*/  CALL.REL.NOINC `($_ZN7cutlass13device_kernelIN5flash19enable_sm80_to_sm89INS1_16FlashAttnBwdSm80INS1_25CollectiveMainloopBwdSm80ILi2ELi2EN4cute5tupleIJNS5_1CILi64EEENS7_ILi128EEES8_EEENS_10bfloat16_tEfNS_4arch4Sm80ELb0ELb0ELb1ELb1ELb1ELb0ELb0ELb0ELi2ELi2ELi4ELi2ELb1EEENS1_24CollectiveEpilogueBwdGQAISA_fSD_Li256ELb1ELb1EEENS1_19SingleTileSchedulerILb1ELb0ELb0ELi128EEEEEEEEEvNT_6ParamsE$_ZN4cute3eso3ESOILb1ELb0EJNS_6LayoutINS_5tupleIJNS3_IJNS_1CILi1EEES5_EEEEEENS3_IJNS3_IJS5_NS4_ILi0EEEEEEEEEEENS_10ViewEngineINS_8gmem_ptrIPKN7cutlass9uint128_tEEEEEEEC2ERKSB_RKSJ_) ;  /* 0xffffbd6000007944 */ /* 0x022fea0003c3ffff */
[----:B------:R2:W5:Y:S01]  /*b3c0*/  LDL.64 R22, [R1+0x168] ;  /* 0x0001680001167983 */ /* 0x0005620000100a00 */
[----:B-1----:R-:W-:Y:S02]  /*b3d0*/  MOV R6, R4 ;  /* 0x0000000400067202 */ /* 0x002fe40000000f00 */
[----:B------:R-:W-:Y:S02]  /*b3e0*/  MOV R16, 0xb400 ;  /* 0x0000b40000107802 */ /* 0x000fe40000000f00 */
[----:B--2--5:R-:W-:Y:S05]  /*b3f0*/  CALL.REL.NOINC `($_ZN7cutlass13device_kernelIN5flash19enable_sm80_to_sm89INS1_16FlashAttnBwdSm80INS1_25CollectiveMainloopBwdSm80ILi2ELi2EN4cute5tupleIJNS5_1CILi64EEENS7_ILi128EEES8_EEENS_10bfloat16_tEfNS_4arch4Sm80ELb0ELb0ELb1ELb1ELb1ELb0ELb0ELb0ELi2ELi2ELi4ELi2ELb1EEENS1_24CollectiveEpilogueBwdGQAISA_fSD_Li256ELb1ELb1EEENS1_19SingleTileSchedulerILb1ELb0ELb0ELi128EEEEEEEEEvNT_6ParamsE$_ZN4cute8smem_ptrIPfECI1NS_12iter_adaptorIS1_S2_EEES1_) ;  /* 0xffffc5b000007944 */ /* 0x024fea0003c3ffff */
[----:B-1----:R1:W5:Y:S01]  /*b400*/  LDL.64 R6, [R1+0x168] ;  /* 0x0001680001067983 */ /* 0x0023620000100a00 */
        /* <DEDUP_REMOVED lines=8> */
[----:B------:R-:W2:Y:S01]  /*b490*/  LD.E.U8 R14, [R14.64] ;  /* 0x000000040e0e7980 */ /* 0x000ea2000c101100 */
[----:B------:R-:W-:Y:S02]  /*b4a0*/  MOV R13, 0x0 ;  /* 0x00000000000d7802 */ /* 0x000fe40000000f00 */
[----:B--2---:R-:W-:-:S13]  /*b4b0*/  ISETP.NE.AND P0, PT, R14, RZ, PT ;  /* 0x000000ff0e00720c */ /* 0x004fda0003f05270 */
[----:B------:R-:W-:Y:S01]  /*b4c0*/  @!PT LDS RZ, [RZ] ;  /* 0x00000000fffff984 */ /* 0x000fe20000000800 */
[----:B------:R-:W-:Y:S01]  /*b4d0*/  @!PT LDS RZ, [RZ] ;  /* 0x00000000fffff984 */ /* 0x000fe20000000800 */
[----:B------:R-:W-:Y:S01]  /*b4e0*/  @!PT LDS RZ, [RZ] ;  /* 0x00000000fffff984 */ /* 0x000fe20000000800 */
[----:B------:R1:W-:Y:S01]  /*b4f0*/  LDGSTS.E.BYPASS.LTC128B.128 [R6], [R22.64], P0 ;  /* 0x0000000016067fae */ /* 0x0003e20008101d44 */
[----:B------:R-:W-:Y:S05]  /*b500*/  RET.REL.NODEC R12 `(_ZN7cutlass13device_kernelIN5flash19enable_sm80_to_sm89INS1_16FlashAttnBwdSm80INS1_25CollectiveMainloopBwdSm80ILi2ELi2EN4cute5tupleIJNS5_1CILi64EEENS7_ILi128EEES8_EEENS_10bfloat16_tEfNS_4arch4Sm80ELb0ELb0ELb1ELb1ELb1ELb0ELb0ELb0ELi2ELi2ELi4ELi2ELb1EEENS1_24CollectiveEpilogueBwdGQAISA_fSD_Li256ELb1ELb1EEENS1_19SingleTileSchedulerILb1ELb0ELb0ELi128EEEEEEEEEvNT_6ParamsE) ;  /* 0xffff4af00c007950 */ /* 0x000fea0003c3ffff */
        .type           $_ZN7cutlass13device_kernelIN5flash19enable_sm80_to_sm89INS1_16FlashAttnBwdSm80INS1_25CollectiveMainloopBwdSm80ILi2ELi2EN4cute5tupleIJNS5_1CILi64EEENS7_ILi128EEES8_EEENS_10bfloat16_tEfNS_4arch4Sm80ELb0ELb0ELb1ELb1ELb1ELb0ELb0ELb0ELi2ELi2ELi4ELi2ELb1EEENS1_24CollectiveEpilogueBwdGQAISA_fSD_Li256ELb1ELb1EEENS1_19SingleTileSchedulerILb1ELb0ELb0ELi128EEEEEEEEEvNT_6ParamsE$_ZZN5flash25CollectiveMainloopBwdSm80ILi2ELi2EN4cute5tupleIJNS1_1CILi64EEENS3_ILi128EEES4_EEEN7cutlass10bfloat16_tEfNS7_4arch4Sm80ELb0ELb0ELb1ELb1ELb1ELb0ELb0ELb0ELi2ELi2ELi4ELi2ELb1EE3mmaINS_16FlashAttnBwdSm80ISB_NS_24CollectiveEpilogueBwdGQAIS6_fSA_Li256ELb1ELb1EEENS_19SingleTileSchedulerILb1ELb0ELb0ELi128EEEE13SharedStorageENS1_6TensorINS1_11ArrayEngineIfLm32EEENS1_6LayoutINS2_IJNS2_IJNS3_ILi2EEESO_EEESO_NS3_ILi4EEEEEENS2_IJNS2_IJNS3_ILi1EEESO_EEESQ_NS3_ILi8EEEEEEEEEEEEbRKNSB_6ParamsERT0_S12_iNS2_IJiiiEEERT_ENKUliiE_clEii,@function
        .size           $_ZN7cutlass13device_kernelIN5flash19enable_sm80_to_sm89INS1_16FlashAttnBwdSm80INS1_25CollectiveMainloopBwdSm80ILi2ELi2EN4cute5tupleIJNS5_1CILi64EEENS7_ILi128EEES8_EEENS_10bfloat16_tEfNS_4arch4Sm80ELb0ELb0ELb1ELb1ELb1ELb0ELb0ELb0ELi2ELi2ELi4ELi2ELb1EEENS1_24CollectiveEpilogueBwdGQAISA_fSD_Li256ELb1ELb1EEENS1_19SingleTileSchedulerILb1ELb0ELb0ELi128EEEEEEEEEvNT_6ParamsE$_ZZN5flash25CollectiveMainloopBwdSm80ILi2ELi2EN4cute5tupleIJNS1_1CILi64EEENS3_ILi128EEES4_EEEN7cutlass10bfloat16_tEfNS7_4arch4Sm80ELb0ELb0ELb1ELb1ELb1ELb0ELb0ELb0ELi2ELi2ELi4ELi2ELb1EE3mmaINS_16FlashAttnBwdSm80ISB_NS_24CollectiveEpilogueBwdGQAIS6_fSA_Li256ELb1ELb1EEENS_19SingleTileSchedulerILb1ELb0ELb0ELi128EEEE13SharedStorageENS1_6TensorINS1_11ArrayEngineIfLm32EEENS1_6LayoutINS2_IJNS2_IJNS3_ILi2EEESO_EEESO_NS3_ILi4EEEEEENS2_IJNS2_IJNS3_ILi1EEESO_EEESQ_NS3_ILi8EEEEEEEEEEEEbRKNSB_6ParamsERT0_S12_iNS2_IJiiiEEERT_ENKUliiE_clEii,($__internal_1_$__cuda_sm70_warpsync - $_ZN7cutlass13device_kernelIN5flash19enable_sm80_to_sm89INS1_16FlashAttnBwdSm80INS1_25CollectiveMainloopBwdSm80ILi2ELi2EN4cute5tupleIJNS5_1CILi64EEENS7_ILi128EEES8_EEENS_10bfloat16_tEfNS_4arch4Sm80ELb0ELb0ELb1ELb1ELb1ELb0ELb0ELb0ELi2ELi2ELi4ELi2ELb1EEENS1_24CollectiveEpilogueBwdGQAISA_fSD_Li256ELb1ELb1EEENS1_19SingleTileSchedulerILb1ELb0ELb0ELi128EEEEEEEEEvNT_6ParamsE$_ZZN5flash25CollectiveMainloopBwdSm80ILi2ELi2EN4cute5tupleIJNS1_1CILi64EEENS3_ILi128EEES4_EEEN7cutlass10bfloat16_tEfNS7_4arch4Sm80ELb0ELb0ELb1ELb1ELb1ELb0ELb0ELb0ELi2ELi2ELi4ELi2ELb1EE3mmaINS_16FlashAttnBwdSm80ISB_NS_24CollectiveEpilogueBwdGQAIS6_fSA_Li256ELb1ELb1EEENS_19SingleTileSchedulerILb1ELb0ELb0ELi128EEEE13SharedStorageENS1_6TensorINS1_11ArrayEngineIfLm32EEENS1_6LayoutINS2_IJNS2_IJNS3_ILi2EEESO_EEESO_NS3_ILi4EEEEEENS2_IJNS2_IJNS3_ILi1EEESO_EEESQ_NS3_ILi8EEEEEEEEEEEEbRKNSB_6ParamsERT0_S12_iNS2_IJiiiEEERT_ENKUliiE_clEii)
$_ZN7cutlass13device_kernelIN5flash19enable_sm80_to_sm89INS1_16FlashAttnBwdSm80INS1_25CollectiveMainloopBwdSm80ILi2ELi2EN4cute5tupleIJNS5_1CILi64EEENS7_ILi128EEES8_EEENS_10bfloat16_tEfNS_4arch4Sm80ELb0ELb0ELb1ELb1ELb1ELb0ELb0ELb0ELi2ELi2ELi4ELi2ELb1EEENS1_24CollectiveEpilogueBwdGQAISA_fSD_Li256ELb1ELb1EEENS1_19SingleTileSchedulerILb1ELb0ELb0ELi128EEEEEEEEEvNT_6ParamsE$_ZZN5flash25CollectiveMainloopBwdSm80ILi2ELi2EN4cute5tupleIJNS1_1CILi64EEENS3_ILi128EEES4_EEEN7cutlass10bfloat16_tEfNS7_4arch4Sm80ELb0ELb0ELb1ELb1ELb1ELb0ELb0ELb0ELi2ELi2ELi4ELi2ELb1EE3mmaINS_16FlashAttnBwdSm80ISB_NS_24CollectiveEpilogueBwdGQAIS6_fSA_Li256ELb1ELb1EEENS_19SingleTileSchedulerILb1ELb0ELb0ELi128EEEE13SharedStorageENS1_6TensorINS1_11ArrayEngineIfLm32EEENS1_6LayoutINS2_IJNS2_IJNS3_ILi2EEESO_EEESO_NS3_ILi4EEEEEENS2_IJNS2_IJNS3_ILi1EEESO_EEESQ_NS3_ILi8EEEEEEEEEEEEbRKNSB_6ParamsERT0_S12_iNS2_IJiiiEEERT_ENKUliiE_clEii:
        /* <DEDUP_REMOVED lines=355> */
        .weak           $__internal_1_$__cuda_sm70_warpsync
        .type           $__internal_1_$__cuda_sm70_warpsync,@function
        .size           $__internal_1_$__cuda_sm70_warpsync,(.L_x_3728 - $__internal_1_$__cuda_sm70_warpsync)
$__internal_1_$__cuda_sm70_warpsync:
[----:B------:R-:W-:Y:S01]  /*cb40*/  MOV R17, 0x0 ;  /* 0x0000000000117802 */ /* 0x000fe20000000f00 */
[----:B------:R-:W-:Y:S04]  /*cb50*/  WARPSYNC R11 ;  /* 0x0000000b00007348 */ /* 0x000fe80003800000 */
[----:B------:R-:W-:Y:S05]  /*cb60*/  RET.REL.NODEC R16 `(_ZN7cutlass13device_kernelIN5flash19enable_sm80_to_sm89INS1_16FlashAttnBwdSm80INS1_25CollectiveMainloopBwdSm80ILi2ELi2EN4cute5tupleIJNS5_1CILi64EEENS7_ILi128EEES8_EEENS_10bfloat16_tEfNS_4arch4Sm80ELb0ELb0ELb1ELb1ELb1ELb0ELb0ELb0ELi2ELi2ELi4ELi2ELb1EEENS1_24CollectiveEpilogueBwdGQAISA_fSD_Li256ELb1ELb1EEENS1_19SingleTileSchedulerILb1ELb0ELb0ELi128EEEEEEEEEvNT_6ParamsE) ;  /* 0xffff349010007950 */ /* 0x000fea0003c3ffff */
.L_x_223:
        /* <DEDUP_REMOVED lines=9> */
.L_x_3728:


//--------------------- .text._ZN7cutlass13device_kernelIN5flash19enable_sm80_to_sm89INS1_16FlashAttnBwdSm80INS1_25CollectiveMainloopBwdSm80ILi2ELi2EN4cute5tupleIJNS5_1CILi64EEENS7_ILi128EEES8_EEENS_10bfloat16_tEfNS_4arch4Sm80ELb0ELb1ELb1ELb0ELb0ELb0ELb0ELb0ELi2ELi2ELi4ELi2ELb1EEENS1_21CollectiveEpilogueBwdISA_SB_SD_Li256ELb0ELb0ELi2EEENS1_19SingleTileSchedulerILb0ELb0ELb0ELi128EEEEEEEEEvNT_6ParamsE --------------------------
	.section	.text._ZN7cutlass13device_kernelIN5flash19enable_sm80_to_sm89INS1_16FlashAttnBwdSm80INS1_25CollectiveMainloopBwdSm80ILi2ELi2EN4cute5tupleIJNS5_1CILi64EEENS7_ILi128EEES8_EEENS_10bfloat16_tEfNS_4arch4Sm80ELb0ELb1ELb1ELb0ELb0ELb0ELb0ELb0ELi2ELi2ELi4ELi2ELb1EEENS1_21CollectiveEpilogueBwdISA_SB_SD_Li256ELb0ELb0ELi2EEENS1_19SingleTileSchedulerILb0ELb0ELb0ELi128EEEEEEEEEvNT_6ParamsE,"ax",@progbits
	.sectioninfo	@"SHI_REGISTERS=255"
	.align	128
.text._ZN7cutlass13device_kernelIN5flash19enable_sm80_to_sm89INS1_16FlashAttnBwdSm80INS1_25CollectiveMainloopBwdSm80ILi2ELi2EN4cute5tupleIJNS5_1CILi64EEENS7_ILi128EEES8_EEENS_10bfloat16_tEfNS_4arch4Sm80ELb0ELb1ELb1ELb0ELb0ELb0ELb0ELb0ELi2ELi2ELi4ELi2ELb1EEENS1_21CollectiveEpilogueBwdISA_SB_SD_Li256ELb0ELb0ELi2EEENS1_19SingleTileSchedulerILb0ELb0ELb0ELi128EEEEEEEEEvNT_6ParamsE:
        .type           _ZN7cutlass13device_kernelIN5flash19enable_sm80_to_sm89INS1_16FlashAttnBwdSm80INS1_25CollectiveMainloopBwdSm80ILi2ELi2EN4cute5tupleIJNS5_1CILi64EEENS7_ILi128EEES8_EEENS_10bfloat16_tEfNS_4arch4Sm80ELb0ELb1ELb1ELb0ELb0ELb0ELb0ELb0ELi2ELi2ELi4ELi2ELb1EEENS1_21CollectiveEpilogueBwdISA_SB_SD_Li256ELb0ELb0ELi2EEENS1_19SingleTileSchedulerILb0ELb0ELb0ELi128EEEEEEEEEvNT_6ParamsE,@function
        .size           _ZN7cutlass13device_kernelIN5flash19enable_sm80_to_sm89INS1_16FlashAttnBwdSm80INS1_25CollectiveMainloopBwdSm80ILi2ELi2EN4cute5tupleIJNS5_1CILi64EEENS7_ILi128EEES8_EEENS_10bfloat16_tEfNS_4arch4Sm80ELb0ELb1ELb1ELb0ELb0ELb0ELb0ELb0ELi2ELi2ELi4ELi2ELb1EEENS1_21CollectiveEpilogueBwdISA_SB_SD_Li256ELb0ELb0ELi2EEENS1_19SingleTileSchedulerILb0ELb0ELb0ELi128EEEEEEEEEvNT_6ParamsE,(.L_x_3820 - _ZN7cutlass13device_kernelIN5flash19enable_sm80_to_sm89INS1_16FlashAttnBwdSm80INS1_25CollectiveMainloopBwdSm80ILi2ELi2EN4cute5tupleIJNS5_1CILi64EEENS7_ILi128EEES8_EEENS_10bfloat16_tEfNS_4arch4Sm80ELb0ELb1ELb1ELb0ELb0ELb0ELb0ELb0ELi2ELi2ELi4ELi2ELb1EEENS1_21CollectiveEpilogueBwdISA_SB_SD_Li256ELb0ELb0ELi2EEENS1_19SingleTileSchedulerILb0ELb0ELb0ELi128EEEEEEEEEvNT_6ParamsE)
        .other          _ZN7cutlass13device_kernelIN5flash19enable_sm80_to_sm89INS1_16FlashAttnBwdSm80INS1_25CollectiveMainloopBwdSm80ILi2ELi2EN4cute5tupleIJNS5_1CILi64EEENS7_ILi128EEES8_EEENS_10bfloat16_tEfNS_4arch4Sm80ELb0ELb1ELb1ELb0ELb0ELb0ELb0ELb0ELi2ELi2ELi4ELi2ELb1EEENS1_21CollectiveEpilogueBwdISA_SB_SD_Li256ELb0ELb0ELi2EEENS1_19SingleTileSchedulerILb0ELb0ELb0ELi128EEEEEEEEEvNT_6ParamsE,@"STO_CUDA_ENTRY STV_DEFAULT"
_ZN7cutlass13device_kernelIN5flash19enable_sm80_to_sm89INS1_16FlashAttnBwdSm80INS1_25CollectiveMainloopBwdSm80ILi2ELi2EN4cute5tupleIJNS5_1CILi64EEENS7_ILi128EEES8_EEENS_10bfloat16_tEfNS_4arch4Sm80ELb0ELb1ELb1ELb0ELb0ELb0ELb0ELb0ELi2ELi2ELi4ELi2ELb1EEENS1_21CollectiveEpilogueBwdISA_SB_SD_Li256ELb0ELb0ELi2EEENS1_19SingleTileSchedulerILb0ELb0ELb0ELi128EEEEEEEEEvNT_6ParamsE:
        /* <DEDUP_REMOVED lines=17> */
[----:B--2-4-:R-:W2:Y:S01]  /*0110*/  S2R R190, SR_CTAID.X ;  /* 0x0000000000be7919 */ /* 0x014ea20000002500 */
[----:B------:R-:W-:Y:S01]  /*0120*/  IMAD.MOV.U32 R3, RZ, RZ, c[0x0][0x168] ;  /* 0x00005a00ff037624 */ /* 0x000fe200078e00ff */
[----:B------:R-:W4:Y:S01]  /*0130*/  S2UR UR19, SR_CTAID.Y ;  /* 0x00000000001379c3 */ /* 0x000f220000002600 */
[----:B------:R-:W-:Y:S01]  /*0140*/  IMAD.MOV.U32 R2, RZ, RZ, RZ ;  /* 0x000000ffff027224 */ /* 0x000fe200078e00ff */
[----:B------:R3:W-:Y:S01]  /*0150*/  STL.64 [R1], RZ ;  /* 0x000000ff01007387 */ /* 0x0007e20000100a00 */
[----:B------:R-:W-:Y:S01]  /*0160*/  IMAD.MOV.U32 R4, RZ, RZ, c[0x0][0x198] ;  /* 0x00006600ff047624 */ /* 0x000fe200078e00ff */
[----:B------:R-:W-:-:S02]  /*0170*/  IADD3 R5, R3, 0x3f, RZ ;  /* 0x0000003f03057810 */ /* 0x000fc40007ffe0ff */
[----:B------:R3:W-:Y:S02]  /*0180*/  STL.64 [R1+0x8], R2 ;  /* 0x0000080201007387 */ /* 0x0007e40000100a00 */
[----:B------:R-:W-:Y:S02]  /*0190*/  SHF.R.S32.HI R0, RZ, 0x1f, R5 ;  /* 0x0000001fff007819 */ /* 0x000fe40000011405 */
[----:B------:R-:W1:Y:S02]  /*01a0*/  S2R R196, SR_TID.X ;  /* 0x0000000000c47919 */ /* 0x000e640000002100 */
[----:B------:R-:W-:Y:S02]  /*01b0*/  LEA.HI R0, R0, R5, RZ, 0x6 ;  /* 0x0000000500007211 */ /* 0x000fe400078f30ff */
[----:B------:R3:W-:Y:S02]  /*01c0*/  STL [R1+0x10], R4 ;  /* 0x0000100401007387 */ /* 0x0007e40000100800 */
[----:B------:R-:W-:-:S02]  /*01d0*/  SHF.R.S32.HI R0, RZ, 0x6, R0 ;  /* 0x00000006ff007819 */ /* 0x000fc40000011400 */
[----:B--2---:R-:W-:-:S13]  /*01e0*/  ISETP.GE.AND P0, PT, R190, RZ, PT ;  /* 0x000000ffbe00720c */ /* 0x004fda0003f06270 */
[----:B------:R-:W-:Y:S05]  /*01f0*/  @!P0 BRA `(.L_x_224) ;  /* 0x0000009000008947 */ /* 0x000fea0003800000 */
[----:B-1-34-:R-:W-:-:S04]  /*0200*/  IADD3 R3, R3, 0xbf, RZ ;  /* 0x000000bf03037810 */ /* 0x01afc80007ffe0ff */
[----:B------:R-:W-:-:S05]  /*0210*/  IADD3 R3, R3, -c[0x0][0x198], RZ ;  /* 0x8000660003037a10 */ /* 0x000fca0007ffe0ff */
[----:B------:R-:W-:-:S05]  /*0220*/  IMAD R3, R190, 0x80, R3 ;  /* 0x00000080be037824 */ /* 0x000fca00078e0203 */
[----:B------:R-:W-:-:S04]  /*0230*/  IADD3 R3, R3, c[0x0][0x2a0], RZ ;  /* 0x0000a80003037a10 */ /* 0x000fc80007ffe0ff */
[----:B------:R-:W-:-:S04]  /*0240*/  SHF.R.S32.HI R2, RZ, 0x1f, R3 ;  /* 0x0000001fff027819 */ /* 0x000fc80000011403 */
[----:B------:R-:W-:-:S04]  /*0250*/  LEA.HI R2, R2, R3, RZ, 0x6 ;  /* 0x0000000302027211 */ /* 0x000fc800078f30ff */
[----:B------:R-:W-:-:S04]  /*0260*/  SHF.R.S32.HI R195, RZ, 0x6, R2 ;  /* 0x00000006ffc37819 */ /* 0x000fc80000011402 */
[----:B------:R-:W-:Y:S01]  /*0270*/  IMNMX R195, R0, R195, PT ;  /* 0x000000c300c37217 */ /* 0x000fe20003800200 */
[----:B------:R-:W-:Y:S05]  /*0280*/  BRA `(.L_x_225) ;  /* 0x0000001000007947 */ /* 0x000fea0003800000 */
.L_x_224:
[----:B-1--4-:R-:W-:Y:S02]  /*0290*/  MOV R195, R0 ;  /* 0x0000000000c37202 */ /* 0x012fe40000000f00 */
.L_x_225:
[----:B------:R-:W-:Y:S01]  /*02a0*/  IMAD.SHL.U32 R193, R190, 0x80, RZ ;  /* 0x00000080bec17824 */ /* 0x000fe200078e00ff */
[----:B------:R-:W-:Y:S01]  /*02b0*/  ULDC.64 UR14, c[0x0][0x118] ;  /* 0x00004600000e7ab9 */ /* 0x000fe20000000a00 */
[----:B------:R-:W-:Y:S01]  /*02c0*/  PLOP3.LUT P1, PT, PT, PT, PT, 0x80, 0x0 ;  /* 0x000000000000781c */ /* 0x000fe20003f2f070 */
[----:B------:R-:W-:Y:S01]  /*02d0*/  CS2R R94, SRZ ;  /* 0x00000000005e7805 */ /* 0x000fe2000001ff00 */
[----:B------:R-:W-:Y:S01]  /*02e0*/  CS2R R92, SRZ ;  /* 0x00000000005c7805 */ /* 0x000fe2000001ff00 */
[----:B---3--:R-:W-:Y:S01]  /*02f0*/  IADD3 R3, R193, c[0x0][0x168], -R4 ;  /* 0x00005a00c1037a10 */ /* 0x008fe20007ffe804 */
[----:B------:R-:W-:Y:S01]  /*0300*/  CS2R R98, SRZ ;  /* 0x0000000000627805 */ /* 0x000fe2000001ff00 */
[----:B------:R-:W-:Y:S01]  /*0310*/  CS2R R96, SRZ ;  /* 0x0000000000607805 */ /* 0x000fe2000001ff00 */
[----:B------:R-:W-:Y:S01]  /*0320*/  CS2R R90, SRZ ;  /* 0x00000000005a7805 */ /* 0x000fe2000001ff00 */
[----:B------:R-:W-:Y:S01]  /*0330*/  IADD3 R3, R3, -c[0x0][0x2a4], RZ ;  /* 0x8000a90003037a10 */ /* 0x000fe20007ffe0ff */
[----:B------:R-:W-:Y:S01]  /*0340*/  CS2R R88, SRZ ;  /* 0x0000000000587805 */ /* 0x000fe2000001ff00 */
[----:B------:R-:W-:Y:S01]  /*0350*/  CS2R R86, SRZ ;  /* 0x0000000000567805 */ /* 0x000fe2000001ff00 */
        /* <DEDUP_REMOVED lines=9> */
[----:B------:R-:W-:Y:S01]  /*03f0*/  SHF.R.S32.HI R192, RZ, 0x6, R192 ;  /* 0x00000006ffc07819 */ /* 0x000fe200000114c0 */
[----:B------:R-:W-:Y:S01]  /*0400*/  CS2R R70, SRZ ;  /* 0x0000000000467805 */ /* 0x000fe2000001ff00 */
[----:B------:R-:W-:Y:S01]  /*0410*/  CS2R R68, SRZ ;  /* 0x0000000000447805 */ /* 0x000fe2000001ff00 */
[----:B------:R-:W-:Y:S01]  /*0420*/  CS2R R62, SRZ ;  /* 0x00000000003e7805 */ /* 0x000fe2000001ff00 */
[----:B------:R-:W-:Y:S01]  /*0430*/  IMNMX R192, RZ, R192, !PT ;  /* 0x000000c0ffc07217 */ /* 0x000fe20007800200 */
[----:B------:R-:W-:Y:S01]  /*0440*/  CS2R R60, SRZ ;  /* 0x00000000003c7805 */ /* 0x000fe2000001ff00 */
[----:B------:R-:W-:Y:S01]  /*0450*/  CS2R R66, SRZ ;  /* 0x0000000000427805 */ /* 0x000fe2000001ff00 */
[----:B------:R-:W-:Y:S01]  /*0460*/  CS2R R64, SRZ ;  /* 0x0000000000407805 */ /* 0x000fe2000001ff00 */
[----:B------:R-:W-:Y:S01]  /*0470*/  ISETP.GT.AND P0, PT, R195, R192, PT ;  /* 0x000000c0c300720c */ /* 0x000fe20003f04270 */
        /* <DEDUP_REMOVED lines=13> */
[----:B------:R-:W-:Y:S01]  /*0550*/  UMOV UR21, 0x6 ;  /* 0x0000000600157882 */ /* 0x000fe20000000000 */
[----:B------:R-:W-:Y:S01]  /*0560*/  IMAD.SHL.U32 R24, R196, 0x4, RZ ;  /* 0x00000004c4187824 */ /* 0x000fe200078e00ff */
[----:B------:R-:W-:Y:S01]  /*0570*/  UMOV UR25, 0x5 ;  /* 0x0000000500197882 */ /* 0x000fe20000000000 */
[----:B------:R-:W-:Y:S01]  /*0580*/  IMAD.MOV.U32 R3, RZ, RZ, 0x4 ;  /* 0x00000004ff037424 */ /* 0x000fe200078e00ff */
[----:B------:R-:W-:Y:S01]  /*0590*/  ULDC.64 UR6, c[0x0][0x178] ;  /* 0x00005e0000067ab9 */ /* 0x000fe20000000a00 */
[----:B------:R1:W-:Y:S01]  /*05a0*/  STL [R1+0x18], R0 ;  /* 0x0000180001007387 */ /* 0x0003e20000100800 */
[----:B------:R-:W-:Y:S01]  /*05b0*/  USHF.L.U64.HI UR11, UR6, UR21, UR7 ;  /* 0x00000015060b7299 */ /* 0x000fe20008010207 */
[----:B------:R-:W-:Y:S01]  /*05c0*/  IMAD.WIDE R4, R24, R3, c[0x0][0x18] ;  /* 0x0000060018047625 */ /* 0x000fe200078e0203 */
[----:B------:R-:W-:Y:S01]  /*05d0*/  USHF.L.U32 UR20, UR6, 0x6, URZ ;  /* 0x0000000606147899 */ /* 0x000fe2000800063f */
[----:B------:R-:W-:Y:S01]  /*05e0*/  SHF.R.S32.HI R25, RZ, 0x1f, R24 ;  /* 0x0000001fff197819 */ /* 0x000fe20000011418 */
[----:B------:R-:W-:Y:S01]  /*05f0*/  USHF.L.U64.HI UR24, UR6, UR25, UR7 ;  /* 0x0000001906187299 */ /* 0x000fe20008010207 */
[----:B------:R-:W-:Y:S01]  /*0600*/  IMAD.MOV.U32 R3, RZ, RZ, c[0x0][0x1f8] ;  /* 0x00007e00ff037624 */ /* 0x000fe200078e00ff */
[----:B------:R-:W-:Y:S01]  /*0610*/  USHF.L.U32 UR26, UR6, 0x5, URZ ;  /* 0x00000005061a7899 */ /* 0x000fe2000800063f */
[C---:B------:R-:W-:Y:S01]  /*0620*/  IADD3 R12, P1, R4.reuse, 0xc080, RZ ;  /* 0x0000c080040c7810 */ /* 0x040fe20007f3e0ff */
[----:B------:R-:W-:Y:S01]  /*0630*/  ULDC UR22, c[0x0][0x20c] ;  /* 0x0000830000167ab9 */ /* 0x000fe20000000800 */
[----:B------:R-:W-:Y:S01]  /*0640*/  IADD3 R10, P0, R4, 0xc280, RZ ;  /* 0x0000c280040a7810 */ /* 0x000fe20007f1e0ff */
[----:B------:R-:W-:Y:S01]  /*0650*/  ULDC.64 UR6, c[0x0][0x208] ;  /* 0x0000820000067ab9 */ /* 0x000fe20000000a00 */
[----:B------:R-:W-:Y:S01]  /*0660*/  IADD3 R3, R3, 0x3f, RZ ;  /* 0x0000003f03037810 */ /* 0x000fe20007ffe0ff */
[----:B------:R-:W-:Y:S01]  /*0670*/  USHF.L.U64.HI UR25, UR6, UR25, UR22 ;  /* 0x0000001906197299 */ /* 0x000fe20008010216 */
[--C-:B------:R-:W-:Y:S01]  /*0680*/  IMAD.X R13, RZ, RZ, R5.reuse, P1 ;  /* 0x000000ffff0d7224 */ /* 0x100fe200008e0605 */
[----:B------:R-:W-:Y:S01]  /*0690*/  USHF.R.S32.HI UR22, URZ, 0x1f, UR19 ;  /* 0x0000001f3f167899 */ /* 0x000fe20008011413 */
[----:B------:R-:W-:Y:S01]  /*06a0*/  IMAD.X R11, RZ, RZ, R5, P0 ;  /* 0x000000ffff0b7224 */ /* 0x000fe200000e0605 */
[----:B------:R-:W-:Y:S01]  /*06b0*/  USHF.L.U64.HI UR21, UR6, UR21, UR7 ;  /* 0x0000001506157299 */ /* 0x000fe20008010207 */
[----:B------:R-:W-:Y:S01]  /*06c0*/  IMAD.U32 R5, RZ, RZ, UR24 ;  /* 0x00000018ff057e24 */ /* 0x000fe2000f8e00ff */
[----:B------:R-:W-:Y:S01]  /*06d0*/  USHF.L.U32 UR23, UR6, 0x6, URZ ;  /* 0x0000000606177899 */ /* 0x000fe2000800063f */
[----:B------:R-:W-:Y:S01]  /*06e0*/  SHF.R.S32.HI R6, RZ, 0x1f, R3 ;  /* 0x0000001fff067819 */ /* 0x000fe20000011403 */
[----:B------:R-:W-:Y:S01]  /*06f0*/  USHF.L.U32 UR27, UR6, 0x5, URZ ;  /* 0x00000005061b7899 */ /* 0x000fe2000800063f */
[----:B------:R-:W-:Y:S01]  /*0700*/  IMAD.U32 R4, RZ, RZ, UR26 ;  /* 0x0000001aff047e24 */ /* 0x000fe2000f8e00ff */
[----:B------:R-:W-:Y:S01]  /*0710*/  SHF.R.S32.HI R23, RZ, 0x1f, R196 ;  /* 0x0000001fff177819 */ /* 0x000fe200000114c4 */
[----:B------:R-:W-:Y:S01]  /*0720*/  ULDC.64 UR6, c[0x0][0x270] ;  /* 0x00009c0000067ab9 */ /* 0x000fe20000000a00 */
[----:B-1----:R-:W-:Y:S01]  /*0730*/  IMAD.MOV.U32 R0, RZ, RZ, c[0x0][0x260] ;  /* 0x00009800ff007624 */ /* 0x002fe200078e00ff */
[----:B------:R-:W-:Y:S01]  /*0740*/  UIMAD UR6, UR22, UR6, URZ ;  /* 0x00000006160672a4 */ /* 0x000fe2000f8e023f */
[----:B------:R-:W-:Y:S01]  /*0750*/  IMAD.U32 R9, RZ, RZ, UR19 ;  /* 0x00000013ff097e24 */ /* 0x000fe2000f8e00ff */
[----:B------:R-:W-:Y:S01]  /*0760*/  MOV R16, UR27 ;  /* 0x0000001b00107c02 */ /* 0x000fe20008000f00 */
[----:B------:R-:W-:Y:S01]  /*0770*/  IMAD.U32 R19, RZ, RZ, UR11 ;  /* 0x0000000bff137e24 */ /* 0x000fe2000f8e00ff */
[----:B------:R-:W-:Y:S01]  /*0780*/  UIMAD UR24, UR19, UR7, UR6 ;  /* 0x00000007131872a4 */ /* 0x000fe2000f8e0206 */
[----:B------:R-:W-:Y:S01]  /*0790*/  IADD3 R0, R0, 0x3f, RZ ;  /* 0x0000003f00007810 */ /* 0x000fe20007ffe0ff */
[----:B------:R-:W-:Y:S01]  /*07a0*/  IMAD.U32 R17, RZ, RZ, UR25 ;  /* 0x00000019ff117e24 */ /* 0x000fe2000f8e00ff */
[----:B------:R-:W-:Y:S01]  /*07b0*/  ULDC.64 UR6, c[0x0][0x288] ;  /* 0x0000a20000067ab9 */ /* 0x000fe20000000a00 */
[----:B------:R-:W-:Y:S01]  /*07c0*/  IMAD.MOV.U32 R2, RZ, RZ, 0x1 ;  /* 0x00000001ff027424 */ /* 0x000fe200078e00ff */
[----:B------:R-:W-:Y:S01]  /*07d0*/  UIMAD UR6, UR22, UR6, URZ ;  /* 0x00000006160672a4 */ /* 0x000fe2000f8e023f */
[----:B------:R-:W-:Y:S01]  /*07e0*/  LEA.HI R6, R6, R3, RZ, 0x6 ;  /* 0x0000000306067211 */ /* 0x000fe200078f30ff */
[----:B------:R1:W-:Y:S01]  /*07f0*/  STL.64 [R1+0x20], R4 ;  /* 0x0000200401007387 */ /* 0x0003e20000100a00 */
[----:B------:R-:W-:Y:S01]  /*0800*/  SHF.R.S32.HI R3, RZ, 0x1f, R0 ;  /* 0x0000001fff037819 */ /* 0x000fe20000011400 */
[----:B------:R-:W-:Y:S01]  /*0810*/  UIMAD UR11, UR19, UR7, UR6 ;  /* 0x00000007130b72a4 */ /* 0x000fe2000f8e0206 */
[----:B------:R-:W-:Y:S01]  /*0820*/  IMAD.U32 R18, RZ, RZ, UR20 ;  /* 0x00000014ff127e24 */ /* 0x000fe2000f8e00ff */
[----:B------:R2:W-:Y:S01]  /*0830*/  STL.64 [R1+0x48], R16 ;  /* 0x0000481001007387 */ /* 0x0005e20000100a00 */
[----:B------:R-:W-:Y:S01]  /*0840*/  ULDC.64 UR6, c[0x0][0x180] ;  /* 0x0000600000067ab9 */ /* 0x000fe20000000a00 */
[----:B------:R-:W-:Y:S01]  /*0850*/  LEA.HI R0, R3, R0, RZ, 0x6 ;  /* 0x0000000003007211 */ /* 0x000fe200078f30ff */
[----:B------:R-:W-:Y:S01]  /*0860*/  UIMAD UR6, UR22, UR6, URZ ;  /* 0x00000006160672a4 */ /* 0x000fe2000f8e023f */
[----:B------:R-:W-:Y:S01]  /*0870*/  STL.U8 [R1+0x14], R2 ;  /* 0x0000140201007387 */ /* 0x000fe20000100000 */
[----:B------:R-:W-:Y:S01]  /*0880*/  IMAD.U32 R14, RZ, RZ, UR23 ;  /* 0x00000017ff0e7e24 */ /* 0x000fe2000f8e00ff */
[----:B------:R-:W-:Y:S01]  /*0890*/  SHF.R.S32.HI R6, RZ, 0x6, R6 ;  /* 0x00000006ff067819 */ /* 0x000fe20000011406 */
[----:B------:R-:W-:Y:S01]  /*08a0*/  UIMAD UR23, UR19, UR7, UR6 ;  /* 0x00000007131772a4 */ /* 0x000fe2000f8e0206 */
[----:B------:R3:W-:Y:S01]  /*08b0*/  STL.U8 [R1+0x15], R2 ;  /* 0x0000150201007387 */ /* 0x0007e20000100000 */
[----:B------:R-:W-:Y:S01]  /*08c0*/  IMAD.U32 R15, RZ, RZ, UR21 ;  /* 0x00000015ff0f7e24 */ /* 0x000fe2000f8e00ff */
[----:B------:R-:W-:Y:S01]  /*08d0*/  ULDC.64 UR6, c[0x0][0x278] ;  /* 0x00009e0000067ab9 */ /* 0x000fe20000000a00 */
[----:B------:R-:W-:Y:S01]  /*08e0*/  IMAD.U32 R20, RZ, RZ, UR12 ;  /* 0x0000000cff147e24 */ /* 0x000fe2000f8e00ff */
[----:B------:R4:W-:Y:S01]  /*08f0*/  STL.64 [R1+0x28], R18 ;  /* 0x0000281201007387 */ /* 0x0009e20000100a00 */
[----:B------:R-:W-:Y:S01]  /*0900*/  ULDC.64 UR20, c[0x0][0x210] ;  /* 0x0000840000147ab9 */ /* 0x000fe20000000a00 */
[----:B------:R-:W-:Y:S01]  /*0910*/  LEA.HI R22, R23, R196, RZ, 0x6 ;  /* 0x000000c417167211 */ /* 0x000fe200078f30ff */
[----:B------:R-:W-:Y:S01]  /*0920*/  UIMAD UR20, UR22, UR20, URZ ;  /* 0x00000014161472a4 */ /* 0x000fe2000f8e023f */
[----:B------:R5:W-:Y:S01]  /*0930*/  STL.64 [R1+0x90], R10 ;  /* 0x0000900a01007387 */ /* 0x000be20000100a00 */
[----:B------:R-:W-:-:S02]  /*0940*/  SHF.R.S32.HI R0, RZ, 0x6, R0 ;  /* 0x00000006ff007819 */ /* 0x000fc40000011400 */
[----:B------:R-:W-:Y:S01]  /*0950*/  UIMAD UR21, UR19, UR21, UR20 ;  /* 0x00000015131572a4 */ /* 0x000fe2000f8e0214 */
[----:B------:R5:W-:Y:S01]  /*0960*/  STL [R1+0x40], R6 ;  /* 0x0000400601007387 */ /* 0x000be20000100800 */
[----:B------:R-:W-:Y:S01]  /*0970*/  SHF.R.S32.HI R22, RZ, 0x6, R22 ;  /* 0x00000006ff167819 */ /* 0x000fe20000011416 */
[--C-:B-1----:R-:W-:Y:S02]  /*0980*/  IMAD.WIDE.U32 R4, R9, c[0x0][0x288], R24.reuse ;  /* 0x0000a20009047a25 */ /* 0x102fe400078e0018 */
[----:B------:R1:W-:Y:S01]  /*0990*/  STL.64 [R1+0x78], R12 ;  /* 0x0000780c01007387 */ /* 0x0003e20000100a00 */
[----:B--2---:R-:W-:Y:S01]  /*09a0*/  LEA.HI R16, R23, R196, RZ, 0x3 ;  /* 0x000000c417107211 */ /* 0x004fe200078f18ff */
[----:B------:R-:W-:Y:S01]  /*09b0*/  IMAD.SHL.U32 R17, R22, 0x200, RZ ;  /* 0x0000020016117824 */ /* 0x000fe200078e00ff */
[----:B------:R-:W-:Y:S01]  /*09c0*/  IADD3 R5, R5, UR11, RZ ;  /* 0x0000000b05057c10 */ /* 0x000fe2000fffe0ff */
[----:B------:R-:W-:Y:S01]  /*09d0*/  USHF.R.S32.HI UR11, URZ, 0x1f, UR12 ;  /* 0x0000001f3f0b7899 */ /* 0x000fe2000801140c */
[----:B------:R-:W-:Y:S01]  /*09e0*/  STL [R1+0x68], R0 ;  /* 0x0000680001007387 */ /* 0x000fe20000100800 */
[----:B---3--:R-:W-:-:S02]  /*09f0*/  IMAD.WIDE.U32 R2, R9, c[0x0][0x270], R24 ;  /* 0x00009c0009027a25 */ /* 0x008fc400078e0018 */
[----:B------:R-:W-:Y:S01]  /*0a00*/  UIMAD UR6, UR11, UR6, URZ ;  /* 0x000000060b0672a4 */ /* 0x000fe2000f8e023f */
[----:B------:R2:W-:Y:S02]  /*0a10*/  STL [R1+0x80], R0 ;  /* 0x0000800001007387 */ /* 0x0005e40000100800 */
[----:B------:R-:W-:Y:S01]  /*0a20*/  IADD3 R3, R3, UR24, RZ ;  /* 0x0000001803037c10 */ /* 0x000fe2000fffe0ff */
[----:B------:R-:W-:Y:S01]  /*0a30*/  UIMAD UR20, UR12, UR7, UR6 ;  /* 0x000000070c1472a4 */ /* 0x000fe2000f8e0206 */
[----:B----4-:R-:W-:Y:S01]  /*0a40*/  LOP3.LUT R19, R16, 0xfffffff8, RZ, 0xc0, !PT ;  /* 0xfffffff810137812 */ /* 0x010fe200078ec0ff */
[----:B------:R3:W-:Y:S01]  /*0a50*/  STL.64 [R1+0x50], R14 ;  /* 0x0000500e01007387 */ /* 0x0007e20000100a00 */
[----:B------:R-:W-:Y:S01]  /*0a60*/  ULDC.64 UR6, c[0x0][0x290] ;  /* 0x0000a40000067ab9 */ /* 0x000fe20000000a00 */
[----:B-----5:R-:W-:Y:S01]  /*0a70*/  SHF.R.S32.HI R10, RZ, 0x3, R16 ;  /* 0x00000003ff0a7819 */ /* 0x020fe20000011410 */
[----:B------:R-:W-:Y:S01]  /*0a80*/  IMAD.WIDE.U32 R20, R20, c[0x0][0x278], R2 ;  /* 0x00009e0014147a25 */ /* 0x000fe200078e0002 */
[----:B------:R-:W-:-:S03]  /*0a90*/  UIMAD UR6, UR11, UR6, URZ ;  /* 0x000000060b0672a4 */ /* 0x000fc6000f8e023f */
[----:B------:R-:W-:Y:S01]  /*0aa0*/  IMAD.IADD R19, R196, 0x1, -R19 ;  /* 0x00000001c4137824 */ /* 0x000fe200078e0a13 */
[----:B------:R-:W-:Y:S01]  /*0ab0*/  UIMAD UR6, UR12, UR7, UR6 ;  /* 0x000000070c0672a4 */ /* 0x000fe2000f8e0206 */
[----:B------:R-:W-:Y:S02]  /*0ac0*/  IMAD.SHL.U32 R2, R10, 0x40, RZ ;  /* 0x000000400a027824 */ /* 0x000fe400078e00ff */
[----:B------:R-:W-:Y:S01]  /*0ad0*/  IMAD.U32 R6, RZ, RZ, UR12 ;  /* 0x0000000cff067e24 */ /* 0x000fe2000f8e00ff */
[----:B------:R-:W-:Y:S02]  /*0ae0*/  SHF.L.U32 R11, R19, 0x3, RZ ;  /* 0x00000003130b7819 */ /* 0x000fe400000006ff */
[----:B------:R-:W-:Y:S01]  /*0af0*/  LOP3.LUT R2, R2, 0x1c0, RZ, 0xc0, !PT ;  /* 0x000001c002027812 */ /* 0x000fe200078ec0ff */
[----:B------:R-:W-:Y:S01]  /*0b00*/  IMAD.WIDE.U32 R6, R6, c[0x0][0x290], R4 ;  /* 0x0000a40006067a25 */ /* 0x000fe200078e0004 */
[--C-:B------:R-:W-:Y:S02]  /*0b10*/  SHF.R.S32.HI R29, RZ, 0x1f, R11.reuse ;  /* 0x0000001fff1d7819 */ /* 0x100fe4000001140b */
[--C-:B------:R-:W-:Y:S01]  /*0b20*/  LOP3.LUT R4, R2, 0x38, R11.reuse, 0xf8, !PT ;  /* 0x0000003802047812 */ /* 0x100fe200078ef80b */
[----:B------:R-:W-:Y:S01]  /*0b30*/  IMAD.MOV.U32 R28, RZ, RZ, R11 ;  /* 0x000000ffff1c7224 */ /* 0x000fe200078e000b */
[----:B------:R-:W-:Y:S01]  /*0b40*/  SHF.R.U32.HI R2, RZ, 0x3, R2 ;  /* 0x00000003ff027819 */ /* 0x000fe20000011602 */
[----:B------:R-:W-:Y:S01]  /*0b50*/  IMAD.MOV.U32 R5, RZ, RZ, 0x2 ;  /* 0x00000002ff057424 */ /* 0x000fe200078e00ff */
[----:B------:R-:W-:Y:S01]  /*0b60*/  IADD3 R3, R7, UR6, RZ ;  /* 0x0000000607037c10 */ /* 0x000fe2000fffe0ff */
[----:B------:R-:W-:Y:S01]  /*0b70*/  IMAD.WIDE.U32 R26, R9, c[0x0][0x180], R28 ;  /* 0x00006000091a7a25 */ /* 0x000fe200078e001c */
[----:B-1----:R-:W-:Y:S01]  /*0b80*/  LEA R12, P0, R6, c[0x0][0x280], 0x2 ;  /* 0x0000a000060c7a11 */ /* 0x002fe200078010ff */
[----:B------:R-:W-:Y:S01]  /*0b90*/  ULDC.64 UR6, c[0x0][0x218] ;  /* 0x0000860000067ab9 */ /* 0x000fe20000000a00 */
[----:B------:R-:W-:Y:S01]  /*0ba0*/  LOP3.LUT R2, R17, R4, R2, 0xf6, !PT ;  /* 0x0000000411027212 */ /* 0x000fe200078ef602 */
[----:B------:R-:W-:Y:S01]  /*0bb0*/  IMAD.WIDE.U32 R8, R9, c[0x0][0x210], R28 ;  /* 0x0000840009087a25 */ /* 0x000fe200078e001c */
[----:B--2---:R-:W-:Y:S01]  /*0bc0*/  IADD3 R0, R21, UR20, RZ ;  /* 0x0000001415007c10 */ /* 0x004fe2000fffe0ff */
[----:B------:R-:W-:Y:S01]  /*0bd0*/  UIMAD UR6, UR11, UR6, URZ ;  /* 0x000000060b0672a4 */ /* 0x000fe2000f8e023f */
[----:B---3--:R-:W-:Y:S01]  /*0be0*/  LEA R14, P1, R20, c[0x0][0x258], 0x2 ;  /* 0x00009600140e7a11 */ /* 0x008fe200078210ff */
[----:B------:R-:W-:Y:S01]  /*0bf0*/  IMAD.WIDE.U32 R4, R2, R5, c[0x0][0x18] ;  /* 0x0000060002047625 */ /* 0x000fe200078e0005 */
[----:B------:R-:W-:Y:S01]  /*0c00*/  IADD3 R21, R9, UR21, RZ ;  /* 0x0000001509157c10 */ /* 0x000fe2000fffe0ff */
[----:B------:R-:W-:Y:S01]  /*0c10*/  ULDC.64 UR20, c[0x0][0x188] ;  /* 0x0000620000147ab9 */ /* 0x000fe20000000a00 */
[----:B------:R-:W-:Y:S01]  /*0c20*/  IADD3 R7, R27, UR23, RZ ;  /* 0x000000171b077c10 */ /* 0x000fe2000fffe0ff */
[----:B------:R-:W-:Y:S01]  /*0c30*/  UIMAD UR20, UR11, UR20, URZ ;  /* 0x000000140b1472a4 */ /* 0x000fe2000f8e023f */
[----:B------:R-:W-:Y:S01]  /*0c40*/  LEA.HI.X R13, R6, c[0x0][0x284], R3, 0x2, P0 ;  /* 0x0000a100060d7a11 */ /* 0x000fe200000f1403 */
[----:B------:R-:W-:Y:S01]  /*0c50*/  IMAD.MOV.U32 R6, RZ, RZ, R26 ;  /* 0x000000ffff067224 */ /* 0x000fe200078e001a */
[----:B------:R-:W-:Y:S01]  /*0c60*/  LEA.HI.X R15, R20, c[0x0][0x25c], R0, 0x2, P1 ;  /* 0x00009700140f7a11 */ /* 0x000fe200008f1400 */
[----:B------:R-:W-:Y:S01]  /*0c70*/  IMAD.U32 R3, RZ, RZ, UR12 ;  /* 0x0000000cff037e24 */ /* 0x000fe2000f8e00ff */
[----:B------:R-:W-:Y:S01]  /*0c80*/  UIMAD UR20, UR12, UR21, UR20 ;  /* 0x000000150c1472a4 */ /* 0x000fe2000f8e0214 */
[----:B------:R-:W-:Y:S01]  /*0c90*/  IMAD.MOV.U32 R20, RZ, RZ, R8 ;  /* 0x000000ffff147224 */ /* 0x000fe200078e0008 */
[C---:B------:R-:W-:Y:S01]  /*0ca0*/  IADD3 R8, P1, R4.reuse, 0x4080, RZ ;  /* 0x0000408004087810 */ /* 0x040fe20007f3e0ff */
[----:B------:R-:W-:Y:S01]  /*0cb0*/  IMAD.WIDE.U32 R30, R3, c[0x0][0x188], R6 ;  /* 0x00006200031e7a25 */ /* 0x000fe200078e0006 */
[----:B------:R-:W-:Y:S01]  /*0cc0*/  IADD3 R6, P0, R4, 0x8080, RZ ;  /* 0x0000808004067810 */ /* 0x000fe20007f1e0ff */
[----:B------:R-:W-:Y:S01]  /*0cd0*/  UIMAD UR6, UR12, UR7, UR6 ;  /* 0x000000070c0672a4 */ /* 0x000fe2000f8e0206 */
[----:B------:R-:W-:Y:S01]  /*0ce0*/  SHF.R.S32.HI R27, RZ, 0x1f, R10 ;  /* 0x0000001fff1b7819 */ /* 0x000fe2000001140a */
[--C-:B------:R-:W-:Y:S01]  /*0cf0*/  IMAD.X R9, RZ, RZ, R5.reuse, P1 ;  /* 0x000000ffff097224 */ /* 0x100fe200008e0605 */
[----:B------:R-:W-:Y:S01]  /*0d00*/  MOV R0, UR12 ;  /* 0x0000000c00007c02 */ /* 0x000fe20008000f00 */
[----:B------:R-:W-:Y:S01]  /*0d10*/  IMAD.X R7, RZ, RZ, R5, P0 ;  /* 0x000000ffff077224 */ /* 0x000fe200000e0605 */
[----:B------:R-:W-:Y:S01]  /*0d20*/  IADD3 R31, R31, UR20, RZ ;  /* 0x000000141f1f7c10 */ /* 0x000fe2000fffe0ff */
[C---:B------:R-:W-:Y:S01]  /*0d30*/  IMAD R5, R27.reuse, c[0x0][0x208], RZ ;  /* 0x000082001b057a24 */ /* 0x040fe200078e02ff */
[----:B------:R-:W-:Y:S01]  /*0d40*/  STL.64 [R1+0x70], R14 ;  /* 0x0000700e01007387 */ /* 0x000fe20000100a00 */
[----:B------:R-:W-:-:S02]  /*0d50*/  IMAD R3, R27, c[0x0][0x178], RZ ;  /* 0x00005e001b037a24 */ /* 0x000fc400078e02ff */
[----:B------:R-:W-:Y:S01]  /*0d60*/  IMAD.WIDE.U32 R20, R0, c[0x0][0x218], R20 ;  /* 0x0000860000147a25 */ /* 0x000fe200078e0014 */
[----:B------:R-:W-:Y:S03]  /*0d70*/  STL.64 [R1+0x38], R8 ;  /* 0x0000380801007387 */ /* 0x000fe60000100a00 */
[C---:B------:R-:W-:Y:S01]  /*0d80*/  IMAD R0, R10.reuse, c[0x0][0x20c], R5 ;  /* 0x000083000a007a24 */ /* 0x040fe200078e0205 */
[----:B------:R-:W-:Y:S01]  /*0d90*/  IADD3 R21, R21, UR6, RZ ;  /* 0x0000000615157c10 */ /* 0x000fe2000fffe0ff */
[C---:B------:R-:W-:Y:S01]  /*0da0*/  IMAD R3, R10.reuse, c[0x0][0x17c], R3 ;  /* 0x00005f000a037a24 */ /* 0x040fe200078e0203 */
[----:B------:R-:W-:Y:S01]  /*0db0*/  STL.64 [R1+0x60], R6 ;  /* 0x0000600601007387 */ /* 0x000fe20000100a00 */
[----:B------:R-:W-:Y:S01]  /*0dc0*/  IMAD.WIDE.U32 R4, R10, c[0x0][0x178], R30 ;  /* 0x00005e000a047a25 */ /* 0x000fe200078e001e */
[----:B------:R-:W-:Y:S02]  /*0dd0*/  ULDC.64 UR6, c[0x0][0x248] ;  /* 0x0000920000067ab9 */ /* 0x000fe40000000a00 */
[----:B------:R1:W-:Y:S01]  /*0de0*/  STL.64 [R1+0x88], R12 ;  /* 0x0000880c01007387 */ /* 0x0003e20000100a00 */
[----:B------:R-:W-:Y:S01]  /*0df0*/  IMAD.IADD R3, R5, 0x1, R3 ;  /* 0x0000000105037824 */ /* 0x000fe200078e0203 */
[----:B------:R-:W-:Y:S01]  /*0e00*/  LEA R32, P1, R4, c[0x0][0x160], 0x1 ;  /* 0x0000580004207a11 */ /* 0x000fe200078208ff */
[----:B------:R-:W-:Y:S01]  /*0e10*/  IMAD.WIDE.U32 R20, R10, c[0x0][0x208], R20 ;  /* 0x000082000a147a25 */ /* 0x000fe200078e0014 */
[----:B------:R-:W-:-:S02]  /*0e20*/  UISETP.NE.AND UP0, UPT, UR6, 0x1, UPT ;  /* 0x000000010600788c */ /* 0x000fc4000bf05270 */
[----:B------:R-:W-:Y:S01]  /*0e30*/  LEA.HI.X R33, R4, c[0x0][0x164], R3, 0x1, P1 ;  /* 0x0000590004217a11 */ /* 0x000fe200008f0c03 */
[----:B------:R-:W-:Y:S01]  /*0e40*/  IMAD.IADD R0, R21, 0x1, R0 ;  /* 0x0000000115007824 */ /* 0x000fe200078e0200 */
[C---:B------:R-:W-:Y:S01]  /*0e50*/  LEA R30, P0, R20.reuse, c[0x0][0x1f0], 0x1 ;  /* 0x00007c00141e7a11 */ /* 0x040fe200078008ff */
[----:B------:R-:W-:Y:S02]  /*0e60*/  UIMAD.WIDE.U32 UR20, UR19, UR7, URZ ;  /* 0x00000007131472a5 */ /* 0x000fe4000f8e003f */
[----:B------:R-:W-:Y:S01]  /*0e70*/  STL.64 [R1+0x30], R32 ;  /* 0x0000302001007387 */ /* 0x000fe20000100a00 */
[----:B------:R-:W-:Y:S01]  /*0e80*/  LEA.HI.X R31, R20, c[0x0][0x1f4], R0, 0x1, P0 ;  /* 0x00007d00141f7a11 */ /* 0x000fe200000f0c00 */
[----:B------:R-:W-:Y:S01]  /*0e90*/  ULDC UR6, c[0x0][0x250] ;  /* 0x0000940000067ab9 */ /* 0x000fe20000000800 */
[----:B------:R-:W-:Y:S01]  /*0ea0*/  MOV R0, 0xf60 ;  /* 0x00000f6000007802 */ /* 0x000fe20000000f00 */
[----:B------:R-:W-:Y:S02]  /*0eb0*/  UMOV UR7, UR19 ;  /* 0x0000001300077c82 */ /* 0x000fe40008000000 */
[----:B------:R2:W-:Y:S01]  /*0ec0*/  STL.64 [R1+0x58], R30 ;  /* 0x0000581e01007387 */ /* 0x0005e20000100a00 */
[----:B------:R-:W-:-:S04]  /*0ed0*/  @UP0 USHF.R.U32.HI UR7, URZ, UR6, UR21 ;  /* 0x000000063f070299 */ /* 0x000fc80008011615 */
[----:B------:R-:W-:Y:S01]  /*0ee0*/  USHF.R.S32.HI UR6, URZ, 0x1f, UR7 ;  /* 0x0000001f3f067899 */ /* 0x000fe20008011407 */
[----:B-1----:R-:W-:-:S04]  /*0ef0*/  LEA.HI R13, R23, R196, RZ, 0x5 ;  /* 0x000000c4170d7211 */ /* 0x002fc800078f28ff */
[----:B------:R-:W-:-:S04]  /*0f00*/  SHF.R.S32.HI R18, RZ, 0x5, R13 ;  /* 0x00000005ff127819 */ /* 0x000fc8000001140d */
[----:B------:R-:W-:-:S04]  /*0f10*/  LEA.HI R201, R13, R18, RZ, 0x1 ;  /* 0x000000120dc97211 */ /* 0x000fc800078f08ff */
[----:B------:R-:W-:Y:S01]  /*0f20*/  LOP3.LUT R201, R201, 0xfffffffe, RZ, 0xc0, !PT ;  /* 0xfffffffec9c97812 */ /* 0x000fe200078ec0ff */
[----:B--2---:R-:W-:-:S04]  /*0f30*/  IMAD.MOV.U32 R30, RZ, RZ, R196 ;  /* 0x000000ffff1e7224 */ /* 0x004fc800078e00c4 */
[----:B------:R-:W-:Y:S02]  /*0f40*/  IMAD.IADD R201, R18, 0x1, -R201 ;  /* 0x0000000112c97824 */ /* 0x000fe400078e0ac9 */
[----:B------:R-:W-:Y:S05]  /*0f50*/  CALL.REL.NOINC `($_ZN7cutlass13device_kernelIN5flash19enable_sm80_to_sm89INS1_16FlashAttnBwdSm80INS1_25CollectiveMainloopBwdSm80ILi2ELi2EN4cute5tupleIJNS5_1CILi64EEENS7_ILi128EEES8_EEENS_10bfloat16_tEfNS_4arch4Sm80ELb0ELb1ELb1ELb0ELb0ELb0ELb0ELb0ELi2ELi2ELi4ELi2ELb1EEENS1_21CollectiveEpilogueBwdISA_SB_SD_Li256ELb0ELb0ELi2EEENS1_19SingleTileSchedulerILb0ELb0ELb0ELi128EEEEEEEEEvNT_6ParamsE$_ZZN4cute7idx2crdINS_5tupleIJiEEENS1_IJNS1_IJNS1_IJNS_1CILi8EEENS3_ILi2EEEEEES5_S5_NS3_ILi4EEEEEEEEEEEDaRKT_RKT0_ENKUlRKT_RKT0_E_clIiS8_EEDaSI_SL_) ;  /* 0x0000974000007944 */ /* 0x000fea0003c00000 */
[----:B------:R-:W-:Y:S01]  /*0f60*/  LEA.HI R20, R23, R196, RZ, 0x4 ;  /* 0x000000c417147211 */ /* 0x000fe200078f20ff */
[----:B-----5:R-:W-:Y:S02]  /*0f70*/  IMAD.SHL.U32 R182, R3, 0x40, RZ ;  /* 0x0000004003b67824 */ /* 0x020fe400078e00ff */
[----:B------:R-:W-:Y:S01]  /*0f80*/  IMAD.SHL.U32 R21, R201, 0x400, RZ ;  /* 0x00000400c9157824 */ /* 0x000fe200078e00ff */
[----:B------:R-:W-:Y:S01]  /*0f90*/  LOP3.LUT R5, R20, 0xfffffff0, RZ, 0xc0, !PT ;  /* 0xfffffff014057812 */ /* 0x000fe200078ec0ff */
[----:B------:R-:W-:Y:S01]  /*0fa0*/  IMAD.MOV.U32 R191, RZ, RZ, R3 ;  /* 0x000000ffffbf7224 */ /* 0x000fe200078e0003 */
[----:B------:R-:W-:Y:S01]  /*0fb0*/  LOP3.LUT R182, R182, 0x1c0, RZ, 0xc0, !PT ;  /* 0x000001c0b6b67812 */ /* 0x000fe200078ec0ff */
[----:B------:R-:W-:Y:S02]  /*0fc0*/  IMAD.MOV.U32 R30, RZ, RZ, R196 ;  /* 0x000000ffff1e7224 */ /* 0x000fe400078e00c4 */
[----:B------:R-:W-:-:S05]  /*0fd0*/  IMAD.IADD R5, R196, 0x1, -R5 ;  /* 0x00000001c4057824 */ /* 0x000fca00078e0a05 */
[----:B------:R-:W-:-:S04]  /*0fe0*/  SHF.R.S32.HI R180, RZ, 0x1f, R5 ;  /* 0x0000001fffb47819 */ /* 0x000fc80000011405 */
[----:B------:R-:W-:Y:S01]  /*0ff0*/  LEA.HI R180, R180, R5, RZ, 0x3 ;  /* 0x00000005b4b47211 */ /* 0x000fe200078f18ff */
[----:B------:R-:W-:-:S04]  /*1000*/  IMAD.SHL.U32 R5, R8, 0x8, RZ ;  /* 0x0000000808057824 */ /* 0x000fc800078e00ff */
[----:B------:R-:W-:Y:S01]  /*1010*/  IMAD.SHL.U32 R180, R180, 0x40, RZ ;  /* 0x00000040b4b47824 */ /* 0x000fe200078e00ff */
[----:B------:R-:W-:Y:S02]  /*1020*/  LOP3.LUT R0, R182, 0x8, R5, 0xf8, !PT ;  /* 0x00000008b6007812 */ /* 0x000fe400078ef805 */
[----:B------:R-:W-:Y:S02]  /*1030*/  SHF.R.U32.HI R182, RZ, 0x3, R182 ;  /* 0x00000003ffb67819 */ /* 0x000fe400000116b6 */
[----:B------:R-:W-:-:S05]  /*1040*/  LOP3.LUT R180, R180, 0xfffffe00, RZ, 0xc0, !PT ;  /* 0xfffffe00b4b47812 */ /* 0x000fca00078ec0ff */
[----:B------:R-:W-:-:S05]  /*1050*/  IMAD.IADD R179, R180, 0x1, R21 ;  /* 0x00000001b4b37824 */ /* 0x000fca00078e0215 */
[----:B------:R-:W-:Y:S02]  /*1060*/  LOP3.LUT R182, R179, R0, R182, 0xf6, !PT ;  /* 0x00000000b3b67212 */ /* 0x000fe400078ef6b6 */
[----:B------:R-:W-:Y:S02]  /*1070*/  MOV R0, 0x1090 ;  /* 0x0000109000007802 */ /* 0x000fe40000000f00 */
[----:B--2---:R-:W-:Y:S05]  /*1080*/  CALL.REL.NOINC `($_ZN7cutlass13device_kernelIN5flash19enable_sm80_to_sm89INS1_16FlashAttnBwdSm80INS1_25CollectiveMainloopBwdSm80ILi2ELi2EN4cute5tupleIJNS5_1CILi64EEENS7_ILi128EEES8_EEENS_10bfloat16_tEfNS_4arch4Sm80ELb0ELb1ELb1ELb0ELb0ELb0ELb0ELb0ELi2ELi2ELi4ELi2ELb1EEENS1_21CollectiveEpilogueBwdISA_SB_SD_Li256ELb0ELb0ELi2EEENS1_19SingleTileSchedulerILb0ELb0ELb0ELi128EEEEEEEEEvNT_6ParamsE$_ZZN4cute7idx2crdINS_5tupleIJiEEENS1_IJNS1_IJNS1_IJNS_1CILi8EEENS3_ILi2EEEEEES5_S5_NS3_ILi4EEEEEEEEEEEDaRKT_RKT0_ENKUlRKT_RKT0_E_clIiS8_EEDaSI_SL_) ;  /* 0x0000961000007944 */ /* 0x004fea0003c00000 */
[----:B------:R-:W-:Y:S01]  /*1090*/  LEA.HI R0, R23, R196, RZ, 0x2 ;  /* 0x000000c417007211 */ /* 0x000fe200078f10ff */
[----:B------:R-:W-:Y:S01]  /*10a0*/  IMAD.SHL.U32 R18, R18, 0x10, RZ ;  /* 0x0000001012127824 */ /* 0x000fe200078e00ff */
[----:B------:R-:W-:Y:S01]  /*10b0*/  SHF.R.S32.HI R5, RZ, 0x4, R20 ;  /* 0x00000004ff057819 */ /* 0x000fe20000011414 */
[----:B-----5:R-:W-:Y:S01]  /*10c0*/  IMAD.SHL.U32 R173, R8, 0x8, RZ ;  /* 0x0000000808ad7824 */ /* 0x020fe200078e00ff */
[----:B------:R-:W-:Y:S01]  /*10d0*/  LOP3.LUT R7, R0, 0x7ffffffc, RZ, 0xc0, !PT ;  /* 0x7ffffffc00077812 */ /* 0x000fe200078ec0ff */
[----:B------:R-:W-:Y:S01]  /*10e0*/  IMAD.SHL.U32 R8, R22, 0x8, RZ ;  /* 0x0000000816087824 */ /* 0x000fe200078e00ff */
[--C-:B------:R-:W-:Y:S01]  /*10f0*/  SHF.R.S32.HI R23, RZ, 0x2, R0.reuse ;  /* 0x00000002ff177819 */ /* 0x100fe20000011400 */
[----:B------:R-:W-:Y:S01]  /*1100*/  IMAD.MOV.U32 R186, RZ, RZ, R3 ;  /* 0x000000ffffba7224 */ /* 0x000fe200078e0003 */
[----:B------:R-:W-:Y:S01]  /*1110*/  SHF.R.S32.HI R0, RZ, 0x1f, R0 ;  /* 0x0000001fff007819 */ /* 0x000fe20000011400 */
[----:B------:R-:W-:Y:S01]  /*1120*/  IMAD.IADD R200, R196, 0x1, -R7 ;  /* 0x00000001c4c87824 */ /* 0x000fe200078e0a07 */
[----:B------:R-:W-:Y:S01]  /*1130*/  LEA.HI R184, R20, R5, RZ, 0x1 ;  /* 0x0000000514b87211 */ /* 0x000fe200078f08ff */
[----:B------:R-:W-:Y:S01]  /*1140*/  IMAD.SHL.U32 R7, R19, 0x40, RZ ;  /* 0x0000004013077824 */ /* 0x000fe200078e00ff */
[----:B------:R-:W-:Y:S01]  /*1150*/  LEA.HI R0, R0, R23, RZ, 0x3 ;  /* 0x0000001700007211 */ /* 0x000fe200078f18ff */
[----:B------:R-:W-:Y:S01]  /*1160*/  IMAD R200, R200, 0x2, R21 ;  /* 0x00000002c8c87824 */ /* 0x000fe200078e0215 */
[----:B------:R-:W-:-:S02]  /*1170*/  LOP3.LUT R184, R184, 0xfffffffe, RZ, 0xc0, !PT ;  /* 0xfffffffeb8b87812 */ /* 0x000fc400078ec0ff */
[----:B------:R-:W-:Y:S02]  /*1180*/  LOP3.LUT R0, R0, 0xfffffff8, RZ, 0xc0, !PT ;  /* 0xfffffff800007812 */ /* 0x000fe400078ec0ff */
[----:B------:R-:W-:Y:S01]  /*1190*/  LOP3.LUT R7, R7, 0x1c0, RZ, 0xc0, !PT ;  /* 0x000001c007077812 */ /* 0x000fe200078ec0ff */
[----:B------:R-:W-:Y:S02]  /*11a0*/  IMAD.IADD R184, R5, 0x1, -R184 ;  /* 0x0000000105b87824 */ /* 0x000fe400078e0ab8 */
[----:B------:R-:W-:Y:S01]  /*11b0*/  IMAD.IADD R23, R23, 0x1, -R0 ;  /* 0x0000000117177824 */ /* 0x000fe200078e0a00 */
[----:B------:R-:W-:Y:S01]  /*11c0*/  LOP3.LUT R9, R7, 0x30, R18, 0xf8, !PT ;  /* 0x0000003007097812 */ /* 0x000fe200078ef812 */
[----:B------:R-:W-:Y:S02]  /*11d0*/  IMAD.SHL.U32 R0, R3, 0x40, RZ ;  /* 0x0000004003007824 */ /* 0x000fe400078e00ff */
[----:B------:R-:W-:Y:S01]  /*11e0*/  IMAD.SHL.U32 R5, R23, 0x40, RZ ;  /* 0x0000004017057824 */ /* 0x000fe200078e00ff */
[----:B------:R-:W-:Y:S01]  /*11f0*/  LOP3.LUT R4, R9, 0x8, R16, 0xf8, !PT ;  /* 0x0000000809047812 */ /* 0x000fe200078ef810 */
[----:B------:R-:W-:Y:S01]  /*1200*/  IMAD R6, R184, 0x800, R17 ;  /* 0x00000800b8067824 */ /* 0x000fe200078e0211 */
[----:B------:R-:W-:Y:S01]  /*1210*/  LOP3.LUT R0, R0, 0x1c0, RZ, 0xc0, !PT ;  /* 0x000001c000007812 */ /* 0x000fe200078ec0ff */
[----:B------:R-:W-:Y:S01]  /*1220*/  IMAD.MOV.U32 R3, RZ, RZ, R196 ;  /* 0x000000ffff037224 */ /* 0x000fe200078e00c4 */
[----:B------:R-:W-:-:S02]  /*1230*/  LOP3.LUT R5, R5, 0x1c0, RZ, 0xc0, !PT ;  /* 0x000001c005057812 */ /* 0x000fc400078ec0ff */
[----:B------:R-:W-:Y:S02]  /*1240*/  LOP3.LUT R16, R7, 0x8, R16, 0xf8, !PT ;  /* 0x0000000807107812 */ /* 0x000fe400078ef810 */
[----:B------:R-:W-:Y:S02]  /*1250*/  LOP3.LUT R8, R5, 0x18, R8, 0xf8, !PT ;  /* 0x0000001805087812 */ /* 0x000fe400078ef808 */
[----:B------:R-:W-:Y:S02]  /*1260*/  SHF.R.U32.HI R7, RZ, 0x3, R7 ;  /* 0x00000003ff077819 */ /* 0x000fe40000011607 */
[----:B------:R-:W-:Y:S02]  /*1270*/  SHF.R.U32.HI R5, RZ, 0x3, R5 ;  /* 0x00000003ff057819 */ /* 0x000fe40000011605 */
[----:B------:R-:W-:Y:S02]  /*1280*/  LOP3.LUT R173, R0, 0x8, R173, 0xf8, !PT ;  /* 0x0000000800ad7812 */ /* 0x000fe400078ef8ad */
[----:B------:R-:W-:-:S02]  /*1290*/  SHF.R.U32.HI R0, RZ, 0x3, R0 ;  /* 0x00000003ff007819 */ /* 0x000fc40000011600 */
[----:B------:R-:W-:Y:S02]  /*12a0*/  LOP3.LUT R185, R16, R7, RZ, 0x3c, !PT ;  /* 0x0000000710b97212 */ /* 0x000fe400078e3cff */
[----:B------:R-:W-:Y:S02]  /*12b0*/  LOP3.LUT R5, R8, R5, RZ, 0x3c, !PT ;  /* 0x0000000508057212 */ /* 0x000fe400078e3cff */
[----:B------:R-:W-:Y:S01]  /*12c0*/  LOP3.LUT R173, R179, R173, R0, 0xf6, !PT ;  /* 0x000000adb3ad7212 */ /* 0x000fe200078ef600 */
[----:B------:R-:W-:Y:S01]  /*12d0*/  IMAD.IADD R185, R6, 0x1, R185 ;  /* 0x0000000106b97824 */ /* 0x000fe200078e02b9 */
[----:B------:R-:W-:Y:S01]  /*12e0*/  LOP3.LUT R17, R4, R7, RZ, 0x3c, !PT ;  /* 0x0000000704117212 */ /* 0x000fe200078e3cff */
[----:B------:R-:W-:Y:S01]  /*12f0*/  IMAD.IADD R200, R200, 0x1, R5 ;  /* 0x00000001c8c87824 */ /* 0x000fe200078e0205 */
[----:B------:R-:W-:Y:S02]  /*1300*/  MOV R0, 0x1320 ;  /* 0x0000132000007802 */ /* 0x000fe40000000f00 */
[----:B--2---:R-:W-:Y:S05]  /*1310*/  CALL.REL.NOINC `($_ZN7cutlass13device_kernelIN5flash19enable_sm80_to_sm89INS1_16FlashAttnBwdSm80INS1_25CollectiveMainloopBwdSm80ILi2ELi2EN4cute5tupleIJNS5_1CILi64EEENS7_ILi128EEES8_EEENS_10bfloat16_tEfNS_4arch4Sm80ELb0ELb1ELb1ELb0ELb0ELb0ELb0ELb0ELi2ELi2ELi4ELi2ELb1EEENS1_21CollectiveEpilogueBwdISA_SB_SD_Li256ELb0ELb0ELi2EEENS1_19SingleTileSchedulerILb0ELb0ELb0ELi128EEEEEEEEEvNT_6ParamsE$_ZZN4cute7idx2crdINS_5tupleIJiEEENS1_IJNS1_IJNS1_IJNS_1CILi8EEENS3_ILi2EEEEEES5_NS3_ILi4EEES5_EEEEEEEEDaRKT_RKT0_ENKUlRKT_RKT0_E_clIiS8_EEDaSI_SL_) ;  /* 0x0000868000007944 */ /* 0x004fea0003c00000 */
[----:B------:R-:W-:Y:S02]  /*1320*/  IMAD.SHL.U32 R181, R20, 0x40, RZ ;  /* 0x0000004014b57824 */ /* 0x000fe400078e00ff */
[----:B------:R-:W-:-:S02]  /*1330*/  IMAD.SHL.U32 R0, R8, 0x10, RZ ;  /* 0x0000001008007824 */ /* 0x000fc400078e00ff */
[----:B------:R-:W-:Y:S01]  /*1340*/  IMAD.SHL.U32 R7, R7, 0x8, RZ ;  /* 0x0000000807077824 */ /* 0x000fe200078e00ff */
[----:B------:R-:W-:Y:S01]  /*1350*/  LOP3.LUT R181, R181, 0x1c0, RZ, 0xc0, !PT ;  /* 0x000001c0b5b57812 */ /* 0x000fe200078ec0ff */
[----:B------:R-:W-:Y:S02]  /*1360*/  IMAD.MOV.U32 R16, RZ, RZ, R20 ;  /* 0x000000ffff107224 */ /* 0x000fe400078e0014 */
[----:B------:R-:W-:Y:S01]  /*1370*/  IMAD.MOV.U32 R3, RZ, RZ, R196 ;  /* 0x000000ffff037224 */ /* 0x000fe200078e00c4 */
[----:B------:R-:W-:Y:S02]  /*1380*/  LOP3.LUT R0, R181, 0x10, R0, 0xf8, !PT ;  /* 0x00000010b5007812 */ /* 0x000fe400078ef800 */
[----:B------:R-:W-:Y:S02]  /*1390*/  SHF.R.U32.HI R181, RZ, 0x3, R181 ;  /* 0x00000003ffb57819 */ /* 0x000fe400000116b5 */
[----:B------:R-:W-:-:S04]  /*13a0*/  LOP3.LUT R0, R0, 0x8, R7, 0xf8, !PT ;  /* 0x0000000800007812 */ /* 0x000fc800078ef807 */
[----:B------:R-:W-:Y:S02]  /*13b0*/  LOP3.LUT R181, R180, R0, R181, 0xf6, !PT ;  /* 0x00000000b4b57212 */ /* 0x000fe400078ef6b5 */
[----:B------:R-:W-:Y:S02]  /*13c0*/  MOV R0, 0x13e0 ;  /* 0x000013e000007802 */ /* 0x000fe40000000f00 */
[----:B--2---:R-:W-:Y:S05]  /*13d0*/  CALL.REL.NOINC `($_ZN7cutlass13device_kernelIN5flash19enable_sm80_to_sm89INS1_16FlashAttnBwdSm80INS1_25CollectiveMainloopBwdSm80ILi2ELi2EN4cute5tupleIJNS5_1CILi64EEENS7_ILi128EEES8_EEENS_10bfloat16_tEfNS_4arch4Sm80ELb0ELb1ELb1ELb0ELb0ELb0ELb0ELb0ELi2ELi2ELi4ELi2ELb1EEENS1_21CollectiveEpilogueBwdISA_SB_SD_Li256ELb0ELb0ELi2EEENS1_19SingleTileSchedulerILb0ELb0ELb0ELi128EEEEEEEEEvNT_6ParamsE$_ZZN4cute7idx2crdINS_5tupleIJiEEENS1_IJNS1_IJNS1_IJNS_1CILi8EEENS3_ILi2EEEEEES5_NS3_ILi4EEES5_EEEEEEEEDaRKT_RKT0_ENKUlRKT_RKT0_E_clIiS8_EEDaSI_SL_) ;  /* 0x000085c000007944 */ /* 0x004fea0003c00000 */
[----:B------:R-:W-:Y:S01]  /*13e0*/  IMAD.SHL.U32 R3, R20, 0x40, RZ ;  /* 0x0000004014037824 */ /* 0x000fe200078e00ff */
[----:B------:R-:W-:Y:S01]  /*13f0*/  MOV R0, 0x1490 ;  /* 0x0000149000007802 */ /* 0x000fe20000000f00 */
[----:B------:R-:W-:Y:S02]  /*1400*/  IMAD.SHL.U32 R172, R8, 0x10, RZ ;  /* 0x0000001008ac7824 */ /* 0x000fe400078e00ff */
[----:B------:R-:W-:Y:S01]  /*1410*/  IMAD.SHL.U32 R5, R7, 0x8, RZ ;  /* 0x0000000807057824 */ /* 0x000fe200078e00ff */
[----:B------:R-:W-:Y:S01]  /*1420*/  LOP3.LUT R3, R3, 0x1c0, RZ, 0xc0, !PT ;  /* 0x000001c003037812 */ /* 0x000fe200078ec0ff */
[----:B------:R-:W-:-:S03]  /*1430*/  IMAD.MOV.U32 R30, RZ, RZ, R196 ;  /* 0x000000ffff1e7224 */ /* 0x000fc600078e00c4 */
[----:B------:R-:W-:Y:S02]  /*1440*/  LOP3.LUT R172, R3, 0x10, R172, 0xf8, !PT ;  /* 0x0000001003ac7812 */ /* 0x000fe400078ef8ac */
[----:B------:R-:W-:Y:S02]  /*1450*/  SHF.R.U32.HI R3, RZ, 0x3, R3 ;  /* 0x00000003ff037819 */ /* 0x000fe40000011603 */
[----:B------:R-:W-:-:S04]  /*1460*/  LOP3.LUT R172, R172, 0x8, R5, 0xf8, !PT ;  /* 0x00000008acac7812 */ /* 0x000fc800078ef805 */
[----:B------:R-:W-:Y:S02]  /*1470*/  LOP3.LUT R172, R180, R172, R3, 0xf6, !PT ;  /* 0x000000acb4ac7212 */ /* 0x000fe400078ef603 */
[----:B--2---:R-:W-:Y:S05]  /*1480*/  CALL.REL.NOINC `($_ZN7cutlass13device_kernelIN5flash19enable_sm80_to_sm89INS1_16FlashAttnBwdSm80INS1_25CollectiveMainloopBwdSm80ILi2ELi2EN4cute5tupleIJNS5_1CILi64EEENS7_ILi128EEES8_EEENS_10bfloat16_tEfNS_4arch4Sm80ELb0ELb1ELb1ELb0ELb0ELb0ELb0ELb0ELi2ELi2ELi4ELi2ELb1EEENS1_21CollectiveEpilogueBwdISA_SB_SD_Li256ELb0ELb0ELi2EEENS1_19SingleTileSchedulerILb0ELb0ELb0ELi128EEEEEEEEEvNT_6ParamsE$_ZZN4cute7idx2crdINS_5tupleIJiEEENS1_IJNS1_IJNS1_IJNS_1CILi8EEENS3_ILi2EEEEEES5_S5_NS3_ILi4EEEEEEEEEEEDaRKT_RKT0_ENKUlRKT_RKT0_E_clIiS8_EEDaSI_SL_) ;  /* 0x0000921000007944 */ /* 0x004fea0003c00000 */
[----:B-----5:R-:W-:Y:S01]  /*1490*/  IMAD.SHL.U32 R0, R3, 0x40, RZ ;  /* 0x0000004003007824 */ /* 0x020fe200078e00ff */
[----:B------:R-:W-:Y:S01]  /*14a0*/  UIADD3 UR36, UP4, UR16, 0x14, URZ ;  /* 0x0000001410247890 */ /* 0x000fe2000ff9e03f */
[----:B------:R-:W-:Y:S01]  /*14b0*/  IMAD.SHL.U32 R8, R8, 0x8, RZ ;  /* 0x0000000808087824 */ /* 0x000fe200078e00ff */
[----:B------:R-:W-:Y:S01]  /*14c0*/  UIADD3 UR34, UP3, UR16, 0x15, URZ ;  /* 0x0000001510227890 */ /* 0x000fe2000ff7e03f */
[----:B------:R-:W-:Y:S01]  /*14d0*/  MOV R18, R3 ;  /* 0x0000000300127202 */ /* 0x000fe20000000f00 */
[----:B------:R-:W-:Y:S01]  /*14e0*/  UIADD3 UR18, UP2, UR16, 0x18, URZ ;  /* 0x0000001810127890 */ /* 0x000fe2000ff5e03f */
[----:B------:R-:W-:Y:S01]  /*14f0*/  LOP3.LUT R5, R0, 0x1c0, RZ, 0xc0, !PT ;  /* 0x000001c000057812 */ /* 0x000fe200078ec0ff */
[----:B------:R-:W-:Y:S01]  /*1500*/  UIADD3 UR20, UP1, UR16, 0x38, URZ ;  /* 0x0000003810147890 */ /* 0x000fe2000ff3e03f */
[----:B------:R-:W-:Y:S01]  /*1510*/  IMAD.MOV.U32 R30, RZ, RZ, R196 ;  /* 0x000000ffff1e7224 */ /* 0x000fe200078e00c4 */
[----:B------:R-:W-:Y:S01]  /*1520*/  UIADD3 UR22, UP0, UR16, 0x40, URZ ;  /* 0x0000004010167890 */ /* 0x000fe2000ff1e03f */
[----:B------:R-:W-:Y:S01]  /*1530*/  LOP3.LUT R8, R5, 0x8, R8, 0xf8, !PT ;  /* 0x0000000805087812 */ /* 0x000fe200078ef808 */
[----:B------:R-:W-:Y:S01]  /*1540*/  UIADD3.X UR35, URZ, UR13, URZ, UP4, !UPT ;  /* 0x0000000d3f237290 */ /* 0x000fe2000a7fe43f */
[----:B------:R-:W-:Y:S01]  /*1550*/  SHF.R.U32.HI R5, RZ, 0x3, R5 ;  /* 0x00000003ff057819 */ /* 0x000fe20000011605 */
[----:B------:R-:W-:Y:S01]  /*1560*/  UIADD3.X UR33, URZ, UR13, URZ, UP3, !UPT ;  /* 0x0000000d3f217290 */ /* 0x000fe20009ffe43f */
[----:B------:R-:W-:Y:S01]  /*1570*/  IMAD.U32 R34, RZ, RZ, UR36 ;  /* 0x00000024ff227e24 */ /* 0x000fe2000f8e00ff */
[----:B------:R-:W-:Y:S01]  /*1580*/  UIADD3.X UR17, URZ, UR13, URZ, UP2, !UPT ;  /* 0x0000000d3f117290 */ /* 0x000fe200097fe43f */
[----:B------:R-:W-:Y:S01]  /*1590*/  LOP3.LUT R179, R179, R8, R5, 0xf6, !PT ;  /* 0x00000008b3b37212 */ /* 0x000fe200078ef605 */
[----:B------:R-:W-:Y:S01]  /*15a0*/  UIADD3.X UR19, URZ, UR13, URZ, UP1, !UPT ;  /* 0x0000000d3f137290 */ /* 0x000fe20008ffe43f */
[----:B------:R-:W-:Y:S01]  /*15b0*/  MOV R32, UR34 ;  /* 0x0000002200207c02 */ /* 0x000fe20008000f00 */
[----:B------:R-:W-:Y:S01]  /*15c0*/  UIADD3.X UR21, URZ, UR13, URZ, UP0, !UPT ;  /* 0x0000000d3f157290 */ /* 0x000fe200087fe43f */
[----:B------:R-:W-:Y:S01]  /*15d0*/  IMAD.U32 R35, RZ, RZ, UR35 ;  /* 0x00000023ff237e24 */ /* 0x000fe2000f8e00ff */
[----:B------:R-:W-:Y:S01]  /*15e0*/  UIADD3 UR24, UP6, UR16, 0x60, URZ ;  /* 0x0000006010187890 */ /* 0x000fe2000ffde03f */
[----:B------:R-:W-:Y:S01]  /*15f0*/  MOV R33, UR33 ;  /* 0x0000002100217c02 */ /* 0x000fe20008000f00 */
[----:B------:R-:W-:Y:S01]  /*1600*/  UIADD3 UR26, UP5, UR16, 0x78, URZ ;  /* 0x00000078101a7890 */ /* 0x000fe2000ffbe03f */
[----:B------:R-:W-:Y:S01]  /*1610*/  MOV R0, 0x16b0 ;  /* 0x000016b000007802 */ /* 0x000fe20000000f00 */
[----:B------:R-:W-:-:S02]  /*1620*/  UIADD3 UR28, UP2, UR16, 0x80, URZ ;  /* 0x00000080101c7890 */ /* 0x000fc4000ff5e03f */
[----:B------:R-:W-:Y:S02]  /*1630*/  UIADD3 UR30, UP1, UR16, 0x90, URZ ;  /* 0x00000090101e7890 */ /* 0x000fe4000ff3e03f */
[----:B------:R-:W-:Y:S02]  /*1640*/  UIADD3 UR32, UP0, UR16, 0x68, URZ ;  /* 0x0000006810207890 */ /* 0x000fe4000ff1e03f */
[----:B------:R-:W-:Y:S02]  /*1650*/  UIADD3.X UR23, URZ, UR13, URZ, UP6, !UPT ;  /* 0x0000000d3f177290 */ /* 0x000fe4000b7fe43f */
[----:B------:R-:W-:Y:S02]  /*1660*/  UIADD3.X UR25, URZ, UR13, URZ, UP5, !UPT ;  /* 0x0000000d3f197290 */ /* 0x000fe4000affe43f */
[----:B------:R-:W-:Y:S02]  /*1670*/  UIADD3.X UR27, URZ, UR13, URZ, UP2, !UPT ;  /* 0x0000000d3f1b7290 */ /* 0x000fe400097fe43f */
[----:B------:R-:W-:-:S02]  /*1680*/  UIADD3.X UR29, URZ, UR13, URZ, UP1, !UPT ;  /* 0x0000000d3f1d7290 */ /* 0x000fc40008ffe43f */
[----:B------:R-:W-:-:S07]  /*1690*/  UIADD3.X UR31, URZ, UR13, URZ, UP0, !UPT ;  /* 0x0000000d3f1f7290 */ /* 0x000fce00087fe43f */
[----:B--2---:R-:W-:Y:S05]  /*16a0*/  CALL.REL.NOINC `($_ZN7cutlass13device_kernelIN5flash19enable_sm80_to_sm89INS1_16FlashAttnBwdSm80INS1_25CollectiveMainloopBwdSm80ILi2ELi2EN4cute5tupleIJNS5_1CILi64EEENS7_ILi128EEES8_EEENS_10bfloat16_tEfNS_4arch4Sm80ELb0ELb1ELb1ELb0ELb0ELb0ELb0ELb0ELi2ELi2ELi4ELi2ELb1EEENS1_21CollectiveEpilogueBwdISA_SB_SD_Li256ELb0ELb0ELi2EEENS1_19SingleTileSchedulerILb0ELb0ELb0ELi128EEEEEEEEEvNT_6ParamsE$_ZZN4cute7idx2crdINS_5tupleIJiEEENS1_IJNS1_IJNS1_IJNS_1CILi8EEENS3_ILi2EEEEEES5_S5_NS3_ILi4EEEEEEEEEEEDaRKT_RKT0_ENKUlRKT_RKT0_E_clIiS8_EEDaSI_SL_) ;  /* 0x00008ff000007944 */ /* 0x004fea0003c00000 */
[----:B------:R-:W3:Y:S01]  /*16b0*/  LDL R194, [R1+0x10] ;  /* 0x0000100001c27983 */ /* 0x000ee20000100800 */
[----:B------:R-:W-:-:S03]  /*16c0*/  ULDC.64 UR4, c[0x0][0x1e0] ;  /* 0x0000780000047ab9 */ /* 0x000fc60000000a00 */
[----:B------:R1:W5:Y:S01]  /*16d0*/  LDL R199, [R1+0xc] ;  /* 0x00000c0001c77983 */ /* 0x0003620000100800 */
[----:B------:R-:W-:Y:S01]  /*16e0*/  UIMAD UR4, UR6, UR4, URZ ;  /* 0x00000004060472a4 */ /* 0x000fe2000f8e023f */
[----:B------:R-:W-:Y:S01]  /*16f0*/  IMAD.U32 R4, RZ, RZ, UR7 ;  /* 0x00000007ff047e24 */ /* 0x000fe2000f8e00ff */
[----:B------:R-:W-:Y:S01]  /*1700*/  MOV R26, R10 ;  /* 0x0000000a001a7202 */ /* 0x000fe20000000f00 */
[----:B------:R-:W-:Y:S01]  /*1710*/  IMAD.MOV.U32 R14, RZ, RZ, R11 ;  /* 0x000000ffff0e7224 */ /* 0x000fe200078e000b */
[----:B------:R-:W-:Y:S01]  /*1720*/  UIMAD UR33, UR7, UR5, UR4 ;  /* 0x00000005072172a4 */ /* 0x000fe2000f8e0204 */
[----:B------:R-:W-:Y:S01]  /*1730*/  IMAD.MOV.U32 R15, RZ, RZ, R29 ;  /* 0x000000ffff0f7224 */ /* 0x000fe200078e001d */
[----:B------:R-:W-:Y:S01]  /*1740*/  STL.64 [R1+0x100], R32 ;  /* 0x0001002001007387 */ /* 0x000fe20000100a00 */
[----:B------:R-:W-:Y:S01]  /*1750*/  ULDC.64 UR4, c[0x0][0x1b0] ;  /* 0x00006c0000047ab9 */ /* 0x000fe20000000a00 */
[----:B------:R-:W-:Y:S01]  /*1760*/  IMAD.U32 R0, RZ, RZ, UR7 ;  /* 0x00000007ff007e24 */ /* 0x000fe2000f8e00ff */
[----:B------:R-:W-:Y:S01]  /*1770*/  UIMAD UR4, UR6, UR4, URZ ;  /* 0x00000004060472a4 */ /* 0x000fe2000f8e023f */
[--C-:B------:R-:W-:Y:S01]  /*1780*/  IMAD.WIDE.U32 R4, R4, c[0x0][0x1e0], R14.reuse ;  /* 0x0000780004047a25 */ /* 0x100fe200078e000e */
[----:B------:R4:W-:Y:S01]  /*1790*/  STL.64 [R1+0x158], R32 ;  /* 0x0001582001007387 */ /* 0x0009e20000100a00 */
[----:B------:R-:W-:Y:S01]  /*17a0*/  LOP3.LUT R13, R13, 0xffffffe0, RZ, 0xc0, !PT ;  /* 0xffffffe00d0d7812 */ /* 0x000fe200078ec0ff */
[----:B------:R-:W-:Y:S01]  /*17b0*/  UIMAD UR7, UR7, UR5, UR4 ;  /* 0x00000005070772a4 */ /* 0x000fe2000f8e0204 */
[----:B------:R-:W-:Y:S01]  /*17c0*/  IMAD.WIDE.U32 R14, R0, c[0x0][0x1b0], R14 ;  /* 0x00006c00000e7a25 */ /* 0x000fe200078e000e */
[----:B------:R-:W-:Y:S01]  /*17d0*/  IADD3 R29, R5, UR33, RZ ;  /* 0x00000021051d7c10 */ /* 0x000fe2000fffe0ff */
[----:B------:R-:W-:Y:S01]  /*17e0*/  ULDC.64 UR4, c[0x0][0x1e8] ;  /* 0x00007a0000047ab9 */ /* 0x000fe20000000a00 */
[----:B------:R-:W-:Y:S01]  /*17f0*/  STL.64 [R1+0xd8], R34 ;  /* 0x0000d82201007387 */ /* 0x000fe20000100a00 */
[----:B------:R-:W-:Y:S01]  /*1800*/  UIMAD UR4, UR11, UR4, URZ ;  /* 0x000000040b0472a4 */ /* 0x000fe2000f8e023f */
[----:B------:R-:W-:Y:S01]  /*1810*/  IMAD.U32 R0, RZ, RZ, UR12 ;  /* 0x0000000cff007e24 */ /* 0x000fe2000f8e00ff */
[----:B------:R-:W-:Y:S01]  /*1820*/  IADD3 R5, R15, UR7, RZ ;  /* 0x000000070f057c10 */ /* 0x000fe2000fffe0ff */
[----:B------:R-:W-:Y:S01]  /*1830*/  IMAD.MOV.U32 R28, RZ, RZ, R4 ;  /* 0x000000ffff1c7224 */ /* 0x000fe200078e0004 */
[----:B------:R-:W-:Y:S01]  /*1840*/  UIMAD UR5, UR12, UR5, UR4 ;  /* 0x000000050c0572a4 */ /* 0x000fe2000f8e0204 */
[----:B------:R-:W-:Y:S01]  /*1850*/  IMAD.MOV.U32 R4, RZ, RZ, R14 ;  /* 0x000000ffff047224 */ /* 0x000fe200078e000e */
[----:B------:R-:W-:Y:S01]  /*1860*/  ULDC.64 UR6, c[0x0][0x1d8] ;  /* 0x0000760000067ab9 */ /* 0x000fe20000000a00 */
[----:B------:R-:W-:Y:S01]  /*1870*/  IMAD.WIDE.U32 R28, R0, c[0x0][0x1e8], R28 ;  /* 0x00007a00001c7a25 */ /* 0x000fe200078e001c */
[----:B------:R-:W-:Y:S01]  /*1880*/  USHF.L.U32 UR34, UR6, 0x6, URZ ;  /* 0x0000000606227899 */ /* 0x000fe2000800063f */
[----:B------:R2:W-:Y:S01]  /*1890*/  STL.64 [R1+0x130], R34 ;  /* 0x0001302201007387 */ /* 0x0005e20000100a00 */
[----:B------:R-:W-:Y:S01]  /*18a0*/  UMOV UR33, 0x6 ;  /* 0x0000000600217882 */ /* 0x000fe20000000000 */
[----:B------:R-:W-:Y:S01]  /*18b0*/  IMAD.WIDE R14, R190, 0x80, R26 ;  /* 0x00000080be0e7825 */ /* 0x000fe200078e021a */
[----:B------:R-:W-:Y:S01]  /*18c0*/  IADD3 R27, R29, UR5, RZ ;  /* 0x000000051d1b7c10 */ /* 0x000fe2000fffe0ff */
[----:B------:R-:W-:Y:S01]  /*18d0*/  ULDC.64 UR4, c[0x0][0x1b8] ;  /* 0x00006e0000047ab9 */ /* 0x000fe20000000a00 */
[----:B------:R1:W-:Y:S01]  /*18e0*/  STL [R1+0xa4], R24 ;  /* 0x0000a41801007387 */ /* 0x0003e20000100800 */
[----:B------:R-:W-:Y:S01]  /*18f0*/  IMAD R0, R15, c[0x0][0x1d8], RZ ;  /* 0x000076000f007a24 */ /* 0x000fe200078e02ff */
[----:B------:R-:W-:Y:S01]  /*1900*/  UIMAD UR4, UR11, UR4, URZ ;  /* 0x000000040b0472a4 */ /* 0x000fe2000f8e023f */
[----:B------:R-:W-:Y:S01]  /*1910*/  IMAD.MOV.U32 R26, RZ, RZ, R28 ;  /* 0x000000ffff1a7224 */ /* 0x000fe200078e001c */
[----:B------:R-:W-:Y:S01]  /*1920*/  USHF.L.U64.HI UR7, UR6, UR33, UR7 ;  /* 0x0000002106077299 */ /* 0x000fe20008010207 */
[C---:B------:R-:W-:Y:S01]  /*1930*/  IMAD R0, R14.reuse, c[0x0][0x1dc], R0 ;  /* 0x000077000e007a24 */ /* 0x040fe200078e0200 */
[----:B------:R-:W-:Y:S01]  /*1940*/  UIMAD UR4, UR12, UR5, UR4 ;  /* 0x000000050c0472a4 */ /* 0x000fe2000f8e0204 */
[----:B------:R-:W-:Y:S01]  /*1950*/  IMAD.WIDE.U32 R26, R14, c[0x0][0x1d8], R26 ;  /* 0x000076000e1a7a25 */ /* 0x000fe200078e001a */
[----:B------:R-:W-:Y:S01]  /*1960*/  STL.64 [R1+0x98], R10 ;  /* 0x0000980a01007387 */ /* 0x000fe20000100a00 */
[----:B------:R-:W-:Y:S02]  /*1970*/  BSSY B0, `(.L_x_227) ;  /* 0x00000a3000007945 */ /* 0x000fe40003800000 */
[----:B------:R-:W-:Y:S01]  /*1980*/  IMAD.IADD R0, R27, 0x1, R0 ;  /* 0x000000011b007824 */ /* 0x000fe200078e0200 */
[----:B------:R-:W-:Y:S01]  /*1990*/  LEA R28, P2, R26, c[0x0][0x1c0], 0x1 ;  /* 0x000070001a1c7a11 */ /* 0x000fe200078408ff */
[----:B------:R-:W-:-:S02]  /*19a0*/  IMAD.U32 R9, RZ, RZ, UR12 ;  /* 0x0000000cff097e24 */ /* 0x000fc4000f8e00ff */
[----:B------:R-:W-:Y:S01]  /*19b0*/  IMAD.U32 R21, RZ, RZ, UR17 ;  /* 0x00000011ff157e24 */ /* 0x000fe2000f8e00ff */
[----:B------:R-:W-:Y:S01]  /*19c0*/  LEA.HI.X R29, R26, c[0x0][0x1c4], R0, 0x1, P2 ;  /* 0x000071001a1d7a11 */ /* 0x000fe200010f0c00 */
[----:B------:R-:W-:Y:S01]  /*19d0*/  IMAD.WIDE.U32 R30, R9, c[0x0][0x1b8], R4 ;  /* 0x00006e00091e7a25 */ /* 0x000fe200078e0004 */
[----:B------:R-:W-:-:S03]  /*19e0*/  IADD3 R26, P2, R28, UR34, RZ ;  /* 0x000000221c1a7c10 */ /* 0x000fc6000ff5e0ff */
[----:B------:R-:W-:Y:S01]  /*19f0*/  IMAD.SHL.U32 R5, R2, 0x2, RZ ;  /* 0x0000000202057824 */ /* 0x000fe200078e00ff */
[----:B------:R-:W-:Y:S01]  /*1a00*/  IADD3.X R27, R29, UR7, RZ, P2, !PT ;  /* 0x000000071d1b7c10 */ /* 0x000fe200097fe4ff */
[----:B------:R-:W-:Y:S01]  /*1a10*/  IMAD R9, R15, c[0x0][0x1a8], RZ ;  /* 0x00006a000f097a24 */ /* 0x000fe200078e02ff */
[----:B------:R-:W-:Y:S01]  /*1a20*/  IADD3 R31, R31, UR4, RZ ;  /* 0x000000041f1f7c10 */ /* 0x000fe2000fffe0ff */
[----:B------:R-:W-:Y:S01]  /*1a30*/  ULDC.64 UR4, c[0x0][0x1a8] ;  /* 0x00006a0000047ab9 */ /* 0x000fe20000000a00 */
[----:B----4-:R-:W-:Y:S01]  /*1a40*/  IADD3 R32, P2, R26, UR34, RZ ;  /* 0x000000221a207c10 */ /* 0x010fe2000ff5e0ff */
[C---:B------:R-:W-:Y:S01]  /*1a50*/  IMAD R9, R14.reuse, c[0x0][0x1ac], R9 ;  /* 0x00006b000e097a24 */ /* 0x040fe200078e0209 */
[----:B------:R-:W-:Y:S01]  /*1a60*/  USHF.L.U32 UR17, UR4, 0x6, URZ ;  /* 0x0000000604117899 */ /* 0x000fe2000800063f */
[----:B------:R-:W-:Y:S01]  /*1a70*/  IMAD.WIDE.U32 R14, R14, c[0x0][0x1a8], R30 ;  /* 0x00006a000e0e7a25 */ /* 0x000fe200078e001e */
[----:B------:R-:W-:Y:S01]  /*1a80*/  IADD3.X R33, R27, UR7, RZ, P2, !PT ;  /* 0x000000071b217c10 */ /* 0x000fe200097fe4ff */
[----:B------:R-:W-:Y:S01]  /*1a90*/  USHF.L.U64.HI UR5, UR4, UR33, UR5 ;  /* 0x0000002104057299 */ /* 0x000fe20008010205 */
[----:B--2---:R-:W-:Y:S01]  /*1aa0*/  IADD3 R34, P2, R32, UR34, RZ ;  /* 0x0000002220227c10 */ /* 0x004fe2000ff5e0ff */
[----:B-1----:R-:W-:Y:S01]  /*1ab0*/  IMAD.U32 R24, RZ, RZ, UR16 ;  /* 0x00000010ff187e24 */ /* 0x002fe2000f8e00ff */
[----:B------:R-:W-:Y:S01]  /*1ac0*/  IADD3 R9, R15, R9, RZ ;  /* 0x000000090f097210 */ /* 0x000fe20007ffe0ff */
[----:B------:R-:W-:Y:S01]  /*1ad0*/  IMAD.U32 R15, RZ, RZ, UR19 ;  /* 0x00000013ff0f7e24 */ /* 0x000fe2000f8e00ff */
[----:B------:R-:W-:Y:S01]  /*1ae0*/  IADD3.X R35, R33, UR7, RZ, P2, !PT ;  /* 0x0000000721237c10 */ /* 0x000fe200097fe4ff */
[----:B------:R-:W-:Y:S01]  /*1af0*/  IMAD.U32 R25, RZ, RZ, UR13 ;  /* 0x0000000dff197e24 */ /* 0x000fe2000f8e00ff */
[----:B------:R-:W-:Y:S01]  /*1b00*/  UIADD3 UR7, UP0, UR16, 0x98, URZ ;  /* 0x0000009810077890 */ /* 0x000fe2000ff1e03f */
[----:B------:R-:W-:-:S02]  /*1b10*/  IMAD.SHL.U32 R185, R185, 0x2, RZ ;  /* 0x00000002b9b97824 */ /* 0x000fc400078e00ff */
[----:B------:R-:W-:Y:S01]  /*1b20*/  IMAD.U32 R30, RZ, RZ, UR26 ;  /* 0x0000001aff1e7e24 */ /* 0x000fe2000f8e00ff */
[----:B------:R-:W-:Y:S01]  /*1b30*/  STL.64 [R1+0xc0], R24 ;  /* 0x0000c01801007387 */ /* 0x000fe20000100a00 */
[----:B------:R-:W-:Y:S01]  /*1b40*/  UIADD3.X UR6, URZ, UR13, URZ, UP0, !UPT ;  /* 0x0000000d3f067290 */ /* 0x000fe200087fe43f */
[----:B------:R-:W-:Y:S01]  /*1b50*/  IMAD.U32 R31, RZ, RZ, UR25 ;  /* 0x00000019ff1f7e24 */ /* 0x000fe2000f8e00ff */
[----:B------:R-:W-:Y:S01]  /*1b60*/  UIADD3 UR4, UP0, UR16, 0xa4, URZ ;  /* 0x000000a410047890 */ /* 0x000fe2000ff1e03f */
[----:B------:R1:W-:Y:S01]  /*1b70*/  STL.64 [R1+0x118], R24 ;  /* 0x0001181801007387 */ /* 0x0003e20000100a00 */
[----:B-----5:R-:W-:Y:S02]  /*1b80*/  IMAD.SHL.U32 R3, R3, 0x40, RZ ;  /* 0x0000004003037824 */ /* 0x020fe400078e00ff */
[----:B------:R-:W-:Y:S01]  /*1b90*/  IMAD.SHL.U32 R7, R7, 0x8, RZ ;  /* 0x0000000807077824 */ /* 0x000fe200078e00ff */
[----:B------:R-:W-:Y:S01]  /*1ba0*/  STL.64 [R1+0xf0], R30 ;  /* 0x0000f01e01007387 */ /* 0x000fe20000100a00 */
[----:B------:R-:W-:-:S02]  /*1bb0*/  IMAD R184, R184, 0x200, R17 ;  /* 0x00000200b8b87824 */ /* 0x000fc400078e0211 */
[----:B-1----:R-:W-:Y:S02]  /*1bc0*/  IMAD.U32 R24, RZ, RZ, UR30 ;  /* 0x0000001eff187e24 */ /* 0x002fe4000f8e00ff */
[----:B------:R-:W-:-:S05]  /*1bd0*/  IMAD.U32 R25, RZ, RZ, UR29 ;  /* 0x0000001dff197e24 */ /* 0x000fca000f8e00ff */
[----:B------:R-:W-:Y:S01]  /*1be0*/  STL.64 [R1+0x148], R24 ;  /* 0x0001481801007387 */ /* 0x000fe20000100a00 */
[----:B---3--:R-:W-:-:S04]  /*1bf0*/  IMAD.IADD R205, R194, 0x1, -R193 ;  /* 0x00000001c2cd7824 */ /* 0x008fc800078e0ac1 */
[----:B------:R-:W-:-:S05]  /*1c00*/  IMAD.IADD R6, R205, 0x1, -R10 ;  /* 0x00000001cd067824 */ /* 0x000fca00078e0a0a */
[C---:B------:R-:W-:Y:S02]  /*1c10*/  ISETP.GE.AND P0, PT, R6.reuse, 0x1, PT ;  /* 0x000000010600780c */ /* 0x040fe40003f06270 */
[C---:B------:R-:W-:Y:S02]  /*1c20*/  ISETP.GE.AND P6, PT, R6.reuse, 0x21, PT ;  /* 0x000000210600780c */ /* 0x040fe40003fc6270 */
[C---:B------:R-:W-:Y:S02]  /*1c30*/  ISETP.GE.OR P3, PT, R11.reuse, c[0x0][0x1cc], !P0 ;  /* 0x000073000b007a0c */ /* 0x040fe40004766670 */
[----:B------:R-:W-:Y:S02]  /*1c40*/  ISETP.GE.OR P1, PT, R11, c[0x0][0x1cc], !P6 ;  /* 0x000073000b007a0c */ /* 0x000fe40007726670 */
[C---:B------:R-:W-:Y:S02]  /*1c50*/  ISETP.GE.AND P5, PT, R6.reuse, 0x41, PT ;  /* 0x000000410600780c */ /* 0x040fe40003fa6270 */
[----:B------:R-:W-:-:S02]  /*1c60*/  ISETP.GE.AND P4, PT, R6, 0x61, PT ;  /* 0x000000610600780c */ /* 0x000fc40003f86270 */
[C---:B------:R-:W-:Y:S02]  /*1c70*/  ISETP.GE.OR P0, PT, R11.reuse, c[0x0][0x19c], !P0 ;  /* 0x000067000b007a0c */ /* 0x040fe40004706670 */
[----:B------:R-:W-:-:S03]  /*1c80*/  ISETP.GE.OR P6, PT, R11, c[0x0][0x19c], !P6 ;  /* 0x000067000b007a0c */ /* 0x000fc600077c6670 */
[----:B------:R-:W-:Y:S01]  /*1c90*/  @!PT LDS RZ, [RZ] ;  /* 0x00000000fffff984 */ /* 0x000fe20000000800 */
[----:B------:R-:W-:Y:S01]  /*1ca0*/  @!PT LDS RZ, [RZ] ;  /* 0x00000000fffff984 */ /* 0x000fe20000000800 */
[----:B------:R-:W-:Y:S01]  /*1cb0*/  @!PT LDS RZ, [RZ] ;  /* 0x00000000fffff984 */ /* 0x000fe20000000800 */
[----:B------:R1:W-:Y:S01]  /*1cc0*/  LDGSTS.E.BYPASS.LTC128B.128 [R5+0x4080], [R28.64], !P3 ;  /* 0x040800001c057fae */ /* 0x0003e2000d901d4e */
[C---:B------:R-:W-:Y:S02]  /*1cd0*/  ISETP.GE.OR P3, PT, R11.reuse, c[0x0][0x1cc], !P5 ;  /* 0x000073000b007a0c */ /* 0x040fe40006f66670 */
[C---:B------:R-:W-:Y:S01]  /*1ce0*/  ISETP.GE.OR P5, PT, R11.reuse, c[0x0][0x19c], !P5 ;  /* 0x000067000b007a0c */ /* 0x040fe20006fa6670 */
[----:B------:R2:W-:Y:S01]  /*1cf0*/  LDGSTS.E.BYPASS.LTC128B.128 [R5+0x5080], [R26.64], !P1 ;  /* 0x050800001a057fae */ /* 0x0005e2000c901d4e */
[C---:B------:R-:W-:Y:S02]  /*1d00*/  ISETP.GE.OR P1, PT, R11.reuse, c[0x0][0x1cc], !P4 ;  /* 0x000073000b007a0c */ /* 0x040fe40006726670 */
[----:B------:R-:W-:-:S07]  /*1d10*/  ISETP.GE.OR P4, PT, R11, c[0x0][0x19c], !P4 ;  /* 0x000067000b007a0c */ /* 0x000fce0006786670 */
[----:B------:R3:W-:Y:S01]  /*1d20*/  LDGSTS.E.BYPASS.LTC128B.128 [R5+0x6080], [R32.64], !P3 ;  /* 0x0608000020057fae */ /* 0x0007e2000d901d4e */
[----:B------:R-:W-:-:S03]  /*1d30*/  ISETP.GE.AND P3, PT, R11, c[0x0][0x16c], PT ;  /* 0x00005b000b007a0c */ /* 0x000fc60003f66270 */
[----:B------:R4:W-:Y:S01]  /*1d40*/  LDGSTS.E.BYPASS.LTC128B.128 [R5+0x7080], [R34.64], !P1 ;  /* 0x0708000022057fae */ /* 0x0009e2000c901d4e */
[----:B------:R-:W-:Y:S01]  /*1d50*/  LOP3.LUT P1, RZ, R20, 0x4, RZ, 0xc0, !PT ;  /* 0x0000000414ff7812 */ /* 0x000fe2000782c0ff */
[----:B------:R-:W-:Y:S01]  /*1d60*/  IMAD.U32 R20, RZ, RZ, UR18 ;  /* 0x00000012ff147e24 */ /* 0x000fe2000f8e00ff */
[----:B------:R-:W-:Y:S01]  /*1d70*/  SEL R2, RZ, 0x1, P3 ;  /* 0x00000001ff027807 */ /* 0x000fe20001800000 */
[----:B------:R-:W0:Y:S01]  /*1d80*/  LDGDEPBAR ;  /* 0x00000000000079af */ /* 0x000e220000000000 */
[----:B------:R-:W-:Y:S01]  /*1d90*/  LOP3.LUT P3, RZ, R19, 0x4, RZ, 0xc0, !PT ;  /* 0x0000000413ff7812 */ /* 0x000fe2000786c0ff */
[----:B------:R-:W-:Y:S02]  /*1da0*/  UMOV UR18, URZ ;  /* 0x0000003f00127c82 */ /* 0x000fe40008000000 */
[----:B------:R4:W-:Y:S01]  /*1db0*/  STL.64 [R1+0xb8], R20 ;  /* 0x0000b81401007387 */ /* 0x0009e20000100a00 */
[----:B-1----:R-:W-:Y:S01]  /*1dc0*/  MOV R28, UR32 ;  /* 0x00000020001c7c02 */ /* 0x002fe20008000f00 */
[----:B------:R-:W-:-:S02]  /*1dd0*/  IMAD.U32 R29, RZ, RZ, UR31 ;  /* 0x0000001fff1d7e24 */ /* 0x000fc4000f8e00ff */
[----:B------:R1:W-:Y:S01]  /*1de0*/  STL.U8 [R1+0xa1], R2 ;  /* 0x0000a10201007387 */ /* 0x0003e20000100000 */
[----:B--2---:R-:W-:-:S03]  /*1df0*/  LEA R26, P2, R14, c[0x0][0x190], 0x1 ;  /* 0x000064000e1a7a11 */ /* 0x004fc600078408ff */
[----:B------:R-:W-:Y:S01]  /*1e00*/  STL.64 [R1+0xe8], R28 ;  /* 0x0000e81c01007387 */ /* 0x000fe20000100a00 */
[----:B------:R-:W-:Y:S01]  /*1e10*/  LEA.HI.X R27, R14, c[0x0][0x194], R9, 0x1, P2 ;  /* 0x000065000e1b7a11 */ /* 0x000fe200010f0c09 */
[----:B------:R-:W-:Y:S01]  /*1e20*/  IMAD.U32 R14, RZ, RZ, UR20 ;  /* 0x00000014ff0e7e24 */ /* 0x000fe2000f8e00ff */
[----:B------:R-:W-:-:S03]  /*1e30*/  ISETP.GE.AND P2, PT, R11, c[0x0][0x1fc], PT ;  /* 0x00007f000b007a0c */ /* 0x000fc60003f46270 */
[----:B------:R2:W-:Y:S01]  /*1e40*/  LDGSTS.E.BYPASS.LTC128B.128 [R5+0x80], [R26.64], !P0 ;  /* 0x000800001a057fae */ /* 0x0005e2000c101d4e */
[----:B------:R-:W-:Y:S01]  /*1e50*/  IADD3 R10, P0, R26, UR17, RZ ;  /* 0x000000111a0a7c10 */ /* 0x000fe2000ff1e0ff */
[----:B---3--:R-:W-:Y:S01]  /*1e60*/  IMAD.U32 R32, RZ, RZ, UR28 ;  /* 0x0000001cff207e24 */ /* 0x008fe2000f8e00ff */
[----:B------:R-:W-:Y:S01]  /*1e70*/  SEL R0, RZ, 0x1, P2 ;  /* 0x00000001ff007807 */ /* 0x000fe20001000000 */
[----:B------:R3:W-:Y:S01]  /*1e80*/  STL.64 [R1+0xb0], R14 ;  /* 0x0000b00e01007387 */ /* 0x0007e20000100a00 */
[----:B------:R-:W-:Y:S01]  /*1e90*/  IADD3.X R11, R27, UR5, RZ, P0, !PT ;  /* 0x000000051b0b7c10 */ /* 0x000fe200087fe4ff */
[----:B------:R-:W-:Y:S01]  /*1ea0*/  IMAD.U32 R33, RZ, RZ, UR27 ;  /* 0x0000001bff217e24 */ /* 0x000fe2000f8e00ff */
[----:B------:R-:W-:Y:S01]  /*1eb0*/  LOP3.LUT P2, RZ, R19, 0x2, RZ, 0xc0, !PT ;  /* 0x0000000213ff7812 */ /* 0x000fe2000784c0ff */
[----:B------:R3:W-:Y:S04]  /*1ec0*/  STL.U8 [R1+0xa8], R0 ;  /* 0x0000a80001007387 */ /* 0x0007e80000100000 */
[----:B------:R3:W-:Y:S01]  /*1ed0*/  LDGSTS.E.BYPASS.LTC128B.128 [R5+0x1080], [R10.64], !P6 ;  /* 0x010800000a057fae */ /* 0x0007e2000f101d4e */
[----:B----4-:R-:W-:Y:S01]  /*1ee0*/  MOV R20, UR22 ;  /* 0x0000001600147c02 */ /* 0x010fe20008000f00 */
[----:B------:R-:W-:-:S02]  /*1ef0*/  IMAD.U32 R21, RZ, RZ, UR21 ;  /* 0x00000015ff157e24 */ /* 0x000fc4000f8e00ff */
[----:B-1----:R-:W-:Y:S01]  /*1f00*/  IMAD.MOV.U32 R2, RZ, RZ, 0x40 ;  /* 0x00000040ff027424 */ /* 0x002fe200078e00ff */
[----:B------:R-:W-:Y:S04]  /*1f10*/  STL.64 [R1+0x140], R32 ;  /* 0x0001402001007387 */ /* 0x000fe80000100a00 */
[----:B------:R1:W-:Y:S01]  /*1f20*/  STL.64 [R1+0x110], R20 ;  /* 0x0001101401007387 */ /* 0x0003e20000100a00 */
[----:B------:R-:W-:Y:S02]  /*1f30*/  SEL R2, R2, 0xffffffc0, !P3 ;  /* 0xffffffc002027807 */ /* 0x000fe40005800000 */
[----:B------:R-:W-:Y:S01]  /*1f40*/  LOP3.LUT P3, RZ, R18, 0x4, RZ, 0xc0, !PT ;  /* 0x0000000412ff7812 */ /* 0x000fe2000786c0ff */
[----:B--2---:R-:W-:Y:S02]  /*1f50*/  IMAD.U32 R26, RZ, RZ, UR4 ;  /* 0x00000004ff1a7e24 */ /* 0x004fe4000f8e00ff */
[----:B---3--:R-:W-:-:S02]  /*1f60*/  IMAD.U32 R14, RZ, RZ, UR24 ;  /* 0x00000018ff0e7e24 */ /* 0x008fc4000f8e00ff */
[----:B------:R-:W-:Y:S01]  /*1f70*/  IMAD.U32 R15, RZ, RZ, UR23 ;  /* 0x00000017ff0f7e24 */ /* 0x000fe2000f8e00ff */
[----:B------:R-:W-:-:S04]  /*1f80*/  MOV R0, 0x20 ;  /* 0x0000002000007802 */ /* 0x000fc80000000f00 */
[----:B------:R2:W-:Y:S01]  /*1f90*/  STL.64 [R1+0x108], R14 ;  /* 0x0001080e01007387 */ /* 0x0005e20000100a00 */
[----:B------:R-:W-:Y:S02]  /*1fa0*/  SEL R0, R0, 0xffffffe0, !P2 ;  /* 0xffffffe000007807 */ /* 0x000fe40005000000 */
[----:B------:R-:W-:-:S03]  /*1fb0*/  LOP3.LUT P2, RZ, R18, 0x2, RZ, 0xc0, !PT ;  /* 0x0000000212ff7812 */ /* 0x000fc6000784c0ff */
[----:B------:R-:W-:Y:S02]  /*1fc0*/  IMAD.IADD R6, R185, 0x1, R0 ;  /* 0x00000001b9067824 */ /* 0x000fe400078e0200 */
[----:B-1----:R-:W-:Y:S01]  /*1fd0*/  IMAD.U32 R21, RZ, RZ, UR6 ;  /* 0x00000006ff157e24 */ /* 0x002fe2000f8e00ff */
[----:B------:R-:W-:Y:S01]  /*1fe0*/  UIADD3.X UR6, URZ, UR13, URZ, UP0, !UPT ;  /* 0x0000000d3f067290 */ /* 0x000fe200087fe43f */
[----:B------:R-:W-:Y:S01]  /*1ff0*/  MOV R20, UR7 ;  /* 0x0000000700147c02 */ /* 0x000fe20008000f00 */
[----:B------:R-:W-:-:S04]  /*2000*/  UIADD3 UR7, UP2, UR16, 0xa1, URZ ;  /* 0x000000a110077890 */ /* 0x000fc8000ff5e03f */
[----:B------:R-:W-:Y:S01]  /*2010*/  IMAD.U32 R27, RZ, RZ, UR6 ;  /* 0x00000006ff1b7e24 */ /* 0x000fe2000f8e00ff */
[----:B------:R-:W-:Y:S01]  /*2020*/  UIADD3.X UR6, URZ, UR13, URZ, UP2, !UPT ;  /* 0x0000000d3f067290 */ /* 0x000fe200097fe43f */
[----:B------:R-:W-:Y:S04]  /*2030*/  STL.64 [R1+0xc8], R20 ;  /* 0x0000c81401007387 */ /* 0x000fe80000100a00 */
[----:B------:R1:W-:Y:S01]  /*2040*/  STL.64 [R1+0x120], R20 ;  /* 0x0001201401007387 */ /* 0x0003e20000100a00 */
[----:B--2---:R-:W-:-:S03]  /*2050*/  IADD3 R14, P0, R10, UR17, RZ ;  /* 0x000000110a0e7c10 */ /* 0x004fc6000ff1e0ff */
[----:B------:R-:W-:Y:S01]  /*2060*/  STL.64 [R1+0xf8], R26 ;  /* 0x0000f81a01007387 */ /* 0x000fe20000100a00 */
[----:B------:R-:W-:Y:S01]  /*2070*/  IMAD.U32 R10, RZ, RZ, UR7 ;  /* 0x00000007ff0a7e24 */ /* 0x000fe2000f8e00ff */
[----:B------:R-:W-:Y:S02]  /*2080*/  IADD3.X R15, R11, UR5, RZ, P0, !PT ;  /* 0x000000050b0f7c10 */ /* 0x000fe400087fe4ff */
[----:B------:R-:W-:Y:S01]  /*2090*/  STL.64 [R1+0x150], R26 ;  /* 0x0001501a01007387 */ /* 0x000fe20000100a00 */
[----:B------:R-:W-:Y:S01]  /*20a0*/  IADD3 R24, P0, R14, UR17, RZ ;  /* 0x000000110e187c10 */ /* 0x000fe2000ff1e0ff */
[----:B------:R-:W-:Y:S01]  /*20b0*/  UIADD3 UR17, UP1, UR16, 0xa8, URZ ;  /* 0x000000a810117890 */ /* 0x000fe2000ff3e03f */
[----:B------:R-:W-:Y:S01]  /*20c0*/  IMAD.U32 R11, RZ, RZ, UR6 ;  /* 0x00000006ff0b7e24 */ /* 0x000fe2000f8e00ff */
[----:B------:R2:W-:Y:S01]  /*20d0*/  LDGSTS.E.BYPASS.LTC128B.128 [R5+0x2080], [R14.64], !P5 ;  /* 0x020800000e057fae */ /* 0x0005e2000e901d4e */
[----:B------:R-:W-:Y:S01]  /*20e0*/  IADD3.X R25, R15, UR5, RZ, P0, !PT ;  /* 0x000000050f197c10 */ /* 0x000fe200087fe4ff */
[----:B------:R-:W-:Y:S01]  /*20f0*/  UIADD3 UR5, UP0, UR16, 0xa0, URZ ;  /* 0x000000a010057890 */ /* 0x000fe2000ff1e03f */
[----:B------:R-:W-:Y:S01]  /*2100*/  LOP3.LUT P0, RZ, R16, 0x4, RZ, 0xc0, !PT ;  /* 0x0000000410ff7812 */ /* 0x000fe2000780c0ff */
[----:B------:R3:W-:Y:S02]  /*2110*/  STL.64 [R1+0xe0], R10 ;  /* 0x0000e00a01007387 */ /* 0x0007e40000100a00 */
[----:B------:R-:W-:-:S02]  /*2120*/  UIADD3.X UR4, URZ, UR13, URZ, UP0, !UPT ;  /* 0x0000000d3f047290 */ /* 0x000fc400087fe43f */
[----:B------:R4:W-:Y:S01]  /*2130*/  LDGSTS.E.BYPASS.LTC128B.128 [R5+0x3080], [R24.64], !P4 ;  /* 0x0308000018057fae */ /* 0x0009e2000e101d4e */
[----:B------:R-:W-:-:S03]  /*2140*/  UIADD3.X UR13, URZ, UR13, URZ, UP1, !UPT ;  /* 0x0000000d3f0d7290 */ /* 0x000fc60008ffe43f */
[----:B------:R-:W0:Y:S01]  /*2150*/  LDGDEPBAR ;  /* 0x00000000000079af */ /* 0x000e220000000000 */
[----:B-1----:R-:W-:Y:S02]  /*2160*/  IMAD.U32 R20, RZ, RZ, UR17 ;  /* 0x00000011ff147e24 */ /* 0x002fe4000f8e00ff */
[----:B------:R-:W-:Y:S01]  /*2170*/  IMAD.U32 R21, RZ, RZ, UR13 ;  /* 0x0000000dff157e24 */ /* 0x000fe2000f8e00ff */
[----:B------:R-:W-:Y:S02]  /*2180*/  UIADD3 UR13, UR16, 0xb0, URZ ;  /* 0x000000b0100d7890 */ /* 0x000fe4000fffe03f */
[----:B------:R-:W-:Y:S02]  /*2190*/  UIADD3 UR16, UR16, 0x108, URZ ;  /* 0x0000010810107890 */ /* 0x000fe4000fffe03f */
[----:B------:R-:W-:Y:S01]  /*21a0*/  STL.64 [R1+0x138], R20 ;  /* 0x0001381401007387 */ /* 0x000fe20000100a00 */
[----:B--2---:R-:W-:Y:S02]  /*21b0*/  IMAD.U32 R14, RZ, RZ, UR5 ;  /* 0x00000005ff0e7e24 */ /* 0x004fe4000f8e00ff */
[----:B------:R-:W-:-:S02]  /*21c0*/  IMAD.U32 R15, RZ, RZ, UR4 ;  /* 0x00000004ff0f7e24 */ /* 0x000fc4000f8e00ff */
[----:B---3--:R-:W-:Y:S01]  /*21d0*/  IMAD.MOV.U32 R11, RZ, RZ, R192 ;  /* 0x000000ffff0b7224 */ /* 0x008fe200078e00c0 */
[----:B------:R-:W-:Y:S02]  /*21e0*/  MOV R10, 0x23a0 ;  /* 0x000023a0000a7802 */ /* 0x000fe40000000f00 */
[----:B------:R-:W-:Y:S01]  /*21f0*/  STL.64 [R1+0xd0], R14 ;  /* 0x0000d00e01007387 */ /* 0x000fe20000100a00 */
[----:B----4-:R-:W-:Y:S01]  /*2200*/  IMAD.IADD R5, R185, 0x1, R2 ;  /* 0x00000001b9057824 */ /* 0x010fe200078e0202 */
[----:B------:R-:W-:-:S04]  /*2210*/  DEPBAR.LE SB0, 0x1 ;  /* 0x000080400000791a */ /* 0x000fc80000000000 */
[----:B------:R-:W-:Y:S01]  /*2220*/  BAR.SYNC.DEFER_BLOCKING 0x0 ;  /* 0x0000000000007b1d */ /* 0x000fe20000010000 */
[----:B------:R-:W-:Y:S02]  /*2230*/  IADD3 R4, R0, R5, RZ ;  /* 0x0000000500047210 */ /* 0x000fe40007ffe0ff */
[----:B------:R-:W-:-:S03]  /*2240*/  IADD3 R24, -R13, R196, RZ ;  /* 0x000000c40d187210 */ /* 0x000fc60007ffe1ff */
[----:B------:R-:W-:Y:S04]  /*2250*/  STL.64 [R1+0x128], R14 ;  /* 0x0001280e01007387 */ /* 0x000fe80000100a00 */
[----:B------:R-:W1:Y:S04]  /*2260*/  LDSM.16.M88.4 R148, [R6+0x4080] ;  /* 0x004080000694783b */ /* 0x000e680000000200 */
[----:B------:R-:W2:Y:S04]  /*2270*/  LDSM.16.M88.4 R152, [R6+0x6080] ;  /* 0x006080000698783b */ /* 0x000ea80000000200 */
[----:B------:R-:W3:Y:S04]  /*2280*/  LDSM.16.M88.4 R156, [R5+0x4080] ;  /* 0x00408000059c783b */ /* 0x000ee80000000200 */
[----:B------:R4:W1:Y:S04]  /*2290*/  LDSM.16.M88.4 R160, [R5+0x6080] ;  /* 0x0060800005a0783b */ /* 0x0008680000000200 */
[----:B------:R-:W1:Y:S04]  /*22a0*/  LDSM.16.M88.4 R164, [R4+0x4080] ;  /* 0x0040800004a4783b */ /* 0x000e680000000200 */
[----:B------:R2:W1:Y:S04]  /*22b0*/  LDSM.16.M88.4 R168, [R4+0x6080] ;  /* 0x0060800004a8783b */ /* 0x0004680000000200 */
[----:B------:R1:W1:Y:S04]  /*22c0*/  LDSM.16.M88.4 R140, [R185+0x4080] ;  /* 0x00408000b98c783b */ /* 0x0002680000000200 */
[----:B------:R1:W1:Y:S01]  /*22d0*/  LDSM.16.M88.4 R144, [R185+0x6080] ;  /* 0x00608000b990783b */ /* 0x0002620000000200 */
[----:B----4-:R-:W-:Y:S01]  /*22e0*/  IMAD.SHL.U32 R5, R8, 0x20, RZ ;  /* 0x0000002008057824 */ /* 0x010fe200078e00ff */
[----:B--2---:R-:W-:-:S02]  /*22f0*/  LOP3.LUT R4, R3, 0x1c0, RZ, 0xc0, !PT ;  /* 0x000001c003047812 */ /* 0x004fc400078ec0ff */
[----:B------:R-:W-:Y:S02]  /*2300*/  SHF.R.S32.HI R3, RZ, 0x1f, R24 ;  /* 0x0000001fff037819 */ /* 0x000fe40000011418 */
[----:B------:R-:W-:Y:S02]  /*2310*/  LOP3.LUT R6, R4, 0x20, R5, 0xf8, !PT ;  /* 0x0000002004067812 */ /* 0x000fe400078ef805 */
[----:B------:R-:W-:Y:S02]  /*2320*/  LEA.HI R3, R3, R24, RZ, 0x2 ;  /* 0x0000001803037211 */ /* 0x000fe400078f10ff */
[----:B------:R-:W-:Y:S02]  /*2330*/  SHF.R.U32.HI R5, RZ, 0x3, R4 ;  /* 0x00000003ff057819 */ /* 0x000fe40000011604 */
[----:B------:R-:W-:Y:S02]  /*2340*/  SHF.R.S32.HI R4, RZ, 0x2, R3 ;  /* 0x00000002ff047819 */ /* 0x000fe40000011403 */
[----:B------:R-:W-:-:S03]  /*2350*/  LOP3.LUT R7, R6, 0x18, R7, 0xf8, !PT ;  /* 0x0000001806077812 */ /* 0x000fc600078ef807 */
[----:B------:R-:W-:Y:S01]  /*2360*/  IMAD R201, R201, 0x10, R4 ;  /* 0x00000010c9c97824 */ /* 0x000fe200078e0204 */
[----:B------:R-:W-:Y:S01]  /*2370*/  LOP3.LUT R180, R180, R7, R5, 0xf6, !PT ;  /* 0x00000007b4b47212 */ /* 0x000fe200078ef605 */
[----:B------:R-:W-:Y:S06]  /*2380*/  BAR.SYNC.DEFER_BLOCKING 0x0 ;  /* 0x0000000000007b1d */ /* 0x000fec0000010000 */
[----:B-1-3--:R-:W-:Y:S05]  /*2390*/  CALL.REL.NOINC `($_ZN7cutlass13device_kernelIN5flash19enable_sm80_to_sm89INS1_16FlashAttnBwdSm80INS1_25CollectiveMainloopBwdSm80ILi2ELi2EN4cute5tupleIJNS5_1CILi64EEENS7_ILi128EEES8_EEENS_10bfloat16_tEfNS_4arch4Sm80ELb0ELb1ELb1ELb0ELb0ELb0ELb0ELb0ELi2ELi2ELi4ELi2ELb1EEENS1_21CollectiveEpilogueBwdISA_SB_SD_Li256ELb0ELb0ELi2EEENS1_19SingleTileSchedulerILb0ELb0ELb0ELi128EEEEEEEEEvNT_6ParamsE$_ZZN5flash25CollectiveMainloopBwdSm80ILi2ELi2EN4cute5tupleIJNS1_1CILi64EEENS3_ILi128EEES4_EEEN7cutlass10bfloat16_tEfNS7_4arch4Sm80ELb0ELb1ELb1ELb0ELb0ELb0ELb0ELb0ELi2ELi2ELi4ELi2ELb1EE3mmaINS_16FlashAttnBwdSm80ISB_NS_21CollectiveEpilogueBwdIS6_S8_SA_Li256ELb0ELb0ELi2EEENS_19SingleTileSchedulerILb0ELb0ELb0ELi128EEEE13SharedStorageENS1_6TensorINS1_11ArrayEngineIfLm32EEENS1_6LayoutINS2_IJNS2_IJNS3_ILi2EEESO_EEESO_NS3_ILi4EEEEEENS2_IJNS2_IJNS3_ILi1EEESO_EEESQ_NS3_ILi8EEEEEEEEEEEEbRKNSB_6ParamsERT0_S12_iNS2_IJiiiEEERT_ENKUliiE_clEii) ;  /* 0x0000ab9000007944 */ /* 0x00afea0003c00000 */
[----:B------:R-:W-:Y:S05]  /*23a0*/  BSYNC B0 ;  /* 0x0000000000007941 */ /* 0x000fea0003800000 */
.L_x_227:
[----:B------:R-:W0:Y:S01]  /*23b0*/  LDGDEPBAR ;  /* 0x00000000000079af */ /* 0x000e220000000000 */
[----:B------:R-:W-:Y:S01]  /*23c0*/  BSSY B0, `(.L_x_228) ;  /* 0x0000005000007945 */ /* 0x000fe20003800000 */
[----:B------:R-:W-:Y:S01]  /*23d0*/  MOV R11, R192 ;  /* 0x000000c0000b7202 */ /* 0x000fe20000000f00 */
[----:B------:R-:W-:Y:S01]  /*23e0*/  UMOV UR17, URZ ;  /* 0x0000003f00117c82 */ /* 0x000fe20008000000 */
[----:B------:R-:W-:Y:S02]  /*23f0*/  MOV R10, 0x2410 ;  /* 0x00002410000a7802 */ /* 0x000fe40000000f00 */
[----:B-1----:R-:W-:Y:S05]  /*2400*/  CALL.REL.NOINC `($_ZN7cutlass13device_kernelIN5flash19enable_sm80_to_sm89INS1_16FlashAttnBwdSm80INS1_25CollectiveMainloopBwdSm80ILi2ELi2EN4cute5tupleIJNS5_1CILi64EEENS7_ILi128EEES8_EEENS_10bfloat16_tEfNS_4arch4Sm80ELb0ELb1ELb1ELb0ELb0ELb0ELb0ELb0ELi2ELi2ELi4ELi2ELb1EEENS1_21CollectiveEpilogueBwdISA_SB_SD_Li256ELb0ELb0ELi2EEENS1_19SingleTileSchedulerILb0ELb0ELb0ELi128EEEEEEEEEvNT_6ParamsE$_ZZN5flash25CollectiveMainloopBwdSm80ILi2ELi2EN4cute5tupleIJNS1_1CILi64EEENS3_ILi128EEES4_EEEN7cutlass10bfloat16_tEfNS7_4arch4Sm80ELb0ELb1ELb1ELb0ELb0ELb0ELb0ELb0ELi2ELi2ELi4ELi2ELb1EE3mmaINS_16FlashAttnBwdSm80ISB_NS_21CollectiveEpilogueBwdIS6_S8_SA_Li256ELb0ELb0ELi2EEENS_19SingleTileSchedulerILb0ELb0ELb0ELi128EEEE13SharedStorageENS1_6TensorINS1_11ArrayEngineIfLm32EEENS1_6LayoutINS2_IJNS2_IJNS3_ILi2EEESO_EEESO_NS3_ILi4EEEEEENS2_IJNS2_IJNS3_ILi1EEESO_EEESQ_NS3_ILi8EEEEEEEEEEEEbRKNSB_6ParamsERT0_S12_iNS2_IJiiiEEERT_ENKUliiE0_clEii) ;  /* 0x0000942000007944 */ /* 0x002fea0003c00000 */
[----:B------:R-:W-:Y:S05]  /*2410*/  BSYNC B0 ;  /* 0x0000000000007941 */ /* 0x000fea0003800000 */
.L_x_228:
[----:B-1----:R-:W-:Y:S01]  /*2420*/  IADD3 R4, R192, 0x1, RZ ;  /* 0x00000001c0047810 */ /* 0x002fe20007ffe0ff */
[----:B------:R-:W0:Y:S03]  /*2430*/  LDGDEPBAR ;  /* 0x00000000000079af */ /* 0x000e260000000000 */
[----:B------:R-:W-:Y:S01]  /*2440*/  ISETP.GE.AND P4, PT, R4, R195, PT ;  /* 0x000000c30400720c */ /* 0x000fe20003f86270 */
[----:B------:R-:W0:-:S12]  /*2450*/  LDGDEPBAR ;  /* 0x00000000000079af */ /* 0x000e180000000000 */
[----:B------:R-:W-:Y:S05]  /*2460*/  @P4 BRA `(.L_x_229) ;  /* 0x0000028000004947 */ /* 0x000fea0003800000 */
[----:B------:R-:W2:Y:S04]  /*2470*/  LDL R5, [R1+0xa4] ;  /* 0x0000a40001057983 */ /* 0x000ea80000100800 */
[----:B------:R-:W3:Y:S04]  /*2480*/  LDL.64 R28, [R1+0x50] ;  /* 0x00005000011c7983 */ /* 0x000ee80000100a00 */
[----:B------:R-:W4:Y:S04]  /*2490*/  LDL.U8 R10, [R1+0xa8] ;  /* 0x0000a800010a7983 */ /* 0x000f280000100000 */
[----:B------:R-:W5:Y:S04]  /*24a0*/  LDL R12, [R1+0xc] ;  /* 0x00000c00010c7983 */ /* 0x000f680000100800 */
[----:B------:R-:W5:Y:S04]  /*24b0*/  LDL R11, [R1+0x98] ;  /* 0x00009800010b7983 */ /* 0x000f680000100800 */
[----:B------:R-:W4:Y:S04]  /*24c0*/  LDL.64 R18, [R1+0x58] ;  /* 0x0000580001127983 */ /* 0x000f280000100a00 */
[----:B------:R-:W5:Y:S04]  /*24d0*/  LDL.64 R20, [R1+0x48] ;  /* 0x0000480001147983 */ /* 0x000f680000100a00 */
[----:B------:R-:W5:Y:S04]  /*24e0*/  LDL.U8 R9, [R1+0xa8] ;  /* 0x0000a80001097983 */ /* 0x000f680000100000 */
[----:B------:R-:W5:Y:S04]  /*24f0*/  LDL R14, [R1+0x60] ;  /* 0x00006000010e7983 */ /* 0x000f680000100800 */
[----:B------:R-:W5:Y:S01]  /*2500*/  LDL.64 R16, [R1+0x88] ;  /* 0x0000880001107983 */ /* 0x000f620000100a00 */
[----:B--2---:R-:W-:-:S13]  /*2510*/  ISETP.GT.AND P5, PT, R5, 0x3f, PT ;  /* 0x0000003f0500780c */ /* 0x004fda0003fa4270 */
[----:B------:R-:W2:Y:S04]  /*2520*/  @!P5 LDL.U8 R7, [R1+0x15] ;  /* 0x000015000107d983 */ /* 0x000ea80000100000 */
[----:B------:R-:W2:Y:S01]  /*2530*/  @!P5 LDL R8, [R1+0x90] ;  /* 0x000090000108d983 */ /* 0x000ea20000100800 */
[----:B------:R-:W-:Y:S01]  /*2540*/  SHF.R.S32.HI R6, RZ, 0x1f, R4 ;  /* 0x0000001fff067819 */ /* 0x000fe20000011404 */
[-C--:B---3--:R-:W-:Y:S01]  /*2550*/  IMAD R5, R29, R4.reuse, RZ ;  /* 0x000000041d057224 */ /* 0x088fe200078e02ff */
[----:B----4-:R-:W-:Y:S01]  /*2560*/  LOP3.LUT R10, R10, 0x1, RZ, 0xc0, !PT ;  /* 0x000000010a0a7812 */ /* 0x010fe200078ec0ff */
[----:B------:R-:W-:Y:S02]  /*2570*/  IMAD.SHL.U32 R13, R4, 0x40, RZ ;  /* 0x00000040040d7824 */ /* 0x000fe400078e00ff */
[----:B------:R-:W-:-:S04]  /*2580*/  IMAD.WIDE.U32 R26, R28, R4, RZ ;  /* 0x000000041c1a7225 */ /* 0x000fc800078e00ff */
[----:B------:R-:W-:Y:S01]  /*2590*/  IMAD R5, R28, R6, R5 ;  /* 0x000000061c057224 */ /* 0x000fe200078e0205 */
[----:B-----5:R-:W-:Y:S02]  /*25a0*/  IADD3 R11, -R11, R12, -R13 ;  /* 0x0000000c0b0b7210 */ /* 0x020fe40007ffe90d */
[----:B------:R-:W-:Y:S01]  /*25b0*/  ISETP.NE.U32.AND P6, PT, R10, 0x1, PT ;  /* 0x000000010a00780c */ /* 0x000fe20003fc5070 */
[----:B------:R-:W-:Y:S01]  /*25c0*/  IMAD.IADD R5, R27, 0x1, R5 ;  /* 0x000000011b057824 */ /* 0x000fe200078e0205 */
[C---:B------:R-:W-:Y:S02]  /*25d0*/  LEA R4, P4, R26.reuse, R18, 0x1 ;  /* 0x000000121a047211 */ /* 0x040fe400078808ff */
[----:B------:R-:W-:Y:S02]  /*25e0*/  ISETP.LT.OR P6, PT, R11, 0x1, P6 ;  /* 0x000000010b00780c */ /* 0x000fe400037c1670 */
[----:B------:R-:W-:Y:S02]  /*25f0*/  LEA.HI.X R5, R26, R19, R5, 0x1, P4 ;  /* 0x000000131a057211 */ /* 0x000fe400020f0c05 */
[----:B------:R-:W-:-:S02]  /*2600*/  LEA R18, P4, R20, R4, 0x1 ;  /* 0x0000000414127211 */ /* 0x000fc400078808ff */
[----:B------:R-:W-:Y:S02]  /*2610*/  LOP3.LUT R9, R9, 0x1, RZ, 0xc0, !PT ;  /* 0x0000000109097812 */ /* 0x000fe400078ec0ff */
[----:B------:R-:W-:Y:S02]  /*2620*/  LEA.HI.X R19, R20, R5, R21, 0x1, P4 ;  /* 0x0000000514137211 */ /* 0x000fe400020f0c15 */
[----:B------:R-:W-:Y:S02]  /*2630*/  ISETP.NE.U32.AND P4, PT, R9, 0x1, PT ;  /* 0x000000010900780c */ /* 0x000fe40003f85070 */
[----:B------:R-:W-:Y:S02]  /*2640*/  IADD3 R9, R14, -c[0x0][0x18], RZ ;  /* 0x800006000e097a10 */ /* 0x000fe40007ffe0ff */
[----:B------:R-:W-:-:S03]  /*2650*/  ISETP.LT.OR P4, PT, R11, 0x21, P4 ;  /* 0x000000210b00780c */ /* 0x000fc60002781670 */
[----:B------:R-:W-:Y:S01]  /*2660*/  @!PT LDS RZ, [RZ] ;  /* 0x00000000fffff984 */ /* 0x000fe20000000800 */
[----:B------:R-:W-:Y:S01]  /*2670*/  @!PT LDS RZ, [RZ] ;  /* 0x00000000fffff984 */ /* 0x000fe20000000800 */
[----:B------:R-:W-:Y:S01]  /*2680*/  @!PT LDS RZ, [RZ] ;  /* 0x00000000fffff984 */ /* 0x000fe20000000800 */
[----:B------:R1:W-:Y:S01]  /*2690*/  LDGSTS.E.BYPASS.LTC128B.128 [R9+0x2000], [R4.64], !P6 ;  /* 0x0200000004097fae */ /* 0x0003e2000f101d4e */
[----:B------:R-:W-:-:S09]  /*26a0*/  IMAD.WIDE R16, R13, 0x4, R16 ;  /* 0x000000040d107825 */ /* 0x000fd200078e0210 */
[----:B------:R1:W-:Y:S01]  /*26b0*/  LDGSTS.E.BYPASS.LTC128B.128 [R9+0x3000], [R18.64], !P4 ;  /* 0x0300000012097fae */ /* 0x0003e2000e101d4e */
[----:B--2---:R-:W-:Y:S02]  /*26c0*/  @!P5 ISETP.NE.AND P6, PT, R7, RZ, PT ;  /* 0x000000ff0700d20c */ /* 0x004fe40003fc5270 */
[----:B------:R-:W-:-:S11]  /*26d0*/  @!P5 IADD3 R8, R8, -c[0x0][0x18], RZ ;  /* 0x800006000808da10 */ /* 0x000fd60007ffe0ff */
[----:B------:R1:W-:Y:S02]  /*26e0*/  @!P5 LDGSTS.E.BYPASS.LTC128B.128 [R8+0x100], [R16.64], P6 ;  /* 0x001000001008dfae */ /* 0x0003e4000b101d4e */
.L_x_229:
[----:B-1----:R-:W-:Y:S01]  /*26f0*/  SHF.R.S32.HI R5, RZ, 0x1f, R22 ;  /* 0x0000001fff057819 */ /* 0x002fe20000011416 */
[----:B------:R-:W0:Y:S01]  /*2700*/  LDGDEPBAR ;  /* 0x00000000000079af */ /* 0x000e220000000000 */
[----:B------:R-:W-:Y:S01]  /*2710*/  LOP3.LUT R3, R3, 0x7ffffffc, RZ, 0xc0, !PT ;  /* 0x7ffffffc03037812 */ /* 0x000fe200078ec0ff */
[----:B------:R-:W-:Y:S01]  /*2720*/  IMAD.MOV.U32 R174, RZ, RZ, 0x40 ;  /* 0x00000040ffae7424 */ /* 0x000fe200078e00ff */
[----:B------:R-:W-:Y:S01]  /*2730*/  LEA.HI R4, R5, R22, RZ, 0x2 ;  /* 0x0000001605047211 */ /* 0x000fe200078f10ff */
[----:B------:R-:W-:Y:S01]  /*2740*/  IMAD.IADD R2, R185, 0x1, R2 ;  /* 0x00000001b9027824 */ /* 0x000fe200078e0202 */
[----:B------:R-:W-:Y:S01]  /*2750*/  LOP3.LUT P4, RZ, R23, 0x4, RZ, 0xc0, !PT ;  /* 0x0000000417ff7812 */ /* 0x000fe2000788c0ff */
[----:B------:R-:W-:Y:S01]  /*2760*/  IMAD.IADD R3, R24, 0x1, -R3 ;  /* 0x0000000118037824 */ /* 0x000fe200078e0a03 */
[----:B------:R-:W-:Y:S01]  /*2770*/  LOP3.LUT R5, R4, 0x1ffffffc, RZ, 0xc0, !PT ;  /* 0x1ffffffc04057812 */ /* 0x000fe200078ec0ff */
[----:B------:R-:W-:Y:S01]  /*2780*/  IMAD.SHL.U32 R184, R184, 0x2, RZ ;  /* 0x00000002b8b87824 */ /* 0x000fe200078e00ff */
[----:B------:R-:W-:Y:S01]  /*2790*/  LEA R179, R179, 0x10480, 0x1 ;  /* 0x00010480b3b37811 */ /* 0x000fe200078e08ff */
[----:B------:R-:W-:Y:S01]  /*27a0*/  CS2R R94, SRZ ;  /* 0x00000000005e7805 */ /* 0x000fe2000001ff00 */
[----:B------:R-:W-:Y:S01]  /*27b0*/  SEL R176, R174, 0xffffffc0, !P3 ;  /* 0xffffffc0aeb07807 */ /* 0x000fe20005800000 */
[----:B------:R-:W-:Y:S01]  /*27c0*/  IMAD.IADD R204, R22, 0x1, -R5 ;  /* 0x0000000116cc7824 */ /* 0x000fe200078e0a05 */
[C---:B------:R-:W-:Y:S01]  /*27d0*/  IADD3 R183, R179.reuse, 0x20, RZ ;  /* 0x00000020b3b77810 */ /* 0x040fe20007ffe0ff */
[----:B------:R-:W-:Y:S01]  /*27e0*/  CS2R R92, SRZ ;  /* 0x00000000005c7805 */ /* 0x000fe2000001ff00 */
[----:B------:R-:W-:Y:S01]  /*27f0*/  LEA R200, R200, 0xc480, 0x1 ;  /* 0x0000c480c8c87811 */ /* 0x000fe200078e08ff */
[----:B------:R-:W-:Y:S01]  /*2800*/  IMAD R204, R204, 0x4, R3 ;  /* 0x00000004cccc7824 */ /* 0x000fe200078e0203 */
[----:B------:R-:W-:Y:S01]  /*2810*/  @P2 IADD3 R183, R179, -0x20, RZ ;  /* 0xffffffe0b3b72810 */ /* 0x000fe20007ffe0ff */
[----:B------:R-:W-:Y:S01]  /*2820*/  IMAD.IADD R3, R185, 0x1, R0 ;  /* 0x00000001b9037824 */ /* 0x000fe200078e0200 */
[----:B------:R-:W-:Y:S01]  /*2830*/  IADD3 R203, R194, 0x1, -R193 ;  /* 0x00000001c2cb7810 */ /* 0x000fe20007ffe8c1 */
[----:B------:R-:W-:Y:S01]  /*2840*/  IMAD.SHL.U32 R204, R204, 0x2, RZ ;  /* 0x00000002cccc7824 */ /* 0x000fe200078e00ff */
[----:B------:R-:W-:Y:S01]  /*2850*/  IADD3 R202, R200, 0x40, RZ ;  /* 0x00000040c8ca7810 */ /* 0x000fe20007ffe0ff */
[----:B------:R-:W-:Y:S01]  /*2860*/  IMAD.IADD R177, R179, 0x1, R176 ;  /* 0x00000001b3b17824 */ /* 0x000fe200078e02b0 */
[----:B------:R-:W-:Y:S01]  /*2870*/  SEL R175, R174, 0xffffffc0, !P0 ;  /* 0xffffffc0aeaf7807 */ /* 0x000fe20004000000 */
[----:B------:R-:W-:Y:S01]  /*2880*/  CS2R R98, SRZ ;  /* 0x0000000000627805 */ /* 0x000fe2000001ff00 */
[----:B------:R-:W-:Y:S01]  /*2890*/  LEA R180, R180, 0x80, 0x1 ;  /* 0x00000080b4b47811 */ /* 0x000fe200078e08ff */
        /* <DEDUP_REMOVED lines=31> */
[----:B------:R-:W-:Y:S01]  /*2a90*/  IMAD.IADD R176, R176, 0x1, R183 ;  /* 0x00000001b0b07824 */ /* 0x000fe200078e02b7 */
[----:B------:R-:W-:Y:S01]  /*2aa0*/  @P4 IADD3 R202, R200, -0x40, RZ ;  /* 0xffffffc0c8ca4810 */ /* 0x000fe20007ffe0ff */
[----:B------:R-:W-:Y:S01]  /*2ab0*/  IMAD.IADD R205, R205, 0x1, -R204 ;  /* 0x00000001cdcd7824 */ /* 0x000fe200078e0acc */
[----:B------:R-:W-:Y:S01]  /*2ac0*/  IADD3 R178, R183, 0x1000, RZ ;  /* 0x00001000b7b27810 */ /* 0x000fe20007ffe0ff */
[----:B------:R-:W-:Y:S01]  /*2ad0*/  UMOV UR18, 0x1 ;  /* 0x0000000100127882 */ /* 0x000fe20000000000 */
[----:B------:R-:W-:Y:S01]  /*2ae0*/  IADD3 R203, -R204, R203, -R199 ;  /* 0x000000cbcccb7210 */ /* 0x000fe20007ffe9c7 */
[----:B------:R-:W-:-:S02]  /*2af0*/  UMOV UR17, URZ ;  /* 0x0000003f00117c82 */ /* 0x000fc40008000000 */
[----:B------:R-:W-:Y:S02]  /*2b00*/  UMOV UR5, URZ ;  /* 0x0000003f00057c82 */ /* 0x000fe40008000000 */
.L_x_248:
[----:B------:R-:W-:Y:S04]  /*2b10*/  DEPBAR.LE SB0, 0x1 ;  /* 0x000080400000791a */ /* 0x000fe80000000000 */
[----:B------:R-:W-:Y:S01]  /*2b20*/  BAR.SYNC.DEFER_BLOCKING 0x0 ;  /* 0x0000000000007b1d */ /* 0x000fe20000010000 */
[----:B------:R-:W-:Y:S01]  /*2b30*/  USHF.L.U32 UR4, UR5, 0xc, URZ ;  /* 0x0000000c05047899 */ /* 0x000fe2000800063f */
[----:B------:R-:W-:Y:S02]  /*2b40*/  R2P PR, R191, 0x6 ;  /* 0x00000006bf007804 */ /* 0x000fe40000000000 */
[----:B------:R-:W-:Y:S02]  /*2b50*/  MOV R234, UR5 ;  /* 0x0000000500ea7c02 */ /* 0x000fe40008000f00 */
[----:B------:R-:W-:Y:S02]  /*2b60*/  MOV R187, 0x40 ;  /* 0x0000004000bb7802 */ /* 0x000fe40000000f00 */
[----:B------:R-:W-:Y:S02]  /*2b70*/  IADD3 R100, R182, UR4, RZ ;  /* 0x00000004b6647c10 */ /* 0x000fe4000fffe0ff */
[----:B------:R-:W-:Y:S02]  /*2b80*/  LEA R242, R234, R201, 0x6 ;  /* 0x000000c9eaf27211 */ /* 0x000fe400078e30ff */
[----:B------:R-:W-:Y:S02]  /*2b90*/  SHF.L.U32 R132, R100, 0x1, RZ ;  /* 0x0000000164847819 */ /* 0x000fe400000006ff */
[----:B------:R-:W-:Y:S02]  /*2ba0*/  SEL R187, R187, 0xffffffc0, !P2 ;  /* 0xffffffc0bbbb7807 */ /* 0x000fe40005000000 */
[C---:B------:R-:W-:Y:S02]  /*2bb0*/  IADD3 R206, R132.reuse, 0x4080, RZ ;  /* 0x0000408084ce7810 */ /* 0x040fe40007ffe0ff */
[----:B------:R-:W-:Y:S02]  /*2bc0*/  IADD3 R188, R132, 0x40a0, RZ ;  /* 0x000040a084bc7810 */ /* 0x000fe40007ffe0ff */
[----:B------:R-:W-:Y:S02]  /*2bd0*/  @P1 IADD3 R188, R206, -0x20, RZ ;  /* 0xffffffe0cebc1810 */ /* 0x000fe40007ffe0ff */
[----:B------:R-:W-:Y:S01]  /*2be0*/  IADD3 R189, R132, R187, RZ ;  /* 0x000000bb84bd7210 */ /* 0x000fe20007ffe0ff */
[----:B------:R-:W-:Y:S01]  /*2bf0*/  LDSM.16.M88.4 R104, [R185+0x80] ;  /* 0x00008000b968783b */ /* 0x000fe20000000200 */
[----:B------:R-:W-:Y:S01]  /*2c00*/  IADD3 R187, R187, R188, RZ ;  /* 0x000000bcbbbb7210 */ /* 0x000fe20007ffe0ff */
[----:B------:R-:W-:Y:S01]  /*2c10*/  ULDC UR6, c[0x0][0x2a0] ;  /* 0x0000a80000067ab9 */ /* 0x000fe20000000800 */
[----:B------:R-:W-:Y:S01]  /*2c20*/  MOV R244, 0x1 ;  /* 0x0000000100f47802 */ /* 0x000fe20000000f00 */
[----:B------:R-:W-:Y:S01]  /*2c30*/  ULOP3.LUT UR6, URZ, UR6, URZ, 0x33, !UPT ;  /* 0x000000063f067292 */ /* 0x000fe2000f8e333f */
[----:B------:R-:W-:Y:S02]  /*2c40*/  LEA R246, R192, R201, 0x6 ;  /* 0x000000c9c0f67211 */ /* 0x000fe400078e30ff */
[----:B------:R-:W-:Y:S01]  /*2c50*/  ISETP.LE.AND P1, PT, R244, c[0x0][0x2a8], PT ;  /* 0x0000aa00f4007a0c */ /* 0x000fe20003f23270 */
[----:B------:R-:W1:Y:S08]  /*2c60*/  LDSM.16.M88.4 R100, [R132+0x4080] ;  /* 0x004080008464783b */ /* 0x000e700000000200 */
[----:B------:R-:W2:Y:S08]  /*2c70*/  LDSM.16.M88.4 R108, [R132+0x5080] ;  /* 0x00508000846c783b */ /* 0x000eb00000000200 */
[----:B------:R-:W3:Y:S08]  /*2c80*/  LDSM.16.M88.4 R112, [R185+0x2080] ;  /* 0x00208000b970783b */ /* 0x000ef00000000200 */
[----:B------:R-:W-:Y:S08]  /*2c90*/  LDSM.16.M88.4 R120, [R3+0x80] ;  /* 0x000080000378783b */ /* 0x000ff00000000200 */
[----:B------:R-:W4:Y:S08]  /*2ca0*/  LDSM.16.M88.4 R116, [R188] ;  /* 0x00000000bc74783b */ /* 0x000f300000000200 */
[----:B------:R-:W5:Y:S08]  /*2cb0*/  LDSM.16.M88.4 R124, [R188+0x1000] ;  /* 0x00100000bc7c783b */ /* 0x000f700000000200 */
[----:B------:R-:W1:Y:S08]  /*2cc0*/  LDSM.16.M88.4 R128, [R3+0x2080] ;  /* 0x002080000380783b */ /* 0x000e700000000200 */
[----:B------:R-:W-:Y:S08]  /*2cd0*/  LDSM.16.M88.4 R136, [R2+0x80] ;  /* 0x000080000288783b */ /* 0x000ff00000000200 */
[----:B------:R-:W1:Y:S08]  /*2ce0*/  LDSM.16.M88.4 R132, [R189+0x4080] ;  /* 0x00408000bd84783b */ /* 0x000e700000000200 */
[----:B------:R-:W-:Y:S04]  /*2cf0*/  LDS R241, [R242.X4+0xc080] ;  /* 0x00c08000f2f17984 */ /* 0x000fe80000004800 */
[----:B------:R-:W-:Y:S04]  /*2d00*/  LDS R240, [R242.X4+0xc0a0] ;  /* 0x00c0a000f2f07984 */ /* 0x000fe80000004800 */
[----:B------:R-:W-:Y:S04]  /*2d10*/  LDS R239, [R242.X4+0xc100] ;  /* 0x00c10000f2ef7984 */ /* 0x000fe80000004800 */
[----:B------:R1:W-:Y:S02]  /*2d20*/  LDS R235, [R242.X4+0xc120] ;  /* 0x00c12000f2eb7984 */ /* 0x0003e40000004800 */
[--C-:B-1----:R-:W-:Y:S01]  /*2d30*/  IADD3 R242, R246, c[0x0][0x2a4], R203.reuse ;  /* 0x0000a900f6f27a10 */ /* 0x102fe20007ffe0cb */
[-C--:B------:R-:W-:Y:S08]  /*2d40*/  HMMA.16816.F32.BF16 R4, R100, R104.reuse, RZ ;  /* 0x000000686404723c */ /* 0x080ff000000418ff */
        /* <DEDUP_REMOVED lines=27> */
[----:B------:R-:W1:Y:S07]  /*2f00*/  LDSM.16.M88.4 R100, [R0+0x2080] ;  /* 0x002080000064783b */ /* 0x000e6e0000000200 */
[----:B------:R-:W-:Y:S08]  /*2f10*/  HMMA.16816.F32.BF16 R32, R132, R106, R32 ;  /* 0x0000006a8420723c */ /* 0x000ff00000041820 */
        /* <DEDUP_REMOVED lines=17> */
[----:B------:R-:W-:Y:S01]  /*3030*/  FMUL.FTZ R213, R11, c[0x0][0x2b4] ;  /* 0x0000ad000bd57a20 */ /* 0x000fe20000410000 */
[----:B------:R-:W-:Y:S04]  /*3040*/  HMMA.16816.F32.BF16 R32, R108, R102, R32 ;  /* 0x000000666c20723c */ /* 0x000fe80000041820 */
[----:B------:R-:W-:Y:S02]  /*3050*/  FMUL.FTZ R214, R12, c[0x0][0x2b4] ;  /* 0x0000ad000cd67a20 */ /* 0x000fe40000410000 */
[----:B------:R-:W-:Y:S02]  /*3060*/  FMUL.FTZ R215, R13, c[0x0][0x2b4] ;  /* 0x0000ad000dd77a20 */ /* 0x000fe40000410000 */
[----:B------:R-:W4:Y:S01]  /*3070*/  MUFU.TANH R207, R207 ;  /* 0x000000cf00cf7308 */ /* 0x000f220000002400 */
[----:B------:R-:W-:Y:S03]  /*3080*/  FMUL.FTZ R216, R14, c[0x0][0x2b4] ;  /* 0x0000ad000ed87a20 */ /* 0x000fe60000410000 */
[----:B------:R-:W-:Y:S02]  /*3090*/  FMUL.FTZ R217, R15, c[0x0][0x2b4] ;  /* 0x0000ad000fd97a20 */ /* 0x000fe40000410000 */
        /* <DEDUP_REMOVED lines=14> */
[----:B------:R5:W1:Y:S01]  /*3180*/  MUFU.TANH R234, R243 ;  /* 0x000000f300ea7308 */ /* 0x000a620000002400 */
        /* <DEDUP_REMOVED lines=8> */
[----:B------:R-:W-:Y:S05]  /*3210*/  FMUL.FTZ R238, R35, c[0x0][0x2b4] ;  /* 0x0000ad0023ee7a20 */ /* 0x000fea0000410000 */
[----:B------:R-:W1:Y:S01]  /*3220*/  MUFU.TANH R213, R213 ;  /* 0x000000d500d57308 */ /* 0x000e620000002400 */
[----:B-----5:R-:W-:Y:S02]  /*3230*/  IMNMX R243, R205, R242, PT ;  /* 0x000000f2cdf37217 */ /* 0x020fe40003800200 */
[----:B------:R-:W-:Y:S07]  /*3240*/  IADD3 R242, R246, UR6, R203 ;  /* 0x00000006f6f27c10 */ /* 0x000fee000fffe0cb */
        /* <DEDUP_REMOVED lines=23> */
[----:B------:R-:W-:-:S05]  /*33c0*/  @!P1 BRA `(.L_x_230) ;  /* 0x0000018000009947 */ /* 0x000fca0003800000 */
[----:B--234-:R-:W-:Y:S01]  /*33d0*/  IADD3 R6, -R199, R194, R246 ;  /* 0x000000c2c7067210 */ /* 0x01cfe20007ffe1f6 */
[----:B------:R-:W-:Y:S03]  /*33e0*/  BSSY B0, `(.L_x_231) ;  /* 0x000000e000007945 */ /* 0x000fe60003800000 */
[----:B------:R-:W-:Y:S11]  /*33f0*/  ISETP.GT.AND P0, PT, R6, -0x1, PT ;  /* 0xffffffff0600780c */ /* 0x000ff60003f04270 */
[----:B------:R-:W-:Y:S02]  /*3400*/  @!UPT UIADD3 URZ, URZ, URZ, URZ ;  /* 0x0000003f3f3ff290 */ /* 0x000fe4000fffe03f */
[----:B------:R-:W-:-:S05]  /*3410*/  @P0 BRA `(.L_x_232) ;  /* 0x0000006000000947 */ /* 0x000fca0003800000 */
[----:B------:R-:W-:Y:S02]  /*3420*/  ISETP.NE.AND P0, PT, R244, c[0x0][0x2a8], PT ;  /* 0x0000aa00f4007a0c */ /* 0x000fe40003f05270 */
[----:B------:R-:W-:Y:S11]  /*3430*/  LOP3.LUT R5, RZ, R6, RZ, 0x33, !PT ;  /* 0x00000006ff057212 */ /* 0x000ff600078e33ff */
[----:B------:R-:W-:Y:S05]  /*3440*/  @P0 IMAD.HI.U32 R4, R5, c[0x0][0x2ac], RZ ;  /* 0x0000ab0005040a27 */ /* 0x000fea00078e00ff */
[----:B------:R-:W-:Y:S04]  /*3450*/  @P0 SHF.R.U32.HI R5, RZ, c[0x0][0x2b0], R4 ;  /* 0x0000ac00ff050a19 */ /* 0x000fe80000011604 */
[----:B------:R-:W-:Y:S01]  /*3460*/  LOP3.LUT R6, RZ, R5, RZ, 0x33, !PT ;  /* 0x00000005ff067212 */ /* 0x000fe200078e33ff */
[----:B------:R-:W-:-:S05]  /*3470*/  BRA `(.L_x_233) ;  /* 0x0000004000007947 */ /* 0x000fca0003800000 */
.L_x_232:
[----:B------:R-:W-:Y:S11]  /*3480*/  ISETP.NE.AND P0, PT, R244, c[0x0][0x2a8], PT ;  /* 0x0000aa00f4007a0c */ /* 0x000ff60003f05270 */
[----:B------:R-:W-:Y:S02]  /*3490*/  @!UPT UIADD3 URZ, URZ, URZ, URZ ;  /* 0x0000003f3f3ff290 */ /* 0x000fe4000fffe03f */
[----:B------:R-:W-:Y:S05]  /*34a0*/  @P0 IMAD.HI.U32 R4, R6, c[0x0][0x2ac], RZ ;  /* 0x0000ab0006040a27 */ /* 0x000fea00078e00ff */
[----:B------:R-:W-:Y:S02]  /*34b0*/  @P0 SHF.R.U32.HI R6, RZ, c[0x0][0x2b0], R4 ;  /* 0x0000ac00ff060a19 */ /* 0x000fe40000011604 */
.L_x_233:
[----:B------:R-:W-:Y:S05]  /*34c0*/  BSYNC B0 ;  /* 0x0000000000007941 */ /* 0x000fea0003800000 */
.L_x_231:
[----:B------:R-:W-:Y:S01]  /*34d0*/  IADD3 R4, R246, c[0x0][0x2a4], R203 ;  /* 0x0000a900f6047a10 */ /* 0x000fe20007ffe0cb */
[----:B------:R-:W-:Y:S03]  /*34e0*/  IMAD R5, R6, c[0x0][0x2a8], -R193 ;  /* 0x0000aa0006057a24 */ /* 0x000fe600078e0ac1 */
[----:B------:R-:W-:Y:S01]  /*34f0*/  IMNMX R4, R205, R4, PT ;  /* 0x00000004cd047217 */ /* 0x000fe20003800200 */
[----:B------:R-:W-:Y:S01]  /*3500*/  IMAD.IADD R242, R5, 0x1, -R204 ;  /* 0x0000000105f27824 */ /* 0x000fe200078e0acc */
[----:B------:R-:W-:Y:S04]  /*3510*/  IADD3 R5, R246, UR6, R203 ;  /* 0x00000006f6057c10 */ /* 0x000fe8000fffe0cb */
[----:B------:R-:W-:Y:S02]  /*3520*/  IADD3 R243, R242, c[0x0][0x2a8], RZ ;  /* 0x0000aa00f2f37a10 */ /* 0x000fe40007ffe0ff */
[----:B------:R-:W-:Y:S02]  /*3530*/  IMNMX R242, R5, R242, !PT ;  /* 0x000000f205f27217 */ /* 0x000fe40007800200 */
[----:B------:R-:W-:Y:S02]  /*3540*/  IMNMX R243, R4, R243, PT ;  /* 0x000000f304f37217 */ /* 0x000fe40003800200 */
.L_x_230:
[----:B--234-:R-:W-:Y:S04]  /*3550*/  IADD3 R6, R246, 0x8, RZ ;  /* 0x00000008f6067810 */ /* 0x01cfe80007ffe0ff */
[C-C-:B------:R-:W-:Y:S02]  /*3560*/  IADD3 R124, R6.reuse, c[0x0][0x2a4], R203.reuse ;  /* 0x0000a900067c7a10 */ /* 0x140fe40007ffe0cb */
[----:B------:R-:W-:Y:S02]  /*3570*/  IADD3 R125, R6, UR6, R203 ;  /* 0x00000006067d7c10 */ /* 0x000fe4000fffe0cb */
[----:B------:R-:W-:Y:S01]  /*3580*/  IMNMX R124, R205, R124, PT ;  /* 0x0000007ccd7c7217 */ /* 0x000fe20003800200 */
[----:B------:R-:W-:-:S05]  /*3590*/  @!P1 BRA `(.L_x_234) ;  /* 0x0000015000009947 */ /* 0x000fca0003800000 */
[----:B------:R-:W-:Y:S01]  /*35a0*/  IADD3 R6, -R199, R194, R6 ;  /* 0x000000c2c7067210 */ /* 0x000fe20007ffe106 */
        /* <DEDUP_REMOVED lines=10> */
.L_x_236:
[----:B------:R-:W-:Y:S11]  /*3650*/  ISETP.NE.AND P0, PT, R244, c[0x0][0x2a8], PT ;  /* 0x0000aa00f4007a0c */ /* 0x000ff60003f05270 */
[----:B------:R-:W-:Y:S02]  /*3660*/  @!UPT UIADD3 URZ, URZ, URZ, URZ ;  /* 0x0000003f3f3ff290 */ /* 0x000fe4000fffe03f */
[----:B------:R-:W-:Y:S05]  /*3670*/  @P0 IMAD.HI.U32 R4, R6, c[0x0][0x2ac], RZ ;  /* 0x0000ab0006040a27 */ /* 0x000fea00078e00ff */
[----:B------:R-:W-:Y:S02]  /*3680*/  @P0 SHF.R.U32.HI R6, RZ, c[0x0][0x2b0], R4 ;  /* 0x0000ac00ff060a19 */ /* 0x000fe40000011604 */
.L_x_237:
[----:B------:R-:W-:Y:S05]  /*3690*/  BSYNC B0 ;  /* 0x0000000000007941 */ /* 0x000fea0003800000 */
.L_x_235:
[----:B------:R-:W-:Y:S04]  /*36a0*/  IMAD R5, R6, c[0x0][0x2a8], -R193 ;  /* 0x0000aa0006057a24 */ /* 0x000fe800078e0ac1 */
[----:B------:R-:W-:Y:S05]  /*36b0*/  IMAD.IADD R4, R5, 0x1, -R204 ;  /* 0x0000000105047824 */ /* 0x000fea00078e0acc */
[----:B------:R-:W-:Y:S02]  /*36c0*/  IADD3 R5, R4, c[0x0][0x2a8], RZ ;  /* 0x0000aa0004057a10 */ /* 0x000fe40007ffe0ff */
[----:B------:R-:W-:Y:S02]  /*36d0*/  IMNMX R125, R125, R4, !PT ;  /* 0x000000047d7d7217 */ /* 0x000fe40007800200 */
[----:B------:R-:W-:Y:S02]  /*36e0*/  IMNMX R124, R124, R5, PT ;  /* 0x000000057c7c7217 */ /* 0x000fe40003800200 */
.L_x_234:
[----:B------:R-:W-:Y:S04]  /*36f0*/  IADD3 R6, R246, 0x20, RZ ;  /* 0x00000020f6067810 */ /* 0x000fe80007ffe0ff */
        /* <DEDUP_REMOVED lines=15> */
.L_x_240:
[----:B------:R-:W-:Y:S11]  /*37f0*/  ISETP.NE.AND P0, PT, R244, c[0x0][0x2a8], PT ;  /* 0x0000aa00f4007a0c */ /* 0x000ff60003f05270 */
[----:B------:R-:W-:Y:S02]  /*3800*/  @!UPT UIADD3 URZ, URZ, URZ, URZ ;  /* 0x0000003f3f3ff290 */ /* 0x000fe4000fffe03f */
[----:B------:R-:W-:Y:S05]  /*3810*/  @P0 IMAD.HI.U32 R4, R6, c[0x0][0x2ac], RZ ;  /* 0x0000ab0006040a27 */ /* 0x000fea00078e00ff */
[----:B------:R-:W-:Y:S02]  /*3820*/  @P0 SHF.R.U32.HI R6, RZ, c[0x0][0x2b0], R4 ;  /* 0x0000ac00ff060a19 */ /* 0x000fe40000011604 */
.L_x_241:
[----:B------:R-:W-:Y:S05]  /*3830*/  BSYNC B0 ;  /* 0x0000000000007941 */ /* 0x000fea0003800000 */
.L_x_239:
[----:B------:R-:W-:Y:S04]  /*3840*/  IMAD R5, R6, c[0x0][0x2a8], -R193 ;  /* 0x0000aa0006057a24 */ /* 0x000fe800078e0ac1 */
[----:B------:R-:W-:Y:S05]  /*3850*/  IMAD.IADD R4, R5, 0x1, -R204 ;  /* 0x0000000105047824 */ /* 0x000fea00078e0acc */
[----:B------:R-:W-:Y:S02]  /*3860*/  IADD3 R5, R4, c[0x0][0x2a8], RZ ;  /* 0x0000aa0004057a10 */ /* 0x000fe40007ffe0ff */
[----:B------:R-:W-:Y:S02]  /*3870*/  IMNMX R123, R123, R4, !PT ;  /* 0x000000047b7b7217 */ /* 0x000fe40007800200 */
[----:B------:R-:W-:Y:S02]  /*3880*/  IMNMX R122, R122, R5, PT ;  /* 0x000000057a7a7217 */ /* 0x000fe40003800200 */
.L_x_238:
        /* <DEDUP_REMOVED lines=16> */
.L_x_244:
[----:B------:R-:W-:Y:S11]  /*3990*/  ISETP.NE.AND P0, PT, R244, c[0x0][0x2a8], PT ;  /* 0x0000aa00f4007a0c */ /* 0x000ff60003f05270 */
[----:B------:R-:W-:Y:S02]  /*39a0*/  @!UPT UIADD3 URZ, URZ, URZ, URZ ;  /* 0x0000003f3f3ff290 */ /* 0x000fe4000fffe03f */
[----:B------:R-:W-:Y:S05]  /*39b0*/  @P0 IMAD.HI.U32 R5, R4, c[0x0][0x2ac], RZ ;  /* 0x0000ab0004050a27 */ /* 0x000fea00078e00ff */
[----:B------:R-:W-:Y:S02]  /*39c0*/  @P0 SHF.R.U32.HI R4, RZ, c[0x0][0x2b0], R5 ;  /* 0x0000ac00ff040a19 */ /* 0x000fe40000011605 */
.L_x_245:
[----:B------:R-:W-:Y:S05]  /*39d0*/  BSYNC B0 ;  /* 0x0000000000007941 */ /* 0x000fea0003800000 */
.L_x_243:
[----:B------:R-:W-:Y:S04]  /*39e0*/  IMAD R5, R4, c[0x0][0x2a8], -R193 ;  /* 0x0000aa0004057a24 */ /* 0x000fe800078e0ac1 */
[----:B------:R-:W-:Y:S05]  /*39f0*/  IMAD.IADD R4, R5, 0x1, -R204 ;  /* 0x0000000105047824 */ /* 0x000fea00078e0acc */
[----:B------:R-:W-:Y:S02]  /*3a00*/  IADD3 R5, R4, c[0x0][0x2a8], RZ ;  /* 0x0000aa0004057a10 */ /* 0x000fe40007ffe0ff */
[----:B------:R-:W-:Y:S02]  /*3a10*/  IMNMX R121, R121, R4, !PT ;  /* 0x0000000479797217 */ /* 0x000fe40007800200 */
[----:B------:R-:W-:Y:S02]  /*3a20*/  IMNMX R120, R120, R5, PT ;  /* 0x0000000578787217 */ /* 0x000fe40003800200 */
.L_x_242:
[----:B------:R-:W-:Y:S04]  /*3a30*/  DEPBAR.LE SB0, 0x1 ;  /* 0x000080400000791a */ /* 0x000fe80000000000 */
[----:B------:R-:W-:Y:S01]  /*3a40*/  BAR.SYNC.DEFER_BLOCKING 0x0 ;  /* 0x0000000000007b1d */ /* 0x000fe20000010000 */
[----:B------:R-:W-:Y:S01]  /*3a50*/  IMAD.MOV.U32 R116, RZ, RZ, 0x20 ;  /* 0x00000020ff747424 */ /* 0x000fe200078e00ff */
[----:B------:R-:W-:Y:S02]  /*3a60*/  IADD3 R5, R173, UR4, RZ ;  /* 0x00000004ad057c10 */ /* 0x000fe4000fffe0ff */
[----:B------:R-:W-:Y:S02]  /*3a70*/  LOP3.LUT P0, RZ, R186, 0x2, RZ, 0xc0, !PT ;  /* 0x00000002baff7812 */ /* 0x000fe4000780c0ff */
[----:B------:R-:W-:Y:S01]  /*3a80*/  IADD3 R11, R192, 0x1, RZ ;  /* 0x00000001c00b7810 */ /* 0x000fe20007ffe0ff */
[----:B------:R-:W-:Y:S01]  /*3a90*/  IMAD.SHL.U32 R117, R5, 0x2, RZ ;  /* 0x0000000205757824 */ /* 0x000fe200078e00ff */
[----:B------:R-:W-:Y:S02]  /*3aa0*/  SEL R116, R116, 0xffffffe0, !P0 ;  /* 0xffffffe074747807 */ /* 0x000fe40004000000 */
[----:B------:R-:W-:Y:S03]  /*3ab0*/  ISETP.GE.AND P0, PT, R11, R195, PT ;  /* 0x000000c30b00720c */ /* 0x000fe60003f06270 */
[----:B------:R-:W-:Y:S01]  /*3ac0*/  IMAD.IADD R4, R117, 0x1, R116 ;  /* 0x0000000175047824 */ /* 0x000fe200078e0274 */
[----:B------:R2:W3:Y:S04]  /*3ad0*/  LDSM.16.M88.4 R100, [R117+0x8080] ;  /* 0x008080007564783b */ /* 0x0004e80000000200 */
[----:B------:R2:W4:Y:S04]  /*3ae0*/  LDSM.16.M88.4 R104, [R117+0x9080] ;  /* 0x009080007568783b */ /* 0x0005280000000200 */
[----:B------:R2:W1:Y:S04]  /*3af0*/  LDSM.16.M88.4 R108, [R4+0x8080] ;  /* 0x00808000046c783b */ /* 0x0004680000000200 */
[----:B------:R2:W1:Y:S01]  /*3b00*/  LDSM.16.M88.4 R112, [R4+0x9080] ;  /* 0x009080000470783b */ /* 0x0004620000000200 */
[----:B------:R-:W-:-:S05]  /*3b10*/  @P0 BRA `(.L_x_246) ;  /* 0x0000004000000947 */ /* 0x000fca0003800000 */
[----:B------:R-:W-:Y:S01]  /*3b20*/  MOV R10, 0x3b50 ;  /* 0x00003b50000a7802 */ /* 0x000fe20000000f00 */
[----:B------:R-:W-:Y:S02]  /*3b30*/  BSSY B0, `(.L_x_246) ;  /* 0x0000002000007945 */ /* 0x000fe40003800000 */
[----:B-1234-:R-:W-:Y:S05]  /*3b40*/  CALL.REL.NOINC `($_ZN7cutlass13device_kernelIN5flash19enable_sm80_to_sm89INS1_16FlashAttnBwdSm80INS1_25CollectiveMainloopBwdSm80ILi2ELi2EN4cute5tupleIJNS5_1CILi64EEENS7_ILi128EEES8_EEENS_10bfloat16_tEfNS_4arch4Sm80ELb0ELb1ELb1ELb0ELb0ELb0ELb0ELb0ELi2ELi2ELi4ELi2ELb1EEENS1_21CollectiveEpilogueBwdISA_SB_SD_Li256ELb0ELb0ELi2EEENS1_19SingleTileSchedulerILb0ELb0ELb0ELi128EEEEEEEEEvNT_6ParamsE$_ZZN5flash25CollectiveMainloopBwdSm80ILi2ELi2EN4cute5tupleIJNS1_1CILi64EEENS3_ILi128EEES4_EEEN7cutlass10bfloat16_tEfNS7_4arch4Sm80ELb0ELb1ELb1ELb0ELb0ELb0ELb0ELb0ELi2ELi2ELi4ELi2ELb1EE3mmaINS_16FlashAttnBwdSm80ISB_NS_21CollectiveEpilogueBwdIS6_S8_SA_Li256ELb0ELb0ELi2EEENS_19SingleTileSchedulerILb0ELb0ELb0ELi128EEEE13SharedStorageENS1_6TensorINS1_11ArrayEngineIfLm32EEENS1_6LayoutINS2_IJNS2_IJNS3_ILi2EEESO_EEESO_NS3_ILi4EEEEEENS2_IJNS2_IJNS3_ILi1EEESO_EEESQ_NS3_ILi8EEEEEEEEEEEEbRKNSB_6ParamsERT0_S12_iNS2_IJiiiEEERT_ENKUliiE_clEii) ;  /* 0x000093e000007944 */ /* 0x01efea0003c00000 */
[----:B------:R-:W-:Y:S05]  /*3b50*/  BSYNC B0 ;  /* 0x0000000000007941 */ /* 0x000fea0003800000 */
.L_x_246:
[-C--:B-123--:R-:W-:Y:S01]  /*3b60*/  HMMA.16816.F32.BF16 R4, R100, R140.reuse, RZ ;  /* 0x0000008c6404723c */ /* 0x08efe200000418ff */
[----:B------:R-:W0:Y:S01]  /*3b70*/  LDGDEPBAR ;  /* 0x00000000000079af */ /* 0x000e220000000000 */
[----:B------:R-:W-:Y:S02]  /*3b80*/  LOP3.LUT P0, RZ, R186, 0x4, RZ, 0xc0, !PT ;  /* 0x00000004baff7812 */ /* 0x000fe4000780c0ff */
[----:B------:R-:W-:Y:S01]  /*3b90*/  MOV R130, UR5 ;  /* 0x0000000500827c02 */ /* 0x000fe20008000f00 */
[----:B------:R-:W-:Y:S01]  /*3ba0*/  FFMA.FTZ R187, -R236, R236, 1 ;  /* 0x3f800000ecbb7423 */ /* 0x000fe200000101ec */
[----:B------:R-:W-:Y:S02]  /*3bb0*/  MOV R118, 0x40 ;  /* 0x0000004000767802 */ /* 0x000fe40000000f00 */
[C---:B----4-:R-:W-:Y:S04]  /*3bc0*/  HMMA.16816.F32.BF16 R8, R104.reuse, R140, RZ ;  /* 0x0000008c6808723c */ /* 0x050fe800000418ff */
[----:B------:R-:W-:Y:S02]  /*3bd0*/  SEL R118, R118, 0xffffffc0, !P0 ;  /* 0xffffffc076767807 */ /* 0x000fe40004000000 */
[----:B------:R-:W-:Y:S02]  /*3be0*/  ISETP.GT.AND P0, PT, R190, -0x1, PT ;  /* 0xffffffffbe00780c */ /* 0x000fe40003f04270 */
[-C--:B------:R-:W-:Y:S01]  /*3bf0*/  HMMA.16816.F32.BF16 R12, R104, R142.reuse, RZ ;  /* 0x0000008e680c723c */ /* 0x080fe200000418ff */
[----:B------:R-:W-:Y:S02]  /*3c00*/  IADD3 R119, R117, R118, RZ ;  /* 0x0000007675777210 */ /* 0x000fe40007ffe0ff */
[----:B------:R-:W-:Y:S02]  /*3c10*/  ISETP.GT.AND P1, PT, R242, RZ, P0 ;  /* 0x000000fff200720c */ /* 0x000fe40000724270 */
[----:B------:R-:W-:Y:S02]  /*3c20*/  IADD3 R117, R116, 0x8080, R117 ;  /* 0x0000808074757810 */ /* 0x000fe40007ffe075 */
[----:B------:R-:W-:Y:S01]  /*3c30*/  ISETP.LT.OR P1, PT, R243, 0x1, P1 ;  /* 0x00000001f300780c */ /* 0x000fe20000f21670 */
[C---:B------:R-:W-:Y:S01]  /*3c40*/  HMMA.16816.F32.BF16 R16, R100.reuse, R142, RZ ;  /* 0x0000008e6410723c */ /* 0x040fe200000418ff */
[----:B------:R-:W-:Y:S02]  /*3c50*/  IADD3 R118, R118, R117, RZ ;  /* 0x0000007576767210 */ /* 0x000fe40007ffe0ff */
[C---:B------:R-:W-:Y:S02]  /*3c60*/  ISETP.GT.AND P2, PT, R242.reuse, 0x41, P0 ;  /* 0x00000041f200780c */ /* 0x040fe40000744270 */
[C---:B------:R-:W-:Y:S01]  /*3c70*/  FSEL R128, R209.reuse, -INF , !P1 ;  /* 0xff800000d1807808 */ /* 0x040fe20004800000 */
[----:B------:R-:W-:Y:S01]  /*3c80*/  FFMA.FTZ R209, -R209, R209, 1 ;  /* 0x3f800000d1d17423 */ /* 0x000fe200000101d1 */
[----:B------:R-:W-:Y:S01]  /*3c90*/  ISETP.LT.OR P2, PT, R243, 0x42, P2 ;  /* 0x00000042f300780c */ /* 0x000fe20001741670 */
[-C--:B------:R-:W-:Y:S01]  /*3ca0*/  HMMA.16816.F32.BF16 R20, R100, R144.reuse, RZ ;  /* 0x000000906414723c */ /* 0x080fe200000418ff */
[C---:B------:R-:W-:Y:S02]  /*3cb0*/  ISETP.GT.AND P1, PT, R242.reuse, 0x1, P0 ;  /* 0x00000001f200780c */ /* 0x040fe40000724270 */
[----:B------:R-:W-:Y:S01]  /*3cc0*/  ISETP.GT.AND P6, PT, R242, 0x61, P0 ;  /* 0x00000061f200780c */ /* 0x000fe200007c4270 */
[----:B------:R-:W-:Y:S01]  /*3cd0*/  FFMA.FTZ R126, R128, c[0x0][0x29c], -R241 ;  /* 0x0000a700807e7a23 */ /* 0x000fe200000108f1 */
[C---:B------:R-:W-:Y:S02]  /*3ce0*/  ISETP.GT.AND P5, PT, R125.reuse, RZ, P0 ;  /* 0x000000ff7d00720c */ /* 0x040fe400007a4270 */
[C---:B------:R-:W-:Y:S01]  /*3cf0*/  ISETP.GT.AND P4, PT, R125.reuse, 0x1, P0 ;  /* 0x000000017d00780c */ /* 0x040fe20000784270 */
[C---:B------:R-:W-:Y:S01]  /*3d00*/  HMMA.16816.F32.BF16 R24, R104.reuse, R144, RZ ;  /* 0x000000906818723c */ /* 0x040fe200000418ff */
[----:B------:R-:W-:Y:S01]  /*3d10*/  ISETP.GT.AND P3, PT, R125, 0x20, P0 ;  /* 0x000000207d00780c */ /* 0x000fe20000764270 */
[----:B------:R-:W-:Y:S01]  /*3d20*/  MUFU.EX2 R126, R126 ;  /* 0x0000007e007e7308 */ /* 0x000fe20000000800 */
[C---:B------:R-:W-:Y:S02]  /*3d30*/  ISETP.LT.OR P5, PT, R124.reuse, 0x1, P5 ;  /* 0x000000017c00780c */ /* 0x040fe40002fa1670 */
[C---:B------:R-:W-:Y:S02]  /*3d40*/  ISETP.LT.OR P3, PT, R124.reuse, 0x21, P3 ;  /* 0x000000217c00780c */ /* 0x040fe40001f61670 */
[----:B------:R-:W-:Y:S01]  /*3d50*/  ISETP.LT.OR P4, PT, R124, 0x2, P4 ;  /* 0x000000027c00780c */ /* 0x000fe20002781670 */
[-C--:B------:R-:W-:Y:S01]  /*3d60*/  HMMA.16816.F32.BF16 R28, R104, R146.reuse, RZ ;  /* 0x00000092681c723c */ /* 0x080fe200000418ff */
[----:B------:R-:W-:Y:S01]  /*3d70*/  LDSM.16.M88.4 R104, [R119+0x9080] ;  /* 0x009080007768783b */ /* 0x000fe20000000200 */
[----:B------:R-:W-:Y:S02]  /*3d80*/  ISETP.LT.OR P1, PT, R243, 0x2, P1 ;  /* 0x00000002f300780c */ /* 0x000fe40000f21670 */
[----:B------:R-:W-:Y:S02]  /*3d90*/  FSEL R127, R207, -INF , !P4 ;  /* 0xff800000cf7f7808 */ /* 0x000fe40006000000 */
[C---:B------:R-:W-:Y:S01]  /*3da0*/  FSEL R128, R210.reuse, -INF , !P1 ;  /* 0xff800000d2807808 */ /* 0x040fe20004800000 */
[----:B------:R-:W-:Y:S01]  /*3db0*/  FFMA.FTZ R210, -R210, R210, 1 ;  /* 0x3f800000d2d27423 */ /* 0x000fe200000101d2 */
[----:B------:R-:W-:Y:S01]  /*3dc0*/  HMMA.16816.F32.BF16 R32, R100, R146, RZ ;  /* 0x000000926420723c */ /* 0x000fe200000418ff */
[----:B------:R1:W2:Y:S01]  /*3dd0*/  LDSM.16.M88.4 R100, [R119+0x8080] ;  /* 0x008080007764783b */ /* 0x0002a20000000200 */
[----:B------:R-:W-:Y:S02]  /*3de0*/  ISETP.GT.AND P1, PT, R242, 0x20, P0 ;  /* 0x00000020f200780c */ /* 0x000fe40000724270 */
[----:B------:R-:W-:Y:S02]  /*3df0*/  ISETP.GT.AND P4, PT, R125, 0x61, P0 ;  /* 0x000000617d00780c */ /* 0x000fe40000784270 */
[C---:B------:R-:W-:Y:S02]  /*3e00*/  ISETP.LT.OR P1, PT, R243.reuse, 0x21, P1 ;  /* 0x00000021f300780c */ /* 0x040fe40000f21670 */
[-C--:B------:R-:W-:Y:S01]  /*3e10*/  HMMA.16816.F32.BF16 R4, R108, R148.reuse, R4 ;  /* 0x000000946c04723c */ /* 0x080fe20000041804 */
[----:B------:R-:W-:Y:S02]  /*3e20*/  ISETP.LT.OR P4, PT, R124, 0x62, P4 ;  /* 0x000000627c00780c */ /* 0x000fe40002781670 */
[----:B------:R-:W-:Y:S05]  /*3e30*/  ISETP.LT.OR P6, PT, R243, 0x62, P6 ;  /* 0x00000062f300780c */ /* 0x000fea00037c1670 */
[C---:B------:R-:W-:Y:S08]  /*3e40*/  HMMA.16816.F32.BF16 R8, R112.reuse, R148, R8 ;  /* 0x000000947008723c */ /* 0x040ff00000041808 */
[-C--:B------:R-:W-:Y:S01]  /*3e50*/  HMMA.16816.F32.BF16 R12, R112, R150.reuse, R12 ;  /* 0x00000096700c723c */ /* 0x080fe2000004180c */
[----:B-1----:R-:W-:Y:S02]  /*3e60*/  FSEL R119, R206, -INF , !P5 ;  /* 0xff800000ce777808 */ /* 0x002fe40006800000 */
[----:B------:R-:W-:Y:S03]  /*3e70*/  ISETP.GT.AND P5, PT, R125, 0x60, P0 ;  /* 0x000000607d00780c */ /* 0x000fe600007a4270 */
[--C-:B------:R-:W-:Y:S01]  /*3e80*/  FFMA.FTZ R119, R119, c[0x0][0x29c], -R240.reuse ;  /* 0x0000a70077777a23 */ /* 0x100fe200000108f0 */
[----:B------:R-:W-:Y:S01]  /*3e90*/  ISETP.LT.OR P5, PT, R124, 0x61, P5 ;  /* 0x000000617c00780c */ /* 0x000fe20002fa1670 */
[C---:B------:R-:W-:Y:S04]  /*3ea0*/  HMMA.16816.F32.BF16 R16, R108.reuse, R150, R16 ;  /* 0x000000966c10723c */ /* 0x040fe80000041810 */
[----:B------:R-:W-:Y:S01]  /*3eb0*/  MUFU.EX2 R119, R119 ;  /* 0x0000007700777308 */ /* 0x000fe20000000800 */
[C---:B------:R-:W-:Y:S01]  /*3ec0*/  FSEL R129, R237.reuse, -INF , !P5 ;  /* 0xff800000ed817808 */ /* 0x040fe20006800000 */
[----:B------:R-:W-:Y:S01]  /*3ed0*/  FFMA.FTZ R237, -R237, R237, 1 ;  /* 0x3f800000eded7423 */ /* 0x000fe200000101ed */
[----:B------:R-:W-:Y:S01]  /*3ee0*/  ISETP.GT.AND P5, PT, R123, 0x40, P0 ;  /* 0x000000407b00780c */ /* 0x000fe200007a4270 */
[-C--:B------:R-:W-:Y:S03]  /*3ef0*/  HMMA.16816.F32.BF16 R20, R108, R152.reuse, R20 ;  /* 0x000000986c14723c */ /* 0x080fe60000041814 */
[----:B------:R-:W-:Y:S04]  /*3f00*/  ISETP.LT.OR P5, PT, R122, 0x41, P5 ;  /* 0x000000417a00780c */ /* 0x000fe80002fa1670 */
[----:B------:R-:W-:Y:S01]  /*3f10*/  FSEL R136, R226, -INF , !P5 ;  /* 0xff800000e2887808 */ /* 0x000fe20006800000 */
[C---:B------:R-:W-:Y:S01]  /*3f20*/  HMMA.16816.F32.BF16 R24, R112.reuse, R152, R24 ;  /* 0x000000987018723c */ /* 0x040fe20000041818 */
[----:B------:R-:W-:Y:S03]  /*3f30*/  ISETP.GT.AND P5, PT, R121, 0x20, P0 ;  /* 0x000000207900780c */ /* 0x000fe600007a4270 */
[----:B------:R-:W-:Y:S01]  /*3f40*/  FFMA.FTZ R136, R136, c[0x0][0x29c], -R239 ;  /* 0x0000a70088887a23 */ /* 0x000fe200000108ef */
[----:B------:R-:W-:Y:S01]  /*3f50*/  ISETP.LT.OR P5, PT, R120, 0x21, P5 ;  /* 0x000000217800780c */ /* 0x000fe20002fa1670 */
[----:B------:R-:W-:Y:S02]  /*3f60*/  FFMA.FTZ R226, -R226, R226, 1 ;  /* 0x3f800000e2e27423 */ /* 0x000fe400000101e2 */
[-C--:B------:R-:W-:Y:S02]  /*3f70*/  HMMA.16816.F32.BF16 R28, R112, R154.reuse, R28 ;  /* 0x0000009a701c723c */ /* 0x080fe4000004181c */
[----:B------:R-:W-:Y:S05]  /*3f80*/  MUFU.EX2 R136, R136 ;  /* 0x0000008800887308 */ /* 0x000fea0000000800 */
[----:B------:R-:W-:Y:S01]  /*3f90*/  FSEL R112, R218, -INF , !P1 ;  /* 0xff800000da707808 */ /* 0x000fe20004800000 */
[----:B------:R-:W-:Y:S01]  /*3fa0*/  HMMA.16816.F32.BF16 R32, R108, R154, R32 ;  /* 0x0000009a6c20723c */ /* 0x000fe20000041820 */
[--C-:B------:R-:W-:Y:S01]  /*3fb0*/  FFMA.FTZ R113, R128, c[0x0][0x29c], -R241.reuse ;  /* 0x0000a70080717a23 */ /* 0x100fe200000108f1 */
[----:B------:R-:W-:Y:S02]  /*3fc0*/  ISETP.GT.AND P1, PT, R242, 0x21, P0 ;  /* 0x00000021f200780c */ /* 0x000fe40000724270 */
[----:B------:R-:W-:Y:S01]  /*3fd0*/  FFMA.FTZ R218, -R218, R218, 1 ;  /* 0x3f800000dada7423 */ /* 0x000fe200000101da */
[----:B------:R-:W-:Y:S02]  /*3fe0*/  FSEL R128, R236, -INF , !P6 ;  /* 0xff800000ec807808 */ /* 0x000fe40007000000 */
[--C-:B------:R-:W-:Y:S01]  /*3ff0*/  FFMA.FTZ R109, R112, c[0x0][0x29c], -R241.reuse ;  /* 0x0000a700706d7a23 */ /* 0x100fe200000108f1 */
[-C--:B--2---:R-:W-:Y:S01]  /*4000*/  HMMA.16816.F32.BF16 R4, R100, R156.reuse, R4 ;  /* 0x0000009c6404723c */ /* 0x084fe20000041804 */
[----:B------:R-:W-:Y:S01]  /*4010*/  MUFU.EX2 R113, R113 ;  /* 0x0000007100717308 */ /* 0x000fe20000000800 */
[----:B------:R-:W-:Y:S02]  /*4020*/  ISETP.LT.OR P1, PT, R243, 0x22, P1 ;  /* 0x00000022f300780c */ /* 0x000fe40000f21670 */
[----:B------:R-:W-:Y:S02]  /*4030*/  ISETP.GT.AND P6, PT, R125, 0x41, P0 ;  /* 0x000000417d00780c */ /* 0x000fe400007c4270 */
[C---:B------:R-:W-:Y:S01]  /*4040*/  FSEL R108, R219.reuse, -INF , !P1 ;  /* 0xff800000db6c7808 */ /* 0x040fe20004800000 */
[----:B------:R-:W-:Y:S01]  /*4050*/  FFMA.FTZ R219, -R219, R219, 1 ;  /* 0x3f800000dbdb7423 */ /* 0x000fe200000101db */
[C---:B------:R-:W-:Y:S01]  /*4060*/  HMMA.16816.F32.BF16 R8, R104.reuse, R156, R8 ;  /* 0x0000009c6808723c */ /* 0x040fe20000041808 */
[----:B------:R-:W-:Y:S02]  /*4070*/  ISETP.GT.AND P1, PT, R242, 0x40, P0 ;  /* 0x00000040f200780c */ /* 0x000fe40000724270 */
[----:B------:R1:W-:Y:S01]  /*4080*/  MUFU.EX2 R112, R109 ;  /* 0x0000006d00707308 */ /* 0x0003e20000000800 */
[--C-:B------:R-:W-:Y:S01]  /*4090*/  FFMA.FTZ R115, R108, c[0x0][0x29c], -R241.reuse ;  /* 0x0000a7006c737a23 */ /* 0x100fe200000108f1 */
[----:B------:R-:W-:Y:S02]  /*40a0*/  ISETP.LT.OR P6, PT, R124, 0x42, P6 ;  /* 0x000000427c00780c */ /* 0x000fe400037c1670 */
[----:B------:R-:W-:Y:S01]  /*40b0*/  ISETP.LT.OR P1, PT, R243, 0x41, P1 ;  /* 0x00000041f300780c */ /* 0x000fe20000f21670 */
[-C--:B------:R-:W-:Y:S01]  /*40c0*/  HMMA.16816.F32.BF16 R12, R104, R158.reuse, R12 ;  /* 0x0000009e680c723c */ /* 0x080fe2000004180c */
[----:B------:R-:W-:Y:S02]  /*40d0*/  FSEL R133, R225, -INF , !P6 ;  /* 0xff800000e1857808 */ /* 0x000fe40007000000 */
[----:B------:R-:W-:Y:S02]  /*40e0*/  ISETP.GT.AND P6, PT, R123, 0x21, P0 ;  /* 0x000000217b00780c */ /* 0x000fe400007c4270 */
[----:B------:R-:W-:Y:S01]  /*40f0*/  FSEL R108, R222, -INF , !P1 ;  /* 0xff800000de6c7808 */ /* 0x000fe20004800000 */
[--C-:B------:R-:W-:Y:S01]  /*4100*/  FFMA.FTZ R133, R133, c[0x0][0x29c], -R240.reuse ;  /* 0x0000a70085857a23 */ /* 0x100fe200000108f0 */
[----:B------:R-:W-:Y:S01]  /*4110*/  ISETP.LT.OR P6, PT, R122, 0x22, P6 ;  /* 0x000000227a00780c */ /* 0x000fe200037c1670 */
[C---:B------:R-:W-:Y:S01]  /*4120*/  HMMA.16816.F32.BF16 R16, R100.reuse, R158, R16 ;  /* 0x0000009e6410723c */ /* 0x040fe20000041810 */
[----:B------:R-:W-:Y:S01]  /*4130*/  ISETP.GT.AND P1, PT, R242, 0x60, P0 ;  /* 0x00000060f200780c */ /* 0x000fe20000724270 */
[----:B------:R-:W-:Y:S02]  /*4140*/  MUFU.EX2 R115, R115 ;  /* 0x0000007300737308 */ /* 0x000fe40000000800 */
[--C-:B------:R-:W-:Y:S01]  /*4150*/  FFMA.FTZ R114, R108, c[0x0][0x29c], -R241.reuse ;  /* 0x0000a7006c727a23 */ /* 0x100fe200000108f1 */
[----:B------:R-:W-:Y:S01]  /*4160*/  FSEL R108, R223, -INF , !P2 ;  /* 0xff800000df6c7808 */ /* 0x000fe20005000000 */
[----:B------:R-:W-:Y:S01]  /*4170*/  FFMA.FTZ R222, -R222, R222, 1 ;  /* 0x3f800000dede7423 */ /* 0x000fe200000101de */
[----:B------:R-:W-:Y:S01]  /*4180*/  ISETP.LT.OR P1, PT, R243, 0x61, P1 ;  /* 0x00000061f300780c */ /* 0x000fe20000f21670 */
[-C--:B------:R-:W-:Y:S01]  /*4190*/  HMMA.16816.F32.BF16 R20, R100, R160.reuse, R20 ;  /* 0x000000a06414723c */ /* 0x080fe20000041814 */
[C---:B------:R-:W-:Y:S03]  /*41a0*/  ISETP.GT.AND P2, PT, R125.reuse, 0x21, P0 ;  /* 0x000000217d00780c */ /* 0x040fe60000744270 */
[--C-:B------:R-:W-:Y:S01]  /*41b0*/  FFMA.FTZ R117, R108, c[0x0][0x29c], -R241.reuse ;  /* 0x0000a7006c757a23 */ /* 0x100fe200000108f1 */
[----:B------:R-:W-:Y:S01]  /*41c0*/  FSEL R108, R234, -INF , !P1 ;  /* 0xff800000ea6c7808 */ /* 0x000fe20004800000 */
[----:B------:R-:W-:Y:S01]  /*41d0*/  MUFU.EX2 R114, R114 ;  /* 0x0000007200727308 */ /* 0x000fe20000000800 */
[----:B------:R-:W-:Y:S01]  /*41e0*/  ISETP.LT.OR P2, PT, R124, 0x22, P2 ;  /* 0x000000227c00780c */ /* 0x000fe20001741670 */
[C---:B------:R-:W-:Y:S01]  /*41f0*/  HMMA.16816.F32.BF16 R24, R104.reuse, R160, R24 ;  /* 0x000000a06818723c */ /* 0x040fe20000041818 */
[----:B------:R-:W-:Y:S03]  /*4200*/  ISETP.GT.AND P1, PT, R125, 0x40, P0 ;  /* 0x000000407d00780c */ /* 0x000fe60000724270 */
[--C-:B------:R-:W-:Y:S01]  /*4210*/  FFMA.FTZ R116, R108, c[0x0][0x29c], -R241.reuse ;  /* 0x0000a7006c747a23 */ /* 0x100fe200000108f1 */
[----:B------:R-:W-:Y:S01]  /*4220*/  FSEL R135, R221, -INF , !P2 ;  /* 0xff800000dd877808 */ /* 0x000fe20005000000 */
[----:B-1----:R-:W1:Y:S01]  /*4230*/  LDSM.16.M88.4 R108, [R118] ;  /* 0x00000000766c783b */ /* 0x002e620000000200 */
[C---:B------:R-:W-:Y:S01]  /*4240*/  ISETP.GT.AND P2, PT, R123.reuse, 0x1, P0 ;  /* 0x000000017b00780c */ /* 0x040fe20000744270 */
[-C--:B------:R-:W-:Y:S01]  /*4250*/  HMMA.16816.F32.BF16 R28, R104, R162.reuse, R28 ;  /* 0x000000a2681c723c */ /* 0x080fe2000004181c */
[----:B------:R-:W2:Y:S01]  /*4260*/  MUFU.EX2 R117, R117 ;  /* 0x0000007500757308 */ /* 0x000ea20000000800 */
[----:B------:R-:W-:Y:S02]  /*4270*/  ISETP.LT.OR P1, PT, R124, 0x41, P1 ;  /* 0x000000417c00780c */ /* 0x000fe40000f21670 */
[----:B------:R-:W-:Y:S01]  /*4280*/  ISETP.LT.OR P2, PT, R122, 0x2, P2 ;  /* 0x000000027a00780c */ /* 0x000fe20001741670 */
[----:B------:R-:W-:Y:S01]  /*4290*/  FFMA.FTZ R241, R128, c[0x0][0x29c], -R241 ;  /* 0x0000a70080f17a23 */ /* 0x000fe200000108f1 */
[----:B------:R3:W4:Y:S01]  /*42a0*/  LDSM.16.M88.4 R104, [R118+0x1000] ;  /* 0x001000007668783b */ /* 0x0007220000000200 */
[----:B------:R-:W-:Y:S01]  /*42b0*/  FSEL R125, R220, -INF , !P3 ;  /* 0xff800000dc7d7808 */ /* 0x000fe20005800000 */
[----:B------:R-:W-:Y:S01]  /*42c0*/  HMMA.16816.F32.BF16 R32, R100, R162, R32 ;  /* 0x000000a26420723c */ /* 0x000fe20000041820 */
[----:B------:R-:W-:Y:S02]  /*42d0*/  ISETP.GT.AND P3, PT, R123, RZ, P0 ;  /* 0x000000ff7b00720c */ /* 0x000fe40000764270 */
[----:B------:R5:W-:Y:S01]  /*42e0*/  MUFU.EX2 R188, R133 ;  /* 0x0000008500bc7308 */ /* 0x000be20000000800 */
[----:B------:R-:W-:Y:S01]  /*42f0*/  FSEL R131, R224, -INF , !P1 ;  /* 0xff800000e0837808 */ /* 0x000fe20004800000 */
[--C-:B------:R-:W-:Y:S01]  /*4300*/  FFMA.FTZ R125, R125, c[0x0][0x29c], -R240.reuse ;  /* 0x0000a7007d7d7a23 */ /* 0x100fe200000108f0 */
[----:B------:R-:W-:Y:S01]  /*4310*/  ISETP.LT.OR P3, PT, R122, 0x1, P3 ;  /* 0x000000017a00780c */ /* 0x000fe20001f61670 */
[----:B------:R-:W-:Y:S01]  /*4320*/  FFMA.FTZ R223, -R223, R223, 1 ;  /* 0x3f800000dfdf7423 */ /* 0x000fe200000101df */
[----:B------:R-:W-:Y:S01]  /*4330*/  ISETP.GT.AND P1, PT, R123, 0x20, P0 ;  /* 0x000000207b00780c */ /* 0x000fe20000724270 */
[--C-:B------:R-:W-:Y:S03]  /*4340*/  FFMA.FTZ R131, R131, c[0x0][0x29c], -R240.reuse ;  /* 0x0000a70083837a23 */ /* 0x100fe600000108f0 */
[----:B------:R-:W-:Y:S01]  /*4350*/  FSEL R128, R208, -INF , !P3 ;  /* 0xff800000d0807808 */ /* 0x000fe20005800000 */
[----:B------:R-:W-:Y:S01]  /*4360*/  MUFU.EX2 R241, R241 ;  /* 0x000000f100f17308 */ /* 0x000fe20000000800 */
[----:B------:R-:W-:Y:S01]  /*4370*/  ISETP.GT.AND P3, PT, R123, 0x60, P0 ;  /* 0x000000607b00780c */ /* 0x000fe20000764270 */
[----:B------:R-:W-:Y:S01]  /*4380*/  FFMA.FTZ R224, -R224, R224, 1 ;  /* 0x3f800000e0e07423 */ /* 0x000fe200000101e0 */
[----:B------:R-:W-:Y:S01]  /*4390*/  FSEL R124, R211, -INF , !P2 ;  /* 0xff800000d37c7808 */ /* 0x000fe20005000000 */
[--C-:B------:R-:W-:Y:S01]  /*43a0*/  FFMA.FTZ R128, R128, c[0x0][0x29c], -R239.reuse ;  /* 0x0000a70080807a23 */ /* 0x100fe200000108ef */
[----:B------:R-:W-:Y:S01]  /*43b0*/  ISETP.GT.AND P2, PT, R123, 0x61, P0 ;  /* 0x000000617b00780c */ /* 0x000fe20000744270 */
[----:B------:R-:W-:Y:S01]  /*43c0*/  FFMA.FTZ R211, -R211, R211, 1 ;  /* 0x3f800000d3d37423 */ /* 0x000fe200000101d3 */
[----:B------:R-:W-:Y:S01]  /*43d0*/  ISETP.LT.OR P1, PT, R122, 0x21, P1 ;  /* 0x000000217a00780c */ /* 0x000fe20000f21670 */
[--C-:B---3--:R-:W-:Y:S01]  /*43e0*/  FFMA.FTZ R118, R127, c[0x0][0x29c], -R240.reuse ;  /* 0x0000a7007f767a23 */ /* 0x108fe200000108f0 */
[----:B------:R-:W-:Y:S01]  /*43f0*/  FSEL R127, R238, -INF , !P4 ;  /* 0xff800000ee7f7808 */ /* 0x000fe20006000000 */
[--C-:B------:R-:W-:Y:S01]  /*4400*/  FFMA.FTZ R124, R124, c[0x0][0x29c], -R239.reuse ;  /* 0x0000a7007c7c7a23 */ /* 0x100fe200000108ef */
[----:B------:R-:W-:Y:S01]  /*4410*/  ISETP.GT.AND P4, PT, R123, 0x41, P0 ;  /* 0x000000417b00780c */ /* 0x000fe20000784270 */
[----:B------:R-:W3:Y:S01]  /*4420*/  MUFU.EX2 R116, R116 ;  /* 0x0000007400747308 */ /* 0x000ee20000000800 */
[----:B------:R-:W-:Y:S01]  /*4430*/  LEA R123, R130, R201, 0x6 ;  /* 0x000000c9827b7211 */ /* 0x000fe200078e30ff */
[--C-:B------:R-:W-:Y:S01]  /*4440*/  FFMA.FTZ R130, R135, c[0x0][0x29c], -R240.reuse ;  /* 0x0000a70087827a23 */ /* 0x100fe200000108f0 */
[----:B------:R-:W-:Y:S01]  /*4450*/  ISETP.LT.OR P4, PT, R122, 0x42, P4 ;  /* 0x000000427a00780c */ /* 0x000fe20002781670 */
[----:B------:R-:W-:Y:S01]  /*4460*/  FFMA.FTZ R238, -R238, R238, 1 ;  /* 0x3f800000eeee7423 */ /* 0x000fe200000101ee */
[-C--:B-1----:R-:W-:Y:S01]  /*4470*/  HMMA.16816.F32.BF16 R4, R108, R164.reuse, R4 ;  /* 0x000000a46c04723c */ /* 0x082fe20000041804 */
[----:B------:R-:W-:Y:S01]  /*4480*/  ISETP.LT.OR P3, PT, R122, 0x61, P3 ;  /* 0x000000617a00780c */ /* 0x000fe20001f61670 */
[----:B------:R-:W-:Y:S01]  /*4490*/  FFMA.FTZ R208, -R208, R208, 1 ;  /* 0x3f800000d0d07423 */ /* 0x000fe200000101d0 */
[----:B------:R-:W-:Y:S01]  /*44a0*/  ISETP.LT.OR P2, PT, R122, 0x62, P2 ;  /* 0x000000627a00780c */ /* 0x000fe20001741670 */
[----:B------:R-:W-:Y:S01]  /*44b0*/  FFMA.FTZ R234, -R234, R234, 1 ;  /* 0x3f800000eaea7423 */ /* 0x000fe200000101ea */
[----:B------:R-:W1:Y:S01]  /*44c0*/  LDS R122, [R123.X4+0xc280] ;  /* 0x00c280007b7a7984 */ /* 0x000e620000004800 */
[----:B------:R-:W-:Y:S01]  /*44d0*/  FSEL R132, R214, -INF , !P1 ;  /* 0xff800000d6847808 */ /* 0x000fe20004800000 */
[----:B------:R-:W1:Y:S01]  /*44e0*/  MUFU.EX2 R118, R118 ;  /* 0x0000007600767308 */ /* 0x000e620000000800 */
[C---:B----4-:R-:W-:Y:S01]  /*44f0*/  HMMA.16816.F32.BF16 R8, R104.reuse, R164, R8 ;  /* 0x000000a46808723c */ /* 0x050fe20000041808 */
[----:B------:R-:W-:Y:S03]  /*4500*/  ISETP.GT.AND P1, PT, R121, RZ, P0 ;  /* 0x000000ff7900720c */ /* 0x000fe60000724270 */
[----:B--2---:R-:W-:Y:S01]  /*4510*/  F2FP.BF16.PACK_AB R137, R117, R114 ;  /* 0x000000727589723e */ /* 0x004fe200000010ff */
[--C-:B------:R-:W-:Y:S01]  /*4520*/  FFMA.FTZ R132, R132, c[0x0][0x29c], -R239.reuse ;  /* 0x0000a70084847a23 */ /* 0x100fe200000108ef */
[----:B------:R-:W-:Y:S01]  /*4530*/  ISETP.LT.OR P1, PT, R120, 0x1, P1 ;  /* 0x000000017800780c */ /* 0x000fe20000f21670 */
[----:B------:R-:W-:Y:S01]  /*4540*/  FFMA.FTZ R214, -R214, R214, 1 ;  /* 0x3f800000d6d67423 */ /* 0x000fe200000101d6 */
[-C--:B------:R-:W-:Y:S01]  /*4550*/  HMMA.16816.F32.BF16 R12, R104, R166.reuse, R12 ;  /* 0x000000a6680c723c */ /* 0x080fe2000004180c */
[----:B------:R-:W-:Y:S01]  /*4560*/  FSEL R134, R227, -INF , !P4 ;  /* 0xff800000e3867808 */ /* 0x000fe20006000000 */
[----:B------:R-:W2:Y:S01]  /*4570*/  MUFU.EX2 R125, R125 ;  /* 0x0000007d007d7308 */ /* 0x000ea20000000800 */
[----:B------:R-:W-:Y:S01]  /*4580*/  ISETP.GT.AND P4, PT, R121, 0x21, P0 ;  /* 0x000000217900780c */ /* 0x000fe20000784270 */
[----:B------:R-:W-:Y:S01]  /*4590*/  FFMA.FTZ R227, -R227, R227, 1 ;  /* 0x3f800000e3e37423 */ /* 0x000fe200000101e3 */
[----:B------:R-:W-:Y:S01]  /*45a0*/  FSEL R138, R215, -INF , !P6 ;  /* 0xff800000d78a7808 */ /* 0x000fe20007000000 */
[--C-:B------:R-:W-:Y:S01]  /*45b0*/  FFMA.FTZ R134, R134, c[0x0][0x29c], -R239.reuse ;  /* 0x0000a70086867a23 */ /* 0x100fe200000108ef */
[----:B------:R-:W-:Y:S01]  /*45c0*/  ISETP.GT.AND P6, PT, R121, 0x1, P0 ;  /* 0x000000017900780c */ /* 0x000fe200007c4270 */
[C---:B------:R-:W-:Y:S01]  /*45d0*/  HMMA.16816.F32.BF16 R16, R108.reuse, R166, R16 ;  /* 0x000000a66c10723c */ /* 0x040fe20000041810 */
[----:B------:R-:W-:Y:S02]  /*45e0*/  FSEL R246, R231, -INF , !P2 ;  /* 0xff800000e7f67808 */ /* 0x000fe40005000000 */
[C---:B------:R-:W-:Y:S01]  /*45f0*/  ISETP.GT.AND P2, PT, R121.reuse, 0x41, P0 ;  /* 0x000000417900780c */ /* 0x040fe20000744270 */
[----:B------:R-:W-:Y:S01]  /*4600*/  MUFU.EX2 R131, R131 ;  /* 0x0000008300837308 */ /* 0x000fe20000000800 */
[----:B------:R-:W-:Y:S01]  /*4610*/  FSEL R242, R230, -INF , !P3 ;  /* 0xff800000e6f27808 */ /* 0x000fe20005800000 */
[--C-:B------:R-:W-:Y:S01]  /*4620*/  FFMA.FTZ R138, R138, c[0x0][0x29c], -R239.reuse ;  /* 0x0000a7008a8a7a23 */ /* 0x100fe200000108ef */
[C---:B------:R-:W-:Y:S01]  /*4630*/  ISETP.GT.AND P3, PT, R121.reuse, 0x40, P0 ;  /* 0x000000407900780c */ /* 0x040fe20000764270 */
[-C--:B------:R-:W-:Y:S01]  /*4640*/  HMMA.16816.F32.BF16 R20, R108, R168.reuse, R20 ;  /* 0x000000a86c14723c */ /* 0x080fe20000041814 */
[----:B------:R-:W-:Y:S02]  /*4650*/  FSEL R244, R212, -INF , !P1 ;  /* 0xff800000d4f47808 */ /* 0x000fe40004800000 */
[C---:B------:R-:W-:Y:S01]  /*4660*/  ISETP.GT.AND P1, PT, R121.reuse, 0x60, P0 ;  /* 0x000000607900780c */ /* 0x040fe20000724270 */
[--C-:B------:R-:W-:Y:S01]  /*4670*/  FFMA.FTZ R242, R242, c[0x0][0x29c], -R239.reuse ;  /* 0x0000a700f2f27a23 */ /* 0x100fe200000108ef */
[----:B------:R-:W-:Y:S01]  /*4680*/  ISETP.GT.AND P0, PT, R121, 0x61, P0 ;  /* 0x000000617900780c */ /* 0x000fe20000704270 */
[--C-:B------:R-:W-:Y:S01]  /*4690*/  FFMA.FTZ R121, R129, c[0x0][0x29c], -R240.reuse ;  /* 0x0000a70081797a23 */ /* 0x100fe200000108f0 */
[----:B-----5:R-:W-:Y:S01]  /*46a0*/  F2FP.BF16.PACK_AB R133, R115, R112 ;  /* 0x000000707385723e */ /* 0x020fe200000010ff */
[C---:B------:R-:W-:Y:S01]  /*46b0*/  HMMA.16816.F32.BF16 R24, R104.reuse, R168, R24 ;  /* 0x000000a86818723c */ /* 0x040fe20000041818 */
[----:B------:R-:W-:Y:S01]  /*46c0*/  FFMA.FTZ R240, R127, c[0x0][0x29c], -R240 ;  /* 0x0000a7007ff07a23 */ /* 0x000fe200000108f0 */
[----:B------:R-:W-:Y:S01]  /*46d0*/  MUFU.EX2 R132, R132 ;  /* 0x0000008400847308 */ /* 0x000fe20000000800 */
[----:B------:R-:W-:Y:S01]  /*46e0*/  ISETP.LT.OR P6, PT, R120, 0x2, P6 ;  /* 0x000000027800780c */ /* 0x000fe200037c1670 */
[----:B------:R-:W-:Y:S01]  /*46f0*/  FFMA.FTZ R239, R246, c[0x0][0x29c], -R239 ;  /* 0x0000a700f6ef7a23 */ /* 0x000fe200000108ef */
[----:B------:R-:W-:Y:S01]  /*4700*/  ISETP.LT.OR P4, PT, R120, 0x22, P4 ;  /* 0x000000227800780c */ /* 0x000fe20002781670 */
[--C-:B-1----:R-:W-:Y:S01]  /*4710*/  FADD.FTZ R127, R4, -R122.reuse ;  /* 0x8000007a047f7221 */ /* 0x102fe20000010000 */
[----:B------:R-:W-:Y:S01]  /*4720*/  ISETP.LT.OR P3, PT, R120, 0x41, P3 ;  /* 0x000000417800780c */ /* 0x000fe20001f61670 */
[-C--:B------:R-:W-:Y:S01]  /*4730*/  HMMA.16816.F32.BF16 R28, R104, R170.reuse, R28 ;  /* 0x000000aa681c723c */ /* 0x080fe2000004181c */
[--C-:B------:R-:W-:Y:S01]  /*4740*/  FADD.FTZ R129, R16, -R122.reuse ;  /* 0x8000007a10817221 */ /* 0x100fe20000010000 */
[----:B------:R-:W-:Y:S02]  /*4750*/  ISETP.LT.OR P2, PT, R120, 0x42, P2 ;  /* 0x000000427800780c */ /* 0x000fe40001741670 */
[----:B------:R-:W-:Y:S01]  /*4760*/  MUFU.EX2 R121, R121 ;  /* 0x0000007900797308 */ /* 0x000fe20000000800 */
[----:B------:R-:W-:Y:S01]  /*4770*/  FMUL.FTZ R129, R112, R129 ;  /* 0x0000008170817220 */ /* 0x000fe20000410000 */
[C---:B------:R-:W-:Y:S01]  /*4780*/  ISETP.LT.OR P1, PT, R120.reuse, 0x61, P1 ;  /* 0x000000617800780c */ /* 0x040fe20000f21670 */
[--C-:B------:R-:W-:Y:S01]  /*4790*/  FADD.FTZ R248, R5, -R122.reuse ;  /* 0x8000007a05f87221 */ /* 0x100fe20000010000 */
[----:B------:R-:W-:Y:S01]  /*47a0*/  HMMA.16816.F32.BF16 R32, R108, R170, R32 ;  /* 0x000000aa6c20723c */ /* 0x000fe20000041820 */
[----:B------:R-:W1:Y:S01]  /*47b0*/  LDS R108, [R123.X4+0xc2a0] ;  /* 0x00c2a0007b6c7984 */ /* 0x000e620000004800 */
[----:B------:R-:W-:Y:S02]  /*47c0*/  ISETP.LT.OR P0, PT, R120, 0x62, P0 ;  /* 0x000000627800780c */ /* 0x000fe40000701670 */
[--C-:B------:R-:W-:Y:S01]  /*47d0*/  FADD.FTZ R135, R20, -R122.reuse ;  /* 0x8000007a14877221 */ /* 0x100fe20000010000 */
[----:B------:R-:W-:Y:S01]  /*47e0*/  FSEL R246, R216, -INF , !P5 ;  /* 0xff800000d8f67808 */ /* 0x000fe20006800000 */
[----:B------:R4:W-:Y:S01]  /*47f0*/  MUFU.EX2 R111, R124 ;  /* 0x0000007c006f7308 */ /* 0x0009e20000000800 */
[--C-:B------:R-:W-:Y:S01]  /*4800*/  FADD.FTZ R112, R21, -R122.reuse ;  /* 0x8000007a15707221 */ /* 0x100fe20000010000 */
[----:B------:R-:W-:Y:S01]  /*4810*/  FSEL R110, R228, -INF , !P3 ;  /* 0xff800000e46e7808 */ /* 0x000fe20005800000 */
[----:B------:R-:W-:Y:S02]  /*4820*/  FMUL.FTZ R135, R114, R135 ;  /* 0x0000008772877220 */ /* 0x000fe40000410000 */
[----:B------:R-:W5:Y:S01]  /*4830*/  LDS R114, [R123.X4+0xc300] ;  /* 0x00c300007b727984 */ /* 0x000f620000004800 */
[----:B------:R-:W-:Y:S01]  /*4840*/  FMUL.FTZ R112, R117, R112 ;  /* 0x0000007075707220 */ /* 0x000fe20000410000 */
[----:B------:R-:W-:Y:S01]  /*4850*/  FSEL R109, R229, -INF , !P2 ;  /* 0xff800000e56d7808 */ /* 0x000fe20005000000 */
[----:B------:R-:W-:Y:S01]  /*4860*/  FMUL.FTZ R135, R135, R222 ;  /* 0x000000de87877220 */ /* 0x000fe20000410000 */
[----:B------:R-:W2:Y:S01]  /*4870*/  LDS R123, [R123.X4+0xc320] ;  /* 0x00c320007b7b7984 */ /* 0x000ea20000004800 */
[----:B------:R-:W-:Y:S01]  /*4880*/  MUFU.EX2 R240, R240 ;  /* 0x000000f000f07308 */ /* 0x000fe20000000800 */
[----:B------:R-:W-:Y:S01]  /*4890*/  FMUL.FTZ R112, R112, R223 ;  /* 0x000000df70707220 */ /* 0x000fe20000410000 */
[----:B------:R-:W-:Y:S01]  /*48a0*/  FSEL R252, R232, -INF , !P1 ;  /* 0xff800000e8fc7808 */ /* 0x000fe20004800000 */
[----:B------:R-:W-:Y:S01]  /*48b0*/  FMUL.FTZ R120, R126, R127 ;  /* 0x0000007f7e787220 */ /* 0x000fe20000410000 */
[----:B------:R-:W-:Y:S01]  /*48c0*/  FSEL R250, R233, -INF , !P0 ;  /* 0xff800000e9fa7808 */ /* 0x000fe20004000000 */
[----:B------:R-:W-:Y:S01]  /*48d0*/  FMUL.FTZ R127, R113, R248 ;  /* 0x000000f8717f7220 */ /* 0x000fe20000410000 */
[----:B------:R-:W-:Y:S01]  /*48e0*/  F2FP.BF16.PACK_AB R135, R112, R135 ;  /* 0x000000877087723e */ /* 0x000fe200000010ff */
[----:B------:R-:W-:Y:S01]  /*48f0*/  FMUL.FTZ R120, R120, R209 ;  /* 0x000000d178787220 */ /* 0x000fe20000410000 */
[----:B------:R-:W-:Y:S01]  /*4900*/  FSEL R248, R213, -INF , !P6 ;  /* 0xff800000d5f87808 */ /* 0x000fe20007000000 */
[--C-:B------:R-:W-:Y:S01]  /*4910*/  FADD.FTZ R117, R32, -R122.reuse ;  /* 0x8000007a20757221 */ /* 0x100fe20000010000 */
[----:B------:R-:W-:Y:S01]  /*4920*/  MUFU.EX2 R139, R134 ;  /* 0x00000086008b7308 */ /* 0x000fe20000000800 */
[----:B------:R-:W-:Y:S01]  /*4930*/  FFMA.FTZ R209, -R220, R220, 1 ;  /* 0x3f800000dcd17423 */ /* 0x000fe200000101dc */
[----:B------:R-:W-:Y:S01]  /*4940*/  F2FP.BF16.PACK_AB R113, R113, R126 ;  /* 0x0000007e7171723e */ /* 0x000fe200000010ff */
[----:B---3--:R-:W-:Y:S02]  /*4950*/  FMUL.FTZ R117, R116, R117 ;  /* 0x0000007574757220 */ /* 0x008fe40000410000 */
[--C-:B----4-:R-:W-:Y:S02]  /*4960*/  FADD.FTZ R124, R17, -R122.reuse ;  /* 0x8000007a117c7221 */ /* 0x110fe40000010000 */
[----:B------:R-:W-:Y:S01]  /*4970*/  STS [R200], R113 ;  /* 0x00000071c8007388 */ /* 0x000fe20000000800 */
[----:B------:R-:W-:Y:S01]  /*4980*/  FADD.FTZ R122, R33, -R122 ;  /* 0x8000007a217a7221 */ /* 0x000fe20000010000 */
[----:B------:R-:W-:Y:S01]  /*4990*/  F2FP.BF16.PACK_AB R33, R241, R116 ;  /* 0x00000074f121723e */ /* 0x000fe200000010ff */
[----:B------:R-:W-:Y:S01]  /*49a0*/  FMUL.FTZ R124, R115, R124 ;  /* 0x0000007c737c7220 */ /* 0x000fe20000410000 */
[----:B------:R-:W3:Y:S01]  /*49b0*/  MUFU.EX2 R130, R130 ;  /* 0x0000008200827308 */ /* 0x000ee20000000800 */
[----:B------:R-:W-:Y:S02]  /*49c0*/  FMUL.FTZ R122, R241, R122 ;  /* 0x0000007af17a7220 */ /* 0x000fe40000410000 */
[----:B------:R-:W-:Y:S02]  /*49d0*/  FFMA.FTZ R116, -R207, R207, 1 ;  /* 0x3f800000cf747423 */ /* 0x000fe400000101cf */
[--C-:B-1----:R-:W-:Y:S02]  /*49e0*/  FADD.FTZ R189, R7, -R108.reuse ;  /* 0x8000006c07bd7221 */ /* 0x102fe40000010000 */
[--C-:B------:R-:W-:Y:S02]  /*49f0*/  FADD.FTZ R32, R6, -R108.reuse ;  /* 0x8000006c06207221 */ /* 0x100fe40000010000 */
[----:B------:R-:W-:Y:S01]  /*4a00*/  FMUL.FTZ R122, R122, R187 ;  /* 0x000000bb7a7a7220 */ /* 0x000fe20000410000 */
[----:B------:R-:W1:Y:S01]  /*4a10*/  MUFU.EX2 R115, R138 ;  /* 0x0000008a00737308 */ /* 0x000e620000000800 */
[C---:B------:R-:W-:Y:S02]  /*4a20*/  FMUL.FTZ R189, R118.reuse, R189 ;  /* 0x000000bd76bd7220 */ /* 0x040fe40000410000 */
[----:B------:R-:W-:Y:S01]  /*4a30*/  FMUL.FTZ R32, R119, R32 ;  /* 0x0000002077207220 */ /* 0x000fe20000410000 */
[----:B------:R-:W-:Y:S01]  /*4a40*/  F2FP.BF16.PACK_AB R119, R118, R119 ;  /* 0x000000777677723e */ /* 0x000fe200000010ff */
[----:B------:R-:W-:Y:S02]  /*4a50*/  FFMA.FTZ R187, -R206, R206, 1 ;  /* 0x3f800000cebb7423 */ /* 0x000fe400000101ce */
[--C-:B------:R-:W-:Y:S02]  /*4a60*/  FADD.FTZ R112, R18, -R108.reuse ;  /* 0x8000006c12707221 */ /* 0x100fe40000010000 */
[----:B------:R4:W-:Y:S01]  /*4a70*/  STS [R200+0x400], R119 ;  /* 0x00040077c8007388 */ /* 0x0009e20000000800 */
[----:B------:R-:W-:Y:S01]  /*4a80*/  FMUL.FTZ R32, R32, R187 ;  /* 0x000000bb20207220 */ /* 0x000fe20000410000 */
[----:B------:R-:W1:Y:S01]  /*4a90*/  MUFU.EX2 R128, R128 ;  /* 0x0000008000807308 */ /* 0x000e620000000800 */
[----:B------:R-:W-:Y:S01]  /*4aa0*/  FMUL.FTZ R189, R189, R116 ;  /* 0x00000074bdbd7220 */ /* 0x000fe20000410000 */
[----:B------:R-:W-:Y:S01]  /*4ab0*/  STS [R202], R133 ;  /* 0x00000085ca007388 */ /* 0x000fe20000000800 */
[----:B--2---:R-:W-:Y:S01]  /*4ac0*/  FMUL.FTZ R112, R125, R112 ;  /* 0x000000707d707220 */ /* 0x004fe20000410000 */
[----:B---3--:R-:W-:Y:S01]  /*4ad0*/  F2FP.BF16.PACK_AB R125, R130, R125 ;  /* 0x0000007d827d723e */ /* 0x008fe200000010ff */
[--C-:B------:R-:W-:Y:S01]  /*4ae0*/  FFMA.FTZ R244, R244, c[0x0][0x29c], -R235.reuse ;  /* 0x0000a700f4f47a23 */ /* 0x100fe200000108eb */
[----:B------:R-:W-:Y:S01]  /*4af0*/  F2FP.BF16.PACK_AB R189, R189, R32 ;  /* 0x00000020bdbd723e */ /* 0x000fe200000010ff */
[--C-:B------:R-:W-:Y:S02]  /*4b00*/  FADD.FTZ R34, R34, -R108.reuse ;  /* 0x8000006c22227221 */ /* 0x100fe40000010000 */
[----:B------:R-:W-:Y:S01]  /*4b10*/  STS [R202+0x400], R125 ;  /* 0x0004007dca007388 */ /* 0x000fe20000000800 */
[--C-:B------:R-:W-:Y:S01]  /*4b20*/  FADD.FTZ R35, R35, -R108.reuse ;  /* 0x8000006c23237221 */ /* 0x100fe20000010000 */
[----:B------:R-:W-:Y:S01]  /*4b30*/  MUFU.EX2 R239, R239 ;  /* 0x000000ef00ef7308 */ /* 0x000fe20000000800 */
[----:B------:R-:W-:Y:S01]  /*4b40*/  FMUL.FTZ R127, R127, R210 ;  /* 0x000000d27f7f7220 */ /* 0x000fe20000410000 */
[----:B------:R-:W-:Y:S01]  /*4b50*/  FSEL R210, R217, -INF , !P4 ;  /* 0xff800000d9d27808 */ /* 0x000fe20006000000 */
[--C-:B------:R-:W-:Y:S02]  /*4b60*/  FFMA.FTZ R248, R248, c[0x0][0x29c], -R235.reuse ;  /* 0x0000a700f8f87a23 */ /* 0x100fe400000108eb */
[----:B------:R-:W-:Y:S01]  /*4b70*/  FMUL.FTZ R112, R112, R209 ;  /* 0x000000d170707220 */ /* 0x000fe20000410000 */
[----:B------:R-:W-:Y:S01]  /*4b80*/  F2FP.BF16.PACK_AB R127, R127, R120 ;  /* 0x000000787f7f723e */ /* 0x000fe200000010ff */
[----:B------:R-:W-:Y:S01]  /*4b90*/  FMUL.FTZ R34, R121, R34 ;  /* 0x0000002279227220 */ /* 0x000fe20000410000 */
[----:B------:R-:W-:Y:S01]  /*4ba0*/  F2FP.BF16.PACK_AB R121, R240, R121 ;  /* 0x00000079f079723e */ /* 0x000fe200000010ff */
[--C-:B------:R-:W-:Y:S01]  /*4bb0*/  FFMA.FTZ R246, R246, c[0x0][0x29c], -R235.reuse ;  /* 0x0000a700f6f67a23 */ /* 0x100fe200000108eb */
[----:B------:R-:W-:Y:S01]  /*4bc0*/  MUFU.EX2 R244, R244 ;  /* 0x000000f400f47308 */ /* 0x000fe20000000800 */
[----:B------:R-:W-:Y:S02]  /*4bd0*/  FMUL.FTZ R35, R240, R35 ;  /* 0x00000023f0237220 */ /* 0x000fe40000410000 */
[--C-:B------:R-:W-:Y:S02]  /*4be0*/  FADD.FTZ R32, R22, -R108.reuse ;  /* 0x8000006c16207221 */ /* 0x100fe40000010000 */
[----:B------:R-:W-:Y:S02]  /*4bf0*/  FADD.FTZ R207, R23, -R108 ;  /* 0x8000006c17cf7221 */ /* 0x000fe40000010000 */
[--C-:B------:R-:W-:Y:S02]  /*4c00*/  FFMA.FTZ R210, R210, c[0x0][0x29c], -R235.reuse ;  /* 0x0000a700d2d27a23 */ /* 0x100fe400000108eb */
[----:B------:R-:W-:Y:S01]  /*4c10*/  FMUL.FTZ R34, R34, R237 ;  /* 0x000000ed22227220 */ /* 0x000fe20000410000 */
[----:B------:R-:W2:Y:S01]  /*4c20*/  MUFU.EX2 R209, R248 ;  /* 0x000000f800d17308 */ /* 0x000ea20000000800 */
[----:B------:R-:W-:Y:S02]  /*4c30*/  FMUL.FTZ R35, R35, R238 ;  /* 0x000000ee23237220 */ /* 0x000fe40000410000 */
[----:B------:R-:W-:Y:S02]  /*4c40*/  FMUL.FTZ R124, R124, R219 ;  /* 0x000000db7c7c7220 */ /* 0x000fe40000410000 */
[----:B------:R-:W-:Y:S01]  /*4c50*/  FMUL.FTZ R219, R131, R32 ;  /* 0x0000002083db7220 */ /* 0x000fe20000410000 */
[C---:B------:R-:W-:Y:S01]  /*4c60*/  F2FP.BF16.PACK_AB R131, R188.reuse, R131 ;  /* 0x00000083bc83723e */ /* 0x040fe200000010ff */
[----:B------:R-:W-:Y:S01]  /*4c70*/  FFMA.FTZ R32, -R225, R225, 1 ;  /* 0x3f800000e1207423 */ /* 0x000fe200000101e1 */
[----:B-1----:R-:W-:Y:S01]  /*4c80*/  F2FP.BF16.PACK_AB R225, R115, R132 ;  /* 0x0000008473e1723e */ /* 0x002fe200000010ff */
[----:B------:R-:W-:Y:S01]  /*4c90*/  FMUL.FTZ R207, R188, R207 ;  /* 0x000000cfbccf7220 */ /* 0x000fe20000410000 */
[----:B------:R-:W-:Y:S01]  /*4ca0*/  MUFU.EX2 R246, R246 ;  /* 0x000000f600f67308 */ /* 0x000fe20000000800 */
[----:B------:R-:W-:Y:S01]  /*4cb0*/  FFMA.FTZ R116, -R221, R221, 1 ;  /* 0x3f800000dd747423 */ /* 0x000fe200000101dd */
[----:B------:R-:W-:Y:S01]  /*4cc0*/  F2FP.BF16.PACK_AB R221, R35, R34 ;  /* 0x0000002223dd723e */ /* 0x000fe200000010ff */
[----:B------:R-:W-:Y:S01]  /*4cd0*/  FMUL.FTZ R219, R219, R224 ;  /* 0x000000e0dbdb7220 */ /* 0x000fe20000410000 */
[----:B------:R-:W-:Y:S01]  /*4ce0*/  F2FP.BF16.PACK_AB R35, R111, R128 ;  /* 0x000000806f23723e */ /* 0x000fe200000010ff */
[----:B------:R-:W-:Y:S02]  /*4cf0*/  FMUL.FTZ R32, R207, R32 ;  /* 0x00000020cf207220 */ /* 0x000fe40000410000 */
[----:B-----5:R-:W-:Y:S02]  /*4d00*/  FADD.FTZ R34, R13, -R114 ;  /* 0x800000720d227221 */ /* 0x020fe40000010000 */
[----:B------:R1:W-:Y:S01]  /*4d10*/  STS [R200+0x1000], R35 ;  /* 0x00100023c8007388 */ /* 0x0003e20000000800 */
[----:B------:R-:W3:Y:S01]  /*4d20*/  MUFU.EX2 R223, R210 ;  /* 0x000000d200df7308 */ /* 0x000ee20000000800 */
[----:B------:R-:W-:Y:S01]  /*4d30*/  FADD.FTZ R187, R19, -R108 ;  /* 0x8000006c13bb7221 */ /* 0x000fe20000010000 */
[----:B------:R-:W-:Y:S01]  /*4d40*/  F2FP.BF16.PACK_AB R219, R32, R219 ;  /* 0x000000db20db723e */ /* 0x000fe200000010ff */
[----:B------:R-:W-:Y:S02]  /*4d50*/  FMUL.FTZ R34, R115, R34 ;  /* 0x0000002273227220 */ /* 0x000fe40000410000 */
[--C-:B------:R-:W-:Y:S02]  /*4d60*/  FADD.FTZ R108, R25, -R114.reuse ;  /* 0x80000072196c7221 */ /* 0x100fe40000010000 */
[--C-:B------:R-:W-:Y:S02]  /*4d70*/  FADD.FTZ R115, R24, -R114.reuse ;  /* 0x8000007218737221 */ /* 0x100fe40000010000 */
[--C-:B------:R-:W-:Y:S01]  /*4d80*/  FADD.FTZ R32, R9, -R114.reuse ;  /* 0x8000007209207221 */ /* 0x100fe20000010000 */
[----:B------:R-:W5:Y:S01]  /*4d90*/  MUFU.EX2 R242, R242 ;  /* 0x000000f200f27308 */ /* 0x000f620000000800 */
[----:B------:R-:W-:Y:S02]  /*4da0*/  FMUL.FTZ R108, R139, R108 ;  /* 0x0000006c8b6c7220 */ /* 0x000fe40000410000 */
[----:B------:R-:W-:Y:S02]  /*4db0*/  FMUL.FTZ R115, R136, R115 ;  /* 0x0000007388737220 */ /* 0x000fe40000410000 */
[----:B------:R-:W-:Y:S02]  /*4dc0*/  FMUL.FTZ R32, R111, R32 ;  /* 0x000000206f207220 */ /* 0x000fe40000410000 */
[----:B------:R-:W-:Y:S02]  /*4dd0*/  FMUL.FTZ R108, R108, R227 ;  /* 0x000000e36c6c7220 */ /* 0x000fe40000410000 */
[----:B------:R-:W-:Y:S02]  /*4de0*/  FMUL.FTZ R115, R115, R226 ;  /* 0x000000e273737220 */ /* 0x000fe40000410000 */
[--C-:B------:R-:W-:Y:S02]  /*4df0*/  FADD.FTZ R111, R12, -R114.reuse ;  /* 0x800000720c6f7221 */ /* 0x100fe40000010000 */
[----:B------:R-:W-:Y:S01]  /*4e00*/  FMUL.FTZ R32, R32, R211 ;  /* 0x000000d320207220 */ /* 0x000fe20000410000 */
[----:B------:R-:W-:Y:S01]  /*4e10*/  F2FP.BF16.PACK_AB R227, R108, R115 ;  /* 0x000000736ce3723e */ /* 0x000fe200000010ff */
[--C-:B------:R-:W-:Y:S01]  /*4e20*/  FADD.FTZ R207, R8, -R114.reuse ;  /* 0x8000007208cf7221 */ /* 0x100fe20000010000 */
[----:B--2---:R-:W-:Y:S01]  /*4e30*/  F2FP.BF16.PACK_AB R115, R209, R244 ;  /* 0x000000f4d173723e */ /* 0x004fe200000010ff */
[--C-:B------:R-:W-:Y:S02]  /*4e40*/  FADD.FTZ R211, R28, -R114.reuse ;  /* 0x800000721cd37221 */ /* 0x100fe40000010000 */
[----:B------:R-:W-:Y:S02]  /*4e50*/  FADD.FTZ R114, R29, -R114 ;  /* 0x800000721d727221 */ /* 0x000fe40000010000 */
[----:B------:R2:W-:Y:S01]  /*4e60*/  STS [R200+0x1400], R115 ;  /* 0x00140073c8007388 */ /* 0x0005e20000000800 */
[----:B------:R-:W-:Y:S02]  /*4e70*/  FFMA.FTZ R231, -R231, R231, 1 ;  /* 0x3f800000e7e77423 */ /* 0x000fe400000101e7 */
[----:B------:R-:W-:Y:S01]  /*4e80*/  FMUL.FTZ R114, R239, R114 ;  /* 0x00000072ef727220 */ /* 0x000fe20000410000 */
[----:B------:R-:W-:Y:S01]  /*4e90*/  STS [R202+0x1000], R225 ;  /* 0x001000e1ca007388 */ /* 0x000fe20000000800 */
[--C-:B------:R-:W-:Y:S02]  /*4ea0*/  FFMA.FTZ R110, R110, c[0x0][0x29c], -R235.reuse ;  /* 0x0000a7006e6e7a23 */ /* 0x100fe400000108eb */
[----:B------:R-:W-:Y:S01]  /*4eb0*/  FMUL.FTZ R114, R114, R231 ;  /* 0x000000e772727220 */ /* 0x000fe20000410000 */
[----:B---3--:R-:W-:Y:S01]  /*4ec0*/  F2FP.BF16.PACK_AB R231, R223, R246 ;  /* 0x000000f6dfe7723e */ /* 0x008fe200000010ff */
[--C-:B------:R-:W-:Y:S02]  /*4ed0*/  FFMA.FTZ R109, R109, c[0x0][0x29c], -R235.reuse ;  /* 0x0000a7006d6d7a23 */ /* 0x100fe400000108eb */
[----:B------:R-:W-:Y:S01]  /*4ee0*/  MUFU.EX2 R110, R110 ;  /* 0x0000006e006e7308 */ /* 0x000fe20000000800 */
[----:B------:R-:W-:Y:S01]  /*4ef0*/  FMUL.FTZ R111, R132, R111 ;  /* 0x0000006f846f7220 */ /* 0x000fe20000410000 */
[----:B------:R-:W-:Y:S01]  /*4f00*/  STS [R202+0x1400], R231 ;  /* 0x001400e7ca007388 */ /* 0x000fe20000000800 */
[--C-:B------:R-:W-:Y:S02]  /*4f10*/  FFMA.FTZ R252, R252, c[0x0][0x29c], -R235.reuse ;  /* 0x0000a700fcfc7a23 */ /* 0x100fe400000108eb */
[----:B------:R-:W-:Y:S01]  /*4f20*/  FFMA.FTZ R235, R250, c[0x0][0x29c], -R235 ;  /* 0x0000a700faeb7a23 */ /* 0x000fe200000108eb */
[----:B------:R-:W-:Y:S01]  /*4f30*/  STS [R200+0x2000], R137 ;  /* 0x00200089c8007388 */ /* 0x000fe20000000800 */
[--C-:B----4-:R-:W-:Y:S02]  /*4f40*/  FADD.FTZ R119, R10, -R123.reuse ;  /* 0x8000007b0a777221 */ /* 0x110fe40000010000 */
[--C-:B-1----:R-:W-:Y:S01]  /*4f50*/  FADD.FTZ R35, R14, -R123.reuse ;  /* 0x8000007b0e237221 */ /* 0x102fe20000010000 */
[----:B------:R-:W-:Y:S01]  /*4f60*/  STS [R200+0x2400], R131 ;  /* 0x00240083c8007388 */ /* 0x000fe20000000800 */
[----:B------:R-:W1:Y:S01]  /*4f70*/  MUFU.EX2 R109, R109 ;  /* 0x0000006d006d7308 */ /* 0x000e620000000800 */
[----:B------:R-:W-:Y:S02]  /*4f80*/  FFMA.FTZ R215, -R215, R215, 1 ;  /* 0x3f800000d7d77423 */ /* 0x000fe400000101d7 */
[----:B------:R3:W-:Y:S01]  /*4f90*/  STS [R202+0x2000], R33 ;  /* 0x00200021ca007388 */ /* 0x0007e20000000800 */
[--C-:B--2---:R-:W-:Y:S02]  /*4fa0*/  FADD.FTZ R115, R30, -R123.reuse ;  /* 0x8000007b1e737221 */ /* 0x104fe40000010000 */
[----:B------:R-:W-:Y:S01]  /*4fb0*/  FMUL.FTZ R34, R34, R215 ;  /* 0x000000d722227220 */ /* 0x000fe20000410000 */
[----:B------:R-:W-:Y:S01]  /*4fc0*/  STS [R202+0x2400], R121 ;  /* 0x00240079ca007388 */ /* 0x000fe20000000800 */
[----:B------:R-:W-:Y:S01]  /*4fd0*/  F2FP.BF16.PACK_AB R215, R139, R136 ;  /* 0x000000888bd7723e */ /* 0x000fe200000010ff */
[----:B------:R-:W-:Y:S01]  /*4fe0*/  FMUL.FTZ R207, R128, R207 ;  /* 0x000000cf80cf7220 */ /* 0x000fe20000410000 */
[----:B------:R-:W-:Y:S01]  /*4ff0*/  MUFU.EX2 R252, R252 ;  /* 0x000000fc00fc7308 */ /* 0x000fe20000000800 */
[----:B-----5:R-:W-:Y:S01]  /*5000*/  F2FP.BF16.PACK_AB R139, R239, R242 ;  /* 0x000000f2ef8b723e */ /* 0x020fe200000010ff */
[----:B------:R-:W-:Y:S01]  /*5010*/  FMUL.FTZ R111, R111, R214 ;  /* 0x000000d66f6f7220 */ /* 0x000fe20000410000 */
[----:B------:R-:W-:Y:S01]  /*5020*/  STS [R200+0x3000], R215 ;  /* 0x003000d7c8007388 */ /* 0x000fe20000000800 */
[----:B------:R-:W-:Y:S02]  /*5030*/  FMUL.FTZ R207, R207, R208 ;  /* 0x000000d0cfcf7220 */ /* 0x000fe40000410000 */
[----:B------:R-:W-:Y:S01]  /*5040*/  FMUL.FTZ R187, R130, R187 ;  /* 0x000000bb82bb7220 */ /* 0x000fe20000410000 */
[----:B------:R-:W-:Y:S01]  /*5050*/  F2FP.BF16.PACK_AB R111, R34, R111 ;  /* 0x0000006f226f723e */ /* 0x000fe200000010ff */
[--C-:B------:R-:W-:Y:S01]  /*5060*/  FADD.FTZ R34, R15, -R123.reuse ;  /* 0x8000007b0f227221 */ /* 0x100fe20000010000 */
[----:B------:R-:W-:Y:S01]  /*5070*/  F2FP.BF16.PACK_AB R207, R32, R207 ;  /* 0x000000cf20cf723e */ /* 0x000fe200000010ff */
[----:B------:R-:W3:Y:S01]  /*5080*/  MUFU.EX2 R235, R235 ;  /* 0x000000eb00eb7308 */ /* 0x000ee20000000800 */
[--C-:B------:R-:W-:Y:S01]  /*5090*/  FADD.FTZ R32, R11, -R123.reuse ;  /* 0x8000007b0b207221 */ /* 0x100fe20000010000 */
[----:B------:R-:W-:Y:S01]  /*50a0*/  IADD3 R130, R181, UR4, RZ ;  /* 0x00000004b5827c10 */ /* 0x000fe2000fffe0ff */
[----:B------:R-:W-:Y:S01]  /*50b0*/  FMUL.FTZ R187, R187, R116 ;  /* 0x00000074bbbb7220 */ /* 0x000fe20000410000 */
[----:B-1----:R-:W-:Y:S01]  /*50c0*/  F2FP.BF16.PACK_AB R113, R109, R110 ;  /* 0x0000006e6d71723e */ /* 0x002fe200000010ff */
[----:B------:R-:W-:Y:S01]  /*50d0*/  FMUL.FTZ R129, R129, R218 ;  /* 0x000000da81817220 */ /* 0x000fe20000410000 */
[----:B------:R-:W-:Y:S01]  /*50e0*/  LEA R130, R130, 0x8080, 0x1 ;  /* 0x0000808082827811 */ /* 0x000fe200078e08ff */
[----:B------:R-:W-:Y:S01]  /*50f0*/  FMUL.FTZ R117, R117, R234 ;  /* 0x000000ea75757220 */ /* 0x000fe20000410000 */
[----:B------:R-:W-:Y:S01]  /*5100*/  F2FP.BF16.PACK_AB R187, R187, R112 ;  /* 0x00000070bbbb723e */ /* 0x000fe200000010ff */
[----:B------:R1:W-:Y:S01]  /*5110*/  STS [R200+0x3400], R113 ;  /* 0x00340071c8007388 */ /* 0x0003e20000000800 */
[----:B------:R-:W-:Y:S01]  /*5120*/  F2FP.BF16.PACK_AB R129, R124, R129 ;  /* 0x000000817c81723e */ /* 0x000fe200000010ff */
[----:B------:R-:W-:Y:S01]  /*5130*/  FFMA.FTZ R228, -R228, R228, 1 ;  /* 0x3f800000e4e47423 */ /* 0x000fe200000101e4 */
[----:B------:R-:W-:Y:S01]  /*5140*/  F2FP.BF16.PACK_AB R117, R122, R117 ;  /* 0x000000757a75723e */ /* 0x000fe200000010ff */
[----:B------:R-:W-:Y:S01]  /*5150*/  STS [R202+0x3000], R139 ;  /* 0x0030008bca007388 */ /* 0x000fe20000000800 */
[----:B------:R-:W-:Y:S01]  /*5160*/  FMUL.FTZ R119, R244, R119 ;  /* 0x00000077f4777220 */ /* 0x000fe20000410000 */
[----:B------:R-:W-:Y:S01]  /*5170*/  IADD3 R128, R175, R130, RZ ;  /* 0x00000082af807210 */ /* 0x000fe20007ffe0ff */
[----:B------:R-:W-:Y:S01]  /*5180*/  FMUL.FTZ R32, R209, R32 ;  /* 0x00000020d1207220 */ /* 0x000fe20000410000 */
[----:B------:R-:W-:Y:S01]  /*5190*/  IADD3 R11, R192, 0x2, RZ ;  /* 0x00000002c00b7810 */ /* 0x000fe20007ffe0ff */
[----:B------:R-:W-:Y:S02]  /*51a0*/  FFMA.FTZ R212, -R212, R212, 1 ;  /* 0x3f800000d4d47423 */ /* 0x000fe400000101d4 */
[----:B------:R-:W-:Y:S01]  /*51b0*/  FFMA.FTZ R213, -R213, R213, 1 ;  /* 0x3f800000d5d57423 */ /* 0x000fe200000101d5 */
[----:B------:R-:W-:Y:S01]  /*51c0*/  ISETP.GE.AND P0, PT, R11, R195, PT ;  /* 0x000000c30b00720c */ /* 0x000fe20003f06270 */
[----:B------:R-:W-:Y:S01]  /*51d0*/  FMUL.FTZ R119, R119, R212 ;  /* 0x000000d477777220 */ /* 0x000fe20000410000 */
[----:B---3--:R-:W-:Y:S01]  /*51e0*/  F2FP.BF16.PACK_AB R33, R235, R252 ;  /* 0x000000fceb21723e */ /* 0x008fe200000010ff */
[----:B------:R-:W-:Y:S02]  /*51f0*/  FMUL.FTZ R32, R32, R213 ;  /* 0x000000d520207220 */ /* 0x000fe40000410000 */
[----:B------:R-:W-:Y:S02]  /*5200*/  FFMA.FTZ R229, -R229, R229, 1 ;  /* 0x3f800000e5e57423 */ /* 0x000fe400000101e5 */
[----:B------:R-:W-:Y:S01]  /*5210*/  STS [R202+0x3400], R33 ;  /* 0x00340021ca007388 */ /* 0x000fe20000000800 */
[----:B------:R-:W-:Y:S01]  /*5220*/  FMUL.FTZ R35, R246, R35 ;  /* 0x00000023f6237220 */ /* 0x000fe20000410000 */
[----:B------:R-:W-:Y:S01]  /*5230*/  F2FP.BF16.PACK_AB R119, R32, R119 ;  /* 0x000000772077723e */ /* 0x000fe200000010ff */
[----:B------:R-:W-:Y:S01]  /*5240*/  FMUL.FTZ R34, R223, R34 ;  /* 0x00000022df227220 */ /* 0x000fe20000410000 */
[----:B------:R-:W-:Y:S01]  /*5250*/  BAR.SYNC.DEFER_BLOCKING 0x0 ;  /* 0x0000000000007b1d */ /* 0x000fe20000010000 */
[----:B------:R-:W-:Y:S02]  /*5260*/  FFMA.FTZ R216, -R216, R216, 1 ;  /* 0x3f800000d8d87423 */ /* 0x000fe400000101d8 */
[----:B------:R-:W-:Y:S02]  /*5270*/  FFMA.FTZ R217, -R217, R217, 1 ;  /* 0x3f800000d9d97423 */ /* 0x000fe400000101d9 */
[----:B------:R-:W-:Y:S02]  /*5280*/  FMUL.FTZ R35, R35, R216 ;  /* 0x000000d823237220 */ /* 0x000fe40000410000 */
[----:B------:R-:W-:Y:S02]  /*5290*/  FMUL.FTZ R34, R34, R217 ;  /* 0x000000d922227220 */ /* 0x000fe40000410000 */
[--C-:B-1----:R-:W-:Y:S02]  /*52a0*/  FADD.FTZ R113, R26, -R123.reuse ;  /* 0x8000007b1a717221 */ /* 0x102fe40000010000 */
[--C-:B------:R-:W-:Y:S01]  /*52b0*/  FADD.FTZ R32, R27, -R123.reuse ;  /* 0x8000007b1b207221 */ /* 0x100fe20000010000 */
[----:B------:R-:W-:Y:S01]  /*52c0*/  F2FP.BF16.PACK_AB R35, R34, R35 ;  /* 0x000000232223723e */ /* 0x000fe200000010ff */
[----:B------:R-:W-:Y:S02]  /*52d0*/  FADD.FTZ R34, R31, -R123 ;  /* 0x8000007b1f227221 */ /* 0x000fe40000010000 */
[----:B------:R-:W-:Y:S02]  /*52e0*/  FMUL.FTZ R113, R110, R113 ;  /* 0x000000716e717220 */ /* 0x000fe40000410000 */
[----:B------:R-:W-:Y:S02]  /*52f0*/  FMUL.FTZ R32, R109, R32 ;  /* 0x000000206d207220 */ /* 0x000fe40000410000 */
[----:B------:R-:W-:Y:S02]  /*5300*/  FMUL.FTZ R113, R113, R228 ;  /* 0x000000e471717220 */ /* 0x000fe40000410000 */
[----:B------:R-:W-:Y:S02]  /*5310*/  FMUL.FTZ R32, R32, R229 ;  /* 0x000000e520207220 */ /* 0x000fe40000410000 */
[----:B------:R-:W-:Y:S01]  /*5320*/  FMUL.FTZ R115, R252, R115 ;  /* 0x00000073fc737220 */ /* 0x000fe20000410000 */
[----:B------:R-:W-:Y:S01]  /*5330*/  STS [R200+0x4000], R127 ;  /* 0x0040007fc8007388 */ /* 0x000fe20000000800 */
[----:B------:R-:W-:Y:S01]  /*5340*/  FMUL.FTZ R34, R235, R34 ;  /* 0x00000022eb227220 */ /* 0x000fe20000410000 */
[----:B------:R-:W-:Y:S01]  /*5350*/  F2FP.BF16.PACK_AB R125, R32, R113 ;  /* 0x00000071207d723e */ /* 0x000fe200000010ff */
[----:B------:R-:W-:Y:S01]  /*5360*/  FFMA.FTZ R232, -R232, R232, 1 ;  /* 0x3f800000e8e87423 */ /* 0x000fe200000101e8 */
[----:B------:R-:W-:Y:S01]  /*5370*/  STS [R200+0x4400], R189 ;  /* 0x004400bdc8007388 */ /* 0x000fe20000000800 */
[----:B------:R-:W-:Y:S02]  /*5380*/  FFMA.FTZ R233, -R233, R233, 1 ;  /* 0x3f800000e9e97423 */ /* 0x000fe400000101e9 */
[----:B------:R-:W-:Y:S01]  /*5390*/  FMUL.FTZ R211, R242, R211 ;  /* 0x000000d3f2d37220 */ /* 0x000fe20000410000 */
[----:B------:R-:W-:Y:S01]  /*53a0*/  STS [R202+0x4000], R129 ;  /* 0x00400081ca007388 */ /* 0x000fe20000000800 */
[----:B------:R-:W-:Y:S02]  /*53b0*/  FFMA.FTZ R230, -R230, R230, 1 ;  /* 0x3f800000e6e67423 */ /* 0x000fe400000101e6 */
[----:B------:R-:W-:Y:S01]  /*53c0*/  FMUL.FTZ R115, R115, R232 ;  /* 0x000000e873737220 */ /* 0x000fe20000410000 */
[----:B------:R-:W-:Y:S01]  /*53d0*/  STS [R202+0x4400], R187 ;  /* 0x004400bbca007388 */ /* 0x000fe20000000800 */
[----:B------:R-:W-:Y:S02]  /*53e0*/  FMUL.FTZ R34, R34, R233 ;  /* 0x000000e922227220 */ /* 0x000fe40000410000 */
[----:B------:R-:W-:Y:S01]  /*53f0*/  FMUL.FTZ R211, R211, R230 ;  /* 0x000000e6d3d37220 */ /* 0x000fe20000410000 */
[----:B------:R-:W-:Y:S02]  /*5400*/  STS [R200+0x5000], R207 ;  /* 0x005000cfc8007388 */ /* 0x000fe40000000800 */
[----:B------:R-:W-:Y:S02]  /*5410*/  F2FP.BF16.PACK_AB R131, R34, R115 ;  /* 0x000000732283723e */ /* 0x000fe400000010ff */
[----:B------:R-:W-:Y:S01]  /*5420*/  STS [R200+0x5400], R119 ;  /* 0x00540077c8007388 */ /* 0x000fe20000000800 */
[----:B------:R-:W-:Y:S03]  /*5430*/  F2FP.BF16.PACK_AB R211, R114, R211 ;  /* 0x000000d372d3723e */ /* 0x000fe600000010ff */
        /* <DEDUP_REMOVED lines=11> */
[----:B------:R-:W1:Y:S08]  /*54f0*/  LDSM.16.MT88.4 R100, [R130] ;  /* 0x000000008264783b */ /* 0x000e700000004200 */
[----:B------:R-:W2:Y:S08]  /*5500*/  LDSM.16.MT88.4 R104, [R184+0xe480] ;  /* 0x00e48000b868783b */ /* 0x000eb00000004200 */
[----:B------:R-:W3:Y:S08]  /*5510*/  LDSM.16.MT88.4 R108, [R128] ;  /* 0x00000000806c783b */ /* 0x000ef00000004200 */
        /* <DEDUP_REMOVED lines=55> */
[----:B------:R-:W-:Y:S05]  /*5890*/  CALL.REL.NOINC `($_ZN7cutlass13device_kernelIN5flash19enable_sm80_to_sm89INS1_16FlashAttnBwdSm80INS1_25CollectiveMainloopBwdSm80ILi2ELi2EN4cute5tupleIJNS5_1CILi64EEENS7_ILi128EEES8_EEENS_10bfloat16_tEfNS_4arch4Sm80ELb0ELb1ELb1ELb0ELb0ELb0ELb0ELb0ELi2ELi2ELi4ELi2ELb1EEENS1_21CollectiveEpilogueBwdISA_SB_SD_Li256ELb0ELb0ELi2EEENS1_19SingleTileSchedulerILb0ELb0ELb0ELi128EEEEEEEEEvNT_6ParamsE$_ZZN5flash25CollectiveMainloopBwdSm80ILi2ELi2EN4cute5tupleIJNS1_1CILi64EEENS3_ILi128EEES4_EEEN7cutlass10bfloat16_tEfNS7_4arch4Sm80ELb0ELb1ELb1ELb0ELb0ELb0ELb0ELb0ELi2ELi2ELi4ELi2ELb1EE3mmaINS_16FlashAttnBwdSm80ISB_NS_21CollectiveEpilogueBwdIS6_S8_SA_Li256ELb0ELb0ELi2EEENS_19SingleTileSchedulerILb0ELb0ELb0ELi128EEEE13SharedStorageENS1_6TensorINS1_11ArrayEngineIfLm32EEENS1_6LayoutINS2_IJNS2_IJNS3_ILi2EEESO_EEESO_NS3_ILi4EEEEEENS2_IJNS2_IJNS3_ILi1EEESO_EEESQ_NS3_ILi8EEEEEEEEEEEEbRKNSB_6ParamsERT0_S12_iNS2_IJiiiEEERT_ENKUliiE0_clEii) ;  /* 0x00005f9000007944 */ /* 0x000fea0003c00000 */
[----:B------:R-:W-:Y:S05]  /*58a0*/  BSYNC B0 ;  /* 0x0000000000007941 */ /* 0x000fea0003800000 */
.L_x_247:
[-C--:B-1-34-:R-:W-:Y:S01]  /*58b0*/  HMMA.16816.F32.BF16 R4, R32, R100.reuse, RZ ;  /* 0x000000642004723c */ /* 0x09afe200000418ff */
[----:B------:R-:W-:Y:S01]  /*58c0*/  LDSM.16.M88.4 R20, [R177] ;  /* 0x00000000b114783b */ /* 0x000fe20000000200 */
[----:B------:R-:W-:Y:S01]  /*58d0*/  ULDC.64 UR6, c[0x0][0x238] ;  /* 0x00008e0000067ab9 */ /* 0x000fe20000000a00 */
[----:B------:R-:W1:Y:S01]  /*58e0*/  S2UR UR19, SR_CTAID.Y ;  /* 0x00000000001379c3 */ /* 0x000e620000002600 */
[--C-:B------:R-:W-:Y:S01]  /*58f0*/  SHF.R.S32.HI R197, RZ, 0x1f, R196.reuse ;  /* 0x0000001fffc57819 */ /* 0x100fe200000114c4 */
[----:B------:R-:W2:Y:S01]  /*5900*/  LDSM.16.MT88.4 R24, [R180+0x1000] ;  /* 0x00100000b418783b */ /* 0x000ea20000004200 */
[----:B------:R-:W-:Y:S02]  /*5910*/  UISETP.GE.AND UP2, UPT, UR5, 0x1, UPT ;  /* 0x000000010500788c */ /* 0x000fe4000bf46270 */
[C---:B------:R-:W-:Y:S01]  /*5920*/  HMMA.16816.F32.BF16 R8, R104.reuse, R100, RZ ;  /* 0x000000646808723c */ /* 0x040fe200000418ff */
[----:B------:R-:W3:Y:S01]  /*5930*/  LDSM.16.M88.4 R28, [R177+0x1000] ;  /* 0x00100000b11c783b */ /* 0x000ee20000000200 */
[----:B------:R-:W-:Y:S02]  /*5940*/  UISETP.GE.AND UP1, UPT, UR18, 0x1, UPT ;  /* 0x000000011200788c */ /* 0x000fe4000bf26270 */
[----:B------:R-:W-:Y:S01]  /*5950*/  UISETP.GE.AND UP0, UPT, UR17, 0x1, UPT ;  /* 0x000000011100788c */ /* 0x000fe2000bf06270 */
[----:B------:R-:W-:Y:S03]  /*5960*/  LDSM.16.M88.4 R112, [R179+0x3000] ;  /* 0x00300000b370783b */ /* 0x000fe60000000200 */
[-C--:B------:R-:W-:Y:S01]  /*5970*/  HMMA.16816.F32.BF16 R12, R104, R102.reuse, RZ ;  /* 0x00000066680c723c */ /* 0x080fe200000418ff */
[----:B------:R-:W-:Y:S04]  /*5980*/  LDSM.16.M88.4 R104, [R176+0x1000] ;  /* 0x00100000b068783b */ /* 0x000fe80000000200 */
[----:B------:R-:W0:Y:S03]  /*5990*/  LDGDEPBAR ;  /* 0x00000000000079af */ /* 0x000e260000000000 */
[----:B------:R-:W-:Y:S01]  /*59a0*/  HMMA.16816.F32.BF16 R16, R32, R102, RZ ;  /* 0x000000662010723c */ /* 0x000fe200000418ff */
[----:B------:R-:W-:Y:S04]  /*59b0*/  LDSM.16.M88.4 R32, [R176] ;  /* 0x00000000b020783b */ /* 0x000fe80000000200 */
[----:B------:R-:W4:Y:S03]  /*59c0*/  LDSM.16.MT88.4 R100, [R180+0x1800] ;  /* 0x00180000b464783b */ /* 0x000f260000004200 */
[-C--:B------:R-:W-:Y:S08]  /*59d0*/  HMMA.16816.F32.BF16 R4, R108, R128.reuse, R4 ;  /* 0x000000806c04723c */ /* 0x080ff00000041804 */
[C---:B------:R-:W-:Y:S08]  /*59e0*/  HMMA.16816.F32.BF16 R8, R132.reuse, R128, R8 ;  /* 0x000000808408723c */ /* 0x040ff00000041808 */
[-C--:B------:R-:W-:Y:S08]  /*59f0*/  HMMA.16816.F32.BF16 R12, R132, R130.reuse, R12 ;  /* 0x00000082840c723c */ /* 0x080ff0000004180c */
[----:B------:R-:W-:Y:S01]  /*5a00*/  HMMA.16816.F32.BF16 R16, R108, R130, R16 ;  /* 0x000000826c10723c */ /* 0x000fe20000041810 */
[----:B------:R-:W-:Y:S07]  /*5a10*/  LDSM.16.MT88.4 R108, [R180+0x2000] ;  /* 0x00200000b46c783b */ /* 0x000fee0000004200 */
[-C--:B--2---:R-:W-:Y:S01]  /*5a20*/  HMMA.16816.F32.BF16 R4, R20, R24.reuse, R4 ;  /* 0x000000181404723c */ /* 0x084fe20000041804 */
[----:B-1----:R-:W-:Y:S04]  /*5a30*/  USHF.R.S32.HI UR20, URZ, 0x1f, UR19 ;  /* 0x0000001f3f147899 */ /* 0x002fe80008011413 */
[----:B------:R-:W-:Y:S02]  /*5a40*/  UIMAD UR6, UR20, UR6, URZ ;  /* 0x00000006140672a4 */ /* 0x000fe4000f8e023f */
[----:B------:R-:W-:Y:S01]  /*5a50*/  UIADD3 UR20, UR5, 0x1, URZ ;  /* 0x0000000105147890 */ /* 0x000fe2000fffe03f */
[C---:B---3--:R-:W-:Y:S01]  /*5a60*/  HMMA.16816.F32.BF16 R8, R28.reuse, R24, R8 ;  /* 0x000000181c08723c */ /* 0x048fe20000041808 */
[----:B------:R-:W-:Y:S02]  /*5a70*/  UIMAD UR6, UR19, UR7, UR6 ;  /* 0x00000007130672a4 */ /* 0x000fe4000f8e0206 */
[----:B------:R-:W-:Y:S05]  /*5a80*/  USEL UR5, UR20, URZ, !UP2 ;  /* 0x0000003f14057287 */ /* 0x000fea000d000000 */
[-C--:B------:R-:W-:Y:S01]  /*5a90*/  HMMA.16816.F32.BF16 R12, R28, R26.reuse, R12 ;  /* 0x0000001a1c0c723c */ /* 0x080fe2000004180c */
[----:B------:R-:W1:Y:S07]  /*5aa0*/  LDSM.16.M88.4 R28, [R179+0x2000] ;  /* 0x00200000b31c783b */ /* 0x000e6e0000000200 */
[----:B------:R-:W-:Y:S01]  /*5ab0*/  HMMA.16816.F32.BF16 R16, R20, R26, R16 ;  /* 0x0000001a1410723c */ /* 0x000fe20000041810 */
[----:B------:R-:W-:Y:S04]  /*5ac0*/  LDSM.16.M88.4 R20, [R183+0x2000] ;  /* 0x00200000b714783b */ /* 0x000fe80000000200 */
[----:B------:R-:W2:Y:S03]  /*5ad0*/  LDSM.16.MT88.4 R24, [R180+0x2800] ;  /* 0x00280000b418783b */ /* 0x000ea60000004200 */
[-C--:B----4-:R-:W-:Y:S08]  /*5ae0*/  HMMA.16816.F32.BF16 R4, R32, R100.reuse, R4 ;  /* 0x000000642004723c */ /* 0x090ff00000041804 */
        /* <DEDUP_REMOVED lines=8> */
[-C--:B------:R-:W-:Y:S01]  /*5b70*/  HMMA.16816.F32.BF16 R12, R112, R110.reuse, R12 ;  /* 0x0000006e700c723c */ /* 0x080fe2000004180c */
[----:B------:R-:W1:Y:S07]  /*5b80*/  LDSM.16.M88.4 R112, [R177+0x3000] ;  /* 0x00300000b170783b */ /* 0x000e6e0000000200 */
[----:B------:R-:W-:Y:S01]  /*5b90*/  HMMA.16816.F32.BF16 R16, R28, R110, R16 ;  /* 0x0000006e1c10723c */ /* 0x000fe20000041810 */
[----:B------:R-:W-:Y:S04]  /*5ba0*/  LDSM.16.M88.4 R28, [R176+0x2000] ;  /* 0x00200000b01c783b */ /* 0x000fe80000000200 */
[----:B------:R-:W-:Y:S03]  /*5bb0*/  LDSM.16.M88.4 R108, [R176+0x3000] ;  /* 0x00300000b06c783b */ /* 0x000fe60000000200 */
[-C--:B--2---:R-:W-:Y:S08]  /*5bc0*/  HMMA.16816.F32.BF16 R4, R20, R24.reuse, R4 ;  /* 0x000000181404723c */ /* 0x084ff00000041804 */
[C---:B---3--:R-:W-:Y:S08]  /*5bd0*/  HMMA.16816.F32.BF16 R8, R104.reuse, R24, R8 ;  /* 0x000000186808723c */ /* 0x048ff00000041808 */
[-C--:B------:R-:W-:Y:S01]  /*5be0*/  HMMA.16816.F32.BF16 R12, R104, R26.reuse, R12 ;  /* 0x0000001a680c723c */ /* 0x080fe2000004180c */
[----:B------:R-:W2:Y:S07]  /*5bf0*/  LDSM.16.MT88.4 R104, [R180+0x3800] ;  /* 0x00380000b468783b */ /* 0x000eae0000004200 */
[----:B------:R-:W-:Y:S07]  /*5c00*/  HMMA.16816.F32.BF16 R16, R20, R26, R16 ;  /* 0x0000001a1410723c */ /* 0x000fee0000041810 */
[----:B------:R-:W-:Y:S01]  /*5c10*/  IMAD.U32 R23, RZ, RZ, UR12 ;  /* 0x0000000cff177e24 */ /* 0x000fe2000f8e00ff */
[-C--:B----4-:R-:W-:Y:S01]  /*5c20*/  HMMA.16816.F32.BF16 R4, R32, R100.reuse, R4 ;  /* 0x000000642004723c */ /* 0x090fe20000041804 */
[----:B------:R-:W-:Y:S04]  /*5c30*/  IMAD.U32 R21, RZ, RZ, UR19 ;  /* 0x00000013ff157e24 */ /* 0x000fe8000f8e00ff */
[----:B------:R-:W-:Y:S03]  /*5c40*/  IMAD.WIDE.U32 R20, R21, c[0x0][0x238], R196 ;  /* 0x00008e0015147a25 */ /* 0x000fe600078e00c4 */
[C---:B-1----:R-:W-:Y:S04]  /*5c50*/  HMMA.16816.F32.BF16 R8, R112.reuse, R100, R8 ;  /* 0x000000647008723c */ /* 0x042fe80000041808 */
[----:B------:R-:W-:Y:S01]  /*5c60*/  IADD3 R21, R21, UR6, RZ ;  /* 0x0000000615157c10 */ /* 0x000fe2000fffe0ff */
[----:B------:R-:W-:Y:S02]  /*5c70*/  ULDC.64 UR6, c[0x0][0x240] ;  /* 0x0000900000067ab9 */ /* 0x000fe40000000a00 */
[----:B------:R-:W-:Y:S01]  /*5c80*/  UIMAD UR6, UR11, UR6, URZ ;  /* 0x000000060b0672a4 */ /* 0x000fe2000f8e023f */
[-C--:B------:R-:W-:Y:S03]  /*5c90*/  HMMA.16816.F32.BF16 R12, R112, R102.reuse, R12 ;  /* 0x00000066700c723c */ /* 0x080fe6000004180c */
[----:B------:R-:W-:Y:S01]  /*5ca0*/  UIMAD UR6, UR12, UR7, UR6 ;  /* 0x000000070c0672a4 */ /* 0x000fe2000f8e0206 */
[----:B------:R-:W-:Y:S01]  /*5cb0*/  IMAD.WIDE.U32 R20, R23, c[0x0][0x240], R20 ;  /* 0x0000900017147a25 */ /* 0x000fe200078e0014 */
[----:B------:R-:W-:Y:S03]  /*5cc0*/  UIADD3 UR7, UR18, 0x1, URZ ;  /* 0x0000000112077890 */ /* 0x000fe6000fffe03f */
[----:B------:R-:W-:Y:S01]  /*5cd0*/  HMMA.16816.F32.BF16 R16, R32, R102, R16 ;  /* 0x000000662010723c */ /* 0x000fe20000041810 */
[----:B------:R-:W-:Y:S01]  /*5ce0*/  LDSM.16.MT88.4 R100, [R184+0x12c80] ;  /* 0x012c8000b864783b */ /* 0x000fe20000004200 */
[----:B------:R-:W-:Y:S02]  /*5cf0*/  USEL UR18, UR7, URZ, !UP1 ;  /* 0x0000003f07127287 */ /* 0x000fe4000c800000 */
[C---:B------:R-:W-:Y:S01]  /*5d00*/  IMAD.SHL.U32 R23, R192.reuse, 0x1000, RZ ;  /* 0x00001000c0177824 */ /* 0x040fe200078e00ff */
[----:B------:R-:W-:Y:S03]  /*5d10*/  IADD3 R192, R192, 0x1, RZ ;  /* 0x00000001c0c07810 */ /* 0x000fe60007ffe0ff */
[-C--:B--2---:R-:W-:Y:S05]  /*5d20*/  HMMA.16816.F32.BF16 R4, R28, R104.reuse, R4 ;  /* 0x000000681c04723c */ /* 0x084fea0000041804 */
[----:B------:R-:W-:Y:S02]  /*5d30*/  SHF.R.S32.HI R25, RZ, 0x1f, R23 ;  /* 0x0000001fff197819 */ /* 0x000fe40000011417 */
[----:B------:R-:W-:Y:S01]  /*5d40*/  IADD3 R23, P0, R23, R20, RZ ;  /* 0x0000001417177210 */ /* 0x000fe20007f1e0ff */
[C---:B------:R-:W-:Y:S04]  /*5d50*/  HMMA.16816.F32.BF16 R8, R108.reuse, R104, R8 ;  /* 0x000000686c08723c */ /* 0x040fe80000041808 */
[----:B------:R-:W-:Y:S01]  /*5d60*/  IADD3.X R20, R25, UR6, R21, P0, !PT ;  /* 0x0000000619147c10 */ /* 0x000fe200087fe415 */
[----:B------:R-:W-:Y:S01]  /*5d70*/  UIADD3 UR6, UR17, 0x1, URZ ;  /* 0x0000000111067890 */ /* 0x000fe2000fffe03f */
[----:B------:R-:W-:Y:S02]  /*5d80*/  LDSM.16.MT88.4 R24, [R184+0x12480] ;  /* 0x01248000b818783b */ /* 0x000fe40000004200 */
[-C--:B------:R-:W-:Y:S01]  /*5d90*/  HMMA.16816.F32.BF16 R12, R108, R106.reuse, R12 ;  /* 0x0000006a6c0c723c */ /* 0x080fe2000004180c */
[----:B------:R-:W-:Y:S07]  /*5da0*/  USEL UR17, UR6, URZ, !UP0 ;  /* 0x0000003f06117287 */ /* 0x000fee000c000000 */
[----:B------:R-:W-:Y:S01]  /*5db0*/  HMMA.16816.F32.BF16 R16, R28, R106, R16 ;  /* 0x0000006a1c10723c */ /* 0x000fe20000041810 */
[----:B------:R-:W-:Y:S06]  /*5dc0*/  LDSM.16.MT88.4 R28, [R184+0x10c80] ;  /* 0x010c8000b81c783b */ /* 0x000fec0000004200 */
[C---:B------:R-:W-:Y:S05]  /*5dd0*/  LEA R106, P0, R23.reuse, c[0x0][0x220], 0x2 ;  /* 0x00008800176a7a11 */ /* 0x040fea00078010ff */
        /* <DEDUP_REMOVED lines=13> */
[----:B-1----:R-:W-:Y:S03]  /*5eb0*/  IADD3 R8, R172, UR4, RZ ;  /* 0x00000004ac087c10 */ /* 0x002fe6000fffe0ff */
[----:B------:R-:W-:Y:S02]  /*5ec0*/  RED.E.ADD.F32.FTZ.RN.STRONG.GPU [R106.64+0x2c00], R19 ;  /* 0x002c00136a00798e */ /* 0x000fe4000c10e78e */
[----:B------:R-:W-:Y:S02]  /*5ed0*/  IMAD.SHL.U32 R105, R8, 0x2, RZ ;  /* 0x0000000208697824 */ /* 0x000fe400078e00ff */
[----:B------:R-:W-:Y:S02]  /*5ee0*/  RED.E.ADD.F32.FTZ.RN.STRONG.GPU [R106.64+0x3000], R12 ;  /* 0x0030000c6a00798e */ /* 0x000fe4000c10e78e */
        /* <DEDUP_REMOVED lines=83> */
.L_x_226:
[----:B------:R-:W-:Y:S05]  /*6420*/  @P1 BRA `(.L_x_249) ;  /* 0x000010c000001947 */ /* 0x000fea0003800000 */
[----:B------:R-:W-:Y:S01]  /*6430*/  SHF.R.S32.HI R3, RZ, 0x1f, R196 ;  /* 0x0000001fff037819 */ /* 0x000fe200000114c4 */
[----:B------:R-:W-:Y:S01]  /*6440*/  BAR.SYNC.DEFER_BLOCKING 0x1, 0x100 ;  /* 0x0044000000007b1d */ /* 0x000fe20000010000 */
[----:B------:R-:W-:Y:S01]  /*6450*/  F2FP.BF16.PACK_AB R36, R37, R36 ;  /* 0x000000242524723e */ /* 0x000fe200000010ff */
[----:B------:R-:W-:Y:S01]  /*6460*/  USHF.R.S32.HI UR6, URZ, 0x1f, UR19 ;  /* 0x0000001f3f067899 */ /* 0x000fe20008011413 */
[----:B------:R-:W-:-:S02]  /*6470*/  LEA.HI R0, R3, R196, RZ, 0x2 ;  /* 0x000000c403007211 */ /* 0x000fc400078f10ff */
[----:B------:R-:W-:Y:S01]  /*6480*/  LEA.HI R2, R3, R196, RZ, 0x5 ;  /* 0x000000c403027211 */ /* 0x000fe200078f28ff */
[----:B------:R-:W-:Y:S01]  /*6490*/  ULDC.64 UR4, c[0x0][0x338] ;  /* 0x0000ce0000047ab9 */ /* 0x000fe20000000a00 */
[--C-:B------:R-:W-:Y:S01]  /*64a0*/  SHF.R.S32.HI R6, RZ, 0x2, R0.reuse ;  /* 0x00000002ff067819 */ /* 0x100fe20000011400 */
[----:B------:R-:W-:Y:S01]  /*64b0*/  UIMAD UR4, UR6, UR4, URZ ;  /* 0x00000004060472a4 */ /* 0x000fe2000f8e023f */
[----:B------:R-:W-:Y:S01]  /*64c0*/  SHF.R.S32.HI R5, RZ, 0x1f, R0 ;  /* 0x0000001fff057819 */ /* 0x000fe20000011400 */
[----:B------:R-:W-:Y:S01]  /*64d0*/  BSSY B0, `(.L_x_250) ;  /* 0x000008c000007945 */ /* 0x000fe20003800000 */
[--C-:B------:R-:W-:Y:S01]  /*64e0*/  SHF.R.S32.HI R4, RZ, 0x5, R2.reuse ;  /* 0x00000005ff047819 */ /* 0x100fe20000011402 */
[----:B------:R-:W-:Y:S01]  /*64f0*/  UIMAD UR4, UR19, UR5, UR4 ;  /* 0x00000005130472a4 */ /* 0x000fe2000f8e0204 */
[----:B------:R-:W-:Y:S02]  /*6500*/  SHF.R.S32.HI R7, RZ, 0x1f, R2 ;  /* 0x0000001fff077819 */ /* 0x000fe40000011402 */
[----:B------:R-:W-:-:S02]  /*6510*/  LEA.HI R5, R5, R6, RZ, 0x3 ;  /* 0x0000000605057211 */ /* 0x000fc400078f18ff */
[----:B------:R-:W-:Y:S02]  /*6520*/  LEA.HI R7, R7, R4, RZ, 0x2 ;  /* 0x0000000407077211 */ /* 0x000fe400078f10ff */
[----:B------:R-:W-:Y:S02]  /*6530*/  LOP3.LUT R5, R5, 0xfffffff8, RZ, 0xc0, !PT ;  /* 0xfffffff805057812 */ /* 0x000fe400078ec0ff */
[----:B------:R-:W-:Y:S02]  /*6540*/  LOP3.LUT R7, R7, 0x1ffffc, RZ, 0xc0, !PT ;  /* 0x001ffffc07077812 */ /* 0x000fe400078ec0ff */
[CC--:B------:R-:W-:Y:S01]  /*6550*/  LEA.HI R10, R3.reuse, R196.reuse, RZ, 0x3 ;  /* 0x000000c4030a7211 */ /* 0x0c0fe200078f18ff */
[----:B------:R-:W-:Y:S01]  /*6560*/  IMAD.IADD R6, R6, 0x1, -R5 ;  /* 0x0000000106067824 */ /* 0x000fe200078e0a05 */
[----:B------:R-:W-:Y:S01]  /*6570*/  LOP3.LUT R5, R0, 0x3ffffffc, RZ, 0xc0, !PT ;  /* 0x3ffffffc00057812 */ /* 0x000fe200078ec0ff */
[----:B------:R-:W-:Y:S01]  /*6580*/  IMAD.IADD R4, R4, 0x1, -R7 ;  /* 0x0000000104047824 */ /* 0x000fe200078e0a07 */
[----:B------:R-:W-:Y:S01]  /*6590*/  LEA.HI R7, R3, R196, RZ, 0x7 ;  /* 0x000000c403077211 */ /* 0x000fe200078f38ff */
[----:B------:R-:W-:Y:S01]  /*65a0*/  IMAD.SHL.U32 R2, R6, 0x40, RZ ;  /* 0x0000004006027824 */ /* 0x000fe200078e00ff */
[----:B------:R-:W-:Y:S01]  /*65b0*/  LOP3.LUT R9, R10, 0x1ffffff8, RZ, 0xc0, !PT ;  /* 0x1ffffff80a097812 */ /* 0x000fe200078ec0ff */
[----:B------:R-:W-:Y:S01]  /*65c0*/  IMAD.IADD R5, R196, 0x1, -R5 ;  /* 0x00000001c4057824 */ /* 0x000fe200078e0a05 */
[----:B------:R-:W-:-:S02]  /*65d0*/  SHF.R.S32.HI R10, RZ, 0x3, R10 ;  /* 0x00000003ff0a7819 */ /* 0x000fc4000001140a */
[----:B------:R-:W-:Y:S01]  /*65e0*/  SHF.R.U32.HI R7, RZ, 0x4, R7 ;  /* 0x00000004ff077819 */ /* 0x000fe20000011607 */
[----:B------:R-:W-:Y:S01]  /*65f0*/  IMAD.IADD R8, R196, 0x1, -R9 ;  /* 0x00000001c4087824 */ /* 0x000fe200078e0a09 */
[----:B------:R-:W-:Y:S01]  /*6600*/  LOP3.LUT R2, R2, 0x1c0, RZ, 0xc0, !PT ;  /* 0x000001c002027812 */ /* 0x000fe200078ec0ff */
[----:B------:R-:W-:Y:S01]  /*6610*/  IMAD.SHL.U32 R0, R10, 0x40, RZ ;  /* 0x000000400a007824 */ /* 0x000fe200078e00ff */
[----:B------:R-:W-:Y:S01]  /*6620*/  R2P PR, R6, 0x6 ;  /* 0x0000000606007804 */ /* 0x000fe20000000000 */
[----:B------:R-:W-:Y:S01]  /*6630*/  IMAD.SHL.U32 R8, R8, 0x8, RZ ;  /* 0x0000000808087824 */ /* 0x000fe200078e00ff */
[----:B------:R-:W-:Y:S01]  /*6640*/  LOP3.LUT R7, R2, 0x8, R7, 0xf8, !PT ;  /* 0x0000000802077812 */ /* 0x000fe200078ef807 */
[----:B------:R-:W-:Y:S01]  /*6650*/  IMAD R4, R4, 0x200, R5 ;  /* 0x0000020004047824 */ /* 0x000fe200078e0205 */
[----:B------:R-:W-:Y:S02]  /*6660*/  SHF.R.U32.HI R2, RZ, 0x3, R2 ;  /* 0x00000003ff027819 */ /* 0x000fe40000011602 */
[----:B------:R-:W-:-:S02]  /*6670*/  LOP3.LUT R0, R0, 0x1c0, RZ, 0xc0, !PT ;  /* 0x000001c000007812 */ /* 0x000fc400078ec0ff */
[----:B------:R-:W-:Y:S02]  /*6680*/  LOP3.LUT R7, R7, R2, RZ, 0x3c, !PT ;  /* 0x0000000207077212 */ /* 0x000fe400078e3cff */
[----:B------:R-:W-:Y:S02]  /*6690*/  LEA.HI R3, R3, R196, RZ, 0x6 ;  /* 0x000000c403037211 */ /* 0x000fe400078f30ff */
[----:B------:R-:W-:Y:S01]  /*66a0*/  LOP3.LUT R2, R0, 0x38, R8, 0xf8, !PT ;  /* 0x0000003800027812 */ /* 0x000fe200078ef808 */
[----:B------:R-:W-:Y:S01]  /*66b0*/  IMAD.U32 R4, R4, 0x2, R7 ;  /* 0x0000000204047824 */ /* 0x000fe200078e0007 */
[----:B------:R-:W-:Y:S01]  /*66c0*/  SHF.R.U32.HI R5, RZ, 0x3, R0 ;  /* 0x00000003ff057819 */ /* 0x000fe20000011600 */
[----:B------:R-:W-:Y:S01]  /*66d0*/  IMAD.MOV.U32 R0, RZ, RZ, 0x20 ;  /* 0x00000020ff007424 */ /* 0x000fe200078e00ff */
[----:B------:R-:W-:Y:S01]  /*66e0*/  F2FP.BF16.PACK_AB R38, R39, R38 ;  /* 0x000000262726723e */ /* 0x000fe200000010ff */
[----:B------:R-:W-:Y:S01]  /*66f0*/  IMAD.SHL.U32 R3, R3, 0x8, RZ ;  /* 0x0000000803037824 */ /* 0x000fe200078e00ff */
[----:B------:R-:W-:Y:S01]  /*6700*/  LOP3.LUT R2, R2, R5, RZ, 0x3c, !PT ;  /* 0x0000000502027212 */ /* 0x000fe200078e3cff */
[----:B------:R-:W-:Y:S01]  /*6710*/  IMAD.SHL.U32 R5, R4, 0x2, RZ ;  /* 0x0000000204057824 */ /* 0x000fe200078e00ff */
[----:B------:R-:W-:-:S02]  /*6720*/  SEL R0, R0, 0xffffffe0, !P1 ;  /* 0xffffffe000007807 */ /* 0x000fc40004800000 */
[----:B------:R-:W-:Y:S02]  /*6730*/  LOP3.LUT R2, R2, 0x7ffffe00, R3, 0xf8, !PT ;  /* 0x7ffffe0002027812 */ /* 0x000fe400078ef803 */
[C---:B------:R-:W-:Y:S01]  /*6740*/  IADD3 R3, R5.reuse, 0x40, RZ ;  /* 0x0000004005037810 */ /* 0x040fe20007ffe0ff */
[C---:B------:R-:W-:Y:S01]  /*6750*/  IMAD.IADD R7, R5.reuse, 0x1, R0 ;  /* 0x0000000105077824 */ /* 0x040fe200078e0200 */
[----:B------:R-:W-:Y:S01]  /*6760*/  @P2 IADD3 R3, R5, -0x40, RZ ;  /* 0xffffffc005032810 */ /* 0x000fe20007ffe0ff */
[----:B------:R1:W-:Y:S01]  /*6770*/  STS [R5+0x4080], R36 ;  /* 0x0040802405007388 */ /* 0x0003e20000000800 */
[----:B------:R-:W-:Y:S02]  /*6780*/  F2FP.BF16.PACK_AB R48, R49, R48 ;  /* 0x000000303130723e */ /* 0x000fe400000010ff */
[----:B------:R-:W-:Y:S01]  /*6790*/  F2FP.BF16.PACK_AB R50, R51, R50 ;  /* 0x000000323332723e */ /* 0x000fe200000010ff */
[----:B------:R-:W-:Y:S01]  /*67a0*/  STS [R5+0x4480], R38 ;  /* 0x0044802605007388 */ /* 0x000fe20000000800 */
[----:B------:R-:W-:Y:S01]  /*67b0*/  F2FP.BF16.PACK_AB R40, R41, R40 ;  /* 0x000000282928723e */ /* 0x000fe200000010ff */
[----:B------:R-:W-:Y:S01]  /*67c0*/  IMAD.IADD R9, R0, 0x1, R3 ;  /* 0x0000000100097824 */ /* 0x000fe200078e0203 */
        /* <DEDUP_REMOVED lines=14> */
[----:B------:R-:W-:Y:S01]  /*68b0*/  F2FP.BF16.PACK_AB R60, R61, R60 ;  /* 0x0000003c3d3c723e */ /* 0x000fe200000010ff */
[----:B-1----:R-:W-:Y:S01]  /*68c0*/  IMAD.SHL.U32 R36, R2, 0x2, RZ ;  /* 0x0000000202247824 */ /* 0x002fe200078e00ff */
        /* <DEDUP_REMOVED lines=26> */
[----:B------:R-:W-:Y:S02]  /*6a70*/  IADD3 R193, -R193, c[0x0][0x2f0], RZ ;  /* 0x0000bc00c1c17a10 */ /* 0x000fe40007ffe1ff */
[--C-:B------:R-:W-:Y:S01]  /*6a80*/  SHF.R.S32.HI R11, RZ, 0x1f, R10.reuse ;  /* 0x0000001fff0b7819 */ /* 0x100fe2000001140a */
[----:B------:R-:W-:Y:S04]  /*6a90*/  STS [R5+0x80], R68 ;  /* 0x0000804405007388 */ /* 0x000fe80000000800 */
[----:B------:R-:W-:Y:S01]  /*6aa0*/  STS [R5+0x480], R70 ;  /* 0x0004804605007388 */ /* 0x000fe20000000800 */
[----:B------:R-:W-:-:S03]  /*6ab0*/  IMAD.WIDE R190, R190, 0x80, R10 ;  /* 0x00000080bebe7825 */ /* 0x000fc600078e020a */
        /* <DEDUP_REMOVED lines=14> */
[----:B------:R-:W-:Y:S06]  /*6ba0*/  BAR.SYNC.DEFER_BLOCKING 0x1, 0x100 ;  /* 0x0044000000007b1d */ /* 0x000fec0000010000 */
[----:B------:R-:W3:Y:S01]  /*6bb0*/  S2R R0, SR_CTAID.Z ;  /* 0x0000000000007919 */ /* 0x000ee20000002700 */
[----:B-1----:R-:W-:Y:S01]  /*6bc0*/  IMAD.U32 R3, RZ, RZ, UR19 ;  /* 0x00000013ff037e24 */ /* 0x002fe2000f8e00ff */
[----:B--2---:R-:W-:-:S02]  /*6bd0*/  SHF.R.S32.HI R9, RZ, 0x1f, R8 ;  /* 0x0000001fff097819 */ /* 0x004fc40000011408 */
[----:B------:R1:W2:Y:S03]  /*6be0*/  LDS.128 R32, [R36+0x5080] ;  /* 0x0050800024207984 */ /* 0x0002a60000000c00 */
[----:B------:R-:W-:Y:S01]  /*6bf0*/  IMAD.WIDE.U32 R42, R3, c[0x0][0x338], R8 ;  /* 0x0000ce00032a7a25 */ /* 0x000fe200078e0008 */
[----:B------:R-:W-:Y:S01]  /*6c00*/  IMNMX R3, R193, 0x80, PT ;  /* 0x00000080c1037817 */ /* 0x000fe20003800200 */
[----:B------:R1:W4:Y:S01]  /*6c10*/  LDS.128 R28, [R36+0x6080] ;  /* 0x00608000241c7984 */ /* 0x0003220000000c00 */
[----:B---3--:R-:W-:-:S03]  /*6c20*/  SHF.R.S32.HI R2, RZ, 0x1f, R0 ;  /* 0x0000001fff027819 */ /* 0x008fc60000011400 */
[----:B------:R1:W3:Y:S01]  /*6c30*/  LDS.128 R24, [R36+0x7080] ;  /* 0x0070800024187984 */ /* 0x0002e20000000c00 */
[----:B------:R-:W-:Y:S02]  /*6c40*/  ISETP.GE.AND P4, PT, R10, R3, PT ;  /* 0x000000030a00720c */ /* 0x000fe40003f86270 */
[----:B------:R-:W-:Y:S01]  /*6c50*/  IADD3 R43, R43, UR4, RZ ;  /* 0x000000042b2b7c10 */ /* 0x000fe2000fffe0ff */
[----:B------:R1:W1:Y:S01]  /*6c60*/  LDS.128 R20, [R36+0x80] ;  /* 0x0000800024147984 */ /* 0x0002620000000c00 */
[----:B------:R-:W-:Y:S01]  /*6c70*/  ISETP.GE.OR P0, PT, R8, c[0x0][0x324], P4 ;  /* 0x0000c90008007a0c */ /* 0x000fe20002706670 */
[----:B------:R-:W-:Y:S02]  /*6c80*/  IMAD R37, R2, c[0x0][0x340], RZ ;  /* 0x0000d00002257a24 */ /* 0x000fe400078e02ff */
[----:B------:R1:W1:Y:S01]  /*6c90*/  LDS.128 R16, [R36+0x1080] ;  /* 0x0010800024107984 */ /* 0x0002620000000c00 */
[----:B------:R-:W-:-:S03]  /*6ca0*/  IMAD.WIDE.U32 R42, R0, c[0x0][0x340], R42 ;  /* 0x0000d000002a7a25 */ /* 0x000fc600078e002a */
[----:B------:R1:W1:Y:S01]  /*6cb0*/  LDS.128 R12, [R36+0x2080] ;  /* 0x00208000240c7984 */ /* 0x0002620000000c00 */
[----:B------:R-:W-:-:S03]  /*6cc0*/  IMAD R37, R0, c[0x0][0x344], R37 ;  /* 0x0000d10000257a24 */ /* 0x000fc600078e0225 */
[----:B------:R1:W1:Y:S01]  /*6cd0*/  LDS.128 R4, [R36+0x3080] ;  /* 0x0030800024047984 */ /* 0x0002620000000c00 */
        /* <DEDUP_REMOVED lines=11> */
.L_x_251:
[----:B------:R-:W-:Y:S05]  /*6d90*/  BSYNC B0 ;  /* 0x0000000000007941 */ /* 0x000fea0003800000 */
.L_x_250:
        /* <DEDUP_REMOVED lines=16> */
.L_x_253:
[----:B------:R-:W-:Y:S05]  /*6ea0*/  BSYNC B0 ;  /* 0x0000000000007941 */ /* 0x000fea0003800000 */
.L_x_252:
[----:B-12---:R-:W-:Y:S01]  /*6eb0*/  IADD3 R32, R10, 0x40, RZ ;  /* 0x000000400a207810 */ /* 0x006fe20007ffe0ff */
        /* <DEDUP_REMOVED lines=15> */
.L_x_255:
[----:B------:R-:W-:Y:S05]  /*6fb0*/  BSYNC B0 ;  /* 0x0000000000007941 */ /* 0x000fea0003800000 */
.L_x_254:
[----:B------:R-:W-:Y:S01]  /*6fc0*/  IADD3 R10, R10, 0x60, RZ ;  /* 0x000000600a0a7810 */ /* 0x000fe20007ffe0ff */
[----:B------:R-:W-:Y:S03]  /*6fd0*/  BSSY B0, `(.L_x_256) ;  /* 0x000000f000007945 */ /* 0x000fe60003800000 */
[----:B------:R-:W-:-:S04]  /*6fe0*/  ISETP.GE.AND P1, PT, R10, R3, PT ;  /* 0x000000030a00720c */ /* 0x000fc80003f26270 */
[----:B------:R-:W-:-:S13]  /*6ff0*/  ISETP.GE.OR P0, PT, R8, c[0x0][0x324], P1 ;  /* 0x0000c90008007a0c */ /* 0x000fda0000f06670 */
[----:B------:R-:W-:Y:S05]  /*7000*/  @P0 BRA `(.L_x_257) ;  /* 0x000000b000000947 */ /* 0x000fea0003800000 */
[----:B------:R-:W-:Y:S01]  /*7010*/  IADD3 R10, P0, R190, 0x60, RZ ;  /* 0x00000060be0a7810 */ /* 0x000fe20007f1e0ff */
[----:B-1--4-:R-:W-:Y:S01]  /*7020*/  IMAD.MOV.U32 R28, RZ, RZ, R42 ;  /* 0x000000ffff1c7224 */ /* 0x012fe200078e002a */
        /* <DEDUP_REMOVED lines=8> */
[----:B---3--:R1:W-:Y:S02]  /*70b0*/  STG.E.128 [R10.64], R24 ;  /* 0x000000180a007986 */ /* 0x0083e4000c101d0e */
.L_x_257:
[----:B------:R-:W-:Y:S05]  /*70c0*/  BSYNC B0 ;  /* 0x0000000000007941 */ /* 0x000fea0003800000 */
.L_x_256:
[----:B------:R-:W-:Y:S01]  /*70d0*/  ULDC.64 UR4, c[0x0][0x308] ;  /* 0x0000c20000047ab9 */ /* 0x000fe20000000a00 */
[----:B------:R-:W-:Y:S01]  /*70e0*/  MOV R3, UR19 ;  /* 0x0000001300037c02 */ /* 0x000fe20008000f00 */
[----:B------:R-:W-:Y:S01]  /*70f0*/  UIMAD UR4, UR6, UR4, URZ ;  /* 0x00000004060472a4 */ /* 0x000fe2000f8e023f */
[----:B------:R-:W-:Y:S01]  /*7100*/  ISETP.GE.OR P4, PT, R8, c[0x0][0x2f4], P4 ;  /* 0x0000bd0008007a0c */ /* 0x000fe20002786670 */
[----:B------:R-:W-:Y:S02]  /*7110*/  BSSY B0, `(.L_x_258) ;  /* 0x0000011000007945 */ /* 0x000fe40003800000 */
[----:B------:R-:W-:Y:S01]  /*7120*/  UIMAD UR4, UR19, UR5, UR4 ;  /* 0x00000005130472a4 */ /* 0x000fe2000f8e0204 */
[----:B-1----:R-:W-:-:S04]  /*7130*/  IMAD.WIDE.U32 R10, R3, c[0x0][0x308], R8 ;  /* 0x0000c200030a7a25 */ /* 0x002fc800078e0008 */
[----:B------:R-:W-:Y:S01]  /*7140*/  IMAD R3, R2, c[0x0][0x310], RZ ;  /* 0x0000c40002037a24 */ /* 0x000fe200078e02ff */
[----:B------:R-:W-:-:S03]  /*7150*/  IADD3 R11, R11, UR4, RZ ;  /* 0x000000040b0b7c10 */ /* 0x000fc6000fffe0ff */
[C---:B------:R-:W-:Y:S02]  /*7160*/  IMAD R2, R0.reuse, c[0x0][0x314], R3 ;  /* 0x0000c50000027a24 */ /* 0x040fe400078e0203 */
[----:B------:R-:W-:-:S05]  /*7170*/  IMAD.WIDE.U32 R10, R0, c[0x0][0x310], R10 ;  /* 0x0000c400000a7a25 */ /* 0x000fca00078e000a */
[----:B---3--:R-:W-:Y:S01]  /*7180*/  IADD3 R25, R11, R2, RZ ;  /* 0x000000020b197210 */ /* 0x008fe20007ffe0ff */
        /* <DEDUP_REMOVED lines=9> */
.L_x_259:
[----:B------:R-:W-:Y:S05]  /*7220*/  BSYNC B0 ;  /* 0x0000000000007941 */ /* 0x000fea0003800000 */
.L_x_258:
        /* <DEDUP_REMOVED lines=14> */
.L_x_261:
[----:B------:R-:W-:Y:S05]  /*7310*/  BSYNC B0 ;  /* 0x0000000000007941 */ /* 0x000fea0003800000 */
.L_x_260:
        /* <DEDUP_REMOVED lines=14> */
.L_x_263:
[----:B------:R-:W-:Y:S05]  /*7400*/  BSYNC B0 ;  /* 0x0000000000007941 */ /* 0x000fea0003800000 */
.L_x_262:
[----:B------:R-:W-:-:S13]  /*7410*/  ISETP.GE.OR P1, PT, R8, c[0x0][0x2f4], P1 ;  /* 0x0000bd0008007a0c */ /* 0x000fda0000f26670 */
[----:B------:R-:W-:Y:S05]  /*7420*/  @P1 EXIT ;  /* 0x000000000000194d */ /* 0x000fea0003800000 */
[----:B------:R-:W-:Y:S01]  /*7430*/  IADD3 R0, P0, R190, 0x60, RZ ;  /* 0x00000060be007810 */ /* 0x000fe20007f1e0ff */
[----:B------:R-:W-:Y:S01]  /*7440*/  IMAD.MOV.U32 R8, RZ, RZ, R10 ;  /* 0x000000ffff087224 */ /* 0x000fe200078e000a */
[----:B------:R-:W-:-:S03]  /*7450*/  MOV R9, R25 ;  /* 0x0000001900097202 */ /* 0x000fc60000000f00 */
[----:B------:R-:W-:Y:S02]  /*7460*/  IMAD.X R190, RZ, RZ, R191, P0 ;  /* 0x000000ffffbe7224 */ /* 0x000fe400000e06bf */
[----:B------:R-:W-:-:S04]  /*7470*/  IMAD.WIDE.U32 R8, R0, c[0x0][0x300], R8 ;  /* 0x0000c00000087a25 */ /* 0x000fc800078e0008 */
[----:B-1----:R-:W-:Y:S01]  /*7480*/  IMAD R3, R190, c[0x0][0x300], RZ ;  /* 0x0000c000be037a24 */ /* 0x002fe200078e02ff */
[----:B------:R-:W-:-:S03]  /*7490*/  LEA R2, P0, R8, c[0x0][0x2e8], 0x1 ;  /* 0x0000ba0008027a11 */ /* 0x000fc600078008ff */
[----:B------:R-:W-:-:S05]  /*74a0*/  IMAD R3, R0, c[0x0][0x304], R3 ;  /* 0x0000c10000037a24 */ /* 0x000fca00078e0203 */
[----:B------:R-:W-:-:S04]  /*74b0*/  IADD3 R3, R9, R3, RZ ;  /* 0x0000000309037210 */ /* 0x000fc80007ffe0ff */
[----:B------:R-:W-:-:S05]  /*74c0*/  LEA.HI.X R3, R8, c[0x0][0x2ec], R3, 0x1, P0 ;  /* 0x0000bb0008037a11 */ /* 0x000fca00000f0c03 */
[----:B------:R-:W-:Y:S01]  /*74d0*/  STG.E.128 [R2.64], R4 ;  /* 0x0000000402007986 */ /* 0x000fe2000c101d0e */
[----:B------:R-:W-:Y:S05]  /*74e0*/  EXIT ;  /* 0x000000000000794d */ /* 0x000fea0003800000 */
.L_x_249:
[----:B------:R-:W-:Y:S01]  /*74f0*/  SHF.R.S32.HI R3, RZ, 0x1f, R196 ;  /* 0x0000001fff037819 */ /* 0x000fe200000114c4 */
[----:B------:R-:W1:Y:S01]  /*7500*/  S2R R0, SR_CTAID.Z ;  /* 0x0000000000007919 */ /* 0x000e620000002700 */
[----:B------:R-:W-:Y:S01]  /*7510*/  USHF.R.S32.HI UR6, URZ, 0x1f, UR19 ;  /* 0x0000001f3f067899 */ /* 0x000fe20008011413 */
[----:B------:R-:W-:Y:S01]  /*7520*/  IADD3 R193, -R193, c[0x0][0x2f0], RZ ;  /* 0x0000bc00c1c17a10 */ /* 0x000fe20007ffe1ff */
[----:B------:R-:W-:Y:S01]  /*7530*/  ULDC.64 UR4, c[0x0][0x308] ;  /* 0x0000c20000047ab9 */ /* 0x000fe20000000a00 */
[----:B------:R-:W-:Y:S01]  /*7540*/  LEA.HI R10, R3, R196, RZ, 0x3 ;  /* 0x000000c4030a7211 */ /* 0x000fe200078f18ff */
[----:B------:R-:W-:Y:S01]  /*7550*/  UIMAD UR4, UR6, UR4, URZ ;  /* 0x00000004060472a4 */ /* 0x000fe2000f8e023f */
[----:B------:R-:W-:Y:S01]  /*7560*/  IMAD.U32 R7, RZ, RZ, UR19 ;  /* 0x00000013ff077e24 */ /* 0x000fe2000f8e00ff */
[----:B------:R-:W-:Y:S01]  /*7570*/  BSSY B0, `(.L_x_264) ;  /* 0x000001b000007945 */ /* 0x000fe20003800000 */
[----:B------:R-:W-:Y:S01]  /*7580*/  LOP3.LUT R3, R10, 0x1ffffff8, RZ, 0xc0, !PT ;  /* 0x1ffffff80a037812 */ /* 0x000fe200078ec0ff */
[----:B------:R-:W-:Y:S01]  /*7590*/  UIMAD UR4, UR19, UR5, UR4 ;  /* 0x00000005130472a4 */ /* 0x000fe2000f8e0204 */
[----:B------:R-:W-:-:S03]  /*75a0*/  SHF.R.S32.HI R10, RZ, 0x3, R10 ;  /* 0x00000003ff0a7819 */ /* 0x000fc6000001140a */
[----:B------:R-:W-:Y:S01]  /*75b0*/  IMAD.IADD R3, R196, 0x1, -R3 ;  /* 0x00000001c4037824 */ /* 0x000fe200078e0a03 */
[----:B------:R-:W-:Y:S02]  /*75c0*/  ISETP.GE.AND P4, PT, R10, R193, PT ;  /* 0x000000c10a00720c */ /* 0x000fe40003f86270 */
[----:B------:R-:W-:Y:S01]  /*75d0*/  SHF.R.S32.HI R11, RZ, 0x1f, R10 ;  /* 0x0000001fff0b7819 */ /* 0x000fe2000001140a */
[----:B------:R-:W-:-:S04]  /*75e0*/  IMAD.SHL.U32 R4, R3, 0x8, RZ ;  /* 0x0000000803047824 */ /* 0x000fc800078e00ff */
[----:B------:R-:W-:Y:S01]  /*75f0*/  IMAD.WIDE R190, R190, 0x80, R10 ;  /* 0x00000080bebe7825 */ /* 0x000fe200078e020a */
[----:B------:R-:W-:Y:S02]  /*7600*/  SHF.R.S32.HI R5, RZ, 0x1f, R4 ;  /* 0x0000001fff057819 */ /* 0x000fe40000011404 */
[----:B------:R-:W-:Y:S02]  /*7610*/  ISETP.GE.OR P0, PT, R4, c[0x0][0x2f4], P4 ;  /* 0x0000bd0004007a0c */ /* 0x000fe40002706670 */
[----:B-1----:R-:W-:Y:S01]  /*7620*/  SHF.R.S32.HI R2, RZ, 0x1f, R0 ;  /* 0x0000001fff027819 */ /* 0x002fe20000011400 */
[----:B------:R-:W-:-:S04]  /*7630*/  IMAD.WIDE.U32 R6, R7, c[0x0][0x308], R4 ;  /* 0x0000c20007067a25 */ /* 0x000fc800078e0004 */
[----:B------:R-:W-:Y:S01]  /*7640*/  IMAD R13, R2, c[0x0][0x310], RZ ;  /* 0x0000c400020d7a24 */ /* 0x000fe200078e02ff */
[----:B------:R-:W-:-:S03]  /*7650*/  IADD3 R7, R7, UR4, RZ ;  /* 0x0000000407077c10 */ /* 0x000fc6000fffe0ff */
        /* <DEDUP_REMOVED lines=12> */
.L_x_265:
[----:B------:R-:W-:Y:S05]  /*7720*/  BSYNC B0 ;  /* 0x0000000000007941 */ /* 0x000fea0003800000 */
.L_x_264:
        /* <DEDUP_REMOVED lines=16> */
.L_x_267:
[----:B------:R-:W-:Y:S05]  /*7830*/  BSYNC B0 ;  /* 0x0000000000007941 */ /* 0x000fea0003800000 */
.L_x_266:
        /* <DEDUP_REMOVED lines=16> */
.L_x_269:
[----:B------:R-:W-:Y:S05]  /*7940*/  BSYNC B0 ;  /* 0x0000000000007941 */ /* 0x000fea0003800000 */
.L_x_268:
[----:B------:R-:W-:Y:S01]  /*7950*/  IADD3 R10, R10, 0x60, RZ ;  /* 0x000000600a0a7810 */ /* 0x000fe20007ffe0ff */
[----:B------:R-:W-:Y:S03]  /*7960*/  BSSY B0, `(.L_x_270) ;  /* 0x000000e000007945 */ /* 0x000fe60003800000 */
[----:B------:R-:W-:-:S04]  /*7970*/  ISETP.GE.AND P1, PT, R10, R193, PT ;  /* 0x000000c10a00720c */ /* 0x000fc80003f26270 */
[----:B------:R-:W-:-:S13]  /*7980*/  ISETP.GE.OR P0, PT, R4, c[0x0][0x2f4], P1 ;  /* 0x0000bd0004007a0c */ /* 0x000fda0000f06670 */
[----:B------:R-:W-:Y:S05]  /*7990*/  @P0 BRA `(.L_x_271) ;  /* 0x000000a000000947 */ /* 0x000fea0003800000 */
[----:B-1----:R-:W-:Y:S02]  /*79a0*/  IADD3 R6, P0, R190, 0x60, RZ ;  /* 0x00000060be067810 */ /* 0x002fe40007f1e0ff */
[----:B------:R-:W-:Y:S02]  /*79b0*/  MOV R9, R13 ;  /* 0x0000000d00097202 */ /* 0x000fe40000000f00 */
[----:B------:R-:W-:-:S03]  /*79c0*/  IADD3.X R3, RZ, R191, RZ, P0, !PT ;  /* 0x000000bfff037210 */ /* 0x000fc600007fe4ff */
[----:B------:R-:W-:-:S04]  /*79d0*/  IMAD.WIDE.U32 R8, R6, c[0x0][0x300], R8 ;  /* 0x0000c00006087a25 */ /* 0x000fc800078e0008 */
[----:B------:R-:W-:-:S04]  /*79e0*/  IMAD R3, R3, c[0x0][0x300], RZ ;  /* 0x0000c00003037a24 */ /* 0x000fc800078e02ff */
[----:B------:R-:W-:Y:S01]  /*79f0*/  IMAD R3, R6, c[0x0][0x304], R3 ;  /* 0x0000c10006037a24 */ /* 0x000fe200078e0203 */
[----:B------:R-:W-:-:S04]  /*7a00*/  LEA R6, P0, R8, c[0x0][0x2e8], 0x1 ;  /* 0x0000ba0008067a11 */ /* 0x000fc800078008ff */
[----:B------:R-:W-:-:S04]  /*7a10*/  IADD3 R3, R9, R3, RZ ;  /* 0x0000000309037210 */ /* 0x000fc80007ffe0ff */
[----:B------:R-:W-:-:S05]  /*7a20*/  LEA.HI.X R7, R8, c[0x0][0x2ec], R3, 0x1, P0 ;  /* 0x0000bb0008077a11 */ /* 0x000fca00000f0c03 */
[----:B------:R1:W-:Y:S02]  /*7a30*/  STG.E.128 [R6.64], RZ ;  /* 0x000000ff06007986 */ /* 0x0003e4000c101d0e */
.L_x_271:
[----:B------:R-:W-:Y:S05]  /*7a40*/  BSYNC B0 ;  /* 0x0000000000007941 */ /* 0x000fea0003800000 */
.L_x_270:
[----:B------:R-:W-:Y:S01]  /*7a50*/  ULDC.64 UR4, c[0x0][0x338] ;  /* 0x0000ce0000047ab9 */ /* 0x000fe20000000a00 */
[----:B------:R-:W-:Y:S01]  /*7a60*/  MOV R3, UR19 ;  /* 0x0000001300037c02 */ /* 0x000fe20008000f00 */
[----:B------:R-:W-:Y:S01]  /*7a70*/  UIMAD UR4, UR6, UR4, URZ ;  /* 0x00000004060472a4 */ /* 0x000fe2000f8e023f */
[----:B------:R-:W-:Y:S01]  /*7a80*/  ISETP.GE.OR P4, PT, R4, c[0x0][0x324], P4 ;  /* 0x0000c90004007a0c */ /* 0x000fe20002786670 */
[----:B-1----:R-:W-:Y:S01]  /*7a90*/  IMAD R7, R2, c[0x0][0x340], RZ ;  /* 0x0000d00002077a24 */ /* 0x002fe200078e02ff */
[----:B------:R-:W-:Y:S01]  /*7aa0*/  BSSY B0, `(.L_x_272) ;  /* 0x0000010000007945 */ /* 0x000fe20003800000 */
[----:B------:R-:W-:Y:S01]  /*7ab0*/  UIMAD UR4, UR19, UR5, UR4 ;  /* 0x00000005130472a4 */ /* 0x000fe2000f8e0204 */
[----:B------:R-:W-:-:S04]  /*7ac0*/  IMAD.WIDE.U32 R8, R3, c[0x0][0x338], R4 ;  /* 0x0000ce0003087a25 */ /* 0x000fc800078e0004 */
[----:B------:R-:W-:Y:S01]  /*7ad0*/  IMAD R7, R0, c[0x0][0x344], R7 ;  /* 0x0000d10000077a24 */ /* 0x000fe200078e0207 */
[----:B------:R-:W-:-:S05]  /*7ae0*/  IADD3 R9, R9, UR4, RZ ;  /* 0x0000000409097c10 */ /* 0x000fca000fffe0ff */
        /* <DEDUP_REMOVED lines=11> */
.L_x_273:
[----:B------:R-:W-:Y:S05]  /*7ba0*/  BSYNC B0 ;  /* 0x0000000000007941 */ /* 0x000fea0003800000 */
.L_x_272:
        /* <DEDUP_REMOVED lines=13> */
[----:B------:R1:W-:Y:S02]  /*7c80*/  STG.E.128 [R2.64], RZ ;  /* 0x000000ff02007986 */ /* 0x0003e4000c101d0e */
.L_x_275:
[----:B------:R-:W-:Y:S05]  /*7c90*/  BSYNC B0 ;  /* 0x0000000000007941 */ /* 0x000fea0003800000 */
.L_x_274:
        /* <DEDUP_REMOVED lines=14> */
.L_x_277:
[----:B------:R-:W-:Y:S05]  /*7d80*/  BSYNC B0 ;  /* 0x0000000000007941 */ /* 0x000fea0003800000 */
.L_x_276:
[----:B------:R-:W-:-:S13]  /*7d90*/  ISETP.GE.OR P1, PT, R4, c[0x0][0x324], P1 ;  /* 0x0000c90004007a0c */ /* 0x000fda0000f26670 */
[----:B------:R-:W-:Y:S05]  /*7da0*/  @P1 EXIT ;  /* 0x000000000000194d */ /* 0x000fea0003800000 */
[----:B------:R-:W-:Y:S01]  /*7db0*/  IADD3 R0, P0, R190, 0x60, RZ ;  /* 0x00000060be007810 */ /* 0x000fe20007f1e0ff */
[----:B------:R-:W-:Y:S01]  /*7dc0*/  IMAD.MOV.U32 R4, RZ, RZ, R8 ;  /* 0x000000ffff047224 */ /* 0x000fe200078e0008 */
[----:B------:R-:W-:-:S03]  /*7dd0*/  MOV R5, R7 ;  /* 0x0000000700057202 */ /* 0x000fc60000000f00 */
[----:B-1----:R-:W-:Y:S02]  /*7de0*/  IMAD.X R3, RZ, RZ, R191, P0 ;  /* 0x000000ffff037224 */ /* 0x002fe400000e06bf */
[----:B------:R-:W-:-:S04]  /*7df0*/  IMAD.WIDE.U32 R4, R0, c[0x0][0x330], R4 ;  /* 0x0000cc0000047a25 */ /* 0x000fc800078e0004 */
[----:B------:R-:W-:Y:S01]  /*7e00*/  IMAD R3, R3, c[0x0][0x330], RZ ;  /* 0x0000cc0003037a24 */ /* 0x000fe200078e02ff */
[----:B------:R-:W-:-:S03]  /*7e10*/  LEA R2, P0, R4, c[0x0][0x318], 0x1 ;  /* 0x0000c60004027a11 */ /* 0x000fc600078008ff */
[----:B------:R-:W-:-:S05]  /*7e20*/  IMAD R3, R0, c[0x0][0x334], R3 ;  /* 0x0000cd0000037a24 */ /* 0x000fca00078e0203 */
[----:B------:R-:W-:-:S04]  /*7e30*/  IADD3 R3, R5, R3, RZ ;  /* 0x0000000305037210 */ /* 0x000fc80007ffe0ff */
[----:B------:R-:W-:-:S05]  /*7e40*/  LEA.HI.X R3, R4, c[0x0][0x31c], R3, 0x1, P0 ;  /* 0x0000c70004037a11 */ /* 0x000fca00000f0c03 */
[----:B------:R-:W-:Y:S01]  /*7e50*/  STG.E.128 [R2.64], RZ ;  /* 0x000000ff02007986 */ /* 0x000fe2000c101d0e */
[----:B------:R-:W-:Y:S05]  /*7e60*/  EXIT ;  /* 0x000000000000794d */ /* 0x000fea0003800000 */
        .type           $_ZN7cutlass13device_kernelIN5flash19enable_sm80_to_sm89INS1_16FlashAttnBwdSm80INS1_25CollectiveMainloopBwdSm80ILi2ELi2EN4cute5tupleIJNS5_1CILi64EEENS7_ILi128EEES8_EEENS_10bfloat16_tEfNS_4arch4Sm80ELb0ELb1ELb1ELb0ELb0ELb0ELb0ELb0ELi2ELi2ELi4ELi2ELb1EEENS1_21CollectiveEpilogueBwdISA_SB_SD_Li256ELb0ELb0ELi2EEENS1_19SingleTileSchedulerILb0ELb0ELb0ELi128EEEEEEEEEvNT_6ParamsE$_ZN4cute12iter_adaptorIPKN7cutlass10bfloat16_tENS_8gmem_ptrIS4_EEEC2ES4_,@function
        .size           $_ZN7cutlass13device_kernelIN5flash19enable_sm80_to_sm89INS1_16FlashAttnBwdSm80INS1_25CollectiveMainloopBwdSm80ILi2ELi2EN4cute5tupleIJNS5_1CILi64EEENS7_ILi128EEES8_EEENS_10bfloat16_tEfNS_4arch4Sm80ELb0ELb1ELb1ELb0ELb0ELb0ELb0ELb0ELi2ELi2ELi4ELi2ELb1EEENS1_21CollectiveEpilogueBwdISA_SB_SD_Li256ELb0ELb0ELi2EEENS1_19SingleTileSchedulerILb0ELb0ELb0ELi128EEEEEEEEEvNT_6ParamsE$_ZN4cute12iter_adaptorIPKN7cutlass10bfloat16_tENS_8gmem_ptrIS4_EEEC2ES4_,($_ZN7cutlass13device_kernelIN5flash19enable_sm80_to_sm89INS1_16FlashAttnBwdSm80INS1_25CollectiveMainloopBwdSm80ILi2ELi2EN4cute5tupleIJNS5_1CILi64EEENS7_ILi128EEES8_EEENS_10bfloat16_tEfNS_4arch4Sm80ELb0ELb1ELb1ELb0ELb0ELb0ELb0ELb0ELi2ELi2ELi4ELi2ELb1EEENS1_21CollectiveEpilogueBwdISA_SB_SD_Li256ELb0ELb0ELi2EEENS1_19SingleTileSchedulerILb0ELb0ELb0ELi128EEEEEEEEEvNT_6ParamsE$_ZN4cute12iter_adaptorIPKN7cutlass9uint128_tENS_8gmem_ptrIS4_EEEC2ES4_ - $_ZN7cutlass13device_kernelIN5flash19enable_sm80_to_sm89INS1_16FlashAttnBwdSm80INS1_25CollectiveMainloopBwdSm80ILi2ELi2EN4cute5tupleIJNS5_1CILi64EEENS7_ILi128EEES8_EEENS_10bfloat16_tEfNS_4arch4Sm80ELb0ELb1ELb1ELb0ELb0ELb0ELb0ELb0ELi2ELi2ELi4ELi2ELb1EEENS1_21CollectiveEpilogueBwdISA_SB_SD_Li256ELb0ELb0ELi2EEENS1_19SingleTileSchedulerILb0ELb0ELb0ELi128EEEEEEEEEvNT_6ParamsE$_ZN4cute12iter_adaptorIPKN7cutlass10bfloat16_tENS_8gmem_ptrIS4_EEEC2ES4_)
$_ZN7cutlass13device_kernelIN5flash19enable_sm80_to_sm89INS1_16FlashAttnBwdSm80INS1_25CollectiveMainloopBwdSm80ILi2ELi2EN4cute5tupleIJNS5_1CILi64EEENS7_ILi128EEES8_EEENS_10bfloat16_tEfNS_4arch4Sm80ELb0ELb1ELb1ELb0ELb0ELb0ELb0ELb0ELi2ELi2ELi4ELi2ELb1EEENS1_21CollectiveEpilogueBwdISA_SB_SD_Li256ELb0ELb0ELi2EEENS1_19SingleTileSchedulerILb0ELb0ELb0ELi128EEEEEEEEEvNT_6ParamsE$_ZN4cute12iter_adaptorIPKN7cutlass10bfloat16_tENS_8gmem_ptrIS4_EEEC2ES4_:
[----:B------:R-:W-:Y:S01]  /*7e70*/  ULDC UR24, c[0x0][0x20] ;  /* 0x0000080000187ab9 */ /* 0x000fe20000000800 */
[----:B------:R-:W-:Y:S01]  /*7e80*/  MOV R15, 0x0 ;  /* 0x00000000000f7802 */ /* 0x000fe20000000f00 */
[----:B------:R-:W-:-:S09]  /*7e90*/  UIADD3 UR24, UR7, -UR24, URZ ;  /* 0x8000001807187290 */ /* 0x000fd2000fffe03f */
[----:B------:R1:W-:Y:S01]  /*7ea0*/  STL.64 [UR24], R8 ;  /* 0x00000008ff007987 */ /* 0x0003e20008100a18 */
[----:B------:R-:W-:Y:S05]  /*7eb0*/  RET.REL.NODEC R14 `(_ZN7cutlass13device_kernelIN5flash19enable_sm80_to_sm89INS1_16FlashAttnBwdSm80INS1_25CollectiveMainloopBwdSm80ILi2ELi2EN4cute5tupleIJNS5_1CILi64EEENS7_ILi128EEES8_EEENS_10bfloat16_tEfNS_4arch4Sm80ELb0ELb1ELb1ELb0ELb0ELb0ELb0ELb0ELi2ELi2ELi4ELi2ELb1EEENS1_21CollectiveEpilogueBwdISA_SB_SD_Li256ELb0ELb0ELi2EEENS1_19SingleTileSchedulerILb0ELb0ELb0ELi128EEEEEEEEEvNT_6ParamsE) ;  /* 0xffff81400e007950 */ /* 0x000fea0003c3ffff */
        .type           $_ZN7cutlass13device_kernelIN5flash19enable_sm80_to_sm89INS1_16FlashAttnBwdSm80INS1_25CollectiveMainloopBwdSm80ILi2ELi2EN4cute5tupleIJNS5_1CILi64EEENS7_ILi128EEES8_EEENS_10bfloat16_tEfNS_4arch4Sm80ELb0ELb1ELb1ELb0ELb0ELb0ELb0ELb0ELi2ELi2ELi4ELi2ELb1EEENS1_21CollectiveEpilogueBwdISA_SB_SD_Li256ELb0ELb0ELi2EEENS1_19SingleTileSchedulerILb0ELb0ELb0ELi128EEEEEEEEEvNT_6ParamsE$_ZN4cute12iter_adaptorIPKN7cutlass9uint128_tENS_8gmem_ptrIS4_EEEC2ES4_,@function
        .size           $_ZN7cutlass13device_kernelIN5flash19enable_sm80_to_sm89INS1_16FlashAttnBwdSm80INS1_25CollectiveMainloopBwdSm80ILi2ELi2EN4cute5tupleIJNS5_1CILi64EEENS7_ILi128EEES8_EEENS_10bfloat16_tEfNS_4arch4Sm80ELb0ELb1ELb1ELb0ELb0ELb0ELb0ELb0ELi2ELi2ELi4ELi2ELb1EEENS1_21CollectiveEpilogueBwdISA_SB_SD_Li256ELb0ELb0ELi2EEENS1_19SingleTileSchedulerILb0ELb0ELb0ELi128EEEEEEEEEvNT_6ParamsE$_ZN4cute12iter_adaptorIPKN7cutlass9uint128_tENS_8gmem_ptrIS4_EEEC2ES4_,($_ZN7cutlass13device_kernelIN5flash19enable_sm80_to_sm89INS1_16FlashAttnBwdSm80INS1_25CollectiveMainloopBwdSm80ILi2ELi2EN4cute5tupleIJNS5_1CILi64EEENS7_ILi128EEES8_EEENS_10bfloat16_tEfNS_4arch4Sm80ELb0ELb1ELb1ELb0ELb0ELb0ELb0ELb0ELi2ELi2ELi4ELi2ELb1EEENS1_21CollectiveEpilogueBwdISA_SB_SD_Li256ELb0ELb0ELi2EEENS1_19SingleTileSchedulerILb0ELb0ELb0ELi128EEEEEEEEEvNT_6ParamsE$_ZN4cute12iter_adaptorIPKfNS_8gmem_ptrIS2_EEEC2ES2_ - $_ZN7cutlass13device_kernelIN5flash19enable_sm80_to_sm89INS1_16FlashAttnBwdSm80INS1_25CollectiveMainloopBwdSm80ILi2ELi2EN4cute5tupleIJNS5_1CILi64EEENS7_ILi128EEES8_EEENS_10bfloat16_tEfNS_4arch4Sm80ELb0ELb1ELb1ELb0ELb0ELb0ELb0ELb0ELi2ELi2ELi4ELi2ELb1EEENS1_21CollectiveEpilogueBwdISA_SB_SD_Li256ELb0ELb0ELi2EEENS1_19SingleTileSchedulerILb0ELb0ELb0ELi128EEEEEEEEEvNT_6ParamsE$_ZN4cute12iter_adaptorIPKN7cutlass9uint128_tENS_8gmem_ptrIS4_EEEC2ES4_)
$_ZN7cutlass13device_kernelIN5flash19enable_sm80_to_sm89INS1_16FlashAttnBwdSm80INS1_25CollectiveMainloopBwdSm80ILi2ELi2EN4cute5tupleIJNS5_1CILi64EEENS7_ILi128EEES8_EEENS_10bfloat16_tEfNS_4arch4Sm80ELb0ELb1ELb1ELb0ELb0ELb0ELb0ELb0ELi2ELi2ELi4ELi2ELb1EEENS1_21CollectiveEpilogueBwdISA_SB_SD_Li256ELb0ELb0ELi2EEENS1_19SingleTileSchedulerILb0ELb0ELb0ELi128EEEEEEEEEvNT_6ParamsE$_ZN4cute12iter_adaptorIPKN7cutlass9uint128_tENS_8gmem_ptrIS4_EEEC2ES4_:
[----:B------:R-:W-:Y:S02]  /*7ec0*/  IADD3 R8, R8, -c[0x0][0x20], RZ ;  /* 0x8000080008087a10 */ /* 0x000fe40007ffe0ff */
[----:B------:R-:W-:-:S03]  /*7ed0*/  MOV R15, 0x0 ;  /* 0x00000000000f7802 */ /* 0x000fc60000000f00 */
[----:B------:R1:W-:Y:S01]  /*7ee0*/  STL.64 [R8], R4 ;  /* 0x0000000408007387 */ /* 0x0003e20000100a00 */
[----:B------:R-:W-:Y:S05]  /*7ef0*/  RET.REL.NODEC R14 `(_ZN7cutlass13device_kernelIN5flash19enable_sm80_to_sm89INS1_16FlashAttnBwdSm80INS1_25CollectiveMainloopBwdSm80ILi2ELi2EN4cute5tupleIJNS5_1CILi64EEENS7_ILi128EEES8_EEENS_10bfloat16_tEfNS_4arch4Sm80ELb0ELb1ELb1ELb0ELb0ELb0ELb0ELb0ELi2ELi2ELi4ELi2ELb1EEENS1_21CollectiveEpilogueBwdISA_SB_SD_Li256ELb0ELb0ELi2EEENS1_19SingleTileSchedulerILb0ELb0ELb0ELi128EEEEEEEEEvNT_6ParamsE) ;  /* 0xffff81000e007950 */ /* 0x000fea0003c3ffff */
        .type           $_ZN7cutlass13device_kernelIN5flash19enable_sm80_to_sm89INS1_16FlashAttnBwdSm80INS1_25CollectiveMainloopBwdSm80ILi2ELi2EN4cute5tupleIJNS5_1CILi64EEENS7_ILi128EEES8_EEENS_10bfloat16_tEfNS_4arch4Sm80ELb0ELb1ELb1ELb0ELb0ELb0ELb0ELb0ELi2ELi2ELi4ELi2ELb1EEENS1_21CollectiveEpilogueBwdISA_SB_SD_Li256ELb0ELb0ELi2EEENS1_19SingleTileSchedulerILb0ELb0ELb0ELi128EEEEEEEEEvNT_6ParamsE$_ZN4cute12iter_adaptorIPKfNS_8gmem_ptrIS2_EEEC2ES2_,@function
        .size           $_ZN7cutlass13device_kernelIN5flash19enable_sm80_to_sm89INS1_16FlashAttnBwdSm80INS1_25CollectiveMainloopBwdSm80ILi2ELi2EN4cute5tupleIJNS5_1CILi64EEENS7_ILi128EEES8_EEENS_10bfloat16_tEfNS_4arch4Sm80ELb0ELb1ELb1ELb0ELb0ELb0ELb0ELb0ELi2ELi2ELi4ELi2ELb1EEENS1_21CollectiveEpilogueBwdISA_SB_SD_Li256ELb0ELb0ELi2EEENS1_19SingleTileSchedulerILb0ELb0ELb0ELi128EEEEEEEEEvNT_6ParamsE$_ZN4cute12iter_adaptorIPKfNS_8gmem_ptrIS2_EEEC2ES2_,($_ZN7cutlass13device_kernelIN5flash19enable_sm80_to_sm89INS1_16FlashAttnBwdSm80INS1_25CollectiveMainloopBwdSm80ILi2ELi2EN4cute5tupleIJNS5_1CILi64EEENS7_ILi128EEES8_EEENS_10bfloat16_tEfNS_4arch4Sm80ELb0ELb1ELb1ELb0ELb0ELb0ELb0ELb0ELi2ELi2ELi4ELi2ELb1EEENS1_21CollectiveEpilogueBwdISA_SB_SD_Li256ELb0ELb0ELi2EEENS1_19SingleTileSchedulerILb0ELb0ELb0ELi128EEEEEEEEEvNT_6ParamsE$_ZN4cute12iter_adaptorIPN7cutlass10bfloat16_tENS_8smem_ptrIS3_EEEC2ES3_ - $_ZN7cutlass13device_kernelIN5flash19enable_sm80_to_sm89INS1_16FlashAttnBwdSm80INS1_25CollectiveMainloopBwdSm80ILi2ELi2EN4cute5tupleIJNS5_1CILi64EEENS7_ILi128EEES8_EEENS_10bfloat16_tEfNS_4arch4Sm80ELb0ELb1ELb1ELb0ELb0ELb0ELb0ELb0ELi2ELi2ELi4ELi2ELb1EEENS1_21CollectiveEpilogueBwdISA_SB_SD_Li256ELb0ELb0ELi2EEENS1_19SingleTileSchedulerILb0ELb0ELb0ELi128EEEEEEEEEvNT_6ParamsE$_ZN4cute12iter_adaptorIPKfNS_8gmem_ptrIS2_EEEC2ES2_)
$_ZN7cutlass13device_kernelIN5flash19enable_sm80_to_sm89INS1_16FlashAttnBwdSm80INS1_25CollectiveMainloopBwdSm80ILi2ELi2EN4cute5tupleIJNS5_1CILi64EEENS7_ILi128EEES8_EEENS_10bfloat16_tEfNS_4arch4Sm80ELb0ELb1ELb1ELb0ELb0ELb0ELb0ELb0ELi2ELi2ELi4ELi2ELb1EEENS1_21CollectiveEpilogueBwdISA_SB_SD_Li256ELb0ELb0ELi2EEENS1_19SingleTileSchedulerILb0ELb0ELb0ELi128EEEEEEEEEvNT_6ParamsE$_ZN4cute12iter_adaptorIPKfNS_8gmem_ptrIS2_EEEC2ES2_:
[----:B------:R-:W-:Y:S02]  /*7f00*/  IADD3 R4, R4, -c[0x0][0x20], RZ ;  /* 0x8000080004047a10 */ /* 0x000fe40007ffe0ff */
[----:B------:R-:W-:-:S03]  /*7f10*/  MOV R15, 0x0 ;  /* 0x00000000000f7802 */ /* 0x000fc60000000f00 */
[----:B------:R1:W-:Y:S01]  /*7f20*/  STL.64 [R4], R8 ;  /* 0x0000000804007387 */ /* 0x0003e20000100a00 */
[----:B------:R-:W-:Y:S05]  /*7f30*/  RET.REL.NODEC R14 `(_ZN7cutlass13device_kernelIN5flash19enable_sm80_to_sm89INS1_16FlashAttnBwdSm80INS1_25CollectiveMainloopBwdSm80ILi2ELi2EN4cute5tupleIJNS5_1CILi64EEENS7_ILi128EEES8_EEENS_10bfloat16_tEfNS_4arch4Sm80ELb0ELb1ELb1ELb0ELb0ELb0ELb0ELb0ELi2ELi2ELi4ELi2ELb1EEENS1_21CollectiveEpilogueBwdISA_SB_SD_Li256ELb0ELb0ELi2EEENS1_19SingleTileSchedulerILb0ELb0ELb0ELi128EEEEEEEEEvNT_6ParamsE) ;  /* 0xffff80c00e007950 */ /* 0x000fea0003c3ffff */
        .type           $_ZN7cutlass13device_kernelIN5flash19enable_sm80_to_sm89INS1_16FlashAttnBwdSm80INS1_25CollectiveMainloopBwdSm80ILi2ELi2EN4cute5tupleIJNS5_1CILi64EEENS7_ILi128EEES8_EEENS_10bfloat16_tEfNS_4arch4Sm80ELb0ELb1ELb1ELb0ELb0ELb0ELb0ELb0ELi2ELi2ELi4ELi2ELb1EEENS1_21CollectiveEpilogueBwdISA_SB_SD_Li256ELb0ELb0ELi2EEENS1_19SingleTileSchedulerILb0ELb0ELb0ELi128EEEEEEEEEvNT_6ParamsE$_ZN4cute12iter_adaptorIPN7cutlass10bfloat16_tENS_8smem_ptrIS3_EEEC2ES3_,@function
        .size           $_ZN7cutlass13device_kernelIN5flash19enable_sm80_to_sm89INS1_16FlashAttnBwdSm80INS1_25CollectiveMainloopBwdSm80ILi2ELi2EN4cute5tupleIJNS5_1CILi64EEENS7_ILi128EEES8_EEENS_10bfloat16_tEfNS_4arch4Sm80ELb0ELb1ELb1ELb0ELb0ELb0ELb0ELb0ELi2ELi2ELi4ELi2ELb1EEENS1_21CollectiveEpilogueBwdISA_SB_SD_Li256ELb0ELb0ELi2EEENS1_19SingleTileSchedulerILb0ELb0ELb0ELi128EEEEEEEEEvNT_6ParamsE$_ZN4cute12iter_adaptorIPN7cutlass10bfloat16_tENS_8smem_ptrIS3_EEEC2ES3_,($_ZN7cutlass13device_kernelIN5flash19enable_sm80_to_sm89INS1_16FlashAttnBwdSm80INS1_25CollectiveMainloopBwdSm80ILi2ELi2EN4cute5tupleIJNS5_1CILi64EEENS7_ILi128EEES8_EEENS_10bfloat16_tEfNS_4arch4Sm80ELb0ELb1ELb1ELb0ELb0ELb0ELb0ELb0ELi2ELi2ELi4ELi2ELb1EEENS1_21CollectiveEpilogueBwdISA_SB_SD_Li256ELb0ELb0ELi2EEENS1_19SingleTileSchedulerILb0ELb0ELb0ELi128EEEEEEEEEvNT_6ParamsE$_ZN4cute12iter_adaptorIPN7cutlass9uint128_tENS_8smem_ptrIS3_EEEC2ES3_ - $_ZN7cutlass13device_kernelIN5flash19enable_sm80_to_sm89INS1_16FlashAttnBwdSm80INS1_25CollectiveMainloopBwdSm80ILi2ELi2EN4cute5tupleIJNS5_1CILi64EEENS7_ILi128EEES8_EEENS_10bfloat16_tEfNS_4arch4Sm80ELb0ELb1ELb1ELb0ELb0ELb0ELb0ELb0ELi2ELi2ELi4ELi2ELb1EEENS1_21CollectiveEpilogueBwdISA_SB_SD_Li256ELb0ELb0ELi2EEENS1_19SingleTileSchedulerILb0ELb0ELb0ELi128EEEEEEEEEvNT_6ParamsE$_ZN4cute12iter_adaptorIPN7cutlass10bfloat16_tENS_8smem_ptrIS3_EEEC2ES3_)
$_ZN7cutlass13device_kernelIN5flash19enable_sm80_to_sm89INS1_16FlashAttnBwdSm80INS1_25CollectiveMainloopBwdSm80ILi2ELi2EN4cute5tupleIJNS5_1CILi64EEENS7_ILi128EEES8_EEENS_10bfloat16_tEfNS_4arch4Sm80ELb0ELb1ELb1ELb0ELb0ELb0ELb0ELb0ELi2ELi2ELi4ELi2ELb1EEENS1_21CollectiveEpilogueBwdISA_SB_SD_Li256ELb0ELb0ELi2EEENS1_19SingleTileSchedulerILb0ELb0ELb0ELi128EEEEEEEEEvNT_6ParamsE$_ZN4cute12iter_adaptorIPN7cutlass10bfloat16_tENS_8smem_ptrIS3_EEEC2ES3_:
[----:B------:R-:W-:Y:S01]  /*7f40*/  ULDC UR24, c[0x0][0x20] ;  /* 0x0000080000187ab9 */ /* 0x000fe20000000800 */
[----:B------:R-:W-:Y:S01]  /*7f50*/  MOV R14, R12 ;  /* 0x0000000c000e7202 */ /* 0x000fe20000000f00 */
[----:B------:R-:W-:Y:S01]  /*7f60*/  UIADD3 UR24, UR7, -UR24, URZ ;  /* 0x8000001807187290 */ /* 0x000fe2000fffe03f */
[----:B------:R-:W-:-:S08]  /*7f70*/  MOV R15, 0x0 ;  /* 0x00000000000f7802 */ /* 0x000fd00000000f00 */
[----:B------:R1:W-:Y:S01]  /*7f80*/  STL.64 [UR24], R6 ;  /* 0x00000006ff007987 */ /* 0x0003e20008100a18 */
[----:B------:R-:W-:Y:S05]  /*7f90*/  RET.REL.NODEC R14 `(_ZN7cutlass13device_kernelIN5flash19enable_sm80_to_sm89INS1_16FlashAttnBwdSm80INS1_25CollectiveMainloopBwdSm80ILi2ELi2EN4cute5tupleIJNS5_1CILi64EEENS7_ILi128EEES8_EEENS_10bfloat16_tEfNS_4arch4Sm80ELb0ELb1ELb1ELb0ELb0ELb0ELb0ELb0ELi2ELi2ELi4ELi2ELb1EEENS1_21CollectiveEpilogueBwdISA_SB_SD_Li256ELb0ELb0ELi2EEENS1_19SingleTileSchedulerILb0ELb0ELb0ELi128EEEEEEEEEvNT_6ParamsE) ;  /* 0xffff80600e007950 */ /* 0x000fea0003c3ffff */
        .type           $_ZN7cutlass13device_kernelIN5flash19enable_sm80_to_sm89INS1_16FlashAttnBwdSm80INS1_25CollectiveMainloopBwdSm80ILi2ELi2EN4cute5tupleIJNS5_1CILi64EEENS7_ILi128EEES8_EEENS_10bfloat16_tEfNS_4arch4Sm80ELb0ELb1ELb1ELb0ELb0ELb0ELb0ELb0ELi2ELi2ELi4ELi2ELb1EEENS1_21CollectiveEpilogueBwdISA_SB_SD_Li256ELb0ELb0ELi2EEENS1_19SingleTileSchedulerILb0ELb0ELb0ELi128EEEEEEEEEvNT_6ParamsE$_ZN4cute12iter_adaptorIPN7cutlass9uint128_tENS_8smem_ptrIS3_EEEC2ES3_,@function
        .size           $_ZN7cutlass13device_kernelIN5flash19enable_sm80_to_sm89INS1_16FlashAttnBwdSm80INS1_25CollectiveMainloopBwdSm80ILi2ELi2EN4cute5tupleIJNS5_1CILi64EEENS7_ILi128EEES8_EEENS_10bfloat16_tEfNS_4arch4Sm80ELb0ELb1ELb1ELb0ELb0ELb0ELb0ELb0ELi2ELi2ELi4ELi2ELb1EEENS1_21CollectiveEpilogueBwdISA_SB_SD_Li256ELb0ELb0ELi2EEENS1_19SingleTileSchedulerILb0ELb0ELb0ELi128EEEEEEEEEvNT_6ParamsE$_ZN4cute12iter_adaptorIPN7cutlass9uint128_tENS_8smem_ptrIS3_EEEC2ES3_,($_ZN7cutlass13device_kernelIN5flash19enable_sm80_to_sm89INS1_16FlashAttnBwdSm80INS1_25CollectiveMainloopBwdSm80ILi2ELi2EN4cute5tupleIJNS5_1CILi64EEENS7_ILi128EEES8_EEENS_10bfloat16_tEfNS_4arch4Sm80ELb0ELb1ELb1ELb0ELb0ELb0ELb0ELb0ELi2ELi2ELi4ELi2ELb1EEENS1_21CollectiveEpilogueBwdISA_SB_SD_Li256ELb0ELb0ELi2EEENS1_19SingleTileSchedulerILb0ELb0ELb0ELi128EEEEEEEEEvNT_6ParamsE$_ZN4cute12iter_adaptorIPfNS_8smem_ptrIS1_EEEC2ES1_ - $_ZN7cutlass13device_kernelIN5flash19enable_sm80_to_sm89INS1_16FlashAttnBwdSm80INS1_25CollectiveMainloopBwdSm80ILi2ELi2EN4cute5tupleIJNS5_1CILi64EEENS7_ILi128EEES8_EEENS_10bfloat16_tEfNS_4arch4Sm80ELb0ELb1ELb1ELb0ELb0ELb0ELb0ELb0ELi2ELi2ELi4ELi2ELb1EEENS1_21CollectiveEpilogueBwdISA_SB_SD_Li256ELb0ELb0ELi2EEENS1_19SingleTileSchedulerILb0ELb0ELb0ELi128EEEEEEEEEvNT_6ParamsE$_ZN4cute12iter_adaptorIPN7cutlass9uint128_tENS_8smem_ptrIS3_EEEC2ES3_)
$_ZN7cutlass13device_kernelIN5flash19enable_sm80_to_sm89INS1_16FlashAttnBwdSm80INS1_25CollectiveMainloopBwdSm80ILi2ELi2EN4cute5tupleIJNS5_1CILi64EEENS7_ILi128EEES8_EEENS_10bfloat16_tEfNS_4arch4Sm80ELb0ELb1ELb1ELb0ELb0ELb0ELb0ELb0ELi2ELi2ELi4ELi2ELb1EEENS1_21CollectiveEpilogueBwdISA_SB_SD_Li256ELb0ELb0ELi2EEENS1_19SingleTileSchedulerILb0ELb0ELb0ELi128EEEEEEEEEvNT_6ParamsE$_ZN4cute12iter_adaptorIPN7cutlass9uint128_tENS_8smem_ptrIS3_EEEC2ES3_:
[----:B------:R-:W-:Y:S01]  /*7fa0*/  IADD3 R6, R6, -c[0x0][0x20], RZ ;  /* 0x8000080006067a10 */ /* 0x000fe20007ffe0ff */
[----:B------:R-:W-:Y:S01]  /*7fb0*/  IMAD.MOV.U32 R14, RZ, RZ, R12 ;  /* 0x000000ffff0e7224 */ /* 0x000fe200078e000c */
[----:B------:R-:W-:-:S03]  /*7fc0*/  MOV R15, 0x0 ;  /* 0x00000000000f7802 */ /* 0x000fc60000000f00 */
[----:B------:R1:W-:Y:S01]  /*7fd0*/  STL.64 [R6], R4 ;  /* 0x0000000406007387 */ /* 0x0003e20000100a00 */
[----:B------:R-:W-:Y:S05]  /*7fe0*/  RET.REL.NODEC R14 `(_ZN7cutlass13device_kernelIN5flash19enable_sm80_to_sm89INS1_16FlashAttnBwdSm80INS1_25CollectiveMainloopBwdSm80ILi2ELi2EN4cute5tupleIJNS5_1CILi64EEENS7_ILi128EEES8_EEENS_10bfloat16_tEfNS_4arch4Sm80ELb0ELb1ELb1ELb0ELb0ELb0ELb0ELb0ELi2ELi2ELi4ELi2ELb1EEENS1_21CollectiveEpilogueBwdISA_SB_SD_Li256ELb0ELb0ELi2EEENS1_19SingleTileSchedulerILb0ELb0ELb0ELi128EEEEEEEEEvNT_6ParamsE) ;  /* 0xffff80100e007950 */ /* 0x000fea0003c3ffff */
        .type           $_ZN7cutlass13device_kernelIN5flash19enable_sm80_to_sm89INS1_16FlashAttnBwdSm80INS1_25CollectiveMainloopBwdSm80ILi2ELi2EN4cute5tupleIJNS5_1CILi64EEENS7_ILi128EEES8_EEENS_10bfloat16_tEfNS_4arch4Sm80ELb0ELb1ELb1ELb0ELb0ELb0ELb0ELb0ELi2ELi2ELi4ELi2ELb1EEENS1_21CollectiveEpilogueBwdISA_SB_SD_Li256ELb0ELb0ELi2EEENS1_19SingleTileSchedulerILb0ELb0ELb0ELi128EEEEEEEEEvNT_6ParamsE$_ZN4cute12iter_adaptorIPfNS_8smem_ptrIS1_EEEC2ES1_,@function
        .size           $_ZN7cutlass13device_kernelIN5flash19enable_sm80_to_sm89INS1_16FlashAttnBwdSm80INS1_25CollectiveMainloopBwdSm80ILi2ELi2EN4cute5tupleIJNS5_1CILi64EEENS7_ILi128EEES8_EEENS_10bfloat16_tEfNS_4arch4Sm80ELb0ELb1ELb1ELb0ELb0ELb0ELb0ELb0ELi2ELi2ELi4ELi2ELb1EEENS1_21CollectiveEpilogueBwdISA_SB_SD_Li256ELb0ELb0ELi2EEENS1_19SingleTileSchedulerILb0ELb0ELb0ELi128EEEEEEEEEvNT_6ParamsE$_ZN4cute12iter_adaptorIPfNS_8smem_ptrIS1_EEEC2ES1_,($_ZN7cutlass13device_kernelIN5flash19enable_sm80_to_sm89INS1_16FlashAttnBwdSm80INS1_25CollectiveMainloopBwdSm80ILi2ELi2EN4cute5tupleIJNS5_1CILi64EEENS7_ILi128EEES8_EEENS_10bfloat16_tEfNS_4arch4Sm80ELb0ELb1ELb1ELb0ELb0ELb0ELb0ELb0ELi2ELi2ELi4ELi2ELb1EEENS1_21CollectiveEpilogueBwdISA_SB_SD_Li256ELb0ELb0ELi2EEENS1_19SingleTileSchedulerILb0ELb0ELb0ELi128EEEEEEEEEvNT_6ParamsE$_ZN4cute3eso3ESOILb0ELb0EJNS_15ArithmeticTupleIJiiEEEiiiEEC2ERKS3_RKiS8_S8_ - $_ZN7cutlass13device_kernelIN5flash19enable_sm80_to_sm89INS1_16FlashAttnBwdSm80INS1_25CollectiveMainloopBwdSm80ILi2ELi2EN4cute5tupleIJNS5_1CILi64EEENS7_ILi128EEES8_EEENS_10bfloat16_tEfNS_4arch4Sm80ELb0ELb1ELb1ELb0ELb0ELb0ELb0ELb0ELi2ELi2ELi4ELi2ELb1EEENS1_21CollectiveEpilogueBwdISA_SB_SD_Li256ELb0ELb0ELi2EEENS1_19SingleTileSchedulerILb0ELb0ELb0ELi128EEEEEEEEEvNT_6ParamsE$_ZN4cute12iter_adaptorIPfNS_8smem_ptrIS1_EEEC2ES1_)
$_ZN7cutlass13device_kernelIN5flash19enable_sm80_to_sm89INS1_16FlashAttnBwdSm80INS1_25CollectiveMainloopBwdSm80ILi2ELi2EN4cute5tupleIJNS5_1CILi64EEENS7_ILi128EEES8_EEENS_10bfloat16_tEfNS_4arch4Sm80ELb0ELb1ELb1ELb0ELb0ELb0ELb0ELb0ELi2ELi2ELi4ELi2ELb1EEENS1_21CollectiveEpilogueBwdISA_SB_SD_Li256ELb0ELb0ELi2EEENS1_19SingleTileSchedulerILb0ELb0ELb0ELi128EEEEEEEEEvNT_6ParamsE$_ZN4cute12iter_adaptorIPfNS_8smem_ptrIS1_EEEC2ES1_:
[----:B------:R-:W-:Y:S02]  /*7ff0*/  IADD3 R4, R4, -c[0x0][0x20], RZ ;  /* 0x8000080004047a10 */ /* 0x000fe40007ffe0ff */
[----:B------:R-:W-:-:S03]  /*8000*/  MOV R15, 0x0 ;  /* 0x00000000000f7802 */ /* 0x000fc60000000f00 */
[----:B------:R1:W-:Y:S01]  /*8010*/  STL.64 [R4], R6 ;  /* 0x0000000604007387 */ /* 0x0003e20000100a00 */
[----:B------:R-:W-:Y:S05]  /*8020*/  RET.REL.NODEC R14 `(_ZN7cutlass13device_kernelIN5flash19enable_sm80_to_sm89INS1_16FlashAttnBwdSm80INS1_25CollectiveMainloopBwdSm80ILi2ELi2EN4cute5tupleIJNS5_1CILi64EEENS7_ILi128EEES8_EEENS_10bfloat16_tEfNS_4arch4Sm80ELb0ELb1ELb1ELb0ELb0ELb0ELb0ELb0ELi2ELi2ELi4ELi2ELb1EEENS1_21CollectiveEpilogueBwdISA_SB_SD_Li256ELb0ELb0ELi2EEENS1_19SingleTileSchedulerILb0ELb0ELb0ELi128EEEEEEEEEvNT_6ParamsE) ;  /* 0xffff7fd00e007950 */ /* 0x000fea0003c3ffff */
        .type           $_ZN7cutlass13device_kernelIN5flash19enable_sm80_to_sm89INS1_16FlashAttnBwdSm80INS1_25CollectiveMainloopBwdSm80ILi2ELi2EN4cute5tupleIJNS5_1CILi64EEENS7_ILi128EEES8_EEENS_10bfloat16_tEfNS_4arch4Sm80ELb0ELb1ELb1ELb0ELb0ELb0ELb0ELb0ELi2ELi2ELi4ELi2ELb1EEENS1_21CollectiveEpilogueBwdISA_SB_SD_Li256ELb0ELb0ELi2EEENS1_19SingleTileSchedulerILb0ELb0ELb0ELi128EEEEEEEEEvNT_6ParamsE$_ZN4cute3eso3ESOILb0ELb0EJNS_15ArithmeticTupleIJiiEEEiiiEEC2ERKS3_RKiS8_S8_,@function
        .size           $_ZN7cutlass13device_kernelIN5flash19enable_sm80_to_sm89INS1_16FlashAttnBwdSm80INS1_25CollectiveMainloopBwdSm80ILi2ELi2EN4cute5tupleIJNS5_1CILi64EEENS7_ILi128EEES8_EEENS_10bfloat16_tEfNS_4arch4Sm80ELb0ELb1ELb1ELb0ELb0ELb0ELb0ELb0ELi2ELi2ELi4ELi2ELb1EEENS1_21CollectiveEpilogueBwdISA_SB_SD_Li256ELb0ELb0ELi2EEENS1_19SingleTileSchedulerILb0ELb0ELb0ELi128EEEEEEEEEvNT_6ParamsE$_ZN4cute3eso3ESOILb0ELb0EJNS_15ArithmeticTupleIJiiEEEiiiEEC2ERKS3_RKiS8_S8_,($_ZN7cutlass13device_kernelIN5flash19enable_sm80_to_sm89INS1_16FlashAttnBwdSm80INS1_25CollectiveMainloopBwdSm80ILi2ELi2EN4cute5tupleIJNS5_1CILi64EEENS7_ILi128EEES8_EEENS_10bfloat16_tEfNS_4arch4Sm80ELb0ELb1ELb1ELb0ELb0ELb0ELb0ELb0ELi2ELi2ELi4ELi2ELb1EEENS1_21CollectiveEpilogueBwdISA_SB_SD_Li256ELb0ELb0ELi2EEENS1_19SingleTileSchedulerILb0ELb0ELb0ELi128EEEEEEEEEvNT_6ParamsE$_ZN4cute3eso3ESOILb0ELb0EJNS_5tupleIJiiEEEiiiEEC2ERKS3_RKiS8_S8_ - $_ZN7cutlass13device_kernelIN5flash19enable_sm80_to_sm89INS1_16FlashAttnBwdSm80INS1_25CollectiveMainloopBwdSm80ILi2ELi2EN4cute5tupleIJNS5_1CILi64EEENS7_ILi128EEES8_EEENS_10bfloat16_tEfNS_4arch4Sm80ELb0ELb1ELb1ELb0ELb0ELb0ELb0ELb0ELi2ELi2ELi4ELi2ELb1EEENS1_21CollectiveEpilogueBwdISA_SB_SD_Li256ELb0ELb0ELi2EEENS1_19SingleTileSchedulerILb0ELb0ELb0ELi128EEEEEEEEEvNT_6ParamsE$_ZN4cute3eso3ESOILb0ELb0EJNS_15ArithmeticTupleIJiiEEEiiiEEC2ERKS3_RKiS8_S8_)
$_ZN7cutlass13device_kernelIN5flash19enable_sm80_to_sm89INS1_16FlashAttnBwdSm80INS1_25CollectiveMainloopBwdSm80ILi2ELi2EN4cute5tupleIJNS5_1CILi64EEENS7_ILi128EEES8_EEENS_10bfloat16_tEfNS_4arch4Sm80ELb0ELb1ELb1ELb0ELb0ELb0ELb0ELb0ELi2ELi2ELi4ELi2ELb1EEENS1_21CollectiveEpilogueBwdISA_SB_SD_Li256ELb0ELb0ELi2EEENS1_19SingleTileSchedulerILb0ELb0ELb0ELi128EEEEEEEEEvNT_6ParamsE$_ZN4cute3eso3ESOILb0ELb0EJNS_15ArithmeticTupleIJiiEEEiiiEEC2ERKS3_RKiS8_S8_:
        /* <DEDUP_REMOVED lines=10> */
[----:B------:R-:W-:-:S03]  /*80d0*/  MOV R5, 0x0 ;  /* 0x0000000000057802 */ /* 0x000fc60000000f00 */
[----:B--2---:R1:W-:Y:S04]  /*80e0*/  STL [R3+0xc], R36 ;  /* 0x00000c2403007387 */ /* 0x0043e80000100800 */
[----:B------:R-:W2:Y:S04]  /*80f0*/  LDL R30, [UR39] ;  /* 0x00000027ff1e7983 */ /* 0x000ea80008100800 */
[----:B--2---:R1:W-:Y:S01]  /*8100*/  STL [R3+0x10], R30 ;  /* 0x0000101e03007387 */ /* 0x0043e20000100800 */
[----:B------:R-:W-:Y:S05]  /*8110*/  RET.REL.NODEC R4 `(_ZN7cutlass13device_kernelIN5flash19enable_sm80_to_sm89INS1_16FlashAttnBwdSm80INS1_25CollectiveMainloopBwdSm80ILi2ELi2EN4cute5tupleIJNS5_1CILi64EEENS7_ILi128EEES8_EEENS_10bfloat16_tEfNS_4arch4Sm80ELb0ELb1ELb1ELb0ELb0ELb0ELb0ELb0ELi2ELi2ELi4ELi2ELb1EEENS1_21CollectiveEpilogueBwdISA_SB_SD_Li256ELb0ELb0ELi2EEENS1_19SingleTileSchedulerILb0ELb0ELb0ELi128EEEEEEEEEvNT_6ParamsE) ;  /* 0xffff7ee004007950 */ /* 0x000fea0003c3ffff */
        .type           $_ZN7cutlass13device_kernelIN5flash19enable_sm80_to_sm89INS1_16FlashAttnBwdSm80INS1_25CollectiveMainloopBwdSm80ILi2ELi2EN4cute5tupleIJNS5_1CILi64EEENS7_ILi128EEES8_EEENS_10bfloat16_tEfNS_4arch4Sm80ELb0ELb1ELb1ELb0ELb0ELb0ELb0ELb0ELi2ELi2ELi4ELi2ELb1EEENS1_21CollectiveEpilogueBwdISA_SB_SD_Li256ELb0ELb0ELi2EEENS1_19SingleTileSchedulerILb0ELb0ELb0ELi128EEEEEEEEEvNT_6ParamsE$_ZN4cute3eso3ESOILb0ELb0EJNS_5tupleIJiiEEEiiiEEC2ERKS3_RKiS8_S8_,@function
        .size           $_ZN7cutlass13device_kernelIN5flash19enable_sm80_to_sm89INS1_16FlashAttnBwdSm80INS1_25CollectiveMainloopBwdSm80ILi2ELi2EN4cute5tupleIJNS5_1CILi64EEENS7_ILi128EEES8_EEENS_10bfloat16_tEfNS_4arch4Sm80ELb0ELb1ELb1ELb0ELb0ELb0ELb0ELb0ELi2ELi2ELi4ELi2ELb1EEENS1_21CollectiveEpilogueBwdISA_SB_SD_Li256ELb0ELb0ELi2EEENS1_19SingleTileSchedulerILb0ELb0ELb0ELi128EEEEEEEEEvNT_6ParamsE$_ZN4cute3eso3ESOILb0ELb0EJNS_5tupleIJiiEEEiiiEEC2ERKS3_RKiS8_S8_,($_ZN7cutlass13device_kernelIN5flash19enable_sm80_to_sm89INS1_16FlashAttnBwdSm80INS1_25CollectiveMainloopBwdSm80ILi2ELi2EN4cute5tupleIJNS5_1CILi64EEENS7_ILi128EEES8_EEENS_10bfloat16_tEfNS_4arch4Sm80ELb0ELb1ELb1ELb0ELb0ELb0ELb0ELb0ELi2ELi2ELi4ELi2ELb1EEENS1_21CollectiveEpilogueBwdISA_SB_SD_Li256ELb0ELb0ELi2EEENS1_19SingleTileSchedulerILb0ELb0ELb0ELi128EEEEEEEEEvNT_6ParamsE$_ZN4cute3eso3ESOILb0ELb0EJNS_6LayoutINS_5tupleIJNS3_IJNS_1CILi8EEENS4_ILi1EEEEEENS4_ILi2EEES6_EEENS3_IJNS3_IJS6_NS4_ILi0EEEEEElSA_EEEEENS_10ViewEngineINS_8gmem_ptrIPKN7cutlass10bfloat16_tEEEEEEEC2ERKSD_RKSL_ - $_ZN7cutlass13device_kernelIN5flash19enable_sm80_to_sm89INS1_16FlashAttnBwdSm80INS1_25CollectiveMainloopBwdSm80ILi2ELi2EN4cute5tupleIJNS5_1CILi64EEENS7_ILi128EEES8_EEENS_10bfloat16_tEfNS_4arch4Sm80ELb0ELb1ELb1ELb0ELb0ELb0ELb0ELb0ELi2ELi2ELi4ELi2ELb1EEENS1_21CollectiveEpilogueBwdISA_SB_SD_Li256ELb0ELb0ELi2EEENS1_19SingleTileSchedulerILb0ELb0ELb0ELi128EEEEEEEEEvNT_6ParamsE$_ZN4cute3eso3ESOILb0ELb0EJNS_5tupleIJiiEEEiiiEEC2ERKS3_RKiS8_S8_)
$_ZN7cutlass13device_kernelIN5flash19enable_sm80_to_sm89INS1_16FlashAttnBwdSm80INS1_25CollectiveMainloopBwdSm80ILi2ELi2EN4cute5tupleIJNS5_1CILi64EEENS7_ILi128EEES8_EEENS_10bfloat16_tEfNS_4arch4Sm80ELb0ELb1ELb1ELb0ELb0ELb0ELb0ELb0ELi2ELi2ELi4ELi2ELb1EEENS1_21CollectiveEpilogueBwdISA_SB_SD_Li256ELb0ELb0ELi2EEENS1_19SingleTileSchedulerILb0ELb0ELb0ELi128EEEEEEEEEvNT_6ParamsE$_ZN4cute3eso3ESOILb0ELb0EJNS_5tupleIJiiEEEiiiEEC2ERKS3_RKiS8_S8_:
        /* <DEDUP_REMOVED lines=15> */
        .type           $_ZN7cutlass13device_kernelIN5flash19enable_sm80_to_sm89INS1_16FlashAttnBwdSm80INS1_25CollectiveMainloopBwdSm80ILi2ELi2EN4cute5tupleIJNS5_1CILi64EEENS7_ILi128EEES8_EEENS_10bfloat16_tEfNS_4arch4Sm80ELb0ELb1ELb1ELb0ELb0ELb0ELb0ELb0ELi2ELi2ELi4ELi2ELb1EEENS1_21CollectiveEpilogueBwdISA_SB_SD_Li256ELb0ELb0ELi2EEENS1_19SingleTileSchedulerILb0ELb0ELb0ELi128EEEEEEEEEvNT_6ParamsE$_ZN4cute3eso3ESOILb0ELb0EJNS_6LayoutINS_5tupleIJNS3_IJNS_1CILi8EEENS4_ILi1EEEEEENS4_ILi2EEES6_EEENS3_IJNS3_IJS6_NS4_ILi0EEEEEElSA_EEEEENS_10ViewEngineINS_8gmem_ptrIPKN7cutlass10bfloat16_tEEEEEEEC2ERKSD_RKSL_,@function
        .size           $_ZN7cutlass13device_kernelIN5flash19enable_sm80_to_sm89INS1_16FlashAttnBwdSm80INS1_25CollectiveMainloopBwdSm80ILi2ELi2EN4cute5tupleIJNS5_1CILi64EEENS7_ILi128EEES8_EEENS_10bfloat16_tEfNS_4arch4Sm80ELb0ELb1ELb1ELb0ELb0ELb0ELb0ELb0ELi2ELi2ELi4ELi2ELb1EEENS1_21CollectiveEpilogueBwdISA_SB_SD_Li256ELb0ELb0ELi2EEENS1_19SingleTileSchedulerILb0ELb0ELb0ELi128EEEEEEEEEvNT_6ParamsE$_ZN4cute3eso3ESOILb0ELb0EJNS_6LayoutINS_5tupleIJNS3_IJNS_1CILi8EEENS4_ILi1EEEEEENS4_ILi2EEES6_EEENS3_IJNS3_IJS6_NS4_ILi0EEEEEElSA_EEEEENS_10ViewEngineINS_8gmem_ptrIPKN7cutlass10bfloat16_tEEEEEEEC2ERKSD_RKSL_,($_ZN7cutlass13device_kernelIN5flash19enable_sm80_to_sm89INS1_16FlashAttnBwdSm80INS1_25CollectiveMainloopBwdSm80ILi2ELi2EN4cute5tupleIJNS5_1CILi64EEENS7_ILi128EEES8_EEENS_10bfloat16_tEfNS_4arch4Sm80ELb0ELb1ELb1ELb0ELb0ELb0ELb0ELb0ELi2ELi2ELi4ELi2ELb1EEENS1_21CollectiveEpilogueBwdISA_SB_SD_Li256ELb0ELb0ELi2EEENS1_19SingleTileSchedulerILb0ELb0ELb0ELi128EEEEEEEEEvNT_6ParamsE$_ZN4cute3eso3ESOILb0ELb0EJNS_6LayoutINS_5tupleIJNS3_IJNS_1CILi8EEENS4_ILi1EEEEEENS4_ILi2EEES6_EEENS3_IJNS3_IJS6_NS4_ILi0EEEEEElSA_EEEEElEEC2ERKSD_RKl - $_ZN7cutlass13device_kernelIN5flash19enable_sm80_to_sm89INS1_16FlashAttnBwdSm80INS1_25CollectiveMainloopBwdSm80ILi2ELi2EN4cute5tupleIJNS5_1CILi64EEENS7_ILi128EEES8_EEENS_10bfloat16_tEfNS_4arch4Sm80ELb0ELb1ELb1ELb0ELb0ELb0ELb0ELb0ELi2ELi2ELi4ELi2ELb1EEENS1_21CollectiveEpilogueBwdISA_SB_SD_Li256ELb0ELb0ELi2EEENS1_19SingleTileSchedulerILb0ELb0ELb0ELi128EEEEEEEEEvNT_6ParamsE$_ZN4cute3eso3ESOILb0ELb0EJNS_6LayoutINS_5tupleIJNS3_IJNS_1CILi8EEENS4_ILi1EEEEEENS4_ILi2EEES6_EEENS3_IJNS3_IJS6_NS4_ILi0EEEEEElSA_EEEEENS_10ViewEngineINS_8gmem_ptrIPKN7cutlass10bfloat16_tEEEEEEEC2ERKSD_RKSL_)
$_ZN7cutlass13device_kernelIN5flash19enable_sm80_to_sm89INS1_16FlashAttnBwdSm80INS1_25CollectiveMainloopBwdSm80ILi2ELi2EN4cute5tupleIJNS5_1CILi64EEENS7_ILi128EEES8_EEENS_10bfloat16_tEfNS_4arch4Sm80ELb0ELb1ELb1ELb0ELb0ELb0ELb0ELb0ELi2ELi2ELi4ELi2ELb1EEENS1_21CollectiveEpilogueBwdISA_SB_SD_Li256ELb0ELb0ELi2EEENS1_19SingleTileSchedulerILb0ELb0ELb0ELi128EEEEEEEEEvNT_6ParamsE$_ZN4cute3eso3ESOILb0ELb0EJNS_6LayoutINS_5tupleIJNS3_IJNS_1CILi8EEENS4_ILi1EEEEEENS4_ILi2EEES6_EEENS3_IJNS3_IJS6_NS4_ILi0EEEEEElSA_EEEEENS_10ViewEngineINS_8gmem_ptrIPKN7cutlass10bfloat16_tEEEEEEEC2ERKSD_RKSL_:
[----:B------:R-:W-:Y:S02]  /*8210*/  ULDC UR24, c[0x0][0x20] ;  /* 0x0000080000187ab9 */ /* 0x000fe40000000800 */
[----:B------:R-:W-:-:S02]  /*8220*/  UIADD3 UR25, UR7, -UR24, URZ ;  /* 0x8000001807197290 */ /* 0x000fc4000fffe03f */
[----:B------:R-:W-:-:S07]  /*8230*/  UIADD3 UR24, UR22, -UR24, URZ ;  /* 0x8000001816187290 */ /* 0x000fce000fffe03f */
[----:B------:R1:W-:Y:S04]  /*8240*/  STL.64 [UR25], R4 ;  /* 0x00000004ff007987 */ /* 0x0003e80008100a19 */
[----:B-1----:R-:W2:Y:S01]  /*8250*/  LDL.64 R4, [UR24] ;  /* 0x00000018ff047983 */ /* 0x002ea20008100a00 */
[----:B------:R-:W-:-:S03]  /*8260*/  MOV R7, 0x0 ;  /* 0x0000000000077802 */ /* 0x000fc60000000f00 */
[----:B--2---:R1:W-:Y:S01]  /*8270*/  STL.64 [UR25+0x8], R4 ;  /* 0x00000804ff007987 */ /* 0x0043e20008100a19 */
[----:B------:R-:W-:Y:S05]  /*8280*/  RET.REL.NODEC R6 `(_ZN7cutlass13device_kernelIN5flash19enable_sm80_to_sm89INS1_16FlashAttnBwdSm80INS1_25CollectiveMainloopBwdSm80ILi2ELi2EN4cute5tupleIJNS5_1CILi64EEENS7_ILi128EEES8_EEENS_10bfloat16_tEfNS_4arch4Sm80ELb0ELb1ELb1ELb0ELb0ELb0ELb0ELb0ELi2ELi2ELi4ELi2ELb1EEENS1_21CollectiveEpilogueBwdISA_SB_SD_Li256ELb0ELb0ELi2EEENS1_19SingleTileSchedulerILb0ELb0ELb0ELi128EEEEEEEEEvNT_6ParamsE) ;  /* 0xffff7d7006007950 */ /* 0x000fea0003c3ffff */
        .type           $_ZN7cutlass13device_kernelIN5flash19enable_sm80_to_sm89INS1_16FlashAttnBwdSm80INS1_25CollectiveMainloopBwdSm80ILi2ELi2EN4cute5tupleIJNS5_1CILi64EEENS7_ILi128EEES8_EEENS_10bfloat16_tEfNS_4arch4Sm80ELb0ELb1ELb1ELb0ELb0ELb0ELb0ELb0ELi2ELi2ELi4ELi2ELb1EEENS1_21CollectiveEpilogueBwdISA_SB_SD_Li256ELb0ELb0ELi2EEENS1_19SingleTileSchedulerILb0ELb0ELb0ELi128EEEEEEEEEvNT_6ParamsE$_ZN4cute3eso3ESOILb0ELb0EJNS_6LayoutINS_5tupleIJNS3_IJNS_1CILi8EEENS4_ILi1EEEEEENS4_ILi2EEES6_EEENS3_IJNS3_IJS6_NS4_ILi0EEEEEElSA_EEEEElEEC2ERKSD_RKl,@function
        .size           $_ZN7cutlass13device_kernelIN5flash19enable_sm80_to_sm89INS1_16FlashAttnBwdSm80INS1_25CollectiveMainloopBwdSm80ILi2ELi2EN4cute5tupleIJNS5_1CILi64EEENS7_ILi128EEES8_EEENS_10bfloat16_tEfNS_4arch4Sm80ELb0ELb1ELb1ELb0ELb0ELb0ELb0ELb0ELi2ELi2ELi4ELi2ELb1EEENS1_21CollectiveEpilogueBwdISA_SB_SD_Li256ELb0ELb0ELi2EEENS1_19SingleTileSchedulerILb0ELb0ELb0ELi128EEEEEEEEEvNT_6ParamsE$_ZN4cute3eso3ESOILb0ELb0EJNS_6LayoutINS_5tupleIJNS3_IJNS_1CILi8EEENS4_ILi1EEEEEENS4_ILi2EEES6_EEENS3_IJNS3_IJS6_NS4_ILi0EEEEEElSA_EEEEElEEC2ERKSD_RKl,($_ZN7cutlass13device_kernelIN5flash19enable_sm80_to_sm89INS1_16FlashAttnBwdSm80INS1_25CollectiveMainloopBwdSm80ILi2ELi2EN4cute5tupleIJNS5_1CILi64EEENS7_ILi128EEES8_EEENS_10bfloat16_tEfNS_4arch4Sm80ELb0ELb1ELb1ELb0ELb0ELb0ELb0ELb0ELi2ELi2ELi4ELi2ELb1EEENS1_21CollectiveEpilogueBwdISA_SB_SD_Li256ELb0ELb0ELi2EEENS1_19SingleTileSchedulerILb0ELb0ELb0ELi128EEEEEEEEEvNT_6ParamsE$_ZN4cute3eso3ESOILb0ELb0EJiiEEC2ERKiS4_ - $_ZN7cutlass13device_kernelIN5flash19enable_sm80_to_sm89INS1_16FlashAttnBwdSm80INS1_25CollectiveMainloopBwdSm80ILi2ELi2EN4cute5tupleIJNS5_1CILi64EEENS7_ILi128EEES8_EEENS_10bfloat16_tEfNS_4arch4Sm80ELb0ELb1ELb1ELb0ELb0ELb0ELb0ELb0ELi2ELi2ELi4ELi2ELb1EEENS1_21CollectiveEpilogueBwdISA_SB_SD_Li256ELb0ELb0ELi2EEENS1_19SingleTileSchedulerILb0ELb0ELb0ELi128EEEEEEEEEvNT_6ParamsE$_ZN4cute3eso3ESOILb0ELb0EJNS_6LayoutINS_5tupleIJNS3_IJNS_1CILi8EEENS4_ILi1EEEEEENS4_ILi2EEES6_EEENS3_IJNS3_IJS6_NS4_ILi0EEEEEElSA_EEEEElEEC2ERKSD_RKl)
$_ZN7cutlass13device_kernelIN5flash19enable_sm80_to_sm89INS1_16FlashAttnBwdSm80INS1_25CollectiveMainloopBwdSm80ILi2ELi2EN4cute5tupleIJNS5_1CILi64EEENS7_ILi128EEES8_EEENS_10bfloat16_tEfNS_4arch4Sm80ELb0ELb1ELb1ELb0ELb0ELb0ELb0ELb0ELi2ELi2ELi4ELi2ELb1EEENS1_21CollectiveEpilogueBwdISA_SB_SD_Li256ELb0ELb0ELi2EEENS1_19SingleTileSchedulerILb0ELb0ELb0ELi128EEEEEEEEEvNT_6ParamsE$_ZN4cute3eso3ESOILb0ELb0EJNS_6LayoutINS_5tupleIJNS3_IJNS_1CILi8EEENS4_ILi1EEEEEENS4_ILi2EEES6_EEENS3_IJNS3_IJS6_NS4_ILi0EEEEEElSA_EEEEElEEC2ERKSD_RKl:
[----:B------:R-:W-:Y:S02]  /*8290*/  ULDC UR24, c[0x0][0x20] ;  /* 0x0000080000187ab9 */ /* 0x000fe40000000800 */
[----:B------:R-:W-:Y:S02]  /*82a0*/  UIADD3 UR25, UR7, -UR24, URZ ;  /* 0x8000001807197290 */ /* 0x000fe4000fffe03f */
[----:B------:R-:W-:-:S07]  /*82b0*/  UIADD3 UR24, UR22, -UR24, URZ ;  /* 0x8000001816187290 */ /* 0x000fce000fffe03f */
[----:B------:R1:W-:Y:S04]  /*82c0*/  STL.64 [UR25], R4 ;  /* 0x00000004ff007987 */ /* 0x0003e80008100a19 */
[----:B-1----:R-:W2:Y:S01]  /*82d0*/  LDL.64 R4, [UR24] ;  /* 0x00000018ff047983 */ /* 0x002ea20008100a00 */
[----:B------:R-:W-:-:S03]  /*82e0*/  MOV R7, 0x0 ;  /* 0x0000000000077802 */ /* 0x000fc60000000f00 */
[----:B--2---:R1:W-:Y:S01]  /*82f0*/  STL.64 [UR25+0x8], R4 ;  /* 0x00000804ff007987 */ /* 0x0043e20008100a19 */
[----:B------:R-:W-:Y:S05]  /*8300*/  RET.REL.NODEC R6 `(_ZN7cutlass13device_kernelIN5flash19enable_sm80_to_sm89INS1_16FlashAttnBwdSm80INS1_25CollectiveMainloopBwdSm80ILi2ELi2EN4cute5tupleIJNS5_1CILi64EEENS7_ILi128EEES8_EEENS_10bfloat16_tEfNS_4arch4Sm80ELb0ELb1ELb1ELb0ELb0ELb0ELb0ELb0ELi2ELi2ELi4ELi2ELb1EEENS1_21CollectiveEpilogueBwdISA_SB_SD_Li256ELb0ELb0ELi2EEENS1_19SingleTileSchedulerILb0ELb0ELb0ELi128EEEEEEEEEvNT_6ParamsE) ;  /* 0xffff7cf006007950 */ /* 0x000fea0003c3ffff */
        .type           $_ZN7cutlass13device_kernelIN5flash19enable_sm80_to_sm89INS1_16FlashAttnBwdSm80INS1_25CollectiveMainloopBwdSm80ILi2ELi2EN4cute5tupleIJNS5_1CILi64EEENS7_ILi128EEES8_EEENS_10bfloat16_tEfNS_4arch4Sm80ELb0ELb1ELb1ELb0ELb0ELb0ELb0ELb0ELi2ELi2ELi4ELi2ELb1EEENS1_21CollectiveEpilogueBwdISA_SB_SD_Li256ELb0ELb0ELi2EEENS1_19SingleTileSchedulerILb0ELb0ELb0ELi128EEEEEEEEEvNT_6ParamsE$_ZN4cute3eso3ESOILb0ELb0EJiiEEC2ERKiS4_,@function
        .size           $_ZN7cutlass13device_kernelIN5flash19enable_sm80_to_sm89INS1_16FlashAttnBwdSm80INS1_25CollectiveMainloopBwdSm80ILi2ELi2EN4cute5tupleIJNS5_1CILi64EEENS7_ILi128EEES8_EEENS_10bfloat16_tEfNS_4arch4Sm80ELb0ELb1ELb1ELb0ELb0ELb0ELb0ELb0ELi2ELi2ELi4ELi2ELb1EEENS1_21CollectiveEpilogueBwdISA_SB_SD_Li256ELb0ELb0ELi2EEENS1_19SingleTileSchedulerILb0ELb0ELb0ELi128EEEEEEEEEvNT_6ParamsE$_ZN4cute3eso3ESOILb0ELb0EJiiEEC2ERKiS4_,($_ZN7cutlass13device_kernelIN5flash19enable_sm80_to_sm89INS1_16FlashAttnBwdSm80INS1_25CollectiveMainloopBwdSm80ILi2ELi2EN4cute5tupleIJNS5_1CILi64EEENS7_ILi128EEES8_EEENS_10bfloat16_tEfNS_4arch4Sm80ELb0ELb1ELb1ELb0ELb0ELb0ELb0ELb0ELi2ELi2ELi4ELi2ELb1EEENS1_21CollectiveEpilogueBwdISA_SB_SD_Li256ELb0ELb0ELi2EEENS1_19SingleTileSchedulerILb0ELb0ELb0ELi128EEEEEEEEEvNT_6ParamsE$_ZN4cute3eso3ESOILb0ELb1EJNS_15ArithmeticTupleIJNS_1CILi0EEEiEEEEEC2ERKS5_ - $_ZN7cutlass13device_kernelIN5flash19enable_sm80_to_sm89INS1_16FlashAttnBwdSm80INS1_25CollectiveMainloopBwdSm80ILi2ELi2EN4cute5tupleIJNS5_1CILi64EEENS7_ILi128EEES8_EEENS_10bfloat16_tEfNS_4arch4Sm80ELb0ELb1ELb1ELb0ELb0ELb0ELb0ELb0ELi2ELi2ELi4ELi2ELb1EEENS1_21CollectiveEpilogueBwdISA_SB_SD_Li256ELb0ELb0ELi2EEENS1_19SingleTileSchedulerILb0ELb0ELb0ELi128EEEEEEEEEvNT_6ParamsE$_ZN4cute3eso3ESOILb0ELb0EJiiEEC2ERKiS4_)
$_ZN7cutlass13device_kernelIN5flash19enable_sm80_to_sm89INS1_16FlashAttnBwdSm80INS1_25CollectiveMainloopBwdSm80ILi2ELi2EN4cute5tupleIJNS5_1CILi64EEENS7_ILi128EEES8_EEENS_10bfloat16_tEfNS_4arch4Sm80ELb0ELb1ELb1ELb0ELb0ELb0ELb0ELb0ELi2ELi2ELi4ELi2ELb1EEENS1_21CollectiveEpilogueBwdISA_SB_SD_Li256ELb0ELb0ELi2EEENS1_19SingleTileSchedulerILb0ELb0ELb0ELi128EEEEEEEEEvNT_6ParamsE$_ZN4cute3eso3ESOILb0ELb0EJiiEEC2ERKiS4_:
[----:B------:R-:W-:Y:S02]  /*8310*/  IADD3 R5, R5, -c[0x0][0x20], RZ ;  /* 0x8000080005057a10 */ /* 0x000fe40007ffe0ff */
[----:B------:R-:W-:-:S03]  /*8320*/  IADD3 R4, R4, -c[0x0][0x20], RZ ;  /* 0x8000080004047a10 */ /* 0x000fc60007ffe0ff */
[----:B------:R1:W-:Y:S04]  /*8330*/  STL [R5], R12 ;  /* 0x0000000c05007387 */ /* 0x0003e80000100800 */
[----:B------:R-:W2:Y:S01]  /*8340*/  LDL R4, [R4] ;  /* 0x0000000004047983 */ /* 0x000ea20000100800 */
[----:B------:R-:W-:-:S03]  /*8350*/  IMAD.MOV.U32 R9, RZ, RZ, 0x0 ;  /* 0x00000000ff097424 */ /* 0x000fc600078e00ff */
[----:B--2---:R1:W-:Y:S01]  /*8360*/  STL [R5+0x4], R4 ;  /* 0x0000040405007387 */ /* 0x0043e20000100800 */
[----:B------:R-:W-:Y:S05]  /*8370*/  RET.REL.NODEC R8 `(_ZN7cutlass13device_kernelIN5flash19enable_sm80_to_sm89INS1_16FlashAttnBwdSm80INS1_25CollectiveMainloopBwdSm80ILi2ELi2EN4cute5tupleIJNS5_1CILi64EEENS7_ILi128EEES8_EEENS_10bfloat16_tEfNS_4arch4Sm80ELb0ELb1ELb1ELb0ELb0ELb0ELb0ELb0ELi2ELi2ELi4ELi2ELb1EEENS1_21CollectiveEpilogueBwdISA_SB_SD_Li256ELb0ELb0ELi2EEENS1_19SingleTileSchedulerILb0ELb0ELb0ELi128EEEEEEEEEvNT_6ParamsE) ;  /* 0xffff7c8008007950 */ /* 0x000fea0003c3ffff */
        .type           $_ZN7cutlass13device_kernelIN5flash19enable_sm80_to_sm89INS1_16FlashAttnBwdSm80INS1_25CollectiveMainloopBwdSm80ILi2ELi2EN4cute5tupleIJNS5_1CILi64EEENS7_ILi128EEES8_EEENS_10bfloat16_tEfNS_4arch4Sm80ELb0ELb1ELb1ELb0ELb0ELb0ELb0ELb0ELi2ELi2ELi4ELi2ELb1EEENS1_21CollectiveEpilogueBwdISA_SB_SD_Li256ELb0ELb0ELi2EEENS1_19SingleTileSchedulerILb0ELb0ELb0ELi128EEEEEEEEEvNT_6ParamsE$_ZN4cute3eso3ESOILb0ELb1EJNS_15ArithmeticTupleIJNS_1CILi0EEEiEEEEEC2ERKS5_,@function
        .size           $_ZN7cutlass13device_kernelIN5flash19enable_sm80_to_sm89INS1_16FlashAttnBwdSm80INS1_25CollectiveMainloopBwdSm80ILi2ELi2EN4cute5tupleIJNS5_1CILi64EEENS7_ILi128EEES8_EEENS_10bfloat16_tEfNS_4arch4Sm80ELb0ELb1ELb1ELb0ELb0ELb0ELb0ELb0ELi2ELi2ELi4ELi2ELb1EEENS1_21CollectiveEpilogueBwdISA_SB_SD_Li256ELb0ELb0ELi2EEENS1_19SingleTileSchedulerILb0ELb0ELb0ELi128EEEEEEEEEvNT_6ParamsE$_ZN4cute3eso3ESOILb0ELb1EJNS_15ArithmeticTupleIJNS_1CILi0EEEiEEEEEC2ERKS5_,($_ZN7cutlass13device_kernelIN5flash19enable_sm80_to_sm89INS1_16FlashAttnBwdSm80INS1_25CollectiveMainloopBwdSm80ILi2ELi2EN4cute5tupleIJNS5_1CILi64EEENS7_ILi128EEES8_EEENS_10bfloat16_tEfNS_4arch4Sm80ELb0ELb1ELb1ELb0ELb0ELb0ELb0ELb0ELi2ELi2ELi4ELi2ELb1EEENS1_21CollectiveEpilogueBwdISA_SB_SD_Li256ELb0ELb0ELi2EEENS1_19SingleTileSchedulerILb0ELb0ELb0ELi128EEEEEEEEEvNT_6ParamsE$_ZN4cute3eso3ESOILb0ELb1EJNS_15ArithmeticTupleIJiEEEEEC2ERKS3_ - $_ZN7cutlass13device_kernelIN5flash19enable_sm80_to_sm89INS1_16FlashAttnBwdSm80INS1_25CollectiveMainloopBwdSm80ILi2ELi2EN4cute5tupleIJNS5_1CILi64EEENS7_ILi128EEES8_EEENS_10bfloat16_tEfNS_4arch4Sm80ELb0ELb1ELb1ELb0ELb0ELb0ELb0ELb0ELi2ELi2ELi4ELi2ELb1EEENS1_21CollectiveEpilogueBwdISA_SB_SD_Li256ELb0ELb0ELi2EEENS1_19SingleTileSchedulerILb0ELb0ELb0ELi128EEEEEEEEEvNT_6ParamsE$_ZN4cute3eso3ESOILb0ELb1EJNS_15ArithmeticTupleIJNS_1CILi0EEEiEEEEEC2ERKS5_)
$_ZN7cutlass13device_kernelIN5flash19enable_sm80_to_sm89INS1_16FlashAttnBwdSm80INS1_25CollectiveMainloopBwdSm80ILi2ELi2EN4cute5tupleIJNS5_1CILi64EEENS7_ILi128EEES8_EEENS_10bfloat16_tEfNS_4arch4Sm80ELb0ELb1ELb1ELb0ELb0ELb0ELb0ELb0ELi2ELi2ELi4ELi2ELb1EEENS1_21CollectiveEpilogueBwdISA_SB_SD_Li256ELb0ELb0ELi2EEENS1_19SingleTileSchedulerILb0ELb0ELb0ELi128EEEEEEEEEvNT_6ParamsE$_ZN4cute3eso3ESOILb0ELb1EJNS_15ArithmeticTupleIJNS_1CILi0EEEiEEEEEC2ERKS5_:
[----:B------:R-:W-:Y:S02]  /*8380*/  ULDC UR33, c[0x0][0x20] ;  /* 0x0000080000217ab9 */ /* 0x000fe40000000800 */
[----:B------:R-:W-:-:S09]  /*8390*/  UIADD3 UR33, UR36, -UR33, URZ ;  /* 0x8000002124217290 */ /* 0x000fd2000fffe03f */
[----:B------:R1:W-:Y:S02]  /*83a0*/  STL [UR33], R5 ;  /* 0x00000005ff007987 */ /* 0x0003e40008100821 */
[----:B-1----:R-:W-:-:S04]  /*83b0*/  MOV R5, 0x0 ;  /* 0x0000000000057802 */ /* 0x002fc80000000f00 */
[----:B------:R-:W-:Y:S05]  /*83c0*/  RET.REL.NODEC R4 `(_ZN7cutlass13device_kernelIN5flash19enable_sm80_to_sm89INS1_16FlashAttnBwdSm80INS1_25CollectiveMainloopBwdSm80ILi2ELi2EN4cute5tupleIJNS5_1CILi64EEENS7_ILi128EEES8_EEENS_10bfloat16_tEfNS_4arch4Sm80ELb0ELb1ELb1ELb0ELb0ELb0ELb0ELb0ELi2ELi2ELi4ELi2ELb1EEENS1_21CollectiveEpilogueBwdISA_SB_SD_Li256ELb0ELb0ELi2EEENS1_19SingleTileSchedulerILb0ELb0ELb0ELi128EEEEEEEEEvNT_6ParamsE) ;  /* 0xffff7c3004007950 */ /* 0x000fea0003c3ffff */
        .type           $_ZN7cutlass13device_kernelIN5flash19enable_sm80_to_sm89INS1_16FlashAttnBwdSm80INS1_25CollectiveMainloopBwdSm80ILi2ELi2EN4cute5tupleIJNS5_1CILi64EEENS7_ILi128EEES8_EEENS_10bfloat16_tEfNS_4arch4Sm80ELb0ELb1ELb1ELb0ELb0ELb0ELb0ELb0ELi2ELi2ELi4ELi2ELb1EEENS1_21CollectiveEpilogueBwdISA_SB_SD_Li256ELb0ELb0ELi2EEENS1_19SingleTileSchedulerILb0ELb0ELb0ELi128EEEEEEEEEvNT_6ParamsE$_ZN4cute3eso3ESOILb0ELb1EJNS_15ArithmeticTupleIJiEEEEEC2ERKS3_,@function
        .size           $_ZN7cutlass13device_kernelIN5flash19enable_sm80_to_sm89INS1_16FlashAttnBwdSm80INS1_25CollectiveMainloopBwdSm80ILi2ELi2EN4cute5tupleIJNS5_1CILi64EEENS7_ILi128EEES8_EEENS_10bfloat16_tEfNS_4arch4Sm80ELb0ELb1ELb1ELb0ELb0ELb0ELb0ELb0ELi2ELi2ELi4ELi2ELb1EEENS1_21CollectiveEpilogueBwdISA_SB_SD_Li256ELb0ELb0ELi2EEENS1_19SingleTileSchedulerILb0ELb0ELb0ELi128EEEEEEEEEvNT_6ParamsE$_ZN4cute3eso3ESOILb0ELb1EJNS_15ArithmeticTupleIJiEEEEEC2ERKS3_,($_ZN7cutlass13device_kernelIN5flash19enable_sm80_to_sm89INS1_16FlashAttnBwdSm80INS1_25CollectiveMainloopBwdSm80ILi2ELi2EN4cute5tupleIJNS5_1CILi64EEENS7_ILi128EEES8_EEENS_10bfloat16_tEfNS_4arch4Sm80ELb0ELb1ELb1ELb0ELb0ELb0ELb0ELb0ELi2ELi2ELi4ELi2ELb1EEENS1_21CollectiveEpilogueBwdISA_SB_SD_Li256ELb0ELb0ELi2EEENS1_19SingleTileSchedulerILb0ELb0ELb0ELi128EEEEEEEEEvNT_6ParamsE$_ZN4cute3eso3ESOILb0ELb1EJNS_15ArithmeticTupleIJiiEEEEEC2ERKS3_ - $_ZN7cutlass13device_kernelIN5flash19enable_sm80_to_sm89INS1_16FlashAttnBwdSm80INS1_25CollectiveMainloopBwdSm80ILi2ELi2EN4cute5tupleIJNS5_1CILi64EEENS7_ILi128EEES8_EEENS_10bfloat16_tEfNS_4arch4Sm80ELb0ELb1ELb1ELb0ELb0ELb0ELb0ELb0ELi2ELi2ELi4ELi2ELb1EEENS1_21CollectiveEpilogueBwdISA_SB_SD_Li256ELb0ELb0ELi2EEENS1_19SingleTileSchedulerILb0ELb0ELb0ELi128EEEEEEEEEvNT_6ParamsE$_ZN4cute3eso3ESOILb0ELb1EJNS_15ArithmeticTupleIJiEEEEEC2ERKS3_)
$_ZN7cutlass13device_kernelIN5flash19enable_sm80_to_sm89INS1_16FlashAttnBwdSm80INS1_25CollectiveMainloopBwdSm80ILi2ELi2EN4cute5tupleIJNS5_1CILi64EEENS7_ILi128EEES8_EEENS_10bfloat16_tEfNS_4arch4Sm80ELb0ELb1ELb1ELb0ELb0ELb0ELb0ELb0ELi2ELi2ELi4ELi2ELb1EEENS1_21CollectiveEpilogueBwdISA_SB_SD_Li256ELb0ELb0ELi2EEENS1_19SingleTileSchedulerILb0ELb0ELb0ELi128EEEEEEEEEvNT_6ParamsE$_ZN4cute3eso3ESOILb0ELb1EJNS_15ArithmeticTupleIJiEEEEEC2ERKS3_:
[----:B------:R-:W-:Y:S02]  /*83d0*/  ULDC UR33, c[0x0][0x20] ;  /* 0x0000080000217ab9 */ /* 0x000fe40000000800 */
[----:B------:R-:W-:-:S09]  /*83e0*/  UIADD3 UR33, UR36, -UR33, URZ ;  /* 0x8000002124217290 */ /* 0x000fd2000fffe03f */
[----:B------:R1:W-:Y:S02]  /*83f0*/  STL [UR33], R5 ;  /* 0x00000005ff007987 */ /* 0x0003e40008100821 */
[----:B-1----:R-:W-:-:S04]  /*8400*/  MOV R5, 0x0 ;  /* 0x0000000000057802 */ /* 0x002fc80000000f00 */
[----:B------:R-:W-:Y:S05]  /*8410*/  RET.REL.NODEC R4 `(_ZN7cutlass13device_kernelIN5flash19enable_sm80_to_sm89INS1_16FlashAttnBwdSm80INS1_25CollectiveMainloopBwdSm80ILi2ELi2EN4cute5tupleIJNS5_1CILi64EEENS7_ILi128EEES8_EEENS_10bfloat16_tEfNS_4arch4Sm80ELb0ELb1ELb1ELb0ELb0ELb0ELb0ELb0ELi2ELi2ELi4ELi2ELb1EEENS1_21CollectiveEpilogueBwdISA_SB_SD_Li256ELb0ELb0ELi2EEENS1_19SingleTileSchedulerILb0ELb0ELb0ELi128EEEEEEEEEvNT_6ParamsE) ;  /* 0xffff7be004007950 */ /* 0x000fea0003c3ffff */
        .type           $_ZN7cutlass13device_kernelIN5flash19enable_sm80_to_sm89INS1_16FlashAttnBwdSm80INS1_25CollectiveMainloopBwdSm80ILi2ELi2EN4cute5tupleIJNS5_1CILi64EEENS7_ILi128EEES8_EEENS_10bfloat16_tEfNS_4arch4Sm80ELb0ELb1ELb1ELb0ELb0ELb0ELb0ELb0ELi2ELi2ELi4ELi2ELb1EEENS1_21CollectiveEpilogueBwdISA_SB_SD_Li256ELb0ELb0ELi2EEENS1_19SingleTileSchedulerILb0ELb0ELb0ELi128EEEEEEEEEvNT_6ParamsE$_ZN4cute3eso3ESOILb0ELb1EJNS_15ArithmeticTupleIJiiEEEEEC2ERKS3_,@function
        .size           $_ZN7cutlass13device_kernelIN5flash19enable_sm80_to_sm89INS1_16FlashAttnBwdSm80INS1_25CollectiveMainloopBwdSm80ILi2ELi2EN4cute5tupleIJNS5_1CILi64EEENS7_ILi128EEES8_EEENS_10bfloat16_tEfNS_4arch4Sm80ELb0ELb1ELb1ELb0ELb0ELb0ELb0ELb0ELi2ELi2ELi4ELi2ELb1EEENS1_21CollectiveEpilogueBwdISA_SB_SD_Li256ELb0ELb0ELi2EEENS1_19SingleTileSchedulerILb0ELb0ELb0ELi128EEEEEEEEEvNT_6ParamsE$_ZN4cute3eso3ESOILb0ELb1EJNS_15ArithmeticTupleIJiiEEEEEC2ERKS3_,($_ZN7cutlass13device_kernelIN5flash19enable_sm80_to_sm89INS1_16FlashAttnBwdSm80INS1_25CollectiveMainloopBwdSm80ILi2ELi2EN4cute5tupleIJNS5_1CILi64EEENS7_ILi128EEES8_EEENS_10bfloat16_tEfNS_4arch4Sm80ELb0ELb1ELb1ELb0ELb0ELb0ELb0ELb0ELi2ELi2ELi4ELi2ELb1EEENS1_21CollectiveEpilogueBwdISA_SB_SD_Li256ELb0ELb0ELi2EEENS1_19SingleTileSchedulerILb0ELb0ELb0ELi128EEEEEEEEEvNT_6ParamsE$_ZN4cute3eso3ESOILb0ELb1EJNS_15ArithmeticTupleIJiiEEENS_1CILi0EEES5_S5_EEC2ERKS3_RKS5_SA_SA_ - $_ZN7cutlass13device_kernelIN5flash19enable_sm80_to_sm89INS1_16FlashAttnBwdSm80INS1_25CollectiveMainloopBwdSm80ILi2ELi2EN4cute5tupleIJNS5_1CILi64EEENS7_ILi128EEES8_EEENS_10bfloat16_tEfNS_4arch4Sm80ELb0ELb1ELb1ELb0ELb0ELb0ELb0ELb0ELi2ELi2ELi4ELi2ELb1EEENS1_21CollectiveEpilogueBwdISA_SB_SD_Li256ELb0ELb0ELi2EEENS1_19SingleTileSchedulerILb0ELb0ELb0ELi128EEEEEEEEEvNT_6ParamsE$_ZN4cute3eso3ESOILb0ELb1EJNS_15ArithmeticTupleIJiiEEEEEC2ERKS3_)
$_ZN7cutlass13device_kernelIN5flash19enable_sm80_to_sm89INS1_16FlashAttnBwdSm80INS1_25CollectiveMainloopBwdSm80ILi2ELi2EN4cute5tupleIJNS5_1CILi64EEENS7_ILi128EEES8_EEENS_10bfloat16_tEfNS_4arch4Sm80ELb0ELb1ELb1ELb0ELb0ELb0ELb0ELb0ELi2ELi2ELi4ELi2ELb1EEENS1_21CollectiveEpilogueBwdISA_SB_SD_Li256ELb0ELb0ELi2EEENS1_19SingleTileSchedulerILb0ELb0ELb0ELi128EEEEEEEEEvNT_6ParamsE$_ZN4cute3eso3ESOILb0ELb1EJNS_15ArithmeticTupleIJiiEEEEEC2ERKS3_:
[----:B------:R-:W-:Y:S02]  /*8420*/  IADD3 R5, R5, -c[0x0][0x20], RZ ;  /* 0x8000080005057a10 */ /* 0x000fe40007ffe0ff */
[----:B------:R-:W-:-:S03]  /*8430*/  MOV R7, 0x0 ;  /* 0x0000000000077802 */ /* 0x000fc60000000f00 */
[----:B------:R1:W-:Y:S04]  /*8440*/  STL [R5], R14 ;  /* 0x0000000e05007387 */ /* 0x0003e80000100800 */
[----:B------:R1:W-:Y:S01]  /*8450*/  STL [R5+0x4], R12 ;  /* 0x0000040c05007387 */ /* 0x0003e20000100800 */
[----:B------:R-:W-:Y:S05]  /*8460*/  RET.REL.NODEC R6 `(_ZN7cutlass13device_kernelIN5flash19enable_sm80_to_sm89INS1_16FlashAttnBwdSm80INS1_25CollectiveMainloopBwdSm80ILi2ELi2EN4cute5tupleIJNS5_1CILi64EEENS7_ILi128EEES8_EEENS_10bfloat16_tEfNS_4arch4Sm80ELb0ELb1ELb1ELb0ELb0ELb0ELb0ELb0ELi2ELi2ELi4ELi2ELb1EEENS1_21CollectiveEpilogueBwdISA_SB_SD_Li256ELb0ELb0ELi2EEENS1_19SingleTileSchedulerILb0ELb0ELb0ELi128EEEEEEEEEvNT_6ParamsE) ;  /* 0xffff7b9006007950 */ /* 0x000fea0003c3ffff */
        .type           $_ZN7cutlass13device_kernelIN5flash19enable_sm80_to_sm89INS1_16FlashAttnBwdSm80INS1_25CollectiveMainloopBwdSm80ILi2ELi2EN4cute5tupleIJNS5_1CILi64EEENS7_ILi128EEES8_EEENS_10bfloat16_tEfNS_4arch4Sm80ELb0ELb1ELb1ELb0ELb0ELb0ELb0ELb0ELi2ELi2ELi4ELi2ELb1EEENS1_21CollectiveEpilogueBwdISA_SB_SD_Li256ELb0ELb0ELi2EEENS1_19SingleTileSchedulerILb0ELb0ELb0ELi128EEEEEEEEEvNT_6ParamsE$_ZN4cute3eso3ESOILb0ELb1EJNS_15ArithmeticTupleIJiiEEENS_1CILi0EEES5_S5_EEC2ERKS3_RKS5_SA_SA_,@function
        .size           $_ZN7cutlass13device_kernelIN5flash19enable_sm80_to_sm89INS1_16FlashAttnBwdSm80INS1_25CollectiveMainloopBwdSm80ILi2ELi2EN4cute5tupleIJNS5_1CILi64EEENS7_ILi128EEES8_EEENS_10bfloat16_tEfNS_4arch4Sm80ELb0ELb1ELb1ELb0ELb0ELb0ELb0ELb0ELi2ELi2ELi4ELi2ELb1EEENS1_21CollectiveEpilogueBwdISA_SB_SD_Li256ELb0ELb0ELi2EEENS1_19SingleTileSchedulerILb0ELb0ELb0ELi128EEEEEEEEEvNT_6ParamsE$_ZN4cute3eso3ESOILb0ELb1EJNS_15ArithmeticTupleIJiiEEENS_1CILi0EEES5_S5_EEC2ERKS3_RKS5_SA_SA_,($_ZN7cutlass13device_kernelIN5flash19enable_sm80_to_sm89INS1_16FlashAttnBwdSm80INS1_25CollectiveMainloopBwdSm80ILi2ELi2EN4cute5tupleIJNS5_1CILi64EEENS7_ILi128EEES8_EEENS_10bfloat16_tEfNS_4arch4Sm80ELb0ELb1ELb1ELb0ELb0ELb0ELb0ELb0ELi2ELi2ELi4ELi2ELb1EEENS1_21CollectiveEpilogueBwdISA_SB_SD_Li256ELb0ELb0ELi2EEENS1_19SingleTileSchedulerILb0ELb0ELb0ELi128EEEEEEEEEvNT_6ParamsE$_ZN4cute3eso3ESOILb0ELb1EJiEEC2ERKi - $_ZN7cutlass13device_kernelIN5flash19enable_sm80_to_sm89INS1_16FlashAttnBwdSm80INS1_25CollectiveMainloopBwdSm80ILi2ELi2EN4cute5tupleIJNS5_1CILi64EEENS7_ILi128EEES8_EEENS_10bfloat16_tEfNS_4arch4Sm80ELb0ELb1ELb1ELb0ELb0ELb0ELb0ELb0ELi2ELi2ELi4ELi2ELb1EEENS1_21CollectiveEpilogueBwdISA_SB_SD_Li256ELb0ELb0ELi2EEENS1_19SingleTileSchedulerILb0ELb0ELb0ELi128EEEEEEEEEvNT_6ParamsE$_ZN4cute3eso3ESOILb0ELb1EJNS_15ArithmeticTupleIJiiEEENS_1CILi0EEES5_S5_EEC2ERKS3_RKS5_SA_SA_)
$_ZN7cutlass13device_kernelIN5flash19enable_sm80_to_sm89INS1_16FlashAttnBwdSm80INS1_25CollectiveMainloopBwdSm80ILi2ELi2EN4cute5tupleIJNS5_1CILi64EEENS7_ILi128EEES8_EEENS_10bfloat16_tEfNS_4arch4Sm80ELb0ELb1ELb1ELb0ELb0ELb0ELb0ELb0ELi2ELi2ELi4ELi2ELb1EEENS1_21CollectiveEpilogueBwdISA_SB_SD_Li256ELb0ELb0ELi2EEENS1_19SingleTileSchedulerILb0ELb0ELb0ELi128EEEEEEEEEvNT_6ParamsE$_ZN4cute3eso3ESOILb0ELb1EJNS_15ArithmeticTupleIJiiEEENS_1CILi0EEES5_S5_EEC2ERKS3_RKS5_SA_SA_:
[----:B------:R-:W-:Y:S01]  /*8470*/  ULDC UR33, c[0x0][0x20] ;  /* 0x0000080000217ab9 */ /* 0x000fe20000000800 */
[----:B------:R-:W-:Y:S01]  /*8480*/  MOV R14, R12 ;  /* 0x0000000c000e7202 */ /* 0x000fe20000000f00 */
[----:B------:R-:W-:Y:S01]  /*8490*/  UIADD3 UR33, UR36, -UR33, URZ ;  /* 0x8000002124217290 */ /* 0x000fe2000fffe03f */
[----:B------:R-:W-:-:S08]  /*84a0*/  MOV R15, 0x0 ;  /* 0x00000000000f7802 */ /* 0x000fd00000000f00 */
[----:B------:R1:W-:Y:S04]  /*84b0*/  STL [UR33], R6 ;  /* 0x00000006ff007987 */ /* 0x0003e80008100821 */
[----:B------:R1:W-:Y:S01]  /*84c0*/  STL [UR33+0x4], R7 ;  /* 0x00000407ff007987 */ /* 0x0003e20008100821 */
[----:B------:R-:W-:Y:S05]  /*84d0*/  RET.REL.NODEC R14 `(_ZN7cutlass13device_kernelIN5flash19enable_sm80_to_sm89INS1_16FlashAttnBwdSm80INS1_25CollectiveMainloopBwdSm80ILi2ELi2EN4cute5tupleIJNS5_1CILi64EEENS7_ILi128EEES8_EEENS_10bfloat16_tEfNS_4arch4Sm80ELb0ELb1ELb1ELb0ELb0ELb0ELb0ELb0ELi2ELi2ELi4ELi2ELb1EEENS1_21CollectiveEpilogueBwdISA_SB_SD_Li256ELb0ELb0ELi2EEENS1_19SingleTileSchedulerILb0ELb0ELb0ELi128EEEEEEEEEvNT_6ParamsE) ;  /* 0xffff7b200e007950 */ /* 0x000fea0003c3ffff */
        .type           $_ZN7cutlass13device_kernelIN5flash19enable_sm80_to_sm89INS1_16FlashAttnBwdSm80INS1_25CollectiveMainloopBwdSm80ILi2ELi2EN4cute5tupleIJNS5_1CILi64EEENS7_ILi128EEES8_EEENS_10bfloat16_tEfNS_4arch4Sm80ELb0ELb1ELb1ELb0ELb0ELb0ELb0ELb0ELi2ELi2ELi4ELi2ELb1EEENS1_21CollectiveEpilogueBwdISA_SB_SD_Li256ELb0ELb0ELi2EEENS1_19SingleTileSchedulerILb0ELb0ELb0ELi128EEEEEEEEEvNT_6ParamsE$_ZN4cute3eso3ESOILb0ELb1EJiEEC2ERKi,@function
        .size           $_ZN7cutlass13device_kernelIN5flash19enable_sm80_to_sm89INS1_16FlashAttnBwdSm80INS1_25CollectiveMainloopBwdSm80ILi2ELi2EN4cute5tupleIJNS5_1CILi64EEENS7_ILi128EEES8_EEENS_10bfloat16_tEfNS_4arch4Sm80ELb0ELb1ELb1ELb0ELb0ELb0ELb0ELb0ELi2ELi2ELi4ELi2ELb1EEENS1_21CollectiveEpilogueBwdISA_SB_SD_Li256ELb0ELb0ELi2EEENS1_19SingleTileSchedulerILb0ELb0ELb0ELi128EEEEEEEEEvNT_6ParamsE$_ZN4cute3eso3ESOILb0ELb1EJiEEC2ERKi,($_ZN7cutlass13device_kernelIN5flash19enable_sm80_to_sm89INS1_16FlashAttnBwdSm80INS1_25CollectiveMainloopBwdSm80ILi2ELi2EN4cute5tupleIJNS5_1CILi64EEENS7_ILi128EEES8_EEENS_10bfloat16_tEfNS_4arch4Sm80ELb0ELb1ELb1ELb0ELb0ELb0ELb0ELb0ELi2ELi2ELi4ELi2ELb1EEENS1_21CollectiveEpilogueBwdISA_SB_SD_Li256ELb0ELb0ELi2EEENS1_19SingleTileSchedulerILb0ELb0ELb0ELi128EEEEEEEEEvNT_6ParamsE$_ZN4cute3eso3ESOILb0ELb1EJiNS_1CILi0EEEEEC2ERKiRKS3_ - $_ZN7cutlass13device_kernelIN5flash19enable_sm80_to_sm89INS1_16FlashAttnBwdSm80INS1_25CollectiveMainloopBwdSm80ILi2ELi2EN4cute5tupleIJNS5_1CILi64EEENS7_ILi128EEES8_EEENS_10bfloat16_tEfNS_4arch4Sm80ELb0ELb1ELb1ELb0ELb0ELb0ELb0ELb0ELi2ELi2ELi4ELi2ELb1EEENS1_21CollectiveEpilogueBwdISA_SB_SD_Li256ELb0ELb0ELi2EEENS1_19SingleTileSchedulerILb0ELb0ELb0ELi128EEEEEEEEEvNT_6ParamsE$_ZN4cute3eso3ESOILb0ELb1EJiEEC2ERKi)
$_ZN7cutlass13device_kernelIN5flash19enable_sm80_to_sm89INS1_16FlashAttnBwdSm80INS1_25CollectiveMainloopBwdSm80ILi2ELi2EN4cute5tupleIJNS5_1CILi64EEENS7_ILi128EEES8_EEENS_10bfloat16_tEfNS_4arch4Sm80ELb0ELb1ELb1ELb0ELb0ELb0ELb0ELb0ELi2ELi2ELi4ELi2ELb1EEENS1_21CollectiveEpilogueBwdISA_SB_SD_Li256ELb0ELb0ELi2EEENS1_19SingleTileSchedulerILb0ELb0ELb0ELi128EEEEEEEEEvNT_6ParamsE$_ZN4cute3eso3ESOILb0ELb1EJiEEC2ERKi:
[----:B------:R-:W-:Y:S01]  /*84e0*/  ULDC UR33, c[0x0][0x20] ;  /* 0x0000080000217ab9 */ /* 0x000fe20000000800 */
[----:B------:R-:W-:Y:S01]  /*84f0*/  MOV R14, R12 ;  /* 0x0000000c000e7202 */ /* 0x000fe20000000f00 */
[----:B------:R-:W-:Y:S01]  /*8500*/  UIADD3 UR33, UR35, -UR33, URZ ;  /* 0x8000002123217290 */ /* 0x000fe2000fffe03f */
[----:B------:R-:W-:-:S08]  /*8510*/  MOV R15, 0x0 ;  /* 0x00000000000f7802 */ /* 0x000fd00000000f00 */
[----:B------:R1:W-:Y:S01]  /*8520*/  STL [UR33], R5 ;  /* 0x00000005ff007987 */ /* 0x0003e20008100821 */
[----:B------:R-:W-:Y:S05]  /*8530*/  RET.REL.NODEC R14 `(_ZN7cutlass13device_kernelIN5flash19enable_sm80_to_sm89INS1_16FlashAttnBwdSm80INS1_25CollectiveMainloopBwdSm80ILi2ELi2EN4cute5tupleIJNS5_1CILi64EEENS7_ILi128EEES8_EEENS_10bfloat16_tEfNS_4arch4Sm80ELb0ELb1ELb1ELb0ELb0ELb0ELb0ELb0ELi2ELi2ELi4ELi2ELb1EEENS1_21CollectiveEpilogueBwdISA_SB_SD_Li256ELb0ELb0ELi2EEENS1_19SingleTileSchedulerILb0ELb0ELb0ELi128EEEEEEEEEvNT_6ParamsE) ;  /* 0xffff7ac00e007950 */ /* 0x000fea0003c3ffff */
        .type           $_ZN7cutlass13device_kernelIN5flash19enable_sm80_to_sm89INS1_16FlashAttnBwdSm80INS1_25CollectiveMainloopBwdSm80ILi2ELi2EN4cute5tupleIJNS5_1CILi64EEENS7_ILi128EEES8_EEENS_10bfloat16_tEfNS_4arch4Sm80ELb0ELb1ELb1ELb0ELb0ELb0ELb0ELb0ELi2ELi2ELi4ELi2ELb1EEENS1_21CollectiveEpilogueBwdISA_SB_SD_Li256ELb0ELb0ELi2EEENS1_19SingleTileSchedulerILb0ELb0ELb0ELi128EEEEEEEEEvNT_6ParamsE$_ZN4cute3eso3ESOILb0ELb1EJiNS_1CILi0EEEEEC2ERKiRKS3_,@function
        .size           $_ZN7cutlass13device_kernelIN5flash19enable_sm80_to_sm89INS1_16FlashAttnBwdSm80INS1_25CollectiveMainloopBwdSm80ILi2ELi2EN4cute5tupleIJNS5_1CILi64EEENS7_ILi128EEES8_EEENS_10bfloat16_tEfNS_4arch4Sm80ELb0ELb1ELb1ELb0ELb0ELb0ELb0ELb0ELi2ELi2ELi4ELi2ELb1EEENS1_21CollectiveEpilogueBwdISA_SB_SD_Li256ELb0ELb0ELi2EEENS1_19SingleTileSchedulerILb0ELb0ELb0ELi128EEEEEEEEEvNT_6ParamsE$_ZN4cute3eso3ESOILb0ELb1EJiNS_1CILi0EEEEEC2ERKiRKS3_,($_ZN7cutlass13device_kernelIN5flash19enable_sm80_to_sm89INS1_16FlashAttnBwdSm80INS1_25CollectiveMainloopBwdSm80ILi2ELi2EN4cute5tupleIJNS5_1CILi64EEENS7_ILi128EEES8_EEENS_10bfloat16_tEfNS_4arch4Sm80ELb0ELb1ELb1ELb0ELb0ELb0ELb0ELb0ELi2ELi2ELi4ELi2ELb1EEENS1_21CollectiveEpilogueBwdISA_SB_SD_Li256ELb0ELb0ELi2EEENS1_19SingleTileSchedulerILb0ELb0ELb0ELi128EEEEEEEEEvNT_6ParamsE$_ZN4cute3eso3ESOILb0ELb1EJlEEC2ERKl - $_ZN7cutlass13device_kernelIN5flash19enable_sm80_to_sm89INS1_16FlashAttnBwdSm80INS1_25CollectiveMainloopBwdSm80ILi2ELi2EN4cute5tupleIJNS5_1CILi64EEENS7_ILi128EEES8_EEENS_10bfloat16_tEfNS_4arch4Sm80ELb0ELb1ELb1ELb0ELb0ELb0ELb0ELb0ELi2ELi2ELi4ELi2ELb1EEENS1_21CollectiveEpilogueBwdISA_SB_SD_Li256ELb0ELb0ELi2EEENS1_19SingleTileSchedulerILb0ELb0ELb0ELi128EEEEEEEEEvNT_6ParamsE$_ZN4cute3eso3ESOILb0ELb1EJiNS_1CILi0EEEEEC2ERKiRKS3_)
$_ZN7cutlass13device_kernelIN5flash19enable_sm80_to_sm89INS1_16FlashAttnBwdSm80INS1_25CollectiveMainloopBwdSm80ILi2ELi2EN4cute5tupleIJNS5_1CILi64EEENS7_ILi128EEES8_EEENS_10bfloat16_tEfNS_4arch4Sm80ELb0ELb1ELb1ELb0ELb0ELb0ELb0ELb0ELi2ELi2ELi4ELi2ELb1EEENS1_21CollectiveEpilogueBwdISA_SB_SD_Li256ELb0ELb0ELi2EEENS1_19SingleTileSchedulerILb0ELb0ELb0ELi128EEEEEEEEEvNT_6ParamsE$_ZN4cute3eso3ESOILb0ELb1EJiNS_1CILi0EEEEEC2ERKiRKS3_:
[----:B------:R-:W-:Y:S02]  /*8540*/  IADD3 R4, R4, -c[0x0][0x20], RZ ;  /* 0x8000080004047a10 */ /* 0x000fe40007ffe0ff */
[----:B------:R-:W-:-:S03]  /*8550*/  MOV R7, 0x0 ;  /* 0x0000000000077802 */ /* 0x000fc60000000f00 */
[----:B------:R1:W-:Y:S01]  /*8560*/  STL [R4], R5 ;  /* 0x0000000504007387 */ /* 0x0003e20000100800 */
[----:B------:R-:W-:Y:S05]  /*8570*/  RET.REL.NODEC R6 `(_ZN7cutlass13device_kernelIN5flash19enable_sm80_to_sm89INS1_16FlashAttnBwdSm80INS1_25CollectiveMainloopBwdSm80ILi2ELi2EN4cute5tupleIJNS5_1CILi64EEENS7_ILi128EEES8_EEENS_10bfloat16_tEfNS_4arch4Sm80ELb0ELb1ELb1ELb0ELb0ELb0ELb0ELb0ELi2ELi2ELi4ELi2ELb1EEENS1_21CollectiveEpilogueBwdISA_SB_SD_Li256ELb0ELb0ELi2EEENS1_19SingleTileSchedulerILb0ELb0ELb0ELi128EEEEEEEEEvNT_6ParamsE) ;  /* 0xffff7a8006007950 */ /* 0x000fea0003c3ffff */
        .type           $_ZN7cutlass13device_kernelIN5flash19enable_sm80_to_sm89INS1_16FlashAttnBwdSm80INS1_25CollectiveMainloopBwdSm80ILi2ELi2EN4cute5tupleIJNS5_1CILi64EEENS7_ILi128EEES8_EEENS_10bfloat16_tEfNS_4arch4Sm80ELb0ELb1ELb1ELb0ELb0ELb0ELb0ELb0ELi2ELi2ELi4ELi2ELb1EEENS1_21CollectiveEpilogueBwdISA_SB_SD_Li256ELb0ELb0ELi2EEENS1_19SingleTileSchedulerILb0ELb0ELb0ELi128EEEEEEEEEvNT_6ParamsE$_ZN4cute3eso3ESOILb0ELb1EJlEEC2ERKl,@function
        .size           $_ZN7cutlass13device_kernelIN5flash19enable_sm80_to_sm89INS1_16FlashAttnBwdSm80INS1_25CollectiveMainloopBwdSm80ILi2ELi2EN4cute5tupleIJNS5_1CILi64EEENS7_ILi128EEES8_EEENS_10bfloat16_tEfNS_4arch4Sm80ELb0ELb1ELb1ELb0ELb0ELb0ELb0ELb0ELi2ELi2ELi4ELi2ELb1EEENS1_21CollectiveEpilogueBwdISA_SB_SD_Li256ELb0ELb0ELi2EEENS1_19SingleTileSchedulerILb0ELb0ELb0ELi128EEEEEEEEEvNT_6ParamsE$_ZN4cute3eso3ESOILb0ELb1EJlEEC2ERKl,($_ZN7cutlass13device_kernelIN5flash19enable_sm80_to_sm89INS1_16FlashAttnBwdSm80INS1_25CollectiveMainloopBwdSm80ILi2ELi2EN4cute5tupleIJNS5_1CILi64EEENS7_ILi128EEES8_EEENS_10bfloat16_tEfNS_4arch4Sm80ELb0ELb1ELb1ELb0ELb0ELb0ELb0ELb0ELi2ELi2ELi4ELi2ELb1EEENS1_21CollectiveEpilogueBwdISA_SB_SD_Li256ELb0ELb0ELi2EEENS1_19SingleTileSchedulerILb0ELb0ELb0ELi128EEEEEEEEEvNT_6ParamsE$_ZN4cute3eso3ESOILb1ELb0EJNS_10UnderscoreES2_S2_iEEC2ERKS2_S5_S5_RKi - $_ZN7cutlass13device_kernelIN5flash19enable_sm80_to_sm89INS1_16FlashAttnBwdSm80INS1_25CollectiveMainloopBwdSm80ILi2ELi2EN4cute5tupleIJNS5_1CILi64EEENS7_ILi128EEES8_EEENS_10bfloat16_tEfNS_4arch4Sm80ELb0ELb1ELb1ELb0ELb0ELb0ELb0ELb0ELi2ELi2ELi4ELi2ELb1EEENS1_21CollectiveEpilogueBwdISA_SB_SD_Li256ELb0ELb0ELi2EEENS1_19SingleTileSchedulerILb0ELb0ELb0ELi128EEEEEEEEEvNT_6ParamsE$_ZN4cute3eso3ESOILb0ELb1EJlEEC2ERKl)
$_ZN7cutlass13device_kernelIN5flash19enable_sm80_to_sm89INS1_16FlashAttnBwdSm80INS1_25CollectiveMainloopBwdSm80ILi2ELi2EN4cute5tupleIJNS5_1CILi64EEENS7_ILi128EEES8_EEENS_10bfloat16_tEfNS_4arch4Sm80ELb0ELb1ELb1ELb0ELb0ELb0ELb0ELb0ELi2ELi2ELi4ELi2ELb1EEENS1_21CollectiveEpilogueBwdISA_SB_SD_Li256ELb0ELb0ELi2EEENS1_19SingleTileSchedulerILb0ELb0ELb0ELi128EEEEEEEEEvNT_6ParamsE$_ZN4cute3eso3ESOILb0ELb1EJlEEC2ERKl:
[----:B------:R-:W-:Y:S01]  /*8580*/  IADD3 R7, R7, -c[0x0][0x20], RZ ;  /* 0x8000080007077a10 */ /* 0x000fe20007ffe0ff */
[----:B------:R-:W-:Y:S01]  /*8590*/  IMAD.MOV.U32 R12, RZ, RZ, R8 ;  /* 0x000000ffff0c7224 */ /* 0x000fe200078e0008 */
[----:B------:R-:W-:-:S03]  /*85a0*/  MOV R13, 0x0 ;  /* 0x00000000000d7802 */ /* 0x000fc60000000f00 */
[----:B------:R1:W-:Y:S01]  /*85b0*/  STL.64 [R7], R4 ;  /* 0x0000000407007387 */ /* 0x0003e20000100a00 */
[----:B------:R-:W-:Y:S05]  /*85c0*/  RET.REL.NODEC R12 `(_ZN7cutlass13device_kernelIN5flash19enable_sm80_to_sm89INS1_16FlashAttnBwdSm80INS1_25CollectiveMainloopBwdSm80ILi2ELi2EN4cute5tupleIJNS5_1CILi64EEENS7_ILi128EEES8_EEENS_10bfloat16_tEfNS_4arch4Sm80ELb0ELb1ELb1ELb0ELb0ELb0ELb0ELb0ELi2ELi2ELi4ELi2ELb1EEENS1_21CollectiveEpilogueBwdISA_SB_SD_Li256ELb0ELb0ELi2EEENS1_19SingleTileSchedulerILb0ELb0ELb0ELi128EEEEEEEEEvNT_6ParamsE) ;  /* 0xffff7a300c007950 */ /* 0x000fea0003c3ffff */
        .type           $_ZN7cutlass13device_kernelIN5flash19enable_sm80_to_sm89INS1_16FlashAttnBwdSm80INS1_25CollectiveMainloopBwdSm80ILi2ELi2EN4cute5tupleIJNS5_1CILi64EEENS7_ILi128EEES8_EEENS_10bfloat16_tEfNS_4arch4Sm80ELb0ELb1ELb1ELb0ELb0ELb0ELb0ELb0ELi2ELi2ELi4ELi2ELb1EEENS1_21CollectiveEpilogueBwdISA_SB_SD_Li256ELb0ELb0ELi2EEENS1_19SingleTileSchedulerILb0ELb0ELb0ELi128EEEEEEEEEvNT_6ParamsE$_ZN4cute3eso3ESOILb1ELb0EJNS_10UnderscoreES2_S2_iEEC2ERKS2_S5_S5_RKi,@function
        .size           $_ZN7cutlass13device_kernelIN5flash19enable_sm80_to_sm89INS1_16FlashAttnBwdSm80INS1_25CollectiveMainloopBwdSm80ILi2ELi2EN4cute5tupleIJNS5_1CILi64EEENS7_ILi128EEES8_EEENS_10bfloat16_tEfNS_4arch4Sm80ELb0ELb1ELb1ELb0ELb0ELb0ELb0ELb0ELi2ELi2ELi4ELi2ELb1EEENS1_21CollectiveEpilogueBwdISA_SB_SD_Li256ELb0ELb0ELi2EEENS1_19SingleTileSchedulerILb0ELb0ELb0ELi128EEEEEEEEEvNT_6ParamsE$_ZN4cute3eso3ESOILb1ELb0EJNS_10UnderscoreES2_S2_iEEC2ERKS2_S5_S5_RKi,($_ZN7cutlass13device_kernelIN5flash19enable_sm80_to_sm89INS1_16FlashAttnBwdSm80INS1_25CollectiveMainloopBwdSm80ILi2ELi2EN4cute5tupleIJNS5_1CILi64EEENS7_ILi128EEES8_EEENS_10bfloat16_tEfNS_4arch4Sm80ELb0ELb1ELb1ELb0ELb0ELb0ELb0ELb0ELi2ELi2ELi4ELi2ELb1EEENS1_21CollectiveEpilogueBwdISA_SB_SD_Li256ELb0ELb0ELi2EEENS1_19SingleTileSchedulerILb0ELb0ELb0ELi128EEEEEEEEEvNT_6ParamsE$_ZN4cute3eso3ESOILb1ELb0EJNS_10UnderscoreES2_iEEC2ERKS2_S5_RKi - $_ZN7cutlass13device_kernelIN5flash19enable_sm80_to_sm89INS1_16FlashAttnBwdSm80INS1_25CollectiveMainloopBwdSm80ILi2ELi2EN4cute5tupleIJNS5_1CILi64EEENS7_ILi128EEES8_EEENS_10bfloat16_tEfNS_4arch4Sm80ELb0ELb1ELb1ELb0ELb0ELb0ELb0ELb0ELi2ELi2ELi4ELi2ELb1EEENS1_21CollectiveEpilogueBwdISA_SB_SD_Li256ELb0ELb0ELi2EEENS1_19SingleTileSchedulerILb0ELb0ELb0ELi128EEEEEEEEEvNT_6ParamsE$_ZN4cute3eso3ESOILb1ELb0EJNS_10UnderscoreES2_S2_iEEC2ERKS2_S5_S5_RKi)
$_ZN7cutlass13device_kernelIN5flash19enable_sm80_to_sm89INS1_16FlashAttnBwdSm80INS1_25CollectiveMainloopBwdSm80ILi2ELi2EN4cute5tupleIJNS5_1CILi64EEENS7_ILi128EEES8_EEENS_10bfloat16_tEfNS_4arch4Sm80ELb0ELb1ELb1ELb0ELb0ELb0ELb0ELb0ELi2ELi2ELi4ELi2ELb1EEENS1_21CollectiveEpilogueBwdISA_SB_SD_Li256ELb0ELb0ELi2EEENS1_19SingleTileSchedulerILb0ELb0ELb0ELi128EEEEEEEEEvNT_6ParamsE$_ZN4cute3eso3ESOILb1ELb0EJNS_10UnderscoreES2_S2_iEEC2ERKS2_S5_S5_RKi:
[----:B------:R-:W-:Y:S02]  /*85d0*/  ULDC UR24, c[0x0][0x20] ;  /* 0x0000080000187ab9 */ /* 0x000fe40000000800 */
[----:B------:R-:W-:-:S09]  /*85e0*/  UIADD3 UR24, UR7, -UR24, URZ ;  /* 0x8000001807187290 */ /* 0x000fd2000fffe03f */
[----:B------:R1:W-:Y:S02]  /*85f0*/  STL [UR24], R5 ;  /* 0x00000005ff007987 */ /* 0x0003e40008100818 */
[----:B-1----:R-:W-:-:S04]  /*8600*/  MOV R5, 0x0 ;  /* 0x0000000000057802 */ /* 0x002fc80000000f00 */
[----:B------:R-:W-:Y:S05]  /*8610*/  RET.REL.NODEC R4 `(_ZN7cutlass13device_kernelIN5flash19enable_sm80_to_sm89INS1_16FlashAttnBwdSm80INS1_25CollectiveMainloopBwdSm80ILi2ELi2EN4cute5tupleIJNS5_1CILi64EEENS7_ILi128EEES8_EEENS_10bfloat16_tEfNS_4arch4Sm80ELb0ELb1ELb1ELb0ELb0ELb0ELb0ELb0ELi2ELi2ELi4ELi2ELb1EEENS1_21CollectiveEpilogueBwdISA_SB_SD_Li256ELb0ELb0ELi2EEENS1_19SingleTileSchedulerILb0ELb0ELb0ELi128EEEEEEEEEvNT_6ParamsE) ;  /* 0xffff79e004007950 */ /* 0x000fea0003c3ffff */
        .type           $_ZN7cutlass13device_kernelIN5flash19enable_sm80_to_sm89INS1_16FlashAttnBwdSm80INS1_25CollectiveMainloopBwdSm80ILi2ELi2EN4cute5tupleIJNS5_1CILi64EEENS7_ILi128EEES8_EEENS_10bfloat16_tEfNS_4arch4Sm80ELb0ELb1ELb1ELb0ELb0ELb0ELb0ELb0ELi2ELi2ELi4ELi2ELb1EEENS1_21CollectiveEpilogueBwdISA_SB_SD_Li256ELb0ELb0ELi2EEENS1_19SingleTileSchedulerILb0ELb0ELb0ELi128EEEEEEEEEvNT_6ParamsE$_ZN4cute3eso3ESOILb1ELb0EJNS_10UnderscoreES2_iEEC2ERKS2_S5_RKi,@function
        .size           $_ZN7cutlass13device_kernelIN5flash19enable_sm80_to_sm89INS1_16FlashAttnBwdSm80INS1_25CollectiveMainloopBwdSm80ILi2ELi2EN4cute5tupleIJNS5_1CILi64EEENS7_ILi128EEES8_EEENS_10bfloat16_tEfNS_4arch4Sm80ELb0ELb1ELb1ELb0ELb0ELb0ELb0ELb0ELi2ELi2ELi4ELi2ELb1EEENS1_21CollectiveEpilogueBwdISA_SB_SD_Li256ELb0ELb0ELi2EEENS1_19SingleTileSchedulerILb0ELb0ELb0ELi128EEEEEEEEEvNT_6ParamsE$_ZN4cute3eso3ESOILb1ELb0EJNS_10UnderscoreES2_iEEC2ERKS2_S5_RKi,($_ZN7cutlass13device_kernelIN5flash19enable_sm80_to_sm89INS1_16FlashAttnBwdSm80INS1_25CollectiveMainloopBwdSm80ILi2ELi2EN4cute5tupleIJNS5_1CILi64EEENS7_ILi128EEES8_EEENS_10bfloat16_tEfNS_4arch4Sm80ELb0ELb1ELb1ELb0ELb0ELb0ELb0ELb0ELi2ELi2ELi4ELi2ELb1EEENS1_21CollectiveEpilogueBwdISA_SB_SD_Li256ELb0ELb0ELi2EEENS1_19SingleTileSchedulerILb0ELb0ELb0ELi128EEEEEEEEEvNT_6ParamsE$_ZN4cute3eso3ESOILb1ELb0EJNS_10UnderscoreEiEEC2ERKS2_RKi - $_ZN7cutlass13device_kernelIN5flash19enable_sm80_to_sm89INS1_16FlashAttnBwdSm80INS1_25CollectiveMainloopBwdSm80ILi2ELi2EN4cute5tupleIJNS5_1CILi64EEENS7_ILi128EEES8_EEENS_10bfloat16_tEfNS_4arch4Sm80ELb0ELb1ELb1ELb0ELb0ELb0ELb0ELb0ELi2ELi2ELi4ELi2ELb1EEENS1_21CollectiveEpilogueBwdISA_SB_SD_Li256ELb0ELb0ELi2EEENS1_19SingleTileSchedulerILb0ELb0ELb0ELi128EEEEEEEEEvNT_6ParamsE$_ZN4cute3eso3ESOILb1ELb0EJNS_10UnderscoreES2_iEEC2ERKS2_S5_RKi)
$_ZN7cutlass13device_kernelIN5flash19enable_sm80_to_sm89INS1_16FlashAttnBwdSm80INS1_25CollectiveMainloopBwdSm80ILi2ELi2EN4cute5tupleIJNS5_1CILi64EEENS7_ILi128EEES8_EEENS_10bfloat16_tEfNS_4arch4Sm80ELb0ELb1ELb1ELb0ELb0ELb0ELb0ELb0ELi2ELi2ELi4ELi2ELb1EEENS1_21CollectiveEpilogueBwdISA_SB_SD_Li256ELb0ELb0ELi2EEENS1_19SingleTileSchedulerILb0ELb0ELb0ELi128EEEEEEEEEvNT_6ParamsE$_ZN4cute3eso3ESOILb1ELb0EJNS_10UnderscoreES2_iEEC2ERKS2_S5_RKi:
[----:B------:R-:W-:Y:S01]  /*8620*/  ULDC UR22, c[0x0][0x20] ;  /* 0x0000080000167ab9 */ /* 0x000fe20000000800 */
[----:B------:R-:W-:Y:S01]  /*8630*/  MOV R5, 0x0 ;  /* 0x0000000000057802 */ /* 0x000fe20000000f00 */
[----:B------:R-:W-:-:S09]  /*8640*/  UIADD3 UR22, UR7, -UR22, URZ ;  /* 0x8000001607167290 */ /* 0x000fd2000fffe03f */
[----:B------:R1:W-:Y:S01]  /*8650*/  STL [UR22], R11 ;  /* 0x0000000bff007987 */ /* 0x0003e20008100816 */
[----:B------:R-:W-:Y:S05]  /*8660*/  RET.REL.NODEC R4 `(_ZN7cutlass13device_kernelIN5flash19enable_sm80_to_sm89INS1_16FlashAttnBwdSm80INS1_25CollectiveMainloopBwdSm80ILi2ELi2EN4cute5tupleIJNS5_1CILi64EEENS7_ILi128EEES8_EEENS_10bfloat16_tEfNS_4arch4Sm80ELb0ELb1ELb1ELb0ELb0ELb0ELb0ELb0ELi2ELi2ELi4ELi2ELb1EEENS1_21CollectiveEpilogueBwdISA_SB_SD_Li256ELb0ELb0ELi2EEENS1_19SingleTileSchedulerILb0ELb0ELb0ELi128EEEEEEEEEvNT_6ParamsE) ;  /* 0xffff799004007950 */ /* 0x000fea0003c3ffff */
        .type           $_ZN7cutlass13device_kernelIN5flash19enable_sm80_to_sm89INS1_16FlashAttnBwdSm80INS1_25CollectiveMainloopBwdSm80ILi2ELi2EN4cute5tupleIJNS5_1CILi64EEENS7_ILi128EEES8_EEENS_10bfloat16_tEfNS_4arch4Sm80ELb0ELb1ELb1ELb0ELb0ELb0ELb0ELb0ELi2ELi2ELi4ELi2ELb1EEENS1_21CollectiveEpilogueBwdISA_SB_SD_Li256ELb0ELb0ELi2EEENS1_19SingleTileSchedulerILb0ELb0ELb0ELi128EEEEEEEEEvNT_6ParamsE$_ZN4cute3eso3ESOILb1ELb0EJNS_10UnderscoreEiEEC2ERKS2_RKi,@function
        .size           $_ZN7cutlass13device_kernelIN5flash19enable_sm80_to_sm89INS1_16FlashAttnBwdSm80INS1_25CollectiveMainloopBwdSm80ILi2ELi2EN4cute5tupleIJNS5_1CILi64EEENS7_ILi128EEES8_EEENS_10bfloat16_tEfNS_4arch4Sm80ELb0ELb1ELb1ELb0ELb0ELb0ELb0ELb0ELi2ELi2ELi4ELi2ELb1EEENS1_21CollectiveEpilogueBwdISA_SB_SD_Li256ELb0ELb0ELi2EEENS1_19SingleTileSchedulerILb0ELb0ELb0ELi128EEEEEEEEEvNT_6ParamsE$_ZN4cute3eso3ESOILb1ELb0EJNS_10UnderscoreEiEEC2ERKS2_RKi,($_ZN7cutlass13device_kernelIN5flash19enable_sm80_to_sm89INS1_16FlashAttnBwdSm80INS1_25CollectiveMainloopBwdSm80ILi2ELi2EN4cute5tupleIJNS5_1CILi64EEENS7_ILi128EEES8_EEENS_10bfloat16_tEfNS_4arch4Sm80ELb0ELb1ELb1ELb0ELb0ELb0ELb0ELb0ELi2ELi2ELi4ELi2ELb1EEENS1_21CollectiveEpilogueBwdISA_SB_SD_Li256ELb0ELb0ELi2EEENS1_19SingleTileSchedulerILb0ELb0ELb0ELi128EEEEEEEEEvNT_6ParamsE$_ZN4cute3eso3ESOILb1ELb0EJNS_10UnderscoreEiiEEC2ERKS2_RKiS7_ - $_ZN7cutlass13device_kernelIN5flash19enable_sm80_to_sm89INS1_16FlashAttnBwdSm80INS1_25CollectiveMainloopBwdSm80ILi2ELi2EN4cute5tupleIJNS5_1CILi64EEENS7_ILi128EEES8_EEENS_10bfloat16_tEfNS_4arch4Sm80ELb0ELb1ELb1ELb0ELb0ELb0ELb0ELb0ELi2ELi2ELi4ELi2ELb1EEENS1_21CollectiveEpilogueBwdISA_SB_SD_Li256ELb0ELb0ELi2EEENS1_19SingleTileSchedulerILb0ELb0ELb0ELi128EEEEEEEEEvNT_6ParamsE$_ZN4cute3eso3ESOILb1ELb0EJNS_10UnderscoreEiEEC2ERKS2_RKi)
$_ZN7cutlass13device_kernelIN5flash19enable_sm80_to_sm89INS1_16FlashAttnBwdSm80INS1_25CollectiveMainloopBwdSm80ILi2ELi2EN4cute5tupleIJNS5_1CILi64EEENS7_ILi128EEES8_EEENS_10bfloat16_tEfNS_4arch4Sm80ELb0ELb1ELb1ELb0ELb0ELb0ELb0ELb0ELi2ELi2ELi4ELi2ELb1EEENS1_21CollectiveEpilogueBwdISA_SB_SD_Li256ELb0ELb0ELi2EEENS1_19SingleTileSchedulerILb0ELb0ELb0ELi128EEEEEEEEEvNT_6ParamsE$_ZN4cute3eso3ESOILb1ELb0EJNS_10UnderscoreEiEEC2ERKS2_RKi:
[----:B------:R-:W-:Y:S02]  /*8670*/  IADD3 R4, R4, -c[0x0][0x20], RZ ;  /* 0x8000080004047a10 */ /* 0x000fe40007ffe0ff */
[----:B------:R-:W-:-:S03]  /*8680*/  MOV R13, 0x0 ;  /* 0x00000000000d7802 */ /* 0x000fc60000000f00 */
[----:B------:R1:W-:Y:S01]  /*8690*/  STL [R4], R5 ;  /* 0x0000000504007387 */ /* 0x0003e20000100800 */
[----:B------:R-:W-:Y:S05]  /*86a0*/  RET.REL.NODEC R12 `(_ZN7cutlass13device_kernelIN5flash19enable_sm80_to_sm89INS1_16FlashAttnBwdSm80INS1_25CollectiveMainloopBwdSm80ILi2ELi2EN4cute5tupleIJNS5_1CILi64EEENS7_ILi128EEES8_EEENS_10bfloat16_tEfNS_4arch4Sm80ELb0ELb1ELb1ELb0ELb0ELb0ELb0ELb0ELi2ELi2ELi4ELi2ELb1EEENS1_21CollectiveEpilogueBwdISA_SB_SD_Li256ELb0ELb0ELi2EEENS1_19SingleTileSchedulerILb0ELb0ELb0ELi128EEEEEEEEEvNT_6ParamsE) ;  /* 0xffff79500c007950 */ /* 0x000fea0003c3ffff */
        .type           $_ZN7cutlass13device_kernelIN5flash19enable_sm80_to_sm89INS1_16FlashAttnBwdSm80INS1_25CollectiveMainloopBwdSm80ILi2ELi2EN4cute5tupleIJNS5_1CILi64EEENS7_ILi128EEES8_EEENS_10bfloat16_tEfNS_4arch4Sm80ELb0ELb1ELb1ELb0ELb0ELb0ELb0ELb0ELi2ELi2ELi4ELi2ELb1EEENS1_21CollectiveEpilogueBwdISA_SB_SD_Li256ELb0ELb0ELi2EEENS1_19SingleTileSchedulerILb0ELb0ELb0ELi128EEEEEEEEEvNT_6ParamsE$_ZN4cute3eso3ESOILb1ELb0EJNS_10UnderscoreEiiEEC2ERKS2_RKiS7_,@function
        .size           $_ZN7cutlass13device_kernelIN5flash19enable_sm80_to_sm89INS1_16FlashAttnBwdSm80INS1_25CollectiveMainloopBwdSm80ILi2ELi2EN4cute5tupleIJNS5_1CILi64EEENS7_ILi128EEES8_EEENS_10bfloat16_tEfNS_4arch4Sm80ELb0ELb1ELb1ELb0ELb0ELb0ELb0ELb0ELi2ELi2ELi4ELi2ELb1EEENS1_21CollectiveEpilogueBwdISA_SB_SD_Li256ELb0ELb0ELi2EEENS1_19SingleTileSchedulerILb0ELb0ELb0ELi128EEEEEEEEEvNT_6ParamsE$_ZN4cute3eso3ESOILb1ELb0EJNS_10UnderscoreEiiEEC2ERKS2_RKiS7_,($_ZN7cutlass13device_kernelIN5flash19enable_sm80_to_sm89INS1_16FlashAttnBwdSm80INS1_25CollectiveMainloopBwdSm80ILi2ELi2EN4cute5tupleIJNS5_1CILi64EEENS7_ILi128EEES8_EEENS_10bfloat16_tEfNS_4arch4Sm80ELb0ELb1ELb1ELb0ELb0ELb0ELb0ELb0ELi2ELi2ELi4ELi2ELb1EEENS1_21CollectiveEpilogueBwdISA_SB_SD_Li256ELb0ELb0ELi2EEENS1_19SingleTileSchedulerILb0ELb0ELb0ELi128EEEEEEEEEvNT_6ParamsE$_ZN4cute3eso3ESOILb1ELb0EJNS_1CILi0EEES3_S3_iEEC2ERKS3_S6_S6_RKi - $_ZN7cutlass13device_kernelIN5flash19enable_sm80_to_sm89INS1_16FlashAttnBwdSm80INS1_25CollectiveMainloopBwdSm80ILi2ELi2EN4cute5tupleIJNS5_1CILi64EEENS7_ILi128EEES8_EEENS_10bfloat16_tEfNS_4arch4Sm80ELb0ELb1ELb1ELb0ELb0ELb0ELb0ELb0ELi2ELi2ELi4ELi2ELb1EEENS1_21CollectiveEpilogueBwdISA_SB_SD_Li256ELb0ELb0ELi2EEENS1_19SingleTileSchedulerILb0ELb0ELb0ELi128EEEEEEEEEvNT_6ParamsE$_ZN4cute3eso3ESOILb1ELb0EJNS_10UnderscoreEiiEEC2ERKS2_RKiS7_)
$_ZN7cutlass13device_kernelIN5flash19enable_sm80_to_sm89INS1_16FlashAttnBwdSm80INS1_25CollectiveMainloopBwdSm80ILi2ELi2EN4cute5tupleIJNS5_1CILi64EEENS7_ILi128EEES8_EEENS_10bfloat16_tEfNS_4arch4Sm80ELb0ELb1ELb1ELb0ELb0ELb0ELb0ELb0ELi2ELi2ELi4ELi2ELb1EEENS1_21CollectiveEpilogueBwdISA_SB_SD_Li256ELb0ELb0ELi2EEENS1_19SingleTileSchedulerILb0ELb0ELb0ELi128EEEEEEEEEvNT_6ParamsE$_ZN4cute3eso3ESOILb1ELb0EJNS_10UnderscoreEiiEEC2ERKS2_RKiS7_:
[----:B------:R-:W-:Y:S02]  /*86b0*/  ULDC UR24, c[0x0][0x20] ;  /* 0x0000080000187ab9 */ /* 0x000fe40000000800 */
[----:B------:R-:W-:Y:S02]  /*86c0*/  UIADD3 UR25, UR7, -UR24, URZ ;  /* 0x8000001807197290 */ /* 0x000fe4000fffe03f */
[----:B------:R-:W-:-:S07]  /*86d0*/  UIADD3 UR24, UR23, -UR24, URZ ;  /* 0x8000001817187290 */ /* 0x000fce000fffe03f */
[----:B------:R1:W-:Y:S04]  /*86e0*/  STL [UR25], R5 ;  /* 0x00000005ff007987 */ /* 0x0003e80008100819 */
[----:B------:R-:W2:Y:S01]  /*86f0*/  LDL R6, [UR24] ;  /* 0x00000018ff067983 */ /* 0x000ea20008100800 */
[----:B-1----:R-:W-:-:S03]  /*8700*/  MOV R5, 0x0 ;  /* 0x0000000000057802 */ /* 0x002fc60000000f00 */
[----:B--2---:R1:W-:Y:S01]  /*8710*/  STL [UR25+0x4], R6 ;  /* 0x00000406ff007987 */ /* 0x0043e20008100819 */
[----:B------:R-:W-:Y:S05]  /*8720*/  RET.REL.NODEC R4 `(_ZN7cutlass13device_kernelIN5flash19enable_sm80_to_sm89INS1_16FlashAttnBwdSm80INS1_25CollectiveMainloopBwdSm80ILi2ELi2EN4cute5tupleIJNS5_1CILi64EEENS7_ILi128EEES8_EEENS_10bfloat16_tEfNS_4arch4Sm80ELb0ELb1ELb1ELb0ELb0ELb0ELb0ELb0ELi2ELi2ELi4ELi2ELb1EEENS1_21CollectiveEpilogueBwdISA_SB_SD_Li256ELb0ELb0ELi2EEENS1_19SingleTileSchedulerILb0ELb0ELb0ELi128EEEEEEEEEvNT_6ParamsE) ;  /* 0xffff78d004007950 */ /* 0x000fea0003c3ffff */
        .type           $_ZN7cutlass13device_kernelIN5flash19enable_sm80_to_sm89INS1_16FlashAttnBwdSm80INS1_25CollectiveMainloopBwdSm80ILi2ELi2EN4cute5tupleIJNS5_1CILi64EEENS7_ILi128EEES8_EEENS_10bfloat16_tEfNS_4arch4Sm80ELb0ELb1ELb1ELb0ELb0ELb0ELb0ELb0ELi2ELi2ELi4ELi2ELb1EEENS1_21CollectiveEpilogueBwdISA_SB_SD_Li256ELb0ELb0ELi2EEENS1_19SingleTileSchedulerILb0ELb0ELb0ELi128EEEEEEEEEvNT_6ParamsE$_ZN4cute3eso3ESOILb1ELb0EJNS_1CILi0EEES3_S3_iEEC2ERKS3_S6_S6_RKi,@function
        .size           $_ZN7cutlass13device_kernelIN5flash19enable_sm80_to_sm89INS1_16FlashAttnBwdSm80INS1_25CollectiveMainloopBwdSm80ILi2ELi2EN4cute5tupleIJNS5_1CILi64EEENS7_ILi128EEES8_EEENS_10bfloat16_tEfNS_4arch4Sm80ELb0ELb1ELb1ELb0ELb0ELb0ELb0ELb0ELi2ELi2ELi4ELi2ELb1EEENS1_21CollectiveEpilogueBwdISA_SB_SD_Li256ELb0ELb0ELi2EEENS1_19SingleTileSchedulerILb0ELb0ELb0ELi128EEEEEEEEEvNT_6ParamsE$_ZN4cute3eso3ESOILb1ELb0EJNS_1CILi0EEES3_S3_iEEC2ERKS3_S6_S6_RKi,($_ZN7cutlass13device_kernelIN5flash19enable_sm80_to_sm89INS1_16FlashAttnBwdSm80INS1_25CollectiveMainloopBwdSm80ILi2ELi2EN4cute5tupleIJNS5_1CILi64EEENS7_ILi128EEES8_EEENS_10bfloat16_tEfNS_4arch4Sm80ELb0ELb1ELb1ELb0ELb0ELb0ELb0ELb0ELi2ELi2ELi4ELi2ELb1EEENS1_21CollectiveEpilogueBwdISA_SB_SD_Li256ELb0ELb0ELi2EEENS1_19SingleTileSchedulerILb0ELb0ELb0ELi128EEEEEEEEEvNT_6ParamsE$_ZN4cute3eso3ESOILb1ELb0EJNS_1CILi0EEES3_iEEC2ERKS3_S6_RKi - $_ZN7cutlass13device_kernelIN5flash19enable_sm80_to_sm89INS1_16FlashAttnBwdSm80INS1_25CollectiveMainloopBwdSm80ILi2ELi2EN4cute5tupleIJNS5_1CILi64EEENS7_ILi128EEES8_EEENS_10bfloat16_tEfNS_4arch4Sm80ELb0ELb1ELb1ELb0ELb0ELb0ELb0ELb0ELi2ELi2ELi4ELi2ELb1EEENS1_21CollectiveEpilogueBwdISA_SB_SD_Li256ELb0ELb0ELi2EEENS1_19SingleTileSchedulerILb0ELb0ELb0ELi128EEEEEEEEEvNT_6ParamsE$_ZN4cute3eso3ESOILb1ELb0EJNS_1CILi0EEES3_S3_iEEC2ERKS3_S6_S6_RKi)
$_ZN7cutlass13device_kernelIN5flash19enable_sm80_to_sm89INS1_16FlashAttnBwdSm80INS1_25CollectiveMainloopBwdSm80ILi2ELi2EN4cute5tupleIJNS5_1CILi64EEENS7_ILi128EEES8_EEENS_10bfloat16_tEfNS_4arch4Sm80ELb0ELb1ELb1ELb0ELb0ELb0ELb0ELb0ELi2ELi2ELi4ELi2ELb1EEENS1_21CollectiveEpilogueBwdISA_SB_SD_Li256ELb0ELb0ELi2EEENS1_19SingleTileSchedulerILb0ELb0ELb0ELi128EEEEEEEEEvNT_6ParamsE$_ZN4cute3eso3ESOILb1ELb0EJNS_1CILi0EEES3_S3_iEEC2ERKS3_S6_S6_RKi:
[----:B------:R-:W-:Y:S02]  /*8730*/  ULDC UR33, c[0x0][0x20] ;  /* 0x0000080000217ab9 */ /* 0x000fe40000000800 */
[----:B------:R-:W-:-:S09]  /*8740*/  UIADD3 UR33, UR36, -UR33, URZ ;  /* 0x8000002124217290 */ /* 0x000fd2000fffe03f */
[----:B------:R1:W-:Y:S02]  /*8750*/  STL [UR33], R5 ;  /* 0x00000005ff007987 */ /* 0x0003e40008100821 */
[----:B-1----:R-:W-:-:S04]  /*8760*/  MOV R5, 0x0 ;  /* 0x0000000000057802 */ /* 0x002fc80000000f00 */
[----:B------:R-:W-:Y:S05]  /*8770*/  RET.REL.NODEC R4 `(_ZN7cutlass13device_kernelIN5flash19enable_sm80_to_sm89INS1_16FlashAttnBwdSm80INS1_25CollectiveMainloopBwdSm80ILi2ELi2EN4cute5tupleIJNS5_1CILi64EEENS7_ILi128EEES8_EEENS_10bfloat16_tEfNS_4arch4Sm80ELb0ELb1ELb1ELb0ELb0ELb0ELb0ELb0ELi2ELi2ELi4ELi2ELb1EEENS1_21CollectiveEpilogueBwdISA_SB_SD_Li256ELb0ELb0ELi2EEENS1_19SingleTileSchedulerILb0ELb0ELb0ELi128EEEEEEEEEvNT_6ParamsE) ;  /* 0xffff788004007950 */ /* 0x000fea0003c3ffff */
        .type           $_ZN7cutlass13device_kernelIN5flash19enable_sm80_to_sm89INS1_16FlashAttnBwdSm80INS1_25CollectiveMainloopBwdSm80ILi2ELi2EN4cute5tupleIJNS5_1CILi64EEENS7_ILi128EEES8_EEENS_10bfloat16_tEfNS_4arch4Sm80ELb0ELb1ELb1ELb0ELb0ELb0ELb0ELb0ELi2ELi2ELi4ELi2ELb1EEENS1_21CollectiveEpilogueBwdISA_SB_SD_Li256ELb0ELb0ELi2EEENS1_19SingleTileSchedulerILb0ELb0ELb0ELi128EEEEEEEEEvNT_6ParamsE$_ZN4cute3eso3ESOILb1ELb0EJNS_1CILi0EEES3_iEEC2ERKS3_S6_RKi,@function
        .size           $_ZN7cutlass13device_kernelIN5flash19enable_sm80_to_sm89INS1_16FlashAttnBwdSm80INS1_25CollectiveMainloopBwdSm80ILi2ELi2EN4cute5tupleIJNS5_1CILi64EEENS7_ILi128EEES8_EEENS_10bfloat16_tEfNS_4arch4Sm80ELb0ELb1ELb1ELb0ELb0ELb0ELb0ELb0ELi2ELi2ELi4ELi2ELb1EEENS1_21CollectiveEpilogueBwdISA_SB_SD_Li256ELb0ELb0ELi2EEENS1_19SingleTileSchedulerILb0ELb0ELb0ELi128EEEEEEEEEvNT_6ParamsE$_ZN4cute3eso3ESOILb1ELb0EJNS_1CILi0EEES3_iEEC2ERKS3_S6_RKi,($_ZN7cutlass13device_kernelIN5flash19enable_sm80_to_sm89INS1_16FlashAttnBwdSm80INS1_25CollectiveMainloopBwdSm80ILi2ELi2EN4cute5tupleIJNS5_1CILi64EEENS7_ILi128EEES8_EEENS_10bfloat16_tEfNS_4arch4Sm80ELb0ELb1ELb1ELb0ELb0ELb0ELb0ELb0ELi2ELi2ELi4ELi2ELb1EEENS1_21CollectiveEpilogueBwdISA_SB_SD_Li256ELb0ELb0ELi2EEENS1_19SingleTileSchedulerILb0ELb0ELb0ELi128EEEEEEEEEvNT_6ParamsE$_ZN4cute3eso3ESOILb1ELb0EJNS_1CILi0EEES3_iS3_EEC2ERKS3_S6_RKiS6_ - $_ZN7cutlass13device_kernelIN5flash19enable_sm80_to_sm89INS1_16FlashAttnBwdSm80INS1_25CollectiveMainloopBwdSm80ILi2ELi2EN4cute5tupleIJNS5_1CILi64EEENS7_ILi128EEES8_EEENS_10bfloat16_tEfNS_4arch4Sm80ELb0ELb1ELb1ELb0ELb0ELb0ELb0ELb0ELi2ELi2ELi4ELi2ELb1EEENS1_21CollectiveEpilogueBwdISA_SB_SD_Li256ELb0ELb0ELi2EEENS1_19SingleTileSchedulerILb0ELb0ELb0ELi128EEEEEEEEEvNT_6ParamsE$_ZN4cute3eso3ESOILb1ELb0EJNS_1CILi0EEES3_iEEC2ERKS3_S6_RKi)
$_ZN7cutlass13device_kernelIN5flash19enable_sm80_to_sm89INS1_16FlashAttnBwdSm80INS1_25CollectiveMainloopBwdSm80ILi2ELi2EN4cute5tupleIJNS5_1CILi64EEENS7_ILi128EEES8_EEENS_10bfloat16_tEfNS_4arch4Sm80ELb0ELb1ELb1ELb0ELb0ELb0ELb0ELb0ELi2ELi2ELi4ELi2ELb1EEENS1_21CollectiveEpilogueBwdISA_SB_SD_Li256ELb0ELb0ELi2EEENS1_19SingleTileSchedulerILb0ELb0ELb0ELi128EEEEEEEEEvNT_6ParamsE$_ZN4cute3eso3ESOILb1ELb0EJNS_1CILi0EEES3_iEEC2ERKS3_S6_RKi:
[----:B------:R-:W-:Y:S02]  /*8780*/  ULDC UR33, c[0x0][0x20] ;  /* 0x0000080000217ab9 */ /* 0x000fe40000000800 */
[----:B------:R-:W-:-:S09]  /*8790*/  UIADD3 UR33, UR36, -UR33, URZ ;  /* 0x8000002124217290 */ /* 0x000fd2000fffe03f */
[----:B------:R1:W-:Y:S02]  /*87a0*/  STL [UR33], R5 ;  /* 0x00000005ff007987 */ /* 0x0003e40008100821 */
[----:B-1----:R-:W-:-:S04]  /*87b0*/  MOV R5, 0x0 ;  /* 0x0000000000057802 */ /* 0x002fc80000000f00 */
[----:B------:R-:W-:Y:S05]  /*87c0*/  RET.REL.NODEC R4 `(_ZN7cutlass13device_kernelIN5flash19enable_sm80_to_sm89INS1_16FlashAttnBwdSm80INS1_25CollectiveMainloopBwdSm80ILi2ELi2EN4cute5tupleIJNS5_1CILi64EEENS7_ILi128EEES8_EEENS_10bfloat16_tEfNS_4arch4Sm80ELb0ELb1ELb1ELb0ELb0ELb0ELb0ELb0ELi2ELi2ELi4ELi2ELb1EEENS1_21CollectiveEpilogueBwdISA_SB_SD_Li256ELb0ELb0ELi2EEENS1_19SingleTileSchedulerILb0ELb0ELb0ELi128EEEEEEEEEvNT_6ParamsE) ;  /* 0xffff783004007950 */ /* 0x000fea0003c3ffff */
        .type           $_ZN7cutlass13device_kernelIN5flash19enable_sm80_to_sm89INS1_16FlashAttnBwdSm80INS1_25CollectiveMainloopBwdSm80ILi2ELi2EN4cute5tupleIJNS5_1CILi64EEENS7_ILi128EEES8_EEENS_10bfloat16_tEfNS_4arch4Sm80ELb0ELb1ELb1ELb0ELb0ELb0ELb0ELb0ELi2ELi2ELi4ELi2ELb1EEENS1_21CollectiveEpilogueBwdISA_SB_SD_Li256ELb0ELb0ELi2EEENS1_19SingleTileSchedulerILb0ELb0ELb0ELi128EEEEEEEEEvNT_6ParamsE$_ZN4cute3eso3ESOILb1ELb0EJNS_1CILi0EEES3_iS3_EEC2ERKS3_S6_RKiS6_,@function
        .size           $_ZN7cutlass13device_kernelIN5flash19enable_sm80_to_sm89INS1_16FlashAttnBwdSm80INS1_25CollectiveMainloopBwdSm80ILi2ELi2EN4cute5tupleIJNS5_1CILi64EEENS7_ILi128EEES8_EEENS_10bfloat16_tEfNS_4arch4Sm80ELb0ELb1ELb1ELb0ELb0ELb0ELb0ELb0ELi2ELi2ELi4ELi2ELb1EEENS1_21CollectiveEpilogueBwdISA_SB_SD_Li256ELb0ELb0ELi2EEENS1_19SingleTileSchedulerILb0ELb0ELb0ELi128EEEEEEEEEvNT_6ParamsE$_ZN4cute3eso3ESOILb1ELb0EJNS_1CILi0EEES3_iS3_EEC2ERKS3_S6_RKiS6_,($_ZN7cutlass13device_kernelIN5flash19enable_sm80_to_sm89INS1_16FlashAttnBwdSm80INS1_25CollectiveMainloopBwdSm80ILi2ELi2EN4cute5tupleIJNS5_1CILi64EEENS7_ILi128EEES8_EEENS_10bfloat16_tEfNS_4arch4Sm80ELb0ELb1ELb1ELb0ELb0ELb0ELb0ELb0ELi2ELi2ELi4ELi2ELb1EEENS1_21CollectiveEpilogueBwdISA_SB_SD_Li256ELb0ELb0ELi2EEENS1_19SingleTileSchedulerILb0ELb0ELb0ELi128EEEEEEEEEvNT_6ParamsE$_ZN4cute3eso3ESOILb1ELb0EJNS_1CILi0EEES3_iiEEC2ERKS3_S6_RKiS8_ - $_ZN7cutlass13device_kernelIN5flash19enable_sm80_to_sm89INS1_16FlashAttnBwdSm80INS1_25CollectiveMainloopBwdSm80ILi2ELi2EN4cute5tupleIJNS5_1CILi64EEENS7_ILi128EEES8_EEENS_10bfloat16_tEfNS_4arch4Sm80ELb0ELb1ELb1ELb0ELb0ELb0ELb0ELb0ELi2ELi2ELi4ELi2ELb1EEENS1_21CollectiveEpilogueBwdISA_SB_SD_Li256ELb0ELb0ELi2EEENS1_19SingleTileSchedulerILb0ELb0ELb0ELi128EEEEEEEEEvNT_6ParamsE$_ZN4cute3eso3ESOILb1ELb0EJNS_1CILi0EEES3_iS3_EEC2ERKS3_S6_RKiS6_)
$_ZN7cutlass13device_kernelIN5flash19enable_sm80_to_sm89INS1_16FlashAttnBwdSm80INS1_25CollectiveMainloopBwdSm80ILi2ELi2EN4cute5tupleIJNS5_1CILi64EEENS7_ILi128EEES8_EEENS_10bfloat16_tEfNS_4arch4Sm80ELb0ELb1ELb1ELb0ELb0ELb0ELb0ELb0ELi2ELi2ELi4ELi2ELb1EEENS1_21CollectiveEpilogueBwdISA_SB_SD_Li256ELb0ELb0ELi2EEENS1_19SingleTileSchedulerILb0ELb0ELb0ELi128EEEEEEEEEvNT_6ParamsE$_ZN4cute3eso3ESOILb1ELb0EJNS_1CILi0EEES3_iS3_EEC2ERKS3_S6_RKiS6_:
[----:B------:R-:W-:Y:S02]  /*87d0*/  ULDC UR33, c[0x0][0x20] ;  /* 0x0000080000217ab9 */ /* 0x000fe40000000800 */
[----:B------:R-:W-:-:S09]  /*87e0*/  UIADD3 UR33, UR36, -UR33, URZ ;  /* 0x8000002124217290 */ /* 0x000fd2000fffe03f */
[----:B------:R1:W-:Y:S02]  /*87f0*/  STL [UR33], R5 ;  /* 0x00000005ff007987 */ /* 0x0003e40008100821 */
[----:B-1----:R-:W-:-:S04]  /*8800*/  MOV R5, 0x0 ;  /* 0x0000000000057802 */ /* 0x002fc80000000f00 */
[----:B------:R-:W-:Y:S05]  /*8810*/  RET.REL.NODEC R4 `(_ZN7cutlass13device_kernelIN5flash19enable_sm80_to_sm89INS1_16FlashAttnBwdSm80INS1_25CollectiveMainloopBwdSm80ILi2ELi2EN4cute5tupleIJNS5_1CILi64EEENS7_ILi128EEES8_EEENS_10bfloat16_tEfNS_4arch4Sm80ELb0ELb1ELb1ELb0ELb0ELb0ELb0ELb0ELi2ELi2ELi4ELi2ELb1EEENS1_21CollectiveEpilogueBwdISA_SB_SD_Li256ELb0ELb0ELi2EEENS1_19SingleTileSchedulerILb0ELb0ELb0ELi128EEEEEEEEEvNT_6ParamsE) ;  /* 0xffff77e004007950 */ /* 0x000fea0003c3ffff */
        .type           $_ZN7cutlass13device_kernelIN5flash19enable_sm80_to_sm89INS1_16FlashAttnBwdSm80INS1_25CollectiveMainloopBwdSm80ILi2ELi2EN4cute5tupleIJNS5_1CILi64EEENS7_ILi128EEES8_EEENS_10bfloat16_tEfNS_4arch4Sm80ELb0ELb1ELb1ELb0ELb0ELb0ELb0ELb0ELi2ELi2ELi4ELi2ELb1EEENS1_21CollectiveEpilogueBwdISA_SB_SD_Li256ELb0ELb0ELi2EEENS1_19SingleTileSchedulerILb0ELb0ELb0ELi128EEEEEEEEEvNT_6ParamsE$_ZN4cute3eso3ESOILb1ELb0EJNS_1CILi0EEES3_iiEEC2ERKS3_S6_RKiS8_,@function
        .size           $_ZN7cutlass13device_kernelIN5flash19enable_sm80_to_sm89INS1_16FlashAttnBwdSm80INS1_25CollectiveMainloopBwdSm80ILi2ELi2EN4cute5tupleIJNS5_1CILi64EEENS7_ILi128EEES8_EEENS_10bfloat16_tEfNS_4arch4Sm80ELb0ELb1ELb1ELb0ELb0ELb0ELb0ELb0ELi2ELi2ELi4ELi2ELb1EEENS1_21CollectiveEpilogueBwdISA_SB_SD_Li256ELb0ELb0ELi2EEENS1_19SingleTileSchedulerILb0ELb0ELb0ELi128EEEEEEEEEvNT_6ParamsE$_ZN4cute3eso3ESOILb1ELb0EJNS_1CILi0EEES3_iiEEC2ERKS3_S6_RKiS8_,($_ZN7cutlass13device_kernelIN5flash19enable_sm80_to_sm89INS1_16FlashAttnBwdSm80INS1_25CollectiveMainloopBwdSm80ILi2ELi2EN4cute5tupleIJNS5_1CILi64EEENS7_ILi128EEES8_EEENS_10bfloat16_tEfNS_4arch4Sm80ELb0ELb1ELb1ELb0ELb0ELb0ELb0ELb0ELi2ELi2ELi4ELi2ELb1EEENS1_21CollectiveEpilogueBwdISA_SB_SD_Li256ELb0ELb0ELi2EEENS1_19SingleTileSchedulerILb0ELb0ELb0ELi128EEEEEEEEEvNT_6ParamsE$_ZN4cute3eso3ESOILb1ELb0EJNS_1CILi0EEEiEEC2ERKS3_RKi - $_ZN7cutlass13device_kernelIN5flash19enable_sm80_to_sm89INS1_16FlashAttnBwdSm80INS1_25CollectiveMainloopBwdSm80ILi2ELi2EN4cute5tupleIJNS5_1CILi64EEENS7_ILi128EEES8_EEENS_10bfloat16_tEfNS_4arch4Sm80ELb0ELb1ELb1ELb0ELb0ELb0ELb0ELb0ELi2ELi2ELi4ELi2ELb1EEENS1_21CollectiveEpilogueBwdISA_SB_SD_Li256ELb0ELb0ELi2EEENS1_19SingleTileSchedulerILb0ELb0ELb0ELi128EEEEEEEEEvNT_6ParamsE$_ZN4cute3eso3ESOILb1ELb0EJNS_1CILi0EEES3_iiEEC2ERKS3_S6_RKiS8_)
$_ZN7cutlass13device_kernelIN5flash19enable_sm80_to_sm89INS1_16FlashAttnBwdSm80INS1_25CollectiveMainloopBwdSm80ILi2ELi2EN4cute5tupleIJNS5_1CILi64EEENS7_ILi128EEES8_EEENS_10bfloat16_tEfNS_4arch4Sm80ELb0ELb1ELb1ELb0ELb0ELb0ELb0ELb0ELi2ELi2ELi4ELi2ELb1EEENS1_21CollectiveEpilogueBwdISA_SB_SD_Li256ELb0ELb0ELi2EEENS1_19SingleTileSchedulerILb0ELb0ELb0ELi128EEEEEEEEEvNT_6ParamsE$_ZN4cute3eso3ESOILb1ELb0EJNS_1CILi0EEES3_iiEEC2ERKS3_S6_RKiS8_:
        /* <DEDUP_REMOVED lines=8> */
[----:B------:R-:W-:Y:S05]  /*88a0*/  RET.REL.NODEC R36 `(_ZN7cutlass13device_kernelIN5flash19enable_sm80_to_sm89INS1_16FlashAttnBwdSm80INS1_25CollectiveMainloopBwdSm80ILi2ELi2EN4cute5tupleIJNS5_1CILi64EEENS7_ILi128EEES8_EEENS_10bfloat16_tEfNS_4arch4Sm80ELb0ELb1ELb1ELb0ELb0ELb0ELb0ELb0ELi2ELi2ELi4ELi2ELb1EEENS1_21CollectiveEpilogueBwdISA_SB_SD_Li256ELb0ELb0ELi2EEENS1_19SingleTileSchedulerILb0ELb0ELb0ELi128EEEEEEEEEvNT_6ParamsE) ;  /* 0xffff775024007950 */ /* 0x000fea0003c3ffff */
        .type           $_ZN7cutlass13device_kernelIN5flash19enable_sm80_to_sm89INS1_16FlashAttnBwdSm80INS1_25CollectiveMainloopBwdSm80ILi2ELi2EN4cute5tupleIJNS5_1CILi64EEENS7_ILi128EEES8_EEENS_10bfloat16_tEfNS_4arch4Sm80ELb0ELb1ELb1ELb0ELb0ELb0ELb0ELb0ELi2ELi2ELi4ELi2ELb1EEENS1_21CollectiveEpilogueBwdISA_SB_SD_Li256ELb0ELb0ELi2EEENS1_19SingleTileSchedulerILb0ELb0ELb0ELi128EEEEEEEEEvNT_6ParamsE$_ZN4cute3eso3ESOILb1ELb0EJNS_1CILi0EEEiEEC2ERKS3_RKi,@function
        .size           $_ZN7cutlass13device_kernelIN5flash19enable_sm80_to_sm89INS1_16FlashAttnBwdSm80INS1_25CollectiveMainloopBwdSm80ILi2ELi2EN4cute5tupleIJNS5_1CILi64EEENS7_ILi128EEES8_EEENS_10bfloat16_tEfNS_4arch4Sm80ELb0ELb1ELb1ELb0ELb0ELb0ELb0ELb0ELi2ELi2ELi4ELi2ELb1EEENS1_21CollectiveEpilogueBwdISA_SB_SD_Li256ELb0ELb0ELi2EEENS1_19SingleTileSchedulerILb0ELb0ELb0ELi128EEEEEEEEEvNT_6ParamsE$_ZN4cute3eso3ESOILb1ELb0EJNS_1CILi0EEEiEEC2ERKS3_RKi,($_ZN7cutlass13device_kernelIN5flash19enable_sm80_to_sm89INS1_16FlashAttnBwdSm80INS1_25CollectiveMainloopBwdSm80ILi2ELi2EN4cute5tupleIJNS5_1CILi64EEENS7_ILi128EEES8_EEENS_10bfloat16_tEfNS_4arch4Sm80ELb0ELb1ELb1ELb0ELb0ELb0ELb0ELb0ELi2ELi2ELi4ELi2ELb1EEENS1_21CollectiveEpilogueBwdISA_SB_SD_Li256ELb0ELb0ELi2EEENS1_19SingleTileSchedulerILb0ELb0ELb0ELi128EEEEEEEEEvNT_6ParamsE$_ZN4cute3eso3ESOILb1ELb0EJNS_1CILi0EEEiS3_EEC2ERKS3_RKiS6_ - $_ZN7cutlass13device_kernelIN5flash19enable_sm80_to_sm89INS1_16FlashAttnBwdSm80INS1_25CollectiveMainloopBwdSm80ILi2ELi2EN4cute5tupleIJNS5_1CILi64EEENS7_ILi128EEES8_EEENS_10bfloat16_tEfNS_4arch4Sm80ELb0ELb1ELb1ELb0ELb0ELb0ELb0ELb0ELi2ELi2ELi4ELi2ELb1EEENS1_21CollectiveEpilogueBwdISA_SB_SD_Li256ELb0ELb0ELi2EEENS1_19SingleTileSchedulerILb0ELb0ELb0ELi128EEEEEEEEEvNT_6ParamsE$_ZN4cute3eso3ESOILb1ELb0EJNS_1CILi0EEEiEEC2ERKS3_RKi)
$_ZN7cutlass13device_kernelIN5flash19enable_sm80_to_sm89INS1_16FlashAttnBwdSm80INS1_25CollectiveMainloopBwdSm80ILi2ELi2EN4cute5tupleIJNS5_1CILi64EEENS7_ILi128EEES8_EEENS_10bfloat16_tEfNS_4arch4Sm80ELb0ELb1ELb1ELb0ELb0ELb0ELb0ELb0ELi2ELi2ELi4ELi2ELb1EEENS1_21CollectiveEpilogueBwdISA_SB_SD_Li256ELb0ELb0ELi2EEENS1_19SingleTileSchedulerILb0ELb0ELb0ELi128EEEEEEEEEvNT_6ParamsE$_ZN4cute3eso3ESOILb1ELb0EJNS_1CILi0EEEiEEC2ERKS3_RKi:
[----:B------:R-:W-:Y:S02]  /*88b0*/  ULDC UR33, c[0x0][0x20] ;  /* 0x0000080000217ab9 */ /* 0x000fe40000000800 */
[----:B------:R-:W-:-:S09]  /*88c0*/  UIADD3 UR33, UR35, -UR33, URZ ;  /* 0x8000002123217290 */ /* 0x000fd2000fffe03f */
[----:B------:R1:W-:Y:S02]  /*88d0*/  STL [UR33], R5 ;  /* 0x00000005ff007987 */ /* 0x0003e40008100821 */
[----:B-1----:R-:W-:-:S04]  /*88e0*/  MOV R5, 0x0 ;  /* 0x0000000000057802 */ /* 0x002fc80000000f00 */
[----:B------:R-:W-:Y:S05]  /*88f0*/  RET.REL.NODEC R4 `(_ZN7cutlass13device_kernelIN5flash19enable_sm80_to_sm89INS1_16FlashAttnBwdSm80INS1_25CollectiveMainloopBwdSm80ILi2ELi2EN4cute5tupleIJNS5_1CILi64EEENS7_ILi128EEES8_EEENS_10bfloat16_tEfNS_4arch4Sm80ELb0ELb1ELb1ELb0ELb0ELb0ELb0ELb0ELi2ELi2ELi4ELi2ELb1EEENS1_21CollectiveEpilogueBwdISA_SB_SD_Li256ELb0ELb0ELi2EEENS1_19SingleTileSchedulerILb0ELb0ELb0ELi128EEEEEEEEEvNT_6ParamsE) ;  /* 0xffff770004007950 */ /* 0x000fea0003c3ffff */
        .type           $_ZN7cutlass13device_kernelIN5flash19enable_sm80_to_sm89INS1_16FlashAttnBwdSm80INS1_25CollectiveMainloopBwdSm80ILi2ELi2EN4cute5tupleIJNS5_1CILi64EEENS7_ILi128EEES8_EEENS_10bfloat16_tEfNS_4arch4Sm80ELb0ELb1ELb1ELb0ELb0ELb0ELb0ELb0ELi2ELi2ELi4ELi2ELb1EEENS1_21CollectiveEpilogueBwdISA_SB_SD_Li256ELb0ELb0ELi2EEENS1_19SingleTileSchedulerILb0ELb0ELb0ELi128EEEEEEEEEvNT_6ParamsE$_ZN4cute3eso3ESOILb1ELb0EJNS_1CILi0EEEiS3_EEC2ERKS3_RKiS6_,@function
        .size           $_ZN7cutlass13device_kernelIN5flash19enable_sm80_to_sm89INS1_16FlashAttnBwdSm80INS1_25CollectiveMainloopBwdSm80ILi2ELi2EN4cute5tupleIJNS5_1CILi64EEENS7_ILi128EEES8_EEENS_10bfloat16_tEfNS_4arch4Sm80ELb0ELb1ELb1ELb0ELb0ELb0ELb0ELb0ELi2ELi2ELi4ELi2ELb1EEENS1_21CollectiveEpilogueBwdISA_SB_SD_Li256ELb0ELb0ELi2EEENS1_19SingleTileSchedulerILb0ELb0ELb0ELi128EEEEEEEEEvNT_6ParamsE$_ZN4cute3eso3ESOILb1ELb0EJNS_1CILi0EEEiS3_EEC2ERKS3_RKiS6_,($_ZN7cutlass13device_kernelIN5flash19enable_sm80_to_sm89INS1_16FlashAttnBwdSm80INS1_25CollectiveMainloopBwdSm80ILi2ELi2EN4cute5tupleIJNS5_1CILi64EEENS7_ILi128EEES8_EEENS_10bfloat16_tEfNS_4arch4Sm80ELb0ELb1ELb1ELb0ELb0ELb0ELb0ELb0ELi2ELi2ELi4ELi2ELb1EEENS1_21CollectiveEpilogueBwdISA_SB_SD_Li256ELb0ELb0ELi2EEENS1_19SingleTileSchedulerILb0ELb0ELb0ELi128EEEEEEEEEvNT_6ParamsE$_ZN4cute3eso3ESOILb1ELb0EJNS_1CILi0EEEiS3_S3_EEC2ERKS3_RKiS6_S6_ - $_ZN7cutlass13device_kernelIN5flash19enable_sm80_to_sm89INS1_16FlashAttnBwdSm80INS1_25CollectiveMainloopBwdSm80ILi2ELi2EN4cute5tupleIJNS5_1CILi64EEENS7_ILi128EEES8_EEENS_10bfloat16_tEfNS_4arch4Sm80ELb0ELb1ELb1ELb0ELb0ELb0ELb0ELb0ELi2ELi2ELi4ELi2ELb1EEENS1_21CollectiveEpilogueBwdISA_SB_SD_Li256ELb0ELb0ELi2EEENS1_19SingleTileSchedulerILb0ELb0ELb0ELi128EEEEEEEEEvNT_6ParamsE$_ZN4cute3eso3ESOILb1ELb0EJNS_1CILi0EEEiS3_EEC2ERKS3_RKiS6_)
$_ZN7cutlass13device_kernelIN5flash19enable_sm80_to_sm89INS1_16FlashAttnBwdSm80INS1_25CollectiveMainloopBwdSm80ILi2ELi2EN4cute5tupleIJNS5_1CILi64EEENS7_ILi128EEES8_EEENS_10bfloat16_tEfNS_4arch4Sm80ELb0ELb1ELb1ELb0ELb0ELb0ELb0ELb0ELi2ELi2ELi4ELi2ELb1EEENS1_21CollectiveEpilogueBwdISA_SB_SD_Li256ELb0ELb0ELi2EEENS1_19SingleTileSchedulerILb0ELb0ELb0ELi128EEEEEEEEEvNT_6ParamsE$_ZN4cute3eso3ESOILb1ELb0EJNS_1CILi0EEEiS3_EEC2ERKS3_RKiS6_:
[----:B------:R-:W-:Y:S02]  /*8900*/  ULDC UR24, c[0x0][0x20] ;  /* 0x0000080000187ab9 */ /* 0x000fe40000000800 */
[----:B------:R-:W-:-:S09]  /*8910*/  UIADD3 UR24, UR7, -UR24, URZ ;  /* 0x8000001807187290 */ /* 0x000fd2000fffe03f */
[----:B------:R1:W-:Y:S02]  /*8920*/  STL [UR24], R5 ;  /* 0x00000005ff007987 */ /* 0x0003e40008100818 */
[----:B-1----:R-:W-:-:S04]  /*8930*/  MOV R5, 0x0 ;  /* 0x0000000000057802 */ /* 0x002fc80000000f00 */
[----:B------:R-:W-:Y:S05]  /*8940*/  RET.REL.NODEC R4 `(_ZN7cutlass13device_kernelIN5flash19enable_sm80_to_sm89INS1_16FlashAttnBwdSm80INS1_25CollectiveMainloopBwdSm80ILi2ELi2EN4cute5tupleIJNS5_1CILi64EEENS7_ILi128EEES8_EEENS_10bfloat16_tEfNS_4arch4Sm80ELb0ELb1ELb1ELb0ELb0ELb0ELb0ELb0ELi2ELi2ELi4ELi2ELb1EEENS1_21CollectiveEpilogueBwdISA_SB_SD_Li256ELb0ELb0ELi2EEENS1_19SingleTileSchedulerILb0ELb0ELb0ELi128EEEEEEEEEvNT_6ParamsE) ;  /* 0xffff76b004007950 */ /* 0x000fea0003c3ffff */
        .type           $_ZN7cutlass13device_kernelIN5flash19enable_sm80_to_sm89INS1_16FlashAttnBwdSm80INS1_25CollectiveMainloopBwdSm80ILi2ELi2EN4cute5tupleIJNS5_1CILi64EEENS7_ILi128EEES8_EEENS_10bfloat16_tEfNS_4arch4Sm80ELb0ELb1ELb1ELb0ELb0ELb0ELb0ELb0ELi2ELi2ELi4ELi2ELb1EEENS1_21CollectiveEpilogueBwdISA_SB_SD_Li256ELb0ELb0ELi2EEENS1_19SingleTileSchedulerILb0ELb0ELb0ELi128EEEEEEEEEvNT_6ParamsE$_ZN4cute3eso3ESOILb1ELb0EJNS_1CILi0EEEiS3_S3_EEC2ERKS3_RKiS6_S6_,@function
        .size           $_ZN7cutlass13device_kernelIN5flash19enable_sm80_to_sm89INS1_16FlashAttnBwdSm80INS1_25CollectiveMainloopBwdSm80ILi2ELi2EN4cute5tupleIJNS5_1CILi64EEENS7_ILi128EEES8_EEENS_10bfloat16_tEfNS_4arch4Sm80ELb0ELb1ELb1ELb0ELb0ELb0ELb0ELb0ELi2ELi2ELi4ELi2ELb1EEENS1_21CollectiveEpilogueBwdISA_SB_SD_Li256ELb0ELb0ELi2EEENS1_19SingleTileSchedulerILb0ELb0ELb0ELi128EEEEEEEEEvNT_6ParamsE$_ZN4cute3eso3ESOILb1ELb0EJNS_1CILi0EEEiS3_S3_EEC2ERKS3_RKiS6_S6_,($_ZN7cutlass13device_kernelIN5flash19enable_sm80_to_sm89INS1_16FlashAttnBwdSm80INS1_25CollectiveMainloopBwdSm80ILi2ELi2EN4cute5tupleIJNS5_1CILi64EEENS7_ILi128EEES8_EEENS_10bfloat16_tEfNS_4arch4Sm80ELb0ELb1ELb1ELb0ELb0ELb0ELb0ELb0ELi2ELi2ELi4ELi2ELb1EEENS1_21CollectiveEpilogueBwdISA_SB_SD_Li256ELb0ELb0ELi2EEENS1_19SingleTileSchedulerILb0ELb0ELb0ELi128EEEEEEEEEvNT_6ParamsE$_ZN4cute3eso3ESOILb1ELb0EJNS_1CILi0EEEiiiEEC2ERKS3_RKiS8_S8_ - $_ZN7cutlass13device_kernelIN5flash19enable_sm80_to_sm89INS1_16FlashAttnBwdSm80INS1_25CollectiveMainloopBwdSm80ILi2ELi2EN4cute5tupleIJNS5_1CILi64EEENS7_ILi128EEES8_EEENS_10bfloat16_tEfNS_4arch4Sm80ELb0ELb1ELb1ELb0ELb0ELb0ELb0ELb0ELi2ELi2ELi4ELi2ELb1EEENS1_21CollectiveEpilogueBwdISA_SB_SD_Li256ELb0ELb0ELi2EEENS1_19SingleTileSchedulerILb0ELb0ELb0ELi128EEEEEEEEEvNT_6ParamsE$_ZN4cute3eso3ESOILb1ELb0EJNS_1CILi0EEEiS3_S3_EEC2ERKS3_RKiS6_S6_)
$_ZN7cutlass13device_kernelIN5flash19enable_sm80_to_sm89INS1_16FlashAttnBwdSm80INS1_25CollectiveMainloopBwdSm80ILi2ELi2EN4cute5tupleIJNS5_1CILi64EEENS7_ILi128EEES8_EEENS_10bfloat16_tEfNS_4arch4Sm80ELb0ELb1ELb1ELb0ELb0ELb0ELb0ELb0ELi2ELi2ELi4ELi2ELb1EEENS1_21CollectiveEpilogueBwdISA_SB_SD_Li256ELb0ELb0ELi2EEENS1_19SingleTileSchedulerILb0ELb0ELb0ELi128EEEEEEEEEvNT_6ParamsE$_ZN4cute3eso3ESOILb1ELb0EJNS_1CILi0EEEiS3_S3_EEC2ERKS3_RKiS6_S6_:
[----:B------:R-:W-:Y:S01]  /*8950*/  ULDC UR33, c[0x0][0x20] ;  /* 0x0000080000217ab9 */ /* 0x000fe20000000800 */
[----:B------:R-:W-:Y:S01]  /*8960*/  MOV R5, 0x0 ;  /* 0x0000000000057802 */ /* 0x000fe20000000f00 */
[----:B------:R-:W-:-:S09]  /*8970*/  UIADD3 UR33, UR36, -UR33, URZ ;  /* 0x8000002124217290 */ /* 0x000fd2000fffe03f */
[----:B------:R1:W-:Y:S01]  /*8980*/  STL [UR33], R3 ;  /* 0x00000003ff007987 */ /* 0x0003e20008100821 */
[----:B------:R-:W-:Y:S05]  /*8990*/  RET.REL.NODEC R4 `(_ZN7cutlass13device_kernelIN5flash19enable_sm80_to_sm89INS1_16FlashAttnBwdSm80INS1_25CollectiveMainloopBwdSm80ILi2ELi2EN4cute5tupleIJNS5_1CILi64EEENS7_ILi128EEES8_EEENS_10bfloat16_tEfNS_4arch4Sm80ELb0ELb1ELb1ELb0ELb0ELb0ELb0ELb0ELi2ELi2ELi4ELi2ELb1EEENS1_21CollectiveEpilogueBwdISA_SB_SD_Li256ELb0ELb0ELi2EEENS1_19SingleTileSchedulerILb0ELb0ELb0ELi128EEEEEEEEEvNT_6ParamsE) ;  /* 0xffff766004007950 */ /* 0x000fea0003c3ffff */
        .type           $_ZN7cutlass13device_kernelIN5flash19enable_sm80_to_sm89INS1_16FlashAttnBwdSm80INS1_25CollectiveMainloopBwdSm80ILi2ELi2EN4cute5tupleIJNS5_1CILi64EEENS7_ILi128EEES8_EEENS_10bfloat16_tEfNS_4arch4Sm80ELb0ELb1ELb1ELb0ELb0ELb0ELb0ELb0ELi2ELi2ELi4ELi2ELb1EEENS1_21CollectiveEpilogueBwdISA_SB_SD_Li256ELb0ELb0ELi2EEENS1_19SingleTileSchedulerILb0ELb0ELb0ELi128EEEEEEEEEvNT_6ParamsE$_ZN4cute3eso3ESOILb1ELb0EJNS_1CILi0EEEiiiEEC2ERKS3_RKiS8_S8_,@function
        .size           $_ZN7cutlass13device_kernelIN5flash19enable_sm80_to_sm89INS1_16FlashAttnBwdSm80INS1_25CollectiveMainloopBwdSm80ILi2ELi2EN4cute5tupleIJNS5_1CILi64EEENS7_ILi128EEES8_EEENS_10bfloat16_tEfNS_4arch4Sm80ELb0ELb1ELb1ELb0ELb0ELb0ELb0ELb0ELi2ELi2ELi4ELi2ELb1EEENS1_21CollectiveEpilogueBwdISA_SB_SD_Li256ELb0ELb0ELi2EEENS1_19SingleTileSchedulerILb0ELb0ELb0ELi128EEEEEEEEEvNT_6ParamsE$_ZN4cute3eso3ESOILb1ELb0EJNS_1CILi0EEEiiiEEC2ERKS3_RKiS8_S8_,($_ZN7cutlass13device_kernelIN5flash19enable_sm80_to_sm89INS1_16FlashAttnBwdSm80INS1_25CollectiveMainloopBwdSm80ILi2ELi2EN4cute5tupleIJNS5_1CILi64EEENS7_ILi128EEES8_EEENS_10bfloat16_tEfNS_4arch4Sm80ELb0ELb1ELb1ELb0ELb0ELb0ELb0ELb0ELi2ELi2ELi4ELi2ELb1EEENS1_21CollectiveEpilogueBwdISA_SB_SD_Li256ELb0ELb0ELi2EEENS1_19SingleTileSchedulerILb0ELb0ELb0ELi128EEEEEEEEEvNT_6ParamsE$_ZN4cute3eso3ESOILb1ELb0EJNS_5tupleIJNS2_IJNS_1CILi8EEENS3_ILi1EEEEEENS3_ILi2EEES5_EEENS2_IJNS2_IJS5_NS3_ILi0EEEEEElS9_EEEEEC2ERKS8_RKSB_ - $_ZN7cutlass13device_kernelIN5flash19enable_sm80_to_sm89INS1_16FlashAttnBwdSm80INS1_25CollectiveMainloopBwdSm80ILi2ELi2EN4cute5tupleIJNS5_1CILi64EEENS7_ILi128EEES8_EEENS_10bfloat16_tEfNS_4arch4Sm80ELb0ELb1ELb1ELb0ELb0ELb0ELb0ELb0ELi2ELi2ELi4ELi2ELb1EEENS1_21CollectiveEpilogueBwdISA_SB_SD_Li256ELb0ELb0ELi2EEENS1_19SingleTileSchedulerILb0ELb0ELb0ELi128EEEEEEEEEvNT_6ParamsE$_ZN4cute3eso3ESOILb1ELb0EJNS_1CILi0EEEiiiEEC2ERKS3_RKiS8_S8_)
$_ZN7cutlass13device_kernelIN5flash19enable_sm80_to_sm89INS1_16FlashAttnBwdSm80INS1_25CollectiveMainloopBwdSm80ILi2ELi2EN4cute5tupleIJNS5_1CILi64EEENS7_ILi128EEES8_EEENS_10bfloat16_tEfNS_4arch4Sm80ELb0ELb1ELb1ELb0ELb0ELb0ELb0ELb0ELi2ELi2ELi4ELi2ELb1EEENS1_21CollectiveEpilogueBwdISA_SB_SD_Li256ELb0ELb0ELi2EEENS1_19SingleTileSchedulerILb0ELb0ELb0ELi128EEEEEEEEEvNT_6ParamsE$_ZN4cute3eso3ESOILb1ELb0EJNS_1CILi0EEEiiiEEC2ERKS3_RKiS8_S8_:
[----:B------:R-:W-:Y:S01]  /*89a0*/  ULDC UR33, c[0x0][0x20] ;  /* 0x0000080000217ab9 */ /* 0x000fe20000000800 */
[----:B------:R-:W-:Y:S01]  /*89b0*/  IADD3 R3, R3, -c[0x0][0x20], RZ ;  /* 0x8000080003037a10 */ /* 0x000fe20007ffe0ff */
[----:B------:R-:W-:-:S04]  /*89c0*/  UIADD3 UR35, UR35, -UR33, URZ ;  /* 0x8000002123237290 */ /* 0x000fc8000fffe03f */
[----:B------:R1:W-:Y:S05]  /*89d0*/  STL [R3], R14 ;  /* 0x0000000e03007387 */ /* 0x0003ea0000100800 */
[----:B------:R-:W2:Y:S01]  /*89e0*/  LDL R36, [UR35] ;  /* 0x00000023ff247983 */ /* 0x000ea20008100800 */
[----:B------:R-:W-:Y:S01]  /*89f0*/  UIADD3 UR38, UR38, -UR33, URZ ;  /* 0x8000002126267290 */ /* 0x000fe2000fffe03f */
[----:B------:R-:W-:Y:S02]  /*8a00*/  MOV R5, 0x0 ;  /* 0x0000000000057802 */ /* 0x000fe40000000f00 */
[----:B--2---:R1:W-:Y:S06]  /*8a10*/  STL [R3+0x4], R36 ;  /* 0x0000042403007387 */ /* 0x0043ec0000100800 */
[----:B------:R-:W2:Y:S04]  /*8a20*/  LDL R30, [UR38] ;  /* 0x00000026ff1e7983 */ /* 0x000ea80008100800 */
[----:B--2---:R1:W-:Y:S01]  /*8a30*/  STL [R3+0x8], R30 ;  /* 0x0000081e03007387 */ /* 0x0043e20000100800 */
[----:B------:R-:W-:Y:S05]  /*8a40*/  RET.REL.NODEC R4 `(_ZN7cutlass13device_kernelIN5flash19enable_sm80_to_sm89INS1_16FlashAttnBwdSm80INS1_25CollectiveMainloopBwdSm80ILi2ELi2EN4cute5tupleIJNS5_1CILi64EEENS7_ILi128EEES8_EEENS_10bfloat16_tEfNS_4arch4Sm80ELb0ELb1ELb1ELb0ELb0ELb0ELb0ELb0ELi2ELi2ELi4ELi2ELb1EEENS1_21CollectiveEpilogueBwdISA_SB_SD_Li256ELb0ELb0ELi2EEENS1_19SingleTileSchedulerILb0ELb0ELb0ELi128EEEEEEEEEvNT_6ParamsE) ;  /* 0xffff75b004007950 */ /* 0x000fea0003c3ffff */
        .type           $_ZN7cutlass13device_kernelIN5flash19enable_sm80_to_sm89INS1_16FlashAttnBwdSm80INS1_25CollectiveMainloopBwdSm80ILi2ELi2EN4cute5tupleIJNS5_1CILi64EEENS7_ILi128EEES8_EEENS_10bfloat16_tEfNS_4arch4Sm80ELb0ELb1ELb1ELb0ELb0ELb0ELb0ELb0ELi2ELi2ELi4ELi2ELb1EEENS1_21CollectiveEpilogueBwdISA_SB_SD_Li256ELb0ELb0ELi2EEENS1_19SingleTileSchedulerILb0ELb0ELb0ELi128EEEEEEEEEvNT_6ParamsE$_ZN4cute3eso3ESOILb1ELb0EJNS_5tupleIJNS2_IJNS_1CILi8EEENS3_ILi1EEEEEENS3_ILi2EEES5_EEENS2_IJNS2_IJS5_NS3_ILi0EEEEEElS9_EEEEEC2ERKS8_RKSB_,@function
        .size           $_ZN7cutlass13device_kernelIN5flash19enable_sm80_to_sm89INS1_16FlashAttnBwdSm80INS1_25CollectiveMainloopBwdSm80ILi2ELi2EN4cute5tupleIJNS5_1CILi64EEENS7_ILi128EEES8_EEENS_10bfloat16_tEfNS_4arch4Sm80ELb0ELb1ELb1ELb0ELb0ELb0ELb0ELb0ELi2ELi2ELi4ELi2ELb1EEENS1_21CollectiveEpilogueBwdISA_SB_SD_Li256ELb0ELb0ELi2EEENS1_19SingleTileSchedulerILb0ELb0ELb0ELi128EEEEEEEEEvNT_6ParamsE$_ZN4cute3eso3ESOILb1ELb0EJNS_5tupleIJNS2_IJNS_1CILi8EEENS3_ILi1EEEEEENS3_ILi2EEES5_EEENS2_IJNS2_IJS5_NS3_ILi0EEEEEElS9_EEEEEC2ERKS8_RKSB_,($_ZN7cutlass13device_kernelIN5flash19enable_sm80_to_sm89INS1_16FlashAttnBwdSm80INS1_25CollectiveMainloopBwdSm80ILi2ELi2EN4cute5tupleIJNS5_1CILi64EEENS7_ILi128EEES8_EEENS_10bfloat16_tEfNS_4arch4Sm80ELb0ELb1ELb1ELb0ELb0ELb0ELb0ELb0ELi2ELi2ELi4ELi2ELb1EEENS1_21CollectiveEpilogueBwdISA_SB_SD_Li256ELb0ELb0ELi2EEENS1_19SingleTileSchedulerILb0ELb0ELb0ELi128EEEEEEEEEvNT_6ParamsE$_ZN4cute3eso3ESOILb1ELb0EJNS_5tupleIJNS_1CILi1EEENS3_ILi0EEEEEElS5_EEC2ERKS6_RKlRKS5_ - $_ZN7cutlass13device_kernelIN5flash19enable_sm80_to_sm89INS1_16FlashAttnBwdSm80INS1_25CollectiveMainloopBwdSm80ILi2ELi2EN4cute5tupleIJNS5_1CILi64EEENS7_ILi128EEES8_EEENS_10bfloat16_tEfNS_4arch4Sm80ELb0ELb1ELb1ELb0ELb0ELb0ELb0ELb0ELi2ELi2ELi4ELi2ELb1EEENS1_21CollectiveEpilogueBwdISA_SB_SD_Li256ELb0ELb0ELi2EEENS1_19SingleTileSchedulerILb0ELb0ELb0ELi128EEEEEEEEEvNT_6ParamsE$_ZN4cute3eso3ESOILb1ELb0EJNS_5tupleIJNS2_IJNS_1CILi8EEENS3_ILi1EEEEEENS3_ILi2EEES5_EEENS2_IJNS2_IJS5_NS3_ILi0EEEEEElS9_EEEEEC2ERKS8_RKSB_)
$_ZN7cutlass13device_kernelIN5flash19enable_sm80_to_sm89INS1_16FlashAttnBwdSm80INS1_25CollectiveMainloopBwdSm80ILi2ELi2EN4cute5tupleIJNS5_1CILi64EEENS7_ILi128EEES8_EEENS_10bfloat16_tEfNS_4arch4Sm80ELb0ELb1ELb1ELb0ELb0ELb0ELb0ELb0ELi2ELi2ELi4ELi2ELb1EEENS1_21CollectiveEpilogueBwdISA_SB_SD_Li256ELb0ELb0ELi2EEENS1_19SingleTileSchedulerILb0ELb0ELb0ELi128EEEEEEEEEvNT_6ParamsE$_ZN4cute3eso3ESOILb1ELb0EJNS_5tupleIJNS2_IJNS_1CILi8EEENS3_ILi1EEEEEENS3_ILi2EEES5_EEENS2_IJNS2_IJS5_NS3_ILi0EEEEEElS9_EEEEEC2ERKS8_RKSB_:
[----:B------:R-:W-:Y:S01]  /*8a50*/  ULDC UR24, c[0x0][0x20] ;  /* 0x0000080000187ab9 */ /* 0x000fe20000000800 */
[----:B------:R-:W-:Y:S01]  /*8a60*/  MOV R12, R8 ;  /* 0x00000008000c7202 */ /* 0x000fe20000000f00 */
[----:B------:R-:W-:Y:S01]  /*8a70*/  UIADD3 UR24, UR7, -UR24, URZ ;  /* 0x8000001807187290 */ /* 0x000fe2000fffe03f */
[----:B------:R-:W-:-:S08]  /*8a80*/  MOV R13, 0x0 ;  /* 0x00000000000d7802 */ /* 0x000fd00000000f00 */
[----:B------:R1:W-:Y:S01]  /*8a90*/  STL.64 [UR24], R4 ;  /* 0x00000004ff007987 */ /* 0x0003e20008100a18 */
[----:B------:R-:W-:Y:S05]  /*8aa0*/  RET.REL.NODEC R12 `(_ZN7cutlass13device_kernelIN5flash19enable_sm80_to_sm89INS1_16FlashAttnBwdSm80INS1_25CollectiveMainloopBwdSm80ILi2ELi2EN4cute5tupleIJNS5_1CILi64EEENS7_ILi128EEES8_EEENS_10bfloat16_tEfNS_4arch4Sm80ELb0ELb1ELb1ELb0ELb0ELb0ELb0ELb0ELi2ELi2ELi4ELi2ELb1EEENS1_21CollectiveEpilogueBwdISA_SB_SD_Li256ELb0ELb0ELi2EEENS1_19SingleTileSchedulerILb0ELb0ELb0ELi128EEEEEEEEEvNT_6ParamsE) ;  /* 0xffff75500c007950 */ /* 0x000fea0003c3ffff */
        .type           $_ZN7cutlass13device_kernelIN5flash19enable_sm80_to_sm89INS1_16FlashAttnBwdSm80INS1_25CollectiveMainloopBwdSm80ILi2ELi2EN4cute5tupleIJNS5_1CILi64EEENS7_ILi128EEES8_EEENS_10bfloat16_tEfNS_4arch4Sm80ELb0ELb1ELb1ELb0ELb0ELb0ELb0ELb0ELi2ELi2ELi4ELi2ELb1EEENS1_21CollectiveEpilogueBwdISA_SB_SD_Li256ELb0ELb0ELi2EEENS1_19SingleTileSchedulerILb0ELb0ELb0ELi128EEEEEEEEEvNT_6ParamsE$_ZN4cute3eso3ESOILb1ELb0EJNS_5tupleIJNS_1CILi1EEENS3_ILi0EEEEEElS5_EEC2ERKS6_RKlRKS5_,@function
        .size           $_ZN7cutlass13device_kernelIN5flash19enable_sm80_to_sm89INS1_16FlashAttnBwdSm80INS1_25CollectiveMainloopBwdSm80ILi2ELi2EN4cute5tupleIJNS5_1CILi64EEENS7_ILi128EEES8_EEENS_10bfloat16_tEfNS_4arch4Sm80ELb0ELb1ELb1ELb0ELb0ELb0ELb0ELb0ELi2ELi2ELi4ELi2ELb1EEENS1_21CollectiveEpilogueBwdISA_SB_SD_Li256ELb0ELb0ELi2EEENS1_19SingleTileSchedulerILb0ELb0ELb0ELi128EEEEEEEEEvNT_6ParamsE$_ZN4cute3eso3ESOILb1ELb0EJNS_5tupleIJNS_1CILi1EEENS3_ILi0EEEEEElS5_EEC2ERKS6_RKlRKS5_,($_ZN7cutlass13device_kernelIN5flash19enable_sm80_to_sm89INS1_16FlashAttnBwdSm80INS1_25CollectiveMainloopBwdSm80ILi2ELi2EN4cute5tupleIJNS5_1CILi64EEENS7_ILi128EEES8_EEENS_10bfloat16_tEfNS_4arch4Sm80ELb0ELb1ELb1ELb0ELb0ELb0ELb0ELb0ELi2ELi2ELi4ELi2ELb1EEENS1_21CollectiveEpilogueBwdISA_SB_SD_Li256ELb0ELb0ELi2EEENS1_19SingleTileSchedulerILb0ELb0ELb0ELi128EEEEEEEEEvNT_6ParamsE$_ZN4cute3eso3ESOILb1ELb0EJNS_6LayoutINS_5tupleIJNS3_IJNS_1CILi1EEES5_EEEEEENS3_IJNS3_IJS5_NS4_ILi0EEEEEEEEEEENS_10ViewEngineINS_8gmem_ptrIPKN7cutlass9uint128_tEEEEEEEC2ERKSB_RKSJ_ - $_ZN7cutlass13device_kernelIN5flash19enable_sm80_to_sm89INS1_16FlashAttnBwdSm80INS1_25CollectiveMainloopBwdSm80ILi2ELi2EN4cute5tupleIJNS5_1CILi64EEENS7_ILi128EEES8_EEENS_10bfloat16_tEfNS_4arch4Sm80ELb0ELb1ELb1ELb0ELb0ELb0ELb0ELb0ELi2ELi2ELi4ELi2ELb1EEENS1_21CollectiveEpilogueBwdISA_SB_SD_Li256ELb0ELb0ELi2EEENS1_19SingleTileSchedulerILb0ELb0ELb0ELi128EEEEEEEEEvNT_6ParamsE$_ZN4cute3eso3ESOILb1ELb0EJNS_5tupleIJNS_1CILi1EEENS3_ILi0EEEEEElS5_EEC2ERKS6_RKlRKS5_)
$_ZN7cutlass13device_kernelIN5flash19enable_sm80_to_sm89INS1_16FlashAttnBwdSm80INS1_25CollectiveMainloopBwdSm80ILi2ELi2EN4cute5tupleIJNS5_1CILi64EEENS7_ILi128EEES8_EEENS_10bfloat16_tEfNS_4arch4Sm80ELb0ELb1ELb1ELb0ELb0ELb0ELb0ELb0ELi2ELi2ELi4ELi2ELb1EEENS1_21CollectiveEpilogueBwdISA_SB_SD_Li256ELb0ELb0ELi2EEENS1_19SingleTileSchedulerILb0ELb0ELb0ELi128EEEEEEEEEvNT_6ParamsE$_ZN4cute3eso3ESOILb1ELb0EJNS_5tupleIJNS_1CILi1EEENS3_ILi0EEEEEElS5_EEC2ERKS6_RKlRKS5_:
[----:B------:R-:W-:Y:S01]  /*8ab0*/  IADD3 R5, R5, -c[0x0][0x20], RZ ;  /* 0x8000080005057a10 */ /* 0x000fe20007ffe0ff */
[----:B------:R-:W-:Y:S01]  /*8ac0*/  IMAD.MOV.U32 R12, RZ, RZ, R4 ;  /* 0x000000ffff0c7224 */ /* 0x000fe200078e0004 */
[----:B------:R-:W-:Y:S01]  /*8ad0*/  MOV R20, R8 ;  /* 0x0000000800147202 */ /* 0x000fe20000000f00 */
[----:B------:R-:W-:Y:S01]  /*8ae0*/  IMAD.MOV.U32 R13, RZ, RZ, R7 ;  /* 0x000000ffff0d7224 */ /* 0x000fe200078e0007 */
[----:B------:R-:W-:-:S04]  /*8af0*/  MOV R21, 0x0 ;  /* 0x0000000000157802 */ /* 0x000fc80000000f00 */
[----:B------:R1:W-:Y:S01]  /*8b00*/  STL.64 [R5], R12 ;  /* 0x0000000c05007387 */ /* 0x0003e20000100a00 */
[----:B------:R-:W-:Y:S05]  /*8b10*/  RET.REL.NODEC R20 `(_ZN7cutlass13device_kernelIN5flash19enable_sm80_to_sm89INS1_16FlashAttnBwdSm80INS1_25CollectiveMainloopBwdSm80ILi2ELi2EN4cute5tupleIJNS5_1CILi64EEENS7_ILi128EEES8_EEENS_10bfloat16_tEfNS_4arch4Sm80ELb0ELb1ELb1ELb0ELb0ELb0ELb0ELb0ELi2ELi2ELi4ELi2ELb1EEENS1_21CollectiveEpilogueBwdISA_SB_SD_Li256ELb0ELb0ELi2EEENS1_19SingleTileSchedulerILb0ELb0ELb0ELi128EEEEEEEEEvNT_6ParamsE) ;  /* 0xffff74e014007950 */ /* 0x000fea0003c3ffff */
        .type           $_ZN7cutlass13device_kernelIN5flash19enable_sm80_to_sm89INS1_16FlashAttnBwdSm80INS1_25CollectiveMainloopBwdSm80ILi2ELi2EN4cute5tupleIJNS5_1CILi64EEENS7_ILi128EEES8_EEENS_10bfloat16_tEfNS_4arch4Sm80ELb0ELb1ELb1ELb0ELb0ELb0ELb0ELb0ELi2ELi2ELi4ELi2ELb1EEENS1_21CollectiveEpilogueBwdISA_SB_SD_Li256ELb0ELb0ELi2EEENS1_19SingleTileSchedulerILb0ELb0ELb0ELi128EEEEEEEEEvNT_6ParamsE$_ZN4cute3eso3ESOILb1ELb0EJNS_6LayoutINS_5tupleIJNS3_IJNS_1CILi1EEES5_EEEEEENS3_IJNS3_IJS5_NS4_ILi0EEEEEEEEEEENS_10ViewEngineINS_8gmem_ptrIPKN7cutlass9uint128_tEEEEEEEC2ERKSB_RKSJ_,@function
        .size           $_ZN7cutlass13device_kernelIN5flash19enable_sm80_to_sm89INS1_16FlashAttnBwdSm80INS1_25CollectiveMainloopBwdSm80ILi2ELi2EN4cute5tupleIJNS5_1CILi64EEENS7_ILi128EEES8_EEENS_10bfloat16_tEfNS_4arch4Sm80ELb0ELb1ELb1ELb0ELb0ELb0ELb0ELb0ELi2ELi2ELi4ELi2ELb1EEENS1_21CollectiveEpilogueBwdISA_SB_SD_Li256ELb0ELb0ELi2EEENS1_19SingleTileSchedulerILb0ELb0ELb0ELi128EEEEEEEEEvNT_6ParamsE$_ZN4cute3eso3ESOILb1ELb0EJNS_6LayoutINS_5tupleIJNS3_IJNS_1CILi1EEES5_EEEEEENS3_IJNS3_IJS5_NS4_ILi0EEEEEEEEEEENS_10ViewEngineINS_8gmem_ptrIPKN7cutlass9uint128_tEEEEEEEC2ERKSB_RKSJ_,($_ZN7cutlass13device_kernelIN5flash19enable_sm80_to_sm89INS1_16FlashAttnBwdSm80INS1_25CollectiveMainloopBwdSm80ILi2ELi2EN4cute5tupleIJNS5_1CILi64EEENS7_ILi128EEES8_EEENS_10bfloat16_tEfNS_4arch4Sm80ELb0ELb1ELb1ELb0ELb0ELb0ELb0ELb0ELi2ELi2ELi4ELi2ELb1EEENS1_21CollectiveEpilogueBwdISA_SB_SD_Li256ELb0ELb0ELi2EEENS1_19SingleTileSchedulerILb0ELb0ELb0ELi128EEEEEEEEEvNT_6ParamsE$_ZN4cute3eso3ESOILb1ELb0EJNS_6LayoutINS_5tupleIJNS3_IJNS_1CILi1EEES5_EEEEEENS3_IJNS3_IJS5_NS4_ILi0EEEEEEEEEEENS_10ViewEngineINS_8smem_ptrIPN7cutlass9uint128_tEEEEEEEC2ERKSB_RKSI_ - $_ZN7cutlass13device_kernelIN5flash19enable_sm80_to_sm89INS1_16FlashAttnBwdSm80INS1_25CollectiveMainloopBwdSm80ILi2ELi2EN4cute5tupleIJNS5_1CILi64EEENS7_ILi128EEES8_EEENS_10bfloat16_tEfNS_4arch4Sm80ELb0ELb1ELb1ELb0ELb0ELb0ELb0ELb0ELi2ELi2ELi4ELi2ELb1EEENS1_21CollectiveEpilogueBwdISA_SB_SD_Li256ELb0ELb0ELi2EEENS1_19SingleTileSchedulerILb0ELb0ELb0ELi128EEEEEEEEEvNT_6ParamsE$_ZN4cute3eso3ESOILb1ELb0EJNS_6LayoutINS_5tupleIJNS3_IJNS_1CILi1EEES5_EEEEEENS3_IJNS3_IJS5_NS4_ILi0EEEEEEEEEEENS_10ViewEngineINS_8gmem_ptrIPKN7cutlass9uint128_tEEEEEEEC2ERKSB_RKSJ_)
$_ZN7cutlass13device_kernelIN5flash19enable_sm80_to_sm89INS1_16FlashAttnBwdSm80INS1_25CollectiveMainloopBwdSm80ILi2ELi2EN4cute5tupleIJNS5_1CILi64EEENS7_ILi128EEES8_EEENS_10bfloat16_tEfNS_4arch4Sm80ELb0ELb1ELb1ELb0ELb0ELb0ELb0ELb0ELi2ELi2ELi4ELi2ELb1EEENS1_21CollectiveEpilogueBwdISA_SB_SD_Li256ELb0ELb0ELi2EEENS1_19SingleTileSchedulerILb0ELb0ELb0ELi128EEEEEEEEEvNT_6ParamsE$_ZN4cute3eso3ESOILb1ELb0EJNS_6LayoutINS_5tupleIJNS3_IJNS_1CILi1EEES5_EEEEEENS3_IJNS3_IJS5_NS4_ILi0EEEEEEEEEEENS_10ViewEngineINS_8gmem_ptrIPKN7cutlass9uint128_tEEEEEEEC2ERKSB_RKSJ_:
[----:B------:R-:W-:Y:S01]  /*8b20*/  IADD3 R8, R8, -c[0x0][0x20], RZ ;  /* 0x8000080008087a10 */ /* 0x000fe20007ffe0ff */
[----:B------:R-:W-:Y:S01]  /*8b30*/  IMAD.MOV.U32 R14, RZ, RZ, R12 ;  /* 0x000000ffff0e7224 */ /* 0x000fe200078e000c */
[----:B------:R-:W-:-:S03]  /*8b40*/  MOV R15, 0x0 ;  /* 0x00000000000f7802 */ /* 0x000fc60000000f00 */
[----:B------:R1:W-:Y:S01]  /*8b50*/  STL.64 [R8], R4 ;  /* 0x0000000408007387 */ /* 0x0003e20000100a00 */
[----:B------:R-:W-:Y:S05]  /*8b60*/  RET.REL.NODEC R14 `(_ZN7cutlass13device_kernelIN5flash19enable_sm80_to_sm89INS1_16FlashAttnBwdSm80INS1_25CollectiveMainloopBwdSm80ILi2ELi2EN4cute5tupleIJNS5_1CILi64EEENS7_ILi128EEES8_EEENS_10bfloat16_tEfNS_4arch4Sm80ELb0ELb1ELb1ELb0ELb0ELb0ELb0ELb0ELi2ELi2ELi4ELi2ELb1EEENS1_21CollectiveEpilogueBwdISA_SB_SD_Li256ELb0ELb0ELi2EEENS1_19SingleTileSchedulerILb0ELb0ELb0ELi128EEEEEEEEEvNT_6ParamsE) ;  /* 0xffff74900e007950 */ /* 0x000fea0003c3ffff */
        .type           $_ZN7cutlass13device_kernelIN5flash19enable_sm80_to_sm89INS1_16FlashAttnBwdSm80INS1_25CollectiveMainloopBwdSm80ILi2ELi2EN4cute5tupleIJNS5_1CILi64EEENS7_ILi128EEES8_EEENS_10bfloat16_tEfNS_4arch4Sm80ELb0ELb1ELb1ELb0ELb0ELb0ELb0ELb0ELi2ELi2ELi4ELi2ELb1EEENS1_21CollectiveEpilogueBwdISA_SB_SD_Li256ELb0ELb0ELi2EEENS1_19SingleTileSchedulerILb0ELb0ELb0ELi128EEEEEEEEEvNT_6ParamsE$_ZN4cute3eso3ESOILb1ELb0EJNS_6LayoutINS_5tupleIJNS3_IJNS_1CILi1EEES5_EEEEEENS3_IJNS3_IJS5_NS4_ILi0EEEEEEEEEEENS_10ViewEngineINS_8smem_ptrIPN7cutlass9uint128_tEEEEEEEC2ERKSB_RKSI_,@function
        .size           $_ZN7cutlass13device_kernelIN5flash19enable_sm80_to_sm89INS1_16FlashAttnBwdSm80INS1_25CollectiveMainloopBwdSm80ILi2ELi2EN4cute5tupleIJNS5_1CILi64EEENS7_ILi128EEES8_EEENS_10bfloat16_tEfNS_4arch4Sm80ELb0ELb1ELb1ELb0ELb0ELb0ELb0ELb0ELi2ELi2ELi4ELi2ELb1EEENS1_21CollectiveEpilogueBwdISA_SB_SD_Li256ELb0ELb0ELi2EEENS1_19SingleTileSchedulerILb0ELb0ELb0ELi128EEEEEEEEEvNT_6ParamsE$_ZN4cute3eso3ESOILb1ELb0EJNS_6LayoutINS_5tupleIJNS3_IJNS_1CILi1EEES5_EEEEEENS3_IJNS3_IJS5_NS4_ILi0EEEEEEEEEEENS_10ViewEngineINS_8smem_ptrIPN7cutlass9uint128_tEEEEEEEC2ERKSB_RKSI_,($_ZN7cutlass13device_kernelIN5flash19enable_sm80_to_sm89INS1_16FlashAttnBwdSm80INS1_25CollectiveMainloopBwdSm80ILi2ELi2EN4cute5tupleIJNS5_1CILi64EEENS7_ILi128EEES8_EEENS_10bfloat16_tEfNS_4arch4Sm80ELb0ELb1ELb1ELb0ELb0ELb0ELb0ELb0ELi2ELi2ELi4ELi2ELb1EEENS1_21CollectiveEpilogueBwdISA_SB_SD_Li256ELb0ELb0ELi2EEENS1_19SingleTileSchedulerILb0ELb0ELb0ELi128EEEEEEEEEvNT_6ParamsE$_ZN4cute3eso3ESOILb1ELb0EJNS_6LayoutINS_5tupleIJNS3_IJNS_1CILi4EEENS4_ILi1EEEEEEEEENS3_IJNS3_IJS6_NS4_ILi0EEEEEEEEEEENS_10ViewEngineINS_8gmem_ptrIPKfEEEEEEC2ERKSC_RKSI_ - $_ZN7cutlass13device_kernelIN5flash19enable_sm80_to_sm89INS1_16FlashAttnBwdSm80INS1_25CollectiveMainloopBwdSm80ILi2ELi2EN4cute5tupleIJNS5_1CILi64EEENS7_ILi128EEES8_EEENS_10bfloat16_tEfNS_4arch4Sm80ELb0ELb1ELb1ELb0ELb0ELb0ELb0ELb0ELi2ELi2ELi4ELi2ELb1EEENS1_21CollectiveEpilogueBwdISA_SB_SD_Li256ELb0ELb0ELi2EEENS1_19SingleTileSchedulerILb0ELb0ELb0ELi128EEEEEEEEEvNT_6ParamsE$_ZN4cute3eso3ESOILb1ELb0EJNS_6LayoutINS_5tupleIJNS3_IJNS_1CILi1EEES5_EEEEEENS3_IJNS3_IJS5_NS4_ILi0EEEEEEEEEEENS_10ViewEngineINS_8smem_ptrIPN7cutlass9uint128_tEEEEEEEC2ERKSB_RKSI_)
$_ZN7cutlass13device_kernelIN5flash19enable_sm80_to_sm89INS1_16FlashAttnBwdSm80INS1_25CollectiveMainloopBwdSm80ILi2ELi2EN4cute5tupleIJNS5_1CILi64EEENS7_ILi128EEES8_EEENS_10bfloat16_tEfNS_4arch4Sm80ELb0ELb1ELb1ELb0ELb0ELb0ELb0ELb0ELi2ELi2ELi4ELi2ELb1EEENS1_21CollectiveEpilogueBwdISA_SB_SD_Li256ELb0ELb0ELi2EEENS1_19SingleTileSchedulerILb0ELb0ELb0ELi128EEEEEEEEEvNT_6ParamsE$_ZN4cute3eso3ESOILb1ELb0EJNS_6LayoutINS_5tupleIJNS3_IJNS_1CILi1EEES5_EEEEEENS3_IJNS3_IJS5_NS4_ILi0EEEEEEEEEEENS_10ViewEngineINS_8smem_ptrIPN7cutlass9uint128_tEEEEEEEC2ERKSB_RKSI_:
[----:B------:R-:W-:Y:S02]  /*8b70*/  IADD3 R6, R6, -c[0x0][0x20], RZ ;  /* 0x8000080006067a10 */ /* 0x000fe40007ffe0ff */
[----:B------:R-:W-:-:S03]  /*8b80*/  MOV R9, 0x0 ;  /* 0x0000000000097802 */ /* 0x000fc60000000f00 */
[----:B------:R1:W-:Y:S01]  /*8b90*/  STL.64 [R6], R4 ;  /* 0x0000000406007387 */ /* 0x0003e20000100a00 */
[----:B------:R-:W-:Y:S05]  /*8ba0*/  RET.REL.NODEC R8 `(_ZN7cutlass13device_kernelIN5flash19enable_sm80_to_sm89INS1_16FlashAttnBwdSm80INS1_25CollectiveMainloopBwdSm80ILi2ELi2EN4cute5tupleIJNS5_1CILi64EEENS7_ILi128EEES8_EEENS_10bfloat16_tEfNS_4arch4Sm80ELb0ELb1ELb1ELb0ELb0ELb0ELb0ELb0ELi2ELi2ELi4ELi2ELb1EEENS1_21CollectiveEpilogueBwdISA_SB_SD_Li256ELb0ELb0ELi2EEENS1_19SingleTileSchedulerILb0ELb0ELb0ELi128EEEEEEEEEvNT_6ParamsE) ;  /* 0xffff745008007950 */ /* 0x000fea0003c3ffff */
        .type           $_ZN7cutlass13device_kernelIN5flash19enable_sm80_to_sm89INS1_16FlashAttnBwdSm80INS1_25CollectiveMainloopBwdSm80ILi2ELi2EN4cute5tupleIJNS5_1CILi64EEENS7_ILi128EEES8_EEENS_10bfloat16_tEfNS_4arch4Sm80ELb0ELb1ELb1ELb0ELb0ELb0ELb0ELb0ELi2ELi2ELi4ELi2ELb1EEENS1_21CollectiveEpilogueBwdISA_SB_SD_Li256ELb0ELb0ELi2EEENS1_19SingleTileSchedulerILb0ELb0ELb0ELi128EEEEEEEEEvNT_6ParamsE$_ZN4cute3eso3ESOILb1ELb0EJNS_6LayoutINS_5tupleIJNS3_IJNS_1CILi4EEENS4_ILi1EEEEEEEEENS3_IJNS3_IJS6_NS4_ILi0EEEEEEEEEEENS_10ViewEngineINS_8gmem_ptrIPKfEEEEEEC2ERKSC_RKSI_,@function
        .size           $_ZN7cutlass13device_kernelIN5flash19enable_sm80_to_sm89INS1_16FlashAttnBwdSm80INS1_25CollectiveMainloopBwdSm80ILi2ELi2EN4cute5tupleIJNS5_1CILi64EEENS7_ILi128EEES8_EEENS_10bfloat16_tEfNS_4arch4Sm80ELb0ELb1ELb1ELb0ELb0ELb0ELb0ELb0ELi2ELi2ELi4ELi2ELb1EEENS1_21CollectiveEpilogueBwdISA_SB_SD_Li256ELb0ELb0ELi2EEENS1_19SingleTileSchedulerILb0ELb0ELb0ELi128EEEEEEEEEvNT_6ParamsE$_ZN4cute3eso3ESOILb1ELb0EJNS_6LayoutINS_5tupleIJNS3_IJNS_1CILi4EEENS4_ILi1EEEEEEEEENS3_IJNS3_IJS6_NS4_ILi0EEEEEEEEEEENS_10ViewEngineINS_8gmem_ptrIPKfEEEEEEC2ERKSC_RKSI_,($_ZN7cutlass13device_kernelIN5flash19enable_sm80_to_sm89INS1_16FlashAttnBwdSm80INS1_25CollectiveMainloopBwdSm80ILi2ELi2EN4cute5tupleIJNS5_1CILi64EEENS7_ILi128EEES8_EEENS_10bfloat16_tEfNS_4arch4Sm80ELb0ELb1ELb1ELb0ELb0ELb0ELb0ELb0ELi2ELi2ELi4ELi2ELb1EEENS1_21CollectiveEpilogueBwdISA_SB_SD_Li256ELb0ELb0ELi2EEENS1_19SingleTileSchedulerILb0ELb0ELb0ELi128EEEEEEEEEvNT_6ParamsE$_ZN4cute3eso3ESOILb1ELb0EJNS_6LayoutINS_5tupleIJNS3_IJNS_1CILi4EEENS4_ILi1EEEEEEEEENS3_IJNS3_IJS6_NS4_ILi0EEEEEEEEEEENS_10ViewEngineINS_8smem_ptrIPfEEEEEEC2ERKSC_RKSH_ - $_ZN7cutlass13device_kernelIN5flash19enable_sm80_to_sm89INS1_16FlashAttnBwdSm80INS1_25CollectiveMainloopBwdSm80ILi2ELi2EN4cute5tupleIJNS5_1CILi64EEENS7_ILi128EEES8_EEENS_10bfloat16_tEfNS_4arch4Sm80ELb0ELb1ELb1ELb0ELb0ELb0ELb0ELb0ELi2ELi2ELi4ELi2ELb1EEENS1_21CollectiveEpilogueBwdISA_SB_SD_Li256ELb0ELb0ELi2EEENS1_19SingleTileSchedulerILb0ELb0ELb0ELi128EEEEEEEEEvNT_6ParamsE$_ZN4cute3eso3ESOILb1ELb0EJNS_6LayoutINS_5tupleIJNS3_IJNS_1CILi4EEENS4_ILi1EEEEEEEEENS3_IJNS3_IJS6_NS4_ILi0EEEEEEEEEEENS_10ViewEngineINS_8gmem_ptrIPKfEEEEEEC2ERKSC_RKSI_)
$_ZN7cutlass13device_kernelIN5flash19enable_sm80_to_sm89INS1_16FlashAttnBwdSm80INS1_25CollectiveMainloopBwdSm80ILi2ELi2EN4cute5tupleIJNS5_1CILi64EEENS7_ILi128EEES8_EEENS_10bfloat16_tEfNS_4arch4Sm80ELb0ELb1ELb1ELb0ELb0ELb0ELb0ELb0ELi2ELi2ELi4ELi2ELb1EEENS1_21CollectiveEpilogueBwdISA_SB_SD_Li256ELb0ELb0ELi2EEENS1_19SingleTileSchedulerILb0ELb0ELb0ELi128EEEEEEEEEvNT_6ParamsE$_ZN4cute3eso3ESOILb1ELb0EJNS_6LayoutINS_5tupleIJNS3_IJNS_1CILi4EEENS4_ILi1EEEEEEEEENS3_IJNS3_IJS6_NS4_ILi0EEEEEEEEEEENS_10ViewEngineINS_8gmem_ptrIPKfEEEEEEC2ERKSC_RKSI_:
[----:B------:R-:W-:Y:S02]  /*8bb0*/  IADD3 R8, R8, -c[0x0][0x20], RZ ;  /* 0x8000080008087a10 */ /* 0x000fe40007ffe0ff */
[----:B------:R-:W-:-:S03]  /*8bc0*/  MOV R13, 0x0 ;  /* 0x00000000000d7802 */ /* 0x000fc60000000f00 */
[----:B------:R1:W-:Y:S01]  /*8bd0*/  STL.64 [R8], R4 ;  /* 0x0000000408007387 */ /* 0x0003e20000100a00 */
[----:B------:R-:W-:Y:S05]  /*8be0*/  RET.REL.NODEC R12 `(_ZN7cutlass13device_kernelIN5flash19enable_sm80_to_sm89INS1_16FlashAttnBwdSm80INS1_25CollectiveMainloopBwdSm80ILi2ELi2EN4cute5tupleIJNS5_1CILi64EEENS7_ILi128EEES8_EEENS_10bfloat16_tEfNS_4arch4Sm80ELb0ELb1ELb1ELb0ELb0ELb0ELb0ELb0ELi2ELi2ELi4ELi2ELb1EEENS1_21CollectiveEpilogueBwdISA_SB_SD_Li256ELb0ELb0ELi2EEENS1_19SingleTileSchedulerILb0ELb0ELb0ELi128EEEEEEEEEvNT_6ParamsE) ;  /* 0xffff74100c007950 */ /* 0x000fea0003c3ffff */
        .type           $_ZN7cutlass13device_kernelIN5flash19enable_sm80_to_sm89INS1_16FlashAttnBwdSm80INS1_25CollectiveMainloopBwdSm80ILi2ELi2EN4cute5tupleIJNS5_1CILi64EEENS7_ILi128EEES8_EEENS_10bfloat16_tEfNS_4arch4Sm80ELb0ELb1ELb1ELb0ELb0ELb0ELb0ELb0ELi2ELi2ELi4ELi2ELb1EEENS1_21CollectiveEpilogueBwdISA_SB_SD_Li256ELb0ELb0ELi2EEENS1_19SingleTileSchedulerILb0ELb0ELb0ELi128EEEEEEEEEvNT_6ParamsE$_ZN4cute3eso3ESOILb1ELb0EJNS_6LayoutINS_5tupleIJNS3_IJNS_1CILi4EEENS4_ILi1EEEEEEEEENS3_IJNS3_IJS6_NS4_ILi0EEEEEEEEEEENS_10ViewEngineINS_8smem_ptrIPfEEEEEEC2ERKSC_RKSH_,@function
        .size           $_ZN7cutlass13device_kernelIN5flash19enable_sm80_to_sm89INS1_16FlashAttnBwdSm80INS1_25CollectiveMainloopBwdSm80ILi2ELi2EN4cute5tupleIJNS5_1CILi64EEENS7_ILi128EEES8_EEENS_10bfloat16_tEfNS_4arch4Sm80ELb0ELb1ELb1ELb0ELb0ELb0ELb0ELb0ELi2ELi2ELi4ELi2ELb1EEENS1_21CollectiveEpilogueBwdISA_SB_SD_Li256ELb0ELb0ELi2EEENS1_19SingleTileSchedulerILb0ELb0ELb0ELi128EEEEEEEEEvNT_6ParamsE$_ZN4cute3eso3ESOILb1ELb0EJNS_6LayoutINS_5tupleIJNS3_IJNS_1CILi4EEENS4_ILi1EEEEEEEEENS3_IJNS3_IJS6_NS4_ILi0EEEEEEEEEEENS_10ViewEngineINS_8smem_ptrIPfEEEEEEC2ERKSC_RKSH_,($_ZN7cutlass13device_kernelIN5flash19enable_sm80_to_sm89INS1_16FlashAttnBwdSm80INS1_25CollectiveMainloopBwdSm80ILi2ELi2EN4cute5tupleIJNS5_1CILi64EEENS7_ILi128EEES8_EEENS_10bfloat16_tEfNS_4arch4Sm80ELb0ELb1ELb1ELb0ELb0ELb0ELb0ELb0ELi2ELi2ELi4ELi2ELb1EEENS1_21CollectiveEpilogueBwdISA_SB_SD_Li256ELb0ELb0ELi2EEENS1_19SingleTileSchedulerILb0ELb0ELb0ELi128EEEEEEEEEvNT_6ParamsE$_ZN4cute3eso3ESOILb1ELb0EJNS_6LayoutINS_5tupleIJNS3_IJNS_1CILi4EEENS4_ILi1EEEEEES6_EEENS3_IJNS3_IJS6_NS4_ILi0EEEEEES9_EEEEENS_10ViewEngineINS_8gmem_ptrIPKfEEEEEEC2ERKSC_RKSI_ - $_ZN7cutlass13device_kernelIN5flash19enable_sm80_to_sm89INS1_16FlashAttnBwdSm80INS1_25CollectiveMainloopBwdSm80ILi2ELi2EN4cute5tupleIJNS5_1CILi64EEENS7_ILi128EEES8_EEENS_10bfloat16_tEfNS_4arch4Sm80ELb0ELb1ELb1ELb0ELb0ELb0ELb0ELb0ELi2ELi2ELi4ELi2ELb1EEENS1_21CollectiveEpilogueBwdISA_SB_SD_Li256ELb0ELb0ELi2EEENS1_19SingleTileSchedulerILb0ELb0ELb0ELi128EEEEEEEEEvNT_6ParamsE$_ZN4cute3eso3ESOILb1ELb0EJNS_6LayoutINS_5tupleIJNS3_IJNS_1CILi4EEENS4_ILi1EEEEEEEEENS3_IJNS3_IJS6_NS4_ILi0EEEEEEEEEEENS_10ViewEngineINS_8smem_ptrIPfEEEEEEC2ERKSC_RKSH_)
$_ZN7cutlass13device_kernelIN5flash19enable_sm80_to_sm89INS1_16FlashAttnBwdSm80INS1_25CollectiveMainloopBwdSm80ILi2ELi2EN4cute5tupleIJNS5_1CILi64EEENS7_ILi128EEES8_EEENS_10bfloat16_tEfNS_4arch4Sm80ELb0ELb1ELb1ELb0ELb0ELb0ELb0ELb0ELi2ELi2ELi4ELi2ELb1EEENS1_21CollectiveEpilogueBwdISA_SB_SD_Li256ELb0ELb0ELi2EEENS1_19SingleTileSchedulerILb0ELb0ELb0ELi128EEEEEEEEEvNT_6ParamsE$_ZN4cute3eso3ESOILb1ELb0EJNS_6LayoutINS_5tupleIJNS3_IJNS_1CILi4EEENS4_ILi1EEEEEEEEENS3_IJNS3_IJS6_NS4_ILi0EEEEEEEEEEENS_10ViewEngineINS_8smem_ptrIPfEEEEEEC2ERKSC_RKSH_:
[----:B------:R-:W-:Y:S02]  /*8bf0*/  IADD3 R6, R6, -c[0x0][0x20], RZ ;  /* 0x8000080006067a10 */ /* 0x000fe40007ffe0ff */
[----:B------:R-:W-:-:S03]  /*8c00*/  MOV R13, 0x0 ;  /* 0x00000000000d7802 */ /* 0x000fc60000000f00 */
[----:B------:R1:W-:Y:S01]  /*8c10*/  STL.64 [R6], R4 ;  /* 0x0000000406007387 */ /* 0x0003e20000100a00 */
[----:B------:R-:W-:Y:S05]  /*8c20*/  RET.REL.NODEC R12 `(_ZN7cutlass13device_kernelIN5flash19enable_sm80_to_sm89INS1_16FlashAttnBwdSm80INS1_25CollectiveMainloopBwdSm80ILi2ELi2EN4cute5tupleIJNS5_1CILi64EEENS7_ILi128EEES8_EEENS_10bfloat16_tEfNS_4arch4Sm80ELb0ELb1ELb1ELb0ELb0ELb0ELb0ELb0ELi2ELi2ELi4ELi2ELb1EEENS1_21CollectiveEpilogueBwdISA_SB_SD_Li256ELb0ELb0ELi2EEENS1_19SingleTileSchedulerILb0ELb0ELb0ELi128EEEEEEEEEvNT_6ParamsE) ;  /* 0xffff73d00c007950 */ /* 0x000fea0003c3ffff */
        .type           $_ZN7cutlass13device_kernelIN5flash19enable_sm80_to_sm89INS1_16FlashAttnBwdSm80INS1_25CollectiveMainloopBwdSm80ILi2ELi2EN4cute5tupleIJNS5_1CILi64EEENS7_ILi128EEES8_EEENS_10bfloat16_tEfNS_4arch4Sm80ELb0ELb1ELb1ELb0ELb0ELb0ELb0ELb0ELi2ELi2ELi4ELi2ELb1EEENS1_21CollectiveEpilogueBwdISA_SB_SD_Li256ELb0ELb0ELi2EEENS1_19SingleTileSchedulerILb0ELb0ELb0ELi128EEEEEEEEEvNT_6ParamsE$_ZN4cute3eso3ESOILb1ELb0EJNS_6LayoutINS_5tupleIJNS3_IJNS_1CILi4EEENS4_ILi1EEEEEES6_EEENS3_IJNS3_IJS6_NS4_ILi0EEEEEES9_EEEEENS_10ViewEngineINS_8gmem_ptrIPKfEEEEEEC2ERKSC_RKSI_,@function
        .size           $_ZN7cutlass13device_kernelIN5flash19enable_sm80_to_sm89INS1_16FlashAttnBwdSm80INS1_25CollectiveMainloopBwdSm80ILi2ELi2EN4cute5tupleIJNS5_1CILi64EEENS7_ILi128EEES8_EEENS_10bfloat16_tEfNS_4arch4Sm80ELb0ELb1ELb1ELb0ELb0ELb0ELb0ELb0ELi2ELi2ELi4ELi2ELb1EEENS1_21CollectiveEpilogueBwdISA_SB_SD_Li256ELb0ELb0ELi2EEENS1_19SingleTileSchedulerILb0ELb0ELb0ELi128EEEEEEEEEvNT_6ParamsE$_ZN4cute3eso3ESOILb1ELb0EJNS_6LayoutINS_5tupleIJNS3_IJNS_1CILi4EEENS4_ILi1EEEEEES6_EEENS3_IJNS3_IJS6_NS4_ILi0EEEEEES9_EEEEENS_10ViewEngineINS_8gmem_ptrIPKfEEEEEEC2ERKSC_RKSI_,($_ZN7cutlass13device_kernelIN5flash19enable_sm80_to_sm89INS1_16FlashAttnBwdSm80INS1_25CollectiveMainloopBwdSm80ILi2ELi2EN4cute5tupleIJNS5_1CILi64EEENS7_ILi128EEES8_EEENS_10bfloat16_tEfNS_4arch4Sm80ELb0ELb1ELb1ELb0ELb0ELb0ELb0ELb0ELi2ELi2ELi4ELi2ELb1EEENS1_21CollectiveEpilogueBwdISA_SB_SD_Li256ELb0ELb0ELi2EEENS1_19SingleTileSchedulerILb0ELb0ELb0ELi128EEEEEEEEEvNT_6ParamsE$_ZN4cute3eso3ESOILb1ELb0EJNS_6LayoutINS_5tupleIJNS3_IJNS_1CILi4EEENS4_ILi1EEEEEES6_EEENS3_IJNS3_IJS6_NS4_ILi0EEEEEES9_EEEEENS_10ViewEngineINS_8smem_ptrIPfEEEEEEC2ERKSC_RKSH_ - $_ZN7cutlass13device_kernelIN5flash19enable_sm80_to_sm89INS1_16FlashAttnBwdSm80INS1_25CollectiveMainloopBwdSm80ILi2ELi2EN4cute5tupleIJNS5_1CILi64EEENS7_ILi128EEES8_EEENS_10bfloat16_tEfNS_4arch4Sm80ELb0ELb1ELb1ELb0ELb0ELb0ELb0ELb0ELi2ELi2ELi4ELi2ELb1EEENS1_21CollectiveEpilogueBwdISA_SB_SD_Li256ELb0ELb0ELi2EEENS1_19SingleTileSchedulerILb0ELb0ELb0ELi128EEEEEEEEEvNT_6ParamsE$_ZN4cute3eso3ESOILb1ELb0EJNS_6LayoutINS_5tupleIJNS3_IJNS_1CILi4EEENS4_ILi1EEEEEES6_EEENS3_IJNS3_IJS6_NS4_ILi0EEEEEES9_EEEEENS_10ViewEngineINS_8gmem_ptrIPKfEEEEEEC2ERKSC_RKSI_)
$_ZN7cutlass13device_kernelIN5flash19enable_sm80_to_sm89INS1_16FlashAttnBwdSm80INS1_25CollectiveMainloopBwdSm80ILi2ELi2EN4cute5tupleIJNS5_1CILi64EEENS7_ILi128EEES8_EEENS_10bfloat16_tEfNS_4arch4Sm80ELb0ELb1ELb1ELb0ELb0ELb0ELb0ELb0ELi2ELi2ELi4ELi2ELb1EEENS1_21CollectiveEpilogueBwdISA_SB_SD_Li256ELb0ELb0ELi2EEENS1_19SingleTileSchedulerILb0ELb0ELb0ELi128EEEEEEEEEvNT_6ParamsE$_ZN4cute3eso3ESOILb1ELb0EJNS_6LayoutINS_5tupleIJNS3_IJNS_1CILi4EEENS4_ILi1EEEEEES6_EEENS3_IJNS3_IJS6_NS4_ILi0EEEEEES9_EEEEENS_10ViewEngineINS_8gmem_ptrIPKfEEEEEEC2ERKSC_RKSI_:
[----:B------:R-:W-:Y:S01]  /*8c30*/  ULDC UR22, c[0x0][0x20] ;  /* 0x0000080000167ab9 */ /* 0x000fe20000000800 */
[----:B------:R-:W-:Y:S01]  /*8c40*/  MOV R7, 0x0 ;  /* 0x0000000000077802 */ /* 0x000fe20000000f00 */
[----:B------:R-:W-:-:S09]  /*8c50*/  UIADD3 UR22, UR7, -UR22, URZ ;  /* 0x8000001607167290 */ /* 0x000fd2000fffe03f */
[----:B------:R1:W-:Y:S01]  /*8c60*/  STL.64 [UR22], R4 ;  /* 0x00000004ff007987 */ /* 0x0003e20008100a16 */
[----:B------:R-:W-:Y:S05]  /*8c70*/  RET.REL.NODEC R6 `(_ZN7cutlass13device_kernelIN5flash19enable_sm80_to_sm89INS1_16FlashAttnBwdSm80INS1_25CollectiveMainloopBwdSm80ILi2ELi2EN4cute5tupleIJNS5_1CILi64EEENS7_ILi128EEES8_EEENS_10bfloat16_tEfNS_4arch4Sm80ELb0ELb1ELb1ELb0ELb0ELb0ELb0ELb0ELi2ELi2ELi4ELi2ELb1EEENS1_21CollectiveEpilogueBwdISA_SB_SD_Li256ELb0ELb0ELi2EEENS1_19SingleTileSchedulerILb0ELb0ELb0ELi128EEEEEEEEEvNT_6ParamsE) ;  /* 0xffff738006007950 */ /* 0x000fea0003c3ffff */
        .type           $_ZN7cutlass13device_kernelIN5flash19enable_sm80_to_sm89INS1_16FlashAttnBwdSm80INS1_25CollectiveMainloopBwdSm80ILi2ELi2EN4cute5tupleIJNS5_1CILi64EEENS7_ILi128EEES8_EEENS_10bfloat16_tEfNS_4arch4Sm80ELb0ELb1ELb1ELb0ELb0ELb0ELb0ELb0ELi2ELi2ELi4ELi2ELb1EEENS1_21CollectiveEpilogueBwdISA_SB_SD_Li256ELb0ELb0ELi2EEENS1_19SingleTileSchedulerILb0ELb0ELb0ELi128EEEEEEEEEvNT_6ParamsE$_ZN4cute3eso3ESOILb1ELb0EJNS_6LayoutINS_5tupleIJNS3_IJNS_1CILi4EEENS4_ILi1EEEEEES6_EEENS3_IJNS3_IJS6_NS4_ILi0EEEEEES9_EEEEENS_10ViewEngineINS_8smem_ptrIPfEEEEEEC2ERKSC_RKSH_,@function
        .size           $_ZN7cutlass13device_kernelIN5flash19enable_sm80_to_sm89INS1_16FlashAttnBwdSm80INS1_25CollectiveMainloopBwdSm80ILi2ELi2EN4cute5tupleIJNS5_1CILi64EEENS7_ILi128EEES8_EEENS_10bfloat16_tEfNS_4arch4Sm80ELb0ELb1ELb1ELb0ELb0ELb0ELb0ELb0ELi2ELi2ELi4ELi2ELb1EEENS1_21CollectiveEpilogueBwdISA_SB_SD_Li256ELb0ELb0ELi2EEENS1_19SingleTileSchedulerILb0ELb0ELb0ELi128EEEEEEEEEvNT_6ParamsE$_ZN4cute3eso3ESOILb1ELb0EJNS_6LayoutINS_5tupleIJNS3_IJNS_1CILi4EEENS4_ILi1EEEEEES6_EEENS3_IJNS3_IJS6_NS4_ILi0EEEEEES9_EEEEENS_10ViewEngineINS_8smem_ptrIPfEEEEEEC2ERKSC_RKSH_,($_ZN7cutlass13device_kernelIN5flash19enable_sm80_to_sm89INS1_16FlashAttnBwdSm80INS1_25CollectiveMainloopBwdSm80ILi2ELi2EN4cute5tupleIJNS5_1CILi64EEENS7_ILi128EEES8_EEENS_10bfloat16_tEfNS_4arch4Sm80ELb0ELb1ELb1ELb0ELb0ELb0ELb0ELb0ELi2ELi2ELi4ELi2ELb1EEENS1_21CollectiveEpilogueBwdISA_SB_SD_Li256ELb0ELb0ELi2EEENS1_19SingleTileSchedulerILb0ELb0ELb0ELi128EEEEEEEEEvNT_6ParamsE$_ZN4cute3eso3ESOILb1ELb0EJNS_6LayoutINS_5tupleIJNS3_IJNS_1CILi4EEENS4_ILi1EEEEEES6_EEENS3_IJNS3_IJS6_NS4_ILi0EEEEEES9_EEEEEiEEC2ERKSC_RKi - $_ZN7cutlass13device_kernelIN5flash19enable_sm80_to_sm89INS1_16FlashAttnBwdSm80INS1_25CollectiveMainloopBwdSm80ILi2ELi2EN4cute5tupleIJNS5_1CILi64EEENS7_ILi128EEES8_EEENS_10bfloat16_tEfNS_4arch4Sm80ELb0ELb1ELb1ELb0ELb0ELb0ELb0ELb0ELi2ELi2ELi4ELi2ELb1EEENS1_21CollectiveEpilogueBwdISA_SB_SD_Li256ELb0ELb0ELi2EEENS1_19SingleTileSchedulerILb0ELb0ELb0ELi128EEEEEEEEEvNT_6ParamsE$_ZN4cute3eso3ESOILb1ELb0EJNS_6LayoutINS_5tupleIJNS3_IJNS_1CILi4EEENS4_ILi1EEEEEES6_EEENS3_IJNS3_IJS6_NS4_ILi0EEEEEES9_EEEEENS_10ViewEngineINS_8smem_ptrIPfEEEEEEC2ERKSC_RKSH_)
$_ZN7cutlass13device_kernelIN5flash19enable_sm80_to_sm89INS1_16FlashAttnBwdSm80INS1_25CollectiveMainloopBwdSm80ILi2ELi2EN4cute5tupleIJNS5_1CILi64EEENS7_ILi128EEES8_EEENS_10bfloat16_tEfNS_4arch4Sm80ELb0ELb1ELb1ELb0ELb0ELb0ELb0ELb0ELi2ELi2ELi4ELi2ELb1EEENS1_21CollectiveEpilogueBwdISA_SB_SD_Li256ELb0ELb0ELi2EEENS1_19SingleTileSchedulerILb0ELb0ELb0ELi128EEEEEEEEEvNT_6ParamsE$_ZN4cute3eso3ESOILb1ELb0EJNS_6LayoutINS_5tupleIJNS3_IJNS_1CILi4EEENS4_ILi1EEEEEES6_EEENS3_IJNS3_IJS6_NS4_ILi0EEEEEES9_EEEEENS_10ViewEngineINS_8smem_ptrIPfEEEEEEC2ERKSC_RKSH_:
[----:B------:R-:W-:Y:S01]  /*8c80*/  ULDC UR22, c[0x0][0x20] ;  /* 0x0000080000167ab9 */ /* 0x000fe20000000800 */
[----:B------:R-:W-:Y:S01]  /*8c90*/  MOV R7, 0x0 ;  /* 0x0000000000077802 */ /* 0x000fe20000000f00 */
[----:B------:R-:W-:-:S09]  /*8ca0*/  UIADD3 UR22, UR7, -UR22, URZ ;  /* 0x8000001607167290 */ /* 0x000fd2000fffe03f */
[----:B------:R1:W-:Y:S01]  /*8cb0*/  STL.64 [UR22], R4 ;  /* 0x00000004ff007987 */ /* 0x0003e20008100a16 */
[----:B------:R-:W-:Y:S05]  /*8cc0*/  RET.REL.NODEC R6 `(_ZN7cutlass13device_kernelIN5flash19enable_sm80_to_sm89INS1_16FlashAttnBwdSm80INS1_25CollectiveMainloopBwdSm80ILi2ELi2EN4cute5tupleIJNS5_1CILi64EEENS7_ILi128EEES8_EEENS_10bfloat16_tEfNS_4arch4Sm80ELb0ELb1ELb1ELb0ELb0ELb0ELb0ELb0ELi2ELi2ELi4ELi2ELb1EEENS1_21CollectiveEpilogueBwdISA_SB_SD_Li256ELb0ELb0ELi2EEENS1_19SingleTileSchedulerILb0ELb0ELb0ELi128EEEEEEEEEvNT_6ParamsE) ;  /* 0xffff733006007950 */ /* 0x000fea0003c3ffff */
        .type           $_ZN7cutlass13device_kernelIN5flash19enable_sm80_to_sm89INS1_16FlashAttnBwdSm80INS1_25CollectiveMainloopBwdSm80ILi2ELi2EN4cute5tupleIJNS5_1CILi64EEENS7_ILi128EEES8_EEENS_10bfloat16_tEfNS_4arch4Sm80ELb0ELb1ELb1ELb0ELb0ELb0ELb0ELb0ELi2ELi2ELi4ELi2ELb1EEENS1_21CollectiveEpilogueBwdISA_SB_SD_Li256ELb0ELb0ELi2EEENS1_19SingleTileSchedulerILb0ELb0ELb0ELi128EEEEEEEEEvNT_6ParamsE$_ZN4cute3eso3ESOILb1ELb0EJNS_6LayoutINS_5tupleIJNS3_IJNS_1CILi4EEENS4_ILi1EEEEEES6_EEENS3_IJNS3_IJS6_NS4_ILi0EEEEEES9_EEEEEiEEC2ERKSC_RKi,@function
        .size           $_ZN7cutlass13device_kernelIN5flash19enable_sm80_to_sm89INS1_16FlashAttnBwdSm80INS1_25CollectiveMainloopBwdSm80ILi2ELi2EN4cute5tupleIJNS5_1CILi64EEENS7_ILi128EEES8_EEENS_10bfloat16_tEfNS_4arch4Sm80ELb0ELb1ELb1ELb0ELb0ELb0ELb0ELb0ELi2ELi2ELi4ELi2ELb1EEENS1_21CollectiveEpilogueBwdISA_SB_SD_Li256ELb0ELb0ELi2EEENS1_19SingleTileSchedulerILb0ELb0ELb0ELi128EEEEEEEEEvNT_6ParamsE$_ZN4cute3eso3ESOILb1ELb0EJNS_6LayoutINS_5tupleIJNS3_IJNS_1CILi4EEENS4_ILi1EEEEEES6_EEENS3_IJNS3_IJS6_NS4_ILi0EEEEEES9_EEEEEiEEC2ERKSC_RKi,($_ZN7cutlass13device_kernelIN5flash19enable_sm80_to_sm89INS1_16FlashAttnBwdSm80INS1_25CollectiveMainloopBwdSm80ILi2ELi2EN4cute5tupleIJNS5_1CILi64EEENS7_ILi128EEES8_EEENS_10bfloat16_tEfNS_4arch4Sm80ELb0ELb1ELb1ELb0ELb0ELb0ELb0ELb0ELi2ELi2ELi4ELi2ELb1EEENS1_21CollectiveEpilogueBwdISA_SB_SD_Li256ELb0ELb0ELi2EEENS1_19SingleTileSchedulerILb0ELb0ELb0ELi128EEEEEEEEEvNT_6ParamsE$_ZN4cute3eso3ESOILb1ELb0EJNS_6LayoutINS_5tupleIJNS3_IJNS_1CILi8EEENS4_ILi1EEEEEEEEENS3_IJNS3_IJS6_NS4_ILi0EEEEEEEEEEENS_10ViewEngineINS_8gmem_ptrIPKN7cutlass10bfloat16_tEEEEEEEC2ERKSC_RKSK_ - $_ZN7cutlass13device_kernelIN5flash19enable_sm80_to_sm89INS1_16FlashAttnBwdSm80INS1_25CollectiveMainloopBwdSm80ILi2ELi2EN4cute5tupleIJNS5_1CILi64EEENS7_ILi128EEES8_EEENS_10bfloat16_tEfNS_4arch4Sm80ELb0ELb1ELb1ELb0ELb0ELb0ELb0ELb0ELi2ELi2ELi4ELi2ELb1EEENS1_21CollectiveEpilogueBwdISA_SB_SD_Li256ELb0ELb0ELi2EEENS1_19SingleTileSchedulerILb0ELb0ELb0ELi128EEEEEEEEEvNT_6ParamsE$_ZN4cute3eso3ESOILb1ELb0EJNS_6LayoutINS_5tupleIJNS3_IJNS_1CILi4EEENS4_ILi1EEEEEES6_EEENS3_IJNS3_IJS6_NS4_ILi0EEEEEES9_EEEEEiEEC2ERKSC_RKi)
$_ZN7cutlass13device_kernelIN5flash19enable_sm80_to_sm89INS1_16FlashAttnBwdSm80INS1_25CollectiveMainloopBwdSm80ILi2ELi2EN4cute5tupleIJNS5_1CILi64EEENS7_ILi128EEES8_EEENS_10bfloat16_tEfNS_4arch4Sm80ELb0ELb1ELb1ELb0ELb0ELb0ELb0ELb0ELi2ELi2ELi4ELi2ELb1EEENS1_21CollectiveEpilogueBwdISA_SB_SD_Li256ELb0ELb0ELi2EEENS1_19SingleTileSchedulerILb0ELb0ELb0ELi128EEEEEEEEEvNT_6ParamsE$_ZN4cute3eso3ESOILb1ELb0EJNS_6LayoutINS_5tupleIJNS3_IJNS_1CILi4EEENS4_ILi1EEEEEES6_EEENS3_IJNS3_IJS6_NS4_ILi0EEEEEES9_EEEEEiEEC2ERKSC_RKi:
[----:B------:R-:W-:Y:S02]  /*8cd0*/  ULDC UR22, c[0x0][0x20] ;  /* 0x0000080000167ab9 */ /* 0x000fe40000000800 */
[----:B------:R-:W-:-:S09]  /*8ce0*/  UIADD3 UR22, UR7, -UR22, URZ ;  /* 0x8000001607167290 */ /* 0x000fd2000fffe03f */
[----:B------:R1:W-:Y:S02]  /*8cf0*/  STL [UR22], R5 ;  /* 0x00000005ff007987 */ /* 0x0003e40008100816 */
[----:B-1----:R-:W-:-:S04]  /*8d00*/  MOV R5, 0x0 ;  /* 0x0000000000057802 */ /* 0x002fc80000000f00 */
[----:B------:R-:W-:Y:S05]  /*8d10*/  RET.REL.NODEC R4 `(_ZN7cutlass13device_kernelIN5flash19enable_sm80_to_sm89INS1_16FlashAttnBwdSm80INS1_25CollectiveMainloopBwdSm80ILi2ELi2EN4cute5tupleIJNS5_1CILi64EEENS7_ILi128EEES8_EEENS_10bfloat16_tEfNS_4arch4Sm80ELb0ELb1ELb1ELb0ELb0ELb0ELb0ELb0ELi2ELi2ELi4ELi2ELb1EEENS1_21CollectiveEpilogueBwdISA_SB_SD_Li256ELb0ELb0ELi2EEENS1_19SingleTileSchedulerILb0ELb0ELb0ELi128EEEEEEEEEvNT_6ParamsE) ;  /* 0xffff72e004007950 */ /* 0x000fea0003c3ffff */
        .type           $_ZN7cutlass13device_kernelIN5flash19enable_sm80_to_sm89INS1_16FlashAttnBwdSm80INS1_25CollectiveMainloopBwdSm80ILi2ELi2EN4cute5tupleIJNS5_1CILi64EEENS7_ILi128EEES8_EEENS_10bfloat16_tEfNS_4arch4Sm80ELb0ELb1ELb1ELb0ELb0ELb0ELb0ELb0ELi2ELi2ELi4ELi2ELb1EEENS1_21CollectiveEpilogueBwdISA_SB_SD_Li256ELb0ELb0ELi2EEENS1_19SingleTileSchedulerILb0ELb0ELb0ELi128EEEEEEEEEvNT_6ParamsE$_ZN4cute3eso3ESOILb1ELb0EJNS_6LayoutINS_5tupleIJNS3_IJNS_1CILi8EEENS4_ILi1EEEEEEEEENS3_IJNS3_IJS6_NS4_ILi0EEEEEEEEEEENS_10ViewEngineINS_8gmem_ptrIPKN7cutlass10bfloat16_tEEEEEEEC2ERKSC_RKSK_,@function
        .size           $_ZN7cutlass13device_kernelIN5flash19enable_sm80_to_sm89INS1_16FlashAttnBwdSm80INS1_25CollectiveMainloopBwdSm80ILi2ELi2EN4cute5tupleIJNS5_1CILi64EEENS7_ILi128EEES8_EEENS_10bfloat16_tEfNS_4arch4Sm80ELb0ELb1ELb1ELb0ELb0ELb0ELb0ELb0ELi2ELi2ELi4ELi2ELb1EEENS1_21CollectiveEpilogueBwdISA_SB_SD_Li256ELb0ELb0ELi2EEENS1_19SingleTileSchedulerILb0ELb0ELb0ELi128EEEEEEEEEvNT_6ParamsE$_ZN4cute3eso3ESOILb1ELb0EJNS_6LayoutINS_5tupleIJNS3_IJNS_1CILi8EEENS4_ILi1EEEEEEEEENS3_IJNS3_IJS6_NS4_ILi0EEEEEEEEEEENS_10ViewEngineINS_8gmem_ptrIPKN7cutlass10bfloat16_tEEEEEEEC2ERKSC_RKSK_,($_ZN7cutlass13device_kernelIN5flash19enable_sm80_to_sm89INS1_16FlashAttnBwdSm80INS1_25CollectiveMainloopBwdSm80ILi2ELi2EN4cute5tupleIJNS5_1CILi64EEENS7_ILi128EEES8_EEENS_10bfloat16_tEfNS_4arch4Sm80ELb0ELb1ELb1ELb0ELb0ELb0ELb0ELb0ELi2ELi2ELi4ELi2ELb1EEENS1_21CollectiveEpilogueBwdISA_SB_SD_Li256ELb0ELb0ELi2EEENS1_19SingleTileSchedulerILb0ELb0ELb0ELi128EEEEEEEEEvNT_6ParamsE$_ZN4cute3eso3ESOILb1ELb0EJNS_6LayoutINS_5tupleIJNS3_IJNS_1CILi8EEENS4_ILi1EEEEEEEEENS3_IJNS3_IJS6_NS4_ILi0EEEEEEEEEEENS_10ViewEngineINS_8smem_ptrIPN7cutlass10bfloat16_tEEEEEEEC2ERKSC_RKSJ_ - $_ZN7cutlass13device_kernelIN5flash19enable_sm80_to_sm89INS1_16FlashAttnBwdSm80INS1_25CollectiveMainloopBwdSm80ILi2ELi2EN4cute5tupleIJNS5_1CILi64EEENS7_ILi128EEES8_EEENS_10bfloat16_tEfNS_4arch4Sm80ELb0ELb1ELb1ELb0ELb0ELb0ELb0ELb0ELi2ELi2ELi4ELi2ELb1EEENS1_21CollectiveEpilogueBwdISA_SB_SD_Li256ELb0ELb0ELi2EEENS1_19SingleTileSchedulerILb0ELb0ELb0ELi128EEEEEEEEEvNT_6ParamsE$_ZN4cute3eso3ESOILb1ELb0EJNS_6LayoutINS_5tupleIJNS3_IJNS_1CILi8EEENS4_ILi1EEEEEEEEENS3_IJNS3_IJS6_NS4_ILi0EEEEEEEEEEENS_10ViewEngineINS_8gmem_ptrIPKN7cutlass10bfloat16_tEEEEEEEC2ERKSC_RKSK_)
$_ZN7cutlass13device_kernelIN5flash19enable_sm80_to_sm89INS1_16FlashAttnBwdSm80INS1_25CollectiveMainloopBwdSm80ILi2ELi2EN4cute5tupleIJNS5_1CILi64EEENS7_ILi128EEES8_EEENS_10bfloat16_tEfNS_4arch4Sm80ELb0ELb1ELb1ELb0ELb0ELb0ELb0ELb0ELi2ELi2ELi4ELi2ELb1EEENS1_21CollectiveEpilogueBwdISA_SB_SD_Li256ELb0ELb0ELi2EEENS1_19SingleTileSchedulerILb0ELb0ELb0ELi128EEEEEEEEEvNT_6ParamsE$_ZN4cute3eso3ESOILb1ELb0EJNS_6LayoutINS_5tupleIJNS3_IJNS_1CILi8EEENS4_ILi1EEEEEEEEENS3_IJNS3_IJS6_NS4_ILi0EEEEEEEEEEENS_10ViewEngineINS_8gmem_ptrIPKN7cutlass10bfloat16_tEEEEEEEC2ERKSC_RKSK_:
[----:B------:R-:W-:Y:S01]  /*8d20*/  ULDC UR24, c[0x0][0x20] ;  /* 0x0000080000187ab9 */ /* 0x000fe20000000800 */
[----:B------:R-:W-:Y:S01]  /*8d30*/  MOV R7, 0x0 ;  /* 0x0000000000077802 */ /* 0x000fe20000000f00 */
[----:B------:R-:W-:-:S09]  /*8d40*/  UIADD3 UR24, UR7, -UR24, URZ ;  /* 0x8000001807187290 */ /* 0x000fd2000fffe03f */
[----:B------:R1:W-:Y:S01]  /*8d50*/  STL.64 [UR24], R4 ;  /* 0x00000004ff007987 */ /* 0x0003e20008100a18 */
[----:B------:R-:W-:Y:S05]  /*8d60*/  RET.REL.NODEC R6 `(_ZN7cutlass13device_kernelIN5flash19enable_sm80_to_sm89INS1_16FlashAttnBwdSm80INS1_25CollectiveMainloopBwdSm80ILi2ELi2EN4cute5tupleIJNS5_1CILi64EEENS7_ILi128EEES8_EEENS_10bfloat16_tEfNS_4arch4Sm80ELb0ELb1ELb1ELb0ELb0ELb0ELb0ELb0ELi2ELi2ELi4ELi2ELb1EEENS1_21CollectiveEpilogueBwdISA_SB_SD_Li256ELb0ELb0ELi2EEENS1_19SingleTileSchedulerILb0ELb0ELb0ELi128EEEEEEEEEvNT_6ParamsE) ;  /* 0xffff729006007950 */ /* 0x000fea0003c3ffff */
        .type           $_ZN7cutlass13device_kernelIN5flash19enable_sm80_to_sm89INS1_16FlashAttnBwdSm80INS1_25CollectiveMainloopBwdSm80ILi2ELi2EN4cute5tupleIJNS5_1CILi64EEENS7_ILi128EEES8_EEENS_10bfloat16_tEfNS_4arch4Sm80ELb0ELb1ELb1ELb0ELb0ELb0ELb0ELb0ELi2ELi2ELi4ELi2ELb1EEENS1_21CollectiveEpilogueBwdISA_SB_SD_Li256ELb0ELb0ELi2EEENS1_19SingleTileSchedulerILb0ELb0ELb0ELi128EEEEEEEEEvNT_6ParamsE$_ZN4cute3eso3ESOILb1ELb0EJNS_6LayoutINS_5tupleIJNS3_IJNS_1CILi8EEENS4_ILi1EEEEEEEEENS3_IJNS3_IJS6_NS4_ILi0EEEEEEEEEEENS_10ViewEngineINS_8smem_ptrIPN7cutlass10bfloat16_tEEEEEEEC2ERKSC_RKSJ_,@function
        .size           $_ZN7cutlass13device_kernelIN5flash19enable_sm80_to_sm89INS1_16FlashAttnBwdSm80INS1_25CollectiveMainloopBwdSm80ILi2ELi2EN4cute5tupleIJNS5_1CILi64EEENS7_ILi128EEES8_EEENS_10bfloat16_tEfNS_4arch4Sm80ELb0ELb1ELb1ELb0ELb0ELb0ELb0ELb0ELi2ELi2ELi4ELi2ELb1EEENS1_21CollectiveEpilogueBwdISA_SB_SD_Li256ELb0ELb0ELi2EEENS1_19SingleTileSchedulerILb0ELb0ELb0ELi128EEEEEEEEEvNT_6ParamsE$_ZN4cute3eso3ESOILb1ELb0EJNS_6LayoutINS_5tupleIJNS3_IJNS_1CILi8EEENS4_ILi1EEEEEEEEENS3_IJNS3_IJS6_NS4_ILi0EEEEEEEEEEENS_10ViewEngineINS_8smem_ptrIPN7cutlass10bfloat16_tEEEEEEEC2ERKSC_RKSJ_,($_ZN7cutlass13device_kernelIN5flash19enable_sm80_to_sm89INS1_16FlashAttnBwdSm80INS1_25CollectiveMainloopBwdSm80ILi2ELi2EN4cute5tupleIJNS5_1CILi64EEENS7_ILi128EEES8_EEENS_10bfloat16_tEfNS_4arch4Sm80ELb0ELb1ELb1ELb0ELb0ELb0ELb0ELb0ELi2ELi2ELi4ELi2ELb1EEENS1_21CollectiveEpilogueBwdISA_SB_SD_Li256ELb0ELb0ELi2EEENS1_19SingleTileSchedulerILb0ELb0ELb0ELi128EEEEEEEEEvNT_6ParamsE$_ZN4cute3eso3ESOILb1ELb0EJNS_6LayoutINS_5tupleIJNS3_IJNS_1CILi8EEENS4_ILi1EEEEEEEEENS3_IJNS3_IJS6_NS4_ILi0EEEEEEEEEEEiEEC2ERKSC_RKi - $_ZN7cutlass13device_kernelIN5flash19enable_sm80_to_sm89INS1_16FlashAttnBwdSm80INS1_25CollectiveMainloopBwdSm80ILi2ELi2EN4cute5tupleIJNS5_1CILi64EEENS7_ILi128EEES8_EEENS_10bfloat16_tEfNS_4arch4Sm80ELb0ELb1ELb1ELb0ELb0ELb0ELb0ELb0ELi2ELi2ELi4ELi2ELb1EEENS1_21CollectiveEpilogueBwdISA_SB_SD_Li256ELb0ELb0ELi2EEENS1_19SingleTileSchedulerILb0ELb0ELb0ELi128EEEEEEEEEvNT_6ParamsE$_ZN4cute3eso3ESOILb1ELb0EJNS_6LayoutINS_5tupleIJNS3_IJNS_1CILi8EEENS4_ILi1EEEEEEEEENS3_IJNS3_IJS6_NS4_ILi0EEEEEEEEEEENS_10ViewEngineINS_8smem_ptrIPN7cutlass10bfloat16_tEEEEEEEC2ERKSC_RKSJ_)
$_ZN7cutlass13device_kernelIN5flash19enable_sm80_to_sm89INS1_16FlashAttnBwdSm80INS1_25CollectiveMainloopBwdSm80ILi2ELi2EN4cute5tupleIJNS5_1CILi64EEENS7_ILi128EEES8_EEENS_10bfloat16_tEfNS_4arch4Sm80ELb0ELb1ELb1ELb0ELb0ELb0ELb0ELb0ELi2ELi2ELi4ELi2ELb1EEENS1_21CollectiveEpilogueBwdISA_SB_SD_Li256ELb0ELb0ELi2EEENS1_19SingleTileSchedulerILb0ELb0ELb0ELi128EEEEEEEEEvNT_6ParamsE$_ZN4cute3eso3ESOILb1ELb0EJNS_6LayoutINS_5tupleIJNS3_IJNS_1CILi8EEENS4_ILi1EEEEEEEEENS3_IJNS3_IJS6_NS4_ILi0EEEEEEEEEEENS_10ViewEngineINS_8smem_ptrIPN7cutlass10bfloat16_tEEEEEEEC2ERKSC_RKSJ_:
[----:B------:R-:W-:Y:S01]  /*8d70*/  ULDC UR24, c[0x0][0x20] ;  /* 0x0000080000187ab9 */ /* 0x000fe20000000800 */
[----:B------:R-:W-:Y:S01]  /*8d80*/  MOV R7, 0x0 ;  /* 0x0000000000077802 */ /* 0x000fe20000000f00 */
[----:B------:R-:W-:-:S09]  /*8d90*/  UIADD3 UR24, UR7, -UR24, URZ ;  /* 0x8000001807187290 */ /* 0x000fd2000fffe03f */
[----:B------:R1:W-:Y:S01]  /*8da0*/  STL.64 [UR24], R4 ;  /* 0x00000004ff007987 */ /* 0x0003e20008100a18 */
[----:B------:R-:W-:Y:S05]  /*8db0*/  RET.REL.NODEC R6 `(_ZN7cutlass13device_kernelIN5flash19enable_sm80_to_sm89INS1_16FlashAttnBwdSm80INS1_25CollectiveMainloopBwdSm80ILi2ELi2EN4cute5tupleIJNS5_1CILi64EEENS7_ILi128EEES8_EEENS_10bfloat16_tEfNS_4arch4Sm80ELb0ELb1ELb1ELb0ELb0ELb0ELb0ELb0ELi2ELi2ELi4ELi2ELb1EEENS1_21CollectiveEpilogueBwdISA_SB_SD_Li256ELb0ELb0ELi2EEENS1_19SingleTileSchedulerILb0ELb0ELb0ELi128EEEEEEEEEvNT_6ParamsE) ;  /* 0xffff724006007950 */ /* 0x000fea0003c3ffff */
        .type           $_ZN7cutlass13device_kernelIN5flash19enable_sm80_to_sm89INS1_16FlashAttnBwdSm80INS1_25CollectiveMainloopBwdSm80ILi2ELi2EN4cute5tupleIJNS5_1CILi64EEENS7_ILi128EEES8_EEENS_10bfloat16_tEfNS_4arch4Sm80ELb0ELb1ELb1ELb0ELb0ELb0ELb0ELb0ELi2ELi2ELi4ELi2ELb1EEENS1_21CollectiveEpilogueBwdISA_SB_SD_Li256ELb0ELb0ELi2EEENS1_19SingleTileSchedulerILb0ELb0ELb0ELi128EEEEEEEEEvNT_6ParamsE$_ZN4cute3eso3ESOILb1ELb0EJNS_6LayoutINS_5tupleIJNS3_IJNS_1CILi8EEENS4_ILi1EEEEEEEEENS3_IJNS3_IJS6_NS4_ILi0EEEEEEEEEEEiEEC2ERKSC_RKi,@function
        .size           $_ZN7cutlass13device_kernelIN5flash19enable_sm80_to_sm89INS1_16FlashAttnBwdSm80INS1_25CollectiveMainloopBwdSm80ILi2ELi2EN4cute5tupleIJNS5_1CILi64EEENS7_ILi128EEES8_EEENS_10bfloat16_tEfNS_4arch4Sm80ELb0ELb1ELb1ELb0ELb0ELb0ELb0ELb0ELi2ELi2ELi4ELi2ELb1EEENS1_21CollectiveEpilogueBwdISA_SB_SD_Li256ELb0ELb0ELi2EEENS1_19SingleTileSchedulerILb0ELb0ELb0ELi128EEEEEEEEEvNT_6ParamsE$_ZN4cute3eso3ESOILb1ELb0EJNS_6LayoutINS_5tupleIJNS3_IJNS_1CILi8EEENS4_ILi1EEEEEEEEENS3_IJNS3_IJS6_NS4_ILi0EEEEEEEEEEEiEEC2ERKSC_RKi,($_ZN7cutlass13device_kernelIN5flash19enable_sm80_to_sm89INS1_16FlashAttnBwdSm80INS1_25CollectiveMainloopBwdSm80ILi2ELi2EN4cute5tupleIJNS5_1CILi64EEENS7_ILi128EEES8_EEENS_10bfloat16_tEfNS_4arch4Sm80ELb0ELb1ELb1ELb0ELb0ELb0ELb0ELb0ELi2ELi2ELi4ELi2ELb1EEENS1_21CollectiveEpilogueBwdISA_SB_SD_Li256ELb0ELb0ELi2EEENS1_19SingleTileSchedulerILb0ELb0ELb0ELi128EEEEEEEEEvNT_6ParamsE$_ZN4cute3eso3ESOILb1ELb0EJNS_6LayoutINS_5tupleIJNS3_IJNS_1CILi8EEENS4_ILi1EEEEEEEEENS3_IJNS3_IJS6_NS4_ILi0EEEEEEEEEEElEEC2ERKSC_RKl - $_ZN7cutlass13device_kernelIN5flash19enable_sm80_to_sm89INS1_16FlashAttnBwdSm80INS1_25CollectiveMainloopBwdSm80ILi2ELi2EN4cute5tupleIJNS5_1CILi64EEENS7_ILi128EEES8_EEENS_10bfloat16_tEfNS_4arch4Sm80ELb0ELb1ELb1ELb0ELb0ELb0ELb0ELb0ELi2ELi2ELi4ELi2ELb1EEENS1_21CollectiveEpilogueBwdISA_SB_SD_Li256ELb0ELb0ELi2EEENS1_19SingleTileSchedulerILb0ELb0ELb0ELi128EEEEEEEEEvNT_6ParamsE$_ZN4cute3eso3ESOILb1ELb0EJNS_6LayoutINS_5tupleIJNS3_IJNS_1CILi8EEENS4_ILi1EEEEEEEEENS3_IJNS3_IJS6_NS4_ILi0EEEEEEEEEEEiEEC2ERKSC_RKi)
$_ZN7cutlass13device_kernelIN5flash19enable_sm80_to_sm89INS1_16FlashAttnBwdSm80INS1_25CollectiveMainloopBwdSm80ILi2ELi2EN4cute5tupleIJNS5_1CILi64EEENS7_ILi128EEES8_EEENS_10bfloat16_tEfNS_4arch4Sm80ELb0ELb1ELb1ELb0ELb0ELb0ELb0ELb0ELi2ELi2ELi4ELi2ELb1EEENS1_21CollectiveEpilogueBwdISA_SB_SD_Li256ELb0ELb0ELi2EEENS1_19SingleTileSchedulerILb0ELb0ELb0ELi128EEEEEEEEEvNT_6ParamsE$_ZN4cute3eso3ESOILb1ELb0EJNS_6LayoutINS_5tupleIJNS3_IJNS_1CILi8EEENS4_ILi1EEEEEEEEENS3_IJNS3_IJS6_NS4_ILi0EEEEEEEEEEEiEEC2ERKSC_RKi:
[----:B------:R-:W-:Y:S02]  /*8dc0*/  ULDC UR24, c[0x0][0x20] ;  /* 0x0000080000187ab9 */ /* 0x000fe40000000800 */
[----:B------:R-:W-:-:S09]  /*8dd0*/  UIADD3 UR24, UR7, -UR24, URZ ;  /* 0x8000001807187290 */ /* 0x000fd2000fffe03f */
[----:B------:R1:W-:Y:S02]  /*8de0*/  STL [UR24], R5 ;  /* 0x00000005ff007987 */ /* 0x0003e40008100818 */
[----:B-1----:R-:W-:-:S04]  /*8df0*/  MOV R5, 0x0 ;  /* 0x0000000000057802 */ /* 0x002fc80000000f00 */
[----:B------:R-:W-:Y:S05]  /*8e00*/  RET.REL.NODEC R4 `(_ZN7cutlass13device_kernelIN5flash19enable_sm80_to_sm89INS1_16FlashAttnBwdSm80INS1_25CollectiveMainloopBwdSm80ILi2ELi2EN4cute5tupleIJNS5_1CILi64EEENS7_ILi128EEES8_EEENS_10bfloat16_tEfNS_4arch4Sm80ELb0ELb1ELb1ELb0ELb0ELb0ELb0ELb0ELi2ELi2ELi4ELi2ELb1EEENS1_21CollectiveEpilogueBwdISA_SB_SD_Li256ELb0ELb0ELi2EEENS1_19SingleTileSchedulerILb0ELb0ELb0ELi128EEEEEEEEEvNT_6ParamsE) ;  /* 0xffff71f004007950 */ /* 0x000fea0003c3ffff */
        .type           $_ZN7cutlass13device_kernelIN5flash19enable_sm80_to_sm89INS1_16FlashAttnBwdSm80INS1_25CollectiveMainloopBwdSm80ILi2ELi2EN4cute5tupleIJNS5_1CILi64EEENS7_ILi128EEES8_EEENS_10bfloat16_tEfNS_4arch4Sm80ELb0ELb1ELb1ELb0ELb0ELb0ELb0ELb0ELi2ELi2ELi4ELi2ELb1EEENS1_21CollectiveEpilogueBwdISA_SB_SD_Li256ELb0ELb0ELi2EEENS1_19SingleTileSchedulerILb0ELb0ELb0ELi128EEEEEEEEEvNT_6ParamsE$_ZN4cute3eso3ESOILb1ELb0EJNS_6LayoutINS_5tupleIJNS3_IJNS_1CILi8EEENS4_ILi1EEEEEEEEENS3_IJNS3_IJS6_NS4_ILi0EEEEEEEEEEElEEC2ERKSC_RKl,@function
        .size           $_ZN7cutlass13device_kernelIN5flash19enable_sm80_to_sm89INS1_16FlashAttnBwdSm80INS1_25CollectiveMainloopBwdSm80ILi2ELi2EN4cute5tupleIJNS5_1CILi64EEENS7_ILi128EEES8_EEENS_10bfloat16_tEfNS_4arch4Sm80ELb0ELb1ELb1ELb0ELb0ELb0ELb0ELb0ELi2ELi2ELi4ELi2ELb1EEENS1_21CollectiveEpilogueBwdISA_SB_SD_Li256ELb0ELb0ELi2EEENS1_19SingleTileSchedulerILb0ELb0ELb0ELi128EEEEEEEEEvNT_6ParamsE$_ZN4cute3eso3ESOILb1ELb0EJNS_6LayoutINS_5tupleIJNS3_IJNS_1CILi8EEENS4_ILi1EEEEEEEEENS3_IJNS3_IJS6_NS4_ILi0EEEEEEEEEEElEEC2ERKSC_RKl,($_ZN7cutlass13device_kernelIN5flash19enable_sm80_to_sm89INS1_16FlashAttnBwdSm80INS1_25CollectiveMainloopBwdSm80ILi2ELi2EN4cute5tupleIJNS5_1CILi64EEENS7_ILi128EEES8_EEENS_10bfloat16_tEfNS_4arch4Sm80ELb0ELb1ELb1ELb0ELb0ELb0ELb0ELb0ELi2ELi2ELi4ELi2ELb1EEENS1_21CollectiveEpilogueBwdISA_SB_SD_Li256ELb0ELb0ELi2EEENS1_19SingleTileSchedulerILb0ELb0ELb0ELi128EEEEEEEEEvNT_6ParamsE$_ZN4cute3eso3ESOILb1ELb0EJNS_6LayoutINS_5tupleIJNS3_IJNS_1CILi8EEENS4_ILi1EEEEEENS4_ILi2EEES6_EEENS3_IJNS3_IJS6_NS4_ILi0EEEEEENS4_ILi2048EEESA_EEEEENS_10ViewEngineINS_8smem_ptrIPN7cutlass10bfloat16_tEEEEEEEC2ERKSE_RKSL_ - $_ZN7cutlass13device_kernelIN5flash19enable_sm80_to_sm89INS1_16FlashAttnBwdSm80INS1_25CollectiveMainloopBwdSm80ILi2ELi2EN4cute5tupleIJNS5_1CILi64EEENS7_ILi128EEES8_EEENS_10bfloat16_tEfNS_4arch4Sm80ELb0ELb1ELb1ELb0ELb0ELb0ELb0ELb0ELi2ELi2ELi4ELi2ELb1EEENS1_21CollectiveEpilogueBwdISA_SB_SD_Li256ELb0ELb0ELi2EEENS1_19SingleTileSchedulerILb0ELb0ELb0ELi128EEEEEEEEEvNT_6ParamsE$_ZN4cute3eso3ESOILb1ELb0EJNS_6LayoutINS_5tupleIJNS3_IJNS_1CILi8EEENS4_ILi1EEEEEEEEENS3_IJNS3_IJS6_NS4_ILi0EEEEEEEEEEElEEC2ERKSC_RKl)
$_ZN7cutlass13device_kernelIN5flash19enable_sm80_to_sm89INS1_16FlashAttnBwdSm80INS1_25CollectiveMainloopBwdSm80ILi2ELi2EN4cute5tupleIJNS5_1CILi64EEENS7_ILi128EEES8_EEENS_10bfloat16_tEfNS_4arch4Sm80ELb0ELb1ELb1ELb0ELb0ELb0ELb0ELb0ELi2ELi2ELi4ELi2ELb1EEENS1_21CollectiveEpilogueBwdISA_SB_SD_Li256ELb0ELb0ELi2EEENS1_19SingleTileSchedulerILb0ELb0ELb0ELi128EEEEEEEEEvNT_6ParamsE$_ZN4cute3eso3ESOILb1ELb0EJNS_6LayoutINS_5tupleIJNS3_IJNS_1CILi8EEENS4_ILi1EEEEEEEEENS3_IJNS3_IJS6_NS4_ILi0EEEEEEEEEEElEEC2ERKSC_RKl:
[----:B------:R-:W-:Y:S01]  /*8e10*/  ULDC UR24, c[0x0][0x20] ;  /* 0x0000080000187ab9 */ /* 0x000fe20000000800 */
[----:B------:R-:W-:Y:S01]  /*8e20*/  MOV R7, R5 ;  /* 0x0000000500077202 */ /* 0x000fe20000000f00 */
[----:B------:R-:W-:Y:S01]  /*8e30*/  UIADD3 UR24, UR7, -UR24, URZ ;  /* 0x8000001807187290 */ /* 0x000fe2000fffe03f */
[----:B------:R-:W-:-:S08]  /*8e40*/  MOV R5, 0x0 ;  /* 0x0000000000057802 */ /* 0x000fd00000000f00 */
[----:B------:R1:W-:Y:S01]  /*8e50*/  STL.64 [UR24], R6 ;  /* 0x00000006ff007987 */ /* 0x0003e20008100a18 */
[----:B------:R-:W-:Y:S05]  /*8e60*/  RET.REL.NODEC R4 `(_ZN7cutlass13device_kernelIN5flash19enable_sm80_to_sm89INS1_16FlashAttnBwdSm80INS1_25CollectiveMainloopBwdSm80ILi2ELi2EN4cute5tupleIJNS5_1CILi64EEENS7_ILi128EEES8_EEENS_10bfloat16_tEfNS_4arch4Sm80ELb0ELb1ELb1ELb0ELb0ELb0ELb0ELb0ELi2ELi2ELi4ELi2ELb1EEENS1_21CollectiveEpilogueBwdISA_SB_SD_Li256ELb0ELb0ELi2EEENS1_19SingleTileSchedulerILb0ELb0ELb0ELi128EEEEEEEEEvNT_6ParamsE) ;  /* 0xffff719004007950 */ /* 0x000fea0003c3ffff */
        .type           $_ZN7cutlass13device_kernelIN5flash19enable_sm80_to_sm89INS1_16FlashAttnBwdSm80INS1_25CollectiveMainloopBwdSm80ILi2ELi2EN4cute5tupleIJNS5_1CILi64EEENS7_ILi128EEES8_EEENS_10bfloat16_tEfNS_4arch4Sm80ELb0ELb1ELb1ELb0ELb0ELb0ELb0ELb0ELi2ELi2ELi4ELi2ELb1EEENS1_21CollectiveEpilogueBwdISA_SB_SD_Li256ELb0ELb0ELi2EEENS1_19SingleTileSchedulerILb0ELb0ELb0ELi128EEEEEEEEEvNT_6ParamsE$_ZN4cute3eso3ESOILb1ELb0EJNS_6LayoutINS_5tupleIJNS3_IJNS_1CILi8EEENS4_ILi1EEEEEENS4_ILi2EEES6_EEENS3_IJNS3_IJS6_NS4_ILi0EEEEEENS4_ILi2048EEESA_EEEEENS_10ViewEngineINS_8smem_ptrIPN7cutlass10bfloat16_tEEEEEEEC2ERKSE_RKSL_,@function
        .size           $_ZN7cutlass13device_kernelIN5flash19enable_sm80_to_sm89INS1_16FlashAttnBwdSm80INS1_25CollectiveMainloopBwdSm80ILi2ELi2EN4cute5tupleIJNS5_1CILi64EEENS7_ILi128EEES8_EEENS_10bfloat16_tEfNS_4arch4Sm80ELb0ELb1ELb1ELb0ELb0ELb0ELb0ELb0ELi2ELi2ELi4ELi2ELb1EEENS1_21CollectiveEpilogueBwdISA_SB_SD_Li256ELb0ELb0ELi2EEENS1_19SingleTileSchedulerILb0ELb0ELb0ELi128EEEEEEEEEvNT_6ParamsE$_ZN4cute3eso3ESOILb1ELb0EJNS_6LayoutINS_5tupleIJNS3_IJNS_1CILi8EEENS4_ILi1EEEEEENS4_ILi2EEES6_EEENS3_IJNS3_IJS6_NS4_ILi0EEEEEENS4_ILi2048EEESA_EEEEENS_10ViewEngineINS_8smem_ptrIPN7cutlass10bfloat16_tEEEEEEEC2ERKSE_RKSL_,($_ZN7cutlass13device_kernelIN5flash19enable_sm80_to_sm89INS1_16FlashAttnBwdSm80INS1_25CollectiveMainloopBwdSm80ILi2ELi2EN4cute5tupleIJNS5_1CILi64EEENS7_ILi128EEES8_EEENS_10bfloat16_tEfNS_4arch4Sm80ELb0ELb1ELb1ELb0ELb0ELb0ELb0ELb0ELi2ELi2ELi4ELi2ELb1EEENS1_21CollectiveEpilogueBwdISA_SB_SD_Li256ELb0ELb0ELi2EEENS1_19SingleTileSchedulerILb0ELb0ELb0ELi128EEEEEEEEEvNT_6ParamsE$_ZN4cute3eso3ESOILb1ELb0EJNS_6LayoutINS_5tupleIJNS3_IJNS_1CILi8EEENS4_ILi1EEEEEENS4_ILi2EEES6_EEENS3_IJNS3_IJS6_NS4_ILi0EEEEEENS4_ILi2048EEESA_EEEEEiEEC2ERKSE_RKi - $_ZN7cutlass13device_kernelIN5flash19enable_sm80_to_sm89INS1_16FlashAttnBwdSm80INS1_25CollectiveMainloopBwdSm80ILi2ELi2EN4cute5tupleIJNS5_1CILi64EEENS7_ILi128EEES8_EEENS_10bfloat16_tEfNS_4arch4Sm80ELb0ELb1ELb1ELb0ELb0ELb0ELb0ELb0ELi2ELi2ELi4ELi2ELb1EEENS1_21CollectiveEpilogueBwdISA_SB_SD_Li256ELb0ELb0ELi2EEENS1_19SingleTileSchedulerILb0ELb0ELb0ELi128EEEEEEEEEvNT_6ParamsE$_ZN4cute3eso3ESOILb1ELb0EJNS_6LayoutINS_5tupleIJNS3_IJNS_1CILi8EEENS4_ILi1EEEEEENS4_ILi2EEES6_EEENS3_IJNS3_IJS6_NS4_ILi0EEEEEENS4_ILi2048EEESA_EEEEENS_10ViewEngineINS_8smem_ptrIPN7cutlass10bfloat16_tEEEEEEEC2ERKSE_RKSL_)
$_ZN7cutlass13device_kernelIN5flash19enable_sm80_to_sm89INS1_16FlashAttnBwdSm80INS1_25CollectiveMainloopBwdSm80ILi2ELi2EN4cute5tupleIJNS5_1CILi64EEENS7_ILi128EEES8_EEENS_10bfloat16_tEfNS_4arch4Sm80ELb0ELb1ELb1ELb0ELb0ELb0ELb0ELb0ELi2ELi2ELi4ELi2ELb1EEENS1_21CollectiveEpilogueBwdISA_SB_SD_Li256ELb0ELb0ELi2EEENS1_19SingleTileSchedulerILb0ELb0ELb0ELi128EEEEEEEEEvNT_6ParamsE$_ZN4cute3eso3ESOILb1ELb0EJNS_6LayoutINS_5tupleIJNS3_IJNS_1CILi8EEENS4_ILi1EEEEEENS4_ILi2EEES6_EEENS3_IJNS3_IJS6_NS4_ILi0EEEEEENS4_ILi2048EEESA_EEEEENS_10ViewEngineINS_8smem_ptrIPN7cutlass10bfloat16_tEEEEEEEC2ERKSE_RKSL_:
[----:B------:R-:W-:Y:S01]  /*8e70*/  ULDC UR24, c[0x0][0x20] ;  /* 0x0000080000187ab9 */ /* 0x000fe20000000800 */
[----:B------:R-:W-:Y:S01]  /*8e80*/  MOV R7, 0x0 ;  /* 0x0000000000077802 */ /* 0x000fe20000000f00 */
[----:B------:R-:W-:-:S09]  /*8e90*/  UIADD3 UR24, UR7, -UR24, URZ ;  /* 0x8000001807187290 */ /* 0x000fd2000fffe03f */
[----:B------:R1:W-:Y:S01]  /*8ea0*/  STL.64 [UR24], R4 ;  /* 0x00000004ff007987 */ /* 0x0003e20008100a18 */
[----:B------:R-:W-:Y:S05]  /*8eb0*/  RET.REL.NODEC R6 `(_ZN7cutlass13device_kernelIN5flash19enable_sm80_to_sm89INS1_16FlashAttnBwdSm80INS1_25CollectiveMainloopBwdSm80ILi2ELi2EN4cute5tupleIJNS5_1CILi64EEENS7_ILi128EEES8_EEENS_10bfloat16_tEfNS_4arch4Sm80ELb0ELb1ELb1ELb0ELb0ELb0ELb0ELb0ELi2ELi2ELi4ELi2ELb1EEENS1_21CollectiveEpilogueBwdISA_SB_SD_Li256ELb0ELb0ELi2EEENS1_19SingleTileSchedulerILb0ELb0ELb0ELi128EEEEEEEEEvNT_6ParamsE) ;  /* 0xffff714006007950 */ /* 0x000fea0003c3ffff */
        .type           $_ZN7cutlass13device_kernelIN5flash19enable_sm80_to_sm89INS1_16FlashAttnBwdSm80INS1_25CollectiveMainloopBwdSm80ILi2ELi2EN4cute5tupleIJNS5_1CILi64EEENS7_ILi128EEES8_EEENS_10bfloat16_tEfNS_4arch4Sm80ELb0ELb1ELb1ELb0ELb0ELb0ELb0ELb0ELi2ELi2ELi4ELi2ELb1EEENS1_21CollectiveEpilogueBwdISA_SB_SD_Li256ELb0ELb0ELi2EEENS1_19SingleTileSchedulerILb0ELb0ELb0ELi128EEEEEEEEEvNT_6ParamsE$_ZN4cute3eso3ESOILb1ELb0EJNS_6LayoutINS_5tupleIJNS3_IJNS_1CILi8EEENS4_ILi1EEEEEENS4_ILi2EEES6_EEENS3_IJNS3_IJS6_NS4_ILi0EEEEEENS4_ILi2048EEESA_EEEEEiEEC2ERKSE_RKi,@function
        .size           $_ZN7cutlass13device_kernelIN5flash19enable_sm80_to_sm89INS1_16FlashAttnBwdSm80INS1_25CollectiveMainloopBwdSm80ILi2ELi2EN4cute5tupleIJNS5_1CILi64EEENS7_ILi128EEES8_EEENS_10bfloat16_tEfNS_4arch4Sm80ELb0ELb1ELb1ELb0ELb0ELb0ELb0ELb0ELi2ELi2ELi4ELi2ELb1EEENS1_21CollectiveEpilogueBwdISA_SB_SD_Li256ELb0ELb0ELi2EEENS1_19SingleTileSchedulerILb0ELb0ELb0ELi128EEEEEEEEEvNT_6ParamsE$_ZN4cute3eso3ESOILb1ELb0EJNS_6LayoutINS_5tupleIJNS3_IJNS_1CILi8EEENS4_ILi1EEEEEENS4_ILi2EEES6_EEENS3_IJNS3_IJS6_NS4_ILi0EEEEEENS4_ILi2048EEESA_EEEEEiEEC2ERKSE_RKi,($_ZN7cutlass13device_kernelIN5flash19enable_sm80_to_sm89INS1_16FlashAttnBwdSm80INS1_25CollectiveMainloopBwdSm80ILi2ELi2EN4cute5tupleIJNS5_1CILi64EEENS7_ILi128EEES8_EEENS_10bfloat16_tEfNS_4arch4Sm80ELb0ELb1ELb1ELb0ELb0ELb0ELb0ELb0ELi2ELi2ELi4ELi2ELb1EEENS1_21CollectiveEpilogueBwdISA_SB_SD_Li256ELb0ELb0ELi2EEENS1_19SingleTileSchedulerILb0ELb0ELb0ELi128EEEEEEEEEvNT_6ParamsE$_ZN4cute5tupleIJNS0_IJNS0_IJNS_1CILi8EEENS1_ILi1EEEEEENS1_ILi2EEES3_EEENS0_IJNS0_IJS3_NS1_ILi0EEEEEElS7_EEEEEC2ERKS6_RKS9_ - $_ZN7cutlass13device_kernelIN5flash19enable_sm80_to_sm89INS1_16FlashAttnBwdSm80INS1_25CollectiveMainloopBwdSm80ILi2ELi2EN4cute5tupleIJNS5_1CILi64EEENS7_ILi128EEES8_EEENS_10bfloat16_tEfNS_4arch4Sm80ELb0ELb1ELb1ELb0ELb0ELb0ELb0ELb0ELi2ELi2ELi4ELi2ELb1EEENS1_21CollectiveEpilogueBwdISA_SB_SD_Li256ELb0ELb0ELi2EEENS1_19SingleTileSchedulerILb0ELb0ELb0ELi128EEEEEEEEEvNT_6ParamsE$_ZN4cute3eso3ESOILb1ELb0EJNS_6LayoutINS_5tupleIJNS3_IJNS_1CILi8EEENS4_ILi1EEEEEENS4_ILi2EEES6_EEENS3_IJNS3_IJS6_NS4_ILi0EEEEEENS4_ILi2048EEESA_EEEEEiEEC2ERKSE_RKi)
$_ZN7cutlass13device_kernelIN5flash19enable_sm80_to_sm89INS1_16FlashAttnBwdSm80INS1_25CollectiveMainloopBwdSm80ILi2ELi2EN4cute5tupleIJNS5_1CILi64EEENS7_ILi128EEES8_EEENS_10bfloat16_tEfNS_4arch4Sm80ELb0ELb1ELb1ELb0ELb0ELb0ELb0ELb0ELi2ELi2ELi4ELi2ELb1EEENS1_21CollectiveEpilogueBwdISA_SB_SD_Li256ELb0ELb0ELi2EEENS1_19SingleTileSchedulerILb0ELb0ELb0ELi128EEEEEEEEEvNT_6ParamsE$_ZN4cute3eso3ESOILb1ELb0EJNS_6LayoutINS_5tupleIJNS3_IJNS_1CILi8EEENS4_ILi1EEEEEENS4_ILi2EEES6_EEENS3_IJNS3_IJS6_NS4_ILi0EEEEEENS4_ILi2048EEESA_EEEEEiEEC2ERKSE_RKi:
[----:B------:R-:W-:Y:S02]  /*8ec0*/  ULDC UR24, c[0x0][0x20] ;  /* 0x0000080000187ab9 */ /* 0x000fe40000000800 */
[----:B------:R-:W-:-:S09]  /*8ed0*/  UIADD3 UR24, UR7, -UR24, URZ ;  /* 0x8000001807187290 */ /* 0x000fd2000fffe03f */
[----:B------:R1:W-:Y:S02]  /*8ee0*/  STL [UR24], R5 ;  /* 0x00000005ff007987 */ /* 0x0003e40008100818 */
[----:B-1----:R-:W-:-:S04]  /*8ef0*/  MOV R5, 0x0 ;  /* 0x0000000000057802 */ /* 0x002fc80000000f00 */
[----:B------:R-:W-:Y:S05]  /*8f00*/  RET.REL.NODEC R4 `(_ZN7cutlass13device_kernelIN5flash19enable_sm80_to_sm89INS1_16FlashAttnBwdSm80INS1_25CollectiveMainloopBwdSm80ILi2ELi2EN4cute5tupleIJNS5_1CILi64EEENS7_ILi128EEES8_EEENS_10bfloat16_tEfNS_4arch4Sm80ELb0ELb1ELb1ELb0ELb0ELb0ELb0ELb0ELi2ELi2ELi4ELi2ELb1EEENS1_21CollectiveEpilogueBwdISA_SB_SD_Li256ELb0ELb0ELi2EEENS1_19SingleTileSchedulerILb0ELb0ELb0ELi128EEEEEEEEEvNT_6ParamsE) ;  /* 0xffff70f004007950 */ /* 0x000fea0003c3ffff */
        .type           $_ZN7cutlass13device_kernelIN5flash19enable_sm80_to_sm89INS1_16FlashAttnBwdSm80INS1_25CollectiveMainloopBwdSm80ILi2ELi2EN4cute5tupleIJNS5_1CILi64EEENS7_ILi128EEES8_EEENS_10bfloat16_tEfNS_4arch4Sm80ELb0ELb1ELb1ELb0ELb0ELb0ELb0ELb0ELi2ELi2ELi4ELi2ELb1EEENS1_21CollectiveEpilogueBwdISA_SB_SD_Li256ELb0ELb0ELi2EEENS1_19SingleTileSchedulerILb0ELb0ELb0ELi128EEEEEEEEEvNT_6ParamsE$_ZN4cute5tupleIJNS0_IJNS0_IJNS_1CILi8EEENS1_ILi1EEEEEENS1_ILi2EEES3_EEENS0_IJNS0_IJS3_NS1_ILi0EEEEEElS7_EEEEEC2ERKS6_RKS9_,@function
        .size           $_ZN7cutlass13device_kernelIN5flash19enable_sm80_to_sm89INS1_16FlashAttnBwdSm80INS1_25CollectiveMainloopBwdSm80ILi2ELi2EN4cute5tupleIJNS5_1CILi64EEENS7_ILi128EEES8_EEENS_10bfloat16_tEfNS_4arch4Sm80ELb0ELb1ELb1ELb0ELb0ELb0ELb0ELb0ELi2ELi2ELi4ELi2ELb1EEENS1_21CollectiveEpilogueBwdISA_SB_SD_Li256ELb0ELb0ELi2EEENS1_19SingleTileSchedulerILb0ELb0ELb0ELi128EEEEEEEEEvNT_6ParamsE$_ZN4cute5tupleIJNS0_IJNS0_IJNS_1CILi8EEENS1_ILi1EEEEEENS1_ILi2EEES3_EEENS0_IJNS0_IJS3_NS1_ILi0EEEEEElS7_EEEEEC2ERKS6_RKS9_,($_ZN7cutlass13device_kernelIN5flash19enable_sm80_to_sm89INS1_16FlashAttnBwdSm80INS1_25CollectiveMainloopBwdSm80ILi2ELi2EN4cute5tupleIJNS5_1CILi64EEENS7_ILi128EEES8_EEENS_10bfloat16_tEfNS_4arch4Sm80ELb0ELb1ELb1ELb0ELb0ELb0ELb0ELb0ELi2ELi2ELi4ELi2ELb1EEENS1_21CollectiveEpilogueBwdISA_SB_SD_Li256ELb0ELb0ELi2EEENS1_19SingleTileSchedulerILb0ELb0ELb0ELi128EEEEEEEEEvNT_6ParamsE$_ZN4cute5tupleIJNS_15ArithmeticTupleIJNS_1CILi0EEEiEEEEEC2ERKS4_ - $_ZN7cutlass13device_kernelIN5flash19enable_sm80_to_sm89INS1_16FlashAttnBwdSm80INS1_25CollectiveMainloopBwdSm80ILi2ELi2EN4cute5tupleIJNS5_1CILi64EEENS7_ILi128EEES8_EEENS_10bfloat16_tEfNS_4arch4Sm80ELb0ELb1ELb1ELb0ELb0ELb0ELb0ELb0ELi2ELi2ELi4ELi2ELb1EEENS1_21CollectiveEpilogueBwdISA_SB_SD_Li256ELb0ELb0ELi2EEENS1_19SingleTileSchedulerILb0ELb0ELb0ELi128EEEEEEEEEvNT_6ParamsE$_ZN4cute5tupleIJNS0_IJNS0_IJNS_1CILi8EEENS1_ILi1EEEEEENS1_ILi2EEES3_EEENS0_IJNS0_IJS3_NS1_ILi0EEEEEElS7_EEEEEC2ERKS6_RKS9_)
$_ZN7cutlass13device_kernelIN5flash19enable_sm80_to_sm89INS1_16FlashAttnBwdSm80INS1_25CollectiveMainloopBwdSm80ILi2ELi2EN4cute5tupleIJNS5_1CILi64EEENS7_ILi128EEES8_EEENS_10bfloat16_tEfNS_4arch4Sm80ELb0ELb1ELb1ELb0ELb0ELb0ELb0ELb0ELi2ELi2ELi4ELi2ELb1EEENS1_21CollectiveEpilogueBwdISA_SB_SD_Li256ELb0ELb0ELi2EEENS1_19SingleTileSchedulerILb0ELb0ELb0ELi128EEEEEEEEEvNT_6ParamsE$_ZN4cute5tupleIJNS0_IJNS0_IJNS_1CILi8EEENS1_ILi1EEEEEENS1_ILi2EEES3_EEENS0_IJNS0_IJS3_NS1_ILi0EEEEEElS7_EEEEEC2ERKS6_RKS9_:
[----:B------:R-:W-:Y:S02]  /*8f10*/  MOV R8, 0x8f30 ;  /* 0x00008f3000087802 */ /* 0x000fe40000000f00 */
[----:B------:R-:W-:Y:S05]  /*8f20*/  CALL.REL.NOINC `($_ZN7cutlass13device_kernelIN5flash19enable_sm80_to_sm89INS1_16FlashAttnBwdSm80INS1_25CollectiveMainloopBwdSm80ILi2ELi2EN4cute5tupleIJNS5_1CILi64EEENS7_ILi128EEES8_EEENS_10bfloat16_tEfNS_4arch4Sm80ELb0ELb1ELb1ELb0ELb0ELb0ELb0ELb0ELi2ELi2ELi4ELi2ELb1EEENS1_21CollectiveEpilogueBwdISA_SB_SD_Li256ELb0ELb0ELi2EEENS1_19SingleTileSchedulerILb0ELb0ELb0ELi128EEEEEEEEEvNT_6ParamsE$_ZN4cute3eso3ESOILb1ELb0EJNS_5tupleIJNS2_IJNS_1CILi8EEENS3_ILi1EEEEEENS3_ILi2EEES5_EEENS2_IJNS2_IJS5_NS3_ILi0EEEEEElS9_EEEEEC2ERKS8_RKSB_) ;  /* 0xfffffb2000007944 */ /* 0x000fea0003c3ffff */
[----:B------:R-:W-:-:S04]  /*8f30*/  MOV R7, 0x0 ;  /* 0x0000000000077802 */ /* 0x000fc80000000f00 */
[----:B------:R-:W-:Y:S05]  /*8f40*/  RET.REL.NODEC R6 `(_ZN7cutlass13device_kernelIN5flash19enable_sm80_to_sm89INS1_16FlashAttnBwdSm80INS1_25CollectiveMainloopBwdSm80ILi2ELi2EN4cute5tupleIJNS5_1CILi64EEENS7_ILi128EEES8_EEENS_10bfloat16_tEfNS_4arch4Sm80ELb0ELb1ELb1ELb0ELb0ELb0ELb0ELb0ELi2ELi2ELi4ELi2ELb1EEENS1_21CollectiveEpilogueBwdISA_SB_SD_Li256ELb0ELb0ELi2EEENS1_19SingleTileSchedulerILb0ELb0ELb0ELi128EEEEEEEEEvNT_6ParamsE) ;  /* 0xffff70b006007950 */ /* 0x000fea0003c3ffff */
        .type           $_ZN7cutlass13device_kernelIN5flash19enable_sm80_to_sm89INS1_16FlashAttnBwdSm80INS1_25CollectiveMainloopBwdSm80ILi2ELi2EN4cute5tupleIJNS5_1CILi64EEENS7_ILi128EEES8_EEENS_10bfloat16_tEfNS_4arch4Sm80ELb0ELb1ELb1ELb0ELb0ELb0ELb0ELb0ELi2ELi2ELi4ELi2ELb1EEENS1_21CollectiveEpilogueBwdISA_SB_SD_Li256ELb0ELb0ELi2EEENS1_19SingleTileSchedulerILb0ELb0ELb0ELi128EEEEEEEEEvNT_6ParamsE$_ZN4cute5tupleIJNS_15ArithmeticTupleIJNS_1CILi0EEEiEEEEEC2ERKS4_,@function
        .size           $_ZN7cutlass13device_kernelIN5flash19enable_sm80_to_sm89INS1_16FlashAttnBwdSm80INS1_25CollectiveMainloopBwdSm80ILi2ELi2EN4cute5tupleIJNS5_1CILi64EEENS7_ILi128EEES8_EEENS_10bfloat16_tEfNS_4arch4Sm80ELb0ELb1ELb1ELb0ELb0ELb0ELb0ELb0ELi2ELi2ELi4ELi2ELb1EEENS1_21CollectiveEpilogueBwdISA_SB_SD_Li256ELb0ELb0ELi2EEENS1_19SingleTileSchedulerILb0ELb0ELb0ELi128EEEEEEEEEvNT_6ParamsE$_ZN4cute5tupleIJNS_15ArithmeticTupleIJNS_1CILi0EEEiEEEEEC2ERKS4_,($_ZN7cutlass13device_kernelIN5flash19enable_sm80_to_sm89INS1_16FlashAttnBwdSm80INS1_25CollectiveMainloopBwdSm80ILi2ELi2EN4cute5tupleIJNS5_1CILi64EEENS7_ILi128EEES8_EEENS_10bfloat16_tEfNS_4arch4Sm80ELb0ELb1ELb1ELb0ELb0ELb0ELb0ELb0ELi2ELi2ELi4ELi2ELb1EEENS1_21CollectiveEpilogueBwdISA_SB_SD_Li256ELb0ELb0ELi2EEENS1_19SingleTileSchedulerILb0ELb0ELb0ELi128EEEEEEEEEvNT_6ParamsE$_ZN4cute5tupleIJNS_15ArithmeticTupleIJiEEEEEC2ERKS2_ - $_ZN7cutlass13device_kernelIN5flash19enable_sm80_to_sm89INS1_16FlashAttnBwdSm80INS1_25CollectiveMainloopBwdSm80ILi2ELi2EN4cute5tupleIJNS5_1CILi64EEENS7_ILi128EEES8_EEENS_10bfloat16_tEfNS_4arch4Sm80ELb0ELb1ELb1ELb0ELb0ELb0ELb0ELb0ELi2ELi2ELi4ELi2ELb1EEENS1_21CollectiveEpilogueBwdISA_SB_SD_Li256ELb0ELb0ELi2EEENS1_19SingleTileSchedulerILb0ELb0ELb0ELi128EEEEEEEEEvNT_6ParamsE$_ZN4cute5tupleIJNS_15ArithmeticTupleIJNS_1CILi0EEEiEEEEEC2ERKS4_)
$_ZN7cutlass13device_kernelIN5flash19enable_sm80_to_sm89INS1_16FlashAttnBwdSm80INS1_25CollectiveMainloopBwdSm80ILi2ELi2EN4cute5tupleIJNS5_1CILi64EEENS7_ILi128EEES8_EEENS_10bfloat16_tEfNS_4arch4Sm80ELb0ELb1ELb1ELb0ELb0ELb0ELb0ELb0ELi2ELi2ELi4ELi2ELb1EEENS1_21CollectiveEpilogueBwdISA_SB_SD_Li256ELb0ELb0ELi2EEENS1_19SingleTileSchedulerILb0ELb0ELb0ELi128EEEEEEEEEvNT_6ParamsE$_ZN4cute5tupleIJNS_15ArithmeticTupleIJNS_1CILi0EEEiEEEEEC2ERKS4_:
[----:B------:R-:W-:Y:S02]  /*8f50*/  MOV R4, 0x8f70 ;  /* 0x00008f7000047802 */ /* 0x000fe40000000f00 */
[----:B------:R-:W-:Y:S05]  /*8f60*/  CALL.REL.NOINC `($_ZN7cutlass13device_kernelIN5flash19enable_sm80_to_sm89INS1_16FlashAttnBwdSm80INS1_25CollectiveMainloopBwdSm80ILi2ELi2EN4cute5tupleIJNS5_1CILi64EEENS7_ILi128EEES8_EEENS_10bfloat16_tEfNS_4arch4Sm80ELb0ELb1ELb1ELb0ELb0ELb0ELb0ELb0ELi2ELi2ELi4ELi2ELb1EEENS1_21CollectiveEpilogueBwdISA_SB_SD_Li256ELb0ELb0ELi2EEENS1_19SingleTileSchedulerILb0ELb0ELb0ELi128EEEEEEEEEvNT_6ParamsE$_ZN4cute3eso3ESOILb0ELb1EJNS_15ArithmeticTupleIJNS_1CILi0EEEiEEEEEC2ERKS5_) ;  /* 0xfffff41000007944 */ /* 0x000fea0003c3ffff */
[----:B------:R-:W-:-:S04]  /*8f70*/  MOV R9, 0x0 ;  /* 0x0000000000097802 */ /* 0x000fc80000000f00 */
[----:B------:R-:W-:Y:S05]  /*8f80*/  RET.REL.NODEC R8 `(_ZN7cutlass13device_kernelIN5flash19enable_sm80_to_sm89INS1_16FlashAttnBwdSm80INS1_25CollectiveMainloopBwdSm80ILi2ELi2EN4cute5tupleIJNS5_1CILi64EEENS7_ILi128EEES8_EEENS_10bfloat16_tEfNS_4arch4Sm80ELb0ELb1ELb1ELb0ELb0ELb0ELb0ELb0ELi2ELi2ELi4ELi2ELb1EEENS1_21CollectiveEpilogueBwdISA_SB_SD_Li256ELb0ELb0ELi2EEENS1_19SingleTileSchedulerILb0ELb0ELb0ELi128EEEEEEEEEvNT_6ParamsE) ;  /* 0xffff707008007950 */ /* 0x000fea0003c3ffff */
        .type           $_ZN7cutlass13device_kernelIN5flash19enable_sm80_to_sm89INS1_16FlashAttnBwdSm80INS1_25CollectiveMainloopBwdSm80ILi2ELi2EN4cute5tupleIJNS5_1CILi64EEENS7_ILi128EEES8_EEENS_10bfloat16_tEfNS_4arch4Sm80ELb0ELb1ELb1ELb0ELb0ELb0ELb0ELb0ELi2ELi2ELi4ELi2ELb1EEENS1_21CollectiveEpilogueBwdISA_SB_SD_Li256ELb0ELb0ELi2EEENS1_19SingleTileSchedulerILb0ELb0ELb0ELi128EEEEEEEEEvNT_6ParamsE$_ZN4cute5tupleIJNS_15ArithmeticTupleIJiEEEEEC2ERKS2_,@function
        .size           $_ZN7cutlass13device_kernelIN5flash19enable_sm80_to_sm89INS1_16FlashAttnBwdSm80INS1_25CollectiveMainloopBwdSm80ILi2ELi2EN4cute5tupleIJNS5_1CILi64EEENS7_ILi128EEES8_EEENS_10bfloat16_tEfNS_4arch4Sm80ELb0ELb1ELb1ELb0ELb0ELb0ELb0ELb0ELi2ELi2ELi4ELi2ELb1EEENS1_21CollectiveEpilogueBwdISA_SB_SD_Li256ELb0ELb0ELi2EEENS1_19SingleTileSchedulerILb0ELb0ELb0ELi128EEEEEEEEEvNT_6ParamsE$_ZN4cute5tupleIJNS_15ArithmeticTupleIJiEEEEEC2ERKS2_,($_ZN7cutlass13device_kernelIN5flash19enable_sm80_to_sm89INS1_16FlashAttnBwdSm80INS1_25CollectiveMainloopBwdSm80ILi2ELi2EN4cute5tupleIJNS5_1CILi64EEENS7_ILi128EEES8_EEENS_10bfloat16_tEfNS_4arch4Sm80ELb0ELb1ELb1ELb0ELb0ELb0ELb0ELb0ELi2ELi2ELi4ELi2ELb1EEENS1_21CollectiveEpilogueBwdISA_SB_SD_Li256ELb0ELb0ELi2EEENS1_19SingleTileSchedulerILb0ELb0ELb0ELi128EEEEEEEEEvNT_6ParamsE$_ZN4cute5tupleIJNS_15ArithmeticTupleIJiiEEEEEC2ERKS2_ - $_ZN7cutlass13device_kernelIN5flash19enable_sm80_to_sm89INS1_16FlashAttnBwdSm80INS1_25CollectiveMainloopBwdSm80ILi2ELi2EN4cute5tupleIJNS5_1CILi64EEENS7_ILi128EEES8_EEENS_10bfloat16_tEfNS_4arch4Sm80ELb0ELb1ELb1ELb0ELb0ELb0ELb0ELb0ELi2ELi2ELi4ELi2ELb1EEENS1_21CollectiveEpilogueBwdISA_SB_SD_Li256ELb0ELb0ELi2EEENS1_19SingleTileSchedulerILb0ELb0ELb0ELi128EEEEEEEEEvNT_6ParamsE$_ZN4cute5tupleIJNS_15ArithmeticTupleIJiEEEEEC2ERKS2_)
$_ZN7cutlass13device_kernelIN5flash19enable_sm80_to_sm89INS1_16FlashAttnBwdSm80INS1_25CollectiveMainloopBwdSm80ILi2ELi2EN4cute5tupleIJNS5_1CILi64EEENS7_ILi128EEES8_EEENS_10bfloat16_tEfNS_4arch4Sm80ELb0ELb1ELb1ELb0ELb0ELb0ELb0ELb0ELi2ELi2ELi4ELi2ELb1EEENS1_21CollectiveEpilogueBwdISA_SB_SD_Li256ELb0ELb0ELi2EEENS1_19SingleTileSchedulerILb0ELb0ELb0ELi128EEEEEEEEEvNT_6ParamsE$_ZN4cute5tupleIJNS_15ArithmeticTupleIJiEEEEEC2ERKS2_:
[----:B------:R-:W-:Y:S02]  /*8f90*/  MOV R4, 0x8fb0 ;  /* 0x00008fb000047802 */ /* 0x000fe40000000f00 */
[----:B------:R-:W-:Y:S05]  /*8fa0*/  CALL.REL.NOINC `($_ZN7cutlass13device_kernelIN5flash19enable_sm80_to_sm89INS1_16FlashAttnBwdSm80INS1_25CollectiveMainloopBwdSm80ILi2ELi2EN4cute5tupleIJNS5_1CILi64EEENS7_ILi128EEES8_EEENS_10bfloat16_tEfNS_4arch4Sm80ELb0ELb1ELb1ELb0ELb0ELb0ELb0ELb0ELi2ELi2ELi4ELi2ELb1EEENS1_21CollectiveEpilogueBwdISA_SB_SD_Li256ELb0ELb0ELi2EEENS1_19SingleTileSchedulerILb0ELb0ELb0ELi128EEEEEEEEEvNT_6ParamsE$_ZN4cute3eso3ESOILb0ELb1EJNS_15ArithmeticTupleIJiEEEEEC2ERKS3_) ;  /* 0xfffff42000007944 */ /* 0x000fea0003c3ffff */
[----:B------:R-:W-:Y:S02]  /*8fb0*/  MOV R4, R6 ;  /* 0x0000000600047202 */ /* 0x000fe40000000f00 */
[----:B------:R-:W-:-:S04]  /*8fc0*/  MOV R5, 0x0 ;  /* 0x0000000000057802 */ /* 0x000fc80000000f00 */
[----:B------:R-:W-:Y:S05]  /*8fd0*/  RET.REL.NODEC R4 `(_ZN7cutlass13device_kernelIN5flash19enable_sm80_to_sm89INS1_16FlashAttnBwdSm80INS1_25CollectiveMainloopBwdSm80ILi2ELi2EN4cute5tupleIJNS5_1CILi64EEENS7_ILi128EEES8_EEENS_10bfloat16_tEfNS_4arch4Sm80ELb0ELb1ELb1ELb0ELb0ELb0ELb0ELb0ELi2ELi2ELi4ELi2ELb1EEENS1_21CollectiveEpilogueBwdISA_SB_SD_Li256ELb0ELb0ELi2EEENS1_19SingleTileSchedulerILb0ELb0ELb0ELi128EEEEEEEEEvNT_6ParamsE) ;  /* 0xffff702004007950 */ /* 0x000fea0003c3ffff */
        .type           $_ZN7cutlass13device_kernelIN5flash19enable_sm80_to_sm89INS1_16FlashAttnBwdSm80INS1_25CollectiveMainloopBwdSm80ILi2ELi2EN4cute5tupleIJNS5_1CILi64EEENS7_ILi128EEES8_EEENS_10bfloat16_tEfNS_4arch4Sm80ELb0ELb1ELb1ELb0ELb0ELb0ELb0ELb0ELi2ELi2ELi4ELi2ELb1EEENS1_21CollectiveEpilogueBwdISA_SB_SD_Li256ELb0ELb0ELi2EEENS1_19SingleTileSchedulerILb0ELb0ELb0ELi128EEEEEEEEEvNT_6ParamsE$_ZN4cute5tupleIJNS_15ArithmeticTupleIJiiEEEEEC2ERKS2_,@function
        .size           $_ZN7cutlass13device_kernelIN5flash19enable_sm80_to_sm89INS1_16FlashAttnBwdSm80INS1_25CollectiveMainloopBwdSm80ILi2ELi2EN4cute5tupleIJNS5_1CILi64EEENS7_ILi128EEES8_EEENS_10bfloat16_tEfNS_4arch4Sm80ELb0ELb1ELb1ELb0ELb0ELb0ELb0ELb0ELi2ELi2ELi4ELi2ELb1EEENS1_21CollectiveEpilogueBwdISA_SB_SD_Li256ELb0ELb0ELi2EEENS1_19SingleTileSchedulerILb0ELb0ELb0ELi128EEEEEEEEEvNT_6ParamsE$_ZN4cute5tupleIJNS_15ArithmeticTupleIJiiEEEEEC2ERKS2_,($_ZN7cutlass13device_kernelIN5flash19enable_sm80_to_sm89INS1_16FlashAttnBwdSm80INS1_25CollectiveMainloopBwdSm80ILi2ELi2EN4cute5tupleIJNS5_1CILi64EEENS7_ILi128EEES8_EEENS_10bfloat16_tEfNS_4arch4Sm80ELb0ELb1ELb1ELb0ELb0ELb0ELb0ELb0ELi2ELi2ELi4ELi2ELb1EEENS1_21CollectiveEpilogueBwdISA_SB_SD_Li256ELb0ELb0ELi2EEENS1_19SingleTileSchedulerILb0ELb0ELb0ELi128EEEEEEEEEvNT_6ParamsE$_ZN4cute5tupleIJNS_15ArithmeticTupleIJiiEEEiiiEEC2ERKS2_RKiS7_S7_ - $_ZN7cutlass13device_kernelIN5flash19enable_sm80_to_sm89INS1_16FlashAttnBwdSm80INS1_25CollectiveMainloopBwdSm80ILi2ELi2EN4cute5tupleIJNS5_1CILi64EEENS7_ILi128EEES8_EEENS_10bfloat16_tEfNS_4arch4Sm80ELb0ELb1ELb1ELb0ELb0ELb0ELb0ELb0ELi2ELi2ELi4ELi2ELb1EEENS1_21CollectiveEpilogueBwdISA_SB_SD_Li256ELb0ELb0ELi2EEENS1_19SingleTileSchedulerILb0ELb0ELb0ELi128EEEEEEEEEvNT_6ParamsE$_ZN4cute5tupleIJNS_15ArithmeticTupleIJiiEEEEEC2ERKS2_)
$_ZN7cutlass13device_kernelIN5flash19enable_sm80_to_sm89INS1_16FlashAttnBwdSm80INS1_25CollectiveMainloopBwdSm80ILi2ELi2EN4cute5tupleIJNS5_1CILi64EEENS7_ILi128EEES8_EEENS_10bfloat16_tEfNS_4arch4Sm80ELb0ELb1ELb1ELb0ELb0ELb0ELb0ELb0ELi2ELi2ELi4ELi2ELb1EEENS1_21CollectiveEpilogueBwdISA_SB_SD_Li256ELb0ELb0ELi2EEENS1_19SingleTileSchedulerILb0ELb0ELb0ELi128EEEEEEEEEvNT_6ParamsE$_ZN4cute5tupleIJNS_15ArithmeticTupleIJiiEEEEEC2ERKS2_:
[----:B------:R-:W-:Y:S02]  /*8fe0*/  MOV R6, 0x9000 ;  /* 0x0000900000067802 */ /* 0x000fe40000000f00 */
[----:B------:R-:W-:Y:S05]  /*8ff0*/  CALL.REL.NOINC `($_ZN7cutlass13device_kernelIN5flash19enable_sm80_to_sm89INS1_16FlashAttnBwdSm80INS1_25CollectiveMainloopBwdSm80ILi2ELi2EN4cute5tupleIJNS5_1CILi64EEENS7_ILi128EEES8_EEENS_10bfloat16_tEfNS_4arch4Sm80ELb0ELb1ELb1ELb0ELb0ELb0ELb0ELb0ELi2ELi2ELi4ELi2ELb1EEENS1_21CollectiveEpilogueBwdISA_SB_SD_Li256ELb0ELb0ELi2EEENS1_19SingleTileSchedulerILb0ELb0ELb0ELi128EEEEEEEEEvNT_6ParamsE$_ZN4cute3eso3ESOILb0ELb1EJNS_15ArithmeticTupleIJiiEEEEEC2ERKS3_) ;  /* 0xfffff42000007944 */ /* 0x000fea0003c3ffff */
[----:B------:R-:W-:-:S04]  /*9000*/  MOV R9, 0x0 ;  /* 0x0000000000097802 */ /* 0x000fc80000000f00 */
[----:B------:R-:W-:Y:S05]  /*9010*/  RET.REL.NODEC R8 `(_ZN7cutlass13device_kernelIN5flash19enable_sm80_to_sm89INS1_16FlashAttnBwdSm80INS1_25CollectiveMainloopBwdSm80ILi2ELi2EN4cute5tupleIJNS5_1CILi64EEENS7_ILi128EEES8_EEENS_10bfloat16_tEfNS_4arch4Sm80ELb0ELb1ELb1ELb0ELb0ELb0ELb0ELb0ELi2ELi2ELi4ELi2ELb1EEENS1_21CollectiveEpilogueBwdISA_SB_SD_Li256ELb0ELb0ELi2EEENS1_19SingleTileSchedulerILb0ELb0ELb0ELi128EEEEEEEEEvNT_6ParamsE) ;  /* 0xffff6fe008007950 */ /* 0x000fea0003c3ffff */
        .type           $_ZN7cutlass13device_kernelIN5flash19enable_sm80_to_sm89INS1_16FlashAttnBwdSm80INS1_25CollectiveMainloopBwdSm80ILi2ELi2EN4cute5tupleIJNS5_1CILi64EEENS7_ILi128EEES8_EEENS_10bfloat16_tEfNS_4arch4Sm80ELb0ELb1ELb1ELb0ELb0ELb0ELb0ELb0ELi2ELi2ELi4ELi2ELb1EEENS1_21CollectiveEpilogueBwdISA_SB_SD_Li256ELb0ELb0ELi2EEENS1_19SingleTileSchedulerILb0ELb0ELb0ELi128EEEEEEEEEvNT_6ParamsE$_ZN4cute5tupleIJNS_15ArithmeticTupleIJiiEEEiiiEEC2ERKS2_RKiS7_S7_,@function
        .size           $_ZN7cutlass13device_kernelIN5flash19enable_sm80_to_sm89INS1_16FlashAttnBwdSm80INS1_25CollectiveMainloopBwdSm80ILi2ELi2EN4cute5tupleIJNS5_1CILi64EEENS7_ILi128EEES8_EEENS_10bfloat16_tEfNS_4arch4Sm80ELb0ELb1ELb1ELb0ELb0ELb0ELb0ELb0ELi2ELi2ELi4ELi2ELb1EEENS1_21CollectiveEpilogueBwdISA_SB_SD_Li256ELb0ELb0ELi2EEENS1_19SingleTileSchedulerILb0ELb0ELb0ELi128EEEEEEEEEvNT_6ParamsE$_ZN4cute5tupleIJNS_15ArithmeticTupleIJiiEEEiiiEEC2ERKS2_RKiS7_S7_,($_ZN7cutlass13device_kernelIN5flash19enable_sm80_to_sm89INS1_16FlashAttnBwdSm80INS1_25CollectiveMainloopBwdSm80ILi2ELi2EN4cute5tupleIJNS5_1CILi64EEENS7_ILi128EEES8_EEENS_10bfloat16_tEfNS_4arch4Sm80ELb0ELb1ELb1ELb0ELb0ELb0ELb0ELb0ELi2ELi2ELi4ELi2ELb1EEENS1_21CollectiveEpilogueBwdISA_SB_SD_Li256ELb0ELb0ELi2EEENS1_19SingleTileSchedulerILb0ELb0ELb0ELi128EEEEEEEEEvNT_6ParamsE$_ZN4cute5tupleIJNS_1CILi0EEES2_S2_iEEC2ERKS2_S5_S5_RKi - $_ZN7cutlass13device_kernelIN5flash19enable_sm80_to_sm89INS1_16FlashAttnBwdSm80INS1_25CollectiveMainloopBwdSm80ILi2ELi2EN4cute5tupleIJNS5_1CILi64EEENS7_ILi128EEES8_EEENS_10bfloat16_tEfNS_4arch4Sm80ELb0ELb1ELb1ELb0ELb0ELb0ELb0ELb0ELi2ELi2ELi4ELi2ELb1EEENS1_21CollectiveEpilogueBwdISA_SB_SD_Li256ELb0ELb0ELi2EEENS1_19SingleTileSchedulerILb0ELb0ELb0ELi128EEEEEEEEEvNT_6ParamsE$_ZN4cute5tupleIJNS_15ArithmeticTupleIJiiEEEiiiEEC2ERKS2_RKiS7_S7_)
$_ZN7cutlass13device_kernelIN5flash19enable_sm80_to_sm89INS1_16FlashAttnBwdSm80INS1_25CollectiveMainloopBwdSm80ILi2ELi2EN4cute5tupleIJNS5_1CILi64EEENS7_ILi128EEES8_EEENS_10bfloat16_tEfNS_4arch4Sm80ELb0ELb1ELb1ELb0ELb0ELb0ELb0ELb0ELi2ELi2ELi4ELi2ELb1EEENS1_21CollectiveEpilogueBwdISA_SB_SD_Li256ELb0ELb0ELi2EEENS1_19SingleTileSchedulerILb0ELb0ELb0ELi128EEEEEEEEEvNT_6ParamsE$_ZN4cute5tupleIJNS_15ArithmeticTupleIJiiEEEiiiEEC2ERKS2_RKiS7_S7_:
[----:B------:R-:W-:Y:S02]  /*9020*/  MOV R4, 0x9040 ;  /* 0x0000904000047802 */ /* 0x000fe40000000f00 */
[----:B------:R-:W-:Y:S05]  /*9030*/  CALL.REL.NOINC `($_ZN7cutlass13device_kernelIN5flash19enable_sm80_to_sm89INS1_16FlashAttnBwdSm80INS1_25CollectiveMainloopBwdSm80ILi2ELi2EN4cute5tupleIJNS5_1CILi64EEENS7_ILi128EEES8_EEENS_10bfloat16_tEfNS_4arch4Sm80ELb0ELb1ELb1ELb0ELb0ELb0ELb0ELb0ELi2ELi2ELi4ELi2ELb1EEENS1_21CollectiveEpilogueBwdISA_SB_SD_Li256ELb0ELb0ELi2EEENS1_19SingleTileSchedulerILb0ELb0ELb0ELi128EEEEEEEEEvNT_6ParamsE$_ZN4cute3eso3ESOILb0ELb0EJNS_15ArithmeticTupleIJiiEEEiiiEEC2ERKS3_RKiS8_S8_) ;  /* 0xffffeff000007944 */ /* 0x000fea0003c3ffff */
[----:B------:R-:W-:-:S04]  /*9040*/  MOV R15, 0x0 ;  /* 0x00000000000f7802 */ /* 0x000fc80000000f00 */
[----:B------:R-:W-:Y:S05]  /*9050*/  RET.REL.NODEC R14 `(_ZN7cutlass13device_kernelIN5flash19enable_sm80_to_sm89INS1_16FlashAttnBwdSm80INS1_25CollectiveMainloopBwdSm80ILi2ELi2EN4cute5tupleIJNS5_1CILi64EEENS7_ILi128EEES8_EEENS_10bfloat16_tEfNS_4arch4Sm80ELb0ELb1ELb1ELb0ELb0ELb0ELb0ELb0ELi2ELi2ELi4ELi2ELb1EEENS1_21CollectiveEpilogueBwdISA_SB_SD_Li256ELb0ELb0ELi2EEENS1_19SingleTileSchedulerILb0ELb0ELb0ELi128EEEEEEEEEvNT_6ParamsE) ;  /* 0xffff6fa00e007950 */ /* 0x000fea0003c3ffff */
        .type           $_ZN7cutlass13device_kernelIN5flash19enable_sm80_to_sm89INS1_16FlashAttnBwdSm80INS1_25CollectiveMainloopBwdSm80ILi2ELi2EN4cute5tupleIJNS5_1CILi64EEENS7_ILi128EEES8_EEENS_10bfloat16_tEfNS_4arch4Sm80ELb0ELb1ELb1ELb0ELb0ELb0ELb0ELb0ELi2ELi2ELi4ELi2ELb1EEENS1_21CollectiveEpilogueBwdISA_SB_SD_Li256ELb0ELb0ELi2EEENS1_19SingleTileSchedulerILb0ELb0ELb0ELi128EEEEEEEEEvNT_6ParamsE$_ZN4cute5tupleIJNS_1CILi0EEES2_S2_iEEC2ERKS2_S5_S5_RKi,@function
        .size           $_ZN7cutlass13device_kernelIN5flash19enable_sm80_to_sm89INS1_16FlashAttnBwdSm80INS1_25CollectiveMainloopBwdSm80ILi2ELi2EN4cute5tupleIJNS5_1CILi64EEENS7_ILi128EEES8_EEENS_10bfloat16_tEfNS_4arch4Sm80ELb0ELb1ELb1ELb0ELb0ELb0ELb0ELb0ELi2ELi2ELi4ELi2ELb1EEENS1_21CollectiveEpilogueBwdISA_SB_SD_Li256ELb0ELb0ELi2EEENS1_19SingleTileSchedulerILb0ELb0ELb0ELi128EEEEEEEEEvNT_6ParamsE$_ZN4cute5tupleIJNS_1CILi0EEES2_S2_iEEC2ERKS2_S5_S5_RKi,($_ZN7cutlass13device_kernelIN5flash19enable_sm80_to_sm89INS1_16FlashAttnBwdSm80INS1_25CollectiveMainloopBwdSm80ILi2ELi2EN4cute5tupleIJNS5_1CILi64EEENS7_ILi128EEES8_EEENS_10bfloat16_tEfNS_4arch4Sm80ELb0ELb1ELb1ELb0ELb0ELb0ELb0ELb0ELi2ELi2ELi4ELi2ELb1EEENS1_21CollectiveEpilogueBwdISA_SB_SD_Li256ELb0ELb0ELi2EEENS1_19SingleTileSchedulerILb0ELb0ELb0ELi128EEEEEEEEEvNT_6ParamsE$_ZN4cute5tupleIJNS_1CILi0EEES2_iEEC2ERKS2_S5_RKi - $_ZN7cutlass13device_kernelIN5flash19enable_sm80_to_sm89INS1_16FlashAttnBwdSm80INS1_25CollectiveMainloopBwdSm80ILi2ELi2EN4cute5tupleIJNS5_1CILi64EEENS7_ILi128EEES8_EEENS_10bfloat16_tEfNS_4arch4Sm80ELb0ELb1ELb1ELb0ELb0ELb0ELb0ELb0ELi2ELi2ELi4ELi2ELb1EEENS1_21CollectiveEpilogueBwdISA_SB_SD_Li256ELb0ELb0ELi2EEENS1_19SingleTileSchedulerILb0ELb0ELb0ELi128EEEEEEEEEvNT_6ParamsE$_ZN4cute5tupleIJNS_1CILi0EEES2_S2_iEEC2ERKS2_S5_S5_RKi)
$_ZN7cutlass13device_kernelIN5flash19enable_sm80_to_sm89INS1_16FlashAttnBwdSm80INS1_25CollectiveMainloopBwdSm80ILi2ELi2EN4cute5tupleIJNS5_1CILi64EEENS7_ILi128EEES8_EEENS_10bfloat16_tEfNS_4arch4Sm80ELb0ELb1ELb1ELb0ELb0ELb0ELb0ELb0ELi2ELi2ELi4ELi2ELb1EEENS1_21CollectiveEpilogueBwdISA_SB_SD_Li256ELb0ELb0ELi2EEENS1_19SingleTileSchedulerILb0ELb0ELb0ELi128EEEEEEEEEvNT_6ParamsE$_ZN4cute5tupleIJNS_1CILi0EEES2_S2_iEEC2ERKS2_S5_S5_RKi:
[----:B------:R-:W-:Y:S02]  /*9060*/  MOV R4, 0x9080 ;  /* 0x0000908000047802 */ /* 0x000fe40000000f00 */
[----:B------:R-:W-:Y:S05]  /*9070*/  CALL.REL.NOINC `($_ZN7cutlass13device_kernelIN5flash19enable_sm80_to_sm89INS1_16FlashAttnBwdSm80INS1_25CollectiveMainloopBwdSm80ILi2ELi2EN4cute5tupleIJNS5_1CILi64EEENS7_ILi128EEES8_EEENS_10bfloat16_tEfNS_4arch4Sm80ELb0ELb1ELb1ELb0ELb0ELb0ELb0ELb0ELi2ELi2ELi4ELi2ELb1EEENS1_21CollectiveEpilogueBwdISA_SB_SD_Li256ELb0ELb0ELi2EEENS1_19SingleTileSchedulerILb0ELb0ELb0ELi128EEEEEEEEEvNT_6ParamsE$_ZN4cute3eso3ESOILb1ELb0EJNS_1CILi0EEES3_S3_iEEC2ERKS3_S6_S6_RKi) ;  /* 0xfffff6b000007944 */ /* 0x000fea0003c3ffff */
[----:B------:R-:W-:Y:S02]  /*9080*/  MOV R4, R8 ;  /* 0x0000000800047202 */ /* 0x000fe40000000f00 */
[----:B------:R-:W-:-:S04]  /*9090*/  MOV R5, 0x0 ;  /* 0x0000000000057802 */ /* 0x000fc80000000f00 */
[----:B------:R-:W-:Y:S05]  /*90a0*/  RET.REL.NODEC R4 `(_ZN7cutlass13device_kernelIN5flash19enable_sm80_to_sm89INS1_16FlashAttnBwdSm80INS1_25CollectiveMainloopBwdSm80ILi2ELi2EN4cute5tupleIJNS5_1CILi64EEENS7_ILi128EEES8_EEENS_10bfloat16_tEfNS_4arch4Sm80ELb0ELb1ELb1ELb0ELb0ELb0ELb0ELb0ELi2ELi2ELi4ELi2ELb1EEENS1_21CollectiveEpilogueBwdISA_SB_SD_Li256ELb0ELb0ELi2EEENS1_19SingleTileSchedulerILb0ELb0ELb0ELi128EEEEEEEEEvNT_6ParamsE) ;  /* 0xffff6f5004007950 */ /* 0x000fea0003c3ffff */
        .type           $_ZN7cutlass13device_kernelIN5flash19enable_sm80_to_sm89INS1_16FlashAttnBwdSm80INS1_25CollectiveMainloopBwdSm80ILi2ELi2EN4cute5tupleIJNS5_1CILi64EEENS7_ILi128EEES8_EEENS_10bfloat16_tEfNS_4arch4Sm80ELb0ELb1ELb1ELb0ELb0ELb0ELb0ELb0ELi2ELi2ELi4ELi2ELb1EEENS1_21CollectiveEpilogueBwdISA_SB_SD_Li256ELb0ELb0ELi2EEENS1_19SingleTileSchedulerILb0ELb0ELb0ELi128EEEEEEEEEvNT_6ParamsE$_ZN4cute5tupleIJNS_1CILi0EEES2_iEEC2ERKS2_S5_RKi,@function
        .size           $_ZN7cutlass13device_kernelIN5flash19enable_sm80_to_sm89INS1_16FlashAttnBwdSm80INS1_25CollectiveMainloopBwdSm80ILi2ELi2EN4cute5tupleIJNS5_1CILi64EEENS7_ILi128EEES8_EEENS_10bfloat16_tEfNS_4arch4Sm80ELb0ELb1ELb1ELb0ELb0ELb0ELb0ELb0ELi2ELi2ELi4ELi2ELb1EEENS1_21CollectiveEpilogueBwdISA_SB_SD_Li256ELb0ELb0ELi2EEENS1_19SingleTileSchedulerILb0ELb0ELb0ELi128EEEEEEEEEvNT_6ParamsE$_ZN4cute5tupleIJNS_1CILi0EEES2_iEEC2ERKS2_S5_RKi,($_ZN7cutlass13device_kernelIN5flash19enable_sm80_to_sm89INS1_16FlashAttnBwdSm80INS1_25CollectiveMainloopBwdSm80ILi2ELi2EN4cute5tupleIJNS5_1CILi64EEENS7_ILi128EEES8_EEENS_10bfloat16_tEfNS_4arch4Sm80ELb0ELb1ELb1ELb0ELb0ELb0ELb0ELb0ELi2ELi2ELi4ELi2ELb1EEENS1_21CollectiveEpilogueBwdISA_SB_SD_Li256ELb0ELb0ELi2EEENS1_19SingleTileSchedulerILb0ELb0ELb0ELi128EEEEEEEEEvNT_6ParamsE$_ZN4cute5tupleIJNS_1CILi0EEES2_iiEEC2ERKS2_S5_RKiS7_ - $_ZN7cutlass13device_kernelIN5flash19enable_sm80_to_sm89INS1_16FlashAttnBwdSm80INS1_25CollectiveMainloopBwdSm80ILi2ELi2EN4cute5tupleIJNS5_1CILi64EEENS7_ILi128EEES8_EEENS_10bfloat16_tEfNS_4arch4Sm80ELb0ELb1ELb1ELb0ELb0ELb0ELb0ELb0ELi2ELi2ELi4ELi2ELb1EEENS1_21CollectiveEpilogueBwdISA_SB_SD_Li256ELb0ELb0ELi2EEENS1_19SingleTileSchedulerILb0ELb0ELb0ELi128EEEEEEEEEvNT_6ParamsE$_ZN4cute5tupleIJNS_1CILi0EEES2_iEEC2ERKS2_S5_RKi)
$_ZN7cutlass13device_kernelIN5flash19enable_sm80_to_sm89INS1_16FlashAttnBwdSm80INS1_25CollectiveMainloopBwdSm80ILi2ELi2EN4cute5tupleIJNS5_1CILi64EEENS7_ILi128EEES8_EEENS_10bfloat16_tEfNS_4arch4Sm80ELb0ELb1ELb1ELb0ELb0ELb0ELb0ELb0ELi2ELi2ELi4ELi2ELb1EEENS1_21CollectiveEpilogueBwdISA_SB_SD_Li256ELb0ELb0ELi2EEENS1_19SingleTileSchedulerILb0ELb0ELb0ELi128EEEEEEEEEvNT_6ParamsE$_ZN4cute5tupleIJNS_1CILi0EEES2_iEEC2ERKS2_S5_RKi:
[----:B------:R-:W-:Y:S02]  /*90b0*/  MOV R4, 0x90d0 ;  /* 0x000090d000047802 */ /* 0x000fe40000000f00 */
[----:B------:R-:W-:Y:S05]  /*90c0*/  CALL.REL.NOINC `($_ZN7cutlass13device_kernelIN5flash19enable_sm80_to_sm89INS1_16FlashAttnBwdSm80INS1_25CollectiveMainloopBwdSm80ILi2ELi2EN4cute5tupleIJNS5_1CILi64EEENS7_ILi128EEES8_EEENS_10bfloat16_tEfNS_4arch4Sm80ELb0ELb1ELb1ELb0ELb0ELb0ELb0ELb0ELi2ELi2ELi4ELi2ELb1EEENS1_21CollectiveEpilogueBwdISA_SB_SD_Li256ELb0ELb0ELi2EEENS1_19SingleTileSchedulerILb0ELb0ELb0ELi128EEEEEEEEEvNT_6ParamsE$_ZN4cute3eso3ESOILb1ELb0EJNS_1CILi0EEES3_iEEC2ERKS3_S6_RKi) ;  /* 0xfffff6b000007944 */ /* 0x000fea0003c3ffff */
[----:B------:R-:W-:Y:S02]  /*90d0*/  MOV R4, R12 ;  /* 0x0000000c00047202 */ /* 0x000fe40000000f00 */
[----:B------:R-:W-:-:S04]  /*90e0*/  MOV R5, 0x0 ;  /* 0x0000000000057802 */ /* 0x000fc80000000f00 */
[----:B------:R-:W-:Y:S05]  /*90f0*/  RET.REL.NODEC R4 `(_ZN7cutlass13device_kernelIN5flash19enable_sm80_to_sm89INS1_16FlashAttnBwdSm80INS1_25CollectiveMainloopBwdSm80ILi2ELi2EN4cute5tupleIJNS5_1CILi64EEENS7_ILi128EEES8_EEENS_10bfloat16_tEfNS_4arch4Sm80ELb0ELb1ELb1ELb0ELb0ELb0ELb0ELb0ELi2ELi2ELi4ELi2ELb1EEENS1_21CollectiveEpilogueBwdISA_SB_SD_Li256ELb0ELb0ELi2EEENS1_19SingleTileSchedulerILb0ELb0ELb0ELi128EEEEEEEEEvNT_6ParamsE) ;  /* 0xffff6f0004007950 */ /* 0x000fea0003c3ffff */
        .type           $_ZN7cutlass13device_kernelIN5flash19enable_sm80_to_sm89INS1_16FlashAttnBwdSm80INS1_25CollectiveMainloopBwdSm80ILi2ELi2EN4cute5tupleIJNS5_1CILi64EEENS7_ILi128EEES8_EEENS_10bfloat16_tEfNS_4arch4Sm80ELb0ELb1ELb1ELb0ELb0ELb0ELb0ELb0ELi2ELi2ELi4ELi2ELb1EEENS1_21CollectiveEpilogueBwdISA_SB_SD_Li256ELb0ELb0ELi2EEENS1_19SingleTileSchedulerILb0ELb0ELb0ELi128EEEEEEEEEvNT_6ParamsE$_ZN4cute5tupleIJNS_1CILi0EEES2_iiEEC2ERKS2_S5_RKiS7_,@function
        .size           $_ZN7cutlass13device_kernelIN5flash19enable_sm80_to_sm89INS1_16FlashAttnBwdSm80INS1_25CollectiveMainloopBwdSm80ILi2ELi2EN4cute5tupleIJNS5_1CILi64EEENS7_ILi128EEES8_EEENS_10bfloat16_tEfNS_4arch4Sm80ELb0ELb1ELb1ELb0ELb0ELb0ELb0ELb0ELi2ELi2ELi4ELi2ELb1EEENS1_21CollectiveEpilogueBwdISA_SB_SD_Li256ELb0ELb0ELi2EEENS1_19SingleTileSchedulerILb0ELb0ELb0ELi128EEEEEEEEEvNT_6ParamsE$_ZN4cute5tupleIJNS_1CILi0EEES2_iiEEC2ERKS2_S5_RKiS7_,($_ZN7cutlass13device_kernelIN5flash19enable_sm80_to_sm89INS1_16FlashAttnBwdSm80INS1_25CollectiveMainloopBwdSm80ILi2ELi2EN4cute5tupleIJNS5_1CILi64EEENS7_ILi128EEES8_EEENS_10bfloat16_tEfNS_4arch4Sm80ELb0ELb1ELb1ELb0ELb0ELb0ELb0ELb0ELi2ELi2ELi4ELi2ELb1EEENS1_21CollectiveEpilogueBwdISA_SB_SD_Li256ELb0ELb0ELi2EEENS1_19SingleTileSchedulerILb0ELb0ELb0ELi128EEEEEEEEEvNT_6ParamsE$_ZN4cute5tupleIJNS_1CILi0EEEiEEC2ERKS2_RKi - $_ZN7cutlass13device_kernelIN5flash19enable_sm80_to_sm89INS1_16FlashAttnBwdSm80INS1_25CollectiveMainloopBwdSm80ILi2ELi2EN4cute5tupleIJNS5_1CILi64EEENS7_ILi128EEES8_EEENS_10bfloat16_tEfNS_4arch4Sm80ELb0ELb1ELb1ELb0ELb0ELb0ELb0ELb0ELi2ELi2ELi4ELi2ELb1EEENS1_21CollectiveEpilogueBwdISA_SB_SD_Li256ELb0ELb0ELi2EEENS1_19SingleTileSchedulerILb0ELb0ELb0ELi128EEEEEEEEEvNT_6ParamsE$_ZN4cute5tupleIJNS_1CILi0EEES2_iiEEC2ERKS2_S5_RKiS7_)
$_ZN7cutlass13device_kernelIN5flash19enable_sm80_to_sm89INS1_16FlashAttnBwdSm80INS1_25CollectiveMainloopBwdSm80ILi2ELi2EN4cute5tupleIJNS5_1CILi64EEENS7_ILi128EEES8_EEENS_10bfloat16_tEfNS_4arch4Sm80ELb0ELb1ELb1ELb0ELb0ELb0ELb0ELb0ELi2ELi2ELi4ELi2ELb1EEENS1_21CollectiveEpilogueBwdISA_SB_SD_Li256ELb0ELb0ELi2EEENS1_19SingleTileSchedulerILb0ELb0ELb0ELi128EEEEEEEEEvNT_6ParamsE$_ZN4cute5tupleIJNS_1CILi0EEES2_iiEEC2ERKS2_S5_RKiS7_:
[----:B------:R-:W-:Y:S02]  /*9100*/  MOV R8, 0x9120 ;  /* 0x0000912000087802 */ /* 0x000fe40000000f00 */
[----:B------:R-:W-:Y:S05]  /*9110*/  CALL.REL.NOINC `($_ZN7cutlass13device_kernelIN5flash19enable_sm80_to_sm89INS1_16FlashAttnBwdSm80INS1_25CollectiveMainloopBwdSm80ILi2ELi2EN4cute5tupleIJNS5_1CILi64EEENS7_ILi128EEES8_EEENS_10bfloat16_tEfNS_4arch4Sm80ELb0ELb1ELb1ELb0ELb0ELb0ELb0ELb0ELi2ELi2ELi4ELi2ELb1EEENS1_21CollectiveEpilogueBwdISA_SB_SD_Li256ELb0ELb0ELi2EEENS1_19SingleTileSchedulerILb0ELb0ELb0ELi128EEEEEEEEEvNT_6ParamsE$_ZN4cute3eso3ESOILb1ELb0EJNS_1CILi0EEES3_iiEEC2ERKS3_S6_RKiS8_) ;  /* 0xfffff70000007944 */ /* 0x000fea0003c3ffff */
[----:B-1----:R-:W-:Y:S02]  /*9120*/  MOV R14, R12 ;  /* 0x0000000c000e7202 */ /* 0x002fe40000000f00 */
[----:B------:R-:W-:-:S04]  /*9130*/  MOV R15, 0x0 ;  /* 0x00000000000f7802 */ /* 0x000fc80000000f00 */
[----:B------:R-:W-:Y:S05]  /*9140*/  RET.REL.NODEC R14 `(_ZN7cutlass13device_kernelIN5flash19enable_sm80_to_sm89INS1_16FlashAttnBwdSm80INS1_25CollectiveMainloopBwdSm80ILi2ELi2EN4cute5tupleIJNS5_1CILi64EEENS7_ILi128EEES8_EEENS_10bfloat16_tEfNS_4arch4Sm80ELb0ELb1ELb1ELb0ELb0ELb0ELb0ELb0ELi2ELi2ELi4ELi2ELb1EEENS1_21CollectiveEpilogueBwdISA_SB_SD_Li256ELb0ELb0ELi2EEENS1_19SingleTileSchedulerILb0ELb0ELb0ELi128EEEEEEEEEvNT_6ParamsE) ;  /* 0xffff6eb00e007950 */ /* 0x000fea0003c3ffff */
        .type           $_ZN7cutlass13device_kernelIN5flash19enable_sm80_to_sm89INS1_16FlashAttnBwdSm80INS1_25CollectiveMainloopBwdSm80ILi2ELi2EN4cute5tupleIJNS5_1CILi64EEENS7_ILi128EEES8_EEENS_10bfloat16_tEfNS_4arch4Sm80ELb0ELb1ELb1ELb0ELb0ELb0ELb0ELb0ELi2ELi2ELi4ELi2ELb1EEENS1_21CollectiveEpilogueBwdISA_SB_SD_Li256ELb0ELb0ELi2EEENS1_19SingleTileSchedulerILb0ELb0ELb0ELi128EEEEEEEEEvNT_6ParamsE$_ZN4cute5tupleIJNS_1CILi0EEEiEEC2ERKS2_RKi,@function
        .size           $_ZN7cutlass13device_kernelIN5flash19enable_sm80_to_sm89INS1_16FlashAttnBwdSm80INS1_25CollectiveMainloopBwdSm80ILi2ELi2EN4cute5tupleIJNS5_1CILi64EEENS7_ILi128EEES8_EEENS_10bfloat16_tEfNS_4arch4Sm80ELb0ELb1ELb1ELb0ELb0ELb0ELb0ELb0ELi2ELi2ELi4ELi2ELb1EEENS1_21CollectiveEpilogueBwdISA_SB_SD_Li256ELb0ELb0ELi2EEENS1_19SingleTileSchedulerILb0ELb0ELb0ELi128EEEEEEEEEvNT_6ParamsE$_ZN4cute5tupleIJNS_1CILi0EEEiEEC2ERKS2_RKi,($_ZN7cutlass13device_kernelIN5flash19enable_sm80_to_sm89INS1_16FlashAttnBwdSm80INS1_25CollectiveMainloopBwdSm80ILi2ELi2EN4cute5tupleIJNS5_1CILi64EEENS7_ILi128EEES8_EEENS_10bfloat16_tEfNS_4arch4Sm80ELb0ELb1ELb1ELb0ELb0ELb0ELb0ELb0ELi2ELi2ELi4ELi2ELb1EEENS1_21CollectiveEpilogueBwdISA_SB_SD_Li256ELb0ELb0ELi2EEENS1_19SingleTileSchedulerILb0ELb0ELb0ELi128EEEEEEEEEvNT_6ParamsE$_ZN4cute5tupleIJNS_1CILi0EEEiiiEEC2ERKS2_RKiS7_S7_ - $_ZN7cutlass13device_kernelIN5flash19enable_sm80_to_sm89INS1_16FlashAttnBwdSm80INS1_25CollectiveMainloopBwdSm80ILi2ELi2EN4cute5tupleIJNS5_1CILi64EEENS7_ILi128EEES8_EEENS_10bfloat16_tEfNS_4arch4Sm80ELb0ELb1ELb1ELb0ELb0ELb0ELb0ELb0ELi2ELi2ELi4ELi2ELb1EEENS1_21CollectiveEpilogueBwdISA_SB_SD_Li256ELb0ELb0ELi2EEENS1_19SingleTileSchedulerILb0ELb0ELb0ELi128EEEEEEEEEvNT_6ParamsE$_ZN4cute5tupleIJNS_1CILi0EEEiEEC2ERKS2_RKi)
$_ZN7cutlass13device_kernelIN5flash19enable_sm80_to_sm89INS1_16FlashAttnBwdSm80INS1_25CollectiveMainloopBwdSm80ILi2ELi2EN4cute5tupleIJNS5_1CILi64EEENS7_ILi128EEES8_EEENS_10bfloat16_tEfNS_4arch4Sm80ELb0ELb1ELb1ELb0ELb0ELb0ELb0ELb0ELi2ELi2ELi4ELi2ELb1EEENS1_21CollectiveEpilogueBwdISA_SB_SD_Li256ELb0ELb0ELi2EEENS1_19SingleTileSchedulerILb0ELb0ELb0ELi128EEEEEEEEEvNT_6ParamsE$_ZN4cute5tupleIJNS_1CILi0EEEiEEC2ERKS2_RKi:
[----:B------:R-:W-:Y:S01]  /*9150*/  MOV R4, 0x9180 ;  /* 0x0000918000047802 */ /* 0x000fe20000000f00 */
[----:B------:R-:W-:Y:S02]  /*9160*/  UMOV UR35, UR36 ;  /* 0x0000002400237c82 */ /* 0x000fe40008000000 */
[----:B------:R-:W-:Y:S05]  /*9170*/  CALL.REL.NOINC `($_ZN7cutlass13device_kernelIN5flash19enable_sm80_to_sm89INS1_16FlashAttnBwdSm80INS1_25CollectiveMainloopBwdSm80ILi2ELi2EN4cute5tupleIJNS5_1CILi64EEENS7_ILi128EEES8_EEENS_10bfloat16_tEfNS_4arch4Sm80ELb0ELb1ELb1ELb0ELb0ELb0ELb0ELb0ELi2ELi2ELi4ELi2ELb1EEENS1_21CollectiveEpilogueBwdISA_SB_SD_Li256ELb0ELb0ELi2EEENS1_19SingleTileSchedulerILb0ELb0ELb0ELi128EEEEEEEEEvNT_6ParamsE$_ZN4cute3eso3ESOILb1ELb0EJNS_1CILi0EEEiEEC2ERKS3_RKi) ;  /* 0xfffff73000007944 */ /* 0x000fea0003c3ffff */
[----:B------:R-:W-:Y:S02]  /*9180*/  MOV R4, R12 ;  /* 0x0000000c00047202 */ /* 0x000fe40000000f00 */
[----:B------:R-:W-:-:S04]  /*9190*/  MOV R5, 0x0 ;  /* 0x0000000000057802 */ /* 0x000fc80000000f00 */
[----:B------:R-:W-:Y:S05]  /*91a0*/  RET.REL.NODEC R4 `(_ZN7cutlass13device_kernelIN5flash19enable_sm80_to_sm89INS1_16FlashAttnBwdSm80INS1_25CollectiveMainloopBwdSm80ILi2ELi2EN4cute5tupleIJNS5_1CILi64EEENS7_ILi128EEES8_EEENS_10bfloat16_tEfNS_4arch4Sm80ELb0ELb1ELb1ELb0ELb0ELb0ELb0ELb0ELi2ELi2ELi4ELi2ELb1EEENS1_21CollectiveEpilogueBwdISA_SB_SD_Li256ELb0ELb0ELi2EEENS1_19SingleTileSchedulerILb0ELb0ELb0ELi128EEEEEEEEEvNT_6ParamsE) ;  /* 0xffff6e5004007950 */ /* 0x000fea0003c3ffff */
        .type           $_ZN7cutlass13device_kernelIN5flash19enable_sm80_to_sm89INS1_16FlashAttnBwdSm80INS1_25CollectiveMainloopBwdSm80ILi2ELi2EN4cute5tupleIJNS5_1CILi64EEENS7_ILi128EEES8_EEENS_10bfloat16_tEfNS_4arch4Sm80ELb0ELb1ELb1ELb0ELb0ELb0ELb0ELb0ELi2ELi2ELi4ELi2ELb1EEENS1_21CollectiveEpilogueBwdISA_SB_SD_Li256ELb0ELb0ELi2EEENS1_19SingleTileSchedulerILb0ELb0ELb0ELi128EEEEEEEEEvNT_6ParamsE$_ZN4cute5tupleIJNS_1CILi0EEEiiiEEC2ERKS2_RKiS7_S7_,@function
        .size           $_ZN7cutlass13device_kernelIN5flash19enable_sm80_to_sm89INS1_16FlashAttnBwdSm80INS1_25CollectiveMainloopBwdSm80ILi2ELi2EN4cute5tupleIJNS5_1CILi64EEENS7_ILi128EEES8_EEENS_10bfloat16_tEfNS_4arch4Sm80ELb0ELb1ELb1ELb0ELb0ELb0ELb0ELb0ELi2ELi2ELi4ELi2ELb1EEENS1_21CollectiveEpilogueBwdISA_SB_SD_Li256ELb0ELb0ELi2EEENS1_19SingleTileSchedulerILb0ELb0ELb0ELi128EEEEEEEEEvNT_6ParamsE$_ZN4cute5tupleIJNS_1CILi0EEEiiiEEC2ERKS2_RKiS7_S7_,($_ZN7cutlass13device_kernelIN5flash19enable_sm80_to_sm89INS1_16FlashAttnBwdSm80INS1_25CollectiveMainloopBwdSm80ILi2ELi2EN4cute5tupleIJNS5_1CILi64EEENS7_ILi128EEES8_EEENS_10bfloat16_tEfNS_4arch4Sm80ELb0ELb1ELb1ELb0ELb0ELb0ELb0ELb0ELi2ELi2ELi4ELi2ELb1EEENS1_21CollectiveEpilogueBwdISA_SB_SD_Li256ELb0ELb0ELi2EEENS1_19SingleTileSchedulerILb0ELb0ELb0ELi128EEEEEEEEEvNT_6ParamsE$_ZN4cute5tupleIJiEEC2ERKi - $_ZN7cutlass13device_kernelIN5flash19enable_sm80_to_sm89INS1_16FlashAttnBwdSm80INS1_25CollectiveMainloopBwdSm80ILi2ELi2EN4cute5tupleIJNS5_1CILi64EEENS7_ILi128EEES8_EEENS_10bfloat16_tEfNS_4arch4Sm80ELb0ELb1ELb1ELb0ELb0ELb0ELb0ELb0ELi2ELi2ELi4ELi2ELb1EEENS1_21CollectiveEpilogueBwdISA_SB_SD_Li256ELb0ELb0ELi2EEENS1_19SingleTileSchedulerILb0ELb0ELb0ELi128EEEEEEEEEvNT_6ParamsE$_ZN4cute5tupleIJNS_1CILi0EEEiiiEEC2ERKS2_RKiS7_S7_)
$_ZN7cutlass13device_kernelIN5flash19enable_sm80_to_sm89INS1_16FlashAttnBwdSm80INS1_25CollectiveMainloopBwdSm80ILi2ELi2EN4cute5tupleIJNS5_1CILi64EEENS7_ILi128EEES8_EEENS_10bfloat16_tEfNS_4arch4Sm80ELb0ELb1ELb1ELb0ELb0ELb0ELb0ELb0ELi2ELi2ELi4ELi2ELb1EEENS1_21CollectiveEpilogueBwdISA_SB_SD_Li256ELb0ELb0ELi2EEENS1_19SingleTileSchedulerILb0ELb0ELb0ELi128EEEEEEEEEvNT_6ParamsE$_ZN4cute5tupleIJNS_1CILi0EEEiiiEEC2ERKS2_RKiS7_S7_:
[----:B------:R-:W-:Y:S02]  /*91b0*/  MOV R4, 0x91d0 ;  /* 0x000091d000047802 */ /* 0x000fe40000000f00 */
[----:B------:R-:W-:Y:S05]  /*91c0*/  CALL.REL.NOINC `($_ZN7cutlass13device_kernelIN5flash19enable_sm80_to_sm89INS1_16FlashAttnBwdSm80INS1_25CollectiveMainloopBwdSm80ILi2ELi2EN4cute5tupleIJNS5_1CILi64EEENS7_ILi128EEES8_EEENS_10bfloat16_tEfNS_4arch4Sm80ELb0ELb1ELb1ELb0ELb0ELb0ELb0ELb0ELi2ELi2ELi4ELi2ELb1EEENS1_21CollectiveEpilogueBwdISA_SB_SD_Li256ELb0ELb0ELi2EEENS1_19SingleTileSchedulerILb0ELb0ELb0ELi128EEEEEEEEEvNT_6ParamsE$_ZN4cute3eso3ESOILb1ELb0EJNS_1CILi0EEEiiiEEC2ERKS3_RKiS8_S8_) ;  /* 0xfffff7d000007944 */ /* 0x000fea0003c3ffff */
[----:B------:R-:W-:-:S04]  /*91d0*/  MOV R9, 0x0 ;  /* 0x0000000000097802 */ /* 0x000fc80000000f00 */
[----:B------:R-:W-:Y:S05]  /*91e0*/  RET.REL.NODEC R8 `(_ZN7cutlass13device_kernelIN5flash19enable_sm80_to_sm89INS1_16FlashAttnBwdSm80INS1_25CollectiveMainloopBwdSm80ILi2ELi2EN4cute5tupleIJNS5_1CILi64EEENS7_ILi128EEES8_EEENS_10bfloat16_tEfNS_4arch4Sm80ELb0ELb1ELb1ELb0ELb0ELb0ELb0ELb0ELi2ELi2ELi4ELi2ELb1EEENS1_21CollectiveEpilogueBwdISA_SB_SD_Li256ELb0ELb0ELi2EEENS1_19SingleTileSchedulerILb0ELb0ELb0ELi128EEEEEEEEEvNT_6ParamsE) ;  /* 0xffff6e1008007950 */ /* 0x000fea0003c3ffff */
        .type           $_ZN7cutlass13device_kernelIN5flash19enable_sm80_to_sm89INS1_16FlashAttnBwdSm80INS1_25CollectiveMainloopBwdSm80ILi2ELi2EN4cute5tupleIJNS5_1CILi64EEENS7_ILi128EEES8_EEENS_10bfloat16_tEfNS_4arch4Sm80ELb0ELb1ELb1ELb0ELb0ELb0ELb0ELb0ELi2ELi2ELi4ELi2ELb1EEENS1_21CollectiveEpilogueBwdISA_SB_SD_Li256ELb0ELb0ELi2EEENS1_19SingleTileSchedulerILb0ELb0ELb0ELi128EEEEEEEEEvNT_6ParamsE$_ZN4cute5tupleIJiEEC2ERKi,@function
        .size           $_ZN7cutlass13device_kernelIN5flash19enable_sm80_to_sm89INS1_16FlashAttnBwdSm80INS1_25CollectiveMainloopBwdSm80ILi2ELi2EN4cute5tupleIJNS5_1CILi64EEENS7_ILi128EEES8_EEENS_10bfloat16_tEfNS_4arch4Sm80ELb0ELb1ELb1ELb0ELb0ELb0ELb0ELb0ELi2ELi2ELi4ELi2ELb1EEENS1_21CollectiveEpilogueBwdISA_SB_SD_Li256ELb0ELb0ELi2EEENS1_19SingleTileSchedulerILb0ELb0ELb0ELi128EEEEEEEEEvNT_6ParamsE$_ZN4cute5tupleIJiEEC2ERKi,($_ZN7cutlass13device_kernelIN5flash19enable_sm80_to_sm89INS1_16FlashAttnBwdSm80INS1_25CollectiveMainloopBwdSm80ILi2ELi2EN4cute5tupleIJNS5_1CILi64EEENS7_ILi128EEES8_EEENS_10bfloat16_tEfNS_4arch4Sm80ELb0ELb1ELb1ELb0ELb0ELb0ELb0ELb0ELi2ELi2ELi4ELi2ELb1EEENS1_21CollectiveEpilogueBwdISA_SB_SD_Li256ELb0ELb0ELi2EEENS1_19SingleTileSchedulerILb0ELb0ELb0ELi128EEEEEEEEEvNT_6ParamsE$_ZN4cute5tupleIJiNS_1CILi0EEEEEC2ERKiRKS2_ - $_ZN7cutlass13device_kernelIN5flash19enable_sm80_to_sm89INS1_16FlashAttnBwdSm80INS1_25CollectiveMainloopBwdSm80ILi2ELi2EN4cute5tupleIJNS5_1CILi64EEENS7_ILi128EEES8_EEENS_10bfloat16_tEfNS_4arch4Sm80ELb0ELb1ELb1ELb0ELb0ELb0ELb0ELb0ELi2ELi2ELi4ELi2ELb1EEENS1_21CollectiveEpilogueBwdISA_SB_SD_Li256ELb0ELb0ELi2EEENS1_19SingleTileSchedulerILb0ELb0ELb0ELi128EEEEEEEEEvNT_6ParamsE$_ZN4cute5tupleIJiEEC2ERKi)
$_ZN7cutlass13device_kernelIN5flash19enable_sm80_to_sm89INS1_16FlashAttnBwdSm80INS1_25CollectiveMainloopBwdSm80ILi2ELi2EN4cute5tupleIJNS5_1CILi64EEENS7_ILi128EEES8_EEENS_10bfloat16_tEfNS_4arch4Sm80ELb0ELb1ELb1ELb0ELb0ELb0ELb0ELb0ELi2ELi2ELi4ELi2ELb1EEENS1_21CollectiveEpilogueBwdISA_SB_SD_Li256ELb0ELb0ELi2EEENS1_19SingleTileSchedulerILb0ELb0ELb0ELi128EEEEEEEEEvNT_6ParamsE$_ZN4cute5tupleIJiEEC2ERKi:
[----:B------:R-:W-:Y:S02]  /*91f0*/  MOV R12, 0x9210 ;  /* 0x00009210000c7802 */ /* 0x000fe40000000f00 */
[----:B------:R-:W-:Y:S05]  /*9200*/  CALL.REL.NOINC `($_ZN7cutlass13device_kernelIN5flash19enable_sm80_to_sm89INS1_16FlashAttnBwdSm80INS1_25CollectiveMainloopBwdSm80ILi2ELi2EN4cute5tupleIJNS5_1CILi64EEENS7_ILi128EEES8_EEENS_10bfloat16_tEfNS_4arch4Sm80ELb0ELb1ELb1ELb0ELb0ELb0ELb0ELb0ELi2ELi2ELi4ELi2ELb1EEENS1_21CollectiveEpilogueBwdISA_SB_SD_Li256ELb0ELb0ELi2EEENS1_19SingleTileSchedulerILb0ELb0ELb0ELi128EEEEEEEEEvNT_6ParamsE$_ZN4cute3eso3ESOILb0ELb1EJiEEC2ERKi) ;  /* 0xfffff2d000007944 */ /* 0x000fea0003c3ffff */
[----:B-1----:R-:W-:-:S04]  /*9210*/  MOV R5, 0x0 ;  /* 0x0000000000057802 */ /* 0x002fc80000000f00 */
[----:B------:R-:W-:Y:S05]  /*9220*/  RET.REL.NODEC R4 `(_ZN7cutlass13device_kernelIN5flash19enable_sm80_to_sm89INS1_16FlashAttnBwdSm80INS1_25CollectiveMainloopBwdSm80ILi2ELi2EN4cute5tupleIJNS5_1CILi64EEENS7_ILi128EEES8_EEENS_10bfloat16_tEfNS_4arch4Sm80ELb0ELb1ELb1ELb0ELb0ELb0ELb0ELb0ELi2ELi2ELi4ELi2ELb1EEENS1_21CollectiveEpilogueBwdISA_SB_SD_Li256ELb0ELb0ELi2EEENS1_19SingleTileSchedulerILb0ELb0ELb0ELi128EEEEEEEEEvNT_6ParamsE) ;  /* 0xffff6dd004007950 */ /* 0x000fea0003c3ffff */
        .type           $_ZN7cutlass13device_kernelIN5flash19enable_sm80_to_sm89INS1_16FlashAttnBwdSm80INS1_25CollectiveMainloopBwdSm80ILi2ELi2EN4cute5tupleIJNS5_1CILi64EEENS7_ILi128EEES8_EEENS_10bfloat16_tEfNS_4arch4Sm80ELb0ELb1ELb1ELb0ELb0ELb0ELb0ELb0ELi2ELi2ELi4ELi2ELb1EEENS1_21CollectiveEpilogueBwdISA_SB_SD_Li256ELb0ELb0ELi2EEENS1_19SingleTileSchedulerILb0ELb0ELb0ELi128EEEEEEEEEvNT_6ParamsE$_ZN4cute5tupleIJiNS_1CILi0EEEEEC2ERKiRKS2_,@function
        .size           $_ZN7cutlass13device_kernelIN5flash19enable_sm80_to_sm89INS1_16FlashAttnBwdSm80INS1_25CollectiveMainloopBwdSm80ILi2ELi2EN4cute5tupleIJNS5_1CILi64EEENS7_ILi128EEES8_EEENS_10bfloat16_tEfNS_4arch4Sm80ELb0ELb1ELb1ELb0ELb0ELb0ELb0ELb0ELi2ELi2ELi4ELi2ELb1EEENS1_21CollectiveEpilogueBwdISA_SB_SD_Li256ELb0ELb0ELi2EEENS1_19SingleTileSchedulerILb0ELb0ELb0ELi128EEEEEEEEEvNT_6ParamsE$_ZN4cute5tupleIJiNS_1CILi0EEEEEC2ERKiRKS2_,($_ZN7cutlass13device_kernelIN5flash19enable_sm80_to_sm89INS1_16FlashAttnBwdSm80INS1_25CollectiveMainloopBwdSm80ILi2ELi2EN4cute5tupleIJNS5_1CILi64EEENS7_ILi128EEES8_EEENS_10bfloat16_tEfNS_4arch4Sm80ELb0ELb1ELb1ELb0ELb0ELb0ELb0ELb0ELi2ELi2ELi4ELi2ELb1EEENS1_21CollectiveEpilogueBwdISA_SB_SD_Li256ELb0ELb0ELi2EEENS1_19SingleTileSchedulerILb0ELb0ELb0ELi128EEEEEEEEEvNT_6ParamsE$_ZN4cute5tupleIJiiEEC2ERKiS3_ - $_ZN7cutlass13device_kernelIN5flash19enable_sm80_to_sm89INS1_16FlashAttnBwdSm80INS1_25CollectiveMainloopBwdSm80ILi2ELi2EN4cute5tupleIJNS5_1CILi64EEENS7_ILi128EEES8_EEENS_10bfloat16_tEfNS_4arch4Sm80ELb0ELb1ELb1ELb0ELb0ELb0ELb0ELb0ELi2ELi2ELi4ELi2ELb1EEENS1_21CollectiveEpilogueBwdISA_SB_SD_Li256ELb0ELb0ELi2EEENS1_19SingleTileSchedulerILb0ELb0ELb0ELi128EEEEEEEEEvNT_6ParamsE$_ZN4cute5tupleIJiNS_1CILi0EEEEEC2ERKiRKS2_)
$_ZN7cutlass13device_kernelIN5flash19enable_sm80_to_sm89INS1_16FlashAttnBwdSm80INS1_25CollectiveMainloopBwdSm80ILi2ELi2EN4cute5tupleIJNS5_1CILi64EEENS7_ILi128EEES8_EEENS_10bfloat16_tEfNS_4arch4Sm80ELb0ELb1ELb1ELb0ELb0ELb0ELb0ELb0ELi2ELi2ELi4ELi2ELb1EEENS1_21CollectiveEpilogueBwdISA_SB_SD_Li256ELb0ELb0ELi2EEENS1_19SingleTileSchedulerILb0ELb0ELb0ELi128EEEEEEEEEvNT_6ParamsE$_ZN4cute5tupleIJiNS_1CILi0EEEEEC2ERKiRKS2_:
[----:B------:R-:W-:Y:S02]  /*9230*/  MOV R6, 0x9250 ;  /* 0x0000925000067802 */ /* 0x000fe40000000f00 */
[----:B------:R-:W-:Y:S05]  /*9240*/  CALL.REL.NOINC `($_ZN7cutlass13device_kernelIN5flash19enable_sm80_to_sm89INS1_16FlashAttnBwdSm80INS1_25CollectiveMainloopBwdSm80ILi2ELi2EN4cute5tupleIJNS5_1CILi64EEENS7_ILi128EEES8_EEENS_10bfloat16_tEfNS_4arch4Sm80ELb0ELb1ELb1ELb0ELb0ELb0ELb0ELb0ELi2ELi2ELi4ELi2ELb1EEENS1_21CollectiveEpilogueBwdISA_SB_SD_Li256ELb0ELb0ELi2EEENS1_19SingleTileSchedulerILb0ELb0ELb0ELi128EEEEEEEEEvNT_6ParamsE$_ZN4cute3eso3ESOILb0ELb1EJiNS_1CILi0EEEEEC2ERKiRKS3_) ;  /* 0xfffff2f000007944 */ /* 0x000fea0003c3ffff */
[----:B-1----:R-:W-:Y:S02]  /*9250*/  MOV R4, R12 ;  /* 0x0000000c00047202 */ /* 0x002fe40000000f00 */
[----:B------:R-:W-:-:S04]  /*9260*/  MOV R5, 0x0 ;  /* 0x0000000000057802 */ /* 0x000fc80000000f00 */
[----:B------:R-:W-:Y:S05]  /*9270*/  RET.REL.NODEC R4 `(_ZN7cutlass13device_kernelIN5flash19enable_sm80_to_sm89INS1_16FlashAttnBwdSm80INS1_25CollectiveMainloopBwdSm80ILi2ELi2EN4cute5tupleIJNS5_1CILi64EEENS7_ILi128EEES8_EEENS_10bfloat16_tEfNS_4arch4Sm80ELb0ELb1ELb1ELb0ELb0ELb0ELb0ELb0ELi2ELi2ELi4ELi2ELb1EEENS1_21CollectiveEpilogueBwdISA_SB_SD_Li256ELb0ELb0ELi2EEENS1_19SingleTileSchedulerILb0ELb0ELb0ELi128EEEEEEEEEvNT_6ParamsE) ;  /* 0xffff6d8004007950 */ /* 0x000fea0003c3ffff */
        .type           $_ZN7cutlass13device_kernelIN5flash19enable_sm80_to_sm89INS1_16FlashAttnBwdSm80INS1_25CollectiveMainloopBwdSm80ILi2ELi2EN4cute5tupleIJNS5_1CILi64EEENS7_ILi128EEES8_EEENS_10bfloat16_tEfNS_4arch4Sm80ELb0ELb1ELb1ELb0ELb0ELb0ELb0ELb0ELi2ELi2ELi4ELi2ELb1EEENS1_21CollectiveEpilogueBwdISA_SB_SD_Li256ELb0ELb0ELi2EEENS1_19SingleTileSchedulerILb0ELb0ELb0ELi128EEEEEEEEEvNT_6ParamsE$_ZN4cute5tupleIJiiEEC2ERKiS3_,@function
        .size           $_ZN7cutlass13device_kernelIN5flash19enable_sm80_to_sm89INS1_16FlashAttnBwdSm80INS1_25CollectiveMainloopBwdSm80ILi2ELi2EN4cute5tupleIJNS5_1CILi64EEENS7_ILi128EEES8_EEENS_10bfloat16_tEfNS_4arch4Sm80ELb0ELb1ELb1ELb0ELb0ELb0ELb0ELb0ELi2ELi2ELi4ELi2ELb1EEENS1_21CollectiveEpilogueBwdISA_SB_SD_Li256ELb0ELb0ELi2EEENS1_19SingleTileSchedulerILb0ELb0ELb0ELi128EEEEEEEEEvNT_6ParamsE$_ZN4cute5tupleIJiiEEC2ERKiS3_,($_ZN7cutlass13device_kernelIN5flash19enable_sm80_to_sm89INS1_16FlashAttnBwdSm80INS1_25CollectiveMainloopBwdSm80ILi2ELi2EN4cute5tupleIJNS5_1CILi64EEENS7_ILi128EEES8_EEENS_10bfloat16_tEfNS_4arch4Sm80ELb0ELb1ELb1ELb0ELb0ELb0ELb0ELb0ELi2ELi2ELi4ELi2ELb1EEENS1_21CollectiveEpilogueBwdISA_SB_SD_Li256ELb0ELb0ELi2EEENS1_19SingleTileSchedulerILb0ELb0ELb0ELi128EEEEEEEEEvNT_6ParamsE$_ZN4cute8gmem_ptrIPKN7cutlass10bfloat16_tEECI1NS_12iter_adaptorIS4_S5_EEES4_ - $_ZN7cutlass13device_kernelIN5flash19enable_sm80_to_sm89INS1_16FlashAttnBwdSm80INS1_25CollectiveMainloopBwdSm80ILi2ELi2EN4cute5tupleIJNS5_1CILi64EEENS7_ILi128EEES8_EEENS_10bfloat16_tEfNS_4arch4Sm80ELb0ELb1ELb1ELb0ELb0ELb0ELb0ELb0ELi2ELi2ELi4ELi2ELb1EEENS1_21CollectiveEpilogueBwdISA_SB_SD_Li256ELb0ELb0ELi2EEENS1_19SingleTileSchedulerILb0ELb0ELb0ELi128EEEEEEEEEvNT_6ParamsE$_ZN4cute5tupleIJiiEEC2ERKiS3_)
$_ZN7cutlass13device_kernelIN5flash19enable_sm80_to_sm89INS1_16FlashAttnBwdSm80INS1_25CollectiveMainloopBwdSm80ILi2ELi2EN4cute5tupleIJNS5_1CILi64EEENS7_ILi128EEES8_EEENS_10bfloat16_tEfNS_4arch4Sm80ELb0ELb1ELb1ELb0ELb0ELb0ELb0ELb0ELi2ELi2ELi4ELi2ELb1EEENS1_21CollectiveEpilogueBwdISA_SB_SD_Li256ELb0ELb0ELi2EEENS1_19SingleTileSchedulerILb0ELb0ELb0ELi128EEEEEEEEEvNT_6ParamsE$_ZN4cute5tupleIJiiEEC2ERKiS3_:
[----:B------:R-:W-:Y:S02]  /*9280*/  MOV R8, 0x92a0 ;  /* 0x000092a000087802 */ /* 0x000fe40000000f00 */
[----:B------:R-:W-:Y:S05]  /*9290*/  CALL.REL.NOINC `($_ZN7cutlass13device_kernelIN5flash19enable_sm80_to_sm89INS1_16FlashAttnBwdSm80INS1_25CollectiveMainloopBwdSm80ILi2ELi2EN4cute5tupleIJNS5_1CILi64EEENS7_ILi128EEES8_EEENS_10bfloat16_tEfNS_4arch4Sm80ELb0ELb1ELb1ELb0ELb0ELb0ELb0ELb0ELi2ELi2ELi4ELi2ELb1EEENS1_21CollectiveEpilogueBwdISA_SB_SD_Li256ELb0ELb0ELi2EEENS1_19SingleTileSchedulerILb0ELb0ELb0ELi128EEEEEEEEEvNT_6ParamsE$_ZN4cute3eso3ESOILb0ELb0EJiiEEC2ERKiS4_) ;  /* 0xfffff07000007944 */ /* 0x000fea0003c3ffff */
[----:B------:R-:W-:-:S04]  /*92a0*/  MOV R7, 0x0 ;  /* 0x0000000000077802 */ /* 0x000fc80000000f00 */
[----:B------:R-:W-:Y:S05]  /*92b0*/  RET.REL.NODEC R6 `(_ZN7cutlass13device_kernelIN5flash19enable_sm80_to_sm89INS1_16FlashAttnBwdSm80INS1_25CollectiveMainloopBwdSm80ILi2ELi2EN4cute5tupleIJNS5_1CILi64EEENS7_ILi128EEES8_EEENS_10bfloat16_tEfNS_4arch4Sm80ELb0ELb1ELb1ELb0ELb0ELb0ELb0ELb0ELi2ELi2ELi4ELi2ELb1EEENS1_21CollectiveEpilogueBwdISA_SB_SD_Li256ELb0ELb0ELi2EEENS1_19SingleTileSchedulerILb0ELb0ELb0ELi128EEEEEEEEEvNT_6ParamsE) ;  /* 0xffff6d4006007950 */ /* 0x000fea0003c3ffff */
        .type           $_ZN7cutlass13device_kernelIN5flash19enable_sm80_to_sm89INS1_16FlashAttnBwdSm80INS1_25CollectiveMainloopBwdSm80ILi2ELi2EN4cute5tupleIJNS5_1CILi64EEENS7_ILi128EEES8_EEENS_10bfloat16_tEfNS_4arch4Sm80ELb0ELb1ELb1ELb0ELb0ELb0ELb0ELb0ELi2ELi2ELi4ELi2ELb1EEENS1_21CollectiveEpilogueBwdISA_SB_SD_Li256ELb0ELb0ELi2EEENS1_19SingleTileSchedulerILb0ELb0ELb0ELi128EEEEEEEEEvNT_6ParamsE$_ZN4cute8gmem_ptrIPKN7cutlass10bfloat16_tEECI1NS_12iter_adaptorIS4_S5_EEES4_,@function
        .size           $_ZN7cutlass13device_kernelIN5flash19enable_sm80_to_sm89INS1_16FlashAttnBwdSm80INS1_25CollectiveMainloopBwdSm80ILi2ELi2EN4cute5tupleIJNS5_1CILi64EEENS7_ILi128EEES8_EEENS_10bfloat16_tEfNS_4arch4Sm80ELb0ELb1ELb1ELb0ELb0ELb0ELb0ELb0ELi2ELi2ELi4ELi2ELb1EEENS1_21CollectiveEpilogueBwdISA_SB_SD_Li256ELb0ELb0ELi2EEENS1_19SingleTileSchedulerILb0ELb0ELb0ELi128EEEEEEEEEvNT_6ParamsE$_ZN4cute8gmem_ptrIPKN7cutlass10bfloat16_tEECI1NS_12iter_adaptorIS4_S5_EEES4_,($_ZN7cutlass13device_kernelIN5flash19enable_sm80_to_sm89INS1_16FlashAttnBwdSm80INS1_25CollectiveMainloopBwdSm80ILi2ELi2EN4cute5tupleIJNS5_1CILi64EEENS7_ILi128EEES8_EEENS_10bfloat16_tEfNS_4arch4Sm80ELb0ELb1ELb1ELb0ELb0ELb0ELb0ELb0ELi2ELi2ELi4ELi2ELb1EEENS1_21CollectiveEpilogueBwdISA_SB_SD_Li256ELb0ELb0ELi2EEENS1_19SingleTileSchedulerILb0ELb0ELb0ELi128EEEEEEEEEvNT_6ParamsE$_ZN4cute8gmem_ptrIPKN7cutlass9uint128_tEECI1NS_12iter_adaptorIS4_S5_EEES4_ - $_ZN7cutlass13device_kernelIN5flash19enable_sm80_to_sm89INS1_16FlashAttnBwdSm80INS1_25CollectiveMainloopBwdSm80ILi2ELi2EN4cute5tupleIJNS5_1CILi64EEENS7_ILi128EEES8_EEENS_10bfloat16_tEfNS_4arch4Sm80ELb0ELb1ELb1ELb0ELb0ELb0ELb0ELb0ELi2ELi2ELi4ELi2ELb1EEENS1_21CollectiveEpilogueBwdISA_SB_SD_Li256ELb0ELb0ELi2EEENS1_19SingleTileSchedulerILb0ELb0ELb0ELi128EEEEEEEEEvNT_6ParamsE$_ZN4cute8gmem_ptrIPKN7cutlass10bfloat16_tEECI1NS_12iter_adaptorIS4_S5_EEES4_)
$_ZN7cutlass13device_kernelIN5flash19enable_sm80_to_sm89INS1_16FlashAttnBwdSm80INS1_25CollectiveMainloopBwdSm80ILi2ELi2EN4cute5tupleIJNS5_1CILi64EEENS7_ILi128EEES8_EEENS_10bfloat16_tEfNS_4arch4Sm80ELb0ELb1ELb1ELb0ELb0ELb0ELb0ELb0ELi2ELi2ELi4ELi2ELb1EEENS1_21CollectiveEpilogueBwdISA_SB_SD_Li256ELb0ELb0ELi2EEENS1_19SingleTileSchedulerILb0ELb0ELb0ELi128EEEEEEEEEvNT_6ParamsE$_ZN4cute8gmem_ptrIPKN7cutlass10bfloat16_tEECI1NS_12iter_adaptorIS4_S5_EEES4_:
[----:B------:R-:W-:Y:S02]  /*92c0*/  MOV R14, 0x92e0 ;  /* 0x000092e0000e7802 */ /* 0x000fe40000000f00 */
[----:B------:R-:W-:Y:S05]  /*92d0*/  CALL.REL.NOINC `($_ZN7cutlass13device_kernelIN5flash19enable_sm80_to_sm89INS1_16FlashAttnBwdSm80INS1_25CollectiveMainloopBwdSm80ILi2ELi2EN4cute5tupleIJNS5_1CILi64EEENS7_ILi128EEES8_EEENS_10bfloat16_tEfNS_4arch4Sm80ELb0ELb1ELb1ELb0ELb0ELb0ELb0ELb0ELi2ELi2ELi4ELi2ELb1EEENS1_21CollectiveEpilogueBwdISA_SB_SD_Li256ELb0ELb0ELi2EEENS1_19SingleTileSchedulerILb0ELb0ELb0ELi128EEEEEEEEEvNT_6ParamsE$_ZN4cute12iter_adaptorIPKN7cutlass10bfloat16_tENS_8gmem_ptrIS4_EEEC2ES4_) ;  /* 0xffffeb9000007944 */ /* 0x000fea0003c3ffff */
[----:B-1----:R-:W-:Y:S02]  /*92e0*/  MOV R8, R12 ;  /* 0x0000000c00087202 */ /* 0x002fe40000000f00 */
[----:B------:R-:W-:-:S04]  /*92f0*/  MOV R9, 0x0 ;  /* 0x0000000000097802 */ /* 0x000fc80000000f00 */
[----:B------:R-:W-:Y:S05]  /*9300*/  RET.REL.NODEC R8 `(_ZN7cutlass13device_kernelIN5flash19enable_sm80_to_sm89INS1_16FlashAttnBwdSm80INS1_25CollectiveMainloopBwdSm80ILi2ELi2EN4cute5tupleIJNS5_1CILi64EEENS7_ILi128EEES8_EEENS_10bfloat16_tEfNS_4arch4Sm80ELb0ELb1ELb1ELb0ELb0ELb0ELb0ELb0ELi2ELi2ELi4ELi2ELb1EEENS1_21CollectiveEpilogueBwdISA_SB_SD_Li256ELb0ELb0ELi2EEENS1_19SingleTileSchedulerILb0ELb0ELb0ELi128EEEEEEEEEvNT_6ParamsE) ;  /* 0xffff6cf008007950 */ /* 0x000fea0003c3ffff */
        .type           $_ZN7cutlass13device_kernelIN5flash19enable_sm80_to_sm89INS1_16FlashAttnBwdSm80INS1_25CollectiveMainloopBwdSm80ILi2ELi2EN4cute5tupleIJNS5_1CILi64EEENS7_ILi128EEES8_EEENS_10bfloat16_tEfNS_4arch4Sm80ELb0ELb1ELb1ELb0ELb0ELb0ELb0ELb0ELi2ELi2ELi4ELi2ELb1EEENS1_21CollectiveEpilogueBwdISA_SB_SD_Li256ELb0ELb0ELi2EEENS1_19SingleTileSchedulerILb0ELb0ELb0ELi128EEEEEEEEEvNT_6ParamsE$_ZN4cute8gmem_ptrIPKN7cutlass9uint128_tEECI1NS_12iter_adaptorIS4_S5_EEES4_,@function
        .size           $_ZN7cutlass13device_kernelIN5flash19enable_sm80_to_sm89INS1_16FlashAttnBwdSm80INS1_25CollectiveMainloopBwdSm80ILi2ELi2EN4cute5tupleIJNS5_1CILi64EEENS7_ILi128EEES8_EEENS_10bfloat16_tEfNS_4arch4Sm80ELb0ELb1ELb1ELb0ELb0ELb0ELb0ELb0ELi2ELi2ELi4ELi2ELb1EEENS1_21CollectiveEpilogueBwdISA_SB_SD_Li256ELb0ELb0ELi2EEENS1_19SingleTileSchedulerILb0ELb0ELb0ELi128EEEEEEEEEvNT_6ParamsE$_ZN4cute8gmem_ptrIPKN7cutlass9uint128_tEECI1NS_12iter_adaptorIS4_S5_EEES4_,($_ZN7cutlass13device_kernelIN5flash19enable_sm80_to_sm89INS1_16FlashAttnBwdSm80INS1_25CollectiveMainloopBwdSm80ILi2ELi2EN4cute5tupleIJNS5_1CILi64EEENS7_ILi128EEES8_EEENS_10bfloat16_tEfNS_4arch4Sm80ELb0ELb1ELb1ELb0ELb0ELb0ELb0ELb0ELi2ELi2ELi4ELi2ELb1EEENS1_21CollectiveEpilogueBwdISA_SB_SD_Li256ELb0ELb0ELi2EEENS1_19SingleTileSchedulerILb0ELb0ELb0ELi128EEEEEEEEEvNT_6ParamsE$_ZN4cute8gmem_ptrIPKfECI1NS_12iter_adaptorIS2_S3_EEES2_ - $_ZN7cutlass13device_kernelIN5flash19enable_sm80_to_sm89INS1_16FlashAttnBwdSm80INS1_25CollectiveMainloopBwdSm80ILi2ELi2EN4cute5tupleIJNS5_1CILi64EEENS7_ILi128EEES8_EEENS_10bfloat16_tEfNS_4arch4Sm80ELb0ELb1ELb1ELb0ELb0ELb0ELb0ELb0ELi2ELi2ELi4ELi2ELb1EEENS1_21CollectiveEpilogueBwdISA_SB_SD_Li256ELb0ELb0ELi2EEENS1_19SingleTileSchedulerILb0ELb0ELb0ELi128EEEEEEEEEvNT_6ParamsE$_ZN4cute8gmem_ptrIPKN7cutlass9uint128_tEECI1NS_12iter_adaptorIS4_S5_EEES4_)
$_ZN7cutlass13device_kernelIN5flash19enable_sm80_to_sm89INS1_16FlashAttnBwdSm80INS1_25CollectiveMainloopBwdSm80ILi2ELi2EN4cute5tupleIJNS5_1CILi64EEENS7_ILi128EEES8_EEENS_10bfloat16_tEfNS_4arch4Sm80ELb0ELb1ELb1ELb0ELb0ELb0ELb0ELb0ELi2ELi2ELi4ELi2ELb1EEENS1_21CollectiveEpilogueBwdISA_SB_SD_Li256ELb0ELb0ELi2EEENS1_19SingleTileSchedulerILb0ELb0ELb0ELi128EEEEEEEEEvNT_6ParamsE$_ZN4cute8gmem_ptrIPKN7cutlass9uint128_tEECI1NS_12iter_adaptorIS4_S5_EEES4_:
[----:B------:R-:W-:Y:S02]  /*9310*/  MOV R14, 0x9330 ;  /* 0x00009330000e7802 */ /* 0x000fe40000000f00 */
[----:B------:R-:W-:Y:S05]  /*9320*/  CALL.REL.NOINC `($_ZN7cutlass13device_kernelIN5flash19enable_sm80_to_sm89INS1_16FlashAttnBwdSm80INS1_25CollectiveMainloopBwdSm80ILi2ELi2EN4cute5tupleIJNS5_1CILi64EEENS7_ILi128EEES8_EEENS_10bfloat16_tEfNS_4arch4Sm80ELb0ELb1ELb1ELb0ELb0ELb0ELb0ELb0ELi2ELi2ELi4ELi2ELb1EEENS1_21CollectiveEpilogueBwdISA_SB_SD_Li256ELb0ELb0ELi2EEENS1_19SingleTileSchedulerILb0ELb0ELb0ELi128EEEEEEEEEvNT_6ParamsE$_ZN4cute12iter_adaptorIPKN7cutlass9uint128_tENS_8gmem_ptrIS4_EEEC2ES4_) ;  /* 0xffffeb9000007944 */ /* 0x000fea0003c3ffff */
[----:B-1----:R-:W-:Y:S02]  /*9330*/  MOV R4, R12 ;  /* 0x0000000c00047202 */ /* 0x002fe40000000f00 */
[----:B------:R-:W-:-:S04]  /*9340*/  MOV R5, 0x0 ;  /* 0x0000000000057802 */ /* 0x000fc80000000f00 */
[----:B------:R-:W-:Y:S05]  /*9350*/  RET.REL.NODEC R4 `(_ZN7cutlass13device_kernelIN5flash19enable_sm80_to_sm89INS1_16FlashAttnBwdSm80INS1_25CollectiveMainloopBwdSm80ILi2ELi2EN4cute5tupleIJNS5_1CILi64EEENS7_ILi128EEES8_EEENS_10bfloat16_tEfNS_4arch4Sm80ELb0ELb1ELb1ELb0ELb0ELb0ELb0ELb0ELi2ELi2ELi4ELi2ELb1EEENS1_21CollectiveEpilogueBwdISA_SB_SD_Li256ELb0ELb0ELi2EEENS1_19SingleTileSchedulerILb0ELb0ELb0ELi128EEEEEEEEEvNT_6ParamsE) ;  /* 0xffff6ca004007950 */ /* 0x000fea0003c3ffff */
        .type           $_ZN7cutlass13device_kernelIN5flash19enable_sm80_to_sm89INS1_16FlashAttnBwdSm80INS1_25CollectiveMainloopBwdSm80ILi2ELi2EN4cute5tupleIJNS5_1CILi64EEENS7_ILi128EEES8_EEENS_10bfloat16_tEfNS_4arch4Sm80ELb0ELb1ELb1ELb0ELb0ELb0ELb0ELb0ELi2ELi2ELi4ELi2ELb1EEENS1_21CollectiveEpilogueBwdISA_SB_SD_Li256ELb0ELb0ELi2EEENS1_19SingleTileSchedulerILb0ELb0ELb0ELi128EEEEEEEEEvNT_6ParamsE$_ZN4cute8gmem_ptrIPKfECI1NS_12iter_adaptorIS2_S3_EEES2_,@function
        .size           $_ZN7cutlass13device_kernelIN5flash19enable_sm80_to_sm89INS1_16FlashAttnBwdSm80INS1_25CollectiveMainloopBwdSm80ILi2ELi2EN4cute5tupleIJNS5_1CILi64EEENS7_ILi128EEES8_EEENS_10bfloat16_tEfNS_4arch4Sm80ELb0ELb1ELb1ELb0ELb0ELb0ELb0ELb0ELi2ELi2ELi4ELi2ELb1EEENS1_21CollectiveEpilogueBwdISA_SB_SD_Li256ELb0ELb0ELi2EEENS1_19SingleTileSchedulerILb0ELb0ELb0ELi128EEEEEEEEEvNT_6ParamsE$_ZN4cute8gmem_ptrIPKfECI1NS_12iter_adaptorIS2_S3_EEES2_,($_ZN7cutlass13device_kernelIN5flash19enable_sm80_to_sm89INS1_16FlashAttnBwdSm80INS1_25CollectiveMainloopBwdSm80ILi2ELi2EN4cute5tupleIJNS5_1CILi64EEENS7_ILi128EEES8_EEENS_10bfloat16_tEfNS_4arch4Sm80ELb0ELb1ELb1ELb0ELb0ELb0ELb0ELb0ELi2ELi2ELi4ELi2ELb1EEENS1_21CollectiveEpilogueBwdISA_SB_SD_Li256ELb0ELb0ELi2EEENS1_19SingleTileSchedulerILb0ELb0ELb0ELi128EEEEEEEEEvNT_6ParamsE$_ZN4cute8smem_ptrIPN7cutlass10bfloat16_tEECI1NS_12iter_adaptorIS3_S4_EEES3_ - $_ZN7cutlass13device_kernelIN5flash19enable_sm80_to_sm89INS1_16FlashAttnBwdSm80INS1_25CollectiveMainloopBwdSm80ILi2ELi2EN4cute5tupleIJNS5_1CILi64EEENS7_ILi128EEES8_EEENS_10bfloat16_tEfNS_4arch4Sm80ELb0ELb1ELb1ELb0ELb0ELb0ELb0ELb0ELi2ELi2ELi4ELi2ELb1EEENS1_21CollectiveEpilogueBwdISA_SB_SD_Li256ELb0ELb0ELi2EEENS1_19SingleTileSchedulerILb0ELb0ELb0ELi128EEEEEEEEEvNT_6ParamsE$_ZN4cute8gmem_ptrIPKfECI1NS_12iter_adaptorIS2_S3_EEES2_)
$_ZN7cutlass13device_kernelIN5flash19enable_sm80_to_sm89INS1_16FlashAttnBwdSm80INS1_25CollectiveMainloopBwdSm80ILi2ELi2EN4cute5tupleIJNS5_1CILi64EEENS7_ILi128EEES8_EEENS_10bfloat16_tEfNS_4arch4Sm80ELb0ELb1ELb1ELb0ELb0ELb0ELb0ELb0ELi2ELi2ELi4ELi2ELb1EEENS1_21CollectiveEpilogueBwdISA_SB_SD_Li256ELb0ELb0ELi2EEENS1_19SingleTileSchedulerILb0ELb0ELb0ELi128EEEEEEEEEvNT_6ParamsE$_ZN4cute8gmem_ptrIPKfECI1NS_12iter_adaptorIS2_S3_EEES2_:
[----:B------:R-:W-:Y:S02]  /*9360*/  MOV R14, 0x9380 ;  /* 0x00009380000e7802 */ /* 0x000fe40000000f00 */
[----:B------:R-:W-:Y:S05]  /*9370*/  CALL.REL.NOINC `($_ZN7cutlass13device_kernelIN5flash19enable_sm80_to_sm89INS1_16FlashAttnBwdSm80INS1_25CollectiveMainloopBwdSm80ILi2ELi2EN4cute5tupleIJNS5_1CILi64EEENS7_ILi128EEES8_EEENS_10bfloat16_tEfNS_4arch4Sm80ELb0ELb1ELb1ELb0ELb0ELb0ELb0ELb0ELi2ELi2ELi4ELi2ELb1EEENS1_21CollectiveEpilogueBwdISA_SB_SD_Li256ELb0ELb0ELi2EEENS1_19SingleTileSchedulerILb0ELb0ELb0ELi128EEEEEEEEEvNT_6ParamsE$_ZN4cute12iter_adaptorIPKfNS_8gmem_ptrIS2_EEEC2ES2_) ;  /* 0xffffeb8000007944 */ /* 0x000fea0003c3ffff */
[----:B------:R-:W-:-:S04]  /*9380*/  MOV R13, 0x0 ;  /* 0x00000000000d7802 */ /* 0x000fc80000000f00 */
[----:B------:R-:W-:Y:S05]  /*9390*/  RET.REL.NODEC R12 `(_ZN7cutlass13device_kernelIN5flash19enable_sm80_to_sm89INS1_16FlashAttnBwdSm80INS1_25CollectiveMainloopBwdSm80ILi2ELi2EN4cute5tupleIJNS5_1CILi64EEENS7_ILi128EEES8_EEENS_10bfloat16_tEfNS_4arch4Sm80ELb0ELb1ELb1ELb0ELb0ELb0ELb0ELb0ELi2ELi2ELi4ELi2ELb1EEENS1_21CollectiveEpilogueBwdISA_SB_SD_Li256ELb0ELb0ELi2EEENS1_19SingleTileSchedulerILb0ELb0ELb0ELi128EEEEEEEEEvNT_6ParamsE) ;  /* 0xffff6c600c007950 */ /* 0x000fea0003c3ffff */
        .type           $_ZN7cutlass13device_kernelIN5flash19enable_sm80_to_sm89INS1_16FlashAttnBwdSm80INS1_25CollectiveMainloopBwdSm80ILi2ELi2EN4cute5tupleIJNS5_1CILi64EEENS7_ILi128EEES8_EEENS_10bfloat16_tEfNS_4arch4Sm80ELb0ELb1ELb1ELb0ELb0ELb0ELb0ELb0ELi2ELi2ELi4ELi2ELb1EEENS1_21CollectiveEpilogueBwdISA_SB_SD_Li256ELb0ELb0ELi2EEENS1_19SingleTileSchedulerILb0ELb0ELb0ELi128EEEEEEEEEvNT_6ParamsE$_ZN4cute8smem_ptrIPN7cutlass10bfloat16_tEECI1NS_12iter_adaptorIS3_S4_EEES3_,@function
        .size           $_ZN7cutlass13device_kernelIN5flash19enable_sm80_to_sm89INS1_16FlashAttnBwdSm80INS1_25CollectiveMainloopBwdSm80ILi2ELi2EN4cute5tupleIJNS5_1CILi64EEENS7_ILi128EEES8_EEENS_10bfloat16_tEfNS_4arch4Sm80ELb0ELb1ELb1ELb0ELb0ELb0ELb0ELb0ELi2ELi2ELi4ELi2ELb1EEENS1_21CollectiveEpilogueBwdISA_SB_SD_Li256ELb0ELb0ELi2EEENS1_19SingleTileSchedulerILb0ELb0ELb0ELi128EEEEEEEEEvNT_6ParamsE$_ZN4cute8smem_ptrIPN7cutlass10bfloat16_tEECI1NS_12iter_adaptorIS3_S4_EEES3_,($_ZN7cutlass13device_kernelIN5flash19enable_sm80_to_sm89INS1_16FlashAttnBwdSm80INS1_25CollectiveMainloopBwdSm80ILi2ELi2EN4cute5tupleIJNS5_1CILi64EEENS7_ILi128EEES8_EEENS_10bfloat16_tEfNS_4arch4Sm80ELb0ELb1ELb1ELb0ELb0ELb0ELb0ELb0ELi2ELi2ELi4ELi2ELb1EEENS1_21CollectiveEpilogueBwdISA_SB_SD_Li256ELb0ELb0ELi2EEENS1_19SingleTileSchedulerILb0ELb0ELb0ELi128EEEEEEEEEvNT_6ParamsE$_ZN4cute8smem_ptrIPN7cutlass9uint128_tEECI1NS_12iter_adaptorIS3_S4_EEES3_ - $_ZN7cutlass13device_kernelIN5flash19enable_sm80_to_sm89INS1_16FlashAttnBwdSm80INS1_25CollectiveMainloopBwdSm80ILi2ELi2EN4cute5tupleIJNS5_1CILi64EEENS7_ILi128EEES8_EEENS_10bfloat16_tEfNS_4arch4Sm80ELb0ELb1ELb1ELb0ELb0ELb0ELb0ELb0ELi2ELi2ELi4ELi2ELb1EEENS1_21CollectiveEpilogueBwdISA_SB_SD_Li256ELb0ELb0ELi2EEENS1_19SingleTileSchedulerILb0ELb0ELb0ELi128EEEEEEEEEvNT_6ParamsE$_ZN4cute8smem_ptrIPN7cutlass10bfloat16_tEECI1NS_12iter_adaptorIS3_S4_EEES3_)
$_ZN7cutlass13device_kernelIN5flash19enable_sm80_to_sm89INS1_16FlashAttnBwdSm80INS1_25CollectiveMainloopBwdSm80ILi2ELi2EN4cute5tupleIJNS5_1CILi64EEENS7_ILi128EEES8_EEENS_10bfloat16_tEfNS_4arch4Sm80ELb0ELb1ELb1ELb0ELb0ELb0ELb0ELb0ELi2ELi2ELi4ELi2ELb1EEENS1_21CollectiveEpilogueBwdISA_SB_SD_Li256ELb0ELb0ELi2EEENS1_19SingleTileSchedulerILb0ELb0ELb0ELi128EEEEEEEEEvNT_6ParamsE$_ZN4cute8smem_ptrIPN7cutlass10bfloat16_tEECI1NS_12iter_adaptorIS3_S4_EEES3_:
[----:B------:R-:W-:Y:S02]  /*93a0*/  MOV R12, 0x93c0 ;  /* 0x000093c0000c7802 */ /* 0x000fe40000000f00 */
[----:B------:R-:W-:Y:S05]  /*93b0*/  CALL.REL.NOINC `($_ZN7cutlass13device_kernelIN5flash19enable_sm80_to_sm89INS1_16FlashAttnBwdSm80INS1_25CollectiveMainloopBwdSm80ILi2ELi2EN4cute5tupleIJNS5_1CILi64EEENS7_ILi128EEES8_EEENS_10bfloat16_tEfNS_4arch4Sm80ELb0ELb1ELb1ELb0ELb0ELb0ELb0ELb0ELi2ELi2ELi4ELi2ELb1EEENS1_21CollectiveEpilogueBwdISA_SB_SD_Li256ELb0ELb0ELi2EEENS1_19SingleTileSchedulerILb0ELb0ELb0ELi128EEEEEEEEEvNT_6ParamsE$_ZN4cute12iter_adaptorIPN7cutlass10bfloat16_tENS_8smem_ptrIS3_EEEC2ES3_) ;  /* 0xffffeb8000007944 */ /* 0x000fea0003c3ffff */
[----:B------:R-:W-:-:S04]  /*93c0*/  MOV R5, 0x0 ;  /* 0x0000000000057802 */ /* 0x000fc80000000f00 */
[----:B------:R-:W-:Y:S05]  /*93d0*/  RET.REL.NODEC R4 `(_ZN7cutlass13device_kernelIN5flash19enable_sm80_to_sm89INS1_16FlashAttnBwdSm80INS1_25CollectiveMainloopBwdSm80ILi2ELi2EN4cute5tupleIJNS5_1CILi64EEENS7_ILi128EEES8_EEENS_10bfloat16_tEfNS_4arch4Sm80ELb0ELb1ELb1ELb0ELb0ELb0ELb0ELb0ELi2ELi2ELi4ELi2ELb1EEENS1_21CollectiveEpilogueBwdISA_SB_SD_Li256ELb0ELb0ELi2EEENS1_19SingleTileSchedulerILb0ELb0ELb0ELi128EEEEEEEEEvNT_6ParamsE) ;  /* 0xffff6c2004007950 */ /* 0x000fea0003c3ffff */
        .type           $_ZN7cutlass13device_kernelIN5flash19enable_sm80_to_sm89INS1_16FlashAttnBwdSm80INS1_25CollectiveMainloopBwdSm80ILi2ELi2EN4cute5tupleIJNS5_1CILi64EEENS7_ILi128EEES8_EEENS_10bfloat16_tEfNS_4arch4Sm80ELb0ELb1ELb1ELb0ELb0ELb0ELb0ELb0ELi2ELi2ELi4ELi2ELb1EEENS1_21CollectiveEpilogueBwdISA_SB_SD_Li256ELb0ELb0ELi2EEENS1_19SingleTileSchedulerILb0ELb0ELb0ELi128EEEEEEEEEvNT_6ParamsE$_ZN4cute8smem_ptrIPN7cutlass9uint128_tEECI1NS_12iter_adaptorIS3_S4_EEES3_,@function
        .size           $_ZN7cutlass13device_kernelIN5flash19enable_sm80_to_sm89INS1_16FlashAttnBwdSm80INS1_25CollectiveMainloopBwdSm80ILi2ELi2EN4cute5tupleIJNS5_1CILi64EEENS7_ILi128EEES8_EEENS_10bfloat16_tEfNS_4arch4Sm80ELb0ELb1ELb1ELb0ELb0ELb0ELb0ELb0ELi2ELi2ELi4ELi2ELb1EEENS1_21CollectiveEpilogueBwdISA_SB_SD_Li256ELb0ELb0ELi2EEENS1_19SingleTileSchedulerILb0ELb0ELb0ELi128EEEEEEEEEvNT_6ParamsE$_ZN4cute8smem_ptrIPN7cutlass9uint128_tEECI1NS_12iter_adaptorIS3_S4_EEES3_,($_ZN7cutlass13device_kernelIN5flash19enable_sm80_to_sm89INS1_16FlashAttnBwdSm80INS1_25CollectiveMainloopBwdSm80ILi2ELi2EN4cute5tupleIJNS5_1CILi64EEENS7_ILi128EEES8_EEENS_10bfloat16_tEfNS_4arch4Sm80ELb0ELb1ELb1ELb0ELb0ELb0ELb0ELb0ELi2ELi2ELi4ELi2ELb1EEENS1_21CollectiveEpilogueBwdISA_SB_SD_Li256ELb0ELb0ELi2EEENS1_19SingleTileSchedulerILb0ELb0ELb0ELi128EEEEEEEEEvNT_6ParamsE$_ZN4cute8smem_ptrIPfECI1NS_12iter_adaptorIS1_S2_EEES1_ - $_ZN7cutlass13device_kernelIN5flash19enable_sm80_to_sm89INS1_16FlashAttnBwdSm80INS1_25CollectiveMainloopBwdSm80ILi2ELi2EN4cute5tupleIJNS5_1CILi64EEENS7_ILi128EEES8_EEENS_10bfloat16_tEfNS_4arch4Sm80ELb0ELb1ELb1ELb0ELb0ELb0ELb0ELb0ELi2ELi2ELi4ELi2ELb1EEENS1_21CollectiveEpilogueBwdISA_SB_SD_Li256ELb0ELb0ELi2EEENS1_19SingleTileSchedulerILb0ELb0ELb0ELi128EEEEEEEEEvNT_6ParamsE$_ZN4cute8smem_ptrIPN7cutlass9uint128_tEECI1NS_12iter_adaptorIS3_S4_EEES3_)
$_ZN7cutlass13device_kernelIN5flash19enable_sm80_to_sm89INS1_16FlashAttnBwdSm80INS1_25CollectiveMainloopBwdSm80ILi2ELi2EN4cute5tupleIJNS5_1CILi64EEENS7_ILi128EEES8_EEENS_10bfloat16_tEfNS_4arch4Sm80ELb0ELb1ELb1ELb0ELb0ELb0ELb0ELb0ELi2ELi2ELi4ELi2ELb1EEENS1_21CollectiveEpilogueBwdISA_SB_SD_Li256ELb0ELb0ELi2EEENS1_19SingleTileSchedulerILb0ELb0ELb0ELi128EEEEEEEEEvNT_6ParamsE$_ZN4cute8smem_ptrIPN7cutlass9uint128_tEECI1NS_12iter_adaptorIS3_S4_EEES3_:
[----:B------:R-:W-:Y:S02]  /*93e0*/  MOV R12, 0x9400 ;  /* 0x00009400000c7802 */ /* 0x000fe40000000f00 */
[----:B------:R-:W-:Y:S05]  /*93f0*/  CALL.REL.NOINC `($_ZN7cutlass13device_kernelIN5flash19enable_sm80_to_sm89INS1_16FlashAttnBwdSm80INS1_25CollectiveMainloopBwdSm80ILi2ELi2EN4cute5tupleIJNS5_1CILi64EEENS7_ILi128EEES8_EEENS_10bfloat16_tEfNS_4arch4Sm80ELb0ELb1ELb1ELb0ELb0ELb0ELb0ELb0ELi2ELi2ELi4ELi2ELb1EEENS1_21CollectiveEpilogueBwdISA_SB_SD_Li256ELb0ELb0ELi2EEENS1_19SingleTileSchedulerILb0ELb0ELb0ELi128EEEEEEEEEvNT_6ParamsE$_ZN4cute12iter_adaptorIPN7cutlass9uint128_tENS_8smem_ptrIS3_EEEC2ES3_) ;  /* 0xffffeba000007944 */ /* 0x000fea0003c3ffff */
[----:B------:R-:W-:-:S04]  /*9400*/  MOV R9, 0x0 ;  /* 0x0000000000097802 */ /* 0x000fc80000000f00 */
[----:B------:R-:W-:Y:S05]  /*9410*/  RET.REL.NODEC R8 `(_ZN7cutlass13device_kernelIN5flash19enable_sm80_to_sm89INS1_16FlashAttnBwdSm80INS1_25CollectiveMainloopBwdSm80ILi2ELi2EN4cute5tupleIJNS5_1CILi64EEENS7_ILi128EEES8_EEENS_10bfloat16_tEfNS_4arch4Sm80ELb0ELb1ELb1ELb0ELb0ELb0ELb0ELb0ELi2ELi2ELi4ELi2ELb1EEENS1_21CollectiveEpilogueBwdISA_SB_SD_Li256ELb0ELb0ELi2EEENS1_19SingleTileSchedulerILb0ELb0ELb0ELi128EEEEEEEEEvNT_6ParamsE) ;  /* 0xffff6be008007950 */ /* 0x000fea0003c3ffff */
        .type           $_ZN7cutlass13device_kernelIN5flash19enable_sm80_to_sm89INS1_16FlashAttnBwdSm80INS1_25CollectiveMainloopBwdSm80ILi2ELi2EN4cute5tupleIJNS5_1CILi64EEENS7_ILi128EEES8_EEENS_10bfloat16_tEfNS_4arch4Sm80ELb0ELb1ELb1ELb0ELb0ELb0ELb0ELb0ELi2ELi2ELi4ELi2ELb1EEENS1_21CollectiveEpilogueBwdISA_SB_SD_Li256ELb0ELb0ELi2EEENS1_19SingleTileSchedulerILb0ELb0ELb0ELi128EEEEEEEEEvNT_6ParamsE$_ZN4cute8smem_ptrIPfECI1NS_12iter_adaptorIS1_S2_EEES1_,@function
        .size           $_ZN7cutlass13device_kernelIN5flash19enable_sm80_to_sm89INS1_16FlashAttnBwdSm80INS1_25CollectiveMainloopBwdSm80ILi2ELi2EN4cute5tupleIJNS5_1CILi64EEENS7_ILi128EEES8_EEENS_10bfloat16_tEfNS_4arch4Sm80ELb0ELb1ELb1ELb0ELb0ELb0ELb0ELb0ELi2ELi2ELi4ELi2ELb1EEENS1_21CollectiveEpilogueBwdISA_SB_SD_Li256ELb0ELb0ELi2EEENS1_19SingleTileSchedulerILb0ELb0ELb0ELi128EEEEEEEEEvNT_6ParamsE$_ZN4cute8smem_ptrIPfECI1NS_12iter_adaptorIS1_S2_EEES1_,($_ZN7cutlass13device_kernelIN5flash19enable_sm80_to_sm89INS1_16FlashAttnBwdSm80INS1_25CollectiveMainloopBwdSm80ILi2ELi2EN4cute5tupleIJNS5_1CILi64EEENS7_ILi128EEES8_EEENS_10bfloat16_tEfNS_4arch4Sm80ELb0ELb1ELb1ELb0ELb0ELb0ELb0ELb0ELi2ELi2ELi4ELi2ELb1EEENS1_21CollectiveEpilogueBwdISA_SB_SD_Li256ELb0ELb0ELi2EEENS1_19SingleTileSchedulerILb0ELb0ELb0ELi128EEEEEEEEEvNT_6ParamsE$_ZN73_INTERNAL_24fd9406_37_flash_bwd_hdim64_bf16_softcap_sm80_cu_8e232a79_330724__cvta_generic_to_sharedEPKv - $_ZN7cutlass13device_kernelIN5flash19enable_sm80_to_sm89INS1_16FlashAttnBwdSm80INS1_25CollectiveMainloopBwdSm80ILi2ELi2EN4cute5tupleIJNS5_1CILi64EEENS7_ILi128EEES8_EEENS_10bfloat16_tEfNS_4arch4Sm80ELb0ELb1ELb1ELb0ELb0ELb0ELb0ELb0ELi2ELi2ELi4ELi2ELb1EEENS1_21CollectiveEpilogueBwdISA_SB_SD_Li256ELb0ELb0ELi2EEENS1_19SingleTileSchedulerILb0ELb0ELb0ELi128EEEEEEEEEvNT_6ParamsE$_ZN4cute8smem_ptrIPfECI1NS_12iter_adaptorIS1_S2_EEES1_)
$_ZN7cutlass13device_kernelIN5flash19enable_sm80_to_sm89INS1_16FlashAttnBwdSm80INS1_25CollectiveMainloopBwdSm80ILi2ELi2EN4cute5tupleIJNS5_1CILi64EEENS7_ILi128EEES8_EEENS_10bfloat16_tEfNS_4arch4Sm80ELb0ELb1ELb1ELb0ELb0ELb0ELb0ELb0ELi2ELi2ELi4ELi2ELb1EEENS1_21CollectiveEpilogueBwdISA_SB_SD_Li256ELb0ELb0ELi2EEENS1_19SingleTileSchedulerILb0ELb0ELb0ELi128EEEEEEEEEvNT_6ParamsE$_ZN4cute8smem_ptrIPfECI1NS_12iter_adaptorIS1_S2_EEES1_:
[----:B------:R-:W-:Y:S02]  /*9420*/  MOV R14, 0x9440 ;  /* 0x00009440000e7802 */ /* 0x000fe40000000f00 */
[----:B------:R-:W-:Y:S05]  /*9430*/  CALL.REL.NOINC `($_ZN7cutlass13device_kernelIN5flash19enable_sm80_to_sm89INS1_16FlashAttnBwdSm80INS1_25CollectiveMainloopBwdSm80ILi2ELi2EN4cute5tupleIJNS5_1CILi64EEENS7_ILi128EEES8_EEENS_10bfloat16_tEfNS_4arch4Sm80ELb0ELb1ELb1ELb0ELb0ELb0ELb0ELb0ELi2ELi2ELi4ELi2ELb1EEENS1_21CollectiveEpilogueBwdISA_SB_SD_Li256ELb0ELb0ELi2EEENS1_19SingleTileSchedulerILb0ELb0ELb0ELi128EEEEEEEEEvNT_6ParamsE$_ZN4cute12iter_adaptorIPfNS_8smem_ptrIS1_EEEC2ES1_) ;  /* 0xffffebb000007944 */ /* 0x000fea0003c3ffff */
[----:B------:R-:W-:-:S04]  /*9440*/  MOV R13, 0x0 ;  /* 0x00000000000d7802 */ /* 0x000fc80000000f00 */
[----:B------:R-:W-:Y:S05]  /*9450*/  RET.REL.NODEC R12 `(_ZN7cutlass13device_kernelIN5flash19enable_sm80_to_sm89INS1_16FlashAttnBwdSm80INS1_25CollectiveMainloopBwdSm80ILi2ELi2EN4cute5tupleIJNS5_1CILi64EEENS7_ILi128EEES8_EEENS_10bfloat16_tEfNS_4arch4Sm80ELb0ELb1ELb1ELb0ELb0ELb0ELb0ELb0ELi2ELi2ELi4ELi2ELb1EEENS1_21CollectiveEpilogueBwdISA_SB_SD_Li256ELb0ELb0ELi2EEENS1_19SingleTileSchedulerILb0ELb0ELb0ELi128EEEEEEEEEvNT_6ParamsE) ;  /* 0xffff6ba00c007950 */ /* 0x000fea0003c3ffff */
        .type           $_ZN7cutlass13device_kernelIN5flash19enable_sm80_to_sm89INS1_16FlashAttnBwdSm80INS1_25CollectiveMainloopBwdSm80ILi2ELi2EN4cute5tupleIJNS5_1CILi64EEENS7_ILi128EEES8_EEENS_10bfloat16_tEfNS_4arch4Sm80ELb0ELb1ELb1ELb0ELb0ELb0ELb0ELb0ELi2ELi2ELi4ELi2ELb1EEENS1_21CollectiveEpilogueBwdISA_SB_SD_Li256ELb0ELb0ELi2EEENS1_19SingleTileSchedulerILb0ELb0ELb0ELi128EEEEEEEEEvNT_6ParamsE$_ZN73_INTERNAL_24fd9406_37_flash_bwd_hdim64_bf16_softcap_sm80_cu_8e232a79_330724__cvta_generic_to_sharedEPKv,@function
        .size           $_ZN7cutlass13device_kernelIN5flash19enable_sm80_to_sm89INS1_16FlashAttnBwdSm80INS1_25CollectiveMainloopBwdSm80ILi2ELi2EN4cute5tupleIJNS5_1CILi64EEENS7_ILi128EEES8_EEENS_10bfloat16_tEfNS_4arch4Sm80ELb0ELb1ELb1ELb0ELb0ELb0ELb0ELb0ELi2ELi2ELi4ELi2ELb1EEENS1_21CollectiveEpilogueBwdISA_SB_SD_Li256ELb0ELb0ELi2EEENS1_19SingleTileSchedulerILb0ELb0ELb0ELi128EEEEEEEEEvNT_6ParamsE$_ZN73_INTERNAL_24fd9406_37_flash_bwd_hdim64_bf16_softcap_sm80_cu_8e232a79_330724__cvta_generic_to_sharedEPKv,($_ZN7cutlass13device_kernelIN5flash19enable_sm80_to_sm89INS1_16FlashAttnBwdSm80INS1_25CollectiveMainloopBwdSm80ILi2ELi2EN4cute5tupleIJNS5_1CILi64EEENS7_ILi128EEES8_EEENS_10bfloat16_tEfNS_4arch4Sm80ELb0ELb1ELb1ELb0ELb0ELb0ELb0ELb0ELi2ELi2ELi4ELi2ELb1EEENS1_21CollectiveEpilogueBwdISA_SB_SD_Li256ELb0ELb0ELi2EEENS1_19SingleTileSchedulerILb0ELb0ELb0ELi128EEEEEEEEEvNT_6ParamsE$_ZZN4cute12filter_tupleINS_5tupleIJNS_10UnderscoreES2_S2_iEEENS1_IJNS1_IJNS_1CILi1EEENS4_ILi0EEEEEElS6_lEEEZNS_5sliceIS3_S8_EEDaRKT_RKT0_EUlRKT_RKT0_E_EEDaSC_SF_OT1_ENKUlDpSI_E_clIJNS1_IJS7_EEENS1_IJlEEENS1_IJS6_EEENS1_IJEEEEEEDaSP_ - $_ZN7cutlass13device_kernelIN5flash19enable_sm80_to_sm89INS1_16FlashAttnBwdSm80INS1_25CollectiveMainloopBwdSm80ILi2ELi2EN4cute5tupleIJNS5_1CILi64EEENS7_ILi128EEES8_EEENS_10bfloat16_tEfNS_4arch4Sm80ELb0ELb1ELb1ELb0ELb0ELb0ELb0ELb0ELi2ELi2ELi4ELi2ELb1EEENS1_21CollectiveEpilogueBwdISA_SB_SD_Li256ELb0ELb0ELi2EEENS1_19SingleTileSchedulerILb0ELb0ELb0ELi128EEEEEEEEEvNT_6ParamsE$_ZN73_INTERNAL_24fd9406_37_flash_bwd_hdim64_bf16_softcap_sm80_cu_8e232a79_330724__cvta_generic_to_sharedEPKv)
$_ZN7cutlass13device_kernelIN5flash19enable_sm80_to_sm89INS1_16FlashAttnBwdSm80INS1_25CollectiveMainloopBwdSm80ILi2ELi2EN4cute5tupleIJNS5_1CILi64EEENS7_ILi128EEES8_EEENS_10bfloat16_tEfNS_4arch4Sm80ELb0ELb1ELb1ELb0ELb0ELb0ELb0ELb0ELi2ELi2ELi4ELi2ELb1EEENS1_21CollectiveEpilogueBwdISA_SB_SD_Li256ELb0ELb0ELi2EEENS1_19SingleTileSchedulerILb0ELb0ELb0ELi128EEEEEEEEEvNT_6ParamsE$_ZN73_INTERNAL_24fd9406_37_flash_bwd_hdim64_bf16_softcap_sm80_cu_8e232a79_330724__cvta_generic_to_sharedEPKv:
[----:B------:R-:W-:Y:S02]  /*9460*/  MOV R7, 0x0 ;  /* 0x0000000000077802 */ /* 0x000fe40000000f00 */
[----:B------:R-:W-:Y:S02]  /*9470*/  IADD3 R4, R4, -c[0x0][0x18], RZ ;  /* 0x8000060004047a10 */ /* 0x000fe40007ffe0ff */
[----:B------:R-:W-:Y:S05]  /*9480*/  RET.REL.NODEC R6 `(_ZN7cutlass13device_kernelIN5flash19enable_sm80_to_sm89INS1_16FlashAttnBwdSm80INS1_25CollectiveMainloopBwdSm80ILi2ELi2EN4cute5tupleIJNS5_1CILi64EEENS7_ILi128EEES8_EEENS_10bfloat16_tEfNS_4arch4Sm80ELb0ELb1ELb1ELb0ELb0ELb0ELb0ELb0ELi2ELi2ELi4ELi2ELb1EEENS1_21CollectiveEpilogueBwdISA_SB_SD_Li256ELb0ELb0ELi2EEENS1_19SingleTileSchedulerILb0ELb0ELb0ELi128EEEEEEEEEvNT_6ParamsE) ;  /* 0xffff6b7006007950 */ /* 0x000fea0003c3ffff */
        .type           $_ZN7cutlass13device_kernelIN5flash19enable_sm80_to_sm89INS1_16FlashAttnBwdSm80INS1_25CollectiveMainloopBwdSm80ILi2ELi2EN4cute5tupleIJNS5_1CILi64EEENS7_ILi128EEES8_EEENS_10bfloat16_tEfNS_4arch4Sm80ELb0ELb1ELb1ELb0ELb0ELb0ELb0ELb0ELi2ELi2ELi4ELi2ELb1EEENS1_21CollectiveEpilogueBwdISA_SB_SD_Li256ELb0ELb0ELi2EEENS1_19SingleTileSchedulerILb0ELb0ELb0ELi128EEEEEEEEEvNT_6ParamsE$_ZZN4cute12filter_tupleINS_5tupleIJNS_10UnderscoreES2_S2_iEEENS1_IJNS1_IJNS_1CILi1EEENS4_ILi0EEEEEElS6_lEEEZNS_5sliceIS3_S8_EEDaRKT_RKT0_EUlRKT_RKT0_E_EEDaSC_SF_OT1_ENKUlDpSI_E_clIJNS1_IJS7_EEENS1_IJlEEENS1_IJS6_EEENS1_IJEEEEEEDaSP_,@function
        .size           $_ZN7cutlass13device_kernelIN5flash19enable_sm80_to_sm89INS1_16FlashAttnBwdSm80INS1_25CollectiveMainloopBwdSm80ILi2ELi2EN4cute5tupleIJNS5_1CILi64EEENS7_ILi128EEES8_EEENS_10bfloat16_tEfNS_4arch4Sm80ELb0ELb1ELb1ELb0ELb0ELb0ELb0ELb0ELi2ELi2ELi4ELi2ELb1EEENS1_21CollectiveEpilogueBwdISA_SB_SD_Li256ELb0ELb0ELi2EEENS1_19SingleTileSchedulerILb0ELb0ELb0ELi128EEEEEEEEEvNT_6ParamsE$_ZZN4cute12filter_tupleINS_5tupleIJNS_10UnderscoreES2_S2_iEEENS1_IJNS1_IJNS_1CILi1EEENS4_ILi0EEEEEElS6_lEEEZNS_5sliceIS3_S8_EEDaRKT_RKT0_EUlRKT_RKT0_E_EEDaSC_SF_OT1_ENKUlDpSI_E_clIJNS1_IJS7_EEENS1_IJlEEENS1_IJS6_EEENS1_IJEEEEEEDaSP_,($_ZN7cutlass13device_kernelIN5flash19enable_sm80_to_sm89INS1_16FlashAttnBwdSm80INS1_25CollectiveMainloopBwdSm80ILi2ELi2EN4cute5tupleIJNS5_1CILi64EEENS7_ILi128EEES8_EEENS_10bfloat16_tEfNS_4arch4Sm80ELb0ELb1ELb1ELb0ELb0ELb0ELb0ELb0ELi2ELi2ELi4ELi2ELb1EEENS1_21CollectiveEpilogueBwdISA_SB_SD_Li256ELb0ELb0ELi2EEENS1_19SingleTileSchedulerILb0ELb0ELb0ELi128EEEEEEEEEvNT_6ParamsE$_ZZN4cute14transform_leafINS_15ArithmeticTupleIJNS1_IJiiEEEiiiEEENS_8identityEEEDaRKT_OT0_ENKUlRKT_E_clIS2_EEDaSC_ - $_ZN7cutlass13device_kernelIN5flash19enable_sm80_to_sm89INS1_16FlashAttnBwdSm80INS1_25CollectiveMainloopBwdSm80ILi2ELi2EN4cute5tupleIJNS5_1CILi64EEENS7_ILi128EEES8_EEENS_10bfloat16_tEfNS_4arch4Sm80ELb0ELb1ELb1ELb0ELb0ELb0ELb0ELb0ELi2ELi2ELi4ELi2ELb1EEENS1_21CollectiveEpilogueBwdISA_SB_SD_Li256ELb0ELb0ELi2EEENS1_19SingleTileSchedulerILb0ELb0ELb0ELi128EEEEEEEEEvNT_6ParamsE$_ZZN4cute12filter_tupleINS_5tupleIJNS_10UnderscoreES2_S2_iEEENS1_IJNS1_IJNS_1CILi1EEENS4_ILi0EEEEEElS6_lEEEZNS_5sliceIS3_S8_EEDaRKT_RKT0_EUlRKT_RKT0_E_EEDaSC_SF_OT1_ENKUlDpSI_E_clIJNS1_IJS7_EEENS1_IJlEEENS1_IJS6_EEENS1_IJEEEEEEDaSP_)
$_ZN7cutlass13device_kernelIN5flash19enable_sm80_to_sm89INS1_16FlashAttnBwdSm80INS1_25CollectiveMainloopBwdSm80ILi2ELi2EN4cute5tupleIJNS5_1CILi64EEENS7_ILi128EEES8_EEENS_10bfloat16_tEfNS_4arch4Sm80ELb0ELb1ELb1ELb0ELb0ELb0ELb0ELb0ELi2ELi2ELi4ELi2ELb1EEENS1_21CollectiveEpilogueBwdISA_SB_SD_Li256ELb0ELb0ELi2EEENS1_19SingleTileSchedulerILb0ELb0ELb0ELi128EEEEEEEEEvNT_6ParamsE$_ZZN4cute12filter_tupleINS_5tupleIJNS_10UnderscoreES2_S2_iEEENS1_IJNS1_IJNS_1CILi1EEENS4_ILi0EEEEEElS6_lEEEZNS_5sliceIS3_S8_EEDaRKT_RKT0_EUlRKT_RKT0_E_EEDaSC_SF_OT1_ENKUlDpSI_E_clIJNS1_IJS7_EEENS1_IJlEEENS1_IJS6_EEENS1_IJEEEEEEDaSP_:
[----:B------:R-:W-:Y:S02]  /*9490*/  IADD3 R5, R1, 0x188, RZ ;  /* 0x0000018801057810 */ /* 0x000fe40007ffe0ff */
[----:B------:R-:W-:Y:S02]  /*94a0*/  MOV R8, 0x94d0 ;  /* 0x000094d000087802 */ /* 0x000fe40000000f00 */
[----:B------:R-:W-:Y:S02]  /*94b0*/  IADD3 R5, R5, c[0x0][0x20], RZ ;  /* 0x0000080005057a10 */ /* 0x000fe40007ffe0ff */
[----:B------:R-:W-:Y:S05]  /*94c0*/  CALL.REL.NOINC `($_ZN7cutlass13device_kernelIN5flash19enable_sm80_to_sm89INS1_16FlashAttnBwdSm80INS1_25CollectiveMainloopBwdSm80ILi2ELi2EN4cute5tupleIJNS5_1CILi64EEENS7_ILi128EEES8_EEENS_10bfloat16_tEfNS_4arch4Sm80ELb0ELb1ELb1ELb0ELb0ELb0ELb0ELb0ELi2ELi2ELi4ELi2ELb1EEENS1_21CollectiveEpilogueBwdISA_SB_SD_Li256ELb0ELb0ELi2EEENS1_19SingleTileSchedulerILb0ELb0ELb0ELi128EEEEEEEEEvNT_6ParamsE$_ZN4cute3eso3ESOILb1ELb0EJNS_5tupleIJNS_1CILi1EEENS3_ILi0EEEEEElS5_EEC2ERKS6_RKlRKS5_) ;  /* 0xfffff5e000007944 */ /* 0x000fea0003c3ffff */
[----:B-1----:R1:W5:Y:S01]  /*94d0*/  LDL.64 R4, [R1+0x188] ;  /* 0x0001880001047983 */ /* 0x0023620000100a00 */
[----:B------:R-:W-:-:S04]  /*94e0*/  MOV R7, 0x0 ;  /* 0x0000000000077802 */ /* 0x000fc80000000f00 */
[----:B------:R-:W-:Y:S05]  /*94f0*/  RET.REL.NODEC R6 `(_ZN7cutlass13device_kernelIN5flash19enable_sm80_to_sm89INS1_16FlashAttnBwdSm80INS1_25CollectiveMainloopBwdSm80ILi2ELi2EN4cute5tupleIJNS5_1CILi64EEENS7_ILi128EEES8_EEENS_10bfloat16_tEfNS_4arch4Sm80ELb0ELb1ELb1ELb0ELb0ELb0ELb0ELb0ELi2ELi2ELi4ELi2ELb1EEENS1_21CollectiveEpilogueBwdISA_SB_SD_Li256ELb0ELb0ELi2EEENS1_19SingleTileSchedulerILb0ELb0ELb0ELi128EEEEEEEEEvNT_6ParamsE) ;  /* 0xffff6b0006007950 */ /* 0x000fea0003c3ffff */
        .type           $_ZN7cutlass13device_kernelIN5flash19enable_sm80_to_sm89INS1_16FlashAttnBwdSm80INS1_25CollectiveMainloopBwdSm80ILi2ELi2EN4cute5tupleIJNS5_1CILi64EEENS7_ILi128EEES8_EEENS_10bfloat16_tEfNS_4arch4Sm80ELb0ELb1ELb1ELb0ELb0ELb0ELb0ELb0ELi2ELi2ELi4ELi2ELb1EEENS1_21CollectiveEpilogueBwdISA_SB_SD_Li256ELb0ELb0ELi2EEENS1_19SingleTileSchedulerILb0ELb0ELb0ELi128EEEEEEEEEvNT_6ParamsE$_ZZN4cute14transform_leafINS_15ArithmeticTupleIJNS1_IJiiEEEiiiEEENS_8identityEEEDaRKT_OT0_ENKUlRKT_E_clIS2_EEDaSC_,@function
        .size           $_ZN7cutlass13device_kernelIN5flash19enable_sm80_to_sm89INS1_16FlashAttnBwdSm80INS1_25CollectiveMainloopBwdSm80ILi2ELi2EN4cute5tupleIJNS5_1CILi64EEENS7_ILi128EEES8_EEENS_10bfloat16_tEfNS_4arch4Sm80ELb0ELb1ELb1ELb0ELb0ELb0ELb0ELb0ELi2ELi2ELi4ELi2ELb1EEENS1_21CollectiveEpilogueBwdISA_SB_SD_Li256ELb0ELb0ELi2EEENS1_19SingleTileSchedulerILb0ELb0ELb0ELi128EEEEEEEEEvNT_6ParamsE$_ZZN4cute14transform_leafINS_15ArithmeticTupleIJNS1_IJiiEEEiiiEEENS_8identityEEEDaRKT_OT0_ENKUlRKT_E_clIS2_EEDaSC_,($_ZN7cutlass13device_kernelIN5flash19enable_sm80_to_sm89INS1_16FlashAttnBwdSm80INS1_25CollectiveMainloopBwdSm80ILi2ELi2EN4cute5tupleIJNS5_1CILi64EEENS7_ILi128EEES8_EEENS_10bfloat16_tEfNS_4arch4Sm80ELb0ELb1ELb1ELb0ELb0ELb0ELb0ELb0ELi2ELi2ELi4ELi2ELb1EEENS1_21CollectiveEpilogueBwdISA_SB_SD_Li256ELb0ELb0ELi2EEENS1_19SingleTileSchedulerILb0ELb0ELb0ELi128EEEEEEEEEvNT_6ParamsE$_ZZN4cute14transform_leafINS_15ArithmeticTupleIJNS1_IJiiEEEiiiEEENS_8identityEEEDaRKT_OT0_ENKUlRKT_E_clIiEEDaSC_ - $_ZN7cutlass13device_kernelIN5flash19enable_sm80_to_sm89INS1_16FlashAttnBwdSm80INS1_25CollectiveMainloopBwdSm80ILi2ELi2EN4cute5tupleIJNS5_1CILi64EEENS7_ILi128EEES8_EEENS_10bfloat16_tEfNS_4arch4Sm80ELb0ELb1ELb1ELb0ELb0ELb0ELb0ELb0ELi2ELi2ELi4ELi2ELb1EEENS1_21CollectiveEpilogueBwdISA_SB_SD_Li256ELb0ELb0ELi2EEENS1_19SingleTileSchedulerILb0ELb0ELb0ELi128EEEEEEEEEvNT_6ParamsE$_ZZN4cute14transform_leafINS_15ArithmeticTupleIJNS1_IJiiEEEiiiEEENS_8identityEEEDaRKT_OT0_ENKUlRKT_E_clIS2_EEDaSC_)
$_ZN7cutlass13device_kernelIN5flash19enable_sm80_to_sm89INS1_16FlashAttnBwdSm80INS1_25CollectiveMainloopBwdSm80ILi2ELi2EN4cute5tupleIJNS5_1CILi64EEENS7_ILi128EEES8_EEENS_10bfloat16_tEfNS_4arch4Sm80ELb0ELb1ELb1ELb0ELb0ELb0ELb0ELb0ELi2ELi2ELi4ELi2ELb1EEENS1_21CollectiveEpilogueBwdISA_SB_SD_Li256ELb0ELb0ELi2EEENS1_19SingleTileSchedulerILb0ELb0ELb0ELi128EEEEEEEEEvNT_6ParamsE$_ZZN4cute14transform_leafINS_15ArithmeticTupleIJNS1_IJiiEEEiiiEEENS_8identityEEEDaRKT_OT0_ENKUlRKT_E_clIS2_EEDaSC_:
[----:B------:R-:W-:Y:S02]  /*9500*/  ULDC UR33, c[0x0][0x20] ;  /* 0x0000080000217ab9 */ /* 0x000fe40000000800 */
[----:B------:R-:W-:-:S09]  /*9510*/  UIADD3 UR33, UR38, -UR33, URZ ;  /* 0x8000002126217290 */ /* 0x000fd2000fffe03f */
[----:B------:R-:W5:Y:S01]  /*9520*/  LDL R3, [UR33] ;  /* 0x00000021ff037983 */ /* 0x000f620008100800 */
[----:B------:R-:W-:-:S03]  /*9530*/  MOV R6, 0x9550 ;  /* 0x0000955000067802 */ /* 0x000fc60000000f00 */
[----:B-----5:R-:W-:Y:S05]  /*9540*/  CALL.REL.NOINC `($_ZN7cutlass13device_kernelIN5flash19enable_sm80_to_sm89INS1_16FlashAttnBwdSm80INS1_25CollectiveMainloopBwdSm80ILi2ELi2EN4cute5tupleIJNS5_1CILi64EEENS7_ILi128EEES8_EEENS_10bfloat16_tEfNS_4arch4Sm80ELb0ELb1ELb1ELb0ELb0ELb0ELb0ELb0ELi2ELi2ELi4ELi2ELb1EEENS1_21CollectiveEpilogueBwdISA_SB_SD_Li256ELb0ELb0ELi2EEENS1_19SingleTileSchedulerILb0ELb0ELb0ELi128EEEEEEEEEvNT_6ParamsE$_ZZN4cute14transform_leafINS_15ArithmeticTupleIJiiEEERNS_8identityEEEDaRKT_OT0_ENKUlRKT_E_clIiEEDaSC_) ;  /* 0x0000010000007944 */ /* 0x020fea0003c00000 */
[----:B------:R-:W5:Y:S01]  /*9550*/  LDL R3, [UR33+0x4] ;  /* 0x00000421ff037983 */ /* 0x000f620008100800 */
[----:B------:R-:W-:Y:S01]  /*9560*/  IADD3 R4, R1, 0x19c, RZ ;  /* 0x0000019c01047810 */ /* 0x000fe20007ffe0ff */
[----:B------:R-:W-:Y:S01]  /*9570*/  IMAD.MOV.U32 R12, RZ, RZ, R8 ;  /* 0x000000ffff0c7224 */ /* 0x000fe200078e0008 */
[----:B------:R-:W-:Y:S02]  /*9580*/  MOV R6, 0x95b0 ;  /* 0x000095b000067802 */ /* 0x000fe40000000f00 */
[----:B------:R-:W-:Y:S02]  /*9590*/  IADD3 R4, R4, c[0x0][0x20], RZ ;  /* 0x0000080004047a10 */ /* 0x000fe40007ffe0ff */
[----:B-----5:R-:W-:Y:S05]  /*95a0*/  CALL.REL.NOINC `($_ZN7cutlass13device_kernelIN5flash19enable_sm80_to_sm89INS1_16FlashAttnBwdSm80INS1_25CollectiveMainloopBwdSm80ILi2ELi2EN4cute5tupleIJNS5_1CILi64EEENS7_ILi128EEES8_EEENS_10bfloat16_tEfNS_4arch4Sm80ELb0ELb1ELb1ELb0ELb0ELb0ELb0ELb0ELi2ELi2ELi4ELi2ELb1EEENS1_21CollectiveEpilogueBwdISA_SB_SD_Li256ELb0ELb0ELi2EEENS1_19SingleTileSchedulerILb0ELb0ELb0ELi128EEEEEEEEEvNT_6ParamsE$_ZZN4cute14transform_leafINS_15ArithmeticTupleIJiiEEERNS_8identityEEEDaRKT_OT0_ENKUlRKT_E_clIiEEDaSC_) ;  /* 0x000000a000007944 */ /* 0x020fea0003c00000 */
[----:B------:R1:W-:Y:S01]  /*95b0*/  STL [R1+0x19c], R8 ;  /* 0x00019c0801007387 */ /* 0x0003e20000100800 */
[----:B------:R-:W-:-:S03]  /*95c0*/  MOV R6, 0x95e0 ;  /* 0x000095e000067802 */ /* 0x000fc60000000f00 */
[----:B-1----:R-:W-:Y:S05]  /*95d0*/  CALL.REL.NOINC `($_ZN7cutlass13device_kernelIN5flash19enable_sm80_to_sm89INS1_16FlashAttnBwdSm80INS1_25CollectiveMainloopBwdSm80ILi2ELi2EN4cute5tupleIJNS5_1CILi64EEENS7_ILi128EEES8_EEENS_10bfloat16_tEfNS_4arch4Sm80ELb0ELb1ELb1ELb0ELb0ELb0ELb0ELb0ELi2ELi2ELi4ELi2ELb1EEENS1_21CollectiveEpilogueBwdISA_SB_SD_Li256ELb0ELb0ELi2EEENS1_19SingleTileSchedulerILb0ELb0ELb0ELi128EEEEEEEEEvNT_6ParamsE$_ZZN4cute9transformINS_15ArithmeticTupleIJiiEEEZNS_14transform_leafIS2_RNS_8identityEEEDaRKT_OT0_EUlRKT_E_EEDaS8_SA_ENKUlDpSD_E_clIJiiEEEDaSF_) ;  /* 0x00001d3000007944 */ /* 0x002fea0003c00000 */
[----:B------:R-:W-:Y:S02]  /*95e0*/  MOV R15, 0x0 ;  /* 0x00000000000f7802 */ /* 0x000fe40000000f00 */
[----:B-----5:R-:W-:Y:S02]  /*95f0*/  MOV R12, R4 ;  /* 0x00000004000c7202 */ /* 0x020fe40000000f00 */
[----:B------:R-:W-:Y:S01]  /*9600*/  MOV R8, R5 ;  /* 0x0000000500087202 */ /* 0x000fe20000000f00 */
[----:B------:R-:W-:Y:S06]  /*9610*/  RET.REL.NODEC R14 `(_ZN7cutlass13device_kernelIN5flash19enable_sm80_to_sm89INS1_16FlashAttnBwdSm80INS1_25CollectiveMainloopBwdSm80ILi2ELi2EN4cute5tupleIJNS5_1CILi64EEENS7_ILi128EEES8_EEENS_10bfloat16_tEfNS_4arch4Sm80ELb0ELb1ELb1ELb0ELb0ELb0ELb0ELb0ELi2ELi2ELi4ELi2ELb1EEENS1_21CollectiveEpilogueBwdISA_SB_SD_Li256ELb0ELb0ELi2EEENS1_19SingleTileSchedulerILb0ELb0ELb0ELi128EEEEEEEEEvNT_6ParamsE) ;  /* 0xffff69e00e007950 */ /* 0x000fec0003c3ffff */
        .type           $_ZN7cutlass13device_kernelIN5flash19enable_sm80_to_sm89INS1_16FlashAttnBwdSm80INS1_25CollectiveMainloopBwdSm80ILi2ELi2EN4cute5tupleIJNS5_1CILi64EEENS7_ILi128EEES8_EEENS_10bfloat16_tEfNS_4arch4Sm80ELb0ELb1ELb1ELb0ELb0ELb0ELb0ELb0ELi2ELi2ELi4ELi2ELb1EEENS1_21CollectiveEpilogueBwdISA_SB_SD_Li256ELb0ELb0ELi2EEENS1_19SingleTileSchedulerILb0ELb0ELb0ELi128EEEEEEEEEvNT_6ParamsE$_ZZN4cute14transform_leafINS_15ArithmeticTupleIJNS1_IJiiEEEiiiEEENS_8identityEEEDaRKT_OT0_ENKUlRKT_E_clIiEEDaSC_,@function
        .size           $_ZN7cutlass13device_kernelIN5flash19enable_sm80_to_sm89INS1_16FlashAttnBwdSm80INS1_25CollectiveMainloopBwdSm80ILi2ELi2EN4cute5tupleIJNS5_1CILi64EEENS7_ILi128EEES8_EEENS_10bfloat16_tEfNS_4arch4Sm80ELb0ELb1ELb1ELb0ELb0ELb0ELb0ELb0ELi2ELi2ELi4ELi2ELb1EEENS1_21CollectiveEpilogueBwdISA_SB_SD_Li256ELb0ELb0ELi2EEENS1_19SingleTileSchedulerILb0ELb0ELb0ELi128EEEEEEEEEvNT_6ParamsE$_ZZN4cute14transform_leafINS_15ArithmeticTupleIJNS1_IJiiEEEiiiEEENS_8identityEEEDaRKT_OT0_ENKUlRKT_E_clIiEEDaSC_,($_ZN7cutlass13device_kernelIN5flash19enable_sm80_to_sm89INS1_16FlashAttnBwdSm80INS1_25CollectiveMainloopBwdSm80ILi2ELi2EN4cute5tupleIJNS5_1CILi64EEENS7_ILi128EEES8_EEENS_10bfloat16_tEfNS_4arch4Sm80ELb0ELb1ELb1ELb0ELb0ELb0ELb0ELb0ELi2ELi2ELi4ELi2ELb1EEENS1_21CollectiveEpilogueBwdISA_SB_SD_Li256ELb0ELb0ELi2EEENS1_19SingleTileSchedulerILb0ELb0ELb0ELi128EEEEEEEEEvNT_6ParamsE$_ZZN4cute14transform_leafINS_15ArithmeticTupleIJiiEEERNS_8identityEEEDaRKT_OT0_ENKUlRKT_E_clIiEEDaSC_ - $_ZN7cutlass13device_kernelIN5flash19enable_sm80_to_sm89INS1_16FlashAttnBwdSm80INS1_25CollectiveMainloopBwdSm80ILi2ELi2EN4cute5tupleIJNS5_1CILi64EEENS7_ILi128EEES8_EEENS_10bfloat16_tEfNS_4arch4Sm80ELb0ELb1ELb1ELb0ELb0ELb0ELb0ELb0ELi2ELi2ELi4ELi2ELb1EEENS1_21CollectiveEpilogueBwdISA_SB_SD_Li256ELb0ELb0ELi2EEENS1_19SingleTileSchedulerILb0ELb0ELb0ELi128EEEEEEEEEvNT_6ParamsE$_ZZN4cute14transform_leafINS_15ArithmeticTupleIJNS1_IJiiEEEiiiEEENS_8identityEEEDaRKT_OT0_ENKUlRKT_E_clIiEEDaSC_)
$_ZN7cutlass13device_kernelIN5flash19enable_sm80_to_sm89INS1_16FlashAttnBwdSm80INS1_25CollectiveMainloopBwdSm80ILi2ELi2EN4cute5tupleIJNS5_1CILi64EEENS7_ILi128EEES8_EEENS_10bfloat16_tEfNS_4arch4Sm80ELb0ELb1ELb1ELb0ELb0ELb0ELb0ELb0ELi2ELi2ELi4ELi2ELb1EEENS1_21CollectiveEpilogueBwdISA_SB_SD_Li256ELb0ELb0ELi2EEENS1_19SingleTileSchedulerILb0ELb0ELb0ELi128EEEEEEEEEvNT_6ParamsE$_ZZN4cute14transform_leafINS_15ArithmeticTupleIJNS1_IJiiEEEiiiEEENS_8identityEEEDaRKT_OT0_ENKUlRKT_E_clIiEEDaSC_:
[----:B------:R-:W-:Y:S02]  /*9620*/  MOV R5, 0x0 ;  /* 0x0000000000057802 */ /* 0x000fe40000000f00 */
[----:B------:R-:W-:-:S02]  /*9630*/  MOV R6, R3 ;  /* 0x0000000300067202 */ /* 0x000fc40000000f00 */
[----:B------:R-:W-:Y:S05]  /*9640*/  RET.REL.NODEC R4 `(_ZN7cutlass13device_kernelIN5flash19enable_sm80_to_sm89INS1_16FlashAttnBwdSm80INS1_25CollectiveMainloopBwdSm80ILi2ELi2EN4cute5tupleIJNS5_1CILi64EEENS7_ILi128EEES8_EEENS_10bfloat16_tEfNS_4arch4Sm80ELb0ELb1ELb1ELb0ELb0ELb0ELb0ELb0ELi2ELi2ELi4ELi2ELb1EEENS1_21CollectiveEpilogueBwdISA_SB_SD_Li256ELb0ELb0ELi2EEENS1_19SingleTileSchedulerILb0ELb0ELb0ELi128EEEEEEEEEvNT_6ParamsE) ;  /* 0xffff69b004007950 */ /* 0x000fea0003c3ffff */
        .type           $_ZN7cutlass13device_kernelIN5flash19enable_sm80_to_sm89INS1_16FlashAttnBwdSm80INS1_25CollectiveMainloopBwdSm80ILi2ELi2EN4cute5tupleIJNS5_1CILi64EEENS7_ILi128EEES8_EEENS_10bfloat16_tEfNS_4arch4Sm80ELb0ELb1ELb1ELb0ELb0ELb0ELb0ELb0ELi2ELi2ELi4ELi2ELb1EEENS1_21CollectiveEpilogueBwdISA_SB_SD_Li256ELb0ELb0ELi2EEENS1_19SingleTileSchedulerILb0ELb0ELb0ELi128EEEEEEEEEvNT_6ParamsE$_ZZN4cute14transform_leafINS_15ArithmeticTupleIJiiEEERNS_8identityEEEDaRKT_OT0_ENKUlRKT_E_clIiEEDaSC_,@function
        .size           $_ZN7cutlass13device_kernelIN5flash19enable_sm80_to_sm89INS1_16FlashAttnBwdSm80INS1_25CollectiveMainloopBwdSm80ILi2ELi2EN4cute5tupleIJNS5_1CILi64EEENS7_ILi128EEES8_EEENS_10bfloat16_tEfNS_4arch4Sm80ELb0ELb1ELb1ELb0ELb0ELb0ELb0ELb0ELi2ELi2ELi4ELi2ELb1EEENS1_21CollectiveEpilogueBwdISA_SB_SD_Li256ELb0ELb0ELi2EEENS1_19SingleTileSchedulerILb0ELb0ELb0ELi128EEEEEEEEEvNT_6ParamsE$_ZZN4cute14transform_leafINS_15ArithmeticTupleIJiiEEERNS_8identityEEEDaRKT_OT0_ENKUlRKT_E_clIiEEDaSC_,($_ZN7cutlass13device_kernelIN5flash19enable_sm80_to_sm89INS1_16FlashAttnBwdSm80INS1_25CollectiveMainloopBwdSm80ILi2ELi2EN4cute5tupleIJNS5_1CILi64EEENS7_ILi128EEES8_EEENS_10bfloat16_tEfNS_4arch4Sm80ELb0ELb1ELb1ELb0ELb0ELb0ELb0ELb0ELi2ELi2ELi4ELi2ELb1EEENS1_21CollectiveEpilogueBwdISA_SB_SD_Li256ELb0ELb0ELi2EEENS1_19SingleTileSchedulerILb0ELb0ELb0ELi128EEEEEEEEEvNT_6ParamsE$_ZZN4cute19as_arithmetic_tupleINS_15ArithmeticTupleIJNS1_IJiiEEEiiiEEEEEDaRKT_ENKUlDpRKT_E_clIJS2_iiiEEEDaSA_ - $_ZN7cutlass13device_kernelIN5flash19enable_sm80_to_sm89INS1_16FlashAttnBwdSm80INS1_25CollectiveMainloopBwdSm80ILi2ELi2EN4cute5tupleIJNS5_1CILi64EEENS7_ILi128EEES8_EEENS_10bfloat16_tEfNS_4arch4Sm80ELb0ELb1ELb1ELb0ELb0ELb0ELb0ELb0ELi2ELi2ELi4ELi2ELb1EEENS1_21CollectiveEpilogueBwdISA_SB_SD_Li256ELb0ELb0ELi2EEENS1_19SingleTileSchedulerILb0ELb0ELb0ELi128EEEEEEEEEvNT_6ParamsE$_ZZN4cute14transform_leafINS_15ArithmeticTupleIJiiEEERNS_8identityEEEDaRKT_OT0_ENKUlRKT_E_clIiEEDaSC_)
$_ZN7cutlass13device_kernelIN5flash19enable_sm80_to_sm89INS1_16FlashAttnBwdSm80INS1_25CollectiveMainloopBwdSm80ILi2ELi2EN4cute5tupleIJNS5_1CILi64EEENS7_ILi128EEES8_EEENS_10bfloat16_tEfNS_4arch4Sm80ELb0ELb1ELb1ELb0ELb0ELb0ELb0ELb0ELi2ELi2ELi4ELi2ELb1EEENS1_21CollectiveEpilogueBwdISA_SB_SD_Li256ELb0ELb0ELi2EEENS1_19SingleTileSchedulerILb0ELb0ELb0ELi128EEEEEEEEEvNT_6ParamsE$_ZZN4cute14transform_leafINS_15ArithmeticTupleIJiiEEERNS_8identityEEEDaRKT_OT0_ENKUlRKT_E_clIiEEDaSC_:
[----:B------:R-:W-:Y:S02]  /*9650*/  MOV R7, 0x0 ;  /* 0x0000000000077802 */ /* 0x000fe40000000f00 */
[----:B------:R-:W-:Y:S02]  /*9660*/  MOV R8, R3 ;  /* 0x0000000300087202 */ /* 0x000fe40000000f00 */
[----:B------:R-:W-:Y:S05]  /*9670*/  RET.REL.NODEC R6 `(_ZN7cutlass13device_kernelIN5flash19enable_sm80_to_sm89INS1_16FlashAttnBwdSm80INS1_25CollectiveMainloopBwdSm80ILi2ELi2EN4cute5tupleIJNS5_1CILi64EEENS7_ILi128EEES8_EEENS_10bfloat16_tEfNS_4arch4Sm80ELb0ELb1ELb1ELb0ELb0ELb0ELb0ELb0ELi2ELi2ELi4ELi2ELb1EEENS1_21CollectiveEpilogueBwdISA_SB_SD_Li256ELb0ELb0ELi2EEENS1_19SingleTileSchedulerILb0ELb0ELb0ELi128EEEEEEEEEvNT_6ParamsE) ;  /* 0xffff698006007950 */ /* 0x000fea0003c3ffff */
        .type           $_ZN7cutlass13device_kernelIN5flash19enable_sm80_to_sm89INS1_16FlashAttnBwdSm80INS1_25CollectiveMainloopBwdSm80ILi2ELi2EN4cute5tupleIJNS5_1CILi64EEENS7_ILi128EEES8_EEENS_10bfloat16_tEfNS_4arch4Sm80ELb0ELb1ELb1ELb0ELb0ELb0ELb0ELb0ELi2ELi2ELi4ELi2ELb1EEENS1_21CollectiveEpilogueBwdISA_SB_SD_Li256ELb0ELb0ELi2EEENS1_19SingleTileSchedulerILb0ELb0ELb0ELi128EEEEEEEEEvNT_6ParamsE$_ZZN4cute19as_arithmetic_tupleINS_15ArithmeticTupleIJNS1_IJiiEEEiiiEEEEEDaRKT_ENKUlDpRKT_E_clIJS2_iiiEEEDaSA_,@function
        .size           $_ZN7cutlass13device_kernelIN5flash19enable_sm80_to_sm89INS1_16FlashAttnBwdSm80INS1_25CollectiveMainloopBwdSm80ILi2ELi2EN4cute5tupleIJNS5_1CILi64EEENS7_ILi128EEES8_EEENS_10bfloat16_tEfNS_4arch4Sm80ELb0ELb1ELb1ELb0ELb0ELb0ELb0ELb0ELi2ELi2ELi4ELi2ELb1EEENS1_21CollectiveEpilogueBwdISA_SB_SD_Li256ELb0ELb0ELi2EEENS1_19SingleTileSchedulerILb0ELb0ELb0ELi128EEEEEEEEEvNT_6ParamsE$_ZZN4cute19as_arithmetic_tupleINS_15ArithmeticTupleIJNS1_IJiiEEEiiiEEEEEDaRKT_ENKUlDpRKT_E_clIJS2_iiiEEEDaSA_,($_ZN7cutlass13device_kernelIN5flash19enable_sm80_to_sm89INS1_16FlashAttnBwdSm80INS1_25CollectiveMainloopBwdSm80ILi2ELi2EN4cute5tupleIJNS5_1CILi64EEENS7_ILi128EEES8_EEENS_10bfloat16_tEfNS_4arch4Sm80ELb0ELb1ELb1ELb0ELb0ELb0ELb0ELb0ELi2ELi2ELi4ELi2ELb1EEENS1_21CollectiveEpilogueBwdISA_SB_SD_Li256ELb0ELb0ELi2EEENS1_19SingleTileSchedulerILb0ELb0ELb0ELi128EEEEEEEEEvNT_6ParamsE$_ZZN4cute19as_arithmetic_tupleINS_15ArithmeticTupleIJNS1_IJiiEEEiiiEEEEEDaRKT_ENKUlRKT_E_clIS2_EEDaS9_ - $_ZN7cutlass13device_kernelIN5flash19enable_sm80_to_sm89INS1_16FlashAttnBwdSm80INS1_25CollectiveMainloopBwdSm80ILi2ELi2EN4cute5tupleIJNS5_1CILi64EEENS7_ILi128EEES8_EEENS_10bfloat16_tEfNS_4arch4Sm80ELb0ELb1ELb1ELb0ELb0ELb0ELb0ELb0ELi2ELi2ELi4ELi2ELb1EEENS1_21CollectiveEpilogueBwdISA_SB_SD_Li256ELb0ELb0ELi2EEENS1_19SingleTileSchedulerILb0ELb0ELb0ELi128EEEEEEEEEvNT_6ParamsE$_ZZN4cute19as_arithmetic_tupleINS_15ArithmeticTupleIJNS1_IJiiEEEiiiEEEEEDaRKT_ENKUlDpRKT_E_clIJS2_iiiEEEDaSA_)
$_ZN7cutlass13device_kernelIN5flash19enable_sm80_to_sm89INS1_16FlashAttnBwdSm80INS1_25CollectiveMainloopBwdSm80ILi2ELi2EN4cute5tupleIJNS5_1CILi64EEENS7_ILi128EEES8_EEENS_10bfloat16_tEfNS_4arch4Sm80ELb0ELb1ELb1ELb0ELb0ELb0ELb0ELb0ELi2ELi2ELi4ELi2ELb1EEENS1_21CollectiveEpilogueBwdISA_SB_SD_Li256ELb0ELb0ELi2EEENS1_19SingleTileSchedulerILb0ELb0ELb0ELi128EEEEEEEEEvNT_6ParamsE$_ZZN4cute19as_arithmetic_tupleINS_15ArithmeticTupleIJNS1_IJiiEEEiiiEEEEEDaRKT_ENKUlDpRKT_E_clIJS2_iiiEEEDaSA_:
[----:B------:R-:W-:Y:S01]  /*9680*/  IADD3 R3, R1, 0x19c, RZ ;  /* 0x0000019c01037810 */ /* 0x000fe20007ffe0ff */
[----:B------:R-:W-:Y:S01]  /*9690*/  IMAD.MOV.U32 R6, RZ, RZ, R4 ;  /* 0x000000ffff067224 */ /* 0x000fe200078e0004 */
[----:B------:R-:W-:Y:S01]  /*96a0*/  MOV R14, 0x9700 ;  /* 0x00009700000e7802 */ /* 0x000fe20000000f00 */
[----:B------:R-:W-:Y:S01]  /*96b0*/  IMAD.MOV.U32 R7, RZ, RZ, R5 ;  /* 0x000000ffff077224 */ /* 0x000fe200078e0005 */
[----:B------:R-:W-:Y:S01]  /*96c0*/  IADD3 R3, R3, c[0x0][0x20], RZ ;  /* 0x0000080003037a10 */ /* 0x000fe20007ffe0ff */
[----:B------:R-:W-:Y:S02]  /*96d0*/  UMOV UR40, UR34 ;  /* 0x0000002200287c82 */ /* 0x000fe40008000000 */
[----:B------:R-:W-:-:S02]  /*96e0*/  UMOV UR39, UR37 ;  /* 0x0000002500277c82 */ /* 0x000fc40008000000 */
[----:B------:R-:W-:Y:S05]  /*96f0*/  CALL.REL.NOINC `($_ZN7cutlass13device_kernelIN5flash19enable_sm80_to_sm89INS1_16FlashAttnBwdSm80INS1_25CollectiveMainloopBwdSm80ILi2ELi2EN4cute5tupleIJNS5_1CILi64EEENS7_ILi128EEES8_EEENS_10bfloat16_tEfNS_4arch4Sm80ELb0ELb1ELb1ELb0ELb0ELb0ELb0ELb0ELi2ELi2ELi4ELi2ELb1EEENS1_21CollectiveEpilogueBwdISA_SB_SD_Li256ELb0ELb0ELi2EEENS1_19SingleTileSchedulerILb0ELb0ELb0ELi128EEEEEEEEEvNT_6ParamsE$_ZN4cute5tupleIJNS_15ArithmeticTupleIJiiEEEiiiEEC2ERKS2_RKiS7_S7_) ;  /* 0xfffff92000007944 */ /* 0x000fea0003c3ffff */
[----:B-1----:R1:W5:Y:S04]  /*9700*/  LDL R6, [R1+0x19c] ;  /* 0x00019c0001067983 */ /* 0x0023680000100800 */
[----:B------:R1:W5:Y:S04]  /*9710*/  LDL.64 R8, [R1+0x1a8] ;  /* 0x0001a80001087983 */ /* 0x0003680000100a00 */
[----:B------:R1:W5:Y:S01]  /*9720*/  LDL.64 R4, [R1+0x1a0] ;  /* 0x0001a00001047983 */ /* 0x0003620000100a00 */
[----:B------:R-:W-:-:S02]  /*9730*/  MOV R14, R12 ;  /* 0x0000000c000e7202 */ /* 0x000fc40000000f00 */
[----:B------:R-:W-:-:S04]  /*9740*/  MOV R15, 0x0 ;  /* 0x00000000000f7802 */ /* 0x000fc80000000f00 */
[----:B------:R-:W-:Y:S05]  /*9750*/  RET.REL.NODEC R14 `(_ZN7cutlass13device_kernelIN5flash19enable_sm80_to_sm89INS1_16FlashAttnBwdSm80INS1_25CollectiveMainloopBwdSm80ILi2ELi2EN4cute5tupleIJNS5_1CILi64EEENS7_ILi128EEES8_EEENS_10bfloat16_tEfNS_4arch4Sm80ELb0ELb1ELb1ELb0ELb0ELb0ELb0ELb0ELi2ELi2ELi4ELi2ELb1EEENS1_21CollectiveEpilogueBwdISA_SB_SD_Li256ELb0ELb0ELi2EEENS1_19SingleTileSchedulerILb0ELb0ELb0ELi128EEEEEEEEEvNT_6ParamsE) ;  /* 0xffff68a00e007950 */ /* 0x000fea0003c3ffff */
        .type           $_ZN7cutlass13device_kernelIN5flash19enable_sm80_to_sm89INS1_16FlashAttnBwdSm80INS1_25CollectiveMainloopBwdSm80ILi2ELi2EN4cute5tupleIJNS5_1CILi64EEENS7_ILi128EEES8_EEENS_10bfloat16_tEfNS_4arch4Sm80ELb0ELb1ELb1ELb0ELb0ELb0ELb0ELb0ELi2ELi2ELi4ELi2ELb1EEENS1_21CollectiveEpilogueBwdISA_SB_SD_Li256ELb0ELb0ELi2EEENS1_19SingleTileSchedulerILb0ELb0ELb0ELi128EEEEEEEEEvNT_6ParamsE$_ZZN4cute19as_arithmetic_tupleINS_15ArithmeticTupleIJNS1_IJiiEEEiiiEEEEEDaRKT_ENKUlRKT_E_clIS2_EEDaS9_,@function
        .size           $_ZN7cutlass13device_kernelIN5flash19enable_sm80_to_sm89INS1_16FlashAttnBwdSm80INS1_25CollectiveMainloopBwdSm80ILi2ELi2EN4cute5tupleIJNS5_1CILi64EEENS7_ILi128EEES8_EEENS_10bfloat16_tEfNS_4arch4Sm80ELb0ELb1ELb1ELb0ELb0ELb0ELb0ELb0ELi2ELi2ELi4ELi2ELb1EEENS1_21CollectiveEpilogueBwdISA_SB_SD_Li256ELb0ELb0ELi2EEENS1_19SingleTileSchedulerILb0ELb0ELb0ELi128EEEEEEEEEvNT_6ParamsE$_ZZN4cute19as_arithmetic_tupleINS_15ArithmeticTupleIJNS1_IJiiEEEiiiEEEEEDaRKT_ENKUlRKT_E_clIS2_EEDaS9_,($_ZN7cutlass13device_kernelIN5flash19enable_sm80_to_sm89INS1_16FlashAttnBwdSm80INS1_25CollectiveMainloopBwdSm80ILi2ELi2EN4cute5tupleIJNS5_1CILi64EEENS7_ILi128EEES8_EEENS_10bfloat16_tEfNS_4arch4Sm80ELb0ELb1ELb1ELb0ELb0ELb0ELb0ELb0ELi2ELi2ELi4ELi2ELb1EEENS1_21CollectiveEpilogueBwdISA_SB_SD_Li256ELb0ELb0ELi2EEENS1_19SingleTileSchedulerILb0ELb0ELb0ELi128EEEEEEEEEvNT_6ParamsE$_ZZN4cute19as_arithmetic_tupleINS_15ArithmeticTupleIJNS1_IJiiEEEiiiEEEEEDaRKT_ENKUlRKT_E_clIiEEDaS9_ - $_ZN7cutlass13device_kernelIN5flash19enable_sm80_to_sm89INS1_16FlashAttnBwdSm80INS1_25CollectiveMainloopBwdSm80ILi2ELi2EN4cute5tupleIJNS5_1CILi64EEENS7_ILi128EEES8_EEENS_10bfloat16_tEfNS_4arch4Sm80ELb0ELb1ELb1ELb0ELb0ELb0ELb0ELb0ELi2ELi2ELi4ELi2ELb1EEENS1_21CollectiveEpilogueBwdISA_SB_SD_Li256ELb0ELb0ELi2EEENS1_19SingleTileSchedulerILb0ELb0ELb0ELi128EEEEEEEEEvNT_6ParamsE$_ZZN4cute19as_arithmetic_tupleINS_15ArithmeticTupleIJNS1_IJiiEEEiiiEEEEEDaRKT_ENKUlRKT_E_clIS2_EEDaS9_)
$_ZN7cutlass13device_kernelIN5flash19enable_sm80_to_sm89INS1_16FlashAttnBwdSm80INS1_25CollectiveMainloopBwdSm80ILi2ELi2EN4cute5tupleIJNS5_1CILi64EEENS7_ILi128EEES8_EEENS_10bfloat16_tEfNS_4arch4Sm80ELb0ELb1ELb1ELb0ELb0ELb0ELb0ELb0ELi2ELi2ELi4ELi2ELb1EEENS1_21CollectiveEpilogueBwdISA_SB_SD_Li256ELb0ELb0ELi2EEENS1_19SingleTileSchedulerILb0ELb0ELb0ELi128EEEEEEEEEvNT_6ParamsE$_ZZN4cute19as_arithmetic_tupleINS_15ArithmeticTupleIJNS1_IJiiEEEiiiEEEEEDaRKT_ENKUlRKT_E_clIS2_EEDaS9_:
[----:B------:R-:W-:Y:S02]  /*9760*/  ULDC UR33, c[0x0][0x20] ;  /* 0x0000080000217ab9 */ /* 0x000fe40000000800 */
[----:B------:R-:W-:-:S09]  /*9770*/  UIADD3 UR33, UR38, -UR33, URZ ;  /* 0x8000002126217290 */ /* 0x000fd2000fffe03f */
[----:B------:R-:W5:Y:S01]  /*9780*/  LDL R3, [UR33] ;  /* 0x00000021ff037983 */ /* 0x000f620008100800 */
[----:B------:R-:W-:-:S03]  /*9790*/  MOV R6, 0x97b0 ;  /* 0x000097b000067802 */ /* 0x000fc60000000f00 */
[----:B-----5:R-:W-:Y:S05]  /*97a0*/  CALL.REL.NOINC `($_ZN7cutlass13device_kernelIN5flash19enable_sm80_to_sm89INS1_16FlashAttnBwdSm80INS1_25CollectiveMainloopBwdSm80ILi2ELi2EN4cute5tupleIJNS5_1CILi64EEENS7_ILi128EEES8_EEENS_10bfloat16_tEfNS_4arch4Sm80ELb0ELb1ELb1ELb0ELb0ELb0ELb0ELb0ELi2ELi2ELi4ELi2ELb1EEENS1_21CollectiveEpilogueBwdISA_SB_SD_Li256ELb0ELb0ELi2EEENS1_19SingleTileSchedulerILb0ELb0ELb0ELi128EEEEEEEEEvNT_6ParamsE$_ZZN4cute19as_arithmetic_tupleINS_15ArithmeticTupleIJiiEEEEEDaRKT_ENKUlRKT_E_clIiEEDaS8_) ;  /* 0x0000015000007944 */ /* 0x020fea0003c00000 */
[----:B------:R-:W5:Y:S01]  /*97b0*/  LDL R3, [UR33+0x4] ;  /* 0x00000421ff037983 */ /* 0x000f620008100800 */
[----:B------:R-:W-:Y:S01]  /*97c0*/  IADD3 R4, R1, 0x19c, RZ ;  /* 0x0000019c01047810 */ /* 0x000fe20007ffe0ff */
[----:B------:R-:W-:Y:S01]  /*97d0*/  IMAD.MOV.U32 R12, RZ, RZ, R8 ;  /* 0x000000ffff0c7224 */ /* 0x000fe200078e0008 */
[----:B------:R-:W-:Y:S02]  /*97e0*/  MOV R6, 0x9810 ;  /* 0x0000981000067802 */ /* 0x000fe40000000f00 */
[----:B------:R-:W-:Y:S02]  /*97f0*/  IADD3 R4, R4, c[0x0][0x20], RZ ;  /* 0x0000080004047a10 */ /* 0x000fe40007ffe0ff */
[----:B-----5:R-:W-:Y:S05]  /*9800*/  CALL.REL.NOINC `($_ZN7cutlass13device_kernelIN5flash19enable_sm80_to_sm89INS1_16FlashAttnBwdSm80INS1_25CollectiveMainloopBwdSm80ILi2ELi2EN4cute5tupleIJNS5_1CILi64EEENS7_ILi128EEES8_EEENS_10bfloat16_tEfNS_4arch4Sm80ELb0ELb1ELb1ELb0ELb0ELb0ELb0ELb0ELi2ELi2ELi4ELi2ELb1EEENS1_21CollectiveEpilogueBwdISA_SB_SD_Li256ELb0ELb0ELi2EEENS1_19SingleTileSchedulerILb0ELb0ELb0ELi128EEEEEEEEEvNT_6ParamsE$_ZZN4cute19as_arithmetic_tupleINS_15ArithmeticTupleIJiiEEEEEDaRKT_ENKUlRKT_E_clIiEEDaS8_) ;  /* 0x000000f000007944 */ /* 0x020fea0003c00000 */
[----:B------:R1:W-:Y:S01]  /*9810*/  STL [R1+0x19c], R8 ;  /* 0x00019c0801007387 */ /* 0x0003e20000100800 */
[----:B------:R-:W-:-:S03]  /*9820*/  MOV R14, 0x9840 ;  /* 0x00009840000e7802 */ /* 0x000fc60000000f00 */
[----:B-1----:R-:W-:Y:S05]  /*9830*/  CALL.REL.NOINC `($_ZN7cutlass13device_kernelIN5flash19enable_sm80_to_sm89INS1_16FlashAttnBwdSm80INS1_25CollectiveMainloopBwdSm80ILi2ELi2EN4cute5tupleIJNS5_1CILi64EEENS7_ILi128EEES8_EEENS_10bfloat16_tEfNS_4arch4Sm80ELb0ELb1ELb1ELb0ELb0ELb0ELb0ELb0ELi2ELi2ELi4ELi2ELb1EEENS1_21CollectiveEpilogueBwdISA_SB_SD_Li256ELb0ELb0ELi2EEENS1_19SingleTileSchedulerILb0ELb0ELb0ELi128EEEEEEEEEvNT_6ParamsE$_ZZN4cute19as_arithmetic_tupleINS_15ArithmeticTupleIJiiEEEEEDaRKT_ENKUlDpRKT_E_clIJiiEEEDaS9_) ;  /* 0x0000005000007944 */ /* 0x002fea0003c00000 */
[----:B------:R-:W-:-:S04]  /*9840*/  MOV R31, 0x0 ;  /* 0x00000000001f7802 */ /* 0x000fc80000000f00 */
[----:B------:R-:W-:Y:S05]  /*9850*/  RET.REL.NODEC R30 `(_ZN7cutlass13device_kernelIN5flash19enable_sm80_to_sm89INS1_16FlashAttnBwdSm80INS1_25CollectiveMainloopBwdSm80ILi2ELi2EN4cute5tupleIJNS5_1CILi64EEENS7_ILi128EEES8_EEENS_10bfloat16_tEfNS_4arch4Sm80ELb0ELb1ELb1ELb0ELb0ELb0ELb0ELb0ELi2ELi2ELi4ELi2ELb1EEENS1_21CollectiveEpilogueBwdISA_SB_SD_Li256ELb0ELb0ELi2EEENS1_19SingleTileSchedulerILb0ELb0ELb0ELi128EEEEEEEEEvNT_6ParamsE) ;  /* 0xffff67a01e007950 */ /* 0x000fea0003c3ffff */
        .type           $_ZN7cutlass13device_kernelIN5flash19enable_sm80_to_sm89INS1_16FlashAttnBwdSm80INS1_25CollectiveMainloopBwdSm80ILi2ELi2EN4cute5tupleIJNS5_1CILi64EEENS7_ILi128EEES8_EEENS_10bfloat16_tEfNS_4arch4Sm80ELb0ELb1ELb1ELb0ELb0ELb0ELb0ELb0ELi2ELi2ELi4ELi2ELb1EEENS1_21CollectiveEpilogueBwdISA_SB_SD_Li256ELb0ELb0ELi2EEENS1_19SingleTileSchedulerILb0ELb0ELb0ELi128EEEEEEEEEvNT_6ParamsE$_ZZN4cute19as_arithmetic_tupleINS_15ArithmeticTupleIJNS1_IJiiEEEiiiEEEEEDaRKT_ENKUlRKT_E_clIiEEDaS9_,@function
        .size           $_ZN7cutlass13device_kernelIN5flash19enable_sm80_to_sm89INS1_16FlashAttnBwdSm80INS1_25CollectiveMainloopBwdSm80ILi2ELi2EN4cute5tupleIJNS5_1CILi64EEENS7_ILi128EEES8_EEENS_10bfloat16_tEfNS_4arch4Sm80ELb0ELb1ELb1ELb0ELb0ELb0ELb0ELb0ELi2ELi2ELi4ELi2ELb1EEENS1_21CollectiveEpilogueBwdISA_SB_SD_Li256ELb0ELb0ELi2EEENS1_19SingleTileSchedulerILb0ELb0ELb0ELi128EEEEEEEEEvNT_6ParamsE$_ZZN4cute19as_arithmetic_tupleINS_15ArithmeticTupleIJNS1_IJiiEEEiiiEEEEEDaRKT_ENKUlRKT_E_clIiEEDaS9_,($_ZN7cutlass13device_kernelIN5flash19enable_sm80_to_sm89INS1_16FlashAttnBwdSm80INS1_25CollectiveMainloopBwdSm80ILi2ELi2EN4cute5tupleIJNS5_1CILi64EEENS7_ILi128EEES8_EEENS_10bfloat16_tEfNS_4arch4Sm80ELb0ELb1ELb1ELb0ELb0ELb0ELb0ELb0ELi2ELi2ELi4ELi2ELb1EEENS1_21CollectiveEpilogueBwdISA_SB_SD_Li256ELb0ELb0ELi2EEENS1_19SingleTileSchedulerILb0ELb0ELb0ELi128EEEEEEEEEvNT_6ParamsE$_ZZN4cute19as_arithmetic_tupleINS_15ArithmeticTupleIJiiEEEEEDaRKT_ENKUlDpRKT_E_clIJiiEEEDaS9_ - $_ZN7cutlass13device_kernelIN5flash19enable_sm80_to_sm89INS1_16FlashAttnBwdSm80INS1_25CollectiveMainloopBwdSm80ILi2ELi2EN4cute5tupleIJNS5_1CILi64EEENS7_ILi128EEES8_EEENS_10bfloat16_tEfNS_4arch4Sm80ELb0ELb1ELb1ELb0ELb0ELb0ELb0ELb0ELi2ELi2ELi4ELi2ELb1EEENS1_21CollectiveEpilogueBwdISA_SB_SD_Li256ELb0ELb0ELi2EEENS1_19SingleTileSchedulerILb0ELb0ELb0ELi128EEEEEEEEEvNT_6ParamsE$_ZZN4cute19as_arithmetic_tupleINS_15ArithmeticTupleIJNS1_IJiiEEEiiiEEEEEDaRKT_ENKUlRKT_E_clIiEEDaS9_)
$_ZN7cutlass13device_kernelIN5flash19enable_sm80_to_sm89INS1_16FlashAttnBwdSm80INS1_25CollectiveMainloopBwdSm80ILi2ELi2EN4cute5tupleIJNS5_1CILi64EEENS7_ILi128EEES8_EEENS_10bfloat16_tEfNS_4arch4Sm80ELb0ELb1ELb1ELb0ELb0ELb0ELb0ELb0ELi2ELi2ELi4ELi2ELb1EEENS1_21CollectiveEpilogueBwdISA_SB_SD_Li256ELb0ELb0ELi2EEENS1_19SingleTileSchedulerILb0ELb0ELb0ELi128EEEEEEEEEvNT_6ParamsE$_ZZN4cute19as_arithmetic_tupleINS_15ArithmeticTupleIJNS1_IJiiEEEiiiEEEEEDaRKT_ENKUlRKT_E_clIiEEDaS9_:
[----:B------:R-:W-:Y:S02]  /*9860*/  MOV R7, 0x0 ;  /* 0x0000000000077802 */ /* 0x000fe40000000f00 */
[----:B------:R-:W-:Y:S02]  /*9870*/  MOV R8, R3 ;  /* 0x0000000300087202 */ /* 0x000fe40000000f00 */
[----:B------:R-:W-:Y:S05]  /*9880*/  RET.REL.NODEC R6 `(_ZN7cutlass13device_kernelIN5flash19enable_sm80_to_sm89INS1_16FlashAttnBwdSm80INS1_25CollectiveMainloopBwdSm80ILi2ELi2EN4cute5tupleIJNS5_1CILi64EEENS7_ILi128EEES8_EEENS_10bfloat16_tEfNS_4arch4Sm80ELb0ELb1ELb1ELb0ELb0ELb0ELb0ELb0ELi2ELi2ELi4ELi2ELb1EEENS1_21CollectiveEpilogueBwdISA_SB_SD_Li256ELb0ELb0ELi2EEENS1_19SingleTileSchedulerILb0ELb0ELb0ELi128EEEEEEEEEvNT_6ParamsE) ;  /* 0xffff677006007950 */ /* 0x000fea0003c3ffff */
        .type           $_ZN7cutlass13device_kernelIN5flash19enable_sm80_to_sm89INS1_16FlashAttnBwdSm80INS1_25CollectiveMainloopBwdSm80ILi2ELi2EN4cute5tupleIJNS5_1CILi64EEENS7_ILi128EEES8_EEENS_10bfloat16_tEfNS_4arch4Sm80ELb0ELb1ELb1ELb0ELb0ELb0ELb0ELb0ELi2ELi2ELi4ELi2ELb1EEENS1_21CollectiveEpilogueBwdISA_SB_SD_Li256ELb0ELb0ELi2EEENS1_19SingleTileSchedulerILb0ELb0ELb0ELi128EEEEEEEEEvNT_6ParamsE$_ZZN4cute19as_arithmetic_tupleINS_15ArithmeticTupleIJiiEEEEEDaRKT_ENKUlDpRKT_E_clIJiiEEEDaS9_,@function
        .size           $_ZN7cutlass13device_kernelIN5flash19enable_sm80_to_sm89INS1_16FlashAttnBwdSm80INS1_25CollectiveMainloopBwdSm80ILi2ELi2EN4cute5tupleIJNS5_1CILi64EEENS7_ILi128EEES8_EEENS_10bfloat16_tEfNS_4arch4Sm80ELb0ELb1ELb1ELb0ELb0ELb0ELb0ELb0ELi2ELi2ELi4ELi2ELb1EEENS1_21CollectiveEpilogueBwdISA_SB_SD_Li256ELb0ELb0ELi2EEENS1_19SingleTileSchedulerILb0ELb0ELb0ELi128EEEEEEEEEvNT_6ParamsE$_ZZN4cute19as_arithmetic_tupleINS_15ArithmeticTupleIJiiEEEEEDaRKT_ENKUlDpRKT_E_clIJiiEEEDaS9_,($_ZN7cutlass13device_kernelIN5flash19enable_sm80_to_sm89INS1_16FlashAttnBwdSm80INS1_25CollectiveMainloopBwdSm80ILi2ELi2EN4cute5tupleIJNS5_1CILi64EEENS7_ILi128EEES8_EEENS_10bfloat16_tEfNS_4arch4Sm80ELb0ELb1ELb1ELb0ELb0ELb0ELb0ELb0ELi2ELi2ELi4ELi2ELb1EEENS1_21CollectiveEpilogueBwdISA_SB_SD_Li256ELb0ELb0ELi2EEENS1_19SingleTileSchedulerILb0ELb0ELb0ELi128EEEEEEEEEvNT_6ParamsE$_ZZN4cute19as_arithmetic_tupleINS_15ArithmeticTupleIJiiEEEEEDaRKT_ENKUlRKT_E_clIiEEDaS8_ - $_ZN7cutlass13device_kernelIN5flash19enable_sm80_to_sm89INS1_16FlashAttnBwdSm80INS1_25CollectiveMainloopBwdSm80ILi2ELi2EN4cute5tupleIJNS5_1CILi64EEENS7_ILi128EEES8_EEENS_10bfloat16_tEfNS_4arch4Sm80ELb0ELb1ELb1ELb0ELb0ELb0ELb0ELb0ELi2ELi2ELi4ELi2ELb1EEENS1_21CollectiveEpilogueBwdISA_SB_SD_Li256ELb0ELb0ELi2EEENS1_19SingleTileSchedulerILb0ELb0ELb0ELi128EEEEEEEEEvNT_6ParamsE$_ZZN4cute19as_arithmetic_tupleINS_15ArithmeticTupleIJiiEEEEEDaRKT_ENKUlDpRKT_E_clIJiiEEEDaS9_)
$_ZN7cutlass13device_kernelIN5flash19enable_sm80_to_sm89INS1_16FlashAttnBwdSm80INS1_25CollectiveMainloopBwdSm80ILi2ELi2EN4cute5tupleIJNS5_1CILi64EEENS7_ILi128EEES8_EEENS_10bfloat16_tEfNS_4arch4Sm80ELb0ELb1ELb1ELb0ELb0ELb0ELb0ELb0ELi2ELi2ELi4ELi2ELb1EEENS1_21CollectiveEpilogueBwdISA_SB_SD_Li256ELb0ELb0ELi2EEENS1_19SingleTileSchedulerILb0ELb0ELb0ELi128EEEEEEEEEvNT_6ParamsE$_ZZN4cute19as_arithmetic_tupleINS_15ArithmeticTupleIJiiEEEEEDaRKT_ENKUlDpRKT_E_clIJiiEEEDaS9_:
[----:B------:R-:W-:Y:S02]  /*9890*/  IADD3 R5, R1, 0x1a0, RZ ;  /* 0x000001a001057810 */ /* 0x000fe40007ffe0ff */
[----:B------:R-:W-:Y:S02]  /*98a0*/  MOV R6, 0x98d0 ;  /* 0x000098d000067802 */ /* 0x000fe40000000f00 */
[----:B------:R-:W-:Y:S02]  /*98b0*/  IADD3 R5, R5, c[0x0][0x20], RZ ;  /* 0x0000080005057a10 */ /* 0x000fe40007ffe0ff */
[----:B------:R-:W-:Y:S05]  /*98c0*/  CALL.REL.NOINC `($_ZN7cutlass13device_kernelIN5flash19enable_sm80_to_sm89INS1_16FlashAttnBwdSm80INS1_25CollectiveMainloopBwdSm80ILi2ELi2EN4cute5tupleIJNS5_1CILi64EEENS7_ILi128EEES8_EEENS_10bfloat16_tEfNS_4arch4Sm80ELb0ELb1ELb1ELb0ELb0ELb0ELb0ELb0ELi2ELi2ELi4ELi2ELb1EEENS1_21CollectiveEpilogueBwdISA_SB_SD_Li256ELb0ELb0ELi2EEENS1_19SingleTileSchedulerILb0ELb0ELb0ELi128EEEEEEEEEvNT_6ParamsE$_ZN4cute5tupleIJiiEEC2ERKiS3_) ;  /* 0xfffff9b000007944 */ /* 0x000fea0003c3ffff */
[----:B-1----:R1:W5:Y:S01]  /*98d0*/  LDL.64 R4, [R1+0x1a0] ;  /* 0x0001a00001047983 */ /* 0x0023620000100a00 */
[----:B------:R-:W-:-:S04]  /*98e0*/  MOV R15, 0x0 ;  /* 0x00000000000f7802 */ /* 0x000fc80000000f00 */
[----:B------:R-:W-:Y:S05]  /*98f0*/  RET.REL.NODEC R14 `(_ZN7cutlass13device_kernelIN5flash19enable_sm80_to_sm89INS1_16FlashAttnBwdSm80INS1_25CollectiveMainloopBwdSm80ILi2ELi2EN4cute5tupleIJNS5_1CILi64EEENS7_ILi128EEES8_EEENS_10bfloat16_tEfNS_4arch4Sm80ELb0ELb1ELb1ELb0ELb0ELb0ELb0ELb0ELi2ELi2ELi4ELi2ELb1EEENS1_21CollectiveEpilogueBwdISA_SB_SD_Li256ELb0ELb0ELi2EEENS1_19SingleTileSchedulerILb0ELb0ELb0ELi128EEEEEEEEEvNT_6ParamsE) ;  /* 0xffff67000e007950 */ /* 0x000fea0003c3ffff */
        .type           $_ZN7cutlass13device_kernelIN5flash19enable_sm80_to_sm89INS1_16FlashAttnBwdSm80INS1_25CollectiveMainloopBwdSm80ILi2ELi2EN4cute5tupleIJNS5_1CILi64EEENS7_ILi128EEES8_EEENS_10bfloat16_tEfNS_4arch4Sm80ELb0ELb1ELb1ELb0ELb0ELb0ELb0ELb0ELi2ELi2ELi4ELi2ELb1EEENS1_21CollectiveEpilogueBwdISA_SB_SD_Li256ELb0ELb0ELi2EEENS1_19SingleTileSchedulerILb0ELb0ELb0ELi128EEEEEEEEEvNT_6ParamsE$_ZZN4cute19as_arithmetic_tupleINS_15ArithmeticTupleIJiiEEEEEDaRKT_ENKUlRKT_E_clIiEEDaS8_,@function
        .size           $_ZN7cutlass13device_kernelIN5flash19enable_sm80_to_sm89INS1_16FlashAttnBwdSm80INS1_25CollectiveMainloopBwdSm80ILi2ELi2EN4cute5tupleIJNS5_1CILi64EEENS7_ILi128EEES8_EEENS_10bfloat16_tEfNS_4arch4Sm80ELb0ELb1ELb1ELb0ELb0ELb0ELb0ELb0ELi2ELi2ELi4ELi2ELb1EEENS1_21CollectiveEpilogueBwdISA_SB_SD_Li256ELb0ELb0ELi2EEENS1_19SingleTileSchedulerILb0ELb0ELb0ELi128EEEEEEEEEvNT_6ParamsE$_ZZN4cute19as_arithmetic_tupleINS_15ArithmeticTupleIJiiEEEEEDaRKT_ENKUlRKT_E_clIiEEDaS8_,($_ZN7cutlass13device_kernelIN5flash19enable_sm80_to_sm89INS1_16FlashAttnBwdSm80INS1_25CollectiveMainloopBwdSm80ILi2ELi2EN4cute5tupleIJNS5_1CILi64EEENS7_ILi128EEES8_EEENS_10bfloat16_tEfNS_4arch4Sm80ELb0ELb1ELb1ELb0ELb0ELb0ELb0ELb0ELi2ELi2ELi4ELi2ELb1EEENS1_21CollectiveEpilogueBwdISA_SB_SD_Li256ELb0ELb0ELi2EEENS1_19SingleTileSchedulerILb0ELb0ELb0ELi128EEEEEEEEEvNT_6ParamsE$_ZZN4cute5sliceINS_5tupleIJNS_10UnderscoreES2_S2_iEEENS1_IJNS1_IJNS_1CILi1EEENS4_ILi0EEEEEElS6_lEEEEEDaRKT_RKT0_ENKUlRKT_RKT0_E_clIS2_lEEDaSH_SK_ - $_ZN7cutlass13device_kernelIN5flash19enable_sm80_to_sm89INS1_16FlashAttnBwdSm80INS1_25CollectiveMainloopBwdSm80ILi2ELi2EN4cute5tupleIJNS5_1CILi64EEENS7_ILi128EEES8_EEENS_10bfloat16_tEfNS_4arch4Sm80ELb0ELb1ELb1ELb0ELb0ELb0ELb0ELb0ELi2ELi2ELi4ELi2ELb1EEENS1_21CollectiveEpilogueBwdISA_SB_SD_Li256ELb0ELb0ELi2EEENS1_19SingleTileSchedulerILb0ELb0ELb0ELi128EEEEEEEEEvNT_6ParamsE$_ZZN4cute19as_arithmetic_tupleINS_15ArithmeticTupleIJiiEEEEEDaRKT_ENKUlRKT_E_clIiEEDaS8_)
$_ZN7cutlass13device_kernelIN5flash19enable_sm80_to_sm89INS1_16FlashAttnBwdSm80INS1_25CollectiveMainloopBwdSm80ILi2ELi2EN4cute5tupleIJNS5_1CILi64EEENS7_ILi128EEES8_EEENS_10bfloat16_tEfNS_4arch4Sm80ELb0ELb1ELb1ELb0ELb0ELb0ELb0ELb0ELi2ELi2ELi4ELi2ELb1EEENS1_21CollectiveEpilogueBwdISA_SB_SD_Li256ELb0ELb0ELi2EEENS1_19SingleTileSchedulerILb0ELb0ELb0ELi128EEEEEEEEEvNT_6ParamsE$_ZZN4cute19as_arithmetic_tupleINS_15ArithmeticTupleIJiiEEEEEDaRKT_ENKUlRKT_E_clIiEEDaS8_:
[----:B------:R-:W-:Y:S02]  /*9900*/  MOV R7, 0x0 ;  /* 0x0000000000077802 */ /* 0x000fe40000000f00 */
[----:B------:R-:W-:Y:S02]  /*9910*/  MOV R8, R3 ;  /* 0x0000000300087202 */ /* 0x000fe40000000f00 */
[----:B------:R-:W-:Y:S05]  /*9920*/  RET.REL.NODEC R6 `(_ZN7cutlass13device_kernelIN5flash19enable_sm80_to_sm89INS1_16FlashAttnBwdSm80INS1_25CollectiveMainloopBwdSm80ILi2ELi2EN4cute5tupleIJNS5_1CILi64EEENS7_ILi128EEES8_EEENS_10bfloat16_tEfNS_4arch4Sm80ELb0ELb1ELb1ELb0ELb0ELb0ELb0ELb0ELi2ELi2ELi4ELi2ELb1EEENS1_21CollectiveEpilogueBwdISA_SB_SD_Li256ELb0ELb0ELi2EEENS1_19SingleTileSchedulerILb0ELb0ELb0ELi128EEEEEEEEEvNT_6ParamsE) ;  /* 0xffff66d006007950 */ /* 0x000fea0003c3ffff */
        .type           $_ZN7cutlass13device_kernelIN5flash19enable_sm80_to_sm89INS1_16FlashAttnBwdSm80INS1_25CollectiveMainloopBwdSm80ILi2ELi2EN4cute5tupleIJNS5_1CILi64EEENS7_ILi128EEES8_EEENS_10bfloat16_tEfNS_4arch4Sm80ELb0ELb1ELb1ELb0ELb0ELb0ELb0ELb0ELi2ELi2ELi4ELi2ELb1EEENS1_21CollectiveEpilogueBwdISA_SB_SD_Li256ELb0ELb0ELi2EEENS1_19SingleTileSchedulerILb0ELb0ELb0ELi128EEEEEEEEEvNT_6ParamsE$_ZZN4cute5sliceINS_5tupleIJNS_10UnderscoreES2_S2_iEEENS1_IJNS1_IJNS_1CILi1EEENS4_ILi0EEEEEElS6_lEEEEEDaRKT_RKT0_ENKUlRKT_RKT0_E_clIS2_lEEDaSH_SK_,@function
        .size           $_ZN7cutlass13device_kernelIN5flash19enable_sm80_to_sm89INS1_16FlashAttnBwdSm80INS1_25CollectiveMainloopBwdSm80ILi2ELi2EN4cute5tupleIJNS5_1CILi64EEENS7_ILi128EEES8_EEENS_10bfloat16_tEfNS_4arch4Sm80ELb0ELb1ELb1ELb0ELb0ELb0ELb0ELb0ELi2ELi2ELi4ELi2ELb1EEENS1_21CollectiveEpilogueBwdISA_SB_SD_Li256ELb0ELb0ELi2EEENS1_19SingleTileSchedulerILb0ELb0ELb0ELi128EEEEEEEEEvNT_6ParamsE$_ZZN4cute5sliceINS_5tupleIJNS_10UnderscoreES2_S2_iEEENS1_IJNS1_IJNS_1CILi1EEENS4_ILi0EEEEEElS6_lEEEEEDaRKT_RKT0_ENKUlRKT_RKT0_E_clIS2_lEEDaSH_SK_,($_ZN7cutlass13device_kernelIN5flash19enable_sm80_to_sm89INS1_16FlashAttnBwdSm80INS1_25CollectiveMainloopBwdSm80ILi2ELi2EN4cute5tupleIJNS5_1CILi64EEENS7_ILi128EEES8_EEENS_10bfloat16_tEfNS_4arch4Sm80ELb0ELb1ELb1ELb0ELb0ELb0ELb0ELb0ELi2ELi2ELi4ELi2ELb1EEENS1_21CollectiveEpilogueBwdISA_SB_SD_Li256ELb0ELb0ELi2EEENS1_19SingleTileSchedulerILb0ELb0ELb0ELi128EEEEEEEEEvNT_6ParamsE$_ZZN4cute7idx2crdINS_5tupleIJiEEENS1_IJNS1_IJNS1_IJNS_1CILi8EEENS3_ILi2EEEEEES5_NS3_ILi4EEES5_EEEEEEEEDaRKT_RKT0_ENKUlRKT_RKT0_E_clIiS8_EEDaSI_SL_ - $_ZN7cutlass13device_kernelIN5flash19enable_sm80_to_sm89INS1_16FlashAttnBwdSm80INS1_25CollectiveMainloopBwdSm80ILi2ELi2EN4cute5tupleIJNS5_1CILi64EEENS7_ILi128EEES8_EEENS_10bfloat16_tEfNS_4arch4Sm80ELb0ELb1ELb1ELb0ELb0ELb0ELb0ELb0ELi2ELi2ELi4ELi2ELb1EEENS1_21CollectiveEpilogueBwdISA_SB_SD_Li256ELb0ELb0ELi2EEENS1_19SingleTileSchedulerILb0ELb0ELb0ELi128EEEEEEEEEvNT_6ParamsE$_ZZN4cute5sliceINS_5tupleIJNS_10UnderscoreES2_S2_iEEENS1_IJNS1_IJNS_1CILi1EEENS4_ILi0EEEEEElS6_lEEEEEDaRKT_RKT0_ENKUlRKT_RKT0_E_clIS2_lEEDaSH_SK_)
$_ZN7cutlass13device_kernelIN5flash19enable_sm80_to_sm89INS1_16FlashAttnBwdSm80INS1_25CollectiveMainloopBwdSm80ILi2ELi2EN4cute5tupleIJNS5_1CILi64EEENS7_ILi128EEES8_EEENS_10bfloat16_tEfNS_4arch4Sm80ELb0ELb1ELb1ELb0ELb0ELb0ELb0ELb0ELi2ELi2ELi4ELi2ELb1EEENS1_21CollectiveEpilogueBwdISA_SB_SD_Li256ELb0ELb0ELi2EEENS1_19SingleTileSchedulerILb0ELb0ELb0ELi128EEEEEEEEEvNT_6ParamsE$_ZZN4cute5sliceINS_5tupleIJNS_10UnderscoreES2_S2_iEEENS1_IJNS1_IJNS_1CILi1EEENS4_ILi0EEEEEElS6_lEEEEEDaRKT_RKT0_ENKUlRKT_RKT0_E_clIS2_lEEDaSH_SK_:
[----:B------:R-:W-:Y:S02]  /*9930*/  IADD3 R7, R1, 0x188, RZ ;  /* 0x0000018801077810 */ /* 0x000fe40007ffe0ff */
[----:B------:R-:W-:Y:S02]  /*9940*/  MOV R8, 0x9970 ;  /* 0x0000997000087802 */ /* 0x000fe40000000f00 */
[----:B------:R-:W-:Y:S02]  /*9950*/  IADD3 R7, R7, c[0x0][0x20], RZ ;  /* 0x0000080007077a10 */ /* 0x000fe40007ffe0ff */
[----:B------:R-:W-:Y:S05]  /*9960*/  CALL.REL.NOINC `($_ZN7cutlass13device_kernelIN5flash19enable_sm80_to_sm89INS1_16FlashAttnBwdSm80INS1_25CollectiveMainloopBwdSm80ILi2ELi2EN4cute5tupleIJNS5_1CILi64EEENS7_ILi128EEES8_EEENS_10bfloat16_tEfNS_4arch4Sm80ELb0ELb1ELb1ELb0ELb0ELb0ELb0ELb0ELi2ELi2ELi4ELi2ELb1EEENS1_21CollectiveEpilogueBwdISA_SB_SD_Li256ELb0ELb0ELi2EEENS1_19SingleTileSchedulerILb0ELb0ELb0ELi128EEEEEEEEEvNT_6ParamsE$_ZN4cute3eso3ESOILb0ELb1EJlEEC2ERKl) ;  /* 0xffffec1000007944 */ /* 0x000fea0003c3ffff */
[----:B-1----:R1:W5:Y:S01]  /*9970*/  LDL.64 R4, [R1+0x188] ;  /* 0x0001880001047983 */ /* 0x0023620000100a00 */
[----:B------:R-:W-:-:S04]  /*9980*/  MOV R7, 0x0 ;  /* 0x0000000000077802 */ /* 0x000fc80000000f00 */
[----:B------:R-:W-:Y:S05]  /*9990*/  RET.REL.NODEC R6 `(_ZN7cutlass13device_kernelIN5flash19enable_sm80_to_sm89INS1_16FlashAttnBwdSm80INS1_25CollectiveMainloopBwdSm80ILi2ELi2EN4cute5tupleIJNS5_1CILi64EEENS7_ILi128EEES8_EEENS_10bfloat16_tEfNS_4arch4Sm80ELb0ELb1ELb1ELb0ELb0ELb0ELb0ELb0ELi2ELi2ELi4ELi2ELb1EEENS1_21CollectiveEpilogueBwdISA_SB_SD_Li256ELb0ELb0ELi2EEENS1_19SingleTileSchedulerILb0ELb0ELb0ELi128EEEEEEEEEvNT_6ParamsE) ;  /* 0xffff666006007950 */ /* 0x000fea0003c3ffff */
        .type           $_ZN7cutlass13device_kernelIN5flash19enable_sm80_to_sm89INS1_16FlashAttnBwdSm80INS1_25CollectiveMainloopBwdSm80ILi2ELi2EN4cute5tupleIJNS5_1CILi64EEENS7_ILi128EEES8_EEENS_10bfloat16_tEfNS_4arch4Sm80ELb0ELb1ELb1ELb0ELb0ELb0ELb0ELb0ELi2ELi2ELi4ELi2ELb1EEENS1_21CollectiveEpilogueBwdISA_SB_SD_Li256ELb0ELb0ELi2EEENS1_19SingleTileSchedulerILb0ELb0ELb0ELi128EEEEEEEEEvNT_6ParamsE$_ZZN4cute7idx2crdINS_5tupleIJiEEENS1_IJNS1_IJNS1_IJNS_1CILi8EEENS3_ILi2EEEEEES5_NS3_ILi4EEES5_EEEEEEEEDaRKT_RKT0_ENKUlRKT_RKT0_E_clIiS8_EEDaSI_SL_,@function
        .size           $_ZN7cutlass13device_kernelIN5flash19enable_sm80_to_sm89INS1_16FlashAttnBwdSm80INS1_25CollectiveMainloopBwdSm80ILi2ELi2EN4cute5tupleIJNS5_1CILi64EEENS7_ILi128EEES8_EEENS_10bfloat16_tEfNS_4arch4Sm80ELb0ELb1ELb1ELb0ELb0ELb0ELb0ELb0ELi2ELi2ELi4ELi2ELb1EEENS1_21CollectiveEpilogueBwdISA_SB_SD_Li256ELb0ELb0ELi2EEENS1_19SingleTileSchedulerILb0ELb0ELb0ELi128EEEEEEEEEvNT_6ParamsE$_ZZN4cute7idx2crdINS_5tupleIJiEEENS1_IJNS1_IJNS1_IJNS_1CILi8EEENS3_ILi2EEEEEES5_NS3_ILi4EEES5_EEEEEEEEDaRKT_RKT0_ENKUlRKT_RKT0_E_clIiS8_EEDaSI_SL_,($_ZN7cutlass13device_kernelIN5flash19enable_sm80_to_sm89INS1_16FlashAttnBwdSm80INS1_25CollectiveMainloopBwdSm80ILi2ELi2EN4cute5tupleIJNS5_1CILi64EEENS7_ILi128EEES8_EEENS_10bfloat16_tEfNS_4arch4Sm80ELb0ELb1ELb1ELb0ELb0ELb0ELb0ELb0ELi2ELi2ELi4ELi2ELb1EEENS1_21CollectiveEpilogueBwdISA_SB_SD_Li256ELb0ELb0ELi2EEENS1_19SingleTileSchedulerILb0ELb0ELb0ELi128EEEEEEEEEvNT_6ParamsE$_ZZN4cute7idx2crdINS_5tupleIJiEEENS1_IJNS1_IJNS1_IJNS_1CILi8EEENS3_ILi2EEEEEES5_S5_NS3_ILi4EEEEEEEEEEEDaRKT_RKT0_ENKUlRKT_RKT0_E_clIiS8_EEDaSI_SL_ - $_ZN7cutlass13device_kernelIN5flash19enable_sm80_to_sm89INS1_16FlashAttnBwdSm80INS1_25CollectiveMainloopBwdSm80ILi2ELi2EN4cute5tupleIJNS5_1CILi64EEENS7_ILi128EEES8_EEENS_10bfloat16_tEfNS_4arch4Sm80ELb0ELb1ELb1ELb0ELb0ELb0ELb0ELb0ELi2ELi2ELi4ELi2ELb1EEENS1_21CollectiveEpilogueBwdISA_SB_SD_Li256ELb0ELb0ELi2EEENS1_19SingleTileSchedulerILb0ELb0ELb0ELi128EEEEEEEEEvNT_6ParamsE$_ZZN4cute7idx2crdINS_5tupleIJiEEENS1_IJNS1_IJNS1_IJNS_1CILi8EEENS3_ILi2EEEEEES5_NS3_ILi4EEES5_EEEEEEEEDaRKT_RKT0_ENKUlRKT_RKT0_E_clIiS8_EEDaSI_SL_)
$_ZN7cutlass13device_kernelIN5flash19enable_sm80_to_sm89INS1_16FlashAttnBwdSm80INS1_25CollectiveMainloopBwdSm80ILi2ELi2EN4cute5tupleIJNS5_1CILi64EEENS7_ILi128EEES8_EEENS_10bfloat16_tEfNS_4arch4Sm80ELb0ELb1ELb1ELb0ELb0ELb0ELb0ELb0ELi2ELi2ELi4ELi2ELb1EEENS1_21CollectiveEpilogueBwdISA_SB_SD_Li256ELb0ELb0ELi2EEENS1_19SingleTileSchedulerILb0ELb0ELb0ELi128EEEEEEEEEvNT_6ParamsE$_ZZN4cute7idx2crdINS_5tupleIJiEEENS1_IJNS1_IJNS1_IJNS_1CILi8EEENS3_ILi2EEEEEES5_NS3_ILi4EEES5_EEEEEEEEDaRKT_RKT0_ENKUlRKT_RKT0_E_clIiS8_EEDaSI_SL_:
        /* <DEDUP_REMOVED lines=16> */
[----:B-1----:R-:W-:Y:S05]  /*9aa0*/  CALL.REL.NOINC `($_ZN7cutlass13device_kernelIN5flash19enable_sm80_to_sm89INS1_16FlashAttnBwdSm80INS1_25CollectiveMainloopBwdSm80ILi2ELi2EN4cute5tupleIJNS5_1CILi64EEENS7_ILi128EEES8_EEENS_10bfloat16_tEfNS_4arch4Sm80ELb0ELb1ELb1ELb0ELb0ELb0ELb0ELb0ELi2ELi2ELi4ELi2ELb1EEENS1_21CollectiveEpilogueBwdISA_SB_SD_Li256ELb0ELb0ELi2EEENS1_19SingleTileSchedulerILb0ELb0ELb0ELi128EEEEEEEEEvNT_6ParamsE$_ZN4cute5tupleIJiEEC2ERKi) ;  /* 0xfffff74000007944 */ /* 0x002fea0003c3ffff */
        /* <DEDUP_REMOVED lines=8> */
[----:B-1---5:R-:W-:Y:S05]  /*9b30*/  CALL.REL.NOINC `($_ZN7cutlass13device_kernelIN5flash19enable_sm80_to_sm89INS1_16FlashAttnBwdSm80INS1_25CollectiveMainloopBwdSm80ILi2ELi2EN4cute5tupleIJNS5_1CILi64EEENS7_ILi128EEES8_EEENS_10bfloat16_tEfNS_4arch4Sm80ELb0ELb1ELb1ELb0ELb0ELb0ELb0ELb0ELi2ELi2ELi4ELi2ELb1EEENS1_21CollectiveEpilogueBwdISA_SB_SD_Li256ELb0ELb0ELi2EEENS1_19SingleTileSchedulerILb0ELb0ELb0ELi128EEEEEEEEEvNT_6ParamsE$_ZN4cute5tupleIJiEEC2ERKi) ;  /* 0xfffff6b000007944 */ /* 0x022fea0003c3ffff */
[----:B------:R1:W5:Y:S01]  /*9b40*/  LDL R7, [R1+0x168] ;  /* 0x0001680001077983 */ /* 0x0003620000100800 */
[----:B------:R-:W-:Y:S01]  /*9b50*/  MOV R5, R6 ;  /* 0x0000000600057202 */ /* 0x000fe20000000f00 */
[----:B------:R-:W-:Y:S01]  /*9b60*/  UMOV UR35, UR21 ;  /* 0x0000001500237c82 */ /* 0x000fe20008000000 */
[----:B------:R-:W-:-:S02]  /*9b70*/  MOV R4, 0x9b90 ;  /* 0x00009b9000047802 */ /* 0x000fc40000000f00 */
[----:B-1---5:R-:W-:Y:S05]  /*9b80*/  CALL.REL.NOINC `($_ZN7cutlass13device_kernelIN5flash19enable_sm80_to_sm89INS1_16FlashAttnBwdSm80INS1_25CollectiveMainloopBwdSm80ILi2ELi2EN4cute5tupleIJNS5_1CILi64EEENS7_ILi128EEES8_EEENS_10bfloat16_tEfNS_4arch4Sm80ELb0ELb1ELb1ELb0ELb0ELb0ELb0ELb0ELi2ELi2ELi4ELi2ELb1EEENS1_21CollectiveEpilogueBwdISA_SB_SD_Li256ELb0ELb0ELi2EEENS1_19SingleTileSchedulerILb0ELb0ELb0ELi128EEEEEEEEEvNT_6ParamsE$_ZN4cute5tupleIJiEEC2ERKi) ;  /* 0xfffff66000007944 */ /* 0x022fea0003c3ffff */
[----:B------:R1:W5:Y:S01]  /*9b90*/  LDL R5, [R1+0x164] ;  /* 0x0001640001057983 */ /* 0x0003620000100800 */
[----:B------:R-:W-:Y:S01]  /*9ba0*/  MOV R4, 0x9bd0 ;  /* 0x00009bd000047802 */ /* 0x000fe20000000f00 */
[----:B------:R-:W-:-:S02]  /*9bb0*/  UMOV UR35, UR19 ;  /* 0x0000001300237c82 */ /* 0x000fc40008000000 */
        /* <DEDUP_REMOVED lines=8> */
[----:B-1---5:R-:W-:Y:S05]  /*9c40*/  CALL.REL.NOINC `($_ZN7cutlass13device_kernelIN5flash19enable_sm80_to_sm89INS1_16FlashAttnBwdSm80INS1_25CollectiveMainloopBwdSm80ILi2ELi2EN4cute5tupleIJNS5_1CILi64EEENS7_ILi128EEES8_EEENS_10bfloat16_tEfNS_4arch4Sm80ELb0ELb1ELb1ELb0ELb0ELb0ELb0ELb0ELi2ELi2ELi4ELi2ELb1EEENS1_21CollectiveEpilogueBwdISA_SB_SD_Li256ELb0ELb0ELi2EEENS1_19SingleTileSchedulerILb0ELb0ELb0ELi128EEEEEEEEEvNT_6ParamsE$_ZN4cute5tupleIJNS_15ArithmeticTupleIJiEEEEEC2ERKS2_) ;  /* 0xfffff34000007944 */ /* 0x022fea0003c3ffff */
        /* <DEDUP_REMOVED lines=12> */
[----:B-1---5:R-:W-:Y:S05]  /*9d10*/  CALL.REL.NOINC `($_ZN7cutlass13device_kernelIN5flash19enable_sm80_to_sm89INS1_16FlashAttnBwdSm80INS1_25CollectiveMainloopBwdSm80ILi2ELi2EN4cute5tupleIJNS5_1CILi64EEENS7_ILi128EEES8_EEENS_10bfloat16_tEfNS_4arch4Sm80ELb0ELb1ELb1ELb0ELb0ELb0ELb0ELb0ELi2ELi2ELi4ELi2ELb1EEENS1_21CollectiveEpilogueBwdISA_SB_SD_Li256ELb0ELb0ELi2EEENS1_19SingleTileSchedulerILb0ELb0ELb0ELi128EEEEEEEEEvNT_6ParamsE$_ZN4cute5tupleIJNS_1CILi0EEEiEEC2ERKS2_RKi) ;  /* 0xfffff43000007944 */ /* 0x022fea0003c3ffff */
[----:B------:R1:W5:Y:S01]  /*9d20*/  LDL R5, [R1+0x168] ;  /* 0x0001680001057983 */ /* 0x0003620000100800 */
[----:B------:R-:W-:Y:S01]  /*9d30*/  MOV R8, 0x9d60 ;  /* 0x00009d6000087802 */ /* 0x000fe20000000f00 */
[----:B------:R-:W-:-:S02]  /*9d40*/  UMOV UR36, UR20 ;  /* 0x0000001400247c82 */ /* 0x000fc40008000000 */
[----:B-1---5:R-:W-:Y:S05]  /*9d50*/  CALL.REL.NOINC `($_ZN7cutlass13device_kernelIN5flash19enable_sm80_to_sm89INS1_16FlashAttnBwdSm80INS1_25CollectiveMainloopBwdSm80ILi2ELi2EN4cute5tupleIJNS5_1CILi64EEENS7_ILi128EEES8_EEENS_10bfloat16_tEfNS_4arch4Sm80ELb0ELb1ELb1ELb0ELb0ELb0ELb0ELb0ELi2ELi2ELi4ELi2ELb1EEENS1_21CollectiveEpilogueBwdISA_SB_SD_Li256ELb0ELb0ELi2EEENS1_19SingleTileSchedulerILb0ELb0ELb0ELi128EEEEEEEEEvNT_6ParamsE$_ZN4cute5tupleIJNS_15ArithmeticTupleIJNS_1CILi0EEEiEEEEEC2ERKS4_) ;  /* 0xfffff1f000007944 */ /* 0x022fea0003c3ffff */
[----:B------:R1:W5:Y:S01]  /*9d60*/  LDL R8, [R1+0x168] ;  /* 0x0001680001087983 */ /* 0x0003620000100800 */
[----:B------:R-:W-:Y:S01]  /*9d70*/  IMAD.MOV.U32 R5, RZ, RZ, R6 ;  /* 0x000000ffff057224 */ /* 0x000fe200078e0006 */
[----:B------:R-:W-:-:S02]  /*9d80*/  MOV R4, UR20 ;  /* 0x0000001400047c02 */ /* 0x000fc40008000f00 */
[----:B------:R-:W-:Y:S02]  /*9d90*/  MOV R6, 0x9db0 ;  /* 0x00009db000067802 */ /* 0x000fe40000000f00 */
[----:B-1---5:R-:W-:Y:S05]  /*9da0*/  CALL.REL.NOINC `($_ZN7cutlass13device_kernelIN5flash19enable_sm80_to_sm89INS1_16FlashAttnBwdSm80INS1_25CollectiveMainloopBwdSm80ILi2ELi2EN4cute5tupleIJNS5_1CILi64EEENS7_ILi128EEES8_EEENS_10bfloat16_tEfNS_4arch4Sm80ELb0ELb1ELb1ELb0ELb0ELb0ELb0ELb0ELi2ELi2ELi4ELi2ELb1EEENS1_21CollectiveEpilogueBwdISA_SB_SD_Li256ELb0ELb0ELi2EEENS1_19SingleTileSchedulerILb0ELb0ELb0ELi128EEEEEEEEEvNT_6ParamsE$_ZN4cute3eso3ESOILb0ELb1EJiNS_1CILi0EEEEEC2ERKiRKS3_) ;  /* 0xffffe79000007944 */ /* 0x022fea0003c3ffff */
[----:B------:R2:W5:Y:S01]  /*9db0*/  LDL R12, [R1+0x168] ;  /* 0x00016800010c7983 */ /* 0x0005620000100800 */
[----:B-1----:R-:W-:Y:S02]  /*9dc0*/  MOV R4, UR20 ;  /* 0x0000001400047c02 */ /* 0x002fe40008000f00 */
[----:B------:R-:W-:Y:S01]  /*9dd0*/  MOV R14, 0x9e00 ;  /* 0x00009e00000e7802 */ /* 0x000fe20000000f00 */
[----:B------:R2:W-:Y:S04]  /*9de0*/  STL [R1+0x168], R8 ;  /* 0x0001680801007387 */ /* 0x0005e80000100800 */
[----:B--2--5:R-:W-:Y:S05]  /*9df0*/  CALL.REL.NOINC `($_ZN7cutlass13device_kernelIN5flash19enable_sm80_to_sm89INS1_16FlashAttnBwdSm80INS1_25CollectiveMainloopBwdSm80ILi2ELi2EN4cute5tupleIJNS5_1CILi64EEENS7_ILi128EEES8_EEENS_10bfloat16_tEfNS_4arch4Sm80ELb0ELb1ELb1ELb0ELb0ELb0ELb0ELb0ELi2ELi2ELi4ELi2ELb1EEENS1_21CollectiveEpilogueBwdISA_SB_SD_Li256ELb0ELb0ELi2EEENS1_19SingleTileSchedulerILb0ELb0ELb0ELi128EEEEEEEEEvNT_6ParamsE$_ZZN4cuteplIJiEJNS_1CILi0EEEiEEEDaRKNS_15ArithmeticTupleIJDpT_EEERKNS3_IJDpT0_EEEENKUlDpRKT_E_clIJiiEEEDaSH_) ;  /* 0x0000193000007944 */ /* 0x024fea0003c00000 */
[----:B-----5:R-:W-:Y:S02]  /*9e00*/  MOV R14, R4 ;  /* 0x00000004000e7202 */ /* 0x020fe40000000f00 */
[----:B------:R-:W-:Y:S02]  /*9e10*/  MOV R4, 0x9e30 ;  /* 0x00009e3000047802 */ /* 0x000fe40000000f00 */
[----:B-1----:R-:W-:Y:S05]  /*9e20*/  CALL.REL.NOINC `($_ZN7cutlass13device_kernelIN5flash19enable_sm80_to_sm89INS1_16FlashAttnBwdSm80INS1_25CollectiveMainloopBwdSm80ILi2ELi2EN4cute5tupleIJNS5_1CILi64EEENS7_ILi128EEES8_EEENS_10bfloat16_tEfNS_4arch4Sm80ELb0ELb1ELb1ELb0ELb0ELb0ELb0ELb0ELi2ELi2ELi4ELi2ELb1EEENS1_21CollectiveEpilogueBwdISA_SB_SD_Li256ELb0ELb0ELi2EEENS1_19SingleTileSchedulerILb0ELb0ELb0ELi128EEEEEEEEEvNT_6ParamsE$_ZZN4cuteplIJNS_15ArithmeticTupleIJiEEEEJNS1_IJNS_1CILi0EEEiEEEEEEDaRKNS1_IJDpT_EEERKNS1_IJDpT0_EEEENKUlDpRKT_E_clIJNS1_IJiiEEEEEEDaSJ_) ;  /* 0x0000155000007944 */ /* 0x002fea0003c00000 */
        /* <DEDUP_REMOVED lines=8> */
[----:B--2--5:R-:W-:Y:S05]  /*9eb0*/  CALL.REL.NOINC `($_ZN7cutlass13device_kernelIN5flash19enable_sm80_to_sm89INS1_16FlashAttnBwdSm80INS1_25CollectiveMainloopBwdSm80ILi2ELi2EN4cute5tupleIJNS5_1CILi64EEENS7_ILi128EEES8_EEENS_10bfloat16_tEfNS_4arch4Sm80ELb0ELb1ELb1ELb0ELb0ELb0ELb0ELb0ELi2ELi2ELi4ELi2ELb1EEENS1_21CollectiveEpilogueBwdISA_SB_SD_Li256ELb0ELb0ELi2EEENS1_19SingleTileSchedulerILb0ELb0ELb0ELi128EEEEEEEEEvNT_6ParamsE$_ZN4cute5tupleIJiEEC2ERKi) ;  /* 0xfffff33000007944 */ /* 0x024fea0003c3ffff */
        /* <DEDUP_REMOVED lines=9> */
[----:B-1---5:R-:W-:Y:S05]  /*9f50*/  CALL.REL.NOINC `($_ZN7cutlass13device_kernelIN5flash19enable_sm80_to_sm89INS1_16FlashAttnBwdSm80INS1_25CollectiveMainloopBwdSm80ILi2ELi2EN4cute5tupleIJNS5_1CILi64EEENS7_ILi128EEES8_EEENS_10bfloat16_tEfNS_4arch4Sm80ELb0ELb1ELb1ELb0ELb0ELb0ELb0ELb0ELi2ELi2ELi4ELi2ELb1EEENS1_21CollectiveEpilogueBwdISA_SB_SD_Li256ELb0ELb0ELi2EEENS1_19SingleTileSchedulerILb0ELb0ELb0ELi128EEEEEEEEEvNT_6ParamsE$_ZN4cute5tupleIJiEEC2ERKi) ;  /* 0xfffff29000007944 */ /* 0x022fea0003c3ffff */
[----:B------:R1:W5:Y:S01]  /*9f60*/  LDL R18, [R1+0x168] ;  /* 0x0001680001127983 */ /* 0x0003620000100800 */
[----:B------:R-:W-:Y:S01]  /*9f70*/  MOV R5, R3 ;  /* 0x0000000300057202 */ /* 0x000fe20000000f00 */
[----:B------:R-:W-:Y:S01]  /*9f80*/  UMOV UR35, UR20 ;  /* 0x0000001400237c82 */ /* 0x000fe20008000000 */
[----:B------:R-:W-:Y:S02]  /*9f90*/  MOV R4, 0x9fb0 ;  /* 0x00009fb000047802 */ /* 0x000fe40000000f00 */
[----:B-1---5:R-:W-:Y:S05]  /*9fa0*/  CALL.REL.NOINC `($_ZN7cutlass13device_kernelIN5flash19enable_sm80_to_sm89INS1_16FlashAttnBwdSm80INS1_25CollectiveMainloopBwdSm80ILi2ELi2EN4cute5tupleIJNS5_1CILi64EEENS7_ILi128EEES8_EEENS_10bfloat16_tEfNS_4arch4Sm80ELb0ELb1ELb1ELb0ELb0ELb0ELb0ELb0ELi2ELi2ELi4ELi2ELb1EEENS1_21CollectiveEpilogueBwdISA_SB_SD_Li256ELb0ELb0ELi2EEENS1_19SingleTileSchedulerILb0ELb0ELb0ELi128EEEEEEEEEvNT_6ParamsE$_ZN4cute5tupleIJiEEC2ERKi) ;  /* 0xfffff24000007944 */ /* 0x022fea0003c3ffff */
[----:B------:R1:W5:Y:S01]  /*9fb0*/  LDL R8, [R1+0x168] ;  /* 0x0001680001087983 */ /* 0x0003620000100800 */
[----:B------:R-:W-:Y:S01]  /*9fc0*/  MOV R5, R18 ;  /* 0x0000001200057202 */ /* 0x000fe20000000f00 */
[----:B------:R-:W-:Y:S01]  /*9fd0*/  UMOV UR35, UR19 ;  /* 0x0000001300237c82 */ /* 0x000fe20008000000 */
[----:B------:R-:W-:Y:S02]  /*9fe0*/  MOV R4, 0xa000 ;  /* 0x0000a00000047802 */ /* 0x000fe40000000f00 */
[----:B-1---5:R-:W-:Y:S05]  /*9ff0*/  CALL.REL.NOINC `($_ZN7cutlass13device_kernelIN5flash19enable_sm80_to_sm89INS1_16FlashAttnBwdSm80INS1_25CollectiveMainloopBwdSm80ILi2ELi2EN4cute5tupleIJNS5_1CILi64EEENS7_ILi128EEES8_EEENS_10bfloat16_tEfNS_4arch4Sm80ELb0ELb1ELb1ELb0ELb0ELb0ELb0ELb0ELi2ELi2ELi4ELi2ELb1EEENS1_21CollectiveEpilogueBwdISA_SB_SD_Li256ELb0ELb0ELi2EEENS1_19SingleTileSchedulerILb0ELb0ELb0ELi128EEEEEEEEEvNT_6ParamsE$_ZN4cute5tupleIJiEEC2ERKi) ;  /* 0xfffff1f000007944 */ /* 0x022fea0003c3ffff */
[----:B------:R1:W5:Y:S01]  /*a000*/  LDL R5, [R1+0x160] ;  /* 0x0001600001057983 */ /* 0x0003620000100800 */
[----:B------:R-:W-:Y:S01]  /*a010*/  MOV R12, 0xa040 ;  /* 0x0000a040000c7802 */ /* 0x000fe20000000f00 */
[----:B------:R-:W-:Y:S02]  /*a020*/  UMOV UR36, UR20 ;  /* 0x0000001400247c82 */ /* 0x000fe40008000000 */
[----:B-1---5:R-:W-:Y:S05]  /*a030*/  CALL.REL.NOINC `($_ZN7cutlass13device_kernelIN5flash19enable_sm80_to_sm89INS1_16FlashAttnBwdSm80INS1_25CollectiveMainloopBwdSm80ILi2ELi2EN4cute5tupleIJNS5_1CILi64EEENS7_ILi128EEES8_EEENS_10bfloat16_tEfNS_4arch4Sm80ELb0ELb1ELb1ELb0ELb0ELb0ELb0ELb0ELi2ELi2ELi4ELi2ELb1EEENS1_21CollectiveEpilogueBwdISA_SB_SD_Li256ELb0ELb0ELi2EEENS1_19SingleTileSchedulerILb0ELb0ELb0ELi128EEEEEEEEEvNT_6ParamsE$_ZN4cute5tupleIJNS_1CILi0EEES2_iEEC2ERKS2_S5_RKi) ;  /* 0xfffff07000007944 */ /* 0x022fea0003c3ffff */
        /* <DEDUP_REMOVED lines=8> */
[----:B-1---5:R-:W-:Y:S05]  /*a0c0*/  CALL.REL.NOINC `($_ZN7cutlass13device_kernelIN5flash19enable_sm80_to_sm89INS1_16FlashAttnBwdSm80INS1_25CollectiveMainloopBwdSm80ILi2ELi2EN4cute5tupleIJNS5_1CILi64EEENS7_ILi128EEES8_EEENS_10bfloat16_tEfNS_4arch4Sm80ELb0ELb1ELb1ELb0ELb0ELb0ELb0ELb0ELi2ELi2ELi4ELi2ELb1EEENS1_21CollectiveEpilogueBwdISA_SB_SD_Li256ELb0ELb0ELi2EEENS1_19SingleTileSchedulerILb0ELb0ELb0ELi128EEEEEEEEEvNT_6ParamsE$_ZN4cute5tupleIJNS_1CILi0EEES2_S2_iEEC2ERKS2_S5_S5_RKi) ;  /* 0xffffef9000007944 */ /* 0x022fea0003c3ffff */
[----:B------:R1:W5:Y:S01]  /*a0d0*/  LDL R8, [R1+0x168] ;  /* 0x0001680001087983 */ /* 0x0003620000100800 */
[----:B------:R-:W-:Y:S01]  /*a0e0*/  MOV R5, R3 ;  /* 0x0000000300057202 */ /* 0x000fe20000000f00 */
[----:B------:R-:W-:Y:S01]  /*a0f0*/  UMOV UR36, UR20 ;  /* 0x0000001400247c82 */ /* 0x000fe20008000000 */
[----:B------:R-:W-:-:S02]  /*a100*/  MOV R4, 0xa120 ;  /* 0x0000a12000047802 */ /* 0x000fc40000000f00 */
[----:B-1---5:R-:W-:Y:S05]  /*a110*/  CALL.REL.NOINC `($_ZN7cutlass13device_kernelIN5flash19enable_sm80_to_sm89INS1_16FlashAttnBwdSm80INS1_25CollectiveMainloopBwdSm80ILi2ELi2EN4cute5tupleIJNS5_1CILi64EEENS7_ILi128EEES8_EEENS_10bfloat16_tEfNS_4arch4Sm80ELb0ELb1ELb1ELb0ELb0ELb0ELb0ELb0ELi2ELi2ELi4ELi2ELb1EEENS1_21CollectiveEpilogueBwdISA_SB_SD_Li256ELb0ELb0ELi2EEENS1_19SingleTileSchedulerILb0ELb0ELb0ELi128EEEEEEEEEvNT_6ParamsE$_ZN4cute3eso3ESOILb1ELb0EJNS_1CILi0EEES3_iS3_EEC2ERKS3_S6_RKiS6_) ;  /* 0xffffe6b000007944 */ /* 0x022fea0003c3ffff */
[----:B------:R1:W5:Y:S01]  /*a120*/  LDL R14, [R1+0x168] ;  /* 0x00016800010e7983 */ /* 0x0003620000100800 */
[----:B------:R-:W-:Y:S01]  /*a130*/  MOV R4, 0xa170 ;  /* 0x0000a17000047802 */ /* 0x000fe20000000f00 */
[----:B------:R-:W-:-:S02]  /*a140*/  UMOV UR35, UR20 ;  /* 0x0000001400237c82 */ /* 0x000fc40008000000 */
[----:B------:R1:W-:Y:S04]  /*a150*/  STL [R1+0x168], R8 ;  /* 0x0001680801007387 */ /* 0x0003e80000100800 */
[----:B-1---5:R-:W-:Y:S05]  /*a160*/  CALL.REL.NOINC `($_ZN7cutlass13device_kernelIN5flash19enable_sm80_to_sm89INS1_16FlashAttnBwdSm80INS1_25CollectiveMainloopBwdSm80ILi2ELi2EN4cute5tupleIJNS5_1CILi64EEENS7_ILi128EEES8_EEENS_10bfloat16_tEfNS_4arch4Sm80ELb0ELb1ELb1ELb0ELb0ELb0ELb0ELb0ELi2ELi2ELi4ELi2ELb1EEENS1_21CollectiveEpilogueBwdISA_SB_SD_Li256ELb0ELb0ELi2EEENS1_19SingleTileSchedulerILb0ELb0ELb0ELi128EEEEEEEEEvNT_6ParamsE$_ZZN4cuteplIJNS_1CILi0EEES2_iEJS2_S2_S2_iEEEDaRKNS_15ArithmeticTupleIJDpT_EEERKNS3_IJDpT0_EEEENKUlDpRKT_E_clIJS2_S2_iiEEEDaSH_) ;  /* 0x0000142000007944 */ /* 0x022fea0003c00000 */
[----:B------:R-:W-:Y:S01]  /*a170*/  MOV R5, R9 ;  /* 0x0000000900057202 */ /* 0x000fe20000000f00 */
[----:B------:R-:W-:Y:S01]  /*a180*/  UMOV UR35, UR19 ;  /* 0x0000001300237c82 */ /* 0x000fe20008000000 */
[----:B------:R-:W-:Y:S02]  /*a190*/  MOV R4, 0xa1b0 ;  /* 0x0000a1b000047802 */ /* 0x000fe40000000f00 */
[----:B-1---5:R-:W-:Y:S05]  /*a1a0*/  CALL.REL.NOINC `($_ZN7cutlass13device_kernelIN5flash19enable_sm80_to_sm89INS1_16FlashAttnBwdSm80INS1_25CollectiveMainloopBwdSm80ILi2ELi2EN4cute5tupleIJNS5_1CILi64EEENS7_ILi128EEES8_EEENS_10bfloat16_tEfNS_4arch4Sm80ELb0ELb1ELb1ELb0ELb0ELb0ELb0ELb0ELi2ELi2ELi4ELi2ELb1EEENS1_21CollectiveEpilogueBwdISA_SB_SD_Li256ELb0ELb0ELi2EEENS1_19SingleTileSchedulerILb0ELb0ELb0ELi128EEEEEEEEEvNT_6ParamsE$_ZN4cute5tupleIJiEEC2ERKi) ;  /* 0xfffff04000007944 */ /* 0x022fea0003c3ffff */
[----:B------:R1:W5:Y:S01]  /*a1b0*/  LDL R5, [R1+0x160] ;  /* 0x0001600001057983 */ /* 0x0003620000100800 */
[----:B------:R-:W-:Y:S01]  /*a1c0*/  MOV R12, 0xa1f0 ;  /* 0x0000a1f0000c7802 */ /* 0x000fe20000000f00 */
[----:B------:R-:W-:Y:S02]  /*a1d0*/  UMOV UR36, UR20 ;  /* 0x0000001400247c82 */ /* 0x000fe40008000000 */
[----:B-1---5:R-:W-:Y:S05]  /*a1e0*/  CALL.REL.NOINC `($_ZN7cutlass13device_kernelIN5flash19enable_sm80_to_sm89INS1_16FlashAttnBwdSm80INS1_25CollectiveMainloopBwdSm80ILi2ELi2EN4cute5tupleIJNS5_1CILi64EEENS7_ILi128EEES8_EEENS_10bfloat16_tEfNS_4arch4Sm80ELb0ELb1ELb1ELb0ELb0ELb0ELb0ELb0ELi2ELi2ELi4ELi2ELb1EEENS1_21CollectiveEpilogueBwdISA_SB_SD_Li256ELb0ELb0ELi2EEENS1_19SingleTileSchedulerILb0ELb0ELb0ELi128EEEEEEEEEvNT_6ParamsE$_ZN4cute5tupleIJNS_1CILi0EEEiEEC2ERKS2_RKi) ;  /* 0xffffef6000007944 */ /* 0x022fea0003c3ffff */
[----:B------:R1:W5:Y:S01]  /*a1f0*/  LDL R3, [R1+0x168] ;  /* 0x0001680001037983 */ /* 0x0003620000100800 */
[----:B------:R-:W-:Y:S01]  /*a200*/  MOV R4, 0xa230 ;  /* 0x0000a23000047802 */ /* 0x000fe20000000f00 */
[----:B------:R-:W-:Y:S02]  /*a210*/  UMOV UR36, UR20 ;  /* 0x0000001400247c82 */ /* 0x000fe40008000000 */
[----:B-1---5:R-:W-:Y:S05]  /*a220*/  CALL.REL.NOINC `($_ZN7cutlass13device_kernelIN5flash19enable_sm80_to_sm89INS1_16FlashAttnBwdSm80INS1_25CollectiveMainloopBwdSm80ILi2ELi2EN4cute5tupleIJNS5_1CILi64EEENS7_ILi128EEES8_EEENS_10bfloat16_tEfNS_4arch4Sm80ELb0ELb1ELb1ELb0ELb0ELb0ELb0ELb0ELi2ELi2ELi4ELi2ELb1EEENS1_21CollectiveEpilogueBwdISA_SB_SD_Li256ELb0ELb0ELi2EEENS1_19SingleTileSchedulerILb0ELb0ELb0ELi128EEEEEEEEEvNT_6ParamsE$_ZN4cute3eso3ESOILb1ELb0EJNS_1CILi0EEEiS3_S3_EEC2ERKS3_RKiS6_S6_) ;  /* 0xffffe72000007944 */ /* 0x022fea0003c3ffff */
[----:B------:R2:W5:Y:S01]  /*a230*/  LDL R14, [R1+0x168] ;  /* 0x00016800010e7983 */ /* 0x0005620000100800 */
[----:B------:R-:W-:Y:S01]  /*a240*/  MOV R12, 0xa2a0 ;  /* 0x0000a2a0000c7802 */ /* 0x000fe20000000f00 */
[----:B------:R-:W-:Y:S02]  /*a250*/  UMOV UR35, UR20 ;  /* 0x0000001400237c82 */ /* 0x000fe40008000000 */
[----:B------:R2:W-:Y:S01]  /*a260*/  STL [R1+0x160], R30 ;  /* 0x0001601e01007387 */ /* 0x0005e20000100800 */
[----:B------:R-:W-:-:S03]  /*a270*/  UMOV UR34, UR19 ;  /* 0x0000001300227c82 */ /* 0x000fc60008000000 */
[----:B------:R2:W-:Y:S02]  /*a280*/  STL [R1+0x168], R8 ;  /* 0x0001680801007387 */ /* 0x0005e40000100800 */
[----:B-12--5:R-:W-:Y:S05]  /*a290*/  CALL.REL.NOINC `($_ZN7cutlass13device_kernelIN5flash19enable_sm80_to_sm89INS1_16FlashAttnBwdSm80INS1_25CollectiveMainloopBwdSm80ILi2ELi2EN4cute5tupleIJNS5_1CILi64EEENS7_ILi128EEES8_EEENS_10bfloat16_tEfNS_4arch4Sm80ELb0ELb1ELb1ELb0ELb0ELb0ELb0ELb0ELi2ELi2ELi4ELi2ELb1EEENS1_21CollectiveEpilogueBwdISA_SB_SD_Li256ELb0ELb0ELi2EEENS1_19SingleTileSchedulerILb0ELb0ELb0ELi128EEEEEEEEEvNT_6ParamsE$_ZZN4cuteplIJNS_1CILi0EEEiEJS2_S2_iiEEEDaRKNS_15ArithmeticTupleIJDpT_EEERKNS3_IJDpT0_EEEENKUlDpRKT_E_clIJS2_iiiEEEDaSH_) ;  /* 0x0000137000007944 */ /* 0x026fea0003c00000 */
[----:B------:R-:W-:Y:S01]  /*a2a0*/  MOV R12, 0xa2d0 ;  /* 0x0000a2d0000c7802 */ /* 0x000fe20000000f00 */
[----:B------:R-:W-:Y:S02]  /*a2b0*/  UMOV UR36, UR20 ;  /* 0x0000001400247c82 */ /* 0x000fe40008000000 */
[----:B--2--5:R-:W-:Y:S05]  /*a2c0*/  CALL.REL.NOINC `($_ZN7cutlass13device_kernelIN5flash19enable_sm80_to_sm89INS1_16FlashAttnBwdSm80INS1_25CollectiveMainloopBwdSm80ILi2ELi2EN4cute5tupleIJNS5_1CILi64EEENS7_ILi128EEES8_EEENS_10bfloat16_tEfNS_4arch4Sm80ELb0ELb1ELb1ELb0ELb0ELb0ELb0ELb0ELi2ELi2ELi4ELi2ELb1EEENS1_21CollectiveEpilogueBwdISA_SB_SD_Li256ELb0ELb0ELi2EEENS1_19SingleTileSchedulerILb0ELb0ELb0ELi128EEEEEEEEEvNT_6ParamsE$_ZN4cute3eso3ESOILb0ELb1EJNS_15ArithmeticTupleIJiiEEENS_1CILi0EEES5_S5_EEC2ERKS3_RKS5_SA_SA_) ;  /* 0xffffe1a000007944 */ /* 0x024fea0003c3ffff */
[----:B------:R-:W-:Y:S04]  /*a2d0*/  STL.64 [R1+0x160], R4 ;  /* 0x0001600401007387 */ /* 0x000fe80000100a00 */
[----:B-1----:R1:W5:Y:S01]  /*a2e0*/  LDL.64 R6, [R1+0x168] ;  /* 0x0001680001067983 */ /* 0x0023620000100a00 */
[----:B------:R-:W-:Y:S02]  /*a2f0*/  UIADD3 UR38, UR19, 0x24, URZ ;  /* 0x0000002413267890 */ /* 0x000fe4000fffe03f */
[----:B------:R-:W-:Y:S01]  /*a300*/  UMOV UR35, UR20 ;  /* 0x0000001400237c82 */ /* 0x000fe20008000000 */
[----:B------:R2:W-:Y:S01]  /*a310*/  STL [R1+0x168], R8 ;  /* 0x0001680801007387 */ /* 0x0005e20000100800 */
[----:B------:R-:W-:-:S02]  /*a320*/  UMOV UR34, UR19 ;  /* 0x0000001300227c82 */ /* 0x000fc40008000000 */
[----:B------:R-:W-:Y:S01]  /*a330*/  UMOV UR37, UR21 ;  /* 0x0000001500257c82 */ /* 0x000fe20008000000 */
[----:B--2---:R-:W-:Y:S02]  /*a340*/  MOV R8, 0xa360 ;  /* 0x0000a36000087802 */ /* 0x004fe40000000f00 */
[----:B-1---5:R-:W-:Y:S05]  /*a350*/  CALL.REL.NOINC `($_ZN7cutlass13device_kernelIN5flash19enable_sm80_to_sm89INS1_16FlashAttnBwdSm80INS1_25CollectiveMainloopBwdSm80ILi2ELi2EN4cute5tupleIJNS5_1CILi64EEENS7_ILi128EEES8_EEENS_10bfloat16_tEfNS_4arch4Sm80ELb0ELb1ELb1ELb0ELb0ELb0ELb0ELb0ELi2ELi2ELi4ELi2ELb1EEENS1_21CollectiveEpilogueBwdISA_SB_SD_Li256ELb0ELb0ELi2EEENS1_19SingleTileSchedulerILb0ELb0ELb0ELi128EEEEEEEEEvNT_6ParamsE$_ZZN4cuteplIJNS_15ArithmeticTupleIJiiEEEEJNS_1CILi0EEEiiiEEEDaRKNS1_IJDpT_EEERKNS1_IJDpT0_EEEENKUlDpRKT_E_clIJS2_iiiEEEDaSI_) ;  /* 0x000010a000007944 */ /* 0x022fea0003c00000 */
[----:B-----5:R1:W-:Y:S01]  /*a360*/  STL.64 [R1+0x188], R4 ;  /* 0x0001880401007387 */ /* 0x0203e20000100a00 */
[----:B------:R-:W-:-:S03]  /*a370*/  MOV R30, 0xa3b0 ;  /* 0x0000a3b0001e7802 */ /* 0x000fc60000000f00 */
[----:B------:R1:W-:Y:S04]  /*a380*/  STL.64 [R1+0x190], R6 ;  /* 0x0001900601007387 */ /* 0x0003e80000100a00 */
[----:B------:R1:W-:Y:S02]  /*a390*/  STL [R1+0x184], R12 ;  /* 0x0001840c01007387 */ /* 0x0003e40000100800 */
[----:B-12---:R-:W-:Y:S05]  /*a3a0*/  CALL.REL.NOINC `($_ZN7cutlass13device_kernelIN5flash19enable_sm80_to_sm89INS1_16FlashAttnBwdSm80INS1_25CollectiveMainloopBwdSm80ILi2ELi2EN4cute5tupleIJNS5_1CILi64EEENS7_ILi128EEES8_EEENS_10bfloat16_tEfNS_4arch4Sm80ELb0ELb1ELb1ELb0ELb0ELb0ELb0ELb0ELi2ELi2ELi4ELi2ELb1EEENS1_21CollectiveEpilogueBwdISA_SB_SD_Li256ELb0ELb0ELi2EEENS1_19SingleTileSchedulerILb0ELb0ELb0ELi128EEEEEEEEEvNT_6ParamsE$_ZZN4cute19as_arithmetic_tupleINS_15ArithmeticTupleIJNS1_IJiiEEEiiiEEEEEDaRKT_ENKUlRKT_E_clIS2_EEDaS9_) ;  /* 0xfffff3b000007944 */ /* 0x006fea0003c3ffff */
[----:B------:R2:W5:Y:S01]  /*a3b0*/  LDL R3, [R1+0x18c] ;  /* 0x00018c0001037983 */ /* 0x0005620000100800 */
[----:B------:R-:W-:-:S03]  /*a3c0*/  MOV R6, 0xa3e0 ;  /* 0x0000a3e000067802 */ /* 0x000fc60000000f00 */
[----:B-12--5:R-:W-:Y:S05]  /*a3d0*/  CALL.REL.NOINC `($_ZN7cutlass13device_kernelIN5flash19enable_sm80_to_sm89INS1_16FlashAttnBwdSm80INS1_25CollectiveMainloopBwdSm80ILi2ELi2EN4cute5tupleIJNS5_1CILi64EEENS7_ILi128EEES8_EEENS_10bfloat16_tEfNS_4arch4Sm80ELb0ELb1ELb1ELb0ELb0ELb0ELb0ELb0ELi2ELi2ELi4ELi2ELb1EEENS1_21CollectiveEpilogueBwdISA_SB_SD_Li256ELb0ELb0ELi2EEENS1_19SingleTileSchedulerILb0ELb0ELb0ELi128EEEEEEEEEvNT_6ParamsE$_ZZN4cute19as_arithmetic_tupleINS_15ArithmeticTupleIJNS1_IJiiEEEiiiEEEEEDaRKT_ENKUlRKT_E_clIiEEDaS9_) ;  /* 0xfffff48000007944 */ /* 0x026fea0003c3ffff */
[----:B------:R1:W5:Y:S01]  /*a3e0*/  LDL R3, [R1+0x190] ;  /* 0x0001900001037983 */ /* 0x0003620000100800 */
[----:B------:R-:W-:-:S03]  /*a3f0*/  MOV R6, 0xa420 ;  /* 0x0000a42000067802 */ /* 0x000fc60000000f00 */
[----:B------:R1:W-:Y:S04]  /*a400*/  STL [R1+0x168], R8 ;  /* 0x0001680801007387 */ /* 0x0003e80000100800 */
[----:B-1---5:R-:W-:Y:S05]  /*a410*/  CALL.REL.NOINC `($_ZN7cutlass13device_kernelIN5flash19enable_sm80_to_sm89INS1_16FlashAttnBwdSm80INS1_25CollectiveMainloopBwdSm80ILi2ELi2EN4cute5tupleIJNS5_1CILi64EEENS7_ILi128EEES8_EEENS_10bfloat16_tEfNS_4arch4Sm80ELb0ELb1ELb1ELb0ELb0ELb0ELb0ELb0ELi2ELi2ELi4ELi2ELb1EEENS1_21CollectiveEpilogueBwdISA_SB_SD_Li256ELb0ELb0ELi2EEENS1_19SingleTileSchedulerILb0ELb0ELb0ELi128EEEEEEEEEvNT_6ParamsE$_ZZN4cute19as_arithmetic_tupleINS_15ArithmeticTupleIJNS1_IJiiEEEiiiEEEEEDaRKT_ENKUlRKT_E_clIiEEDaS9_) ;  /* 0xfffff44000007944 */ /* 0x022fea0003c3ffff */
[----:B------:R1:W5:Y:S01]  /*a420*/  LDL R3, [R1+0x194] ;  /* 0x0001940001037983 */ /* 0x0003620000100800 */
[----:B------:R-:W-:-:S03]  /*a430*/  MOV R6, 0xa460 ;  /* 0x0000a46000067802 */ /* 0x000fc60000000f00 */
[----:B------:R1:W-:Y:S04]  /*a440*/  STL [R1+0x160], R8 ;  /* 0x0001600801007387 */ /* 0x0003e80000100800 */
[----:B-1---5:R-:W-:Y:S05]  /*a450*/  CALL.REL.NOINC `($_ZN7cutlass13device_kernelIN5flash19enable_sm80_to_sm89INS1_16FlashAttnBwdSm80INS1_25CollectiveMainloopBwdSm80ILi2ELi2EN4cute5tupleIJNS5_1CILi64EEENS7_ILi128EEES8_EEENS_10bfloat16_tEfNS_4arch4Sm80ELb0ELb1ELb1ELb0ELb0ELb0ELb0ELb0ELi2ELi2ELi4ELi2ELb1EEENS1_21CollectiveEpilogueBwdISA_SB_SD_Li256ELb0ELb0ELi2EEENS1_19SingleTileSchedulerILb0ELb0ELb0ELi128EEEEEEEEEvNT_6ParamsE$_ZZN4cute19as_arithmetic_tupleINS_15ArithmeticTupleIJNS1_IJiiEEEiiiEEEEEDaRKT_ENKUlRKT_E_clIiEEDaS9_) ;  /* 0xfffff40000007944 */ /* 0x022fea0003c3ffff */
[----:B------:R1:W-:Y:S01]  /*a460*/  STL [R1+0x164], R8 ;  /* 0x0001640801007387 */ /* 0x0003e20000100800 */
[----:B------:R-:W-:Y:S01]  /*a470*/  MOV R12, 0xa4d0 ;  /* 0x0000a4d0000c7802 */ /* 0x000fe20000000f00 */
[----:B------:R-:W-:Y:S02]  /*a480*/  UIADD3 UR38, UR19, 0x10, URZ ;  /* 0x0000001013267890 */ /* 0x000fe4000fffe03f */
[----:B------:R-:W-:Y:S02]  /*a490*/  UMOV UR35, UR20 ;  /* 0x0000001400237c82 */ /* 0x000fe40008000000 */
[----:B------:R-:W-:Y:S02]  /*a4a0*/  UMOV UR34, UR19 ;  /* 0x0000001300227c82 */ /* 0x000fe40008000000 */
[----:B------:R-:W-:Y:S02]  /*a4b0*/  UMOV UR37, UR21 ;  /* 0x0000001500257c82 */ /* 0x000fe40008000000 */
[----:B-1----:R-:W-:Y:S05]  /*a4c0*/  CALL.REL.NOINC `($_ZN7cutlass13device_kernelIN5flash19enable_sm80_to_sm89INS1_16FlashAttnBwdSm80INS1_25CollectiveMainloopBwdSm80ILi2ELi2EN4cute5tupleIJNS5_1CILi64EEENS7_ILi128EEES8_EEENS_10bfloat16_tEfNS_4arch4Sm80ELb0ELb1ELb1ELb0ELb0ELb0ELb0ELb0ELi2ELi2ELi4ELi2ELb1EEENS1_21CollectiveEpilogueBwdISA_SB_SD_Li256ELb0ELb0ELi2EEENS1_19SingleTileSchedulerILb0ELb0ELb0ELi128EEEEEEEEEvNT_6ParamsE$_ZZN4cute19as_arithmetic_tupleINS_15ArithmeticTupleIJNS1_IJiiEEEiiiEEEEEDaRKT_ENKUlDpRKT_E_clIJS2_iiiEEEDaSA_) ;  /* 0xfffff1b000007944 */ /* 0x002fea0003c3ffff */
[----:B-----5:R-:W-:Y:S01]  /*a4d0*/  IMAD.MOV.U32 R7, RZ, RZ, R4 ;  /* 0x000000ffff077224 */ /* 0x020fe200078e0004 */
[----:B------:R-:W-:Y:S01]  /*a4e0*/  MOV R4, R5 ;  /* 0x0000000500047202 */ /* 0x000fe20000000f00 */
[----:B------:R-:W-:Y:S01]  /*a4f0*/  IMAD.MOV.U32 R5, RZ, RZ, R8 ;  /* 0x000000ffff057224 */ /* 0x000fe200078e0008 */
[----:B------:R2:W-:Y:S01]  /*a500*/  STL [R1+0x180], R9 ;  /* 0x0001800901007387 */ /* 0x0005e20000100800 */
[----:B------:R-:W-:-:S03]  /*a510*/  MOV R14, 0xa550 ;  /* 0x0000a550000e7802 */ /* 0x000fc60000000f00 */
[----:B------:R2:W-:Y:S04]  /*a520*/  STL.64 [R1+0x170], R6 ;  /* 0x0001700601007387 */ /* 0x0005e80000100a00 */
[----:B------:R2:W-:Y:S02]  /*a530*/  STL.64 [R1+0x178], R4 ;  /* 0x0001780401007387 */ /* 0x0005e40000100a00 */
[----:B-12---:R-:W-:Y:S05]  /*a540*/  CALL.REL.NOINC `($_ZN7cutlass13device_kernelIN5flash19enable_sm80_to_sm89INS1_16FlashAttnBwdSm80INS1_25CollectiveMainloopBwdSm80ILi2ELi2EN4cute5tupleIJNS5_1CILi64EEENS7_ILi128EEES8_EEENS_10bfloat16_tEfNS_4arch4Sm80ELb0ELb1ELb1ELb0ELb0ELb0ELb0ELb0ELi2ELi2ELi4ELi2ELb1EEENS1_21CollectiveEpilogueBwdISA_SB_SD_Li256ELb0ELb0ELi2EEENS1_19SingleTileSchedulerILb0ELb0ELb0ELi128EEEEEEEEEvNT_6ParamsE$_ZZN4cute14transform_leafINS_15ArithmeticTupleIJNS1_IJiiEEEiiiEEENS_8identityEEEDaRKT_OT0_ENKUlRKT_E_clIS2_EEDaSC_) ;  /* 0xffffefb000007944 */ /* 0x006fea0003c3ffff */
[----:B------:R2:W5:Y:S01]  /*a550*/  LDL R3, [R1+0x178] ;  /* 0x0001780001037983 */ /* 0x0005620000100800 */
[----:B------:R-:W-:-:S03]  /*a560*/  MOV R4, 0xa580 ;  /* 0x0000a58000047802 */ /* 0x000fc60000000f00 */
[----:B-12--5:R-:W-:Y:S05]  /*a570*/  CALL.REL.NOINC `($_ZN7cutlass13device_kernelIN5flash19enable_sm80_to_sm89INS1_16FlashAttnBwdSm80INS1_25CollectiveMainloopBwdSm80ILi2ELi2EN4cute5tupleIJNS5_1CILi64EEENS7_ILi128EEES8_EEENS_10bfloat16_tEfNS_4arch4Sm80ELb0ELb1ELb1ELb0ELb0ELb0ELb0ELb0ELi2ELi2ELi4ELi2ELb1EEENS1_21CollectiveEpilogueBwdISA_SB_SD_Li256ELb0ELb0ELi2EEENS1_19SingleTileSchedulerILb0ELb0ELb0ELi128EEEEEEEEEvNT_6ParamsE$_ZZN4cute14transform_leafINS_15ArithmeticTupleIJNS1_IJiiEEEiiiEEENS_8identityEEEDaRKT_OT0_ENKUlRKT_E_clIiEEDaSC_) ;  /* 0xfffff0a000007944 */ /* 0x026fea0003c3ffff */
[----:B------:R1:W5:Y:S01]  /*a580*/  LDL R3, [R1+0x17c] ;  /* 0x00017c0001037983 */ /* 0x0003620000100800 */
[----:B------:R-:W-:-:S03]  /*a590*/  MOV R4, 0xa5c0 ;  /* 0x0000a5c000047802 */ /* 0x000fc60000000f00 */
[----:B------:R1:W-:Y:S04]  /*a5a0*/  STL [R1+0x168], R6 ;  /* 0x0001680601007387 */ /* 0x0003e80000100800 */
[----:B-1---5:R-:W-:Y:S05]  /*a5b0*/  CALL.REL.NOINC `($_ZN7cutlass13device_kernelIN5flash19enable_sm80_to_sm89INS1_16FlashAttnBwdSm80INS1_25CollectiveMainloopBwdSm80ILi2ELi2EN4cute5tupleIJNS5_1CILi64EEENS7_ILi128EEES8_EEENS_10bfloat16_tEfNS_4arch4Sm80ELb0ELb1ELb1ELb0ELb0ELb0ELb0ELb0ELi2ELi2ELi4ELi2ELb1EEENS1_21CollectiveEpilogueBwdISA_SB_SD_Li256ELb0ELb0ELi2EEENS1_19SingleTileSchedulerILb0ELb0ELb0ELi128EEEEEEEEEvNT_6ParamsE$_ZZN4cute14transform_leafINS_15ArithmeticTupleIJNS1_IJiiEEEiiiEEENS_8identityEEEDaRKT_OT0_ENKUlRKT_E_clIiEEDaSC_) ;  /* 0xfffff06000007944 */ /* 0x022fea0003c3ffff */
[----:B------:R1:W5:Y:S01]  /*a5c0*/  LDL R3, [R1+0x180] ;  /* 0x0001800001037983 */ /* 0x0003620000100800 */
[----:B------:R-:W-:-:S03]  /*a5d0*/  MOV R4, 0xa600 ;  /* 0x0000a60000047802 */ /* 0x000fc60000000f00 */
[----:B------:R1:W-:Y:S04]  /*a5e0*/  STL [R1+0x160], R6 ;  /* 0x0001600601007387 */ /* 0x0003e80000100800 */
[----:B-1---5:R-:W-:Y:S05]  /*a5f0*/  CALL.REL.NOINC `($_ZN7cutlass13device_kernelIN5flash19enable_sm80_to_sm89INS1_16FlashAttnBwdSm80INS1_25CollectiveMainloopBwdSm80ILi2ELi2EN4cute5tupleIJNS5_1CILi64EEENS7_ILi128EEES8_EEENS_10bfloat16_tEfNS_4arch4Sm80ELb0ELb1ELb1ELb0ELb0ELb0ELb0ELb0ELi2ELi2ELi4ELi2ELb1EEENS1_21CollectiveEpilogueBwdISA_SB_SD_Li256ELb0ELb0ELi2EEENS1_19SingleTileSchedulerILb0ELb0ELb0ELi128EEEEEEEEEvNT_6ParamsE$_ZZN4cute14transform_leafINS_15ArithmeticTupleIJNS1_IJiiEEEiiiEEENS_8identityEEEDaRKT_OT0_ENKUlRKT_E_clIiEEDaSC_) ;  /* 0xfffff02000007944 */ /* 0x022fea0003c3ffff */
[----:B------:R1:W-:Y:S01]  /*a600*/  STL [R1+0x164], R6 ;  /* 0x0001640601007387 */ /* 0x0003e20000100800 */
[----:B------:R-:W-:Y:S02]  /*a610*/  UMOV UR36, UR20 ;  /* 0x0000001400247c82 */ /* 0x000fe40008000000 */
[----:B------:R-:W-:Y:S02]  /*a620*/  UMOV UR34, UR19 ;  /* 0x0000001300227c82 */ /* 0x000fe40008000000 */
[----:B------:R-:W-:Y:S01]  /*a630*/  UMOV UR37, UR21 ;  /* 0x0000001500257c82 */ /* 0x000fe20008000000 */
[----:B-1----:R-:W-:Y:S02]  /*a640*/  MOV R6, 0xa660 ;  /* 0x0000a66000067802 */ /* 0x002fe40000000f00 */
[----:B------:R-:W-:Y:S05]  /*a650*/  CALL.REL.NOINC `($_ZN7cutlass13device_kernelIN5flash19enable_sm80_to_sm89INS1_16FlashAttnBwdSm80INS1_25CollectiveMainloopBwdSm80ILi2ELi2EN4cute5tupleIJNS5_1CILi64EEENS7_ILi128EEES8_EEENS_10bfloat16_tEfNS_4arch4Sm80ELb0ELb1ELb1ELb0ELb0ELb0ELb0ELb0ELi2ELi2ELi4ELi2ELb1EEENS1_21CollectiveEpilogueBwdISA_SB_SD_Li256ELb0ELb0ELi2EEENS1_19SingleTileSchedulerILb0ELb0ELb0ELi128EEEEEEEEEvNT_6ParamsE$_ZZN4cute9transformINS_15ArithmeticTupleIJNS1_IJiiEEEiiiEEEZNS_14transform_leafIS3_NS_8identityEEEDaRKT_OT0_EUlRKT_E_EEDaS8_SA_ENKUlDpSD_E_clIJNS_5tupleIJiiEEEiiiEEEDaSF_) ;  /* 0x00000c1000007944 */ /* 0x000fea0003c00000 */
[----:B------:R-:W-:Y:S02]  /*a660*/  MOV R4, R0 ;  /* 0x0000000000047202 */ /* 0x000fe40000000f00 */
[----:B------:R-:W-:Y:S02]  /*a670*/  MOV R5, 0x0 ;  /* 0x0000000000057802 */ /* 0x000fe40000000f00 */
[----:B-----5:R-:W-:-:S02]  /*a680*/  MOV R20, R3 ;  /* 0x0000000300147202 */ /* 0x020fc40000000f00 */
[----:B------:R-:W-:Y:S05]  /*a690*/  RET.REL.NODEC R4 `(_ZN7cutlass13device_kernelIN5flash19enable_sm80_to_sm89INS1_16FlashAttnBwdSm80INS1_25CollectiveMainloopBwdSm80ILi2ELi2EN4cute5tupleIJNS5_1CILi64EEENS7_ILi128EEES8_EEENS_10bfloat16_tEfNS_4arch4Sm80ELb0ELb1ELb1ELb0ELb0ELb0ELb0ELb0ELi2ELi2ELi4ELi2ELb1EEENS1_21CollectiveEpilogueBwdISA_SB_SD_Li256ELb0ELb0ELi2EEENS1_19SingleTileSchedulerILb0ELb0ELb0ELi128EEEEEEEEEvNT_6ParamsE) ;  /* 0xffff596004007950 */ /* 0x000fea0003c3ffff */
        .type           $_ZN7cutlass13device_kernelIN5flash19enable_sm80_to_sm89INS1_16FlashAttnBwdSm80INS1_25CollectiveMainloopBwdSm80ILi2ELi2EN4cute5tupleIJNS5_1CILi64EEENS7_ILi128EEES8_EEENS_10bfloat16_tEfNS_4arch4Sm80ELb0ELb1ELb1ELb0ELb0ELb0ELb0ELb0ELi2ELi2ELi4ELi2ELb1EEENS1_21CollectiveEpilogueBwdISA_SB_SD_Li256ELb0ELb0ELi2EEENS1_19SingleTileSchedulerILb0ELb0ELb0ELi128EEEEEEEEEvNT_6ParamsE$_ZZN4cute7idx2crdINS_5tupleIJiEEENS1_IJNS1_IJNS1_IJNS_1CILi8EEENS3_ILi2EEEEEES5_S5_NS3_ILi4EEEEEEEEEEEDaRKT_RKT0_ENKUlRKT_RKT0_E_clIiS8_EEDaSI_SL_,@function
        .size           $_ZN7cutlass13device_kernelIN5flash19enable_sm80_to_sm89INS1_16FlashAttnBwdSm80INS1_25CollectiveMainloopBwdSm80ILi2ELi2EN4cute5tupleIJNS5_1CILi64EEENS7_ILi128EEES8_EEENS_10bfloat16_tEfNS_4arch4Sm80ELb0ELb1ELb1ELb0ELb0ELb0ELb0ELb0ELi2ELi2ELi4ELi2ELb1EEENS1_21CollectiveEpilogueBwdISA_SB_SD_Li256ELb0ELb0ELi2EEENS1_19SingleTileSchedulerILb0ELb0ELb0ELi128EEEEEEEEEvNT_6ParamsE$_ZZN4cute7idx2crdINS_5tupleIJiEEENS1_IJNS1_IJNS1_IJNS_1CILi8EEENS3_ILi2EEEEEES5_S5_NS3_ILi4EEEEEEEEEEEDaRKT_RKT0_ENKUlRKT_RKT0_E_clIiS8_EEDaSI_SL_,($_ZN7cutlass13device_kernelIN5flash19enable_sm80_to_sm89INS1_16FlashAttnBwdSm80INS1_25CollectiveMainloopBwdSm80ILi2ELi2EN4cute5tupleIJNS5_1CILi64EEENS7_ILi128EEES8_EEENS_10bfloat16_tEfNS_4arch4Sm80ELb0ELb1ELb1ELb0ELb0ELb0ELb0ELb0ELi2ELi2ELi4ELi2ELb1EEENS1_21CollectiveEpilogueBwdISA_SB_SD_Li256ELb0ELb0ELi2EEENS1_19SingleTileSchedulerILb0ELb0ELb0ELi128EEEEEEEEEvNT_6ParamsE$_ZZN4cute9transformINS_15ArithmeticTupleIJNS1_IJiiEEEiiiEEEZNS_14transform_leafIS3_NS_8identityEEEDaRKT_OT0_EUlRKT_E_EEDaS8_SA_ENKUlDpSD_E_clIJNS_5tupleIJiiEEEiiiEEEDaSF_ - $_ZN7cutlass13device_kernelIN5flash19enable_sm80_to_sm89INS1_16FlashAttnBwdSm80INS1_25CollectiveMainloopBwdSm80ILi2ELi2EN4cute5tupleIJNS5_1CILi64EEENS7_ILi128EEES8_EEENS_10bfloat16_tEfNS_4arch4Sm80ELb0ELb1ELb1ELb0ELb0ELb0ELb0ELb0ELi2ELi2ELi4ELi2ELb1EEENS1_21CollectiveEpilogueBwdISA_SB_SD_Li256ELb0ELb0ELi2EEENS1_19SingleTileSchedulerILb0ELb0ELb0ELi128EEEEEEEEEvNT_6ParamsE$_ZZN4cute7idx2crdINS_5tupleIJiEEENS1_IJNS1_IJNS1_IJNS_1CILi8EEENS3_ILi2EEEEEES5_S5_NS3_ILi4EEEEEEEEEEEDaRKT_RKT0_ENKUlRKT_RKT0_E_clIiS8_EEDaSI_SL_)
$_ZN7cutlass13device_kernelIN5flash19enable_sm80_to_sm89INS1_16FlashAttnBwdSm80INS1_25CollectiveMainloopBwdSm80ILi2ELi2EN4cute5tupleIJNS5_1CILi64EEENS7_ILi128EEES8_EEENS_10bfloat16_tEfNS_4arch4Sm80ELb0ELb1ELb1ELb0ELb0ELb0ELb0ELb0ELi2ELi2ELi4ELi2ELb1EEENS1_21CollectiveEpilogueBwdISA_SB_SD_Li256ELb0ELb0ELi2EEENS1_19SingleTileSchedulerILb0ELb0ELb0ELi128EEEEEEEEEvNT_6ParamsE$_ZZN4cute7idx2crdINS_5tupleIJiEEENS1_IJNS1_IJNS1_IJNS_1CILi8EEENS3_ILi2EEEEEES5_S5_NS3_ILi4EEEEEEEEEEEDaRKT_RKT0_ENKUlRKT_RKT0_E_clIiS8_EEDaSI_SL_:
        /* <DEDUP_REMOVED lines=40> */
[----:B------:R-:W-:-:S03]  /*a920*/  MOV R6, 0xa940 ;  /* 0x0000a94000067802 */ /* 0x000fc60000000f00 */
        /* <DEDUP_REMOVED lines=11> */
[----:B------:R-:W-:-:S03]  /*a9e0*/  MOV R12, 0xaa00 ;  /* 0x0000aa00000c7802 */ /* 0x000fc60000000f00 */
[----:B-1---5:R-:W-:Y:S05]  /*a9f0*/  CALL.REL.NOINC `($_ZN7cutlass13device_kernelIN5flash19enable_sm80_to_sm89INS1_16FlashAttnBwdSm80INS1_25CollectiveMainloopBwdSm80ILi2ELi2EN4cute5tupleIJNS5_1CILi64EEENS7_ILi128EEES8_EEENS_10bfloat16_tEfNS_4arch4Sm80ELb0ELb1ELb1ELb0ELb0ELb0ELb0ELb0ELi2ELi2ELi4ELi2ELb1EEENS1_21CollectiveEpilogueBwdISA_SB_SD_Li256ELb0ELb0ELi2EEENS1_19SingleTileSchedulerILb0ELb0ELb0ELi128EEEEEEEEEvNT_6ParamsE$_ZN4cute5tupleIJNS_1CILi0EEEiEEC2ERKS2_RKi) ;  /* 0xffffe75000007944 */ /* 0x022fea0003c3ffff */
[----:B------:R1:W5:Y:S01]  /*aa00*/  LDL R5, [R1+0x168] ;  /* 0x0001680001057983 */ /* 0x0003620000100800 */
[----:B------:R-:W-:-:S03]  /*aa10*/  MOV R8, 0xaa30 ;  /* 0x0000aa3000087802 */ /* 0x000fc60000000f00 */
        /* <DEDUP_REMOVED lines=16> */
[----:B------:R-:W-:-:S04]  /*ab20*/  LEA.HI R5, R3, R4, RZ, 0x1 ;  /* 0x0000000403057211 */ /* 0x000fc800078f08ff */
[----:B------:R-:W-:-:S05]  /*ab30*/  LOP3.LUT R5, R5, 0xfffffffe, RZ, 0xc0, !PT ;  /* 0xfffffffe05057812 */ /* 0x000fca00078ec0ff */
[----:B------:R-:W-:Y:S01]  /*ab40*/  IMAD.IADD R5, R4, 0x1, -R5 ;  /* 0x0000000104057824 */ /* 0x000fe200078e0a05 */
[----:B------:R-:W-:Y:S02]  /*ab50*/  MOV R4, 0xab70 ;  /* 0x0000ab7000047802 */ /* 0x000fe40000000f00 */
[----:B--2--5:R-:W-:Y:S05]  /*ab60*/  CALL.REL.NOINC `($_ZN7cutlass13device_kernelIN5flash19enable_sm80_to_sm89INS1_16FlashAttnBwdSm80INS1_25CollectiveMainloopBwdSm80ILi2ELi2EN4cute5tupleIJNS5_1CILi64EEENS7_ILi128EEES8_EEENS_10bfloat16_tEfNS_4arch4Sm80ELb0ELb1ELb1ELb0ELb0ELb0ELb0ELb0ELi2ELi2ELi4ELi2ELb1EEENS1_21CollectiveEpilogueBwdISA_SB_SD_Li256ELb0ELb0ELi2EEENS1_19SingleTileSchedulerILb0ELb0ELb0ELi128EEEEEEEEEvNT_6ParamsE$_ZN4cute5tupleIJiEEC2ERKi) ;  /* 0xffffe68000007944 */ /* 0x024fea0003c3ffff */
        /* <DEDUP_REMOVED lines=22> */
[----:B------:R-:W-:-:S03]  /*acd0*/  MOV R12, 0xacf0 ;  /* 0x0000acf0000c7802 */ /* 0x000fc60000000f00 */
[----:B-1---5:R-:W-:Y:S05]  /*ace0*/  CALL.REL.NOINC `($_ZN7cutlass13device_kernelIN5flash19enable_sm80_to_sm89INS1_16FlashAttnBwdSm80INS1_25CollectiveMainloopBwdSm80ILi2ELi2EN4cute5tupleIJNS5_1CILi64EEENS7_ILi128EEES8_EEENS_10bfloat16_tEfNS_4arch4Sm80ELb0ELb1ELb1ELb0ELb0ELb0ELb0ELb0ELi2ELi2ELi4ELi2ELb1EEENS1_21CollectiveEpilogueBwdISA_SB_SD_Li256ELb0ELb0ELi2EEENS1_19SingleTileSchedulerILb0ELb0ELb0ELi128EEEEEEEEEvNT_6ParamsE$_ZN4cute5tupleIJNS_1CILi0EEES2_iEEC2ERKS2_S5_RKi) ;  /* 0xffffe3c000007944 */ /* 0x022fea0003c3ffff */
[----:B------:R1:W5:Y:S01]  /*acf0*/  LDL R9, [R1+0x168] ;  /* 0x0001680001097983 */ /* 0x0003620000100800 */
[----:B------:R-:W-:Y:S01]  /*ad00*/  MOV R5, R8 ;  /* 0x0000000800057202 */ /* 0x000fe20000000f00 */
[----:B------:R-:W-:Y:S01]  /*ad10*/  UMOV UR35, UR34 ;  /* 0x0000002200237c82 */ /* 0x000fe20008000000 */
[----:B------:R-:W-:-:S02]  /*ad20*/  MOV R4, 0xad40 ;  /* 0x0000ad4000047802 */ /* 0x000fc40000000f00 */
[----:B-1---5:R-:W-:Y:S05]  /*ad30*/  CALL.REL.NOINC `($_ZN7cutlass13device_kernelIN5flash19enable_sm80_to_sm89INS1_16FlashAttnBwdSm80INS1_25CollectiveMainloopBwdSm80ILi2ELi2EN4cute5tupleIJNS5_1CILi64EEENS7_ILi128EEES8_EEENS_10bfloat16_tEfNS_4arch4Sm80ELb0ELb1ELb1ELb0ELb0ELb0ELb0ELb0ELi2ELi2ELi4ELi2ELb1EEENS1_21CollectiveEpilogueBwdISA_SB_SD_Li256ELb0ELb0ELi2EEENS1_19SingleTileSchedulerILb0ELb0ELb0ELi128EEEEEEEEEvNT_6ParamsE$_ZN4cute5tupleIJiEEC2ERKi) ;  /* 0xffffe4b000007944 */ /* 0x022fea0003c3ffff */
[----:B------:R1:W5:Y:S01]  /*ad40*/  LDL R5, [R1+0x160] ;  /* 0x0001600001057983 */ /* 0x0003620000100800 */
[----:B------:R-:W-:-:S03]  /*ad50*/  MOV R8, 0xad70 ;  /* 0x0000ad7000087802 */ /* 0x000fc60000000f00 */
[----:B-1---5:R-:W-:Y:S05]  /*ad60*/  CALL.REL.NOINC `($_ZN7cutlass13device_kernelIN5flash19enable_sm80_to_sm89INS1_16FlashAttnBwdSm80INS1_25CollectiveMainloopBwdSm80ILi2ELi2EN4cute5tupleIJNS5_1CILi64EEENS7_ILi128EEES8_EEENS_10bfloat16_tEfNS_4arch4Sm80ELb0ELb1ELb1ELb0ELb0ELb0ELb0ELb0ELi2ELi2ELi4ELi2ELb1EEENS1_21CollectiveEpilogueBwdISA_SB_SD_Li256ELb0ELb0ELi2EEENS1_19SingleTileSchedulerILb0ELb0ELb0ELi128EEEEEEEEEvNT_6ParamsE$_ZN4cute5tupleIJNS_1CILi0EEES2_S2_iEEC2ERKS2_S5_S5_RKi) ;  /* 0xffffe2f000007944 */ /* 0x022fea0003c3ffff */
[----:B------:R1:W5:Y:S01]  /*ad70*/  LDL R8, [R1+0x168] ;  /* 0x0001680001087983 */ /* 0x0003620000100800 */
[----:B------:R-:W-:-:S02]  /*ad80*/  MOV R5, R9 ;  /* 0x0000000900057202 */ /* 0x000fc40000000f00 */
[----:B------:R-:W-:Y:S02]  /*ad90*/  MOV R4, 0xadb0 ;  /* 0x0000adb000047802 */ /* 0x000fe40000000f00 */
[----:B-1---5:R-:W-:Y:S05]  /*ada0*/  CALL.REL.NOINC `($_ZN7cutlass13device_kernelIN5flash19enable_sm80_to_sm89INS1_16FlashAttnBwdSm80INS1_25CollectiveMainloopBwdSm80ILi2ELi2EN4cute5tupleIJNS5_1CILi64EEENS7_ILi128EEES8_EEENS_10bfloat16_tEfNS_4arch4Sm80ELb0ELb1ELb1ELb0ELb0ELb0ELb0ELb0ELi2ELi2ELi4ELi2ELb1EEENS1_21CollectiveEpilogueBwdISA_SB_SD_Li256ELb0ELb0ELi2EEENS1_19SingleTileSchedulerILb0ELb0ELb0ELi128EEEEEEEEEvNT_6ParamsE$_ZN4cute3eso3ESOILb1ELb0EJNS_1CILi0EEES3_iS3_EEC2ERKS3_S6_RKiS6_) ;  /* 0xffffda2000007944 */ /* 0x022fea0003c3ffff */
[----:B------:R1:W5:Y:S01]  /*adb0*/  LDL R14, [R1+0x168] ;  /* 0x00016800010e7983 */ /* 0x0003620000100800 */
[----:B------:R-:W-:Y:S01]  /*adc0*/  MOV R4, 0xae00 ;  /* 0x0000ae0000047802 */ /* 0x000fe20000000f00 */
[----:B------:R-:W-:Y:S02]  /*add0*/  UMOV UR35, UR36 ;  /* 0x0000002400237c82 */ /* 0x000fe40008000000 */
[----:B------:R1:W-:Y:S04]  /*ade0*/  STL [R1+0x168], R8 ;  /* 0x0001680801007387 */ /* 0x0003e80000100800 */
[----:B-1---5:R-:W-:Y:S05]  /*adf0*/  CALL.REL.NOINC `($_ZN7cutlass13device_kernelIN5flash19enable_sm80_to_sm89INS1_16FlashAttnBwdSm80INS1_25CollectiveMainloopBwdSm80ILi2ELi2EN4cute5tupleIJNS5_1CILi64EEENS7_ILi128EEES8_EEENS_10bfloat16_tEfNS_4arch4Sm80ELb0ELb1ELb1ELb0ELb0ELb0ELb0ELb0ELi2ELi2ELi4ELi2ELb1EEENS1_21CollectiveEpilogueBwdISA_SB_SD_Li256ELb0ELb0ELi2EEENS1_19SingleTileSchedulerILb0ELb0ELb0ELi128EEEEEEEEEvNT_6ParamsE$_ZZN4cuteplIJNS_1CILi0EEES2_iEJS2_S2_S2_iEEEDaRKNS_15ArithmeticTupleIJDpT_EEERKNS3_IJDpT0_EEEENKUlDpRKT_E_clIJS2_S2_iiEEEDaSH_) ;  /* 0x0000079000007944 */ /* 0x022fea0003c00000 */
[----:B------:R-:W-:Y:S01]  /*ae00*/  MOV R5, R3 ;  /* 0x0000000300057202 */ /* 0x000fe20000000f00 */
[----:B------:R-:W-:Y:S01]  /*ae10*/  UMOV UR35, UR34 ;  /* 0x0000002200237c82 */ /* 0x000fe20008000000 */
[----:B------:R-:W-:Y:S02]  /*ae20*/  MOV R4, 0xae40 ;  /* 0x0000ae4000047802 */ /* 0x000fe40000000f00 */
[----:B-1---5:R-:W-:Y:S05]  /*ae30*/  CALL.REL.NOINC `($_ZN7cutlass13device_kernelIN5flash19enable_sm80_to_sm89INS1_16FlashAttnBwdSm80INS1_25CollectiveMainloopBwdSm80ILi2ELi2EN4cute5tupleIJNS5_1CILi64EEENS7_ILi128EEES8_EEENS_10bfloat16_tEfNS_4arch4Sm80ELb0ELb1ELb1ELb0ELb0ELb0ELb0ELb0ELi2ELi2ELi4ELi2ELb1EEENS1_21CollectiveEpilogueBwdISA_SB_SD_Li256ELb0ELb0ELi2EEENS1_19SingleTileSchedulerILb0ELb0ELb0ELi128EEEEEEEEEvNT_6ParamsE$_ZN4cute5tupleIJiEEC2ERKi) ;  /* 0xffffe3b000007944 */ /* 0x022fea0003c3ffff */
[----:B------:R1:W5:Y:S01]  /*ae40*/  LDL R5, [R1+0x160] ;  /* 0x0001600001057983 */ /* 0x0003620000100800 */
[----:B------:R-:W-:-:S03]  /*ae50*/  MOV R12, 0xae70 ;  /* 0x0000ae70000c7802 */ /* 0x000fc60000000f00 */
[----:B-1---5:R-:W-:Y:S05]  /*ae60*/  CALL.REL.NOINC `($_ZN7cutlass13device_kernelIN5flash19enable_sm80_to_sm89INS1_16FlashAttnBwdSm80INS1_25CollectiveMainloopBwdSm80ILi2ELi2EN4cute5tupleIJNS5_1CILi64EEENS7_ILi128EEES8_EEENS_10bfloat16_tEfNS_4arch4Sm80ELb0ELb1ELb1ELb0ELb0ELb0ELb0ELb0ELi2ELi2ELi4ELi2ELb1EEENS1_21CollectiveEpilogueBwdISA_SB_SD_Li256ELb0ELb0ELi2EEENS1_19SingleTileSchedulerILb0ELb0ELb0ELi128EEEEEEEEEvNT_6ParamsE$_ZN4cute5tupleIJNS_1CILi0EEEiEEC2ERKS2_RKi) ;  /* 0xffffe2e000007944 */ /* 0x022fea0003c3ffff */
[----:B------:R1:W5:Y:S01]  /*ae70*/  LDL R3, [R1+0x168] ;  /* 0x0001680001037983 */ /* 0x0003620000100800 */
[----:B------:R-:W-:-:S03]  /*ae80*/  MOV R4, 0xaea0 ;  /* 0x0000aea000047802 */ /* 0x000fc60000000f00 */
[----:B-1---5:R-:W-:Y:S05]  /*ae90*/  CALL.REL.NOINC `($_ZN7cutlass13device_kernelIN5flash19enable_sm80_to_sm89INS1_16FlashAttnBwdSm80INS1_25CollectiveMainloopBwdSm80ILi2ELi2EN4cute5tupleIJNS5_1CILi64EEENS7_ILi128EEES8_EEENS_10bfloat16_tEfNS_4arch4Sm80ELb0ELb1ELb1ELb0ELb0ELb0ELb0ELb0ELi2ELi2ELi4ELi2ELb1EEENS1_21CollectiveEpilogueBwdISA_SB_SD_Li256ELb0ELb0ELi2EEENS1_19SingleTileSchedulerILb0ELb0ELb0ELi128EEEEEEEEEvNT_6ParamsE$_ZN4cute3eso3ESOILb1ELb0EJNS_1CILi0EEEiS3_S3_EEC2ERKS3_RKiS6_S6_) ;  /* 0xffffdab000007944 */ /* 0x022fea0003c3ffff */
[----:B------:R2:W5:Y:S01]  /*aea0*/  LDL R14, [R1+0x168] ;  /* 0x00016800010e7983 */ /* 0x0005620000100800 */
[----:B------:R-:W-:Y:S01]  /*aeb0*/  MOV R12, 0xaf00 ;  /* 0x0000af00000c7802 */ /* 0x000fe20000000f00 */
[----:B------:R-:W-:-:S02]  /*aec0*/  UMOV UR35, UR36 ;  /* 0x0000002400237c82 */ /* 0x000fc40008000000 */
[----:B------:R2:W-:Y:S04]  /*aed0*/  STL [R1+0x160], R30 ;  /* 0x0001601e01007387 */ /* 0x0005e80000100800 */
[----:B------:R2:W-:Y:S02]  /*aee0*/  STL [R1+0x168], R8 ;  /* 0x0001680801007387 */ /* 0x0005e40000100800 */
[----:B-12--5:R-:W-:Y:S05]  /*aef0*/  CALL.REL.NOINC `($_ZN7cutlass13device_kernelIN5flash19enable_sm80_to_sm89INS1_16FlashAttnBwdSm80INS1_25CollectiveMainloopBwdSm80ILi2ELi2EN4cute5tupleIJNS5_1CILi64EEENS7_ILi128EEES8_EEENS_10bfloat16_tEfNS_4arch4Sm80ELb0ELb1ELb1ELb0ELb0ELb0ELb0ELb0ELi2ELi2ELi4ELi2ELb1EEENS1_21CollectiveEpilogueBwdISA_SB_SD_Li256ELb0ELb0ELi2EEENS1_19SingleTileSchedulerILb0ELb0ELb0ELi128EEEEEEEEEvNT_6ParamsE$_ZZN4cuteplIJNS_1CILi0EEEiEJS2_S2_iiEEEDaRKNS_15ArithmeticTupleIJDpT_EEERKNS3_IJDpT0_EEEENKUlDpRKT_E_clIJS2_iiiEEEDaSH_) ;  /* 0x0000071000007944 */ /* 0x026fea0003c00000 */
[----:B------:R-:W-:Y:S02]  /*af00*/  MOV R12, 0xaf20 ;  /* 0x0000af20000c7802 */ /* 0x000fe40000000f00 */
[----:B--2--5:R-:W-:Y:S05]  /*af10*/  CALL.REL.NOINC `($_ZN7cutlass13device_kernelIN5flash19enable_sm80_to_sm89INS1_16FlashAttnBwdSm80INS1_25CollectiveMainloopBwdSm80ILi2ELi2EN4cute5tupleIJNS5_1CILi64EEENS7_ILi128EEES8_EEENS_10bfloat16_tEfNS_4arch4Sm80ELb0ELb1ELb1ELb0ELb0ELb0ELb0ELb0ELi2ELi2ELi4ELi2ELb1EEENS1_21CollectiveEpilogueBwdISA_SB_SD_Li256ELb0ELb0ELi2EEENS1_19SingleTileSchedulerILb0ELb0ELb0ELi128EEEEEEEEEvNT_6ParamsE$_ZN4cute3eso3ESOILb0ELb1EJNS_15ArithmeticTupleIJiiEEENS_1CILi0EEES5_S5_EEC2ERKS3_RKS5_SA_SA_) ;  /* 0xffffd55000007944 */ /* 0x024fea0003c3ffff */
[----:B------:R-:W-:Y:S04]  /*af20*/  STL.64 [R1+0x160], R4 ;  /* 0x0001600401007387 */ /* 0x000fe80000100a00 */
[----:B-1----:R1:W5:Y:S01]  /*af30*/  LDL.64 R6, [R1+0x168] ;  /* 0x0001680001067983 */ /* 0x0023620000100a00 */
[----:B------:R-:W-:Y:S02]  /*af40*/  UIADD3 UR38, UR34, 0x24, URZ ;  /* 0x0000002422267890 */ /* 0x000fe4000fffe03f */
[----:B------:R-:W-:Y:S01]  /*af50*/  UMOV UR35, UR36 ;  /* 0x0000002400237c82 */ /* 0x000fe20008000000 */
[----:B------:R2:W-:Y:S02]  /*af60*/  STL [R1+0x168], R8 ;  /* 0x0001680801007387 */ /* 0x0005e40000100800 */
[----:B--2---:R-:W-:-:S02]  /*af70*/  MOV R8, 0xaf90 ;  /* 0x0000af9000087802 */ /* 0x004fc40000000f00 */
        /* <DEDUP_REMOVED lines=20> */
[----:B------:R-:W-:-:S05]  /*b0c0*/  UMOV UR35, UR36 ;  /* 0x0000002400237c82 */ /* 0x000fca0008000000 */
        /* <DEDUP_REMOVED lines=20> */
[----:B------:R1:W-:Y:S02]  /*b210*/  STL [R1+0x164], R6 ;  /* 0x0001640601007387 */ /* 0x0003e40000100800 */
[----:B-1----:R-:W-:Y:S02]  /*b220*/  MOV R6, 0xb240 ;  /* 0x0000b24000067802 */ /* 0x002fe40000000f00 */
[----:B------:R-:W-:Y:S05]  /*b230*/  CALL.REL.NOINC `($_ZN7cutlass13device_kernelIN5flash19enable_sm80_to_sm89INS1_16FlashAttnBwdSm80INS1_25CollectiveMainloopBwdSm80ILi2ELi2EN4cute5tupleIJNS5_1CILi64EEENS7_ILi128EEES8_EEENS_10bfloat16_tEfNS_4arch4Sm80ELb0ELb1ELb1ELb0ELb0ELb0ELb0ELb0ELi2ELi2ELi4ELi2ELb1EEENS1_21CollectiveEpilogueBwdISA_SB_SD_Li256ELb0ELb0ELi2EEENS1_19SingleTileSchedulerILb0ELb0ELb0ELi128EEEEEEEEEvNT_6ParamsE$_ZZN4cute9transformINS_15ArithmeticTupleIJNS1_IJiiEEEiiiEEEZNS_14transform_leafIS3_NS_8identityEEEDaRKT_OT0_EUlRKT_E_EEDaS8_SA_ENKUlDpSD_E_clIJNS_5tupleIJiiEEEiiiEEEDaSF_) ;  /* 0x0000003000007944 */ /* 0x000fea0003c00000 */
[----:B------:R-:W-:Y:S02]  /*b240*/  MOV R4, R0 ;  /* 0x0000000000047202 */ /* 0x000fe40000000f00 */
[----:B------:R-:W-:-:S04]  /*b250*/  MOV R5, 0x0 ;  /* 0x0000000000057802 */ /* 0x000fc80000000f00 */
[----:B------:R-:W-:Y:S05]  /*b260*/  RET.REL.NODEC R4 `(_ZN7cutlass13device_kernelIN5flash19enable_sm80_to_sm89INS1_16FlashAttnBwdSm80INS1_25CollectiveMainloopBwdSm80ILi2ELi2EN4cute5tupleIJNS5_1CILi64EEENS7_ILi128EEES8_EEENS_10bfloat16_tEfNS_4arch4Sm80ELb0ELb1ELb1ELb0ELb0ELb0ELb0ELb0ELi2ELi2ELi4ELi2ELb1EEENS1_21CollectiveEpilogueBwdISA_SB_SD_Li256ELb0ELb0ELi2EEENS1_19SingleTileSchedulerILb0ELb0ELb0ELi128EEEEEEEEEvNT_6ParamsE) ;  /* 0xffff4d9004007950 */ /* 0x000fea0003c3ffff */
        .type           $_ZN7cutlass13device_kernelIN5flash19enable_sm80_to_sm89INS1_16FlashAttnBwdSm80INS1_25CollectiveMainloopBwdSm80ILi2ELi2EN4cute5tupleIJNS5_1CILi64EEENS7_ILi128EEES8_EEENS_10bfloat16_tEfNS_4arch4Sm80ELb0ELb1ELb1ELb0ELb0ELb0ELb0ELb0ELi2ELi2ELi4ELi2ELb1EEENS1_21CollectiveEpilogueBwdISA_SB_SD_Li256ELb0ELb0ELi2EEENS1_19SingleTileSchedulerILb0ELb0ELb0ELi128EEEEEEEEEvNT_6ParamsE$_ZZN4cute9transformINS_15ArithmeticTupleIJNS1_IJiiEEEiiiEEEZNS_14transform_leafIS3_NS_8identityEEEDaRKT_OT0_EUlRKT_E_EEDaS8_SA_ENKUlDpSD_E_clIJNS_5tupleIJiiEEEiiiEEEDaSF_,@function
        .size           $_ZN7cutlass13device_kernelIN5flash19enable_sm80_to_sm89INS1_16FlashAttnBwdSm80INS1_25CollectiveMainloopBwdSm80ILi2ELi2EN4cute5tupleIJNS5_1CILi64EEENS7_ILi128EEES8_EEENS_10bfloat16_tEfNS_4arch4Sm80ELb0ELb1ELb1ELb0ELb0ELb0ELb0ELb0ELi2ELi2ELi4ELi2ELb1EEENS1_21CollectiveEpilogueBwdISA_SB_SD_Li256ELb0ELb0ELi2EEENS1_19SingleTileSchedulerILb0ELb0ELb0ELi128EEEEEEEEEvNT_6ParamsE$_ZZN4cute9transformINS_15ArithmeticTupleIJNS1_IJiiEEEiiiEEEZNS_14transform_leafIS3_NS_8identityEEEDaRKT_OT0_EUlRKT_E_EEDaS8_SA_ENKUlDpSD_E_clIJNS_5tupleIJiiEEEiiiEEEDaSF_,($_ZN7cutlass13device_kernelIN5flash19enable_sm80_to_sm89INS1_16FlashAttnBwdSm80INS1_25CollectiveMainloopBwdSm80ILi2ELi2EN4cute5tupleIJNS5_1CILi64EEENS7_ILi128EEES8_EEENS_10bfloat16_tEfNS_4arch4Sm80ELb0ELb1ELb1ELb0ELb0ELb0ELb0ELb0ELi2ELi2ELi4ELi2ELb1EEENS1_21CollectiveEpilogueBwdISA_SB_SD_Li256ELb0ELb0ELi2EEENS1_19SingleTileSchedulerILb0ELb0ELb0ELi128EEEEEEEEEvNT_6ParamsE$_ZZN4cute9transformINS_15ArithmeticTupleIJiiEEEZNS_14transform_leafIS2_RNS_8identityEEEDaRKT_OT0_EUlRKT_E_EEDaS8_SA_ENKUlDpSD_E_clIJiiEEEDaSF_ - $_ZN7cutlass13device_kernelIN5flash19enable_sm80_to_sm89INS1_16FlashAttnBwdSm80INS1_25CollectiveMainloopBwdSm80ILi2ELi2EN4cute5tupleIJNS5_1CILi64EEENS7_ILi128EEES8_EEENS_10bfloat16_tEfNS_4arch4Sm80ELb0ELb1ELb1ELb0ELb0ELb0ELb0ELb0ELi2ELi2ELi4ELi2ELb1EEENS1_21CollectiveEpilogueBwdISA_SB_SD_Li256ELb0ELb0ELi2EEENS1_19SingleTileSchedulerILb0ELb0ELb0ELi128EEEEEEEEEvNT_6ParamsE$_ZZN4cute9transformINS_15ArithmeticTupleIJNS1_IJiiEEEiiiEEEZNS_14transform_leafIS3_NS_8identityEEEDaRKT_OT0_EUlRKT_E_EEDaS8_SA_ENKUlDpSD_E_clIJNS_5tupleIJiiEEEiiiEEEDaSF_)
$_ZN7cutlass13device_kernelIN5flash19enable_sm80_to_sm89INS1_16FlashAttnBwdSm80INS1_25CollectiveMainloopBwdSm80ILi2ELi2EN4cute5tupleIJNS5_1CILi64EEENS7_ILi128EEES8_EEENS_10bfloat16_tEfNS_4arch4Sm80ELb0ELb1ELb1ELb0ELb0ELb0ELb0ELb0ELi2ELi2ELi4ELi2ELb1EEENS1_21CollectiveEpilogueBwdISA_SB_SD_Li256ELb0ELb0ELi2EEENS1_19SingleTileSchedulerILb0ELb0ELb0ELi128EEEEEEEEEvNT_6ParamsE$_ZZN4cute9transformINS_15ArithmeticTupleIJNS1_IJiiEEEiiiEEEZNS_14transform_leafIS3_NS_8identityEEEDaRKT_OT0_EUlRKT_E_EEDaS8_SA_ENKUlDpSD_E_clIJNS_5tupleIJiiEEEiiiEEEDaSF_:
[----:B------:R-:W-:Y:S02]  /*b270*/  IADD3 R3, R1, 0x19c, RZ ;  /* 0x0000019c01037810 */ /* 0x000fe40007ffe0ff */
[----:B------:R-:W-:Y:S02]  /*b280*/  MOV R4, 0xb2b0 ;  /* 0x0000b2b000047802 */ /* 0x000fe40000000f00 */
[----:B------:R-:W-:Y:S02]  /*b290*/  IADD3 R3, R3, c[0x0][0x20], RZ ;  /* 0x0000080003037a10 */ /* 0x000fe40007ffe0ff */
[----:B------:R-:W-:Y:S05]  /*b2a0*/  CALL.REL.NOINC `($_ZN7cutlass13device_kernelIN5flash19enable_sm80_to_sm89INS1_16FlashAttnBwdSm80INS1_25CollectiveMainloopBwdSm80ILi2ELi2EN4cute5tupleIJNS5_1CILi64EEENS7_ILi128EEES8_EEENS_10bfloat16_tEfNS_4arch4Sm80ELb0ELb1ELb1ELb0ELb0ELb0ELb0ELb0ELi2ELi2ELi4ELi2ELb1EEENS1_21CollectiveEpilogueBwdISA_SB_SD_Li256ELb0ELb0ELi2EEENS1_19SingleTileSchedulerILb0ELb0ELb0ELi128EEEEEEEEEvNT_6ParamsE$_ZN4cute3eso3ESOILb0ELb0EJNS_5tupleIJiiEEEiiiEEC2ERKS3_RKiS8_S8_) ;  /* 0xffffce7000007944 */ /* 0x000fea0003c3ffff */
[----:B------:R2:W5:Y:S04]  /*b2b0*/  LDL R7, [R1+0x1ac] ;  /* 0x0001ac0001077983 */ /* 0x0005680000100800 */
[----:B-1----:R2:W5:Y:S04]  /*b2c0*/  LDL R8, [R1+0x1a4] ;  /* 0x0001a40001087983 */ /* 0x0025680000100800 */
[----:B------:R2:W5:Y:S01]  /*b2d0*/  LDL R3, [R1+0x19c] ;  /* 0x00019c0001037983 */ /* 0x0005620000100800 */
[----:B------:R-:W-:-:S02]  /*b2e0*/  MOV R4, R6 ;  /* 0x0000000600047202 */ /* 0x000fc40000000f00 */
[----:B------:R-:W-:-:S04]  /*b2f0*/  MOV R5, 0x0 ;  /* 0x0000000000057802 */ /* 0x000fc80000000f00 */
[----:B------:R-:W-:Y:S05]  /*b300*/  RET.REL.NODEC R4 `(_ZN7cutlass13device_kernelIN5flash19enable_sm80_to_sm89INS1_16FlashAttnBwdSm80INS1_25CollectiveMainloopBwdSm80ILi2ELi2EN4cute5tupleIJNS5_1CILi64EEENS7_ILi128EEES8_EEENS_10bfloat16_tEfNS_4arch4Sm80ELb0ELb1ELb1ELb0ELb0ELb0ELb0ELb0ELi2ELi2ELi4ELi2ELb1EEENS1_21CollectiveEpilogueBwdISA_SB_SD_Li256ELb0ELb0ELi2EEENS1_19SingleTileSchedulerILb0ELb0ELb0ELi128EEEEEEEEEvNT_6ParamsE) ;  /* 0xffff4cf004007950 */ /* 0x000fea0003c3ffff */
        .type           $_ZN7cutlass13device_kernelIN5flash19enable_sm80_to_sm89INS1_16FlashAttnBwdSm80INS1_25CollectiveMainloopBwdSm80ILi2ELi2EN4cute5tupleIJNS5_1CILi64EEENS7_ILi128EEES8_EEENS_10bfloat16_tEfNS_4arch4Sm80ELb0ELb1ELb1ELb0ELb0ELb0ELb0ELb0ELi2ELi2ELi4ELi2ELb1EEENS1_21CollectiveEpilogueBwdISA_SB_SD_Li256ELb0ELb0ELi2EEENS1_19SingleTileSchedulerILb0ELb0ELb0ELi128EEEEEEEEEvNT_6ParamsE$_ZZN4cute9transformINS_15ArithmeticTupleIJiiEEEZNS_14transform_leafIS2_RNS_8identityEEEDaRKT_OT0_EUlRKT_E_EEDaS8_SA_ENKUlDpSD_E_clIJiiEEEDaSF_,@function
        .size           $_ZN7cutlass13device_kernelIN5flash19enable_sm80_to_sm89INS1_16FlashAttnBwdSm80INS1_25CollectiveMainloopBwdSm80ILi2ELi2EN4cute5tupleIJNS5_1CILi64EEENS7_ILi128EEES8_EEENS_10bfloat16_tEfNS_4arch4Sm80ELb0ELb1ELb1ELb0ELb0ELb0ELb0ELb0ELi2ELi2ELi4ELi2ELb1EEENS1_21CollectiveEpilogueBwdISA_SB_SD_Li256ELb0ELb0ELi2EEENS1_19SingleTileSchedulerILb0ELb0ELb0ELi128EEEEEEEEEvNT_6ParamsE$_ZZN4cute9transformINS_15ArithmeticTupleIJiiEEEZNS_14transform_leafIS2_RNS_8identityEEEDaRKT_OT0_EUlRKT_E_EEDaS8_SA_ENKUlDpSD_E_clIJiiEEEDaSF_,($_ZN7cutlass13device_kernelIN5flash19enable_sm80_to_sm89INS1_16FlashAttnBwdSm80INS1_25CollectiveMainloopBwdSm80ILi2ELi2EN4cute5tupleIJNS5_1CILi64EEENS7_ILi128EEES8_EEENS_10bfloat16_tEfNS_4arch4Sm80ELb0ELb1ELb1ELb0ELb0ELb0ELb0ELb0ELi2ELi2ELi4ELi2ELb1EEENS1_21CollectiveEpilogueBwdISA_SB_SD_Li256ELb0ELb0ELi2EEENS1_19SingleTileSchedulerILb0ELb0ELb0ELi128EEEEEEEEEvNT_6ParamsE$_ZZN4cuteplIJNS_15ArithmeticTupleIJiEEEEJNS1_IJNS_1CILi0EEEiEEEEEEDaRKNS1_IJDpT_EEERKNS1_IJDpT0_EEEENKUlDpRKT_E_clIJNS1_IJiiEEEEEEDaSJ_ - $_ZN7cutlass13device_kernelIN5flash19enable_sm80_to_sm89INS1_16FlashAttnBwdSm80INS1_25CollectiveMainloopBwdSm80ILi2ELi2EN4cute5tupleIJNS5_1CILi64EEENS7_ILi128EEES8_EEENS_10bfloat16_tEfNS_4arch4Sm80ELb0ELb1ELb1ELb0ELb0ELb0ELb0ELb0ELi2ELi2ELi4ELi2ELb1EEENS1_21CollectiveEpilogueBwdISA_SB_SD_Li256ELb0ELb0ELi2EEENS1_19SingleTileSchedulerILb0ELb0ELb0ELi128EEEEEEEEEvNT_6ParamsE$_ZZN4cute9transformINS_15ArithmeticTupleIJiiEEEZNS_14transform_leafIS2_RNS_8identityEEEDaRKT_OT0_EUlRKT_E_EEDaS8_SA_ENKUlDpSD_E_clIJiiEEEDaSF_)
$_ZN7cutlass13device_kernelIN5flash19enable_sm80_to_sm89INS1_16FlashAttnBwdSm80INS1_25CollectiveMainloopBwdSm80ILi2ELi2EN4cute5tupleIJNS5_1CILi64EEENS7_ILi128EEES8_EEENS_10bfloat16_tEfNS_4arch4Sm80ELb0ELb1ELb1ELb0ELb0ELb0ELb0ELb0ELi2ELi2ELi4ELi2ELb1EEENS1_21CollectiveEpilogueBwdISA_SB_SD_Li256ELb0ELb0ELi2EEENS1_19SingleTileSchedulerILb0ELb0ELb0ELi128EEEEEEEEEvNT_6ParamsE$_ZZN4cute9transformINS_15ArithmeticTupleIJiiEEEZNS_14transform_leafIS2_RNS_8identityEEEDaRKT_OT0_EUlRKT_E_EEDaS8_SA_ENKUlDpSD_E_clIJiiEEEDaSF_:
[----:B------:R-:W-:Y:S02]  /*b310*/  IADD3 R5, R1, 0x1a0, RZ ;  /* 0x000001a001057810 */ /* 0x000fe40007ffe0ff */
[----:B------:R-:W-:Y:S02]  /*b320*/  MOV R8, 0xb350 ;  /* 0x0000b35000087802 */ /* 0x000fe40000000f00 */
[----:B------:R-:W-:Y:S02]  /*b330*/  IADD3 R5, R5, c[0x0][0x20], RZ ;  /* 0x0000080005057a10 */ /* 0x000fe40007ffe0ff */
[----:B------:R-:W-:Y:S05]  /*b340*/  CALL.REL.NOINC `($_ZN7cutlass13device_kernelIN5flash19enable_sm80_to_sm89INS1_16FlashAttnBwdSm80INS1_25CollectiveMainloopBwdSm80ILi2ELi2EN4cute5tupleIJNS5_1CILi64EEENS7_ILi128EEES8_EEENS_10bfloat16_tEfNS_4arch4Sm80ELb0ELb1ELb1ELb0ELb0ELb0ELb0ELb0ELi2ELi2ELi4ELi2ELb1EEENS1_21CollectiveEpilogueBwdISA_SB_SD_Li256ELb0ELb0ELi2EEENS1_19SingleTileSchedulerILb0ELb0ELb0ELi128EEEEEEEEEvNT_6ParamsE$_ZN4cute3eso3ESOILb0ELb0EJiiEEC2ERKiS4_) ;  /* 0xffffcfc000007944 */ /* 0x000fea0003c3ffff */
[----:B-1----:R1:W5:Y:S01]  /*b350*/  LDL.64 R4, [R1+0x1a0] ;  /* 0x0001a00001047983 */ /* 0x0023620000100a00 */
[----:B------:R-:W-:-:S04]  /*b360*/  MOV R7, 0x0 ;  /* 0x0000000000077802 */ /* 0x000fc80000000f00 */
[----:B------:R-:W-:Y:S05]  /*b370*/  RET.REL.NODEC R6 `(_ZN7cutlass13device_kernelIN5flash19enable_sm80_to_sm89INS1_16FlashAttnBwdSm80INS1_25CollectiveMainloopBwdSm80ILi2ELi2EN4cute5tupleIJNS5_1CILi64EEENS7_ILi128EEES8_EEENS_10bfloat16_tEfNS_4arch4Sm80ELb0ELb1ELb1ELb0ELb0ELb0ELb0ELb0ELi2ELi2ELi4ELi2ELb1EEENS1_21CollectiveEpilogueBwdISA_SB_SD_Li256ELb0ELb0ELi2EEENS1_19SingleTileSchedulerILb0ELb0ELb0ELi128EEEEEEEEEvNT_6ParamsE) ;  /* 0xffff4c8006007950 */ /* 0x000fea0003c3ffff */
        .type           $_ZN7cutlass13device_kernelIN5flash19enable_sm80_to_sm89INS1_16FlashAttnBwdSm80INS1_25CollectiveMainloopBwdSm80ILi2ELi2EN4cute5tupleIJNS5_1CILi64EEENS7_ILi128EEES8_EEENS_10bfloat16_tEfNS_4arch4Sm80ELb0ELb1ELb1ELb0ELb0ELb0ELb0ELb0ELi2ELi2ELi4ELi2ELb1EEENS1_21CollectiveEpilogueBwdISA_SB_SD_Li256ELb0ELb0ELi2EEENS1_19SingleTileSchedulerILb0ELb0ELb0ELi128EEEEEEEEEvNT_6ParamsE$_ZZN4cuteplIJNS_15ArithmeticTupleIJiEEEEJNS1_IJNS_1CILi0EEEiEEEEEEDaRKNS1_IJDpT_EEERKNS1_IJDpT0_EEEENKUlDpRKT_E_clIJNS1_IJiiEEEEEEDaSJ_,@function
        .size           $_ZN7cutlass13device_kernelIN5flash19enable_sm80_to_sm89INS1_16FlashAttnBwdSm80INS1_25CollectiveMainloopBwdSm80ILi2ELi2EN4cute5tupleIJNS5_1CILi64EEENS7_ILi128EEES8_EEENS_10bfloat16_tEfNS_4arch4Sm80ELb0ELb1ELb1ELb0ELb0ELb0ELb0ELb0ELi2ELi2ELi4ELi2ELb1EEENS1_21CollectiveEpilogueBwdISA_SB_SD_Li256ELb0ELb0ELi2EEENS1_19SingleTileSchedulerILb0ELb0ELb0ELi128EEEEEEEEEvNT_6ParamsE$_ZZN4cuteplIJNS_15ArithmeticTupleIJiEEEEJNS1_IJNS_1CILi0EEEiEEEEEEDaRKNS1_IJDpT_EEERKNS1_IJDpT0_EEEENKUlDpRKT_E_clIJNS1_IJiiEEEEEEDaSJ_,($_ZN7cutlass13device_kernelIN5flash19enable_sm80_to_sm89INS1_16FlashAttnBwdSm80INS1_25CollectiveMainloopBwdSm80ILi2ELi2EN4cute5tupleIJNS5_1CILi64EEENS7_ILi128EEES8_EEENS_10bfloat16_tEfNS_4arch4Sm80ELb0ELb1ELb1ELb0ELb0ELb0ELb0ELb0ELi2ELi2ELi4ELi2ELb1EEENS1_21CollectiveEpilogueBwdISA_SB_SD_Li256ELb0ELb0ELi2EEENS1_19SingleTileSchedulerILb0ELb0ELb0ELi128EEEEEEEEEvNT_6ParamsE$_ZZN4cuteplIJNS_15ArithmeticTupleIJiiEEEEJNS_1CILi0EEEiiiEEEDaRKNS1_IJDpT_EEERKNS1_IJDpT0_EEEENKUlDpRKT_E_clIJS2_iiiEEEDaSI_ - $_ZN7cutlass13device_kernelIN5flash19enable_sm80_to_sm89INS1_16FlashAttnBwdSm80INS1_25CollectiveMainloopBwdSm80ILi2ELi2EN4cute5tupleIJNS5_1CILi64EEENS7_ILi128EEES8_EEENS_10bfloat16_tEfNS_4arch4Sm80ELb0ELb1ELb1ELb0ELb0ELb0ELb0ELb0ELi2ELi2ELi4ELi2ELb1EEENS1_21CollectiveEpilogueBwdISA_SB_SD_Li256ELb0ELb0ELi2EEENS1_19SingleTileSchedulerILb0ELb0ELb0ELi128EEEEEEEEEvNT_6ParamsE$_ZZN4cuteplIJNS_15ArithmeticTupleIJiEEEEJNS1_IJNS_1CILi0EEEiEEEEEEDaRKNS1_IJDpT_EEERKNS1_IJDpT0_EEEENKUlDpRKT_E_clIJNS1_IJiiEEEEEEDaSJ_)
$_ZN7cutlass13device_kernelIN5flash19enable_sm80_to_sm89INS1_16FlashAttnBwdSm80INS1_25CollectiveMainloopBwdSm80ILi2ELi2EN4cute5tupleIJNS5_1CILi64EEENS7_ILi128EEES8_EEENS_10bfloat16_tEfNS_4arch4Sm80ELb0ELb1ELb1ELb0ELb0ELb0ELb0ELb0ELi2ELi2ELi4ELi2ELb1EEENS1_21CollectiveEpilogueBwdISA_SB_SD_Li256ELb0ELb0ELi2EEENS1_19SingleTileSchedulerILb0ELb0ELb0ELi128EEEEEEEEEvNT_6ParamsE$_ZZN4cuteplIJNS_15ArithmeticTupleIJiEEEEJNS1_IJNS_1CILi0EEEiEEEEEEDaRKNS1_IJDpT_EEERKNS1_IJDpT0_EEEENKUlDpRKT_E_clIJNS1_IJiiEEEEEEDaSJ_:
[----:B------:R-:W-:Y:S02]  /*b380*/  IADD3 R5, R1, 0x19c, RZ ;  /* 0x0000019c01057810 */ /* 0x000fe40007ffe0ff */
[----:B------:R-:W-:Y:S02]  /*b390*/  MOV R8, 0xb3c0 ;  /* 0x0000b3c000087802 */ /* 0x000fe40000000f00 */
[----:B------:R-:W-:Y:S02]  /*b3a0*/  IADD3 R5, R5, c[0x0][0x20], RZ ;  /* 0x0000080005057a10 */ /* 0x000fe40007ffe0ff */
[----:B------:R-:W-:Y:S05]  /*b3b0*/  CALL.REL.NOINC `($_ZN7cutlass13device_kernelIN5flash19enable_sm80_to_sm89INS1_16FlashAttnBwdSm80INS1_25CollectiveMainloopBwdSm80ILi2ELi2EN4cute5tupleIJNS5_1CILi64EEENS7_ILi128EEES8_EEENS_10bfloat16_tEfNS_4arch4Sm80ELb0ELb1ELb1ELb0ELb0ELb0ELb0ELb0ELi2ELi2ELi4ELi2ELb1EEENS1_21CollectiveEpilogueBwdISA_SB_SD_Li256ELb0ELb0ELi2EEENS1_19SingleTileSchedulerILb0ELb0ELb0ELi128EEEEEEEEEvNT_6ParamsE$_ZN4cute5tupleIJNS_15ArithmeticTupleIJiiEEEEEC2ERKS2_) ;  /* 0xffffdc2000007944 */ /* 0x000fea0003c3ffff */
[----:B------:R2:W5:Y:S04]  /*b3c0*/  LDL R7, [R1+0x1a0] ;  /* 0x0001a00001077983 */ /* 0x0005680000100800 */
[----:B------:R2:W5:Y:S01]  /*b3d0*/  LDL R6, [R1+0x19c] ;  /* 0x00019c0001067983 */ /* 0x0005620000100800 */
[----:B-1----:R-:W-:-:S04]  /*b3e0*/  MOV R5, 0x0 ;  /* 0x0000000000057802 */ /* 0x002fc80000000f00 */
[----:B------:R-:W-:Y:S05]  /*b3f0*/  RET.REL.NODEC R4 `(_ZN7cutlass13device_kernelIN5flash19enable_sm80_to_sm89INS1_16FlashAttnBwdSm80INS1_25CollectiveMainloopBwdSm80ILi2ELi2EN4cute5tupleIJNS5_1CILi64EEENS7_ILi128EEES8_EEENS_10bfloat16_tEfNS_4arch4Sm80ELb0ELb1ELb1ELb0ELb0ELb0ELb0ELb0ELi2ELi2ELi4ELi2ELb1EEENS1_21CollectiveEpilogueBwdISA_SB_SD_Li256ELb0ELb0ELi2EEENS1_19SingleTileSchedulerILb0ELb0ELb0ELi128EEEEEEEEEvNT_6ParamsE) ;  /* 0xffff4c0004007950 */ /* 0x000fea0003c3ffff */
        .type           $_ZN7cutlass13device_kernelIN5flash19enable_sm80_to_sm89INS1_16FlashAttnBwdSm80INS1_25CollectiveMainloopBwdSm80ILi2ELi2EN4cute5tupleIJNS5_1CILi64EEENS7_ILi128EEES8_EEENS_10bfloat16_tEfNS_4arch4Sm80ELb0ELb1ELb1ELb0ELb0ELb0ELb0ELb0ELi2ELi2ELi4ELi2ELb1EEENS1_21CollectiveEpilogueBwdISA_SB_SD_Li256ELb0ELb0ELi2EEENS1_19SingleTileSchedulerILb0ELb0ELb0ELi128EEEEEEEEEvNT_6ParamsE$_ZZN4cuteplIJNS_15ArithmeticTupleIJiiEEEEJNS_1CILi0EEEiiiEEEDaRKNS1_IJDpT_EEERKNS1_IJDpT0_EEEENKUlDpRKT_E_clIJS2_iiiEEEDaSI_,@function
        .size           $_ZN7cutlass13device_kernelIN5flash19enable_sm80_to_sm89INS1_16FlashAttnBwdSm80INS1_25CollectiveMainloopBwdSm80ILi2ELi2EN4cute5tupleIJNS5_1CILi64EEENS7_ILi128EEES8_EEENS_10bfloat16_tEfNS_4arch4Sm80ELb0ELb1ELb1ELb0ELb0ELb0ELb0ELb0ELi2ELi2ELi4ELi2ELb1EEENS1_21CollectiveEpilogueBwdISA_SB_SD_Li256ELb0ELb0ELi2EEENS1_19SingleTileSchedulerILb0ELb0ELb0ELi128EEEEEEEEEvNT_6ParamsE$_ZZN4cuteplIJNS_15ArithmeticTupleIJiiEEEEJNS_1CILi0EEEiiiEEEDaRKNS1_IJDpT_EEERKNS1_IJDpT0_EEEENKUlDpRKT_E_clIJS2_iiiEEEDaSI_,($_ZN7cutlass13device_kernelIN5flash19enable_sm80_to_sm89INS1_16FlashAttnBwdSm80INS1_25CollectiveMainloopBwdSm80ILi2ELi2EN4cute5tupleIJNS5_1CILi64EEENS7_ILi128EEES8_EEENS_10bfloat16_tEfNS_4arch4Sm80ELb0ELb1ELb1ELb0ELb0ELb0ELb0ELb0ELi2ELi2ELi4ELi2ELb1EEENS1_21CollectiveEpilogueBwdISA_SB_SD_Li256ELb0ELb0ELi2EEENS1_19SingleTileSchedulerILb0ELb0ELb0ELi128EEEEEEEEEvNT_6ParamsE$_ZZN4cuteplIJNS_1CILi0EEES2_EJiEEEDaRKNS_15ArithmeticTupleIJDpT_EEERKNS3_IJDpT0_EEEENKUlDpRKT_E_clIJiS2_EEEDaSH_ - $_ZN7cutlass13device_kernelIN5flash19enable_sm80_to_sm89INS1_16FlashAttnBwdSm80INS1_25CollectiveMainloopBwdSm80ILi2ELi2EN4cute5tupleIJNS5_1CILi64EEENS7_ILi128EEES8_EEENS_10bfloat16_tEfNS_4arch4Sm80ELb0ELb1ELb1ELb0ELb0ELb0ELb0ELb0ELi2ELi2ELi4ELi2ELb1EEENS1_21CollectiveEpilogueBwdISA_SB_SD_Li256ELb0ELb0ELi2EEENS1_19SingleTileSchedulerILb0ELb0ELb0ELi128EEEEEEEEEvNT_6ParamsE$_ZZN4cuteplIJNS_15ArithmeticTupleIJiiEEEEJNS_1CILi0EEEiiiEEEDaRKNS1_IJDpT_EEERKNS1_IJDpT0_EEEENKUlDpRKT_E_clIJS2_iiiEEEDaSI_)
$_ZN7cutlass13device_kernelIN5flash19enable_sm80_to_sm89INS1_16FlashAttnBwdSm80INS1_25CollectiveMainloopBwdSm80ILi2ELi2EN4cute5tupleIJNS5_1CILi64EEENS7_ILi128EEES8_EEENS_10bfloat16_tEfNS_4arch4Sm80ELb0ELb1ELb1ELb0ELb0ELb0ELb0ELb0ELi2ELi2ELi4ELi2ELb1EEENS1_21CollectiveEpilogueBwdISA_SB_SD_Li256ELb0ELb0ELi2EEENS1_19SingleTileSchedulerILb0ELb0ELb0ELi128EEEEEEEEEvNT_6ParamsE$_ZZN4cuteplIJNS_15ArithmeticTupleIJiiEEEEJNS_1CILi0EEEiiiEEEDaRKNS1_IJDpT_EEERKNS1_IJDpT0_EEEENKUlDpRKT_E_clIJS2_iiiEEEDaSI_:
[----:B------:R-:W-:Y:S01]  /*b400*/  IADD3 R3, R1, 0x19c, RZ ;  /* 0x0000019c01037810 */ /* 0x000fe20007ffe0ff */
[----:B------:R-:W-:Y:S01]  /*b410*/  UMOV UR40, UR34 ;  /* 0x0000002200287c82 */ /* 0x000fe20008000000 */
[----:B------:R-:W-:Y:S01]  /*b420*/  MOV R14, 0xb460 ;  /* 0x0000b460000e7802 */ /* 0x000fe20000000f00 */
[----:B------:R-:W-:Y:S01]  /*b430*/  UMOV UR39, UR37 ;  /* 0x0000002500277c82 */ /* 0x000fe20008000000 */
[----:B------:R-:W-:Y:S02]  /*b440*/  IADD3 R3, R3, c[0x0][0x20], RZ ;  /* 0x0000080003037a10 */ /* 0x000fe40007ffe0ff */
[----:B------:R-:W-:Y:S05]  /*b450*/  CALL.REL.NOINC `($_ZN7cutlass13device_kernelIN5flash19enable_sm80_to_sm89INS1_16FlashAttnBwdSm80INS1_25CollectiveMainloopBwdSm80ILi2ELi2EN4cute5tupleIJNS5_1CILi64EEENS7_ILi128EEES8_EEENS_10bfloat16_tEfNS_4arch4Sm80ELb0ELb1ELb1ELb0ELb0ELb0ELb0ELb0ELi2ELi2ELi4ELi2ELb1EEENS1_21CollectiveEpilogueBwdISA_SB_SD_Li256ELb0ELb0ELi2EEENS1_19SingleTileSchedulerILb0ELb0ELb0ELi128EEEEEEEEEvNT_6ParamsE$_ZN4cute5tupleIJNS_15ArithmeticTupleIJiiEEEiiiEEC2ERKS2_RKiS7_S7_) ;  /* 0xffffdbc000007944 */ /* 0x000fea0003c3ffff */
[----:B------:R2:W5:Y:S04]  /*b460*/  LDL R12, [R1+0x19c] ;  /* 0x00019c00010c7983 */ /* 0x0005680000100800 */
[----:B-1----:R2:W5:Y:S04]  /*b470*/  LDL.64 R6, [R1+0x1a8] ;  /* 0x0001a80001067983 */ /* 0x0025680000100a00 */
[----:B------:R2:W5:Y:S01]  /*b480*/  LDL.64 R4, [R1+0x1a0] ;  /* 0x0001a00001047983 */ /* 0x0005620000100a00 */
[----:B------:R-:W-:-:S04]  /*b490*/  MOV R9, 0x0 ;  /* 0x0000000000097802 */ /* 0x000fc80000000f00 */
[----:B------:R-:W-:Y:S05]  /*b4a0*/  RET.REL.NODEC R8 `(_ZN7cutlass13device_kernelIN5flash19enable_sm80_to_sm89INS1_16FlashAttnBwdSm80INS1_25CollectiveMainloopBwdSm80ILi2ELi2EN4cute5tupleIJNS5_1CILi64EEENS7_ILi128EEES8_EEENS_10bfloat16_tEfNS_4arch4Sm80ELb0ELb1ELb1ELb0ELb0ELb0ELb0ELb0ELi2ELi2ELi4ELi2ELb1EEENS1_21CollectiveEpilogueBwdISA_SB_SD_Li256ELb0ELb0ELi2EEENS1_19SingleTileSchedulerILb0ELb0ELb0ELi128EEEEEEEEEvNT_6ParamsE) ;  /* 0xffff4b5008007950 */ /* 0x000fea0003c3ffff */
        .type           $_ZN7cutlass13device_kernelIN5flash19enable_sm80_to_sm89INS1_16FlashAttnBwdSm80INS1_25CollectiveMainloopBwdSm80ILi2ELi2EN4cute5tupleIJNS5_1CILi64EEENS7_ILi128EEES8_EEENS_10bfloat16_tEfNS_4arch4Sm80ELb0ELb1ELb1ELb0ELb0ELb0ELb0ELb0ELi2ELi2ELi4ELi2ELb1EEENS1_21CollectiveEpilogueBwdISA_SB_SD_Li256ELb0ELb0ELi2EEENS1_19SingleTileSchedulerILb0ELb0ELb0ELi128EEEEEEEEEvNT_6ParamsE$_ZZN4cuteplIJNS_1CILi0EEES2_EJiEEEDaRKNS_15ArithmeticTupleIJDpT_EEERKNS3_IJDpT0_EEEENKUlDpRKT_E_clIJiS2_EEEDaSH_,@function
        .size           $_ZN7cutlass13device_kernelIN5flash19enable_sm80_to_sm89INS1_16FlashAttnBwdSm80INS1_25CollectiveMainloopBwdSm80ILi2ELi2EN4cute5tupleIJNS5_1CILi64EEENS7_ILi128EEES8_EEENS_10bfloat16_tEfNS_4arch4Sm80ELb0ELb1ELb1ELb0ELb0ELb0ELb0ELb0ELi2ELi2ELi4ELi2ELb1EEENS1_21CollectiveEpilogueBwdISA_SB_SD_Li256ELb0ELb0ELi2EEENS1_19SingleTileSchedulerILb0ELb0ELb0ELi128EEEEEEEEEvNT_6ParamsE$_ZZN4cuteplIJNS_1CILi0EEES2_EJiEEEDaRKNS_15ArithmeticTupleIJDpT_EEERKNS3_IJDpT0_EEEENKUlDpRKT_E_clIJiS2_EEEDaSH_,($_ZN7cutlass13device_kernelIN5flash19enable_sm80_to_sm89INS1_16FlashAttnBwdSm80INS1_25CollectiveMainloopBwdSm80ILi2ELi2EN4cute5tupleIJNS5_1CILi64EEENS7_ILi128EEES8_EEENS_10bfloat16_tEfNS_4arch4Sm80ELb0ELb1ELb1ELb0ELb0ELb0ELb0ELb0ELi2ELi2ELi4ELi2ELb1EEENS1_21CollectiveEpilogueBwdISA_SB_SD_Li256ELb0ELb0ELi2EEENS1_19SingleTileSchedulerILb0ELb0ELb0ELi128EEEEEEEEEvNT_6ParamsE$_ZZN4cuteplIJNS_1CILi0EEES2_EJiS2_EEEDaRKNS_15ArithmeticTupleIJDpT_EEERKNS3_IJDpT0_EEEENKUlDpRKT_E_clIJiS2_EEEDaSH_ - $_ZN7cutlass13device_kernelIN5flash19enable_sm80_to_sm89INS1_16FlashAttnBwdSm80INS1_25CollectiveMainloopBwdSm80ILi2ELi2EN4cute5tupleIJNS5_1CILi64EEENS7_ILi128EEES8_EEENS_10bfloat16_tEfNS_4arch4Sm80ELb0ELb1ELb1ELb0ELb0ELb0ELb0ELb0ELi2ELi2ELi4ELi2ELb1EEENS1_21CollectiveEpilogueBwdISA_SB_SD_Li256ELb0ELb0ELi2EEENS1_19SingleTileSchedulerILb0ELb0ELb0ELi128EEEEEEEEEvNT_6ParamsE$_ZZN4cuteplIJNS_1CILi0EEES2_EJiEEEDaRKNS_15ArithmeticTupleIJDpT_EEERKNS3_IJDpT0_EEEENKUlDpRKT_E_clIJiS2_EEEDaSH_)
$_ZN7cutlass13device_kernelIN5flash19enable_sm80_to_sm89INS1_16FlashAttnBwdSm80INS1_25CollectiveMainloopBwdSm80ILi2ELi2EN4cute5tupleIJNS5_1CILi64EEENS7_ILi128EEES8_EEENS_10bfloat16_tEfNS_4arch4Sm80ELb0ELb1ELb1ELb0ELb0ELb0ELb0ELb0ELi2ELi2ELi4ELi2ELb1EEENS1_21CollectiveEpilogueBwdISA_SB_SD_Li256ELb0ELb0ELi2EEENS1_19SingleTileSchedulerILb0ELb0ELb0ELi128EEEEEEEEEvNT_6ParamsE$_ZZN4cuteplIJNS_1CILi0EEES2_EJiEEEDaRKNS_15ArithmeticTupleIJDpT_EEERKNS3_IJDpT0_EEEENKUlDpRKT_E_clIJiS2_EEEDaSH_:
[----:B------:R-:W-:Y:S02]  /*b4b0*/  IADD3 R4, R1, 0x188, RZ ;  /* 0x0000018801047810 */ /* 0x000fe40007ffe0ff */
[----:B------:R-:W-:Y:S02]  /*b4c0*/  MOV R12, 0xb4f0 ;  /* 0x0000b4f0000c7802 */ /* 0x000fe40000000f00 */
[----:B------:R-:W-:Y:S02]  /*b4d0*/  IADD3 R4, R4, c[0x0][0x20], RZ ;  /* 0x0000080004047a10 */ /* 0x000fe40007ffe0ff */
[----:B------:R-:W-:Y:S05]  /*b4e0*/  CALL.REL.NOINC `($_ZN7cutlass13device_kernelIN5flash19enable_sm80_to_sm89INS1_16FlashAttnBwdSm80INS1_25CollectiveMainloopBwdSm80ILi2ELi2EN4cute5tupleIJNS5_1CILi64EEENS7_ILi128EEES8_EEENS_10bfloat16_tEfNS_4arch4Sm80ELb0ELb1ELb1ELb0ELb0ELb0ELb0ELb0ELi2ELi2ELi4ELi2ELb1EEENS1_21CollectiveEpilogueBwdISA_SB_SD_Li256ELb0ELb0ELi2EEENS1_19SingleTileSchedulerILb0ELb0ELb0ELi128EEEEEEEEEvNT_6ParamsE$_ZN4cute5tupleIJiNS_1CILi0EEEEEC2ERKiRKS2_) ;  /* 0xffffdd4000007944 */ /* 0x000fea0003c3ffff */
[----:B------:R1:W5:Y:S01]  /*b4f0*/  LDL R5, [R1+0x188] ;  /* 0x0001880001057983 */ /* 0x0003620000100800 */
[----:B------:R-:W-:-:S04]  /*b500*/  MOV R9, 0x0 ;  /* 0x0000000000097802 */ /* 0x000fc80000000f00 */
[----:B------:R-:W-:Y:S05]  /*b510*/  RET.REL.NODEC R8 `(_ZN7cutlass13device_kernelIN5flash19enable_sm80_to_sm89INS1_16FlashAttnBwdSm80INS1_25CollectiveMainloopBwdSm80ILi2ELi2EN4cute5tupleIJNS5_1CILi64EEENS7_ILi128EEES8_EEENS_10bfloat16_tEfNS_4arch4Sm80ELb0ELb1ELb1ELb0ELb0ELb0ELb0ELb0ELi2ELi2ELi4ELi2ELb1EEENS1_21CollectiveEpilogueBwdISA_SB_SD_Li256ELb0ELb0ELi2EEENS1_19SingleTileSchedulerILb0ELb0ELb0ELi128EEEEEEEEEvNT_6ParamsE) ;  /* 0xffff4ae008007950 */ /* 0x000fea0003c3ffff */
        .type           $_ZN7cutlass13device_kernelIN5flash19enable_sm80_to_sm89INS1_16FlashAttnBwdSm80INS1_25CollectiveMainloopBwdSm80ILi2ELi2EN4cute5tupleIJNS5_1CILi64EEENS7_ILi128EEES8_EEENS_10bfloat16_tEfNS_4arch4Sm80ELb0ELb1ELb1ELb0ELb0ELb0ELb0ELb0ELi2ELi2ELi4ELi2ELb1EEENS1_21CollectiveEpilogueBwdISA_SB_SD_Li256ELb0ELb0ELi2EEENS1_19SingleTileSchedulerILb0ELb0ELb0ELi128EEEEEEEEEvNT_6ParamsE$_ZZN4cuteplIJNS_1CILi0EEES2_EJiS2_EEEDaRKNS_15ArithmeticTupleIJDpT_EEERKNS3_IJDpT0_EEEENKUlDpRKT_E_clIJiS2_EEEDaSH_,@function
        .size           $_ZN7cutlass13device_kernelIN5flash19enable_sm80_to_sm89INS1_16FlashAttnBwdSm80INS1_25CollectiveMainloopBwdSm80ILi2ELi2EN4cute5tupleIJNS5_1CILi64EEENS7_ILi128EEES8_EEENS_10bfloat16_tEfNS_4arch4Sm80ELb0ELb1ELb1ELb0ELb0ELb0ELb0ELb0ELi2ELi2ELi4ELi2ELb1EEENS1_21CollectiveEpilogueBwdISA_SB_SD_Li256ELb0ELb0ELi2EEENS1_19SingleTileSchedulerILb0ELb0ELb0ELi128EEEEEEEEEvNT_6ParamsE$_ZZN4cuteplIJNS_1CILi0EEES2_EJiS2_EEEDaRKNS_15ArithmeticTupleIJDpT_EEERKNS3_IJDpT0_EEEENKUlDpRKT_E_clIJiS2_EEEDaSH_,($_ZN7cutlass13device_kernelIN5flash19enable_sm80_to_sm89INS1_16FlashAttnBwdSm80INS1_25CollectiveMainloopBwdSm80ILi2ELi2EN4cute5tupleIJNS5_1CILi64EEENS7_ILi128EEES8_EEENS_10bfloat16_tEfNS_4arch4Sm80ELb0ELb1ELb1ELb0ELb0ELb0ELb0ELb0ELi2ELi2ELi4ELi2ELb1EEENS1_21CollectiveEpilogueBwdISA_SB_SD_Li256ELb0ELb0ELi2EEENS1_19SingleTileSchedulerILb0ELb0ELb0ELi128EEEEEEEEEvNT_6ParamsE$_ZZN4cuteplIJNS_1CILi0EEES2_iEJS2_S2_S2_iEEEDaRKNS_15ArithmeticTupleIJDpT_EEERKNS3_IJDpT0_EEEENKUlDpRKT_E_clIJS2_S2_iiEEEDaSH_ - $_ZN7cutlass13device_kernelIN5flash19enable_sm80_to_sm89INS1_16FlashAttnBwdSm80INS1_25CollectiveMainloopBwdSm80ILi2ELi2EN4cute5tupleIJNS5_1CILi64EEENS7_ILi128EEES8_EEENS_10bfloat16_tEfNS_4arch4Sm80ELb0ELb1ELb1ELb0ELb0ELb0ELb0ELb0ELi2ELi2ELi4ELi2ELb1EEENS1_21CollectiveEpilogueBwdISA_SB_SD_Li256ELb0ELb0ELi2EEENS1_19SingleTileSchedulerILb0ELb0ELb0ELi128EEEEEEEEEvNT_6ParamsE$_ZZN4cuteplIJNS_1CILi0EEES2_EJiS2_EEEDaRKNS_15ArithmeticTupleIJDpT_EEERKNS3_IJDpT0_EEEENKUlDpRKT_E_clIJiS2_EEEDaSH_)
$_ZN7cutlass13device_kernelIN5flash19enable_sm80_to_sm89INS1_16FlashAttnBwdSm80INS1_25CollectiveMainloopBwdSm80ILi2ELi2EN4cute5tupleIJNS5_1CILi64EEENS7_ILi128EEES8_EEENS_10bfloat16_tEfNS_4arch4Sm80ELb0ELb1ELb1ELb0ELb0ELb0ELb0ELb0ELi2ELi2ELi4ELi2ELb1EEENS1_21CollectiveEpilogueBwdISA_SB_SD_Li256ELb0ELb0ELi2EEENS1_19SingleTileSchedulerILb0ELb0ELb0ELi128EEEEEEEEEvNT_6ParamsE$_ZZN4cuteplIJNS_1CILi0EEES2_EJiS2_EEEDaRKNS_15ArithmeticTupleIJDpT_EEERKNS3_IJDpT0_EEEENKUlDpRKT_E_clIJiS2_EEEDaSH_:
[----:B------:R-:W-:Y:S02]  /*b520*/  IADD3 R4, R1, 0x188, RZ ;  /* 0x0000018801047810 */ /* 0x000fe40007ffe0ff */
[----:B------:R-:W-:Y:S02]  /*b530*/  MOV R12, 0xb560 ;  /* 0x0000b560000c7802 */ /* 0x000fe40000000f00 */
[----:B------:R-:W-:Y:S02]  /*b540*/  IADD3 R4, R4, c[0x0][0x20], RZ ;  /* 0x0000080004047a10 */ /* 0x000fe40007ffe0ff */
[----:B------:R-:W-:Y:S05]  /*b550*/  CALL.REL.NOINC `($_ZN7cutlass13device_kernelIN5flash19enable_sm80_to_sm89INS1_16FlashAttnBwdSm80INS1_25CollectiveMainloopBwdSm80ILi2ELi2EN4cute5tupleIJNS5_1CILi64EEENS7_ILi128EEES8_EEENS_10bfloat16_tEfNS_4arch4Sm80ELb0ELb1ELb1ELb0ELb0ELb0ELb0ELb0ELi2ELi2ELi4ELi2ELb1EEENS1_21CollectiveEpilogueBwdISA_SB_SD_Li256ELb0ELb0ELi2EEENS1_19SingleTileSchedulerILb0ELb0ELb0ELi128EEEEEEEEEvNT_6ParamsE$_ZN4cute5tupleIJiNS_1CILi0EEEEEC2ERKiRKS2_) ;  /* 0xffffdcd000007944 */ /* 0x000fea0003c3ffff */
[----:B------:R1:W5:Y:S01]  /*b560*/  LDL R198, [R1+0x188] ;  /* 0x0001880001c67983 */ /* 0x0003620000100800 */
[----:B------:R-:W-:-:S04]  /*b570*/  MOV R9, 0x0 ;  /* 0x0000000000097802 */ /* 0x000fc80000000f00 */
[----:B------:R-:W-:Y:S05]  /*b580*/  RET.REL.NODEC R8 `(_ZN7cutlass13device_kernelIN5flash19enable_sm80_to_sm89INS1_16FlashAttnBwdSm80INS1_25CollectiveMainloopBwdSm80ILi2ELi2EN4cute5tupleIJNS5_1CILi64EEENS7_ILi128EEES8_EEENS_10bfloat16_tEfNS_4arch4Sm80ELb0ELb1ELb1ELb0ELb0ELb0ELb0ELb0ELi2ELi2ELi4ELi2ELb1EEENS1_21CollectiveEpilogueBwdISA_SB_SD_Li256ELb0ELb0ELi2EEENS1_19SingleTileSchedulerILb0ELb0ELb0ELi128EEEEEEEEEvNT_6ParamsE) ;  /* 0xffff4a7008007950 */ /* 0x000fea0003c3ffff */
        .type           $_ZN7cutlass13device_kernelIN5flash19enable_sm80_to_sm89INS1_16FlashAttnBwdSm80INS1_25CollectiveMainloopBwdSm80ILi2ELi2EN4cute5tupleIJNS5_1CILi64EEENS7_ILi128EEES8_EEENS_10bfloat16_tEfNS_4arch4Sm80ELb0ELb1ELb1ELb0ELb0ELb0ELb0ELb0ELi2ELi2ELi4ELi2ELb1EEENS1_21CollectiveEpilogueBwdISA_SB_SD_Li256ELb0ELb0ELi2EEENS1_19SingleTileSchedulerILb0ELb0ELb0ELi128EEEEEEEEEvNT_6ParamsE$_ZZN4cuteplIJNS_1CILi0EEES2_iEJS2_S2_S2_iEEEDaRKNS_15ArithmeticTupleIJDpT_EEERKNS3_IJDpT0_EEEENKUlDpRKT_E_clIJS2_S2_iiEEEDaSH_,@function
        .size           $_ZN7cutlass13device_kernelIN5flash19enable_sm80_to_sm89INS1_16FlashAttnBwdSm80INS1_25CollectiveMainloopBwdSm80ILi2ELi2EN4cute5tupleIJNS5_1CILi64EEENS7_ILi128EEES8_EEENS_10bfloat16_tEfNS_4arch4Sm80ELb0ELb1ELb1ELb0ELb0ELb0ELb0ELb0ELi2ELi2ELi4ELi2ELb1EEENS1_21CollectiveEpilogueBwdISA_SB_SD_Li256ELb0ELb0ELi2EEENS1_19SingleTileSchedulerILb0ELb0ELb0ELi128EEEEEEEEEvNT_6ParamsE$_ZZN4cuteplIJNS_1CILi0EEES2_iEJS2_S2_S2_iEEEDaRKNS_15ArithmeticTupleIJDpT_EEERKNS3_IJDpT0_EEEENKUlDpRKT_E_clIJS2_S2_iiEEEDaSH_,($_ZN7cutlass13device_kernelIN5flash19enable_sm80_to_sm89INS1_16FlashAttnBwdSm80INS1_25CollectiveMainloopBwdSm80ILi2ELi2EN4cute5tupleIJNS5_1CILi64EEENS7_ILi128EEES8_EEENS_10bfloat16_tEfNS_4arch4Sm80ELb0ELb1ELb1ELb0ELb0ELb0ELb0ELb0ELi2ELi2ELi4ELi2ELb1EEENS1_21CollectiveEpilogueBwdISA_SB_SD_Li256ELb0ELb0ELi2EEENS1_19SingleTileSchedulerILb0ELb0ELb0ELi128EEEEEEEEEvNT_6ParamsE$_ZZN4cuteplIJNS_1CILi0EEEiEJS2_S2_iiEEEDaRKNS_15ArithmeticTupleIJDpT_EEERKNS3_IJDpT0_EEEENKUlDpRKT_E_clIJS2_iiiEEEDaSH_ - $_ZN7cutlass13device_kernelIN5flash19enable_sm80_to_sm89INS1_16FlashAttnBwdSm80INS1_25CollectiveMainloopBwdSm80ILi2ELi2EN4cute5tupleIJNS5_1CILi64EEENS7_ILi128EEES8_EEENS_10bfloat16_tEfNS_4arch4Sm80ELb0ELb1ELb1ELb0ELb0ELb0ELb0ELb0ELi2ELi2ELi4ELi2ELb1EEENS1_21CollectiveEpilogueBwdISA_SB_SD_Li256ELb0ELb0ELi2EEENS1_19SingleTileSchedulerILb0ELb0ELb0ELi128EEEEEEEEEvNT_6ParamsE$_ZZN4cuteplIJNS_1CILi0EEES2_iEJS2_S2_S2_iEEEDaRKNS_15ArithmeticTupleIJDpT_EEERKNS3_IJDpT0_EEEENKUlDpRKT_E_clIJS2_S2_iiEEEDaSH_)
$_ZN7cutlass13device_kernelIN5flash19enable_sm80_to_sm89INS1_16FlashAttnBwdSm80INS1_25CollectiveMainloopBwdSm80ILi2ELi2EN4cute5tupleIJNS5_1CILi64EEENS7_ILi128EEES8_EEENS_10bfloat16_tEfNS_4arch4Sm80ELb0ELb1ELb1ELb0ELb0ELb0ELb0ELb0ELi2ELi2ELi4ELi2ELb1EEENS1_21CollectiveEpilogueBwdISA_SB_SD_Li256ELb0ELb0ELi2EEENS1_19SingleTileSchedulerILb0ELb0ELb0ELi128EEEEEEEEEvNT_6ParamsE$_ZZN4cuteplIJNS_1CILi0EEES2_iEJS2_S2_S2_iEEEDaRKNS_15ArithmeticTupleIJDpT_EEERKNS3_IJDpT0_EEEENKUlDpRKT_E_clIJS2_S2_iiEEEDaSH_:
[----:B------:R-:W-:Y:S02]  /*b590*/  IADD3 R5, R1, 0x19c, RZ ;  /* 0x0000019c01057810 */ /* 0x000fe40007ffe0ff */
[----:B------:R-:W-:Y:S02]  /*b5a0*/  MOV R12, 0xb5d0 ;  /* 0x0000b5d0000c7802 */ /* 0x000fe40000000f00 */
[----:B------:R-:W-:Y:S02]  /*b5b0*/  IADD3 R5, R5, c[0x0][0x20], RZ ;  /* 0x0000080005057a10 */ /* 0x000fe40007ffe0ff */
[----:B------:R-:W-:Y:S05]  /*b5c0*/  CALL.REL.NOINC `($_ZN7cutlass13device_kernelIN5flash19enable_sm80_to_sm89INS1_16FlashAttnBwdSm80INS1_25CollectiveMainloopBwdSm80ILi2ELi2EN4cute5tupleIJNS5_1CILi64EEENS7_ILi128EEES8_EEENS_10bfloat16_tEfNS_4arch4Sm80ELb0ELb1ELb1ELb0ELb0ELb0ELb0ELb0ELi2ELi2ELi4ELi2ELb1EEENS1_21CollectiveEpilogueBwdISA_SB_SD_Li256ELb0ELb0ELi2EEENS1_19SingleTileSchedulerILb0ELb0ELb0ELi128EEEEEEEEEvNT_6ParamsE$_ZN4cute5tupleIJNS_1CILi0EEES2_iiEEC2ERKS2_S5_RKiS7_) ;  /* 0xffffdb3000007944 */ /* 0x000fea0003c3ffff */
[----:B------:R1:W5:Y:S04]  /*b5d0*/  LDL R30, [R1+0x1a0] ;  /* 0x0001a000011e7983 */ /* 0x0003680000100800 */
[----:B------:R1:W5:Y:S01]  /*b5e0*/  LDL R8, [R1+0x19c] ;  /* 0x00019c0001087983 */ /* 0x0003620000100800 */
[----:B------:R-:W-:-:S04]  /*b5f0*/  MOV R5, 0x0 ;  /* 0x0000000000057802 */ /* 0x000fc80000000f00 */
[----:B------:R-:W-:Y:S05]  /*b600*/  RET.REL.NODEC R4 `(_ZN7cutlass13device_kernelIN5flash19enable_sm80_to_sm89INS1_16FlashAttnBwdSm80INS1_25CollectiveMainloopBwdSm80ILi2ELi2EN4cute5tupleIJNS5_1CILi64EEENS7_ILi128EEES8_EEENS_10bfloat16_tEfNS_4arch4Sm80ELb0ELb1ELb1ELb0ELb0ELb0ELb0ELb0ELi2ELi2ELi4ELi2ELb1EEENS1_21CollectiveEpilogueBwdISA_SB_SD_Li256ELb0ELb0ELi2EEENS1_19SingleTileSchedulerILb0ELb0ELb0ELi128EEEEEEEEEvNT_6ParamsE) ;  /* 0xffff49f004007950 */ /* 0x000fea0003c3ffff */
        .type           $_ZN7cutlass13device_kernelIN5flash19enable_sm80_to_sm89INS1_16FlashAttnBwdSm80INS1_25CollectiveMainloopBwdSm80ILi2ELi2EN4cute5tupleIJNS5_1CILi64EEENS7_ILi128EEES8_EEENS_10bfloat16_tEfNS_4arch4Sm80ELb0ELb1ELb1ELb0ELb0ELb0ELb0ELb0ELi2ELi2ELi4ELi2ELb1EEENS1_21CollectiveEpilogueBwdISA_SB_SD_Li256ELb0ELb0ELi2EEENS1_19SingleTileSchedulerILb0ELb0ELb0ELi128EEEEEEEEEvNT_6ParamsE$_ZZN4cuteplIJNS_1CILi0EEEiEJS2_S2_iiEEEDaRKNS_15ArithmeticTupleIJDpT_EEERKNS3_IJDpT0_EEEENKUlDpRKT_E_clIJS2_iiiEEEDaSH_,@function
        .size           $_ZN7cutlass13device_kernelIN5flash19enable_sm80_to_sm89INS1_16FlashAttnBwdSm80INS1_25CollectiveMainloopBwdSm80ILi2ELi2EN4cute5tupleIJNS5_1CILi64EEENS7_ILi128EEES8_EEENS_10bfloat16_tEfNS_4arch4Sm80ELb0ELb1ELb1ELb0ELb0ELb0ELb0ELb0ELi2ELi2ELi4ELi2ELb1EEENS1_21CollectiveEpilogueBwdISA_SB_SD_Li256ELb0ELb0ELi2EEENS1_19SingleTileSchedulerILb0ELb0ELb0ELi128EEEEEEEEEvNT_6ParamsE$_ZZN4cuteplIJNS_1CILi0EEEiEJS2_S2_iiEEEDaRKNS_15ArithmeticTupleIJDpT_EEERKNS3_IJDpT0_EEEENKUlDpRKT_E_clIJS2_iiiEEEDaSH_,($_ZN7cutlass13device_kernelIN5flash19enable_sm80_to_sm89INS1_16FlashAttnBwdSm80INS1_25CollectiveMainloopBwdSm80ILi2ELi2EN4cute5tupleIJNS5_1CILi64EEENS7_ILi128EEES8_EEENS_10bfloat16_tEfNS_4arch4Sm80ELb0ELb1ELb1ELb0ELb0ELb0ELb0ELb0ELi2ELi2ELi4ELi2ELb1EEENS1_21CollectiveEpilogueBwdISA_SB_SD_Li256ELb0ELb0ELi2EEENS1_19SingleTileSchedulerILb0ELb0ELb0ELi128EEEEEEEEEvNT_6ParamsE$_ZZN4cuteplIJiEJNS_1CILi0EEEEEEDaRKNS_15ArithmeticTupleIJDpT_EEERKNS3_IJDpT0_EEEENKUlDpRKT_E_clIJiEEEDaSH_ - $_ZN7cutlass13device_kernelIN5flash19enable_sm80_to_sm89INS1_16FlashAttnBwdSm80INS1_25CollectiveMainloopBwdSm80ILi2ELi2EN4cute5tupleIJNS5_1CILi64EEENS7_ILi128EEES8_EEENS_10bfloat16_tEfNS_4arch4Sm80ELb0ELb1ELb1ELb0ELb0ELb0ELb0ELb0ELi2ELi2ELi4ELi2ELb1EEENS1_21CollectiveEpilogueBwdISA_SB_SD_Li256ELb0ELb0ELi2EEENS1_19SingleTileSchedulerILb0ELb0ELb0ELi128EEEEEEEEEvNT_6ParamsE$_ZZN4cuteplIJNS_1CILi0EEEiEJS2_S2_iiEEEDaRKNS_15ArithmeticTupleIJDpT_EEERKNS3_IJDpT0_EEEENKUlDpRKT_E_clIJS2_iiiEEEDaSH_)
$_ZN7cutlass13device_kernelIN5flash19enable_sm80_to_sm89INS1_16FlashAttnBwdSm80INS1_25CollectiveMainloopBwdSm80ILi2ELi2EN4cute5tupleIJNS5_1CILi64EEENS7_ILi128EEES8_EEENS_10bfloat16_tEfNS_4arch4Sm80ELb0ELb1ELb1ELb0ELb0ELb0ELb0ELb0ELi2ELi2ELi4ELi2ELb1EEENS1_21CollectiveEpilogueBwdISA_SB_SD_Li256ELb0ELb0ELi2EEENS1_19SingleTileSchedulerILb0ELb0ELb0ELi128EEEEEEEEEvNT_6ParamsE$_ZZN4cuteplIJNS_1CILi0EEEiEJS2_S2_iiEEEDaRKNS_15ArithmeticTupleIJDpT_EEERKNS3_IJDpT0_EEEENKUlDpRKT_E_clIJS2_iiiEEEDaSH_:
[----:B------:R-:W-:Y:S01]  /*b610*/  IADD3 R3, R1, 0x19c, RZ ;  /* 0x0000019c01037810 */ /* 0x000fe20007ffe0ff */
[----:B------:R-:W-:Y:S01]  /*b620*/  UMOV UR38, UR34 ;  /* 0x0000002200267c82 */ /* 0x000fe20008000000 */
[----:B------:R-:W-:Y:S02]  /*b630*/  MOV R8, 0xb660 ;  /* 0x0000b66000087802 */ /* 0x000fe40000000f00 */
[----:B------:R-:W-:Y:S02]  /*b640*/  IADD3 R3, R3, c[0x0][0x20], RZ ;  /* 0x0000080003037a10 */ /* 0x000fe40007ffe0ff */
[----:B------:R-:W-:Y:S05]  /*b650*/  CALL.REL.NOINC `($_ZN7cutlass13device_kernelIN5flash19enable_sm80_to_sm89INS1_16FlashAttnBwdSm80INS1_25CollectiveMainloopBwdSm80ILi2ELi2EN4cute5tupleIJNS5_1CILi64EEENS7_ILi128EEES8_EEENS_10bfloat16_tEfNS_4arch4Sm80ELb0ELb1ELb1ELb0ELb0ELb0ELb0ELb0ELi2ELi2ELi4ELi2ELb1EEENS1_21CollectiveEpilogueBwdISA_SB_SD_Li256ELb0ELb0ELi2EEENS1_19SingleTileSchedulerILb0ELb0ELb0ELi128EEEEEEEEEvNT_6ParamsE$_ZN4cute5tupleIJNS_1CILi0EEEiiiEEC2ERKS2_RKiS7_S7_) ;  /* 0xffffdb5000007944 */ /* 0x000fea0003c3ffff */
[----:B------:R2:W5:Y:S04]  /*b660*/  LDL R8, [R1+0x19c] ;  /* 0x00019c0001087983 */ /* 0x0005680000100800 */
[----:B------:R2:W5:Y:S01]  /*b670*/  LDL.64 R4, [R1+0x1a0] ;  /* 0x0001a00001047983 */ /* 0x0005620000100a00 */
[----:B-1----:R-:W-:Y:S02]  /*b680*/  MOV R14, R12 ;  /* 0x0000000c000e7202 */ /* 0x002fe40000000f00 */
[----:B------:R-:W-:-:S04]  /*b690*/  MOV R15, 0x0 ;  /* 0x00000000000f7802 */ /* 0x000fc80000000f00 */
[----:B------:R-:W-:Y:S05]  /*b6a0*/  RET.REL.NODEC R14 `(_ZN7cutlass13device_kernelIN5flash19enable_sm80_to_sm89INS1_16FlashAttnBwdSm80INS1_25CollectiveMainloopBwdSm80ILi2ELi2EN4cute5tupleIJNS5_1CILi64EEENS7_ILi128EEES8_EEENS_10bfloat16_tEfNS_4arch4Sm80ELb0ELb1ELb1ELb0ELb0ELb0ELb0ELb0ELi2ELi2ELi4ELi2ELb1EEENS1_21CollectiveEpilogueBwdISA_SB_SD_Li256ELb0ELb0ELi2EEENS1_19SingleTileSchedulerILb0ELb0ELb0ELi128EEEEEEEEEvNT_6ParamsE) ;  /* 0xffff49500e007950 */ /* 0x000fea0003c3ffff */
        .type           $_ZN7cutlass13device_kernelIN5flash19enable_sm80_to_sm89INS1_16FlashAttnBwdSm80INS1_25CollectiveMainloopBwdSm80ILi2ELi2EN4cute5tupleIJNS5_1CILi64EEENS7_ILi128EEES8_EEENS_10bfloat16_tEfNS_4arch4Sm80ELb0ELb1ELb1ELb0ELb0ELb0ELb0ELb0ELi2ELi2ELi4ELi2ELb1EEENS1_21CollectiveEpilogueBwdISA_SB_SD_Li256ELb0ELb0ELi2EEENS1_19SingleTileSchedulerILb0ELb0ELb0ELi128EEEEEEEEEvNT_6ParamsE$_ZZN4cuteplIJiEJNS_1CILi0EEEEEEDaRKNS_15ArithmeticTupleIJDpT_EEERKNS3_IJDpT0_EEEENKUlDpRKT_E_clIJiEEEDaSH_,@function
        .size           $_ZN7cutlass13device_kernelIN5flash19enable_sm80_to_sm89INS1_16FlashAttnBwdSm80INS1_25CollectiveMainloopBwdSm80ILi2ELi2EN4cute5tupleIJNS5_1CILi64EEENS7_ILi128EEES8_EEENS_10bfloat16_tEfNS_4arch4Sm80ELb0ELb1ELb1ELb0ELb0ELb0ELb0ELb0ELi2ELi2ELi4ELi2ELb1EEENS1_21CollectiveEpilogueBwdISA_SB_SD_Li256ELb0ELb0ELi2EEENS1_19SingleTileSchedulerILb0ELb0ELb0ELi128EEEEEEEEEvNT_6ParamsE$_ZZN4cuteplIJiEJNS_1CILi0EEEEEEDaRKNS_15ArithmeticTupleIJDpT_EEERKNS3_IJDpT0_EEEENKUlDpRKT_E_clIJiEEEDaSH_,($_ZN7cutlass13device_kernelIN5flash19enable_sm80_to_sm89INS1_16FlashAttnBwdSm80INS1_25CollectiveMainloopBwdSm80ILi2ELi2EN4cute5tupleIJNS5_1CILi64EEENS7_ILi128EEES8_EEENS_10bfloat16_tEfNS_4arch4Sm80ELb0ELb1ELb1ELb0ELb0ELb0ELb0ELb0ELi2ELi2ELi4ELi2ELb1EEENS1_21CollectiveEpilogueBwdISA_SB_SD_Li256ELb0ELb0ELi2EEENS1_19SingleTileSchedulerILb0ELb0ELb0ELi128EEEEEEEEEvNT_6ParamsE$_ZZN4cuteplIJiEJNS_1CILi0EEEiEEEDaRKNS_15ArithmeticTupleIJDpT_EEERKNS3_IJDpT0_EEEENKUlDpRKT_E_clIJiiEEEDaSH_ - $_ZN7cutlass13device_kernelIN5flash19enable_sm80_to_sm89INS1_16FlashAttnBwdSm80INS1_25CollectiveMainloopBwdSm80ILi2ELi2EN4cute5tupleIJNS5_1CILi64EEENS7_ILi128EEES8_EEENS_10bfloat16_tEfNS_4arch4Sm80ELb0ELb1ELb1ELb0ELb0ELb0ELb0ELb0ELi2ELi2ELi4ELi2ELb1EEENS1_21CollectiveEpilogueBwdISA_SB_SD_Li256ELb0ELb0ELi2EEENS1_19SingleTileSchedulerILb0ELb0ELb0ELi128EEEEEEEEEvNT_6ParamsE$_ZZN4cuteplIJiEJNS_1CILi0EEEEEEDaRKNS_15ArithmeticTupleIJDpT_EEERKNS3_IJDpT0_EEEENKUlDpRKT_E_clIJiEEEDaSH_)
$_ZN7cutlass13device_kernelIN5flash19enable_sm80_to_sm89INS1_16FlashAttnBwdSm80INS1_25CollectiveMainloopBwdSm80ILi2ELi2EN4cute5tupleIJNS5_1CILi64EEENS7_ILi128EEES8_EEENS_10bfloat16_tEfNS_4arch4Sm80ELb0ELb1ELb1ELb0ELb0ELb0ELb0ELb0ELi2ELi2ELi4ELi2ELb1EEENS1_21CollectiveEpilogueBwdISA_SB_SD_Li256ELb0ELb0ELi2EEENS1_19SingleTileSchedulerILb0ELb0ELb0ELi128EEEEEEEEEvNT_6ParamsE$_ZZN4cuteplIJiEJNS_1CILi0EEEEEEDaRKNS_15ArithmeticTupleIJDpT_EEERKNS3_IJDpT0_EEEENKUlDpRKT_E_clIJiEEEDaSH_:
[----:B------:R-:W-:Y:S01]  /*b6b0*/  UIADD3 UR22, UR10, 0x188, URZ ;  /* 0x000001880a167890 */ /* 0x000fe2000fffe03f */
[----:B------:R-:W-:Y:S01]  /*b6c0*/  MOV R4, 0xb700 ;  /* 0x0000b70000047802 */ /* 0x000fe20000000f00 */
[----:B------:R-:W-:Y:S02]  /*b6d0*/  ULDC UR35, c[0x0][0x20] ;  /* 0x0000080000237ab9 */ /* 0x000fe40000000800 */
[----:B------:R-:W-:-:S07]  /*b6e0*/  UIADD3 UR35, UR22, UR35, URZ ;  /* 0x0000002316237290 */ /* 0x000fce000fffe03f */
[----:B------:R-:W-:Y:S05]  /*b6f0*/  CALL.REL.NOINC `($_ZN7cutlass13device_kernelIN5flash19enable_sm80_to_sm89INS1_16FlashAttnBwdSm80INS1_25CollectiveMainloopBwdSm80ILi2ELi2EN4cute5tupleIJNS5_1CILi64EEENS7_ILi128EEES8_EEENS_10bfloat16_tEfNS_4arch4Sm80ELb0ELb1ELb1ELb0ELb0ELb0ELb0ELb0ELi2ELi2ELi4ELi2ELb1EEENS1_21CollectiveEpilogueBwdISA_SB_SD_Li256ELb0ELb0ELi2EEENS1_19SingleTileSchedulerILb0ELb0ELb0ELi128EEEEEEEEEvNT_6ParamsE$_ZN4cute5tupleIJiEEC2ERKi) ;  /* 0xffffdaf000007944 */ /* 0x000fea0003c3ffff */
[----:B------:R1:W5:Y:S01]  /*b700*/  LDL R4, [R1+0x188] ;  /* 0x0001880001047983 */ /* 0x0003620000100800 */
[----:B------:R-:W-:-:S04]  /*b710*/  MOV R17, 0x0 ;  /* 0x0000000000117802 */ /* 0x000fc80000000f00 */
[----:B------:R-:W-:Y:S05]  /*b720*/  RET.REL.NODEC R16 `(_ZN7cutlass13device_kernelIN5flash19enable_sm80_to_sm89INS1_16FlashAttnBwdSm80INS1_25CollectiveMainloopBwdSm80ILi2ELi2EN4cute5tupleIJNS5_1CILi64EEENS7_ILi128EEES8_EEENS_10bfloat16_tEfNS_4arch4Sm80ELb0ELb1ELb1ELb0ELb0ELb0ELb0ELb0ELi2ELi2ELi4ELi2ELb1EEENS1_21CollectiveEpilogueBwdISA_SB_SD_Li256ELb0ELb0ELi2EEENS1_19SingleTileSchedulerILb0ELb0ELb0ELi128EEEEEEEEEvNT_6ParamsE) ;  /* 0xffff48d010007950 */ /* 0x000fea0003c3ffff */
        .type           $_ZN7cutlass13device_kernelIN5flash19enable_sm80_to_sm89INS1_16FlashAttnBwdSm80INS1_25CollectiveMainloopBwdSm80ILi2ELi2EN4cute5tupleIJNS5_1CILi64EEENS7_ILi128EEES8_EEENS_10bfloat16_tEfNS_4arch4Sm80ELb0ELb1ELb1ELb0ELb0ELb0ELb0ELb0ELi2ELi2ELi4ELi2ELb1EEENS1_21CollectiveEpilogueBwdISA_SB_SD_Li256ELb0ELb0ELi2EEENS1_19SingleTileSchedulerILb0ELb0ELb0ELi128EEEEEEEEEvNT_6ParamsE$_ZZN4cuteplIJiEJNS_1CILi0EEEiEEEDaRKNS_15ArithmeticTupleIJDpT_EEERKNS3_IJDpT0_EEEENKUlDpRKT_E_clIJiiEEEDaSH_,@function
        .size           $_ZN7cutlass13device_kernelIN5flash19enable_sm80_to_sm89INS1_16FlashAttnBwdSm80INS1_25CollectiveMainloopBwdSm80ILi2ELi2EN4cute5tupleIJNS5_1CILi64EEENS7_ILi128EEES8_EEENS_10bfloat16_tEfNS_4arch4Sm80ELb0ELb1ELb1ELb0ELb0ELb0ELb0ELb0ELi2ELi2ELi4ELi2ELb1EEENS1_21CollectiveEpilogueBwdISA_SB_SD_Li256ELb0ELb0ELi2EEENS1_19SingleTileSchedulerILb0ELb0ELb0ELi128EEEEEEEEEvNT_6ParamsE$_ZZN4cuteplIJiEJNS_1CILi0EEEiEEEDaRKNS_15ArithmeticTupleIJDpT_EEERKNS3_IJDpT0_EEEENKUlDpRKT_E_clIJiiEEEDaSH_,($_ZN7cutlass13device_kernelIN5flash19enable_sm80_to_sm89INS1_16FlashAttnBwdSm80INS1_25CollectiveMainloopBwdSm80ILi2ELi2EN4cute5tupleIJNS5_1CILi64EEENS7_ILi128EEES8_EEENS_10bfloat16_tEfNS_4arch4Sm80ELb0ELb1ELb1ELb0ELb0ELb0ELb0ELb0ELi2ELi2ELi4ELi2ELb1EEENS1_21CollectiveEpilogueBwdISA_SB_SD_Li256ELb0ELb0ELi2EEENS1_19SingleTileSchedulerILb0ELb0ELb0ELi128EEEEEEEEEvNT_6ParamsE$_ZZN4cuteplIJiiEJNS_1CILi0EEES2_EEEDaRKNS_15ArithmeticTupleIJDpT_EEERKNS3_IJDpT0_EEEENKUlDpRKT_E_clIJiiEEEDaSH_ - $_ZN7cutlass13device_kernelIN5flash19enable_sm80_to_sm89INS1_16FlashAttnBwdSm80INS1_25CollectiveMainloopBwdSm80ILi2ELi2EN4cute5tupleIJNS5_1CILi64EEENS7_ILi128EEES8_EEENS_10bfloat16_tEfNS_4arch4Sm80ELb0ELb1ELb1ELb0ELb0ELb0ELb0ELb0ELi2ELi2ELi4ELi2ELb1EEENS1_21CollectiveEpilogueBwdISA_SB_SD_Li256ELb0ELb0ELi2EEENS1_19SingleTileSchedulerILb0ELb0ELb0ELi128EEEEEEEEEvNT_6ParamsE$_ZZN4cuteplIJiEJNS_1CILi0EEEiEEEDaRKNS_15ArithmeticTupleIJDpT_EEERKNS3_IJDpT0_EEEENKUlDpRKT_E_clIJiiEEEDaSH_)
$_ZN7cutlass13device_kernelIN5flash19enable_sm80_to_sm89INS1_16FlashAttnBwdSm80INS1_25CollectiveMainloopBwdSm80ILi2ELi2EN4cute5tupleIJNS5_1CILi64EEENS7_ILi128EEES8_EEENS_10bfloat16_tEfNS_4arch4Sm80ELb0ELb1ELb1ELb0ELb0ELb0ELb0ELb0ELi2ELi2ELi4ELi2ELb1EEENS1_21CollectiveEpilogueBwdISA_SB_SD_Li256ELb0ELb0ELi2EEENS1_19SingleTileSchedulerILb0ELb0ELb0ELi128EEEEEEEEEvNT_6ParamsE$_ZZN4cuteplIJiEJNS_1CILi0EEEiEEEDaRKNS_15ArithmeticTupleIJDpT_EEERKNS3_IJDpT0_EEEENKUlDpRKT_E_clIJiiEEEDaSH_:
[----:B------:R-:W-:Y:S02]  /*b730*/  IADD3 R5, R1, 0x19c, RZ ;  /* 0x0000019c01057810 */ /* 0x000fe40007ffe0ff */
[----:B------:R-:W-:Y:S02]  /*b740*/  MOV R6, 0xb770 ;  /* 0x0000b77000067802 */ /* 0x000fe40000000f00 */
[----:B------:R-:W-:Y:S02]  /*b750*/  IADD3 R5, R5, c[0x0][0x20], RZ ;  /* 0x0000080005057a10 */ /* 0x000fe40007ffe0ff */
[----:B------:R-:W-:Y:S05]  /*b760*/  CALL.REL.NOINC `($_ZN7cutlass13device_kernelIN5flash19enable_sm80_to_sm89INS1_16FlashAttnBwdSm80INS1_25CollectiveMainloopBwdSm80ILi2ELi2EN4cute5tupleIJNS5_1CILi64EEENS7_ILi128EEES8_EEENS_10bfloat16_tEfNS_4arch4Sm80ELb0ELb1ELb1ELb0ELb0ELb0ELb0ELb0ELi2ELi2ELi4ELi2ELb1EEENS1_21CollectiveEpilogueBwdISA_SB_SD_Li256ELb0ELb0ELi2EEENS1_19SingleTileSchedulerILb0ELb0ELb0ELi128EEEEEEEEEvNT_6ParamsE$_ZN4cute5tupleIJiiEEC2ERKiS3_) ;  /* 0xffffdb1000007944 */ /* 0x000fea0003c3ffff */
[----:B-1----:R1:W5:Y:S04]  /*b770*/  LDL R12, [R1+0x1a0] ;  /* 0x0001a000010c7983 */ /* 0x0023680000100800 */
[----:B------:R1:W5:Y:S01]  /*b780*/  LDL R4, [R1+0x19c] ;  /* 0x00019c0001047983 */ /* 0x0003620000100800 */
[----:B------:R-:W-:-:S04]  /*b790*/  MOV R15, 0x0 ;  /* 0x00000000000f7802 */ /* 0x000fc80000000f00 */
[----:B------:R-:W-:Y:S05]  /*b7a0*/  RET.REL.NODEC R14 `(_ZN7cutlass13device_kernelIN5flash19enable_sm80_to_sm89INS1_16FlashAttnBwdSm80INS1_25CollectiveMainloopBwdSm80ILi2ELi2EN4cute5tupleIJNS5_1CILi64EEENS7_ILi128EEES8_EEENS_10bfloat16_tEfNS_4arch4Sm80ELb0ELb1ELb1ELb0ELb0ELb0ELb0ELb0ELi2ELi2ELi4ELi2ELb1EEENS1_21CollectiveEpilogueBwdISA_SB_SD_Li256ELb0ELb0ELi2EEENS1_19SingleTileSchedulerILb0ELb0ELb0ELi128EEEEEEEEEvNT_6ParamsE) ;  /* 0xffff48500e007950 */ /* 0x000fea0003c3ffff */
        .type           $_ZN7cutlass13device_kernelIN5flash19enable_sm80_to_sm89INS1_16FlashAttnBwdSm80INS1_25CollectiveMainloopBwdSm80ILi2ELi2EN4cute5tupleIJNS5_1CILi64EEENS7_ILi128EEES8_EEENS_10bfloat16_tEfNS_4arch4Sm80ELb0ELb1ELb1ELb0ELb0ELb0ELb0ELb0ELi2ELi2ELi4ELi2ELb1EEENS1_21CollectiveEpilogueBwdISA_SB_SD_Li256ELb0ELb0ELi2EEENS1_19SingleTileSchedulerILb0ELb0ELb0ELi128EEEEEEEEEvNT_6ParamsE$_ZZN4cuteplIJiiEJNS_1CILi0EEES2_EEEDaRKNS_15ArithmeticTupleIJDpT_EEERKNS3_IJDpT0_EEEENKUlDpRKT_E_clIJiiEEEDaSH_,@function
        .size           $_ZN7cutlass13device_kernelIN5flash19enable_sm80_to_sm89INS1_16FlashAttnBwdSm80INS1_25CollectiveMainloopBwdSm80ILi2ELi2EN4cute5tupleIJNS5_1CILi64EEENS7_ILi128EEES8_EEENS_10bfloat16_tEfNS_4arch4Sm80ELb0ELb1ELb1ELb0ELb0ELb0ELb0ELb0ELi2ELi2ELi4ELi2ELb1EEENS1_21CollectiveEpilogueBwdISA_SB_SD_Li256ELb0ELb0ELi2EEENS1_19SingleTileSchedulerILb0ELb0ELb0ELi128EEEEEEEEEvNT_6ParamsE$_ZZN4cuteplIJiiEJNS_1CILi0EEES2_EEEDaRKNS_15ArithmeticTupleIJDpT_EEERKNS3_IJDpT0_EEEENKUlDpRKT_E_clIJiiEEEDaSH_,($_ZN7cutlass13device_kernelIN5flash19enable_sm80_to_sm89INS1_16FlashAttnBwdSm80INS1_25CollectiveMainloopBwdSm80ILi2ELi2EN4cute5tupleIJNS5_1CILi64EEENS7_ILi128EEES8_EEENS_10bfloat16_tEfNS_4arch4Sm80ELb0ELb1ELb1ELb0ELb0ELb0ELb0ELb0ELi2ELi2ELi4ELi2ELb1EEENS1_21CollectiveEpilogueBwdISA_SB_SD_Li256ELb0ELb0ELi2EEENS1_19SingleTileSchedulerILb0ELb0ELb0ELi128EEEEEEEEEvNT_6ParamsE$_ZZN5flash25CollectiveMainloopBwdSm80ILi2ELi2EN4cute5tupleIJNS1_1CILi64EEENS3_ILi128EEES4_EEEN7cutlass10bfloat16_tEfNS7_4arch4Sm80ELb0ELb1ELb1ELb0ELb0ELb0ELb0ELb0ELi2ELi2ELi4ELi2ELb1EE3mmaINS_16FlashAttnBwdSm80ISB_NS_21CollectiveEpilogueBwdIS6_S8_SA_Li256ELb0ELb0ELi2EEENS_19SingleTileSchedulerILb0ELb0ELb0ELi128EEEE13SharedStorageENS1_6TensorINS1_11ArrayEngineIfLm32EEENS1_6LayoutINS2_IJNS2_IJNS3_ILi2EEESO_EEESO_NS3_ILi4EEEEEENS2_IJNS2_IJNS3_ILi1EEESO_EEESQ_NS3_ILi8EEEEEEEEEEEEbRKNSB_6ParamsERT0_S12_iNS2_IJiiiEEERT_ENKUliiE0_clEii - $_ZN7cutlass13device_kernelIN5flash19enable_sm80_to_sm89INS1_16FlashAttnBwdSm80INS1_25CollectiveMainloopBwdSm80ILi2ELi2EN4cute5tupleIJNS5_1CILi64EEENS7_ILi128EEES8_EEENS_10bfloat16_tEfNS_4arch4Sm80ELb0ELb1ELb1ELb0ELb0ELb0ELb0ELb0ELi2ELi2ELi4ELi2ELb1EEENS1_21CollectiveEpilogueBwdISA_SB_SD_Li256ELb0ELb0ELi2EEENS1_19SingleTileSchedulerILb0ELb0ELb0ELi128EEEEEEEEEvNT_6ParamsE$_ZZN4cuteplIJiiEJNS_1CILi0EEES2_EEEDaRKNS_15ArithmeticTupleIJDpT_EEERKNS3_IJDpT0_EEEENKUlDpRKT_E_clIJiiEEEDaSH_)
$_ZN7cutlass13device_kernelIN5flash19enable_sm80_to_sm89INS1_16FlashAttnBwdSm80INS1_25CollectiveMainloopBwdSm80ILi2ELi2EN4cute5tupleIJNS5_1CILi64EEENS7_ILi128EEES8_EEENS_10bfloat16_tEfNS_4arch4Sm80ELb0ELb1ELb1ELb0ELb0ELb0ELb0ELb0ELi2ELi2ELi4ELi2ELb1EEENS1_21CollectiveEpilogueBwdISA_SB_SD_Li256ELb0ELb0ELi2EEENS1_19SingleTileSchedulerILb0ELb0ELb0ELi128EEEEEEEEEvNT_6ParamsE$_ZZN4cuteplIJiiEJNS_1CILi0EEES2_EEEDaRKNS_15ArithmeticTupleIJDpT_EEERKNS3_IJDpT0_EEEENKUlDpRKT_E_clIJiiEEEDaSH_:
[----:B------:R-:W-:Y:S01]  /*b7b0*/  IADD3 R5, R1, 0x188, RZ ;  /* 0x0000018801057810 */ /* 0x000fe20007ffe0ff */
[----:B------:R-:W-:Y:S01]  /*b7c0*/  IMAD.U32 R4, RZ, RZ, UR7 ;  /* 0x00000007ff047e24 */ /* 0x000fe2000f8e00ff */
[----:B------:R-:W-:Y:S02]  /*b7d0*/  MOV R6, 0xb800 ;  /* 0x0000b80000067802 */ /* 0x000fe40000000f00 */
[----:B------:R-:W-:Y:S02]  /*b7e0*/  IADD3 R5, R5, c[0x0][0x20], RZ ;  /* 0x0000080005057a10 */ /* 0x000fe40007ffe0ff */
[----:B------:R-:W-:Y:S05]  /*b7f0*/  CALL.REL.NOINC `($_ZN7cutlass13device_kernelIN5flash19enable_sm80_to_sm89INS1_16FlashAttnBwdSm80INS1_25CollectiveMainloopBwdSm80ILi2ELi2EN4cute5tupleIJNS5_1CILi64EEENS7_ILi128EEES8_EEENS_10bfloat16_tEfNS_4arch4Sm80ELb0ELb1ELb1ELb0ELb0ELb0ELb0ELb0ELi2ELi2ELi4ELi2ELb1EEENS1_21CollectiveEpilogueBwdISA_SB_SD_Li256ELb0ELb0ELi2EEENS1_19SingleTileSchedulerILb0ELb0ELb0ELi128EEEEEEEEEvNT_6ParamsE$_ZN4cute5tupleIJiiEEC2ERKiS3_) ;  /* 0xffffda8000007944 */ /* 0x000fea0003c3ffff */
[----:B------:R2:W5:Y:S01]  /*b800*/  LDL R13, [R1+0x188] ;  /* 0x00018800010d7983 */ /* 0x0005620000100800 */
[----:B------:R-:W-:-:S04]  /*b810*/  MOV R15, 0x0 ;  /* 0x00000000000f7802 */ /* 0x000fc80000000f00 */
[----:B------:R-:W-:Y:S05]  /*b820*/  RET.REL.NODEC R14 `(_ZN7cutlass13device_kernelIN5flash19enable_sm80_to_sm89INS1_16FlashAttnBwdSm80INS1_25CollectiveMainloopBwdSm80ILi2ELi2EN4cute5tupleIJNS5_1CILi64EEENS7_ILi128EEES8_EEENS_10bfloat16_tEfNS_4arch4Sm80ELb0ELb1ELb1ELb0ELb0ELb0ELb0ELb0ELi2ELi2ELi4ELi2ELb1EEENS1_21CollectiveEpilogueBwdISA_SB_SD_Li256ELb0ELb0ELi2EEENS1_19SingleTileSchedulerILb0ELb0ELb0ELi128EEEEEEEEEvNT_6ParamsE) ;  /* 0xffff47d00e007950 */ /* 0x000fea0003c3ffff */
        .type           $_ZN7cutlass13device_kernelIN5flash19enable_sm80_to_sm89INS1_16FlashAttnBwdSm80INS1_25CollectiveMainloopBwdSm80ILi2ELi2EN4cute5tupleIJNS5_1CILi64EEENS7_ILi128EEES8_EEENS_10bfloat16_tEfNS_4arch4Sm80ELb0ELb1ELb1ELb0ELb0ELb0ELb0ELb0ELi2ELi2ELi4ELi2ELb1EEENS1_21CollectiveEpilogueBwdISA_SB_SD_Li256ELb0ELb0ELi2EEENS1_19SingleTileSchedulerILb0ELb0ELb0ELi128EEEEEEEEEvNT_6ParamsE$_ZZN5flash25CollectiveMainloopBwdSm80ILi2ELi2EN4cute5tupleIJNS1_1CILi64EEENS3_ILi128EEES4_EEEN7cutlass10bfloat16_tEfNS7_4arch4Sm80ELb0ELb1ELb1ELb0ELb0ELb0ELb0ELb0ELi2ELi2ELi4ELi2ELb1EE3mmaINS_16FlashAttnBwdSm80ISB_NS_21CollectiveEpilogueBwdIS6_S8_SA_Li256ELb0ELb0ELi2EEENS_19SingleTileSchedulerILb0ELb0ELb0ELi128EEEE13SharedStorageENS1_6TensorINS1_11ArrayEngineIfLm32EEENS1_6LayoutINS2_IJNS2_IJNS3_ILi2EEESO_EEESO_NS3_ILi4EEEEEENS2_IJNS2_IJNS3_ILi1EEESO_EEESQ_NS3_ILi8EEEEEEEEEEEEbRKNSB_6ParamsERT0_S12_iNS2_IJiiiEEERT_ENKUliiE0_clEii,@function
        .size           $_ZN7cutlass13device_kernelIN5flash19enable_sm80_to_sm89INS1_16FlashAttnBwdSm80INS1_25CollectiveMainloopBwdSm80ILi2ELi2EN4cute5tupleIJNS5_1CILi64EEENS7_ILi128EEES8_EEENS_10bfloat16_tEfNS_4arch4Sm80ELb0ELb1ELb1ELb0ELb0ELb0ELb0ELb0ELi2ELi2ELi4ELi2ELb1EEENS1_21CollectiveEpilogueBwdISA_SB_SD_Li256ELb0ELb0ELi2EEENS1_19SingleTileSchedulerILb0ELb0ELb0ELi128EEEEEEEEEvNT_6ParamsE$_ZZN5flash25CollectiveMainloopBwdSm80ILi2ELi2EN4cute5tupleIJNS1_1CILi64EEENS3_ILi128EEES4_EEEN7cutlass10bfloat16_tEfNS7_4arch4Sm80ELb0ELb1ELb1ELb0ELb0ELb0ELb0ELb0ELi2ELi2ELi4ELi2ELb1EE3mmaINS_16FlashAttnBwdSm80ISB_NS_21CollectiveEpilogueBwdIS6_S8_SA_Li256ELb0ELb0ELi2EEENS_19SingleTileSchedulerILb0ELb0ELb0ELi128EEEE13SharedStorageENS1_6TensorINS1_11ArrayEngineIfLm32EEENS1_6LayoutINS2_IJNS2_IJNS3_ILi2EEESO_EEESO_NS3_ILi4EEEEEENS2_IJNS2_IJNS3_ILi1EEESO_EEESQ_NS3_ILi8EEEEEEEEEEEEbRKNSB_6ParamsERT0_S12_iNS2_IJiiiEEERT_ENKUliiE0_clEii,($_ZN7cutlass13device_kernelIN5flash19enable_sm80_to_sm89INS1_16FlashAttnBwdSm80INS1_25CollectiveMainloopBwdSm80ILi2ELi2EN4cute5tupleIJNS5_1CILi64EEENS7_ILi128EEES8_EEENS_10bfloat16_tEfNS_4arch4Sm80ELb0ELb1ELb1ELb0ELb0ELb0ELb0ELb0ELi2ELi2ELi4ELi2ELb1EEENS1_21CollectiveEpilogueBwdISA_SB_SD_Li256ELb0ELb0ELi2EEENS1_19SingleTileSchedulerILb0ELb0ELb0ELi128EEEEEEEEEvNT_6ParamsE$_ZZN5flash25CollectiveMainloopBwdSm80ILi2ELi2EN4cute5tupleIJNS1_1CILi64EEENS3_ILi128EEES4_EEEN7cutlass10bfloat16_tEfNS7_4arch4Sm80ELb0ELb1ELb1ELb0ELb0ELb0ELb0ELb0ELi2ELi2ELi4ELi2ELb1EE3mmaINS_16FlashAttnBwdSm80ISB_NS_21CollectiveEpilogueBwdIS6_S8_SA_Li256ELb0ELb0ELi2EEENS_19SingleTileSchedulerILb0ELb0ELb0ELi128EEEE13SharedStorageENS1_6TensorINS1_11ArrayEngineIfLm32EEENS1_6LayoutINS2_IJNS2_IJNS3_ILi2EEESO_EEESO_NS3_ILi4EEEEEENS2_IJNS2_IJNS3_ILi1EEESO_EEESQ_NS3_ILi8EEEEEEEEEEEEbRKNSB_6ParamsERT0_S12_iNS2_IJiiiEEERT_ENKUliiE_clEii - $_ZN7cutlass13device_kernelIN5flash19enable_sm80_to_sm89INS1_16FlashAttnBwdSm80INS1_25CollectiveMainloopBwdSm80ILi2ELi2EN4cute5tupleIJNS5_1CILi64EEENS7_ILi128EEES8_EEENS_10bfloat16_tEfNS_4arch4Sm80ELb0ELb1ELb1ELb0ELb0ELb0ELb0ELb0ELi2ELi2ELi4ELi2ELb1EEENS1_21CollectiveEpilogueBwdISA_SB_SD_Li256ELb0ELb0ELi2EEENS1_19SingleTileSchedulerILb0ELb0ELb0ELi128EEEEEEEEEvNT_6ParamsE$_ZZN5flash25CollectiveMainloopBwdSm80ILi2ELi2EN4cute5tupleIJNS1_1CILi64EEENS3_ILi128EEES4_EEEN7cutlass10bfloat16_tEfNS7_4arch4Sm80ELb0ELb1ELb1ELb0ELb0ELb0ELb0ELb0ELi2ELi2ELi4ELi2ELb1EE3mmaINS_16FlashAttnBwdSm80ISB_NS_21CollectiveEpilogueBwdIS6_S8_SA_Li256ELb0ELb0ELi2EEENS_19SingleTileSchedulerILb0ELb0ELb0ELi128EEEE13SharedStorageENS1_6TensorINS1_11ArrayEngineIfLm32EEENS1_6LayoutINS2_IJNS2_IJNS3_ILi2EEESO_EEESO_NS3_ILi4EEEEEENS2_IJNS2_IJNS3_ILi1EEESO_EEESQ_NS3_ILi8EEEEEEEEEEEEbRKNSB_6ParamsERT0_S12_iNS2_IJiiiEEERT_ENKUliiE0_clEii)
$_ZN7cutlass13device_kernelIN5flash19enable_sm80_to_sm89INS1_16FlashAttnBwdSm80INS1_25CollectiveMainloopBwdSm80ILi2ELi2EN4cute5tupleIJNS5_1CILi64EEENS7_ILi128EEES8_EEENS_10bfloat16_tEfNS_4arch4Sm80ELb0ELb1ELb1ELb0ELb0ELb0ELb0ELb0ELi2ELi2ELi4ELi2ELb1EEENS1_21CollectiveEpilogueBwdISA_SB_SD_Li256ELb0ELb0ELi2EEENS1_19SingleTileSchedulerILb0ELb0ELb0ELi128EEEEEEEEEvNT_6ParamsE$_ZZN5flash25CollectiveMainloopBwdSm80ILi2ELi2EN4cute5tupleIJNS1_1CILi64EEENS3_ILi128EEES4_EEEN7cutlass10bfloat16_tEfNS7_4arch4Sm80ELb0ELb1ELb1ELb0ELb0ELb0ELb0ELb0ELi2ELi2ELi4ELi2ELb1EE3mmaINS_16FlashAttnBwdSm80ISB_NS_21CollectiveEpilogueBwdIS6_S8_SA_Li256ELb0ELb0ELi2EEENS_19SingleTileSchedulerILb0ELb0ELb0ELi128EEEE13SharedStorageENS1_6TensorINS1_11ArrayEngineIfLm32EEENS1_6LayoutINS2_IJNS2_IJNS3_ILi2EEESO_EEESO_NS3_ILi4EEEEEENS2_IJNS2_IJNS3_ILi1EEESO_EEESQ_NS3_ILi8EEEEEEEEEEEEbRKNSB_6ParamsERT0_S12_iNS2_IJiiiEEERT_ENKUliiE0_clEii:
        /* <DEDUP_REMOVED lines=11> */
[----:B-----5:R-:W-:Y:S05]  /*b8e0*/  CALL.REL.NOINC `($_ZN7cutlass13device_kernelIN5flash19enable_sm80_to_sm89INS1_16FlashAttnBwdSm80INS1_25CollectiveMainloopBwdSm80ILi2ELi2EN4cute5tupleIJNS5_1CILi64EEENS7_ILi128EEES8_EEENS_10bfloat16_tEfNS_4arch4Sm80ELb0ELb1ELb1ELb0ELb0ELb0ELb0ELb0ELi2ELi2ELi4ELi2ELb1EEENS1_21CollectiveEpilogueBwdISA_SB_SD_Li256ELb0ELb0ELi2EEENS1_19SingleTileSchedulerILb0ELb0ELb0ELi128EEEEEEEEEvNT_6ParamsE$_ZN4cute3eso3ESOILb1ELb0EJNS_10UnderscoreES2_S2_iEEC2ERKS2_S5_S5_RKi) ;  /* 0xffffcce000007944 */ /* 0x020fea0003c3ffff */
[----:B------:R-:W2:Y:S01]  /*b8f0*/  LDL R5, [R1+0x168] ;  /* 0x0001680001057983 */ /* 0x000ea20000100800 */
[----:B------:R-:W-:Y:S02]  /*b900*/  MOV R4, 0xb930 ;  /* 0x0000b93000047802 */ /* 0x000fe40000000f00 */
[----:B--2---:R-:W-:Y:S02]  /*b910*/  SHF.L.U32 R5, R5, 0xc, RZ ;  /* 0x0000000c05057819 */ /* 0x004fe400000006ff */
[----:B------:R-:W-:Y:S05]  /*b920*/  CALL.REL.NOINC `($_ZN7cutlass13device_kernelIN5flash19enable_sm80_to_sm89INS1_16FlashAttnBwdSm80INS1_25CollectiveMainloopBwdSm80ILi2ELi2EN4cute5tupleIJNS5_1CILi64EEENS7_ILi128EEES8_EEENS_10bfloat16_tEfNS_4arch4Sm80ELb0ELb1ELb1ELb0ELb0ELb0ELb0ELb0ELi2ELi2ELi4ELi2ELb1EEENS1_21CollectiveEpilogueBwdISA_SB_SD_Li256ELb0ELb0ELi2EEENS1_19SingleTileSchedulerILb0ELb0ELb0ELi128EEEEEEEEEvNT_6ParamsE$_ZN4cute3eso3ESOILb1ELb0EJNS_6LayoutINS_5tupleIJNS3_IJNS_1CILi8EEENS4_ILi1EEEEEENS4_ILi2EEES6_EEENS3_IJNS3_IJS6_NS4_ILi0EEEEEENS4_ILi2048EEESA_EEEEEiEEC2ERKSE_RKi) ;  /* 0xffffd59000007944 */ /* 0x000fea0003c3ffff */
[----:B------:R-:W2:Y:S04]  /*b930*/  LD.E.64 R8, [R8.64] ;  /* 0x0000001408087980 */ /* 0x000ea8000c101b00 */
[----:B------:R-:W2:Y:S01]  /*b940*/  LDL R6, [R1+0x168] ;  /* 0x0001680001067983 */ /* 0x000ea20000100800 */
[----:B------:R-:W-:Y:S01]  /*b950*/  MOV R4, 0xb980 ;  /* 0x0000b98000047802 */ /* 0x000fe20000000f00 */
[----:B--2---:R-:W-:-:S04]  /*b960*/  IMAD.WIDE R6, R6, 0x2, R8 ;  /* 0x0000000206067825 */ /* 0x004fc800078e0208 */
[----:B------:R-:W-:Y:S05]  /*b970*/  CALL.REL.NOINC `($_ZN7cutlass13device_kernelIN5flash19enable_sm80_to_sm89INS1_16FlashAttnBwdSm80INS1_25CollectiveMainloopBwdSm80ILi2ELi2EN4cute5tupleIJNS5_1CILi64EEENS7_ILi128EEES8_EEENS_10bfloat16_tEfNS_4arch4Sm80ELb0ELb1ELb1ELb0ELb0ELb0ELb0ELb0ELi2ELi2ELi4ELi2ELb1EEENS1_21CollectiveEpilogueBwdISA_SB_SD_Li256ELb0ELb0ELi2EEENS1_19SingleTileSchedulerILb0ELb0ELb0ELi128EEEEEEEEEvNT_6ParamsE$_ZN4cute8smem_ptrIPN7cutlass10bfloat16_tEECI1NS_12iter_adaptorIS3_S4_EEES3_) ;  /* 0xffffda2000007944 */ /* 0x000fea0003c3ffff */
[----:B------:R2:W5:Y:S01]  /*b980*/  LDL.64 R4, [R1+0x168] ;  /* 0x0001680001047983 */ /* 0x0005620000100a00 */
[----:B-1----:R-:W-:-:S03]  /*b990*/  MOV R6, 0xb9b0 ;  /* 0x0000b9b000067802 */ /* 0x002fc60000000f00 */
[----:B--2--5:R-:W-:Y:S05]  /*b9a0*/  CALL.REL.NOINC `($_ZN7cutlass13device_kernelIN5flash19enable_sm80_to_sm89INS1_16FlashAttnBwdSm80INS1_25CollectiveMainloopBwdSm80ILi2ELi2EN4cute5tupleIJNS5_1CILi64EEENS7_ILi128EEES8_EEENS_10bfloat16_tEfNS_4arch4Sm80ELb0ELb1ELb1ELb0ELb0ELb0ELb0ELb0ELi2ELi2ELi4ELi2ELb1EEENS1_21CollectiveEpilogueBwdISA_SB_SD_Li256ELb0ELb0ELi2EEENS1_19SingleTileSchedulerILb0ELb0ELb0ELi128EEEEEEEEEvNT_6ParamsE$_ZN4cute3eso3ESOILb1ELb0EJNS_6LayoutINS_5tupleIJNS3_IJNS_1CILi8EEENS4_ILi1EEEEEENS4_ILi2EEES6_EEENS3_IJNS3_IJS6_NS4_ILi0EEEEEENS4_ILi2048EEESA_EEEEENS_10ViewEngineINS_8smem_ptrIPN7cutlass10bfloat16_tEEEEEEEC2ERKSE_RKSL_) ;  /* 0xffffd4c000007944 */ /* 0x024fea0003c3ffff */
[----:B------:R2:W5:Y:S04]  /*b9b0*/  LDL.64 R16, [R1+0x168] ;  /* 0x0001680001107983 */ /* 0x0005680000100a00 */
[----:B------:R-:W5:Y:S01]  /*b9c0*/  LDL.64 R18, [UR6+0x8] ;  /* 0x00000806ff127983 */ /* 0x000f620008100a00 */
[----:B-1----:R-:W-:-:S02]  /*b9d0*/  MOV R5, R11 ;  /* 0x0000000b00057202 */ /* 0x002fc40000000f00 */
[----:B------:R-:W-:Y:S02]  /*b9e0*/  MOV R4, 0xba00 ;  /* 0x0000ba0000047802 */ /* 0x000fe40000000f00 */
[----:B--2--5:R-:W-:Y:S05]  /*b9f0*/  CALL.REL.NOINC `($_ZN7cutlass13device_kernelIN5flash19enable_sm80_to_sm89INS1_16FlashAttnBwdSm80INS1_25CollectiveMainloopBwdSm80ILi2ELi2EN4cute5tupleIJNS5_1CILi64EEENS7_ILi128EEES8_EEENS_10bfloat16_tEfNS_4arch4Sm80ELb0ELb1ELb1ELb0ELb0ELb0ELb0ELb0ELi2ELi2ELi4ELi2ELb1EEENS1_21CollectiveEpilogueBwdISA_SB_SD_Li256ELb0ELb0ELi2EEENS1_19SingleTileSchedulerILb0ELb0ELb0ELi128EEEEEEEEEvNT_6ParamsE$_ZN4cute3eso3ESOILb1ELb0EJNS_10UnderscoreES2_S2_iEEC2ERKS2_S5_S5_RKi) ;  /* 0xffffcbd000007944 */ /* 0x024fea0003c3ffff */
[----:B------:R-:W2:Y:S04]  /*ba00*/  LDL R14, [R1+0x168] ;  /* 0x00016800010e7983 */ /* 0x000ea80000100800 */
[----:B------:R1:W5:Y:S01]  /*ba10*/  LD.E.64 R4, [R18.64+0x8] ;  /* 0x0000081412047980 */ /* 0x000362000c101b00 */
[----:B------:R-:W-:Y:S02]  /*ba20*/  MOV R6, 0xba50 ;  /* 0x0000ba5000067802 */ /* 0x000fe40000000f00 */
[----:B--2---:R-:W-:Y:S02]  /*ba30*/  SHF.R.S32.HI R9, RZ, 0x1f, R14 ;  /* 0x0000001fff097819 */ /* 0x004fe4000001140e */
[----:B-1---5:R-:W-:Y:S05]  /*ba40*/  CALL.REL.NOINC `($_ZN7cutlass13device_kernelIN5flash19enable_sm80_to_sm89INS1_16FlashAttnBwdSm80INS1_25CollectiveMainloopBwdSm80ILi2ELi2EN4cute5tupleIJNS5_1CILi64EEENS7_ILi128EEES8_EEENS_10bfloat16_tEfNS_4arch4Sm80ELb0ELb1ELb1ELb0ELb0ELb0ELb0ELb0ELi2ELi2ELi4ELi2ELb1EEENS1_21CollectiveEpilogueBwdISA_SB_SD_Li256ELb0ELb0ELi2EEENS1_19SingleTileSchedulerILb0ELb0ELb0ELi128EEEEEEEEEvNT_6ParamsE$_ZZN4cute5sliceINS_5tupleIJNS_10UnderscoreES2_S2_iEEENS1_IJNS1_IJNS_1CILi1EEENS4_ILi0EEEEEElS6_lEEEEEDaRKT_RKT0_ENKUlRKT_RKT0_E_clIS2_lEEDaSH_SK_) ;  /* 0xffffdee000007944 */ /* 0x022fea0003c3ffff */
[----:B-----5:R-:W-:Y:S02]  /*ba50*/  MOV R7, R5 ;  /* 0x0000000500077202 */ /* 0x020fe40000000f00 */
[----:B------:R-:W-:Y:S02]  /*ba60*/  MOV R6, 0xba80 ;  /* 0x0000ba8000067802 */ /* 0x000fe40000000f00 */
[----:B-1----:R-:W-:Y:S05]  /*ba70*/  CALL.REL.NOINC `($_ZN7cutlass13device_kernelIN5flash19enable_sm80_to_sm89INS1_16FlashAttnBwdSm80INS1_25CollectiveMainloopBwdSm80ILi2ELi2EN4cute5tupleIJNS5_1CILi64EEENS7_ILi128EEES8_EEENS_10bfloat16_tEfNS_4arch4Sm80ELb0ELb1ELb1ELb0ELb0ELb0ELb0ELb0ELi2ELi2ELi4ELi2ELb1EEENS1_21CollectiveEpilogueBwdISA_SB_SD_Li256ELb0ELb0ELi2EEENS1_19SingleTileSchedulerILb0ELb0ELb0ELi128EEEEEEEEEvNT_6ParamsE$_ZZN4cute12filter_tupleINS_5tupleIJNS_10UnderscoreES2_S2_iEEENS1_IJNS1_IJNS_1CILi1EEENS4_ILi0EEEEEElS6_lEEEZNS_5sliceIS3_S8_EEDaRKT_RKT0_EUlRKT_RKT0_E_EEDaSC_SF_OT1_ENKUlDpSI_E_clIJNS1_IJS7_EEENS1_IJlEEENS1_IJS6_EEENS1_IJEEEEEEDaSP_) ;  /* 0xffffda1000007944 */ /* 0x002fea0003c3ffff */
[----:B------:R-:W-:Y:S02]  /*ba80*/  MOV R6, 0xbaa0 ;  /* 0x0000baa000067802 */ /* 0x000fe40000000f00 */
[----:B-1---5:R-:W-:Y:S05]  /*ba90*/  CALL.REL.NOINC `($_ZN7cutlass13device_kernelIN5flash19enable_sm80_to_sm89INS1_16FlashAttnBwdSm80INS1_25CollectiveMainloopBwdSm80ILi2ELi2EN4cute5tupleIJNS5_1CILi64EEENS7_ILi128EEES8_EEENS_10bfloat16_tEfNS_4arch4Sm80ELb0ELb1ELb1ELb0ELb0ELb0ELb0ELb0ELi2ELi2ELi4ELi2ELb1EEENS1_21CollectiveEpilogueBwdISA_SB_SD_Li256ELb0ELb0ELi2EEENS1_19SingleTileSchedulerILb0ELb0ELb0ELi128EEEEEEEEEvNT_6ParamsE$_ZN4cute5tupleIJNS0_IJNS0_IJNS_1CILi8EEENS1_ILi1EEEEEENS1_ILi2EEES3_EEENS0_IJNS0_IJS3_NS1_ILi0EEEEEElS7_EEEEEC2ERKS6_RKS9_) ;  /* 0xffffd47000007944 */ /* 0x022fea0003c3ffff */
        /* <DEDUP_REMOVED lines=8> */
[----:B-1---5:R-:W-:Y:S05]  /*bb20*/  CALL.REL.NOINC `($_ZN7cutlass13device_kernelIN5flash19enable_sm80_to_sm89INS1_16FlashAttnBwdSm80INS1_25CollectiveMainloopBwdSm80ILi2ELi2EN4cute5tupleIJNS5_1CILi64EEENS7_ILi128EEES8_EEENS_10bfloat16_tEfNS_4arch4Sm80ELb0ELb1ELb1ELb0ELb0ELb0ELb0ELb0ELi2ELi2ELi4ELi2ELb1EEENS1_21CollectiveEpilogueBwdISA_SB_SD_Li256ELb0ELb0ELi2EEENS1_19SingleTileSchedulerILb0ELb0ELb0ELi128EEEEEEEEEvNT_6ParamsE$_ZN4cute3eso3ESOILb0ELb0EJNS_6LayoutINS_5tupleIJNS3_IJNS_1CILi8EEENS4_ILi1EEEEEENS4_ILi2EEES6_EEENS3_IJNS3_IJS6_NS4_ILi0EEEEEElSA_EEEEElEEC2ERKSD_RKl) ;  /* 0xffffc76000007944 */ /* 0x022fea0003c3ffff */
[----:B------:R-:W2:Y:S04]  /*bb30*/  LD.E.64 R18, [R18.64+0x18] ;  /* 0x0000181412127980 */ /* 0x000ea8000c101b00 */
[----:B------:R-:W2:Y:S04]  /*bb40*/  LDL.64 R6, [R1+0x170] ;  /* 0x0001700001067983 */ /* 0x000ea80000100a00 */
[----:B-1----:R1:W5:Y:S01]  /*bb50*/  LDL.64 R4, [R1+0x168] ;  /* 0x0001680001047983 */ /* 0x0023620000100a00 */
[----:B------:R-:W-:Y:S02]  /*bb60*/  MOV R12, 0xbba0 ;  /* 0x0000bba0000c7802 */ /* 0x000fe40000000f00 */
[----:B--2---:R-:W-:-:S04]  /*bb70*/  LEA R8, P4, R6, R18, 0x1 ;  /* 0x0000001206087211 */ /* 0x004fc800078808ff */
[----:B------:R-:W-:-:S04]  /*bb80*/  LEA.HI.X R9, R6, R19, R7, 0x1, P4 ;  /* 0x0000001306097211 */ /* 0x000fc800020f0c07 */
[----:B-1---5:R-:W-:Y:S05]  /*bb90*/  CALL.REL.NOINC `($_ZN7cutlass13device_kernelIN5flash19enable_sm80_to_sm89INS1_16FlashAttnBwdSm80INS1_25CollectiveMainloopBwdSm80ILi2ELi2EN4cute5tupleIJNS5_1CILi64EEENS7_ILi128EEES8_EEENS_10bfloat16_tEfNS_4arch4Sm80ELb0ELb1ELb1ELb0ELb0ELb0ELb0ELb0ELi2ELi2ELi4ELi2ELb1EEENS1_21CollectiveEpilogueBwdISA_SB_SD_Li256ELb0ELb0ELi2EEENS1_19SingleTileSchedulerILb0ELb0ELb0ELi128EEEEEEEEEvNT_6ParamsE$_ZN4cute8gmem_ptrIPKN7cutlass10bfloat16_tEECI1NS_12iter_adaptorIS4_S5_EEES4_) ;  /* 0xffffd72000007944 */ /* 0x022fea0003c3ffff */
[----:B------:R-:W2:Y:S04]  /*bba0*/  LDL.64 R6, [R1+0x168] ;  /* 0x0001680001067983 */ /* 0x000ea80000100a00 */
[----:B--2---:R1:W-:Y:S02]  /*bbb0*/  STL.64 [R1+0x178], R6 ;  /* 0x0001780601007387 */ /* 0x0043e40000100a00 */
[----:B-1----:R-:W-:Y:S02]  /*bbc0*/  MOV R6, 0xbbe0 ;  /* 0x0000bbe000067802 */ /* 0x002fe40000000f00 */
[----:B------:R-:W-:Y:S05]  /*bbd0*/  CALL.REL.NOINC `($_ZN7cutlass13device_kernelIN5flash19enable_sm80_to_sm89INS1_16FlashAttnBwdSm80INS1_25CollectiveMainloopBwdSm80ILi2ELi2EN4cute5tupleIJNS5_1CILi64EEENS7_ILi128EEES8_EEENS_10bfloat16_tEfNS_4arch4Sm80ELb0ELb1ELb1ELb0ELb0ELb0ELb0ELb0ELi2ELi2ELi4ELi2ELb1EEENS1_21CollectiveEpilogueBwdISA_SB_SD_Li256ELb0ELb0ELi2EEENS1_19SingleTileSchedulerILb0ELb0ELb0ELi128EEEEEEEEEvNT_6ParamsE$_ZN4cute3eso3ESOILb0ELb0EJNS_6LayoutINS_5tupleIJNS3_IJNS_1CILi8EEENS4_ILi1EEEEEENS4_ILi2EEES6_EEENS3_IJNS3_IJS6_NS4_ILi0EEEEEElSA_EEEEENS_10ViewEngineINS_8gmem_ptrIPKN7cutlass10bfloat16_tEEEEEEEC2ERKSD_RKSL_) ;  /* 0xffffc63000007944 */ /* 0x000fea0003c3ffff */
[----:B------:R-:W2:Y:S04]  /*bbe0*/  LDL.64 R6, [UR6+0x18] ;  /* 0x00001806ff067983 */ /* 0x000ea80008100a00 */
[----:B------:R-:W3:Y:S04]  /*bbf0*/  LDL.64 R8, [UR6+0x10] ;  /* 0x00001006ff087983 */ /* 0x000ee80008100a00 */
[----:B------:R4:W5:Y:S04]  /*bc00*/  LDL.64 R18, [R1+0x170] ;  /* 0x0001700001127983 */ /* 0x0009680000100a00 */
[----:B------:R4:W5:Y:S04]  /*bc10*/  LDL.64 R20, [R1+0x168] ;  /* 0x0001680001147983 */ /* 0x0009680000100a00 */
[----:B-12---:R-:W2:Y:S04]  /*bc20*/  LD.E R4, [R6.64+0x4] ;  /* 0x0000041406047980 */ /* 0x006ea8000c101900 */
[----:B---3--:R-:W3:Y:S04]  /*bc30*/  LD.E R26, [R8.64+0xc] ;  /* 0x00000c14081a7980 */ /* 0x008ee8000c101900 */
[----:B------:R4:W5:Y:S01]  /*bc40*/  LD.E R12, [R6.64] ;  /* 0x00000014060c7980 */ /* 0x000962000c101900 */
[----:B------:R-:W-:-:S03]  /*bc50*/  MOV R14, 0xbc90 ;  /* 0x0000bc90000e7802 */ /* 0x000fc60000000f00 */
[----:B--2---:R4:W-:Y:S01]  /*bc60*/  STL [R1+0x168], R4 ;  /* 0x0001680401007387 */ /* 0x0049e20000100800 */
[----:B---3--:R-:W-:-:S03]  /*bc70*/  IMAD R26, R11, -0x40, R26 ;  /* 0xffffffc00b1a7824 */ /* 0x008fc600078e021a */
[----:B----45:R-:W-:Y:S05]  /*bc80*/  CALL.REL.NOINC `($_ZN7cutlass13device_kernelIN5flash19enable_sm80_to_sm89INS1_16FlashAttnBwdSm80INS1_25CollectiveMainloopBwdSm80ILi2ELi2EN4cute5tupleIJNS5_1CILi64EEENS7_ILi128EEES8_EEENS_10bfloat16_tEfNS_4arch4Sm80ELb0ELb1ELb1ELb0ELb0ELb0ELb0ELb0ELi2ELi2ELi4ELi2ELb1EEENS1_21CollectiveEpilogueBwdISA_SB_SD_Li256ELb0ELb0ELi2EEENS1_19SingleTileSchedulerILb0ELb0ELb0ELi128EEEEEEEEEvNT_6ParamsE$_ZZN4cuteplIJiiEJNS_1CILi0EEES2_EEEDaRKNS_15ArithmeticTupleIJDpT_EEERKNS3_IJDpT0_EEEENKUlDpRKT_E_clIJiiEEEDaSH_) ;  /* 0xfffffb2000007944 */ /* 0x030fea0003c3ffff */
[----:B-----5:R-:W-:Y:S01]  /*bc90*/  IMAD.IADD R13, R26, 0x1, -R13 ;  /* 0x000000011a0d7824 */ /* 0x020fe200078e0a0d */
[----:B-1----:R-:W-:Y:S02]  /*bca0*/  MOV R5, RZ ;  /* 0x000000ff00057202 */ /* 0x002fe40000000f00 */
[----:B------:R-:W-:Y:S02]  /*bcb0*/  MOV R4, 0xbcd0 ;  /* 0x0000bcd000047802 */ /* 0x000fe40000000f00 */
[----:B--2---:R-:W-:Y:S05]  /*bcc0*/  CALL.REL.NOINC `($_ZN7cutlass13device_kernelIN5flash19enable_sm80_to_sm89INS1_16FlashAttnBwdSm80INS1_25CollectiveMainloopBwdSm80ILi2ELi2EN4cute5tupleIJNS5_1CILi64EEENS7_ILi128EEES8_EEENS_10bfloat16_tEfNS_4arch4Sm80ELb0ELb1ELb1ELb0ELb0ELb0ELb0ELb0ELi2ELi2ELi4ELi2ELb1EEENS1_21CollectiveEpilogueBwdISA_SB_SD_Li256ELb0ELb0ELi2EEENS1_19SingleTileSchedulerILb0ELb0ELb0ELi128EEEEEEEEEvNT_6ParamsE$_ZN4cute3eso3ESOILb1ELb0EJNS_1CILi0EEEiS3_EEC2ERKS3_RKiS6_) ;  /* 0xffffcc3000007944 */ /* 0x004fea0003c3ffff */
[----:B------:R-:W2:Y:S01]  /*bcd0*/  LDL R5, [R1+0x168] ;  /* 0x0001680001057983 */ /* 0x000ea20000100800 */
[----:B------:R-:W-:Y:S01]  /*bce0*/  MOV R4, 0xbd20 ;  /* 0x0000bd2000047802 */ /* 0x000fe20000000f00 */
[----:B------:R-:W-:Y:S01]  /*bcf0*/  UMOV UR35, UR7 ;  /* 0x0000000700237c82 */ /* 0x000fe20008000000 */
[----:B--2---:R-:W-:Y:S02]  /*bd00*/  SHF.L.U32 R5, R5, 0x5, RZ ;  /* 0x0000000505057819 */ /* 0x004fe400000006ff */
[----:B------:R-:W-:Y:S05]  /*bd10*/  CALL.REL.NOINC `($_ZN7cutlass13device_kernelIN5flash19enable_sm80_to_sm89INS1_16FlashAttnBwdSm80INS1_25CollectiveMainloopBwdSm80ILi2ELi2EN4cute5tupleIJNS5_1CILi64EEENS7_ILi128EEES8_EEENS_10bfloat16_tEfNS_4arch4Sm80ELb0ELb1ELb1ELb0ELb0ELb0ELb0ELb0ELi2ELi2ELi4ELi2ELb1EEENS1_21CollectiveEpilogueBwdISA_SB_SD_Li256ELb0ELb0ELi2EEENS1_19SingleTileSchedulerILb0ELb0ELb0ELi128EEEEEEEEEvNT_6ParamsE$_ZN4cute5tupleIJiEEC2ERKi) ;  /* 0xffffd4d000007944 */ /* 0x000fea0003c3ffff */
[----:B------:R1:W5:Y:S01]  /*bd20*/  LDL R5, [R1+0x168] ;  /* 0x0001680001057983 */ /* 0x0003620000100800 */
[----:B------:R-:W-:Y:S01]  /*bd30*/  MOV R4, 0xbd60 ;  /* 0x0000bd6000047802 */ /* 0x000fe20000000f00 */
[----:B------:R-:W-:Y:S02]  /*bd40*/  UMOV UR35, UR22 ;  /* 0x0000001600237c82 */ /* 0x000fe40008000000 */
[----:B-1---5:R-:W-:Y:S05]  /*bd50*/  CALL.REL.NOINC `($_ZN7cutlass13device_kernelIN5flash19enable_sm80_to_sm89INS1_16FlashAttnBwdSm80INS1_25CollectiveMainloopBwdSm80ILi2ELi2EN4cute5tupleIJNS5_1CILi64EEENS7_ILi128EEES8_EEENS_10bfloat16_tEfNS_4arch4Sm80ELb0ELb1ELb1ELb0ELb0ELb0ELb0ELb0ELi2ELi2ELi4ELi2ELb1EEENS1_21CollectiveEpilogueBwdISA_SB_SD_Li256ELb0ELb0ELi2EEENS1_19SingleTileSchedulerILb0ELb0ELb0ELi128EEEEEEEEEvNT_6ParamsE$_ZN4cute5tupleIJiEEC2ERKi) ;  /* 0xffffd49000007944 */ /* 0x022fea0003c3ffff */
[----:B------:R1:W5:Y:S01]  /*bd60*/  LDL R5, [R1+0x178] ;  /* 0x0001780001057983 */ /* 0x0003620000100800 */
[----:B------:R-:W-:Y:S01]  /*bd70*/  MOV R4, 0xbda0 ;  /* 0x0000bda000047802 */ /* 0x000fe20000000f00 */
[----:B------:R-:W-:-:S02]  /*bd80*/  UMOV UR35, UR7 ;  /* 0x0000000700237c82 */ /* 0x000fc40008000000 */
[----:B-1---5:R-:W-:Y:S05]  /*bd90*/  CALL.REL.NOINC `($_ZN7cutlass13device_kernelIN5flash19enable_sm80_to_sm89INS1_16FlashAttnBwdSm80INS1_25CollectiveMainloopBwdSm80ILi2ELi2EN4cute5tupleIJNS5_1CILi64EEENS7_ILi128EEES8_EEENS_10bfloat16_tEfNS_4arch4Sm80ELb0ELb1ELb1ELb0ELb0ELb0ELb0ELb0ELi2ELi2ELi4ELi2ELb1EEENS1_21CollectiveEpilogueBwdISA_SB_SD_Li256ELb0ELb0ELi2EEENS1_19SingleTileSchedulerILb0ELb0ELb0ELi128EEEEEEEEEvNT_6ParamsE$_ZN4cute5tupleIJiEEC2ERKi) ;  /* 0xffffd45000007944 */ /* 0x022fea0003c3ffff */
[----:B------:R1:W5:Y:S01]  /*bda0*/  LDL R5, [R1+0x168] ;  /* 0x0001680001057983 */ /* 0x0003620000100800 */
[----:B------:R-:W-:-:S02]  /*bdb0*/  MOV R4, UR7 ;  /* 0x0000000700047c02 */ /* 0x000fc40008000f00 */
[----:B------:R-:W-:Y:S02]  /*bdc0*/  MOV R6, 0xbde0 ;  /* 0x0000bde000067802 */ /* 0x000fe40000000f00 */
[----:B-1---5:R-:W-:Y:S05]  /*bdd0*/  CALL.REL.NOINC `($_ZN7cutlass13device_kernelIN5flash19enable_sm80_to_sm89INS1_16FlashAttnBwdSm80INS1_25CollectiveMainloopBwdSm80ILi2ELi2EN4cute5tupleIJNS5_1CILi64EEENS7_ILi128EEES8_EEENS_10bfloat16_tEfNS_4arch4Sm80ELb0ELb1ELb1ELb0ELb0ELb0ELb0ELb0ELi2ELi2ELi4ELi2ELb1EEENS1_21CollectiveEpilogueBwdISA_SB_SD_Li256ELb0ELb0ELi2EEENS1_19SingleTileSchedulerILb0ELb0ELb0ELi128EEEEEEEEEvNT_6ParamsE$_ZN4cute3eso3ESOILb0ELb1EJiNS_1CILi0EEEEEC2ERKiRKS3_) ;  /* 0xffffc76000007944 */ /* 0x022fea0003c3ffff */
[----:B-1----:R1:W5:Y:S01]  /*bde0*/  LDL R5, [R1+0x168] ;  /* 0x0001680001057983 */ /* 0x0023620000100800 */
[----:B------:R-:W-:-:S03]  /*bdf0*/  MOV R8, 0xbe10 ;  /* 0x0000be1000087802 */ /* 0x000fc60000000f00 */
[----:B-1---5:R-:W-:Y:S05]  /*be00*/  CALL.REL.NOINC `($_ZN7cutlass13device_kernelIN5flash19enable_sm80_to_sm89INS1_16FlashAttnBwdSm80INS1_25CollectiveMainloopBwdSm80ILi2ELi2EN4cute5tupleIJNS5_1CILi64EEENS7_ILi128EEES8_EEENS_10bfloat16_tEfNS_4arch4Sm80ELb0ELb1ELb1ELb0ELb0ELb0ELb0ELb0ELi2ELi2ELi4ELi2ELb1EEENS1_21CollectiveEpilogueBwdISA_SB_SD_Li256ELb0ELb0ELi2EEENS1_19SingleTileSchedulerILb0ELb0ELb0ELi128EEEEEEEEEvNT_6ParamsE$_ZZN4cuteplIJNS_1CILi0EEES2_EJiEEEDaRKNS_15ArithmeticTupleIJDpT_EEERKNS3_IJDpT0_EEEENKUlDpRKT_E_clIJiS2_EEEDaSH_) ;  /* 0xfffff6a000007944 */ /* 0x022fea0003c3ffff */
[----:B------:R-:W-:Y:S02]  /*be10*/  MOV R8, 0xbe30 ;  /* 0x0000be3000087802 */ /* 0x000fe40000000f00 */
[----:B-1---5:R-:W-:Y:S05]  /*be20*/  CALL.REL.NOINC `($_ZN7cutlass13device_kernelIN5flash19enable_sm80_to_sm89INS1_16FlashAttnBwdSm80INS1_25CollectiveMainloopBwdSm80ILi2ELi2EN4cute5tupleIJNS5_1CILi64EEENS7_ILi128EEES8_EEENS_10bfloat16_tEfNS_4arch4Sm80ELb0ELb1ELb1ELb0ELb0ELb0ELb0ELb0ELi2ELi2ELi4ELi2ELb1EEENS1_21CollectiveEpilogueBwdISA_SB_SD_Li256ELb0ELb0ELi2EEENS1_19SingleTileSchedulerILb0ELb0ELb0ELi128EEEEEEEEEvNT_6ParamsE$_ZZN4cuteplIJNS_1CILi0EEES2_EJiS2_EEEDaRKNS_15ArithmeticTupleIJDpT_EEERKNS3_IJDpT0_EEEENKUlDpRKT_E_clIJiS2_EEEDaSH_) ;  /* 0xfffff6f000007944 */ /* 0x022fea0003c3ffff */
[----:B------:R2:W-:Y:S04]  /*be30*/  STL [R1+0x180], RZ ;  /* 0x000180ff01007387 */ /* 0x0005e80000100800 */
[----:B------:R-:W3:Y:S04]  /*be40*/  LDL.64 R6, [UR6+0x30] ;  /* 0x00003006ff067983 */ /* 0x000ee80008100a00 */
[----:B---3--:R-:W3:Y:S01]  /*be50*/  LD.E.U8 R4, [R6.64] ;  /* 0x0000001406047980 */ /* 0x008ee2000c101100 */
[----:B------:R-:W-:Y:S01]  /*be60*/  IMAD.MOV.U32 R5, RZ, RZ, RZ ;  /* 0x000000ffff057224 */ /* 0x000fe200078e00ff */
[----:B---3--:R-:W-:-:S04]  /*be70*/  LOP3.LUT R4, R4, 0x1, RZ, 0xc0, !PT ;  /* 0x0000000104047812 */ /* 0x008fc800078ec0ff */
[----:B------:R-:W-:Y:S02]  /*be80*/  ISETP.NE.U32.AND P4, PT, R4, 0x1, PT ;  /* 0x000000010400780c */ /* 0x000fe40003f85070 */
[----:B------:R-:W-:-:S06]  /*be90*/  MOV R4, 0xbeb0 ;  /* 0x0000beb000047802 */ /* 0x000fcc0000000f00 */
[----:B-12--5:R-:W-:Y:S05]  /*bea0*/  CALL.REL.NOINC `($_ZN7cutlass13device_kernelIN5flash19enable_sm80_to_sm89INS1_16FlashAttnBwdSm80INS1_25CollectiveMainloopBwdSm80ILi2ELi2EN4cute5tupleIJNS5_1CILi64EEENS7_ILi128EEES8_EEENS_10bfloat16_tEfNS_4arch4Sm80ELb0ELb1ELb1ELb0ELb0ELb0ELb0ELb0ELi2ELi2ELi4ELi2ELb1EEENS1_21CollectiveEpilogueBwdISA_SB_SD_Li256ELb0ELb0ELi2EEENS1_19SingleTileSchedulerILb0ELb0ELb0ELi128EEEEEEEEEvNT_6ParamsE$_ZN4cute3eso3ESOILb1ELb0EJNS_10UnderscoreEiiEEC2ERKS2_RKiS7_) ;  /* 0xffffc80000007944 */ /* 0x026fea0003c3ffff */
[----:B------:R-:W2:Y:S02]  /*beb0*/  LDL R7, [R1+0x168] ;  /* 0x0001680001077983 */ /* 0x000ea40000100800 */
[----:B--2---:R-:W-:Y:S01]  /*bec0*/  SHF.R.S32.HI R4, RZ, 0x1f, R7 ;  /* 0x0000001fff047819 */ /* 0x004fe20000011407 */
[-C--:B------:R-:W-:Y:S02]  /*bed0*/  IMAD R5, R21, R7.reuse, RZ ;  /* 0x0000000715057224 */ /* 0x080fe400078e02ff */
[----:B-1----:R-:W-:-:S04]  /*bee0*/  IMAD.WIDE.U32 R6, R20, R7, RZ ;  /* 0x0000000714067225 */ /* 0x002fc800078e00ff */
[----:B------:R-:W-:Y:S01]  /*bef0*/  IMAD R5, R20, R4, R5 ;  /* 0x0000000414057224 */ /* 0x000fe200078e0205 */
[----:B------:R-:W-:-:S04]  /*bf00*/  MOV R4, 0xbf30 ;  /* 0x0000bf3000047802 */ /* 0x000fc80000000f00 */
[----:B------:R-:W-:Y:S02]  /*bf10*/  IADD3 R5, R7, R5, RZ ;  /* 0x0000000507057210 */ /* 0x000fe40007ffe0ff */
[----:B------:R-:W-:Y:S05]  /*bf20*/  CALL.REL.NOINC `($_ZN7cutlass13device_kernelIN5flash19enable_sm80_to_sm89INS1_16FlashAttnBwdSm80INS1_25CollectiveMainloopBwdSm80ILi2ELi2EN4cute5tupleIJNS5_1CILi64EEENS7_ILi128EEES8_EEENS_10bfloat16_tEfNS_4arch4Sm80ELb0ELb1ELb1ELb0ELb0ELb0ELb0ELb0ELi2ELi2ELi4ELi2ELb1EEENS1_21CollectiveEpilogueBwdISA_SB_SD_Li256ELb0ELb0ELi2EEENS1_19SingleTileSchedulerILb0ELb0ELb0ELi128EEEEEEEEEvNT_6ParamsE$_ZN4cute3eso3ESOILb1ELb0EJNS_6LayoutINS_5tupleIJNS3_IJNS_1CILi8EEENS4_ILi1EEEEEEEEENS3_IJNS3_IJS6_NS4_ILi0EEEEEEEEEEElEEC2ERKSC_RKl) ;  /* 0xffffcee000007944 */ /* 0x000fea0003c3ffff */
[----:B------:R-:W2:Y:S01]  /*bf30*/  LDL.64 R4, [R1+0x168] ;  /* 0x0001680001047983 */ /* 0x000ea20000100a00 */
[----:B------:R-:W-:Y:S02]  /*bf40*/  MOV R12, 0xbf80 ;  /* 0x0000bf80000c7802 */ /* 0x000fe40000000f00 */
[----:B--2---:R-:W-:-:S04]  /*bf50*/  LEA R8, P5, R4, R18, 0x1 ;  /* 0x0000001204087211 */ /* 0x004fc800078a08ff */
[----:B------:R-:W-:-:S04]  /*bf60*/  LEA.HI.X R9, R4, R19, R5, 0x1, P5 ;  /* 0x0000001304097211 */ /* 0x000fc800028f0c05 */
[----:B-1----:R-:W-:Y:S05]  /*bf70*/  CALL.REL.NOINC `($_ZN7cutlass13device_kernelIN5flash19enable_sm80_to_sm89INS1_16FlashAttnBwdSm80INS1_25CollectiveMainloopBwdSm80ILi2ELi2EN4cute5tupleIJNS5_1CILi64EEENS7_ILi128EEES8_EEENS_10bfloat16_tEfNS_4arch4Sm80ELb0ELb1ELb1ELb0ELb0ELb0ELb0ELb0ELi2ELi2ELi4ELi2ELb1EEENS1_21CollectiveEpilogueBwdISA_SB_SD_Li256ELb0ELb0ELi2EEENS1_19SingleTileSchedulerILb0ELb0ELb0ELi128EEEEEEEEEvNT_6ParamsE$_ZN4cute8gmem_ptrIPKN7cutlass10bfloat16_tEECI1NS_12iter_adaptorIS4_S5_EEES4_) ;  /* 0xffffd34000007944 */ /* 0x002fea0003c3ffff */
[----:B------:R1:W5:Y:S01]  /*bf80*/  LDL.64 R4, [R1+0x168] ;  /* 0x0001680001047983 */ /* 0x0003620000100a00 */
[----:B------:R-:W-:-:S03]  /*bf90*/  MOV R6, 0xbfb0 ;  /* 0x0000bfb000067802 */ /* 0x000fc60000000f00 */
[----:B-1---5:R-:W-:Y:S05]  /*bfa0*/  CALL.REL.NOINC `($_ZN7cutlass13device_kernelIN5flash19enable_sm80_to_sm89INS1_16FlashAttnBwdSm80INS1_25CollectiveMainloopBwdSm80ILi2ELi2EN4cute5tupleIJNS5_1CILi64EEENS7_ILi128EEES8_EEENS_10bfloat16_tEfNS_4arch4Sm80ELb0ELb1ELb1ELb0ELb0ELb0ELb0ELb0ELi2ELi2ELi4ELi2ELb1EEENS1_21CollectiveEpilogueBwdISA_SB_SD_Li256ELb0ELb0ELi2EEENS1_19SingleTileSchedulerILb0ELb0ELb0ELi128EEEEEEEEEvNT_6ParamsE$_ZN4cute3eso3ESOILb1ELb0EJNS_6LayoutINS_5tupleIJNS3_IJNS_1CILi8EEENS4_ILi1EEEEEEEEENS3_IJNS3_IJS6_NS4_ILi0EEEEEEEEEEENS_10ViewEngineINS_8gmem_ptrIPKN7cutlass10bfloat16_tEEEEEEEC2ERKSC_RKSK_) ;  /* 0xffffcd7000007944 */ /* 0x022fea0003c3ffff */
[----:B------:R2:W5:Y:S01]  /*bfb0*/  LDL.64 R8, [R1+0x168] ;  /* 0x0001680001087983 */ /* 0x0005620000100a00 */
[----:B-1----:R-:W-:Y:S02]  /*bfc0*/  MOV R5, RZ ;  /* 0x000000ff00057202 */ /* 0x002fe40000000f00 */
[----:B------:R-:W-:Y:S02]  /*bfd0*/  MOV R4, 0xbff0 ;  /* 0x0000bff000047802 */ /* 0x000fe40000000f00 */
[----:B--2--5:R-:W-:Y:S05]  /*bfe0*/  CALL.REL.NOINC `($_ZN7cutlass13device_kernelIN5flash19enable_sm80_to_sm89INS1_16FlashAttnBwdSm80INS1_25CollectiveMainloopBwdSm80ILi2ELi2EN4cute5tupleIJNS5_1CILi64EEENS7_ILi128EEES8_EEENS_10bfloat16_tEfNS_4arch4Sm80ELb0ELb1ELb1ELb0ELb0ELb0ELb0ELb0ELi2ELi2ELi4ELi2ELb1EEENS1_21CollectiveEpilogueBwdISA_SB_SD_Li256ELb0ELb0ELi2EEENS1_19SingleTileSchedulerILb0ELb0ELb0ELi128EEEEEEEEEvNT_6ParamsE$_ZN4cute3eso3ESOILb1ELb0EJNS_10UnderscoreEiiEEC2ERKS2_RKiS7_) ;  /* 0xffffc6c000007944 */ /* 0x024fea0003c3ffff */
[----:B------:R-:W2:Y:S01]  /*bff0*/  LDL R5, [R1+0x168] ;  /* 0x0001680001057983 */ /* 0x000ea20000100800 */
[----:B------:R-:W-:Y:S02]  /*c000*/  MOV R4, 0xc030 ;  /* 0x0000c03000047802 */ /* 0x000fe40000000f00 */
[----:B--2---:R-:W-:Y:S02]  /*c010*/  SHF.L.U32 R5, R5, 0xb, RZ ;  /* 0x0000000b05057819 */ /* 0x004fe400000006ff */
[----:B-1----:R-:W-:Y:S05]  /*c020*/  CALL.REL.NOINC `($_ZN7cutlass13device_kernelIN5flash19enable_sm80_to_sm89INS1_16FlashAttnBwdSm80INS1_25CollectiveMainloopBwdSm80ILi2ELi2EN4cute5tupleIJNS5_1CILi64EEENS7_ILi128EEES8_EEENS_10bfloat16_tEfNS_4arch4Sm80ELb0ELb1ELb1ELb0ELb0ELb0ELb0ELb0ELi2ELi2ELi4ELi2ELb1EEENS1_21CollectiveEpilogueBwdISA_SB_SD_Li256ELb0ELb0ELi2EEENS1_19SingleTileSchedulerILb0ELb0ELb0ELi128EEEEEEEEEvNT_6ParamsE$_ZN4cute3eso3ESOILb1ELb0EJNS_6LayoutINS_5tupleIJNS3_IJNS_1CILi8EEENS4_ILi1EEEEEEEEENS3_IJNS3_IJS6_NS4_ILi0EEEEEEEEEEEiEEC2ERKSC_RKi) ;  /* 0xffffcd9000007944 */ /* 0x002fea0003c3ffff */
[----:B------:R-:W2:Y:S01]  /*c030*/  LDL R5, [R1+0x168] ;  /* 0x0001680001057983 */ /* 0x000ea20000100800 */
[----:B------:R-:W-:Y:S01]  /*c040*/  MOV R4, 0xc070 ;  /* 0x0000c07000047802 */ /* 0x000fe20000000f00 */
[----:B--2---:R-:W-:-:S04]  /*c050*/  IMAD.WIDE R6, R5, 0x2, R16 ;  /* 0x0000000205067825 */ /* 0x004fc800078e0210 */
[----:B------:R-:W-:Y:S05]  /*c060*/  CALL.REL.NOINC `($_ZN7cutlass13device_kernelIN5flash19enable_sm80_to_sm89INS1_16FlashAttnBwdSm80INS1_25CollectiveMainloopBwdSm80ILi2ELi2EN4cute5tupleIJNS5_1CILi64EEENS7_ILi128EEES8_EEENS_10bfloat16_tEfNS_4arch4Sm80ELb0ELb1ELb1ELb0ELb0ELb0ELb0ELb0ELi2ELi2ELi4ELi2ELb1EEENS1_21CollectiveEpilogueBwdISA_SB_SD_Li256ELb0ELb0ELi2EEENS1_19SingleTileSchedulerILb0ELb0ELb0ELi128EEEEEEEEEvNT_6ParamsE$_ZN4cute8smem_ptrIPN7cutlass10bfloat16_tEECI1NS_12iter_adaptorIS3_S4_EEES3_) ;  /* 0xffffd33000007944 */ /* 0x000fea0003c3ffff */
[----:B------:R2:W5:Y:S01]  /*c070*/  LDL.64 R4, [R1+0x168] ;  /* 0x0001680001047983 */ /* 0x0005620000100a00 */
[----:B-1----:R-:W-:-:S03]  /*c080*/  MOV R6, 0xc0a0 ;  /* 0x0000c0a000067802 */ /* 0x002fc60000000f00 */
[----:B--2--5:R-:W-:Y:S05]  /*c090*/  CALL.REL.NOINC `($_ZN7cutlass13device_kernelIN5flash19enable_sm80_to_sm89INS1_16FlashAttnBwdSm80INS1_25CollectiveMainloopBwdSm80ILi2ELi2EN4cute5tupleIJNS5_1CILi64EEENS7_ILi128EEES8_EEENS_10bfloat16_tEfNS_4arch4Sm80ELb0ELb1ELb1ELb0ELb0ELb0ELb0ELb0ELi2ELi2ELi4ELi2ELb1EEENS1_21CollectiveEpilogueBwdISA_SB_SD_Li256ELb0ELb0ELi2EEENS1_19SingleTileSchedulerILb0ELb0ELb0ELi128EEEEEEEEEvNT_6ParamsE$_ZN4cute3eso3ESOILb1ELb0EJNS_6LayoutINS_5tupleIJNS3_IJNS_1CILi8EEENS4_ILi1EEEEEEEEENS3_IJNS3_IJS6_NS4_ILi0EEEEEEEEEEENS_10ViewEngineINS_8smem_ptrIPN7cutlass10bfloat16_tEEEEEEEC2ERKSC_RKSJ_) ;  /* 0xffffccd000007944 */ /* 0x024fea0003c3ffff */
[----:B------:R2:W5:Y:S01]  /*c0a0*/  LDL.64 R6, [R1+0x168] ;  /* 0x0001680001067983 */ /* 0x0005620000100a00 */
[----:B------:R-:W-:-:S03]  /*c0b0*/  MOV R12, 0xc0d0 ;  /* 0x0000c0d0000c7802 */ /* 0x000fc60000000f00 */
[----:B-12--5:R-:W-:Y:S05]  /*c0c0*/  CALL.REL.NOINC `($_ZN7cutlass13device_kernelIN5flash19enable_sm80_to_sm89INS1_16FlashAttnBwdSm80INS1_25CollectiveMainloopBwdSm80ILi2ELi2EN4cute5tupleIJNS5_1CILi64EEENS7_ILi128EEES8_EEENS_10bfloat16_tEfNS_4arch4Sm80ELb0ELb1ELb1ELb0ELb0ELb0ELb0ELb0ELi2ELi2ELi4ELi2ELb1EEENS1_21CollectiveEpilogueBwdISA_SB_SD_Li256ELb0ELb0ELi2EEENS1_19SingleTileSchedulerILb0ELb0ELb0ELi128EEEEEEEEEvNT_6ParamsE$_ZN4cute8gmem_ptrIPKN7cutlass10bfloat16_tEECI1NS_12iter_adaptorIS4_S5_EEES4_) ;  /* 0xffffd1f000007944 */ /* 0x026fea0003c3ffff */
[----:B------:R1:W5:Y:S01]  /*c0d0*/  LDL.64 R4, [R1+0x168] ;  /* 0x0001680001047983 */ /* 0x0003620000100a00 */
[----:B------:R-:W-:-:S02]  /*c0e0*/  MOV R8, UR7 ;  /* 0x0000000700087c02 */ /* 0x000fc40008000f00 */
[----:B------:R-:W-:Y:S02]  /*c0f0*/  MOV R12, 0xc110 ;  /* 0x0000c110000c7802 */ /* 0x000fe40000000f00 */
[----:B-1---5:R-:W-:Y:S05]  /*c100*/  CALL.REL.NOINC `($_ZN7cutlass13device_kernelIN5flash19enable_sm80_to_sm89INS1_16FlashAttnBwdSm80INS1_25CollectiveMainloopBwdSm80ILi2ELi2EN4cute5tupleIJNS5_1CILi64EEENS7_ILi128EEES8_EEENS_10bfloat16_tEfNS_4arch4Sm80ELb0ELb1ELb1ELb0ELb0ELb0ELb0ELb0ELi2ELi2ELi4ELi2ELb1EEENS1_21CollectiveEpilogueBwdISA_SB_SD_Li256ELb0ELb0ELi2EEENS1_19SingleTileSchedulerILb0ELb0ELb0ELi128EEEEEEEEEvNT_6ParamsE$_ZN4cute8gmem_ptrIPKN7cutlass9uint128_tEECI1NS_12iter_adaptorIS4_S5_EEES4_) ;  /* 0xffffd20000007944 */ /* 0x022fea0003c3ffff */
[----:B------:R1:W5:Y:S01]  /*c110*/  LDL.64 R4, [R1+0x168] ;  /* 0x0001680001047983 */ /* 0x0003620000100a00 */
[----:B------:R-:W-:Y:S02]  /*c120*/  MOV R8, UR7 ;  /* 0x0000000700087c02 */ /* 0x000fe40008000f00 */
[----:B------:R-:W-:Y:S02]  /*c130*/  MOV R12, 0xc150 ;  /* 0x0000c150000c7802 */ /* 0x000fe40000000f00 */
[----:B-1---5:R-:W-:Y:S05]  /*c140*/  CALL.REL.NOINC `($_ZN7cutlass13device_kernelIN5flash19enable_sm80_to_sm89INS1_16FlashAttnBwdSm80INS1_25CollectiveMainloopBwdSm80ILi2ELi2EN4cute5tupleIJNS5_1CILi64EEENS7_ILi128EEES8_EEENS_10bfloat16_tEfNS_4arch4Sm80ELb0ELb1ELb1ELb0ELb0ELb0ELb0ELb0ELi2ELi2ELi4ELi2ELb1EEENS1_21CollectiveEpilogueBwdISA_SB_SD_Li256ELb0ELb0ELi2EEENS1_19SingleTileSchedulerILb0ELb0ELb0ELi128EEEEEEEEEvNT_6ParamsE$_ZN4cute3eso3ESOILb1ELb0EJNS_6LayoutINS_5tupleIJNS3_IJNS_1CILi1EEES5_EEEEEENS3_IJNS3_IJS5_NS4_ILi0EEEEEEEEEEENS_10ViewEngineINS_8gmem_ptrIPKN7cutlass9uint128_tEEEEEEEC2ERKSB_RKSJ_) ;  /* 0xffffc9d000007944 */ /* 0x022fea0003c3ffff */
[----:B------:R2:W5:Y:S01]  /*c150*/  LDL.64 R26, [R1+0x168] ;  /* 0x00016800011a7983 */ /* 0x0005620000100a00 */
[----:B-1----:R-:W-:-:S03]  /*c160*/  MOV R4, 0xc180 ;  /* 0x0000c18000047802 */ /* 0x002fc60000000f00 */
[----:B--2--5:R-:W-:Y:S05]  /*c170*/  CALL.REL.NOINC `($_ZN7cutlass13device_kernelIN5flash19enable_sm80_to_sm89INS1_16FlashAttnBwdSm80INS1_25CollectiveMainloopBwdSm80ILi2ELi2EN4cute5tupleIJNS5_1CILi64EEENS7_ILi128EEES8_EEENS_10bfloat16_tEfNS_4arch4Sm80ELb0ELb1ELb1ELb0ELb0ELb0ELb0ELb0ELi2ELi2ELi4ELi2ELb1EEENS1_21CollectiveEpilogueBwdISA_SB_SD_Li256ELb0ELb0ELi2EEENS1_19SingleTileSchedulerILb0ELb0ELb0ELi128EEEEEEEEEvNT_6ParamsE$_ZN4cute8smem_ptrIPN7cutlass10bfloat16_tEECI1NS_12iter_adaptorIS3_S4_EEES3_) ;  /* 0xffffd22000007944 */ /* 0x024fea0003c3ffff */
[----:B------:R2:W5:Y:S01]  /*c180*/  LDL.64 R4, [R1+0x168] ;  /* 0x0001680001047983 */ /* 0x0005620000100a00 */
[----:B-1----:R-:W-:Y:S02]  /*c190*/  MOV R6, UR7 ;  /* 0x0000000700067c02 */ /* 0x002fe40008000f00 */
[----:B------:R-:W-:Y:S02]  /*c1a0*/  MOV R8, 0xc1c0 ;  /* 0x0000c1c000087802 */ /* 0x000fe40000000f00 */
[----:B--2--5:R-:W-:Y:S05]  /*c1b0*/  CALL.REL.NOINC `($_ZN7cutlass13device_kernelIN5flash19enable_sm80_to_sm89INS1_16FlashAttnBwdSm80INS1_25CollectiveMainloopBwdSm80ILi2ELi2EN4cute5tupleIJNS5_1CILi64EEENS7_ILi128EEES8_EEENS_10bfloat16_tEfNS_4arch4Sm80ELb0ELb1ELb1ELb0ELb0ELb0ELb0ELb0ELi2ELi2ELi4ELi2ELb1EEENS1_21CollectiveEpilogueBwdISA_SB_SD_Li256ELb0ELb0ELi2EEENS1_19SingleTileSchedulerILb0ELb0ELb0ELi128EEEEEEEEEvNT_6ParamsE$_ZN4cute8smem_ptrIPN7cutlass9uint128_tEECI1NS_12iter_adaptorIS3_S4_EEES3_) ;  /* 0xffffd22000007944 */ /* 0x024fea0003c3ffff */
[----:B-1----:R1:W5:Y:S01]  /*c1c0*/  LDL.64 R4, [R1+0x168] ;  /* 0x0001680001047983 */ /* 0x0023620000100a00 */
[----:B------:R-:W-:Y:S02]  /*c1d0*/  MOV R6, UR7 ;  /* 0x0000000700067c02 */ /* 0x000fe40008000f00 */
[----:B------:R-:W-:-:S02]  /*c1e0*/  MOV R8, 0xc200 ;  /* 0x0000c20000087802 */ /* 0x000fc40000000f00 */
[----:B-1---5:R-:W-:Y:S05]  /*c1f0*/  CALL.REL.NOINC `($_ZN7cutlass13device_kernelIN5flash19enable_sm80_to_sm89INS1_16FlashAttnBwdSm80INS1_25CollectiveMainloopBwdSm80ILi2ELi2EN4cute5tupleIJNS5_1CILi64EEENS7_ILi128EEES8_EEENS_10bfloat16_tEfNS_4arch4Sm80ELb0ELb1ELb1ELb0ELb0ELb0ELb0ELb0ELi2ELi2ELi4ELi2ELb1EEENS1_21CollectiveEpilogueBwdISA_SB_SD_Li256ELb0ELb0ELi2EEENS1_19SingleTileSchedulerILb0ELb0ELb0ELi128EEEEEEEEEvNT_6ParamsE$_ZN4cute3eso3ESOILb1ELb0EJNS_6LayoutINS_5tupleIJNS3_IJNS_1CILi1EEES5_EEEEEENS3_IJNS3_IJS5_NS4_ILi0EEEEEEEEEEENS_10ViewEngineINS_8smem_ptrIPN7cutlass9uint128_tEEEEEEEC2ERKSB_RKSI_) ;  /* 0xffffc97000007944 */ /* 0x022fea0003c3ffff */
[----:B-1----:R1:W5:Y:S01]  /*c200*/  LDL R4, [R1+0x168] ;  /* 0x0001680001047983 */ /* 0x0023620000100800 */
[----:B------:R-:W-:-:S03]  /*c210*/  MOV R6, 0xc230 ;  /* 0x0000c23000067802 */ /* 0x000fc60000000f00 */
[----:B-1---5:R-:W-:Y:S05]  /*c220*/  CALL.REL.NOINC `($_ZN7cutlass13device_kernelIN5flash19enable_sm80_to_sm89INS1_16FlashAttnBwdSm80INS1_25CollectiveMainloopBwdSm80ILi2ELi2EN4cute5tupleIJNS5_1CILi64EEENS7_ILi128EEES8_EEENS_10bfloat16_tEfNS_4arch4Sm80ELb0ELb1ELb1ELb0ELb0ELb0ELb0ELb0ELi2ELi2ELi4ELi2ELb1EEENS1_21CollectiveEpilogueBwdISA_SB_SD_Li256ELb0ELb0ELi2EEENS1_19SingleTileSchedulerILb0ELb0ELb0ELi128EEEEEEEEEvNT_6ParamsE$_ZN73_INTERNAL_24fd9406_37_flash_bwd_hdim64_bf16_softcap_sm80_cu_8e232a79_330724__cvta_generic_to_sharedEPKv) ;  /* 0xffffd23000007944 */ /* 0x022fea0003c3ffff */
        /* <DEDUP_REMOVED lines=9> */
[----:B-1----:R-:W-:Y:S05]  /*c2c0*/  CALL.REL.NOINC `($_ZN7cutlass13device_kernelIN5flash19enable_sm80_to_sm89INS1_16FlashAttnBwdSm80INS1_25CollectiveMainloopBwdSm80ILi2ELi2EN4cute5tupleIJNS5_1CILi64EEENS7_ILi128EEES8_EEENS_10bfloat16_tEfNS_4arch4Sm80ELb0ELb1ELb1ELb0ELb0ELb0ELb0ELb0ELi2ELi2ELi4ELi2ELb1EEENS1_21CollectiveEpilogueBwdISA_SB_SD_Li256ELb0ELb0ELi2EEENS1_19SingleTileSchedulerILb0ELb0ELb0ELi128EEEEEEEEEvNT_6ParamsE$_ZN4cute3eso3ESOILb1ELb0EJNS_1CILi0EEEiS3_EEC2ERKS3_RKiS6_) ;  /* 0xffffc63000007944 */ /* 0x002fea0003c3ffff */
[----:B------:R-:W2:Y:S01]  /*c2d0*/  LDL R5, [R1+0x168] ;  /* 0x0001680001057983 */ /* 0x000ea20000100800 */
[----:B------:R-:W-:Y:S01]  /*c2e0*/  MOV R4, 0xc320 ;  /* 0x0000c32000047802 */ /* 0x000fe20000000f00 */
[----:B------:R-:W-:Y:S01]  /*c2f0*/  UMOV UR35, UR7 ;  /* 0x0000000700237c82 */ /* 0x000fe20008000000 */
[----:B--2---:R-:W-:-:S02]  /*c300*/  SHF.L.U32 R5, R5, 0x5, RZ ;  /* 0x0000000505057819 */ /* 0x004fc400000006ff */
[----:B------:R-:W-:Y:S05]  /*c310*/  CALL.REL.NOINC `($_ZN7cutlass13device_kernelIN5flash19enable_sm80_to_sm89INS1_16FlashAttnBwdSm80INS1_25CollectiveMainloopBwdSm80ILi2ELi2EN4cute5tupleIJNS5_1CILi64EEENS7_ILi128EEES8_EEENS_10bfloat16_tEfNS_4arch4Sm80ELb0ELb1ELb1ELb0ELb0ELb0ELb0ELb0ELi2ELi2ELi4ELi2ELb1EEENS1_21CollectiveEpilogueBwdISA_SB_SD_Li256ELb0ELb0ELi2EEENS1_19SingleTileSchedulerILb0ELb0ELb0ELi128EEEEEEEEEvNT_6ParamsE$_ZN4cute5tupleIJiEEC2ERKi) ;  /* 0xffffced000007944 */ /* 0x000fea0003c3ffff */
        /* <DEDUP_REMOVED lines=20> */
[----:B------:R-:W-:Y:S01]  /*c460*/  IMAD.MOV.U32 R5, RZ, RZ, 0x1 ;  /* 0x00000001ff057424 */ /* 0x000fe200078e00ff */
        /* <DEDUP_REMOVED lines=21> */
[----:B-1----:R-:W-:Y:S02]  /*c5c0*/  MOV R5, 0x1 ;  /* 0x0000000100057802 */ /* 0x002fe40000000f00 */
        /* <DEDUP_REMOVED lines=38> */
[----:B------:R-:W-:-:S05]  /*c830*/  IMAD.MOV.U32 R8, RZ, RZ, 0x1 ;  /* 0x00000001ff087424 */ /* 0x000fca00078e00ff */
[----:B------:R1:W-:Y:S04]  /*c840*/  STL [R1+0x180], R8 ;  /* 0x0001800801007387 */ /* 0x0003e80000100800 */
[----:B------:R-:W5:Y:S01]  /*c850*/  LDL.64 R6, [UR6+0x38] ;  /* 0x00003806ff067983 */ /* 0x000f620008100a00 */
[----:B------:R-:W-:-:S13]  /*c860*/  ISETP.GE.OR P4, PT, R198, R13, P4 ;  /* 0x0000000dc600720c */ /* 0x000fda0002786670 */
[----:B------:R-:W-:Y:S01]  /*c870*/  @!PT LDS RZ, [RZ] ;  /* 0x00000000fffff984 */ /* 0x000fe20000000800 */
[----:B------:R-:W-:Y:S01]  /*c880*/  @!PT LDS RZ, [RZ] ;  /* 0x00000000fffff984 */ /* 0x000fe20000000800 */
[----:B------:R-:W-:Y:S01]  /*c890*/  @!PT LDS RZ, [RZ] ;  /* 0x00000000fffff984 */ /* 0x000fe20000000800 */
[----:B------:R2:W-:Y:S02]  /*c8a0*/  LDGSTS.E.BYPASS.LTC128B.128 [R4], [R16.64], !P4 ;  /* 0x0000000010047fae */ /* 0x0005e4000e101d54 */
[----:B--2---:R-:W-:Y:S02]  /*c8b0*/  MOV R4, 0xc8d0 ;  /* 0x0000c8d000047802 */ /* 0x004fe40000000f00 */
[----:B-1---5:R-:W-:Y:S05]  /*c8c0*/  CALL.REL.NOINC `($_ZN7cutlass13device_kernelIN5flash19enable_sm80_to_sm89INS1_16FlashAttnBwdSm80INS1_25CollectiveMainloopBwdSm80ILi2ELi2EN4cute5tupleIJNS5_1CILi64EEENS7_ILi128EEES8_EEENS_10bfloat16_tEfNS_4arch4Sm80ELb0ELb1ELb1ELb0ELb0ELb0ELb0ELb0ELi2ELi2ELi4ELi2ELb1EEENS1_21CollectiveEpilogueBwdISA_SB_SD_Li256ELb0ELb0ELi2EEENS1_19SingleTileSchedulerILb0ELb0ELb0ELi128EEEEEEEEEvNT_6ParamsE$_ZN4cute3eso3ESOILb1ELb0EJNS_10UnderscoreES2_iEEC2ERKS2_S5_RKi) ;  /* 0xffffbd5000007944 */ /* 0x022fea0003c3ffff */
[----:B------:R-:W2:Y:S01]  /*c8d0*/  LDL R5, [R1+0x168] ;  /* 0x0001680001057983 */ /* 0x000ea20000100800 */
[----:B------:R-:W-:Y:S02]  /*c8e0*/  MOV R4, 0xc910 ;  /* 0x0000c91000047802 */ /* 0x000fe40000000f00 */
[----:B--2---:R-:W-:Y:S02]  /*c8f0*/  SHF.L.U32 R5, R5, 0x6, RZ ;  /* 0x0000000605057819 */ /* 0x004fe400000006ff */
[----:B-1----:R-:W-:Y:S05]  /*c900*/  CALL.REL.NOINC `($_ZN7cutlass13device_kernelIN5flash19enable_sm80_to_sm89INS1_16FlashAttnBwdSm80INS1_25CollectiveMainloopBwdSm80ILi2ELi2EN4cute5tupleIJNS5_1CILi64EEENS7_ILi128EEES8_EEENS_10bfloat16_tEfNS_4arch4Sm80ELb0ELb1ELb1ELb0ELb0ELb0ELb0ELb0ELi2ELi2ELi4ELi2ELb1EEENS1_21CollectiveEpilogueBwdISA_SB_SD_Li256ELb0ELb0ELi2EEENS1_19SingleTileSchedulerILb0ELb0ELb0ELi128EEEEEEEEEvNT_6ParamsE$_ZN4cute3eso3ESOILb1ELb0EJNS_6LayoutINS_5tupleIJNS3_IJNS_1CILi4EEENS4_ILi1EEEEEES6_EEENS3_IJNS3_IJS6_NS4_ILi0EEEEEES9_EEEEEiEEC2ERKSC_RKi) ;  /* 0xffffc3c000007944 */ /* 0x002fea0003c3ffff */
[----:B------:R-:W2:Y:S04]  /*c910*/  LD.E.64 R6, [R6.64+0x8] ;  /* 0x0000081406067980 */ /* 0x000ea8000c101b00 */
[----:B------:R-:W2:Y:S01]  /*c920*/  LDL R8, [R1+0x168] ;  /* 0x0001680001087983 */ /* 0x000ea20000100800 */
[----:B------:R-:W-:-:S02]  /*c930*/  MOV R4, UR7 ;  /* 0x0000000700047c02 */ /* 0x000fc40008000f00 */
[----:B------:R-:W-:Y:S01]  /*c940*/  MOV R12, 0xc970 ;  /* 0x0000c970000c7802 */ /* 0x000fe20000000f00 */
[----:B--2---:R-:W-:-:S04]  /*c950*/  IMAD.WIDE R8, R8, 0x4, R6 ;  /* 0x0000000408087825 */ /* 0x004fc800078e0206 */
[----:B------:R-:W-:Y:S05]  /*c960*/  CALL.REL.NOINC `($_ZN7cutlass13device_kernelIN5flash19enable_sm80_to_sm89INS1_16FlashAttnBwdSm80INS1_25CollectiveMainloopBwdSm80ILi2ELi2EN4cute5tupleIJNS5_1CILi64EEENS7_ILi128EEES8_EEENS_10bfloat16_tEfNS_4arch4Sm80ELb0ELb1ELb1ELb0ELb0ELb0ELb0ELb0ELi2ELi2ELi4ELi2ELb1EEENS1_21CollectiveEpilogueBwdISA_SB_SD_Li256ELb0ELb0ELi2EEENS1_19SingleTileSchedulerILb0ELb0ELb0ELi128EEEEEEEEEvNT_6ParamsE$_ZN4cute8gmem_ptrIPKfECI1NS_12iter_adaptorIS2_S3_EEES2_) ;  /* 0xffffc9f000007944 */ /* 0x000fea0003c3ffff */
[----:B-1----:R1:W5:Y:S01]  /*c970*/  LDL.64 R4, [R1+0x168] ;  /* 0x0001680001047983 */ /* 0x0023620000100a00 */
[----:B------:R-:W-:-:S03]  /*c980*/  MOV R6, 0xc9a0 ;  /* 0x0000c9a000067802 */ /* 0x000fc60000000f00 */
[----:B-1---5:R-:W-:Y:S05]  /*c990*/  CALL.REL.NOINC `($_ZN7cutlass13device_kernelIN5flash19enable_sm80_to_sm89INS1_16FlashAttnBwdSm80INS1_25CollectiveMainloopBwdSm80ILi2ELi2EN4cute5tupleIJNS5_1CILi64EEENS7_ILi128EEES8_EEENS_10bfloat16_tEfNS_4arch4Sm80ELb0ELb1ELb1ELb0ELb0ELb0ELb0ELb0ELi2ELi2ELi4ELi2ELb1EEENS1_21CollectiveEpilogueBwdISA_SB_SD_Li256ELb0ELb0ELi2EEENS1_19SingleTileSchedulerILb0ELb0ELb0ELi128EEEEEEEEEvNT_6ParamsE$_ZN4cute3eso3ESOILb1ELb0EJNS_6LayoutINS_5tupleIJNS3_IJNS_1CILi4EEENS4_ILi1EEEEEES6_EEENS3_IJNS3_IJS6_NS4_ILi0EEEEEES9_EEEEENS_10ViewEngineINS_8gmem_ptrIPKfEEEEEEC2ERKSC_RKSI_) ;  /* 0xffffc29000007944 */ /* 0x022fea0003c3ffff */
[----:B------:R-:W5:Y:S04]  /*c9a0*/  LDL.64 R12, [UR6+0x40] ;  /* 0x00004006ff0c7983 */ /* 0x000f680008100a00 */
[----:B------:R2:W5:Y:S01]  /*c9b0*/  LDL.64 R8, [R1+0x168] ;  /* 0x0001680001087983 */ /* 0x0005620000100a00 */
[----:B------:R-:W-:Y:S02]  /*c9c0*/  MOV R11, UR17 ;  /* 0x00000011000b7c02 */ /* 0x000fe40008000f00 */
[----:B-1----:R-:W-:Y:S02]  /*c9d0*/  MOV R4, 0xc9f0 ;  /* 0x0000c9f000047802 */ /* 0x002fe40000000f00 */
[----:B--2--5:R-:W-:Y:S05]  /*c9e0*/  CALL.REL.NOINC `($_ZN7cutlass13device_kernelIN5flash19enable_sm80_to_sm89INS1_16FlashAttnBwdSm80INS1_25CollectiveMainloopBwdSm80ILi2ELi2EN4cute5tupleIJNS5_1CILi64EEENS7_ILi128EEES8_EEENS_10bfloat16_tEfNS_4arch4Sm80ELb0ELb1ELb1ELb0ELb0ELb0ELb0ELb0ELi2ELi2ELi4ELi2ELb1EEENS1_21CollectiveEpilogueBwdISA_SB_SD_Li256ELb0ELb0ELi2EEENS1_19SingleTileSchedulerILb0ELb0ELb0ELi128EEEEEEEEEvNT_6ParamsE$_ZN4cute3eso3ESOILb1ELb0EJNS_10UnderscoreES2_iEEC2ERKS2_S5_RKi) ;  /* 0xffffbc3000007944 */ /* 0x024fea0003c3ffff */
[----:B------:R-:W2:Y:S01]  /*c9f0*/  LDL R5, [R1+0x168] ;  /* 0x0001680001057983 */ /* 0x000ea20000100800 */
[----:B------:R-:W-:-:S02]  /*ca00*/  MOV R4, 0xca30 ;  /* 0x0000ca3000047802 */ /* 0x000fc40000000f00 */
[----:B--2---:R-:W-:Y:S02]  /*ca10*/  SHF.L.U32 R5, R5, 0x6, RZ ;  /* 0x0000000605057819 */ /* 0x004fe400000006ff */
[----:B-1----:R-:W-:Y:S05]  /*ca20*/  CALL.REL.NOINC `($_ZN7cutlass13device_kernelIN5flash19enable_sm80_to_sm89INS1_16FlashAttnBwdSm80INS1_25CollectiveMainloopBwdSm80ILi2ELi2EN4cute5tupleIJNS5_1CILi64EEENS7_ILi128EEES8_EEENS_10bfloat16_tEfNS_4arch4Sm80ELb0ELb1ELb1ELb0ELb0ELb0ELb0ELb0ELi2ELi2ELi4ELi2ELb1EEENS1_21CollectiveEpilogueBwdISA_SB_SD_Li256ELb0ELb0ELi2EEENS1_19SingleTileSchedulerILb0ELb0ELb0ELi128EEEEEEEEEvNT_6ParamsE$_ZN4cute3eso3ESOILb1ELb0EJNS_6LayoutINS_5tupleIJNS3_IJNS_1CILi4EEENS4_ILi1EEEEEES6_EEENS3_IJNS3_IJS6_NS4_ILi0EEEEEES9_EEEEEiEEC2ERKSC_RKi) ;  /* 0xffffc2a000007944 */ /* 0x002fea0003c3ffff */
[----:B------:R-:W2:Y:S04]  /*ca30*/  LD.E.64 R12, [R12.64] ;  /* 0x000000140c0c7980 */ /* 0x000ea8000c101b00 */
[----:B------:R-:W2:Y:S01]  /*ca40*/  LDL R6, [R1+0x168] ;  /* 0x0001680001067983 */ /* 0x000ea20000100800 */
[----:B------:R-:W-:Y:S01]  /*ca50*/  MOV R4, UR7 ;  /* 0x0000000700047c02 */ /* 0x000fe20008000f00 */
[----:B--2---:R-:W-:Y:S01]  /*ca60*/  IMAD.WIDE R6, R6, 0x4, R12 ;  /* 0x0000000406067825 */ /* 0x004fe200078e020c */
[----:B------:R-:W-:-:S03]  /*ca70*/  MOV R12, 0xca90 ;  /* 0x0000ca90000c7802 */ /* 0x000fc60000000f00 */
[----:B------:R-:W-:Y:S05]  /*ca80*/  CALL.REL.NOINC `($_ZN7cutlass13device_kernelIN5flash19enable_sm80_to_sm89INS1_16FlashAttnBwdSm80INS1_25CollectiveMainloopBwdSm80ILi2ELi2EN4cute5tupleIJNS5_1CILi64EEENS7_ILi128EEES8_EEENS_10bfloat16_tEfNS_4arch4Sm80ELb0ELb1ELb1ELb0ELb0ELb0ELb0ELb0ELi2ELi2ELi4ELi2ELb1EEENS1_21CollectiveEpilogueBwdISA_SB_SD_Li256ELb0ELb0ELi2EEENS1_19SingleTileSchedulerILb0ELb0ELb0ELi128EEEEEEEEEvNT_6ParamsE$_ZN4cute8smem_ptrIPfECI1NS_12iter_adaptorIS1_S2_EEES1_) ;  /* 0xffffc99000007944 */ /* 0x000fea0003c3ffff */
[----:B-1----:R1:W5:Y:S01]  /*ca90*/  LDL.64 R4, [R1+0x168] ;  /* 0x0001680001047983 */ /* 0x0023620000100a00 */
[----:B------:R-:W-:-:S03]  /*caa0*/  MOV R6, 0xcac0 ;  /* 0x0000cac000067802 */ /* 0x000fc60000000f00 */
[----:B-1---5:R-:W-:Y:S05]  /*cab0*/  CALL.REL.NOINC `($_ZN7cutlass13device_kernelIN5flash19enable_sm80_to_sm89INS1_16FlashAttnBwdSm80INS1_25CollectiveMainloopBwdSm80ILi2ELi2EN4cute5tupleIJNS5_1CILi64EEENS7_ILi128EEES8_EEENS_10bfloat16_tEfNS_4arch4Sm80ELb0ELb1ELb1ELb0ELb0ELb0ELb0ELb0ELi2ELi2ELi4ELi2ELb1EEENS1_21CollectiveEpilogueBwdISA_SB_SD_Li256ELb0ELb0ELi2EEENS1_19SingleTileSchedulerILb0ELb0ELb0ELi128EEEEEEEEEvNT_6ParamsE$_ZN4cute3eso3ESOILb1ELb0EJNS_6LayoutINS_5tupleIJNS3_IJNS_1CILi4EEENS4_ILi1EEEEEES6_EEENS3_IJNS3_IJS6_NS4_ILi0EEEEEES9_EEEEENS_10ViewEngineINS_8smem_ptrIPfEEEEEEC2ERKSC_RKSH_) ;  /* 0xffffc1c000007944 */ /* 0x022fea0003c3ffff */
[----:B------:R-:W5:Y:S04]  /*cac0*/  LDL.64 R12, [UR6+0x48] ;  /* 0x00004806ff0c7983 */ /* 0x000f680008100a00 */
[----:B------:R2:W5:Y:S01]  /*cad0*/  LDL.64 R6, [R1+0x168] ;  /* 0x0001680001067983 */ /* 0x0005620000100a00 */
[----:B-1----:R-:W-:Y:S01]  /*cae0*/  MOV R5, RZ ;  /* 0x000000ff00057202 */ /* 0x002fe20000000f00 */
[----:B------:R-:W-:Y:S01]  /*caf0*/  UMOV UR35, UR19 ;  /* 0x0000001300237c82 */ /* 0x000fe20008000000 */
[----:B------:R-:W-:-:S02]  /*cb00*/  MOV R4, 0xcb20 ;  /* 0x0000cb2000047802 */ /* 0x000fc40000000f00 */
[----:B--2--5:R-:W-:Y:S05]  /*cb10*/  CALL.REL.NOINC `($_ZN7cutlass13device_kernelIN5flash19enable_sm80_to_sm89INS1_16FlashAttnBwdSm80INS1_25CollectiveMainloopBwdSm80ILi2ELi2EN4cute5tupleIJNS5_1CILi64EEENS7_ILi128EEES8_EEENS_10bfloat16_tEfNS_4arch4Sm80ELb0ELb1ELb1ELb0ELb0ELb0ELb0ELb0ELi2ELi2ELi4ELi2ELb1EEENS1_21CollectiveEpilogueBwdISA_SB_SD_Li256ELb0ELb0ELi2EEENS1_19SingleTileSchedulerILb0ELb0ELb0ELi128EEEEEEEEEvNT_6ParamsE$_ZN4cute3eso3ESOILb1ELb0EJNS_1CILi0EEEiEEC2ERKS3_RKi) ;  /* 0xffffbd9000007944 */ /* 0x024fea0003c3ffff */
[----:B------:R1:W5:Y:S01]  /*cb20*/  LD.E R5, [R12.64] ;  /* 0x000000140c057980 */ /* 0x000362000c101900 */
[----:B------:R-:W-:-:S03]  /*cb30*/  MOV R16, 0xcb50 ;  /* 0x0000cb5000107802 */ /* 0x000fc60000000f00 */
[----:B-1---5:R-:W-:Y:S05]  /*cb40*/  CALL.REL.NOINC `($_ZN7cutlass13device_kernelIN5flash19enable_sm80_to_sm89INS1_16FlashAttnBwdSm80INS1_25CollectiveMainloopBwdSm80ILi2ELi2EN4cute5tupleIJNS5_1CILi64EEENS7_ILi128EEES8_EEENS_10bfloat16_tEfNS_4arch4Sm80ELb0ELb1ELb1ELb0ELb0ELb0ELb0ELb0ELi2ELi2ELi4ELi2ELb1EEENS1_21CollectiveEpilogueBwdISA_SB_SD_Li256ELb0ELb0ELi2EEENS1_19SingleTileSchedulerILb0ELb0ELb0ELi128EEEEEEEEEvNT_6ParamsE$_ZZN4cuteplIJiEJNS_1CILi0EEEEEEDaRKNS_15ArithmeticTupleIJDpT_EEERKNS3_IJDpT0_EEEENKUlDpRKT_E_clIJiEEEDaSH_) ;  /* 0xffffeb6000007944 */ /* 0x022fea0003c3ffff */
[----:B-----5:R-:W-:Y:S02]  /*cb50*/  ISETP.GT.AND P4, PT, R4, 0x3f, PT ;  /* 0x0000003f0400780c */ /* 0x020fe40003f84270 */
[----:B------:R-:W-:-:S11]  /*cb60*/  MOV R11, 0x0 ;  /* 0x00000000000b7802 */ /* 0x000fd60000000f00 */
[----:B------:R-:W-:Y:S05]  /*cb70*/  @P4 RET.REL.NODEC R10 `(_ZN7cutlass13device_kernelIN5flash19enable_sm80_to_sm89INS1_16FlashAttnBwdSm80INS1_25CollectiveMainloopBwdSm80ILi2ELi2EN4cute5tupleIJNS5_1CILi64EEENS7_ILi128EEES8_EEENS_10bfloat16_tEfNS_4arch4Sm80ELb0ELb1ELb1ELb0ELb0ELb0ELb0ELb0ELi2ELi2ELi4ELi2ELb1EEENS1_21CollectiveEpilogueBwdISA_SB_SD_Li256ELb0ELb0ELi2EEENS1_19SingleTileSchedulerILb0ELb0ELb0ELi128EEEEEEEEEvNT_6ParamsE) ;  /* 0xffff34800a004950 */ /* 0x000fea0003c3ffff */
[----:B------:R-:W5:Y:S01]  /*cb80*/  LDL.64 R16, [UR6+0x50] ;  /* 0x00005006ff107983 */ /* 0x000f620008100a00 */
[----:B------:R-:W-:Y:S01]  /*cb90*/  IMAD.U32 R4, RZ, RZ, UR19 ;  /* 0x00000013ff047e24 */ /* 0x000fe2000f8e00ff */
[----:B------:R-:W-:Y:S02]  /*cba0*/  MOV R5, RZ ;  /* 0x000000ff00057202 */ /* 0x000fe40000000f00 */
[----:B------:R-:W-:Y:S02]  /*cbb0*/  MOV R12, 0xcbd0 ;  /* 0x0000cbd0000c7802 */ /* 0x000fe40000000f00 */
[----:B-1---5:R-:W-:Y:S05]  /*cbc0*/  CALL.REL.NOINC `($_ZN7cutlass13device_kernelIN5flash19enable_sm80_to_sm89INS1_16FlashAttnBwdSm80INS1_25CollectiveMainloopBwdSm80ILi2ELi2EN4cute5tupleIJNS5_1CILi64EEENS7_ILi128EEES8_EEENS_10bfloat16_tEfNS_4arch4Sm80ELb0ELb1ELb1ELb0ELb0ELb0ELb0ELb0ELi2ELi2ELi4ELi2ELb1EEENS1_21CollectiveEpilogueBwdISA_SB_SD_Li256ELb0ELb0ELi2EEENS1_19SingleTileSchedulerILb0ELb0ELb0ELi128EEEEEEEEEvNT_6ParamsE$_ZN4cute3eso3ESOILb1ELb0EJNS_10UnderscoreEiEEC2ERKS2_RKi) ;  /* 0xffffbaa000007944 */ /* 0x022fea0003c3ffff */
[----:B-1----:R-:W-:Y:S02]  /*cbd0*/  MOV R4, UR19 ;  /* 0x0000001300047c02 */ /* 0x002fe40008000f00 */
[----:B------:R-:W-:Y:S02]  /*cbe0*/  MOV R12, 0xcc00 ;  /* 0x0000cc00000c7802 */ /* 0x000fe40000000f00 */
[----:B------:R-:W-:Y:S05]  /*cbf0*/  CALL.REL.NOINC `($_ZN7cutlass13device_kernelIN5flash19enable_sm80_to_sm89INS1_16FlashAttnBwdSm80INS1_25CollectiveMainloopBwdSm80ILi2ELi2EN4cute5tupleIJNS5_1CILi64EEENS7_ILi128EEES8_EEENS_10bfloat16_tEfNS_4arch4Sm80ELb0ELb1ELb1ELb0ELb0ELb0ELb0ELb0ELi2ELi2ELi4ELi2ELb1EEENS1_21CollectiveEpilogueBwdISA_SB_SD_Li256ELb0ELb0ELi2EEENS1_19SingleTileSchedulerILb0ELb0ELb0ELi128EEEEEEEEEvNT_6ParamsE$_ZN4cute8gmem_ptrIPKfECI1NS_12iter_adaptorIS2_S3_EEES2_) ;  /* 0xffffc76000007944 */ /* 0x000fea0003c3ffff */
[----:B-1----:R1:W5:Y:S01]  /*cc00*/  LDL.64 R4, [R1+0x160] ;  /* 0x0001600001047983 */ /* 0x0023620000100a00 */
[----:B------:R-:W-:Y:S02]  /*cc10*/  MOV R8, UR19 ;  /* 0x0000001300087c02 */ /* 0x000fe40008000f00 */
[----:B------:R-:W-:Y:S02]  /*cc20*/  MOV R12, 0xcc40 ;  /* 0x0000cc40000c7802 */ /* 0x000fe40000000f00 */
[----:B-1---5:R-:W-:Y:S05]  /*cc30*/  CALL.REL.NOINC `($_ZN7cutlass13device_kernelIN5flash19enable_sm80_to_sm89INS1_16FlashAttnBwdSm80INS1_25CollectiveMainloopBwdSm80ILi2ELi2EN4cute5tupleIJNS5_1CILi64EEENS7_ILi128EEES8_EEENS_10bfloat16_tEfNS_4arch4Sm80ELb0ELb1ELb1ELb0ELb0ELb0ELb0ELb0ELi2ELi2ELi4ELi2ELb1EEENS1_21CollectiveEpilogueBwdISA_SB_SD_Li256ELb0ELb0ELi2EEENS1_19SingleTileSchedulerILb0ELb0ELb0ELi128EEEEEEEEEvNT_6ParamsE$_ZN4cute3eso3ESOILb1ELb0EJNS_6LayoutINS_5tupleIJNS3_IJNS_1CILi4EEENS4_ILi1EEEEEEEEENS3_IJNS3_IJS6_NS4_ILi0EEEEEEEEEEENS_10ViewEngineINS_8gmem_ptrIPKfEEEEEEC2ERKSC_RKSI_) ;  /* 0xffffbf7000007944 */ /* 0x022fea0003c3ffff */
[----:B-1----:R1:W5:Y:S01]  /*cc40*/  LDL.64 R8, [R1+0x160] ;  /* 0x0001600001087983 */ /* 0x0023620000100a00 */
[----:B------:R-:W-:Y:S01]  /*cc50*/  IMAD.U32 R4, RZ, RZ, UR19 ;  /* 0x00000013ff047e24 */ /* 0x000fe2000f8e00ff */
[----:B------:R-:W-:-:S02]  /*cc60*/  MOV R5, RZ ;  /* 0x000000ff00057202 */ /* 0x000fc40000000f00 */
[----:B------:R-:W-:Y:S02]  /*cc70*/  MOV R12, 0xcc90 ;  /* 0x0000cc90000c7802 */ /* 0x000fe40000000f00 */
[----:B-1---5:R-:W-:Y:S05]  /*cc80*/  CALL.REL.NOINC `($_ZN7cutlass13device_kernelIN5flash19enable_sm80_to_sm89INS1_16FlashAttnBwdSm80INS1_25CollectiveMainloopBwdSm80ILi2ELi2EN4cute5tupleIJNS5_1CILi64EEENS7_ILi128EEES8_EEENS_10bfloat16_tEfNS_4arch4Sm80ELb0ELb1ELb1ELb0ELb0ELb0ELb0ELb0ELi2ELi2ELi4ELi2ELb1EEENS1_21CollectiveEpilogueBwdISA_SB_SD_Li256ELb0ELb0ELi2EEENS1_19SingleTileSchedulerILb0ELb0ELb0ELi128EEEEEEEEEvNT_6ParamsE$_ZN4cute3eso3ESOILb1ELb0EJNS_10UnderscoreEiEEC2ERKS2_RKi) ;  /* 0xffffb9e000007944 */ /* 0x022fea0003c3ffff */
[----:B-1----:R-:W-:Y:S02]  /*cc90*/  MOV R4, UR19 ;  /* 0x0000001300047c02 */ /* 0x002fe40008000f00 */
[----:B------:R-:W-:Y:S02]  /*cca0*/  MOV R12, 0xccc0 ;  /* 0x0000ccc0000c7802 */ /* 0x000fe40000000f00 */
[----:B------:R-:W-:Y:S05]  /*ccb0*/  CALL.REL.NOINC `($_ZN7cutlass13device_kernelIN5flash19enable_sm80_to_sm89INS1_16FlashAttnBwdSm80INS1_25CollectiveMainloopBwdSm80ILi2ELi2EN4cute5tupleIJNS5_1CILi64EEENS7_ILi128EEES8_EEENS_10bfloat16_tEfNS_4arch4Sm80ELb0ELb1ELb1ELb0ELb0ELb0ELb0ELb0ELi2ELi2ELi4ELi2ELb1EEENS1_21CollectiveEpilogueBwdISA_SB_SD_Li256ELb0ELb0ELi2EEENS1_19SingleTileSchedulerILb0ELb0ELb0ELi128EEEEEEEEEvNT_6ParamsE$_ZN4cute8smem_ptrIPfECI1NS_12iter_adaptorIS1_S2_EEES1_) ;  /* 0xffffc76000007944 */ /* 0x000fea0003c3ffff */
[----:B-1----:R1:W5:Y:S01]  /*ccc0*/  LDL.64 R4, [R1+0x160] ;  /* 0x0001600001047983 */ /* 0x0023620000100a00 */
[----:B------:R-:W-:Y:S02]  /*ccd0*/  MOV R6, UR19 ;  /* 0x0000001300067c02 */ /* 0x000fe40008000f00 */
[----:B------:R-:W-:Y:S02]  /*cce0*/  MOV R12, 0xcd00 ;  /* 0x0000cd00000c7802 */ /* 0x000fe40000000f00 */
[----:B-1---5:R-:W-:Y:S05]  /*ccf0*/  CALL.REL.NOINC `($_ZN7cutlass13device_kernelIN5flash19enable_sm80_to_sm89INS1_16FlashAttnBwdSm80INS1_25CollectiveMainloopBwdSm80ILi2ELi2EN4cute5tupleIJNS5_1CILi64EEENS7_ILi128EEES8_EEENS_10bfloat16_tEfNS_4arch4Sm80ELb0ELb1ELb1ELb0ELb0ELb0ELb0ELb0ELi2ELi2ELi4ELi2ELb1EEENS1_21CollectiveEpilogueBwdISA_SB_SD_Li256ELb0ELb0ELi2EEENS1_19SingleTileSchedulerILb0ELb0ELb0ELi128EEEEEEEEEvNT_6ParamsE$_ZN4cute3eso3ESOILb1ELb0EJNS_6LayoutINS_5tupleIJNS3_IJNS_1CILi4EEENS4_ILi1EEEEEEEEENS3_IJNS3_IJS6_NS4_ILi0EEEEEEEEEEENS_10ViewEngineINS_8smem_ptrIPfEEEEEEC2ERKSC_RKSH_) ;  /* 0xffffbef000007944 */ /* 0x022fea0003c3ffff */
[----:B-1----:R1:W5:Y:S01]  /*cd00*/  LDL.64 R6, [R1+0x160] ;  /* 0x0001600001067983 */ /* 0x0023620000100a00 */
[----:B------:R-:W-:Y:S02]  /*cd10*/  MOV R4, UR7 ;  /* 0x0000000700047c02 */ /* 0x000fe40008000f00 */
[----:B------:R-:W-:Y:S02]  /*cd20*/  MOV R12, 0xcd40 ;  /* 0x0000cd40000c7802 */ /* 0x000fe40000000f00 */
[----:B-1---5:R-:W-:Y:S05]  /*cd30*/  CALL.REL.NOINC `($_ZN7cutlass13device_kernelIN5flash19enable_sm80_to_sm89INS1_16FlashAttnBwdSm80INS1_25CollectiveMainloopBwdSm80ILi2ELi2EN4cute5tupleIJNS5_1CILi64EEENS7_ILi128EEES8_EEENS_10bfloat16_tEfNS_4arch4Sm80ELb0ELb1ELb1ELb0ELb0ELb0ELb0ELb0ELi2ELi2ELi4ELi2ELb1EEENS1_21CollectiveEpilogueBwdISA_SB_SD_Li256ELb0ELb0ELi2EEENS1_19SingleTileSchedulerILb0ELb0ELb0ELi128EEEEEEEEEvNT_6ParamsE$_ZN4cute8gmem_ptrIPKfECI1NS_12iter_adaptorIS2_S3_EEES2_) ;  /* 0xffffc62000007944 */ /* 0x022fea0003c3ffff */
[----:B-1----:R1:W5:Y:S01]  /*cd40*/  LDL.64 R4, [R1+0x168] ;  /* 0x0001680001047983 */ /* 0x0023620000100a00 */
[----:B------:R-:W-:Y:S02]  /*cd50*/  MOV R8, UR7 ;  /* 0x0000000700087c02 */ /* 0x000fe40008000f00 */
[----:B------:R-:W-:-:S02]  /*cd60*/  MOV R12, 0xcd80 ;  /* 0x0000cd80000c7802 */ /* 0x000fc40000000f00 */
[----:B-1---5:R-:W-:Y:S05]  /*cd70*/  CALL.REL.NOINC `($_ZN7cutlass13device_kernelIN5flash19enable_sm80_to_sm89INS1_16FlashAttnBwdSm80INS1_25CollectiveMainloopBwdSm80ILi2ELi2EN4cute5tupleIJNS5_1CILi64EEENS7_ILi128EEES8_EEENS_10bfloat16_tEfNS_4arch4Sm80ELb0ELb1ELb1ELb0ELb0ELb0ELb0ELb0ELi2ELi2ELi4ELi2ELb1EEENS1_21CollectiveEpilogueBwdISA_SB_SD_Li256ELb0ELb0ELi2EEENS1_19SingleTileSchedulerILb0ELb0ELb0ELi128EEEEEEEEEvNT_6ParamsE$_ZN4cute8gmem_ptrIPKN7cutlass9uint128_tEECI1NS_12iter_adaptorIS4_S5_EEES4_) ;  /* 0xffffc59000007944 */ /* 0x022fea0003c3ffff */
[----:B------:R1:W5:Y:S01]  /*cd80*/  LDL.64 R4, [R1+0x168] ;  /* 0x0001680001047983 */ /* 0x0003620000100a00 */
[----:B------:R-:W-:-:S02]  /*cd90*/  MOV R8, UR7 ;  /* 0x0000000700087c02 */ /* 0x000fc40008000f00 */
[----:B------:R-:W-:Y:S02]  /*cda0*/  MOV R12, 0xcdc0 ;  /* 0x0000cdc0000c7802 */ /* 0x000fe40000000f00 */
[----:B-1---5:R-:W-:Y:S05]  /*cdb0*/  CALL.REL.NOINC `($_ZN7cutlass13device_kernelIN5flash19enable_sm80_to_sm89INS1_16FlashAttnBwdSm80INS1_25CollectiveMainloopBwdSm80ILi2ELi2EN4cute5tupleIJNS5_1CILi64EEENS7_ILi128EEES8_EEENS_10bfloat16_tEfNS_4arch4Sm80ELb0ELb1ELb1ELb0ELb0ELb0ELb0ELb0ELi2ELi2ELi4ELi2ELb1EEENS1_21CollectiveEpilogueBwdISA_SB_SD_Li256ELb0ELb0ELi2EEENS1_19SingleTileSchedulerILb0ELb0ELb0ELi128EEEEEEEEEvNT_6ParamsE$_ZN4cute3eso3ESOILb1ELb0EJNS_6LayoutINS_5tupleIJNS3_IJNS_1CILi1EEES5_EEEEEENS3_IJNS3_IJS5_NS4_ILi0EEEEEEEEEEENS_10ViewEngineINS_8gmem_ptrIPKN7cutlass9uint128_tEEEEEEEC2ERKSB_RKSJ_) ;  /* 0xffffbd6000007944 */ /* 0x022fea0003c3ffff */
[----:B------:R2:W5:Y:S01]  /*cdc0*/  LDL.64 R18, [R1+0x168] ;  /* 0x0001680001127983 */ /* 0x0005620000100a00 */
[----:B-1----:R-:W-:Y:S02]  /*cdd0*/  MOV R4, UR7 ;  /* 0x0000000700047c02 */ /* 0x002fe40008000f00 */
[----:B------:R-:W-:Y:S02]  /*cde0*/  MOV R12, 0xce00 ;  /* 0x0000ce00000c7802 */ /* 0x000fe40000000f00 */
[----:B--2--5:R-:W-:Y:S05]  /*cdf0*/  CALL.REL.NOINC `($_ZN7cutlass13device_kernelIN5flash19enable_sm80_to_sm89INS1_16FlashAttnBwdSm80INS1_25CollectiveMainloopBwdSm80ILi2ELi2EN4cute5tupleIJNS5_1CILi64EEENS7_ILi128EEES8_EEENS_10bfloat16_tEfNS_4arch4Sm80ELb0ELb1ELb1ELb0ELb0ELb0ELb0ELb0ELi2ELi2ELi4ELi2ELb1EEENS1_21CollectiveEpilogueBwdISA_SB_SD_Li256ELb0ELb0ELi2EEENS1_19SingleTileSchedulerILb0ELb0ELb0ELi128EEEEEEEEEvNT_6ParamsE$_ZN4cute8smem_ptrIPfECI1NS_12iter_adaptorIS1_S2_EEES1_) ;  /* 0xffffc62000007944 */ /* 0x024fea0003c3ffff */
[----:B-1----:R1:W5:Y:S01]  /*ce00*/  LDL.64 R4, [R1+0x168] ;  /* 0x0001680001047983 */ /* 0x0023620000100a00 */
[----:B------:R-:W-:Y:S02]  /*ce10*/  MOV R6, UR7 ;  /* 0x0000000700067c02 */ /* 0x000fe40008000f00 */
[----:B------:R-:W-:Y:S02]  /*ce20*/  MOV R8, 0xce40 ;  /* 0x0000ce4000087802 */ /* 0x000fe40000000f00 */
[----:B-1---5:R-:W-:Y:S05]  /*ce30*/  CALL.REL.NOINC `($_ZN7cutlass13device_kernelIN5flash19enable_sm80_to_sm89INS1_16FlashAttnBwdSm80INS1_25CollectiveMainloopBwdSm80ILi2ELi2EN4cute5tupleIJNS5_1CILi64EEENS7_ILi128EEES8_EEENS_10bfloat16_tEfNS_4arch4Sm80ELb0ELb1ELb1ELb0ELb0ELb0ELb0ELb0ELi2ELi2ELi4ELi2ELb1EEENS1_21CollectiveEpilogueBwdISA_SB_SD_Li256ELb0ELb0ELi2EEENS1_19SingleTileSchedulerILb0ELb0ELb0ELi128EEEEEEEEEvNT_6ParamsE$_ZN4cute8smem_ptrIPN7cutlass9uint128_tEECI1NS_12iter_adaptorIS3_S4_EEES3_) ;  /* 0xffffc5a000007944 */ /* 0x022fea0003c3ffff */
[----:B-1----:R1:W5:Y:S01]  /*ce40*/  LDL.64 R4, [R1+0x168] ;  /* 0x0001680001047983 */ /* 0x0023620000100a00 */
[----:B------:R-:W-:Y:S02]  /*ce50*/  MOV R6, UR7 ;  /* 0x0000000700067c02 */ /* 0x000fe40008000f00 */
[----:B------:R-:W-:Y:S02]  /*ce60*/  MOV R8, 0xce80 ;  /* 0x0000ce8000087802 */ /* 0x000fe40000000f00 */
[----:B-1---5:R-:W-:Y:S05]  /*ce70*/  CALL.REL.NOINC `($_ZN7cutlass13device_kernelIN5flash19enable_sm80_to_sm89INS1_16FlashAttnBwdSm80INS1_25CollectiveMainloopBwdSm80ILi2ELi2EN4cute5tupleIJNS5_1CILi64EEENS7_ILi128EEES8_EEENS_10bfloat16_tEfNS_4arch4Sm80ELb0ELb1ELb1ELb0ELb0ELb0ELb0ELb0ELi2ELi2ELi4ELi2ELb1EEENS1_21CollectiveEpilogueBwdISA_SB_SD_Li256ELb0ELb0ELi2EEENS1_19SingleTileSchedulerILb0ELb0ELb0ELi128EEEEEEEEEvNT_6ParamsE$_ZN4cute3eso3ESOILb1ELb0EJNS_6LayoutINS_5tupleIJNS3_IJNS_1CILi1EEES5_EEEEEENS3_IJNS3_IJS5_NS4_ILi0EEEEEEEEEEENS_10ViewEngineINS_8smem_ptrIPN7cutlass9uint128_tEEEEEEEC2ERKSB_RKSI_) ;  /* 0xffffbcf000007944 */ /* 0x022fea0003c3ffff */
[----:B-1----:R1:W5:Y:S01]  /*ce80*/  LDL R4, [R1+0x168] ;  /* 0x0001680001047983 */ /* 0x0023620000100800 */
[----:B------:R-:W-:-:S03]  /*ce90*/  MOV R6, 0xceb0 ;  /* 0x0000ceb000067802 */ /* 0x000fc60000000f00 */
[----:B-1---5:R-:W-:Y:S05]  /*cea0*/  CALL.REL.NOINC `($_ZN7cutlass13device_kernelIN5flash19enable_sm80_to_sm89INS1_16FlashAttnBwdSm80INS1_25CollectiveMainloopBwdSm80ILi2ELi2EN4cute5tupleIJNS5_1CILi64EEENS7_ILi128EEES8_EEENS_10bfloat16_tEfNS_4arch4Sm80ELb0ELb1ELb1ELb0ELb0ELb0ELb0ELb0ELi2ELi2ELi4ELi2ELb1EEENS1_21CollectiveEpilogueBwdISA_SB_SD_Li256ELb0ELb0ELi2EEENS1_19SingleTileSchedulerILb0ELb0ELb0ELi128EEEEEEEEEvNT_6ParamsE$_ZN73_INTERNAL_24fd9406_37_flash_bwd_hdim64_bf16_softcap_sm80_cu_8e232a79_330724__cvta_generic_to_sharedEPKv) ;  /* 0xffffc5b000007944 */ /* 0x022fea0003c3ffff */
[----:B------:R-:W2:Y:S01]  /*ceb0*/  LD.E.U8 R16, [R16.64] ;  /* 0x0000001410107980 */ /* 0x000ea2000c101100 */
[----:B------:R-:W-:-:S02]  /*cec0*/  MOV R11, 0x0 ;  /* 0x00000000000b7802 */ /* 0x000fc40000000f00 */
[----:B--2---:R-:W-:-:S13]  /*ced0*/  ISETP.NE.AND P4, PT, R16, RZ, PT ;  /* 0x000000ff1000720c */ /* 0x004fda0003f85270 */
[----:B------:R-:W-:Y:S01]  /*cee0*/  @!PT LDS RZ, [RZ] ;  /* 0x00000000fffff984 */ /* 0x000fe20000000800 */
[----:B------:R-:W-:Y:S01]  /*cef0*/  @!PT LDS RZ, [RZ] ;  /* 0x00000000fffff984 */ /* 0x000fe20000000800 */
[----:B------:R-:W-:Y:S01]  /*cf00*/  @!PT LDS RZ, [RZ] ;  /* 0x00000000fffff984 */ /* 0x000fe20000000800 */
[----:B------:R1:W-:Y:S01]  /*cf10*/  LDGSTS.E.BYPASS.LTC128B.128 [R4], [R18.64], P4 ;  /* 0x0000000012047fae */ /* 0x0003e2000a101d54 */
[----:B------:R-:W-:Y:S05]  /*cf20*/  RET.REL.NODEC R10 `(_ZN7cutlass13device_kernelIN5flash19enable_sm80_to_sm89INS1_16FlashAttnBwdSm80INS1_25CollectiveMainloopBwdSm80ILi2ELi2EN4cute5tupleIJNS5_1CILi64EEENS7_ILi128EEES8_EEENS_10bfloat16_tEfNS_4arch4Sm80ELb0ELb1ELb1ELb0ELb0ELb0ELb0ELb0ELi2ELi2ELi4ELi2ELb1EEENS1_21CollectiveEpilogueBwdISA_SB_SD_Li256ELb0ELb0ELi2EEENS1_19SingleTileSchedulerILb0ELb0ELb0ELi128EEEEEEEEEvNT_6ParamsE) ;  /* 0xffff30d00a007950 */ /* 0x000fea0003c3ffff */
        .type           $_ZN7cutlass13device_kernelIN5flash19enable_sm80_to_sm89INS1_16FlashAttnBwdSm80INS1_25CollectiveMainloopBwdSm80ILi2ELi2EN4cute5tupleIJNS5_1CILi64EEENS7_ILi128EEES8_EEENS_10bfloat16_tEfNS_4arch4Sm80ELb0ELb1ELb1ELb0ELb0ELb0ELb0ELb0ELi2ELi2ELi4ELi2ELb1EEENS1_21CollectiveEpilogueBwdISA_SB_SD_Li256ELb0ELb0ELi2EEENS1_19SingleTileSchedulerILb0ELb0ELb0ELi128EEEEEEEEEvNT_6ParamsE$_ZZN5flash25CollectiveMainloopBwdSm80ILi2ELi2EN4cute5tupleIJNS1_1CILi64EEENS3_ILi128EEES4_EEEN7cutlass10bfloat16_tEfNS7_4arch4Sm80ELb0ELb1ELb1ELb0ELb0ELb0ELb0ELb0ELi2ELi2ELi4ELi2ELb1EE3mmaINS_16FlashAttnBwdSm80ISB_NS_21CollectiveEpilogueBwdIS6_S8_SA_Li256ELb0ELb0ELi2EEENS_19SingleTileSchedulerILb0ELb0ELb0ELi128EEEE13SharedStorageENS1_6TensorINS1_11ArrayEngineIfLm32EEENS1_6LayoutINS2_IJNS2_IJNS3_ILi2EEESO_EEESO_NS3_ILi4EEEEEENS2_IJNS2_IJNS3_ILi1EEESO_EEESQ_NS3_ILi8EEEEEEEEEEEEbRKNSB_6ParamsERT0_S12_iNS2_IJiiiEEERT_ENKUliiE_clEii,@function
        .size           $_ZN7cutlass13device_kernelIN5flash19enable_sm80_to_sm89INS1_16FlashAttnBwdSm80INS1_25CollectiveMainloopBwdSm80ILi2ELi2EN4cute5tupleIJNS5_1CILi64EEENS7_ILi128EEES8_EEENS_10bfloat16_tEfNS_4arch4Sm80ELb0ELb1ELb1ELb0ELb0ELb0ELb0ELb0ELi2ELi2ELi4ELi2ELb1EEENS1_21CollectiveEpilogueBwdISA_SB_SD_Li256ELb0ELb0ELi2EEENS1_19SingleTileSchedulerILb0ELb0ELb0ELi128EEEEEEEEEvNT_6ParamsE$_ZZN5flash25CollectiveMainloopBwdSm80ILi2ELi2EN4cute5tupleIJNS1_1CILi64EEENS3_ILi128EEES4_EEEN7cutlass10bfloat16_tEfNS7_4arch4Sm80ELb0ELb1ELb1ELb0ELb0ELb0ELb0ELb0ELi2ELi2ELi4ELi2ELb1EE3mmaINS_16FlashAttnBwdSm80ISB_NS_21CollectiveEpilogueBwdIS6_S8_SA_Li256ELb0ELb0ELi2EEENS_19SingleTileSchedulerILb0ELb0ELb0ELi128EEEE13SharedStorageENS1_6TensorINS1_11ArrayEngineIfLm32EEENS1_6LayoutINS2_IJNS2_IJNS3_ILi2EEESO_EEESO_NS3_ILi4EEEEEENS2_IJNS2_IJNS3_ILi1EEESO_EEESQ_NS3_ILi8EEEEEEEEEEEEbRKNSB_6ParamsERT0_S12_iNS2_IJiiiEEERT_ENKUliiE_clEii,(.L_x_3820 - $_ZN7cutlass13device_kernelIN5flash19enable_sm80_to_sm89INS1_16FlashAttnBwdSm80INS1_25CollectiveMainloopBwdSm80ILi2ELi2EN4cute5tupleIJNS5_1CILi64EEENS7_ILi128EEES8_EEENS_10bfloat16_tEfNS_4arch4Sm80ELb0ELb1ELb1ELb0ELb0ELb0ELb0ELb0ELi2ELi2ELi4ELi2ELb1EEENS1_21CollectiveEpilogueBwdISA_SB_SD_Li256ELb0ELb0ELi2EEENS1_19SingleTileSchedulerILb0ELb0ELb0ELi128EEEEEEEEEvNT_6ParamsE$_ZZN5flash25CollectiveMainloopBwdSm80ILi2ELi2EN4cute5tupleIJNS1_1CILi64EEENS3_ILi128EEES4_EEEN7cutlass10bfloat16_tEfNS7_4arch4Sm80ELb0ELb1ELb1ELb0ELb0ELb0ELb0ELb0ELi2ELi2ELi4ELi2ELb1EE3mmaINS_16FlashAttnBwdSm80ISB_NS_21CollectiveEpilogueBwdIS6_S8_SA_Li256ELb0ELb0ELi2EEENS_19SingleTileSchedulerILb0ELb0ELb0ELi128EEEE13SharedStorageENS1_6TensorINS1_11ArrayEngineIfLm32EEENS1_6LayoutINS2_IJNS2_IJNS3_ILi2EEESO_EEESO_NS3_ILi4EEEEEENS2_IJNS2_IJNS3_ILi1EEESO_EEESQ_NS3_ILi8EEEEEEEEEEEEbRKNSB_6ParamsERT0_S12_iNS2_IJiiiEEERT_ENKUliiE_clEii)
$_ZN7cutlass13device_kernelIN5flash19enable_sm80_to_sm89INS1_16FlashAttnBwdSm80INS1_25CollectiveMainloopBwdSm80ILi2ELi2EN4cute5tupleIJNS5_1CILi64EEENS7_ILi128EEES8_EEENS_10bfloat16_tEfNS_4arch4Sm80ELb0ELb1ELb1ELb0ELb0ELb0ELb0ELb0ELi2ELi2ELi4ELi2ELb1EEENS1_21CollectiveEpilogueBwdISA_SB_SD_Li256ELb0ELb0ELi2EEENS1_19SingleTileSchedulerILb0ELb0ELb0ELi128EEEEEEEEEvNT_6ParamsE$_ZZN5flash25CollectiveMainloopBwdSm80ILi2ELi2EN4cute5tupleIJNS1_1CILi64EEENS3_ILi128EEES4_EEEN7cutlass10bfloat16_tEfNS7_4arch4Sm80ELb0ELb1ELb1ELb0ELb0ELb0ELb0ELb0ELi2ELi2ELi4ELi2ELb1EE3mmaINS_16FlashAttnBwdSm80ISB_NS_21CollectiveEpilogueBwdIS6_S8_SA_Li256ELb0ELb0ELi2EEENS_19SingleTileSchedulerILb0ELb0ELb0ELi128EEEE13SharedStorageENS1_6TensorINS1_11ArrayEngineIfLm32EEENS1_6LayoutINS2_IJNS2_IJNS3_ILi2EEESO_EEESO_NS3_ILi4EEEEEENS2_IJNS2_IJNS3_ILi1EEESO_EEESQ_NS3_ILi8EEEEEEEEEEEEbRKNSB_6ParamsERT0_S12_iNS2_IJiiiEEERT_ENKUliiE_clEii:
        /* <DEDUP_REMOVED lines=368> */
.L_x_278:
        /* <DEDUP_REMOVED lines=13> */
.L_x_3820:


//--------------------- .text._ZN7cutlass13device_kernelIN5flash19enable_sm80_to_sm89INS1_16FlashAttnBwdSm80INS1_25CollectiveMainloopBwdSm80ILi2ELi2EN4cute5tupleIJNS5_1CILi64EEENS7_ILi128EEES8_EEENS_10bfloat16_tEfNS_4arch4Sm80ELb0ELb1ELb1ELb0ELb1ELb0ELb0ELb0ELi2ELi2ELi4ELi2ELb1EEENS1_21CollectiveEpilogueBwdISA_SB_SD_Li256ELb0ELb0ELi2EEENS1_19SingleTileSchedulerILb0ELb0ELb0ELi128EEEEEEEEEvNT_6ParamsE --------------------------
	.section	.text._ZN7cutlass13device_kernelIN5flash19enable_sm80_to_sm89INS1_16FlashAttnBwdSm80INS1_25CollectiveMainloopBwdSm80ILi2ELi2EN4cute5tupleIJNS5_1CILi64EEENS7_ILi128EEES8_EEENS_10bfloat16_tEfNS_4arch4Sm80ELb0ELb1ELb1ELb0ELb1ELb0ELb0ELb0ELi2ELi2ELi4ELi2ELb1EEENS1_21CollectiveEpilogueBwdISA_SB_SD_Li256ELb0ELb0ELi2EEENS1_19SingleTileSchedulerILb0ELb0ELb0ELi128EEEEEEEEEvNT_6ParamsE,"ax",@progbits
	.sectioninfo	@"SHI_REGISTERS=255"
	.align	128
.text._ZN7cutlass13device_kernelIN5flash19enable_sm80_to_sm89INS1_16FlashAttnBwdSm80INS1_25CollectiveMainloopBwdSm80ILi2ELi2EN4cute5tupleIJNS5_1CILi64EEENS7_ILi128EEES8_EEENS_10bfloat16_tEfNS_4arch4Sm80ELb0ELb1ELb1ELb0ELb1ELb0ELb0ELb0ELi2ELi2ELi4ELi2ELb1EEENS1_21CollectiveEpilogueBwdISA_SB_SD_Li256ELb0ELb0ELi2EEENS1_19SingleTileSchedulerILb0ELb0ELb0ELi128EEEEEEEEEvNT_6ParamsE:
        .type           _ZN7cutlass13device_kernelIN5flash19enable_sm80_to_sm89INS1_16FlashAttnBwdSm80INS1_25CollectiveMainloopBwdSm80ILi2ELi2EN4cute5tupleIJNS5_1CILi64EEENS7_ILi128EEES8_EEENS_10bfloat16_tEfNS_4arch4Sm80ELb0ELb1ELb1ELb0ELb1ELb0ELb0ELb0ELi2ELi2ELi4ELi2ELb1EEENS1_21CollectiveEpilogueBwdISA_SB_SD_Li256ELb0ELb0ELi2EEENS1_19SingleTileSchedulerILb0ELb0ELb0ELi128EEEEEEEEEvNT_6ParamsE,@function
        .size           _ZN7cutlass13device_kernelIN5flash19enable_sm80_to_sm89INS1_16FlashAttnBwdSm80INS1_25CollectiveMainloopBwdSm80ILi2ELi2EN4cute5tupleIJNS5_1CILi64EEENS7_ILi128EEES8_EEENS_10bfloat16_tEfNS_4arch4Sm80ELb0ELb1ELb1ELb0ELb1ELb0ELb0ELb0ELi2ELi2ELi4ELi2ELb1EEENS1_21CollectiveEpilogueBwdISA_SB_SD_Li256ELb0ELb0ELi2EEENS1_19SingleTileSchedulerILb0ELb0ELb0ELi128EEEEEEEEEvNT_6ParamsE,(.L_x_3911 - _ZN7cutlass13device_kernelIN5flash19enable_sm80_to_sm89INS1_16FlashAttnBwdSm80INS1_25CollectiveMainloopBwdSm80ILi2ELi2EN4cute5tupleIJNS5_1CILi64EEENS7_ILi128EEES8_EEENS_10bfloat16_tEfNS_4arch4Sm80ELb0ELb1ELb1ELb0ELb1ELb0ELb0ELb0ELi2ELi2ELi4ELi2ELb1EEENS1_21CollectiveEpilogueBwdISA_SB_SD_Li256ELb0ELb0ELi2EEENS1_19SingleTileSchedulerILb0ELb0ELb0ELi128EEEEEEEEEvNT_6ParamsE)
        .other          _ZN7cutlass13device_kernelIN5flash19enable_sm80_to_sm89INS1_16FlashAttnBwdSm80INS1_25CollectiveMainloopBwdSm80ILi2ELi2EN4cute5tupleIJNS5_1CILi64EEENS7_ILi128EEES8_EEENS_10bfloat16_tEfNS_4arch4Sm80ELb0ELb1ELb1ELb0ELb1ELb0ELb0ELb0ELi2ELi2ELi4ELi2ELb1EEENS1_21CollectiveEpilogueBwdISA_SB_SD_Li256ELb0ELb0ELi2EEENS1_19SingleTileSchedulerILb0ELb0ELb0ELi128EEEEEEEEEvNT_6ParamsE,@"STO_CUDA_ENTRY STV_DEFAULT"
_ZN7cutlass13device_kernelIN5flash19enable_sm80_to_sm89INS1_16FlashAttnBwdSm80INS1_25CollectiveMainloopBwdSm80ILi2ELi2EN4cute5tupleIJNS5_1CILi64EEENS7_ILi128EEES8_EEENS_10bfloat16_tEfNS_4arch4Sm80ELb0ELb1ELb1ELb0ELb1ELb0ELb0ELb0ELi2ELi2ELi4ELi2ELb1EEENS1_21CollectiveEpilogueBwdISA_SB_SD_Li256ELb0ELb0ELi2EEENS1_19SingleTileSchedulerILb0ELb0ELb0ELi128EEEEEEEEEvNT_6ParamsE:
        /* <DEDUP_REMOVED lines=41> */
.L_x_279:
[----:B-1--4-:R-:W-:Y:S02]  /*0290*/  MOV R195, R0 ;  /* 0x0000000000c37202 */ /* 0x012fe40000000f00 */
.L_x_280:
        /* <DEDUP_REMOVED lines=203> */
[----:B------:R-:W-:Y:S05]  /*0f50*/  CALL.REL.NOINC `($_ZN7cutlass13device_kernelIN5flash19enable_sm80_to_sm89INS1_16FlashAttnBwdSm80INS1_25CollectiveMainloopBwdSm80ILi2ELi2EN4cute5tupleIJNS5_1CILi64EEENS7_ILi128EEES8_EEENS_10bfloat16_tEfNS_4arch4Sm80ELb0ELb1ELb1ELb0ELb1ELb0ELb0ELb0ELi2ELi2ELi4ELi2ELb1EEENS1_21CollectiveEpilogueBwdISA_SB_SD_Li256ELb0ELb0ELi2EEENS1_19SingleTileSchedulerILb0ELb0ELb0ELi128EEEEEEEEEvNT_6ParamsE$_ZZN4cute7idx2crdINS_5tupleIJiEEENS1_IJNS1_IJNS1_IJNS_1CILi8EEENS3_ILi2EEEEEES5_S5_NS3_ILi4EEEEEEEEEEEDaRKT_RKT0_ENKUlRKT_RKT0_E_clIiS8_EEDaSI_SL_) ;  /* 0x0000974000007944 */ /* 0x000fea0003c00000 */
        /* <DEDUP_REMOVED lines=18> */
[----:B--2---:R-:W-:Y:S05]  /*1080*/  CALL.REL.NOINC `($_ZN7cutlass13device_kernelIN5flash19enable_sm80_to_sm89INS1_16FlashAttnBwdSm80INS1_25CollectiveMainloopBwdSm80ILi2ELi2EN4cute5tupleIJNS5_1CILi64EEENS7_ILi128EEES8_EEENS_10bfloat16_tEfNS_4arch4Sm80ELb0ELb1ELb1ELb0ELb1ELb0ELb0ELb0ELi2ELi2ELi4ELi2ELb1EEENS1_21CollectiveEpilogueBwdISA_SB_SD_Li256ELb0ELb0ELi2EEENS1_19SingleTileSchedulerILb0ELb0ELb0ELi128EEEEEEEEEvNT_6ParamsE$_ZZN4cute7idx2crdINS_5tupleIJiEEENS1_IJNS1_IJNS1_IJNS_1CILi8EEENS3_ILi2EEEEEES5_S5_NS3_ILi4EEEEEEEEEEEDaRKT_RKT0_ENKUlRKT_RKT0_E_clIiS8_EEDaSI_SL_) ;  /* 0x0000961000007944 */ /* 0x004fea0003c00000 */
        /* <DEDUP_REMOVED lines=40> */
[----:B--2---:R-:W-:Y:S05]  /*1310*/  CALL.REL.NOINC `($_ZN7cutlass13device_kernelIN5flash19enable_sm80_to_sm89INS1_16FlashAttnBwdSm80INS1_25CollectiveMainloopBwdSm80ILi2ELi2EN4cute5tupleIJNS5_1CILi64EEENS7_ILi128EEES8_EEENS_10bfloat16_tEfNS_4arch4Sm80ELb0ELb1ELb1ELb0ELb1ELb0ELb0ELb0ELi2ELi2ELi4ELi2ELb1EEENS1_21CollectiveEpilogueBwdISA_SB_SD_Li256ELb0ELb0ELi2EEENS1_19SingleTileSchedulerILb0ELb0ELb0ELi128EEEEEEEEEvNT_6ParamsE$_ZZN4cute7idx2crdINS_5tupleIJiEEENS1_IJNS1_IJNS1_IJNS_1CILi8EEENS3_ILi2EEEEEES5_NS3_ILi4EEES5_EEEEEEEEDaRKT_RKT0_ENKUlRKT_RKT0_E_clIiS8_EEDaSI_SL_) ;  /* 0x0000868000007944 */ /* 0x004fea0003c00000 */
        /* <DEDUP_REMOVED lines=11> */
[----:B--2---:R-:W-:Y:S05]  /*13d0*/  CALL.REL.NOINC `($_ZN7cutlass13device_kernelIN5flash19enable_sm80_to_sm89INS1_16FlashAttnBwdSm80INS1_25CollectiveMainloopBwdSm80ILi2ELi2EN4cute5tupleIJNS5_1CILi64EEENS7_ILi128EEES8_EEENS_10bfloat16_tEfNS_4arch4Sm80ELb0ELb1ELb1ELb0ELb1ELb0ELb0ELb0ELi2ELi2ELi4ELi2ELb1EEENS1_21CollectiveEpilogueBwdISA_SB_SD_Li256ELb0ELb0ELi2EEENS1_19SingleTileSchedulerILb0ELb0ELb0ELi128EEEEEEEEEvNT_6ParamsE$_ZZN4cute7idx2crdINS_5tupleIJiEEENS1_IJNS1_IJNS1_IJNS_1CILi8EEENS3_ILi2EEEEEES5_NS3_ILi4EEES5_EEEEEEEEDaRKT_RKT0_ENKUlRKT_RKT0_E_clIiS8_EEDaSI_SL_) ;  /* 0x000085c000007944 */ /* 0x004fea0003c00000 */
        /* <DEDUP_REMOVED lines=10> */
[----:B--2---:R-:W-:Y:S05]  /*1480*/  CALL.REL.NOINC `($_ZN7cutlass13device_kernelIN5flash19enable_sm80_to_sm89INS1_16FlashAttnBwdSm80INS1_25CollectiveMainloopBwdSm80ILi2ELi2EN4cute5tupleIJNS5_1CILi64EEENS7_ILi128EEES8_EEENS_10bfloat16_tEfNS_4arch4Sm80ELb0ELb1ELb1ELb0ELb1ELb0ELb0ELb0ELi2ELi2ELi4ELi2ELb1EEENS1_21CollectiveEpilogueBwdISA_SB_SD_Li256ELb0ELb0ELi2EEENS1_19SingleTileSchedulerILb0ELb0ELb0ELi128EEEEEEEEEvNT_6ParamsE$_ZZN4cute7idx2crdINS_5tupleIJiEEENS1_IJNS1_IJNS1_IJNS_1CILi8EEENS3_ILi2EEEEEES5_S5_NS3_ILi4EEEEEEEEEEEDaRKT_RKT0_ENKUlRKT_RKT0_E_clIiS8_EEDaSI_SL_) ;  /* 0x0000921000007944 */ /* 0x004fea0003c00000 */
        /* <DEDUP_REMOVED lines=33> */
[----:B--2---:R-:W-:Y:S05]  /*16a0*/  CALL.REL.NOINC `($_ZN7cutlass13device_kernelIN5flash19enable_sm80_to_sm89INS1_16FlashAttnBwdSm80INS1_25CollectiveMainloopBwdSm80ILi2ELi2EN4cute5tupleIJNS5_1CILi64EEENS7_ILi128EEES8_EEENS_10bfloat16_tEfNS_4arch4Sm80ELb0ELb1ELb1ELb0ELb1ELb0ELb0ELb0ELi2ELi2ELi4ELi2ELb1EEENS1_21CollectiveEpilogueBwdISA_SB_SD_Li256ELb0ELb0ELi2EEENS1_19SingleTileSchedulerILb0ELb0ELb0ELi128EEEEEEEEEvNT_6ParamsE$_ZZN4cute7idx2crdINS_5tupleIJiEEENS1_IJNS1_IJNS1_IJNS_1CILi8EEENS3_ILi2EEEEEES5_S5_NS3_ILi4EEEEEEEEEEEDaRKT_RKT0_ENKUlRKT_RKT0_E_clIiS8_EEDaSI_SL_) ;  /* 0x00008ff000007944 */ /* 0x004fea0003c00000 */
        /* <DEDUP_REMOVED lines=206> */
[----:B-1-3--:R-:W-:Y:S05]  /*2390*/  CALL.REL.NOINC `($_ZN7cutlass13device_kernelIN5flash19enable_sm80_to_sm89INS1_16FlashAttnBwdSm80INS1_25CollectiveMainloopBwdSm80ILi2ELi2EN4cute5tupleIJNS5_1CILi64EEENS7_ILi128EEES8_EEENS_10bfloat16_tEfNS_4arch4Sm80ELb0ELb1ELb1ELb0ELb1ELb0ELb0ELb0ELi2ELi2ELi4ELi2ELb1EEENS1_21CollectiveEpilogueBwdISA_SB_SD_Li256ELb0ELb0ELi2EEENS1_19SingleTileSchedulerILb0ELb0ELb0ELi128EEEEEEEEEvNT_6ParamsE$_ZZN5flash25CollectiveMainloopBwdSm80ILi2ELi2EN4cute5tupleIJNS1_1CILi64EEENS3_ILi128EEES4_EEEN7cutlass10bfloat16_tEfNS7_4arch4Sm80ELb0ELb1ELb1ELb0ELb1ELb0ELb0ELb0ELi2ELi2ELi4ELi2ELb1EE3mmaINS_16FlashAttnBwdSm80ISB_NS_21CollectiveEpilogueBwdIS6_S8_SA_Li256ELb0ELb0ELi2EEENS_19SingleTileSchedulerILb0ELb0ELb0ELi128EEEE13SharedStorageENS1_6TensorINS1_11ArrayEngineIfLm32EEENS1_6LayoutINS2_IJNS2_IJNS3_ILi2EEESO_EEESO_NS3_ILi4EEEEEENS2_IJNS2_IJNS3_ILi1EEESO_EEESQ_NS3_ILi8EEEEEEEEEEEEbRKNSB_6ParamsERT0_S12_iNS2_IJiiiEEERT_ENKUliiE_clEii) ;  /* 0x0000ab9000007944 */ /* 0x00afea0003c00000 */
[----:B------:R-:W-:Y:S05]  /*23a0*/  BSYNC B0 ;  /* 0x0000000000007941 */ /* 0x000fea0003800000 */
.L_x_282:
[----:B------:R-:W0:Y:S01]  /*23b0*/  LDGDEPBAR ;  /* 0x00000000000079af */ /* 0x000e220000000000 */
[----:B------:R-:W-:Y:S01]  /*23c0*/  BSSY B0, `(.L_x_283) ;  /* 0x0000005000007945 */ /* 0x000fe20003800000 */
[----:B------:R-:W-:Y:S01]  /*23d0*/  MOV R11, R192 ;  /* 0x000000c0000b7202 */ /* 0x000fe20000000f00 */
[----:B------:R-:W-:Y:S01]  /*23e0*/  UMOV UR17, URZ ;  /* 0x0000003f00117c82 */ /* 0x000fe20008000000 */
[----:B------:R-:W-:Y:S02]  /*23f0*/  MOV R10, 0x2410 ;  /* 0x00002410000a7802 */ /* 0x000fe40000000f00 */
[----:B-1----:R-:W-:Y:S05]  /*2400*/  CALL.REL.NOINC `($_ZN7cutlass13device_kernelIN5flash19enable_sm80_to_sm89INS1_16FlashAttnBwdSm80INS1_25CollectiveMainloopBwdSm80ILi2ELi2EN4cute5tupleIJNS5_1CILi64EEENS7_ILi128EEES8_EEENS_10bfloat16_tEfNS_4arch4Sm80ELb0ELb1ELb1ELb0ELb1ELb0ELb0ELb0ELi2ELi2ELi4ELi2ELb1EEENS1_21CollectiveEpilogueBwdISA_SB_SD_Li256ELb0ELb0ELi2EEENS1_19SingleTileSchedulerILb0ELb0ELb0ELi128EEEEEEEEEvNT_6ParamsE$_ZZN5flash25CollectiveMainloopBwdSm80ILi2ELi2EN4cute5tupleIJNS1_1CILi64EEENS3_ILi128EEES4_EEEN7cutlass10bfloat16_tEfNS7_4arch4Sm80ELb0ELb1ELb1ELb0ELb1ELb0ELb0ELb0ELi2ELi2ELi4ELi2ELb1EE3mmaINS_16FlashAttnBwdSm80ISB_NS_21CollectiveEpilogueBwdIS6_S8_SA_Li256ELb0ELb0ELi2EEENS_19SingleTileSchedulerILb0ELb0ELb0ELi128EEEE13SharedStorageENS1_6TensorINS1_11ArrayEngineIfLm32EEENS1_6LayoutINS2_IJNS2_IJNS3_ILi2EEESO_EEESO_NS3_ILi4EEEEEENS2_IJNS2_IJNS3_ILi1EEESO_EEESQ_NS3_ILi8EEEEEEEEEEEEbRKNSB_6ParamsERT0_S12_iNS2_IJiiiEEERT_ENKUliiE0_clEii) ;  /* 0x0000942000007944 */ /* 0x002fea0003c00000 */
[----:B------:R-:W-:Y:S05]  /*2410*/  BSYNC B0 ;  /* 0x0000000000007941 */ /* 0x000fea0003800000 */
.L_x_283:
        /* <DEDUP_REMOVED lines=45> */
.L_x_284:
        /* <DEDUP_REMOVED lines=66> */
.L_x_303:
        /* <DEDUP_REMOVED lines=151> */
.L_x_287:
[----:B------:R-:W-:Y:S11]  /*3480*/  ISETP.NE.AND P0, PT, R244, c[0x0][0x2a8], PT ;  /* 0x0000aa00f4007a0c */ /* 0x000ff60003f05270 */
[----:B------:R-:W-:Y:S02]  /*3490*/  @!UPT UIADD3 URZ, URZ, URZ, URZ ;  /* 0x0000003f3f3ff290 */ /* 0x000fe4000fffe03f */
[----:B------:R-:W-:Y:S05]  /*34a0*/  @P0 IMAD.HI.U32 R4, R6, c[0x0][0x2ac], RZ ;  /* 0x0000ab0006040a27 */ /* 0x000fea00078e00ff */
[----:B------:R-:W-:Y:S02]  /*34b0*/  @P0 SHF.R.U32.HI R6, RZ, c[0x0][0x2b0], R4 ;  /* 0x0000ac00ff060a19 */ /* 0x000fe40000011604 */
.L_x_288:
[----:B------:R-:W-:Y:S05]  /*34c0*/  BSYNC B0 ;  /* 0x0000000000007941 */ /* 0x000fea0003800000 */
.L_x_286:
        /* <DEDUP_REMOVED lines=8> */
.L_x_285:
        /* <DEDUP_REMOVED lines=16> */
.L_x_291:
[----:B------:R-:W-:Y:S11]  /*3650*/  ISETP.NE.AND P0, PT, R244, c[0x0][0x2a8], PT ;  /* 0x0000aa00f4007a0c */ /* 0x000ff60003f05270 */
[----:B------:R-:W-:Y:S02]  /*3660*/  @!UPT UIADD3 URZ, URZ, URZ, URZ ;  /* 0x0000003f3f3ff290 */ /* 0x000fe4000fffe03f */
[----:B------:R-:W-:Y:S05]  /*3670*/  @P0 IMAD.HI.U32 R4, R6, c[0x0][0x2ac], RZ ;  /* 0x0000ab0006040a27 */ /* 0x000fea00078e00ff */
[----:B------:R-:W-:Y:S02]  /*3680*/  @P0 SHF.R.U32.HI R6, RZ, c[0x0][0x2b0], R4 ;  /* 0x0000ac00ff060a19 */ /* 0x000fe40000011604 */
.L_x_292:
[----:B------:R-:W-:Y:S05]  /*3690*/  BSYNC B0 ;  /* 0x0000000000007941 */ /* 0x000fea0003800000 */
.L_x_290:
[----:B------:R-:W-:Y:S04]  /*36a0*/  IMAD R5, R6, c[0x0][0x2a8], -R193 ;  /* 0x0000aa0006057a24 */ /* 0x000fe800078e0ac1 */
[----:B------:R-:W-:Y:S05]  /*36b0*/  IMAD.IADD R4, R5, 0x1, -R204 ;  /* 0x0000000105047824 */ /* 0x000fea00078e0acc */
[----:B------:R-:W-:Y:S02]  /*36c0*/  IADD3 R5, R4, c[0x0][0x2a8], RZ ;  /* 0x0000aa0004057a10 */ /* 0x000fe40007ffe0ff */
[----:B------:R-:W-:Y:S02]  /*36d0*/  IMNMX R125, R125, R4, !PT ;  /* 0x000000047d7d7217 */ /* 0x000fe40007800200 */
[----:B------:R-:W-:Y:S02]  /*36e0*/  IMNMX R124, R124, R5, PT ;  /* 0x000000057c7c7217 */ /* 0x000fe40003800200 */
.L_x_289:
        /* <DEDUP_REMOVED lines=16> */
.L_x_295:
[----:B------:R-:W-:Y:S11]  /*37f0*/  ISETP.NE.AND P0, PT, R244, c[0x0][0x2a8], PT ;  /* 0x0000aa00f4007a0c */ /* 0x000ff60003f05270 */
[----:B------:R-:W-:Y:S02]  /*3800*/  @!UPT UIADD3 URZ, URZ, URZ, URZ ;  /* 0x0000003f3f3ff290 */ /* 0x000fe4000fffe03f */
[----:B------:R-:W-:Y:S05]  /*3810*/  @P0 IMAD.HI.U32 R4, R6, c[0x0][0x2ac], RZ ;  /* 0x0000ab0006040a27 */ /* 0x000fea00078e00ff */
[----:B------:R-:W-:Y:S02]  /*3820*/  @P0 SHF.R.U32.HI R6, RZ, c[0x0][0x2b0], R4 ;  /* 0x0000ac00ff060a19 */ /* 0x000fe40000011604 */
.L_x_296:
[----:B------:R-:W-:Y:S05]  /*3830*/  BSYNC B0 ;  /* 0x0000000000007941 */ /* 0x000fea0003800000 */
.L_x_294:
[----:B------:R-:W-:Y:S04]  /*3840*/  IMAD R5, R6, c[0x0][0x2a8], -R193 ;  /* 0x0000aa0006057a24 */ /* 0x000fe800078e0ac1 */
[----:B------:R-:W-:Y:S05]  /*3850*/  IMAD.IADD R4, R5, 0x1, -R204 ;  /* 0x0000000105047824 */ /* 0x000fea00078e0acc */
[----:B------:R-:W-:Y:S02]  /*3860*/  IADD3 R5, R4, c[0x0][0x2a8], RZ ;  /* 0x0000aa0004057a10 */ /* 0x000fe40007ffe0ff */
[----:B------:R-:W-:Y:S02]  /*3870*/  IMNMX R123, R123, R4, !PT ;  /* 0x000000047b7b7217 */ /* 0x000fe40007800200 */
[----:B------:R-:W-:Y:S02]  /*3880*/  IMNMX R122, R122, R5, PT ;  /* 0x000000057a7a7217 */ /* 0x000fe40003800200 */
.L_x_293:
        /* <DEDUP_REMOVED lines=16> */
.L_x_299:
[----:B------:R-:W-:Y:S11]  /*3990*/  ISETP.NE.AND P0, PT, R244, c[0x0][0x2a8], PT ;  /* 0x0000aa00f4007a0c */ /* 0x000ff60003f05270 */
[----:B------:R-:W-:Y:S02]  /*39a0*/  @!UPT UIADD3 URZ, URZ, URZ, URZ ;  /* 0x0000003f3f3ff290 */ /* 0x000fe4000fffe03f */
[----:B------:R-:W-:Y:S05]  /*39b0*/  @P0 IMAD.HI.U32 R5, R4, c[0x0][0x2ac], RZ ;  /* 0x0000ab0004050a27 */ /* 0x000fea00078e00ff */
[----:B------:R-:W-:Y:S02]  /*39c0*/  @P0 SHF.R.U32.HI R4, RZ, c[0x0][0x2b0], R5 ;  /* 0x0000ac00ff040a19 */ /* 0x000fe40000011605 */
.L_x_300:
[----:B------:R-:W-:Y:S05]  /*39d0*/  BSYNC B0 ;  /* 0x0000000000007941 */ /* 0x000fea0003800000 */
.L_x_298:
[----:B------:R-:W-:Y:S04]  /*39e0*/  IMAD R5, R4, c[0x0][0x2a8], -R193 ;  /* 0x0000aa0004057a24 */ /* 0x000fe800078e0ac1 */
[----:B------:R-:W-:Y:S05]  /*39f0*/  IMAD.IADD R4, R5, 0x1, -R204 ;  /* 0x0000000105047824 */ /* 0x000fea00078e0acc */
[----:B------:R-:W-:Y:S02]  /*3a00*/  IADD3 R5, R4, c[0x0][0x2a8], RZ ;  /* 0x0000aa0004057a10 */ /* 0x000fe40007ffe0ff */
[----:B------:R-:W-:Y:S02]  /*3a10*/  IMNMX R121, R121, R4, !PT ;  /* 0x0000000479797217 */ /* 0x000fe40007800200 */
[----:B------:R-:W-:Y:S02]  /*3a20*/  IMNMX R120, R120, R5, PT ;  /* 0x0000000578787217 */ /* 0x000fe40003800200 */
.L_x_297:
        /* <DEDUP_REMOVED lines=17> */
[----:B-1234-:R-:W-:Y:S05]  /*3b40*/  CALL.REL.NOINC `($_ZN7cutlass13device_kernelIN5flash19enable_sm80_to_sm89INS1_16FlashAttnBwdSm80INS1_25CollectiveMainloopBwdSm80ILi2ELi2EN4cute5tupleIJNS5_1CILi64EEENS7_ILi128EEES8_EEENS_10bfloat16_tEfNS_4arch4Sm80ELb0ELb1ELb1ELb0ELb1ELb0ELb0ELb0ELi2ELi2ELi4ELi2ELb1EEENS1_21CollectiveEpilogueBwdISA_SB_SD_Li256ELb0ELb0ELi2EEENS1_19SingleTileSchedulerILb0ELb0ELb0ELi128EEEEEEEEEvNT_6ParamsE$_ZZN5flash25CollectiveMainloopBwdSm80ILi2ELi2EN4cute5tupleIJNS1_1CILi64EEENS3_ILi128EEES4_EEEN7cutlass10bfloat16_tEfNS7_4arch4Sm80ELb0ELb1ELb1ELb0ELb1ELb0ELb0ELb0ELi2ELi2ELi4ELi2ELb1EE3mmaINS_16FlashAttnBwdSm80ISB_NS_21CollectiveEpilogueBwdIS6_S8_SA_Li256ELb0ELb0ELi2EEENS_19SingleTileSchedulerILb0ELb0ELb0ELi128EEEE13SharedStorageENS1_6TensorINS1_11ArrayEngineIfLm32EEENS1_6LayoutINS2_IJNS2_IJNS3_ILi2EEESO_EEESO_NS3_ILi4EEEEEENS2_IJNS2_IJNS3_ILi1EEESO_EEESQ_NS3_ILi8EEEEEEEEEEEEbRKNSB_6ParamsERT0_S12_iNS2_IJiiiEEERT_ENKUliiE_clEii) ;  /* 0x000093e000007944 */ /* 0x01efea0003c00000 */
[----:B------:R-:W-:Y:S05]  /*3b50*/  BSYNC B0 ;  /* 0x0000000000007941 */ /* 0x000fea0003800000 */
.L_x_301:
        /* <DEDUP_REMOVED lines=467> */
[----:B------:R-:W-:Y:S05]  /*5890*/  CALL.REL.NOINC `($_ZN7cutlass13device_kernelIN5flash19enable_sm80_to_sm89INS1_16FlashAttnBwdSm80INS1_25CollectiveMainloopBwdSm80ILi2ELi2EN4cute5tupleIJNS5_1CILi64EEENS7_ILi128EEES8_EEENS_10bfloat16_tEfNS_4arch4Sm80ELb0ELb1ELb1ELb0ELb1ELb0ELb0ELb0ELi2ELi2ELi4ELi2ELb1EEENS1_21CollectiveEpilogueBwdISA_SB_SD_Li256ELb0ELb0ELi2EEENS1_19SingleTileSchedulerILb0ELb0ELb0ELi128EEEEEEEEEvNT_6ParamsE$_ZZN5flash25CollectiveMainloopBwdSm80ILi2ELi2EN4cute5tupleIJNS1_1CILi64EEENS3_ILi128EEES4_EEEN7cutlass10bfloat16_tEfNS7_4arch4Sm80ELb0ELb1ELb1ELb0ELb1ELb0ELb0ELb0ELi2ELi2ELi4ELi2ELb1EE3mmaINS_16FlashAttnBwdSm80ISB_NS_21CollectiveEpilogueBwdIS6_S8_SA_Li256ELb0ELb0ELi2EEENS_19SingleTileSchedulerILb0ELb0ELb0ELi128EEEE13SharedStorageENS1_6TensorINS1_11ArrayEngineIfLm32EEENS1_6LayoutINS2_IJNS2_IJNS3_ILi2EEESO_EEESO_NS3_ILi4EEEEEENS2_IJNS2_IJNS3_ILi1EEESO_EEESQ_NS3_ILi8EEEEEEEEEEEEbRKNSB_6ParamsERT0_S12_iNS2_IJiiiEEERT_ENKUliiE0_clEii) ;  /* 0x00005f9000007944 */ /* 0x000fea0003c00000 */
[----:B------:R-:W-:Y:S05]  /*58a0*/  BSYNC B0 ;  /* 0x0000000000007941 */ /* 0x000fea0003800000 */
.L_x_302:
        /* <DEDUP_REMOVED lines=183> */
.L_x_281:
        /* <DEDUP_REMOVED lines=151> */
.L_x_306:
[----:B------:R-:W-:Y:S05]  /*6d90*/  BSYNC B0 ;  /* 0x0000000000007941 */ /* 0x000fea0003800000 */
.L_x_305:
        /* <DEDUP_REMOVED lines=16> */
.L_x_308:
[----:B------:R-:W-:Y:S05]  /*6ea0*/  BSYNC B0 ;  /* 0x0000000000007941 */ /* 0x000fea0003800000 */
.L_x_307:
        /* <DEDUP_REMOVED lines=16> */
.L_x_310:
[----:B------:R-:W-:Y:S05]  /*6fb0*/  BSYNC B0 ;  /* 0x0000000000007941 */ /* 0x000fea0003800000 */
.L_x_309:
        /* <DEDUP_REMOVED lines=16> */
.L_x_312:
[----:B------:R-:W-:Y:S05]  /*70c0*/  BSYNC B0 ;  /* 0x0000000000007941 */ /* 0x000fea0003800000 */
.L_x_311:
        /* <DEDUP_REMOVED lines=21> */
.L_x_314:
[----:B------:R-:W-:Y:S05]  /*7220*/  BSYNC B0 ;  /* 0x0000000000007941 */ /* 0x000fea0003800000 */
.L_x_313:
        /* <DEDUP_REMOVED lines=14> */
.L_x_316:
[----:B------:R-:W-:Y:S05]  /*7310*/  BSYNC B0 ;  /* 0x0000000000007941 */ /* 0x000fea0003800000 */
.L_x_315:
        /* <DEDUP_REMOVED lines=14> */
.L_x_318:
[----:B------:R-:W-:Y:S05]  /*7400*/  BSYNC B0 ;  /* 0x0000000000007941 */ /* 0x000fea0003800000 */
.L_x_317:
        /* <DEDUP_REMOVED lines=14> */
.L_x_304:
        /* <DEDUP_REMOVED lines=35> */
.L_x_320:
[----:B------:R-:W-:Y:S05]  /*7720*/  BSYNC B0 ;  /* 0x0000000000007941 */ /* 0x000fea0003800000 */
.L_x_319:
        /* <DEDUP_REMOVED lines=16> */
.L_x_322:
[----:B------:R-:W-:Y:S05]  /*7830*/  BSYNC B0 ;  /* 0x0000000000007941 */ /* 0x000fea0003800000 */
.L_x_321:
        /* <DEDUP_REMOVED lines=16> */
.L_x_324:
[----:B------:R-:W-:Y:S05]  /*7940*/  BSYNC B0 ;  /* 0x0000000000007941 */ /* 0x000fea0003800000 */
.L_x_323:
        /* <DEDUP_REMOVED lines=15> */
.L_x_326:
[----:B------:R-:W-:Y:S05]  /*7a40*/  BSYNC B0 ;  /* 0x0000000000007941 */ /* 0x000fea0003800000 */
.L_x_325:
        /* <DEDUP_REMOVED lines=21> */
.L_x_328:
[----:B------:R-:W-:Y:S05]  /*7ba0*/  BSYNC B0 ;  /* 0x0000000000007941 */ /* 0x000fea0003800000 */
.L_x_327:
        /* <DEDUP_REMOVED lines=14> */
.L_x_330:
[----:B------:R-:W-:Y:S05]  /*7c90*/  BSYNC B0 ;  /* 0x0000000000007941 */ /* 0x000fea0003800000 */
.L_x_329:
        /* <DEDUP_REMOVED lines=14> */
.L_x_332:
[----:B------:R-:W-:Y:S05]  /*7d80*/  BSYNC B0 ;  /* 0x0000000000007941 */ /* 0x000fea0003800000 */
.L_x_331:
        /* <DEDUP_REMOVED lines=14> */
        .type           $_ZN7cutlass13device_kernelIN5flash19enable_sm80_to_sm89INS1_16FlashAttnBwdSm80INS1_25CollectiveMainloopBwdSm80ILi2ELi2EN4cute5tupleIJNS5_1CILi64EEENS7_ILi128EEES8_EEENS_10bfloat16_tEfNS_4arch4Sm80ELb0ELb1ELb1ELb0ELb1ELb0ELb0ELb0ELi2ELi2ELi4ELi2ELb1EEENS1_21CollectiveEpilogueBwdISA_SB_SD_Li256ELb0ELb0ELi2EEENS1_19SingleTileSchedulerILb0ELb0ELb0ELi128EEEEEEEEEvNT_6ParamsE$_ZN4cute12iter_adaptorIPKN7cutlass10bfloat16_tENS_8gmem_ptrIS4_EEEC2ES4_,@function
        .size           $_ZN7cutlass13device_kernelIN5flash19enable_sm80_to_sm89INS1_16FlashAttnBwdSm80INS1_25CollectiveMainloopBwdSm80ILi2ELi2EN4cute5tupleIJNS5_1CILi64EEENS7_ILi128EEES8_EEENS_10bfloat16_tEfNS_4arch4Sm80ELb0ELb1ELb1ELb0ELb1ELb0ELb0ELb0ELi2ELi2ELi4ELi2ELb1EEENS1_21CollectiveEpilogueBwdISA_SB_SD_Li256ELb0ELb0ELi2EEENS1_19SingleTileSchedulerILb0ELb0ELb0ELi128EEEEEEEEEvNT_6ParamsE$_ZN4cute12iter_adaptorIPKN7cutlass10bfloat16_tENS_8gmem_ptrIS4_EEEC2ES4_,($_ZN7cutlass13device_kernelIN5flash19enable_sm80_to_sm89INS1_16FlashAttnBwdSm80INS1_25CollectiveMainloopBwdSm80ILi2ELi2EN4cute5tupleIJNS5_1CILi64EEENS7_ILi128EEES8_EEENS_10bfloat16_tEfNS_4arch4Sm80ELb0ELb1ELb1ELb0ELb1ELb0ELb0ELb0ELi2ELi2ELi4ELi2ELb1EEENS1_21CollectiveEpilogueBwdISA_SB_SD_Li256ELb0ELb0ELi2EEENS1_19SingleTileSchedulerILb0ELb0ELb0ELi128EEEEEEEEEvNT_6ParamsE$_ZN4cute12iter_adaptorIPKN7cutlass9uint128_tENS_8gmem_ptrIS4_EEEC2ES4_ - $_ZN7cutlass13device_kernelIN5flash19enable_sm80_to_sm89INS1_16FlashAttnBwdSm80INS1_25CollectiveMainloopBwdSm80ILi2ELi2EN4cute5tupleIJNS5_1CILi64EEENS7_ILi128EEES8_EEENS_10bfloat16_tEfNS_4arch4Sm80ELb0ELb1ELb1ELb0ELb1ELb0ELb0ELb0ELi2ELi2ELi4ELi2ELb1EEENS1_21CollectiveEpilogueBwdISA_SB_SD_Li256ELb0ELb0ELi2EEENS1_19SingleTileSchedulerILb0ELb0ELb0ELi128EEEEEEEEEvNT_6ParamsE$_ZN4cute12iter_adaptorIPKN7cutlass10bfloat16_tENS_8gmem_ptrIS4_EEEC2ES4_)
$_ZN7cutlass13device_kernelIN5flash19enable_sm80_to_sm89INS1_16FlashAttnBwdSm80INS1_25CollectiveMainloopBwdSm80ILi2ELi2EN4cute5tupleIJNS5_1CILi64EEENS7_ILi128EEES8_EEENS_10bfloat16_tEfNS_4arch4Sm80ELb0ELb1ELb1ELb0ELb1ELb0ELb0ELb0ELi2ELi2ELi4ELi2ELb1EEENS1_21CollectiveEpilogueBwdISA_SB_SD_Li256ELb0ELb0ELi2EEENS1_19SingleTileSchedulerILb0ELb0ELb0ELi128EEEEEEEEEvNT_6ParamsE$_ZN4cute12iter_adaptorIPKN7cutlass10bfloat16_tENS_8gmem_ptrIS4_EEEC2ES4_:
[----:B------:R-:W-:Y:S01]  /*7e70*/  ULDC UR24, c[0x0][0x20] ;  /* 0x0000080000187ab9 */ /* 0x000fe20000000800 */
[----:B------:R-:W-:Y:S01]  /*7e80*/  MOV R15, 0x0 ;  /* 0x00000000000f7802 */ /* 0x000fe20000000f00 */
[----:B------:R-:W-:-:S09]  /*7e90*/  UIADD3 UR24, UR7, -UR24, URZ ;  /* 0x8000001807187290 */ /* 0x000fd2000fffe03f */
[----:B------:R1:W-:Y:S01]  /*7ea0*/  STL.64 [UR24], R8 ;  /* 0x00000008ff007987 */ /* 0x0003e20008100a18 */
[----:B------:R-:W-:Y:S05]  /*7eb0*/  RET.REL.NODEC R14 `(_ZN7cutlass13device_kernelIN5flash19enable_sm80_to_sm89INS1_16FlashAttnBwdSm80INS1_25CollectiveMainloopBwdSm80ILi2ELi2EN4cute5tupleIJNS5_1CILi64EEENS7_ILi128EEES8_EEENS_10bfloat16_tEfNS_4arch4Sm80ELb0ELb1ELb1ELb0ELb1ELb0ELb0ELb0ELi2ELi2ELi4ELi2ELb1EEENS1_21CollectiveEpilogueBwdISA_SB_SD_Li256ELb0ELb0ELi2EEENS1_19SingleTileSchedulerILb0ELb0ELb0ELi128EEEEEEEEEvNT_6ParamsE) ;  /* 0xffff81400e007950 */ /* 0x000fea0003c3ffff */
        .type           $_ZN7cutlass13device_kernelIN5flash19enable_sm80_to_sm89INS1_16FlashAttnBwdSm80INS1_25CollectiveMainloopBwdSm80ILi2ELi2EN4cute5tupleIJNS5_1CILi64EEENS7_ILi128EEES8_EEENS_10bfloat16_tEfNS_4arch4Sm80ELb0ELb1ELb1ELb0ELb1ELb0ELb0ELb0ELi2ELi2ELi4ELi2ELb1EEENS1_21CollectiveEpilogueBwdISA_SB_SD_Li256ELb0ELb0ELi2EEENS1_19SingleTileSchedulerILb0ELb0ELb0ELi128EEEEEEEEEvNT_6ParamsE$_ZN4cute12iter_adaptorIPKN7cutlass9uint128_tENS_8gmem_ptrIS4_EEEC2ES4_,@function
        .size           $_ZN7cutlass13device_kernelIN5flash19enable_sm80_to_sm89INS1_16FlashAttnBwdSm80INS1_25CollectiveMainloopBwdSm80ILi2ELi2EN4cute5tupleIJNS5_1CILi64EEENS7_ILi128EEES8_EEENS_10bfloat16_tEfNS_4arch4Sm80ELb0ELb1ELb1ELb0ELb1ELb0ELb0ELb0ELi2ELi2ELi4ELi2ELb1EEENS1_21CollectiveEpilogueBwdISA_SB_SD_Li256ELb0ELb0ELi2EEENS1_19SingleTileSchedulerILb0ELb0ELb0ELi128EEEEEEEEEvNT_6ParamsE$_ZN4cute12iter_adaptorIPKN7cutlass9uint128_tENS_8gmem_ptrIS4_EEEC2ES4_,($_ZN7cutlass13device_kernelIN5flash19enable_sm80_to_sm89INS1_16FlashAttnBwdSm80INS1_25CollectiveMainloopBwdSm80ILi2ELi2EN4cute5tupleIJNS5_1CILi64EEENS7_ILi128EEES8_EEENS_10bfloat16_tEfNS_4arch4Sm80ELb0ELb1ELb1ELb0ELb1ELb0ELb0ELb0ELi2ELi2ELi4ELi2ELb1EEENS1_21CollectiveEpilogueBwdISA_SB_SD_Li256ELb0ELb0ELi2EEENS1_19SingleTileSchedulerILb0ELb0ELb0ELi128EEEEEEEEEvNT_6ParamsE$_ZN4cute12iter_adaptorIPKfNS_8gmem_ptrIS2_EEEC2ES2_ - $_ZN7cutlass13device_kernelIN5flash19enable_sm80_to_sm89INS1_16FlashAttnBwdSm80INS1_25CollectiveMainloopBwdSm80ILi2ELi2EN4cute5tupleIJNS5_1CILi64EEENS7_ILi128EEES8_EEENS_10bfloat16_tEfNS_4arch4Sm80ELb0ELb1ELb1ELb0ELb1ELb0ELb0ELb0ELi2ELi2ELi4ELi2ELb1EEENS1_21CollectiveEpilogueBwdISA_SB_SD_Li256ELb0ELb0ELi2EEENS1_19SingleTileSchedulerILb0ELb0ELb0ELi128EEEEEEEEEvNT_6ParamsE$_ZN4cute12iter_adaptorIPKN7cutlass9uint128_tENS_8gmem_ptrIS4_EEEC2ES4_)
$_ZN7cutlass13device_kernelIN5flash19enable_sm80_to_sm89INS1_16FlashAttnBwdSm80INS1_25CollectiveMainloopBwdSm80ILi2ELi2EN4cute5tupleIJNS5_1CILi64EEENS7_ILi128EEES8_EEENS_10bfloat16_tEfNS_4arch4Sm80ELb0ELb1ELb1ELb0ELb1ELb0ELb0ELb0ELi2ELi2ELi4ELi2ELb1EEENS1_21CollectiveEpilogueBwdISA_SB_SD_Li256ELb0ELb0ELi2EEENS1_19SingleTileSchedulerILb0ELb0ELb0ELi128EEEEEEEEEvNT_6ParamsE$_ZN4cute12iter_adaptorIPKN7cutlass9uint128_tENS_8gmem_ptrIS4_EEEC2ES4_:
[----:B------:R-:W-:Y:S02]  /*7ec0*/  IADD3 R8, R8, -c[0x0][0x20], RZ ;  /* 0x8000080008087a10 */ /* 0x000fe40007ffe0ff */
[----:B------:R-:W-:-:S03]  /*7ed0*/  MOV R15, 0x0 ;  /* 0x00000000000f7802 */ /* 0x000fc60000000f00 */
[----:B------:R1:W-:Y:S01]  /*7ee0*/  STL.64 [R8], R4 ;  /* 0x0000000408007387 */ /* 0x0003e20000100a00 */
[----:B------:R-:W-:Y:S05]  /*7ef0*/  RET.REL.NODEC R14 `(_ZN7cutlass13device_kernelIN5flash19enable_sm80_to_sm89INS1_16FlashAttnBwdSm80INS1_25CollectiveMainloopBwdSm80ILi2ELi2EN4cute5tupleIJNS5_1CILi64EEENS7_ILi128EEES8_EEENS_10bfloat16_tEfNS_4arch4Sm80ELb0ELb1ELb1ELb0ELb1ELb0ELb0ELb0ELi2ELi2ELi4ELi2ELb1EEENS1_21CollectiveEpilogueBwdISA_SB_SD_Li256ELb0ELb0ELi2EEENS1_19SingleTileSchedulerILb0ELb0ELb0ELi128EEEEEEEEEvNT_6ParamsE) ;  /* 0xffff81000e007950 */ /* 0x000fea0003c3ffff */
        .type           $_ZN7cutlass13device_kernelIN5flash19enable_sm80_to_sm89INS1_16FlashAttnBwdSm80INS1_25CollectiveMainloopBwdSm80ILi2ELi2EN4cute5tupleIJNS5_1CILi64EEENS7_ILi128EEES8_EEENS_10bfloat16_tEfNS_4arch4Sm80ELb0ELb1ELb1ELb0ELb1ELb0ELb0ELb0ELi2ELi2ELi4ELi2ELb1EEENS1_21CollectiveEpilogueBwdISA_SB_SD_Li256ELb0ELb0ELi2EEENS1_19SingleTileSchedulerILb0ELb0ELb0ELi128EEEEEEEEEvNT_6ParamsE$_ZN4cute12iter_adaptorIPKfNS_8gmem_ptrIS2_EEEC2ES2_,@function
        .size           $_ZN7cutlass13device_kernelIN5flash19enable_sm80_to_sm89INS1_16FlashAttnBwdSm80INS1_25CollectiveMainloopBwdSm80ILi2ELi2EN4cute5tupleIJNS5_1CILi64EEENS7_ILi128EEES8_EEENS_10bfloat16_tEfNS_4arch4Sm80ELb0ELb1ELb1ELb0ELb1ELb0ELb0ELb0ELi2ELi2ELi4ELi2ELb1EEENS1_21CollectiveEpilogueBwdISA_SB_SD_Li256ELb0ELb0ELi2EEENS1_19SingleTileSchedulerILb0ELb0ELb0ELi128EEEEEEEEEvNT_6ParamsE$_ZN4cute12iter_adaptorIPKfNS_8gmem_ptrIS2_EEEC2ES2_,($_ZN7cutlass13device_kernelIN5flash19enable_sm80_to_sm89INS1_16FlashAttnBwdSm80INS1_25CollectiveMainloopBwdSm80ILi2ELi2EN4cute5tupleIJNS5_1CILi64EEENS7_ILi128EEES8_EEENS_10bfloat16_tEfNS_4arch4Sm80ELb0ELb1ELb1ELb0ELb1ELb0ELb0ELb0ELi2ELi2ELi4ELi2ELb1EEENS1_21CollectiveEpilogueBwdISA_SB_SD_Li256ELb0ELb0ELi2EEENS1_19SingleTileSchedulerILb0ELb0ELb0ELi128EEEEEEEEEvNT_6ParamsE$_ZN4cute12iter_adaptorIPN7cutlass10bfloat16_tENS_8smem_ptrIS3_EEEC2ES3_ - $_ZN7cutlass13device_kernelIN5flash19enable_sm80_to_sm89INS1_16FlashAttnBwdSm80INS1_25CollectiveMainloopBwdSm80ILi2ELi2EN4cute5tupleIJNS5_1CILi64EEENS7_ILi128EEES8_EEENS_10bfloat16_tEfNS_4arch4Sm80ELb0ELb1ELb1ELb0ELb1ELb0ELb0ELb0ELi2ELi2ELi4ELi2ELb1EEENS1_21CollectiveEpilogueBwdISA_SB_SD_Li256ELb0ELb0ELi2EEENS1_19SingleTileSchedulerILb0ELb0ELb0ELi128EEEEEEEEEvNT_6ParamsE$_ZN4cute12iter_adaptorIPKfNS_8gmem_ptrIS2_EEEC2ES2_)
$_ZN7cutlass13device_kernelIN5flash19enable_sm80_to_sm89INS1_16FlashAttnBwdSm80INS1_25CollectiveMainloopBwdSm80ILi2ELi2EN4cute5tupleIJNS5_1CILi64EEENS7_ILi128EEES8_EEENS_10bfloat16_tEfNS_4arch4Sm80ELb0ELb1ELb1ELb0ELb1ELb0ELb0ELb0ELi2ELi2ELi4ELi2ELb1EEENS1_21CollectiveEpilogueBwdISA_SB_SD_Li256ELb0ELb0ELi2EEENS1_19SingleTileSchedulerILb0ELb0ELb0ELi128EEEEEEEEEvNT_6ParamsE$_ZN4cute12iter_adaptorIPKfNS_8gmem_ptrIS2_EEEC2ES2_:
[----:B------:R-:W-:Y:S02]  /*7f00*/  IADD3 R4, R4, -c[0x0][0x20], RZ ;  /* 0x8000080004047a10 */ /* 0x000fe40007ffe0ff */
[----:B------:R-:W-:-:S03]  /*7f10*/  MOV R15, 0x0 ;  /* 0x00000000000f7802 */ /* 0x000fc60000000f00 */
[----:B------:R1:W-:Y:S01]  /*7f20*/  STL.64 [R4], R8 ;  /* 0x0000000804007387 */ /* 0x0003e20000100a00 */
[----:B------:R-:W-:Y:S05]  /*7f30*/  RET.REL.NODEC R14 `(_ZN7cutlass13device_kernelIN5flash19enable_sm80_to_sm89INS1_16FlashAttnBwdSm80INS1_25CollectiveMainloopBwdSm80ILi2ELi2EN4cute5tupleIJNS5_1CILi64EEENS7_ILi128EEES8_EEENS_10bfloat16_tEfNS_4arch4Sm80ELb0ELb1ELb1ELb0ELb1ELb0ELb0ELb0ELi2ELi2ELi4ELi2ELb1EEENS1_21CollectiveEpilogueBwdISA_SB_SD_Li256ELb0ELb0ELi2EEENS1_19SingleTileSchedulerILb0ELb0ELb0ELi128EEEEEEEEEvNT_6ParamsE) ;  /* 0xffff80c00e007950 */ /* 0x000fea0003c3ffff */
        .type           $_ZN7cutlass13device_kernelIN5flash19enable_sm80_to_sm89INS1_16FlashAttnBwdSm80INS1_25CollectiveMainloopBwdSm80ILi2ELi2EN4cute5tupleIJNS5_1CILi64EEENS7_ILi128EEES8_EEENS_10bfloat16_tEfNS_4arch4Sm80ELb0ELb1ELb1ELb0ELb1ELb0ELb0ELb0ELi2ELi2ELi4ELi2ELb1EEENS1_21CollectiveEpilogueBwdISA_SB_SD_Li256ELb0ELb0ELi2EEENS1_19SingleTileSchedulerILb0ELb0ELb0ELi128EEEEEEEEEvNT_6ParamsE$_ZN4cute12iter_adaptorIPN7cutlass10bfloat16_tENS_8smem_ptrIS3_EEEC2ES3_,@function
        .size           $_ZN7cutlass13device_kernelIN5flash19enable_sm80_to_sm89INS1_16FlashAttnBwdSm80INS1_25CollectiveMainloopBwdSm80ILi2ELi2EN4cute5tupleIJNS5_1CILi64EEENS7_ILi128EEES8_EEENS_10bfloat16_tEfNS_4arch4Sm80ELb0ELb1ELb1ELb0ELb1ELb0ELb0ELb0ELi2ELi2ELi4ELi2ELb1EEENS1_21CollectiveEpilogueBwdISA_SB_SD_Li256ELb0ELb0ELi2EEENS1_19SingleTileSchedulerILb0ELb0ELb0ELi128EEEEEEEEEvNT_6ParamsE$_ZN4cute12iter_adaptorIPN7cutlass10bfloat16_tENS_8smem_ptrIS3_EEEC2ES3_,($_ZN7cutlass13device_kernelIN5flash19enable_sm80_to_sm89INS1_16FlashAttnBwdSm80INS1_25CollectiveMainloopBwdSm80ILi2ELi2EN4cute5tupleIJNS5_1CILi64EEENS7_ILi128EEES8_EEENS_10bfloat16_tEfNS_4arch4Sm80ELb0ELb1ELb1ELb0ELb1ELb0ELb0ELb0ELi2ELi2ELi4ELi2ELb1EEENS1_21CollectiveEpilogueBwdISA_SB_SD_Li256ELb0ELb0ELi2EEENS1_19SingleTileSchedulerILb0ELb0ELb0ELi128EEEEEEEEEvNT_6ParamsE$_ZN4cute12iter_adaptorIPN7cutlass9uint128_tENS_8smem_ptrIS3_EEEC2ES3_ - $_ZN7cutlass13device_kernelIN5flash19enable_sm80_to_sm89INS1_16FlashAttnBwdSm80INS1_25CollectiveMainloopBwdSm80ILi2ELi2EN4cute5tupleIJNS5_1CILi64EEENS7_ILi128EEES8_EEENS_10bfloat16_tEfNS_4arch4Sm80ELb0ELb1ELb1ELb0ELb1ELb0ELb0ELb0ELi2ELi2ELi4ELi2ELb1EEENS1_21CollectiveEpilogueBwdISA_SB_SD_Li256ELb0ELb0ELi2EEENS1_19SingleTileSchedulerILb0ELb0ELb0ELi128EEEEEEEEEvNT_6ParamsE$_ZN4cute12iter_adaptorIPN7cutlass10bfloat16_tENS_8smem_ptrIS3_EEEC2ES3_)
$_ZN7cutlass13device_kernelIN5flash19enable_sm80_to_sm89INS1_16FlashAttnBwdSm80INS1_25CollectiveMainloopBwdSm80ILi2ELi2EN4cute5tupleIJNS5_1CILi64EEENS7_ILi128EEES8_EEENS_10bfloat16_tEfNS_4arch4Sm80ELb0ELb1ELb1ELb0ELb1ELb0ELb0ELb0ELi2ELi2ELi4ELi2ELb1EEENS1_21CollectiveEpilogueBwdISA_SB_SD_Li256ELb0ELb0ELi2EEENS1_19SingleTileSchedulerILb0ELb0ELb0ELi128EEEEEEEEEvNT_6ParamsE$_ZN4cute12iter_adaptorIPN7cutlass10bfloat16_tENS_8smem_ptrIS3_EEEC2ES3_:
[----:B------:R-:W-:Y:S01]  /*7f40*/  ULDC UR24, c[0x0][0x20] ;  /* 0x0000080000187ab9 */ /* 0x000fe20000000800 */
[----:B------:R-:W-:Y:S01]  /*7f50*/  MOV R14, R12 ;  /* 0x0000000c000e7202 */ /* 0x000fe20000000f00 */
[----:B------:R-:W-:Y:S01]  /*7f60*/  UIADD3 UR24, UR7, -UR24, URZ ;  /* 0x8000001807187290 */ /* 0x000fe2000fffe03f */
[----:B------:R-:W-:-:S08]  /*7f70*/  MOV R15, 0x0 ;  /* 0x00000000000f7802 */ /* 0x000fd00000000f00 */
[----:B------:R1:W-:Y:S01]  /*7f80*/  STL.64 [UR24], R6 ;  /* 0x00000006ff007987 */ /* 0x0003e20008100a18 */
[----:B------:R-:W-:Y:S05]  /*7f90*/  RET.REL.NODEC R14 `(_ZN7cutlass13device_kernelIN5flash19enable_sm80_to_sm89INS1_16FlashAttnBwdSm80INS1_25CollectiveMainloopBwdSm80ILi2ELi2EN4cute5tupleIJNS5_1CILi64EEENS7_ILi128EEES8_EEENS_10bfloat16_tEfNS_4arch4Sm80ELb0ELb1ELb1ELb0ELb1ELb0ELb0ELb0ELi2ELi2ELi4ELi2ELb1EEENS1_21CollectiveEpilogueBwdISA_SB_SD_Li256ELb0ELb0ELi2EEENS1_19SingleTileSchedulerILb0ELb0ELb0ELi128EEEEEEEEEvNT_6ParamsE) ;  /* 0xffff80600e007950 */ /* 0x000fea0003c3ffff */
        .type           $_ZN7cutlass13device_kernelIN5flash19enable_sm80_to_sm89INS1_16FlashAttnBwdSm80INS1_25CollectiveMainloopBwdSm80ILi2ELi2EN4cute5tupleIJNS5_1CILi64EEENS7_ILi128EEES8_EEENS_10bfloat16_tEfNS_4arch4Sm80ELb0ELb1ELb1ELb0ELb1ELb0ELb0ELb0ELi2ELi2ELi4ELi2ELb1EEENS1_21CollectiveEpilogueBwdISA_SB_SD_Li256ELb0ELb0ELi2EEENS1_19SingleTileSchedulerILb0ELb0ELb0ELi128EEEEEEEEEvNT_6ParamsE$_ZN4cute12iter_adaptorIPN7cutlass9uint128_tENS_8smem_ptrIS3_EEEC2ES3_,@function
        .size           $_ZN7cutlass13device_kernelIN5flash19enable_sm80_to_sm89INS1_16FlashAttnBwdSm80INS1_25CollectiveMainloopBwdSm80ILi2ELi2EN4cute5tupleIJNS5_1CILi64EEENS7_ILi128EEES8_EEENS_10bfloat16_tEfNS_4arch4Sm80ELb0ELb1ELb1ELb0ELb1ELb0ELb0ELb0ELi2ELi2ELi4ELi2ELb1EEENS1_21CollectiveEpilogueBwdISA_SB_SD_Li256ELb0ELb0ELi2EEENS1_19SingleTileSchedulerILb0ELb0ELb0ELi128EEEEEEEEEvNT_6ParamsE$_ZN4cute12iter_adaptorIPN7cutlass9uint128_tENS_8smem_ptrIS3_EEEC2ES3_,($_ZN7cutlass13device_kernelIN5flash19enable_sm80_to_sm89INS1_16FlashAttnBwdSm80INS1_25CollectiveMainloopBwdSm80ILi2ELi2EN4cute5tupleIJNS5_1CILi64EEENS7_ILi128EEES8_EEENS_10bfloat16_tEfNS_4arch4Sm80ELb0ELb1ELb1ELb0ELb1ELb0ELb0ELb0ELi2ELi2ELi4ELi2ELb1EEENS1_21CollectiveEpilogueBwdISA_SB_SD_Li256ELb0ELb0ELi2EEENS1_19SingleTileSchedulerILb0ELb0ELb0ELi128EEEEEEEEEvNT_6ParamsE$_ZN4cute12iter_adaptorIPfNS_8smem_ptrIS1_EEEC2ES1_ - $_ZN7cutlass13device_kernelIN5flash19enable_sm80_to_sm89INS1_16FlashAttnBwdSm80INS1_25CollectiveMainloopBwdSm80ILi2ELi2EN4cute5tupleIJNS5_1CILi64EEENS7_ILi128EEES8_EEENS_10bfloat16_tEfNS_4arch4Sm80ELb0ELb1ELb1ELb0ELb1ELb0ELb0ELb0ELi2ELi2ELi4ELi2ELb1EEENS1_21CollectiveEpilogueBwdISA_SB_SD_Li256ELb0ELb0ELi2EEENS1_19SingleTileSchedulerILb0ELb0ELb0ELi128EEEEEEEEEvNT_6ParamsE$_ZN4cute12iter_adaptorIPN7cutlass9uint128_tENS_8smem_ptrIS3_EEEC2ES3_)
$_ZN7cutlass13device_kernelIN5flash19enable_sm80_to_sm89INS1_16FlashAttnBwdSm80INS1_25CollectiveMainloopBwdSm80ILi2ELi2EN4cute5tupleIJNS5_1CILi64EEENS7_ILi128EEES8_EEENS_10bfloat16_tEfNS_4arch4Sm80ELb0ELb1ELb1ELb0ELb1ELb0ELb0ELb0ELi2ELi2ELi4ELi2ELb1EEENS1_21CollectiveEpilogueBwdISA_SB_SD_Li256ELb0ELb0ELi2EEENS1_19SingleTileSchedulerILb0ELb0ELb0ELi128EEEEEEEEEvNT_6ParamsE$_ZN4cute12iter_adaptorIPN7cutlass9uint128_tENS_8smem_ptrIS3_EEEC2ES3_:
[----:B------:R-:W-:Y:S01]  /*7fa0*/  IADD3 R6, R6, -c[0x0][0x20], RZ ;  /* 0x8000080006067a10 */ /* 0x000fe20007ffe0ff */
[----:B------:R-:W-:Y:S01]  /*7fb0*/  IMAD.MOV.U32 R14, RZ, RZ, R12 ;  /* 0x000000ffff0e7224 */ /* 0x000fe200078e000c */
[----:B------:R-:W-:-:S03]  /*7fc0*/  MOV R15, 0x0 ;  /* 0x00000000000f7802 */ /* 0x000fc60000000f00 */
[----:B------:R1:W-:Y:S01]  /*7fd0*/  STL.64 [R6], R4 ;  /* 0x0000000406007387 */ /* 0x0003e20000100a00 */
[----:B------:R-:W-:Y:S05]  /*7fe0*/  RET.REL.NODEC R14 `(_ZN7cutlass13device_kernelIN5flash19enable_sm80_to_sm89INS1_16FlashAttnBwdSm80INS1_25CollectiveMainloopBwdSm80ILi2ELi2EN4cute5tupleIJNS5_1CILi64EEENS7_ILi128EEES8_EEENS_10bfloat16_tEfNS_4arch4Sm80ELb0ELb1ELb1ELb0ELb1ELb0ELb0ELb0ELi2ELi2ELi4ELi2ELb1EEENS1_21CollectiveEpilogueBwdISA_SB_SD_Li256ELb0ELb0ELi2EEENS1_19SingleTileSchedulerILb0ELb0ELb0ELi128EEEEEEEEEvNT_6ParamsE) ;  /* 0xffff80100e007950 */ /* 0x000fea0003c3ffff */
        .type           $_ZN7cutlass13device_kernelIN5flash19enable_sm80_to_sm89INS1_16FlashAttnBwdSm80INS1_25CollectiveMainloopBwdSm80ILi2ELi2EN4cute5tupleIJNS5_1CILi64EEENS7_ILi128EEES8_EEENS_10bfloat16_tEfNS_4arch4Sm80ELb0ELb1ELb1ELb0ELb1ELb0ELb0ELb0ELi2ELi2ELi4ELi2ELb1EEENS1_21CollectiveEpilogueBwdISA_SB_SD_Li256ELb0ELb0ELi2EEENS1_19SingleTileSchedulerILb0ELb0ELb0ELi128EEEEEEEEEvNT_6ParamsE$_ZN4cute12iter_adaptorIPfNS_8smem_ptrIS1_EEEC2ES1_,@function
        .size           $_ZN7cutlass13device_kernelIN5flash19enable_sm80_to_sm89INS1_16FlashAttnBwdSm80INS1_25CollectiveMainloopBwdSm80ILi2ELi2EN4cute5tupleIJNS5_1CILi64EEENS7_ILi128EEES8_EEENS_10bfloat16_tEfNS_4arch4Sm80ELb0ELb1ELb1ELb0ELb1ELb0ELb0ELb0ELi2ELi2ELi4ELi2ELb1EEENS1_21CollectiveEpilogueBwdISA_SB_SD_Li256ELb0ELb0ELi2EEENS1_19SingleTileSchedulerILb0ELb0ELb0ELi128EEEEEEEEEvNT_6ParamsE$_ZN4cute12iter_adaptorIPfNS_8smem_ptrIS1_EEEC2ES1_,($_ZN7cutlass13device_kernelIN5flash19enable_sm80_to_sm89INS1_16FlashAttnBwdSm80INS1_25CollectiveMainloopBwdSm80ILi2ELi2EN4cute5tupleIJNS5_1CILi64EEENS7_ILi128EEES8_EEENS_10bfloat16_tEfNS_4arch4Sm80ELb0ELb1ELb1ELb0ELb1ELb0ELb0ELb0ELi2ELi2ELi4ELi2ELb1EEENS1_21CollectiveEpilogueBwdISA_SB_SD_Li256ELb0ELb0ELi2EEENS1_19SingleTileSchedulerILb0ELb0ELb0ELi128EEEEEEEEEvNT_6ParamsE$_ZN4cute3eso3ESOILb0ELb0EJNS_15ArithmeticTupleIJiiEEEiiiEEC2ERKS3_RKiS8_S8_ - $_ZN7cutlass13device_kernelIN5flash19enable_sm80_to_sm89INS1_16FlashAttnBwdSm80INS1_25CollectiveMainloopBwdSm80ILi2ELi2EN4cute5tupleIJNS5_1CILi64EEENS7_ILi128EEES8_EEENS_10bfloat16_tEfNS_4arch4Sm80ELb0ELb1ELb1ELb0ELb1ELb0ELb0ELb0ELi2ELi2ELi4ELi2ELb1EEENS1_21CollectiveEpilogueBwdISA_SB_SD_Li256ELb0ELb0ELi2EEENS1_19SingleTileSchedulerILb0ELb0ELb0ELi128EEEEEEEEEvNT_6ParamsE$_ZN4cute12iter_adaptorIPfNS_8smem_ptrIS1_EEEC2ES1_)
$_ZN7cutlass13device_kernelIN5flash19enable_sm80_to_sm89INS1_16FlashAttnBwdSm80INS1_25CollectiveMainloopBwdSm80ILi2ELi2EN4cute5tupleIJNS5_1CILi64EEENS7_ILi128EEES8_EEENS_10bfloat16_tEfNS_4arch4Sm80ELb0ELb1ELb1ELb0ELb1ELb0ELb0ELb0ELi2ELi2ELi4ELi2ELb1EEENS1_21CollectiveEpilogueBwdISA_SB_SD_Li256ELb0ELb0ELi2EEENS1_19SingleTileSchedulerILb0ELb0ELb0ELi128EEEEEEEEEvNT_6ParamsE$_ZN4cute12iter_adaptorIPfNS_8smem_ptrIS1_EEEC2ES1_:
[----:B------:R-:W-:Y:S02]  /*7ff0*/  IADD3 R4, R4, -c[0x0][0x20], RZ ;  /* 0x8000080004047a10 */ /* 0x000fe40007ffe0ff */
[----:B------:R-:W-:-:S03]  /*8000*/  MOV R15, 0x0 ;  /* 0x00000000000f7802 */ /* 0x000fc60000000f00 */
[----:B------:R1:W-:Y:S01]  /*8010*/  STL.64 [R4], R6 ;  /* 0x0000000604007387 */ /* 0x0003e20000100a00 */
[----:B------:R-:W-:Y:S05]  /*8020*/  RET.REL.NODEC R14 `(_ZN7cutlass13device_kernelIN5flash19enable_sm80_to_sm89INS1_16FlashAttnBwdSm80INS1_25CollectiveMainloopBwdSm80ILi2ELi2EN4cute5tupleIJNS5_1CILi64EEENS7_ILi128EEES8_EEENS_10bfloat16_tEfNS_4arch4Sm80ELb0ELb1ELb1ELb0ELb1ELb0ELb0ELb0ELi2ELi2ELi4ELi2ELb1EEENS1_21CollectiveEpilogueBwdISA_SB_SD_Li256ELb0ELb0ELi2EEENS1_19SingleTileSchedulerILb0ELb0ELb0ELi128EEEEEEEEEvNT_6ParamsE) ;  /* 0xffff7fd00e007950 */ /* 0x000fea0003c3ffff */
        .type           $_ZN7cutlass13device_kernelIN5flash19enable_sm80_to_sm89INS1_16FlashAttnBwdSm80INS1_25CollectiveMainloopBwdSm80ILi2ELi2EN4cute5tupleIJNS5_1CILi64EEENS7_ILi128EEES8_EEENS_10bfloat16_tEfNS_4arch4Sm80ELb0ELb1ELb1ELb0ELb1ELb0ELb0ELb0ELi2ELi2ELi4ELi2ELb1EEENS1_21CollectiveEpilogueBwdISA_SB_SD_Li256ELb0ELb0ELi2EEENS1_19SingleTileSchedulerILb0ELb0ELb0ELi128EEEEEEEEEvNT_6ParamsE$_ZN4cute3eso3ESOILb0ELb0EJNS_15ArithmeticTupleIJiiEEEiiiEEC2ERKS3_RKiS8_S8_,@function
        .size           $_ZN7cutlass13device_kernelIN5flash19enable_sm80_to_sm89INS1_16FlashAttnBwdSm80INS1_25CollectiveMainloopBwdSm80ILi2ELi2EN4cute5tupleIJNS5_1CILi64EEENS7_ILi128EEES8_EEENS_10bfloat16_tEfNS_4arch4Sm80ELb0ELb1ELb1ELb0ELb1ELb0ELb0ELb0ELi2ELi2ELi4ELi2ELb1EEENS1_21CollectiveEpilogueBwdISA_SB_SD_Li256ELb0ELb0ELi2EEENS1_19SingleTileSchedulerILb0ELb0ELb0ELi128EEEEEEEEEvNT_6ParamsE$_ZN4cute3eso3ESOILb0ELb0EJNS_15ArithmeticTupleIJiiEEEiiiEEC2ERKS3_RKiS8_S8_,($_ZN7cutlass13device_kernelIN5flash19enable_sm80_to_sm89INS1_16FlashAttnBwdSm80INS1_25CollectiveMainloopBwdSm80ILi2ELi2EN4cute5tupleIJNS5_1CILi64EEENS7_ILi128EEES8_EEENS_10bfloat16_tEfNS_4arch4Sm80ELb0ELb1ELb1ELb0ELb1ELb0ELb0ELb0ELi2ELi2ELi4ELi2ELb1EEENS1_21CollectiveEpilogueBwdISA_SB_SD_Li256ELb0ELb0ELi2EEENS1_19SingleTileSchedulerILb0ELb0ELb0ELi128EEEEEEEEEvNT_6ParamsE$_ZN4cute3eso3ESOILb0ELb0EJNS_5tupleIJiiEEEiiiEEC2ERKS3_RKiS8_S8_ - $_ZN7cutlass13device_kernelIN5flash19enable_sm80_to_sm89INS1_16FlashAttnBwdSm80INS1_25CollectiveMainloopBwdSm80ILi2ELi2EN4cute5tupleIJNS5_1CILi64EEENS7_ILi128EEES8_EEENS_10bfloat16_tEfNS_4arch4Sm80ELb0ELb1ELb1ELb0ELb1ELb0ELb0ELb0ELi2ELi2ELi4ELi2ELb1EEENS1_21CollectiveEpilogueBwdISA_SB_SD_Li256ELb0ELb0ELi2EEENS1_19SingleTileSchedulerILb0ELb0ELb0ELi128EEEEEEEEEvNT_6ParamsE$_ZN4cute3eso3ESOILb0ELb0EJNS_15ArithmeticTupleIJiiEEEiiiEEC2ERKS3_RKiS8_S8_)
$_ZN7cutlass13device_kernelIN5flash19enable_sm80_to_sm89INS1_16FlashAttnBwdSm80INS1_25CollectiveMainloopBwdSm80ILi2ELi2EN4cute5tupleIJNS5_1CILi64EEENS7_ILi128EEES8_EEENS_10bfloat16_tEfNS_4arch4Sm80ELb0ELb1ELb1ELb0ELb1ELb0ELb0ELb0ELi2ELi2ELi4ELi2ELb1EEENS1_21CollectiveEpilogueBwdISA_SB_SD_Li256ELb0ELb0ELi2EEENS1_19SingleTileSchedulerILb0ELb0ELb0ELi128EEEEEEEEEvNT_6ParamsE$_ZN4cute3eso3ESOILb0ELb0EJNS_15ArithmeticTupleIJiiEEEiiiEEC2ERKS3_RKiS8_S8_:
        /* <DEDUP_REMOVED lines=14> */
[----:B------:R-:W-:Y:S05]  /*8110*/  RET.REL.NODEC R4 `(_ZN7cutlass13device_kernelIN5flash19enable_sm80_to_sm89INS1_16FlashAttnBwdSm80INS1_25CollectiveMainloopBwdSm80ILi2ELi2EN4cute5tupleIJNS5_1CILi64EEENS7_ILi128EEES8_EEENS_10bfloat16_tEfNS_4arch4Sm80ELb0ELb1ELb1ELb0ELb1ELb0ELb0ELb0ELi2ELi2ELi4ELi2ELb1EEENS1_21CollectiveEpilogueBwdISA_SB_SD_Li256ELb0ELb0ELi2EEENS1_19SingleTileSchedulerILb0ELb0ELb0ELi128EEEEEEEEEvNT_6ParamsE) ;  /* 0xffff7ee004007950 */ /* 0x000fea0003c3ffff */
        .type           $_ZN7cutlass13device_kernelIN5flash19enable_sm80_to_sm89INS1_16FlashAttnBwdSm80INS1_25CollectiveMainloopBwdSm80ILi2ELi2EN4cute5tupleIJNS5_1CILi64EEENS7_ILi128EEES8_EEENS_10bfloat16_tEfNS_4arch4Sm80ELb0ELb1ELb1ELb0ELb1ELb0ELb0ELb0ELi2ELi2ELi4ELi2ELb1EEENS1_21CollectiveEpilogueBwdISA_SB_SD_Li256ELb0ELb0ELi2EEENS1_19SingleTileSchedulerILb0ELb0ELb0ELi128EEEEEEEEEvNT_6ParamsE$_ZN4cute3eso3ESOILb0ELb0EJNS_5tupleIJiiEEEiiiEEC2ERKS3_RKiS8_S8_,@function
        .size           $_ZN7cutlass13device_kernelIN5flash19enable_sm80_to_sm89INS1_16FlashAttnBwdSm80INS1_25CollectiveMainloopBwdSm80ILi2ELi2EN4cute5tupleIJNS5_1CILi64EEENS7_ILi128EEES8_EEENS_10bfloat16_tEfNS_4arch4Sm80ELb0ELb1ELb1ELb0ELb1ELb0ELb0ELb0ELi2ELi2ELi4ELi2ELb1EEENS1_21CollectiveEpilogueBwdISA_SB_SD_Li256ELb0ELb0ELi2EEENS1_19SingleTileSchedulerILb0ELb0ELb0ELi128EEEEEEEEEvNT_6ParamsE$_ZN4cute3eso3ESOILb0ELb0EJNS_5tupleIJiiEEEiiiEEC2ERKS3_RKiS8_S8_,($_ZN7cutlass13device_kernelIN5flash19enable_sm80_to_sm89INS1_16FlashAttnBwdSm80INS1_25CollectiveMainloopBwdSm80ILi2ELi2EN4cute5tupleIJNS5_1CILi64EEENS7_ILi128EEES8_EEENS_10bfloat16_tEfNS_4arch4Sm80ELb0ELb1ELb1ELb0ELb1ELb0ELb0ELb0ELi2ELi2ELi4ELi2ELb1EEENS1_21CollectiveEpilogueBwdISA_SB_SD_Li256ELb0ELb0ELi2EEENS1_19SingleTileSchedulerILb0ELb0ELb0ELi128EEEEEEEEEvNT_6ParamsE$_ZN4cute3eso3ESOILb0ELb0EJNS_6LayoutINS_5tupleIJNS3_IJNS_1CILi8EEENS4_ILi1EEEEEENS4_ILi2EEES6_EEENS3_IJNS3_IJS6_NS4_ILi0EEEEEElSA_EEEEENS_10ViewEngineINS_8gmem_ptrIPKN7cutlass10bfloat16_tEEEEEEEC2ERKSD_RKSL_ - $_ZN7cutlass13device_kernelIN5flash19enable_sm80_to_sm89INS1_16FlashAttnBwdSm80INS1_25CollectiveMainloopBwdSm80ILi2ELi2EN4cute5tupleIJNS5_1CILi64EEENS7_ILi128EEES8_EEENS_10bfloat16_tEfNS_4arch4Sm80ELb0ELb1ELb1ELb0ELb1ELb0ELb0ELb0ELi2ELi2ELi4ELi2ELb1EEENS1_21CollectiveEpilogueBwdISA_SB_SD_Li256ELb0ELb0ELi2EEENS1_19SingleTileSchedulerILb0ELb0ELb0ELi128EEEEEEEEEvNT_6ParamsE$_ZN4cute3eso3ESOILb0ELb0EJNS_5tupleIJiiEEEiiiEEC2ERKS3_RKiS8_S8_)
$_ZN7cutlass13device_kernelIN5flash19enable_sm80_to_sm89INS1_16FlashAttnBwdSm80INS1_25CollectiveMainloopBwdSm80ILi2ELi2EN4cute5tupleIJNS5_1CILi64EEENS7_ILi128EEES8_EEENS_10bfloat16_tEfNS_4arch4Sm80ELb0ELb1ELb1ELb0ELb1ELb0ELb0ELb0ELi2ELi2ELi4ELi2ELb1EEENS1_21CollectiveEpilogueBwdISA_SB_SD_Li256ELb0ELb0ELi2EEENS1_19SingleTileSchedulerILb0ELb0ELb0ELi128EEEEEEEEEvNT_6ParamsE$_ZN4cute3eso3ESOILb0ELb0EJNS_5tupleIJiiEEEiiiEEC2ERKS3_RKiS8_S8_:
        /* <DEDUP_REMOVED lines=15> */
        .type           $_ZN7cutlass13device_kernelIN5flash19enable_sm80_to_sm89INS1_16FlashAttnBwdSm80INS1_25CollectiveMainloopBwdSm80ILi2ELi2EN4cute5tupleIJNS5_1CILi64EEENS7_ILi128EEES8_EEENS_10bfloat16_tEfNS_4arch4Sm80ELb0ELb1ELb1ELb0ELb1ELb0ELb0ELb0ELi2ELi2ELi4ELi2ELb1EEENS1_21CollectiveEpilogueBwdISA_SB_SD_Li256ELb0ELb0ELi2EEENS1_19SingleTileSchedulerILb0ELb0ELb0ELi128EEEEEEEEEvNT_6ParamsE$_ZN4cute3eso3ESOILb0ELb0EJNS_6LayoutINS_5tupleIJNS3_IJNS_1CILi8EEENS4_ILi1EEEEEENS4_ILi2EEES6_EEENS3_IJNS3_IJS6_NS4_ILi0EEEEEElSA_EEEEENS_10ViewEngineINS_8gmem_ptrIPKN7cutlass10bfloat16_tEEEEEEEC2ERKSD_RKSL_,@function
        .size           $_ZN7cutlass13device_kernelIN5flash19enable_sm80_to_sm89INS1_16FlashAttnBwdSm80INS1_25CollectiveMainloopBwdSm80ILi2ELi2EN4cute5tupleIJNS5_1CILi64EEENS7_ILi128EEES8_EEENS_10bfloat16_tEfNS_4arch4Sm80ELb0ELb1ELb1ELb0ELb1ELb0ELb0ELb0ELi2ELi2ELi4ELi2ELb1EEENS1_21CollectiveEpilogueBwdISA_SB_SD_Li256ELb0ELb0ELi2EEENS1_19SingleTileSchedulerILb0ELb0ELb0ELi128EEEEEEEEEvNT_6ParamsE$_ZN4cute3eso3ESOILb0ELb0EJNS_6LayoutINS_5tupleIJNS3_IJNS_1CILi8EEENS4_ILi1EEEEEENS4_ILi2EEES6_EEENS3_IJNS3_IJS6_NS4_ILi0EEEEEElSA_EEEEENS_10ViewEngineINS_8gmem_ptrIPKN7cutlass10bfloat16_tEEEEEEEC2ERKSD_RKSL_,($_ZN7cutlass13device_kernelIN5flash19enable_sm80_to_sm89INS1_16FlashAttnBwdSm80INS1_25CollectiveMainloopBwdSm80ILi2ELi2EN4cute5tupleIJNS5_1CILi64EEENS7_ILi128EEES8_EEENS_10bfloat16_tEfNS_4arch4Sm80ELb0ELb1ELb1ELb0ELb1ELb0ELb0ELb0ELi2ELi2ELi4ELi2ELb1EEENS1_21CollectiveEpilogueBwdISA_SB_SD_Li256ELb0ELb0ELi2EEENS1_19SingleTileSchedulerILb0ELb0ELb0ELi128EEEEEEEEEvNT_6ParamsE$_ZN4cute3eso3ESOILb0ELb0EJNS_6LayoutINS_5tupleIJNS3_IJNS_1CILi8EEENS4_ILi1EEEEEENS4_ILi2EEES6_EEENS3_IJNS3_IJS6_NS4_ILi0EEEEEElSA_EEEEElEEC2ERKSD_RKl - $_ZN7cutlass13device_kernelIN5flash19enable_sm80_to_sm89INS1_16FlashAttnBwdSm80INS1_25CollectiveMainloopBwdSm80ILi2ELi2EN4cute5tupleIJNS5_1CILi64EEENS7_ILi128EEES8_EEENS_10bfloat16_tEfNS_4arch4Sm80ELb0ELb1ELb1ELb0ELb1ELb0ELb0ELb0ELi2ELi2ELi4ELi2ELb1EEENS1_21CollectiveEpilogueBwdISA_SB_SD_Li256ELb0ELb0ELi2EEENS1_19SingleTileSchedulerILb0ELb0ELb0ELi128EEEEEEEEEvNT_6ParamsE$_ZN4cute3eso3ESOILb0ELb0EJNS_6LayoutINS_5tupleIJNS3_IJNS_1CILi8EEENS4_ILi1EEEEEENS4_ILi2EEES6_EEENS3_IJNS3_IJS6_NS4_ILi0EEEEEElSA_EEEEENS_10ViewEngineINS_8gmem_ptrIPKN7cutlass10bfloat16_tEEEEEEEC2ERKSD_RKSL_)
$_ZN7cutlass13device_kernelIN5flash19enable_sm80_to_sm89INS1_16FlashAttnBwdSm80INS1_25CollectiveMainloopBwdSm80ILi2ELi2EN4cute5tupleIJNS5_1CILi64EEENS7_ILi128EEES8_EEENS_10bfloat16_tEfNS_4arch4Sm80ELb0ELb1ELb1ELb0ELb1ELb0ELb0ELb0ELi2ELi2ELi4ELi2ELb1EEENS1_21CollectiveEpilogueBwdISA_SB_SD_Li256ELb0ELb0ELi2EEENS1_19SingleTileSchedulerILb0ELb0ELb0ELi128EEEEEEEEEvNT_6ParamsE$_ZN4cute3eso3ESOILb0ELb0EJNS_6LayoutINS_5tupleIJNS3_IJNS_1CILi8EEENS4_ILi1EEEEEENS4_ILi2EEES6_EEENS3_IJNS3_IJS6_NS4_ILi0EEEEEElSA_EEEEENS_10ViewEngineINS_8gmem_ptrIPKN7cutlass10bfloat16_tEEEEEEEC2ERKSD_RKSL_:
[----:B------:R-:W-:Y:S02]  /*8210*/  ULDC UR24, c[0x0][0x20] ;  /* 0x0000080000187ab9 */ /* 0x000fe40000000800 */
[----:B------:R-:W-:-:S02]  /*8220*/  UIADD3 UR25, UR7, -UR24, URZ ;  /* 0x8000001807197290 */ /* 0x000fc4000fffe03f */
[----:B------:R-:W-:-:S07]  /*8230*/  UIADD3 UR24, UR22, -UR24, URZ ;  /* 0x8000001816187290 */ /* 0x000fce000fffe03f */
[----:B------:R1:W-:Y:S04]  /*8240*/  STL.64 [UR25], R4 ;  /* 0x00000004ff007987 */ /* 0x0003e80008100a19 */
[----:B-1----:R-:W2:Y:S01]  /*8250*/  LDL.64 R4, [UR24] ;  /* 0x00000018ff047983 */ /* 0x002ea20008100a00 */
[----:B------:R-:W-:-:S03]  /*8260*/  MOV R7, 0x0 ;  /* 0x0000000000077802 */ /* 0x000fc60000000f00 */
[----:B--2---:R1:W-:Y:S01]  /*8270*/  STL.64 [UR25+0x8], R4 ;  /* 0x00000804ff007987 */ /* 0x0043e20008100a19 */
[----:B------:R-:W-:Y:S05]  /*8280*/  RET.REL.NODEC R6 `(_ZN7cutlass13device_kernelIN5flash19enable_sm80_to_sm89INS1_16FlashAttnBwdSm80INS1_25CollectiveMainloopBwdSm80ILi2ELi2EN4cute5tupleIJNS5_1CILi64EEENS7_ILi128EEES8_EEENS_10bfloat16_tEfNS_4arch4Sm80ELb0ELb1ELb1ELb0ELb1ELb0ELb0ELb0ELi2ELi2ELi4ELi2ELb1EEENS1_21CollectiveEpilogueBwdISA_SB_SD_Li256ELb0ELb0ELi2EEENS1_19SingleTileSchedulerILb0ELb0ELb0ELi128EEEEEEEEEvNT_6ParamsE) ;  /* 0xffff7d7006007950 */ /* 0x000fea0003c3ffff */
        .type           $_ZN7cutlass13device_kernelIN5flash19enable_sm80_to_sm89INS1_16FlashAttnBwdSm80INS1_25CollectiveMainloopBwdSm80ILi2ELi2EN4cute5tupleIJNS5_1CILi64EEENS7_ILi128EEES8_EEENS_10bfloat16_tEfNS_4arch4Sm80ELb0ELb1ELb1ELb0ELb1ELb0ELb0ELb0ELi2ELi2ELi4ELi2ELb1EEENS1_21CollectiveEpilogueBwdISA_SB_SD_Li256ELb0ELb0ELi2EEENS1_19SingleTileSchedulerILb0ELb0ELb0ELi128EEEEEEEEEvNT_6ParamsE$_ZN4cute3eso3ESOILb0ELb0EJNS_6LayoutINS_5tupleIJNS3_IJNS_1CILi8EEENS4_ILi1EEEEEENS4_ILi2EEES6_EEENS3_IJNS3_IJS6_NS4_ILi0EEEEEElSA_EEEEElEEC2ERKSD_RKl,@function
        .size           $_ZN7cutlass13device_kernelIN5flash19enable_sm80_to_sm89INS1_16FlashAttnBwdSm80INS1_25CollectiveMainloopBwdSm80ILi2ELi2EN4cute5tupleIJNS5_1CILi64EEENS7_ILi128EEES8_EEENS_10bfloat16_tEfNS_4arch4Sm80ELb0ELb1ELb1ELb0ELb1ELb0ELb0ELb0ELi2ELi2ELi4ELi2ELb1EEENS1_21CollectiveEpilogueBwdISA_SB_SD_Li256ELb0ELb0ELi2EEENS1_19SingleTileSchedulerILb0ELb0ELb0ELi128EEEEEEEEEvNT_6ParamsE$_ZN4cute3eso3ESOILb0ELb0EJNS_6LayoutINS_5tupleIJNS3_IJNS_1CILi8EEENS4_ILi1EEEEEENS4_ILi2EEES6_EEENS3_IJNS3_IJS6_NS4_ILi0EEEEEElSA_EEEEElEEC2ERKSD_RKl,($_ZN7cutlass13device_kernelIN5flash19enable_sm80_to_sm89INS1_16FlashAttnBwdSm80INS1_25CollectiveMainloopBwdSm80ILi2ELi2EN4cute5tupleIJNS5_1CILi64EEENS7_ILi128EEES8_EEENS_10bfloat16_tEfNS_4arch4Sm80ELb0ELb1ELb1ELb0ELb1ELb0ELb0ELb0ELi2ELi2ELi4ELi2ELb1EEENS1_21CollectiveEpilogueBwdISA_SB_SD_Li256ELb0ELb0ELi2EEENS1_19SingleTileSchedulerILb0ELb0ELb0ELi128EEEEEEEEEvNT_6ParamsE$_ZN4cute3eso3ESOILb0ELb0EJiiEEC2ERKiS4_ - $_ZN7cutlass13device_kernelIN5flash19enable_sm80_to_sm89INS1_16FlashAttnBwdSm80INS1_25CollectiveMainloopBwdSm80ILi2ELi2EN4cute5tupleIJNS5_1CILi64EEENS7_ILi128EEES8_EEENS_10bfloat16_tEfNS_4arch4Sm80ELb0ELb1ELb1ELb0ELb1ELb0ELb0ELb0ELi2ELi2ELi4ELi2ELb1EEENS1_21CollectiveEpilogueBwdISA_SB_SD_Li256ELb0ELb0ELi2EEENS1_19SingleTileSchedulerILb0ELb0ELb0ELi128EEEEEEEEEvNT_6ParamsE$_ZN4cute3eso3ESOILb0ELb0EJNS_6LayoutINS_5tupleIJNS3_IJNS_1CILi8EEENS4_ILi1EEEEEENS4_ILi2EEES6_EEENS3_IJNS3_IJS6_NS4_ILi0EEEEEElSA_EEEEElEEC2ERKSD_RKl)
$_ZN7cutlass13device_kernelIN5flash19enable_sm80_to_sm89INS1_16FlashAttnBwdSm80INS1_25CollectiveMainloopBwdSm80ILi2ELi2EN4cute5tupleIJNS5_1CILi64EEENS7_ILi128EEES8_EEENS_10bfloat16_tEfNS_4arch4Sm80ELb0ELb1ELb1ELb0ELb1ELb0ELb0ELb0ELi2ELi2ELi4ELi2ELb1EEENS1_21CollectiveEpilogueBwdISA_SB_SD_Li256ELb0ELb0ELi2EEENS1_19SingleTileSchedulerILb0ELb0ELb0ELi128EEEEEEEEEvNT_6ParamsE$_ZN4cute3eso3ESOILb0ELb0EJNS_6LayoutINS_5tupleIJNS3_IJNS_1CILi8EEENS4_ILi1EEEEEENS4_ILi2EEES6_EEENS3_IJNS3_IJS6_NS4_ILi0EEEEEElSA_EEEEElEEC2ERKSD_RKl:
[----:B------:R-:W-:Y:S02]  /*8290*/  ULDC UR24, c[0x0][0x20] ;  /* 0x0000080000187ab9 */ /* 0x000fe40000000800 */
[----:B------:R-:W-:Y:S02]  /*82a0*/  UIADD3 UR25, UR7, -UR24, URZ ;  /* 0x8000001807197290 */ /* 0x000fe4000fffe03f */
[----:B------:R-:W-:-:S07]  /*82b0*/  UIADD3 UR24, UR22, -UR24, URZ ;  /* 0x8000001816187290 */ /* 0x000fce000fffe03f */
[----:B------:R1:W-:Y:S04]  /*82c0*/  STL.64 [UR25], R4 ;  /* 0x00000004ff007987 */ /* 0x0003e80008100a19 */
[----:B-1----:R-:W2:Y:S01]  /*82d0*/  LDL.64 R4, [UR24] ;  /* 0x00000018ff047983 */ /* 0x002ea20008100a00 */
[----:B------:R-:W-:-:S03]  /*82e0*/  MOV R7, 0x0 ;  /* 0x0000000000077802 */ /* 0x000fc60000000f00 */
[----:B--2---:R1:W-:Y:S01]  /*82f0*/  STL.64 [UR25+0x8], R4 ;  /* 0x00000804ff007987 */ /* 0x0043e20008100a19 */
[----:B------:R-:W-:Y:S05]  /*8300*/  RET.REL.NODEC R6 `(_ZN7cutlass13device_kernelIN5flash19enable_sm80_to_sm89INS1_16FlashAttnBwdSm80INS1_25CollectiveMainloopBwdSm80ILi2ELi2EN4cute5tupleIJNS5_1CILi64EEENS7_ILi128EEES8_EEENS_10bfloat16_tEfNS_4arch4Sm80ELb0ELb1ELb1ELb0ELb1ELb0ELb0ELb0ELi2ELi2ELi4ELi2ELb1EEENS1_21CollectiveEpilogueBwdISA_SB_SD_Li256ELb0ELb0ELi2EEENS1_19SingleTileSchedulerILb0ELb0ELb0ELi128EEEEEEEEEvNT_6ParamsE) ;  /* 0xffff7cf006007950 */ /* 0x000fea0003c3ffff */
        .type           $_ZN7cutlass13device_kernelIN5flash19enable_sm80_to_sm89INS1_16FlashAttnBwdSm80INS1_25CollectiveMainloopBwdSm80ILi2ELi2EN4cute5tupleIJNS5_1CILi64EEENS7_ILi128EEES8_EEENS_10bfloat16_tEfNS_4arch4Sm80ELb0ELb1ELb1ELb0ELb1ELb0ELb0ELb0ELi2ELi2ELi4ELi2ELb1EEENS1_21CollectiveEpilogueBwdISA_SB_SD_Li256ELb0ELb0ELi2EEENS1_19SingleTileSchedulerILb0ELb0ELb0ELi128EEEEEEEEEvNT_6ParamsE$_ZN4cute3eso3ESOILb0ELb0EJiiEEC2ERKiS4_,@function
        .size           $_ZN7cutlass13device_kernelIN5flash19enable_sm80_to_sm89INS1_16FlashAttnBwdSm80INS1_25CollectiveMainloopBwdSm80ILi2ELi2EN4cute5tupleIJNS5_1CILi64EEENS7_ILi128EEES8_EEENS_10bfloat16_tEfNS_4arch4Sm80ELb0ELb1ELb1ELb0ELb1ELb0ELb0ELb0ELi2ELi2ELi4ELi2ELb1EEENS1_21CollectiveEpilogueBwdISA_SB_SD_Li256ELb0ELb0ELi2EEENS1_19SingleTileSchedulerILb0ELb0ELb0ELi128EEEEEEEEEvNT_6ParamsE$_ZN4cute3eso3ESOILb0ELb0EJiiEEC2ERKiS4_,($_ZN7cutlass13device_kernelIN5flash19enable_sm80_to_sm89INS1_16FlashAttnBwdSm80INS1_25CollectiveMainloopBwdSm80ILi2ELi2EN4cute5tupleIJNS5_1CILi64EEENS7_ILi128EEES8_EEENS_10bfloat16_tEfNS_4arch4Sm80ELb0ELb1ELb1ELb0ELb1ELb0ELb0ELb0ELi2ELi2ELi4ELi2ELb1EEENS1_21CollectiveEpilogueBwdISA_SB_SD_Li256ELb0ELb0ELi2EEENS1_19SingleTileSchedulerILb0ELb0ELb0ELi128EEEEEEEEEvNT_6ParamsE$_ZN4cute3eso3ESOILb0ELb1EJNS_15ArithmeticTupleIJNS_1CILi0EEEiEEEEEC2ERKS5_ - $_ZN7cutlass13device_kernelIN5flash19enable_sm80_to_sm89INS1_16FlashAttnBwdSm80INS1_25CollectiveMainloopBwdSm80ILi2ELi2EN4cute5tupleIJNS5_1CILi64EEENS7_ILi128EEES8_EEENS_10bfloat16_tEfNS_4arch4Sm80ELb0ELb1ELb1ELb0ELb1ELb0ELb0ELb0ELi2ELi2ELi4ELi2ELb1EEENS1_21CollectiveEpilogueBwdISA_SB_SD_Li256ELb0ELb0ELi2EEENS1_19SingleTileSchedulerILb0ELb0ELb0ELi128EEEEEEEEEvNT_6ParamsE$_ZN4cute3eso3ESOILb0ELb0EJiiEEC2ERKiS4_)
$_ZN7cutlass13device_kernelIN5flash19enable_sm80_to_sm89INS1_16FlashAttnBwdSm80INS1_25CollectiveMainloopBwdSm80ILi2ELi2EN4cute5tupleIJNS5_1CILi64EEENS7_ILi128EEES8_EEENS_10bfloat16_tEfNS_4arch4Sm80ELb0ELb1ELb1ELb0ELb1ELb0ELb0ELb0ELi2ELi2ELi4ELi2ELb1EEENS1_21CollectiveEpilogueBwdISA_SB_SD_Li256ELb0ELb0ELi2EEENS1_19SingleTileSchedulerILb0ELb0ELb0ELi128EEEEEEEEEvNT_6ParamsE$_ZN4cute3eso3ESOILb0ELb0EJiiEEC2ERKiS4_:
[----:B------:R-:W-:Y:S02]  /*8310*/  IADD3 R5, R5, -c[0x0][0x20], RZ ;  /* 0x8000080005057a10 */ /* 0x000fe40007ffe0ff */
[----:B------:R-:W-:-:S03]  /*8320*/  IADD3 R4, R4, -c[0x0][0x20], RZ ;  /* 0x8000080004047a10 */ /* 0x000fc60007ffe0ff */
[----:B------:R1:W-:Y:S04]  /*8330*/  STL [R5], R12 ;  /* 0x0000000c05007387 */ /* 0x0003e80000100800 */
[----:B------:R-:W2:Y:S01]  /*8340*/  LDL R4, [R4] ;  /* 0x0000000004047983 */ /* 0x000ea20000100800 */
[----:B------:R-:W-:-:S03]  /*8350*/  IMAD.MOV.U32 R9, RZ, RZ, 0x0 ;  /* 0x00000000ff097424 */ /* 0x000fc600078e00ff */
[----:B--2---:R1:W-:Y:S01]  /*8360*/  STL [R5+0x4], R4 ;  /* 0x0000040405007387 */ /* 0x0043e20000100800 */
[----:B------:R-:W-:Y:S05]  /*8370*/  RET.REL.NODEC R8 `(_ZN7cutlass13device_kernelIN5flash19enable_sm80_to_sm89INS1_16FlashAttnBwdSm80INS1_25CollectiveMainloopBwdSm80ILi2ELi2EN4cute5tupleIJNS5_1CILi64EEENS7_ILi128EEES8_EEENS_10bfloat16_tEfNS_4arch4Sm80ELb0ELb1ELb1ELb0ELb1ELb0ELb0ELb0ELi2ELi2ELi4ELi2ELb1EEENS1_21CollectiveEpilogueBwdISA_SB_SD_Li256ELb0ELb0ELi2EEENS1_19SingleTileSchedulerILb0ELb0ELb0ELi128EEEEEEEEEvNT_6ParamsE) ;  /* 0xffff7c8008007950 */ /* 0x000fea0003c3ffff */
        .type           $_ZN7cutlass13device_kernelIN5flash19enable_sm80_to_sm89INS1_16FlashAttnBwdSm80INS1_25CollectiveMainloopBwdSm80ILi2ELi2EN4cute5tupleIJNS5_1CILi64EEENS7_ILi128EEES8_EEENS_10bfloat16_tEfNS_4arch4Sm80ELb0ELb1ELb1ELb0ELb1ELb0ELb0ELb0ELi2ELi2ELi4ELi2ELb1EEENS1_21CollectiveEpilogueBwdISA_SB_SD_Li256ELb0ELb0ELi2EEENS1_19SingleTileSchedulerILb0ELb0ELb0ELi128EEEEEEEEEvNT_6ParamsE$_ZN4cute3eso3ESOILb0ELb1EJNS_15ArithmeticTupleIJNS_1CILi0EEEiEEEEEC2ERKS5_,@function
        .size           $_ZN7cutlass13device_kernelIN5flash19enable_sm80_to_sm89INS1_16FlashAttnBwdSm80INS1_25CollectiveMainloopBwdSm80ILi2ELi2EN4cute5tupleIJNS5_1CILi64EEENS7_ILi128EEES8_EEENS_10bfloat16_tEfNS_4arch4Sm80ELb0ELb1ELb1ELb0ELb1ELb0ELb0ELb0ELi2ELi2ELi4ELi2ELb1EEENS1_21CollectiveEpilogueBwdISA_SB_SD_Li256ELb0ELb0ELi2EEENS1_19SingleTileSchedulerILb0ELb0ELb0ELi128EEEEEEEEEvNT_6ParamsE$_ZN4cute3eso3ESOILb0ELb1EJNS_15ArithmeticTupleIJNS_1CILi0EEEiEEEEEC2ERKS5_,($_ZN7cutlass13device_kernelIN5flash19enable_sm80_to_sm89INS1_16FlashAttnBwdSm80INS1_25CollectiveMainloopBwdSm80ILi2ELi2EN4cute5tupleIJNS5_1CILi64EEENS7_ILi128EEES8_EEENS_10bfloat16_tEfNS_4arch4Sm80ELb0ELb1ELb1ELb0ELb1ELb0ELb0ELb0ELi2ELi2ELi4ELi2ELb1EEENS1_21CollectiveEpilogueBwdISA_SB_SD_Li256ELb0ELb0ELi2EEENS1_19SingleTileSchedulerILb0ELb0ELb0ELi128EEEEEEEEEvNT_6ParamsE$_ZN4cute3eso3ESOILb0ELb1EJNS_15ArithmeticTupleIJiEEEEEC2ERKS3_ - $_ZN7cutlass13device_kernelIN5flash19enable_sm80_to_sm89INS1_16FlashAttnBwdSm80INS1_25CollectiveMainloopBwdSm80ILi2ELi2EN4cute5tupleIJNS5_1CILi64EEENS7_ILi128EEES8_EEENS_10bfloat16_tEfNS_4arch4Sm80ELb0ELb1ELb1ELb0ELb1ELb0ELb0ELb0ELi2ELi2ELi4ELi2ELb1EEENS1_21CollectiveEpilogueBwdISA_SB_SD_Li256ELb0ELb0ELi2EEENS1_19SingleTileSchedulerILb0ELb0ELb0ELi128EEEEEEEEEvNT_6ParamsE$_ZN4cute3eso3ESOILb0ELb1EJNS_15ArithmeticTupleIJNS_1CILi0EEEiEEEEEC2ERKS5_)
$_ZN7cutlass13device_kernelIN5flash19enable_sm80_to_sm89INS1_16FlashAttnBwdSm80INS1_25CollectiveMainloopBwdSm80ILi2ELi2EN4cute5tupleIJNS5_1CILi64EEENS7_ILi128EEES8_EEENS_10bfloat16_tEfNS_4arch4Sm80ELb0ELb1ELb1ELb0ELb1ELb0ELb0ELb0ELi2ELi2ELi4ELi2ELb1EEENS1_21CollectiveEpilogueBwdISA_SB_SD_Li256ELb0ELb0ELi2EEENS1_19SingleTileSchedulerILb0ELb0ELb0ELi128EEEEEEEEEvNT_6ParamsE$_ZN4cute3eso3ESOILb0ELb1EJNS_15ArithmeticTupleIJNS_1CILi0EEEiEEEEEC2ERKS5_:
[----:B------:R-:W-:Y:S02]  /*8380*/  ULDC UR33, c[0x0][0x20] ;  /* 0x0000080000217ab9 */ /* 0x000fe40000000800 */
[----:B------:R-:W-:-:S09]  /*8390*/  UIADD3 UR33, UR36, -UR33, URZ ;  /* 0x8000002124217290 */ /* 0x000fd2000fffe03f */
[----:B------:R1:W-:Y:S02]  /*83a0*/  STL [UR33], R5 ;  /* 0x00000005ff007987 */ /* 0x0003e40008100821 */
[----:B-1----:R-:W-:-:S04]  /*83b0*/  MOV R5, 0x0 ;  /* 0x0000000000057802 */ /* 0x002fc80000000f00 */
[----:B------:R-:W-:Y:S05]  /*83c0*/  RET.REL.NODEC R4 `(_ZN7cutlass13device_kernelIN5flash19enable_sm80_to_sm89INS1_16FlashAttnBwdSm80INS1_25CollectiveMainloopBwdSm80ILi2ELi2EN4cute5tupleIJNS5_1CILi64EEENS7_ILi128EEES8_EEENS_10bfloat16_tEfNS_4arch4Sm80ELb0ELb1ELb1ELb0ELb1ELb0ELb0ELb0ELi2ELi2ELi4ELi2ELb1EEENS1_21CollectiveEpilogueBwdISA_SB_SD_Li256ELb0ELb0ELi2EEENS1_19SingleTileSchedulerILb0ELb0ELb0ELi128EEEEEEEEEvNT_6ParamsE) ;  /* 0xffff7c3004007950 */ /* 0x000fea0003c3ffff */
        .type           $_ZN7cutlass13device_kernelIN5flash19enable_sm80_to_sm89INS1_16FlashAttnBwdSm80INS1_25CollectiveMainloopBwdSm80ILi2ELi2EN4cute5tupleIJNS5_1CILi64EEENS7_ILi128EEES8_EEENS_10bfloat16_tEfNS_4arch4Sm80ELb0ELb1ELb1ELb0ELb1ELb0ELb0ELb0ELi2ELi2ELi4ELi2ELb1EEENS1_21CollectiveEpilogueBwdISA_SB_SD_Li256ELb0ELb0ELi2EEENS1_19SingleTileSchedulerILb0ELb0ELb0ELi128EEEEEEEEEvNT_6ParamsE$_ZN4cute3eso3ESOILb0ELb1EJNS_15ArithmeticTupleIJiEEEEEC2ERKS3_,@function
        .size           $_ZN7cutlass13device_kernelIN5flash19enable_sm80_to_sm89INS1_16FlashAttnBwdSm80INS1_25CollectiveMainloopBwdSm80ILi2ELi2EN4cute5tupleIJNS5_1CILi64EEENS7_ILi128EEES8_EEENS_10bfloat16_tEfNS_4arch4Sm80ELb0ELb1ELb1ELb0ELb1ELb0ELb0ELb0ELi2ELi2ELi4ELi2ELb1EEENS1_21CollectiveEpilogueBwdISA_SB_SD_Li256ELb0ELb0ELi2EEENS1_19SingleTileSchedulerILb0ELb0ELb0ELi128EEEEEEEEEvNT_6ParamsE$_ZN4cute3eso3ESOILb0ELb1EJNS_15ArithmeticTupleIJiEEEEEC2ERKS3_,($_ZN7cutlass13device_kernelIN5flash19enable_sm80_to_sm89INS1_16FlashAttnBwdSm80INS1_25CollectiveMainloopBwdSm80ILi2ELi2EN4cute5tupleIJNS5_1CILi64EEENS7_ILi128EEES8_EEENS_10bfloat16_tEfNS_4arch4Sm80ELb0ELb1ELb1ELb0ELb1ELb0ELb0ELb0ELi2ELi2ELi4ELi2ELb1EEENS1_21CollectiveEpilogueBwdISA_SB_SD_Li256ELb0ELb0ELi2EEENS1_19SingleTileSchedulerILb0ELb0ELb0ELi128EEEEEEEEEvNT_6ParamsE$_ZN4cute3eso3ESOILb0ELb1EJNS_15ArithmeticTupleIJiiEEEEEC2ERKS3_ - $_ZN7cutlass13device_kernelIN5flash19enable_sm80_to_sm89INS1_16FlashAttnBwdSm80INS1_25CollectiveMainloopBwdSm80ILi2ELi2EN4cute5tupleIJNS5_1CILi64EEENS7_ILi128EEES8_EEENS_10bfloat16_tEfNS_4arch4Sm80ELb0ELb1ELb1ELb0ELb1ELb0ELb0ELb0ELi2ELi2ELi4ELi2ELb1EEENS1_21CollectiveEpilogueBwdISA_SB_SD_Li256ELb0ELb0ELi2EEENS1_19SingleTileSchedulerILb0ELb0ELb0ELi128EEEEEEEEEvNT_6ParamsE$_ZN4cute3eso3ESOILb0ELb1EJNS_15ArithmeticTupleIJiEEEEEC2ERKS3_)
$_ZN7cutlass13device_kernelIN5flash19enable_sm80_to_sm89INS1_16FlashAttnBwdSm80INS1_25CollectiveMainloopBwdSm80ILi2ELi2EN4cute5tupleIJNS5_1CILi64EEENS7_ILi128EEES8_EEENS_10bfloat16_tEfNS_4arch4Sm80ELb0ELb1ELb1ELb0ELb1ELb0ELb0ELb0ELi2ELi2ELi4ELi2ELb1EEENS1_21CollectiveEpilogueBwdISA_SB_SD_Li256ELb0ELb0ELi2EEENS1_19SingleTileSchedulerILb0ELb0ELb0ELi128EEEEEEEEEvNT_6ParamsE$_ZN4cute3eso3ESOILb0ELb1EJNS_15ArithmeticTupleIJiEEEEEC2ERKS3_:
[----:B------:R-:W-:Y:S02]  /*83d0*/  ULDC UR33, c[0x0][0x20] ;  /* 0x0000080000217ab9 */ /* 0x000fe40000000800 */
[----:B------:R-:W-:-:S09]  /*83e0*/  UIADD3 UR33, UR36, -UR33, URZ ;  /* 0x8000002124217290 */ /* 0x000fd2000fffe03f */
[----:B------:R1:W-:Y:S02]  /*83f0*/  STL [UR33], R5 ;  /* 0x00000005ff007987 */ /* 0x0003e40008100821 */
[----:B-1----:R-:W-:-:S04]  /*8400*/  MOV R5, 0x0 ;  /* 0x0000000000057802 */ /* 0x002fc80000000f00 */
[----:B------:R-:W-:Y:S05]  /*8410*/  RET.REL.NODEC R4 `(_ZN7cutlass13device_kernelIN5flash19enable_sm80_to_sm89INS1_16FlashAttnBwdSm80INS1_25CollectiveMainloopBwdSm80ILi2ELi2EN4cute5tupleIJNS5_1CILi64EEENS7_ILi128EEES8_EEENS_10bfloat16_tEfNS_4arch4Sm80ELb0ELb1ELb1ELb0ELb1ELb0ELb0ELb0ELi2ELi2ELi4ELi2ELb1EEENS1_21CollectiveEpilogueBwdISA_SB_SD_Li256ELb0ELb0ELi2EEENS1_19SingleTileSchedulerILb0ELb0ELb0ELi128EEEEEEEEEvNT_6ParamsE) ;  /* 0xffff7be004007950 */ /* 0x000fea0003c3ffff */
        .type           $_ZN7cutlass13device_kernelIN5flash19enable_sm80_to_sm89INS1_16FlashAttnBwdSm80INS1_25CollectiveMainloopBwdSm80ILi2ELi2EN4cute5tupleIJNS5_1CILi64EEENS7_ILi128EEES8_EEENS_10bfloat16_tEfNS_4arch4Sm80ELb0ELb1ELb1ELb0ELb1ELb0ELb0ELb0ELi2ELi2ELi4ELi2ELb1EEENS1_21CollectiveEpilogueBwdISA_SB_SD_Li256ELb0ELb0ELi2EEENS1_19SingleTileSchedulerILb0ELb0ELb0ELi128EEEEEEEEEvNT_6ParamsE$_ZN4cute3eso3ESOILb0ELb1EJNS_15ArithmeticTupleIJiiEEEEEC2ERKS3_,@function
        .size           $_ZN7cutlass13device_kernelIN5flash19enable_sm80_to_sm89INS1_16FlashAttnBwdSm80INS1_25CollectiveMainloopBwdSm80ILi2ELi2EN4cute5tupleIJNS5_1CILi64EEENS7_ILi128EEES8_EEENS_10bfloat16_tEfNS_4arch4Sm80ELb0ELb1ELb1ELb0ELb1ELb0ELb0ELb0ELi2ELi2ELi4ELi2ELb1EEENS1_21CollectiveEpilogueBwdISA_SB_SD_Li256ELb0ELb0ELi2EEENS1_19SingleTileSchedulerILb0ELb0ELb0ELi128EEEEEEEEEvNT_6ParamsE$_ZN4cute3eso3ESOILb0ELb1EJNS_15ArithmeticTupleIJiiEEEEEC2ERKS3_,($_ZN7cutlass13device_kernelIN5flash19enable_sm80_to_sm89INS1_16FlashAttnBwdSm80INS1_25CollectiveMainloopBwdSm80ILi2ELi2EN4cute5tupleIJNS5_1CILi64EEENS7_ILi128EEES8_EEENS_10bfloat16_tEfNS_4arch4Sm80ELb0ELb1ELb1ELb0ELb1ELb0ELb0ELb0ELi2ELi2ELi4ELi2ELb1EEENS1_21CollectiveEpilogueBwdISA_SB_SD_Li256ELb0ELb0ELi2EEENS1_19SingleTileSchedulerILb0ELb0ELb0ELi128EEEEEEEEEvNT_6ParamsE$_ZN4cute3eso3ESOILb0ELb1EJNS_15ArithmeticTupleIJiiEEENS_1CILi0EEES5_S5_EEC2ERKS3_RKS5_SA_SA_ - $_ZN7cutlass13device_kernelIN5flash19enable_sm80_to_sm89INS1_16FlashAttnBwdSm80INS1_25CollectiveMainloopBwdSm80ILi2ELi2EN4cute5tupleIJNS5_1CILi64EEENS7_ILi128EEES8_EEENS_10bfloat16_tEfNS_4arch4Sm80ELb0ELb1ELb1ELb0ELb1ELb0ELb0ELb0ELi2ELi2ELi4ELi2ELb1EEENS1_21CollectiveEpilogueBwdISA_SB_SD_Li256ELb0ELb0ELi2EEENS1_19SingleTileSchedulerILb0ELb0ELb0ELi128EEEEEEEEEvNT_6ParamsE$_ZN4cute3eso3ESOILb0ELb1EJNS_15ArithmeticTupleIJiiEEEEEC2ERKS3_)
$_ZN7cutlass13device_kernelIN5flash19enable_sm80_to_sm89INS1_16FlashAttnBwdSm80INS1_25CollectiveMainloopBwdSm80ILi2ELi2EN4cute5tupleIJNS5_1CILi64EEENS7_ILi128EEES8_EEENS_10bfloat16_tEfNS_4arch4Sm80ELb0ELb1ELb1ELb0ELb1ELb0ELb0ELb0ELi2ELi2ELi4ELi2ELb1EEENS1_21CollectiveEpilogueBwdISA_SB_SD_Li256ELb0ELb0ELi2EEENS1_19SingleTileSchedulerILb0ELb0ELb0ELi128EEEEEEEEEvNT_6ParamsE$_ZN4cute3eso3ESOILb0ELb1EJNS_15ArithmeticTupleIJiiEEEEEC2ERKS3_:
[----:B------:R-:W-:Y:S02]  /*8420*/  IADD3 R5, R5, -c[0x0][0x20], RZ ;  /* 0x8000080005057a10 */ /* 0x000fe40007ffe0ff */
[----:B------:R-:W-:-:S03]  /*8430*/  MOV R7, 0x0 ;  /* 0x0000000000077802 */ /* 0x000fc60000000f00 */
[----:B------:R1:W-:Y:S04]  /*8440*/  STL [R5], R14 ;  /* 0x0000000e05007387 */ /* 0x0003e80000100800 */
[----:B------:R1:W-:Y:S01]  /*8450*/  STL [R5+0x4], R12 ;  /* 0x0000040c05007387 */ /* 0x0003e20000100800 */
[----:B------:R-:W-:Y:S05]  /*8460*/  RET.REL.NODEC R6 `(_ZN7cutlass13device_kernelIN5flash19enable_sm80_to_sm89INS1_16FlashAttnBwdSm80INS1_25CollectiveMainloopBwdSm80ILi2ELi2EN4cute5tupleIJNS5_1CILi64EEENS7_ILi128EEES8_EEENS_10bfloat16_tEfNS_4arch4Sm80ELb0ELb1ELb1ELb0ELb1ELb0ELb0ELb0ELi2ELi2ELi4ELi2ELb1EEENS1_21CollectiveEpilogueBwdISA_SB_SD_Li256ELb0ELb0ELi2EEENS1_19SingleTileSchedulerILb0ELb0ELb0ELi128EEEEEEEEEvNT_6ParamsE) ;  /* 0xffff7b9006007950 */ /* 0x000fea0003c3ffff */
        .type           $_ZN7cutlass13device_kernelIN5flash19enable_sm80_to_sm89INS1_16FlashAttnBwdSm80INS1_25CollectiveMainloopBwdSm80ILi2ELi2EN4cute5tupleIJNS5_1CILi64EEENS7_ILi128EEES8_EEENS_10bfloat16_tEfNS_4arch4Sm80ELb0ELb1ELb1ELb0ELb1ELb0ELb0ELb0ELi2ELi2ELi4ELi2ELb1EEENS1_21CollectiveEpilogueBwdISA_SB_SD_Li256ELb0ELb0ELi2EEENS1_19SingleTileSchedulerILb0ELb0ELb0ELi128EEEEEEEEEvNT_6ParamsE$_ZN4cute3eso3ESOILb0ELb1EJNS_15ArithmeticTupleIJiiEEENS_1CILi0EEES5_S5_EEC2ERKS3_RKS5_SA_SA_,@function
        .size           $_ZN7cutlass13device_kernelIN5flash19enable_sm80_to_sm89INS1_16FlashAttnBwdSm80INS1_25CollectiveMainloopBwdSm80ILi2ELi2EN4cute5tupleIJNS5_1CILi64EEENS7_ILi128EEES8_EEENS_10bfloat16_tEfNS_4arch4Sm80ELb0ELb1ELb1ELb0ELb1ELb0ELb0ELb0ELi2ELi2ELi4ELi2ELb1EEENS1_21CollectiveEpilogueBwdISA_SB_SD_Li256ELb0ELb0ELi2EEENS1_19SingleTileSchedulerILb0ELb0ELb0ELi128EEEEEEEEEvNT_6ParamsE$_ZN4cute3eso3ESOILb0ELb1EJNS_15ArithmeticTupleIJiiEEENS_1CILi0EEES5_S5_EEC2ERKS3_RKS5_SA_SA_,($_ZN7cutlass13device_kernelIN5flash19enable_sm80_to_sm89INS1_16FlashAttnBwdSm80INS1_25CollectiveMainloopBwdSm80ILi2ELi2EN4cute5tupleIJNS5_1CILi64EEENS7_ILi128EEES8_EEENS_10bfloat16_tEfNS_4arch4Sm80ELb0ELb1ELb1ELb0ELb1ELb0ELb0ELb0ELi2ELi2ELi4ELi2ELb1EEENS1_21CollectiveEpilogueBwdISA_SB_SD_Li256ELb0ELb0ELi2EEENS1_19SingleTileSchedulerILb0ELb0ELb0ELi128EEEEEEEEEvNT_6ParamsE$_ZN4cute3eso3ESOILb0ELb1EJiEEC2ERKi - $_ZN7cutlass13device_kernelIN5flash19enable_sm80_to_sm89INS1_16FlashAttnBwdSm80INS1_25CollectiveMainloopBwdSm80ILi2ELi2EN4cute5tupleIJNS5_1CILi64EEENS7_ILi128EEES8_EEENS_10bfloat16_tEfNS_4arch4Sm80ELb0ELb1ELb1ELb0ELb1ELb0ELb0ELb0ELi2ELi2ELi4ELi2ELb1EEENS1_21CollectiveEpilogueBwdISA_SB_SD_Li256ELb0ELb0ELi2EEENS1_19SingleTileSchedulerILb0ELb0ELb0ELi128EEEEEEEEEvNT_6ParamsE$_ZN4cute3eso3ESOILb0ELb1EJNS_15ArithmeticTupleIJiiEEENS_1CILi0EEES5_S5_EEC2ERKS3_RKS5_SA_SA_)
$_ZN7cutlass13device_kernelIN5flash19enable_sm80_to_sm89INS1_16FlashAttnBwdSm80INS1_25CollectiveMainloopBwdSm80ILi2ELi2EN4cute5tupleIJNS5_1CILi64EEENS7_ILi128EEES8_EEENS_10bfloat16_tEfNS_4arch4Sm80ELb0ELb1ELb1ELb0ELb1ELb0ELb0ELb0ELi2ELi2ELi4ELi2ELb1EEENS1_21CollectiveEpilogueBwdISA_SB_SD_Li256ELb0ELb0ELi2EEENS1_19SingleTileSchedulerILb0ELb0ELb0ELi128EEEEEEEEEvNT_6ParamsE$_ZN4cute3eso3ESOILb0ELb1EJNS_15ArithmeticTupleIJiiEEENS_1CILi0EEES5_S5_EEC2ERKS3_RKS5_SA_SA_:
[----:B------:R-:W-:Y:S01]  /*8470*/  ULDC UR33, c[0x0][0x20] ;  /* 0x0000080000217ab9 */ /* 0x000fe20000000800 */
[----:B------:R-:W-:Y:S01]  /*8480*/  MOV R14, R12 ;  /* 0x0000000c000e7202 */ /* 0x000fe20000000f00 */
[----:B------:R-:W-:Y:S01]  /*8490*/  UIADD3 UR33, UR36, -UR33, URZ ;  /* 0x8000002124217290 */ /* 0x000fe2000fffe03f */
[----:B------:R-:W-:-:S08]  /*84a0*/  MOV R15, 0x0 ;  /* 0x00000000000f7802 */ /* 0x000fd00000000f00 */
[----:B------:R1:W-:Y:S04]  /*84b0*/  STL [UR33], R6 ;  /* 0x00000006ff007987 */ /* 0x0003e80008100821 */
[----:B------:R1:W-:Y:S01]  /*84c0*/  STL [UR33+0x4], R7 ;  /* 0x00000407ff007987 */ /* 0x0003e20008100821 */
[----:B------:R-:W-:Y:S05]  /*84d0*/  RET.REL.NODEC R14 `(_ZN7cutlass13device_kernelIN5flash19enable_sm80_to_sm89INS1_16FlashAttnBwdSm80INS1_25CollectiveMainloopBwdSm80ILi2ELi2EN4cute5tupleIJNS5_1CILi64EEENS7_ILi128EEES8_EEENS_10bfloat16_tEfNS_4arch4Sm80ELb0ELb1ELb1ELb0ELb1ELb0ELb0ELb0ELi2ELi2ELi4ELi2ELb1EEENS1_21CollectiveEpilogueBwdISA_SB_SD_Li256ELb0ELb0ELi2EEENS1_19SingleTileSchedulerILb0ELb0ELb0ELi128EEEEEEEEEvNT_6ParamsE) ;  /* 0xffff7b200e007950 */ /* 0x000fea0003c3ffff */
        .type           $_ZN7cutlass13device_kernelIN5flash19enable_sm80_to_sm89INS1_16FlashAttnBwdSm80INS1_25CollectiveMainloopBwdSm80ILi2ELi2EN4cute5tupleIJNS5_1CILi64EEENS7_ILi128EEES8_EEENS_10bfloat16_tEfNS_4arch4Sm80ELb0ELb1ELb1ELb0ELb1ELb0ELb0ELb0ELi2ELi2ELi4ELi2ELb1EEENS1_21CollectiveEpilogueBwdISA_SB_SD_Li256ELb0ELb0ELi2EEENS1_19SingleTileSchedulerILb0ELb0ELb0ELi128EEEEEEEEEvNT_6ParamsE$_ZN4cute3eso3ESOILb0ELb1EJiEEC2ERKi,@function
        .size           $_ZN7cutlass13device_kernelIN5flash19enable_sm80_to_sm89INS1_16FlashAttnBwdSm80INS1_25CollectiveMainloopBwdSm80ILi2ELi2EN4cute5tupleIJNS5_1CILi64EEENS7_ILi128EEES8_EEENS_10bfloat16_tEfNS_4arch4Sm80ELb0ELb1ELb1ELb0ELb1ELb0ELb0ELb0ELi2ELi2ELi4ELi2ELb1EEENS1_21CollectiveEpilogueBwdISA_SB_SD_Li256ELb0ELb0ELi2EEENS1_19SingleTileSchedulerILb0ELb0ELb0ELi128EEEEEEEEEvNT_6ParamsE$_ZN4cute3eso3ESOILb0ELb1EJiEEC2ERKi,($_ZN7cutlass13device_kernelIN5flash19enable_sm80_to_sm89INS1_16FlashAttnBwdSm80INS1_25CollectiveMainloopBwdSm80ILi2ELi2EN4cute5tupleIJNS5_1CILi64EEENS7_ILi128EEES8_EEENS_10bfloat16_tEfNS_4arch4Sm80ELb0ELb1ELb1ELb0ELb1ELb0ELb0ELb0ELi2ELi2ELi4ELi2ELb1EEENS1_21CollectiveEpilogueBwdISA_SB_SD_Li256ELb0ELb0ELi2EEENS1_19SingleTileSchedulerILb0ELb0ELb0ELi128EEEEEEEEEvNT_6ParamsE$_ZN4cute3eso3ESOILb0ELb1EJiNS_1CILi0EEEEEC2ERKiRKS3_ - $_ZN7cutlass13device_kernelIN5flash19enable_sm80_to_sm89INS1_16FlashAttnBwdSm80INS1_25CollectiveMainloopBwdSm80ILi2ELi2EN4cute5tupleIJNS5_1CILi64EEENS7_ILi128EEES8_EEENS_10bfloat16_tEfNS_4arch4Sm80ELb0ELb1ELb1ELb0ELb1ELb0ELb0ELb0ELi2ELi2ELi4ELi2ELb1EEENS1_21CollectiveEpilogueBwdISA_SB_SD_Li256ELb0ELb0ELi2EEENS1_19SingleTileSchedulerILb0ELb0ELb0ELi128EEEEEEEEEvNT_6ParamsE$_ZN4cute3eso3ESOILb0ELb1EJiEEC2ERKi)
$_ZN7cutlass13device_kernelIN5flash19enable_sm80_to_sm89INS1_16FlashAttnBwdSm80INS1_25CollectiveMainloopBwdSm80ILi2ELi2EN4cute5tupleIJNS5_1CILi64EEENS7_ILi128EEES8_EEENS_10bfloat16_tEfNS_4arch4Sm80ELb0ELb1ELb1ELb0ELb1ELb0ELb0ELb0ELi2ELi2ELi4ELi2ELb1EEENS1_21CollectiveEpilogueBwdISA_SB_SD_Li256ELb0ELb0ELi2EEENS1_19SingleTileSchedulerILb0ELb0ELb0ELi128EEEEEEEEEvNT_6ParamsE$_ZN4cute3eso3ESOILb0ELb1EJiEEC2ERKi:
[----:B------:R-:W-:Y:S01]  /*84e0*/  ULDC UR33, c[0x0][0x20] ;  /* 0x0000080000217ab9 */ /* 0x000fe20000000800 */
[----:B------:R-:W-:Y:S01]  /*84f0*/  MOV R14, R12 ;  /* 0x0000000c000e7202 */ /* 0x000fe20000000f00 */
[----:B------:R-:W-:Y:S01]  /*8500*/  UIADD3 UR33, UR35, -UR33, URZ ;  /* 0x8000002123217290 */ /* 0x000fe2000fffe03f */
[----:B------:R-:W-:-:S08]  /*8510*/  MOV R15, 0x0 ;  /* 0x00000000000f7802 */ /* 0x000fd00000000f00 */
[----:B------:R1:W-:Y:S01]  /*8520*/  STL [UR33], R5 ;  /* 0x00000005ff007987 */ /* 0x0003e20008100821 */
[----:B------:R-:W-:Y:S05]  /*8530*/  RET.REL.NODEC R14 `(_ZN7cutlass13device_kernelIN5flash19enable_sm80_to_sm89INS1_16FlashAttnBwdSm80INS1_25CollectiveMainloopBwdSm80ILi2ELi2EN4cute5tupleIJNS5_1CILi64EEENS7_ILi128EEES8_EEENS_10bfloat16_tEfNS_4arch4Sm80ELb0ELb1ELb1ELb0ELb1ELb0ELb0ELb0ELi2ELi2ELi4ELi2ELb1EEENS1_21CollectiveEpilogueBwdISA_SB_SD_Li256ELb0ELb0ELi2EEENS1_19SingleTileSchedulerILb0ELb0ELb0ELi128EEEEEEEEEvNT_6ParamsE) ;  /* 0xffff7ac00e007950 */ /* 0x000fea0003c3ffff */
        .type           $_ZN7cutlass13device_kernelIN5flash19enable_sm80_to_sm89INS1_16FlashAttnBwdSm80INS1_25CollectiveMainloopBwdSm80ILi2ELi2EN4cute5tupleIJNS5_1CILi64EEENS7_ILi128EEES8_EEENS_10bfloat16_tEfNS_4arch4Sm80ELb0ELb1ELb1ELb0ELb1ELb0ELb0ELb0ELi2ELi2ELi4ELi2ELb1EEENS1_21CollectiveEpilogueBwdISA_SB_SD_Li256ELb0ELb0ELi2EEENS1_19SingleTileSchedulerILb0ELb0ELb0ELi128EEEEEEEEEvNT_6ParamsE$_ZN4cute3eso3ESOILb0ELb1EJiNS_1CILi0EEEEEC2ERKiRKS3_,@function
        .size           $_ZN7cutlass13device_kernelIN5flash19enable_sm80_to_sm89INS1_16FlashAttnBwdSm80INS1_25CollectiveMainloopBwdSm80ILi2ELi2EN4cute5tupleIJNS5_1CILi64EEENS7_ILi128EEES8_EEENS_10bfloat16_tEfNS_4arch4Sm80ELb0ELb1ELb1ELb0ELb1ELb0ELb0ELb0ELi2ELi2ELi4ELi2ELb1EEENS1_21CollectiveEpilogueBwdISA_SB_SD_Li256ELb0ELb0ELi2EEENS1_19SingleTileSchedulerILb0ELb0ELb0ELi128EEEEEEEEEvNT_6ParamsE$_ZN4cute3eso3ESOILb0ELb1EJiNS_1CILi0EEEEEC2ERKiRKS3_,($_ZN7cutlass13device_kernelIN5flash19enable_sm80_to_sm89INS1_16FlashAttnBwdSm80INS1_25CollectiveMainloopBwdSm80ILi2ELi2EN4cute5tupleIJNS5_1CILi64EEENS7_ILi128EEES8_EEENS_10bfloat16_tEfNS_4arch4Sm80ELb0ELb1ELb1ELb0ELb1ELb0ELb0ELb0ELi2ELi2ELi4ELi2ELb1EEENS1_21CollectiveEpilogueBwdISA_SB_SD_Li256ELb0ELb0ELi2EEENS1_19SingleTileSchedulerILb0ELb0ELb0ELi128EEEEEEEEEvNT_6ParamsE$_ZN4cute3eso3ESOILb0ELb1EJlEEC2ERKl - $_ZN7cutlass13device_kernelIN5flash19enable_sm80_to_sm89INS1_16FlashAttnBwdSm80INS1_25CollectiveMainloopBwdSm80ILi2ELi2EN4cute5tupleIJNS5_1CILi64EEENS7_ILi128EEES8_EEENS_10bfloat16_tEfNS_4arch4Sm80ELb0ELb1ELb1ELb0ELb1ELb0ELb0ELb0ELi2ELi2ELi4ELi2ELb1EEENS1_21CollectiveEpilogueBwdISA_SB_SD_Li256ELb0ELb0ELi2EEENS1_19SingleTileSchedulerILb0ELb0ELb0ELi128EEEEEEEEEvNT_6ParamsE$_ZN4cute3eso3ESOILb0ELb1EJiNS_1CILi0EEEEEC2ERKiRKS3_)
$_ZN7cutlass13device_kernelIN5flash19enable_sm80_to_sm89INS1_16FlashAttnBwdSm80INS1_25CollectiveMainloopBwdSm80ILi2ELi2EN4cute5tupleIJNS5_1CILi64EEENS7_ILi128EEES8_EEENS_10bfloat16_tEfNS_4arch4Sm80ELb0ELb1ELb1ELb0ELb1ELb0ELb0ELb0ELi2ELi2ELi4ELi2ELb1EEENS1_21CollectiveEpilogueBwdISA_SB_SD_Li256ELb0ELb0ELi2EEENS1_19SingleTileSchedulerILb0ELb0ELb0ELi128EEEEEEEEEvNT_6ParamsE$_ZN4cute3eso3ESOILb0ELb1EJiNS_1CILi0EEEEEC2ERKiRKS3_:
[----:B------:R-:W-:Y:S02]  /*8540*/  IADD3 R4, R4, -c[0x0][0x20], RZ ;  /* 0x8000080004047a10 */ /* 0x000fe40007ffe0ff */
[----:B------:R-:W-:-:S03]  /*8550*/  MOV R7, 0x0 ;  /* 0x0000000000077802 */ /* 0x000fc60000000f00 */
[----:B------:R1:W-:Y:S01]  /*8560*/  STL [R4], R5 ;  /* 0x0000000504007387 */ /* 0x0003e20000100800 */
[----:B------:R-:W-:Y:S05]  /*8570*/  RET.REL.NODEC R6 `(_ZN7cutlass13device_kernelIN5flash19enable_sm80_to_sm89INS1_16FlashAttnBwdSm80INS1_25CollectiveMainloopBwdSm80ILi2ELi2EN4cute5tupleIJNS5_1CILi64EEENS7_ILi128EEES8_EEENS_10bfloat16_tEfNS_4arch4Sm80ELb0ELb1ELb1ELb0ELb1ELb0ELb0ELb0ELi2ELi2ELi4ELi2ELb1EEENS1_21CollectiveEpilogueBwdISA_SB_SD_Li256ELb0ELb0ELi2EEENS1_19SingleTileSchedulerILb0ELb0ELb0ELi128EEEEEEEEEvNT_6ParamsE) ;  /* 0xffff7a8006007950 */ /* 0x000fea0003c3ffff */
        .type           $_ZN7cutlass13device_kernelIN5flash19enable_sm80_to_sm89INS1_16FlashAttnBwdSm80INS1_25CollectiveMainloopBwdSm80ILi2ELi2EN4cute5tupleIJNS5_1CILi64EEENS7_ILi128EEES8_EEENS_10bfloat16_tEfNS_4arch4Sm80ELb0ELb1ELb1ELb0ELb1ELb0ELb0ELb0ELi2ELi2ELi4ELi2ELb1EEENS1_21CollectiveEpilogueBwdISA_SB_SD_Li256ELb0ELb0ELi2EEENS1_19SingleTileSchedulerILb0ELb0ELb0ELi128EEEEEEEEEvNT_6ParamsE$_ZN4cute3eso3ESOILb0ELb1EJlEEC2ERKl,@function
        .size           $_ZN7cutlass13device_kernelIN5flash19enable_sm80_to_sm89INS1_16FlashAttnBwdSm80INS1_25CollectiveMainloopBwdSm80ILi2ELi2EN4cute5tupleIJNS5_1CILi64EEENS7_ILi128EEES8_EEENS_10bfloat16_tEfNS_4arch4Sm80ELb0ELb1ELb1ELb0ELb1ELb0ELb0ELb0ELi2ELi2ELi4ELi2ELb1EEENS1_21CollectiveEpilogueBwdISA_SB_SD_Li256ELb0ELb0ELi2EEENS1_19SingleTileSchedulerILb0ELb0ELb0ELi128EEEEEEEEEvNT_6ParamsE$_ZN4cute3eso3ESOILb0ELb1EJlEEC2ERKl,($_ZN7cutlass13device_kernelIN5flash19enable_sm80_to_sm89INS1_16FlashAttnBwdSm80INS1_25CollectiveMainloopBwdSm80ILi2ELi2EN4cute5tupleIJNS5_1CILi64EEENS7_ILi128EEES8_EEENS_10bfloat16_tEfNS_4arch4Sm80ELb0ELb1ELb1ELb0ELb1ELb0ELb0ELb0ELi2ELi2ELi4ELi2ELb1EEENS1_21CollectiveEpilogueBwdISA_SB_SD_Li256ELb0ELb0ELi2EEENS1_19SingleTileSchedulerILb0ELb0ELb0ELi128EEEEEEEEEvNT_6ParamsE$_ZN4cute3eso3ESOILb1ELb0EJNS_10UnderscoreES2_S2_iEEC2ERKS2_S5_S5_RKi - $_ZN7cutlass13device_kernelIN5flash19enable_sm80_to_sm89INS1_16FlashAttnBwdSm80INS1_25CollectiveMainloopBwdSm80ILi2ELi2EN4cute5tupleIJNS5_1CILi64EEENS7_ILi128EEES8_EEENS_10bfloat16_tEfNS_4arch4Sm80ELb0ELb1ELb1ELb0ELb1ELb0ELb0ELb0ELi2ELi2ELi4ELi2ELb1EEENS1_21CollectiveEpilogueBwdISA_SB_SD_Li256ELb0ELb0ELi2EEENS1_19SingleTileSchedulerILb0ELb0ELb0ELi128EEEEEEEEEvNT_6ParamsE$_ZN4cute3eso3ESOILb0ELb1EJlEEC2ERKl)
$_ZN7cutlass13device_kernelIN5flash19enable_sm80_to_sm89INS1_16FlashAttnBwdSm80INS1_25CollectiveMainloopBwdSm80ILi2ELi2EN4cute5tupleIJNS5_1CILi64EEENS7_ILi128EEES8_EEENS_10bfloat16_tEfNS_4arch4Sm80ELb0ELb1ELb1ELb0ELb1ELb0ELb0ELb0ELi2ELi2ELi4ELi2ELb1EEENS1_21CollectiveEpilogueBwdISA_SB_SD_Li256ELb0ELb0ELi2EEENS1_19SingleTileSchedulerILb0ELb0ELb0ELi128EEEEEEEEEvNT_6ParamsE$_ZN4cute3eso3ESOILb0ELb1EJlEEC2ERKl:
[----:B------:R-:W-:Y:S01]  /*8580*/  IADD3 R7, R7, -c[0x0][0x20], RZ ;  /* 0x8000080007077a10 */ /* 0x000fe20007ffe0ff */
[----:B------:R-:W-:Y:S01]  /*8590*/  IMAD.MOV.U32 R12, RZ, RZ, R8 ;  /* 0x000000ffff0c7224 */ /* 0x000fe200078e0008 */
[----:B------:R-:W-:-:S03]  /*85a0*/  MOV R13, 0x0 ;  /* 0x00000000000d7802 */ /* 0x000fc60000000f00 */
[----:B------:R1:W-:Y:S01]  /*85b0*/  STL.64 [R7], R4 ;  /* 0x0000000407007387 */ /* 0x0003e20000100a00 */
[----:B------:R-:W-:Y:S05]  /*85c0*/  RET.REL.NODEC R12 `(_ZN7cutlass13device_kernelIN5flash19enable_sm80_to_sm89INS1_16FlashAttnBwdSm80INS1_25CollectiveMainloopBwdSm80ILi2ELi2EN4cute5tupleIJNS5_1CILi64EEENS7_ILi128EEES8_EEENS_10bfloat16_tEfNS_4arch4Sm80ELb0ELb1ELb1ELb0ELb1ELb0ELb0ELb0ELi2ELi2ELi4ELi2ELb1EEENS1_21CollectiveEpilogueBwdISA_SB_SD_Li256ELb0ELb0ELi2EEENS1_19SingleTileSchedulerILb0ELb0ELb0ELi128EEEEEEEEEvNT_6ParamsE) ;  /* 0xffff7a300c007950 */ /* 0x000fea0003c3ffff */
        .type           $_ZN7cutlass13device_kernelIN5flash19enable_sm80_to_sm89INS1_16FlashAttnBwdSm80INS1_25CollectiveMainloopBwdSm80ILi2ELi2EN4cute5tupleIJNS5_1CILi64EEENS7_ILi128EEES8_EEENS_10bfloat16_tEfNS_4arch4Sm80ELb0ELb1ELb1ELb0ELb1ELb0ELb0ELb0ELi2ELi2ELi4ELi2ELb1EEENS1_21CollectiveEpilogueBwdISA_SB_SD_Li256ELb0ELb0ELi2EEENS1_19SingleTileSchedulerILb0ELb0ELb0ELi128EEEEEEEEEvNT_6ParamsE$_ZN4cute3eso3ESOILb1ELb0EJNS_10UnderscoreES2_S2_iEEC2ERKS2_S5_S5_RKi,@function
        .size           $_ZN7cutlass13device_kernelIN5flash19enable_sm80_to_sm89INS1_16FlashAttnBwdSm80INS1_25CollectiveMainloopBwdSm80ILi2ELi2EN4cute5tupleIJNS5_1CILi64EEENS7_ILi128EEES8_EEENS_10bfloat16_tEfNS_4arch4Sm80ELb0ELb1ELb1ELb0ELb1ELb0ELb0ELb0ELi2ELi2ELi4ELi2ELb1EEENS1_21CollectiveEpilogueBwdISA_SB_SD_Li256ELb0ELb0ELi2EEENS1_19SingleTileSchedulerILb0ELb0ELb0ELi128EEEEEEEEEvNT_6ParamsE$_ZN4cute3eso3ESOILb1ELb0EJNS_10UnderscoreES2_S2_iEEC2ERKS2_S5_S5_RKi,($_ZN7cutlass13device_kernelIN5flash19enable_sm80_to_sm89INS1_16FlashAttnBwdSm80INS1_25CollectiveMainloopBwdSm80ILi2ELi2EN4cute5tupleIJNS5_1CILi64EEENS7_ILi128EEES8_EEENS_10bfloat16_tEfNS_4arch4Sm80ELb0ELb1ELb1ELb0ELb1ELb0ELb0ELb0ELi2ELi2ELi4ELi2ELb1EEENS1_21CollectiveEpilogueBwdISA_SB_SD_Li256ELb0ELb0ELi2EEENS1_19SingleTileSchedulerILb0ELb0ELb0ELi128EEEEEEEEEvNT_6ParamsE$_ZN4cute3eso3ESOILb1ELb0EJNS_10UnderscoreES2_iEEC2ERKS2_S5_RKi - $_ZN7cutlass13device_kernelIN5flash19enable_sm80_to_sm89INS1_16FlashAttnBwdSm80INS1_25CollectiveMainloopBwdSm80ILi2ELi2EN4cute5tupleIJNS5_1CILi64EEENS7_ILi128EEES8_EEENS_10bfloat16_tEfNS_4arch4Sm80ELb0ELb1ELb1ELb0ELb1ELb0ELb0ELb0ELi2ELi2ELi4ELi2ELb1EEENS1_21CollectiveEpilogueBwdISA_SB_SD_Li256ELb0ELb0ELi2EEENS1_19SingleTileSchedulerILb0ELb0ELb0ELi128EEEEEEEEEvNT_6ParamsE$_ZN4cute3eso3ESOILb1ELb0EJNS_10UnderscoreES2_S2_iEEC2ERKS2_S5_S5_RKi)
$_ZN7cutlass13device_kernelIN5flash19enable_sm80_to_sm89INS1_16FlashAttnBwdSm80INS1_25CollectiveMainloopBwdSm80ILi2ELi2EN4cute5tupleIJNS5_1CILi64EEENS7_ILi128EEES8_EEENS_10bfloat16_tEfNS_4arch4Sm80ELb0ELb1ELb1ELb0ELb1ELb0ELb0ELb0ELi2ELi2ELi4ELi2ELb1EEENS1_21CollectiveEpilogueBwdISA_SB_SD_Li256ELb0ELb0ELi2EEENS1_19SingleTileSchedulerILb0ELb0ELb0ELi128EEEEEEEEEvNT_6ParamsE$_ZN4cute3eso3ESOILb1ELb0EJNS_10UnderscoreES2_S2_iEEC2ERKS2_S5_S5_RKi:
[----:B------:R-:W-:Y:S02]  /*85d0*/  ULDC UR24, c[0x0][0x20] ;  /* 0x0000080000187ab9 */ /* 0x000fe40000000800 */
[----:B------:R-:W-:-:S09]  /*85e0*/  UIADD3 UR24, UR7, -UR24, URZ ;  /* 0x8000001807187290 */ /* 0x000fd2000fffe03f */
[----:B------:R1:W-:Y:S02]  /*85f0*/  STL [UR24], R5 ;  /* 0x00000005ff007987 */ /* 0x0003e40008100818 */
[----:B-1----:R-:W-:-:S04]  /*8600*/  MOV R5, 0x0 ;  /* 0x0000000000057802 */ /* 0x002fc80000000f00 */
[----:B------:R-:W-:Y:S05]  /*8610*/  RET.REL.NODEC R4 `(_ZN7cutlass13device_kernelIN5flash19enable_sm80_to_sm89INS1_16FlashAttnBwdSm80INS1_25CollectiveMainloopBwdSm80ILi2ELi2EN4cute5tupleIJNS5_1CILi64EEENS7_ILi128EEES8_EEENS_10bfloat16_tEfNS_4arch4Sm80ELb0ELb1ELb1ELb0ELb1ELb0ELb0ELb0ELi2ELi2ELi4ELi2ELb1EEENS1_21CollectiveEpilogueBwdISA_SB_SD_Li256ELb0ELb0ELi2EEENS1_19SingleTileSchedulerILb0ELb0ELb0ELi128EEEEEEEEEvNT_6ParamsE) ;  /* 0xffff79e004007950 */ /* 0x000fea0003c3ffff */
        .type           $_ZN7cutlass13device_kernelIN5flash19enable_sm80_to_sm89INS1_16FlashAttnBwdSm80INS1_25CollectiveMainloopBwdSm80ILi2ELi2EN4cute5tupleIJNS5_1CILi64EEENS7_ILi128EEES8_EEENS_10bfloat16_tEfNS_4arch4Sm80ELb0ELb1ELb1ELb0ELb1ELb0ELb0ELb0ELi2ELi2ELi4ELi2ELb1EEENS1_21CollectiveEpilogueBwdISA_SB_SD_Li256ELb0ELb0ELi2EEENS1_19SingleTileSchedulerILb0ELb0ELb0ELi128EEEEEEEEEvNT_6ParamsE$_ZN4cute3eso3ESOILb1ELb0EJNS_10UnderscoreES2_iEEC2ERKS2_S5_RKi,@function
        .size           $_ZN7cutlass13device_kernelIN5flash19enable_sm80_to_sm89INS1_16FlashAttnBwdSm80INS1_25CollectiveMainloopBwdSm80ILi2ELi2EN4cute5tupleIJNS5_1CILi64EEENS7_ILi128EEES8_EEENS_10bfloat16_tEfNS_4arch4Sm80ELb0ELb1ELb1ELb0ELb1ELb0ELb0ELb0ELi2ELi2ELi4ELi2ELb1EEENS1_21CollectiveEpilogueBwdISA_SB_SD_Li256ELb0ELb0ELi2EEENS1_19SingleTileSchedulerILb0ELb0ELb0ELi128EEEEEEEEEvNT_6ParamsE$_ZN4cute3eso3ESOILb1ELb0EJNS_10UnderscoreES2_iEEC2ERKS2_S5_RKi,($_ZN7cutlass13device_kernelIN5flash19enable_sm80_to_sm89INS1_16FlashAttnBwdSm80INS1_25CollectiveMainloopBwdSm80ILi2ELi2EN4cute5tupleIJNS5_1CILi64EEENS7_ILi128EEES8_EEENS_10bfloat16_tEfNS_4arch4Sm80ELb0ELb1ELb1ELb0ELb1ELb0ELb0ELb0ELi2ELi2ELi4ELi2ELb1EEENS1_21CollectiveEpilogueBwdISA_SB_SD_Li256ELb0ELb0ELi2EEENS1_19SingleTileSchedulerILb0ELb0ELb0ELi128EEEEEEEEEvNT_6ParamsE$_ZN4cute3eso3ESOILb1ELb0EJNS_10UnderscoreEiEEC2ERKS2_RKi - $_ZN7cutlass13device_kernelIN5flash19enable_sm80_to_sm89INS1_16FlashAttnBwdSm80INS1_25CollectiveMainloopBwdSm80ILi2ELi2EN4cute5tupleIJNS5_1CILi64EEENS7_ILi128EEES8_EEENS_10bfloat16_tEfNS_4arch4Sm80ELb0ELb1ELb1ELb0ELb1ELb0ELb0ELb0ELi2ELi2ELi4ELi2ELb1EEENS1_21CollectiveEpilogueBwdISA_SB_SD_Li256ELb0ELb0ELi2EEENS1_19SingleTileSchedulerILb0ELb0ELb0ELi128EEEEEEEEEvNT_6ParamsE$_ZN4cute3eso3ESOILb1ELb0EJNS_10UnderscoreES2_iEEC2ERKS2_S5_RKi)
$_ZN7cutlass13device_kernelIN5flash19enable_sm80_to_sm89INS1_16FlashAttnBwdSm80INS1_25CollectiveMainloopBwdSm80ILi2ELi2EN4cute5tupleIJNS5_1CILi64EEENS7_ILi128EEES8_EEENS_10bfloat16_tEfNS_4arch4Sm80ELb0ELb1ELb1ELb0ELb1ELb0ELb0ELb0ELi2ELi2ELi4ELi2ELb1EEENS1_21CollectiveEpilogueBwdISA_SB_SD_Li256ELb0ELb0ELi2EEENS1_19SingleTileSchedulerILb0ELb0ELb0ELi128EEEEEEEEEvNT_6ParamsE$_ZN4cute3eso3ESOILb1ELb0EJNS_10UnderscoreES2_iEEC2ERKS2_S5_RKi:
[----:B------:R-:W-:Y:S01]  /*8620*/  ULDC UR22, c[0x0][0x20] ;  /* 0x0000080000167ab9 */ /* 0x000fe20000000800 */
[----:B------:R-:W-:Y:S01]  /*8630*/  MOV R5, 0x0 ;  /* 0x0000000000057802 */ /* 0x000fe20000000f00 */
[----:B------:R-:W-:-:S09]  /*8640*/  UIADD3 UR22, UR7, -UR22, URZ ;  /* 0x8000001607167290 */ /* 0x000fd2000fffe03f */
[----:B------:R1:W-:Y:S01]  /*8650*/  STL [UR22], R11 ;  /* 0x0000000bff007987 */ /* 0x0003e20008100816 */
[----:B------:R-:W-:Y:S05]  /*8660*/  RET.REL.NODEC R4 `(_ZN7cutlass13device_kernelIN5flash19enable_sm80_to_sm89INS1_16FlashAttnBwdSm80INS1_25CollectiveMainloopBwdSm80ILi2ELi2EN4cute5tupleIJNS5_1CILi64EEENS7_ILi128EEES8_EEENS_10bfloat16_tEfNS_4arch4Sm80ELb0ELb1ELb1ELb0ELb1ELb0ELb0ELb0ELi2ELi2ELi4ELi2ELb1EEENS1_21CollectiveEpilogueBwdISA_SB_SD_Li256ELb0ELb0ELi2EEENS1_19SingleTileSchedulerILb0ELb0ELb0ELi128EEEEEEEEEvNT_6ParamsE) ;  /* 0xffff799004007950 */ /* 0x000fea0003c3ffff */
        .type           $_ZN7cutlass13device_kernelIN5flash19enable_sm80_to_sm89INS1_16FlashAttnBwdSm80INS1_25CollectiveMainloopBwdSm80ILi2ELi2EN4cute5tupleIJNS5_1CILi64EEENS7_ILi128EEES8_EEENS_10bfloat16_tEfNS_4arch4Sm80ELb0ELb1ELb1ELb0ELb1ELb0ELb0ELb0ELi2ELi2ELi4ELi2ELb1EEENS1_21CollectiveEpilogueBwdISA_SB_SD_Li256ELb0ELb0ELi2EEENS1_19SingleTileSchedulerILb0ELb0ELb0ELi128EEEEEEEEEvNT_6ParamsE$_ZN4cute3eso3ESOILb1ELb0EJNS_10UnderscoreEiEEC2ERKS2_RKi,@function
        .size           $_ZN7cutlass13device_kernelIN5flash19enable_sm80_to_sm89INS1_16FlashAttnBwdSm80INS1_25CollectiveMainloopBwdSm80ILi2ELi2EN4cute5tupleIJNS5_1CILi64EEENS7_ILi128EEES8_EEENS_10bfloat16_tEfNS_4arch4Sm80ELb0ELb1ELb1ELb0ELb1ELb0ELb0ELb0ELi2ELi2ELi4ELi2ELb1EEENS1_21CollectiveEpilogueBwdISA_SB_SD_Li256ELb0ELb0ELi2EEENS1_19SingleTileSchedulerILb0ELb0ELb0ELi128EEEEEEEEEvNT_6ParamsE$_ZN4cute3eso3ESOILb1ELb0EJNS_10UnderscoreEiEEC2ERKS2_RKi,($_ZN7cutlass13device_kernelIN5flash19enable_sm80_to_sm89INS1_16FlashAttnBwdSm80INS1_25CollectiveMainloopBwdSm80ILi2ELi2EN4cute5tupleIJNS5_1CILi64EEENS7_ILi128EEES8_EEENS_10bfloat16_tEfNS_4arch4Sm80ELb0ELb1ELb1ELb0ELb1ELb0ELb0ELb0ELi2ELi2ELi4ELi2ELb1EEENS1_21CollectiveEpilogueBwdISA_SB_SD_Li256ELb0ELb0ELi2EEENS1_19SingleTileSchedulerILb0ELb0ELb0ELi128EEEEEEEEEvNT_6ParamsE$_ZN4cute3eso3ESOILb1ELb0EJNS_10UnderscoreEiiEEC2ERKS2_RKiS7_ - $_ZN7cutlass13device_kernelIN5flash19enable_sm80_to_sm89INS1_16FlashAttnBwdSm80INS1_25CollectiveMainloopBwdSm80ILi2ELi2EN4cute5tupleIJNS5_1CILi64EEENS7_ILi128EEES8_EEENS_10bfloat16_tEfNS_4arch4Sm80ELb0ELb1ELb1ELb0ELb1ELb0ELb0ELb0ELi2ELi2ELi4ELi2ELb1EEENS1_21CollectiveEpilogueBwdISA_SB_SD_Li256ELb0ELb0ELi2EEENS1_19SingleTileSchedulerILb0ELb0ELb0ELi128EEEEEEEEEvNT_6ParamsE$_ZN4cute3eso3ESOILb1ELb0EJNS_10UnderscoreEiEEC2ERKS2_RKi)
$_ZN7cutlass13device_kernelIN5flash19enable_sm80_to_sm89INS1_16FlashAttnBwdSm80INS1_25CollectiveMainloopBwdSm80ILi2ELi2EN4cute5tupleIJNS5_1CILi64EEENS7_ILi128EEES8_EEENS_10bfloat16_tEfNS_4arch4Sm80ELb0ELb1ELb1ELb0ELb1ELb0ELb0ELb0ELi2ELi2ELi4ELi2ELb1EEENS1_21CollectiveEpilogueBwdISA_SB_SD_Li256ELb0ELb0ELi2EEENS1_19SingleTileSchedulerILb0ELb0ELb0ELi128EEEEEEEEEvNT_6ParamsE$_ZN4cute3eso3ESOILb1ELb0EJNS_10UnderscoreEiEEC2ERKS2_RKi:
[----:B------:R-:W-:Y:S02]  /*8670*/  IADD3 R4, R4, -c[0x0][0x20], RZ ;  /* 0x8000080004047a10 */ /* 0x000fe40007ffe0ff */
[----:B------:R-:W-:-:S03]  /*8680*/  MOV R13, 0x0 ;  /* 0x00000000000d7802 */ /* 0x000fc60000000f00 */
[----:B------:R1:W-:Y:S01]  /*8690*/  STL [R4], R5 ;  /* 0x0000000504007387 */ /* 0x0003e20000100800 */
[----:B------:R-:W-:Y:S05]  /*86a0*/  RET.REL.NODEC R12 `(_ZN7cutlass13device_kernelIN5flash19enable_sm80_to_sm89INS1_16FlashAttnBwdSm80INS1_25CollectiveMainloopBwdSm80ILi2ELi2EN4cute5tupleIJNS5_1CILi64EEENS7_ILi128EEES8_EEENS_10bfloat16_tEfNS_4arch4Sm80ELb0ELb1ELb1ELb0ELb1ELb0ELb0ELb0ELi2ELi2ELi4ELi2ELb1EEENS1_21CollectiveEpilogueBwdISA_SB_SD_Li256ELb0ELb0ELi2EEENS1_19SingleTileSchedulerILb0ELb0ELb0ELi128EEEEEEEEEvNT_6ParamsE) ;  /* 0xffff79500c007950 */ /* 0x000fea0003c3ffff */
        .type           $_ZN7cutlass13device_kernelIN5flash19enable_sm80_to_sm89INS1_16FlashAttnBwdSm80INS1_25CollectiveMainloopBwdSm80ILi2ELi2EN4cute5tupleIJNS5_1CILi64EEENS7_ILi128EEES8_EEENS_10bfloat16_tEfNS_4arch4Sm80ELb0ELb1ELb1ELb0ELb1ELb0ELb0ELb0ELi2ELi2ELi4ELi2ELb1EEENS1_21CollectiveEpilogueBwdISA_SB_SD_Li256ELb0ELb0ELi2EEENS1_19SingleTileSchedulerILb0ELb0ELb0ELi128EEEEEEEEEvNT_6ParamsE$_ZN4cute3eso3ESOILb1ELb0EJNS_10UnderscoreEiiEEC2ERKS2_RKiS7_,@function
        .size           $_ZN7cutlass13device_kernelIN5flash19enable_sm80_to_sm89INS1_16FlashAttnBwdSm80INS1_25CollectiveMainloopBwdSm80ILi2ELi2EN4cute5tupleIJNS5_1CILi64EEENS7_ILi128EEES8_EEENS_10bfloat16_tEfNS_4arch4Sm80ELb0ELb1ELb1ELb0ELb1ELb0ELb0ELb0ELi2ELi2ELi4ELi2ELb1EEENS1_21CollectiveEpilogueBwdISA_SB_SD_Li256ELb0ELb0ELi2EEENS1_19SingleTileSchedulerILb0ELb0ELb0ELi128EEEEEEEEEvNT_6ParamsE$_ZN4cute3eso3ESOILb1ELb0EJNS_10UnderscoreEiiEEC2ERKS2_RKiS7_,($_ZN7cutlass13device_kernelIN5flash19enable_sm80_to_sm89INS1_16FlashAttnBwdSm80INS1_25CollectiveMainloopBwdSm80ILi2ELi2EN4cute5tupleIJNS5_1CILi64EEENS7_ILi128EEES8_EEENS_10bfloat16_tEfNS_4arch4Sm80ELb0ELb1ELb1ELb0ELb1ELb0ELb0ELb0ELi2ELi2ELi4ELi2ELb1EEENS1_21CollectiveEpilogueBwdISA_SB_SD_Li256ELb0ELb0ELi2EEENS1_19SingleTileSchedulerILb0ELb0ELb0ELi128EEEEEEEEEvNT_6ParamsE$_ZN4cute3eso3ESOILb1ELb0EJNS_1CILi0EEES3_S3_iEEC2ERKS3_S6_S6_RKi - $_ZN7cutlass13device_kernelIN5flash19enable_sm80_to_sm89INS1_16FlashAttnBwdSm80INS1_25CollectiveMainloopBwdSm80ILi2ELi2EN4cute5tupleIJNS5_1CILi64EEENS7_ILi128EEES8_EEENS_10bfloat16_tEfNS_4arch4Sm80ELb0ELb1ELb1ELb0ELb1ELb0ELb0ELb0ELi2ELi2ELi4ELi2ELb1EEENS1_21CollectiveEpilogueBwdISA_SB_SD_Li256ELb0ELb0ELi2EEENS1_19SingleTileSchedulerILb0ELb0ELb0ELi128EEEEEEEEEvNT_6ParamsE$_ZN4cute3eso3ESOILb1ELb0EJNS_10UnderscoreEiiEEC2ERKS2_RKiS7_)
$_ZN7cutlass13device_kernelIN5flash19enable_sm80_to_sm89INS1_16FlashAttnBwdSm80INS1_25CollectiveMainloopBwdSm80ILi2ELi2EN4cute5tupleIJNS5_1CILi64EEENS7_ILi128EEES8_EEENS_10bfloat16_tEfNS_4arch4Sm80ELb0ELb1ELb1ELb0ELb1ELb0ELb0ELb0ELi2ELi2ELi4ELi2ELb1EEENS1_21CollectiveEpilogueBwdISA_SB_SD_Li256ELb0ELb0ELi2EEENS1_19SingleTileSchedulerILb0ELb0ELb0ELi128EEEEEEEEEvNT_6ParamsE$_ZN4cute3eso3ESOILb1ELb0EJNS_10UnderscoreEiiEEC2ERKS2_RKiS7_:
[----:B------:R-:W-:Y:S02]  /*86b0*/  ULDC UR24, c[0x0][0x20] ;  /* 0x0000080000187ab9 */ /* 0x000fe40000000800 */
[----:B------:R-:W-:Y:S02]  /*86c0*/  UIADD3 UR25, UR7, -UR24, URZ ;  /* 0x8000001807197290 */ /* 0x000fe4000fffe03f */
[----:B------:R-:W-:-:S07]  /*86d0*/  UIADD3 UR24, UR23, -UR24, URZ ;  /* 0x8000001817187290 */ /* 0x000fce000fffe03f */
[----:B------:R1:W-:Y:S04]  /*86e0*/  STL [UR25], R5 ;  /* 0x00000005ff007987 */ /* 0x0003e80008100819 */
[----:B------:R-:W2:Y:S01]  /*86f0*/  LDL R6, [UR24] ;  /* 0x00000018ff067983 */ /* 0x000ea20008100800 */
[----:B-1----:R-:W-:-:S03]  /*8700*/  MOV R5, 0x0 ;  /* 0x0000000000057802 */ /* 0x002fc60000000f00 */
[----:B--2---:R1:W-:Y:S01]  /*8710*/  STL [UR25+0x4], R6 ;  /* 0x00000406ff007987 */ /* 0x0043e20008100819 */
[----:B------:R-:W-:Y:S05]  /*8720*/  RET.REL.NODEC R4 `(_ZN7cutlass13device_kernelIN5flash19enable_sm80_to_sm89INS1_16FlashAttnBwdSm80INS1_25CollectiveMainloopBwdSm80ILi2ELi2EN4cute5tupleIJNS5_1CILi64EEENS7_ILi128EEES8_EEENS_10bfloat16_tEfNS_4arch4Sm80ELb0ELb1ELb1ELb0ELb1ELb0ELb0ELb0ELi2ELi2ELi4ELi2ELb1EEENS1_21CollectiveEpilogueBwdISA_SB_SD_Li256ELb0ELb0ELi2EEENS1_19SingleTileSchedulerILb0ELb0ELb0ELi128EEEEEEEEEvNT_6ParamsE) ;  /* 0xffff78d004007950 */ /* 0x000fea0003c3ffff */
        .type           $_ZN7cutlass13device_kernelIN5flash19enable_sm80_to_sm89INS1_16FlashAttnBwdSm80INS1_25CollectiveMainloopBwdSm80ILi2ELi2EN4cute5tupleIJNS5_1CILi64EEENS7_ILi128EEES8_EEENS_10bfloat16_tEfNS_4arch4Sm80ELb0ELb1ELb1ELb0ELb1ELb0ELb0ELb0ELi2ELi2ELi4ELi2ELb1EEENS1_21CollectiveEpilogueBwdISA_SB_SD_Li256ELb0ELb0ELi2EEENS1_19SingleTileSchedulerILb0ELb0ELb0ELi128EEEEEEEEEvNT_6ParamsE$_ZN4cute3eso3ESOILb1ELb0EJNS_1CILi0EEES3_S3_iEEC2ERKS3_S6_S6_RKi,@function
        .size           $_ZN7cutlass13device_kernelIN5flash19enable_sm80_to_sm89INS1_16FlashAttnBwdSm80INS1_25CollectiveMainloopBwdSm80ILi2ELi2EN4cute5tupleIJNS5_1CILi64EEENS7_ILi128EEES8_EEENS_10bfloat16_tEfNS_4arch4Sm80ELb0ELb1ELb1ELb0ELb1ELb0ELb0ELb0ELi2ELi2ELi4ELi2ELb1EEENS1_21CollectiveEpilogueBwdISA_SB_SD_Li256ELb0ELb0ELi2EEENS1_19SingleTileSchedulerILb0ELb0ELb0ELi128EEEEEEEEEvNT_6ParamsE$_ZN4cute3eso3ESOILb1ELb0EJNS_1CILi0EEES3_S3_iEEC2ERKS3_S6_S6_RKi,($_ZN7cutlass13device_kernelIN5flash19enable_sm80_to_sm89INS1_16FlashAttnBwdSm80INS1_25CollectiveMainloopBwdSm80ILi2ELi2EN4cute5tupleIJNS5_1CILi64EEENS7_ILi128EEES8_EEENS_10bfloat16_tEfNS_4arch4Sm80ELb0ELb1ELb1ELb0ELb1ELb0ELb0ELb0ELi2ELi2ELi4ELi2ELb1EEENS1_21CollectiveEpilogueBwdISA_SB_SD_Li256ELb0ELb0ELi2EEENS1_19SingleTileSchedulerILb0ELb0ELb0ELi128EEEEEEEEEvNT_6ParamsE$_ZN4cute3eso3ESOILb1ELb0EJNS_1CILi0EEES3_iEEC2ERKS3_S6_RKi - $_ZN7cutlass13device_kernelIN5flash19enable_sm80_to_sm89INS1_16FlashAttnBwdSm80INS1_25CollectiveMainloopBwdSm80ILi2ELi2EN4cute5tupleIJNS5_1CILi64EEENS7_ILi128EEES8_EEENS_10bfloat16_tEfNS_4arch4Sm80ELb0ELb1ELb1ELb0ELb1ELb0ELb0ELb0ELi2ELi2ELi4ELi2ELb1EEENS1_21CollectiveEpilogueBwdISA_SB_SD_Li256ELb0ELb0ELi2EEENS1_19SingleTileSchedulerILb0ELb0ELb0ELi128EEEEEEEEEvNT_6ParamsE$_ZN4cute3eso3ESOILb1ELb0EJNS_1CILi0EEES3_S3_iEEC2ERKS3_S6_S6_RKi)
$_ZN7cutlass13device_kernelIN5flash19enable_sm80_to_sm89INS1_16FlashAttnBwdSm80INS1_25CollectiveMainloopBwdSm80ILi2ELi2EN4cute5tupleIJNS5_1CILi64EEENS7_ILi128EEES8_EEENS_10bfloat16_tEfNS_4arch4Sm80ELb0ELb1ELb1ELb0ELb1ELb0ELb0ELb0ELi2ELi2ELi4ELi2ELb1EEENS1_21CollectiveEpilogueBwdISA_SB_SD_Li256ELb0ELb0ELi2EEENS1_19SingleTileSchedulerILb0ELb0ELb0ELi128EEEEEEEEEvNT_6ParamsE$_ZN4cute3eso3ESOILb1ELb0EJNS_1CILi0EEES3_S3_iEEC2ERKS3_S6_S6_RKi:
[----:B------:R-:W-:Y:S02]  /*8730*/  ULDC UR33, c[0x0][0x20] ;  /* 0x0000080000217ab9 */ /* 0x000fe40000000800 */
[----:B------:R-:W-:-:S09]  /*8740*/  UIADD3 UR33, UR36, -UR33, URZ ;  /* 0x8000002124217290 */ /* 0x000fd2000fffe03f */
[----:B------:R1:W-:Y:S02]  /*8750*/  STL [UR33], R5 ;  /* 0x00000005ff007987 */ /* 0x0003e40008100821 */
[----:B-1----:R-:W-:-:S04]  /*8760*/  MOV R5, 0x0 ;  /* 0x0000000000057802 */ /* 0x002fc80000000f00 */
[----:B------:R-:W-:Y:S05]  /*8770*/  RET.REL.NODEC R4 `(_ZN7cutlass13device_kernelIN5flash19enable_sm80_to_sm89INS1_16FlashAttnBwdSm80INS1_25CollectiveMainloopBwdSm80ILi2ELi2EN4cute5tupleIJNS5_1CILi64EEENS7_ILi128EEES8_EEENS_10bfloat16_tEfNS_4arch4Sm80ELb0ELb1ELb1ELb0ELb1ELb0ELb0ELb0ELi2ELi2ELi4ELi2ELb1EEENS1_21CollectiveEpilogueBwdISA_SB_SD_Li256ELb0ELb0ELi2EEENS1_19SingleTileSchedulerILb0ELb0ELb0ELi128EEEEEEEEEvNT_6ParamsE) ;  /* 0xffff788004007950 */ /* 0x000fea0003c3ffff */
        .type           $_ZN7cutlass13device_kernelIN5flash19enable_sm80_to_sm89INS1_16FlashAttnBwdSm80INS1_25CollectiveMainloopBwdSm80ILi2ELi2EN4cute5tupleIJNS5_1CILi64EEENS7_ILi128EEES8_EEENS_10bfloat16_tEfNS_4arch4Sm80ELb0ELb1ELb1ELb0ELb1ELb0ELb0ELb0ELi2ELi2ELi4ELi2ELb1EEENS1_21CollectiveEpilogueBwdISA_SB_SD_Li256ELb0ELb0ELi2EEENS1_19SingleTileSchedulerILb0ELb0ELb0ELi128EEEEEEEEEvNT_6ParamsE$_ZN4cute3eso3ESOILb1ELb0EJNS_1CILi0EEES3_iEEC2ERKS3_S6_RKi,@function
        .size           $_ZN7cutlass13device_kernelIN5flash19enable_sm80_to_sm89INS1_16FlashAttnBwdSm80INS1_25CollectiveMainloopBwdSm80ILi2ELi2EN4cute5tupleIJNS5_1CILi64EEENS7_ILi128EEES8_EEENS_10bfloat16_tEfNS_4arch4Sm80ELb0ELb1ELb1ELb0ELb1ELb0ELb0ELb0ELi2ELi2ELi4ELi2ELb1EEENS1_21CollectiveEpilogueBwdISA_SB_SD_Li256ELb0ELb0ELi2EEENS1_19SingleTileSchedulerILb0ELb0ELb0ELi128EEEEEEEEEvNT_6ParamsE$_ZN4cute3eso3ESOILb1ELb0EJNS_1CILi0EEES3_iEEC2ERKS3_S6_RKi,($_ZN7cutlass13device_kernelIN5flash19enable_sm80_to_sm89INS1_16FlashAttnBwdSm80INS1_25CollectiveMainloopBwdSm80ILi2ELi2EN4cute5tupleIJNS5_1CILi64EEENS7_ILi128EEES8_EEENS_10bfloat16_tEfNS_4arch4Sm80ELb0ELb1ELb1ELb0ELb1ELb0ELb0ELb0ELi2ELi2ELi4ELi2ELb1EEENS1_21CollectiveEpilogueBwdISA_SB_SD_Li256ELb0ELb0ELi2EEENS1_19SingleTileSchedulerILb0ELb0ELb0ELi128EEEEEEEEEvNT_6ParamsE$_ZN4cute3eso3ESOILb1ELb0EJNS_1CILi0EEES3_iS3_EEC2ERKS3_S6_RKiS6_ - $_ZN7cutlass13device_kernelIN5flash19enable_sm80_to_sm89INS1_16FlashAttnBwdSm80INS1_25CollectiveMainloopBwdSm80ILi2ELi2EN4cute5tupleIJNS5_1CILi64EEENS7_ILi128EEES8_EEENS_10bfloat16_tEfNS_4arch4Sm80ELb0ELb1ELb1ELb0ELb1ELb0ELb0ELb0ELi2ELi2ELi4ELi2ELb1EEENS1_21CollectiveEpilogueBwdISA_SB_SD_Li256ELb0ELb0ELi2EEENS1_19SingleTileSchedulerILb0ELb0ELb0ELi128EEEEEEEEEvNT_6ParamsE$_ZN4cute3eso3ESOILb1ELb0EJNS_1CILi0EEES3_iEEC2ERKS3_S6_RKi)
$_ZN7cutlass13device_kernelIN5flash19enable_sm80_to_sm89INS1_16FlashAttnBwdSm80INS1_25CollectiveMainloopBwdSm80ILi2ELi2EN4cute5tupleIJNS5_1CILi64EEENS7_ILi128EEES8_EEENS_10bfloat16_tEfNS_4arch4Sm80ELb0ELb1ELb1ELb0ELb1ELb0ELb0ELb0ELi2ELi2ELi4ELi2ELb1EEENS1_21CollectiveEpilogueBwdISA_SB_SD_Li256ELb0ELb0ELi2EEENS1_19SingleTileSchedulerILb0ELb0ELb0ELi128EEEEEEEEEvNT_6ParamsE$_ZN4cute3eso3ESOILb1ELb0EJNS_1CILi0EEES3_iEEC2ERKS3_S6_RKi:
[----:B------:R-:W-:Y:S02]  /*8780*/  ULDC UR33, c[0x0][0x20] ;  /* 0x0000080000217ab9 */ /* 0x000fe40000000800 */
[----:B------:R-:W-:-:S09]  /*8790*/  UIADD3 UR33, UR36, -UR33, URZ ;  /* 0x8000002124217290 */ /* 0x000fd2000fffe03f */
[----:B------:R1:W-:Y:S02]  /*87a0*/  STL [UR33], R5 ;  /* 0x00000005ff007987 */ /* 0x0003e40008100821 */
[----:B-1----:R-:W-:-:S04]  /*87b0*/  MOV R5, 0x0 ;  /* 0x0000000000057802 */ /* 0x002fc80000000f00 */
[----:B------:R-:W-:Y:S05]  /*87c0*/  RET.REL.NODEC R4 `(_ZN7cutlass13device_kernelIN5flash19enable_sm80_to_sm89INS1_16FlashAttnBwdSm80INS1_25CollectiveMainloopBwdSm80ILi2ELi2EN4cute5tupleIJNS5_1CILi64EEENS7_ILi128EEES8_EEENS_10bfloat16_tEfNS_4arch4Sm80ELb0ELb1ELb1ELb0ELb1ELb0ELb0ELb0ELi2ELi2ELi4ELi2ELb1EEENS1_21CollectiveEpilogueBwdISA_SB_SD_Li256ELb0ELb0ELi2EEENS1_19SingleTileSchedulerILb0ELb0ELb0ELi128EEEEEEEEEvNT_6ParamsE) ;  /* 0xffff783004007950 */ /* 0x000fea0003c3ffff */
        .type           $_ZN7cutlass13device_kernelIN5flash19enable_sm80_to_sm89INS1_16FlashAttnBwdSm80INS1_25CollectiveMainloopBwdSm80ILi2ELi2EN4cute5tupleIJNS5_1CILi64EEENS7_ILi128EEES8_EEENS_10bfloat16_tEfNS_4arch4Sm80ELb0ELb1ELb1ELb0ELb1ELb0ELb0ELb0ELi2ELi2ELi4ELi2ELb1EEENS1_21CollectiveEpilogueBwdISA_SB_SD_Li256ELb0ELb0ELi2EEENS1_19SingleTileSchedulerILb0ELb0ELb0ELi128EEEEEEEEEvNT_6ParamsE$_ZN4cute3eso3ESOILb1ELb0EJNS_1CILi0EEES3_iS3_EEC2ERKS3_S6_RKiS6_,@function
        .size           $_ZN7cutlass13device_kernelIN5flash19enable_sm80_to_sm89INS1_16FlashAttnBwdSm80INS1_25CollectiveMainloopBwdSm80ILi2ELi2EN4cute5tupleIJNS5_1CILi64EEENS7_ILi128EEES8_EEENS_10bfloat16_tEfNS_4arch4Sm80ELb0ELb1ELb1ELb0ELb1ELb0ELb0ELb0ELi2ELi2ELi4ELi2ELb1EEENS1_21CollectiveEpilogueBwdISA_SB_SD_Li256ELb0ELb0ELi2EEENS1_19SingleTileSchedulerILb0ELb0ELb0ELi128EEEEEEEEEvNT_6ParamsE$_ZN4cute3eso3ESOILb1ELb0EJNS_1CILi0EEES3_iS3_EEC2ERKS3_S6_RKiS6_,($_ZN7cutlass13device_kernelIN5flash19enable_sm80_to_sm89INS1_16FlashAttnBwdSm80INS1_25CollectiveMainloopBwdSm80ILi2ELi2EN4cute5tupleIJNS5_1CILi64EEENS7_ILi128EEES8_EEENS_10bfloat16_tEfNS_4arch4Sm80ELb0ELb1ELb1ELb0ELb1ELb0ELb0ELb0ELi2ELi2ELi4ELi2ELb1EEENS1_21CollectiveEpilogueBwdISA_SB_SD_Li256ELb0ELb0ELi2EEENS1_19SingleTileSchedulerILb0ELb0ELb0ELi128EEEEEEEEEvNT_6ParamsE$_ZN4cute3eso3ESOILb1ELb0EJNS_1CILi0EEES3_iiEEC2ERKS3_S6_RKiS8_ - $_ZN7cutlass13device_kernelIN5flash19enable_sm80_to_sm89INS1_16FlashAttnBwdSm80INS1_25CollectiveMainloopBwdSm80ILi2ELi2EN4cute5tupleIJNS5_1CILi64EEENS7_ILi128EEES8_EEENS_10bfloat16_tEfNS_4arch4Sm80ELb0ELb1ELb1ELb0ELb1ELb0ELb0ELb0ELi2ELi2ELi4ELi2ELb1EEENS1_21CollectiveEpilogueBwdISA_SB_SD_Li256ELb0ELb0ELi2EEENS1_19SingleTileSchedulerILb0ELb0ELb0ELi128EEEEEEEEEvNT_6ParamsE$_ZN4cute3eso3ESOILb1ELb0EJNS_1CILi0EEES3_iS3_EEC2ERKS3_S6_RKiS6_)
$_ZN7cutlass13device_kernelIN5flash19enable_sm80_to_sm89INS1_16FlashAttnBwdSm80INS1_25CollectiveMainloopBwdSm80ILi2ELi2EN4cute5tupleIJNS5_1CILi64EEENS7_ILi128EEES8_EEENS_10bfloat16_tEfNS_4arch4Sm80ELb0ELb1ELb1ELb0ELb1ELb0ELb0ELb0ELi2ELi2ELi4ELi2ELb1EEENS1_21CollectiveEpilogueBwdISA_SB_SD_Li256ELb0ELb0ELi2EEENS1_19SingleTileSchedulerILb0ELb0ELb0ELi128EEEEEEEEEvNT_6ParamsE$_ZN4cute3eso3ESOILb1ELb0EJNS_1CILi0EEES3_iS3_EEC2ERKS3_S6_RKiS6_:
[----:B------:R-:W-:Y:S02]  /*87d0*/  ULDC UR33, c[0x0][0x20] ;  /* 0x0000080000217ab9 */ /* 0x000fe40000000800 */
[----:B------:R-:W-:-:S09]  /*87e0*/  UIADD3 UR33, UR36, -UR33, URZ ;  /* 0x8000002124217290 */ /* 0x000fd2000fffe03f */
[----:B------:R1:W-:Y:S02]  /*87f0*/  STL [UR33], R5 ;  /* 0x00000005ff007987 */ /* 0x0003e40008100821 */
[----:B-1----:R-:W-:-:S04]  /*8800*/  MOV R5, 0x0 ;  /* 0x0000000000057802 */ /* 0x002fc80000000f00 */
[----:B------:R-:W-:Y:S05]  /*8810*/  RET.REL.NODEC R4 `(_ZN7cutlass13device_kernelIN5flash19enable_sm80_to_sm89INS1_16FlashAttnBwdSm80INS1_25CollectiveMainloopBwdSm80ILi2ELi2EN4cute5tupleIJNS5_1CILi64EEENS7_ILi128EEES8_EEENS_10bfloat16_tEfNS_4arch4Sm80ELb0ELb1ELb1ELb0ELb1ELb0ELb0ELb0ELi2ELi2ELi4ELi2ELb1EEENS1_21CollectiveEpilogueBwdISA_SB_SD_Li256ELb0ELb0ELi2EEENS1_19SingleTileSchedulerILb0ELb0ELb0ELi128EEEEEEEEEvNT_6ParamsE) ;  /* 0xffff77e004007950 */ /* 0x000fea0003c3ffff */
        .type           $_ZN7cutlass13device_kernelIN5flash19enable_sm80_to_sm89INS1_16FlashAttnBwdSm80INS1_25CollectiveMainloopBwdSm80ILi2ELi2EN4cute5tupleIJNS5_1CILi64EEENS7_ILi128EEES8_EEENS_10bfloat16_tEfNS_4arch4Sm80ELb0ELb1ELb1ELb0ELb1ELb0ELb0ELb0ELi2ELi2ELi4ELi2ELb1EEENS1_21CollectiveEpilogueBwdISA_SB_SD_Li256ELb0ELb0ELi2EEENS1_19SingleTileSchedulerILb0ELb0ELb0ELi128EEEEEEEEEvNT_6ParamsE$_ZN4cute3eso3ESOILb1ELb0EJNS_1CILi0EEES3_iiEEC2ERKS3_S6_RKiS8_,@function
        .size           $_ZN7cutlass13device_kernelIN5flash19enable_sm80_to_sm89INS1_16FlashAttnBwdSm80INS1_25CollectiveMainloopBwdSm80ILi2ELi2EN4cute5tupleIJNS5_1CILi64EEENS7_ILi128EEES8_EEENS_10bfloat16_tEfNS_4arch4Sm80ELb0ELb1ELb1ELb0ELb1ELb0ELb0ELb0ELi2ELi2ELi4ELi2ELb1EEENS1_21CollectiveEpilogueBwdISA_SB_SD_Li256ELb0ELb0ELi2EEENS1_19SingleTileSchedulerILb0ELb0ELb0ELi128EEEEEEEEEvNT_6ParamsE$_ZN4cute3eso3ESOILb1ELb0EJNS_1CILi0EEES3_iiEEC2ERKS3_S6_RKiS8_,($_ZN7cutlass13device_kernelIN5flash19enable_sm80_to_sm89INS1_16FlashAttnBwdSm80INS1_25CollectiveMainloopBwdSm80ILi2ELi2EN4cute5tupleIJNS5_1CILi64EEENS7_ILi128EEES8_EEENS_10bfloat16_tEfNS_4arch4Sm80ELb0ELb1ELb1ELb0ELb1ELb0ELb0ELb0ELi2ELi2ELi4ELi2ELb1EEENS1_21CollectiveEpilogueBwdISA_SB_SD_Li256ELb0ELb0ELi2EEENS1_19SingleTileSchedulerILb0ELb0ELb0ELi128EEEEEEEEEvNT_6ParamsE$_ZN4cute3eso3ESOILb1ELb0EJNS_1CILi0EEEiEEC2ERKS3_RKi - $_ZN7cutlass13device_kernelIN5flash19enable_sm80_to_sm89INS1_16FlashAttnBwdSm80INS1_25CollectiveMainloopBwdSm80ILi2ELi2EN4cute5tupleIJNS5_1CILi64EEENS7_ILi128EEES8_EEENS_10bfloat16_tEfNS_4arch4Sm80ELb0ELb1ELb1ELb0ELb1ELb0ELb0ELb0ELi2ELi2ELi4ELi2ELb1EEENS1_21CollectiveEpilogueBwdISA_SB_SD_Li256ELb0ELb0ELi2EEENS1_19SingleTileSchedulerILb0ELb0ELb0ELi128EEEEEEEEEvNT_6ParamsE$_ZN4cute3eso3ESOILb1ELb0EJNS_1CILi0EEES3_iiEEC2ERKS3_S6_RKiS8_)
$_ZN7cutlass13device_kernelIN5flash19enable_sm80_to_sm89INS1_16FlashAttnBwdSm80INS1_25CollectiveMainloopBwdSm80ILi2ELi2EN4cute5tupleIJNS5_1CILi64EEENS7_ILi128EEES8_EEENS_10bfloat16_tEfNS_4arch4Sm80ELb0ELb1ELb1ELb0ELb1ELb0ELb0ELb0ELi2ELi2ELi4ELi2ELb1EEENS1_21CollectiveEpilogueBwdISA_SB_SD_Li256ELb0ELb0ELi2EEENS1_19SingleTileSchedulerILb0ELb0ELb0ELi128EEEEEEEEEvNT_6ParamsE$_ZN4cute3eso3ESOILb1ELb0EJNS_1CILi0EEES3_iiEEC2ERKS3_S6_RKiS8_:
        /* <DEDUP_REMOVED lines=8> */
[----:B------:R-:W-:Y:S05]  /*88a0*/  RET.REL.NODEC R36 `(_ZN7cutlass13device_kernelIN5flash19enable_sm80_to_sm89INS1_16FlashAttnBwdSm80INS1_25CollectiveMainloopBwdSm80ILi2ELi2EN4cute5tupleIJNS5_1CILi64EEENS7_ILi128EEES8_EEENS_10bfloat16_tEfNS_4arch4Sm80ELb0ELb1ELb1ELb0ELb1ELb0ELb0ELb0ELi2ELi2ELi4ELi2ELb1EEENS1_21CollectiveEpilogueBwdISA_SB_SD_Li256ELb0ELb0ELi2EEENS1_19SingleTileSchedulerILb0ELb0ELb0ELi128EEEEEEEEEvNT_6ParamsE) ;  /* 0xffff775024007950 */ /* 0x000fea0003c3ffff */
        .type           $_ZN7cutlass13device_kernelIN5flash19enable_sm80_to_sm89INS1_16FlashAttnBwdSm80INS1_25CollectiveMainloopBwdSm80ILi2ELi2EN4cute5tupleIJNS5_1CILi64EEENS7_ILi128EEES8_EEENS_10bfloat16_tEfNS_4arch4Sm80ELb0ELb1ELb1ELb0ELb1ELb0ELb0ELb0ELi2ELi2ELi4ELi2ELb1EEENS1_21CollectiveEpilogueBwdISA_SB_SD_Li256ELb0ELb0ELi2EEENS1_19SingleTileSchedulerILb0ELb0ELb0ELi128EEEEEEEEEvNT_6ParamsE$_ZN4cute3eso3ESOILb1ELb0EJNS_1CILi0EEEiEEC2ERKS3_RKi,@function
        .size           $_ZN7cutlass13device_kernelIN5flash19enable_sm80_to_sm89INS1_16FlashAttnBwdSm80INS1_25CollectiveMainloopBwdSm80ILi2ELi2EN4cute5tupleIJNS5_1CILi64EEENS7_ILi128EEES8_EEENS_10bfloat16_tEfNS_4arch4Sm80ELb0ELb1ELb1ELb0ELb1ELb0ELb0ELb0ELi2ELi2ELi4ELi2ELb1EEENS1_21CollectiveEpilogueBwdISA_SB_SD_Li256ELb0ELb0ELi2EEENS1_19SingleTileSchedulerILb0ELb0ELb0ELi128EEEEEEEEEvNT_6ParamsE$_ZN4cute3eso3ESOILb1ELb0EJNS_1CILi0EEEiEEC2ERKS3_RKi,($_ZN7cutlass13device_kernelIN5flash19enable_sm80_to_sm89INS1_16FlashAttnBwdSm80INS1_25CollectiveMainloopBwdSm80ILi2ELi2EN4cute5tupleIJNS5_1CILi64EEENS7_ILi128EEES8_EEENS_10bfloat16_tEfNS_4arch4Sm80ELb0ELb1ELb1ELb0ELb1ELb0ELb0ELb0ELi2ELi2ELi4ELi2ELb1EEENS1_21CollectiveEpilogueBwdISA_SB_SD_Li256ELb0ELb0ELi2EEENS1_19SingleTileSchedulerILb0ELb0ELb0ELi128EEEEEEEEEvNT_6ParamsE$_ZN4cute3eso3ESOILb1ELb0EJNS_1CILi0EEEiS3_EEC2ERKS3_RKiS6_ - $_ZN7cutlass13device_kernelIN5flash19enable_sm80_to_sm89INS1_16FlashAttnBwdSm80INS1_25CollectiveMainloopBwdSm80ILi2ELi2EN4cute5tupleIJNS5_1CILi64EEENS7_ILi128EEES8_EEENS_10bfloat16_tEfNS_4arch4Sm80ELb0ELb1ELb1ELb0ELb1ELb0ELb0ELb0ELi2ELi2ELi4ELi2ELb1EEENS1_21CollectiveEpilogueBwdISA_SB_SD_Li256ELb0ELb0ELi2EEENS1_19SingleTileSchedulerILb0ELb0ELb0ELi128EEEEEEEEEvNT_6ParamsE$_ZN4cute3eso3ESOILb1ELb0EJNS_1CILi0EEEiEEC2ERKS3_RKi)
$_ZN7cutlass13device_kernelIN5flash19enable_sm80_to_sm89INS1_16FlashAttnBwdSm80INS1_25CollectiveMainloopBwdSm80ILi2ELi2EN4cute5tupleIJNS5_1CILi64EEENS7_ILi128EEES8_EEENS_10bfloat16_tEfNS_4arch4Sm80ELb0ELb1ELb1ELb0ELb1ELb0ELb0ELb0ELi2ELi2ELi4ELi2ELb1EEENS1_21CollectiveEpilogueBwdISA_SB_SD_Li256ELb0ELb0ELi2EEENS1_19SingleTileSchedulerILb0ELb0ELb0ELi128EEEEEEEEEvNT_6ParamsE$_ZN4cute3eso3ESOILb1ELb0EJNS_1CILi0EEEiEEC2ERKS3_RKi:
[----:B------:R-:W-:Y:S02]  /*88b0*/  ULDC UR33, c[0x0][0x20] ;  /* 0x0000080000217ab9 */ /* 0x000fe40000000800 */
[----:B------:R-:W-:-:S09]  /*88c0*/  UIADD3 UR33, UR35, -UR33, URZ ;  /* 0x8000002123217290 */ /* 0x000fd2000fffe03f */
[----:B------:R1:W-:Y:S02]  /*88d0*/  STL [UR33], R5 ;  /* 0x00000005ff007987 */ /* 0x0003e40008100821 */
[----:B-1----:R-:W-:-:S04]  /*88e0*/  MOV R5, 0x0 ;  /* 0x0000000000057802 */ /* 0x002fc80000000f00 */
[----:B------:R-:W-:Y:S05]  /*88f0*/  RET.REL.NODEC R4 `(_ZN7cutlass13device_kernelIN5flash19enable_sm80_to_sm89INS1_16FlashAttnBwdSm80INS1_25CollectiveMainloopBwdSm80ILi2ELi2EN4cute5tupleIJNS5_1CILi64EEENS7_ILi128EEES8_EEENS_10bfloat16_tEfNS_4arch4Sm80ELb0ELb1ELb1ELb0ELb1ELb0ELb0ELb0ELi2ELi2ELi4ELi2ELb1EEENS1_21CollectiveEpilogueBwdISA_SB_SD_Li256ELb0ELb0ELi2EEENS1_19SingleTileSchedulerILb0ELb0ELb0ELi128EEEEEEEEEvNT_6ParamsE) ;  /* 0xffff770004007950 */ /* 0x000fea0003c3ffff */
        .type           $_ZN7cutlass13device_kernelIN5flash19enable_sm80_to_sm89INS1_16FlashAttnBwdSm80INS1_25CollectiveMainloopBwdSm80ILi2ELi2EN4cute5tupleIJNS5_1CILi64EEENS7_ILi128EEES8_EEENS_10bfloat16_tEfNS_4arch4Sm80ELb0ELb1ELb1ELb0ELb1ELb0ELb0ELb0ELi2ELi2ELi4ELi2ELb1EEENS1_21CollectiveEpilogueBwdISA_SB_SD_Li256ELb0ELb0ELi2EEENS1_19SingleTileSchedulerILb0ELb0ELb0ELi128EEEEEEEEEvNT_6ParamsE$_ZN4cute3eso3ESOILb1ELb0EJNS_1CILi0EEEiS3_EEC2ERKS3_RKiS6_,@function
        .size           $_ZN7cutlass13device_kernelIN5flash19enable_sm80_to_sm89INS1_16FlashAttnBwdSm80INS1_25CollectiveMainloopBwdSm80ILi2ELi2EN4cute5tupleIJNS5_1CILi64EEENS7_ILi128EEES8_EEENS_10bfloat16_tEfNS_4arch4Sm80ELb0ELb1ELb1ELb0ELb1ELb0ELb0ELb0ELi2ELi2ELi4ELi2ELb1EEENS1_21CollectiveEpilogueBwdISA_SB_SD_Li256ELb0ELb0ELi2EEENS1_19SingleTileSchedulerILb0ELb0ELb0ELi128EEEEEEEEEvNT_6ParamsE$_ZN4cute3eso3ESOILb1ELb0EJNS_1CILi0EEEiS3_EEC2ERKS3_RKiS6_,($_ZN7cutlass13device_kernelIN5flash19enable_sm80_to_sm89INS1_16FlashAttnBwdSm80INS1_25CollectiveMainloopBwdSm80ILi2ELi2EN4cute5tupleIJNS5_1CILi64EEENS7_ILi128EEES8_EEENS_10bfloat16_tEfNS_4arch4Sm80ELb0ELb1ELb1ELb0ELb1ELb0ELb0ELb0ELi2ELi2ELi4ELi2ELb1EEENS1_21CollectiveEpilogueBwdISA_SB_SD_Li256ELb0ELb0ELi2EEENS1_19SingleTileSchedulerILb0ELb0ELb0ELi128EEEEEEEEEvNT_6ParamsE$_ZN4cute3eso3ESOILb1ELb0EJNS_1CILi0EEEiS3_S3_EEC2ERKS3_RKiS6_S6_ - $_ZN7cutlass13device_kernelIN5flash19enable_sm80_to_sm89INS1_16FlashAttnBwdSm80INS1_25CollectiveMainloopBwdSm80ILi2ELi2EN4cute5tupleIJNS5_1CILi64EEENS7_ILi128EEES8_EEENS_10bfloat16_tEfNS_4arch4Sm80ELb0ELb1ELb1ELb0ELb1ELb0ELb0ELb0ELi2ELi2ELi4ELi2ELb1EEENS1_21CollectiveEpilogueBwdISA_SB_SD_Li256ELb0ELb0ELi2EEENS1_19SingleTileSchedulerILb0ELb0ELb0ELi128EEEEEEEEEvNT_6ParamsE$_ZN4cute3eso3ESOILb1ELb0EJNS_1CILi0EEEiS3_EEC2ERKS3_RKiS6_)
$_ZN7cutlass13device_kernelIN5flash19enable_sm80_to_sm89INS1_16FlashAttnBwdSm80INS1_25CollectiveMainloopBwdSm80ILi2ELi2EN4cute5tupleIJNS5_1CILi64EEENS7_ILi128EEES8_EEENS_10bfloat16_tEfNS_4arch4Sm80ELb0ELb1ELb1ELb0ELb1ELb0ELb0ELb0ELi2ELi2ELi4ELi2ELb1EEENS1_21CollectiveEpilogueBwdISA_SB_SD_Li256ELb0ELb0ELi2EEENS1_19SingleTileSchedulerILb0ELb0ELb0ELi128EEEEEEEEEvNT_6ParamsE$_ZN4cute3eso3ESOILb1ELb0EJNS_1CILi0EEEiS3_EEC2ERKS3_RKiS6_:
[----:B------:R-:W-:Y:S02]  /*8900*/  ULDC UR24, c[0x0][0x20] ;  /* 0x0000080000187ab9 */ /* 0x000fe40000000800 */
[----:B------:R-:W-:-:S09]  /*8910*/  UIADD3 UR24, UR7, -UR24, URZ ;  /* 0x8000001807187290 */ /* 0x000fd2000fffe03f */
[----:B------:R1:W-:Y:S02]  /*8920*/  STL [UR24], R5 ;  /* 0x00000005ff007987 */ /* 0x0003e40008100818 */
[----:B-1----:R-:W-:-:S04]  /*8930*/  MOV R5, 0x0 ;  /* 0x0000000000057802 */ /* 0x002fc80000000f00 */
[----:B------:R-:W-:Y:S05]  /*8940*/  RET.REL.NODEC R4 `(_ZN7cutlass13device_kernelIN5flash19enable_sm80_to_sm89INS1_16FlashAttnBwdSm80INS1_25CollectiveMainloopBwdSm80ILi2ELi2EN4cute5tupleIJNS5_1CILi64EEENS7_ILi128EEES8_EEENS_10bfloat16_tEfNS_4arch4Sm80ELb0ELb1ELb1ELb0ELb1ELb0ELb0ELb0ELi2ELi2ELi4ELi2ELb1EEENS1_21CollectiveEpilogueBwdISA_SB_SD_Li256ELb0ELb0ELi2EEENS1_19SingleTileSchedulerILb0ELb0ELb0ELi128EEEEEEEEEvNT_6ParamsE) ;  /* 0xffff76b004007950 */ /* 0x000fea0003c3ffff */
        .type           $_ZN7cutlass13device_kernelIN5flash19enable_sm80_to_sm89INS1_16FlashAttnBwdSm80INS1_25CollectiveMainloopBwdSm80ILi2ELi2EN4cute5tupleIJNS5_1CILi64EEENS7_ILi128EEES8_EEENS_10bfloat16_tEfNS_4arch4Sm80ELb0ELb1ELb1ELb0ELb1ELb0ELb0ELb0ELi2ELi2ELi4ELi2ELb1EEENS1_21CollectiveEpilogueBwdISA_SB_SD_Li256ELb0ELb0ELi2EEENS1_19SingleTileSchedulerILb0ELb0ELb0ELi128EEEEEEEEEvNT_6ParamsE$_ZN4cute3eso3ESOILb1ELb0EJNS_1CILi0EEEiS3_S3_EEC2ERKS3_RKiS6_S6_,@function
        .size           $_ZN7cutlass13device_kernelIN5flash19enable_sm80_to_sm89INS1_16FlashAttnBwdSm80INS1_25CollectiveMainloopBwdSm80ILi2ELi2EN4cute5tupleIJNS5_1CILi64EEENS7_ILi128EEES8_EEENS_10bfloat16_tEfNS_4arch4Sm80ELb0ELb1ELb1ELb0ELb1ELb0ELb0ELb0ELi2ELi2ELi4ELi2ELb1EEENS1_21CollectiveEpilogueBwdISA_SB_SD_Li256ELb0ELb0ELi2EEENS1_19SingleTileSchedulerILb0ELb0ELb0ELi128EEEEEEEEEvNT_6ParamsE$_ZN4cute3eso3ESOILb1ELb0EJNS_1CILi0EEEiS3_S3_EEC2ERKS3_RKiS6_S6_,($_ZN7cutlass13device_kernelIN5flash19enable_sm80_to_sm89INS1_16FlashAttnBwdSm80INS1_25CollectiveMainloopBwdSm80ILi2ELi2EN4cute5tupleIJNS5_1CILi64EEENS7_ILi128EEES8_EEENS_10bfloat16_tEfNS_4arch4Sm80ELb0ELb1ELb1ELb0ELb1ELb0ELb0ELb0ELi2ELi2ELi4ELi2ELb1EEENS1_21CollectiveEpilogueBwdISA_SB_SD_Li256ELb0ELb0ELi2EEENS1_19SingleTileSchedulerILb0ELb0ELb0ELi128EEEEEEEEEvNT_6ParamsE$_ZN4cute3eso3ESOILb1ELb0EJNS_1CILi0EEEiiiEEC2ERKS3_RKiS8_S8_ - $_ZN7cutlass13device_kernelIN5flash19enable_sm80_to_sm89INS1_16FlashAttnBwdSm80INS1_25CollectiveMainloopBwdSm80ILi2ELi2EN4cute5tupleIJNS5_1CILi64EEENS7_ILi128EEES8_EEENS_10bfloat16_tEfNS_4arch4Sm80ELb0ELb1ELb1ELb0ELb1ELb0ELb0ELb0ELi2ELi2ELi4ELi2ELb1EEENS1_21CollectiveEpilogueBwdISA_SB_SD_Li256ELb0ELb0ELi2EEENS1_19SingleTileSchedulerILb0ELb0ELb0ELi128EEEEEEEEEvNT_6ParamsE$_ZN4cute3eso3ESOILb1ELb0EJNS_1CILi0EEEiS3_S3_EEC2ERKS3_RKiS6_S6_)
$_ZN7cutlass13device_kernelIN5flash19enable_sm80_to_sm89INS1_16FlashAttnBwdSm80INS1_25CollectiveMainloopBwdSm80ILi2ELi2EN4cute5tupleIJNS5_1CILi64EEENS7_ILi128EEES8_EEENS_10bfloat16_tEfNS_4arch4Sm80ELb0ELb1ELb1ELb0ELb1ELb0ELb0ELb0ELi2ELi2ELi4ELi2ELb1EEENS1_21CollectiveEpilogueBwdISA_SB_SD_Li256ELb0ELb0ELi2EEENS1_19SingleTileSchedulerILb0ELb0ELb0ELi128EEEEEEEEEvNT_6ParamsE$_ZN4cute3eso3ESOILb1ELb0EJNS_1CILi0EEEiS3_S3_EEC2ERKS3_RKiS6_S6_:
[----:B------:R-:W-:Y:S01]  /*8950*/  ULDC UR33, c[0x0][0x20] ;  /* 0x0000080000217ab9 */ /* 0x000fe20000000800 */
[----:B------:R-:W-:Y:S01]  /*8960*/  MOV R5, 0x0 ;  /* 0x0000000000057802 */ /* 0x000fe20000000f00 */
[----:B------:R-:W-:-:S09]  /*8970*/  UIADD3 UR33, UR36, -UR33, URZ ;  /* 0x8000002124217290 */ /* 0x000fd2000fffe03f */
[----:B------:R1:W-:Y:S01]  /*8980*/  STL [UR33], R3 ;  /* 0x00000003ff007987 */ /* 0x0003e20008100821 */
[----:B------:R-:W-:Y:S05]  /*8990*/  RET.REL.NODEC R4 `(_ZN7cutlass13device_kernelIN5flash19enable_sm80_to_sm89INS1_16FlashAttnBwdSm80INS1_25CollectiveMainloopBwdSm80ILi2ELi2EN4cute5tupleIJNS5_1CILi64EEENS7_ILi128EEES8_EEENS_10bfloat16_tEfNS_4arch4Sm80ELb0ELb1ELb1ELb0ELb1ELb0ELb0ELb0ELi2ELi2ELi4ELi2ELb1EEENS1_21CollectiveEpilogueBwdISA_SB_SD_Li256ELb0ELb0ELi2EEENS1_19SingleTileSchedulerILb0ELb0ELb0ELi128EEEEEEEEEvNT_6ParamsE) ;  /* 0xffff766004007950 */ /* 0x000fea0003c3ffff */
        .type           $_ZN7cutlass13device_kernelIN5flash19enable_sm80_to_sm89INS1_16FlashAttnBwdSm80INS1_25CollectiveMainloopBwdSm80ILi2ELi2EN4cute5tupleIJNS5_1CILi64EEENS7_ILi128EEES8_EEENS_10bfloat16_tEfNS_4arch4Sm80ELb0ELb1ELb1ELb0ELb1ELb0ELb0ELb0ELi2ELi2ELi4ELi2ELb1EEENS1_21CollectiveEpilogueBwdISA_SB_SD_Li256ELb0ELb0ELi2EEENS1_19SingleTileSchedulerILb0ELb0ELb0ELi128EEEEEEEEEvNT_6ParamsE$_ZN4cute3eso3ESOILb1ELb0EJNS_1CILi0EEEiiiEEC2ERKS3_RKiS8_S8_,@function
        .size           $_ZN7cutlass13device_kernelIN5flash19enable_sm80_to_sm89INS1_16FlashAttnBwdSm80INS1_25CollectiveMainloopBwdSm80ILi2ELi2EN4cute5tupleIJNS5_1CILi64EEENS7_ILi128EEES8_EEENS_10bfloat16_tEfNS_4arch4Sm80ELb0ELb1ELb1ELb0ELb1ELb0ELb0ELb0ELi2ELi2ELi4ELi2ELb1EEENS1_21CollectiveEpilogueBwdISA_SB_SD_Li256ELb0ELb0ELi2EEENS1_19SingleTileSchedulerILb0ELb0ELb0ELi128EEEEEEEEEvNT_6ParamsE$_ZN4cute3eso3ESOILb1ELb0EJNS_1CILi0EEEiiiEEC2ERKS3_RKiS8_S8_,($_ZN7cutlass13device_kernelIN5flash19enable_sm80_to_sm89INS1_16FlashAttnBwdSm80INS1_25CollectiveMainloopBwdSm80ILi2ELi2EN4cute5tupleIJNS5_1CILi64EEENS7_ILi128EEES8_EEENS_10bfloat16_tEfNS_4arch4Sm80ELb0ELb1ELb1ELb0ELb1ELb0ELb0ELb0ELi2ELi2ELi4ELi2ELb1EEENS1_21CollectiveEpilogueBwdISA_SB_SD_Li256ELb0ELb0ELi2EEENS1_19SingleTileSchedulerILb0ELb0ELb0ELi128EEEEEEEEEvNT_6ParamsE$_ZN4cute3eso3ESOILb1ELb0EJNS_5tupleIJNS2_IJNS_1CILi8EEENS3_ILi1EEEEEENS3_ILi2EEES5_EEENS2_IJNS2_IJS5_NS3_ILi0EEEEEElS9_EEEEEC2ERKS8_RKSB_ - $_ZN7cutlass13device_kernelIN5flash19enable_sm80_to_sm89INS1_16FlashAttnBwdSm80INS1_25CollectiveMainloopBwdSm80ILi2ELi2EN4cute5tupleIJNS5_1CILi64EEENS7_ILi128EEES8_EEENS_10bfloat16_tEfNS_4arch4Sm80ELb0ELb1ELb1ELb0ELb1ELb0ELb0ELb0ELi2ELi2ELi4ELi2ELb1EEENS1_21CollectiveEpilogueBwdISA_SB_SD_Li256ELb0ELb0ELi2EEENS1_19SingleTileSchedulerILb0ELb0ELb0ELi128EEEEEEEEEvNT_6ParamsE$_ZN4cute3eso3ESOILb1ELb0EJNS_1CILi0EEEiiiEEC2ERKS3_RKiS8_S8_)
$_ZN7cutlass13device_kernelIN5flash19enable_sm80_to_sm89INS1_16FlashAttnBwdSm80INS1_25CollectiveMainloopBwdSm80ILi2ELi2EN4cute5tupleIJNS5_1CILi64EEENS7_ILi128EEES8_EEENS_10bfloat16_tEfNS_4arch4Sm80ELb0ELb1ELb1ELb0ELb1ELb0ELb0ELb0ELi2ELi2ELi4ELi2ELb1EEENS1_21CollectiveEpilogueBwdISA_SB_SD_Li256ELb0ELb0ELi2EEENS1_19SingleTileSchedulerILb0ELb0ELb0ELi128EEEEEEEEEvNT_6ParamsE$_ZN4cute3eso3ESOILb1ELb0EJNS_1CILi0EEEiiiEEC2ERKS3_RKiS8_S8_:
        /* <DEDUP_REMOVED lines=10> */
[----:B------:R-:W-:Y:S05]  /*8a40*/  RET.REL.NODEC R4 `(_ZN7cutlass13device_kernelIN5flash19enable_sm80_to_sm89INS1_16FlashAttnBwdSm80INS1_25CollectiveMainloopBwdSm80ILi2ELi2EN4cute5tupleIJNS5_1CILi64EEENS7_ILi128EEES8_EEENS_10bfloat16_tEfNS_4arch4Sm80ELb0ELb1ELb1ELb0ELb1ELb0ELb0ELb0ELi2ELi2ELi4ELi2ELb1EEENS1_21CollectiveEpilogueBwdISA_SB_SD_Li256ELb0ELb0ELi2EEENS1_19SingleTileSchedulerILb0ELb0ELb0ELi128EEEEEEEEEvNT_6ParamsE) ;  /* 0xffff75b004007950 */ /* 0x000fea0003c3ffff */
        .type           $_ZN7cutlass13device_kernelIN5flash19enable_sm80_to_sm89INS1_16FlashAttnBwdSm80INS1_25CollectiveMainloopBwdSm80ILi2ELi2EN4cute5tupleIJNS5_1CILi64EEENS7_ILi128EEES8_EEENS_10bfloat16_tEfNS_4arch4Sm80ELb0ELb1ELb1ELb0ELb1ELb0ELb0ELb0ELi2ELi2ELi4ELi2ELb1EEENS1_21CollectiveEpilogueBwdISA_SB_SD_Li256ELb0ELb0ELi2EEENS1_19SingleTileSchedulerILb0ELb0ELb0ELi128EEEEEEEEEvNT_6ParamsE$_ZN4cute3eso3ESOILb1ELb0EJNS_5tupleIJNS2_IJNS_1CILi8EEENS3_ILi1EEEEEENS3_ILi2EEES5_EEENS2_IJNS2_IJS5_NS3_ILi0EEEEEElS9_EEEEEC2ERKS8_RKSB_,@function
        .size           $_ZN7cutlass13device_kernelIN5flash19enable_sm80_to_sm89INS1_16FlashAttnBwdSm80INS1_25CollectiveMainloopBwdSm80ILi2ELi2EN4cute5tupleIJNS5_1CILi64EEENS7_ILi128EEES8_EEENS_10bfloat16_tEfNS_4arch4Sm80ELb0ELb1ELb1ELb0ELb1ELb0ELb0ELb0ELi2ELi2ELi4ELi2ELb1EEENS1_21CollectiveEpilogueBwdISA_SB_SD_Li256ELb0ELb0ELi2EEENS1_19SingleTileSchedulerILb0ELb0ELb0ELi128EEEEEEEEEvNT_6ParamsE$_ZN4cute3eso3ESOILb1ELb0EJNS_5tupleIJNS2_IJNS_1CILi8EEENS3_ILi1EEEEEENS3_ILi2EEES5_EEENS2_IJNS2_IJS5_NS3_ILi0EEEEEElS9_EEEEEC2ERKS8_RKSB_,($_ZN7cutlass13device_kernelIN5flash19enable_sm80_to_sm89INS1_16FlashAttnBwdSm80INS1_25CollectiveMainloopBwdSm80ILi2ELi2EN4cute5tupleIJNS5_1CILi64EEENS7_ILi128EEES8_EEENS_10bfloat16_tEfNS_4arch4Sm80ELb0ELb1ELb1ELb0ELb1ELb0ELb0ELb0ELi2ELi2ELi4ELi2ELb1EEENS1_21CollectiveEpilogueBwdISA_SB_SD_Li256ELb0ELb0ELi2EEENS1_19SingleTileSchedulerILb0ELb0ELb0ELi128EEEEEEEEEvNT_6ParamsE$_ZN4cute3eso3ESOILb1ELb0EJNS_5tupleIJNS_1CILi1EEENS3_ILi0EEEEEElS5_EEC2ERKS6_RKlRKS5_ - $_ZN7cutlass13device_kernelIN5flash19enable_sm80_to_sm89INS1_16FlashAttnBwdSm80INS1_25CollectiveMainloopBwdSm80ILi2ELi2EN4cute5tupleIJNS5_1CILi64EEENS7_ILi128EEES8_EEENS_10bfloat16_tEfNS_4arch4Sm80ELb0ELb1ELb1ELb0ELb1ELb0ELb0ELb0ELi2ELi2ELi4ELi2ELb1EEENS1_21CollectiveEpilogueBwdISA_SB_SD_Li256ELb0ELb0ELi2EEENS1_19SingleTileSchedulerILb0ELb0ELb0ELi128EEEEEEEEEvNT_6ParamsE$_ZN4cute3eso3ESOILb1ELb0EJNS_5tupleIJNS2_IJNS_1CILi8EEENS3_ILi1EEEEEENS3_ILi2EEES5_EEENS2_IJNS2_IJS5_NS3_ILi0EEEEEElS9_EEEEEC2ERKS8_RKSB_)
$_ZN7cutlass13device_kernelIN5flash19enable_sm80_to_sm89INS1_16FlashAttnBwdSm80INS1_25CollectiveMainloopBwdSm80ILi2ELi2EN4cute5tupleIJNS5_1CILi64EEENS7_ILi128EEES8_EEENS_10bfloat16_tEfNS_4arch4Sm80ELb0ELb1ELb1ELb0ELb1ELb0ELb0ELb0ELi2ELi2ELi4ELi2ELb1EEENS1_21CollectiveEpilogueBwdISA_SB_SD_Li256ELb0ELb0ELi2EEENS1_19SingleTileSchedulerILb0ELb0ELb0ELi128EEEEEEEEEvNT_6ParamsE$_ZN4cute3eso3ESOILb1ELb0EJNS_5tupleIJNS2_IJNS_1CILi8EEENS3_ILi1EEEEEENS3_ILi2EEES5_EEENS2_IJNS2_IJS5_NS3_ILi0EEEEEElS9_EEEEEC2ERKS8_RKSB_:
[----:B------:R-:W-:Y:S01]  /*8a50*/  ULDC UR24, c[0x0][0x20] ;  /* 0x0000080000187ab9 */ /* 0x000fe20000000800 */
[----:B------:R-:W-:Y:S01]  /*8a60*/  MOV R12, R8 ;  /* 0x00000008000c7202 */ /* 0x000fe20000000f00 */
[----:B------:R-:W-:Y:S01]  /*8a70*/  UIADD3 UR24, UR7, -UR24, URZ ;  /* 0x8000001807187290 */ /* 0x000fe2000fffe03f */
[----:B------:R-:W-:-:S08]  /*8a80*/  MOV R13, 0x0 ;  /* 0x00000000000d7802 */ /* 0x000fd00000000f00 */
[----:B------:R1:W-:Y:S01]  /*8a90*/  STL.64 [UR24], R4 ;  /* 0x00000004ff007987 */ /* 0x0003e20008100a18 */
[----:B------:R-:W-:Y:S05]  /*8aa0*/  RET.REL.NODEC R12 `(_ZN7cutlass13device_kernelIN5flash19enable_sm80_to_sm89INS1_16FlashAttnBwdSm80INS1_25CollectiveMainloopBwdSm80ILi2ELi2EN4cute5tupleIJNS5_1CILi64EEENS7_ILi128EEES8_EEENS_10bfloat16_tEfNS_4arch4Sm80ELb0ELb1ELb1ELb0ELb1ELb0ELb0ELb0ELi2ELi2ELi4ELi2ELb1EEENS1_21CollectiveEpilogueBwdISA_SB_SD_Li256ELb0ELb0ELi2EEENS1_19SingleTileSchedulerILb0ELb0ELb0ELi128EEEEEEEEEvNT_6ParamsE) ;  /* 0xffff75500c007950 */ /* 0x000fea0003c3ffff */
        .type           $_ZN7cutlass13device_kernelIN5flash19enable_sm80_to_sm89INS1_16FlashAttnBwdSm80INS1_25CollectiveMainloopBwdSm80ILi2ELi2EN4cute5tupleIJNS5_1CILi64EEENS7_ILi128EEES8_EEENS_10bfloat16_tEfNS_4arch4Sm80ELb0ELb1ELb1ELb0ELb1ELb0ELb0ELb0ELi2ELi2ELi4ELi2ELb1EEENS1_21CollectiveEpilogueBwdISA_SB_SD_Li256ELb0ELb0ELi2EEENS1_19SingleTileSchedulerILb0ELb0ELb0ELi128EEEEEEEEEvNT_6ParamsE$_ZN4cute3eso3ESOILb1ELb0EJNS_5tupleIJNS_1CILi1EEENS3_ILi0EEEEEElS5_EEC2ERKS6_RKlRKS5_,@function
        .size           $_ZN7cutlass13device_kernelIN5flash19enable_sm80_to_sm89INS1_16FlashAttnBwdSm80INS1_25CollectiveMainloopBwdSm80ILi2ELi2EN4cute5tupleIJNS5_1CILi64EEENS7_ILi128EEES8_EEENS_10bfloat16_tEfNS_4arch4Sm80ELb0ELb1ELb1ELb0ELb1ELb0ELb0ELb0ELi2ELi2ELi4ELi2ELb1EEENS1_21CollectiveEpilogueBwdISA_SB_SD_Li256ELb0ELb0ELi2EEENS1_19SingleTileSchedulerILb0ELb0ELb0ELi128EEEEEEEEEvNT_6ParamsE$_ZN4cute3eso3ESOILb1ELb0EJNS_5tupleIJNS_1CILi1EEENS3_ILi0EEEEEElS5_EEC2ERKS6_RKlRKS5_,($_ZN7cutlass13device_kernelIN5flash19enable_sm80_to_sm89INS1_16FlashAttnBwdSm80INS1_25CollectiveMainloopBwdSm80ILi2ELi2EN4cute5tupleIJNS5_1CILi64EEENS7_ILi128EEES8_EEENS_10bfloat16_tEfNS_4arch4Sm80ELb0ELb1ELb1ELb0ELb1ELb0ELb0ELb0ELi2ELi2ELi4ELi2ELb1EEENS1_21CollectiveEpilogueBwdISA_SB_SD_Li256ELb0ELb0ELi2EEENS1_19SingleTileSchedulerILb0ELb0ELb0ELi128EEEEEEEEEvNT_6ParamsE$_ZN4cute3eso3ESOILb1ELb0EJNS_6LayoutINS_5tupleIJNS3_IJNS_1CILi1EEES5_EEEEEENS3_IJNS3_IJS5_NS4_ILi0EEEEEEEEEEENS_10ViewEngineINS_8gmem_ptrIPKN7cutlass9uint128_tEEEEEEEC2ERKSB_RKSJ_ - $_ZN7cutlass13device_kernelIN5flash19enable_sm80_to_sm89INS1_16FlashAttnBwdSm80INS1_25CollectiveMainloopBwdSm80ILi2ELi2EN4cute5tupleIJNS5_1CILi64EEENS7_ILi128EEES8_EEENS_10bfloat16_tEfNS_4arch4Sm80ELb0ELb1ELb1ELb0ELb1ELb0ELb0ELb0ELi2ELi2ELi4ELi2ELb1EEENS1_21CollectiveEpilogueBwdISA_SB_SD_Li256ELb0ELb0ELi2EEENS1_19SingleTileSchedulerILb0ELb0ELb0ELi128EEEEEEEEEvNT_6ParamsE$_ZN4cute3eso3ESOILb1ELb0EJNS_5tupleIJNS_1CILi1EEENS3_ILi0EEEEEElS5_EEC2ERKS6_RKlRKS5_)
$_ZN7cutlass13device_kernelIN5flash19enable_sm80_to_sm89INS1_16FlashAttnBwdSm80INS1_25CollectiveMainloopBwdSm80ILi2ELi2EN4cute5tupleIJNS5_1CILi64EEENS7_ILi128EEES8_EEENS_10bfloat16_tEfNS_4arch4Sm80ELb0ELb1ELb1ELb0ELb1ELb0ELb0ELb0ELi2ELi2ELi4ELi2ELb1EEENS1_21CollectiveEpilogueBwdISA_SB_SD_Li256ELb0ELb0ELi2EEENS1_19SingleTileSchedulerILb0ELb0ELb0ELi128EEEEEEEEEvNT_6ParamsE$_ZN4cute3eso3ESOILb1ELb0EJNS_5tupleIJNS_1CILi1EEENS3_ILi0EEEEEElS5_EEC2ERKS6_RKlRKS5_:
[----:B------:R-:W-:Y:S01]  /*8ab0*/  IADD3 R5, R5, -c[0x0][0x20], RZ ;  /* 0x8000080005057a10 */ /* 0x000fe20007ffe0ff */
[----:B------:R-:W-:Y:S01]  /*8ac0*/  IMAD.MOV.U32 R12, RZ, RZ, R4 ;  /* 0x000000ffff0c7224 */ /* 0x000fe200078e0004 */
[----:B------:R-:W-:Y:S01]  /*8ad0*/  MOV R20, R8 ;  /* 0x0000000800147202 */ /* 0x000fe20000000f00 */
[----:B------:R-:W-:Y:S01]  /*8ae0*/  IMAD.MOV.U32 R13, RZ, RZ, R7 ;  /* 0x000000ffff0d7224 */ /* 0x000fe200078e0007 */
[----:B------:R-:W-:-:S04]  /*8af0*/  MOV R21, 0x0 ;  /* 0x0000000000157802 */ /* 0x000fc80000000f00 */
[----:B------:R1:W-:Y:S01]  /*8b00*/  STL.64 [R5], R12 ;  /* 0x0000000c05007387 */ /* 0x0003e20000100a00 */
[----:B------:R-:W-:Y:S05]  /*8b10*/  RET.REL.NODEC R20 `(_ZN7cutlass13device_kernelIN5flash19enable_sm80_to_sm89INS1_16FlashAttnBwdSm80INS1_25CollectiveMainloopBwdSm80ILi2ELi2EN4cute5tupleIJNS5_1CILi64EEENS7_ILi128EEES8_EEENS_10bfloat16_tEfNS_4arch4Sm80ELb0ELb1ELb1ELb0ELb1ELb0ELb0ELb0ELi2ELi2ELi4ELi2ELb1EEENS1_21CollectiveEpilogueBwdISA_SB_SD_Li256ELb0ELb0ELi2EEENS1_19SingleTileSchedulerILb0ELb0ELb0ELi128EEEEEEEEEvNT_6ParamsE) ;  /* 0xffff74e014007950 */ /* 0x000fea0003c3ffff */
        .type           $_ZN7cutlass13device_kernelIN5flash19enable_sm80_to_sm89INS1_16FlashAttnBwdSm80INS1_25CollectiveMainloopBwdSm80ILi2ELi2EN4cute5tupleIJNS5_1CILi64EEENS7_ILi128EEES8_EEENS_10bfloat16_tEfNS_4arch4Sm80ELb0ELb1ELb1ELb0ELb1ELb0ELb0ELb0ELi2ELi2ELi4ELi2ELb1EEENS1_21CollectiveEpilogueBwdISA_SB_SD_Li256ELb0ELb0ELi2EEENS1_19SingleTileSchedulerILb0ELb0ELb0ELi128EEEEEEEEEvNT_6ParamsE$_ZN4cute3eso3ESOILb1ELb0EJNS_6LayoutINS_5tupleIJNS3_IJNS_1CILi1EEES5_EEEEEENS3_IJNS3_IJS5_NS4_ILi0EEEEEEEEEEENS_10ViewEngineINS_8gmem_ptrIPKN7cutlass9uint128_tEEEEEEEC2ERKSB_RKSJ_,@function
        .size           $_ZN7cutlass13device_kernelIN5flash19enable_sm80_to_sm89INS1_16FlashAttnBwdSm80INS1_25CollectiveMainloopBwdSm80ILi2ELi2EN4cute5tupleIJNS5_1CILi64EEENS7_ILi128EEES8_EEENS_10bfloat16_tEfNS_4arch4Sm80ELb0ELb1ELb1ELb0ELb1ELb0ELb0ELb0ELi2ELi2ELi4ELi2ELb1EEENS1_21CollectiveEpilogueBwdISA_SB_SD_Li256ELb0ELb0ELi2EEENS1_19SingleTileSchedulerILb0ELb0ELb0ELi128EEEEEEEEEvNT_6ParamsE$_ZN4cute3eso3ESOILb1ELb0EJNS_6LayoutINS_5tupleIJNS3_IJNS_1CILi1EEES5_EEEEEENS3_IJNS3_IJS5_NS4_ILi0EEEEEEEEEEENS_10ViewEngineINS_8gmem_ptrIPKN7cutlass9uint128_tEEEEEEEC2ERKSB_RKSJ_,($_ZN7cutlass13device_kernelIN5flash19enable_sm80_to_sm89INS1_16FlashAttnBwdSm80INS1_25CollectiveMainloopBwdSm80ILi2ELi2EN4cute5tupleIJNS5_1CILi64EEENS7_ILi128EEES8_EEENS_10bfloat16_tEfNS_4arch4Sm80ELb0ELb1ELb1ELb0ELb1ELb0ELb0ELb0ELi2ELi2ELi4ELi2ELb1EEENS1_21CollectiveEpilogueBwdISA_SB_SD_Li256ELb0ELb0ELi2EEENS1_19SingleTileSchedulerILb0ELb0ELb0ELi128EEEEEEEEEvNT_6ParamsE$_ZN4cute3eso3ESOILb1ELb0EJNS_6LayoutINS_5tupleIJNS3_IJNS_1CILi1EEES5_EEEEEENS3_IJNS3_IJS5_NS4_ILi0EEEEEEEEEEENS_10ViewEngineINS_8smem_ptrIPN7cutlass9uint128_tEEEEEEEC2ERKSB_RKSI_ - $_ZN7cutlass13device_kernelIN5flash19enable_sm80_to_sm89INS1_16FlashAttnBwdSm80INS1_25CollectiveMainloopBwdSm80ILi2ELi2EN4cute5tupleIJNS5_1CILi64EEENS7_ILi128EEES8_EEENS_10bfloat16_tEfNS_4arch4Sm80ELb0ELb1ELb1ELb0ELb1ELb0ELb0ELb0ELi2ELi2ELi4ELi2ELb1EEENS1_21CollectiveEpilogueBwdISA_SB_SD_Li256ELb0ELb0ELi2EEENS1_19SingleTileSchedulerILb0ELb0ELb0ELi128EEEEEEEEEvNT_6ParamsE$_ZN4cute3eso3ESOILb1ELb0EJNS_6LayoutINS_5tupleIJNS3_IJNS_1CILi1EEES5_EEEEEENS3_IJNS3_IJS5_NS4_ILi0EEEEEEEEEEENS_10ViewEngineINS_8gmem_ptrIPKN7cutlass9uint128_tEEEEEEEC2ERKSB_RKSJ_)
$_ZN7cutlass13device_kernelIN5flash19enable_sm80_to_sm89INS1_16FlashAttnBwdSm80INS1_25CollectiveMainloopBwdSm80ILi2ELi2EN4cute5tupleIJNS5_1CILi64EEENS7_ILi128EEES8_EEENS_10bfloat16_tEfNS_4arch4Sm80ELb0ELb1ELb1ELb0ELb1ELb0ELb0ELb0ELi2ELi2ELi4ELi2ELb1EEENS1_21CollectiveEpilogueBwdISA_SB_SD_Li256ELb0ELb0ELi2EEENS1_19SingleTileSchedulerILb0ELb0ELb0ELi128EEEEEEEEEvNT_6ParamsE$_ZN4cute3eso3ESOILb1ELb0EJNS_6LayoutINS_5tupleIJNS3_IJNS_1CILi1EEES5_EEEEEENS3_IJNS3_IJS5_NS4_ILi0EEEEEEEEEEENS_10ViewEngineINS_8gmem_ptrIPKN7cutlass9uint128_tEEEEEEEC2ERKSB_RKSJ_:
[----:B------:R-:W-:Y:S01]  /*8b20*/  IADD3 R8, R8, -c[0x0][0x20], RZ ;  /* 0x8000080008087a10 */ /* 0x000fe20007ffe0ff */
[----:B------:R-:W-:Y:S01]  /*8b30*/  IMAD.MOV.U32 R14, RZ, RZ, R12 ;  /* 0x000000ffff0e7224 */ /* 0x000fe200078e000c */
[----:B------:R-:W-:-:S03]  /*8b40*/  MOV R15, 0x0 ;  /* 0x00000000000f7802 */ /* 0x000fc60000000f00 */
[----:B------:R1:W-:Y:S01]  /*8b50*/  STL.64 [R8], R4 ;  /* 0x0000000408007387 */ /* 0x0003e20000100a00 */
[----:B------:R-:W-:Y:S05]  /*8b60*/  RET.REL.NODEC R14 `(_ZN7cutlass13device_kernelIN5flash19enable_sm80_to_sm89INS1_16FlashAttnBwdSm80INS1_25CollectiveMainloopBwdSm80ILi2ELi2EN4cute5tupleIJNS5_1CILi64EEENS7_ILi128EEES8_EEENS_10bfloat16_tEfNS_4arch4Sm80ELb0ELb1ELb1ELb0ELb1ELb0ELb0ELb0ELi2ELi2ELi4ELi2ELb1EEENS1_21CollectiveEpilogueBwdISA_SB_SD_Li256ELb0ELb0ELi2EEENS1_19SingleTileSchedulerILb0ELb0ELb0ELi128EEEEEEEEEvNT_6ParamsE) ;  /* 0xffff74900e007950 */ /* 0x000fea0003c3ffff */
        .type           $_ZN7cutlass13device_kernelIN5flash19enable_sm80_to_sm89INS1_16FlashAttnBwdSm80INS1_25CollectiveMainloopBwdSm80ILi2ELi2EN4cute5tupleIJNS5_1CILi64EEENS7_ILi128EEES8_EEENS_10bfloat16_tEfNS_4arch4Sm80ELb0ELb1ELb1ELb0ELb1ELb0ELb0ELb0ELi2ELi2ELi4ELi2ELb1EEENS1_21CollectiveEpilogueBwdISA_SB_SD_Li256ELb0ELb0ELi2EEENS1_19SingleTileSchedulerILb0ELb0ELb0ELi128EEEEEEEEEvNT_6ParamsE$_ZN4cute3eso3ESOILb1ELb0EJNS_6LayoutINS_5tupleIJNS3_IJNS_1CILi1EEES5_EEEEEENS3_IJNS3_IJS5_NS4_ILi0EEEEEEEEEEENS_10ViewEngineINS_8smem_ptrIPN7cutlass9uint128_tEEEEEEEC2ERKSB_RKSI_,@function
        .size           $_ZN7cutlass13device_kernelIN5flash19enable_sm80_to_sm89INS1_16FlashAttnBwdSm80INS1_25CollectiveMainloopBwdSm80ILi2ELi2EN4cute5tupleIJNS5_1CILi64EEENS7_ILi128EEES8_EEENS_10bfloat16_tEfNS_4arch4Sm80ELb0ELb1ELb1ELb0ELb1ELb0ELb0ELb0ELi2ELi2ELi4ELi2ELb1EEENS1_21CollectiveEpilogueBwdISA_SB_SD_Li256ELb0ELb0ELi2EEENS1_19SingleTileSchedulerILb0ELb0ELb0ELi128EEEEEEEEEvNT_6ParamsE$_ZN4cute3eso3ESOILb1ELb0EJNS_6LayoutINS_5tupleIJNS3_IJNS_1CILi1EEES5_EEEEEENS3_IJNS3_IJS5_NS4_ILi0EEEEEEEEEEENS_10ViewEngineINS_8smem_ptrIPN7cutlass9uint128_tEEEEEEEC2ERKSB_RKSI_,($_ZN7cutlass13device_kernelIN5flash19enable_sm80_to_sm89INS1_16FlashAttnBwdSm80INS1_25CollectiveMainloopBwdSm80ILi2ELi2EN4cute5tupleIJNS5_1CILi64EEENS7_ILi128EEES8_EEENS_10bfloat16_tEfNS_4arch4Sm80ELb0ELb1ELb1ELb0ELb1ELb0ELb0ELb0ELi2ELi2ELi4ELi2ELb1EEENS1_21CollectiveEpilogueBwdISA_SB_SD_Li256ELb0ELb0ELi2EEENS1_19SingleTileSchedulerILb0ELb0ELb0ELi128EEEEEEEEEvNT_6ParamsE$_ZN4cute3eso3ESOILb1ELb0EJNS_6LayoutINS_5tupleIJNS3_IJNS_1CILi4EEENS4_ILi1EEEEEEEEENS3_IJNS3_IJS6_NS4_ILi0EEEEEEEEEEENS_10ViewEngineINS_8gmem_ptrIPKfEEEEEEC2ERKSC_RKSI_ - $_ZN7cutlass13device_kernelIN5flash19enable_sm80_to_sm89INS1_16FlashAttnBwdSm80INS1_25CollectiveMainloopBwdSm80ILi2ELi2EN4cute5tupleIJNS5_1CILi64EEENS7_ILi128EEES8_EEENS_10bfloat16_tEfNS_4arch4Sm80ELb0ELb1ELb1ELb0ELb1ELb0ELb0ELb0ELi2ELi2ELi4ELi2ELb1EEENS1_21CollectiveEpilogueBwdISA_SB_SD_Li256ELb0ELb0ELi2EEENS1_19SingleTileSchedulerILb0ELb0ELb0ELi128EEEEEEEEEvNT_6ParamsE$_ZN4cute3eso3ESOILb1ELb0EJNS_6LayoutINS_5tupleIJNS3_IJNS_1CILi1EEES5_EEEEEENS3_IJNS3_IJS5_NS4_ILi0EEEEEEEEEEENS_10ViewEngineINS_8smem_ptrIPN7cutlass9uint128_tEEEEEEEC2ERKSB_RKSI_)
$_ZN7cutlass13device_kernelIN5flash19enable_sm80_to_sm89INS1_16FlashAttnBwdSm80INS1_25CollectiveMainloopBwdSm80ILi2ELi2EN4cute5tupleIJNS5_1CILi64EEENS7_ILi128EEES8_EEENS_10bfloat16_tEfNS_4arch4Sm80ELb0ELb1ELb1ELb0ELb1ELb0ELb0ELb0ELi2ELi2ELi4ELi2ELb1EEENS1_21CollectiveEpilogueBwdISA_SB_SD_Li256ELb0ELb0ELi2EEENS1_19SingleTileSchedulerILb0ELb0ELb0ELi128EEEEEEEEEvNT_6ParamsE$_ZN4cute3eso3ESOILb1ELb0EJNS_6LayoutINS_5tupleIJNS3_IJNS_1CILi1EEES5_EEEEEENS3_IJNS3_IJS5_NS4_ILi0EEEEEEEEEEENS_10ViewEngineINS_8smem_ptrIPN7cutlass9uint128_tEEEEEEEC2ERKSB_RKSI_:
[----:B------:R-:W-:Y:S02]  /*8b70*/  IADD3 R6, R6, -c[0x0][0x20], RZ ;  /* 0x8000080006067a10 */ /* 0x000fe40007ffe0ff */
[----:B------:R-:W-:-:S03]  /*8b80*/  MOV R9, 0x0 ;  /* 0x0000000000097802 */ /* 0x000fc60000000f00 */
[----:B------:R1:W-:Y:S01]  /*8b90*/  STL.64 [R6], R4 ;  /* 0x0000000406007387 */ /* 0x0003e20000100a00 */
[----:B------:R-:W-:Y:S05]  /*8ba0*/  RET.REL.NODEC R8 `(_ZN7cutlass13device_kernelIN5flash19enable_sm80_to_sm89INS1_16FlashAttnBwdSm80INS1_25CollectiveMainloopBwdSm80ILi2ELi2EN4cute5tupleIJNS5_1CILi64EEENS7_ILi128EEES8_EEENS_10bfloat16_tEfNS_4arch4Sm80ELb0ELb1ELb1ELb0ELb1ELb0ELb0ELb0ELi2ELi2ELi4ELi2ELb1EEENS1_21CollectiveEpilogueBwdISA_SB_SD_Li256ELb0ELb0ELi2EEENS1_19SingleTileSchedulerILb0ELb0ELb0ELi128EEEEEEEEEvNT_6ParamsE) ;  /* 0xffff745008007950 */ /* 0x000fea0003c3ffff */
        .type           $_ZN7cutlass13device_kernelIN5flash19enable_sm80_to_sm89INS1_16FlashAttnBwdSm80INS1_25CollectiveMainloopBwdSm80ILi2ELi2EN4cute5tupleIJNS5_1CILi64EEENS7_ILi128EEES8_EEENS_10bfloat16_tEfNS_4arch4Sm80ELb0ELb1ELb1ELb0ELb1ELb0ELb0ELb0ELi2ELi2ELi4ELi2ELb1EEENS1_21CollectiveEpilogueBwdISA_SB_SD_Li256ELb0ELb0ELi2EEENS1_19SingleTileSchedulerILb0ELb0ELb0ELi128EEEEEEEEEvNT_6ParamsE$_ZN4cute3eso3ESOILb1ELb0EJNS_6LayoutINS_5tupleIJNS3_IJNS_1CILi4EEENS4_ILi1EEEEEEEEENS3_IJNS3_IJS6_NS4_ILi0EEEEEEEEEEENS_10ViewEngineINS_8gmem_ptrIPKfEEEEEEC2ERKSC_RKSI_,@function
        .size           $_ZN7cutlass13device_kernelIN5flash19enable_sm80_to_sm89INS1_16FlashAttnBwdSm80INS1_25CollectiveMainloopBwdSm80ILi2ELi2EN4cute5tupleIJNS5_1CILi64EEENS7_ILi128EEES8_EEENS_10bfloat16_tEfNS_4arch4Sm80ELb0ELb1ELb1ELb0ELb1ELb0ELb0ELb0ELi2ELi2ELi4ELi2ELb1EEENS1_21CollectiveEpilogueBwdISA_SB_SD_Li256ELb0ELb0ELi2EEENS1_19SingleTileSchedulerILb0ELb0ELb0ELi128EEEEEEEEEvNT_6ParamsE$_ZN4cute3eso3ESOILb1ELb0EJNS_6LayoutINS_5tupleIJNS3_IJNS_1CILi4EEENS4_ILi1EEEEEEEEENS3_IJNS3_IJS6_NS4_ILi0EEEEEEEEEEENS_10ViewEngineINS_8gmem_ptrIPKfEEEEEEC2ERKSC_RKSI_,($_ZN7cutlass13device_kernelIN5flash19enable_sm80_to_sm89INS1_16FlashAttnBwdSm80INS1_25CollectiveMainloopBwdSm80ILi2ELi2EN4cute5tupleIJNS5_1CILi64EEENS7_ILi128EEES8_EEENS_10bfloat16_tEfNS_4arch4Sm80ELb0ELb1ELb1ELb0ELb1ELb0ELb0ELb0ELi2ELi2ELi4ELi2ELb1EEENS1_21CollectiveEpilogueBwdISA_SB_SD_Li256ELb0ELb0ELi2EEENS1_19SingleTileSchedulerILb0ELb0ELb0ELi128EEEEEEEEEvNT_6ParamsE$_ZN4cute3eso3ESOILb1ELb0EJNS_6LayoutINS_5tupleIJNS3_IJNS_1CILi4EEENS4_ILi1EEEEEEEEENS3_IJNS3_IJS6_NS4_ILi0EEEEEEEEEEENS_10ViewEngineINS_8smem_ptrIPfEEEEEEC2ERKSC_RKSH_ - $_ZN7cutlass13device_kernelIN5flash19enable_sm80_to_sm89INS1_16FlashAttnBwdSm80INS1_25CollectiveMainloopBwdSm80ILi2ELi2EN4cute5tupleIJNS5_1CILi64EEENS7_ILi128EEES8_EEENS_10bfloat16_tEfNS_4arch4Sm80ELb0ELb1ELb1ELb0ELb1ELb0ELb0ELb0ELi2ELi2ELi4ELi2ELb1EEENS1_21CollectiveEpilogueBwdISA_SB_SD_Li256ELb0ELb0ELi2EEENS1_19SingleTileSchedulerILb0ELb0ELb0ELi128EEEEEEEEEvNT_6ParamsE$_ZN4cute3eso3ESOILb1ELb0EJNS_6LayoutINS_5tupleIJNS3_IJNS_1CILi4EEENS4_ILi1EEEEEEEEENS3_IJNS3_IJS6_NS4_ILi0EEEEEEEEEEENS_10ViewEngineINS_8gmem_ptrIPKfEEEEEEC2ERKSC_RKSI_)
$_ZN7cutlass13device_kernelIN5flash19enable_sm80_to_sm89INS1_16FlashAttnBwdSm80INS1_25CollectiveMainloopBwdSm80ILi2ELi2EN4cute5tupleIJNS5_1CILi64EEENS7_ILi128EEES8_EEENS_10bfloat16_tEfNS_4arch4Sm80ELb0ELb1ELb1ELb0ELb1ELb0ELb0ELb0ELi2ELi2ELi4ELi2ELb1EEENS1_21CollectiveEpilogueBwdISA_SB_SD_Li256ELb0ELb0ELi2EEENS1_19SingleTileSchedulerILb0ELb0ELb0ELi128EEEEEEEEEvNT_6ParamsE$_ZN4cute3eso3ESOILb1ELb0EJNS_6LayoutINS_5tupleIJNS3_IJNS_1CILi4EEENS4_ILi1EEEEEEEEENS3_IJNS3_IJS6_NS4_ILi0EEEEEEEEEEENS_10ViewEngineINS_8gmem_ptrIPKfEEEEEEC2ERKSC_RKSI_:
[----:B------:R-:W-:Y:S02]  /*8bb0*/  IADD3 R8, R8, -c[0x0][0x20], RZ ;  /* 0x8000080008087a10 */ /* 0x000fe40007ffe0ff */
[----:B------:R-:W-:-:S03]  /*8bc0*/  MOV R13, 0x0 ;  /* 0x00000000000d7802 */ /* 0x000fc60000000f00 */
[----:B------:R1:W-:Y:S01]  /*8bd0*/  STL.64 [R8], R4 ;  /* 0x0000000408007387 */ /* 0x0003e20000100a00 */
[----:B------:R-:W-:Y:S05]  /*8be0*/  RET.REL.NODEC R12 `(_ZN7cutlass13device_kernelIN5flash19enable_sm80_to_sm89INS1_16FlashAttnBwdSm80INS1_25CollectiveMainloopBwdSm80ILi2ELi2EN4cute5tupleIJNS5_1CILi64EEENS7_ILi128EEES8_EEENS_10bfloat16_tEfNS_4arch4Sm80ELb0ELb1ELb1ELb0ELb1ELb0ELb0ELb0ELi2ELi2ELi4ELi2ELb1EEENS1_21CollectiveEpilogueBwdISA_SB_SD_Li256ELb0ELb0ELi2EEENS1_19SingleTileSchedulerILb0ELb0ELb0ELi128EEEEEEEEEvNT_6ParamsE) ;  /* 0xffff74100c007950 */ /* 0x000fea0003c3ffff */
        .type           $_ZN7cutlass13device_kernelIN5flash19enable_sm80_to_sm89INS1_16FlashAttnBwdSm80INS1_25CollectiveMainloopBwdSm80ILi2ELi2EN4cute5tupleIJNS5_1CILi64EEENS7_ILi128EEES8_EEENS_10bfloat16_tEfNS_4arch4Sm80ELb0ELb1ELb1ELb0ELb1ELb0ELb0ELb0ELi2ELi2ELi4ELi2ELb1EEENS1_21CollectiveEpilogueBwdISA_SB_SD_Li256ELb0ELb0ELi2EEENS1_19SingleTileSchedulerILb0ELb0ELb0ELi128EEEEEEEEEvNT_6ParamsE$_ZN4cute3eso3ESOILb1ELb0EJNS_6LayoutINS_5tupleIJNS3_IJNS_1CILi4EEENS4_ILi1EEEEEEEEENS3_IJNS3_IJS6_NS4_ILi0EEEEEEEEEEENS_10ViewEngineINS_8smem_ptrIPfEEEEEEC2ERKSC_RKSH_,@function
        .size           $_ZN7cutlass13device_kernelIN5flash19enable_sm80_to_sm89INS1_16FlashAttnBwdSm80INS1_25CollectiveMainloopBwdSm80ILi2ELi2EN4cute5tupleIJNS5_1CILi64EEENS7_ILi128EEES8_EEENS_10bfloat16_tEfNS_4arch4Sm80ELb0ELb1ELb1ELb0ELb1ELb0ELb0ELb0ELi2ELi2ELi4ELi2ELb1EEENS1_21CollectiveEpilogueBwdISA_SB_SD_Li256ELb0ELb0ELi2EEENS1_19SingleTileSchedulerILb0ELb0ELb0ELi128EEEEEEEEEvNT_6ParamsE$_ZN4cute3eso3ESOILb1ELb0EJNS_6LayoutINS_5tupleIJNS3_IJNS_1CILi4EEENS4_ILi1EEEEEEEEENS3_IJNS3_IJS6_NS4_ILi0EEEEEEEEEEENS_10ViewEngineINS_8smem_ptrIPfEEEEEEC2ERKSC_RKSH_,($_ZN7cutlass13device_kernelIN5flash19enable_sm80_to_sm89INS1_16FlashAttnBwdSm80INS1_25CollectiveMainloopBwdSm80ILi2ELi2EN4cute5tupleIJNS5_1CILi64EEENS7_ILi128EEES8_EEENS_10bfloat16_tEfNS_4arch4Sm80ELb0ELb1ELb1ELb0ELb1ELb0ELb0ELb0ELi2ELi2ELi4ELi2ELb1EEENS1_21CollectiveEpilogueBwdISA_SB_SD_Li256ELb0ELb0ELi2EEENS1_19SingleTileSchedulerILb0ELb0ELb0ELi128EEEEEEEEEvNT_6ParamsE$_ZN4cute3eso3ESOILb1ELb0EJNS_6LayoutINS_5tupleIJNS3_IJNS_1CILi4EEENS4_ILi1EEEEEES6_EEENS3_IJNS3_IJS6_NS4_ILi0EEEEEES9_EEEEENS_10ViewEngineINS_8gmem_ptrIPKfEEEEEEC2ERKSC_RKSI_ - $_ZN7cutlass13device_kernelIN5flash19enable_sm80_to_sm89INS1_16FlashAttnBwdSm80INS1_25CollectiveMainloopBwdSm80ILi2ELi2EN4cute5tupleIJNS5_1CILi64EEENS7_ILi128EEES8_EEENS_10bfloat16_tEfNS_4arch4Sm80ELb0ELb1ELb1ELb0ELb1ELb0ELb0ELb0ELi2ELi2ELi4ELi2ELb1EEENS1_21CollectiveEpilogueBwdISA_SB_SD_Li256ELb0ELb0ELi2EEENS1_19SingleTileSchedulerILb0ELb0ELb0ELi128EEEEEEEEEvNT_6ParamsE$_ZN4cute3eso3ESOILb1ELb0EJNS_6LayoutINS_5tupleIJNS3_IJNS_1CILi4EEENS4_ILi1EEEEEEEEENS3_IJNS3_IJS6_NS4_ILi0EEEEEEEEEEENS_10ViewEngineINS_8smem_ptrIPfEEEEEEC2ERKSC_RKSH_)
$_ZN7cutlass13device_kernelIN5flash19enable_sm80_to_sm89INS1_16FlashAttnBwdSm80INS1_25CollectiveMainloopBwdSm80ILi2ELi2EN4cute5tupleIJNS5_1CILi64EEENS7_ILi128EEES8_EEENS_10bfloat16_tEfNS_4arch4Sm80ELb0ELb1ELb1ELb0ELb1ELb0ELb0ELb0ELi2ELi2ELi4ELi2ELb1EEENS1_21CollectiveEpilogueBwdISA_SB_SD_Li256ELb0ELb0ELi2EEENS1_19SingleTileSchedulerILb0ELb0ELb0ELi128EEEEEEEEEvNT_6ParamsE$_ZN4cute3eso3ESOILb1ELb0EJNS_6LayoutINS_5tupleIJNS3_IJNS_1CILi4EEENS4_ILi1EEEEEEEEENS3_IJNS3_IJS6_NS4_ILi0EEEEEEEEEEENS_10ViewEngineINS_8smem_ptrIPfEEEEEEC2ERKSC_RKSH_:
[----:B------:R-:W-:Y:S02]  /*8bf0*/  IADD3 R6, R6, -c[0x0][0x20], RZ ;  /* 0x8000080006067a10 */ /* 0x000fe40007ffe0ff */
[----:B------:R-:W-:-:S03]  /*8c00*/  MOV R13, 0x0 ;  /* 0x00000000000d7802 */ /* 0x000fc60000000f00 */
[----:B------:R1:W-:Y:S01]  /*8c10*/  STL.64 [R6], R4 ;  /* 0x0000000406007387 */ /* 0x0003e20000100a00 */
[----:B------:R-:W-:Y:S05]  /*8c20*/  RET.REL.NODEC R12 `(_ZN7cutlass13device_kernelIN5flash19enable_sm80_to_sm89INS1_16FlashAttnBwdSm80INS1_25CollectiveMainloopBwdSm80ILi2ELi2EN4cute5tupleIJNS5_1CILi64EEENS7_ILi128EEES8_EEENS_10bfloat16_tEfNS_4arch4Sm80ELb0ELb1ELb1ELb0ELb1ELb0ELb0ELb0ELi2ELi2ELi4ELi2ELb1EEENS1_21CollectiveEpilogueBwdISA_SB_SD_Li256ELb0ELb0ELi2EEENS1_19SingleTileSchedulerILb0ELb0ELb0ELi128EEEEEEEEEvNT_6ParamsE) ;  /* 0xffff73d00c007950 */ /* 0x000fea0003c3ffff */
        .type           $_ZN7cutlass13device_kernelIN5flash19enable_sm80_to_sm89INS1_16FlashAttnBwdSm80INS1_25CollectiveMainloopBwdSm80ILi2ELi2EN4cute5tupleIJNS5_1CILi64EEENS7_ILi128EEES8_EEENS_10bfloat16_tEfNS_4arch4Sm80ELb0ELb1ELb1ELb0ELb1ELb0ELb0ELb0ELi2ELi2ELi4ELi2ELb1EEENS1_21CollectiveEpilogueBwdISA_SB_SD_Li256ELb0ELb0ELi2EEENS1_19SingleTileSchedulerILb0ELb0ELb0ELi128EEEEEEEEEvNT_6ParamsE$_ZN4cute3eso3ESOILb1ELb0EJNS_6LayoutINS_5tupleIJNS3_IJNS_1CILi4EEENS4_ILi1EEEEEES6_EEENS3_IJNS3_IJS6_NS4_ILi0EEEEEES9_EEEEENS_10ViewEngineINS_8gmem_ptrIPKfEEEEEEC2ERKSC_RKSI_,@function
        .size           $_ZN7cutlass13device_kernelIN5flash19enable_sm80_to_sm89INS1_16FlashAttnBwdSm80INS1_25CollectiveMainloopBwdSm80ILi2ELi2EN4cute5tupleIJNS5_1CILi64EEENS7_ILi128EEES8_EEENS_10bfloat16_tEfNS_4arch4Sm80ELb0ELb1ELb1ELb0ELb1ELb0ELb0ELb0ELi2ELi2ELi4ELi2ELb1EEENS1_21CollectiveEpilogueBwdISA_SB_SD_Li256ELb0ELb0ELi2EEENS1_19SingleTileSchedulerILb0ELb0ELb0ELi128EEEEEEEEEvNT_6ParamsE$_ZN4cute3eso3ESOILb1ELb0EJNS_6LayoutINS_5tupleIJNS3_IJNS_1CILi4EEENS4_ILi1EEEEEES6_EEENS3_IJNS3_IJS6_NS4_ILi0EEEEEES9_EEEEENS_10ViewEngineINS_8gmem_ptrIPKfEEEEEEC2ERKSC_RKSI_,($_ZN7cutlass13device_kernelIN5flash19enable_sm80_to_sm89INS1_16FlashAttnBwdSm80INS1_25CollectiveMainloopBwdSm80ILi2ELi2EN4cute5tupleIJNS5_1CILi64EEENS7_ILi128EEES8_EEENS_10bfloat16_tEfNS_4arch4Sm80ELb0ELb1ELb1ELb0ELb1ELb0ELb0ELb0ELi2ELi2ELi4ELi2ELb1EEENS1_21CollectiveEpilogueBwdISA_SB_SD_Li256ELb0ELb0ELi2EEENS1_19SingleTileSchedulerILb0ELb0ELb0ELi128EEEEEEEEEvNT_6ParamsE$_ZN4cute3eso3ESOILb1ELb0EJNS_6LayoutINS_5tupleIJNS3_IJNS_1CILi4EEENS4_ILi1EEEEEES6_EEENS3_IJNS3_IJS6_NS4_ILi0EEEEEES9_EEEEENS_10ViewEngineINS_8smem_ptrIPfEEEEEEC2ERKSC_RKSH_ - $_ZN7cutlass13device_kernelIN5flash19enable_sm80_to_sm89INS1_16FlashAttnBwdSm80INS1_25CollectiveMainloopBwdSm80ILi2ELi2EN4cute5tupleIJNS5_1CILi64EEENS7_ILi128EEES8_EEENS_10bfloat16_tEfNS_4arch4Sm80ELb0ELb1ELb1ELb0ELb1ELb0ELb0ELb0ELi2ELi2ELi4ELi2ELb1EEENS1_21CollectiveEpilogueBwdISA_SB_SD_Li256ELb0ELb0ELi2EEENS1_19SingleTileSchedulerILb0ELb0ELb0ELi128EEEEEEEEEvNT_6ParamsE$_ZN4cute3eso3ESOILb1ELb0EJNS_6LayoutINS_5tupleIJNS3_IJNS_1CILi4EEENS4_ILi1EEEEEES6_EEENS3_IJNS3_IJS6_NS4_ILi0EEEEEES9_EEEEENS_10ViewEngineINS_8gmem_ptrIPKfEEEEEEC2ERKSC_RKSI_)
$_ZN7cutlass13device_kernelIN5flash19enable_sm80_to_sm89INS1_16FlashAttnBwdSm80INS1_25CollectiveMainloopBwdSm80ILi2ELi2EN4cute5tupleIJNS5_1CILi64EEENS7_ILi128EEES8_EEENS_10bfloat16_tEfNS_4arch4Sm80ELb0ELb1ELb1ELb0ELb1ELb0ELb0ELb0ELi2ELi2ELi4ELi2ELb1EEENS1_21CollectiveEpilogueBwdISA_SB_SD_Li256ELb0ELb0ELi2EEENS1_19SingleTileSchedulerILb0ELb0ELb0ELi128EEEEEEEEEvNT_6ParamsE$_ZN4cute3eso3ESOILb1ELb0EJNS_6LayoutINS_5tupleIJNS3_IJNS_1CILi4EEENS4_ILi1EEEEEES6_EEENS3_IJNS3_IJS6_NS4_ILi0EEEEEES9_EEEEENS_10ViewEngineINS_8gmem_ptrIPKfEEEEEEC2ERKSC_RKSI_:
[----:B------:R-:W-:Y:S01]  /*8c30*/  ULDC UR22, c[0x0][0x20] ;  /* 0x0000080000167ab9 */ /* 0x000fe20000000800 */
[----:B------:R-:W-:Y:S01]  /*8c40*/  MOV R7, 0x0 ;  /* 0x0000000000077802 */ /* 0x000fe20000000f00 */
[----:B------:R-:W-:-:S09]  /*8c50*/  UIADD3 UR22, UR7, -UR22, URZ ;  /* 0x8000001607167290 */ /* 0x000fd2000fffe03f */
[----:B------:R1:W-:Y:S01]  /*8c60*/  STL.64 [UR22], R4 ;  /* 0x00000004ff007987 */ /* 0x0003e20008100a16 */
[----:B------:R-:W-:Y:S05]  /*8c70*/  RET.REL.NODEC R6 `(_ZN7cutlass13device_kernelIN5flash19enable_sm80_to_sm89INS1_16FlashAttnBwdSm80INS1_25CollectiveMainloopBwdSm80ILi2ELi2EN4cute5tupleIJNS5_1CILi64EEENS7_ILi128EEES8_EEENS_10bfloat16_tEfNS_4arch4Sm80ELb0ELb1ELb1ELb0ELb1ELb0ELb0ELb0ELi2ELi2ELi4ELi2ELb1EEENS1_21CollectiveEpilogueBwdISA_SB_SD_Li256ELb0ELb0ELi2EEENS1_19SingleTileSchedulerILb0ELb0ELb0ELi128EEEEEEEEEvNT_6ParamsE) ;  /* 0xffff738006007950 */ /* 0x000fea0003c3ffff */
        .type           $_ZN7cutlass13device_kernelIN5flash19enable_sm80_to_sm89INS1_16FlashAttnBwdSm80INS1_25CollectiveMainloopBwdSm80ILi2ELi2EN4cute5tupleIJNS5_1CILi64EEENS7_ILi128EEES8_EEENS_10bfloat16_tEfNS_4arch4Sm80ELb0ELb1ELb1ELb0ELb1ELb0ELb0ELb0ELi2ELi2ELi4ELi2ELb1EEENS1_21CollectiveEpilogueBwdISA_SB_SD_Li256ELb0ELb0ELi2EEENS1_19SingleTileSchedulerILb0ELb0ELb0ELi128EEEEEEEEEvNT_6ParamsE$_ZN4cute3eso3ESOILb1ELb0EJNS_6LayoutINS_5tupleIJNS3_IJNS_1CILi4EEENS4_ILi1EEEEEES6_EEENS3_IJNS3_IJS6_NS4_ILi0EEEEEES9_EEEEENS_10ViewEngineINS_8smem_ptrIPfEEEEEEC2ERKSC_RKSH_,@function
        .size           $_ZN7cutlass13device_kernelIN5flash19enable_sm80_to_sm89INS1_16FlashAttnBwdSm80INS1_25CollectiveMainloopBwdSm80ILi2ELi2EN4cute5tupleIJNS5_1CILi64EEENS7_ILi128EEES8_EEENS_10bfloat16_tEfNS_4arch4Sm80ELb0ELb1ELb1ELb0ELb1ELb0ELb0ELb0ELi2ELi2ELi4ELi2ELb1EEENS1_21CollectiveEpilogueBwdISA_SB_SD_Li256ELb0ELb0ELi2EEENS1_19SingleTileSchedulerILb0ELb0ELb0ELi128EEEEEEEEEvNT_6ParamsE$_ZN4cute3eso3ESOILb1ELb0EJNS_6LayoutINS_5tupleIJNS3_IJNS_1CILi4EEENS4_ILi1EEEEEES6_EEENS3_IJNS3_IJS6_NS4_ILi0EEEEEES9_EEEEENS_10ViewEngineINS_8smem_ptrIPfEEEEEEC2ERKSC_RKSH_,($_ZN7cutlass13device_kernelIN5flash19enable_sm80_to_sm89INS1_16FlashAttnBwdSm80INS1_25CollectiveMainloopBwdSm80ILi2ELi2EN4cute5tupleIJNS5_1CILi64EEENS7_ILi128EEES8_EEENS_10bfloat16_tEfNS_4arch4Sm80ELb0ELb1ELb1ELb0ELb1ELb0ELb0ELb0ELi2ELi2ELi4ELi2ELb1EEENS1_21CollectiveEpilogueBwdISA_SB_SD_Li256ELb0ELb0ELi2EEENS1_19SingleTileSchedulerILb0ELb0ELb0ELi128EEEEEEEEEvNT_6ParamsE$_ZN4cute3eso3ESOILb1ELb0EJNS_6LayoutINS_5tupleIJNS3_IJNS_1CILi4EEENS4_ILi1EEEEEES6_EEENS3_IJNS3_IJS6_NS4_ILi0EEEEEES9_EEEEEiEEC2ERKSC_RKi - $_ZN7cutlass13device_kernelIN5flash19enable_sm80_to_sm89INS1_16FlashAttnBwdSm80INS1_25CollectiveMainloopBwdSm80ILi2ELi2EN4cute5tupleIJNS5_1CILi64EEENS7_ILi128EEES8_EEENS_10bfloat16_tEfNS_4arch4Sm80ELb0ELb1ELb1ELb0ELb1ELb0ELb0ELb0ELi2ELi2ELi4ELi2ELb1EEENS1_21CollectiveEpilogueBwdISA_SB_SD_Li256ELb0ELb0ELi2EEENS1_19SingleTileSchedulerILb0ELb0ELb0ELi128EEEEEEEEEvNT_6ParamsE$_ZN4cute3eso3ESOILb1ELb0EJNS_6LayoutINS_5tupleIJNS3_IJNS_1CILi4EEENS4_ILi1EEEEEES6_EEENS3_IJNS3_IJS6_NS4_ILi0EEEEEES9_EEEEENS_10ViewEngineINS_8smem_ptrIPfEEEEEEC2ERKSC_RKSH_)
$_ZN7cutlass13device_kernelIN5flash19enable_sm80_to_sm89INS1_16FlashAttnBwdSm80INS1_25CollectiveMainloopBwdSm80ILi2ELi2EN4cute5tupleIJNS5_1CILi64EEENS7_ILi128EEES8_EEENS_10bfloat16_tEfNS_4arch4Sm80ELb0ELb1ELb1ELb0ELb1ELb0ELb0ELb0ELi2ELi2ELi4ELi2ELb1EEENS1_21CollectiveEpilogueBwdISA_SB_SD_Li256ELb0ELb0ELi2EEENS1_19SingleTileSchedulerILb0ELb0ELb0ELi128EEEEEEEEEvNT_6ParamsE$_ZN4cute3eso3ESOILb1ELb0EJNS_6LayoutINS_5tupleIJNS3_IJNS_1CILi4EEENS4_ILi1EEEEEES6_EEENS3_IJNS3_IJS6_NS4_ILi0EEEEEES9_EEEEENS_10ViewEngineINS_8smem_ptrIPfEEEEEEC2ERKSC_RKSH_:
[----:B------:R-:W-:Y:S01]  /*8c80*/  ULDC UR22, c[0x0][0x20] ;  /* 0x0000080000167ab9 */ /* 0x000fe20000000800 */
[----:B------:R-:W-:Y:S01]  /*8c90*/  MOV R7, 0x0 ;  /* 0x0000000000077802 */ /* 0x000fe20000000f00 */
[----:B------:R-:W-:-:S09]  /*8ca0*/  UIADD3 UR22, UR7, -UR22, URZ ;  /* 0x8000001607167290 */ /* 0x000fd2000fffe03f */
[----:B------:R1:W-:Y:S01]  /*8cb0*/  STL.64 [UR22], R4 ;  /* 0x00000004ff007987 */ /* 0x0003e20008100a16 */
[----:B------:R-:W-:Y:S05]  /*8cc0*/  RET.REL.NODEC R6 `(_ZN7cutlass13device_kernelIN5flash19enable_sm80_to_sm89INS1_16FlashAttnBwdSm80INS1_25CollectiveMainloopBwdSm80ILi2ELi2EN4cute5tupleIJNS5_1CILi64EEENS7_ILi128EEES8_EEENS_10bfloat16_tEfNS_4arch4Sm80ELb0ELb1ELb1ELb0ELb1ELb0ELb0ELb0ELi2ELi2ELi4ELi2ELb1EEENS1_21CollectiveEpilogueBwdISA_SB_SD_Li256ELb0ELb0ELi2EEENS1_19SingleTileSchedulerILb0ELb0ELb0ELi128EEEEEEEEEvNT_6ParamsE) ;  /* 0xffff733006007950 */ /* 0x000fea0003c3ffff */
        .type           $_ZN7cutlass13device_kernelIN5flash19enable_sm80_to_sm89INS1_16FlashAttnBwdSm80INS1_25CollectiveMainloopBwdSm80ILi2ELi2EN4cute5tupleIJNS5_1CILi64EEENS7_ILi128EEES8_EEENS_10bfloat16_tEfNS_4arch4Sm80ELb0ELb1ELb1ELb0ELb1ELb0ELb0ELb0ELi2ELi2ELi4ELi2ELb1EEENS1_21CollectiveEpilogueBwdISA_SB_SD_Li256ELb0ELb0ELi2EEENS1_19SingleTileSchedulerILb0ELb0ELb0ELi128EEEEEEEEEvNT_6ParamsE$_ZN4cute3eso3ESOILb1ELb0EJNS_6LayoutINS_5tupleIJNS3_IJNS_1CILi4EEENS4_ILi1EEEEEES6_EEENS3_IJNS3_IJS6_NS4_ILi0EEEEEES9_EEEEEiEEC2ERKSC_RKi,@function
        .size           $_ZN7cutlass13device_kernelIN5flash19enable_sm80_to_sm89INS1_16FlashAttnBwdSm80INS1_25CollectiveMainloopBwdSm80ILi2ELi2EN4cute5tupleIJNS5_1CILi64EEENS7_ILi128EEES8_EEENS_10bfloat16_tEfNS_4arch4Sm80ELb0ELb1ELb1ELb0ELb1ELb0ELb0ELb0ELi2ELi2ELi4ELi2ELb1EEENS1_21CollectiveEpilogueBwdISA_SB_SD_Li256ELb0ELb0ELi2EEENS1_19SingleTileSchedulerILb0ELb0ELb0ELi128EEEEEEEEEvNT_6ParamsE$_ZN4cute3eso3ESOILb1ELb0EJNS_6LayoutINS_5tupleIJNS3_IJNS_1CILi4EEENS4_ILi1EEEEEES6_EEENS3_IJNS3_IJS6_NS4_ILi0EEEEEES9_EEEEEiEEC2ERKSC_RKi,($_ZN7cutlass13device_kernelIN5flash19enable_sm80_to_sm89INS1_16FlashAttnBwdSm80INS1_25CollectiveMainloopBwdSm80ILi2ELi2EN4cute5tupleIJNS5_1CILi64EEENS7_ILi128EEES8_EEENS_10bfloat16_tEfNS_4arch4Sm80ELb0ELb1ELb1ELb0ELb1ELb0ELb0ELb0ELi2ELi2ELi4ELi2ELb1EEENS1_21CollectiveEpilogueBwdISA_SB_SD_Li256ELb0ELb0ELi2EEENS1_19SingleTileSchedulerILb0ELb0ELb0ELi128EEEEEEEEEvNT_6ParamsE$_ZN4cute3eso3ESOILb1ELb0EJNS_6LayoutINS_5tupleIJNS3_IJNS_1CILi8EEENS4_ILi1EEEEEEEEENS3_IJNS3_IJS6_NS4_ILi0EEEEEEEEEEENS_10ViewEngineINS_8gmem_ptrIPKN7cutlass10bfloat16_tEEEEEEEC2ERKSC_RKSK_ - $_ZN7cutlass13device_kernelIN5flash19enable_sm80_to_sm89INS1_16FlashAttnBwdSm80INS1_25CollectiveMainloopBwdSm80ILi2ELi2EN4cute5tupleIJNS5_1CILi64EEENS7_ILi128EEES8_EEENS_10bfloat16_tEfNS_4arch4Sm80ELb0ELb1ELb1ELb0ELb1ELb0ELb0ELb0ELi2ELi2ELi4ELi2ELb1EEENS1_21CollectiveEpilogueBwdISA_SB_SD_Li256ELb0ELb0ELi2EEENS1_19SingleTileSchedulerILb0ELb0ELb0ELi128EEEEEEEEEvNT_6ParamsE$_ZN4cute3eso3ESOILb1ELb0EJNS_6LayoutINS_5tupleIJNS3_IJNS_1CILi4EEENS4_ILi1EEEEEES6_EEENS3_IJNS3_IJS6_NS4_ILi0EEEEEES9_EEEEEiEEC2ERKSC_RKi)
$_ZN7cutlass13device_kernelIN5flash19enable_sm80_to_sm89INS1_16FlashAttnBwdSm80INS1_25CollectiveMainloopBwdSm80ILi2ELi2EN4cute5tupleIJNS5_1CILi64EEENS7_ILi128EEES8_EEENS_10bfloat16_tEfNS_4arch4Sm80ELb0ELb1ELb1ELb0ELb1ELb0ELb0ELb0ELi2ELi2ELi4ELi2ELb1EEENS1_21CollectiveEpilogueBwdISA_SB_SD_Li256ELb0ELb0ELi2EEENS1_19SingleTileSchedulerILb0ELb0ELb0ELi128EEEEEEEEEvNT_6ParamsE$_ZN4cute3eso3ESOILb1ELb0EJNS_6LayoutINS_5tupleIJNS3_IJNS_1CILi4EEENS4_ILi1EEEEEES6_EEENS3_IJNS3_IJS6_NS4_ILi0EEEEEES9_EEEEEiEEC2ERKSC_RKi:
[----:B------:R-:W-:Y:S02]  /*8cd0*/  ULDC UR22, c[0x0][0x20] ;  /* 0x0000080000167ab9 */ /* 0x000fe40000000800 */
[----:B------:R-:W-:-:S09]  /*8ce0*/  UIADD3 UR22, UR7, -UR22, URZ ;  /* 0x8000001607167290 */ /* 0x000fd2000fffe03f */
[----:B------:R1:W-:Y:S02]  /*8cf0*/  STL [UR22], R5 ;  /* 0x00000005ff007987 */ /* 0x0003e40008100816 */
[----:B-1----:R-:W-:-:S04]  /*8d00*/  MOV R5, 0x0 ;  /* 0x0000000000057802 */ /* 0x002fc80000000f00 */
[----:B------:R-:W-:Y:S05]  /*8d10*/  RET.REL.NODEC R4 `(_ZN7cutlass13device_kernelIN5flash19enable_sm80_to_sm89INS1_16FlashAttnBwdSm80INS1_25CollectiveMainloopBwdSm80ILi2ELi2EN4cute5tupleIJNS5_1CILi64EEENS7_ILi128EEES8_EEENS_10bfloat16_tEfNS_4arch4Sm80ELb0ELb1ELb1ELb0ELb1ELb0ELb0ELb0ELi2ELi2ELi4ELi2ELb1EEENS1_21CollectiveEpilogueBwdISA_SB_SD_Li256ELb0ELb0ELi2EEENS1_19SingleTileSchedulerILb0ELb0ELb0ELi128EEEEEEEEEvNT_6ParamsE) ;  /* 0xffff72e004007950 */ /* 0x000fea0003c3ffff */
        .type           $_ZN7cutlass13device_kernelIN5flash19enable_sm80_to_sm89INS1_16FlashAttnBwdSm80INS1_25CollectiveMainloopBwdSm80ILi2ELi2EN4cute5tupleIJNS5_1CILi64EEENS7_ILi128EEES8_EEENS_10bfloat16_tEfNS_4arch4Sm80ELb0ELb1ELb1ELb0ELb1ELb0ELb0ELb0ELi2ELi2ELi4ELi2ELb1EEENS1_21CollectiveEpilogueBwdISA_SB_SD_Li256ELb0ELb0ELi2EEENS1_19SingleTileSchedulerILb0ELb0ELb0ELi128EEEEEEEEEvNT_6ParamsE$_ZN4cute3eso3ESOILb1ELb0EJNS_6LayoutINS_5tupleIJNS3_IJNS_1CILi8EEENS4_ILi1EEEEEEEEENS3_IJNS3_IJS6_NS4_ILi0EEEEEEEEEEENS_10ViewEngineINS_8gmem_ptrIPKN7cutlass10bfloat16_tEEEEEEEC2ERKSC_RKSK_,@function
        .size           $_ZN7cutlass13device_kernelIN5flash19enable_sm80_to_sm89INS1_16FlashAttnBwdSm80INS1_25CollectiveMainloopBwdSm80ILi2ELi2EN4cute5tupleIJNS5_1CILi64EEENS7_ILi128EEES8_EEENS_10bfloat16_tEfNS_4arch4Sm80ELb0ELb1ELb1ELb0ELb1ELb0ELb0ELb0ELi2ELi2ELi4ELi2ELb1EEENS1_21CollectiveEpilogueBwdISA_SB_SD_Li256ELb0ELb0ELi2EEENS1_19SingleTileSchedulerILb0ELb0ELb0ELi128EEEEEEEEEvNT_6ParamsE$_ZN4cute3eso3ESOILb1ELb0EJNS_6LayoutINS_5tupleIJNS3_IJNS_1CILi8EEENS4_ILi1EEEEEEEEENS3_IJNS3_IJS6_NS4_ILi0EEEEEEEEEEENS_10ViewEngineINS_8gmem_ptrIPKN7cutlass10bfloat16_tEEEEEEEC2ERKSC_RKSK_,($_ZN7cutlass13device_kernelIN5flash19enable_sm80_to_sm89INS1_16FlashAttnBwdSm80INS1_25CollectiveMainloopBwdSm80ILi2ELi2EN4cute5tupleIJNS5_1CILi64EEENS7_ILi128EEES8_EEENS_10bfloat16_tEfNS_4arch4Sm80ELb0ELb1ELb1ELb0ELb1ELb0ELb0ELb0ELi2ELi2ELi4ELi2ELb1EEENS1_21CollectiveEpilogueBwdISA_SB_SD_Li256ELb0ELb0ELi2EEENS1_19SingleTileSchedulerILb0ELb0ELb0ELi128EEEEEEEEEvNT_6ParamsE$_ZN4cute3eso3ESOILb1ELb0EJNS_6LayoutINS_5tupleIJNS3_IJNS_1CILi8EEENS4_ILi1EEEEEEEEENS3_IJNS3_IJS6_NS4_ILi0EEEEEEEEEEENS_10ViewEngineINS_8smem_ptrIPN7cutlass10bfloat16_tEEEEEEEC2ERKSC_RKSJ_ - $_ZN7cutlass13device_kernelIN5flash19enable_sm80_to_sm89INS1_16FlashAttnBwdSm80INS1_25CollectiveMainloopBwdSm80ILi2ELi2EN4cute5tupleIJNS5_1CILi64EEENS7_ILi128EEES8_EEENS_10bfloat16_tEfNS_4arch4Sm80ELb0ELb1ELb1ELb0ELb1ELb0ELb0ELb0ELi2ELi2ELi4ELi2ELb1EEENS1_21CollectiveEpilogueBwdISA_SB_SD_Li256ELb0ELb0ELi2EEENS1_19SingleTileSchedulerILb0ELb0ELb0ELi128EEEEEEEEEvNT_6ParamsE$_ZN4cute3eso3ESOILb1ELb0EJNS_6LayoutINS_5tupleIJNS3_IJNS_1CILi8EEENS4_ILi1EEEEEEEEENS3_IJNS3_IJS6_NS4_ILi0EEEEEEEEEEENS_10ViewEngineINS_8gmem_ptrIPKN7cutlass10bfloat16_tEEEEEEEC2ERKSC_RKSK_)
$_ZN7cutlass13device_kernelIN5flash19enable_sm80_to_sm89INS1_16FlashAttnBwdSm80INS1_25CollectiveMainloopBwdSm80ILi2ELi2EN4cute5tupleIJNS5_1CILi64EEENS7_ILi128EEES8_EEENS_10bfloat16_tEfNS_4arch4Sm80ELb0ELb1ELb1ELb0ELb1ELb0ELb0ELb0ELi2ELi2ELi4ELi2ELb1EEENS1_21CollectiveEpilogueBwdISA_SB_SD_Li256ELb0ELb0ELi2EEENS1_19SingleTileSchedulerILb0ELb0ELb0ELi128EEEEEEEEEvNT_6ParamsE$_ZN4cute3eso3ESOILb1ELb0EJNS_6LayoutINS_5tupleIJNS3_IJNS_1CILi8EEENS4_ILi1EEEEEEEEENS3_IJNS3_IJS6_NS4_ILi0EEEEEEEEEEENS_10ViewEngineINS_8gmem_ptrIPKN7cutlass10bfloat16_tEEEEEEEC2ERKSC_RKSK_:
[----:B------:R-:W-:Y:S01]  /*8d20*/  ULDC UR24, c[0x0][0x20] ;  /* 0x0000080000187ab9 */ /* 0x000fe20000000800 */
[----:B------:R-:W-:Y:S01]  /*8d30*/  MOV R7, 0x0 ;  /* 0x0000000000077802 */ /* 0x000fe20000000f00 */
[----:B------:R-:W-:-:S09]  /*8d40*/  UIADD3 UR24, UR7, -UR24, URZ ;  /* 0x8000001807187290 */ /* 0x000fd2000fffe03f */
[----:B------:R1:W-:Y:S01]  /*8d50*/  STL.64 [UR24], R4 ;  /* 0x00000004ff007987 */ /* 0x0003e20008100a18 */
[----:B------:R-:W-:Y:S05]  /*8d60*/  RET.REL.NODEC R6 `(_ZN7cutlass13device_kernelIN5flash19enable_sm80_to_sm89INS1_16FlashAttnBwdSm80INS1_25CollectiveMainloopBwdSm80ILi2ELi2EN4cute5tupleIJNS5_1CILi64EEENS7_ILi128EEES8_EEENS_10bfloat16_tEfNS_4arch4Sm80ELb0ELb1ELb1ELb0ELb1ELb0ELb0ELb0ELi2ELi2ELi4ELi2ELb1EEENS1_21CollectiveEpilogueBwdISA_SB_SD_Li256ELb0ELb0ELi2EEENS1_19SingleTileSchedulerILb0ELb0ELb0ELi128EEEEEEEEEvNT_6ParamsE) ;  /* 0xffff729006007950 */ /* 0x000fea0003c3ffff */
        .type           $_ZN7cutlass13device_kernelIN5flash19enable_sm80_to_sm89INS1_16FlashAttnBwdSm80INS1_25CollectiveMainloopBwdSm80ILi2ELi2EN4cute5tupleIJNS5_1CILi64EEENS7_ILi128EEES8_EEENS_10bfloat16_tEfNS_4arch4Sm80ELb0ELb1ELb1ELb0ELb1ELb0ELb0ELb0ELi2ELi2ELi4ELi2ELb1EEENS1_21CollectiveEpilogueBwdISA_SB_SD_Li256ELb0ELb0ELi2EEENS1_19SingleTileSchedulerILb0ELb0ELb0ELi128EEEEEEEEEvNT_6ParamsE$_ZN4cute3eso3ESOILb1ELb0EJNS_6LayoutINS_5tupleIJNS3_IJNS_1CILi8EEENS4_ILi1EEEEEEEEENS3_IJNS3_IJS6_NS4_ILi0EEEEEEEEEEENS_10ViewEngineINS_8smem_ptrIPN7cutlass10bfloat16_tEEEEEEEC2ERKSC_RKSJ_,@function
        .size           $_ZN7cutlass13device_kernelIN5flash19enable_sm80_to_sm89INS1_16FlashAttnBwdSm80INS1_25CollectiveMainloopBwdSm80ILi2ELi2EN4cute5tupleIJNS5_1CILi64EEENS7_ILi128EEES8_EEENS_10bfloat16_tEfNS_4arch4Sm80ELb0ELb1ELb1ELb0ELb1ELb0ELb0ELb0ELi2ELi2ELi4ELi2ELb1EEENS1_21CollectiveEpilogueBwdISA_SB_SD_Li256ELb0ELb0ELi2EEENS1_19SingleTileSchedulerILb0ELb0ELb0ELi128EEEEEEEEEvNT_6ParamsE$_ZN4cute3eso3ESOILb1ELb0EJNS_6LayoutINS_5tupleIJNS3_IJNS_1CILi8EEENS4_ILi1EEEEEEEEENS3_IJNS3_IJS6_NS4_ILi0EEEEEEEEEEENS_10ViewEngineINS_8smem_ptrIPN7cutlass10bfloat16_tEEEEEEEC2ERKSC_RKSJ_,($_ZN7cutlass13device_kernelIN5flash19enable_sm80_to_sm89INS1_16FlashAttnBwdSm80INS1_25CollectiveMainloopBwdSm80ILi2ELi2EN4cute5tupleIJNS5_1CILi64EEENS7_ILi128EEES8_EEENS_10bfloat16_tEfNS_4arch4Sm80ELb0ELb1ELb1ELb0ELb1ELb0ELb0ELb0ELi2ELi2ELi4ELi2ELb1EEENS1_21CollectiveEpilogueBwdISA_SB_SD_Li256ELb0ELb0ELi2EEENS1_19SingleTileSchedulerILb0ELb0ELb0ELi128EEEEEEEEEvNT_6ParamsE$_ZN4cute3eso3ESOILb1ELb0EJNS_6LayoutINS_5tupleIJNS3_IJNS_1CILi8EEENS4_ILi1EEEEEEEEENS3_IJNS3_IJS6_NS4_ILi0EEEEEEEEEEEiEEC2ERKSC_RKi - $_ZN7cutlass13device_kernelIN5flash19enable_sm80_to_sm89INS1_16FlashAttnBwdSm80INS1_25CollectiveMainloopBwdSm80ILi2ELi2EN4cute5tupleIJNS5_1CILi64EEENS7_ILi128EEES8_EEENS_10bfloat16_tEfNS_4arch4Sm80ELb0ELb1ELb1ELb0ELb1ELb0ELb0ELb0ELi2ELi2ELi4ELi2ELb1EEENS1_21CollectiveEpilogueBwdISA_SB_SD_Li256ELb0ELb0ELi2EEENS1_19SingleTileSchedulerILb0ELb0ELb0ELi128EEEEEEEEEvNT_6ParamsE$_ZN4cute3eso3ESOILb1ELb0EJNS_6LayoutINS_5tupleIJNS3_IJNS_1CILi8EEENS4_ILi1EEEEEEEEENS3_IJNS3_IJS6_NS4_ILi0EEEEEEEEEEENS_10ViewEngineINS_8smem_ptrIPN7cutlass10bfloat16_tEEEEEEEC2ERKSC_RKSJ_)
$_ZN7cutlass13device_kernelIN5flash19enable_sm80_to_sm89INS1_16FlashAttnBwdSm80INS1_25CollectiveMainloopBwdSm80ILi2ELi2EN4cute5tupleIJNS5_1CILi64EEENS7_ILi128EEES8_EEENS_10bfloat16_tEfNS_4arch4Sm80ELb0ELb1ELb1ELb0ELb1ELb0ELb0ELb0ELi2ELi2ELi4ELi2ELb1EEENS1_21CollectiveEpilogueBwdISA_SB_SD_Li256ELb0ELb0ELi2EEENS1_19SingleTileSchedulerILb0ELb0ELb0ELi128EEEEEEEEEvNT_6ParamsE$_ZN4cute3eso3ESOILb1ELb0EJNS_6LayoutINS_5tupleIJNS3_IJNS_1CILi8EEENS4_ILi1EEEEEEEEENS3_IJNS3_IJS6_NS4_ILi0EEEEEEEEEEENS_10ViewEngineINS_8smem_ptrIPN7cutlass10bfloat16_tEEEEEEEC2ERKSC_RKSJ_:
[----:B------:R-:W-:Y:S01]  /*8d70*/  ULDC UR24, c[0x0][0x20] ;  /* 0x0000080000187ab9 */ /* 0x000fe20000000800 */
[----:B------:R-:W-:Y:S01]  /*8d80*/  MOV R7, 0x0 ;  /* 0x0000000000077802 */ /* 0x000fe20000000f00 */
[----:B------:R-:W-:-:S09]  /*8d90*/  UIADD3 UR24, UR7, -UR24, URZ ;  /* 0x8000001807187290 */ /* 0x000fd2000fffe03f */
[----:B------:R1:W-:Y:S01]  /*8da0*/  STL.64 [UR24], R4 ;  /* 0x00000004ff007987 */ /* 0x0003e20008100a18 */
[----:B------:R-:W-:Y:S05]  /*8db0*/  RET.REL.NODEC R6 `(_ZN7cutlass13device_kernelIN5flash19enable_sm80_to_sm89INS1_16FlashAttnBwdSm80INS1_25CollectiveMainloopBwdSm80ILi2ELi2EN4cute5tupleIJNS5_1CILi64EEENS7_ILi128EEES8_EEENS_10bfloat16_tEfNS_4arch4Sm80ELb0ELb1ELb1ELb0ELb1ELb0ELb0ELb0ELi2ELi2ELi4ELi2ELb1EEENS1_21CollectiveEpilogueBwdISA_SB_SD_Li256ELb0ELb0ELi2EEENS1_19SingleTileSchedulerILb0ELb0ELb0ELi128EEEEEEEEEvNT_6ParamsE) ;  /* 0xffff724006007950 */ /* 0x000fea0003c3ffff */
        .type           $_ZN7cutlass13device_kernelIN5flash19enable_sm80_to_sm89INS1_16FlashAttnBwdSm80INS1_25CollectiveMainloopBwdSm80ILi2ELi2EN4cute5tupleIJNS5_1CILi64EEENS7_ILi128EEES8_EEENS_10bfloat16_tEfNS_4arch4Sm80ELb0ELb1ELb1ELb0ELb1ELb0ELb0ELb0ELi2ELi2ELi4ELi2ELb1EEENS1_21CollectiveEpilogueBwdISA_SB_SD_Li256ELb0ELb0ELi2EEENS1_19SingleTileSchedulerILb0ELb0ELb0ELi128EEEEEEEEEvNT_6ParamsE$_ZN4cute3eso3ESOILb1ELb0EJNS_6LayoutINS_5tupleIJNS3_IJNS_1CILi8EEENS4_ILi1EEEEEEEEENS3_IJNS3_IJS6_NS4_ILi0EEEEEEEEEEEiEEC2ERKSC_RKi,@function
        .size           $_ZN7cutlass13device_kernelIN5flash19enable_sm80_to_sm89INS1_16FlashAttnBwdSm80INS1_25CollectiveMainloopBwdSm80ILi2ELi2EN4cute5tupleIJNS5_1CILi64EEENS7_ILi128EEES8_EEENS_10bfloat16_tEfNS_4arch4Sm80ELb0ELb1ELb1ELb0ELb1ELb0ELb0ELb0ELi2ELi2ELi4ELi2ELb1EEENS1_21CollectiveEpilogueBwdISA_SB_SD_Li256ELb0ELb0ELi2EEENS1_19SingleTileSchedulerILb0ELb0ELb0ELi128EEEEEEEEEvNT_6ParamsE$_ZN4cute3eso3ESOILb1ELb0EJNS_6LayoutINS_5tupleIJNS3_IJNS_1CILi8EEENS4_ILi1EEEEEEEEENS3_IJNS3_IJS6_NS4_ILi0EEEEEEEEEEEiEEC2ERKSC_RKi,($_ZN7cutlass13device_kernelIN5flash19enable_sm80_to_sm89INS1_16FlashAttnBwdSm80INS1_25CollectiveMainloopBwdSm80ILi2ELi2EN4cute5tupleIJNS5_1CILi64EEENS7_ILi128EEES8_EEENS_10bfloat16_tEfNS_4arch4Sm80ELb0ELb1ELb1ELb0ELb1ELb0ELb0ELb0ELi2ELi2ELi4ELi2ELb1EEENS1_21CollectiveEpilogueBwdISA_SB_SD_Li256ELb0ELb0ELi2EEENS1_19SingleTileSchedulerILb0ELb0ELb0ELi128EEEEEEEEEvNT_6ParamsE$_ZN4cute3eso3ESOILb1ELb0EJNS_6LayoutINS_5tupleIJNS3_IJNS_1CILi8EEENS4_ILi1EEEEEEEEENS3_IJNS3_IJS6_NS4_ILi0EEEEEEEEEEElEEC2ERKSC_RKl - $_ZN7cutlass13device_kernelIN5flash19enable_sm80_to_sm89INS1_16FlashAttnBwdSm80INS1_25CollectiveMainloopBwdSm80ILi2ELi2EN4cute5tupleIJNS5_1CILi64EEENS7_ILi128EEES8_EEENS_10bfloat16_tEfNS_4arch4Sm80ELb0ELb1ELb1ELb0ELb1ELb0ELb0ELb0ELi2ELi2ELi4ELi2ELb1EEENS1_21CollectiveEpilogueBwdISA_SB_SD_Li256ELb0ELb0ELi2EEENS1_19SingleTileSchedulerILb0ELb0ELb0ELi128EEEEEEEEEvNT_6ParamsE$_ZN4cute3eso3ESOILb1ELb0EJNS_6LayoutINS_5tupleIJNS3_IJNS_1CILi8EEENS4_ILi1EEEEEEEEENS3_IJNS3_IJS6_NS4_ILi0EEEEEEEEEEEiEEC2ERKSC_RKi)
$_ZN7cutlass13device_kernelIN5flash19enable_sm80_to_sm89INS1_16FlashAttnBwdSm80INS1_25CollectiveMainloopBwdSm80ILi2ELi2EN4cute5tupleIJNS5_1CILi64EEENS7_ILi128EEES8_EEENS_10bfloat16_tEfNS_4arch4Sm80ELb0ELb1ELb1ELb0ELb1ELb0ELb0ELb0ELi2ELi2ELi4ELi2ELb1EEENS1_21CollectiveEpilogueBwdISA_SB_SD_Li256ELb0ELb0ELi2EEENS1_19SingleTileSchedulerILb0ELb0ELb0ELi128EEEEEEEEEvNT_6ParamsE$_ZN4cute3eso3ESOILb1ELb0EJNS_6LayoutINS_5tupleIJNS3_IJNS_1CILi8EEENS4_ILi1EEEEEEEEENS3_IJNS3_IJS6_NS4_ILi0EEEEEEEEEEEiEEC2ERKSC_RKi:
[----:B------:R-:W-:Y:S02]  /*8dc0*/  ULDC UR24, c[0x0][0x20] ;  /* 0x0000080000187ab9 */ /* 0x000fe40000000800 */
[----:B------:R-:W-:-:S09]  /*8dd0*/  UIADD3 UR24, UR7, -UR24, URZ ;  /* 0x8000001807187290 */ /* 0x000fd2000fffe03f */
[----:B------:R1:W-:Y:S02]  /*8de0*/  STL [UR24], R5 ;  /* 0x00000005ff007987 */ /* 0x0003e40008100818 */
[----:B-1----:R-:W-:-:S04]  /*8df0*/  MOV R5, 0x0 ;  /* 0x0000000000057802 */ /* 0x002fc80000000f00 */
[----:B------:R-:W-:Y:S05]  /*8e00*/  RET.REL.NODEC R4 `(_ZN7cutlass13device_kernelIN5flash19enable_sm80_to_sm89INS1_16FlashAttnBwdSm80INS1_25CollectiveMainloopBwdSm80ILi2ELi2EN4cute5tupleIJNS5_1CILi64EEENS7_ILi128EEES8_EEENS_10bfloat16_tEfNS_4arch4Sm80ELb0ELb1ELb1ELb0ELb1ELb0ELb0ELb0ELi2ELi2ELi4ELi2ELb1EEENS1_21CollectiveEpilogueBwdISA_SB_SD_Li256ELb0ELb0ELi2EEENS1_19SingleTileSchedulerILb0ELb0ELb0ELi128EEEEEEEEEvNT_6ParamsE) ;  /* 0xffff71f004007950 */ /* 0x000fea0003c3ffff */
        .type           $_ZN7cutlass13device_kernelIN5flash19enable_sm80_to_sm89INS1_16FlashAttnBwdSm80INS1_25CollectiveMainloopBwdSm80ILi2ELi2EN4cute5tupleIJNS5_1CILi64EEENS7_ILi128EEES8_EEENS_10bfloat16_tEfNS_4arch4Sm80ELb0ELb1ELb1ELb0ELb1ELb0ELb0ELb0ELi2ELi2ELi4ELi2ELb1EEENS1_21CollectiveEpilogueBwdISA_SB_SD_Li256ELb0ELb0ELi2EEENS1_19SingleTileSchedulerILb0ELb0ELb0ELi128EEEEEEEEEvNT_6ParamsE$_ZN4cute3eso3ESOILb1ELb0EJNS_6LayoutINS_5tupleIJNS3_IJNS_1CILi8EEENS4_ILi1EEEEEEEEENS3_IJNS3_IJS6_NS4_ILi0EEEEEEEEEEElEEC2ERKSC_RKl,@function
        .size           $_ZN7cutlass13device_kernelIN5flash19enable_sm80_to_sm89INS1_16FlashAttnBwdSm80INS1_25CollectiveMainloopBwdSm80ILi2ELi2EN4cute5tupleIJNS5_1CILi64EEENS7_ILi128EEES8_EEENS_10bfloat16_tEfNS_4arch4Sm80ELb0ELb1ELb1ELb0ELb1ELb0ELb0ELb0ELi2ELi2ELi4ELi2ELb1EEENS1_21CollectiveEpilogueBwdISA_SB_SD_Li256ELb0ELb0ELi2EEENS1_19SingleTileSchedulerILb0ELb0ELb0ELi128EEEEEEEEEvNT_6ParamsE$_ZN4cute3eso3ESOILb1ELb0EJNS_6LayoutINS_5tupleIJNS3_IJNS_1CILi8EEENS4_ILi1EEEEEEEEENS3_IJNS3_IJS6_NS4_ILi0EEEEEEEEEEElEEC2ERKSC_RKl,($_ZN7cutlass13device_kernelIN5flash19enable_sm80_to_sm89INS1_16FlashAttnBwdSm80INS1_25CollectiveMainloopBwdSm80ILi2ELi2EN4cute5tupleIJNS5_1CILi64EEENS7_ILi128EEES8_EEENS_10bfloat16_tEfNS_4arch4Sm80ELb0ELb1ELb1ELb0ELb1ELb0ELb0ELb0ELi2ELi2ELi4ELi2ELb1EEENS1_21CollectiveEpilogueBwdISA_SB_SD_Li256ELb0ELb0ELi2EEENS1_19SingleTileSchedulerILb0ELb0ELb0ELi128EEEEEEEEEvNT_6ParamsE$_ZN4cute3eso3ESOILb1ELb0EJNS_6LayoutINS_5tupleIJNS3_IJNS_1CILi8EEENS4_ILi1EEEEEENS4_ILi2EEES6_EEENS3_IJNS3_IJS6_NS4_ILi0EEEEEENS4_ILi2048EEESA_EEEEENS_10ViewEngineINS_8smem_ptrIPN7cutlass10bfloat16_tEEEEEEEC2ERKSE_RKSL_ - $_ZN7cutlass13device_kernelIN5flash19enable_sm80_to_sm89INS1_16FlashAttnBwdSm80INS1_25CollectiveMainloopBwdSm80ILi2ELi2EN4cute5tupleIJNS5_1CILi64EEENS7_ILi128EEES8_EEENS_10bfloat16_tEfNS_4arch4Sm80ELb0ELb1ELb1ELb0ELb1ELb0ELb0ELb0ELi2ELi2ELi4ELi2ELb1EEENS1_21CollectiveEpilogueBwdISA_SB_SD_Li256ELb0ELb0ELi2EEENS1_19SingleTileSchedulerILb0ELb0ELb0ELi128EEEEEEEEEvNT_6ParamsE$_ZN4cute3eso3ESOILb1ELb0EJNS_6LayoutINS_5tupleIJNS3_IJNS_1CILi8EEENS4_ILi1EEEEEEEEENS3_IJNS3_IJS6_NS4_ILi0EEEEEEEEEEElEEC2ERKSC_RKl)
$_ZN7cutlass13device_kernelIN5flash19enable_sm80_to_sm89INS1_16FlashAttnBwdSm80INS1_25CollectiveMainloopBwdSm80ILi2ELi2EN4cute5tupleIJNS5_1CILi64EEENS7_ILi128EEES8_EEENS_10bfloat16_tEfNS_4arch4Sm80ELb0ELb1ELb1ELb0ELb1ELb0ELb0ELb0ELi2ELi2ELi4ELi2ELb1EEENS1_21CollectiveEpilogueBwdISA_SB_SD_Li256ELb0ELb0ELi2EEENS1_19SingleTileSchedulerILb0ELb0ELb0ELi128EEEEEEEEEvNT_6ParamsE$_ZN4cute3eso3ESOILb1ELb0EJNS_6LayoutINS_5tupleIJNS3_IJNS_1CILi8EEENS4_ILi1EEEEEEEEENS3_IJNS3_IJS6_NS4_ILi0EEEEEEEEEEElEEC2ERKSC_RKl:
[----:B------:R-:W-:Y:S01]  /*8e10*/  ULDC UR24, c[0x0][0x20] ;  /* 0x0000080000187ab9 */ /* 0x000fe20000000800 */
[----:B------:R-:W-:Y:S01]  /*8e20*/  MOV R7, R5 ;  /* 0x0000000500077202 */ /* 0x000fe20000000f00 */
[----:B------:R-:W-:Y:S01]  /*8e30*/  UIADD3 UR24, UR7, -UR24, URZ ;  /* 0x8000001807187290 */ /* 0x000fe2000fffe03f */
[----:B------:R-:W-:-:S08]  /*8e40*/  MOV R5, 0x0 ;  /* 0x0000000000057802 */ /* 0x000fd00000000f00 */
[----:B------:R1:W-:Y:S01]  /*8e50*/  STL.64 [UR24], R6 ;  /* 0x00000006ff007987 */ /* 0x0003e20008100a18 */
[----:B------:R-:W-:Y:S05]  /*8e60*/  RET.REL.NODEC R4 `(_ZN7cutlass13device_kernelIN5flash19enable_sm80_to_sm89INS1_16FlashAttnBwdSm80INS1_25CollectiveMainloopBwdSm80ILi2ELi2EN4cute5tupleIJNS5_1CILi64EEENS7_ILi128EEES8_EEENS_10bfloat16_tEfNS_4arch4Sm80ELb0ELb1ELb1ELb0ELb1ELb0ELb0ELb0ELi2ELi2ELi4ELi2ELb1EEENS1_21CollectiveEpilogueBwdISA_SB_SD_Li256ELb0ELb0ELi2EEENS1_19SingleTileSchedulerILb0ELb0ELb0ELi128EEEEEEEEEvNT_6ParamsE) ;  /* 0xffff719004007950 */ /* 0x000fea0003c3ffff */
        .type           $_ZN7cutlass13device_kernelIN5flash19enable_sm80_to_sm89INS1_16FlashAttnBwdSm80INS1_25CollectiveMainloopBwdSm80ILi2ELi2EN4cute5tupleIJNS5_1CILi64EEENS7_ILi128EEES8_EEENS_10bfloat16_tEfNS_4arch4Sm80ELb0ELb1ELb1ELb0ELb1ELb0ELb0ELb0ELi2ELi2ELi4ELi2ELb1EEENS1_21CollectiveEpilogueBwdISA_SB_SD_Li256ELb0ELb0ELi2EEENS1_19SingleTileSchedulerILb0ELb0ELb0ELi128EEEEEEEEEvNT_6ParamsE$_ZN4cute3eso3ESOILb1ELb0EJNS_6LayoutINS_5tupleIJNS3_IJNS_1CILi8EEENS4_ILi1EEEEEENS4_ILi2EEES6_EEENS3_IJNS3_IJS6_NS4_ILi0EEEEEENS4_ILi2048EEESA_EEEEENS_10ViewEngineINS_8smem_ptrIPN7cutlass10bfloat16_tEEEEEEEC2ERKSE_RKSL_,@function
        .size           $_ZN7cutlass13device_kernelIN5flash19enable_sm80_to_sm89INS1_16FlashAttnBwdSm80INS1_25CollectiveMainloopBwdSm80ILi2ELi2EN4cute5tupleIJNS5_1CILi64EEENS7_ILi128EEES8_EEENS_10bfloat16_tEfNS_4arch4Sm80ELb0ELb1ELb1ELb0ELb1ELb0ELb0ELb0ELi2ELi2ELi4ELi2ELb1EEENS1_21CollectiveEpilogueBwdISA_SB_SD_Li256ELb0ELb0ELi2EEENS1_19SingleTileSchedulerILb0ELb0ELb0ELi128EEEEEEEEEvNT_6ParamsE$_ZN4cute3eso3ESOILb1ELb0EJNS_6LayoutINS_5tupleIJNS3_IJNS_1CILi8EEENS4_ILi1EEEEEENS4_ILi2EEES6_EEENS3_IJNS3_IJS6_NS4_ILi0EEEEEENS4_ILi2048EEESA_EEEEENS_10ViewEngineINS_8smem_ptrIPN7cutlass10bfloat16_tEEEEEEEC2ERKSE_RKSL_,($_ZN7cutlass13device_kernelIN5flash19enable_sm80_to_sm89INS1_16FlashAttnBwdSm80INS1_25CollectiveMainloopBwdSm80ILi2ELi2EN4cute5tupleIJNS5_1CILi64EEENS7_ILi128EEES8_EEENS_10bfloat16_tEfNS_4arch4Sm80ELb0ELb1ELb1ELb0ELb1ELb0ELb0ELb0ELi2ELi2ELi4ELi2ELb1EEENS1_21CollectiveEpilogueBwdISA_SB_SD_Li256ELb0ELb0ELi2EEENS1_19SingleTileSchedulerILb0ELb0ELb0ELi128EEEEEEEEEvNT_6ParamsE$_ZN4cute3eso3ESOILb1ELb0EJNS_6LayoutINS_5tupleIJNS3_IJNS_1CILi8EEENS4_ILi1EEEEEENS4_ILi2EEES6_EEENS3_IJNS3_IJS6_NS4_ILi0EEEEEENS4_ILi2048EEESA_EEEEEiEEC2ERKSE_RKi - $_ZN7cutlass13device_kernelIN5flash19enable_sm80_to_sm89INS1_16FlashAttnBwdSm80INS1_25CollectiveMainloopBwdSm80ILi2ELi2EN4cute5tupleIJNS5_1CILi64EEENS7_ILi128EEES8_EEENS_10bfloat16_tEfNS_4arch4Sm80ELb0ELb1ELb1ELb0ELb1ELb0ELb0ELb0ELi2ELi2ELi4ELi2ELb1EEENS1_21CollectiveEpilogueBwdISA_SB_SD_Li256ELb0ELb0ELi2EEENS1_19SingleTileSchedulerILb0ELb0ELb0ELi128EEEEEEEEEvNT_6ParamsE$_ZN4cute3eso3ESOILb1ELb0EJNS_6LayoutINS_5tupleIJNS3_IJNS_1CILi8EEENS4_ILi1EEEEEENS4_ILi2EEES6_EEENS3_IJNS3_IJS6_NS4_ILi0EEEEEENS4_ILi2048EEESA_EEEEENS_10ViewEngineINS_8smem_ptrIPN7cutlass10bfloat16_tEEEEEEEC2ERKSE_RKSL_)
$_ZN7cutlass13device_kernelIN5flash19enable_sm80_to_sm89INS1_16FlashAttnBwdSm80INS1_25CollectiveMainloopBwdSm80ILi2ELi2EN4cute5tupleIJNS5_1CILi64EEENS7_ILi128EEES8_EEENS_10bfloat16_tEfNS_4arch4Sm80ELb0ELb1ELb1ELb0ELb1ELb0ELb0ELb0ELi2ELi2ELi4ELi2ELb1EEENS1_21CollectiveEpilogueBwdISA_SB_SD_Li256ELb0ELb0ELi2EEENS1_19SingleTileSchedulerILb0ELb0ELb0ELi128EEEEEEEEEvNT_6ParamsE$_ZN4cute3eso3ESOILb1ELb0EJNS_6LayoutINS_5tupleIJNS3_IJNS_1CILi8EEENS4_ILi1EEEEEENS4_ILi2EEES6_EEENS3_IJNS3_IJS6_NS4_ILi0EEEEEENS4_ILi2048EEESA_EEEEENS_10ViewEngineINS_8smem_ptrIPN7cutlass10bfloat16_tEEEEEEEC2ERKSE_RKSL_:
[----:B------:R-:W-:Y:S01]  /*8e70*/  ULDC UR24, c[0x0][0x20] ;  /* 0x0000080000187ab9 */ /* 0x000fe20000000800 */
[----:B------:R-:W-:Y:S01]  /*8e80*/  MOV R7, 0x0 ;  /* 0x0000000000077802 */ /* 0x000fe20000000f00 */
[----:B------:R-:W-:-:S09]  /*8e90*/  UIADD3 UR24, UR7, -UR24, URZ ;  /* 0x8000001807187290 */ /* 0x000fd2000fffe03f */
[----:B------:R1:W-:Y:S01]  /*8ea0*/  STL.64 [UR24], R4 ;  /* 0x00000004ff007987 */ /* 0x0003e20008100a18 */
[----:B------:R-:W-:Y:S05]  /*8eb0*/  RET.REL.NODEC R6 `(_ZN7cutlass13device_kernelIN5flash19enable_sm80_to_sm89INS1_16FlashAttnBwdSm80INS1_25CollectiveMainloopBwdSm80ILi2ELi2EN4cute5tupleIJNS5_1CILi64EEENS7_ILi128EEES8_EEENS_10bfloat16_tEfNS_4arch4Sm80ELb0ELb1ELb1ELb0ELb1ELb0ELb0ELb0ELi2ELi2ELi4ELi2ELb1EEENS1_21CollectiveEpilogueBwdISA_SB_SD_Li256ELb0ELb0ELi2EEENS1_19SingleTileSchedulerILb0ELb0ELb0ELi128EEEEEEEEEvNT_6ParamsE) ;  /* 0xffff714006007950 */ /* 0x000fea0003c3ffff */
        .type           $_ZN7cutlass13device_kernelIN5flash19enable_sm80_to_sm89INS1_16FlashAttnBwdSm80INS1_25CollectiveMainloopBwdSm80ILi2ELi2EN4cute5tupleIJNS5_1CILi64EEENS7_ILi128EEES8_EEENS_10bfloat16_tEfNS_4arch4Sm80ELb0ELb1ELb1ELb0ELb1ELb0ELb0ELb0ELi2ELi2ELi4ELi2ELb1EEENS1_21CollectiveEpilogueBwdISA_SB_SD_Li256ELb0ELb0ELi2EEENS1_19SingleTileSchedulerILb0ELb0ELb0ELi128EEEEEEEEEvNT_6ParamsE$_ZN4cute3eso3ESOILb1ELb0EJNS_6LayoutINS_5tupleIJNS3_IJNS_1CILi8EEENS4_ILi1EEEEEENS4_ILi2EEES6_EEENS3_IJNS3_IJS6_NS4_ILi0EEEEEENS4_ILi2048EEESA_EEEEEiEEC2ERKSE_RKi,@function
        .size           $_ZN7cutlass13device_kernelIN5flash19enable_sm80_to_sm89INS1_16FlashAttnBwdSm80INS1_25CollectiveMainloopBwdSm80ILi2ELi2EN4cute5tupleIJNS5_1CILi64EEENS7_ILi128EEES8_EEENS_10bfloat16_tEfNS_4arch4Sm80ELb0ELb1ELb1ELb0ELb1ELb0ELb0ELb0ELi2ELi2ELi4ELi2ELb1EEENS1_21CollectiveEpilogueBwdISA_SB_SD_Li256ELb0ELb0ELi2EEENS1_19SingleTileSchedulerILb0ELb0ELb0ELi128EEEEEEEEEvNT_6ParamsE$_ZN4cute3eso3ESOILb1ELb0EJNS_6LayoutINS_5tupleIJNS3_IJNS_1CILi8EEENS4_ILi1EEEEEENS4_ILi2EEES6_EEENS3_IJNS3_IJS6_NS4_ILi0EEEEEENS4_ILi2048EEESA_EEEEEiEEC2ERKSE_RKi,($_ZN7cutlass13device_kernelIN5flash19enable_sm80_to_sm89INS1_16FlashAttnBwdSm80INS1_25CollectiveMainloopBwdSm80ILi2ELi2EN4cute5tupleIJNS5_1CILi64EEENS7_ILi128EEES8_EEENS_10bfloat16_tEfNS_4arch4Sm80ELb0ELb1ELb1ELb0ELb1ELb0ELb0ELb0ELi2ELi2ELi4ELi2ELb1EEENS1_21CollectiveEpilogueBwdISA_SB_SD_Li256ELb0ELb0ELi2EEENS1_19SingleTileSchedulerILb0ELb0ELb0ELi128EEEEEEEEEvNT_6ParamsE$_ZN4cute5tupleIJNS0_IJNS0_IJNS_1CILi8EEENS1_ILi1EEEEEENS1_ILi2EEES3_EEENS0_IJNS0_IJS3_NS1_ILi0EEEEEElS7_EEEEEC2ERKS6_RKS9_ - $_ZN7cutlass13device_kernelIN5flash19enable_sm80_to_sm89INS1_16FlashAttnBwdSm80INS1_25CollectiveMainloopBwdSm80ILi2ELi2EN4cute5tupleIJNS5_1CILi64EEENS7_ILi128EEES8_EEENS_10bfloat16_tEfNS_4arch4Sm80ELb0ELb1ELb1ELb0ELb1ELb0ELb0ELb0ELi2ELi2ELi4ELi2ELb1EEENS1_21CollectiveEpilogueBwdISA_SB_SD_Li256ELb0ELb0ELi2EEENS1_19SingleTileSchedulerILb0ELb0ELb0ELi128EEEEEEEEEvNT_6ParamsE$_ZN4cute3eso3ESOILb1ELb0EJNS_6LayoutINS_5tupleIJNS3_IJNS_1CILi8EEENS4_ILi1EEEEEENS4_ILi2EEES6_EEENS3_IJNS3_IJS6_NS4_ILi0EEEEEENS4_ILi2048EEESA_EEEEEiEEC2ERKSE_RKi)
$_ZN7cutlass13device_kernelIN5flash19enable_sm80_to_sm89INS1_16FlashAttnBwdSm80INS1_25CollectiveMainloopBwdSm80ILi2ELi2EN4cute5tupleIJNS5_1CILi64EEENS7_ILi128EEES8_EEENS_10bfloat16_tEfNS_4arch4Sm80ELb0ELb1ELb1ELb0ELb1ELb0ELb0ELb0ELi2ELi2ELi4ELi2ELb1EEENS1_21CollectiveEpilogueBwdISA_SB_SD_Li256ELb0ELb0ELi2EEENS1_19SingleTileSchedulerILb0ELb0ELb0ELi128EEEEEEEEEvNT_6ParamsE$_ZN4cute3eso3ESOILb1ELb0EJNS_6LayoutINS_5tupleIJNS3_IJNS_1CILi8EEENS4_ILi1EEEEEENS4_ILi2EEES6_EEENS3_IJNS3_IJS6_NS4_ILi0EEEEEENS4_ILi2048EEESA_EEEEEiEEC2ERKSE_RKi:
[----:B------:R-:W-:Y:S02]  /*8ec0*/  ULDC UR24, c[0x0][0x20] ;  /* 0x0000080000187ab9 */ /* 0x000fe40000000800 */
[----:B------:R-:W-:-:S09]  /*8ed0*/  UIADD3 UR24, UR7, -UR24, URZ ;  /* 0x8000001807187290 */ /* 0x000fd2000fffe03f */
[----:B------:R1:W-:Y:S02]  /*8ee0*/  STL [UR24], R5 ;  /* 0x00000005ff007987 */ /* 0x0003e40008100818 */
[----:B-1----:R-:W-:-:S04]  /*8ef0*/  MOV R5, 0x0 ;  /* 0x0000000000057802 */ /* 0x002fc80000000f00 */
[----:B------:R-:W-:Y:S05]  /*8f00*/  RET.REL.NODEC R4 `(_ZN7cutlass13device_kernelIN5flash19enable_sm80_to_sm89INS1_16FlashAttnBwdSm80INS1_25CollectiveMainloopBwdSm80ILi2ELi2EN4cute5tupleIJNS5_1CILi64EEENS7_ILi128EEES8_EEENS_10bfloat16_tEfNS_4arch4Sm80ELb0ELb1ELb1ELb0ELb1ELb0ELb0ELb0ELi2ELi2ELi4ELi2ELb1EEENS1_21CollectiveEpilogueBwdISA_SB_SD_Li256ELb0ELb0ELi2EEENS1_19SingleTileSchedulerILb0ELb0ELb0ELi128EEEEEEEEEvNT_6ParamsE) ;  /* 0xffff70f004007950 */ /* 0x000fea0003c3ffff */
        .type           $_ZN7cutlass13device_kernelIN5flash19enable_sm80_to_sm89INS1_16FlashAttnBwdSm80INS1_25CollectiveMainloopBwdSm80ILi2ELi2EN4cute5tupleIJNS5_1CILi64EEENS7_ILi128EEES8_EEENS_10bfloat16_tEfNS_4arch4Sm80ELb0ELb1ELb1ELb0ELb1ELb0ELb0ELb0ELi2ELi2ELi4ELi2ELb1EEENS1_21CollectiveEpilogueBwdISA_SB_SD_Li256ELb0ELb0ELi2EEENS1_19SingleTileSchedulerILb0ELb0ELb0ELi128EEEEEEEEEvNT_6ParamsE$_ZN4cute5tupleIJNS0_IJNS0_IJNS_1CILi8EEENS1_ILi1EEEEEENS1_ILi2EEES3_EEENS0_IJNS0_IJS3_NS1_ILi0EEEEEElS7_EEEEEC2ERKS6_RKS9_,@function
        .size           $_ZN7cutlass13device_kernelIN5flash19enable_sm80_to_sm89INS1_16FlashAttnBwdSm80INS1_25CollectiveMainloopBwdSm80ILi2ELi2EN4cute5tupleIJNS5_1CILi64EEENS7_ILi128EEES8_EEENS_10bfloat16_tEfNS_4arch4Sm80ELb0ELb1ELb1ELb0ELb1ELb0ELb0ELb0ELi2ELi2ELi4ELi2ELb1EEENS1_21CollectiveEpilogueBwdISA_SB_SD_Li256ELb0ELb0ELi2EEENS1_19SingleTileSchedulerILb0ELb0ELb0ELi128EEEEEEEEEvNT_6ParamsE$_ZN4cute5tupleIJNS0_IJNS0_IJNS_1CILi8EEENS1_ILi1EEEEEENS1_ILi2EEES3_EEENS0_IJNS0_IJS3_NS1_ILi0EEEEEElS7_EEEEEC2ERKS6_RKS9_,($_ZN7cutlass13device_kernelIN5flash19enable_sm80_to_sm89INS1_16FlashAttnBwdSm80INS1_25CollectiveMainloopBwdSm80ILi2ELi2EN4cute5tupleIJNS5_1CILi64EEENS7_ILi128EEES8_EEENS_10bfloat16_tEfNS_4arch4Sm80ELb0ELb1ELb1ELb0ELb1ELb0ELb0ELb0ELi2ELi2ELi4ELi2ELb1EEENS1_21CollectiveEpilogueBwdISA_SB_SD_Li256ELb0ELb0ELi2EEENS1_19SingleTileSchedulerILb0ELb0ELb0ELi128EEEEEEEEEvNT_6ParamsE$_ZN4cute5tupleIJNS_15ArithmeticTupleIJNS_1CILi0EEEiEEEEEC2ERKS4_ - $_ZN7cutlass13device_kernelIN5flash19enable_sm80_to_sm89INS1_16FlashAttnBwdSm80INS1_25CollectiveMainloopBwdSm80ILi2ELi2EN4cute5tupleIJNS5_1CILi64EEENS7_ILi128EEES8_EEENS_10bfloat16_tEfNS_4arch4Sm80ELb0ELb1ELb1ELb0ELb1ELb0ELb0ELb0ELi2ELi2ELi4ELi2ELb1EEENS1_21CollectiveEpilogueBwdISA_SB_SD_Li256ELb0ELb0ELi2EEENS1_19SingleTileSchedulerILb0ELb0ELb0ELi128EEEEEEEEEvNT_6ParamsE$_ZN4cute5tupleIJNS0_IJNS0_IJNS_1CILi8EEENS1_ILi1EEEEEENS1_ILi2EEES3_EEENS0_IJNS0_IJS3_NS1_ILi0EEEEEElS7_EEEEEC2ERKS6_RKS9_)
$_ZN7cutlass13device_kernelIN5flash19enable_sm80_to_sm89INS1_16FlashAttnBwdSm80INS1_25CollectiveMainloopBwdSm80ILi2ELi2EN4cute5tupleIJNS5_1CILi64EEENS7_ILi128EEES8_EEENS_10bfloat16_tEfNS_4arch4Sm80ELb0ELb1ELb1ELb0ELb1ELb0ELb0ELb0ELi2ELi2ELi4ELi2ELb1EEENS1_21CollectiveEpilogueBwdISA_SB_SD_Li256ELb0ELb0ELi2EEENS1_19SingleTileSchedulerILb0ELb0ELb0ELi128EEEEEEEEEvNT_6ParamsE$_ZN4cute5tupleIJNS0_IJNS0_IJNS_1CILi8EEENS1_ILi1EEEEEENS1_ILi2EEES3_EEENS0_IJNS0_IJS3_NS1_ILi0EEEEEElS7_EEEEEC2ERKS6_RKS9_:
[----:B------:R-:W-:Y:S02]  /*8f10*/  MOV R8, 0x8f30 ;  /* 0x00008f3000087802 */ /* 0x000fe40000000f00 */
[----:B------:R-:W-:Y:S05]  /*8f20*/  CALL.REL.NOINC `($_ZN7cutlass13device_kernelIN5flash19enable_sm80_to_sm89INS1_16FlashAttnBwdSm80INS1_25CollectiveMainloopBwdSm80ILi2ELi2EN4cute5tupleIJNS5_1CILi64EEENS7_ILi128EEES8_EEENS_10bfloat16_tEfNS_4arch4Sm80ELb0ELb1ELb1ELb0ELb1ELb0ELb0ELb0ELi2ELi2ELi4ELi2ELb1EEENS1_21CollectiveEpilogueBwdISA_SB_SD_Li256ELb0ELb0ELi2EEENS1_19SingleTileSchedulerILb0ELb0ELb0ELi128EEEEEEEEEvNT_6ParamsE$_ZN4cute3eso3ESOILb1ELb0EJNS_5tupleIJNS2_IJNS_1CILi8EEENS3_ILi1EEEEEENS3_ILi2EEES5_EEENS2_IJNS2_IJS5_NS3_ILi0EEEEEElS9_EEEEEC2ERKS8_RKSB_) ;  /* 0xfffffb2000007944 */ /* 0x000fea0003c3ffff */
[----:B------:R-:W-:-:S04]  /*8f30*/  MOV R7, 0x0 ;  /* 0x0000000000077802 */ /* 0x000fc80000000f00 */
[----:B------:R-:W-:Y:S05]  /*8f40*/  RET.REL.NODEC R6 `(_ZN7cutlass13device_kernelIN5flash19enable_sm80_to_sm89INS1_16FlashAttnBwdSm80INS1_25CollectiveMainloopBwdSm80ILi2ELi2EN4cute5tupleIJNS5_1CILi64EEENS7_ILi128EEES8_EEENS_10bfloat16_tEfNS_4arch4Sm80ELb0ELb1ELb1ELb0ELb1ELb0ELb0ELb0ELi2ELi2ELi4ELi2ELb1EEENS1_21CollectiveEpilogueBwdISA_SB_SD_Li256ELb0ELb0ELi2EEENS1_19SingleTileSchedulerILb0ELb0ELb0ELi128EEEEEEEEEvNT_6ParamsE) ;  /* 0xffff70b006007950 */ /* 0x000fea0003c3ffff */
        .type           $_ZN7cutlass13device_kernelIN5flash19enable_sm80_to_sm89INS1_16FlashAttnBwdSm80INS1_25CollectiveMainloopBwdSm80ILi2ELi2EN4cute5tupleIJNS5_1CILi64EEENS7_ILi128EEES8_EEENS_10bfloat16_tEfNS_4arch4Sm80ELb0ELb1ELb1ELb0ELb1ELb0ELb0ELb0ELi2ELi2ELi4ELi2ELb1EEENS1_21CollectiveEpilogueBwdISA_SB_SD_Li256ELb0ELb0ELi2EEENS1_19SingleTileSchedulerILb0ELb0ELb0ELi128EEEEEEEEEvNT_6ParamsE$_ZN4cute5tupleIJNS_15ArithmeticTupleIJNS_1CILi0EEEiEEEEEC2ERKS4_,@function
        .size           $_ZN7cutlass13device_kernelIN5flash19enable_sm80_to_sm89INS1_16FlashAttnBwdSm80INS1_25CollectiveMainloopBwdSm80ILi2ELi2EN4cute5tupleIJNS5_1CILi64EEENS7_ILi128EEES8_EEENS_10bfloat16_tEfNS_4arch4Sm80ELb0ELb1ELb1ELb0ELb1ELb0ELb0ELb0ELi2ELi2ELi4ELi2ELb1EEENS1_21CollectiveEpilogueBwdISA_SB_SD_Li256ELb0ELb0ELi2EEENS1_19SingleTileSchedulerILb0ELb0ELb0ELi128EEEEEEEEEvNT_6ParamsE$_ZN4cute5tupleIJNS_15ArithmeticTupleIJNS_1CILi0EEEiEEEEEC2ERKS4_,($_ZN7cutlass13device_kernelIN5flash19enable_sm80_to_sm89INS1_16FlashAttnBwdSm80INS1_25CollectiveMainloopBwdSm80ILi2ELi2EN4cute5tupleIJNS5_1CILi64EEENS7_ILi128EEES8_EEENS_10bfloat16_tEfNS_4arch4Sm80ELb0ELb1ELb1ELb0ELb1ELb0ELb0ELb0ELi2ELi2ELi4ELi2ELb1EEENS1_21CollectiveEpilogueBwdISA_SB_SD_Li256ELb0ELb0ELi2EEENS1_19SingleTileSchedulerILb0ELb0ELb0ELi128EEEEEEEEEvNT_6ParamsE$_ZN4cute5tupleIJNS_15ArithmeticTupleIJiEEEEEC2ERKS2_ - $_ZN7cutlass13device_kernelIN5flash19enable_sm80_to_sm89INS1_16FlashAttnBwdSm80INS1_25CollectiveMainloopBwdSm80ILi2ELi2EN4cute5tupleIJNS5_1CILi64EEENS7_ILi128EEES8_EEENS_10bfloat16_tEfNS_4arch4Sm80ELb0ELb1ELb1ELb0ELb1ELb0ELb0ELb0ELi2ELi2ELi4ELi2ELb1EEENS1_21CollectiveEpilogueBwdISA_SB_SD_Li256ELb0ELb0ELi2EEENS1_19SingleTileSchedulerILb0ELb0ELb0ELi128EEEEEEEEEvNT_6ParamsE$_ZN4cute5tupleIJNS_15ArithmeticTupleIJNS_1CILi0EEEiEEEEEC2ERKS4_)
$_ZN7cutlass13device_kernelIN5flash19enable_sm80_to_sm89INS1_16FlashAttnBwdSm80INS1_25CollectiveMainloopBwdSm80ILi2ELi2EN4cute5tupleIJNS5_1CILi64EEENS7_ILi128EEES8_EEENS_10bfloat16_tEfNS_4arch4Sm80ELb0ELb1ELb1ELb0ELb1ELb0ELb0ELb0ELi2ELi2ELi4ELi2ELb1EEENS1_21CollectiveEpilogueBwdISA_SB_SD_Li256ELb0ELb0ELi2EEENS1_19SingleTileSchedulerILb0ELb0ELb0ELi128EEEEEEEEEvNT_6ParamsE$_ZN4cute5tupleIJNS_15ArithmeticTupleIJNS_1CILi0EEEiEEEEEC2ERKS4_:
[----:B------:R-:W-:Y:S02]  /*8f50*/  MOV R4, 0x8f70 ;  /* 0x00008f7000047802 */ /* 0x000fe40000000f00 */
[----:B------:R-:W-:Y:S05]  /*8f60*/  CALL.REL.NOINC `($_ZN7cutlass13device_kernelIN5flash19enable_sm80_to_sm89INS1_16FlashAttnBwdSm80INS1_25CollectiveMainloopBwdSm80ILi2ELi2EN4cute5tupleIJNS5_1CILi64EEENS7_ILi128EEES8_EEENS_10bfloat16_tEfNS_4arch4Sm80ELb0ELb1ELb1ELb0ELb1ELb0ELb0ELb0ELi2ELi2ELi4ELi2ELb1EEENS1_21CollectiveEpilogueBwdISA_SB_SD_Li256ELb0ELb0ELi2EEENS1_19SingleTileSchedulerILb0ELb0ELb0ELi128EEEEEEEEEvNT_6ParamsE$_ZN4cute3eso3ESOILb0ELb1EJNS_15ArithmeticTupleIJNS_1CILi0EEEiEEEEEC2ERKS5_) ;  /* 0xfffff41000007944 */ /* 0x000fea0003c3ffff */
[----:B------:R-:W-:-:S04]  /*8f70*/  MOV R9, 0x0 ;  /* 0x0000000000097802 */ /* 0x000fc80000000f00 */
[----:B------:R-:W-:Y:S05]  /*8f80*/  RET.REL.NODEC R8 `(_ZN7cutlass13device_kernelIN5flash19enable_sm80_to_sm89INS1_16FlashAttnBwdSm80INS1_25CollectiveMainloopBwdSm80ILi2ELi2EN4cute5tupleIJNS5_1CILi64EEENS7_ILi128EEES8_EEENS_10bfloat16_tEfNS_4arch4Sm80ELb0ELb1ELb1ELb0ELb1ELb0ELb0ELb0ELi2ELi2ELi4ELi2ELb1EEENS1_21CollectiveEpilogueBwdISA_SB_SD_Li256ELb0ELb0ELi2EEENS1_19SingleTileSchedulerILb0ELb0ELb0ELi128EEEEEEEEEvNT_6ParamsE) ;  /* 0xffff707008007950 */ /* 0x000fea0003c3ffff */
        .type           $_ZN7cutlass13device_kernelIN5flash19enable_sm80_to_sm89INS1_16FlashAttnBwdSm80INS1_25CollectiveMainloopBwdSm80ILi2ELi2EN4cute5tupleIJNS5_1CILi64EEENS7_ILi128EEES8_EEENS_10bfloat16_tEfNS_4arch4Sm80ELb0ELb1ELb1ELb0ELb1ELb0ELb0ELb0ELi2ELi2ELi4ELi2ELb1EEENS1_21CollectiveEpilogueBwdISA_SB_SD_Li256ELb0ELb0ELi2EEENS1_19SingleTileSchedulerILb0ELb0ELb0ELi128EEEEEEEEEvNT_6ParamsE$_ZN4cute5tupleIJNS_15ArithmeticTupleIJiEEEEEC2ERKS2_,@function
        .size           $_ZN7cutlass13device_kernelIN5flash19enable_sm80_to_sm89INS1_16FlashAttnBwdSm80INS1_25CollectiveMainloopBwdSm80ILi2ELi2EN4cute5tupleIJNS5_1CILi64EEENS7_ILi128EEES8_EEENS_10bfloat16_tEfNS_4arch4Sm80ELb0ELb1ELb1ELb0ELb1ELb0ELb0ELb0ELi2ELi2ELi4ELi2ELb1EEENS1_21CollectiveEpilogueBwdISA_SB_SD_Li256ELb0ELb0ELi2EEENS1_19SingleTileSchedulerILb0ELb0ELb0ELi128EEEEEEEEEvNT_6ParamsE$_ZN4cute5tupleIJNS_15ArithmeticTupleIJiEEEEEC2ERKS2_,($_ZN7cutlass13device_kernelIN5flash19enable_sm80_to_sm89INS1_16FlashAttnBwdSm80INS1_25CollectiveMainloopBwdSm80ILi2ELi2EN4cute5tupleIJNS5_1CILi64EEENS7_ILi128EEES8_EEENS_10bfloat16_tEfNS_4arch4Sm80ELb0ELb1ELb1ELb0ELb1ELb0ELb0ELb0ELi2ELi2ELi4ELi2ELb1EEENS1_21CollectiveEpilogueBwdISA_SB_SD_Li256ELb0ELb0ELi2EEENS1_19SingleTileSchedulerILb0ELb0ELb0ELi128EEEEEEEEEvNT_6ParamsE$_ZN4cute5tupleIJNS_15ArithmeticTupleIJiiEEEEEC2ERKS2_ - $_ZN7cutlass13device_kernelIN5flash19enable_sm80_to_sm89INS1_16FlashAttnBwdSm80INS1_25CollectiveMainloopBwdSm80ILi2ELi2EN4cute5tupleIJNS5_1CILi64EEENS7_ILi128EEES8_EEENS_10bfloat16_tEfNS_4arch4Sm80ELb0ELb1ELb1ELb0ELb1ELb0ELb0ELb0ELi2ELi2ELi4ELi2ELb1EEENS1_21CollectiveEpilogueBwdISA_SB_SD_Li256ELb0ELb0ELi2EEENS1_19SingleTileSchedulerILb0ELb0ELb0ELi128EEEEEEEEEvNT_6ParamsE$_ZN4cute5tupleIJNS_15ArithmeticTupleIJiEEEEEC2ERKS2_)
$_ZN7cutlass13device_kernelIN5flash19enable_sm80_to_sm89INS1_16FlashAttnBwdSm80INS1_25CollectiveMainloopBwdSm80ILi2ELi2EN4cute5tupleIJNS5_1CILi64EEENS7_ILi128EEES8_EEENS_10bfloat16_tEfNS_4arch4Sm80ELb0ELb1ELb1ELb0ELb1ELb0ELb0ELb0ELi2ELi2ELi4ELi2ELb1EEENS1_21CollectiveEpilogueBwdISA_SB_SD_Li256ELb0ELb0ELi2EEENS1_19SingleTileSchedulerILb0ELb0ELb0ELi128EEEEEEEEEvNT_6ParamsE$_ZN4cute5tupleIJNS_15ArithmeticTupleIJiEEEEEC2ERKS2_:
[----:B------:R-:W-:Y:S02]  /*8f90*/  MOV R4, 0x8fb0 ;  /* 0x00008fb000047802 */ /* 0x000fe40000000f00 */
[----:B------:R-:W-:Y:S05]  /*8fa0*/  CALL.REL.NOINC `($_ZN7cutlass13device_kernelIN5flash19enable_sm80_to_sm89INS1_16FlashAttnBwdSm80INS1_25CollectiveMainloopBwdSm80ILi2ELi2EN4cute5tupleIJNS5_1CILi64EEENS7_ILi128EEES8_EEENS_10bfloat16_tEfNS_4arch4Sm80ELb0ELb1ELb1ELb0ELb1ELb0ELb0ELb0ELi2ELi2ELi4ELi2ELb1EEENS1_21CollectiveEpilogueBwdISA_SB_SD_Li256ELb0ELb0ELi2EEENS1_19SingleTileSchedulerILb0ELb0ELb0ELi128EEEEEEEEEvNT_6ParamsE$_ZN4cute3eso3ESOILb0ELb1EJNS_15ArithmeticTupleIJiEEEEEC2ERKS3_) ;  /* 0xfffff42000007944 */ /* 0x000fea0003c3ffff */
[----:B------:R-:W-:Y:S02]  /*8fb0*/  MOV R4, R6 ;  /* 0x0000000600047202 */ /* 0x000fe40000000f00 */
[----:B------:R-:W-:-:S04]  /*8fc0*/  MOV R5, 0x0 ;  /* 0x0000000000057802 */ /* 0x000fc80000000f00 */
[----:B------:R-:W-:Y:S05]  /*8fd0*/  RET.REL.NODEC R4 `(_ZN7cutlass13device_kernelIN5flash19enable_sm80_to_sm89INS1_16FlashAttnBwdSm80INS1_25CollectiveMainloopBwdSm80ILi2ELi2EN4cute5tupleIJNS5_1CILi64EEENS7_ILi128EEES8_EEENS_10bfloat16_tEfNS_4arch4Sm80ELb0ELb1ELb1ELb0ELb1ELb0ELb0ELb0ELi2ELi2ELi4ELi2ELb1EEENS1_21CollectiveEpilogueBwdISA_SB_SD_Li256ELb0ELb0ELi2EEENS1_19SingleTileSchedulerILb0ELb0ELb0ELi128EEEEEEEEEvNT_6ParamsE) ;  /* 0xffff702004007950 */ /* 0x000fea0003c3ffff */
        .type           $_ZN7cutlass13device_kernelIN5flash19enable_sm80_to_sm89INS1_16FlashAttnBwdSm80INS1_25CollectiveMainloopBwdSm80ILi2ELi2EN4cute5tupleIJNS5_1CILi64EEENS7_ILi128EEES8_EEENS_10bfloat16_tEfNS_4arch4Sm80ELb0ELb1ELb1ELb0ELb1ELb0ELb0ELb0ELi2ELi2ELi4ELi2ELb1EEENS1_21CollectiveEpilogueBwdISA_SB_SD_Li256ELb0ELb0ELi2EEENS1_19SingleTileSchedulerILb0ELb0ELb0ELi128EEEEEEEEEvNT_6ParamsE$_ZN4cute5tupleIJNS_15ArithmeticTupleIJiiEEEEEC2ERKS2_,@function
        .size           $_ZN7cutlass13device_kernelIN5flash19enable_sm80_to_sm89INS1_16FlashAttnBwdSm80INS1_25CollectiveMainloopBwdSm80ILi2ELi2EN4cute5tupleIJNS5_1CILi64EEENS7_ILi128EEES8_EEENS_10bfloat16_tEfNS_4arch4Sm80ELb0ELb1ELb1ELb0ELb1ELb0ELb0ELb0ELi2ELi2ELi4ELi2ELb1EEENS1_21CollectiveEpilogueBwdISA_SB_SD_Li256ELb0ELb0ELi2EEENS1_19SingleTileSchedulerILb0ELb0ELb0ELi128EEEEEEEEEvNT_6ParamsE$_ZN4cute5tupleIJNS_15ArithmeticTupleIJiiEEEEEC2ERKS2_,($_ZN7cutlass13device_kernelIN5flash19enable_sm80_to_sm89INS1_16FlashAttnBwdSm80INS1_25CollectiveMainloopBwdSm80ILi2ELi2EN4cute5tupleIJNS5_1CILi64EEENS7_ILi128EEES8_EEENS_10bfloat16_tEfNS_4arch4Sm80ELb0ELb1ELb1ELb0ELb1ELb0ELb0ELb0ELi2ELi2ELi4ELi2ELb1EEENS1_21CollectiveEpilogueBwdISA_SB_SD_Li256ELb0ELb0ELi2EEENS1_19SingleTileSchedulerILb0ELb0ELb0ELi128EEEEEEEEEvNT_6ParamsE$_ZN4cute5tupleIJNS_15ArithmeticTupleIJiiEEEiiiEEC2ERKS2_RKiS7_S7_ - $_ZN7cutlass13device_kernelIN5flash19enable_sm80_to_sm89INS1_16FlashAttnBwdSm80INS1_25CollectiveMainloopBwdSm80ILi2ELi2EN4cute5tupleIJNS5_1CILi64EEENS7_ILi128EEES8_EEENS_10bfloat16_tEfNS_4arch4Sm80ELb0ELb1ELb1ELb0ELb1ELb0ELb0ELb0ELi2ELi2ELi4ELi2ELb1EEENS1_21CollectiveEpilogueBwdISA_SB_SD_Li256ELb0ELb0ELi2EEENS1_19SingleTileSchedulerILb0ELb0ELb0ELi128EEEEEEEEEvNT_6ParamsE$_ZN4cute5tupleIJNS_15ArithmeticTupleIJiiEEEEEC2ERKS2_)
$_ZN7cutlass13device_kernelIN5flash19enable_sm80_to_sm89INS1_16FlashAttnBwdSm80INS1_25CollectiveMainloopBwdSm80ILi2ELi2EN4cute5tupleIJNS5_1CILi64EEENS7_ILi128EEES8_EEENS_10bfloat16_tEfNS_4arch4Sm80ELb0ELb1ELb1ELb0ELb1ELb0ELb0ELb0ELi2ELi2ELi4ELi2ELb1EEENS1_21CollectiveEpilogueBwdISA_SB_SD_Li256ELb0ELb0ELi2EEENS1_19SingleTileSchedulerILb0ELb0ELb0ELi128EEEEEEEEEvNT_6ParamsE$_ZN4cute5tupleIJNS_15ArithmeticTupleIJiiEEEEEC2ERKS2_:
[----:B------:R-:W-:Y:S02]  /*8fe0*/  MOV R6, 0x9000 ;  /* 0x0000900000067802 */ /* 0x000fe40000000f00 */
[----:B------:R-:W-:Y:S05]  /*8ff0*/  CALL.REL.NOINC `($_ZN7cutlass13device_kernelIN5flash19enable_sm80_to_sm89INS1_16FlashAttnBwdSm80INS1_25CollectiveMainloopBwdSm80ILi2ELi2EN4cute5tupleIJNS5_1CILi64EEENS7_ILi128EEES8_EEENS_10bfloat16_tEfNS_4arch4Sm80ELb0ELb1ELb1ELb0ELb1ELb0ELb0ELb0ELi2ELi2ELi4ELi2ELb1EEENS1_21CollectiveEpilogueBwdISA_SB_SD_Li256ELb0ELb0ELi2EEENS1_19SingleTileSchedulerILb0ELb0ELb0ELi128EEEEEEEEEvNT_6ParamsE$_ZN4cute3eso3ESOILb0ELb1EJNS_15ArithmeticTupleIJiiEEEEEC2ERKS3_) ;  /* 0xfffff42000007944 */ /* 0x000fea0003c3ffff */
[----:B------:R-:W-:-:S04]  /*9000*/  MOV R9, 0x0 ;  /* 0x0000000000097802 */ /* 0x000fc80000000f00 */
[----:B------:R-:W-:Y:S05]  /*9010*/  RET.REL.NODEC R8 `(_ZN7cutlass13device_kernelIN5flash19enable_sm80_to_sm89INS1_16FlashAttnBwdSm80INS1_25CollectiveMainloopBwdSm80ILi2ELi2EN4cute5tupleIJNS5_1CILi64EEENS7_ILi128EEES8_EEENS_10bfloat16_tEfNS_4arch4Sm80ELb0ELb1ELb1ELb0ELb1ELb0ELb0ELb0ELi2ELi2ELi4ELi2ELb1EEENS1_21CollectiveEpilogueBwdISA_SB_SD_Li256ELb0ELb0ELi2EEENS1_19SingleTileSchedulerILb0ELb0ELb0ELi128EEEEEEEEEvNT_6ParamsE) ;  /* 0xffff6fe008007950 */ /* 0x000fea0003c3ffff */
        .type           $_ZN7cutlass13device_kernelIN5flash19enable_sm80_to_sm89INS1_16FlashAttnBwdSm80INS1_25CollectiveMainloopBwdSm80ILi2ELi2EN4cute5tupleIJNS5_1CILi64EEENS7_ILi128EEES8_EEENS_10bfloat16_tEfNS_4arch4Sm80ELb0ELb1ELb1ELb0ELb1ELb0ELb0ELb0ELi2ELi2ELi4ELi2ELb1EEENS1_21CollectiveEpilogueBwdISA_SB_SD_Li256ELb0ELb0ELi2EEENS1_19SingleTileSchedulerILb0ELb0ELb0ELi128EEEEEEEEEvNT_6ParamsE$_ZN4cute5tupleIJNS_15ArithmeticTupleIJiiEEEiiiEEC2ERKS2_RKiS7_S7_,@function
        .size           $_ZN7cutlass13device_kernelIN5flash19enable_sm80_to_sm89INS1_16FlashAttnBwdSm80INS1_25CollectiveMainloopBwdSm80ILi2ELi2EN4cute5tupleIJNS5_1CILi64EEENS7_ILi128EEES8_EEENS_10bfloat16_tEfNS_4arch4Sm80ELb0ELb1ELb1ELb0ELb1ELb0ELb0ELb0ELi2ELi2ELi4ELi2ELb1EEENS1_21CollectiveEpilogueBwdISA_SB_SD_Li256ELb0ELb0ELi2EEENS1_19SingleTileSchedulerILb0ELb0ELb0ELi128EEEEEEEEEvNT_6ParamsE$_ZN4cute5tupleIJNS_15ArithmeticTupleIJiiEEEiiiEEC2ERKS2_RKiS7_S7_,($_ZN7cutlass13device_kernelIN5flash19enable_sm80_to_sm89INS1_16FlashAttnBwdSm80INS1_25CollectiveMainloopBwdSm80ILi2ELi2EN4cute5tupleIJNS5_1CILi64EEENS7_ILi128EEES8_EEENS_10bfloat16_tEfNS_4arch4Sm80ELb0ELb1ELb1ELb0ELb1ELb0ELb0ELb0ELi2ELi2ELi4ELi2ELb1EEENS1_21CollectiveEpilogueBwdISA_SB_SD_Li256ELb0ELb0ELi2EEENS1_19SingleTileSchedulerILb0ELb0ELb0ELi128EEEEEEEEEvNT_6ParamsE$_ZN4cute5tupleIJNS_1CILi0EEES2_S2_iEEC2ERKS2_S5_S5_RKi - $_ZN7cutlass13device_kernelIN5flash19enable_sm80_to_sm89INS1_16FlashAttnBwdSm80INS1_25CollectiveMainloopBwdSm80ILi2ELi2EN4cute5tupleIJNS5_1CILi64EEENS7_ILi128EEES8_EEENS_10bfloat16_tEfNS_4arch4Sm80ELb0ELb1ELb1ELb0ELb1ELb0ELb0ELb0ELi2ELi2ELi4ELi2ELb1EEENS1_21CollectiveEpilogueBwdISA_SB_SD_Li256ELb0ELb0ELi2EEENS1_19SingleTileSchedulerILb0ELb0ELb0ELi128EEEEEEEEEvNT_6ParamsE$_ZN4cute5tupleIJNS_15ArithmeticTupleIJiiEEEiiiEEC2ERKS2_RKiS7_S7_)
$_ZN7cutlass13device_kernelIN5flash19enable_sm80_to_sm89INS1_16FlashAttnBwdSm80INS1_25CollectiveMainloopBwdSm80ILi2ELi2EN4cute5tupleIJNS5_1CILi64EEENS7_ILi128EEES8_EEENS_10bfloat16_tEfNS_4arch4Sm80ELb0ELb1ELb1ELb0ELb1ELb0ELb0ELb0ELi2ELi2ELi4ELi2ELb1EEENS1_21CollectiveEpilogueBwdISA_SB_SD_Li256ELb0ELb0ELi2EEENS1_19SingleTileSchedulerILb0ELb0ELb0ELi128EEEEEEEEEvNT_6ParamsE$_ZN4cute5tupleIJNS_15ArithmeticTupleIJiiEEEiiiEEC2ERKS2_RKiS7_S7_:
[----:B------:R-:W-:Y:S02]  /*9020*/  MOV R4, 0x9040 ;  /* 0x0000904000047802 */ /* 0x000fe40000000f00 */
[----:B------:R-:W-:Y:S05]  /*9030*/  CALL.REL.NOINC `($_ZN7cutlass13device_kernelIN5flash19enable_sm80_to_sm89INS1_16FlashAttnBwdSm80INS1_25CollectiveMainloopBwdSm80ILi2ELi2EN4cute5tupleIJNS5_1CILi64EEENS7_ILi128EEES8_EEENS_10bfloat16_tEfNS_4arch4Sm80ELb0ELb1ELb1ELb0ELb1ELb0ELb0ELb0ELi2ELi2ELi4ELi2ELb1EEENS1_21CollectiveEpilogueBwdISA_SB_SD_Li256ELb0ELb0ELi2EEENS1_19SingleTileSchedulerILb0ELb0ELb0ELi128EEEEEEEEEvNT_6ParamsE$_ZN4cute3eso3ESOILb0ELb0EJNS_15ArithmeticTupleIJiiEEEiiiEEC2ERKS3_RKiS8_S8_) ;  /* 0xffffeff000007944 */ /* 0x000fea0003c3ffff */
[----:B------:R-:W-:-:S04]  /*9040*/  MOV R15, 0x0 ;  /* 0x00000000000f7802 */ /* 0x000fc80000000f00 */
[----:B------:R-:W-:Y:S05]  /*9050*/  RET.REL.NODEC R14 `(_ZN7cutlass13device_kernelIN5flash19enable_sm80_to_sm89INS1_16FlashAttnBwdSm80INS1_25CollectiveMainloopBwdSm80ILi2ELi2EN4cute5tupleIJNS5_1CILi64EEENS7_ILi128EEES8_EEENS_10bfloat16_tEfNS_4arch4Sm80ELb0ELb1ELb1ELb0ELb1ELb0ELb0ELb0ELi2ELi2ELi4ELi2ELb1EEENS1_21CollectiveEpilogueBwdISA_SB_SD_Li256ELb0ELb0ELi2EEENS1_19SingleTileSchedulerILb0ELb0ELb0ELi128EEEEEEEEEvNT_6ParamsE) ;  /* 0xffff6fa00e007950 */ /* 0x000fea0003c3ffff */
        .type           $_ZN7cutlass13device_kernelIN5flash19enable_sm80_to_sm89INS1_16FlashAttnBwdSm80INS1_25CollectiveMainloopBwdSm80ILi2ELi2EN4cute5tupleIJNS5_1CILi64EEENS7_ILi128EEES8_EEENS_10bfloat16_tEfNS_4arch4Sm80ELb0ELb1ELb1ELb0ELb1ELb0ELb0ELb0ELi2ELi2ELi4ELi2ELb1EEENS1_21CollectiveEpilogueBwdISA_SB_SD_Li256ELb0ELb0ELi2EEENS1_19SingleTileSchedulerILb0ELb0ELb0ELi128EEEEEEEEEvNT_6ParamsE$_ZN4cute5tupleIJNS_1CILi0EEES2_S2_iEEC2ERKS2_S5_S5_RKi,@function
        .size           $_ZN7cutlass13device_kernelIN5flash19enable_sm80_to_sm89INS1_16FlashAttnBwdSm80INS1_25CollectiveMainloopBwdSm80ILi2ELi2EN4cute5tupleIJNS5_1CILi64EEENS7_ILi128EEES8_EEENS_10bfloat16_tEfNS_4arch4Sm80ELb0ELb1ELb1ELb0ELb1ELb0ELb0ELb0ELi2ELi2ELi4ELi2ELb1EEENS1_21CollectiveEpilogueBwdISA_SB_SD_Li256ELb0ELb0ELi2EEENS1_19SingleTileSchedulerILb0ELb0ELb0ELi128EEEEEEEEEvNT_6ParamsE$_ZN4cute5tupleIJNS_1CILi0EEES2_S2_iEEC2ERKS2_S5_S5_RKi,($_ZN7cutlass13device_kernelIN5flash19enable_sm80_to_sm89INS1_16FlashAttnBwdSm80INS1_25CollectiveMainloopBwdSm80ILi2ELi2EN4cute5tupleIJNS5_1CILi64EEENS7_ILi128EEES8_EEENS_10bfloat16_tEfNS_4arch4Sm80ELb0ELb1ELb1ELb0ELb1ELb0ELb0ELb0ELi2ELi2ELi4ELi2ELb1EEENS1_21CollectiveEpilogueBwdISA_SB_SD_Li256ELb0ELb0ELi2EEENS1_19SingleTileSchedulerILb0ELb0ELb0ELi128EEEEEEEEEvNT_6ParamsE$_ZN4cute5tupleIJNS_1CILi0EEES2_iEEC2ERKS2_S5_RKi - $_ZN7cutlass13device_kernelIN5flash19enable_sm80_to_sm89INS1_16FlashAttnBwdSm80INS1_25CollectiveMainloopBwdSm80ILi2ELi2EN4cute5tupleIJNS5_1CILi64EEENS7_ILi128EEES8_EEENS_10bfloat16_tEfNS_4arch4Sm80ELb0ELb1ELb1ELb0ELb1ELb0ELb0ELb0ELi2ELi2ELi4ELi2ELb1EEENS1_21CollectiveEpilogueBwdISA_SB_SD_Li256ELb0ELb0ELi2EEENS1_19SingleTileSchedulerILb0ELb0ELb0ELi128EEEEEEEEEvNT_6ParamsE$_ZN4cute5tupleIJNS_1CILi0EEES2_S2_iEEC2ERKS2_S5_S5_RKi)
$_ZN7cutlass13device_kernelIN5flash19enable_sm80_to_sm89INS1_16FlashAttnBwdSm80INS1_25CollectiveMainloopBwdSm80ILi2ELi2EN4cute5tupleIJNS5_1CILi64EEENS7_ILi128EEES8_EEENS_10bfloat16_tEfNS_4arch4Sm80ELb0ELb1ELb1ELb0ELb1ELb0ELb0ELb0ELi2ELi2ELi4ELi2ELb1EEENS1_21CollectiveEpilogueBwdISA_SB_SD_Li256ELb0ELb0ELi2EEENS1_19SingleTileSchedulerILb0ELb0ELb0ELi128EEEEEEEEEvNT_6ParamsE$_ZN4cute5tupleIJNS_1CILi0EEES2_S2_iEEC2ERKS2_S5_S5_RKi:
[----:B------:R-:W-:Y:S02]  /*9060*/  MOV R4, 0x9080 ;  /* 0x0000908000047802 */ /* 0x000fe40000000f00 */
[----:B------:R-:W-:Y:S05]  /*9070*/  CALL.REL.NOINC `($_ZN7cutlass13device_kernelIN5flash19enable_sm80_to_sm89INS1_16FlashAttnBwdSm80INS1_25CollectiveMainloopBwdSm80ILi2ELi2EN4cute5tupleIJNS5_1CILi64EEENS7_ILi128EEES8_EEENS_10bfloat16_tEfNS_4arch4Sm80ELb0ELb1ELb1ELb0ELb1ELb0ELb0ELb0ELi2ELi2ELi4ELi2ELb1EEENS1_21CollectiveEpilogueBwdISA_SB_SD_Li256ELb0ELb0ELi2EEENS1_19SingleTileSchedulerILb0ELb0ELb0ELi128EEEEEEEEEvNT_6ParamsE$_ZN4cute3eso3ESOILb1ELb0EJNS_1CILi0EEES3_S3_iEEC2ERKS3_S6_S6_RKi) ;  /* 0xfffff6b000007944 */ /* 0x000fea0003c3ffff */
[----:B------:R-:W-:Y:S02]  /*9080*/  MOV R4, R8 ;  /* 0x0000000800047202 */ /* 0x000fe40000000f00 */
[----:B------:R-:W-:-:S04]  /*9090*/  MOV R5, 0x0 ;  /* 0x0000000000057802 */ /* 0x000fc80000000f00 */
[----:B------:R-:W-:Y:S05]  /*90a0*/  RET.REL.NODEC R4 `(_ZN7cutlass13device_kernelIN5flash19enable_sm80_to_sm89INS1_16FlashAttnBwdSm80INS1_25CollectiveMainloopBwdSm80ILi2ELi2EN4cute5tupleIJNS5_1CILi64EEENS7_ILi128EEES8_EEENS_10bfloat16_tEfNS_4arch4Sm80ELb0ELb1ELb1ELb0ELb1ELb0ELb0ELb0ELi2ELi2ELi4ELi2ELb1EEENS1_21CollectiveEpilogueBwdISA_SB_SD_Li256ELb0ELb0ELi2EEENS1_19SingleTileSchedulerILb0ELb0ELb0ELi128EEEEEEEEEvNT_6ParamsE) ;  /* 0xffff6f5004007950 */ /* 0x000fea0003c3ffff */
        .type           $_ZN7cutlass13device_kernelIN5flash19enable_sm80_to_sm89INS1_16FlashAttnBwdSm80INS1_25CollectiveMainloopBwdSm80ILi2ELi2EN4cute5tupleIJNS5_1CILi64EEENS7_ILi128EEES8_EEENS_10bfloat16_tEfNS_4arch4Sm80ELb0ELb1ELb1ELb0ELb1ELb0ELb0ELb0ELi2ELi2ELi4ELi2ELb1EEENS1_21CollectiveEpilogueBwdISA_SB_SD_Li256ELb0ELb0ELi2EEENS1_19SingleTileSchedulerILb0ELb0ELb0ELi128EEEEEEEEEvNT_6ParamsE$_ZN4cute5tupleIJNS_1CILi0EEES2_iEEC2ERKS2_S5_RKi,@function
        .size           $_ZN7cutlass13device_kernelIN5flash19enable_sm80_to_sm89INS1_16FlashAttnBwdSm80INS1_25CollectiveMainloopBwdSm80ILi2ELi2EN4cute5tupleIJNS5_1CILi64EEENS7_ILi128EEES8_EEENS_10bfloat16_tEfNS_4arch4Sm80ELb0ELb1ELb1ELb0ELb1ELb0ELb0ELb0ELi2ELi2ELi4ELi2ELb1EEENS1_21CollectiveEpilogueBwdISA_SB_SD_Li256ELb0ELb0ELi2EEENS1_19SingleTileSchedulerILb0ELb0ELb0ELi128EEEEEEEEEvNT_6ParamsE$_ZN4cute5tupleIJNS_1CILi0EEES2_iEEC2ERKS2_S5_RKi,($_ZN7cutlass13device_kernelIN5flash19enable_sm80_to_sm89INS1_16FlashAttnBwdSm80INS1_25CollectiveMainloopBwdSm80ILi2ELi2EN4cute5tupleIJNS5_1CILi64EEENS7_ILi128EEES8_EEENS_10bfloat16_tEfNS_4arch4Sm80ELb0ELb1ELb1ELb0ELb1ELb0ELb0ELb0ELi2ELi2ELi4ELi2ELb1EEENS1_21CollectiveEpilogueBwdISA_SB_SD_Li256ELb0ELb0ELi2EEENS1_19SingleTileSchedulerILb0ELb0ELb0ELi128EEEEEEEEEvNT_6ParamsE$_ZN4cute5tupleIJNS_1CILi0EEES2_iiEEC2ERKS2_S5_RKiS7_ - $_ZN7cutlass13device_kernelIN5flash19enable_sm80_to_sm89INS1_16FlashAttnBwdSm80INS1_25CollectiveMainloopBwdSm80ILi2ELi2EN4cute5tupleIJNS5_1CILi64EEENS7_ILi128EEES8_EEENS_10bfloat16_tEfNS_4arch4Sm80ELb0ELb1ELb1ELb0ELb1ELb0ELb0ELb0ELi2ELi2ELi4ELi2ELb1EEENS1_21CollectiveEpilogueBwdISA_SB_SD_Li256ELb0ELb0ELi2EEENS1_19SingleTileSchedulerILb0ELb0ELb0ELi128EEEEEEEEEvNT_6ParamsE$_ZN4cute5tupleIJNS_1CILi0EEES2_iEEC2ERKS2_S5_RKi)
$_ZN7cutlass13device_kernelIN5flash19enable_sm80_to_sm89INS1_16FlashAttnBwdSm80INS1_25CollectiveMainloopBwdSm80ILi2ELi2EN4cute5tupleIJNS5_1CILi64EEENS7_ILi128EEES8_EEENS_10bfloat16_tEfNS_4arch4Sm80ELb0ELb1ELb1ELb0ELb1ELb0ELb0ELb0ELi2ELi2ELi4ELi2ELb1EEENS1_21CollectiveEpilogueBwdISA_SB_SD_Li256ELb0ELb0ELi2EEENS1_19SingleTileSchedulerILb0ELb0ELb0ELi128EEEEEEEEEvNT_6ParamsE$_ZN4cute5tupleIJNS_1CILi0EEES2_iEEC2ERKS2_S5_RKi:
[----:B------:R-:W-:Y:S02]  /*90b0*/  MOV R4, 0x90d0 ;  /* 0x000090d000047802 */ /* 0x000fe40000000f00 */
[----:B------:R-:W-:Y:S05]  /*90c0*/  CALL.REL.NOINC `($_ZN7cutlass13device_kernelIN5flash19enable_sm80_to_sm89INS1_16FlashAttnBwdSm80INS1_25CollectiveMainloopBwdSm80ILi2ELi2EN4cute5tupleIJNS5_1CILi64EEENS7_ILi128EEES8_EEENS_10bfloat16_tEfNS_4arch4Sm80ELb0ELb1ELb1ELb0ELb1ELb0ELb0ELb0ELi2ELi2ELi4ELi2ELb1EEENS1_21CollectiveEpilogueBwdISA_SB_SD_Li256ELb0ELb0ELi2EEENS1_19SingleTileSchedulerILb0ELb0ELb0ELi128EEEEEEEEEvNT_6ParamsE$_ZN4cute3eso3ESOILb1ELb0EJNS_1CILi0EEES3_iEEC2ERKS3_S6_RKi) ;  /* 0xfffff6b000007944 */ /* 0x000fea0003c3ffff */
[----:B------:R-:W-:Y:S02]  /*90d0*/  MOV R4, R12 ;  /* 0x0000000c00047202 */ /* 0x000fe40000000f00 */
[----:B------:R-:W-:-:S04]  /*90e0*/  MOV R5, 0x0 ;  /* 0x0000000000057802 */ /* 0x000fc80000000f00 */
[----:B------:R-:W-:Y:S05]  /*90f0*/  RET.REL.NODEC R4 `(_ZN7cutlass13device_kernelIN5flash19enable_sm80_to_sm89INS1_16FlashAttnBwdSm80INS1_25CollectiveMainloopBwdSm80ILi2ELi2EN4cute5tupleIJNS5_1CILi64EEENS7_ILi128EEES8_EEENS_10bfloat16_tEfNS_4arch4Sm80ELb0ELb1ELb1ELb0ELb1ELb0ELb0ELb0ELi2ELi2ELi4ELi2ELb1EEENS1_21CollectiveEpilogueBwdISA_SB_SD_Li256ELb0ELb0ELi2EEENS1_19SingleTileSchedulerILb0ELb0ELb0ELi128EEEEEEEEEvNT_6ParamsE) ;  /* 0xffff6f0004007950 */ /* 0x000fea0003c3ffff */
        .type           $_ZN7cutlass13device_kernelIN5flash19enable_sm80_to_sm89INS1_16FlashAttnBwdSm80INS1_25CollectiveMainloopBwdSm80ILi2ELi2EN4cute5tupleIJNS5_1CILi64EEENS7_ILi128EEES8_EEENS_10bfloat16_tEfNS_4arch4Sm80ELb0ELb1ELb1ELb0ELb1ELb0ELb0ELb0ELi2ELi2ELi4ELi2ELb1EEENS1_21CollectiveEpilogueBwdISA_SB_SD_Li256ELb0ELb0ELi2EEENS1_19SingleTileSchedulerILb0ELb0ELb0ELi128EEEEEEEEEvNT_6ParamsE$_ZN4cute5tupleIJNS_1CILi0EEES2_iiEEC2ERKS2_S5_RKiS7_,@function
        .size           $_ZN7cutlass13device_kernelIN5flash19enable_sm80_to_sm89INS1_16FlashAttnBwdSm80INS1_25CollectiveMainloopBwdSm80ILi2ELi2EN4cute5tupleIJNS5_1CILi64EEENS7_ILi128EEES8_EEENS_10bfloat16_tEfNS_4arch4Sm80ELb0ELb1ELb1ELb0ELb1ELb0ELb0ELb0ELi2ELi2ELi4ELi2ELb1EEENS1_21CollectiveEpilogueBwdISA_SB_SD_Li256ELb0ELb0ELi2EEENS1_19SingleTileSchedulerILb0ELb0ELb0ELi128EEEEEEEEEvNT_6ParamsE$_ZN4cute5tupleIJNS_1CILi0EEES2_iiEEC2ERKS2_S5_RKiS7_,($_ZN7cutlass13device_kernelIN5flash19enable_sm80_to_sm89INS1_16FlashAttnBwdSm80INS1_25CollectiveMainloopBwdSm80ILi2ELi2EN4cute5tupleIJNS5_1CILi64EEENS7_ILi128EEES8_EEENS_10bfloat16_tEfNS_4arch4Sm80ELb0ELb1ELb1ELb0ELb1ELb0ELb0ELb0ELi2ELi2ELi4ELi2ELb1EEENS1_21CollectiveEpilogueBwdISA_SB_SD_Li256ELb0ELb0ELi2EEENS1_19SingleTileSchedulerILb0ELb0ELb0ELi128EEEEEEEEEvNT_6ParamsE$_ZN4cute5tupleIJNS_1CILi0EEEiEEC2ERKS2_RKi - $_ZN7cutlass13device_kernelIN5flash19enable_sm80_to_sm89INS1_16FlashAttnBwdSm80INS1_25CollectiveMainloopBwdSm80ILi2ELi2EN4cute5tupleIJNS5_1CILi64EEENS7_ILi128EEES8_EEENS_10bfloat16_tEfNS_4arch4Sm80ELb0ELb1ELb1ELb0ELb1ELb0ELb0ELb0ELi2ELi2ELi4ELi2ELb1EEENS1_21CollectiveEpilogueBwdISA_SB_SD_Li256ELb0ELb0ELi2EEENS1_19SingleTileSchedulerILb0ELb0ELb0ELi128EEEEEEEEEvNT_6ParamsE$_ZN4cute5tupleIJNS_1CILi0EEES2_iiEEC2ERKS2_S5_RKiS7_)
$_ZN7cutlass13device_kernelIN5flash19enable_sm80_to_sm89INS1_16FlashAttnBwdSm80INS1_25CollectiveMainloopBwdSm80ILi2ELi2EN4cute5tupleIJNS5_1CILi64EEENS7_ILi128EEES8_EEENS_10bfloat16_tEfNS_4arch4Sm80ELb0ELb1ELb1ELb0ELb1ELb0ELb0ELb0ELi2ELi2ELi4ELi2ELb1EEENS1_21CollectiveEpilogueBwdISA_SB_SD_Li256ELb0ELb0ELi2EEENS1_19SingleTileSchedulerILb0ELb0ELb0ELi128EEEEEEEEEvNT_6ParamsE$_ZN4cute5tupleIJNS_1CILi0EEES2_iiEEC2ERKS2_S5_RKiS7_:
[----:B------:R-:W-:Y:S02]  /*9100*/  MOV R8, 0x9120 ;  /* 0x0000912000087802 */ /* 0x000fe40000000f00 */
[----:B------:R-:W-:Y:S05]  /*9110*/  CALL.REL.NOINC `($_ZN7cutlass13device_kernelIN5flash19enable_sm80_to_sm89INS1_16FlashAttnBwdSm80INS1_25CollectiveMainloopBwdSm80ILi2ELi2EN4cute5tupleIJNS5_1CILi64EEENS7_ILi128EEES8_EEENS_10bfloat16_tEfNS_4arch4Sm80ELb0ELb1ELb1ELb0ELb1ELb0ELb0ELb0ELi2ELi2ELi4ELi2ELb1EEENS1_21CollectiveEpilogueBwdISA_SB_SD_Li256ELb0ELb0ELi2EEENS1_19SingleTileSchedulerILb0ELb0ELb0ELi128EEEEEEEEEvNT_6ParamsE$_ZN4cute3eso3ESOILb1ELb0EJNS_1CILi0EEES3_iiEEC2ERKS3_S6_RKiS8_) ;  /* 0xfffff70000007944 */ /* 0x000fea0003c3ffff */
[----:B-1----:R-:W-:Y:S02]  /*9120*/  MOV R14, R12 ;  /* 0x0000000c000e7202 */ /* 0x002fe40000000f00 */
[----:B------:R-:W-:-:S04]  /*9130*/  MOV R15, 0x0 ;  /* 0x00000000000f7802 */ /* 0x000fc80000000f00 */
[----:B------:R-:W-:Y:S05]  /*9140*/  RET.REL.NODEC R14 `(_ZN7cutlass13device_kernelIN5flash19enable_sm80_to_sm89INS1_16FlashAttnBwdSm80INS1_25CollectiveMainloopBwdSm80ILi2ELi2EN4cute5tupleIJNS5_1CILi64EEENS7_ILi128EEES8_EEENS_10bfloat16_tEfNS_4arch4Sm80ELb0ELb1ELb1ELb0ELb1ELb0ELb0ELb0ELi2ELi2ELi4ELi2ELb1EEENS1_21CollectiveEpilogueBwdISA_SB_SD_Li256ELb0ELb0ELi2EEENS1_19SingleTileSchedulerILb0ELb0ELb0ELi128EEEEEEEEEvNT_6ParamsE) ;  /* 0xffff6eb00e007950 */ /* 0x000fea0003c3ffff */
        .type           $_ZN7cutlass13device_kernelIN5flash19enable_sm80_to_sm89INS1_16FlashAttnBwdSm80INS1_25CollectiveMainloopBwdSm80ILi2ELi2EN4cute5tupleIJNS5_1CILi64EEENS7_ILi128EEES8_EEENS_10bfloat16_tEfNS_4arch4Sm80ELb0ELb1ELb1ELb0ELb1ELb0ELb0ELb0ELi2ELi2ELi4ELi2ELb1EEENS1_21CollectiveEpilogueBwdISA_SB_SD_Li256ELb0ELb0ELi2EEENS1_19SingleTileSchedulerILb0ELb0ELb0ELi128EEEEEEEEEvNT_6ParamsE$_ZN4cute5tupleIJNS_1CILi0EEEiEEC2ERKS2_RKi,@function
        .size           $_ZN7cutlass13device_kernelIN5flash19enable_sm80_to_sm89INS1_16FlashAttnBwdSm80INS1_25CollectiveMainloopBwdSm80ILi2ELi2EN4cute5tupleIJNS5_1CILi64EEENS7_ILi128EEES8_EEENS_10bfloat16_tEfNS_4arch4Sm80ELb0ELb1ELb1ELb0ELb1ELb0ELb0ELb0ELi2ELi2ELi4ELi2ELb1EEENS1_21CollectiveEpilogueBwdISA_SB_SD_Li256ELb0ELb0ELi2EEENS1_19SingleTileSchedulerILb0ELb0ELb0ELi128EEEEEEEEEvNT_6ParamsE$_ZN4cute5tupleIJNS_1CILi0EEEiEEC2ERKS2_RKi,($_ZN7cutlass13device_kernelIN5flash19enable_sm80_to_sm89INS1_16FlashAttnBwdSm80INS1_25CollectiveMainloopBwdSm80ILi2ELi2EN4cute5tupleIJNS5_1CILi64EEENS7_ILi128EEES8_EEENS_10bfloat16_tEfNS_4arch4Sm80ELb0ELb1ELb1ELb0ELb1ELb0ELb0ELb0ELi2ELi2ELi4ELi2ELb1EEENS1_21CollectiveEpilogueBwdISA_SB_SD_Li256ELb0ELb0ELi2EEENS1_19SingleTileSchedulerILb0ELb0ELb0ELi128EEEEEEEEEvNT_6ParamsE$_ZN4cute5tupleIJNS_1CILi0EEEiiiEEC2ERKS2_RKiS7_S7_ - $_ZN7cutlass13device_kernelIN5flash19enable_sm80_to_sm89INS1_16FlashAttnBwdSm80INS1_25CollectiveMainloopBwdSm80ILi2ELi2EN4cute5tupleIJNS5_1CILi64EEENS7_ILi128EEES8_EEENS_10bfloat16_tEfNS_4arch4Sm80ELb0ELb1ELb1ELb0ELb1ELb0ELb0ELb0ELi2ELi2ELi4ELi2ELb1EEENS1_21CollectiveEpilogueBwdISA_SB_SD_Li256ELb0ELb0ELi2EEENS1_19SingleTileSchedulerILb0ELb0ELb0ELi128EEEEEEEEEvNT_6ParamsE$_ZN4cute5tupleIJNS_1CILi0EEEiEEC2ERKS2_RKi)
$_ZN7cutlass13device_kernelIN5flash19enable_sm80_to_sm89INS1_16FlashAttnBwdSm80INS1_25CollectiveMainloopBwdSm80ILi2ELi2EN4cute5tupleIJNS5_1CILi64EEENS7_ILi128EEES8_EEENS_10bfloat16_tEfNS_4arch4Sm80ELb0ELb1ELb1ELb0ELb1ELb0ELb0ELb0ELi2ELi2ELi4ELi2ELb1EEENS1_21CollectiveEpilogueBwdISA_SB_SD_Li256ELb0ELb0ELi2EEENS1_19SingleTileSchedulerILb0ELb0ELb0ELi128EEEEEEEEEvNT_6ParamsE$_ZN4cute5tupleIJNS_1CILi0EEEiEEC2ERKS2_RKi:
[----:B------:R-:W-:Y:S01]  /*9150*/  MOV R4, 0x9180 ;  /* 0x0000918000047802 */ /* 0x000fe20000000f00 */
[----:B------:R-:W-:Y:S02]  /*9160*/  UMOV UR35, UR36 ;  /* 0x0000002400237c82 */ /* 0x000fe40008000000 */
[----:B------:R-:W-:Y:S05]  /*9170*/  CALL.REL.NOINC `($_ZN7cutlass13device_kernelIN5flash19enable_sm80_to_sm89INS1_16FlashAttnBwdSm80INS1_25CollectiveMainloopBwdSm80ILi2ELi2EN4cute5tupleIJNS5_1CILi64EEENS7_ILi128EEES8_EEENS_10bfloat16_tEfNS_4arch4Sm80ELb0ELb1ELb1ELb0ELb1ELb0ELb0ELb0ELi2ELi2ELi4ELi2ELb1EEENS1_21CollectiveEpilogueBwdISA_SB_SD_Li256ELb0ELb0ELi2EEENS1_19SingleTileSchedulerILb0ELb0ELb0ELi128EEEEEEEEEvNT_6ParamsE$_ZN4cute3eso3ESOILb1ELb0EJNS_1CILi0EEEiEEC2ERKS3_RKi) ;  /* 0xfffff73000007944 */ /* 0x000fea0003c3ffff */
[----:B------:R-:W-:Y:S02]  /*9180*/  MOV R4, R12 ;  /* 0x0000000c00047202 */ /* 0x000fe40000000f00 */
[----:B------:R-:W-:-:S04]  /*9190*/  MOV R5, 0x0 ;  /* 0x0000000000057802 */ /* 0x000fc80000000f00 */
[----:B------:R-:W-:Y:S05]  /*91a0*/  RET.REL.NODEC R4 `(_ZN7cutlass13device_kernelIN5flash19enable_sm80_to_sm89INS1_16FlashAttnBwdSm80INS1_25CollectiveMainloopBwdSm80ILi2ELi2EN4cute5tupleIJNS5_1CILi64EEENS7_ILi128EEES8_EEENS_10bfloat16_tEfNS_4arch4Sm80ELb0ELb1ELb1ELb0ELb1ELb0ELb0ELb0ELi2ELi2ELi4ELi2ELb1EEENS1_21CollectiveEpilogueBwdISA_SB_SD_Li256ELb0ELb0ELi2EEENS1_19SingleTileSchedulerILb0ELb0ELb0ELi128EEEEEEEEEvNT_6ParamsE) ;  /* 0xffff6e5004007950 */ /* 0x000fea0003c3ffff */
        .type           $_ZN7cutlass13device_kernelIN5flash19enable_sm80_to_sm89INS1_16FlashAttnBwdSm80INS1_25CollectiveMainloopBwdSm80ILi2ELi2EN4cute5tupleIJNS5_1CILi64EEENS7_ILi128EEES8_EEENS_10bfloat16_tEfNS_4arch4Sm80ELb0ELb1ELb1ELb0ELb1ELb0ELb0ELb0ELi2ELi2ELi4ELi2ELb1EEENS1_21CollectiveEpilogueBwdISA_SB_SD_Li256ELb0ELb0ELi2EEENS1_19SingleTileSchedulerILb0ELb0ELb0ELi128EEEEEEEEEvNT_6ParamsE$_ZN4cute5tupleIJNS_1CILi0EEEiiiEEC2ERKS2_RKiS7_S7_,@function
        .size           $_ZN7cutlass13device_kernelIN5flash19enable_sm80_to_sm89INS1_16FlashAttnBwdSm80INS1_25CollectiveMainloopBwdSm80ILi2ELi2EN4cute5tupleIJNS5_1CILi64EEENS7_ILi128EEES8_EEENS_10bfloat16_tEfNS_4arch4Sm80ELb0ELb1ELb1ELb0ELb1ELb0ELb0ELb0ELi2ELi2ELi4ELi2ELb1EEENS1_21CollectiveEpilogueBwdISA_SB_SD_Li256ELb0ELb0ELi2EEENS1_19SingleTileSchedulerILb0ELb0ELb0ELi128EEEEEEEEEvNT_6ParamsE$_ZN4cute5tupleIJNS_1CILi0EEEiiiEEC2ERKS2_RKiS7_S7_,($_ZN7cutlass13device_kernelIN5flash19enable_sm80_to_sm89INS1_16FlashAttnBwdSm80INS1_25CollectiveMainloopBwdSm80ILi2ELi2EN4cute5tupleIJNS5_1CILi64EEENS7_ILi128EEES8_EEENS_10bfloat16_tEfNS_4arch4Sm80ELb0ELb1ELb1ELb0ELb1ELb0ELb0ELb0ELi2ELi2ELi4ELi2ELb1EEENS1_21CollectiveEpilogueBwdISA_SB_SD_Li256ELb0ELb0ELi2EEENS1_19SingleTileSchedulerILb0ELb0ELb0ELi128EEEEEEEEEvNT_6ParamsE$_ZN4cute5tupleIJiEEC2ERKi - $_ZN7cutlass13device_kernelIN5flash19enable_sm80_to_sm89INS1_16FlashAttnBwdSm80INS1_25CollectiveMainloopBwdSm80ILi2ELi2EN4cute5tupleIJNS5_1CILi64EEENS7_ILi128EEES8_EEENS_10bfloat16_tEfNS_4arch4Sm80ELb0ELb1ELb1ELb0ELb1ELb0ELb0ELb0ELi2ELi2ELi4ELi2ELb1EEENS1_21CollectiveEpilogueBwdISA_SB_SD_Li256ELb0ELb0ELi2EEENS1_19SingleTileSchedulerILb0ELb0ELb0ELi128EEEEEEEEEvNT_6ParamsE$_ZN4cute5tupleIJNS_1CILi0EEEiiiEEC2ERKS2_RKiS7_S7_)
$_ZN7cutlass13device_kernelIN5flash19enable_sm80_to_sm89INS1_16FlashAttnBwdSm80INS1_25CollectiveMainloopBwdSm80ILi2ELi2EN4cute5tupleIJNS5_1CILi64EEENS7_ILi128EEES8_EEENS_10bfloat16_tEfNS_4arch4Sm80ELb0ELb1ELb1ELb0ELb1ELb0ELb0ELb0ELi2ELi2ELi4ELi2ELb1EEENS1_21CollectiveEpilogueBwdISA_SB_SD_Li256ELb0ELb0ELi2EEENS1_19SingleTileSchedulerILb0ELb0ELb0ELi128EEEEEEEEEvNT_6ParamsE$_ZN4cute5tupleIJNS_1CILi0EEEiiiEEC2ERKS2_RKiS7_S7_:
[----:B------:R-:W-:Y:S02]  /*91b0*/  MOV R4, 0x91d0 ;  /* 0x000091d000047802 */ /* 0x000fe40000000f00 */
[----:B------:R-:W-:Y:S05]  /*91c0*/  CALL.REL.NOINC `($_ZN7cutlass13device_kernelIN5flash19enable_sm80_to_sm89INS1_16FlashAttnBwdSm80INS1_25CollectiveMainloopBwdSm80ILi2ELi2EN4cute5tupleIJNS5_1CILi64EEENS7_ILi128EEES8_EEENS_10bfloat16_tEfNS_4arch4Sm80ELb0ELb1ELb1ELb0ELb1ELb0ELb0ELb0ELi2ELi2ELi4ELi2ELb1EEENS1_21CollectiveEpilogueBwdISA_SB_SD_Li256ELb0ELb0ELi2EEENS1_19SingleTileSchedulerILb0ELb0ELb0ELi128EEEEEEEEEvNT_6ParamsE$_ZN4cute3eso3ESOILb1ELb0EJNS_1CILi0EEEiiiEEC2ERKS3_RKiS8_S8_) ;  /* 0xfffff7d000007944 */ /* 0x000fea0003c3ffff */
[----:B------:R-:W-:-:S04]  /*91d0*/  MOV R9, 0x0 ;  /* 0x0000000000097802 */ /* 0x000fc80000000f00 */
[----:B------:R-:W-:Y:S05]  /*91e0*/  RET.REL.NODEC R8 `(_ZN7cutlass13device_kernelIN5flash19enable_sm80_to_sm89INS1_16FlashAttnBwdSm80INS1_25CollectiveMainloopBwdSm80ILi2ELi2EN4cute5tupleIJNS5_1CILi64EEENS7_ILi128EEES8_EEENS_10bfloat16_tEfNS_4arch4Sm80ELb0ELb1ELb1ELb0ELb1ELb0ELb0ELb0ELi2ELi2ELi4ELi2ELb1EEENS1_21CollectiveEpilogueBwdISA_SB_SD_Li256ELb0ELb0ELi2EEENS1_19SingleTileSchedulerILb0ELb0ELb0ELi128EEEEEEEEEvNT_6ParamsE) ;  /* 0xffff6e1008007950 */ /* 0x000fea0003c3ffff */
        .type           $_ZN7cutlass13device_kernelIN5flash19enable_sm80_to_sm89INS1_16FlashAttnBwdSm80INS1_25CollectiveMainloopBwdSm80ILi2ELi2EN4cute5tupleIJNS5_1CILi64EEENS7_ILi128EEES8_EEENS_10bfloat16_tEfNS_4arch4Sm80ELb0ELb1ELb1ELb0ELb1ELb0ELb0ELb0ELi2ELi2ELi4ELi2ELb1EEENS1_21CollectiveEpilogueBwdISA_SB_SD_Li256ELb0ELb0ELi2EEENS1_19SingleTileSchedulerILb0ELb0ELb0ELi128EEEEEEEEEvNT_6ParamsE$_ZN4cute5tupleIJiEEC2ERKi,@function
        .size           $_ZN7cutlass13device_kernelIN5flash19enable_sm80_to_sm89INS1_16FlashAttnBwdSm80INS1_25CollectiveMainloopBwdSm80ILi2ELi2EN4cute5tupleIJNS5_1CILi64EEENS7_ILi128EEES8_EEENS_10bfloat16_tEfNS_4arch4Sm80ELb0ELb1ELb1ELb0ELb1ELb0ELb0ELb0ELi2ELi2ELi4ELi2ELb1EEENS1_21CollectiveEpilogueBwdISA_SB_SD_Li256ELb0ELb0ELi2EEENS1_19SingleTileSchedulerILb0ELb0ELb0ELi128EEEEEEEEEvNT_6ParamsE$_ZN4cute5tupleIJiEEC2ERKi,($_ZN7cutlass13device_kernelIN5flash19enable_sm80_to_sm89INS1_16FlashAttnBwdSm80INS1_25CollectiveMainloopBwdSm80ILi2ELi2EN4cute5tupleIJNS5_1CILi64EEENS7_ILi128EEES8_EEENS_10bfloat16_tEfNS_4arch4Sm80ELb0ELb1ELb1ELb0ELb1ELb0ELb0ELb0ELi2ELi2ELi4ELi2ELb1EEENS1_21CollectiveEpilogueBwdISA_SB_SD_Li256ELb0ELb0ELi2EEENS1_19SingleTileSchedulerILb0ELb0ELb0ELi128EEEEEEEEEvNT_6ParamsE$_ZN4cute5tupleIJiNS_1CILi0EEEEEC2ERKiRKS2_ - $_ZN7cutlass13device_kernelIN5flash19enable_sm80_to_sm89INS1_16FlashAttnBwdSm80INS1_25CollectiveMainloopBwdSm80ILi2ELi2EN4cute5tupleIJNS5_1CILi64EEENS7_ILi128EEES8_EEENS_10bfloat16_tEfNS_4arch4Sm80ELb0ELb1ELb1ELb0ELb1ELb0ELb0ELb0ELi2ELi2ELi4ELi2ELb1EEENS1_21CollectiveEpilogueBwdISA_SB_SD_Li256ELb0ELb0ELi2EEENS1_19SingleTileSchedulerILb0ELb0ELb0ELi128EEEEEEEEEvNT_6ParamsE$_ZN4cute5tupleIJiEEC2ERKi)
$_ZN7cutlass13device_kernelIN5flash19enable_sm80_to_sm89INS1_16FlashAttnBwdSm80INS1_25CollectiveMainloopBwdSm80ILi2ELi2EN4cute5tupleIJNS5_1CILi64EEENS7_ILi128EEES8_EEENS_10bfloat16_tEfNS_4arch4Sm80ELb0ELb1ELb1ELb0ELb1ELb0ELb0ELb0ELi2ELi2ELi4ELi2ELb1EEENS1_21CollectiveEpilogueBwdISA_SB_SD_Li256ELb0ELb0ELi2EEENS1_19SingleTileSchedulerILb0ELb0ELb0ELi128EEEEEEEEEvNT_6ParamsE$_ZN4cute5tupleIJiEEC2ERKi:
[----:B------:R-:W-:Y:S02]  /*91f0*/  MOV R12, 0x9210 ;  /* 0x00009210000c7802 */ /* 0x000fe40000000f00 */
[----:B------:R-:W-:Y:S05]  /*9200*/  CALL.REL.NOINC `($_ZN7cutlass13device_kernelIN5flash19enable_sm80_to_sm89INS1_16FlashAttnBwdSm80INS1_25CollectiveMainloopBwdSm80ILi2ELi2EN4cute5tupleIJNS5_1CILi64EEENS7_ILi128EEES8_EEENS_10bfloat16_tEfNS_4arch4Sm80ELb0ELb1ELb1ELb0ELb1ELb0ELb0ELb0ELi2ELi2ELi4ELi2ELb1EEENS1_21CollectiveEpilogueBwdISA_SB_SD_Li256ELb0ELb0ELi2EEENS1_19SingleTileSchedulerILb0ELb0ELb0ELi128EEEEEEEEEvNT_6ParamsE$_ZN4cute3eso3ESOILb0ELb1EJiEEC2ERKi) ;  /* 0xfffff2d000007944 */ /* 0x000fea0003c3ffff */
[----:B-1----:R-:W-:-:S04]  /*9210*/  MOV R5, 0x0 ;  /* 0x0000000000057802 */ /* 0x002fc80000000f00 */
[----:B------:R-:W-:Y:S05]  /*9220*/  RET.REL.NODEC R4 `(_ZN7cutlass13device_kernelIN5flash19enable_sm80_to_sm89INS1_16FlashAttnBwdSm80INS1_25CollectiveMainloopBwdSm80ILi2ELi2EN4cute5tupleIJNS5_1CILi64EEENS7_ILi128EEES8_EEENS_10bfloat16_tEfNS_4arch4Sm80ELb0ELb1ELb1ELb0ELb1ELb0ELb0ELb0ELi2ELi2ELi4ELi2ELb1EEENS1_21CollectiveEpilogueBwdISA_SB_SD_Li256ELb0ELb0ELi2EEENS1_19SingleTileSchedulerILb0ELb0ELb0ELi128EEEEEEEEEvNT_6ParamsE) ;  /* 0xffff6dd004007950 */ /* 0x000fea0003c3ffff */
        .type           $_ZN7cutlass13device_kernelIN5flash19enable_sm80_to_sm89INS1_16FlashAttnBwdSm80INS1_25CollectiveMainloopBwdSm80ILi2ELi2EN4cute5tupleIJNS5_1CILi64EEENS7_ILi128EEES8_EEENS_10bfloat16_tEfNS_4arch4Sm80ELb0ELb1ELb1ELb0ELb1ELb0ELb0ELb0ELi2ELi2ELi4ELi2ELb1EEENS1_21CollectiveEpilogueBwdISA_SB_SD_Li256ELb0ELb0ELi2EEENS1_19SingleTileSchedulerILb0ELb0ELb0ELi128EEEEEEEEEvNT_6ParamsE$_ZN4cute5tupleIJiNS_1CILi0EEEEEC2ERKiRKS2_,@function
        .size           $_ZN7cutlass13device_kernelIN5flash19enable_sm80_to_sm89INS1_16FlashAttnBwdSm80INS1_25CollectiveMainloopBwdSm80ILi2ELi2EN4cute5tupleIJNS5_1CILi64EEENS7_ILi128EEES8_EEENS_10bfloat16_tEfNS_4arch4Sm80ELb0ELb1ELb1ELb0ELb1ELb0ELb0ELb0ELi2ELi2ELi4ELi2ELb1EEENS1_21CollectiveEpilogueBwdISA_SB_SD_Li256ELb0ELb0ELi2EEENS1_19SingleTileSchedulerILb0ELb0ELb0ELi128EEEEEEEEEvNT_6ParamsE$_ZN4cute5tupleIJiNS_1CILi0EEEEEC2ERKiRKS2_,($_ZN7cutlass13device_kernelIN5flash19enable_sm80_to_sm89INS1_16FlashAttnBwdSm80INS1_25CollectiveMainloopBwdSm80ILi2ELi2EN4cute5tupleIJNS5_1CILi64EEENS7_ILi128EEES8_EEENS_10bfloat16_tEfNS_4arch4Sm80ELb0ELb1ELb1ELb0ELb1ELb0ELb0ELb0ELi2ELi2ELi4ELi2ELb1EEENS1_21CollectiveEpilogueBwdISA_SB_SD_Li256ELb0ELb0ELi2EEENS1_19SingleTileSchedulerILb0ELb0ELb0ELi128EEEEEEEEEvNT_6ParamsE$_ZN4cute5tupleIJiiEEC2ERKiS3_ - $_ZN7cutlass13device_kernelIN5flash19enable_sm80_to_sm89INS1_16FlashAttnBwdSm80INS1_25CollectiveMainloopBwdSm80ILi2ELi2EN4cute5tupleIJNS5_1CILi64EEENS7_ILi128EEES8_EEENS_10bfloat16_tEfNS_4arch4Sm80ELb0ELb1ELb1ELb0ELb1ELb0ELb0ELb0ELi2ELi2ELi4ELi2ELb1EEENS1_21CollectiveEpilogueBwdISA_SB_SD_Li256ELb0ELb0ELi2EEENS1_19SingleTileSchedulerILb0ELb0ELb0ELi128EEEEEEEEEvNT_6ParamsE$_ZN4cute5tupleIJiNS_1CILi0EEEEEC2ERKiRKS2_)
$_ZN7cutlass13device_kernelIN5flash19enable_sm80_to_sm89INS1_16FlashAttnBwdSm80INS1_25CollectiveMainloopBwdSm80ILi2ELi2EN4cute5tupleIJNS5_1CILi64EEENS7_ILi128EEES8_EEENS_10bfloat16_tEfNS_4arch4Sm80ELb0ELb1ELb1ELb0ELb1ELb0ELb0ELb0ELi2ELi2ELi4ELi2ELb1EEENS1_21CollectiveEpilogueBwdISA_SB_SD_Li256ELb0ELb0ELi2EEENS1_19SingleTileSchedulerILb0ELb0ELb0ELi128EEEEEEEEEvNT_6ParamsE$_ZN4cute5tupleIJiNS_1CILi0EEEEEC2ERKiRKS2_:
[----:B------:R-:W-:Y:S02]  /*9230*/  MOV R6, 0x9250 ;  /* 0x0000925000067802 */ /* 0x000fe40000000f00 */
[----:B------:R-:W-:Y:S05]  /*9240*/  CALL.REL.NOINC `($_ZN7cutlass13device_kernelIN5flash19enable_sm80_to_sm89INS1_16FlashAttnBwdSm80INS1_25CollectiveMainloopBwdSm80ILi2ELi2EN4cute5tupleIJNS5_1CILi64EEENS7_ILi128EEES8_EEENS_10bfloat16_tEfNS_4arch4Sm80ELb0ELb1ELb1ELb0ELb1ELb0ELb0ELb0ELi2ELi2ELi4ELi2ELb1EEENS1_21CollectiveEpilogueBwdISA_SB_SD_Li256ELb0ELb0ELi2EEENS1_19SingleTileSchedulerILb0ELb0ELb0ELi128EEEEEEEEEvNT_6ParamsE$_ZN4cute3eso3ESOILb0ELb1EJiNS_1CILi0EEEEEC2ERKiRKS3_) ;  /* 0xfffff2f000007944 */ /* 0x000fea0003c3ffff */
[----:B-1----:R-:W-:Y:S02]  /*9250*/  MOV R4, R12 ;  /* 0x0000000c00047202 */ /* 0x002fe40000000f00 */
[----:B------:R-:W-:-:S04]  /*9260*/  MOV R5, 0x0 ;  /* 0x0000000000057802 */ /* 0x000fc80000000f00 */
[----:B------:R-:W-:Y:S05]  /*9270*/  RET.REL.NODEC R4 `(_ZN7cutlass13device_kernelIN5flash19enable_sm80_to_sm89INS1_16FlashAttnBwdSm80INS1_25CollectiveMainloopBwdSm80ILi2ELi2EN4cute5tupleIJNS5_1CILi64EEENS7_ILi128EEES8_EEENS_10bfloat16_tEfNS_4arch4Sm80ELb0ELb1ELb1ELb0ELb1ELb0ELb0ELb0ELi2ELi2ELi4ELi2ELb1EEENS1_21CollectiveEpilogueBwdISA_SB_SD_Li256ELb0ELb0ELi2EEENS1_19SingleTileSchedulerILb0ELb0ELb0ELi128EEEEEEEEEvNT_6ParamsE) ;  /* 0xffff6d8004007950 */ /* 0x000fea0003c3ffff */
        .type           $_ZN7cutlass13device_kernelIN5flash19enable_sm80_to_sm89INS1_16FlashAttnBwdSm80INS1_25CollectiveMainloopBwdSm80ILi2ELi2EN4cute5tupleIJNS5_1CILi64EEENS7_ILi128EEES8_EEENS_10bfloat16_tEfNS_4arch4Sm80ELb0ELb1ELb1ELb0ELb1ELb0ELb0ELb0ELi2ELi2ELi4ELi2ELb1EEENS1_21CollectiveEpilogueBwdISA_SB_SD_Li256ELb0ELb0ELi2EEENS1_19SingleTileSchedulerILb0ELb0ELb0ELi128EEEEEEEEEvNT_6ParamsE$_ZN4cute5tupleIJiiEEC2ERKiS3_,@function
        .size           $_ZN7cutlass13device_kernelIN5flash19enable_sm80_to_sm89INS1_16FlashAttnBwdSm80INS1_25CollectiveMainloopBwdSm80ILi2ELi2EN4cute5tupleIJNS5_1CILi64EEENS7_ILi128EEES8_EEENS_10bfloat16_tEfNS_4arch4Sm80ELb0ELb1ELb1ELb0ELb1ELb0ELb0ELb0ELi2ELi2ELi4ELi2ELb1EEENS1_21CollectiveEpilogueBwdISA_SB_SD_Li256ELb0ELb0ELi2EEENS1_19SingleTileSchedulerILb0ELb0ELb0ELi128EEEEEEEEEvNT_6ParamsE$_ZN4cute5tupleIJiiEEC2ERKiS3_,($_ZN7cutlass13device_kernelIN5flash19enable_sm80_to_sm89INS1_16FlashAttnBwdSm80INS1_25CollectiveMainloopBwdSm80ILi2ELi2EN4cute5tupleIJNS5_1CILi64EEENS7_ILi128EEES8_EEENS_10bfloat16_tEfNS_4arch4Sm80ELb0ELb1ELb1ELb0ELb1ELb0ELb0ELb0ELi2ELi2ELi4ELi2ELb1EEENS1_21CollectiveEpilogueBwdISA_SB_SD_Li256ELb0ELb0ELi2EEENS1_19SingleTileSchedulerILb0ELb0ELb0ELi128EEEEEEEEEvNT_6ParamsE$_ZN4cute8gmem_ptrIPKN7cutlass10bfloat16_tEECI1NS_12iter_adaptorIS4_S5_EEES4_ - $_ZN7cutlass13device_kernelIN5flash19enable_sm80_to_sm89INS1_16FlashAttnBwdSm80INS1_25CollectiveMainloopBwdSm80ILi2ELi2EN4cute5tupleIJNS5_1CILi64EEENS7_ILi128EEES8_EEENS_10bfloat16_tEfNS_4arch4Sm80ELb0ELb1ELb1ELb0ELb1ELb0ELb0ELb0ELi2ELi2ELi4ELi2ELb1EEENS1_21CollectiveEpilogueBwdISA_SB_SD_Li256ELb0ELb0ELi2EEENS1_19SingleTileSchedulerILb0ELb0ELb0ELi128EEEEEEEEEvNT_6ParamsE$_ZN4cute5tupleIJiiEEC2ERKiS3_)
$_ZN7cutlass13device_kernelIN5flash19enable_sm80_to_sm89INS1_16FlashAttnBwdSm80INS1_25CollectiveMainloopBwdSm80ILi2ELi2EN4cute5tupleIJNS5_1CILi64EEENS7_ILi128EEES8_EEENS_10bfloat16_tEfNS_4arch4Sm80ELb0ELb1ELb1ELb0ELb1ELb0ELb0ELb0ELi2ELi2ELi4ELi2ELb1EEENS1_21CollectiveEpilogueBwdISA_SB_SD_Li256ELb0ELb0ELi2EEENS1_19SingleTileSchedulerILb0ELb0ELb0ELi128EEEEEEEEEvNT_6ParamsE$_ZN4cute5tupleIJiiEEC2ERKiS3_:
[----:B------:R-:W-:Y:S02]  /*9280*/  MOV R8, 0x92a0 ;  /* 0x000092a000087802 */ /* 0x000fe40000000f00 */
[----:B------:R-:W-:Y:S05]  /*9290*/  CALL.REL.NOINC `($_ZN7cutlass13device_kernelIN5flash19enable_sm80_to_sm89INS1_16FlashAttnBwdSm80INS1_25CollectiveMainloopBwdSm80ILi2ELi2EN4cute5tupleIJNS5_1CILi64EEENS7_ILi128EEES8_EEENS_10bfloat16_tEfNS_4arch4Sm80ELb0ELb1ELb1ELb0ELb1ELb0ELb0ELb0ELi2ELi2ELi4ELi2ELb1EEENS1_21CollectiveEpilogueBwdISA_SB_SD_Li256ELb0ELb0ELi2EEENS1_19SingleTileSchedulerILb0ELb0ELb0ELi128EEEEEEEEEvNT_6ParamsE$_ZN4cute3eso3ESOILb0ELb0EJiiEEC2ERKiS4_) ;  /* 0xfffff07000007944 */ /* 0x000fea0003c3ffff */
[----:B------:R-:W-:-:S04]  /*92a0*/  MOV R7, 0x0 ;  /* 0x0000000000077802 */ /* 0x000fc80000000f00 */
[----:B------:R-:W-:Y:S05]  /*92b0*/  RET.REL.NODEC R6 `(_ZN7cutlass13device_kernelIN5flash19enable_sm80_to_sm89INS1_16FlashAttnBwdSm80INS1_25CollectiveMainloopBwdSm80ILi2ELi2EN4cute5tupleIJNS5_1CILi64EEENS7_ILi128EEES8_EEENS_10bfloat16_tEfNS_4arch4Sm80ELb0ELb1ELb1ELb0ELb1ELb0ELb0ELb0ELi2ELi2ELi4ELi2ELb1EEENS1_21CollectiveEpilogueBwdISA_SB_SD_Li256ELb0ELb0ELi2EEENS1_19SingleTileSchedulerILb0ELb0ELb0ELi128EEEEEEEEEvNT_6ParamsE) ;  /* 0xffff6d4006007950 */ /* 0x000fea0003c3ffff */
        .type           $_ZN7cutlass13device_kernelIN5flash19enable_sm80_to_sm89INS1_16FlashAttnBwdSm80INS1_25CollectiveMainloopBwdSm80ILi2ELi2EN4cute5tupleIJNS5_1CILi64EEENS7_ILi128EEES8_EEENS_10bfloat16_tEfNS_4arch4Sm80ELb0ELb1ELb1ELb0ELb1ELb0ELb0ELb0ELi2ELi2ELi4ELi2ELb1EEENS1_21CollectiveEpilogueBwdISA_SB_SD_Li256ELb0ELb0ELi2EEENS1_19SingleTileSchedulerILb0ELb0ELb0ELi128EEEEEEEEEvNT_6ParamsE$_ZN4cute8gmem_ptrIPKN7cutlass10bfloat16_tEECI1NS_12iter_adaptorIS4_S5_EEES4_,@function
        .size           $_ZN7cutlass13device_kernelIN5flash19enable_sm80_to_sm89INS1_16FlashAttnBwdSm80INS1_25CollectiveMainloopBwdSm80ILi2ELi2EN4cute5tupleIJNS5_1CILi64EEENS7_ILi128EEES8_EEENS_10bfloat16_tEfNS_4arch4Sm80ELb0ELb1ELb1ELb0ELb1ELb0ELb0ELb0ELi2ELi2ELi4ELi2ELb1EEENS1_21CollectiveEpilogueBwdISA_SB_SD_Li256ELb0ELb0ELi2EEENS1_19SingleTileSchedulerILb0ELb0ELb0ELi128EEEEEEEEEvNT_6ParamsE$_ZN4cute8gmem_ptrIPKN7cutlass10bfloat16_tEECI1NS_12iter_adaptorIS4_S5_EEES4_,($_ZN7cutlass13device_kernelIN5flash19enable_sm80_to_sm89INS1_16FlashAttnBwdSm80INS1_25CollectiveMainloopBwdSm80ILi2ELi2EN4cute5tupleIJNS5_1CILi64EEENS7_ILi128EEES8_EEENS_10bfloat16_tEfNS_4arch4Sm80ELb0ELb1ELb1ELb0ELb1ELb0ELb0ELb0ELi2ELi2ELi4ELi2ELb1EEENS1_21CollectiveEpilogueBwdISA_SB_SD_Li256ELb0ELb0ELi2EEENS1_19SingleTileSchedulerILb0ELb0ELb0ELi128EEEEEEEEEvNT_6ParamsE$_ZN4cute8gmem_ptrIPKN7cutlass9uint128_tEECI1NS_12iter_adaptorIS4_S5_EEES4_ - $_ZN7cutlass13device_kernelIN5flash19enable_sm80_to_sm89INS1_16FlashAttnBwdSm80INS1_25CollectiveMainloopBwdSm80ILi2ELi2EN4cute5tupleIJNS5_1CILi64EEENS7_ILi128EEES8_EEENS_10bfloat16_tEfNS_4arch4Sm80ELb0ELb1ELb1ELb0ELb1ELb0ELb0ELb0ELi2ELi2ELi4ELi2ELb1EEENS1_21CollectiveEpilogueBwdISA_SB_SD_Li256ELb0ELb0ELi2EEENS1_19SingleTileSchedulerILb0ELb0ELb0ELi128EEEEEEEEEvNT_6ParamsE$_ZN4cute8gmem_ptrIPKN7cutlass10bfloat16_tEECI1NS_12iter_adaptorIS4_S5_EEES4_)
$_ZN7cutlass13device_kernelIN5flash19enable_sm80_to_sm89INS1_16FlashAttnBwdSm80INS1_25CollectiveMainloopBwdSm80ILi2ELi2EN4cute5tupleIJNS5_1CILi64EEENS7_ILi128EEES8_EEENS_10bfloat16_tEfNS_4arch4Sm80ELb0ELb1ELb1ELb0ELb1ELb0ELb0ELb0ELi2ELi2ELi4ELi2ELb1EEENS1_21CollectiveEpilogueBwdISA_SB_SD_Li256ELb0ELb0ELi2EEENS1_19SingleTileSchedulerILb0ELb0ELb0ELi128EEEEEEEEEvNT_6ParamsE$_ZN4cute8gmem_ptrIPKN7cutlass10bfloat16_tEECI1NS_12iter_adaptorIS4_S5_EEES4_:
[----:B------:R-:W-:Y:S02]  /*92c0*/  MOV R14, 0x92e0 ;  /* 0x000092e0000e7802 */ /* 0x000fe40000000f00 */
[----:B------:R-:W-:Y:S05]  /*92d0*/  CALL.REL.NOINC `($_ZN7cutlass13device_kernelIN5flash19enable_sm80_to_sm89INS1_16FlashAttnBwdSm80INS1_25CollectiveMainloopBwdSm80ILi2ELi2EN4cute5tupleIJNS5_1CILi64EEENS7_ILi128EEES8_EEENS_10bfloat16_tEfNS_4arch4Sm80ELb0ELb1ELb1ELb0ELb1ELb0ELb0ELb0ELi2ELi2ELi4ELi2ELb1EEENS1_21CollectiveEpilogueBwdISA_SB_SD_Li256ELb0ELb0ELi2EEENS1_19SingleTileSchedulerILb0ELb0ELb0ELi128EEEEEEEEEvNT_6ParamsE$_ZN4cute12iter_adaptorIPKN7cutlass10bfloat16_tENS_8gmem_ptrIS4_EEEC2ES4_) ;  /* 0xffffeb9000007944 */ /* 0x000fea0003c3ffff */
[----:B-1----:R-:W-:Y:S02]  /*92e0*/  MOV R8, R12 ;  /* 0x0000000c00087202 */ /* 0x002fe40000000f00 */
[----:B------:R-:W-:-:S04]  /*92f0*/  MOV R9, 0x0 ;  /* 0x0000000000097802 */ /* 0x000fc80000000f00 */
[----:B------:R-:W-:Y:S05]  /*9300*/  RET.REL.NODEC R8 `(_ZN7cutlass13device_kernelIN5flash19enable_sm80_to_sm89INS1_16FlashAttnBwdSm80INS1_25CollectiveMainloopBwdSm80ILi2ELi2EN4cute5tupleIJNS5_1CILi64EEENS7_ILi128EEES8_EEENS_10bfloat16_tEfNS_4arch4Sm80ELb0ELb1ELb1ELb0ELb1ELb0ELb0ELb0ELi2ELi2ELi4ELi2ELb1EEENS1_21CollectiveEpilogueBwdISA_SB_SD_Li256ELb0ELb0ELi2EEENS1_19SingleTileSchedulerILb0ELb0ELb0ELi128EEEEEEEEEvNT_6ParamsE) ;  /* 0xffff6cf008007950 */ /* 0x000fea0003c3ffff */
        .type           $_ZN7cutlass13device_kernelIN5flash19enable_sm80_to_sm89INS1_16FlashAttnBwdSm80INS1_25CollectiveMainloopBwdSm80ILi2ELi2EN4cute5tupleIJNS5_1CILi64EEENS7_ILi128EEES8_EEENS_10bfloat16_tEfNS_4arch4Sm80ELb0ELb1ELb1ELb0ELb1ELb0ELb0ELb0ELi2ELi2ELi4ELi2ELb1EEENS1_21CollectiveEpilogueBwdISA_SB_SD_Li256ELb0ELb0ELi2EEENS1_19SingleTileSchedulerILb0ELb0ELb0ELi128EEEEEEEEEvNT_6ParamsE$_ZN4cute8gmem_ptrIPKN7cutlass9uint128_tEECI1NS_12iter_adaptorIS4_S5_EEES4_,@function
        .size           $_ZN7cutlass13device_kernelIN5flash19enable_sm80_to_sm89INS1_16FlashAttnBwdSm80INS1_25CollectiveMainloopBwdSm80ILi2ELi2EN4cute5tupleIJNS5_1CILi64EEENS7_ILi128EEES8_EEENS_10bfloat16_tEfNS_4arch4Sm80ELb0ELb1ELb1ELb0ELb1ELb0ELb0ELb0ELi2ELi2ELi4ELi2ELb1EEENS1_21CollectiveEpilogueBwdISA_SB_SD_Li256ELb0ELb0ELi2EEENS1_19SingleTileSchedulerILb0ELb0ELb0ELi128EEEEEEEEEvNT_6ParamsE$_ZN4cute8gmem_ptrIPKN7cutlass9uint128_tEECI1NS_12iter_adaptorIS4_S5_EEES4_,($_ZN7cutlass13device_kernelIN5flash19enable_sm80_to_sm89INS1_16FlashAttnBwdSm80INS1_25CollectiveMainloopBwdSm80ILi2ELi2EN4cute5tupleIJNS5_1CILi64EEENS7_ILi128EEES8_EEENS_10bfloat16_tEfNS_4arch4Sm80ELb0ELb1ELb1ELb0ELb1ELb0ELb0ELb0ELi2ELi2ELi4ELi2ELb1EEENS1_21CollectiveEpilogueBwdISA_SB_SD_Li256ELb0ELb0ELi2EEENS1_19SingleTileSchedulerILb0ELb0ELb0ELi128EEEEEEEEEvNT_6ParamsE$_ZN4cute8gmem_ptrIPKfECI1NS_12iter_adaptorIS2_S3_EEES2_ - $_ZN7cutlass13device_kernelIN5flash19enable_sm80_to_sm89INS1_16FlashAttnBwdSm80INS1_25CollectiveMainloopBwdSm80ILi2ELi2EN4cute5tupleIJNS5_1CILi64EEENS7_ILi128EEES8_EEENS_10bfloat16_tEfNS_4arch4Sm80ELb0ELb1ELb1ELb0ELb1ELb0ELb0ELb0ELi2ELi2ELi4ELi2ELb1EEENS1_21CollectiveEpilogueBwdISA_SB_SD_Li256ELb0ELb0ELi2EEENS1_19SingleTileSchedulerILb0ELb0ELb0ELi128EEEEEEEEEvNT_6ParamsE$_ZN4cute8gmem_ptrIPKN7cutlass9uint128_tEECI1NS_12iter_adaptorIS4_S5_EEES4_)
$_ZN7cutlass13device_kernelIN5flash19enable_sm80_to_sm89INS1_16FlashAttnBwdSm80INS1_25CollectiveMainloopBwdSm80ILi2ELi2EN4cute5tupleIJNS5_1CILi64EEENS7_ILi128EEES8_EEENS_10bfloat16_tEfNS_4arch4Sm80ELb0ELb1ELb1ELb0ELb1ELb0ELb0ELb0ELi2ELi2ELi4ELi2ELb1EEENS1_21CollectiveEpilogueBwdISA_SB_SD_Li256ELb0ELb0ELi2EEENS1_19SingleTileSchedulerILb0ELb0ELb0ELi128EEEEEEEEEvNT_6ParamsE$_ZN4cute8gmem_ptrIPKN7cutlass9uint128_tEECI1NS_12iter_adaptorIS4_S5_EEES4_:
[----:B------:R-:W-:Y:S02]  /*9310*/  MOV R14, 0x9330 ;  /* 0x00009330000e7802 */ /* 0x000fe40000000f00 */
[----:B------:R-:W-:Y:S05]  /*9320*/  CALL.REL.NOINC `($_ZN7cutlass13device_kernelIN5flash19enable_sm80_to_sm89INS1_16FlashAttnBwdSm80INS1_25CollectiveMainloopBwdSm80ILi2ELi2EN4cute5tupleIJNS5_1CILi64EEENS7_ILi128EEES8_EEENS_10bfloat16_tEfNS_4arch4Sm80ELb0ELb1ELb1ELb0ELb1ELb0ELb0ELb0ELi2ELi2ELi4ELi2ELb1EEENS1_21CollectiveEpilogueBwdISA_SB_SD_Li256ELb0ELb0ELi2EEENS1_19SingleTileSchedulerILb0ELb0ELb0ELi128EEEEEEEEEvNT_6ParamsE$_ZN4cute12iter_adaptorIPKN7cutlass9uint128_tENS_8gmem_ptrIS4_EEEC2ES4_) ;  /* 0xffffeb9000007944 */ /* 0x000fea0003c3ffff */
[----:B-1----:R-:W-:Y:S02]  /*9330*/  MOV R4, R12 ;  /* 0x0000000c00047202 */ /* 0x002fe40000000f00 */
[----:B------:R-:W-:-:S04]  /*9340*/  MOV R5, 0x0 ;  /* 0x0000000000057802 */ /* 0x000fc80000000f00 */
[----:B------:R-:W-:Y:S05]  /*9350*/  RET.REL.NODEC R4 `(_ZN7cutlass13device_kernelIN5flash19enable_sm80_to_sm89INS1_16FlashAttnBwdSm80INS1_25CollectiveMainloopBwdSm80ILi2ELi2EN4cute5tupleIJNS5_1CILi64EEENS7_ILi128EEES8_EEENS_10bfloat16_tEfNS_4arch4Sm80ELb0ELb1ELb1ELb0ELb1ELb0ELb0ELb0ELi2ELi2ELi4ELi2ELb1EEENS1_21CollectiveEpilogueBwdISA_SB_SD_Li256ELb0ELb0ELi2EEENS1_19SingleTileSchedulerILb0ELb0ELb0ELi128EEEEEEEEEvNT_6ParamsE) ;  /* 0xffff6ca004007950 */ /* 0x000fea0003c3ffff */
        .type           $_ZN7cutlass13device_kernelIN5flash19enable_sm80_to_sm89INS1_16FlashAttnBwdSm80INS1_25CollectiveMainloopBwdSm80ILi2ELi2EN4cute5tupleIJNS5_1CILi64EEENS7_ILi128EEES8_EEENS_10bfloat16_tEfNS_4arch4Sm80ELb0ELb1ELb1ELb0ELb1ELb0ELb0ELb0ELi2ELi2ELi4ELi2ELb1EEENS1_21CollectiveEpilogueBwdISA_SB_SD_Li256ELb0ELb0ELi2EEENS1_19SingleTileSchedulerILb0ELb0ELb0ELi128EEEEEEEEEvNT_6ParamsE$_ZN4cute8gmem_ptrIPKfECI1NS_12iter_adaptorIS2_S3_EEES2_,@function
        .size           $_ZN7cutlass13device_kernelIN5flash19enable_sm80_to_sm89INS1_16FlashAttnBwdSm80INS1_25CollectiveMainloopBwdSm80ILi2ELi2EN4cute5tupleIJNS5_1CILi64EEENS7_ILi128EEES8_EEENS_10bfloat16_tEfNS_4arch4Sm80ELb0ELb1ELb1ELb0ELb1ELb0ELb0ELb0ELi2ELi2ELi4ELi2ELb1EEENS1_21CollectiveEpilogueBwdISA_SB_SD_Li256ELb0ELb0ELi2EEENS1_19SingleTileSchedulerILb0ELb0ELb0ELi128EEEEEEEEEvNT_6ParamsE$_ZN4cute8gmem_ptrIPKfECI1NS_12iter_adaptorIS2_S3_EEES2_,($_ZN7cutlass13device_kernelIN5flash19enable_sm80_to_sm89INS1_16FlashAttnBwdSm80INS1_25CollectiveMainloopBwdSm80ILi2ELi2EN4cute5tupleIJNS5_1CILi64EEENS7_ILi128EEES8_EEENS_10bfloat16_tEfNS_4arch4Sm80ELb0ELb1ELb1ELb0ELb1ELb0ELb0ELb0ELi2ELi2ELi4ELi2ELb1EEENS1_21CollectiveEpilogueBwdISA_SB_SD_Li256ELb0ELb0ELi2EEENS1_19SingleTileSchedulerILb0ELb0ELb0ELi128EEEEEEEEEvNT_6ParamsE$_ZN4cute8smem_ptrIPN7cutlass10bfloat16_tEECI1NS_12iter_adaptorIS3_S4_EEES3_ - $_ZN7cutlass13device_kernelIN5flash19enable_sm80_to_sm89INS1_16FlashAttnBwdSm80INS1_25CollectiveMainloopBwdSm80ILi2ELi2EN4cute5tupleIJNS5_1CILi64EEENS7_ILi128EEES8_EEENS_10bfloat16_tEfNS_4arch4Sm80ELb0ELb1ELb1ELb0ELb1ELb0ELb0ELb0ELi2ELi2ELi4ELi2ELb1EEENS1_21CollectiveEpilogueBwdISA_SB_SD_Li256ELb0ELb0ELi2EEENS1_19SingleTileSchedulerILb0ELb0ELb0ELi128EEEEEEEEEvNT_6ParamsE$_ZN4cute8gmem_ptrIPKfECI1NS_12iter_adaptorIS2_S3_EEES2_)
$_ZN7cutlass13device_kernelIN5flash19enable_sm80_to_sm89INS1_16FlashAttnBwdSm80INS1_25CollectiveMainloopBwdSm80ILi2ELi2EN4cute5tupleIJNS5_1CILi64EEENS7_ILi128EEES8_EEENS_10bfloat16_tEfNS_4arch4Sm80ELb0ELb1ELb1ELb0ELb1ELb0ELb0ELb0ELi2ELi2ELi4ELi2ELb1EEENS1_21CollectiveEpilogueBwdISA_SB_SD_Li256ELb0ELb0ELi2EEENS1_19SingleTileSchedulerILb0ELb0ELb0ELi128EEEEEEEEEvNT_6ParamsE$_ZN4cute8gmem_ptrIPKfECI1NS_12iter_adaptorIS2_S3_EEES2_:
[----:B------:R-:W-:Y:S02]  /*9360*/  MOV R14, 0x9380 ;  /* 0x00009380000e7802 */ /* 0x000fe40000000f00 */
[----:B------:R-:W-:Y:S05]  /*9370*/  CALL.REL.NOINC `($_ZN7cutlass13device_kernelIN5flash19enable_sm80_to_sm89INS1_16FlashAttnBwdSm80INS1_25CollectiveMainloopBwdSm80ILi2ELi2EN4cute5tupleIJNS5_1CILi64EEENS7_ILi128EEES8_EEENS_10bfloat16_tEfNS_4arch4Sm80ELb0ELb1ELb1ELb0ELb1ELb0ELb0ELb0ELi2ELi2ELi4ELi2ELb1EEENS1_21CollectiveEpilogueBwdISA_SB_SD_Li256ELb0ELb0ELi2EEENS1_19SingleTileSchedulerILb0ELb0ELb0ELi128EEEEEEEEEvNT_6ParamsE$_ZN4cute12iter_adaptorIPKfNS_8gmem_ptrIS2_EEEC2ES2_) ;  /* 0xffffeb8000007944 */ /* 0x000fea0003c3ffff */
[----:B------:R-:W-:-:S04]  /*9380*/  MOV R13, 0x0 ;  /* 0x00000000000d7802 */ /* 0x000fc80000000f00 */
[----:B------:R-:W-:Y:S05]  /*9390*/  RET.REL.NODEC R12 `(_ZN7cutlass13device_kernelIN5flash19enable_sm80_to_sm89INS1_16FlashAttnBwdSm80INS1_25CollectiveMainloopBwdSm80ILi2ELi2EN4cute5tupleIJNS5_1CILi64EEENS7_ILi128EEES8_EEENS_10bfloat16_tEfNS_4arch4Sm80ELb0ELb1ELb1ELb0ELb1ELb0ELb0ELb0ELi2ELi2ELi4ELi2ELb1EEENS1_21CollectiveEpilogueBwdISA_SB_SD_Li256ELb0ELb0ELi2EEENS1_19SingleTileSchedulerILb0ELb0ELb0ELi128EEEEEEEEEvNT_6ParamsE) ;  /* 0xffff6c600c007950 */ /* 0x000fea0003c3ffff */
        .type           $_ZN7cutlass13device_kernelIN5flash19enable_sm80_to_sm89INS1_16FlashAttnBwdSm80INS1_25CollectiveMainloopBwdSm80ILi2ELi2EN4cute5tupleIJNS5_1CILi64EEENS7_ILi128EEES8_EEENS_10bfloat16_tEfNS_4arch4Sm80ELb0ELb1ELb1ELb0ELb1ELb0ELb0ELb0ELi2ELi2ELi4ELi2ELb1EEENS1_21CollectiveEpilogueBwdISA_SB_SD_Li256ELb0ELb0ELi2EEENS1_19SingleTileSchedulerILb0ELb0ELb0ELi128EEEEEEEEEvNT_6ParamsE$_ZN4cute8smem_ptrIPN7cutlass10bfloat16_tEECI1NS_12iter_adaptorIS3_S4_EEES3_,@function
        .size           $_ZN7cutlass13device_kernelIN5flash19enable_sm80_to_sm89INS1_16FlashAttnBwdSm80INS1_25CollectiveMainloopBwdSm80ILi2ELi2EN4cute5tupleIJNS5_1CILi64EEENS7_ILi128EEES8_EEENS_10bfloat16_tEfNS_4arch4Sm80ELb0ELb1ELb1ELb0ELb1ELb0ELb0ELb0ELi2ELi2ELi4ELi2ELb1EEENS1_21CollectiveEpilogueBwdISA_SB_SD_Li256ELb0ELb0ELi2EEENS1_19SingleTileSchedulerILb0ELb0ELb0ELi128EEEEEEEEEvNT_6ParamsE$_ZN4cute8smem_ptrIPN7cutlass10bfloat16_tEECI1NS_12iter_adaptorIS3_S4_EEES3_,($_ZN7cutlass13device_kernelIN5flash19enable_sm80_to_sm89INS1_16FlashAttnBwdSm80INS1_25CollectiveMainloopBwdSm80ILi2ELi2EN4cute5tupleIJNS5_1CILi64EEENS7_ILi128EEES8_EEENS_10bfloat16_tEfNS_4arch4Sm80ELb0ELb1ELb1ELb0ELb1ELb0ELb0ELb0ELi2ELi2ELi4ELi2ELb1EEENS1_21CollectiveEpilogueBwdISA_SB_SD_Li256ELb0ELb0ELi2EEENS1_19SingleTileSchedulerILb0ELb0ELb0ELi128EEEEEEEEEvNT_6ParamsE$_ZN4cute8smem_ptrIPN7cutlass9uint128_tEECI1NS_12iter_adaptorIS3_S4_EEES3_ - $_ZN7cutlass13device_kernelIN5flash19enable_sm80_to_sm89INS1_16FlashAttnBwdSm80INS1_25CollectiveMainloopBwdSm80ILi2ELi2EN4cute5tupleIJNS5_1CILi64EEENS7_ILi128EEES8_EEENS_10bfloat16_tEfNS_4arch4Sm80ELb0ELb1ELb1ELb0ELb1ELb0ELb0ELb0ELi2ELi2ELi4ELi2ELb1EEENS1_21CollectiveEpilogueBwdISA_SB_SD_Li256ELb0ELb0ELi2EEENS1_19SingleTileSchedulerILb0ELb0ELb0ELi128EEEEEEEEEvNT_6ParamsE$_ZN4cute8smem_ptrIPN7cutlass10bfloat16_tEECI1NS_12iter_adaptorIS3_S4_EEES3_)
$_ZN7cutlass13device_kernelIN5flash19enable_sm80_to_sm89INS1_16FlashAttnBwdSm80INS1_25CollectiveMainloopBwdSm80ILi2ELi2EN4cute5tupleIJNS5_1CILi64EEENS7_ILi128EEES8_EEENS_10bfloat16_tEfNS_4arch4Sm80ELb0ELb1ELb1ELb0ELb1ELb0ELb0ELb0ELi2ELi2ELi4ELi2ELb1EEENS1_21CollectiveEpilogueBwdISA_SB_SD_Li256ELb0ELb0ELi2EEENS1_19SingleTileSchedulerILb0ELb0ELb0ELi128EEEEEEEEEvNT_6ParamsE$_ZN4cute8smem_ptrIPN7cutlass10bfloat16_tEECI1NS_12iter_adaptorIS3_S4_EEES3_:
[----:B------:R-:W-:Y:S02]  /*93a0*/  MOV R12, 0x93c0 ;  /* 0x000093c0000c7802 */ /* 0x000fe40000000f00 */
[----:B------:R-:W-:Y:S05]  /*93b0*/  CALL.REL.NOINC `($_ZN7cutlass13device_kernelIN5flash19enable_sm80_to_sm89INS1_16FlashAttnBwdSm80INS1_25CollectiveMainloopBwdSm80ILi2ELi2EN4cute5tupleIJNS5_1CILi64EEENS7_ILi128EEES8_EEENS_10bfloat16_tEfNS_4arch4Sm80ELb0ELb1ELb1ELb0ELb1ELb0ELb0ELb0ELi2ELi2ELi4ELi2ELb1EEENS1_21CollectiveEpilogueBwdISA_SB_SD_Li256ELb0ELb0ELi2EEENS1_19SingleTileSchedulerILb0ELb0ELb0ELi128EEEEEEEEEvNT_6ParamsE$_ZN4cute12iter_adaptorIPN7cutlass10bfloat16_tENS_8smem_ptrIS3_EEEC2ES3_) ;  /* 0xffffeb8000007944 */ /* 0x000fea0003c3ffff */
[----:B------:R-:W-:-:S04]  /*93c0*/  MOV R5, 0x0 ;  /* 0x0000000000057802 */ /* 0x000fc80000000f00 */
[----:B------:R-:W-:Y:S05]  /*93d0*/  RET.REL.NODEC R4 `(_ZN7cutlass13device_kernelIN5flash19enable_sm80_to_sm89INS1_16FlashAttnBwdSm80INS1_25CollectiveMainloopBwdSm80ILi2ELi2EN4cute5tupleIJNS5_1CILi64EEENS7_ILi128EEES8_EEENS_10bfloat16_tEfNS_4arch4Sm80ELb0ELb1ELb1ELb0ELb1ELb0ELb0ELb0ELi2ELi2ELi4ELi2ELb1EEENS1_21CollectiveEpilogueBwdISA_SB_SD_Li256ELb0ELb0ELi2EEENS1_19SingleTileSchedulerILb0ELb0ELb0ELi128EEEEEEEEEvNT_6ParamsE) ;  /* 0xffff6c2004007950 */ /* 0x000fea0003c3ffff */
        .type           $_ZN7cutlass13device_kernelIN5flash19enable_sm80_to_sm89INS1_16FlashAttnBwdSm80INS1_25CollectiveMainloopBwdSm80ILi2ELi2EN4cute5tupleIJNS5_1CILi64EEENS7_ILi128EEES8_EEENS_10bfloat16_tEfNS_4arch4Sm80ELb0ELb1ELb1ELb0ELb1ELb0ELb0ELb0ELi2ELi2ELi4ELi2ELb1EEENS1_21CollectiveEpilogueBwdISA_SB_SD_Li256ELb0ELb0ELi2EEENS1_19SingleTileSchedulerILb0ELb0ELb0ELi128EEEEEEEEEvNT_6ParamsE$_ZN4cute8smem_ptrIPN7cutlass9uint128_tEECI1NS_12iter_adaptorIS3_S4_EEES3_,@function
        .size           $_ZN7cutlass13device_kernelIN5flash19enable_sm80_to_sm89INS1_16FlashAttnBwdSm80INS1_25CollectiveMainloopBwdSm80ILi2ELi2EN4cute5tupleIJNS5_1CILi64EEENS7_ILi128EEES8_EEENS_10bfloat16_tEfNS_4arch4Sm80ELb0ELb1ELb1ELb0ELb1ELb0ELb0ELb0ELi2ELi2ELi4ELi2ELb1EEENS1_21CollectiveEpilogueBwdISA_SB_SD_Li256ELb0ELb0ELi2EEENS1_19SingleTileSchedulerILb0ELb0ELb0ELi128EEEEEEEEEvNT_6ParamsE$_ZN4cute8smem_ptrIPN7cutlass9uint128_tEECI1NS_12iter_adaptorIS3_S4_EEES3_,($_ZN7cutlass13device_kernelIN5flash19enable_sm80_to_sm89INS1_16FlashAttnBwdSm80INS1_25CollectiveMainloopBwdSm80ILi2ELi2EN4cute5tupleIJNS5_1CILi64EEENS7_ILi128EEES8_EEENS_10bfloat16_tEfNS_4arch4Sm80ELb0ELb1ELb1ELb0ELb1ELb0ELb0ELb0ELi2ELi2ELi4ELi2ELb1EEENS1_21CollectiveEpilogueBwdISA_SB_SD_Li256ELb0ELb0ELi2EEENS1_19SingleTileSchedulerILb0ELb0ELb0ELi128EEEEEEEEEvNT_6ParamsE$_ZN4cute8smem_ptrIPfECI1NS_12iter_adaptorIS1_S2_EEES1_ - $_ZN7cutlass13device_kernelIN5flash19enable_sm80_to_sm89INS1_16FlashAttnBwdSm80INS1_25CollectiveMainloopBwdSm80ILi2ELi2EN4cute5tupleIJNS5_1CILi64EEENS7_ILi128EEES8_EEENS_10bfloat16_tEfNS_4arch4Sm80ELb0ELb1ELb1ELb0ELb1ELb0ELb0ELb0ELi2ELi2ELi4ELi2ELb1EEENS1_21CollectiveEpilogueBwdISA_SB_SD_Li256ELb0ELb0ELi2EEENS1_19SingleTileSchedulerILb0ELb0ELb0ELi128EEEEEEEEEvNT_6ParamsE$_ZN4cute8smem_ptrIPN7cutlass9uint128_tEECI1NS_12iter_adaptorIS3_S4_EEES3_)
$_ZN7cutlass13device_kernelIN5flash19enable_sm80_to_sm89INS1_16FlashAttnBwdSm80INS1_25CollectiveMainloopBwdSm80ILi2ELi2EN4cute5tupleIJNS5_1CILi64EEENS7_ILi128EEES8_EEENS_10bfloat16_tEfNS_4arch4Sm80ELb0ELb1ELb1ELb0ELb1ELb0ELb0ELb0ELi2ELi2ELi4ELi2ELb1EEENS1_21CollectiveEpilogueBwdISA_SB_SD_Li256ELb0ELb0ELi2EEENS1_19SingleTileSchedulerILb0ELb0ELb0ELi128EEEEEEEEEvNT_6ParamsE$_ZN4cute8smem_ptrIPN7cutlass9uint128_tEECI1NS_12iter_adaptorIS3_S4_EEES3_:
[----:B------:R-:W-:Y:S02]  /*93e0*/  MOV R12, 0x9400 ;  /* 0x00009400000c7802 */ /* 0x000fe40000000f00 */
[----:B------:R-:W-:Y:S05]  /*93f0*/  CALL.REL.NOINC `($_ZN7cutlass13device_kernelIN5flash19enable_sm80_to_sm89INS1_16FlashAttnBwdSm80INS1_25CollectiveMainloopBwdSm80ILi2ELi2EN4cute5tupleIJNS5_1CILi64EEENS7_ILi128EEES8_EEENS_10bfloat16_tEfNS_4arch4Sm80ELb0ELb1ELb1ELb0ELb1ELb0ELb0ELb0ELi2ELi2ELi4ELi2ELb1EEENS1_21CollectiveEpilogueBwdISA_SB_SD_Li256ELb0ELb0ELi2EEENS1_19SingleTileSchedulerILb0ELb0ELb0ELi128EEEEEEEEEvNT_6ParamsE$_ZN4cute12iter_adaptorIPN7cutlass9uint128_tENS_8smem_ptrIS3_EEEC2ES3_) ;  /* 0xffffeba000007944 */ /* 0x000fea0003c3ffff */
[----:B------:R-:W-:-:S04]  /*9400*/  MOV R9, 0x0 ;  /* 0x0000000000097802 */ /* 0x000fc80000000f00 */
[----:B------:R-:W-:Y:S05]  /*9410*/  RET.REL.NODEC R8 `(_ZN7cutlass13device_kernelIN5flash19enable_sm80_to_sm89INS1_16FlashAttnBwdSm80INS1_25CollectiveMainloopBwdSm80ILi2ELi2EN4cute5tupleIJNS5_1CILi64EEENS7_ILi128EEES8_EEENS_10bfloat16_tEfNS_4arch4Sm80ELb0ELb1ELb1ELb0ELb1ELb0ELb0ELb0ELi2ELi2ELi4ELi2ELb1EEENS1_21CollectiveEpilogueBwdISA_SB_SD_Li256ELb0ELb0ELi2EEENS1_19SingleTileSchedulerILb0ELb0ELb0ELi128EEEEEEEEEvNT_6ParamsE) ;  /* 0xffff6be008007950 */ /* 0x000fea0003c3ffff */
        .type           $_ZN7cutlass13device_kernelIN5flash19enable_sm80_to_sm89INS1_16FlashAttnBwdSm80INS1_25CollectiveMainloopBwdSm80ILi2ELi2EN4cute5tupleIJNS5_1CILi64EEENS7_ILi128EEES8_EEENS_10bfloat16_tEfNS_4arch4Sm80ELb0ELb1ELb1ELb0ELb1ELb0ELb0ELb0ELi2ELi2ELi4ELi2ELb1EEENS1_21CollectiveEpilogueBwdISA_SB_SD_Li256ELb0ELb0ELi2EEENS1_19SingleTileSchedulerILb0ELb0ELb0ELi128EEEEEEEEEvNT_6ParamsE$_ZN4cute8smem_ptrIPfECI1NS_12iter_adaptorIS1_S2_EEES1_,@function
        .size           $_ZN7cutlass13device_kernelIN5flash19enable_sm80_to_sm89INS1_16FlashAttnBwdSm80INS1_25CollectiveMainloopBwdSm80ILi2ELi2EN4cute5tupleIJNS5_1CILi64EEENS7_ILi128EEES8_EEENS_10bfloat16_tEfNS_4arch4Sm80ELb0ELb1ELb1ELb0ELb1ELb0ELb0ELb0ELi2ELi2ELi4ELi2ELb1EEENS1_21CollectiveEpilogueBwdISA_SB_SD_Li256ELb0ELb0ELi2EEENS1_19SingleTileSchedulerILb0ELb0ELb0ELi128EEEEEEEEEvNT_6ParamsE$_ZN4cute8smem_ptrIPfECI1NS_12iter_adaptorIS1_S2_EEES1_,($_ZN7cutlass13device_kernelIN5flash19enable_sm80_to_sm89INS1_16FlashAttnBwdSm80INS1_25CollectiveMainloopBwdSm80ILi2ELi2EN4cute5tupleIJNS5_1CILi64EEENS7_ILi128EEES8_EEENS_10bfloat16_tEfNS_4arch4Sm80ELb0ELb1ELb1ELb0ELb1ELb0ELb0ELb0ELi2ELi2ELi4ELi2ELb1EEENS1_21CollectiveEpilogueBwdISA_SB_SD_Li256ELb0ELb0ELi2EEENS1_19SingleTileSchedulerILb0ELb0ELb0ELi128EEEEEEEEEvNT_6ParamsE$_ZN73_INTERNAL_24fd9406_37_flash_bwd_hdim64_bf16_softcap_sm80_cu_8e232a79_330724__cvta_generic_to_sharedEPKv - $_ZN7cutlass13device_kernelIN5flash19enable_sm80_to_sm89INS1_16FlashAttnBwdSm80INS1_25CollectiveMainloopBwdSm80ILi2ELi2EN4cute5tupleIJNS5_1CILi64EEENS7_ILi128EEES8_EEENS_10bfloat16_tEfNS_4arch4Sm80ELb0ELb1ELb1ELb0ELb1ELb0ELb0ELb0ELi2ELi2ELi4ELi2ELb1EEENS1_21CollectiveEpilogueBwdISA_SB_SD_Li256ELb0ELb0ELi2EEENS1_19SingleTileSchedulerILb0ELb0ELb0ELi128EEEEEEEEEvNT_6ParamsE$_ZN4cute8smem_ptrIPfECI1NS_12iter_adaptorIS1_S2_EEES1_)
$_ZN7cutlass13device_kernelIN5flash19enable_sm80_to_sm89INS1_16FlashAttnBwdSm80INS1_25CollectiveMainloopBwdSm80ILi2ELi2EN4cute5tupleIJNS5_1CILi64EEENS7_ILi128EEES8_EEENS_10bfloat16_tEfNS_4arch4Sm80ELb0ELb1ELb1ELb0ELb1ELb0ELb0ELb0ELi2ELi2ELi4ELi2ELb1EEENS1_21CollectiveEpilogueBwdISA_SB_SD_Li256ELb0ELb0ELi2EEENS1_19SingleTileSchedulerILb0ELb0ELb0ELi128EEEEEEEEEvNT_6ParamsE$_ZN4cute8smem_ptrIPfECI1NS_12iter_adaptorIS1_S2_EEES1_:
[----:B------:R-:W-:Y:S02]  /*9420*/  MOV R14, 0x9440 ;  /* 0x00009440000e7802 */ /* 0x000fe40000000f00 */
[----:B------:R-:W-:Y:S05]  /*9430*/  CALL.REL.NOINC `($_ZN7cutlass13device_kernelIN5flash19enable_sm80_to_sm89INS1_16FlashAttnBwdSm80INS1_25CollectiveMainloopBwdSm80ILi2ELi2EN4cute5tupleIJNS5_1CILi64EEENS7_ILi128EEES8_EEENS_10bfloat16_tEfNS_4arch4Sm80ELb0ELb1ELb1ELb0ELb1ELb0ELb0ELb0ELi2ELi2ELi4ELi2ELb1EEENS1_21CollectiveEpilogueBwdISA_SB_SD_Li256ELb0ELb0ELi2EEENS1_19SingleTileSchedulerILb0ELb0ELb0ELi128EEEEEEEEEvNT_6ParamsE$_ZN4cute12iter_adaptorIPfNS_8smem_ptrIS1_EEEC2ES1_) ;  /* 0xffffebb000007944 */ /* 0x000fea0003c3ffff */
[----:B------:R-:W-:-:S04]  /*9440*/  MOV R13, 0x0 ;  /* 0x00000000000d7802 */ /* 0x000fc80000000f00 */
[----:B------:R-:W-:Y:S05]  /*9450*/  RET.REL.NODEC R12 `(_ZN7cutlass13device_kernelIN5flash19enable_sm80_to_sm89INS1_16FlashAttnBwdSm80INS1_25CollectiveMainloopBwdSm80ILi2ELi2EN4cute5tupleIJNS5_1CILi64EEENS7_ILi128EEES8_EEENS_10bfloat16_tEfNS_4arch4Sm80ELb0ELb1ELb1ELb0ELb1ELb0ELb0ELb0ELi2ELi2ELi4ELi2ELb1EEENS1_21CollectiveEpilogueBwdISA_SB_SD_Li256ELb0ELb0ELi2EEENS1_19SingleTileSchedulerILb0ELb0ELb0ELi128EEEEEEEEEvNT_6ParamsE) ;  /* 0xffff6ba00c007950 */ /* 0x000fea0003c3ffff */
        .type           $_ZN7cutlass13device_kernelIN5flash19enable_sm80_to_sm89INS1_16FlashAttnBwdSm80INS1_25CollectiveMainloopBwdSm80ILi2ELi2EN4cute5tupleIJNS5_1CILi64EEENS7_ILi128EEES8_EEENS_10bfloat16_tEfNS_4arch4Sm80ELb0ELb1ELb1ELb0ELb1ELb0ELb0ELb0ELi2ELi2ELi4ELi2ELb1EEENS1_21CollectiveEpilogueBwdISA_SB_SD_Li256ELb0ELb0ELi2EEENS1_19SingleTileSchedulerILb0ELb0ELb0ELi128EEEEEEEEEvNT_6ParamsE$_ZN73_INTERNAL_24fd9406_37_flash_bwd_hdim64_bf16_softcap_sm80_cu_8e232a79_330724__cvta_generic_to_sharedEPKv,@function
        .size           $_ZN7cutlass13device_kernelIN5flash19enable_sm80_to_sm89INS1_16FlashAttnBwdSm80INS1_25CollectiveMainloopBwdSm80ILi2ELi2EN4cute5tupleIJNS5_1CILi64EEENS7_ILi128EEES8_EEENS_10bfloat16_tEfNS_4arch4Sm80ELb0ELb1ELb1ELb0ELb1ELb0ELb0ELb0ELi2ELi2ELi4ELi2ELb1EEENS1_21CollectiveEpilogueBwdISA_SB_SD_Li256ELb0ELb0ELi2EEENS1_19SingleTileSchedulerILb0ELb0ELb0ELi128EEEEEEEEEvNT_6ParamsE$_ZN73_INTERNAL_24fd9406_37_flash_bwd_hdim64_bf16_softcap_sm80_cu_8e232a79_330724__cvta_generic_to_sharedEPKv,($_ZN7cutlass13device_kernelIN5flash19enable_sm80_to_sm89INS1_16FlashAttnBwdSm80INS1_25CollectiveMainloopBwdSm80ILi2ELi2EN4cute5tupleIJNS5_1CILi64EEENS7_ILi128EEES8_EEENS_10bfloat16_tEfNS_4arch4Sm80ELb0ELb1ELb1ELb0ELb1ELb0ELb0ELb0ELi2ELi2ELi4ELi2ELb1EEENS1_21CollectiveEpilogueBwdISA_SB_SD_Li256ELb0ELb0ELi2EEENS1_19SingleTileSchedulerILb0ELb0ELb0ELi128EEEEEEEEEvNT_6ParamsE$_ZZN4cute12filter_tupleINS_5tupleIJNS_10UnderscoreES2_S2_iEEENS1_IJNS1_IJNS_1CILi1EEENS4_ILi0EEEEEElS6_lEEEZNS_5sliceIS3_S8_EEDaRKT_RKT0_EUlRKT_RKT0_E_EEDaSC_SF_OT1_ENKUlDpSI_E_clIJNS1_IJS7_EEENS1_IJlEEENS1_IJS6_EEENS1_IJEEEEEEDaSP_ - $_ZN7cutlass13device_kernelIN5flash19enable_sm80_to_sm89INS1_16FlashAttnBwdSm80INS1_25CollectiveMainloopBwdSm80ILi2ELi2EN4cute5tupleIJNS5_1CILi64EEENS7_ILi128EEES8_EEENS_10bfloat16_tEfNS_4arch4Sm80ELb0ELb1ELb1ELb0ELb1ELb0ELb0ELb0ELi2ELi2ELi4ELi2ELb1EEENS1_21CollectiveEpilogueBwdISA_SB_SD_Li256ELb0ELb0ELi2EEENS1_19SingleTileSchedulerILb0ELb0ELb0ELi128EEEEEEEEEvNT_6ParamsE$_ZN73_INTERNAL_24fd9406_37_flash_bwd_hdim64_bf16_softcap_sm80_cu_8e232a79_330724__cvta_generic_to_sharedEPKv)
$_ZN7cutlass13device_kernelIN5flash19enable_sm80_to_sm89INS1_16FlashAttnBwdSm80INS1_25CollectiveMainloopBwdSm80ILi2ELi2EN4cute5tupleIJNS5_1CILi64EEENS7_ILi128EEES8_EEENS_10bfloat16_tEfNS_4arch4Sm80ELb0ELb1ELb1ELb0ELb1ELb0ELb0ELb0ELi2ELi2ELi4ELi2ELb1EEENS1_21CollectiveEpilogueBwdISA_SB_SD_Li256ELb0ELb0ELi2EEENS1_19SingleTileSchedulerILb0ELb0ELb0ELi128EEEEEEEEEvNT_6ParamsE$_ZN73_INTERNAL_24fd9406_37_flash_bwd_hdim64_bf16_softcap_sm80_cu_8e232a79_330724__cvta_generic_to_sharedEPKv:
[----:B------:R-:W-:Y:S02]  /*9460*/  MOV R7, 0x0 ;  /* 0x0000000000077802 */ /* 0x000fe40000000f00 */
[----:B------:R-:W-:Y:S02]  /*9470*/  IADD3 R4, R4, -c[0x0][0x18], RZ ;  /* 0x8000060004047a10 */ /* 0x000fe40007ffe0ff */
[----:B------:R-:W-:Y:S05]  /*9480*/  RET.REL.NODEC R6 `(_ZN7cutlass13device_kernelIN5flash19enable_sm80_to_sm89INS1_16FlashAttnBwdSm80INS1_25CollectiveMainloopBwdSm80ILi2ELi2EN4cute5tupleIJNS5_1CILi64EEENS7_ILi128EEES8_EEENS_10bfloat16_tEfNS_4arch4Sm80ELb0ELb1ELb1ELb0ELb1ELb0ELb0ELb0ELi2ELi2ELi4ELi2ELb1EEENS1_21CollectiveEpilogueBwdISA_SB_SD_Li256ELb0ELb0ELi2EEENS1_19SingleTileSchedulerILb0ELb0ELb0ELi128EEEEEEEEEvNT_6ParamsE) ;  /* 0xffff6b7006007950 */ /* 0x000fea0003c3ffff */
        .type           $_ZN7cutlass13device_kernelIN5flash19enable_sm80_to_sm89INS1_16FlashAttnBwdSm80INS1_25CollectiveMainloopBwdSm80ILi2ELi2EN4cute5tupleIJNS5_1CILi64EEENS7_ILi128EEES8_EEENS_10bfloat16_tEfNS_4arch4Sm80ELb0ELb1ELb1ELb0ELb1ELb0ELb0ELb0ELi2ELi2ELi4ELi2ELb1EEENS1_21CollectiveEpilogueBwdISA_SB_SD_Li256ELb0ELb0ELi2EEENS1_19SingleTileSchedulerILb0ELb0ELb0ELi128EEEEEEEEEvNT_6ParamsE$_ZZN4cute12filter_tupleINS_5tupleIJNS_10UnderscoreES2_S2_iEEENS1_IJNS1_IJNS_1CILi1EEENS4_ILi0EEEEEElS6_lEEEZNS_5sliceIS3_S8_EEDaRKT_RKT0_EUlRKT_RKT0_E_EEDaSC_SF_OT1_ENKUlDpSI_E_clIJNS1_IJS7_EEENS1_IJlEEENS1_IJS6_EEENS1_IJEEEEEEDaSP_,@function
        .size           $_ZN7cutlass13device_kernelIN5flash19enable_sm80_to_sm89INS1_16FlashAttnBwdSm80INS1_25CollectiveMainloopBwdSm80ILi2ELi2EN4cute5tupleIJNS5_1CILi64EEENS7_ILi128EEES8_EEENS_10bfloat16_tEfNS_4arch4Sm80ELb0ELb1ELb1ELb0ELb1ELb0ELb0ELb0ELi2ELi2ELi4ELi2ELb1EEENS1_21CollectiveEpilogueBwdISA_SB_SD_Li256ELb0ELb0ELi2EEENS1_19SingleTileSchedulerILb0ELb0ELb0ELi128EEEEEEEEEvNT_6ParamsE$_ZZN4cute12filter_tupleINS_5tupleIJNS_10UnderscoreES2_S2_iEEENS1_IJNS1_IJNS_1CILi1EEENS4_ILi0EEEEEElS6_lEEEZNS_5sliceIS3_S8_EEDaRKT_RKT0_EUlRKT_RKT0_E_EEDaSC_SF_OT1_ENKUlDpSI_E_clIJNS1_IJS7_EEENS1_IJlEEENS1_IJS6_EEENS1_IJEEEEEEDaSP_,($_ZN7cutlass13device_kernelIN5flash19enable_sm80_to_sm89INS1_16FlashAttnBwdSm80INS1_25CollectiveMainloopBwdSm80ILi2ELi2EN4cute5tupleIJNS5_1CILi64EEENS7_ILi128EEES8_EEENS_10bfloat16_tEfNS_4arch4Sm80ELb0ELb1ELb1ELb0ELb1ELb0ELb0ELb0ELi2ELi2ELi4ELi2ELb1EEENS1_21CollectiveEpilogueBwdISA_SB_SD_Li256ELb0ELb0ELi2EEENS1_19SingleTileSchedulerILb0ELb0ELb0ELi128EEEEEEEEEvNT_6ParamsE$_ZZN4cute14transform_leafINS_15ArithmeticTupleIJNS1_IJiiEEEiiiEEENS_8identityEEEDaRKT_OT0_ENKUlRKT_E_clIS2_EEDaSC_ - $_ZN7cutlass13device_kernelIN5flash19enable_sm80_to_sm89INS1_16FlashAttnBwdSm80INS1_25CollectiveMainloopBwdSm80ILi2ELi2EN4cute5tupleIJNS5_1CILi64EEENS7_ILi128EEES8_EEENS_10bfloat16_tEfNS_4arch4Sm80ELb0ELb1ELb1ELb0ELb1ELb0ELb0ELb0ELi2ELi2ELi4ELi2ELb1EEENS1_21CollectiveEpilogueBwdISA_SB_SD_Li256ELb0ELb0ELi2EEENS1_19SingleTileSchedulerILb0ELb0ELb0ELi128EEEEEEEEEvNT_6ParamsE$_ZZN4cute12filter_tupleINS_5tupleIJNS_10UnderscoreES2_S2_iEEENS1_IJNS1_IJNS_1CILi1EEENS4_ILi0EEEEEElS6_lEEEZNS_5sliceIS3_S8_EEDaRKT_RKT0_EUlRKT_RKT0_E_EEDaSC_SF_OT1_ENKUlDpSI_E_clIJNS1_IJS7_EEENS1_IJlEEENS1_IJS6_EEENS1_IJEEEEEEDaSP_)
$_ZN7cutlass13device_kernelIN5flash19enable_sm80_to_sm89INS1_16FlashAttnBwdSm80INS1_25CollectiveMainloopBwdSm80ILi2ELi2EN4cute5tupleIJNS5_1CILi64EEENS7_ILi128EEES8_EEENS_10bfloat16_tEfNS_4arch4Sm80ELb0ELb1ELb1ELb0ELb1ELb0ELb0ELb0ELi2ELi2ELi4ELi2ELb1EEENS1_21CollectiveEpilogueBwdISA_SB_SD_Li256ELb0ELb0ELi2EEENS1_19SingleTileSchedulerILb0ELb0ELb0ELi128EEEEEEEEEvNT_6ParamsE$_ZZN4cute12filter_tupleINS_5tupleIJNS_10UnderscoreES2_S2_iEEENS1_IJNS1_IJNS_1CILi1EEENS4_ILi0EEEEEElS6_lEEEZNS_5sliceIS3_S8_EEDaRKT_RKT0_EUlRKT_RKT0_E_EEDaSC_SF_OT1_ENKUlDpSI_E_clIJNS1_IJS7_EEENS1_IJlEEENS1_IJS6_EEENS1_IJEEEEEEDaSP_:
[----:B------:R-:W-:Y:S02]  /*9490*/  IADD3 R5, R1, 0x188, RZ ;  /* 0x0000018801057810 */ /* 0x000fe40007ffe0ff */
[----:B------:R-:W-:Y:S02]  /*94a0*/  MOV R8, 0x94d0 ;  /* 0x000094d000087802 */ /* 0x000fe40000000f00 */
[----:B------:R-:W-:Y:S02]  /*94b0*/  IADD3 R5, R5, c[0x0][0x20], RZ ;  /* 0x0000080005057a10 */ /* 0x000fe40007ffe0ff */
[----:B------:R-:W-:Y:S05]  /*94c0*/  CALL.REL.NOINC `($_ZN7cutlass13device_kernelIN5flash19enable_sm80_to_sm89INS1_16FlashAttnBwdSm80INS1_25CollectiveMainloopBwdSm80ILi2ELi2EN4cute5tupleIJNS5_1CILi64EEENS7_ILi128EEES8_EEENS_10bfloat16_tEfNS_4arch4Sm80ELb0ELb1ELb1ELb0ELb1ELb0ELb0ELb0ELi2ELi2ELi4ELi2ELb1EEENS1_21CollectiveEpilogueBwdISA_SB_SD_Li256ELb0ELb0ELi2EEENS1_19SingleTileSchedulerILb0ELb0ELb0ELi128EEEEEEEEEvNT_6ParamsE$_ZN4cute3eso3ESOILb1ELb0EJNS_5tupleIJNS_1CILi1EEENS3_ILi0EEEEEElS5_EEC2ERKS6_RKlRKS5_) ;  /* 0xfffff5e000007944 */ /* 0x000fea0003c3ffff */
[----:B-1----:R1:W5:Y:S01]  /*94d0*/  LDL.64 R4, [R1+0x188] ;  /* 0x0001880001047983 */ /* 0x0023620000100a00 */
[----:B------:R-:W-:-:S04]  /*94e0*/  MOV R7, 0x0 ;  /* 0x0000000000077802 */ /* 0x000fc80000000f00 */
[----:B------:R-:W-:Y:S05]  /*94f0*/  RET.REL.NODEC R6 `(_ZN7cutlass13device_kernelIN5flash19enable_sm80_to_sm89INS1_16FlashAttnBwdSm80INS1_25CollectiveMainloopBwdSm80ILi2ELi2EN4cute5tupleIJNS5_1CILi64EEENS7_ILi128EEES8_EEENS_10bfloat16_tEfNS_4arch4Sm80ELb0ELb1ELb1ELb0ELb1ELb0ELb0ELb0ELi2ELi2ELi4ELi2ELb1EEENS1_21CollectiveEpilogueBwdISA_SB_SD_Li256ELb0ELb0ELi2EEENS1_19SingleTileSchedulerILb0ELb0ELb0ELi128EEEEEEEEEvNT_6ParamsE) ;  /* 0xffff6b0006007950 */ /* 0x000fea0003c3ffff */
        .type           $_ZN7cutlass13device_kernelIN5flash19enable_sm80_to_sm89INS1_16FlashAttnBwdSm80INS1_25CollectiveMainloopBwdSm80ILi2ELi2EN4cute5tupleIJNS5_1CILi64EEENS7_ILi128EEES8_EEENS_10bfloat16_tEfNS_4arch4Sm80ELb0ELb1ELb1ELb0ELb1ELb0ELb0ELb0ELi2ELi2ELi4ELi2ELb1EEENS1_21CollectiveEpilogueBwdISA_SB_SD_Li256ELb0ELb0ELi2EEENS1_19SingleTileSchedulerILb0ELb0ELb0ELi128EEEEEEEEEvNT_6ParamsE$_ZZN4cute14transform_leafINS_15ArithmeticTupleIJNS1_IJiiEEEiiiEEENS_8identityEEEDaRKT_OT0_ENKUlRKT_E_clIS2_EEDaSC_,@function
        .size           $_ZN7cutlass13device_kernelIN5flash19enable_sm80_to_sm89INS1_16FlashAttnBwdSm80INS1_25CollectiveMainloopBwdSm80ILi2ELi2EN4cute5tupleIJNS5_1CILi64EEENS7_ILi128EEES8_EEENS_10bfloat16_tEfNS_4arch4Sm80ELb0ELb1ELb1ELb0ELb1ELb0ELb0ELb0ELi2ELi2ELi4ELi2ELb1EEENS1_21CollectiveEpilogueBwdISA_SB_SD_Li256ELb0ELb0ELi2EEENS1_19SingleTileSchedulerILb0ELb0ELb0ELi128EEEEEEEEEvNT_6ParamsE$_ZZN4cute14transform_leafINS_15ArithmeticTupleIJNS1_IJiiEEEiiiEEENS_8identityEEEDaRKT_OT0_ENKUlRKT_E_clIS2_EEDaSC_,($_ZN7cutlass13device_kernelIN5flash19enable_sm80_to_sm89INS1_16FlashAttnBwdSm80INS1_25CollectiveMainloopBwdSm80ILi2ELi2EN4cute5tupleIJNS5_1CILi64EEENS7_ILi128EEES8_EEENS_10bfloat16_tEfNS_4arch4Sm80ELb0ELb1ELb1ELb0ELb1ELb0ELb0ELb0ELi2ELi2ELi4ELi2ELb1EEENS1_21CollectiveEpilogueBwdISA_SB_SD_Li256ELb0ELb0ELi2EEENS1_19SingleTileSchedulerILb0ELb0ELb0ELi128EEEEEEEEEvNT_6ParamsE$_ZZN4cute14transform_leafINS_15ArithmeticTupleIJNS1_IJiiEEEiiiEEENS_8identityEEEDaRKT_OT0_ENKUlRKT_E_clIiEEDaSC_ - $_ZN7cutlass13device_kernelIN5flash19enable_sm80_to_sm89INS1_16FlashAttnBwdSm80INS1_25CollectiveMainloopBwdSm80ILi2ELi2EN4cute5tupleIJNS5_1CILi64EEENS7_ILi128EEES8_EEENS_10bfloat16_tEfNS_4arch4Sm80ELb0ELb1ELb1ELb0ELb1ELb0ELb0ELb0ELi2ELi2ELi4ELi2ELb1EEENS1_21CollectiveEpilogueBwdISA_SB_SD_Li256ELb0ELb0ELi2EEENS1_19SingleTileSchedulerILb0ELb0ELb0ELi128EEEEEEEEEvNT_6ParamsE$_ZZN4cute14transform_leafINS_15ArithmeticTupleIJNS1_IJiiEEEiiiEEENS_8identityEEEDaRKT_OT0_ENKUlRKT_E_clIS2_EEDaSC_)
$_ZN7cutlass13device_kernelIN5flash19enable_sm80_to_sm89INS1_16FlashAttnBwdSm80INS1_25CollectiveMainloopBwdSm80ILi2ELi2EN4cute5tupleIJNS5_1CILi64EEENS7_ILi128EEES8_EEENS_10bfloat16_tEfNS_4arch4Sm80ELb0ELb1ELb1ELb0ELb1ELb0ELb0ELb0ELi2ELi2ELi4ELi2ELb1EEENS1_21CollectiveEpilogueBwdISA_SB_SD_Li256ELb0ELb0ELi2EEENS1_19SingleTileSchedulerILb0ELb0ELb0ELi128EEEEEEEEEvNT_6ParamsE$_ZZN4cute14transform_leafINS_15ArithmeticTupleIJNS1_IJiiEEEiiiEEENS_8identityEEEDaRKT_OT0_ENKUlRKT_E_clIS2_EEDaSC_:
[----:B------:R-:W-:Y:S02]  /*9500*/  ULDC UR33, c[0x0][0x20] ;  /* 0x0000080000217ab9 */ /* 0x000fe40000000800 */
[----:B------:R-:W-:-:S09]  /*9510*/  UIADD3 UR33, UR38, -UR33, URZ ;  /* 0x8000002126217290 */ /* 0x000fd2000fffe03f */
[----:B------:R-:W5:Y:S01]  /*9520*/  LDL R3, [UR33] ;  /* 0x00000021ff037983 */ /* 0x000f620008100800 */
[----:B------:R-:W-:-:S03]  /*9530*/  MOV R6, 0x9550 ;  /* 0x0000955000067802 */ /* 0x000fc60000000f00 */
[----:B-----5:R-:W-:Y:S05]  /*9540*/  CALL.REL.NOINC `($_ZN7cutlass13device_kernelIN5flash19enable_sm80_to_sm89INS1_16FlashAttnBwdSm80INS1_25CollectiveMainloopBwdSm80ILi2ELi2EN4cute5tupleIJNS5_1CILi64EEENS7_ILi128EEES8_EEENS_10bfloat16_tEfNS_4arch4Sm80ELb0ELb1ELb1ELb0ELb1ELb0ELb0ELb0ELi2ELi2ELi4ELi2ELb1EEENS1_21CollectiveEpilogueBwdISA_SB_SD_Li256ELb0ELb0ELi2EEENS1_19SingleTileSchedulerILb0ELb0ELb0ELi128EEEEEEEEEvNT_6ParamsE$_ZZN4cute14transform_leafINS_15ArithmeticTupleIJiiEEERNS_8identityEEEDaRKT_OT0_ENKUlRKT_E_clIiEEDaSC_) ;  /* 0x0000010000007944 */ /* 0x020fea0003c00000 */
[----:B------:R-:W5:Y:S01]  /*9550*/  LDL R3, [UR33+0x4] ;  /* 0x00000421ff037983 */ /* 0x000f620008100800 */
[----:B------:R-:W-:Y:S01]  /*9560*/  IADD3 R4, R1, 0x19c, RZ ;  /* 0x0000019c01047810 */ /* 0x000fe20007ffe0ff */
[----:B------:R-:W-:Y:S01]  /*9570*/  IMAD.MOV.U32 R12, RZ, RZ, R8 ;  /* 0x000000ffff0c7224 */ /* 0x000fe200078e0008 */
[----:B------:R-:W-:Y:S02]  /*9580*/  MOV R6, 0x95b0 ;  /* 0x000095b000067802 */ /* 0x000fe40000000f00 */
[----:B------:R-:W-:Y:S02]  /*9590*/  IADD3 R4, R4, c[0x0][0x20], RZ ;  /* 0x0000080004047a10 */ /* 0x000fe40007ffe0ff */
[----:B-----5:R-:W-:Y:S05]  /*95a0*/  CALL.REL.NOINC `($_ZN7cutlass13device_kernelIN5flash19enable_sm80_to_sm89INS1_16FlashAttnBwdSm80INS1_25CollectiveMainloopBwdSm80ILi2ELi2EN4cute5tupleIJNS5_1CILi64EEENS7_ILi128EEES8_EEENS_10bfloat16_tEfNS_4arch4Sm80ELb0ELb1ELb1ELb0ELb1ELb0ELb0ELb0ELi2ELi2ELi4ELi2ELb1EEENS1_21CollectiveEpilogueBwdISA_SB_SD_Li256ELb0ELb0ELi2EEENS1_19SingleTileSchedulerILb0ELb0ELb0ELi128EEEEEEEEEvNT_6ParamsE$_ZZN4cute14transform_leafINS_15ArithmeticTupleIJiiEEERNS_8identityEEEDaRKT_OT0_ENKUlRKT_E_clIiEEDaSC_) ;  /* 0x000000a000007944 */ /* 0x020fea0003c00000 */
[----:B------:R1:W-:Y:S01]  /*95b0*/  STL [R1+0x19c], R8 ;  /* 0x00019c0801007387 */ /* 0x0003e20000100800 */
[----:B------:R-:W-:-:S03]  /*95c0*/  MOV R6, 0x95e0 ;  /* 0x000095e000067802 */ /* 0x000fc60000000f00 */
[----:B-1----:R-:W-:Y:S05]  /*95d0*/  CALL.REL.NOINC `($_ZN7cutlass13device_kernelIN5flash19enable_sm80_to_sm89INS1_16FlashAttnBwdSm80INS1_25CollectiveMainloopBwdSm80ILi2ELi2EN4cute5tupleIJNS5_1CILi64EEENS7_ILi128EEES8_EEENS_10bfloat16_tEfNS_4arch4Sm80ELb0ELb1ELb1ELb0ELb1ELb0ELb0ELb0ELi2ELi2ELi4ELi2ELb1EEENS1_21CollectiveEpilogueBwdISA_SB_SD_Li256ELb0ELb0ELi2EEENS1_19SingleTileSchedulerILb0ELb0ELb0ELi128EEEEEEEEEvNT_6ParamsE$_ZZN4cute9transformINS_15ArithmeticTupleIJiiEEEZNS_14transform_leafIS2_RNS_8identityEEEDaRKT_OT0_EUlRKT_E_EEDaS8_SA_ENKUlDpSD_E_clIJiiEEEDaSF_) ;  /* 0x00001d3000007944 */ /* 0x002fea0003c00000 */
[----:B------:R-:W-:Y:S02]  /*95e0*/  MOV R15, 0x0 ;  /* 0x00000000000f7802 */ /* 0x000fe40000000f00 */
[----:B-----5:R-:W-:Y:S02]  /*95f0*/  MOV R12, R4 ;  /* 0x00000004000c7202 */ /* 0x020fe40000000f00 */
[----:B------:R-:W-:Y:S01]  /*9600*/  MOV R8, R5 ;  /* 0x0000000500087202 */ /* 0x000fe20000000f00 */
[----:B------:R-:W-:Y:S06]  /*9610*/  RET.REL.NODEC R14 `(_ZN7cutlass13device_kernelIN5flash19enable_sm80_to_sm89INS1_16FlashAttnBwdSm80INS1_25CollectiveMainloopBwdSm80ILi2ELi2EN4cute5tupleIJNS5_1CILi64EEENS7_ILi128EEES8_EEENS_10bfloat16_tEfNS_4arch4Sm80ELb0ELb1ELb1ELb0ELb1ELb0ELb0ELb0ELi2ELi2ELi4ELi2ELb1EEENS1_21CollectiveEpilogueBwdISA_SB_SD_Li256ELb0ELb0ELi2EEENS1_19SingleTileSchedulerILb0ELb0ELb0ELi128EEEEEEEEEvNT_6ParamsE) ;  /* 0xffff69e00e007950 */ /* 0x000fec0003c3ffff */
        .type           $_ZN7cutlass13device_kernelIN5flash19enable_sm80_to_sm89INS1_16FlashAttnBwdSm80INS1_25CollectiveMainloopBwdSm80ILi2ELi2EN4cute5tupleIJNS5_1CILi64EEENS7_ILi128EEES8_EEENS_10bfloat16_tEfNS_4arch4Sm80ELb0ELb1ELb1ELb0ELb1ELb0ELb0ELb0ELi2ELi2ELi4ELi2ELb1EEENS1_21CollectiveEpilogueBwdISA_SB_SD_Li256ELb0ELb0ELi2EEENS1_19SingleTileSchedulerILb0ELb0ELb0ELi128EEEEEEEEEvNT_6ParamsE$_ZZN4cute14transform_leafINS_15ArithmeticTupleIJNS1_IJiiEEEiiiEEENS_8identityEEEDaRKT_OT0_ENKUlRKT_E_clIiEEDaSC_,@function
        .size           $_ZN7cutlass13device_kernelIN5flash19enable_sm80_to_sm89INS1_16FlashAttnBwdSm80INS1_25CollectiveMainloopBwdSm80ILi2ELi2EN4cute5tupleIJNS5_1CILi64EEENS7_ILi128EEES8_EEENS_10bfloat16_tEfNS_4arch4Sm80ELb0ELb1ELb1ELb0ELb1ELb0ELb0ELb0ELi2ELi2ELi4ELi2ELb1EEENS1_21CollectiveEpilogueBwdISA_SB_SD_Li256ELb0ELb0ELi2EEENS1_19SingleTileSchedulerILb0ELb0ELb0ELi128EEEEEEEEEvNT_6ParamsE$_ZZN4cute14transform_leafINS_15ArithmeticTupleIJNS1_IJiiEEEiiiEEENS_8identityEEEDaRKT_OT0_ENKUlRKT_E_clIiEEDaSC_,($_ZN7cutlass13device_kernelIN5flash19enable_sm80_to_sm89INS1_16FlashAttnBwdSm80INS1_25CollectiveMainloopBwdSm80ILi2ELi2EN4cute5tupleIJNS5_1CILi64EEENS7_ILi128EEES8_EEENS_10bfloat16_tEfNS_4arch4Sm80ELb0ELb1ELb1ELb0ELb1ELb0ELb0ELb0ELi2ELi2ELi4ELi2ELb1EEENS1_21CollectiveEpilogueBwdISA_SB_SD_Li256ELb0ELb0ELi2EEENS1_19SingleTileSchedulerILb0ELb0ELb0ELi128EEEEEEEEEvNT_6ParamsE$_ZZN4cute14transform_leafINS_15ArithmeticTupleIJiiEEERNS_8identityEEEDaRKT_OT0_ENKUlRKT_E_clIiEEDaSC_ - $_ZN7cutlass13device_kernelIN5flash19enable_sm80_to_sm89INS1_16FlashAttnBwdSm80INS1_25CollectiveMainloopBwdSm80ILi2ELi2EN4cute5tupleIJNS5_1CILi64EEENS7_ILi128EEES8_EEENS_10bfloat16_tEfNS_4arch4Sm80ELb0ELb1ELb1ELb0ELb1ELb0ELb0ELb0ELi2ELi2ELi4ELi2ELb1EEENS1_21CollectiveEpilogueBwdISA_SB_SD_Li256ELb0ELb0ELi2EEENS1_19SingleTileSchedulerILb0ELb0ELb0ELi128EEEEEEEEEvNT_6ParamsE$_ZZN4cute14transform_leafINS_15ArithmeticTupleIJNS1_IJiiEEEiiiEEENS_8identityEEEDaRKT_OT0_ENKUlRKT_E_clIiEEDaSC_)
$_ZN7cutlass13device_kernelIN5flash19enable_sm80_to_sm89INS1_16FlashAttnBwdSm80INS1_25CollectiveMainloopBwdSm80ILi2ELi2EN4cute5tupleIJNS5_1CILi64EEENS7_ILi128EEES8_EEENS_10bfloat16_tEfNS_4arch4Sm80ELb0ELb1ELb1ELb0ELb1ELb0ELb0ELb0ELi2ELi2ELi4ELi2ELb1EEENS1_21CollectiveEpilogueBwdISA_SB_SD_Li256ELb0ELb0ELi2EEENS1_19SingleTileSchedulerILb0ELb0ELb0ELi128EEEEEEEEEvNT_6ParamsE$_ZZN4cute14transform_leafINS_15ArithmeticTupleIJNS1_IJiiEEEiiiEEENS_8identityEEEDaRKT_OT0_ENKUlRKT_E_clIiEEDaSC_:
[----:B------:R-:W-:Y:S02]  /*9620*/  MOV R5, 0x0 ;  /* 0x0000000000057802 */ /* 0x000fe40000000f00 */
[----:B------:R-:W-:-:S02]  /*9630*/  MOV R6, R3 ;  /* 0x0000000300067202 */ /* 0x000fc40000000f00 */
[----:B------:R-:W-:Y:S05]  /*9640*/  RET.REL.NODEC R4 `(_ZN7cutlass13device_kernelIN5flash19enable_sm80_to_sm89INS1_16FlashAttnBwdSm80INS1_25CollectiveMainloopBwdSm80ILi2ELi2EN4cute5tupleIJNS5_1CILi64EEENS7_ILi128EEES8_EEENS_10bfloat16_tEfNS_4arch4Sm80ELb0ELb1ELb1ELb0ELb1ELb0ELb0ELb0ELi2ELi2ELi4ELi2ELb1EEENS1_21CollectiveEpilogueBwdISA_SB_SD_Li256ELb0ELb0ELi2EEENS1_19SingleTileSchedulerILb0ELb0ELb0ELi128EEEEEEEEEvNT_6ParamsE) ;  /* 0xffff69b004007950 */ /* 0x000fea0003c3ffff */
        .type           $_ZN7cutlass13device_kernelIN5flash19enable_sm80_to_sm89INS1_16FlashAttnBwdSm80INS1_25CollectiveMainloopBwdSm80ILi2ELi2EN4cute5tupleIJNS5_1CILi64EEENS7_ILi128EEES8_EEENS_10bfloat16_tEfNS_4arch4Sm80ELb0ELb1ELb1ELb0ELb1ELb0ELb0ELb0ELi2ELi2ELi4ELi2ELb1EEENS1_21CollectiveEpilogueBwdISA_SB_SD_Li256ELb0ELb0ELi2EEENS1_19SingleTileSchedulerILb0ELb0ELb0ELi128EEEEEEEEEvNT_6ParamsE$_ZZN4cute14transform_leafINS_15ArithmeticTupleIJiiEEERNS_8identityEEEDaRKT_OT0_ENKUlRKT_E_clIiEEDaSC_,@function
        .size           $_ZN7cutlass13device_kernelIN5flash19enable_sm80_to_sm89INS1_16FlashAttnBwdSm80INS1_25CollectiveMainloopBwdSm80ILi2ELi2EN4cute5tupleIJNS5_1CILi64EEENS7_ILi128EEES8_EEENS_10bfloat16_tEfNS_4arch4Sm80ELb0ELb1ELb1ELb0ELb1ELb0ELb0ELb0ELi2ELi2ELi4ELi2ELb1EEENS1_21CollectiveEpilogueBwdISA_SB_SD_Li256ELb0ELb0ELi2EEENS1_19SingleTileSchedulerILb0ELb0ELb0ELi128EEEEEEEEEvNT_6ParamsE$_ZZN4cute14transform_leafINS_15ArithmeticTupleIJiiEEERNS_8identityEEEDaRKT_OT0_ENKUlRKT_E_clIiEEDaSC_,($_ZN7cutlass13device_kernelIN5flash19enable_sm80_to_sm89INS1_16FlashAttnBwdSm80INS1_25CollectiveMainloopBwdSm80ILi2ELi2EN4cute5tupleIJNS5_1CILi64EEENS7_ILi128EEES8_EEENS_10bfloat16_tEfNS_4arch4Sm80ELb0ELb1ELb1ELb0ELb1ELb0ELb0ELb0ELi2ELi2ELi4ELi2ELb1EEENS1_21CollectiveEpilogueBwdISA_SB_SD_Li256ELb0ELb0ELi2EEENS1_19SingleTileSchedulerILb0ELb0ELb0ELi128EEEEEEEEEvNT_6ParamsE$_ZZN4cute19as_arithmetic_tupleINS_15ArithmeticTupleIJNS1_IJiiEEEiiiEEEEEDaRKT_ENKUlDpRKT_E_clIJS2_iiiEEEDaSA_ - $_ZN7cutlass13device_kernelIN5flash19enable_sm80_to_sm89INS1_16FlashAttnBwdSm80INS1_25CollectiveMainloopBwdSm80ILi2ELi2EN4cute5tupleIJNS5_1CILi64EEENS7_ILi128EEES8_EEENS_10bfloat16_tEfNS_4arch4Sm80ELb0ELb1ELb1ELb0ELb1ELb0ELb0ELb0ELi2ELi2ELi4ELi2ELb1EEENS1_21CollectiveEpilogueBwdISA_SB_SD_Li256ELb0ELb0ELi2EEENS1_19SingleTileSchedulerILb0ELb0ELb0ELi128EEEEEEEEEvNT_6ParamsE$_ZZN4cute14transform_leafINS_15ArithmeticTupleIJiiEEERNS_8identityEEEDaRKT_OT0_ENKUlRKT_E_clIiEEDaSC_)
$_ZN7cutlass13device_kernelIN5flash19enable_sm80_to_sm89INS1_16FlashAttnBwdSm80INS1_25CollectiveMainloopBwdSm80ILi2ELi2EN4cute5tupleIJNS5_1CILi64EEENS7_ILi128EEES8_EEENS_10bfloat16_tEfNS_4arch4Sm80ELb0ELb1ELb1ELb0ELb1ELb0ELb0ELb0ELi2ELi2ELi4ELi2ELb1EEENS1_21CollectiveEpilogueBwdISA_SB_SD_Li256ELb0ELb0ELi2EEENS1_19SingleTileSchedulerILb0ELb0ELb0ELi128EEEEEEEEEvNT_6ParamsE$_ZZN4cute14transform_leafINS_15ArithmeticTupleIJiiEEERNS_8identityEEEDaRKT_OT0_ENKUlRKT_E_clIiEEDaSC_:
[----:B------:R-:W-:Y:S02]  /*9650*/  MOV R7, 0x0 ;  /* 0x0000000000077802 */ /* 0x000fe40000000f00 */
[----:B------:R-:W-:Y:S02]  /*9660*/  MOV R8, R3 ;  /* 0x0000000300087202 */ /* 0x000fe40000000f00 */
[----:B------:R-:W-:Y:S05]  /*9670*/  RET.REL.NODEC R6 `(_ZN7cutlass13device_kernelIN5flash19enable_sm80_to_sm89INS1_16FlashAttnBwdSm80INS1_25CollectiveMainloopBwdSm80ILi2ELi2EN4cute5tupleIJNS5_1CILi64EEENS7_ILi128EEES8_EEENS_10bfloat16_tEfNS_4arch4Sm80ELb0ELb1ELb1ELb0ELb1ELb0ELb0ELb0ELi2ELi2ELi4ELi2ELb1EEENS1_21CollectiveEpilogueBwdISA_SB_SD_Li256ELb0ELb0ELi2EEENS1_19SingleTileSchedulerILb0ELb0ELb0ELi128EEEEEEEEEvNT_6ParamsE) ;  /* 0xffff698006007950 */ /* 0x000fea0003c3ffff */
        .type           $_ZN7cutlass13device_kernelIN5flash19enable_sm80_to_sm89INS1_16FlashAttnBwdSm80INS1_25CollectiveMainloopBwdSm80ILi2ELi2EN4cute5tupleIJNS5_1CILi64EEENS7_ILi128EEES8_EEENS_10bfloat16_tEfNS_4arch4Sm80ELb0ELb1ELb1ELb0ELb1ELb0ELb0ELb0ELi2ELi2ELi4ELi2ELb1EEENS1_21CollectiveEpilogueBwdISA_SB_SD_Li256ELb0ELb0ELi2EEENS1_19SingleTileSchedulerILb0ELb0ELb0ELi128EEEEEEEEEvNT_6ParamsE$_ZZN4cute19as_arithmetic_tupleINS_15ArithmeticTupleIJNS1_IJiiEEEiiiEEEEEDaRKT_ENKUlDpRKT_E_clIJS2_iiiEEEDaSA_,@function
        .size           $_ZN7cutlass13device_kernelIN5flash19enable_sm80_to_sm89INS1_16FlashAttnBwdSm80INS1_25CollectiveMainloopBwdSm80ILi2ELi2EN4cute5tupleIJNS5_1CILi64EEENS7_ILi128EEES8_EEENS_10bfloat16_tEfNS_4arch4Sm80ELb0ELb1ELb1ELb0ELb1ELb0ELb0ELb0ELi2ELi2ELi4ELi2ELb1EEENS1_21CollectiveEpilogueBwdISA_SB_SD_Li256ELb0ELb0ELi2EEENS1_19SingleTileSchedulerILb0ELb0ELb0ELi128EEEEEEEEEvNT_6ParamsE$_ZZN4cute19as_arithmetic_tupleINS_15ArithmeticTupleIJNS1_IJiiEEEiiiEEEEEDaRKT_ENKUlDpRKT_E_clIJS2_iiiEEEDaSA_,($_ZN7cutlass13device_kernelIN5flash19enable_sm80_to_sm89INS1_16FlashAttnBwdSm80INS1_25CollectiveMainloopBwdSm80ILi2ELi2EN4cute5tupleIJNS5_1CILi64EEENS7_ILi128EEES8_EEENS_10bfloat16_tEfNS_4arch4Sm80ELb0ELb1ELb1ELb0ELb1ELb0ELb0ELb0ELi2ELi2ELi4ELi2ELb1EEENS1_21CollectiveEpilogueBwdISA_SB_SD_Li256ELb0ELb0ELi2EEENS1_19SingleTileSchedulerILb0ELb0ELb0ELi128EEEEEEEEEvNT_6ParamsE$_ZZN4cute19as_arithmetic_tupleINS_15ArithmeticTupleIJNS1_IJiiEEEiiiEEEEEDaRKT_ENKUlRKT_E_clIS2_EEDaS9_ - $_ZN7cutlass13device_kernelIN5flash19enable_sm80_to_sm89INS1_16FlashAttnBwdSm80INS1_25CollectiveMainloopBwdSm80ILi2ELi2EN4cute5tupleIJNS5_1CILi64EEENS7_ILi128EEES8_EEENS_10bfloat16_tEfNS_4arch4Sm80ELb0ELb1ELb1ELb0ELb1ELb0ELb0ELb0ELi2ELi2ELi4ELi2ELb1EEENS1_21CollectiveEpilogueBwdISA_SB_SD_Li256ELb0ELb0ELi2EEENS1_19SingleTileSchedulerILb0ELb0ELb0ELi128EEEEEEEEEvNT_6ParamsE$_ZZN4cute19as_arithmetic_tupleINS_15ArithmeticTupleIJNS1_IJiiEEEiiiEEEEEDaRKT_ENKUlDpRKT_E_clIJS2_iiiEEEDaSA_)
$_ZN7cutlass13device_kernelIN5flash19enable_sm80_to_sm89INS1_16FlashAttnBwdSm80INS1_25CollectiveMainloopBwdSm80ILi2ELi2EN4cute5tupleIJNS5_1CILi64EEENS7_ILi128EEES8_EEENS_10bfloat16_tEfNS_4arch4Sm80ELb0ELb1ELb1ELb0ELb1ELb0ELb0ELb0ELi2ELi2ELi4ELi2ELb1EEENS1_21CollectiveEpilogueBwdISA_SB_SD_Li256ELb0ELb0ELi2EEENS1_19SingleTileSchedulerILb0ELb0ELb0ELi128EEEEEEEEEvNT_6ParamsE$_ZZN4cute19as_arithmetic_tupleINS_15ArithmeticTupleIJNS1_IJiiEEEiiiEEEEEDaRKT_ENKUlDpRKT_E_clIJS2_iiiEEEDaSA_:
[----:B------:R-:W-:Y:S01]  /*9680*/  IADD3 R3, R1, 0x19c, RZ ;  /* 0x0000019c01037810 */ /* 0x000fe20007ffe0ff */
[----:B------:R-:W-:Y:S01]  /*9690*/  IMAD.MOV.U32 R6, RZ, RZ, R4 ;  /* 0x000000ffff067224 */ /* 0x000fe200078e0004 */
[----:B------:R-:W-:Y:S01]  /*96a0*/  MOV R14, 0x9700 ;  /* 0x00009700000e7802 */ /* 0x000fe20000000f00 */
[----:B------:R-:W-:Y:S01]  /*96b0*/  IMAD.MOV.U32 R7, RZ, RZ, R5 ;  /* 0x000000ffff077224 */ /* 0x000fe200078e0005 */
[----:B------:R-:W-:Y:S01]  /*96c0*/  IADD3 R3, R3, c[0x0][0x20], RZ ;  /* 0x0000080003037a10 */ /* 0x000fe20007ffe0ff */
[----:B------:R-:W-:Y:S02]  /*96d0*/  UMOV UR40, UR34 ;  /* 0x0000002200287c82 */ /* 0x000fe40008000000 */
[----:B------:R-:W-:-:S02]  /*96e0*/  UMOV UR39, UR37 ;  /* 0x0000002500277c82 */ /* 0x000fc40008000000 */
[----:B------:R-:W-:Y:S05]  /*96f0*/  CALL.REL.NOINC `($_ZN7cutlass13device_kernelIN5flash19enable_sm80_to_sm89INS1_16FlashAttnBwdSm80INS1_25CollectiveMainloopBwdSm80ILi2ELi2EN4cute5tupleIJNS5_1CILi64EEENS7_ILi128EEES8_EEENS_10bfloat16_tEfNS_4arch4Sm80ELb0ELb1ELb1ELb0ELb1ELb0ELb0ELb0ELi2ELi2ELi4ELi2ELb1EEENS1_21CollectiveEpilogueBwdISA_SB_SD_Li256ELb0ELb0ELi2EEENS1_19SingleTileSchedulerILb0ELb0ELb0ELi128EEEEEEEEEvNT_6ParamsE$_ZN4cute5tupleIJNS_15ArithmeticTupleIJiiEEEiiiEEC2ERKS2_RKiS7_S7_) ;  /* 0xfffff92000007944 */ /* 0x000fea0003c3ffff */
[----:B-1----:R1:W5:Y:S04]  /*9700*/  LDL R6, [R1+0x19c] ;  /* 0x00019c0001067983 */ /* 0x0023680000100800 */
[----:B------:R1:W5:Y:S04]  /*9710*/  LDL.64 R8, [R1+0x1a8] ;  /* 0x0001a80001087983 */ /* 0x0003680000100a00 */
[----:B------:R1:W5:Y:S01]  /*9720*/  LDL.64 R4, [R1+0x1a0] ;  /* 0x0001a00001047983 */ /* 0x0003620000100a00 */
[----:B------:R-:W-:-:S02]  /*9730*/  MOV R14, R12 ;  /* 0x0000000c000e7202 */ /* 0x000fc40000000f00 */
[----:B------:R-:W-:-:S04]  /*9740*/  MOV R15, 0x0 ;  /* 0x00000000000f7802 */ /* 0x000fc80000000f00 */
[----:B------:R-:W-:Y:S05]  /*9750*/  RET.REL.NODEC R14 `(_ZN7cutlass13device_kernelIN5flash19enable_sm80_to_sm89INS1_16FlashAttnBwdSm80INS1_25CollectiveMainloopBwdSm80ILi2ELi2EN4cute5tupleIJNS5_1CILi64EEENS7_ILi128EEES8_EEENS_10bfloat16_tEfNS_4arch4Sm80ELb0ELb1ELb1ELb0ELb1ELb0ELb0ELb0ELi2ELi2ELi4ELi2ELb1EEENS1_21CollectiveEpilogueBwdISA_SB_SD_Li256ELb0ELb0ELi2EEENS1_19SingleTileSchedulerILb0ELb0ELb0ELi128EEEEEEEEEvNT_6ParamsE) ;  /* 0xffff68a00e007950 */ /* 0x000fea0003c3ffff */
        .type           $_ZN7cutlass13device_kernelIN5flash19enable_sm80_to_sm89INS1_16FlashAttnBwdSm80INS1_25CollectiveMainloopBwdSm80ILi2ELi2EN4cute5tupleIJNS5_1CILi64EEENS7_ILi128EEES8_EEENS_10bfloat16_tEfNS_4arch4Sm80ELb0ELb1ELb1ELb0ELb1ELb0ELb0ELb0ELi2ELi2ELi4ELi2ELb1EEENS1_21CollectiveEpilogueBwdISA_SB_SD_Li256ELb0ELb0ELi2EEENS1_19SingleTileSchedulerILb0ELb0ELb0ELi128EEEEEEEEEvNT_6ParamsE$_ZZN4cute19as_arithmetic_tupleINS_15ArithmeticTupleIJNS1_IJiiEEEiiiEEEEEDaRKT_ENKUlRKT_E_clIS2_EEDaS9_,@function
        .size           $_ZN7cutlass13device_kernelIN5flash19enable_sm80_to_sm89INS1_16FlashAttnBwdSm80INS1_25CollectiveMainloopBwdSm80ILi2ELi2EN4cute5tupleIJNS5_1CILi64EEENS7_ILi128EEES8_EEENS_10bfloat16_tEfNS_4arch4Sm80ELb0ELb1ELb1ELb0ELb1ELb0ELb0ELb0ELi2ELi2ELi4ELi2ELb1EEENS1_21CollectiveEpilogueBwdISA_SB_SD_Li256ELb0ELb0ELi2EEENS1_19SingleTileSchedulerILb0ELb0ELb0ELi128EEEEEEEEEvNT_6ParamsE$_ZZN4cute19as_arithmetic_tupleINS_15ArithmeticTupleIJNS1_IJiiEEEiiiEEEEEDaRKT_ENKUlRKT_E_clIS2_EEDaS9_,($_ZN7cutlass13device_kernelIN5flash19enable_sm80_to_sm89INS1_16FlashAttnBwdSm80INS1_25CollectiveMainloopBwdSm80ILi2ELi2EN4cute5tupleIJNS5_1CILi64EEENS7_ILi128EEES8_EEENS_10bfloat16_tEfNS_4arch4Sm80ELb0ELb1ELb1ELb0ELb1ELb0ELb0ELb0ELi2ELi2ELi4ELi2ELb1EEENS1_21CollectiveEpilogueBwdISA_SB_SD_Li256ELb0ELb0ELi2EEENS1_19SingleTileSchedulerILb0ELb0ELb0ELi128EEEEEEEEEvNT_6ParamsE$_ZZN4cute19as_arithmetic_tupleINS_15ArithmeticTupleIJNS1_IJiiEEEiiiEEEEEDaRKT_ENKUlRKT_E_clIiEEDaS9_ - $_ZN7cutlass13device_kernelIN5flash19enable_sm80_to_sm89INS1_16FlashAttnBwdSm80INS1_25CollectiveMainloopBwdSm80ILi2ELi2EN4cute5tupleIJNS5_1CILi64EEENS7_ILi128EEES8_EEENS_10bfloat16_tEfNS_4arch4Sm80ELb0ELb1ELb1ELb0ELb1ELb0ELb0ELb0ELi2ELi2ELi4ELi2ELb1EEENS1_21CollectiveEpilogueBwdISA_SB_SD_Li256ELb0ELb0ELi2EEENS1_19SingleTileSchedulerILb0ELb0ELb0ELi128EEEEEEEEEvNT_6ParamsE$_ZZN4cute19as_arithmetic_tupleINS_15ArithmeticTupleIJNS1_IJiiEEEiiiEEEEEDaRKT_ENKUlRKT_E_clIS2_EEDaS9_)
$_ZN7cutlass13device_kernelIN5flash19enable_sm80_to_sm89INS1_16FlashAttnBwdSm80INS1_25CollectiveMainloopBwdSm80ILi2ELi2EN4cute5tupleIJNS5_1CILi64EEENS7_ILi128EEES8_EEENS_10bfloat16_tEfNS_4arch4Sm80ELb0ELb1ELb1ELb0ELb1ELb0ELb0ELb0ELi2ELi2ELi4ELi2ELb1EEENS1_21CollectiveEpilogueBwdISA_SB_SD_Li256ELb0ELb0ELi2EEENS1_19SingleTileSchedulerILb0ELb0ELb0ELi128EEEEEEEEEvNT_6ParamsE$_ZZN4cute19as_arithmetic_tupleINS_15ArithmeticTupleIJNS1_IJiiEEEiiiEEEEEDaRKT_ENKUlRKT_E_clIS2_EEDaS9_:
[----:B------:R-:W-:Y:S02]  /*9760*/  ULDC UR33, c[0x0][0x20] ;  /* 0x0000080000217ab9 */ /* 0x000fe40000000800 */
[----:B------:R-:W-:-:S09]  /*9770*/  UIADD3 UR33, UR38, -UR33, URZ ;  /* 0x8000002126217290 */ /* 0x000fd2000fffe03f */
[----:B------:R-:W5:Y:S01]  /*9780*/  LDL R3, [UR33] ;  /* 0x00000021ff037983 */ /* 0x000f620008100800 */
[----:B------:R-:W-:-:S03]  /*9790*/  MOV R6, 0x97b0 ;  /* 0x000097b000067802 */ /* 0x000fc60000000f00 */
[----:B-----5:R-:W-:Y:S05]  /*97a0*/  CALL.REL.NOINC `($_ZN7cutlass13device_kernelIN5flash19enable_sm80_to_sm89INS1_16FlashAttnBwdSm80INS1_25CollectiveMainloopBwdSm80ILi2ELi2EN4cute5tupleIJNS5_1CILi64EEENS7_ILi128EEES8_EEENS_10bfloat16_tEfNS_4arch4Sm80ELb0ELb1ELb1ELb0ELb1ELb0ELb0ELb0ELi2ELi2ELi4ELi2ELb1EEENS1_21CollectiveEpilogueBwdISA_SB_SD_Li256ELb0ELb0ELi2EEENS1_19SingleTileSchedulerILb0ELb0ELb0ELi128EEEEEEEEEvNT_6ParamsE$_ZZN4cute19as_arithmetic_tupleINS_15ArithmeticTupleIJiiEEEEEDaRKT_ENKUlRKT_E_clIiEEDaS8_) ;  /* 0x0000015000007944 */ /* 0x020fea0003c00000 */
[----:B------:R-:W5:Y:S01]  /*97b0*/  LDL R3, [UR33+0x4] ;  /* 0x00000421ff037983 */ /* 0x000f620008100800 */
[----:B------:R-:W-:Y:S01]  /*97c0*/  IADD3 R4, R1, 0x19c, RZ ;  /* 0x0000019c01047810 */ /* 0x000fe20007ffe0ff */
[----:B------:R-:W-:Y:S01]  /*97d0*/  IMAD.MOV.U32 R12, RZ, RZ, R8 ;  /* 0x000000ffff0c7224 */ /* 0x000fe200078e0008 */
[----:B------:R-:W-:Y:S02]  /*97e0*/  MOV R6, 0x9810 ;  /* 0x0000981000067802 */ /* 0x000fe40000000f00 */
[----:B------:R-:W-:Y:S02]  /*97f0*/  IADD3 R4, R4, c[0x0][0x20], RZ ;  /* 0x0000080004047a10 */ /* 0x000fe40007ffe0ff */
[----:B-----5:R-:W-:Y:S05]  /*9800*/  CALL.REL.NOINC `($_ZN7cutlass13device_kernelIN5flash19enable_sm80_to_sm89INS1_16FlashAttnBwdSm80INS1_25CollectiveMainloopBwdSm80ILi2ELi2EN4cute5tupleIJNS5_1CILi64EEENS7_ILi128EEES8_EEENS_10bfloat16_tEfNS_4arch4Sm80ELb0ELb1ELb1ELb0ELb1ELb0ELb0ELb0ELi2ELi2ELi4ELi2ELb1EEENS1_21CollectiveEpilogueBwdISA_SB_SD_Li256ELb0ELb0ELi2EEENS1_19SingleTileSchedulerILb0ELb0ELb0ELi128EEEEEEEEEvNT_6ParamsE$_ZZN4cute19as_arithmetic_tupleINS_15ArithmeticTupleIJiiEEEEEDaRKT_ENKUlRKT_E_clIiEEDaS8_) ;  /* 0x000000f000007944 */ /* 0x020fea0003c00000 */
[----:B------:R1:W-:Y:S01]  /*9810*/  STL [R1+0x19c], R8 ;  /* 0x00019c0801007387 */ /* 0x0003e20000100800 */
[----:B------:R-:W-:-:S03]  /*9820*/  MOV R14, 0x9840 ;  /* 0x00009840000e7802 */ /* 0x000fc60000000f00 */
[----:B-1----:R-:W-:Y:S05]  /*9830*/  CALL.REL.NOINC `($_ZN7cutlass13device_kernelIN5flash19enable_sm80_to_sm89INS1_16FlashAttnBwdSm80INS1_25CollectiveMainloopBwdSm80ILi2ELi2EN4cute5tupleIJNS5_1CILi64EEENS7_ILi128EEES8_EEENS_10bfloat16_tEfNS_4arch4Sm80ELb0ELb1ELb1ELb0ELb1ELb0ELb0ELb0ELi2ELi2ELi4ELi2ELb1EEENS1_21CollectiveEpilogueBwdISA_SB_SD_Li256ELb0ELb0ELi2EEENS1_19SingleTileSchedulerILb0ELb0ELb0ELi128EEEEEEEEEvNT_6ParamsE$_ZZN4cute19as_arithmetic_tupleINS_15ArithmeticTupleIJiiEEEEEDaRKT_ENKUlDpRKT_E_clIJiiEEEDaS9_) ;  /* 0x0000005000007944 */ /* 0x002fea0003c00000 */
[----:B------:R-:W-:-:S04]  /*9840*/  MOV R31, 0x0 ;  /* 0x00000000001f7802 */ /* 0x000fc80000000f00 */
[----:B------:R-:W-:Y:S05]  /*9850*/  RET.REL.NODEC R30 `(_ZN7cutlass13device_kernelIN5flash19enable_sm80_to_sm89INS1_16FlashAttnBwdSm80INS1_25CollectiveMainloopBwdSm80ILi2ELi2EN4cute5tupleIJNS5_1CILi64EEENS7_ILi128EEES8_EEENS_10bfloat16_tEfNS_4arch4Sm80ELb0ELb1ELb1ELb0ELb1ELb0ELb0ELb0ELi2ELi2ELi4ELi2ELb1EEENS1_21CollectiveEpilogueBwdISA_SB_SD_Li256ELb0ELb0ELi2EEENS1_19SingleTileSchedulerILb0ELb0ELb0ELi128EEEEEEEEEvNT_6ParamsE) ;  /* 0xffff67a01e007950 */ /* 0x000fea0003c3ffff */
        .type           $_ZN7cutlass13device_kernelIN5flash19enable_sm80_to_sm89INS1_16FlashAttnBwdSm80INS1_25CollectiveMainloopBwdSm80ILi2ELi2EN4cute5tupleIJNS5_1CILi64EEENS7_ILi128EEES8_EEENS_10bfloat16_tEfNS_4arch4Sm80ELb0ELb1ELb1ELb0ELb1ELb0ELb0ELb0ELi2ELi2ELi4ELi2ELb1EEENS1_21CollectiveEpilogueBwdISA_SB_SD_Li256ELb0ELb0ELi2EEENS1_19SingleTileSchedulerILb0ELb0ELb0ELi128EEEEEEEEEvNT_6ParamsE$_ZZN4cute19as_arithmetic_tupleINS_15ArithmeticTupleIJNS1_IJiiEEEiiiEEEEEDaRKT_ENKUlRKT_E_clIiEEDaS9_,@function
        .size           $_ZN7cutlass13device_kernelIN5flash19enable_sm80_to_sm89INS1_16FlashAttnBwdSm80INS1_25CollectiveMainloopBwdSm80ILi2ELi2EN4cute5tupleIJNS5_1CILi64EEENS7_ILi128EEES8_EEENS_10bfloat16_tEfNS_4arch4Sm80ELb0ELb1ELb1ELb0ELb1ELb0ELb0ELb0ELi2ELi2ELi4ELi2ELb1EEENS1_21CollectiveEpilogueBwdISA_SB_SD_Li256ELb0ELb0ELi2EEENS1_19SingleTileSchedulerILb0ELb0ELb0ELi128EEEEEEEEEvNT_6ParamsE$_ZZN4cute19as_arithmetic_tupleINS_15ArithmeticTupleIJNS1_IJiiEEEiiiEEEEEDaRKT_ENKUlRKT_E_clIiEEDaS9_,($_ZN7cutlass13device_kernelIN5flash19enable_sm80_to_sm89INS1_16FlashAttnBwdSm80INS1_25CollectiveMainloopBwdSm80ILi2ELi2EN4cute5tupleIJNS5_1CILi64EEENS7_ILi128EEES8_EEENS_10bfloat16_tEfNS_4arch4Sm80ELb0ELb1ELb1ELb0ELb1ELb0ELb0ELb0ELi2ELi2ELi4ELi2ELb1EEENS1_21CollectiveEpilogueBwdISA_SB_SD_Li256ELb0ELb0ELi2EEENS1_19SingleTileSchedulerILb0ELb0ELb0ELi128EEEEEEEEEvNT_6ParamsE$_ZZN4cute19as_arithmetic_tupleINS_15ArithmeticTupleIJiiEEEEEDaRKT_ENKUlDpRKT_E_clIJiiEEEDaS9_ - $_ZN7cutlass13device_kernelIN5flash19enable_sm80_to_sm89INS1_16FlashAttnBwdSm80INS1_25CollectiveMainloopBwdSm80ILi2ELi2EN4cute5tupleIJNS5_1CILi64EEENS7_ILi128EEES8_EEENS_10bfloat16_tEfNS_4arch4Sm80ELb0ELb1ELb1ELb0ELb1ELb0ELb0ELb0ELi2ELi2ELi4ELi2ELb1EEENS1_21CollectiveEpilogueBwdISA_SB_SD_Li256ELb0ELb0ELi2EEENS1_19SingleTileSchedulerILb0ELb0ELb0ELi128EEEEEEEEEvNT_6ParamsE$_ZZN4cute19as_arithmetic_tupleINS_15ArithmeticTupleIJNS1_IJiiEEEiiiEEEEEDaRKT_ENKUlRKT_E_clIiEEDaS9_)
$_ZN7cutlass13device_kernelIN5flash19enable_sm80_to_sm89INS1_16FlashAttnBwdSm80INS1_25CollectiveMainloopBwdSm80ILi2ELi2EN4cute5tupleIJNS5_1CILi64EEENS7_ILi128EEES8_EEENS_10bfloat16_tEfNS_4arch4Sm80ELb0ELb1ELb1ELb0ELb1ELb0ELb0ELb0ELi2ELi2ELi4ELi2ELb1EEENS1_21CollectiveEpilogueBwdISA_SB_SD_Li256ELb0ELb0ELi2EEENS1_19SingleTileSchedulerILb0ELb0ELb0ELi128EEEEEEEEEvNT_6ParamsE$_ZZN4cute19as_arithmetic_tupleINS_15ArithmeticTupleIJNS1_IJiiEEEiiiEEEEEDaRKT_ENKUlRKT_E_clIiEEDaS9_:
[----:B------:R-:W-:Y:S02]  /*9860*/  MOV R7, 0x0 ;  /* 0x0000000000077802 */ /* 0x000fe40000000f00 */
[----:B------:R-:W-:Y:S02]  /*9870*/  MOV R8, R3 ;  /* 0x0000000300087202 */ /* 0x000fe40000000f00 */
[----:B------:R-:W-:Y:S05]  /*9880*/  RET.REL.NODEC R6 `(_ZN7cutlass13device_kernelIN5flash19enable_sm80_to_sm89INS1_16FlashAttnBwdSm80INS1_25CollectiveMainloopBwdSm80ILi2ELi2EN4cute5tupleIJNS5_1CILi64EEENS7_ILi128EEES8_EEENS_10bfloat16_tEfNS_4arch4Sm80ELb0ELb1ELb1ELb0ELb1ELb0ELb0ELb0ELi2ELi2ELi4ELi2ELb1EEENS1_21CollectiveEpilogueBwdISA_SB_SD_Li256ELb0ELb0ELi2EEENS1_19SingleTileSchedulerILb0ELb0ELb0ELi128EEEEEEEEEvNT_6ParamsE) ;  /* 0xffff677006007950 */ /* 0x000fea0003c3ffff */
        .type           $_ZN7cutlass13device_kernelIN5flash19enable_sm80_to_sm89INS1_16FlashAttnBwdSm80INS1_25CollectiveMainloopBwdSm80ILi2ELi2EN4cute5tupleIJNS5_1CILi64EEENS7_ILi128EEES8_EEENS_10bfloat16_tEfNS_4arch4Sm80ELb0ELb1ELb1ELb0ELb1ELb0ELb0ELb0ELi2ELi2ELi4ELi2ELb1EEENS1_21CollectiveEpilogueBwdISA_SB_SD_Li256ELb0ELb0ELi2EEENS1_19SingleTileSchedulerILb0ELb0ELb0ELi128EEEEEEEEEvNT_6ParamsE$_ZZN4cute19as_arithmetic_tupleINS_15ArithmeticTupleIJiiEEEEEDaRKT_ENKUlDpRKT_E_clIJiiEEEDaS9_,@function
        .size           $_ZN7cutlass13device_kernelIN5flash19enable_sm80_to_sm89INS1_16FlashAttnBwdSm80INS1_25CollectiveMainloopBwdSm80ILi2ELi2EN4cute5tupleIJNS5_1CILi64EEENS7_ILi128EEES8_EEENS_10bfloat16_tEfNS_4arch4Sm80ELb0ELb1ELb1ELb0ELb1ELb0ELb0ELb0ELi2ELi2ELi4ELi2ELb1EEENS1_21CollectiveEpilogueBwdISA_SB_SD_Li256ELb0ELb0ELi2EEENS1_19SingleTileSchedulerILb0ELb0ELb0ELi128EEEEEEEEEvNT_6ParamsE$_ZZN4cute19as_arithmetic_tupleINS_15ArithmeticTupleIJiiEEEEEDaRKT_ENKUlDpRKT_E_clIJiiEEEDaS9_,($_ZN7cutlass13device_kernelIN5flash19enable_sm80_to_sm89INS1_16FlashAttnBwdSm80INS1_25CollectiveMainloopBwdSm80ILi2ELi2EN4cute5tupleIJNS5_1CILi64EEENS7_ILi128EEES8_EEENS_10bfloat16_tEfNS_4arch4Sm80ELb0ELb1ELb1ELb0ELb1ELb0ELb0ELb0ELi2ELi2ELi4ELi2ELb1EEENS1_21CollectiveEpilogueBwdISA_SB_SD_Li256ELb0ELb0ELi2EEENS1_19SingleTileSchedulerILb0ELb0ELb0ELi128EEEEEEEEEvNT_6ParamsE$_ZZN4cute19as_arithmetic_tupleINS_15ArithmeticTupleIJiiEEEEEDaRKT_ENKUlRKT_E_clIiEEDaS8_ - $_ZN7cutlass13device_kernelIN5flash19enable_sm80_to_sm89INS1_16FlashAttnBwdSm80INS1_25CollectiveMainloopBwdSm80ILi2ELi2EN4cute5tupleIJNS5_1CILi64EEENS7_ILi128EEES8_EEENS_10bfloat16_tEfNS_4arch4Sm80ELb0ELb1ELb1ELb0ELb1ELb0ELb0ELb0ELi2ELi2ELi4ELi2ELb1EEENS1_21CollectiveEpilogueBwdISA_SB_SD_Li256ELb0ELb0ELi2EEENS1_19SingleTileSchedulerILb0ELb0ELb0ELi128EEEEEEEEEvNT_6ParamsE$_ZZN4cute19as_arithmetic_tupleINS_15ArithmeticTupleIJiiEEEEEDaRKT_ENKUlDpRKT_E_clIJiiEEEDaS9_)
$_ZN7cutlass13device_kernelIN5flash19enable_sm80_to_sm89INS1_16FlashAttnBwdSm80INS1_25CollectiveMainloopBwdSm80ILi2ELi2EN4cute5tupleIJNS5_1CILi64EEENS7_ILi128EEES8_EEENS_10bfloat16_tEfNS_4arch4Sm80ELb0ELb1ELb1ELb0ELb1ELb0ELb0ELb0ELi2ELi2ELi4ELi2ELb1EEENS1_21CollectiveEpilogueBwdISA_SB_SD_Li256ELb0ELb0ELi2EEENS1_19SingleTileSchedulerILb0ELb0ELb0ELi128EEEEEEEEEvNT_6ParamsE$_ZZN4cute19as_arithmetic_tupleINS_15ArithmeticTupleIJiiEEEEEDaRKT_ENKUlDpRKT_E_clIJiiEEEDaS9_:
[----:B------:R-:W-:Y:S02]  /*9890*/  IADD3 R5, R1, 0x1a0, RZ ;  /* 0x000001a001057810 */ /* 0x000fe40007ffe0ff */
[----:B------:R-:W-:Y:S02]  /*98a0*/  MOV R6, 0x98d0 ;  /* 0x000098d000067802 */ /* 0x000fe40000000f00 */
[----:B------:R-:W-:Y:S02]  /*98b0*/  IADD3 R5, R5, c[0x0][0x20], RZ ;  /* 0x0000080005057a10 */ /* 0x000fe40007ffe0ff */
[----:B------:R-:W-:Y:S05]  /*98c0*/  CALL.REL.NOINC `($_ZN7cutlass13device_kernelIN5flash19enable_sm80_to_sm89INS1_16FlashAttnBwdSm80INS1_25CollectiveMainloopBwdSm80ILi2ELi2EN4cute5tupleIJNS5_1CILi64EEENS7_ILi128EEES8_EEENS_10bfloat16_tEfNS_4arch4Sm80ELb0ELb1ELb1ELb0ELb1ELb0ELb0ELb0ELi2ELi2ELi4ELi2ELb1EEENS1_21CollectiveEpilogueBwdISA_SB_SD_Li256ELb0ELb0ELi2EEENS1_19SingleTileSchedulerILb0ELb0ELb0ELi128EEEEEEEEEvNT_6ParamsE$_ZN4cute5tupleIJiiEEC2ERKiS3_) ;  /* 0xfffff9b000007944 */ /* 0x000fea0003c3ffff */
[----:B-1----:R1:W5:Y:S01]  /*98d0*/  LDL.64 R4, [R1+0x1a0] ;  /* 0x0001a00001047983 */ /* 0x0023620000100a00 */
[----:B------:R-:W-:-:S04]  /*98e0*/  MOV R15, 0x0 ;  /* 0x00000000000f7802 */ /* 0x000fc80000000f00 */
[----:B------:R-:W-:Y:S05]  /*98f0*/  RET.REL.NODEC R14 `(_ZN7cutlass13device_kernelIN5flash19enable_sm80_to_sm89INS1_16FlashAttnBwdSm80INS1_25CollectiveMainloopBwdSm80ILi2ELi2EN4cute5tupleIJNS5_1CILi64EEENS7_ILi128EEES8_EEENS_10bfloat16_tEfNS_4arch4Sm80ELb0ELb1ELb1ELb0ELb1ELb0ELb0ELb0ELi2ELi2ELi4ELi2ELb1EEENS1_21CollectiveEpilogueBwdISA_SB_SD_Li256ELb0ELb0ELi2EEENS1_19SingleTileSchedulerILb0ELb0ELb0ELi128EEEEEEEEEvNT_6ParamsE) ;  /* 0xffff67000e007950 */ /* 0x000fea0003c3ffff */
        .type           $_ZN7cutlass13device_kernelIN5flash19enable_sm80_to_sm89INS1_16FlashAttnBwdSm80INS1_25CollectiveMainloopBwdSm80ILi2ELi2EN4cute5tupleIJNS5_1CILi64EEENS7_ILi128EEES8_EEENS_10bfloat16_tEfNS_4arch4Sm80ELb0ELb1ELb1ELb0ELb1ELb0ELb0ELb0ELi2ELi2ELi4ELi2ELb1EEENS1_21CollectiveEpilogueBwdISA_SB_SD_Li256ELb0ELb0ELi2EEENS1_19SingleTileSchedulerILb0ELb0ELb0ELi128EEEEEEEEEvNT_6ParamsE$_ZZN4cute19as_arithmetic_tupleINS_15ArithmeticTupleIJiiEEEEEDaRKT_ENKUlRKT_E_clIiEEDaS8_,@function
        .size           $_ZN7cutlass13device_kernelIN5flash19enable_sm80_to_sm89INS1_16FlashAttnBwdSm80INS1_25CollectiveMainloopBwdSm80ILi2ELi2EN4cute5tupleIJNS5_1CILi64EEENS7_ILi128EEES8_EEENS_10bfloat16_tEfNS_4arch4Sm80ELb0ELb1ELb1ELb0ELb1ELb0ELb0ELb0ELi2ELi2ELi4ELi2ELb1EEENS1_21CollectiveEpilogueBwdISA_SB_SD_Li256ELb0ELb0ELi2EEENS1_19SingleTileSchedulerILb0ELb0ELb0ELi128EEEEEEEEEvNT_6ParamsE$_ZZN4cute19as_arithmetic_tupleINS_15ArithmeticTupleIJiiEEEEEDaRKT_ENKUlRKT_E_clIiEEDaS8_,($_ZN7cutlass13device_kernelIN5flash19enable_sm80_to_sm89INS1_16FlashAttnBwdSm80INS1_25CollectiveMainloopBwdSm80ILi2ELi2EN4cute5tupleIJNS5_1CILi64EEENS7_ILi128EEES8_EEENS_10bfloat16_tEfNS_4arch4Sm80ELb0ELb1ELb1ELb0ELb1ELb0ELb0ELb0ELi2ELi2ELi4ELi2ELb1EEENS1_21CollectiveEpilogueBwdISA_SB_SD_Li256ELb0ELb0ELi2EEENS1_19SingleTileSchedulerILb0ELb0ELb0ELi128EEEEEEEEEvNT_6ParamsE$_ZZN4cute5sliceINS_5tupleIJNS_10UnderscoreES2_S2_iEEENS1_IJNS1_IJNS_1CILi1EEENS4_ILi0EEEEEElS6_lEEEEEDaRKT_RKT0_ENKUlRKT_RKT0_E_clIS2_lEEDaSH_SK_ - $_ZN7cutlass13device_kernelIN5flash19enable_sm80_to_sm89INS1_16FlashAttnBwdSm80INS1_25CollectiveMainloopBwdSm80ILi2ELi2EN4cute5tupleIJNS5_1CILi64EEENS7_ILi128EEES8_EEENS_10bfloat16_tEfNS_4arch4Sm80ELb0ELb1ELb1ELb0ELb1ELb0ELb0ELb0ELi2ELi2ELi4ELi2ELb1EEENS1_21CollectiveEpilogueBwdISA_SB_SD_Li256ELb0ELb0ELi2EEENS1_19SingleTileSchedulerILb0ELb0ELb0ELi128EEEEEEEEEvNT_6ParamsE$_ZZN4cute19as_arithmetic_tupleINS_15ArithmeticTupleIJiiEEEEEDaRKT_ENKUlRKT_E_clIiEEDaS8_)
$_ZN7cutlass13device_kernelIN5flash19enable_sm80_to_sm89INS1_16FlashAttnBwdSm80INS1_25CollectiveMainloopBwdSm80ILi2ELi2EN4cute5tupleIJNS5_1CILi64EEENS7_ILi128EEES8_EEENS_10bfloat16_tEfNS_4arch4Sm80ELb0ELb1ELb1ELb0ELb1ELb0ELb0ELb0ELi2ELi2ELi4ELi2ELb1EEENS1_21CollectiveEpilogueBwdISA_SB_SD_Li256ELb0ELb0ELi2EEENS1_19SingleTileSchedulerILb0ELb0ELb0ELi128EEEEEEEEEvNT_6ParamsE$_ZZN4cute19as_arithmetic_tupleINS_15ArithmeticTupleIJiiEEEEEDaRKT_ENKUlRKT_E_clIiEEDaS8_:
[----:B------:R-:W-:Y:S02]  /*9900*/  MOV R7, 0x0 ;  /* 0x0000000000077802 */ /* 0x000fe40000000f00 */
[----:B------:R-:W-:Y:S02]  /*9910*/  MOV R8, R3 ;  /* 0x0000000300087202 */ /* 0x000fe40000000f00 */
[----:B------:R-:W-:Y:S05]  /*9920*/  RET.REL.NODEC R6 `(_ZN7cutlass13device_kernelIN5flash19enable_sm80_to_sm89INS1_16FlashAttnBwdSm80INS1_25CollectiveMainloopBwdSm80ILi2ELi2EN4cute5tupleIJNS5_1CILi64EEENS7_ILi128EEES8_EEENS_10bfloat16_tEfNS_4arch4Sm80ELb0ELb1ELb1ELb0ELb1ELb0ELb0ELb0ELi2ELi2ELi4ELi2ELb1EEENS1_21CollectiveEpilogueBwdISA_SB_SD_Li256ELb0ELb0ELi2EEENS1_19SingleTileSchedulerILb0ELb0ELb0ELi128EEEEEEEEEvNT_6ParamsE) ;  /* 0xffff66d006007950 */ /* 0x000fea0003c3ffff */
        .type           $_ZN7cutlass13device_kernelIN5flash19enable_sm80_to_sm89INS1_16FlashAttnBwdSm80INS1_25CollectiveMainloopBwdSm80ILi2ELi2EN4cute5tupleIJNS5_1CILi64EEENS7_ILi128EEES8_EEENS_10bfloat16_tEfNS_4arch4Sm80ELb0ELb1ELb1ELb0ELb1ELb0ELb0ELb0ELi2ELi2ELi4ELi2ELb1EEENS1_21CollectiveEpilogueBwdISA_SB_SD_Li256ELb0ELb0ELi2EEENS1_19SingleTileSchedulerILb0ELb0ELb0ELi128EEEEEEEEEvNT_6ParamsE$_ZZN4cute5sliceINS_5tupleIJNS_10UnderscoreES2_S2_iEEENS1_IJNS1_IJNS_1CILi1EEENS4_ILi0EEEEEElS6_lEEEEEDaRKT_RKT0_ENKUlRKT_RKT0_E_clIS2_lEEDaSH_SK_,@function
        .size           $_ZN7cutlass13device_kernelIN5flash19enable_sm80_to_sm89INS1_16FlashAttnBwdSm80INS1_25CollectiveMainloopBwdSm80ILi2ELi2EN4cute5tupleIJNS5_1CILi64EEENS7_ILi128EEES8_EEENS_10bfloat16_tEfNS_4arch4Sm80ELb0ELb1ELb1ELb0ELb1ELb0ELb0ELb0ELi2ELi2ELi4ELi2ELb1EEENS1_21CollectiveEpilogueBwdISA_SB_SD_Li256ELb0ELb0ELi2EEENS1_19SingleTileSchedulerILb0ELb0ELb0ELi128EEEEEEEEEvNT_6ParamsE$_ZZN4cute5sliceINS_5tupleIJNS_10UnderscoreES2_S2_iEEENS1_IJNS1_IJNS_1CILi1EEENS4_ILi0EEEEEElS6_lEEEEEDaRKT_RKT0_ENKUlRKT_RKT0_E_clIS2_lEEDaSH_SK_,($_ZN7cutlass13device_kernelIN5flash19enable_sm80_to_sm89INS1_16FlashAttnBwdSm80INS1_25CollectiveMainloopBwdSm80ILi2ELi2EN4cute5tupleIJNS5_1CILi64EEENS7_ILi128EEES8_EEENS_10bfloat16_tEfNS_4arch4Sm80ELb0ELb1ELb1ELb0ELb1ELb0ELb0ELb0ELi2ELi2ELi4ELi2ELb1EEENS1_21CollectiveEpilogueBwdISA_SB_SD_Li256ELb0ELb0ELi2EEENS1_19SingleTileSchedulerILb0ELb0ELb0ELi128EEEEEEEEEvNT_6ParamsE$_ZZN4cute7idx2crdINS_5tupleIJiEEENS1_IJNS1_IJNS1_IJNS_1CILi8EEENS3_ILi2EEEEEES5_NS3_ILi4EEES5_EEEEEEEEDaRKT_RKT0_ENKUlRKT_RKT0_E_clIiS8_EEDaSI_SL_ - $_ZN7cutlass13device_kernelIN5flash19enable_sm80_to_sm89INS1_16FlashAttnBwdSm80INS1_25CollectiveMainloopBwdSm80ILi2ELi2EN4cute5tupleIJNS5_1CILi64EEENS7_ILi128EEES8_EEENS_10bfloat16_tEfNS_4arch4Sm80ELb0ELb1ELb1ELb0ELb1ELb0ELb0ELb0ELi2ELi2ELi4ELi2ELb1EEENS1_21CollectiveEpilogueBwdISA_SB_SD_Li256ELb0ELb0ELi2EEENS1_19SingleTileSchedulerILb0ELb0ELb0ELi128EEEEEEEEEvNT_6ParamsE$_ZZN4cute5sliceINS_5tupleIJNS_10UnderscoreES2_S2_iEEENS1_IJNS1_IJNS_1CILi1EEENS4_ILi0EEEEEElS6_lEEEEEDaRKT_RKT0_ENKUlRKT_RKT0_E_clIS2_lEEDaSH_SK_)
$_ZN7cutlass13device_kernelIN5flash19enable_sm80_to_sm89INS1_16FlashAttnBwdSm80INS1_25CollectiveMainloopBwdSm80ILi2ELi2EN4cute5tupleIJNS5_1CILi64EEENS7_ILi128EEES8_EEENS_10bfloat16_tEfNS_4arch4Sm80ELb0ELb1ELb1ELb0ELb1ELb0ELb0ELb0ELi2ELi2ELi4ELi2ELb1EEENS1_21CollectiveEpilogueBwdISA_SB_SD_Li256ELb0ELb0ELi2EEENS1_19SingleTileSchedulerILb0ELb0ELb0ELi128EEEEEEEEEvNT_6ParamsE$_ZZN4cute5sliceINS_5tupleIJNS_10UnderscoreES2_S2_iEEENS1_IJNS1_IJNS_1CILi1EEENS4_ILi0EEEEEElS6_lEEEEEDaRKT_RKT0_ENKUlRKT_RKT0_E_clIS2_lEEDaSH_SK_:
[----:B------:R-:W-:Y:S02]  /*9930*/  IADD3 R7, R1, 0x188, RZ ;  /* 0x0000018801077810 */ /* 0x000fe40007ffe0ff */
[----:B------:R-:W-:Y:S02]  /*9940*/  MOV R8, 0x9970 ;  /* 0x0000997000087802 */ /* 0x000fe40000000f00 */
[----:B------:R-:W-:Y:S02]  /*9950*/  IADD3 R7, R7, c[0x0][0x20], RZ ;  /* 0x0000080007077a10 */ /* 0x000fe40007ffe0ff */
[----:B------:R-:W-:Y:S05]  /*9960*/  CALL.REL.NOINC `($_ZN7cutlass13device_kernelIN5flash19enable_sm80_to_sm89INS1_16FlashAttnBwdSm80INS1_25CollectiveMainloopBwdSm80ILi2ELi2EN4cute5tupleIJNS5_1CILi64EEENS7_ILi128EEES8_EEENS_10bfloat16_tEfNS_4arch4Sm80ELb0ELb1ELb1ELb0ELb1ELb0ELb0ELb0ELi2ELi2ELi4ELi2ELb1EEENS1_21CollectiveEpilogueBwdISA_SB_SD_Li256ELb0ELb0ELi2EEENS1_19SingleTileSchedulerILb0ELb0ELb0ELi128EEEEEEEEEvNT_6ParamsE$_ZN4cute3eso3ESOILb0ELb1EJlEEC2ERKl) ;  /* 0xffffec1000007944 */ /* 0x000fea0003c3ffff */
[----:B-1----:R1:W5:Y:S01]  /*9970*/  LDL.64 R4, [R1+0x188] ;  /* 0x0001880001047983 */ /* 0x0023620000100a00 */
[----:B------:R-:W-:-:S04]  /*9980*/  MOV R7, 0x0 ;  /* 0x0000000000077802 */ /* 0x000fc80000000f00 */
[----:B------:R-:W-:Y:S05]  /*9990*/  RET.REL.NODEC R6 `(_ZN7cutlass13device_kernelIN5flash19enable_sm80_to_sm89INS1_16FlashAttnBwdSm80INS1_25CollectiveMainloopBwdSm80ILi2ELi2EN4cute5tupleIJNS5_1CILi64EEENS7_ILi128EEES8_EEENS_10bfloat16_tEfNS_4arch4Sm80ELb0ELb1ELb1ELb0ELb1ELb0ELb0ELb0ELi2ELi2ELi4ELi2ELb1EEENS1_21CollectiveEpilogueBwdISA_SB_SD_Li256ELb0ELb0ELi2EEENS1_19SingleTileSchedulerILb0ELb0ELb0ELi128EEEEEEEEEvNT_6ParamsE) ;  /* 0xffff666006007950 */ /* 0x000fea0003c3ffff */
        .type           $_ZN7cutlass13device_kernelIN5flash19enable_sm80_to_sm89INS1_16FlashAttnBwdSm80INS1_25CollectiveMainloopBwdSm80ILi2ELi2EN4cute5tupleIJNS5_1CILi64EEENS7_ILi128EEES8_EEENS_10bfloat16_tEfNS_4arch4Sm80ELb0ELb1ELb1ELb0ELb1ELb0ELb0ELb0ELi2ELi2ELi4ELi2ELb1EEENS1_21CollectiveEpilogueBwdISA_SB_SD_Li256ELb0ELb0ELi2EEENS1_19SingleTileSchedulerILb0ELb0ELb0ELi128EEEEEEEEEvNT_6ParamsE$_ZZN4cute7idx2crdINS_5tupleIJiEEENS1_IJNS1_IJNS1_IJNS_1CILi8EEENS3_ILi2EEEEEES5_NS3_ILi4EEES5_EEEEEEEEDaRKT_RKT0_ENKUlRKT_RKT0_E_clIiS8_EEDaSI_SL_,@function
        .size           $_ZN7cutlass13device_kernelIN5flash19enable_sm80_to_sm89INS1_16FlashAttnBwdSm80INS1_25CollectiveMainloopBwdSm80ILi2ELi2EN4cute5tupleIJNS5_1CILi64EEENS7_ILi128EEES8_EEENS_10bfloat16_tEfNS_4arch4Sm80ELb0ELb1ELb1ELb0ELb1ELb0ELb0ELb0ELi2ELi2ELi4ELi2ELb1EEENS1_21CollectiveEpilogueBwdISA_SB_SD_Li256ELb0ELb0ELi2EEENS1_19SingleTileSchedulerILb0ELb0ELb0ELi128EEEEEEEEEvNT_6ParamsE$_ZZN4cute7idx2crdINS_5tupleIJiEEENS1_IJNS1_IJNS1_IJNS_1CILi8EEENS3_ILi2EEEEEES5_NS3_ILi4EEES5_EEEEEEEEDaRKT_RKT0_ENKUlRKT_RKT0_E_clIiS8_EEDaSI_SL_,($_ZN7cutlass13device_kernelIN5flash19enable_sm80_to_sm89INS1_16FlashAttnBwdSm80INS1_25CollectiveMainloopBwdSm80ILi2ELi2EN4cute5tupleIJNS5_1CILi64EEENS7_ILi128EEES8_EEENS_10bfloat16_tEfNS_4arch4Sm80ELb0ELb1ELb1ELb0ELb1ELb0ELb0ELb0ELi2ELi2ELi4ELi2ELb1EEENS1_21CollectiveEpilogueBwdISA_SB_SD_Li256ELb0ELb0ELi2EEENS1_19SingleTileSchedulerILb0ELb0ELb0ELi128EEEEEEEEEvNT_6ParamsE$_ZZN4cute7idx2crdINS_5tupleIJiEEENS1_IJNS1_IJNS1_IJNS_1CILi8EEENS3_ILi2EEEEEES5_S5_NS3_ILi4EEEEEEEEEEEDaRKT_RKT0_ENKUlRKT_RKT0_E_clIiS8_EEDaSI_SL_ - $_ZN7cutlass13device_kernelIN5flash19enable_sm80_to_sm89INS1_16FlashAttnBwdSm80INS1_25CollectiveMainloopBwdSm80ILi2ELi2EN4cute5tupleIJNS5_1CILi64EEENS7_ILi128EEES8_EEENS_10bfloat16_tEfNS_4arch4Sm80ELb0ELb1ELb1ELb0ELb1ELb0ELb0ELb0ELi2ELi2ELi4ELi2ELb1EEENS1_21CollectiveEpilogueBwdISA_SB_SD_Li256ELb0ELb0ELi2EEENS1_19SingleTileSchedulerILb0ELb0ELb0ELi128EEEEEEEEEvNT_6ParamsE$_ZZN4cute7idx2crdINS_5tupleIJiEEENS1_IJNS1_IJNS1_IJNS_1CILi8EEENS3_ILi2EEEEEES5_NS3_ILi4EEES5_EEEEEEEEDaRKT_RKT0_ENKUlRKT_RKT0_E_clIiS8_EEDaSI_SL_)
$_ZN7cutlass13device_kernelIN5flash19enable_sm80_to_sm89INS1_16FlashAttnBwdSm80INS1_25CollectiveMainloopBwdSm80ILi2ELi2EN4cute5tupleIJNS5_1CILi64EEENS7_ILi128EEES8_EEENS_10bfloat16_tEfNS_4arch4Sm80ELb0ELb1ELb1ELb0ELb1ELb0ELb0ELb0ELi2ELi2ELi4ELi2ELb1EEENS1_21CollectiveEpilogueBwdISA_SB_SD_Li256ELb0ELb0ELi2EEENS1_19SingleTileSchedulerILb0ELb0ELb0ELi128EEEEEEEEEvNT_6ParamsE$_ZZN4cute7idx2crdINS_5tupleIJiEEENS1_IJNS1_IJNS1_IJNS_1CILi8EEENS3_ILi2EEEEEES5_NS3_ILi4EEES5_EEEEEEEEDaRKT_RKT0_ENKUlRKT_RKT0_E_clIiS8_EEDaSI_SL_:
        /* <DEDUP_REMOVED lines=16> */
[----:B-1----:R-:W-:Y:S05]  /*9aa0*/  CALL.REL.NOINC `($_ZN7cutlass13device_kernelIN5flash19enable_sm80_to_sm89INS1_16FlashAttnBwdSm80INS1_25CollectiveMainloopBwdSm80ILi2ELi2EN4cute5tupleIJNS5_1CILi64EEENS7_ILi128EEES8_EEENS_10bfloat16_tEfNS_4arch4Sm80ELb0ELb1ELb1ELb0ELb1ELb0ELb0ELb0ELi2ELi2ELi4ELi2ELb1EEENS1_21CollectiveEpilogueBwdISA_SB_SD_Li256ELb0ELb0ELi2EEENS1_19SingleTileSchedulerILb0ELb0ELb0ELi128EEEEEEEEEvNT_6ParamsE$_ZN4cute5tupleIJiEEC2ERKi) ;  /* 0xfffff74000007944 */ /* 0x002fea0003c3ffff */
        /* <DEDUP_REMOVED lines=8> */
[----:B-1---5:R-:W-:Y:S05]  /*9b30*/  CALL.REL.NOINC `($_ZN7cutlass13device_kernelIN5flash19enable_sm80_to_sm89INS1_16FlashAttnBwdSm80INS1_25CollectiveMainloopBwdSm80ILi2ELi2EN4cute5tupleIJNS5_1CILi64EEENS7_ILi128EEES8_EEENS_10bfloat16_tEfNS_4arch4Sm80ELb0ELb1ELb1ELb0ELb1ELb0ELb0ELb0ELi2ELi2ELi4ELi2ELb1EEENS1_21CollectiveEpilogueBwdISA_SB_SD_Li256ELb0ELb0ELi2EEENS1_19SingleTileSchedulerILb0ELb0ELb0ELi128EEEEEEEEEvNT_6ParamsE$_ZN4cute5tupleIJiEEC2ERKi) ;  /* 0xfffff6b000007944 */ /* 0x022fea0003c3ffff */
[----:B------:R1:W5:Y:S01]  /*9b40*/  LDL R7, [R1+0x168] ;  /* 0x0001680001077983 */ /* 0x0003620000100800 */
[----:B------:R-:W-:Y:S01]  /*9b50*/  MOV R5, R6 ;  /* 0x0000000600057202 */ /* 0x000fe20000000f00 */
[----:B------:R-:W-:Y:S01]  /*9b60*/  UMOV UR35, UR21 ;  /* 0x0000001500237c82 */ /* 0x000fe20008000000 */
[----:B------:R-:W-:-:S02]  /*9b70*/  MOV R4, 0x9b90 ;  /* 0x00009b9000047802 */ /* 0x000fc40000000f00 */
[----:B-1---5:R-:W-:Y:S05]  /*9b80*/  CALL.REL.NOINC `($_ZN7cutlass13device_kernelIN5flash19enable_sm80_to_sm89INS1_16FlashAttnBwdSm80INS1_25CollectiveMainloopBwdSm80ILi2ELi2EN4cute5tupleIJNS5_1CILi64EEENS7_ILi128EEES8_EEENS_10bfloat16_tEfNS_4arch4Sm80ELb0ELb1ELb1ELb0ELb1ELb0ELb0ELb0ELi2ELi2ELi4ELi2ELb1EEENS1_21CollectiveEpilogueBwdISA_SB_SD_Li256ELb0ELb0ELi2EEENS1_19SingleTileSchedulerILb0ELb0ELb0ELi128EEEEEEEEEvNT_6ParamsE$_ZN4cute5tupleIJiEEC2ERKi) ;  /* 0xfffff66000007944 */ /* 0x022fea0003c3ffff */
[----:B------:R1:W5:Y:S01]  /*9b90*/  LDL R5, [R1+0x164] ;  /* 0x0001640001057983 */ /* 0x0003620000100800 */
[----:B------:R-:W-:Y:S01]  /*9ba0*/  MOV R4, 0x9bd0 ;  /* 0x00009bd000047802 */ /* 0x000fe20000000f00 */
[----:B------:R-:W-:-:S02]  /*9bb0*/  UMOV UR35, UR19 ;  /* 0x0000001300237c82 */ /* 0x000fc40008000000 */
        /* <DEDUP_REMOVED lines=8> */
[----:B-1---5:R-:W-:Y:S05]  /*9c40*/  CALL.REL.NOINC `($_ZN7cutlass13device_kernelIN5flash19enable_sm80_to_sm89INS1_16FlashAttnBwdSm80INS1_25CollectiveMainloopBwdSm80ILi2ELi2EN4cute5tupleIJNS5_1CILi64EEENS7_ILi128EEES8_EEENS_10bfloat16_tEfNS_4arch4Sm80ELb0ELb1ELb1ELb0ELb1ELb0ELb0ELb0ELi2ELi2ELi4ELi2ELb1EEENS1_21CollectiveEpilogueBwdISA_SB_SD_Li256ELb0ELb0ELi2EEENS1_19SingleTileSchedulerILb0ELb0ELb0ELi128EEEEEEEEEvNT_6ParamsE$_ZN4cute5tupleIJNS_15ArithmeticTupleIJiEEEEEC2ERKS2_) ;  /* 0xfffff34000007944 */ /* 0x022fea0003c3ffff */
        /* <DEDUP_REMOVED lines=12> */
[----:B-1---5:R-:W-:Y:S05]  /*9d10*/  CALL.REL.NOINC `($_ZN7cutlass13device_kernelIN5flash19enable_sm80_to_sm89INS1_16FlashAttnBwdSm80INS1_25CollectiveMainloopBwdSm80ILi2ELi2EN4cute5tupleIJNS5_1CILi64EEENS7_ILi128EEES8_EEENS_10bfloat16_tEfNS_4arch4Sm80ELb0ELb1ELb1ELb0ELb1ELb0ELb0ELb0ELi2ELi2ELi4ELi2ELb1EEENS1_21CollectiveEpilogueBwdISA_SB_SD_Li256ELb0ELb0ELi2EEENS1_19SingleTileSchedulerILb0ELb0ELb0ELi128EEEEEEEEEvNT_6ParamsE$_ZN4cute5tupleIJNS_1CILi0EEEiEEC2ERKS2_RKi) ;  /* 0xfffff43000007944 */ /* 0x022fea0003c3ffff */
[----:B------:R1:W5:Y:S01]  /*9d20*/  LDL R5, [R1+0x168] ;  /* 0x0001680001057983 */ /* 0x0003620000100800 */
[----:B------:R-:W-:Y:S01]  /*9d30*/  MOV R8, 0x9d60 ;  /* 0x00009d6000087802 */ /* 0x000fe20000000f00 */
[----:B------:R-:W-:-:S02]  /*9d40*/  UMOV UR36, UR20 ;  /* 0x0000001400247c82 */ /* 0x000fc40008000000 */
[----:B-1---5:R-:W-:Y:S05]  /*9d50*/  CALL.REL.NOINC `($_ZN7cutlass13device_kernelIN5flash19enable_sm80_to_sm89INS1_16FlashAttnBwdSm80INS1_25CollectiveMainloopBwdSm80ILi2ELi2EN4cute5tupleIJNS5_1CILi64EEENS7_ILi128EEES8_EEENS_10bfloat16_tEfNS_4arch4Sm80ELb0ELb1ELb1ELb0ELb1ELb0ELb0ELb0ELi2ELi2ELi4ELi2ELb1EEENS1_21CollectiveEpilogueBwdISA_SB_SD_Li256ELb0ELb0ELi2EEENS1_19SingleTileSchedulerILb0ELb0ELb0ELi128EEEEEEEEEvNT_6ParamsE$_ZN4cute5tupleIJNS_15ArithmeticTupleIJNS_1CILi0EEEiEEEEEC2ERKS4_) ;  /* 0xfffff1f000007944 */ /* 0x022fea0003c3ffff */
[----:B------:R1:W5:Y:S01]  /*9d60*/  LDL R8, [R1+0x168] ;  /* 0x0001680001087983 */ /* 0x0003620000100800 */
[----:B------:R-:W-:Y:S01]  /*9d70*/  IMAD.MOV.U32 R5, RZ, RZ, R6 ;  /* 0x000000ffff057224 */ /* 0x000fe200078e0006 */
[----:B------:R-:W-:-:S02]  /*9d80*/  MOV R4, UR20 ;  /* 0x0000001400047c02 */ /* 0x000fc40008000f00 */
[----:B------:R-:W-:Y:S02]  /*9d90*/  MOV R6, 0x9db0 ;  /* 0x00009db000067802 */ /* 0x000fe40000000f00 */
[----:B-1---5:R-:W-:Y:S05]  /*9da0*/  CALL.REL.NOINC `($_ZN7cutlass13device_kernelIN5flash19enable_sm80_to_sm89INS1_16FlashAttnBwdSm80INS1_25CollectiveMainloopBwdSm80ILi2ELi2EN4cute5tupleIJNS5_1CILi64EEENS7_ILi128EEES8_EEENS_10bfloat16_tEfNS_4arch4Sm80ELb0ELb1ELb1ELb0ELb1ELb0ELb0ELb0ELi2ELi2ELi4ELi2ELb1EEENS1_21CollectiveEpilogueBwdISA_SB_SD_Li256ELb0ELb0ELi2EEENS1_19SingleTileSchedulerILb0ELb0ELb0ELi128EEEEEEEEEvNT_6ParamsE$_ZN4cute3eso3ESOILb0ELb1EJiNS_1CILi0EEEEEC2ERKiRKS3_) ;  /* 0xffffe79000007944 */ /* 0x022fea0003c3ffff */
[----:B------:R2:W5:Y:S01]  /*9db0*/  LDL R12, [R1+0x168] ;  /* 0x00016800010c7983 */ /* 0x0005620000100800 */
[----:B-1----:R-:W-:Y:S02]  /*9dc0*/  MOV R4, UR20 ;  /* 0x0000001400047c02 */ /* 0x002fe40008000f00 */
[----:B------:R-:W-:Y:S01]  /*9dd0*/  MOV R14, 0x9e00 ;  /* 0x00009e00000e7802 */ /* 0x000fe20000000f00 */
[----:B------:R2:W-:Y:S04]  /*9de0*/  STL [R1+0x168], R8 ;  /* 0x0001680801007387 */ /* 0x0005e80000100800 */
[----:B--2--5:R-:W-:Y:S05]  /*9df0*/  CALL.REL.NOINC `($_ZN7cutlass13device_kernelIN5flash19enable_sm80_to_sm89INS1_16FlashAttnBwdSm80INS1_25CollectiveMainloopBwdSm80ILi2ELi2EN4cute5tupleIJNS5_1CILi64EEENS7_ILi128EEES8_EEENS_10bfloat16_tEfNS_4arch4Sm80ELb0ELb1ELb1ELb0ELb1ELb0ELb0ELb0ELi2ELi2ELi4ELi2ELb1EEENS1_21CollectiveEpilogueBwdISA_SB_SD_Li256ELb0ELb0ELi2EEENS1_19SingleTileSchedulerILb0ELb0ELb0ELi128EEEEEEEEEvNT_6ParamsE$_ZZN4cuteplIJiEJNS_1CILi0EEEiEEEDaRKNS_15ArithmeticTupleIJDpT_EEERKNS3_IJDpT0_EEEENKUlDpRKT_E_clIJiiEEEDaSH_) ;  /* 0x0000193000007944 */ /* 0x024fea0003c00000 */
[----:B-----5:R-:W-:Y:S02]  /*9e00*/  MOV R14, R4 ;  /* 0x00000004000e7202 */ /* 0x020fe40000000f00 */
[----:B------:R-:W-:Y:S02]  /*9e10*/  MOV R4, 0x9e30 ;  /* 0x00009e3000047802 */ /* 0x000fe40000000f00 */
[----:B-1----:R-:W-:Y:S05]  /*9e20*/  CALL.REL.NOINC `($_ZN7cutlass13device_kernelIN5flash19enable_sm80_to_sm89INS1_16FlashAttnBwdSm80INS1_25CollectiveMainloopBwdSm80ILi2ELi2EN4cute5tupleIJNS5_1CILi64EEENS7_ILi128EEES8_EEENS_10bfloat16_tEfNS_4arch4Sm80ELb0ELb1ELb1ELb0ELb1ELb0ELb0ELb0ELi2ELi2ELi4ELi2ELb1EEENS1_21CollectiveEpilogueBwdISA_SB_SD_Li256ELb0ELb0ELi2EEENS1_19SingleTileSchedulerILb0ELb0ELb0ELi128EEEEEEEEEvNT_6ParamsE$_ZZN4cuteplIJNS_15ArithmeticTupleIJiEEEEJNS1_IJNS_1CILi0EEEiEEEEEEDaRKNS1_IJDpT_EEERKNS1_IJDpT0_EEEENKUlDpRKT_E_clIJNS1_IJiiEEEEEEDaSJ_) ;  /* 0x0000155000007944 */ /* 0x002fea0003c00000 */
        /* <DEDUP_REMOVED lines=8> */
[----:B--2--5:R-:W-:Y:S05]  /*9eb0*/  CALL.REL.NOINC `($_ZN7cutlass13device_kernelIN5flash19enable_sm80_to_sm89INS1_16FlashAttnBwdSm80INS1_25CollectiveMainloopBwdSm80ILi2ELi2EN4cute5tupleIJNS5_1CILi64EEENS7_ILi128EEES8_EEENS_10bfloat16_tEfNS_4arch4Sm80ELb0ELb1ELb1ELb0ELb1ELb0ELb0ELb0ELi2ELi2ELi4ELi2ELb1EEENS1_21CollectiveEpilogueBwdISA_SB_SD_Li256ELb0ELb0ELi2EEENS1_19SingleTileSchedulerILb0ELb0ELb0ELi128EEEEEEEEEvNT_6ParamsE$_ZN4cute5tupleIJiEEC2ERKi) ;  /* 0xfffff33000007944 */ /* 0x024fea0003c3ffff */
        /* <DEDUP_REMOVED lines=9> */
[----:B-1---5:R-:W-:Y:S05]  /*9f50*/  CALL.REL.NOINC `($_ZN7cutlass13device_kernelIN5flash19enable_sm80_to_sm89INS1_16FlashAttnBwdSm80INS1_25CollectiveMainloopBwdSm80ILi2ELi2EN4cute5tupleIJNS5_1CILi64EEENS7_ILi128EEES8_EEENS_10bfloat16_tEfNS_4arch4Sm80ELb0ELb1ELb1ELb0ELb1ELb0ELb0ELb0ELi2ELi2ELi4ELi2ELb1EEENS1_21CollectiveEpilogueBwdISA_SB_SD_Li256ELb0ELb0ELi2EEENS1_19SingleTileSchedulerILb0ELb0ELb0ELi128EEEEEEEEEvNT_6ParamsE$_ZN4cute5tupleIJiEEC2ERKi) ;  /* 0xfffff29000007944 */ /* 0x022fea0003c3ffff */
[----:B------:R1:W5:Y:S01]  /*9f60*/  LDL R18, [R1+0x168] ;  /* 0x0001680001127983 */ /* 0x0003620000100800 */
[----:B------:R-:W-:Y:S01]  /*9f70*/  MOV R5, R3 ;  /* 0x0000000300057202 */ /* 0x000fe20000000f00 */
[----:B------:R-:W-:Y:S01]  /*9f80*/  UMOV UR35, UR20 ;  /* 0x0000001400237c82 */ /* 0x000fe20008000000 */
[----:B------:R-:W-:Y:S02]  /*9f90*/  MOV R4, 0x9fb0 ;  /* 0x00009fb000047802 */ /* 0x000fe40000000f00 */
[----:B-1---5:R-:W-:Y:S05]  /*9fa0*/  CALL.REL.NOINC `($_ZN7cutlass13device_kernelIN5flash19enable_sm80_to_sm89INS1_16FlashAttnBwdSm80INS1_25CollectiveMainloopBwdSm80ILi2ELi2EN4cute5tupleIJNS5_1CILi64EEENS7_ILi128EEES8_EEENS_10bfloat16_tEfNS_4arch4Sm80ELb0ELb1ELb1ELb0ELb1ELb0ELb0ELb0ELi2ELi2ELi4ELi2ELb1EEENS1_21CollectiveEpilogueBwdISA_SB_SD_Li256ELb0ELb0ELi2EEENS1_19SingleTileSchedulerILb0ELb0ELb0ELi128EEEEEEEEEvNT_6ParamsE$_ZN4cute5tupleIJiEEC2ERKi) ;  /* 0xfffff24000007944 */ /* 0x022fea0003c3ffff */
[----:B------:R1:W5:Y:S01]  /*9fb0*/  LDL R8, [R1+0x168] ;  /* 0x0001680001087983 */ /* 0x0003620000100800 */
[----:B------:R-:W-:Y:S01]  /*9fc0*/  MOV R5, R18 ;  /* 0x0000001200057202 */ /* 0x000fe20000000f00 */
[----:B------:R-:W-:Y:S01]  /*9fd0*/  UMOV UR35, UR19 ;  /* 0x0000001300237c82 */ /* 0x000fe20008000000 */
[----:B------:R-:W-:Y:S02]  /*9fe0*/  MOV R4, 0xa000 ;  /* 0x0000a00000047802 */ /* 0x000fe40000000f00 */
[----:B-1---5:R-:W-:Y:S05]  /*9ff0*/  CALL.REL.NOINC `($_ZN7cutlass13device_kernelIN5flash19enable_sm80_to_sm89INS1_16FlashAttnBwdSm80INS1_25CollectiveMainloopBwdSm80ILi2ELi2EN4cute5tupleIJNS5_1CILi64EEENS7_ILi128EEES8_EEENS_10bfloat16_tEfNS_4arch4Sm80ELb0ELb1ELb1ELb0ELb1ELb0ELb0ELb0ELi2ELi2ELi4ELi2ELb1EEENS1_21CollectiveEpilogueBwdISA_SB_SD_Li256ELb0ELb0ELi2EEENS1_19SingleTileSchedulerILb0ELb0ELb0ELi128EEEEEEEEEvNT_6ParamsE$_ZN4cute5tupleIJiEEC2ERKi) ;  /* 0xfffff1f000007944 */ /* 0x022fea0003c3ffff */
[----:B------:R1:W5:Y:S01]  /*a000*/  LDL R5, [R1+0x160] ;  /* 0x0001600001057983 */ /* 0x0003620000100800 */
[----:B------:R-:W-:Y:S01]  /*a010*/  MOV R12, 0xa040 ;  /* 0x0000a040000c7802 */ /* 0x000fe20000000f00 */
[----:B------:R-:W-:Y:S02]  /*a020*/  UMOV UR36, UR20 ;  /* 0x0000001400247c82 */ /* 0x000fe40008000000 */
[----:B-1---5:R-:W-:Y:S05]  /*a030*/  CALL.REL.NOINC `($_ZN7cutlass13device_kernelIN5flash19enable_sm80_to_sm89INS1_16FlashAttnBwdSm80INS1_25CollectiveMainloopBwdSm80ILi2ELi2EN4cute5tupleIJNS5_1CILi64EEENS7_ILi128EEES8_EEENS_10bfloat16_tEfNS_4arch4Sm80ELb0ELb1ELb1ELb0ELb1ELb0ELb0ELb0ELi2ELi2ELi4ELi2ELb1EEENS1_21CollectiveEpilogueBwdISA_SB_SD_Li256ELb0ELb0ELi2EEENS1_19SingleTileSchedulerILb0ELb0ELb0ELi128EEEEEEEEEvNT_6ParamsE$_ZN4cute5tupleIJNS_1CILi0EEES2_iEEC2ERKS2_S5_RKi) ;  /* 0xfffff07000007944 */ /* 0x022fea0003c3ffff */
        /* <DEDUP_REMOVED lines=8> */
[----:B-1---5:R-:W-:Y:S05]  /*a0c0*/  CALL.REL.NOINC `($_ZN7cutlass13device_kernelIN5flash19enable_sm80_to_sm89INS1_16FlashAttnBwdSm80INS1_25CollectiveMainloopBwdSm80ILi2ELi2EN4cute5tupleIJNS5_1CILi64EEENS7_ILi128EEES8_EEENS_10bfloat16_tEfNS_4arch4Sm80ELb0ELb1ELb1ELb0ELb1ELb0ELb0ELb0ELi2ELi2ELi4ELi2ELb1EEENS1_21CollectiveEpilogueBwdISA_SB_SD_Li256ELb0ELb0ELi2EEENS1_19SingleTileSchedulerILb0ELb0ELb0ELi128EEEEEEEEEvNT_6ParamsE$_ZN4cute5tupleIJNS_1CILi0EEES2_S2_iEEC2ERKS2_S5_S5_RKi) ;  /* 0xffffef9000007944 */ /* 0x022fea0003c3ffff */
[----:B------:R1:W5:Y:S01]  /*a0d0*/  LDL R8, [R1+0x168] ;  /* 0x0001680001087983 */ /* 0x0003620000100800 */
[----:B------:R-:W-:Y:S01]  /*a0e0*/  MOV R5, R3 ;  /* 0x0000000300057202 */ /* 0x000fe20000000f00 */
[----:B------:R-:W-:Y:S01]  /*a0f0*/  UMOV UR36, UR20 ;  /* 0x0000001400247c82 */ /* 0x000fe20008000000 */
[----:B------:R-:W-:-:S02]  /*a100*/  MOV R4, 0xa120 ;  /* 0x0000a12000047802 */ /* 0x000fc40000000f00 */
[----:B-1---5:R-:W-:Y:S05]  /*a110*/  CALL.REL.NOINC `($_ZN7cutlass13device_kernelIN5flash19enable_sm80_to_sm89INS1_16FlashAttnBwdSm80INS1_25CollectiveMainloopBwdSm80ILi2ELi2EN4cute5tupleIJNS5_1CILi64EEENS7_ILi128EEES8_EEENS_10bfloat16_tEfNS_4arch4Sm80ELb0ELb1ELb1ELb0ELb1ELb0ELb0ELb0ELi2ELi2ELi4ELi2ELb1EEENS1_21CollectiveEpilogueBwdISA_SB_SD_Li256ELb0ELb0ELi2EEENS1_19SingleTileSchedulerILb0ELb0ELb0ELi128EEEEEEEEEvNT_6ParamsE$_ZN4cute3eso3ESOILb1ELb0EJNS_1CILi0EEES3_iS3_EEC2ERKS3_S6_RKiS6_) ;  /* 0xffffe6b000007944 */ /* 0x022fea0003c3ffff */
[----:B------:R1:W5:Y:S01]  /*a120*/  LDL R14, [R1+0x168] ;  /* 0x00016800010e7983 */ /* 0x0003620000100800 */
[----:B------:R-:W-:Y:S01]  /*a130*/  MOV R4, 0xa170 ;  /* 0x0000a17000047802 */ /* 0x000fe20000000f00 */
[----:B------:R-:W-:-:S02]  /*a140*/  UMOV UR35, UR20 ;  /* 0x0000001400237c82 */ /* 0x000fc40008000000 */
[----:B------:R1:W-:Y:S04]  /*a150*/  STL [R1+0x168], R8 ;  /* 0x0001680801007387 */ /* 0x0003e80000100800 */
[----:B-1---5:R-:W-:Y:S05]  /*a160*/  CALL.REL.NOINC `($_ZN7cutlass13device_kernelIN5flash19enable_sm80_to_sm89INS1_16FlashAttnBwdSm80INS1_25CollectiveMainloopBwdSm80ILi2ELi2EN4cute5tupleIJNS5_1CILi64EEENS7_ILi128EEES8_EEENS_10bfloat16_tEfNS_4arch4Sm80ELb0ELb1ELb1ELb0ELb1ELb0ELb0ELb0ELi2ELi2ELi4ELi2ELb1EEENS1_21CollectiveEpilogueBwdISA_SB_SD_Li256ELb0ELb0ELi2EEENS1_19SingleTileSchedulerILb0ELb0ELb0ELi128EEEEEEEEEvNT_6ParamsE$_ZZN4cuteplIJNS_1CILi0EEES2_iEJS2_S2_S2_iEEEDaRKNS_15ArithmeticTupleIJDpT_EEERKNS3_IJDpT0_EEEENKUlDpRKT_E_clIJS2_S2_iiEEEDaSH_) ;  /* 0x0000142000007944 */ /* 0x022fea0003c00000 */
[----:B------:R-:W-:Y:S01]  /*a170*/  MOV R5, R9 ;  /* 0x0000000900057202 */ /* 0x000fe20000000f00 */
[----:B------:R-:W-:Y:S01]  /*a180*/  UMOV UR35, UR19 ;  /* 0x0000001300237c82 */ /* 0x000fe20008000000 */
[----:B------:R-:W-:Y:S02]  /*a190*/  MOV R4, 0xa1b0 ;  /* 0x0000a1b000047802 */ /* 0x000fe40000000f00 */
[----:B-1---5:R-:W-:Y:S05]  /*a1a0*/  CALL.REL.NOINC `($_ZN7cutlass13device_kernelIN5flash19enable_sm80_to_sm89INS1_16FlashAttnBwdSm80INS1_25CollectiveMainloopBwdSm80ILi2ELi2EN4cute5tupleIJNS5_1CILi64EEENS7_ILi128EEES8_EEENS_10bfloat16_tEfNS_4arch4Sm80ELb0ELb1ELb1ELb0ELb1ELb0ELb0ELb0ELi2ELi2ELi4ELi2ELb1EEENS1_21CollectiveEpilogueBwdISA_SB_SD_Li256ELb0ELb0ELi2EEENS1_19SingleTileSchedulerILb0ELb0ELb0ELi128EEEEEEEEEvNT_6ParamsE$_ZN4cute5tupleIJiEEC2ERKi) ;  /* 0xfffff04000007944 */ /* 0x022fea0003c3ffff */
[----:B------:R1:W5:Y:S01]  /*a1b0*/  LDL R5, [R1+0x160] ;  /* 0x0001600001057983 */ /* 0x0003620000100800 */
[----:B------:R-:W-:Y:S01]  /*a1c0*/  MOV R12, 0xa1f0 ;  /* 0x0000a1f0000c7802 */ /* 0x000fe20000000f00 */
[----:B------:R-:W-:Y:S02]  /*a1d0*/  UMOV UR36, UR20 ;  /* 0x0000001400247c82 */ /* 0x000fe40008000000 */
[----:B-1---5:R-:W-:Y:S05]  /*a1e0*/  CALL.REL.NOINC `($_ZN7cutlass13device_kernelIN5flash19enable_sm80_to_sm89INS1_16FlashAttnBwdSm80INS1_25CollectiveMainloopBwdSm80ILi2ELi2EN4cute5tupleIJNS5_1CILi64EEENS7_ILi128EEES8_EEENS_10bfloat16_tEfNS_4arch4Sm80ELb0ELb1ELb1ELb0ELb1ELb0ELb0ELb0ELi2ELi2ELi4ELi2ELb1EEENS1_21CollectiveEpilogueBwdISA_SB_SD_Li256ELb0ELb0ELi2EEENS1_19SingleTileSchedulerILb0ELb0ELb0ELi128EEEEEEEEEvNT_6ParamsE$_ZN4cute5tupleIJNS_1CILi0EEEiEEC2ERKS2_RKi) ;  /* 0xffffef6000007944 */ /* 0x022fea0003c3ffff */
[----:B------:R1:W5:Y:S01]  /*a1f0*/  LDL R3, [R1+0x168] ;  /* 0x0001680001037983 */ /* 0x0003620000100800 */
[----:B------:R-:W-:Y:S01]  /*a200*/  MOV R4, 0xa230 ;  /* 0x0000a23000047802 */ /* 0x000fe20000000f00 */
[----:B------:R-:W-:Y:S02]  /*a210*/  UMOV UR36, UR20 ;  /* 0x0000001400247c82 */ /* 0x000fe40008000000 */
[----:B-1---5:R-:W-:Y:S05]  /*a220*/  CALL.REL.NOINC `($_ZN7cutlass13device_kernelIN5flash19enable_sm80_to_sm89INS1_16FlashAttnBwdSm80INS1_25CollectiveMainloopBwdSm80ILi2ELi2EN4cute5tupleIJNS5_1CILi64EEENS7_ILi128EEES8_EEENS_10bfloat16_tEfNS_4arch4Sm80ELb0ELb1ELb1ELb0ELb1ELb0ELb0ELb0ELi2ELi2ELi4ELi2ELb1EEENS1_21CollectiveEpilogueBwdISA_SB_SD_Li256ELb0ELb0ELi2EEENS1_19SingleTileSchedulerILb0ELb0ELb0ELi128EEEEEEEEEvNT_6ParamsE$_ZN4cute3eso3ESOILb1ELb0EJNS_1CILi0EEEiS3_S3_EEC2ERKS3_RKiS6_S6_) ;  /* 0xffffe72000007944 */ /* 0x022fea0003c3ffff */
[----:B------:R2:W5:Y:S01]  /*a230*/  LDL R14, [R1+0x168] ;  /* 0x00016800010e7983 */ /* 0x0005620000100800 */
[----:B------:R-:W-:Y:S01]  /*a240*/  MOV R12, 0xa2a0 ;  /* 0x0000a2a0000c7802 */ /* 0x000fe20000000f00 */
[----:B------:R-:W-:Y:S02]  /*a250*/  UMOV UR35, UR20 ;  /* 0x0000001400237c82 */ /* 0x000fe40008000000 */
[----:B------:R2:W-:Y:S01]  /*a260*/  STL [R1+0x160], R30 ;  /* 0x0001601e01007387 */ /* 0x0005e20000100800 */
[----:B------:R-:W-:-:S03]  /*a270*/  UMOV UR34, UR19 ;  /* 0x0000001300227c82 */ /* 0x000fc60008000000 */
[----:B------:R2:W-:Y:S02]  /*a280*/  STL [R1+0x168], R8 ;  /* 0x0001680801007387 */ /* 0x0005e40000100800 */
[----:B-12--5:R-:W-:Y:S05]  /*a290*/  CALL.REL.NOINC `($_ZN7cutlass13device_kernelIN5flash19enable_sm80_to_sm89INS1_16FlashAttnBwdSm80INS1_25CollectiveMainloopBwdSm80ILi2ELi2EN4cute5tupleIJNS5_1CILi64EEENS7_ILi128EEES8_EEENS_10bfloat16_tEfNS_4arch4Sm80ELb0ELb1ELb1ELb0ELb1ELb0ELb0ELb0ELi2ELi2ELi4ELi2ELb1EEENS1_21CollectiveEpilogueBwdISA_SB_SD_Li256ELb0ELb0ELi2EEENS1_19SingleTileSchedulerILb0ELb0ELb0ELi128EEEEEEEEEvNT_6ParamsE$_ZZN4cuteplIJNS_1CILi0EEEiEJS2_S2_iiEEEDaRKNS_15ArithmeticTupleIJDpT_EEERKNS3_IJDpT0_EEEENKUlDpRKT_E_clIJS2_iiiEEEDaSH_) ;  /* 0x0000137000007944 */ /* 0x026fea0003c00000 */
[----:B------:R-:W-:Y:S01]  /*a2a0*/  MOV R12, 0xa2d0 ;  /* 0x0000a2d0000c7802 */ /* 0x000fe20000000f00 */
[----:B------:R-:W-:Y:S02]  /*a2b0*/  UMOV UR36, UR20 ;  /* 0x0000001400247c82 */ /* 0x000fe40008000000 */
[----:B--2--5:R-:W-:Y:S05]  /*a2c0*/  CALL.REL.NOINC `($_ZN7cutlass13device_kernelIN5flash19enable_sm80_to_sm89INS1_16FlashAttnBwdSm80INS1_25CollectiveMainloopBwdSm80ILi2ELi2EN4cute5tupleIJNS5_1CILi64EEENS7_ILi128EEES8_EEENS_10bfloat16_tEfNS_4arch4Sm80ELb0ELb1ELb1ELb0ELb1ELb0ELb0ELb0ELi2ELi2ELi4ELi2ELb1EEENS1_21CollectiveEpilogueBwdISA_SB_SD_Li256ELb0ELb0ELi2EEENS1_19SingleTileSchedulerILb0ELb0ELb0ELi128EEEEEEEEEvNT_6ParamsE$_ZN4cute3eso3ESOILb0ELb1EJNS_15ArithmeticTupleIJiiEEENS_1CILi0EEES5_S5_EEC2ERKS3_RKS5_SA_SA_) ;  /* 0xffffe1a000007944 */ /* 0x024fea0003c3ffff */
        /* <DEDUP_REMOVED lines=8> */
[----:B-1---5:R-:W-:Y:S05]  /*a350*/  CALL.REL.NOINC `($_ZN7cutlass13device_kernelIN5flash19enable_sm80_to_sm89INS1_16FlashAttnBwdSm80INS1_25CollectiveMainloopBwdSm80ILi2ELi2EN4cute5tupleIJNS5_1CILi64EEENS7_ILi128EEES8_EEENS_10bfloat16_tEfNS_4arch4Sm80ELb0ELb1ELb1ELb0ELb1ELb0ELb0ELb0ELi2ELi2ELi4ELi2ELb1EEENS1_21CollectiveEpilogueBwdISA_SB_SD_Li256ELb0ELb0ELi2EEENS1_19SingleTileSchedulerILb0ELb0ELb0ELi128EEEEEEEEEvNT_6ParamsE$_ZZN4cuteplIJNS_15ArithmeticTupleIJiiEEEEJNS_1CILi0EEEiiiEEEDaRKNS1_IJDpT_EEERKNS1_IJDpT0_EEEENKUlDpRKT_E_clIJS2_iiiEEEDaSI_) ;  /* 0x000010a000007944 */ /* 0x022fea0003c00000 */
[----:B-----5:R1:W-:Y:S01]  /*a360*/  STL.64 [R1+0x188], R4 ;  /* 0x0001880401007387 */ /* 0x0203e20000100a00 */
[----:B------:R-:W-:-:S03]  /*a370*/  MOV R30, 0xa3b0 ;  /* 0x0000a3b0001e7802 */ /* 0x000fc60000000f00 */
[----:B------:R1:W-:Y:S04]  /*a380*/  STL.64 [R1+0x190], R6 ;  /* 0x0001900601007387 */ /* 0x0003e80000100a00 */
[----:B------:R1:W-:Y:S02]  /*a390*/  STL [R1+0x184], R12 ;  /* 0x0001840c01007387 */ /* 0x0003e40000100800 */
[----:B-12---:R-:W-:Y:S05]  /*a3a0*/  CALL.REL.NOINC `($_ZN7cutlass13device_kernelIN5flash19enable_sm80_to_sm89INS1_16FlashAttnBwdSm80INS1_25CollectiveMainloopBwdSm80ILi2ELi2EN4cute5tupleIJNS5_1CILi64EEENS7_ILi128EEES8_EEENS_10bfloat16_tEfNS_4arch4Sm80ELb0ELb1ELb1ELb0ELb1ELb0ELb0ELb0ELi2ELi2ELi4ELi2ELb1EEENS1_21CollectiveEpilogueBwdISA_SB_SD_Li256ELb0ELb0ELi2EEENS1_19SingleTileSchedulerILb0ELb0ELb0ELi128EEEEEEEEEvNT_6ParamsE$_ZZN4cute19as_arithmetic_tupleINS_15ArithmeticTupleIJNS1_IJiiEEEiiiEEEEEDaRKT_ENKUlRKT_E_clIS2_EEDaS9_) ;  /* 0xfffff3b000007944 */ /* 0x006fea0003c3ffff */
[----:B------:R2:W5:Y:S01]  /*a3b0*/  LDL R3, [R1+0x18c] ;  /* 0x00018c0001037983 */ /* 0x0005620000100800 */
[----:B------:R-:W-:-:S03]  /*a3c0*/  MOV R6, 0xa3e0 ;  /* 0x0000a3e000067802 */ /* 0x000fc60000000f00 */
[----:B-12--5:R-:W-:Y:S05]  /*a3d0*/  CALL.REL.NOINC `($_ZN7cutlass13device_kernelIN5flash19enable_sm80_to_sm89INS1_16FlashAttnBwdSm80INS1_25CollectiveMainloopBwdSm80ILi2ELi2EN4cute5tupleIJNS5_1CILi64EEENS7_ILi128EEES8_EEENS_10bfloat16_tEfNS_4arch4Sm80ELb0ELb1ELb1ELb0ELb1ELb0ELb0ELb0ELi2ELi2ELi4ELi2ELb1EEENS1_21CollectiveEpilogueBwdISA_SB_SD_Li256ELb0ELb0ELi2EEENS1_19SingleTileSchedulerILb0ELb0ELb0ELi128EEEEEEEEEvNT_6ParamsE$_ZZN4cute19as_arithmetic_tupleINS_15ArithmeticTupleIJNS1_IJiiEEEiiiEEEEEDaRKT_ENKUlRKT_E_clIiEEDaS9_) ;  /* 0xfffff48000007944 */ /* 0x026fea0003c3ffff */
[----:B------:R1:W5:Y:S01]  /*a3e0*/  LDL R3, [R1+0x190] ;  /* 0x0001900001037983 */ /* 0x0003620000100800 */
[----:B------:R-:W-:-:S03]  /*a3f0*/  MOV R6, 0xa420 ;  /* 0x0000a42000067802 */ /* 0x000fc60000000f00 */
[----:B------:R1:W-:Y:S04]  /*a400*/  STL [R1+0x168], R8 ;  /* 0x0001680801007387 */ /* 0x0003e80000100800 */
[----:B-1---5:R-:W-:Y:S05]  /*a410*/  CALL.REL.NOINC `($_ZN7cutlass13device_kernelIN5flash19enable_sm80_to_sm89INS1_16FlashAttnBwdSm80INS1_25CollectiveMainloopBwdSm80ILi2ELi2EN4cute5tupleIJNS5_1CILi64EEENS7_ILi128EEES8_EEENS_10bfloat16_tEfNS_4arch4Sm80ELb0ELb1ELb1ELb0ELb1ELb0ELb0ELb0ELi2ELi2ELi4ELi2ELb1EEENS1_21CollectiveEpilogueBwdISA_SB_SD_Li256ELb0ELb0ELi2EEENS1_19SingleTileSchedulerILb0ELb0ELb0ELi128EEEEEEEEEvNT_6ParamsE$_ZZN4cute19as_arithmetic_tupleINS_15ArithmeticTupleIJNS1_IJiiEEEiiiEEEEEDaRKT_ENKUlRKT_E_clIiEEDaS9_) ;  /* 0xfffff44000007944 */ /* 0x022fea0003c3ffff */
[----:B------:R1:W5:Y:S01]  /*a420*/  LDL R3, [R1+0x194] ;  /* 0x0001940001037983 */ /* 0x0003620000100800 */
[----:B------:R-:W-:-:S03]  /*a430*/  MOV R6, 0xa460 ;  /* 0x0000a46000067802 */ /* 0x000fc60000000f00 */
[----:B------:R1:W-:Y:S04]  /*a440*/  STL [R1+0x160], R8 ;  /* 0x0001600801007387 */ /* 0x0003e80000100800 */
[----:B-1---5:R-:W-:Y:S05]  /*a450*/  CALL.REL.NOINC `($_ZN7cutlass13device_kernelIN5flash19enable_sm80_to_sm89INS1_16FlashAttnBwdSm80INS1_25CollectiveMainloopBwdSm80ILi2ELi2EN4cute5tupleIJNS5_1CILi64EEENS7_ILi128EEES8_EEENS_10bfloat16_tEfNS_4arch4Sm80ELb0ELb1ELb1ELb0ELb1ELb0ELb0ELb0ELi2ELi2ELi4ELi2ELb1EEENS1_21CollectiveEpilogueBwdISA_SB_SD_Li256ELb0ELb0ELi2EEENS1_19SingleTileSchedulerILb0ELb0ELb0ELi128EEEEEEEEEvNT_6ParamsE$_ZZN4cute19as_arithmetic_tupleINS_15ArithmeticTupleIJNS1_IJiiEEEiiiEEEEEDaRKT_ENKUlRKT_E_clIiEEDaS9_) ;  /* 0xfffff40000007944 */ /* 0x022fea0003c3ffff */
[----:B------:R1:W-:Y:S01]  /*a460*/  STL [R1+0x164], R8 ;  /* 0x0001640801007387 */ /* 0x0003e20000100800 */
[----:B------:R-:W-:Y:S01]  /*a470*/  MOV R12, 0xa4d0 ;  /* 0x0000a4d0000c7802 */ /* 0x000fe20000000f00 */
[----:B------:R-:W-:Y:S02]  /*a480*/  UIADD3 UR38, UR19, 0x10, URZ ;  /* 0x0000001013267890 */ /* 0x000fe4000fffe03f */
[----:B------:R-:W-:Y:S02]  /*a490*/  UMOV UR35, UR20 ;  /* 0x0000001400237c82 */ /* 0x000fe40008000000 */
[----:B------:R-:W-:Y:S02]  /*a4a0*/  UMOV UR34, UR19 ;  /* 0x0000001300227c82 */ /* 0x000fe40008000000 */
[----:B------:R-:W-:Y:S02]  /*a4b0*/  UMOV UR37, UR21 ;  /* 0x0000001500257c82 */ /* 0x000fe40008000000 */
[----:B-1----:R-:W-:Y:S05]  /*a4c0*/  CALL.REL.NOINC `($_ZN7cutlass13device_kernelIN5flash19enable_sm80_to_sm89INS1_16FlashAttnBwdSm80INS1_25CollectiveMainloopBwdSm80ILi2ELi2EN4cute5tupleIJNS5_1CILi64EEENS7_ILi128EEES8_EEENS_10bfloat16_tEfNS_4arch4Sm80ELb0ELb1ELb1ELb0ELb1ELb0ELb0ELb0ELi2ELi2ELi4ELi2ELb1EEENS1_21CollectiveEpilogueBwdISA_SB_SD_Li256ELb0ELb0ELi2EEENS1_19SingleTileSchedulerILb0ELb0ELb0ELi128EEEEEEEEEvNT_6ParamsE$_ZZN4cute19as_arithmetic_tupleINS_15ArithmeticTupleIJNS1_IJiiEEEiiiEEEEEDaRKT_ENKUlDpRKT_E_clIJS2_iiiEEEDaSA_) ;  /* 0xfffff1b000007944 */ /* 0x002fea0003c3ffff */
[----:B-----5:R-:W-:Y:S01]  /*a4d0*/  IMAD.MOV.U32 R7, RZ, RZ, R4 ;  /* 0x000000ffff077224 */ /* 0x020fe200078e0004 */
[----:B------:R-:W-:Y:S01]  /*a4e0*/  MOV R4, R5 ;  /* 0x0000000500047202 */ /* 0x000fe20000000f00 */
[----:B------:R-:W-:Y:S01]  /*a4f0*/  IMAD.MOV.U32 R5, RZ, RZ, R8 ;  /* 0x000000ffff057224 */ /* 0x000fe200078e0008 */
[----:B------:R2:W-:Y:S01]  /*a500*/  STL [R1+0x180], R9 ;  /* 0x0001800901007387 */ /* 0x0005e20000100800 */
[----:B------:R-:W-:-:S03]  /*a510*/  MOV R14, 0xa550 ;  /* 0x0000a550000e7802 */ /* 0x000fc60000000f00 */
[----:B------:R2:W-:Y:S04]  /*a520*/  STL.64 [R1+0x170], R6 ;  /* 0x0001700601007387 */ /* 0x0005e80000100a00 */
[----:B------:R2:W-:Y:S02]  /*a530*/  STL.64 [R1+0x178], R4 ;  /* 0x0001780401007387 */ /* 0x0005e40000100a00 */
[----:B-12---:R-:W-:Y:S05]  /*a540*/  CALL.REL.NOINC `($_ZN7cutlass13device_kernelIN5flash19enable_sm80_to_sm89INS1_16FlashAttnBwdSm80INS1_25CollectiveMainloopBwdSm80ILi2ELi2EN4cute5tupleIJNS5_1CILi64EEENS7_ILi128EEES8_EEENS_10bfloat16_tEfNS_4arch4Sm80ELb0ELb1ELb1ELb0ELb1ELb0ELb0ELb0ELi2ELi2ELi4ELi2ELb1EEENS1_21CollectiveEpilogueBwdISA_SB_SD_Li256ELb0ELb0ELi2EEENS1_19SingleTileSchedulerILb0ELb0ELb0ELi128EEEEEEEEEvNT_6ParamsE$_ZZN4cute14transform_leafINS_15ArithmeticTupleIJNS1_IJiiEEEiiiEEENS_8identityEEEDaRKT_OT0_ENKUlRKT_E_clIS2_EEDaSC_) ;  /* 0xffffefb000007944 */ /* 0x006fea0003c3ffff */
[----:B------:R2:W5:Y:S01]  /*a550*/  LDL R3, [R1+0x178] ;  /* 0x0001780001037983 */ /* 0x0005620000100800 */
[----:B------:R-:W-:-:S03]  /*a560*/  MOV R4, 0xa580 ;  /* 0x0000a58000047802 */ /* 0x000fc60000000f00 */
[----:B-12--5:R-:W-:Y:S05]  /*a570*/  CALL.REL.NOINC `($_ZN7cutlass13device_kernelIN5flash19enable_sm80_to_sm89INS1_16FlashAttnBwdSm80INS1_25CollectiveMainloopBwdSm80ILi2ELi2EN4cute5tupleIJNS5_1CILi64EEENS7_ILi128EEES8_EEENS_10bfloat16_tEfNS_4arch4Sm80ELb0ELb1ELb1ELb0ELb1ELb0ELb0ELb0ELi2ELi2ELi4ELi2ELb1EEENS1_21CollectiveEpilogueBwdISA_SB_SD_Li256ELb0ELb0ELi2EEENS1_19SingleTileSchedulerILb0ELb0ELb0ELi128EEEEEEEEEvNT_6ParamsE$_ZZN4cute14transform_leafINS_15ArithmeticTupleIJNS1_IJiiEEEiiiEEENS_8identityEEEDaRKT_OT0_ENKUlRKT_E_clIiEEDaSC_) ;  /* 0xfffff0a000007944 */ /* 0x026fea0003c3ffff */
[----:B------:R1:W5:Y:S01]  /*a580*/  LDL R3, [R1+0x17c] ;  /* 0x00017c0001037983 */ /* 0x0003620000100800 */
[----:B------:R-:W-:-:S03]  /*a590*/  MOV R4, 0xa5c0 ;  /* 0x0000a5c000047802 */ /* 0x000fc60000000f00 */
[----:B------:R1:W-:Y:S04]  /*a5a0*/  STL [R1+0x168], R6 ;  /* 0x0001680601007387 */ /* 0x0003e80000100800 */
[----:B-1---5:R-:W-:Y:S05]  /*a5b0*/  CALL.REL.NOINC `($_ZN7cutlass13device_kernelIN5flash19enable_sm80_to_sm89INS1_16FlashAttnBwdSm80INS1_25CollectiveMainloopBwdSm80ILi2ELi2EN4cute5tupleIJNS5_1CILi64EEENS7_ILi128EEES8_EEENS_10bfloat16_tEfNS_4arch4Sm80ELb0ELb1ELb1ELb0ELb1ELb0ELb0ELb0ELi2ELi2ELi4ELi2ELb1EEENS1_21CollectiveEpilogueBwdISA_SB_SD_Li256ELb0ELb0ELi2EEENS1_19SingleTileSchedulerILb0ELb0ELb0ELi128EEEEEEEEEvNT_6ParamsE$_ZZN4cute14transform_leafINS_15ArithmeticTupleIJNS1_IJiiEEEiiiEEENS_8identityEEEDaRKT_OT0_ENKUlRKT_E_clIiEEDaSC_) ;  /* 0xfffff06000007944 */ /* 0x022fea0003c3ffff */
[----:B------:R1:W5:Y:S01]  /*a5c0*/  LDL R3, [R1+0x180] ;  /* 0x0001800001037983 */ /* 0x0003620000100800 */
[----:B------:R-:W-:-:S03]  /*a5d0*/  MOV R4, 0xa600 ;  /* 0x0000a60000047802 */ /* 0x000fc60000000f00 */
[----:B------:R1:W-:Y:S04]  /*a5e0*/  STL [R1+0x160], R6 ;  /* 0x0001600601007387 */ /* 0x0003e80000100800 */
[----:B-1---5:R-:W-:Y:S05]  /*a5f0*/  CALL.REL.NOINC `($_ZN7cutlass13device_kernelIN5flash19enable_sm80_to_sm89INS1_16FlashAttnBwdSm80INS1_25CollectiveMainloopBwdSm80ILi2ELi2EN4cute5tupleIJNS5_1CILi64EEENS7_ILi128EEES8_EEENS_10bfloat16_tEfNS_4arch4Sm80ELb0ELb1ELb1ELb0ELb1ELb0ELb0ELb0ELi2ELi2ELi4ELi2ELb1EEENS1_21CollectiveEpilogueBwdISA_SB_SD_Li256ELb0ELb0ELi2EEENS1_19SingleTileSchedulerILb0ELb0ELb0ELi128EEEEEEEEEvNT_6ParamsE$_ZZN4cute14transform_leafINS_15ArithmeticTupleIJNS1_IJiiEEEiiiEEENS_8identityEEEDaRKT_OT0_ENKUlRKT_E_clIiEEDaSC_) ;  /* 0xfffff02000007944 */ /* 0x022fea0003c3ffff */
[----:B------:R1:W-:Y:S01]  /*a600*/  STL [R1+0x164], R6 ;  /* 0x0001640601007387 */ /* 0x0003e20000100800 */
[----:B------:R-:W-:Y:S02]  /*a610*/  UMOV UR36, UR20 ;  /* 0x0000001400247c82 */ /* 0x000fe40008000000 */
[----:B------:R-:W-:Y:S02]  /*a620*/  UMOV UR34, UR19 ;  /* 0x0000001300227c82 */ /* 0x000fe40008000000 */
[----:B------:R-:W-:Y:S01]  /*a630*/  UMOV UR37, UR21 ;  /* 0x0000001500257c82 */ /* 0x000fe20008000000 */
[----:B-1----:R-:W-:Y:S02]  /*a640*/  MOV R6, 0xa660 ;  /* 0x0000a66000067802 */ /* 0x002fe40000000f00 */
[----:B------:R-:W-:Y:S05]  /*a650*/  CALL.REL.NOINC `($_ZN7cutlass13device_kernelIN5flash19enable_sm80_to_sm89INS1_16FlashAttnBwdSm80INS1_25CollectiveMainloopBwdSm80ILi2ELi2EN4cute5tupleIJNS5_1CILi64EEENS7_ILi128EEES8_EEENS_10bfloat16_tEfNS_4arch4Sm80ELb0ELb1ELb1ELb0ELb1ELb0ELb0ELb0ELi2ELi2ELi4ELi2ELb1EEENS1_21CollectiveEpilogueBwdISA_SB_SD_Li256ELb0ELb0ELi2EEENS1_19SingleTileSchedulerILb0ELb0ELb0ELi128EEEEEEEEEvNT_6ParamsE$_ZZN4cute9transformINS_15ArithmeticTupleIJNS1_IJiiEEEiiiEEEZNS_14transform_leafIS3_NS_8identityEEEDaRKT_OT0_EUlRKT_E_EEDaS8_SA_ENKUlDpSD_E_clIJNS_5tupleIJiiEEEiiiEEEDaSF_) ;  /* 0x00000c1000007944 */ /* 0x000fea0003c00000 */
[----:B------:R-:W-:Y:S02]  /*a660*/  MOV R4, R0 ;  /* 0x0000000000047202 */ /* 0x000fe40000000f00 */
[----:B------:R-:W-:Y:S02]  /*a670*/  MOV R5, 0x0 ;  /* 0x0000000000057802 */ /* 0x000fe40000000f00 */
[----:B-----5:R-:W-:-:S02]  /*a680*/  MOV R20, R3 ;  /* 0x0000000300147202 */ /* 0x020fc40000000f00 */
[----:B------:R-:W-:Y:S05]  /*a690*/  RET.REL.NODEC R4 `(_ZN7cutlass13device_kernelIN5flash19enable_sm80_to_sm89INS1_16FlashAttnBwdSm80INS1_25CollectiveMainloopBwdSm80ILi2ELi2EN4cute5tupleIJNS5_1CILi64EEENS7_ILi128EEES8_EEENS_10bfloat16_tEfNS_4arch4Sm80ELb0ELb1ELb1ELb0ELb1ELb0ELb0ELb0ELi2ELi2ELi4ELi2ELb1EEENS1_21CollectiveEpilogueBwdISA_SB_SD_Li256ELb0ELb0ELi2EEENS1_19SingleTileSchedulerILb0ELb0ELb0ELi128EEEEEEEEEvNT_6ParamsE) ;  /* 0xffff596004007950 */ /* 0x000fea0003c3ffff */
        .type           $_ZN7cutlass13device_kernelIN5flash19enable_sm80_to_sm89INS1_16FlashAttnBwdSm80INS1_25CollectiveMainloopBwdSm80ILi2ELi2EN4cute5tupleIJNS5_1CILi64EEENS7_ILi128EEES8_EEENS_10bfloat16_tEfNS_4arch4Sm80ELb0ELb1ELb1ELb0ELb1ELb0ELb0ELb0ELi2ELi2ELi4ELi2ELb1EEENS1_21CollectiveEpilogueBwdISA_SB_SD_Li256ELb0ELb0ELi2EEENS1_19SingleTileSchedulerILb0ELb0ELb0ELi128EEEEEEEEEvNT_6ParamsE$_ZZN4cute7idx2crdINS_5tupleIJiEEENS1_IJNS1_IJNS1_IJNS_1CILi8EEENS3_ILi2EEEEEES5_S5_NS3_ILi4EEEEEEEEEEEDaRKT_RKT0_ENKUlRKT_RKT0_E_clIiS8_EEDaSI_SL_,@function
        .size           $_ZN7cutlass13device_kernelIN5flash19enable_sm80_to_sm89INS1_16FlashAttnBwdSm80INS1_25CollectiveMainloopBwdSm80ILi2ELi2EN4cute5tupleIJNS5_1CILi64EEENS7_ILi128EEES8_EEENS_10bfloat16_tEfNS_4arch4Sm80ELb0ELb1ELb1ELb0ELb1ELb0ELb0ELb0ELi2ELi2ELi4ELi2ELb1EEENS1_21CollectiveEpilogueBwdISA_SB_SD_Li256ELb0ELb0ELi2EEENS1_19SingleTileSchedulerILb0ELb0ELb0ELi128EEEEEEEEEvNT_6ParamsE$_ZZN4cute7idx2crdINS_5tupleIJiEEENS1_IJNS1_IJNS1_IJNS_1CILi8EEENS3_ILi2EEEEEES5_S5_NS3_ILi4EEEEEEEEEEEDaRKT_RKT0_ENKUlRKT_RKT0_E_clIiS8_EEDaSI_SL_,($_ZN7cutlass13device_kernelIN5flash19enable_sm80_to_sm89INS1_16FlashAttnBwdSm80INS1_25CollectiveMainloopBwdSm80ILi2ELi2EN4cute5tupleIJNS5_1CILi64EEENS7_ILi128EEES8_EEENS_10bfloat16_tEfNS_4arch4Sm80ELb0ELb1ELb1ELb0ELb1ELb0ELb0ELb0ELi2ELi2ELi4ELi2ELb1EEENS1_21CollectiveEpilogueBwdISA_SB_SD_Li256ELb0ELb0ELi2EEENS1_19SingleTileSchedulerILb0ELb0ELb0ELi128EEEEEEEEEvNT_6ParamsE$_ZZN4cute9transformINS_15ArithmeticTupleIJNS1_IJiiEEEiiiEEEZNS_14transform_leafIS3_NS_8identityEEEDaRKT_OT0_EUlRKT_E_EEDaS8_SA_ENKUlDpSD_E_clIJNS_5tupleIJiiEEEiiiEEEDaSF_ - $_ZN7cutlass13device_kernelIN5flash19enable_sm80_to_sm89INS1_16FlashAttnBwdSm80INS1_25CollectiveMainloopBwdSm80ILi2ELi2EN4cute5tupleIJNS5_1CILi64EEENS7_ILi128EEES8_EEENS_10bfloat16_tEfNS_4arch4Sm80ELb0ELb1ELb1ELb0ELb1ELb0ELb0ELb0ELi2ELi2ELi4ELi2ELb1EEENS1_21CollectiveEpilogueBwdISA_SB_SD_Li256ELb0ELb0ELi2EEENS1_19SingleTileSchedulerILb0ELb0ELb0ELi128EEEEEEEEEvNT_6ParamsE$_ZZN4cute7idx2crdINS_5tupleIJiEEENS1_IJNS1_IJNS1_IJNS_1CILi8EEENS3_ILi2EEEEEES5_S5_NS3_ILi4EEEEEEEEEEEDaRKT_RKT0_ENKUlRKT_RKT0_E_clIiS8_EEDaSI_SL_)
$_ZN7cutlass13device_kernelIN5flash19enable_sm80_to_sm89INS1_16FlashAttnBwdSm80INS1_25CollectiveMainloopBwdSm80ILi2ELi2EN4cute5tupleIJNS5_1CILi64EEENS7_ILi128EEES8_EEENS_10bfloat16_tEfNS_4arch4Sm80ELb0ELb1ELb1ELb0ELb1ELb0ELb0ELb0ELi2ELi2ELi4ELi2ELb1EEENS1_21CollectiveEpilogueBwdISA_SB_SD_Li256ELb0ELb0ELi2EEENS1_19SingleTileSchedulerILb0ELb0ELb0ELi128EEEEEEEEEvNT_6ParamsE$_ZZN4cute7idx2crdINS_5tupleIJiEEENS1_IJNS1_IJNS1_IJNS_1CILi8EEENS3_ILi2EEEEEES5_S5_NS3_ILi4EEEEEEEEEEEDaRKT_RKT0_ENKUlRKT_RKT0_E_clIiS8_EEDaSI_SL_:
        /* <DEDUP_REMOVED lines=40> */
[----:B------:R-:W-:-:S03]  /*a920*/  MOV R6, 0xa940 ;  /* 0x0000a94000067802 */ /* 0x000fc60000000f00 */
        /* <DEDUP_REMOVED lines=11> */
[----:B------:R-:W-:-:S03]  /*a9e0*/  MOV R12, 0xaa00 ;  /* 0x0000aa00000c7802 */ /* 0x000fc60000000f00 */
[----:B-1---5:R-:W-:Y:S05]  /*a9f0*/  CALL.REL.NOINC `($_ZN7cutlass13device_kernelIN5flash19enable_sm80_to_sm89INS1_16FlashAttnBwdSm80INS1_25CollectiveMainloopBwdSm80ILi2ELi2EN4cute5tupleIJNS5_1CILi64EEENS7_ILi128EEES8_EEENS_10bfloat16_tEfNS_4arch4Sm80ELb0ELb1ELb1ELb0ELb1ELb0ELb0ELb0ELi2ELi2ELi4ELi2ELb1EEENS1_21CollectiveEpilogueBwdISA_SB_SD_Li256ELb0ELb0ELi2EEENS1_19SingleTileSchedulerILb0ELb0ELb0ELi128EEEEEEEEEvNT_6ParamsE$_ZN4cute5tupleIJNS_1CILi0EEEiEEC2ERKS2_RKi) ;  /* 0xffffe75000007944 */ /* 0x022fea0003c3ffff */
[----:B------:R1:W5:Y:S01]  /*aa00*/  LDL R5, [R1+0x168] ;  /* 0x0001680001057983 */ /* 0x0003620000100800 */
[----:B------:R-:W-:-:S03]  /*aa10*/  MOV R8, 0xaa30 ;  /* 0x0000aa3000087802 */ /* 0x000fc60000000f00 */
        /* <DEDUP_REMOVED lines=16> */
[----:B------:R-:W-:-:S04]  /*ab20*/  LEA.HI R5, R3, R4, RZ, 0x1 ;  /* 0x0000000403057211 */ /* 0x000fc800078f08ff */
[----:B------:R-:W-:-:S05]  /*ab30*/  LOP3.LUT R5, R5, 0xfffffffe, RZ, 0xc0, !PT ;  /* 0xfffffffe05057812 */ /* 0x000fca00078ec0ff */
[----:B------:R-:W-:Y:S01]  /*ab40*/  IMAD.IADD R5, R4, 0x1, -R5 ;  /* 0x0000000104057824 */ /* 0x000fe200078e0a05 */
[----:B------:R-:W-:Y:S02]  /*ab50*/  MOV R4, 0xab70 ;  /* 0x0000ab7000047802 */ /* 0x000fe40000000f00 */
[----:B--2--5:R-:W-:Y:S05]  /*ab60*/  CALL.REL.NOINC `($_ZN7cutlass13device_kernelIN5flash19enable_sm80_to_sm89INS1_16FlashAttnBwdSm80INS1_25CollectiveMainloopBwdSm80ILi2ELi2EN4cute5tupleIJNS5_1CILi64EEENS7_ILi128EEES8_EEENS_10bfloat16_tEfNS_4arch4Sm80ELb0ELb1ELb1ELb0ELb1ELb0ELb0ELb0ELi2ELi2ELi4ELi2ELb1EEENS1_21CollectiveEpilogueBwdISA_SB_SD_Li256ELb0ELb0ELi2EEENS1_19SingleTileSchedulerILb0ELb0ELb0ELi128EEEEEEEEEvNT_6ParamsE$_ZN4cute5tupleIJiEEC2ERKi) ;  /* 0xffffe68000007944 */ /* 0x024fea0003c3ffff */
        /* <DEDUP_REMOVED lines=22> */
[----:B------:R-:W-:-:S03]  /*acd0*/  MOV R12, 0xacf0 ;  /* 0x0000acf0000c7802 */ /* 0x000fc60000000f00 */
[----:B-1---5:R-:W-:Y:S05]  /*ace0*/  CALL.REL.NOINC `($_ZN7cutlass13device_kernelIN5flash19enable_sm80_to_sm89INS1_16FlashAttnBwdSm80INS1_25CollectiveMainloopBwdSm80ILi2ELi2EN4cute5tupleIJNS5_1CILi64EEENS7_ILi128EEES8_EEENS_10bfloat16_tEfNS_4arch4Sm80ELb0ELb1ELb1ELb0ELb1ELb0ELb0ELb0ELi2ELi2ELi4ELi2ELb1EEENS1_21CollectiveEpilogueBwdISA_SB_SD_Li256ELb0ELb0ELi2EEENS1_19SingleTileSchedulerILb0ELb0ELb0ELi128EEEEEEEEEvNT_6ParamsE$_ZN4cute5tupleIJNS_1CILi0EEES2_iEEC2ERKS2_S5_RKi) ;  /* 0xffffe3c000007944 */ /* 0x022fea0003c3ffff */
[----:B------:R1:W5:Y:S01]  /*acf0*/  LDL R9, [R1+0x168] ;  /* 0x0001680001097983 */ /* 0x0003620000100800 */
[----:B------:R-:W-:Y:S01]  /*ad00*/  MOV R5, R8 ;  /* 0x0000000800057202 */ /* 0x000fe20000000f00 */
[----:B------:R-:W-:Y:S01]  /*ad10*/  UMOV UR35, UR34 ;  /* 0x0000002200237c82 */ /* 0x000fe20008000000 */
[----:B------:R-:W-:-:S02]  /*ad20*/  MOV R4, 0xad40 ;  /* 0x0000ad4000047802 */ /* 0x000fc40000000f00 */
[----:B-1---5:R-:W-:Y:S05]  /*ad30*/  CALL.REL.NOINC `($_ZN7cutlass13device_kernelIN5flash19enable_sm80_to_sm89INS1_16FlashAttnBwdSm80INS1_25CollectiveMainloopBwdSm80ILi2ELi2EN4cute5tupleIJNS5_1CILi64EEENS7_ILi128EEES8_EEENS_10bfloat16_tEfNS_4arch4Sm80ELb0ELb1ELb1ELb0ELb1ELb0ELb0ELb0ELi2ELi2ELi4ELi2ELb1EEENS1_21CollectiveEpilogueBwdISA_SB_SD_Li256ELb0ELb0ELi2EEENS1_19SingleTileSchedulerILb0ELb0ELb0ELi128EEEEEEEEEvNT_6ParamsE$_ZN4cute5tupleIJiEEC2ERKi) ;  /* 0xffffe4b000007944 */ /* 0x022fea0003c3ffff */
[----:B------:R1:W5:Y:S01]  /*ad40*/  LDL R5, [R1+0x160] ;  /* 0x0001600001057983 */ /* 0x0003620000100800 */
[----:B------:R-:W-:-:S03]  /*ad50*/  MOV R8, 0xad70 ;  /* 0x0000ad7000087802 */ /* 0x000fc60000000f00 */
[----:B-1---5:R-:W-:Y:S05]  /*ad60*/  CALL.REL.NOINC `($_ZN7cutlass13device_kernelIN5flash19enable_sm80_to_sm89INS1_16FlashAttnBwdSm80INS1_25CollectiveMainloopBwdSm80ILi2ELi2EN4cute5tupleIJNS5_1CILi64EEENS7_ILi128EEES8_EEENS_10bfloat16_tEfNS_4arch4Sm80ELb0ELb1ELb1ELb0ELb1ELb0ELb0ELb0ELi2ELi2ELi4ELi2ELb1EEENS1_21CollectiveEpilogueBwdISA_SB_SD_Li256ELb0ELb0ELi2EEENS1_19SingleTileSchedulerILb0ELb0ELb0ELi128EEEEEEEEEvNT_6ParamsE$_ZN4cute5tupleIJNS_1CILi0EEES2_S2_iEEC2ERKS2_S5_S5_RKi) ;  /* 0xffffe2f000007944 */ /* 0x022fea0003c3ffff */
[----:B------:R1:W5:Y:S01]  /*ad70*/  LDL R8, [R1+0x168] ;  /* 0x0001680001087983 */ /* 0x0003620000100800 */
[----:B------:R-:W-:-:S02]  /*ad80*/  MOV R5, R9 ;  /* 0x0000000900057202 */ /* 0x000fc40000000f00 */
[----:B------:R-:W-:Y:S02]  /*ad90*/  MOV R4, 0xadb0 ;  /* 0x0000adb000047802 */ /* 0x000fe40000000f00 */
[----:B-1---5:R-:W-:Y:S05]  /*ada0*/  CALL.REL.NOINC `($_ZN7cutlass13device_kernelIN5flash19enable_sm80_to_sm89INS1_16FlashAttnBwdSm80INS1_25CollectiveMainloopBwdSm80ILi2ELi2EN4cute5tupleIJNS5_1CILi64EEENS7_ILi128EEES8_EEENS_10bfloat16_tEfNS_4arch4Sm80ELb0ELb1ELb1ELb0ELb1ELb0ELb0ELb0ELi2ELi2ELi4ELi2ELb1EEENS1_21CollectiveEpilogueBwdISA_SB_SD_Li256ELb0ELb0ELi2EEENS1_19SingleTileSchedulerILb0ELb0ELb0ELi128EEEEEEEEEvNT_6ParamsE$_ZN4cute3eso3ESOILb1ELb0EJNS_1CILi0EEES3_iS3_EEC2ERKS3_S6_RKiS6_) ;  /* 0xffffda2000007944 */ /* 0x022fea0003c3ffff */
[----:B------:R1:W5:Y:S01]  /*adb0*/  LDL R14, [R1+0x168] ;  /* 0x00016800010e7983 */ /* 0x0003620000100800 */
[----:B------:R-:W-:Y:S01]  /*adc0*/  MOV R4, 0xae00 ;  /* 0x0000ae0000047802 */ /* 0x000fe20000000f00 */
[----:B------:R-:W-:Y:S02]  /*add0*/  UMOV UR35, UR36 ;  /* 0x0000002400237c82 */ /* 0x000fe40008000000 */
[----:B------:R1:W-:Y:S04]  /*ade0*/  STL [R1+0x168], R8 ;  /* 0x0001680801007387 */ /* 0x0003e80000100800 */
[----:B-1---5:R-:W-:Y:S05]  /*adf0*/  CALL.REL.NOINC `($_ZN7cutlass13device_kernelIN5flash19enable_sm80_to_sm89INS1_16FlashAttnBwdSm80INS1_25CollectiveMainloopBwdSm80ILi2ELi2EN4cute5tupleIJNS5_1CILi64EEENS7_ILi128EEES8_EEENS_10bfloat16_tEfNS_4arch4Sm80ELb0ELb1ELb1ELb0ELb1ELb0ELb0ELb0ELi2ELi2ELi4ELi2ELb1EEENS1_21CollectiveEpilogueBwdISA_SB_SD_Li256ELb0ELb0ELi2EEENS1_19SingleTileSchedulerILb0ELb0ELb0ELi128EEEEEEEEEvNT_6ParamsE$_ZZN4cuteplIJNS_1CILi0EEES2_iEJS2_S2_S2_iEEEDaRKNS_15ArithmeticTupleIJDpT_EEERKNS3_IJDpT0_EEEENKUlDpRKT_E_clIJS2_S2_iiEEEDaSH_) ;  /* 0x0000079000007944 */ /* 0x022fea0003c00000 */
[----:B------:R-:W-:Y:S01]  /*ae00*/  MOV R5, R3 ;  /* 0x0000000300057202 */ /* 0x000fe20000000f00 */
[----:B------:R-:W-:Y:S01]  /*ae10*/  UMOV UR35, UR34 ;  /* 0x0000002200237c82 */ /* 0x000fe20008000000 */
[----:B------:R-:W-:Y:S02]  /*ae20*/  MOV R4, 0xae40 ;  /* 0x0000ae4000047802 */ /* 0x000fe40000000f00 */
[----:B-1---5:R-:W-:Y:S05]  /*ae30*/  CALL.REL.NOINC `($_ZN7cutlass13device_kernelIN5flash19enable_sm80_to_sm89INS1_16FlashAttnBwdSm80INS1_25CollectiveMainloopBwdSm80ILi2ELi2EN4cute5tupleIJNS5_1CILi64EEENS7_ILi128EEES8_EEENS_10bfloat16_tEfNS_4arch4Sm80ELb0ELb1ELb1ELb0ELb1ELb0ELb0ELb0ELi2ELi2ELi4ELi2ELb1EEENS1_21CollectiveEpilogueBwdISA_SB_SD_Li256ELb0ELb0ELi2EEENS1_19SingleTileSchedulerILb0ELb0ELb0ELi128EEEEEEEEEvNT_6ParamsE$_ZN4cute5tupleIJiEEC2ERKi) ;  /* 0xffffe3b000007944 */ /* 0x022fea0003c3ffff */
[----:B------:R1:W5:Y:S01]  /*ae40*/  LDL R5, [R1+0x160] ;  /* 0x0001600001057983 */ /* 0x0003620000100800 */
[----:B------:R-:W-:-:S03]  /*ae50*/  MOV R12, 0xae70 ;  /* 0x0000ae70000c7802 */ /* 0x000fc60000000f00 */
[----:B-1---5:R-:W-:Y:S05]  /*ae60*/  CALL.REL.NOINC `($_ZN7cutlass13device_kernelIN5flash19enable_sm80_to_sm89INS1_16FlashAttnBwdSm80INS1_25CollectiveMainloopBwdSm80ILi2ELi2EN4cute5tupleIJNS5_1CILi64EEENS7_ILi128EEES8_EEENS_10bfloat16_tEfNS_4arch4Sm80ELb0ELb1ELb1ELb0ELb1ELb0ELb0ELb0ELi2ELi2ELi4ELi2ELb1EEENS1_21CollectiveEpilogueBwdISA_SB_SD_Li256ELb0ELb0ELi2EEENS1_19SingleTileSchedulerILb0ELb0ELb0ELi128EEEEEEEEEvNT_6ParamsE$_ZN4cute5tupleIJNS_1CILi0EEEiEEC2ERKS2_RKi) ;  /* 0xffffe2e000007944 */ /* 0x022fea0003c3ffff */
[----:B------:R1:W5:Y:S01]  /*ae70*/  LDL R3, [R1+0x168] ;  /* 0x0001680001037983 */ /* 0x0003620000100800 */
[----:B------:R-:W-:-:S03]  /*ae80*/  MOV R4, 0xaea0 ;  /* 0x0000aea000047802 */ /* 0x000fc60000000f00 */
[----:B-1---5:R-:W-:Y:S05]  /*ae90*/  CALL.REL.NOINC `($_ZN7cutlass13device_kernelIN5flash19enable_sm80_to_sm89INS1_16FlashAttnBwdSm80INS1_25CollectiveMainloopBwdSm80ILi2ELi2EN4cute5tupleIJNS5_1CILi64EEENS7_ILi128EEES8_EEENS_10bfloat16_tEfNS_4arch4Sm80ELb0ELb1ELb1ELb0ELb1ELb0ELb0ELb0ELi2ELi2ELi4ELi2ELb1EEENS1_21CollectiveEpilogueBwdISA_SB_SD_Li256ELb0ELb0ELi2EEENS1_19SingleTileSchedulerILb0ELb0ELb0ELi128EEEEEEEEEvNT_6ParamsE$_ZN4cute3eso3ESOILb1ELb0EJNS_1CILi0EEEiS3_S3_EEC2ERKS3_RKiS6_S6_) ;  /* 0xffffdab000007944 */ /* 0x022fea0003c3ffff */
[----:B------:R2:W5:Y:S01]  /*aea0*/  LDL R14, [R1+0x168] ;  /* 0x00016800010e7983 */ /* 0x0005620000100800 */
[----:B------:R-:W-:Y:S01]  /*aeb0*/  MOV R12, 0xaf00 ;  /* 0x0000af00000c7802 */ /* 0x000fe20000000f00 */
[----:B------:R-:W-:-:S02]  /*aec0*/  UMOV UR35, UR36 ;  /* 0x0000002400237c82 */ /* 0x000fc40008000000 */
[----:B------:R2:W-:Y:S04]  /*aed0*/  STL [R1+0x160], R30 ;  /* 0x0001601e01007387 */ /* 0x0005e80000100800 */
[----:B------:R2:W-:Y:S02]  /*aee0*/  STL [R1+0x168], R8 ;  /* 0x0001680801007387 */ /* 0x0005e40000100800 */
[----:B-12--5:R-:W-:Y:S05]  /*aef0*/  CALL.REL.NOINC `($_ZN7cutlass13device_kernelIN5flash19enable_sm80_to_sm89INS1_16FlashAttnBwdSm80INS1_25CollectiveMainloopBwdSm80ILi2ELi2EN4cute5tupleIJNS5_1CILi64EEENS7_ILi128EEES8_EEENS_10bfloat16_tEfNS_4arch4Sm80ELb0ELb1ELb1ELb0ELb1ELb0ELb0ELb0ELi2ELi2ELi4ELi2ELb1EEENS1_21CollectiveEpilogueBwdISA_SB_SD_Li256ELb0ELb0ELi2EEENS1_19SingleTileSchedulerILb0ELb0ELb0ELi128EEEEEEEEEvNT_6ParamsE$_ZZN4cuteplIJNS_1CILi0EEEiEJS2_S2_iiEEEDaRKNS_15ArithmeticTupleIJDpT_EEERKNS3_IJDpT0_EEEENKUlDpRKT_E_clIJS2_iiiEEEDaSH_) ;  /* 0x0000071000007944 */ /* 0x026fea0003c00000 */
[----:B------:R-:W-:Y:S02]  /*af00*/  MOV R12, 0xaf20 ;  /* 0x0000af20000c7802 */ /* 0x000fe40000000f00 */
[----:B--2--5:R-:W-:Y:S05]  /*af10*/  CALL.REL.NOINC `($_ZN7cutlass13device_kernelIN5flash19enable_sm80_to_sm89INS1_16FlashAttnBwdSm80INS1_25CollectiveMainloopBwdSm80ILi2ELi2EN4cute5tupleIJNS5_1CILi64EEENS7_ILi128EEES8_EEENS_10bfloat16_tEfNS_4arch4Sm80ELb0ELb1ELb1ELb0ELb1ELb0ELb0ELb0ELi2ELi2ELi4ELi2ELb1EEENS1_21CollectiveEpilogueBwdISA_SB_SD_Li256ELb0ELb0ELi2EEENS1_19SingleTileSchedulerILb0ELb0ELb0ELi128EEEEEEEEEvNT_6ParamsE$_ZN4cute3eso3ESOILb0ELb1EJNS_15ArithmeticTupleIJiiEEENS_1CILi0EEES5_S5_EEC2ERKS3_RKS5_SA_SA_) ;  /* 0xffffd55000007944 */ /* 0x024fea0003c3ffff */
[----:B------:R-:W-:Y:S04]  /*af20*/  STL.64 [R1+0x160], R4 ;  /* 0x0001600401007387 */ /* 0x000fe80000100a00 */
[----:B-1----:R1:W5:Y:S01]  /*af30*/  LDL.64 R6, [R1+0x168] ;  /* 0x0001680001067983 */ /* 0x0023620000100a00 */
[----:B------:R-:W-:Y:S02]  /*af40*/  UIADD3 UR38, UR34, 0x24, URZ ;  /* 0x0000002422267890 */ /* 0x000fe4000fffe03f */
[----:B------:R-:W-:Y:S01]  /*af50*/  UMOV UR35, UR36 ;  /* 0x0000002400237c82 */ /* 0x000fe20008000000 */
[----:B------:R2:W-:Y:S02]  /*af60*/  STL [R1+0x168], R8 ;  /* 0x0001680801007387 */ /* 0x0005e40000100800 */
[----:B--2---:R-:W-:-:S02]  /*af70*/  MOV R8, 0xaf90 ;  /* 0x0000af9000087802 */ /* 0x004fc40000000f00 */
        /* <DEDUP_REMOVED lines=20> */
[----:B------:R-:W-:-:S05]  /*b0c0*/  UMOV UR35, UR36 ;  /* 0x0000002400237c82 */ /* 0x000fca0008000000 */
        /* <DEDUP_REMOVED lines=20> */
[----:B------:R1:W-:Y:S02]  /*b210*/  STL [R1+0x164], R6 ;  /* 0x0001640601007387 */ /* 0x0003e40000100800 */
[----:B-1----:R-:W-:Y:S02]  /*b220*/  MOV R6, 0xb240 ;  /* 0x0000b24000067802 */ /* 0x002fe40000000f00 */
[----:B------:R-:W-:Y:S05]  /*b230*/  CALL.REL.NOINC `($_ZN7cutlass13device_kernelIN5flash19enable_sm80_to_sm89INS1_16FlashAttnBwdSm80INS1_25CollectiveMainloopBwdSm80ILi2ELi2EN4cute5tupleIJNS5_1CILi64EEENS7_ILi128EEES8_EEENS_10bfloat16_tEfNS_4arch4Sm80ELb0ELb1ELb1ELb0ELb1ELb0ELb0ELb0ELi2ELi2ELi4ELi2ELb1EEENS1_21CollectiveEpilogueBwdISA_SB_SD_Li256ELb0ELb0ELi2EEENS1_19SingleTileSchedulerILb0ELb0ELb0ELi128EEEEEEEEEvNT_6ParamsE$_ZZN4cute9transformINS_15ArithmeticTupleIJNS1_IJiiEEEiiiEEEZNS_14transform_leafIS3_NS_8identityEEEDaRKT_OT0_EUlRKT_E_EEDaS8_SA_ENKUlDpSD_E_clIJNS_5tupleIJiiEEEiiiEEEDaSF_) ;  /* 0x0000003000007944 */ /* 0x000fea0003c00000 */
[----:B------:R-:W-:Y:S02]  /*b240*/  MOV R4, R0 ;  /* 0x0000000000047202 */ /* 0x000fe40000000f00 */
[----:B------:R-:W-:-:S04]  /*b250*/  MOV R5, 0x0 ;  /* 0x0000000000057802 */ /* 0x000fc80000000f00 */
[----:B------:R-:W-:Y:S05]  /*b260*/  RET.REL.NODEC R4 `(_ZN7cutlass13device_kernelIN5flash19enable_sm80_to_sm89INS1_16FlashAttnBwdSm80INS1_25CollectiveMainloopBwdSm80ILi2ELi2EN4cute5tupleIJNS5_1CILi64EEENS7_ILi128EEES8_EEENS_10bfloat16_tEfNS_4arch4Sm80ELb0ELb1ELb1ELb0ELb1ELb0ELb0ELb0ELi2ELi2ELi4ELi2ELb1EEENS1_21CollectiveEpilogueBwdISA_SB_SD_Li256ELb0ELb0ELi2EEENS1_19SingleTileSchedulerILb0ELb0ELb0ELi128EEEEEEEEEvNT_6ParamsE) ;  /* 0xffff4d9004007950 */ /* 0x000fea0003c3ffff */
        .type           $_ZN7cutlass13device_kernelIN5flash19enable_sm80_to_sm89INS1_16FlashAttnBwdSm80INS1_25CollectiveMainloopBwdSm80ILi2ELi2EN4cute5tupleIJNS5_1CILi64EEENS7_ILi128EEES8_EEENS_10bfloat16_tEfNS_4arch4Sm80ELb0ELb1ELb1ELb0ELb1ELb0ELb0ELb0ELi2ELi2ELi4ELi2ELb1EEENS1_21CollectiveEpilogueBwdISA_SB_SD_Li256ELb0ELb0ELi2EEENS1_19SingleTileSchedulerILb0ELb0ELb0ELi128EEEEEEEEEvNT_6ParamsE$_ZZN4cute9transformINS_15ArithmeticTupleIJNS1_IJiiEEEiiiEEEZNS_14transform_leafIS3_NS_8identityEEEDaRKT_OT0_EUlRKT_E_EEDaS8_SA_ENKUlDpSD_E_clIJNS_5tupleIJiiEEEiiiEEEDaSF_,@function
        .size           $_ZN7cutlass13device_kernelIN5flash19enable_sm80_to_sm89INS1_16FlashAttnBwdSm80INS1_25CollectiveMainloopBwdSm80ILi2ELi2EN4cute5tupleIJNS5_1CILi64EEENS7_ILi128EEES8_EEENS_10bfloat16_tEfNS_4arch4Sm80ELb0ELb1ELb1ELb0ELb1ELb0ELb0ELb0ELi2ELi2ELi4ELi2ELb1EEENS1_21CollectiveEpilogueBwdISA_SB_SD_Li256ELb0ELb0ELi2EEENS1_19SingleTileSchedulerILb0ELb0ELb0ELi128EEEEEEEEEvNT_6ParamsE$_ZZN4cute9transformINS_15ArithmeticTupleIJNS1_IJiiEEEiiiEEEZNS_14transform_leafIS3_NS_8identityEEEDaRKT_OT0_EUlRKT_E_EEDaS8_SA_ENKUlDpSD_E_clIJNS_5tupleIJiiEEEiiiEEEDaSF_,($_ZN7cutlass13device_kernelIN5flash19enable_sm80_to_sm89INS1_16FlashAttnBwdSm80INS1_25CollectiveMainloopBwdSm80ILi2ELi2EN4cute5tupleIJNS5_1CILi64EEENS7_ILi128EEES8_EEENS_10bfloat16_tEfNS_4arch4Sm80ELb0ELb1ELb1ELb0ELb1ELb0ELb0ELb0ELi2ELi2ELi4ELi2ELb1EEENS1_21CollectiveEpilogueBwdISA_SB_SD_Li256ELb0ELb0ELi2EEENS1_19SingleTileSchedulerILb0ELb0ELb0ELi128EEEEEEEEEvNT_6ParamsE$_ZZN4cute9transformINS_15ArithmeticTupleIJiiEEEZNS_14transform_leafIS2_RNS_8identityEEEDaRKT_OT0_EUlRKT_E_EEDaS8_SA_ENKUlDpSD_E_clIJiiEEEDaSF_ - $_ZN7cutlass13device_kernelIN5flash19enable_sm80_to_sm89INS1_16FlashAttnBwdSm80INS1_25CollectiveMainloopBwdSm80ILi2ELi2EN4cute5tupleIJNS5_1CILi64EEENS7_ILi128EEES8_EEENS_10bfloat16_tEfNS_4arch4Sm80ELb0ELb1ELb1ELb0ELb1ELb0ELb0ELb0ELi2ELi2ELi4ELi2ELb1EEENS1_21CollectiveEpilogueBwdISA_SB_SD_Li256ELb0ELb0ELi2EEENS1_19SingleTileSchedulerILb0ELb0ELb0ELi128EEEEEEEEEvNT_6ParamsE$_ZZN4cute9transformINS_15ArithmeticTupleIJNS1_IJiiEEEiiiEEEZNS_14transform_leafIS3_NS_8identityEEEDaRKT_OT0_EUlRKT_E_EEDaS8_SA_ENKUlDpSD_E_clIJNS_5tupleIJiiEEEiiiEEEDaSF_)
$_ZN7cutlass13device_kernelIN5flash19enable_sm80_to_sm89INS1_16FlashAttnBwdSm80INS1_25CollectiveMainloopBwdSm80ILi2ELi2EN4cute5tupleIJNS5_1CILi64EEENS7_ILi128EEES8_EEENS_10bfloat16_tEfNS_4arch4Sm80ELb0ELb1ELb1ELb0ELb1ELb0ELb0ELb0ELi2ELi2ELi4ELi2ELb1EEENS1_21CollectiveEpilogueBwdISA_SB_SD_Li256ELb0ELb0ELi2EEENS1_19SingleTileSchedulerILb0ELb0ELb0ELi128EEEEEEEEEvNT_6ParamsE$_ZZN4cute9transformINS_15ArithmeticTupleIJNS1_IJiiEEEiiiEEEZNS_14transform_leafIS3_NS_8identityEEEDaRKT_OT0_EUlRKT_E_EEDaS8_SA_ENKUlDpSD_E_clIJNS_5tupleIJiiEEEiiiEEEDaSF_:
[----:B------:R-:W-:Y:S02]  /*b270*/  IADD3 R3, R1, 0x19c, RZ ;  /* 0x0000019c01037810 */ /* 0x000fe40007ffe0ff */
[----:B------:R-:W-:Y:S02]  /*b280*/  MOV R4, 0xb2b0 ;  /* 0x0000b2b000047802 */ /* 0x000fe40000000f00 */
[----:B------:R-:W-:Y:S02]  /*b290*/  IADD3 R3, R3, c[0x0][0x20], RZ ;  /* 0x0000080003037a10 */ /* 0x000fe40007ffe0ff */
[----:B------:R-:W-:Y:S05]  /*b2a0*/  CALL.REL.NOINC `($_ZN7cutlass13device_kernelIN5flash19enable_sm80_to_sm89INS1_16FlashAttnBwdSm80INS1_25CollectiveMainloopBwdSm80ILi2ELi2EN4cute5tupleIJNS5_1CILi64EEENS7_ILi128EEES8_EEENS_10bfloat16_tEfNS_4arch4Sm80ELb0ELb1ELb1ELb0ELb1ELb0ELb0ELb0ELi2ELi2ELi4ELi2ELb1EEENS1_21CollectiveEpilogueBwdISA_SB_SD_Li256ELb0ELb0ELi2EEENS1_19SingleTileSchedulerILb0ELb0ELb0ELi128EEEEEEEEEvNT_6ParamsE$_ZN4cute3eso3ESOILb0ELb0EJNS_5tupleIJiiEEEiiiEEC2ERKS3_RKiS8_S8_) ;  /* 0xffffce7000007944 */ /* 0x000fea0003c3ffff */
[----:B------:R2:W5:Y:S04]  /*b2b0*/  LDL R7, [R1+0x1ac] ;  /* 0x0001ac0001077983 */ /* 0x0005680000100800 */
[----:B-1----:R2:W5:Y:S04]  /*b2c0*/  LDL R8, [R1+0x1a4] ;  /* 0x0001a40001087983 */ /* 0x0025680000100800 */
[----:B------:R2:W5:Y:S01]  /*b2d0*/  LDL R3, [R1+0x19c] ;  /* 0x00019c0001037983 */ /* 0x0005620000100800 */
[----:B------:R-:W-:-:S02]  /*b2e0*/  MOV R4, R6 ;  /* 0x0000000600047202 */ /* 0x000fc40000000f00 */
[----:B------:R-:W-:-:S04]  /*b2f0*/  MOV R5, 0x0 ;  /* 0x0000000000057802 */ /* 0x000fc80000000f00 */
[----:B------:R-:W-:Y:S05]  /*b300*/  RET.REL.NODEC R4 `(_ZN7cutlass13device_kernelIN5flash19enable_sm80_to_sm89INS1_16FlashAttnBwdSm80INS1_25CollectiveMainloopBwdSm80ILi2ELi2EN4cute5tupleIJNS5_1CILi64EEENS7_ILi128EEES8_EEENS_10bfloat16_tEfNS_4arch4Sm80ELb0ELb1ELb1ELb0ELb1ELb0ELb0ELb0ELi2ELi2ELi4ELi2ELb1EEENS1_21CollectiveEpilogueBwdISA_SB_SD_Li256ELb0ELb0ELi2EEENS1_19SingleTileSchedulerILb0ELb0ELb0ELi128EEEEEEEEEvNT_6ParamsE) ;  /* 0xffff4cf004007950 */ /* 0x000fea0003c3ffff */
        .type           $_ZN7cutlass13device_kernelIN5flash19enable_sm80_to_sm89INS1_16FlashAttnBwdSm80INS1_25CollectiveMainloopBwdSm80ILi2ELi2EN4cute5tupleIJNS5_1CILi64EEENS7_ILi128EEES8_EEENS_10bfloat16_tEfNS_4arch4Sm80ELb0ELb1ELb1ELb0ELb1ELb0ELb0ELb0ELi2ELi2ELi4ELi2ELb1EEENS1_21CollectiveEpilogueBwdISA_SB_SD_Li256ELb0ELb0ELi2EEENS1_19SingleTileSchedulerILb0ELb0ELb0ELi128EEEEEEEEEvNT_6ParamsE$_ZZN4cute9transformINS_15ArithmeticTupleIJiiEEEZNS_14transform_leafIS2_RNS_8identityEEEDaRKT_OT0_EUlRKT_E_EEDaS8_SA_ENKUlDpSD_E_clIJiiEEEDaSF_,@function
        .size           $_ZN7cutlass13device_kernelIN5flash19enable_sm80_to_sm89INS1_16FlashAttnBwdSm80INS1_25CollectiveMainloopBwdSm80ILi2ELi2EN4cute5tupleIJNS5_1CILi64EEENS7_ILi128EEES8_EEENS_10bfloat16_tEfNS_4arch4Sm80ELb0ELb1ELb1ELb0ELb1ELb0ELb0ELb0ELi2ELi2ELi4ELi2ELb1EEENS1_21CollectiveEpilogueBwdISA_SB_SD_Li256ELb0ELb0ELi2EEENS1_19SingleTileSchedulerILb0ELb0ELb0ELi128EEEEEEEEEvNT_6ParamsE$_ZZN4cute9transformINS_15ArithmeticTupleIJiiEEEZNS_14transform_leafIS2_RNS_8identityEEEDaRKT_OT0_EUlRKT_E_EEDaS8_SA_ENKUlDpSD_E_clIJiiEEEDaSF_,($_ZN7cutlass13device_kernelIN5flash19enable_sm80_to_sm89INS1_16FlashAttnBwdSm80INS1_25CollectiveMainloopBwdSm80ILi2ELi2EN4cute5tupleIJNS5_1CILi64EEENS7_ILi128EEES8_EEENS_10bfloat16_tEfNS_4arch4Sm80ELb0ELb1ELb1ELb0ELb1ELb0ELb0ELb0ELi2ELi2ELi4ELi2ELb1EEENS1_21CollectiveEpilogueBwdISA_SB_SD_Li256ELb0ELb0ELi2EEENS1_19SingleTileSchedulerILb0ELb0ELb0ELi128EEEEEEEEEvNT_6ParamsE$_ZZN4cuteplIJNS_15ArithmeticTupleIJiEEEEJNS1_IJNS_1CILi0EEEiEEEEEEDaRKNS1_IJDpT_EEERKNS1_IJDpT0_EEEENKUlDpRKT_E_clIJNS1_IJiiEEEEEEDaSJ_ - $_ZN7cutlass13device_kernelIN5flash19enable_sm80_to_sm89INS1_16FlashAttnBwdSm80INS1_25CollectiveMainloopBwdSm80ILi2ELi2EN4cute5tupleIJNS5_1CILi64EEENS7_ILi128EEES8_EEENS_10bfloat16_tEfNS_4arch4Sm80ELb0ELb1ELb1ELb0ELb1ELb0ELb0ELb0ELi2ELi2ELi4ELi2ELb1EEENS1_21CollectiveEpilogueBwdISA_SB_SD_Li256ELb0ELb0ELi2EEENS1_19SingleTileSchedulerILb0ELb0ELb0ELi128EEEEEEEEEvNT_6ParamsE$_ZZN4cute9transformINS_15ArithmeticTupleIJiiEEEZNS_14transform_leafIS2_RNS_8identityEEEDaRKT_OT0_EUlRKT_E_EEDaS8_SA_ENKUlDpSD_E_clIJiiEEEDaSF_)
$_ZN7cutlass13device_kernelIN5flash19enable_sm80_to_sm89INS1_16FlashAttnBwdSm80INS1_25CollectiveMainloopBwdSm80ILi2ELi2EN4cute5tupleIJNS5_1CILi64EEENS7_ILi128EEES8_EEENS_10bfloat16_tEfNS_4arch4Sm80ELb0ELb1ELb1ELb0ELb1ELb0ELb0ELb0ELi2ELi2ELi4ELi2ELb1EEENS1_21CollectiveEpilogueBwdISA_SB_SD_Li256ELb0ELb0ELi2EEENS1_19SingleTileSchedulerILb0ELb0ELb0ELi128EEEEEEEEEvNT_6ParamsE$_ZZN4cute9transformINS_15ArithmeticTupleIJiiEEEZNS_14transform_leafIS2_RNS_8identityEEEDaRKT_OT0_EUlRKT_E_EEDaS8_SA_ENKUlDpSD_E_clIJiiEEEDaSF_:
[----:B------:R-:W-:Y:S02]  /*b310*/  IADD3 R5, R1, 0x1a0, RZ ;  /* 0x000001a001057810 */ /* 0x000fe40007ffe0ff */
[----:B------:R-:W-:Y:S02]  /*b320*/  MOV R8, 0xb350 ;  /* 0x0000b35000087802 */ /* 0x000fe40000000f00 */
[----:B------:R-:W-:Y:S02]  /*b330*/  IADD3 R5, R5, c[0x0][0x20], RZ ;  /* 0x0000080005057a10 */ /* 0x000fe40007ffe0ff */
[----:B------:R-:W-:Y:S05]  /*b340*/  CALL.REL.NOINC `($_ZN7cutlass13device_kernelIN5flash19enable_sm80_to_sm89INS1_16FlashAttnBwdSm80INS1_25CollectiveMainloopBwdSm80ILi2ELi2EN4cute5tupleIJNS5_1CILi64EEENS7_ILi128EEES8_EEENS_10bfloat16_tEfNS_4arch4Sm80ELb0ELb1ELb1ELb0ELb1ELb0ELb0ELb0ELi2ELi2ELi4ELi2ELb1EEENS1_21CollectiveEpilogueBwdISA_SB_SD_Li256ELb0ELb0ELi2EEENS1_19SingleTileSchedulerILb0ELb0ELb0ELi128EEEEEEEEEvNT_6ParamsE$_ZN4cute3eso3ESOILb0ELb0EJiiEEC2ERKiS4_) ;  /* 0xffffcfc000007944 */ /* 0x000fea0003c3ffff */
[----:B-1----:R1:W5:Y:S01]  /*b350*/  LDL.64 R4, [R1+0x1a0] ;  /* 0x0001a00001047983 */ /* 0x0023620000100a00 */
[----:B------:R-:W-:-:S04]  /*b360*/  MOV R7, 0x0 ;  /* 0x0000000000077802 */ /* 0x000fc80000000f00 */
[----:B------:R-:W-:Y:S05]  /*b370*/  RET.REL.NODEC R6 `(_ZN7cutlass13device_kernelIN5flash19enable_sm80_to_sm89INS1_16FlashAttnBwdSm80INS1_25CollectiveMainloopBwdSm80ILi2ELi2EN4cute5tupleIJNS5_1CILi64EEENS7_ILi128EEES8_EEENS_10bfloat16_tEfNS_4arch4Sm80ELb0ELb1ELb1ELb0ELb1ELb0ELb0ELb0ELi2ELi2ELi4ELi2ELb1EEENS1_21CollectiveEpilogueBwdISA_SB_SD_Li256ELb0ELb0ELi2EEENS1_19SingleTileSchedulerILb0ELb0ELb0ELi128EEEEEEEEEvNT_6ParamsE) ;  /* 0xffff4c8006007950 */ /* 0x000fea0003c3ffff */
        .type           $_ZN7cutlass13device_kernelIN5flash19enable_sm80_to_sm89INS1_16FlashAttnBwdSm80INS1_25CollectiveMainloopBwdSm80ILi2ELi2EN4cute5tupleIJNS5_1CILi64EEENS7_ILi128EEES8_EEENS_10bfloat16_tEfNS_4arch4Sm80ELb0ELb1ELb1ELb0ELb1ELb0ELb0ELb0ELi2ELi2ELi4ELi2ELb1EEENS1_21CollectiveEpilogueBwdISA_SB_SD_Li256ELb0ELb0ELi2EEENS1_19SingleTileSchedulerILb0ELb0ELb0ELi128EEEEEEEEEvNT_6ParamsE$_ZZN4cuteplIJNS_15ArithmeticTupleIJiEEEEJNS1_IJNS_1CILi0EEEiEEEEEEDaRKNS1_IJDpT_EEERKNS1_IJDpT0_EEEENKUlDpRKT_E_clIJNS1_IJiiEEEEEEDaSJ_,@function
        .size           $_ZN7cutlass13device_kernelIN5flash19enable_sm80_to_sm89INS1_16FlashAttnBwdSm80INS1_25CollectiveMainloopBwdSm80ILi2ELi2EN4cute5tupleIJNS5_1CILi64EEENS7_ILi128EEES8_EEENS_10bfloat16_tEfNS_4arch4Sm80ELb0ELb1ELb1ELb0ELb1ELb0ELb0ELb0ELi2ELi2ELi4ELi2ELb1EEENS1_21CollectiveEpilogueBwdISA_SB_SD_Li256ELb0ELb0ELi2EEENS1_19SingleTileSchedulerILb0ELb0ELb0ELi128EEEEEEEEEvNT_6ParamsE$_ZZN4cuteplIJNS_15ArithmeticTupleIJiEEEEJNS1_IJNS_1CILi0EEEiEEEEEEDaRKNS1_IJDpT_EEERKNS1_IJDpT0_EEEENKUlDpRKT_E_clIJNS1_IJiiEEEEEEDaSJ_,($_ZN7cutlass13device_kernelIN5flash19enable_sm80_to_sm89INS1_16FlashAttnBwdSm80INS1_25CollectiveMainloopBwdSm80ILi2ELi2EN4cute5tupleIJNS5_1CILi64EEENS7_ILi128EEES8_EEENS_10bfloat16_tEfNS_4arch4Sm80ELb0ELb1ELb1ELb0ELb1ELb0ELb0ELb0ELi2ELi2ELi4ELi2ELb1EEENS1_21CollectiveEpilogueBwdISA_SB_SD_Li256ELb0ELb0ELi2EEENS1_19SingleTileSchedulerILb0ELb0ELb0ELi128EEEEEEEEEvNT_6ParamsE$_ZZN4cuteplIJNS_15ArithmeticTupleIJiiEEEEJNS_1CILi0EEEiiiEEEDaRKNS1_IJDpT_EEERKNS1_IJDpT0_EEEENKUlDpRKT_E_clIJS2_iiiEEEDaSI_ - $_ZN7cutlass13device_kernelIN5flash19enable_sm80_to_sm89INS1_16FlashAttnBwdSm80INS1_25CollectiveMainloopBwdSm80ILi2ELi2EN4cute5tupleIJNS5_1CILi64EEENS7_ILi128EEES8_EEENS_10bfloat16_tEfNS_4arch4Sm80ELb0ELb1ELb1ELb0ELb1ELb0ELb0ELb0ELi2ELi2ELi4ELi2ELb1EEENS1_21CollectiveEpilogueBwdISA_SB_SD_Li256ELb0ELb0ELi2EEENS1_19SingleTileSchedulerILb0ELb0ELb0ELi128EEEEEEEEEvNT_6ParamsE$_ZZN4cuteplIJNS_15ArithmeticTupleIJiEEEEJNS1_IJNS_1CILi0EEEiEEEEEEDaRKNS1_IJDpT_EEERKNS1_IJDpT0_EEEENKUlDpRKT_E_clIJNS1_IJiiEEEEEEDaSJ_)
$_ZN7cutlass13device_kernelIN5flash19enable_sm80_to_sm89INS1_16FlashAttnBwdSm80INS1_25CollectiveMainloopBwdSm80ILi2ELi2EN4cute5tupleIJNS5_1CILi64EEENS7_ILi128EEES8_EEENS_10bfloat16_tEfNS_4arch4Sm80ELb0ELb1ELb1ELb0ELb1ELb0ELb0ELb0ELi2ELi2ELi4ELi2ELb1EEENS1_21CollectiveEpilogueBwdISA_SB_SD_Li256ELb0ELb0ELi2EEENS1_19SingleTileSchedulerILb0ELb0ELb0ELi128EEEEEEEEEvNT_6ParamsE$_ZZN4cuteplIJNS_15ArithmeticTupleIJiEEEEJNS1_IJNS_1CILi0EEEiEEEEEEDaRKNS1_IJDpT_EEERKNS1_IJDpT0_EEEENKUlDpRKT_E_clIJNS1_IJiiEEEEEEDaSJ_:
[----:B------:R-:W-:Y:S02]  /*b380*/  IADD3 R5, R1, 0x19c, RZ ;  /* 0x0000019c01057810 */ /* 0x000fe40007ffe0ff */
[----:B------:R-:W-:Y:S02]  /*b390*/  MOV R8, 0xb3c0 ;  /* 0x0000b3c000087802 */ /* 0x000fe40000000f00 */
[----:B------:R-:W-:Y:S02]  /*b3a0*/  IADD3 R5, R5, c[0x0][0x20], RZ ;  /* 0x0000080005057a10 */ /* 0x000fe40007ffe0ff */
[----:B------:R-:W-:Y:S05]  /*b3b0*/  CALL.REL.NOINC `($_ZN7cutlass13device_kernelIN5flash19enable_sm80_to_sm89INS1_16FlashAttnBwdSm80INS1_25CollectiveMainloopBwdSm80ILi2ELi2EN4cute5tupleIJNS5_1CILi64EEENS7_ILi128EEES8_EEENS_10bfloat16_tEfNS_4arch4Sm80ELb0ELb1ELb1ELb0ELb1ELb0ELb0ELb0ELi2ELi2ELi4ELi2ELb1EEENS1_21CollectiveEpilogueBwdISA_SB_SD_Li256ELb0ELb0ELi2EEENS1_19SingleTileSchedulerILb0ELb0ELb0ELi128EEEEEEEEEvNT_6ParamsE$_ZN4cute5tupleIJNS_15ArithmeticTupleIJiiEEEEEC2ERKS2_) ;  /* 0xffffdc2000007944 */ /* 0x000fea0003c3ffff */
[----:B------:R2:W5:Y:S04]  /*b3c0*/  LDL R7, [R1+0x1a0] ;  /* 0x0001a00001077983 */ /* 0x0005680000100800 */
[----:B------:R2:W5:Y:S01]  /*b3d0*/  LDL R6, [R1+0x19c] ;  /* 0x00019c0001067983 */ /* 0x0005620000100800 */
[----:B-1----:R-:W-:-:S04]  /*b3e0*/  MOV R5, 0x0 ;  /* 0x0000000000057802 */ /* 0x002fc80000000f00 */
[----:B------:R-:W-:Y:S05]  /*b3f0*/  RET.REL.NODEC R4 `(_ZN7cutlass13device_kernelIN5flash19enable_sm80_to_sm89INS1_16FlashAttnBwdSm80INS1_25CollectiveMainloopBwdSm80ILi2ELi2EN4cute5tupleIJNS5_1CILi64EEENS7_ILi128EEES8_EEENS_10bfloat16_tEfNS_4arch4Sm80ELb0ELb1ELb1ELb0ELb1ELb0ELb0ELb0ELi2ELi2ELi4ELi2ELb1EEENS1_21CollectiveEpilogueBwdISA_SB_SD_Li256ELb0ELb0ELi2EEENS1_19SingleTileSchedulerILb0ELb0ELb0ELi128EEEEEEEEEvNT_6ParamsE) ;  /* 0xffff4c0004007950 */ /* 0x000fea0003c3ffff */
        .type           $_ZN7cutlass13device_kernelIN5flash19enable_sm80_to_sm89INS1_16FlashAttnBwdSm80INS1_25CollectiveMainloopBwdSm80ILi2ELi2EN4cute5tupleIJNS5_1CILi64EEENS7_ILi128EEES8_EEENS_10bfloat16_tEfNS_4arch4Sm80ELb0ELb1ELb1ELb0ELb1ELb0ELb0ELb0ELi2ELi2ELi4ELi2ELb1EEENS1_21CollectiveEpilogueBwdISA_SB_SD_Li256ELb0ELb0ELi2EEENS1_19SingleTileSchedulerILb0ELb0ELb0ELi128EEEEEEEEEvNT_6ParamsE$_ZZN4cuteplIJNS_15ArithmeticTupleIJiiEEEEJNS_1CILi0EEEiiiEEEDaRKNS1_IJDpT_EEERKNS1_IJDpT0_EEEENKUlDpRKT_E_clIJS2_iiiEEEDaSI_,@function
        .size           $_ZN7cutlass13device_kernelIN5flash19enable_sm80_to_sm89INS1_16FlashAttnBwdSm80INS1_25CollectiveMainloopBwdSm80ILi2ELi2EN4cute5tupleIJNS5_1CILi64EEENS7_ILi128EEES8_EEENS_10bfloat16_tEfNS_4arch4Sm80ELb0ELb1ELb1ELb0ELb1ELb0ELb0ELb0ELi2ELi2ELi4ELi2ELb1EEENS1_21CollectiveEpilogueBwdISA_SB_SD_Li256ELb0ELb0ELi2EEENS1_19SingleTileSchedulerILb0ELb0ELb0ELi128EEEEEEEEEvNT_6ParamsE$_ZZN4cuteplIJNS_15ArithmeticTupleIJiiEEEEJNS_1CILi0EEEiiiEEEDaRKNS1_IJDpT_EEERKNS1_IJDpT0_EEEENKUlDpRKT_E_clIJS2_iiiEEEDaSI_,($_ZN7cutlass13device_kernelIN5flash19enable_sm80_to_sm89INS1_16FlashAttnBwdSm80INS1_25CollectiveMainloopBwdSm80ILi2ELi2EN4cute5tupleIJNS5_1CILi64EEENS7_ILi128EEES8_EEENS_10bfloat16_tEfNS_4arch4Sm80ELb0ELb1ELb1ELb0ELb1ELb0ELb0ELb0ELi2ELi2ELi4ELi2ELb1EEENS1_21CollectiveEpilogueBwdISA_SB_SD_Li256ELb0ELb0ELi2EEENS1_19SingleTileSchedulerILb0ELb0ELb0ELi128EEEEEEEEEvNT_6ParamsE$_ZZN4cuteplIJNS_1CILi0EEES2_EJiEEEDaRKNS_15ArithmeticTupleIJDpT_EEERKNS3_IJDpT0_EEEENKUlDpRKT_E_clIJiS2_EEEDaSH_ - $_ZN7cutlass13device_kernelIN5flash19enable_sm80_to_sm89INS1_16FlashAttnBwdSm80INS1_25CollectiveMainloopBwdSm80ILi2ELi2EN4cute5tupleIJNS5_1CILi64EEENS7_ILi128EEES8_EEENS_10bfloat16_tEfNS_4arch4Sm80ELb0ELb1ELb1ELb0ELb1ELb0ELb0ELb0ELi2ELi2ELi4ELi2ELb1EEENS1_21CollectiveEpilogueBwdISA_SB_SD_Li256ELb0ELb0ELi2EEENS1_19SingleTileSchedulerILb0ELb0ELb0ELi128EEEEEEEEEvNT_6ParamsE$_ZZN4cuteplIJNS_15ArithmeticTupleIJiiEEEEJNS_1CILi0EEEiiiEEEDaRKNS1_IJDpT_EEERKNS1_IJDpT0_EEEENKUlDpRKT_E_clIJS2_iiiEEEDaSI_)
$_ZN7cutlass13device_kernelIN5flash19enable_sm80_to_sm89INS1_16FlashAttnBwdSm80INS1_25CollectiveMainloopBwdSm80ILi2ELi2EN4cute5tupleIJNS5_1CILi64EEENS7_ILi128EEES8_EEENS_10bfloat16_tEfNS_4arch4Sm80ELb0ELb1ELb1ELb0ELb1ELb0ELb0ELb0ELi2ELi2ELi4ELi2ELb1EEENS1_21CollectiveEpilogueBwdISA_SB_SD_Li256ELb0ELb0ELi2EEENS1_19SingleTileSchedulerILb0ELb0ELb0ELi128EEEEEEEEEvNT_6ParamsE$_ZZN4cuteplIJNS_15ArithmeticTupleIJiiEEEEJNS_1CILi0EEEiiiEEEDaRKNS1_IJDpT_EEERKNS1_IJDpT0_EEEENKUlDpRKT_E_clIJS2_iiiEEEDaSI_:
[----:B------:R-:W-:Y:S01]  /*b400*/  IADD3 R3, R1, 0x19c, RZ ;  /* 0x0000019c01037810 */ /* 0x000fe20007ffe0ff */
[----:B------:R-:W-:Y:S01]  /*b410*/  UMOV UR40, UR34 ;  /* 0x0000002200287c82 */ /* 0x000fe20008000000 */
[----:B------:R-:W-:Y:S01]  /*b420*/  MOV R14, 0xb460 ;  /* 0x0000b460000e7802 */ /* 0x000fe20000000f00 */
[----:B------:R-:W-:Y:S01]  /*b430*/  UMOV UR39, UR37 ;  /* 0x0000002500277c82 */ /* 0x000fe20008000000 */
[----:B------:R-:W-:Y:S02]  /*b440*/  IADD3 R3, R3, c[0x0][0x20], RZ ;  /* 0x0000080003037a10 */ /* 0x000fe40007ffe0ff */
[----:B------:R-:W-:Y:S05]  /*b450*/  CALL.REL.NOINC `($_ZN7cutlass13device_kernelIN5flash19enable_sm80_to_sm89INS1_16FlashAttnBwdSm80INS1_25CollectiveMainloopBwdSm80ILi2ELi2EN4cute5tupleIJNS5_1CILi64EEENS7_ILi128EEES8_EEENS_10bfloat16_tEfNS_4arch4Sm80ELb0ELb1ELb1ELb0ELb1ELb0ELb0ELb0ELi2ELi2ELi4ELi2ELb1EEENS1_21CollectiveEpilogueBwdISA_SB_SD_Li256ELb0ELb0ELi2EEENS1_19SingleTileSchedulerILb0ELb0ELb0ELi128EEEEEEEEEvNT_6ParamsE$_ZN4cute5tupleIJNS_15ArithmeticTupleIJiiEEEiiiEEC2ERKS2_RKiS7_S7_) ;  /* 0xffffdbc000007944 */ /* 0x000fea0003c3ffff */
[----:B------:R2:W5:Y:S04]  /*b460*/  LDL R12, [R1+0x19c] ;  /* 0x00019c00010c7983 */ /* 0x0005680000100800 */
[----:B-1----:R2:W5:Y:S04]  /*b470*/  LDL.64 R6, [R1+0x1a8] ;  /* 0x0001a80001067983 */ /* 0x0025680000100a00 */
[----:B------:R2:W5:Y:S01]  /*b480*/  LDL.64 R4, [R1+0x1a0] ;  /* 0x0001a00001047983 */ /* 0x0005620000100a00 */
[----:B------:R-:W-:-:S04]  /*b490*/  MOV R9, 0x0 ;  /* 0x0000000000097802 */ /* 0x000fc80000000f00 */
[----:B------:R-:W-:Y:S05]  /*b4a0*/  RET.REL.NODEC R8 `(_ZN7cutlass13device_kernelIN5flash19enable_sm80_to_sm89INS1_16FlashAttnBwdSm80INS1_25CollectiveMainloopBwdSm80ILi2ELi2EN4cute5tupleIJNS5_1CILi64EEENS7_ILi128EEES8_EEENS_10bfloat16_tEfNS_4arch4Sm80ELb0ELb1ELb1ELb0ELb1ELb0ELb0ELb0ELi2ELi2ELi4ELi2ELb1EEENS1_21CollectiveEpilogueBwdISA_SB_SD_Li256ELb0ELb0ELi2EEENS1_19SingleTileSchedulerILb0ELb0ELb0ELi128EEEEEEEEEvNT_6ParamsE) ;  /* 0xffff4b5008007950 */ /* 0x000fea0003c3ffff */
        .type           $_ZN7cutlass13device_kernelIN5flash19enable_sm80_to_sm89INS1_16FlashAttnBwdSm80INS1_25CollectiveMainloopBwdSm80ILi2ELi2EN4cute5tupleIJNS5_1CILi64EEENS7_ILi128EEES8_EEENS_10bfloat16_tEfNS_4arch4Sm80ELb0ELb1ELb1ELb0ELb1ELb0ELb0ELb0ELi2ELi2ELi4ELi2ELb1EEENS1_21CollectiveEpilogueBwdISA_SB_SD_Li256ELb0ELb0ELi2EEENS1_19SingleTileSchedulerILb0ELb0ELb0ELi128EEEEEEEEEvNT_6ParamsE$_ZZN4cuteplIJNS_1CILi0EEES2_EJiEEEDaRKNS_15ArithmeticTupleIJDpT_EEERKNS3_IJDpT0_EEEENKUlDpRKT_E_clIJiS2_EEEDaSH_,@function
        .size           $_ZN7cutlass13device_kernelIN5flash19enable_sm80_to_sm89INS1_16FlashAttnBwdSm80INS1_25CollectiveMainloopBwdSm80ILi2ELi2EN4cute5tupleIJNS5_1CILi64EEENS7_ILi128EEES8_EEENS_10bfloat16_tEfNS_4arch4Sm80ELb0ELb1ELb1ELb0ELb1ELb0ELb0ELb0ELi2ELi2ELi4ELi2ELb1EEENS1_21CollectiveEpilogueBwdISA_SB_SD_Li256ELb0ELb0ELi2EEENS1_19SingleTileSchedulerILb0ELb0ELb0ELi128EEEEEEEEEvNT_6ParamsE$_ZZN4cuteplIJNS_1CILi0EEES2_EJiEEEDaRKNS_15ArithmeticTupleIJDpT_EEERKNS3_IJDpT0_EEEENKUlDpRKT_E_clIJiS2_EEEDaSH_,($_ZN7cutlass13device_kernelIN5flash19enable_sm80_to_sm89INS1_16FlashAttnBwdSm80INS1_25CollectiveMainloopBwdSm80ILi2ELi2EN4cute5tupleIJNS5_1CILi64EEENS7_ILi128EEES8_EEENS_10bfloat16_tEfNS_4arch4Sm80ELb0ELb1ELb1ELb0ELb1ELb0ELb0ELb0ELi2ELi2ELi4ELi2ELb1EEENS1_21CollectiveEpilogueBwdISA_SB_SD_Li256ELb0ELb0ELi2EEENS1_19SingleTileSchedulerILb0ELb0ELb0ELi128EEEEEEEEEvNT_6ParamsE$_ZZN4cuteplIJNS_1CILi0EEES2_EJiS2_EEEDaRKNS_15ArithmeticTupleIJDpT_EEERKNS3_IJDpT0_EEEENKUlDpRKT_E_clIJiS2_EEEDaSH_ - $_ZN7cutlass13device_kernelIN5flash19enable_sm80_to_sm89INS1_16FlashAttnBwdSm80INS1_25CollectiveMainloopBwdSm80ILi2ELi2EN4cute5tupleIJNS5_1CILi64EEENS7_ILi128EEES8_EEENS_10bfloat16_tEfNS_4arch4Sm80ELb0ELb1ELb1ELb0ELb1ELb0ELb0ELb0ELi2ELi2ELi4ELi2ELb1EEENS1_21CollectiveEpilogueBwdISA_SB_SD_Li256ELb0ELb0ELi2EEENS1_19SingleTileSchedulerILb0ELb0ELb0ELi128EEEEEEEEEvNT_6ParamsE$_ZZN4cuteplIJNS_1CILi0EEES2_EJiEEEDaRKNS_15ArithmeticTupleIJDpT_EEERKNS3_IJDpT0_EEEENKUlDpRKT_E_clIJiS2_EEEDaSH_)
$_ZN7cutlass13device_kernelIN5flash19enable_sm80_to_sm89INS1_16FlashAttnBwdSm80INS1_25CollectiveMainloopBwdSm80ILi2ELi2EN4cute5tupleIJNS5_1CILi64EEENS7_ILi128EEES8_EEENS_10bfloat16_tEfNS_4arch4Sm80ELb0ELb1ELb1ELb0ELb1ELb0ELb0ELb0ELi2ELi2ELi4ELi2ELb1EEENS1_21CollectiveEpilogueBwdISA_SB_SD_Li256ELb0ELb0ELi2EEENS1_19SingleTileSchedulerILb0ELb0ELb0ELi128EEEEEEEEEvNT_6ParamsE$_ZZN4cuteplIJNS_1CILi0EEES2_EJiEEEDaRKNS_15ArithmeticTupleIJDpT_EEERKNS3_IJDpT0_EEEENKUlDpRKT_E_clIJiS2_EEEDaSH_:
[----:B------:R-:W-:Y:S02]  /*b4b0*/  IADD3 R4, R1, 0x188, RZ ;  /* 0x0000018801047810 */ /* 0x000fe40007ffe0ff */
[----:B------:R-:W-:Y:S02]  /*b4c0*/  MOV R12, 0xb4f0 ;  /* 0x0000b4f0000c7802 */ /* 0x000fe40000000f00 */
[----:B------:R-:W-:Y:S02]  /*b4d0*/  IADD3 R4, R4, c[0x0][0x20], RZ ;  /* 0x0000080004047a10 */ /* 0x000fe40007ffe0ff */
[----:B------:R-:W-:Y:S05]  /*b4e0*/  CALL.REL.NOINC `($_ZN7cutlass13device_kernelIN5flash19enable_sm80_to_sm89INS1_16FlashAttnBwdSm80INS1_25CollectiveMainloopBwdSm80ILi2ELi2EN4cute5tupleIJNS5_1CILi64EEENS7_ILi128EEES8_EEENS_10bfloat16_tEfNS_4arch4Sm80ELb0ELb1ELb1ELb0ELb1ELb0ELb0ELb0ELi2ELi2ELi4ELi2ELb1EEENS1_21CollectiveEpilogueBwdISA_SB_SD_Li256ELb0ELb0ELi2EEENS1_19SingleTileSchedulerILb0ELb0ELb0ELi128EEEEEEEEEvNT_6ParamsE$_ZN4cute5tupleIJiNS_1CILi0EEEEEC2ERKiRKS2_) ;  /* 0xffffdd4000007944 */ /* 0x000fea0003c3ffff */
[----:B------:R1:W5:Y:S01]  /*b4f0*/  LDL R5, [R1+0x188] ;  /* 0x0001880001057983 */ /* 0x0003620000100800 */
[----:B------:R-:W-:-:S04]  /*b500*/  MOV R9, 0x0 ;  /* 0x0000000000097802 */ /* 0x000fc80000000f00 */
[----:B------:R-:W-:Y:S05]  /*b510*/  RET.REL.NODEC R8 `(_ZN7cutlass13device_kernelIN5flash19enable_sm80_to_sm89INS1_16FlashAttnBwdSm80INS1_25CollectiveMainloopBwdSm80ILi2ELi2EN4cute5tupleIJNS5_1CILi64EEENS7_ILi128EEES8_EEENS_10bfloat16_tEfNS_4arch4Sm80ELb0ELb1ELb1ELb0ELb1ELb0ELb0ELb0ELi2ELi2ELi4ELi2ELb1EEENS1_21CollectiveEpilogueBwdISA_SB_SD_Li256ELb0ELb0ELi2EEENS1_19SingleTileSchedulerILb0ELb0ELb0ELi128EEEEEEEEEvNT_6ParamsE) ;  /* 0xffff4ae008007950 */ /* 0x000fea0003c3ffff */
        .type           $_ZN7cutlass13device_kernelIN5flash19enable_sm80_to_sm89INS1_16FlashAttnBwdSm80INS1_25CollectiveMainloopBwdSm80ILi2ELi2EN4cute5tupleIJNS5_1CILi64EEENS7_ILi128EEES8_EEENS_10bfloat16_tEfNS_4arch4Sm80ELb0ELb1ELb1ELb0ELb1ELb0ELb0ELb0ELi2ELi2ELi4ELi2ELb1EEENS1_21CollectiveEpilogueBwdISA_SB_SD_Li256ELb0ELb0ELi2EEENS1_19SingleTileSchedulerILb0ELb0ELb0ELi128EEEEEEEEEvNT_6ParamsE$_ZZN4cuteplIJNS_1CILi0EEES2_EJiS2_EEEDaRKNS_15ArithmeticTupleIJDpT_EEERKNS3_IJDpT0_EEEENKUlDpRKT_E_clIJiS2_EEEDaSH_,@function
        .size           $_ZN7cutlass13device_kernelIN5flash19enable_sm80_to_sm89INS1_16FlashAttnBwdSm80INS1_25CollectiveMainloopBwdSm80ILi2ELi2EN4cute5tupleIJNS5_1CILi64EEENS7_ILi128EEES8_EEENS_10bfloat16_tEfNS_4arch4Sm80ELb0ELb1ELb1ELb0ELb1ELb0ELb0ELb0ELi2ELi2ELi4ELi2ELb1EEENS1_21CollectiveEpilogueBwdISA_SB_SD_Li256ELb0ELb0ELi2EEENS1_19SingleTileSchedulerILb0ELb0ELb0ELi128EEEEEEEEEvNT_6ParamsE$_ZZN4cuteplIJNS_1CILi0EEES2_EJiS2_EEEDaRKNS_15ArithmeticTupleIJDpT_EEERKNS3_IJDpT0_EEEENKUlDpRKT_E_clIJiS2_EEEDaSH_,($_ZN7cutlass13device_kernelIN5flash19enable_sm80_to_sm89INS1_16FlashAttnBwdSm80INS1_25CollectiveMainloopBwdSm80ILi2ELi2EN4cute5tupleIJNS5_1CILi64EEENS7_ILi128EEES8_EEENS_10bfloat16_tEfNS_4arch4Sm80ELb0ELb1ELb1ELb0ELb1ELb0ELb0ELb0ELi2ELi2ELi4ELi2ELb1EEENS1_21CollectiveEpilogueBwdISA_SB_SD_Li256ELb0ELb0ELi2EEENS1_19SingleTileSchedulerILb0ELb0ELb0ELi128EEEEEEEEEvNT_6ParamsE$_ZZN4cuteplIJNS_1CILi0EEES2_iEJS2_S2_S2_iEEEDaRKNS_15ArithmeticTupleIJDpT_EEERKNS3_IJDpT0_EEEENKUlDpRKT_E_clIJS2_S2_iiEEEDaSH_ - $_ZN7cutlass13device_kernelIN5flash19enable_sm80_to_sm89INS1_16FlashAttnBwdSm80INS1_25CollectiveMainloopBwdSm80ILi2ELi2EN4cute5tupleIJNS5_1CILi64EEENS7_ILi128EEES8_EEENS_10bfloat16_tEfNS_4arch4Sm80ELb0ELb1ELb1ELb0ELb1ELb0ELb0ELb0ELi2ELi2ELi4ELi2ELb1EEENS1_21CollectiveEpilogueBwdISA_SB_SD_Li256ELb0ELb0ELi2EEENS1_19SingleTileSchedulerILb0ELb0ELb0ELi128EEEEEEEEEvNT_6ParamsE$_ZZN4cuteplIJNS_1CILi0EEES2_EJiS2_EEEDaRKNS_15ArithmeticTupleIJDpT_EEERKNS3_IJDpT0_EEEENKUlDpRKT_E_clIJiS2_EEEDaSH_)
$_ZN7cutlass13device_kernelIN5flash19enable_sm80_to_sm89INS1_16FlashAttnBwdSm80INS1_25CollectiveMainloopBwdSm80ILi2ELi2EN4cute5tupleIJNS5_1CILi64EEENS7_ILi128EEES8_EEENS_10bfloat16_tEfNS_4arch4Sm80ELb0ELb1ELb1ELb0ELb1ELb0ELb0ELb0ELi2ELi2ELi4ELi2ELb1EEENS1_21CollectiveEpilogueBwdISA_SB_SD_Li256ELb0ELb0ELi2EEENS1_19SingleTileSchedulerILb0ELb0ELb0ELi128EEEEEEEEEvNT_6ParamsE$_ZZN4cuteplIJNS_1CILi0EEES2_EJiS2_EEEDaRKNS_15ArithmeticTupleIJDpT_EEERKNS3_IJDpT0_EEEENKUlDpRKT_E_clIJiS2_EEEDaSH_:
[----:B------:R-:W-:Y:S02]  /*b520*/  IADD3 R4, R1, 0x188, RZ ;  /* 0x0000018801047810 */ /* 0x000fe40007ffe0ff */
[----:B------:R-:W-:Y:S02]  /*b530*/  MOV R12, 0xb560 ;  /* 0x0000b560000c7802 */ /* 0x000fe40000000f00 */
[----:B------:R-:W-:Y:S02]  /*b540*/  IADD3 R4, R4, c[0x0][0x20], RZ ;  /* 0x0000080004047a10 */ /* 0x000fe40007ffe0ff */
[----:B------:R-:W-:Y:S05]  /*b550*/  CALL.REL.NOINC `($_ZN7cutlass13device_kernelIN5flash19enable_sm80_to_sm89INS1_16FlashAttnBwdSm80INS1_25CollectiveMainloopBwdSm80ILi2ELi2EN4cute5tupleIJNS5_1CILi64EEENS7_ILi128EEES8_EEENS_10bfloat16_tEfNS_4arch4Sm80ELb0ELb1ELb1ELb0ELb1ELb0ELb0ELb0ELi2ELi2ELi4ELi2ELb1EEENS1_21CollectiveEpilogueBwdISA_SB_SD_Li256ELb0ELb0ELi2EEENS1_19SingleTileSchedulerILb0ELb0ELb0ELi128EEEEEEEEEvNT_6ParamsE$_ZN4cute5tupleIJiNS_1CILi0EEEEEC2ERKiRKS2_) ;  /* 0xffffdcd000007944 */ /* 0x000fea0003c3ffff */
[----:B------:R1:W5:Y:S01]  /*b560*/  LDL R198, [R1+0x188] ;  /* 0x0001880001c67983 */ /* 0x0003620000100800 */
[----:B------:R-:W-:-:S04]  /*b570*/  MOV R9, 0x0 ;  /* 0x0000000000097802 */ /* 0x000fc80000000f00 */
[----:B------:R-:W-:Y:S05]  /*b580*/  RET.REL.NODEC R8 `(_ZN7cutlass13device_kernelIN5flash19enable_sm80_to_sm89INS1_16FlashAttnBwdSm80INS1_25CollectiveMainloopBwdSm80ILi2ELi2EN4cute5tupleIJNS5_1CILi64EEENS7_ILi128EEES8_EEENS_10bfloat16_tEfNS_4arch4Sm80ELb0ELb1ELb1ELb0ELb1ELb0ELb0ELb0ELi2ELi2ELi4ELi2ELb1EEENS1_21CollectiveEpilogueBwdISA_SB_SD_Li256ELb0ELb0ELi2EEENS1_19SingleTileSchedulerILb0ELb0ELb0ELi128EEEEEEEEEvNT_6ParamsE) ;  /* 0xffff4a7008007950 */ /* 0x000fea0003c3ffff */
        .type           $_ZN7cutlass13device_kernelIN5flash19enable_sm80_to_sm89INS1_16FlashAttnBwdSm80INS1_25CollectiveMainloopBwdSm80ILi2ELi2EN4cute5tupleIJNS5_1CILi64EEENS7_ILi128EEES8_EEENS_10bfloat16_tEfNS_4arch4Sm80ELb0ELb1ELb1ELb0ELb1ELb0ELb0ELb0ELi2ELi2ELi4ELi2ELb1EEENS1_21CollectiveEpilogueBwdISA_SB_SD_Li256ELb0ELb0ELi2EEENS1_19SingleTileSchedulerILb0ELb0ELb0ELi128EEEEEEEEEvNT_6ParamsE$_ZZN4cuteplIJNS_1CILi0EEES2_iEJS2_S2_S2_iEEEDaRKNS_15ArithmeticTupleIJDpT_EEERKNS3_IJDpT0_EEEENKUlDpRKT_E_clIJS2_S2_iiEEEDaSH_,@function
        .size           $_ZN7cutlass13device_kernelIN5flash19enable_sm80_to_sm89INS1_16FlashAttnBwdSm80INS1_25CollectiveMainloopBwdSm80ILi2ELi2EN4cute5tupleIJNS5_1CILi64EEENS7_ILi128EEES8_EEENS_10bfloat16_tEfNS_4arch4Sm80ELb0ELb1ELb1ELb0ELb1ELb0ELb0ELb0ELi2ELi2ELi4ELi2ELb1EEENS1_21CollectiveEpilogueBwdISA_SB_SD_Li256ELb0ELb0ELi2EEENS1_19SingleTileSchedulerILb0ELb0ELb0ELi128EEEEEEEEEvNT_6ParamsE$_ZZN4cuteplIJNS_1CILi0EEES2_iEJS2_S2_S2_iEEEDaRKNS_15ArithmeticTupleIJDpT_EEERKNS3_IJDpT0_EEEENKUlDpRKT_E_clIJS2_S2_iiEEEDaSH_,($_ZN7cutlass13device_kernelIN5flash19enable_sm80_to_sm89INS1_16FlashAttnBwdSm80INS1_25CollectiveMainloopBwdSm80ILi2ELi2EN4cute5tupleIJNS5_1CILi64EEENS7_ILi128EEES8_EEENS_10bfloat16_tEfNS_4arch4Sm80ELb0ELb1ELb1ELb0ELb1ELb0ELb0ELb0ELi2ELi2ELi4ELi2ELb1EEENS1_21CollectiveEpilogueBwdISA_SB_SD_Li256ELb0ELb0ELi2EEENS1_19SingleTileSchedulerILb0ELb0ELb0ELi128EEEEEEEEEvNT_6ParamsE$_ZZN4cuteplIJNS_1CILi0EEEiEJS2_S2_iiEEEDaRKNS_15ArithmeticTupleIJDpT_EEERKNS3_IJDpT0_EEEENKUlDpRKT_E_clIJS2_iiiEEEDaSH_ - $_ZN7cutlass13device_kernelIN5flash19enable_sm80_to_sm89INS1_16FlashAttnBwdSm80INS1_25CollectiveMainloopBwdSm80ILi2ELi2EN4cute5tupleIJNS5_1CILi64EEENS7_ILi128EEES8_EEENS_10bfloat16_tEfNS_4arch4Sm80ELb0ELb1ELb1ELb0ELb1ELb0ELb0ELb0ELi2ELi2ELi4ELi2ELb1EEENS1_21CollectiveEpilogueBwdISA_SB_SD_Li256ELb0ELb0ELi2EEENS1_19SingleTileSchedulerILb0ELb0ELb0ELi128EEEEEEEEEvNT_6ParamsE$_ZZN4cuteplIJNS_1CILi0EEES2_iEJS2_S2_S2_iEEEDaRKNS_15ArithmeticTupleIJDpT_EEERKNS3_IJDpT0_EEEENKUlDpRKT_E_clIJS2_S2_iiEEEDaSH_)
$_ZN7cutlass13device_kernelIN5flash19enable_sm80_to_sm89INS1_16FlashAttnBwdSm80INS1_25CollectiveMainloopBwdSm80ILi2ELi2EN4cute5tupleIJNS5_1CILi64EEENS7_ILi128EEES8_EEENS_10bfloat16_tEfNS_4arch4Sm80ELb0ELb1ELb1ELb0ELb1ELb0ELb0ELb0ELi2ELi2ELi4ELi2ELb1EEENS1_21CollectiveEpilogueBwdISA_SB_SD_Li256ELb0ELb0ELi2EEENS1_19SingleTileSchedulerILb0ELb0ELb0ELi128EEEEEEEEEvNT_6ParamsE$_ZZN4cuteplIJNS_1CILi0EEES2_iEJS2_S2_S2_iEEEDaRKNS_15ArithmeticTupleIJDpT_EEERKNS3_IJDpT0_EEEENKUlDpRKT_E_clIJS2_S2_iiEEEDaSH_:
[----:B------:R-:W-:Y:S02]  /*b590*/  IADD3 R5, R1, 0x19c, RZ ;  /* 0x0000019c01057810 */ /* 0x000fe40007ffe0ff */
[----:B------:R-:W-:Y:S02]  /*b5a0*/  MOV R12, 0xb5d0 ;  /* 0x0000b5d0000c7802 */ /* 0x000fe40000000f00 */
[----:B------:R-:W-:Y:S02]  /*b5b0*/  IADD3 R5, R5, c[0x0][0x20], RZ ;  /* 0x0000080005057a10 */ /* 0x000fe40007ffe0ff */
[----:B------:R-:W-:Y:S05]  /*b5c0*/  CALL.REL.NOINC `($_ZN7cutlass13device_kernelIN5flash19enable_sm80_to_sm89INS1_16FlashAttnBwdSm80INS1_25CollectiveMainloopBwdSm80ILi2ELi2EN4cute5tupleIJNS5_1CILi64EEENS7_ILi128EEES8_EEENS_10bfloat16_tEfNS_4arch4Sm80ELb0ELb1ELb1ELb0ELb1ELb0ELb0ELb0ELi2ELi2ELi4ELi2ELb1EEENS1_21CollectiveEpilogueBwdISA_SB_SD_Li256ELb0ELb0ELi2EEENS1_19SingleTileSchedulerILb0ELb0ELb0ELi128EEEEEEEEEvNT_6ParamsE$_ZN4cute5tupleIJNS_1CILi0EEES2_iiEEC2ERKS2_S5_RKiS7_) ;  /* 0xffffdb3000007944 */ /* 0x000fea0003c3ffff */
[----:B------:R1:W5:Y:S04]  /*b5d0*/  LDL R30, [R1+0x1a0] ;  /* 0x0001a000011e7983 */ /* 0x0003680000100800 */
[----:B------:R1:W5:Y:S01]  /*b5e0*/  LDL R8, [R1+0x19c] ;  /* 0x00019c0001087983 */ /* 0x0003620000100800 */
[----:B------:R-:W-:-:S04]  /*b5f0*/  MOV R5, 0x0 ;  /* 0x0000000000057802 */ /* 0x000fc80000000f00 */
[----:B------:R-:W-:Y:S05]  /*b600*/  RET.REL.NODEC R4 `(_ZN7cutlass13device_kernelIN5flash19enable_sm80_to_sm89INS1_16FlashAttnBwdSm80INS1_25CollectiveMainloopBwdSm80ILi2ELi2EN4cute5tupleIJNS5_1CILi64EEENS7_ILi128EEES8_EEENS_10bfloat16_tEfNS_4arch4Sm80ELb0ELb1ELb1ELb0ELb1ELb0ELb0ELb0ELi2ELi2ELi4ELi2ELb1EEENS1_21CollectiveEpilogueBwdISA_SB_SD_Li256ELb0ELb0ELi2EEENS1_19SingleTileSchedulerILb0ELb0ELb0ELi128EEEEEEEEEvNT_6ParamsE) ;  /* 0xffff49f004007950 */ /* 0x000fea0003c3ffff */
        .type           $_ZN7cutlass13device_kernelIN5flash19enable_sm80_to_sm89INS1_16FlashAttnBwdSm80INS1_25CollectiveMainloopBwdSm80ILi2ELi2EN4cute5tupleIJNS5_1CILi64EEENS7_ILi128EEES8_EEENS_10bfloat16_tEfNS_4arch4Sm80ELb0ELb1ELb1ELb0ELb1ELb0ELb0ELb0ELi2ELi2ELi4ELi2ELb1EEENS1_21CollectiveEpilogueBwdISA_SB_SD_Li256ELb0ELb0ELi2EEENS1_19SingleTileSchedulerILb0ELb0ELb0ELi128EEEEEEEEEvNT_6ParamsE$_ZZN4cuteplIJNS_1CILi0EEEiEJS2_S2_iiEEEDaRKNS_15ArithmeticTupleIJDpT_EEERKNS3_IJDpT0_EEEENKUlDpRKT_E_clIJS2_iiiEEEDaSH_,@function
        .size           $_ZN7cutlass13device_kernelIN5flash19enable_sm80_to_sm89INS1_16FlashAttnBwdSm80INS1_25CollectiveMainloopBwdSm80ILi2ELi2EN4cute5tupleIJNS5_1CILi64EEENS7_ILi128EEES8_EEENS_10bfloat16_tEfNS_4arch4Sm80ELb0ELb1ELb1ELb0ELb1ELb0ELb0ELb0ELi2ELi2ELi4ELi2ELb1EEENS1_21CollectiveEpilogueBwdISA_SB_SD_Li256ELb0ELb0ELi2EEENS1_19SingleTileSchedulerILb0ELb0ELb0ELi128EEEEEEEEEvNT_6ParamsE$_ZZN4cuteplIJNS_1CILi0EEEiEJS2_S2_iiEEEDaRKNS_15ArithmeticTupleIJDpT_EEERKNS3_IJDpT0_EEEENKUlDpRKT_E_clIJS2_iiiEEEDaSH_,($_ZN7cutlass13device_kernelIN5flash19enable_sm80_to_sm89INS1_16FlashAttnBwdSm80INS1_25CollectiveMainloopBwdSm80ILi2ELi2EN4cute5tupleIJNS5_1CILi64EEENS7_ILi128EEES8_EEENS_10bfloat16_tEfNS_4arch4Sm80ELb0ELb1ELb1ELb0ELb1ELb0ELb0ELb0ELi2ELi2ELi4ELi2ELb1EEENS1_21CollectiveEpilogueBwdISA_SB_SD_Li256ELb0ELb0ELi2EEENS1_19SingleTileSchedulerILb0ELb0ELb0ELi128EEEEEEEEEvNT_6ParamsE$_ZZN4cuteplIJiEJNS_1CILi0EEEEEEDaRKNS_15ArithmeticTupleIJDpT_EEERKNS3_IJDpT0_EEEENKUlDpRKT_E_clIJiEEEDaSH_ - $_ZN7cutlass13device_kernelIN5flash19enable_sm80_to_sm89INS1_16FlashAttnBwdSm80INS1_25CollectiveMainloopBwdSm80ILi2ELi2EN4cute5tupleIJNS5_1CILi64EEENS7_ILi128EEES8_EEENS_10bfloat16_tEfNS_4arch4Sm80ELb0ELb1ELb1ELb0ELb1ELb0ELb0ELb0ELi2ELi2ELi4ELi2ELb1EEENS1_21CollectiveEpilogueBwdISA_SB_SD_Li256ELb0ELb0ELi2EEENS1_19SingleTileSchedulerILb0ELb0ELb0ELi128EEEEEEEEEvNT_6ParamsE$_ZZN4cuteplIJNS_1CILi0EEEiEJS2_S2_iiEEEDaRKNS_15ArithmeticTupleIJDpT_EEERKNS3_IJDpT0_EEEENKUlDpRKT_E_clIJS2_iiiEEEDaSH_)
$_ZN7cutlass13device_kernelIN5flash19enable_sm80_to_sm89INS1_16FlashAttnBwdSm80INS1_25CollectiveMainloopBwdSm80ILi2ELi2EN4cute5tupleIJNS5_1CILi64EEENS7_ILi128EEES8_EEENS_10bfloat16_tEfNS_4arch4Sm80ELb0ELb1ELb1ELb0ELb1ELb0ELb0ELb0ELi2ELi2ELi4ELi2ELb1EEENS1_21CollectiveEpilogueBwdISA_SB_SD_Li256ELb0ELb0ELi2EEENS1_19SingleTileSchedulerILb0ELb0ELb0ELi128EEEEEEEEEvNT_6ParamsE$_ZZN4cuteplIJNS_1CILi0EEEiEJS2_S2_iiEEEDaRKNS_15ArithmeticTupleIJDpT_EEERKNS3_IJDpT0_EEEENKUlDpRKT_E_clIJS2_iiiEEEDaSH_:
[----:B------:R-:W-:Y:S01]  /*b610*/  IADD3 R3, R1, 0x19c, RZ ;  /* 0x0000019c01037810 */ /* 0x000fe20007ffe0ff */
[----:B------:R-:W-:Y:S01]  /*b620*/  UMOV UR38, UR34 ;  /* 0x0000002200267c82 */ /* 0x000fe20008000000 */
[----:B------:R-:W-:Y:S02]  /*b630*/  MOV R8, 0xb660 ;  /* 0x0000b66000087802 */ /* 0x000fe40000000f00 */
[----:B------:R-:W-:Y:S02]  /*b640*/  IADD3 R3, R3, c[0x0][0x20], RZ ;  /* 0x0000080003037a10 */ /* 0x000fe40007ffe0ff */
[----:B------:R-:W-:Y:S05]  /*b650*/  CALL.REL.NOINC `($_ZN7cutlass13device_kernelIN5flash19enable_sm80_to_sm89INS1_16FlashAttnBwdSm80INS1_25CollectiveMainloopBwdSm80ILi2ELi2EN4cute5tupleIJNS5_1CILi64EEENS7_ILi128EEES8_EEENS_10bfloat16_tEfNS_4arch4Sm80ELb0ELb1ELb1ELb0ELb1ELb0ELb0ELb0ELi2ELi2ELi4ELi2ELb1EEENS1_21CollectiveEpilogueBwdISA_SB_SD_Li256ELb0ELb0ELi2EEENS1_19SingleTileSchedulerILb0ELb0ELb0ELi128EEEEEEEEEvNT_6ParamsE$_ZN4cute5tupleIJNS_1CILi0EEEiiiEEC2ERKS2_RKiS7_S7_) ;  /* 0xffffdb5000007944 */ /* 0x000fea0003c3ffff */
[----:B------:R2:W5:Y:S04]  /*b660*/  LDL R8, [R1+0x19c] ;  /* 0x00019c0001087983 */ /* 0x0005680000100800 */
[----:B------:R2:W5:Y:S01]  /*b670*/  LDL.64 R4, [R1+0x1a0] ;  /* 0x0001a00001047983 */ /* 0x0005620000100a00 */
[----:B-1----:R-:W-:Y:S02]  /*b680*/  MOV R14, R12 ;  /* 0x0000000c000e7202 */ /* 0x002fe40000000f00 */
[----:B------:R-:W-:-:S04]  /*b690*/  MOV R15, 0x0 ;  /* 0x00000000000f7802 */ /* 0x000fc80000000f00 */
[----:B------:R-:W-:Y:S05]  /*b6a0*/  RET.REL.NODEC R14 `(_ZN7cutlass13device_kernelIN5flash19enable_sm80_to_sm89INS1_16FlashAttnBwdSm80INS1_25CollectiveMainloopBwdSm80ILi2ELi2EN4cute5tupleIJNS5_1CILi64EEENS7_ILi128EEES8_EEENS_10bfloat16_tEfNS_4arch4Sm80ELb0ELb1ELb1ELb0ELb1ELb0ELb0ELb0ELi2ELi2ELi4ELi2ELb1EEENS1_21CollectiveEpilogueBwdISA_SB_SD_Li256ELb0ELb0ELi2EEENS1_19SingleTileSchedulerILb0ELb0ELb0ELi128EEEEEEEEEvNT_6ParamsE) ;  /* 0xffff49500e007950 */ /* 0x000fea0003c3ffff */
        .type           $_ZN7cutlass13device_kernelIN5flash19enable_sm80_to_sm89INS1_16FlashAttnBwdSm80INS1_25CollectiveMainloopBwdSm80ILi2ELi2EN4cute5tupleIJNS5_1CILi64EEENS7_ILi128EEES8_EEENS_10bfloat16_tEfNS_4arch4Sm80ELb0ELb1ELb1ELb0ELb1ELb0ELb0ELb0ELi2ELi2ELi4ELi2ELb1EEENS1_21CollectiveEpilogueBwdISA_SB_SD_Li256ELb0ELb0ELi2EEENS1_19SingleTileSchedulerILb0ELb0ELb0ELi128EEEEEEEEEvNT_6ParamsE$_ZZN4cuteplIJiEJNS_1CILi0EEEEEEDaRKNS_15ArithmeticTupleIJDpT_EEERKNS3_IJDpT0_EEEENKUlDpRKT_E_clIJiEEEDaSH_,@function
        .size           $_ZN7cutlass13device_kernelIN5flash19enable_sm80_to_sm89INS1_16FlashAttnBwdSm80INS1_25CollectiveMainloopBwdSm80ILi2ELi2EN4cute5tupleIJNS5_1CILi64EEENS7_ILi128EEES8_EEENS_10bfloat16_tEfNS_4arch4Sm80ELb0ELb1ELb1ELb0ELb1ELb0ELb0ELb0ELi2ELi2ELi4ELi2ELb1EEENS1_21CollectiveEpilogueBwdISA_SB_SD_Li256ELb0ELb0ELi2EEENS1_19SingleTileSchedulerILb0ELb0ELb0ELi128EEEEEEEEEvNT_6ParamsE$_ZZN4cuteplIJiEJNS_1CILi0EEEEEEDaRKNS_15ArithmeticTupleIJDpT_EEERKNS3_IJDpT0_EEEENKUlDpRKT_E_clIJiEEEDaSH_,($_ZN7cutlass13device_kernelIN5flash19enable_sm80_to_sm89INS1_16FlashAttnBwdSm80INS1_25CollectiveMainloopBwdSm80ILi2ELi2EN4cute5tupleIJNS5_1CILi64EEENS7_ILi128EEES8_EEENS_10bfloat16_tEfNS_4arch4Sm80ELb0ELb1ELb1ELb0ELb1ELb0ELb0ELb0ELi2ELi2ELi4ELi2ELb1EEENS1_21CollectiveEpilogueBwdISA_SB_SD_Li256ELb0ELb0ELi2EEENS1_19SingleTileSchedulerILb0ELb0ELb0ELi128EEEEEEEEEvNT_6ParamsE$_ZZN4cuteplIJiEJNS_1CILi0EEEiEEEDaRKNS_15ArithmeticTupleIJDpT_EEERKNS3_IJDpT0_EEEENKUlDpRKT_E_clIJiiEEEDaSH_ - $_ZN7cutlass13device_kernelIN5flash19enable_sm80_to_sm89INS1_16FlashAttnBwdSm80INS1_25CollectiveMainloopBwdSm80ILi2ELi2EN4cute5tupleIJNS5_1CILi64EEENS7_ILi128EEES8_EEENS_10bfloat16_tEfNS_4arch4Sm80ELb0ELb1ELb1ELb0ELb1ELb0ELb0ELb0ELi2ELi2ELi4ELi2ELb1EEENS1_21CollectiveEpilogueBwdISA_SB_SD_Li256ELb0ELb0ELi2EEENS1_19SingleTileSchedulerILb0ELb0ELb0ELi128EEEEEEEEEvNT_6ParamsE$_ZZN4cuteplIJiEJNS_1CILi0EEEEEEDaRKNS_15ArithmeticTupleIJDpT_EEERKNS3_IJDpT0_EEEENKUlDpRKT_E_clIJiEEEDaSH_)
$_ZN7cutlass13device_kernelIN5flash19enable_sm80_to_sm89INS1_16FlashAttnBwdSm80INS1_25CollectiveMainloopBwdSm80ILi2ELi2EN4cute5tupleIJNS5_1CILi64EEENS7_ILi128EEES8_EEENS_10bfloat16_tEfNS_4arch4Sm80ELb0ELb1ELb1ELb0ELb1ELb0ELb0ELb0ELi2ELi2ELi4ELi2ELb1EEENS1_21CollectiveEpilogueBwdISA_SB_SD_Li256ELb0ELb0ELi2EEENS1_19SingleTileSchedulerILb0ELb0ELb0ELi128EEEEEEEEEvNT_6ParamsE$_ZZN4cuteplIJiEJNS_1CILi0EEEEEEDaRKNS_15ArithmeticTupleIJDpT_EEERKNS3_IJDpT0_EEEENKUlDpRKT_E_clIJiEEEDaSH_:
[----:B------:R-:W-:Y:S01]  /*b6b0*/  UIADD3 UR22, UR10, 0x188, URZ ;  /* 0x000001880a167890 */ /* 0x000fe2000fffe03f */
[----:B------:R-:W-:Y:S01]  /*b6c0*/  MOV R4, 0xb700 ;  /* 0x0000b70000047802 */ /* 0x000fe20000000f00 */
[----:B------:R-:W-:Y:S02]  /*b6d0*/  ULDC UR35, c[0x0][0x20] ;  /* 0x0000080000237ab9 */ /* 0x000fe40000000800 */
[----:B------:R-:W-:-:S07]  /*b6e0*/  UIADD3 UR35, UR22, UR35, URZ ;  /* 0x0000002316237290 */ /* 0x000fce000fffe03f */
[----:B------:R-:W-:Y:S05]  /*b6f0*/  CALL.REL.NOINC `($_ZN7cutlass13device_kernelIN5flash19enable_sm80_to_sm89INS1_16FlashAttnBwdSm80INS1_25CollectiveMainloopBwdSm80ILi2ELi2EN4cute5tupleIJNS5_1CILi64EEENS7_ILi128EEES8_EEENS_10bfloat16_tEfNS_4arch4Sm80ELb0ELb1ELb1ELb0ELb1ELb0ELb0ELb0ELi2ELi2ELi4ELi2ELb1EEENS1_21CollectiveEpilogueBwdISA_SB_SD_Li256ELb0ELb0ELi2EEENS1_19SingleTileSchedulerILb0ELb0ELb0ELi128EEEEEEEEEvNT_6ParamsE$_ZN4cute5tupleIJiEEC2ERKi) ;  /* 0xffffdaf000007944 */ /* 0x000fea0003c3ffff */
[----:B------:R1:W5:Y:S01]  /*b700*/  LDL R4, [R1+0x188] ;  /* 0x0001880001047983 */ /* 0x0003620000100800 */
[----:B------:R-:W-:-:S04]  /*b710*/  MOV R17, 0x0 ;  /* 0x0000000000117802 */ /* 0x000fc80000000f00 */
[----:B------:R-:W-:Y:S05]  /*b720*/  RET.REL.NODEC R16 `(_ZN7cutlass13device_kernelIN5flash19enable_sm80_to_sm89INS1_16FlashAttnBwdSm80INS1_25CollectiveMainloopBwdSm80ILi2ELi2EN4cute5tupleIJNS5_1CILi64EEENS7_ILi128EEES8_EEENS_10bfloat16_tEfNS_4arch4Sm80ELb0ELb1ELb1ELb0ELb1ELb0ELb0ELb0ELi2ELi2ELi4ELi2ELb1EEENS1_21CollectiveEpilogueBwdISA_SB_SD_Li256ELb0ELb0ELi2EEENS1_19SingleTileSchedulerILb0ELb0ELb0ELi128EEEEEEEEEvNT_6ParamsE) ;  /* 0xffff48d010007950 */ /* 0x000fea0003c3ffff */
        .type           $_ZN7cutlass13device_kernelIN5flash19enable_sm80_to_sm89INS1_16FlashAttnBwdSm80INS1_25CollectiveMainloopBwdSm80ILi2ELi2EN4cute5tupleIJNS5_1CILi64EEENS7_ILi128EEES8_EEENS_10bfloat16_tEfNS_4arch4Sm80ELb0ELb1ELb1ELb0ELb1ELb0ELb0ELb0ELi2ELi2ELi4ELi2ELb1EEENS1_21CollectiveEpilogueBwdISA_SB_SD_Li256ELb0ELb0ELi2EEENS1_19SingleTileSchedulerILb0ELb0ELb0ELi128EEEEEEEEEvNT_6ParamsE$_ZZN4cuteplIJiEJNS_1CILi0EEEiEEEDaRKNS_15ArithmeticTupleIJDpT_EEERKNS3_IJDpT0_EEEENKUlDpRKT_E_clIJiiEEEDaSH_,@function
        .size           $_ZN7cutlass13device_kernelIN5flash19enable_sm80_to_sm89INS1_16FlashAttnBwdSm80INS1_25CollectiveMainloopBwdSm80ILi2ELi2EN4cute5tupleIJNS5_1CILi64EEENS7_ILi128EEES8_EEENS_10bfloat16_tEfNS_4arch4Sm80ELb0ELb1ELb1ELb0ELb1ELb0ELb0ELb0ELi2ELi2ELi4ELi2ELb1EEENS1_21CollectiveEpilogueBwdISA_SB_SD_Li256ELb0ELb0ELi2EEENS1_19SingleTileSchedulerILb0ELb0ELb0ELi128EEEEEEEEEvNT_6ParamsE$_ZZN4cuteplIJiEJNS_1CILi0EEEiEEEDaRKNS_15ArithmeticTupleIJDpT_EEERKNS3_IJDpT0_EEEENKUlDpRKT_E_clIJiiEEEDaSH_,($_ZN7cutlass13device_kernelIN5flash19enable_sm80_to_sm89INS1_16FlashAttnBwdSm80INS1_25CollectiveMainloopBwdSm80ILi2ELi2EN4cute5tupleIJNS5_1CILi64EEENS7_ILi128EEES8_EEENS_10bfloat16_tEfNS_4arch4Sm80ELb0ELb1ELb1ELb0ELb1ELb0ELb0ELb0ELi2ELi2ELi4ELi2ELb1EEENS1_21CollectiveEpilogueBwdISA_SB_SD_Li256ELb0ELb0ELi2EEENS1_19SingleTileSchedulerILb0ELb0ELb0ELi128EEEEEEEEEvNT_6ParamsE$_ZZN4cuteplIJiiEJNS_1CILi0EEES2_EEEDaRKNS_15ArithmeticTupleIJDpT_EEERKNS3_IJDpT0_EEEENKUlDpRKT_E_clIJiiEEEDaSH_ - $_ZN7cutlass13device_kernelIN5flash19enable_sm80_to_sm89INS1_16FlashAttnBwdSm80INS1_25CollectiveMainloopBwdSm80ILi2ELi2EN4cute5tupleIJNS5_1CILi64EEENS7_ILi128EEES8_EEENS_10bfloat16_tEfNS_4arch4Sm80ELb0ELb1ELb1ELb0ELb1ELb0ELb0ELb0ELi2ELi2ELi4ELi2ELb1EEENS1_21CollectiveEpilogueBwdISA_SB_SD_Li256ELb0ELb0ELi2EEENS1_19SingleTileSchedulerILb0ELb0ELb0ELi128EEEEEEEEEvNT_6ParamsE$_ZZN4cuteplIJiEJNS_1CILi0EEEiEEEDaRKNS_15ArithmeticTupleIJDpT_EEERKNS3_IJDpT0_EEEENKUlDpRKT_E_clIJiiEEEDaSH_)
$_ZN7cutlass13device_kernelIN5flash19enable_sm80_to_sm89INS1_16FlashAttnBwdSm80INS1_25CollectiveMainloopBwdSm80ILi2ELi2EN4cute5tupleIJNS5_1CILi64EEENS7_ILi128EEES8_EEENS_10bfloat16_tEfNS_4arch4Sm80ELb0ELb1ELb1ELb0ELb1ELb0ELb0ELb0ELi2ELi2ELi4ELi2ELb1EEENS1_21CollectiveEpilogueBwdISA_SB_SD_Li256ELb0ELb0ELi2EEENS1_19SingleTileSchedulerILb0ELb0ELb0ELi128EEEEEEEEEvNT_6ParamsE$_ZZN4cuteplIJiEJNS_1CILi0EEEiEEEDaRKNS_15ArithmeticTupleIJDpT_EEERKNS3_IJDpT0_EEEENKUlDpRKT_E_clIJiiEEEDaSH_:
[----:B------:R-:W-:Y:S02]  /*b730*/  IADD3 R5, R1, 0x19c, RZ ;  /* 0x0000019c01057810 */ /* 0x000fe40007ffe0ff */
[----:B------:R-:W-:Y:S02]  /*b740*/  MOV R6, 0xb770 ;  /* 0x0000b77000067802 */ /* 0x000fe40000000f00 */
[----:B------:R-:W-:Y:S02]  /*b750*/  IADD3 R5, R5, c[0x0][0x20], RZ ;  /* 0x0000080005057a10 */ /* 0x000fe40007ffe0ff */
[----:B------:R-:W-:Y:S05]  /*b760*/  CALL.REL.NOINC `($_ZN7cutlass13device_kernelIN5flash19enable_sm80_to_sm89INS1_16FlashAttnBwdSm80INS1_25CollectiveMainloopBwdSm80ILi2ELi2EN4cute5tupleIJNS5_1CILi64EEENS7_ILi128EEES8_EEENS_10bfloat16_tEfNS_4arch4Sm80ELb0ELb1ELb1ELb0ELb1ELb0ELb0ELb0ELi2ELi2ELi4ELi2ELb1EEENS1_21CollectiveEpilogueBwdISA_SB_SD_Li256ELb0ELb0ELi2EEENS1_19SingleTileSchedulerILb0ELb0ELb0ELi128EEEEEEEEEvNT_6ParamsE$_ZN4cute5tupleIJiiEEC2ERKiS3_) ;  /* 0xffffdb1000007944 */ /* 0x000fea0003c3ffff */
[----:B-1----:R1:W5:Y:S04]  /*b770*/  LDL R12, [R1+0x1a0] ;  /* 0x0001a000010c7983 */ /* 0x0023680000100800 */
[----:B------:R1:W5:Y:S01]  /*b780*/  LDL R4, [R1+0x19c] ;  /* 0x00019c0001047983 */ /* 0x0003620000100800 */
[----:B------:R-:W-:-:S04]  /*b790*/  MOV R15, 0x0 ;  /* 0x00000000000f7802 */ /* 0x000fc80000000f00 */
[----:B------:R-:W-:Y:S05]  /*b7a0*/  RET.REL.NODEC R14 `(_ZN7cutlass13device_kernelIN5flash19enable_sm80_to_sm89INS1_16FlashAttnBwdSm80INS1_25CollectiveMainloopBwdSm80ILi2ELi2EN4cute5tupleIJNS5_1CILi64EEENS7_ILi128EEES8_EEENS_10bfloat16_tEfNS_4arch4Sm80ELb0ELb1ELb1ELb0ELb1ELb0ELb0ELb0ELi2ELi2ELi4ELi2ELb1EEENS1_21CollectiveEpilogueBwdISA_SB_SD_Li256ELb0ELb0ELi2EEENS1_19SingleTileSchedulerILb0ELb0ELb0ELi128EEEEEEEEEvNT_6ParamsE) ;  /* 0xffff48500e007950 */ /* 0x000fea0003c3ffff */
        .type           $_ZN7cutlass13device_kernelIN5flash19enable_sm80_to_sm89INS1_16FlashAttnBwdSm80INS1_25CollectiveMainloopBwdSm80ILi2ELi2EN4cute5tupleIJNS5_1CILi64EEENS7_ILi128EEES8_EEENS_10bfloat16_tEfNS_4arch4Sm80ELb0ELb1ELb1ELb0ELb1ELb0ELb0ELb0ELi2ELi2ELi4ELi2ELb1EEENS1_21CollectiveEpilogueBwdISA_SB_SD_Li256ELb0ELb0ELi2EEENS1_19SingleTileSchedulerILb0ELb0ELb0ELi128EEEEEEEEEvNT_6ParamsE$_ZZN4cuteplIJiiEJNS_1CILi0EEES2_EEEDaRKNS_15ArithmeticTupleIJDpT_EEERKNS3_IJDpT0_EEEENKUlDpRKT_E_clIJiiEEEDaSH_,@function
        .size           $_ZN7cutlass13device_kernelIN5flash19enable_sm80_to_sm89INS1_16FlashAttnBwdSm80INS1_25CollectiveMainloopBwdSm80ILi2ELi2EN4cute5tupleIJNS5_1CILi64EEENS7_ILi128EEES8_EEENS_10bfloat16_tEfNS_4arch4Sm80ELb0ELb1ELb1ELb0ELb1ELb0ELb0ELb0ELi2ELi2ELi4ELi2ELb1EEENS1_21CollectiveEpilogueBwdISA_SB_SD_Li256ELb0ELb0ELi2EEENS1_19SingleTileSchedulerILb0ELb0ELb0ELi128EEEEEEEEEvNT_6ParamsE$_ZZN4cuteplIJiiEJNS_1CILi0EEES2_EEEDaRKNS_15ArithmeticTupleIJDpT_EEERKNS3_IJDpT0_EEEENKUlDpRKT_E_clIJiiEEEDaSH_,($_ZN7cutlass13device_kernelIN5flash19enable_sm80_to_sm89INS1_16FlashAttnBwdSm80INS1_25CollectiveMainloopBwdSm80ILi2ELi2EN4cute5tupleIJNS5_1CILi64EEENS7_ILi128EEES8_EEENS_10bfloat16_tEfNS_4arch4Sm80ELb0ELb1ELb1ELb0ELb1ELb0ELb0ELb0ELi2ELi2ELi4ELi2ELb1EEENS1_21CollectiveEpilogueBwdISA_SB_SD_Li256ELb0ELb0ELi2EEENS1_19SingleTileSchedulerILb0ELb0ELb0ELi128EEEEEEEEEvNT_6ParamsE$_ZZN5flash25CollectiveMainloopBwdSm80ILi2ELi2EN4cute5tupleIJNS1_1CILi64EEENS3_ILi128EEES4_EEEN7cutlass10bfloat16_tEfNS7_4arch4Sm80ELb0ELb1ELb1ELb0ELb1ELb0ELb0ELb0ELi2ELi2ELi4ELi2ELb1EE3mmaINS_16FlashAttnBwdSm80ISB_NS_21CollectiveEpilogueBwdIS6_S8_SA_Li256ELb0ELb0ELi2EEENS_19SingleTileSchedulerILb0ELb0ELb0ELi128EEEE13SharedStorageENS1_6TensorINS1_11ArrayEngineIfLm32EEENS1_6LayoutINS2_IJNS2_IJNS3_ILi2EEESO_EEESO_NS3_ILi4EEEEEENS2_IJNS2_IJNS3_ILi1EEESO_EEESQ_NS3_ILi8EEEEEEEEEEEEbRKNSB_6ParamsERT0_S12_iNS2_IJiiiEEERT_ENKUliiE0_clEii - $_ZN7cutlass13device_kernelIN5flash19enable_sm80_to_sm89INS1_16FlashAttnBwdSm80INS1_25CollectiveMainloopBwdSm80ILi2ELi2EN4cute5tupleIJNS5_1CILi64EEENS7_ILi128EEES8_EEENS_10bfloat16_tEfNS_4arch4Sm80ELb0ELb1ELb1ELb0ELb1ELb0ELb0ELb0ELi2ELi2ELi4ELi2ELb1EEENS1_21CollectiveEpilogueBwdISA_SB_SD_Li256ELb0ELb0ELi2EEENS1_19SingleTileSchedulerILb0ELb0ELb0ELi128EEEEEEEEEvNT_6ParamsE$_ZZN4cuteplIJiiEJNS_1CILi0EEES2_EEEDaRKNS_15ArithmeticTupleIJDpT_EEERKNS3_IJDpT0_EEEENKUlDpRKT_E_clIJiiEEEDaSH_)
$_ZN7cutlass13device_kernelIN5flash19enable_sm80_to_sm89INS1_16FlashAttnBwdSm80INS1_25CollectiveMainloopBwdSm80ILi2ELi2EN4cute5tupleIJNS5_1CILi64EEENS7_ILi128EEES8_EEENS_10bfloat16_tEfNS_4arch4Sm80ELb0ELb1ELb1ELb0ELb1ELb0ELb0ELb0ELi2ELi2ELi4ELi2ELb1EEENS1_21CollectiveEpilogueBwdISA_SB_SD_Li256ELb0ELb0ELi2EEENS1_19SingleTileSchedulerILb0ELb0ELb0ELi128EEEEEEEEEvNT_6ParamsE$_ZZN4cuteplIJiiEJNS_1CILi0EEES2_EEEDaRKNS_15ArithmeticTupleIJDpT_EEERKNS3_IJDpT0_EEEENKUlDpRKT_E_clIJiiEEEDaSH_:
[----:B------:R-:W-:Y:S01]  /*b7b0*/  IADD3 R5, R1, 0x188, RZ ;  /* 0x0000018801057810 */ /* 0x000fe20007ffe0ff */
[----:B------:R-:W-:Y:S01]  /*b7c0*/  IMAD.U32 R4, RZ, RZ, UR7 ;  /* 0x00000007ff047e24 */ /* 0x000fe2000f8e00ff */
[----:B------:R-:W-:Y:S02]  /*b7d0*/  MOV R6, 0xb800 ;  /* 0x0000b80000067802 */ /* 0x000fe40000000f00 */
[----:B------:R-:W-:Y:S02]  /*b7e0*/  IADD3 R5, R5, c[0x0][0x20], RZ ;  /* 0x0000080005057a10 */ /* 0x000fe40007ffe0ff */
[----:B------:R-:W-:Y:S05]  /*b7f0*/  CALL.REL.NOINC `($_ZN7cutlass13device_kernelIN5flash19enable_sm80_to_sm89INS1_16FlashAttnBwdSm80INS1_25CollectiveMainloopBwdSm80ILi2ELi2EN4cute5tupleIJNS5_1CILi64EEENS7_ILi128EEES8_EEENS_10bfloat16_tEfNS_4arch4Sm80ELb0ELb1ELb1ELb0ELb1ELb0ELb0ELb0ELi2ELi2ELi4ELi2ELb1EEENS1_21CollectiveEpilogueBwdISA_SB_SD_Li256ELb0ELb0ELi2EEENS1_19SingleTileSchedulerILb0ELb0ELb0ELi128EEEEEEEEEvNT_6ParamsE$_ZN4cute5tupleIJiiEEC2ERKiS3_) ;  /* 0xffffda8000007944 */ /* 0x000fea0003c3ffff */
[----:B------:R2:W5:Y:S01]  /*b800*/  LDL R13, [R1+0x188] ;  /* 0x00018800010d7983 */ /* 0x0005620000100800 */
[----:B------:R-:W-:-:S04]  /*b810*/  MOV R15, 0x0 ;  /* 0x00000000000f7802 */ /* 0x000fc80000000f00 */
[----:B------:R-:W-:Y:S05]  /*b820*/  RET.REL.NODEC R14 `(_ZN7cutlass13device_kernelIN5flash19enable_sm80_to_sm89INS1_16FlashAttnBwdSm80INS1_25CollectiveMainloopBwdSm80ILi2ELi2EN4cute5tupleIJNS5_1CILi64EEENS7_ILi128EEES8_EEENS_10bfloat16_tEfNS_4arch4Sm80ELb0ELb1ELb1ELb0ELb1ELb0ELb0ELb0ELi2ELi2ELi4ELi2ELb1EEENS1_21CollectiveEpilogueBwdISA_SB_SD_Li256ELb0ELb0ELi2EEENS1_19SingleTileSchedulerILb0ELb0ELb0ELi128EEEEEEEEEvNT_6ParamsE) ;  /* 0xffff47d00e007950 */ /* 0x000fea0003c3ffff */
        .type           $_ZN7cutlass13device_kernelIN5flash19enable_sm80_to_sm89INS1_16FlashAttnBwdSm80INS1_25CollectiveMainloopBwdSm80ILi2ELi2EN4cute5tupleIJNS5_1CILi64EEENS7_ILi128EEES8_EEENS_10bfloat16_tEfNS_4arch4Sm80ELb0ELb1ELb1ELb0ELb1ELb0ELb0ELb0ELi2ELi2ELi4ELi2ELb1EEENS1_21CollectiveEpilogueBwdISA_SB_SD_Li256ELb0ELb0ELi2EEENS1_19SingleTileSchedulerILb0ELb0ELb0ELi128EEEEEEEEEvNT_6ParamsE$_ZZN5flash25CollectiveMainloopBwdSm80ILi2ELi2EN4cute5tupleIJNS1_1CILi64EEENS3_ILi128EEES4_EEEN7cutlass10bfloat16_tEfNS7_4arch4Sm80ELb0ELb1ELb1ELb0ELb1ELb0ELb0ELb0ELi2ELi2ELi4ELi2ELb1EE3mmaINS_16FlashAttnBwdSm80ISB_NS_21CollectiveEpilogueBwdIS6_S8_SA_Li256ELb0ELb0ELi2EEENS_19SingleTileSchedulerILb0ELb0ELb0ELi128EEEE13SharedStorageENS1_6TensorINS1_11ArrayEngineIfLm32EEENS1_6LayoutINS2_IJNS2_IJNS3_ILi2EEESO_EEESO_NS3_ILi4EEEEEENS2_IJNS2_IJNS3_ILi1EEESO_EEESQ_NS3_ILi8EEEEEEEEEEEEbRKNSB_6ParamsERT0_S12_iNS2_IJiiiEEERT_ENKUliiE0_clEii,@function
        .size           $_ZN7cutlass13device_kernelIN5flash19enable_sm80_to_sm89INS1_16FlashAttnBwdSm80INS1_25CollectiveMainloopBwdSm80ILi2ELi2EN4cute5tupleIJNS5_1CILi64EEENS7_ILi128EEES8_EEENS_10bfloat16_tEfNS_4arch4Sm80ELb0ELb1ELb1ELb0ELb1ELb0ELb0ELb0ELi2ELi2ELi4ELi2ELb1EEENS1_21CollectiveEpilogueBwdISA_SB_SD_Li256ELb0ELb0ELi2EEENS1_19SingleTileSchedulerILb0ELb0ELb0ELi128EEEEEEEEEvNT_6ParamsE$_ZZN5flash25CollectiveMainloopBwdSm80ILi2ELi2EN4cute5tupleIJNS1_1CILi64EEENS3_ILi128EEES4_EEEN7cutlass10bfloat16_tEfNS7_4arch4Sm80ELb0ELb1ELb1ELb0ELb1ELb0ELb0ELb0ELi2ELi2ELi4ELi2ELb1EE3mmaINS_16FlashAttnBwdSm80ISB_NS_21CollectiveEpilogueBwdIS6_S8_SA_Li256ELb0ELb0ELi2EEENS_19SingleTileSchedulerILb0ELb0ELb0ELi128EEEE13SharedStorageENS1_6TensorINS1_11ArrayEngineIfLm32EEENS1_6LayoutINS2_IJNS2_IJNS3_ILi2EEESO_EEESO_NS3_ILi4EEEEEENS2_IJNS2_IJNS3_ILi1EEESO_EEESQ_NS3_ILi8EEEEEEEEEEEEbRKNSB_6ParamsERT0_S12_iNS2_IJiiiEEERT_ENKUliiE0_clEii,($_ZN7cutlass13device_kernelIN5flash19enable_sm80_to_sm89INS1_16FlashAttnBwdSm80INS1_25CollectiveMainloopBwdSm80ILi2ELi2EN4cute5tupleIJNS5_1CILi64EEENS7_ILi128EEES8_EEENS_10bfloat16_tEfNS_4arch4Sm80ELb0ELb1ELb1ELb0ELb1ELb0ELb0ELb0ELi2ELi2ELi4ELi2ELb1EEENS1_21CollectiveEpilogueBwdISA_SB_SD_Li256ELb0ELb0ELi2EEENS1_19SingleTileSchedulerILb0ELb0ELb0ELi128EEEEEEEEEvNT_6ParamsE$_ZZN5flash25CollectiveMainloopBwdSm80ILi2ELi2EN4cute5tupleIJNS1_1CILi64EEENS3_ILi128EEES4_EEEN7cutlass10bfloat16_tEfNS7_4arch4Sm80ELb0ELb1ELb1ELb0ELb1ELb0ELb0ELb0ELi2ELi2ELi4ELi2ELb1EE3mmaINS_16FlashAttnBwdSm80ISB_NS_21CollectiveEpilogueBwdIS6_S8_SA_Li256ELb0ELb0ELi2EEENS_19SingleTileSchedulerILb0ELb0ELb0ELi128EEEE13SharedStorageENS1_6TensorINS1_11ArrayEngineIfLm32EEENS1_6LayoutINS2_IJNS2_IJNS3_ILi2EEESO_EEESO_NS3_ILi4EEEEEENS2_IJNS2_IJNS3_ILi1EEESO_EEESQ_NS3_ILi8EEEEEEEEEEEEbRKNSB_6ParamsERT0_S12_iNS2_IJiiiEEERT_ENKUliiE_clEii - $_ZN7cutlass13device_kernelIN5flash19enable_sm80_to_sm89INS1_16FlashAttnBwdSm80INS1_25CollectiveMainloopBwdSm80ILi2ELi2EN4cute5tupleIJNS5_1CILi64EEENS7_ILi128EEES8_EEENS_10bfloat16_tEfNS_4arch4Sm80ELb0ELb1ELb1ELb0ELb1ELb0ELb0ELb0ELi2ELi2ELi4ELi2ELb1EEENS1_21CollectiveEpilogueBwdISA_SB_SD_Li256ELb0ELb0ELi2EEENS1_19SingleTileSchedulerILb0ELb0ELb0ELi128EEEEEEEEEvNT_6ParamsE$_ZZN5flash25CollectiveMainloopBwdSm80ILi2ELi2EN4cute5tupleIJNS1_1CILi64EEENS3_ILi128EEES4_EEEN7cutlass10bfloat16_tEfNS7_4arch4Sm80ELb0ELb1ELb1ELb0ELb1ELb0ELb0ELb0ELi2ELi2ELi4ELi2ELb1EE3mmaINS_16FlashAttnBwdSm80ISB_NS_21CollectiveEpilogueBwdIS6_S8_SA_Li256ELb0ELb0ELi2EEENS_19SingleTileSchedulerILb0ELb0ELb0ELi128EEEE13SharedStorageENS1_6TensorINS1_11ArrayEngineIfLm32EEENS1_6LayoutINS2_IJNS2_IJNS3_ILi2EEESO_EEESO_NS3_ILi4EEEEEENS2_IJNS2_IJNS3_ILi1EEESO_EEESQ_NS3_ILi8EEEEEEEEEEEEbRKNSB_6ParamsERT0_S12_iNS2_IJiiiEEERT_ENKUliiE0_clEii)
$_ZN7cutlass13device_kernelIN5flash19enable_sm80_to_sm89INS1_16FlashAttnBwdSm80INS1_25CollectiveMainloopBwdSm80ILi2ELi2EN4cute5tupleIJNS5_1CILi64EEENS7_ILi128EEES8_EEENS_10bfloat16_tEfNS_4arch4Sm80ELb0ELb1ELb1ELb0ELb1ELb0ELb0ELb0ELi2ELi2ELi4ELi2ELb1EEENS1_21CollectiveEpilogueBwdISA_SB_SD_Li256ELb0ELb0ELi2EEENS1_19SingleTileSchedulerILb0ELb0ELb0ELi128EEEEEEEEEvNT_6ParamsE$_ZZN5flash25CollectiveMainloopBwdSm80ILi2ELi2EN4cute5tupleIJNS1_1CILi64EEENS3_ILi128EEES4_EEEN7cutlass10bfloat16_tEfNS7_4arch4Sm80ELb0ELb1ELb1ELb0ELb1ELb0ELb0ELb0ELi2ELi2ELi4ELi2ELb1EE3mmaINS_16FlashAttnBwdSm80ISB_NS_21CollectiveEpilogueBwdIS6_S8_SA_Li256ELb0ELb0ELi2EEENS_19SingleTileSchedulerILb0ELb0ELb0ELi128EEEE13SharedStorageENS1_6TensorINS1_11ArrayEngineIfLm32EEENS1_6LayoutINS2_IJNS2_IJNS3_ILi2EEESO_EEESO_NS3_ILi4EEEEEENS2_IJNS2_IJNS3_ILi1EEESO_EEESQ_NS3_ILi8EEEEEEEEEEEEbRKNSB_6ParamsERT0_S12_iNS2_IJiiiEEERT_ENKUliiE0_clEii:
        /* <DEDUP_REMOVED lines=11> */
[----:B-----5:R-:W-:Y:S05]  /*b8e0*/  CALL.REL.NOINC `($_ZN7cutlass13device_kernelIN5flash19enable_sm80_to_sm89INS1_16FlashAttnBwdSm80INS1_25CollectiveMainloopBwdSm80ILi2ELi2EN4cute5tupleIJNS5_1CILi64EEENS7_ILi128EEES8_EEENS_10bfloat16_tEfNS_4arch4Sm80ELb0ELb1ELb1ELb0ELb1ELb0ELb0ELb0ELi2ELi2ELi4ELi2ELb1EEENS1_21CollectiveEpilogueBwdISA_SB_SD_Li256ELb0ELb0ELi2EEENS1_19SingleTileSchedulerILb0ELb0ELb0ELi128EEEEEEEEEvNT_6ParamsE$_ZN4cute3eso3ESOILb1ELb0EJNS_10UnderscoreES2_S2_iEEC2ERKS2_S5_S5_RKi) ;  /* 0xffffcce000007944 */ /* 0x020fea0003c3ffff */
[----:B------:R-:W2:Y:S01]  /*b8f0*/  LDL R5, [R1+0x168] ;  /* 0x0001680001057983 */ /* 0x000ea20000100800 */
[----:B------:R-:W-:Y:S02]  /*b900*/  MOV R4, 0xb930 ;  /* 0x0000b93000047802 */ /* 0x000fe40000000f00 */
[----:B--2---:R-:W-:Y:S02]  /*b910*/  SHF.L.U32 R5, R5, 0xc, RZ ;  /* 0x0000000c05057819 */ /* 0x004fe400000006ff */
[----:B------:R-:W-:Y:S05]  /*b920*/  CALL.REL.NOINC `($_ZN7cutlass13device_kernelIN5flash19enable_sm80_to_sm89INS1_16FlashAttnBwdSm80INS1_25CollectiveMainloopBwdSm80ILi2ELi2EN4cute5tupleIJNS5_1CILi64EEENS7_ILi128EEES8_EEENS_10bfloat16_tEfNS_4arch4Sm80ELb0ELb1ELb1ELb0ELb1ELb0ELb0ELb0ELi2ELi2ELi4ELi2ELb1EEENS1_21CollectiveEpilogueBwdISA_SB_SD_Li256ELb0ELb0ELi2EEENS1_19SingleTileSchedulerILb0ELb0ELb0ELi128EEEEEEEEEvNT_6ParamsE$_ZN4cute3eso3ESOILb1ELb0EJNS_6LayoutINS_5tupleIJNS3_IJNS_1CILi8EEENS4_ILi1EEEEEENS4_ILi2EEES6_EEENS3_IJNS3_IJS6_NS4_ILi0EEEEEENS4_ILi2048EEESA_EEEEEiEEC2ERKSE_RKi) ;  /* 0xffffd59000007944 */ /* 0x000fea0003c3ffff */
[----:B------:R-:W2:Y:S04]  /*b930*/  LD.E.64 R8, [R8.64] ;  /* 0x0000001408087980 */ /* 0x000ea8000c101b00 */
[----:B------:R-:W2:Y:S01]  /*b940*/  LDL R6, [R1+0x168] ;  /* 0x0001680001067983 */ /* 0x000ea20000100800 */
[----:B------:R-:W-:Y:S01]  /*b950*/  MOV R4, 0xb980 ;  /* 0x0000b98000047802 */ /* 0x000fe20000000f00 */
[----:B--2---:R-:W-:-:S04]  /*b960*/  IMAD.WIDE R6, R6, 0x2, R8 ;  /* 0x0000000206067825 */ /* 0x004fc800078e0208 */
[----:B------:R-:W-:Y:S05]  /*b970*/  CALL.REL.NOINC `($_ZN7cutlass13device_kernelIN5flash19enable_sm80_to_sm89INS1_16FlashAttnBwdSm80INS1_25CollectiveMainloopBwdSm80ILi2ELi2EN4cute5tupleIJNS5_1CILi64EEENS7_ILi128EEES8_EEENS_10bfloat16_tEfNS_4arch4Sm80ELb0ELb1ELb1ELb0ELb1ELb0ELb0ELb0ELi2ELi2ELi4ELi2ELb1EEENS1_21CollectiveEpilogueBwdISA_SB_SD_Li256ELb0ELb0ELi2EEENS1_19SingleTileSchedulerILb0ELb0ELb0ELi128EEEEEEEEEvNT_6ParamsE$_ZN4cute8smem_ptrIPN7cutlass10bfloat16_tEECI1NS_12iter_adaptorIS3_S4_EEES3_) ;  /* 0xffffda2000007944 */ /* 0x000fea0003c3ffff */
[----:B------:R2:W5:Y:S01]  /*b980*/  LDL.64 R4, [R1+0x168] ;  /* 0x0001680001047983 */ /* 0x0005620000100a00 */
[----:B-1----:R-:W-:-:S03]  /*b990*/  MOV R6, 0xb9b0 ;  /* 0x0000b9b000067802 */ /* 0x002fc60000000f00 */
[----:B--2--5:R-:W-:Y:S05]  /*b9a0*/  CALL.REL.NOINC `($_ZN7cutlass13device_kernelIN5flash19enable_sm80_to_sm89INS1_16FlashAttnBwdSm80INS1_25CollectiveMainloopBwdSm80ILi2ELi2EN4cute5tupleIJNS5_1CILi64EEENS7_ILi128EEES8_EEENS_10bfloat16_tEfNS_4arch4Sm80ELb0ELb1ELb1ELb0ELb1ELb0ELb0ELb0ELi2ELi2ELi4ELi2ELb1EEENS1_21CollectiveEpilogueBwdISA_SB_SD_Li256ELb0ELb0ELi2EEENS1_19SingleTileSchedulerILb0ELb0ELb0ELi128EEEEEEEEEvNT_6ParamsE$_ZN4cute3eso3ESOILb1ELb0EJNS_6LayoutINS_5tupleIJNS3_IJNS_1CILi8EEENS4_ILi1EEEEEENS4_ILi2EEES6_EEENS3_IJNS3_IJS6_NS4_ILi0EEEEEENS4_ILi2048EEESA_EEEEENS_10ViewEngineINS_8smem_ptrIPN7cutlass10bfloat16_tEEEEEEEC2ERKSE_RKSL_) ;  /* 0xffffd4c000007944 */ /* 0x024fea0003c3ffff */
[----:B------:R2:W5:Y:S04]  /*b9b0*/  LDL.64 R16, [R1+0x168] ;  /* 0x0001680001107983 */ /* 0x0005680000100a00 */
[----:B------:R-:W5:Y:S01]  /*b9c0*/  LDL.64 R18, [UR6+0x8] ;  /* 0x00000806ff127983 */ /* 0x000f620008100a00 */
[----:B-1----:R-:W-:-:S02]  /*b9d0*/  MOV R5, R11 ;  /* 0x0000000b00057202 */ /* 0x002fc40000000f00 */
[----:B------:R-:W-:Y:S02]  /*b9e0*/  MOV R4, 0xba00 ;  /* 0x0000ba0000047802 */ /* 0x000fe40000000f00 */
[----:B--2--5:R-:W-:Y:S05]  /*b9f0*/  CALL.REL.NOINC `($_ZN7cutlass13device_kernelIN5flash19enable_sm80_to_sm89INS1_16FlashAttnBwdSm80INS1_25CollectiveMainloopBwdSm80ILi2ELi2EN4cute5tupleIJNS5_1CILi64EEENS7_ILi128EEES8_EEENS_10bfloat16_tEfNS_4arch4Sm80ELb0ELb1ELb1ELb0ELb1ELb0ELb0ELb0ELi2ELi2ELi4ELi2ELb1EEENS1_21CollectiveEpilogueBwdISA_SB_SD_Li256ELb0ELb0ELi2EEENS1_19SingleTileSchedulerILb0ELb0ELb0ELi128EEEEEEEEEvNT_6ParamsE$_ZN4cute3eso3ESOILb1ELb0EJNS_10UnderscoreES2_S2_iEEC2ERKS2_S5_S5_RKi) ;  /* 0xffffcbd000007944 */ /* 0x024fea0003c3ffff */
[----:B------:R-:W2:Y:S04]  /*ba00*/  LDL R14, [R1+0x168] ;  /* 0x00016800010e7983 */ /* 0x000ea80000100800 */
[----:B------:R1:W5:Y:S01]  /*ba10*/  LD.E.64 R4, [R18.64+0x8] ;  /* 0x0000081412047980 */ /* 0x000362000c101b00 */
[----:B------:R-:W-:Y:S02]  /*ba20*/  MOV R6, 0xba50 ;  /* 0x0000ba5000067802 */ /* 0x000fe40000000f00 */
[----:B--2---:R-:W-:Y:S02]  /*ba30*/  SHF.R.S32.HI R9, RZ, 0x1f, R14 ;  /* 0x0000001fff097819 */ /* 0x004fe4000001140e */
[----:B-1---5:R-:W-:Y:S05]  /*ba40*/  CALL.REL.NOINC `($_ZN7cutlass13device_kernelIN5flash19enable_sm80_to_sm89INS1_16FlashAttnBwdSm80INS1_25CollectiveMainloopBwdSm80ILi2ELi2EN4cute5tupleIJNS5_1CILi64EEENS7_ILi128EEES8_EEENS_10bfloat16_tEfNS_4arch4Sm80ELb0ELb1ELb1ELb0ELb1ELb0ELb0ELb0ELi2ELi2ELi4ELi2ELb1EEENS1_21CollectiveEpilogueBwdISA_SB_SD_Li256ELb0ELb0ELi2EEENS1_19SingleTileSchedulerILb0ELb0ELb0ELi128EEEEEEEEEvNT_6ParamsE$_ZZN4cute5sliceINS_5tupleIJNS_10UnderscoreES2_S2_iEEENS1_IJNS1_IJNS_1CILi1EEENS4_ILi0EEEEEElS6_lEEEEEDaRKT_RKT0_ENKUlRKT_RKT0_E_clIS2_lEEDaSH_SK_) ;  /* 0xffffdee000007944 */ /* 0x022fea0003c3ffff */
[----:B-----5:R-:W-:Y:S02]  /*ba50*/  MOV R7, R5 ;  /* 0x0000000500077202 */ /* 0x020fe40000000f00 */
[----:B------:R-:W-:Y:S02]  /*ba60*/  MOV R6, 0xba80 ;  /* 0x0000ba8000067802 */ /* 0x000fe40000000f00 */
[----:B-1----:R-:W-:Y:S05]  /*ba70*/  CALL.REL.NOINC `($_ZN7cutlass13device_kernelIN5flash19enable_sm80_to_sm89INS1_16FlashAttnBwdSm80INS1_25CollectiveMainloopBwdSm80ILi2ELi2EN4cute5tupleIJNS5_1CILi64EEENS7_ILi128EEES8_EEENS_10bfloat16_tEfNS_4arch4Sm80ELb0ELb1ELb1ELb0ELb1ELb0ELb0ELb0ELi2ELi2ELi4ELi2ELb1EEENS1_21CollectiveEpilogueBwdISA_SB_SD_Li256ELb0ELb0ELi2EEENS1_19SingleTileSchedulerILb0ELb0ELb0ELi128EEEEEEEEEvNT_6ParamsE$_ZZN4cute12filter_tupleINS_5tupleIJNS_10UnderscoreES2_S2_iEEENS1_IJNS1_IJNS_1CILi1EEENS4_ILi0EEEEEElS6_lEEEZNS_5sliceIS3_S8_EEDaRKT_RKT0_EUlRKT_RKT0_E_EEDaSC_SF_OT1_ENKUlDpSI_E_clIJNS1_IJS7_EEENS1_IJlEEENS1_IJS6_EEENS1_IJEEEEEEDaSP_) ;  /* 0xffffda1000007944 */ /* 0x002fea0003c3ffff */
[----:B------:R-:W-:Y:S02]  /*ba80*/  MOV R6, 0xbaa0 ;  /* 0x0000baa000067802 */ /* 0x000fe40000000f00 */
[----:B-1---5:R-:W-:Y:S05]  /*ba90*/  CALL.REL.NOINC `($_ZN7cutlass13device_kernelIN5flash19enable_sm80_to_sm89INS1_16FlashAttnBwdSm80INS1_25CollectiveMainloopBwdSm80ILi2ELi2EN4cute5tupleIJNS5_1CILi64EEENS7_ILi128EEES8_EEENS_10bfloat16_tEfNS_4arch4Sm80ELb0ELb1ELb1ELb0ELb1ELb0ELb0ELb0ELi2ELi2ELi4ELi2ELb1EEENS1_21CollectiveEpilogueBwdISA_SB_SD_Li256ELb0ELb0ELi2EEENS1_19SingleTileSchedulerILb0ELb0ELb0ELi128EEEEEEEEEvNT_6ParamsE$_ZN4cute5tupleIJNS0_IJNS0_IJNS_1CILi8EEENS1_ILi1EEEEEENS1_ILi2EEES3_EEENS0_IJNS0_IJS3_NS1_ILi0EEEEEElS7_EEEEEC2ERKS6_RKS9_) ;  /* 0xffffd47000007944 */ /* 0x022fea0003c3ffff */
        /* <DEDUP_REMOVED lines=8> */
[----:B-1---5:R-:W-:Y:S05]  /*bb20*/  CALL.REL.NOINC `($_ZN7cutlass13device_kernelIN5flash19enable_sm80_to_sm89INS1_16FlashAttnBwdSm80INS1_25CollectiveMainloopBwdSm80ILi2ELi2EN4cute5tupleIJNS5_1CILi64EEENS7_ILi128EEES8_EEENS_10bfloat16_tEfNS_4arch4Sm80ELb0ELb1ELb1ELb0ELb1ELb0ELb0ELb0ELi2ELi2ELi4ELi2ELb1EEENS1_21CollectiveEpilogueBwdISA_SB_SD_Li256ELb0ELb0ELi2EEENS1_19SingleTileSchedulerILb0ELb0ELb0ELi128EEEEEEEEEvNT_6ParamsE$_ZN4cute3eso3ESOILb0ELb0EJNS_6LayoutINS_5tupleIJNS3_IJNS_1CILi8EEENS4_ILi1EEEEEENS4_ILi2EEES6_EEENS3_IJNS3_IJS6_NS4_ILi0EEEEEElSA_EEEEElEEC2ERKSD_RKl) ;  /* 0xffffc76000007944 */ /* 0x022fea0003c3ffff */
[----:B------:R-:W2:Y:S04]  /*bb30*/  LD.E.64 R18, [R18.64+0x18] ;  /* 0x0000181412127980 */ /* 0x000ea8000c101b00 */
[----:B------:R-:W2:Y:S04]  /*bb40*/  LDL.64 R6, [R1+0x170] ;  /* 0x0001700001067983 */ /* 0x000ea80000100a00 */
[----:B-1----:R1:W5:Y:S01]  /*bb50*/  LDL.64 R4, [R1+0x168] ;  /* 0x0001680001047983 */ /* 0x0023620000100a00 */
[----:B------:R-:W-:Y:S02]  /*bb60*/  MOV R12, 0xbba0 ;  /* 0x0000bba0000c7802 */ /* 0x000fe40000000f00 */
[----:B--2---:R-:W-:-:S04]  /*bb70*/  LEA R8, P4, R6, R18, 0x1 ;  /* 0x0000001206087211 */ /* 0x004fc800078808ff */
[----:B------:R-:W-:-:S04]  /*bb80*/  LEA.HI.X R9, R6, R19, R7, 0x1, P4 ;  /* 0x0000001306097211 */ /* 0x000fc800020f0c07 */
[----:B-1---5:R-:W-:Y:S05]  /*bb90*/  CALL.REL.NOINC `($_ZN7cutlass13device_kernelIN5flash19enable_sm80_to_sm89INS1_16FlashAttnBwdSm80INS1_25CollectiveMainloopBwdSm80ILi2ELi2EN4cute5tupleIJNS5_1CILi64EEENS7_ILi128EEES8_EEENS_10bfloat16_tEfNS_4arch4Sm80ELb0ELb1ELb1ELb0ELb1ELb0ELb0ELb0ELi2ELi2ELi4ELi2ELb1EEENS1_21CollectiveEpilogueBwdISA_SB_SD_Li256ELb0ELb0ELi2EEENS1_19SingleTileSchedulerILb0ELb0ELb0ELi128EEEEEEEEEvNT_6ParamsE$_ZN4cute8gmem_ptrIPKN7cutlass10bfloat16_tEECI1NS_12iter_adaptorIS4_S5_EEES4_) ;  /* 0xffffd72000007944 */ /* 0x022fea0003c3ffff */
[----:B------:R-:W2:Y:S04]  /*bba0*/  LDL.64 R6, [R1+0x168] ;  /* 0x0001680001067983 */ /* 0x000ea80000100a00 */
[----:B--2---:R1:W-:Y:S02]  /*bbb0*/  STL.64 [R1+0x178], R6 ;  /* 0x0001780601007387 */ /* 0x0043e40000100a00 */
[----:B-1----:R-:W-:Y:S02]  /*bbc0*/  MOV R6, 0xbbe0 ;  /* 0x0000bbe000067802 */ /* 0x002fe40000000f00 */
[----:B------:R-:W-:Y:S05]  /*bbd0*/  CALL.REL.NOINC `($_ZN7cutlass13device_kernelIN5flash19enable_sm80_to_sm89INS1_16FlashAttnBwdSm80INS1_25CollectiveMainloopBwdSm80ILi2ELi2EN4cute5tupleIJNS5_1CILi64EEENS7_ILi128EEES8_EEENS_10bfloat16_tEfNS_4arch4Sm80ELb0ELb1ELb1ELb0ELb1ELb0ELb0ELb0ELi2ELi2ELi4ELi2ELb1EEENS1_21CollectiveEpilogueBwdISA_SB_SD_Li256ELb0ELb0ELi2EEENS1_19SingleTileSchedulerILb0ELb0ELb0ELi128EEEEEEEEEvNT_6ParamsE$_ZN4cute3eso3ESOILb0ELb0EJNS_6LayoutINS_5tupleIJNS3_IJNS_1CILi8EEENS4_ILi1EEEEEENS4_ILi2EEES6_EEENS3_IJNS3_IJS6_NS4_ILi0EEEEEElSA_EEEEENS_10ViewEngineINS_8gmem_ptrIPKN7cutlass10bfloat16_tEEEEEEEC2ERKSD_RKSL_) ;  /* 0xffffc63000007944 */ /* 0x000fea0003c3ffff */
        /* <DEDUP_REMOVED lines=10> */
[----:B----45:R-:W-:Y:S05]  /*bc80*/  CALL.REL.NOINC `($_ZN7cutlass13device_kernelIN5flash19enable_sm80_to_sm89INS1_16FlashAttnBwdSm80INS1_25CollectiveMainloopBwdSm80ILi2ELi2EN4cute5tupleIJNS5_1CILi64EEENS7_ILi128EEES8_EEENS_10bfloat16_tEfNS_4arch4Sm80ELb0ELb1ELb1ELb0ELb1ELb0ELb0ELb0ELi2ELi2ELi4ELi2ELb1EEENS1_21CollectiveEpilogueBwdISA_SB_SD_Li256ELb0ELb0ELi2EEENS1_19SingleTileSchedulerILb0ELb0ELb0ELi128EEEEEEEEEvNT_6ParamsE$_ZZN4cuteplIJiiEJNS_1CILi0EEES2_EEEDaRKNS_15ArithmeticTupleIJDpT_EEERKNS3_IJDpT0_EEEENKUlDpRKT_E_clIJiiEEEDaSH_) ;  /* 0xfffffb2000007944 */ /* 0x030fea0003c3ffff */
[----:B-----5:R-:W-:Y:S01]  /*bc90*/  IMAD.IADD R13, R26, 0x1, -R13 ;  /* 0x000000011a0d7824 */ /* 0x020fe200078e0a0d */
[----:B-1----:R-:W-:Y:S02]  /*bca0*/  MOV R5, RZ ;  /* 0x000000ff00057202 */ /* 0x002fe40000000f00 */
[----:B------:R-:W-:Y:S02]  /*bcb0*/  MOV R4, 0xbcd0 ;  /* 0x0000bcd000047802 */ /* 0x000fe40000000f00 */
[----:B--2---:R-:W-:Y:S05]  /*bcc0*/  CALL.REL.NOINC `($_ZN7cutlass13device_kernelIN5flash19enable_sm80_to_sm89INS1_16FlashAttnBwdSm80INS1_25CollectiveMainloopBwdSm80ILi2ELi2EN4cute5tupleIJNS5_1CILi64EEENS7_ILi128EEES8_EEENS_10bfloat16_tEfNS_4arch4Sm80ELb0ELb1ELb1ELb0ELb1ELb0ELb0ELb0ELi2ELi2ELi4ELi2ELb1EEENS1_21CollectiveEpilogueBwdISA_SB_SD_Li256ELb0ELb0ELi2EEENS1_19SingleTileSchedulerILb0ELb0ELb0ELi128EEEEEEEEEvNT_6ParamsE$_ZN4cute3eso3ESOILb1ELb0EJNS_1CILi0EEEiS3_EEC2ERKS3_RKiS6_) ;  /* 0xffffcc3000007944 */ /* 0x004fea0003c3ffff */
[----:B------:R-:W2:Y:S01]  /*bcd0*/  LDL R5, [R1+0x168] ;  /* 0x0001680001057983 */ /* 0x000ea20000100800 */
[----:B------:R-:W-:Y:S01]  /*bce0*/  MOV R4, 0xbd20 ;  /* 0x0000bd2000047802 */ /* 0x000fe20000000f00 */
[----:B------:R-:W-:Y:S01]  /*bcf0*/  UMOV UR35, UR7 ;  /* 0x0000000700237c82 */ /* 0x000fe20008000000 */
[----:B--2---:R-:W-:Y:S02]  /*bd00*/  SHF.L.U32 R5, R5, 0x5, RZ ;  /* 0x0000000505057819 */ /* 0x004fe400000006ff */
[----:B------:R-:W-:Y:S05]  /*bd10*/  CALL.REL.NOINC `($_ZN7cutlass13device_kernelIN5flash19enable_sm80_to_sm89INS1_16FlashAttnBwdSm80INS1_25CollectiveMainloopBwdSm80ILi2ELi2EN4cute5tupleIJNS5_1CILi64EEENS7_ILi128EEES8_EEENS_10bfloat16_tEfNS_4arch4Sm80ELb0ELb1ELb1ELb0ELb1ELb0ELb0ELb0ELi2ELi2ELi4ELi2ELb1EEENS1_21CollectiveEpilogueBwdISA_SB_SD_Li256ELb0ELb0ELi2EEENS1_19SingleTileSchedulerILb0ELb0ELb0ELi128EEEEEEEEEvNT_6ParamsE$_ZN4cute5tupleIJiEEC2ERKi) ;  /* 0xffffd4d000007944 */ /* 0x000fea0003c3ffff */
[----:B------:R1:W5:Y:S01]  /*bd20*/  LDL R5, [R1+0x168] ;  /* 0x0001680001057983 */ /* 0x0003620000100800 */
[----:B------:R-:W-:Y:S01]  /*bd30*/  MOV R4, 0xbd60 ;  /* 0x0000bd6000047802 */ /* 0x000fe20000000f00 */
[----:B------:R-:W-:Y:S02]  /*bd40*/  UMOV UR35, UR22 ;  /* 0x0000001600237c82 */ /* 0x000fe40008000000 */
[----:B-1---5:R-:W-:Y:S05]  /*bd50*/  CALL.REL.NOINC `($_ZN7cutlass13device_kernelIN5flash19enable_sm80_to_sm89INS1_16FlashAttnBwdSm80INS1_25CollectiveMainloopBwdSm80ILi2ELi2EN4cute5tupleIJNS5_1CILi64EEENS7_ILi128EEES8_EEENS_10bfloat16_tEfNS_4arch4Sm80ELb0ELb1ELb1ELb0ELb1ELb0ELb0ELb0ELi2ELi2ELi4ELi2ELb1EEENS1_21CollectiveEpilogueBwdISA_SB_SD_Li256ELb0ELb0ELi2EEENS1_19SingleTileSchedulerILb0ELb0ELb0ELi128EEEEEEEEEvNT_6ParamsE$_ZN4cute5tupleIJiEEC2ERKi) ;  /* 0xffffd49000007944 */ /* 0x022fea0003c3ffff */
[----:B------:R1:W5:Y:S01]  /*bd60*/  LDL R5, [R1+0x178] ;  /* 0x0001780001057983 */ /* 0x0003620000100800 */
[----:B------:R-:W-:Y:S01]  /*bd70*/  MOV R4, 0xbda0 ;  /* 0x0000bda000047802 */ /* 0x000fe20000000f00 */
[----:B------:R-:W-:-:S02]  /*bd80*/  UMOV UR35, UR7 ;  /* 0x0000000700237c82 */ /* 0x000fc40008000000 */
[----:B-1---5:R-:W-:Y:S05]  /*bd90*/  CALL.REL.NOINC `($_ZN7cutlass13device_kernelIN5flash19enable_sm80_to_sm89INS1_16FlashAttnBwdSm80INS1_25CollectiveMainloopBwdSm80ILi2ELi2EN4cute5tupleIJNS5_1CILi64EEENS7_ILi128EEES8_EEENS_10bfloat16_tEfNS_4arch4Sm80ELb0ELb1ELb1ELb0ELb1ELb0ELb0ELb0ELi2ELi2ELi4ELi2ELb1EEENS1_21CollectiveEpilogueBwdISA_SB_SD_Li256ELb0ELb0ELi2EEENS1_19SingleTileSchedulerILb0ELb0ELb0ELi128EEEEEEEEEvNT_6ParamsE$_ZN4cute5tupleIJiEEC2ERKi) ;  /* 0xffffd45000007944 */ /* 0x022fea0003c3ffff */
[----:B------:R1:W5:Y:S01]  /*bda0*/  LDL R5, [R1+0x168] ;  /* 0x0001680001057983 */ /* 0x0003620000100800 */
[----:B------:R-:W-:-:S02]  /*bdb0*/  MOV R4, UR7 ;  /* 0x0000000700047c02 */ /* 0x000fc40008000f00 */
[----:B------:R-:W-:Y:S02]  /*bdc0*/  MOV R6, 0xbde0 ;  /* 0x0000bde000067802 */ /* 0x000fe40000000f00 */
[----:B-1---5:R-:W-:Y:S05]  /*bdd0*/  CALL.REL.NOINC `($_ZN7cutlass13device_kernelIN5flash19enable_sm80_to_sm89INS1_16FlashAttnBwdSm80INS1_25CollectiveMainloopBwdSm80ILi2ELi2EN4cute5tupleIJNS5_1CILi64EEENS7_ILi128EEES8_EEENS_10bfloat16_tEfNS_4arch4Sm80ELb0ELb1ELb1ELb0ELb1ELb0ELb0ELb0ELi2ELi2ELi4ELi2ELb1EEENS1_21CollectiveEpilogueBwdISA_SB_SD_Li256ELb0ELb0ELi2EEENS1_19SingleTileSchedulerILb0ELb0ELb0ELi128EEEEEEEEEvNT_6ParamsE$_ZN4cute3eso3ESOILb0ELb1EJiNS_1CILi0EEEEEC2ERKiRKS3_) ;  /* 0xffffc76000007944 */ /* 0x022fea0003c3ffff */
[----:B-1----:R1:W5:Y:S01]  /*bde0*/  LDL R5, [R1+0x168] ;  /* 0x0001680001057983 */ /* 0x0023620000100800 */
[----:B------:R-:W-:-:S03]  /*bdf0*/  MOV R8, 0xbe10 ;  /* 0x0000be1000087802 */ /* 0x000fc60000000f00 */
[----:B-1---5:R-:W-:Y:S05]  /*be00*/  CALL.REL.NOINC `($_ZN7cutlass13device_kernelIN5flash19enable_sm80_to_sm89INS1_16FlashAttnBwdSm80INS1_25CollectiveMainloopBwdSm80ILi2ELi2EN4cute5tupleIJNS5_1CILi64EEENS7_ILi128EEES8_EEENS_10bfloat16_tEfNS_4arch4Sm80ELb0ELb1ELb1ELb0ELb1ELb0ELb0ELb0ELi2ELi2ELi4ELi2ELb1EEENS1_21CollectiveEpilogueBwdISA_SB_SD_Li256ELb0ELb0ELi2EEENS1_19SingleTileSchedulerILb0ELb0ELb0ELi128EEEEEEEEEvNT_6ParamsE$_ZZN4cuteplIJNS_1CILi0EEES2_EJiEEEDaRKNS_15ArithmeticTupleIJDpT_EEERKNS3_IJDpT0_EEEENKUlDpRKT_E_clIJiS2_EEEDaSH_) ;  /* 0xfffff6a000007944 */ /* 0x022fea0003c3ffff */
[----:B------:R-:W-:Y:S02]  /*be10*/  MOV R8, 0xbe30 ;  /* 0x0000be3000087802 */ /* 0x000fe40000000f00 */
[----:B-1---5:R-:W-:Y:S05]  /*be20*/  CALL.REL.NOINC `($_ZN7cutlass13device_kernelIN5flash19enable_sm80_to_sm89INS1_16FlashAttnBwdSm80INS1_25CollectiveMainloopBwdSm80ILi2ELi2EN4cute5tupleIJNS5_1CILi64EEENS7_ILi128EEES8_EEENS_10bfloat16_tEfNS_4arch4Sm80ELb0ELb1ELb1ELb0ELb1ELb0ELb0ELb0ELi2ELi2ELi4ELi2ELb1EEENS1_21CollectiveEpilogueBwdISA_SB_SD_Li256ELb0ELb0ELi2EEENS1_19SingleTileSchedulerILb0ELb0ELb0ELi128EEEEEEEEEvNT_6ParamsE$_ZZN4cuteplIJNS_1CILi0EEES2_EJiS2_EEEDaRKNS_15ArithmeticTupleIJDpT_EEERKNS3_IJDpT0_EEEENKUlDpRKT_E_clIJiS2_EEEDaSH_) ;  /* 0xfffff6f000007944 */ /* 0x022fea0003c3ffff */
[----:B------:R2:W-:Y:S04]  /*be30*/  STL [R1+0x180], RZ ;  /* 0x000180ff01007387 */ /* 0x0005e80000100800 */
[----:B------:R-:W3:Y:S04]  /*be40*/  LDL.64 R6, [UR6+0x30] ;  /* 0x00003006ff067983 */ /* 0x000ee80008100a00 */
[----:B---3--:R-:W3:Y:S01]  /*be50*/  LD.E.U8 R4, [R6.64] ;  /* 0x0000001406047980 */ /* 0x008ee2000c101100 */
[----:B------:R-:W-:Y:S01]  /*be60*/  IMAD.MOV.U32 R5, RZ, RZ, RZ ;  /* 0x000000ffff057224 */ /* 0x000fe200078e00ff */
[----:B---3--:R-:W-:-:S04]  /*be70*/  LOP3.LUT R4, R4, 0x1, RZ, 0xc0, !PT ;  /* 0x0000000104047812 */ /* 0x008fc800078ec0ff */
[----:B------:R-:W-:Y:S02]  /*be80*/  ISETP.NE.U32.AND P4, PT, R4, 0x1, PT ;  /* 0x000000010400780c */ /* 0x000fe40003f85070 */
[----:B------:R-:W-:-:S06]  /*be90*/  MOV R4, 0xbeb0 ;  /* 0x0000beb000047802 */ /* 0x000fcc0000000f00 */
[----:B-12--5:R-:W-:Y:S05]  /*bea0*/  CALL.REL.NOINC `($_ZN7cutlass13device_kernelIN5flash19enable_sm80_to_sm89INS1_16FlashAttnBwdSm80INS1_25CollectiveMainloopBwdSm80ILi2ELi2EN4cute5tupleIJNS5_1CILi64EEENS7_ILi128EEES8_EEENS_10bfloat16_tEfNS_4arch4Sm80ELb0ELb1ELb1ELb0ELb1ELb0ELb0ELb0ELi2ELi2ELi4ELi2ELb1EEENS1_21CollectiveEpilogueBwdISA_SB_SD_Li256ELb0ELb0ELi2EEENS1_19SingleTileSchedulerILb0ELb0ELb0ELi128EEEEEEEEEvNT_6ParamsE$_ZN4cute3eso3ESOILb1ELb0EJNS_10UnderscoreEiiEEC2ERKS2_RKiS7_) ;  /* 0xffffc80000007944 */ /* 0x026fea0003c3ffff */
[----:B------:R-:W2:Y:S02]  /*beb0*/  LDL R7, [R1+0x168] ;  /* 0x0001680001077983 */ /* 0x000ea40000100800 */
[----:B--2---:R-:W-:Y:S01]  /*bec0*/  SHF.R.S32.HI R4, RZ, 0x1f, R7 ;  /* 0x0000001fff047819 */ /* 0x004fe20000011407 */
[-C--:B------:R-:W-:Y:S02]  /*bed0*/  IMAD R5, R21, R7.reuse, RZ ;  /* 0x0000000715057224 */ /* 0x080fe400078e02ff */
[----:B-1----:R-:W-:-:S04]  /*bee0*/  IMAD.WIDE.U32 R6, R20, R7, RZ ;  /* 0x0000000714067225 */ /* 0x002fc800078e00ff */
[----:B------:R-:W-:Y:S01]  /*bef0*/  IMAD R5, R20, R4, R5 ;  /* 0x0000000414057224 */ /* 0x000fe200078e0205 */
[----:B------:R-:W-:-:S04]  /*bf00*/  MOV R4, 0xbf30 ;  /* 0x0000bf3000047802 */ /* 0x000fc80000000f00 */
[----:B------:R-:W-:Y:S02]  /*bf10*/  IADD3 R5, R7, R5, RZ ;  /* 0x0000000507057210 */ /* 0x000fe40007ffe0ff */
[----:B------:R-:W-:Y:S05]  /*bf20*/  CALL.REL.NOINC `($_ZN7cutlass13device_kernelIN5flash19enable_sm80_to_sm89INS1_16FlashAttnBwdSm80INS1_25CollectiveMainloopBwdSm80ILi2ELi2EN4cute5tupleIJNS5_1CILi64EEENS7_ILi128EEES8_EEENS_10bfloat16_tEfNS_4arch4Sm80ELb0ELb1ELb1ELb0ELb1ELb0ELb0ELb0ELi2ELi2ELi4ELi2ELb1EEENS1_21CollectiveEpilogueBwdISA_SB_SD_Li256ELb0ELb0ELi2EEENS1_19SingleTileSchedulerILb0ELb0ELb0ELi128EEEEEEEEEvNT_6ParamsE$_ZN4cute3eso3ESOILb1ELb0EJNS_6LayoutINS_5tupleIJNS3_IJNS_1CILi8EEENS4_ILi1EEEEEEEEENS3_IJNS3_IJS6_NS4_ILi0EEEEEEEEEEElEEC2ERKSC_RKl) ;  /* 0xffffcee000007944 */ /* 0x000fea0003c3ffff */
[----:B------:R-:W2:Y:S01]  /*bf30*/  LDL.64 R4, [R1+0x168] ;  /* 0x0001680001047983 */ /* 0x000ea20000100a00 */
[----:B------:R-:W-:Y:S02]  /*bf40*/  MOV R12, 0xbf80 ;  /* 0x0000bf80000c7802 */ /* 0x000fe40000000f00 */
[----:B--2---:R-:W-:-:S04]  /*bf50*/  LEA R8, P5, R4, R18, 0x1 ;  /* 0x0000001204087211 */ /* 0x004fc800078a08ff */
[----:B------:R-:W-:-:S04]  /*bf60*/  LEA.HI.X R9, R4, R19, R5, 0x1, P5 ;  /* 0x0000001304097211 */ /* 0x000fc800028f0c05 */
[----:B-1----:R-:W-:Y:S05]  /*bf70*/  CALL.REL.NOINC `($_ZN7cutlass13device_kernelIN5flash19enable_sm80_to_sm89INS1_16FlashAttnBwdSm80INS1_25CollectiveMainloopBwdSm80ILi2ELi2EN4cute5tupleIJNS5_1CILi64EEENS7_ILi128EEES8_EEENS_10bfloat16_tEfNS_4arch4Sm80ELb0ELb1ELb1ELb0ELb1ELb0ELb0ELb0ELi2ELi2ELi4ELi2ELb1EEENS1_21CollectiveEpilogueBwdISA_SB_SD_Li256ELb0ELb0ELi2EEENS1_19SingleTileSchedulerILb0ELb0ELb0ELi128EEEEEEEEEvNT_6ParamsE$_ZN4cute8gmem_ptrIPKN7cutlass10bfloat16_tEECI1NS_12iter_adaptorIS4_S5_EEES4_) ;  /* 0xffffd34000007944 */ /* 0x002fea0003c3ffff */
[----:B------:R1:W5:Y:S01]  /*bf80*/  LDL.64 R4, [R1+0x168] ;  /* 0x0001680001047983 */ /* 0x0003620000100a00 */
[----:B------:R-:W-:-:S03]  /*bf90*/  MOV R6, 0xbfb0 ;  /* 0x0000bfb000067802 */ /* 0x000fc60000000f00 */
[----:B-1---5:R-:W-:Y:S05]  /*bfa0*/  CALL.REL.NOINC `($_ZN7cutlass13device_kernelIN5flash19enable_sm80_to_sm89INS1_16FlashAttnBwdSm80INS1_25CollectiveMainloopBwdSm80ILi2ELi2EN4cute5tupleIJNS5_1CILi64EEENS7_ILi128EEES8_EEENS_10bfloat16_tEfNS_4arch4Sm80ELb0ELb1ELb1ELb0ELb1ELb0ELb0ELb0ELi2ELi2ELi4ELi2ELb1EEENS1_21CollectiveEpilogueBwdISA_SB_SD_Li256ELb0ELb0ELi2EEENS1_19SingleTileSchedulerILb0ELb0ELb0ELi128EEEEEEEEEvNT_6ParamsE$_ZN4cute3eso3ESOILb1ELb0EJNS_6LayoutINS_5tupleIJNS3_IJNS_1CILi8EEENS4_ILi1EEEEEEEEENS3_IJNS3_IJS6_NS4_ILi0EEEEEEEEEEENS_10ViewEngineINS_8gmem_ptrIPKN7cutlass10bfloat16_tEEEEEEEC2ERKSC_RKSK_) ;  /* 0xffffcd7000007944 */ /* 0x022fea0003c3ffff */
[----:B------:R2:W5:Y:S01]  /*bfb0*/  LDL.64 R8, [R1+0x168] ;  /* 0x0001680001087983 */ /* 0x0005620000100a00 */
[----:B-1----:R-:W-:Y:S02]  /*bfc0*/  MOV R5, RZ ;  /* 0x000000ff00057202 */ /* 0x002fe40000000f00 */
[----:B------:R-:W-:Y:S02]  /*bfd0*/  MOV R4, 0xbff0 ;  /* 0x0000bff000047802 */ /* 0x000fe40000000f00 */
[----:B--2--5:R-:W-:Y:S05]  /*bfe0*/  CALL.REL.NOINC `($_ZN7cutlass13device_kernelIN5flash19enable_sm80_to_sm89INS1_16FlashAttnBwdSm80INS1_25CollectiveMainloopBwdSm80ILi2ELi2EN4cute5tupleIJNS5_1CILi64EEENS7_ILi128EEES8_EEENS_10bfloat16_tEfNS_4arch4Sm80ELb0ELb1ELb1ELb0ELb1ELb0ELb0ELb0ELi2ELi2ELi4ELi2ELb1EEENS1_21CollectiveEpilogueBwdISA_SB_SD_Li256ELb0ELb0ELi2EEENS1_19SingleTileSchedulerILb0ELb0ELb0ELi128EEEEEEEEEvNT_6ParamsE$_ZN4cute3eso3ESOILb1ELb0EJNS_10UnderscoreEiiEEC2ERKS2_RKiS7_) ;  /* 0xffffc6c000007944 */ /* 0x024fea0003c3ffff */
[----:B------:R-:W2:Y:S01]  /*bff0*/  LDL R5, [R1+0x168] ;  /* 0x0001680001057983 */ /* 0x000ea20000100800 */
[----:B------:R-:W-:Y:S02]  /*c000*/  MOV R4, 0xc030 ;  /* 0x0000c03000047802 */ /* 0x000fe40000000f00 */
[----:B--2---:R-:W-:Y:S02]  /*c010*/  SHF.L.U32 R5, R5, 0xb, RZ ;  /* 0x0000000b05057819 */ /* 0x004fe400000006ff */
[----:B-1----:R-:W-:Y:S05]  /*c020*/  CALL.REL.NOINC `($_ZN7cutlass13device_kernelIN5flash19enable_sm80_to_sm89INS1_16FlashAttnBwdSm80INS1_25CollectiveMainloopBwdSm80ILi2ELi2EN4cute5tupleIJNS5_1CILi64EEENS7_ILi128EEES8_EEENS_10bfloat16_tEfNS_4arch4Sm80ELb0ELb1ELb1ELb0ELb1ELb0ELb0ELb0ELi2ELi2ELi4ELi2ELb1EEENS1_21CollectiveEpilogueBwdISA_SB_SD_Li256ELb0ELb0ELi2EEENS1_19SingleTileSchedulerILb0ELb0ELb0ELi128EEEEEEEEEvNT_6ParamsE$_ZN4cute3eso3ESOILb1ELb0EJNS_6LayoutINS_5tupleIJNS3_IJNS_1CILi8EEENS4_ILi1EEEEEEEEENS3_IJNS3_IJS6_NS4_ILi0EEEEEEEEEEEiEEC2ERKSC_RKi) ;  /* 0xffffcd9000007944 */ /* 0x002fea0003c3ffff */
[----:B------:R-:W2:Y:S01]  /*c030*/  LDL R5, [R1+0x168] ;  /* 0x0001680001057983 */ /* 0x000ea20000100800 */
[----:B------:R-:W-:Y:S01]  /*c040*/  MOV R4, 0xc070 ;  /* 0x0000c07000047802 */ /* 0x000fe20000000f00 */
[----:B--2---:R-:W-:-:S04]  /*c050*/  IMAD.WIDE R6, R5, 0x2, R16 ;  /* 0x0000000205067825 */ /* 0x004fc800078e0210 */
[----:B------:R-:W-:Y:S05]  /*c060*/  CALL.REL.NOINC `($_ZN7cutlass13device_kernelIN5flash19enable_sm80_to_sm89INS1_16FlashAttnBwdSm80INS1_25CollectiveMainloopBwdSm80ILi2ELi2EN4cute5tupleIJNS5_1CILi64EEENS7_ILi128EEES8_EEENS_10bfloat16_tEfNS_4arch4Sm80ELb0ELb1ELb1ELb0ELb1ELb0ELb0ELb0ELi2ELi2ELi4ELi2ELb1EEENS1_21CollectiveEpilogueBwdISA_SB_SD_Li256ELb0ELb0ELi2EEENS1_19SingleTileSchedulerILb0ELb0ELb0ELi128EEEEEEEEEvNT_6ParamsE$_ZN4cute8smem_ptrIPN7cutlass10bfloat16_tEECI1NS_12iter_adaptorIS3_S4_EEES3_) ;  /* 0xffffd33000007944 */ /* 0x000fea0003c3ffff */
[----:B------:R2:W5:Y:S01]  /*c070*/  LDL.64 R4, [R1+0x168] ;  /* 0x0001680001047983 */ /* 0x0005620000100a00 */
[----:B-1----:R-:W-:-:S03]  /*c080*/  MOV R6, 0xc0a0 ;  /* 0x0000c0a000067802 */ /* 0x002fc60000000f00 */
[----:B--2--5:R-:W-:Y:S05]  /*c090*/  CALL.REL.NOINC `($_ZN7cutlass13device_kernelIN5flash19enable_sm80_to_sm89INS1_16FlashAttnBwdSm80INS1_25CollectiveMainloopBwdSm80ILi2ELi2EN4cute5tupleIJNS5_1CILi64EEENS7_ILi128EEES8_EEENS_10bfloat16_tEfNS_4arch4Sm80ELb0ELb1ELb1ELb0ELb1ELb0ELb0ELb0ELi2ELi2ELi4ELi2ELb1EEENS1_21CollectiveEpilogueBwdISA_SB_SD_Li256ELb0ELb0ELi2EEENS1_19SingleTileSchedulerILb0ELb0ELb0ELi128EEEEEEEEEvNT_6ParamsE$_ZN4cute3eso3ESOILb1ELb0EJNS_6LayoutINS_5tupleIJNS3_IJNS_1CILi8EEENS4_ILi1EEEEEEEEENS3_IJNS3_IJS6_NS4_ILi0EEEEEEEEEEENS_10ViewEngineINS_8smem_ptrIPN7cutlass10bfloat16_tEEEEEEEC2ERKSC_RKSJ_) ;  /* 0xffffccd000007944 */ /* 0x024fea0003c3ffff */
[----:B------:R2:W5:Y:S01]  /*c0a0*/  LDL.64 R6, [R1+0x168] ;  /* 0x0001680001067983 */ /* 0x0005620000100a00 */
[----:B------:R-:W-:-:S03]  /*c0b0*/  MOV R12, 0xc0d0 ;  /* 0x0000c0d0000c7802 */ /* 0x000fc60000000f00 */
[----:B-12--5:R-:W-:Y:S05]  /*c0c0*/  CALL.REL.NOINC `($_ZN7cutlass13device_kernelIN5flash19enable_sm80_to_sm89INS1_16FlashAttnBwdSm80INS1_25CollectiveMainloopBwdSm80ILi2ELi2EN4cute5tupleIJNS5_1CILi64EEENS7_ILi128EEES8_EEENS_10bfloat16_tEfNS_4arch4Sm80ELb0ELb1ELb1ELb0ELb1ELb0ELb0ELb0ELi2ELi2ELi4ELi2ELb1EEENS1_21CollectiveEpilogueBwdISA_SB_SD_Li256ELb0ELb0ELi2EEENS1_19SingleTileSchedulerILb0ELb0ELb0ELi128EEEEEEEEEvNT_6ParamsE$_ZN4cute8gmem_ptrIPKN7cutlass10bfloat16_tEECI1NS_12iter_adaptorIS4_S5_EEES4_) ;  /* 0xffffd1f000007944 */ /* 0x026fea0003c3ffff */
[----:B------:R1:W5:Y:S01]  /*c0d0*/  LDL.64 R4, [R1+0x168] ;  /* 0x0001680001047983 */ /* 0x0003620000100a00 */
[----:B------:R-:W-:-:S02]  /*c0e0*/  MOV R8, UR7 ;  /* 0x0000000700087c02 */ /* 0x000fc40008000f00 */
[----:B------:R-:W-:Y:S02]  /*c0f0*/  MOV R12, 0xc110 ;  /* 0x0000c110000c7802 */ /* 0x000fe40000000f00 */
[----:B-1---5:R-:W-:Y:S05]  /*c100*/  CALL.REL.NOINC `($_ZN7cutlass13device_kernelIN5flash19enable_sm80_to_sm89INS1_16FlashAttnBwdSm80INS1_25CollectiveMainloopBwdSm80ILi2ELi2EN4cute5tupleIJNS5_1CILi64EEENS7_ILi128EEES8_EEENS_10bfloat16_tEfNS_4arch4Sm80ELb0ELb1ELb1ELb0ELb1ELb0ELb0ELb0ELi2ELi2ELi4ELi2ELb1EEENS1_21CollectiveEpilogueBwdISA_SB_SD_Li256ELb0ELb0ELi2EEENS1_19SingleTileSchedulerILb0ELb0ELb0ELi128EEEEEEEEEvNT_6ParamsE$_ZN4cute8gmem_ptrIPKN7cutlass9uint128_tEECI1NS_12iter_adaptorIS4_S5_EEES4_) ;  /* 0xffffd20000007944 */ /* 0x022fea0003c3ffff */
[----:B------:R1:W5:Y:S01]  /*c110*/  LDL.64 R4, [R1+0x168] ;  /* 0x0001680001047983 */ /* 0x0003620000100a00 */
[----:B------:R-:W-:Y:S02]  /*c120*/  MOV R8, UR7 ;  /* 0x0000000700087c02 */ /* 0x000fe40008000f00 */
[----:B------:R-:W-:Y:S02]  /*c130*/  MOV R12, 0xc150 ;  /* 0x0000c150000c7802 */ /* 0x000fe40000000f00 */
[----:B-1---5:R-:W-:Y:S05]  /*c140*/  CALL.REL.NOINC `($_ZN7cutlass13device_kernelIN5flash19enable_sm80_to_sm89INS1_16FlashAttnBwdSm80INS1_25CollectiveMainloopBwdSm80ILi2ELi2EN4cute5tupleIJNS5_1CILi64EEENS7_ILi128EEES8_EEENS_10bfloat16_tEfNS_4arch4Sm80ELb0ELb1ELb1ELb0ELb1ELb0ELb0ELb0ELi2ELi2ELi4ELi2ELb1EEENS1_21CollectiveEpilogueBwdISA_SB_SD_Li256ELb0ELb0ELi2EEENS1_19SingleTileSchedulerILb0ELb0ELb0ELi128EEEEEEEEEvNT_6ParamsE$_ZN4cute3eso3ESOILb1ELb0EJNS_6LayoutINS_5tupleIJNS3_IJNS_1CILi1EEES5_EEEEEENS3_IJNS3_IJS5_NS4_ILi0EEEEEEEEEEENS_10ViewEngineINS_8gmem_ptrIPKN7cutlass9uint128_tEEEEEEEC2ERKSB_RKSJ_) ;  /* 0xffffc9d000007944 */ /* 0x022fea0003c3ffff */
[----:B------:R2:W5:Y:S01]  /*c150*/  LDL.64 R26, [R1+0x168] ;  /* 0x00016800011a7983 */ /* 0x0005620000100a00 */
[----:B-1----:R-:W-:-:S03]  /*c160*/  MOV R4, 0xc180 ;  /* 0x0000c18000047802 */ /* 0x002fc60000000f00 */
[----:B--2--5:R-:W-:Y:S05]  /*c170*/  CALL.REL.NOINC `($_ZN7cutlass13device_kernelIN5flash19enable_sm80_to_sm89INS1_16FlashAttnBwdSm80INS1_25CollectiveMainloopBwdSm80ILi2ELi2EN4cute5tupleIJNS5_1CILi64EEENS7_ILi128EEES8_EEENS_10bfloat16_tEfNS_4arch4Sm80ELb0ELb1ELb1ELb0ELb1ELb0ELb0ELb0ELi2ELi2ELi4ELi2ELb1EEENS1_21CollectiveEpilogueBwdISA_SB_SD_Li256ELb0ELb0ELi2EEENS1_19SingleTileSchedulerILb0ELb0ELb0ELi128EEEEEEEEEvNT_6ParamsE$_ZN4cute8smem_ptrIPN7cutlass10bfloat16_tEECI1NS_12iter_adaptorIS3_S4_EEES3_) ;  /* 0xffffd22000007944 */ /* 0x024fea0003c3ffff */
[----:B------:R2:W5:Y:S01]  /*c180*/  LDL.64 R4, [R1+0x168] ;  /* 0x0001680001047983 */ /* 0x0005620000100a00 */
[----:B-1----:R-:W-:Y:S02]  /*c190*/  MOV R6, UR7 ;  /* 0x0000000700067c02 */ /* 0x002fe40008000f00 */
[----:B------:R-:W-:Y:S02]  /*c1a0*/  MOV R8, 0xc1c0 ;  /* 0x0000c1c000087802 */ /* 0x000fe40000000f00 */
[----:B--2--5:R-:W-:Y:S05]  /*c1b0*/  CALL.REL.NOINC `($_ZN7cutlass13device_kernelIN5flash19enable_sm80_to_sm89INS1_16FlashAttnBwdSm80INS1_25CollectiveMainloopBwdSm80ILi2ELi2EN4cute5tupleIJNS5_1CILi64EEENS7_ILi128EEES8_EEENS_10bfloat16_tEfNS_4arch4Sm80ELb0ELb1ELb1ELb0ELb1ELb0ELb0ELb0ELi2ELi2ELi4ELi2ELb1EEENS1_21CollectiveEpilogueBwdISA_SB_SD_Li256ELb0ELb0ELi2EEENS1_19SingleTileSchedulerILb0ELb0ELb0ELi128EEEEEEEEEvNT_6ParamsE$_ZN4cute8smem_ptrIPN7cutlass9uint128_tEECI1NS_12iter_adaptorIS3_S4_EEES3_) ;  /* 0xffffd22000007944 */ /* 0x024fea0003c3ffff */
[----:B-1----:R1:W5:Y:S01]  /*c1c0*/  LDL.64 R4, [R1+0x168] ;  /* 0x0001680001047983 */ /* 0x0023620000100a00 */
[----:B------:R-:W-:Y:S02]  /*c1d0*/  MOV R6, UR7 ;  /* 0x0000000700067c02 */ /* 0x000fe40008000f00 */
[----:B------:R-:W-:-:S02]  /*c1e0*/  MOV R8, 0xc200 ;  /* 0x0000c20000087802 */ /* 0x000fc40000000f00 */
[----:B-1---5:R-:W-:Y:S05]  /*c1f0*/  CALL.REL.NOINC `($_ZN7cutlass13device_kernelIN5flash19enable_sm80_to_sm89INS1_16FlashAttnBwdSm80INS1_25CollectiveMainloopBwdSm80ILi2ELi2EN4cute5tupleIJNS5_1CILi64EEENS7_ILi128EEES8_EEENS_10bfloat16_tEfNS_4arch4Sm80ELb0ELb1ELb1ELb0ELb1ELb0ELb0ELb0ELi2ELi2ELi4ELi2ELb1EEENS1_21CollectiveEpilogueBwdISA_SB_SD_Li256ELb0ELb0ELi2EEENS1_19SingleTileSchedulerILb0ELb0ELb0ELi128EEEEEEEEEvNT_6ParamsE$_ZN4cute3eso3ESOILb1ELb0EJNS_6LayoutINS_5tupleIJNS3_IJNS_1CILi1EEES5_EEEEEENS3_IJNS3_IJS5_NS4_ILi0EEEEEEEEEEENS_10ViewEngineINS_8smem_ptrIPN7cutlass9uint128_tEEEEEEEC2ERKSB_RKSI_) ;  /* 0xffffc97000007944 */ /* 0x022fea0003c3ffff */
[----:B-1----:R1:W5:Y:S01]  /*c200*/  LDL R4, [R1+0x168] ;  /* 0x0001680001047983 */ /* 0x0023620000100800 */
[----:B------:R-:W-:-:S03]  /*c210*/  MOV R6, 0xc230 ;  /* 0x0000c23000067802 */ /* 0x000fc60000000f00 */
[----:B-1---5:R-:W-:Y:S05]  /*c220*/  CALL.REL.NOINC `($_ZN7cutlass13device_kernelIN5flash19enable_sm80_to_sm89INS1_16FlashAttnBwdSm80INS1_25CollectiveMainloopBwdSm80ILi2ELi2EN4cute5tupleIJNS5_1CILi64EEENS7_ILi128EEES8_EEENS_10bfloat16_tEfNS_4arch4Sm80ELb0ELb1ELb1ELb0ELb1ELb0ELb0ELb0ELi2ELi2ELi4ELi2ELb1EEENS1_21CollectiveEpilogueBwdISA_SB_SD_Li256ELb0ELb0ELi2EEENS1_19SingleTileSchedulerILb0ELb0ELb0ELi128EEEEEEEEEvNT_6ParamsE$_ZN73_INTERNAL_24fd9406_37_flash_bwd_hdim64_bf16_softcap_sm80_cu_8e232a79_330724__cvta_generic_to_sharedEPKv) ;  /* 0xffffd23000007944 */ /* 0x022fea0003c3ffff */
        /* <DEDUP_REMOVED lines=9> */
[----:B-1----:R-:W-:Y:S05]  /*c2c0*/  CALL.REL.NOINC `($_ZN7cutlass13device_kernelIN5flash19enable_sm80_to_sm89INS1_16FlashAttnBwdSm80INS1_25CollectiveMainloopBwdSm80ILi2ELi2EN4cute5tupleIJNS5_1CILi64EEENS7_ILi128EEES8_EEENS_10bfloat16_tEfNS_4arch4Sm80ELb0ELb1ELb1ELb0ELb1ELb0ELb0ELb0ELi2ELi2ELi4ELi2ELb1EEENS1_21CollectiveEpilogueBwdISA_SB_SD_Li256ELb0ELb0ELi2EEENS1_19SingleTileSchedulerILb0ELb0ELb0ELi128EEEEEEEEEvNT_6ParamsE$_ZN4cute3eso3ESOILb1ELb0EJNS_1CILi0EEEiS3_EEC2ERKS3_RKiS6_) ;  /* 0xffffc63000007944 */ /* 0x002fea0003c3ffff */
[----:B------:R-:W2:Y:S01]  /*c2d0*/  LDL R5, [R1+0x168] ;  /* 0x0001680001057983 */ /* 0x000ea20000100800 */
[----:B------:R-:W-:Y:S01]  /*c2e0*/  MOV R4, 0xc320 ;  /* 0x0000c32000047802 */ /* 0x000fe20000000f00 */
[----:B------:R-:W-:Y:S01]  /*c2f0*/  UMOV UR35, UR7 ;  /* 0x0000000700237c82 */ /* 0x000fe20008000000 */
[----:B--2---:R-:W-:-:S02]  /*c300*/  SHF.L.U32 R5, R5, 0x5, RZ ;  /* 0x0000000505057819 */ /* 0x004fc400000006ff */
[----:B------:R-:W-:Y:S05]  /*c310*/  CALL.REL.NOINC `($_ZN7cutlass13device_kernelIN5flash19enable_sm80_to_sm89INS1_16FlashAttnBwdSm80INS1_25CollectiveMainloopBwdSm80ILi2ELi2EN4cute5tupleIJNS5_1CILi64EEENS7_ILi128EEES8_EEENS_10bfloat16_tEfNS_4arch4Sm80ELb0ELb1ELb1ELb0ELb1ELb0ELb0ELb0ELi2ELi2ELi4ELi2ELb1EEENS1_21CollectiveEpilogueBwdISA_SB_SD_Li256ELb0ELb0ELi2EEENS1_19SingleTileSchedulerILb0ELb0ELb0ELi128EEEEEEEEEvNT_6ParamsE$_ZN4cute5tupleIJiEEC2ERKi) ;  /* 0xffffced000007944 */ /* 0x000fea0003c3ffff */
        /* <DEDUP_REMOVED lines=20> */
[----:B------:R-:W-:Y:S01]  /*c460*/  IMAD.MOV.U32 R5, RZ, RZ, 0x1 ;  /* 0x00000001ff057424 */ /* 0x000fe200078e00ff */
        /* <DEDUP_REMOVED lines=21> */
[----:B-1----:R-:W-:Y:S02]  /*c5c0*/  MOV R5, 0x1 ;  /* 0x0000000100057802 */ /* 0x002fe40000000f00 */
        /* <DEDUP_REMOVED lines=47> */
[----:B-1---5:R-:W-:Y:S05]  /*c8c0*/  CALL.REL.NOINC `($_ZN7cutlass13device_kernelIN5flash19enable_sm80_to_sm89INS1_16FlashAttnBwdSm80INS1_25CollectiveMainloopBwdSm80ILi2ELi2EN4cute5tupleIJNS5_1CILi64EEENS7_ILi128EEES8_EEENS_10bfloat16_tEfNS_4arch4Sm80ELb0ELb1ELb1ELb0ELb1ELb0ELb0ELb0ELi2ELi2ELi4ELi2ELb1EEENS1_21CollectiveEpilogueBwdISA_SB_SD_Li256ELb0ELb0ELi2EEENS1_19SingleTileSchedulerILb0ELb0ELb0ELi128EEEEEEEEEvNT_6ParamsE$_ZN4cute3eso3ESOILb1ELb0EJNS_10UnderscoreES2_iEEC2ERKS2_S5_RKi) ;  /* 0xffffbd5000007944 */ /* 0x022fea0003c3ffff */
[----:B------:R-:W2:Y:S01]  /*c8d0*/  LDL R5, [R1+0x168] ;  /* 0x0001680001057983 */ /* 0x000ea20000100800 */
[----:B------:R-:W-:Y:S02]  /*c8e0*/  MOV R4, 0xc910 ;  /* 0x0000c91000047802 */ /* 0x000fe40000000f00 */
[----:B--2---:R-:W-:Y:S02]  /*c8f0*/  SHF.L.U32 R5, R5, 0x6, RZ ;  /* 0x0000000605057819 */ /* 0x004fe400000006ff */
[----:B-1----:R-:W-:Y:S05]  /*c900*/  CALL.REL.NOINC `($_ZN7cutlass13device_kernelIN5flash19enable_sm80_to_sm89INS1_16FlashAttnBwdSm80INS1_25CollectiveMainloopBwdSm80ILi2ELi2EN4cute5tupleIJNS5_1CILi64EEENS7_ILi128EEES8_EEENS_10bfloat16_tEfNS_4arch4Sm80ELb0ELb1ELb1ELb0ELb1ELb0ELb0ELb0ELi2ELi2ELi4ELi2ELb1EEENS1_21CollectiveEpilogueBwdISA_SB_SD_Li256ELb0ELb0ELi2EEENS1_19SingleTileSchedulerILb0ELb0ELb0ELi128EEEEEEEEEvNT_6ParamsE$_ZN4cute3eso3ESOILb1ELb0EJNS_6LayoutINS_5tupleIJNS3_IJNS_1CILi4EEENS4_ILi1EEEEEES6_EEENS3_IJNS3_IJS6_NS4_ILi0EEEEEES9_EEEEEiEEC2ERKSC_RKi) ;  /* 0xffffc3c000007944 */ /* 0x002fea0003c3ffff */
[----:B------:R-:W2:Y:S04]  /*c910*/  LD.E.64 R6, [R6.64+0x8] ;  /* 0x0000081406067980 */ /* 0x000ea8000c101b00 */
[----:B------:R-:W2:Y:S01]  /*c920*/  LDL R8, [R1+0x168] ;  /* 0x0001680001087983 */ /* 0x000ea20000100800 */
[----:B------:R-:W-:-:S02]  /*c930*/  MOV R4, UR7 ;  /* 0x0000000700047c02 */ /* 0x000fc40008000f00 */
[----:B------:R-:W-:Y:S01]  /*c940*/  MOV R12, 0xc970 ;  /* 0x0000c970000c7802 */ /* 0x000fe20000000f00 */
[----:B--2---:R-:W-:-:S04]  /*c950*/  IMAD.WIDE R8, R8, 0x4, R6 ;  /* 0x0000000408087825 */ /* 0x004fc800078e0206 */
[----:B------:R-:W-:Y:S05]  /*c960*/  CALL.REL.NOINC `($_ZN7cutlass13device_kernelIN5flash19enable_sm80_to_sm89INS1_16FlashAttnBwdSm80INS1_25CollectiveMainloopBwdSm80ILi2ELi2EN4cute5tupleIJNS5_1CILi64EEENS7_ILi128EEES8_EEENS_10bfloat16_tEfNS_4arch4Sm80ELb0ELb1ELb1ELb0ELb1ELb0ELb0ELb0ELi2ELi2ELi4ELi2ELb1EEENS1_21CollectiveEpilogueBwdISA_SB_SD_Li256ELb0ELb0ELi2EEENS1_19SingleTileSchedulerILb0ELb0ELb0ELi128EEEEEEEEEvNT_6ParamsE$_ZN4cute8gmem_ptrIPKfECI1NS_12iter_adaptorIS2_S3_EEES2_) ;  /* 0xffffc9f000007944 */ /* 0x000fea0003c3ffff */
[----:B-1----:R1:W5:Y:S01]  /*c970*/  LDL.64 R4, [R1+0x168] ;  /* 0x0001680001047983 */ /* 0x0023620000100a00 */
[----:B------:R-:W-:-:S03]  /*c980*/  MOV R6, 0xc9a0 ;  /* 0x0000c9a000067802 */ /* 0x000fc60000000f00 */
[----:B-1---5:R-:W-:Y:S05]  /*c990*/  CALL.REL.NOINC `($_ZN7cutlass13device_kernelIN5flash19enable_sm80_to_sm89INS1_16FlashAttnBwdSm80INS1_25CollectiveMainloopBwdSm80ILi2ELi2EN4cute5tupleIJNS5_1CILi64EEENS7_ILi128EEES8_EEENS_10bfloat16_tEfNS_4arch4Sm80ELb0ELb1ELb1ELb0ELb1ELb0ELb0ELb0ELi2ELi2ELi4ELi2ELb1EEENS1_21CollectiveEpilogueBwdISA_SB_SD_Li256ELb0ELb0ELi2EEENS1_19SingleTileSchedulerILb0ELb0ELb0ELi128EEEEEEEEEvNT_6ParamsE$_ZN4cute3eso3ESOILb1ELb0EJNS_6LayoutINS_5tupleIJNS3_IJNS_1CILi4EEENS4_ILi1EEEEEES6_EEENS3_IJNS3_IJS6_NS4_ILi0EEEEEES9_EEEEENS_10ViewEngineINS_8gmem_ptrIPKfEEEEEEC2ERKSC_RKSI_) ;  /* 0xffffc29000007944 */ /* 0x022fea0003c3ffff */
[----:B------:R-:W5:Y:S04]  /*c9a0*/  LDL.64 R12, [UR6+0x40] ;  /* 0x00004006ff0c7983 */ /* 0x000f680008100a00 */
[----:B------:R2:W5:Y:S01]  /*c9b0*/  LDL.64 R8, [R1+0x168] ;  /* 0x0001680001087983 */ /* 0x0005620000100a00 */
[----:B------:R-:W-:Y:S02]  /*c9c0*/  MOV R11, UR17 ;  /* 0x00000011000b7c02 */ /* 0x000fe40008000f00 */
[----:B-1----:R-:W-:Y:S02]  /*c9d0*/  MOV R4, 0xc9f0 ;  /* 0x0000c9f000047802 */ /* 0x002fe40000000f00 */
[----:B--2--5:R-:W-:Y:S05]  /*c9e0*/  CALL.REL.NOINC `($_ZN7cutlass13device_kernelIN5flash19enable_sm80_to_sm89INS1_16FlashAttnBwdSm80INS1_25CollectiveMainloopBwdSm80ILi2ELi2EN4cute5tupleIJNS5_1CILi64EEENS7_ILi128EEES8_EEENS_10bfloat16_tEfNS_4arch4Sm80ELb0ELb1ELb1ELb0ELb1ELb0ELb0ELb0ELi2ELi2ELi4ELi2ELb1EEENS1_21CollectiveEpilogueBwdISA_SB_SD_Li256ELb0ELb0ELi2EEENS1_19SingleTileSchedulerILb0ELb0ELb0ELi128EEEEEEEEEvNT_6ParamsE$_ZN4cute3eso3ESOILb1ELb0EJNS_10UnderscoreES2_iEEC2ERKS2_S5_RKi) ;  /* 0xffffbc3000007944 */ /* 0x024fea0003c3ffff */
[----:B------:R-:W2:Y:S01]  /*c9f0*/  LDL R5, [R1+0x168] ;  /* 0x0001680001057983 */ /* 0x000ea20000100800 */
[----:B------:R-:W-:-:S02]  /*ca00*/  MOV R4, 0xca30 ;  /* 0x0000ca3000047802 */ /* 0x000fc40000000f00 */
[----:B--2---:R-:W-:Y:S02]  /*ca10*/  SHF.L.U32 R5, R5, 0x6, RZ ;  /* 0x0000000605057819 */ /* 0x004fe400000006ff */
[----:B-1----:R-:W-:Y:S05]  /*ca20*/  CALL.REL.NOINC `($_ZN7cutlass13device_kernelIN5flash19enable_sm80_to_sm89INS1_16FlashAttnBwdSm80INS1_25CollectiveMainloopBwdSm80ILi2ELi2EN4cute5tupleIJNS5_1CILi64EEENS7_ILi128EEES8_EEENS_10bfloat16_tEfNS_4arch4Sm80ELb0ELb1ELb1ELb0ELb1ELb0ELb0ELb0ELi2ELi2ELi4ELi2ELb1EEENS1_21CollectiveEpilogueBwdISA_SB_SD_Li256ELb0ELb0ELi2EEENS1_19SingleTileSchedulerILb0ELb0ELb0ELi128EEEEEEEEEvNT_6ParamsE$_ZN4cute3eso3ESOILb1ELb0EJNS_6LayoutINS_5tupleIJNS3_IJNS_1CILi4EEENS4_ILi1EEEEEES6_EEENS3_IJNS3_IJS6_NS4_ILi0EEEEEES9_EEEEEiEEC2ERKSC_RKi) ;  /* 0xffffc2a000007944 */ /* 0x002fea0003c3ffff */
[----:B------:R-:W2:Y:S04]  /*ca30*/  LD.E.64 R12, [R12.64] ;  /* 0x000000140c0c7980 */ /* 0x000ea8000c101b00 */
[----:B------:R-:W2:Y:S01]  /*ca40*/  LDL R6, [R1+0x168] ;  /* 0x0001680001067983 */ /* 0x000ea20000100800 */
[----:B------:R-:W-:Y:S01]  /*ca50*/  MOV R4, UR7 ;  /* 0x0000000700047c02 */ /* 0x000fe20008000f00 */
[----:B--2---:R-:W-:Y:S01]  /*ca60*/  IMAD.WIDE R6, R6, 0x4, R12 ;  /* 0x0000000406067825 */ /* 0x004fe200078e020c */
[----:B------:R-:W-:-:S03]  /*ca70*/  MOV R12, 0xca90 ;  /* 0x0000ca90000c7802 */ /* 0x000fc60000000f00 */
[----:B------:R-:W-:Y:S05]  /*ca80*/  CALL.REL.NOINC `($_ZN7cutlass13device_kernelIN5flash19enable_sm80_to_sm89INS1_16FlashAttnBwdSm80INS1_25CollectiveMainloopBwdSm80ILi2ELi2EN4cute5tupleIJNS5_1CILi64EEENS7_ILi128EEES8_EEENS_10bfloat16_tEfNS_4arch4Sm80ELb0ELb1ELb1ELb0ELb1ELb0ELb0ELb0ELi2ELi2ELi4ELi2ELb1EEENS1_21CollectiveEpilogueBwdISA_SB_SD_Li256ELb0ELb0ELi2EEENS1_19SingleTileSchedulerILb0ELb0ELb0ELi128EEEEEEEEEvNT_6ParamsE$_ZN4cute8smem_ptrIPfECI1NS_12iter_adaptorIS1_S2_EEES1_) ;  /* 0xffffc99000007944 */ /* 0x000fea0003c3ffff */
[----:B-1----:R1:W5:Y:S01]  /*ca90*/  LDL.64 R4, [R1+0x168] ;  /* 0x0001680001047983 */ /* 0x0023620000100a00 */
[----:B------:R-:W-:-:S03]  /*caa0*/  MOV R6, 0xcac0 ;  /* 0x0000cac000067802 */ /* 0x000fc60000000f00 */
[----:B-1---5:R-:W-:Y:S05]  /*cab0*/  CALL.REL.NOINC `($_ZN7cutlass13device_kernelIN5flash19enable_sm80_to_sm89INS1_16FlashAttnBwdSm80INS1_25CollectiveMainloopBwdSm80ILi2ELi2EN4cute5tupleIJNS5_1CILi64EEENS7_ILi128EEES8_EEENS_10bfloat16_tEfNS_4arch4Sm80ELb0ELb1ELb1ELb0ELb1ELb0ELb0ELb0ELi2ELi2ELi4ELi2ELb1EEENS1_21CollectiveEpilogueBwdISA_SB_SD_Li256ELb0ELb0ELi2EEENS1_19SingleTileSchedulerILb0ELb0ELb0ELi128EEEEEEEEEvNT_6ParamsE$_ZN4cute3eso3ESOILb1ELb0EJNS_6LayoutINS_5tupleIJNS3_IJNS_1CILi4EEENS4_ILi1EEEEEES6_EEENS3_IJNS3_IJS6_NS4_ILi0EEEEEES9_EEEEENS_10ViewEngineINS_8smem_ptrIPfEEEEEEC2ERKSC_RKSH_) ;  /* 0xffffc1c000007944 */ /* 0x022fea0003c3ffff */
[----:B------:R-:W5:Y:S04]  /*cac0*/  LDL.64 R12, [UR6+0x48] ;  /* 0x00004806ff0c7983 */ /* 0x000f680008100a00 */
[----:B------:R2:W5:Y:S01]  /*cad0*/  LDL.64 R6, [R1+0x168] ;  /* 0x0001680001067983 */ /* 0x0005620000100a00 */
[----:B-1----:R-:W-:Y:S01]  /*cae0*/  MOV R5, RZ ;  /* 0x000000ff00057202 */ /* 0x002fe20000000f00 */
[----:B------:R-:W-:Y:S01]  /*caf0*/  UMOV UR35, UR19 ;  /* 0x0000001300237c82 */ /* 0x000fe20008000000 */
[----:B------:R-:W-:-:S02]  /*cb00*/  MOV R4, 0xcb20 ;  /* 0x0000cb2000047802 */ /* 0x000fc40000000f00 */
[----:B--2--5:R-:W-:Y:S05]  /*cb10*/  CALL.REL.NOINC `($_ZN7cutlass13device_kernelIN5flash19enable_sm80_to_sm89INS1_16FlashAttnBwdSm80INS1_25CollectiveMainloopBwdSm80ILi2ELi2EN4cute5tupleIJNS5_1CILi64EEENS7_ILi128EEES8_EEENS_10bfloat16_tEfNS_4arch4Sm80ELb0ELb1ELb1ELb0ELb1ELb0ELb0ELb0ELi2ELi2ELi4ELi2ELb1EEENS1_21CollectiveEpilogueBwdISA_SB_SD_Li256ELb0ELb0ELi2EEENS1_19SingleTileSchedulerILb0ELb0ELb0ELi128EEEEEEEEEvNT_6ParamsE$_ZN4cute3eso3ESOILb1ELb0EJNS_1CILi0EEEiEEC2ERKS3_RKi) ;  /* 0xffffbd9000007944 */ /* 0x024fea0003c3ffff */
[----:B------:R1:W5:Y:S01]  /*cb20*/  LD.E R5, [R12.64] ;  /* 0x000000140c057980 */ /* 0x000362000c101900 */
[----:B------:R-:W-:-:S03]  /*cb30*/  MOV R16, 0xcb50 ;  /* 0x0000cb5000107802 */ /* 0x000fc60000000f00 */
[----:B-1---5:R-:W-:Y:S05]  /*cb40*/  CALL.REL.NOINC `($_ZN7cutlass13device_kernelIN5flash19enable_sm80_to_sm89INS1_16FlashAttnBwdSm80INS1_25CollectiveMainloopBwdSm80ILi2ELi2EN4cute5tupleIJNS5_1CILi64EEENS7_ILi128EEES8_EEENS_10bfloat16_tEfNS_4arch4Sm80ELb0ELb1ELb1ELb0ELb1ELb0ELb0ELb0ELi2ELi2ELi4ELi2ELb1EEENS1_21CollectiveEpilogueBwdISA_SB_SD_Li256ELb0ELb0ELi2EEENS1_19SingleTileSchedulerILb0ELb0ELb0ELi128EEEEEEEEEvNT_6ParamsE$_ZZN4cuteplIJiEJNS_1CILi0EEEEEEDaRKNS_15ArithmeticTupleIJDpT_EEERKNS3_IJDpT0_EEEENKUlDpRKT_E_clIJiEEEDaSH_) ;  /* 0xffffeb6000007944 */ /* 0x022fea0003c3ffff */
[----:B-----5:R-:W-:Y:S02]  /*cb50*/  ISETP.GT.AND P4, PT, R4, 0x3f, PT ;  /* 0x0000003f0400780c */ /* 0x020fe40003f84270 */
[----:B------:R-:W-:-:S11]  /*cb60*/  MOV R11, 0x0 ;  /* 0x00000000000b7802 */ /* 0x000fd60000000f00 */
[----:B------:R-:W-:Y:S05]  /*cb70*/  @P4 RET.REL.NODEC R10 `(_ZN7cutlass13device_kernelIN5flash19enable_sm80_to_sm89INS1_16FlashAttnBwdSm80INS1_25CollectiveMainloopBwdSm80ILi2ELi2EN4cute5tupleIJNS5_1CILi64EEENS7_ILi128EEES8_EEENS_10bfloat16_tEfNS_4arch4Sm80ELb0ELb1ELb1ELb0ELb1ELb0ELb0ELb0ELi2ELi2ELi4ELi2ELb1EEENS1_21CollectiveEpilogueBwdISA_SB_SD_Li256ELb0ELb0ELi2EEENS1_19SingleTileSchedulerILb0ELb0ELb0ELi128EEEEEEEEEvNT_6ParamsE) ;  /* 0xffff34800a004950 */ /* 0x000fea0003c3ffff */
[----:B------:R-:W5:Y:S01]  /*cb80*/  LDL.64 R16, [UR6+0x50] ;  /* 0x00005006ff107983 */ /* 0x000f620008100a00 */
[----:B------:R-:W-:Y:S01]  /*cb90*/  IMAD.U32 R4, RZ, RZ, UR19 ;  /* 0x00000013ff047e24 */ /* 0x000fe2000f8e00ff */
[----:B------:R-:W-:Y:S02]  /*cba0*/  MOV R5, RZ ;  /* 0x000000ff00057202 */ /* 0x000fe40000000f00 */
[----:B------:R-:W-:Y:S02]  /*cbb0*/  MOV R12, 0xcbd0 ;  /* 0x0000cbd0000c7802 */ /* 0x000fe40000000f00 */
[----:B-1---5:R-:W-:Y:S05]  /*cbc0*/  CALL.REL.NOINC `($_ZN7cutlass13device_kernelIN5flash19enable_sm80_to_sm89INS1_16FlashAttnBwdSm80INS1_25CollectiveMainloopBwdSm80ILi2ELi2EN4cute5tupleIJNS5_1CILi64EEENS7_ILi128EEES8_EEENS_10bfloat16_tEfNS_4arch4Sm80ELb0ELb1ELb1ELb0ELb1ELb0ELb0ELb0ELi2ELi2ELi4ELi2ELb1EEENS1_21CollectiveEpilogueBwdISA_SB_SD_Li256ELb0ELb0ELi2EEENS1_19SingleTileSchedulerILb0ELb0ELb0ELi128EEEEEEEEEvNT_6ParamsE$_ZN4cute3eso3ESOILb1ELb0EJNS_10UnderscoreEiEEC2ERKS2_RKi) ;  /* 0xffffbaa000007944 */ /* 0x022fea0003c3ffff */
[----:B-1----:R-:W-:Y:S02]  /*cbd0*/  MOV R4, UR19 ;  /* 0x0000001300047c02 */ /* 0x002fe40008000f00 */
[----:B------:R-:W-:Y:S02]  /*cbe0*/  MOV R12, 0xcc00 ;  /* 0x0000cc00000c7802 */ /* 0x000fe40000000f00 */
[----:B------:R-:W-:Y:S05]  /*cbf0*/  CALL.REL.NOINC `($_ZN7cutlass13device_kernelIN5flash19enable_sm80_to_sm89INS1_16FlashAttnBwdSm80INS1_25CollectiveMainloopBwdSm80ILi2ELi2EN4cute5tupleIJNS5_1CILi64EEENS7_ILi128EEES8_EEENS_10bfloat16_tEfNS_4arch4Sm80ELb0ELb1ELb1ELb0ELb1ELb0ELb0ELb0ELi2ELi2ELi4ELi2ELb1EEENS1_21CollectiveEpilogueBwdISA_SB_SD_Li256ELb0ELb0ELi2EEENS1_19SingleTileSchedulerILb0ELb0ELb0ELi128EEEEEEEEEvNT_6ParamsE$_ZN4cute8gmem_ptrIPKfECI1NS_12iter_adaptorIS2_S3_EEES2_) ;  /* 0xffffc76000007944 */ /* 0x000fea0003c3ffff */
[----:B-1----:R1:W5:Y:S01]  /*cc00*/  LDL.64 R4, [R1+0x160] ;  /* 0x0001600001047983 */ /* 0x0023620000100a00 */
[----:B------:R-:W-:Y:S02]  /*cc10*/  MOV R8, UR19 ;  /* 0x0000001300087c02 */ /* 0x000fe40008000f00 */
[----:B------:R-:W-:Y:S02]  /*cc20*/  MOV R12, 0xcc40 ;  /* 0x0000cc40000c7802 */ /* 0x000fe40000000f00 */
[----:B-1---5:R-:W-:Y:S05]  /*cc30*/  CALL.REL.NOINC `($_ZN7cutlass13device_kernelIN5flash19enable_sm80_to_sm89INS1_16FlashAttnBwdSm80INS1_25CollectiveMainloopBwdSm80ILi2ELi2EN4cute5tupleIJNS5_1CILi64EEENS7_ILi128EEES8_EEENS_10bfloat16_tEfNS_4arch4Sm80ELb0ELb1ELb1ELb0ELb1ELb0ELb0ELb0ELi2ELi2ELi4ELi2ELb1EEENS1_21CollectiveEpilogueBwdISA_SB_SD_Li256ELb0ELb0ELi2EEENS1_19SingleTileSchedulerILb0ELb0ELb0ELi128EEEEEEEEEvNT_6ParamsE$_ZN4cute3eso3ESOILb1ELb0EJNS_6LayoutINS_5tupleIJNS3_IJNS_1CILi4EEENS4_ILi1EEEEEEEEENS3_IJNS3_IJS6_NS4_ILi0EEEEEEEEEEENS_10ViewEngineINS_8gmem_ptrIPKfEEEEEEC2ERKSC_RKSI_) ;  /* 0xffffbf7000007944 */ /* 0x022fea0003c3ffff */
[----:B-1----:R1:W5:Y:S01]  /*cc40*/  LDL.64 R8, [R1+0x160] ;  /* 0x0001600001087983 */ /* 0x0023620000100a00 */
[----:B------:R-:W-:Y:S01]  /*cc50*/  IMAD.U32 R4, RZ, RZ, UR19 ;  /* 0x00000013ff047e24 */ /* 0x000fe2000f8e00ff */
[----:B------:R-:W-:-:S02]  /*cc60*/  MOV R5, RZ ;  /* 0x000000ff00057202 */ /* 0x000fc40000000f00 */
[----:B------:R-:W-:Y:S02]  /*cc70*/  MOV R12, 0xcc90 ;  /* 0x0000cc90000c7802 */ /* 0x000fe40000000f00 */
[----:B-1---5:R-:W-:Y:S05]  /*cc80*/  CALL.REL.NOINC `($_ZN7cutlass13device_kernelIN5flash19enable_sm80_to_sm89INS1_16FlashAttnBwdSm80INS1_25CollectiveMainloopBwdSm80ILi2ELi2EN4cute5tupleIJNS5_1CILi64EEENS7_ILi128EEES8_EEENS_10bfloat16_tEfNS_4arch4Sm80ELb0ELb1ELb1ELb0ELb1ELb0ELb0ELb0ELi2ELi2ELi4ELi2ELb1EEENS1_21CollectiveEpilogueBwdISA_SB_SD_Li256ELb0ELb0ELi2EEENS1_19SingleTileSchedulerILb0ELb0ELb0ELi128EEEEEEEEEvNT_6ParamsE$_ZN4cute3eso3ESOILb1ELb0EJNS_10UnderscoreEiEEC2ERKS2_RKi) ;  /* 0xffffb9e000007944 */ /* 0x022fea0003c3ffff */
[----:B-1----:R-:W-:Y:S02]  /*cc90*/  MOV R4, UR19 ;  /* 0x0000001300047c02 */ /* 0x002fe40008000f00 */
[----:B------:R-:W-:Y:S02]  /*cca0*/  MOV R12, 0xccc0 ;  /* 0x0000ccc0000c7802 */ /* 0x000fe40000000f00 */
[----:B------:R-:W-:Y:S05]  /*ccb0*/  CALL.REL.NOINC `($_ZN7cutlass13device_kernelIN5flash19enable_sm80_to_sm89INS1_16FlashAttnBwdSm80INS1_25CollectiveMainloopBwdSm80ILi2ELi2EN4cute5tupleIJNS5_1CILi64EEENS7_ILi128EEES8_EEENS_10bfloat16_tEfNS_4arch4Sm80ELb0ELb1ELb1ELb0ELb1ELb0ELb0ELb0ELi2ELi2ELi4ELi2ELb1EEENS1_21CollectiveEpilogueBwdISA_SB_SD_Li256ELb0ELb0ELi2EEENS1_19SingleTileSchedulerILb0ELb0ELb0ELi128EEEEEEEEEvNT_6ParamsE$_ZN4cute8smem_ptrIPfECI1NS_12iter_adaptorIS1_S2_EEES1_) ;  /* 0xffffc76000007944 */ /* 0x000fea0003c3ffff */
[----:B-1----:R1:W5:Y:S01]  /*ccc0*/  LDL.64 R4, [R1+0x160] ;  /* 0x0001600001047983 */ /* 0x0023620000100a00 */
[----:B------:R-:W-:Y:S02]  /*ccd0*/  MOV R6, UR19 ;  /* 0x0000001300067c02 */ /* 0x000fe40008000f00 */
[----:B------:R-:W-:Y:S02]  /*cce0*/  MOV R12, 0xcd00 ;  /* 0x0000cd00000c7802 */ /* 0x000fe40000000f00 */
[----:B-1---5:R-:W-:Y:S05]  /*ccf0*/  CALL.REL.NOINC `($_ZN7cutlass13device_kernelIN5flash19enable_sm80_to_sm89INS1_16FlashAttnBwdSm80INS1_25CollectiveMainloopBwdSm80ILi2ELi2EN4cute5tupleIJNS5_1CILi64EEENS7_ILi128EEES8_EEENS_10bfloat16_tEfNS_4arch4Sm80ELb0ELb1ELb1ELb0ELb1ELb0ELb0ELb0ELi2ELi2ELi4ELi2ELb1EEENS1_21CollectiveEpilogueBwdISA_SB_SD_Li256ELb0ELb0ELi2EEENS1_19SingleTileSchedulerILb0ELb0ELb0ELi128EEEEEEEEEvNT_6ParamsE$_ZN4cute3eso3ESOILb1ELb0EJNS_6LayoutINS_5tupleIJNS3_IJNS_1CILi4EEENS4_ILi1EEEEEEEEENS3_IJNS3_IJS6_NS4_ILi0EEEEEEEEEEENS_10ViewEngineINS_8smem_ptrIPfEEEEEEC2ERKSC_RKSH_) ;  /* 0xffffbef000007944 */ /* 0x022fea0003c3ffff */
[----:B-1----:R1:W5:Y:S01]  /*cd00*/  LDL.64 R6, [R1+0x160] ;  /* 0x0001600001067983 */ /* 0x0023620000100a00 */
[----:B------:R-:W-:Y:S02]  /*cd10*/  MOV R4, UR7 ;  /* 0x0000000700047c02 */ /* 0x000fe40008000f00 */
[----:B------:R-:W-:Y:S02]  /*cd20*/  MOV R12, 0xcd40 ;  /* 0x0000cd40000c7802 */ /* 0x000fe40000000f00 */
[----:B-1---5:R-:W-:Y:S05]  /*cd30*/  CALL.REL.NOINC `($_ZN7cutlass13device_kernelIN5flash19enable_sm80_to_sm89INS1_16FlashAttnBwdSm80INS1_25CollectiveMainloopBwdSm80ILi2ELi2EN4cute5tupleIJNS5_1CILi64EEENS7_ILi128EEES8_EEENS_10bfloat16_tEfNS_4arch4Sm80ELb0ELb1ELb1ELb0ELb1ELb0ELb0ELb0ELi2ELi2ELi4ELi2ELb1EEENS1_21CollectiveEpilogueBwdISA_SB_SD_Li256ELb0ELb0ELi2EEENS1_19SingleTileSchedulerILb0ELb0ELb0ELi128EEEEEEEEEvNT_6ParamsE$_ZN4cute8gmem_ptrIPKfECI1NS_12iter_adaptorIS2_S3_EEES2_) ;  /* 0xffffc62000007944 */ /* 0x022fea0003c3ffff */
[----:B-1----:R1:W5:Y:S01]  /*cd40*/  LDL.64 R4, [R1+0x168] ;  /* 0x0001680001047983 */ /* 0x0023620000100a00 */
[----:B------:R-:W-:Y:S02]  /*cd50*/  MOV R8, UR7 ;  /* 0x0000000700087c02 */ /* 0x000fe40008000f00 */
[----:B------:R-:W-:-:S02]  /*cd60*/  MOV R12, 0xcd80 ;  /* 0x0000cd80000c7802 */ /* 0x000fc40000000f00 */
[----:B-1---5:R-:W-:Y:S05]  /*cd70*/  CALL.REL.NOINC `($_ZN7cutlass13device_kernelIN5flash19enable_sm80_to_sm89INS1_16FlashAttnBwdSm80INS1_25CollectiveMainloopBwdSm80ILi2ELi2EN4cute5tupleIJNS5_1CILi64EEENS7_ILi128EEES8_EEENS_10bfloat16_tEfNS_4arch4Sm80ELb0ELb1ELb1ELb0ELb1ELb0ELb0ELb0ELi2ELi2ELi4ELi2ELb1EEENS1_21CollectiveEpilogueBwdISA_SB_SD_Li256ELb0ELb0ELi2EEENS1_19SingleTileSchedulerILb0ELb0ELb0ELi128EEEEEEEEEvNT_6ParamsE$_ZN4cute8gmem_ptrIPKN7cutlass9uint128_tEECI1NS_12iter_adaptorIS4_S5_EEES4_) ;  /* 0xffffc59000007944 */ /* 0x022fea0003c3ffff */
[----:B------:R1:W5:Y:S01]  /*cd80*/  LDL.64 R4, [R1+0x168] ;  /* 0x0001680001047983 */ /* 0x0003620000100a00 */
[----:B------:R-:W-:-:S02]  /*cd90*/  MOV R8, UR7 ;  /* 0x0000000700087c02 */ /* 0x000fc40008000f00 */
[----:B------:R-:W-:Y:S02]  /*cda0*/  MOV R12, 0xcdc0 ;  /* 0x0000cdc0000c7802 */ /* 0x000fe40000000f00 */
[----:B-1---5:R-:W-:Y:S05]  /*cdb0*/  CALL.REL.NOINC `($_ZN7cutlass13device_kernelIN5flash19enable_sm80_to_sm89INS1_16FlashAttnBwdSm80INS1_25CollectiveMainloopBwdSm80ILi2ELi2EN4cute5tupleIJNS5_1CILi64EEENS7_ILi128EEES8_EEENS_10bfloat16_tEfNS_4arch4Sm80ELb0ELb1ELb1ELb0ELb1ELb0ELb0ELb0ELi2ELi2ELi4ELi2ELb1EEENS1_21CollectiveEpilogueBwdISA_SB_SD_Li256ELb0ELb0ELi2EEENS1_19SingleTileSchedulerILb0ELb0ELb0ELi128EEEEEEEEEvNT_6ParamsE$_ZN4cute3eso3ESOILb1ELb0EJNS_6LayoutINS_5tupleIJNS3_IJNS_1CILi1EEES5_EEEEEENS3_IJNS3_IJS5_NS4_ILi0EEEEEEEEEEENS_10ViewEngineINS_8gmem_ptrIPKN7cutlass9uint128_tEEEEEEEC2ERKSB_RKSJ_) ;  /* 0xffffbd6000007944 */ /* 0x022fea0003c3ffff */
[----:B------:R2:W5:Y:S01]  /*cdc0*/  LDL.64 R18, [R1+0x168] ;  /* 0x0001680001127983 */ /* 0x0005620000100a00 */
[----:B-1----:R-:W-:Y:S02]  /*cdd0*/  MOV R4, UR7 ;  /* 0x0000000700047c02 */ /* 0x002fe40008000f00 */
[----:B------:R-:W-:Y:S02]  /*cde0*/  MOV R12, 0xce00 ;  /* 0x0000ce00000c7802 */ /* 0x000fe40000000f00 */
[----:B--2--5:R-:W-:Y:S05]  /*cdf0*/  CALL.REL.NOINC `($_ZN7cutlass13device_kernelIN5flash19enable_sm80_to_sm89INS1_16FlashAttnBwdSm80INS1_25CollectiveMainloopBwdSm80ILi2ELi2EN4cute5tupleIJNS5_1CILi64EEENS7_ILi128EEES8_EEENS_10bfloat16_tEfNS_4arch4Sm80ELb0ELb1ELb1ELb0ELb1ELb0ELb0ELb0ELi2ELi2ELi4ELi2ELb1EEENS1_21CollectiveEpilogueBwdISA_SB_SD_Li256ELb0ELb0ELi2EEENS1_19SingleTileSchedulerILb0ELb0ELb0ELi128EEEEEEEEEvNT_6ParamsE$_ZN4cute8smem_ptrIPfECI1NS_12iter_adaptorIS1_S2_EEES1_) ;  /* 0xffffc62000007944 */ /* 0x024fea0003c3ffff */
[----:B-1----:R1:W5:Y:S01]  /*ce00*/  LDL.64 R4, [R1+0x168] ;  /* 0x0001680001047983 */ /* 0x0023620000100a00 */
[----:B------:R-:W-:Y:S02]  /*ce10*/  MOV R6, UR7 ;  /* 0x0000000700067c02 */ /* 0x000fe40008000f00 */
[----:B------:R-:W-:Y:S02]  /*ce20*/  MOV R8, 0xce40 ;  /* 0x0000ce4000087802 */ /* 0x000fe40000000f00 */
[----:B-1---5:R-:W-:Y:S05]  /*ce30*/  CALL.REL.NOINC `($_ZN7cutlass13device_kernelIN5flash19enable_sm80_to_sm89INS1_16FlashAttnBwdSm80INS1_25CollectiveMainloopBwdSm80ILi2ELi2EN4cute5tupleIJNS5_1CILi64EEENS7_ILi128EEES8_EEENS_10bfloat16_tEfNS_4arch4Sm80ELb0ELb1ELb1ELb0ELb1ELb0ELb0ELb0ELi2ELi2ELi4ELi2ELb1EEENS1_21CollectiveEpilogueBwdISA_SB_SD_Li256ELb0ELb0ELi2EEENS1_19SingleTileSchedulerILb0ELb0ELb0ELi128EEEEEEEEEvNT_6ParamsE$_ZN4cute8smem_ptrIPN7cutlass9uint128_tEECI1NS_12iter_adaptorIS3_S4_EEES3_) ;  /* 0xffffc5a000007944 */ /* 0x022fea0003c3ffff */
[----:B-1----:R1:W5:Y:S01]  /*ce40*/  LDL.64 R4, [R1+0x168] ;  /* 0x0001680001047983 */ /* 0x0023620000100a00 */
[----:B------:R-:W-:Y:S02]  /*ce50*/  MOV R6, UR7 ;  /* 0x0000000700067c02 */ /* 0x000fe40008000f00 */
[----:B------:R-:W-:Y:S02]  /*ce60*/  MOV R8, 0xce80 ;  /* 0x0000ce8000087802 */ /* 0x000fe40000000f00 */
[----:B-1---5:R-:W-:Y:S05]  /*ce70*/  CALL.REL.NOINC `($_ZN7cutlass13device_kernelIN5flash19enable_sm80_to_sm89INS1_16FlashAttnBwdSm80INS1_25CollectiveMainloopBwdSm80ILi2ELi2EN4cute5tupleIJNS5_1CILi64EEENS7_ILi128EEES8_EEENS_10bfloat16_tEfNS_4arch4Sm80ELb0ELb1ELb1ELb0ELb1ELb0ELb0ELb0ELi2ELi2ELi4ELi2ELb1EEENS1_21CollectiveEpilogueBwdISA_SB_SD_Li256ELb0ELb0ELi2EEENS1_19SingleTileSchedulerILb0ELb0ELb0ELi128EEEEEEEEEvNT_6ParamsE$_ZN4cute3eso3ESOILb1ELb0EJNS_6LayoutINS_5tupleIJNS3_IJNS_1CILi1EEES5_EEEEEENS3_IJNS3_IJS5_NS4_ILi0EEEEEEEEEEENS_10ViewEngineINS_8smem_ptrIPN7cutlass9uint128_tEEEEEEEC2ERKSB_RKSI_) ;  /* 0xffffbcf000007944 */ /* 0x022fea0003c3ffff */
[----:B-1----:R1:W5:Y:S01]  /*ce80*/  LDL R4, [R1+0x168] ;  /* 0x0001680001047983 */ /* 0x0023620000100800 */
[----:B------:R-:W-:-:S03]  /*ce90*/  MOV R6, 0xceb0 ;  /* 0x0000ceb000067802 */ /* 0x000fc60000000f00 */
[----:B-1---5:R-:W-:Y:S05]  /*cea0*/  CALL.REL.NOINC `($_ZN7cutlass13device_kernelIN5flash19enable_sm80_to_sm89INS1_16FlashAttnBwdSm80INS1_25CollectiveMainloopBwdSm80ILi2ELi2EN4cute5tupleIJNS5_1CILi64EEENS7_ILi128EEES8_EEENS_10bfloat16_tEfNS_4arch4Sm80ELb0ELb1ELb1ELb0ELb1ELb0ELb0ELb0ELi2ELi2ELi4ELi2ELb1EEENS1_21CollectiveEpilogueBwdISA_SB_SD_Li256ELb0ELb0ELi2EEENS1_19SingleTileSchedulerILb0ELb0ELb0ELi128EEEEEEEEEvNT_6ParamsE$_ZN73_INTERNAL_24fd9406_37_flash_bwd_hdim64_bf16_softcap_sm80_cu_8e232a79_330724__cvta_generic_to_sharedEPKv) ;  /* 0xffffc5b000007944 */ /* 0x022fea0003c3ffff */
[----:B------:R-:W2:Y:S01]  /*ceb0*/  LD.E.U8 R16, [R16.64] ;  /* 0x0000001410107980 */ /* 0x000ea2000c101100 */
[----:B------:R-:W-:-:S02]  /*cec0*/  MOV R11, 0x0 ;  /* 0x00000000000b7802 */ /* 0x000fc40000000f00 */
[----:B--2---:R-:W-:-:S13]  /*ced0*/  ISETP.NE.AND P4, PT, R16, RZ, PT ;  /* 0x000000ff1000720c */ /* 0x004fda0003f85270 */
[----:B------:R-:W-:Y:S01]  /*cee0*/  @!PT LDS RZ, [RZ] ;  /* 0x00000000fffff984 */ /* 0x000fe20000000800 */
[----:B------:R-:W-:Y:S01]  /*cef0*/  @!PT LDS RZ, [RZ] ;  /* 0x00000000fffff984 */ /* 0x000fe20000000800 */
[----:B------:R-:W-:Y:S01]  /*cf00*/  @!PT LDS RZ, [RZ] ;  /* 0x00000000fffff984 */ /* 0x000fe20000000800 */
[----:B------:R1:W-:Y:S01]  /*cf10*/  LDGSTS.E.BYPASS.LTC128B.128 [R4], [R18.64], P4 ;  /* 0x0000000012047fae */ /* 0x0003e2000a101d54 */
[----:B------:R-:W-:Y:S05]  /*cf20*/  RET.REL.NODEC R10 `(_ZN7cutlass13device_kernelIN5flash19enable_sm80_to_sm89INS1_16FlashAttnBwdSm80INS1_25CollectiveMainloopBwdSm80ILi2ELi2EN4cute5tupleIJNS5_1CILi64EEENS7_ILi128EEES8_EEENS_10bfloat16_tEfNS_4arch4Sm80ELb0ELb1ELb1ELb0ELb1ELb0ELb0ELb0ELi2ELi2ELi4ELi2ELb1EEENS1_21CollectiveEpilogueBwdISA_SB_SD_Li256ELb0ELb0ELi2EEENS1_19SingleTileSchedulerILb0ELb0ELb0ELi128EEEEEEEEEvNT_6ParamsE) ;  /* 0xffff30d00a007950 */ /* 0x000fea0003c3ffff */
        .type           $_ZN7cutlass13device_kernelIN5flash19enable_sm80_to_sm89INS1_16FlashAttnBwdSm80INS1_25CollectiveMainloopBwdSm80ILi2ELi2EN4cute5tupleIJNS5_1CILi64EEENS7_ILi128EEES8_EEENS_10bfloat16_tEfNS_4arch4Sm80ELb0ELb1ELb1ELb0ELb1ELb0ELb0ELb0ELi2ELi2ELi4ELi2ELb1EEENS1_21CollectiveEpilogueBwdISA_SB_SD_Li256ELb0ELb0ELi2EEENS1_19SingleTileSchedulerILb0ELb0ELb0ELi128EEEEEEEEEvNT_6ParamsE$_ZZN5flash25CollectiveMainloopBwdSm80ILi2ELi2EN4cute5tupleIJNS1_1CILi64EEENS3_ILi128EEES4_EEEN7cutlass10bfloat16_tEfNS7_4arch4Sm80ELb0ELb1ELb1ELb0ELb1ELb0ELb0ELb0ELi2ELi2ELi4ELi2ELb1EE3mmaINS_16FlashAttnBwdSm80ISB_NS_21CollectiveEpilogueBwdIS6_S8_SA_Li256ELb0ELb0ELi2EEENS_19SingleTileSchedulerILb0ELb0ELb0ELi128EEEE13SharedStorageENS1_6TensorINS1_11ArrayEngineIfLm32EEENS1_6LayoutINS2_IJNS2_IJNS3_ILi2EEESO_EEESO_NS3_ILi4EEEEEENS2_IJNS2_IJNS3_ILi1EEESO_EEESQ_NS3_ILi8EEEEEEEEEEEEbRKNSB_6ParamsERT0_S12_iNS2_IJiiiEEERT_ENKUliiE_clEii,@function
        .size           $_ZN7cutlass13device_kernelIN5flash19enable_sm80_to_sm89INS1_16FlashAttnBwdSm80INS1_25CollectiveMainloopBwdSm80ILi2ELi2EN4cute5tupleIJNS5_1CILi64EEENS7_ILi128EEES8_EEENS_10bfloat16_tEfNS_4arch4Sm80ELb0ELb1ELb1ELb0ELb1ELb0ELb0ELb0ELi2ELi2ELi4ELi2ELb1EEENS1_21CollectiveEpilogueBwdISA_SB_SD_Li256ELb0ELb0ELi2EEENS1_19SingleTileSchedulerILb0ELb0ELb0ELi128EEEEEEEEEvNT_6ParamsE$_ZZN5flash25CollectiveMainloopBwdSm80ILi2ELi2EN4cute5tupleIJNS1_1CILi64EEENS3_ILi128EEES4_EEEN7cutlass10bfloat16_tEfNS7_4arch4Sm80ELb0ELb1ELb1ELb0ELb1ELb0ELb0ELb0ELi2ELi2ELi4ELi2ELb1EE3mmaINS_16FlashAttnBwdSm80ISB_NS_21CollectiveEpilogueBwdIS6_S8_SA_Li256ELb0ELb0ELi2EEENS_19SingleTileSchedulerILb0ELb0ELb0ELi128EEEE13SharedStorageENS1_6TensorINS1_11ArrayEngineIfLm32EEENS1_6LayoutINS2_IJNS2_IJNS3_ILi2EEESO_EEESO_NS3_ILi4EEEEEENS2_IJNS2_IJNS3_ILi1EEESO_EEESQ_NS3_ILi8EEEEEEEEEEEEbRKNSB_6ParamsERT0_S12_iNS2_IJiiiEEERT_ENKUliiE_clEii,(.L_x_3911 - $_ZN7cutlass13device_kernelIN5flash19enable_sm80_to_sm89INS1_16FlashAttnBwdSm80INS1_25CollectiveMainloopBwdSm80ILi2ELi2EN4cute5tupleIJNS5_1CILi64EEENS7_ILi128EEES8_EEENS_10bfloat16_tEfNS_4arch4Sm80ELb0ELb1ELb1ELb0ELb1ELb0ELb0ELb0ELi2ELi2ELi4ELi2ELb1EEENS1_21CollectiveEpilogueBwdISA_SB_SD_Li256ELb0ELb0ELi2EEENS1_19SingleTileSchedulerILb0ELb0ELb0ELi128EEEEEEEEEvNT_6ParamsE$_ZZN5flash25CollectiveMainloopBwdSm80ILi2ELi2EN4cute5tupleIJNS1_1CILi64EEENS3_ILi128EEES4_EEEN7cutlass10bfloat16_tEfNS7_4arch4Sm80ELb0ELb1ELb1ELb0ELb1ELb0ELb0ELb0ELi2ELi2ELi4ELi2ELb1EE3mmaINS_16FlashAttnBwdSm80ISB_NS_21CollectiveEpilogueBwdIS6_S8_SA_Li256ELb0ELb0ELi2EEENS_19SingleTileSchedulerILb0ELb0ELb0ELi128EEEE13SharedStorageENS1_6TensorINS1_11ArrayEngineIfLm32EEENS1_6LayoutINS2_IJNS2_IJNS3_ILi2EEESO_EEESO_NS3_ILi4EEEEEENS2_IJNS2_IJNS3_ILi1EEESO_EEESQ_NS3_ILi8EEEEEEEEEEEEbRKNSB_6ParamsERT0_S12_iNS2_IJiiiEEERT_ENKUliiE_clEii)
$_ZN7cutlass13device_kernelIN5flash19enable_sm80_to_sm89INS1_16FlashAttnBwdSm80INS1_25CollectiveMainloopBwdSm80ILi2ELi2EN4cute5tupleIJNS5_1CILi64EEENS7_ILi128EEES8_EEENS_10bfloat16_tEfNS_4arch4Sm80ELb0ELb1ELb1ELb0ELb1ELb0ELb0ELb0ELi2ELi2ELi4ELi2ELb1EEENS1_21CollectiveEpilogueBwdISA_SB_SD_Li256ELb0ELb0ELi2EEENS1_19SingleTileSchedulerILb0ELb0ELb0ELi128EEEEEEEEEvNT_6ParamsE$_ZZN5flash25CollectiveMainloopBwdSm80ILi2ELi2EN4cute5tupleIJNS1_1CILi64EEENS3_ILi128EEES4_EEEN7cutlass10bfloat16_tEfNS7_4arch4Sm80ELb0ELb1ELb1ELb0ELb1ELb0ELb0ELb0ELi2ELi2ELi4ELi2ELb1EE3mmaINS_16FlashAttnBwdSm80ISB_NS_21CollectiveEpilogueBwdIS6_S8_SA_Li256ELb0ELb0ELi2EEENS_19SingleTileSchedulerILb0ELb0ELb0ELi128EEEE13SharedStorageENS1_6TensorINS1_11ArrayEngineIfLm32EEENS1_6LayoutINS2_IJNS2_IJNS3_ILi2EEESO_EEESO_NS3_ILi4EEEEEENS2_IJNS2_IJNS3_ILi1EEESO_EEESQ_NS3_ILi8EEEEEEEEEEEEbRKNSB_6ParamsERT0_S12_iNS2_IJiiiEEERT_ENKUliiE_clEii:
        /* <DEDUP_REMOVED lines=368> */
.L_x_333:
        /* <DEDUP_REMOVED lines=13> */
.L_x_3911:


//--------------------- .text._ZN7cutlass13device_kernelIN5flash19enable_sm80_to_sm89INS1_16FlashAttnBwdSm80INS1_25CollectiveMainloopBwdSm80ILi2ELi2EN4cute5tupleIJNS5_1CILi64EEENS7_ILi128EEES8_EEENS_10bfloat16_tEfNS_4arch4Sm80ELb0ELb1ELb1ELb0ELb0ELb0ELb0ELb0ELi2ELi2ELi4ELi2ELb1EEENS1_24CollectiveEpilogueBwdGQAISA_fSD_Li256ELb0ELb0EEENS1_19SingleTileSchedulerILb0ELb0ELb0ELi128EEEEEEEEEvNT_6ParamsE --------------------------
	.section	.text._ZN7cutlass13device_kernelIN5flash19enable_sm80_to_sm89INS1_16FlashAttnBwdSm80INS1_25CollectiveMainloopBwdSm80ILi2ELi2EN4cute5tupleIJNS5_1CILi64EEENS7_ILi128EEES8_EEENS_10bfloat16_tEfNS_4arch4Sm80ELb0ELb1ELb1ELb0ELb0ELb0ELb0ELb0ELi2ELi2ELi4ELi2ELb1EEENS1_24CollectiveEpilogueBwdGQAISA_fSD_Li256ELb0ELb0EEENS1_19SingleTileSchedulerILb0ELb0ELb0ELi128EEEEEEEEEvNT_6ParamsE,"ax",@progbits
	.sectioninfo	@"SHI_REGISTERS=255"
	.align	128
.text._ZN7cutlass13device_kernelIN5flash19enable_sm80_to_sm89INS1_16FlashAttnBwdSm80INS1_25CollectiveMainloopBwdSm80ILi2ELi2EN4cute5tupleIJNS5_1CILi64EEENS7_ILi128EEES8_EEENS_10bfloat16_tEfNS_4arch4Sm80ELb0ELb1ELb1ELb0ELb0ELb0ELb0ELb0ELi2ELi2ELi4ELi2ELb1EEENS1_24CollectiveEpilogueBwdGQAISA_fSD_Li256ELb0ELb0EEENS1_19SingleTileSchedulerILb0ELb0ELb0ELi128EEEEEEEEEvNT_6ParamsE:
        .type           _ZN7cutlass13device_kernelIN5flash19enable_sm80_to_sm89INS1_16FlashAttnBwdSm80INS1_25CollectiveMainloopBwdSm80ILi2ELi2EN4cute5tupleIJNS5_1CILi64EEENS7_ILi128EEES8_EEENS_10bfloat16_tEfNS_4arch4Sm80ELb0ELb1ELb1ELb0ELb0ELb0ELb0ELb0ELi2ELi2ELi4ELi2ELb1EEENS1_24CollectiveEpilogueBwdGQAISA_fSD_Li256ELb0ELb0EEENS1_19SingleTileSchedulerILb0ELb0ELb0ELi128EEEEEEEEEvNT_6ParamsE,@function
        .size           _ZN7cutlass13device_kernelIN5flash19enable_sm80_to_sm89INS1_16FlashAttnBwdSm80INS1_25CollectiveMainloopBwdSm80ILi2ELi2EN4cute5tupleIJNS5_1CILi64EEENS7_ILi128EEES8_EEENS_10bfloat16_tEfNS_4arch4Sm80ELb0ELb1ELb1ELb0ELb0ELb0ELb0ELb0ELi2ELi2ELi4ELi2ELb1EEENS1_24CollectiveEpilogueBwdGQAISA_fSD_Li256ELb0ELb0EEENS1_19SingleTileSchedulerILb0ELb0ELb0ELi128EEEEEEEEEvNT_6ParamsE,(.L_x_4002 - _ZN7cutlass13device_kernelIN5flash19enable_sm80_to_sm89INS1_16FlashAttnBwdSm80INS1_25CollectiveMainloopBwdSm80ILi2ELi2EN4cute5tupleIJNS5_1CILi64EEENS7_ILi128EEES8_EEENS_10bfloat16_tEfNS_4arch4Sm80ELb0ELb1ELb1ELb0ELb0ELb0ELb0ELb0ELi2ELi2ELi4ELi2ELb1EEENS1_24CollectiveEpilogueBwdGQAISA_fSD_Li256ELb0ELb0EEENS1_19SingleTileSchedulerILb0ELb0ELb0ELi128EEEEEEEEEvNT_6ParamsE)
        .other          _ZN7cutlass13device_kernelIN5flash19enable_sm80_to_sm89INS1_16FlashAttnBwdSm80INS1_25CollectiveMainloopBwdSm80ILi2ELi2EN4cute5tupleIJNS5_1CILi64EEENS7_ILi128EEES8_EEENS_10bfloat16_tEfNS_4arch4Sm80ELb0ELb1ELb1ELb0ELb0ELb0ELb0ELb0ELi2ELi2ELi4ELi2ELb1EEENS1_24CollectiveEpilogueBwdGQAISA_fSD_Li256ELb0ELb0EEENS1_19SingleTileSchedulerILb0ELb0ELb0ELi128EEEEEEEEEvNT_6ParamsE,@"STO_CUDA_ENTRY STV_DEFAULT"
_ZN7cutlass13device_kernelIN5flash19enable_sm80_to_sm89INS1_16FlashAttnBwdSm80INS1_25CollectiveMainloopBwdSm80ILi2ELi2EN4cute5tupleIJNS5_1CILi64EEENS7_ILi128EEES8_EEENS_10bfloat16_tEfNS_4arch4Sm80ELb0ELb1ELb1ELb0ELb0ELb0ELb0ELb0ELi2ELi2ELi4ELi2ELb1EEENS1_24CollectiveEpilogueBwdGQAISA_fSD_Li256ELb0ELb0EEENS1_19SingleTileSchedulerILb0ELb0ELb0ELi128EEEEEEEEEvNT_6ParamsE:
        /* <DEDUP_REMOVED lines=41> */
.L_x_334:
[----:B-1--4-:R-:W-:Y:S02]  /*0290*/  MOV R192, R0 ;  /* 0x0000000000c07202 */ /* 0x012fe40000000f00 */
.L_x_335:
        /* <DEDUP_REMOVED lines=66> */
[----:B------:R-:W-:Y:S01]  /*06c0*/  SHF.R.S32.HI R6, RZ, 0x1f, R3 ;  /* 0x0000001fff067819 */ /* 0x000fe20000011403 */
[----:B------:R-:W-:Y:S01]  /*06d0*/  USHF.L.U32 UR22, UR4, 0x6, URZ ;  /* 0x0000000604167899 */ /* 0x000fe2000800063f */
[----:B------:R-:W-:Y:S01]  /*06e0*/  IMAD.U32 R5, RZ, RZ, UR23 ;  /* 0x00000017ff057e24 */ /* 0x000fe2000f8e00ff */
[----:B------:R-:W-:Y:S01]  /*06f0*/  USHF.L.U32 UR26, UR4, 0x5, URZ ;  /* 0x00000005041a7899 */ /* 0x000fe2000800063f */
[----:B------:R-:W-:Y:S01]  /*0700*/  IMAD.MOV.U32 R2, RZ, RZ, 0x1 ;  /* 0x00000001ff027424 */ /* 0x000fe200078e00ff */
[----:B------:R-:W-:Y:S01]  /*0710*/  LEA.HI R6, R6, R3, RZ, 0x6 ;  /* 0x0000000306067211 */ /* 0x000fe200078f30ff */
[----:B------:R-:W-:Y:S01]  /*0720*/  ULDC.64 UR4, c[0x0][0x270] ;  /* 0x00009c0000047ab9 */ /* 0x000fe20000000a00 */
[----:B-1----:R-:W-:Y:S01]  /*0730*/  IMAD.MOV.U32 R0, RZ, RZ, c[0x0][0x260] ;  /* 0x00009800ff007624 */ /* 0x002fe200078e00ff */
[----:B------:R-:W-:Y:S01]  /*0740*/  UIMAD UR4, UR19, UR4, URZ ;  /* 0x00000004130472a4 */ /* 0x000fe2000f8e023f */
[----:B------:R-:W-:Y:S01]  /*0750*/  IMAD.U32 R4, RZ, RZ, UR25 ;  /* 0x00000019ff047e24 */ /* 0x000fe2000f8e00ff */
[----:B------:R-:W-:Y:S01]  /*0760*/  STL.U8 [R1+0x14], R2 ;  /* 0x0000140201007387 */ /* 0x000fe20000100000 */
[----:B------:R-:W-:Y:S01]  /*0770*/  IMAD.U32 R9, RZ, RZ, UR38 ;  /* 0x00000026ff097e24 */ /* 0x000fe2000f8e00ff */
[----:B------:R-:W-:Y:S01]  /*0780*/  IADD3 R0, R0, 0x3f, RZ ;  /* 0x0000003f00007810 */ /* 0x000fe20007ffe0ff */
[----:B------:R-:W-:Y:S01]  /*0790*/  UIMAD UR23, UR38, UR5, UR4 ;  /* 0x00000005261772a4 */ /* 0x000fe2000f8e0204 */
[----:B------:R-:W-:Y:S01]  /*07a0*/  IMAD.U32 R14, RZ, RZ, UR22 ;  /* 0x00000016ff0e7e24 */ /* 0x000fe2000f8e00ff */
[----:B------:R1:W-:Y:S01]  /*07b0*/  STL.U8 [R1+0x15], R2 ;  /* 0x0000150201007387 */ /* 0x0003e20000100000 */
[----:B------:R-:W-:Y:S01]  /*07c0*/  ULDC.64 UR4, c[0x0][0x288] ;  /* 0x0000a20000047ab9 */ /* 0x000fe20000000a00 */
[----:B------:R-:W-:Y:S01]  /*07d0*/  SHF.R.S32.HI R3, RZ, 0x1f, R0 ;  /* 0x0000001fff037819 */ /* 0x000fe20000011400 */
[----:B------:R-:W-:Y:S01]  /*07e0*/  UIMAD UR4, UR19, UR4, URZ ;  /* 0x00000004130472a4 */ /* 0x000fe2000f8e023f */
[----:B------:R-:W-:Y:S01]  /*07f0*/  IMAD.U32 R15, RZ, RZ, UR17 ;  /* 0x00000011ff0f7e24 */ /* 0x000fe2000f8e00ff */
[----:B------:R2:W-:Y:S01]  /*0800*/  STL.64 [R1+0x20], R4 ;  /* 0x0000200401007387 */ /* 0x0005e20000100a00 */
[----:B------:R-:W-:Y:S01]  /*0810*/  LEA.HI R0, R3, R0, RZ, 0x6 ;  /* 0x0000000003007211 */ /* 0x000fe200078f30ff */
[----:B------:R-:W-:Y:S01]  /*0820*/  IMAD.U32 R3, RZ, RZ, UR8 ;  /* 0x00000008ff037e24 */ /* 0x000fe2000f8e00ff */
[----:B------:R-:W-:Y:S01]  /*0830*/  SHF.R.S32.HI R27, RZ, 0x1f, R194 ;  /* 0x0000001fff1b7819 */ /* 0x000fe200000114c2 */
[----:B------:R-:W-:Y:S01]  /*0840*/  UIMAD UR8, UR38, UR5, UR4 ;  /* 0x00000005260872a4 */ /* 0x000fe2000f8e0204 */
[----:B------:R-:W-:Y:S01]  /*0850*/  MOV R16, UR26 ;  /* 0x0000001a00107c02 */ /* 0x000fe20008000f00 */
[----:B------:R-:W-:Y:S01]  /*0860*/  IMAD.U32 R17, RZ, RZ, UR24 ;  /* 0x00000018ff117e24 */ /* 0x000fe2000f8e00ff */
[----:B------:R-:W-:Y:S01]  /*0870*/  ULDC.64 UR4, c[0x0][0x180] ;  /* 0x0000600000047ab9 */ /* 0x000fe20000000a00 */
[----:B------:R3:W-:Y:S01]  /*0880*/  STL.64 [R1+0x50], R14 ;  /* 0x0000500e01007387 */ /* 0x0007e20000100a00 */
[----:B------:R-:W-:Y:S01]  /*0890*/  UIMAD UR4, UR19, UR4, URZ ;  /* 0x00000004130472a4 */ /* 0x000fe2000f8e023f */
[----:B------:R-:W-:Y:S01]  /*08a0*/  SHF.R.S32.HI R0, RZ, 0x6, R0 ;  /* 0x00000006ff007819 */ /* 0x000fe20000011400 */
[----:B------:R-:W-:Y:S01]  /*08b0*/  USHF.R.S32.HI UR17, URZ, 0x1f, UR18 ;  /* 0x0000001f3f117899 */ /* 0x000fe20008011412 */
[----:B------:R4:W-:Y:S01]  /*08c0*/  STL.64 [R1+0x78], R12 ;  /* 0x0000780c01007387 */ /* 0x0009e20000100a00 */
[----:B------:R-:W-:Y:S01]  /*08d0*/  UIMAD UR22, UR38, UR5, UR4 ;  /* 0x00000005261672a4 */ /* 0x000fe2000f8e0204 */
[----:B------:R-:W-:-:S02]  /*08e0*/  LEA.HI R19, R27, R194, RZ, 0x6 ;  /* 0x000000c21b137211 */ /* 0x000fc400078f30ff */
[----:B------:R5:W-:Y:S01]  /*08f0*/  STL.64 [R1+0x48], R16 ;  /* 0x0000481001007387 */ /* 0x000be20000100a00 */
[----:B------:R-:W-:Y:S01]  /*0900*/  ULDC.64 UR4, c[0x0][0x278] ;  /* 0x00009e0000047ab9 */ /* 0x000fe20000000a00 */
[----:B------:R-:W-:Y:S01]  /*0910*/  SHF.R.S32.HI R6, RZ, 0x6, R6 ;  /* 0x00000006ff067819 */ /* 0x000fe20000011406 */
[----:B------:R-:W-:Y:S01]  /*0920*/  UIMAD UR4, UR17, UR4, URZ ;  /* 0x00000004110472a4 */ /* 0x000fe2000f8e023f */
[----:B-1----:R-:W-:Y:S01]  /*0930*/  IMAD.U32 R2, RZ, RZ, UR9 ;  /* 0x00000009ff027e24 */ /* 0x002fe2000f8e00ff */
[----:B------:R-:W-:Y:S01]  /*0940*/  STL [R1+0x68], R0 ;  /* 0x0000680001007387 */ /* 0x000fe20000100800 */
[----:B------:R-:W-:-:S03]  /*0950*/  SHF.R.S32.HI R19, RZ, 0x6, R19 ;  /* 0x00000006ff137819 */ /* 0x000fc60000011413 */
[----:B------:R1:W-:Y:S01]  /*0960*/  STL.64 [R1+0x28], R2 ;  /* 0x0000280201007387 */ /* 0x0003e20000100a00 */
[----:B--2---:R-:W-:-:S03]  /*0970*/  IMAD.WIDE.U32 R4, R9, c[0x0][0x270], R24 ;  /* 0x00009c0009047a25 */ /* 0x004fc600078e0018 */
[----:B------:R2:W-:Y:S02]  /*0980*/  STL [R1+0x80], R0 ;  /* 0x0000800001007387 */ /* 0x0005e40000100800 */
[----:B------:R-:W-:Y:S02]  /*0990*/  IADD3 R5, R5, UR23, RZ ;  /* 0x0000001705057c10 */ /* 0x000fe4000fffe0ff */
[----:B------:R2:W-:Y:S01]  /*09a0*/  STL.64 [R1+0x90], R10 ;  /* 0x0000900a01007387 */ /* 0x0005e20000100a00 */
[----:B---3--:R-:W-:-:S03]  /*09b0*/  LEA.HI R15, R27, R194, RZ, 0x3 ;  /* 0x000000c21b0f7211 */ /* 0x008fc600078f18ff */
[----:B------:R3:W-:Y:S01]  /*09c0*/  STL [R1+0x40], R6 ;  /* 0x0000400601007387 */ /* 0x0007e20000100800 */
[----:B------:R-:W-:Y:S01]  /*09d0*/  LEA.HI R14, R27, R194, RZ, 0x5 ;  /* 0x000000c21b0e7211 */ /* 0x000fe200078f28ff */
[----:B----4-:R-:W-:Y:S01]  /*09e0*/  IMAD.U32 R12, RZ, RZ, UR18 ;  /* 0x00000012ff0c7e24 */ /* 0x010fe2000f8e00ff */
[----:B-----5:R-:W-:-:S03]  /*09f0*/  LOP3.LUT R17, R15, 0xfffffff8, RZ, 0xc0, !PT ;  /* 0xfffffff80f117812 */ /* 0x020fc600078ec0ff */
[----:B------:R-:W-:Y:S01]  /*0a00*/  IMAD.WIDE.U32 R12, R12, c[0x0][0x278], R4 ;  /* 0x00009e000c0c7a25 */ /* 0x000fe200078e0004 */
[----:B------:R-:W-:-:S03]  /*0a10*/  SHF.R.S32.HI R4, RZ, 0x3, R15 ;  /* 0x00000003ff047819 */ /* 0x000fc6000001140f */
[----:B------:R-:W-:Y:S01]  /*0a20*/  IMAD.IADD R17, R194, 0x1, -R17 ;  /* 0x00000001c2117824 */ /* 0x000fe200078e0a11 */
[----:B------:R-:W-:Y:S01]  /*0a30*/  LEA R30, P1, R12, c[0x0][0x258], 0x2 ;  /* 0x000096000c1e7a11 */ /* 0x000fe200078210ff */
[----:B------:R-:W-:Y:S02]  /*0a40*/  IMAD.SHL.U32 R16, R19, 0x200, RZ ;  /* 0x0000020013107824 */ /* 0x000fe400078e00ff */
[----:B-1----:R-:W-:Y:S01]  /*0a50*/  IMAD.WIDE.U32 R2, R9, c[0x0][0x288], R24 ;  /* 0x0000a20009027a25 */ /* 0x002fe200078e0018 */
[----:B------:R-:W-:-:S03]  /*0a60*/  SHF.L.U32 R5, R17, 0x3, RZ ;  /* 0x0000000311057819 */ /* 0x000fc600000006ff */
[----:B--2---:R-:W-:Y:S01]  /*0a70*/  IMAD.SHL.U32 R0, R4, 0x40, RZ ;  /* 0x0000004004007824 */ /* 0x004fe200078e00ff */
[----:B------:R-:W-:Y:S01]  /*0a80*/  IADD3 R3, R3, UR8, RZ ;  /* 0x0000000803037c10 */ /* 0x000fe2000fffe0ff */
[----:B------:R-:W-:Y:S01]  /*0a90*/  ULDC.64 UR8, c[0x0][0x210] ;  /* 0x0000840000087ab9 */ /* 0x000fe20000000a00 */
[--C-:B------:R-:W-:Y:S01]  /*0aa0*/  SHF.R.S32.HI R29, RZ, 0x1f, R5.reuse ;  /* 0x0000001fff1d7819 */ /* 0x100fe20000011405 */
[----:B------:R-:W-:Y:S01]  /*0ab0*/  UIMAD UR8, UR19, UR8, URZ ;  /* 0x00000008130872a4 */ /* 0x000fe2000f8e023f */
[----:B------:R-:W-:Y:S01]  /*0ac0*/  IMAD.U32 R10, RZ, RZ, UR18 ;  /* 0x00000012ff0a7e24 */ /* 0x000fe2000f8e00ff */
[----:B------:R-:W-:Y:S01]  /*0ad0*/  LOP3.LUT R0, R0, 0x1c0, RZ, 0xc0, !PT ;  /* 0x000001c000007812 */ /* 0x000fe200078ec0ff */
[----:B------:R-:W-:Y:S01]  /*0ae0*/  IMAD.MOV.U32 R28, RZ, RZ, R5 ;  /* 0x000000ffff1c7224 */ /* 0x000fe200078e0005 */
[----:B------:R-:W-:Y:S01]  /*0af0*/  UIMAD UR9, UR38, UR9, UR8 ;  /* 0x00000009260972a4 */ /* 0x000fe2000f8e0208 */
[----:B------:R-:W-:Y:S01]  /*0b00*/  IMAD.WIDE.U32 R10, R10, c[0x0][0x290], R2 ;  /* 0x0000a4000a0a7a25 */ /* 0x000fe200078e0002 */
[----:B------:R-:W-:Y:S01]  /*0b10*/  UIMAD UR8, UR18, UR5, UR4 ;  /* 0x00000005120872a4 */ /* 0x000fe2000f8e0204 */
[----:B---3--:R-:W-:-:S02]  /*0b20*/  LOP3.LUT R6, R0, 0x38, R5, 0xf8, !PT ;  /* 0x0000003800067812 */ /* 0x008fc400078ef805 */
[----:B------:R-:W-:Y:S01]  /*0b30*/  ULDC.64 UR4, c[0x0][0x290] ;  /* 0x0000a40000047ab9 */ /* 0x000fe20000000a00 */
[----:B------:R-:W-:Y:S01]  /*0b40*/  SHF.R.U32.HI R3, RZ, 0x3, R0 ;  /* 0x00000003ff037819 */ /* 0x000fe20000011600 */
[----:B------:R-:W-:Y:S01]  /*0b50*/  UIMAD UR4, UR17, UR4, URZ ;  /* 0x00000004110472a4 */ /* 0x000fe2000f8e023f */
[----:B------:R-:W-:Y:S01]  /*0b60*/  IADD3 R0, R13, UR8, RZ ;  /* 0x000000080d007c10 */ /* 0x000fe2000fffe0ff */
[C---:B------:R-:W-:Y:S01]  /*0b70*/  IMAD.WIDE.U32 R22, R9.reuse, c[0x0][0x180], R28 ;  /* 0x0000600009167a25 */ /* 0x040fe200078e001c */
[----:B------:R-:W-:Y:S01]  /*0b80*/  LOP3.LUT R3, R16, R6, R3, 0xf6, !PT ;  /* 0x0000000610037212 */ /* 0x000fe200078ef603 */
[----:B------:R-:W-:Y:S01]  /*0b90*/  UIMAD UR4, UR18, UR5, UR4 ;  /* 0x00000005120472a4 */ /* 0x000fe2000f8e0204 */
[----:B------:R-:W-:Y:S01]  /*0ba0*/  LEA.HI.X R31, R12, c[0x0][0x25c], R0, 0x2, P1 ;  /* 0x000097000c1f7a11 */ /* 0x000fe200008f1400 */
[----:B------:R-:W-:Y:S01]  /*0bb0*/  IMAD.WIDE.U32 R8, R9, c[0x0][0x210], R28 ;  /* 0x0000840009087a25 */ /* 0x000fe200078e001c */
[C---:B------:R-:W-:Y:S02]  /*0bc0*/  LEA R20, P0, R10.reuse, c[0x0][0x280], 0x2 ;  /* 0x0000a0000a147a11 */ /* 0x040fe400078010ff */
[----:B------:R-:W-:Y:S01]  /*0bd0*/  IADD3 R7, R23, UR22, RZ ;  /* 0x0000001617077c10 */ /* 0x000fe2000fffe0ff */
[----:B------:R-:W-:Y:S01]  /*0be0*/  IMAD.MOV.U32 R0, RZ, RZ, 0x2 ;  /* 0x00000002ff007424 */ /* 0x000fe200078e00ff */
[----:B------:R-:W-:Y:S01]  /*0bf0*/  IADD3 R2, R11, UR4, RZ ;  /* 0x000000040b027c10 */ /* 0x000fe2000fffe0ff */
[----:B------:R-:W-:Y:S01]  /*0c00*/  ULDC.64 UR4, c[0x0][0x218] ;  /* 0x0000860000047ab9 */ /* 0x000fe20000000a00 */
[----:B------:R-:W-:Y:S01]  /*0c10*/  IADD3 R33, R9, UR9, RZ ;  /* 0x0000000909217c10 */ /* 0x000fe2000fffe0ff */
[----:B------:R-:W-:Y:S01]  /*0c20*/  ULDC.64 UR8, c[0x0][0x188] ;  /* 0x0000620000087ab9 */ /* 0x000fe20000000a00 */
[----:B------:R-:W-:Y:S01]  /*0c30*/  IMAD.MOV.U32 R32, RZ, RZ, R8 ;  /* 0x000000ffff207224 */ /* 0x000fe200078e0008 */
[----:B------:R-:W-:Y:S01]  /*0c40*/  LEA.HI.X R21, R10, c[0x0][0x284], R2, 0x2, P0 ;  /* 0x0000a1000a157a11 */ /* 0x000fe200000f1402 */
[----:B------:R-:W-:Y:S01]  /*0c50*/  IMAD.WIDE.U32 R8, R3, R0, c[0x0][0x18] ;  /* 0x0000060003087625 */ /* 0x000fe200078e0000 */
[----:B------:R-:W-:Y:S01]  /*0c60*/  UIMAD UR8, UR17, UR8, URZ ;  /* 0x00000008110872a4 */ /* 0x000fe2000f8e023f */
[----:B------:R-:W-:Y:S01]  /*0c70*/  MOV R0, UR18 ;  /* 0x0000001200007c02 */ /* 0x000fe20008000f00 */
[----:B------:R-:W-:Y:S01]  /*0c80*/  UIMAD UR4, UR17, UR4, URZ ;  /* 0x00000004110472a4 */ /* 0x000fe2000f8e023f */
[----:B------:R-:W-:Y:S01]  /*0c90*/  IMAD.MOV.U32 R6, RZ, RZ, R22 ;  /* 0x000000ffff067224 */ /* 0x000fe200078e0016 */
[----:B------:R-:W-:Y:S01]  /*0ca0*/  UIMAD UR8, UR18, UR9, UR8 ;  /* 0x00000009120872a4 */ /* 0x000fe2000f8e0208 */
[----:B------:R-:W-:Y:S01]  /*0cb0*/  IMAD.U32 R2, RZ, RZ, UR18 ;  /* 0x00000012ff027e24 */ /* 0x000fe2000f8e00ff */
[----:B------:R-:W-:Y:S01]  /*0cc0*/  UIMAD UR4, UR18, UR5, UR4 ;  /* 0x00000005120472a4 */ /* 0x000fe2000f8e0204 */
[----:B------:R-:W-:Y:S01]  /*0cd0*/  IADD3 R12, P1, R8, 0x4080, RZ ;  /* 0x00004080080c7810 */ /* 0x000fe20007f3e0ff */
[----:B------:R-:W-:Y:S01]  /*0ce0*/  IMAD.WIDE.U32 R32, R0, c[0x0][0x218], R32 ;  /* 0x0000860000207a25 */ /* 0x000fe200078e0020 */
[----:B------:R-:W-:Y:S01]  /*0cf0*/  SHF.R.S32.HI R23, RZ, 0x1f, R4 ;  /* 0x0000001fff177819 */ /* 0x000fe20000011404 */
[----:B------:R1:W-:Y:S01]  /*0d00*/  STL.64 [R1+0x88], R20 ;  /* 0x0000881401007387 */ /* 0x0003e20000100a00 */
[----:B------:R-:W-:Y:S01]  /*0d10*/  IADD3 R10, P0, R8, 0x8080, RZ ;  /* 0x00008080080a7810 */ /* 0x000fe20007f1e0ff */
[----:B------:R-:W-:Y:S01]  /*0d20*/  IMAD.WIDE.U32 R34, R2, c[0x0][0x188], R6 ;  /* 0x0000620002227a25 */ /* 0x000fe200078e0006 */
[----:B------:R-:W-:Y:S01]  /*0d30*/  IADD3 R33, R33, UR4, RZ ;  /* 0x0000000421217c10 */ /* 0x000fe2000fffe0ff */
[----:B------:R-:W-:Y:S01]  /*0d40*/  ULDC.64 UR4, c[0x0][0x248] ;  /* 0x0000920000047ab9 */ /* 0x000fe20000000a00 */
[----:B------:R2:W-:Y:S01]  /*0d50*/  STL.64 [R1+0x70], R30 ;  /* 0x0000701e01007387 */ /* 0x0005e20000100a00 */
[--C-:B------:R-:W-:Y:S01]  /*0d60*/  IMAD.X R13, RZ, RZ, R9.reuse, P1 ;  /* 0x000000ffff0d7224 */ /* 0x100fe200008e0609 */
[----:B------:R-:W-:Y:S01]  /*0d70*/  IADD3 R35, R35, UR8, RZ ;  /* 0x0000000823237c10 */ /* 0x000fe2000fffe0ff */
[----:B------:R-:W-:Y:S01]  /*0d80*/  IMAD.X R11, RZ, RZ, R9, P0 ;  /* 0x000000ffff0b7224 */ /* 0x000fe200000e0609 */
[----:B------:R-:W-:Y:S01]  /*0d90*/  UISETP.NE.AND UP0, UPT, UR4, 0x1, UPT ;  /* 0x000000010400788c */ /* 0x000fe2000bf05270 */
[C---:B------:R-:W-:Y:S01]  /*0da0*/  IMAD R7, R23.reuse, c[0x0][0x208], RZ ;  /* 0x0000820017077a24 */ /* 0x040fe200078e02ff */
[----:B------:R3:W-:Y:S01]  /*0db0*/  STL.64 [R1+0x38], R12 ;  /* 0x0000380c01007387 */ /* 0x0007e20000100a00 */
[----:B------:R-:W-:Y:S01]  /*0dc0*/  IMAD R9, R23, c[0x0][0x178], RZ ;  /* 0x00005e0017097a24 */ /* 0x000fe200078e02ff */
[----:B------:R-:W-:Y:S01]  /*0dd0*/  UIMAD.WIDE.U32 UR8, UR38, UR5, URZ ;  /* 0x00000005260872a5 */ /* 0x000fe2000f8e003f */
[C---:B------:R-:W-:Y:S01]  /*0de0*/  IMAD R0, R4.reuse, c[0x0][0x20c], R7 ;  /* 0x0000830004007a24 */ /* 0x040fe200078e0207 */
[----:B------:R3:W-:Y:S01]  /*0df0*/  STL.64 [R1+0x60], R10 ;  /* 0x0000600a01007387 */ /* 0x0007e20000100a00 */
[C---:B------:R-:W-:Y:S01]  /*0e00*/  IMAD R2, R4.reuse, c[0x0][0x17c], R9 ;  /* 0x00005f0004027a24 */ /* 0x040fe200078e0209 */
[----:B------:R-:W-:Y:S01]  /*0e10*/  ULDC UR4, c[0x0][0x250] ;  /* 0x0000940000047ab9 */ /* 0x000fe20000000800 */
[----:B------:R-:W-:-:S02]  /*0e20*/  IMAD.WIDE.U32 R6, R4, c[0x0][0x178], R34 ;  /* 0x00005e0004067a25 */ /* 0x000fc400078e0022 */
[----:B------:R-:W-:Y:S02]  /*0e30*/  @UP0 USHF.R.U32.HI UR38, URZ, UR4, UR9 ;  /* 0x000000043f260299 */ /* 0x000fe40008011609 */
[----:B------:R-:W-:Y:S01]  /*0e40*/  IMAD.WIDE.U32 R32, R4, c[0x0][0x208], R32 ;  /* 0x0000820004207a25 */ /* 0x000fe200078e0020 */
[----:B------:R-:W-:Y:S01]  /*0e50*/  LEA R34, P1, R6, c[0x0][0x160], 0x1 ;  /* 0x0000580006227a11 */ /* 0x000fe200078208ff */
[----:B------:R-:W-:Y:S02]  /*0e60*/  USHF.R.S32.HI UR37, URZ, 0x1f, UR38 ;  /* 0x0000001f3f257899 */ /* 0x000fe40008011426 */
[----:B------:R-:W-:Y:S01]  /*0e70*/  IMAD.IADD R2, R7, 0x1, R2 ;  /* 0x0000000107027824 */ /* 0x000fe200078e0202 */
[----:B------:R-:W-:Y:S01]  /*0e80*/  LEA R8, P0, R32, c[0x0][0x1f0], 0x1 ;  /* 0x00007c0020087a11 */ /* 0x000fe200078008ff */
[----:B------:R-:W-:Y:S01]  /*0e90*/  IMAD.IADD R0, R33, 0x1, R0 ;  /* 0x0000000121007824 */ /* 0x000fe200078e0200 */
[----:B-1----:R-:W-:Y:S02]  /*0ea0*/  SHF.R.S32.HI R21, RZ, 0x5, R14 ;  /* 0x00000005ff157819 */ /* 0x002fe4000001140e */
[----:B------:R-:W-:Y:S01]  /*0eb0*/  LEA.HI.X R35, R6, c[0x0][0x164], R2, 0x1, P1 ;  /* 0x0000590006237a11 */ /* 0x000fe200008f0c02 */
[----:B--2---:R-:W-:Y:S01]  /*0ec0*/  IMAD.MOV.U32 R30, RZ, RZ, R194 ;  /* 0x000000ffff1e7224 */ /* 0x004fe200078e00c2 */
[----:B------:R-:W-:-:S02]  /*0ed0*/  LEA.HI.X R9, R32, c[0x0][0x1f4], R0, 0x1, P0 ;  /* 0x00007d0020097a11 */ /* 0x000fc400000f0c00 */
[----:B------:R-:W-:Y:S01]  /*0ee0*/  LEA.HI R0, R14, R21, RZ, 0x1 ;  /* 0x000000150e007211 */ /* 0x000fe200078f08ff */
[----:B------:R3:W-:Y:S01]  /*0ef0*/  STL.64 [R1+0x30], R34 ;  /* 0x0000302201007387 */ /* 0x0007e20000100a00 */
[----:B------:R-:W-:Y:S02]  /*0f00*/  MOV R20, 0xf50 ;  /* 0x00000f5000147802 */ /* 0x000fe40000000f00 */
[----:B------:R-:W-:Y:S01]  /*0f10*/  LOP3.LUT R0, R0, 0xfffffffe, RZ, 0xc0, !PT ;  /* 0xfffffffe00007812 */ /* 0x000fe200078ec0ff */
[----:B------:R3:W-:Y:S04]  /*0f20*/  STL.64 [R1+0x58], R8 ;  /* 0x0000580801007387 */ /* 0x0007e80000100a00 */
[----:B------:R-:W-:Y:S02]  /*0f30*/  IMAD.IADD R199, R21, 0x1, -R0 ;  /* 0x0000000115c77824 */ /* 0x000fe400078e0a00 */
[----:B---3--:R-:W-:Y:S05]  /*0f40*/  CALL.REL.NOINC `($_ZN7cutlass13device_kernelIN5flash19enable_sm80_to_sm89INS1_16FlashAttnBwdSm80INS1_25CollectiveMainloopBwdSm80ILi2ELi2EN4cute5tupleIJNS5_1CILi64EEENS7_ILi128EEES8_EEENS_10bfloat16_tEfNS_4arch4Sm80ELb0ELb1ELb1ELb0ELb0ELb0ELb0ELb0ELi2ELi2ELi4ELi2ELb1EEENS1_24CollectiveEpilogueBwdGQAISA_fSD_Li256ELb0ELb0EEENS1_19SingleTileSchedulerILb0ELb0ELb0ELi128EEEEEEEEEvNT_6ParamsE$_ZZN4cute7idx2crdINS_5tupleIJiEEENS1_IJNS1_IJNS1_IJNS_1CILi8EEENS3_ILi2EEEEEES5_S5_NS3_ILi4EEEEEEEEEEEDaRKT_RKT0_ENKUlRKT_RKT0_E_clIiS8_EEDaSI_SL_) ;  /* 0x0000817000007944 */ /* 0x008fea0003c00000 */
[----:B------:R-:W-:Y:S01]  /*0f50*/  LEA.HI R26, R27, R194, RZ, 0x4 ;  /* 0x000000c21b1a7211 */ /* 0x000fe200078f20ff */
[----:B------:R-:W-:Y:S01]  /*0f60*/  IMAD.SHL.U32 R181, R0, 0x40, RZ ;  /* 0x0000004000b57824 */ /* 0x000fe200078e00ff */
[----:B------:R-:W-:Y:S01]  /*0f70*/  MOV R20, 0x1080 ;  /* 0x0000108000147802 */ /* 0x000fe20000000f00 */
[----:B------:R-:W-:Y:S01]  /*0f80*/  IMAD.SHL.U32 R18, R199, 0x400, RZ ;  /* 0x00000400c7127824 */ /* 0x000fe200078e00ff */
[----:B------:R-:W-:Y:S01]  /*0f90*/  LOP3.LUT R7, R26, 0xfffffff0, RZ, 0xc0, !PT ;  /* 0xfffffff01a077812 */ /* 0x000fe200078ec0ff */
[----:B------:R-:W-:Y:S01]  /*0fa0*/  IMAD.MOV.U32 R186, RZ, RZ, R0 ;  /* 0x000000ffffba7224 */ /* 0x000fe200078e0000 */
[----:B------:R-:W-:Y:S01]  /*0fb0*/  LOP3.LUT R181, R181, 0x1c0, RZ, 0xc0, !PT ;  /* 0x000001c0b5b57812 */ /* 0x000fe200078ec0ff */
[----:B------:R-:W-:-:S02]  /*0fc0*/  IMAD.MOV.U32 R30, RZ, RZ, R194 ;  /* 0x000000ffff1e7224 */ /* 0x000fc400078e00c2 */
        /* <DEDUP_REMOVED lines=10> */
[----:B-1----:R-:W-:Y:S05]  /*1070*/  CALL.REL.NOINC `($_ZN7cutlass13device_kernelIN5flash19enable_sm80_to_sm89INS1_16FlashAttnBwdSm80INS1_25CollectiveMainloopBwdSm80ILi2ELi2EN4cute5tupleIJNS5_1CILi64EEENS7_ILi128EEES8_EEENS_10bfloat16_tEfNS_4arch4Sm80ELb0ELb1ELb1ELb0ELb0ELb0ELb0ELb0ELi2ELi2ELi4ELi2ELb1EEENS1_24CollectiveEpilogueBwdGQAISA_fSD_Li256ELb0ELb0EEENS1_19SingleTileSchedulerILb0ELb0ELb0ELi128EEEEEEEEEvNT_6ParamsE$_ZZN4cute7idx2crdINS_5tupleIJiEEENS1_IJNS1_IJNS1_IJNS_1CILi8EEENS3_ILi2EEEEEES5_S5_NS3_ILi4EEEEEEEEEEEDaRKT_RKT0_ENKUlRKT_RKT0_E_clIiS8_EEDaSI_SL_) ;  /* 0x0000804000007944 */ /* 0x002fea0003c00000 */
[----:B------:R-:W-:Y:S01]  /*1080*/  LEA.HI R7, R27, R194, RZ, 0x2 ;  /* 0x000000c21b077211 */ /* 0x000fe200078f10ff */
[----:B------:R-:W-:Y:S01]  /*1090*/  IMAD.SHL.U32 R10, R17, 0x40, RZ ;  /* 0x00000040110a7824 */ /* 0x000fe200078e00ff */
[----:B------:R-:W-:Y:S01]  /*10a0*/  SHF.R.S32.HI R183, RZ, 0x4, R26 ;  /* 0x00000004ffb77819 */ /* 0x000fe2000001141a */
[----:B------:R-:W-:Y:S01]  /*10b0*/  IMAD.SHL.U32 R173, R0, 0x40, RZ ;  /* 0x0000004000ad7824 */ /* 0x000fe200078e00ff */
[----:B------:R-:W-:Y:S01]  /*10c0*/  LOP3.LUT R9, R7, 0x7ffffffc, RZ, 0xc0, !PT ;  /* 0x7ffffffc07097812 */ /* 0x000fe200078ec0ff */
[----:B------:R-:W-:Y:S01]  /*10d0*/  IMAD.SHL.U32 R21, R21, 0x10, RZ ;  /* 0x0000001015157824 */ /* 0x000fe200078e00ff */
[--C-:B------:R-:W-:Y:S01]  /*10e0*/  SHF.R.S32.HI R2, RZ, 0x2, R7.reuse ;  /* 0x00000002ff027819 */ /* 0x100fe20000011407 */
[----:B------:R-:W-:Y:S01]  /*10f0*/  IMAD.MOV.U32 R185, RZ, RZ, R0 ;  /* 0x000000ffffb97224 */ /* 0x000fe200078e0000 */
[----:B------:R-:W-:Y:S01]  /*1100*/  SHF.R.S32.HI R7, RZ, 0x1f, R7 ;  /* 0x0000001fff077819 */ /* 0x000fe20000011407 */
[----:B------:R-:W-:Y:S01]  /*1110*/  IMAD.IADD R9, R194, 0x1, -R9 ;  /* 0x00000001c2097824 */ /* 0x000fe200078e0a09 */
[----:B------:R-:W-:-:S02]  /*1120*/  LEA.HI R6, R26, R183, RZ, 0x1 ;  /* 0x000000b71a067211 */ /* 0x000fc400078f08ff */
[----:B------:R-:W-:Y:S01]  /*1130*/  LEA.HI R7, R7, R2, RZ, 0x3 ;  /* 0x0000000207077211 */ /* 0x000fe200078f18ff */
[----:B------:R-:W-:Y:S01]  /*1140*/  IMAD R198, R9, 0x2, R18 ;  /* 0x0000000209c67824 */ /* 0x000fe200078e0212 */
[----:B------:R-:W-:Y:S02]  /*1150*/  LOP3.LUT R6, R6, 0xfffffffe, RZ, 0xc0, !PT ;  /* 0xfffffffe06067812 */ /* 0x000fe400078ec0ff */
[----:B------:R-:W-:Y:S02]  /*1160*/  LOP3.LUT R7, R7, 0xfffffff8, RZ, 0xc0, !PT ;  /* 0xfffffff807077812 */ /* 0x000fe400078ec0ff */
[----:B------:R-:W-:Y:S01]  /*1170*/  LOP3.LUT R10, R10, 0x1c0, RZ, 0xc0, !PT ;  /* 0x000001c00a0a7812 */ /* 0x000fe200078ec0ff */
[----:B------:R-:W-:Y:S01]  /*1180*/  IMAD.IADD R183, R183, 0x1, -R6 ;  /* 0x00000001b7b77824 */ /* 0x000fe200078e0a06 */
[----:B------:R-:W-:Y:S01]  /*1190*/  LOP3.LUT R173, R173, 0x1c0, RZ, 0xc0, !PT ;  /* 0x000001c0adad7812 */ /* 0x000fe200078ec0ff */
[----:B------:R-:W-:Y:S01]  /*11a0*/  IMAD.IADD R26, R2, 0x1, -R7 ;  /* 0x00000001021a7824 */ /* 0x000fe200078e0a07 */
[----:B------:R-:W-:Y:S01]  /*11b0*/  LOP3.LUT R184, R10, 0x8, R15, 0xf8, !PT ;  /* 0x000000080ab87812 */ /* 0x000fe200078ef80f */
[----:B------:R-:W-:Y:S01]  /*11c0*/  IMAD.SHL.U32 R2, R8, 0x8, RZ ;  /* 0x0000000808027824 */ /* 0x000fe200078e00ff */
[----:B------:R-:W-:Y:S01]  /*11d0*/  SHF.R.U32.HI R9, RZ, 0x3, R10 ;  /* 0x00000003ff097819 */ /* 0x000fe2000001160a */
[----:B------:R-:W-:Y:S01]  /*11e0*/  IMAD.SHL.U32 R7, R26, 0x40, RZ ;  /* 0x000000401a077824 */ /* 0x000fe200078e00ff */
[----:B------:R-:W-:Y:S01]  /*11f0*/  LOP3.LUT R6, R10, 0x30, R21, 0xf8, !PT ;  /* 0x000000300a067812 */ /* 0x000fe200078ef815 */
[----:B------:R-:W-:Y:S01]  /*1200*/  IMAD.SHL.U32 R8, R19, 0x8, RZ ;  /* 0x0000000813087824 */ /* 0x000fe200078e00ff */
[----:B------:R-:W-:Y:S01]  /*1210*/  LOP3.LUT R2, R173, 0x8, R2, 0xf8, !PT ;  /* 0x00000008ad027812 */ /* 0x000fe200078ef802 */
[----:B------:R-:W-:Y:S01]  /*1220*/  IMAD R11, R183, 0x800, R16 ;  /* 0x00000800b70b7824 */ /* 0x000fe200078e0210 */
[----:B------:R-:W-:-:S02]  /*1230*/  LOP3.LUT R7, R7, 0x1c0, RZ, 0xc0, !PT ;  /* 0x000001c007077812 */ /* 0x000fc400078ec0ff */
[----:B------:R-:W-:Y:S02]  /*1240*/  LOP3.LUT R184, R184, R9, RZ, 0x3c, !PT ;  /* 0x00000009b8b87212 */ /* 0x000fe400078e3cff */
[----:B------:R-:W-:Y:S02]  /*1250*/  LOP3.LUT R8, R7, 0x18, R8, 0xf8, !PT ;  /* 0x0000001807087812 */ /* 0x000fe400078ef808 */
[----:B------:R-:W-:Y:S01]  /*1260*/  SHF.R.U32.HI R7, RZ, 0x3, R7 ;  /* 0x00000003ff077819 */ /* 0x000fe20000011607 */
[----:B------:R-:W-:Y:S01]  /*1270*/  IMAD.IADD R184, R11, 0x1, R184 ;  /* 0x000000010bb87824 */ /* 0x000fe200078e02b8 */
[----:B------:R-:W-:Y:S01]  /*1280*/  LOP3.LUT R6, R6, 0x8, R15, 0xf8, !PT ;  /* 0x0000000806067812 */ /* 0x000fe200078ef80f */
[----:B------:R-:W-:Y:S01]  /*1290*/  IMAD.MOV.U32 R15, RZ, RZ, R194 ;  /* 0x000000ffff0f7224 */ /* 0x000fe200078e00c2 */
[----:B------:R-:W-:Y:S02]  /*12a0*/  LOP3.LUT R7, R8, R7, RZ, 0x3c, !PT ;  /* 0x0000000708077212 */ /* 0x000fe400078e3cff */
[----:B------:R-:W-:-:S02]  /*12b0*/  SHF.R.U32.HI R173, RZ, 0x3, R173 ;  /* 0x00000003ffad7819 */ /* 0x000fc400000116ad */
[----:B------:R-:W-:Y:S01]  /*12c0*/  LOP3.LUT R16, R6, R9, RZ, 0x3c, !PT ;  /* 0x0000000906107212 */ /* 0x000fe200078e3cff */
[----:B------:R-:W-:Y:S01]  /*12d0*/  IMAD.IADD R198, R198, 0x1, R7 ;  /* 0x00000001c6c67824 */ /* 0x000fe200078e0207 */
[----:B------:R-:W-:Y:S02]  /*12e0*/  LOP3.LUT R173, R178, R2, R173, 0xf6, !PT ;  /* 0x00000002b2ad7212 */ /* 0x000fe400078ef6ad */
[----:B------:R-:W-:Y:S02]  /*12f0*/  MOV R0, 0x1310 ;  /* 0x0000131000007802 */ /* 0x000fe40000000f00 */
[----:B-1----:R-:W-:Y:S05]  /*1300*/  CALL.REL.NOINC `($_ZN7cutlass13device_kernelIN5flash19enable_sm80_to_sm89INS1_16FlashAttnBwdSm80INS1_25CollectiveMainloopBwdSm80ILi2ELi2EN4cute5tupleIJNS5_1CILi64EEENS7_ILi128EEES8_EEENS_10bfloat16_tEfNS_4arch4Sm80ELb0ELb1ELb1ELb0ELb0ELb0ELb0ELb0ELi2ELi2ELi4ELi2ELb1EEENS1_24CollectiveEpilogueBwdGQAISA_fSD_Li256ELb0ELb0EEENS1_19SingleTileSchedulerILb0ELb0ELb0ELi128EEEEEEEEEvNT_6ParamsE$_ZZN4cute7idx2crdINS_5tupleIJiEEENS1_IJNS1_IJNS1_IJNS_1CILi8EEENS3_ILi2EEEEEES5_NS3_ILi4EEES5_EEEEEEEEDaRKT_RKT0_ENKUlRKT_RKT0_E_clIiS8_EEDaSI_SL_) ;  /* 0x000071d000007944 */ /* 0x002fea0003c00000 */
[----:B------:R-:W-:Y:S02]  /*1310*/  IMAD.SHL.U32 R180, R2, 0x40, RZ ;  /* 0x0000004002b47824 */ /* 0x000fe400078e00ff */
[----:B------:R-:W-:Y:S02]  /*1320*/  IMAD.SHL.U32 R9, R8, 0x10, RZ ;  /* 0x0000001008097824 */ /* 0x000fe400078e00ff */
[----:B------:R-:W-:Y:S01]  /*1330*/  IMAD.SHL.U32 R7, R7, 0x8, RZ ;  /* 0x0000000807077824 */ /* 0x000fe200078e00ff */
[----:B------:R-:W-:Y:S01]  /*1340*/  LOP3.LUT R180, R180, 0x1c0, RZ, 0xc0, !PT ;  /* 0x000001c0b4b47812 */ /* 0x000fe200078ec0ff */
[----:B------:R-:W-:-:S02]  /*1350*/  IMAD.MOV.U32 R18, RZ, RZ, R2 ;  /* 0x000000ffff127224 */ /* 0x000fc400078e0002 */
[----:B------:R-:W-:Y:S01]  /*1360*/  IMAD.MOV.U32 R15, RZ, RZ, R194 ;  /* 0x000000ffff0f7224 */ /* 0x000fe200078e00c2 */
[----:B------:R-:W-:Y:S02]  /*1370*/  LOP3.LUT R0, R180, 0x10, R9, 0xf8, !PT ;  /* 0x00000010b4007812 */ /* 0x000fe400078ef809 */
[----:B------:R-:W-:Y:S02]  /*1380*/  SHF.R.U32.HI R180, RZ, 0x3, R180 ;  /* 0x00000003ffb47819 */ /* 0x000fe400000116b4 */
[----:B------:R-:W-:-:S04]  /*1390*/  LOP3.LUT R0, R0, 0x8, R7, 0xf8, !PT ;  /* 0x0000000800007812 */ /* 0x000fc800078ef807 */
[----:B------:R-:W-:Y:S02]  /*13a0*/  LOP3.LUT R180, R179, R0, R180, 0xf6, !PT ;  /* 0x00000000b3b47212 */ /* 0x000fe400078ef6b4 */
[----:B------:R-:W-:Y:S02]  /*13b0*/  MOV R0, 0x13d0 ;  /* 0x000013d000007802 */ /* 0x000fe40000000f00 */
[----:B-1----:R-:W-:Y:S05]  /*13c0*/  CALL.REL.NOINC `($_ZN7cutlass13device_kernelIN5flash19enable_sm80_to_sm89INS1_16FlashAttnBwdSm80INS1_25CollectiveMainloopBwdSm80ILi2ELi2EN4cute5tupleIJNS5_1CILi64EEENS7_ILi128EEES8_EEENS_10bfloat16_tEfNS_4arch4Sm80ELb0ELb1ELb1ELb0ELb0ELb0ELb0ELb0ELi2ELi2ELi4ELi2ELb1EEENS1_24CollectiveEpilogueBwdGQAISA_fSD_Li256ELb0ELb0EEENS1_19SingleTileSchedulerILb0ELb0ELb0ELi128EEEEEEEEEvNT_6ParamsE$_ZZN4cute7idx2crdINS_5tupleIJiEEENS1_IJNS1_IJNS1_IJNS_1CILi8EEENS3_ILi2EEEEEES5_NS3_ILi4EEES5_EEEEEEEEDaRKT_RKT0_ENKUlRKT_RKT0_E_clIiS8_EEDaSI_SL_) ;  /* 0x0000711000007944 */ /* 0x002fea0003c00000 */
        /* <DEDUP_REMOVED lines=10> */
[----:B-1----:R-:W-:Y:S05]  /*1470*/  CALL.REL.NOINC `($_ZN7cutlass13device_kernelIN5flash19enable_sm80_to_sm89INS1_16FlashAttnBwdSm80INS1_25CollectiveMainloopBwdSm80ILi2ELi2EN4cute5tupleIJNS5_1CILi64EEENS7_ILi128EEES8_EEENS_10bfloat16_tEfNS_4arch4Sm80ELb0ELb1ELb1ELb0ELb0ELb0ELb0ELb0ELi2ELi2ELi4ELi2ELb1EEENS1_24CollectiveEpilogueBwdGQAISA_fSD_Li256ELb0ELb0EEENS1_19SingleTileSchedulerILb0ELb0ELb0ELi128EEEEEEEEEvNT_6ParamsE$_ZZN4cute7idx2crdINS_5tupleIJiEEENS1_IJNS1_IJNS1_IJNS_1CILi8EEENS3_ILi2EEEEEES5_S5_NS3_ILi4EEEEEEEEEEEDaRKT_RKT0_ENKUlRKT_RKT0_E_clIiS8_EEDaSI_SL_) ;  /* 0x00007c4000007944 */ /* 0x002fea0003c00000 */
[----:B------:R-:W-:Y:S01]  /*1480*/  IMAD.SHL.U32 R6, R0, 0x40, RZ ;  /* 0x0000004000067824 */ /* 0x000fe200078e00ff */
[----:B------:R-:W-:Y:S01]  /*1490*/  UIADD3 UR9, UP2, UR16, 0x14, URZ ;  /* 0x0000001410097890 */ /* 0x000fe2000ff5e03f */
[----:B------:R-:W-:Y:S01]  /*14a0*/  IMAD.SHL.U32 R8, R8, 0x8, RZ ;  /* 0x0000000808087824 */ /* 0x000fe200078e00ff */
[----:B------:R-:W-:Y:S01]  /*14b0*/  UIADD3 UR5, UP1, UR16, 0x15, URZ ;  /* 0x0000001510057890 */ /* 0x000fe2000ff3e03f */
[----:B------:R-:W-:Y:S01]  /*14c0*/  MOV R15, R0 ;  /* 0x00000000000f7202 */ /* 0x000fe20000000f00 */
[----:B------:R-:W-:Y:S01]  /*14d0*/  UIADD3 UR22, UP0, UR16, 0x18, URZ ;  /* 0x0000001810167890 */ /* 0x000fe2000ff1e03f */
[----:B------:R-:W-:Y:S01]  /*14e0*/  LOP3.LUT R7, R6, 0x1c0, RZ, 0xc0, !PT ;  /* 0x000001c006077812 */ /* 0x000fe200078ec0ff */
[----:B------:R-:W-:Y:S01]  /*14f0*/  UIADD3.X UR8, URZ, UR15, URZ, UP2, !UPT ;  /* 0x0000000f3f087290 */ /* 0x000fe200097fe43f */
[----:B------:R-:W-:Y:S01]  /*1500*/  IMAD.MOV.U32 R30, RZ, RZ, R194 ;  /* 0x000000ffff1e7224 */ /* 0x000fe200078e00c2 */
[----:B------:R-:W-:Y:S01]  /*1510*/  UIADD3.X UR4, URZ, UR15, URZ, UP1, !UPT ;  /* 0x0000000f3f047290 */ /* 0x000fe20008ffe43f */
[----:B------:R-:W-:Y:S01]  /*1520*/  LOP3.LUT R9, R7, 0x8, R8, 0xf8, !PT ;  /* 0x0000000807097812 */ /* 0x000fe200078ef808 */
[----:B------:R-:W-:Y:S01]  /*1530*/  UIADD3.X UR19, URZ, UR15, URZ, UP0, !UPT ;  /* 0x0000000f3f137290 */ /* 0x000fe200087fe43f */
[----:B------:R-:W-:Y:S01]  /*1540*/  SHF.R.U32.HI R7, RZ, 0x3, R7 ;  /* 0x00000003ff077819 */ /* 0x000fe20000011607 */
[----:B------:R-:W-:Y:S01]  /*1550*/  UIADD3 UR24, UP6, UR16, 0x38, URZ ;  /* 0x0000003810187890 */ /* 0x000fe2000ffde03f */
[----:B------:R-:W-:Y:S01]  /*1560*/  IMAD.U32 R34, RZ, RZ, UR9 ;  /* 0x00000009ff227e24 */ /* 0x000fe2000f8e00ff */
[----:B------:R-:W-:Y:S01]  /*1570*/  UIADD3 UR26, UP5, UR16, 0x40, URZ ;  /* 0x00000040101a7890 */ /* 0x000fe2000ffbe03f */
[----:B------:R-:W-:Y:S01]  /*1580*/  LOP3.LUT R178, R178, R9, R7, 0xf6, !PT ;  /* 0x00000009b2b27212 */ /* 0x000fe200078ef607 */
[----:B------:R-:W-:Y:S01]  /*1590*/  UIADD3 UR28, UP4, UR16, 0x60, URZ ;  /* 0x00000060101c7890 */ /* 0x000fe2000ff9e03f */
[----:B------:R-:W-:Y:S01]  /*15a0*/  MOV R32, UR5 ;  /* 0x0000000500207c02 */ /* 0x000fe20008000f00 */
[----:B------:R-:W-:Y:S01]  /*15b0*/  UIADD3 UR30, UP3, UR16, 0x78, URZ ;  /* 0x00000078101e7890 */ /* 0x000fe2000ff7e03f */
[----:B------:R-:W-:Y:S01]  /*15c0*/  IMAD.U32 R35, RZ, RZ, UR8 ;  /* 0x00000008ff237e24 */ /* 0x000fe2000f8e00ff */
[----:B------:R-:W-:Y:S01]  /*15d0*/  UIADD3 UR32, UP2, UR16, 0x80, URZ ;  /* 0x0000008010207890 */ /* 0x000fe2000ff5e03f */
[----:B------:R-:W-:Y:S01]  /*15e0*/  MOV R33, UR4 ;  /* 0x0000000400217c02 */ /* 0x000fe20008000f00 */
[----:B------:R-:W-:Y:S01]  /*15f0*/  UIADD3 UR34, UP1, UR16, 0x90, URZ ;  /* 0x0000009010227890 */ /* 0x000fe2000ff3e03f */
[----:B------:R-:W-:Y:S01]  /*1600*/  MOV R20, 0x16a0 ;  /* 0x000016a000147802 */ /* 0x000fe20000000f00 */
[----:B------:R-:W-:-:S02]  /*1610*/  UIADD3 UR36, UP0, UR16, 0x68, URZ ;  /* 0x0000006810247890 */ /* 0x000fc4000ff1e03f */
[----:B------:R-:W-:Y:S02]  /*1620*/  UIADD3.X UR23, URZ, UR15, URZ, UP6, !UPT ;  /* 0x0000000f3f177290 */ /* 0x000fe4000b7fe43f */
[----:B------:R-:W-:Y:S02]  /*1630*/  UIADD3.X UR25, URZ, UR15, URZ, UP5, !UPT ;  /* 0x0000000f3f197290 */ /* 0x000fe4000affe43f */
[----:B------:R-:W-:Y:S02]  /*1640*/  UIADD3.X UR27, URZ, UR15, URZ, UP4, !UPT ;  /* 0x0000000f3f1b7290 */ /* 0x000fe4000a7fe43f */
[----:B------:R-:W-:Y:S02]  /*1650*/  UIADD3.X UR29, URZ, UR15, URZ, UP3, !UPT ;  /* 0x0000000f3f1d7290 */ /* 0x000fe40009ffe43f */
[----:B------:R-:W-:Y:S02]  /*1660*/  UIADD3.X UR31, URZ, UR15, URZ, UP2, !UPT ;  /* 0x0000000f3f1f7290 */ /* 0x000fe400097fe43f */
[----:B------:R-:W-:-:S02]  /*1670*/  UIADD3.X UR33, URZ, UR15, URZ, UP1, !UPT ;  /* 0x0000000f3f217290 */ /* 0x000fc40008ffe43f */
[----:B------:R-:W-:-:S07]  /*1680*/  UIADD3.X UR35, URZ, UR15, URZ, UP0, !UPT ;  /* 0x0000000f3f237290 */ /* 0x000fce00087fe43f */
[----:B-1----:R-:W-:Y:S05]  /*1690*/  CALL.REL.NOINC `($_ZN7cutlass13device_kernelIN5flash19enable_sm80_to_sm89INS1_16FlashAttnBwdSm80INS1_25CollectiveMainloopBwdSm80ILi2ELi2EN4cute5tupleIJNS5_1CILi64EEENS7_ILi128EEES8_EEENS_10bfloat16_tEfNS_4arch4Sm80ELb0ELb1ELb1ELb0ELb0ELb0ELb0ELb0ELi2ELi2ELi4ELi2ELb1EEENS1_24CollectiveEpilogueBwdGQAISA_fSD_Li256ELb0ELb0EEENS1_19SingleTileSchedulerILb0ELb0ELb0ELi128EEEEEEEEEvNT_6ParamsE$_ZZN4cute7idx2crdINS_5tupleIJiEEENS1_IJNS1_IJNS1_IJNS_1CILi8EEENS3_ILi2EEEEEES5_S5_NS3_ILi4EEEEEEEEEEEDaRKT_RKT0_ENKUlRKT_RKT0_E_clIiS8_EEDaSI_SL_) ;  /* 0x00007a2000007944 */ /* 0x002fea0003c00000 */
[----:B------:R-:W2:Y:S01]  /*16a0*/  LDL R196, [R1+0x10] ;  /* 0x0000100001c47983 */ /* 0x000ea20000100800 */
[----:B------:R-:W-:Y:S02]  /*16b0*/  ULDC.64 UR8, c[0x0][0x1e0] ;  /* 0x0000780000087ab9 */ /* 0x000fe40000000a00 */
[----:B------:R-:W-:Y:S01]  /*16c0*/  ULDC.64 UR4, c[0x0][0x1b0] ;  /* 0x00006c0000047ab9 */ /* 0x000fe20000000a00 */
[----:B------:R3:W5:Y:S01]  /*16d0*/  LDL R193, [R1+0xc] ;  /* 0x00000c0001c17983 */ /* 0x0007620000100800 */
[----:B------:R-:W-:Y:S01]  /*16e0*/  UIMAD UR8, UR37, UR8, URZ ;  /* 0x00000008250872a4 */ /* 0x000fe2000f8e023f */
[----:B------:R-:W-:Y:S01]  /*16f0*/  IMAD.U32 R6, RZ, RZ, UR38 ;  /* 0x00000026ff067e24 */ /* 0x000fe2000f8e00ff */
[----:B------:R-:W-:Y:S01]  /*1700*/  UIMAD UR4, UR37, UR4, URZ ;  /* 0x00000004250472a4 */ /* 0x000fe2000f8e023f */
[----:B------:R-:W-:Y:S01]  /*1710*/  IMAD.MOV.U32 R10, RZ, RZ, R5 ;  /* 0x000000ffff0a7224 */ /* 0x000fe200078e0005 */
[----:B------:R-:W-:Y:S01]  /*1720*/  UIMAD UR9, UR38, UR9, UR8 ;  /* 0x00000009260972a4 */ /* 0x000fe2000f8e0208 */
[----:B------:R-:W-:Y:S01]  /*1730*/  IMAD.MOV.U32 R11, RZ, RZ, R29 ;  /* 0x000000ffff0b7224 */ /* 0x000fe200078e001d */
[----:B------:R-:W-:Y:S01]  /*1740*/  UIMAD UR8, UR38, UR5, UR4 ;  /* 0x00000005260872a4 */ /* 0x000fe2000f8e0204 */
[----:B------:R-:W-:Y:S01]  /*1750*/  IMAD.U32 R9, RZ, RZ, UR18 ;  /* 0x00000012ff097e24 */ /* 0x000fe2000f8e00ff */
[----:B------:R4:W-:Y:S01]  /*1760*/  STL [R1+0xa4], R24 ;  /* 0x0000a41801007387 */ /* 0x0009e20000100800 */
[C---:B------:R-:W-:Y:S01]  /*1770*/  IMAD.WIDE.U32 R12, R6.reuse, c[0x0][0x1e0], R10 ;  /* 0x00007800060c7a25 */ /* 0x040fe200078e000a */
[----:B------:R-:W-:Y:S01]  /*1780*/  ULDC.64 UR4, c[0x0][0x1e8] ;  /* 0x00007a0000047ab9 */ /* 0x000fe20000000a00 */
[----:B------:R-:W-:Y:S01]  /*1790*/  MOV R29, UR15 ;  /* 0x0000000f001d7c02 */ /* 0x000fe20008000f00 */
[----:B------:R-:W-:Y:S01]  /*17a0*/  UIMAD UR4, UR17, UR4, URZ ;  /* 0x00000004110472a4 */ /* 0x000fe2000f8e023f */
[----:B------:R-:W-:Y:S01]  /*17b0*/  IMAD.MOV.U32 R22, RZ, RZ, R4 ;  /* 0x000000ffff167224 */ /* 0x000fe200078e0004 */
[----:B------:R-:W-:Y:S01]  /*17c0*/  IADD3 R13, R13, UR9, RZ ;  /* 0x000000090d0d7c10 */ /* 0x000fe2000fffe0ff */
[----:B------:R-:W-:Y:S01]  /*17d0*/  IMAD.WIDE.U32 R10, R6, c[0x0][0x1b0], R10 ;  /* 0x00006c00060a7a25 */ /* 0x000fe200078e000a */
[----:B------:R-:W-:Y:S01]  /*17e0*/  UIMAD UR9, UR18, UR5, UR4 ;  /* 0x00000005120972a4 */ /* 0x000fe2000f8e0204 */
[----:B------:R-:W-:Y:S01]  /*17f0*/  STL.64 [R1+0x98], R4 ;  /* 0x0000980401007387 */ /* 0x000fe20000100a00 */
[----:B------:R-:W-:Y:S01]  /*1800*/  SHF.L.U32 R8, R8, 0x5, RZ ;  /* 0x0000000508087819 */ /* 0x000fe200000006ff */
[----:B------:R-:W-:Y:S01]  /*1810*/  IMAD.WIDE.U32 R20, R9, c[0x0][0x1e8], R12 ;  /* 0x00007a0009147a25 */ /* 0x000fe200078e000c */
[----:B------:R-:W-:Y:S01]  /*1820*/  ULDC.64 UR4, c[0x0][0x1b8] ;  /* 0x00006e0000047ab9 */ /* 0x000fe20000000a00 */
[----:B------:R-:W-:Y:S01]  /*1830*/  IADD3 R11, R11, UR8, RZ ;  /* 0x000000080b0b7c10 */ /* 0x000fe2000fffe0ff */
[----:B------:R-:W-:Y:S01]  /*1840*/  UIMAD UR4, UR17, UR4, URZ ;  /* 0x00000004110472a4 */ /* 0x000fe2000f8e023f */
[----:B------:R-:W-:Y:S01]  /*1850*/  IMAD.WIDE R22, R190, 0x80, R22 ;  /* 0x00000080be167825 */ /* 0x000fe200078e0216 */
[----:B------:R-:W-:Y:S01]  /*1860*/  IADD3 R21, R21, UR9, RZ ;  /* 0x0000000915157c10 */ /* 0x000fe2000fffe0ff */
[----:B------:R-:W-:Y:S01]  /*1870*/  UMOV UR8, 0x6 ;  /* 0x0000000600087882 */ /* 0x000fe20000000000 */
[----:B------:R-:W-:Y:S01]  /*1880*/  STL.64 [R1+0xd8], R34 ;  /* 0x0000d82201007387 */ /* 0x000fe20000100a00 */
[----:B------:R-:W-:Y:S01]  /*1890*/  IMAD R9, R23, c[0x0][0x1d8], RZ ;  /* 0x0000760017097a24 */ /* 0x000fe200078e02ff */
[----:B------:R-:W-:Y:S01]  /*18a0*/  UIMAD UR9, UR18, UR5, UR4 ;  /* 0x00000005120972a4 */ /* 0x000fe2000f8e0204 */
[C---:B------:R-:W-:Y:S01]  /*18b0*/  IMAD.WIDE.U32 R20, R22.reuse, c[0x0][0x1d8], R20 ;  /* 0x0000760016147a25 */ /* 0x040fe200078e0014 */
[----:B------:R-:W-:Y:S01]  /*18c0*/  STL.64 [R1+0x130], R34 ;  /* 0x0001302201007387 */ /* 0x000fe20000100a00 */
[----:B------:R-:W-:Y:S01]  /*18d0*/  ULDC.64 UR4, c[0x0][0x1d8] ;  /* 0x0000760000047ab9 */ /* 0x000fe20000000a00 */
[----:B------:R-:W-:Y:S01]  /*18e0*/  BSSY B0, `(.L_x_337) ;  /* 0x00000a7000007945 */ /* 0x000fe20003800000 */
[----:B------:R-:W-:Y:S01]  /*18f0*/  IMAD R9, R22, c[0x0][0x1dc], R9 ;  /* 0x0000770016097a24 */ /* 0x000fe200078e0209 */
[----:B------:R-:W-:Y:S01]  /*1900*/  USHF.L.U32 UR37, UR4, 0x6, URZ ;  /* 0x0000000604257899 */ /* 0x000fe2000800063f */
[----:B------:R-:W-:Y:S01]  /*1910*/  IMAD.U32 R6, RZ, RZ, UR18 ;  /* 0x00000012ff067e24 */ /* 0x000fe2000f8e00ff */
[----:B----4-:R-:W-:Y:S01]  /*1920*/  LEA R24, P0, R20, c[0x0][0x1c0], 0x1 ;  /* 0x0000700014187a11 */ /* 0x010fe200078008ff */
[----:B------:R-:W-:Y:S01]  /*1930*/  USHF.L.U64.HI UR5, UR4, UR8, UR5 ;  /* 0x0000000804057299 */ /* 0x000fe20008010205 */
[----:B------:R-:W-:Y:S01]  /*1940*/  IADD3 R9, R21, R9, RZ ;  /* 0x0000000915097210 */ /* 0x000fe20007ffe0ff */
[----:B------:R-:W-:Y:S01]  /*1950*/  IMAD.WIDE.U32 R10, R6, c[0x0][0x1b8], R10 ;  /* 0x00006e00060a7a25 */ /* 0x000fe200078e000a */
[----:B------:R-:W-:Y:S02]  /*1960*/  STL.64 [R1+0x100], R32 ;  /* 0x0001002001007387 */ /* 0x000fe40000100a00 */
[----:B------:R-:W-:Y:S01]  /*1970*/  LEA.HI.X R25, R20, c[0x0][0x1c4], R9, 0x1, P0 ;  /* 0x0000710014197a11 */ /* 0x000fe200000f0c09 */
[----:B------:R-:W-:Y:S01]  /*1980*/  IMAD.SHL.U32 R3, R3, 0x2, RZ ;  /* 0x0000000203037824 */ /* 0x000fe200078e00ff */
[----:B------:R-:W-:Y:S01]  /*1990*/  IADD3 R20, P0, R24, UR37, RZ ;  /* 0x0000002518147c10 */ /* 0x000fe2000ff1e0ff */
[----:B------:R-:W-:Y:S01]  /*19a0*/  IMAD R9, R23, c[0x0][0x1a8], RZ ;  /* 0x00006a0017097a24 */ /* 0x000fe200078e02ff */
[----:B------:R-:W-:Y:S01]  /*19b0*/  IADD3 R11, R11, UR9, RZ ;  /* 0x000000090b0b7c10 */ /* 0x000fe2000fffe0ff */
[----:B------:R-:W-:Y:S01]  /*19c0*/  IMAD.U32 R30, RZ, RZ, UR22 ;  /* 0x00000016ff1e7e24 */ /* 0x000fe2000f8e00ff */
[----:B------:R-:W-:Y:S01]  /*19d0*/  IADD3.X R21, R25, UR5, RZ, P0, !PT ;  /* 0x0000000519157c10 */ /* 0x000fe200087fe4ff */
[C---:B------:R-:W-:Y:S01]  /*19e0*/  IMAD R9, R22.reuse, c[0x0][0x1ac], R9 ;  /* 0x00006b0016097a24 */ /* 0x040fe200078e0209 */
[----:B------:R-:W-:Y:S01]  /*19f0*/  UIADD3 UR22, UP1, UR16, 0xa8, URZ ;  /* 0x000000a810167890 */ /* 0x000fe2000ff3e03f */
[----:B------:R-:W-:Y:S01]  /*1a00*/  IMAD.WIDE.U32 R10, R22, c[0x0][0x1a8], R10 ;  /* 0x00006a00160a7a25 */ /* 0x000fe200078e000a */
[----:B------:R-:W-:Y:S03]  /*1a10*/  STL.64 [R1+0x158], R32 ;  /* 0x0001582001007387 */ /* 0x000fe60000100a00 */
[----:B------:R-:W-:-:S02]  /*1a20*/  IMAD.IADD R9, R11, 0x1, R9 ;  /* 0x000000010b097824 */ /* 0x000fc400078e0209 */
[----:B------:R-:W-:Y:S02]  /*1a30*/  IMAD.SHL.U32 R184, R184, 0x2, RZ ;  /* 0x00000002b8b87824 */ /* 0x000fe400078e00ff */
[----:B------:R-:W-:Y:S01]  /*1a40*/  IMAD.U32 R31, RZ, RZ, UR19 ;  /* 0x00000013ff1f7e24 */ /* 0x000fe2000f8e00ff */
[----:B------:R-:W-:Y:S01]  /*1a50*/  UIADD3.X UR19, URZ, UR15, URZ, UP1, !UPT ;  /* 0x0000000f3f137290 */ /* 0x000fe20008ffe43f */
[----:B------:R-:W-:Y:S02]  /*1a60*/  IMAD.U32 R28, RZ, RZ, UR16 ;  /* 0x00000010ff1c7e24 */ /* 0x000fe4000f8e00ff */
[----:B------:R-:W-:Y:S01]  /*1a70*/  IMAD.SHL.U32 R0, R0, 0x40, RZ ;  /* 0x0000004000007824 */ /* 0x000fe200078e00ff */
[----:B------:R-:W-:Y:S01]  /*1a80*/  STL.64 [R1+0xb8], R30 ;  /* 0x0000b81e01007387 */ /* 0x000fe20000100a00 */
[----:B------:R-:W-:Y:S02]  /*1a90*/  IMAD.SHL.U32 R7, R7, 0x8, RZ ;  /* 0x0000000807077824 */ /* 0x000fe400078e00ff */
[----:B------:R-:W-:Y:S01]  /*1aa0*/  IMAD R183, R183, 0x200, R16 ;  /* 0x00000200b7b77824 */ /* 0x000fe200078e0210 */
[----:B------:R-:W-:Y:S01]  /*1ab0*/  STL.64 [R1+0xc0], R28 ;  /* 0x0000c01c01007387 */ /* 0x000fe20000100a00 */
[----:B------:R-:W-:-:S03]  /*1ac0*/  IMAD.MOV.U32 R137, RZ, RZ, R204 ;  /* 0x000000ffff897224 */ /* 0x000fc600078e00cc */
[----:B------:R4:W-:Y:S02]  /*1ad0*/  STL.64 [R1+0x118], R28 ;  /* 0x0001181c01007387 */ /* 0x0009e40000100a00 */
[----:B----4-:R-:W-:Y:S02]  /*1ae0*/  IMAD.U32 R28, RZ, RZ, UR32 ;  /* 0x00000020ff1c7e24 */ /* 0x010fe4000f8e00ff */
[----:B------:R-:W-:-:S05]  /*1af0*/  IMAD.U32 R29, RZ, RZ, UR31 ;  /* 0x0000001fff1d7e24 */ /* 0x000fca000f8e00ff */
[----:B------:R-:W-:Y:S01]  /*1b00*/  STL.64 [R1+0x140], R28 ;  /* 0x0001401c01007387 */ /* 0x000fe20000100a00 */
[----:B--2---:R-:W-:-:S04]  /*1b10*/  IMAD.IADD R203, R196, 0x1, -R191 ;  /* 0x00000001c4cb7824 */ /* 0x004fc800078e0abf */
[----:B------:R-:W-:-:S05]  /*1b20*/  IMAD.IADD R12, R203, 0x1, -R4 ;  /* 0x00000001cb0c7824 */ /* 0x000fca00078e0a04 */
[C---:B------:R-:W-:Y:S02]  /*1b30*/  ISETP.GE.AND P4, PT, R12.reuse, 0x1, PT ;  /* 0x000000010c00780c */ /* 0x040fe40003f86270 */
[C---:B------:R-:W-:Y:S02]  /*1b40*/  ISETP.GE.AND P2, PT, R12.reuse, 0x21, PT ;  /* 0x000000210c00780c */ /* 0x040fe40003f46270 */
[C---:B------:R-:W-:Y:S02]  /*1b50*/  ISETP.GE.OR P5, PT, R5.reuse, c[0x0][0x1cc], !P4 ;  /* 0x0000730005007a0c */ /* 0x040fe400067a6670 */
[C---:B------:R-:W-:Y:S02]  /*1b60*/  ISETP.GE.OR P3, PT, R5.reuse, c[0x0][0x1cc], !P2 ;  /* 0x0000730005007a0c */ /* 0x040fe40005766670 */
[----:B------:R-:W-:Y:S02]  /*1b70*/  ISETP.GE.AND P6, PT, R12, 0x41, PT ;  /* 0x000000410c00780c */ /* 0x000fe40003fc6270 */
[----:B------:R-:W-:-:S02]  /*1b80*/  ISETP.GE.OR P4, PT, R5, c[0x0][0x19c], !P4 ;  /* 0x0000670005007a0c */ /* 0x000fc40006786670 */
[C---:B------:R-:W-:Y:S02]  /*1b90*/  ISETP.GE.OR P1, PT, R5.reuse, c[0x0][0x1cc], !P6 ;  /* 0x0000730005007a0c */ /* 0x040fe40007726670 */
[C---:B------:R-:W-:Y:S02]  /*1ba0*/  ISETP.GE.OR P2, PT, R5.reuse, c[0x0][0x19c], !P2 ;  /* 0x0000670005007a0c */ /* 0x040fe40005746670 */
[----:B------:R-:W-:Y:S01]  /*1bb0*/  ISETP.GE.OR P6, PT, R5, c[0x0][0x19c], !P6 ;  /* 0x0000670005007a0c */ /* 0x000fe200077c6670 */
[----:B------:R-:W-:Y:S01]  /*1bc0*/  @!PT LDS RZ, [RZ] ;  /* 0x00000000fffff984 */ /* 0x000fe20000000800 */
[----:B------:R-:W-:Y:S01]  /*1bd0*/  @!PT LDS RZ, [RZ] ;  /* 0x00000000fffff984 */ /* 0x000fe20000000800 */
[----:B------:R-:W-:Y:S01]  /*1be0*/  @!PT LDS RZ, [RZ] ;  /* 0x00000000fffff984 */ /* 0x000fe20000000800 */
[----:B------:R2:W-:Y:S01]  /*1bf0*/  LDGSTS.E.BYPASS.LTC128B.128 [R3+0x4080], [R24.64], !P5 ;  /* 0x0408000018037fae */ /* 0x0005e2000e901d54 */
[----:B------:R-:W-:Y:S02]  /*1c00*/  ISETP.GE.AND P5, PT, R12, 0x61, PT ;  /* 0x000000610c00780c */ /* 0x000fe40003fa6270 */
[----:B------:R-:W-:Y:S01]  /*1c10*/  IADD3 R12, P0, R20, UR37, RZ ;  /* 0x00000025140c7c10 */ /* 0x000fe2000ff1e0ff */
[----:B------:R4:W-:Y:S03]  /*1c20*/  LDGSTS.E.BYPASS.LTC128B.128 [R3+0x5080], [R20.64], !P3 ;  /* 0x0508000014037fae */ /* 0x0009e6000d901d54 */
[----:B------:R-:W-:-:S02]  /*1c30*/  IADD3.X R13, R21, UR5, RZ, P0, !PT ;  /* 0x00000005150d7c10 */ /* 0x000fc400087fe4ff */
[----:B------:R-:W-:Y:S02]  /*1c40*/  IADD3 R22, P3, R12, UR37, RZ ;  /* 0x000000250c167c10 */ /* 0x000fe4000ff7e0ff */
[----:B------:R-:W-:Y:S01]  /*1c50*/  ISETP.GE.OR P0, PT, R5, c[0x0][0x1cc], !P5 ;  /* 0x0000730005007a0c */ /* 0x000fe20006f06670 */
[----:B------:R1:W-:Y:S01]  /*1c60*/  LDGSTS.E.BYPASS.LTC128B.128 [R3+0x6080], [R12.64], !P1 ;  /* 0x060800000c037fae */ /* 0x0003e2000c901d54 */
[----:B------:R-:W-:Y:S01]  /*1c70*/  IADD3.X R23, R13, UR5, RZ, P3, !PT ;  /* 0x000000050d177c10 */ /* 0x000fe20009ffe4ff */
[----:B------:R-:W-:Y:S01]  /*1c80*/  ULDC.64 UR4, c[0x0][0x1a8] ;  /* 0x00006a0000047ab9 */ /* 0x000fe20000000a00 */
[----:B------:R-:W-:Y:S01]  /*1c90*/  LOP3.LUT P1, RZ, R2, 0x4, RZ, 0xc0, !PT ;  /* 0x0000000402ff7812 */ /* 0x000fe2000782c0ff */
[----:B------:R-:W-:Y:S01]  /*1ca0*/  USHF.L.U32 UR9, UR4, 0x6, URZ ;  /* 0x0000000604097899 */ /* 0x000fe2000800063f */
[----:B------:R-:W-:Y:S01]  /*1cb0*/  ISETP.GE.OR P5, PT, R5, c[0x0][0x19c], !P5 ;  /* 0x0000670005007a0c */ /* 0x000fe20006fa6670 */
[----:B------:R-:W-:Y:S02]  /*1cc0*/  USHF.L.U64.HI UR5, UR4, UR8, UR5 ;  /* 0x0000000804057299 */ /* 0x000fe40008010205 */
[----:B------:R-:W-:-:S04]  /*1cd0*/  UIADD3 UR8, UP0, UR16, 0x98, URZ ;  /* 0x0000009810087890 */ /* 0x000fc8000ff1e03f */
[----:B------:R3:W-:Y:S01]  /*1ce0*/  LDGSTS.E.BYPASS.LTC128B.128 [R3+0x7080], [R22.64], !P0 ;  /* 0x0708000016037fae */ /* 0x0007e2000c101d54 */
[----:B------:R-:W-:Y:S01]  /*1cf0*/  UIADD3.X UR4, URZ, UR15, URZ, UP0, !UPT ;  /* 0x0000000f3f047290 */ /* 0x000fe200087fe43f */
[----:B------:R-:W-:Y:S01]  /*1d00*/  LOP3.LUT P0, RZ, R18, 0x4, RZ, 0xc0, !PT ;  /* 0x0000000412ff7812 */ /* 0x000fe2000780c0ff */
[----:B--2---:R-:W-:Y:S01]  /*1d10*/  IMAD.U32 R24, RZ, RZ, UR36 ;  /* 0x00000024ff187e24 */ /* 0x004fe2000f8e00ff */
[----:B------:R-:W0:Y:S01]  /*1d20*/  LDGDEPBAR ;  /* 0x00000000000079af */ /* 0x000e220000000000 */
[----:B------:R-:W-:Y:S01]  /*1d30*/  IMAD.U32 R25, RZ, RZ, UR35 ;  /* 0x00000023ff197e24 */ /* 0x000fe2000f8e00ff */
[----:B----4-:R-:W-:-:S04]  /*1d40*/  LEA R20, P3, R10, c[0x0][0x190], 0x1 ;  /* 0x000064000a147a11 */ /* 0x010fc800078608ff */
[----:B------:R2:W-:Y:S01]  /*1d50*/  STL.64 [R1+0xe8], R24 ;  /* 0x0000e81801007387 */ /* 0x0005e20000100a00 */
[----:B------:R-:W-:Y:S02]  /*1d60*/  LEA.HI.X R21, R10, c[0x0][0x194], R9, 0x1, P3 ;  /* 0x000065000a157a11 */ /* 0x000fe400018f0c09 */
[----:B------:R-:W-:Y:S01]  /*1d70*/  IADD3 R10, P3, R20, UR9, RZ ;  /* 0x00000009140a7c10 */ /* 0x000fe2000ff7e0ff */
[----:B-1----:R-:W-:Y:S02]  /*1d80*/  IMAD.U32 R12, RZ, RZ, UR24 ;  /* 0x00000018ff0c7e24 */ /* 0x002fe4000f8e00ff */
[----:B------:R1:W-:Y:S01]  /*1d90*/  LDGSTS.E.BYPASS.LTC128B.128 [R3+0x80], [R20.64], !P4 ;  /* 0x0008000014037fae */ /* 0x0003e2000e101d54 */
[----:B------:R-:W-:Y:S01]  /*1da0*/  IADD3.X R11, R21, UR5, RZ, P3, !PT ;  /* 0x00000005150b7c10 */ /* 0x000fe20009ffe4ff */
[----:B------:R-:W-:Y:S01]  /*1db0*/  IMAD.U32 R13, RZ, RZ, UR23 ;  /* 0x00000017ff0d7e24 */ /* 0x000fe2000f8e00ff */
[C---:B------:R-:W-:Y:S02]  /*1dc0*/  LOP3.LUT P4, RZ, R17.reuse, 0x4, RZ, 0xc0, !PT ;  /* 0x0000000411ff7812 */ /* 0x040fe4000788c0ff */
[----:B------:R-:W-:Y:S01]  /*1dd0*/  LOP3.LUT P3, RZ, R17, 0x2, RZ, 0xc0, !PT ;  /* 0x0000000211ff7812 */ /* 0x000fe2000786c0ff */
[----:B------:R4:W-:Y:S01]  /*1de0*/  LDGSTS.E.BYPASS.LTC128B.128 [R3+0x1080], [R10.64], !P2 ;  /* 0x010800000a037fae */ /* 0x0009e2000d101d54 */
[----:B------:R-:W-:-:S02]  /*1df0*/  ISETP.GE.AND P2, PT, R5, c[0x0][0x16c], PT ;  /* 0x00005b0005007a0c */ /* 0x000fc40003f46270 */
[----:B------:R-:W-:Y:S01]  /*1e00*/  LOP3.LUT R9, R14, 0xffffffe0, RZ, 0xc0, !PT ;  /* 0xffffffe00e097812 */ /* 0x000fe200078ec0ff */
[----:B------:R4:W-:Y:S01]  /*1e10*/  STL.64 [R1+0xb0], R12 ;  /* 0x0000b00c01007387 */ /* 0x0009e20000100a00 */
[----:B------:R-:W-:Y:S01]  /*1e20*/  SEL R4, RZ, 0x1, P2 ;  /* 0x00000001ff047807 */ /* 0x000fe20001000000 */
[----:B---3--:R-:W-:Y:S01]  /*1e30*/  IMAD.U32 R22, RZ, RZ, UR30 ;  /* 0x0000001eff167e24 */ /* 0x008fe2000f8e00ff */
[----:B------:R-:W-:Y:S01]  /*1e40*/  ISETP.GE.AND P2, PT, R5, c[0x0][0x1fc], PT ;  /* 0x00007f0005007a0c */ /* 0x000fe20003f46270 */
[----:B------:R-:W-:Y:S02]  /*1e50*/  IMAD.MOV.U32 R5, RZ, RZ, 0x20 ;  /* 0x00000020ff057424 */ /* 0x000fe400078e00ff */
[----:B------:R-:W-:Y:S01]  /*1e60*/  STL.U8 [R1+0xa1], R4 ;  /* 0x0000a10401007387 */ /* 0x000fe20000100000 */
[----:B------:R-:W-:Y:S01]  /*1e70*/  SEL R2, RZ, 0x1, P2 ;  /* 0x00000001ff027807 */ /* 0x000fe20001000000 */
[----:B------:R-:W-:Y:S01]  /*1e80*/  IMAD.U32 R23, RZ, RZ, UR29 ;  /* 0x0000001dff177e24 */ /* 0x000fe2000f8e00ff */
[----:B------:R-:W-:Y:S01]  /*1e90*/  SEL R5, R5, 0xffffffe0, !P3 ;  /* 0xffffffe005057807 */ /* 0x000fe20005800000 */
[----:B--2---:R-:W-:-:S02]  /*1ea0*/  IMAD.U32 R24, RZ, RZ, UR34 ;  /* 0x00000022ff187e24 */ /* 0x004fc4000f8e00ff */
[----:B------:R2:W-:Y:S01]  /*1eb0*/  STL.U8 [R1+0xa8], R2 ;  /* 0x0000a80201007387 */ /* 0x0005e20000100000 */
[----:B------:R-:W-:Y:S01]  /*1ec0*/  IADD3 R6, R184, R5, RZ ;  /* 0x00000005b8067210 */ /* 0x000fe20007ffe0ff */
[----:B------:R-:W-:Y:S01]  /*1ed0*/  IMAD.U32 R25, RZ, RZ, UR33 ;  /* 0x00000021ff197e24 */ /* 0x000fe2000f8e00ff */
[----:B------:R-:W-:Y:S01]  /*1ee0*/  LOP3.LUT P3, RZ, R15, 0x4, RZ, 0xc0, !PT ;  /* 0x000000040fff7812 */ /* 0x000fe2000786c0ff */
[----:B------:R-:W-:Y:S01]  /*1ef0*/  STL.64 [R1+0xf0], R22 ;  /* 0x0000f01601007387 */ /* 0x000fe20000100a00 */
[----:B-1----:R-:W-:Y:S02]  /*1f00*/  IMAD.U32 R20, RZ, RZ, UR28 ;  /* 0x0000001cff147e24 */ /* 0x002fe4000f8e00ff */
[----:B------:R-:W-:Y:S01]  /*1f10*/  IMAD.U32 R21, RZ, RZ, UR27 ;  /* 0x0000001bff157e24 */ /* 0x000fe2000f8e00ff */
[----:B------:R-:W-:Y:S01]  /*1f20*/  STL.64 [R1+0x148], R24 ;  /* 0x0001481801007387 */ /* 0x000fe20000100a00 */
[----:B----4-:R-:W-:-:S03]  /*1f30*/  IADD3 R10, P2, R10, UR9, RZ ;  /* 0x000000090a0a7c10 */ /* 0x010fc6000ff5e0ff */
[----:B------:R1:W-:Y:S01]  /*1f40*/  STL.64 [R1+0x108], R20 ;  /* 0x0001081401007387 */ /* 0x0003e20000100a00 */
[----:B------:R-:W-:Y:S01]  /*1f50*/  IADD3.X R11, R11, UR5, RZ, P2, !PT ;  /* 0x000000050b0b7c10 */ /* 0x000fe200097fe4ff */
[----:B------:R-:W-:Y:S01]  /*1f60*/  IMAD.U32 R12, RZ, RZ, UR26 ;  /* 0x0000001aff0c7e24 */ /* 0x000fe2000f8e00ff */
[----:B------:R-:W-:-:S03]  /*1f70*/  MOV R13, UR25 ;  /* 0x00000019000d7c02 */ /* 0x000fc60008000f00 */
[----:B------:R3:W-:Y:S04]  /*1f80*/  LDGSTS.E.BYPASS.LTC128B.128 [R3+0x2080], [R10.64], !P6 ;  /* 0x020800000a037fae */ /* 0x0007e8000f101d54 */
[----:B------:R4:W-:Y:S01]  /*1f90*/  STL.64 [R1+0x110], R12 ;  /* 0x0001100c01007387 */ /* 0x0009e20000100a00 */
[----:B--2---:R-:W-:Y:S02]  /*1fa0*/  MOV R2, 0x40 ;  /* 0x0000004000027802 */ /* 0x004fe40000000f00 */
[----:B-1----:R-:W-:Y:S01]  /*1fb0*/  IADD3 R20, P2, R10, UR9, RZ ;  /* 0x000000090a147c10 */ /* 0x002fe2000ff5e0ff */
[----:B------:R-:W-:-:S03]  /*1fc0*/  UIADD3 UR9, UP2, UR16, 0xa1, URZ ;  /* 0x000000a110097890 */ /* 0x000fc6000ff5e03f */
[----:B------:R-:W-:Y:S02]  /*1fd0*/  IADD3.X R21, R11, UR5, RZ, P2, !PT ;  /* 0x000000050b157c10 */ /* 0x000fe400097fe4ff */
[----:B------:R-:W-:-:S03]  /*1fe0*/  LOP3.LUT P2, RZ, R15, 0x2, RZ, 0xc0, !PT ;  /* 0x000000020fff7812 */ /* 0x000fc6000784c0ff */
[----:B------:R1:W-:Y:S01]  /*1ff0*/  LDGSTS.E.BYPASS.LTC128B.128 [R3+0x3080], [R20.64], !P5 ;  /* 0x0308000014037fae */ /* 0x0003e2000e901d54 */
[----:B----4-:R-:W-:-:S03]  /*2000*/  IMAD.U32 R12, RZ, RZ, UR8 ;  /* 0x00000008ff0c7e24 */ /* 0x010fc6000f8e00ff */
[----:B------:R-:W0:Y:S01]  /*2010*/  LDGDEPBAR ;  /* 0x00000000000079af */ /* 0x000e220000000000 */
[----:B------:R-:W-:Y:S01]  /*2020*/  UIADD3 UR8, UP0, UR16, 0xa4, URZ ;  /* 0x000000a410087890 */ /* 0x000fe2000ff1e03f */
[----:B------:R-:W-:-:S03]  /*2030*/  IMAD.U32 R13, RZ, RZ, UR4 ;  /* 0x00000004ff0d7e24 */ /* 0x000fc6000f8e00ff */
[----:B------:R-:W-:Y:S02]  /*2040*/  UIADD3.X UR4, URZ, UR15, URZ, UP0, !UPT ;  /* 0x0000000f3f047290 */ /* 0x000fe400087fe43f */
[----:B------:R-:W-:Y:S01]  /*2050*/  STL.64 [R1+0xc8], R12 ;  /* 0x0000c80c01007387 */ /* 0x000fe20000100a00 */
[----:B------:R-:W-:-:S03]  /*2060*/  UIADD3 UR5, UP0, UR16, 0xa0, URZ ;  /* 0x000000a010057890 */ /* 0x000fc6000ff1e03f */
[----:B------:R2:W-:Y:S03]  /*2070*/  STL.64 [R1+0x120], R12 ;  /* 0x0001200c01007387 */ /* 0x0005e60000100a00 */
[----:B---3--:R-:W-:Y:S01]  /*2080*/  IMAD.U32 R10, RZ, RZ, UR5 ;  /* 0x00000005ff0a7e24 */ /* 0x008fe2000f8e00ff */
[----:B-1----:R-:W-:Y:S01]  /*2090*/  SEL R3, R2, 0xffffffc0, !P4 ;  /* 0xffffffc002037807 */ /* 0x002fe20006000000 */
[----:B------:R-:W-:-:S04]  /*20a0*/  DEPBAR.LE SB0, 0x1 ;  /* 0x000080400000791a */ /* 0x000fc80000000000 */
[----:B------:R-:W-:Y:S01]  /*20b0*/  BAR.SYNC.DEFER_BLOCKING 0x0 ;  /* 0x0000000000007b1d */ /* 0x000fe20000010000 */
[----:B------:R-:W-:Y:S02]  /*20c0*/  IMAD.IADD R4, R184, 0x1, R3 ;  /* 0x00000001b8047824 */ /* 0x000fe400078e0203 */
[----:B------:R-:W-:Y:S01]  /*20d0*/  IMAD.U32 R20, RZ, RZ, UR9 ;  /* 0x00000009ff147e24 */ /* 0x000fe2000f8e00ff */
[----:B------:R-:W-:Y:S01]  /*20e0*/  UIADD3 UR9, UR16, 0xb0, URZ ;  /* 0x000000b010097890 */ /* 0x000fe2000fffe03f */
[----:B------:R-:W-:Y:S02]  /*20f0*/  IMAD.IADD R2, R5, 0x1, R4 ;  /* 0x0000000105027824 */ /* 0x000fe400078e0204 */
[----:B--2---:R-:W-:Y:S01]  /*2100*/  IMAD.U32 R12, RZ, RZ, UR8 ;  /* 0x00000008ff0c7e24 */ /* 0x004fe2000f8e00ff */
[----:B------:R-:W-:Y:S01]  /*2110*/  UIADD3.X UR8, URZ, UR15, URZ, UP2, !UPT ;  /* 0x0000000f3f087290 */ /* 0x000fe200097fe43f */
[----:B------:R-:W-:Y:S01]  /*2120*/  IMAD.U32 R13, RZ, RZ, UR4 ;  /* 0x00000004ff0d7e24 */ /* 0x000fe2000f8e00ff */
[----:B------:R-:W-:-:S04]  /*2130*/  UIADD3.X UR4, URZ, UR15, URZ, UP0, !UPT ;  /* 0x0000000f3f047290 */ /* 0x000fc800087fe43f */
[----:B------:R-:W-:Y:S01]  /*2140*/  STL.64 [R1+0xf8], R12 ;  /* 0x0000f80c01007387 */ /* 0x000fe20000100a00 */
[----:B------:R-:W-:Y:S02]  /*2150*/  IMAD.U32 R21, RZ, RZ, UR8 ;  /* 0x00000008ff157e24 */ /* 0x000fe4000f8e00ff */
[----:B------:R-:W-:Y:S01]  /*2160*/  IMAD.U32 R11, RZ, RZ, UR4 ;  /* 0x00000004ff0b7e24 */ /* 0x000fe2000f8e00ff */
[----:B------:R1:W-:Y:S01]  /*2170*/  STL.64 [R1+0x150], R12 ;  /* 0x0001500c01007387 */ /* 0x0003e20000100a00 */
[----:B------:R-:W-:-:S03]  /*2180*/  UIADD3 UR4, UR16, 0x108, URZ ;  /* 0x0000010810047890 */ /* 0x000fc6000fffe03f */
[----:B------:R-:W2:Y:S04]  /*2190*/  LDSM.16.M88.4 R148, [R6+0x4080] ;  /* 0x004080000694783b */ /* 0x000ea80000000200 */
[----:B------:R-:W3:Y:S04]  /*21a0*/  LDSM.16.M88.4 R152, [R6+0x6080] ;  /* 0x006080000698783b */ /* 0x000ee80000000200 */
[----:B------:R-:W4:Y:S04]  /*21b0*/  LDSM.16.M88.4 R156, [R4+0x4080] ;  /* 0x00408000049c783b */ /* 0x000f280000000200 */
[----:B------:R-:W2:Y:S04]  /*21c0*/  LDSM.16.M88.4 R160, [R4+0x6080] ;  /* 0x0060800004a0783b */ /* 0x000ea80000000200 */
[----:B------:R-:W2:Y:S04]  /*21d0*/  LDSM.16.M88.4 R164, [R2+0x4080] ;  /* 0x0040800002a4783b */ /* 0x000ea80000000200 */
[----:B------:R3:W2:Y:S01]  /*21e0*/  LDSM.16.M88.4 R168, [R2+0x6080] ;  /* 0x0060800002a8783b */ /* 0x0006a20000000200 */
[----:B-1----:R-:W-:-:S03]  /*21f0*/  IMAD.U32 R12, RZ, RZ, UR22 ;  /* 0x00000016ff0c7e24 */ /* 0x002fc6000f8e00ff */
[----:B------:R-:W1:Y:S01]  /*2200*/  LDSM.16.M88.4 R140, [R184+0x4080] ;  /* 0x00408000b88c783b */ /* 0x000e620000000200 */
[----:B------:R-:W-:Y:S01]  /*2210*/  IMAD.U32 R13, RZ, RZ, UR19 ;  /* 0x00000013ff0d7e24 */ /* 0x000fe2000f8e00ff */
[----:B------:R-:W-:Y:S02]  /*2220*/  UMOV UR22, URZ ;  /* 0x0000003f00167c82 */ /* 0x000fe40008000000 */
[----:B------:R-:W1:Y:S04]  /*2230*/  LDSM.16.M88.4 R144, [R184+0x6080] ;  /* 0x00608000b890783b */ /* 0x000e680000000200 */
[----:B------:R-:W-:Y:S04]  /*2240*/  STL.64 [R1+0xe0], R20 ;  /* 0x0000e01401007387 */ /* 0x000fe80000100a00 */
[----:B------:R-:W-:Y:S04]  /*2250*/  STL.64 [R1+0x138], R12 ;  /* 0x0001380c01007387 */ /* 0x000fe80000100a00 */
[----:B------:R-:W-:Y:S01]  /*2260*/  STL.64 [R1+0xd0], R10 ;  /* 0x0000d00a01007387 */ /* 0x000fe20000100a00 */
[----:B---3--:R-:W-:-:S03]  /*2270*/  IMAD.IADD R2, R194, 0x1, -R9 ;  /* 0x00000001c2027824 */ /* 0x008fc600078e0a09 */
[----:B------:R3:W-:Y:S01]  /*2280*/  STL.64 [R1+0x128], R10 ;  /* 0x0001280a01007387 */ /* 0x0007e20000100a00 */
[----:B------:R-:W-:-:S04]  /*2290*/  LOP3.LUT R9, R0, 0x1c0, RZ, 0xc0, !PT ;  /* 0x000001c000097812 */ /* 0x000fc800078ec0ff */
[----:B------:R-:W-:Y:S02]  /*22a0*/  LOP3.LUT R8, R9, 0x20, R8, 0xf8, !PT ;  /* 0x0000002009087812 */ /* 0x000fe400078ef808 */
[----:B------:R-:W-:Y:S02]  /*22b0*/  SHF.R.U32.HI R9, RZ, 0x3, R9 ;  /* 0x00000003ff097819 */ /* 0x000fe40000011609 */
[----:B------:R-:W-:-:S04]  /*22c0*/  LOP3.LUT R8, R8, 0x18, R7, 0xf8, !PT ;  /* 0x0000001808087812 */ /* 0x000fc800078ef807 */
[----:B------:R-:W-:Y:S02]  /*22d0*/  LOP3.LUT R179, R179, R8, R9, 0xf6, !PT ;  /* 0x00000008b3b37212 */ /* 0x000fe400078ef609 */
[----:B---3--:R-:W-:-:S04]  /*22e0*/  SHF.R.S32.HI R11, RZ, 0x1f, R2 ;  /* 0x0000001fff0b7819 */ /* 0x008fc80000011402 */
[----:B------:R-:W-:-:S04]  /*22f0*/  LEA.HI R0, R11, R2, RZ, 0x2 ;  /* 0x000000020b007211 */ /* 0x000fc800078f10ff */
[----:B------:R-:W-:-:S05]  /*2300*/  SHF.R.S32.HI R4, RZ, 0x2, R0 ;  /* 0x00000002ff047819 */ /* 0x000fca0000011400 */
[----:B------:R-:W-:Y:S01]  /*2310*/  IMAD R199, R199, 0x10, R4 ;  /* 0x00000010c7c77824 */ /* 0x000fe200078e0204 */
[----:B------:R-:W-:Y:S01]  /*2320*/  MOV R4, 0x2350 ;  /* 0x0000235000047802 */ /* 0x000fe20000000f00 */
[----:B------:R-:W-:Y:S06]  /*2330*/  BAR.SYNC.DEFER_BLOCKING 0x0 ;  /* 0x0000000000007b1d */ /* 0x000fec0000010000 */
[----:B-12-45:R-:W-:Y:S05]  /*2340*/  CALL.REL.NOINC `($_ZN7cutlass13device_kernelIN5flash19enable_sm80_to_sm89INS1_16FlashAttnBwdSm80INS1_25CollectiveMainloopBwdSm80ILi2ELi2EN4cute5tupleIJNS5_1CILi64EEENS7_ILi128EEES8_EEENS_10bfloat16_tEfNS_4arch4Sm80ELb0ELb1ELb1ELb0ELb0ELb0ELb0ELb0ELi2ELi2ELi4ELi2ELb1EEENS1_24CollectiveEpilogueBwdGQAISA_fSD_Li256ELb0ELb0EEENS1_19SingleTileSchedulerILb0ELb0ELb0ELi128EEEEEEEEEvNT_6ParamsE$_ZZN5flash25CollectiveMainloopBwdSm80ILi2ELi2EN4cute5tupleIJNS1_1CILi64EEENS3_ILi128EEES4_EEEN7cutlass10bfloat16_tEfNS7_4arch4Sm80ELb0ELb1ELb1ELb0ELb0ELb0ELb0ELb0ELi2ELi2ELi4ELi2ELb1EE3mmaINS_16FlashAttnBwdSm80ISB_NS_24CollectiveEpilogueBwdGQAIS6_fSA_Li256ELb0ELb0EEENS_19SingleTileSchedulerILb0ELb0ELb0ELi128EEEE13SharedStorageENS1_6TensorINS1_11ArrayEngineIfLm32EEENS1_6LayoutINS2_IJNS2_IJNS3_ILi2EEESO_EEESO_NS3_ILi4EEEEEENS2_IJNS2_IJNS3_ILi1EEESO_EEESQ_NS3_ILi8EEEEEEEEEEEEbRKNSB_6ParamsERT0_S12_iNS2_IJiiiEEERT_ENKUliiE_clEii) ;  /* 0x0000960000007944 */ /* 0x036fea0003c00000 */
[----:B------:R-:W-:Y:S05]  /*2350*/  BSYNC B0 ;  /* 0x0000000000007941 */ /* 0x000fea0003800000 */
.L_x_337:
[----:B------:R-:W0:Y:S01]  /*2360*/  LDGDEPBAR ;  /* 0x00000000000079af */ /* 0x000e220000000000 */
[----:B------:R-:W-:Y:S01]  /*2370*/  BSSY B0, `(.L_x_338) ;  /* 0x0000006000007945 */ /* 0x000fe20003800000 */
[----:B------:R-:W-:Y:S01]  /*2380*/  MOV R16, R204 ;  /* 0x000000cc00107202 */ /* 0x000fe20000000f00 */
[----:B------:R-:W-:Y:S01]  /*2390*/  UMOV UR9, UR4 ;  /* 0x0000000400097c82 */ /* 0x000fe20008000000 */
[----:B------:R-:W-:Y:S01]  /*23a0*/  MOV R4, 0x23d0 ;  /* 0x000023d000047802 */ /* 0x000fe20000000f00 */
[----:B------:R-:W-:Y:S02]  /*23b0*/  UMOV UR19, URZ ;  /* 0x0000003f00137c82 */ /* 0x000fe40008000000 */
[----:B-1----:R-:W-:Y:S05]  /*23c0*/  CALL.REL.NOINC `($_ZN7cutlass13device_kernelIN5flash19enable_sm80_to_sm89INS1_16FlashAttnBwdSm80INS1_25CollectiveMainloopBwdSm80ILi2ELi2EN4cute5tupleIJNS5_1CILi64EEENS7_ILi128EEES8_EEENS_10bfloat16_tEfNS_4arch4Sm80ELb0ELb1ELb1ELb0ELb0ELb0ELb0ELb0ELi2ELi2ELi4ELi2ELb1EEENS1_24CollectiveEpilogueBwdGQAISA_fSD_Li256ELb0ELb0EEENS1_19SingleTileSchedulerILb0ELb0ELb0ELi128EEEEEEEEEvNT_6ParamsE$_ZZN5flash25CollectiveMainloopBwdSm80ILi2ELi2EN4cute5tupleIJNS1_1CILi64EEENS3_ILi128EEES4_EEEN7cutlass10bfloat16_tEfNS7_4arch4Sm80ELb0ELb1ELb1ELb0ELb0ELb0ELb0ELb0ELi2ELi2ELi4ELi2ELb1EE3mmaINS_16FlashAttnBwdSm80ISB_NS_24CollectiveEpilogueBwdGQAIS6_fSA_Li256ELb0ELb0EEENS_19SingleTileSchedulerILb0ELb0ELb0ELi128EEEE13SharedStorageENS1_6TensorINS1_11ArrayEngineIfLm32EEENS1_6LayoutINS2_IJNS2_IJNS3_ILi2EEESO_EEESO_NS3_ILi4EEEEEENS2_IJNS2_IJNS3_ILi1EEESO_EEESQ_NS3_ILi8EEEEEEEEEEEEbRKNSB_6ParamsERT0_S12_iNS2_IJiiiEEERT_ENKUliiE0_clEii) ;  /* 0x00007e6000007944 */ /* 0x002fea0003c00000 */
[----:B------:R-:W-:Y:S05]  /*23d0*/  BSYNC B0 ;  /* 0x0000000000007941 */ /* 0x000fea0003800000 */
.L_x_338:
[----:B------:R-:W-:Y:S01]  /*23e0*/  IADD3 R7, R204, 0x1, RZ ;  /* 0x00000001cc077810 */ /* 0x000fe20007ffe0ff */
        /* <DEDUP_REMOVED lines=9> */
[----:B-1----:R-:W4:Y:S04]  /*2480*/  LDL.64 R20, [R1+0x58] ;  /* 0x0000580001147983 */ /* 0x002f280000100a00 */
        /* <DEDUP_REMOVED lines=11> */
[----:B------:R-:W-:Y:S01]  /*2540*/  IMAD.WIDE.U32 R24, R28, R7, RZ ;  /* 0x000000071c187225 */ /* 0x000fe200078e00ff */
[----:B------:R-:W-:-:S03]  /*2550*/  ISETP.NE.U32.AND P6, PT, R11, 0x1, PT ;  /* 0x000000010b00780c */ /* 0x000fc60003fc5070 */
[----:B------:R-:W-:Y:S01]  /*2560*/  IMAD R4, R28, R9, R4 ;  /* 0x000000091c047224 */ /* 0x000fe200078e0204 */
[----:B-----5:R-:W-:Y:S02]  /*2570*/  IADD3 R12, -R12, R13, -R14 ;  /* 0x0000000d0c0c7210 */ /* 0x020fe40007ffe90e */
[----:B------:R-:W-:Y:S01]  /*2580*/  LEA R20, P4, R24, R20, 0x1 ;  /* 0x0000001418147211 */ /* 0x000fe200078808ff */
[----:B------:R-:W-:Y:S01]  /*2590*/  IMAD.IADD R7, R25, 0x1, R4 ;  /* 0x0000000119077824 */ /* 0x000fe200078e0204 */
[----:B------:R-:W-:Y:S02]  /*25a0*/  ISETP.LT.OR P6, PT, R12, 0x1, P6 ;  /* 0x000000010c00780c */ /* 0x000fe400037c1670 */
[----:B------:R-:W-:Y:S02]  /*25b0*/  LOP3.LUT R10, R10, 0x1, RZ, 0xc0, !PT ;  /* 0x000000010a0a7812 */ /* 0x000fe400078ec0ff */
[----:B------:R-:W-:Y:S02]  /*25c0*/  LEA.HI.X R21, R24, R21, R7, 0x1, P4 ;  /* 0x0000001518157211 */ /* 0x000fe400020f0c07 */
[----:B------:R-:W-:-:S02]  /*25d0*/  LEA R24, P4, R22, R20, 0x1 ;  /* 0x0000001416187211 */ /* 0x000fc400078808ff */
[----:B------:R-:W-:Y:S02]  /*25e0*/  IADD3 R15, R15, -c[0x0][0x18], RZ ;  /* 0x800006000f0f7a10 */ /* 0x000fe40007ffe0ff */
[----:B------:R-:W-:Y:S02]  /*25f0*/  LEA.HI.X R25, R22, R21, R23, 0x1, P4 ;  /* 0x0000001516197211 */ /* 0x000fe400020f0c17 */
[----:B------:R-:W-:Y:S01]  /*2600*/  ISETP.NE.U32.AND P4, PT, R10, 0x1, PT ;  /* 0x000000010a00780c */ /* 0x000fe20003f85070 */
[----:B------:R-:W-:Y:S01]  /*2610*/  @!PT LDS RZ, [RZ] ;  /* 0x00000000fffff984 */ /* 0x000fe20000000800 */
[----:B------:R-:W-:Y:S01]  /*2620*/  @!PT LDS RZ, [RZ] ;  /* 0x00000000fffff984 */ /* 0x000fe20000000800 */
[----:B------:R-:W-:Y:S01]  /*2630*/  @!PT LDS RZ, [RZ] ;  /* 0x00000000fffff984 */ /* 0x000fe20000000800 */
[----:B------:R1:W-:Y:S03]  /*2640*/  LDGSTS.E.BYPASS.LTC128B.128 [R15+0x2000], [R20.64], !P6 ;  /* 0x02000000140f7fae */ /* 0x0003e6000f101d54 */
[----:B------:R-:W-:Y:S01]  /*2650*/  ISETP.LT.OR P4, PT, R12, 0x21, P4 ;  /* 0x000000210c00780c */ /* 0x000fe20002781670 */
[----:B------:R-:W-:-:S12]  /*2660*/  IMAD.WIDE R16, R14, 0x4, R16 ;  /* 0x000000040e107825 */ /* 0x000fd800078e0210 */
[----:B------:R1:W-:Y:S01]  /*2670*/  LDGSTS.E.BYPASS.LTC128B.128 [R15+0x3000], [R24.64], !P4 ;  /* 0x03000000180f7fae */ /* 0x0003e2000e101d54 */
[----:B--2---:R-:W-:Y:S02]  /*2680*/  @!P5 ISETP.NE.AND P6, PT, R6, RZ, PT ;  /* 0x000000ff0600d20c */ /* 0x004fe40003fc5270 */
[----:B------:R-:W-:-:S11]  /*2690*/  @!P5 IADD3 R8, R8, -c[0x0][0x18], RZ ;  /* 0x800006000808da10 */ /* 0x000fd60007ffe0ff */
[----:B------:R1:W-:Y:S02]  /*26a0*/  @!P5 LDGSTS.E.BYPASS.LTC128B.128 [R8+0x100], [R16.64], P6 ;  /* 0x001000001008dfae */ /* 0x0003e4000b101d54 */
.L_x_339:
[----:B------:R-:W-:Y:S01]  /*26b0*/  SHF.R.S32.HI R4, RZ, 0x1f, R19 ;  /* 0x0000001fff047819 */ /* 0x000fe20000011413 */
[----:B------:R-:W0:Y:S01]  /*26c0*/  LDGDEPBAR ;  /* 0x00000000000079af */ /* 0x000e220000000000 */
[----:B------:R-:W-:Y:S01]  /*26d0*/  LOP3.LUT R7, R0, 0x7ffffffc, RZ, 0xc0, !PT ;  /* 0x7ffffffc00077812 */ /* 0x000fe200078ec0ff */
[----:B------:R-:W-:Y:S01]  /*26e0*/  IMAD.MOV.U32 R174, RZ, RZ, 0x40 ;  /* 0x00000040ffae7424 */ /* 0x000fe200078e00ff */
[----:B------:R-:W-:Y:S01]  /*26f0*/  LEA.HI R4, R4, R19, RZ, 0x2 ;  /* 0x0000001304047211 */ /* 0x000fe200078f10ff */
[----:B------:R-:W-:Y:S01]  /*2700*/  IMAD.SHL.U32 R183, R183, 0x2, RZ ;  /* 0x00000002b7b77824 */ /* 0x000fe200078e00ff */
[----:B------:R-:W-:Y:S01]  /*2710*/  LOP3.LUT P4, RZ, R26, 0x4, RZ, 0xc0, !PT ;  /* 0x000000041aff7812 */ /* 0x000fe2000788c0ff */
[----:B------:R-:W-:Y:S01]  /*2720*/  IMAD.IADD R7, R2, 0x1, -R7 ;  /* 0x0000000102077824 */ /* 0x000fe200078e0a07 */
[----:B------:R-:W-:Y:S01]  /*2730*/  LOP3.LUT R4, R4, 0x1ffffffc, RZ, 0xc0, !PT ;  /* 0x1ffffffc04047812 */ /* 0x000fe200078ec0ff */
[----:B------:R-:W-:Y:S01]  /*2740*/  IMAD.IADD R2, R184, 0x1, R3 ;  /* 0x00000001b8027824 */ /* 0x000fe200078e0203 */
[----:B------:R-:W-:Y:S01]  /*2750*/  LEA R178, R178, 0x10480, 0x1 ;  /* 0x00010480b2b27811 */ /* 0x000fe200078e08ff */
[----:B------:R-:W-:Y:S01]  /*2760*/  IMAD.IADD R3, R184, 0x1, R5 ;  /* 0x00000001b8037824 */ /* 0x000fe200078e0205 */
[----:B------:R-:W-:Y:S01]  /*2770*/  LEA R198, R198, 0xc480, 0x1 ;  /* 0x0000c480c6c67811 */ /* 0x000fe200078e08ff */
[----:B------:R-:W-:Y:S01]  /*2780*/  IMAD.IADD R4, R19, 0x1, -R4 ;  /* 0x0000000113047824 */ /* 0x000fe200078e0a04 */
[----:B------:R-:W-:Y:S01]  /*2790*/  IADD3 R182, R178, 0x20, RZ ;  /* 0x00000020b2b67810 */ /* 0x000fe20007ffe0ff */
[----:B------:R-:W-:Y:S01]  /*27a0*/  IMAD.IADD R0, R5, 0x1, R2 ;  /* 0x0000000105007824 */ /* 0x000fe200078e0202 */
[----:B------:R-:W-:Y:S01]  /*27b0*/  SEL R5, R174, 0xffffffc0, !P3 ;  /* 0xffffffc0ae057807 */ /* 0x000fe20005800000 */
[----:B------:R-:W-:Y:S01]  /*27c0*/  IMAD R202, R4, 0x4, R7 ;  /* 0x0000000404ca7824 */ /* 0x000fe200078e0207 */
[----:B------:R-:W-:Y:S01]  /*27d0*/  @P2 IADD3 R182, R178, -0x20, RZ ;  /* 0xffffffe0b2b62810 */ /* 0x000fe20007ffe0ff */
[----:B------:R-:W-:Y:S01]  /*27e0*/  CS2R R94, SRZ ;  /* 0x00000000005e7805 */ /* 0x000fe2000001ff00 */
[----:B------:R-:W-:Y:S01]  /*27f0*/  IADD3 R201, R196, 0x1, -R191 ;  /* 0x00000001c4c97810 */ /* 0x000fe20007ffe8bf */
[----:B------:R-:W-:Y:S01]  /*2800*/  IMAD.SHL.U32 R202, R202, 0x2, RZ ;  /* 0x00000002caca7824 */ /* 0x000fe200078e00ff */
[----:B------:R-:W-:Y:S01]  /*2810*/  IADD3 R200, R198, 0x40, RZ ;  /* 0x00000040c6c87810 */ /* 0x000fe20007ffe0ff */
[----:B------:R-:W-:Y:S01]  /*2820*/  CS2R R92, SRZ ;  /* 0x00000000005c7805 */ /* 0x000fe2000001ff00 */
[C---:B------:R-:W-:Y:S01]  /*2830*/  SEL R175, R174.reuse, 0xffffffc0, !P0 ;  /* 0xffffffc0aeaf7807 */ /* 0x040fe20004000000 */
        /* <DEDUP_REMOVED lines=31> */
[----:B------:R-:W-:Y:S01]  /*2a30*/  SEL R174, R174, 0xffffffc0, !P1 ;  /* 0xffffffc0aeae7807 */ /* 0x000fe20004800000 */
[----:B------:R-:W-:Y:S01]  /*2a40*/  IMAD.IADD R177, R178, 0x1, R5 ;  /* 0x00000001b2b17824 */ /* 0x000fe200078e0205 */
[----:B------:R-:W-:Y:S01]  /*2a50*/  @P4 IADD3 R200, R198, -0x40, RZ ;  /* 0xffffffc0c6c84810 */ /* 0x000fe20007ffe0ff */
[----:B------:R-:W-:Y:S01]  /*2a60*/  IMAD.IADD R176, R5, 0x1, R182 ;  /* 0x0000000105b07824 */ /* 0x000fe200078e02b6 */
[----:B------:R-:W-:Y:S01]  /*2a70*/  IADD3 R201, -R202, R201, -R193 ;  /* 0x000000c9cac97210 */ /* 0x000fe20007ffe9c1 */
[----:B------:R-:W-:Y:S01]  /*2a80*/  IMAD.IADD R203, R203, 0x1, -R202 ;  /* 0x00000001cbcb7824 */ /* 0x000fe200078e0aca */
[----:B------:R-:W-:-:S02]  /*2a90*/  UMOV UR22, 0x1 ;  /* 0x0000000100167882 */ /* 0x000fc40000000000 */
[----:B------:R-:W-:Y:S02]  /*2aa0*/  UMOV UR19, URZ ;  /* 0x0000003f00137c82 */ /* 0x000fe40008000000 */
[----:B------:R-:W-:Y:S02]  /*2ab0*/  UMOV UR5, URZ ;  /* 0x0000003f00057c82 */ /* 0x000fe40008000000 */
.L_x_358:
[----:B------:R-:W-:Y:S04]  /*2ac0*/  DEPBAR.LE SB0, 0x1 ;  /* 0x000080400000791a */ /* 0x000fe80000000000 */
[----:B------:R-:W-:Y:S01]  /*2ad0*/  BAR.SYNC.DEFER_BLOCKING 0x0 ;  /* 0x0000000000007b1d */ /* 0x000fe20000010000 */
[----:B------:R-:W-:Y:S01]  /*2ae0*/  USHF.L.U32 UR4, UR5, 0xc, URZ ;  /* 0x0000000c05047899 */ /* 0x000fe2000800063f */
[----:B------:R-:W-:Y:S02]  /*2af0*/  R2P PR, R186, 0x6 ;  /* 0x00000006ba007804 */ /* 0x000fe40000000000 */
[----:B------:R-:W-:Y:S02]  /*2b00*/  MOV R187, 0x40 ;  /* 0x0000004000bb7802 */ /* 0x000fe40000000f00 */
[----:B------:R-:W-:Y:S02]  /*2b10*/  MOV R234, UR5 ;  /* 0x0000000500ea7c02 */ /* 0x000fe40008000f00 */
[----:B------:R-:W-:Y:S02]  /*2b20*/  IADD3 R100, R181, UR4, RZ ;  /* 0x00000004b5647c10 */ /* 0x000fe4000fffe0ff */
[----:B------:R-:W-:Y:S02]  /*2b30*/  SEL R187, R187, 0xffffffc0, !P2 ;  /* 0xffffffc0bbbb7807 */ /* 0x000fe40005000000 */
[----:B------:R-:W-:Y:S02]  /*2b40*/  SHF.L.U32 R132, R100, 0x1, RZ ;  /* 0x0000000164847819 */ /* 0x000fe400000006ff */
[----:B------:R-:W-:Y:S02]  /*2b50*/  LEA R234, R234, R199, 0x6 ;  /* 0x000000c7eaea7211 */ /* 0x000fe400078e30ff */
[C---:B------:R-:W-:Y:S02]  /*2b60*/  IADD3 R205, R132.reuse, 0x4080, RZ ;  /* 0x0000408084cd7810 */ /* 0x040fe40007ffe0ff */
[C---:B------:R-:W-:Y:S02]  /*2b70*/  IADD3 R188, R132.reuse, 0x40a0, RZ ;  /* 0x000040a084bc7810 */ /* 0x040fe40007ffe0ff */
[----:B------:R-:W-:Y:S02]  /*2b80*/  @P1 IADD3 R188, R205, -0x20, RZ ;  /* 0xffffffe0cdbc1810 */ /* 0x000fe40007ffe0ff */
[----:B------:R-:W-:Y:S01]  /*2b90*/  IADD3 R189, R132, R187, RZ ;  /* 0x000000bb84bd7210 */ /* 0x000fe20007ffe0ff */
[----:B------:R-:W-:Y:S01]  /*2ba0*/  LDSM.16.M88.4 R104, [R184+0x80] ;  /* 0x00008000b868783b */ /* 0x000fe20000000200 */
[----:B------:R-:W-:Y:S01]  /*2bb0*/  IADD3 R187, R187, R188, RZ ;  /* 0x000000bcbbbb7210 */ /* 0x000fe20007ffe0ff */
[----:B------:R-:W-:Y:S01]  /*2bc0*/  ULDC UR8, c[0x0][0x2a0] ;  /* 0x0000a80000087ab9 */ /* 0x000fe20000000800 */
[----:B------:R-:W-:Y:S01]  /*2bd0*/  SHF.L.U32 R233, R234, 0x2, RZ ;  /* 0x00000002eae97819 */ /* 0x000fe200000006ff */
[----:B------:R-:W-:Y:S01]  /*2be0*/  ULOP3.LUT UR8, URZ, UR8, URZ, 0x33, !UPT ;  /* 0x000000083f087292 */ /* 0x000fe2000f8e333f */
[----:B------:R-:W-:Y:S02]  /*2bf0*/  MOV R244, 0x1 ;  /* 0x0000000100f47802 */ /* 0x000fe40000000f00 */
[----:B------:R-:W-:Y:S01]  /*2c00*/  LEA R246, R204, R199, 0x6 ;  /* 0x000000c7ccf67211 */ /* 0x000fe200078e30ff */
[----:B------:R-:W2:Y:S01]  /*2c10*/  LDSM.16.M88.4 R100, [R132+0x4080] ;  /* 0x004080008464783b */ /* 0x000ea20000000200 */
[----:B------:R-:W-:Y:S02]  /*2c20*/  ISETP.LE.AND P1, PT, R244, c[0x0][0x2a8], PT ;  /* 0x0000aa00f4007a0c */ /* 0x000fe40003f23270 */
[C---:B------:R-:W-:Y:S02]  /*2c30*/  IADD3 R247, R201.reuse, c[0x0][0x2a4], RZ ;  /* 0x0000a900c9f77a10 */ /* 0x040fe40007ffe0ff */
[----:B------:R-:W-:Y:S03]  /*2c40*/  IADD3 R245, R201, UR8, RZ ;  /* 0x00000008c9f57c10 */ /* 0x000fe6000fffe0ff */
[----:B------:R-:W3:Y:S01]  /*2c50*/  LDSM.16.M88.4 R108, [R132+0x5080] ;  /* 0x00508000846c783b */ /* 0x000ee20000000200 */
[----:B------:R-:W-:Y:S07]  /*2c60*/  IADD3 R243, R246, R245, RZ ;  /* 0x000000f5f6f37210 */ /* 0x000fee0007ffe0ff */
[----:B------:R-:W4:Y:S08]  /*2c70*/  LDSM.16.M88.4 R112, [R184+0x2080] ;  /* 0x00208000b870783b */ /* 0x000f300000000200 */
[----:B------:R-:W-:Y:S08]  /*2c80*/  LDSM.16.M88.4 R120, [R3+0x80] ;  /* 0x000080000378783b */ /* 0x000ff00000000200 */
[----:B------:R-:W5:Y:S08]  /*2c90*/  LDSM.16.M88.4 R116, [R188] ;  /* 0x00000000bc74783b */ /* 0x000f700000000200 */
[----:B------:R-:W1:Y:S08]  /*2ca0*/  LDSM.16.M88.4 R124, [R188+0x1000] ;  /* 0x00100000bc7c783b */ /* 0x000e700000000200 */
[----:B------:R-:W1:Y:S08]  /*2cb0*/  LDSM.16.M88.4 R128, [R3+0x2080] ;  /* 0x002080000380783b */ /* 0x000e700000000200 */
[----:B------:R-:W-:Y:S08]  /*2cc0*/  LDSM.16.M88.4 R136, [R2+0x80] ;  /* 0x000080000288783b */ /* 0x000ff00000000200 */
[----:B------:R-:W1:Y:S08]  /*2cd0*/  LDSM.16.M88.4 R132, [R189+0x4080] ;  /* 0x00408000bd84783b */ /* 0x000e700000000200 */
[----:B------:R-:W-:Y:S04]  /*2ce0*/  LDS R241, [R233+0xc080] ;  /* 0x00c08000e9f17984 */ /* 0x000fe80000000800 */
[----:B------:R-:W-:Y:S04]  /*2cf0*/  LDS R240, [R233+0xc0a0] ;  /* 0x00c0a000e9f07984 */ /* 0x000fe80000000800 */
[----:B------:R-:W-:Y:S04]  /*2d00*/  LDS R239, [R233+0xc100] ;  /* 0x00c10000e9ef7984 */ /* 0x000fe80000000800 */
[----:B------:R-:W-:Y:S01]  /*2d10*/  LDS R235, [R233+0xc120] ;  /* 0x00c12000e9eb7984 */ /* 0x000fe20000000800 */
[-C--:B-12---:R-:W-:Y:S08]  /*2d20*/  HMMA.16816.F32.BF16 R4, R100, R104.reuse, RZ ;  /* 0x000000686404723c */ /* 0x086ff000000418ff */
[C---:B---3--:R-:W-:Y:S08]  /*2d30*/  HMMA.16816.F32.BF16 R8, R108.reuse, R104, RZ ;  /* 0x000000686c08723c */ /* 0x048ff000000418ff */
[-C--:B------:R-:W-:Y:S08]  /*2d40*/  HMMA.16816.F32.BF16 R12, R108, R106.reuse, RZ ;  /* 0x0000006a6c0c723c */ /* 0x080ff000000418ff */
[C---:B------:R-:W-:Y:S01]  /*2d50*/  HMMA.16816.F32.BF16 R16, R100.reuse, R106, RZ ;  /* 0x0000006a6410723c */ /* 0x040fe200000418ff */
[----:B------:R-:W-:Y:S07]  /*2d60*/  LDSM.16.M88.4 R104, [R2+0x2080] ;  /* 0x002080000268783b */ /* 0x000fee0000000200 */
[-C--:B----4-:R-:W-:Y:S08]  /*2d70*/  HMMA.16816.F32.BF16 R20, R100, R112.reuse, RZ ;  /* 0x000000706414723c */ /* 0x090ff000000418ff */
[C---:B------:R-:W-:Y:S08]  /*2d80*/  HMMA.16816.F32.BF16 R24, R108.reuse, R112, RZ ;  /* 0x000000706c18723c */ /* 0x040ff000000418ff */
[-C--:B------:R-:W-:Y:S01]  /*2d90*/  HMMA.16816.F32.BF16 R28, R108, R114.reuse, RZ ;  /* 0x000000726c1c723c */ /* 0x080fe200000418ff */
[----:B------:R-:W-:Y:S07]  /*2da0*/  LDSM.16.M88.4 R108, [R187] ;  /* 0x00000000bb6c783b */ /* 0x000fee0000000200 */
[----:B------:R-:W-:Y:S01]  /*2db0*/  HMMA.16816.F32.BF16 R32, R100, R114, RZ ;  /* 0x000000726420723c */ /* 0x000fe200000418ff */
[----:B------:R-:W1:Y:S07]  /*2dc0*/  LDSM.16.M88.4 R100, [R189+0x5080] ;  /* 0x00508000bd64783b */ /* 0x000e6e0000000200 */
[-C--:B-----5:R-:W-:Y:S01]  /*2dd0*/  HMMA.16816.F32.BF16 R4, R116, R120.reuse, R4 ;  /* 0x000000787404723c */ /* 0x0a0fe20000041804 */
[----:B------:R-:W2:Y:S07]  /*2de0*/  LDSM.16.M88.4 R112, [R0+0x80] ;  /* 0x000080000070783b */ /* 0x000eae0000000200 */
[C---:B------:R-:W-:Y:S08]  /*2df0*/  HMMA.16816.F32.BF16 R8, R124.reuse, R120, R8 ;  /* 0x000000787c08723c */ /* 0x040ff00000041808 */
        /* <DEDUP_REMOVED lines=65> */
[----:B-----5:R-:W-:Y:S04]  /*3210*/  IADD3 R242, R246, R247, RZ ;  /* 0x000000f7f6f27210 */ /* 0x020fe80007ffe0ff */
[----:B------:R-:W-:Y:S05]  /*3220*/  IMNMX R242, R203, R242, PT ;  /* 0x000000f2cbf27217 */ /* 0x000fea0003800200 */
        /* <DEDUP_REMOVED lines=35> */
.L_x_342:
[----:B------:R-:W-:Y:S11]  /*3460*/  ISETP.NE.AND P0, PT, R244, c[0x0][0x2a8], PT ;  /* 0x0000aa00f4007a0c */ /* 0x000ff60003f05270 */
[----:B------:R-:W-:Y:S02]  /*3470*/  @!UPT UIADD3 URZ, URZ, URZ, URZ ;  /* 0x0000003f3f3ff290 */ /* 0x000fe4000fffe03f */
[----:B------:R-:W-:Y:S05]  /*3480*/  @P0 IMAD.HI.U32 R4, R6, c[0x0][0x2ac], RZ ;  /* 0x0000ab0006040a27 */ /* 0x000fea00078e00ff */
[----:B------:R-:W-:Y:S02]  /*3490*/  @P0 SHF.R.U32.HI R6, RZ, c[0x0][0x2b0], R4 ;  /* 0x0000ac00ff060a19 */ /* 0x000fe40000011604 */
.L_x_343:
[----:B------:R-:W-:Y:S05]  /*34a0*/  BSYNC B0 ;  /* 0x0000000000007941 */ /* 0x000fea0003800000 */
.L_x_341:
[----:B------:R-:W-:Y:S04]  /*34b0*/  IMAD R5, R6, c[0x0][0x2a8], -R191 ;  /* 0x0000aa0006057a24 */ /* 0x000fe800078e0abf */
[----:B------:R-:W-:Y:S05]  /*34c0*/  IMAD.IADD R4, R5, 0x1, -R202 ;  /* 0x0000000105047824 */ /* 0x000fea00078e0aca */
[----:B------:R-:W-:Y:S02]  /*34d0*/  IADD3 R5, R4, c[0x0][0x2a8], RZ ;  /* 0x0000aa0004057a10 */ /* 0x000fe40007ffe0ff */
[----:B------:R-:W-:Y:S02]  /*34e0*/  IMNMX R243, R243, R4, !PT ;  /* 0x00000004f3f37217 */ /* 0x000fe40007800200 */
[----:B------:R-:W-:Y:S02]  /*34f0*/  IMNMX R242, R242, R5, PT ;  /* 0x00000005f2f27217 */ /* 0x000fe40003800200 */
.L_x_340:
[----:B--234-:R-:W-:Y:S05]  /*3500*/  IADD3 R6, R246, 0x8, RZ ;  /* 0x00000008f6067810 */ /* 0x01cfea0007ffe0ff */
[--C-:B------:R-:W-:Y:S02]  /*3510*/  IMAD.IADD R124, R247, 0x1, R6.reuse ;  /* 0x00000001f77c7824 */ /* 0x100fe400078e0206 */
[----:B------:R-:W-:Y:S03]  /*3520*/  IMAD.IADD R125, R245, 0x1, R6 ;  /* 0x00000001f57d7824 */ /* 0x000fe600078e0206 */
        /* <DEDUP_REMOVED lines=13> */
.L_x_346:
[----:B------:R-:W-:Y:S11]  /*3600*/  ISETP.NE.AND P0, PT, R244, c[0x0][0x2a8], PT ;  /* 0x0000aa00f4007a0c */ /* 0x000ff60003f05270 */
[----:B------:R-:W-:Y:S02]  /*3610*/  @!UPT UIADD3 URZ, URZ, URZ, URZ ;  /* 0x0000003f3f3ff290 */ /* 0x000fe4000fffe03f */
[----:B------:R-:W-:Y:S05]  /*3620*/  @P0 IMAD.HI.U32 R4, R6, c[0x0][0x2ac], RZ ;  /* 0x0000ab0006040a27 */ /* 0x000fea00078e00ff */
[----:B------:R-:W-:Y:S02]  /*3630*/  @P0 SHF.R.U32.HI R6, RZ, c[0x0][0x2b0], R4 ;  /* 0x0000ac00ff060a19 */ /* 0x000fe40000011604 */
.L_x_347:
[----:B------:R-:W-:Y:S05]  /*3640*/  BSYNC B0 ;  /* 0x0000000000007941 */ /* 0x000fea0003800000 */
.L_x_345:
[----:B------:R-:W-:Y:S04]  /*3650*/  IMAD R5, R6, c[0x0][0x2a8], -R191 ;  /* 0x0000aa0006057a24 */ /* 0x000fe800078e0abf */
[----:B------:R-:W-:Y:S05]  /*3660*/  IMAD.IADD R4, R5, 0x1, -R202 ;  /* 0x0000000105047824 */ /* 0x000fea00078e0aca */
[----:B------:R-:W-:Y:S02]  /*3670*/  IADD3 R5, R4, c[0x0][0x2a8], RZ ;  /* 0x0000aa0004057a10 */ /* 0x000fe40007ffe0ff */
[----:B------:R-:W-:Y:S02]  /*3680*/  IMNMX R125, R125, R4, !PT ;  /* 0x000000047d7d7217 */ /* 0x000fe40007800200 */
[----:B------:R-:W-:Y:S02]  /*3690*/  IMNMX R124, R124, R5, PT ;  /* 0x000000057c7c7217 */ /* 0x000fe40003800200 */
.L_x_344:
[----:B------:R-:W-:Y:S05]  /*36a0*/  IADD3 R6, R246, 0x20, RZ ;  /* 0x00000020f6067810 */ /* 0x000fea0007ffe0ff */
        /* <DEDUP_REMOVED lines=15> */
.L_x_350:
[----:B------:R-:W-:Y:S11]  /*37a0*/  ISETP.NE.AND P0, PT, R244, c[0x0][0x2a8], PT ;  /* 0x0000aa00f4007a0c */ /* 0x000ff60003f05270 */
[----:B------:R-:W-:Y:S02]  /*37b0*/  @!UPT UIADD3 URZ, URZ, URZ, URZ ;  /* 0x0000003f3f3ff290 */ /* 0x000fe4000fffe03f */
[----:B------:R-:W-:Y:S05]  /*37c0*/  @P0 IMAD.HI.U32 R4, R6, c[0x0][0x2ac], RZ ;  /* 0x0000ab0006040a27 */ /* 0x000fea00078e00ff */
[----:B------:R-:W-:Y:S02]  /*37d0*/  @P0 SHF.R.U32.HI R6, RZ, c[0x0][0x2b0], R4 ;  /* 0x0000ac00ff060a19 */ /* 0x000fe40000011604 */
.L_x_351:
[----:B------:R-:W-:Y:S05]  /*37e0*/  BSYNC B0 ;  /* 0x0000000000007941 */ /* 0x000fea0003800000 */
.L_x_349:
[----:B------:R-:W-:Y:S04]  /*37f0*/  IMAD R5, R6, c[0x0][0x2a8], -R191 ;  /* 0x0000aa0006057a24 */ /* 0x000fe800078e0abf */
[----:B------:R-:W-:Y:S05]  /*3800*/  IMAD.IADD R4, R5, 0x1, -R202 ;  /* 0x0000000105047824 */ /* 0x000fea00078e0aca */
[----:B------:R-:W-:Y:S02]  /*3810*/  IADD3 R5, R4, c[0x0][0x2a8], RZ ;  /* 0x0000aa0004057a10 */ /* 0x000fe40007ffe0ff */
[----:B------:R-:W-:Y:S02]  /*3820*/  IMNMX R123, R123, R4, !PT ;  /* 0x000000047b7b7217 */ /* 0x000fe40007800200 */
[----:B------:R-:W-:Y:S02]  /*3830*/  IMNMX R122, R122, R5, PT ;  /* 0x000000057a7a7217 */ /* 0x000fe40003800200 */
.L_x_348:
        /* <DEDUP_REMOVED lines=16> */
.L_x_354:
[----:B------:R-:W-:Y:S11]  /*3940*/  ISETP.NE.AND P0, PT, R244, c[0x0][0x2a8], PT ;  /* 0x0000aa00f4007a0c */ /* 0x000ff60003f05270 */
[----:B------:R-:W-:Y:S02]  /*3950*/  @!UPT UIADD3 URZ, URZ, URZ, URZ ;  /* 0x0000003f3f3ff290 */ /* 0x000fe4000fffe03f */
[----:B------:R-:W-:Y:S05]  /*3960*/  @P0 IMAD.HI.U32 R5, R4, c[0x0][0x2ac], RZ ;  /* 0x0000ab0004050a27 */ /* 0x000fea00078e00ff */
[----:B------:R-:W-:Y:S02]  /*3970*/  @P0 SHF.R.U32.HI R4, RZ, c[0x0][0x2b0], R5 ;  /* 0x0000ac00ff040a19 */ /* 0x000fe40000011605 */
.L_x_355:
[----:B------:R-:W-:Y:S05]  /*3980*/  BSYNC B0 ;  /* 0x0000000000007941 */ /* 0x000fea0003800000 */
.L_x_353:
[----:B------:R-:W-:Y:S04]  /*3990*/  IMAD R5, R4, c[0x0][0x2a8], -R191 ;  /* 0x0000aa0004057a24 */ /* 0x000fe800078e0abf */
[----:B------:R-:W-:Y:S05]  /*39a0*/  IMAD.IADD R4, R5, 0x1, -R202 ;  /* 0x0000000105047824 */ /* 0x000fea00078e0aca */
[----:B------:R-:W-:Y:S02]  /*39b0*/  IADD3 R5, R4, c[0x0][0x2a8], RZ ;  /* 0x0000aa0004057a10 */ /* 0x000fe40007ffe0ff */
[----:B------:R-:W-:Y:S02]  /*39c0*/  IMNMX R121, R121, R4, !PT ;  /* 0x0000000479797217 */ /* 0x000fe40007800200 */
[----:B------:R-:W-:Y:S02]  /*39d0*/  IMNMX R120, R120, R5, PT ;  /* 0x0000000578787217 */ /* 0x000fe40003800200 */
.L_x_352:
        /* <DEDUP_REMOVED lines=15> */
[----:B--2---:R-:W-:Y:S01]  /*3ad0*/  MOV R4, 0x3b10 ;  /* 0x00003b1000047802 */ /* 0x004fe20000000f00 */
[----:B------:R-:W-:Y:S01]  /*3ae0*/  UIADD3 UR9, UR16, 0xb0, URZ ;  /* 0x000000b010097890 */ /* 0x000fe2000fffe03f */
[----:B------:R-:W-:Y:S06]  /*3af0*/  BSSY B0, `(.L_x_356) ;  /* 0x0000002000007945 */ /* 0x000fec0003800000 */
[----:B-1-34-:R-:W-:Y:S05]  /*3b00*/  CALL.REL.NOINC `($_ZN7cutlass13device_kernelIN5flash19enable_sm80_to_sm89INS1_16FlashAttnBwdSm80INS1_25CollectiveMainloopBwdSm80ILi2ELi2EN4cute5tupleIJNS5_1CILi64EEENS7_ILi128EEES8_EEENS_10bfloat16_tEfNS_4arch4Sm80ELb0ELb1ELb1ELb0ELb0ELb0ELb0ELb0ELi2ELi2ELi4ELi2ELb1EEENS1_24CollectiveEpilogueBwdGQAISA_fSD_Li256ELb0ELb0EEENS1_19SingleTileSchedulerILb0ELb0ELb0ELi128EEEEEEEEEvNT_6ParamsE$_ZZN5flash25CollectiveMainloopBwdSm80ILi2ELi2EN4cute5tupleIJNS1_1CILi64EEENS3_ILi128EEES4_EEEN7cutlass10bfloat16_tEfNS7_4arch4Sm80ELb0ELb1ELb1ELb0ELb0ELb0ELb0ELb0ELi2ELi2ELi4ELi2ELb1EE3mmaINS_16FlashAttnBwdSm80ISB_NS_24CollectiveEpilogueBwdGQAIS6_fSA_Li256ELb0ELb0EEENS_19SingleTileSchedulerILb0ELb0ELb0ELi128EEEE13SharedStorageENS1_6TensorINS1_11ArrayEngineIfLm32EEENS1_6LayoutINS2_IJNS2_IJNS3_ILi2EEESO_EEESO_NS3_ILi4EEEEEENS2_IJNS2_IJNS3_ILi1EEESO_EEESQ_NS3_ILi8EEEEEEEEEEEEbRKNSB_6ParamsERT0_S12_iNS2_IJiiiEEERT_ENKUliiE_clEii) ;  /* 0x00007e4000007944 */ /* 0x01afea0003c00000 */
[----:B------:R-:W-:Y:S05]  /*3b10*/  BSYNC B0 ;  /* 0x0000000000007941 */ /* 0x000fea0003800000 */
.L_x_356:
[-C--:B-123--:R-:W-:Y:S01]  /*3b20*/  HMMA.16816.F32.BF16 R4, R100, R140.reuse, RZ ;  /* 0x0000008c6404723c */ /* 0x08efe200000418ff */
[----:B------:R-:W0:Y:S01]  /*3b30*/  LDGDEPBAR ;  /* 0x00000000000079af */ /* 0x000e220000000000 */
[----:B------:R-:W-:Y:S02]  /*3b40*/  LOP3.LUT P0, RZ, R185, 0x4, RZ, 0xc0, !PT ;  /* 0x00000004b9ff7812 */ /* 0x000fe4000780c0ff */
[----:B------:R-:W-:Y:S04]  /*3b50*/  MOV R118, 0x40 ;  /* 0x0000004000767802 */ /* 0x000fe80000000f00 */
[C---:B----4-:R-:W-:Y:S01]  /*3b60*/  HMMA.16816.F32.BF16 R8, R104.reuse, R140, RZ ;  /* 0x0000008c6808723c */ /* 0x050fe200000418ff */
[----:B------:R-:W-:Y:S02]  /*3b70*/  SEL R118, R118, 0xffffffc0, !P0 ;  /* 0xffffffc076767807 */ /* 0x000fe40004000000 */
[----:B------:R-:W-:Y:S02]  /*3b80*/  ISETP.GT.AND P0, PT, R190, -0x1, PT ;  /* 0xffffffffbe00780c */ /* 0x000fe40003f04270 */
[----:B------:R-:W-:Y:S02]  /*3b90*/  IADD3 R119, R117, R118, RZ ;  /* 0x0000007675777210 */ /* 0x000fe40007ffe0ff */
[----:B------:R-:W-:Y:S01]  /*3ba0*/  IADD3 R117, R116, 0x8080, R117 ;  /* 0x0000808074757810 */ /* 0x000fe20007ffe075 */
[-C--:B------:R-:W-:Y:S01]  /*3bb0*/  HMMA.16816.F32.BF16 R12, R104, R142.reuse, RZ ;  /* 0x0000008e680c723c */ /* 0x080fe200000418ff */
[C---:B------:R-:W-:Y:S02]  /*3bc0*/  ISETP.GT.AND P3, PT, R243.reuse, 0x41, P0 ;  /* 0x00000041f300780c */ /* 0x040fe40000764270 */
[C---:B------:R-:W-:Y:S02]  /*3bd0*/  ISETP.GT.AND P2, PT, R243.reuse, 0x60, P0 ;  /* 0x00000060f300780c */ /* 0x040fe40000744270 */
[----:B------:R-:W-:Y:S02]  /*3be0*/  IADD3 R118, R118, R117, RZ ;  /* 0x0000007576767210 */ /* 0x000fe40007ffe0ff */
[C---:B------:R-:W-:Y:S01]  /*3bf0*/  ISETP.LT.OR P3, PT, R242.reuse, 0x42, P3 ;  /* 0x00000042f200780c */ /* 0x040fe20001f61670 */
[C---:B------:R-:W-:Y:S01]  /*3c00*/  HMMA.16816.F32.BF16 R16, R100.reuse, R142, RZ ;  /* 0x0000008e6410723c */ /* 0x040fe200000418ff */
[C---:B------:R-:W-:Y:S02]  /*3c10*/  ISETP.LT.OR P2, PT, R242.reuse, 0x61, P2 ;  /* 0x00000061f200780c */ /* 0x040fe40001741670 */
[----:B------:R-:W-:Y:S02]  /*3c20*/  ISETP.GT.AND P1, PT, R243, RZ, P0 ;  /* 0x000000fff300720c */ /* 0x000fe40000724270 */
[C---:B------:R-:W-:Y:S02]  /*3c30*/  ISETP.GT.AND P5, PT, R125.reuse, RZ, P0 ;  /* 0x000000ff7d00720c */ /* 0x040fe400007a4270 */
[----:B------:R-:W-:Y:S01]  /*3c40*/  ISETP.LT.OR P1, PT, R242, 0x1, P1 ;  /* 0x00000001f200780c */ /* 0x000fe20000f21670 */
[-C--:B------:R-:W-:Y:S01]  /*3c50*/  HMMA.16816.F32.BF16 R20, R100, R144.reuse, RZ ;  /* 0x000000906414723c */ /* 0x080fe200000418ff */
[----:B------:R-:W-:Y:S02]  /*3c60*/  ISETP.GT.AND P4, PT, R125, 0x1, P0 ;  /* 0x000000017d00780c */ /* 0x000fe40000784270 */
[----:B------:R-:W-:Y:S02]  /*3c70*/  ISETP.LT.OR P5, PT, R124, 0x1, P5 ;  /* 0x000000017c00780c */ /* 0x000fe40002fa1670 */
[C---:B------:R-:W-:Y:S01]  /*3c80*/  FSEL R128, R208.reuse, -INF , !P1 ;  /* 0xff800000d0807808 */ /* 0x040fe20004800000 */
[----:B------:R-:W-:Y:S01]  /*3c90*/  FFMA.FTZ R208, -R208, R208, 1 ;  /* 0x3f800000d0d07423 */ /* 0x000fe200000101d0 */
[C---:B------:R-:W-:Y:S01]  /*3ca0*/  FSEL R133, R205.reuse, -INF , !P5 ;  /* 0xff800000cd857808 */ /* 0x040fe20006800000 */
[C---:B------:R-:W-:Y:S01]  /*3cb0*/  HMMA.16816.F32.BF16 R24, R104.reuse, R144, RZ ;  /* 0x000000906818723c */ /* 0x040fe200000418ff */
[----:B------:R-:W-:Y:S01]  /*3cc0*/  FFMA.FTZ R205, -R205, R205, 1 ;  /* 0x3f800000cdcd7423 */ /* 0x000fe200000101cd */
[----:B------:R-:W-:Y:S02]  /*3cd0*/  ISETP.GT.AND P1, PT, R243, 0x1, P0 ;  /* 0x00000001f300780c */ /* 0x000fe40000724270 */
[--C-:B------:R-:W-:Y:S01]  /*3ce0*/  FFMA.FTZ R126, R128, c[0x0][0x29c], -R241.reuse ;  /* 0x0000a700807e7a23 */ /* 0x100fe200000108f1 */
[----:B------:R-:W-:Y:S02]  /*3cf0*/  ISETP.LT.OR P4, PT, R124, 0x2, P4 ;  /* 0x000000027c00780c */ /* 0x000fe40002781670 */
[----:B------:R-:W-:Y:S01]  /*3d00*/  ISETP.LT.OR P1, PT, R242, 0x2, P1 ;  /* 0x00000002f200780c */ /* 0x000fe20000f21670 */
[-C--:B------:R-:W-:Y:S01]  /*3d10*/  HMMA.16816.F32.BF16 R28, R104, R146.reuse, RZ ;  /* 0x00000092681c723c */ /* 0x080fe200000418ff */
[----:B------:R-:W-:Y:S01]  /*3d20*/  LDSM.16.M88.4 R104, [R119+0x9080] ;  /* 0x009080007768783b */ /* 0x000fe20000000200 */
[----:B------:R-:W1:Y:S01]  /*3d30*/  MUFU.EX2 R126, R126 ;  /* 0x0000007e007e7308 */ /* 0x000e620000000800 */
[----:B------:R-:W-:Y:S02]  /*3d40*/  ISETP.GT.AND P6, PT, R125, 0x41, P0 ;  /* 0x000000417d00780c */ /* 0x000fe400007c4270 */
[C---:B------:R-:W-:Y:S01]  /*3d50*/  FSEL R128, R209.reuse, -INF , !P1 ;  /* 0xff800000d1807808 */ /* 0x040fe20004800000 */
[----:B------:R-:W-:Y:S01]  /*3d60*/  FFMA.FTZ R209, -R209, R209, 1 ;  /* 0x3f800000d1d17423 */ /* 0x000fe200000101d1 */
[----:B------:R-:W-:Y:S01]  /*3d70*/  FSEL R131, R206, -INF , !P4 ;  /* 0xff800000ce837808 */ /* 0x000fe20006000000 */
[----:B------:R-:W-:Y:S01]  /*3d80*/  HMMA.16816.F32.BF16 R32, R100, R146, RZ ;  /* 0x000000926420723c */ /* 0x000fe200000418ff */
[----:B------:R2:W3:Y:S01]  /*3d90*/  LDSM.16.M88.4 R100, [R119+0x8080] ;  /* 0x008080007764783b */ /* 0x0004e20000000200 */
[----:B------:R-:W-:Y:S02]  /*3da0*/  ISETP.LT.OR P6, PT, R124, 0x42, P6 ;  /* 0x000000427c00780c */ /* 0x000fe400037c1670 */
[----:B------:R-:W-:Y:S01]  /*3db0*/  FFMA.FTZ R206, -R206, R206, 1 ;  /* 0x3f800000cece7423 */ /* 0x000fe200000101ce */
[----:B------:R-:W-:Y:S02]  /*3dc0*/  ISETP.GT.AND P1, PT, R243, 0x20, P0 ;  /* 0x00000020f300780c */ /* 0x000fe40000724270 */
[----:B------:R-:W-:Y:S01]  /*3dd0*/  FSEL R139, R224, -INF , !P6 ;  /* 0xff800000e08b7808 */ /* 0x000fe20007000000 */
[-C--:B------:R-:W-:Y:S01]  /*3de0*/  HMMA.16816.F32.BF16 R4, R108, R148.reuse, R4 ;  /* 0x000000946c04723c */ /* 0x080fe20000041804 */
[----:B------:R-:W-:Y:S02]  /*3df0*/  ISETP.GT.AND P6, PT, R123, 0x21, P0 ;  /* 0x000000217b00780c */ /* 0x000fe400007c4270 */
[----:B------:R-:W-:Y:S01]  /*3e00*/  ISETP.LT.OR P1, PT, R242, 0x21, P1 ;  /* 0x00000021f200780c */ /* 0x000fe20000f21670 */
[--C-:B------:R-:W-:Y:S01]  /*3e10*/  FFMA.FTZ R139, R139, c[0x0][0x29c], -R240.reuse ;  /* 0x0000a7008b8b7a23 */ /* 0x100fe200000108f0 */
[----:B------:R-:W-:Y:S01]  /*3e20*/  ISETP.LT.OR P6, PT, R122, 0x22, P6 ;  /* 0x000000227a00780c */ /* 0x000fe200037c1670 */
[----:B------:R-:W-:Y:S01]  /*3e30*/  FFMA.FTZ R224, -R224, R224, 1 ;  /* 0x3f800000e0e07423 */ /* 0x000fe200000101e0 */
[C---:B------:R-:W-:Y:S01]  /*3e40*/  ISETP.GT.AND P5, PT, R125.reuse, 0x60, P0 ;  /* 0x000000607d00780c */ /* 0x040fe200007a4270 */
[C---:B------:R-:W-:Y:S01]  /*3e50*/  HMMA.16816.F32.BF16 R8, R112.reuse, R148, R8 ;  /* 0x000000947008723c */ /* 0x040fe20000041808 */
[----:B------:R4:W-:Y:S01]  /*3e60*/  MUFU.EX2 R244, R139 ;  /* 0x0000008b00f47308 */ /* 0x0009e20000000800 */
[----:B------:R-:W-:Y:S02]  /*3e70*/  ISETP.GT.AND P4, PT, R125, 0x61, P0 ;  /* 0x000000617d00780c */ /* 0x000fe40000784270 */
[C---:B------:R-:W-:Y:S02]  /*3e80*/  ISETP.LT.OR P5, PT, R124.reuse, 0x61, P5 ;  /* 0x000000617c00780c */ /* 0x040fe40002fa1670 */
[----:B------:R-:W-:Y:S02]  /*3e90*/  ISETP.LT.OR P4, PT, R124, 0x62, P4 ;  /* 0x000000627c00780c */ /* 0x000fe40002781670 */
[-C--:B------:R-:W-:Y:S01]  /*3ea0*/  HMMA.16816.F32.BF16 R12, R112, R150.reuse, R12 ;  /* 0x00000096700c723c */ /* 0x080fe2000004180c */
[----:B--2---:R-:W-:Y:S03]  /*3eb0*/  FFMA.FTZ R119, R128, c[0x0][0x29c], -R241 ;  /* 0x0000a70080777a23 */ /* 0x004fe600000108f1 */
[C---:B------:R-:W-:Y:S01]  /*3ec0*/  FSEL R135, R237.reuse, -INF , !P5 ;  /* 0xff800000ed877808 */ /* 0x040fe20006800000 */
[----:B------:R-:W-:Y:S01]  /*3ed0*/  FFMA.FTZ R237, -R237, R237, 1 ;  /* 0x3f800000eded7423 */ /* 0x000fe200000101ed */
[----:B------:R-:W-:Y:S01]  /*3ee0*/  ISETP.GT.AND P5, PT, R123, 0x40, P0 ;  /* 0x000000407b00780c */ /* 0x000fe200007a4270 */
[----:B------:R-:W2:Y:S01]  /*3ef0*/  MUFU.EX2 R119, R119 ;  /* 0x0000007700777308 */ /* 0x000ea20000000800 */
[C---:B------:R-:W-:Y:S02]  /*3f00*/  HMMA.16816.F32.BF16 R16, R108.reuse, R150, R16 ;  /* 0x000000966c10723c */ /* 0x040fe40000041810 */
[----:B------:R-:W-:Y:S04]  /*3f10*/  ISETP.LT.OR P5, PT, R122, 0x41, P5 ;  /* 0x000000417a00780c */ /* 0x000fe80002fa1670 */
[----:B------:R-:W-:Y:S02]  /*3f20*/  FSEL R188, R225, -INF , !P5 ;  /* 0xff800000e1bc7808 */ /* 0x000fe40006800000 */
[-C--:B------:R-:W-:Y:S01]  /*3f30*/  HMMA.16816.F32.BF16 R20, R108, R152.reuse, R20 ;  /* 0x000000986c14723c */ /* 0x080fe20000041814 */
[----:B------:R-:W-:Y:S03]  /*3f40*/  ISETP.GT.AND P5, PT, R121, 0x20, P0 ;  /* 0x000000207900780c */ /* 0x000fe600007a4270 */
[----:B----4-:R-:W-:Y:S01]  /*3f50*/  FFMA.FTZ R139, -R234, R234, 1 ;  /* 0x3f800000ea8b7423 */ /* 0x010fe200000101ea */
[----:B------:R-:W-:Y:S01]  /*3f60*/  ISETP.LT.OR P5, PT, R120, 0x21, P5 ;  /* 0x000000217800780c */ /* 0x000fe20002fa1670 */
[----:B------:R-:W-:Y:S02]  /*3f70*/  FFMA.FTZ R188, R188, c[0x0][0x29c], -R239 ;  /* 0x0000a700bcbc7a23 */ /* 0x000fe400000108ef */
[C---:B------:R-:W-:Y:S04]  /*3f80*/  HMMA.16816.F32.BF16 R24, R112.reuse, R152, R24 ;  /* 0x000000987018723c */ /* 0x040fe80000041818 */
[----:B------:R-:W-:Y:S04]  /*3f90*/  MUFU.EX2 R188, R188 ;  /* 0x000000bc00bc7308 */ /* 0x000fe80000000800 */
[-C--:B------:R-:W-:Y:S07]  /*3fa0*/  HMMA.16816.F32.BF16 R28, R112, R154.reuse, R28 ;  /* 0x0000009a701c723c */ /* 0x080fee000004181c */
[----:B------:R-:W-:Y:S01]  /*3fb0*/  FSEL R112, R217, -INF , !P1 ;  /* 0xff800000d9707808 */ /* 0x000fe20004800000 */
[----:B------:R-:W-:Y:S01]  /*3fc0*/  HMMA.16816.F32.BF16 R32, R108, R154, R32 ;  /* 0x0000009a6c20723c */ /* 0x000fe20000041820 */
[----:B------:R-:W-:Y:S03]  /*3fd0*/  ISETP.GT.AND P1, PT, R243, 0x21, P0 ;  /* 0x00000021f300780c */ /* 0x000fe60000724270 */
[--C-:B------:R-:W-:Y:S01]  /*3fe0*/  FFMA.FTZ R127, R112, c[0x0][0x29c], -R241.reuse ;  /* 0x0000a700707f7a23 */ /* 0x100fe200000108f1 */
[----:B------:R-:W-:Y:S01]  /*3ff0*/  ISETP.LT.OR P1, PT, R242, 0x22, P1 ;  /* 0x00000022f200780c */ /* 0x000fe20000f21670 */
[----:B------:R-:W-:Y:S01]  /*4000*/  FFMA.FTZ R217, -R217, R217, 1 ;  /* 0x3f800000d9d97423 */ /* 0x000fe200000101d9 */
[----:B------:R-:W-:Y:S01]  /*4010*/  FSEL R110, R222, -INF , !P3 ;  /* 0xff800000de6e7808 */ /* 0x000fe20005800000 */
[-C--:B---3--:R-:W-:Y:S01]  /*4020*/  HMMA.16816.F32.BF16 R4, R100, R156.reuse, R4 ;  /* 0x0000009c6404723c */ /* 0x088fe20000041804 */
[----:B------:R-:W-:Y:S01]  /*4030*/  FSEL R108, R218, -INF , !P1 ;  /* 0xff800000da6c7808 */ /* 0x000fe20004800000 */
[----:B------:R-:W-:Y:S01]  /*4040*/  MUFU.EX2 R127, R127 ;  /* 0x0000007f007f7308 */ /* 0x000fe20000000800 */
[----:B------:R-:W-:Y:S01]  /*4050*/  ISETP.GT.AND P1, PT, R243, 0x40, P0 ;  /* 0x00000040f300780c */ /* 0x000fe20000724270 */
[--C-:B------:R-:W-:Y:S01]  /*4060*/  FFMA.FTZ R116, R110, c[0x0][0x29c], -R241.reuse ;  /* 0x0000a7006e747a23 */ /* 0x100fe200000108f1 */
[----:B------:R-:W-:Y:S01]  /*4070*/  FSEL R112, R234, -INF , !P2 ;  /* 0xff800000ea707808 */ /* 0x000fe20005000000 */
[--C-:B------:R-:W-:Y:S01]  /*4080*/  FFMA.FTZ R128, R108, c[0x0][0x29c], -R241.reuse ;  /* 0x0000a7006c807a23 */ /* 0x100fe200000108f1 */
[----:B------:R-:W-:Y:S01]  /*4090*/  ISETP.LT.OR P1, PT, R242, 0x41, P1 ;  /* 0x00000041f200780c */ /* 0x000fe20000f21670 */
[C---:B------:R-:W-:Y:S01]  /*40a0*/  HMMA.16816.F32.BF16 R8, R104.reuse, R156, R8 ;  /* 0x0000009c6808723c */ /* 0x040fe20000041808 */
[----:B------:R-:W-:Y:S01]  /*40b0*/  FFMA.FTZ R222, -R222, R222, 1 ;  /* 0x3f800000dede7423 */ /* 0x000fe200000101de */
[----:B------:R-:W-:Y:S02]  /*40c0*/  ISETP.GT.AND P3, PT, R125, 0x20, P0 ;  /* 0x000000207d00780c */ /* 0x000fe40000764270 */
[----:B------:R-:W-:Y:S01]  /*40d0*/  FSEL R108, R221, -INF , !P1 ;  /* 0xff800000dd6c7808 */ /* 0x000fe20004800000 */
[--C-:B------:R-:W-:Y:S01]  /*40e0*/  FFMA.FTZ R117, R112, c[0x0][0x29c], -R241.reuse ;  /* 0x0000a70070757a23 */ /* 0x100fe200000108f1 */
[----:B------:R-:W-:Y:S01]  /*40f0*/  ISETP.GT.AND P1, PT, R243, 0x61, P0 ;  /* 0x00000061f300780c */ /* 0x000fe20000724270 */
[----:B------:R-:W-:Y:S01]  /*4100*/  LDSM.16.M88.4 R112, [R118+0x1000] ;  /* 0x001000007670783b */ /* 0x000fe20000000200 */
[-C--:B------:R-:W-:Y:S01]  /*4110*/  HMMA.16816.F32.BF16 R12, R104, R158.reuse, R12 ;  /* 0x0000009e680c723c */ /* 0x080fe2000004180c */
[--C-:B------:R-:W-:Y:S01]  /*4120*/  FFMA.FTZ R129, R108, c[0x0][0x29c], -R241.reuse ;  /* 0x0000a7006c817a23 */ /* 0x100fe200000108f1 */
[----:B------:R-:W-:Y:S01]  /*4130*/  ISETP.LT.OR P1, PT, R242, 0x62, P1 ;  /* 0x00000062f200780c */ /* 0x000fe20000f21670 */
[----:B------:R-:W-:Y:S01]  /*4140*/  MUFU.EX2 R117, R117 ;  /* 0x0000007500757308 */ /* 0x000fe20000000800 */
[----:B------:R-:W-:Y:S01]  /*4150*/  FFMA.FTZ R221, -R221, R221, 1 ;  /* 0x3f800000dddd7423 */ /* 0x000fe200000101dd */
[----:B------:R-:W-:Y:S01]  /*4160*/  ISETP.LT.OR P3, PT, R124, 0x21, P3 ;  /* 0x000000217c00780c */ /* 0x000fe20001f61670 */
[----:B------:R-:W-:Y:S01]  /*4170*/  FFMA.FTZ R218, -R218, R218, 1 ;  /* 0x3f800000dada7423 */ /* 0x000fe200000101da */
[----:B------:R-:W-:Y:S01]  /*4180*/  FSEL R108, R236, -INF , !P1 ;  /* 0xff800000ec6c7808 */ /* 0x000fe20004800000 */
[C---:B------:R-:W-:Y:S01]  /*4190*/  HMMA.16816.F32.BF16 R16, R100.reuse, R158, R16 ;  /* 0x0000009e6410723c */ /* 0x040fe20000041810 */
[----:B------:R-:W-:Y:S02]  /*41a0*/  FSEL R243, R219, -INF , !P3 ;  /* 0xff800000dbf37808 */ /* 0x000fe40005800000 */
[----:B------:R-:W-:Y:S01]  /*41b0*/  ISETP.GT.AND P3, PT, R123, RZ, P0 ;  /* 0x000000ff7b00720c */ /* 0x000fe20000764270 */
[----:B------:R-:W-:Y:S01]  /*41c0*/  FFMA.FTZ R241, R108, c[0x0][0x29c], -R241 ;  /* 0x0000a7006cf17a23 */ /* 0x000fe200000108f1 */
[----:B------:R-:W-:Y:S01]  /*41d0*/  MUFU.EX2 R129, R129 ;  /* 0x0000008100817308 */ /* 0x000fe20000000800 */
[----:B------:R3:W4:Y:S01]  /*41e0*/  LDSM.16.M88.4 R108, [R118] ;  /* 0x00000000766c783b */ /* 0x0007220000000200 */
[----:B------:R-:W-:Y:S01]  /*41f0*/  ISETP.LT.OR P3, PT, R122, 0x1, P3 ;  /* 0x000000017a00780c */ /* 0x000fe20001f61670 */
[-C--:B------:R-:W-:Y:S01]  /*4200*/  HMMA.16816.F32.BF16 R20, R100, R160.reuse, R20 ;  /* 0x000000a06414723c */ /* 0x080fe20000041814 */
[----:B------:R-:W-:Y:S01]  /*4210*/  FFMA.FTZ R219, -R219, R219, 1 ;  /* 0x3f800000dbdb7423 */ /* 0x000fe200000101db */
[C---:B------:R-:W-:Y:S02]  /*4220*/  ISETP.GT.AND P2, PT, R125.reuse, 0x21, P0 ;  /* 0x000000217d00780c */ /* 0x040fe40000744270 */
[----:B------:R-:W-:Y:S01]  /*4230*/  FFMA.FTZ R236, -R236, R236, 1 ;  /* 0x3f800000ecec7423 */ /* 0x000fe200000101ec */
[----:B------:R-:W-:Y:S01]  /*4240*/  ISETP.GT.AND P1, PT, R125, 0x40, P0 ;  /* 0x000000407d00780c */ /* 0x000fe20000724270 */
[--C-:B------:R-:W-:Y:S01]  /*4250*/  FFMA.FTZ R125, R133, c[0x0][0x29c], -R240.reuse ;  /* 0x0000a700857d7a23 */ /* 0x100fe200000108f0 */
[----:B------:R-:W5:Y:S01]  /*4260*/  MUFU.EX2 R116, R116 ;  /* 0x0000007400747308 */ /* 0x000f620000000800 */
[C---:B------:R-:W-:Y:S01]  /*4270*/  HMMA.16816.F32.BF16 R24, R104.reuse, R160, R24 ;  /* 0x000000a06818723c */ /* 0x040fe20000041818 */
[C---:B------:R-:W-:Y:S02]  /*4280*/  ISETP.LT.OR P2, PT, R124.reuse, 0x22, P2 ;  /* 0x000000227c00780c */ /* 0x040fe40001741670 */
[----:B------:R-:W-:Y:S02]  /*4290*/  ISETP.LT.OR P1, PT, R124, 0x41, P1 ;  /* 0x000000417c00780c */ /* 0x000fe40000f21670 */
[C---:B------:R-:W-:Y:S01]  /*42a0*/  FSEL R189, R220.reuse, -INF , !P2 ;  /* 0xff800000dcbd7808 */ /* 0x040fe20005000000 */
[----:B------:R-:W-:Y:S01]  /*42b0*/  FFMA.FTZ R220, -R220, R220, 1 ;  /* 0x3f800000dcdc7423 */ /* 0x000fe200000101dc */
[----:B------:R-:W-:Y:S01]  /*42c0*/  ISETP.GT.AND P2, PT, R123, 0x1, P0 ;  /* 0x000000017b00780c */ /* 0x000fe20000744270 */
[-C--:B------:R-:W-:Y:S01]  /*42d0*/  HMMA.16816.F32.BF16 R28, R104, R162.reuse, R28 ;  /* 0x000000a2681c723c */ /* 0x080fe2000004181c */
[----:B------:R-:W-:Y:S01]  /*42e0*/  FSEL R187, R223, -INF , !P1 ;  /* 0xff800000dfbb7808 */ /* 0x000fe20004800000 */
[----:B------:R-:W-:Y:S01]  /*42f0*/  MUFU.EX2 R125, R125 ;  /* 0x0000007d007d7308 */ /* 0x000fe20000000800 */
[----:B------:R-:W-:Y:S01]  /*4300*/  ISETP.LT.OR P2, PT, R122, 0x2, P2 ;  /* 0x000000027a00780c */ /* 0x000fe20001741670 */
[--C-:B------:R-:W-:Y:S01]  /*4310*/  FFMA.FTZ R134, R189, c[0x0][0x29c], -R240.reuse ;  /* 0x0000a700bd867a23 */ /* 0x100fe200000108f0 */
[----:B------:R-:W-:Y:S01]  /*4320*/  ISETP.GT.AND P1, PT, R123, 0x20, P0 ;  /* 0x000000207b00780c */ /* 0x000fe20000724270 */
[--C-:B---3--:R-:W-:Y:S01]  /*4330*/  FFMA.FTZ R118, R131, c[0x0][0x29c], -R240.reuse ;  /* 0x0000a70083767a23 */ /* 0x108fe200000108f0 */
[----:B------:R-:W-:Y:S01]  /*4340*/  FSEL R133, R238, -INF , !P4 ;  /* 0xff800000ee857808 */ /* 0x000fe20006000000 */
[----:B------:R-:W-:Y:S01]  /*4350*/  HMMA.16816.F32.BF16 R32, R100, R162, R32 ;  /* 0x000000a26420723c */ /* 0x000fe20000041820 */
[----:B------:R-:W-:Y:S02]  /*4360*/  ISETP.GT.AND P4, PT, R123, 0x41, P0 ;  /* 0x000000417b00780c */ /* 0x000fe40000784270 */
[----:B------:R-:W-:Y:S01]  /*4370*/  ISETP.LT.OR P1, PT, R122, 0x21, P1 ;  /* 0x000000217a00780c */ /* 0x000fe20000f21670 */
[----:B------:R-:W-:Y:S01]  /*4380*/  MUFU.EX2 R118, R118 ;  /* 0x0000007600767308 */ /* 0x000fe20000000800 */
[----:B------:R-:W-:Y:S01]  /*4390*/  FSEL R124, R207, -INF , !P3 ;  /* 0xff800000cf7c7808 */ /* 0x000fe20005800000 */
[--C-:B------:R-:W-:Y:S01]  /*43a0*/  FFMA.FTZ R131, R243, c[0x0][0x29c], -R240.reuse ;  /* 0x0000a700f3837a23 */ /* 0x100fe200000108f0 */
[C---:B------:R-:W-:Y:S01]  /*43b0*/  ISETP.GT.AND P3, PT, R123.reuse, 0x60, P0 ;  /* 0x000000607b00780c */ /* 0x040fe20000764270 */
[----:B------:R-:W-:Y:S01]  /*43c0*/  FFMA.FTZ R238, -R238, R238, 1 ;  /* 0x3f800000eeee7423 */ /* 0x000fe200000101ee */
[----:B------:R-:W-:Y:S02]  /*43d0*/  FSEL R132, R210, -INF , !P2 ;  /* 0xff800000d2847808 */ /* 0x000fe40005000000 */
[----:B------:R-:W-:Y:S01]  /*43e0*/  ISETP.GT.AND P2, PT, R123, 0x61, P0 ;  /* 0x000000617b00780c */ /* 0x000fe20000744270 */
[--C-:B------:R-:W-:Y:S01]  /*43f0*/  FFMA.FTZ R123, R187, c[0x0][0x29c], -R240.reuse ;  /* 0x0000a700bb7b7a23 */ /* 0x100fe200000108f0 */
[C---:B------:R-:W-:Y:S01]  /*4400*/  ISETP.LT.OR P4, PT, R122.reuse, 0x42, P4 ;  /* 0x000000427a00780c */ /* 0x040fe20002781670 */
[-C--:B----4-:R-:W-:Y:S01]  /*4410*/  HMMA.16816.F32.BF16 R4, R108, R164.reuse, R4 ;  /* 0x000000a46c04723c */ /* 0x090fe20000041804 */
[C---:B------:R-:W-:Y:S01]  /*4420*/  ISETP.LT.OR P3, PT, R122.reuse, 0x61, P3 ;  /* 0x000000617a00780c */ /* 0x040fe20001f61670 */
[----:B------:R-:W3:Y:S01]  /*4430*/  MUFU.EX2 R130, R241 ;  /* 0x000000f100827308 */ /* 0x000ee20000000800 */
[----:B------:R-:W-:Y:S01]  /*4440*/  ISETP.LT.OR P2, PT, R122, 0x62, P2 ;  /* 0x000000627a00780c */ /* 0x000fe20001741670 */
[--C-:B------:R-:W-:Y:S01]  /*4450*/  FFMA.FTZ R132, R132, c[0x0][0x29c], -R239.reuse ;  /* 0x0000a70084847a23 */ /* 0x100fe200000108ef */
[----:B------:R-:W4:Y:S01]  /*4460*/  LDS R122, [R233+0xc280] ;  /* 0x00c28000e97a7984 */ /* 0x000f220000000800 */
[----:B------:R-:W-:Y:S01]  /*4470*/  FSEL R136, R213, -INF , !P1 ;  /* 0xff800000d5887808 */ /* 0x000fe20004800000 */
[--C-:B------:R-:W-:Y:S01]  /*4480*/  FFMA.FTZ R124, R124, c[0x0][0x29c], -R239.reuse ;  /* 0x0000a7007c7c7a23 */ /* 0x100fe200000108ef */
[C---:B------:R-:W-:Y:S01]  /*4490*/  HMMA.16816.F32.BF16 R8, R112.reuse, R164, R8 ;  /* 0x000000a47008723c */ /* 0x040fe20000041808 */
[----:B------:R-:W-:Y:S03]  /*44a0*/  ISETP.GT.AND P1, PT, R121, RZ, P0 ;  /* 0x000000ff7900720c */ /* 0x000fe60000724270 */
[----:B------:R-:W-:Y:S01]  /*44b0*/  FSEL R246, R229, -INF , !P3 ;  /* 0xff800000e5f67808 */ /* 0x000fe20005800000 */
[----:B------:R-:W-:Y:S01]  /*44c0*/  MUFU.EX2 R131, R131 ;  /* 0x0000008300837308 */ /* 0x000fe20000000800 */
[----:B------:R-:W-:Y:S01]  /*44d0*/  ISETP.LT.OR P1, PT, R120, 0x1, P1 ;  /* 0x000000017800780c */ /* 0x000fe20000f21670 */
[--C-:B------:R-:W-:Y:S01]  /*44e0*/  FFMA.FTZ R136, R136, c[0x0][0x29c], -R239.reuse ;  /* 0x0000a70088887a23 */ /* 0x100fe200000108ef */
[-C--:B------:R-:W-:Y:S01]  /*44f0*/  HMMA.16816.F32.BF16 R12, R112, R166.reuse, R12 ;  /* 0x000000a6700c723c */ /* 0x080fe2000004180c */
[C---:B------:R-:W-:Y:S03]  /*4500*/  ISETP.GT.AND P3, PT, R121.reuse, 0x40, P0 ;  /* 0x000000407900780c */ /* 0x040fe60000764270 */
[----:B------:R-:W-:Y:S01]  /*4510*/  FSEL R242, R214, -INF , !P6 ;  /* 0xff800000d6f27808 */ /* 0x000fe20007000000 */
[--C-:B------:R-:W-:Y:S01]  /*4520*/  FFMA.FTZ R246, R246, c[0x0][0x29c], -R239.reuse ;  /* 0x0000a700f6f67a23 */ /* 0x100fe200000108ef */
[C---:B------:R-:W-:Y:S01]  /*4530*/  ISETP.GT.AND P6, PT, R121.reuse, 0x1, P0 ;  /* 0x000000017900780c */ /* 0x040fe200007c4270 */
[----:B------:R-:W-:Y:S01]  /*4540*/  MUFU.EX2 R134, R134 ;  /* 0x0000008600867308 */ /* 0x000fe20000000800 */
[C---:B------:R-:W-:Y:S01]  /*4550*/  HMMA.16816.F32.BF16 R16, R108.reuse, R166, R16 ;  /* 0x000000a66c10723c */ /* 0x040fe20000041810 */
[----:B------:R-:W-:Y:S02]  /*4560*/  FSEL R138, R226, -INF , !P4 ;  /* 0xff800000e28a7808 */ /* 0x000fe40006000000 */
[----:B------:R-:W-:Y:S01]  /*4570*/  ISETP.GT.AND P4, PT, R121, 0x21, P0 ;  /* 0x000000217900780c */ /* 0x000fe20000784270 */
[--C-:B------:R-:W-:Y:S01]  /*4580*/  FFMA.FTZ R242, R242, c[0x0][0x29c], -R239.reuse ;  /* 0x0000a700f2f27a23 */ /* 0x100fe200000108ef */
[----:B------:R-:W-:Y:S01]  /*4590*/  FSEL R250, R230, -INF , !P2 ;  /* 0xff800000e6fa7808 */ /* 0x000fe20005000000 */
[----:B------:R-:W-:Y:S01]  /*45a0*/  FFMA.FTZ R223, -R223, R223, 1 ;  /* 0x3f800000dfdf7423 */ /* 0x000fe200000101df */
[----:B------:R-:W-:Y:S01]  /*45b0*/  ISETP.GT.AND P2, PT, R121, 0x41, P0 ;  /* 0x000000417900780c */ /* 0x000fe20000744270 */
[-C--:B------:R-:W-:Y:S01]  /*45c0*/  HMMA.16816.F32.BF16 R20, R108, R168.reuse, R20 ;  /* 0x000000a86c14723c */ /* 0x080fe20000041814 */
[----:B------:R-:W-:Y:S01]  /*45d0*/  FSEL R248, R211, -INF , !P1 ;  /* 0xff800000d3f87808 */ /* 0x000fe20004800000 */
[----:B------:R-:W-:Y:S01]  /*45e0*/  MUFU.EX2 R123, R123 ;  /* 0x0000007b007b7308 */ /* 0x000fe20000000800 */
[C---:B------:R-:W-:Y:S01]  /*45f0*/  ISETP.GT.AND P1, PT, R121.reuse, 0x60, P0 ;  /* 0x000000607900780c */ /* 0x040fe20000724270 */
[----:B------:R-:W-:Y:S01]  /*4600*/  FFMA.FTZ R138, R138, c[0x0][0x29c], -R239 ;  /* 0x0000a7008a8a7a23 */ /* 0x000fe200000108ef */
[----:B------:R-:W-:Y:S01]  /*4610*/  ISETP.GT.AND P0, PT, R121, 0x61, P0 ;  /* 0x000000617900780c */ /* 0x000fe20000704270 */
[--C-:B------:R-:W-:Y:S01]  /*4620*/  FFMA.FTZ R121, R135, c[0x0][0x29c], -R240.reuse ;  /* 0x0000a70087797a23 */ /* 0x100fe200000108f0 */
[C---:B------:R-:W-:Y:S01]  /*4630*/  ISETP.LT.OR P6, PT, R120.reuse, 0x2, P6 ;  /* 0x000000027800780c */ /* 0x040fe200037c1670 */
[C---:B------:R-:W-:Y:S01]  /*4640*/  HMMA.16816.F32.BF16 R24, R112.reuse, R168, R24 ;  /* 0x000000a87018723c */ /* 0x040fe20000041818 */
[----:B------:R-:W-:Y:S01]  /*4650*/  FFMA.FTZ R240, R133, c[0x0][0x29c], -R240 ;  /* 0x0000a70085f07a23 */ /* 0x000fe200000108f0 */
[C---:B------:R-:W-:Y:S02]  /*4660*/  ISETP.LT.OR P4, PT, R120.reuse, 0x22, P4 ;  /* 0x000000227800780c */ /* 0x040fe40002781670 */
[----:B------:R-:W3:Y:S01]  /*4670*/  MUFU.EX2 R121, R121 ;  /* 0x0000007900797308 */ /* 0x000ee20000000800 */
[----:B------:R-:W-:Y:S01]  /*4680*/  ISETP.LT.OR P3, PT, R120, 0x41, P3 ;  /* 0x000000417800780c */ /* 0x000fe20001f61670 */
[----:B------:R-:W-:Y:S01]  /*4690*/  FFMA.FTZ R248, R248, c[0x0][0x29c], -R235 ;  /* 0x0000a700f8f87a23 */ /* 0x000fe200000108eb */
[C---:B------:R-:W-:Y:S01]  /*46a0*/  ISETP.LT.OR P2, PT, R120.reuse, 0x42, P2 ;  /* 0x000000427800780c */ /* 0x040fe20001741670 */
[-C--:B------:R-:W-:Y:S01]  /*46b0*/  HMMA.16816.F32.BF16 R28, R112, R170.reuse, R28 ;  /* 0x000000aa701c723c */ /* 0x080fe2000004181c */
[C---:B------:R-:W-:Y:S02]  /*46c0*/  ISETP.LT.OR P1, PT, R120.reuse, 0x61, P1 ;  /* 0x000000617800780c */ /* 0x040fe40000f21670 */
[----:B------:R-:W-:Y:S01]  /*46d0*/  ISETP.LT.OR P0, PT, R120, 0x62, P0 ;  /* 0x000000627800780c */ /* 0x000fe20000701670 */
[----:B------:R-:W-:Y:S01]  /*46e0*/  FFMA.FTZ R239, R250, c[0x0][0x29c], -R239 ;  /* 0x0000a700faef7a23 */ /* 0x000fe200000108ef */
[----:B------:R-:W-:Y:S01]  /*46f0*/  FSEL R120, R215, -INF , !P5 ;  /* 0xff800000d7787808 */ /* 0x000fe20006800000 */
[----:B------:R-:W3:Y:S01]  /*4700*/  MUFU.EX2 R240, R240 ;  /* 0x000000f000f07308 */ /* 0x000ee20000000800 */
[--C-:B----4-:R-:W-:Y:S01]  /*4710*/  FADD.FTZ R113, R4, -R122.reuse ;  /* 0x8000007a04717221 */ /* 0x110fe20000010000 */
[----:B------:R-:W-:Y:S01]  /*4720*/  HMMA.16816.F32.BF16 R32, R108, R170, R32 ;  /* 0x000000aa6c20723c */ /* 0x000fe20000041820 */
[----:B------:R-:W4:Y:S03]  /*4730*/  LDS R108, [R233+0xc2a0] ;  /* 0x00c2a000e96c7984 */ /* 0x000f260000000800 */
[--C-:B------:R-:W-:Y:S01]  /*4740*/  FADD.FTZ R112, R5, -R122.reuse ;  /* 0x8000007a05707221 */ /* 0x100fe20000010000 */
[----:B------:R-:W-:Y:S01]  /*4750*/  FSEL R114, R216, -INF , !P4 ;  /* 0xff800000d8727808 */ /* 0x000fe20006000000 */
[----:B-1----:R-:W-:Y:S01]  /*4760*/  FMUL.FTZ R113, R126, R113 ;  /* 0x000000717e717220 */ /* 0x002fe20000410000 */
[----:B------:R-:W-:Y:S01]  /*4770*/  FSEL R110, R227, -INF , !P3 ;  /* 0xff800000e36e7808 */ /* 0x000fe20005800000 */
[----:B--2---:R-:W-:Y:S01]  /*4780*/  FMUL.FTZ R112, R119, R112 ;  /* 0x0000007077707220 */ /* 0x004fe20000410000 */
[----:B------:R1:W-:Y:S03]  /*4790*/  MUFU.EX2 R111, R132 ;  /* 0x00000084006f7308 */ /* 0x0003e60000000800 */
[----:B------:R-:W-:Y:S01]  /*47a0*/  FMUL.FTZ R113, R113, R208 ;  /* 0x000000d071717220 */ /* 0x000fe20000410000 */
[----:B------:R-:W-:Y:S01]  /*47b0*/  FSEL R208, R212, -INF , !P6 ;  /* 0xff800000d4d07808 */ /* 0x000fe20007000000 */
[----:B------:R-:W-:Y:S01]  /*47c0*/  FMUL.FTZ R112, R112, R209 ;  /* 0x000000d170707220 */ /* 0x000fe20000410000 */
[----:B------:R-:W-:Y:S01]  /*47d0*/  F2FP.BF16.PACK_AB R119, R119, R126 ;  /* 0x0000007e7777723e */ /* 0x000fe200000010ff */
[--C-:B------:R-:W-:Y:S01]  /*47e0*/  FADD.FTZ R135, R21, -R122.reuse ;  /* 0x8000007a15877221 */ /* 0x100fe20000010000 */
[----:B------:R-:W-:Y:S01]  /*47f0*/  FSEL R109, R228, -INF , !P2 ;  /* 0xff800000e46d7808 */ /* 0x000fe20005000000 */
[--C-:B------:R-:W-:Y:S01]  /*4800*/  FFMA.FTZ R208, R208, c[0x0][0x29c], -R235.reuse ;  /* 0x0000a700d0d07a23 */ /* 0x100fe200000108eb */
[----:B------:R-:W-:Y:S01]  /*4810*/  F2FP.BF16.PACK_AB R113, R112, R113 ;  /* 0x000000717071723e */ /* 0x000fe200000010ff */
[--C-:B------:R-:W-:Y:S01]  /*4820*/  FADD.FTZ R112, R20, -R122.reuse ;  /* 0x8000007a14707221 */ /* 0x100fe20000010000 */
[----:B------:R-:W-:Y:S01]  /*4830*/  MUFU.EX2 R124, R124 ;  /* 0x0000007c007c7308 */ /* 0x000fe20000000800 */
[----:B-----5:R-:W-:Y:S01]  /*4840*/  FMUL.FTZ R135, R116, R135 ;  /* 0x0000008774877220 */ /* 0x020fe20000410000 */
[----:B------:R-:W-:Y:S01]  /*4850*/  FSEL R252, R231, -INF , !P1 ;  /* 0xff800000e7fc7808 */ /* 0x000fe20004800000 */
[--C-:B------:R-:W-:Y:S01]  /*4860*/  FADD.FTZ R32, R32, -R122.reuse ;  /* 0x8000007a20207221 */ /* 0x100fe20000010000 */
[----:B------:R-:W-:Y:S01]  /*4870*/  FSEL R250, R232, -INF , !P0 ;  /* 0xff800000e8fa7808 */ /* 0x000fe20004000000 */
[----:B------:R-:W-:Y:S01]  /*4880*/  FMUL.FTZ R112, R129, R112 ;  /* 0x0000007081707220 */ /* 0x000fe20000410000 */
[----:B------:R-:W-:Y:S01]  /*4890*/  F2FP.BF16.PACK_AB R129, R116, R129 ;  /* 0x000000817481723e */ /* 0x000fe200000010ff */
[----:B------:R-:W-:Y:S01]  /*48a0*/  FMUL.FTZ R32, R117, R32 ;  /* 0x0000002075207220 */ /* 0x000fe20000410000 */
[----:B---3--:R-:W-:Y:S01]  /*48b0*/  F2FP.BF16.PACK_AB R117, R130, R117 ;  /* 0x000000758275723e */ /* 0x008fe200000010ff */
[----:B------:R-:W-:Y:S01]  /*48c0*/  FADD.FTZ R33, R33, -R122 ;  /* 0x8000007a21217221 */ /* 0x000fe20000010000 */
[----:B------:R-:W-:Y:S01]  /*48d0*/  MUFU.EX2 R133, R242 ;  /* 0x000000f200857308 */ /* 0x000fe20000000800 */
[----:B------:R-:W-:Y:S02]  /*48e0*/  FMUL.FTZ R32, R32, R139 ;  /* 0x0000008b20207220 */ /* 0x000fe40000410000 */
[----:B------:R-:W-:Y:S01]  /*48f0*/  FMUL.FTZ R33, R130, R33 ;  /* 0x0000002182217220 */ /* 0x000fe20000410000 */
[----:B------:R-:W-:Y:S01]  /*4900*/  IADD3 R130, R180, UR4, RZ ;  /* 0x00000004b4827c10 */ /* 0x000fe2000fffe0ff */
[----:B------:R-:W-:Y:S02]  /*4910*/  FMUL.FTZ R112, R112, R221 ;  /* 0x000000dd70707220 */ /* 0x000fe40000410000 */
[----:B------:R-:W-:Y:S01]  /*4920*/  FMUL.FTZ R33, R33, R236 ;  /* 0x000000ec21217220 */ /* 0x000fe20000410000 */
[----:B------:R-:W-:Y:S01]  /*4930*/  LEA R130, R130, 0x8080, 0x1 ;  /* 0x0000808082827811 */ /* 0x000fe200078e08ff */
[----:B------:R-:W-:Y:S01]  /*4940*/  FMUL.FTZ R135, R135, R222 ;  /* 0x000000de87877220 */ /* 0x000fe20000410000 */
[----:B------:R-:W2:Y:S01]  /*4950*/  MUFU.EX2 R136, R136 ;  /* 0x0000008800887308 */ /* 0x000ea20000000800 */
[--C-:B----4-:R-:W-:Y:S01]  /*4960*/  FADD.FTZ R139, R7, -R108.reuse ;  /* 0x8000006c078b7221 */ /* 0x110fe20000010000 */
[----:B------:R-:W-:Y:S01]  /*4970*/  F2FP.BF16.PACK_AB R189, R33, R32 ;  /* 0x0000002021bd723e */ /* 0x000fe200000010ff */
[----:B------:R-:W-:Y:S01]  /*4980*/  FADD.FTZ R116, R6, -R108 ;  /* 0x8000006c06747221 */ /* 0x000fe20000010000 */
[----:B------:R-:W-:Y:S01]  /*4990*/  F2FP.BF16.PACK_AB R135, R135, R112 ;  /* 0x000000708787723e */ /* 0x000fe200000010ff */
[C---:B------:R-:W-:Y:S02]  /*49a0*/  FMUL.FTZ R139, R118.reuse, R139 ;  /* 0x0000008b768b7220 */ /* 0x040fe40000410000 */
[----:B------:R-:W-:Y:S01]  /*49b0*/  FMUL.FTZ R116, R125, R116 ;  /* 0x000000747d747220 */ /* 0x000fe20000410000 */
[----:B------:R-:W-:Y:S01]  /*49c0*/  F2FP.BF16.PACK_AB R125, R118, R125 ;  /* 0x0000007d767d723e */ /* 0x000fe200000010ff */
[----:B-1----:R-:W-:Y:S01]  /*49d0*/  FADD.FTZ R132, R16, -R122 ;  /* 0x8000007a10847221 */ /* 0x002fe20000010000 */
[----:B------:R-:W1:Y:S01]  /*49e0*/  LDS R118, [R233+0xc300] ;  /* 0x00c30000e9767984 */ /* 0x000e620000000800 */
[--C-:B------:R-:W-:Y:S01]  /*49f0*/  FADD.FTZ R34, R34, -R108.reuse ;  /* 0x8000006c22227221 */ /* 0x100fe20000010000 */
[----:B------:R-:W3:Y:S01]  /*4a00*/  MUFU.EX2 R128, R128 ;  /* 0x0000008000807308 */ /* 0x000ee20000000800 */
[--C-:B------:R-:W-:Y:S01]  /*4a10*/  FADD.FTZ R35, R35, -R108.reuse ;  /* 0x8000006c23237221 */ /* 0x100fe20000010000 */
[----:B------:R-:W4:Y:S01]  /*4a20*/  LDS R233, [R233+0xc320] ;  /* 0x00c32000e9e97984 */ /* 0x000f220000000800 */
[----:B------:R-:W-:Y:S01]  /*4a30*/  FMUL.FTZ R34, R121, R34 ;  /* 0x0000002279227220 */ /* 0x000fe20000410000 */
[C---:B------:R-:W-:Y:S01]  /*4a40*/  F2FP.BF16.PACK_AB R121, R240.reuse, R121 ;  /* 0x00000079f079723e */ /* 0x040fe200000010ff */
[----:B------:R-:W-:Y:S01]  /*4a50*/  FMUL.FTZ R35, R240, R35 ;  /* 0x00000023f0237220 */ /* 0x000fe20000410000 */
[----:B------:R-:W-:Y:S01]  /*4a60*/  STS [R198], R119 ;  /* 0x00000077c6007388 */ /* 0x000fe20000000800 */
[--C-:B------:R-:W-:Y:S01]  /*4a70*/  FADD.FTZ R32, R18, -R108.reuse ;  /* 0x8000006c12207221 */ /* 0x100fe20000010000 */
[----:B------:R-:W-:Y:S01]  /*4a80*/  IADD3 R16, R204, 0x2, RZ ;  /* 0x00000002cc107810 */ /* 0x000fe20007ffe0ff */
[----:B------:R-:W-:Y:S01]  /*4a90*/  FMUL.FTZ R34, R34, R237 ;  /* 0x000000ed22227220 */ /* 0x000fe20000410000 */
[----:B------:R-:W-:Y:S01]  /*4aa0*/  STS [R198+0x400], R125 ;  /* 0x0004007dc6007388 */ /* 0x000fe20000000800 */
[----:B------:R-:W-:Y:S01]  /*4ab0*/  FMUL.FTZ R35, R35, R238 ;  /* 0x000000ee23237220 */ /* 0x000fe20000410000 */
[----:B------:R-:W-:Y:S01]  /*4ac0*/  MUFU.EX2 R246, R246 ;  /* 0x000000f600f67308 */ /* 0x000fe20000000800 */
[----:B------:R-:W-:Y:S01]  /*4ad0*/  FMUL.FTZ R32, R131, R32 ;  /* 0x0000002083207220 */ /* 0x000fe20000410000 */
[----:B------:R-:W-:Y:S01]  /*4ae0*/  F2FP.BF16.PACK_AB R131, R134, R131 ;  /* 0x000000838683723e */ /* 0x000fe200000010ff */
[--C-:B------:R-:W-:Y:S01]  /*4af0*/  FADD.FTZ R33, R19, -R108.reuse ;  /* 0x8000006c13217221 */ /* 0x100fe20000010000 */
[----:B--2---:R-:W-:Y:S01]  /*4b00*/  F2FP.BF16.PACK_AB R221, R133, R136 ;  /* 0x0000008885dd723e */ /* 0x004fe200000010ff */
[--C-:B------:R-:W-:Y:S01]  /*4b10*/  FFMA.FTZ R114, R114, c[0x0][0x29c], -R235.reuse ;  /* 0x0000a70072727a23 */ /* 0x100fe200000108eb */
[----:B------:R-:W-:Y:S01]  /*4b20*/  ISETP.GE.AND P0, PT, R16, R192, PT ;  /* 0x000000c01000720c */ /* 0x000fe20003f06270 */
[----:B------:R-:W-:Y:S01]  /*4b30*/  STS [R200+0x400], R131 ;  /* 0x00040083c8007388 */ /* 0x000fe20000000800 */
[--C-:B------:R-:W-:Y:S02]  /*4b40*/  FFMA.FTZ R120, R120, c[0x0][0x29c], -R235.reuse ;  /* 0x0000a70078787a23 */ /* 0x100fe400000108eb */
[----:B------:R-:W-:Y:S01]  /*4b50*/  FMUL.FTZ R32, R32, R219 ;  /* 0x000000db20207220 */ /* 0x000fe20000410000 */
[----:B------:R-:W-:Y:S01]  /*4b60*/  F2FP.BF16.PACK_AB R219, R35, R34 ;  /* 0x0000002223db723e */ /* 0x000fe200000010ff */
[----:B------:R-:W-:Y:S01]  /*4b70*/  FFMA.FTZ R34, -R207, R207, 1 ;  /* 0x3f800000cf227423 */ /* 0x000fe200000101cf */
[----:B------:R-:W-:Y:S01]  /*4b80*/  MUFU.EX2 R248, R248 ;  /* 0x000000f800f87308 */ /* 0x000fe20000000800 */
[----:B------:R-:W-:Y:S01]  /*4b90*/  FMUL.FTZ R116, R116, R205 ;  /* 0x000000cd74747220 */ /* 0x000fe20000410000 */
[----:B------:R-:W-:Y:S01]  /*4ba0*/  F2FP.BF16.PACK_AB R35, R111, R124 ;  /* 0x0000007c6f23723e */ /* 0x000fe200000010ff */
[----:B------:R-:W-:Y:S02]  /*4bb0*/  FMUL.FTZ R33, R134, R33 ;  /* 0x0000002186217220 */ /* 0x000fe40000410000 */
[--C-:B------:R-:W-:Y:S02]  /*4bc0*/  FADD.FTZ R112, R22, -R108.reuse ;  /* 0x8000006c16707221 */ /* 0x100fe40000010000 */
[----:B------:R-:W-:Y:S02]  /*4bd0*/  FADD.FTZ R205, R23, -R108 ;  /* 0x8000006c17cd7221 */ /* 0x000fe40000010000 */
[----:B------:R-:W-:Y:S01]  /*4be0*/  FMUL.FTZ R112, R123, R112 ;  /* 0x000000707b707220 */ /* 0x000fe20000410000 */
[----:B------:R-:W2:Y:S01]  /*4bf0*/  MUFU.EX2 R209, R208 ;  /* 0x000000d000d17308 */ /* 0x000ea20000000800 */
[----:B------:R-:W-:Y:S01]  /*4c00*/  FMUL.FTZ R33, R33, R220 ;  /* 0x000000dc21217220 */ /* 0x000fe20000410000 */
[C---:B------:R-:W-:Y:S01]  /*4c10*/  F2FP.BF16.PACK_AB R123, R244.reuse, R123 ;  /* 0x0000007bf47b723e */ /* 0x040fe200000010ff */
[----:B------:R-:W-:Y:S02]  /*4c20*/  FMUL.FTZ R205, R244, R205 ;  /* 0x000000cdf4cd7220 */ /* 0x000fe40000410000 */
[----:B------:R-:W-:Y:S01]  /*4c30*/  FMUL.FTZ R112, R112, R223 ;  /* 0x000000df70707220 */ /* 0x000fe20000410000 */
[----:B------:R-:W-:Y:S01]  /*4c40*/  F2FP.BF16.PACK_AB R33, R33, R32 ;  /* 0x000000202121723e */ /* 0x000fe200000010ff */
[----:B------:R-:W-:Y:S02]  /*4c50*/  FMUL.FTZ R205, R205, R224 ;  /* 0x000000e0cdcd7220 */ /* 0x000fe40000410000 */
[----:B------:R-:W-:Y:S01]  /*4c60*/  FMUL.FTZ R132, R127, R132 ;  /* 0x000000847f847220 */ /* 0x000fe20000410000 */
[----:B------:R5:W-:Y:S01]  /*4c70*/  MUFU.EX2 R207, R114 ;  /* 0x0000007200cf7308 */ /* 0x000be20000000800 */
[--C-:B-1----:R-:W-:Y:S01]  /*4c80*/  FADD.FTZ R32, R9, -R118.reuse ;  /* 0x8000007609207221 */ /* 0x102fe20000010000 */
[----:B------:R-:W-:Y:S01]  /*4c90*/  F2FP.BF16.PACK_AB R205, R205, R112 ;  /* 0x00000070cdcd723e */ /* 0x000fe200000010ff */
[--C-:B------:R-:W-:Y:S01]  /*4ca0*/  FADD.FTZ R108, R13, -R118.reuse ;  /* 0x800000760d6c7221 */ /* 0x100fe20000010000 */
[----:B---3--:R-:W-:Y:S01]  /*4cb0*/  F2FP.BF16.PACK_AB R127, R128, R127 ;  /* 0x0000007f807f723e */ /* 0x008fe200000010ff */
[----:B------:R-:W-:Y:S02]  /*4cc0*/  FMUL.FTZ R132, R132, R217 ;  /* 0x000000d984847220 */ /* 0x000fe40000410000 */
[--C-:B------:R-:W-:Y:S02]  /*4cd0*/  FADD.FTZ R217, R8, -R118.reuse ;  /* 0x8000007608d97221 */ /* 0x100fe40000010000 */
[----:B------:R-:W-:Y:S01]  /*4ce0*/  STS [R200], R127 ;  /* 0x0000007fc8007388 */ /* 0x000fe20000000800 */
[----:B------:R-:W-:Y:S01]  /*4cf0*/  MUFU.EX2 R120, R120 ;  /* 0x0000007800787308 */ /* 0x000fe20000000800 */
[----:B------:R-:W-:Y:S02]  /*4d00*/  FMUL.FTZ R32, R111, R32 ;  /* 0x000000206f207220 */ /* 0x000fe40000410000 */
[----:B------:R4:W-:Y:S01]  /*4d10*/  STS [R198+0x1000], R35 ;  /* 0x00100023c6007388 */ /* 0x0009e20000000800 */
[--C-:B------:R-:W-:Y:S02]  /*4d20*/  FADD.FTZ R111, R12, -R118.reuse ;  /* 0x800000760c6f7221 */ /* 0x100fe40000010000 */
[----:B------:R-:W-:Y:S02]  /*4d30*/  FMUL.FTZ R108, R133, R108 ;  /* 0x0000006c856c7220 */ /* 0x000fe40000410000 */
[----:B------:R-:W-:Y:S02]  /*4d40*/  FFMA.FTZ R112, -R213, R213, 1 ;  /* 0x3f800000d5707423 */ /* 0x000fe400000101d5 */
[----:B------:R-:W-:Y:S01]  /*4d50*/  FFMA.FTZ R213, -R214, R214, 1 ;  /* 0x3f800000d6d57423 */ /* 0x000fe200000101d6 */
[----:B------:R-:W1:Y:S01]  /*4d60*/  MUFU.EX2 R187, R138 ;  /* 0x0000008a00bb7308 */ /* 0x000e620000000800 */
[----:B------:R-:W-:Y:S02]  /*4d70*/  FMUL.FTZ R217, R124, R217 ;  /* 0x000000d97cd97220 */ /* 0x000fe40000410000 */
[----:B------:R-:W-:Y:S02]  /*4d80*/  FMUL.FTZ R108, R108, R213 ;  /* 0x000000d56c6c7220 */ /* 0x000fe40000410000 */
[----:B------:R-:W-:Y:S02]  /*4d90*/  FMUL.FTZ R111, R136, R111 ;  /* 0x0000006f886f7220 */ /* 0x000fe40000410000 */
[--C-:B------:R-:W-:Y:S02]  /*4da0*/  FADD.FTZ R213, R24, -R118.reuse ;  /* 0x8000007618d57221 */ /* 0x100fe40000010000 */
[----:B------:R-:W-:Y:S01]  /*4db0*/  FMUL.FTZ R34, R217, R34 ;  /* 0x00000022d9227220 */ /* 0x000fe20000410000 */
[----:B------:R-:W3:Y:S01]  /*4dc0*/  MUFU.EX2 R239, R239 ;  /* 0x000000ef00ef7308 */ /* 0x000ee20000000800 */
[----:B------:R-:W-:Y:S02]  /*4dd0*/  FMUL.FTZ R111, R111, R112 ;  /* 0x000000706f6f7220 */ /* 0x000fe40000410000 */
[----:B------:R-:W-:Y:S02]  /*4de0*/  FMUL.FTZ R213, R188, R213 ;  /* 0x000000d5bcd57220 */ /* 0x000fe40000410000 */
[----:B------:R-:W-:Y:S01]  /*4df0*/  FFMA.FTZ R112, -R225, R225, 1 ;  /* 0x3f800000e1707423 */ /* 0x000fe200000101e1 */
[----:B------:R-:W-:Y:S01]  /*4e00*/  F2FP.BF16.PACK_AB R111, R108, R111 ;  /* 0x0000006f6c6f723e */ /* 0x000fe200000010ff */
[----:B------:R-:W-:Y:S02]  /*4e10*/  FADD.FTZ R217, R28, -R118 ;  /* 0x800000761cd97221 */ /* 0x000fe40000010000 */
[----:B------:R-:W-:Y:S01]  /*4e20*/  FMUL.FTZ R112, R213, R112 ;  /* 0x00000070d5707220 */ /* 0x000fe20000410000 */
[----:B--2---:R-:W-:Y:S01]  /*4e30*/  F2FP.BF16.PACK_AB R213, R209, R248 ;  /* 0x000000f8d1d5723e */ /* 0x004fe200000010ff */
[----:B------:R-:W-:Y:S02]  /*4e40*/  FMUL.FTZ R217, R246, R217 ;  /* 0x000000d9f6d97220 */ /* 0x000fe40000410000 */
[----:B-----5:R-:W-:Y:S01]  /*4e50*/  FFMA.FTZ R114, -R229, R229, 1 ;  /* 0x3f800000e5727423 */ /* 0x020fe200000101e5 */
[----:B-1----:R-:W-:Y:S01]  /*4e60*/  F2FP.BF16.PACK_AB R223, R187, R188 ;  /* 0x000000bcbbdf723e */ /* 0x002fe200000010ff */
[----:B------:R-:W-:Y:S01]  /*4e70*/  STS [R198+0x1400], R213 ;  /* 0x001400d5c6007388 */ /* 0x000fe20000000800 */
[--C-:B------:R-:W-:Y:S02]  /*4e80*/  FFMA.FTZ R110, R110, c[0x0][0x29c], -R235.reuse ;  /* 0x0000a7006e6e7a23 */ /* 0x100fe400000108eb */
[----:B------:R-:W-:Y:S01]  /*4e90*/  FMUL.FTZ R114, R217, R114 ;  /* 0x00000072d9727220 */ /* 0x000fe20000410000 */
[----:B------:R-:W-:Y:S01]  /*4ea0*/  STS [R200+0x1000], R221 ;  /* 0x001000ddc8007388 */ /* 0x000fe20000000800 */
[----:B------:R-:W-:Y:S01]  /*4eb0*/  F2FP.BF16.PACK_AB R217, R207, R120 ;  /* 0x00000078cfd9723e */ /* 0x000fe200000010ff */
[--C-:B------:R-:W-:Y:S01]  /*4ec0*/  FFMA.FTZ R109, R109, c[0x0][0x29c], -R235.reuse ;  /* 0x0000a7006d6d7a23 */ /* 0x100fe200000108eb */
[----:B------:R-:W-:Y:S01]  /*4ed0*/  MUFU.EX2 R110, R110 ;  /* 0x0000006e006e7308 */ /* 0x000fe20000000800 */
[----:B------:R-:W-:Y:S02]  /*4ee0*/  FADD.FTZ R115, R17, -R122 ;  /* 0x8000007a11737221 */ /* 0x000fe40000010000 */
[----:B------:R-:W-:Y:S01]  /*4ef0*/  STS [R200+0x1400], R217 ;  /* 0x001400d9c8007388 */ /* 0x000fe20000000800 */
[--C-:B------:R-:W-:Y:S02]  /*4f00*/  FFMA.FTZ R252, R252, c[0x0][0x29c], -R235.reuse ;  /* 0x0000a700fcfc7a23 */ /* 0x100fe400000108eb */
[----:B------:R-:W-:Y:S01]  /*4f10*/  FFMA.FTZ R235, R250, c[0x0][0x29c], -R235 ;  /* 0x0000a700faeb7a23 */ /* 0x000fe200000108eb */
[----:B------:R-:W-:Y:S01]  /*4f20*/  STS [R198+0x2000], R129 ;  /* 0x00200081c6007388 */ /* 0x000fe20000000800 */
[----:B------:R-:W-:Y:S01]  /*4f30*/  FMUL.FTZ R115, R128, R115 ;  /* 0x0000007380737220 */ /* 0x000fe20000410000 */
[----:B------:R-:W-:Y:S01]  /*4f40*/  IADD3 R128, R175, R130, RZ ;  /* 0x00000082af807210 */ /* 0x000fe20007ffe0ff */
[----:B------:R-:W1:Y:S01]  /*4f50*/  MUFU.EX2 R109, R109 ;  /* 0x0000006d006d7308 */ /* 0x000e620000000800 */
[----:B------:R-:W-:Y:S01]  /*4f60*/  STS [R198+0x2400], R123 ;  /* 0x0024007bc6007388 */ /* 0x000fe20000000800 */
[----:B------:R-:W-:Y:S02]  /*4f70*/  FMUL.FTZ R139, R139, R206 ;  /* 0x000000ce8b8b7220 */ /* 0x000fe40000410000 */
[--C-:B----4-:R-:W-:Y:S01]  /*4f80*/  FADD.FTZ R35, R14, -R233.reuse ;  /* 0x800000e90e237221 */ /* 0x110fe20000010000 */
[----:B------:R-:W-:Y:S01]  /*4f90*/  STS [R200+0x2400], R121 ;  /* 0x00240079c8007388 */ /* 0x000fe20000000800 */
[----:B------:R-:W-:Y:S01]  /*4fa0*/  FFMA.FTZ R133, -R210, R210, 1 ;  /* 0x3f800000d2857423 */ /* 0x000fe200000101d2 */
[----:B------:R-:W-:Y:S01]  /*4fb0*/  F2FP.BF16.PACK_AB R139, R139, R116 ;  /* 0x000000748b8b723e */ /* 0x000fe200000010ff */
[----:B------:R-:W-:Y:S01]  /*4fc0*/  FMUL.FTZ R35, R120, R35 ;  /* 0x0000002378237220 */ /* 0x000fe20000410000 */
[----:B------:R2:W-:Y:S01]  /*4fd0*/  STS [R200+0x2000], R117 ;  /* 0x00200075c8007388 */ /* 0x0005e20000000800 */
[----:B------:R-:W-:Y:S01]  /*4fe0*/  MUFU.EX2 R252, R252 ;  /* 0x000000fc00fc7308 */ /* 0x000fe20000000800 */
[----:B------:R-:W-:Y:S02]  /*4ff0*/  FMUL.FTZ R133, R32, R133 ;  /* 0x0000008520857220 */ /* 0x000fe40000410000 */
[----:B------:R-:W-:Y:S01]  /*5000*/  STS [R198+0x3000], R223 ;  /* 0x003000dfc6007388 */ /* 0x000fe20000000800 */
[--C-:B------:R-:W-:Y:S02]  /*5010*/  FADD.FTZ R32, R25, -R118.reuse ;  /* 0x8000007619207221 */ /* 0x100fe40000010000 */
[----:B------:R-:W-:Y:S01]  /*5020*/  FFMA.FTZ R225, -R226, R226, 1 ;  /* 0x3f800000e2e17423 */ /* 0x000fe200000101e2 */
[----:B------:R-:W-:Y:S01]  /*5030*/  F2FP.BF16.PACK_AB R133, R133, R34 ;  /* 0x000000228585723e */ /* 0x000fe200000010ff */
[----:B------:R-:W-:Y:S01]  /*5040*/  FMUL.FTZ R32, R187, R32 ;  /* 0x00000020bb207220 */ /* 0x000fe20000410000 */
[----:B---3--:R-:W-:Y:S01]  /*5050*/  F2FP.BF16.PACK_AB R187, R239, R246 ;  /* 0x000000f6efbb723e */ /* 0x008fe200000010ff */
[----:B------:R-:W3:Y:S01]  /*5060*/  MUFU.EX2 R235, R235 ;  /* 0x000000eb00eb7308 */ /* 0x000ee20000000800 */
[--C-:B------:R-:W-:Y:S02]  /*5070*/  FADD.FTZ R125, R10, -R233.reuse ;  /* 0x800000e90a7d7221 */ /* 0x100fe40000010000 */
[----:B------:R-:W-:Y:S01]  /*5080*/  FMUL.FTZ R225, R32, R225 ;  /* 0x000000e120e17220 */ /* 0x000fe20000410000 */
[----:B-1----:R-:W-:Y:S01]  /*5090*/  F2FP.BF16.PACK_AB R119, R109, R110 ;  /* 0x0000006e6d77723e */ /* 0x002fe200000010ff */
[----:B------:R-:W-:Y:S02]  /*50a0*/  FMUL.FTZ R115, R115, R218 ;  /* 0x000000da73737220 */ /* 0x000fe40000410000 */
[----:B------:R-:W-:Y:S01]  /*50b0*/  FMUL.FTZ R125, R248, R125 ;  /* 0x0000007df87d7220 */ /* 0x000fe20000410000 */
[----:B------:R-:W-:Y:S01]  /*50c0*/  F2FP.BF16.PACK_AB R225, R225, R112 ;  /* 0x00000070e1e1723e */ /* 0x000fe200000010ff */
[----:B------:R1:W-:Y:S01]  /*50d0*/  STS [R198+0x3400], R119 ;  /* 0x00340077c6007388 */ /* 0x0003e20000000800 */
[----:B------:R-:W-:Y:S01]  /*50e0*/  F2FP.BF16.PACK_AB R115, R115, R132 ;  /* 0x000000847373723e */ /* 0x000fe200000010ff */
[----:B------:R-:W-:Y:S02]  /*50f0*/  FADD.FTZ R118, R29, -R118 ;  /* 0x800000761d767221 */ /* 0x000fe40000010000 */
[----:B------:R-:W-:Y:S01]  /*5100*/  STS [R200+0x3000], R187 ;  /* 0x003000bbc8007388 */ /* 0x000fe20000000800 */
[--C-:B------:R-:W-:Y:S02]  /*5110*/  FADD.FTZ R32, R11, -R233.reuse ;  /* 0x800000e90b207221 */ /* 0x100fe40000010000 */
[----:B--2---:R-:W-:Y:S02]  /*5120*/  FFMA.FTZ R117, -R212, R212, 1 ;  /* 0x3f800000d4757423 */ /* 0x004fe400000101d4 */
[----:B------:R-:W-:Y:S02]  /*5130*/  FMUL.FTZ R32, R209, R32 ;  /* 0x00000020d1207220 */ /* 0x000fe40000410000 */
[--C-:B------:R-:W-:Y:S02]  /*5140*/  FADD.FTZ R34, R15, -R233.reuse ;  /* 0x800000e90f227221 */ /* 0x100fe40000010000 */
[----:B------:R-:W-:Y:S01]  /*5150*/  FFMA.FTZ R108, -R211, R211, 1 ;  /* 0x3f800000d36c7423 */ /* 0x000fe200000101d3 */
[----:B---3--:R-:W-:Y:S01]  /*5160*/  F2FP.BF16.PACK_AB R121, R235, R252 ;  /* 0x000000fceb79723e */ /* 0x008fe200000010ff */
[----:B------:R-:W-:Y:S02]  /*5170*/  FMUL.FTZ R118, R239, R118 ;  /* 0x00000076ef767220 */ /* 0x000fe40000410000 */
[----:B------:R-:W-:Y:S02]  /*5180*/  FMUL.FTZ R117, R32, R117 ;  /* 0x0000007520757220 */ /* 0x000fe40000410000 */
[----:B------:R-:W-:Y:S01]  /*5190*/  STS [R200+0x3400], R121 ;  /* 0x00340079c8007388 */ /* 0x000fe20000000800 */
[----:B------:R-:W-:Y:S02]  /*51a0*/  FMUL.FTZ R34, R207, R34 ;  /* 0x00000022cf227220 */ /* 0x000fe40000410000 */
[----:B------:R-:W-:Y:S01]  /*51b0*/  FFMA.FTZ R32, -R215, R215, 1 ;  /* 0x3f800000d7207423 */ /* 0x000fe200000101d7 */
[----:B------:R-:W-:Y:S01]  /*51c0*/  BAR.SYNC.DEFER_BLOCKING 0x0 ;  /* 0x0000000000007b1d */ /* 0x000fe20000010000 */
[----:B-1----:R-:W-:Y:S02]  /*51d0*/  FFMA.FTZ R119, -R216, R216, 1 ;  /* 0x3f800000d8777423 */ /* 0x002fe400000101d8 */
[----:B------:R-:W-:Y:S02]  /*51e0*/  FMUL.FTZ R108, R125, R108 ;  /* 0x0000006c7d6c7220 */ /* 0x000fe40000410000 */
[----:B------:R-:W-:Y:S02]  /*51f0*/  FMUL.FTZ R32, R35, R32 ;  /* 0x0000002023207220 */ /* 0x000fe40000410000 */
[----:B------:R-:W-:Y:S01]  /*5200*/  FMUL.FTZ R119, R34, R119 ;  /* 0x0000007722777220 */ /* 0x000fe20000410000 */
[----:B------:R-:W-:Y:S01]  /*5210*/  F2FP.BF16.PACK_AB R117, R117, R108 ;  /* 0x0000006c7575723e */ /* 0x000fe200000010ff */
        /* <DEDUP_REMOVED lines=8> */
[----:B------:R-:W-:Y:S01]  /*52a0*/  FFMA.FTZ R108, -R227, R227, 1 ;  /* 0x3f800000e36c7423 */ /* 0x000fe200000101e3 */
[----:B------:R1:W-:Y:S01]  /*52b0*/  STS [R198+0x4000], R113 ;  /* 0x00400071c6007388 */ /* 0x0003e20000000800 */
[----:B------:R-:W-:Y:S02]  /*52c0*/  FMUL.FTZ R123, R252, R123 ;  /* 0x0000007bfc7b7220 */ /* 0x000fe40000410000 */
[----:B------:R-:W-:Y:S01]  /*52d0*/  FMUL.FTZ R34, R235, R34 ;  /* 0x00000022eb227220 */ /* 0x000fe20000410000 */
[----:B------:R-:W-:Y:S01]  /*52e0*/  STS [R198+0x4400], R139 ;  /* 0x0044008bc6007388 */ /* 0x000fe20000000800 */
[----:B------:R-:W-:Y:S02]  /*52f0*/  FMUL.FTZ R35, R35, R108 ;  /* 0x0000006c23237220 */ /* 0x000fe40000410000 */
[----:B------:R-:W-:Y:S01]  /*5300*/  FMUL.FTZ R32, R32, R109 ;  /* 0x0000006d20207220 */ /* 0x000fe20000410000 */
[----:B------:R-:W-:Y:S01]  /*5310*/  STS [R200+0x4000], R115 ;  /* 0x00400073c8007388 */ /* 0x000fe20000000800 */
[----:B------:R-:W-:Y:S02]  /*5320*/  FFMA.FTZ R229, -R230, R230, 1 ;  /* 0x3f800000e6e57423 */ /* 0x000fe400000101e6 */
[----:B------:R-:W-:Y:S01]  /*5330*/  FFMA.FTZ R108, -R231, R231, 1 ;  /* 0x3f800000e76c7423 */ /* 0x000fe200000101e7 */
[----:B------:R-:W-:Y:S01]  /*5340*/  STS [R200+0x4400], R33 ;  /* 0x00440021c8007388 */ /* 0x000fe20000000800 */
[----:B------:R-:W-:Y:S01]  /*5350*/  FMUL.FTZ R229, R118, R229 ;  /* 0x000000e576e57220 */ /* 0x000fe20000410000 */
[----:B------:R-:W-:Y:S01]  /*5360*/  F2FP.BF16.PACK_AB R125, R32, R35 ;  /* 0x00000023207d723e */ /* 0x000fe200000010ff */
[----:B------:R-:W-:Y:S01]  /*5370*/  FMUL.FTZ R108, R123, R108 ;  /* 0x0000006c7b6c7220 */ /* 0x000fe20000410000 */
[----:B------:R-:W-:Y:S02]  /*5380*/  STS [R198+0x5000], R133 ;  /* 0x00500085c6007388 */ /* 0x000fe40000000800 */
[----:B------:R-:W-:Y:S02]  /*5390*/  F2FP.BF16.PACK_AB R229, R229, R114 ;  /* 0x00000072e5e5723e */ /* 0x000fe400000010ff */
[----:B------:R-:W-:Y:S04]  /*53a0*/  STS [R198+0x5400], R117 ;  /* 0x00540075c6007388 */ /* 0x000fe80000000800 */
[----:B------:R-:W-:Y:S01]  /*53b0*/  STS [R200+0x5000], R111 ;  /* 0x0050006fc8007388 */ /* 0x000fe20000000800 */
[----:B-1----:R-:W-:Y:S03]  /*53c0*/  FFMA.FTZ R113, -R232, R232, 1 ;  /* 0x3f800000e8717423 */ /* 0x002fe600000101e8 */
[----:B------:R-:W-:Y:S01]  /*53d0*/  STS [R200+0x5400], R119 ;  /* 0x00540077c8007388 */ /* 0x000fe20000000800 */
[----:B------:R-:W-:Y:S03]  /*53e0*/  FMUL.FTZ R113, R34, R113 ;  /* 0x0000007122717220 */ /* 0x000fe60000410000 */
[----:B------:R-:W-:Y:S02]  /*53f0*/  STS [R198+0x6000], R135 ;  /* 0x00600087c6007388 */ /* 0x000fe40000000800 */
[----:B------:R-:W-:Y:S02]  /*5400*/  F2FP.BF16.PACK_AB R129, R113, R108 ;  /* 0x0000006c7181723e */ /* 0x000fe400000010ff */
        /* <DEDUP_REMOVED lines=47> */
[----:B------:R3:W2:Y:S07]  /*5700*/  LDSM.16.M88.4 R132, [R182+0x1000] ;  /* 0x00100000b684783b */ /* 0x0006ae0000000200 */
        /* <DEDUP_REMOVED lines=14> */
[----:B------:R-:W-:-:S10]  /*57f0*/  @P0 BRA `(.L_x_357) ;  /* 0x0000005000000947 */ /* 0x000fd40003800000 */
[----:B-1-34-:R-:W-:Y:S01]  /*5800*/  MOV R4, 0x5840 ;  /* 0x0000584000047802 */ /* 0x01afe20000000f00 */
[----:B------:R-:W-:Y:S01]  /*5810*/  UIADD3 UR9, UR16, 0x108, URZ ;  /* 0x0000010810097890 */ /* 0x000fe2000fffe03f */
[----:B------:R-:W-:Y:S11]  /*5820*/  BSSY B0, `(.L_x_357) ;  /* 0x0000002000007945 */ /* 0x000ff60003800000 */
[----:B------:R-:W-:Y:S05]  /*5830*/  CALL.REL.NOINC `($_ZN7cutlass13device_kernelIN5flash19enable_sm80_to_sm89INS1_16FlashAttnBwdSm80INS1_25CollectiveMainloopBwdSm80ILi2ELi2EN4cute5tupleIJNS5_1CILi64EEENS7_ILi128EEES8_EEENS_10bfloat16_tEfNS_4arch4Sm80ELb0ELb1ELb1ELb0ELb0ELb0ELb0ELb0ELi2ELi2ELi4ELi2ELb1EEENS1_24CollectiveEpilogueBwdGQAISA_fSD_Li256ELb0ELb0EEENS1_19SingleTileSchedulerILb0ELb0ELb0ELi128EEEEEEEEEvNT_6ParamsE$_ZZN5flash25CollectiveMainloopBwdSm80ILi2ELi2EN4cute5tupleIJNS1_1CILi64EEENS3_ILi128EEES4_EEEN7cutlass10bfloat16_tEfNS7_4arch4Sm80ELb0ELb1ELb1ELb0ELb0ELb0ELb0ELb0ELi2ELi2ELi4ELi2ELb1EE3mmaINS_16FlashAttnBwdSm80ISB_NS_24CollectiveEpilogueBwdGQAIS6_fSA_Li256ELb0ELb0EEENS_19SingleTileSchedulerILb0ELb0ELb0ELi128EEEE13SharedStorageENS1_6TensorINS1_11ArrayEngineIfLm32EEENS1_6LayoutINS2_IJNS2_IJNS3_ILi2EEESO_EEESO_NS3_ILi4EEEEEENS2_IJNS2_IJNS3_ILi1EEESO_EEESQ_NS3_ILi8EEEEEEEEEEEEbRKNSB_6ParamsERT0_S12_iNS2_IJiiiEEERT_ENKUliiE0_clEii) ;  /* 0x000049f000007944 */ /* 0x000fea0003c00000 */
[----:B------:R-:W-:Y:S05]  /*5840*/  BSYNC B0 ;  /* 0x0000000000007941 */ /* 0x000fea0003800000 */
.L_x_357:
        /* <DEDUP_REMOVED lines=69> */
[----:B------:R-:W-:Y:S02]  /*5ca0*/  IMAD.SHL.U32 R23, R204, 0x1000, RZ ;  /* 0x00001000cc177824 */ /* 0x000fe400078e00ff */
[----:B------:R-:W-:Y:S02]  /*5cb0*/  IMAD.MOV.U32 R204, RZ, RZ, R137 ;  /* 0x000000ffffcc7224 */ /* 0x000fe400078e0089 */
        /* <DEDUP_REMOVED lines=112> */
.L_x_336:
[----:B------:R-:W-:Y:S05]  /*63c0*/  @P1 EXIT ;  /* 0x000000000000194d */ /* 0x000fea0003800000 */
[----:B------:R-:W-:Y:S01]  /*63d0*/  UMOV UR6, 0x1 ;  /* 0x0000000100067882 */ /* 0x000fe20000000000 */
[----:B------:R-:W1:Y:S01]  /*63e0*/  S2R R0, SR_CTAID.Z ;  /* 0x0000000000007919 */ /* 0x000e620000002700 */
[----:B------:R-:W-:Y:S01]  /*63f0*/  ULDC.64 UR4, c[0x0][0x338] ;  /* 0x0000ce0000047ab9 */ /* 0x000fe20000000a00 */
[----:B------:R-:W-:Y:S01]  /*6400*/  IMAD.SHL.U32 R5, R190, 0x2000, RZ ;  /* 0x00002000be057824 */ /* 0x000fe200078e00ff */
[----:B------:R-:W-:-:S02]  /*6410*/  UISETP.NE.AND UP0, UPT, UR6, UR4, UPT ;  /* 0x000000040600728c */ /* 0x000fc4000bf05270 */
[----:B------:R-:W-:Y:S02]  /*6420*/  UIMAD.WIDE.U32 UR6, UR38, UR5, URZ ;  /* 0x00000005260672a5 */ /* 0x000fe4000f8e003f */
[----:B------:R-:W-:Y:S01]  /*6430*/  ULDC UR4, c[0x0][0x340] ;  /* 0x0000d00000047ab9 */ /* 0x000fe20000000800 */
[----:B------:R-:W-:Y:S01]  /*6440*/  SHF.R.S32.HI R3, RZ, 0x1f, R5 ;  /* 0x0000001fff037819 */ /* 0x000fe20000011405 */
[----:B------:R-:W-:Y:S01]  /*6450*/  UMOV UR9, UR38 ;  /* 0x0000002600097c82 */ /* 0x000fe20008000000 */
[----:B------:R-:W-:Y:S01]  /*6460*/  BAR.SYNC.DEFER_BLOCKING 0x1, 0x100 ;  /* 0x0044000000007b1d */ /* 0x000fe20000010000 */
[----:B------:R-:W-:-:S04]  /*6470*/  IADD3 R2, P0, R5, R194, RZ ;  /* 0x000000c205027210 */ /* 0x000fc80007f1e0ff */
[----:B------:R-:W-:Y:S01]  /*6480*/  LEA.HI.X.SX32 R3, R194, R3, 0x1, P0 ;  /* 0x00000003c2037211 */ /* 0x000fe200000f0eff */
[----:B------:R-:W-:Y:S02]  /*6490*/  @UP0 UMOV UR5, UR7 ;  /* 0x0000000700050c82 */ /* 0x000fe40008000000 */
[----:B------:R-:W-:Y:S02]  /*64a0*/  @UP0 USHF.R.U32.HI UR9, URZ, UR4, UR5 ;  /* 0x000000043f090299 */ /* 0x000fe40008011605 */
[----:B------:R-:W-:Y:S02]  /*64b0*/  ULDC.64 UR6, c[0x0][0x328] ;  /* 0x0000ca0000067ab9 */ /* 0x000fe40000000a00 */
[----:B------:R-:W-:Y:S02]  /*64c0*/  USHF.R.S32.HI UR8, URZ, 0x1f, UR9 ;  /* 0x0000001f3f087899 */ /* 0x000fe40008011409 */
[----:B------:R-:W-:Y:S01]  /*64d0*/  IMAD.U32 R4, RZ, RZ, UR9 ;  /* 0x00000009ff047e24 */ /* 0x000fe2000f8e00ff */
[----:B------:R-:W-:-:S02]  /*64e0*/  ULDC.64 UR4, c[0x0][0x300] ;  /* 0x0000c00000047ab9 */ /* 0x000fc40000000a00 */
[----:B------:R-:W-:Y:S01]  /*64f0*/  UIMAD UR6, UR8, UR6, URZ ;  /* 0x00000006080672a4 */ /* 0x000fe2000f8e023f */
[C-C-:B------:R-:W-:Y:S01]  /*6500*/  IMAD.WIDE.U32 R8, R4.reuse, c[0x0][0x328], R2.reuse ;  /* 0x0000ca0004087a25 */ /* 0x140fe200078e0002 */
[----:B------:R-:W-:Y:S02]  /*6510*/  UIMAD UR4, UR8, UR4, URZ ;  /* 0x00000004080472a4 */ /* 0x000fe4000f8e023f */
[----:B------:R-:W-:Y:S01]  /*6520*/  UIMAD UR6, UR9, UR7, UR6 ;  /* 0x00000007090672a4 */ /* 0x000fe2000f8e0206 */
[----:B------:R-:W-:Y:S01]  /*6530*/  IMAD.WIDE.U32 R4, R4, c[0x0][0x300], R2 ;  /* 0x0000c00004047a25 */ /* 0x000fe200078e0002 */
[----:B-1----:R-:W-:Y:S01]  /*6540*/  SHF.R.S32.HI R2, RZ, 0x1f, R0 ;  /* 0x0000001fff027819 */ /* 0x002fe20000011400 */
[----:B------:R-:W-:-:S03]  /*6550*/  UIMAD UR4, UR9, UR5, UR4 ;  /* 0x00000005090472a4 */ /* 0x000fc6000f8e0204 */
[----:B------:R-:W-:Y:S01]  /*6560*/  IADD3 R9, R9, UR6, RZ ;  /* 0x0000000609097c10 */ /* 0x000fe2000fffe0ff */
[C---:B------:R-:W-:Y:S02]  /*6570*/  IMAD R3, R2.reuse, c[0x0][0x330], RZ ;  /* 0x0000cc0002037a24 */ /* 0x040fe400078e02ff */
[----:B------:R-:W-:Y:S01]  /*6580*/  IADD3 R5, R5, UR4, RZ ;  /* 0x0000000405057c10 */ /* 0x000fe2000fffe0ff */
[----:B------:R-:W-:Y:S02]  /*6590*/  IMAD R7, R2, c[0x0][0x308], RZ ;  /* 0x0000c20002077a24 */ /* 0x000fe400078e02ff */
[C---:B------:R-:W-:Y:S02]  /*65a0*/  IMAD R3, R0.reuse, c[0x0][0x334], R3 ;  /* 0x0000cd0000037a24 */ /* 0x040fe400078e0203 */
[----:B------:R-:W-:-:S04]  /*65b0*/  IMAD.WIDE.U32 R8, R0, c[0x0][0x330], R8 ;  /* 0x0000cc0000087a25 */ /* 0x000fc800078e0008 */
[C---:B------:R-:W-:Y:S01]  /*65c0*/  IMAD R7, R0.reuse, c[0x0][0x30c], R7 ;  /* 0x0000c30000077a24 */ /* 0x040fe200078e0207 */
[----:B------:R-:W-:Y:S01]  /*65d0*/  IADD3 R3, R9, R3, RZ ;  /* 0x0000000309037210 */ /* 0x000fe20007ffe0ff */
[----:B------:R-:W-:Y:S01]  /*65e0*/  IMAD.WIDE.U32 R4, R0, c[0x0][0x308], R4 ;  /* 0x0000c20000047a25 */ /* 0x000fe200078e0004 */
[----:B------:R-:W-:-:S03]  /*65f0*/  LEA R10, P1, R8, c[0x0][0x310], 0x2 ;  /* 0x0000c400080a7a11 */ /* 0x000fc600078210ff */
[----:B------:R-:W-:Y:S01]  /*6600*/  IMAD.IADD R7, R5, 0x1, R7 ;  /* 0x0000000105077824 */ /* 0x000fe200078e0207 */
[----:B------:R-:W-:Y:S02]  /*6610*/  LEA.HI.X R11, R8, c[0x0][0x314], R3, 0x2, P1 ;  /* 0x0000c500080b7a11 */ /* 0x000fe400008f1403 */
[----:B------:R-:W-:-:S03]  /*6620*/  LEA R2, P0, R4, c[0x0][0x2e8], 0x2 ;  /* 0x0000ba0004027a11 */ /* 0x000fc600078010ff */
[----:B------:R-:W-:Y:S01]  /*6630*/  RED.E.ADD.F32.FTZ.RN.STRONG.GPU [R10.64], R36 ;  /* 0x000000240a00798e */ /* 0x000fe2000c10e794 */
        /* <DEDUP_REMOVED lines=65> */
        .type           $_ZN7cutlass13device_kernelIN5flash19enable_sm80_to_sm89INS1_16FlashAttnBwdSm80INS1_25CollectiveMainloopBwdSm80ILi2ELi2EN4cute5tupleIJNS5_1CILi64EEENS7_ILi128EEES8_EEENS_10bfloat16_tEfNS_4arch4Sm80ELb0ELb1ELb1ELb0ELb0ELb0ELb0ELb0ELi2ELi2ELi4ELi2ELb1EEENS1_24CollectiveEpilogueBwdGQAISA_fSD_Li256ELb0ELb0EEENS1_19SingleTileSchedulerILb0ELb0ELb0ELi128EEEEEEEEEvNT_6ParamsE$_ZN4cute12iter_adaptorIPKN7cutlass10bfloat16_tENS_8gmem_ptrIS4_EEEC2ES4_,@function
        .size           $_ZN7cutlass13device_kernelIN5flash19enable_sm80_to_sm89INS1_16FlashAttnBwdSm80INS1_25CollectiveMainloopBwdSm80ILi2ELi2EN4cute5tupleIJNS5_1CILi64EEENS7_ILi128EEES8_EEENS_10bfloat16_tEfNS_4arch4Sm80ELb0ELb1ELb1ELb0ELb0ELb0ELb0ELb0ELi2ELi2ELi4ELi2ELb1EEENS1_24CollectiveEpilogueBwdGQAISA_fSD_Li256ELb0ELb0EEENS1_19SingleTileSchedulerILb0ELb0ELb0ELi128EEEEEEEEEvNT_6ParamsE$_ZN4cute12iter_adaptorIPKN7cutlass10bfloat16_tENS_8gmem_ptrIS4_EEEC2ES4_,($_ZN7cutlass13device_kernelIN5flash19enable_sm80_to_sm89INS1_16FlashAttnBwdSm80INS1_25CollectiveMainloopBwdSm80ILi2ELi2EN4cute5tupleIJNS5_1CILi64EEENS7_ILi128EEES8_EEENS_10bfloat16_tEfNS_4arch4Sm80ELb0ELb1ELb1ELb0ELb0ELb0ELb0ELb0ELi2ELi2ELi4ELi2ELb1EEENS1_24CollectiveEpilogueBwdGQAISA_fSD_Li256ELb0ELb0EEENS1_19SingleTileSchedulerILb0ELb0ELb0ELi128EEEEEEEEEvNT_6ParamsE$_ZN4cute12iter_adaptorIPKN7cutlass9uint128_tENS_8gmem_ptrIS4_EEEC2ES4_ - $_ZN7cutlass13device_kernelIN5flash19enable_sm80_to_sm89INS1_16FlashAttnBwdSm80INS1_25CollectiveMainloopBwdSm80ILi2ELi2EN4cute5tupleIJNS5_1CILi64EEENS7_ILi128EEES8_EEENS_10bfloat16_tEfNS_4arch4Sm80ELb0ELb1ELb1ELb0ELb0ELb0ELb0ELb0ELi2ELi2ELi4ELi2ELb1EEENS1_24CollectiveEpilogueBwdGQAISA_fSD_Li256ELb0ELb0EEENS1_19SingleTileSchedulerILb0ELb0ELb0ELi128EEEEEEEEEvNT_6ParamsE$_ZN4cute12iter_adaptorIPKN7cutlass10bfloat16_tENS_8gmem_ptrIS4_EEEC2ES4_)
$_ZN7cutlass13device_kernelIN5flash19enable_sm80_to_sm89INS1_16FlashAttnBwdSm80INS1_25CollectiveMainloopBwdSm80ILi2ELi2EN4cute5tupleIJNS5_1CILi64EEENS7_ILi128EEES8_EEENS_10bfloat16_tEfNS_4arch4Sm80ELb0ELb1ELb1ELb0ELb0ELb0ELb0ELb0ELi2ELi2ELi4ELi2ELb1EEENS1_24CollectiveEpilogueBwdGQAISA_fSD_Li256ELb0ELb0EEENS1_19SingleTileSchedulerILb0ELb0ELb0ELi128EEEEEEEEEvNT_6ParamsE$_ZN4cute12iter_adaptorIPKN7cutlass10bfloat16_tENS_8gmem_ptrIS4_EEEC2ES4_:
[----:B------:R-:W-:Y:S01]  /*6a50*/  ULDC UR8, c[0x0][0x20] ;  /* 0x0000080000087ab9 */ /* 0x000fe20000000800 */
[----:B------:R-:W-:Y:S01]  /*6a60*/  MOV R15, 0x0 ;  /* 0x00000000000f7802 */ /* 0x000fe20000000f00 */
[----:B------:R-:W-:-:S09]  /*6a70*/  UIADD3 UR8, UR23, -UR8, URZ ;  /* 0x8000000817087290 */ /* 0x000fd2000fffe03f */
[----:B------:R1:W-:Y:S01]  /*6a80*/  STL.64 [UR8], R10 ;  /* 0x0000000aff007987 */ /* 0x0003e20008100a08 */
[----:B------:R-:W-:Y:S05]  /*6a90*/  RET.REL.NODEC R14 `(_ZN7cutlass13device_kernelIN5flash19enable_sm80_to_sm89INS1_16FlashAttnBwdSm80INS1_25CollectiveMainloopBwdSm80ILi2ELi2EN4cute5tupleIJNS5_1CILi64EEENS7_ILi128EEES8_EEENS_10bfloat16_tEfNS_4arch4Sm80ELb0ELb1ELb1ELb0ELb0ELb0ELb0ELb0ELi2ELi2ELi4ELi2ELb1EEENS1_24CollectiveEpilogueBwdGQAISA_fSD_Li256ELb0ELb0EEENS1_19SingleTileSchedulerILb0ELb0ELb0ELi128EEEEEEEEEvNT_6ParamsE) ;  /* 0xffff95600e007950 */ /* 0x000fea0003c3ffff */
        .type           $_ZN7cutlass13device_kernelIN5flash19enable_sm80_to_sm89INS1_16FlashAttnBwdSm80INS1_25CollectiveMainloopBwdSm80ILi2ELi2EN4cute5tupleIJNS5_1CILi64EEENS7_ILi128EEES8_EEENS_10bfloat16_tEfNS_4arch4Sm80ELb0ELb1ELb1ELb0ELb0ELb0ELb0ELb0ELi2ELi2ELi4ELi2ELb1EEENS1_24CollectiveEpilogueBwdGQAISA_fSD_Li256ELb0ELb0EEENS1_19SingleTileSchedulerILb0ELb0ELb0ELi128EEEEEEEEEvNT_6ParamsE$_ZN4cute12iter_adaptorIPKN7cutlass9uint128_tENS_8gmem_ptrIS4_EEEC2ES4_,@function
        .size           $_ZN7cutlass13device_kernelIN5flash19enable_sm80_to_sm89INS1_16FlashAttnBwdSm80INS1_25CollectiveMainloopBwdSm80ILi2ELi2EN4cute5tupleIJNS5_1CILi64EEENS7_ILi128EEES8_EEENS_10bfloat16_tEfNS_4arch4Sm80ELb0ELb1ELb1ELb0ELb0ELb0ELb0ELb0ELi2ELi2ELi4ELi2ELb1EEENS1_24CollectiveEpilogueBwdGQAISA_fSD_Li256ELb0ELb0EEENS1_19SingleTileSchedulerILb0ELb0ELb0ELi128EEEEEEEEEvNT_6ParamsE$_ZN4cute12iter_adaptorIPKN7cutlass9uint128_tENS_8gmem_ptrIS4_EEEC2ES4_,($_ZN7cutlass13device_kernelIN5flash19enable_sm80_to_sm89INS1_16FlashAttnBwdSm80INS1_25CollectiveMainloopBwdSm80ILi2ELi2EN4cute5tupleIJNS5_1CILi64EEENS7_ILi128EEES8_EEENS_10bfloat16_tEfNS_4arch4Sm80ELb0ELb1ELb1ELb0ELb0ELb0ELb0ELb0ELi2ELi2ELi4ELi2ELb1EEENS1_24CollectiveEpilogueBwdGQAISA_fSD_Li256ELb0ELb0EEENS1_19SingleTileSchedulerILb0ELb0ELb0ELi128EEEEEEEEEvNT_6ParamsE$_ZN4cute12iter_adaptorIPKfNS_8gmem_ptrIS2_EEEC2ES2_ - $_ZN7cutlass13device_kernelIN5flash19enable_sm80_to_sm89INS1_16FlashAttnBwdSm80INS1_25CollectiveMainloopBwdSm80ILi2ELi2EN4cute5tupleIJNS5_1CILi64EEENS7_ILi128EEES8_EEENS_10bfloat16_tEfNS_4arch4Sm80ELb0ELb1ELb1ELb0ELb0ELb0ELb0ELb0ELi2ELi2ELi4ELi2ELb1EEENS1_24CollectiveEpilogueBwdGQAISA_fSD_Li256ELb0ELb0EEENS1_19SingleTileSchedulerILb0ELb0ELb0ELi128EEEEEEEEEvNT_6ParamsE$_ZN4cute12iter_adaptorIPKN7cutlass9uint128_tENS_8gmem_ptrIS4_EEEC2ES4_)
$_ZN7cutlass13device_kernelIN5flash19enable_sm80_to_sm89INS1_16FlashAttnBwdSm80INS1_25CollectiveMainloopBwdSm80ILi2ELi2EN4cute5tupleIJNS5_1CILi64EEENS7_ILi128EEES8_EEENS_10bfloat16_tEfNS_4arch4Sm80ELb0ELb1ELb1ELb0ELb0ELb0ELb0ELb0ELi2ELi2ELi4ELi2ELb1EEENS1_24CollectiveEpilogueBwdGQAISA_fSD_Li256ELb0ELb0EEENS1_19SingleTileSchedulerILb0ELb0ELb0ELi128EEEEEEEEEvNT_6ParamsE$_ZN4cute12iter_adaptorIPKN7cutlass9uint128_tENS_8gmem_ptrIS4_EEEC2ES4_:
[----:B------:R-:W-:Y:S02]  /*6aa0*/  IADD3 R10, R10, -c[0x0][0x20], RZ ;  /* 0x800008000a0a7a10 */ /* 0x000fe40007ffe0ff */
[----:B------:R-:W-:-:S03]  /*6ab0*/  MOV R15, 0x0 ;  /* 0x00000000000f7802 */ /* 0x000fc60000000f00 */
[----:B------:R1:W-:Y:S01]  /*6ac0*/  STL.64 [R10], R6 ;  /* 0x000000060a007387 */ /* 0x0003e20000100a00 */
[----:B------:R-:W-:Y:S05]  /*6ad0*/  RET.REL.NODEC R14 `(_ZN7cutlass13device_kernelIN5flash19enable_sm80_to_sm89INS1_16FlashAttnBwdSm80INS1_25CollectiveMainloopBwdSm80ILi2ELi2EN4cute5tupleIJNS5_1CILi64EEENS7_ILi128EEES8_EEENS_10bfloat16_tEfNS_4arch4Sm80ELb0ELb1ELb1ELb0ELb0ELb0ELb0ELb0ELi2ELi2ELi4ELi2ELb1EEENS1_24CollectiveEpilogueBwdGQAISA_fSD_Li256ELb0ELb0EEENS1_19SingleTileSchedulerILb0ELb0ELb0ELi128EEEEEEEEEvNT_6ParamsE) ;  /* 0xffff95200e007950 */ /* 0x000fea0003c3ffff */
        .type           $_ZN7cutlass13device_kernelIN5flash19enable_sm80_to_sm89INS1_16FlashAttnBwdSm80INS1_25CollectiveMainloopBwdSm80ILi2ELi2EN4cute5tupleIJNS5_1CILi64EEENS7_ILi128EEES8_EEENS_10bfloat16_tEfNS_4arch4Sm80ELb0ELb1ELb1ELb0ELb0ELb0ELb0ELb0ELi2ELi2ELi4ELi2ELb1EEENS1_24CollectiveEpilogueBwdGQAISA_fSD_Li256ELb0ELb0EEENS1_19SingleTileSchedulerILb0ELb0ELb0ELi128EEEEEEEEEvNT_6ParamsE$_ZN4cute12iter_adaptorIPKfNS_8gmem_ptrIS2_EEEC2ES2_,@function
        .size           $_ZN7cutlass13device_kernelIN5flash19enable_sm80_to_sm89INS1_16FlashAttnBwdSm80INS1_25CollectiveMainloopBwdSm80ILi2ELi2EN4cute5tupleIJNS5_1CILi64EEENS7_ILi128EEES8_EEENS_10bfloat16_tEfNS_4arch4Sm80ELb0ELb1ELb1ELb0ELb0ELb0ELb0ELb0ELi2ELi2ELi4ELi2ELb1EEENS1_24CollectiveEpilogueBwdGQAISA_fSD_Li256ELb0ELb0EEENS1_19SingleTileSchedulerILb0ELb0ELb0ELi128EEEEEEEEEvNT_6ParamsE$_ZN4cute12iter_adaptorIPKfNS_8gmem_ptrIS2_EEEC2ES2_,($_ZN7cutlass13device_kernelIN5flash19enable_sm80_to_sm89INS1_16FlashAttnBwdSm80INS1_25CollectiveMainloopBwdSm80ILi2ELi2EN4cute5tupleIJNS5_1CILi64EEENS7_ILi128EEES8_EEENS_10bfloat16_tEfNS_4arch4Sm80ELb0ELb1ELb1ELb0ELb0ELb0ELb0ELb0ELi2ELi2ELi4ELi2ELb1EEENS1_24CollectiveEpilogueBwdGQAISA_fSD_Li256ELb0ELb0EEENS1_19SingleTileSchedulerILb0ELb0ELb0ELi128EEEEEEEEEvNT_6ParamsE$_ZN4cute12iter_adaptorIPN7cutlass10bfloat16_tENS_8smem_ptrIS3_EEEC2ES3_ - $_ZN7cutlass13device_kernelIN5flash19enable_sm80_to_sm89INS1_16FlashAttnBwdSm80INS1_25CollectiveMainloopBwdSm80ILi2ELi2EN4cute5tupleIJNS5_1CILi64EEENS7_ILi128EEES8_EEENS_10bfloat16_tEfNS_4arch4Sm80ELb0ELb1ELb1ELb0ELb0ELb0ELb0ELb0ELi2ELi2ELi4ELi2ELb1EEENS1_24CollectiveEpilogueBwdGQAISA_fSD_Li256ELb0ELb0EEENS1_19SingleTileSchedulerILb0ELb0ELb0ELi128EEEEEEEEEvNT_6ParamsE$_ZN4cute12iter_adaptorIPKfNS_8gmem_ptrIS2_EEEC2ES2_)
$_ZN7cutlass13device_kernelIN5flash19enable_sm80_to_sm89INS1_16FlashAttnBwdSm80INS1_25CollectiveMainloopBwdSm80ILi2ELi2EN4cute5tupleIJNS5_1CILi64EEENS7_ILi128EEES8_EEENS_10bfloat16_tEfNS_4arch4Sm80ELb0ELb1ELb1ELb0ELb0ELb0ELb0ELb0ELi2ELi2ELi4ELi2ELb1EEENS1_24CollectiveEpilogueBwdGQAISA_fSD_Li256ELb0ELb0EEENS1_19SingleTileSchedulerILb0ELb0ELb0ELi128EEEEEEEEEvNT_6ParamsE$_ZN4cute12iter_adaptorIPKfNS_8gmem_ptrIS2_EEEC2ES2_:
[----:B------:R-:W-:Y:S02]  /*6ae0*/  IADD3 R6, R6, -c[0x0][0x20], RZ ;  /* 0x8000080006067a10 */ /* 0x000fe40007ffe0ff */
[----:B------:R-:W-:-:S03]  /*6af0*/  MOV R15, 0x0 ;  /* 0x00000000000f7802 */ /* 0x000fc60000000f00 */
[----:B------:R1:W-:Y:S01]  /*6b00*/  STL.64 [R6], R10 ;  /* 0x0000000a06007387 */ /* 0x0003e20000100a00 */
[----:B------:R-:W-:Y:S05]  /*6b10*/  RET.REL.NODEC R14 `(_ZN7cutlass13device_kernelIN5flash19enable_sm80_to_sm89INS1_16FlashAttnBwdSm80INS1_25CollectiveMainloopBwdSm80ILi2ELi2EN4cute5tupleIJNS5_1CILi64EEENS7_ILi128EEES8_EEENS_10bfloat16_tEfNS_4arch4Sm80ELb0ELb1ELb1ELb0ELb0ELb0ELb0ELb0ELi2ELi2ELi4ELi2ELb1EEENS1_24CollectiveEpilogueBwdGQAISA_fSD_Li256ELb0ELb0EEENS1_19SingleTileSchedulerILb0ELb0ELb0ELi128EEEEEEEEEvNT_6ParamsE) ;  /* 0xffff94e00e007950 */ /* 0x000fea0003c3ffff */
        .type           $_ZN7cutlass13device_kernelIN5flash19enable_sm80_to_sm89INS1_16FlashAttnBwdSm80INS1_25CollectiveMainloopBwdSm80ILi2ELi2EN4cute5tupleIJNS5_1CILi64EEENS7_ILi128EEES8_EEENS_10bfloat16_tEfNS_4arch4Sm80ELb0ELb1ELb1ELb0ELb0ELb0ELb0ELb0ELi2ELi2ELi4ELi2ELb1EEENS1_24CollectiveEpilogueBwdGQAISA_fSD_Li256ELb0ELb0EEENS1_19SingleTileSchedulerILb0ELb0ELb0ELi128EEEEEEEEEvNT_6ParamsE$_ZN4cute12iter_adaptorIPN7cutlass10bfloat16_tENS_8smem_ptrIS3_EEEC2ES3_,@function
        .size           $_ZN7cutlass13device_kernelIN5flash19enable_sm80_to_sm89INS1_16FlashAttnBwdSm80INS1_25CollectiveMainloopBwdSm80ILi2ELi2EN4cute5tupleIJNS5_1CILi64EEENS7_ILi128EEES8_EEENS_10bfloat16_tEfNS_4arch4Sm80ELb0ELb1ELb1ELb0ELb0ELb0ELb0ELb0ELi2ELi2ELi4ELi2ELb1EEENS1_24CollectiveEpilogueBwdGQAISA_fSD_Li256ELb0ELb0EEENS1_19SingleTileSchedulerILb0ELb0ELb0ELi128EEEEEEEEEvNT_6ParamsE$_ZN4cute12iter_adaptorIPN7cutlass10bfloat16_tENS_8smem_ptrIS3_EEEC2ES3_,($_ZN7cutlass13device_kernelIN5flash19enable_sm80_to_sm89INS1_16FlashAttnBwdSm80INS1_25CollectiveMainloopBwdSm80ILi2ELi2EN4cute5tupleIJNS5_1CILi64EEENS7_ILi128EEES8_EEENS_10bfloat16_tEfNS_4arch4Sm80ELb0ELb1ELb1ELb0ELb0ELb0ELb0ELb0ELi2ELi2ELi4ELi2ELb1EEENS1_24CollectiveEpilogueBwdGQAISA_fSD_Li256ELb0ELb0EEENS1_19SingleTileSchedulerILb0ELb0ELb0ELi128EEEEEEEEEvNT_6ParamsE$_ZN4cute12iter_adaptorIPN7cutlass9uint128_tENS_8smem_ptrIS3_EEEC2ES3_ - $_ZN7cutlass13device_kernelIN5flash19enable_sm80_to_sm89INS1_16FlashAttnBwdSm80INS1_25CollectiveMainloopBwdSm80ILi2ELi2EN4cute5tupleIJNS5_1CILi64EEENS7_ILi128EEES8_EEENS_10bfloat16_tEfNS_4arch4Sm80ELb0ELb1ELb1ELb0ELb0ELb0ELb0ELb0ELi2ELi2ELi4ELi2ELb1EEENS1_24CollectiveEpilogueBwdGQAISA_fSD_Li256ELb0ELb0EEENS1_19SingleTileSchedulerILb0ELb0ELb0ELi128EEEEEEEEEvNT_6ParamsE$_ZN4cute12iter_adaptorIPN7cutlass10bfloat16_tENS_8smem_ptrIS3_EEEC2ES3_)
$_ZN7cutlass13device_kernelIN5flash19enable_sm80_to_sm89INS1_16FlashAttnBwdSm80INS1_25CollectiveMainloopBwdSm80ILi2ELi2EN4cute5tupleIJNS5_1CILi64EEENS7_ILi128EEES8_EEENS_10bfloat16_tEfNS_4arch4Sm80ELb0ELb1ELb1ELb0ELb0ELb0ELb0ELb0ELi2ELi2ELi4ELi2ELb1EEENS1_24CollectiveEpilogueBwdGQAISA_fSD_Li256ELb0ELb0EEENS1_19SingleTileSchedulerILb0ELb0ELb0ELi128EEEEEEEEEvNT_6ParamsE$_ZN4cute12iter_adaptorIPN7cutlass10bfloat16_tENS_8smem_ptrIS3_EEEC2ES3_:
[----:B------:R-:W-:Y:S01]  /*6b20*/  ULDC UR8, c[0x0][0x20] ;  /* 0x0000080000087ab9 */ /* 0x000fe20000000800 */
[----:B------:R-:W-:Y:S01]  /*6b30*/  MOV R13, 0x0 ;  /* 0x00000000000d7802 */ /* 0x000fe20000000f00 */
[----:B------:R-:W-:-:S09]  /*6b40*/  UIADD3 UR8, UR23, -UR8, URZ ;  /* 0x8000000817087290 */ /* 0x000fd2000fffe03f */
[----:B------:R1:W-:Y:S01]  /*6b50*/  STL.64 [UR8], R8 ;  /* 0x00000008ff007987 */ /* 0x0003e20008100a08 */
[----:B------:R-:W-:Y:S05]  /*6b60*/  RET.REL.NODEC R12 `(_ZN7cutlass13device_kernelIN5flash19enable_sm80_to_sm89INS1_16FlashAttnBwdSm80INS1_25CollectiveMainloopBwdSm80ILi2ELi2EN4cute5tupleIJNS5_1CILi64EEENS7_ILi128EEES8_EEENS_10bfloat16_tEfNS_4arch4Sm80ELb0ELb1ELb1ELb0ELb0ELb0ELb0ELb0ELi2ELi2ELi4ELi2ELb1EEENS1_24CollectiveEpilogueBwdGQAISA_fSD_Li256ELb0ELb0EEENS1_19SingleTileSchedulerILb0ELb0ELb0ELi128EEEEEEEEEvNT_6ParamsE) ;  /* 0xffff94900c007950 */ /* 0x000fea0003c3ffff */
        .type           $_ZN7cutlass13device_kernelIN5flash19enable_sm80_to_sm89INS1_16FlashAttnBwdSm80INS1_25CollectiveMainloopBwdSm80ILi2ELi2EN4cute5tupleIJNS5_1CILi64EEENS7_ILi128EEES8_EEENS_10bfloat16_tEfNS_4arch4Sm80ELb0ELb1ELb1ELb0ELb0ELb0ELb0ELb0ELi2ELi2ELi4ELi2ELb1EEENS1_24CollectiveEpilogueBwdGQAISA_fSD_Li256ELb0ELb0EEENS1_19SingleTileSchedulerILb0ELb0ELb0ELi128EEEEEEEEEvNT_6ParamsE$_ZN4cute12iter_adaptorIPN7cutlass9uint128_tENS_8smem_ptrIS3_EEEC2ES3_,@function
        .size           $_ZN7cutlass13device_kernelIN5flash19enable_sm80_to_sm89INS1_16FlashAttnBwdSm80INS1_25CollectiveMainloopBwdSm80ILi2ELi2EN4cute5tupleIJNS5_1CILi64EEENS7_ILi128EEES8_EEENS_10bfloat16_tEfNS_4arch4Sm80ELb0ELb1ELb1ELb0ELb0ELb0ELb0ELb0ELi2ELi2ELi4ELi2ELb1EEENS1_24CollectiveEpilogueBwdGQAISA_fSD_Li256ELb0ELb0EEENS1_19SingleTileSchedulerILb0ELb0ELb0ELi128EEEEEEEEEvNT_6ParamsE$_ZN4cute12iter_adaptorIPN7cutlass9uint128_tENS_8smem_ptrIS3_EEEC2ES3_,($_ZN7cutlass13device_kernelIN5flash19enable_sm80_to_sm89INS1_16FlashAttnBwdSm80INS1_25CollectiveMainloopBwdSm80ILi2ELi2EN4cute5tupleIJNS5_1CILi64EEENS7_ILi128EEES8_EEENS_10bfloat16_tEfNS_4arch4Sm80ELb0ELb1ELb1ELb0ELb0ELb0ELb0ELb0ELi2ELi2ELi4ELi2ELb1EEENS1_24CollectiveEpilogueBwdGQAISA_fSD_Li256ELb0ELb0EEENS1_19SingleTileSchedulerILb0ELb0ELb0ELi128EEEEEEEEEvNT_6ParamsE$_ZN4cute12iter_adaptorIPfNS_8smem_ptrIS1_EEEC2ES1_ - $_ZN7cutlass13device_kernelIN5flash19enable_sm80_to_sm89INS1_16FlashAttnBwdSm80INS1_25CollectiveMainloopBwdSm80ILi2ELi2EN4cute5tupleIJNS5_1CILi64EEENS7_ILi128EEES8_EEENS_10bfloat16_tEfNS_4arch4Sm80ELb0ELb1ELb1ELb0ELb0ELb0ELb0ELb0ELi2ELi2ELi4ELi2ELb1EEENS1_24CollectiveEpilogueBwdGQAISA_fSD_Li256ELb0ELb0EEENS1_19SingleTileSchedulerILb0ELb0ELb0ELi128EEEEEEEEEvNT_6ParamsE$_ZN4cute12iter_adaptorIPN7cutlass9uint128_tENS_8smem_ptrIS3_EEEC2ES3_)
$_ZN7cutlass13device_kernelIN5flash19enable_sm80_to_sm89INS1_16FlashAttnBwdSm80INS1_25CollectiveMainloopBwdSm80ILi2ELi2EN4cute5tupleIJNS5_1CILi64EEENS7_ILi128EEES8_EEENS_10bfloat16_tEfNS_4arch4Sm80ELb0ELb1ELb1ELb0ELb0ELb0ELb0ELb0ELi2ELi2ELi4ELi2ELb1EEENS1_24CollectiveEpilogueBwdGQAISA_fSD_Li256ELb0ELb0EEENS1_19SingleTileSchedulerILb0ELb0ELb0ELi128EEEEEEEEEvNT_6ParamsE$_ZN4cute12iter_adaptorIPN7cutlass9uint128_tENS_8smem_ptrIS3_EEEC2ES3_:
[----:B------:R-:W-:Y:S02]  /*6b70*/  IADD3 R8, R8, -c[0x0][0x20], RZ ;  /* 0x8000080008087a10 */ /* 0x000fe40007ffe0ff */
[----:B------:R-:W-:-:S03]  /*6b80*/  MOV R13, 0x0 ;  /* 0x00000000000d7802 */ /* 0x000fc60000000f00 */
[----:B------:R1:W-:Y:S01]  /*6b90*/  STL.64 [R8], R6 ;  /* 0x0000000608007387 */ /* 0x0003e20000100a00 */
[----:B------:R-:W-:Y:S05]  /*6ba0*/  RET.REL.NODEC R12 `(_ZN7cutlass13device_kernelIN5flash19enable_sm80_to_sm89INS1_16FlashAttnBwdSm80INS1_25CollectiveMainloopBwdSm80ILi2ELi2EN4cute5tupleIJNS5_1CILi64EEENS7_ILi128EEES8_EEENS_10bfloat16_tEfNS_4arch4Sm80ELb0ELb1ELb1ELb0ELb0ELb0ELb0ELb0ELi2ELi2ELi4ELi2ELb1EEENS1_24CollectiveEpilogueBwdGQAISA_fSD_Li256ELb0ELb0EEENS1_19SingleTileSchedulerILb0ELb0ELb0ELi128EEEEEEEEEvNT_6ParamsE) ;  /* 0xffff94500c007950 */ /* 0x000fea0003c3ffff */
        .type           $_ZN7cutlass13device_kernelIN5flash19enable_sm80_to_sm89INS1_16FlashAttnBwdSm80INS1_25CollectiveMainloopBwdSm80ILi2ELi2EN4cute5tupleIJNS5_1CILi64EEENS7_ILi128EEES8_EEENS_10bfloat16_tEfNS_4arch4Sm80ELb0ELb1ELb1ELb0ELb0ELb0ELb0ELb0ELi2ELi2ELi4ELi2ELb1EEENS1_24CollectiveEpilogueBwdGQAISA_fSD_Li256ELb0ELb0EEENS1_19SingleTileSchedulerILb0ELb0ELb0ELi128EEEEEEEEEvNT_6ParamsE$_ZN4cute12iter_adaptorIPfNS_8smem_ptrIS1_EEEC2ES1_,@function
        .size           $_ZN7cutlass13device_kernelIN5flash19enable_sm80_to_sm89INS1_16FlashAttnBwdSm80INS1_25CollectiveMainloopBwdSm80ILi2ELi2EN4cute5tupleIJNS5_1CILi64EEENS7_ILi128EEES8_EEENS_10bfloat16_tEfNS_4arch4Sm80ELb0ELb1ELb1ELb0ELb0ELb0ELb0ELb0ELi2ELi2ELi4ELi2ELb1EEENS1_24CollectiveEpilogueBwdGQAISA_fSD_Li256ELb0ELb0EEENS1_19SingleTileSchedulerILb0ELb0ELb0ELi128EEEEEEEEEvNT_6ParamsE$_ZN4cute12iter_adaptorIPfNS_8smem_ptrIS1_EEEC2ES1_,($_ZN7cutlass13device_kernelIN5flash19enable_sm80_to_sm89INS1_16FlashAttnBwdSm80INS1_25CollectiveMainloopBwdSm80ILi2ELi2EN4cute5tupleIJNS5_1CILi64EEENS7_ILi128EEES8_EEENS_10bfloat16_tEfNS_4arch4Sm80ELb0ELb1ELb1ELb0ELb0ELb0ELb0ELb0ELi2ELi2ELi4ELi2ELb1EEENS1_24CollectiveEpilogueBwdGQAISA_fSD_Li256ELb0ELb0EEENS1_19SingleTileSchedulerILb0ELb0ELb0ELi128EEEEEEEEEvNT_6ParamsE$_ZN4cute3eso3ESOILb0ELb0EJNS_15ArithmeticTupleIJiiEEEiiiEEC2ERKS3_RKiS8_S8_ - $_ZN7cutlass13device_kernelIN5flash19enable_sm80_to_sm89INS1_16FlashAttnBwdSm80INS1_25CollectiveMainloopBwdSm80ILi2ELi2EN4cute5tupleIJNS5_1CILi64EEENS7_ILi128EEES8_EEENS_10bfloat16_tEfNS_4arch4Sm80ELb0ELb1ELb1ELb0ELb0ELb0ELb0ELb0ELi2ELi2ELi4ELi2ELb1EEENS1_24CollectiveEpilogueBwdGQAISA_fSD_Li256ELb0ELb0EEENS1_19SingleTileSchedulerILb0ELb0ELb0ELi128EEEEEEEEEvNT_6ParamsE$_ZN4cute12iter_adaptorIPfNS_8smem_ptrIS1_EEEC2ES1_)
$_ZN7cutlass13device_kernelIN5flash19enable_sm80_to_sm89INS1_16FlashAttnBwdSm80INS1_25CollectiveMainloopBwdSm80ILi2ELi2EN4cute5tupleIJNS5_1CILi64EEENS7_ILi128EEES8_EEENS_10bfloat16_tEfNS_4arch4Sm80ELb0ELb1ELb1ELb0ELb0ELb0ELb0ELb0ELi2ELi2ELi4ELi2ELb1EEENS1_24CollectiveEpilogueBwdGQAISA_fSD_Li256ELb0ELb0EEENS1_19SingleTileSchedulerILb0ELb0ELb0ELi128EEEEEEEEEvNT_6ParamsE$_ZN4cute12iter_adaptorIPfNS_8smem_ptrIS1_EEEC2ES1_:
[----:B------:R-:W-:Y:S02]  /*6bb0*/  IADD3 R6, R6, -c[0x0][0x20], RZ ;  /* 0x8000080006067a10 */ /* 0x000fe40007ffe0ff */
[----:B------:R-:W-:-:S03]  /*6bc0*/  MOV R15, 0x0 ;  /* 0x00000000000f7802 */ /* 0x000fc60000000f00 */
[----:B------:R1:W-:Y:S01]  /*6bd0*/  STL.64 [R6], R8 ;  /* 0x0000000806007387 */ /* 0x0003e20000100a00 */
[----:B------:R-:W-:Y:S05]  /*6be0*/  RET.REL.NODEC R14 `(_ZN7cutlass13device_kernelIN5flash19enable_sm80_to_sm89INS1_16FlashAttnBwdSm80INS1_25CollectiveMainloopBwdSm80ILi2ELi2EN4cute5tupleIJNS5_1CILi64EEENS7_ILi128EEES8_EEENS_10bfloat16_tEfNS_4arch4Sm80ELb0ELb1ELb1ELb0ELb0ELb0ELb0ELb0ELi2ELi2ELi4ELi2ELb1EEENS1_24CollectiveEpilogueBwdGQAISA_fSD_Li256ELb0ELb0EEENS1_19SingleTileSchedulerILb0ELb0ELb0ELi128EEEEEEEEEvNT_6ParamsE) ;  /* 0xffff94100e007950 */ /* 0x000fea0003c3ffff */
        .type           $_ZN7cutlass13device_kernelIN5flash19enable_sm80_to_sm89INS1_16FlashAttnBwdSm80INS1_25CollectiveMainloopBwdSm80ILi2ELi2EN4cute5tupleIJNS5_1CILi64EEENS7_ILi128EEES8_EEENS_10bfloat16_tEfNS_4arch4Sm80ELb0ELb1ELb1ELb0ELb0ELb0ELb0ELb0ELi2ELi2ELi4ELi2ELb1EEENS1_24CollectiveEpilogueBwdGQAISA_fSD_Li256ELb0ELb0EEENS1_19SingleTileSchedulerILb0ELb0ELb0ELi128EEEEEEEEEvNT_6ParamsE$_ZN4cute3eso3ESOILb0ELb0EJNS_15ArithmeticTupleIJiiEEEiiiEEC2ERKS3_RKiS8_S8_,@function
        .size           $_ZN7cutlass13device_kernelIN5flash19enable_sm80_to_sm89INS1_16FlashAttnBwdSm80INS1_25CollectiveMainloopBwdSm80ILi2ELi2EN4cute5tupleIJNS5_1CILi64EEENS7_ILi128EEES8_EEENS_10bfloat16_tEfNS_4arch4Sm80ELb0ELb1ELb1ELb0ELb0ELb0ELb0ELb0ELi2ELi2ELi4ELi2ELb1EEENS1_24CollectiveEpilogueBwdGQAISA_fSD_Li256ELb0ELb0EEENS1_19SingleTileSchedulerILb0ELb0ELb0ELi128EEEEEEEEEvNT_6ParamsE$_ZN4cute3eso3ESOILb0ELb0EJNS_15ArithmeticTupleIJiiEEEiiiEEC2ERKS3_RKiS8_S8_,($_ZN7cutlass13device_kernelIN5flash19enable_sm80_to_sm89INS1_16FlashAttnBwdSm80INS1_25CollectiveMainloopBwdSm80ILi2ELi2EN4cute5tupleIJNS5_1CILi64EEENS7_ILi128EEES8_EEENS_10bfloat16_tEfNS_4arch4Sm80ELb0ELb1ELb1ELb0ELb0ELb0ELb0ELb0ELi2ELi2ELi4ELi2ELb1EEENS1_24CollectiveEpilogueBwdGQAISA_fSD_Li256ELb0ELb0EEENS1_19SingleTileSchedulerILb0ELb0ELb0ELi128EEEEEEEEEvNT_6ParamsE$_ZN4cute3eso3ESOILb0ELb0EJNS_5tupleIJiiEEEiiiEEC2ERKS3_RKiS8_S8_ - $_ZN7cutlass13device_kernelIN5flash19enable_sm80_to_sm89INS1_16FlashAttnBwdSm80INS1_25CollectiveMainloopBwdSm80ILi2ELi2EN4cute5tupleIJNS5_1CILi64EEENS7_ILi128EEES8_EEENS_10bfloat16_tEfNS_4arch4Sm80ELb0ELb1ELb1ELb0ELb0ELb0ELb0ELb0ELi2ELi2ELi4ELi2ELb1EEENS1_24CollectiveEpilogueBwdGQAISA_fSD_Li256ELb0ELb0EEENS1_19SingleTileSchedulerILb0ELb0ELb0ELi128EEEEEEEEEvNT_6ParamsE$_ZN4cute3eso3ESOILb0ELb0EJNS_15ArithmeticTupleIJiiEEEiiiEEC2ERKS3_RKiS8_S8_)
$_ZN7cutlass13device_kernelIN5flash19enable_sm80_to_sm89INS1_16FlashAttnBwdSm80INS1_25CollectiveMainloopBwdSm80ILi2ELi2EN4cute5tupleIJNS5_1CILi64EEENS7_ILi128EEES8_EEENS_10bfloat16_tEfNS_4arch4Sm80ELb0ELb1ELb1ELb0ELb0ELb0ELb0ELb0ELi2ELi2ELi4ELi2ELb1EEENS1_24CollectiveEpilogueBwdGQAISA_fSD_Li256ELb0ELb0EEENS1_19SingleTileSchedulerILb0ELb0ELb0ELi128EEEEEEEEEvNT_6ParamsE$_ZN4cute3eso3ESOILb0ELb0EJNS_15ArithmeticTupleIJiiEEEiiiEEC2ERKS3_RKiS8_S8_:
        /* <DEDUP_REMOVED lines=15> */
[----:B------:R-:W-:Y:S05]  /*6ce0*/  RET.REL.NODEC R42 `(_ZN7cutlass13device_kernelIN5flash19enable_sm80_to_sm89INS1_16FlashAttnBwdSm80INS1_25CollectiveMainloopBwdSm80ILi2ELi2EN4cute5tupleIJNS5_1CILi64EEENS7_ILi128EEES8_EEENS_10bfloat16_tEfNS_4arch4Sm80ELb0ELb1ELb1ELb0ELb0ELb0ELb0ELb0ELi2ELi2ELi4ELi2ELb1EEENS1_24CollectiveEpilogueBwdGQAISA_fSD_Li256ELb0ELb0EEENS1_19SingleTileSchedulerILb0ELb0ELb0ELi128EEEEEEEEEvNT_6ParamsE) ;  /* 0xffff93102a007950 */ /* 0x000fea0003c3ffff */
        .type           $_ZN7cutlass13device_kernelIN5flash19enable_sm80_to_sm89INS1_16FlashAttnBwdSm80INS1_25CollectiveMainloopBwdSm80ILi2ELi2EN4cute5tupleIJNS5_1CILi64EEENS7_ILi128EEES8_EEENS_10bfloat16_tEfNS_4arch4Sm80ELb0ELb1ELb1ELb0ELb0ELb0ELb0ELb0ELi2ELi2ELi4ELi2ELb1EEENS1_24CollectiveEpilogueBwdGQAISA_fSD_Li256ELb0ELb0EEENS1_19SingleTileSchedulerILb0ELb0ELb0ELi128EEEEEEEEEvNT_6ParamsE$_ZN4cute3eso3ESOILb0ELb0EJNS_5tupleIJiiEEEiiiEEC2ERKS3_RKiS8_S8_,@function
        .size           $_ZN7cutlass13device_kernelIN5flash19enable_sm80_to_sm89INS1_16FlashAttnBwdSm80INS1_25CollectiveMainloopBwdSm80ILi2ELi2EN4cute5tupleIJNS5_1CILi64EEENS7_ILi128EEES8_EEENS_10bfloat16_tEfNS_4arch4Sm80ELb0ELb1ELb1ELb0ELb0ELb0ELb0ELb0ELi2ELi2ELi4ELi2ELb1EEENS1_24CollectiveEpilogueBwdGQAISA_fSD_Li256ELb0ELb0EEENS1_19SingleTileSchedulerILb0ELb0ELb0ELi128EEEEEEEEEvNT_6ParamsE$_ZN4cute3eso3ESOILb0ELb0EJNS_5tupleIJiiEEEiiiEEC2ERKS3_RKiS8_S8_,($_ZN7cutlass13device_kernelIN5flash19enable_sm80_to_sm89INS1_16FlashAttnBwdSm80INS1_25CollectiveMainloopBwdSm80ILi2ELi2EN4cute5tupleIJNS5_1CILi64EEENS7_ILi128EEES8_EEENS_10bfloat16_tEfNS_4arch4Sm80ELb0ELb1ELb1ELb0ELb0ELb0ELb0ELb0ELi2ELi2ELi4ELi2ELb1EEENS1_24CollectiveEpilogueBwdGQAISA_fSD_Li256ELb0ELb0EEENS1_19SingleTileSchedulerILb0ELb0ELb0ELi128EEEEEEEEEvNT_6ParamsE$_ZN4cute3eso3ESOILb0ELb0EJNS_6LayoutINS_5tupleIJNS3_IJNS_1CILi8EEENS4_ILi1EEEEEENS4_ILi2EEES6_EEENS3_IJNS3_IJS6_NS4_ILi0EEEEEElSA_EEEEENS_10ViewEngineINS_8gmem_ptrIPKN7cutlass10bfloat16_tEEEEEEEC2ERKSD_RKSL_ - $_ZN7cutlass13device_kernelIN5flash19enable_sm80_to_sm89INS1_16FlashAttnBwdSm80INS1_25CollectiveMainloopBwdSm80ILi2ELi2EN4cute5tupleIJNS5_1CILi64EEENS7_ILi128EEES8_EEENS_10bfloat16_tEfNS_4arch4Sm80ELb0ELb1ELb1ELb0ELb0ELb0ELb0ELb0ELi2ELi2ELi4ELi2ELb1EEENS1_24CollectiveEpilogueBwdGQAISA_fSD_Li256ELb0ELb0EEENS1_19SingleTileSchedulerILb0ELb0ELb0ELi128EEEEEEEEEvNT_6ParamsE$_ZN4cute3eso3ESOILb0ELb0EJNS_5tupleIJiiEEEiiiEEC2ERKS3_RKiS8_S8_)
$_ZN7cutlass13device_kernelIN5flash19enable_sm80_to_sm89INS1_16FlashAttnBwdSm80INS1_25CollectiveMainloopBwdSm80ILi2ELi2EN4cute5tupleIJNS5_1CILi64EEENS7_ILi128EEES8_EEENS_10bfloat16_tEfNS_4arch4Sm80ELb0ELb1ELb1ELb0ELb0ELb0ELb0ELb0ELi2ELi2ELi4ELi2ELb1EEENS1_24CollectiveEpilogueBwdGQAISA_fSD_Li256ELb0ELb0EEENS1_19SingleTileSchedulerILb0ELb0ELb0ELi128EEEEEEEEEvNT_6ParamsE$_ZN4cute3eso3ESOILb0ELb0EJNS_5tupleIJiiEEEiiiEEC2ERKS3_RKiS8_S8_:
        /* <DEDUP_REMOVED lines=16> */
        .type           $_ZN7cutlass13device_kernelIN5flash19enable_sm80_to_sm89INS1_16FlashAttnBwdSm80INS1_25CollectiveMainloopBwdSm80ILi2ELi2EN4cute5tupleIJNS5_1CILi64EEENS7_ILi128EEES8_EEENS_10bfloat16_tEfNS_4arch4Sm80ELb0ELb1ELb1ELb0ELb0ELb0ELb0ELb0ELi2ELi2ELi4ELi2ELb1EEENS1_24CollectiveEpilogueBwdGQAISA_fSD_Li256ELb0ELb0EEENS1_19SingleTileSchedulerILb0ELb0ELb0ELi128EEEEEEEEEvNT_6ParamsE$_ZN4cute3eso3ESOILb0ELb0EJNS_6LayoutINS_5tupleIJNS3_IJNS_1CILi8EEENS4_ILi1EEEEEENS4_ILi2EEES6_EEENS3_IJNS3_IJS6_NS4_ILi0EEEEEElSA_EEEEENS_10ViewEngineINS_8gmem_ptrIPKN7cutlass10bfloat16_tEEEEEEEC2ERKSD_RKSL_,@function
        .size           $_ZN7cutlass13device_kernelIN5flash19enable_sm80_to_sm89INS1_16FlashAttnBwdSm80INS1_25CollectiveMainloopBwdSm80ILi2ELi2EN4cute5tupleIJNS5_1CILi64EEENS7_ILi128EEES8_EEENS_10bfloat16_tEfNS_4arch4Sm80ELb0ELb1ELb1ELb0ELb0ELb0ELb0ELb0ELi2ELi2ELi4ELi2ELb1EEENS1_24CollectiveEpilogueBwdGQAISA_fSD_Li256ELb0ELb0EEENS1_19SingleTileSchedulerILb0ELb0ELb0ELi128EEEEEEEEEvNT_6ParamsE$_ZN4cute3eso3ESOILb0ELb0EJNS_6LayoutINS_5tupleIJNS3_IJNS_1CILi8EEENS4_ILi1EEEEEENS4_ILi2EEES6_EEENS3_IJNS3_IJS6_NS4_ILi0EEEEEElSA_EEEEENS_10ViewEngineINS_8gmem_ptrIPKN7cutlass10bfloat16_tEEEEEEEC2ERKSD_RKSL_,($_ZN7cutlass13device_kernelIN5flash19enable_sm80_to_sm89INS1_16FlashAttnBwdSm80INS1_25CollectiveMainloopBwdSm80ILi2ELi2EN4cute5tupleIJNS5_1CILi64EEENS7_ILi128EEES8_EEENS_10bfloat16_tEfNS_4arch4Sm80ELb0ELb1ELb1ELb0ELb0ELb0ELb0ELb0ELi2ELi2ELi4ELi2ELb1EEENS1_24CollectiveEpilogueBwdGQAISA_fSD_Li256ELb0ELb0EEENS1_19SingleTileSchedulerILb0ELb0ELb0ELi128EEEEEEEEEvNT_6ParamsE$_ZN4cute3eso3ESOILb0ELb0EJNS_6LayoutINS_5tupleIJNS3_IJNS_1CILi8EEENS4_ILi1EEEEEENS4_ILi2EEES6_EEENS3_IJNS3_IJS6_NS4_ILi0EEEEEElSA_EEEEElEEC2ERKSD_RKl - $_ZN7cutlass13device_kernelIN5flash19enable_sm80_to_sm89INS1_16FlashAttnBwdSm80INS1_25CollectiveMainloopBwdSm80ILi2ELi2EN4cute5tupleIJNS5_1CILi64EEENS7_ILi128EEES8_EEENS_10bfloat16_tEfNS_4arch4Sm80ELb0ELb1ELb1ELb0ELb0ELb0ELb0ELb0ELi2ELi2ELi4ELi2ELb1EEENS1_24CollectiveEpilogueBwdGQAISA_fSD_Li256ELb0ELb0EEENS1_19SingleTileSchedulerILb0ELb0ELb0ELi128EEEEEEEEEvNT_6ParamsE$_ZN4cute3eso3ESOILb0ELb0EJNS_6LayoutINS_5tupleIJNS3_IJNS_1CILi8EEENS4_ILi1EEEEEENS4_ILi2EEES6_EEENS3_IJNS3_IJS6_NS4_ILi0EEEEEElSA_EEEEENS_10ViewEngineINS_8gmem_ptrIPKN7cutlass10bfloat16_tEEEEEEEC2ERKSD_RKSL_)
$_ZN7cutlass13device_kernelIN5flash19enable_sm80_to_sm89INS1_16FlashAttnBwdSm80INS1_25CollectiveMainloopBwdSm80ILi2ELi2EN4cute5tupleIJNS5_1CILi64EEENS7_ILi128EEES8_EEENS_10bfloat16_tEfNS_4arch4Sm80ELb0ELb1ELb1ELb0ELb0ELb0ELb0ELb0ELi2ELi2ELi4ELi2ELb1EEENS1_24CollectiveEpilogueBwdGQAISA_fSD_Li256ELb0ELb0EEENS1_19SingleTileSchedulerILb0ELb0ELb0ELi128EEEEEEEEEvNT_6ParamsE$_ZN4cute3eso3ESOILb0ELb0EJNS_6LayoutINS_5tupleIJNS3_IJNS_1CILi8EEENS4_ILi1EEEEEENS4_ILi2EEES6_EEENS3_IJNS3_IJS6_NS4_ILi0EEEEEElSA_EEEEENS_10ViewEngineINS_8gmem_ptrIPKN7cutlass10bfloat16_tEEEEEEEC2ERKSD_RKSL_:
[----:B------:R-:W-:Y:S02]  /*6df0*/  ULDC UR8, c[0x0][0x20] ;  /* 0x0000080000087ab9 */ /* 0x000fe40000000800 */
[----:B------:R-:W-:-:S02]  /*6e00*/  UIADD3 UR29, UR23, -UR8, URZ ;  /* 0x80000008171d7290 */ /* 0x000fc4000fffe03f */
[----:B------:R-:W-:-:S07]  /*6e10*/  UIADD3 UR8, UR25, -UR8, URZ ;  /* 0x8000000819087290 */ /* 0x000fce000fffe03f */
[----:B------:R1:W-:Y:S04]  /*6e20*/  STL.64 [UR29], R6 ;  /* 0x00000006ff007987 */ /* 0x0003e80008100a1d */
[----:B-1----:R-:W2:Y:S01]  /*6e30*/  LDL.64 R6, [UR8] ;  /* 0x00000008ff067983 */ /* 0x002ea20008100a00 */
[----:B------:R-:W-:-:S03]  /*6e40*/  MOV R9, 0x0 ;  /* 0x0000000000097802 */ /* 0x000fc60000000f00 */
[----:B--2---:R1:W-:Y:S01]  /*6e50*/  STL.64 [UR29+0x8], R6 ;  /* 0x00000806ff007987 */ /* 0x0043e20008100a1d */
[----:B------:R-:W-:Y:S05]  /*6e60*/  RET.REL.NODEC R8 `(_ZN7cutlass13device_kernelIN5flash19enable_sm80_to_sm89INS1_16FlashAttnBwdSm80INS1_25CollectiveMainloopBwdSm80ILi2ELi2EN4cute5tupleIJNS5_1CILi64EEENS7_ILi128EEES8_EEENS_10bfloat16_tEfNS_4arch4Sm80ELb0ELb1ELb1ELb0ELb0ELb0ELb0ELb0ELi2ELi2ELi4ELi2ELb1EEENS1_24CollectiveEpilogueBwdGQAISA_fSD_Li256ELb0ELb0EEENS1_19SingleTileSchedulerILb0ELb0ELb0ELi128EEEEEEEEEvNT_6ParamsE) ;  /* 0xffff919008007950 */ /* 0x000fea0003c3ffff */
        .type           $_ZN7cutlass13device_kernelIN5flash19enable_sm80_to_sm89INS1_16FlashAttnBwdSm80INS1_25CollectiveMainloopBwdSm80ILi2ELi2EN4cute5tupleIJNS5_1CILi64EEENS7_ILi128EEES8_EEENS_10bfloat16_tEfNS_4arch4Sm80ELb0ELb1ELb1ELb0ELb0ELb0ELb0ELb0ELi2ELi2ELi4ELi2ELb1EEENS1_24CollectiveEpilogueBwdGQAISA_fSD_Li256ELb0ELb0EEENS1_19SingleTileSchedulerILb0ELb0ELb0ELi128EEEEEEEEEvNT_6ParamsE$_ZN4cute3eso3ESOILb0ELb0EJNS_6LayoutINS_5tupleIJNS3_IJNS_1CILi8EEENS4_ILi1EEEEEENS4_ILi2EEES6_EEENS3_IJNS3_IJS6_NS4_ILi0EEEEEElSA_EEEEElEEC2ERKSD_RKl,@function
        .size           $_ZN7cutlass13device_kernelIN5flash19enable_sm80_to_sm89INS1_16FlashAttnBwdSm80INS1_25CollectiveMainloopBwdSm80ILi2ELi2EN4cute5tupleIJNS5_1CILi64EEENS7_ILi128EEES8_EEENS_10bfloat16_tEfNS_4arch4Sm80ELb0ELb1ELb1ELb0ELb0ELb0ELb0ELb0ELi2ELi2ELi4ELi2ELb1EEENS1_24CollectiveEpilogueBwdGQAISA_fSD_Li256ELb0ELb0EEENS1_19SingleTileSchedulerILb0ELb0ELb0ELi128EEEEEEEEEvNT_6ParamsE$_ZN4cute3eso3ESOILb0ELb0EJNS_6LayoutINS_5tupleIJNS3_IJNS_1CILi8EEENS4_ILi1EEEEEENS4_ILi2EEES6_EEENS3_IJNS3_IJS6_NS4_ILi0EEEEEElSA_EEEEElEEC2ERKSD_RKl,($_ZN7cutlass13device_kernelIN5flash19enable_sm80_to_sm89INS1_16FlashAttnBwdSm80INS1_25CollectiveMainloopBwdSm80ILi2ELi2EN4cute5tupleIJNS5_1CILi64EEENS7_ILi128EEES8_EEENS_10bfloat16_tEfNS_4arch4Sm80ELb0ELb1ELb1ELb0ELb0ELb0ELb0ELb0ELi2ELi2ELi4ELi2ELb1EEENS1_24CollectiveEpilogueBwdGQAISA_fSD_Li256ELb0ELb0EEENS1_19SingleTileSchedulerILb0ELb0ELb0ELi128EEEEEEEEEvNT_6ParamsE$_ZN4cute3eso3ESOILb0ELb0EJiiEEC2ERKiS4_ - $_ZN7cutlass13device_kernelIN5flash19enable_sm80_to_sm89INS1_16FlashAttnBwdSm80INS1_25CollectiveMainloopBwdSm80ILi2ELi2EN4cute5tupleIJNS5_1CILi64EEENS7_ILi128EEES8_EEENS_10bfloat16_tEfNS_4arch4Sm80ELb0ELb1ELb1ELb0ELb0ELb0ELb0ELb0ELi2ELi2ELi4ELi2ELb1EEENS1_24CollectiveEpilogueBwdGQAISA_fSD_Li256ELb0ELb0EEENS1_19SingleTileSchedulerILb0ELb0ELb0ELi128EEEEEEEEEvNT_6ParamsE$_ZN4cute3eso3ESOILb0ELb0EJNS_6LayoutINS_5tupleIJNS3_IJNS_1CILi8EEENS4_ILi1EEEEEENS4_ILi2EEES6_EEENS3_IJNS3_IJS6_NS4_ILi0EEEEEElSA_EEEEElEEC2ERKSD_RKl)
$_ZN7cutlass13device_kernelIN5flash19enable_sm80_to_sm89INS1_16FlashAttnBwdSm80INS1_25CollectiveMainloopBwdSm80ILi2ELi2EN4cute5tupleIJNS5_1CILi64EEENS7_ILi128EEES8_EEENS_10bfloat16_tEfNS_4arch4Sm80ELb0ELb1ELb1ELb0ELb0ELb0ELb0ELb0ELi2ELi2ELi4ELi2ELb1EEENS1_24CollectiveEpilogueBwdGQAISA_fSD_Li256ELb0ELb0EEENS1_19SingleTileSchedulerILb0ELb0ELb0ELi128EEEEEEEEEvNT_6ParamsE$_ZN4cute3eso3ESOILb0ELb0EJNS_6LayoutINS_5tupleIJNS3_IJNS_1CILi8EEENS4_ILi1EEEEEENS4_ILi2EEES6_EEENS3_IJNS3_IJS6_NS4_ILi0EEEEEElSA_EEEEElEEC2ERKSD_RKl:
[----:B------:R-:W-:Y:S02]  /*6e70*/  ULDC UR8, c[0x0][0x20] ;  /* 0x0000080000087ab9 */ /* 0x000fe40000000800 */
[----:B------:R-:W-:Y:S02]  /*6e80*/  UIADD3 UR29, UR23, -UR8, URZ ;  /* 0x80000008171d7290 */ /* 0x000fe4000fffe03f */
[----:B------:R-:W-:-:S07]  /*6e90*/  UIADD3 UR8, UR25, -UR8, URZ ;  /* 0x8000000819087290 */ /* 0x000fce000fffe03f */
[----:B------:R1:W-:Y:S04]  /*6ea0*/  STL.64 [UR29], R6 ;  /* 0x00000006ff007987 */ /* 0x0003e80008100a1d */
[----:B-1----:R-:W2:Y:S01]  /*6eb0*/  LDL.64 R6, [UR8] ;  /* 0x00000008ff067983 */ /* 0x002ea20008100a00 */
[----:B------:R-:W-:-:S03]  /*6ec0*/  MOV R9, 0x0 ;  /* 0x0000000000097802 */ /* 0x000fc60000000f00 */
[----:B--2---:R1:W-:Y:S01]  /*6ed0*/  STL.64 [UR29+0x8], R6 ;  /* 0x00000806ff007987 */ /* 0x0043e20008100a1d */
[----:B------:R-:W-:Y:S05]  /*6ee0*/  RET.REL.NODEC R8 `(_ZN7cutlass13device_kernelIN5flash19enable_sm80_to_sm89INS1_16FlashAttnBwdSm80INS1_25CollectiveMainloopBwdSm80ILi2ELi2EN4cute5tupleIJNS5_1CILi64EEENS7_ILi128EEES8_EEENS_10bfloat16_tEfNS_4arch4Sm80ELb0ELb1ELb1ELb0ELb0ELb0ELb0ELb0ELi2ELi2ELi4ELi2ELb1EEENS1_24CollectiveEpilogueBwdGQAISA_fSD_Li256ELb0ELb0EEENS1_19SingleTileSchedulerILb0ELb0ELb0ELi128EEEEEEEEEvNT_6ParamsE) ;  /* 0xffff911008007950 */ /* 0x000fea0003c3ffff */
        .type           $_ZN7cutlass13device_kernelIN5flash19enable_sm80_to_sm89INS1_16FlashAttnBwdSm80INS1_25CollectiveMainloopBwdSm80ILi2ELi2EN4cute5tupleIJNS5_1CILi64EEENS7_ILi128EEES8_EEENS_10bfloat16_tEfNS_4arch4Sm80ELb0ELb1ELb1ELb0ELb0ELb0ELb0ELb0ELi2ELi2ELi4ELi2ELb1EEENS1_24CollectiveEpilogueBwdGQAISA_fSD_Li256ELb0ELb0EEENS1_19SingleTileSchedulerILb0ELb0ELb0ELi128EEEEEEEEEvNT_6ParamsE$_ZN4cute3eso3ESOILb0ELb0EJiiEEC2ERKiS4_,@function
        .size           $_ZN7cutlass13device_kernelIN5flash19enable_sm80_to_sm89INS1_16FlashAttnBwdSm80INS1_25CollectiveMainloopBwdSm80ILi2ELi2EN4cute5tupleIJNS5_1CILi64EEENS7_ILi128EEES8_EEENS_10bfloat16_tEfNS_4arch4Sm80ELb0ELb1ELb1ELb0ELb0ELb0ELb0ELb0ELi2ELi2ELi4ELi2ELb1EEENS1_24CollectiveEpilogueBwdGQAISA_fSD_Li256ELb0ELb0EEENS1_19SingleTileSchedulerILb0ELb0ELb0ELi128EEEEEEEEEvNT_6ParamsE$_ZN4cute3eso3ESOILb0ELb0EJiiEEC2ERKiS4_,($_ZN7cutlass13device_kernelIN5flash19enable_sm80_to_sm89INS1_16FlashAttnBwdSm80INS1_25CollectiveMainloopBwdSm80ILi2ELi2EN4cute5tupleIJNS5_1CILi64EEENS7_ILi128EEES8_EEENS_10bfloat16_tEfNS_4arch4Sm80ELb0ELb1ELb1ELb0ELb0ELb0ELb0ELb0ELi2ELi2ELi4ELi2ELb1EEENS1_24CollectiveEpilogueBwdGQAISA_fSD_Li256ELb0ELb0EEENS1_19SingleTileSchedulerILb0ELb0ELb0ELi128EEEEEEEEEvNT_6ParamsE$_ZN4cute3eso3ESOILb0ELb1EJNS_15ArithmeticTupleIJNS_1CILi0EEEiEEEEEC2ERKS5_ - $_ZN7cutlass13device_kernelIN5flash19enable_sm80_to_sm89INS1_16FlashAttnBwdSm80INS1_25CollectiveMainloopBwdSm80ILi2ELi2EN4cute5tupleIJNS5_1CILi64EEENS7_ILi128EEES8_EEENS_10bfloat16_tEfNS_4arch4Sm80ELb0ELb1ELb1ELb0ELb0ELb0ELb0ELb0ELi2ELi2ELi4ELi2ELb1EEENS1_24CollectiveEpilogueBwdGQAISA_fSD_Li256ELb0ELb0EEENS1_19SingleTileSchedulerILb0ELb0ELb0ELi128EEEEEEEEEvNT_6ParamsE$_ZN4cute3eso3ESOILb0ELb0EJiiEEC2ERKiS4_)
$_ZN7cutlass13device_kernelIN5flash19enable_sm80_to_sm89INS1_16FlashAttnBwdSm80INS1_25CollectiveMainloopBwdSm80ILi2ELi2EN4cute5tupleIJNS5_1CILi64EEENS7_ILi128EEES8_EEENS_10bfloat16_tEfNS_4arch4Sm80ELb0ELb1ELb1ELb0ELb0ELb0ELb0ELb0ELi2ELi2ELi4ELi2ELb1EEENS1_24CollectiveEpilogueBwdGQAISA_fSD_Li256ELb0ELb0EEENS1_19SingleTileSchedulerILb0ELb0ELb0ELi128EEEEEEEEEvNT_6ParamsE$_ZN4cute3eso3ESOILb0ELb0EJiiEEC2ERKiS4_:
[----:B------:R-:W-:Y:S02]  /*6ef0*/  IADD3 R7, R7, -c[0x0][0x20], RZ ;  /* 0x8000080007077a10 */ /* 0x000fe40007ffe0ff */
[----:B------:R-:W-:-:S03]  /*6f00*/  IADD3 R6, R6, -c[0x0][0x20], RZ ;  /* 0x8000080006067a10 */ /* 0x000fc60007ffe0ff */
[----:B------:R1:W-:Y:S04]  /*6f10*/  STL [R7], R12 ;  /* 0x0000000c07007387 */ /* 0x0003e80000100800 */
[----:B------:R-:W2:Y:S01]  /*6f20*/  LDL R6, [R6] ;  /* 0x0000000006067983 */ /* 0x000ea20000100800 */
[----:B------:R-:W-:-:S03]  /*6f30*/  IMAD.MOV.U32 R11, RZ, RZ, 0x0 ;  /* 0x00000000ff0b7424 */ /* 0x000fc600078e00ff */
[----:B--2---:R1:W-:Y:S01]  /*6f40*/  STL [R7+0x4], R6 ;  /* 0x0000040607007387 */ /* 0x0043e20000100800 */
[----:B------:R-:W-:Y:S05]  /*6f50*/  RET.REL.NODEC R10 `(_ZN7cutlass13device_kernelIN5flash19enable_sm80_to_sm89INS1_16FlashAttnBwdSm80INS1_25CollectiveMainloopBwdSm80ILi2ELi2EN4cute5tupleIJNS5_1CILi64EEENS7_ILi128EEES8_EEENS_10bfloat16_tEfNS_4arch4Sm80ELb0ELb1ELb1ELb0ELb0ELb0ELb0ELb0ELi2ELi2ELi4ELi2ELb1EEENS1_24CollectiveEpilogueBwdGQAISA_fSD_Li256ELb0ELb0EEENS1_19SingleTileSchedulerILb0ELb0ELb0ELi128EEEEEEEEEvNT_6ParamsE) ;  /* 0xffff90a00a007950 */ /* 0x000fea0003c3ffff */
        .type           $_ZN7cutlass13device_kernelIN5flash19enable_sm80_to_sm89INS1_16FlashAttnBwdSm80INS1_25CollectiveMainloopBwdSm80ILi2ELi2EN4cute5tupleIJNS5_1CILi64EEENS7_ILi128EEES8_EEENS_10bfloat16_tEfNS_4arch4Sm80ELb0ELb1ELb1ELb0ELb0ELb0ELb0ELb0ELi2ELi2ELi4ELi2ELb1EEENS1_24CollectiveEpilogueBwdGQAISA_fSD_Li256ELb0ELb0EEENS1_19SingleTileSchedulerILb0ELb0ELb0ELi128EEEEEEEEEvNT_6ParamsE$_ZN4cute3eso3ESOILb0ELb1EJNS_15ArithmeticTupleIJNS_1CILi0EEEiEEEEEC2ERKS5_,@function
        .size           $_ZN7cutlass13device_kernelIN5flash19enable_sm80_to_sm89INS1_16FlashAttnBwdSm80INS1_25CollectiveMainloopBwdSm80ILi2ELi2EN4cute5tupleIJNS5_1CILi64EEENS7_ILi128EEES8_EEENS_10bfloat16_tEfNS_4arch4Sm80ELb0ELb1ELb1ELb0ELb0ELb0ELb0ELb0ELi2ELi2ELi4ELi2ELb1EEENS1_24CollectiveEpilogueBwdGQAISA_fSD_Li256ELb0ELb0EEENS1_19SingleTileSchedulerILb0ELb0ELb0ELi128EEEEEEEEEvNT_6ParamsE$_ZN4cute3eso3ESOILb0ELb1EJNS_15ArithmeticTupleIJNS_1CILi0EEEiEEEEEC2ERKS5_,($_ZN7cutlass13device_kernelIN5flash19enable_sm80_to_sm89INS1_16FlashAttnBwdSm80INS1_25CollectiveMainloopBwdSm80ILi2ELi2EN4cute5tupleIJNS5_1CILi64EEENS7_ILi128EEES8_EEENS_10bfloat16_tEfNS_4arch4Sm80ELb0ELb1ELb1ELb0ELb0ELb0ELb0ELb0ELi2ELi2ELi4ELi2ELb1EEENS1_24CollectiveEpilogueBwdGQAISA_fSD_Li256ELb0ELb0EEENS1_19SingleTileSchedulerILb0ELb0ELb0ELi128EEEEEEEEEvNT_6ParamsE$_ZN4cute3eso3ESOILb0ELb1EJNS_15ArithmeticTupleIJiEEEEEC2ERKS3_ - $_ZN7cutlass13device_kernelIN5flash19enable_sm80_to_sm89INS1_16FlashAttnBwdSm80INS1_25CollectiveMainloopBwdSm80ILi2ELi2EN4cute5tupleIJNS5_1CILi64EEENS7_ILi128EEES8_EEENS_10bfloat16_tEfNS_4arch4Sm80ELb0ELb1ELb1ELb0ELb0ELb0ELb0ELb0ELi2ELi2ELi4ELi2ELb1EEENS1_24CollectiveEpilogueBwdGQAISA_fSD_Li256ELb0ELb0EEENS1_19SingleTileSchedulerILb0ELb0ELb0ELi128EEEEEEEEEvNT_6ParamsE$_ZN4cute3eso3ESOILb0ELb1EJNS_15ArithmeticTupleIJNS_1CILi0EEEiEEEEEC2ERKS5_)
$_ZN7cutlass13device_kernelIN5flash19enable_sm80_to_sm89INS1_16FlashAttnBwdSm80INS1_25CollectiveMainloopBwdSm80ILi2ELi2EN4cute5tupleIJNS5_1CILi64EEENS7_ILi128EEES8_EEENS_10bfloat16_tEfNS_4arch4Sm80ELb0ELb1ELb1ELb0ELb0ELb0ELb0ELb0ELi2ELi2ELi4ELi2ELb1EEENS1_24CollectiveEpilogueBwdGQAISA_fSD_Li256ELb0ELb0EEENS1_19SingleTileSchedulerILb0ELb0ELb0ELi128EEEEEEEEEvNT_6ParamsE$_ZN4cute3eso3ESOILb0ELb1EJNS_15ArithmeticTupleIJNS_1CILi0EEEiEEEEEC2ERKS5_:
[----:B------:R-:W-:Y:S02]  /*6f60*/  ULDC UR4, c[0x0][0x20] ;  /* 0x0000080000047ab9 */ /* 0x000fe40000000800 */
[----:B------:R-:W-:-:S09]  /*6f70*/  UIADD3 UR4, UR9, -UR4, URZ ;  /* 0x8000000409047290 */ /* 0x000fd2000fffe03f */
[----:B------:R1:W-:Y:S02]  /*6f80*/  STL [UR4], R7 ;  /* 0x00000007ff007987 */ /* 0x0003e40008100804 */
[----:B-1----:R-:W-:-:S04]  /*6f90*/  MOV R7, 0x0 ;  /* 0x0000000000077802 */ /* 0x002fc80000000f00 */
[----:B------:R-:W-:Y:S05]  /*6fa0*/  RET.REL.NODEC R6 `(_ZN7cutlass13device_kernelIN5flash19enable_sm80_to_sm89INS1_16FlashAttnBwdSm80INS1_25CollectiveMainloopBwdSm80ILi2ELi2EN4cute5tupleIJNS5_1CILi64EEENS7_ILi128EEES8_EEENS_10bfloat16_tEfNS_4arch4Sm80ELb0ELb1ELb1ELb0ELb0ELb0ELb0ELb0ELi2ELi2ELi4ELi2ELb1EEENS1_24CollectiveEpilogueBwdGQAISA_fSD_Li256ELb0ELb0EEENS1_19SingleTileSchedulerILb0ELb0ELb0ELi128EEEEEEEEEvNT_6ParamsE) ;  /* 0xffff905006007950 */ /* 0x000fea0003c3ffff */
        .type           $_ZN7cutlass13device_kernelIN5flash19enable_sm80_to_sm89INS1_16FlashAttnBwdSm80INS1_25CollectiveMainloopBwdSm80ILi2ELi2EN4cute5tupleIJNS5_1CILi64EEENS7_ILi128EEES8_EEENS_10bfloat16_tEfNS_4arch4Sm80ELb0ELb1ELb1ELb0ELb0ELb0ELb0ELb0ELi2ELi2ELi4ELi2ELb1EEENS1_24CollectiveEpilogueBwdGQAISA_fSD_Li256ELb0ELb0EEENS1_19SingleTileSchedulerILb0ELb0ELb0ELi128EEEEEEEEEvNT_6ParamsE$_ZN4cute3eso3ESOILb0ELb1EJNS_15ArithmeticTupleIJiEEEEEC2ERKS3_,@function
        .size           $_ZN7cutlass13device_kernelIN5flash19enable_sm80_to_sm89INS1_16FlashAttnBwdSm80INS1_25CollectiveMainloopBwdSm80ILi2ELi2EN4cute5tupleIJNS5_1CILi64EEENS7_ILi128EEES8_EEENS_10bfloat16_tEfNS_4arch4Sm80ELb0ELb1ELb1ELb0ELb0ELb0ELb0ELb0ELi2ELi2ELi4ELi2ELb1EEENS1_24CollectiveEpilogueBwdGQAISA_fSD_Li256ELb0ELb0EEENS1_19SingleTileSchedulerILb0ELb0ELb0ELi128EEEEEEEEEvNT_6ParamsE$_ZN4cute3eso3ESOILb0ELb1EJNS_15ArithmeticTupleIJiEEEEEC2ERKS3_,($_ZN7cutlass13device_kernelIN5flash19enable_sm80_to_sm89INS1_16FlashAttnBwdSm80INS1_25CollectiveMainloopBwdSm80ILi2ELi2EN4cute5tupleIJNS5_1CILi64EEENS7_ILi128EEES8_EEENS_10bfloat16_tEfNS_4arch4Sm80ELb0ELb1ELb1ELb0ELb0ELb0ELb0ELb0ELi2ELi2ELi4ELi2ELb1EEENS1_24CollectiveEpilogueBwdGQAISA_fSD_Li256ELb0ELb0EEENS1_19SingleTileSchedulerILb0ELb0ELb0ELi128EEEEEEEEEvNT_6ParamsE$_ZN4cute3eso3ESOILb0ELb1EJNS_15ArithmeticTupleIJiiEEEEEC2ERKS3_ - $_ZN7cutlass13device_kernelIN5flash19enable_sm80_to_sm89INS1_16FlashAttnBwdSm80INS1_25CollectiveMainloopBwdSm80ILi2ELi2EN4cute5tupleIJNS5_1CILi64EEENS7_ILi128EEES8_EEENS_10bfloat16_tEfNS_4arch4Sm80ELb0ELb1ELb1ELb0ELb0ELb0ELb0ELb0ELi2ELi2ELi4ELi2ELb1EEENS1_24CollectiveEpilogueBwdGQAISA_fSD_Li256ELb0ELb0EEENS1_19SingleTileSchedulerILb0ELb0ELb0ELi128EEEEEEEEEvNT_6ParamsE$_ZN4cute3eso3ESOILb0ELb1EJNS_15ArithmeticTupleIJiEEEEEC2ERKS3_)
$_ZN7cutlass13device_kernelIN5flash19enable_sm80_to_sm89INS1_16FlashAttnBwdSm80INS1_25CollectiveMainloopBwdSm80ILi2ELi2EN4cute5tupleIJNS5_1CILi64EEENS7_ILi128EEES8_EEENS_10bfloat16_tEfNS_4arch4Sm80ELb0ELb1ELb1ELb0ELb0ELb0ELb0ELb0ELi2ELi2ELi4ELi2ELb1EEENS1_24CollectiveEpilogueBwdGQAISA_fSD_Li256ELb0ELb0EEENS1_19SingleTileSchedulerILb0ELb0ELb0ELi128EEEEEEEEEvNT_6ParamsE$_ZN4cute3eso3ESOILb0ELb1EJNS_15ArithmeticTupleIJiEEEEEC2ERKS3_:
[----:B------:R-:W-:Y:S02]  /*6fb0*/  ULDC UR4, c[0x0][0x20] ;  /* 0x0000080000047ab9 */ /* 0x000fe40000000800 */
[----:B------:R-:W-:-:S09]  /*6fc0*/  UIADD3 UR4, UR9, -UR4, URZ ;  /* 0x8000000409047290 */ /* 0x000fd2000fffe03f */
[----:B------:R1:W-:Y:S02]  /*6fd0*/  STL [UR4], R7 ;  /* 0x00000007ff007987 */ /* 0x0003e40008100804 */
[----:B-1----:R-:W-:-:S04]  /*6fe0*/  MOV R7, 0x0 ;  /* 0x0000000000077802 */ /* 0x002fc80000000f00 */
[----:B------:R-:W-:Y:S05]  /*6ff0*/  RET.REL.NODEC R6 `(_ZN7cutlass13device_kernelIN5flash19enable_sm80_to_sm89INS1_16FlashAttnBwdSm80INS1_25CollectiveMainloopBwdSm80ILi2ELi2EN4cute5tupleIJNS5_1CILi64EEENS7_ILi128EEES8_EEENS_10bfloat16_tEfNS_4arch4Sm80ELb0ELb1ELb1ELb0ELb0ELb0ELb0ELb0ELi2ELi2ELi4ELi2ELb1EEENS1_24CollectiveEpilogueBwdGQAISA_fSD_Li256ELb0ELb0EEENS1_19SingleTileSchedulerILb0ELb0ELb0ELi128EEEEEEEEEvNT_6ParamsE) ;  /* 0xffff900006007950 */ /* 0x000fea0003c3ffff */
        .type           $_ZN7cutlass13device_kernelIN5flash19enable_sm80_to_sm89INS1_16FlashAttnBwdSm80INS1_25CollectiveMainloopBwdSm80ILi2ELi2EN4cute5tupleIJNS5_1CILi64EEENS7_ILi128EEES8_EEENS_10bfloat16_tEfNS_4arch4Sm80ELb0ELb1ELb1ELb0ELb0ELb0ELb0ELb0ELi2ELi2ELi4ELi2ELb1EEENS1_24CollectiveEpilogueBwdGQAISA_fSD_Li256ELb0ELb0EEENS1_19SingleTileSchedulerILb0ELb0ELb0ELi128EEEEEEEEEvNT_6ParamsE$_ZN4cute3eso3ESOILb0ELb1EJNS_15ArithmeticTupleIJiiEEEEEC2ERKS3_,@function
        .size           $_ZN7cutlass13device_kernelIN5flash19enable_sm80_to_sm89INS1_16FlashAttnBwdSm80INS1_25CollectiveMainloopBwdSm80ILi2ELi2EN4cute5tupleIJNS5_1CILi64EEENS7_ILi128EEES8_EEENS_10bfloat16_tEfNS_4arch4Sm80ELb0ELb1ELb1ELb0ELb0ELb0ELb0ELb0ELi2ELi2ELi4ELi2ELb1EEENS1_24CollectiveEpilogueBwdGQAISA_fSD_Li256ELb0ELb0EEENS1_19SingleTileSchedulerILb0ELb0ELb0ELi128EEEEEEEEEvNT_6ParamsE$_ZN4cute3eso3ESOILb0ELb1EJNS_15ArithmeticTupleIJiiEEEEEC2ERKS3_,($_ZN7cutlass13device_kernelIN5flash19enable_sm80_to_sm89INS1_16FlashAttnBwdSm80INS1_25CollectiveMainloopBwdSm80ILi2ELi2EN4cute5tupleIJNS5_1CILi64EEENS7_ILi128EEES8_EEENS_10bfloat16_tEfNS_4arch4Sm80ELb0ELb1ELb1ELb0ELb0ELb0ELb0ELb0ELi2ELi2ELi4ELi2ELb1EEENS1_24CollectiveEpilogueBwdGQAISA_fSD_Li256ELb0ELb0EEENS1_19SingleTileSchedulerILb0ELb0ELb0ELi128EEEEEEEEEvNT_6ParamsE$_ZN4cute3eso3ESOILb0ELb1EJNS_15ArithmeticTupleIJiiEEENS_1CILi0EEES5_S5_EEC2ERKS3_RKS5_SA_SA_ - $_ZN7cutlass13device_kernelIN5flash19enable_sm80_to_sm89INS1_16FlashAttnBwdSm80INS1_25CollectiveMainloopBwdSm80ILi2ELi2EN4cute5tupleIJNS5_1CILi64EEENS7_ILi128EEES8_EEENS_10bfloat16_tEfNS_4arch4Sm80ELb0ELb1ELb1ELb0ELb0ELb0ELb0ELb0ELi2ELi2ELi4ELi2ELb1EEENS1_24CollectiveEpilogueBwdGQAISA_fSD_Li256ELb0ELb0EEENS1_19SingleTileSchedulerILb0ELb0ELb0ELi128EEEEEEEEEvNT_6ParamsE$_ZN4cute3eso3ESOILb0ELb1EJNS_15ArithmeticTupleIJiiEEEEEC2ERKS3_)
$_ZN7cutlass13device_kernelIN5flash19enable_sm80_to_sm89INS1_16FlashAttnBwdSm80INS1_25CollectiveMainloopBwdSm80ILi2ELi2EN4cute5tupleIJNS5_1CILi64EEENS7_ILi128EEES8_EEENS_10bfloat16_tEfNS_4arch4Sm80ELb0ELb1ELb1ELb0ELb0ELb0ELb0ELb0ELi2ELi2ELi4ELi2ELb1EEENS1_24CollectiveEpilogueBwdGQAISA_fSD_Li256ELb0ELb0EEENS1_19SingleTileSchedulerILb0ELb0ELb0ELi128EEEEEEEEEvNT_6ParamsE$_ZN4cute3eso3ESOILb0ELb1EJNS_15ArithmeticTupleIJiiEEEEEC2ERKS3_:
[----:B------:R-:W-:Y:S02]  /*7000*/  IADD3 R7, R7, -c[0x0][0x20], RZ ;  /* 0x8000080007077a10 */ /* 0x000fe40007ffe0ff */
[----:B------:R-:W-:-:S03]  /*7010*/  MOV R9, 0x0 ;  /* 0x0000000000097802 */ /* 0x000fc60000000f00 */
[----:B------:R1:W-:Y:S04]  /*7020*/  STL [R7], R36 ;  /* 0x0000002407007387 */ /* 0x0003e80000100800 */
[----:B------:R1:W-:Y:S01]  /*7030*/  STL [R7+0x4], R12 ;  /* 0x0000040c07007387 */ /* 0x0003e20000100800 */
[----:B------:R-:W-:Y:S05]  /*7040*/  RET.REL.NODEC R8 `(_ZN7cutlass13device_kernelIN5flash19enable_sm80_to_sm89INS1_16FlashAttnBwdSm80INS1_25CollectiveMainloopBwdSm80ILi2ELi2EN4cute5tupleIJNS5_1CILi64EEENS7_ILi128EEES8_EEENS_10bfloat16_tEfNS_4arch4Sm80ELb0ELb1ELb1ELb0ELb0ELb0ELb0ELb0ELi2ELi2ELi4ELi2ELb1EEENS1_24CollectiveEpilogueBwdGQAISA_fSD_Li256ELb0ELb0EEENS1_19SingleTileSchedulerILb0ELb0ELb0ELi128EEEEEEEEEvNT_6ParamsE) ;  /* 0xffff8fb008007950 */ /* 0x000fea0003c3ffff */
        .type           $_ZN7cutlass13device_kernelIN5flash19enable_sm80_to_sm89INS1_16FlashAttnBwdSm80INS1_25CollectiveMainloopBwdSm80ILi2ELi2EN4cute5tupleIJNS5_1CILi64EEENS7_ILi128EEES8_EEENS_10bfloat16_tEfNS_4arch4Sm80ELb0ELb1ELb1ELb0ELb0ELb0ELb0ELb0ELi2ELi2ELi4ELi2ELb1EEENS1_24CollectiveEpilogueBwdGQAISA_fSD_Li256ELb0ELb0EEENS1_19SingleTileSchedulerILb0ELb0ELb0ELi128EEEEEEEEEvNT_6ParamsE$_ZN4cute3eso3ESOILb0ELb1EJNS_15ArithmeticTupleIJiiEEENS_1CILi0EEES5_S5_EEC2ERKS3_RKS5_SA_SA_,@function
        .size           $_ZN7cutlass13device_kernelIN5flash19enable_sm80_to_sm89INS1_16FlashAttnBwdSm80INS1_25CollectiveMainloopBwdSm80ILi2ELi2EN4cute5tupleIJNS5_1CILi64EEENS7_ILi128EEES8_EEENS_10bfloat16_tEfNS_4arch4Sm80ELb0ELb1ELb1ELb0ELb0ELb0ELb0ELb0ELi2ELi2ELi4ELi2ELb1EEENS1_24CollectiveEpilogueBwdGQAISA_fSD_Li256ELb0ELb0EEENS1_19SingleTileSchedulerILb0ELb0ELb0ELi128EEEEEEEEEvNT_6ParamsE$_ZN4cute3eso3ESOILb0ELb1EJNS_15ArithmeticTupleIJiiEEENS_1CILi0EEES5_S5_EEC2ERKS3_RKS5_SA_SA_,($_ZN7cutlass13device_kernelIN5flash19enable_sm80_to_sm89INS1_16FlashAttnBwdSm80INS1_25CollectiveMainloopBwdSm80ILi2ELi2EN4cute5tupleIJNS5_1CILi64EEENS7_ILi128EEES8_EEENS_10bfloat16_tEfNS_4arch4Sm80ELb0ELb1ELb1ELb0ELb0ELb0ELb0ELb0ELi2ELi2ELi4ELi2ELb1EEENS1_24CollectiveEpilogueBwdGQAISA_fSD_Li256ELb0ELb0EEENS1_19SingleTileSchedulerILb0ELb0ELb0ELi128EEEEEEEEEvNT_6ParamsE$_ZN4cute3eso3ESOILb0ELb1EJiEEC2ERKi - $_ZN7cutlass13device_kernelIN5flash19enable_sm80_to_sm89INS1_16FlashAttnBwdSm80INS1_25CollectiveMainloopBwdSm80ILi2ELi2EN4cute5tupleIJNS5_1CILi64EEENS7_ILi128EEES8_EEENS_10bfloat16_tEfNS_4arch4Sm80ELb0ELb1ELb1ELb0ELb0ELb0ELb0ELb0ELi2ELi2ELi4ELi2ELb1EEENS1_24CollectiveEpilogueBwdGQAISA_fSD_Li256ELb0ELb0EEENS1_19SingleTileSchedulerILb0ELb0ELb0ELi128EEEEEEEEEvNT_6ParamsE$_ZN4cute3eso3ESOILb0ELb1EJNS_15ArithmeticTupleIJiiEEENS_1CILi0EEES5_S5_EEC2ERKS3_RKS5_SA_SA_)
$_ZN7cutlass13device_kernelIN5flash19enable_sm80_to_sm89INS1_16FlashAttnBwdSm80INS1_25CollectiveMainloopBwdSm80ILi2ELi2EN4cute5tupleIJNS5_1CILi64EEENS7_ILi128EEES8_EEENS_10bfloat16_tEfNS_4arch4Sm80ELb0ELb1ELb1ELb0ELb0ELb0ELb0ELb0ELi2ELi2ELi4ELi2ELb1EEENS1_24CollectiveEpilogueBwdGQAISA_fSD_Li256ELb0ELb0EEENS1_19SingleTileSchedulerILb0ELb0ELb0ELi128EEEEEEEEEvNT_6ParamsE$_ZN4cute3eso3ESOILb0ELb1EJNS_15ArithmeticTupleIJiiEEENS_1CILi0EEES5_S5_EEC2ERKS3_RKS5_SA_SA_:
[----:B------:R-:W-:Y:S01]  /*7050*/  ULDC UR4, c[0x0][0x20] ;  /* 0x0000080000047ab9 */ /* 0x000fe20000000800 */
[----:B------:R-:W-:Y:S01]  /*7060*/  MOV R13, 0x0 ;  /* 0x00000000000d7802 */ /* 0x000fe20000000f00 */
[----:B------:R-:W-:-:S09]  /*7070*/  UIADD3 UR4, UR9, -UR4, URZ ;  /* 0x8000000409047290 */ /* 0x000fd2000fffe03f */
[----:B------:R1:W-:Y:S04]  /*7080*/  STL [UR4], R8 ;  /* 0x00000008ff007987 */ /* 0x0003e80008100804 */
[----:B------:R1:W-:Y:S01]  /*7090*/  STL [UR4+0x4], R9 ;  /* 0x00000409ff007987 */ /* 0x0003e20008100804 */
[----:B------:R-:W-:Y:S05]  /*70a0*/  RET.REL.NODEC R12 `(_ZN7cutlass13device_kernelIN5flash19enable_sm80_to_sm89INS1_16FlashAttnBwdSm80INS1_25CollectiveMainloopBwdSm80ILi2ELi2EN4cute5tupleIJNS5_1CILi64EEENS7_ILi128EEES8_EEENS_10bfloat16_tEfNS_4arch4Sm80ELb0ELb1ELb1ELb0ELb0ELb0ELb0ELb0ELi2ELi2ELi4ELi2ELb1EEENS1_24CollectiveEpilogueBwdGQAISA_fSD_Li256ELb0ELb0EEENS1_19SingleTileSchedulerILb0ELb0ELb0ELi128EEEEEEEEEvNT_6ParamsE) ;  /* 0xffff8f500c007950 */ /* 0x000fea0003c3ffff */
        .type           $_ZN7cutlass13device_kernelIN5flash19enable_sm80_to_sm89INS1_16FlashAttnBwdSm80INS1_25CollectiveMainloopBwdSm80ILi2ELi2EN4cute5tupleIJNS5_1CILi64EEENS7_ILi128EEES8_EEENS_10bfloat16_tEfNS_4arch4Sm80ELb0ELb1ELb1ELb0ELb0ELb0ELb0ELb0ELi2ELi2ELi4ELi2ELb1EEENS1_24CollectiveEpilogueBwdGQAISA_fSD_Li256ELb0ELb0EEENS1_19SingleTileSchedulerILb0ELb0ELb0ELi128EEEEEEEEEvNT_6ParamsE$_ZN4cute3eso3ESOILb0ELb1EJiEEC2ERKi,@function
        .size           $_ZN7cutlass13device_kernelIN5flash19enable_sm80_to_sm89INS1_16FlashAttnBwdSm80INS1_25CollectiveMainloopBwdSm80ILi2ELi2EN4cute5tupleIJNS5_1CILi64EEENS7_ILi128EEES8_EEENS_10bfloat16_tEfNS_4arch4Sm80ELb0ELb1ELb1ELb0ELb0ELb0ELb0ELb0ELi2ELi2ELi4ELi2ELb1EEENS1_24CollectiveEpilogueBwdGQAISA_fSD_Li256ELb0ELb0EEENS1_19SingleTileSchedulerILb0ELb0ELb0ELi128EEEEEEEEEvNT_6ParamsE$_ZN4cute3eso3ESOILb0ELb1EJiEEC2ERKi,($_ZN7cutlass13device_kernelIN5flash19enable_sm80_to_sm89INS1_16FlashAttnBwdSm80INS1_25CollectiveMainloopBwdSm80ILi2ELi2EN4cute5tupleIJNS5_1CILi64EEENS7_ILi128EEES8_EEENS_10bfloat16_tEfNS_4arch4Sm80ELb0ELb1ELb1ELb0ELb0ELb0ELb0ELb0ELi2ELi2ELi4ELi2ELb1EEENS1_24CollectiveEpilogueBwdGQAISA_fSD_Li256ELb0ELb0EEENS1_19SingleTileSchedulerILb0ELb0ELb0ELi128EEEEEEEEEvNT_6ParamsE$_ZN4cute3eso3ESOILb0ELb1EJiNS_1CILi0EEEEEC2ERKiRKS3_ - $_ZN7cutlass13device_kernelIN5flash19enable_sm80_to_sm89INS1_16FlashAttnBwdSm80INS1_25CollectiveMainloopBwdSm80ILi2ELi2EN4cute5tupleIJNS5_1CILi64EEENS7_ILi128EEES8_EEENS_10bfloat16_tEfNS_4arch4Sm80ELb0ELb1ELb1ELb0ELb0ELb0ELb0ELb0ELi2ELi2ELi4ELi2ELb1EEENS1_24CollectiveEpilogueBwdGQAISA_fSD_Li256ELb0ELb0EEENS1_19SingleTileSchedulerILb0ELb0ELb0ELi128EEEEEEEEEvNT_6ParamsE$_ZN4cute3eso3ESOILb0ELb1EJiEEC2ERKi)
$_ZN7cutlass13device_kernelIN5flash19enable_sm80_to_sm89INS1_16FlashAttnBwdSm80INS1_25CollectiveMainloopBwdSm80ILi2ELi2EN4cute5tupleIJNS5_1CILi64EEENS7_ILi128EEES8_EEENS_10bfloat16_tEfNS_4arch4Sm80ELb0ELb1ELb1ELb0ELb0ELb0ELb0ELb0ELi2ELi2ELi4ELi2ELb1EEENS1_24CollectiveEpilogueBwdGQAISA_fSD_Li256ELb0ELb0EEENS1_19SingleTileSchedulerILb0ELb0ELb0ELi128EEEEEEEEEvNT_6ParamsE$_ZN4cute3eso3ESOILb0ELb1EJiEEC2ERKi:
[----:B------:R-:W-:Y:S01]  /*70b0*/  ULDC UR8, c[0x0][0x20] ;  /* 0x0000080000087ab9 */ /* 0x000fe20000000800 */
[----:B------:R-:W-:Y:S01]  /*70c0*/  MOV R13, 0x0 ;  /* 0x00000000000d7802 */ /* 0x000fe20000000f00 */
[----:B------:R-:W-:-:S09]  /*70d0*/  UIADD3 UR8, UR40, -UR8, URZ ;  /* 0x8000000828087290 */ /* 0x000fd2000fffe03f */
[----:B------:R1:W-:Y:S01]  /*70e0*/  STL [UR8], R7 ;  /* 0x00000007ff007987 */ /* 0x0003e20008100808 */
[----:B------:R-:W-:Y:S05]  /*70f0*/  RET.REL.NODEC R12 `(_ZN7cutlass13device_kernelIN5flash19enable_sm80_to_sm89INS1_16FlashAttnBwdSm80INS1_25CollectiveMainloopBwdSm80ILi2ELi2EN4cute5tupleIJNS5_1CILi64EEENS7_ILi128EEES8_EEENS_10bfloat16_tEfNS_4arch4Sm80ELb0ELb1ELb1ELb0ELb0ELb0ELb0ELb0ELi2ELi2ELi4ELi2ELb1EEENS1_24CollectiveEpilogueBwdGQAISA_fSD_Li256ELb0ELb0EEENS1_19SingleTileSchedulerILb0ELb0ELb0ELi128EEEEEEEEEvNT_6ParamsE) ;  /* 0xffff8f000c007950 */ /* 0x000fea0003c3ffff */
        .type           $_ZN7cutlass13device_kernelIN5flash19enable_sm80_to_sm89INS1_16FlashAttnBwdSm80INS1_25CollectiveMainloopBwdSm80ILi2ELi2EN4cute5tupleIJNS5_1CILi64EEENS7_ILi128EEES8_EEENS_10bfloat16_tEfNS_4arch4Sm80ELb0ELb1ELb1ELb0ELb0ELb0ELb0ELb0ELi2ELi2ELi4ELi2ELb1EEENS1_24CollectiveEpilogueBwdGQAISA_fSD_Li256ELb0ELb0EEENS1_19SingleTileSchedulerILb0ELb0ELb0ELi128EEEEEEEEEvNT_6ParamsE$_ZN4cute3eso3ESOILb0ELb1EJiNS_1CILi0EEEEEC2ERKiRKS3_,@function
        .size           $_ZN7cutlass13device_kernelIN5flash19enable_sm80_to_sm89INS1_16FlashAttnBwdSm80INS1_25CollectiveMainloopBwdSm80ILi2ELi2EN4cute5tupleIJNS5_1CILi64EEENS7_ILi128EEES8_EEENS_10bfloat16_tEfNS_4arch4Sm80ELb0ELb1ELb1ELb0ELb0ELb0ELb0ELb0ELi2ELi2ELi4ELi2ELb1EEENS1_24CollectiveEpilogueBwdGQAISA_fSD_Li256ELb0ELb0EEENS1_19SingleTileSchedulerILb0ELb0ELb0ELi128EEEEEEEEEvNT_6ParamsE$_ZN4cute3eso3ESOILb0ELb1EJiNS_1CILi0EEEEEC2ERKiRKS3_,($_ZN7cutlass13device_kernelIN5flash19enable_sm80_to_sm89INS1_16FlashAttnBwdSm80INS1_25CollectiveMainloopBwdSm80ILi2ELi2EN4cute5tupleIJNS5_1CILi64EEENS7_ILi128EEES8_EEENS_10bfloat16_tEfNS_4arch4Sm80ELb0ELb1ELb1ELb0ELb0ELb0ELb0ELb0ELi2ELi2ELi4ELi2ELb1EEENS1_24CollectiveEpilogueBwdGQAISA_fSD_Li256ELb0ELb0EEENS1_19SingleTileSchedulerILb0ELb0ELb0ELi128EEEEEEEEEvNT_6ParamsE$_ZN4cute3eso3ESOILb0ELb1EJlEEC2ERKl - $_ZN7cutlass13device_kernelIN5flash19enable_sm80_to_sm89INS1_16FlashAttnBwdSm80INS1_25CollectiveMainloopBwdSm80ILi2ELi2EN4cute5tupleIJNS5_1CILi64EEENS7_ILi128EEES8_EEENS_10bfloat16_tEfNS_4arch4Sm80ELb0ELb1ELb1ELb0ELb0ELb0ELb0ELb0ELi2ELi2ELi4ELi2ELb1EEENS1_24CollectiveEpilogueBwdGQAISA_fSD_Li256ELb0ELb0EEENS1_19SingleTileSchedulerILb0ELb0ELb0ELi128EEEEEEEEEvNT_6ParamsE$_ZN4cute3eso3ESOILb0ELb1EJiNS_1CILi0EEEEEC2ERKiRKS3_)
$_ZN7cutlass13device_kernelIN5flash19enable_sm80_to_sm89INS1_16FlashAttnBwdSm80INS1_25CollectiveMainloopBwdSm80ILi2ELi2EN4cute5tupleIJNS5_1CILi64EEENS7_ILi128EEES8_EEENS_10bfloat16_tEfNS_4arch4Sm80ELb0ELb1ELb1ELb0ELb0ELb0ELb0ELb0ELi2ELi2ELi4ELi2ELb1EEENS1_24CollectiveEpilogueBwdGQAISA_fSD_Li256ELb0ELb0EEENS1_19SingleTileSchedulerILb0ELb0ELb0ELi128EEEEEEEEEvNT_6ParamsE$_ZN4cute3eso3ESOILb0ELb1EJiNS_1CILi0EEEEEC2ERKiRKS3_:
[----:B------:R-:W-:Y:S02]  /*7100*/  IADD3 R6, R6, -c[0x0][0x20], RZ ;  /* 0x8000080006067a10 */ /* 0x000fe40007ffe0ff */
[----:B------:R-:W-:-:S03]  /*7110*/  MOV R9, 0x0 ;  /* 0x0000000000097802 */ /* 0x000fc60000000f00 */
[----:B------:R1:W-:Y:S01]  /*7120*/  STL [R6], R7 ;  /* 0x0000000706007387 */ /* 0x0003e20000100800 */
[----:B------:R-:W-:Y:S05]  /*7130*/  RET.REL.NODEC R8 `(_ZN7cutlass13device_kernelIN5flash19enable_sm80_to_sm89INS1_16FlashAttnBwdSm80INS1_25CollectiveMainloopBwdSm80ILi2ELi2EN4cute5tupleIJNS5_1CILi64EEENS7_ILi128EEES8_EEENS_10bfloat16_tEfNS_4arch4Sm80ELb0ELb1ELb1ELb0ELb0ELb0ELb0ELb0ELi2ELi2ELi4ELi2ELb1EEENS1_24CollectiveEpilogueBwdGQAISA_fSD_Li256ELb0ELb0EEENS1_19SingleTileSchedulerILb0ELb0ELb0ELi128EEEEEEEEEvNT_6ParamsE) ;  /* 0xffff8ec008007950 */ /* 0x000fea0003c3ffff */
        .type           $_ZN7cutlass13device_kernelIN5flash19enable_sm80_to_sm89INS1_16FlashAttnBwdSm80INS1_25CollectiveMainloopBwdSm80ILi2ELi2EN4cute5tupleIJNS5_1CILi64EEENS7_ILi128EEES8_EEENS_10bfloat16_tEfNS_4arch4Sm80ELb0ELb1ELb1ELb0ELb0ELb0ELb0ELb0ELi2ELi2ELi4ELi2ELb1EEENS1_24CollectiveEpilogueBwdGQAISA_fSD_Li256ELb0ELb0EEENS1_19SingleTileSchedulerILb0ELb0ELb0ELi128EEEEEEEEEvNT_6ParamsE$_ZN4cute3eso3ESOILb0ELb1EJlEEC2ERKl,@function
        .size           $_ZN7cutlass13device_kernelIN5flash19enable_sm80_to_sm89INS1_16FlashAttnBwdSm80INS1_25CollectiveMainloopBwdSm80ILi2ELi2EN4cute5tupleIJNS5_1CILi64EEENS7_ILi128EEES8_EEENS_10bfloat16_tEfNS_4arch4Sm80ELb0ELb1ELb1ELb0ELb0ELb0ELb0ELb0ELi2ELi2ELi4ELi2ELb1EEENS1_24CollectiveEpilogueBwdGQAISA_fSD_Li256ELb0ELb0EEENS1_19SingleTileSchedulerILb0ELb0ELb0ELi128EEEEEEEEEvNT_6ParamsE$_ZN4cute3eso3ESOILb0ELb1EJlEEC2ERKl,($_ZN7cutlass13device_kernelIN5flash19enable_sm80_to_sm89INS1_16FlashAttnBwdSm80INS1_25CollectiveMainloopBwdSm80ILi2ELi2EN4cute5tupleIJNS5_1CILi64EEENS7_ILi128EEES8_EEENS_10bfloat16_tEfNS_4arch4Sm80ELb0ELb1ELb1ELb0ELb0ELb0ELb0ELb0ELi2ELi2ELi4ELi2ELb1EEENS1_24CollectiveEpilogueBwdGQAISA_fSD_Li256ELb0ELb0EEENS1_19SingleTileSchedulerILb0ELb0ELb0ELi128EEEEEEEEEvNT_6ParamsE$_ZN4cute3eso3ESOILb1ELb0EJNS_10UnderscoreES2_S2_iEEC2ERKS2_S5_S5_RKi - $_ZN7cutlass13device_kernelIN5flash19enable_sm80_to_sm89INS1_16FlashAttnBwdSm80INS1_25CollectiveMainloopBwdSm80ILi2ELi2EN4cute5tupleIJNS5_1CILi64EEENS7_ILi128EEES8_EEENS_10bfloat16_tEfNS_4arch4Sm80ELb0ELb1ELb1ELb0ELb0ELb0ELb0ELb0ELi2ELi2ELi4ELi2ELb1EEENS1_24CollectiveEpilogueBwdGQAISA_fSD_Li256ELb0ELb0EEENS1_19SingleTileSchedulerILb0ELb0ELb0ELi128EEEEEEEEEvNT_6ParamsE$_ZN4cute3eso3ESOILb0ELb1EJlEEC2ERKl)
$_ZN7cutlass13device_kernelIN5flash19enable_sm80_to_sm89INS1_16FlashAttnBwdSm80INS1_25CollectiveMainloopBwdSm80ILi2ELi2EN4cute5tupleIJNS5_1CILi64EEENS7_ILi128EEES8_EEENS_10bfloat16_tEfNS_4arch4Sm80ELb0ELb1ELb1ELb0ELb0ELb0ELb0ELb0ELi2ELi2ELi4ELi2ELb1EEENS1_24CollectiveEpilogueBwdGQAISA_fSD_Li256ELb0ELb0EEENS1_19SingleTileSchedulerILb0ELb0ELb0ELi128EEEEEEEEEvNT_6ParamsE$_ZN4cute3eso3ESOILb0ELb1EJlEEC2ERKl:
[----:B------:R-:W-:Y:S01]  /*7140*/  IADD3 R9, R9, -c[0x0][0x20], RZ ;  /* 0x8000080009097a10 */ /* 0x000fe20007ffe0ff */
[----:B------:R-:W-:Y:S01]  /*7150*/  IMAD.MOV.U32 R12, RZ, RZ, R10 ;  /* 0x000000ffff0c7224 */ /* 0x000fe200078e000a */
[----:B------:R-:W-:-:S03]  /*7160*/  MOV R13, 0x0 ;  /* 0x00000000000d7802 */ /* 0x000fc60000000f00 */
[----:B------:R1:W-:Y:S01]  /*7170*/  STL.64 [R9], R6 ;  /* 0x0000000609007387 */ /* 0x0003e20000100a00 */
[----:B------:R-:W-:Y:S05]  /*7180*/  RET.REL.NODEC R12 `(_ZN7cutlass13device_kernelIN5flash19enable_sm80_to_sm89INS1_16FlashAttnBwdSm80INS1_25CollectiveMainloopBwdSm80ILi2ELi2EN4cute5tupleIJNS5_1CILi64EEENS7_ILi128EEES8_EEENS_10bfloat16_tEfNS_4arch4Sm80ELb0ELb1ELb1ELb0ELb0ELb0ELb0ELb0ELi2ELi2ELi4ELi2ELb1EEENS1_24CollectiveEpilogueBwdGQAISA_fSD_Li256ELb0ELb0EEENS1_19SingleTileSchedulerILb0ELb0ELb0ELi128EEEEEEEEEvNT_6ParamsE) ;  /* 0xffff8e700c007950 */ /* 0x000fea0003c3ffff */
        .type           $_ZN7cutlass13device_kernelIN5flash19enable_sm80_to_sm89INS1_16FlashAttnBwdSm80INS1_25CollectiveMainloopBwdSm80ILi2ELi2EN4cute5tupleIJNS5_1CILi64EEENS7_ILi128EEES8_EEENS_10bfloat16_tEfNS_4arch4Sm80ELb0ELb1ELb1ELb0ELb0ELb0ELb0ELb0ELi2ELi2ELi4ELi2ELb1EEENS1_24CollectiveEpilogueBwdGQAISA_fSD_Li256ELb0ELb0EEENS1_19SingleTileSchedulerILb0ELb0ELb0ELi128EEEEEEEEEvNT_6ParamsE$_ZN4cute3eso3ESOILb1ELb0EJNS_10UnderscoreES2_S2_iEEC2ERKS2_S5_S5_RKi,@function
        .size           $_ZN7cutlass13device_kernelIN5flash19enable_sm80_to_sm89INS1_16FlashAttnBwdSm80INS1_25CollectiveMainloopBwdSm80ILi2ELi2EN4cute5tupleIJNS5_1CILi64EEENS7_ILi128EEES8_EEENS_10bfloat16_tEfNS_4arch4Sm80ELb0ELb1ELb1ELb0ELb0ELb0ELb0ELb0ELi2ELi2ELi4ELi2ELb1EEENS1_24CollectiveEpilogueBwdGQAISA_fSD_Li256ELb0ELb0EEENS1_19SingleTileSchedulerILb0ELb0ELb0ELi128EEEEEEEEEvNT_6ParamsE$_ZN4cute3eso3ESOILb1ELb0EJNS_10UnderscoreES2_S2_iEEC2ERKS2_S5_S5_RKi,($_ZN7cutlass13device_kernelIN5flash19enable_sm80_to_sm89INS1_16FlashAttnBwdSm80INS1_25CollectiveMainloopBwdSm80ILi2ELi2EN4cute5tupleIJNS5_1CILi64EEENS7_ILi128EEES8_EEENS_10bfloat16_tEfNS_4arch4Sm80ELb0ELb1ELb1ELb0ELb0ELb0ELb0ELb0ELi2ELi2ELi4ELi2ELb1EEENS1_24CollectiveEpilogueBwdGQAISA_fSD_Li256ELb0ELb0EEENS1_19SingleTileSchedulerILb0ELb0ELb0ELi128EEEEEEEEEvNT_6ParamsE$_ZN4cute3eso3ESOILb1ELb0EJNS_10UnderscoreES2_iEEC2ERKS2_S5_RKi - $_ZN7cutlass13device_kernelIN5flash19enable_sm80_to_sm89INS1_16FlashAttnBwdSm80INS1_25CollectiveMainloopBwdSm80ILi2ELi2EN4cute5tupleIJNS5_1CILi64EEENS7_ILi128EEES8_EEENS_10bfloat16_tEfNS_4arch4Sm80ELb0ELb1ELb1ELb0ELb0ELb0ELb0ELb0ELi2ELi2ELi4ELi2ELb1EEENS1_24CollectiveEpilogueBwdGQAISA_fSD_Li256ELb0ELb0EEENS1_19SingleTileSchedulerILb0ELb0ELb0ELi128EEEEEEEEEvNT_6ParamsE$_ZN4cute3eso3ESOILb1ELb0EJNS_10UnderscoreES2_S2_iEEC2ERKS2_S5_S5_RKi)
$_ZN7cutlass13device_kernelIN5flash19enable_sm80_to_sm89INS1_16FlashAttnBwdSm80INS1_25CollectiveMainloopBwdSm80ILi2ELi2EN4cute5tupleIJNS5_1CILi64EEENS7_ILi128EEES8_EEENS_10bfloat16_tEfNS_4arch4Sm80ELb0ELb1ELb1ELb0ELb0ELb0ELb0ELb0ELi2ELi2ELi4ELi2ELb1EEENS1_24CollectiveEpilogueBwdGQAISA_fSD_Li256ELb0ELb0EEENS1_19SingleTileSchedulerILb0ELb0ELb0ELi128EEEEEEEEEvNT_6ParamsE$_ZN4cute3eso3ESOILb1ELb0EJNS_10UnderscoreES2_S2_iEEC2ERKS2_S5_S5_RKi:
[----:B------:R-:W-:Y:S02]  /*7190*/  ULDC UR8, c[0x0][0x20] ;  /* 0x0000080000087ab9 */ /* 0x000fe40000000800 */
[----:B------:R-:W-:-:S09]  /*71a0*/  UIADD3 UR8, UR23, -UR8, URZ ;  /* 0x8000000817087290 */ /* 0x000fd2000fffe03f */
[----:B------:R1:W-:Y:S02]  /*71b0*/  STL [UR8], R7 ;  /* 0x00000007ff007987 */ /* 0x0003e40008100808 */
[----:B-1----:R-:W-:-:S04]  /*71c0*/  MOV R7, 0x0 ;  /* 0x0000000000077802 */ /* 0x002fc80000000f00 */
[----:B------:R-:W-:Y:S05]  /*71d0*/  RET.REL.NODEC R6 `(_ZN7cutlass13device_kernelIN5flash19enable_sm80_to_sm89INS1_16FlashAttnBwdSm80INS1_25CollectiveMainloopBwdSm80ILi2ELi2EN4cute5tupleIJNS5_1CILi64EEENS7_ILi128EEES8_EEENS_10bfloat16_tEfNS_4arch4Sm80ELb0ELb1ELb1ELb0ELb0ELb0ELb0ELb0ELi2ELi2ELi4ELi2ELb1EEENS1_24CollectiveEpilogueBwdGQAISA_fSD_Li256ELb0ELb0EEENS1_19SingleTileSchedulerILb0ELb0ELb0ELi128EEEEEEEEEvNT_6ParamsE) ;  /* 0xffff8e2006007950 */ /* 0x000fea0003c3ffff */
        .type           $_ZN7cutlass13device_kernelIN5flash19enable_sm80_to_sm89INS1_16FlashAttnBwdSm80INS1_25CollectiveMainloopBwdSm80ILi2ELi2EN4cute5tupleIJNS5_1CILi64EEENS7_ILi128EEES8_EEENS_10bfloat16_tEfNS_4arch4Sm80ELb0ELb1ELb1ELb0ELb0ELb0ELb0ELb0ELi2ELi2ELi4ELi2ELb1EEENS1_24CollectiveEpilogueBwdGQAISA_fSD_Li256ELb0ELb0EEENS1_19SingleTileSchedulerILb0ELb0ELb0ELi128EEEEEEEEEvNT_6ParamsE$_ZN4cute3eso3ESOILb1ELb0EJNS_10UnderscoreES2_iEEC2ERKS2_S5_RKi,@function
        .size           $_ZN7cutlass13device_kernelIN5flash19enable_sm80_to_sm89INS1_16FlashAttnBwdSm80INS1_25CollectiveMainloopBwdSm80ILi2ELi2EN4cute5tupleIJNS5_1CILi64EEENS7_ILi128EEES8_EEENS_10bfloat16_tEfNS_4arch4Sm80ELb0ELb1ELb1ELb0ELb0ELb0ELb0ELb0ELi2ELi2ELi4ELi2ELb1EEENS1_24CollectiveEpilogueBwdGQAISA_fSD_Li256ELb0ELb0EEENS1_19SingleTileSchedulerILb0ELb0ELb0ELi128EEEEEEEEEvNT_6ParamsE$_ZN4cute3eso3ESOILb1ELb0EJNS_10UnderscoreES2_iEEC2ERKS2_S5_RKi,($_ZN7cutlass13device_kernelIN5flash19enable_sm80_to_sm89INS1_16FlashAttnBwdSm80INS1_25CollectiveMainloopBwdSm80ILi2ELi2EN4cute5tupleIJNS5_1CILi64EEENS7_ILi128EEES8_EEENS_10bfloat16_tEfNS_4arch4Sm80ELb0ELb1ELb1ELb0ELb0ELb0ELb0ELb0ELi2ELi2ELi4ELi2ELb1EEENS1_24CollectiveEpilogueBwdGQAISA_fSD_Li256ELb0ELb0EEENS1_19SingleTileSchedulerILb0ELb0ELb0ELi128EEEEEEEEEvNT_6ParamsE$_ZN4cute3eso3ESOILb1ELb0EJNS_10UnderscoreEiEEC2ERKS2_RKi - $_ZN7cutlass13device_kernelIN5flash19enable_sm80_to_sm89INS1_16FlashAttnBwdSm80INS1_25CollectiveMainloopBwdSm80ILi2ELi2EN4cute5tupleIJNS5_1CILi64EEENS7_ILi128EEES8_EEENS_10bfloat16_tEfNS_4arch4Sm80ELb0ELb1ELb1ELb0ELb0ELb0ELb0ELb0ELi2ELi2ELi4ELi2ELb1EEENS1_24CollectiveEpilogueBwdGQAISA_fSD_Li256ELb0ELb0EEENS1_19SingleTileSchedulerILb0ELb0ELb0ELi128EEEEEEEEEvNT_6ParamsE$_ZN4cute3eso3ESOILb1ELb0EJNS_10UnderscoreES2_iEEC2ERKS2_S5_RKi)
$_ZN7cutlass13device_kernelIN5flash19enable_sm80_to_sm89INS1_16FlashAttnBwdSm80INS1_25CollectiveMainloopBwdSm80ILi2ELi2EN4cute5tupleIJNS5_1CILi64EEENS7_ILi128EEES8_EEENS_10bfloat16_tEfNS_4arch4Sm80ELb0ELb1ELb1ELb0ELb0ELb0ELb0ELb0ELi2ELi2ELi4ELi2ELb1EEENS1_24CollectiveEpilogueBwdGQAISA_fSD_Li256ELb0ELb0EEENS1_19SingleTileSchedulerILb0ELb0ELb0ELi128EEEEEEEEEvNT_6ParamsE$_ZN4cute3eso3ESOILb1ELb0EJNS_10UnderscoreES2_iEEC2ERKS2_S5_RKi:
[----:B------:R-:W-:Y:S01]  /*71e0*/  ULDC UR8, c[0x0][0x20] ;  /* 0x0000080000087ab9 */ /* 0x000fe20000000800 */
[----:B------:R-:W-:Y:S01]  /*71f0*/  MOV R7, 0x0 ;  /* 0x0000000000077802 */ /* 0x000fe20000000f00 */
[----:B------:R-:W-:-:S09]  /*7200*/  UIADD3 UR8, UR23, -UR8, URZ ;  /* 0x8000000817087290 */ /* 0x000fd2000fffe03f */
[----:B------:R1:W-:Y:S01]  /*7210*/  STL [UR8], R16 ;  /* 0x00000010ff007987 */ /* 0x0003e20008100808 */
[----:B------:R-:W-:Y:S05]  /*7220*/  RET.REL.NODEC R6 `(_ZN7cutlass13device_kernelIN5flash19enable_sm80_to_sm89INS1_16FlashAttnBwdSm80INS1_25CollectiveMainloopBwdSm80ILi2ELi2EN4cute5tupleIJNS5_1CILi64EEENS7_ILi128EEES8_EEENS_10bfloat16_tEfNS_4arch4Sm80ELb0ELb1ELb1ELb0ELb0ELb0ELb0ELb0ELi2ELi2ELi4ELi2ELb1EEENS1_24CollectiveEpilogueBwdGQAISA_fSD_Li256ELb0ELb0EEENS1_19SingleTileSchedulerILb0ELb0ELb0ELi128EEEEEEEEEvNT_6ParamsE) ;  /* 0xffff8dd006007950 */ /* 0x000fea0003c3ffff */
        .type           $_ZN7cutlass13device_kernelIN5flash19enable_sm80_to_sm89INS1_16FlashAttnBwdSm80INS1_25CollectiveMainloopBwdSm80ILi2ELi2EN4cute5tupleIJNS5_1CILi64EEENS7_ILi128EEES8_EEENS_10bfloat16_tEfNS_4arch4Sm80ELb0ELb1ELb1ELb0ELb0ELb0ELb0ELb0ELi2ELi2ELi4ELi2ELb1EEENS1_24CollectiveEpilogueBwdGQAISA_fSD_Li256ELb0ELb0EEENS1_19SingleTileSchedulerILb0ELb0ELb0ELi128EEEEEEEEEvNT_6ParamsE$_ZN4cute3eso3ESOILb1ELb0EJNS_10UnderscoreEiEEC2ERKS2_RKi,@function
        .size           $_ZN7cutlass13device_kernelIN5flash19enable_sm80_to_sm89INS1_16FlashAttnBwdSm80INS1_25CollectiveMainloopBwdSm80ILi2ELi2EN4cute5tupleIJNS5_1CILi64EEENS7_ILi128EEES8_EEENS_10bfloat16_tEfNS_4arch4Sm80ELb0ELb1ELb1ELb0ELb0ELb0ELb0ELb0ELi2ELi2ELi4ELi2ELb1EEENS1_24CollectiveEpilogueBwdGQAISA_fSD_Li256ELb0ELb0EEENS1_19SingleTileSchedulerILb0ELb0ELb0ELi128EEEEEEEEEvNT_6ParamsE$_ZN4cute3eso3ESOILb1ELb0EJNS_10UnderscoreEiEEC2ERKS2_RKi,($_ZN7cutlass13device_kernelIN5flash19enable_sm80_to_sm89INS1_16FlashAttnBwdSm80INS1_25CollectiveMainloopBwdSm80ILi2ELi2EN4cute5tupleIJNS5_1CILi64EEENS7_ILi128EEES8_EEENS_10bfloat16_tEfNS_4arch4Sm80ELb0ELb1ELb1ELb0ELb0ELb0ELb0ELb0ELi2ELi2ELi4ELi2ELb1EEENS1_24CollectiveEpilogueBwdGQAISA_fSD_Li256ELb0ELb0EEENS1_19SingleTileSchedulerILb0ELb0ELb0ELi128EEEEEEEEEvNT_6ParamsE$_ZN4cute3eso3ESOILb1ELb0EJNS_10UnderscoreEiiEEC2ERKS2_RKiS7_ - $_ZN7cutlass13device_kernelIN5flash19enable_sm80_to_sm89INS1_16FlashAttnBwdSm80INS1_25CollectiveMainloopBwdSm80ILi2ELi2EN4cute5tupleIJNS5_1CILi64EEENS7_ILi128EEES8_EEENS_10bfloat16_tEfNS_4arch4Sm80ELb0ELb1ELb1ELb0ELb0ELb0ELb0ELb0ELi2ELi2ELi4ELi2ELb1EEENS1_24CollectiveEpilogueBwdGQAISA_fSD_Li256ELb0ELb0EEENS1_19SingleTileSchedulerILb0ELb0ELb0ELi128EEEEEEEEEvNT_6ParamsE$_ZN4cute3eso3ESOILb1ELb0EJNS_10UnderscoreEiEEC2ERKS2_RKi)
$_ZN7cutlass13device_kernelIN5flash19enable_sm80_to_sm89INS1_16FlashAttnBwdSm80INS1_25CollectiveMainloopBwdSm80ILi2ELi2EN4cute5tupleIJNS5_1CILi64EEENS7_ILi128EEES8_EEENS_10bfloat16_tEfNS_4arch4Sm80ELb0ELb1ELb1ELb0ELb0ELb0ELb0ELb0ELi2ELi2ELi4ELi2ELb1EEENS1_24CollectiveEpilogueBwdGQAISA_fSD_Li256ELb0ELb0EEENS1_19SingleTileSchedulerILb0ELb0ELb0ELi128EEEEEEEEEvNT_6ParamsE$_ZN4cute3eso3ESOILb1ELb0EJNS_10UnderscoreEiEEC2ERKS2_RKi:
[----:B------:R-:W-:Y:S02]  /*7230*/  IADD3 R6, R6, -c[0x0][0x20], RZ ;  /* 0x8000080006067a10 */ /* 0x000fe40007ffe0ff */
[----:B------:R-:W-:-:S03]  /*7240*/  MOV R13, 0x0 ;  /* 0x00000000000d7802 */ /* 0x000fc60000000f00 */
[----:B------:R1:W-:Y:S01]  /*7250*/  STL [R6], R7 ;  /* 0x0000000706007387 */ /* 0x0003e20000100800 */
[----:B------:R-:W-:Y:S05]  /*7260*/  RET.REL.NODEC R12 `(_ZN7cutlass13device_kernelIN5flash19enable_sm80_to_sm89INS1_16FlashAttnBwdSm80INS1_25CollectiveMainloopBwdSm80ILi2ELi2EN4cute5tupleIJNS5_1CILi64EEENS7_ILi128EEES8_EEENS_10bfloat16_tEfNS_4arch4Sm80ELb0ELb1ELb1ELb0ELb0ELb0ELb0ELb0ELi2ELi2ELi4ELi2ELb1EEENS1_24CollectiveEpilogueBwdGQAISA_fSD_Li256ELb0ELb0EEENS1_19SingleTileSchedulerILb0ELb0ELb0ELi128EEEEEEEEEvNT_6ParamsE) ;  /* 0xffff8d900c007950 */ /* 0x000fea0003c3ffff */
        .type           $_ZN7cutlass13device_kernelIN5flash19enable_sm80_to_sm89INS1_16FlashAttnBwdSm80INS1_25CollectiveMainloopBwdSm80ILi2ELi2EN4cute5tupleIJNS5_1CILi64EEENS7_ILi128EEES8_EEENS_10bfloat16_tEfNS_4arch4Sm80ELb0ELb1ELb1ELb0ELb0ELb0ELb0ELb0ELi2ELi2ELi4ELi2ELb1EEENS1_24CollectiveEpilogueBwdGQAISA_fSD_Li256ELb0ELb0EEENS1_19SingleTileSchedulerILb0ELb0ELb0ELi128EEEEEEEEEvNT_6ParamsE$_ZN4cute3eso3ESOILb1ELb0EJNS_10UnderscoreEiiEEC2ERKS2_RKiS7_,@function
        .size           $_ZN7cutlass13device_kernelIN5flash19enable_sm80_to_sm89INS1_16FlashAttnBwdSm80INS1_25CollectiveMainloopBwdSm80ILi2ELi2EN4cute5tupleIJNS5_1CILi64EEENS7_ILi128EEES8_EEENS_10bfloat16_tEfNS_4arch4Sm80ELb0ELb1ELb1ELb0ELb0ELb0ELb0ELb0ELi2ELi2ELi4ELi2ELb1EEENS1_24CollectiveEpilogueBwdGQAISA_fSD_Li256ELb0ELb0EEENS1_19SingleTileSchedulerILb0ELb0ELb0ELi128EEEEEEEEEvNT_6ParamsE$_ZN4cute3eso3ESOILb1ELb0EJNS_10UnderscoreEiiEEC2ERKS2_RKiS7_,($_ZN7cutlass13device_kernelIN5flash19enable_sm80_to_sm89INS1_16FlashAttnBwdSm80INS1_25CollectiveMainloopBwdSm80ILi2ELi2EN4cute5tupleIJNS5_1CILi64EEENS7_ILi128EEES8_EEENS_10bfloat16_tEfNS_4arch4Sm80ELb0ELb1ELb1ELb0ELb0ELb0ELb0ELb0ELi2ELi2ELi4ELi2ELb1EEENS1_24CollectiveEpilogueBwdGQAISA_fSD_Li256ELb0ELb0EEENS1_19SingleTileSchedulerILb0ELb0ELb0ELi128EEEEEEEEEvNT_6ParamsE$_ZN4cute3eso3ESOILb1ELb0EJNS_1CILi0EEES3_S3_iEEC2ERKS3_S6_S6_RKi - $_ZN7cutlass13device_kernelIN5flash19enable_sm80_to_sm89INS1_16FlashAttnBwdSm80INS1_25CollectiveMainloopBwdSm80ILi2ELi2EN4cute5tupleIJNS5_1CILi64EEENS7_ILi128EEES8_EEENS_10bfloat16_tEfNS_4arch4Sm80ELb0ELb1ELb1ELb0ELb0ELb0ELb0ELb0ELi2ELi2ELi4ELi2ELb1EEENS1_24CollectiveEpilogueBwdGQAISA_fSD_Li256ELb0ELb0EEENS1_19SingleTileSchedulerILb0ELb0ELb0ELi128EEEEEEEEEvNT_6ParamsE$_ZN4cute3eso3ESOILb1ELb0EJNS_10UnderscoreEiiEEC2ERKS2_RKiS7_)
$_ZN7cutlass13device_kernelIN5flash19enable_sm80_to_sm89INS1_16FlashAttnBwdSm80INS1_25CollectiveMainloopBwdSm80ILi2ELi2EN4cute5tupleIJNS5_1CILi64EEENS7_ILi128EEES8_EEENS_10bfloat16_tEfNS_4arch4Sm80ELb0ELb1ELb1ELb0ELb0ELb0ELb0ELb0ELi2ELi2ELi4ELi2ELb1EEENS1_24CollectiveEpilogueBwdGQAISA_fSD_Li256ELb0ELb0EEENS1_19SingleTileSchedulerILb0ELb0ELb0ELi128EEEEEEEEEvNT_6ParamsE$_ZN4cute3eso3ESOILb1ELb0EJNS_10UnderscoreEiiEEC2ERKS2_RKiS7_:
[----:B------:R-:W-:Y:S02]  /*7270*/  ULDC UR8, c[0x0][0x20] ;  /* 0x0000080000087ab9 */ /* 0x000fe40000000800 */
[----:B------:R-:W-:Y:S02]  /*7280*/  UIADD3 UR29, UR23, -UR8, URZ ;  /* 0x80000008171d7290 */ /* 0x000fe4000fffe03f */
[----:B------:R-:W-:-:S07]  /*7290*/  UIADD3 UR8, UR28, -UR8, URZ ;  /* 0x800000081c087290 */ /* 0x000fce000fffe03f */
[----:B------:R1:W-:Y:S04]  /*72a0*/  STL [UR29], R7 ;  /* 0x00000007ff007987 */ /* 0x0003e8000810081d */
[----:B------:R-:W2:Y:S01]  /*72b0*/  LDL R8, [UR8] ;  /* 0x00000008ff087983 */ /* 0x000ea20008100800 */
[----:B-1----:R-:W-:-:S03]  /*72c0*/  MOV R7, 0x0 ;  /* 0x0000000000077802 */ /* 0x002fc60000000f00 */
[----:B--2---:R1:W-:Y:S01]  /*72d0*/  STL [UR29+0x4], R8 ;  /* 0x00000408ff007987 */ /* 0x0043e2000810081d */
[----:B------:R-:W-:Y:S05]  /*72e0*/  RET.REL.NODEC R6 `(_ZN7cutlass13device_kernelIN5flash19enable_sm80_to_sm89INS1_16FlashAttnBwdSm80INS1_25CollectiveMainloopBwdSm80ILi2ELi2EN4cute5tupleIJNS5_1CILi64EEENS7_ILi128EEES8_EEENS_10bfloat16_tEfNS_4arch4Sm80ELb0ELb1ELb1ELb0ELb0ELb0ELb0ELb0ELi2ELi2ELi4ELi2ELb1EEENS1_24CollectiveEpilogueBwdGQAISA_fSD_Li256ELb0ELb0EEENS1_19SingleTileSchedulerILb0ELb0ELb0ELi128EEEEEEEEEvNT_6ParamsE) ;  /* 0xffff8d1006007950 */ /* 0x000fea0003c3ffff */
        .type           $_ZN7cutlass13device_kernelIN5flash19enable_sm80_to_sm89INS1_16FlashAttnBwdSm80INS1_25CollectiveMainloopBwdSm80ILi2ELi2EN4cute5tupleIJNS5_1CILi64EEENS7_ILi128EEES8_EEENS_10bfloat16_tEfNS_4arch4Sm80ELb0ELb1ELb1ELb0ELb0ELb0ELb0ELb0ELi2ELi2ELi4ELi2ELb1EEENS1_24CollectiveEpilogueBwdGQAISA_fSD_Li256ELb0ELb0EEENS1_19SingleTileSchedulerILb0ELb0ELb0ELi128EEEEEEEEEvNT_6ParamsE$_ZN4cute3eso3ESOILb1ELb0EJNS_1CILi0EEES3_S3_iEEC2ERKS3_S6_S6_RKi,@function
        .size           $_ZN7cutlass13device_kernelIN5flash19enable_sm80_to_sm89INS1_16FlashAttnBwdSm80INS1_25CollectiveMainloopBwdSm80ILi2ELi2EN4cute5tupleIJNS5_1CILi64EEENS7_ILi128EEES8_EEENS_10bfloat16_tEfNS_4arch4Sm80ELb0ELb1ELb1ELb0ELb0ELb0ELb0ELb0ELi2ELi2ELi4ELi2ELb1EEENS1_24CollectiveEpilogueBwdGQAISA_fSD_Li256ELb0ELb0EEENS1_19SingleTileSchedulerILb0ELb0ELb0ELi128EEEEEEEEEvNT_6ParamsE$_ZN4cute3eso3ESOILb1ELb0EJNS_1CILi0EEES3_S3_iEEC2ERKS3_S6_S6_RKi,($_ZN7cutlass13device_kernelIN5flash19enable_sm80_to_sm89INS1_16FlashAttnBwdSm80INS1_25CollectiveMainloopBwdSm80ILi2ELi2EN4cute5tupleIJNS5_1CILi64EEENS7_ILi128EEES8_EEENS_10bfloat16_tEfNS_4arch4Sm80ELb0ELb1ELb1ELb0ELb0ELb0ELb0ELb0ELi2ELi2ELi4ELi2ELb1EEENS1_24CollectiveEpilogueBwdGQAISA_fSD_Li256ELb0ELb0EEENS1_19SingleTileSchedulerILb0ELb0ELb0ELi128EEEEEEEEEvNT_6ParamsE$_ZN4cute3eso3ESOILb1ELb0EJNS_1CILi0EEES3_iEEC2ERKS3_S6_RKi - $_ZN7cutlass13device_kernelIN5flash19enable_sm80_to_sm89INS1_16FlashAttnBwdSm80INS1_25CollectiveMainloopBwdSm80ILi2ELi2EN4cute5tupleIJNS5_1CILi64EEENS7_ILi128EEES8_EEENS_10bfloat16_tEfNS_4arch4Sm80ELb0ELb1ELb1ELb0ELb0ELb0ELb0ELb0ELi2ELi2ELi4ELi2ELb1EEENS1_24CollectiveEpilogueBwdGQAISA_fSD_Li256ELb0ELb0EEENS1_19SingleTileSchedulerILb0ELb0ELb0ELi128EEEEEEEEEvNT_6ParamsE$_ZN4cute3eso3ESOILb1ELb0EJNS_1CILi0EEES3_S3_iEEC2ERKS3_S6_S6_RKi)
$_ZN7cutlass13device_kernelIN5flash19enable_sm80_to_sm89INS1_16FlashAttnBwdSm80INS1_25CollectiveMainloopBwdSm80ILi2ELi2EN4cute5tupleIJNS5_1CILi64EEENS7_ILi128EEES8_EEENS_10bfloat16_tEfNS_4arch4Sm80ELb0ELb1ELb1ELb0ELb0ELb0ELb0ELb0ELi2ELi2ELi4ELi2ELb1EEENS1_24CollectiveEpilogueBwdGQAISA_fSD_Li256ELb0ELb0EEENS1_19SingleTileSchedulerILb0ELb0ELb0ELi128EEEEEEEEEvNT_6ParamsE$_ZN4cute3eso3ESOILb1ELb0EJNS_1CILi0EEES3_S3_iEEC2ERKS3_S6_S6_RKi:
[----:B------:R-:W-:Y:S02]  /*72f0*/  ULDC UR4, c[0x0][0x20] ;  /* 0x0000080000047ab9 */ /* 0x000fe40000000800 */
[----:B------:R-:W-:-:S09]  /*7300*/  UIADD3 UR4, UR9, -UR4, URZ ;  /* 0x8000000409047290 */ /* 0x000fd2000fffe03f */
[----:B------:R1:W-:Y:S02]  /*7310*/  STL [UR4], R7 ;  /* 0x00000007ff007987 */ /* 0x0003e40008100804 */
[----:B-1----:R-:W-:-:S04]  /*7320*/  MOV R7, 0x0 ;  /* 0x0000000000077802 */ /* 0x002fc80000000f00 */
[----:B------:R-:W-:Y:S05]  /*7330*/  RET.REL.NODEC R6 `(_ZN7cutlass13device_kernelIN5flash19enable_sm80_to_sm89INS1_16FlashAttnBwdSm80INS1_25CollectiveMainloopBwdSm80ILi2ELi2EN4cute5tupleIJNS5_1CILi64EEENS7_ILi128EEES8_EEENS_10bfloat16_tEfNS_4arch4Sm80ELb0ELb1ELb1ELb0ELb0ELb0ELb0ELb0ELi2ELi2ELi4ELi2ELb1EEENS1_24CollectiveEpilogueBwdGQAISA_fSD_Li256ELb0ELb0EEENS1_19SingleTileSchedulerILb0ELb0ELb0ELi128EEEEEEEEEvNT_6ParamsE) ;  /* 0xffff8cc006007950 */ /* 0x000fea0003c3ffff */
        .type           $_ZN7cutlass13device_kernelIN5flash19enable_sm80_to_sm89INS1_16FlashAttnBwdSm80INS1_25CollectiveMainloopBwdSm80ILi2ELi2EN4cute5tupleIJNS5_1CILi64EEENS7_ILi128EEES8_EEENS_10bfloat16_tEfNS_4arch4Sm80ELb0ELb1ELb1ELb0ELb0ELb0ELb0ELb0ELi2ELi2ELi4ELi2ELb1EEENS1_24CollectiveEpilogueBwdGQAISA_fSD_Li256ELb0ELb0EEENS1_19SingleTileSchedulerILb0ELb0ELb0ELi128EEEEEEEEEvNT_6ParamsE$_ZN4cute3eso3ESOILb1ELb0EJNS_1CILi0EEES3_iEEC2ERKS3_S6_RKi,@function
        .size           $_ZN7cutlass13device_kernelIN5flash19enable_sm80_to_sm89INS1_16FlashAttnBwdSm80INS1_25CollectiveMainloopBwdSm80ILi2ELi2EN4cute5tupleIJNS5_1CILi64EEENS7_ILi128EEES8_EEENS_10bfloat16_tEfNS_4arch4Sm80ELb0ELb1ELb1ELb0ELb0ELb0ELb0ELb0ELi2ELi2ELi4ELi2ELb1EEENS1_24CollectiveEpilogueBwdGQAISA_fSD_Li256ELb0ELb0EEENS1_19SingleTileSchedulerILb0ELb0ELb0ELi128EEEEEEEEEvNT_6ParamsE$_ZN4cute3eso3ESOILb1ELb0EJNS_1CILi0EEES3_iEEC2ERKS3_S6_RKi,($_ZN7cutlass13device_kernelIN5flash19enable_sm80_to_sm89INS1_16FlashAttnBwdSm80INS1_25CollectiveMainloopBwdSm80ILi2ELi2EN4cute5tupleIJNS5_1CILi64EEENS7_ILi128EEES8_EEENS_10bfloat16_tEfNS_4arch4Sm80ELb0ELb1ELb1ELb0ELb0ELb0ELb0ELb0ELi2ELi2ELi4ELi2ELb1EEENS1_24CollectiveEpilogueBwdGQAISA_fSD_Li256ELb0ELb0EEENS1_19SingleTileSchedulerILb0ELb0ELb0ELi128EEEEEEEEEvNT_6ParamsE$_ZN4cute3eso3ESOILb1ELb0EJNS_1CILi0EEES3_iS3_EEC2ERKS3_S6_RKiS6_ - $_ZN7cutlass13device_kernelIN5flash19enable_sm80_to_sm89INS1_16FlashAttnBwdSm80INS1_25CollectiveMainloopBwdSm80ILi2ELi2EN4cute5tupleIJNS5_1CILi64EEENS7_ILi128EEES8_EEENS_10bfloat16_tEfNS_4arch4Sm80ELb0ELb1ELb1ELb0ELb0ELb0ELb0ELb0ELi2ELi2ELi4ELi2ELb1EEENS1_24CollectiveEpilogueBwdGQAISA_fSD_Li256ELb0ELb0EEENS1_19SingleTileSchedulerILb0ELb0ELb0ELi128EEEEEEEEEvNT_6ParamsE$_ZN4cute3eso3ESOILb1ELb0EJNS_1CILi0EEES3_iEEC2ERKS3_S6_RKi)
$_ZN7cutlass13device_kernelIN5flash19enable_sm80_to_sm89INS1_16FlashAttnBwdSm80INS1_25CollectiveMainloopBwdSm80ILi2ELi2EN4cute5tupleIJNS5_1CILi64EEENS7_ILi128EEES8_EEENS_10bfloat16_tEfNS_4arch4Sm80ELb0ELb1ELb1ELb0ELb0ELb0ELb0ELb0ELi2ELi2ELi4ELi2ELb1EEENS1_24CollectiveEpilogueBwdGQAISA_fSD_Li256ELb0ELb0EEENS1_19SingleTileSchedulerILb0ELb0ELb0ELi128EEEEEEEEEvNT_6ParamsE$_ZN4cute3eso3ESOILb1ELb0EJNS_1CILi0EEES3_iEEC2ERKS3_S6_RKi:
[----:B------:R-:W-:Y:S02]  /*7340*/  ULDC UR4, c[0x0][0x20] ;  /* 0x0000080000047ab9 */ /* 0x000fe40000000800 */
[----:B------:R-:W-:-:S09]  /*7350*/  UIADD3 UR4, UR9, -UR4, URZ ;  /* 0x8000000409047290 */ /* 0x000fd2000fffe03f */
[----:B------:R1:W-:Y:S02]  /*7360*/  STL [UR4], R7 ;  /* 0x00000007ff007987 */ /* 0x0003e40008100804 */
[----:B-1----:R-:W-:-:S04]  /*7370*/  MOV R7, 0x0 ;  /* 0x0000000000077802 */ /* 0x002fc80000000f00 */
[----:B------:R-:W-:Y:S05]  /*7380*/  RET.REL.NODEC R6 `(_ZN7cutlass13device_kernelIN5flash19enable_sm80_to_sm89INS1_16FlashAttnBwdSm80INS1_25CollectiveMainloopBwdSm80ILi2ELi2EN4cute5tupleIJNS5_1CILi64EEENS7_ILi128EEES8_EEENS_10bfloat16_tEfNS_4arch4Sm80ELb0ELb1ELb1ELb0ELb0ELb0ELb0ELb0ELi2ELi2ELi4ELi2ELb1EEENS1_24CollectiveEpilogueBwdGQAISA_fSD_Li256ELb0ELb0EEENS1_19SingleTileSchedulerILb0ELb0ELb0ELi128EEEEEEEEEvNT_6ParamsE) ;  /* 0xffff8c7006007950 */ /* 0x000fea0003c3ffff */
        .type           $_ZN7cutlass13device_kernelIN5flash19enable_sm80_to_sm89INS1_16FlashAttnBwdSm80INS1_25CollectiveMainloopBwdSm80ILi2ELi2EN4cute5tupleIJNS5_1CILi64EEENS7_ILi128EEES8_EEENS_10bfloat16_tEfNS_4arch4Sm80ELb0ELb1ELb1ELb0ELb0ELb0ELb0ELb0ELi2ELi2ELi4ELi2ELb1EEENS1_24CollectiveEpilogueBwdGQAISA_fSD_Li256ELb0ELb0EEENS1_19SingleTileSchedulerILb0ELb0ELb0ELi128EEEEEEEEEvNT_6ParamsE$_ZN4cute3eso3ESOILb1ELb0EJNS_1CILi0EEES3_iS3_EEC2ERKS3_S6_RKiS6_,@function
        .size           $_ZN7cutlass13device_kernelIN5flash19enable_sm80_to_sm89INS1_16FlashAttnBwdSm80INS1_25CollectiveMainloopBwdSm80ILi2ELi2EN4cute5tupleIJNS5_1CILi64EEENS7_ILi128EEES8_EEENS_10bfloat16_tEfNS_4arch4Sm80ELb0ELb1ELb1ELb0ELb0ELb0ELb0ELb0ELi2ELi2ELi4ELi2ELb1EEENS1_24CollectiveEpilogueBwdGQAISA_fSD_Li256ELb0ELb0EEENS1_19SingleTileSchedulerILb0ELb0ELb0ELi128EEEEEEEEEvNT_6ParamsE$_ZN4cute3eso3ESOILb1ELb0EJNS_1CILi0EEES3_iS3_EEC2ERKS3_S6_RKiS6_,($_ZN7cutlass13device_kernelIN5flash19enable_sm80_to_sm89INS1_16FlashAttnBwdSm80INS1_25CollectiveMainloopBwdSm80ILi2ELi2EN4cute5tupleIJNS5_1CILi64EEENS7_ILi128EEES8_EEENS_10bfloat16_tEfNS_4arch4Sm80ELb0ELb1ELb1ELb0ELb0ELb0ELb0ELb0ELi2ELi2ELi4ELi2ELb1EEENS1_24CollectiveEpilogueBwdGQAISA_fSD_Li256ELb0ELb0EEENS1_19SingleTileSchedulerILb0ELb0ELb0ELi128EEEEEEEEEvNT_6ParamsE$_ZN4cute3eso3ESOILb1ELb0EJNS_1CILi0EEES3_iiEEC2ERKS3_S6_RKiS8_ - $_ZN7cutlass13device_kernelIN5flash19enable_sm80_to_sm89INS1_16FlashAttnBwdSm80INS1_25CollectiveMainloopBwdSm80ILi2ELi2EN4cute5tupleIJNS5_1CILi64EEENS7_ILi128EEES8_EEENS_10bfloat16_tEfNS_4arch4Sm80ELb0ELb1ELb1ELb0ELb0ELb0ELb0ELb0ELi2ELi2ELi4ELi2ELb1EEENS1_24CollectiveEpilogueBwdGQAISA_fSD_Li256ELb0ELb0EEENS1_19SingleTileSchedulerILb0ELb0ELb0ELi128EEEEEEEEEvNT_6ParamsE$_ZN4cute3eso3ESOILb1ELb0EJNS_1CILi0EEES3_iS3_EEC2ERKS3_S6_RKiS6_)
$_ZN7cutlass13device_kernelIN5flash19enable_sm80_to_sm89INS1_16FlashAttnBwdSm80INS1_25CollectiveMainloopBwdSm80ILi2ELi2EN4cute5tupleIJNS5_1CILi64EEENS7_ILi128EEES8_EEENS_10bfloat16_tEfNS_4arch4Sm80ELb0ELb1ELb1ELb0ELb0ELb0ELb0ELb0ELi2ELi2ELi4ELi2ELb1EEENS1_24CollectiveEpilogueBwdGQAISA_fSD_Li256ELb0ELb0EEENS1_19SingleTileSchedulerILb0ELb0ELb0ELi128EEEEEEEEEvNT_6ParamsE$_ZN4cute3eso3ESOILb1ELb0EJNS_1CILi0EEES3_iS3_EEC2ERKS3_S6_RKiS6_:
[----:B------:R-:W-:Y:S01]  /*7390*/  ULDC UR4, c[0x0][0x20] ;  /* 0x0000080000047ab9 */ /* 0x000fe20000000800 */
[----:B------:R-:W-:Y:S01]  /*73a0*/  MOV R7, 0x0 ;  /* 0x0000000000077802 */ /* 0x000fe20000000f00 */
[----:B------:R-:W-:-:S09]  /*73b0*/  UIADD3 UR4, UR9, -UR4, URZ ;  /* 0x8000000409047290 */ /* 0x000fd2000fffe03f */
[----:B------:R1:W-:Y:S01]  /*73c0*/  STL [UR4], R11 ;  /* 0x0000000bff007987 */ /* 0x0003e20008100804 */
[----:B------:R-:W-:Y:S05]  /*73d0*/  RET.REL.NODEC R6 `(_ZN7cutlass13device_kernelIN5flash19enable_sm80_to_sm89INS1_16FlashAttnBwdSm80INS1_25CollectiveMainloopBwdSm80ILi2ELi2EN4cute5tupleIJNS5_1CILi64EEENS7_ILi128EEES8_EEENS_10bfloat16_tEfNS_4arch4Sm80ELb0ELb1ELb1ELb0ELb0ELb0ELb0ELb0ELi2ELi2ELi4ELi2ELb1EEENS1_24CollectiveEpilogueBwdGQAISA_fSD_Li256ELb0ELb0EEENS1_19SingleTileSchedulerILb0ELb0ELb0ELi128EEEEEEEEEvNT_6ParamsE) ;  /* 0xffff8c2006007950 */ /* 0x000fea0003c3ffff */
        .type           $_ZN7cutlass13device_kernelIN5flash19enable_sm80_to_sm89INS1_16FlashAttnBwdSm80INS1_25CollectiveMainloopBwdSm80ILi2ELi2EN4cute5tupleIJNS5_1CILi64EEENS7_ILi128EEES8_EEENS_10bfloat16_tEfNS_4arch4Sm80ELb0ELb1ELb1ELb0ELb0ELb0ELb0ELb0ELi2ELi2ELi4ELi2ELb1EEENS1_24CollectiveEpilogueBwdGQAISA_fSD_Li256ELb0ELb0EEENS1_19SingleTileSchedulerILb0ELb0ELb0ELi128EEEEEEEEEvNT_6ParamsE$_ZN4cute3eso3ESOILb1ELb0EJNS_1CILi0EEES3_iiEEC2ERKS3_S6_RKiS8_,@function
        .size           $_ZN7cutlass13device_kernelIN5flash19enable_sm80_to_sm89INS1_16FlashAttnBwdSm80INS1_25CollectiveMainloopBwdSm80ILi2ELi2EN4cute5tupleIJNS5_1CILi64EEENS7_ILi128EEES8_EEENS_10bfloat16_tEfNS_4arch4Sm80ELb0ELb1ELb1ELb0ELb0ELb0ELb0ELb0ELi2ELi2ELi4ELi2ELb1EEENS1_24CollectiveEpilogueBwdGQAISA_fSD_Li256ELb0ELb0EEENS1_19SingleTileSchedulerILb0ELb0ELb0ELi128EEEEEEEEEvNT_6ParamsE$_ZN4cute3eso3ESOILb1ELb0EJNS_1CILi0EEES3_iiEEC2ERKS3_S6_RKiS8_,($_ZN7cutlass13device_kernelIN5flash19enable_sm80_to_sm89INS1_16FlashAttnBwdSm80INS1_25CollectiveMainloopBwdSm80ILi2ELi2EN4cute5tupleIJNS5_1CILi64EEENS7_ILi128EEES8_EEENS_10bfloat16_tEfNS_4arch4Sm80ELb0ELb1ELb1ELb0ELb0ELb0ELb0ELb0ELi2ELi2ELi4ELi2ELb1EEENS1_24CollectiveEpilogueBwdGQAISA_fSD_Li256ELb0ELb0EEENS1_19SingleTileSchedulerILb0ELb0ELb0ELi128EEEEEEEEEvNT_6ParamsE$_ZN4cute3eso3ESOILb1ELb0EJNS_1CILi0EEEiEEC2ERKS3_RKi - $_ZN7cutlass13device_kernelIN5flash19enable_sm80_to_sm89INS1_16FlashAttnBwdSm80INS1_25CollectiveMainloopBwdSm80ILi2ELi2EN4cute5tupleIJNS5_1CILi64EEENS7_ILi128EEES8_EEENS_10bfloat16_tEfNS_4arch4Sm80ELb0ELb1ELb1ELb0ELb0ELb0ELb0ELb0ELi2ELi2ELi4ELi2ELb1EEENS1_24CollectiveEpilogueBwdGQAISA_fSD_Li256ELb0ELb0EEENS1_19SingleTileSchedulerILb0ELb0ELb0ELi128EEEEEEEEEvNT_6ParamsE$_ZN4cute3eso3ESOILb1ELb0EJNS_1CILi0EEES3_iiEEC2ERKS3_S6_RKiS8_)
$_ZN7cutlass13device_kernelIN5flash19enable_sm80_to_sm89INS1_16FlashAttnBwdSm80INS1_25CollectiveMainloopBwdSm80ILi2ELi2EN4cute5tupleIJNS5_1CILi64EEENS7_ILi128EEES8_EEENS_10bfloat16_tEfNS_4arch4Sm80ELb0ELb1ELb1ELb0ELb0ELb0ELb0ELb0ELi2ELi2ELi4ELi2ELb1EEENS1_24CollectiveEpilogueBwdGQAISA_fSD_Li256ELb0ELb0EEENS1_19SingleTileSchedulerILb0ELb0ELb0ELi128EEEEEEEEEvNT_6ParamsE$_ZN4cute3eso3ESOILb1ELb0EJNS_1CILi0EEES3_iiEEC2ERKS3_S6_RKiS8_:
[----:B------:R-:W-:Y:S01]  /*73e0*/  ULDC UR4, c[0x0][0x20] ;  /* 0x0000080000047ab9 */ /* 0x000fe20000000800 */
[----:B------:R-:W-:Y:S01]  /*73f0*/  IADD3 R7, R7, -c[0x0][0x20], RZ ;  /* 0x8000080007077a10 */ /* 0x000fe20007ffe0ff */
[----:B------:R-:W-:-:S04]  /*7400*/  UIADD3 UR4, UR8, -UR4, URZ ;  /* 0x8000000408047290 */ /* 0x000fc8000fffe03f */
[----:B------:R1:W-:Y:S05]  /*7410*/  STL [R7], R30 ;  /* 0x0000001e07007387 */ /* 0x0003ea0000100800 */
[----:B------:R-:W2:Y:S01]  /*7420*/  LDL R36, [UR4] ;  /* 0x00000004ff247983 */ /* 0x000ea20008100800 */
[----:B------:R-:W-:-:S03]  /*7430*/  MOV R11, 0x0 ;  /* 0x00000000000b7802 */ /* 0x000fc60000000f00 */
[----:B--2---:R1:W-:Y:S01]  /*7440*/  STL [R7+0x4], R36 ;  /* 0x0000042407007387 */ /* 0x0043e20000100800 */
[----:B------:R-:W-:Y:S05]  /*7450*/  RET.REL.NODEC R10 `(_ZN7cutlass13device_kernelIN5flash19enable_sm80_to_sm89INS1_16FlashAttnBwdSm80INS1_25CollectiveMainloopBwdSm80ILi2ELi2EN4cute5tupleIJNS5_1CILi64EEENS7_ILi128EEES8_EEENS_10bfloat16_tEfNS_4arch4Sm80ELb0ELb1ELb1ELb0ELb0ELb0ELb0ELb0ELi2ELi2ELi4ELi2ELb1EEENS1_24CollectiveEpilogueBwdGQAISA_fSD_Li256ELb0ELb0EEENS1_19SingleTileSchedulerILb0ELb0ELb0ELi128EEEEEEEEEvNT_6ParamsE) ;  /* 0xffff8ba00a007950 */ /* 0x000fea0003c3ffff */
        .type           $_ZN7cutlass13device_kernelIN5flash19enable_sm80_to_sm89INS1_16FlashAttnBwdSm80INS1_25CollectiveMainloopBwdSm80ILi2ELi2EN4cute5tupleIJNS5_1CILi64EEENS7_ILi128EEES8_EEENS_10bfloat16_tEfNS_4arch4Sm80ELb0ELb1ELb1ELb0ELb0ELb0ELb0ELb0ELi2ELi2ELi4ELi2ELb1EEENS1_24CollectiveEpilogueBwdGQAISA_fSD_Li256ELb0ELb0EEENS1_19SingleTileSchedulerILb0ELb0ELb0ELi128EEEEEEEEEvNT_6ParamsE$_ZN4cute3eso3ESOILb1ELb0EJNS_1CILi0EEEiEEC2ERKS3_RKi,@function
        .size           $_ZN7cutlass13device_kernelIN5flash19enable_sm80_to_sm89INS1_16FlashAttnBwdSm80INS1_25CollectiveMainloopBwdSm80ILi2ELi2EN4cute5tupleIJNS5_1CILi64EEENS7_ILi128EEES8_EEENS_10bfloat16_tEfNS_4arch4Sm80ELb0ELb1ELb1ELb0ELb0ELb0ELb0ELb0ELi2ELi2ELi4ELi2ELb1EEENS1_24CollectiveEpilogueBwdGQAISA_fSD_Li256ELb0ELb0EEENS1_19SingleTileSchedulerILb0ELb0ELb0ELi128EEEEEEEEEvNT_6ParamsE$_ZN4cute3eso3ESOILb1ELb0EJNS_1CILi0EEEiEEC2ERKS3_RKi,($_ZN7cutlass13device_kernelIN5flash19enable_sm80_to_sm89INS1_16FlashAttnBwdSm80INS1_25CollectiveMainloopBwdSm80ILi2ELi2EN4cute5tupleIJNS5_1CILi64EEENS7_ILi128EEES8_EEENS_10bfloat16_tEfNS_4arch4Sm80ELb0ELb1ELb1ELb0ELb0ELb0ELb0ELb0ELi2ELi2ELi4ELi2ELb1EEENS1_24CollectiveEpilogueBwdGQAISA_fSD_Li256ELb0ELb0EEENS1_19SingleTileSchedulerILb0ELb0ELb0ELi128EEEEEEEEEvNT_6ParamsE$_ZN4cute3eso3ESOILb1ELb0EJNS_1CILi0EEEiS3_EEC2ERKS3_RKiS6_ - $_ZN7cutlass13device_kernelIN5flash19enable_sm80_to_sm89INS1_16FlashAttnBwdSm80INS1_25CollectiveMainloopBwdSm80ILi2ELi2EN4cute5tupleIJNS5_1CILi64EEENS7_ILi128EEES8_EEENS_10bfloat16_tEfNS_4arch4Sm80ELb0ELb1ELb1ELb0ELb0ELb0ELb0ELb0ELi2ELi2ELi4ELi2ELb1EEENS1_24CollectiveEpilogueBwdGQAISA_fSD_Li256ELb0ELb0EEENS1_19SingleTileSchedulerILb0ELb0ELb0ELi128EEEEEEEEEvNT_6ParamsE$_ZN4cute3eso3ESOILb1ELb0EJNS_1CILi0EEEiEEC2ERKS3_RKi)
$_ZN7cutlass13device_kernelIN5flash19enable_sm80_to_sm89INS1_16FlashAttnBwdSm80INS1_25CollectiveMainloopBwdSm80ILi2ELi2EN4cute5tupleIJNS5_1CILi64EEENS7_ILi128EEES8_EEENS_10bfloat16_tEfNS_4arch4Sm80ELb0ELb1ELb1ELb0ELb0ELb0ELb0ELb0ELi2ELi2ELi4ELi2ELb1EEENS1_24CollectiveEpilogueBwdGQAISA_fSD_Li256ELb0ELb0EEENS1_19SingleTileSchedulerILb0ELb0ELb0ELi128EEEEEEEEEvNT_6ParamsE$_ZN4cute3eso3ESOILb1ELb0EJNS_1CILi0EEEiEEC2ERKS3_RKi:
[----:B------:R-:W-:Y:S02]  /*7460*/  ULDC UR8, c[0x0][0x20] ;  /* 0x0000080000087ab9 */ /* 0x000fe40000000800 */
[----:B------:R-:W-:-:S09]  /*7470*/  UIADD3 UR8, UR40, -UR8, URZ ;  /* 0x8000000828087290 */ /* 0x000fd2000fffe03f */
[----:B------:R1:W-:Y:S02]  /*7480*/  STL [UR8], R7 ;  /* 0x00000007ff007987 */ /* 0x0003e40008100808 */
[----:B-1----:R-:W-:-:S04]  /*7490*/  MOV R7, 0x0 ;  /* 0x0000000000077802 */ /* 0x002fc80000000f00 */
[----:B------:R-:W-:Y:S05]  /*74a0*/  RET.REL.NODEC R6 `(_ZN7cutlass13device_kernelIN5flash19enable_sm80_to_sm89INS1_16FlashAttnBwdSm80INS1_25CollectiveMainloopBwdSm80ILi2ELi2EN4cute5tupleIJNS5_1CILi64EEENS7_ILi128EEES8_EEENS_10bfloat16_tEfNS_4arch4Sm80ELb0ELb1ELb1ELb0ELb0ELb0ELb0ELb0ELi2ELi2ELi4ELi2ELb1EEENS1_24CollectiveEpilogueBwdGQAISA_fSD_Li256ELb0ELb0EEENS1_19SingleTileSchedulerILb0ELb0ELb0ELi128EEEEEEEEEvNT_6ParamsE) ;  /* 0xffff8b5006007950 */ /* 0x000fea0003c3ffff */
        .type           $_ZN7cutlass13device_kernelIN5flash19enable_sm80_to_sm89INS1_16FlashAttnBwdSm80INS1_25CollectiveMainloopBwdSm80ILi2ELi2EN4cute5tupleIJNS5_1CILi64EEENS7_ILi128EEES8_EEENS_10bfloat16_tEfNS_4arch4Sm80ELb0ELb1ELb1ELb0ELb0ELb0ELb0ELb0ELi2ELi2ELi4ELi2ELb1EEENS1_24CollectiveEpilogueBwdGQAISA_fSD_Li256ELb0ELb0EEENS1_19SingleTileSchedulerILb0ELb0ELb0ELi128EEEEEEEEEvNT_6ParamsE$_ZN4cute3eso3ESOILb1ELb0EJNS_1CILi0EEEiS3_EEC2ERKS3_RKiS6_,@function
        .size           $_ZN7cutlass13device_kernelIN5flash19enable_sm80_to_sm89INS1_16FlashAttnBwdSm80INS1_25CollectiveMainloopBwdSm80ILi2ELi2EN4cute5tupleIJNS5_1CILi64EEENS7_ILi128EEES8_EEENS_10bfloat16_tEfNS_4arch4Sm80ELb0ELb1ELb1ELb0ELb0ELb0ELb0ELb0ELi2ELi2ELi4ELi2ELb1EEENS1_24CollectiveEpilogueBwdGQAISA_fSD_Li256ELb0ELb0EEENS1_19SingleTileSchedulerILb0ELb0ELb0ELi128EEEEEEEEEvNT_6ParamsE$_ZN4cute3eso3ESOILb1ELb0EJNS_1CILi0EEEiS3_EEC2ERKS3_RKiS6_,($_ZN7cutlass13device_kernelIN5flash19enable_sm80_to_sm89INS1_16FlashAttnBwdSm80INS1_25CollectiveMainloopBwdSm80ILi2ELi2EN4cute5tupleIJNS5_1CILi64EEENS7_ILi128EEES8_EEENS_10bfloat16_tEfNS_4arch4Sm80ELb0ELb1ELb1ELb0ELb0ELb0ELb0ELb0ELi2ELi2ELi4ELi2ELb1EEENS1_24CollectiveEpilogueBwdGQAISA_fSD_Li256ELb0ELb0EEENS1_19SingleTileSchedulerILb0ELb0ELb0ELi128EEEEEEEEEvNT_6ParamsE$_ZN4cute3eso3ESOILb1ELb0EJNS_1CILi0EEEiS3_S3_EEC2ERKS3_RKiS6_S6_ - $_ZN7cutlass13device_kernelIN5flash19enable_sm80_to_sm89INS1_16FlashAttnBwdSm80INS1_25CollectiveMainloopBwdSm80ILi2ELi2EN4cute5tupleIJNS5_1CILi64EEENS7_ILi128EEES8_EEENS_10bfloat16_tEfNS_4arch4Sm80ELb0ELb1ELb1ELb0ELb0ELb0ELb0ELb0ELi2ELi2ELi4ELi2ELb1EEENS1_24CollectiveEpilogueBwdGQAISA_fSD_Li256ELb0ELb0EEENS1_19SingleTileSchedulerILb0ELb0ELb0ELi128EEEEEEEEEvNT_6ParamsE$_ZN4cute3eso3ESOILb1ELb0EJNS_1CILi0EEEiS3_EEC2ERKS3_RKiS6_)
$_ZN7cutlass13device_kernelIN5flash19enable_sm80_to_sm89INS1_16FlashAttnBwdSm80INS1_25CollectiveMainloopBwdSm80ILi2ELi2EN4cute5tupleIJNS5_1CILi64EEENS7_ILi128EEES8_EEENS_10bfloat16_tEfNS_4arch4Sm80ELb0ELb1ELb1ELb0ELb0ELb0ELb0ELb0ELi2ELi2ELi4ELi2ELb1EEENS1_24CollectiveEpilogueBwdGQAISA_fSD_Li256ELb0ELb0EEENS1_19SingleTileSchedulerILb0ELb0ELb0ELi128EEEEEEEEEvNT_6ParamsE$_ZN4cute3eso3ESOILb1ELb0EJNS_1CILi0EEEiS3_EEC2ERKS3_RKiS6_:
[----:B------:R-:W-:Y:S02]  /*74b0*/  ULDC UR8, c[0x0][0x20] ;  /* 0x0000080000087ab9 */ /* 0x000fe40000000800 */
[----:B------:R-:W-:-:S09]  /*74c0*/  UIADD3 UR8, UR23, -UR8, URZ ;  /* 0x8000000817087290 */ /* 0x000fd2000fffe03f */
[----:B------:R1:W-:Y:S02]  /*74d0*/  STL [UR8], R7 ;  /* 0x00000007ff007987 */ /* 0x0003e40008100808 */
[----:B-1----:R-:W-:-:S04]  /*74e0*/  MOV R7, 0x0 ;  /* 0x0000000000077802 */ /* 0x002fc80000000f00 */
[----:B------:R-:W-:Y:S05]  /*74f0*/  RET.REL.NODEC R6 `(_ZN7cutlass13device_kernelIN5flash19enable_sm80_to_sm89INS1_16FlashAttnBwdSm80INS1_25CollectiveMainloopBwdSm80ILi2ELi2EN4cute5tupleIJNS5_1CILi64EEENS7_ILi128EEES8_EEENS_10bfloat16_tEfNS_4arch4Sm80ELb0ELb1ELb1ELb0ELb0ELb0ELb0ELb0ELi2ELi2ELi4ELi2ELb1EEENS1_24CollectiveEpilogueBwdGQAISA_fSD_Li256ELb0ELb0EEENS1_19SingleTileSchedulerILb0ELb0ELb0ELi128EEEEEEEEEvNT_6ParamsE) ;  /* 0xffff8b0006007950 */ /* 0x000fea0003c3ffff */
        .type           $_ZN7cutlass13device_kernelIN5flash19enable_sm80_to_sm89INS1_16FlashAttnBwdSm80INS1_25CollectiveMainloopBwdSm80ILi2ELi2EN4cute5tupleIJNS5_1CILi64EEENS7_ILi128EEES8_EEENS_10bfloat16_tEfNS_4arch4Sm80ELb0ELb1ELb1ELb0ELb0ELb0ELb0ELb0ELi2ELi2ELi4ELi2ELb1EEENS1_24CollectiveEpilogueBwdGQAISA_fSD_Li256ELb0ELb0EEENS1_19SingleTileSchedulerILb0ELb0ELb0ELi128EEEEEEEEEvNT_6ParamsE$_ZN4cute3eso3ESOILb1ELb0EJNS_1CILi0EEEiS3_S3_EEC2ERKS3_RKiS6_S6_,@function
        .size           $_ZN7cutlass13device_kernelIN5flash19enable_sm80_to_sm89INS1_16FlashAttnBwdSm80INS1_25CollectiveMainloopBwdSm80ILi2ELi2EN4cute5tupleIJNS5_1CILi64EEENS7_ILi128EEES8_EEENS_10bfloat16_tEfNS_4arch4Sm80ELb0ELb1ELb1ELb0ELb0ELb0ELb0ELb0ELi2ELi2ELi4ELi2ELb1EEENS1_24CollectiveEpilogueBwdGQAISA_fSD_Li256ELb0ELb0EEENS1_19SingleTileSchedulerILb0ELb0ELb0ELi128EEEEEEEEEvNT_6ParamsE$_ZN4cute3eso3ESOILb1ELb0EJNS_1CILi0EEEiS3_S3_EEC2ERKS3_RKiS6_S6_,($_ZN7cutlass13device_kernelIN5flash19enable_sm80_to_sm89INS1_16FlashAttnBwdSm80INS1_25CollectiveMainloopBwdSm80ILi2ELi2EN4cute5tupleIJNS5_1CILi64EEENS7_ILi128EEES8_EEENS_10bfloat16_tEfNS_4arch4Sm80ELb0ELb1ELb1ELb0ELb0ELb0ELb0ELb0ELi2ELi2ELi4ELi2ELb1EEENS1_24CollectiveEpilogueBwdGQAISA_fSD_Li256ELb0ELb0EEENS1_19SingleTileSchedulerILb0ELb0ELb0ELi128EEEEEEEEEvNT_6ParamsE$_ZN4cute3eso3ESOILb1ELb0EJNS_1CILi0EEEiiiEEC2ERKS3_RKiS8_S8_ - $_ZN7cutlass13device_kernelIN5flash19enable_sm80_to_sm89INS1_16FlashAttnBwdSm80INS1_25CollectiveMainloopBwdSm80ILi2ELi2EN4cute5tupleIJNS5_1CILi64EEENS7_ILi128EEES8_EEENS_10bfloat16_tEfNS_4arch4Sm80ELb0ELb1ELb1ELb0ELb0ELb0ELb0ELb0ELi2ELi2ELi4ELi2ELb1EEENS1_24CollectiveEpilogueBwdGQAISA_fSD_Li256ELb0ELb0EEENS1_19SingleTileSchedulerILb0ELb0ELb0ELi128EEEEEEEEEvNT_6ParamsE$_ZN4cute3eso3ESOILb1ELb0EJNS_1CILi0EEEiS3_S3_EEC2ERKS3_RKiS6_S6_)
$_ZN7cutlass13device_kernelIN5flash19enable_sm80_to_sm89INS1_16FlashAttnBwdSm80INS1_25CollectiveMainloopBwdSm80ILi2ELi2EN4cute5tupleIJNS5_1CILi64EEENS7_ILi128EEES8_EEENS_10bfloat16_tEfNS_4arch4Sm80ELb0ELb1ELb1ELb0ELb0ELb0ELb0ELb0ELi2ELi2ELi4ELi2ELb1EEENS1_24CollectiveEpilogueBwdGQAISA_fSD_Li256ELb0ELb0EEENS1_19SingleTileSchedulerILb0ELb0ELb0ELi128EEEEEEEEEvNT_6ParamsE$_ZN4cute3eso3ESOILb1ELb0EJNS_1CILi0EEEiS3_S3_EEC2ERKS3_RKiS6_S6_:
[----:B------:R-:W-:Y:S02]  /*7500*/  ULDC UR4, c[0x0][0x20] ;  /* 0x0000080000047ab9 */ /* 0x000fe40000000800 */
[----:B------:R-:W-:-:S09]  /*7510*/  UIADD3 UR4, UR9, -UR4, URZ ;  /* 0x8000000409047290 */ /* 0x000fd2000fffe03f */
[----:B------:R1:W-:Y:S02]  /*7520*/  STL [UR4], R7 ;  /* 0x00000007ff007987 */ /* 0x0003e40008100804 */
[----:B-1----:R-:W-:-:S04]  /*7530*/  MOV R7, 0x0 ;  /* 0x0000000000077802 */ /* 0x002fc80000000f00 */
[----:B------:R-:W-:Y:S05]  /*7540*/  RET.REL.NODEC R6 `(_ZN7cutlass13device_kernelIN5flash19enable_sm80_to_sm89INS1_16FlashAttnBwdSm80INS1_25CollectiveMainloopBwdSm80ILi2ELi2EN4cute5tupleIJNS5_1CILi64EEENS7_ILi128EEES8_EEENS_10bfloat16_tEfNS_4arch4Sm80ELb0ELb1ELb1ELb0ELb0ELb0ELb0ELb0ELi2ELi2ELi4ELi2ELb1EEENS1_24CollectiveEpilogueBwdGQAISA_fSD_Li256ELb0ELb0EEENS1_19SingleTileSchedulerILb0ELb0ELb0ELi128EEEEEEEEEvNT_6ParamsE) ;  /* 0xffff8ab006007950 */ /* 0x000fea0003c3ffff */
        .type           $_ZN7cutlass13device_kernelIN5flash19enable_sm80_to_sm89INS1_16FlashAttnBwdSm80INS1_25CollectiveMainloopBwdSm80ILi2ELi2EN4cute5tupleIJNS5_1CILi64EEENS7_ILi128EEES8_EEENS_10bfloat16_tEfNS_4arch4Sm80ELb0ELb1ELb1ELb0ELb0ELb0ELb0ELb0ELi2ELi2ELi4ELi2ELb1EEENS1_24CollectiveEpilogueBwdGQAISA_fSD_Li256ELb0ELb0EEENS1_19SingleTileSchedulerILb0ELb0ELb0ELi128EEEEEEEEEvNT_6ParamsE$_ZN4cute3eso3ESOILb1ELb0EJNS_1CILi0EEEiiiEEC2ERKS3_RKiS8_S8_,@function
        .size           $_ZN7cutlass13device_kernelIN5flash19enable_sm80_to_sm89INS1_16FlashAttnBwdSm80INS1_25CollectiveMainloopBwdSm80ILi2ELi2EN4cute5tupleIJNS5_1CILi64EEENS7_ILi128EEES8_EEENS_10bfloat16_tEfNS_4arch4Sm80ELb0ELb1ELb1ELb0ELb0ELb0ELb0ELb0ELi2ELi2ELi4ELi2ELb1EEENS1_24CollectiveEpilogueBwdGQAISA_fSD_Li256ELb0ELb0EEENS1_19SingleTileSchedulerILb0ELb0ELb0ELi128EEEEEEEEEvNT_6ParamsE$_ZN4cute3eso3ESOILb1ELb0EJNS_1CILi0EEEiiiEEC2ERKS3_RKiS8_S8_,($_ZN7cutlass13device_kernelIN5flash19enable_sm80_to_sm89INS1_16FlashAttnBwdSm80INS1_25CollectiveMainloopBwdSm80ILi2ELi2EN4cute5tupleIJNS5_1CILi64EEENS7_ILi128EEES8_EEENS_10bfloat16_tEfNS_4arch4Sm80ELb0ELb1ELb1ELb0ELb0ELb0ELb0ELb0ELi2ELi2ELi4ELi2ELb1EEENS1_24CollectiveEpilogueBwdGQAISA_fSD_Li256ELb0ELb0EEENS1_19SingleTileSchedulerILb0ELb0ELb0ELi128EEEEEEEEEvNT_6ParamsE$_ZN4cute3eso3ESOILb1ELb0EJNS_5tupleIJNS2_IJNS_1CILi8EEENS3_ILi1EEEEEENS3_ILi2EEES5_EEENS2_IJNS2_IJS5_NS3_ILi0EEEEEElS9_EEEEEC2ERKS8_RKSB_ - $_ZN7cutlass13device_kernelIN5flash19enable_sm80_to_sm89INS1_16FlashAttnBwdSm80INS1_25CollectiveMainloopBwdSm80ILi2ELi2EN4cute5tupleIJNS5_1CILi64EEENS7_ILi128EEES8_EEENS_10bfloat16_tEfNS_4arch4Sm80ELb0ELb1ELb1ELb0ELb0ELb0ELb0ELb0ELi2ELi2ELi4ELi2ELb1EEENS1_24CollectiveEpilogueBwdGQAISA_fSD_Li256ELb0ELb0EEENS1_19SingleTileSchedulerILb0ELb0ELb0ELi128EEEEEEEEEvNT_6ParamsE$_ZN4cute3eso3ESOILb1ELb0EJNS_1CILi0EEEiiiEEC2ERKS3_RKiS8_S8_)
$_ZN7cutlass13device_kernelIN5flash19enable_sm80_to_sm89INS1_16FlashAttnBwdSm80INS1_25CollectiveMainloopBwdSm80ILi2ELi2EN4cute5tupleIJNS5_1CILi64EEENS7_ILi128EEES8_EEENS_10bfloat16_tEfNS_4arch4Sm80ELb0ELb1ELb1ELb0ELb0ELb0ELb0ELb0ELi2ELi2ELi4ELi2ELb1EEENS1_24CollectiveEpilogueBwdGQAISA_fSD_Li256ELb0ELb0EEENS1_19SingleTileSchedulerILb0ELb0ELb0ELi128EEEEEEEEEvNT_6ParamsE$_ZN4cute3eso3ESOILb1ELb0EJNS_1CILi0EEEiiiEEC2ERKS3_RKiS8_S8_:
        /* <DEDUP_REMOVED lines=11> */
[----:B------:R-:W-:Y:S05]  /*7600*/  RET.REL.NODEC R36 `(_ZN7cutlass13device_kernelIN5flash19enable_sm80_to_sm89INS1_16FlashAttnBwdSm80INS1_25CollectiveMainloopBwdSm80ILi2ELi2EN4cute5tupleIJNS5_1CILi64EEENS7_ILi128EEES8_EEENS_10bfloat16_tEfNS_4arch4Sm80ELb0ELb1ELb1ELb0ELb0ELb0ELb0ELb0ELi2ELi2ELi4ELi2ELb1EEENS1_24CollectiveEpilogueBwdGQAISA_fSD_Li256ELb0ELb0EEENS1_19SingleTileSchedulerILb0ELb0ELb0ELi128EEEEEEEEEvNT_6ParamsE) ;  /* 0xffff89f024007950 */ /* 0x000fea0003c3ffff */
        .type           $_ZN7cutlass13device_kernelIN5flash19enable_sm80_to_sm89INS1_16FlashAttnBwdSm80INS1_25CollectiveMainloopBwdSm80ILi2ELi2EN4cute5tupleIJNS5_1CILi64EEENS7_ILi128EEES8_EEENS_10bfloat16_tEfNS_4arch4Sm80ELb0ELb1ELb1ELb0ELb0ELb0ELb0ELb0ELi2ELi2ELi4ELi2ELb1EEENS1_24CollectiveEpilogueBwdGQAISA_fSD_Li256ELb0ELb0EEENS1_19SingleTileSchedulerILb0ELb0ELb0ELi128EEEEEEEEEvNT_6ParamsE$_ZN4cute3eso3ESOILb1ELb0EJNS_5tupleIJNS2_IJNS_1CILi8EEENS3_ILi1EEEEEENS3_ILi2EEES5_EEENS2_IJNS2_IJS5_NS3_ILi0EEEEEElS9_EEEEEC2ERKS8_RKSB_,@function
        .size           $_ZN7cutlass13device_kernelIN5flash19enable_sm80_to_sm89INS1_16FlashAttnBwdSm80INS1_25CollectiveMainloopBwdSm80ILi2ELi2EN4cute5tupleIJNS5_1CILi64EEENS7_ILi128EEES8_EEENS_10bfloat16_tEfNS_4arch4Sm80ELb0ELb1ELb1ELb0ELb0ELb0ELb0ELb0ELi2ELi2ELi4ELi2ELb1EEENS1_24CollectiveEpilogueBwdGQAISA_fSD_Li256ELb0ELb0EEENS1_19SingleTileSchedulerILb0ELb0ELb0ELi128EEEEEEEEEvNT_6ParamsE$_ZN4cute3eso3ESOILb1ELb0EJNS_5tupleIJNS2_IJNS_1CILi8EEENS3_ILi1EEEEEENS3_ILi2EEES5_EEENS2_IJNS2_IJS5_NS3_ILi0EEEEEElS9_EEEEEC2ERKS8_RKSB_,($_ZN7cutlass13device_kernelIN5flash19enable_sm80_to_sm89INS1_16FlashAttnBwdSm80INS1_25CollectiveMainloopBwdSm80ILi2ELi2EN4cute5tupleIJNS5_1CILi64EEENS7_ILi128EEES8_EEENS_10bfloat16_tEfNS_4arch4Sm80ELb0ELb1ELb1ELb0ELb0ELb0ELb0ELb0ELi2ELi2ELi4ELi2ELb1EEENS1_24CollectiveEpilogueBwdGQAISA_fSD_Li256ELb0ELb0EEENS1_19SingleTileSchedulerILb0ELb0ELb0ELi128EEEEEEEEEvNT_6ParamsE$_ZN4cute3eso3ESOILb1ELb0EJNS_5tupleIJNS_1CILi1EEENS3_ILi0EEEEEElS5_EEC2ERKS6_RKlRKS5_ - $_ZN7cutlass13device_kernelIN5flash19enable_sm80_to_sm89INS1_16FlashAttnBwdSm80INS1_25CollectiveMainloopBwdSm80ILi2ELi2EN4cute5tupleIJNS5_1CILi64EEENS7_ILi128EEES8_EEENS_10bfloat16_tEfNS_4arch4Sm80ELb0ELb1ELb1ELb0ELb0ELb0ELb0ELb0ELi2ELi2ELi4ELi2ELb1EEENS1_24CollectiveEpilogueBwdGQAISA_fSD_Li256ELb0ELb0EEENS1_19SingleTileSchedulerILb0ELb0ELb0ELi128EEEEEEEEEvNT_6ParamsE$_ZN4cute3eso3ESOILb1ELb0EJNS_5tupleIJNS2_IJNS_1CILi8EEENS3_ILi1EEEEEENS3_ILi2EEES5_EEENS2_IJNS2_IJS5_NS3_ILi0EEEEEElS9_EEEEEC2ERKS8_RKSB_)
$_ZN7cutlass13device_kernelIN5flash19enable_sm80_to_sm89INS1_16FlashAttnBwdSm80INS1_25CollectiveMainloopBwdSm80ILi2ELi2EN4cute5tupleIJNS5_1CILi64EEENS7_ILi128EEES8_EEENS_10bfloat16_tEfNS_4arch4Sm80ELb0ELb1ELb1ELb0ELb0ELb0ELb0ELb0ELi2ELi2ELi4ELi2ELb1EEENS1_24CollectiveEpilogueBwdGQAISA_fSD_Li256ELb0ELb0EEENS1_19SingleTileSchedulerILb0ELb0ELb0ELi128EEEEEEEEEvNT_6ParamsE$_ZN4cute3eso3ESOILb1ELb0EJNS_5tupleIJNS2_IJNS_1CILi8EEENS3_ILi1EEEEEENS3_ILi2EEES5_EEENS2_IJNS2_IJS5_NS3_ILi0EEEEEElS9_EEEEEC2ERKS8_RKSB_:
[----:B------:R-:W-:Y:S01]  /*7610*/  ULDC UR8, c[0x0][0x20] ;  /* 0x0000080000087ab9 */ /* 0x000fe20000000800 */
[----:B------:R-:W-:Y:S01]  /*7620*/  MOV R12, R10 ;  /* 0x0000000a000c7202 */ /* 0x000fe20000000f00 */
[----:B------:R-:W-:Y:S01]  /*7630*/  UIADD3 UR8, UR23, -UR8, URZ ;  /* 0x8000000817087290 */ /* 0x000fe2000fffe03f */
[----:B------:R-:W-:-:S08]  /*7640*/  MOV R13, 0x0 ;  /* 0x00000000000d7802 */ /* 0x000fd00000000f00 */
[----:B------:R1:W-:Y:S01]  /*7650*/  STL.64 [UR8], R6 ;  /* 0x00000006ff007987 */ /* 0x0003e20008100a08 */
[----:B------:R-:W-:Y:S05]  /*7660*/  RET.REL.NODEC R12 `(_ZN7cutlass13device_kernelIN5flash19enable_sm80_to_sm89INS1_16FlashAttnBwdSm80INS1_25CollectiveMainloopBwdSm80ILi2ELi2EN4cute5tupleIJNS5_1CILi64EEENS7_ILi128EEES8_EEENS_10bfloat16_tEfNS_4arch4Sm80ELb0ELb1ELb1ELb0ELb0ELb0ELb0ELb0ELi2ELi2ELi4ELi2ELb1EEENS1_24CollectiveEpilogueBwdGQAISA_fSD_Li256ELb0ELb0EEENS1_19SingleTileSchedulerILb0ELb0ELb0ELi128EEEEEEEEEvNT_6ParamsE) ;  /* 0xffff89900c007950 */ /* 0x000fea0003c3ffff */
        .type           $_ZN7cutlass13device_kernelIN5flash19enable_sm80_to_sm89INS1_16FlashAttnBwdSm80INS1_25CollectiveMainloopBwdSm80ILi2ELi2EN4cute5tupleIJNS5_1CILi64EEENS7_ILi128EEES8_EEENS_10bfloat16_tEfNS_4arch4Sm80ELb0ELb1ELb1ELb0ELb0ELb0ELb0ELb0ELi2ELi2ELi4ELi2ELb1EEENS1_24CollectiveEpilogueBwdGQAISA_fSD_Li256ELb0ELb0EEENS1_19SingleTileSchedulerILb0ELb0ELb0ELi128EEEEEEEEEvNT_6ParamsE$_ZN4cute3eso3ESOILb1ELb0EJNS_5tupleIJNS_1CILi1EEENS3_ILi0EEEEEElS5_EEC2ERKS6_RKlRKS5_,@function
        .size           $_ZN7cutlass13device_kernelIN5flash19enable_sm80_to_sm89INS1_16FlashAttnBwdSm80INS1_25CollectiveMainloopBwdSm80ILi2ELi2EN4cute5tupleIJNS5_1CILi64EEENS7_ILi128EEES8_EEENS_10bfloat16_tEfNS_4arch4Sm80ELb0ELb1ELb1ELb0ELb0ELb0ELb0ELb0ELi2ELi2ELi4ELi2ELb1EEENS1_24CollectiveEpilogueBwdGQAISA_fSD_Li256ELb0ELb0EEENS1_19SingleTileSchedulerILb0ELb0ELb0ELi128EEEEEEEEEvNT_6ParamsE$_ZN4cute3eso3ESOILb1ELb0EJNS_5tupleIJNS_1CILi1EEENS3_ILi0EEEEEElS5_EEC2ERKS6_RKlRKS5_,($_ZN7cutlass13device_kernelIN5flash19enable_sm80_to_sm89INS1_16FlashAttnBwdSm80INS1_25CollectiveMainloopBwdSm80ILi2ELi2EN4cute5tupleIJNS5_1CILi64EEENS7_ILi128EEES8_EEENS_10bfloat16_tEfNS_4arch4Sm80ELb0ELb1ELb1ELb0ELb0ELb0ELb0ELb0ELi2ELi2ELi4ELi2ELb1EEENS1_24CollectiveEpilogueBwdGQAISA_fSD_Li256ELb0ELb0EEENS1_19SingleTileSchedulerILb0ELb0ELb0ELi128EEEEEEEEEvNT_6ParamsE$_ZN4cute3eso3ESOILb1ELb0EJNS_6LayoutINS_5tupleIJNS3_IJNS_1CILi1EEES5_EEEEEENS3_IJNS3_IJS5_NS4_ILi0EEEEEEEEEEENS_10ViewEngineINS_8gmem_ptrIPKN7cutlass9uint128_tEEEEEEEC2ERKSB_RKSJ_ - $_ZN7cutlass13device_kernelIN5flash19enable_sm80_to_sm89INS1_16FlashAttnBwdSm80INS1_25CollectiveMainloopBwdSm80ILi2ELi2EN4cute5tupleIJNS5_1CILi64EEENS7_ILi128EEES8_EEENS_10bfloat16_tEfNS_4arch4Sm80ELb0ELb1ELb1ELb0ELb0ELb0ELb0ELb0ELi2ELi2ELi4ELi2ELb1EEENS1_24CollectiveEpilogueBwdGQAISA_fSD_Li256ELb0ELb0EEENS1_19SingleTileSchedulerILb0ELb0ELb0ELi128EEEEEEEEEvNT_6ParamsE$_ZN4cute3eso3ESOILb1ELb0EJNS_5tupleIJNS_1CILi1EEENS3_ILi0EEEEEElS5_EEC2ERKS6_RKlRKS5_)
$_ZN7cutlass13device_kernelIN5flash19enable_sm80_to_sm89INS1_16FlashAttnBwdSm80INS1_25CollectiveMainloopBwdSm80ILi2ELi2EN4cute5tupleIJNS5_1CILi64EEENS7_ILi128EEES8_EEENS_10bfloat16_tEfNS_4arch4Sm80ELb0ELb1ELb1ELb0ELb0ELb0ELb0ELb0ELi2ELi2ELi4ELi2ELb1EEENS1_24CollectiveEpilogueBwdGQAISA_fSD_Li256ELb0ELb0EEENS1_19SingleTileSchedulerILb0ELb0ELb0ELi128EEEEEEEEEvNT_6ParamsE$_ZN4cute3eso3ESOILb1ELb0EJNS_5tupleIJNS_1CILi1EEENS3_ILi0EEEEEElS5_EEC2ERKS6_RKlRKS5_:
[----:B------:R-:W-:Y:S01]  /*7670*/  IADD3 R7, R7, -c[0x0][0x20], RZ ;  /* 0x8000080007077a10 */ /* 0x000fe20007ffe0ff */
[----:B------:R-:W-:Y:S01]  /*7680*/  IMAD.MOV.U32 R12, RZ, RZ, R6 ;  /* 0x000000ffff0c7224 */ /* 0x000fe200078e0006 */
[----:B------:R-:W-:Y:S01]  /*7690*/  MOV R22, R10 ;  /* 0x0000000a00167202 */ /* 0x000fe20000000f00 */
[----:B------:R-:W-:Y:S01]  /*76a0*/  IMAD.MOV.U32 R13, RZ, RZ, R9 ;  /* 0x000000ffff0d7224 */ /* 0x000fe200078e0009 */
[----:B------:R-:W-:-:S04]  /*76b0*/  MOV R23, 0x0 ;  /* 0x0000000000177802 */ /* 0x000fc80000000f00 */
[----:B------:R1:W-:Y:S01]  /*76c0*/  STL.64 [R7], R12 ;  /* 0x0000000c07007387 */ /* 0x0003e20000100a00 */
[----:B------:R-:W-:Y:S05]  /*76d0*/  RET.REL.NODEC R22 `(_ZN7cutlass13device_kernelIN5flash19enable_sm80_to_sm89INS1_16FlashAttnBwdSm80INS1_25CollectiveMainloopBwdSm80ILi2ELi2EN4cute5tupleIJNS5_1CILi64EEENS7_ILi128EEES8_EEENS_10bfloat16_tEfNS_4arch4Sm80ELb0ELb1ELb1ELb0ELb0ELb0ELb0ELb0ELi2ELi2ELi4ELi2ELb1EEENS1_24CollectiveEpilogueBwdGQAISA_fSD_Li256ELb0ELb0EEENS1_19SingleTileSchedulerILb0ELb0ELb0ELi128EEEEEEEEEvNT_6ParamsE) ;  /* 0xffff892016007950 */ /* 0x000fea0003c3ffff */
        .type           $_ZN7cutlass13device_kernelIN5flash19enable_sm80_to_sm89INS1_16FlashAttnBwdSm80INS1_25CollectiveMainloopBwdSm80ILi2ELi2EN4cute5tupleIJNS5_1CILi64EEENS7_ILi128EEES8_EEENS_10bfloat16_tEfNS_4arch4Sm80ELb0ELb1ELb1ELb0ELb0ELb0ELb0ELb0ELi2ELi2ELi4ELi2ELb1EEENS1_24CollectiveEpilogueBwdGQAISA_fSD_Li256ELb0ELb0EEENS1_19SingleTileSchedulerILb0ELb0ELb0ELi128EEEEEEEEEvNT_6ParamsE$_ZN4cute3eso3ESOILb1ELb0EJNS_6LayoutINS_5tupleIJNS3_IJNS_1CILi1EEES5_EEEEEENS3_IJNS3_IJS5_NS4_ILi0EEEEEEEEEEENS_10ViewEngineINS_8gmem_ptrIPKN7cutlass9uint128_tEEEEEEEC2ERKSB_RKSJ_,@function
        .size           $_ZN7cutlass13device_kernelIN5flash19enable_sm80_to_sm89INS1_16FlashAttnBwdSm80INS1_25CollectiveMainloopBwdSm80ILi2ELi2EN4cute5tupleIJNS5_1CILi64EEENS7_ILi128EEES8_EEENS_10bfloat16_tEfNS_4arch4Sm80ELb0ELb1ELb1ELb0ELb0ELb0ELb0ELb0ELi2ELi2ELi4ELi2ELb1EEENS1_24CollectiveEpilogueBwdGQAISA_fSD_Li256ELb0ELb0EEENS1_19SingleTileSchedulerILb0ELb0ELb0ELi128EEEEEEEEEvNT_6ParamsE$_ZN4cute3eso3ESOILb1ELb0EJNS_6LayoutINS_5tupleIJNS3_IJNS_1CILi1EEES5_EEEEEENS3_IJNS3_IJS5_NS4_ILi0EEEEEEEEEEENS_10ViewEngineINS_8gmem_ptrIPKN7cutlass9uint128_tEEEEEEEC2ERKSB_RKSJ_,($_ZN7cutlass13device_kernelIN5flash19enable_sm80_to_sm89INS1_16FlashAttnBwdSm80INS1_25CollectiveMainloopBwdSm80ILi2ELi2EN4cute5tupleIJNS5_1CILi64EEENS7_ILi128EEES8_EEENS_10bfloat16_tEfNS_4arch4Sm80ELb0ELb1ELb1ELb0ELb0ELb0ELb0ELb0ELi2ELi2ELi4ELi2ELb1EEENS1_24CollectiveEpilogueBwdGQAISA_fSD_Li256ELb0ELb0EEENS1_19SingleTileSchedulerILb0ELb0ELb0ELi128EEEEEEEEEvNT_6ParamsE$_ZN4cute3eso3ESOILb1ELb0EJNS_6LayoutINS_5tupleIJNS3_IJNS_1CILi1EEES5_EEEEEENS3_IJNS3_IJS5_NS4_ILi0EEEEEEEEEEENS_10ViewEngineINS_8smem_ptrIPN7cutlass9uint128_tEEEEEEEC2ERKSB_RKSI_ - $_ZN7cutlass13device_kernelIN5flash19enable_sm80_to_sm89INS1_16FlashAttnBwdSm80INS1_25CollectiveMainloopBwdSm80ILi2ELi2EN4cute5tupleIJNS5_1CILi64EEENS7_ILi128EEES8_EEENS_10bfloat16_tEfNS_4arch4Sm80ELb0ELb1ELb1ELb0ELb0ELb0ELb0ELb0ELi2ELi2ELi4ELi2ELb1EEENS1_24CollectiveEpilogueBwdGQAISA_fSD_Li256ELb0ELb0EEENS1_19SingleTileSchedulerILb0ELb0ELb0ELi128EEEEEEEEEvNT_6ParamsE$_ZN4cute3eso3ESOILb1ELb0EJNS_6LayoutINS_5tupleIJNS3_IJNS_1CILi1EEES5_EEEEEENS3_IJNS3_IJS5_NS4_ILi0EEEEEEEEEEENS_10ViewEngineINS_8gmem_ptrIPKN7cutlass9uint128_tEEEEEEEC2ERKSB_RKSJ_)
$_ZN7cutlass13device_kernelIN5flash19enable_sm80_to_sm89INS1_16FlashAttnBwdSm80INS1_25CollectiveMainloopBwdSm80ILi2ELi2EN4cute5tupleIJNS5_1CILi64EEENS7_ILi128EEES8_EEENS_10bfloat16_tEfNS_4arch4Sm80ELb0ELb1ELb1ELb0ELb0ELb0ELb0ELb0ELi2ELi2ELi4ELi2ELb1EEENS1_24CollectiveEpilogueBwdGQAISA_fSD_Li256ELb0ELb0EEENS1_19SingleTileSchedulerILb0ELb0ELb0ELi128EEEEEEEEEvNT_6ParamsE$_ZN4cute3eso3ESOILb1ELb0EJNS_6LayoutINS_5tupleIJNS3_IJNS_1CILi1EEES5_EEEEEENS3_IJNS3_IJS5_NS4_ILi0EEEEEEEEEEENS_10ViewEngineINS_8gmem_ptrIPKN7cutlass9uint128_tEEEEEEEC2ERKSB_RKSJ_:
[----:B------:R-:W-:Y:S02]  /*76e0*/  IADD3 R10, R10, -c[0x0][0x20], RZ ;  /* 0x800008000a0a7a10 */ /* 0x000fe40007ffe0ff */
[----:B------:R-:W-:-:S03]  /*76f0*/  MOV R13, 0x0 ;  /* 0x00000000000d7802 */ /* 0x000fc60000000f00 */
[----:B------:R1:W-:Y:S01]  /*7700*/  STL.64 [R10], R6 ;  /* 0x000000060a007387 */ /* 0x0003e20000100a00 */
[----:B------:R-:W-:Y:S05]  /*7710*/  RET.REL.NODEC R12 `(_ZN7cutlass13device_kernelIN5flash19enable_sm80_to_sm89INS1_16FlashAttnBwdSm80INS1_25CollectiveMainloopBwdSm80ILi2ELi2EN4cute5tupleIJNS5_1CILi64EEENS7_ILi128EEES8_EEENS_10bfloat16_tEfNS_4arch4Sm80ELb0ELb1ELb1ELb0ELb0ELb0ELb0ELb0ELi2ELi2ELi4ELi2ELb1EEENS1_24CollectiveEpilogueBwdGQAISA_fSD_Li256ELb0ELb0EEENS1_19SingleTileSchedulerILb0ELb0ELb0ELi128EEEEEEEEEvNT_6ParamsE) ;  /* 0xffff88e00c007950 */ /* 0x000fea0003c3ffff */
        .type           $_ZN7cutlass13device_kernelIN5flash19enable_sm80_to_sm89INS1_16FlashAttnBwdSm80INS1_25CollectiveMainloopBwdSm80ILi2ELi2EN4cute5tupleIJNS5_1CILi64EEENS7_ILi128EEES8_EEENS_10bfloat16_tEfNS_4arch4Sm80ELb0ELb1ELb1ELb0ELb0ELb0ELb0ELb0ELi2ELi2ELi4ELi2ELb1EEENS1_24CollectiveEpilogueBwdGQAISA_fSD_Li256ELb0ELb0EEENS1_19SingleTileSchedulerILb0ELb0ELb0ELi128EEEEEEEEEvNT_6ParamsE$_ZN4cute3eso3ESOILb1ELb0EJNS_6LayoutINS_5tupleIJNS3_IJNS_1CILi1EEES5_EEEEEENS3_IJNS3_IJS5_NS4_ILi0EEEEEEEEEEENS_10ViewEngineINS_8smem_ptrIPN7cutlass9uint128_tEEEEEEEC2ERKSB_RKSI_,@function
        .size           $_ZN7cutlass13device_kernelIN5flash19enable_sm80_to_sm89INS1_16FlashAttnBwdSm80INS1_25CollectiveMainloopBwdSm80ILi2ELi2EN4cute5tupleIJNS5_1CILi64EEENS7_ILi128EEES8_EEENS_10bfloat16_tEfNS_4arch4Sm80ELb0ELb1ELb1ELb0ELb0ELb0ELb0ELb0ELi2ELi2ELi4ELi2ELb1EEENS1_24CollectiveEpilogueBwdGQAISA_fSD_Li256ELb0ELb0EEENS1_19SingleTileSchedulerILb0ELb0ELb0ELi128EEEEEEEEEvNT_6ParamsE$_ZN4cute3eso3ESOILb1ELb0EJNS_6LayoutINS_5tupleIJNS3_IJNS_1CILi1EEES5_EEEEEENS3_IJNS3_IJS5_NS4_ILi0EEEEEEEEEEENS_10ViewEngineINS_8smem_ptrIPN7cutlass9uint128_tEEEEEEEC2ERKSB_RKSI_,($_ZN7cutlass13device_kernelIN5flash19enable_sm80_to_sm89INS1_16FlashAttnBwdSm80INS1_25CollectiveMainloopBwdSm80ILi2ELi2EN4cute5tupleIJNS5_1CILi64EEENS7_ILi128EEES8_EEENS_10bfloat16_tEfNS_4arch4Sm80ELb0ELb1ELb1ELb0ELb0ELb0ELb0ELb0ELi2ELi2ELi4ELi2ELb1EEENS1_24CollectiveEpilogueBwdGQAISA_fSD_Li256ELb0ELb0EEENS1_19SingleTileSchedulerILb0ELb0ELb0ELi128EEEEEEEEEvNT_6ParamsE$_ZN4cute3eso3ESOILb1ELb0EJNS_6LayoutINS_5tupleIJNS3_IJNS_1CILi4EEENS4_ILi1EEEEEEEEENS3_IJNS3_IJS6_NS4_ILi0EEEEEEEEEEENS_10ViewEngineINS_8gmem_ptrIPKfEEEEEEC2ERKSC_RKSI_ - $_ZN7cutlass13device_kernelIN5flash19enable_sm80_to_sm89INS1_16FlashAttnBwdSm80INS1_25CollectiveMainloopBwdSm80ILi2ELi2EN4cute5tupleIJNS5_1CILi64EEENS7_ILi128EEES8_EEENS_10bfloat16_tEfNS_4arch4Sm80ELb0ELb1ELb1ELb0ELb0ELb0ELb0ELb0ELi2ELi2ELi4ELi2ELb1EEENS1_24CollectiveEpilogueBwdGQAISA_fSD_Li256ELb0ELb0EEENS1_19SingleTileSchedulerILb0ELb0ELb0ELi128EEEEEEEEEvNT_6ParamsE$_ZN4cute3eso3ESOILb1ELb0EJNS_6LayoutINS_5tupleIJNS3_IJNS_1CILi1EEES5_EEEEEENS3_IJNS3_IJS5_NS4_ILi0EEEEEEEEEEENS_10ViewEngineINS_8smem_ptrIPN7cutlass9uint128_tEEEEEEEC2ERKSB_RKSI_)
$_ZN7cutlass13device_kernelIN5flash19enable_sm80_to_sm89INS1_16FlashAttnBwdSm80INS1_25CollectiveMainloopBwdSm80ILi2ELi2EN4cute5tupleIJNS5_1CILi64EEENS7_ILi128EEES8_EEENS_10bfloat16_tEfNS_4arch4Sm80ELb0ELb1ELb1ELb0ELb0ELb0ELb0ELb0ELi2ELi2ELi4ELi2ELb1EEENS1_24CollectiveEpilogueBwdGQAISA_fSD_Li256ELb0ELb0EEENS1_19SingleTileSchedulerILb0ELb0ELb0ELi128EEEEEEEEEvNT_6ParamsE$_ZN4cute3eso3ESOILb1ELb0EJNS_6LayoutINS_5tupleIJNS3_IJNS_1CILi1EEES5_EEEEEENS3_IJNS3_IJS5_NS4_ILi0EEEEEEEEEEENS_10ViewEngineINS_8smem_ptrIPN7cutlass9uint128_tEEEEEEEC2ERKSB_RKSI_:
[----:B------:R-:W-:Y:S02]  /*7720*/  IADD3 R8, R8, -c[0x0][0x20], RZ ;  /* 0x8000080008087a10 */ /* 0x000fe40007ffe0ff */
[----:B------:R-:W-:-:S03]  /*7730*/  MOV R11, 0x0 ;  /* 0x00000000000b7802 */ /* 0x000fc60000000f00 */
[----:B------:R1:W-:Y:S01]  /*7740*/  STL.64 [R8], R6 ;  /* 0x0000000608007387 */ /* 0x0003e20000100a00 */
[----:B------:R-:W-:Y:S05]  /*7750*/  RET.REL.NODEC R10 `(_ZN7cutlass13device_kernelIN5flash19enable_sm80_to_sm89INS1_16FlashAttnBwdSm80INS1_25CollectiveMainloopBwdSm80ILi2ELi2EN4cute5tupleIJNS5_1CILi64EEENS7_ILi128EEES8_EEENS_10bfloat16_tEfNS_4arch4Sm80ELb0ELb1ELb1ELb0ELb0ELb0ELb0ELb0ELi2ELi2ELi4ELi2ELb1EEENS1_24CollectiveEpilogueBwdGQAISA_fSD_Li256ELb0ELb0EEENS1_19SingleTileSchedulerILb0ELb0ELb0ELi128EEEEEEEEEvNT_6ParamsE) ;  /* 0xffff88a00a007950 */ /* 0x000fea0003c3ffff */
        .type           $_ZN7cutlass13device_kernelIN5flash19enable_sm80_to_sm89INS1_16FlashAttnBwdSm80INS1_25CollectiveMainloopBwdSm80ILi2ELi2EN4cute5tupleIJNS5_1CILi64EEENS7_ILi128EEES8_EEENS_10bfloat16_tEfNS_4arch4Sm80ELb0ELb1ELb1ELb0ELb0ELb0ELb0ELb0ELi2ELi2ELi4ELi2ELb1EEENS1_24CollectiveEpilogueBwdGQAISA_fSD_Li256ELb0ELb0EEENS1_19SingleTileSchedulerILb0ELb0ELb0ELi128EEEEEEEEEvNT_6ParamsE$_ZN4cute3eso3ESOILb1ELb0EJNS_6LayoutINS_5tupleIJNS3_IJNS_1CILi4EEENS4_ILi1EEEEEEEEENS3_IJNS3_IJS6_NS4_ILi0EEEEEEEEEEENS_10ViewEngineINS_8gmem_ptrIPKfEEEEEEC2ERKSC_RKSI_,@function
        .size           $_ZN7cutlass13device_kernelIN5flash19enable_sm80_to_sm89INS1_16FlashAttnBwdSm80INS1_25CollectiveMainloopBwdSm80ILi2ELi2EN4cute5tupleIJNS5_1CILi64EEENS7_ILi128EEES8_EEENS_10bfloat16_tEfNS_4arch4Sm80ELb0ELb1ELb1ELb0ELb0ELb0ELb0ELb0ELi2ELi2ELi4ELi2ELb1EEENS1_24CollectiveEpilogueBwdGQAISA_fSD_Li256ELb0ELb0EEENS1_19SingleTileSchedulerILb0ELb0ELb0ELi128EEEEEEEEEvNT_6ParamsE$_ZN4cute3eso3ESOILb1ELb0EJNS_6LayoutINS_5tupleIJNS3_IJNS_1CILi4EEENS4_ILi1EEEEEEEEENS3_IJNS3_IJS6_NS4_ILi0EEEEEEEEEEENS_10ViewEngineINS_8gmem_ptrIPKfEEEEEEC2ERKSC_RKSI_,($_ZN7cutlass13device_kernelIN5flash19enable_sm80_to_sm89INS1_16FlashAttnBwdSm80INS1_25CollectiveMainloopBwdSm80ILi2ELi2EN4cute5tupleIJNS5_1CILi64EEENS7_ILi128EEES8_EEENS_10bfloat16_tEfNS_4arch4Sm80ELb0ELb1ELb1ELb0ELb0ELb0ELb0ELb0ELi2ELi2ELi4ELi2ELb1EEENS1_24CollectiveEpilogueBwdGQAISA_fSD_Li256ELb0ELb0EEENS1_19SingleTileSchedulerILb0ELb0ELb0ELi128EEEEEEEEEvNT_6ParamsE$_ZN4cute3eso3ESOILb1ELb0EJNS_6LayoutINS_5tupleIJNS3_IJNS_1CILi4EEENS4_ILi1EEEEEEEEENS3_IJNS3_IJS6_NS4_ILi0EEEEEEEEEEENS_10ViewEngineINS_8smem_ptrIPfEEEEEEC2ERKSC_RKSH_ - $_ZN7cutlass13device_kernelIN5flash19enable_sm80_to_sm89INS1_16FlashAttnBwdSm80INS1_25CollectiveMainloopBwdSm80ILi2ELi2EN4cute5tupleIJNS5_1CILi64EEENS7_ILi128EEES8_EEENS_10bfloat16_tEfNS_4arch4Sm80ELb0ELb1ELb1ELb0ELb0ELb0ELb0ELb0ELi2ELi2ELi4ELi2ELb1EEENS1_24CollectiveEpilogueBwdGQAISA_fSD_Li256ELb0ELb0EEENS1_19SingleTileSchedulerILb0ELb0ELb0ELi128EEEEEEEEEvNT_6ParamsE$_ZN4cute3eso3ESOILb1ELb0EJNS_6LayoutINS_5tupleIJNS3_IJNS_1CILi4EEENS4_ILi1EEEEEEEEENS3_IJNS3_IJS6_NS4_ILi0EEEEEEEEEEENS_10ViewEngineINS_8gmem_ptrIPKfEEEEEEC2ERKSC_RKSI_)
$_ZN7cutlass13device_kernelIN5flash19enable_sm80_to_sm89INS1_16FlashAttnBwdSm80INS1_25CollectiveMainloopBwdSm80ILi2ELi2EN4cute5tupleIJNS5_1CILi64EEENS7_ILi128EEES8_EEENS_10bfloat16_tEfNS_4arch4Sm80ELb0ELb1ELb1ELb0ELb0ELb0ELb0ELb0ELi2ELi2ELi4ELi2ELb1EEENS1_24CollectiveEpilogueBwdGQAISA_fSD_Li256ELb0ELb0EEENS1_19SingleTileSchedulerILb0ELb0ELb0ELi128EEEEEEEEEvNT_6ParamsE$_ZN4cute3eso3ESOILb1ELb0EJNS_6LayoutINS_5tupleIJNS3_IJNS_1CILi4EEENS4_ILi1EEEEEEEEENS3_IJNS3_IJS6_NS4_ILi0EEEEEEEEEEENS_10ViewEngineINS_8gmem_ptrIPKfEEEEEEC2ERKSC_RKSI_:
[----:B------:R-:W-:Y:S02]  /*7760*/  IADD3 R10, R10, -c[0x0][0x20], RZ ;  /* 0x800008000a0a7a10 */ /* 0x000fe40007ffe0ff */
[----:B------:R-:W-:-:S03]  /*7770*/  MOV R13, 0x0 ;  /* 0x00000000000d7802 */ /* 0x000fc60000000f00 */
[----:B------:R1:W-:Y:S01]  /*7780*/  STL.64 [R10], R6 ;  /* 0x000000060a007387 */ /* 0x0003e20000100a00 */
[----:B------:R-:W-:Y:S05]  /*7790*/  RET.REL.NODEC R12 `(_ZN7cutlass13device_kernelIN5flash19enable_sm80_to_sm89INS1_16FlashAttnBwdSm80INS1_25CollectiveMainloopBwdSm80ILi2ELi2EN4cute5tupleIJNS5_1CILi64EEENS7_ILi128EEES8_EEENS_10bfloat16_tEfNS_4arch4Sm80ELb0ELb1ELb1ELb0ELb0ELb0ELb0ELb0ELi2ELi2ELi4ELi2ELb1EEENS1_24CollectiveEpilogueBwdGQAISA_fSD_Li256ELb0ELb0EEENS1_19SingleTileSchedulerILb0ELb0ELb0ELi128EEEEEEEEEvNT_6ParamsE) ;  /* 0xffff88600c007950 */ /* 0x000fea0003c3ffff */
        .type           $_ZN7cutlass13device_kernelIN5flash19enable_sm80_to_sm89INS1_16FlashAttnBwdSm80INS1_25CollectiveMainloopBwdSm80ILi2ELi2EN4cute5tupleIJNS5_1CILi64EEENS7_ILi128EEES8_EEENS_10bfloat16_tEfNS_4arch4Sm80ELb0ELb1ELb1ELb0ELb0ELb0ELb0ELb0ELi2ELi2ELi4ELi2ELb1EEENS1_24CollectiveEpilogueBwdGQAISA_fSD_Li256ELb0ELb0EEENS1_19SingleTileSchedulerILb0ELb0ELb0ELi128EEEEEEEEEvNT_6ParamsE$_ZN4cute3eso3ESOILb1ELb0EJNS_6LayoutINS_5tupleIJNS3_IJNS_1CILi4EEENS4_ILi1EEEEEEEEENS3_IJNS3_IJS6_NS4_ILi0EEEEEEEEEEENS_10ViewEngineINS_8smem_ptrIPfEEEEEEC2ERKSC_RKSH_,@function
        .size           $_ZN7cutlass13device_kernelIN5flash19enable_sm80_to_sm89INS1_16FlashAttnBwdSm80INS1_25CollectiveMainloopBwdSm80ILi2ELi2EN4cute5tupleIJNS5_1CILi64EEENS7_ILi128EEES8_EEENS_10bfloat16_tEfNS_4arch4Sm80ELb0ELb1ELb1ELb0ELb0ELb0ELb0ELb0ELi2ELi2ELi4ELi2ELb1EEENS1_24CollectiveEpilogueBwdGQAISA_fSD_Li256ELb0ELb0EEENS1_19SingleTileSchedulerILb0ELb0ELb0ELi128EEEEEEEEEvNT_6ParamsE$_ZN4cute3eso3ESOILb1ELb0EJNS_6LayoutINS_5tupleIJNS3_IJNS_1CILi4EEENS4_ILi1EEEEEEEEENS3_IJNS3_IJS6_NS4_ILi0EEEEEEEEEEENS_10ViewEngineINS_8smem_ptrIPfEEEEEEC2ERKSC_RKSH_,($_ZN7cutlass13device_kernelIN5flash19enable_sm80_to_sm89INS1_16FlashAttnBwdSm80INS1_25CollectiveMainloopBwdSm80ILi2ELi2EN4cute5tupleIJNS5_1CILi64EEENS7_ILi128EEES8_EEENS_10bfloat16_tEfNS_4arch4Sm80ELb0ELb1ELb1ELb0ELb0ELb0ELb0ELb0ELi2ELi2ELi4ELi2ELb1EEENS1_24CollectiveEpilogueBwdGQAISA_fSD_Li256ELb0ELb0EEENS1_19SingleTileSchedulerILb0ELb0ELb0ELi128EEEEEEEEEvNT_6ParamsE$_ZN4cute3eso3ESOILb1ELb0EJNS_6LayoutINS_5tupleIJNS3_IJNS_1CILi4EEENS4_ILi1EEEEEES6_EEENS3_IJNS3_IJS6_NS4_ILi0EEEEEES9_EEEEENS_10ViewEngineINS_8gmem_ptrIPKfEEEEEEC2ERKSC_RKSI_ - $_ZN7cutlass13device_kernelIN5flash19enable_sm80_to_sm89INS1_16FlashAttnBwdSm80INS1_25CollectiveMainloopBwdSm80ILi2ELi2EN4cute5tupleIJNS5_1CILi64EEENS7_ILi128EEES8_EEENS_10bfloat16_tEfNS_4arch4Sm80ELb0ELb1ELb1ELb0ELb0ELb0ELb0ELb0ELi2ELi2ELi4ELi2ELb1EEENS1_24CollectiveEpilogueBwdGQAISA_fSD_Li256ELb0ELb0EEENS1_19SingleTileSchedulerILb0ELb0ELb0ELi128EEEEEEEEEvNT_6ParamsE$_ZN4cute3eso3ESOILb1ELb0EJNS_6LayoutINS_5tupleIJNS3_IJNS_1CILi4EEENS4_ILi1EEEEEEEEENS3_IJNS3_IJS6_NS4_ILi0EEEEEEEEEEENS_10ViewEngineINS_8smem_ptrIPfEEEEEEC2ERKSC_RKSH_)
$_ZN7cutlass13device_kernelIN5flash19enable_sm80_to_sm89INS1_16FlashAttnBwdSm80INS1_25CollectiveMainloopBwdSm80ILi2ELi2EN4cute5tupleIJNS5_1CILi64EEENS7_ILi128EEES8_EEENS_10bfloat16_tEfNS_4arch4Sm80ELb0ELb1ELb1ELb0ELb0ELb0ELb0ELb0ELi2ELi2ELi4ELi2ELb1EEENS1_24CollectiveEpilogueBwdGQAISA_fSD_Li256ELb0ELb0EEENS1_19SingleTileSchedulerILb0ELb0ELb0ELi128EEEEEEEEEvNT_6ParamsE$_ZN4cute3eso3ESOILb1ELb0EJNS_6LayoutINS_5tupleIJNS3_IJNS_1CILi4EEENS4_ILi1EEEEEEEEENS3_IJNS3_IJS6_NS4_ILi0EEEEEEEEEEENS_10ViewEngineINS_8smem_ptrIPfEEEEEEC2ERKSC_RKSH_:
[----:B------:R-:W-:Y:S02]  /*77a0*/  IADD3 R8, R8, -c[0x0][0x20], RZ ;  /* 0x8000080008087a10 */ /* 0x000fe40007ffe0ff */
[----:B------:R-:W-:-:S03]  /*77b0*/  MOV R13, 0x0 ;  /* 0x00000000000d7802 */ /* 0x000fc60000000f00 */
[----:B------:R1:W-:Y:S01]  /*77c0*/  STL.64 [R8], R6 ;  /* 0x0000000608007387 */ /* 0x0003e20000100a00 */
[----:B------:R-:W-:Y:S05]  /*77d0*/  RET.REL.NODEC R12 `(_ZN7cutlass13device_kernelIN5flash19enable_sm80_to_sm89INS1_16FlashAttnBwdSm80INS1_25CollectiveMainloopBwdSm80ILi2ELi2EN4cute5tupleIJNS5_1CILi64EEENS7_ILi128EEES8_EEENS_10bfloat16_tEfNS_4arch4Sm80ELb0ELb1ELb1ELb0ELb0ELb0ELb0ELb0ELi2ELi2ELi4ELi2ELb1EEENS1_24CollectiveEpilogueBwdGQAISA_fSD_Li256ELb0ELb0EEENS1_19SingleTileSchedulerILb0ELb0ELb0ELi128EEEEEEEEEvNT_6ParamsE) ;  /* 0xffff88200c007950 */ /* 0x000fea0003c3ffff */
        .type           $_ZN7cutlass13device_kernelIN5flash19enable_sm80_to_sm89INS1_16FlashAttnBwdSm80INS1_25CollectiveMainloopBwdSm80ILi2ELi2EN4cute5tupleIJNS5_1CILi64EEENS7_ILi128EEES8_EEENS_10bfloat16_tEfNS_4arch4Sm80ELb0ELb1ELb1ELb0ELb0ELb0ELb0ELb0ELi2ELi2ELi4ELi2ELb1EEENS1_24CollectiveEpilogueBwdGQAISA_fSD_Li256ELb0ELb0EEENS1_19SingleTileSchedulerILb0ELb0ELb0ELi128EEEEEEEEEvNT_6ParamsE$_ZN4cute3eso3ESOILb1ELb0EJNS_6LayoutINS_5tupleIJNS3_IJNS_1CILi4EEENS4_ILi1EEEEEES6_EEENS3_IJNS3_IJS6_NS4_ILi0EEEEEES9_EEEEENS_10ViewEngineINS_8gmem_ptrIPKfEEEEEEC2ERKSC_RKSI_,@function
        .size           $_ZN7cutlass13device_kernelIN5flash19enable_sm80_to_sm89INS1_16FlashAttnBwdSm80INS1_25CollectiveMainloopBwdSm80ILi2ELi2EN4cute5tupleIJNS5_1CILi64EEENS7_ILi128EEES8_EEENS_10bfloat16_tEfNS_4arch4Sm80ELb0ELb1ELb1ELb0ELb0ELb0ELb0ELb0ELi2ELi2ELi4ELi2ELb1EEENS1_24CollectiveEpilogueBwdGQAISA_fSD_Li256ELb0ELb0EEENS1_19SingleTileSchedulerILb0ELb0ELb0ELi128EEEEEEEEEvNT_6ParamsE$_ZN4cute3eso3ESOILb1ELb0EJNS_6LayoutINS_5tupleIJNS3_IJNS_1CILi4EEENS4_ILi1EEEEEES6_EEENS3_IJNS3_IJS6_NS4_ILi0EEEEEES9_EEEEENS_10ViewEngineINS_8gmem_ptrIPKfEEEEEEC2ERKSC_RKSI_,($_ZN7cutlass13device_kernelIN5flash19enable_sm80_to_sm89INS1_16FlashAttnBwdSm80INS1_25CollectiveMainloopBwdSm80ILi2ELi2EN4cute5tupleIJNS5_1CILi64EEENS7_ILi128EEES8_EEENS_10bfloat16_tEfNS_4arch4Sm80ELb0ELb1ELb1ELb0ELb0ELb0ELb0ELb0ELi2ELi2ELi4ELi2ELb1EEENS1_24CollectiveEpilogueBwdGQAISA_fSD_Li256ELb0ELb0EEENS1_19SingleTileSchedulerILb0ELb0ELb0ELi128EEEEEEEEEvNT_6ParamsE$_ZN4cute3eso3ESOILb1ELb0EJNS_6LayoutINS_5tupleIJNS3_IJNS_1CILi4EEENS4_ILi1EEEEEES6_EEENS3_IJNS3_IJS6_NS4_ILi0EEEEEES9_EEEEENS_10ViewEngineINS_8smem_ptrIPfEEEEEEC2ERKSC_RKSH_ - $_ZN7cutlass13device_kernelIN5flash19enable_sm80_to_sm89INS1_16FlashAttnBwdSm80INS1_25CollectiveMainloopBwdSm80ILi2ELi2EN4cute5tupleIJNS5_1CILi64EEENS7_ILi128EEES8_EEENS_10bfloat16_tEfNS_4arch4Sm80ELb0ELb1ELb1ELb0ELb0ELb0ELb0ELb0ELi2ELi2ELi4ELi2ELb1EEENS1_24CollectiveEpilogueBwdGQAISA_fSD_Li256ELb0ELb0EEENS1_19SingleTileSchedulerILb0ELb0ELb0ELi128EEEEEEEEEvNT_6ParamsE$_ZN4cute3eso3ESOILb1ELb0EJNS_6LayoutINS_5tupleIJNS3_IJNS_1CILi4EEENS4_ILi1EEEEEES6_EEENS3_IJNS3_IJS6_NS4_ILi0EEEEEES9_EEEEENS_10ViewEngineINS_8gmem_ptrIPKfEEEEEEC2ERKSC_RKSI_)
$_ZN7cutlass13device_kernelIN5flash19enable_sm80_to_sm89INS1_16FlashAttnBwdSm80INS1_25CollectiveMainloopBwdSm80ILi2ELi2EN4cute5tupleIJNS5_1CILi64EEENS7_ILi128EEES8_EEENS_10bfloat16_tEfNS_4arch4Sm80ELb0ELb1ELb1ELb0ELb0ELb0ELb0ELb0ELi2ELi2ELi4ELi2ELb1EEENS1_24CollectiveEpilogueBwdGQAISA_fSD_Li256ELb0ELb0EEENS1_19SingleTileSchedulerILb0ELb0ELb0ELi128EEEEEEEEEvNT_6ParamsE$_ZN4cute3eso3ESOILb1ELb0EJNS_6LayoutINS_5tupleIJNS3_IJNS_1CILi4EEENS4_ILi1EEEEEES6_EEENS3_IJNS3_IJS6_NS4_ILi0EEEEEES9_EEEEENS_10ViewEngineINS_8gmem_ptrIPKfEEEEEEC2ERKSC_RKSI_:
[----:B------:R-:W-:Y:S01]  /*77e0*/  ULDC UR8, c[0x0][0x20] ;  /* 0x0000080000087ab9 */ /* 0x000fe20000000800 */
[----:B------:R-:W-:Y:S01]  /*77f0*/  MOV R9, 0x0 ;  /* 0x0000000000097802 */ /* 0x000fe20000000f00 */
[----:B------:R-:W-:-:S09]  /*7800*/  UIADD3 UR8, UR23, -UR8, URZ ;  /* 0x8000000817087290 */ /* 0x000fd2000fffe03f */
[----:B------:R1:W-:Y:S01]  /*7810*/  STL.64 [UR8], R6 ;  /* 0x00000006ff007987 */ /* 0x0003e20008100a08 */
[----:B------:R-:W-:Y:S05]  /*7820*/  RET.REL.NODEC R8 `(_ZN7cutlass13device_kernelIN5flash19enable_sm80_to_sm89INS1_16FlashAttnBwdSm80INS1_25CollectiveMainloopBwdSm80ILi2ELi2EN4cute5tupleIJNS5_1CILi64EEENS7_ILi128EEES8_EEENS_10bfloat16_tEfNS_4arch4Sm80ELb0ELb1ELb1ELb0ELb0ELb0ELb0ELb0ELi2ELi2ELi4ELi2ELb1EEENS1_24CollectiveEpilogueBwdGQAISA_fSD_Li256ELb0ELb0EEENS1_19SingleTileSchedulerILb0ELb0ELb0ELi128EEEEEEEEEvNT_6ParamsE) ;  /* 0xffff87d008007950 */ /* 0x000fea0003c3ffff */
        .type           $_ZN7cutlass13device_kernelIN5flash19enable_sm80_to_sm89INS1_16FlashAttnBwdSm80INS1_25CollectiveMainloopBwdSm80ILi2ELi2EN4cute5tupleIJNS5_1CILi64EEENS7_ILi128EEES8_EEENS_10bfloat16_tEfNS_4arch4Sm80ELb0ELb1ELb1ELb0ELb0ELb0ELb0ELb0ELi2ELi2ELi4ELi2ELb1EEENS1_24CollectiveEpilogueBwdGQAISA_fSD_Li256ELb0ELb0EEENS1_19SingleTileSchedulerILb0ELb0ELb0ELi128EEEEEEEEEvNT_6ParamsE$_ZN4cute3eso3ESOILb1ELb0EJNS_6LayoutINS_5tupleIJNS3_IJNS_1CILi4EEENS4_ILi1EEEEEES6_EEENS3_IJNS3_IJS6_NS4_ILi0EEEEEES9_EEEEENS_10ViewEngineINS_8smem_ptrIPfEEEEEEC2ERKSC_RKSH_,@function
        .size           $_ZN7cutlass13device_kernelIN5flash19enable_sm80_to_sm89INS1_16FlashAttnBwdSm80INS1_25CollectiveMainloopBwdSm80ILi2ELi2EN4cute5tupleIJNS5_1CILi64EEENS7_ILi128EEES8_EEENS_10bfloat16_tEfNS_4arch4Sm80ELb0ELb1ELb1ELb0ELb0ELb0ELb0ELb0ELi2ELi2ELi4ELi2ELb1EEENS1_24CollectiveEpilogueBwdGQAISA_fSD_Li256ELb0ELb0EEENS1_19SingleTileSchedulerILb0ELb0ELb0ELi128EEEEEEEEEvNT_6ParamsE$_ZN4cute3eso3ESOILb1ELb0EJNS_6LayoutINS_5tupleIJNS3_IJNS_1CILi4EEENS4_ILi1EEEEEES6_EEENS3_IJNS3_IJS6_NS4_ILi0EEEEEES9_EEEEENS_10ViewEngineINS_8smem_ptrIPfEEEEEEC2ERKSC_RKSH_,($_ZN7cutlass13device_kernelIN5flash19enable_sm80_to_sm89INS1_16FlashAttnBwdSm80INS1_25CollectiveMainloopBwdSm80ILi2ELi2EN4cute5tupleIJNS5_1CILi64EEENS7_ILi128EEES8_EEENS_10bfloat16_tEfNS_4arch4Sm80ELb0ELb1ELb1ELb0ELb0ELb0ELb0ELb0ELi2ELi2ELi4ELi2ELb1EEENS1_24CollectiveEpilogueBwdGQAISA_fSD_Li256ELb0ELb0EEENS1_19SingleTileSchedulerILb0ELb0ELb0ELi128EEEEEEEEEvNT_6ParamsE$_ZN4cute3eso3ESOILb1ELb0EJNS_6LayoutINS_5tupleIJNS3_IJNS_1CILi4EEENS4_ILi1EEEEEES6_EEENS3_IJNS3_IJS6_NS4_ILi0EEEEEES9_EEEEEiEEC2ERKSC_RKi - $_ZN7cutlass13device_kernelIN5flash19enable_sm80_to_sm89INS1_16FlashAttnBwdSm80INS1_25CollectiveMainloopBwdSm80ILi2ELi2EN4cute5tupleIJNS5_1CILi64EEENS7_ILi128EEES8_EEENS_10bfloat16_tEfNS_4arch4Sm80ELb0ELb1ELb1ELb0ELb0ELb0ELb0ELb0ELi2ELi2ELi4ELi2ELb1EEENS1_24CollectiveEpilogueBwdGQAISA_fSD_Li256ELb0ELb0EEENS1_19SingleTileSchedulerILb0ELb0ELb0ELi128EEEEEEEEEvNT_6ParamsE$_ZN4cute3eso3ESOILb1ELb0EJNS_6LayoutINS_5tupleIJNS3_IJNS_1CILi4EEENS4_ILi1EEEEEES6_EEENS3_IJNS3_IJS6_NS4_ILi0EEEEEES9_EEEEENS_10ViewEngineINS_8smem_ptrIPfEEEEEEC2ERKSC_RKSH_)
$_ZN7cutlass13device_kernelIN5flash19enable_sm80_to_sm89INS1_16FlashAttnBwdSm80INS1_25CollectiveMainloopBwdSm80ILi2ELi2EN4cute5tupleIJNS5_1CILi64EEENS7_ILi128EEES8_EEENS_10bfloat16_tEfNS_4arch4Sm80ELb0ELb1ELb1ELb0ELb0ELb0ELb0ELb0ELi2ELi2ELi4ELi2ELb1EEENS1_24CollectiveEpilogueBwdGQAISA_fSD_Li256ELb0ELb0EEENS1_19SingleTileSchedulerILb0ELb0ELb0ELi128EEEEEEEEEvNT_6ParamsE$_ZN4cute3eso3ESOILb1ELb0EJNS_6LayoutINS_5tupleIJNS3_IJNS_1CILi4EEENS4_ILi1EEEEEES6_EEENS3_IJNS3_IJS6_NS4_ILi0EEEEEES9_EEEEENS_10ViewEngineINS_8smem_ptrIPfEEEEEEC2ERKSC_RKSH_:
[----:B------:R-:W-:Y:S01]  /*7830*/  ULDC UR8, c[0x0][0x20] ;  /* 0x0000080000087ab9 */ /* 0x000fe20000000800 */
[----:B------:R-:W-:Y:S01]  /*7840*/  MOV R9, 0x0 ;  /* 0x0000000000097802 */ /* 0x000fe20000000f00 */
[----:B------:R-:W-:-:S09]  /*7850*/  UIADD3 UR8, UR23, -UR8, URZ ;  /* 0x8000000817087290 */ /* 0x000fd2000fffe03f */
[----:B------:R1:W-:Y:S01]  /*7860*/  STL.64 [UR8], R6 ;  /* 0x00000006ff007987 */ /* 0x0003e20008100a08 */
[----:B------:R-:W-:Y:S05]  /*7870*/  RET.REL.NODEC R8 `(_ZN7cutlass13device_kernelIN5flash19enable_sm80_to_sm89INS1_16FlashAttnBwdSm80INS1_25CollectiveMainloopBwdSm80ILi2ELi2EN4cute5tupleIJNS5_1CILi64EEENS7_ILi128EEES8_EEENS_10bfloat16_tEfNS_4arch4Sm80ELb0ELb1ELb1ELb0ELb0ELb0ELb0ELb0ELi2ELi2ELi4ELi2ELb1EEENS1_24CollectiveEpilogueBwdGQAISA_fSD_Li256ELb0ELb0EEENS1_19SingleTileSchedulerILb0ELb0ELb0ELi128EEEEEEEEEvNT_6ParamsE) ;  /* 0xffff878008007950 */ /* 0x000fea0003c3ffff */
        .type           $_ZN7cutlass13device_kernelIN5flash19enable_sm80_to_sm89INS1_16FlashAttnBwdSm80INS1_25CollectiveMainloopBwdSm80ILi2ELi2EN4cute5tupleIJNS5_1CILi64EEENS7_ILi128EEES8_EEENS_10bfloat16_tEfNS_4arch4Sm80ELb0ELb1ELb1ELb0ELb0ELb0ELb0ELb0ELi2ELi2ELi4ELi2ELb1EEENS1_24CollectiveEpilogueBwdGQAISA_fSD_Li256ELb0ELb0EEENS1_19SingleTileSchedulerILb0ELb0ELb0ELi128EEEEEEEEEvNT_6ParamsE$_ZN4cute3eso3ESOILb1ELb0EJNS_6LayoutINS_5tupleIJNS3_IJNS_1CILi4EEENS4_ILi1EEEEEES6_EEENS3_IJNS3_IJS6_NS4_ILi0EEEEEES9_EEEEEiEEC2ERKSC_RKi,@function
        .size           $_ZN7cutlass13device_kernelIN5flash19enable_sm80_to_sm89INS1_16FlashAttnBwdSm80INS1_25CollectiveMainloopBwdSm80ILi2ELi2EN4cute5tupleIJNS5_1CILi64EEENS7_ILi128EEES8_EEENS_10bfloat16_tEfNS_4arch4Sm80ELb0ELb1ELb1ELb0ELb0ELb0ELb0ELb0ELi2ELi2ELi4ELi2ELb1EEENS1_24CollectiveEpilogueBwdGQAISA_fSD_Li256ELb0ELb0EEENS1_19SingleTileSchedulerILb0ELb0ELb0ELi128EEEEEEEEEvNT_6ParamsE$_ZN4cute3eso3ESOILb1ELb0EJNS_6LayoutINS_5tupleIJNS3_IJNS_1CILi4EEENS4_ILi1EEEEEES6_EEENS3_IJNS3_IJS6_NS4_ILi0EEEEEES9_EEEEEiEEC2ERKSC_RKi,($_ZN7cutlass13device_kernelIN5flash19enable_sm80_to_sm89INS1_16FlashAttnBwdSm80INS1_25CollectiveMainloopBwdSm80ILi2ELi2EN4cute5tupleIJNS5_1CILi64EEENS7_ILi128EEES8_EEENS_10bfloat16_tEfNS_4arch4Sm80ELb0ELb1ELb1ELb0ELb0ELb0ELb0ELb0ELi2ELi2ELi4ELi2ELb1EEENS1_24CollectiveEpilogueBwdGQAISA_fSD_Li256ELb0ELb0EEENS1_19SingleTileSchedulerILb0ELb0ELb0ELi128EEEEEEEEEvNT_6ParamsE$_ZN4cute3eso3ESOILb1ELb0EJNS_6LayoutINS_5tupleIJNS3_IJNS_1CILi8EEENS4_ILi1EEEEEEEEENS3_IJNS3_IJS6_NS4_ILi0EEEEEEEEEEENS_10ViewEngineINS_8gmem_ptrIPKN7cutlass10bfloat16_tEEEEEEEC2ERKSC_RKSK_ - $_ZN7cutlass13device_kernelIN5flash19enable_sm80_to_sm89INS1_16FlashAttnBwdSm80INS1_25CollectiveMainloopBwdSm80ILi2ELi2EN4cute5tupleIJNS5_1CILi64EEENS7_ILi128EEES8_EEENS_10bfloat16_tEfNS_4arch4Sm80ELb0ELb1ELb1ELb0ELb0ELb0ELb0ELb0ELi2ELi2ELi4ELi2ELb1EEENS1_24CollectiveEpilogueBwdGQAISA_fSD_Li256ELb0ELb0EEENS1_19SingleTileSchedulerILb0ELb0ELb0ELi128EEEEEEEEEvNT_6ParamsE$_ZN4cute3eso3ESOILb1ELb0EJNS_6LayoutINS_5tupleIJNS3_IJNS_1CILi4EEENS4_ILi1EEEEEES6_EEENS3_IJNS3_IJS6_NS4_ILi0EEEEEES9_EEEEEiEEC2ERKSC_RKi)
$_ZN7cutlass13device_kernelIN5flash19enable_sm80_to_sm89INS1_16FlashAttnBwdSm80INS1_25CollectiveMainloopBwdSm80ILi2ELi2EN4cute5tupleIJNS5_1CILi64EEENS7_ILi128EEES8_EEENS_10bfloat16_tEfNS_4arch4Sm80ELb0ELb1ELb1ELb0ELb0ELb0ELb0ELb0ELi2ELi2ELi4ELi2ELb1EEENS1_24CollectiveEpilogueBwdGQAISA_fSD_Li256ELb0ELb0EEENS1_19SingleTileSchedulerILb0ELb0ELb0ELi128EEEEEEEEEvNT_6ParamsE$_ZN4cute3eso3ESOILb1ELb0EJNS_6LayoutINS_5tupleIJNS3_IJNS_1CILi4EEENS4_ILi1EEEEEES6_EEENS3_IJNS3_IJS6_NS4_ILi0EEEEEES9_EEEEEiEEC2ERKSC_RKi:
[----:B------:R-:W-:Y:S02]  /*7880*/  ULDC UR8, c[0x0][0x20] ;  /* 0x0000080000087ab9 */ /* 0x000fe40000000800 */
[----:B------:R-:W-:-:S09]  /*7890*/  UIADD3 UR8, UR23, -UR8, URZ ;  /* 0x8000000817087290 */ /* 0x000fd2000fffe03f */
[----:B------:R1:W-:Y:S02]  /*78a0*/  STL [UR8], R7 ;  /* 0x00000007ff007987 */ /* 0x0003e40008100808 */
[----:B-1----:R-:W-:-:S04]  /*78b0*/  MOV R7, 0x0 ;  /* 0x0000000000077802 */ /* 0x002fc80000000f00 */
[----:B------:R-:W-:Y:S05]  /*78c0*/  RET.REL.NODEC R6 `(_ZN7cutlass13device_kernelIN5flash19enable_sm80_to_sm89INS1_16FlashAttnBwdSm80INS1_25CollectiveMainloopBwdSm80ILi2ELi2EN4cute5tupleIJNS5_1CILi64EEENS7_ILi128EEES8_EEENS_10bfloat16_tEfNS_4arch4Sm80ELb0ELb1ELb1ELb0ELb0ELb0ELb0ELb0ELi2ELi2ELi4ELi2ELb1EEENS1_24CollectiveEpilogueBwdGQAISA_fSD_Li256ELb0ELb0EEENS1_19SingleTileSchedulerILb0ELb0ELb0ELi128EEEEEEEEEvNT_6ParamsE) ;  /* 0xffff873006007950 */ /* 0x000fea0003c3ffff */
        .type           $_ZN7cutlass13device_kernelIN5flash19enable_sm80_to_sm89INS1_16FlashAttnBwdSm80INS1_25CollectiveMainloopBwdSm80ILi2ELi2EN4cute5tupleIJNS5_1CILi64EEENS7_ILi128EEES8_EEENS_10bfloat16_tEfNS_4arch4Sm80ELb0ELb1ELb1ELb0ELb0ELb0ELb0ELb0ELi2ELi2ELi4ELi2ELb1EEENS1_24CollectiveEpilogueBwdGQAISA_fSD_Li256ELb0ELb0EEENS1_19SingleTileSchedulerILb0ELb0ELb0ELi128EEEEEEEEEvNT_6ParamsE$_ZN4cute3eso3ESOILb1ELb0EJNS_6LayoutINS_5tupleIJNS3_IJNS_1CILi8EEENS4_ILi1EEEEEEEEENS3_IJNS3_IJS6_NS4_ILi0EEEEEEEEEEENS_10ViewEngineINS_8gmem_ptrIPKN7cutlass10bfloat16_tEEEEEEEC2ERKSC_RKSK_,@function
        .size           $_ZN7cutlass13device_kernelIN5flash19enable_sm80_to_sm89INS1_16FlashAttnBwdSm80INS1_25CollectiveMainloopBwdSm80ILi2ELi2EN4cute5tupleIJNS5_1CILi64EEENS7_ILi128EEES8_EEENS_10bfloat16_tEfNS_4arch4Sm80ELb0ELb1ELb1ELb0ELb0ELb0ELb0ELb0ELi2ELi2ELi4ELi2ELb1EEENS1_24CollectiveEpilogueBwdGQAISA_fSD_Li256ELb0ELb0EEENS1_19SingleTileSchedulerILb0ELb0ELb0ELi128EEEEEEEEEvNT_6ParamsE$_ZN4cute3eso3ESOILb1ELb0EJNS_6LayoutINS_5tupleIJNS3_IJNS_1CILi8EEENS4_ILi1EEEEEEEEENS3_IJNS3_IJS6_NS4_ILi0EEEEEEEEEEENS_10ViewEngineINS_8gmem_ptrIPKN7cutlass10bfloat16_tEEEEEEEC2ERKSC_RKSK_,($_ZN7cutlass13device_kernelIN5flash19enable_sm80_to_sm89INS1_16FlashAttnBwdSm80INS1_25CollectiveMainloopBwdSm80ILi2ELi2EN4cute5tupleIJNS5_1CILi64EEENS7_ILi128EEES8_EEENS_10bfloat16_tEfNS_4arch4Sm80ELb0ELb1ELb1ELb0ELb0ELb0ELb0ELb0ELi2ELi2ELi4ELi2ELb1EEENS1_24CollectiveEpilogueBwdGQAISA_fSD_Li256ELb0ELb0EEENS1_19SingleTileSchedulerILb0ELb0ELb0ELi128EEEEEEEEEvNT_6ParamsE$_ZN4cute3eso3ESOILb1ELb0EJNS_6LayoutINS_5tupleIJNS3_IJNS_1CILi8EEENS4_ILi1EEEEEEEEENS3_IJNS3_IJS6_NS4_ILi0EEEEEEEEEEENS_10ViewEngineINS_8smem_ptrIPN7cutlass10bfloat16_tEEEEEEEC2ERKSC_RKSJ_ - $_ZN7cutlass13device_kernelIN5flash19enable_sm80_to_sm89INS1_16FlashAttnBwdSm80INS1_25CollectiveMainloopBwdSm80ILi2ELi2EN4cute5tupleIJNS5_1CILi64EEENS7_ILi128EEES8_EEENS_10bfloat16_tEfNS_4arch4Sm80ELb0ELb1ELb1ELb0ELb0ELb0ELb0ELb0ELi2ELi2ELi4ELi2ELb1EEENS1_24CollectiveEpilogueBwdGQAISA_fSD_Li256ELb0ELb0EEENS1_19SingleTileSchedulerILb0ELb0ELb0ELi128EEEEEEEEEvNT_6ParamsE$_ZN4cute3eso3ESOILb1ELb0EJNS_6LayoutINS_5tupleIJNS3_IJNS_1CILi8EEENS4_ILi1EEEEEEEEENS3_IJNS3_IJS6_NS4_ILi0EEEEEEEEEEENS_10ViewEngineINS_8gmem_ptrIPKN7cutlass10bfloat16_tEEEEEEEC2ERKSC_RKSK_)
$_ZN7cutlass13device_kernelIN5flash19enable_sm80_to_sm89INS1_16FlashAttnBwdSm80INS1_25CollectiveMainloopBwdSm80ILi2ELi2EN4cute5tupleIJNS5_1CILi64EEENS7_ILi128EEES8_EEENS_10bfloat16_tEfNS_4arch4Sm80ELb0ELb1ELb1ELb0ELb0ELb0ELb0ELb0ELi2ELi2ELi4ELi2ELb1EEENS1_24CollectiveEpilogueBwdGQAISA_fSD_Li256ELb0ELb0EEENS1_19SingleTileSchedulerILb0ELb0ELb0ELi128EEEEEEEEEvNT_6ParamsE$_ZN4cute3eso3ESOILb1ELb0EJNS_6LayoutINS_5tupleIJNS3_IJNS_1CILi8EEENS4_ILi1EEEEEEEEENS3_IJNS3_IJS6_NS4_ILi0EEEEEEEEEEENS_10ViewEngineINS_8gmem_ptrIPKN7cutlass10bfloat16_tEEEEEEEC2ERKSC_RKSK_:
[----:B------:R-:W-:Y:S01]  /*78d0*/  ULDC UR8, c[0x0][0x20] ;  /* 0x0000080000087ab9 */ /* 0x000fe20000000800 */
[----:B------:R-:W-:Y:S01]  /*78e0*/  MOV R9, 0x0 ;  /* 0x0000000000097802 */ /* 0x000fe20000000f00 */
[----:B------:R-:W-:-:S09]  /*78f0*/  UIADD3 UR8, UR23, -UR8, URZ ;  /* 0x8000000817087290 */ /* 0x000fd2000fffe03f */
[----:B------:R1:W-:Y:S01]  /*7900*/  STL.64 [UR8], R6 ;  /* 0x00000006ff007987 */ /* 0x0003e20008100a08 */
[----:B------:R-:W-:Y:S05]  /*7910*/  RET.REL.NODEC R8 `(_ZN7cutlass13device_kernelIN5flash19enable_sm80_to_sm89INS1_16FlashAttnBwdSm80INS1_25CollectiveMainloopBwdSm80ILi2ELi2EN4cute5tupleIJNS5_1CILi64EEENS7_ILi128EEES8_EEENS_10bfloat16_tEfNS_4arch4Sm80ELb0ELb1ELb1ELb0ELb0ELb0ELb0ELb0ELi2ELi2ELi4ELi2ELb1EEENS1_24CollectiveEpilogueBwdGQAISA_fSD_Li256ELb0ELb0EEENS1_19SingleTileSchedulerILb0ELb0ELb0ELi128EEEEEEEEEvNT_6ParamsE) ;  /* 0xffff86e008007950 */ /* 0x000fea0003c3ffff */
        .type           $_ZN7cutlass13device_kernelIN5flash19enable_sm80_to_sm89INS1_16FlashAttnBwdSm80INS1_25CollectiveMainloopBwdSm80ILi2ELi2EN4cute5tupleIJNS5_1CILi64EEENS7_ILi128EEES8_EEENS_10bfloat16_tEfNS_4arch4Sm80ELb0ELb1ELb1ELb0ELb0ELb0ELb0ELb0ELi2ELi2ELi4ELi2ELb1EEENS1_24CollectiveEpilogueBwdGQAISA_fSD_Li256ELb0ELb0EEENS1_19SingleTileSchedulerILb0ELb0ELb0ELi128EEEEEEEEEvNT_6ParamsE$_ZN4cute3eso3ESOILb1ELb0EJNS_6LayoutINS_5tupleIJNS3_IJNS_1CILi8EEENS4_ILi1EEEEEEEEENS3_IJNS3_IJS6_NS4_ILi0EEEEEEEEEEENS_10ViewEngineINS_8smem_ptrIPN7cutlass10bfloat16_tEEEEEEEC2ERKSC_RKSJ_,@function
        .size           $_ZN7cutlass13device_kernelIN5flash19enable_sm80_to_sm89INS1_16FlashAttnBwdSm80INS1_25CollectiveMainloopBwdSm80ILi2ELi2EN4cute5tupleIJNS5_1CILi64EEENS7_ILi128EEES8_EEENS_10bfloat16_tEfNS_4arch4Sm80ELb0ELb1ELb1ELb0ELb0ELb0ELb0ELb0ELi2ELi2ELi4ELi2ELb1EEENS1_24CollectiveEpilogueBwdGQAISA_fSD_Li256ELb0ELb0EEENS1_19SingleTileSchedulerILb0ELb0ELb0ELi128EEEEEEEEEvNT_6ParamsE$_ZN4cute3eso3ESOILb1ELb0EJNS_6LayoutINS_5tupleIJNS3_IJNS_1CILi8EEENS4_ILi1EEEEEEEEENS3_IJNS3_IJS6_NS4_ILi0EEEEEEEEEEENS_10ViewEngineINS_8smem_ptrIPN7cutlass10bfloat16_tEEEEEEEC2ERKSC_RKSJ_,($_ZN7cutlass13device_kernelIN5flash19enable_sm80_to_sm89INS1_16FlashAttnBwdSm80INS1_25CollectiveMainloopBwdSm80ILi2ELi2EN4cute5tupleIJNS5_1CILi64EEENS7_ILi128EEES8_EEENS_10bfloat16_tEfNS_4arch4Sm80ELb0ELb1ELb1ELb0ELb0ELb0ELb0ELb0ELi2ELi2ELi4ELi2ELb1EEENS1_24CollectiveEpilogueBwdGQAISA_fSD_Li256ELb0ELb0EEENS1_19SingleTileSchedulerILb0ELb0ELb0ELi128EEEEEEEEEvNT_6ParamsE$_ZN4cute3eso3ESOILb1ELb0EJNS_6LayoutINS_5tupleIJNS3_IJNS_1CILi8EEENS4_ILi1EEEEEEEEENS3_IJNS3_IJS6_NS4_ILi0EEEEEEEEEEEiEEC2ERKSC_RKi - $_ZN7cutlass13device_kernelIN5flash19enable_sm80_to_sm89INS1_16FlashAttnBwdSm80INS1_25CollectiveMainloopBwdSm80ILi2ELi2EN4cute5tupleIJNS5_1CILi64EEENS7_ILi128EEES8_EEENS_10bfloat16_tEfNS_4arch4Sm80ELb0ELb1ELb1ELb0ELb0ELb0ELb0ELb0ELi2ELi2ELi4ELi2ELb1EEENS1_24CollectiveEpilogueBwdGQAISA_fSD_Li256ELb0ELb0EEENS1_19SingleTileSchedulerILb0ELb0ELb0ELi128EEEEEEEEEvNT_6ParamsE$_ZN4cute3eso3ESOILb1ELb0EJNS_6LayoutINS_5tupleIJNS3_IJNS_1CILi8EEENS4_ILi1EEEEEEEEENS3_IJNS3_IJS6_NS4_ILi0EEEEEEEEEEENS_10ViewEngineINS_8smem_ptrIPN7cutlass10bfloat16_tEEEEEEEC2ERKSC_RKSJ_)
$_ZN7cutlass13device_kernelIN5flash19enable_sm80_to_sm89INS1_16FlashAttnBwdSm80INS1_25CollectiveMainloopBwdSm80ILi2ELi2EN4cute5tupleIJNS5_1CILi64EEENS7_ILi128EEES8_EEENS_10bfloat16_tEfNS_4arch4Sm80ELb0ELb1ELb1ELb0ELb0ELb0ELb0ELb0ELi2ELi2ELi4ELi2ELb1EEENS1_24CollectiveEpilogueBwdGQAISA_fSD_Li256ELb0ELb0EEENS1_19SingleTileSchedulerILb0ELb0ELb0ELi128EEEEEEEEEvNT_6ParamsE$_ZN4cute3eso3ESOILb1ELb0EJNS_6LayoutINS_5tupleIJNS3_IJNS_1CILi8EEENS4_ILi1EEEEEEEEENS3_IJNS3_IJS6_NS4_ILi0EEEEEEEEEEENS_10ViewEngineINS_8smem_ptrIPN7cutlass10bfloat16_tEEEEEEEC2ERKSC_RKSJ_:
[----:B------:R-:W-:Y:S01]  /*7920*/  ULDC UR8, c[0x0][0x20] ;  /* 0x0000080000087ab9 */ /* 0x000fe20000000800 */
[----:B------:R-:W-:Y:S01]  /*7930*/  MOV R9, 0x0 ;  /* 0x0000000000097802 */ /* 0x000fe20000000f00 */
[----:B------:R-:W-:-:S09]  /*7940*/  UIADD3 UR8, UR23, -UR8, URZ ;  /* 0x8000000817087290 */ /* 0x000fd2000fffe03f */
[----:B------:R1:W-:Y:S01]  /*7950*/  STL.64 [UR8], R6 ;  /* 0x00000006ff007987 */ /* 0x0003e20008100a08 */
[----:B------:R-:W-:Y:S05]  /*7960*/  RET.REL.NODEC R8 `(_ZN7cutlass13device_kernelIN5flash19enable_sm80_to_sm89INS1_16FlashAttnBwdSm80INS1_25CollectiveMainloopBwdSm80ILi2ELi2EN4cute5tupleIJNS5_1CILi64EEENS7_ILi128EEES8_EEENS_10bfloat16_tEfNS_4arch4Sm80ELb0ELb1ELb1ELb0ELb0ELb0ELb0ELb0ELi2ELi2ELi4ELi2ELb1EEENS1_24CollectiveEpilogueBwdGQAISA_fSD_Li256ELb0ELb0EEENS1_19SingleTileSchedulerILb0ELb0ELb0ELi128EEEEEEEEEvNT_6ParamsE) ;  /* 0xffff869008007950 */ /* 0x000fea0003c3ffff */
        .type           $_ZN7cutlass13device_kernelIN5flash19enable_sm80_to_sm89INS1_16FlashAttnBwdSm80INS1_25CollectiveMainloopBwdSm80ILi2ELi2EN4cute5tupleIJNS5_1CILi64EEENS7_ILi128EEES8_EEENS_10bfloat16_tEfNS_4arch4Sm80ELb0ELb1ELb1ELb0ELb0ELb0ELb0ELb0ELi2ELi2ELi4ELi2ELb1EEENS1_24CollectiveEpilogueBwdGQAISA_fSD_Li256ELb0ELb0EEENS1_19SingleTileSchedulerILb0ELb0ELb0ELi128EEEEEEEEEvNT_6ParamsE$_ZN4cute3eso3ESOILb1ELb0EJNS_6LayoutINS_5tupleIJNS3_IJNS_1CILi8EEENS4_ILi1EEEEEEEEENS3_IJNS3_IJS6_NS4_ILi0EEEEEEEEEEEiEEC2ERKSC_RKi,@function
        .size           $_ZN7cutlass13device_kernelIN5flash19enable_sm80_to_sm89INS1_16FlashAttnBwdSm80INS1_25CollectiveMainloopBwdSm80ILi2ELi2EN4cute5tupleIJNS5_1CILi64EEENS7_ILi128EEES8_EEENS_10bfloat16_tEfNS_4arch4Sm80ELb0ELb1ELb1ELb0ELb0ELb0ELb0ELb0ELi2ELi2ELi4ELi2ELb1EEENS1_24CollectiveEpilogueBwdGQAISA_fSD_Li256ELb0ELb0EEENS1_19SingleTileSchedulerILb0ELb0ELb0ELi128EEEEEEEEEvNT_6ParamsE$_ZN4cute3eso3ESOILb1ELb0EJNS_6LayoutINS_5tupleIJNS3_IJNS_1CILi8EEENS4_ILi1EEEEEEEEENS3_IJNS3_IJS6_NS4_ILi0EEEEEEEEEEEiEEC2ERKSC_RKi,($_ZN7cutlass13device_kernelIN5flash19enable_sm80_to_sm89INS1_16FlashAttnBwdSm80INS1_25CollectiveMainloopBwdSm80ILi2ELi2EN4cute5tupleIJNS5_1CILi64EEENS7_ILi128EEES8_EEENS_10bfloat16_tEfNS_4arch4Sm80ELb0ELb1ELb1ELb0ELb0ELb0ELb0ELb0ELi2ELi2ELi4ELi2ELb1EEENS1_24CollectiveEpilogueBwdGQAISA_fSD_Li256ELb0ELb0EEENS1_19SingleTileSchedulerILb0ELb0ELb0ELi128EEEEEEEEEvNT_6ParamsE$_ZN4cute3eso3ESOILb1ELb0EJNS_6LayoutINS_5tupleIJNS3_IJNS_1CILi8EEENS4_ILi1EEEEEEEEENS3_IJNS3_IJS6_NS4_ILi0EEEEEEEEEEElEEC2ERKSC_RKl - $_ZN7cutlass13device_kernelIN5flash19enable_sm80_to_sm89INS1_16FlashAttnBwdSm80INS1_25CollectiveMainloopBwdSm80ILi2ELi2EN4cute5tupleIJNS5_1CILi64EEENS7_ILi128EEES8_EEENS_10bfloat16_tEfNS_4arch4Sm80ELb0ELb1ELb1ELb0ELb0ELb0ELb0ELb0ELi2ELi2ELi4ELi2ELb1EEENS1_24CollectiveEpilogueBwdGQAISA_fSD_Li256ELb0ELb0EEENS1_19SingleTileSchedulerILb0ELb0ELb0ELi128EEEEEEEEEvNT_6ParamsE$_ZN4cute3eso3ESOILb1ELb0EJNS_6LayoutINS_5tupleIJNS3_IJNS_1CILi8EEENS4_ILi1EEEEEEEEENS3_IJNS3_IJS6_NS4_ILi0EEEEEEEEEEEiEEC2ERKSC_RKi)
$_ZN7cutlass13device_kernelIN5flash19enable_sm80_to_sm89INS1_16FlashAttnBwdSm80INS1_25CollectiveMainloopBwdSm80ILi2ELi2EN4cute5tupleIJNS5_1CILi64EEENS7_ILi128EEES8_EEENS_10bfloat16_tEfNS_4arch4Sm80ELb0ELb1ELb1ELb0ELb0ELb0ELb0ELb0ELi2ELi2ELi4ELi2ELb1EEENS1_24CollectiveEpilogueBwdGQAISA_fSD_Li256ELb0ELb0EEENS1_19SingleTileSchedulerILb0ELb0ELb0ELi128EEEEEEEEEvNT_6ParamsE$_ZN4cute3eso3ESOILb1ELb0EJNS_6LayoutINS_5tupleIJNS3_IJNS_1CILi8EEENS4_ILi1EEEEEEEEENS3_IJNS3_IJS6_NS4_ILi0EEEEEEEEEEEiEEC2ERKSC_RKi:
[----:B------:R-:W-:Y:S02]  /*7970*/  ULDC UR8, c[0x0][0x20] ;  /* 0x0000080000087ab9 */ /* 0x000fe40000000800 */
[----:B------:R-:W-:-:S09]  /*7980*/  UIADD3 UR8, UR23, -UR8, URZ ;  /* 0x8000000817087290 */ /* 0x000fd2000fffe03f */
[----:B------:R1:W-:Y:S02]  /*7990*/  STL [UR8], R7 ;  /* 0x00000007ff007987 */ /* 0x0003e40008100808 */
[----:B-1----:R-:W-:-:S04]  /*79a0*/  MOV R7, 0x0 ;  /* 0x0000000000077802 */ /* 0x002fc80000000f00 */
[----:B------:R-:W-:Y:S05]  /*79b0*/  RET.REL.NODEC R6 `(_ZN7cutlass13device_kernelIN5flash19enable_sm80_to_sm89INS1_16FlashAttnBwdSm80INS1_25CollectiveMainloopBwdSm80ILi2ELi2EN4cute5tupleIJNS5_1CILi64EEENS7_ILi128EEES8_EEENS_10bfloat16_tEfNS_4arch4Sm80ELb0ELb1ELb1ELb0ELb0ELb0ELb0ELb0ELi2ELi2ELi4ELi2ELb1EEENS1_24CollectiveEpilogueBwdGQAISA_fSD_Li256ELb0ELb0EEENS1_19SingleTileSchedulerILb0ELb0ELb0ELi128EEEEEEEEEvNT_6ParamsE) ;  /* 0xffff864006007950 */ /* 0x000fea0003c3ffff */
        .type           $_ZN7cutlass13device_kernelIN5flash19enable_sm80_to_sm89INS1_16FlashAttnBwdSm80INS1_25CollectiveMainloopBwdSm80ILi2ELi2EN4cute5tupleIJNS5_1CILi64EEENS7_ILi128EEES8_EEENS_10bfloat16_tEfNS_4arch4Sm80ELb0ELb1ELb1ELb0ELb0ELb0ELb0ELb0ELi2ELi2ELi4ELi2ELb1EEENS1_24CollectiveEpilogueBwdGQAISA_fSD_Li256ELb0ELb0EEENS1_19SingleTileSchedulerILb0ELb0ELb0ELi128EEEEEEEEEvNT_6ParamsE$_ZN4cute3eso3ESOILb1ELb0EJNS_6LayoutINS_5tupleIJNS3_IJNS_1CILi8EEENS4_ILi1EEEEEEEEENS3_IJNS3_IJS6_NS4_ILi0EEEEEEEEEEElEEC2ERKSC_RKl,@function
        .size           $_ZN7cutlass13device_kernelIN5flash19enable_sm80_to_sm89INS1_16FlashAttnBwdSm80INS1_25CollectiveMainloopBwdSm80ILi2ELi2EN4cute5tupleIJNS5_1CILi64EEENS7_ILi128EEES8_EEENS_10bfloat16_tEfNS_4arch4Sm80ELb0ELb1ELb1ELb0ELb0ELb0ELb0ELb0ELi2ELi2ELi4ELi2ELb1EEENS1_24CollectiveEpilogueBwdGQAISA_fSD_Li256ELb0ELb0EEENS1_19SingleTileSchedulerILb0ELb0ELb0ELi128EEEEEEEEEvNT_6ParamsE$_ZN4cute3eso3ESOILb1ELb0EJNS_6LayoutINS_5tupleIJNS3_IJNS_1CILi8EEENS4_ILi1EEEEEEEEENS3_IJNS3_IJS6_NS4_ILi0EEEEEEEEEEElEEC2ERKSC_RKl,($_ZN7cutlass13device_kernelIN5flash19enable_sm80_to_sm89INS1_16FlashAttnBwdSm80INS1_25CollectiveMainloopBwdSm80ILi2ELi2EN4cute5tupleIJNS5_1CILi64EEENS7_ILi128EEES8_EEENS_10bfloat16_tEfNS_4arch4Sm80ELb0ELb1ELb1ELb0ELb0ELb0ELb0ELb0ELi2ELi2ELi4ELi2ELb1EEENS1_24CollectiveEpilogueBwdGQAISA_fSD_Li256ELb0ELb0EEENS1_19SingleTileSchedulerILb0ELb0ELb0ELi128EEEEEEEEEvNT_6ParamsE$_ZN4cute3eso3ESOILb1ELb0EJNS_6LayoutINS_5tupleIJNS3_IJNS_1CILi8EEENS4_ILi1EEEEEENS4_ILi2EEES6_EEENS3_IJNS3_IJS6_NS4_ILi0EEEEEENS4_ILi2048EEESA_EEEEENS_10ViewEngineINS_8smem_ptrIPN7cutlass10bfloat16_tEEEEEEEC2ERKSE_RKSL_ - $_ZN7cutlass13device_kernelIN5flash19enable_sm80_to_sm89INS1_16FlashAttnBwdSm80INS1_25CollectiveMainloopBwdSm80ILi2ELi2EN4cute5tupleIJNS5_1CILi64EEENS7_ILi128EEES8_EEENS_10bfloat16_tEfNS_4arch4Sm80ELb0ELb1ELb1ELb0ELb0ELb0ELb0ELb0ELi2ELi2ELi4ELi2ELb1EEENS1_24CollectiveEpilogueBwdGQAISA_fSD_Li256ELb0ELb0EEENS1_19SingleTileSchedulerILb0ELb0ELb0ELi128EEEEEEEEEvNT_6ParamsE$_ZN4cute3eso3ESOILb1ELb0EJNS_6LayoutINS_5tupleIJNS3_IJNS_1CILi8EEENS4_ILi1EEEEEEEEENS3_IJNS3_IJS6_NS4_ILi0EEEEEEEEEEElEEC2ERKSC_RKl)
$_ZN7cutlass13device_kernelIN5flash19enable_sm80_to_sm89INS1_16FlashAttnBwdSm80INS1_25CollectiveMainloopBwdSm80ILi2ELi2EN4cute5tupleIJNS5_1CILi64EEENS7_ILi128EEES8_EEENS_10bfloat16_tEfNS_4arch4Sm80ELb0ELb1ELb1ELb0ELb0ELb0ELb0ELb0ELi2ELi2ELi4ELi2ELb1EEENS1_24CollectiveEpilogueBwdGQAISA_fSD_Li256ELb0ELb0EEENS1_19SingleTileSchedulerILb0ELb0ELb0ELi128EEEEEEEEEvNT_6ParamsE$_ZN4cute3eso3ESOILb1ELb0EJNS_6LayoutINS_5tupleIJNS3_IJNS_1CILi8EEENS4_ILi1EEEEEEEEENS3_IJNS3_IJS6_NS4_ILi0EEEEEEEEEEElEEC2ERKSC_RKl:
[----:B------:R-:W-:Y:S01]  /*79c0*/  ULDC UR8, c[0x0][0x20] ;  /* 0x0000080000087ab9 */ /* 0x000fe20000000800 */
[----:B------:R-:W-:Y:S01]  /*79d0*/  MOV R9, R7 ;  /* 0x0000000700097202 */ /* 0x000fe20000000f00 */
[----:B------:R-:W-:Y:S01]  /*79e0*/  UIADD3 UR8, UR23, -UR8, URZ ;  /* 0x8000000817087290 */ /* 0x000fe2000fffe03f */
[----:B------:R-:W-:-:S08]  /*79f0*/  MOV R7, 0x0 ;  /* 0x0000000000077802 */ /* 0x000fd00000000f00 */
[----:B------:R1:W-:Y:S01]  /*7a00*/  STL.64 [UR8], R8 ;  /* 0x00000008ff007987 */ /* 0x0003e20008100a08 */
[----:B------:R-:W-:Y:S05]  /*7a10*/  RET.REL.NODEC R6 `(_ZN7cutlass13device_kernelIN5flash19enable_sm80_to_sm89INS1_16FlashAttnBwdSm80INS1_25CollectiveMainloopBwdSm80ILi2ELi2EN4cute5tupleIJNS5_1CILi64EEENS7_ILi128EEES8_EEENS_10bfloat16_tEfNS_4arch4Sm80ELb0ELb1ELb1ELb0ELb0ELb0ELb0ELb0ELi2ELi2ELi4ELi2ELb1EEENS1_24CollectiveEpilogueBwdGQAISA_fSD_Li256ELb0ELb0EEENS1_19SingleTileSchedulerILb0ELb0ELb0ELi128EEEEEEEEEvNT_6ParamsE) ;  /* 0xffff85e006007950 */ /* 0x000fea0003c3ffff */
        .type           $_ZN7cutlass13device_kernelIN5flash19enable_sm80_to_sm89INS1_16FlashAttnBwdSm80INS1_25CollectiveMainloopBwdSm80ILi2ELi2EN4cute5tupleIJNS5_1CILi64EEENS7_ILi128EEES8_EEENS_10bfloat16_tEfNS_4arch4Sm80ELb0ELb1ELb1ELb0ELb0ELb0ELb0ELb0ELi2ELi2ELi4ELi2ELb1EEENS1_24CollectiveEpilogueBwdGQAISA_fSD_Li256ELb0ELb0EEENS1_19SingleTileSchedulerILb0ELb0ELb0ELi128EEEEEEEEEvNT_6ParamsE$_ZN4cute3eso3ESOILb1ELb0EJNS_6LayoutINS_5tupleIJNS3_IJNS_1CILi8EEENS4_ILi1EEEEEENS4_ILi2EEES6_EEENS3_IJNS3_IJS6_NS4_ILi0EEEEEENS4_ILi2048EEESA_EEEEENS_10ViewEngineINS_8smem_ptrIPN7cutlass10bfloat16_tEEEEEEEC2ERKSE_RKSL_,@function
        .size           $_ZN7cutlass13device_kernelIN5flash19enable_sm80_to_sm89INS1_16FlashAttnBwdSm80INS1_25CollectiveMainloopBwdSm80ILi2ELi2EN4cute5tupleIJNS5_1CILi64EEENS7_ILi128EEES8_EEENS_10bfloat16_tEfNS_4arch4Sm80ELb0ELb1ELb1ELb0ELb0ELb0ELb0ELb0ELi2ELi2ELi4ELi2ELb1EEENS1_24CollectiveEpilogueBwdGQAISA_fSD_Li256ELb0ELb0EEENS1_19SingleTileSchedulerILb0ELb0ELb0ELi128EEEEEEEEEvNT_6ParamsE$_ZN4cute3eso3ESOILb1ELb0EJNS_6LayoutINS_5tupleIJNS3_IJNS_1CILi8EEENS4_ILi1EEEEEENS4_ILi2EEES6_EEENS3_IJNS3_IJS6_NS4_ILi0EEEEEENS4_ILi2048EEESA_EEEEENS_10ViewEngineINS_8smem_ptrIPN7cutlass10bfloat16_tEEEEEEEC2ERKSE_RKSL_,($_ZN7cutlass13device_kernelIN5flash19enable_sm80_to_sm89INS1_16FlashAttnBwdSm80INS1_25CollectiveMainloopBwdSm80ILi2ELi2EN4cute5tupleIJNS5_1CILi64EEENS7_ILi128EEES8_EEENS_10bfloat16_tEfNS_4arch4Sm80ELb0ELb1ELb1ELb0ELb0ELb0ELb0ELb0ELi2ELi2ELi4ELi2ELb1EEENS1_24CollectiveEpilogueBwdGQAISA_fSD_Li256ELb0ELb0EEENS1_19SingleTileSchedulerILb0ELb0ELb0ELi128EEEEEEEEEvNT_6ParamsE$_ZN4cute3eso3ESOILb1ELb0EJNS_6LayoutINS_5tupleIJNS3_IJNS_1CILi8EEENS4_ILi1EEEEEENS4_ILi2EEES6_EEENS3_IJNS3_IJS6_NS4_ILi0EEEEEENS4_ILi2048EEESA_EEEEEiEEC2ERKSE_RKi - $_ZN7cutlass13device_kernelIN5flash19enable_sm80_to_sm89INS1_16FlashAttnBwdSm80INS1_25CollectiveMainloopBwdSm80ILi2ELi2EN4cute5tupleIJNS5_1CILi64EEENS7_ILi128EEES8_EEENS_10bfloat16_tEfNS_4arch4Sm80ELb0ELb1ELb1ELb0ELb0ELb0ELb0ELb0ELi2ELi2ELi4ELi2ELb1EEENS1_24CollectiveEpilogueBwdGQAISA_fSD_Li256ELb0ELb0EEENS1_19SingleTileSchedulerILb0ELb0ELb0ELi128EEEEEEEEEvNT_6ParamsE$_ZN4cute3eso3ESOILb1ELb0EJNS_6LayoutINS_5tupleIJNS3_IJNS_1CILi8EEENS4_ILi1EEEEEENS4_ILi2EEES6_EEENS3_IJNS3_IJS6_NS4_ILi0EEEEEENS4_ILi2048EEESA_EEEEENS_10ViewEngineINS_8smem_ptrIPN7cutlass10bfloat16_tEEEEEEEC2ERKSE_RKSL_)
$_ZN7cutlass13device_kernelIN5flash19enable_sm80_to_sm89INS1_16FlashAttnBwdSm80INS1_25CollectiveMainloopBwdSm80ILi2ELi2EN4cute5tupleIJNS5_1CILi64EEENS7_ILi128EEES8_EEENS_10bfloat16_tEfNS_4arch4Sm80ELb0ELb1ELb1ELb0ELb0ELb0ELb0ELb0ELi2ELi2ELi4ELi2ELb1EEENS1_24CollectiveEpilogueBwdGQAISA_fSD_Li256ELb0ELb0EEENS1_19SingleTileSchedulerILb0ELb0ELb0ELi128EEEEEEEEEvNT_6ParamsE$_ZN4cute3eso3ESOILb1ELb0EJNS_6LayoutINS_5tupleIJNS3_IJNS_1CILi8EEENS4_ILi1EEEEEENS4_ILi2EEES6_EEENS3_IJNS3_IJS6_NS4_ILi0EEEEEENS4_ILi2048EEESA_EEEEENS_10ViewEngineINS_8smem_ptrIPN7cutlass10bfloat16_tEEEEEEEC2ERKSE_RKSL_:
[----:B------:R-:W-:Y:S01]  /*7a20*/  ULDC UR8, c[0x0][0x20] ;  /* 0x0000080000087ab9 */ /* 0x000fe20000000800 */
[----:B------:R-:W-:Y:S01]  /*7a30*/  MOV R9, 0x0 ;  /* 0x0000000000097802 */ /* 0x000fe20000000f00 */
[----:B------:R-:W-:-:S09]  /*7a40*/  UIADD3 UR8, UR23, -UR8, URZ ;  /* 0x8000000817087290 */ /* 0x000fd2000fffe03f */
[----:B------:R1:W-:Y:S01]  /*7a50*/  STL.64 [UR8], R6 ;  /* 0x00000006ff007987 */ /* 0x0003e20008100a08 */
[----:B------:R-:W-:Y:S05]  /*7a60*/  RET.REL.NODEC R8 `(_ZN7cutlass13device_kernelIN5flash19enable_sm80_to_sm89INS1_16FlashAttnBwdSm80INS1_25CollectiveMainloopBwdSm80ILi2ELi2EN4cute5tupleIJNS5_1CILi64EEENS7_ILi128EEES8_EEENS_10bfloat16_tEfNS_4arch4Sm80ELb0ELb1ELb1ELb0ELb0ELb0ELb0ELb0ELi2ELi2ELi4ELi2ELb1EEENS1_24CollectiveEpilogueBwdGQAISA_fSD_Li256ELb0ELb0EEENS1_19SingleTileSchedulerILb0ELb0ELb0ELi128EEEEEEEEEvNT_6ParamsE) ;  /* 0xffff859008007950 */ /* 0x000fea0003c3ffff */
        .type           $_ZN7cutlass13device_kernelIN5flash19enable_sm80_to_sm89INS1_16FlashAttnBwdSm80INS1_25CollectiveMainloopBwdSm80ILi2ELi2EN4cute5tupleIJNS5_1CILi64EEENS7_ILi128EEES8_EEENS_10bfloat16_tEfNS_4arch4Sm80ELb0ELb1ELb1ELb0ELb0ELb0ELb0ELb0ELi2ELi2ELi4ELi2ELb1EEENS1_24CollectiveEpilogueBwdGQAISA_fSD_Li256ELb0ELb0EEENS1_19SingleTileSchedulerILb0ELb0ELb0ELi128EEEEEEEEEvNT_6ParamsE$_ZN4cute3eso3ESOILb1ELb0EJNS_6LayoutINS_5tupleIJNS3_IJNS_1CILi8EEENS4_ILi1EEEEEENS4_ILi2EEES6_EEENS3_IJNS3_IJS6_NS4_ILi0EEEEEENS4_ILi2048EEESA_EEEEEiEEC2ERKSE_RKi,@function
        .size           $_ZN7cutlass13device_kernelIN5flash19enable_sm80_to_sm89INS1_16FlashAttnBwdSm80INS1_25CollectiveMainloopBwdSm80ILi2ELi2EN4cute5tupleIJNS5_1CILi64EEENS7_ILi128EEES8_EEENS_10bfloat16_tEfNS_4arch4Sm80ELb0ELb1ELb1ELb0ELb0ELb0ELb0ELb0ELi2ELi2ELi4ELi2ELb1EEENS1_24CollectiveEpilogueBwdGQAISA_fSD_Li256ELb0ELb0EEENS1_19SingleTileSchedulerILb0ELb0ELb0ELi128EEEEEEEEEvNT_6ParamsE$_ZN4cute3eso3ESOILb1ELb0EJNS_6LayoutINS_5tupleIJNS3_IJNS_1CILi8EEENS4_ILi1EEEEEENS4_ILi2EEES6_EEENS3_IJNS3_IJS6_NS4_ILi0EEEEEENS4_ILi2048EEESA_EEEEEiEEC2ERKSE_RKi,($_ZN7cutlass13device_kernelIN5flash19enable_sm80_to_sm89INS1_16FlashAttnBwdSm80INS1_25CollectiveMainloopBwdSm80ILi2ELi2EN4cute5tupleIJNS5_1CILi64EEENS7_ILi128EEES8_EEENS_10bfloat16_tEfNS_4arch4Sm80ELb0ELb1ELb1ELb0ELb0ELb0ELb0ELb0ELi2ELi2ELi4ELi2ELb1EEENS1_24CollectiveEpilogueBwdGQAISA_fSD_Li256ELb0ELb0EEENS1_19SingleTileSchedulerILb0ELb0ELb0ELi128EEEEEEEEEvNT_6ParamsE$_ZN4cute5tupleIJNS0_IJNS0_IJNS_1CILi8EEENS1_ILi1EEEEEENS1_ILi2EEES3_EEENS0_IJNS0_IJS3_NS1_ILi0EEEEEElS7_EEEEEC2ERKS6_RKS9_ - $_ZN7cutlass13device_kernelIN5flash19enable_sm80_to_sm89INS1_16FlashAttnBwdSm80INS1_25CollectiveMainloopBwdSm80ILi2ELi2EN4cute5tupleIJNS5_1CILi64EEENS7_ILi128EEES8_EEENS_10bfloat16_tEfNS_4arch4Sm80ELb0ELb1ELb1ELb0ELb0ELb0ELb0ELb0ELi2ELi2ELi4ELi2ELb1EEENS1_24CollectiveEpilogueBwdGQAISA_fSD_Li256ELb0ELb0EEENS1_19SingleTileSchedulerILb0ELb0ELb0ELi128EEEEEEEEEvNT_6ParamsE$_ZN4cute3eso3ESOILb1ELb0EJNS_6LayoutINS_5tupleIJNS3_IJNS_1CILi8EEENS4_ILi1EEEEEENS4_ILi2EEES6_EEENS3_IJNS3_IJS6_NS4_ILi0EEEEEENS4_ILi2048EEESA_EEEEEiEEC2ERKSE_RKi)
$_ZN7cutlass13device_kernelIN5flash19enable_sm80_to_sm89INS1_16FlashAttnBwdSm80INS1_25CollectiveMainloopBwdSm80ILi2ELi2EN4cute5tupleIJNS5_1CILi64EEENS7_ILi128EEES8_EEENS_10bfloat16_tEfNS_4arch4Sm80ELb0ELb1ELb1ELb0ELb0ELb0ELb0ELb0ELi2ELi2ELi4ELi2ELb1EEENS1_24CollectiveEpilogueBwdGQAISA_fSD_Li256ELb0ELb0EEENS1_19SingleTileSchedulerILb0ELb0ELb0ELi128EEEEEEEEEvNT_6ParamsE$_ZN4cute3eso3ESOILb1ELb0EJNS_6LayoutINS_5tupleIJNS3_IJNS_1CILi8EEENS4_ILi1EEEEEENS4_ILi2EEES6_EEENS3_IJNS3_IJS6_NS4_ILi0EEEEEENS4_ILi2048EEESA_EEEEEiEEC2ERKSE_RKi:
[----:B------:R-:W-:Y:S02]  /*7a70*/  ULDC UR8, c[0x0][0x20] ;  /* 0x0000080000087ab9 */ /* 0x000fe40000000800 */
[----:B------:R-:W-:-:S09]  /*7a80*/  UIADD3 UR8, UR23, -UR8, URZ ;  /* 0x8000000817087290 */ /* 0x000fd2000fffe03f */
[----:B------:R1:W-:Y:S02]  /*7a90*/  STL [UR8], R7 ;  /* 0x00000007ff007987 */ /* 0x0003e40008100808 */
[----:B-1----:R-:W-:-:S04]  /*7aa0*/  MOV R7, 0x0 ;  /* 0x0000000000077802 */ /* 0x002fc80000000f00 */
[----:B------:R-:W-:Y:S05]  /*7ab0*/  RET.REL.NODEC R6 `(_ZN7cutlass13device_kernelIN5flash19enable_sm80_to_sm89INS1_16FlashAttnBwdSm80INS1_25CollectiveMainloopBwdSm80ILi2ELi2EN4cute5tupleIJNS5_1CILi64EEENS7_ILi128EEES8_EEENS_10bfloat16_tEfNS_4arch4Sm80ELb0ELb1ELb1ELb0ELb0ELb0ELb0ELb0ELi2ELi2ELi4ELi2ELb1EEENS1_24CollectiveEpilogueBwdGQAISA_fSD_Li256ELb0ELb0EEENS1_19SingleTileSchedulerILb0ELb0ELb0ELi128EEEEEEEEEvNT_6ParamsE) ;  /* 0xffff854006007950 */ /* 0x000fea0003c3ffff */
        .type           $_ZN7cutlass13device_kernelIN5flash19enable_sm80_to_sm89INS1_16FlashAttnBwdSm80INS1_25CollectiveMainloopBwdSm80ILi2ELi2EN4cute5tupleIJNS5_1CILi64EEENS7_ILi128EEES8_EEENS_10bfloat16_tEfNS_4arch4Sm80ELb0ELb1ELb1ELb0ELb0ELb0ELb0ELb0ELi2ELi2ELi4ELi2ELb1EEENS1_24CollectiveEpilogueBwdGQAISA_fSD_Li256ELb0ELb0EEENS1_19SingleTileSchedulerILb0ELb0ELb0ELi128EEEEEEEEEvNT_6ParamsE$_ZN4cute5tupleIJNS0_IJNS0_IJNS_1CILi8EEENS1_ILi1EEEEEENS1_ILi2EEES3_EEENS0_IJNS0_IJS3_NS1_ILi0EEEEEElS7_EEEEEC2ERKS6_RKS9_,@function
        .size           $_ZN7cutlass13device_kernelIN5flash19enable_sm80_to_sm89INS1_16FlashAttnBwdSm80INS1_25CollectiveMainloopBwdSm80ILi2ELi2EN4cute5tupleIJNS5_1CILi64EEENS7_ILi128EEES8_EEENS_10bfloat16_tEfNS_4arch4Sm80ELb0ELb1ELb1ELb0ELb0ELb0ELb0ELb0ELi2ELi2ELi4ELi2ELb1EEENS1_24CollectiveEpilogueBwdGQAISA_fSD_Li256ELb0ELb0EEENS1_19SingleTileSchedulerILb0ELb0ELb0ELi128EEEEEEEEEvNT_6ParamsE$_ZN4cute5tupleIJNS0_IJNS0_IJNS_1CILi8EEENS1_ILi1EEEEEENS1_ILi2EEES3_EEENS0_IJNS0_IJS3_NS1_ILi0EEEEEElS7_EEEEEC2ERKS6_RKS9_,($_ZN7cutlass13device_kernelIN5flash19enable_sm80_to_sm89INS1_16FlashAttnBwdSm80INS1_25CollectiveMainloopBwdSm80ILi2ELi2EN4cute5tupleIJNS5_1CILi64EEENS7_ILi128EEES8_EEENS_10bfloat16_tEfNS_4arch4Sm80ELb0ELb1ELb1ELb0ELb0ELb0ELb0ELb0ELi2ELi2ELi4ELi2ELb1EEENS1_24CollectiveEpilogueBwdGQAISA_fSD_Li256ELb0ELb0EEENS1_19SingleTileSchedulerILb0ELb0ELb0ELi128EEEEEEEEEvNT_6ParamsE$_ZN4cute5tupleIJNS_15ArithmeticTupleIJNS_1CILi0EEEiEEEEEC2ERKS4_ - $_ZN7cutlass13device_kernelIN5flash19enable_sm80_to_sm89INS1_16FlashAttnBwdSm80INS1_25CollectiveMainloopBwdSm80ILi2ELi2EN4cute5tupleIJNS5_1CILi64EEENS7_ILi128EEES8_EEENS_10bfloat16_tEfNS_4arch4Sm80ELb0ELb1ELb1ELb0ELb0ELb0ELb0ELb0ELi2ELi2ELi4ELi2ELb1EEENS1_24CollectiveEpilogueBwdGQAISA_fSD_Li256ELb0ELb0EEENS1_19SingleTileSchedulerILb0ELb0ELb0ELi128EEEEEEEEEvNT_6ParamsE$_ZN4cute5tupleIJNS0_IJNS0_IJNS_1CILi8EEENS1_ILi1EEEEEENS1_ILi2EEES3_EEENS0_IJNS0_IJS3_NS1_ILi0EEEEEElS7_EEEEEC2ERKS6_RKS9_)
$_ZN7cutlass13device_kernelIN5flash19enable_sm80_to_sm89INS1_16FlashAttnBwdSm80INS1_25CollectiveMainloopBwdSm80ILi2ELi2EN4cute5tupleIJNS5_1CILi64EEENS7_ILi128EEES8_EEENS_10bfloat16_tEfNS_4arch4Sm80ELb0ELb1ELb1ELb0ELb0ELb0ELb0ELb0ELi2ELi2ELi4ELi2ELb1EEENS1_24CollectiveEpilogueBwdGQAISA_fSD_Li256ELb0ELb0EEENS1_19SingleTileSchedulerILb0ELb0ELb0ELi128EEEEEEEEEvNT_6ParamsE$_ZN4cute5tupleIJNS0_IJNS0_IJNS_1CILi8EEENS1_ILi1EEEEEENS1_ILi2EEES3_EEENS0_IJNS0_IJS3_NS1_ILi0EEEEEElS7_EEEEEC2ERKS6_RKS9_:
[----:B------:R-:W-:Y:S02]  /*7ac0*/  MOV R10, 0x7ae0 ;  /* 0x00007ae0000a7802 */ /* 0x000fe40000000f00 */
[----:B------:R-:W-:Y:S05]  /*7ad0*/  CALL.REL.NOINC `($_ZN7cutlass13device_kernelIN5flash19enable_sm80_to_sm89INS1_16FlashAttnBwdSm80INS1_25CollectiveMainloopBwdSm80ILi2ELi2EN4cute5tupleIJNS5_1CILi64EEENS7_ILi128EEES8_EEENS_10bfloat16_tEfNS_4arch4Sm80ELb0ELb1ELb1ELb0ELb0ELb0ELb0ELb0ELi2ELi2ELi4ELi2ELb1EEENS1_24CollectiveEpilogueBwdGQAISA_fSD_Li256ELb0ELb0EEENS1_19SingleTileSchedulerILb0ELb0ELb0ELi128EEEEEEEEEvNT_6ParamsE$_ZN4cute3eso3ESOILb1ELb0EJNS_5tupleIJNS2_IJNS_1CILi8EEENS3_ILi1EEEEEENS3_ILi2EEES5_EEENS2_IJNS2_IJS5_NS3_ILi0EEEEEElS9_EEEEEC2ERKS8_RKSB_) ;  /* 0xfffffb3000007944 */ /* 0x000fea0003c3ffff */
[----:B------:R-:W-:-:S04]  /*7ae0*/  MOV R9, 0x0 ;  /* 0x0000000000097802 */ /* 0x000fc80000000f00 */
[----:B------:R-:W-:Y:S05]  /*7af0*/  RET.REL.NODEC R8 `(_ZN7cutlass13device_kernelIN5flash19enable_sm80_to_sm89INS1_16FlashAttnBwdSm80INS1_25CollectiveMainloopBwdSm80ILi2ELi2EN4cute5tupleIJNS5_1CILi64EEENS7_ILi128EEES8_EEENS_10bfloat16_tEfNS_4arch4Sm80ELb0ELb1ELb1ELb0ELb0ELb0ELb0ELb0ELi2ELi2ELi4ELi2ELb1EEENS1_24CollectiveEpilogueBwdGQAISA_fSD_Li256ELb0ELb0EEENS1_19SingleTileSchedulerILb0ELb0ELb0ELi128EEEEEEEEEvNT_6ParamsE) ;  /* 0xffff850008007950 */ /* 0x000fea0003c3ffff */
        .type           $_ZN7cutlass13device_kernelIN5flash19enable_sm80_to_sm89INS1_16FlashAttnBwdSm80INS1_25CollectiveMainloopBwdSm80ILi2ELi2EN4cute5tupleIJNS5_1CILi64EEENS7_ILi128EEES8_EEENS_10bfloat16_tEfNS_4arch4Sm80ELb0ELb1ELb1ELb0ELb0ELb0ELb0ELb0ELi2ELi2ELi4ELi2ELb1EEENS1_24CollectiveEpilogueBwdGQAISA_fSD_Li256ELb0ELb0EEENS1_19SingleTileSchedulerILb0ELb0ELb0ELi128EEEEEEEEEvNT_6ParamsE$_ZN4cute5tupleIJNS_15ArithmeticTupleIJNS_1CILi0EEEiEEEEEC2ERKS4_,@function
        .size           $_ZN7cutlass13device_kernelIN5flash19enable_sm80_to_sm89INS1_16FlashAttnBwdSm80INS1_25CollectiveMainloopBwdSm80ILi2ELi2EN4cute5tupleIJNS5_1CILi64EEENS7_ILi128EEES8_EEENS_10bfloat16_tEfNS_4arch4Sm80ELb0ELb1ELb1ELb0ELb0ELb0ELb0ELb0ELi2ELi2ELi4ELi2ELb1EEENS1_24CollectiveEpilogueBwdGQAISA_fSD_Li256ELb0ELb0EEENS1_19SingleTileSchedulerILb0ELb0ELb0ELi128EEEEEEEEEvNT_6ParamsE$_ZN4cute5tupleIJNS_15ArithmeticTupleIJNS_1CILi0EEEiEEEEEC2ERKS4_,($_ZN7cutlass13device_kernelIN5flash19enable_sm80_to_sm89INS1_16FlashAttnBwdSm80INS1_25CollectiveMainloopBwdSm80ILi2ELi2EN4cute5tupleIJNS5_1CILi64EEENS7_ILi128EEES8_EEENS_10bfloat16_tEfNS_4arch4Sm80ELb0ELb1ELb1ELb0ELb0ELb0ELb0ELb0ELi2ELi2ELi4ELi2ELb1EEENS1_24CollectiveEpilogueBwdGQAISA_fSD_Li256ELb0ELb0EEENS1_19SingleTileSchedulerILb0ELb0ELb0ELi128EEEEEEEEEvNT_6ParamsE$_ZN4cute5tupleIJNS_15ArithmeticTupleIJiEEEEEC2ERKS2_ - $_ZN7cutlass13device_kernelIN5flash19enable_sm80_to_sm89INS1_16FlashAttnBwdSm80INS1_25CollectiveMainloopBwdSm80ILi2ELi2EN4cute5tupleIJNS5_1CILi64EEENS7_ILi128EEES8_EEENS_10bfloat16_tEfNS_4arch4Sm80ELb0ELb1ELb1ELb0ELb0ELb0ELb0ELb0ELi2ELi2ELi4ELi2ELb1EEENS1_24CollectiveEpilogueBwdGQAISA_fSD_Li256ELb0ELb0EEENS1_19SingleTileSchedulerILb0ELb0ELb0ELi128EEEEEEEEEvNT_6ParamsE$_ZN4cute5tupleIJNS_15ArithmeticTupleIJNS_1CILi0EEEiEEEEEC2ERKS4_)
$_ZN7cutlass13device_kernelIN5flash19enable_sm80_to_sm89INS1_16FlashAttnBwdSm80INS1_25CollectiveMainloopBwdSm80ILi2ELi2EN4cute5tupleIJNS5_1CILi64EEENS7_ILi128EEES8_EEENS_10bfloat16_tEfNS_4arch4Sm80ELb0ELb1ELb1ELb0ELb0ELb0ELb0ELb0ELi2ELi2ELi4ELi2ELb1EEENS1_24CollectiveEpilogueBwdGQAISA_fSD_Li256ELb0ELb0EEENS1_19SingleTileSchedulerILb0ELb0ELb0ELi128EEEEEEEEEvNT_6ParamsE$_ZN4cute5tupleIJNS_15ArithmeticTupleIJNS_1CILi0EEEiEEEEEC2ERKS4_:
[----:B------:R-:W-:Y:S02]  /*7b00*/  MOV R6, 0x7b20 ;  /* 0x00007b2000067802 */ /* 0x000fe40000000f00 */
[----:B------:R-:W-:Y:S05]  /*7b10*/  CALL.REL.NOINC `($_ZN7cutlass13device_kernelIN5flash19enable_sm80_to_sm89INS1_16FlashAttnBwdSm80INS1_25CollectiveMainloopBwdSm80ILi2ELi2EN4cute5tupleIJNS5_1CILi64EEENS7_ILi128EEES8_EEENS_10bfloat16_tEfNS_4arch4Sm80ELb0ELb1ELb1ELb0ELb0ELb0ELb0ELb0ELi2ELi2ELi4ELi2ELb1EEENS1_24CollectiveEpilogueBwdGQAISA_fSD_Li256ELb0ELb0EEENS1_19SingleTileSchedulerILb0ELb0ELb0ELi128EEEEEEEEEvNT_6ParamsE$_ZN4cute3eso3ESOILb0ELb1EJNS_15ArithmeticTupleIJNS_1CILi0EEEiEEEEEC2ERKS5_) ;  /* 0xfffff44000007944 */ /* 0x000fea0003c3ffff */
[----:B------:R-:W-:-:S04]  /*7b20*/  MOV R11, 0x0 ;  /* 0x00000000000b7802 */ /* 0x000fc80000000f00 */
[----:B------:R-:W-:Y:S05]  /*7b30*/  RET.REL.NODEC R10 `(_ZN7cutlass13device_kernelIN5flash19enable_sm80_to_sm89INS1_16FlashAttnBwdSm80INS1_25CollectiveMainloopBwdSm80ILi2ELi2EN4cute5tupleIJNS5_1CILi64EEENS7_ILi128EEES8_EEENS_10bfloat16_tEfNS_4arch4Sm80ELb0ELb1ELb1ELb0ELb0ELb0ELb0ELb0ELi2ELi2ELi4ELi2ELb1EEENS1_24CollectiveEpilogueBwdGQAISA_fSD_Li256ELb0ELb0EEENS1_19SingleTileSchedulerILb0ELb0ELb0ELi128EEEEEEEEEvNT_6ParamsE) ;  /* 0xffff84c00a007950 */ /* 0x000fea0003c3ffff */
        .type           $_ZN7cutlass13device_kernelIN5flash19enable_sm80_to_sm89INS1_16FlashAttnBwdSm80INS1_25CollectiveMainloopBwdSm80ILi2ELi2EN4cute5tupleIJNS5_1CILi64EEENS7_ILi128EEES8_EEENS_10bfloat16_tEfNS_4arch4Sm80ELb0ELb1ELb1ELb0ELb0ELb0ELb0ELb0ELi2ELi2ELi4ELi2ELb1EEENS1_24CollectiveEpilogueBwdGQAISA_fSD_Li256ELb0ELb0EEENS1_19SingleTileSchedulerILb0ELb0ELb0ELi128EEEEEEEEEvNT_6ParamsE$_ZN4cute5tupleIJNS_15ArithmeticTupleIJiEEEEEC2ERKS2_,@function
        .size           $_ZN7cutlass13device_kernelIN5flash19enable_sm80_to_sm89INS1_16FlashAttnBwdSm80INS1_25CollectiveMainloopBwdSm80ILi2ELi2EN4cute5tupleIJNS5_1CILi64EEENS7_ILi128EEES8_EEENS_10bfloat16_tEfNS_4arch4Sm80ELb0ELb1ELb1ELb0ELb0ELb0ELb0ELb0ELi2ELi2ELi4ELi2ELb1EEENS1_24CollectiveEpilogueBwdGQAISA_fSD_Li256ELb0ELb0EEENS1_19SingleTileSchedulerILb0ELb0ELb0ELi128EEEEEEEEEvNT_6ParamsE$_ZN4cute5tupleIJNS_15ArithmeticTupleIJiEEEEEC2ERKS2_,($_ZN7cutlass13device_kernelIN5flash19enable_sm80_to_sm89INS1_16FlashAttnBwdSm80INS1_25CollectiveMainloopBwdSm80ILi2ELi2EN4cute5tupleIJNS5_1CILi64EEENS7_ILi128EEES8_EEENS_10bfloat16_tEfNS_4arch4Sm80ELb0ELb1ELb1ELb0ELb0ELb0ELb0ELb0ELi2ELi2ELi4ELi2ELb1EEENS1_24CollectiveEpilogueBwdGQAISA_fSD_Li256ELb0ELb0EEENS1_19SingleTileSchedulerILb0ELb0ELb0ELi128EEEEEEEEEvNT_6ParamsE$_ZN4cute5tupleIJNS_15ArithmeticTupleIJiiEEEEEC2ERKS2_ - $_ZN7cutlass13device_kernelIN5flash19enable_sm80_to_sm89INS1_16FlashAttnBwdSm80INS1_25CollectiveMainloopBwdSm80ILi2ELi2EN4cute5tupleIJNS5_1CILi64EEENS7_ILi128EEES8_EEENS_10bfloat16_tEfNS_4arch4Sm80ELb0ELb1ELb1ELb0ELb0ELb0ELb0ELb0ELi2ELi2ELi4ELi2ELb1EEENS1_24CollectiveEpilogueBwdGQAISA_fSD_Li256ELb0ELb0EEENS1_19SingleTileSchedulerILb0ELb0ELb0ELi128EEEEEEEEEvNT_6ParamsE$_ZN4cute5tupleIJNS_15ArithmeticTupleIJiEEEEEC2ERKS2_)
$_ZN7cutlass13device_kernelIN5flash19enable_sm80_to_sm89INS1_16FlashAttnBwdSm80INS1_25CollectiveMainloopBwdSm80ILi2ELi2EN4cute5tupleIJNS5_1CILi64EEENS7_ILi128EEES8_EEENS_10bfloat16_tEfNS_4arch4Sm80ELb0ELb1ELb1ELb0ELb0ELb0ELb0ELb0ELi2ELi2ELi4ELi2ELb1EEENS1_24CollectiveEpilogueBwdGQAISA_fSD_Li256ELb0ELb0EEENS1_19SingleTileSchedulerILb0ELb0ELb0ELi128EEEEEEEEEvNT_6ParamsE$_ZN4cute5tupleIJNS_15ArithmeticTupleIJiEEEEEC2ERKS2_:
[----:B------:R-:W-:Y:S02]  /*7b40*/  MOV R6, 0x7b60 ;  /* 0x00007b6000067802 */ /* 0x000fe40000000f00 */
[----:B------:R-:W-:Y:S05]  /*7b50*/  CALL.REL.NOINC `($_ZN7cutlass13device_kernelIN5flash19enable_sm80_to_sm89INS1_16FlashAttnBwdSm80INS1_25CollectiveMainloopBwdSm80ILi2ELi2EN4cute5tupleIJNS5_1CILi64EEENS7_ILi128EEES8_EEENS_10bfloat16_tEfNS_4arch4Sm80ELb0ELb1ELb1ELb0ELb0ELb0ELb0ELb0ELi2ELi2ELi4ELi2ELb1EEENS1_24CollectiveEpilogueBwdGQAISA_fSD_Li256ELb0ELb0EEENS1_19SingleTileSchedulerILb0ELb0ELb0ELi128EEEEEEEEEvNT_6ParamsE$_ZN4cute3eso3ESOILb0ELb1EJNS_15ArithmeticTupleIJiEEEEEC2ERKS3_) ;  /* 0xfffff45000007944 */ /* 0x000fea0003c3ffff */
[----:B------:R-:W-:Y:S02]  /*7b60*/  MOV R6, R8 ;  /* 0x0000000800067202 */ /* 0x000fe40000000f00 */
[----:B------:R-:W-:-:S04]  /*7b70*/  MOV R7, 0x0 ;  /* 0x0000000000077802 */ /* 0x000fc80000000f00 */
[----:B------:R-:W-:Y:S05]  /*7b80*/  RET.REL.NODEC R6 `(_ZN7cutlass13device_kernelIN5flash19enable_sm80_to_sm89INS1_16FlashAttnBwdSm80INS1_25CollectiveMainloopBwdSm80ILi2ELi2EN4cute5tupleIJNS5_1CILi64EEENS7_ILi128EEES8_EEENS_10bfloat16_tEfNS_4arch4Sm80ELb0ELb1ELb1ELb0ELb0ELb0ELb0ELb0ELi2ELi2ELi4ELi2ELb1EEENS1_24CollectiveEpilogueBwdGQAISA_fSD_Li256ELb0ELb0EEENS1_19SingleTileSchedulerILb0ELb0ELb0ELi128EEEEEEEEEvNT_6ParamsE) ;  /* 0xffff847006007950 */ /* 0x000fea0003c3ffff */
        .type           $_ZN7cutlass13device_kernelIN5flash19enable_sm80_to_sm89INS1_16FlashAttnBwdSm80INS1_25CollectiveMainloopBwdSm80ILi2ELi2EN4cute5tupleIJNS5_1CILi64EEENS7_ILi128EEES8_EEENS_10bfloat16_tEfNS_4arch4Sm80ELb0ELb1ELb1ELb0ELb0ELb0ELb0ELb0ELi2ELi2ELi4ELi2ELb1EEENS1_24CollectiveEpilogueBwdGQAISA_fSD_Li256ELb0ELb0EEENS1_19SingleTileSchedulerILb0ELb0ELb0ELi128EEEEEEEEEvNT_6ParamsE$_ZN4cute5tupleIJNS_15ArithmeticTupleIJiiEEEEEC2ERKS2_,@function
        .size           $_ZN7cutlass13device_kernelIN5flash19enable_sm80_to_sm89INS1_16FlashAttnBwdSm80INS1_25CollectiveMainloopBwdSm80ILi2ELi2EN4cute5tupleIJNS5_1CILi64EEENS7_ILi128EEES8_EEENS_10bfloat16_tEfNS_4arch4Sm80ELb0ELb1ELb1ELb0ELb0ELb0ELb0ELb0ELi2ELi2ELi4ELi2ELb1EEENS1_24CollectiveEpilogueBwdGQAISA_fSD_Li256ELb0ELb0EEENS1_19SingleTileSchedulerILb0ELb0ELb0ELi128EEEEEEEEEvNT_6ParamsE$_ZN4cute5tupleIJNS_15ArithmeticTupleIJiiEEEEEC2ERKS2_,($_ZN7cutlass13device_kernelIN5flash19enable_sm80_to_sm89INS1_16FlashAttnBwdSm80INS1_25CollectiveMainloopBwdSm80ILi2ELi2EN4cute5tupleIJNS5_1CILi64EEENS7_ILi128EEES8_EEENS_10bfloat16_tEfNS_4arch4Sm80ELb0ELb1ELb1ELb0ELb0ELb0ELb0ELb0ELi2ELi2ELi4ELi2ELb1EEENS1_24CollectiveEpilogueBwdGQAISA_fSD_Li256ELb0ELb0EEENS1_19SingleTileSchedulerILb0ELb0ELb0ELi128EEEEEEEEEvNT_6ParamsE$_ZN4cute5tupleIJNS_15ArithmeticTupleIJiiEEEiiiEEC2ERKS2_RKiS7_S7_ - $_ZN7cutlass13device_kernelIN5flash19enable_sm80_to_sm89INS1_16FlashAttnBwdSm80INS1_25CollectiveMainloopBwdSm80ILi2ELi2EN4cute5tupleIJNS5_1CILi64EEENS7_ILi128EEES8_EEENS_10bfloat16_tEfNS_4arch4Sm80ELb0ELb1ELb1ELb0ELb0ELb0ELb0ELb0ELi2ELi2ELi4ELi2ELb1EEENS1_24CollectiveEpilogueBwdGQAISA_fSD_Li256ELb0ELb0EEENS1_19SingleTileSchedulerILb0ELb0ELb0ELi128EEEEEEEEEvNT_6ParamsE$_ZN4cute5tupleIJNS_15ArithmeticTupleIJiiEEEEEC2ERKS2_)
$_ZN7cutlass13device_kernelIN5flash19enable_sm80_to_sm89INS1_16FlashAttnBwdSm80INS1_25CollectiveMainloopBwdSm80ILi2ELi2EN4cute5tupleIJNS5_1CILi64EEENS7_ILi128EEES8_EEENS_10bfloat16_tEfNS_4arch4Sm80ELb0ELb1ELb1ELb0ELb0ELb0ELb0ELb0ELi2ELi2ELi4ELi2ELb1EEENS1_24CollectiveEpilogueBwdGQAISA_fSD_Li256ELb0ELb0EEENS1_19SingleTileSchedulerILb0ELb0ELb0ELi128EEEEEEEEEvNT_6ParamsE$_ZN4cute5tupleIJNS_15ArithmeticTupleIJiiEEEEEC2ERKS2_:
[----:B------:R-:W-:Y:S02]  /*7b90*/  MOV R8, 0x7bb0 ;  /* 0x00007bb000087802 */ /* 0x000fe40000000f00 */
[----:B------:R-:W-:Y:S05]  /*7ba0*/  CALL.REL.NOINC `($_ZN7cutlass13device_kernelIN5flash19enable_sm80_to_sm89INS1_16FlashAttnBwdSm80INS1_25CollectiveMainloopBwdSm80ILi2ELi2EN4cute5tupleIJNS5_1CILi64EEENS7_ILi128EEES8_EEENS_10bfloat16_tEfNS_4arch4Sm80ELb0ELb1ELb1ELb0ELb0ELb0ELb0ELb0ELi2ELi2ELi4ELi2ELb1EEENS1_24CollectiveEpilogueBwdGQAISA_fSD_Li256ELb0ELb0EEENS1_19SingleTileSchedulerILb0ELb0ELb0ELi128EEEEEEEEEvNT_6ParamsE$_ZN4cute3eso3ESOILb0ELb1EJNS_15ArithmeticTupleIJiiEEEEEC2ERKS3_) ;  /* 0xfffff45000007944 */ /* 0x000fea0003c3ffff */
[----:B------:R-:W-:-:S04]  /*7bb0*/  MOV R11, 0x0 ;  /* 0x00000000000b7802 */ /* 0x000fc80000000f00 */
[----:B------:R-:W-:Y:S05]  /*7bc0*/  RET.REL.NODEC R10 `(_ZN7cutlass13device_kernelIN5flash19enable_sm80_to_sm89INS1_16FlashAttnBwdSm80INS1_25CollectiveMainloopBwdSm80ILi2ELi2EN4cute5tupleIJNS5_1CILi64EEENS7_ILi128EEES8_EEENS_10bfloat16_tEfNS_4arch4Sm80ELb0ELb1ELb1ELb0ELb0ELb0ELb0ELb0ELi2ELi2ELi4ELi2ELb1EEENS1_24CollectiveEpilogueBwdGQAISA_fSD_Li256ELb0ELb0EEENS1_19SingleTileSchedulerILb0ELb0ELb0ELi128EEEEEEEEEvNT_6ParamsE) ;  /* 0xffff84300a007950 */ /* 0x000fea0003c3ffff */
        .type           $_ZN7cutlass13device_kernelIN5flash19enable_sm80_to_sm89INS1_16FlashAttnBwdSm80INS1_25CollectiveMainloopBwdSm80ILi2ELi2EN4cute5tupleIJNS5_1CILi64EEENS7_ILi128EEES8_EEENS_10bfloat16_tEfNS_4arch4Sm80ELb0ELb1ELb1ELb0ELb0ELb0ELb0ELb0ELi2ELi2ELi4ELi2ELb1EEENS1_24CollectiveEpilogueBwdGQAISA_fSD_Li256ELb0ELb0EEENS1_19SingleTileSchedulerILb0ELb0ELb0ELi128EEEEEEEEEvNT_6ParamsE$_ZN4cute5tupleIJNS_15ArithmeticTupleIJiiEEEiiiEEC2ERKS2_RKiS7_S7_,@function
        .size           $_ZN7cutlass13device_kernelIN5flash19enable_sm80_to_sm89INS1_16FlashAttnBwdSm80INS1_25CollectiveMainloopBwdSm80ILi2ELi2EN4cute5tupleIJNS5_1CILi64EEENS7_ILi128EEES8_EEENS_10bfloat16_tEfNS_4arch4Sm80ELb0ELb1ELb1ELb0ELb0ELb0ELb0ELb0ELi2ELi2ELi4ELi2ELb1EEENS1_24CollectiveEpilogueBwdGQAISA_fSD_Li256ELb0ELb0EEENS1_19SingleTileSchedulerILb0ELb0ELb0ELi128EEEEEEEEEvNT_6ParamsE$_ZN4cute5tupleIJNS_15ArithmeticTupleIJiiEEEiiiEEC2ERKS2_RKiS7_S7_,($_ZN7cutlass13device_kernelIN5flash19enable_sm80_to_sm89INS1_16FlashAttnBwdSm80INS1_25CollectiveMainloopBwdSm80ILi2ELi2EN4cute5tupleIJNS5_1CILi64EEENS7_ILi128EEES8_EEENS_10bfloat16_tEfNS_4arch4Sm80ELb0ELb1ELb1ELb0ELb0ELb0ELb0ELb0ELi2ELi2ELi4ELi2ELb1EEENS1_24CollectiveEpilogueBwdGQAISA_fSD_Li256ELb0ELb0EEENS1_19SingleTileSchedulerILb0ELb0ELb0ELi128EEEEEEEEEvNT_6ParamsE$_ZN4cute5tupleIJNS_1CILi0EEES2_S2_iEEC2ERKS2_S5_S5_RKi - $_ZN7cutlass13device_kernelIN5flash19enable_sm80_to_sm89INS1_16FlashAttnBwdSm80INS1_25CollectiveMainloopBwdSm80ILi2ELi2EN4cute5tupleIJNS5_1CILi64EEENS7_ILi128EEES8_EEENS_10bfloat16_tEfNS_4arch4Sm80ELb0ELb1ELb1ELb0ELb0ELb0ELb0ELb0ELi2ELi2ELi4ELi2ELb1EEENS1_24CollectiveEpilogueBwdGQAISA_fSD_Li256ELb0ELb0EEENS1_19SingleTileSchedulerILb0ELb0ELb0ELi128EEEEEEEEEvNT_6ParamsE$_ZN4cute5tupleIJNS_15ArithmeticTupleIJiiEEEiiiEEC2ERKS2_RKiS7_S7_)
$_ZN7cutlass13device_kernelIN5flash19enable_sm80_to_sm89INS1_16FlashAttnBwdSm80INS1_25CollectiveMainloopBwdSm80ILi2ELi2EN4cute5tupleIJNS5_1CILi64EEENS7_ILi128EEES8_EEENS_10bfloat16_tEfNS_4arch4Sm80ELb0ELb1ELb1ELb0ELb0ELb0ELb0ELb0ELi2ELi2ELi4ELi2ELb1EEENS1_24CollectiveEpilogueBwdGQAISA_fSD_Li256ELb0ELb0EEENS1_19SingleTileSchedulerILb0ELb0ELb0ELi128EEEEEEEEEvNT_6ParamsE$_ZN4cute5tupleIJNS_15ArithmeticTupleIJiiEEEiiiEEC2ERKS2_RKiS7_S7_:
[----:B------:R-:W-:Y:S02]  /*7bd0*/  MOV R6, 0x7bf0 ;  /* 0x00007bf000067802 */ /* 0x000fe40000000f00 */
[----:B------:R-:W-:Y:S05]  /*7be0*/  CALL.REL.NOINC `($_ZN7cutlass13device_kernelIN5flash19enable_sm80_to_sm89INS1_16FlashAttnBwdSm80INS1_25CollectiveMainloopBwdSm80ILi2ELi2EN4cute5tupleIJNS5_1CILi64EEENS7_ILi128EEES8_EEENS_10bfloat16_tEfNS_4arch4Sm80ELb0ELb1ELb1ELb0ELb0ELb0ELb0ELb0ELi2ELi2ELi4ELi2ELb1EEENS1_24CollectiveEpilogueBwdGQAISA_fSD_Li256ELb0ELb0EEENS1_19SingleTileSchedulerILb0ELb0ELb0ELi128EEEEEEEEEvNT_6ParamsE$_ZN4cute3eso3ESOILb0ELb0EJNS_15ArithmeticTupleIJiiEEEiiiEEC2ERKS3_RKiS8_S8_) ;  /* 0xfffff00000007944 */ /* 0x000fea0003c3ffff */
[----:B------:R-:W-:-:S04]  /*7bf0*/  MOV R31, 0x0 ;  /* 0x00000000001f7802 */ /* 0x000fc80000000f00 */
[----:B------:R-:W-:Y:S05]  /*7c00*/  RET.REL.NODEC R30 `(_ZN7cutlass13device_kernelIN5flash19enable_sm80_to_sm89INS1_16FlashAttnBwdSm80INS1_25CollectiveMainloopBwdSm80ILi2ELi2EN4cute5tupleIJNS5_1CILi64EEENS7_ILi128EEES8_EEENS_10bfloat16_tEfNS_4arch4Sm80ELb0ELb1ELb1ELb0ELb0ELb0ELb0ELb0ELi2ELi2ELi4ELi2ELb1EEENS1_24CollectiveEpilogueBwdGQAISA_fSD_Li256ELb0ELb0EEENS1_19SingleTileSchedulerILb0ELb0ELb0ELi128EEEEEEEEEvNT_6ParamsE) ;  /* 0xffff83f01e007950 */ /* 0x000fea0003c3ffff */
        .type           $_ZN7cutlass13device_kernelIN5flash19enable_sm80_to_sm89INS1_16FlashAttnBwdSm80INS1_25CollectiveMainloopBwdSm80ILi2ELi2EN4cute5tupleIJNS5_1CILi64EEENS7_ILi128EEES8_EEENS_10bfloat16_tEfNS_4arch4Sm80ELb0ELb1ELb1ELb0ELb0ELb0ELb0ELb0ELi2ELi2ELi4ELi2ELb1EEENS1_24CollectiveEpilogueBwdGQAISA_fSD_Li256ELb0ELb0EEENS1_19SingleTileSchedulerILb0ELb0ELb0ELi128EEEEEEEEEvNT_6ParamsE$_ZN4cute5tupleIJNS_1CILi0EEES2_S2_iEEC2ERKS2_S5_S5_RKi,@function
        .size           $_ZN7cutlass13device_kernelIN5flash19enable_sm80_to_sm89INS1_16FlashAttnBwdSm80INS1_25CollectiveMainloopBwdSm80ILi2ELi2EN4cute5tupleIJNS5_1CILi64EEENS7_ILi128EEES8_EEENS_10bfloat16_tEfNS_4arch4Sm80ELb0ELb1ELb1ELb0ELb0ELb0ELb0ELb0ELi2ELi2ELi4ELi2ELb1EEENS1_24CollectiveEpilogueBwdGQAISA_fSD_Li256ELb0ELb0EEENS1_19SingleTileSchedulerILb0ELb0ELb0ELi128EEEEEEEEEvNT_6ParamsE$_ZN4cute5tupleIJNS_1CILi0EEES2_S2_iEEC2ERKS2_S5_S5_RKi,($_ZN7cutlass13device_kernelIN5flash19enable_sm80_to_sm89INS1_16FlashAttnBwdSm80INS1_25CollectiveMainloopBwdSm80ILi2ELi2EN4cute5tupleIJNS5_1CILi64EEENS7_ILi128EEES8_EEENS_10bfloat16_tEfNS_4arch4Sm80ELb0ELb1ELb1ELb0ELb0ELb0ELb0ELb0ELi2ELi2ELi4ELi2ELb1EEENS1_24CollectiveEpilogueBwdGQAISA_fSD_Li256ELb0ELb0EEENS1_19SingleTileSchedulerILb0ELb0ELb0ELi128EEEEEEEEEvNT_6ParamsE$_ZN4cute5tupleIJNS_1CILi0EEES2_iEEC2ERKS2_S5_RKi - $_ZN7cutlass13device_kernelIN5flash19enable_sm80_to_sm89INS1_16FlashAttnBwdSm80INS1_25CollectiveMainloopBwdSm80ILi2ELi2EN4cute5tupleIJNS5_1CILi64EEENS7_ILi128EEES8_EEENS_10bfloat16_tEfNS_4arch4Sm80ELb0ELb1ELb1ELb0ELb0ELb0ELb0ELb0ELi2ELi2ELi4ELi2ELb1EEENS1_24CollectiveEpilogueBwdGQAISA_fSD_Li256ELb0ELb0EEENS1_19SingleTileSchedulerILb0ELb0ELb0ELi128EEEEEEEEEvNT_6ParamsE$_ZN4cute5tupleIJNS_1CILi0EEES2_S2_iEEC2ERKS2_S5_S5_RKi)
$_ZN7cutlass13device_kernelIN5flash19enable_sm80_to_sm89INS1_16FlashAttnBwdSm80INS1_25CollectiveMainloopBwdSm80ILi2ELi2EN4cute5tupleIJNS5_1CILi64EEENS7_ILi128EEES8_EEENS_10bfloat16_tEfNS_4arch4Sm80ELb0ELb1ELb1ELb0ELb0ELb0ELb0ELb0ELi2ELi2ELi4ELi2ELb1EEENS1_24CollectiveEpilogueBwdGQAISA_fSD_Li256ELb0ELb0EEENS1_19SingleTileSchedulerILb0ELb0ELb0ELi128EEEEEEEEEvNT_6ParamsE$_ZN4cute5tupleIJNS_1CILi0EEES2_S2_iEEC2ERKS2_S5_S5_RKi:
[----:B------:R-:W-:Y:S02]  /*7c10*/  MOV R6, 0x7c30 ;  /* 0x00007c3000067802 */ /* 0x000fe40000000f00 */
[----:B------:R-:W-:Y:S05]  /*7c20*/  CALL.REL.NOINC `($_ZN7cutlass13device_kernelIN5flash19enable_sm80_to_sm89INS1_16FlashAttnBwdSm80INS1_25CollectiveMainloopBwdSm80ILi2ELi2EN4cute5tupleIJNS5_1CILi64EEENS7_ILi128EEES8_EEENS_10bfloat16_tEfNS_4arch4Sm80ELb0ELb1ELb1ELb0ELb0ELb0ELb0ELb0ELi2ELi2ELi4ELi2ELb1EEENS1_24CollectiveEpilogueBwdGQAISA_fSD_Li256ELb0ELb0EEENS1_19SingleTileSchedulerILb0ELb0ELb0ELi128EEEEEEEEEvNT_6ParamsE$_ZN4cute3eso3ESOILb1ELb0EJNS_1CILi0EEES3_S3_iEEC2ERKS3_S6_S6_RKi) ;  /* 0xfffff6c000007944 */ /* 0x000fea0003c3ffff */
[----:B------:R-:W-:Y:S02]  /*7c30*/  MOV R6, R10 ;  /* 0x0000000a00067202 */ /* 0x000fe40000000f00 */
[----:B------:R-:W-:-:S04]  /*7c40*/  MOV R7, 0x0 ;  /* 0x0000000000077802 */ /* 0x000fc80000000f00 */
[----:B------:R-:W-:Y:S05]  /*7c50*/  RET.REL.NODEC R6 `(_ZN7cutlass13device_kernelIN5flash19enable_sm80_to_sm89INS1_16FlashAttnBwdSm80INS1_25CollectiveMainloopBwdSm80ILi2ELi2EN4cute5tupleIJNS5_1CILi64EEENS7_ILi128EEES8_EEENS_10bfloat16_tEfNS_4arch4Sm80ELb0ELb1ELb1ELb0ELb0ELb0ELb0ELb0ELi2ELi2ELi4ELi2ELb1EEENS1_24CollectiveEpilogueBwdGQAISA_fSD_Li256ELb0ELb0EEENS1_19SingleTileSchedulerILb0ELb0ELb0ELi128EEEEEEEEEvNT_6ParamsE) ;  /* 0xffff83a006007950 */ /* 0x000fea0003c3ffff */
        .type           $_ZN7cutlass13device_kernelIN5flash19enable_sm80_to_sm89INS1_16FlashAttnBwdSm80INS1_25CollectiveMainloopBwdSm80ILi2ELi2EN4cute5tupleIJNS5_1CILi64EEENS7_ILi128EEES8_EEENS_10bfloat16_tEfNS_4arch4Sm80ELb0ELb1ELb1ELb0ELb0ELb0ELb0ELb0ELi2ELi2ELi4ELi2ELb1EEENS1_24CollectiveEpilogueBwdGQAISA_fSD_Li256ELb0ELb0EEENS1_19SingleTileSchedulerILb0ELb0ELb0ELi128EEEEEEEEEvNT_6ParamsE$_ZN4cute5tupleIJNS_1CILi0EEES2_iEEC2ERKS2_S5_RKi,@function
        .size           $_ZN7cutlass13device_kernelIN5flash19enable_sm80_to_sm89INS1_16FlashAttnBwdSm80INS1_25CollectiveMainloopBwdSm80ILi2ELi2EN4cute5tupleIJNS5_1CILi64EEENS7_ILi128EEES8_EEENS_10bfloat16_tEfNS_4arch4Sm80ELb0ELb1ELb1ELb0ELb0ELb0ELb0ELb0ELi2ELi2ELi4ELi2ELb1EEENS1_24CollectiveEpilogueBwdGQAISA_fSD_Li256ELb0ELb0EEENS1_19SingleTileSchedulerILb0ELb0ELb0ELi128EEEEEEEEEvNT_6ParamsE$_ZN4cute5tupleIJNS_1CILi0EEES2_iEEC2ERKS2_S5_RKi,($_ZN7cutlass13device_kernelIN5flash19enable_sm80_to_sm89INS1_16FlashAttnBwdSm80INS1_25CollectiveMainloopBwdSm80ILi2ELi2EN4cute5tupleIJNS5_1CILi64EEENS7_ILi128EEES8_EEENS_10bfloat16_tEfNS_4arch4Sm80ELb0ELb1ELb1ELb0ELb0ELb0ELb0ELb0ELi2ELi2ELi4ELi2ELb1EEENS1_24CollectiveEpilogueBwdGQAISA_fSD_Li256ELb0ELb0EEENS1_19SingleTileSchedulerILb0ELb0ELb0ELi128EEEEEEEEEvNT_6ParamsE$_ZN4cute5tupleIJNS_1CILi0EEES2_iiEEC2ERKS2_S5_RKiS7_ - $_ZN7cutlass13device_kernelIN5flash19enable_sm80_to_sm89INS1_16FlashAttnBwdSm80INS1_25CollectiveMainloopBwdSm80ILi2ELi2EN4cute5tupleIJNS5_1CILi64EEENS7_ILi128EEES8_EEENS_10bfloat16_tEfNS_4arch4Sm80ELb0ELb1ELb1ELb0ELb0ELb0ELb0ELb0ELi2ELi2ELi4ELi2ELb1EEENS1_24CollectiveEpilogueBwdGQAISA_fSD_Li256ELb0ELb0EEENS1_19SingleTileSchedulerILb0ELb0ELb0ELi128EEEEEEEEEvNT_6ParamsE$_ZN4cute5tupleIJNS_1CILi0EEES2_iEEC2ERKS2_S5_RKi)
$_ZN7cutlass13device_kernelIN5flash19enable_sm80_to_sm89INS1_16FlashAttnBwdSm80INS1_25CollectiveMainloopBwdSm80ILi2ELi2EN4cute5tupleIJNS5_1CILi64EEENS7_ILi128EEES8_EEENS_10bfloat16_tEfNS_4arch4Sm80ELb0ELb1ELb1ELb0ELb0ELb0ELb0ELb0ELi2ELi2ELi4ELi2ELb1EEENS1_24CollectiveEpilogueBwdGQAISA_fSD_Li256ELb0ELb0EEENS1_19SingleTileSchedulerILb0ELb0ELb0ELi128EEEEEEEEEvNT_6ParamsE$_ZN4cute5tupleIJNS_1CILi0EEES2_iEEC2ERKS2_S5_RKi:
[----:B------:R-:W-:Y:S02]  /*7c60*/  MOV R6, 0x7c80 ;  /* 0x00007c8000067802 */ /* 0x000fe40000000f00 */
[----:B------:R-:W-:Y:S05]  /*7c70*/  CALL.REL.NOINC `($_ZN7cutlass13device_kernelIN5flash19enable_sm80_to_sm89INS1_16FlashAttnBwdSm80INS1_25CollectiveMainloopBwdSm80ILi2ELi2EN4cute5tupleIJNS5_1CILi64EEENS7_ILi128EEES8_EEENS_10bfloat16_tEfNS_4arch4Sm80ELb0ELb1ELb1ELb0ELb0ELb0ELb0ELb0ELi2ELi2ELi4ELi2ELb1EEENS1_24CollectiveEpilogueBwdGQAISA_fSD_Li256ELb0ELb0EEENS1_19SingleTileSchedulerILb0ELb0ELb0ELi128EEEEEEEEEvNT_6ParamsE$_ZN4cute3eso3ESOILb1ELb0EJNS_1CILi0EEES3_iEEC2ERKS3_S6_RKi) ;  /* 0xfffff6c000007944 */ /* 0x000fea0003c3ffff */
[----:B------:R-:W-:-:S04]  /*7c80*/  MOV R13, 0x0 ;  /* 0x00000000000d7802 */ /* 0x000fc80000000f00 */
[----:B------:R-:W-:Y:S05]  /*7c90*/  RET.REL.NODEC R12 `(_ZN7cutlass13device_kernelIN5flash19enable_sm80_to_sm89INS1_16FlashAttnBwdSm80INS1_25CollectiveMainloopBwdSm80ILi2ELi2EN4cute5tupleIJNS5_1CILi64EEENS7_ILi128EEES8_EEENS_10bfloat16_tEfNS_4arch4Sm80ELb0ELb1ELb1ELb0ELb0ELb0ELb0ELb0ELi2ELi2ELi4ELi2ELb1EEENS1_24CollectiveEpilogueBwdGQAISA_fSD_Li256ELb0ELb0EEENS1_19SingleTileSchedulerILb0ELb0ELb0ELi128EEEEEEEEEvNT_6ParamsE) ;  /* 0xffff83600c007950 */ /* 0x000fea0003c3ffff */
        .type           $_ZN7cutlass13device_kernelIN5flash19enable_sm80_to_sm89INS1_16FlashAttnBwdSm80INS1_25CollectiveMainloopBwdSm80ILi2ELi2EN4cute5tupleIJNS5_1CILi64EEENS7_ILi128EEES8_EEENS_10bfloat16_tEfNS_4arch4Sm80ELb0ELb1ELb1ELb0ELb0ELb0ELb0ELb0ELi2ELi2ELi4ELi2ELb1EEENS1_24CollectiveEpilogueBwdGQAISA_fSD_Li256ELb0ELb0EEENS1_19SingleTileSchedulerILb0ELb0ELb0ELi128EEEEEEEEEvNT_6ParamsE$_ZN4cute5tupleIJNS_1CILi0EEES2_iiEEC2ERKS2_S5_RKiS7_,@function
        .size           $_ZN7cutlass13device_kernelIN5flash19enable_sm80_to_sm89INS1_16FlashAttnBwdSm80INS1_25CollectiveMainloopBwdSm80ILi2ELi2EN4cute5tupleIJNS5_1CILi64EEENS7_ILi128EEES8_EEENS_10bfloat16_tEfNS_4arch4Sm80ELb0ELb1ELb1ELb0ELb0ELb0ELb0ELb0ELi2ELi2ELi4ELi2ELb1EEENS1_24CollectiveEpilogueBwdGQAISA_fSD_Li256ELb0ELb0EEENS1_19SingleTileSchedulerILb0ELb0ELb0ELi128EEEEEEEEEvNT_6ParamsE$_ZN4cute5tupleIJNS_1CILi0EEES2_iiEEC2ERKS2_S5_RKiS7_,($_ZN7cutlass13device_kernelIN5flash19enable_sm80_to_sm89INS1_16FlashAttnBwdSm80INS1_25CollectiveMainloopBwdSm80ILi2ELi2EN4cute5tupleIJNS5_1CILi64EEENS7_ILi128EEES8_EEENS_10bfloat16_tEfNS_4arch4Sm80ELb0ELb1ELb1ELb0ELb0ELb0ELb0ELb0ELi2ELi2ELi4ELi2ELb1EEENS1_24CollectiveEpilogueBwdGQAISA_fSD_Li256ELb0ELb0EEENS1_19SingleTileSchedulerILb0ELb0ELb0ELi128EEEEEEEEEvNT_6ParamsE$_ZN4cute5tupleIJNS_1CILi0EEEiEEC2ERKS2_RKi - $_ZN7cutlass13device_kernelIN5flash19enable_sm80_to_sm89INS1_16FlashAttnBwdSm80INS1_25CollectiveMainloopBwdSm80ILi2ELi2EN4cute5tupleIJNS5_1CILi64EEENS7_ILi128EEES8_EEENS_10bfloat16_tEfNS_4arch4Sm80ELb0ELb1ELb1ELb0ELb0ELb0ELb0ELb0ELi2ELi2ELi4ELi2ELb1EEENS1_24CollectiveEpilogueBwdGQAISA_fSD_Li256ELb0ELb0EEENS1_19SingleTileSchedulerILb0ELb0ELb0ELi128EEEEEEEEEvNT_6ParamsE$_ZN4cute5tupleIJNS_1CILi0EEES2_iiEEC2ERKS2_S5_RKiS7_)
$_ZN7cutlass13device_kernelIN5flash19enable_sm80_to_sm89INS1_16FlashAttnBwdSm80INS1_25CollectiveMainloopBwdSm80ILi2ELi2EN4cute5tupleIJNS5_1CILi64EEENS7_ILi128EEES8_EEENS_10bfloat16_tEfNS_4arch4Sm80ELb0ELb1ELb1ELb0ELb0ELb0ELb0ELb0ELi2ELi2ELi4ELi2ELb1EEENS1_24CollectiveEpilogueBwdGQAISA_fSD_Li256ELb0ELb0EEENS1_19SingleTileSchedulerILb0ELb0ELb0ELi128EEEEEEEEEvNT_6ParamsE$_ZN4cute5tupleIJNS_1CILi0EEES2_iiEEC2ERKS2_S5_RKiS7_:
[----:B------:R-:W-:Y:S02]  /*7ca0*/  MOV R10, 0x7cc0 ;  /* 0x00007cc0000a7802 */ /* 0x000fe40000000f00 */
[----:B------:R-:W-:Y:S05]  /*7cb0*/  CALL.REL.NOINC `($_ZN7cutlass13device_kernelIN5flash19enable_sm80_to_sm89INS1_16FlashAttnBwdSm80INS1_25CollectiveMainloopBwdSm80ILi2ELi2EN4cute5tupleIJNS5_1CILi64EEENS7_ILi128EEES8_EEENS_10bfloat16_tEfNS_4arch4Sm80ELb0ELb1ELb1ELb0ELb0ELb0ELb0ELb0ELi2ELi2ELi4ELi2ELb1EEENS1_24CollectiveEpilogueBwdGQAISA_fSD_Li256ELb0ELb0EEENS1_19SingleTileSchedulerILb0ELb0ELb0ELi128EEEEEEEEEvNT_6ParamsE$_ZN4cute3eso3ESOILb1ELb0EJNS_1CILi0EEES3_iiEEC2ERKS3_S6_RKiS8_) ;  /* 0xfffff72000007944 */ /* 0x000fea0003c3ffff */
[----:B------:R-:W-:-:S04]  /*7cc0*/  MOV R13, 0x0 ;  /* 0x00000000000d7802 */ /* 0x000fc80000000f00 */
[----:B------:R-:W-:Y:S05]  /*7cd0*/  RET.REL.NODEC R12 `(_ZN7cutlass13device_kernelIN5flash19enable_sm80_to_sm89INS1_16FlashAttnBwdSm80INS1_25CollectiveMainloopBwdSm80ILi2ELi2EN4cute5tupleIJNS5_1CILi64EEENS7_ILi128EEES8_EEENS_10bfloat16_tEfNS_4arch4Sm80ELb0ELb1ELb1ELb0ELb0ELb0ELb0ELb0ELi2ELi2ELi4ELi2ELb1EEENS1_24CollectiveEpilogueBwdGQAISA_fSD_Li256ELb0ELb0EEENS1_19SingleTileSchedulerILb0ELb0ELb0ELi128EEEEEEEEEvNT_6ParamsE) ;  /* 0xffff83200c007950 */ /* 0x000fea0003c3ffff */
        .type           $_ZN7cutlass13device_kernelIN5flash19enable_sm80_to_sm89INS1_16FlashAttnBwdSm80INS1_25CollectiveMainloopBwdSm80ILi2ELi2EN4cute5tupleIJNS5_1CILi64EEENS7_ILi128EEES8_EEENS_10bfloat16_tEfNS_4arch4Sm80ELb0ELb1ELb1ELb0ELb0ELb0ELb0ELb0ELi2ELi2ELi4ELi2ELb1EEENS1_24CollectiveEpilogueBwdGQAISA_fSD_Li256ELb0ELb0EEENS1_19SingleTileSchedulerILb0ELb0ELb0ELi128EEEEEEEEEvNT_6ParamsE$_ZN4cute5tupleIJNS_1CILi0EEEiEEC2ERKS2_RKi,@function
        .size           $_ZN7cutlass13device_kernelIN5flash19enable_sm80_to_sm89INS1_16FlashAttnBwdSm80INS1_25CollectiveMainloopBwdSm80ILi2ELi2EN4cute5tupleIJNS5_1CILi64EEENS7_ILi128EEES8_EEENS_10bfloat16_tEfNS_4arch4Sm80ELb0ELb1ELb1ELb0ELb0ELb0ELb0ELb0ELi2ELi2ELi4ELi2ELb1EEENS1_24CollectiveEpilogueBwdGQAISA_fSD_Li256ELb0ELb0EEENS1_19SingleTileSchedulerILb0ELb0ELb0ELi128EEEEEEEEEvNT_6ParamsE$_ZN4cute5tupleIJNS_1CILi0EEEiEEC2ERKS2_RKi,($_ZN7cutlass13device_kernelIN5flash19enable_sm80_to_sm89INS1_16FlashAttnBwdSm80INS1_25CollectiveMainloopBwdSm80ILi2ELi2EN4cute5tupleIJNS5_1CILi64EEENS7_ILi128EEES8_EEENS_10bfloat16_tEfNS_4arch4Sm80ELb0ELb1ELb1ELb0ELb0ELb0ELb0ELb0ELi2ELi2ELi4ELi2ELb1EEENS1_24CollectiveEpilogueBwdGQAISA_fSD_Li256ELb0ELb0EEENS1_19SingleTileSchedulerILb0ELb0ELb0ELi128EEEEEEEEEvNT_6ParamsE$_ZN4cute5tupleIJNS_1CILi0EEEiiiEEC2ERKS2_RKiS7_S7_ - $_ZN7cutlass13device_kernelIN5flash19enable_sm80_to_sm89INS1_16FlashAttnBwdSm80INS1_25CollectiveMainloopBwdSm80ILi2ELi2EN4cute5tupleIJNS5_1CILi64EEENS7_ILi128EEES8_EEENS_10bfloat16_tEfNS_4arch4Sm80ELb0ELb1ELb1ELb0ELb0ELb0ELb0ELb0ELi2ELi2ELi4ELi2ELb1EEENS1_24CollectiveEpilogueBwdGQAISA_fSD_Li256ELb0ELb0EEENS1_19SingleTileSchedulerILb0ELb0ELb0ELi128EEEEEEEEEvNT_6ParamsE$_ZN4cute5tupleIJNS_1CILi0EEEiEEC2ERKS2_RKi)
$_ZN7cutlass13device_kernelIN5flash19enable_sm80_to_sm89INS1_16FlashAttnBwdSm80INS1_25CollectiveMainloopBwdSm80ILi2ELi2EN4cute5tupleIJNS5_1CILi64EEENS7_ILi128EEES8_EEENS_10bfloat16_tEfNS_4arch4Sm80ELb0ELb1ELb1ELb0ELb0ELb0ELb0ELb0ELi2ELi2ELi4ELi2ELb1EEENS1_24CollectiveEpilogueBwdGQAISA_fSD_Li256ELb0ELb0EEENS1_19SingleTileSchedulerILb0ELb0ELb0ELi128EEEEEEEEEvNT_6ParamsE$_ZN4cute5tupleIJNS_1CILi0EEEiEEC2ERKS2_RKi:
[----:B------:R-:W-:Y:S01]  /*7ce0*/  MOV R6, 0x7d10 ;  /* 0x00007d1000067802 */ /* 0x000fe20000000f00 */
[----:B------:R-:W-:Y:S02]  /*7cf0*/  UMOV UR40, UR9 ;  /* 0x0000000900287c82 */ /* 0x000fe40008000000 */
[----:B------:R-:W-:Y:S05]  /*7d00*/  CALL.REL.NOINC `($_ZN7cutlass13device_kernelIN5flash19enable_sm80_to_sm89INS1_16FlashAttnBwdSm80INS1_25CollectiveMainloopBwdSm80ILi2ELi2EN4cute5tupleIJNS5_1CILi64EEENS7_ILi128EEES8_EEENS_10bfloat16_tEfNS_4arch4Sm80ELb0ELb1ELb1ELb0ELb0ELb0ELb0ELb0ELi2ELi2ELi4ELi2ELb1EEENS1_24CollectiveEpilogueBwdGQAISA_fSD_Li256ELb0ELb0EEENS1_19SingleTileSchedulerILb0ELb0ELb0ELi128EEEEEEEEEvNT_6ParamsE$_ZN4cute3eso3ESOILb1ELb0EJNS_1CILi0EEEiEEC2ERKS3_RKi) ;  /* 0xfffff75000007944 */ /* 0x000fea0003c3ffff */
[----:B------:R-:W-:-:S04]  /*7d10*/  MOV R13, 0x0 ;  /* 0x00000000000d7802 */ /* 0x000fc80000000f00 */
[----:B------:R-:W-:Y:S05]  /*7d20*/  RET.REL.NODEC R12 `(_ZN7cutlass13device_kernelIN5flash19enable_sm80_to_sm89INS1_16FlashAttnBwdSm80INS1_25CollectiveMainloopBwdSm80ILi2ELi2EN4cute5tupleIJNS5_1CILi64EEENS7_ILi128EEES8_EEENS_10bfloat16_tEfNS_4arch4Sm80ELb0ELb1ELb1ELb0ELb0ELb0ELb0ELb0ELi2ELi2ELi4ELi2ELb1EEENS1_24CollectiveEpilogueBwdGQAISA_fSD_Li256ELb0ELb0EEENS1_19SingleTileSchedulerILb0ELb0ELb0ELi128EEEEEEEEEvNT_6ParamsE) ;  /* 0xffff82d00c007950 */ /* 0x000fea0003c3ffff */
        .type           $_ZN7cutlass13device_kernelIN5flash19enable_sm80_to_sm89INS1_16FlashAttnBwdSm80INS1_25CollectiveMainloopBwdSm80ILi2ELi2EN4cute5tupleIJNS5_1CILi64EEENS7_ILi128EEES8_EEENS_10bfloat16_tEfNS_4arch4Sm80ELb0ELb1ELb1ELb0ELb0ELb0ELb0ELb0ELi2ELi2ELi4ELi2ELb1EEENS1_24CollectiveEpilogueBwdGQAISA_fSD_Li256ELb0ELb0EEENS1_19SingleTileSchedulerILb0ELb0ELb0ELi128EEEEEEEEEvNT_6ParamsE$_ZN4cute5tupleIJNS_1CILi0EEEiiiEEC2ERKS2_RKiS7_S7_,@function
        .size           $_ZN7cutlass13device_kernelIN5flash19enable_sm80_to_sm89INS1_16FlashAttnBwdSm80INS1_25CollectiveMainloopBwdSm80ILi2ELi2EN4cute5tupleIJNS5_1CILi64EEENS7_ILi128EEES8_EEENS_10bfloat16_tEfNS_4arch4Sm80ELb0ELb1ELb1ELb0ELb0ELb0ELb0ELb0ELi2ELi2ELi4ELi2ELb1EEENS1_24CollectiveEpilogueBwdGQAISA_fSD_Li256ELb0ELb0EEENS1_19SingleTileSchedulerILb0ELb0ELb0ELi128EEEEEEEEEvNT_6ParamsE$_ZN4cute5tupleIJNS_1CILi0EEEiiiEEC2ERKS2_RKiS7_S7_,($_ZN7cutlass13device_kernelIN5flash19enable_sm80_to_sm89INS1_16FlashAttnBwdSm80INS1_25CollectiveMainloopBwdSm80ILi2ELi2EN4cute5tupleIJNS5_1CILi64EEENS7_ILi128EEES8_EEENS_10bfloat16_tEfNS_4arch4Sm80ELb0ELb1ELb1ELb0ELb0ELb0ELb0ELb0ELi2ELi2ELi4ELi2ELb1EEENS1_24CollectiveEpilogueBwdGQAISA_fSD_Li256ELb0ELb0EEENS1_19SingleTileSchedulerILb0ELb0ELb0ELi128EEEEEEEEEvNT_6ParamsE$_ZN4cute5tupleIJiEEC2ERKi - $_ZN7cutlass13device_kernelIN5flash19enable_sm80_to_sm89INS1_16FlashAttnBwdSm80INS1_25CollectiveMainloopBwdSm80ILi2ELi2EN4cute5tupleIJNS5_1CILi64EEENS7_ILi128EEES8_EEENS_10bfloat16_tEfNS_4arch4Sm80ELb0ELb1ELb1ELb0ELb0ELb0ELb0ELb0ELi2ELi2ELi4ELi2ELb1EEENS1_24CollectiveEpilogueBwdGQAISA_fSD_Li256ELb0ELb0EEENS1_19SingleTileSchedulerILb0ELb0ELb0ELi128EEEEEEEEEvNT_6ParamsE$_ZN4cute5tupleIJNS_1CILi0EEEiiiEEC2ERKS2_RKiS7_S7_)
$_ZN7cutlass13device_kernelIN5flash19enable_sm80_to_sm89INS1_16FlashAttnBwdSm80INS1_25CollectiveMainloopBwdSm80ILi2ELi2EN4cute5tupleIJNS5_1CILi64EEENS7_ILi128EEES8_EEENS_10bfloat16_tEfNS_4arch4Sm80ELb0ELb1ELb1ELb0ELb0ELb0ELb0ELb0ELi2ELi2ELi4ELi2ELb1EEENS1_24CollectiveEpilogueBwdGQAISA_fSD_Li256ELb0ELb0EEENS1_19SingleTileSchedulerILb0ELb0ELb0ELi128EEEEEEEEEvNT_6ParamsE$_ZN4cute5tupleIJNS_1CILi0EEEiiiEEC2ERKS2_RKiS7_S7_:
[----:B------:R-:W-:Y:S02]  /*7d30*/  MOV R10, 0x7d50 ;  /* 0x00007d50000a7802 */ /* 0x000fe40000000f00 */
[----:B------:R-:W-:Y:S05]  /*7d40*/  CALL.REL.NOINC `($_ZN7cutlass13device_kernelIN5flash19enable_sm80_to_sm89INS1_16FlashAttnBwdSm80INS1_25CollectiveMainloopBwdSm80ILi2ELi2EN4cute5tupleIJNS5_1CILi64EEENS7_ILi128EEES8_EEENS_10bfloat16_tEfNS_4arch4Sm80ELb0ELb1ELb1ELb0ELb0ELb0ELb0ELb0ELi2ELi2ELi4ELi2ELb1EEENS1_24CollectiveEpilogueBwdGQAISA_fSD_Li256ELb0ELb0EEENS1_19SingleTileSchedulerILb0ELb0ELb0ELi128EEEEEEEEEvNT_6ParamsE$_ZN4cute3eso3ESOILb1ELb0EJNS_1CILi0EEEiiiEEC2ERKS3_RKiS8_S8_) ;  /* 0xfffff80000007944 */ /* 0x000fea0003c3ffff */
[----:B------:R-:W-:-:S04]  /*7d50*/  MOV R31, 0x0 ;  /* 0x00000000001f7802 */ /* 0x000fc80000000f00 */
[----:B------:R-:W-:Y:S05]  /*7d60*/  RET.REL.NODEC R30 `(_ZN7cutlass13device_kernelIN5flash19enable_sm80_to_sm89INS1_16FlashAttnBwdSm80INS1_25CollectiveMainloopBwdSm80ILi2ELi2EN4cute5tupleIJNS5_1CILi64EEENS7_ILi128EEES8_EEENS_10bfloat16_tEfNS_4arch4Sm80ELb0ELb1ELb1ELb0ELb0ELb0ELb0ELb0ELi2ELi2ELi4ELi2ELb1EEENS1_24CollectiveEpilogueBwdGQAISA_fSD_Li256ELb0ELb0EEENS1_19SingleTileSchedulerILb0ELb0ELb0ELi128EEEEEEEEEvNT_6ParamsE) ;  /* 0xffff82901e007950 */ /* 0x000fea0003c3ffff */
        .type           $_ZN7cutlass13device_kernelIN5flash19enable_sm80_to_sm89INS1_16FlashAttnBwdSm80INS1_25CollectiveMainloopBwdSm80ILi2ELi2EN4cute5tupleIJNS5_1CILi64EEENS7_ILi128EEES8_EEENS_10bfloat16_tEfNS_4arch4Sm80ELb0ELb1ELb1ELb0ELb0ELb0ELb0ELb0ELi2ELi2ELi4ELi2ELb1EEENS1_24CollectiveEpilogueBwdGQAISA_fSD_Li256ELb0ELb0EEENS1_19SingleTileSchedulerILb0ELb0ELb0ELi128EEEEEEEEEvNT_6ParamsE$_ZN4cute5tupleIJiEEC2ERKi,@function
        .size           $_ZN7cutlass13device_kernelIN5flash19enable_sm80_to_sm89INS1_16FlashAttnBwdSm80INS1_25CollectiveMainloopBwdSm80ILi2ELi2EN4cute5tupleIJNS5_1CILi64EEENS7_ILi128EEES8_EEENS_10bfloat16_tEfNS_4arch4Sm80ELb0ELb1ELb1ELb0ELb0ELb0ELb0ELb0ELi2ELi2ELi4ELi2ELb1EEENS1_24CollectiveEpilogueBwdGQAISA_fSD_Li256ELb0ELb0EEENS1_19SingleTileSchedulerILb0ELb0ELb0ELi128EEEEEEEEEvNT_6ParamsE$_ZN4cute5tupleIJiEEC2ERKi,($_ZN7cutlass13device_kernelIN5flash19enable_sm80_to_sm89INS1_16FlashAttnBwdSm80INS1_25CollectiveMainloopBwdSm80ILi2ELi2EN4cute5tupleIJNS5_1CILi64EEENS7_ILi128EEES8_EEENS_10bfloat16_tEfNS_4arch4Sm80ELb0ELb1ELb1ELb0ELb0ELb0ELb0ELb0ELi2ELi2ELi4ELi2ELb1EEENS1_24CollectiveEpilogueBwdGQAISA_fSD_Li256ELb0ELb0EEENS1_19SingleTileSchedulerILb0ELb0ELb0ELi128EEEEEEEEEvNT_6ParamsE$_ZN4cute5tupleIJiNS_1CILi0EEEEEC2ERKiRKS2_ - $_ZN7cutlass13device_kernelIN5flash19enable_sm80_to_sm89INS1_16FlashAttnBwdSm80INS1_25CollectiveMainloopBwdSm80ILi2ELi2EN4cute5tupleIJNS5_1CILi64EEENS7_ILi128EEES8_EEENS_10bfloat16_tEfNS_4arch4Sm80ELb0ELb1ELb1ELb0ELb0ELb0ELb0ELb0ELi2ELi2ELi4ELi2ELb1EEENS1_24CollectiveEpilogueBwdGQAISA_fSD_Li256ELb0ELb0EEENS1_19SingleTileSchedulerILb0ELb0ELb0ELi128EEEEEEEEEvNT_6ParamsE$_ZN4cute5tupleIJiEEC2ERKi)
$_ZN7cutlass13device_kernelIN5flash19enable_sm80_to_sm89INS1_16FlashAttnBwdSm80INS1_25CollectiveMainloopBwdSm80ILi2ELi2EN4cute5tupleIJNS5_1CILi64EEENS7_ILi128EEES8_EEENS_10bfloat16_tEfNS_4arch4Sm80ELb0ELb1ELb1ELb0ELb0ELb0ELb0ELb0ELi2ELi2ELi4ELi2ELb1EEENS1_24CollectiveEpilogueBwdGQAISA_fSD_Li256ELb0ELb0EEENS1_19SingleTileSchedulerILb0ELb0ELb0ELi128EEEEEEEEEvNT_6ParamsE$_ZN4cute5tupleIJiEEC2ERKi:
[----:B------:R-:W-:Y:S02]  /*7d70*/  MOV R12, 0x7d90 ;  /* 0x00007d90000c7802 */ /* 0x000fe40000000f00 */
[----:B------:R-:W-:Y:S05]  /*7d80*/  CALL.REL.NOINC `($_ZN7cutlass13device_kernelIN5flash19enable_sm80_to_sm89INS1_16FlashAttnBwdSm80INS1_25CollectiveMainloopBwdSm80ILi2ELi2EN4cute5tupleIJNS5_1CILi64EEENS7_ILi128EEES8_EEENS_10bfloat16_tEfNS_4arch4Sm80ELb0ELb1ELb1ELb0ELb0ELb0ELb0ELb0ELi2ELi2ELi4ELi2ELb1EEENS1_24CollectiveEpilogueBwdGQAISA_fSD_Li256ELb0ELb0EEENS1_19SingleTileSchedulerILb0ELb0ELb0ELi128EEEEEEEEEvNT_6ParamsE$_ZN4cute3eso3ESOILb0ELb1EJiEEC2ERKi) ;  /* 0xfffff32000007944 */ /* 0x000fea0003c3ffff */
[----:B-1----:R-:W-:-:S04]  /*7d90*/  MOV R7, 0x0 ;  /* 0x0000000000077802 */ /* 0x002fc80000000f00 */
[----:B------:R-:W-:Y:S05]  /*7da0*/  RET.REL.NODEC R6 `(_ZN7cutlass13device_kernelIN5flash19enable_sm80_to_sm89INS1_16FlashAttnBwdSm80INS1_25CollectiveMainloopBwdSm80ILi2ELi2EN4cute5tupleIJNS5_1CILi64EEENS7_ILi128EEES8_EEENS_10bfloat16_tEfNS_4arch4Sm80ELb0ELb1ELb1ELb0ELb0ELb0ELb0ELb0ELi2ELi2ELi4ELi2ELb1EEENS1_24CollectiveEpilogueBwdGQAISA_fSD_Li256ELb0ELb0EEENS1_19SingleTileSchedulerILb0ELb0ELb0ELi128EEEEEEEEEvNT_6ParamsE) ;  /* 0xffff825006007950 */ /* 0x000fea0003c3ffff */
        .type           $_ZN7cutlass13device_kernelIN5flash19enable_sm80_to_sm89INS1_16FlashAttnBwdSm80INS1_25CollectiveMainloopBwdSm80ILi2ELi2EN4cute5tupleIJNS5_1CILi64EEENS7_ILi128EEES8_EEENS_10bfloat16_tEfNS_4arch4Sm80ELb0ELb1ELb1ELb0ELb0ELb0ELb0ELb0ELi2ELi2ELi4ELi2ELb1EEENS1_24CollectiveEpilogueBwdGQAISA_fSD_Li256ELb0ELb0EEENS1_19SingleTileSchedulerILb0ELb0ELb0ELi128EEEEEEEEEvNT_6ParamsE$_ZN4cute5tupleIJiNS_1CILi0EEEEEC2ERKiRKS2_,@function
        .size           $_ZN7cutlass13device_kernelIN5flash19enable_sm80_to_sm89INS1_16FlashAttnBwdSm80INS1_25CollectiveMainloopBwdSm80ILi2ELi2EN4cute5tupleIJNS5_1CILi64EEENS7_ILi128EEES8_EEENS_10bfloat16_tEfNS_4arch4Sm80ELb0ELb1ELb1ELb0ELb0ELb0ELb0ELb0ELi2ELi2ELi4ELi2ELb1EEENS1_24CollectiveEpilogueBwdGQAISA_fSD_Li256ELb0ELb0EEENS1_19SingleTileSchedulerILb0ELb0ELb0ELi128EEEEEEEEEvNT_6ParamsE$_ZN4cute5tupleIJiNS_1CILi0EEEEEC2ERKiRKS2_,($_ZN7cutlass13device_kernelIN5flash19enable_sm80_to_sm89INS1_16FlashAttnBwdSm80INS1_25CollectiveMainloopBwdSm80ILi2ELi2EN4cute5tupleIJNS5_1CILi64EEENS7_ILi128EEES8_EEENS_10bfloat16_tEfNS_4arch4Sm80ELb0ELb1ELb1ELb0ELb0ELb0ELb0ELb0ELi2ELi2ELi4ELi2ELb1EEENS1_24CollectiveEpilogueBwdGQAISA_fSD_Li256ELb0ELb0EEENS1_19SingleTileSchedulerILb0ELb0ELb0ELi128EEEEEEEEEvNT_6ParamsE$_ZN4cute5tupleIJiiEEC2ERKiS3_ - $_ZN7cutlass13device_kernelIN5flash19enable_sm80_to_sm89INS1_16FlashAttnBwdSm80INS1_25CollectiveMainloopBwdSm80ILi2ELi2EN4cute5tupleIJNS5_1CILi64EEENS7_ILi128EEES8_EEENS_10bfloat16_tEfNS_4arch4Sm80ELb0ELb1ELb1ELb0ELb0ELb0ELb0ELb0ELi2ELi2ELi4ELi2ELb1EEENS1_24CollectiveEpilogueBwdGQAISA_fSD_Li256ELb0ELb0EEENS1_19SingleTileSchedulerILb0ELb0ELb0ELi128EEEEEEEEEvNT_6ParamsE$_ZN4cute5tupleIJiNS_1CILi0EEEEEC2ERKiRKS2_)
$_ZN7cutlass13device_kernelIN5flash19enable_sm80_to_sm89INS1_16FlashAttnBwdSm80INS1_25CollectiveMainloopBwdSm80ILi2ELi2EN4cute5tupleIJNS5_1CILi64EEENS7_ILi128EEES8_EEENS_10bfloat16_tEfNS_4arch4Sm80ELb0ELb1ELb1ELb0ELb0ELb0ELb0ELb0ELi2ELi2ELi4ELi2ELb1EEENS1_24CollectiveEpilogueBwdGQAISA_fSD_Li256ELb0ELb0EEENS1_19SingleTileSchedulerILb0ELb0ELb0ELi128EEEEEEEEEvNT_6ParamsE$_ZN4cute5tupleIJiNS_1CILi0EEEEEC2ERKiRKS2_:
[----:B------:R-:W-:Y:S02]  /*7db0*/  MOV R8, 0x7dd0 ;  /* 0x00007dd000087802 */ /* 0x000fe40000000f00 */
[----:B------:R-:W-:Y:S05]  /*7dc0*/  CALL.REL.NOINC `($_ZN7cutlass13device_kernelIN5flash19enable_sm80_to_sm89INS1_16FlashAttnBwdSm80INS1_25CollectiveMainloopBwdSm80ILi2ELi2EN4cute5tupleIJNS5_1CILi64EEENS7_ILi128EEES8_EEENS_10bfloat16_tEfNS_4arch4Sm80ELb0ELb1ELb1ELb0ELb0ELb0ELb0ELb0ELi2ELi2ELi4ELi2ELb1EEENS1_24CollectiveEpilogueBwdGQAISA_fSD_Li256ELb0ELb0EEENS1_19SingleTileSchedulerILb0ELb0ELb0ELi128EEEEEEEEEvNT_6ParamsE$_ZN4cute3eso3ESOILb0ELb1EJiNS_1CILi0EEEEEC2ERKiRKS3_) ;  /* 0xfffff33000007944 */ /* 0x000fea0003c3ffff */
[----:B------:R-:W-:-:S04]  /*7dd0*/  MOV R13, 0x0 ;  /* 0x00000000000d7802 */ /* 0x000fc80000000f00 */
[----:B------:R-:W-:Y:S05]  /*7de0*/  RET.REL.NODEC R12 `(_ZN7cutlass13device_kernelIN5flash19enable_sm80_to_sm89INS1_16FlashAttnBwdSm80INS1_25CollectiveMainloopBwdSm80ILi2ELi2EN4cute5tupleIJNS5_1CILi64EEENS7_ILi128EEES8_EEENS_10bfloat16_tEfNS_4arch4Sm80ELb0ELb1ELb1ELb0ELb0ELb0ELb0ELb0ELi2ELi2ELi4ELi2ELb1EEENS1_24CollectiveEpilogueBwdGQAISA_fSD_Li256ELb0ELb0EEENS1_19SingleTileSchedulerILb0ELb0ELb0ELi128EEEEEEEEEvNT_6ParamsE) ;  /* 0xffff82100c007950 */ /* 0x000fea0003c3ffff */
        .type           $_ZN7cutlass13device_kernelIN5flash19enable_sm80_to_sm89INS1_16FlashAttnBwdSm80INS1_25CollectiveMainloopBwdSm80ILi2ELi2EN4cute5tupleIJNS5_1CILi64EEENS7_ILi128EEES8_EEENS_10bfloat16_tEfNS_4arch4Sm80ELb0ELb1ELb1ELb0ELb0ELb0ELb0ELb0ELi2ELi2ELi4ELi2ELb1EEENS1_24CollectiveEpilogueBwdGQAISA_fSD_Li256ELb0ELb0EEENS1_19SingleTileSchedulerILb0ELb0ELb0ELi128EEEEEEEEEvNT_6ParamsE$_ZN4cute5tupleIJiiEEC2ERKiS3_,@function
        .size           $_ZN7cutlass13device_kernelIN5flash19enable_sm80_to_sm89INS1_16FlashAttnBwdSm80INS1_25CollectiveMainloopBwdSm80ILi2ELi2EN4cute5tupleIJNS5_1CILi64EEENS7_ILi128EEES8_EEENS_10bfloat16_tEfNS_4arch4Sm80ELb0ELb1ELb1ELb0ELb0ELb0ELb0ELb0ELi2ELi2ELi4ELi2ELb1EEENS1_24CollectiveEpilogueBwdGQAISA_fSD_Li256ELb0ELb0EEENS1_19SingleTileSchedulerILb0ELb0ELb0ELi128EEEEEEEEEvNT_6ParamsE$_ZN4cute5tupleIJiiEEC2ERKiS3_,($_ZN7cutlass13device_kernelIN5flash19enable_sm80_to_sm89INS1_16FlashAttnBwdSm80INS1_25CollectiveMainloopBwdSm80ILi2ELi2EN4cute5tupleIJNS5_1CILi64EEENS7_ILi128EEES8_EEENS_10bfloat16_tEfNS_4arch4Sm80ELb0ELb1ELb1ELb0ELb0ELb0ELb0ELb0ELi2ELi2ELi4ELi2ELb1EEENS1_24CollectiveEpilogueBwdGQAISA_fSD_Li256ELb0ELb0EEENS1_19SingleTileSchedulerILb0ELb0ELb0ELi128EEEEEEEEEvNT_6ParamsE$_ZN4cute8gmem_ptrIPKN7cutlass10bfloat16_tEECI1NS_12iter_adaptorIS4_S5_EEES4_ - $_ZN7cutlass13device_kernelIN5flash19enable_sm80_to_sm89INS1_16FlashAttnBwdSm80INS1_25CollectiveMainloopBwdSm80ILi2ELi2EN4cute5tupleIJNS5_1CILi64EEENS7_ILi128EEES8_EEENS_10bfloat16_tEfNS_4arch4Sm80ELb0ELb1ELb1ELb0ELb0ELb0ELb0ELb0ELi2ELi2ELi4ELi2ELb1EEENS1_24CollectiveEpilogueBwdGQAISA_fSD_Li256ELb0ELb0EEENS1_19SingleTileSchedulerILb0ELb0ELb0ELi128EEEEEEEEEvNT_6ParamsE$_ZN4cute5tupleIJiiEEC2ERKiS3_)
$_ZN7cutlass13device_kernelIN5flash19enable_sm80_to_sm89INS1_16FlashAttnBwdSm80INS1_25CollectiveMainloopBwdSm80ILi2ELi2EN4cute5tupleIJNS5_1CILi64EEENS7_ILi128EEES8_EEENS_10bfloat16_tEfNS_4arch4Sm80ELb0ELb1ELb1ELb0ELb0ELb0ELb0ELb0ELi2ELi2ELi4ELi2ELb1EEENS1_24CollectiveEpilogueBwdGQAISA_fSD_Li256ELb0ELb0EEENS1_19SingleTileSchedulerILb0ELb0ELb0ELi128EEEEEEEEEvNT_6ParamsE$_ZN4cute5tupleIJiiEEC2ERKiS3_:
[----:B------:R-:W-:Y:S02]  /*7df0*/  MOV R10, 0x7e10 ;  /* 0x00007e10000a7802 */ /* 0x000fe40000000f00 */
[----:B------:R-:W-:Y:S05]  /*7e00*/  CALL.REL.NOINC `($_ZN7cutlass13device_kernelIN5flash19enable_sm80_to_sm89INS1_16FlashAttnBwdSm80INS1_25CollectiveMainloopBwdSm80ILi2ELi2EN4cute5tupleIJNS5_1CILi64EEENS7_ILi128EEES8_EEENS_10bfloat16_tEfNS_4arch4Sm80ELb0ELb1ELb1ELb0ELb0ELb0ELb0ELb0ELi2ELi2ELi4ELi2ELb1EEENS1_24CollectiveEpilogueBwdGQAISA_fSD_Li256ELb0ELb0EEENS1_19SingleTileSchedulerILb0ELb0ELb0ELi128EEEEEEEEEvNT_6ParamsE$_ZN4cute3eso3ESOILb0ELb0EJiiEEC2ERKiS4_) ;  /* 0xfffff0e000007944 */ /* 0x000fea0003c3ffff */
[----:B------:R-:W-:-:S04]  /*7e10*/  MOV R9, 0x0 ;  /* 0x0000000000097802 */ /* 0x000fc80000000f00 */
[----:B------:R-:W-:Y:S05]  /*7e20*/  RET.REL.NODEC R8 `(_ZN7cutlass13device_kernelIN5flash19enable_sm80_to_sm89INS1_16FlashAttnBwdSm80INS1_25CollectiveMainloopBwdSm80ILi2ELi2EN4cute5tupleIJNS5_1CILi64EEENS7_ILi128EEES8_EEENS_10bfloat16_tEfNS_4arch4Sm80ELb0ELb1ELb1ELb0ELb0ELb0ELb0ELb0ELi2ELi2ELi4ELi2ELb1EEENS1_24CollectiveEpilogueBwdGQAISA_fSD_Li256ELb0ELb0EEENS1_19SingleTileSchedulerILb0ELb0ELb0ELi128EEEEEEEEEvNT_6ParamsE) ;  /* 0xffff81d008007950 */ /* 0x000fea0003c3ffff */
        .type           $_ZN7cutlass13device_kernelIN5flash19enable_sm80_to_sm89INS1_16FlashAttnBwdSm80INS1_25CollectiveMainloopBwdSm80ILi2ELi2EN4cute5tupleIJNS5_1CILi64EEENS7_ILi128EEES8_EEENS_10bfloat16_tEfNS_4arch4Sm80ELb0ELb1ELb1ELb0ELb0ELb0ELb0ELb0ELi2ELi2ELi4ELi2ELb1EEENS1_24CollectiveEpilogueBwdGQAISA_fSD_Li256ELb0ELb0EEENS1_19SingleTileSchedulerILb0ELb0ELb0ELi128EEEEEEEEEvNT_6ParamsE$_ZN4cute8gmem_ptrIPKN7cutlass10bfloat16_tEECI1NS_12iter_adaptorIS4_S5_EEES4_,@function
        .size           $_ZN7cutlass13device_kernelIN5flash19enable_sm80_to_sm89INS1_16FlashAttnBwdSm80INS1_25CollectiveMainloopBwdSm80ILi2ELi2EN4cute5tupleIJNS5_1CILi64EEENS7_ILi128EEES8_EEENS_10bfloat16_tEfNS_4arch4Sm80ELb0ELb1ELb1ELb0ELb0ELb0ELb0ELb0ELi2ELi2ELi4ELi2ELb1EEENS1_24CollectiveEpilogueBwdGQAISA_fSD_Li256ELb0ELb0EEENS1_19SingleTileSchedulerILb0ELb0ELb0ELi128EEEEEEEEEvNT_6ParamsE$_ZN4cute8gmem_ptrIPKN7cutlass10bfloat16_tEECI1NS_12iter_adaptorIS4_S5_EEES4_,($_ZN7cutlass13device_kernelIN5flash19enable_sm80_to_sm89INS1_16FlashAttnBwdSm80INS1_25CollectiveMainloopBwdSm80ILi2ELi2EN4cute5tupleIJNS5_1CILi64EEENS7_ILi128EEES8_EEENS_10bfloat16_tEfNS_4arch4Sm80ELb0ELb1ELb1ELb0ELb0ELb0ELb0ELb0ELi2ELi2ELi4ELi2ELb1EEENS1_24CollectiveEpilogueBwdGQAISA_fSD_Li256ELb0ELb0EEENS1_19SingleTileSchedulerILb0ELb0ELb0ELi128EEEEEEEEEvNT_6ParamsE$_ZN4cute8gmem_ptrIPKN7cutlass9uint128_tEECI1NS_12iter_adaptorIS4_S5_EEES4_ - $_ZN7cutlass13device_kernelIN5flash19enable_sm80_to_sm89INS1_16FlashAttnBwdSm80INS1_25CollectiveMainloopBwdSm80ILi2ELi2EN4cute5tupleIJNS5_1CILi64EEENS7_ILi128EEES8_EEENS_10bfloat16_tEfNS_4arch4Sm80ELb0ELb1ELb1ELb0ELb0ELb0ELb0ELb0ELi2ELi2ELi4ELi2ELb1EEENS1_24CollectiveEpilogueBwdGQAISA_fSD_Li256ELb0ELb0EEENS1_19SingleTileSchedulerILb0ELb0ELb0ELi128EEEEEEEEEvNT_6ParamsE$_ZN4cute8gmem_ptrIPKN7cutlass10bfloat16_tEECI1NS_12iter_adaptorIS4_S5_EEES4_)
$_ZN7cutlass13device_kernelIN5flash19enable_sm80_to_sm89INS1_16FlashAttnBwdSm80INS1_25CollectiveMainloopBwdSm80ILi2ELi2EN4cute5tupleIJNS5_1CILi64EEENS7_ILi128EEES8_EEENS_10bfloat16_tEfNS_4arch4Sm80ELb0ELb1ELb1ELb0ELb0ELb0ELb0ELb0ELi2ELi2ELi4ELi2ELb1EEENS1_24CollectiveEpilogueBwdGQAISA_fSD_Li256ELb0ELb0EEENS1_19SingleTileSchedulerILb0ELb0ELb0ELi128EEEEEEEEEvNT_6ParamsE$_ZN4cute8gmem_ptrIPKN7cutlass10bfloat16_tEECI1NS_12iter_adaptorIS4_S5_EEES4_:
[----:B------:R-:W-:Y:S02]  /*7e30*/  MOV R14, 0x7e50 ;  /* 0x00007e50000e7802 */ /* 0x000fe40000000f00 */
[----:B------:R-:W-:Y:S05]  /*7e40*/  CALL.REL.NOINC `($_ZN7cutlass13device_kernelIN5flash19enable_sm80_to_sm89INS1_16FlashAttnBwdSm80INS1_25CollectiveMainloopBwdSm80ILi2ELi2EN4cute5tupleIJNS5_1CILi64EEENS7_ILi128EEES8_EEENS_10bfloat16_tEfNS_4arch4Sm80ELb0ELb1ELb1ELb0ELb0ELb0ELb0ELb0ELi2ELi2ELi4ELi2ELb1EEENS1_24CollectiveEpilogueBwdGQAISA_fSD_Li256ELb0ELb0EEENS1_19SingleTileSchedulerILb0ELb0ELb0ELi128EEEEEEEEEvNT_6ParamsE$_ZN4cute12iter_adaptorIPKN7cutlass10bfloat16_tENS_8gmem_ptrIS4_EEEC2ES4_) ;  /* 0xffffec0000007944 */ /* 0x000fea0003c3ffff */
[----:B------:R-:W-:-:S04]  /*7e50*/  MOV R13, 0x0 ;  /* 0x00000000000d7802 */ /* 0x000fc80000000f00 */
[----:B------:R-:W-:Y:S05]  /*7e60*/  RET.REL.NODEC R12 `(_ZN7cutlass13device_kernelIN5flash19enable_sm80_to_sm89INS1_16FlashAttnBwdSm80INS1_25CollectiveMainloopBwdSm80ILi2ELi2EN4cute5tupleIJNS5_1CILi64EEENS7_ILi128EEES8_EEENS_10bfloat16_tEfNS_4arch4Sm80ELb0ELb1ELb1ELb0ELb0ELb0ELb0ELb0ELi2ELi2ELi4ELi2ELb1EEENS1_24CollectiveEpilogueBwdGQAISA_fSD_Li256ELb0ELb0EEENS1_19SingleTileSchedulerILb0ELb0ELb0ELi128EEEEEEEEEvNT_6ParamsE) ;  /* 0xffff81900c007950 */ /* 0x000fea0003c3ffff */
        .type           $_ZN7cutlass13device_kernelIN5flash19enable_sm80_to_sm89INS1_16FlashAttnBwdSm80INS1_25CollectiveMainloopBwdSm80ILi2ELi2EN4cute5tupleIJNS5_1CILi64EEENS7_ILi128EEES8_EEENS_10bfloat16_tEfNS_4arch4Sm80ELb0ELb1ELb1ELb0ELb0ELb0ELb0ELb0ELi2ELi2ELi4ELi2ELb1EEENS1_24CollectiveEpilogueBwdGQAISA_fSD_Li256ELb0ELb0EEENS1_19SingleTileSchedulerILb0ELb0ELb0ELi128EEEEEEEEEvNT_6ParamsE$_ZN4cute8gmem_ptrIPKN7cutlass9uint128_tEECI1NS_12iter_adaptorIS4_S5_EEES4_,@function
        .size           $_ZN7cutlass13device_kernelIN5flash19enable_sm80_to_sm89INS1_16FlashAttnBwdSm80INS1_25CollectiveMainloopBwdSm80ILi2ELi2EN4cute5tupleIJNS5_1CILi64EEENS7_ILi128EEES8_EEENS_10bfloat16_tEfNS_4arch4Sm80ELb0ELb1ELb1ELb0ELb0ELb0ELb0ELb0ELi2ELi2ELi4ELi2ELb1EEENS1_24CollectiveEpilogueBwdGQAISA_fSD_Li256ELb0ELb0EEENS1_19SingleTileSchedulerILb0ELb0ELb0ELi128EEEEEEEEEvNT_6ParamsE$_ZN4cute8gmem_ptrIPKN7cutlass9uint128_tEECI1NS_12iter_adaptorIS4_S5_EEES4_,($_ZN7cutlass13device_kernelIN5flash19enable_sm80_to_sm89INS1_16FlashAttnBwdSm80INS1_25CollectiveMainloopBwdSm80ILi2ELi2EN4cute5tupleIJNS5_1CILi64EEENS7_ILi128EEES8_EEENS_10bfloat16_tEfNS_4arch4Sm80ELb0ELb1ELb1ELb0ELb0ELb0ELb0ELb0ELi2ELi2ELi4ELi2ELb1EEENS1_24CollectiveEpilogueBwdGQAISA_fSD_Li256ELb0ELb0EEENS1_19SingleTileSchedulerILb0ELb0ELb0ELi128EEEEEEEEEvNT_6ParamsE$_ZN4cute8gmem_ptrIPKfECI1NS_12iter_adaptorIS2_S3_EEES2_ - $_ZN7cutlass13device_kernelIN5flash19enable_sm80_to_sm89INS1_16FlashAttnBwdSm80INS1_25CollectiveMainloopBwdSm80ILi2ELi2EN4cute5tupleIJNS5_1CILi64EEENS7_ILi128EEES8_EEENS_10bfloat16_tEfNS_4arch4Sm80ELb0ELb1ELb1ELb0ELb0ELb0ELb0ELb0ELi2ELi2ELi4ELi2ELb1EEENS1_24CollectiveEpilogueBwdGQAISA_fSD_Li256ELb0ELb0EEENS1_19SingleTileSchedulerILb0ELb0ELb0ELi128EEEEEEEEEvNT_6ParamsE$_ZN4cute8gmem_ptrIPKN7cutlass9uint128_tEECI1NS_12iter_adaptorIS4_S5_EEES4_)
$_ZN7cutlass13device_kernelIN5flash19enable_sm80_to_sm89INS1_16FlashAttnBwdSm80INS1_25CollectiveMainloopBwdSm80ILi2ELi2EN4cute5tupleIJNS5_1CILi64EEENS7_ILi128EEES8_EEENS_10bfloat16_tEfNS_4arch4Sm80ELb0ELb1ELb1ELb0ELb0ELb0ELb0ELb0ELi2ELi2ELi4ELi2ELb1EEENS1_24CollectiveEpilogueBwdGQAISA_fSD_Li256ELb0ELb0EEENS1_19SingleTileSchedulerILb0ELb0ELb0ELi128EEEEEEEEEvNT_6ParamsE$_ZN4cute8gmem_ptrIPKN7cutlass9uint128_tEECI1NS_12iter_adaptorIS4_S5_EEES4_:
[----:B------:R-:W-:Y:S02]  /*7e70*/  MOV R14, 0x7e90 ;  /* 0x00007e90000e7802 */ /* 0x000fe40000000f00 */
[----:B------:R-:W-:Y:S05]  /*7e80*/  CALL.REL.NOINC `($_ZN7cutlass13device_kernelIN5flash19enable_sm80_to_sm89INS1_16FlashAttnBwdSm80INS1_25CollectiveMainloopBwdSm80ILi2ELi2EN4cute5tupleIJNS5_1CILi64EEENS7_ILi128EEES8_EEENS_10bfloat16_tEfNS_4arch4Sm80ELb0ELb1ELb1ELb0ELb0ELb0ELb0ELb0ELi2ELi2ELi4ELi2ELb1EEENS1_24CollectiveEpilogueBwdGQAISA_fSD_Li256ELb0ELb0EEENS1_19SingleTileSchedulerILb0ELb0ELb0ELi128EEEEEEEEEvNT_6ParamsE$_ZN4cute12iter_adaptorIPKN7cutlass9uint128_tENS_8gmem_ptrIS4_EEEC2ES4_) ;  /* 0xffffec1000007944 */ /* 0x000fea0003c3ffff */
[----:B------:R-:W-:-:S04]  /*7e90*/  MOV R13, 0x0 ;  /* 0x00000000000d7802 */ /* 0x000fc80000000f00 */
[----:B------:R-:W-:Y:S05]  /*7ea0*/  RET.REL.NODEC R12 `(_ZN7cutlass13device_kernelIN5flash19enable_sm80_to_sm89INS1_16FlashAttnBwdSm80INS1_25CollectiveMainloopBwdSm80ILi2ELi2EN4cute5tupleIJNS5_1CILi64EEENS7_ILi128EEES8_EEENS_10bfloat16_tEfNS_4arch4Sm80ELb0ELb1ELb1ELb0ELb0ELb0ELb0ELb0ELi2ELi2ELi4ELi2ELb1EEENS1_24CollectiveEpilogueBwdGQAISA_fSD_Li256ELb0ELb0EEENS1_19SingleTileSchedulerILb0ELb0ELb0ELi128EEEEEEEEEvNT_6ParamsE) ;  /* 0xffff81500c007950 */ /* 0x000fea0003c3ffff */
        .type           $_ZN7cutlass13device_kernelIN5flash19enable_sm80_to_sm89INS1_16FlashAttnBwdSm80INS1_25CollectiveMainloopBwdSm80ILi2ELi2EN4cute5tupleIJNS5_1CILi64EEENS7_ILi128EEES8_EEENS_10bfloat16_tEfNS_4arch4Sm80ELb0ELb1ELb1ELb0ELb0ELb0ELb0ELb0ELi2ELi2ELi4ELi2ELb1EEENS1_24CollectiveEpilogueBwdGQAISA_fSD_Li256ELb0ELb0EEENS1_19SingleTileSchedulerILb0ELb0ELb0ELi128EEEEEEEEEvNT_6ParamsE$_ZN4cute8gmem_ptrIPKfECI1NS_12iter_adaptorIS2_S3_EEES2_,@function
        .size           $_ZN7cutlass13device_kernelIN5flash19enable_sm80_to_sm89INS1_16FlashAttnBwdSm80INS1_25CollectiveMainloopBwdSm80ILi2ELi2EN4cute5tupleIJNS5_1CILi64EEENS7_ILi128EEES8_EEENS_10bfloat16_tEfNS_4arch4Sm80ELb0ELb1ELb1ELb0ELb0ELb0ELb0ELb0ELi2ELi2ELi4ELi2ELb1EEENS1_24CollectiveEpilogueBwdGQAISA_fSD_Li256ELb0ELb0EEENS1_19SingleTileSchedulerILb0ELb0ELb0ELi128EEEEEEEEEvNT_6ParamsE$_ZN4cute8gmem_ptrIPKfECI1NS_12iter_adaptorIS2_S3_EEES2_,($_ZN7cutlass13device_kernelIN5flash19enable_sm80_to_sm89INS1_16FlashAttnBwdSm80INS1_25CollectiveMainloopBwdSm80ILi2ELi2EN4cute5tupleIJNS5_1CILi64EEENS7_ILi128EEES8_EEENS_10bfloat16_tEfNS_4arch4Sm80ELb0ELb1ELb1ELb0ELb0ELb0ELb0ELb0ELi2ELi2ELi4ELi2ELb1EEENS1_24CollectiveEpilogueBwdGQAISA_fSD_Li256ELb0ELb0EEENS1_19SingleTileSchedulerILb0ELb0ELb0ELi128EEEEEEEEEvNT_6ParamsE$_ZN4cute8smem_ptrIPN7cutlass10bfloat16_tEECI1NS_12iter_adaptorIS3_S4_EEES3_ - $_ZN7cutlass13device_kernelIN5flash19enable_sm80_to_sm89INS1_16FlashAttnBwdSm80INS1_25CollectiveMainloopBwdSm80ILi2ELi2EN4cute5tupleIJNS5_1CILi64EEENS7_ILi128EEES8_EEENS_10bfloat16_tEfNS_4arch4Sm80ELb0ELb1ELb1ELb0ELb0ELb0ELb0ELb0ELi2ELi2ELi4ELi2ELb1EEENS1_24CollectiveEpilogueBwdGQAISA_fSD_Li256ELb0ELb0EEENS1_19SingleTileSchedulerILb0ELb0ELb0ELi128EEEEEEEEEvNT_6ParamsE$_ZN4cute8gmem_ptrIPKfECI1NS_12iter_adaptorIS2_S3_EEES2_)
$_ZN7cutlass13device_kernelIN5flash19enable_sm80_to_sm89INS1_16FlashAttnBwdSm80INS1_25CollectiveMainloopBwdSm80ILi2ELi2EN4cute5tupleIJNS5_1CILi64EEENS7_ILi128EEES8_EEENS_10bfloat16_tEfNS_4arch4Sm80ELb0ELb1ELb1ELb0ELb0ELb0ELb0ELb0ELi2ELi2ELi4ELi2ELb1EEENS1_24CollectiveEpilogueBwdGQAISA_fSD_Li256ELb0ELb0EEENS1_19SingleTileSchedulerILb0ELb0ELb0ELi128EEEEEEEEEvNT_6ParamsE$_ZN4cute8gmem_ptrIPKfECI1NS_12iter_adaptorIS2_S3_EEES2_:
[----:B------:R-:W-:Y:S02]  /*7eb0*/  MOV R14, 0x7ed0 ;  /* 0x00007ed0000e7802 */ /* 0x000fe40000000f00 */
[----:B------:R-:W-:Y:S05]  /*7ec0*/  CALL.REL.NOINC `($_ZN7cutlass13device_kernelIN5flash19enable_sm80_to_sm89INS1_16FlashAttnBwdSm80INS1_25CollectiveMainloopBwdSm80ILi2ELi2EN4cute5tupleIJNS5_1CILi64EEENS7_ILi128EEES8_EEENS_10bfloat16_tEfNS_4arch4Sm80ELb0ELb1ELb1ELb0ELb0ELb0ELb0ELb0ELi2ELi2ELi4ELi2ELb1EEENS1_24CollectiveEpilogueBwdGQAISA_fSD_Li256ELb0ELb0EEENS1_19SingleTileSchedulerILb0ELb0ELb0ELi128EEEEEEEEEvNT_6ParamsE$_ZN4cute12iter_adaptorIPKfNS_8gmem_ptrIS2_EEEC2ES2_) ;  /* 0xffffec1000007944 */ /* 0x000fea0003c3ffff */
[----:B------:R-:W-:-:S04]  /*7ed0*/  MOV R13, 0x0 ;  /* 0x00000000000d7802 */ /* 0x000fc80000000f00 */
[----:B------:R-:W-:Y:S05]  /*7ee0*/  RET.REL.NODEC R12 `(_ZN7cutlass13device_kernelIN5flash19enable_sm80_to_sm89INS1_16FlashAttnBwdSm80INS1_25CollectiveMainloopBwdSm80ILi2ELi2EN4cute5tupleIJNS5_1CILi64EEENS7_ILi128EEES8_EEENS_10bfloat16_tEfNS_4arch4Sm80ELb0ELb1ELb1ELb0ELb0ELb0ELb0ELb0ELi2ELi2ELi4ELi2ELb1EEENS1_24CollectiveEpilogueBwdGQAISA_fSD_Li256ELb0ELb0EEENS1_19SingleTileSchedulerILb0ELb0ELb0ELi128EEEEEEEEEvNT_6ParamsE) ;  /* 0xffff81100c007950 */ /* 0x000fea0003c3ffff */
        .type           $_ZN7cutlass13device_kernelIN5flash19enable_sm80_to_sm89INS1_16FlashAttnBwdSm80INS1_25CollectiveMainloopBwdSm80ILi2ELi2EN4cute5tupleIJNS5_1CILi64EEENS7_ILi128EEES8_EEENS_10bfloat16_tEfNS_4arch4Sm80ELb0ELb1ELb1ELb0ELb0ELb0ELb0ELb0ELi2ELi2ELi4ELi2ELb1EEENS1_24CollectiveEpilogueBwdGQAISA_fSD_Li256ELb0ELb0EEENS1_19SingleTileSchedulerILb0ELb0ELb0ELi128EEEEEEEEEvNT_6ParamsE$_ZN4cute8smem_ptrIPN7cutlass10bfloat16_tEECI1NS_12iter_adaptorIS3_S4_EEES3_,@function
        .size           $_ZN7cutlass13device_kernelIN5flash19enable_sm80_to_sm89INS1_16FlashAttnBwdSm80INS1_25CollectiveMainloopBwdSm80ILi2ELi2EN4cute5tupleIJNS5_1CILi64EEENS7_ILi128EEES8_EEENS_10bfloat16_tEfNS_4arch4Sm80ELb0ELb1ELb1ELb0ELb0ELb0ELb0ELb0ELi2ELi2ELi4ELi2ELb1EEENS1_24CollectiveEpilogueBwdGQAISA_fSD_Li256ELb0ELb0EEENS1_19SingleTileSchedulerILb0ELb0ELb0ELi128EEEEEEEEEvNT_6ParamsE$_ZN4cute8smem_ptrIPN7cutlass10bfloat16_tEECI1NS_12iter_adaptorIS3_S4_EEES3_,($_ZN7cutlass13device_kernelIN5flash19enable_sm80_to_sm89INS1_16FlashAttnBwdSm80INS1_25CollectiveMainloopBwdSm80ILi2ELi2EN4cute5tupleIJNS5_1CILi64EEENS7_ILi128EEES8_EEENS_10bfloat16_tEfNS_4arch4Sm80ELb0ELb1ELb1ELb0ELb0ELb0ELb0ELb0ELi2ELi2ELi4ELi2ELb1EEENS1_24CollectiveEpilogueBwdGQAISA_fSD_Li256ELb0ELb0EEENS1_19SingleTileSchedulerILb0ELb0ELb0ELi128EEEEEEEEEvNT_6ParamsE$_ZN4cute8smem_ptrIPN7cutlass9uint128_tEECI1NS_12iter_adaptorIS3_S4_EEES3_ - $_ZN7cutlass13device_kernelIN5flash19enable_sm80_to_sm89INS1_16FlashAttnBwdSm80INS1_25CollectiveMainloopBwdSm80ILi2ELi2EN4cute5tupleIJNS5_1CILi64EEENS7_ILi128EEES8_EEENS_10bfloat16_tEfNS_4arch4Sm80ELb0ELb1ELb1ELb0ELb0ELb0ELb0ELb0ELi2ELi2ELi4ELi2ELb1EEENS1_24CollectiveEpilogueBwdGQAISA_fSD_Li256ELb0ELb0EEENS1_19SingleTileSchedulerILb0ELb0ELb0ELi128EEEEEEEEEvNT_6ParamsE$_ZN4cute8smem_ptrIPN7cutlass10bfloat16_tEECI1NS_12iter_adaptorIS3_S4_EEES3_)
$_ZN7cutlass13device_kernelIN5flash19enable_sm80_to_sm89INS1_16FlashAttnBwdSm80INS1_25CollectiveMainloopBwdSm80ILi2ELi2EN4cute5tupleIJNS5_1CILi64EEENS7_ILi128EEES8_EEENS_10bfloat16_tEfNS_4arch4Sm80ELb0ELb1ELb1ELb0ELb0ELb0ELb0ELb0ELi2ELi2ELi4ELi2ELb1EEENS1_24CollectiveEpilogueBwdGQAISA_fSD_Li256ELb0ELb0EEENS1_19SingleTileSchedulerILb0ELb0ELb0ELi128EEEEEEEEEvNT_6ParamsE$_ZN4cute8smem_ptrIPN7cutlass10bfloat16_tEECI1NS_12iter_adaptorIS3_S4_EEES3_:
[----:B------:R-:W-:Y:S02]  /*7ef0*/  MOV R12, 0x7f10 ;  /* 0x00007f10000c7802 */ /* 0x000fe40000000f00 */
[----:B------:R-:W-:Y:S05]  /*7f00*/  CALL.REL.NOINC `($_ZN7cutlass13device_kernelIN5flash19enable_sm80_to_sm89INS1_16FlashAttnBwdSm80INS1_25CollectiveMainloopBwdSm80ILi2ELi2EN4cute5tupleIJNS5_1CILi64EEENS7_ILi128EEES8_EEENS_10bfloat16_tEfNS_4arch4Sm80ELb0ELb1ELb1ELb0ELb0ELb0ELb0ELb0ELi2ELi2ELi4ELi2ELb1EEENS1_24CollectiveEpilogueBwdGQAISA_fSD_Li256ELb0ELb0EEENS1_19SingleTileSchedulerILb0ELb0ELb0ELi128EEEEEEEEEvNT_6ParamsE$_ZN4cute12iter_adaptorIPN7cutlass10bfloat16_tENS_8smem_ptrIS3_EEEC2ES3_) ;  /* 0xffffec1000007944 */ /* 0x000fea0003c3ffff */
[----:B------:R-:W-:-:S04]  /*7f10*/  MOV R7, 0x0 ;  /* 0x0000000000077802 */ /* 0x000fc80000000f00 */
[----:B------:R-:W-:Y:S05]  /*7f20*/  RET.REL.NODEC R6 `(_ZN7cutlass13device_kernelIN5flash19enable_sm80_to_sm89INS1_16FlashAttnBwdSm80INS1_25CollectiveMainloopBwdSm80ILi2ELi2EN4cute5tupleIJNS5_1CILi64EEENS7_ILi128EEES8_EEENS_10bfloat16_tEfNS_4arch4Sm80ELb0ELb1ELb1ELb0ELb0ELb0ELb0ELb0ELi2ELi2ELi4ELi2ELb1EEENS1_24CollectiveEpilogueBwdGQAISA_fSD_Li256ELb0ELb0EEENS1_19SingleTileSchedulerILb0ELb0ELb0ELi128EEEEEEEEEvNT_6ParamsE) ;  /* 0xffff80d006007950 */ /* 0x000fea0003c3ffff */
        .type           $_ZN7cutlass13device_kernelIN5flash19enable_sm80_to_sm89INS1_16FlashAttnBwdSm80INS1_25CollectiveMainloopBwdSm80ILi2ELi2EN4cute5tupleIJNS5_1CILi64EEENS7_ILi128EEES8_EEENS_10bfloat16_tEfNS_4arch4Sm80ELb0ELb1ELb1ELb0ELb0ELb0ELb0ELb0ELi2ELi2ELi4ELi2ELb1EEENS1_24CollectiveEpilogueBwdGQAISA_fSD_Li256ELb0ELb0EEENS1_19SingleTileSchedulerILb0ELb0ELb0ELi128EEEEEEEEEvNT_6ParamsE$_ZN4cute8smem_ptrIPN7cutlass9uint128_tEECI1NS_12iter_adaptorIS3_S4_EEES3_,@function
        .size           $_ZN7cutlass13device_kernelIN5flash19enable_sm80_to_sm89INS1_16FlashAttnBwdSm80INS1_25CollectiveMainloopBwdSm80ILi2ELi2EN4cute5tupleIJNS5_1CILi64EEENS7_ILi128EEES8_EEENS_10bfloat16_tEfNS_4arch4Sm80ELb0ELb1ELb1ELb0ELb0ELb0ELb0ELb0ELi2ELi2ELi4ELi2ELb1EEENS1_24CollectiveEpilogueBwdGQAISA_fSD_Li256ELb0ELb0EEENS1_19SingleTileSchedulerILb0ELb0ELb0ELi128EEEEEEEEEvNT_6ParamsE$_ZN4cute8smem_ptrIPN7cutlass9uint128_tEECI1NS_12iter_adaptorIS3_S4_EEES3_,($_ZN7cutlass13device_kernelIN5flash19enable_sm80_to_sm89INS1_16FlashAttnBwdSm80INS1_25CollectiveMainloopBwdSm80ILi2ELi2EN4cute5tupleIJNS5_1CILi64EEENS7_ILi128EEES8_EEENS_10bfloat16_tEfNS_4arch4Sm80ELb0ELb1ELb1ELb0ELb0ELb0ELb0ELb0ELi2ELi2ELi4ELi2ELb1EEENS1_24CollectiveEpilogueBwdGQAISA_fSD_Li256ELb0ELb0EEENS1_19SingleTileSchedulerILb0ELb0ELb0ELi128EEEEEEEEEvNT_6ParamsE$_ZN4cute8smem_ptrIPfECI1NS_12iter_adaptorIS1_S2_EEES1_ - $_ZN7cutlass13device_kernelIN5flash19enable_sm80_to_sm89INS1_16FlashAttnBwdSm80INS1_25CollectiveMainloopBwdSm80ILi2ELi2EN4cute5tupleIJNS5_1CILi64EEENS7_ILi128EEES8_EEENS_10bfloat16_tEfNS_4arch4Sm80ELb0ELb1ELb1ELb0ELb0ELb0ELb0ELb0ELi2ELi2ELi4ELi2ELb1EEENS1_24CollectiveEpilogueBwdGQAISA_fSD_Li256ELb0ELb0EEENS1_19SingleTileSchedulerILb0ELb0ELb0ELi128EEEEEEEEEvNT_6ParamsE$_ZN4cute8smem_ptrIPN7cutlass9uint128_tEECI1NS_12iter_adaptorIS3_S4_EEES3_)
$_ZN7cutlass13device_kernelIN5flash19enable_sm80_to_sm89INS1_16FlashAttnBwdSm80INS1_25CollectiveMainloopBwdSm80ILi2ELi2EN4cute5tupleIJNS5_1CILi64EEENS7_ILi128EEES8_EEENS_10bfloat16_tEfNS_4arch4Sm80ELb0ELb1ELb1ELb0ELb0ELb0ELb0ELb0ELi2ELi2ELi4ELi2ELb1EEENS1_24CollectiveEpilogueBwdGQAISA_fSD_Li256ELb0ELb0EEENS1_19SingleTileSchedulerILb0ELb0ELb0ELi128EEEEEEEEEvNT_6ParamsE$_ZN4cute8smem_ptrIPN7cutlass9uint128_tEECI1NS_12iter_adaptorIS3_S4_EEES3_:
[----:B------:R-:W-:Y:S02]  /*7f30*/  MOV R12, 0x7f50 ;  /* 0x00007f50000c7802 */ /* 0x000fe40000000f00 */
[----:B------:R-:W-:Y:S05]  /*7f40*/  CALL.REL.NOINC `($_ZN7cutlass13device_kernelIN5flash19enable_sm80_to_sm89INS1_16FlashAttnBwdSm80INS1_25CollectiveMainloopBwdSm80ILi2ELi2EN4cute5tupleIJNS5_1CILi64EEENS7_ILi128EEES8_EEENS_10bfloat16_tEfNS_4arch4Sm80ELb0ELb1ELb1ELb0ELb0ELb0ELb0ELb0ELi2ELi2ELi4ELi2ELb1EEENS1_24CollectiveEpilogueBwdGQAISA_fSD_Li256ELb0ELb0EEENS1_19SingleTileSchedulerILb0ELb0ELb0ELi128EEEEEEEEEvNT_6ParamsE$_ZN4cute12iter_adaptorIPN7cutlass9uint128_tENS_8smem_ptrIS3_EEEC2ES3_) ;  /* 0xffffec2000007944 */ /* 0x000fea0003c3ffff */
[----:B------:R-:W-:-:S04]  /*7f50*/  MOV R11, 0x0 ;  /* 0x00000000000b7802 */ /* 0x000fc80000000f00 */
[----:B------:R-:W-:Y:S05]  /*7f60*/  RET.REL.NODEC R10 `(_ZN7cutlass13device_kernelIN5flash19enable_sm80_to_sm89INS1_16FlashAttnBwdSm80INS1_25CollectiveMainloopBwdSm80ILi2ELi2EN4cute5tupleIJNS5_1CILi64EEENS7_ILi128EEES8_EEENS_10bfloat16_tEfNS_4arch4Sm80ELb0ELb1ELb1ELb0ELb0ELb0ELb0ELb0ELi2ELi2ELi4ELi2ELb1EEENS1_24CollectiveEpilogueBwdGQAISA_fSD_Li256ELb0ELb0EEENS1_19SingleTileSchedulerILb0ELb0ELb0ELi128EEEEEEEEEvNT_6ParamsE) ;  /* 0xffff80900a007950 */ /* 0x000fea0003c3ffff */
        .type           $_ZN7cutlass13device_kernelIN5flash19enable_sm80_to_sm89INS1_16FlashAttnBwdSm80INS1_25CollectiveMainloopBwdSm80ILi2ELi2EN4cute5tupleIJNS5_1CILi64EEENS7_ILi128EEES8_EEENS_10bfloat16_tEfNS_4arch4Sm80ELb0ELb1ELb1ELb0ELb0ELb0ELb0ELb0ELi2ELi2ELi4ELi2ELb1EEENS1_24CollectiveEpilogueBwdGQAISA_fSD_Li256ELb0ELb0EEENS1_19SingleTileSchedulerILb0ELb0ELb0ELi128EEEEEEEEEvNT_6ParamsE$_ZN4cute8smem_ptrIPfECI1NS_12iter_adaptorIS1_S2_EEES1_,@function
        .size           $_ZN7cutlass13device_kernelIN5flash19enable_sm80_to_sm89INS1_16FlashAttnBwdSm80INS1_25CollectiveMainloopBwdSm80ILi2ELi2EN4cute5tupleIJNS5_1CILi64EEENS7_ILi128EEES8_EEENS_10bfloat16_tEfNS_4arch4Sm80ELb0ELb1ELb1ELb0ELb0ELb0ELb0ELb0ELi2ELi2ELi4ELi2ELb1EEENS1_24CollectiveEpilogueBwdGQAISA_fSD_Li256ELb0ELb0EEENS1_19SingleTileSchedulerILb0ELb0ELb0ELi128EEEEEEEEEvNT_6ParamsE$_ZN4cute8smem_ptrIPfECI1NS_12iter_adaptorIS1_S2_EEES1_,($_ZN7cutlass13device_kernelIN5flash19enable_sm80_to_sm89INS1_16FlashAttnBwdSm80INS1_25CollectiveMainloopBwdSm80ILi2ELi2EN4cute5tupleIJNS5_1CILi64EEENS7_ILi128EEES8_EEENS_10bfloat16_tEfNS_4arch4Sm80ELb0ELb1ELb1ELb0ELb0ELb0ELb0ELb0ELi2ELi2ELi4ELi2ELb1EEENS1_24CollectiveEpilogueBwdGQAISA_fSD_Li256ELb0ELb0EEENS1_19SingleTileSchedulerILb0ELb0ELb0ELi128EEEEEEEEEvNT_6ParamsE$_ZN73_INTERNAL_24fd9406_37_flash_bwd_hdim64_bf16_softcap_sm80_cu_8e232a79_330724__cvta_generic_to_sharedEPKv - $_ZN7cutlass13device_kernelIN5flash19enable_sm80_to_sm89INS1_16FlashAttnBwdSm80INS1_25CollectiveMainloopBwdSm80ILi2ELi2EN4cute5tupleIJNS5_1CILi64EEENS7_ILi128EEES8_EEENS_10bfloat16_tEfNS_4arch4Sm80ELb0ELb1ELb1ELb0ELb0ELb0ELb0ELb0ELi2ELi2ELi4ELi2ELb1EEENS1_24CollectiveEpilogueBwdGQAISA_fSD_Li256ELb0ELb0EEENS1_19SingleTileSchedulerILb0ELb0ELb0ELi128EEEEEEEEEvNT_6ParamsE$_ZN4cute8smem_ptrIPfECI1NS_12iter_adaptorIS1_S2_EEES1_)
$_ZN7cutlass13device_kernelIN5flash19enable_sm80_to_sm89INS1_16FlashAttnBwdSm80INS1_25CollectiveMainloopBwdSm80ILi2ELi2EN4cute5tupleIJNS5_1CILi64EEENS7_ILi128EEES8_EEENS_10bfloat16_tEfNS_4arch4Sm80ELb0ELb1ELb1ELb0ELb0ELb0ELb0ELb0ELi2ELi2ELi4ELi2ELb1EEENS1_24CollectiveEpilogueBwdGQAISA_fSD_Li256ELb0ELb0EEENS1_19SingleTileSchedulerILb0ELb0ELb0ELi128EEEEEEEEEvNT_6ParamsE$_ZN4cute8smem_ptrIPfECI1NS_12iter_adaptorIS1_S2_EEES1_:
[----:B------:R-:W-:Y:S02]  /*7f70*/  MOV R14, 0x7f90 ;  /* 0x00007f90000e7802 */ /* 0x000fe40000000f00 */
[----:B------:R-:W-:Y:S05]  /*7f80*/  CALL.REL.NOINC `($_ZN7cutlass13device_kernelIN5flash19enable_sm80_to_sm89INS1_16FlashAttnBwdSm80INS1_25CollectiveMainloopBwdSm80ILi2ELi2EN4cute5tupleIJNS5_1CILi64EEENS7_ILi128EEES8_EEENS_10bfloat16_tEfNS_4arch4Sm80ELb0ELb1ELb1ELb0ELb0ELb0ELb0ELb0ELi2ELi2ELi4ELi2ELb1EEENS1_24CollectiveEpilogueBwdGQAISA_fSD_Li256ELb0ELb0EEENS1_19SingleTileSchedulerILb0ELb0ELb0ELi128EEEEEEEEEvNT_6ParamsE$_ZN4cute12iter_adaptorIPfNS_8smem_ptrIS1_EEEC2ES1_) ;  /* 0xffffec2000007944 */ /* 0x000fea0003c3ffff */
[----:B------:R-:W-:-:S04]  /*7f90*/  MOV R13, 0x0 ;  /* 0x00000000000d7802 */ /* 0x000fc80000000f00 */
[----:B------:R-:W-:Y:S05]  /*7fa0*/  RET.REL.NODEC R12 `(_ZN7cutlass13device_kernelIN5flash19enable_sm80_to_sm89INS1_16FlashAttnBwdSm80INS1_25CollectiveMainloopBwdSm80ILi2ELi2EN4cute5tupleIJNS5_1CILi64EEENS7_ILi128EEES8_EEENS_10bfloat16_tEfNS_4arch4Sm80ELb0ELb1ELb1ELb0ELb0ELb0ELb0ELb0ELi2ELi2ELi4ELi2ELb1EEENS1_24CollectiveEpilogueBwdGQAISA_fSD_Li256ELb0ELb0EEENS1_19SingleTileSchedulerILb0ELb0ELb0ELi128EEEEEEEEEvNT_6ParamsE) ;  /* 0xffff80500c007950 */ /* 0x000fea0003c3ffff */
        .type           $_ZN7cutlass13device_kernelIN5flash19enable_sm80_to_sm89INS1_16FlashAttnBwdSm80INS1_25CollectiveMainloopBwdSm80ILi2ELi2EN4cute5tupleIJNS5_1CILi64EEENS7_ILi128EEES8_EEENS_10bfloat16_tEfNS_4arch4Sm80ELb0ELb1ELb1ELb0ELb0ELb0ELb0ELb0ELi2ELi2ELi4ELi2ELb1EEENS1_24CollectiveEpilogueBwdGQAISA_fSD_Li256ELb0ELb0EEENS1_19SingleTileSchedulerILb0ELb0ELb0ELi128EEEEEEEEEvNT_6ParamsE$_ZN73_INTERNAL_24fd9406_37_flash_bwd_hdim64_bf16_softcap_sm80_cu_8e232a79_330724__cvta_generic_to_sharedEPKv,@function
        .size           $_ZN7cutlass13device_kernelIN5flash19enable_sm80_to_sm89INS1_16FlashAttnBwdSm80INS1_25CollectiveMainloopBwdSm80ILi2ELi2EN4cute5tupleIJNS5_1CILi64EEENS7_ILi128EEES8_EEENS_10bfloat16_tEfNS_4arch4Sm80ELb0ELb1ELb1ELb0ELb0ELb0ELb0ELb0ELi2ELi2ELi4ELi2ELb1EEENS1_24CollectiveEpilogueBwdGQAISA_fSD_Li256ELb0ELb0EEENS1_19SingleTileSchedulerILb0ELb0ELb0ELi128EEEEEEEEEvNT_6ParamsE$_ZN73_INTERNAL_24fd9406_37_flash_bwd_hdim64_bf16_softcap_sm80_cu_8e232a79_330724__cvta_generic_to_sharedEPKv,($_ZN7cutlass13device_kernelIN5flash19enable_sm80_to_sm89INS1_16FlashAttnBwdSm80INS1_25CollectiveMainloopBwdSm80ILi2ELi2EN4cute5tupleIJNS5_1CILi64EEENS7_ILi128EEES8_EEENS_10bfloat16_tEfNS_4arch4Sm80ELb0ELb1ELb1ELb0ELb0ELb0ELb0ELb0ELi2ELi2ELi4ELi2ELb1EEENS1_24CollectiveEpilogueBwdGQAISA_fSD_Li256ELb0ELb0EEENS1_19SingleTileSchedulerILb0ELb0ELb0ELi128EEEEEEEEEvNT_6ParamsE$_ZZN4cute12filter_tupleINS_5tupleIJNS_10UnderscoreES2_S2_iEEENS1_IJNS1_IJNS_1CILi1EEENS4_ILi0EEEEEElS6_lEEEZNS_5sliceIS3_S8_EEDaRKT_RKT0_EUlRKT_RKT0_E_EEDaSC_SF_OT1_ENKUlDpSI_E_clIJNS1_IJS7_EEENS1_IJlEEENS1_IJS6_EEENS1_IJEEEEEEDaSP_ - $_ZN7cutlass13device_kernelIN5flash19enable_sm80_to_sm89INS1_16FlashAttnBwdSm80INS1_25CollectiveMainloopBwdSm80ILi2ELi2EN4cute5tupleIJNS5_1CILi64EEENS7_ILi128EEES8_EEENS_10bfloat16_tEfNS_4arch4Sm80ELb0ELb1ELb1ELb0ELb0ELb0ELb0ELb0ELi2ELi2ELi4ELi2ELb1EEENS1_24CollectiveEpilogueBwdGQAISA_fSD_Li256ELb0ELb0EEENS1_19SingleTileSchedulerILb0ELb0ELb0ELi128EEEEEEEEEvNT_6ParamsE$_ZN73_INTERNAL_24fd9406_37_flash_bwd_hdim64_bf16_softcap_sm80_cu_8e232a79_330724__cvta_generic_to_sharedEPKv)
$_ZN7cutlass13device_kernelIN5flash19enable_sm80_to_sm89INS1_16FlashAttnBwdSm80INS1_25CollectiveMainloopBwdSm80ILi2ELi2EN4cute5tupleIJNS5_1CILi64EEENS7_ILi128EEES8_EEENS_10bfloat16_tEfNS_4arch4Sm80ELb0ELb1ELb1ELb0ELb0ELb0ELb0ELb0ELi2ELi2ELi4ELi2ELb1EEENS1_24CollectiveEpilogueBwdGQAISA_fSD_Li256ELb0ELb0EEENS1_19SingleTileSchedulerILb0ELb0ELb0ELi128EEEEEEEEEvNT_6ParamsE$_ZN73_INTERNAL_24fd9406_37_flash_bwd_hdim64_bf16_softcap_sm80_cu_8e232a79_330724__cvta_generic_to_sharedEPKv:
[----:B------:R-:W-:Y:S02]  /*7fb0*/  MOV R9, 0x0 ;  /* 0x0000000000097802 */ /* 0x000fe40000000f00 */
[----:B------:R-:W-:Y:S02]  /*7fc0*/  IADD3 R6, R6, -c[0x0][0x18], RZ ;  /* 0x8000060006067a10 */ /* 0x000fe40007ffe0ff */
[----:B------:R-:W-:Y:S05]  /*7fd0*/  RET.REL.NODEC R8 `(_ZN7cutlass13device_kernelIN5flash19enable_sm80_to_sm89INS1_16FlashAttnBwdSm80INS1_25CollectiveMainloopBwdSm80ILi2ELi2EN4cute5tupleIJNS5_1CILi64EEENS7_ILi128EEES8_EEENS_10bfloat16_tEfNS_4arch4Sm80ELb0ELb1ELb1ELb0ELb0ELb0ELb0ELb0ELi2ELi2ELi4ELi2ELb1EEENS1_24CollectiveEpilogueBwdGQAISA_fSD_Li256ELb0ELb0EEENS1_19SingleTileSchedulerILb0ELb0ELb0ELi128EEEEEEEEEvNT_6ParamsE) ;  /* 0xffff802008007950 */ /* 0x000fea0003c3ffff */
        .type           $_ZN7cutlass13device_kernelIN5flash19enable_sm80_to_sm89INS1_16FlashAttnBwdSm80INS1_25CollectiveMainloopBwdSm80ILi2ELi2EN4cute5tupleIJNS5_1CILi64EEENS7_ILi128EEES8_EEENS_10bfloat16_tEfNS_4arch4Sm80ELb0ELb1ELb1ELb0ELb0ELb0ELb0ELb0ELi2ELi2ELi4ELi2ELb1EEENS1_24CollectiveEpilogueBwdGQAISA_fSD_Li256ELb0ELb0EEENS1_19SingleTileSchedulerILb0ELb0ELb0ELi128EEEEEEEEEvNT_6ParamsE$_ZZN4cute12filter_tupleINS_5tupleIJNS_10UnderscoreES2_S2_iEEENS1_IJNS1_IJNS_1CILi1EEENS4_ILi0EEEEEElS6_lEEEZNS_5sliceIS3_S8_EEDaRKT_RKT0_EUlRKT_RKT0_E_EEDaSC_SF_OT1_ENKUlDpSI_E_clIJNS1_IJS7_EEENS1_IJlEEENS1_IJS6_EEENS1_IJEEEEEEDaSP_,@function
        .size           $_ZN7cutlass13device_kernelIN5flash19enable_sm80_to_sm89INS1_16FlashAttnBwdSm80INS1_25CollectiveMainloopBwdSm80ILi2ELi2EN4cute5tupleIJNS5_1CILi64EEENS7_ILi128EEES8_EEENS_10bfloat16_tEfNS_4arch4Sm80ELb0ELb1ELb1ELb0ELb0ELb0ELb0ELb0ELi2ELi2ELi4ELi2ELb1EEENS1_24CollectiveEpilogueBwdGQAISA_fSD_Li256ELb0ELb0EEENS1_19SingleTileSchedulerILb0ELb0ELb0ELi128EEEEEEEEEvNT_6ParamsE$_ZZN4cute12filter_tupleINS_5tupleIJNS_10UnderscoreES2_S2_iEEENS1_IJNS1_IJNS_1CILi1EEENS4_ILi0EEEEEElS6_lEEEZNS_5sliceIS3_S8_EEDaRKT_RKT0_EUlRKT_RKT0_E_EEDaSC_SF_OT1_ENKUlDpSI_E_clIJNS1_IJS7_EEENS1_IJlEEENS1_IJS6_EEENS1_IJEEEEEEDaSP_,($_ZN7cutlass13device_kernelIN5flash19enable_sm80_to_sm89INS1_16FlashAttnBwdSm80INS1_25CollectiveMainloopBwdSm80ILi2ELi2EN4cute5tupleIJNS5_1CILi64EEENS7_ILi128EEES8_EEENS_10bfloat16_tEfNS_4arch4Sm80ELb0ELb1ELb1ELb0ELb0ELb0ELb0ELb0ELi2ELi2ELi4ELi2ELb1EEENS1_24CollectiveEpilogueBwdGQAISA_fSD_Li256ELb0ELb0EEENS1_19SingleTileSchedulerILb0ELb0ELb0ELi128EEEEEEEEEvNT_6ParamsE$_ZZN4cute14transform_leafINS_15ArithmeticTupleIJNS1_IJiiEEEiiiEEENS_8identityEEEDaRKT_OT0_ENKUlRKT_E_clIS2_EEDaSC_ - $_ZN7cutlass13device_kernelIN5flash19enable_sm80_to_sm89INS1_16FlashAttnBwdSm80INS1_25CollectiveMainloopBwdSm80ILi2ELi2EN4cute5tupleIJNS5_1CILi64EEENS7_ILi128EEES8_EEENS_10bfloat16_tEfNS_4arch4Sm80ELb0ELb1ELb1ELb0ELb0ELb0ELb0ELb0ELi2ELi2ELi4ELi2ELb1EEENS1_24CollectiveEpilogueBwdGQAISA_fSD_Li256ELb0ELb0EEENS1_19SingleTileSchedulerILb0ELb0ELb0ELi128EEEEEEEEEvNT_6ParamsE$_ZZN4cute12filter_tupleINS_5tupleIJNS_10UnderscoreES2_S2_iEEENS1_IJNS1_IJNS_1CILi1EEENS4_ILi0EEEEEElS6_lEEEZNS_5sliceIS3_S8_EEDaRKT_RKT0_EUlRKT_RKT0_E_EEDaSC_SF_OT1_ENKUlDpSI_E_clIJNS1_IJS7_EEENS1_IJlEEENS1_IJS6_EEENS1_IJEEEEEEDaSP_)
$_ZN7cutlass13device_kernelIN5flash19enable_sm80_to_sm89INS1_16FlashAttnBwdSm80INS1_25CollectiveMainloopBwdSm80ILi2ELi2EN4cute5tupleIJNS5_1CILi64EEENS7_ILi128EEES8_EEENS_10bfloat16_tEfNS_4arch4Sm80ELb0ELb1ELb1ELb0ELb0ELb0ELb0ELb0ELi2ELi2ELi4ELi2ELb1EEENS1_24CollectiveEpilogueBwdGQAISA_fSD_Li256ELb0ELb0EEENS1_19SingleTileSchedulerILb0ELb0ELb0ELi128EEEEEEEEEvNT_6ParamsE$_ZZN4cute12filter_tupleINS_5tupleIJNS_10UnderscoreES2_S2_iEEENS1_IJNS1_IJNS_1CILi1EEENS4_ILi0EEEEEElS6_lEEEZNS_5sliceIS3_S8_EEDaRKT_RKT0_EUlRKT_RKT0_E_EEDaSC_SF_OT1_ENKUlDpSI_E_clIJNS1_IJS7_EEENS1_IJlEEENS1_IJS6_EEENS1_IJEEEEEEDaSP_:
[----:B------:R-:W-:Y:S02]  /*7fe0*/  IADD3 R7, R1, 0x188, RZ ;  /* 0x0000018801077810 */ /* 0x000fe40007ffe0ff */
[----:B------:R-:W-:Y:S02]  /*7ff0*/  MOV R10, 0x8020 ;  /* 0x00008020000a7802 */ /* 0x000fe40000000f00 */
[----:B------:R-:W-:Y:S02]  /*8000*/  IADD3 R7, R7, c[0x0][0x20], RZ ;  /* 0x0000080007077a10 */ /* 0x000fe40007ffe0ff */
[----:B------:R-:W-:Y:S05]  /*8010*/  CALL.REL.NOINC `($_ZN7cutlass13device_kernelIN5flash19enable_sm80_to_sm89INS1_16FlashAttnBwdSm80INS1_25CollectiveMainloopBwdSm80ILi2ELi2EN4cute5tupleIJNS5_1CILi64EEENS7_ILi128EEES8_EEENS_10bfloat16_tEfNS_4arch4Sm80ELb0ELb1ELb1ELb0ELb0ELb0ELb0ELb0ELi2ELi2ELi4ELi2ELb1EEENS1_24CollectiveEpilogueBwdGQAISA_fSD_Li256ELb0ELb0EEENS1_19SingleTileSchedulerILb0ELb0ELb0ELi128EEEEEEEEEvNT_6ParamsE$_ZN4cute3eso3ESOILb1ELb0EJNS_5tupleIJNS_1CILi1EEENS3_ILi0EEEEEElS5_EEC2ERKS6_RKlRKS5_) ;  /* 0xfffff65000007944 */ /* 0x000fea0003c3ffff */
[----:B-1----:R1:W5:Y:S01]  /*8020*/  LDL.64 R6, [R1+0x188] ;  /* 0x0001880001067983 */ /* 0x0023620000100a00 */
[----:B------:R-:W-:-:S04]  /*8030*/  MOV R9, 0x0 ;  /* 0x0000000000097802 */ /* 0x000fc80000000f00 */
[----:B------:R-:W-:Y:S05]  /*8040*/  RET.REL.NODEC R8 `(_ZN7cutlass13device_kernelIN5flash19enable_sm80_to_sm89INS1_16FlashAttnBwdSm80INS1_25CollectiveMainloopBwdSm80ILi2ELi2EN4cute5tupleIJNS5_1CILi64EEENS7_ILi128EEES8_EEENS_10bfloat16_tEfNS_4arch4Sm80ELb0ELb1ELb1ELb0ELb0ELb0ELb0ELb0ELi2ELi2ELi4ELi2ELb1EEENS1_24CollectiveEpilogueBwdGQAISA_fSD_Li256ELb0ELb0EEENS1_19SingleTileSchedulerILb0ELb0ELb0ELi128EEEEEEEEEvNT_6ParamsE) ;  /* 0xffff7fb008007950 */ /* 0x000fea0003c3ffff */
        .type           $_ZN7cutlass13device_kernelIN5flash19enable_sm80_to_sm89INS1_16FlashAttnBwdSm80INS1_25CollectiveMainloopBwdSm80ILi2ELi2EN4cute5tupleIJNS5_1CILi64EEENS7_ILi128EEES8_EEENS_10bfloat16_tEfNS_4arch4Sm80ELb0ELb1ELb1ELb0ELb0ELb0ELb0ELb0ELi2ELi2ELi4ELi2ELb1EEENS1_24CollectiveEpilogueBwdGQAISA_fSD_Li256ELb0ELb0EEENS1_19SingleTileSchedulerILb0ELb0ELb0ELi128EEEEEEEEEvNT_6ParamsE$_ZZN4cute14transform_leafINS_15ArithmeticTupleIJNS1_IJiiEEEiiiEEENS_8identityEEEDaRKT_OT0_ENKUlRKT_E_clIS2_EEDaSC_,@function
        .size           $_ZN7cutlass13device_kernelIN5flash19enable_sm80_to_sm89INS1_16FlashAttnBwdSm80INS1_25CollectiveMainloopBwdSm80ILi2ELi2EN4cute5tupleIJNS5_1CILi64EEENS7_ILi128EEES8_EEENS_10bfloat16_tEfNS_4arch4Sm80ELb0ELb1ELb1ELb0ELb0ELb0ELb0ELb0ELi2ELi2ELi4ELi2ELb1EEENS1_24CollectiveEpilogueBwdGQAISA_fSD_Li256ELb0ELb0EEENS1_19SingleTileSchedulerILb0ELb0ELb0ELi128EEEEEEEEEvNT_6ParamsE$_ZZN4cute14transform_leafINS_15ArithmeticTupleIJNS1_IJiiEEEiiiEEENS_8identityEEEDaRKT_OT0_ENKUlRKT_E_clIS2_EEDaSC_,($_ZN7cutlass13device_kernelIN5flash19enable_sm80_to_sm89INS1_16FlashAttnBwdSm80INS1_25CollectiveMainloopBwdSm80ILi2ELi2EN4cute5tupleIJNS5_1CILi64EEENS7_ILi128EEES8_EEENS_10bfloat16_tEfNS_4arch4Sm80ELb0ELb1ELb1ELb0ELb0ELb0ELb0ELb0ELi2ELi2ELi4ELi2ELb1EEENS1_24CollectiveEpilogueBwdGQAISA_fSD_Li256ELb0ELb0EEENS1_19SingleTileSchedulerILb0ELb0ELb0ELi128EEEEEEEEEvNT_6ParamsE$_ZZN4cute14transform_leafINS_15ArithmeticTupleIJNS1_IJiiEEEiiiEEENS_8identityEEEDaRKT_OT0_ENKUlRKT_E_clIiEEDaSC_ - $_ZN7cutlass13device_kernelIN5flash19enable_sm80_to_sm89INS1_16FlashAttnBwdSm80INS1_25CollectiveMainloopBwdSm80ILi2ELi2EN4cute5tupleIJNS5_1CILi64EEENS7_ILi128EEES8_EEENS_10bfloat16_tEfNS_4arch4Sm80ELb0ELb1ELb1ELb0ELb0ELb0ELb0ELb0ELi2ELi2ELi4ELi2ELb1EEENS1_24CollectiveEpilogueBwdGQAISA_fSD_Li256ELb0ELb0EEENS1_19SingleTileSchedulerILb0ELb0ELb0ELi128EEEEEEEEEvNT_6ParamsE$_ZZN4cute14transform_leafINS_15ArithmeticTupleIJNS1_IJiiEEEiiiEEENS_8identityEEEDaRKT_OT0_ENKUlRKT_E_clIS2_EEDaSC_)
$_ZN7cutlass13device_kernelIN5flash19enable_sm80_to_sm89INS1_16FlashAttnBwdSm80INS1_25CollectiveMainloopBwdSm80ILi2ELi2EN4cute5tupleIJNS5_1CILi64EEENS7_ILi128EEES8_EEENS_10bfloat16_tEfNS_4arch4Sm80ELb0ELb1ELb1ELb0ELb0ELb0ELb0ELb0ELi2ELi2ELi4ELi2ELb1EEENS1_24CollectiveEpilogueBwdGQAISA_fSD_Li256ELb0ELb0EEENS1_19SingleTileSchedulerILb0ELb0ELb0ELi128EEEEEEEEEvNT_6ParamsE$_ZZN4cute14transform_leafINS_15ArithmeticTupleIJNS1_IJiiEEEiiiEEENS_8identityEEEDaRKT_OT0_ENKUlRKT_E_clIS2_EEDaSC_:
[----:B------:R-:W-:Y:S02]  /*8050*/  ULDC UR4, c[0x0][0x20] ;  /* 0x0000080000047ab9 */ /* 0x000fe40000000800 */
[----:B------:R-:W-:-:S09]  /*8060*/  UIADD3 UR4, UR40, -UR4, URZ ;  /* 0x8000000428047290 */ /* 0x000fd2000fffe03f */
[----:B------:R-:W5:Y:S01]  /*8070*/  LDL R7, [UR4] ;  /* 0x00000004ff077983 */ /* 0x000f620008100800 */
[----:B------:R-:W-:-:S03]  /*8080*/  MOV R8, 0x80a0 ;  /* 0x000080a000087802 */ /* 0x000fc60000000f00 */
[----:B-----5:R-:W-:Y:S05]  /*8090*/  CALL.REL.NOINC `($_ZN7cutlass13device_kernelIN5flash19enable_sm80_to_sm89INS1_16FlashAttnBwdSm80INS1_25CollectiveMainloopBwdSm80ILi2ELi2EN4cute5tupleIJNS5_1CILi64EEENS7_ILi128EEES8_EEENS_10bfloat16_tEfNS_4arch4Sm80ELb0ELb1ELb1ELb0ELb0ELb0ELb0ELb0ELi2ELi2ELi4ELi2ELb1EEENS1_24CollectiveEpilogueBwdGQAISA_fSD_Li256ELb0ELb0EEENS1_19SingleTileSchedulerILb0ELb0ELb0ELi128EEEEEEEEEvNT_6ParamsE$_ZZN4cute14transform_leafINS_15ArithmeticTupleIJiiEEERNS_8identityEEEDaRKT_OT0_ENKUlRKT_E_clIiEEDaSC_) ;  /* 0x0000010000007944 */ /* 0x020fea0003c00000 */
[----:B------:R-:W5:Y:S01]  /*80a0*/  LDL R7, [UR4+0x4] ;  /* 0x00000404ff077983 */ /* 0x000f620008100800 */
[----:B------:R-:W-:Y:S01]  /*80b0*/  IADD3 R6, R1, 0x19c, RZ ;  /* 0x0000019c01067810 */ /* 0x000fe20007ffe0ff */
[----:B------:R-:W-:Y:S01]  /*80c0*/  IMAD.MOV.U32 R12, RZ, RZ, R10 ;  /* 0x000000ffff0c7224 */ /* 0x000fe200078e000a */
[----:B------:R-:W-:Y:S02]  /*80d0*/  MOV R8, 0x8100 ;  /* 0x0000810000087802 */ /* 0x000fe40000000f00 */
[----:B------:R-:W-:Y:S02]  /*80e0*/  IADD3 R6, R6, c[0x0][0x20], RZ ;  /* 0x0000080006067a10 */ /* 0x000fe40007ffe0ff */
[----:B-----5:R-:W-:Y:S05]  /*80f0*/  CALL.REL.NOINC `($_ZN7cutlass13device_kernelIN5flash19enable_sm80_to_sm89INS1_16FlashAttnBwdSm80INS1_25CollectiveMainloopBwdSm80ILi2ELi2EN4cute5tupleIJNS5_1CILi64EEENS7_ILi128EEES8_EEENS_10bfloat16_tEfNS_4arch4Sm80ELb0ELb1ELb1ELb0ELb0ELb0ELb0ELb0ELi2ELi2ELi4ELi2ELb1EEENS1_24CollectiveEpilogueBwdGQAISA_fSD_Li256ELb0ELb0EEENS1_19SingleTileSchedulerILb0ELb0ELb0ELi128EEEEEEEEEvNT_6ParamsE$_ZZN4cute14transform_leafINS_15ArithmeticTupleIJiiEEERNS_8identityEEEDaRKT_OT0_ENKUlRKT_E_clIiEEDaSC_) ;  /* 0x000000a000007944 */ /* 0x020fea0003c00000 */
[----:B------:R1:W-:Y:S01]  /*8100*/  STL [R1+0x19c], R10 ;  /* 0x00019c0a01007387 */ /* 0x0003e20000100800 */
[----:B------:R-:W-:-:S03]  /*8110*/  MOV R8, 0x8130 ;  /* 0x0000813000087802 */ /* 0x000fc60000000f00 */
[----:B-1----:R-:W-:Y:S05]  /*8120*/  CALL.REL.NOINC `($_ZN7cutlass13device_kernelIN5flash19enable_sm80_to_sm89INS1_16FlashAttnBwdSm80INS1_25CollectiveMainloopBwdSm80ILi2ELi2EN4cute5tupleIJNS5_1CILi64EEENS7_ILi128EEES8_EEENS_10bfloat16_tEfNS_4arch4Sm80ELb0ELb1ELb1ELb0ELb0ELb0ELb0ELb0ELi2ELi2ELi4ELi2ELb1EEENS1_24CollectiveEpilogueBwdGQAISA_fSD_Li256ELb0ELb0EEENS1_19SingleTileSchedulerILb0ELb0ELb0ELi128EEEEEEEEEvNT_6ParamsE$_ZZN4cute9transformINS_15ArithmeticTupleIJiiEEEZNS_14transform_leafIS2_RNS_8identityEEEDaRKT_OT0_EUlRKT_E_EEDaS8_SA_ENKUlDpSD_E_clIJiiEEEDaSF_) ;  /* 0x00001bc000007944 */ /* 0x002fea0003c00000 */
[----:B------:R-:W-:Y:S02]  /*8130*/  MOV R31, 0x0 ;  /* 0x00000000001f7802 */ /* 0x000fe40000000f00 */
[----:B-----5:R-:W-:Y:S02]  /*8140*/  MOV R9, R6 ;  /* 0x0000000600097202 */ /* 0x020fe40000000f00 */
[----:B------:R-:W-:Y:S05]  /*8150*/  RET.REL.NODEC R30 `(_ZN7cutlass13device_kernelIN5flash19enable_sm80_to_sm89INS1_16FlashAttnBwdSm80INS1_25CollectiveMainloopBwdSm80ILi2ELi2EN4cute5tupleIJNS5_1CILi64EEENS7_ILi128EEES8_EEENS_10bfloat16_tEfNS_4arch4Sm80ELb0ELb1ELb1ELb0ELb0ELb0ELb0ELb0ELi2ELi2ELi4ELi2ELb1EEENS1_24CollectiveEpilogueBwdGQAISA_fSD_Li256ELb0ELb0EEENS1_19SingleTileSchedulerILb0ELb0ELb0ELi128EEEEEEEEEvNT_6ParamsE) ;  /* 0xffff7ea01e007950 */ /* 0x000fea0003c3ffff */
        .type           $_ZN7cutlass13device_kernelIN5flash19enable_sm80_to_sm89INS1_16FlashAttnBwdSm80INS1_25CollectiveMainloopBwdSm80ILi2ELi2EN4cute5tupleIJNS5_1CILi64EEENS7_ILi128EEES8_EEENS_10bfloat16_tEfNS_4arch4Sm80ELb0ELb1ELb1ELb0ELb0ELb0ELb0ELb0ELi2ELi2ELi4ELi2ELb1EEENS1_24CollectiveEpilogueBwdGQAISA_fSD_Li256ELb0ELb0EEENS1_19SingleTileSchedulerILb0ELb0ELb0ELi128EEEEEEEEEvNT_6ParamsE$_ZZN4cute14transform_leafINS_15ArithmeticTupleIJNS1_IJiiEEEiiiEEENS_8identityEEEDaRKT_OT0_ENKUlRKT_E_clIiEEDaSC_,@function
        .size           $_ZN7cutlass13device_kernelIN5flash19enable_sm80_to_sm89INS1_16FlashAttnBwdSm80INS1_25CollectiveMainloopBwdSm80ILi2ELi2EN4cute5tupleIJNS5_1CILi64EEENS7_ILi128EEES8_EEENS_10bfloat16_tEfNS_4arch4Sm80ELb0ELb1ELb1ELb0ELb0ELb0ELb0ELb0ELi2ELi2ELi4ELi2ELb1EEENS1_24CollectiveEpilogueBwdGQAISA_fSD_Li256ELb0ELb0EEENS1_19SingleTileSchedulerILb0ELb0ELb0ELi128EEEEEEEEEvNT_6ParamsE$_ZZN4cute14transform_leafINS_15ArithmeticTupleIJNS1_IJiiEEEiiiEEENS_8identityEEEDaRKT_OT0_ENKUlRKT_E_clIiEEDaSC_,($_ZN7cutlass13device_kernelIN5flash19enable_sm80_to_sm89INS1_16FlashAttnBwdSm80INS1_25CollectiveMainloopBwdSm80ILi2ELi2EN4cute5tupleIJNS5_1CILi64EEENS7_ILi128EEES8_EEENS_10bfloat16_tEfNS_4arch4Sm80ELb0ELb1ELb1ELb0ELb0ELb0ELb0ELb0ELi2ELi2ELi4ELi2ELb1EEENS1_24CollectiveEpilogueBwdGQAISA_fSD_Li256ELb0ELb0EEENS1_19SingleTileSchedulerILb0ELb0ELb0ELi128EEEEEEEEEvNT_6ParamsE$_ZZN4cute14transform_leafINS_15ArithmeticTupleIJiiEEERNS_8identityEEEDaRKT_OT0_ENKUlRKT_E_clIiEEDaSC_ - $_ZN7cutlass13device_kernelIN5flash19enable_sm80_to_sm89INS1_16FlashAttnBwdSm80INS1_25CollectiveMainloopBwdSm80ILi2ELi2EN4cute5tupleIJNS5_1CILi64EEENS7_ILi128EEES8_EEENS_10bfloat16_tEfNS_4arch4Sm80ELb0ELb1ELb1ELb0ELb0ELb0ELb0ELb0ELi2ELi2ELi4ELi2ELb1EEENS1_24CollectiveEpilogueBwdGQAISA_fSD_Li256ELb0ELb0EEENS1_19SingleTileSchedulerILb0ELb0ELb0ELi128EEEEEEEEEvNT_6ParamsE$_ZZN4cute14transform_leafINS_15ArithmeticTupleIJNS1_IJiiEEEiiiEEENS_8identityEEEDaRKT_OT0_ENKUlRKT_E_clIiEEDaSC_)
$_ZN7cutlass13device_kernelIN5flash19enable_sm80_to_sm89INS1_16FlashAttnBwdSm80INS1_25CollectiveMainloopBwdSm80ILi2ELi2EN4cute5tupleIJNS5_1CILi64EEENS7_ILi128EEES8_EEENS_10bfloat16_tEfNS_4arch4Sm80ELb0ELb1ELb1ELb0ELb0ELb0ELb0ELb0ELi2ELi2ELi4ELi2ELb1EEENS1_24CollectiveEpilogueBwdGQAISA_fSD_Li256ELb0ELb0EEENS1_19SingleTileSchedulerILb0ELb0ELb0ELi128EEEEEEEEEvNT_6ParamsE$_ZZN4cute14transform_leafINS_15ArithmeticTupleIJNS1_IJiiEEEiiiEEENS_8identityEEEDaRKT_OT0_ENKUlRKT_E_clIiEEDaSC_:
[----:B------:R-:W-:Y:S02]  /*8160*/  MOV R8, R10 ;  /* 0x0000000a00087202 */ /* 0x000fe40000000f00 */
[----:B------:R-:W-:-:S02]  /*8170*/  MOV R10, R6 ;  /* 0x00000006000a7202 */ /* 0x000fc40000000f00 */
[----:B------:R-:W-:-:S04]  /*8180*/  MOV R11, 0x0 ;  /* 0x00000000000b7802 */ /* 0x000fc80000000f00 */
[----:B------:R-:W-:Y:S05]  /*8190*/  RET.REL.NODEC R10 `(_ZN7cutlass13device_kernelIN5flash19enable_sm80_to_sm89INS1_16FlashAttnBwdSm80INS1_25CollectiveMainloopBwdSm80ILi2ELi2EN4cute5tupleIJNS5_1CILi64EEENS7_ILi128EEES8_EEENS_10bfloat16_tEfNS_4arch4Sm80ELb0ELb1ELb1ELb0ELb0ELb0ELb0ELb0ELi2ELi2ELi4ELi2ELb1EEENS1_24CollectiveEpilogueBwdGQAISA_fSD_Li256ELb0ELb0EEENS1_19SingleTileSchedulerILb0ELb0ELb0ELi128EEEEEEEEEvNT_6ParamsE) ;  /* 0xffff7e600a007950 */ /* 0x000fea0003c3ffff */
        .type           $_ZN7cutlass13device_kernelIN5flash19enable_sm80_to_sm89INS1_16FlashAttnBwdSm80INS1_25CollectiveMainloopBwdSm80ILi2ELi2EN4cute5tupleIJNS5_1CILi64EEENS7_ILi128EEES8_EEENS_10bfloat16_tEfNS_4arch4Sm80ELb0ELb1ELb1ELb0ELb0ELb0ELb0ELb0ELi2ELi2ELi4ELi2ELb1EEENS1_24CollectiveEpilogueBwdGQAISA_fSD_Li256ELb0ELb0EEENS1_19SingleTileSchedulerILb0ELb0ELb0ELi128EEEEEEEEEvNT_6ParamsE$_ZZN4cute14transform_leafINS_15ArithmeticTupleIJiiEEERNS_8identityEEEDaRKT_OT0_ENKUlRKT_E_clIiEEDaSC_,@function
        .size           $_ZN7cutlass13device_kernelIN5flash19enable_sm80_to_sm89INS1_16FlashAttnBwdSm80INS1_25CollectiveMainloopBwdSm80ILi2ELi2EN4cute5tupleIJNS5_1CILi64EEENS7_ILi128EEES8_EEENS_10bfloat16_tEfNS_4arch4Sm80ELb0ELb1ELb1ELb0ELb0ELb0ELb0ELb0ELi2ELi2ELi4ELi2ELb1EEENS1_24CollectiveEpilogueBwdGQAISA_fSD_Li256ELb0ELb0EEENS1_19SingleTileSchedulerILb0ELb0ELb0ELi128EEEEEEEEEvNT_6ParamsE$_ZZN4cute14transform_leafINS_15ArithmeticTupleIJiiEEERNS_8identityEEEDaRKT_OT0_ENKUlRKT_E_clIiEEDaSC_,($_ZN7cutlass13device_kernelIN5flash19enable_sm80_to_sm89INS1_16FlashAttnBwdSm80INS1_25CollectiveMainloopBwdSm80ILi2ELi2EN4cute5tupleIJNS5_1CILi64EEENS7_ILi128EEES8_EEENS_10bfloat16_tEfNS_4arch4Sm80ELb0ELb1ELb1ELb0ELb0ELb0ELb0ELb0ELi2ELi2ELi4ELi2ELb1EEENS1_24CollectiveEpilogueBwdGQAISA_fSD_Li256ELb0ELb0EEENS1_19SingleTileSchedulerILb0ELb0ELb0ELi128EEEEEEEEEvNT_6ParamsE$_ZZN4cute19as_arithmetic_tupleINS_15ArithmeticTupleIJNS1_IJiiEEEiiiEEEEEDaRKT_ENKUlDpRKT_E_clIJS2_iiiEEEDaSA_ - $_ZN7cutlass13device_kernelIN5flash19enable_sm80_to_sm89INS1_16FlashAttnBwdSm80INS1_25CollectiveMainloopBwdSm80ILi2ELi2EN4cute5tupleIJNS5_1CILi64EEENS7_ILi128EEES8_EEENS_10bfloat16_tEfNS_4arch4Sm80ELb0ELb1ELb1ELb0ELb0ELb0ELb0ELb0ELi2ELi2ELi4ELi2ELb1EEENS1_24CollectiveEpilogueBwdGQAISA_fSD_Li256ELb0ELb0EEENS1_19SingleTileSchedulerILb0ELb0ELb0ELi128EEEEEEEEEvNT_6ParamsE$_ZZN4cute14transform_leafINS_15ArithmeticTupleIJiiEEERNS_8identityEEEDaRKT_OT0_ENKUlRKT_E_clIiEEDaSC_)
$_ZN7cutlass13device_kernelIN5flash19enable_sm80_to_sm89INS1_16FlashAttnBwdSm80INS1_25CollectiveMainloopBwdSm80ILi2ELi2EN4cute5tupleIJNS5_1CILi64EEENS7_ILi128EEES8_EEENS_10bfloat16_tEfNS_4arch4Sm80ELb0ELb1ELb1ELb0ELb0ELb0ELb0ELb0ELi2ELi2ELi4ELi2ELb1EEENS1_24CollectiveEpilogueBwdGQAISA_fSD_Li256ELb0ELb0EEENS1_19SingleTileSchedulerILb0ELb0ELb0ELi128EEEEEEEEEvNT_6ParamsE$_ZZN4cute14transform_leafINS_15ArithmeticTupleIJiiEEERNS_8identityEEEDaRKT_OT0_ENKUlRKT_E_clIiEEDaSC_:
[----:B------:R-:W-:Y:S02]  /*81a0*/  MOV R9, 0x0 ;  /* 0x0000000000097802 */ /* 0x000fe40000000f00 */
[----:B------:R-:W-:Y:S02]  /*81b0*/  MOV R10, R7 ;  /* 0x00000007000a7202 */ /* 0x000fe40000000f00 */
[----:B------:R-:W-:Y:S05]  /*81c0*/  RET.REL.NODEC R8 `(_ZN7cutlass13device_kernelIN5flash19enable_sm80_to_sm89INS1_16FlashAttnBwdSm80INS1_25CollectiveMainloopBwdSm80ILi2ELi2EN4cute5tupleIJNS5_1CILi64EEENS7_ILi128EEES8_EEENS_10bfloat16_tEfNS_4arch4Sm80ELb0ELb1ELb1ELb0ELb0ELb0ELb0ELb0ELi2ELi2ELi4ELi2ELb1EEENS1_24CollectiveEpilogueBwdGQAISA_fSD_Li256ELb0ELb0EEENS1_19SingleTileSchedulerILb0ELb0ELb0ELi128EEEEEEEEEvNT_6ParamsE) ;  /* 0xffff7e3008007950 */ /* 0x000fea0003c3ffff */
        .type           $_ZN7cutlass13device_kernelIN5flash19enable_sm80_to_sm89INS1_16FlashAttnBwdSm80INS1_25CollectiveMainloopBwdSm80ILi2ELi2EN4cute5tupleIJNS5_1CILi64EEENS7_ILi128EEES8_EEENS_10bfloat16_tEfNS_4arch4Sm80ELb0ELb1ELb1ELb0ELb0ELb0ELb0ELb0ELi2ELi2ELi4ELi2ELb1EEENS1_24CollectiveEpilogueBwdGQAISA_fSD_Li256ELb0ELb0EEENS1_19SingleTileSchedulerILb0ELb0ELb0ELi128EEEEEEEEEvNT_6ParamsE$_ZZN4cute19as_arithmetic_tupleINS_15ArithmeticTupleIJNS1_IJiiEEEiiiEEEEEDaRKT_ENKUlDpRKT_E_clIJS2_iiiEEEDaSA_,@function
        .size           $_ZN7cutlass13device_kernelIN5flash19enable_sm80_to_sm89INS1_16FlashAttnBwdSm80INS1_25CollectiveMainloopBwdSm80ILi2ELi2EN4cute5tupleIJNS5_1CILi64EEENS7_ILi128EEES8_EEENS_10bfloat16_tEfNS_4arch4Sm80ELb0ELb1ELb1ELb0ELb0ELb0ELb0ELb0ELi2ELi2ELi4ELi2ELb1EEENS1_24CollectiveEpilogueBwdGQAISA_fSD_Li256ELb0ELb0EEENS1_19SingleTileSchedulerILb0ELb0ELb0ELi128EEEEEEEEEvNT_6ParamsE$_ZZN4cute19as_arithmetic_tupleINS_15ArithmeticTupleIJNS1_IJiiEEEiiiEEEEEDaRKT_ENKUlDpRKT_E_clIJS2_iiiEEEDaSA_,($_ZN7cutlass13device_kernelIN5flash19enable_sm80_to_sm89INS1_16FlashAttnBwdSm80INS1_25CollectiveMainloopBwdSm80ILi2ELi2EN4cute5tupleIJNS5_1CILi64EEENS7_ILi128EEES8_EEENS_10bfloat16_tEfNS_4arch4Sm80ELb0ELb1ELb1ELb0ELb0ELb0ELb0ELb0ELi2ELi2ELi4ELi2ELb1EEENS1_24CollectiveEpilogueBwdGQAISA_fSD_Li256ELb0ELb0EEENS1_19SingleTileSchedulerILb0ELb0ELb0ELi128EEEEEEEEEvNT_6ParamsE$_ZZN4cute19as_arithmetic_tupleINS_15ArithmeticTupleIJNS1_IJiiEEEiiiEEEEEDaRKT_ENKUlRKT_E_clIS2_EEDaS9_ - $_ZN7cutlass13device_kernelIN5flash19enable_sm80_to_sm89INS1_16FlashAttnBwdSm80INS1_25CollectiveMainloopBwdSm80ILi2ELi2EN4cute5tupleIJNS5_1CILi64EEENS7_ILi128EEES8_EEENS_10bfloat16_tEfNS_4arch4Sm80ELb0ELb1ELb1ELb0ELb0ELb0ELb0ELb0ELi2ELi2ELi4ELi2ELb1EEENS1_24CollectiveEpilogueBwdGQAISA_fSD_Li256ELb0ELb0EEENS1_19SingleTileSchedulerILb0ELb0ELb0ELi128EEEEEEEEEvNT_6ParamsE$_ZZN4cute19as_arithmetic_tupleINS_15ArithmeticTupleIJNS1_IJiiEEEiiiEEEEEDaRKT_ENKUlDpRKT_E_clIJS2_iiiEEEDaSA_)
$_ZN7cutlass13device_kernelIN5flash19enable_sm80_to_sm89INS1_16FlashAttnBwdSm80INS1_25CollectiveMainloopBwdSm80ILi2ELi2EN4cute5tupleIJNS5_1CILi64EEENS7_ILi128EEES8_EEENS_10bfloat16_tEfNS_4arch4Sm80ELb0ELb1ELb1ELb0ELb0ELb0ELb0ELb0ELi2ELi2ELi4ELi2ELb1EEENS1_24CollectiveEpilogueBwdGQAISA_fSD_Li256ELb0ELb0EEENS1_19SingleTileSchedulerILb0ELb0ELb0ELi128EEEEEEEEEvNT_6ParamsE$_ZZN4cute19as_arithmetic_tupleINS_15ArithmeticTupleIJNS1_IJiiEEEiiiEEEEEDaRKT_ENKUlDpRKT_E_clIJS2_iiiEEEDaSA_:
[----:B------:R-:W-:Y:S01]  /*81d0*/  IADD3 R7, R1, 0x19c, RZ ;  /* 0x0000019c01077810 */ /* 0x000fe20007ffe0ff */
[----:B------:R-:W-:Y:S01]  /*81e0*/  IMAD.MOV.U32 R8, RZ, RZ, R6 ;  /* 0x000000ffff087224 */ /* 0x000fe200078e0006 */
[----:B------:R-:W-:Y:S01]  /*81f0*/  MOV R30, 0x8250 ;  /* 0x00008250001e7802 */ /* 0x000fe20000000f00 */
[----:B------:R-:W-:Y:S01]  /*8200*/  UMOV UR8, UR9 ;  /* 0x0000000900087c82 */ /* 0x000fe20008000000 */
[----:B------:R-:W-:Y:S01]  /*8210*/  IADD3 R7, R7, c[0x0][0x20], RZ ;  /* 0x0000080007077a10 */ /* 0x000fe20007ffe0ff */
[----:B------:R-:W-:Y:S02]  /*8220*/  UMOV UR42, UR5 ;  /* 0x00000005002a7c82 */ /* 0x000fe40008000000 */
[----:B------:R-:W-:-:S02]  /*8230*/  UMOV UR41, UR39 ;  /* 0x0000002700297c82 */ /* 0x000fc40008000000 */
[----:B------:R-:W-:Y:S05]  /*8240*/  CALL.REL.NOINC `($_ZN7cutlass13device_kernelIN5flash19enable_sm80_to_sm89INS1_16FlashAttnBwdSm80INS1_25CollectiveMainloopBwdSm80ILi2ELi2EN4cute5tupleIJNS5_1CILi64EEENS7_ILi128EEES8_EEENS_10bfloat16_tEfNS_4arch4Sm80ELb0ELb1ELb1ELb0ELb0ELb0ELb0ELb0ELi2ELi2ELi4ELi2ELb1EEENS1_24CollectiveEpilogueBwdGQAISA_fSD_Li256ELb0ELb0EEENS1_19SingleTileSchedulerILb0ELb0ELb0ELi128EEEEEEEEEvNT_6ParamsE$_ZN4cute5tupleIJNS_15ArithmeticTupleIJiiEEEiiiEEC2ERKS2_RKiS7_S7_) ;  /* 0xfffff98000007944 */ /* 0x000fea0003c3ffff */
[----:B-1----:R1:W5:Y:S04]  /*8250*/  LDL R8, [R1+0x19c] ;  /* 0x00019c0001087983 */ /* 0x0023680000100800 */
[----:B------:R1:W5:Y:S04]  /*8260*/  LDL.64 R10, [R1+0x1a8] ;  /* 0x0001a800010a7983 */ /* 0x0003680000100a00 */
[----:B------:R1:W5:Y:S01]  /*8270*/  LDL.64 R6, [R1+0x1a0] ;  /* 0x0001a00001067983 */ /* 0x0003620000100a00 */
[----:B------:R-:W-:-:S04]  /*8280*/  MOV R13, 0x0 ;  /* 0x00000000000d7802 */ /* 0x000fc80000000f00 */
[----:B------:R-:W-:Y:S05]  /*8290*/  RET.REL.NODEC R12 `(_ZN7cutlass13device_kernelIN5flash19enable_sm80_to_sm89INS1_16FlashAttnBwdSm80INS1_25CollectiveMainloopBwdSm80ILi2ELi2EN4cute5tupleIJNS5_1CILi64EEENS7_ILi128EEES8_EEENS_10bfloat16_tEfNS_4arch4Sm80ELb0ELb1ELb1ELb0ELb0ELb0ELb0ELb0ELi2ELi2ELi4ELi2ELb1EEENS1_24CollectiveEpilogueBwdGQAISA_fSD_Li256ELb0ELb0EEENS1_19SingleTileSchedulerILb0ELb0ELb0ELi128EEEEEEEEEvNT_6ParamsE) ;  /* 0xffff7d600c007950 */ /* 0x000fea0003c3ffff */
        .type           $_ZN7cutlass13device_kernelIN5flash19enable_sm80_to_sm89INS1_16FlashAttnBwdSm80INS1_25CollectiveMainloopBwdSm80ILi2ELi2EN4cute5tupleIJNS5_1CILi64EEENS7_ILi128EEES8_EEENS_10bfloat16_tEfNS_4arch4Sm80ELb0ELb1ELb1ELb0ELb0ELb0ELb0ELb0ELi2ELi2ELi4ELi2ELb1EEENS1_24CollectiveEpilogueBwdGQAISA_fSD_Li256ELb0ELb0EEENS1_19SingleTileSchedulerILb0ELb0ELb0ELi128EEEEEEEEEvNT_6ParamsE$_ZZN4cute19as_arithmetic_tupleINS_15ArithmeticTupleIJNS1_IJiiEEEiiiEEEEEDaRKT_ENKUlRKT_E_clIS2_EEDaS9_,@function
        .size           $_ZN7cutlass13device_kernelIN5flash19enable_sm80_to_sm89INS1_16FlashAttnBwdSm80INS1_25CollectiveMainloopBwdSm80ILi2ELi2EN4cute5tupleIJNS5_1CILi64EEENS7_ILi128EEES8_EEENS_10bfloat16_tEfNS_4arch4Sm80ELb0ELb1ELb1ELb0ELb0ELb0ELb0ELb0ELi2ELi2ELi4ELi2ELb1EEENS1_24CollectiveEpilogueBwdGQAISA_fSD_Li256ELb0ELb0EEENS1_19SingleTileSchedulerILb0ELb0ELb0ELi128EEEEEEEEEvNT_6ParamsE$_ZZN4cute19as_arithmetic_tupleINS_15ArithmeticTupleIJNS1_IJiiEEEiiiEEEEEDaRKT_ENKUlRKT_E_clIS2_EEDaS9_,($_ZN7cutlass13device_kernelIN5flash19enable_sm80_to_sm89INS1_16FlashAttnBwdSm80INS1_25CollectiveMainloopBwdSm80ILi2ELi2EN4cute5tupleIJNS5_1CILi64EEENS7_ILi128EEES8_EEENS_10bfloat16_tEfNS_4arch4Sm80ELb0ELb1ELb1ELb0ELb0ELb0ELb0ELb0ELi2ELi2ELi4ELi2ELb1EEENS1_24CollectiveEpilogueBwdGQAISA_fSD_Li256ELb0ELb0EEENS1_19SingleTileSchedulerILb0ELb0ELb0ELi128EEEEEEEEEvNT_6ParamsE$_ZZN4cute19as_arithmetic_tupleINS_15ArithmeticTupleIJNS1_IJiiEEEiiiEEEEEDaRKT_ENKUlRKT_E_clIiEEDaS9_ - $_ZN7cutlass13device_kernelIN5flash19enable_sm80_to_sm89INS1_16FlashAttnBwdSm80INS1_25CollectiveMainloopBwdSm80ILi2ELi2EN4cute5tupleIJNS5_1CILi64EEENS7_ILi128EEES8_EEENS_10bfloat16_tEfNS_4arch4Sm80ELb0ELb1ELb1ELb0ELb0ELb0ELb0ELb0ELi2ELi2ELi4ELi2ELb1EEENS1_24CollectiveEpilogueBwdGQAISA_fSD_Li256ELb0ELb0EEENS1_19SingleTileSchedulerILb0ELb0ELb0ELi128EEEEEEEEEvNT_6ParamsE$_ZZN4cute19as_arithmetic_tupleINS_15ArithmeticTupleIJNS1_IJiiEEEiiiEEEEEDaRKT_ENKUlRKT_E_clIS2_EEDaS9_)
$_ZN7cutlass13device_kernelIN5flash19enable_sm80_to_sm89INS1_16FlashAttnBwdSm80INS1_25CollectiveMainloopBwdSm80ILi2ELi2EN4cute5tupleIJNS5_1CILi64EEENS7_ILi128EEES8_EEENS_10bfloat16_tEfNS_4arch4Sm80ELb0ELb1ELb1ELb0ELb0ELb0ELb0ELb0ELi2ELi2ELi4ELi2ELb1EEENS1_24CollectiveEpilogueBwdGQAISA_fSD_Li256ELb0ELb0EEENS1_19SingleTileSchedulerILb0ELb0ELb0ELi128EEEEEEEEEvNT_6ParamsE$_ZZN4cute19as_arithmetic_tupleINS_15ArithmeticTupleIJNS1_IJiiEEEiiiEEEEEDaRKT_ENKUlRKT_E_clIS2_EEDaS9_:
[----:B------:R-:W-:Y:S02]  /*82a0*/  ULDC UR4, c[0x0][0x20] ;  /* 0x0000080000047ab9 */ /* 0x000fe40000000800 */
[----:B------:R-:W-:-:S09]  /*82b0*/  UIADD3 UR4, UR40, -UR4, URZ ;  /* 0x8000000428047290 */ /* 0x000fd2000fffe03f */
[----:B------:R-:W5:Y:S01]  /*82c0*/  LDL R7, [UR4] ;  /* 0x00000004ff077983 */ /* 0x000f620008100800 */
[----:B------:R-:W-:-:S03]  /*82d0*/  MOV R8, 0x82f0 ;  /* 0x000082f000087802 */ /* 0x000fc60000000f00 */
[----:B-----5:R-:W-:Y:S05]  /*82e0*/  CALL.REL.NOINC `($_ZN7cutlass13device_kernelIN5flash19enable_sm80_to_sm89INS1_16FlashAttnBwdSm80INS1_25CollectiveMainloopBwdSm80ILi2ELi2EN4cute5tupleIJNS5_1CILi64EEENS7_ILi128EEES8_EEENS_10bfloat16_tEfNS_4arch4Sm80ELb0ELb1ELb1ELb0ELb0ELb0ELb0ELb0ELi2ELi2ELi4ELi2ELb1EEENS1_24CollectiveEpilogueBwdGQAISA_fSD_Li256ELb0ELb0EEENS1_19SingleTileSchedulerILb0ELb0ELb0ELi128EEEEEEEEEvNT_6ParamsE$_ZZN4cute19as_arithmetic_tupleINS_15ArithmeticTupleIJiiEEEEEDaRKT_ENKUlRKT_E_clIiEEDaS8_) ;  /* 0x0000015000007944 */ /* 0x020fea0003c00000 */
[----:B------:R-:W5:Y:S01]  /*82f0*/  LDL R7, [UR4+0x4] ;  /* 0x00000404ff077983 */ /* 0x000f620008100800 */
[----:B------:R-:W-:Y:S01]  /*8300*/  IADD3 R6, R1, 0x19c, RZ ;  /* 0x0000019c01067810 */ /* 0x000fe20007ffe0ff */
[----:B------:R-:W-:Y:S01]  /*8310*/  IMAD.MOV.U32 R12, RZ, RZ, R10 ;  /* 0x000000ffff0c7224 */ /* 0x000fe200078e000a */
[----:B------:R-:W-:Y:S02]  /*8320*/  MOV R8, 0x8350 ;  /* 0x0000835000087802 */ /* 0x000fe40000000f00 */
[----:B------:R-:W-:Y:S02]  /*8330*/  IADD3 R6, R6, c[0x0][0x20], RZ ;  /* 0x0000080006067a10 */ /* 0x000fe40007ffe0ff */
[----:B-----5:R-:W-:Y:S05]  /*8340*/  CALL.REL.NOINC `($_ZN7cutlass13device_kernelIN5flash19enable_sm80_to_sm89INS1_16FlashAttnBwdSm80INS1_25CollectiveMainloopBwdSm80ILi2ELi2EN4cute5tupleIJNS5_1CILi64EEENS7_ILi128EEES8_EEENS_10bfloat16_tEfNS_4arch4Sm80ELb0ELb1ELb1ELb0ELb0ELb0ELb0ELb0ELi2ELi2ELi4ELi2ELb1EEENS1_24CollectiveEpilogueBwdGQAISA_fSD_Li256ELb0ELb0EEENS1_19SingleTileSchedulerILb0ELb0ELb0ELi128EEEEEEEEEvNT_6ParamsE$_ZZN4cute19as_arithmetic_tupleINS_15ArithmeticTupleIJiiEEEEEDaRKT_ENKUlRKT_E_clIiEEDaS8_) ;  /* 0x000000f000007944 */ /* 0x020fea0003c00000 */
[----:B------:R1:W-:Y:S01]  /*8350*/  STL [R1+0x19c], R10 ;  /* 0x00019c0a01007387 */ /* 0x0003e20000100800 */
[----:B------:R-:W-:-:S03]  /*8360*/  MOV R30, 0x8380 ;  /* 0x00008380001e7802 */ /* 0x000fc60000000f00 */
[----:B-1----:R-:W-:Y:S05]  /*8370*/  CALL.REL.NOINC `($_ZN7cutlass13device_kernelIN5flash19enable_sm80_to_sm89INS1_16FlashAttnBwdSm80INS1_25CollectiveMainloopBwdSm80ILi2ELi2EN4cute5tupleIJNS5_1CILi64EEENS7_ILi128EEES8_EEENS_10bfloat16_tEfNS_4arch4Sm80ELb0ELb1ELb1ELb0ELb0ELb0ELb0ELb0ELi2ELi2ELi4ELi2ELb1EEENS1_24CollectiveEpilogueBwdGQAISA_fSD_Li256ELb0ELb0EEENS1_19SingleTileSchedulerILb0ELb0ELb0ELi128EEEEEEEEEvNT_6ParamsE$_ZZN4cute19as_arithmetic_tupleINS_15ArithmeticTupleIJiiEEEEEDaRKT_ENKUlDpRKT_E_clIJiiEEEDaS9_) ;  /* 0x0000005000007944 */ /* 0x002fea0003c00000 */
[----:B------:R-:W-:-:S04]  /*8380*/  MOV R37, 0x0 ;  /* 0x0000000000257802 */ /* 0x000fc80000000f00 */
[----:B------:R-:W-:Y:S05]  /*8390*/  RET.REL.NODEC R36 `(_ZN7cutlass13device_kernelIN5flash19enable_sm80_to_sm89INS1_16FlashAttnBwdSm80INS1_25CollectiveMainloopBwdSm80ILi2ELi2EN4cute5tupleIJNS5_1CILi64EEENS7_ILi128EEES8_EEENS_10bfloat16_tEfNS_4arch4Sm80ELb0ELb1ELb1ELb0ELb0ELb0ELb0ELb0ELi2ELi2ELi4ELi2ELb1EEENS1_24CollectiveEpilogueBwdGQAISA_fSD_Li256ELb0ELb0EEENS1_19SingleTileSchedulerILb0ELb0ELb0ELi128EEEEEEEEEvNT_6ParamsE) ;  /* 0xffff7c6024007950 */ /* 0x000fea0003c3ffff */
        .type           $_ZN7cutlass13device_kernelIN5flash19enable_sm80_to_sm89INS1_16FlashAttnBwdSm80INS1_25CollectiveMainloopBwdSm80ILi2ELi2EN4cute5tupleIJNS5_1CILi64EEENS7_ILi128EEES8_EEENS_10bfloat16_tEfNS_4arch4Sm80ELb0ELb1ELb1ELb0ELb0ELb0ELb0ELb0ELi2ELi2ELi4ELi2ELb1EEENS1_24CollectiveEpilogueBwdGQAISA_fSD_Li256ELb0ELb0EEENS1_19SingleTileSchedulerILb0ELb0ELb0ELi128EEEEEEEEEvNT_6ParamsE$_ZZN4cute19as_arithmetic_tupleINS_15ArithmeticTupleIJNS1_IJiiEEEiiiEEEEEDaRKT_ENKUlRKT_E_clIiEEDaS9_,@function
        .size           $_ZN7cutlass13device_kernelIN5flash19enable_sm80_to_sm89INS1_16FlashAttnBwdSm80INS1_25CollectiveMainloopBwdSm80ILi2ELi2EN4cute5tupleIJNS5_1CILi64EEENS7_ILi128EEES8_EEENS_10bfloat16_tEfNS_4arch4Sm80ELb0ELb1ELb1ELb0ELb0ELb0ELb0ELb0ELi2ELi2ELi4ELi2ELb1EEENS1_24CollectiveEpilogueBwdGQAISA_fSD_Li256ELb0ELb0EEENS1_19SingleTileSchedulerILb0ELb0ELb0ELi128EEEEEEEEEvNT_6ParamsE$_ZZN4cute19as_arithmetic_tupleINS_15ArithmeticTupleIJNS1_IJiiEEEiiiEEEEEDaRKT_ENKUlRKT_E_clIiEEDaS9_,($_ZN7cutlass13device_kernelIN5flash19enable_sm80_to_sm89INS1_16FlashAttnBwdSm80INS1_25CollectiveMainloopBwdSm80ILi2ELi2EN4cute5tupleIJNS5_1CILi64EEENS7_ILi128EEES8_EEENS_10bfloat16_tEfNS_4arch4Sm80ELb0ELb1ELb1ELb0ELb0ELb0ELb0ELb0ELi2ELi2ELi4ELi2ELb1EEENS1_24CollectiveEpilogueBwdGQAISA_fSD_Li256ELb0ELb0EEENS1_19SingleTileSchedulerILb0ELb0ELb0ELi128EEEEEEEEEvNT_6ParamsE$_ZZN4cute19as_arithmetic_tupleINS_15ArithmeticTupleIJiiEEEEEDaRKT_ENKUlDpRKT_E_clIJiiEEEDaS9_ - $_ZN7cutlass13device_kernelIN5flash19enable_sm80_to_sm89INS1_16FlashAttnBwdSm80INS1_25CollectiveMainloopBwdSm80ILi2ELi2EN4cute5tupleIJNS5_1CILi64EEENS7_ILi128EEES8_EEENS_10bfloat16_tEfNS_4arch4Sm80ELb0ELb1ELb1ELb0ELb0ELb0ELb0ELb0ELi2ELi2ELi4ELi2ELb1EEENS1_24CollectiveEpilogueBwdGQAISA_fSD_Li256ELb0ELb0EEENS1_19SingleTileSchedulerILb0ELb0ELb0ELi128EEEEEEEEEvNT_6ParamsE$_ZZN4cute19as_arithmetic_tupleINS_15ArithmeticTupleIJNS1_IJiiEEEiiiEEEEEDaRKT_ENKUlRKT_E_clIiEEDaS9_)
$_ZN7cutlass13device_kernelIN5flash19enable_sm80_to_sm89INS1_16FlashAttnBwdSm80INS1_25CollectiveMainloopBwdSm80ILi2ELi2EN4cute5tupleIJNS5_1CILi64EEENS7_ILi128EEES8_EEENS_10bfloat16_tEfNS_4arch4Sm80ELb0ELb1ELb1ELb0ELb0ELb0ELb0ELb0ELi2ELi2ELi4ELi2ELb1EEENS1_24CollectiveEpilogueBwdGQAISA_fSD_Li256ELb0ELb0EEENS1_19SingleTileSchedulerILb0ELb0ELb0ELi128EEEEEEEEEvNT_6ParamsE$_ZZN4cute19as_arithmetic_tupleINS_15ArithmeticTupleIJNS1_IJiiEEEiiiEEEEEDaRKT_ENKUlRKT_E_clIiEEDaS9_:
[----:B------:R-:W-:Y:S02]  /*83a0*/  MOV R10, R9 ;  /* 0x00000009000a7202 */ /* 0x000fe40000000f00 */
[----:B------:R-:W-:-:S04]  /*83b0*/  MOV R9, 0x0 ;  /* 0x0000000000097802 */ /* 0x000fc80000000f00 */
[----:B------:R-:W-:Y:S05]  /*83c0*/  RET.REL.NODEC R8 `(_ZN7cutlass13device_kernelIN5flash19enable_sm80_to_sm89INS1_16FlashAttnBwdSm80INS1_25CollectiveMainloopBwdSm80ILi2ELi2EN4cute5tupleIJNS5_1CILi64EEENS7_ILi128EEES8_EEENS_10bfloat16_tEfNS_4arch4Sm80ELb0ELb1ELb1ELb0ELb0ELb0ELb0ELb0ELi2ELi2ELi4ELi2ELb1EEENS1_24CollectiveEpilogueBwdGQAISA_fSD_Li256ELb0ELb0EEENS1_19SingleTileSchedulerILb0ELb0ELb0ELi128EEEEEEEEEvNT_6ParamsE) ;  /* 0xffff7c3008007950 */ /* 0x000fea0003c3ffff */
        .type           $_ZN7cutlass13device_kernelIN5flash19enable_sm80_to_sm89INS1_16FlashAttnBwdSm80INS1_25CollectiveMainloopBwdSm80ILi2ELi2EN4cute5tupleIJNS5_1CILi64EEENS7_ILi128EEES8_EEENS_10bfloat16_tEfNS_4arch4Sm80ELb0ELb1ELb1ELb0ELb0ELb0ELb0ELb0ELi2ELi2ELi4ELi2ELb1EEENS1_24CollectiveEpilogueBwdGQAISA_fSD_Li256ELb0ELb0EEENS1_19SingleTileSchedulerILb0ELb0ELb0ELi128EEEEEEEEEvNT_6ParamsE$_ZZN4cute19as_arithmetic_tupleINS_15ArithmeticTupleIJiiEEEEEDaRKT_ENKUlDpRKT_E_clIJiiEEEDaS9_,@function
        .size           $_ZN7cutlass13device_kernelIN5flash19enable_sm80_to_sm89INS1_16FlashAttnBwdSm80INS1_25CollectiveMainloopBwdSm80ILi2ELi2EN4cute5tupleIJNS5_1CILi64EEENS7_ILi128EEES8_EEENS_10bfloat16_tEfNS_4arch4Sm80ELb0ELb1ELb1ELb0ELb0ELb0ELb0ELb0ELi2ELi2ELi4ELi2ELb1EEENS1_24CollectiveEpilogueBwdGQAISA_fSD_Li256ELb0ELb0EEENS1_19SingleTileSchedulerILb0ELb0ELb0ELi128EEEEEEEEEvNT_6ParamsE$_ZZN4cute19as_arithmetic_tupleINS_15ArithmeticTupleIJiiEEEEEDaRKT_ENKUlDpRKT_E_clIJiiEEEDaS9_,($_ZN7cutlass13device_kernelIN5flash19enable_sm80_to_sm89INS1_16FlashAttnBwdSm80INS1_25CollectiveMainloopBwdSm80ILi2ELi2EN4cute5tupleIJNS5_1CILi64EEENS7_ILi128EEES8_EEENS_10bfloat16_tEfNS_4arch4Sm80ELb0ELb1ELb1ELb0ELb0ELb0ELb0ELb0ELi2ELi2ELi4ELi2ELb1EEENS1_24CollectiveEpilogueBwdGQAISA_fSD_Li256ELb0ELb0EEENS1_19SingleTileSchedulerILb0ELb0ELb0ELi128EEEEEEEEEvNT_6ParamsE$_ZZN4cute19as_arithmetic_tupleINS_15ArithmeticTupleIJiiEEEEEDaRKT_ENKUlRKT_E_clIiEEDaS8_ - $_ZN7cutlass13device_kernelIN5flash19enable_sm80_to_sm89INS1_16FlashAttnBwdSm80INS1_25CollectiveMainloopBwdSm80ILi2ELi2EN4cute5tupleIJNS5_1CILi64EEENS7_ILi128EEES8_EEENS_10bfloat16_tEfNS_4arch4Sm80ELb0ELb1ELb1ELb0ELb0ELb0ELb0ELb0ELi2ELi2ELi4ELi2ELb1EEENS1_24CollectiveEpilogueBwdGQAISA_fSD_Li256ELb0ELb0EEENS1_19SingleTileSchedulerILb0ELb0ELb0ELi128EEEEEEEEEvNT_6ParamsE$_ZZN4cute19as_arithmetic_tupleINS_15ArithmeticTupleIJiiEEEEEDaRKT_ENKUlDpRKT_E_clIJiiEEEDaS9_)
$_ZN7cutlass13device_kernelIN5flash19enable_sm80_to_sm89INS1_16FlashAttnBwdSm80INS1_25CollectiveMainloopBwdSm80ILi2ELi2EN4cute5tupleIJNS5_1CILi64EEENS7_ILi128EEES8_EEENS_10bfloat16_tEfNS_4arch4Sm80ELb0ELb1ELb1ELb0ELb0ELb0ELb0ELb0ELi2ELi2ELi4ELi2ELb1EEENS1_24CollectiveEpilogueBwdGQAISA_fSD_Li256ELb0ELb0EEENS1_19SingleTileSchedulerILb0ELb0ELb0ELi128EEEEEEEEEvNT_6ParamsE$_ZZN4cute19as_arithmetic_tupleINS_15ArithmeticTupleIJiiEEEEEDaRKT_ENKUlDpRKT_E_clIJiiEEEDaS9_:
[----:B------:R-:W-:Y:S02]  /*83d0*/  IADD3 R7, R1, 0x1a0, RZ ;  /* 0x000001a001077810 */ /* 0x000fe40007ffe0ff */
[----:B------:R-:W-:Y:S02]  /*83e0*/  MOV R8, 0x8410 ;  /* 0x0000841000087802 */ /* 0x000fe40000000f00 */
[----:B------:R-:W-:Y:S02]  /*83f0*/  IADD3 R7, R7, c[0x0][0x20], RZ ;  /* 0x0000080007077a10 */ /* 0x000fe40007ffe0ff */
[----:B------:R-:W-:Y:S05]  /*8400*/  CALL.REL.NOINC `($_ZN7cutlass13device_kernelIN5flash19enable_sm80_to_sm89INS1_16FlashAttnBwdSm80INS1_25CollectiveMainloopBwdSm80ILi2ELi2EN4cute5tupleIJNS5_1CILi64EEENS7_ILi128EEES8_EEENS_10bfloat16_tEfNS_4arch4Sm80ELb0ELb1ELb1ELb0ELb0ELb0ELb0ELb0ELi2ELi2ELi4ELi2ELb1EEENS1_24CollectiveEpilogueBwdGQAISA_fSD_Li256ELb0ELb0EEENS1_19SingleTileSchedulerILb0ELb0ELb0ELi128EEEEEEEEEvNT_6ParamsE$_ZN4cute5tupleIJiiEEC2ERKiS3_) ;  /* 0xfffff9e000007944 */ /* 0x000fea0003c3ffff */
[----:B-1----:R1:W5:Y:S01]  /*8410*/  LDL.64 R6, [R1+0x1a0] ;  /* 0x0001a00001067983 */ /* 0x0023620000100a00 */
[----:B------:R-:W-:-:S04]  /*8420*/  MOV R31, 0x0 ;  /* 0x00000000001f7802 */ /* 0x000fc80000000f00 */
[----:B------:R-:W-:Y:S05]  /*8430*/  RET.REL.NODEC R30 `(_ZN7cutlass13device_kernelIN5flash19enable_sm80_to_sm89INS1_16FlashAttnBwdSm80INS1_25CollectiveMainloopBwdSm80ILi2ELi2EN4cute5tupleIJNS5_1CILi64EEENS7_ILi128EEES8_EEENS_10bfloat16_tEfNS_4arch4Sm80ELb0ELb1ELb1ELb0ELb0ELb0ELb0ELb0ELi2ELi2ELi4ELi2ELb1EEENS1_24CollectiveEpilogueBwdGQAISA_fSD_Li256ELb0ELb0EEENS1_19SingleTileSchedulerILb0ELb0ELb0ELi128EEEEEEEEEvNT_6ParamsE) ;  /* 0xffff7bc01e007950 */ /* 0x000fea0003c3ffff */
        .type           $_ZN7cutlass13device_kernelIN5flash19enable_sm80_to_sm89INS1_16FlashAttnBwdSm80INS1_25CollectiveMainloopBwdSm80ILi2ELi2EN4cute5tupleIJNS5_1CILi64EEENS7_ILi128EEES8_EEENS_10bfloat16_tEfNS_4arch4Sm80ELb0ELb1ELb1ELb0ELb0ELb0ELb0ELb0ELi2ELi2ELi4ELi2ELb1EEENS1_24CollectiveEpilogueBwdGQAISA_fSD_Li256ELb0ELb0EEENS1_19SingleTileSchedulerILb0ELb0ELb0ELi128EEEEEEEEEvNT_6ParamsE$_ZZN4cute19as_arithmetic_tupleINS_15ArithmeticTupleIJiiEEEEEDaRKT_ENKUlRKT_E_clIiEEDaS8_,@function
        .size           $_ZN7cutlass13device_kernelIN5flash19enable_sm80_to_sm89INS1_16FlashAttnBwdSm80INS1_25CollectiveMainloopBwdSm80ILi2ELi2EN4cute5tupleIJNS5_1CILi64EEENS7_ILi128EEES8_EEENS_10bfloat16_tEfNS_4arch4Sm80ELb0ELb1ELb1ELb0ELb0ELb0ELb0ELb0ELi2ELi2ELi4ELi2ELb1EEENS1_24CollectiveEpilogueBwdGQAISA_fSD_Li256ELb0ELb0EEENS1_19SingleTileSchedulerILb0ELb0ELb0ELi128EEEEEEEEEvNT_6ParamsE$_ZZN4cute19as_arithmetic_tupleINS_15ArithmeticTupleIJiiEEEEEDaRKT_ENKUlRKT_E_clIiEEDaS8_,($_ZN7cutlass13device_kernelIN5flash19enable_sm80_to_sm89INS1_16FlashAttnBwdSm80INS1_25CollectiveMainloopBwdSm80ILi2ELi2EN4cute5tupleIJNS5_1CILi64EEENS7_ILi128EEES8_EEENS_10bfloat16_tEfNS_4arch4Sm80ELb0ELb1ELb1ELb0ELb0ELb0ELb0ELb0ELi2ELi2ELi4ELi2ELb1EEENS1_24CollectiveEpilogueBwdGQAISA_fSD_Li256ELb0ELb0EEENS1_19SingleTileSchedulerILb0ELb0ELb0ELi128EEEEEEEEEvNT_6ParamsE$_ZZN4cute5sliceINS_5tupleIJNS_10UnderscoreES2_S2_iEEENS1_IJNS1_IJNS_1CILi1EEENS4_ILi0EEEEEElS6_lEEEEEDaRKT_RKT0_ENKUlRKT_RKT0_E_clIS2_lEEDaSH_SK_ - $_ZN7cutlass13device_kernelIN5flash19enable_sm80_to_sm89INS1_16FlashAttnBwdSm80INS1_25CollectiveMainloopBwdSm80ILi2ELi2EN4cute5tupleIJNS5_1CILi64EEENS7_ILi128EEES8_EEENS_10bfloat16_tEfNS_4arch4Sm80ELb0ELb1ELb1ELb0ELb0ELb0ELb0ELb0ELi2ELi2ELi4ELi2ELb1EEENS1_24CollectiveEpilogueBwdGQAISA_fSD_Li256ELb0ELb0EEENS1_19SingleTileSchedulerILb0ELb0ELb0ELi128EEEEEEEEEvNT_6ParamsE$_ZZN4cute19as_arithmetic_tupleINS_15ArithmeticTupleIJiiEEEEEDaRKT_ENKUlRKT_E_clIiEEDaS8_)
$_ZN7cutlass13device_kernelIN5flash19enable_sm80_to_sm89INS1_16FlashAttnBwdSm80INS1_25CollectiveMainloopBwdSm80ILi2ELi2EN4cute5tupleIJNS5_1CILi64EEENS7_ILi128EEES8_EEENS_10bfloat16_tEfNS_4arch4Sm80ELb0ELb1ELb1ELb0ELb0ELb0ELb0ELb0ELi2ELi2ELi4ELi2ELb1EEENS1_24CollectiveEpilogueBwdGQAISA_fSD_Li256ELb0ELb0EEENS1_19SingleTileSchedulerILb0ELb0ELb0ELi128EEEEEEEEEvNT_6ParamsE$_ZZN4cute19as_arithmetic_tupleINS_15ArithmeticTupleIJiiEEEEEDaRKT_ENKUlRKT_E_clIiEEDaS8_:
[----:B------:R-:W-:Y:S02]  /*8440*/  MOV R9, 0x0 ;  /* 0x0000000000097802 */ /* 0x000fe40000000f00 */
[----:B------:R-:W-:Y:S02]  /*8450*/  MOV R10, R7 ;  /* 0x00000007000a7202 */ /* 0x000fe40000000f00 */
[----:B------:R-:W-:Y:S05]  /*8460*/  RET.REL.NODEC R8 `(_ZN7cutlass13device_kernelIN5flash19enable_sm80_to_sm89INS1_16FlashAttnBwdSm80INS1_25CollectiveMainloopBwdSm80ILi2ELi2EN4cute5tupleIJNS5_1CILi64EEENS7_ILi128EEES8_EEENS_10bfloat16_tEfNS_4arch4Sm80ELb0ELb1ELb1ELb0ELb0ELb0ELb0ELb0ELi2ELi2ELi4ELi2ELb1EEENS1_24CollectiveEpilogueBwdGQAISA_fSD_Li256ELb0ELb0EEENS1_19SingleTileSchedulerILb0ELb0ELb0ELi128EEEEEEEEEvNT_6ParamsE) ;  /* 0xffff7b9008007950 */ /* 0x000fea0003c3ffff */
        .type           $_ZN7cutlass13device_kernelIN5flash19enable_sm80_to_sm89INS1_16FlashAttnBwdSm80INS1_25CollectiveMainloopBwdSm80ILi2ELi2EN4cute5tupleIJNS5_1CILi64EEENS7_ILi128EEES8_EEENS_10bfloat16_tEfNS_4arch4Sm80ELb0ELb1ELb1ELb0ELb0ELb0ELb0ELb0ELi2ELi2ELi4ELi2ELb1EEENS1_24CollectiveEpilogueBwdGQAISA_fSD_Li256ELb0ELb0EEENS1_19SingleTileSchedulerILb0ELb0ELb0ELi128EEEEEEEEEvNT_6ParamsE$_ZZN4cute5sliceINS_5tupleIJNS_10UnderscoreES2_S2_iEEENS1_IJNS1_IJNS_1CILi1EEENS4_ILi0EEEEEElS6_lEEEEEDaRKT_RKT0_ENKUlRKT_RKT0_E_clIS2_lEEDaSH_SK_,@function
        .size           $_ZN7cutlass13device_kernelIN5flash19enable_sm80_to_sm89INS1_16FlashAttnBwdSm80INS1_25CollectiveMainloopBwdSm80ILi2ELi2EN4cute5tupleIJNS5_1CILi64EEENS7_ILi128EEES8_EEENS_10bfloat16_tEfNS_4arch4Sm80ELb0ELb1ELb1ELb0ELb0ELb0ELb0ELb0ELi2ELi2ELi4ELi2ELb1EEENS1_24CollectiveEpilogueBwdGQAISA_fSD_Li256ELb0ELb0EEENS1_19SingleTileSchedulerILb0ELb0ELb0ELi128EEEEEEEEEvNT_6ParamsE$_ZZN4cute5sliceINS_5tupleIJNS_10UnderscoreES2_S2_iEEENS1_IJNS1_IJNS_1CILi1EEENS4_ILi0EEEEEElS6_lEEEEEDaRKT_RKT0_ENKUlRKT_RKT0_E_clIS2_lEEDaSH_SK_,($_ZN7cutlass13device_kernelIN5flash19enable_sm80_to_sm89INS1_16FlashAttnBwdSm80INS1_25CollectiveMainloopBwdSm80ILi2ELi2EN4cute5tupleIJNS5_1CILi64EEENS7_ILi128EEES8_EEENS_10bfloat16_tEfNS_4arch4Sm80ELb0ELb1ELb1ELb0ELb0ELb0ELb0ELb0ELi2ELi2ELi4ELi2ELb1EEENS1_24CollectiveEpilogueBwdGQAISA_fSD_Li256ELb0ELb0EEENS1_19SingleTileSchedulerILb0ELb0ELb0ELi128EEEEEEEEEvNT_6ParamsE$_ZZN4cute7idx2crdINS_5tupleIJiEEENS1_IJNS1_IJNS1_IJNS_1CILi8EEENS3_ILi2EEEEEES5_NS3_ILi4EEES5_EEEEEEEEDaRKT_RKT0_ENKUlRKT_RKT0_E_clIiS8_EEDaSI_SL_ - $_ZN7cutlass13device_kernelIN5flash19enable_sm80_to_sm89INS1_16FlashAttnBwdSm80INS1_25CollectiveMainloopBwdSm80ILi2ELi2EN4cute5tupleIJNS5_1CILi64EEENS7_ILi128EEES8_EEENS_10bfloat16_tEfNS_4arch4Sm80ELb0ELb1ELb1ELb0ELb0ELb0ELb0ELb0ELi2ELi2ELi4ELi2ELb1EEENS1_24CollectiveEpilogueBwdGQAISA_fSD_Li256ELb0ELb0EEENS1_19SingleTileSchedulerILb0ELb0ELb0ELi128EEEEEEEEEvNT_6ParamsE$_ZZN4cute5sliceINS_5tupleIJNS_10UnderscoreES2_S2_iEEENS1_IJNS1_IJNS_1CILi1EEENS4_ILi0EEEEEElS6_lEEEEEDaRKT_RKT0_ENKUlRKT_RKT0_E_clIS2_lEEDaSH_SK_)
$_ZN7cutlass13device_kernelIN5flash19enable_sm80_to_sm89INS1_16FlashAttnBwdSm80INS1_25CollectiveMainloopBwdSm80ILi2ELi2EN4cute5tupleIJNS5_1CILi64EEENS7_ILi128EEES8_EEENS_10bfloat16_tEfNS_4arch4Sm80ELb0ELb1ELb1ELb0ELb0ELb0ELb0ELb0ELi2ELi2ELi4ELi2ELb1EEENS1_24CollectiveEpilogueBwdGQAISA_fSD_Li256ELb0ELb0EEENS1_19SingleTileSchedulerILb0ELb0ELb0ELi128EEEEEEEEEvNT_6ParamsE$_ZZN4cute5sliceINS_5tupleIJNS_10UnderscoreES2_S2_iEEENS1_IJNS1_IJNS_1CILi1EEENS4_ILi0EEEEEElS6_lEEEEEDaRKT_RKT0_ENKUlRKT_RKT0_E_clIS2_lEEDaSH_SK_:
[----:B------:R-:W-:Y:S02]  /*8470*/  IADD3 R9, R1, 0x188, RZ ;  /* 0x0000018801097810 */ /* 0x000fe40007ffe0ff */
[----:B------:R-:W-:Y:S02]  /*8480*/  MOV R10, 0x84b0 ;  /* 0x000084b0000a7802 */ /* 0x000fe40000000f00 */
[----:B------:R-:W-:Y:S02]  /*8490*/  IADD3 R9, R9, c[0x0][0x20], RZ ;  /* 0x0000080009097a10 */ /* 0x000fe40007ffe0ff */
[----:B------:R-:W-:Y:S05]  /*84a0*/  CALL.REL.NOINC `($_ZN7cutlass13device_kernelIN5flash19enable_sm80_to_sm89INS1_16FlashAttnBwdSm80INS1_25CollectiveMainloopBwdSm80ILi2ELi2EN4cute5tupleIJNS5_1CILi64EEENS7_ILi128EEES8_EEENS_10bfloat16_tEfNS_4arch4Sm80ELb0ELb1ELb1ELb0ELb0ELb0ELb0ELb0ELi2ELi2ELi4ELi2ELb1EEENS1_24CollectiveEpilogueBwdGQAISA_fSD_Li256ELb0ELb0EEENS1_19SingleTileSchedulerILb0ELb0ELb0ELi128EEEEEEEEEvNT_6ParamsE$_ZN4cute3eso3ESOILb0ELb1EJlEEC2ERKl) ;  /* 0xffffec9000007944 */ /* 0x000fea0003c3ffff */
[----:B-1----:R1:W5:Y:S01]  /*84b0*/  LDL.64 R6, [R1+0x188] ;  /* 0x0001880001067983 */ /* 0x0023620000100a00 */
[----:B------:R-:W-:-:S04]  /*84c0*/  MOV R9, 0x0 ;  /* 0x0000000000097802 */ /* 0x000fc80000000f00 */
[----:B------:R-:W-:Y:S05]  /*84d0*/  RET.REL.NODEC R8 `(_ZN7cutlass13device_kernelIN5flash19enable_sm80_to_sm89INS1_16FlashAttnBwdSm80INS1_25CollectiveMainloopBwdSm80ILi2ELi2EN4cute5tupleIJNS5_1CILi64EEENS7_ILi128EEES8_EEENS_10bfloat16_tEfNS_4arch4Sm80ELb0ELb1ELb1ELb0ELb0ELb0ELb0ELb0ELi2ELi2ELi4ELi2ELb1EEENS1_24CollectiveEpilogueBwdGQAISA_fSD_Li256ELb0ELb0EEENS1_19SingleTileSchedulerILb0ELb0ELb0ELi128EEEEEEEEEvNT_6ParamsE) ;  /* 0xffff7b2008007950 */ /* 0x000fea0003c3ffff */
        .type           $_ZN7cutlass13device_kernelIN5flash19enable_sm80_to_sm89INS1_16FlashAttnBwdSm80INS1_25CollectiveMainloopBwdSm80ILi2ELi2EN4cute5tupleIJNS5_1CILi64EEENS7_ILi128EEES8_EEENS_10bfloat16_tEfNS_4arch4Sm80ELb0ELb1ELb1ELb0ELb0ELb0ELb0ELb0ELi2ELi2ELi4ELi2ELb1EEENS1_24CollectiveEpilogueBwdGQAISA_fSD_Li256ELb0ELb0EEENS1_19SingleTileSchedulerILb0ELb0ELb0ELi128EEEEEEEEEvNT_6ParamsE$_ZZN4cute7idx2crdINS_5tupleIJiEEENS1_IJNS1_IJNS1_IJNS_1CILi8EEENS3_ILi2EEEEEES5_NS3_ILi4EEES5_EEEEEEEEDaRKT_RKT0_ENKUlRKT_RKT0_E_clIiS8_EEDaSI_SL_,@function
        .size           $_ZN7cutlass13device_kernelIN5flash19enable_sm80_to_sm89INS1_16FlashAttnBwdSm80INS1_25CollectiveMainloopBwdSm80ILi2ELi2EN4cute5tupleIJNS5_1CILi64EEENS7_ILi128EEES8_EEENS_10bfloat16_tEfNS_4arch4Sm80ELb0ELb1ELb1ELb0ELb0ELb0ELb0ELb0ELi2ELi2ELi4ELi2ELb1EEENS1_24CollectiveEpilogueBwdGQAISA_fSD_Li256ELb0ELb0EEENS1_19SingleTileSchedulerILb0ELb0ELb0ELi128EEEEEEEEEvNT_6ParamsE$_ZZN4cute7idx2crdINS_5tupleIJiEEENS1_IJNS1_IJNS1_IJNS_1CILi8EEENS3_ILi2EEEEEES5_NS3_ILi4EEES5_EEEEEEEEDaRKT_RKT0_ENKUlRKT_RKT0_E_clIiS8_EEDaSI_SL_,($_ZN7cutlass13device_kernelIN5flash19enable_sm80_to_sm89INS1_16FlashAttnBwdSm80INS1_25CollectiveMainloopBwdSm80ILi2ELi2EN4cute5tupleIJNS5_1CILi64EEENS7_ILi128EEES8_EEENS_10bfloat16_tEfNS_4arch4Sm80ELb0ELb1ELb1ELb0ELb0ELb0ELb0ELb0ELi2ELi2ELi4ELi2ELb1EEENS1_24CollectiveEpilogueBwdGQAISA_fSD_Li256ELb0ELb0EEENS1_19SingleTileSchedulerILb0ELb0ELb0ELi128EEEEEEEEEvNT_6ParamsE$_ZZN4cute7idx2crdINS_5tupleIJiEEENS1_IJNS1_IJNS1_IJNS_1CILi8EEENS3_ILi2EEEEEES5_S5_NS3_ILi4EEEEEEEEEEEDaRKT_RKT0_ENKUlRKT_RKT0_E_clIiS8_EEDaSI_SL_ - $_ZN7cutlass13device_kernelIN5flash19enable_sm80_to_sm89INS1_16FlashAttnBwdSm80INS1_25CollectiveMainloopBwdSm80ILi2ELi2EN4cute5tupleIJNS5_1CILi64EEENS7_ILi128EEES8_EEENS_10bfloat16_tEfNS_4arch4Sm80ELb0ELb1ELb1ELb0ELb0ELb0ELb0ELb0ELi2ELi2ELi4ELi2ELb1EEENS1_24CollectiveEpilogueBwdGQAISA_fSD_Li256ELb0ELb0EEENS1_19SingleTileSchedulerILb0ELb0ELb0ELi128EEEEEEEEEvNT_6ParamsE$_ZZN4cute7idx2crdINS_5tupleIJiEEENS1_IJNS1_IJNS1_IJNS_1CILi8EEENS3_ILi2EEEEEES5_NS3_ILi4EEES5_EEEEEEEEDaRKT_RKT0_ENKUlRKT_RKT0_E_clIiS8_EEDaSI_SL_)
$_ZN7cutlass13device_kernelIN5flash19enable_sm80_to_sm89INS1_16FlashAttnBwdSm80INS1_25CollectiveMainloopBwdSm80ILi2ELi2EN4cute5tupleIJNS5_1CILi64EEENS7_ILi128EEES8_EEENS_10bfloat16_tEfNS_4arch4Sm80ELb0ELb1ELb1ELb0ELb0ELb0ELb0ELb0ELi2ELi2ELi4ELi2ELb1EEENS1_24CollectiveEpilogueBwdGQAISA_fSD_Li256ELb0ELb0EEENS1_19SingleTileSchedulerILb0ELb0ELb0ELi128EEEEEEEEEvNT_6ParamsE$_ZZN4cute7idx2crdINS_5tupleIJiEEENS1_IJNS1_IJNS1_IJNS_1CILi8EEENS3_ILi2EEEEEES5_NS3_ILi4EEES5_EEEEEEEEDaRKT_RKT0_ENKUlRKT_RKT0_E_clIiS8_EEDaSI_SL_:
        /* <DEDUP_REMOVED lines=16> */
[----:B-1----:R-:W-:Y:S05]  /*85e0*/  CALL.REL.NOINC `($_ZN7cutlass13device_kernelIN5flash19enable_sm80_to_sm89INS1_16FlashAttnBwdSm80INS1_25CollectiveMainloopBwdSm80ILi2ELi2EN4cute5tupleIJNS5_1CILi64EEENS7_ILi128EEES8_EEENS_10bfloat16_tEfNS_4arch4Sm80ELb0ELb1ELb1ELb0ELb0ELb0ELb0ELb0ELi2ELi2ELi4ELi2ELb1EEENS1_24CollectiveEpilogueBwdGQAISA_fSD_Li256ELb0ELb0EEENS1_19SingleTileSchedulerILb0ELb0ELb0ELi128EEEEEEEEEvNT_6ParamsE$_ZN4cute5tupleIJiEEC2ERKi) ;  /* 0xfffff78000007944 */ /* 0x002fea0003c3ffff */
        /* <DEDUP_REMOVED lines=8> */
[----:B-1---5:R-:W-:Y:S05]  /*8670*/  CALL.REL.NOINC `($_ZN7cutlass13device_kernelIN5flash19enable_sm80_to_sm89INS1_16FlashAttnBwdSm80INS1_25CollectiveMainloopBwdSm80ILi2ELi2EN4cute5tupleIJNS5_1CILi64EEENS7_ILi128EEES8_EEENS_10bfloat16_tEfNS_4arch4Sm80ELb0ELb1ELb1ELb0ELb0ELb0ELb0ELb0ELi2ELi2ELi4ELi2ELb1EEENS1_24CollectiveEpilogueBwdGQAISA_fSD_Li256ELb0ELb0EEENS1_19SingleTileSchedulerILb0ELb0ELb0ELi128EEEEEEEEEvNT_6ParamsE$_ZN4cute5tupleIJiEEC2ERKi) ;  /* 0xfffff6f000007944 */ /* 0x022fea0003c3ffff */
[----:B------:R1:W5:Y:S01]  /*8680*/  LDL R9, [R1+0x168] ;  /* 0x0001680001097983 */ /* 0x0003620000100800 */
[----:B------:R-:W-:Y:S01]  /*8690*/  MOV R7, R8 ;  /* 0x0000000800077202 */ /* 0x000fe20000000f00 */
[----:B------:R-:W-:Y:S01]  /*86a0*/  UMOV UR40, UR19 ;  /* 0x0000001300287c82 */ /* 0x000fe20008000000 */
[----:B------:R-:W-:-:S02]  /*86b0*/  MOV R6, 0x86d0 ;  /* 0x000086d000067802 */ /* 0x000fc40000000f00 */
[----:B-1---5:R-:W-:Y:S05]  /*86c0*/  CALL.REL.NOINC `($_ZN7cutlass13device_kernelIN5flash19enable_sm80_to_sm89INS1_16FlashAttnBwdSm80INS1_25CollectiveMainloopBwdSm80ILi2ELi2EN4cute5tupleIJNS5_1CILi64EEENS7_ILi128EEES8_EEENS_10bfloat16_tEfNS_4arch4Sm80ELb0ELb1ELb1ELb0ELb0ELb0ELb0ELb0ELi2ELi2ELi4ELi2ELb1EEENS1_24CollectiveEpilogueBwdGQAISA_fSD_Li256ELb0ELb0EEENS1_19SingleTileSchedulerILb0ELb0ELb0ELi128EEEEEEEEEvNT_6ParamsE$_ZN4cute5tupleIJiEEC2ERKi) ;  /* 0xfffff6a000007944 */ /* 0x022fea0003c3ffff */
[----:B------:R1:W5:Y:S01]  /*86d0*/  LDL R7, [R1+0x164] ;  /* 0x0001640001077983 */ /* 0x0003620000100800 */
[----:B------:R-:W-:Y:S01]  /*86e0*/  MOV R6, 0x8710 ;  /* 0x0000871000067802 */ /* 0x000fe20000000f00 */
[----:B------:R-:W-:-:S02]  /*86f0*/  UMOV UR40, UR5 ;  /* 0x0000000500287c82 */ /* 0x000fc40008000000 */
[----:B-1---5:R-:W-:Y:S05]  /*8700*/  CALL.REL.NOINC `($_ZN7cutlass13device_kernelIN5flash19enable_sm80_to_sm89INS1_16FlashAttnBwdSm80INS1_25CollectiveMainloopBwdSm80ILi2ELi2EN4cute5tupleIJNS5_1CILi64EEENS7_ILi128EEES8_EEENS_10bfloat16_tEfNS_4arch4Sm80ELb0ELb1ELb1ELb0ELb0ELb0ELb0ELb0ELi2ELi2ELi4ELi2ELb1EEENS1_24CollectiveEpilogueBwdGQAISA_fSD_Li256ELb0ELb0EEENS1_19SingleTileSchedulerILb0ELb0ELb0ELi128EEEEEEEEEvNT_6ParamsE$_ZN4cute5tupleIJiEEC2ERKi) ;  /* 0xfffff66000007944 */ /* 0x022fea0003c3ffff */
[----:B------:R1:W5:Y:S01]  /*8710*/  LDL R7, [R1+0x160] ;  /* 0x0001600001077983 */ /* 0x0003620000100800 */
[----:B------:R-:W-:Y:S01]  /*8720*/  MOV R6, 0x8750 ;  /* 0x0000875000067802 */ /* 0x000fe20000000f00 */
[----:B------:R-:W-:-:S02]  /*8730*/  UMOV UR40, UR9 ;  /* 0x0000000900287c82 */ /* 0x000fc40008000000 */
[----:B-1---5:R-:W-:Y:S05]  /*8740*/  CALL.REL.NOINC `($_ZN7cutlass13device_kernelIN5flash19enable_sm80_to_sm89INS1_16FlashAttnBwdSm80INS1_25CollectiveMainloopBwdSm80ILi2ELi2EN4cute5tupleIJNS5_1CILi64EEENS7_ILi128EEES8_EEENS_10bfloat16_tEfNS_4arch4Sm80ELb0ELb1ELb1ELb0ELb0ELb0ELb0ELb0ELi2ELi2ELi4ELi2ELb1EEENS1_24CollectiveEpilogueBwdGQAISA_fSD_Li256ELb0ELb0EEENS1_19SingleTileSchedulerILb0ELb0ELb0ELi128EEEEEEEEEvNT_6ParamsE$_ZN4cute5tupleIJiEEC2ERKi) ;  /* 0xfffff62000007944 */ /* 0x022fea0003c3ffff */
[----:B------:R1:W5:Y:S01]  /*8750*/  LDL R7, [R1+0x168] ;  /* 0x0001680001077983 */ /* 0x0003620000100800 */
[----:B------:R-:W-:-:S03]  /*8760*/  MOV R8, 0x8780 ;  /* 0x0000878000087802 */ /* 0x000fc60000000f00 */
[----:B-1---5:R-:W-:Y:S05]  /*8770*/  CALL.REL.NOINC `($_ZN7cutlass13device_kernelIN5flash19enable_sm80_to_sm89INS1_16FlashAttnBwdSm80INS1_25CollectiveMainloopBwdSm80ILi2ELi2EN4cute5tupleIJNS5_1CILi64EEENS7_ILi128EEES8_EEENS_10bfloat16_tEfNS_4arch4Sm80ELb0ELb1ELb1ELb0ELb0ELb0ELb0ELb0ELi2ELi2ELi4ELi2ELb1EEENS1_24CollectiveEpilogueBwdGQAISA_fSD_Li256ELb0ELb0EEENS1_19SingleTileSchedulerILb0ELb0ELb0ELi128EEEEEEEEEvNT_6ParamsE$_ZN4cute5tupleIJNS_15ArithmeticTupleIJiEEEEEC2ERKS2_) ;  /* 0xfffff3c000007944 */ /* 0x022fea0003c3ffff */
        /* <DEDUP_REMOVED lines=10> */
[----:B------:R-:W-:-:S03]  /*8820*/  MOV R12, 0x8840 ;  /* 0x00008840000c7802 */ /* 0x000fc60000000f00 */
[----:B-1---5:R-:W-:Y:S05]  /*8830*/  CALL.REL.NOINC `($_ZN7cutlass13device_kernelIN5flash19enable_sm80_to_sm89INS1_16FlashAttnBwdSm80INS1_25CollectiveMainloopBwdSm80ILi2ELi2EN4cute5tupleIJNS5_1CILi64EEENS7_ILi128EEES8_EEENS_10bfloat16_tEfNS_4arch4Sm80ELb0ELb1ELb1ELb0ELb0ELb0ELb0ELb0ELi2ELi2ELi4ELi2ELb1EEENS1_24CollectiveEpilogueBwdGQAISA_fSD_Li256ELb0ELb0EEENS1_19SingleTileSchedulerILb0ELb0ELb0ELi128EEEEEEEEEvNT_6ParamsE$_ZN4cute5tupleIJNS_1CILi0EEEiEEC2ERKS2_RKi) ;  /* 0xfffff4a000007944 */ /* 0x022fea0003c3ffff */
[----:B------:R1:W5:Y:S01]  /*8840*/  LDL R7, [R1+0x168] ;  /* 0x0001680001077983 */ /* 0x0003620000100800 */
[----:B------:R-:W-:-:S03]  /*8850*/  MOV R10, 0x8870 ;  /* 0x00008870000a7802 */ /* 0x000fc60000000f00 */
[----:B-1---5:R-:W-:Y:S05]  /*8860*/  CALL.REL.NOINC `($_ZN7cutlass13device_kernelIN5flash19enable_sm80_to_sm89INS1_16FlashAttnBwdSm80INS1_25CollectiveMainloopBwdSm80ILi2ELi2EN4cute5tupleIJNS5_1CILi64EEENS7_ILi128EEES8_EEENS_10bfloat16_tEfNS_4arch4Sm80ELb0ELb1ELb1ELb0ELb0ELb0ELb0ELb0ELi2ELi2ELi4ELi2ELb1EEENS1_24CollectiveEpilogueBwdGQAISA_fSD_Li256ELb0ELb0EEENS1_19SingleTileSchedulerILb0ELb0ELb0ELi128EEEEEEEEEvNT_6ParamsE$_ZN4cute5tupleIJNS_15ArithmeticTupleIJNS_1CILi0EEEiEEEEEC2ERKS4_) ;  /* 0xfffff29000007944 */ /* 0x022fea0003c3ffff */
[----:B------:R1:W5:Y:S01]  /*8870*/  LDL R10, [R1+0x168] ;  /* 0x00016800010a7983 */ /* 0x0003620000100800 */
[----:B------:R-:W-:Y:S01]  /*8880*/  IMAD.MOV.U32 R7, RZ, RZ, R8 ;  /* 0x000000ffff077224 */ /* 0x000fe200078e0008 */
[----:B------:R-:W-:-:S02]  /*8890*/  MOV R6, UR9 ;  /* 0x0000000900067c02 */ /* 0x000fc40008000f00 */
[----:B------:R-:W-:Y:S02]  /*88a0*/  MOV R8, 0x88c0 ;  /* 0x000088c000087802 */ /* 0x000fe40000000f00 */
[----:B-1---5:R-:W-:Y:S05]  /*88b0*/  CALL.REL.NOINC `($_ZN7cutlass13device_kernelIN5flash19enable_sm80_to_sm89INS1_16FlashAttnBwdSm80INS1_25CollectiveMainloopBwdSm80ILi2ELi2EN4cute5tupleIJNS5_1CILi64EEENS7_ILi128EEES8_EEENS_10bfloat16_tEfNS_4arch4Sm80ELb0ELb1ELb1ELb0ELb0ELb0ELb0ELb0ELi2ELi2ELi4ELi2ELb1EEENS1_24CollectiveEpilogueBwdGQAISA_fSD_Li256ELb0ELb0EEENS1_19SingleTileSchedulerILb0ELb0ELb0ELi128EEEEEEEEEvNT_6ParamsE$_ZN4cute3eso3ESOILb0ELb1EJiNS_1CILi0EEEEEC2ERKiRKS3_) ;  /* 0xffffe84000007944 */ /* 0x022fea0003c3ffff */
[----:B------:R2:W5:Y:S01]  /*88c0*/  LDL R12, [R1+0x168] ;  /* 0x00016800010c7983 */ /* 0x0005620000100800 */
[----:B-1----:R-:W-:Y:S02]  /*88d0*/  MOV R6, UR9 ;  /* 0x0000000900067c02 */ /* 0x002fe40008000f00 */
[----:B------:R-:W-:Y:S01]  /*88e0*/  MOV R36, 0x8910 ;  /* 0x0000891000247802 */ /* 0x000fe20000000f00 */
[----:B------:R2:W-:Y:S04]  /*88f0*/  STL [R1+0x168], R10 ;  /* 0x0001680a01007387 */ /* 0x0005e80000100800 */
[----:B--2--5:R-:W-:Y:S05]  /*8900*/  CALL.REL.NOINC `($_ZN7cutlass13device_kernelIN5flash19enable_sm80_to_sm89INS1_16FlashAttnBwdSm80INS1_25CollectiveMainloopBwdSm80ILi2ELi2EN4cute5tupleIJNS5_1CILi64EEENS7_ILi128EEES8_EEENS_10bfloat16_tEfNS_4arch4Sm80ELb0ELb1ELb1ELb0ELb0ELb0ELb0ELb0ELi2ELi2ELi4ELi2ELb1EEENS1_24CollectiveEpilogueBwdGQAISA_fSD_Li256ELb0ELb0EEENS1_19SingleTileSchedulerILb0ELb0ELb0ELi128EEEEEEEEEvNT_6ParamsE$_ZZN4cuteplIJiEJNS_1CILi0EEEiEEEDaRKNS_15ArithmeticTupleIJDpT_EEERKNS3_IJDpT0_EEEENKUlDpRKT_E_clIJiiEEEDaSH_) ;  /* 0x0000182000007944 */ /* 0x024fea0003c00000 */
[----:B-----5:R-:W-:Y:S02]  /*8910*/  MOV R36, R6 ;  /* 0x0000000600247202 */ /* 0x020fe40000000f00 */
[----:B------:R-:W-:Y:S02]  /*8920*/  MOV R6, 0x8940 ;  /* 0x0000894000067802 */ /* 0x000fe40000000f00 */
[----:B-1----:R-:W-:Y:S05]  /*8930*/  CALL.REL.NOINC `($_ZN7cutlass13device_kernelIN5flash19enable_sm80_to_sm89INS1_16FlashAttnBwdSm80INS1_25CollectiveMainloopBwdSm80ILi2ELi2EN4cute5tupleIJNS5_1CILi64EEENS7_ILi128EEES8_EEENS_10bfloat16_tEfNS_4arch4Sm80ELb0ELb1ELb1ELb0ELb0ELb0ELb0ELb0ELi2ELi2ELi4ELi2ELb1EEENS1_24CollectiveEpilogueBwdGQAISA_fSD_Li256ELb0ELb0EEENS1_19SingleTileSchedulerILb0ELb0ELb0ELi128EEEEEEEEEvNT_6ParamsE$_ZZN4cuteplIJNS_15ArithmeticTupleIJiEEEEJNS1_IJNS_1CILi0EEEiEEEEEEDaRKNS1_IJDpT_EEERKNS1_IJDpT0_EEEENKUlDpRKT_E_clIJNS1_IJiiEEEEEEDaSJ_) ;  /* 0x0000142000007944 */ /* 0x002fea0003c00000 */
[----:B------:R-:W-:Y:S01]  /*8940*/  SHF.R.S32.HI R7, RZ, 0x4, R2 ;  /* 0x00000004ff077819 */ /* 0x000fe20000011402 */
[----:B------:R-:W-:Y:S01]  /*8950*/  UMOV UR40, UR9 ;  /* 0x0000000900287c82 */ /* 0x000fe20008000000 */
[----:B------:R-:W-:Y:S02]  /*8960*/  LEA.HI R11, R20, R15, RZ, 0x5 ;  /* 0x0000000f140b7211 */ /* 0x000fe400078f28ff */
[----:B------:R-:W-:-:S02]  /*8970*/  LEA.HI R2, R2, R7, RZ, 0x1 ;  /* 0x0000000702027211 */ /* 0x000fc400078f08ff */
[----:B------:R-:W-:Y:S02]  /*8980*/  SHF.R.S32.HI R10, RZ, 0x5, R11 ;  /* 0x00000005ff0a7819 */ /* 0x000fe4000001140b */
[----:B------:R-:W-:Y:S02]  /*8990*/  LOP3.LUT R2, R2, 0xfffffffe, RZ, 0xc0, !PT ;  /* 0xfffffffe02027812 */ /* 0x000fe400078ec0ff */
[----:B------:R-:W-:-:S03]  /*89a0*/  MOV R6, 0x89d0 ;  /* 0x000089d000067802 */ /* 0x000fc60000000f00 */
[----:B------:R-:W-:Y:S02]  /*89b0*/  IMAD.IADD R7, R7, 0x1, -R2 ;  /* 0x0000000107077824 */ /* 0x000fe400078e0a02 */
[----:B--2--5:R-:W-:Y:S05]  /*89c0*/  CALL.REL.NOINC `($_ZN7cutlass13device_kernelIN5flash19enable_sm80_to_sm89INS1_16FlashAttnBwdSm80INS1_25CollectiveMainloopBwdSm80ILi2ELi2EN4cute5tupleIJNS5_1CILi64EEENS7_ILi128EEES8_EEENS_10bfloat16_tEfNS_4arch4Sm80ELb0ELb1ELb1ELb0ELb0ELb0ELb0ELb0ELi2ELi2ELi4ELi2ELb1EEENS1_24CollectiveEpilogueBwdGQAISA_fSD_Li256ELb0ELb0EEENS1_19SingleTileSchedulerILb0ELb0ELb0ELi128EEEEEEEEEvNT_6ParamsE$_ZN4cute5tupleIJiEEC2ERKi) ;  /* 0xfffff3a000007944 */ /* 0x024fea0003c3ffff */
[----:B------:R1:W5:Y:S01]  /*89d0*/  LDL R2, [R1+0x168] ;  /* 0x0001680001027983 */ /* 0x0003620000100800 */
[----:B------:R-:W-:Y:S01]  /*89e0*/  SHF.R.S32.HI R11, RZ, 0x1f, R11 ;  /* 0x0000001fff0b7819 */ /* 0x000fe2000001140b */
[----:B------:R-:W-:-:S03]  /*89f0*/  UMOV UR40, UR9 ;  /* 0x0000000900287c82 */ /* 0x000fc60008000000 */
[----:B------:R-:W-:Y:S02]  /*8a00*/  LEA.HI R6, R11, R10, RZ, 0x2 ;  /* 0x0000000a0b067211 */ /* 0x000fe400078f10ff */
[----:B------:R-:W-:Y:S02]  /*8a10*/  LEA.HI R11, R20, R15, RZ, 0x7 ;  /* 0x0000000f140b7211 */ /* 0x000fe400078f38ff */
[----:B------:R-:W-:Y:S02]  /*8a20*/  LOP3.LUT R7, R6, 0xfffffffc, RZ, 0xc0, !PT ;  /* 0xfffffffc06077812 */ /* 0x000fe400078ec0ff */
[----:B------:R-:W-:Y:S02]  /*8a30*/  SHF.R.S32.HI R11, RZ, 0x7, R11 ;  /* 0x00000007ff0b7819 */ /* 0x000fe4000001140b */
[----:B------:R-:W-:Y:S01]  /*8a40*/  MOV R6, 0x8a70 ;  /* 0x00008a7000067802 */ /* 0x000fe20000000f00 */
[----:B------:R-:W-:Y:S02]  /*8a50*/  IMAD.IADD R7, R10, 0x1, -R7 ;  /* 0x000000010a077824 */ /* 0x000fe400078e0a07 */
[----:B-1---5:R-:W-:Y:S05]  /*8a60*/  CALL.REL.NOINC `($_ZN7cutlass13device_kernelIN5flash19enable_sm80_to_sm89INS1_16FlashAttnBwdSm80INS1_25CollectiveMainloopBwdSm80ILi2ELi2EN4cute5tupleIJNS5_1CILi64EEENS7_ILi128EEES8_EEENS_10bfloat16_tEfNS_4arch4Sm80ELb0ELb1ELb1ELb0ELb0ELb0ELb0ELb0ELi2ELi2ELi4ELi2ELb1EEENS1_24CollectiveEpilogueBwdGQAISA_fSD_Li256ELb0ELb0EEENS1_19SingleTileSchedulerILb0ELb0ELb0ELi128EEEEEEEEEvNT_6ParamsE$_ZN4cute5tupleIJiEEC2ERKi) ;  /* 0xfffff30000007944 */ /* 0x022fea0003c3ffff */
[----:B------:R1:W5:Y:S01]  /*8a70*/  LDL R15, [R1+0x168] ;  /* 0x00016800010f7983 */ /* 0x0003620000100800 */
[----:B------:R-:W-:Y:S01]  /*8a80*/  MOV R7, R11 ;  /* 0x0000000b00077202 */ /* 0x000fe20000000f00 */
[----:B------:R-:W-:Y:S01]  /*8a90*/  UMOV UR40, UR9 ;  /* 0x0000000900287c82 */ /* 0x000fe20008000000 */
[----:B------:R-:W-:-:S02]  /*8aa0*/  MOV R6, 0x8ac0 ;  /* 0x00008ac000067802 */ /* 0x000fc40000000f00 */
[----:B-1---5:R-:W-:Y:S05]  /*8ab0*/  CALL.REL.NOINC `($_ZN7cutlass13device_kernelIN5flash19enable_sm80_to_sm89INS1_16FlashAttnBwdSm80INS1_25CollectiveMainloopBwdSm80ILi2ELi2EN4cute5tupleIJNS5_1CILi64EEENS7_ILi128EEES8_EEENS_10bfloat16_tEfNS_4arch4Sm80ELb0ELb1ELb1ELb0ELb0ELb0ELb0ELb0ELi2ELi2ELi4ELi2ELb1EEENS1_24CollectiveEpilogueBwdGQAISA_fSD_Li256ELb0ELb0EEENS1_19SingleTileSchedulerILb0ELb0ELb0ELi128EEEEEEEEEvNT_6ParamsE$_ZN4cute5tupleIJiEEC2ERKi) ;  /* 0xfffff2b000007944 */ /* 0x022fea0003c3ffff */
[----:B------:R1:W5:Y:S01]  /*8ac0*/  LDL R10, [R1+0x168] ;  /* 0x00016800010a7983 */ /* 0x0003620000100800 */
[----:B------:R-:W-:Y:S01]  /*8ad0*/  MOV R7, R15 ;  /* 0x0000000f00077202 */ /* 0x000fe20000000f00 */
[----:B------:R-:W-:Y:S01]  /*8ae0*/  UMOV UR40, UR5 ;  /* 0x0000000500287c82 */ /* 0x000fe20008000000 */
[----:B------:R-:W-:-:S02]  /*8af0*/  MOV R6, 0x8b10 ;  /* 0x00008b1000067802 */ /* 0x000fc40000000f00 */
[----:B-1---5:R-:W-:Y:S05]  /*8b00*/  CALL.REL.NOINC `($_ZN7cutlass13device_kernelIN5flash19enable_sm80_to_sm89INS1_16FlashAttnBwdSm80INS1_25CollectiveMainloopBwdSm80ILi2ELi2EN4cute5tupleIJNS5_1CILi64EEENS7_ILi128EEES8_EEENS_10bfloat16_tEfNS_4arch4Sm80ELb0ELb1ELb1ELb0ELb0ELb0ELb0ELb0ELi2ELi2ELi4ELi2ELb1EEENS1_24CollectiveEpilogueBwdGQAISA_fSD_Li256ELb0ELb0EEENS1_19SingleTileSchedulerILb0ELb0ELb0ELi128EEEEEEEEEvNT_6ParamsE$_ZN4cute5tupleIJiEEC2ERKi) ;  /* 0xfffff26000007944 */ /* 0x022fea0003c3ffff */
[----:B------:R1:W5:Y:S01]  /*8b10*/  LDL R7, [R1+0x160] ;  /* 0x0001600001077983 */ /* 0x0003620000100800 */
[----:B------:R-:W-:-:S03]  /*8b20*/  MOV R12, 0x8b40 ;  /* 0x00008b40000c7802 */ /* 0x000fc60000000f00 */
[----:B-1---5:R-:W-:Y:S05]  /*8b30*/  CALL.REL.NOINC `($_ZN7cutlass13device_kernelIN5flash19enable_sm80_to_sm89INS1_16FlashAttnBwdSm80INS1_25CollectiveMainloopBwdSm80ILi2ELi2EN4cute5tupleIJNS5_1CILi64EEENS7_ILi128EEES8_EEENS_10bfloat16_tEfNS_4arch4Sm80ELb0ELb1ELb1ELb0ELb0ELb0ELb0ELb0ELi2ELi2ELi4ELi2ELb1EEENS1_24CollectiveEpilogueBwdGQAISA_fSD_Li256ELb0ELb0EEENS1_19SingleTileSchedulerILb0ELb0ELb0ELi128EEEEEEEEEvNT_6ParamsE$_ZN4cute5tupleIJNS_1CILi0EEES2_iEEC2ERKS2_S5_RKi) ;  /* 0xfffff12000007944 */ /* 0x022fea0003c3ffff */
[----:B------:R1:W5:Y:S01]  /*8b40*/  LDL R11, [R1+0x168] ;  /* 0x00016800010b7983 */ /* 0x0003620000100800 */
[----:B------:R-:W-:Y:S01]  /*8b50*/  MOV R7, R10 ;  /* 0x0000000a00077202 */ /* 0x000fe20000000f00 */
[----:B------:R-:W-:Y:S01]  /*8b60*/  UMOV UR40, UR5 ;  /* 0x0000000500287c82 */ /* 0x000fe20008000000 */
[----:B------:R-:W-:-:S02]  /*8b70*/  MOV R6, 0x8b90 ;  /* 0x00008b9000067802 */ /* 0x000fc40000000f00 */
[----:B-1---5:R-:W-:Y:S05]  /*8b80*/  CALL.REL.NOINC `($_ZN7cutlass13device_kernelIN5flash19enable_sm80_to_sm89INS1_16FlashAttnBwdSm80INS1_25CollectiveMainloopBwdSm80ILi2ELi2EN4cute5tupleIJNS5_1CILi64EEENS7_ILi128EEES8_EEENS_10bfloat16_tEfNS_4arch4Sm80ELb0ELb1ELb1ELb0ELb0ELb0ELb0ELb0ELi2ELi2ELi4ELi2ELb1EEENS1_24CollectiveEpilogueBwdGQAISA_fSD_Li256ELb0ELb0EEENS1_19SingleTileSchedulerILb0ELb0ELb0ELi128EEEEEEEEEvNT_6ParamsE$_ZN4cute5tupleIJiEEC2ERKi) ;  /* 0xfffff1e000007944 */ /* 0x022fea0003c3ffff */
[----:B------:R1:W5:Y:S01]  /*8b90*/  LDL R7, [R1+0x160] ;  /* 0x0001600001077983 */ /* 0x0003620000100800 */
[----:B------:R-:W-:-:S03]  /*8ba0*/  MOV R10, 0x8bc0 ;  /* 0x00008bc0000a7802 */ /* 0x000fc60000000f00 */
[----:B-1---5:R-:W-:Y:S05]  /*8bb0*/  CALL.REL.NOINC `($_ZN7cutlass13device_kernelIN5flash19enable_sm80_to_sm89INS1_16FlashAttnBwdSm80INS1_25CollectiveMainloopBwdSm80ILi2ELi2EN4cute5tupleIJNS5_1CILi64EEENS7_ILi128EEES8_EEENS_10bfloat16_tEfNS_4arch4Sm80ELb0ELb1ELb1ELb0ELb0ELb0ELb0ELb0ELi2ELi2ELi4ELi2ELb1EEENS1_24CollectiveEpilogueBwdGQAISA_fSD_Li256ELb0ELb0EEENS1_19SingleTileSchedulerILb0ELb0ELb0ELi128EEEEEEEEEvNT_6ParamsE$_ZN4cute5tupleIJNS_1CILi0EEES2_S2_iEEC2ERKS2_S5_S5_RKi) ;  /* 0xfffff05000007944 */ /* 0x022fea0003c3ffff */
[----:B------:R1:W5:Y:S01]  /*8bc0*/  LDL R10, [R1+0x168] ;  /* 0x00016800010a7983 */ /* 0x0003620000100800 */
[----:B------:R-:W-:-:S03]  /*8bd0*/  MOV R6, 0x8bf0 ;  /* 0x00008bf000067802 */ /* 0x000fc60000000f00 */
[----:B-1---5:R-:W-:Y:S05]  /*8be0*/  CALL.REL.NOINC `($_ZN7cutlass13device_kernelIN5flash19enable_sm80_to_sm89INS1_16FlashAttnBwdSm80INS1_25CollectiveMainloopBwdSm80ILi2ELi2EN4cute5tupleIJNS5_1CILi64EEENS7_ILi128EEES8_EEENS_10bfloat16_tEfNS_4arch4Sm80ELb0ELb1ELb1ELb0ELb0ELb0ELb0ELb0ELi2ELi2ELi4ELi2ELb1EEENS1_24CollectiveEpilogueBwdGQAISA_fSD_Li256ELb0ELb0EEENS1_19SingleTileSchedulerILb0ELb0ELb0ELi128EEEEEEEEEvNT_6ParamsE$_ZN4cute3eso3ESOILb1ELb0EJNS_1CILi0EEES3_iS3_EEC2ERKS3_S6_RKiS6_) ;  /* 0xffffe7a000007944 */ /* 0x022fea0003c3ffff */
[----:B------:R2:W5:Y:S01]  /*8bf0*/  LDL R30, [R1+0x168] ;  /* 0x00016800011e7983 */ /* 0x0005620000100800 */
[----:B------:R-:W-:-:S03]  /*8c00*/  MOV R6, 0x8c30 ;  /* 0x00008c3000067802 */ /* 0x000fc60000000f00 */
[----:B------:R2:W-:Y:S04]  /*8c10*/  STL [R1+0x168], R10 ;  /* 0x0001680a01007387 */ /* 0x0005e80000100800 */
[----:B-12--5:R-:W-:Y:S05]  /*8c20*/  CALL.REL.NOINC `($_ZN7cutlass13device_kernelIN5flash19enable_sm80_to_sm89INS1_16FlashAttnBwdSm80INS1_25CollectiveMainloopBwdSm80ILi2ELi2EN4cute5tupleIJNS5_1CILi64EEENS7_ILi128EEES8_EEENS_10bfloat16_tEfNS_4arch4Sm80ELb0ELb1ELb1ELb0ELb0ELb0ELb0ELb0ELi2ELi2ELi4ELi2ELb1EEENS1_24CollectiveEpilogueBwdGQAISA_fSD_Li256ELb0ELb0EEENS1_19SingleTileSchedulerILb0ELb0ELb0ELi128EEEEEEEEEvNT_6ParamsE$_ZZN4cuteplIJNS_1CILi0EEES2_iEJS2_S2_S2_iEEEDaRKNS_15ArithmeticTupleIJDpT_EEERKNS3_IJDpT0_EEEENKUlDpRKT_E_clIJS2_S2_iiEEEDaSH_) ;  /* 0x0000135000007944 */ /* 0x026fea0003c00000 */
[----:B------:R-:W-:Y:S01]  /*8c30*/  MOV R7, R2 ;  /* 0x0000000200077202 */ /* 0x000fe20000000f00 */
[----:B------:R-:W-:Y:S01]  /*8c40*/  UMOV UR40, UR5 ;  /* 0x0000000500287c82 */ /* 0x000fe20008000000 */
[----:B------:R-:W-:Y:S02]  /*8c50*/  MOV R6, 0x8c70 ;  /* 0x00008c7000067802 */ /* 0x000fe40000000f00 */
[----:B-1---5:R-:W-:Y:S05]  /*8c60*/  CALL.REL.NOINC `($_ZN7cutlass13device_kernelIN5flash19enable_sm80_to_sm89INS1_16FlashAttnBwdSm80INS1_25CollectiveMainloopBwdSm80ILi2ELi2EN4cute5tupleIJNS5_1CILi64EEENS7_ILi128EEES8_EEENS_10bfloat16_tEfNS_4arch4Sm80ELb0ELb1ELb1ELb0ELb0ELb0ELb0ELb0ELi2ELi2ELi4ELi2ELb1EEENS1_24CollectiveEpilogueBwdGQAISA_fSD_Li256ELb0ELb0EEENS1_19SingleTileSchedulerILb0ELb0ELb0ELi128EEEEEEEEEvNT_6ParamsE$_ZN4cute5tupleIJiEEC2ERKi) ;  /* 0xfffff10000007944 */ /* 0x022fea0003c3ffff */
[----:B------:R1:W5:Y:S01]  /*8c70*/  LDL R7, [R1+0x160] ;  /* 0x0001600001077983 */ /* 0x0003620000100800 */
[----:B------:R-:W-:-:S03]  /*8c80*/  MOV R12, 0x8ca0 ;  /* 0x00008ca0000c7802 */ /* 0x000fc60000000f00 */
[----:B-1---5:R-:W-:Y:S05]  /*8c90*/  CALL.REL.NOINC `($_ZN7cutlass13device_kernelIN5flash19enable_sm80_to_sm89INS1_16FlashAttnBwdSm80INS1_25CollectiveMainloopBwdSm80ILi2ELi2EN4cute5tupleIJNS5_1CILi64EEENS7_ILi128EEES8_EEENS_10bfloat16_tEfNS_4arch4Sm80ELb0ELb1ELb1ELb0ELb0ELb0ELb0ELb0ELi2ELi2ELi4ELi2ELb1EEENS1_24CollectiveEpilogueBwdGQAISA_fSD_Li256ELb0ELb0EEENS1_19SingleTileSchedulerILb0ELb0ELb0ELi128EEEEEEEEEvNT_6ParamsE$_ZN4cute5tupleIJNS_1CILi0EEEiEEC2ERKS2_RKi) ;  /* 0xfffff04000007944 */ /* 0x022fea0003c3ffff */
[----:B------:R1:W5:Y:S01]  /*8ca0*/  LDL R7, [R1+0x168] ;  /* 0x0001680001077983 */ /* 0x0003620000100800 */
[----:B------:R-:W-:-:S03]  /*8cb0*/  MOV R6, 0x8cd0 ;  /* 0x00008cd000067802 */ /* 0x000fc60000000f00 */
[----:B-1---5:R-:W-:Y:S05]  /*8cc0*/  CALL.REL.NOINC `($_ZN7cutlass13device_kernelIN5flash19enable_sm80_to_sm89INS1_16FlashAttnBwdSm80INS1_25CollectiveMainloopBwdSm80ILi2ELi2EN4cute5tupleIJNS5_1CILi64EEENS7_ILi128EEES8_EEENS_10bfloat16_tEfNS_4arch4Sm80ELb0ELb1ELb1ELb0ELb0ELb0ELb0ELb0ELi2ELi2ELi4ELi2ELb1EEENS1_24CollectiveEpilogueBwdGQAISA_fSD_Li256ELb0ELb0EEENS1_19SingleTileSchedulerILb0ELb0ELb0ELi128EEEEEEEEEvNT_6ParamsE$_ZN4cute3eso3ESOILb1ELb0EJNS_1CILi0EEEiS3_S3_EEC2ERKS3_RKiS6_S6_) ;  /* 0xffffe83000007944 */ /* 0x022fea0003c3ffff */
[----:B------:R1:W5:Y:S01]  /*8cd0*/  LDL R7, [R1+0x168] ;  /* 0x0001680001077983 */ /* 0x0003620000100800 */
[----:B------:R-:W-:-:S03]  /*8ce0*/  MOV R12, 0x8d20 ;  /* 0x00008d20000c7802 */ /* 0x000fc60000000f00 */
[----:B------:R1:W-:Y:S04]  /*8cf0*/  STL [R1+0x160], R30 ;  /* 0x0001601e01007387 */ /* 0x0003e80000100800 */
[----:B------:R1:W-:Y:S02]  /*8d00*/  STL [R1+0x168], R10 ;  /* 0x0001680a01007387 */ /* 0x0003e40000100800 */
[----:B-1---5:R-:W-:Y:S05]  /*8d10*/  CALL.REL.NOINC `($_ZN7cutlass13device_kernelIN5flash19enable_sm80_to_sm89INS1_16FlashAttnBwdSm80INS1_25CollectiveMainloopBwdSm80ILi2ELi2EN4cute5tupleIJNS5_1CILi64EEENS7_ILi128EEES8_EEENS_10bfloat16_tEfNS_4arch4Sm80ELb0ELb1ELb1ELb0ELb0ELb0ELb0ELb0ELi2ELi2ELi4ELi2ELb1EEENS1_24CollectiveEpilogueBwdGQAISA_fSD_Li256ELb0ELb0EEENS1_19SingleTileSchedulerILb0ELb0ELb0ELi128EEEEEEEEEvNT_6ParamsE$_ZZN4cuteplIJNS_1CILi0EEEiEJS2_S2_iiEEEDaRKNS_15ArithmeticTupleIJDpT_EEERKNS3_IJDpT0_EEEENKUlDpRKT_E_clIJS2_iiiEEEDaSH_) ;  /* 0x000012f000007944 */ /* 0x022fea0003c00000 */
[----:B------:R-:W-:Y:S02]  /*8d20*/  MOV R12, 0x8d40 ;  /* 0x00008d40000c7802 */ /* 0x000fe40000000f00 */
[----:B--2--5:R-:W-:Y:S05]  /*8d30*/  CALL.REL.NOINC `($_ZN7cutlass13device_kernelIN5flash19enable_sm80_to_sm89INS1_16FlashAttnBwdSm80INS1_25CollectiveMainloopBwdSm80ILi2ELi2EN4cute5tupleIJNS5_1CILi64EEENS7_ILi128EEES8_EEENS_10bfloat16_tEfNS_4arch4Sm80ELb0ELb1ELb1ELb0ELb0ELb0ELb0ELb0ELi2ELi2ELi4ELi2ELb1EEENS1_24CollectiveEpilogueBwdGQAISA_fSD_Li256ELb0ELb0EEENS1_19SingleTileSchedulerILb0ELb0ELb0ELi128EEEEEEEEEvNT_6ParamsE$_ZN4cute3eso3ESOILb0ELb1EJNS_15ArithmeticTupleIJiiEEENS_1CILi0EEES5_S5_EEC2ERKS3_RKS5_SA_SA_) ;  /* 0xffffe31000007944 */ /* 0x024fea0003c3ffff */
[----:B------:R-:W-:Y:S04]  /*8d40*/  STL.64 [R1+0x160], R6 ;  /* 0x0001600601007387 */ /* 0x000fe80000100a00 */
[----:B-1----:R1:W5:Y:S01]  /*8d50*/  LDL.64 R8, [R1+0x168] ;  /* 0x0001680001087983 */ /* 0x0023620000100a00 */
[----:B------:R-:W-:Y:S02]  /*8d60*/  UIADD3 UR40, UR5, 0x24, URZ ;  /* 0x0000002405287890 */ /* 0x000fe4000fffe03f */
[----:B------:R-:W-:Y:S01]  /*8d70*/  UMOV UR39, UR19 ;  /* 0x0000001300277c82 */ /* 0x000fe20008000000 */
[----:B------:R2:W-:Y:S02]  /*8d80*/  STL [R1+0x168], R10 ;  /* 0x0001680a01007387 */ /* 0x0005e40000100800 */
[----:B--2---:R-:W-:-:S02]  /*8d90*/  MOV R10, 0x8db0 ;  /* 0x00008db0000a7802 */ /* 0x004fc40000000f00 */
[----:B-1---5:R-:W-:Y:S05]  /*8da0*/  CALL.REL.NOINC `($_ZN7cutlass13device_kernelIN5flash19enable_sm80_to_sm89INS1_16FlashAttnBwdSm80INS1_25CollectiveMainloopBwdSm80ILi2ELi2EN4cute5tupleIJNS5_1CILi64EEENS7_ILi128EEES8_EEENS_10bfloat16_tEfNS_4arch4Sm80ELb0ELb1ELb1ELb0ELb0ELb0ELb0ELb0ELi2ELi2ELi4ELi2ELb1EEENS1_24CollectiveEpilogueBwdGQAISA_fSD_Li256ELb0ELb0EEENS1_19SingleTileSchedulerILb0ELb0ELb0ELi128EEEEEEEEEvNT_6ParamsE$_ZZN4cuteplIJNS_15ArithmeticTupleIJiiEEEEJNS_1CILi0EEEiiiEEEDaRKNS1_IJDpT_EEERKNS1_IJDpT0_EEEENKUlDpRKT_E_clIJS2_iiiEEEDaSI_) ;  /* 0x0000103000007944 */ /* 0x022fea0003c00000 */
[----:B-----5:R1:W-:Y:S01]  /*8db0*/  STL.64 [R1+0x188], R6 ;  /* 0x0001880601007387 */ /* 0x0203e20000100a00 */
[----:B------:R-:W-:-:S03]  /*8dc0*/  MOV R36, 0x8e00 ;  /* 0x00008e0000247802 */ /* 0x000fc60000000f00 */
[----:B------:R1:W-:Y:S04]  /*8dd0*/  STL.64 [R1+0x190], R8 ;  /* 0x0001900801007387 */ /* 0x0003e80000100a00 */
[----:B------:R1:W-:Y:S02]  /*8de0*/  STL [R1+0x184], R12 ;  /* 0x0001840c01007387 */ /* 0x0003e40000100800 */
[----:B-12---:R-:W-:Y:S05]  /*8df0*/  CALL.REL.NOINC `($_ZN7cutlass13device_kernelIN5flash19enable_sm80_to_sm89INS1_16FlashAttnBwdSm80INS1_25CollectiveMainloopBwdSm80ILi2ELi2EN4cute5tupleIJNS5_1CILi64EEENS7_ILi128EEES8_EEENS_10bfloat16_tEfNS_4arch4Sm80ELb0ELb1ELb1ELb0ELb0ELb0ELb0ELb0ELi2ELi2ELi4ELi2ELb1EEENS1_24CollectiveEpilogueBwdGQAISA_fSD_Li256ELb0ELb0EEENS1_19SingleTileSchedulerILb0ELb0ELb0ELi128EEEEEEEEEvNT_6ParamsE$_ZZN4cute19as_arithmetic_tupleINS_15ArithmeticTupleIJNS1_IJiiEEEiiiEEEEEDaRKT_ENKUlRKT_E_clIS2_EEDaS9_) ;  /* 0xfffff4a000007944 */ /* 0x006fea0003c3ffff */
[----:B------:R2:W5:Y:S01]  /*8e00*/  LDL R9, [R1+0x18c] ;  /* 0x00018c0001097983 */ /* 0x0005620000100800 */
[----:B------:R-:W-:-:S03]  /*8e10*/  MOV R8, 0x8e30 ;  /* 0x00008e3000087802 */ /* 0x000fc60000000f00 */
[----:B-12--5:R-:W-:Y:S05]  /*8e20*/  CALL.REL.NOINC `($_ZN7cutlass13device_kernelIN5flash19enable_sm80_to_sm89INS1_16FlashAttnBwdSm80INS1_25CollectiveMainloopBwdSm80ILi2ELi2EN4cute5tupleIJNS5_1CILi64EEENS7_ILi128EEES8_EEENS_10bfloat16_tEfNS_4arch4Sm80ELb0ELb1ELb1ELb0ELb0ELb0ELb0ELb0ELi2ELi2ELi4ELi2ELb1EEENS1_24CollectiveEpilogueBwdGQAISA_fSD_Li256ELb0ELb0EEENS1_19SingleTileSchedulerILb0ELb0ELb0ELi128EEEEEEEEEvNT_6ParamsE$_ZZN4cute19as_arithmetic_tupleINS_15ArithmeticTupleIJNS1_IJiiEEEiiiEEEEEDaRKT_ENKUlRKT_E_clIiEEDaS9_) ;  /* 0xfffff57000007944 */ /* 0x026fea0003c3ffff */
[----:B------:R1:W5:Y:S01]  /*8e30*/  LDL R9, [R1+0x190] ;  /* 0x0001900001097983 */ /* 0x0003620000100800 */
[----:B------:R-:W-:-:S03]  /*8e40*/  MOV R8, 0x8e70 ;  /* 0x00008e7000087802 */ /* 0x000fc60000000f00 */
[----:B------:R1:W-:Y:S04]  /*8e50*/  STL [R1+0x168], R10 ;  /* 0x0001680a01007387 */ /* 0x0003e80000100800 */
[----:B-1---5:R-:W-:Y:S05]  /*8e60*/  CALL.REL.NOINC `($_ZN7cutlass13device_kernelIN5flash19enable_sm80_to_sm89INS1_16FlashAttnBwdSm80INS1_25CollectiveMainloopBwdSm80ILi2ELi2EN4cute5tupleIJNS5_1CILi64EEENS7_ILi128EEES8_EEENS_10bfloat16_tEfNS_4arch4Sm80ELb0ELb1ELb1ELb0ELb0ELb0ELb0ELb0ELi2ELi2ELi4ELi2ELb1EEENS1_24CollectiveEpilogueBwdGQAISA_fSD_Li256ELb0ELb0EEENS1_19SingleTileSchedulerILb0ELb0ELb0ELi128EEEEEEEEEvNT_6ParamsE$_ZZN4cute19as_arithmetic_tupleINS_15ArithmeticTupleIJNS1_IJiiEEEiiiEEEEEDaRKT_ENKUlRKT_E_clIiEEDaS9_) ;  /* 0xfffff53000007944 */ /* 0x022fea0003c3ffff */
[----:B------:R1:W5:Y:S01]  /*8e70*/  LDL R9, [R1+0x194] ;  /* 0x0001940001097983 */ /* 0x0003620000100800 */
[----:B------:R-:W-:-:S03]  /*8e80*/  MOV R8, 0x8eb0 ;  /* 0x00008eb000087802 */ /* 0x000fc60000000f00 */
[----:B------:R1:W-:Y:S04]  /*8e90*/  STL [R1+0x160], R10 ;  /* 0x0001600a01007387 */ /* 0x0003e80000100800 */
[----:B-1---5:R-:W-:Y:S05]  /*8ea0*/  CALL.REL.NOINC `($_ZN7cutlass13device_kernelIN5flash19enable_sm80_to_sm89INS1_16FlashAttnBwdSm80INS1_25CollectiveMainloopBwdSm80ILi2ELi2EN4cute5tupleIJNS5_1CILi64EEENS7_ILi128EEES8_EEENS_10bfloat16_tEfNS_4arch4Sm80ELb0ELb1ELb1ELb0ELb0ELb0ELb0ELb0ELi2ELi2ELi4ELi2ELb1EEENS1_24CollectiveEpilogueBwdGQAISA_fSD_Li256ELb0ELb0EEENS1_19SingleTileSchedulerILb0ELb0ELb0ELi128EEEEEEEEEvNT_6ParamsE$_ZZN4cute19as_arithmetic_tupleINS_15ArithmeticTupleIJNS1_IJiiEEEiiiEEEEEDaRKT_ENKUlRKT_E_clIiEEDaS9_) ;  /* 0xfffff4f000007944 */ /* 0x022fea0003c3ffff */
[----:B------:R1:W-:Y:S01]  /*8eb0*/  STL [R1+0x164], R10 ;  /* 0x0001640a01007387 */ /* 0x0003e20000100800 */
[----:B------:R-:W-:Y:S01]  /*8ec0*/  MOV R9, R7 ;  /* 0x0000000700097202 */ /* 0x000fe20000000f00 */
[----:B------:R-:W-:Y:S01]  /*8ed0*/  UIADD3 UR40, UR5, 0x10, URZ ;  /* 0x0000001005287890 */ /* 0x000fe2000fffe03f */
[----:B------:R-:W-:Y:S01]  /*8ee0*/  MOV R12, 0x8f10 ;  /* 0x00008f10000c7802 */ /* 0x000fe20000000f00 */
[----:B------:R-:W-:-:S05]  /*8ef0*/  UMOV UR39, UR19 ;  /* 0x0000001300277c82 */ /* 0x000fca0008000000 */
[----:B-1----:R-:W-:Y:S05]  /*8f00*/  CALL.REL.NOINC `($_ZN7cutlass13device_kernelIN5flash19enable_sm80_to_sm89INS1_16FlashAttnBwdSm80INS1_25CollectiveMainloopBwdSm80ILi2ELi2EN4cute5tupleIJNS5_1CILi64EEENS7_ILi128EEES8_EEENS_10bfloat16_tEfNS_4arch4Sm80ELb0ELb1ELb1ELb0ELb0ELb0ELb0ELb0ELi2ELi2ELi4ELi2ELb1EEENS1_24CollectiveEpilogueBwdGQAISA_fSD_Li256ELb0ELb0EEENS1_19SingleTileSchedulerILb0ELb0ELb0ELi128EEEEEEEEEvNT_6ParamsE$_ZZN4cute19as_arithmetic_tupleINS_15ArithmeticTupleIJNS1_IJiiEEEiiiEEEEEDaRKT_ENKUlDpRKT_E_clIJS2_iiiEEEDaSA_) ;  /* 0xfffff2c000007944 */ /* 0x002fea0003c3ffff */
[----:B-----5:R-:W-:Y:S01]  /*8f10*/  IMAD.MOV.U32 R9, RZ, RZ, R6 ;  /* 0x000000ffff097224 */ /* 0x020fe200078e0006 */
[----:B------:R-:W-:Y:S01]  /*8f20*/  MOV R6, R7 ;  /* 0x0000000700067202 */ /* 0x000fe20000000f00 */
[----:B------:R-:W-:Y:S01]  /*8f30*/  IMAD.MOV.U32 R7, RZ, RZ, R10 ;  /* 0x000000ffff077224 */ /* 0x000fe200078e000a */
[----:B------:R2:W-:Y:S01]  /*8f40*/  STL [R1+0x180], R11 ;  /* 0x0001800b01007387 */ /* 0x0005e20000100800 */
[----:B------:R-:W-:-:S03]  /*8f50*/  MOV R30, 0x8f90 ;  /* 0x00008f90001e7802 */ /* 0x000fc60000000f00 */
[----:B------:R2:W-:Y:S04]  /*8f60*/  STL.64 [R1+0x170], R8 ;  /* 0x0001700801007387 */ /* 0x0005e80000100a00 */
[----:B------:R2:W-:Y:S02]  /*8f70*/  STL.64 [R1+0x178], R6 ;  /* 0x0001780601007387 */ /* 0x0005e40000100a00 */
[----:B-12---:R-:W-:Y:S05]  /*8f80*/  CALL.REL.NOINC `($_ZN7cutlass13device_kernelIN5flash19enable_sm80_to_sm89INS1_16FlashAttnBwdSm80INS1_25CollectiveMainloopBwdSm80ILi2ELi2EN4cute5tupleIJNS5_1CILi64EEENS7_ILi128EEES8_EEENS_10bfloat16_tEfNS_4arch4Sm80ELb0ELb1ELb1ELb0ELb0ELb0ELb0ELb0ELi2ELi2ELi4ELi2ELb1EEENS1_24CollectiveEpilogueBwdGQAISA_fSD_Li256ELb0ELb0EEENS1_19SingleTileSchedulerILb0ELb0ELb0ELi128EEEEEEEEEvNT_6ParamsE$_ZZN4cute14transform_leafINS_15ArithmeticTupleIJNS1_IJiiEEEiiiEEENS_8identityEEEDaRKT_OT0_ENKUlRKT_E_clIS2_EEDaSC_) ;  /* 0xfffff0c000007944 */ /* 0x006fea0003c3ffff */
[----:B------:R2:W5:Y:S01]  /*8f90*/  LDL R10, [R1+0x178] ;  /* 0x00017800010a7983 */ /* 0x0005620000100800 */
[----:B------:R-:W-:-:S03]  /*8fa0*/  MOV R6, 0x8fc0 ;  /* 0x00008fc000067802 */ /* 0x000fc60000000f00 */
[----:B-12--5:R-:W-:Y:S05]  /*8fb0*/  CALL.REL.NOINC `($_ZN7cutlass13device_kernelIN5flash19enable_sm80_to_sm89INS1_16FlashAttnBwdSm80INS1_25CollectiveMainloopBwdSm80ILi2ELi2EN4cute5tupleIJNS5_1CILi64EEENS7_ILi128EEES8_EEENS_10bfloat16_tEfNS_4arch4Sm80ELb0ELb1ELb1ELb0ELb0ELb0ELb0ELb0ELi2ELi2ELi4ELi2ELb1EEENS1_24CollectiveEpilogueBwdGQAISA_fSD_Li256ELb0ELb0EEENS1_19SingleTileSchedulerILb0ELb0ELb0ELi128EEEEEEEEEvNT_6ParamsE$_ZZN4cute14transform_leafINS_15ArithmeticTupleIJNS1_IJiiEEEiiiEEENS_8identityEEEDaRKT_OT0_ENKUlRKT_E_clIiEEDaSC_) ;  /* 0xfffff1a000007944 */ /* 0x026fea0003c3ffff */
[----:B------:R1:W5:Y:S01]  /*8fc0*/  LDL R10, [R1+0x17c] ;  /* 0x00017c00010a7983 */ /* 0x0003620000100800 */
[----:B------:R-:W-:-:S03]  /*8fd0*/  MOV R6, 0x9000 ;  /* 0x0000900000067802 */ /* 0x000fc60000000f00 */
[----:B------:R1:W-:Y:S04]  /*8fe0*/  STL [R1+0x168], R8 ;  /* 0x0001680801007387 */ /* 0x0003e80000100800 */
[----:B-1---5:R-:W-:Y:S05]  /*8ff0*/  CALL.REL.NOINC `($_ZN7cutlass13device_kernelIN5flash19enable_sm80_to_sm89INS1_16FlashAttnBwdSm80INS1_25CollectiveMainloopBwdSm80ILi2ELi2EN4cute5tupleIJNS5_1CILi64EEENS7_ILi128EEES8_EEENS_10bfloat16_tEfNS_4arch4Sm80ELb0ELb1ELb1ELb0ELb0ELb0ELb0ELb0ELi2ELi2ELi4ELi2ELb1EEENS1_24CollectiveEpilogueBwdGQAISA_fSD_Li256ELb0ELb0EEENS1_19SingleTileSchedulerILb0ELb0ELb0ELi128EEEEEEEEEvNT_6ParamsE$_ZZN4cute14transform_leafINS_15ArithmeticTupleIJNS1_IJiiEEEiiiEEENS_8identityEEEDaRKT_OT0_ENKUlRKT_E_clIiEEDaSC_) ;  /* 0xfffff16000007944 */ /* 0x022fea0003c3ffff */
[----:B------:R1:W5:Y:S01]  /*9000*/  LDL R10, [R1+0x180] ;  /* 0x00018000010a7983 */ /* 0x0003620000100800 */
[----:B------:R-:W-:-:S03]  /*9010*/  MOV R6, 0x9040 ;  /* 0x0000904000067802 */ /* 0x000fc60000000f00 */
[----:B------:R1:W-:Y:S04]  /*9020*/  STL [R1+0x160], R8 ;  /* 0x0001600801007387 */ /* 0x0003e80000100800 */
[----:B-1---5:R-:W-:Y:S05]  /*9030*/  CALL.REL.NOINC `($_ZN7cutlass13device_kernelIN5flash19enable_sm80_to_sm89INS1_16FlashAttnBwdSm80INS1_25CollectiveMainloopBwdSm80ILi2ELi2EN4cute5tupleIJNS5_1CILi64EEENS7_ILi128EEES8_EEENS_10bfloat16_tEfNS_4arch4Sm80ELb0ELb1ELb1ELb0ELb0ELb0ELb0ELb0ELi2ELi2ELi4ELi2ELb1EEENS1_24CollectiveEpilogueBwdGQAISA_fSD_Li256ELb0ELb0EEENS1_19SingleTileSchedulerILb0ELb0ELb0ELi128EEEEEEEEEvNT_6ParamsE$_ZZN4cute14transform_leafINS_15ArithmeticTupleIJNS1_IJiiEEEiiiEEENS_8identityEEEDaRKT_OT0_ENKUlRKT_E_clIiEEDaSC_) ;  /* 0xfffff12000007944 */ /* 0x022fea0003c3ffff */
[----:B------:R1:W-:Y:S01]  /*9040*/  STL [R1+0x164], R8 ;  /* 0x0001640801007387 */ /* 0x0003e20000100800 */
[----:B------:R-:W-:Y:S01]  /*9050*/  MOV R10, 0x9080 ;  /* 0x00009080000a7802 */ /* 0x000fe20000000f00 */
[----:B------:R-:W-:Y:S02]  /*9060*/  UMOV UR39, UR19 ;  /* 0x0000001300277c82 */ /* 0x000fe40008000000 */
[----:B-1----:R-:W-:Y:S05]  /*9070*/  CALL.REL.NOINC `($_ZN7cutlass13device_kernelIN5flash19enable_sm80_to_sm89INS1_16FlashAttnBwdSm80INS1_25CollectiveMainloopBwdSm80ILi2ELi2EN4cute5tupleIJNS5_1CILi64EEENS7_ILi128EEES8_EEENS_10bfloat16_tEfNS_4arch4Sm80ELb0ELb1ELb1ELb0ELb0ELb0ELb0ELb0ELi2ELi2ELi4ELi2ELb1EEENS1_24CollectiveEpilogueBwdGQAISA_fSD_Li256ELb0ELb0EEENS1_19SingleTileSchedulerILb0ELb0ELb0ELi128EEEEEEEEEvNT_6ParamsE$_ZZN4cute9transformINS_15ArithmeticTupleIJNS1_IJiiEEEiiiEEEZNS_14transform_leafIS3_NS_8identityEEEDaRKT_OT0_EUlRKT_E_EEDaS8_SA_ENKUlDpSD_E_clIJNS_5tupleIJiiEEEiiiEEEDaSF_) ;  /* 0x00000be000007944 */ /* 0x002fea0003c00000 */
[----:B------:R-:W-:Y:S02]  /*9080*/  MOV R10, R0 ;  /* 0x00000000000a7202 */ /* 0x000fe40000000f00 */
[----:B------:R-:W-:Y:S02]  /*9090*/  MOV R11, 0x0 ;  /* 0x00000000000b7802 */ /* 0x000fe40000000f00 */
[----:B-----5:R-:W-:Y:S02]  /*90a0*/  MOV R2, R6 ;  /* 0x0000000600027202 */ /* 0x020fe40000000f00 */
[----:B------:R-:W-:Y:S05]  /*90b0*/  RET.REL.NODEC R10 `(_ZN7cutlass13device_kernelIN5flash19enable_sm80_to_sm89INS1_16FlashAttnBwdSm80INS1_25CollectiveMainloopBwdSm80ILi2ELi2EN4cute5tupleIJNS5_1CILi64EEENS7_ILi128EEES8_EEENS_10bfloat16_tEfNS_4arch4Sm80ELb0ELb1ELb1ELb0ELb0ELb0ELb0ELb0ELi2ELi2ELi4ELi2ELb1EEENS1_24CollectiveEpilogueBwdGQAISA_fSD_Li256ELb0ELb0EEENS1_19SingleTileSchedulerILb0ELb0ELb0ELi128EEEEEEEEEvNT_6ParamsE) ;  /* 0xffff6f400a007950 */ /* 0x000fea0003c3ffff */
        .type           $_ZN7cutlass13device_kernelIN5flash19enable_sm80_to_sm89INS1_16FlashAttnBwdSm80INS1_25CollectiveMainloopBwdSm80ILi2ELi2EN4cute5tupleIJNS5_1CILi64EEENS7_ILi128EEES8_EEENS_10bfloat16_tEfNS_4arch4Sm80ELb0ELb1ELb1ELb0ELb0ELb0ELb0ELb0ELi2ELi2ELi4ELi2ELb1EEENS1_24CollectiveEpilogueBwdGQAISA_fSD_Li256ELb0ELb0EEENS1_19SingleTileSchedulerILb0ELb0ELb0ELi128EEEEEEEEEvNT_6ParamsE$_ZZN4cute7idx2crdINS_5tupleIJiEEENS1_IJNS1_IJNS1_IJNS_1CILi8EEENS3_ILi2EEEEEES5_S5_NS3_ILi4EEEEEEEEEEEDaRKT_RKT0_ENKUlRKT_RKT0_E_clIiS8_EEDaSI_SL_,@function
        .size           $_ZN7cutlass13device_kernelIN5flash19enable_sm80_to_sm89INS1_16FlashAttnBwdSm80INS1_25CollectiveMainloopBwdSm80ILi2ELi2EN4cute5tupleIJNS5_1CILi64EEENS7_ILi128EEES8_EEENS_10bfloat16_tEfNS_4arch4Sm80ELb0ELb1ELb1ELb0ELb0ELb0ELb0ELb0ELi2ELi2ELi4ELi2ELb1EEENS1_24CollectiveEpilogueBwdGQAISA_fSD_Li256ELb0ELb0EEENS1_19SingleTileSchedulerILb0ELb0ELb0ELi128EEEEEEEEEvNT_6ParamsE$_ZZN4cute7idx2crdINS_5tupleIJiEEENS1_IJNS1_IJNS1_IJNS_1CILi8EEENS3_ILi2EEEEEES5_S5_NS3_ILi4EEEEEEEEEEEDaRKT_RKT0_ENKUlRKT_RKT0_E_clIiS8_EEDaSI_SL_,($_ZN7cutlass13device_kernelIN5flash19enable_sm80_to_sm89INS1_16FlashAttnBwdSm80INS1_25CollectiveMainloopBwdSm80ILi2ELi2EN4cute5tupleIJNS5_1CILi64EEENS7_ILi128EEES8_EEENS_10bfloat16_tEfNS_4arch4Sm80ELb0ELb1ELb1ELb0ELb0ELb0ELb0ELb0ELi2ELi2ELi4ELi2ELb1EEENS1_24CollectiveEpilogueBwdGQAISA_fSD_Li256ELb0ELb0EEENS1_19SingleTileSchedulerILb0ELb0ELb0ELi128EEEEEEEEEvNT_6ParamsE$_ZZN4cute9transformINS_15ArithmeticTupleIJNS1_IJiiEEEiiiEEEZNS_14transform_leafIS3_NS_8identityEEEDaRKT_OT0_EUlRKT_E_EEDaS8_SA_ENKUlDpSD_E_clIJNS_5tupleIJiiEEEiiiEEEDaSF_ - $_ZN7cutlass13device_kernelIN5flash19enable_sm80_to_sm89INS1_16FlashAttnBwdSm80INS1_25CollectiveMainloopBwdSm80ILi2ELi2EN4cute5tupleIJNS5_1CILi64EEENS7_ILi128EEES8_EEENS_10bfloat16_tEfNS_4arch4Sm80ELb0ELb1ELb1ELb0ELb0ELb0ELb0ELb0ELi2ELi2ELi4ELi2ELb1EEENS1_24CollectiveEpilogueBwdGQAISA_fSD_Li256ELb0ELb0EEENS1_19SingleTileSchedulerILb0ELb0ELb0ELi128EEEEEEEEEvNT_6ParamsE$_ZZN4cute7idx2crdINS_5tupleIJiEEENS1_IJNS1_IJNS1_IJNS_1CILi8EEENS3_ILi2EEEEEES5_S5_NS3_ILi4EEEEEEEEEEEDaRKT_RKT0_ENKUlRKT_RKT0_E_clIiS8_EEDaSI_SL_)
$_ZN7cutlass13device_kernelIN5flash19enable_sm80_to_sm89INS1_16FlashAttnBwdSm80INS1_25CollectiveMainloopBwdSm80ILi2ELi2EN4cute5tupleIJNS5_1CILi64EEENS7_ILi128EEES8_EEENS_10bfloat16_tEfNS_4arch4Sm80ELb0ELb1ELb1ELb0ELb0ELb0ELb0ELb0ELi2ELi2ELi4ELi2ELb1EEENS1_24CollectiveEpilogueBwdGQAISA_fSD_Li256ELb0ELb0EEENS1_19SingleTileSchedulerILb0ELb0ELb0ELi128EEEEEEEEEvNT_6ParamsE$_ZZN4cute7idx2crdINS_5tupleIJiEEENS1_IJNS1_IJNS1_IJNS_1CILi8EEENS3_ILi2EEEEEES5_S5_NS3_ILi4EEEEEEEEEEEDaRKT_RKT0_ENKUlRKT_RKT0_E_clIiS8_EEDaSI_SL_:
[----:B------:R-:W-:Y:S01]  /*90c0*/  SHF.R.S32.HI R31, RZ, 0x1f, R30 ;  /* 0x0000001fff1f7819 */ /* 0x000fe2000001141e */
[----:B------:R1:W-:Y:S01]  /*90d0*/  STL.U8 [R1+0x198], RZ ;  /* 0x000198ff01007387 */ /* 0x0003e20000100000 */
[----:B------:R-:W-:-:S02]  /*90e0*/  UIADD3 UR5, UR12, 0x160, URZ ;  /* 0x000001600c057890 */ /* 0x000fc4000fffe03f */
        /* <DEDUP_REMOVED lines=69> */
[----:B------:R-:W-:Y:S02]  /*9540*/  MOV R6, 0x9590 ;  /* 0x0000959000067802 */ /* 0x000fe40000000f00 */
[----:B------:R-:W-:-:S04]  /*9550*/  LEA.HI R0, R0, R7, RZ, 0x1 ;  /* 0x0000000700007211 */ /* 0x000fc800078f08ff */
[----:B------:R-:W-:-:S05]  /*9560*/  LOP3.LUT R0, R0, 0xfffffffe, RZ, 0xc0, !PT ;  /* 0xfffffffe00007812 */ /* 0x000fca00078ec0ff */
[----:B------:R-:W-:Y:S02]  /*9570*/  IMAD.IADD R7, R7, 0x1, -R0 ;  /* 0x0000000107077824 */ /* 0x000fe400078e0a00 */
[----:B--2--5:R-:W-:Y:S05]  /*9580*/  CALL.REL.NOINC `($_ZN7cutlass13device_kernelIN5flash19enable_sm80_to_sm89INS1_16FlashAttnBwdSm80INS1_25CollectiveMainloopBwdSm80ILi2ELi2EN4cute5tupleIJNS5_1CILi64EEENS7_ILi128EEES8_EEENS_10bfloat16_tEfNS_4arch4Sm80ELb0ELb1ELb1ELb0ELb0ELb0ELb0ELb0ELi2ELi2ELi4ELi2ELb1EEENS1_24CollectiveEpilogueBwdGQAISA_fSD_Li256ELb0ELb0EEENS1_19SingleTileSchedulerILb0ELb0ELb0ELi128EEEEEEEEEvNT_6ParamsE$_ZN4cute5tupleIJiEEC2ERKi) ;  /* 0xffffe7e000007944 */ /* 0x024fea0003c3ffff */
        /* <DEDUP_REMOVED lines=10> */
[----:B-1---5:R-:W-:Y:S05]  /*9630*/  CALL.REL.NOINC `($_ZN7cutlass13device_kernelIN5flash19enable_sm80_to_sm89INS1_16FlashAttnBwdSm80INS1_25CollectiveMainloopBwdSm80ILi2ELi2EN4cute5tupleIJNS5_1CILi64EEENS7_ILi128EEES8_EEENS_10bfloat16_tEfNS_4arch4Sm80ELb0ELb1ELb1ELb0ELb0ELb0ELb0ELb0ELi2ELi2ELi4ELi2ELb1EEENS1_24CollectiveEpilogueBwdGQAISA_fSD_Li256ELb0ELb0EEENS1_19SingleTileSchedulerILb0ELb0ELb0ELi128EEEEEEEEEvNT_6ParamsE$_ZN4cute5tupleIJiEEC2ERKi) ;  /* 0xffffe73000007944 */ /* 0x022fea0003c3ffff */
[----:B------:R1:W5:Y:S01]  /*9640*/  LDL R11, [R1+0x168] ;  /* 0x00016800010b7983 */ /* 0x0003620000100800 */
[----:B------:R-:W-:Y:S01]  /*9650*/  MOV R7, R10 ;  /* 0x0000000a00077202 */ /* 0x000fe20000000f00 */
[----:B------:R-:W-:Y:S01]  /*9660*/  UMOV UR40, UR9 ;  /* 0x0000000900287c82 */ /* 0x000fe20008000000 */
        /* <DEDUP_REMOVED lines=44> */
[----:B------:R-:W-:-:S03]  /*9930*/  UIADD3 UR40, UR5, 0x24, URZ ;  /* 0x0000002405287890 */ /* 0x000fc6000fffe03f */
[----:B------:R2:W-:Y:S02]  /*9940*/  STL [R1+0x168], R10 ;  /* 0x0001680a01007387 */ /* 0x0005e40000100800 */
[----:B--2---:R-:W-:Y:S02]  /*9950*/  MOV R10, 0x9970 ;  /* 0x00009970000a7802 */ /* 0x004fe40000000f00 */
        /* <DEDUP_REMOVED lines=20> */
[----:B------:R-:W-:-:S06]  /*9aa0*/  MOV R12, 0x9ac0 ;  /* 0x00009ac0000c7802 */ /* 0x000fcc0000000f00 */
        /* <DEDUP_REMOVED lines=21> */
[----:B------:R-:W-:-:S03]  /*9c00*/  MOV R10, 0x9c20 ;  /* 0x00009c20000a7802 */ /* 0x000fc60000000f00 */
[----:B-1----:R-:W-:Y:S05]  /*9c10*/  CALL.REL.NOINC `($_ZN7cutlass13device_kernelIN5flash19enable_sm80_to_sm89INS1_16FlashAttnBwdSm80INS1_25CollectiveMainloopBwdSm80ILi2ELi2EN4cute5tupleIJNS5_1CILi64EEENS7_ILi128EEES8_EEENS_10bfloat16_tEfNS_4arch4Sm80ELb0ELb1ELb1ELb0ELb0ELb0ELb0ELb0ELi2ELi2ELi4ELi2ELb1EEENS1_24CollectiveEpilogueBwdGQAISA_fSD_Li256ELb0ELb0EEENS1_19SingleTileSchedulerILb0ELb0ELb0ELi128EEEEEEEEEvNT_6ParamsE$_ZZN4cute9transformINS_15ArithmeticTupleIJNS1_IJiiEEEiiiEEEZNS_14transform_leafIS3_NS_8identityEEEDaRKT_OT0_EUlRKT_E_EEDaS8_SA_ENKUlDpSD_E_clIJNS_5tupleIJiiEEEiiiEEEDaSF_) ;  /* 0x0000004000007944 */ /* 0x002fea0003c00000 */
[----:B------:R-:W-:Y:S02]  /*9c20*/  MOV R10, R20 ;  /* 0x00000014000a7202 */ /* 0x000fe40000000f00 */
[----:B------:R-:W-:Y:S02]  /*9c30*/  MOV R11, 0x0 ;  /* 0x00000000000b7802 */ /* 0x000fe40000000f00 */
[----:B-----5:R-:W-:Y:S02]  /*9c40*/  MOV R0, R6 ;  /* 0x0000000600007202 */ /* 0x020fe40000000f00 */
[----:B------:R-:W-:Y:S05]  /*9c50*/  RET.REL.NODEC R10 `(_ZN7cutlass13device_kernelIN5flash19enable_sm80_to_sm89INS1_16FlashAttnBwdSm80INS1_25CollectiveMainloopBwdSm80ILi2ELi2EN4cute5tupleIJNS5_1CILi64EEENS7_ILi128EEES8_EEENS_10bfloat16_tEfNS_4arch4Sm80ELb0ELb1ELb1ELb0ELb0ELb0ELb0ELb0ELi2ELi2ELi4ELi2ELb1EEENS1_24CollectiveEpilogueBwdGQAISA_fSD_Li256ELb0ELb0EEENS1_19SingleTileSchedulerILb0ELb0ELb0ELi128EEEEEEEEEvNT_6ParamsE) ;  /* 0xffff63a00a007950 */ /* 0x000fea0003c3ffff */
        .type           $_ZN7cutlass13device_kernelIN5flash19enable_sm80_to_sm89INS1_16FlashAttnBwdSm80INS1_25CollectiveMainloopBwdSm80ILi2ELi2EN4cute5tupleIJNS5_1CILi64EEENS7_ILi128EEES8_EEENS_10bfloat16_tEfNS_4arch4Sm80ELb0ELb1ELb1ELb0ELb0ELb0ELb0ELb0ELi2ELi2ELi4ELi2ELb1EEENS1_24CollectiveEpilogueBwdGQAISA_fSD_Li256ELb0ELb0EEENS1_19SingleTileSchedulerILb0ELb0ELb0ELi128EEEEEEEEEvNT_6ParamsE$_ZZN4cute9transformINS_15ArithmeticTupleIJNS1_IJiiEEEiiiEEEZNS_14transform_leafIS3_NS_8identityEEEDaRKT_OT0_EUlRKT_E_EEDaS8_SA_ENKUlDpSD_E_clIJNS_5tupleIJiiEEEiiiEEEDaSF_,@function
        .size           $_ZN7cutlass13device_kernelIN5flash19enable_sm80_to_sm89INS1_16FlashAttnBwdSm80INS1_25CollectiveMainloopBwdSm80ILi2ELi2EN4cute5tupleIJNS5_1CILi64EEENS7_ILi128EEES8_EEENS_10bfloat16_tEfNS_4arch4Sm80ELb0ELb1ELb1ELb0ELb0ELb0ELb0ELb0ELi2ELi2ELi4ELi2ELb1EEENS1_24CollectiveEpilogueBwdGQAISA_fSD_Li256ELb0ELb0EEENS1_19SingleTileSchedulerILb0ELb0ELb0ELi128EEEEEEEEEvNT_6ParamsE$_ZZN4cute9transformINS_15ArithmeticTupleIJNS1_IJiiEEEiiiEEEZNS_14transform_leafIS3_NS_8identityEEEDaRKT_OT0_EUlRKT_E_EEDaS8_SA_ENKUlDpSD_E_clIJNS_5tupleIJiiEEEiiiEEEDaSF_,($_ZN7cutlass13device_kernelIN5flash19enable_sm80_to_sm89INS1_16FlashAttnBwdSm80INS1_25CollectiveMainloopBwdSm80ILi2ELi2EN4cute5tupleIJNS5_1CILi64EEENS7_ILi128EEES8_EEENS_10bfloat16_tEfNS_4arch4Sm80ELb0ELb1ELb1ELb0ELb0ELb0ELb0ELb0ELi2ELi2ELi4ELi2ELb1EEENS1_24CollectiveEpilogueBwdGQAISA_fSD_Li256ELb0ELb0EEENS1_19SingleTileSchedulerILb0ELb0ELb0ELi128EEEEEEEEEvNT_6ParamsE$_ZZN4cute9transformINS_15ArithmeticTupleIJiiEEEZNS_14transform_leafIS2_RNS_8identityEEEDaRKT_OT0_EUlRKT_E_EEDaS8_SA_ENKUlDpSD_E_clIJiiEEEDaSF_ - $_ZN7cutlass13device_kernelIN5flash19enable_sm80_to_sm89INS1_16FlashAttnBwdSm80INS1_25CollectiveMainloopBwdSm80ILi2ELi2EN4cute5tupleIJNS5_1CILi64EEENS7_ILi128EEES8_EEENS_10bfloat16_tEfNS_4arch4Sm80ELb0ELb1ELb1ELb0ELb0ELb0ELb0ELb0ELi2ELi2ELi4ELi2ELb1EEENS1_24CollectiveEpilogueBwdGQAISA_fSD_Li256ELb0ELb0EEENS1_19SingleTileSchedulerILb0ELb0ELb0ELi128EEEEEEEEEvNT_6ParamsE$_ZZN4cute9transformINS_15ArithmeticTupleIJNS1_IJiiEEEiiiEEEZNS_14transform_leafIS3_NS_8identityEEEDaRKT_OT0_EUlRKT_E_EEDaS8_SA_ENKUlDpSD_E_clIJNS_5tupleIJiiEEEiiiEEEDaSF_)
$_ZN7cutlass13device_kernelIN5flash19enable_sm80_to_sm89INS1_16FlashAttnBwdSm80INS1_25CollectiveMainloopBwdSm80ILi2ELi2EN4cute5tupleIJNS5_1CILi64EEENS7_ILi128EEES8_EEENS_10bfloat16_tEfNS_4arch4Sm80ELb0ELb1ELb1ELb0ELb0ELb0ELb0ELb0ELi2ELi2ELi4ELi2ELb1EEENS1_24CollectiveEpilogueBwdGQAISA_fSD_Li256ELb0ELb0EEENS1_19SingleTileSchedulerILb0ELb0ELb0ELi128EEEEEEEEEvNT_6ParamsE$_ZZN4cute9transformINS_15ArithmeticTupleIJNS1_IJiiEEEiiiEEEZNS_14transform_leafIS3_NS_8identityEEEDaRKT_OT0_EUlRKT_E_EEDaS8_SA_ENKUlDpSD_E_clIJNS_5tupleIJiiEEEiiiEEEDaSF_:
[----:B------:R-:W-:Y:S02]  /*9c60*/  IADD3 R6, R1, 0x19c, RZ ;  /* 0x0000019c01067810 */ /* 0x000fe40007ffe0ff */
[----:B------:R-:W-:Y:S02]  /*9c70*/  MOV R8, 0x9ca0 ;  /* 0x00009ca000087802 */ /* 0x000fe40000000f00 */
[----:B------:R-:W-:-:S02]  /*9c80*/  IADD3 R6, R6, c[0x0][0x20], RZ ;  /* 0x0000080006067a10 */ /* 0x000fc40007ffe0ff */
[----:B------:R-:W-:Y:S05]  /*9c90*/  CALL.REL.NOINC `($_ZN7cutlass13device_kernelIN5flash19enable_sm80_to_sm89INS1_16FlashAttnBwdSm80INS1_25CollectiveMainloopBwdSm80ILi2ELi2EN4cute5tupleIJNS5_1CILi64EEENS7_ILi128EEES8_EEENS_10bfloat16_tEfNS_4arch4Sm80ELb0ELb1ELb1ELb0ELb0ELb0ELb0ELb0ELi2ELi2ELi4ELi2ELb1EEENS1_24CollectiveEpilogueBwdGQAISA_fSD_Li256ELb0ELb0EEENS1_19SingleTileSchedulerILb0ELb0ELb0ELi128EEEEEEEEEvNT_6ParamsE$_ZN4cute3eso3ESOILb0ELb0EJNS_5tupleIJiiEEEiiiEEC2ERKS3_RKiS8_S8_) ;  /* 0xffffd05000007944 */ /* 0x000fea0003c3ffff */
[----:B-1----:R1:W5:Y:S04]  /*9ca0*/  LDL R7, [R1+0x1ac] ;  /* 0x0001ac0001077983 */ /* 0x0023680000100800 */
[----:B------:R1:W5:Y:S04]  /*9cb0*/  LDL R8, [R1+0x1a4] ;  /* 0x0001a40001087983 */ /* 0x0003680000100800 */
[----:B------:R1:W5:Y:S01]  /*9cc0*/  LDL R6, [R1+0x19c] ;  /* 0x00019c0001067983 */ /* 0x0003620000100800 */
[----:B------:R-:W-:-:S04]  /*9cd0*/  MOV R11, 0x0 ;  /* 0x00000000000b7802 */ /* 0x000fc80000000f00 */
[----:B------:R-:W-:Y:S05]  /*9ce0*/  RET.REL.NODEC R10 `(_ZN7cutlass13device_kernelIN5flash19enable_sm80_to_sm89INS1_16FlashAttnBwdSm80INS1_25CollectiveMainloopBwdSm80ILi2ELi2EN4cute5tupleIJNS5_1CILi64EEENS7_ILi128EEES8_EEENS_10bfloat16_tEfNS_4arch4Sm80ELb0ELb1ELb1ELb0ELb0ELb0ELb0ELb0ELi2ELi2ELi4ELi2ELb1EEENS1_24CollectiveEpilogueBwdGQAISA_fSD_Li256ELb0ELb0EEENS1_19SingleTileSchedulerILb0ELb0ELb0ELi128EEEEEEEEEvNT_6ParamsE) ;  /* 0xffff63100a007950 */ /* 0x000fea0003c3ffff */
        .type           $_ZN7cutlass13device_kernelIN5flash19enable_sm80_to_sm89INS1_16FlashAttnBwdSm80INS1_25CollectiveMainloopBwdSm80ILi2ELi2EN4cute5tupleIJNS5_1CILi64EEENS7_ILi128EEES8_EEENS_10bfloat16_tEfNS_4arch4Sm80ELb0ELb1ELb1ELb0ELb0ELb0ELb0ELb0ELi2ELi2ELi4ELi2ELb1EEENS1_24CollectiveEpilogueBwdGQAISA_fSD_Li256ELb0ELb0EEENS1_19SingleTileSchedulerILb0ELb0ELb0ELi128EEEEEEEEEvNT_6ParamsE$_ZZN4cute9transformINS_15ArithmeticTupleIJiiEEEZNS_14transform_leafIS2_RNS_8identityEEEDaRKT_OT0_EUlRKT_E_EEDaS8_SA_ENKUlDpSD_E_clIJiiEEEDaSF_,@function
        .size           $_ZN7cutlass13device_kernelIN5flash19enable_sm80_to_sm89INS1_16FlashAttnBwdSm80INS1_25CollectiveMainloopBwdSm80ILi2ELi2EN4cute5tupleIJNS5_1CILi64EEENS7_ILi128EEES8_EEENS_10bfloat16_tEfNS_4arch4Sm80ELb0ELb1ELb1ELb0ELb0ELb0ELb0ELb0ELi2ELi2ELi4ELi2ELb1EEENS1_24CollectiveEpilogueBwdGQAISA_fSD_Li256ELb0ELb0EEENS1_19SingleTileSchedulerILb0ELb0ELb0ELi128EEEEEEEEEvNT_6ParamsE$_ZZN4cute9transformINS_15ArithmeticTupleIJiiEEEZNS_14transform_leafIS2_RNS_8identityEEEDaRKT_OT0_EUlRKT_E_EEDaS8_SA_ENKUlDpSD_E_clIJiiEEEDaSF_,($_ZN7cutlass13device_kernelIN5flash19enable_sm80_to_sm89INS1_16FlashAttnBwdSm80INS1_25CollectiveMainloopBwdSm80ILi2ELi2EN4cute5tupleIJNS5_1CILi64EEENS7_ILi128EEES8_EEENS_10bfloat16_tEfNS_4arch4Sm80ELb0ELb1ELb1ELb0ELb0ELb0ELb0ELb0ELi2ELi2ELi4ELi2ELb1EEENS1_24CollectiveEpilogueBwdGQAISA_fSD_Li256ELb0ELb0EEENS1_19SingleTileSchedulerILb0ELb0ELb0ELi128EEEEEEEEEvNT_6ParamsE$_ZZN4cuteplIJNS_15ArithmeticTupleIJiEEEEJNS1_IJNS_1CILi0EEEiEEEEEEDaRKNS1_IJDpT_EEERKNS1_IJDpT0_EEEENKUlDpRKT_E_clIJNS1_IJiiEEEEEEDaSJ_ - $_ZN7cutlass13device_kernelIN5flash19enable_sm80_to_sm89INS1_16FlashAttnBwdSm80INS1_25CollectiveMainloopBwdSm80ILi2ELi2EN4cute5tupleIJNS5_1CILi64EEENS7_ILi128EEES8_EEENS_10bfloat16_tEfNS_4arch4Sm80ELb0ELb1ELb1ELb0ELb0ELb0ELb0ELb0ELi2ELi2ELi4ELi2ELb1EEENS1_24CollectiveEpilogueBwdGQAISA_fSD_Li256ELb0ELb0EEENS1_19SingleTileSchedulerILb0ELb0ELb0ELi128EEEEEEEEEvNT_6ParamsE$_ZZN4cute9transformINS_15ArithmeticTupleIJiiEEEZNS_14transform_leafIS2_RNS_8identityEEEDaRKT_OT0_EUlRKT_E_EEDaS8_SA_ENKUlDpSD_E_clIJiiEEEDaSF_)
$_ZN7cutlass13device_kernelIN5flash19enable_sm80_to_sm89INS1_16FlashAttnBwdSm80INS1_25CollectiveMainloopBwdSm80ILi2ELi2EN4cute5tupleIJNS5_1CILi64EEENS7_ILi128EEES8_EEENS_10bfloat16_tEfNS_4arch4Sm80ELb0ELb1ELb1ELb0ELb0ELb0ELb0ELb0ELi2ELi2ELi4ELi2ELb1EEENS1_24CollectiveEpilogueBwdGQAISA_fSD_Li256ELb0ELb0EEENS1_19SingleTileSchedulerILb0ELb0ELb0ELi128EEEEEEEEEvNT_6ParamsE$_ZZN4cute9transformINS_15ArithmeticTupleIJiiEEEZNS_14transform_leafIS2_RNS_8identityEEEDaRKT_OT0_EUlRKT_E_EEDaS8_SA_ENKUlDpSD_E_clIJiiEEEDaSF_:
[----:B------:R-:W-:Y:S02]  /*9cf0*/  IADD3 R7, R1, 0x1a0, RZ ;  /* 0x000001a001077810 */ /* 0x000fe40007ffe0ff */
[----:B------:R-:W-:Y:S02]  /*9d00*/  MOV R10, 0x9d30 ;  /* 0x00009d30000a7802 */ /* 0x000fe40000000f00 */
[----:B------:R-:W-:Y:S02]  /*9d10*/  IADD3 R7, R7, c[0x0][0x20], RZ ;  /* 0x0000080007077a10 */ /* 0x000fe40007ffe0ff */
[----:B------:R-:W-:Y:S05]  /*9d20*/  CALL.REL.NOINC `($_ZN7cutlass13device_kernelIN5flash19enable_sm80_to_sm89INS1_16FlashAttnBwdSm80INS1_25CollectiveMainloopBwdSm80ILi2ELi2EN4cute5tupleIJNS5_1CILi64EEENS7_ILi128EEES8_EEENS_10bfloat16_tEfNS_4arch4Sm80ELb0ELb1ELb1ELb0ELb0ELb0ELb0ELb0ELi2ELi2ELi4ELi2ELb1EEENS1_24CollectiveEpilogueBwdGQAISA_fSD_Li256ELb0ELb0EEENS1_19SingleTileSchedulerILb0ELb0ELb0ELi128EEEEEEEEEvNT_6ParamsE$_ZN4cute3eso3ESOILb0ELb0EJiiEEC2ERKiS4_) ;  /* 0xffffd1c000007944 */ /* 0x000fea0003c3ffff */
[----:B-1----:R1:W5:Y:S01]  /*9d30*/  LDL.64 R6, [R1+0x1a0] ;  /* 0x0001a00001067983 */ /* 0x0023620000100a00 */
[----:B------:R-:W-:-:S04]  /*9d40*/  MOV R9, 0x0 ;  /* 0x0000000000097802 */ /* 0x000fc80000000f00 */
[----:B------:R-:W-:Y:S05]  /*9d50*/  RET.REL.NODEC R8 `(_ZN7cutlass13device_kernelIN5flash19enable_sm80_to_sm89INS1_16FlashAttnBwdSm80INS1_25CollectiveMainloopBwdSm80ILi2ELi2EN4cute5tupleIJNS5_1CILi64EEENS7_ILi128EEES8_EEENS_10bfloat16_tEfNS_4arch4Sm80ELb0ELb1ELb1ELb0ELb0ELb0ELb0ELb0ELi2ELi2ELi4ELi2ELb1EEENS1_24CollectiveEpilogueBwdGQAISA_fSD_Li256ELb0ELb0EEENS1_19SingleTileSchedulerILb0ELb0ELb0ELi128EEEEEEEEEvNT_6ParamsE) ;  /* 0xffff62a008007950 */ /* 0x000fea0003c3ffff */
        .type           $_ZN7cutlass13device_kernelIN5flash19enable_sm80_to_sm89INS1_16FlashAttnBwdSm80INS1_25CollectiveMainloopBwdSm80ILi2ELi2EN4cute5tupleIJNS5_1CILi64EEENS7_ILi128EEES8_EEENS_10bfloat16_tEfNS_4arch4Sm80ELb0ELb1ELb1ELb0ELb0ELb0ELb0ELb0ELi2ELi2ELi4ELi2ELb1EEENS1_24CollectiveEpilogueBwdGQAISA_fSD_Li256ELb0ELb0EEENS1_19SingleTileSchedulerILb0ELb0ELb0ELi128EEEEEEEEEvNT_6ParamsE$_ZZN4cuteplIJNS_15ArithmeticTupleIJiEEEEJNS1_IJNS_1CILi0EEEiEEEEEEDaRKNS1_IJDpT_EEERKNS1_IJDpT0_EEEENKUlDpRKT_E_clIJNS1_IJiiEEEEEEDaSJ_,@function
        .size           $_ZN7cutlass13device_kernelIN5flash19enable_sm80_to_sm89INS1_16FlashAttnBwdSm80INS1_25CollectiveMainloopBwdSm80ILi2ELi2EN4cute5tupleIJNS5_1CILi64EEENS7_ILi128EEES8_EEENS_10bfloat16_tEfNS_4arch4Sm80ELb0ELb1ELb1ELb0ELb0ELb0ELb0ELb0ELi2ELi2ELi4ELi2ELb1EEENS1_24CollectiveEpilogueBwdGQAISA_fSD_Li256ELb0ELb0EEENS1_19SingleTileSchedulerILb0ELb0ELb0ELi128EEEEEEEEEvNT_6ParamsE$_ZZN4cuteplIJNS_15ArithmeticTupleIJiEEEEJNS1_IJNS_1CILi0EEEiEEEEEEDaRKNS1_IJDpT_EEERKNS1_IJDpT0_EEEENKUlDpRKT_E_clIJNS1_IJiiEEEEEEDaSJ_,($_ZN7cutlass13device_kernelIN5flash19enable_sm80_to_sm89INS1_16FlashAttnBwdSm80INS1_25CollectiveMainloopBwdSm80ILi2ELi2EN4cute5tupleIJNS5_1CILi64EEENS7_ILi128EEES8_EEENS_10bfloat16_tEfNS_4arch4Sm80ELb0ELb1ELb1ELb0ELb0ELb0ELb0ELb0ELi2ELi2ELi4ELi2ELb1EEENS1_24CollectiveEpilogueBwdGQAISA_fSD_Li256ELb0ELb0EEENS1_19SingleTileSchedulerILb0ELb0ELb0ELi128EEEEEEEEEvNT_6ParamsE$_ZZN4cuteplIJNS_15ArithmeticTupleIJiiEEEEJNS_1CILi0EEEiiiEEEDaRKNS1_IJDpT_EEERKNS1_IJDpT0_EEEENKUlDpRKT_E_clIJS2_iiiEEEDaSI_ - $_ZN7cutlass13device_kernelIN5flash19enable_sm80_to_sm89INS1_16FlashAttnBwdSm80INS1_25CollectiveMainloopBwdSm80ILi2ELi2EN4cute5tupleIJNS5_1CILi64EEENS7_ILi128EEES8_EEENS_10bfloat16_tEfNS_4arch4Sm80ELb0ELb1ELb1ELb0ELb0ELb0ELb0ELb0ELi2ELi2ELi4ELi2ELb1EEENS1_24CollectiveEpilogueBwdGQAISA_fSD_Li256ELb0ELb0EEENS1_19SingleTileSchedulerILb0ELb0ELb0ELi128EEEEEEEEEvNT_6ParamsE$_ZZN4cuteplIJNS_15ArithmeticTupleIJiEEEEJNS1_IJNS_1CILi0EEEiEEEEEEDaRKNS1_IJDpT_EEERKNS1_IJDpT0_EEEENKUlDpRKT_E_clIJNS1_IJiiEEEEEEDaSJ_)
$_ZN7cutlass13device_kernelIN5flash19enable_sm80_to_sm89INS1_16FlashAttnBwdSm80INS1_25CollectiveMainloopBwdSm80ILi2ELi2EN4cute5tupleIJNS5_1CILi64EEENS7_ILi128EEES8_EEENS_10bfloat16_tEfNS_4arch4Sm80ELb0ELb1ELb1ELb0ELb0ELb0ELb0ELb0ELi2ELi2ELi4ELi2ELb1EEENS1_24CollectiveEpilogueBwdGQAISA_fSD_Li256ELb0ELb0EEENS1_19SingleTileSchedulerILb0ELb0ELb0ELi128EEEEEEEEEvNT_6ParamsE$_ZZN4cuteplIJNS_15ArithmeticTupleIJiEEEEJNS1_IJNS_1CILi0EEEiEEEEEEDaRKNS1_IJDpT_EEERKNS1_IJDpT0_EEEENKUlDpRKT_E_clIJNS1_IJiiEEEEEEDaSJ_:
[----:B------:R-:W-:Y:S02]  /*9d60*/  IADD3 R7, R1, 0x19c, RZ ;  /* 0x0000019c01077810 */ /* 0x000fe40007ffe0ff */
[----:B------:R-:W-:Y:S02]  /*9d70*/  MOV R10, 0x9da0 ;  /* 0x00009da0000a7802 */ /* 0x000fe40000000f00 */
[----:B------:R-:W-:Y:S02]  /*9d80*/  IADD3 R7, R7, c[0x0][0x20], RZ ;  /* 0x0000080007077a10 */ /* 0x000fe40007ffe0ff */
[----:B------:R-:W-:Y:S05]  /*9d90*/  CALL.REL.NOINC `($_ZN7cutlass13device_kernelIN5flash19enable_sm80_to_sm89INS1_16FlashAttnBwdSm80INS1_25CollectiveMainloopBwdSm80ILi2ELi2EN4cute5tupleIJNS5_1CILi64EEENS7_ILi128EEES8_EEENS_10bfloat16_tEfNS_4arch4Sm80ELb0ELb1ELb1ELb0ELb0ELb0ELb0ELb0ELi2ELi2ELi4ELi2ELb1EEENS1_24CollectiveEpilogueBwdGQAISA_fSD_Li256ELb0ELb0EEENS1_19SingleTileSchedulerILb0ELb0ELb0ELi128EEEEEEEEEvNT_6ParamsE$_ZN4cute5tupleIJNS_15ArithmeticTupleIJiiEEEEEC2ERKS2_) ;  /* 0xffffddf000007944 */ /* 0x000fea0003c3ffff */
[----:B------:R2:W5:Y:S04]  /*9da0*/  LDL R9, [R1+0x1a0] ;  /* 0x0001a00001097983 */ /* 0x0005680000100800 */
[----:B------:R2:W5:Y:S01]  /*9db0*/  LDL R8, [R1+0x19c] ;  /* 0x00019c0001087983 */ /* 0x0005620000100800 */
[----:B-1----:R-:W-:-:S04]  /*9dc0*/  MOV R7, 0x0 ;  /* 0x0000000000077802 */ /* 0x002fc80000000f00 */
[----:B------:R-:W-:Y:S05]  /*9dd0*/  RET.REL.NODEC R6 `(_ZN7cutlass13device_kernelIN5flash19enable_sm80_to_sm89INS1_16FlashAttnBwdSm80INS1_25CollectiveMainloopBwdSm80ILi2ELi2EN4cute5tupleIJNS5_1CILi64EEENS7_ILi128EEES8_EEENS_10bfloat16_tEfNS_4arch4Sm80ELb0ELb1ELb1ELb0ELb0ELb0ELb0ELb0ELi2ELi2ELi4ELi2ELb1EEENS1_24CollectiveEpilogueBwdGQAISA_fSD_Li256ELb0ELb0EEENS1_19SingleTileSchedulerILb0ELb0ELb0ELi128EEEEEEEEEvNT_6ParamsE) ;  /* 0xffff622006007950 */ /* 0x000fea0003c3ffff */
        .type           $_ZN7cutlass13device_kernelIN5flash19enable_sm80_to_sm89INS1_16FlashAttnBwdSm80INS1_25CollectiveMainloopBwdSm80ILi2ELi2EN4cute5tupleIJNS5_1CILi64EEENS7_ILi128EEES8_EEENS_10bfloat16_tEfNS_4arch4Sm80ELb0ELb1ELb1ELb0ELb0ELb0ELb0ELb0ELi2ELi2ELi4ELi2ELb1EEENS1_24CollectiveEpilogueBwdGQAISA_fSD_Li256ELb0ELb0EEENS1_19SingleTileSchedulerILb0ELb0ELb0ELi128EEEEEEEEEvNT_6ParamsE$_ZZN4cuteplIJNS_15ArithmeticTupleIJiiEEEEJNS_1CILi0EEEiiiEEEDaRKNS1_IJDpT_EEERKNS1_IJDpT0_EEEENKUlDpRKT_E_clIJS2_iiiEEEDaSI_,@function
        .size           $_ZN7cutlass13device_kernelIN5flash19enable_sm80_to_sm89INS1_16FlashAttnBwdSm80INS1_25CollectiveMainloopBwdSm80ILi2ELi2EN4cute5tupleIJNS5_1CILi64EEENS7_ILi128EEES8_EEENS_10bfloat16_tEfNS_4arch4Sm80ELb0ELb1ELb1ELb0ELb0ELb0ELb0ELb0ELi2ELi2ELi4ELi2ELb1EEENS1_24CollectiveEpilogueBwdGQAISA_fSD_Li256ELb0ELb0EEENS1_19SingleTileSchedulerILb0ELb0ELb0ELi128EEEEEEEEEvNT_6ParamsE$_ZZN4cuteplIJNS_15ArithmeticTupleIJiiEEEEJNS_1CILi0EEEiiiEEEDaRKNS1_IJDpT_EEERKNS1_IJDpT0_EEEENKUlDpRKT_E_clIJS2_iiiEEEDaSI_,($_ZN7cutlass13device_kernelIN5flash19enable_sm80_to_sm89INS1_16FlashAttnBwdSm80INS1_25CollectiveMainloopBwdSm80ILi2ELi2EN4cute5tupleIJNS5_1CILi64EEENS7_ILi128EEES8_EEENS_10bfloat16_tEfNS_4arch4Sm80ELb0ELb1ELb1ELb0ELb0ELb0ELb0ELb0ELi2ELi2ELi4ELi2ELb1EEENS1_24CollectiveEpilogueBwdGQAISA_fSD_Li256ELb0ELb0EEENS1_19SingleTileSchedulerILb0ELb0ELb0ELi128EEEEEEEEEvNT_6ParamsE$_ZZN4cuteplIJNS_1CILi0EEES2_EJiEEEDaRKNS_15ArithmeticTupleIJDpT_EEERKNS3_IJDpT0_EEEENKUlDpRKT_E_clIJiS2_EEEDaSH_ - $_ZN7cutlass13device_kernelIN5flash19enable_sm80_to_sm89INS1_16FlashAttnBwdSm80INS1_25CollectiveMainloopBwdSm80ILi2ELi2EN4cute5tupleIJNS5_1CILi64EEENS7_ILi128EEES8_EEENS_10bfloat16_tEfNS_4arch4Sm80ELb0ELb1ELb1ELb0ELb0ELb0ELb0ELb0ELi2ELi2ELi4ELi2ELb1EEENS1_24CollectiveEpilogueBwdGQAISA_fSD_Li256ELb0ELb0EEENS1_19SingleTileSchedulerILb0ELb0ELb0ELi128EEEEEEEEEvNT_6ParamsE$_ZZN4cuteplIJNS_15ArithmeticTupleIJiiEEEEJNS_1CILi0EEEiiiEEEDaRKNS1_IJDpT_EEERKNS1_IJDpT0_EEEENKUlDpRKT_E_clIJS2_iiiEEEDaSI_)
$_ZN7cutlass13device_kernelIN5flash19enable_sm80_to_sm89INS1_16FlashAttnBwdSm80INS1_25CollectiveMainloopBwdSm80ILi2ELi2EN4cute5tupleIJNS5_1CILi64EEENS7_ILi128EEES8_EEENS_10bfloat16_tEfNS_4arch4Sm80ELb0ELb1ELb1ELb0ELb0ELb0ELb0ELb0ELi2ELi2ELi4ELi2ELb1EEENS1_24CollectiveEpilogueBwdGQAISA_fSD_Li256ELb0ELb0EEENS1_19SingleTileSchedulerILb0ELb0ELb0ELi128EEEEEEEEEvNT_6ParamsE$_ZZN4cuteplIJNS_15ArithmeticTupleIJiiEEEEJNS_1CILi0EEEiiiEEEDaRKNS1_IJDpT_EEERKNS1_IJDpT0_EEEENKUlDpRKT_E_clIJS2_iiiEEEDaSI_:
[----:B------:R-:W-:Y:S01]  /*9de0*/  IADD3 R7, R1, 0x19c, RZ ;  /* 0x0000019c01077810 */ /* 0x000fe20007ffe0ff */
[----:B------:R-:W-:Y:S01]  /*9df0*/  UMOV UR8, UR9 ;  /* 0x0000000900087c82 */ /* 0x000fe20008000000 */
[----:B------:R-:W-:Y:S01]  /*9e00*/  MOV R30, 0x9e50 ;  /* 0x00009e50001e7802 */ /* 0x000fe20000000f00 */
[----:B------:R-:W-:Y:S01]  /*9e10*/  UMOV UR42, UR5 ;  /* 0x00000005002a7c82 */ /* 0x000fe20008000000 */
[----:B------:R-:W-:Y:S01]  /*9e20*/  IADD3 R7, R7, c[0x0][0x20], RZ ;  /* 0x0000080007077a10 */ /* 0x000fe20007ffe0ff */
[----:B------:R-:W-:Y:S02]  /*9e30*/  UMOV UR41, UR39 ;  /* 0x0000002700297c82 */ /* 0x000fe40008000000 */
[----:B------:R-:W-:Y:S05]  /*9e40*/  CALL.REL.NOINC `($_ZN7cutlass13device_kernelIN5flash19enable_sm80_to_sm89INS1_16FlashAttnBwdSm80INS1_25CollectiveMainloopBwdSm80ILi2ELi2EN4cute5tupleIJNS5_1CILi64EEENS7_ILi128EEES8_EEENS_10bfloat16_tEfNS_4arch4Sm80ELb0ELb1ELb1ELb0ELb0ELb0ELb0ELb0ELi2ELi2ELi4ELi2ELb1EEENS1_24CollectiveEpilogueBwdGQAISA_fSD_Li256ELb0ELb0EEENS1_19SingleTileSchedulerILb0ELb0ELb0ELi128EEEEEEEEEvNT_6ParamsE$_ZN4cute5tupleIJNS_15ArithmeticTupleIJiiEEEiiiEEC2ERKS2_RKiS7_S7_) ;  /* 0xffffdd8000007944 */ /* 0x000fea0003c3ffff */
[----:B------:R2:W5:Y:S04]  /*9e50*/  LDL R12, [R1+0x19c] ;  /* 0x00019c00010c7983 */ /* 0x0005680000100800 */
[----:B-1----:R2:W5:Y:S04]  /*9e60*/  LDL.64 R8, [R1+0x1a8] ;  /* 0x0001a80001087983 */ /* 0x0025680000100a00 */
[----:B------:R2:W5:Y:S01]  /*9e70*/  LDL.64 R6, [R1+0x1a0] ;  /* 0x0001a00001067983 */ /* 0x0005620000100a00 */
[----:B------:R-:W-:-:S04]  /*9e80*/  MOV R11, 0x0 ;  /* 0x00000000000b7802 */ /* 0x000fc80000000f00 */
[----:B------:R-:W-:Y:S05]  /*9e90*/  RET.REL.NODEC R10 `(_ZN7cutlass13device_kernelIN5flash19enable_sm80_to_sm89INS1_16FlashAttnBwdSm80INS1_25CollectiveMainloopBwdSm80ILi2ELi2EN4cute5tupleIJNS5_1CILi64EEENS7_ILi128EEES8_EEENS_10bfloat16_tEfNS_4arch4Sm80ELb0ELb1ELb1ELb0ELb0ELb0ELb0ELb0ELi2ELi2ELi4ELi2ELb1EEENS1_24CollectiveEpilogueBwdGQAISA_fSD_Li256ELb0ELb0EEENS1_19SingleTileSchedulerILb0ELb0ELb0ELi128EEEEEEEEEvNT_6ParamsE) ;  /* 0xffff61600a007950 */ /* 0x000fea0003c3ffff */
        .type           $_ZN7cutlass13device_kernelIN5flash19enable_sm80_to_sm89INS1_16FlashAttnBwdSm80INS1_25CollectiveMainloopBwdSm80ILi2ELi2EN4cute5tupleIJNS5_1CILi64EEENS7_ILi128EEES8_EEENS_10bfloat16_tEfNS_4arch4Sm80ELb0ELb1ELb1ELb0ELb0ELb0ELb0ELb0ELi2ELi2ELi4ELi2ELb1EEENS1_24CollectiveEpilogueBwdGQAISA_fSD_Li256ELb0ELb0EEENS1_19SingleTileSchedulerILb0ELb0ELb0ELi128EEEEEEEEEvNT_6ParamsE$_ZZN4cuteplIJNS_1CILi0EEES2_EJiEEEDaRKNS_15ArithmeticTupleIJDpT_EEERKNS3_IJDpT0_EEEENKUlDpRKT_E_clIJiS2_EEEDaSH_,@function
        .size           $_ZN7cutlass13device_kernelIN5flash19enable_sm80_to_sm89INS1_16FlashAttnBwdSm80INS1_25CollectiveMainloopBwdSm80ILi2ELi2EN4cute5tupleIJNS5_1CILi64EEENS7_ILi128EEES8_EEENS_10bfloat16_tEfNS_4arch4Sm80ELb0ELb1ELb1ELb0ELb0ELb0ELb0ELb0ELi2ELi2ELi4ELi2ELb1EEENS1_24CollectiveEpilogueBwdGQAISA_fSD_Li256ELb0ELb0EEENS1_19SingleTileSchedulerILb0ELb0ELb0ELi128EEEEEEEEEvNT_6ParamsE$_ZZN4cuteplIJNS_1CILi0EEES2_EJiEEEDaRKNS_15ArithmeticTupleIJDpT_EEERKNS3_IJDpT0_EEEENKUlDpRKT_E_clIJiS2_EEEDaSH_,($_ZN7cutlass13device_kernelIN5flash19enable_sm80_to_sm89INS1_16FlashAttnBwdSm80INS1_25CollectiveMainloopBwdSm80ILi2ELi2EN4cute5tupleIJNS5_1CILi64EEENS7_ILi128EEES8_EEENS_10bfloat16_tEfNS_4arch4Sm80ELb0ELb1ELb1ELb0ELb0ELb0ELb0ELb0ELi2ELi2ELi4ELi2ELb1EEENS1_24CollectiveEpilogueBwdGQAISA_fSD_Li256ELb0ELb0EEENS1_19SingleTileSchedulerILb0ELb0ELb0ELi128EEEEEEEEEvNT_6ParamsE$_ZZN4cuteplIJNS_1CILi0EEES2_EJiS2_EEEDaRKNS_15ArithmeticTupleIJDpT_EEERKNS3_IJDpT0_EEEENKUlDpRKT_E_clIJiS2_EEEDaSH_ - $_ZN7cutlass13device_kernelIN5flash19enable_sm80_to_sm89INS1_16FlashAttnBwdSm80INS1_25CollectiveMainloopBwdSm80ILi2ELi2EN4cute5tupleIJNS5_1CILi64EEENS7_ILi128EEES8_EEENS_10bfloat16_tEfNS_4arch4Sm80ELb0ELb1ELb1ELb0ELb0ELb0ELb0ELb0ELi2ELi2ELi4ELi2ELb1EEENS1_24CollectiveEpilogueBwdGQAISA_fSD_Li256ELb0ELb0EEENS1_19SingleTileSchedulerILb0ELb0ELb0ELi128EEEEEEEEEvNT_6ParamsE$_ZZN4cuteplIJNS_1CILi0EEES2_EJiEEEDaRKNS_15ArithmeticTupleIJDpT_EEERKNS3_IJDpT0_EEEENKUlDpRKT_E_clIJiS2_EEEDaSH_)
$_ZN7cutlass13device_kernelIN5flash19enable_sm80_to_sm89INS1_16FlashAttnBwdSm80INS1_25CollectiveMainloopBwdSm80ILi2ELi2EN4cute5tupleIJNS5_1CILi64EEENS7_ILi128EEES8_EEENS_10bfloat16_tEfNS_4arch4Sm80ELb0ELb1ELb1ELb0ELb0ELb0ELb0ELb0ELi2ELi2ELi4ELi2ELb1EEENS1_24CollectiveEpilogueBwdGQAISA_fSD_Li256ELb0ELb0EEENS1_19SingleTileSchedulerILb0ELb0ELb0ELi128EEEEEEEEEvNT_6ParamsE$_ZZN4cuteplIJNS_1CILi0EEES2_EJiEEEDaRKNS_15ArithmeticTupleIJDpT_EEERKNS3_IJDpT0_EEEENKUlDpRKT_E_clIJiS2_EEEDaSH_:
[----:B------:R-:W-:Y:S02]  /*9ea0*/  IADD3 R6, R1, 0x188, RZ ;  /* 0x0000018801067810 */ /* 0x000fe40007ffe0ff */
[----:B------:R-:W-:Y:S02]  /*9eb0*/  MOV R12, 0x9ee0 ;  /* 0x00009ee0000c7802 */ /* 0x000fe40000000f00 */
[----:B------:R-:W-:Y:S02]  /*9ec0*/  IADD3 R6, R6, c[0x0][0x20], RZ ;  /* 0x0000080006067a10 */ /* 0x000fe40007ffe0ff */
[----:B------:R-:W-:Y:S05]  /*9ed0*/  CALL.REL.NOINC `($_ZN7cutlass13device_kernelIN5flash19enable_sm80_to_sm89INS1_16FlashAttnBwdSm80INS1_25CollectiveMainloopBwdSm80ILi2ELi2EN4cute5tupleIJNS5_1CILi64EEENS7_ILi128EEES8_EEENS_10bfloat16_tEfNS_4arch4Sm80ELb0ELb1ELb1ELb0ELb0ELb0ELb0ELb0ELi2ELi2ELi4ELi2ELb1EEENS1_24CollectiveEpilogueBwdGQAISA_fSD_Li256ELb0ELb0EEENS1_19SingleTileSchedulerILb0ELb0ELb0ELi128EEEEEEEEEvNT_6ParamsE$_ZN4cute5tupleIJiNS_1CILi0EEEEEC2ERKiRKS2_) ;  /* 0xffffded000007944 */ /* 0x000fea0003c3ffff */
[----:B-1----:R1:W5:Y:S01]  /*9ee0*/  LDL R7, [R1+0x188] ;  /* 0x0001880001077983 */ /* 0x0023620000100800 */
[----:B------:R-:W-:-:S04]  /*9ef0*/  MOV R11, 0x0 ;  /* 0x00000000000b7802 */ /* 0x000fc80000000f00 */
[----:B------:R-:W-:Y:S05]  /*9f00*/  RET.REL.NODEC R10 `(_ZN7cutlass13device_kernelIN5flash19enable_sm80_to_sm89INS1_16FlashAttnBwdSm80INS1_25CollectiveMainloopBwdSm80ILi2ELi2EN4cute5tupleIJNS5_1CILi64EEENS7_ILi128EEES8_EEENS_10bfloat16_tEfNS_4arch4Sm80ELb0ELb1ELb1ELb0ELb0ELb0ELb0ELb0ELi2ELi2ELi4ELi2ELb1EEENS1_24CollectiveEpilogueBwdGQAISA_fSD_Li256ELb0ELb0EEENS1_19SingleTileSchedulerILb0ELb0ELb0ELi128EEEEEEEEEvNT_6ParamsE) ;  /* 0xffff60f00a007950 */ /* 0x000fea0003c3ffff */
        .type           $_ZN7cutlass13device_kernelIN5flash19enable_sm80_to_sm89INS1_16FlashAttnBwdSm80INS1_25CollectiveMainloopBwdSm80ILi2ELi2EN4cute5tupleIJNS5_1CILi64EEENS7_ILi128EEES8_EEENS_10bfloat16_tEfNS_4arch4Sm80ELb0ELb1ELb1ELb0ELb0ELb0ELb0ELb0ELi2ELi2ELi4ELi2ELb1EEENS1_24CollectiveEpilogueBwdGQAISA_fSD_Li256ELb0ELb0EEENS1_19SingleTileSchedulerILb0ELb0ELb0ELi128EEEEEEEEEvNT_6ParamsE$_ZZN4cuteplIJNS_1CILi0EEES2_EJiS2_EEEDaRKNS_15ArithmeticTupleIJDpT_EEERKNS3_IJDpT0_EEEENKUlDpRKT_E_clIJiS2_EEEDaSH_,@function
        .size           $_ZN7cutlass13device_kernelIN5flash19enable_sm80_to_sm89INS1_16FlashAttnBwdSm80INS1_25CollectiveMainloopBwdSm80ILi2ELi2EN4cute5tupleIJNS5_1CILi64EEENS7_ILi128EEES8_EEENS_10bfloat16_tEfNS_4arch4Sm80ELb0ELb1ELb1ELb0ELb0ELb0ELb0ELb0ELi2ELi2ELi4ELi2ELb1EEENS1_24CollectiveEpilogueBwdGQAISA_fSD_Li256ELb0ELb0EEENS1_19SingleTileSchedulerILb0ELb0ELb0ELi128EEEEEEEEEvNT_6ParamsE$_ZZN4cuteplIJNS_1CILi0EEES2_EJiS2_EEEDaRKNS_15ArithmeticTupleIJDpT_EEERKNS3_IJDpT0_EEEENKUlDpRKT_E_clIJiS2_EEEDaSH_,($_ZN7cutlass13device_kernelIN5flash19enable_sm80_to_sm89INS1_16FlashAttnBwdSm80INS1_25CollectiveMainloopBwdSm80ILi2ELi2EN4cute5tupleIJNS5_1CILi64EEENS7_ILi128EEES8_EEENS_10bfloat16_tEfNS_4arch4Sm80ELb0ELb1ELb1ELb0ELb0ELb0ELb0ELb0ELi2ELi2ELi4ELi2ELb1EEENS1_24CollectiveEpilogueBwdGQAISA_fSD_Li256ELb0ELb0EEENS1_19SingleTileSchedulerILb0ELb0ELb0ELi128EEEEEEEEEvNT_6ParamsE$_ZZN4cuteplIJNS_1CILi0EEES2_iEJS2_S2_S2_iEEEDaRKNS_15ArithmeticTupleIJDpT_EEERKNS3_IJDpT0_EEEENKUlDpRKT_E_clIJS2_S2_iiEEEDaSH_ - $_ZN7cutlass13device_kernelIN5flash19enable_sm80_to_sm89INS1_16FlashAttnBwdSm80INS1_25CollectiveMainloopBwdSm80ILi2ELi2EN4cute5tupleIJNS5_1CILi64EEENS7_ILi128EEES8_EEENS_10bfloat16_tEfNS_4arch4Sm80ELb0ELb1ELb1ELb0ELb0ELb0ELb0ELb0ELi2ELi2ELi4ELi2ELb1EEENS1_24CollectiveEpilogueBwdGQAISA_fSD_Li256ELb0ELb0EEENS1_19SingleTileSchedulerILb0ELb0ELb0ELi128EEEEEEEEEvNT_6ParamsE$_ZZN4cuteplIJNS_1CILi0EEES2_EJiS2_EEEDaRKNS_15ArithmeticTupleIJDpT_EEERKNS3_IJDpT0_EEEENKUlDpRKT_E_clIJiS2_EEEDaSH_)
$_ZN7cutlass13device_kernelIN5flash19enable_sm80_to_sm89INS1_16FlashAttnBwdSm80INS1_25CollectiveMainloopBwdSm80ILi2ELi2EN4cute5tupleIJNS5_1CILi64EEENS7_ILi128EEES8_EEENS_10bfloat16_tEfNS_4arch4Sm80ELb0ELb1ELb1ELb0ELb0ELb0ELb0ELb0ELi2ELi2ELi4ELi2ELb1EEENS1_24CollectiveEpilogueBwdGQAISA_fSD_Li256ELb0ELb0EEENS1_19SingleTileSchedulerILb0ELb0ELb0ELi128EEEEEEEEEvNT_6ParamsE$_ZZN4cuteplIJNS_1CILi0EEES2_EJiS2_EEEDaRKNS_15ArithmeticTupleIJDpT_EEERKNS3_IJDpT0_EEEENKUlDpRKT_E_clIJiS2_EEEDaSH_:
[----:B------:R-:W-:Y:S02]  /*9f10*/  IADD3 R6, R1, 0x188, RZ ;  /* 0x0000018801067810 */ /* 0x000fe40007ffe0ff */
[----:B------:R-:W-:Y:S02]  /*9f20*/  MOV R12, 0x9f50 ;  /* 0x00009f50000c7802 */ /* 0x000fe40000000f00 */
[----:B------:R-:W-:Y:S02]  /*9f30*/  IADD3 R6, R6, c[0x0][0x20], RZ ;  /* 0x0000080006067a10 */ /* 0x000fe40007ffe0ff */
[----:B------:R-:W-:Y:S05]  /*9f40*/  CALL.REL.NOINC `($_ZN7cutlass13device_kernelIN5flash19enable_sm80_to_sm89INS1_16FlashAttnBwdSm80INS1_25CollectiveMainloopBwdSm80ILi2ELi2EN4cute5tupleIJNS5_1CILi64EEENS7_ILi128EEES8_EEENS_10bfloat16_tEfNS_4arch4Sm80ELb0ELb1ELb1ELb0ELb0ELb0ELb0ELb0ELi2ELi2ELi4ELi2ELb1EEENS1_24CollectiveEpilogueBwdGQAISA_fSD_Li256ELb0ELb0EEENS1_19SingleTileSchedulerILb0ELb0ELb0ELi128EEEEEEEEEvNT_6ParamsE$_ZN4cute5tupleIJiNS_1CILi0EEEEEC2ERKiRKS2_) ;  /* 0xffffde6000007944 */ /* 0x000fea0003c3ffff */
[----:B------:R2:W5:Y:S01]  /*9f50*/  LDL R197, [R1+0x188] ;  /* 0x0001880001c57983 */ /* 0x0005620000100800 */
[----:B------:R-:W-:-:S04]  /*9f60*/  MOV R11, 0x0 ;  /* 0x00000000000b7802 */ /* 0x000fc80000000f00 */
[----:B------:R-:W-:Y:S05]  /*9f70*/  RET.REL.NODEC R10 `(_ZN7cutlass13device_kernelIN5flash19enable_sm80_to_sm89INS1_16FlashAttnBwdSm80INS1_25CollectiveMainloopBwdSm80ILi2ELi2EN4cute5tupleIJNS5_1CILi64EEENS7_ILi128EEES8_EEENS_10bfloat16_tEfNS_4arch4Sm80ELb0ELb1ELb1ELb0ELb0ELb0ELb0ELb0ELi2ELi2ELi4ELi2ELb1EEENS1_24CollectiveEpilogueBwdGQAISA_fSD_Li256ELb0ELb0EEENS1_19SingleTileSchedulerILb0ELb0ELb0ELi128EEEEEEEEEvNT_6ParamsE) ;  /* 0xffff60800a007950 */ /* 0x000fea0003c3ffff */
        .type           $_ZN7cutlass13device_kernelIN5flash19enable_sm80_to_sm89INS1_16FlashAttnBwdSm80INS1_25CollectiveMainloopBwdSm80ILi2ELi2EN4cute5tupleIJNS5_1CILi64EEENS7_ILi128EEES8_EEENS_10bfloat16_tEfNS_4arch4Sm80ELb0ELb1ELb1ELb0ELb0ELb0ELb0ELb0ELi2ELi2ELi4ELi2ELb1EEENS1_24CollectiveEpilogueBwdGQAISA_fSD_Li256ELb0ELb0EEENS1_19SingleTileSchedulerILb0ELb0ELb0ELi128EEEEEEEEEvNT_6ParamsE$_ZZN4cuteplIJNS_1CILi0EEES2_iEJS2_S2_S2_iEEEDaRKNS_15ArithmeticTupleIJDpT_EEERKNS3_IJDpT0_EEEENKUlDpRKT_E_clIJS2_S2_iiEEEDaSH_,@function
        .size           $_ZN7cutlass13device_kernelIN5flash19enable_sm80_to_sm89INS1_16FlashAttnBwdSm80INS1_25CollectiveMainloopBwdSm80ILi2ELi2EN4cute5tupleIJNS5_1CILi64EEENS7_ILi128EEES8_EEENS_10bfloat16_tEfNS_4arch4Sm80ELb0ELb1ELb1ELb0ELb0ELb0ELb0ELb0ELi2ELi2ELi4ELi2ELb1EEENS1_24CollectiveEpilogueBwdGQAISA_fSD_Li256ELb0ELb0EEENS1_19SingleTileSchedulerILb0ELb0ELb0ELi128EEEEEEEEEvNT_6ParamsE$_ZZN4cuteplIJNS_1CILi0EEES2_iEJS2_S2_S2_iEEEDaRKNS_15ArithmeticTupleIJDpT_EEERKNS3_IJDpT0_EEEENKUlDpRKT_E_clIJS2_S2_iiEEEDaSH_,($_ZN7cutlass13device_kernelIN5flash19enable_sm80_to_sm89INS1_16FlashAttnBwdSm80INS1_25CollectiveMainloopBwdSm80ILi2ELi2EN4cute5tupleIJNS5_1CILi64EEENS7_ILi128EEES8_EEENS_10bfloat16_tEfNS_4arch4Sm80ELb0ELb1ELb1ELb0ELb0ELb0ELb0ELb0ELi2ELi2ELi4ELi2ELb1EEENS1_24CollectiveEpilogueBwdGQAISA_fSD_Li256ELb0ELb0EEENS1_19SingleTileSchedulerILb0ELb0ELb0ELi128EEEEEEEEEvNT_6ParamsE$_ZZN4cuteplIJNS_1CILi0EEEiEJS2_S2_iiEEEDaRKNS_15ArithmeticTupleIJDpT_EEERKNS3_IJDpT0_EEEENKUlDpRKT_E_clIJS2_iiiEEEDaSH_ - $_ZN7cutlass13device_kernelIN5flash19enable_sm80_to_sm89INS1_16FlashAttnBwdSm80INS1_25CollectiveMainloopBwdSm80ILi2ELi2EN4cute5tupleIJNS5_1CILi64EEENS7_ILi128EEES8_EEENS_10bfloat16_tEfNS_4arch4Sm80ELb0ELb1ELb1ELb0ELb0ELb0ELb0ELb0ELi2ELi2ELi4ELi2ELb1EEENS1_24CollectiveEpilogueBwdGQAISA_fSD_Li256ELb0ELb0EEENS1_19SingleTileSchedulerILb0ELb0ELb0ELi128EEEEEEEEEvNT_6ParamsE$_ZZN4cuteplIJNS_1CILi0EEES2_iEJS2_S2_S2_iEEEDaRKNS_15ArithmeticTupleIJDpT_EEERKNS3_IJDpT0_EEEENKUlDpRKT_E_clIJS2_S2_iiEEEDaSH_)
$_ZN7cutlass13device_kernelIN5flash19enable_sm80_to_sm89INS1_16FlashAttnBwdSm80INS1_25CollectiveMainloopBwdSm80ILi2ELi2EN4cute5tupleIJNS5_1CILi64EEENS7_ILi128EEES8_EEENS_10bfloat16_tEfNS_4arch4Sm80ELb0ELb1ELb1ELb0ELb0ELb0ELb0ELb0ELi2ELi2ELi4ELi2ELb1EEENS1_24CollectiveEpilogueBwdGQAISA_fSD_Li256ELb0ELb0EEENS1_19SingleTileSchedulerILb0ELb0ELb0ELi128EEEEEEEEEvNT_6ParamsE$_ZZN4cuteplIJNS_1CILi0EEES2_iEJS2_S2_S2_iEEEDaRKNS_15ArithmeticTupleIJDpT_EEERKNS3_IJDpT0_EEEENKUlDpRKT_E_clIJS2_S2_iiEEEDaSH_:
[----:B------:R-:W-:Y:S01]  /*9f80*/  IADD3 R7, R1, 0x19c, RZ ;  /* 0x0000019c01077810 */ /* 0x000fe20007ffe0ff */
[----:B------:R-:W-:Y:S01]  /*9f90*/  UMOV UR8, UR9 ;  /* 0x0000000900087c82 */ /* 0x000fe20008000000 */
[----:B------:R-:W-:Y:S02]  /*9fa0*/  MOV R12, 0x9fd0 ;  /* 0x00009fd0000c7802 */ /* 0x000fe40000000f00 */
[----:B------:R-:W-:Y:S02]  /*9fb0*/  IADD3 R7, R7, c[0x0][0x20], RZ ;  /* 0x0000080007077a10 */ /* 0x000fe40007ffe0ff */
[----:B------:R-:W-:Y:S05]  /*9fc0*/  CALL.REL.NOINC `($_ZN7cutlass13device_kernelIN5flash19enable_sm80_to_sm89INS1_16FlashAttnBwdSm80INS1_25CollectiveMainloopBwdSm80ILi2ELi2EN4cute5tupleIJNS5_1CILi64EEENS7_ILi128EEES8_EEENS_10bfloat16_tEfNS_4arch4Sm80ELb0ELb1ELb1ELb0ELb0ELb0ELb0ELb0ELi2ELi2ELi4ELi2ELb1EEENS1_24CollectiveEpilogueBwdGQAISA_fSD_Li256ELb0ELb0EEENS1_19SingleTileSchedulerILb0ELb0ELb0ELi128EEEEEEEEEvNT_6ParamsE$_ZN4cute5tupleIJNS_1CILi0EEES2_iiEEC2ERKS2_S5_RKiS7_) ;  /* 0xffffdcd000007944 */ /* 0x000fea0003c3ffff */
[----:B-1----:R1:W5:Y:S04]  /*9fd0*/  LDL R30, [R1+0x1a0] ;  /* 0x0001a000011e7983 */ /* 0x0023680000100800 */
[----:B------:R1:W5:Y:S01]  /*9fe0*/  LDL R10, [R1+0x19c] ;  /* 0x00019c00010a7983 */ /* 0x0003620000100800 */
[----:B------:R-:W-:-:S04]  /*9ff0*/  MOV R7, 0x0 ;  /* 0x0000000000077802 */ /* 0x000fc80000000f00 */
[----:B------:R-:W-:Y:S05]  /*a000*/  RET.REL.NODEC R6 `(_ZN7cutlass13device_kernelIN5flash19enable_sm80_to_sm89INS1_16FlashAttnBwdSm80INS1_25CollectiveMainloopBwdSm80ILi2ELi2EN4cute5tupleIJNS5_1CILi64EEENS7_ILi128EEES8_EEENS_10bfloat16_tEfNS_4arch4Sm80ELb0ELb1ELb1ELb0ELb0ELb0ELb0ELb0ELi2ELi2ELi4ELi2ELb1EEENS1_24CollectiveEpilogueBwdGQAISA_fSD_Li256ELb0ELb0EEENS1_19SingleTileSchedulerILb0ELb0ELb0ELi128EEEEEEEEEvNT_6ParamsE) ;  /* 0xffff5ff006007950 */ /* 0x000fea0003c3ffff */
        .type           $_ZN7cutlass13device_kernelIN5flash19enable_sm80_to_sm89INS1_16FlashAttnBwdSm80INS1_25CollectiveMainloopBwdSm80ILi2ELi2EN4cute5tupleIJNS5_1CILi64EEENS7_ILi128EEES8_EEENS_10bfloat16_tEfNS_4arch4Sm80ELb0ELb1ELb1ELb0ELb0ELb0ELb0ELb0ELi2ELi2ELi4ELi2ELb1EEENS1_24CollectiveEpilogueBwdGQAISA_fSD_Li256ELb0ELb0EEENS1_19SingleTileSchedulerILb0ELb0ELb0ELi128EEEEEEEEEvNT_6ParamsE$_ZZN4cuteplIJNS_1CILi0EEEiEJS2_S2_iiEEEDaRKNS_15ArithmeticTupleIJDpT_EEERKNS3_IJDpT0_EEEENKUlDpRKT_E_clIJS2_iiiEEEDaSH_,@function
        .size           $_ZN7cutlass13device_kernelIN5flash19enable_sm80_to_sm89INS1_16FlashAttnBwdSm80INS1_25CollectiveMainloopBwdSm80ILi2ELi2EN4cute5tupleIJNS5_1CILi64EEENS7_ILi128EEES8_EEENS_10bfloat16_tEfNS_4arch4Sm80ELb0ELb1ELb1ELb0ELb0ELb0ELb0ELb0ELi2ELi2ELi4ELi2ELb1EEENS1_24CollectiveEpilogueBwdGQAISA_fSD_Li256ELb0ELb0EEENS1_19SingleTileSchedulerILb0ELb0ELb0ELi128EEEEEEEEEvNT_6ParamsE$_ZZN4cuteplIJNS_1CILi0EEEiEJS2_S2_iiEEEDaRKNS_15ArithmeticTupleIJDpT_EEERKNS3_IJDpT0_EEEENKUlDpRKT_E_clIJS2_iiiEEEDaSH_,($_ZN7cutlass13device_kernelIN5flash19enable_sm80_to_sm89INS1_16FlashAttnBwdSm80INS1_25CollectiveMainloopBwdSm80ILi2ELi2EN4cute5tupleIJNS5_1CILi64EEENS7_ILi128EEES8_EEENS_10bfloat16_tEfNS_4arch4Sm80ELb0ELb1ELb1ELb0ELb0ELb0ELb0ELb0ELi2ELi2ELi4ELi2ELb1EEENS1_24CollectiveEpilogueBwdGQAISA_fSD_Li256ELb0ELb0EEENS1_19SingleTileSchedulerILb0ELb0ELb0ELi128EEEEEEEEEvNT_6ParamsE$_ZZN4cuteplIJiEJNS_1CILi0EEEEEEDaRKNS_15ArithmeticTupleIJDpT_EEERKNS3_IJDpT0_EEEENKUlDpRKT_E_clIJiEEEDaSH_ - $_ZN7cutlass13device_kernelIN5flash19enable_sm80_to_sm89INS1_16FlashAttnBwdSm80INS1_25CollectiveMainloopBwdSm80ILi2ELi2EN4cute5tupleIJNS5_1CILi64EEENS7_ILi128EEES8_EEENS_10bfloat16_tEfNS_4arch4Sm80ELb0ELb1ELb1ELb0ELb0ELb0ELb0ELb0ELi2ELi2ELi4ELi2ELb1EEENS1_24CollectiveEpilogueBwdGQAISA_fSD_Li256ELb0ELb0EEENS1_19SingleTileSchedulerILb0ELb0ELb0ELi128EEEEEEEEEvNT_6ParamsE$_ZZN4cuteplIJNS_1CILi0EEEiEJS2_S2_iiEEEDaRKNS_15ArithmeticTupleIJDpT_EEERKNS3_IJDpT0_EEEENKUlDpRKT_E_clIJS2_iiiEEEDaSH_)
$_ZN7cutlass13device_kernelIN5flash19enable_sm80_to_sm89INS1_16FlashAttnBwdSm80INS1_25CollectiveMainloopBwdSm80ILi2ELi2EN4cute5tupleIJNS5_1CILi64EEENS7_ILi128EEES8_EEENS_10bfloat16_tEfNS_4arch4Sm80ELb0ELb1ELb1ELb0ELb0ELb0ELb0ELb0ELi2ELi2ELi4ELi2ELb1EEENS1_24CollectiveEpilogueBwdGQAISA_fSD_Li256ELb0ELb0EEENS1_19SingleTileSchedulerILb0ELb0ELb0ELi128EEEEEEEEEvNT_6ParamsE$_ZZN4cuteplIJNS_1CILi0EEEiEJS2_S2_iiEEEDaRKNS_15ArithmeticTupleIJDpT_EEERKNS3_IJDpT0_EEEENKUlDpRKT_E_clIJS2_iiiEEEDaSH_:
[----:B------:R-:W-:Y:S01]  /*a010*/  IADD3 R6, R1, 0x19c, RZ ;  /* 0x0000019c01067810 */ /* 0x000fe20007ffe0ff */
[----:B------:R-:W-:Y:S01]  /*a020*/  UMOV UR8, UR9 ;  /* 0x0000000900087c82 */ /* 0x000fe20008000000 */
[----:B------:R-:W-:Y:S01]  /*a030*/  MOV R30, 0xa070 ;  /* 0x0000a070001e7802 */ /* 0x000fe20000000f00 */
[----:B------:R-:W-:Y:S01]  /*a040*/  UMOV UR40, UR5 ;  /* 0x0000000500287c82 */ /* 0x000fe20008000000 */
[----:B------:R-:W-:Y:S02]  /*a050*/  IADD3 R6, R6, c[0x0][0x20], RZ ;  /* 0x0000080006067a10 */ /* 0x000fe40007ffe0ff */
[----:B------:R-:W-:Y:S05]  /*a060*/  CALL.REL.NOINC `($_ZN7cutlass13device_kernelIN5flash19enable_sm80_to_sm89INS1_16FlashAttnBwdSm80INS1_25CollectiveMainloopBwdSm80ILi2ELi2EN4cute5tupleIJNS5_1CILi64EEENS7_ILi128EEES8_EEENS_10bfloat16_tEfNS_4arch4Sm80ELb0ELb1ELb1ELb0ELb0ELb0ELb0ELb0ELi2ELi2ELi4ELi2ELb1EEENS1_24CollectiveEpilogueBwdGQAISA_fSD_Li256ELb0ELb0EEENS1_19SingleTileSchedulerILb0ELb0ELb0ELi128EEEEEEEEEvNT_6ParamsE$_ZN4cute5tupleIJNS_1CILi0EEEiiiEEC2ERKS2_RKiS7_S7_) ;  /* 0xffffdcc000007944 */ /* 0x000fea0003c3ffff */
[----:B------:R2:W5:Y:S04]  /*a070*/  LDL R10, [R1+0x19c] ;  /* 0x00019c00010a7983 */ /* 0x0005680000100800 */
[----:B-1----:R2:W5:Y:S01]  /*a080*/  LDL.64 R6, [R1+0x1a0] ;  /* 0x0001a00001067983 */ /* 0x0025620000100a00 */
[----:B------:R-:W-:-:S04]  /*a090*/  MOV R13, 0x0 ;  /* 0x00000000000d7802 */ /* 0x000fc80000000f00 */
[----:B------:R-:W-:Y:S05]  /*a0a0*/  RET.REL.NODEC R12 `(_ZN7cutlass13device_kernelIN5flash19enable_sm80_to_sm89INS1_16FlashAttnBwdSm80INS1_25CollectiveMainloopBwdSm80ILi2ELi2EN4cute5tupleIJNS5_1CILi64EEENS7_ILi128EEES8_EEENS_10bfloat16_tEfNS_4arch4Sm80ELb0ELb1ELb1ELb0ELb0ELb0ELb0ELb0ELi2ELi2ELi4ELi2ELb1EEENS1_24CollectiveEpilogueBwdGQAISA_fSD_Li256ELb0ELb0EEENS1_19SingleTileSchedulerILb0ELb0ELb0ELi128EEEEEEEEEvNT_6ParamsE) ;  /* 0xffff5f500c007950 */ /* 0x000fea0003c3ffff */
        .type           $_ZN7cutlass13device_kernelIN5flash19enable_sm80_to_sm89INS1_16FlashAttnBwdSm80INS1_25CollectiveMainloopBwdSm80ILi2ELi2EN4cute5tupleIJNS5_1CILi64EEENS7_ILi128EEES8_EEENS_10bfloat16_tEfNS_4arch4Sm80ELb0ELb1ELb1ELb0ELb0ELb0ELb0ELb0ELi2ELi2ELi4ELi2ELb1EEENS1_24CollectiveEpilogueBwdGQAISA_fSD_Li256ELb0ELb0EEENS1_19SingleTileSchedulerILb0ELb0ELb0ELi128EEEEEEEEEvNT_6ParamsE$_ZZN4cuteplIJiEJNS_1CILi0EEEEEEDaRKNS_15ArithmeticTupleIJDpT_EEERKNS3_IJDpT0_EEEENKUlDpRKT_E_clIJiEEEDaSH_,@function
        .size           $_ZN7cutlass13device_kernelIN5flash19enable_sm80_to_sm89INS1_16FlashAttnBwdSm80INS1_25CollectiveMainloopBwdSm80ILi2ELi2EN4cute5tupleIJNS5_1CILi64EEENS7_ILi128EEES8_EEENS_10bfloat16_tEfNS_4arch4Sm80ELb0ELb1ELb1ELb0ELb0ELb0ELb0ELb0ELi2ELi2ELi4ELi2ELb1EEENS1_24CollectiveEpilogueBwdGQAISA_fSD_Li256ELb0ELb0EEENS1_19SingleTileSchedulerILb0ELb0ELb0ELi128EEEEEEEEEvNT_6ParamsE$_ZZN4cuteplIJiEJNS_1CILi0EEEEEEDaRKNS_15ArithmeticTupleIJDpT_EEERKNS3_IJDpT0_EEEENKUlDpRKT_E_clIJiEEEDaSH_,($_ZN7cutlass13device_kernelIN5flash19enable_sm80_to_sm89INS1_16FlashAttnBwdSm80INS1_25CollectiveMainloopBwdSm80ILi2ELi2EN4cute5tupleIJNS5_1CILi64EEENS7_ILi128EEES8_EEENS_10bfloat16_tEfNS_4arch4Sm80ELb0ELb1ELb1ELb0ELb0ELb0ELb0ELb0ELi2ELi2ELi4ELi2ELb1EEENS1_24CollectiveEpilogueBwdGQAISA_fSD_Li256ELb0ELb0EEENS1_19SingleTileSchedulerILb0ELb0ELb0ELi128EEEEEEEEEvNT_6ParamsE$_ZZN4cuteplIJiEJNS_1CILi0EEEiEEEDaRKNS_15ArithmeticTupleIJDpT_EEERKNS3_IJDpT0_EEEENKUlDpRKT_E_clIJiiEEEDaSH_ - $_ZN7cutlass13device_kernelIN5flash19enable_sm80_to_sm89INS1_16FlashAttnBwdSm80INS1_25CollectiveMainloopBwdSm80ILi2ELi2EN4cute5tupleIJNS5_1CILi64EEENS7_ILi128EEES8_EEENS_10bfloat16_tEfNS_4arch4Sm80ELb0ELb1ELb1ELb0ELb0ELb0ELb0ELb0ELi2ELi2ELi4ELi2ELb1EEENS1_24CollectiveEpilogueBwdGQAISA_fSD_Li256ELb0ELb0EEENS1_19SingleTileSchedulerILb0ELb0ELb0ELi128EEEEEEEEEvNT_6ParamsE$_ZZN4cuteplIJiEJNS_1CILi0EEEEEEDaRKNS_15ArithmeticTupleIJDpT_EEERKNS3_IJDpT0_EEEENKUlDpRKT_E_clIJiEEEDaSH_)
$_ZN7cutlass13device_kernelIN5flash19enable_sm80_to_sm89INS1_16FlashAttnBwdSm80INS1_25CollectiveMainloopBwdSm80ILi2ELi2EN4cute5tupleIJNS5_1CILi64EEENS7_ILi128EEES8_EEENS_10bfloat16_tEfNS_4arch4Sm80ELb0ELb1ELb1ELb0ELb0ELb0ELb0ELb0ELi2ELi2ELi4ELi2ELb1EEENS1_24CollectiveEpilogueBwdGQAISA_fSD_Li256ELb0ELb0EEENS1_19SingleTileSchedulerILb0ELb0ELb0ELi128EEEEEEEEEvNT_6ParamsE$_ZZN4cuteplIJiEJNS_1CILi0EEEEEEDaRKNS_15ArithmeticTupleIJDpT_EEERKNS3_IJDpT0_EEEENKUlDpRKT_E_clIJiEEEDaSH_:
[----:B------:R-:W-:Y:S01]  /*a0b0*/  UIADD3 UR8, UR10, 0x188, URZ ;  /* 0x000001880a087890 */ /* 0x000fe2000fffe03f */
[----:B------:R-:W-:Y:S01]  /*a0c0*/  MOV R6, 0xa100 ;  /* 0x0000a10000067802 */ /* 0x000fe20000000f00 */
[----:B------:R-:W-:Y:S02]  /*a0d0*/  ULDC UR40, c[0x0][0x20] ;  /* 0x0000080000287ab9 */ /* 0x000fe40000000800 */
[----:B------:R-:W-:-:S07]  /*a0e0*/  UIADD3 UR40, UR8, UR40, URZ ;  /* 0x0000002808287290 */ /* 0x000fce000fffe03f */
[----:B------:R-:W-:Y:S05]  /*a0f0*/  CALL.REL.NOINC `($_ZN7cutlass13device_kernelIN5flash19enable_sm80_to_sm89INS1_16FlashAttnBwdSm80INS1_25CollectiveMainloopBwdSm80ILi2ELi2EN4cute5tupleIJNS5_1CILi64EEENS7_ILi128EEES8_EEENS_10bfloat16_tEfNS_4arch4Sm80ELb0ELb1ELb1ELb0ELb0ELb0ELb0ELb0ELi2ELi2ELi4ELi2ELb1EEENS1_24CollectiveEpilogueBwdGQAISA_fSD_Li256ELb0ELb0EEENS1_19SingleTileSchedulerILb0ELb0ELb0ELi128EEEEEEEEEvNT_6ParamsE$_ZN4cute5tupleIJiEEC2ERKi) ;  /* 0xffffdc7000007944 */ /* 0x000fea0003c3ffff */
[----:B------:R1:W5:Y:S01]  /*a100*/  LDL R6, [R1+0x188] ;  /* 0x0001880001067983 */ /* 0x0003620000100800 */
[----:B------:R-:W-:-:S04]  /*a110*/  MOV R15, 0x0 ;  /* 0x00000000000f7802 */ /* 0x000fc80000000f00 */
[----:B------:R-:W-:Y:S05]  /*a120*/  RET.REL.NODEC R14 `(_ZN7cutlass13device_kernelIN5flash19enable_sm80_to_sm89INS1_16FlashAttnBwdSm80INS1_25CollectiveMainloopBwdSm80ILi2ELi2EN4cute5tupleIJNS5_1CILi64EEENS7_ILi128EEES8_EEENS_10bfloat16_tEfNS_4arch4Sm80ELb0ELb1ELb1ELb0ELb0ELb0ELb0ELb0ELi2ELi2ELi4ELi2ELb1EEENS1_24CollectiveEpilogueBwdGQAISA_fSD_Li256ELb0ELb0EEENS1_19SingleTileSchedulerILb0ELb0ELb0ELi128EEEEEEEEEvNT_6ParamsE) ;  /* 0xffff5ed00e007950 */ /* 0x000fea0003c3ffff */
        .type           $_ZN7cutlass13device_kernelIN5flash19enable_sm80_to_sm89INS1_16FlashAttnBwdSm80INS1_25CollectiveMainloopBwdSm80ILi2ELi2EN4cute5tupleIJNS5_1CILi64EEENS7_ILi128EEES8_EEENS_10bfloat16_tEfNS_4arch4Sm80ELb0ELb1ELb1ELb0ELb0ELb0ELb0ELb0ELi2ELi2ELi4ELi2ELb1EEENS1_24CollectiveEpilogueBwdGQAISA_fSD_Li256ELb0ELb0EEENS1_19SingleTileSchedulerILb0ELb0ELb0ELi128EEEEEEEEEvNT_6ParamsE$_ZZN4cuteplIJiEJNS_1CILi0EEEiEEEDaRKNS_15ArithmeticTupleIJDpT_EEERKNS3_IJDpT0_EEEENKUlDpRKT_E_clIJiiEEEDaSH_,@function
        .size           $_ZN7cutlass13device_kernelIN5flash19enable_sm80_to_sm89INS1_16FlashAttnBwdSm80INS1_25CollectiveMainloopBwdSm80ILi2ELi2EN4cute5tupleIJNS5_1CILi64EEENS7_ILi128EEES8_EEENS_10bfloat16_tEfNS_4arch4Sm80ELb0ELb1ELb1ELb0ELb0ELb0ELb0ELb0ELi2ELi2ELi4ELi2ELb1EEENS1_24CollectiveEpilogueBwdGQAISA_fSD_Li256ELb0ELb0EEENS1_19SingleTileSchedulerILb0ELb0ELb0ELi128EEEEEEEEEvNT_6ParamsE$_ZZN4cuteplIJiEJNS_1CILi0EEEiEEEDaRKNS_15ArithmeticTupleIJDpT_EEERKNS3_IJDpT0_EEEENKUlDpRKT_E_clIJiiEEEDaSH_,($_ZN7cutlass13device_kernelIN5flash19enable_sm80_to_sm89INS1_16FlashAttnBwdSm80INS1_25CollectiveMainloopBwdSm80ILi2ELi2EN4cute5tupleIJNS5_1CILi64EEENS7_ILi128EEES8_EEENS_10bfloat16_tEfNS_4arch4Sm80ELb0ELb1ELb1ELb0ELb0ELb0ELb0ELb0ELi2ELi2ELi4ELi2ELb1EEENS1_24CollectiveEpilogueBwdGQAISA_fSD_Li256ELb0ELb0EEENS1_19SingleTileSchedulerILb0ELb0ELb0ELi128EEEEEEEEEvNT_6ParamsE$_ZZN4cuteplIJiiEJNS_1CILi0EEES2_EEEDaRKNS_15ArithmeticTupleIJDpT_EEERKNS3_IJDpT0_EEEENKUlDpRKT_E_clIJiiEEEDaSH_ - $_ZN7cutlass13device_kernelIN5flash19enable_sm80_to_sm89INS1_16FlashAttnBwdSm80INS1_25CollectiveMainloopBwdSm80ILi2ELi2EN4cute5tupleIJNS5_1CILi64EEENS7_ILi128EEES8_EEENS_10bfloat16_tEfNS_4arch4Sm80ELb0ELb1ELb1ELb0ELb0ELb0ELb0ELb0ELi2ELi2ELi4ELi2ELb1EEENS1_24CollectiveEpilogueBwdGQAISA_fSD_Li256ELb0ELb0EEENS1_19SingleTileSchedulerILb0ELb0ELb0ELi128EEEEEEEEEvNT_6ParamsE$_ZZN4cuteplIJiEJNS_1CILi0EEEiEEEDaRKNS_15ArithmeticTupleIJDpT_EEERKNS3_IJDpT0_EEEENKUlDpRKT_E_clIJiiEEEDaSH_)
$_ZN7cutlass13device_kernelIN5flash19enable_sm80_to_sm89INS1_16FlashAttnBwdSm80INS1_25CollectiveMainloopBwdSm80ILi2ELi2EN4cute5tupleIJNS5_1CILi64EEENS7_ILi128EEES8_EEENS_10bfloat16_tEfNS_4arch4Sm80ELb0ELb1ELb1ELb0ELb0ELb0ELb0ELb0ELi2ELi2ELi4ELi2ELb1EEENS1_24CollectiveEpilogueBwdGQAISA_fSD_Li256ELb0ELb0EEENS1_19SingleTileSchedulerILb0ELb0ELb0ELi128EEEEEEEEEvNT_6ParamsE$_ZZN4cuteplIJiEJNS_1CILi0EEEiEEEDaRKNS_15ArithmeticTupleIJDpT_EEERKNS3_IJDpT0_EEEENKUlDpRKT_E_clIJiiEEEDaSH_:
[----:B------:R-:W-:Y:S02]  /*a130*/  IADD3 R7, R1, 0x19c, RZ ;  /* 0x0000019c01077810 */ /* 0x000fe40007ffe0ff */
[----:B------:R-:W-:Y:S02]  /*a140*/  MOV R8, 0xa170 ;  /* 0x0000a17000087802 */ /* 0x000fe40000000f00 */
[----:B------:R-:W-:Y:S02]  /*a150*/  IADD3 R7, R7, c[0x0][0x20], RZ ;  /* 0x0000080007077a10 */ /* 0x000fe40007ffe0ff */
[----:B------:R-:W-:Y:S05]  /*a160*/  CALL.REL.NOINC `($_ZN7cutlass13device_kernelIN5flash19enable_sm80_to_sm89INS1_16FlashAttnBwdSm80INS1_25CollectiveMainloopBwdSm80ILi2ELi2EN4cute5tupleIJNS5_1CILi64EEENS7_ILi128EEES8_EEENS_10bfloat16_tEfNS_4arch4Sm80ELb0ELb1ELb1ELb0ELb0ELb0ELb0ELb0ELi2ELi2ELi4ELi2ELb1EEENS1_24CollectiveEpilogueBwdGQAISA_fSD_Li256ELb0ELb0EEENS1_19SingleTileSchedulerILb0ELb0ELb0ELi128EEEEEEEEEvNT_6ParamsE$_ZN4cute5tupleIJiiEEC2ERKiS3_) ;  /* 0xffffdc8000007944 */ /* 0x000fea0003c3ffff */
[----:B-1----:R1:W5:Y:S04]  /*a170*/  LDL R12, [R1+0x1a0] ;  /* 0x0001a000010c7983 */ /* 0x0023680000100800 */
[----:B------:R1:W5:Y:S01]  /*a180*/  LDL R6, [R1+0x19c] ;  /* 0x00019c0001067983 */ /* 0x0003620000100800 */
[----:B------:R-:W-:-:S04]  /*a190*/  MOV R37, 0x0 ;  /* 0x0000000000257802 */ /* 0x000fc80000000f00 */
[----:B------:R-:W-:Y:S05]  /*a1a0*/  RET.REL.NODEC R36 `(_ZN7cutlass13device_kernelIN5flash19enable_sm80_to_sm89INS1_16FlashAttnBwdSm80INS1_25CollectiveMainloopBwdSm80ILi2ELi2EN4cute5tupleIJNS5_1CILi64EEENS7_ILi128EEES8_EEENS_10bfloat16_tEfNS_4arch4Sm80ELb0ELb1ELb1ELb0ELb0ELb0ELb0ELb0ELi2ELi2ELi4ELi2ELb1EEENS1_24CollectiveEpilogueBwdGQAISA_fSD_Li256ELb0ELb0EEENS1_19SingleTileSchedulerILb0ELb0ELb0ELi128EEEEEEEEEvNT_6ParamsE) ;  /* 0xffff5e5024007950 */ /* 0x000fea0003c3ffff */
        .type           $_ZN7cutlass13device_kernelIN5flash19enable_sm80_to_sm89INS1_16FlashAttnBwdSm80INS1_25CollectiveMainloopBwdSm80ILi2ELi2EN4cute5tupleIJNS5_1CILi64EEENS7_ILi128EEES8_EEENS_10bfloat16_tEfNS_4arch4Sm80ELb0ELb1ELb1ELb0ELb0ELb0ELb0ELb0ELi2ELi2ELi4ELi2ELb1EEENS1_24CollectiveEpilogueBwdGQAISA_fSD_Li256ELb0ELb0EEENS1_19SingleTileSchedulerILb0ELb0ELb0ELi128EEEEEEEEEvNT_6ParamsE$_ZZN4cuteplIJiiEJNS_1CILi0EEES2_EEEDaRKNS_15ArithmeticTupleIJDpT_EEERKNS3_IJDpT0_EEEENKUlDpRKT_E_clIJiiEEEDaSH_,@function
        .size           $_ZN7cutlass13device_kernelIN5flash19enable_sm80_to_sm89INS1_16FlashAttnBwdSm80INS1_25CollectiveMainloopBwdSm80ILi2ELi2EN4cute5tupleIJNS5_1CILi64EEENS7_ILi128EEES8_EEENS_10bfloat16_tEfNS_4arch4Sm80ELb0ELb1ELb1ELb0ELb0ELb0ELb0ELb0ELi2ELi2ELi4ELi2ELb1EEENS1_24CollectiveEpilogueBwdGQAISA_fSD_Li256ELb0ELb0EEENS1_19SingleTileSchedulerILb0ELb0ELb0ELi128EEEEEEEEEvNT_6ParamsE$_ZZN4cuteplIJiiEJNS_1CILi0EEES2_EEEDaRKNS_15ArithmeticTupleIJDpT_EEERKNS3_IJDpT0_EEEENKUlDpRKT_E_clIJiiEEEDaSH_,($_ZN7cutlass13device_kernelIN5flash19enable_sm80_to_sm89INS1_16FlashAttnBwdSm80INS1_25CollectiveMainloopBwdSm80ILi2ELi2EN4cute5tupleIJNS5_1CILi64EEENS7_ILi128EEES8_EEENS_10bfloat16_tEfNS_4arch4Sm80ELb0ELb1ELb1ELb0ELb0ELb0ELb0ELb0ELi2ELi2ELi4ELi2ELb1EEENS1_24CollectiveEpilogueBwdGQAISA_fSD_Li256ELb0ELb0EEENS1_19SingleTileSchedulerILb0ELb0ELb0ELi128EEEEEEEEEvNT_6ParamsE$_ZZN5flash25CollectiveMainloopBwdSm80ILi2ELi2EN4cute5tupleIJNS1_1CILi64EEENS3_ILi128EEES4_EEEN7cutlass10bfloat16_tEfNS7_4arch4Sm80ELb0ELb1ELb1ELb0ELb0ELb0ELb0ELb0ELi2ELi2ELi4ELi2ELb1EE3mmaINS_16FlashAttnBwdSm80ISB_NS_24CollectiveEpilogueBwdGQAIS6_fSA_Li256ELb0ELb0EEENS_19SingleTileSchedulerILb0ELb0ELb0ELi128EEEE13SharedStorageENS1_6TensorINS1_11ArrayEngineIfLm32EEENS1_6LayoutINS2_IJNS2_IJNS3_ILi2EEESO_EEESO_NS3_ILi4EEEEEENS2_IJNS2_IJNS3_ILi1EEESO_EEESQ_NS3_ILi8EEEEEEEEEEEEbRKNSB_6ParamsERT0_S12_iNS2_IJiiiEEERT_ENKUliiE0_clEii - $_ZN7cutlass13device_kernelIN5flash19enable_sm80_to_sm89INS1_16FlashAttnBwdSm80INS1_25CollectiveMainloopBwdSm80ILi2ELi2EN4cute5tupleIJNS5_1CILi64EEENS7_ILi128EEES8_EEENS_10bfloat16_tEfNS_4arch4Sm80ELb0ELb1ELb1ELb0ELb0ELb0ELb0ELb0ELi2ELi2ELi4ELi2ELb1EEENS1_24CollectiveEpilogueBwdGQAISA_fSD_Li256ELb0ELb0EEENS1_19SingleTileSchedulerILb0ELb0ELb0ELi128EEEEEEEEEvNT_6ParamsE$_ZZN4cuteplIJiiEJNS_1CILi0EEES2_EEEDaRKNS_15ArithmeticTupleIJDpT_EEERKNS3_IJDpT0_EEEENKUlDpRKT_E_clIJiiEEEDaSH_)
$_ZN7cutlass13device_kernelIN5flash19enable_sm80_to_sm89INS1_16FlashAttnBwdSm80INS1_25CollectiveMainloopBwdSm80ILi2ELi2EN4cute5tupleIJNS5_1CILi64EEENS7_ILi128EEES8_EEENS_10bfloat16_tEfNS_4arch4Sm80ELb0ELb1ELb1ELb0ELb0ELb0ELb0ELb0ELi2ELi2ELi4ELi2ELb1EEENS1_24CollectiveEpilogueBwdGQAISA_fSD_Li256ELb0ELb0EEENS1_19SingleTileSchedulerILb0ELb0ELb0ELi128EEEEEEEEEvNT_6ParamsE$_ZZN4cuteplIJiiEJNS_1CILi0EEES2_EEEDaRKNS_15ArithmeticTupleIJDpT_EEERKNS3_IJDpT0_EEEENKUlDpRKT_E_clIJiiEEEDaSH_:
[----:B------:R-:W-:Y:S01]  /*a1b0*/  IADD3 R7, R1, 0x188, RZ ;  /* 0x0000018801077810 */ /* 0x000fe20007ffe0ff */
[----:B------:R-:W-:Y:S01]  /*a1c0*/  IMAD.U32 R6, RZ, RZ, UR23 ;  /* 0x00000017ff067e24 */ /* 0x000fe2000f8e00ff */
[----:B------:R-:W-:Y:S02]  /*a1d0*/  MOV R8, 0xa200 ;  /* 0x0000a20000087802 */ /* 0x000fe40000000f00 */
[----:B------:R-:W-:Y:S02]  /*a1e0*/  IADD3 R7, R7, c[0x0][0x20], RZ ;  /* 0x0000080007077a10 */ /* 0x000fe40007ffe0ff */
[----:B------:R-:W-:Y:S05]  /*a1f0*/  CALL.REL.NOINC `($_ZN7cutlass13device_kernelIN5flash19enable_sm80_to_sm89INS1_16FlashAttnBwdSm80INS1_25CollectiveMainloopBwdSm80ILi2ELi2EN4cute5tupleIJNS5_1CILi64EEENS7_ILi128EEES8_EEENS_10bfloat16_tEfNS_4arch4Sm80ELb0ELb1ELb1ELb0ELb0ELb0ELb0ELb0ELi2ELi2ELi4ELi2ELb1EEENS1_24CollectiveEpilogueBwdGQAISA_fSD_Li256ELb0ELb0EEENS1_19SingleTileSchedulerILb0ELb0ELb0ELi128EEEEEEEEEvNT_6ParamsE$_ZN4cute5tupleIJiiEEC2ERKiS3_) ;  /* 0xffffdbf000007944 */ /* 0x000fea0003c3ffff */
[----:B------:R2:W5:Y:S01]  /*a200*/  LDL R18, [R1+0x188] ;  /* 0x0001880001127983 */ /* 0x0005620000100800 */
[----:B------:R-:W-:-:S04]  /*a210*/  MOV R15, 0x0 ;  /* 0x00000000000f7802 */ /* 0x000fc80000000f00 */
[----:B------:R-:W-:Y:S05]  /*a220*/  RET.REL.NODEC R14 `(_ZN7cutlass13device_kernelIN5flash19enable_sm80_to_sm89INS1_16FlashAttnBwdSm80INS1_25CollectiveMainloopBwdSm80ILi2ELi2EN4cute5tupleIJNS5_1CILi64EEENS7_ILi128EEES8_EEENS_10bfloat16_tEfNS_4arch4Sm80ELb0ELb1ELb1ELb0ELb0ELb0ELb0ELb0ELi2ELi2ELi4ELi2ELb1EEENS1_24CollectiveEpilogueBwdGQAISA_fSD_Li256ELb0ELb0EEENS1_19SingleTileSchedulerILb0ELb0ELb0ELi128EEEEEEEEEvNT_6ParamsE) ;  /* 0xffff5dd00e007950 */ /* 0x000fea0003c3ffff */
        .type           $_ZN7cutlass13device_kernelIN5flash19enable_sm80_to_sm89INS1_16FlashAttnBwdSm80INS1_25CollectiveMainloopBwdSm80ILi2ELi2EN4cute5tupleIJNS5_1CILi64EEENS7_ILi128EEES8_EEENS_10bfloat16_tEfNS_4arch4Sm80ELb0ELb1ELb1ELb0ELb0ELb0ELb0ELb0ELi2ELi2ELi4ELi2ELb1EEENS1_24CollectiveEpilogueBwdGQAISA_fSD_Li256ELb0ELb0EEENS1_19SingleTileSchedulerILb0ELb0ELb0ELi128EEEEEEEEEvNT_6ParamsE$_ZZN5flash25CollectiveMainloopBwdSm80ILi2ELi2EN4cute5tupleIJNS1_1CILi64EEENS3_ILi128EEES4_EEEN7cutlass10bfloat16_tEfNS7_4arch4Sm80ELb0ELb1ELb1ELb0ELb0ELb0ELb0ELb0ELi2ELi2ELi4ELi2ELb1EE3mmaINS_16FlashAttnBwdSm80ISB_NS_24CollectiveEpilogueBwdGQAIS6_fSA_Li256ELb0ELb0EEENS_19SingleTileSchedulerILb0ELb0ELb0ELi128EEEE13SharedStorageENS1_6TensorINS1_11ArrayEngineIfLm32EEENS1_6LayoutINS2_IJNS2_IJNS3_ILi2EEESO_EEESO_NS3_ILi4EEEEEENS2_IJNS2_IJNS3_ILi1EEESO_EEESQ_NS3_ILi8EEEEEEEEEEEEbRKNSB_6ParamsERT0_S12_iNS2_IJiiiEEERT_ENKUliiE0_clEii,@function
        .size           $_ZN7cutlass13device_kernelIN5flash19enable_sm80_to_sm89INS1_16FlashAttnBwdSm80INS1_25CollectiveMainloopBwdSm80ILi2ELi2EN4cute5tupleIJNS5_1CILi64EEENS7_ILi128EEES8_EEENS_10bfloat16_tEfNS_4arch4Sm80ELb0ELb1ELb1ELb0ELb0ELb0ELb0ELb0ELi2ELi2ELi4ELi2ELb1EEENS1_24CollectiveEpilogueBwdGQAISA_fSD_Li256ELb0ELb0EEENS1_19SingleTileSchedulerILb0ELb0ELb0ELi128EEEEEEEEEvNT_6ParamsE$_ZZN5flash25CollectiveMainloopBwdSm80ILi2ELi2EN4cute5tupleIJNS1_1CILi64EEENS3_ILi128EEES4_EEEN7cutlass10bfloat16_tEfNS7_4arch4Sm80ELb0ELb1ELb1ELb0ELb0ELb0ELb0ELb0ELi2ELi2ELi4ELi2ELb1EE3mmaINS_16FlashAttnBwdSm80ISB_NS_24CollectiveEpilogueBwdGQAIS6_fSA_Li256ELb0ELb0EEENS_19SingleTileSchedulerILb0ELb0ELb0ELi128EEEE13SharedStorageENS1_6TensorINS1_11ArrayEngineIfLm32EEENS1_6LayoutINS2_IJNS2_IJNS3_ILi2EEESO_EEESO_NS3_ILi4EEEEEENS2_IJNS2_IJNS3_ILi1EEESO_EEESQ_NS3_ILi8EEEEEEEEEEEEbRKNSB_6ParamsERT0_S12_iNS2_IJiiiEEERT_ENKUliiE0_clEii,($_ZN7cutlass13device_kernelIN5flash19enable_sm80_to_sm89INS1_16FlashAttnBwdSm80INS1_25CollectiveMainloopBwdSm80ILi2ELi2EN4cute5tupleIJNS5_1CILi64EEENS7_ILi128EEES8_EEENS_10bfloat16_tEfNS_4arch4Sm80ELb0ELb1ELb1ELb0ELb0ELb0ELb0ELb0ELi2ELi2ELi4ELi2ELb1EEENS1_24CollectiveEpilogueBwdGQAISA_fSD_Li256ELb0ELb0EEENS1_19SingleTileSchedulerILb0ELb0ELb0ELi128EEEEEEEEEvNT_6ParamsE$_ZZN5flash25CollectiveMainloopBwdSm80ILi2ELi2EN4cute5tupleIJNS1_1CILi64EEENS3_ILi128EEES4_EEEN7cutlass10bfloat16_tEfNS7_4arch4Sm80ELb0ELb1ELb1ELb0ELb0ELb0ELb0ELb0ELi2ELi2ELi4ELi2ELb1EE3mmaINS_16FlashAttnBwdSm80ISB_NS_24CollectiveEpilogueBwdGQAIS6_fSA_Li256ELb0ELb0EEENS_19SingleTileSchedulerILb0ELb0ELb0ELi128EEEE13SharedStorageENS1_6TensorINS1_11ArrayEngineIfLm32EEENS1_6LayoutINS2_IJNS2_IJNS3_ILi2EEESO_EEESO_NS3_ILi4EEEEEENS2_IJNS2_IJNS3_ILi1EEESO_EEESQ_NS3_ILi8EEEEEEEEEEEEbRKNSB_6ParamsERT0_S12_iNS2_IJiiiEEERT_ENKUliiE_clEii - $_ZN7cutlass13device_kernelIN5flash19enable_sm80_to_sm89INS1_16FlashAttnBwdSm80INS1_25CollectiveMainloopBwdSm80ILi2ELi2EN4cute5tupleIJNS5_1CILi64EEENS7_ILi128EEES8_EEENS_10bfloat16_tEfNS_4arch4Sm80ELb0ELb1ELb1ELb0ELb0ELb0ELb0ELb0ELi2ELi2ELi4ELi2ELb1EEENS1_24CollectiveEpilogueBwdGQAISA_fSD_Li256ELb0ELb0EEENS1_19SingleTileSchedulerILb0ELb0ELb0ELi128EEEEEEEEEvNT_6ParamsE$_ZZN5flash25CollectiveMainloopBwdSm80ILi2ELi2EN4cute5tupleIJNS1_1CILi64EEENS3_ILi128EEES4_EEEN7cutlass10bfloat16_tEfNS7_4arch4Sm80ELb0ELb1ELb1ELb0ELb0ELb0ELb0ELb0ELi2ELi2ELi4ELi2ELb1EE3mmaINS_16FlashAttnBwdSm80ISB_NS_24CollectiveEpilogueBwdGQAIS6_fSA_Li256ELb0ELb0EEENS_19SingleTileSchedulerILb0ELb0ELb0ELi128EEEE13SharedStorageENS1_6TensorINS1_11ArrayEngineIfLm32EEENS1_6LayoutINS2_IJNS2_IJNS3_ILi2EEESO_EEESO_NS3_ILi4EEEEEENS2_IJNS2_IJNS3_ILi1EEESO_EEESQ_NS3_ILi8EEEEEEEEEEEEbRKNSB_6ParamsERT0_S12_iNS2_IJiiiEEERT_ENKUliiE0_clEii)
$_ZN7cutlass13device_kernelIN5flash19enable_sm80_to_sm89INS1_16FlashAttnBwdSm80INS1_25CollectiveMainloopBwdSm80ILi2ELi2EN4cute5tupleIJNS5_1CILi64EEENS7_ILi128EEES8_EEENS_10bfloat16_tEfNS_4arch4Sm80ELb0ELb1ELb1ELb0ELb0ELb0ELb0ELb0ELi2ELi2ELi4ELi2ELb1EEENS1_24CollectiveEpilogueBwdGQAISA_fSD_Li256ELb0ELb0EEENS1_19SingleTileSchedulerILb0ELb0ELb0ELi128EEEEEEEEEvNT_6ParamsE$_ZZN5flash25CollectiveMainloopBwdSm80ILi2ELi2EN4cute5tupleIJNS1_1CILi64EEENS3_ILi128EEES4_EEEN7cutlass10bfloat16_tEfNS7_4arch4Sm80ELb0ELb1ELb1ELb0ELb0ELb0ELb0ELb0ELi2ELi2ELi4ELi2ELb1EE3mmaINS_16FlashAttnBwdSm80ISB_NS_24CollectiveEpilogueBwdGQAIS6_fSA_Li256ELb0ELb0EEENS_19SingleTileSchedulerILb0ELb0ELb0ELi128EEEE13SharedStorageENS1_6TensorINS1_11ArrayEngineIfLm32EEENS1_6LayoutINS2_IJNS2_IJNS3_ILi2EEESO_EEESO_NS3_ILi4EEEEEENS2_IJNS2_IJNS3_ILi1EEESO_EEESQ_NS3_ILi8EEEEEEEEEEEEbRKNSB_6ParamsERT0_S12_iNS2_IJiiiEEERT_ENKUliiE0_clEii:
        /* <DEDUP_REMOVED lines=11> */
[----:B-----5:R-:W-:Y:S05]  /*a2e0*/  CALL.REL.NOINC `($_ZN7cutlass13device_kernelIN5flash19enable_sm80_to_sm89INS1_16FlashAttnBwdSm80INS1_25CollectiveMainloopBwdSm80ILi2ELi2EN4cute5tupleIJNS5_1CILi64EEENS7_ILi128EEES8_EEENS_10bfloat16_tEfNS_4arch4Sm80ELb0ELb1ELb1ELb0ELb0ELb0ELb0ELb0ELi2ELi2ELi4ELi2ELb1EEENS1_24CollectiveEpilogueBwdGQAISA_fSD_Li256ELb0ELb0EEENS1_19SingleTileSchedulerILb0ELb0ELb0ELi128EEEEEEEEEvNT_6ParamsE$_ZN4cute3eso3ESOILb1ELb0EJNS_10UnderscoreES2_S2_iEEC2ERKS2_S5_S5_RKi) ;  /* 0xffffcea000007944 */ /* 0x020fea0003c3ffff */
[----:B------:R-:W2:Y:S01]  /*a2f0*/  LDL R7, [R1+0x168] ;  /* 0x0001680001077983 */ /* 0x000ea20000100800 */
[----:B------:R-:W-:Y:S02]  /*a300*/  MOV R6, 0xa330 ;  /* 0x0000a33000067802 */ /* 0x000fe40000000f00 */
[----:B--2---:R-:W-:Y:S02]  /*a310*/  SHF.L.U32 R7, R7, 0xc, RZ ;  /* 0x0000000c07077819 */ /* 0x004fe400000006ff */
[----:B------:R-:W-:Y:S05]  /*a320*/  CALL.REL.NOINC `($_ZN7cutlass13device_kernelIN5flash19enable_sm80_to_sm89INS1_16FlashAttnBwdSm80INS1_25CollectiveMainloopBwdSm80ILi2ELi2EN4cute5tupleIJNS5_1CILi64EEENS7_ILi128EEES8_EEENS_10bfloat16_tEfNS_4arch4Sm80ELb0ELb1ELb1ELb0ELb0ELb0ELb0ELb0ELi2ELi2ELi4ELi2ELb1EEENS1_24CollectiveEpilogueBwdGQAISA_fSD_Li256ELb0ELb0EEENS1_19SingleTileSchedulerILb0ELb0ELb0ELi128EEEEEEEEEvNT_6ParamsE$_ZN4cute3eso3ESOILb1ELb0EJNS_6LayoutINS_5tupleIJNS3_IJNS_1CILi8EEENS4_ILi1EEEEEENS4_ILi2EEES6_EEENS3_IJNS3_IJS6_NS4_ILi0EEEEEENS4_ILi2048EEESA_EEEEEiEEC2ERKSE_RKi) ;  /* 0xffffd74000007944 */ /* 0x000fea0003c3ffff */
[----:B------:R-:W2:Y:S04]  /*a330*/  LD.E.64 R10, [R10.64] ;  /* 0x0000001a0a0a7980 */ /* 0x000ea8000c101b00 */
[----:B------:R-:W2:Y:S01]  /*a340*/  LDL R8, [R1+0x168] ;  /* 0x0001680001087983 */ /* 0x000ea20000100800 */
[----:B------:R-:W-:Y:S01]  /*a350*/  MOV R6, 0xa380 ;  /* 0x0000a38000067802 */ /* 0x000fe20000000f00 */
[----:B--2---:R-:W-:-:S04]  /*a360*/  IMAD.WIDE R8, R8, 0x2, R10 ;  /* 0x0000000208087825 */ /* 0x004fc800078e020a */
[----:B------:R-:W-:Y:S05]  /*a370*/  CALL.REL.NOINC `($_ZN7cutlass13device_kernelIN5flash19enable_sm80_to_sm89INS1_16FlashAttnBwdSm80INS1_25CollectiveMainloopBwdSm80ILi2ELi2EN4cute5tupleIJNS5_1CILi64EEENS7_ILi128EEES8_EEENS_10bfloat16_tEfNS_4arch4Sm80ELb0ELb1ELb1ELb0ELb0ELb0ELb0ELb0ELi2ELi2ELi4ELi2ELb1EEENS1_24CollectiveEpilogueBwdGQAISA_fSD_Li256ELb0ELb0EEENS1_19SingleTileSchedulerILb0ELb0ELb0ELi128EEEEEEEEEvNT_6ParamsE$_ZN4cute8smem_ptrIPN7cutlass10bfloat16_tEECI1NS_12iter_adaptorIS3_S4_EEES3_) ;  /* 0xffffdb7000007944 */ /* 0x000fea0003c3ffff */
[----:B------:R2:W5:Y:S01]  /*a380*/  LDL.64 R6, [R1+0x168] ;  /* 0x0001680001067983 */ /* 0x0005620000100a00 */
[----:B-1----:R-:W-:-:S03]  /*a390*/  MOV R8, 0xa3b0 ;  /* 0x0000a3b000087802 */ /* 0x002fc60000000f00 */
[----:B--2--5:R-:W-:Y:S05]  /*a3a0*/  CALL.REL.NOINC `($_ZN7cutlass13device_kernelIN5flash19enable_sm80_to_sm89INS1_16FlashAttnBwdSm80INS1_25CollectiveMainloopBwdSm80ILi2ELi2EN4cute5tupleIJNS5_1CILi64EEENS7_ILi128EEES8_EEENS_10bfloat16_tEfNS_4arch4Sm80ELb0ELb1ELb1ELb0ELb0ELb0ELb0ELb0ELi2ELi2ELi4ELi2ELb1EEENS1_24CollectiveEpilogueBwdGQAISA_fSD_Li256ELb0ELb0EEENS1_19SingleTileSchedulerILb0ELb0ELb0ELi128EEEEEEEEEvNT_6ParamsE$_ZN4cute3eso3ESOILb1ELb0EJNS_6LayoutINS_5tupleIJNS3_IJNS_1CILi8EEENS4_ILi1EEEEEENS4_ILi2EEES6_EEENS3_IJNS3_IJS6_NS4_ILi0EEEEEENS4_ILi2048EEESA_EEEEENS_10ViewEngineINS_8smem_ptrIPN7cutlass10bfloat16_tEEEEEEEC2ERKSE_RKSL_) ;  /* 0xffffd67000007944 */ /* 0x024fea0003c3ffff */
[----:B------:R2:W5:Y:S04]  /*a3b0*/  LDL.64 R20, [R1+0x168] ;  /* 0x0001680001147983 */ /* 0x0005680000100a00 */
[----:B------:R-:W5:Y:S01]  /*a3c0*/  LDL.64 R24, [UR9+0x8] ;  /* 0x00000809ff187983 */ /* 0x000f620008100a00 */
[----:B-1----:R-:W-:-:S02]  /*a3d0*/  MOV R7, R16 ;  /* 0x0000001000077202 */ /* 0x002fc40000000f00 */
[----:B------:R-:W-:Y:S02]  /*a3e0*/  MOV R6, 0xa400 ;  /* 0x0000a40000067802 */ /* 0x000fe40000000f00 */
[----:B--2--5:R-:W-:Y:S05]  /*a3f0*/  CALL.REL.NOINC `($_ZN7cutlass13device_kernelIN5flash19enable_sm80_to_sm89INS1_16FlashAttnBwdSm80INS1_25CollectiveMainloopBwdSm80ILi2ELi2EN4cute5tupleIJNS5_1CILi64EEENS7_ILi128EEES8_EEENS_10bfloat16_tEfNS_4arch4Sm80ELb0ELb1ELb1ELb0ELb0ELb0ELb0ELb0ELi2ELi2ELi4ELi2ELb1EEENS1_24CollectiveEpilogueBwdGQAISA_fSD_Li256ELb0ELb0EEENS1_19SingleTileSchedulerILb0ELb0ELb0ELi128EEEEEEEEEvNT_6ParamsE$_ZN4cute3eso3ESOILb1ELb0EJNS_10UnderscoreES2_S2_iEEC2ERKS2_S5_S5_RKi) ;  /* 0xffffcd9000007944 */ /* 0x024fea0003c3ffff */
[----:B------:R-:W2:Y:S04]  /*a400*/  LDL R14, [R1+0x168] ;  /* 0x00016800010e7983 */ /* 0x000ea80000100800 */
[----:B------:R1:W5:Y:S01]  /*a410*/  LD.E.64 R6, [R24.64+0x8] ;  /* 0x0000081a18067980 */ /* 0x000362000c101b00 */
[----:B------:R-:W-:Y:S02]  /*a420*/  MOV R8, 0xa450 ;  /* 0x0000a45000087802 */ /* 0x000fe40000000f00 */
[----:B--2---:R-:W-:Y:S02]  /*a430*/  SHF.R.S32.HI R11, RZ, 0x1f, R14 ;  /* 0x0000001fff0b7819 */ /* 0x004fe4000001140e */
[----:B-1---5:R-:W-:Y:S05]  /*a440*/  CALL.REL.NOINC `($_ZN7cutlass13device_kernelIN5flash19enable_sm80_to_sm89INS1_16FlashAttnBwdSm80INS1_25CollectiveMainloopBwdSm80ILi2ELi2EN4cute5tupleIJNS5_1CILi64EEENS7_ILi128EEES8_EEENS_10bfloat16_tEfNS_4arch4Sm80ELb0ELb1ELb1ELb0ELb0ELb0ELb0ELb0ELi2ELi2ELi4ELi2ELb1EEENS1_24CollectiveEpilogueBwdGQAISA_fSD_Li256ELb0ELb0EEENS1_19SingleTileSchedulerILb0ELb0ELb0ELi128EEEEEEEEEvNT_6ParamsE$_ZZN4cute5sliceINS_5tupleIJNS_10UnderscoreES2_S2_iEEENS1_IJNS1_IJNS_1CILi1EEENS4_ILi0EEEEEElS6_lEEEEEDaRKT_RKT0_ENKUlRKT_RKT0_E_clIS2_lEEDaSH_SK_) ;  /* 0xffffe02000007944 */ /* 0x022fea0003c3ffff */
[----:B-----5:R-:W-:Y:S02]  /*a450*/  MOV R9, R7 ;  /* 0x0000000700097202 */ /* 0x020fe40000000f00 */
[----:B------:R-:W-:Y:S02]  /*a460*/  MOV R8, 0xa480 ;  /* 0x0000a48000087802 */ /* 0x000fe40000000f00 */
[----:B-1----:R-:W-:Y:S05]  /*a470*/  CALL.REL.NOINC `($_ZN7cutlass13device_kernelIN5flash19enable_sm80_to_sm89INS1_16FlashAttnBwdSm80INS1_25CollectiveMainloopBwdSm80ILi2ELi2EN4cute5tupleIJNS5_1CILi64EEENS7_ILi128EEES8_EEENS_10bfloat16_tEfNS_4arch4Sm80ELb0ELb1ELb1ELb0ELb0ELb0ELb0ELb0ELi2ELi2ELi4ELi2ELb1EEENS1_24CollectiveEpilogueBwdGQAISA_fSD_Li256ELb0ELb0EEENS1_19SingleTileSchedulerILb0ELb0ELb0ELi128EEEEEEEEEvNT_6ParamsE$_ZZN4cute12filter_tupleINS_5tupleIJNS_10UnderscoreES2_S2_iEEENS1_IJNS1_IJNS_1CILi1EEENS4_ILi0EEEEEElS6_lEEEZNS_5sliceIS3_S8_EEDaRKT_RKT0_EUlRKT_RKT0_E_EEDaSC_SF_OT1_ENKUlDpSI_E_clIJNS1_IJS7_EEENS1_IJlEEENS1_IJS6_EEENS1_IJEEEEEEDaSP_) ;  /* 0xffffdb6000007944 */ /* 0x002fea0003c3ffff */
[----:B------:R-:W-:Y:S02]  /*a480*/  MOV R8, 0xa4a0 ;  /* 0x0000a4a000087802 */ /* 0x000fe40000000f00 */
[----:B-1---5:R-:W-:Y:S05]  /*a490*/  CALL.REL.NOINC `($_ZN7cutlass13device_kernelIN5flash19enable_sm80_to_sm89INS1_16FlashAttnBwdSm80INS1_25CollectiveMainloopBwdSm80ILi2ELi2EN4cute5tupleIJNS5_1CILi64EEENS7_ILi128EEES8_EEENS_10bfloat16_tEfNS_4arch4Sm80ELb0ELb1ELb1ELb0ELb0ELb0ELb0ELb0ELi2ELi2ELi4ELi2ELb1EEENS1_24CollectiveEpilogueBwdGQAISA_fSD_Li256ELb0ELb0EEENS1_19SingleTileSchedulerILb0ELb0ELb0ELi128EEEEEEEEEvNT_6ParamsE$_ZN4cute5tupleIJNS0_IJNS0_IJNS_1CILi8EEENS1_ILi1EEEEEENS1_ILi2EEES3_EEENS0_IJNS0_IJS3_NS1_ILi0EEEEEElS7_EEEEEC2ERKS6_RKS9_) ;  /* 0xffffd62000007944 */ /* 0x022fea0003c3ffff */
        /* <DEDUP_REMOVED lines=8> */
[----:B-1---5:R-:W-:Y:S05]  /*a520*/  CALL.REL.NOINC `($_ZN7cutlass13device_kernelIN5flash19enable_sm80_to_sm89INS1_16FlashAttnBwdSm80INS1_25CollectiveMainloopBwdSm80ILi2ELi2EN4cute5tupleIJNS5_1CILi64EEENS7_ILi128EEES8_EEENS_10bfloat16_tEfNS_4arch4Sm80ELb0ELb1ELb1ELb0ELb0ELb0ELb0ELb0ELi2ELi2ELi4ELi2ELb1EEENS1_24CollectiveEpilogueBwdGQAISA_fSD_Li256ELb0ELb0EEENS1_19SingleTileSchedulerILb0ELb0ELb0ELi128EEEEEEEEEvNT_6ParamsE$_ZN4cute3eso3ESOILb0ELb0EJNS_6LayoutINS_5tupleIJNS3_IJNS_1CILi8EEENS4_ILi1EEEEEENS4_ILi2EEES6_EEENS3_IJNS3_IJS6_NS4_ILi0EEEEEElSA_EEEEElEEC2ERKSD_RKl) ;  /* 0xffffc94000007944 */ /* 0x022fea0003c3ffff */
[----:B------:R-:W2:Y:S04]  /*a530*/  LD.E.64 R24, [R24.64+0x18] ;  /* 0x0000181a18187980 */ /* 0x000ea8000c101b00 */
[----:B------:R-:W2:Y:S04]  /*a540*/  LDL.64 R8, [R1+0x170] ;  /* 0x0001700001087983 */ /* 0x000ea80000100a00 */
[----:B-1----:R1:W5:Y:S01]  /*a550*/  LDL.64 R6, [R1+0x168] ;  /* 0x0001680001067983 */ /* 0x0023620000100a00 */
[----:B------:R-:W-:Y:S02]  /*a560*/  MOV R12, 0xa5a0 ;  /* 0x0000a5a0000c7802 */ /* 0x000fe40000000f00 */
[----:B--2---:R-:W-:-:S04]  /*a570*/  LEA R10, P4, R8, R24, 0x1 ;  /* 0x00000018080a7211 */ /* 0x004fc800078808ff */
[----:B------:R-:W-:-:S04]  /*a580*/  LEA.HI.X R11, R8, R25, R9, 0x1, P4 ;  /* 0x00000019080b7211 */ /* 0x000fc800020f0c09 */
[----:B-1---5:R-:W-:Y:S05]  /*a590*/  CALL.REL.NOINC `($_ZN7cutlass13device_kernelIN5flash19enable_sm80_to_sm89INS1_16FlashAttnBwdSm80INS1_25CollectiveMainloopBwdSm80ILi2ELi2EN4cute5tupleIJNS5_1CILi64EEENS7_ILi128EEES8_EEENS_10bfloat16_tEfNS_4arch4Sm80ELb0ELb1ELb1ELb0ELb0ELb0ELb0ELb0ELi2ELi2ELi4ELi2ELb1EEENS1_24CollectiveEpilogueBwdGQAISA_fSD_Li256ELb0ELb0EEENS1_19SingleTileSchedulerILb0ELb0ELb0ELi128EEEEEEEEEvNT_6ParamsE$_ZN4cute8gmem_ptrIPKN7cutlass10bfloat16_tEECI1NS_12iter_adaptorIS4_S5_EEES4_) ;  /* 0xffffd89000007944 */ /* 0x022fea0003c3ffff */
[----:B------:R-:W2:Y:S04]  /*a5a0*/  LDL.64 R8, [R1+0x168] ;  /* 0x0001680001087983 */ /* 0x000ea80000100a00 */
[----:B--2---:R2:W-:Y:S02]  /*a5b0*/  STL.64 [R1+0x178], R8 ;  /* 0x0001780801007387 */ /* 0x0045e40000100a00 */
[----:B--2---:R-:W-:Y:S02]  /*a5c0*/  MOV R8, 0xa5e0 ;  /* 0x0000a5e000087802 */ /* 0x004fe40000000f00 */
[----:B-1----:R-:W-:Y:S05]  /*a5d0*/  CALL.REL.NOINC `($_ZN7cutlass13device_kernelIN5flash19enable_sm80_to_sm89INS1_16FlashAttnBwdSm80INS1_25CollectiveMainloopBwdSm80ILi2ELi2EN4cute5tupleIJNS5_1CILi64EEENS7_ILi128EEES8_EEENS_10bfloat16_tEfNS_4arch4Sm80ELb0ELb1ELb1ELb0ELb0ELb0ELb0ELb0ELi2ELi2ELi4ELi2ELb1EEENS1_24CollectiveEpilogueBwdGQAISA_fSD_Li256ELb0ELb0EEENS1_19SingleTileSchedulerILb0ELb0ELb0ELi128EEEEEEEEEvNT_6ParamsE$_ZN4cute3eso3ESOILb0ELb0EJNS_6LayoutINS_5tupleIJNS3_IJNS_1CILi8EEENS4_ILi1EEEEEENS4_ILi2EEES6_EEENS3_IJNS3_IJS6_NS4_ILi0EEEEEElSA_EEEEENS_10ViewEngineINS_8gmem_ptrIPKN7cutlass10bfloat16_tEEEEEEEC2ERKSD_RKSL_) ;  /* 0xffffc81000007944 */ /* 0x002fea0003c3ffff */
        /* <DEDUP_REMOVED lines=10> */
[----:B----45:R-:W-:Y:S05]  /*a680*/  CALL.REL.NOINC `($_ZN7cutlass13device_kernelIN5flash19enable_sm80_to_sm89INS1_16FlashAttnBwdSm80INS1_25CollectiveMainloopBwdSm80ILi2ELi2EN4cute5tupleIJNS5_1CILi64EEENS7_ILi128EEES8_EEENS_10bfloat16_tEfNS_4arch4Sm80ELb0ELb1ELb1ELb0ELb0ELb0ELb0ELb0ELi2ELi2ELi4ELi2ELb1EEENS1_24CollectiveEpilogueBwdGQAISA_fSD_Li256ELb0ELb0EEENS1_19SingleTileSchedulerILb0ELb0ELb0ELi128EEEEEEEEEvNT_6ParamsE$_ZZN4cuteplIJiiEJNS_1CILi0EEES2_EEEDaRKNS_15ArithmeticTupleIJDpT_EEERKNS3_IJDpT0_EEEENKUlDpRKT_E_clIJiiEEEDaSH_) ;  /* 0xfffffb2000007944 */ /* 0x030fea0003c3ffff */
[----:B-----5:R-:W-:Y:S01]  /*a690*/  IMAD.IADD R18, R13, 0x1, -R18 ;  /* 0x000000010d127824 */ /* 0x020fe200078e0a12 */
[----:B-1----:R-:W-:Y:S02]  /*a6a0*/  MOV R7, RZ ;  /* 0x000000ff00077202 */ /* 0x002fe40000000f00 */
[----:B------:R-:W-:Y:S02]  /*a6b0*/  MOV R6, 0xa6d0 ;  /* 0x0000a6d000067802 */ /* 0x000fe40000000f00 */
[----:B--2---:R-:W-:Y:S05]  /*a6c0*/  CALL.REL.NOINC `($_ZN7cutlass13device_kernelIN5flash19enable_sm80_to_sm89INS1_16FlashAttnBwdSm80INS1_25CollectiveMainloopBwdSm80ILi2ELi2EN4cute5tupleIJNS5_1CILi64EEENS7_ILi128EEES8_EEENS_10bfloat16_tEfNS_4arch4Sm80ELb0ELb1ELb1ELb0ELb0ELb0ELb0ELb0ELi2ELi2ELi4ELi2ELb1EEENS1_24CollectiveEpilogueBwdGQAISA_fSD_Li256ELb0ELb0EEENS1_19SingleTileSchedulerILb0ELb0ELb0ELi128EEEEEEEEEvNT_6ParamsE$_ZN4cute3eso3ESOILb1ELb0EJNS_1CILi0EEEiS3_EEC2ERKS3_RKiS6_) ;  /* 0xffffcde000007944 */ /* 0x004fea0003c3ffff */
[----:B------:R-:W2:Y:S01]  /*a6d0*/  LDL R7, [R1+0x168] ;  /* 0x0001680001077983 */ /* 0x000ea20000100800 */
[----:B------:R-:W-:Y:S01]  /*a6e0*/  MOV R6, 0xa720 ;  /* 0x0000a72000067802 */ /* 0x000fe20000000f00 */
[----:B------:R-:W-:Y:S01]  /*a6f0*/  UMOV UR40, UR23 ;  /* 0x0000001700287c82 */ /* 0x000fe20008000000 */
[----:B--2---:R-:W-:Y:S02]  /*a700*/  SHF.L.U32 R7, R7, 0x5, RZ ;  /* 0x0000000507077819 */ /* 0x004fe400000006ff */
[----:B------:R-:W-:Y:S05]  /*a710*/  CALL.REL.NOINC `($_ZN7cutlass13device_kernelIN5flash19enable_sm80_to_sm89INS1_16FlashAttnBwdSm80INS1_25CollectiveMainloopBwdSm80ILi2ELi2EN4cute5tupleIJNS5_1CILi64EEENS7_ILi128EEES8_EEENS_10bfloat16_tEfNS_4arch4Sm80ELb0ELb1ELb1ELb0ELb0ELb0ELb0ELb0ELi2ELi2ELi4ELi2ELb1EEENS1_24CollectiveEpilogueBwdGQAISA_fSD_Li256ELb0ELb0EEENS1_19SingleTileSchedulerILb0ELb0ELb0ELi128EEEEEEEEEvNT_6ParamsE$_ZN4cute5tupleIJiEEC2ERKi) ;  /* 0xffffd65000007944 */ /* 0x000fea0003c3ffff */
[----:B------:R1:W5:Y:S01]  /*a720*/  LDL R7, [R1+0x168] ;  /* 0x0001680001077983 */ /* 0x0003620000100800 */
[----:B------:R-:W-:Y:S01]  /*a730*/  MOV R6, 0xa760 ;  /* 0x0000a76000067802 */ /* 0x000fe20000000f00 */
[----:B------:R-:W-:Y:S02]  /*a740*/  UMOV UR40, UR25 ;  /* 0x0000001900287c82 */ /* 0x000fe40008000000 */
[----:B-1---5:R-:W-:Y:S05]  /*a750*/  CALL.REL.NOINC `($_ZN7cutlass13device_kernelIN5flash19enable_sm80_to_sm89INS1_16FlashAttnBwdSm80INS1_25CollectiveMainloopBwdSm80ILi2ELi2EN4cute5tupleIJNS5_1CILi64EEENS7_ILi128EEES8_EEENS_10bfloat16_tEfNS_4arch4Sm80ELb0ELb1ELb1ELb0ELb0ELb0ELb0ELb0ELi2ELi2ELi4ELi2ELb1EEENS1_24CollectiveEpilogueBwdGQAISA_fSD_Li256ELb0ELb0EEENS1_19SingleTileSchedulerILb0ELb0ELb0ELi128EEEEEEEEEvNT_6ParamsE$_ZN4cute5tupleIJiEEC2ERKi) ;  /* 0xffffd61000007944 */ /* 0x022fea0003c3ffff */
[----:B------:R1:W5:Y:S01]  /*a760*/  LDL R7, [R1+0x178] ;  /* 0x0001780001077983 */ /* 0x0003620000100800 */
[----:B------:R-:W-:Y:S01]  /*a770*/  MOV R6, 0xa7a0 ;  /* 0x0000a7a000067802 */ /* 0x000fe20000000f00 */
[----:B------:R-:W-:-:S02]  /*a780*/  UMOV UR40, UR23 ;  /* 0x0000001700287c82 */ /* 0x000fc40008000000 */
[----:B-1---5:R-:W-:Y:S05]  /*a790*/  CALL.REL.NOINC `($_ZN7cutlass13device_kernelIN5flash19enable_sm80_to_sm89INS1_16FlashAttnBwdSm80INS1_25CollectiveMainloopBwdSm80ILi2ELi2EN4cute5tupleIJNS5_1CILi64EEENS7_ILi128EEES8_EEENS_10bfloat16_tEfNS_4arch4Sm80ELb0ELb1ELb1ELb0ELb0ELb0ELb0ELb0ELi2ELi2ELi4ELi2ELb1EEENS1_24CollectiveEpilogueBwdGQAISA_fSD_Li256ELb0ELb0EEENS1_19SingleTileSchedulerILb0ELb0ELb0ELi128EEEEEEEEEvNT_6ParamsE$_ZN4cute5tupleIJiEEC2ERKi) ;  /* 0xffffd5d000007944 */ /* 0x022fea0003c3ffff */
[----:B------:R1:W5:Y:S01]  /*a7a0*/  LDL R7, [R1+0x168] ;  /* 0x0001680001077983 */ /* 0x0003620000100800 */
[----:B------:R-:W-:-:S02]  /*a7b0*/  MOV R6, UR23 ;  /* 0x0000001700067c02 */ /* 0x000fc40008000f00 */
[----:B------:R-:W-:Y:S02]  /*a7c0*/  MOV R8, 0xa7e0 ;  /* 0x0000a7e000087802 */ /* 0x000fe40000000f00 */
[----:B-1---5:R-:W-:Y:S05]  /*a7d0*/  CALL.REL.NOINC `($_ZN7cutlass13device_kernelIN5flash19enable_sm80_to_sm89INS1_16FlashAttnBwdSm80INS1_25CollectiveMainloopBwdSm80ILi2ELi2EN4cute5tupleIJNS5_1CILi64EEENS7_ILi128EEES8_EEENS_10bfloat16_tEfNS_4arch4Sm80ELb0ELb1ELb1ELb0ELb0ELb0ELb0ELb0ELi2ELi2ELi4ELi2ELb1EEENS1_24CollectiveEpilogueBwdGQAISA_fSD_Li256ELb0ELb0EEENS1_19SingleTileSchedulerILb0ELb0ELb0ELi128EEEEEEEEEvNT_6ParamsE$_ZN4cute3eso3ESOILb0ELb1EJiNS_1CILi0EEEEEC2ERKiRKS3_) ;  /* 0xffffc92000007944 */ /* 0x022fea0003c3ffff */
[----:B-1----:R1:W5:Y:S01]  /*a7e0*/  LDL R7, [R1+0x168] ;  /* 0x0001680001077983 */ /* 0x0023620000100800 */
[----:B------:R-:W-:-:S03]  /*a7f0*/  MOV R10, 0xa810 ;  /* 0x0000a810000a7802 */ /* 0x000fc60000000f00 */
[----:B-1---5:R-:W-:Y:S05]  /*a800*/  CALL.REL.NOINC `($_ZN7cutlass13device_kernelIN5flash19enable_sm80_to_sm89INS1_16FlashAttnBwdSm80INS1_25CollectiveMainloopBwdSm80ILi2ELi2EN4cute5tupleIJNS5_1CILi64EEENS7_ILi128EEES8_EEENS_10bfloat16_tEfNS_4arch4Sm80ELb0ELb1ELb1ELb0ELb0ELb0ELb0ELb0ELi2ELi2ELi4ELi2ELb1EEENS1_24CollectiveEpilogueBwdGQAISA_fSD_Li256ELb0ELb0EEENS1_19SingleTileSchedulerILb0ELb0ELb0ELi128EEEEEEEEEvNT_6ParamsE$_ZZN4cuteplIJNS_1CILi0EEES2_EJiEEEDaRKNS_15ArithmeticTupleIJDpT_EEERKNS3_IJDpT0_EEEENKUlDpRKT_E_clIJiS2_EEEDaSH_) ;  /* 0xfffff69000007944 */ /* 0x022fea0003c3ffff */
[----:B------:R-:W-:Y:S02]  /*a810*/  MOV R10, 0xa830 ;  /* 0x0000a830000a7802 */ /* 0x000fe40000000f00 */
[----:B-1---5:R-:W-:Y:S05]  /*a820*/  CALL.REL.NOINC `($_ZN7cutlass13device_kernelIN5flash19enable_sm80_to_sm89INS1_16FlashAttnBwdSm80INS1_25CollectiveMainloopBwdSm80ILi2ELi2EN4cute5tupleIJNS5_1CILi64EEENS7_ILi128EEES8_EEENS_10bfloat16_tEfNS_4arch4Sm80ELb0ELb1ELb1ELb0ELb0ELb0ELb0ELb0ELi2ELi2ELi4ELi2ELb1EEENS1_24CollectiveEpilogueBwdGQAISA_fSD_Li256ELb0ELb0EEENS1_19SingleTileSchedulerILb0ELb0ELb0ELi128EEEEEEEEEvNT_6ParamsE$_ZZN4cuteplIJNS_1CILi0EEES2_EJiS2_EEEDaRKNS_15ArithmeticTupleIJDpT_EEERKNS3_IJDpT0_EEEENKUlDpRKT_E_clIJiS2_EEEDaSH_) ;  /* 0xfffff6e000007944 */ /* 0x022fea0003c3ffff */
[----:B------:R3:W-:Y:S04]  /*a830*/  STL [R1+0x180], RZ ;  /* 0x000180ff01007387 */ /* 0x0007e80000100800 */
[----:B------:R-:W4:Y:S04]  /*a840*/  LDL.64 R8, [UR9+0x30] ;  /* 0x00003009ff087983 */ /* 0x000f280008100a00 */
[----:B-1--4-:R-:W4:Y:S01]  /*a850*/  LD.E.U8 R6, [R8.64] ;  /* 0x0000001a08067980 */ /* 0x012f22000c101100 */
[----:B------:R-:W-:Y:S01]  /*a860*/  IMAD.MOV.U32 R7, RZ, RZ, RZ ;  /* 0x000000ffff077224 */ /* 0x000fe200078e00ff */
[----:B----4-:R-:W-:-:S04]  /*a870*/  LOP3.LUT R6, R6, 0x1, RZ, 0xc0, !PT ;  /* 0x0000000106067812 */ /* 0x010fc800078ec0ff */
[----:B------:R-:W-:Y:S02]  /*a880*/  ISETP.NE.U32.AND P4, PT, R6, 0x1, PT ;  /* 0x000000010600780c */ /* 0x000fe40003f85070 */
[----:B------:R-:W-:-:S06]  /*a890*/  MOV R6, 0xa8b0 ;  /* 0x0000a8b000067802 */ /* 0x000fcc0000000f00 */
[----:B--23-5:R-:W-:Y:S05]  /*a8a0*/  CALL.REL.NOINC `($_ZN7cutlass13device_kernelIN5flash19enable_sm80_to_sm89INS1_16FlashAttnBwdSm80INS1_25CollectiveMainloopBwdSm80ILi2ELi2EN4cute5tupleIJNS5_1CILi64EEENS7_ILi128EEES8_EEENS_10bfloat16_tEfNS_4arch4Sm80ELb0ELb1ELb1ELb0ELb0ELb0ELb0ELb0ELi2ELi2ELi4ELi2ELb1EEENS1_24CollectiveEpilogueBwdGQAISA_fSD_Li256ELb0ELb0EEENS1_19SingleTileSchedulerILb0ELb0ELb0ELi128EEEEEEEEEvNT_6ParamsE$_ZN4cute3eso3ESOILb1ELb0EJNS_10UnderscoreEiiEEC2ERKS2_RKiS7_) ;  /* 0xffffc9c000007944 */ /* 0x02cfea0003c3ffff */
[----:B------:R-:W2:Y:S02]  /*a8b0*/  LDL R9, [R1+0x168] ;  /* 0x0001680001097983 */ /* 0x000ea40000100800 */
[----:B--2---:R-:W-:Y:S01]  /*a8c0*/  SHF.R.S32.HI R6, RZ, 0x1f, R9 ;  /* 0x0000001fff067819 */ /* 0x004fe20000011409 */
[-C--:B------:R-:W-:Y:S02]  /*a8d0*/  IMAD R7, R25, R9.reuse, RZ ;  /* 0x0000000919077224 */ /* 0x080fe400078e02ff */
[----:B-1----:R-:W-:-:S04]  /*a8e0*/  IMAD.WIDE.U32 R8, R24, R9, RZ ;  /* 0x0000000918087225 */ /* 0x002fc800078e00ff */
[----:B------:R-:W-:Y:S01]  /*a8f0*/  IMAD R7, R24, R6, R7 ;  /* 0x0000000618077224 */ /* 0x000fe200078e0207 */
[----:B------:R-:W-:-:S04]  /*a900*/  MOV R6, 0xa930 ;  /* 0x0000a93000067802 */ /* 0x000fc80000000f00 */
[----:B------:R-:W-:Y:S02]  /*a910*/  IADD3 R7, R9, R7, RZ ;  /* 0x0000000709077210 */ /* 0x000fe40007ffe0ff */
[----:B------:R-:W-:Y:S05]  /*a920*/  CALL.REL.NOINC `($_ZN7cutlass13device_kernelIN5flash19enable_sm80_to_sm89INS1_16FlashAttnBwdSm80INS1_25CollectiveMainloopBwdSm80ILi2ELi2EN4cute5tupleIJNS5_1CILi64EEENS7_ILi128EEES8_EEENS_10bfloat16_tEfNS_4arch4Sm80ELb0ELb1ELb1ELb0ELb0ELb0ELb0ELb0ELi2ELi2ELi4ELi2ELb1EEENS1_24CollectiveEpilogueBwdGQAISA_fSD_Li256ELb0ELb0EEENS1_19SingleTileSchedulerILb0ELb0ELb0ELi128EEEEEEEEEvNT_6ParamsE$_ZN4cute3eso3ESOILb1ELb0EJNS_6LayoutINS_5tupleIJNS3_IJNS_1CILi8EEENS4_ILi1EEEEEEEEENS3_IJNS3_IJS6_NS4_ILi0EEEEEEEEEEElEEC2ERKSC_RKl) ;  /* 0xffffd09000007944 */ /* 0x000fea0003c3ffff */
[----:B------:R-:W2:Y:S01]  /*a930*/  LDL.64 R6, [R1+0x168] ;  /* 0x0001680001067983 */ /* 0x000ea20000100a00 */
[----:B------:R-:W-:Y:S02]  /*a940*/  MOV R12, 0xa980 ;  /* 0x0000a980000c7802 */ /* 0x000fe40000000f00 */
[----:B--2---:R-:W-:-:S04]  /*a950*/  LEA R10, P5, R6, R22, 0x1 ;  /* 0x00000016060a7211 */ /* 0x004fc800078a08ff */
[----:B------:R-:W-:-:S04]  /*a960*/  LEA.HI.X R11, R6, R23, R7, 0x1, P5 ;  /* 0x00000017060b7211 */ /* 0x000fc800028f0c07 */
[----:B-1----:R-:W-:Y:S05]  /*a970*/  CALL.REL.NOINC `($_ZN7cutlass13device_kernelIN5flash19enable_sm80_to_sm89INS1_16FlashAttnBwdSm80INS1_25CollectiveMainloopBwdSm80ILi2ELi2EN4cute5tupleIJNS5_1CILi64EEENS7_ILi128EEES8_EEENS_10bfloat16_tEfNS_4arch4Sm80ELb0ELb1ELb1ELb0ELb0ELb0ELb0ELb0ELi2ELi2ELi4ELi2ELb1EEENS1_24CollectiveEpilogueBwdGQAISA_fSD_Li256ELb0ELb0EEENS1_19SingleTileSchedulerILb0ELb0ELb0ELi128EEEEEEEEEvNT_6ParamsE$_ZN4cute8gmem_ptrIPKN7cutlass10bfloat16_tEECI1NS_12iter_adaptorIS4_S5_EEES4_) ;  /* 0xffffd4b000007944 */ /* 0x002fea0003c3ffff */
[----:B------:R2:W5:Y:S01]  /*a980*/  LDL.64 R6, [R1+0x168] ;  /* 0x0001680001067983 */ /* 0x0005620000100a00 */
[----:B------:R-:W-:-:S03]  /*a990*/  MOV R8, 0xa9b0 ;  /* 0x0000a9b000087802 */ /* 0x000fc60000000f00 */
[----:B-12--5:R-:W-:Y:S05]  /*a9a0*/  CALL.REL.NOINC `($_ZN7cutlass13device_kernelIN5flash19enable_sm80_to_sm89INS1_16FlashAttnBwdSm80INS1_25CollectiveMainloopBwdSm80ILi2ELi2EN4cute5tupleIJNS5_1CILi64EEENS7_ILi128EEES8_EEENS_10bfloat16_tEfNS_4arch4Sm80ELb0ELb1ELb1ELb0ELb0ELb0ELb0ELb0ELi2ELi2ELi4ELi2ELb1EEENS1_24CollectiveEpilogueBwdGQAISA_fSD_Li256ELb0ELb0EEENS1_19SingleTileSchedulerILb0ELb0ELb0ELi128EEEEEEEEEvNT_6ParamsE$_ZN4cute3eso3ESOILb1ELb0EJNS_6LayoutINS_5tupleIJNS3_IJNS_1CILi8EEENS4_ILi1EEEEEEEEENS3_IJNS3_IJS6_NS4_ILi0EEEEEEEEEEENS_10ViewEngineINS_8gmem_ptrIPKN7cutlass10bfloat16_tEEEEEEEC2ERKSC_RKSK_) ;  /* 0xffffcf2000007944 */ /* 0x026fea0003c3ffff */
[----:B------:R2:W5:Y:S01]  /*a9b0*/  LDL.64 R10, [R1+0x168] ;  /* 0x00016800010a7983 */ /* 0x0005620000100a00 */
[----:B-1----:R-:W-:Y:S02]  /*a9c0*/  MOV R7, RZ ;  /* 0x000000ff00077202 */ /* 0x002fe40000000f00 */
[----:B------:R-:W-:Y:S02]  /*a9d0*/  MOV R6, 0xa9f0 ;  /* 0x0000a9f000067802 */ /* 0x000fe40000000f00 */
[----:B--2--5:R-:W-:Y:S05]  /*a9e0*/  CALL.REL.NOINC `($_ZN7cutlass13device_kernelIN5flash19enable_sm80_to_sm89INS1_16FlashAttnBwdSm80INS1_25CollectiveMainloopBwdSm80ILi2ELi2EN4cute5tupleIJNS5_1CILi64EEENS7_ILi128EEES8_EEENS_10bfloat16_tEfNS_4arch4Sm80ELb0ELb1ELb1ELb0ELb0ELb0ELb0ELb0ELi2ELi2ELi4ELi2ELb1EEENS1_24CollectiveEpilogueBwdGQAISA_fSD_Li256ELb0ELb0EEENS1_19SingleTileSchedulerILb0ELb0ELb0ELi128EEEEEEEEEvNT_6ParamsE$_ZN4cute3eso3ESOILb1ELb0EJNS_10UnderscoreEiiEEC2ERKS2_RKiS7_) ;  /* 0xffffc88000007944 */ /* 0x024fea0003c3ffff */
[----:B------:R-:W2:Y:S01]  /*a9f0*/  LDL R7, [R1+0x168] ;  /* 0x0001680001077983 */ /* 0x000ea20000100800 */
[----:B------:R-:W-:Y:S02]  /*aa00*/  MOV R6, 0xaa30 ;  /* 0x0000aa3000067802 */ /* 0x000fe40000000f00 */
[----:B--2---:R-:W-:Y:S02]  /*aa10*/  SHF.L.U32 R7, R7, 0xb, RZ ;  /* 0x0000000b07077819 */ /* 0x004fe400000006ff */
[----:B-1----:R-:W-:Y:S05]  /*aa20*/  CALL.REL.NOINC `($_ZN7cutlass13device_kernelIN5flash19enable_sm80_to_sm89INS1_16FlashAttnBwdSm80INS1_25CollectiveMainloopBwdSm80ILi2ELi2EN4cute5tupleIJNS5_1CILi64EEENS7_ILi128EEES8_EEENS_10bfloat16_tEfNS_4arch4Sm80ELb0ELb1ELb1ELb0ELb0ELb0ELb0ELb0ELi2ELi2ELi4ELi2ELb1EEENS1_24CollectiveEpilogueBwdGQAISA_fSD_Li256ELb0ELb0EEENS1_19SingleTileSchedulerILb0ELb0ELb0ELi128EEEEEEEEEvNT_6ParamsE$_ZN4cute3eso3ESOILb1ELb0EJNS_6LayoutINS_5tupleIJNS3_IJNS_1CILi8EEENS4_ILi1EEEEEEEEENS3_IJNS3_IJS6_NS4_ILi0EEEEEEEEEEEiEEC2ERKSC_RKi) ;  /* 0xffffcf4000007944 */ /* 0x002fea0003c3ffff */
[----:B------:R-:W2:Y:S01]  /*aa30*/  LDL R7, [R1+0x168] ;  /* 0x0001680001077983 */ /* 0x000ea20000100800 */
[----:B------:R-:W-:Y:S01]  /*aa40*/  MOV R6, 0xaa70 ;  /* 0x0000aa7000067802 */ /* 0x000fe20000000f00 */
[----:B--2---:R-:W-:-:S04]  /*aa50*/  IMAD.WIDE R8, R7, 0x2, R20 ;  /* 0x0000000207087825 */ /* 0x004fc800078e0214 */
[----:B------:R-:W-:Y:S05]  /*aa60*/  CALL.REL.NOINC `($_ZN7cutlass13device_kernelIN5flash19enable_sm80_to_sm89INS1_16FlashAttnBwdSm80INS1_25CollectiveMainloopBwdSm80ILi2ELi2EN4cute5tupleIJNS5_1CILi64EEENS7_ILi128EEES8_EEENS_10bfloat16_tEfNS_4arch4Sm80ELb0ELb1ELb1ELb0ELb0ELb0ELb0ELb0ELi2ELi2ELi4ELi2ELb1EEENS1_24CollectiveEpilogueBwdGQAISA_fSD_Li256ELb0ELb0EEENS1_19SingleTileSchedulerILb0ELb0ELb0ELi128EEEEEEEEEvNT_6ParamsE$_ZN4cute8smem_ptrIPN7cutlass10bfloat16_tEECI1NS_12iter_adaptorIS3_S4_EEES3_) ;  /* 0xffffd48000007944 */ /* 0x000fea0003c3ffff */
[----:B------:R2:W5:Y:S01]  /*aa70*/  LDL.64 R6, [R1+0x168] ;  /* 0x0001680001067983 */ /* 0x0005620000100a00 */
[----:B-1----:R-:W-:-:S03]  /*aa80*/  MOV R8, 0xaaa0 ;  /* 0x0000aaa000087802 */ /* 0x002fc60000000f00 */
[----:B--2--5:R-:W-:Y:S05]  /*aa90*/  CALL.REL.NOINC `($_ZN7cutlass13device_kernelIN5flash19enable_sm80_to_sm89INS1_16FlashAttnBwdSm80INS1_25CollectiveMainloopBwdSm80ILi2ELi2EN4cute5tupleIJNS5_1CILi64EEENS7_ILi128EEES8_EEENS_10bfloat16_tEfNS_4arch4Sm80ELb0ELb1ELb1ELb0ELb0ELb0ELb0ELb0ELi2ELi2ELi4ELi2ELb1EEENS1_24CollectiveEpilogueBwdGQAISA_fSD_Li256ELb0ELb0EEENS1_19SingleTileSchedulerILb0ELb0ELb0ELi128EEEEEEEEEvNT_6ParamsE$_ZN4cute3eso3ESOILb1ELb0EJNS_6LayoutINS_5tupleIJNS3_IJNS_1CILi8EEENS4_ILi1EEEEEEEEENS3_IJNS3_IJS6_NS4_ILi0EEEEEEEEEEENS_10ViewEngineINS_8smem_ptrIPN7cutlass10bfloat16_tEEEEEEEC2ERKSC_RKSJ_) ;  /* 0xffffce8000007944 */ /* 0x024fea0003c3ffff */
[----:B------:R2:W5:Y:S01]  /*aaa0*/  LDL.64 R8, [R1+0x168] ;  /* 0x0001680001087983 */ /* 0x0005620000100a00 */
[----:B------:R-:W-:-:S03]  /*aab0*/  MOV R12, 0xaad0 ;  /* 0x0000aad0000c7802 */ /* 0x000fc60000000f00 */
[----:B-12--5:R-:W-:Y:S05]  /*aac0*/  CALL.REL.NOINC `($_ZN7cutlass13device_kernelIN5flash19enable_sm80_to_sm89INS1_16FlashAttnBwdSm80INS1_25CollectiveMainloopBwdSm80ILi2ELi2EN4cute5tupleIJNS5_1CILi64EEENS7_ILi128EEES8_EEENS_10bfloat16_tEfNS_4arch4Sm80ELb0ELb1ELb1ELb0ELb0ELb0ELb0ELb0ELi2ELi2ELi4ELi2ELb1EEENS1_24CollectiveEpilogueBwdGQAISA_fSD_Li256ELb0ELb0EEENS1_19SingleTileSchedulerILb0ELb0ELb0ELi128EEEEEEEEEvNT_6ParamsE$_ZN4cute8gmem_ptrIPKN7cutlass10bfloat16_tEECI1NS_12iter_adaptorIS4_S5_EEES4_) ;  /* 0xffffd36000007944 */ /* 0x026fea0003c3ffff */
[----:B------:R2:W5:Y:S01]  /*aad0*/  LDL.64 R6, [R1+0x168] ;  /* 0x0001680001067983 */ /* 0x0005620000100a00 */
[----:B-1----:R-:W-:-:S02]  /*aae0*/  MOV R10, UR23 ;  /* 0x00000017000a7c02 */ /* 0x002fc40008000f00 */
[----:B------:R-:W-:Y:S02]  /*aaf0*/  MOV R12, 0xab10 ;  /* 0x0000ab10000c7802 */ /* 0x000fe40000000f00 */
[----:B--2--5:R-:W-:Y:S05]  /*ab00*/  CALL.REL.NOINC `($_ZN7cutlass13device_kernelIN5flash19enable_sm80_to_sm89INS1_16FlashAttnBwdSm80INS1_25CollectiveMainloopBwdSm80ILi2ELi2EN4cute5tupleIJNS5_1CILi64EEENS7_ILi128EEES8_EEENS_10bfloat16_tEfNS_4arch4Sm80ELb0ELb1ELb1ELb0ELb0ELb0ELb0ELb0ELi2ELi2ELi4ELi2ELb1EEENS1_24CollectiveEpilogueBwdGQAISA_fSD_Li256ELb0ELb0EEENS1_19SingleTileSchedulerILb0ELb0ELb0ELi128EEEEEEEEEvNT_6ParamsE$_ZN4cute8gmem_ptrIPKN7cutlass9uint128_tEECI1NS_12iter_adaptorIS4_S5_EEES4_) ;  /* 0xffffd36000007944 */ /* 0x024fea0003c3ffff */
[----:B-1----:R1:W5:Y:S01]  /*ab10*/  LDL.64 R6, [R1+0x168] ;  /* 0x0001680001067983 */ /* 0x0023620000100a00 */
[----:B------:R-:W-:Y:S02]  /*ab20*/  MOV R10, UR23 ;  /* 0x00000017000a7c02 */ /* 0x000fe40008000f00 */
[----:B------:R-:W-:Y:S02]  /*ab30*/  MOV R12, 0xab50 ;  /* 0x0000ab50000c7802 */ /* 0x000fe40000000f00 */
[----:B-1---5:R-:W-:Y:S05]  /*ab40*/  CALL.REL.NOINC `($_ZN7cutlass13device_kernelIN5flash19enable_sm80_to_sm89INS1_16FlashAttnBwdSm80INS1_25CollectiveMainloopBwdSm80ILi2ELi2EN4cute5tupleIJNS5_1CILi64EEENS7_ILi128EEES8_EEENS_10bfloat16_tEfNS_4arch4Sm80ELb0ELb1ELb1ELb0ELb0ELb0ELb0ELb0ELi2ELi2ELi4ELi2ELb1EEENS1_24CollectiveEpilogueBwdGQAISA_fSD_Li256ELb0ELb0EEENS1_19SingleTileSchedulerILb0ELb0ELb0ELi128EEEEEEEEEvNT_6ParamsE$_ZN4cute3eso3ESOILb1ELb0EJNS_6LayoutINS_5tupleIJNS3_IJNS_1CILi1EEES5_EEEEEENS3_IJNS3_IJS5_NS4_ILi0EEEEEEEEEEENS_10ViewEngineINS_8gmem_ptrIPKN7cutlass9uint128_tEEEEEEEC2ERKSB_RKSJ_) ;  /* 0xffffcb9000007944 */ /* 0x022fea0003c3ffff */
[----:B------:R2:W5:Y:S01]  /*ab50*/  LDL.64 R14, [R1+0x168] ;  /* 0x00016800010e7983 */ /* 0x0005620000100a00 */
[----:B-1----:R-:W-:-:S03]  /*ab60*/  MOV R6, 0xab80 ;  /* 0x0000ab8000067802 */ /* 0x002fc60000000f00 */
[----:B--2--5:R-:W-:Y:S05]  /*ab70*/  CALL.REL.NOINC `($_ZN7cutlass13device_kernelIN5flash19enable_sm80_to_sm89INS1_16FlashAttnBwdSm80INS1_25CollectiveMainloopBwdSm80ILi2ELi2EN4cute5tupleIJNS5_1CILi64EEENS7_ILi128EEES8_EEENS_10bfloat16_tEfNS_4arch4Sm80ELb0ELb1ELb1ELb0ELb0ELb0ELb0ELb0ELi2ELi2ELi4ELi2ELb1EEENS1_24CollectiveEpilogueBwdGQAISA_fSD_Li256ELb0ELb0EEENS1_19SingleTileSchedulerILb0ELb0ELb0ELi128EEEEEEEEEvNT_6ParamsE$_ZN4cute8smem_ptrIPN7cutlass10bfloat16_tEECI1NS_12iter_adaptorIS3_S4_EEES3_) ;  /* 0xffffd37000007944 */ /* 0x024fea0003c3ffff */
[----:B------:R2:W5:Y:S01]  /*ab80*/  LDL.64 R6, [R1+0x168] ;  /* 0x0001680001067983 */ /* 0x0005620000100a00 */
[----:B-1----:R-:W-:Y:S02]  /*ab90*/  MOV R8, UR23 ;  /* 0x0000001700087c02 */ /* 0x002fe40008000f00 */
[----:B------:R-:W-:Y:S02]  /*aba0*/  MOV R10, 0xabc0 ;  /* 0x0000abc0000a7802 */ /* 0x000fe40000000f00 */
[----:B--2--5:R-:W-:Y:S05]  /*abb0*/  CALL.REL.NOINC `($_ZN7cutlass13device_kernelIN5flash19enable_sm80_to_sm89INS1_16FlashAttnBwdSm80INS1_25CollectiveMainloopBwdSm80ILi2ELi2EN4cute5tupleIJNS5_1CILi64EEENS7_ILi128EEES8_EEENS_10bfloat16_tEfNS_4arch4Sm80ELb0ELb1ELb1ELb0ELb0ELb0ELb0ELb0ELi2ELi2ELi4ELi2ELb1EEENS1_24CollectiveEpilogueBwdGQAISA_fSD_Li256ELb0ELb0EEENS1_19SingleTileSchedulerILb0ELb0ELb0ELi128EEEEEEEEEvNT_6ParamsE$_ZN4cute8smem_ptrIPN7cutlass9uint128_tEECI1NS_12iter_adaptorIS3_S4_EEES3_) ;  /* 0xffffd37000007944 */ /* 0x024fea0003c3ffff */
[----:B-1----:R1:W5:Y:S01]  /*abc0*/  LDL.64 R6, [R1+0x168] ;  /* 0x0001680001067983 */ /* 0x0023620000100a00 */
[----:B------:R-:W-:Y:S02]  /*abd0*/  MOV R8, UR23 ;  /* 0x0000001700087c02 */ /* 0x000fe40008000f00 */
[----:B------:R-:W-:-:S02]  /*abe0*/  MOV R10, 0xac00 ;  /* 0x0000ac00000a7802 */ /* 0x000fc40000000f00 */
[----:B-1---5:R-:W-:Y:S05]  /*abf0*/  CALL.REL.NOINC `($_ZN7cutlass13device_kernelIN5flash19enable_sm80_to_sm89INS1_16FlashAttnBwdSm80INS1_25CollectiveMainloopBwdSm80ILi2ELi2EN4cute5tupleIJNS5_1CILi64EEENS7_ILi128EEES8_EEENS_10bfloat16_tEfNS_4arch4Sm80ELb0ELb1ELb1ELb0ELb0ELb0ELb0ELb0ELi2ELi2ELi4ELi2ELb1EEENS1_24CollectiveEpilogueBwdGQAISA_fSD_Li256ELb0ELb0EEENS1_19SingleTileSchedulerILb0ELb0ELb0ELi128EEEEEEEEEvNT_6ParamsE$_ZN4cute3eso3ESOILb1ELb0EJNS_6LayoutINS_5tupleIJNS3_IJNS_1CILi1EEES5_EEEEEENS3_IJNS3_IJS5_NS4_ILi0EEEEEEEEEEENS_10ViewEngineINS_8smem_ptrIPN7cutlass9uint128_tEEEEEEEC2ERKSB_RKSI_) ;  /* 0xffffcb2000007944 */ /* 0x022fea0003c3ffff */
[----:B-1----:R1:W5:Y:S01]  /*ac00*/  LDL R6, [R1+0x168] ;  /* 0x0001680001067983 */ /* 0x0023620000100800 */
[----:B------:R-:W-:-:S03]  /*ac10*/  MOV R8, 0xac30 ;  /* 0x0000ac3000087802 */ /* 0x000fc60000000f00 */
[----:B-1---5:R-:W-:Y:S05]  /*ac20*/  CALL.REL.NOINC `($_ZN7cutlass13device_kernelIN5flash19enable_sm80_to_sm89INS1_16FlashAttnBwdSm80INS1_25CollectiveMainloopBwdSm80ILi2ELi2EN4cute5tupleIJNS5_1CILi64EEENS7_ILi128EEES8_EEENS_10bfloat16_tEfNS_4arch4Sm80ELb0ELb1ELb1ELb0ELb0ELb0ELb0ELb0ELi2ELi2ELi4ELi2ELb1EEENS1_24CollectiveEpilogueBwdGQAISA_fSD_Li256ELb0ELb0EEENS1_19SingleTileSchedulerILb0ELb0ELb0ELi128EEEEEEEEEvNT_6ParamsE$_ZN73_INTERNAL_24fd9406_37_flash_bwd_hdim64_bf16_softcap_sm80_cu_8e232a79_330724__cvta_generic_to_sharedEPKv) ;  /* 0xffffd38000007944 */ /* 0x022fea0003c3ffff */
        /* <DEDUP_REMOVED lines=9> */
[----:B-1----:R-:W-:Y:S05]  /*acc0*/  CALL.REL.NOINC `($_ZN7cutlass13device_kernelIN5flash19enable_sm80_to_sm89INS1_16FlashAttnBwdSm80INS1_25CollectiveMainloopBwdSm80ILi2ELi2EN4cute5tupleIJNS5_1CILi64EEENS7_ILi128EEES8_EEENS_10bfloat16_tEfNS_4arch4Sm80ELb0ELb1ELb1ELb0ELb0ELb0ELb0ELb0ELi2ELi2ELi4ELi2ELb1EEENS1_24CollectiveEpilogueBwdGQAISA_fSD_Li256ELb0ELb0EEENS1_19SingleTileSchedulerILb0ELb0ELb0ELi128EEEEEEEEEvNT_6ParamsE$_ZN4cute3eso3ESOILb1ELb0EJNS_1CILi0EEEiS3_EEC2ERKS3_RKiS6_) ;  /* 0xffffc7e000007944 */ /* 0x002fea0003c3ffff */
[----:B------:R-:W2:Y:S01]  /*acd0*/  LDL R7, [R1+0x168] ;  /* 0x0001680001077983 */ /* 0x000ea20000100800 */
[----:B------:R-:W-:Y:S01]  /*ace0*/  MOV R6, 0xad20 ;  /* 0x0000ad2000067802 */ /* 0x000fe20000000f00 */
[----:B------:R-:W-:Y:S01]  /*acf0*/  UMOV UR40, UR23 ;  /* 0x0000001700287c82 */ /* 0x000fe20008000000 */
[----:B--2---:R-:W-:-:S02]  /*ad00*/  SHF.L.U32 R7, R7, 0x5, RZ ;  /* 0x0000000507077819 */ /* 0x004fc400000006ff */
[----:B------:R-:W-:Y:S05]  /*ad10*/  CALL.REL.NOINC `($_ZN7cutlass13device_kernelIN5flash19enable_sm80_to_sm89INS1_16FlashAttnBwdSm80INS1_25CollectiveMainloopBwdSm80ILi2ELi2EN4cute5tupleIJNS5_1CILi64EEENS7_ILi128EEES8_EEENS_10bfloat16_tEfNS_4arch4Sm80ELb0ELb1ELb1ELb0ELb0ELb0ELb0ELb0ELi2ELi2ELi4ELi2ELb1EEENS1_24CollectiveEpilogueBwdGQAISA_fSD_Li256ELb0ELb0EEENS1_19SingleTileSchedulerILb0ELb0ELb0ELi128EEEEEEEEEvNT_6ParamsE$_ZN4cute5tupleIJiEEC2ERKi) ;  /* 0xffffd05000007944 */ /* 0x000fea0003c3ffff */
        /* <DEDUP_REMOVED lines=20> */
[----:B------:R-:W-:Y:S01]  /*ae60*/  IMAD.MOV.U32 R7, RZ, RZ, 0x1 ;  /* 0x00000001ff077424 */ /* 0x000fe200078e00ff */
        /* <DEDUP_REMOVED lines=21> */
[----:B-1----:R-:W-:Y:S02]  /*afc0*/  MOV R7, 0x1 ;  /* 0x0000000100077802 */ /* 0x002fe40000000f00 */
        /* <DEDUP_REMOVED lines=47> */
[----:B-1---5:R-:W-:Y:S05]  /*b2c0*/  CALL.REL.NOINC `($_ZN7cutlass13device_kernelIN5flash19enable_sm80_to_sm89INS1_16FlashAttnBwdSm80INS1_25CollectiveMainloopBwdSm80ILi2ELi2EN4cute5tupleIJNS5_1CILi64EEENS7_ILi128EEES8_EEENS_10bfloat16_tEfNS_4arch4Sm80ELb0ELb1ELb1ELb0ELb0ELb0ELb0ELb0ELi2ELi2ELi4ELi2ELb1EEENS1_24CollectiveEpilogueBwdGQAISA_fSD_Li256ELb0ELb0EEENS1_19SingleTileSchedulerILb0ELb0ELb0ELi128EEEEEEEEEvNT_6ParamsE$_ZN4cute3eso3ESOILb1ELb0EJNS_10UnderscoreES2_iEEC2ERKS2_S5_RKi) ;  /* 0xffffbf1000007944 */ /* 0x022fea0003c3ffff */
[----:B------:R-:W2:Y:S01]  /*b2d0*/  LDL R7, [R1+0x168] ;  /* 0x0001680001077983 */ /* 0x000ea20000100800 */
[----:B------:R-:W-:Y:S02]  /*b2e0*/  MOV R6, 0xb310 ;  /* 0x0000b31000067802 */ /* 0x000fe40000000f00 */
[----:B--2---:R-:W-:Y:S02]  /*b2f0*/  SHF.L.U32 R7, R7, 0x6, RZ ;  /* 0x0000000607077819 */ /* 0x004fe400000006ff */
[----:B-1----:R-:W-:Y:S05]  /*b300*/  CALL.REL.NOINC `($_ZN7cutlass13device_kernelIN5flash19enable_sm80_to_sm89INS1_16FlashAttnBwdSm80INS1_25CollectiveMainloopBwdSm80ILi2ELi2EN4cute5tupleIJNS5_1CILi64EEENS7_ILi128EEES8_EEENS_10bfloat16_tEfNS_4arch4Sm80ELb0ELb1ELb1ELb0ELb0ELb0ELb0ELb0ELi2ELi2ELi4ELi2ELb1EEENS1_24CollectiveEpilogueBwdGQAISA_fSD_Li256ELb0ELb0EEENS1_19SingleTileSchedulerILb0ELb0ELb0ELi128EEEEEEEEEvNT_6ParamsE$_ZN4cute3eso3ESOILb1ELb0EJNS_6LayoutINS_5tupleIJNS3_IJNS_1CILi4EEENS4_ILi1EEEEEES6_EEENS3_IJNS3_IJS6_NS4_ILi0EEEEEES9_EEEEEiEEC2ERKSC_RKi) ;  /* 0xffffc57000007944 */ /* 0x002fea0003c3ffff */
[----:B------:R-:W2:Y:S04]  /*b310*/  LD.E.64 R8, [R8.64+0x8] ;  /* 0x0000081a08087980 */ /* 0x000ea8000c101b00 */
[----:B------:R-:W2:Y:S01]  /*b320*/  LDL R10, [R1+0x168] ;  /* 0x00016800010a7983 */ /* 0x000ea20000100800 */
[----:B------:R-:W-:-:S02]  /*b330*/  MOV R6, UR23 ;  /* 0x0000001700067c02 */ /* 0x000fc40008000f00 */
[----:B------:R-:W-:Y:S01]  /*b340*/  MOV R12, 0xb370 ;  /* 0x0000b370000c7802 */ /* 0x000fe20000000f00 */
[----:B--2---:R-:W-:-:S04]  /*b350*/  IMAD.WIDE R10, R10, 0x4, R8 ;  /* 0x000000040a0a7825 */ /* 0x004fc800078e0208 */
[----:B------:R-:W-:Y:S05]  /*b360*/  CALL.REL.NOINC `($_ZN7cutlass13device_kernelIN5flash19enable_sm80_to_sm89INS1_16FlashAttnBwdSm80INS1_25CollectiveMainloopBwdSm80ILi2ELi2EN4cute5tupleIJNS5_1CILi64EEENS7_ILi128EEES8_EEENS_10bfloat16_tEfNS_4arch4Sm80ELb0ELb1ELb1ELb0ELb0ELb0ELb0ELb0ELi2ELi2ELi4ELi2ELb1EEENS1_24CollectiveEpilogueBwdGQAISA_fSD_Li256ELb0ELb0EEENS1_19SingleTileSchedulerILb0ELb0ELb0ELi128EEEEEEEEEvNT_6ParamsE$_ZN4cute8gmem_ptrIPKfECI1NS_12iter_adaptorIS2_S3_EEES2_) ;  /* 0xffffcb4000007944 */ /* 0x000fea0003c3ffff */
[----:B-1----:R1:W5:Y:S01]  /*b370*/  LDL.64 R6, [R1+0x168] ;  /* 0x0001680001067983 */ /* 0x0023620000100a00 */
[----:B------:R-:W-:-:S03]  /*b380*/  MOV R8, 0xb3a0 ;  /* 0x0000b3a000087802 */ /* 0x000fc60000000f00 */
[----:B-1---5:R-:W-:Y:S05]  /*b390*/  CALL.REL.NOINC `($_ZN7cutlass13device_kernelIN5flash19enable_sm80_to_sm89INS1_16FlashAttnBwdSm80INS1_25CollectiveMainloopBwdSm80ILi2ELi2EN4cute5tupleIJNS5_1CILi64EEENS7_ILi128EEES8_EEENS_10bfloat16_tEfNS_4arch4Sm80ELb0ELb1ELb1ELb0ELb0ELb0ELb0ELb0ELi2ELi2ELi4ELi2ELb1EEENS1_24CollectiveEpilogueBwdGQAISA_fSD_Li256ELb0ELb0EEENS1_19SingleTileSchedulerILb0ELb0ELb0ELi128EEEEEEEEEvNT_6ParamsE$_ZN4cute3eso3ESOILb1ELb0EJNS_6LayoutINS_5tupleIJNS3_IJNS_1CILi4EEENS4_ILi1EEEEEES6_EEENS3_IJNS3_IJS6_NS4_ILi0EEEEEES9_EEEEENS_10ViewEngineINS_8gmem_ptrIPKfEEEEEEC2ERKSC_RKSI_) ;  /* 0xffffc44000007944 */ /* 0x022fea0003c3ffff */
[----:B------:R-:W5:Y:S04]  /*b3a0*/  LDL.64 R12, [UR9+0x40] ;  /* 0x00004009ff0c7983 */ /* 0x000f680008100a00 */
[----:B------:R2:W5:Y:S01]  /*b3b0*/  LDL.64 R10, [R1+0x168] ;  /* 0x00016800010a7983 */ /* 0x0005620000100a00 */
[----:B------:R-:W-:Y:S02]  /*b3c0*/  MOV R16, UR19 ;  /* 0x0000001300107c02 */ /* 0x000fe40008000f00 */
[----:B-1----:R-:W-:Y:S02]  /*b3d0*/  MOV R6, 0xb3f0 ;  /* 0x0000b3f000067802 */ /* 0x002fe40000000f00 */
[----:B--2--5:R-:W-:Y:S05]  /*b3e0*/  CALL.REL.NOINC `($_ZN7cutlass13device_kernelIN5flash19enable_sm80_to_sm89INS1_16FlashAttnBwdSm80INS1_25CollectiveMainloopBwdSm80ILi2ELi2EN4cute5tupleIJNS5_1CILi64EEENS7_ILi128EEES8_EEENS_10bfloat16_tEfNS_4arch4Sm80ELb0ELb1ELb1ELb0ELb0ELb0ELb0ELb0ELi2ELi2ELi4ELi2ELb1EEENS1_24CollectiveEpilogueBwdGQAISA_fSD_Li256ELb0ELb0EEENS1_19SingleTileSchedulerILb0ELb0ELb0ELi128EEEEEEEEEvNT_6ParamsE$_ZN4cute3eso3ESOILb1ELb0EJNS_10UnderscoreES2_iEEC2ERKS2_S5_RKi) ;  /* 0xffffbdf000007944 */ /* 0x024fea0003c3ffff */
[----:B------:R-:W2:Y:S01]  /*b3f0*/  LDL R7, [R1+0x168] ;  /* 0x0001680001077983 */ /* 0x000ea20000100800 */
[----:B------:R-:W-:-:S02]  /*b400*/  MOV R6, 0xb430 ;  /* 0x0000b43000067802 */ /* 0x000fc40000000f00 */
[----:B--2---:R-:W-:Y:S02]  /*b410*/  SHF.L.U32 R7, R7, 0x6, RZ ;  /* 0x0000000607077819 */ /* 0x004fe400000006ff */
[----:B-1----:R-:W-:Y:S05]  /*b420*/  CALL.REL.NOINC `($_ZN7cutlass13device_kernelIN5flash19enable_sm80_to_sm89INS1_16FlashAttnBwdSm80INS1_25CollectiveMainloopBwdSm80ILi2ELi2EN4cute5tupleIJNS5_1CILi64EEENS7_ILi128EEES8_EEENS_10bfloat16_tEfNS_4arch4Sm80ELb0ELb1ELb1ELb0ELb0ELb0ELb0ELb0ELi2ELi2ELi4ELi2ELb1EEENS1_24CollectiveEpilogueBwdGQAISA_fSD_Li256ELb0ELb0EEENS1_19SingleTileSchedulerILb0ELb0ELb0ELi128EEEEEEEEEvNT_6ParamsE$_ZN4cute3eso3ESOILb1ELb0EJNS_6LayoutINS_5tupleIJNS3_IJNS_1CILi4EEENS4_ILi1EEEEEES6_EEENS3_IJNS3_IJS6_NS4_ILi0EEEEEES9_EEEEEiEEC2ERKSC_RKi) ;  /* 0xffffc45000007944 */ /* 0x002fea0003c3ffff */
[----:B------:R-:W2:Y:S04]  /*b430*/  LD.E.64 R12, [R12.64] ;  /* 0x0000001a0c0c7980 */ /* 0x000ea8000c101b00 */
[----:B------:R-:W2:Y:S01]  /*b440*/  LDL R8, [R1+0x168] ;  /* 0x0001680001087983 */ /* 0x000ea20000100800 */
[----:B------:R-:W-:Y:S01]  /*b450*/  MOV R6, UR23 ;  /* 0x0000001700067c02 */ /* 0x000fe20008000f00 */
[----:B--2---:R-:W-:Y:S01]  /*b460*/  IMAD.WIDE R8, R8, 0x4, R12 ;  /* 0x0000000408087825 */ /* 0x004fe200078e020c */
[----:B------:R-:W-:-:S03]  /*b470*/  MOV R12, 0xb490 ;  /* 0x0000b490000c7802 */ /* 0x000fc60000000f00 */
[----:B------:R-:W-:Y:S05]  /*b480*/  CALL.REL.NOINC `($_ZN7cutlass13device_kernelIN5flash19enable_sm80_to_sm89INS1_16FlashAttnBwdSm80INS1_25CollectiveMainloopBwdSm80ILi2ELi2EN4cute5tupleIJNS5_1CILi64EEENS7_ILi128EEES8_EEENS_10bfloat16_tEfNS_4arch4Sm80ELb0ELb1ELb1ELb0ELb0ELb0ELb0ELb0ELi2ELi2ELi4ELi2ELb1EEENS1_24CollectiveEpilogueBwdGQAISA_fSD_Li256ELb0ELb0EEENS1_19SingleTileSchedulerILb0ELb0ELb0ELi128EEEEEEEEEvNT_6ParamsE$_ZN4cute8smem_ptrIPfECI1NS_12iter_adaptorIS1_S2_EEES1_) ;  /* 0xffffcae000007944 */ /* 0x000fea0003c3ffff */
[----:B-1----:R1:W5:Y:S01]  /*b490*/  LDL.64 R6, [R1+0x168] ;  /* 0x0001680001067983 */ /* 0x0023620000100a00 */
[----:B------:R-:W-:-:S03]  /*b4a0*/  MOV R8, 0xb4c0 ;  /* 0x0000b4c000087802 */ /* 0x000fc60000000f00 */
[----:B-1---5:R-:W-:Y:S05]  /*b4b0*/  CALL.REL.NOINC `($_ZN7cutlass13device_kernelIN5flash19enable_sm80_to_sm89INS1_16FlashAttnBwdSm80INS1_25CollectiveMainloopBwdSm80ILi2ELi2EN4cute5tupleIJNS5_1CILi64EEENS7_ILi128EEES8_EEENS_10bfloat16_tEfNS_4arch4Sm80ELb0ELb1ELb1ELb0ELb0ELb0ELb0ELb0ELi2ELi2ELi4ELi2ELb1EEENS1_24CollectiveEpilogueBwdGQAISA_fSD_Li256ELb0ELb0EEENS1_19SingleTileSchedulerILb0ELb0ELb0ELi128EEEEEEEEEvNT_6ParamsE$_ZN4cute3eso3ESOILb1ELb0EJNS_6LayoutINS_5tupleIJNS3_IJNS_1CILi4EEENS4_ILi1EEEEEES6_EEENS3_IJNS3_IJS6_NS4_ILi0EEEEEES9_EEEEENS_10ViewEngineINS_8smem_ptrIPfEEEEEEC2ERKSC_RKSH_) ;  /* 0xffffc37000007944 */ /* 0x022fea0003c3ffff */
[----:B------:R-:W5:Y:S04]  /*b4c0*/  LDL.64 R12, [UR9+0x48] ;  /* 0x00004809ff0c7983 */ /* 0x000f680008100a00 */
[----:B------:R2:W5:Y:S01]  /*b4d0*/  LDL.64 R8, [R1+0x168] ;  /* 0x0001680001087983 */ /* 0x0005620000100a00 */
[----:B-1----:R-:W-:Y:S01]  /*b4e0*/  MOV R7, RZ ;  /* 0x000000ff00077202 */ /* 0x002fe20000000f00 */
[----:B------:R-:W-:Y:S01]  /*b4f0*/  UMOV UR40, UR24 ;  /* 0x0000001800287c82 */ /* 0x000fe20008000000 */
[----:B------:R-:W-:-:S02]  /*b500*/  MOV R6, 0xb520 ;  /* 0x0000b52000067802 */ /* 0x000fc40000000f00 */
[----:B--2--5:R-:W-:Y:S05]  /*b510*/  CALL.REL.NOINC `($_ZN7cutlass13device_kernelIN5flash19enable_sm80_to_sm89INS1_16FlashAttnBwdSm80INS1_25CollectiveMainloopBwdSm80ILi2ELi2EN4cute5tupleIJNS5_1CILi64EEENS7_ILi128EEES8_EEENS_10bfloat16_tEfNS_4arch4Sm80ELb0ELb1ELb1ELb0ELb0ELb0ELb0ELb0ELi2ELi2ELi4ELi2ELb1EEENS1_24CollectiveEpilogueBwdGQAISA_fSD_Li256ELb0ELb0EEENS1_19SingleTileSchedulerILb0ELb0ELb0ELi128EEEEEEEEEvNT_6ParamsE$_ZN4cute3eso3ESOILb1ELb0EJNS_1CILi0EEEiEEC2ERKS3_RKi) ;  /* 0xffffbf4000007944 */ /* 0x024fea0003c3ffff */
[----:B------:R1:W5:Y:S01]  /*b520*/  LD.E R7, [R12.64] ;  /* 0x0000001a0c077980 */ /* 0x000362000c101900 */
[----:B------:R-:W-:-:S03]  /*b530*/  MOV R14, 0xb550 ;  /* 0x0000b550000e7802 */ /* 0x000fc60000000f00 */
[----:B-1---5:R-:W-:Y:S05]  /*b540*/  CALL.REL.NOINC `($_ZN7cutlass13device_kernelIN5flash19enable_sm80_to_sm89INS1_16FlashAttnBwdSm80INS1_25CollectiveMainloopBwdSm80ILi2ELi2EN4cute5tupleIJNS5_1CILi64EEENS7_ILi128EEES8_EEENS_10bfloat16_tEfNS_4arch4Sm80ELb0ELb1ELb1ELb0ELb0ELb0ELb0ELb0ELi2ELi2ELi4ELi2ELb1EEENS1_24CollectiveEpilogueBwdGQAISA_fSD_Li256ELb0ELb0EEENS1_19SingleTileSchedulerILb0ELb0ELb0ELi128EEEEEEEEEvNT_6ParamsE$_ZZN4cuteplIJiEJNS_1CILi0EEEEEEDaRKNS_15ArithmeticTupleIJDpT_EEERKNS3_IJDpT0_EEEENKUlDpRKT_E_clIJiEEEDaSH_) ;  /* 0xffffeb6000007944 */ /* 0x022fea0003c3ffff */
[----:B-----5:R-:W-:Y:S01]  /*b550*/  ISETP.GT.AND P4, PT, R6, 0x3f, PT ;  /* 0x0000003f0600780c */ /* 0x020fe20003f84270 */
[----:B------:R-:W-:Y:S01]  /*b560*/  IMAD.MOV.U32 R6, RZ, RZ, R4 ;  /* 0x000000ffff067224 */ /* 0x000fe200078e0004 */
[----:B------:R-:W-:-:S11]  /*b570*/  MOV R7, 0x0 ;  /* 0x0000000000077802 */ /* 0x000fd60000000f00 */
[----:B------:R-:W-:Y:S05]  /*b580*/  @P4 RET.REL.NODEC R6 `(_ZN7cutlass13device_kernelIN5flash19enable_sm80_to_sm89INS1_16FlashAttnBwdSm80INS1_25CollectiveMainloopBwdSm80ILi2ELi2EN4cute5tupleIJNS5_1CILi64EEENS7_ILi128EEES8_EEENS_10bfloat16_tEfNS_4arch4Sm80ELb0ELb1ELb1ELb0ELb0ELb0ELb0ELb0ELi2ELi2ELi4ELi2ELb1EEENS1_24CollectiveEpilogueBwdGQAISA_fSD_Li256ELb0ELb0EEENS1_19SingleTileSchedulerILb0ELb0ELb0ELi128EEEEEEEEEvNT_6ParamsE) ;  /* 0xffff4a7006004950 */ /* 0x000fea0003c3ffff */
[----:B------:R-:W5:Y:S01]  /*b590*/  LDL.64 R16, [UR9+0x50] ;  /* 0x00005009ff107983 */ /* 0x000f620008100a00 */
[----:B------:R-:W-:Y:S01]  /*b5a0*/  IMAD.U32 R6, RZ, RZ, UR24 ;  /* 0x00000018ff067e24 */ /* 0x000fe2000f8e00ff */
[----:B------:R-:W-:Y:S02]  /*b5b0*/  MOV R7, RZ ;  /* 0x000000ff00077202 */ /* 0x000fe40000000f00 */
[----:B------:R-:W-:Y:S02]  /*b5c0*/  MOV R12, 0xb5e0 ;  /* 0x0000b5e0000c7802 */ /* 0x000fe40000000f00 */
[----:B-1---5:R-:W-:Y:S05]  /*b5d0*/  CALL.REL.NOINC `($_ZN7cutlass13device_kernelIN5flash19enable_sm80_to_sm89INS1_16FlashAttnBwdSm80INS1_25CollectiveMainloopBwdSm80ILi2ELi2EN4cute5tupleIJNS5_1CILi64EEENS7_ILi128EEES8_EEENS_10bfloat16_tEfNS_4arch4Sm80ELb0ELb1ELb1ELb0ELb0ELb0ELb0ELb0ELi2ELi2ELi4ELi2ELb1EEENS1_24CollectiveEpilogueBwdGQAISA_fSD_Li256ELb0ELb0EEENS1_19SingleTileSchedulerILb0ELb0ELb0ELi128EEEEEEEEEvNT_6ParamsE$_ZN4cute3eso3ESOILb1ELb0EJNS_10UnderscoreEiEEC2ERKS2_RKi) ;  /* 0xffffbc5000007944 */ /* 0x022fea0003c3ffff */
[----:B-1----:R-:W-:Y:S02]  /*b5e0*/  MOV R6, UR24 ;  /* 0x0000001800067c02 */ /* 0x002fe40008000f00 */
[----:B------:R-:W-:Y:S02]  /*b5f0*/  MOV R12, 0xb610 ;  /* 0x0000b610000c7802 */ /* 0x000fe40000000f00 */
[----:B------:R-:W-:Y:S05]  /*b600*/  CALL.REL.NOINC `($_ZN7cutlass13device_kernelIN5flash19enable_sm80_to_sm89INS1_16FlashAttnBwdSm80INS1_25CollectiveMainloopBwdSm80ILi2ELi2EN4cute5tupleIJNS5_1CILi64EEENS7_ILi128EEES8_EEENS_10bfloat16_tEfNS_4arch4Sm80ELb0ELb1ELb1ELb0ELb0ELb0ELb0ELb0ELi2ELi2ELi4ELi2ELb1EEENS1_24CollectiveEpilogueBwdGQAISA_fSD_Li256ELb0ELb0EEENS1_19SingleTileSchedulerILb0ELb0ELb0ELi128EEEEEEEEEvNT_6ParamsE$_ZN4cute8gmem_ptrIPKfECI1NS_12iter_adaptorIS2_S3_EEES2_) ;  /* 0xffffc8a000007944 */ /* 0x000fea0003c3ffff */
[----:B-1----:R1:W5:Y:S01]  /*b610*/  LDL.64 R6, [R1+0x160] ;  /* 0x0001600001067983 */ /* 0x0023620000100a00 */
[----:B------:R-:W-:Y:S02]  /*b620*/  MOV R10, UR24 ;  /* 0x00000018000a7c02 */ /* 0x000fe40008000f00 */
[----:B------:R-:W-:Y:S02]  /*b630*/  MOV R12, 0xb650 ;  /* 0x0000b650000c7802 */ /* 0x000fe40000000f00 */
[----:B-1---5:R-:W-:Y:S05]  /*b640*/  CALL.REL.NOINC `($_ZN7cutlass13device_kernelIN5flash19enable_sm80_to_sm89INS1_16FlashAttnBwdSm80INS1_25CollectiveMainloopBwdSm80ILi2ELi2EN4cute5tupleIJNS5_1CILi64EEENS7_ILi128EEES8_EEENS_10bfloat16_tEfNS_4arch4Sm80ELb0ELb1ELb1ELb0ELb0ELb0ELb0ELb0ELi2ELi2ELi4ELi2ELb1EEENS1_24CollectiveEpilogueBwdGQAISA_fSD_Li256ELb0ELb0EEENS1_19SingleTileSchedulerILb0ELb0ELb0ELi128EEEEEEEEEvNT_6ParamsE$_ZN4cute3eso3ESOILb1ELb0EJNS_6LayoutINS_5tupleIJNS3_IJNS_1CILi4EEENS4_ILi1EEEEEEEEENS3_IJNS3_IJS6_NS4_ILi0EEEEEEEEEEENS_10ViewEngineINS_8gmem_ptrIPKfEEEEEEC2ERKSC_RKSI_) ;  /* 0xffffc11000007944 */ /* 0x022fea0003c3ffff */
[----:B-1----:R1:W5:Y:S01]  /*b650*/  LDL.64 R10, [R1+0x160] ;  /* 0x00016000010a7983 */ /* 0x0023620000100a00 */
[----:B------:R-:W-:Y:S01]  /*b660*/  IMAD.U32 R6, RZ, RZ, UR24 ;  /* 0x00000018ff067e24 */ /* 0x000fe2000f8e00ff */
[----:B------:R-:W-:-:S02]  /*b670*/  MOV R7, RZ ;  /* 0x000000ff00077202 */ /* 0x000fc40000000f00 */
[----:B------:R-:W-:Y:S02]  /*b680*/  MOV R12, 0xb6a0 ;  /* 0x0000b6a0000c7802 */ /* 0x000fe40000000f00 */
[----:B-1---5:R-:W-:Y:S05]  /*b690*/  CALL.REL.NOINC `($_ZN7cutlass13device_kernelIN5flash19enable_sm80_to_sm89INS1_16FlashAttnBwdSm80INS1_25CollectiveMainloopBwdSm80ILi2ELi2EN4cute5tupleIJNS5_1CILi64EEENS7_ILi128EEES8_EEENS_10bfloat16_tEfNS_4arch4Sm80ELb0ELb1ELb1ELb0ELb0ELb0ELb0ELb0ELi2ELi2ELi4ELi2ELb1EEENS1_24CollectiveEpilogueBwdGQAISA_fSD_Li256ELb0ELb0EEENS1_19SingleTileSchedulerILb0ELb0ELb0ELi128EEEEEEEEEvNT_6ParamsE$_ZN4cute3eso3ESOILb1ELb0EJNS_10UnderscoreEiEEC2ERKS2_RKi) ;  /* 0xffffbb9000007944 */ /* 0x022fea0003c3ffff */
[----:B-1----:R-:W-:Y:S02]  /*b6a0*/  MOV R6, UR24 ;  /* 0x0000001800067c02 */ /* 0x002fe40008000f00 */
[----:B------:R-:W-:Y:S02]  /*b6b0*/  MOV R12, 0xb6d0 ;  /* 0x0000b6d0000c7802 */ /* 0x000fe40000000f00 */
[----:B------:R-:W-:Y:S05]  /*b6c0*/  CALL.REL.NOINC `($_ZN7cutlass13device_kernelIN5flash19enable_sm80_to_sm89INS1_16FlashAttnBwdSm80INS1_25CollectiveMainloopBwdSm80ILi2ELi2EN4cute5tupleIJNS5_1CILi64EEENS7_ILi128EEES8_EEENS_10bfloat16_tEfNS_4arch4Sm80ELb0ELb1ELb1ELb0ELb0ELb0ELb0ELb0ELi2ELi2ELi4ELi2ELb1EEENS1_24CollectiveEpilogueBwdGQAISA_fSD_Li256ELb0ELb0EEENS1_19SingleTileSchedulerILb0ELb0ELb0ELi128EEEEEEEEEvNT_6ParamsE$_ZN4cute8smem_ptrIPfECI1NS_12iter_adaptorIS1_S2_EEES1_) ;  /* 0xffffc8a000007944 */ /* 0x000fea0003c3ffff */
[----:B-1----:R1:W5:Y:S01]  /*b6d0*/  LDL.64 R6, [R1+0x160] ;  /* 0x0001600001067983 */ /* 0x0023620000100a00 */
[----:B------:R-:W-:Y:S02]  /*b6e0*/  MOV R8, UR24 ;  /* 0x0000001800087c02 */ /* 0x000fe40008000f00 */
[----:B------:R-:W-:Y:S02]  /*b6f0*/  MOV R12, 0xb710 ;  /* 0x0000b710000c7802 */ /* 0x000fe40000000f00 */
[----:B-1---5:R-:W-:Y:S05]  /*b700*/  CALL.REL.NOINC `($_ZN7cutlass13device_kernelIN5flash19enable_sm80_to_sm89INS1_16FlashAttnBwdSm80INS1_25CollectiveMainloopBwdSm80ILi2ELi2EN4cute5tupleIJNS5_1CILi64EEENS7_ILi128EEES8_EEENS_10bfloat16_tEfNS_4arch4Sm80ELb0ELb1ELb1ELb0ELb0ELb0ELb0ELb0ELi2ELi2ELi4ELi2ELb1EEENS1_24CollectiveEpilogueBwdGQAISA_fSD_Li256ELb0ELb0EEENS1_19SingleTileSchedulerILb0ELb0ELb0ELi128EEEEEEEEEvNT_6ParamsE$_ZN4cute3eso3ESOILb1ELb0EJNS_6LayoutINS_5tupleIJNS3_IJNS_1CILi4EEENS4_ILi1EEEEEEEEENS3_IJNS3_IJS6_NS4_ILi0EEEEEEEEEEENS_10ViewEngineINS_8smem_ptrIPfEEEEEEC2ERKSC_RKSH_) ;  /* 0xffffc09000007944 */ /* 0x022fea0003c3ffff */
[----:B-1----:R1:W5:Y:S01]  /*b710*/  LDL.64 R8, [R1+0x160] ;  /* 0x0001600001087983 */ /* 0x0023620000100a00 */
[----:B------:R-:W-:Y:S02]  /*b720*/  MOV R6, UR23 ;  /* 0x0000001700067c02 */ /* 0x000fe40008000f00 */
[----:B------:R-:W-:Y:S02]  /*b730*/  MOV R12, 0xb750 ;  /* 0x0000b750000c7802 */ /* 0x000fe40000000f00 */
[----:B-1---5:R-:W-:Y:S05]  /*b740*/  CALL.REL.NOINC `($_ZN7cutlass13device_kernelIN5flash19enable_sm80_to_sm89INS1_16FlashAttnBwdSm80INS1_25CollectiveMainloopBwdSm80ILi2ELi2EN4cute5tupleIJNS5_1CILi64EEENS7_ILi128EEES8_EEENS_10bfloat16_tEfNS_4arch4Sm80ELb0ELb1ELb1ELb0ELb0ELb0ELb0ELb0ELi2ELi2ELi4ELi2ELb1EEENS1_24CollectiveEpilogueBwdGQAISA_fSD_Li256ELb0ELb0EEENS1_19SingleTileSchedulerILb0ELb0ELb0ELi128EEEEEEEEEvNT_6ParamsE$_ZN4cute8gmem_ptrIPKfECI1NS_12iter_adaptorIS2_S3_EEES2_) ;  /* 0xffffc76000007944 */ /* 0x022fea0003c3ffff */
[----:B-1----:R1:W5:Y:S01]  /*b750*/  LDL.64 R6, [R1+0x168] ;  /* 0x0001680001067983 */ /* 0x0023620000100a00 */
[----:B------:R-:W-:Y:S02]  /*b760*/  MOV R10, UR23 ;  /* 0x00000017000a7c02 */ /* 0x000fe40008000f00 */
[----:B------:R-:W-:-:S02]  /*b770*/  MOV R12, 0xb790 ;  /* 0x0000b790000c7802 */ /* 0x000fc40000000f00 */
[----:B-1---5:R-:W-:Y:S05]  /*b780*/  CALL.REL.NOINC `($_ZN7cutlass13device_kernelIN5flash19enable_sm80_to_sm89INS1_16FlashAttnBwdSm80INS1_25CollectiveMainloopBwdSm80ILi2ELi2EN4cute5tupleIJNS5_1CILi64EEENS7_ILi128EEES8_EEENS_10bfloat16_tEfNS_4arch4Sm80ELb0ELb1ELb1ELb0ELb0ELb0ELb0ELb0ELi2ELi2ELi4ELi2ELb1EEENS1_24CollectiveEpilogueBwdGQAISA_fSD_Li256ELb0ELb0EEENS1_19SingleTileSchedulerILb0ELb0ELb0ELi128EEEEEEEEEvNT_6ParamsE$_ZN4cute8gmem_ptrIPKN7cutlass9uint128_tEECI1NS_12iter_adaptorIS4_S5_EEES4_) ;  /* 0xffffc6e000007944 */ /* 0x022fea0003c3ffff */
[----:B-1----:R1:W5:Y:S01]  /*b790*/  LDL.64 R6, [R1+0x168] ;  /* 0x0001680001067983 */ /* 0x0023620000100a00 */
[----:B------:R-:W-:-:S02]  /*b7a0*/  MOV R10, UR23 ;  /* 0x00000017000a7c02 */ /* 0x000fc40008000f00 */
[----:B------:R-:W-:Y:S02]  /*b7b0*/  MOV R12, 0xb7d0 ;  /* 0x0000b7d0000c7802 */ /* 0x000fe40000000f00 */
[----:B-1---5:R-:W-:Y:S05]  /*b7c0*/  CALL.REL.NOINC `($_ZN7cutlass13device_kernelIN5flash19enable_sm80_to_sm89INS1_16FlashAttnBwdSm80INS1_25CollectiveMainloopBwdSm80ILi2ELi2EN4cute5tupleIJNS5_1CILi64EEENS7_ILi128EEES8_EEENS_10bfloat16_tEfNS_4arch4Sm80ELb0ELb1ELb1ELb0ELb0ELb0ELb0ELb0ELi2ELi2ELi4ELi2ELb1EEENS1_24CollectiveEpilogueBwdGQAISA_fSD_Li256ELb0ELb0EEENS1_19SingleTileSchedulerILb0ELb0ELb0ELi128EEEEEEEEEvNT_6ParamsE$_ZN4cute3eso3ESOILb1ELb0EJNS_6LayoutINS_5tupleIJNS3_IJNS_1CILi1EEES5_EEEEEENS3_IJNS3_IJS5_NS4_ILi0EEEEEEEEEEENS_10ViewEngineINS_8gmem_ptrIPKN7cutlass9uint128_tEEEEEEEC2ERKSB_RKSJ_) ;  /* 0xffffbf1000007944 */ /* 0x022fea0003c3ffff */
[----:B------:R2:W5:Y:S01]  /*b7d0*/  LDL.64 R20, [R1+0x168] ;  /* 0x0001680001147983 */ /* 0x0005620000100a00 */
[----:B-1----:R-:W-:Y:S02]  /*b7e0*/  MOV R6, UR23 ;  /* 0x0000001700067c02 */ /* 0x002fe40008000f00 */
[----:B------:R-:W-:Y:S02]  /*b7f0*/  MOV R12, 0xb810 ;  /* 0x0000b810000c7802 */ /* 0x000fe40000000f00 */
[----:B--2--5:R-:W-:Y:S05]  /*b800*/  CALL.REL.NOINC `($_ZN7cutlass13device_kernelIN5flash19enable_sm80_to_sm89INS1_16FlashAttnBwdSm80INS1_25CollectiveMainloopBwdSm80ILi2ELi2EN4cute5tupleIJNS5_1CILi64EEENS7_ILi128EEES8_EEENS_10bfloat16_tEfNS_4arch4Sm80ELb0ELb1ELb1ELb0ELb0ELb0ELb0ELb0ELi2ELi2ELi4ELi2ELb1EEENS1_24CollectiveEpilogueBwdGQAISA_fSD_Li256ELb0ELb0EEENS1_19SingleTileSchedulerILb0ELb0ELb0ELi128EEEEEEEEEvNT_6ParamsE$_ZN4cute8smem_ptrIPfECI1NS_12iter_adaptorIS1_S2_EEES1_) ;  /* 0xffffc76000007944 */ /* 0x024fea0003c3ffff */
[----:B-1----:R1:W5:Y:S01]  /*b810*/  LDL.64 R6, [R1+0x168] ;  /* 0x0001680001067983 */ /* 0x0023620000100a00 */
[----:B------:R-:W-:Y:S02]  /*b820*/  MOV R8, UR23 ;  /* 0x0000001700087c02 */ /* 0x000fe40008000f00 */
[----:B------:R-:W-:Y:S02]  /*b830*/  MOV R10, 0xb850 ;  /* 0x0000b850000a7802 */ /* 0x000fe40000000f00 */
[----:B-1---5:R-:W-:Y:S05]  /*b840*/  CALL.REL.NOINC `($_ZN7cutlass13device_kernelIN5flash19enable_sm80_to_sm89INS1_16FlashAttnBwdSm80INS1_25CollectiveMainloopBwdSm80ILi2ELi2EN4cute5tupleIJNS5_1CILi64EEENS7_ILi128EEES8_EEENS_10bfloat16_tEfNS_4arch4Sm80ELb0ELb1ELb1ELb0ELb0ELb0ELb0ELb0ELi2ELi2ELi4ELi2ELb1EEENS1_24CollectiveEpilogueBwdGQAISA_fSD_Li256ELb0ELb0EEENS1_19SingleTileSchedulerILb0ELb0ELb0ELi128EEEEEEEEEvNT_6ParamsE$_ZN4cute8smem_ptrIPN7cutlass9uint128_tEECI1NS_12iter_adaptorIS3_S4_EEES3_) ;  /* 0xffffc6e000007944 */ /* 0x022fea0003c3ffff */
[----:B-1----:R1:W5:Y:S01]  /*b850*/  LDL.64 R6, [R1+0x168] ;  /* 0x0001680001067983 */ /* 0x0023620000100a00 */
[----:B------:R-:W-:Y:S02]  /*b860*/  MOV R8, UR23 ;  /* 0x0000001700087c02 */ /* 0x000fe40008000f00 */
[----:B------:R-:W-:Y:S02]  /*b870*/  MOV R10, 0xb890 ;  /* 0x0000b890000a7802 */ /* 0x000fe40000000f00 */
[----:B-1---5:R-:W-:Y:S05]  /*b880*/  CALL.REL.NOINC `($_ZN7cutlass13device_kernelIN5flash19enable_sm80_to_sm89INS1_16FlashAttnBwdSm80INS1_25CollectiveMainloopBwdSm80ILi2ELi2EN4cute5tupleIJNS5_1CILi64EEENS7_ILi128EEES8_EEENS_10bfloat16_tEfNS_4arch4Sm80ELb0ELb1ELb1ELb0ELb0ELb0ELb0ELb0ELi2ELi2ELi4ELi2ELb1EEENS1_24CollectiveEpilogueBwdGQAISA_fSD_Li256ELb0ELb0EEENS1_19SingleTileSchedulerILb0ELb0ELb0ELi128EEEEEEEEEvNT_6ParamsE$_ZN4cute3eso3ESOILb1ELb0EJNS_6LayoutINS_5tupleIJNS3_IJNS_1CILi1EEES5_EEEEEENS3_IJNS3_IJS5_NS4_ILi0EEEEEEEEEEENS_10ViewEngineINS_8smem_ptrIPN7cutlass9uint128_tEEEEEEEC2ERKSB_RKSI_) ;  /* 0xffffbe9000007944 */ /* 0x022fea0003c3ffff */
[----:B-1----:R1:W5:Y:S01]  /*b890*/  LDL R6, [R1+0x168] ;  /* 0x0001680001067983 */ /* 0x0023620000100800 */
[----:B------:R-:W-:-:S03]  /*b8a0*/  MOV R8, 0xb8c0 ;  /* 0x0000b8c000087802 */ /* 0x000fc60000000f00 */
[----:B-1---5:R-:W-:Y:S05]  /*b8b0*/  CALL.REL.NOINC `($_ZN7cutlass13device_kernelIN5flash19enable_sm80_to_sm89INS1_16FlashAttnBwdSm80INS1_25CollectiveMainloopBwdSm80ILi2ELi2EN4cute5tupleIJNS5_1CILi64EEENS7_ILi128EEES8_EEENS_10bfloat16_tEfNS_4arch4Sm80ELb0ELb1ELb1ELb0ELb0ELb0ELb0ELb0ELi2ELi2ELi4ELi2ELb1EEENS1_24CollectiveEpilogueBwdGQAISA_fSD_Li256ELb0ELb0EEENS1_19SingleTileSchedulerILb0ELb0ELb0ELi128EEEEEEEEEvNT_6ParamsE$_ZN73_INTERNAL_24fd9406_37_flash_bwd_hdim64_bf16_softcap_sm80_cu_8e232a79_330724__cvta_generic_to_sharedEPKv) ;  /* 0xffffc6f000007944 */ /* 0x022fea0003c3ffff */
[----:B------:R-:W2:Y:S01]  /*b8c0*/  LD.E.U8 R16, [R16.64] ;  /* 0x0000001a10107980 */ /* 0x000ea2000c101100 */
[----:B------:R-:W-:Y:S01]  /*b8d0*/  IMAD.MOV.U32 R8, RZ, RZ, R4 ;  /* 0x000000ffff087224 */ /* 0x000fe200078e0004 */
[----:B------:R-:W-:-:S02]  /*b8e0*/  MOV R9, 0x0 ;  /* 0x0000000000097802 */ /* 0x000fc40000000f00 */
[----:B--2---:R-:W-:-:S13]  /*b8f0*/  ISETP.NE.AND P4, PT, R16, RZ, PT ;  /* 0x000000ff1000720c */ /* 0x004fda0003f85270 */
[----:B------:R-:W-:Y:S01]  /*b900*/  @!PT LDS RZ, [RZ] ;  /* 0x00000000fffff984 */ /* 0x000fe20000000800 */
[----:B------:R-:W-:Y:S01]  /*b910*/  @!PT LDS RZ, [RZ] ;  /* 0x00000000fffff984 */ /* 0x000fe20000000800 */
[----:B------:R-:W-:Y:S01]  /*b920*/  @!PT LDS RZ, [RZ] ;  /* 0x00000000fffff984 */ /* 0x000fe20000000800 */
[----:B------:R1:W-:Y:S01]  /*b930*/  LDGSTS.E.BYPASS.LTC128B.128 [R6], [R20.64], P4 ;  /* 0x0000000014067fae */ /* 0x0003e2000a101d5a */
[----:B------:R-:W-:Y:S05]  /*b940*/  RET.REL.NODEC R8 `(_ZN7cutlass13device_kernelIN5flash19enable_sm80_to_sm89INS1_16FlashAttnBwdSm80INS1_25CollectiveMainloopBwdSm80ILi2ELi2EN4cute5tupleIJNS5_1CILi64EEENS7_ILi128EEES8_EEENS_10bfloat16_tEfNS_4arch4Sm80ELb0ELb1ELb1ELb0ELb0ELb0ELb0ELb0ELi2ELi2ELi4ELi2ELb1EEENS1_24CollectiveEpilogueBwdGQAISA_fSD_Li256ELb0ELb0EEENS1_19SingleTileSchedulerILb0ELb0ELb0ELi128EEEEEEEEEvNT_6ParamsE) ;  /* 0xffff46b008007950 */ /* 0x000fea0003c3ffff */
        .type           $_ZN7cutlass13device_kernelIN5flash19enable_sm80_to_sm89INS1_16FlashAttnBwdSm80INS1_25CollectiveMainloopBwdSm80ILi2ELi2EN4cute5tupleIJNS5_1CILi64EEENS7_ILi128EEES8_EEENS_10bfloat16_tEfNS_4arch4Sm80ELb0ELb1ELb1ELb0ELb0ELb0ELb0ELb0ELi2ELi2ELi4ELi2ELb1EEENS1_24CollectiveEpilogueBwdGQAISA_fSD_Li256ELb0ELb0EEENS1_19SingleTileSchedulerILb0ELb0ELb0ELi128EEEEEEEEEvNT_6ParamsE$_ZZN5flash25CollectiveMainloopBwdSm80ILi2ELi2EN4cute5tupleIJNS1_1CILi64EEENS3_ILi128EEES4_EEEN7cutlass10bfloat16_tEfNS7_4arch4Sm80ELb0ELb1ELb1ELb0ELb0ELb0ELb0ELb0ELi2ELi2ELi4ELi2ELb1EE3mmaINS_16FlashAttnBwdSm80ISB_NS_24CollectiveEpilogueBwdGQAIS6_fSA_Li256ELb0ELb0EEENS_19SingleTileSchedulerILb0ELb0ELb0ELi128EEEE13SharedStorageENS1_6TensorINS1_11ArrayEngineIfLm32EEENS1_6LayoutINS2_IJNS2_IJNS3_ILi2EEESO_EEESO_NS3_ILi4EEEEEENS2_IJNS2_IJNS3_ILi1EEESO_EEESQ_NS3_ILi8EEEEEEEEEEEEbRKNSB_6ParamsERT0_S12_iNS2_IJiiiEEERT_ENKUliiE_clEii,@function
        .size           $_ZN7cutlass13device_kernelIN5flash19enable_sm80_to_sm89INS1_16FlashAttnBwdSm80INS1_25CollectiveMainloopBwdSm80ILi2ELi2EN4cute5tupleIJNS5_1CILi64EEENS7_ILi128EEES8_EEENS_10bfloat16_tEfNS_4arch4Sm80ELb0ELb1ELb1ELb0ELb0ELb0ELb0ELb0ELi2ELi2ELi4ELi2ELb1EEENS1_24CollectiveEpilogueBwdGQAISA_fSD_Li256ELb0ELb0EEENS1_19SingleTileSchedulerILb0ELb0ELb0ELi128EEEEEEEEEvNT_6ParamsE$_ZZN5flash25CollectiveMainloopBwdSm80ILi2ELi2EN4cute5tupleIJNS1_1CILi64EEENS3_ILi128EEES4_EEEN7cutlass10bfloat16_tEfNS7_4arch4Sm80ELb0ELb1ELb1ELb0ELb0ELb0ELb0ELb0ELi2ELi2ELi4ELi2ELb1EE3mmaINS_16FlashAttnBwdSm80ISB_NS_24CollectiveEpilogueBwdGQAIS6_fSA_Li256ELb0ELb0EEENS_19SingleTileSchedulerILb0ELb0ELb0ELi128EEEE13SharedStorageENS1_6TensorINS1_11ArrayEngineIfLm32EEENS1_6LayoutINS2_IJNS2_IJNS3_ILi2EEESO_EEESO_NS3_ILi4EEEEEENS2_IJNS2_IJNS3_ILi1EEESO_EEESQ_NS3_ILi8EEEEEEEEEEEEbRKNSB_6ParamsERT0_S12_iNS2_IJiiiEEERT_ENKUliiE_clEii,(.L_x_4002 - $_ZN7cutlass13device_kernelIN5flash19enable_sm80_to_sm89INS1_16FlashAttnBwdSm80INS1_25CollectiveMainloopBwdSm80ILi2ELi2EN4cute5tupleIJNS5_1CILi64EEENS7_ILi128EEES8_EEENS_10bfloat16_tEfNS_4arch4Sm80ELb0ELb1ELb1ELb0ELb0ELb0ELb0ELb0ELi2ELi2ELi4ELi2ELb1EEENS1_24CollectiveEpilogueBwdGQAISA_fSD_Li256ELb0ELb0EEENS1_19SingleTileSchedulerILb0ELb0ELb0ELi128EEEEEEEEEvNT_6ParamsE$_ZZN5flash25CollectiveMainloopBwdSm80ILi2ELi2EN4cute5tupleIJNS1_1CILi64EEENS3_ILi128EEES4_EEEN7cutlass10bfloat16_tEfNS7_4arch4Sm80ELb0ELb1ELb1ELb0ELb0ELb0ELb0ELb0ELi2ELi2ELi4ELi2ELb1EE3mmaINS_16FlashAttnBwdSm80ISB_NS_24CollectiveEpilogueBwdGQAIS6_fSA_Li256ELb0ELb0EEENS_19SingleTileSchedulerILb0ELb0ELb0ELi128EEEE13SharedStorageENS1_6TensorINS1_11ArrayEngineIfLm32EEENS1_6LayoutINS2_IJNS2_IJNS3_ILi2EEESO_EEESO_NS3_ILi4EEEEEENS2_IJNS2_IJNS3_ILi1EEESO_EEESQ_NS3_ILi8EEEEEEEEEEEEbRKNSB_6ParamsERT0_S12_iNS2_IJiiiEEERT_ENKUliiE_clEii)
$_ZN7cutlass13device_kernelIN5flash19enable_sm80_to_sm89INS1_16FlashAttnBwdSm80INS1_25CollectiveMainloopBwdSm80ILi2ELi2EN4cute5tupleIJNS5_1CILi64EEENS7_ILi128EEES8_EEENS_10bfloat16_tEfNS_4arch4Sm80ELb0ELb1ELb1ELb0ELb0ELb0ELb0ELb0ELi2ELi2ELi4ELi2ELb1EEENS1_24CollectiveEpilogueBwdGQAISA_fSD_Li256ELb0ELb0EEENS1_19SingleTileSchedulerILb0ELb0ELb0ELi128EEEEEEEEEvNT_6ParamsE$_ZZN5flash25CollectiveMainloopBwdSm80ILi2ELi2EN4cute5tupleIJNS1_1CILi64EEENS3_ILi128EEES4_EEEN7cutlass10bfloat16_tEfNS7_4arch4Sm80ELb0ELb1ELb1ELb0ELb0ELb0ELb0ELb0ELi2ELi2ELi4ELi2ELb1EE3mmaINS_16FlashAttnBwdSm80ISB_NS_24CollectiveEpilogueBwdGQAIS6_fSA_Li256ELb0ELb0EEENS_19SingleTileSchedulerILb0ELb0ELb0ELi128EEEE13SharedStorageENS1_6TensorINS1_11ArrayEngineIfLm32EEENS1_6LayoutINS2_IJNS2_IJNS3_ILi2EEESO_EEESO_NS3_ILi4EEEEEENS2_IJNS2_IJNS3_ILi1EEESO_EEESQ_NS3_ILi8EEEEEEEEEEEEbRKNSB_6ParamsERT0_S12_iNS2_IJiiiEEERT_ENKUliiE_clEii:
        /* <DEDUP_REMOVED lines=259> */
[----:B------:R-:W-:Y:S01]  /*c980*/  ISETP.GE.OR P4, PT, R197, R18, P4 ;  /* 0x00000012c500720c */ /* 0x000fe20002786670 */
[----:B------:R-:W-:-:S12]  /*c990*/  IMAD.MOV.U32 R16, RZ, RZ, R137 ;  /* 0x000000ffff107224 */ /* 0x000fd800078e0089 */
        /* <DEDUP_REMOVED lines=110> */
.L_x_359:
        /* <DEDUP_REMOVED lines=16> */
.L_x_4002:


//--------------------- .text._ZN7cutlass13device_kernelIN5flash19enable_sm80_to_sm89INS1_16FlashAttnBwdSm80INS1_25CollectiveMainloopBwdSm80ILi2ELi2EN4cute5tupleIJNS5_1CILi64EEENS7_ILi128EEES8_EEENS_10bfloat16_tEfNS_4arch4Sm80ELb0ELb1ELb1ELb0ELb1ELb0ELb0ELb0ELi2ELi2ELi4ELi2ELb1EEENS1_24CollectiveEpilogueBwdGQAISA_fSD_Li256ELb0ELb1EEENS1_19SingleTileSchedulerILb0ELb0ELb0ELi128EEEEEEEEEvNT_6ParamsE --------------------------
	.section	.text._ZN7cutlass13device_kernelIN5flash19enable_sm80_to_sm89INS1_16FlashAttnBwdSm80INS1_25CollectiveMainloopBwdSm80ILi2ELi2EN4cute5tupleIJNS5_1CILi64EEENS7_ILi128EEES8_EEENS_10bfloat16_tEfNS_4arch4Sm80ELb0ELb1ELb1ELb0ELb1ELb0ELb0ELb0ELi2ELi2ELi4ELi2ELb1EEENS1_24CollectiveEpilogueBwdGQAISA_fSD_Li256ELb0ELb1EEENS1_19SingleTileSchedulerILb0ELb0ELb0ELi128EEEEEEEEEvNT_6ParamsE,"ax",@progbits
	.sectioninfo	@"SHI_REGISTERS=255"
	.align	128
.text._ZN7cutlass13device_kernelIN5flash19enable_sm80_to_sm89INS1_16FlashAttnBwdSm80INS1_25CollectiveMainloopBwdSm80ILi2ELi2EN4cute5tupleIJNS5_1CILi64EEENS7_ILi128EEES8_EEENS_10bfloat16_tEfNS_4arch4Sm80ELb0ELb1ELb1ELb0ELb1ELb0ELb0ELb0ELi2ELi2ELi4ELi2ELb1EEENS1_24CollectiveEpilogueBwdGQAISA_fSD_Li256ELb0ELb1EEENS1_19SingleTileSchedulerILb0ELb0ELb0ELi128EEEEEEEEEvNT_6ParamsE:
        .type           _ZN7cutlass13device_kernelIN5flash19enable_sm80_to_sm89INS1_16FlashAttnBwdSm80INS1_25CollectiveMainloopBwdSm80ILi2ELi2EN4cute5tupleIJNS5_1CILi64EEENS7_ILi128EEES8_EEENS_10bfloat16_tEfNS_4arch4Sm80ELb0ELb1ELb1ELb0ELb1ELb0ELb0ELb0ELi2ELi2ELi4ELi2ELb1EEENS1_24CollectiveEpilogueBwdGQAISA_fSD_Li256ELb0ELb1EEENS1_19SingleTileSchedulerILb0ELb0ELb0ELi128EEEEEEEEEvNT_6ParamsE,@function
        .size           _ZN7cutlass13device_kernelIN5flash19enable_sm80_to_sm89INS1_16FlashAttnBwdSm80INS1_25CollectiveMainloopBwdSm80ILi2ELi2EN4cute5tupleIJNS5_1CILi64EEENS7_ILi128EEES8_EEENS_10bfloat16_tEfNS_4arch4Sm80ELb0ELb1ELb1ELb0ELb1ELb0ELb0ELb0ELi2ELi2ELi4ELi2ELb1EEENS1_24CollectiveEpilogueBwdGQAISA_fSD_Li256ELb0ELb1EEENS1_19SingleTileSchedulerILb0ELb0ELb0ELi128EEEEEEEEEvNT_6ParamsE,(.L_x_4093 - _ZN7cutlass13device_kernelIN5flash19enable_sm80_to_sm89INS1_16FlashAttnBwdSm80INS1_25CollectiveMainloopBwdSm80ILi2ELi2EN4cute5tupleIJNS5_1CILi64EEENS7_ILi128EEES8_EEENS_10bfloat16_tEfNS_4arch4Sm80ELb0ELb1ELb1ELb0ELb1ELb0ELb0ELb0ELi2ELi2ELi4ELi2ELb1EEENS1_24CollectiveEpilogueBwdGQAISA_fSD_Li256ELb0ELb1EEENS1_19SingleTileSchedulerILb0ELb0ELb0ELi128EEEEEEEEEvNT_6ParamsE)
        .other          _ZN7cutlass13device_kernelIN5flash19enable_sm80_to_sm89INS1_16FlashAttnBwdSm80INS1_25CollectiveMainloopBwdSm80ILi2ELi2EN4cute5tupleIJNS5_1CILi64EEENS7_ILi128EEES8_EEENS_10bfloat16_tEfNS_4arch4Sm80ELb0ELb1ELb1ELb0ELb1ELb0ELb0ELb0ELi2ELi2ELi4ELi2ELb1EEENS1_24CollectiveEpilogueBwdGQAISA_fSD_Li256ELb0ELb1EEENS1_19SingleTileSchedulerILb0ELb0ELb0ELi128EEEEEEEEEvNT_6ParamsE,@"STO_CUDA_ENTRY STV_DEFAULT"
_ZN7cutlass13device_kernelIN5flash19enable_sm80_to_sm89INS1_16FlashAttnBwdSm80INS1_25CollectiveMainloopBwdSm80ILi2ELi2EN4cute5tupleIJNS5_1CILi64EEENS7_ILi128EEES8_EEENS_10bfloat16_tEfNS_4arch4Sm80ELb0ELb1ELb1ELb0ELb1ELb0ELb0ELb0ELi2ELi2ELi4ELi2ELb1EEENS1_24CollectiveEpilogueBwdGQAISA_fSD_Li256ELb0ELb1EEENS1_19SingleTileSchedulerILb0ELb0ELb0ELi128EEEEEEEEEvNT_6ParamsE:
        /* <DEDUP_REMOVED lines=41> */
.L_x_360:
[----:B-1--4-:R-:W-:Y:S02]  /*0290*/  MOV R195, R0 ;  /* 0x0000000000c37202 */ /* 0x012fe40000000f00 */
.L_x_361:
        /* <DEDUP_REMOVED lines=80> */
[----:B------:R-:W-:Y:S01]  /*07a0*/  IMAD.MOV.U32 R2, RZ, RZ, 0x1 ;  /* 0x00000001ff027424 */ /* 0x000fe200078e00ff */
[----:B------:R-:W-:Y:S01]  /*07b0*/  ULDC.64 UR4, c[0x0][0x288] ;  /* 0x0000a20000047ab9 */ /* 0x000fe20000000a00 */
[----:B------:R-:W-:Y:S01]  /*07c0*/  LEA.HI R6, R6, R3, RZ, 0x6 ;  /* 0x0000000306067211 */ /* 0x000fe200078f30ff */
[----:B------:R-:W-:Y:S01]  /*07d0*/  UIMAD UR4, UR19, UR4, URZ ;  /* 0x00000004130472a4 */ /* 0x000fe2000f8e023f */
[----:B------:R-:W-:Y:S01]  /*07e0*/  SHF.R.S32.HI R3, RZ, 0x1f, R0 ;  /* 0x0000001fff037819 */ /* 0x000fe20000011400 */
[----:B------:R-:W-:Y:S01]  /*07f0*/  IMAD.U32 R9, RZ, RZ, UR25 ;  /* 0x00000019ff097e24 */ /* 0x000fe2000f8e00ff */
[----:B------:R1:W-:Y:S01]  /*0800*/  STL.64 [R1+0x20], R4 ;  /* 0x0000200401007387 */ /* 0x0003e20000100a00 */
[----:B------:R-:W-:Y:S01]  /*0810*/  UIMAD UR6, UR25, UR5, UR4 ;  /* 0x00000005190672a4 */ /* 0x000fe2000f8e0204 */
[----:B------:R-:W-:Y:S01]  /*0820*/  IMAD.U32 R18, RZ, RZ, UR7 ;  /* 0x00000007ff127e24 */ /* 0x000fe2000f8e00ff */
[----:B------:R-:W-:Y:S01]  /*0830*/  LEA.HI R0, R3, R0, RZ, 0x6 ;  /* 0x0000000003007211 */ /* 0x000fe200078f30ff */
[----:B------:R-:W-:Y:S01]  /*0840*/  ULDC.64 UR4, c[0x0][0x180] ;  /* 0x0000600000047ab9 */ /* 0x000fe20000000a00 */
[----:B------:R2:W-:Y:S01]  /*0850*/  STL.64 [R1+0x48], R16 ;  /* 0x0000481001007387 */ /* 0x0005e20000100a00 */
[----:B------:R-:W-:Y:S01]  /*0860*/  UIMAD UR4, UR19, UR4, URZ ;  /* 0x00000004130472a4 */ /* 0x000fe2000f8e023f */
[----:B------:R-:W-:Y:S01]  /*0870*/  IMAD.U32 R15, RZ, RZ, UR17 ;  /* 0x00000011ff0f7e24 */ /* 0x000fe2000f8e00ff */
[----:B------:R-:W-:Y:S01]  /*0880*/  USHF.R.S32.HI UR17, URZ, 0x1f, UR18 ;  /* 0x0000001f3f117899 */ /* 0x000fe20008011412 */
[----:B------:R-:W-:Y:S01]  /*0890*/  STL.U8 [R1+0x14], R2 ;  /* 0x0000140201007387 */ /* 0x000fe20000100000 */
[----:B------:R-:W-:Y:S01]  /*08a0*/  IMAD.U32 R14, RZ, RZ, UR22 ;  /* 0x00000016ff0e7e24 */ /* 0x000fe2000f8e00ff */
[----:B------:R-:W-:Y:S01]  /*08b0*/  UIMAD UR22, UR25, UR5, UR4 ;  /* 0x00000005191672a4 */ /* 0x000fe2000f8e0204 */
[----:B------:R-:W-:Y:S01]  /*08c0*/  IMAD.U32 R20, RZ, RZ, UR18 ;  /* 0x00000012ff147e24 */ /* 0x000fe2000f8e00ff */
[----:B------:R3:W-:Y:S01]  /*08d0*/  STL.U8 [R1+0x15], R2 ;  /* 0x0000150201007387 */ /* 0x0007e20000100000 */
[----:B------:R-:W-:Y:S01]  /*08e0*/  ULDC.64 UR4, c[0x0][0x278] ;  /* 0x00009e0000047ab9 */ /* 0x000fe20000000a00 */
[----:B------:R-:W-:Y:S01]  /*08f0*/  SHF.R.S32.HI R6, RZ, 0x6, R6 ;  /* 0x00000006ff067819 */ /* 0x000fe20000011406 */
[----:B------:R-:W-:Y:S01]  /*0900*/  UIMAD UR4, UR17, UR4, URZ ;  /* 0x00000004110472a4 */ /* 0x000fe2000f8e023f */
[----:B------:R4:W-:Y:S01]  /*0910*/  STL.64 [R1+0x28], R18 ;  /* 0x0000281201007387 */ /* 0x0009e20000100a00 */
[----:B------:R-:W-:-:S02]  /*0920*/  LEA.HI R22, R23, R196, RZ, 0x6 ;  /* 0x000000c417167211 */ /* 0x000fc400078f30ff */
[----:B------:R-:W-:Y:S01]  /*0930*/  SHF.R.S32.HI R0, RZ, 0x6, R0 ;  /* 0x00000006ff007819 */ /* 0x000fe20000011400 */
[----:B------:R5:W-:Y:S01]  /*0940*/  STL.64 [R1+0x90], R10 ;  /* 0x0000900a01007387 */ /* 0x000be20000100a00 */
[----:B------:R-:W-:-:S03]  /*0950*/  SHF.R.S32.HI R22, RZ, 0x6, R22 ;  /* 0x00000006ff167819 */ /* 0x000fc60000011416 */
[----:B------:R5:W-:Y:S01]  /*0960*/  STL [R1+0x40], R6 ;  /* 0x0000400601007387 */ /* 0x000be20000100800 */
[----:B-1----:R-:W-:-:S03]  /*0970*/  IMAD.WIDE.U32 R4, R9, c[0x0][0x288], R24 ;  /* 0x0000a20009047a25 */ /* 0x002fc600078e0018 */
[----:B------:R1:W-:Y:S01]  /*0980*/  STL.64 [R1+0x78], R12 ;  /* 0x0000780c01007387 */ /* 0x0003e20000100a00 */
[----:B--2---:R-:W-:Y:S01]  /*0990*/  LEA.HI R16, R23, R196, RZ, 0x3 ;  /* 0x000000c417107211 */ /* 0x004fe200078f18ff */
[----:B------:R-:W-:Y:S01]  /*09a0*/  IMAD.SHL.U32 R17, R22, 0x200, RZ ;  /* 0x0000020016117824 */ /* 0x000fe200078e00ff */
[----:B------:R-:W-:Y:S01]  /*09b0*/  IADD3 R5, R5, UR6, RZ ;  /* 0x0000000605057c10 */ /* 0x000fe2000fffe0ff */
[----:B------:R-:W-:Y:S01]  /*09c0*/  ULDC.64 UR6, c[0x0][0x210] ;  /* 0x0000840000067ab9 */ /* 0x000fe20000000a00 */
[----:B------:R-:W-:Y:S01]  /*09d0*/  STL [R1+0x68], R0 ;  /* 0x0000680001007387 */ /* 0x000fe20000100800 */
[----:B------:R-:W-:Y:S01]  /*09e0*/  UIMAD UR6, UR19, UR6, URZ ;  /* 0x00000006130672a4 */ /* 0x000fe2000f8e023f */
[----:B---3--:R-:W-:Y:S02]  /*09f0*/  IMAD.WIDE.U32 R2, R9, c[0x0][0x270], R24 ;  /* 0x00009c0009027a25 */ /* 0x008fe400078e0018 */
[----:B------:R2:W-:Y:S01]  /*0a00*/  STL [R1+0x80], R0 ;  /* 0x0000800001007387 */ /* 0x0005e20000100800 */
[----:B------:R-:W-:-:S02]  /*0a10*/  UIMAD UR7, UR25, UR7, UR6 ;  /* 0x00000007190772a4 */ /* 0x000fc4000f8e0206 */
        /* <DEDUP_REMOVED lines=51> */
[----:B------:R-:W-:Y:S01]  /*0d50*/  IMAD R3, R27, c[0x0][0x178], RZ ;  /* 0x00005e001b037a24 */ /* 0x000fe200078e02ff */
[----:B------:R-:W-:Y:S01]  /*0d60*/  UMOV UR7, UR25 ;  /* 0x0000001900077c82 */ /* 0x000fe20008000000 */
[----:B------:R-:W-:Y:S01]  /*0d70*/  IMAD.WIDE.U32 R20, R0, c[0x0][0x218], R20 ;  /* 0x0000860000147a25 */ /* 0x000fe200078e0014 */
[----:B------:R-:W-:Y:S03]  /*0d80*/  STL.64 [R1+0x38], R8 ;  /* 0x0000380801007387 */ /* 0x000fe60000100a00 */
[C---:B------:R-:W-:Y:S01]  /*0d90*/  IMAD R0, R10.reuse, c[0x0][0x20c], R5 ;  /* 0x000083000a007a24 */ /* 0x040fe200078e0205 */
[----:B------:R-:W-:Y:S01]  /*0da0*/  IADD3 R21, R21, UR4, RZ ;  /* 0x0000000415157c10 */ /* 0x000fe2000fffe0ff */
[C---:B------:R-:W-:Y:S01]  /*0db0*/  IMAD R3, R10.reuse, c[0x0][0x17c], R3 ;  /* 0x00005f000a037a24 */ /* 0x040fe200078e0203 */
[----:B------:R-:W-:Y:S01]  /*0dc0*/  STL.64 [R1+0x60], R6 ;  /* 0x0000600601007387 */ /* 0x000fe20000100a00 */
[----:B------:R-:W-:Y:S01]  /*0dd0*/  IMAD.WIDE.U32 R4, R10, c[0x0][0x178], R30 ;  /* 0x00005e000a047a25 */ /* 0x000fe200078e001e */
[----:B------:R-:W-:-:S02]  /*0de0*/  ULDC.64 UR4, c[0x0][0x248] ;  /* 0x0000920000047ab9 */ /* 0x000fc40000000a00 */
[----:B------:R1:W-:Y:S01]  /*0df0*/  STL.64 [R1+0x88], R12 ;  /* 0x0000880c01007387 */ /* 0x0003e20000100a00 */
[----:B------:R-:W-:Y:S01]  /*0e00*/  IMAD.IADD R3, R5, 0x1, R3 ;  /* 0x0000000105037824 */ /* 0x000fe200078e0203 */
[----:B------:R-:W-:Y:S01]  /*0e10*/  LEA R32, P1, R4, c[0x0][0x160], 0x1 ;  /* 0x0000580004207a11 */ /* 0x000fe200078208ff */
[----:B------:R-:W-:Y:S01]  /*0e20*/  IMAD.WIDE.U32 R20, R10, c[0x0][0x208], R20 ;  /* 0x000082000a147a25 */ /* 0x000fe200078e0014 */
[----:B------:R-:W-:Y:S02]  /*0e30*/  UISETP.NE.AND UP0, UPT, UR4, 0x1, UPT ;  /* 0x000000010400788c */ /* 0x000fe4000bf05270 */
        /* <DEDUP_REMOVED lines=8> */
[----:B------:R-:W-:-:S02]  /*0ec0*/  @UP0 USHF.R.U32.HI UR7, URZ, UR4, UR23 ;  /* 0x000000043f070299 */ /* 0x000fc40008011617 */
[----:B------:R2:W-:Y:S02]  /*0ed0*/  STL.64 [R1+0x58], R30 ;  /* 0x0000581e01007387 */ /* 0x0005e40000100a00 */
[----:B------:R-:W-:Y:S01]  /*0ee0*/  USHF.R.S32.HI UR6, URZ, 0x1f, UR7 ;  /* 0x0000001f3f067899 */ /* 0x000fe20008011407 */
[----:B-1----:R-:W-:-:S04]  /*0ef0*/  LEA.HI R13, R23, R196, RZ, 0x5 ;  /* 0x000000c4170d7211 */ /* 0x002fc800078f28ff */
[----:B------:R-:W-:-:S04]  /*0f00*/  SHF.R.S32.HI R18, RZ, 0x5, R13 ;  /* 0x00000005ff127819 */ /* 0x000fc8000001140d */
[----:B------:R-:W-:-:S04]  /*0f10*/  LEA.HI R201, R13, R18, RZ, 0x1 ;  /* 0x000000120dc97211 */ /* 0x000fc800078f08ff */
[----:B------:R-:W-:Y:S01]  /*0f20*/  LOP3.LUT R201, R201, 0xfffffffe, RZ, 0xc0, !PT ;  /* 0xfffffffec9c97812 */ /* 0x000fe200078ec0ff */
[----:B--2---:R-:W-:-:S04]  /*0f30*/  IMAD.MOV.U32 R30, RZ, RZ, R196 ;  /* 0x000000ffff1e7224 */ /* 0x004fc800078e00c4 */
[----:B------:R-:W-:Y:S02]  /*0f40*/  IMAD.IADD R201, R18, 0x1, -R201 ;  /* 0x0000000112c97824 */ /* 0x000fe400078e0ac9 */
[----:B------:R-:W-:Y:S05]  /*0f50*/  CALL.REL.NOINC `($_ZN7cutlass13device_kernelIN5flash19enable_sm80_to_sm89INS1_16FlashAttnBwdSm80INS1_25CollectiveMainloopBwdSm80ILi2ELi2EN4cute5tupleIJNS5_1CILi64EEENS7_ILi128EEES8_EEENS_10bfloat16_tEfNS_4arch4Sm80ELb0ELb1ELb1ELb0ELb1ELb0ELb0ELb0ELi2ELi2ELi4ELi2ELb1EEENS1_24CollectiveEpilogueBwdGQAISA_fSD_Li256ELb0ELb1EEENS1_19SingleTileSchedulerILb0ELb0ELb0ELi128EEEEEEEEEvNT_6ParamsE$_ZZN4cute7idx2crdINS_5tupleIJiEEENS1_IJNS1_IJNS1_IJNS_1CILi8EEENS3_ILi2EEEEEES5_S5_NS3_ILi4EEEEEEEEEEEDaRKT_RKT0_ENKUlRKT_RKT0_E_clIiS8_EEDaSI_SL_) ;  /* 0x000087d000007944 */ /* 0x000fea0003c00000 */
        /* <DEDUP_REMOVED lines=18> */
[----:B--2---:R-:W-:Y:S05]  /*1080*/  CALL.REL.NOINC `($_ZN7cutlass13device_kernelIN5flash19enable_sm80_to_sm89INS1_16FlashAttnBwdSm80INS1_25CollectiveMainloopBwdSm80ILi2ELi2EN4cute5tupleIJNS5_1CILi64EEENS7_ILi128EEES8_EEENS_10bfloat16_tEfNS_4arch4Sm80ELb0ELb1ELb1ELb0ELb1ELb0ELb0ELb0ELi2ELi2ELi4ELi2ELb1EEENS1_24CollectiveEpilogueBwdGQAISA_fSD_Li256ELb0ELb1EEENS1_19SingleTileSchedulerILb0ELb0ELb0ELi128EEEEEEEEEvNT_6ParamsE$_ZZN4cute7idx2crdINS_5tupleIJiEEENS1_IJNS1_IJNS1_IJNS_1CILi8EEENS3_ILi2EEEEEES5_S5_NS3_ILi4EEEEEEEEEEEDaRKT_RKT0_ENKUlRKT_RKT0_E_clIiS8_EEDaSI_SL_) ;  /* 0x000086a000007944 */ /* 0x004fea0003c00000 */
        /* <DEDUP_REMOVED lines=40> */
[----:B--2---:R-:W-:Y:S05]  /*1310*/  CALL.REL.NOINC `($_ZN7cutlass13device_kernelIN5flash19enable_sm80_to_sm89INS1_16FlashAttnBwdSm80INS1_25CollectiveMainloopBwdSm80ILi2ELi2EN4cute5tupleIJNS5_1CILi64EEENS7_ILi128EEES8_EEENS_10bfloat16_tEfNS_4arch4Sm80ELb0ELb1ELb1ELb0ELb1ELb0ELb0ELb0ELi2ELi2ELi4ELi2ELb1EEENS1_24CollectiveEpilogueBwdGQAISA_fSD_Li256ELb0ELb1EEENS1_19SingleTileSchedulerILb0ELb0ELb0ELi128EEEEEEEEEvNT_6ParamsE$_ZZN4cute7idx2crdINS_5tupleIJiEEENS1_IJNS1_IJNS1_IJNS_1CILi8EEENS3_ILi2EEEEEES5_NS3_ILi4EEES5_EEEEEEEEDaRKT_RKT0_ENKUlRKT_RKT0_E_clIiS8_EEDaSI_SL_) ;  /* 0x0000775000007944 */ /* 0x004fea0003c00000 */
        /* <DEDUP_REMOVED lines=11> */
[----:B--2---:R-:W-:Y:S05]  /*13d0*/  CALL.REL.NOINC `($_ZN7cutlass13device_kernelIN5flash19enable_sm80_to_sm89INS1_16FlashAttnBwdSm80INS1_25CollectiveMainloopBwdSm80ILi2ELi2EN4cute5tupleIJNS5_1CILi64EEENS7_ILi128EEES8_EEENS_10bfloat16_tEfNS_4arch4Sm80ELb0ELb1ELb1ELb0ELb1ELb0ELb0ELb0ELi2ELi2ELi4ELi2ELb1EEENS1_24CollectiveEpilogueBwdGQAISA_fSD_Li256ELb0ELb1EEENS1_19SingleTileSchedulerILb0ELb0ELb0ELi128EEEEEEEEEvNT_6ParamsE$_ZZN4cute7idx2crdINS_5tupleIJiEEENS1_IJNS1_IJNS1_IJNS_1CILi8EEENS3_ILi2EEEEEES5_NS3_ILi4EEES5_EEEEEEEEDaRKT_RKT0_ENKUlRKT_RKT0_E_clIiS8_EEDaSI_SL_) ;  /* 0x0000769000007944 */ /* 0x004fea0003c00000 */
        /* <DEDUP_REMOVED lines=10> */
[----:B--2---:R-:W-:Y:S05]  /*1480*/  CALL.REL.NOINC `($_ZN7cutlass13device_kernelIN5flash19enable_sm80_to_sm89INS1_16FlashAttnBwdSm80INS1_25CollectiveMainloopBwdSm80ILi2ELi2EN4cute5tupleIJNS5_1CILi64EEENS7_ILi128EEES8_EEENS_10bfloat16_tEfNS_4arch4Sm80ELb0ELb1ELb1ELb0ELb1ELb0ELb0ELb0ELi2ELi2ELi4ELi2ELb1EEENS1_24CollectiveEpilogueBwdGQAISA_fSD_Li256ELb0ELb1EEENS1_19SingleTileSchedulerILb0ELb0ELb0ELi128EEEEEEEEEvNT_6ParamsE$_ZZN4cute7idx2crdINS_5tupleIJiEEENS1_IJNS1_IJNS1_IJNS_1CILi8EEENS3_ILi2EEEEEES5_S5_NS3_ILi4EEEEEEEEEEEDaRKT_RKT0_ENKUlRKT_RKT0_E_clIiS8_EEDaSI_SL_) ;  /* 0x000082a000007944 */ /* 0x004fea0003c00000 */
        /* <DEDUP_REMOVED lines=33> */
[----:B--2---:R-:W-:Y:S05]  /*16a0*/  CALL.REL.NOINC `($_ZN7cutlass13device_kernelIN5flash19enable_sm80_to_sm89INS1_16FlashAttnBwdSm80INS1_25CollectiveMainloopBwdSm80ILi2ELi2EN4cute5tupleIJNS5_1CILi64EEENS7_ILi128EEES8_EEENS_10bfloat16_tEfNS_4arch4Sm80ELb0ELb1ELb1ELb0ELb1ELb0ELb0ELb0ELi2ELi2ELi4ELi2ELb1EEENS1_24CollectiveEpilogueBwdGQAISA_fSD_Li256ELb0ELb1EEENS1_19SingleTileSchedulerILb0ELb0ELb0ELi128EEEEEEEEEvNT_6ParamsE$_ZZN4cute7idx2crdINS_5tupleIJiEEENS1_IJNS1_IJNS1_IJNS_1CILi8EEENS3_ILi2EEEEEES5_S5_NS3_ILi4EEEEEEEEEEEDaRKT_RKT0_ENKUlRKT_RKT0_E_clIiS8_EEDaSI_SL_) ;  /* 0x0000808000007944 */ /* 0x004fea0003c00000 */
        /* <DEDUP_REMOVED lines=111> */
[----:B------:R-:W-:Y:S02]  /*1da0*/  UIADD3 UR22, UP1, UR16, 0xa8, URZ ;  /* 0x000000a810167890 */ /* 0x000fe4000ff3e03f */
        /* <DEDUP_REMOVED lines=8> */
[----:B------:R-:W-:Y:S01]  /*1e30*/  ISETP.GE.AND P2, PT, R11, c[0x0][0x1fc], PT ;  /* 0x00007f000b007a0c */ /* 0x000fe20003f46270 */
[----:B------:R-:W-:Y:S02]  /*1e40*/  UMOV UR24, URZ ;  /* 0x0000003f00187c82 */ /* 0x000fe40008000000 */
        /* <DEDUP_REMOVED lines=29> */
[----:B------:R-:W-:Y:S01]  /*2020*/  STL.64 [R1+0xc8], R20 ;  /* 0x0000c81401007387 */ /* 0x000fe20000100a00 */
[----:B------:R-:W-:Y:S01]  /*2030*/  IMAD.U32 R27, RZ, RZ, UR6 ;  /* 0x00000006ff1b7e24 */ /* 0x000fe2000f8e00ff */
[----:B------:R-:W-:Y:S02]  /*2040*/  UIADD3.X UR6, URZ, UR15, URZ, UP2, !UPT ;  /* 0x0000000f3f067290 */ /* 0x000fe400097fe43f */
[----:B------:R1:W-:Y:S04]  /*2050*/  STL.64 [R1+0x120], R20 ;  /* 0x0001201401007387 */ /* 0x0003e80000100a00 */
[----:B------:R-:W-:Y:S01]  /*2060*/  STL.64 [R1+0xf8], R26 ;  /* 0x0000f81a01007387 */ /* 0x000fe20000100a00 */
[----:B--2---:R-:W-:Y:S01]  /*2070*/  IADD3 R14, P0, R10, UR19, RZ ;  /* 0x000000130a0e7c10 */ /* 0x004fe2000ff1e0ff */
[----:B------:R-:W-:-:S02]  /*2080*/  IMAD.U32 R10, RZ, RZ, UR7 ;  /* 0x00000007ff0a7e24 */ /* 0x000fc4000f8e00ff */
[----:B------:R-:W-:Y:S01]  /*2090*/  STL.64 [R1+0x150], R26 ;  /* 0x0001501a01007387 */ /* 0x000fe20000100a00 */
[----:B------:R-:W-:Y:S01]  /*20a0*/  IADD3.X R15, R11, UR5, RZ, P0, !PT ;  /* 0x000000050b0f7c10 */ /* 0x000fe200087fe4ff */
[----:B------:R-:W-:Y:S01]  /*20b0*/  IMAD.U32 R11, RZ, RZ, UR6 ;  /* 0x00000006ff0b7e24 */ /* 0x000fe2000f8e00ff */
[----:B------:R-:W-:Y:S01]  /*20c0*/  IADD3 R24, P0, R14, UR19, RZ ;  /* 0x000000130e187c10 */ /* 0x000fe2000ff1e0ff */
[----:B------:R-:W-:Y:S02]  /*20d0*/  UIADD3.X UR19, URZ, UR15, URZ, UP1, !UPT ;  /* 0x0000000f3f137290 */ /* 0x000fe40008ffe43f */
[----:B------:R2:W-:Y:S01]  /*20e0*/  LDGSTS.E.BYPASS.LTC128B.128 [R5+0x2080], [R14.64], !P5 ;  /* 0x020800000e057fae */ /* 0x0005e2000e901d54 */
[----:B------:R-:W-:Y:S01]  /*20f0*/  IADD3.X R25, R15, UR5, RZ, P0, !PT ;  /* 0x000000050f197c10 */ /* 0x000fe200087fe4ff */
[----:B------:R-:W-:Y:S01]  /*2100*/  UIADD3 UR5, UP0, UR16, 0xa0, URZ ;  /* 0x000000a010057890 */ /* 0x000fe2000ff1e03f */
[----:B------:R-:W-:Y:S01]  /*2110*/  LOP3.LUT P0, RZ, R16, 0x4, RZ, 0xc0, !PT ;  /* 0x0000000410ff7812 */ /* 0x000fe2000780c0ff */
[----:B------:R3:W-:Y:S02]  /*2120*/  STL.64 [R1+0xe0], R10 ;  /* 0x0000e00a01007387 */ /* 0x0007e40000100a00 */
[----:B------:R-:W-:-:S02]  /*2130*/  UIADD3.X UR4, URZ, UR15, URZ, UP0, !UPT ;  /* 0x0000000f3f047290 */ /* 0x000fc400087fe43f */
[----:B------:R4:W-:Y:S04]  /*2140*/  LDGSTS.E.BYPASS.LTC128B.128 [R5+0x3080], [R24.64], !P4 ;  /* 0x0308000018057fae */ /* 0x0009e8000e101d54 */
[----:B------:R-:W0:Y:S01]  /*2150*/  LDGDEPBAR ;  /* 0x00000000000079af */ /* 0x000e220000000000 */
[----:B-1----:R-:W-:Y:S01]  /*2160*/  IMAD.U32 R20, RZ, RZ, UR22 ;  /* 0x00000016ff147e24 */ /* 0x002fe2000f8e00ff */
[----:B------:R-:W-:Y:S01]  /*2170*/  UIADD3 UR22, UR16, 0x108, URZ ;  /* 0x0000010810167890 */ /* 0x000fe2000fffe03f */
[----:B------:R-:W-:Y:S01]  /*2180*/  IMAD.U32 R21, RZ, RZ, UR19 ;  /* 0x00000013ff157e24 */ /* 0x000fe2000f8e00ff */
[----:B------:R-:W-:-:S04]  /*2190*/  UIADD3 UR19, UR16, 0xb0, URZ ;  /* 0x000000b010137890 */ /* 0x000fc8000fffe03f */
[----:B------:R-:W-:Y:S01]  /*21a0*/  STL.64 [R1+0x138], R20 ;  /* 0x0001381401007387 */ /* 0x000fe20000100a00 */
[----:B--2---:R-:W-:Y:S02]  /*21b0*/  IMAD.U32 R14, RZ, RZ, UR5 ;  /* 0x00000005ff0e7e24 */ /* 0x004fe4000f8e00ff */
[----:B------:R-:W-:Y:S02]  /*21c0*/  IMAD.U32 R15, RZ, RZ, UR4 ;  /* 0x00000004ff0f7e24 */ /* 0x000fe4000f8e00ff */
        /* <DEDUP_REMOVED lines=28> */
[----:B-1-3--:R-:W-:Y:S05]  /*2390*/  CALL.REL.NOINC `($_ZN7cutlass13device_kernelIN5flash19enable_sm80_to_sm89INS1_16FlashAttnBwdSm80INS1_25CollectiveMainloopBwdSm80ILi2ELi2EN4cute5tupleIJNS5_1CILi64EEENS7_ILi128EEES8_EEENS_10bfloat16_tEfNS_4arch4Sm80ELb0ELb1ELb1ELb0ELb1ELb0ELb0ELb0ELi2ELi2ELi4ELi2ELb1EEENS1_24CollectiveEpilogueBwdGQAISA_fSD_Li256ELb0ELb1EEENS1_19SingleTileSchedulerILb0ELb0ELb0ELi128EEEEEEEEEvNT_6ParamsE$_ZZN5flash25CollectiveMainloopBwdSm80ILi2ELi2EN4cute5tupleIJNS1_1CILi64EEENS3_ILi128EEES4_EEEN7cutlass10bfloat16_tEfNS7_4arch4Sm80ELb0ELb1ELb1ELb0ELb1ELb0ELb0ELb0ELi2ELi2ELi4ELi2ELb1EE3mmaINS_16FlashAttnBwdSm80ISB_NS_24CollectiveEpilogueBwdGQAIS6_fSA_Li256ELb0ELb1EEENS_19SingleTileSchedulerILb0ELb0ELb0ELi128EEEE13SharedStorageENS1_6TensorINS1_11ArrayEngineIfLm32EEENS1_6LayoutINS2_IJNS2_IJNS3_ILi2EEESO_EEESO_NS3_ILi4EEEEEENS2_IJNS2_IJNS3_ILi1EEESO_EEESQ_NS3_ILi8EEEEEEEEEEEEbRKNSB_6ParamsERT0_S12_iNS2_IJiiiEEERT_ENKUliiE_clEii) ;  /* 0x00009c3000007944 */ /* 0x00afea0003c00000 */
[----:B------:R-:W-:Y:S05]  /*23a0*/  BSYNC B0 ;  /* 0x0000000000007941 */ /* 0x000fea0003800000 */
.L_x_363:
[----:B------:R-:W0:Y:S01]  /*23b0*/  LDGDEPBAR ;  /* 0x00000000000079af */ /* 0x000e220000000000 */
[----:B------:R-:W-:Y:S01]  /*23c0*/  BSSY B0, `(.L_x_364) ;  /* 0x0000005000007945 */ /* 0x000fe20003800000 */
[----:B------:R-:W-:Y:S01]  /*23d0*/  MOV R11, R192 ;  /* 0x000000c0000b7202 */ /* 0x000fe20000000f00 */
[----:B------:R-:W-:Y:S01]  /*23e0*/  UMOV UR23, URZ ;  /* 0x0000003f00177c82 */ /* 0x000fe20008000000 */
[----:B------:R-:W-:Y:S02]  /*23f0*/  MOV R10, 0x2410 ;  /* 0x00002410000a7802 */ /* 0x000fe40000000f00 */
[----:B-1----:R-:W-:Y:S05]  /*2400*/  CALL.REL.NOINC `($_ZN7cutlass13device_kernelIN5flash19enable_sm80_to_sm89INS1_16FlashAttnBwdSm80INS1_25CollectiveMainloopBwdSm80ILi2ELi2EN4cute5tupleIJNS5_1CILi64EEENS7_ILi128EEES8_EEENS_10bfloat16_tEfNS_4arch4Sm80ELb0ELb1ELb1ELb0ELb1ELb0ELb0ELb0ELi2ELi2ELi4ELi2ELb1EEENS1_24CollectiveEpilogueBwdGQAISA_fSD_Li256ELb0ELb1EEENS1_19SingleTileSchedulerILb0ELb0ELb0ELi128EEEEEEEEEvNT_6ParamsE$_ZZN5flash25CollectiveMainloopBwdSm80ILi2ELi2EN4cute5tupleIJNS1_1CILi64EEENS3_ILi128EEES4_EEEN7cutlass10bfloat16_tEfNS7_4arch4Sm80ELb0ELb1ELb1ELb0ELb1ELb0ELb0ELb0ELi2ELi2ELi4ELi2ELb1EE3mmaINS_16FlashAttnBwdSm80ISB_NS_24CollectiveEpilogueBwdGQAIS6_fSA_Li256ELb0ELb1EEENS_19SingleTileSchedulerILb0ELb0ELb0ELi128EEEE13SharedStorageENS1_6TensorINS1_11ArrayEngineIfLm32EEENS1_6LayoutINS2_IJNS2_IJNS3_ILi2EEESO_EEESO_NS3_ILi4EEEEEENS2_IJNS2_IJNS3_ILi1EEESO_EEESQ_NS3_ILi8EEEEEEEEEEEEbRKNSB_6ParamsERT0_S12_iNS2_IJiiiEEERT_ENKUliiE0_clEii) ;  /* 0x000084c000007944 */ /* 0x002fea0003c00000 */
[----:B------:R-:W-:Y:S05]  /*2410*/  BSYNC B0 ;  /* 0x0000000000007941 */ /* 0x000fea0003800000 */
.L_x_364:
        /* <DEDUP_REMOVED lines=45> */
.L_x_365:
        /* <DEDUP_REMOVED lines=66> */
.L_x_384:
        /* <DEDUP_REMOVED lines=11> */
[C---:B------:R-:W-:Y:S02]  /*2bc0*/  IADD3 R189, R133.reuse, 0x40a0, RZ ;  /* 0x000040a085bd7810 */ /* 0x040fe40007ffe0ff */
        /* <DEDUP_REMOVED lines=139> */
.L_x_368:
[----:B------:R-:W-:Y:S11]  /*3480*/  ISETP.NE.AND P0, PT, R244, c[0x0][0x2a8], PT ;  /* 0x0000aa00f4007a0c */ /* 0x000ff60003f05270 */
[----:B------:R-:W-:Y:S02]  /*3490*/  @!UPT UIADD3 URZ, URZ, URZ, URZ ;  /* 0x0000003f3f3ff290 */ /* 0x000fe4000fffe03f */
[----:B------:R-:W-:Y:S05]  /*34a0*/  @P0 IMAD.HI.U32 R4, R6, c[0x0][0x2ac], RZ ;  /* 0x0000ab0006040a27 */ /* 0x000fea00078e00ff */
[----:B------:R-:W-:Y:S02]  /*34b0*/  @P0 SHF.R.U32.HI R6, RZ, c[0x0][0x2b0], R4 ;  /* 0x0000ac00ff060a19 */ /* 0x000fe40000011604 */
.L_x_369:
[----:B------:R-:W-:Y:S05]  /*34c0*/  BSYNC B0 ;  /* 0x0000000000007941 */ /* 0x000fea0003800000 */
.L_x_367:
        /* <DEDUP_REMOVED lines=8> */
.L_x_366:
        /* <DEDUP_REMOVED lines=16> */
.L_x_372:
[----:B------:R-:W-:Y:S11]  /*3650*/  ISETP.NE.AND P0, PT, R244, c[0x0][0x2a8], PT ;  /* 0x0000aa00f4007a0c */ /* 0x000ff60003f05270 */
[----:B------:R-:W-:Y:S02]  /*3660*/  @!UPT UIADD3 URZ, URZ, URZ, URZ ;  /* 0x0000003f3f3ff290 */ /* 0x000fe4000fffe03f */
[----:B------:R-:W-:Y:S05]  /*3670*/  @P0 IMAD.HI.U32 R4, R6, c[0x0][0x2ac], RZ ;  /* 0x0000ab0006040a27 */ /* 0x000fea00078e00ff */
[----:B------:R-:W-:Y:S02]  /*3680*/  @P0 SHF.R.U32.HI R6, RZ, c[0x0][0x2b0], R4 ;  /* 0x0000ac00ff060a19 */ /* 0x000fe40000011604 */
.L_x_373:
[----:B------:R-:W-:Y:S05]  /*3690*/  BSYNC B0 ;  /* 0x0000000000007941 */ /* 0x000fea0003800000 */
.L_x_371:
[----:B------:R-:W-:Y:S04]  /*36a0*/  IMAD R5, R6, c[0x0][0x2a8], -R193 ;  /* 0x0000aa0006057a24 */ /* 0x000fe800078e0ac1 */
[----:B------:R-:W-:Y:S05]  /*36b0*/  IMAD.IADD R4, R5, 0x1, -R204 ;  /* 0x0000000105047824 */ /* 0x000fea00078e0acc */
[----:B------:R-:W-:Y:S02]  /*36c0*/  IADD3 R5, R4, c[0x0][0x2a8], RZ ;  /* 0x0000aa0004057a10 */ /* 0x000fe40007ffe0ff */
[----:B------:R-:W-:Y:S02]  /*36d0*/  IMNMX R125, R125, R4, !PT ;  /* 0x000000047d7d7217 */ /* 0x000fe40007800200 */
[----:B------:R-:W-:Y:S02]  /*36e0*/  IMNMX R124, R124, R5, PT ;  /* 0x000000057c7c7217 */ /* 0x000fe40003800200 */
.L_x_370:
        /* <DEDUP_REMOVED lines=16> */
.L_x_376:
[----:B------:R-:W-:Y:S11]  /*37f0*/  ISETP.NE.AND P0, PT, R244, c[0x0][0x2a8], PT ;  /* 0x0000aa00f4007a0c */ /* 0x000ff60003f05270 */
[----:B------:R-:W-:Y:S02]  /*3800*/  @!UPT UIADD3 URZ, URZ, URZ, URZ ;  /* 0x0000003f3f3ff290 */ /* 0x000fe4000fffe03f */
[----:B------:R-:W-:Y:S05]  /*3810*/  @P0 IMAD.HI.U32 R4, R6, c[0x0][0x2ac], RZ ;  /* 0x0000ab0006040a27 */ /* 0x000fea00078e00ff */
[----:B------:R-:W-:Y:S02]  /*3820*/  @P0 SHF.R.U32.HI R6, RZ, c[0x0][0x2b0], R4 ;  /* 0x0000ac00ff060a19 */ /* 0x000fe40000011604 */
.L_x_377:
[----:B------:R-:W-:Y:S05]  /*3830*/  BSYNC B0 ;  /* 0x0000000000007941 */ /* 0x000fea0003800000 */
.L_x_375:
[----:B------:R-:W-:Y:S04]  /*3840*/  IMAD R5, R6, c[0x0][0x2a8], -R193 ;  /* 0x0000aa0006057a24 */ /* 0x000fe800078e0ac1 */
[----:B------:R-:W-:Y:S05]  /*3850*/  IMAD.IADD R4, R5, 0x1, -R204 ;  /* 0x0000000105047824 */ /* 0x000fea00078e0acc */
[----:B------:R-:W-:Y:S02]  /*3860*/  IADD3 R5, R4, c[0x0][0x2a8], RZ ;  /* 0x0000aa0004057a10 */ /* 0x000fe40007ffe0ff */
[----:B------:R-:W-:Y:S02]  /*3870*/  IMNMX R123, R123, R4, !PT ;  /* 0x000000047b7b7217 */ /* 0x000fe40007800200 */
[----:B------:R-:W-:Y:S02]  /*3880*/  IMNMX R122, R122, R5, PT ;  /* 0x000000057a7a7217 */ /* 0x000fe40003800200 */
.L_x_374:
        /* <DEDUP_REMOVED lines=16> */
.L_x_380:
[----:B------:R-:W-:Y:S11]  /*3990*/  ISETP.NE.AND P0, PT, R244, c[0x0][0x2a8], PT ;  /* 0x0000aa00f4007a0c */ /* 0x000ff60003f05270 */
[----:B------:R-:W-:Y:S02]  /*39a0*/  @!UPT UIADD3 URZ, URZ, URZ, URZ ;  /* 0x0000003f3f3ff290 */ /* 0x000fe4000fffe03f */
[----:B------:R-:W-:Y:S05]  /*39b0*/  @P0 IMAD.HI.U32 R5, R4, c[0x0][0x2ac], RZ ;  /* 0x0000ab0004050a27 */ /* 0x000fea00078e00ff */
[----:B------:R-:W-:Y:S02]  /*39c0*/  @P0 SHF.R.U32.HI R4, RZ, c[0x0][0x2b0], R5 ;  /* 0x0000ac00ff040a19 */ /* 0x000fe40000011605 */
.L_x_381:
[----:B------:R-:W-:Y:S05]  /*39d0*/  BSYNC B0 ;  /* 0x0000000000007941 */ /* 0x000fea0003800000 */
.L_x_379:
[----:B------:R-:W-:Y:S04]  /*39e0*/  IMAD R5, R4, c[0x0][0x2a8], -R193 ;  /* 0x0000aa0004057a24 */ /* 0x000fe800078e0ac1 */
[----:B------:R-:W-:Y:S05]  /*39f0*/  IMAD.IADD R4, R5, 0x1, -R204 ;  /* 0x0000000105047824 */ /* 0x000fea00078e0acc */
[----:B------:R-:W-:Y:S02]  /*3a00*/  IADD3 R5, R4, c[0x0][0x2a8], RZ ;  /* 0x0000aa0004057a10 */ /* 0x000fe40007ffe0ff */
[----:B------:R-:W-:Y:S02]  /*3a10*/  IMNMX R121, R121, R4, !PT ;  /* 0x0000000479797217 */ /* 0x000fe40007800200 */
[----:B------:R-:W-:Y:S02]  /*3a20*/  IMNMX R120, R120, R5, PT ;  /* 0x0000000578787217 */ /* 0x000fe40003800200 */
.L_x_378:
        /* <DEDUP_REMOVED lines=17> */
[----:B-1234-:R-:W-:Y:S05]  /*3b40*/  CALL.REL.NOINC `($_ZN7cutlass13device_kernelIN5flash19enable_sm80_to_sm89INS1_16FlashAttnBwdSm80INS1_25CollectiveMainloopBwdSm80ILi2ELi2EN4cute5tupleIJNS5_1CILi64EEENS7_ILi128EEES8_EEENS_10bfloat16_tEfNS_4arch4Sm80ELb0ELb1ELb1ELb0ELb1ELb0ELb0ELb0ELi2ELi2ELi4ELi2ELb1EEENS1_24CollectiveEpilogueBwdGQAISA_fSD_Li256ELb0ELb1EEENS1_19SingleTileSchedulerILb0ELb0ELb0ELi128EEEEEEEEEvNT_6ParamsE$_ZZN5flash25CollectiveMainloopBwdSm80ILi2ELi2EN4cute5tupleIJNS1_1CILi64EEENS3_ILi128EEES4_EEEN7cutlass10bfloat16_tEfNS7_4arch4Sm80ELb0ELb1ELb1ELb0ELb1ELb0ELb0ELb0ELi2ELi2ELi4ELi2ELb1EE3mmaINS_16FlashAttnBwdSm80ISB_NS_24CollectiveEpilogueBwdGQAIS6_fSA_Li256ELb0ELb1EEENS_19SingleTileSchedulerILb0ELb0ELb0ELi128EEEE13SharedStorageENS1_6TensorINS1_11ArrayEngineIfLm32EEENS1_6LayoutINS2_IJNS2_IJNS3_ILi2EEESO_EEESO_NS3_ILi4EEEEEENS2_IJNS2_IJNS3_ILi1EEESO_EEESQ_NS3_ILi8EEEEEEEEEEEEbRKNSB_6ParamsERT0_S12_iNS2_IJiiiEEERT_ENKUliiE_clEii) ;  /* 0x0000848000007944 */ /* 0x01efea0003c00000 */
[----:B------:R-:W-:Y:S05]  /*3b50*/  BSYNC B0 ;  /* 0x0000000000007941 */ /* 0x000fea0003800000 */
.L_x_382:
        /* <DEDUP_REMOVED lines=53> */
[----:B------:R-:W-:Y:S01]  /*3eb0*/  FSEL R129, R237, -INF , !P5 ;  /* 0xff800000ed817808 */ /* 0x000fe20006800000 */
[----:B------:R-:W-:Y:S01]  /*3ec0*/  MUFU.EX2 R119, R119 ;  /* 0x0000007700777308 */ /* 0x000fe20000000800 */
[----:B------:R-:W-:Y:S01]  /*3ed0*/  ISETP.GT.AND P5, PT, R123, 0x40, P0 ;  /* 0x000000407b00780c */ /* 0x000fe200007a4270 */
[----:B------:R-:W-:Y:S01]  /*3ee0*/  FFMA.FTZ R237, -R237, R237, 1 ;  /* 0x3f800000eded7423 */ /* 0x000fe200000101ed */
[-C--:B------:R-:W-:Y:S02]  /*3ef0*/  HMMA.16816.F32.BF16 R20, R108, R152.reuse, R20 ;  /* 0x000000986c14723c */ /* 0x080fe40000041814 */
[----:B------:R-:W-:Y:S04]  /*3f00*/  ISETP.LT.OR P5, PT, R122, 0x41, P5 ;  /* 0x000000417a00780c */ /* 0x000fe80002fa1670 */
[C---:B------:R-:W-:Y:S01]  /*3f10*/  FSEL R136, R226.reuse, -INF , !P5 ;  /* 0xff800000e2887808 */ /* 0x040fe20006800000 */
[----:B------:R-:W-:Y:S01]  /*3f20*/  FFMA.FTZ R226, -R226, R226, 1 ;  /* 0x3f800000e2e27423 */ /* 0x000fe200000101e2 */
[C---:B------:R-:W-:Y:S01]  /*3f30*/  HMMA.16816.F32.BF16 R24, R112.reuse, R152, R24 ;  /* 0x000000987018723c */ /* 0x040fe20000041818 */
[----:B------:R-:W-:Y:S03]  /*3f40*/  ISETP.GT.AND P5, PT, R121, 0x20, P0 ;  /* 0x000000207900780c */ /* 0x000fe600007a4270 */
[----:B------:R-:W-:Y:S01]  /*3f50*/  FFMA.FTZ R136, R136, c[0x0][0x29c], -R239 ;  /* 0x0000a70088887a23 */ /* 0x000fe200000108ef */
[----:B------:R-:W-:Y:S03]  /*3f60*/  ISETP.LT.OR P5, PT, R120, 0x21, P5 ;  /* 0x000000217800780c */ /* 0x000fe60002fa1670 */
        /* <DEDUP_REMOVED lines=25> */
[----:B------:R-:W-:Y:S01]  /*4100*/  MUFU.EX2 R115, R115 ;  /* 0x0000007300737308 */ /* 0x000fe20000000800 */
[----:B------:R-:W-:Y:S01]  /*4110*/  ISETP.LT.OR P6, PT, R122, 0x22, P6 ;  /* 0x000000227a00780c */ /* 0x000fe200037c1670 */
[C---:B------:R-:W-:Y:S01]  /*4120*/  HMMA.16816.F32.BF16 R16, R100.reuse, R158, R16 ;  /* 0x0000009e6410723c */ /* 0x040fe20000041810 */
[----:B------:R-:W-:Y:S03]  /*4130*/  ISETP.GT.AND P1, PT, R242, 0x60, P0 ;  /* 0x00000060f200780c */ /* 0x000fe60000724270 */
[--C-:B------:R-:W-:Y:S01]  /*4140*/  FFMA.FTZ R114, R108, c[0x0][0x29c], -R241.reuse ;  /* 0x0000a7006c727a23 */ /* 0x100fe200000108f1 */
[----:B------:R-:W-:Y:S01]  /*4150*/  FSEL R108, R223, -INF , !P2 ;  /* 0xff800000df6c7808 */ /* 0x000fe20005000000 */
[--C-:B------:R-:W-:Y:S01]  /*4160*/  FFMA.FTZ R133, R133, c[0x0][0x29c], -R240.reuse ;  /* 0x0000a70085857a23 */ /* 0x100fe200000108f0 */
[----:B------:R-:W-:Y:S01]  /*4170*/  ISETP.LT.OR P1, PT, R243, 0x61, P1 ;  /* 0x00000061f300780c */ /* 0x000fe20000f21670 */
[-C--:B------:R-:W-:Y:S01]  /*4180*/  HMMA.16816.F32.BF16 R20, R100, R160.reuse, R20 ;  /* 0x000000a06414723c */ /* 0x080fe20000041814 */
[C---:B------:R-:W-:Y:S01]  /*4190*/  ISETP.GT.AND P2, PT, R125.reuse, 0x21, P0 ;  /* 0x000000217d00780c */ /* 0x040fe20000744270 */
[----:B------:R-:W-:Y:S02]  /*41a0*/  MUFU.EX2 R188, R133 ;  /* 0x0000008500bc7308 */ /* 0x000fe40000000800 */
[--C-:B------:R-:W-:Y:S01]  /*41b0*/  FFMA.FTZ R117, R108, c[0x0][0x29c], -R241.reuse ;  /* 0x0000a7006c757a23 */ /* 0x100fe200000108f1 */
[----:B------:R-:W-:Y:S01]  /*41c0*/  FSEL R108, R234, -INF , !P1 ;  /* 0xff800000ea6c7808 */ /* 0x000fe20004800000 */
[----:B------:R-:W-:Y:S01]  /*41d0*/  FFMA.FTZ R222, -R222, R222, 1 ;  /* 0x3f800000dede7423 */ /* 0x000fe200000101de */
[----:B------:R-:W-:Y:S01]  /*41e0*/  ISETP.LT.OR P2, PT, R124, 0x22, P2 ;  /* 0x000000227c00780c */ /* 0x000fe20001741670 */
[C---:B------:R-:W-:Y:S01]  /*41f0*/  HMMA.16816.F32.BF16 R24, R104.reuse, R160, R24 ;  /* 0x000000a06818723c */ /* 0x040fe20000041818 */
[----:B------:R-:W-:Y:S03]  /*4200*/  ISETP.GT.AND P1, PT, R125, 0x40, P0 ;  /* 0x000000407d00780c */ /* 0x000fe60000724270 */
[--C-:B------:R-:W-:Y:S01]  /*4210*/  FFMA.FTZ R116, R108, c[0x0][0x29c], -R241.reuse ;  /* 0x0000a7006c747a23 */ /* 0x100fe200000108f1 */
[----:B------:R-:W-:Y:S01]  /*4220*/  MUFU.EX2 R114, R114 ;  /* 0x0000007200727308 */ /* 0x000fe20000000800 */
[----:B-1----:R-:W1:Y:S01]  /*4230*/  LDSM.16.M88.4 R108, [R118] ;  /* 0x00000000766c783b */ /* 0x002e620000000200 */
[----:B------:R-:W-:Y:S01]  /*4240*/  FSEL R135, R221, -INF , !P2 ;  /* 0xff800000dd877808 */ /* 0x000fe20005000000 */
[-C--:B------:R-:W-:Y:S01]  /*4250*/  HMMA.16816.F32.BF16 R28, R104, R162.reuse, R28 ;  /* 0x000000a2681c723c */ /* 0x080fe2000004181c */
[C---:B------:R-:W-:Y:S02]  /*4260*/  ISETP.GT.AND P2, PT, R123.reuse, 0x1, P0 ;  /* 0x000000017b00780c */ /* 0x040fe40000744270 */
[----:B------:R-:W-:Y:S01]  /*4270*/  ISETP.LT.OR P1, PT, R124, 0x41, P1 ;  /* 0x000000417c00780c */ /* 0x000fe20000f21670 */
[----:B------:R-:W-:Y:S01]  /*4280*/  FFMA.FTZ R241, R128, c[0x0][0x29c], -R241 ;  /* 0x0000a70080f17a23 */ /* 0x000fe200000108f1 */
[----:B------:R-:W-:Y:S01]  /*4290*/  ISETP.LT.OR P2, PT, R122, 0x2, P2 ;  /* 0x000000027a00780c */ /* 0x000fe20001741670 */
[----:B------:R2:W3:Y:S01]  /*42a0*/  LDSM.16.M88.4 R104, [R118+0x1000] ;  /* 0x001000007668783b */ /* 0x0004e20000000200 */
[----:B------:R-:W-:Y:S01]  /*42b0*/  FSEL R125, R220, -INF , !P3 ;  /* 0xff800000dc7d7808 */ /* 0x000fe20005800000 */
[----:B------:R-:W-:Y:S01]  /*42c0*/  HMMA.16816.F32.BF16 R32, R100, R162, R32 ;  /* 0x000000a26420723c */ /* 0x000fe20000041820 */
[----:B------:R-:W-:Y:S01]  /*42d0*/  ISETP.GT.AND P3, PT, R123, RZ, P0 ;  /* 0x000000ff7b00720c */ /* 0x000fe20000764270 */
[----:B------:R-:W4:Y:S02]  /*42e0*/  MUFU.EX2 R117, R117 ;  /* 0x0000007500757308 */ /* 0x000f240000000800 */
        /* <DEDUP_REMOVED lines=15> */
[--C-:B--2---:R-:W-:Y:S01]  /*43e0*/  FFMA.FTZ R118, R127, c[0x0][0x29c], -R240.reuse ;  /* 0x0000a7007f767a23 */ /* 0x104fe200000108f0 */
[----:B------:R-:W-:Y:S01]  /*43f0*/  FSEL R127, R238, -INF , !P4 ;  /* 0xff800000ee7f7808 */ /* 0x000fe20006000000 */
[--C-:B------:R-:W-:Y:S01]  /*4400*/  FFMA.FTZ R124, R124, c[0x0][0x29c], -R239.reuse ;  /* 0x0000a7007c7c7a23 */ /* 0x100fe200000108ef */
[----:B------:R-:W-:Y:S01]  /*4410*/  ISETP.GT.AND P4, PT, R123, 0x41, P0 ;  /* 0x000000417b00780c */ /* 0x000fe20000784270 */
[----:B------:R-:W2:Y:S01]  /*4420*/  MUFU.EX2 R116, R116 ;  /* 0x0000007400747308 */ /* 0x000ea20000000800 */
        /* <DEDUP_REMOVED lines=11> */
[----:B------:R-:W5:Y:S01]  /*44e0*/  MUFU.EX2 R118, R118 ;  /* 0x0000007600767308 */ /* 0x000f620000000800 */
[C---:B---3--:R-:W-:Y:S01]  /*44f0*/  HMMA.16816.F32.BF16 R8, R104.reuse, R164, R8 ;  /* 0x000000a46808723c */ /* 0x048fe20000041808 */
[----:B------:R-:W-:Y:S03]  /*4500*/  ISETP.GT.AND P1, PT, R121, RZ, P0 ;  /* 0x000000ff7900720c */ /* 0x000fe60000724270 */
[----:B----4-:R-:W-:Y:S01]  /*4510*/  F2FP.BF16.PACK_AB R135, R117, R114 ;  /* 0x000000727587723e */ /* 0x010fe200000010ff */
[--C-:B------:R-:W-:Y:S01]  /*4520*/  FFMA.FTZ R132, R132, c[0x0][0x29c], -R239.reuse ;  /* 0x0000a70084847a23 */ /* 0x100fe200000108ef */
[----:B------:R-:W-:Y:S01]  /*4530*/  ISETP.LT.OR P1, PT, R120, 0x1, P1 ;  /* 0x000000017800780c */ /* 0x000fe20000f21670 */
[----:B------:R-:W-:Y:S01]  /*4540*/  FFMA.FTZ R214, -R214, R214, 1 ;  /* 0x3f800000d6d67423 */ /* 0x000fe200000101d6 */
[-C--:B------:R-:W-:Y:S01]  /*4550*/  HMMA.16816.F32.BF16 R12, R104, R166.reuse, R12 ;  /* 0x000000a6680c723c */ /* 0x080fe2000004180c */
[----:B------:R-:W-:Y:S01]  /*4560*/  FSEL R134, R227, -INF , !P4 ;  /* 0xff800000e3867808 */ /* 0x000fe20006000000 */
[----:B------:R-:W3:Y:S01]  /*4570*/  MUFU.EX2 R125, R125 ;  /* 0x0000007d007d7308 */ /* 0x000ee20000000800 */
        /* <DEDUP_REMOVED lines=18> */
[----:B------:R-:W-:Y:S01]  /*46a0*/  F2FP.BF16.PACK_AB R129, R115, R112 ;  /* 0x000000707381723e */ /* 0x000fe200000010ff */
[C---:B------:R-:W-:Y:S01]  /*46b0*/  HMMA.16816.F32.BF16 R24, R104.reuse, R168, R24 ;  /* 0x000000a86818723c */ /* 0x040fe20000041818 */
[----:B------:R-:W-:Y:S01]  /*46c0*/  FFMA.FTZ R240, R127, c[0x0][0x29c], -R240 ;  /* 0x0000a7007ff07a23 */ /* 0x000fe200000108f0 */
[----:B------:R-:W-:Y:S01]  /*46d0*/  MUFU.EX2 R132, R132 ;  /* 0x0000008400847308 */ /* 0x000fe20000000800 */
[----:B------:R-:W-:Y:S01]  /*46e0*/  ISETP.LT.OR P6, PT, R120, 0x2, P6 ;  /* 0x000000027800780c */ /* 0x000fe200037c1670 */
[----:B------:R-:W-:Y:S01]  /*46f0*/  FFMA.FTZ R239, R244, c[0x0][0x29c], -R239 ;  /* 0x0000a700f4ef7a23 */ /* 0x000fe200000108ef */
[----:B------:R-:W-:Y:S01]  /*4700*/  ISETP.LT.OR P4, PT, R120, 0x22, P4 ;  /* 0x000000227800780c */ /* 0x000fe20002781670 */
[--C-:B-1----:R-:W-:Y:S01]  /*4710*/  FADD.FTZ R127, R4, -R122.reuse ;  /* 0x8000007a047f7221 */ /* 0x102fe20000010000 */
[C---:B------:R-:W-:Y:S01]  /*4720*/  ISETP.LT.OR P3, PT, R120.reuse, 0x41, P3 ;  /* 0x000000417800780c */ /* 0x040fe20001f61670 */
[-C--:B------:R-:W-:Y:S01]  /*4730*/  HMMA.16816.F32.BF16 R28, R104, R170.reuse, R28 ;  /* 0x000000aa681c723c */ /* 0x080fe2000004181c */
[--C-:B------:R-:W-:Y:S01]  /*4740*/  FADD.FTZ R246, R5, -R122.reuse ;  /* 0x8000007a05f67221 */ /* 0x100fe20000010000 */
[C---:B------:R-:W-:Y:S02]  /*4750*/  ISETP.LT.OR P2, PT, R120.reuse, 0x42, P2 ;  /* 0x000000427800780c */ /* 0x040fe40001741670 */
[----:B------:R-:W-:Y:S01]  /*4760*/  MUFU.EX2 R121, R121 ;  /* 0x0000007900797308 */ /* 0x000fe20000000800 */
[----:B------:R-:W-:Y:S01]  /*4770*/  ISETP.LT.OR P1, PT, R120, 0x61, P1 ;  /* 0x000000617800780c */ /* 0x000fe20000f21670 */
[--C-:B------:R-:W-:Y:S01]  /*4780*/  FFMA.FTZ R242, R242, c[0x0][0x29c], -R235.reuse ;  /* 0x0000a700f2f27a23 */ /* 0x100fe200000108eb */
[----:B------:R-:W-:Y:S01]  /*4790*/  ISETP.LT.OR P0, PT, R120, 0x62, P0 ;  /* 0x000000627800780c */ /* 0x000fe20000701670 */
[----:B------:R-:W-:Y:S01]  /*47a0*/  HMMA.16816.F32.BF16 R32, R108, R170, R32 ;  /* 0x000000aa6c20723c */ /* 0x000fe20000041820 */
[----:B------:R-:W1:Y:S03]  /*47b0*/  LDS R108, [R123.X4+0xc2a0] ;  /* 0x00c2a0007b6c7984 */ /* 0x000e660000004800 */
[--C-:B------:R-:W-:Y:S01]  /*47c0*/  FADD.FTZ R133, R20, -R122.reuse ;  /* 0x8000007a14857221 */ /* 0x100fe20000010000 */
[----:B------:R-:W-:Y:S01]  /*47d0*/  FSEL R244, R216, -INF , !P5 ;  /* 0xff800000d8f47808 */ /* 0x000fe20006800000 */
[----:B------:R4:W-:Y:S01]  /*47e0*/  MUFU.EX2 R109, R124 ;  /* 0x0000007c006d7308 */ /* 0x0009e20000000800 */
[--C-:B------:R-:W-:Y:S01]  /*47f0*/  FADD.FTZ R111, R16, -R122.reuse ;  /* 0x8000007a106f7221 */ /* 0x100fe20000010000 */
[----:B------:R-:W-:Y:S01]  /*4800*/  FSEL R110, R228, -INF , !P3 ;  /* 0xff800000e46e7808 */ /* 0x000fe20005800000 */
[----:B------:R-:W-:Y:S02]  /*4810*/  FMUL.FTZ R133, R114, R133 ;  /* 0x0000008572857220 */ /* 0x000fe40000410000 */
[----:B------:R-:W3:Y:S01]  /*4820*/  LDS R114, [R123.X4+0xc300] ;  /* 0x00c300007b727984 */ /* 0x000ee20000004800 */
[----:B------:R-:W-:Y:S01]  /*4830*/  FMUL.FTZ R111, R112, R111 ;  /* 0x0000006f706f7220 */ /* 0x000fe20000410000 */
[----:B------:R-:W-:Y:S01]  /*4840*/  FSEL R252, R229, -INF , !P2 ;  /* 0xff800000e5fc7808 */ /* 0x000fe20005000000 */
[--C-:B------:R-:W-:Y:S01]  /*4850*/  FADD.FTZ R112, R21, -R122.reuse ;  /* 0x8000007a15707221 */ /* 0x100fe20000010000 */
[----:B------:R-:W3:Y:S01]  /*4860*/  LDS R123, [R123.X4+0xc320] ;  /* 0x00c320007b7b7984 */ /* 0x000ee20000004800 */
[----:B------:R-:W-:Y:S01]  /*4870*/  MUFU.EX2 R240, R240 ;  /* 0x000000f000f07308 */ /* 0x000fe20000000800 */
[----:B------:R-:W-:Y:S01]  /*4880*/  FMUL.FTZ R133, R133, R222 ;  /* 0x000000de85857220 */ /* 0x000fe20000410000 */
[----:B------:R-:W-:Y:S01]  /*4890*/  FSEL R250, R232, -INF , !P1 ;  /* 0xff800000e8fa7808 */ /* 0x000fe20004800000 */
[----:B------:R-:W-:Y:S01]  /*48a0*/  FMUL.FTZ R112, R117, R112 ;  /* 0x0000007075707220 */ /* 0x000fe20000410000 */
[----:B------:R-:W-:Y:S01]  /*48b0*/  FSEL R248, R233, -INF , !P0 ;  /* 0xff800000e9f87808 */ /* 0x000fe20004000000 */
[----:B------:R-:W-:Y:S02]  /*48c0*/  FMUL.FTZ R120, R126, R127 ;  /* 0x0000007f7e787220 */ /* 0x000fe40000410000 */
[----:B------:R-:W-:Y:S02]  /*48d0*/  FMUL.FTZ R112, R112, R223 ;  /* 0x000000df70707220 */ /* 0x000fe40000410000 */
[--C-:B------:R-:W-:Y:S01]  /*48e0*/  FADD.FTZ R117, R32, -R122.reuse ;  /* 0x8000007a20757221 */ /* 0x100fe20000010000 */
[----:B------:R-:W-:Y:S01]  /*48f0*/  MUFU.EX2 R137, R134 ;  /* 0x0000008600897308 */ /* 0x000fe20000000800 */
[----:B------:R-:W-:Y:S01]  /*4900*/  FMUL.FTZ R127, R113, R246 ;  /* 0x000000f6717f7220 */ /* 0x000fe20000410000 */
[----:B------:R-:W-:Y:S01]  /*4910*/  F2FP.BF16.PACK_AB R133, R112, R133 ;  /* 0x000000857085723e */ /* 0x000fe200000010ff */
[----:B--2---:R-:W-:Y:S01]  /*4920*/  FMUL.FTZ R117, R116, R117 ;  /* 0x0000007574757220 */ /* 0x004fe20000410000 */
[----:B------:R-:W-:Y:S01]  /*4930*/  FSEL R246, R213, -INF , !P6 ;  /* 0xff800000d5f67808 */ /* 0x000fe20007000000 */
[--C-:B----4-:R-:W-:Y:S01]  /*4940*/  FADD.FTZ R124, R17, -R122.reuse ;  /* 0x8000007a117c7221 */ /* 0x110fe20000010000 */
[----:B------:R-:W-:Y:S01]  /*4950*/  F2FP.BF16.PACK_AB R113, R113, R126 ;  /* 0x0000007e7171723e */ /* 0x000fe200000010ff */
[----:B------:R-:W-:Y:S01]  /*4960*/  FADD.FTZ R122, R33, -R122 ;  /* 0x8000007a217a7221 */ /* 0x000fe20000010000 */
[----:B------:R-:W-:Y:S01]  /*4970*/  F2FP.BF16.PACK_AB R33, R241, R116 ;  /* 0x00000074f121723e */ /* 0x000fe200000010ff */
[----:B------:R-:W-:Y:S01]  /*4980*/  FMUL.FTZ R124, R115, R124 ;  /* 0x0000007c737c7220 */ /* 0x000fe20000410000 */
[----:B------:R-:W2:Y:S01]  /*4990*/  MUFU.EX2 R130, R130 ;  /* 0x0000008200827308 */ /* 0x000ea20000000800 */
[----:B------:R-:W-:Y:S01]  /*49a0*/  STS [R200], R113 ;  /* 0x00000071c8007388 */ /* 0x000fe20000000800 */
[----:B------:R-:W-:Y:S02]  /*49b0*/  FMUL.FTZ R122, R241, R122 ;  /* 0x0000007af17a7220 */ /* 0x000fe40000410000 */
[----:B------:R-:W-:Y:S02]  /*49c0*/  FFMA.FTZ R116, -R207, R207, 1 ;  /* 0x3f800000cf747423 */ /* 0x000fe400000101cf */
[--C-:B-1----:R-:W-:Y:S02]  /*49d0*/  FADD.FTZ R189, R7, -R108.reuse ;  /* 0x8000006c07bd7221 */ /* 0x102fe40000010000 */
[--C-:B------:R-:W-:Y:S02]  /*49e0*/  FADD.FTZ R32, R6, -R108.reuse ;  /* 0x8000006c06207221 */ /* 0x100fe40000010000 */
[----:B------:R-:W1:Y:S01]  /*49f0*/  MUFU.EX2 R115, R138 ;  /* 0x0000008a00737308 */ /* 0x000e620000000800 */
[----:B------:R-:W-:Y:S02]  /*4a00*/  FMUL.FTZ R122, R122, R139 ;  /* 0x0000008b7a7a7220 */ /* 0x000fe40000410000 */
[C---:B-----5:R-:W-:Y:S02]  /*4a10*/  FMUL.FTZ R189, R118.reuse, R189 ;  /* 0x000000bd76bd7220 */ /* 0x060fe40000410000 */
[----:B------:R-:W-:Y:S01]  /*4a20*/  FMUL.FTZ R32, R119, R32 ;  /* 0x0000002077207220 */ /* 0x000fe20000410000 */
[----:B------:R-:W-:Y:S01]  /*4a30*/  F2FP.BF16.PACK_AB R119, R118, R119 ;  /* 0x000000777677723e */ /* 0x000fe200000010ff */
[----:B------:R-:W-:Y:S02]  /*4a40*/  FFMA.FTZ R139, -R206, R206, 1 ;  /* 0x3f800000ce8b7423 */ /* 0x000fe400000101ce */
[--C-:B------:R-:W-:Y:S01]  /*4a50*/  FADD.FTZ R112, R18, -R108.reuse ;  /* 0x8000006c12707221 */ /* 0x100fe20000010000 */
[----:B------:R-:W4:Y:S01]  /*4a60*/  MUFU.EX2 R128, R128 ;  /* 0x0000008000807308 */ /* 0x000f220000000800 */
[----:B------:R5:W-:Y:S01]  /*4a70*/  STS [R200+0x400], R119 ;  /* 0x00040077c8007388 */ /* 0x000be20000000800 */
[----:B------:R-:W-:Y:S02]  /*4a80*/  FMUL.FTZ R120, R120, R209 ;  /* 0x000000d178787220 */ /* 0x000fe40000410000 */
[----:B------:R-:W-:Y:S01]  /*4a90*/  FMUL.FTZ R32, R32, R139 ;  /* 0x0000008b20207220 */ /* 0x000fe20000410000 */
[----:B------:R-:W-:Y:S01]  /*4aa0*/  STS [R202], R129 ;  /* 0x00000081ca007388 */ /* 0x000fe20000000800 */
[----:B------:R-:W-:Y:S02]  /*4ab0*/  FMUL.FTZ R189, R189, R116 ;  /* 0x00000074bdbd7220 */ /* 0x000fe40000410000 */
[----:B---3--:R-:W-:Y:S01]  /*4ac0*/  FMUL.FTZ R112, R125, R112 ;  /* 0x000000707d707220 */ /* 0x008fe20000410000 */
[----:B--2---:R-:W-:Y:S01]  /*4ad0*/  F2FP.BF16.PACK_AB R125, R130, R125 ;  /* 0x0000007d827d723e */ /* 0x004fe200000010ff */
[----:B------:R-:W-:Y:S01]  /*4ae0*/  FFMA.FTZ R209, -R220, R220, 1 ;  /* 0x3f800000dcd17423 */ /* 0x000fe200000101dc */
[----:B------:R-:W-:Y:S01]  /*4af0*/  F2FP.BF16.PACK_AB R189, R189, R32 ;  /* 0x00000020bdbd723e */ /* 0x000fe200000010ff */
[--C-:B------:R-:W-:Y:S01]  /*4b00*/  FADD.FTZ R34, R34, -R108.reuse ;  /* 0x8000006c22227221 */ /* 0x100fe20000010000 */
[----:B------:R-:W-:Y:S01]  /*4b10*/  MUFU.EX2 R239, R239 ;  /* 0x000000ef00ef7308 */ /* 0x000fe20000000800 */
[----:B------:R-:W-:Y:S01]  /*4b20*/  STS [R202+0x400], R125 ;  /* 0x0004007dca007388 */ /* 0x000fe20000000800 */
[--C-:B------:R-:W-:Y:S02]  /*4b30*/  FADD.FTZ R35, R35, -R108.reuse ;  /* 0x8000006c23237221 */ /* 0x100fe40000010000 */
[----:B------:R-:W-:Y:S01]  /*4b40*/  FMUL.FTZ R127, R127, R210 ;  /* 0x000000d27f7f7220 */ /* 0x000fe20000410000 */
[----:B------:R-:W-:Y:S01]  /*4b50*/  FSEL R210, R217, -INF , !P4 ;  /* 0xff800000d9d27808 */ /* 0x000fe20006000000 */
[--C-:B------:R-:W-:Y:S02]  /*4b60*/  FFMA.FTZ R246, R246, c[0x0][0x29c], -R235.reuse ;  /* 0x0000a700f6f67a23 */ /* 0x100fe400000108eb */
[----:B------:R-:W-:Y:S01]  /*4b70*/  FMUL.FTZ R112, R112, R209 ;  /* 0x000000d170707220 */ /* 0x000fe20000410000 */
[----:B------:R-:W-:Y:S01]  /*4b80*/  F2FP.BF16.PACK_AB R127, R127, R120 ;  /* 0x000000787f7f723e */ /* 0x000fe200000010ff */
[----:B------:R-:W-:Y:S01]  /*4b90*/  FMUL.FTZ R34, R121, R34 ;  /* 0x0000002279227220 */ /* 0x000fe20000410000 */
[----:B------:R-:W-:Y:S01]  /*4ba0*/  MUFU.EX2 R242, R242 ;  /* 0x000000f200f27308 */ /* 0x000fe20000000800 */
[--C-:B------:R-:W-:Y:S01]  /*4bb0*/  FFMA.FTZ R244, R244, c[0x0][0x29c], -R235.reuse ;  /* 0x0000a700f4f47a23 */ /* 0x100fe200000108eb */
[C---:B------:R-:W-:Y:S01]  /*4bc0*/  F2FP.BF16.PACK_AB R121, R240.reuse, R121 ;  /* 0x00000079f079723e */ /* 0x040fe200000010ff */
[----:B------:R-:W-:Y:S02]  /*4bd0*/  FMUL.FTZ R35, R240, R35 ;  /* 0x00000023f0237220 */ /* 0x000fe40000410000 */
[--C-:B------:R-:W-:Y:S02]  /*4be0*/  FADD.FTZ R32, R22, -R108.reuse ;  /* 0x8000006c16207221 */ /* 0x100fe40000010000 */
[----:B------:R-:W-:Y:S02]  /*4bf0*/  FADD.FTZ R207, R23, -R108 ;  /* 0x8000006c17cf7221 */ /* 0x000fe40000010000 */
[--C-:B------:R-:W-:Y:S01]  /*4c00*/  FFMA.FTZ R210, R210, c[0x0][0x29c], -R235.reuse ;  /* 0x0000a700d2d27a23 */ /* 0x100fe200000108eb */
[----:B------:R-:W2:Y:S01]  /*4c10*/  MUFU.EX2 R209, R246 ;  /* 0x000000f600d17308 */ /* 0x000ea20000000800 */
[----:B------:R-:W-:Y:S02]  /*4c20*/  FMUL.FTZ R34, R34, R237 ;  /* 0x000000ed22227220 */ /* 0x000fe40000410000 */
[----:B------:R-:W-:Y:S02]  /*4c30*/  FMUL.FTZ R35, R35, R238 ;  /* 0x000000ee23237220 */ /* 0x000fe40000410000 */
[----:B------:R-:W-:Y:S02]  /*4c40*/  FMUL.FTZ R124, R124, R219 ;  /* 0x000000db7c7c7220 */ /* 0x000fe40000410000 */
[----:B------:R-:W-:Y:S01]  /*4c50*/  FMUL.FTZ R219, R131, R32 ;  /* 0x0000002083db7220 */ /* 0x000fe20000410000 */
[C---:B------:R-:W-:Y:S01]  /*4c60*/  F2FP.BF16.PACK_AB R131, R188.reuse, R131 ;  /* 0x00000083bc83723e */ /* 0x040fe200000010ff */
[----:B------:R-:W-:Y:S01]  /*4c70*/  FFMA.FTZ R32, -R225, R225, 1 ;  /* 0x3f800000e1207423 */ /* 0x000fe200000101e1 */
[----:B------:R-:W-:Y:S01]  /*4c80*/  MUFU.EX2 R244, R244 ;  /* 0x000000f400f47308 */ /* 0x000fe20000000800 */
[----:B------:R-:W-:Y:S01]  /*4c90*/  FMUL.FTZ R207, R188, R207 ;  /* 0x000000cfbccf7220 */ /* 0x000fe20000410000 */
[----:B-1----:R-:W-:Y:S01]  /*4ca0*/  F2FP.BF16.PACK_AB R225, R115, R132 ;  /* 0x0000008473e1723e */ /* 0x002fe200000010ff */
[----:B------:R-:W-:Y:S01]  /*4cb0*/  FFMA.FTZ R116, -R221, R221, 1 ;  /* 0x3f800000dd747423 */ /* 0x000fe200000101dd */
[----:B------:R-:W-:Y:S01]  /*4cc0*/  F2FP.BF16.PACK_AB R221, R35, R34 ;  /* 0x0000002223dd723e */ /* 0x000fe200000010ff */
[----:B------:R-:W-:Y:S01]  /*4cd0*/  FMUL.FTZ R219, R219, R224 ;  /* 0x000000e0dbdb7220 */ /* 0x000fe20000410000 */
[----:B----4-:R-:W-:Y:S01]  /*4ce0*/  F2FP.BF16.PACK_AB R35, R109, R128 ;  /* 0x000000806d23723e */ /* 0x010fe200000010ff */
[----:B------:R-:W-:Y:S02]  /*4cf0*/  FMUL.FTZ R32, R207, R32 ;  /* 0x00000020cf207220 */ /* 0x000fe40000410000 */
[----:B------:R-:W-:Y:S01]  /*4d00*/  FADD.FTZ R34, R13, -R114 ;  /* 0x800000720d227221 */ /* 0x000fe20000010000 */
[----:B------:R-:W-:Y:S01]  /*4d10*/  MUFU.EX2 R223, R210 ;  /* 0x000000d200df7308 */ /* 0x000fe20000000800 */
[----:B------:R1:W-:Y:S01]  /*4d20*/  STS [R200+0x1000], R35 ;  /* 0x00100023c8007388 */ /* 0x0003e20000000800 */
[----:B------:R-:W-:Y:S01]  /*4d30*/  FADD.FTZ R139, R19, -R108 ;  /* 0x8000006c138b7221 */ /* 0x000fe20000010000 */
[----:B------:R-:W-:Y:S01]  /*4d40*/  F2FP.BF16.PACK_AB R219, R32, R219 ;  /* 0x000000db20db723e */ /* 0x000fe200000010ff */
[----:B------:R-:W-:Y:S02]  /*4d50*/  FMUL.FTZ R34, R115, R34 ;  /* 0x0000002273227220 */ /* 0x000fe40000410000 */
[--C-:B------:R-:W-:Y:S02]  /*4d60*/  FADD.FTZ R108, R25, -R114.reuse ;  /* 0x80000072196c7221 */ /* 0x100fe40000010000 */
[--C-:B------:R-:W-:Y:S02]  /*4d70*/  FADD.FTZ R115, R24, -R114.reuse ;  /* 0x8000007218737221 */ /* 0x100fe40000010000 */
[--C-:B------:R-:W-:Y:S01]  /*4d80*/  FADD.FTZ R32, R9, -R114.reuse ;  /* 0x8000007209207221 */ /* 0x100fe20000010000 */
[----:B------:R-:W3:Y:S01]  /*4d90*/  MUFU.EX2 R190, R190 ;  /* 0x000000be00be7308 */ /* 0x000ee20000000800 */
        /* <DEDUP_REMOVED lines=14> */
[C---:B------:R-:W-:Y:S01]  /*4e80*/  FMUL.FTZ R114, R239.reuse, R114 ;  /* 0x00000072ef727220 */ /* 0x040fe20000410000 */
[----:B------:R-:W-:Y:S01]  /*4e90*/  STS [R202+0x1000], R225 ;  /* 0x001000e1ca007388 */ /* 0x000fe20000000800 */
[--C-:B------:R-:W-:Y:S01]  /*4ea0*/  FFMA.FTZ R110, R110, c[0x0][0x29c], -R235.reuse ;  /* 0x0000a7006e6e7a23 */ /* 0x100fe200000108eb */
[----:B---3--:R-:W-:Y:S01]  /*4eb0*/  F2FP.BF16.PACK_AB R237, R239, R190 ;  /* 0x000000beefed723e */ /* 0x008fe200000010ff */
[----:B------:R-:W-:Y:S01]  /*4ec0*/  FMUL.FTZ R114, R114, R231 ;  /* 0x000000e772727220 */ /* 0x000fe20000410000 */
[----:B------:R-:W-:Y:S01]  /*4ed0*/  F2FP.BF16.PACK_AB R231, R223, R244 ;  /* 0x000000f4dfe7723e */ /* 0x000fe200000010ff */
[----:B------:R-:W-:Y:S02]  /*4ee0*/  FFMA.FTZ R215, -R215, R215, 1 ;  /* 0x3f800000d7d77423 */ /* 0x000fe400000101d7 */
[----:B------:R-:W-:Y:S01]  /*4ef0*/  MUFU.EX2 R110, R110 ;  /* 0x0000006e006e7308 */ /* 0x000fe20000000800 */
[----:B------:R-:W-:Y:S01]  /*4f00*/  FMUL.FTZ R109, R132, R109 ;  /* 0x0000006d846d7220 */ /* 0x000fe20000410000 */
[----:B------:R-:W-:Y:S01]  /*4f10*/  STS [R202+0x1400], R231 ;  /* 0x001400e7ca007388 */ /* 0x000fe20000000800 */
[--C-:B------:R-:W-:Y:S02]  /*4f20*/  FFMA.FTZ R252, R252, c[0x0][0x29c], -R235.reuse ;  /* 0x0000a700fcfc7a23 */ /* 0x100fe400000108eb */
[----:B------:R-:W-:Y:S01]  /*4f30*/  FMUL.FTZ R34, R34, R215 ;  /* 0x000000d722227220 */ /* 0x000fe20000410000 */
[----:B------:R-:W-:Y:S01]  /*4f40*/  STS [R200+0x2000], R135 ;  /* 0x00200087c8007388 */ /* 0x000fe20000000800 */
[----:B------:R-:W-:Y:S01]  /*4f50*/  F2FP.BF16.PACK_AB R215, R137, R136 ;  /* 0x0000008889d7723e */ /* 0x000fe200000010ff */
[--C-:B------:R-:W-:Y:S02]  /*4f60*/  FFMA.FTZ R250, R250, c[0x0][0x29c], -R235.reuse ;  /* 0x0000a700fafa7a23 */ /* 0x100fe400000108eb */
[----:B------:R-:W-:Y:S01]  /*4f70*/  STS [R200+0x2400], R131 ;  /* 0x00240083c8007388 */ /* 0x000fe20000000800 */
[----:B------:R-:W-:Y:S01]  /*4f80*/  FFMA.FTZ R235, R248, c[0x0][0x29c], -R235 ;  /* 0x0000a700f8eb7a23 */ /* 0x000fe200000108eb */
[----:B------:R-:W3:Y:S01]  /*4f90*/  MUFU.EX2 R137, R252 ;  /* 0x000000fc00897308 */ /* 0x000ee20000000800 */
[--C-:B-----5:R-:W-:Y:S01]  /*4fa0*/  FADD.FTZ R119, R10, -R123.reuse ;  /* 0x8000007b0a777221 */ /* 0x120fe20000010000 */
[----:B------:R4:W-:Y:S01]  /*4fb0*/  STS [R202+0x2000], R33 ;  /* 0x00200021ca007388 */ /* 0x0009e20000000800 */
[--C-:B-1----:R-:W-:Y:S02]  /*4fc0*/  FADD.FTZ R35, R14, -R123.reuse ;  /* 0x8000007b0e237221 */ /* 0x102fe40000010000 */
[--C-:B--2---:R-:W-:Y:S01]  /*4fd0*/  FADD.FTZ R115, R30, -R123.reuse ;  /* 0x8000007b1e737221 */ /* 0x104fe20000010000 */
[----:B------:R-:W-:Y:S01]  /*4fe0*/  STS [R202+0x2400], R121 ;  /* 0x00240079ca007388 */ /* 0x000fe20000000800 */
[----:B------:R-:W-:Y:S02]  /*4ff0*/  FMUL.FTZ R207, R128, R207 ;  /* 0x000000cf80cf7220 */ /* 0x000fe40000410000 */
[----:B------:R-:W-:Y:S01]  /*5000*/  FMUL.FTZ R109, R109, R214 ;  /* 0x000000d66d6d7220 */ /* 0x000fe20000410000 */
[----:B------:R-:W-:Y:S01]  /*5010*/  STS [R200+0x3000], R215 ;  /* 0x003000d7c8007388 */ /* 0x000fe20000000800 */
[----:B------:R-:W-:Y:S01]  /*5020*/  MUFU.EX2 R250, R250 ;  /* 0x000000fa00fa7308 */ /* 0x000fe20000000800 */
[----:B------:R-:W-:Y:S02]  /*5030*/  FMUL.FTZ R207, R207, R208 ;  /* 0x000000d0cfcf7220 */ /* 0x000fe40000410000 */
[----:B------:R-:W-:Y:S01]  /*5040*/  FMUL.FTZ R139, R130, R139 ;  /* 0x0000008b828b7220 */ /* 0x000fe20000410000 */
[----:B------:R-:W-:Y:S01]  /*5050*/  F2FP.BF16.PACK_AB R109, R34, R109 ;  /* 0x0000006d226d723e */ /* 0x000fe200000010ff */
[--C-:B------:R-:W-:Y:S01]  /*5060*/  FADD.FTZ R34, R15, -R123.reuse ;  /* 0x8000007b0f227221 */ /* 0x100fe20000010000 */
[----:B------:R-:W-:Y:S01]  /*5070*/  F2FP.BF16.PACK_AB R207, R32, R207 ;  /* 0x000000cf20cf723e */ /* 0x000fe200000010ff */
[--C-:B------:R-:W-:Y:S01]  /*5080*/  FADD.FTZ R32, R11, -R123.reuse ;  /* 0x8000007b0b207221 */ /* 0x100fe20000010000 */
[----:B------:R-:W-:Y:S01]  /*5090*/  IADD3 R130, R181, UR4, RZ ;  /* 0x00000004b5827c10 */ /* 0x000fe2000fffe0ff */
[----:B------:R-:W-:Y:S01]  /*50a0*/  FMUL.FTZ R139, R139, R116 ;  /* 0x000000748b8b7220 */ /* 0x000fe20000410000 */
[----:B------:R-:W4:Y:S01]  /*50b0*/  MUFU.EX2 R235, R235 ;  /* 0x000000eb00eb7308 */ /* 0x000f220000000800 */
[----:B------:R-:W-:Y:S01]  /*50c0*/  FMUL.FTZ R111, R111, R218 ;  /* 0x000000da6f6f7220 */ /* 0x000fe20000410000 */
[----:B------:R-:W-:Y:S01]  /*50d0*/  LEA R130, R130, 0x8080, 0x1 ;  /* 0x0000808082827811 */ /* 0x000fe200078e08ff */
[----:B------:R-:W-:Y:S01]  /*50e0*/  FMUL.FTZ R119, R242, R119 ;  /* 0x00000077f2777220 */ /* 0x000fe20000410000 */
[----:B---3--:R-:W-:Y:S01]  /*50f0*/  F2FP.BF16.PACK_AB R113, R137, R110 ;  /* 0x0000006e8971723e */ /* 0x008fe200000010ff */
[----:B------:R-:W-:Y:S01]  /*5100*/  FMUL.FTZ R117, R117, R234 ;  /* 0x000000ea75757220 */ /* 0x000fe20000410000 */
[----:B------:R-:W-:Y:S01]  /*5110*/  F2FP.BF16.PACK_AB R111, R124, R111 ;  /* 0x0000006f7c6f723e */ /* 0x000fe200000010ff */
[----:B------:R-:W-:Y:S01]  /*5120*/  FFMA.FTZ R228, -R228, R228, 1 ;  /* 0x3f800000e4e47423 */ /* 0x000fe200000101e4 */
[----:B------:R-:W-:Y:S01]  /*5130*/  F2FP.BF16.PACK_AB R139, R139, R112 ;  /* 0x000000708b8b723e */ /* 0x000fe200000010ff */
[----:B------:R1:W-:Y:S01]  /*5140*/  STS [R200+0x3400], R113 ;  /* 0x00340071c8007388 */ /* 0x0003e20000000800 */
[----:B------:R-:W-:Y:S01]  /*5150*/  F2FP.BF16.PACK_AB R117, R122, R117 ;  /* 0x000000757a75723e */ /* 0x000fe200000010ff */
[----:B------:R-:W-:Y:S01]  /*5160*/  FFMA.FTZ R229, -R229, R229, 1 ;  /* 0x3f800000e5e57423 */ /* 0x000fe200000101e5 */
[----:B------:R-:W-:Y:S01]  /*5170*/  IADD3 R128, R175, R130, RZ ;  /* 0x00000082af807210 */ /* 0x000fe20007ffe0ff */
[----:B------:R-:W-:Y:S01]  /*5180*/  STS [R202+0x3000], R237 ;  /* 0x003000edca007388 */ /* 0x000fe20000000800 */
[----:B------:R-:W-:Y:S01]  /*5190*/  FMUL.FTZ R32, R209, R32 ;  /* 0x00000020d1207220 */ /* 0x000fe20000410000 */
[----:B------:R-:W-:Y:S01]  /*51a0*/  IADD3 R11, R192, 0x2, RZ ;  /* 0x00000002c00b7810 */ /* 0x000fe20007ffe0ff */
[----:B------:R-:W-:Y:S02]  /*51b0*/  FFMA.FTZ R212, -R212, R212, 1 ;  /* 0x3f800000d4d47423 */ /* 0x000fe400000101d4 */
[----:B------:R-:W-:Y:S01]  /*51c0*/  FFMA.FTZ R213, -R213, R213, 1 ;  /* 0x3f800000d5d57423 */ /* 0x000fe200000101d5 */
[----:B------:R-:W-:Y:S01]  /*51d0*/  ISETP.GE.AND P0, PT, R11, R195, PT ;  /* 0x000000c30b00720c */ /* 0x000fe20003f06270 */
[----:B------:R-:W-:Y:S02]  /*51e0*/  FMUL.FTZ R119, R119, R212 ;  /* 0x000000d477777220 */ /* 0x000fe40000410000 */
[----:B------:R-:W-:Y:S01]  /*51f0*/  FMUL.FTZ R32, R32, R213 ;  /* 0x000000d520207220 */ /* 0x000fe20000410000 */
[----:B----4-:R-:W-:Y:S01]  /*5200*/  F2FP.BF16.PACK_AB R33, R235, R250 ;  /* 0x000000faeb21723e */ /* 0x010fe200000010ff */
[----:B------:R-:W-:Y:S03]  /*5210*/  FMUL.FTZ R115, R250, R115 ;  /* 0x00000073fa737220 */ /* 0x000fe60000410000 */
[----:B------:R-:W-:Y:S01]  /*5220*/  F2FP.BF16.PACK_AB R119, R32, R119 ;  /* 0x000000772077723e */ /* 0x000fe200000010ff */
[--C-:B------:R-:W-:Y:S01]  /*5230*/  FADD.FTZ R32, R27, -R123.reuse ;  /* 0x8000007b1b207221 */ /* 0x100fe20000010000 */
[----:B------:R-:W-:Y:S01]  /*5240*/  STS [R202+0x3400], R33 ;  /* 0x00340021ca007388 */ /* 0x000fe20000000800 */
[----:B------:R-:W-:Y:S02]  /*5250*/  FMUL.FTZ R35, R244, R35 ;  /* 0x00000023f4237220 */ /* 0x000fe40000410000 */
[----:B------:R-:W-:Y:S01]  /*5260*/  FMUL.FTZ R34, R223, R34 ;  /* 0x00000022df227220 */ /* 0x000fe20000410000 */
[----:B------:R-:W-:Y:S01]  /*5270*/  BAR.SYNC.DEFER_BLOCKING 0x0 ;  /* 0x0000000000007b1d */ /* 0x000fe20000010000 */
[----:B------:R-:W-:Y:S02]  /*5280*/  FFMA.FTZ R216, -R216, R216, 1 ;  /* 0x3f800000d8d87423 */ /* 0x000fe400000101d8 */
[----:B------:R-:W-:Y:S02]  /*5290*/  FFMA.FTZ R217, -R217, R217, 1 ;  /* 0x3f800000d9d97423 */ /* 0x000fe400000101d9 */
[----:B------:R-:W-:Y:S02]  /*52a0*/  FMUL.FTZ R35, R35, R216 ;  /* 0x000000d823237220 */ /* 0x000fe40000410000 */
[----:B------:R-:W-:Y:S02]  /*52b0*/  FMUL.FTZ R34, R34, R217 ;  /* 0x000000d922227220 */ /* 0x000fe40000410000 */
[--C-:B-1----:R-:W-:Y:S02]  /*52c0*/  FADD.FTZ R113, R26, -R123.reuse ;  /* 0x8000007b1a717221 */ /* 0x102fe40000010000 */
[----:B------:R-:W-:Y:S01]  /*52d0*/  FMUL.FTZ R32, R137, R32 ;  /* 0x0000002089207220 */ /* 0x000fe20000410000 */
[----:B------:R-:W-:Y:S01]  /*52e0*/  F2FP.BF16.PACK_AB R35, R34, R35 ;  /* 0x000000232223723e */ /* 0x000fe200000010ff */
[----:B------:R-:W-:Y:S02]  /*52f0*/  FADD.FTZ R34, R31, -R123 ;  /* 0x8000007b1f227221 */ /* 0x000fe40000010000 */
[----:B------:R-:W-:Y:S02]  /*5300*/  FMUL.FTZ R113, R110, R113 ;  /* 0x000000716e717220 */ /* 0x000fe40000410000 */
[----:B------:R-:W-:Y:S02]  /*5310*/  FMUL.FTZ R32, R32, R229 ;  /* 0x000000e520207220 */ /* 0x000fe40000410000 */
[----:B------:R-:W-:Y:S02]  /*5320*/  FMUL.FTZ R113, R113, R228 ;  /* 0x000000e471717220 */ /* 0x000fe40000410000 */
[----:B------:R-:W-:Y:S02]  /*5330*/  FMUL.FTZ R34, R235, R34 ;  /* 0x00000022eb227220 */ /* 0x000fe40000410000 */
[----:B------:R-:W-:Y:S01]  /*5340*/  FFMA.FTZ R232, -R232, R232, 1 ;  /* 0x3f800000e8e87423 */ /* 0x000fe200000101e8 */
[----:B------:R-:W-:Y:S01]  /*5350*/  STS [R200+0x4000], R127 ;  /* 0x0040007fc8007388 */ /* 0x000fe20000000800 */
[----:B------:R-:W-:Y:S01]  /*5360*/  FFMA.FTZ R233, -R233, R233, 1 ;  /* 0x3f800000e9e97423 */ /* 0x000fe200000101e9 */
[----:B------:R-:W-:Y:S01]  /*5370*/  F2FP.BF16.PACK_AB R125, R32, R113 ;  /* 0x00000071207d723e */ /* 0x000fe200000010ff */
        /* <DEDUP_REMOVED lines=81> */
[----:B------:R-:W-:Y:S05]  /*5890*/  CALL.REL.NOINC `($_ZN7cutlass13device_kernelIN5flash19enable_sm80_to_sm89INS1_16FlashAttnBwdSm80INS1_25CollectiveMainloopBwdSm80ILi2ELi2EN4cute5tupleIJNS5_1CILi64EEENS7_ILi128EEES8_EEENS_10bfloat16_tEfNS_4arch4Sm80ELb0ELb1ELb1ELb0ELb1ELb0ELb0ELb0ELi2ELi2ELi4ELi2ELb1EEENS1_24CollectiveEpilogueBwdGQAISA_fSD_Li256ELb0ELb1EEENS1_19SingleTileSchedulerILb0ELb0ELb0ELi128EEEEEEEEEvNT_6ParamsE$_ZZN5flash25CollectiveMainloopBwdSm80ILi2ELi2EN4cute5tupleIJNS1_1CILi64EEENS3_ILi128EEES4_EEEN7cutlass10bfloat16_tEfNS7_4arch4Sm80ELb0ELb1ELb1ELb0ELb1ELb0ELb0ELb0ELi2ELi2ELi4ELi2ELb1EE3mmaINS_16FlashAttnBwdSm80ISB_NS_24CollectiveEpilogueBwdGQAIS6_fSA_Li256ELb0ELb1EEENS_19SingleTileSchedulerILb0ELb0ELb0ELi128EEEE13SharedStorageENS1_6TensorINS1_11ArrayEngineIfLm32EEENS1_6LayoutINS2_IJNS2_IJNS3_ILi2EEESO_EEESO_NS3_ILi4EEEEEENS2_IJNS2_IJNS3_ILi1EEESO_EEESQ_NS3_ILi8EEEEEEEEEEEEbRKNSB_6ParamsERT0_S12_iNS2_IJiiiEEERT_ENKUliiE0_clEii) ;  /* 0x0000503000007944 */ /* 0x000fea0003c00000 */
[----:B------:R-:W-:Y:S05]  /*58a0*/  BSYNC B0 ;  /* 0x0000000000007941 */ /* 0x000fea0003800000 */
.L_x_383:
        /* <DEDUP_REMOVED lines=183> */
.L_x_362:
[----:B------:R-:W-:Y:S05]  /*6420*/  @P1 EXIT ;  /* 0x000000000000194d */ /* 0x000fea0003800000 */
[----:B------:R-:W1:Y:S01]  /*6430*/  S2R R2, SR_CTAID.Z ;  /* 0x0000000000027919 */ /* 0x000e620000002700 */
[----:B------:R-:W-:Y:S01]  /*6440*/  UMOV UR6, 0x1 ;  /* 0x0000000100067882 */ /* 0x000fe20000000000 */
[----:B------:R-:W-:Y:S01]  /*6450*/  IMAD R4, R191, c[0x0][0x358], RZ ;  /* 0x0000d600bf047a24 */ /* 0x000fe200078e02ff */
[----:B------:R-:W-:Y:S01]  /*6460*/  ULDC.64 UR4, c[0x0][0x338] ;  /* 0x0000ce0000047ab9 */ /* 0x000fe20000000a00 */
[----:B------:R-:W-:Y:S01]  /*6470*/  BSSY B0, `(.L_x_385) ;  /* 0x000001c000007945 */ /* 0x000fe20003800000 */
[----:B------:R-:W-:Y:S01]  /*6480*/  UISETP.NE.AND UP0, UPT, UR6, UR4, UPT ;  /* 0x000000040600728c */ /* 0x000fe2000bf05270 */
[----:B------:R-:W-:Y:S01]  /*6490*/  IMAD R4, R4, c[0x0][0x2f4], RZ ;  /* 0x0000bd0004047a24 */ /* 0x000fe200078e02ff */
[----:B------:R-:W-:-:S02]  /*64a0*/  UIMAD.WIDE.U32 UR8, UR25, UR5, URZ ;  /* 0x00000005190872a5 */ /* 0x000fc4000f8e003f */
[----:B------:R-:W-:Y:S02]  /*64b0*/  UMOV UR7, UR25 ;  /* 0x0000001900077c82 */ /* 0x000fe40008000000 */
[----:B------:R-:W-:-:S05]  /*64c0*/  ULDC UR5, c[0x0][0x340] ;  /* 0x0000d00000057ab9 */ /* 0x000fca0000000800 */
[----:B------:R-:W-:-:S04]  /*64d0*/  @UP0 USHF.R.U32.HI UR7, URZ, UR5, UR9 ;  /* 0x000000053f070299 */ /* 0x000fc80008011609 */
[----:B------:R-:W-:Y:S02]  /*64e0*/  USHF.R.S32.HI UR6, URZ, 0x1f, UR7 ;  /* 0x0000001f3f067899 */ /* 0x000fe40008011407 */
[----:B------:R-:W-:Y:S01]  /*64f0*/  UIADD3 UR8, -UR7, URZ, URZ ;  /* 0x0000003f07087290 */ /* 0x000fe2000fffe13f */
[----:B-1----:R-:W-:Y:S01]  /*6500*/  IMAD R5, R2, c[0x0][0x2f4], RZ ;  /* 0x0000bd0002057a24 */ /* 0x002fe200078e02ff */
[----:B------:R-:W-:Y:S02]  /*6510*/  SHF.R.S32.HI R0, RZ, 0x1f, R2 ;  /* 0x0000001fff007819 */ /* 0x000fe40000011402 */
[----:B------:R-:W-:Y:S02]  /*6520*/  UIMAD UR8, UR8, UR4, UR25 ;  /* 0x00000004080872a4 */ /* 0x000fe4000f8e0219 */
[--C-:B------:R-:W-:Y:S01]  /*6530*/  SHF.R.S32.HI R3, RZ, 0x1f, R5.reuse ;  /* 0x0000001fff037819 */ /* 0x100fe20000011405 */
[----:B------:R-:W-:Y:S01]  /*6540*/  BAR.SYNC.DEFER_BLOCKING 0x1, 0x100 ;  /* 0x0044000000007b1d */ /* 0x000fe20000010000 */
[----:B------:R-:W-:-:S02]  /*6550*/  IADD3 R5, P1, P0, R4, UR7, R5 ;  /* 0x0000000704057c10 */ /* 0x000fc4000f83e005 */
[----:B------:R-:W-:-:S04]  /*6560*/  SHF.R.S32.HI R4, RZ, 0x1f, R4 ;  /* 0x0000001fff047819 */ /* 0x000fc80000011404 */
[----:B------:R-:W-:Y:S01]  /*6570*/  IADD3.X R4, R4, UR6, R3, P1, P0 ;  /* 0x0000000604047c10 */ /* 0x000fe20008fe0403 */
[C---:B------:R-:W-:Y:S01]  /*6580*/  IMAD.SHL.U32 R3, R5.reuse, 0x4, RZ ;  /* 0x0000000405037824 */ /* 0x040fe200078e00ff */
[----:B------:R-:W-:Y:S02]  /*6590*/  ISETP.NE.AND P1, PT, R196, RZ, PT ;  /* 0x000000ffc400720c */ /* 0x000fe40003f25270 */
[----:B------:R-:W-:Y:S02]  /*65a0*/  SHF.L.U64.HI R4, R5, 0x2, R4 ;  /* 0x0000000205047819 */ /* 0x000fe40000010204 */
[----:B------:R-:W-:-:S04]  /*65b0*/  IADD3 R8, P0, R3, c[0x0][0x350], RZ ;  /* 0x0000d40003087a10 */ /* 0x000fc80007f1e0ff */
[----:B------:R-:W-:-:S05]  /*65c0*/  IADD3.X R9, R4, c[0x0][0x354], RZ, P0, !PT ;  /* 0x0000d50004097a10 */ /* 0x000fca00007fe4ff */
[----:B------:R-:W-:Y:S05]  /*65d0*/  @P1 BRA `(.L_x_386) ;  /* 0x0000005000001947 */ /* 0x000fea0003800000 */
.L_x_387:
[----:B------:R-:W2:Y:S01]  /*65e0*/  LDG.E.STRONG.GPU R5, [R8.64] ;  /* 0x0000001408057981 */ /* 0x000ea2000c1ef900 */
[----:B------:R-:W-:Y:S01]  /*65f0*/  YIELD ;  /* 0x0000000000007946 */ /* 0x000fe20003800000 */
[----:B--2---:R-:W-:Y:S01]  /*6600*/  ISETP.NE.AND P0, PT, R5, UR8, PT ;  /* 0x0000000805007c0c */ /* 0x004fe2000bf05270 */
[----:B------:R-:W-:-:S12]  /*6610*/  CCTL.IVALL ;  /* 0x00000000ff00798f */ /* 0x000fd80002000000 */
[----:B------:R-:W-:Y:S05]  /*6620*/  @P0 BRA `(.L_x_387) ;  /* 0xffffffb000000947 */ /* 0x000fea000383ffff */
.L_x_386:
[----:B------:R-:W-:Y:S05]  /*6630*/  BSYNC B0 ;  /* 0x0000000000007941 */ /* 0x000fea0003800000 */
.L_x_385:
[----:B------:R-:W-:Y:S01]  /*6640*/  MOV R5, 0xffffffff ;  /* 0xffffffff00057802 */ /* 0x000fe20000000f00 */
[----:B------:R-:W-:Y:S05]  /*6650*/  BRA.CONV ~URZ, `(.L_x_388) ;  /* 0x000000237f007947 */ /* 0x000fea000b800000 */
[----:B------:R-:W-:Y:S02]  /*6660*/  MOV R6, 0x6680 ;  /* 0x0000668000067802 */ /* 0x000fe40000000f00 */
[----:B------:R-:W-:Y:S05]  /*6670*/  CALL.REL.NOINC `($__internal_2_$__cuda_sm70_warpsync) ;  /* 0x0000705000007944 */ /* 0x000fea0003c00000 */
.L_x_388:
[----:B------:R-:W-:Y:S01]  /*6680*/  IMAD.SHL.U32 R191, R191, 0x2000, RZ ;  /* 0x00002000bfbf7824 */ /* 0x000fe200078e00ff */
[----:B------:R-:W-:Y:S02]  /*6690*/  ULDC.64 UR4, c[0x0][0x328] ;  /* 0x0000ca0000047ab9 */ /* 0x000fe40000000a00 */
[----:B------:R-:W-:Y:S02]  /*66a0*/  UIMAD UR4, UR6, UR4, URZ ;  /* 0x00000004060472a4 */ /* 0x000fe4000f8e023f */
[----:B------:R-:W-:Y:S02]  /*66b0*/  SHF.R.S32.HI R7, RZ, 0x1f, R191 ;  /* 0x0000001fff077819 */ /* 0x000fe400000114bf */
[----:B------:R-:W-:Y:S01]  /*66c0*/  IADD3 R10, P0, R191, R196, RZ ;  /* 0x000000c4bf0a7210 */ /* 0x000fe20007f1e0ff */
[----:B------:R-:W-:-:S03]  /*66d0*/  UIMAD UR4, UR7, UR5, UR4 ;  /* 0x00000005070472a4 */ /* 0x000fc6000f8e0204 */
[----:B------:R-:W-:Y:S02]  /*66e0*/  LEA.HI.X.SX32 R11, R196, R7, 0x1, P0 ;  /* 0x00000007c40b7211 */ /* 0x000fe400000f0eff */
[----:B------:R-:W-:-:S05]  /*66f0*/  MOV R7, UR7 ;  /* 0x0000000700077c02 */ /* 0x000fca0008000f00 */
[----:B------:R-:W-:-:S04]  /*6700*/  IMAD.WIDE.U32 R12, R7, c[0x0][0x328], R10 ;  /* 0x0000ca00070c7a25 */ /* 0x000fc800078e000a */
[----:B------:R-:W-:Y:S01]  /*6710*/  IMAD R7, R0, c[0x0][0x330], RZ ;  /* 0x0000cc0000077a24 */ /* 0x000fe200078e02ff */
[----:B------:R-:W-:-:S03]  /*6720*/  IADD3 R13, R13, UR4, RZ ;  /* 0x000000040d0d7c10 */ /* 0x000fc6000fffe0ff */
[C---:B------:R-:W-:Y:S02]  /*6730*/  IMAD R6, R2.reuse, c[0x0][0x334], R7 ;  /* 0x0000cd0002067a24 */ /* 0x040fe400078e0207 */
[----:B------:R-:W-:-:S04]  /*6740*/  IMAD.WIDE.U32 R12, R2, c[0x0][0x330], R12 ;  /* 0x0000cc00020c7a25 */ /* 0x000fc800078e000c */
[----:B------:R-:W-:Y:S01]  /*6750*/  IMAD.IADD R6, R13, 0x1, R6 ;  /* 0x000000010d067824 */ /* 0x000fe200078e0206 */
[----:B------:R-:W-:-:S04]  /*6760*/  LEA R14, P0, R12, c[0x0][0x310], 0x2 ;  /* 0x0000c4000c0e7a11 */ /* 0x000fc800078010ff */
[----:B------:R-:W-:Y:S01]  /*6770*/  LEA.HI.X R15, R12, c[0x0][0x314], R6, 0x2, P0 ;  /* 0x0000c5000c0f7a11 */ /* 0x000fe200000f1406 */
[----:B------:R-:W-:-:S06]  /*6780*/  NOP ;  /* 0x0000000000007918 */ /* 0x000fcc0000000000 */
        /* <DEDUP_REMOVED lines=34> */
[----:B-1----:R-:W-:Y:S05]  /*69b0*/  CALL.REL.NOINC `($__internal_2_$__cuda_sm70_warpsync) ;  /* 0x00006d1000007944 */ /* 0x002fea0003c00000 */
.L_x_389:
        /* <DEDUP_REMOVED lines=11> */
[----:B------:R2:W-:Y:S02]  /*6a70*/  RED.E.ADD.S32.STRONG.GPU [R8.64], R7 ;  /* 0x000000070800798e */ /* 0x0005e4000c10e394 */
.L_x_391:
[----:B------:R-:W-:Y:S05]  /*6a80*/  BSYNC B0 ;  /* 0x0000000000007941 */ /* 0x000fea0003800000 */
.L_x_390:
[----:B--2---:R-:W-:Y:S01]  /*6a90*/  IADD3 R8, P0, R3, c[0x0][0x348], RZ ;  /* 0x0000d20003087a10 */ /* 0x004fe20007f1e0ff */
[----:B------:R-:W-:Y:S03]  /*6aa0*/  BSSY B0, `(.L_x_392) ;  /* 0x0000008000007945 */ /* 0x000fe60003800000 */
[----:B------:R-:W-:Y:S01]  /*6ab0*/  IADD3.X R9, R4, c[0x0][0x34c], RZ, P0, !PT ;  /* 0x0000d30004097a10 */ /* 0x000fe200007fe4ff */
[----:B------:R-:W-:Y:S05]  /*6ac0*/  @P1 BRA `(.L_x_393) ;  /* 0x0000005000001947 */ /* 0x000fea0003800000 */
.L_x_394:
[----:B------:R-:W2:Y:S01]  /*6ad0*/  LDG.E.STRONG.GPU R3, [R8.64] ;  /* 0x0000001408037981 */ /* 0x000ea2000c1ef900 */
[----:B------:R-:W-:Y:S01]  /*6ae0*/  YIELD ;  /* 0x0000000000007946 */ /* 0x000fe20003800000 */
[----:B--2---:R-:W-:Y:S01]  /*6af0*/  ISETP.NE.AND P0, PT, R3, UR8, PT ;  /* 0x0000000803007c0c */ /* 0x004fe2000bf05270 */
[----:B------:R-:W-:-:S12]  /*6b00*/  CCTL.IVALL ;  /* 0x00000000ff00798f */ /* 0x000fd80002000000 */
[----:B------:R-:W-:Y:S05]  /*6b10*/  @P0 BRA `(.L_x_394) ;  /* 0xffffffb000000947 */ /* 0x000fea000383ffff */
.L_x_393:
[----:B------:R-:W-:Y:S05]  /*6b20*/  BSYNC B0 ;  /* 0x0000000000007941 */ /* 0x000fea0003800000 */
.L_x_392:
[----:B------:R-:W-:Y:S05]  /*6b30*/  BRA.CONV ~URZ, `(.L_x_395) ;  /* 0x000000237f007947 */ /* 0x000fea000b800000 */
[----:B------:R-:W-:Y:S02]  /*6b40*/  MOV R6, 0x6b60 ;  /* 0x00006b6000067802 */ /* 0x000fe40000000f00 */
[----:B-1----:R-:W-:Y:S05]  /*6b50*/  CALL.REL.NOINC `($__internal_2_$__cuda_sm70_warpsync) ;  /* 0x00006b7000007944 */ /* 0x002fea0003c00000 */
.L_x_395:
[----:B------:R-:W-:Y:S01]  /*6b60*/  ULDC.64 UR4, c[0x0][0x300] ;  /* 0x0000c00000047ab9 */ /* 0x000fe20000000a00 */
[----:B------:R-:W-:Y:S01]  /*6b70*/  MOV R3, UR7 ;  /* 0x0000000700037c02 */ /* 0x000fe20008000f00 */
[----:B------:R-:W-:Y:S01]  /*6b80*/  UIMAD UR4, UR6, UR4, URZ ;  /* 0x00000004060472a4 */ /* 0x000fe2000f8e023f */
[----:B------:R-:W-:Y:S02]  /*6b90*/  MOV R6, R10 ;  /* 0x0000000a00067202 */ /* 0x000fe40000000f00 */
[----:B------:R-:W-:Y:S01]  /*6ba0*/  MOV R7, R11 ;  /* 0x0000000b00077202 */ /* 0x000fe20000000f00 */
[----:B------:R-:W-:-:S04]  /*6bb0*/  UIMAD UR4, UR7, UR5, UR4 ;  /* 0x00000005070472a4 */ /* 0x000fc8000f8e0204 */
[----:B------:R-:W-:-:S04]  /*6bc0*/  IMAD.WIDE.U32 R6, R3, c[0x0][0x300], R6 ;  /* 0x0000c00003067a25 */ /* 0x000fc800078e0006 */
[----:B------:R-:W-:Y:S01]  /*6bd0*/  IMAD R3, R0, c[0x0][0x308], RZ ;  /* 0x0000c20000037a24 */ /* 0x000fe200078e02ff */
[----:B------:R-:W-:-:S03]  /*6be0*/  IADD3 R7, R7, UR4, RZ ;  /* 0x0000000407077c10 */ /* 0x000fc6000fffe0ff */
[C---:B------:R-:W-:Y:S02]  /*6bf0*/  IMAD R0, R2.reuse, c[0x0][0x30c], R3 ;  /* 0x0000c30002007a24 */ /* 0x040fe400078e0203 */
[----:B------:R-:W-:-:S05]  /*6c00*/  IMAD.WIDE.U32 R2, R2, c[0x0][0x308], R6 ;  /* 0x0000c20002027a25 */ /* 0x000fca00078e0006 */
[----:B------:R-:W-:Y:S02]  /*6c10*/  IADD3 R0, R3, R0, RZ ;  /* 0x0000000003007210 */ /* 0x000fe40007ffe0ff */
        /* <DEDUP_REMOVED lines=36> */
[----:B--2---:R-:W-:Y:S02]  /*6e60*/  MOV R6, 0x6e80 ;  /* 0x00006e8000067802 */ /* 0x004fe40000000f00 */
[----:B-1----:R-:W-:Y:S05]  /*6e70*/  CALL.REL.NOINC `($__internal_2_$__cuda_sm70_warpsync) ;  /* 0x0000685000007944 */ /* 0x002fea0003c00000 */
.L_x_396:
        /* <DEDUP_REMOVED lines=12> */
        .type           $_ZN7cutlass13device_kernelIN5flash19enable_sm80_to_sm89INS1_16FlashAttnBwdSm80INS1_25CollectiveMainloopBwdSm80ILi2ELi2EN4cute5tupleIJNS5_1CILi64EEENS7_ILi128EEES8_EEENS_10bfloat16_tEfNS_4arch4Sm80ELb0ELb1ELb1ELb0ELb1ELb0ELb0ELb0ELi2ELi2ELi4ELi2ELb1EEENS1_24CollectiveEpilogueBwdGQAISA_fSD_Li256ELb0ELb1EEENS1_19SingleTileSchedulerILb0ELb0ELb0ELi128EEEEEEEEEvNT_6ParamsE$_ZN4cute12iter_adaptorIPKN7cutlass10bfloat16_tENS_8gmem_ptrIS4_EEEC2ES4_,@function
        .size           $_ZN7cutlass13device_kernelIN5flash19enable_sm80_to_sm89INS1_16FlashAttnBwdSm80INS1_25CollectiveMainloopBwdSm80ILi2ELi2EN4cute5tupleIJNS5_1CILi64EEENS7_ILi128EEES8_EEENS_10bfloat16_tEfNS_4arch4Sm80ELb0ELb1ELb1ELb0ELb1ELb0ELb0ELb0ELi2ELi2ELi4ELi2ELb1EEENS1_24CollectiveEpilogueBwdGQAISA_fSD_Li256ELb0ELb1EEENS1_19SingleTileSchedulerILb0ELb0ELb0ELi128EEEEEEEEEvNT_6ParamsE$_ZN4cute12iter_adaptorIPKN7cutlass10bfloat16_tENS_8gmem_ptrIS4_EEEC2ES4_,($_ZN7cutlass13device_kernelIN5flash19enable_sm80_to_sm89INS1_16FlashAttnBwdSm80INS1_25CollectiveMainloopBwdSm80ILi2ELi2EN4cute5tupleIJNS5_1CILi64EEENS7_ILi128EEES8_EEENS_10bfloat16_tEfNS_4arch4Sm80ELb0ELb1ELb1ELb0ELb1ELb0ELb0ELb0ELi2ELi2ELi4ELi2ELb1EEENS1_24CollectiveEpilogueBwdGQAISA_fSD_Li256ELb0ELb1EEENS1_19SingleTileSchedulerILb0ELb0ELb0ELi128EEEEEEEEEvNT_6ParamsE$_ZN4cute12iter_adaptorIPKN7cutlass9uint128_tENS_8gmem_ptrIS4_EEEC2ES4_ - $_ZN7cutlass13device_kernelIN5flash19enable_sm80_to_sm89INS1_16FlashAttnBwdSm80INS1_25CollectiveMainloopBwdSm80ILi2ELi2EN4cute5tupleIJNS5_1CILi64EEENS7_ILi128EEES8_EEENS_10bfloat16_tEfNS_4arch4Sm80ELb0ELb1ELb1ELb0ELb1ELb0ELb0ELb0ELi2ELi2ELi4ELi2ELb1EEENS1_24CollectiveEpilogueBwdGQAISA_fSD_Li256ELb0ELb1EEENS1_19SingleTileSchedulerILb0ELb0ELb0ELi128EEEEEEEEEvNT_6ParamsE$_ZN4cute12iter_adaptorIPKN7cutlass10bfloat16_tENS_8gmem_ptrIS4_EEEC2ES4_)
$_ZN7cutlass13device_kernelIN5flash19enable_sm80_to_sm89INS1_16FlashAttnBwdSm80INS1_25CollectiveMainloopBwdSm80ILi2ELi2EN4cute5tupleIJNS5_1CILi64EEENS7_ILi128EEES8_EEENS_10bfloat16_tEfNS_4arch4Sm80ELb0ELb1ELb1ELb0ELb1ELb0ELb0ELb0ELi2ELi2ELi4ELi2ELb1EEENS1_24CollectiveEpilogueBwdGQAISA_fSD_Li256ELb0ELb1EEENS1_19SingleTileSchedulerILb0ELb0ELb0ELi128EEEEEEEEEvNT_6ParamsE$_ZN4cute12iter_adaptorIPKN7cutlass10bfloat16_tENS_8gmem_ptrIS4_EEEC2ES4_:
[----:B------:R-:W-:Y:S01]  /*6f40*/  ULDC UR30, c[0x0][0x20] ;  /* 0x00000800001e7ab9 */ /* 0x000fe20000000800 */
[----:B------:R-:W-:Y:S01]  /*6f50*/  MOV R15, 0x0 ;  /* 0x00000000000f7802 */ /* 0x000fe20000000f00 */
[----:B------:R-:W-:-:S09]  /*6f60*/  UIADD3 UR30, UR7, -UR30, URZ ;  /* 0x8000001e071e7290 */ /* 0x000fd2000fffe03f */
[----:B------:R1:W-:Y:S01]  /*6f70*/  STL.64 [UR30], R8 ;  /* 0x00000008ff007987 */ /* 0x0003e20008100a1e */
[----:B------:R-:W-:Y:S05]  /*6f80*/  RET.REL.NODEC R14 `(_ZN7cutlass13device_kernelIN5flash19enable_sm80_to_sm89INS1_16FlashAttnBwdSm80INS1_25CollectiveMainloopBwdSm80ILi2ELi2EN4cute5tupleIJNS5_1CILi64EEENS7_ILi128EEES8_EEENS_10bfloat16_tEfNS_4arch4Sm80ELb0ELb1ELb1ELb0ELb1ELb0ELb0ELb0ELi2ELi2ELi4ELi2ELb1EEENS1_24CollectiveEpilogueBwdGQAISA_fSD_Li256ELb0ELb1EEENS1_19SingleTileSchedulerILb0ELb0ELb0ELi128EEEEEEEEEvNT_6ParamsE) ;  /* 0xffff90700e007950 */ /* 0x000fea0003c3ffff */
        .type           $_ZN7cutlass13device_kernelIN5flash19enable_sm80_to_sm89INS1_16FlashAttnBwdSm80INS1_25CollectiveMainloopBwdSm80ILi2ELi2EN4cute5tupleIJNS5_1CILi64EEENS7_ILi128EEES8_EEENS_10bfloat16_tEfNS_4arch4Sm80ELb0ELb1ELb1ELb0ELb1ELb0ELb0ELb0ELi2ELi2ELi4ELi2ELb1EEENS1_24CollectiveEpilogueBwdGQAISA_fSD_Li256ELb0ELb1EEENS1_19SingleTileSchedulerILb0ELb0ELb0ELi128EEEEEEEEEvNT_6ParamsE$_ZN4cute12iter_adaptorIPKN7cutlass9uint128_tENS_8gmem_ptrIS4_EEEC2ES4_,@function
        .size           $_ZN7cutlass13device_kernelIN5flash19enable_sm80_to_sm89INS1_16FlashAttnBwdSm80INS1_25CollectiveMainloopBwdSm80ILi2ELi2EN4cute5tupleIJNS5_1CILi64EEENS7_ILi128EEES8_EEENS_10bfloat16_tEfNS_4arch4Sm80ELb0ELb1ELb1ELb0ELb1ELb0ELb0ELb0ELi2ELi2ELi4ELi2ELb1EEENS1_24CollectiveEpilogueBwdGQAISA_fSD_Li256ELb0ELb1EEENS1_19SingleTileSchedulerILb0ELb0ELb0ELi128EEEEEEEEEvNT_6ParamsE$_ZN4cute12iter_adaptorIPKN7cutlass9uint128_tENS_8gmem_ptrIS4_EEEC2ES4_,($_ZN7cutlass13device_kernelIN5flash19enable_sm80_to_sm89INS1_16FlashAttnBwdSm80INS1_25CollectiveMainloopBwdSm80ILi2ELi2EN4cute5tupleIJNS5_1CILi64EEENS7_ILi128EEES8_EEENS_10bfloat16_tEfNS_4arch4Sm80ELb0ELb1ELb1ELb0ELb1ELb0ELb0ELb0ELi2ELi2ELi4ELi2ELb1EEENS1_24CollectiveEpilogueBwdGQAISA_fSD_Li256ELb0ELb1EEENS1_19SingleTileSchedulerILb0ELb0ELb0ELi128EEEEEEEEEvNT_6ParamsE$_ZN4cute12iter_adaptorIPKfNS_8gmem_ptrIS2_EEEC2ES2_ - $_ZN7cutlass13device_kernelIN5flash19enable_sm80_to_sm89INS1_16FlashAttnBwdSm80INS1_25CollectiveMainloopBwdSm80ILi2ELi2EN4cute5tupleIJNS5_1CILi64EEENS7_ILi128EEES8_EEENS_10bfloat16_tEfNS_4arch4Sm80ELb0ELb1ELb1ELb0ELb1ELb0ELb0ELb0ELi2ELi2ELi4ELi2ELb1EEENS1_24CollectiveEpilogueBwdGQAISA_fSD_Li256ELb0ELb1EEENS1_19SingleTileSchedulerILb0ELb0ELb0ELi128EEEEEEEEEvNT_6ParamsE$_ZN4cute12iter_adaptorIPKN7cutlass9uint128_tENS_8gmem_ptrIS4_EEEC2ES4_)
$_ZN7cutlass13device_kernelIN5flash19enable_sm80_to_sm89INS1_16FlashAttnBwdSm80INS1_25CollectiveMainloopBwdSm80ILi2ELi2EN4cute5tupleIJNS5_1CILi64EEENS7_ILi128EEES8_EEENS_10bfloat16_tEfNS_4arch4Sm80ELb0ELb1ELb1ELb0ELb1ELb0ELb0ELb0ELi2ELi2ELi4ELi2ELb1EEENS1_24CollectiveEpilogueBwdGQAISA_fSD_Li256ELb0ELb1EEENS1_19SingleTileSchedulerILb0ELb0ELb0ELi128EEEEEEEEEvNT_6ParamsE$_ZN4cute12iter_adaptorIPKN7cutlass9uint128_tENS_8gmem_ptrIS4_EEEC2ES4_:
[----:B------:R-:W-:Y:S02]  /*6f90*/  IADD3 R8, R8, -c[0x0][0x20], RZ ;  /* 0x8000080008087a10 */ /* 0x000fe40007ffe0ff */
[----:B------:R-:W-:-:S03]  /*6fa0*/  MOV R15, 0x0 ;  /* 0x00000000000f7802 */ /* 0x000fc60000000f00 */
[----:B------:R1:W-:Y:S01]  /*6fb0*/  STL.64 [R8], R4 ;  /* 0x0000000408007387 */ /* 0x0003e20000100a00 */
[----:B------:R-:W-:Y:S05]  /*6fc0*/  RET.REL.NODEC R14 `(_ZN7cutlass13device_kernelIN5flash19enable_sm80_to_sm89INS1_16FlashAttnBwdSm80INS1_25CollectiveMainloopBwdSm80ILi2ELi2EN4cute5tupleIJNS5_1CILi64EEENS7_ILi128EEES8_EEENS_10bfloat16_tEfNS_4arch4Sm80ELb0ELb1ELb1ELb0ELb1ELb0ELb0ELb0ELi2ELi2ELi4ELi2ELb1EEENS1_24CollectiveEpilogueBwdGQAISA_fSD_Li256ELb0ELb1EEENS1_19SingleTileSchedulerILb0ELb0ELb0ELi128EEEEEEEEEvNT_6ParamsE) ;  /* 0xffff90300e007950 */ /* 0x000fea0003c3ffff */
        .type           $_ZN7cutlass13device_kernelIN5flash19enable_sm80_to_sm89INS1_16FlashAttnBwdSm80INS1_25CollectiveMainloopBwdSm80ILi2ELi2EN4cute5tupleIJNS5_1CILi64EEENS7_ILi128EEES8_EEENS_10bfloat16_tEfNS_4arch4Sm80ELb0ELb1ELb1ELb0ELb1ELb0ELb0ELb0ELi2ELi2ELi4ELi2ELb1EEENS1_24CollectiveEpilogueBwdGQAISA_fSD_Li256ELb0ELb1EEENS1_19SingleTileSchedulerILb0ELb0ELb0ELi128EEEEEEEEEvNT_6ParamsE$_ZN4cute12iter_adaptorIPKfNS_8gmem_ptrIS2_EEEC2ES2_,@function
        .size           $_ZN7cutlass13device_kernelIN5flash19enable_sm80_to_sm89INS1_16FlashAttnBwdSm80INS1_25CollectiveMainloopBwdSm80ILi2ELi2EN4cute5tupleIJNS5_1CILi64EEENS7_ILi128EEES8_EEENS_10bfloat16_tEfNS_4arch4Sm80ELb0ELb1ELb1ELb0ELb1ELb0ELb0ELb0ELi2ELi2ELi4ELi2ELb1EEENS1_24CollectiveEpilogueBwdGQAISA_fSD_Li256ELb0ELb1EEENS1_19SingleTileSchedulerILb0ELb0ELb0ELi128EEEEEEEEEvNT_6ParamsE$_ZN4cute12iter_adaptorIPKfNS_8gmem_ptrIS2_EEEC2ES2_,($_ZN7cutlass13device_kernelIN5flash19enable_sm80_to_sm89INS1_16FlashAttnBwdSm80INS1_25CollectiveMainloopBwdSm80ILi2ELi2EN4cute5tupleIJNS5_1CILi64EEENS7_ILi128EEES8_EEENS_10bfloat16_tEfNS_4arch4Sm80ELb0ELb1ELb1ELb0ELb1ELb0ELb0ELb0ELi2ELi2ELi4ELi2ELb1EEENS1_24CollectiveEpilogueBwdGQAISA_fSD_Li256ELb0ELb1EEENS1_19SingleTileSchedulerILb0ELb0ELb0ELi128EEEEEEEEEvNT_6ParamsE$_ZN4cute12iter_adaptorIPN7cutlass10bfloat16_tENS_8smem_ptrIS3_EEEC2ES3_ - $_ZN7cutlass13device_kernelIN5flash19enable_sm80_to_sm89INS1_16FlashAttnBwdSm80INS1_25CollectiveMainloopBwdSm80ILi2ELi2EN4cute5tupleIJNS5_1CILi64EEENS7_ILi128EEES8_EEENS_10bfloat16_tEfNS_4arch4Sm80ELb0ELb1ELb1ELb0ELb1ELb0ELb0ELb0ELi2ELi2ELi4ELi2ELb1EEENS1_24CollectiveEpilogueBwdGQAISA_fSD_Li256ELb0ELb1EEENS1_19SingleTileSchedulerILb0ELb0ELb0ELi128EEEEEEEEEvNT_6ParamsE$_ZN4cute12iter_adaptorIPKfNS_8gmem_ptrIS2_EEEC2ES2_)
$_ZN7cutlass13device_kernelIN5flash19enable_sm80_to_sm89INS1_16FlashAttnBwdSm80INS1_25CollectiveMainloopBwdSm80ILi2ELi2EN4cute5tupleIJNS5_1CILi64EEENS7_ILi128EEES8_EEENS_10bfloat16_tEfNS_4arch4Sm80ELb0ELb1ELb1ELb0ELb1ELb0ELb0ELb0ELi2ELi2ELi4ELi2ELb1EEENS1_24CollectiveEpilogueBwdGQAISA_fSD_Li256ELb0ELb1EEENS1_19SingleTileSchedulerILb0ELb0ELb0ELi128EEEEEEEEEvNT_6ParamsE$_ZN4cute12iter_adaptorIPKfNS_8gmem_ptrIS2_EEEC2ES2_:
[----:B------:R-:W-:Y:S02]  /*6fd0*/  IADD3 R4, R4, -c[0x0][0x20], RZ ;  /* 0x8000080004047a10 */ /* 0x000fe40007ffe0ff */
[----:B------:R-:W-:-:S03]  /*6fe0*/  MOV R15, 0x0 ;  /* 0x00000000000f7802 */ /* 0x000fc60000000f00 */
[----:B------:R1:W-:Y:S01]  /*6ff0*/  STL.64 [R4], R8 ;  /* 0x0000000804007387 */ /* 0x0003e20000100a00 */
[----:B------:R-:W-:Y:S05]  /*7000*/  RET.REL.NODEC R14 `(_ZN7cutlass13device_kernelIN5flash19enable_sm80_to_sm89INS1_16FlashAttnBwdSm80INS1_25CollectiveMainloopBwdSm80ILi2ELi2EN4cute5tupleIJNS5_1CILi64EEENS7_ILi128EEES8_EEENS_10bfloat16_tEfNS_4arch4Sm80ELb0ELb1ELb1ELb0ELb1ELb0ELb0ELb0ELi2ELi2ELi4ELi2ELb1EEENS1_24CollectiveEpilogueBwdGQAISA_fSD_Li256ELb0ELb1EEENS1_19SingleTileSchedulerILb0ELb0ELb0ELi128EEEEEEEEEvNT_6ParamsE) ;  /* 0xffff8ff00e007950 */ /* 0x000fea0003c3ffff */
        .type           $_ZN7cutlass13device_kernelIN5flash19enable_sm80_to_sm89INS1_16FlashAttnBwdSm80INS1_25CollectiveMainloopBwdSm80ILi2ELi2EN4cute5tupleIJNS5_1CILi64EEENS7_ILi128EEES8_EEENS_10bfloat16_tEfNS_4arch4Sm80ELb0ELb1ELb1ELb0ELb1ELb0ELb0ELb0ELi2ELi2ELi4ELi2ELb1EEENS1_24CollectiveEpilogueBwdGQAISA_fSD_Li256ELb0ELb1EEENS1_19SingleTileSchedulerILb0ELb0ELb0ELi128EEEEEEEEEvNT_6ParamsE$_ZN4cute12iter_adaptorIPN7cutlass10bfloat16_tENS_8smem_ptrIS3_EEEC2ES3_,@function
        .size           $_ZN7cutlass13device_kernelIN5flash19enable_sm80_to_sm89INS1_16FlashAttnBwdSm80INS1_25CollectiveMainloopBwdSm80ILi2ELi2EN4cute5tupleIJNS5_1CILi64EEENS7_ILi128EEES8_EEENS_10bfloat16_tEfNS_4arch4Sm80ELb0ELb1ELb1ELb0ELb1ELb0ELb0ELb0ELi2ELi2ELi4ELi2ELb1EEENS1_24CollectiveEpilogueBwdGQAISA_fSD_Li256ELb0ELb1EEENS1_19SingleTileSchedulerILb0ELb0ELb0ELi128EEEEEEEEEvNT_6ParamsE$_ZN4cute12iter_adaptorIPN7cutlass10bfloat16_tENS_8smem_ptrIS3_EEEC2ES3_,($_ZN7cutlass13device_kernelIN5flash19enable_sm80_to_sm89INS1_16FlashAttnBwdSm80INS1_25CollectiveMainloopBwdSm80ILi2ELi2EN4cute5tupleIJNS5_1CILi64EEENS7_ILi128EEES8_EEENS_10bfloat16_tEfNS_4arch4Sm80ELb0ELb1ELb1ELb0ELb1ELb0ELb0ELb0ELi2ELi2ELi4ELi2ELb1EEENS1_24CollectiveEpilogueBwdGQAISA_fSD_Li256ELb0ELb1EEENS1_19SingleTileSchedulerILb0ELb0ELb0ELi128EEEEEEEEEvNT_6ParamsE$_ZN4cute12iter_adaptorIPN7cutlass9uint128_tENS_8smem_ptrIS3_EEEC2ES3_ - $_ZN7cutlass13device_kernelIN5flash19enable_sm80_to_sm89INS1_16FlashAttnBwdSm80INS1_25CollectiveMainloopBwdSm80ILi2ELi2EN4cute5tupleIJNS5_1CILi64EEENS7_ILi128EEES8_EEENS_10bfloat16_tEfNS_4arch4Sm80ELb0ELb1ELb1ELb0ELb1ELb0ELb0ELb0ELi2ELi2ELi4ELi2ELb1EEENS1_24CollectiveEpilogueBwdGQAISA_fSD_Li256ELb0ELb1EEENS1_19SingleTileSchedulerILb0ELb0ELb0ELi128EEEEEEEEEvNT_6ParamsE$_ZN4cute12iter_adaptorIPN7cutlass10bfloat16_tENS_8smem_ptrIS3_EEEC2ES3_)
$_ZN7cutlass13device_kernelIN5flash19enable_sm80_to_sm89INS1_16FlashAttnBwdSm80INS1_25CollectiveMainloopBwdSm80ILi2ELi2EN4cute5tupleIJNS5_1CILi64EEENS7_ILi128EEES8_EEENS_10bfloat16_tEfNS_4arch4Sm80ELb0ELb1ELb1ELb0ELb1ELb0ELb0ELb0ELi2ELi2ELi4ELi2ELb1EEENS1_24CollectiveEpilogueBwdGQAISA_fSD_Li256ELb0ELb1EEENS1_19SingleTileSchedulerILb0ELb0ELb0ELi128EEEEEEEEEvNT_6ParamsE$_ZN4cute12iter_adaptorIPN7cutlass10bfloat16_tENS_8smem_ptrIS3_EEEC2ES3_:
[----:B------:R-:W-:Y:S01]  /*7010*/  ULDC UR30, c[0x0][0x20] ;  /* 0x00000800001e7ab9 */ /* 0x000fe20000000800 */
[----:B------:R-:W-:Y:S01]  /*7020*/  MOV R14, R12 ;  /* 0x0000000c000e7202 */ /* 0x000fe20000000f00 */
[----:B------:R-:W-:Y:S01]  /*7030*/  UIADD3 UR30, UR7, -UR30, URZ ;  /* 0x8000001e071e7290 */ /* 0x000fe2000fffe03f */
[----:B------:R-:W-:-:S08]  /*7040*/  MOV R15, 0x0 ;  /* 0x00000000000f7802 */ /* 0x000fd00000000f00 */
[----:B------:R1:W-:Y:S01]  /*7050*/  STL.64 [UR30], R6 ;  /* 0x00000006ff007987 */ /* 0x0003e20008100a1e */
[----:B------:R-:W-:Y:S05]  /*7060*/  RET.REL.NODEC R14 `(_ZN7cutlass13device_kernelIN5flash19enable_sm80_to_sm89INS1_16FlashAttnBwdSm80INS1_25CollectiveMainloopBwdSm80ILi2ELi2EN4cute5tupleIJNS5_1CILi64EEENS7_ILi128EEES8_EEENS_10bfloat16_tEfNS_4arch4Sm80ELb0ELb1ELb1ELb0ELb1ELb0ELb0ELb0ELi2ELi2ELi4ELi2ELb1EEENS1_24CollectiveEpilogueBwdGQAISA_fSD_Li256ELb0ELb1EEENS1_19SingleTileSchedulerILb0ELb0ELb0ELi128EEEEEEEEEvNT_6ParamsE) ;  /* 0xffff8f900e007950 */ /* 0x000fea0003c3ffff */
        .type           $_ZN7cutlass13device_kernelIN5flash19enable_sm80_to_sm89INS1_16FlashAttnBwdSm80INS1_25CollectiveMainloopBwdSm80ILi2ELi2EN4cute5tupleIJNS5_1CILi64EEENS7_ILi128EEES8_EEENS_10bfloat16_tEfNS_4arch4Sm80ELb0ELb1ELb1ELb0ELb1ELb0ELb0ELb0ELi2ELi2ELi4ELi2ELb1EEENS1_24CollectiveEpilogueBwdGQAISA_fSD_Li256ELb0ELb1EEENS1_19SingleTileSchedulerILb0ELb0ELb0ELi128EEEEEEEEEvNT_6ParamsE$_ZN4cute12iter_adaptorIPN7cutlass9uint128_tENS_8smem_ptrIS3_EEEC2ES3_,@function
        .size           $_ZN7cutlass13device_kernelIN5flash19enable_sm80_to_sm89INS1_16FlashAttnBwdSm80INS1_25CollectiveMainloopBwdSm80ILi2ELi2EN4cute5tupleIJNS5_1CILi64EEENS7_ILi128EEES8_EEENS_10bfloat16_tEfNS_4arch4Sm80ELb0ELb1ELb1ELb0ELb1ELb0ELb0ELb0ELi2ELi2ELi4ELi2ELb1EEENS1_24CollectiveEpilogueBwdGQAISA_fSD_Li256ELb0ELb1EEENS1_19SingleTileSchedulerILb0ELb0ELb0ELi128EEEEEEEEEvNT_6ParamsE$_ZN4cute12iter_adaptorIPN7cutlass9uint128_tENS_8smem_ptrIS3_EEEC2ES3_,($_ZN7cutlass13device_kernelIN5flash19enable_sm80_to_sm89INS1_16FlashAttnBwdSm80INS1_25CollectiveMainloopBwdSm80ILi2ELi2EN4cute5tupleIJNS5_1CILi64EEENS7_ILi128EEES8_EEENS_10bfloat16_tEfNS_4arch4Sm80ELb0ELb1ELb1ELb0ELb1ELb0ELb0ELb0ELi2ELi2ELi4ELi2ELb1EEENS1_24CollectiveEpilogueBwdGQAISA_fSD_Li256ELb0ELb1EEENS1_19SingleTileSchedulerILb0ELb0ELb0ELi128EEEEEEEEEvNT_6ParamsE$_ZN4cute12iter_adaptorIPfNS_8smem_ptrIS1_EEEC2ES1_ - $_ZN7cutlass13device_kernelIN5flash19enable_sm80_to_sm89INS1_16FlashAttnBwdSm80INS1_25CollectiveMainloopBwdSm80ILi2ELi2EN4cute5tupleIJNS5_1CILi64EEENS7_ILi128EEES8_EEENS_10bfloat16_tEfNS_4arch4Sm80ELb0ELb1ELb1ELb0ELb1ELb0ELb0ELb0ELi2ELi2ELi4ELi2ELb1EEENS1_24CollectiveEpilogueBwdGQAISA_fSD_Li256ELb0ELb1EEENS1_19SingleTileSchedulerILb0ELb0ELb0ELi128EEEEEEEEEvNT_6ParamsE$_ZN4cute12iter_adaptorIPN7cutlass9uint128_tENS_8smem_ptrIS3_EEEC2ES3_)
$_ZN7cutlass13device_kernelIN5flash19enable_sm80_to_sm89INS1_16FlashAttnBwdSm80INS1_25CollectiveMainloopBwdSm80ILi2ELi2EN4cute5tupleIJNS5_1CILi64EEENS7_ILi128EEES8_EEENS_10bfloat16_tEfNS_4arch4Sm80ELb0ELb1ELb1ELb0ELb1ELb0ELb0ELb0ELi2ELi2ELi4ELi2ELb1EEENS1_24CollectiveEpilogueBwdGQAISA_fSD_Li256ELb0ELb1EEENS1_19SingleTileSchedulerILb0ELb0ELb0ELi128EEEEEEEEEvNT_6ParamsE$_ZN4cute12iter_adaptorIPN7cutlass9uint128_tENS_8smem_ptrIS3_EEEC2ES3_:
[----:B------:R-:W-:Y:S01]  /*7070*/  IADD3 R6, R6, -c[0x0][0x20], RZ ;  /* 0x8000080006067a10 */ /* 0x000fe20007ffe0ff */
[----:B------:R-:W-:Y:S01]  /*7080*/  IMAD.MOV.U32 R14, RZ, RZ, R12 ;  /* 0x000000ffff0e7224 */ /* 0x000fe200078e000c */
[----:B------:R-:W-:-:S03]  /*7090*/  MOV R15, 0x0 ;  /* 0x00000000000f7802 */ /* 0x000fc60000000f00 */
[----:B------:R1:W-:Y:S01]  /*70a0*/  STL.64 [R6], R4 ;  /* 0x0000000406007387 */ /* 0x0003e20000100a00 */
[----:B------:R-:W-:Y:S05]  /*70b0*/  RET.REL.NODEC R14 `(_ZN7cutlass13device_kernelIN5flash19enable_sm80_to_sm89INS1_16FlashAttnBwdSm80INS1_25CollectiveMainloopBwdSm80ILi2ELi2EN4cute5tupleIJNS5_1CILi64EEENS7_ILi128EEES8_EEENS_10bfloat16_tEfNS_4arch4Sm80ELb0ELb1ELb1ELb0ELb1ELb0ELb0ELb0ELi2ELi2ELi4ELi2ELb1EEENS1_24CollectiveEpilogueBwdGQAISA_fSD_Li256ELb0ELb1EEENS1_19SingleTileSchedulerILb0ELb0ELb0ELi128EEEEEEEEEvNT_6ParamsE) ;  /* 0xffff8f400e007950 */ /* 0x000fea0003c3ffff */
        .type           $_ZN7cutlass13device_kernelIN5flash19enable_sm80_to_sm89INS1_16FlashAttnBwdSm80INS1_25CollectiveMainloopBwdSm80ILi2ELi2EN4cute5tupleIJNS5_1CILi64EEENS7_ILi128EEES8_EEENS_10bfloat16_tEfNS_4arch4Sm80ELb0ELb1ELb1ELb0ELb1ELb0ELb0ELb0ELi2ELi2ELi4ELi2ELb1EEENS1_24CollectiveEpilogueBwdGQAISA_fSD_Li256ELb0ELb1EEENS1_19SingleTileSchedulerILb0ELb0ELb0ELi128EEEEEEEEEvNT_6ParamsE$_ZN4cute12iter_adaptorIPfNS_8smem_ptrIS1_EEEC2ES1_,@function
        .size           $_ZN7cutlass13device_kernelIN5flash19enable_sm80_to_sm89INS1_16FlashAttnBwdSm80INS1_25CollectiveMainloopBwdSm80ILi2ELi2EN4cute5tupleIJNS5_1CILi64EEENS7_ILi128EEES8_EEENS_10bfloat16_tEfNS_4arch4Sm80ELb0ELb1ELb1ELb0ELb1ELb0ELb0ELb0ELi2ELi2ELi4ELi2ELb1EEENS1_24CollectiveEpilogueBwdGQAISA_fSD_Li256ELb0ELb1EEENS1_19SingleTileSchedulerILb0ELb0ELb0ELi128EEEEEEEEEvNT_6ParamsE$_ZN4cute12iter_adaptorIPfNS_8smem_ptrIS1_EEEC2ES1_,($_ZN7cutlass13device_kernelIN5flash19enable_sm80_to_sm89INS1_16FlashAttnBwdSm80INS1_25CollectiveMainloopBwdSm80ILi2ELi2EN4cute5tupleIJNS5_1CILi64EEENS7_ILi128EEES8_EEENS_10bfloat16_tEfNS_4arch4Sm80ELb0ELb1ELb1ELb0ELb1ELb0ELb0ELb0ELi2ELi2ELi4ELi2ELb1EEENS1_24CollectiveEpilogueBwdGQAISA_fSD_Li256ELb0ELb1EEENS1_19SingleTileSchedulerILb0ELb0ELb0ELi128EEEEEEEEEvNT_6ParamsE$_ZN4cute3eso3ESOILb0ELb0EJNS_15ArithmeticTupleIJiiEEEiiiEEC2ERKS3_RKiS8_S8_ - $_ZN7cutlass13device_kernelIN5flash19enable_sm80_to_sm89INS1_16FlashAttnBwdSm80INS1_25CollectiveMainloopBwdSm80ILi2ELi2EN4cute5tupleIJNS5_1CILi64EEENS7_ILi128EEES8_EEENS_10bfloat16_tEfNS_4arch4Sm80ELb0ELb1ELb1ELb0ELb1ELb0ELb0ELb0ELi2ELi2ELi4ELi2ELb1EEENS1_24CollectiveEpilogueBwdGQAISA_fSD_Li256ELb0ELb1EEENS1_19SingleTileSchedulerILb0ELb0ELb0ELi128EEEEEEEEEvNT_6ParamsE$_ZN4cute12iter_adaptorIPfNS_8smem_ptrIS1_EEEC2ES1_)
$_ZN7cutlass13device_kernelIN5flash19enable_sm80_to_sm89INS1_16FlashAttnBwdSm80INS1_25CollectiveMainloopBwdSm80ILi2ELi2EN4cute5tupleIJNS5_1CILi64EEENS7_ILi128EEES8_EEENS_10bfloat16_tEfNS_4arch4Sm80ELb0ELb1ELb1ELb0ELb1ELb0ELb0ELb0ELi2ELi2ELi4ELi2ELb1EEENS1_24CollectiveEpilogueBwdGQAISA_fSD_Li256ELb0ELb1EEENS1_19SingleTileSchedulerILb0ELb0ELb0ELi128EEEEEEEEEvNT_6ParamsE$_ZN4cute12iter_adaptorIPfNS_8smem_ptrIS1_EEEC2ES1_:
[----:B------:R-:W-:Y:S02]  /*70c0*/  IADD3 R4, R4, -c[0x0][0x20], RZ ;  /* 0x8000080004047a10 */ /* 0x000fe40007ffe0ff */
[----:B------:R-:W-:-:S03]  /*70d0*/  MOV R15, 0x0 ;  /* 0x00000000000f7802 */ /* 0x000fc60000000f00 */
[----:B------:R1:W-:Y:S01]  /*70e0*/  STL.64 [R4], R6 ;  /* 0x0000000604007387 */ /* 0x0003e20000100a00 */
[----:B------:R-:W-:Y:S05]  /*70f0*/  RET.REL.NODEC R14 `(_ZN7cutlass13device_kernelIN5flash19enable_sm80_to_sm89INS1_16FlashAttnBwdSm80INS1_25CollectiveMainloopBwdSm80ILi2ELi2EN4cute5tupleIJNS5_1CILi64EEENS7_ILi128EEES8_EEENS_10bfloat16_tEfNS_4arch4Sm80ELb0ELb1ELb1ELb0ELb1ELb0ELb0ELb0ELi2ELi2ELi4ELi2ELb1EEENS1_24CollectiveEpilogueBwdGQAISA_fSD_Li256ELb0ELb1EEENS1_19SingleTileSchedulerILb0ELb0ELb0ELi128EEEEEEEEEvNT_6ParamsE) ;  /* 0xffff8f000e007950 */ /* 0x000fea0003c3ffff */
        .type           $_ZN7cutlass13device_kernelIN5flash19enable_sm80_to_sm89INS1_16FlashAttnBwdSm80INS1_25CollectiveMainloopBwdSm80ILi2ELi2EN4cute5tupleIJNS5_1CILi64EEENS7_ILi128EEES8_EEENS_10bfloat16_tEfNS_4arch4Sm80ELb0ELb1ELb1ELb0ELb1ELb0ELb0ELb0ELi2ELi2ELi4ELi2ELb1EEENS1_24CollectiveEpilogueBwdGQAISA_fSD_Li256ELb0ELb1EEENS1_19SingleTileSchedulerILb0ELb0ELb0ELi128EEEEEEEEEvNT_6ParamsE$_ZN4cute3eso3ESOILb0ELb0EJNS_15ArithmeticTupleIJiiEEEiiiEEC2ERKS3_RKiS8_S8_,@function
        .size           $_ZN7cutlass13device_kernelIN5flash19enable_sm80_to_sm89INS1_16FlashAttnBwdSm80INS1_25CollectiveMainloopBwdSm80ILi2ELi2EN4cute5tupleIJNS5_1CILi64EEENS7_ILi128EEES8_EEENS_10bfloat16_tEfNS_4arch4Sm80ELb0ELb1ELb1ELb0ELb1ELb0ELb0ELb0ELi2ELi2ELi4ELi2ELb1EEENS1_24CollectiveEpilogueBwdGQAISA_fSD_Li256ELb0ELb1EEENS1_19SingleTileSchedulerILb0ELb0ELb0ELi128EEEEEEEEEvNT_6ParamsE$_ZN4cute3eso3ESOILb0ELb0EJNS_15ArithmeticTupleIJiiEEEiiiEEC2ERKS3_RKiS8_S8_,($_ZN7cutlass13device_kernelIN5flash19enable_sm80_to_sm89INS1_16FlashAttnBwdSm80INS1_25CollectiveMainloopBwdSm80ILi2ELi2EN4cute5tupleIJNS5_1CILi64EEENS7_ILi128EEES8_EEENS_10bfloat16_tEfNS_4arch4Sm80ELb0ELb1ELb1ELb0ELb1ELb0ELb0ELb0ELi2ELi2ELi4ELi2ELb1EEENS1_24CollectiveEpilogueBwdGQAISA_fSD_Li256ELb0ELb1EEENS1_19SingleTileSchedulerILb0ELb0ELb0ELi128EEEEEEEEEvNT_6ParamsE$_ZN4cute3eso3ESOILb0ELb0EJNS_5tupleIJiiEEEiiiEEC2ERKS3_RKiS8_S8_ - $_ZN7cutlass13device_kernelIN5flash19enable_sm80_to_sm89INS1_16FlashAttnBwdSm80INS1_25CollectiveMainloopBwdSm80ILi2ELi2EN4cute5tupleIJNS5_1CILi64EEENS7_ILi128EEES8_EEENS_10bfloat16_tEfNS_4arch4Sm80ELb0ELb1ELb1ELb0ELb1ELb0ELb0ELb0ELi2ELi2ELi4ELi2ELb1EEENS1_24CollectiveEpilogueBwdGQAISA_fSD_Li256ELb0ELb1EEENS1_19SingleTileSchedulerILb0ELb0ELb0ELi128EEEEEEEEEvNT_6ParamsE$_ZN4cute3eso3ESOILb0ELb0EJNS_15ArithmeticTupleIJiiEEEiiiEEC2ERKS3_RKiS8_S8_)
$_ZN7cutlass13device_kernelIN5flash19enable_sm80_to_sm89INS1_16FlashAttnBwdSm80INS1_25CollectiveMainloopBwdSm80ILi2ELi2EN4cute5tupleIJNS5_1CILi64EEENS7_ILi128EEES8_EEENS_10bfloat16_tEfNS_4arch4Sm80ELb0ELb1ELb1ELb0ELb1ELb0ELb0ELb0ELi2ELi2ELi4ELi2ELb1EEENS1_24CollectiveEpilogueBwdGQAISA_fSD_Li256ELb0ELb1EEENS1_19SingleTileSchedulerILb0ELb0ELb0ELi128EEEEEEEEEvNT_6ParamsE$_ZN4cute3eso3ESOILb0ELb0EJNS_15ArithmeticTupleIJiiEEEiiiEEC2ERKS3_RKiS8_S8_:
        /* <DEDUP_REMOVED lines=14> */
[----:B------:R-:W-:Y:S05]  /*71e0*/  RET.REL.NODEC R4 `(_ZN7cutlass13device_kernelIN5flash19enable_sm80_to_sm89INS1_16FlashAttnBwdSm80INS1_25CollectiveMainloopBwdSm80ILi2ELi2EN4cute5tupleIJNS5_1CILi64EEENS7_ILi128EEES8_EEENS_10bfloat16_tEfNS_4arch4Sm80ELb0ELb1ELb1ELb0ELb1ELb0ELb0ELb0ELi2ELi2ELi4ELi2ELb1EEENS1_24CollectiveEpilogueBwdGQAISA_fSD_Li256ELb0ELb1EEENS1_19SingleTileSchedulerILb0ELb0ELb0ELi128EEEEEEEEEvNT_6ParamsE) ;  /* 0xffff8e1004007950 */ /* 0x000fea0003c3ffff */
        .type           $_ZN7cutlass13device_kernelIN5flash19enable_sm80_to_sm89INS1_16FlashAttnBwdSm80INS1_25CollectiveMainloopBwdSm80ILi2ELi2EN4cute5tupleIJNS5_1CILi64EEENS7_ILi128EEES8_EEENS_10bfloat16_tEfNS_4arch4Sm80ELb0ELb1ELb1ELb0ELb1ELb0ELb0ELb0ELi2ELi2ELi4ELi2ELb1EEENS1_24CollectiveEpilogueBwdGQAISA_fSD_Li256ELb0ELb1EEENS1_19SingleTileSchedulerILb0ELb0ELb0ELi128EEEEEEEEEvNT_6ParamsE$_ZN4cute3eso3ESOILb0ELb0EJNS_5tupleIJiiEEEiiiEEC2ERKS3_RKiS8_S8_,@function
        .size           $_ZN7cutlass13device_kernelIN5flash19enable_sm80_to_sm89INS1_16FlashAttnBwdSm80INS1_25CollectiveMainloopBwdSm80ILi2ELi2EN4cute5tupleIJNS5_1CILi64EEENS7_ILi128EEES8_EEENS_10bfloat16_tEfNS_4arch4Sm80ELb0ELb1ELb1ELb0ELb1ELb0ELb0ELb0ELi2ELi2ELi4ELi2ELb1EEENS1_24CollectiveEpilogueBwdGQAISA_fSD_Li256ELb0ELb1EEENS1_19SingleTileSchedulerILb0ELb0ELb0ELi128EEEEEEEEEvNT_6ParamsE$_ZN4cute3eso3ESOILb0ELb0EJNS_5tupleIJiiEEEiiiEEC2ERKS3_RKiS8_S8_,($_ZN7cutlass13device_kernelIN5flash19enable_sm80_to_sm89INS1_16FlashAttnBwdSm80INS1_25CollectiveMainloopBwdSm80ILi2ELi2EN4cute5tupleIJNS5_1CILi64EEENS7_ILi128EEES8_EEENS_10bfloat16_tEfNS_4arch4Sm80ELb0ELb1ELb1ELb0ELb1ELb0ELb0ELb0ELi2ELi2ELi4ELi2ELb1EEENS1_24CollectiveEpilogueBwdGQAISA_fSD_Li256ELb0ELb1EEENS1_19SingleTileSchedulerILb0ELb0ELb0ELi128EEEEEEEEEvNT_6ParamsE$_ZN4cute3eso3ESOILb0ELb0EJNS_6LayoutINS_5tupleIJNS3_IJNS_1CILi8EEENS4_ILi1EEEEEENS4_ILi2EEES6_EEENS3_IJNS3_IJS6_NS4_ILi0EEEEEElSA_EEEEENS_10ViewEngineINS_8gmem_ptrIPKN7cutlass10bfloat16_tEEEEEEEC2ERKSD_RKSL_ - $_ZN7cutlass13device_kernelIN5flash19enable_sm80_to_sm89INS1_16FlashAttnBwdSm80INS1_25CollectiveMainloopBwdSm80ILi2ELi2EN4cute5tupleIJNS5_1CILi64EEENS7_ILi128EEES8_EEENS_10bfloat16_tEfNS_4arch4Sm80ELb0ELb1ELb1ELb0ELb1ELb0ELb0ELb0ELi2ELi2ELi4ELi2ELb1EEENS1_24CollectiveEpilogueBwdGQAISA_fSD_Li256ELb0ELb1EEENS1_19SingleTileSchedulerILb0ELb0ELb0ELi128EEEEEEEEEvNT_6ParamsE$_ZN4cute3eso3ESOILb0ELb0EJNS_5tupleIJiiEEEiiiEEC2ERKS3_RKiS8_S8_)
$_ZN7cutlass13device_kernelIN5flash19enable_sm80_to_sm89INS1_16FlashAttnBwdSm80INS1_25CollectiveMainloopBwdSm80ILi2ELi2EN4cute5tupleIJNS5_1CILi64EEENS7_ILi128EEES8_EEENS_10bfloat16_tEfNS_4arch4Sm80ELb0ELb1ELb1ELb0ELb1ELb0ELb0ELb0ELi2ELi2ELi4ELi2ELb1EEENS1_24CollectiveEpilogueBwdGQAISA_fSD_Li256ELb0ELb1EEENS1_19SingleTileSchedulerILb0ELb0ELb0ELi128EEEEEEEEEvNT_6ParamsE$_ZN4cute3eso3ESOILb0ELb0EJNS_5tupleIJiiEEEiiiEEC2ERKS3_RKiS8_S8_:
        /* <DEDUP_REMOVED lines=15> */
        .type           $_ZN7cutlass13device_kernelIN5flash19enable_sm80_to_sm89INS1_16FlashAttnBwdSm80INS1_25CollectiveMainloopBwdSm80ILi2ELi2EN4cute5tupleIJNS5_1CILi64EEENS7_ILi128EEES8_EEENS_10bfloat16_tEfNS_4arch4Sm80ELb0ELb1ELb1ELb0ELb1ELb0ELb0ELb0ELi2ELi2ELi4ELi2ELb1EEENS1_24CollectiveEpilogueBwdGQAISA_fSD_Li256ELb0ELb1EEENS1_19SingleTileSchedulerILb0ELb0ELb0ELi128EEEEEEEEEvNT_6ParamsE$_ZN4cute3eso3ESOILb0ELb0EJNS_6LayoutINS_5tupleIJNS3_IJNS_1CILi8EEENS4_ILi1EEEEEENS4_ILi2EEES6_EEENS3_IJNS3_IJS6_NS4_ILi0EEEEEElSA_EEEEENS_10ViewEngineINS_8gmem_ptrIPKN7cutlass10bfloat16_tEEEEEEEC2ERKSD_RKSL_,@function
        .size           $_ZN7cutlass13device_kernelIN5flash19enable_sm80_to_sm89INS1_16FlashAttnBwdSm80INS1_25CollectiveMainloopBwdSm80ILi2ELi2EN4cute5tupleIJNS5_1CILi64EEENS7_ILi128EEES8_EEENS_10bfloat16_tEfNS_4arch4Sm80ELb0ELb1ELb1ELb0ELb1ELb0ELb0ELb0ELi2ELi2ELi4ELi2ELb1EEENS1_24CollectiveEpilogueBwdGQAISA_fSD_Li256ELb0ELb1EEENS1_19SingleTileSchedulerILb0ELb0ELb0ELi128EEEEEEEEEvNT_6ParamsE$_ZN4cute3eso3ESOILb0ELb0EJNS_6LayoutINS_5tupleIJNS3_IJNS_1CILi8EEENS4_ILi1EEEEEENS4_ILi2EEES6_EEENS3_IJNS3_IJS6_NS4_ILi0EEEEEElSA_EEEEENS_10ViewEngineINS_8gmem_ptrIPKN7cutlass10bfloat16_tEEEEEEEC2ERKSD_RKSL_,($_ZN7cutlass13device_kernelIN5flash19enable_sm80_to_sm89INS1_16FlashAttnBwdSm80INS1_25CollectiveMainloopBwdSm80ILi2ELi2EN4cute5tupleIJNS5_1CILi64EEENS7_ILi128EEES8_EEENS_10bfloat16_tEfNS_4arch4Sm80ELb0ELb1ELb1ELb0ELb1ELb0ELb0ELb0ELi2ELi2ELi4ELi2ELb1EEENS1_24CollectiveEpilogueBwdGQAISA_fSD_Li256ELb0ELb1EEENS1_19SingleTileSchedulerILb0ELb0ELb0ELi128EEEEEEEEEvNT_6ParamsE$_ZN4cute3eso3ESOILb0ELb0EJNS_6LayoutINS_5tupleIJNS3_IJNS_1CILi8EEENS4_ILi1EEEEEENS4_ILi2EEES6_EEENS3_IJNS3_IJS6_NS4_ILi0EEEEEElSA_EEEEElEEC2ERKSD_RKl - $_ZN7cutlass13device_kernelIN5flash19enable_sm80_to_sm89INS1_16FlashAttnBwdSm80INS1_25CollectiveMainloopBwdSm80ILi2ELi2EN4cute5tupleIJNS5_1CILi64EEENS7_ILi128EEES8_EEENS_10bfloat16_tEfNS_4arch4Sm80ELb0ELb1ELb1ELb0ELb1ELb0ELb0ELb0ELi2ELi2ELi4ELi2ELb1EEENS1_24CollectiveEpilogueBwdGQAISA_fSD_Li256ELb0ELb1EEENS1_19SingleTileSchedulerILb0ELb0ELb0ELi128EEEEEEEEEvNT_6ParamsE$_ZN4cute3eso3ESOILb0ELb0EJNS_6LayoutINS_5tupleIJNS3_IJNS_1CILi8EEENS4_ILi1EEEEEENS4_ILi2EEES6_EEENS3_IJNS3_IJS6_NS4_ILi0EEEEEElSA_EEEEENS_10ViewEngineINS_8gmem_ptrIPKN7cutlass10bfloat16_tEEEEEEEC2ERKSD_RKSL_)
$_ZN7cutlass13device_kernelIN5flash19enable_sm80_to_sm89INS1_16FlashAttnBwdSm80INS1_25CollectiveMainloopBwdSm80ILi2ELi2EN4cute5tupleIJNS5_1CILi64EEENS7_ILi128EEES8_EEENS_10bfloat16_tEfNS_4arch4Sm80ELb0ELb1ELb1ELb0ELb1ELb0ELb0ELb0ELi2ELi2ELi4ELi2ELb1EEENS1_24CollectiveEpilogueBwdGQAISA_fSD_Li256ELb0ELb1EEENS1_19SingleTileSchedulerILb0ELb0ELb0ELi128EEEEEEEEEvNT_6ParamsE$_ZN4cute3eso3ESOILb0ELb0EJNS_6LayoutINS_5tupleIJNS3_IJNS_1CILi8EEENS4_ILi1EEEEEENS4_ILi2EEES6_EEENS3_IJNS3_IJS6_NS4_ILi0EEEEEElSA_EEEEENS_10ViewEngineINS_8gmem_ptrIPKN7cutlass10bfloat16_tEEEEEEEC2ERKSD_RKSL_:
[----:B------:R-:W-:Y:S02]  /*72e0*/  ULDC UR30, c[0x0][0x20] ;  /* 0x00000800001e7ab9 */ /* 0x000fe40000000800 */
[----:B------:R-:W-:-:S02]  /*72f0*/  UIADD3 UR31, UR7, -UR30, URZ ;  /* 0x8000001e071f7290 */ /* 0x000fc4000fffe03f */
[----:B------:R-:W-:-:S07]  /*7300*/  UIADD3 UR30, UR28, -UR30, URZ ;  /* 0x8000001e1c1e7290 */ /* 0x000fce000fffe03f */
[----:B------:R1:W-:Y:S04]  /*7310*/  STL.64 [UR31], R4 ;  /* 0x00000004ff007987 */ /* 0x0003e80008100a1f */
[----:B-1----:R-:W2:Y:S01]  /*7320*/  LDL.64 R4, [UR30] ;  /* 0x0000001eff047983 */ /* 0x002ea20008100a00 */
[----:B------:R-:W-:-:S03]  /*7330*/  MOV R7, 0x0 ;  /* 0x0000000000077802 */ /* 0x000fc60000000f00 */
[----:B--2---:R1:W-:Y:S01]  /*7340*/  STL.64 [UR31+0x8], R4 ;  /* 0x00000804ff007987 */ /* 0x0043e20008100a1f */
[----:B------:R-:W-:Y:S05]  /*7350*/  RET.REL.NODEC R6 `(_ZN7cutlass13device_kernelIN5flash19enable_sm80_to_sm89INS1_16FlashAttnBwdSm80INS1_25CollectiveMainloopBwdSm80ILi2ELi2EN4cute5tupleIJNS5_1CILi64EEENS7_ILi128EEES8_EEENS_10bfloat16_tEfNS_4arch4Sm80ELb0ELb1ELb1ELb0ELb1ELb0ELb0ELb0ELi2ELi2ELi4ELi2ELb1EEENS1_24CollectiveEpilogueBwdGQAISA_fSD_Li256ELb0ELb1EEENS1_19SingleTileSchedulerILb0ELb0ELb0ELi128EEEEEEEEEvNT_6ParamsE) ;  /* 0xffff8ca006007950 */ /* 0x000fea0003c3ffff */
        .type           $_ZN7cutlass13device_kernelIN5flash19enable_sm80_to_sm89INS1_16FlashAttnBwdSm80INS1_25CollectiveMainloopBwdSm80ILi2ELi2EN4cute5tupleIJNS5_1CILi64EEENS7_ILi128EEES8_EEENS_10bfloat16_tEfNS_4arch4Sm80ELb0ELb1ELb1ELb0ELb1ELb0ELb0ELb0ELi2ELi2ELi4ELi2ELb1EEENS1_24CollectiveEpilogueBwdGQAISA_fSD_Li256ELb0ELb1EEENS1_19SingleTileSchedulerILb0ELb0ELb0ELi128EEEEEEEEEvNT_6ParamsE$_ZN4cute3eso3ESOILb0ELb0EJNS_6LayoutINS_5tupleIJNS3_IJNS_1CILi8EEENS4_ILi1EEEEEENS4_ILi2EEES6_EEENS3_IJNS3_IJS6_NS4_ILi0EEEEEElSA_EEEEElEEC2ERKSD_RKl,@function
        .size           $_ZN7cutlass13device_kernelIN5flash19enable_sm80_to_sm89INS1_16FlashAttnBwdSm80INS1_25CollectiveMainloopBwdSm80ILi2ELi2EN4cute5tupleIJNS5_1CILi64EEENS7_ILi128EEES8_EEENS_10bfloat16_tEfNS_4arch4Sm80ELb0ELb1ELb1ELb0ELb1ELb0ELb0ELb0ELi2ELi2ELi4ELi2ELb1EEENS1_24CollectiveEpilogueBwdGQAISA_fSD_Li256ELb0ELb1EEENS1_19SingleTileSchedulerILb0ELb0ELb0ELi128EEEEEEEEEvNT_6ParamsE$_ZN4cute3eso3ESOILb0ELb0EJNS_6LayoutINS_5tupleIJNS3_IJNS_1CILi8EEENS4_ILi1EEEEEENS4_ILi2EEES6_EEENS3_IJNS3_IJS6_NS4_ILi0EEEEEElSA_EEEEElEEC2ERKSD_RKl,($_ZN7cutlass13device_kernelIN5flash19enable_sm80_to_sm89INS1_16FlashAttnBwdSm80INS1_25CollectiveMainloopBwdSm80ILi2ELi2EN4cute5tupleIJNS5_1CILi64EEENS7_ILi128EEES8_EEENS_10bfloat16_tEfNS_4arch4Sm80ELb0ELb1ELb1ELb0ELb1ELb0ELb0ELb0ELi2ELi2ELi4ELi2ELb1EEENS1_24CollectiveEpilogueBwdGQAISA_fSD_Li256ELb0ELb1EEENS1_19SingleTileSchedulerILb0ELb0ELb0ELi128EEEEEEEEEvNT_6ParamsE$_ZN4cute3eso3ESOILb0ELb0EJiiEEC2ERKiS4_ - $_ZN7cutlass13device_kernelIN5flash19enable_sm80_to_sm89INS1_16FlashAttnBwdSm80INS1_25CollectiveMainloopBwdSm80ILi2ELi2EN4cute5tupleIJNS5_1CILi64EEENS7_ILi128EEES8_EEENS_10bfloat16_tEfNS_4arch4Sm80ELb0ELb1ELb1ELb0ELb1ELb0ELb0ELb0ELi2ELi2ELi4ELi2ELb1EEENS1_24CollectiveEpilogueBwdGQAISA_fSD_Li256ELb0ELb1EEENS1_19SingleTileSchedulerILb0ELb0ELb0ELi128EEEEEEEEEvNT_6ParamsE$_ZN4cute3eso3ESOILb0ELb0EJNS_6LayoutINS_5tupleIJNS3_IJNS_1CILi8EEENS4_ILi1EEEEEENS4_ILi2EEES6_EEENS3_IJNS3_IJS6_NS4_ILi0EEEEEElSA_EEEEElEEC2ERKSD_RKl)
$_ZN7cutlass13device_kernelIN5flash19enable_sm80_to_sm89INS1_16FlashAttnBwdSm80INS1_25CollectiveMainloopBwdSm80ILi2ELi2EN4cute5tupleIJNS5_1CILi64EEENS7_ILi128EEES8_EEENS_10bfloat16_tEfNS_4arch4Sm80ELb0ELb1ELb1ELb0ELb1ELb0ELb0ELb0ELi2ELi2ELi4ELi2ELb1EEENS1_24CollectiveEpilogueBwdGQAISA_fSD_Li256ELb0ELb1EEENS1_19SingleTileSchedulerILb0ELb0ELb0ELi128EEEEEEEEEvNT_6ParamsE$_ZN4cute3eso3ESOILb0ELb0EJNS_6LayoutINS_5tupleIJNS3_IJNS_1CILi8EEENS4_ILi1EEEEEENS4_ILi2EEES6_EEENS3_IJNS3_IJS6_NS4_ILi0EEEEEElSA_EEEEElEEC2ERKSD_RKl:
[----:B------:R-:W-:Y:S02]  /*7360*/  ULDC UR30, c[0x0][0x20] ;  /* 0x00000800001e7ab9 */ /* 0x000fe40000000800 */
[----:B------:R-:W-:Y:S02]  /*7370*/  UIADD3 UR31, UR7, -UR30, URZ ;  /* 0x8000001e071f7290 */ /* 0x000fe4000fffe03f */
[----:B------:R-:W-:-:S07]  /*7380*/  UIADD3 UR30, UR28, -UR30, URZ ;  /* 0x8000001e1c1e7290 */ /* 0x000fce000fffe03f */
[----:B------:R1:W-:Y:S04]  /*7390*/  STL.64 [UR31], R4 ;  /* 0x00000004ff007987 */ /* 0x0003e80008100a1f */
[----:B-1----:R-:W2:Y:S01]  /*73a0*/  LDL.64 R4, [UR30] ;  /* 0x0000001eff047983 */ /* 0x002ea20008100a00 */
[----:B------:R-:W-:-:S03]  /*73b0*/  MOV R7, 0x0 ;  /* 0x0000000000077802 */ /* 0x000fc60000000f00 */
[----:B--2---:R1:W-:Y:S01]  /*73c0*/  STL.64 [UR31+0x8], R4 ;  /* 0x00000804ff007987 */ /* 0x0043e20008100a1f */
[----:B------:R-:W-:Y:S05]  /*73d0*/  RET.REL.NODEC R6 `(_ZN7cutlass13device_kernelIN5flash19enable_sm80_to_sm89INS1_16FlashAttnBwdSm80INS1_25CollectiveMainloopBwdSm80ILi2ELi2EN4cute5tupleIJNS5_1CILi64EEENS7_ILi128EEES8_EEENS_10bfloat16_tEfNS_4arch4Sm80ELb0ELb1ELb1ELb0ELb1ELb0ELb0ELb0ELi2ELi2ELi4ELi2ELb1EEENS1_24CollectiveEpilogueBwdGQAISA_fSD_Li256ELb0ELb1EEENS1_19SingleTileSchedulerILb0ELb0ELb0ELi128EEEEEEEEEvNT_6ParamsE) ;  /* 0xffff8c2006007950 */ /* 0x000fea0003c3ffff */
        .type           $_ZN7cutlass13device_kernelIN5flash19enable_sm80_to_sm89INS1_16FlashAttnBwdSm80INS1_25CollectiveMainloopBwdSm80ILi2ELi2EN4cute5tupleIJNS5_1CILi64EEENS7_ILi128EEES8_EEENS_10bfloat16_tEfNS_4arch4Sm80ELb0ELb1ELb1ELb0ELb1ELb0ELb0ELb0ELi2ELi2ELi4ELi2ELb1EEENS1_24CollectiveEpilogueBwdGQAISA_fSD_Li256ELb0ELb1EEENS1_19SingleTileSchedulerILb0ELb0ELb0ELi128EEEEEEEEEvNT_6ParamsE$_ZN4cute3eso3ESOILb0ELb0EJiiEEC2ERKiS4_,@function
        .size           $_ZN7cutlass13device_kernelIN5flash19enable_sm80_to_sm89INS1_16FlashAttnBwdSm80INS1_25CollectiveMainloopBwdSm80ILi2ELi2EN4cute5tupleIJNS5_1CILi64EEENS7_ILi128EEES8_EEENS_10bfloat16_tEfNS_4arch4Sm80ELb0ELb1ELb1ELb0ELb1ELb0ELb0ELb0ELi2ELi2ELi4ELi2ELb1EEENS1_24CollectiveEpilogueBwdGQAISA_fSD_Li256ELb0ELb1EEENS1_19SingleTileSchedulerILb0ELb0ELb0ELi128EEEEEEEEEvNT_6ParamsE$_ZN4cute3eso3ESOILb0ELb0EJiiEEC2ERKiS4_,($_ZN7cutlass13device_kernelIN5flash19enable_sm80_to_sm89INS1_16FlashAttnBwdSm80INS1_25CollectiveMainloopBwdSm80ILi2ELi2EN4cute5tupleIJNS5_1CILi64EEENS7_ILi128EEES8_EEENS_10bfloat16_tEfNS_4arch4Sm80ELb0ELb1ELb1ELb0ELb1ELb0ELb0ELb0ELi2ELi2ELi4ELi2ELb1EEENS1_24CollectiveEpilogueBwdGQAISA_fSD_Li256ELb0ELb1EEENS1_19SingleTileSchedulerILb0ELb0ELb0ELi128EEEEEEEEEvNT_6ParamsE$_ZN4cute3eso3ESOILb0ELb1EJNS_15ArithmeticTupleIJNS_1CILi0EEEiEEEEEC2ERKS5_ - $_ZN7cutlass13device_kernelIN5flash19enable_sm80_to_sm89INS1_16FlashAttnBwdSm80INS1_25CollectiveMainloopBwdSm80ILi2ELi2EN4cute5tupleIJNS5_1CILi64EEENS7_ILi128EEES8_EEENS_10bfloat16_tEfNS_4arch4Sm80ELb0ELb1ELb1ELb0ELb1ELb0ELb0ELb0ELi2ELi2ELi4ELi2ELb1EEENS1_24CollectiveEpilogueBwdGQAISA_fSD_Li256ELb0ELb1EEENS1_19SingleTileSchedulerILb0ELb0ELb0ELi128EEEEEEEEEvNT_6ParamsE$_ZN4cute3eso3ESOILb0ELb0EJiiEEC2ERKiS4_)
$_ZN7cutlass13device_kernelIN5flash19enable_sm80_to_sm89INS1_16FlashAttnBwdSm80INS1_25CollectiveMainloopBwdSm80ILi2ELi2EN4cute5tupleIJNS5_1CILi64EEENS7_ILi128EEES8_EEENS_10bfloat16_tEfNS_4arch4Sm80ELb0ELb1ELb1ELb0ELb1ELb0ELb0ELb0ELi2ELi2ELi4ELi2ELb1EEENS1_24CollectiveEpilogueBwdGQAISA_fSD_Li256ELb0ELb1EEENS1_19SingleTileSchedulerILb0ELb0ELb0ELi128EEEEEEEEEvNT_6ParamsE$_ZN4cute3eso3ESOILb0ELb0EJiiEEC2ERKiS4_:
[----:B------:R-:W-:Y:S02]  /*73e0*/  IADD3 R5, R5, -c[0x0][0x20], RZ ;  /* 0x8000080005057a10 */ /* 0x000fe40007ffe0ff */
[----:B------:R-:W-:-:S03]  /*73f0*/  IADD3 R4, R4, -c[0x0][0x20], RZ ;  /* 0x8000080004047a10 */ /* 0x000fc60007ffe0ff */
[----:B------:R1:W-:Y:S04]  /*7400*/  STL [R5], R12 ;  /* 0x0000000c05007387 */ /* 0x0003e80000100800 */
[----:B------:R-:W2:Y:S01]  /*7410*/  LDL R4, [R4] ;  /* 0x0000000004047983 */ /* 0x000ea20000100800 */
[----:B------:R-:W-:-:S03]  /*7420*/  IMAD.MOV.U32 R9, RZ, RZ, 0x0 ;  /* 0x00000000ff097424 */ /* 0x000fc600078e00ff */
[----:B--2---:R1:W-:Y:S01]  /*7430*/  STL [R5+0x4], R4 ;  /* 0x0000040405007387 */ /* 0x0043e20000100800 */
[----:B------:R-:W-:Y:S05]  /*7440*/  RET.REL.NODEC R8 `(_ZN7cutlass13device_kernelIN5flash19enable_sm80_to_sm89INS1_16FlashAttnBwdSm80INS1_25CollectiveMainloopBwdSm80ILi2ELi2EN4cute5tupleIJNS5_1CILi64EEENS7_ILi128EEES8_EEENS_10bfloat16_tEfNS_4arch4Sm80ELb0ELb1ELb1ELb0ELb1ELb0ELb0ELb0ELi2ELi2ELi4ELi2ELb1EEENS1_24CollectiveEpilogueBwdGQAISA_fSD_Li256ELb0ELb1EEENS1_19SingleTileSchedulerILb0ELb0ELb0ELi128EEEEEEEEEvNT_6ParamsE) ;  /* 0xffff8bb008007950 */ /* 0x000fea0003c3ffff */
        .type           $_ZN7cutlass13device_kernelIN5flash19enable_sm80_to_sm89INS1_16FlashAttnBwdSm80INS1_25CollectiveMainloopBwdSm80ILi2ELi2EN4cute5tupleIJNS5_1CILi64EEENS7_ILi128EEES8_EEENS_10bfloat16_tEfNS_4arch4Sm80ELb0ELb1ELb1ELb0ELb1ELb0ELb0ELb0ELi2ELi2ELi4ELi2ELb1EEENS1_24CollectiveEpilogueBwdGQAISA_fSD_Li256ELb0ELb1EEENS1_19SingleTileSchedulerILb0ELb0ELb0ELi128EEEEEEEEEvNT_6ParamsE$_ZN4cute3eso3ESOILb0ELb1EJNS_15ArithmeticTupleIJNS_1CILi0EEEiEEEEEC2ERKS5_,@function
        .size           $_ZN7cutlass13device_kernelIN5flash19enable_sm80_to_sm89INS1_16FlashAttnBwdSm80INS1_25CollectiveMainloopBwdSm80ILi2ELi2EN4cute5tupleIJNS5_1CILi64EEENS7_ILi128EEES8_EEENS_10bfloat16_tEfNS_4arch4Sm80ELb0ELb1ELb1ELb0ELb1ELb0ELb0ELb0ELi2ELi2ELi4ELi2ELb1EEENS1_24CollectiveEpilogueBwdGQAISA_fSD_Li256ELb0ELb1EEENS1_19SingleTileSchedulerILb0ELb0ELb0ELi128EEEEEEEEEvNT_6ParamsE$_ZN4cute3eso3ESOILb0ELb1EJNS_15ArithmeticTupleIJNS_1CILi0EEEiEEEEEC2ERKS5_,($_ZN7cutlass13device_kernelIN5flash19enable_sm80_to_sm89INS1_16FlashAttnBwdSm80INS1_25CollectiveMainloopBwdSm80ILi2ELi2EN4cute5tupleIJNS5_1CILi64EEENS7_ILi128EEES8_EEENS_10bfloat16_tEfNS_4arch4Sm80ELb0ELb1ELb1ELb0ELb1ELb0ELb0ELb0ELi2ELi2ELi4ELi2ELb1EEENS1_24CollectiveEpilogueBwdGQAISA_fSD_Li256ELb0ELb1EEENS1_19SingleTileSchedulerILb0ELb0ELb0ELi128EEEEEEEEEvNT_6ParamsE$_ZN4cute3eso3ESOILb0ELb1EJNS_15ArithmeticTupleIJiEEEEEC2ERKS3_ - $_ZN7cutlass13device_kernelIN5flash19enable_sm80_to_sm89INS1_16FlashAttnBwdSm80INS1_25CollectiveMainloopBwdSm80ILi2ELi2EN4cute5tupleIJNS5_1CILi64EEENS7_ILi128EEES8_EEENS_10bfloat16_tEfNS_4arch4Sm80ELb0ELb1ELb1ELb0ELb1ELb0ELb0ELb0ELi2ELi2ELi4ELi2ELb1EEENS1_24CollectiveEpilogueBwdGQAISA_fSD_Li256ELb0ELb1EEENS1_19SingleTileSchedulerILb0ELb0ELb0ELi128EEEEEEEEEvNT_6ParamsE$_ZN4cute3eso3ESOILb0ELb1EJNS_15ArithmeticTupleIJNS_1CILi0EEEiEEEEEC2ERKS5_)
$_ZN7cutlass13device_kernelIN5flash19enable_sm80_to_sm89INS1_16FlashAttnBwdSm80INS1_25CollectiveMainloopBwdSm80ILi2ELi2EN4cute5tupleIJNS5_1CILi64EEENS7_ILi128EEES8_EEENS_10bfloat16_tEfNS_4arch4Sm80ELb0ELb1ELb1ELb0ELb1ELb0ELb0ELb0ELi2ELi2ELi4ELi2ELb1EEENS1_24CollectiveEpilogueBwdGQAISA_fSD_Li256ELb0ELb1EEENS1_19SingleTileSchedulerILb0ELb0ELb0ELi128EEEEEEEEEvNT_6ParamsE$_ZN4cute3eso3ESOILb0ELb1EJNS_15ArithmeticTupleIJNS_1CILi0EEEiEEEEEC2ERKS5_:
[----:B------:R-:W-:Y:S02]  /*7450*/  ULDC UR4, c[0x0][0x20] ;  /* 0x0000080000047ab9 */ /* 0x000fe40000000800 */
[----:B------:R-:W-:-:S09]  /*7460*/  UIADD3 UR4, UR38, -UR4, URZ ;  /* 0x8000000426047290 */ /* 0x000fd2000fffe03f */
[----:B------:R1:W-:Y:S02]  /*7470*/  STL [UR4], R5 ;  /* 0x00000005ff007987 */ /* 0x0003e40008100804 */
[----:B-1----:R-:W-:-:S04]  /*7480*/  MOV R5, 0x0 ;  /* 0x0000000000057802 */ /* 0x002fc80000000f00 */
[----:B------:R-:W-:Y:S05]  /*7490*/  RET.REL.NODEC R4 `(_ZN7cutlass13device_kernelIN5flash19enable_sm80_to_sm89INS1_16FlashAttnBwdSm80INS1_25CollectiveMainloopBwdSm80ILi2ELi2EN4cute5tupleIJNS5_1CILi64EEENS7_ILi128EEES8_EEENS_10bfloat16_tEfNS_4arch4Sm80ELb0ELb1ELb1ELb0ELb1ELb0ELb0ELb0ELi2ELi2ELi4ELi2ELb1EEENS1_24CollectiveEpilogueBwdGQAISA_fSD_Li256ELb0ELb1EEENS1_19SingleTileSchedulerILb0ELb0ELb0ELi128EEEEEEEEEvNT_6ParamsE) ;  /* 0xffff8b6004007950 */ /* 0x000fea0003c3ffff */
        .type           $_ZN7cutlass13device_kernelIN5flash19enable_sm80_to_sm89INS1_16FlashAttnBwdSm80INS1_25CollectiveMainloopBwdSm80ILi2ELi2EN4cute5tupleIJNS5_1CILi64EEENS7_ILi128EEES8_EEENS_10bfloat16_tEfNS_4arch4Sm80ELb0ELb1ELb1ELb0ELb1ELb0ELb0ELb0ELi2ELi2ELi4ELi2ELb1EEENS1_24CollectiveEpilogueBwdGQAISA_fSD_Li256ELb0ELb1EEENS1_19SingleTileSchedulerILb0ELb0ELb0ELi128EEEEEEEEEvNT_6ParamsE$_ZN4cute3eso3ESOILb0ELb1EJNS_15ArithmeticTupleIJiEEEEEC2ERKS3_,@function
        .size           $_ZN7cutlass13device_kernelIN5flash19enable_sm80_to_sm89INS1_16FlashAttnBwdSm80INS1_25CollectiveMainloopBwdSm80ILi2ELi2EN4cute5tupleIJNS5_1CILi64EEENS7_ILi128EEES8_EEENS_10bfloat16_tEfNS_4arch4Sm80ELb0ELb1ELb1ELb0ELb1ELb0ELb0ELb0ELi2ELi2ELi4ELi2ELb1EEENS1_24CollectiveEpilogueBwdGQAISA_fSD_Li256ELb0ELb1EEENS1_19SingleTileSchedulerILb0ELb0ELb0ELi128EEEEEEEEEvNT_6ParamsE$_ZN4cute3eso3ESOILb0ELb1EJNS_15ArithmeticTupleIJiEEEEEC2ERKS3_,($_ZN7cutlass13device_kernelIN5flash19enable_sm80_to_sm89INS1_16FlashAttnBwdSm80INS1_25CollectiveMainloopBwdSm80ILi2ELi2EN4cute5tupleIJNS5_1CILi64EEENS7_ILi128EEES8_EEENS_10bfloat16_tEfNS_4arch4Sm80ELb0ELb1ELb1ELb0ELb1ELb0ELb0ELb0ELi2ELi2ELi4ELi2ELb1EEENS1_24CollectiveEpilogueBwdGQAISA_fSD_Li256ELb0ELb1EEENS1_19SingleTileSchedulerILb0ELb0ELb0ELi128EEEEEEEEEvNT_6ParamsE$_ZN4cute3eso3ESOILb0ELb1EJNS_15ArithmeticTupleIJiiEEEEEC2ERKS3_ - $_ZN7cutlass13device_kernelIN5flash19enable_sm80_to_sm89INS1_16FlashAttnBwdSm80INS1_25CollectiveMainloopBwdSm80ILi2ELi2EN4cute5tupleIJNS5_1CILi64EEENS7_ILi128EEES8_EEENS_10bfloat16_tEfNS_4arch4Sm80ELb0ELb1ELb1ELb0ELb1ELb0ELb0ELb0ELi2ELi2ELi4ELi2ELb1EEENS1_24CollectiveEpilogueBwdGQAISA_fSD_Li256ELb0ELb1EEENS1_19SingleTileSchedulerILb0ELb0ELb0ELi128EEEEEEEEEvNT_6ParamsE$_ZN4cute3eso3ESOILb0ELb1EJNS_15ArithmeticTupleIJiEEEEEC2ERKS3_)
$_ZN7cutlass13device_kernelIN5flash19enable_sm80_to_sm89INS1_16FlashAttnBwdSm80INS1_25CollectiveMainloopBwdSm80ILi2ELi2EN4cute5tupleIJNS5_1CILi64EEENS7_ILi128EEES8_EEENS_10bfloat16_tEfNS_4arch4Sm80ELb0ELb1ELb1ELb0ELb1ELb0ELb0ELb0ELi2ELi2ELi4ELi2ELb1EEENS1_24CollectiveEpilogueBwdGQAISA_fSD_Li256ELb0ELb1EEENS1_19SingleTileSchedulerILb0ELb0ELb0ELi128EEEEEEEEEvNT_6ParamsE$_ZN4cute3eso3ESOILb0ELb1EJNS_15ArithmeticTupleIJiEEEEEC2ERKS3_:
[----:B------:R-:W-:Y:S02]  /*74a0*/  ULDC UR4, c[0x0][0x20] ;  /* 0x0000080000047ab9 */ /* 0x000fe40000000800 */
[----:B------:R-:W-:-:S09]  /*74b0*/  UIADD3 UR4, UR38, -UR4, URZ ;  /* 0x8000000426047290 */ /* 0x000fd2000fffe03f */
[----:B------:R1:W-:Y:S02]  /*74c0*/  STL [UR4], R5 ;  /* 0x00000005ff007987 */ /* 0x0003e40008100804 */
[----:B-1----:R-:W-:-:S04]  /*74d0*/  MOV R5, 0x0 ;  /* 0x0000000000057802 */ /* 0x002fc80000000f00 */
[----:B------:R-:W-:Y:S05]  /*74e0*/  RET.REL.NODEC R4 `(_ZN7cutlass13device_kernelIN5flash19enable_sm80_to_sm89INS1_16FlashAttnBwdSm80INS1_25CollectiveMainloopBwdSm80ILi2ELi2EN4cute5tupleIJNS5_1CILi64EEENS7_ILi128EEES8_EEENS_10bfloat16_tEfNS_4arch4Sm80ELb0ELb1ELb1ELb0ELb1ELb0ELb0ELb0ELi2ELi2ELi4ELi2ELb1EEENS1_24CollectiveEpilogueBwdGQAISA_fSD_Li256ELb0ELb1EEENS1_19SingleTileSchedulerILb0ELb0ELb0ELi128EEEEEEEEEvNT_6ParamsE) ;  /* 0xffff8b1004007950 */ /* 0x000fea0003c3ffff */
        .type           $_ZN7cutlass13device_kernelIN5flash19enable_sm80_to_sm89INS1_16FlashAttnBwdSm80INS1_25CollectiveMainloopBwdSm80ILi2ELi2EN4cute5tupleIJNS5_1CILi64EEENS7_ILi128EEES8_EEENS_10bfloat16_tEfNS_4arch4Sm80ELb0ELb1ELb1ELb0ELb1ELb0ELb0ELb0ELi2ELi2ELi4ELi2ELb1EEENS1_24CollectiveEpilogueBwdGQAISA_fSD_Li256ELb0ELb1EEENS1_19SingleTileSchedulerILb0ELb0ELb0ELi128EEEEEEEEEvNT_6ParamsE$_ZN4cute3eso3ESOILb0ELb1EJNS_15ArithmeticTupleIJiiEEEEEC2ERKS3_,@function
        .size           $_ZN7cutlass13device_kernelIN5flash19enable_sm80_to_sm89INS1_16FlashAttnBwdSm80INS1_25CollectiveMainloopBwdSm80ILi2ELi2EN4cute5tupleIJNS5_1CILi64EEENS7_ILi128EEES8_EEENS_10bfloat16_tEfNS_4arch4Sm80ELb0ELb1ELb1ELb0ELb1ELb0ELb0ELb0ELi2ELi2ELi4ELi2ELb1EEENS1_24CollectiveEpilogueBwdGQAISA_fSD_Li256ELb0ELb1EEENS1_19SingleTileSchedulerILb0ELb0ELb0ELi128EEEEEEEEEvNT_6ParamsE$_ZN4cute3eso3ESOILb0ELb1EJNS_15ArithmeticTupleIJiiEEEEEC2ERKS3_,($_ZN7cutlass13device_kernelIN5flash19enable_sm80_to_sm89INS1_16FlashAttnBwdSm80INS1_25CollectiveMainloopBwdSm80ILi2ELi2EN4cute5tupleIJNS5_1CILi64EEENS7_ILi128EEES8_EEENS_10bfloat16_tEfNS_4arch4Sm80ELb0ELb1ELb1ELb0ELb1ELb0ELb0ELb0ELi2ELi2ELi4ELi2ELb1EEENS1_24CollectiveEpilogueBwdGQAISA_fSD_Li256ELb0ELb1EEENS1_19SingleTileSchedulerILb0ELb0ELb0ELi128EEEEEEEEEvNT_6ParamsE$_ZN4cute3eso3ESOILb0ELb1EJNS_15ArithmeticTupleIJiiEEENS_1CILi0EEES5_S5_EEC2ERKS3_RKS5_SA_SA_ - $_ZN7cutlass13device_kernelIN5flash19enable_sm80_to_sm89INS1_16FlashAttnBwdSm80INS1_25CollectiveMainloopBwdSm80ILi2ELi2EN4cute5tupleIJNS5_1CILi64EEENS7_ILi128EEES8_EEENS_10bfloat16_tEfNS_4arch4Sm80ELb0ELb1ELb1ELb0ELb1ELb0ELb0ELb0ELi2ELi2ELi4ELi2ELb1EEENS1_24CollectiveEpilogueBwdGQAISA_fSD_Li256ELb0ELb1EEENS1_19SingleTileSchedulerILb0ELb0ELb0ELi128EEEEEEEEEvNT_6ParamsE$_ZN4cute3eso3ESOILb0ELb1EJNS_15ArithmeticTupleIJiiEEEEEC2ERKS3_)
$_ZN7cutlass13device_kernelIN5flash19enable_sm80_to_sm89INS1_16FlashAttnBwdSm80INS1_25CollectiveMainloopBwdSm80ILi2ELi2EN4cute5tupleIJNS5_1CILi64EEENS7_ILi128EEES8_EEENS_10bfloat16_tEfNS_4arch4Sm80ELb0ELb1ELb1ELb0ELb1ELb0ELb0ELb0ELi2ELi2ELi4ELi2ELb1EEENS1_24CollectiveEpilogueBwdGQAISA_fSD_Li256ELb0ELb1EEENS1_19SingleTileSchedulerILb0ELb0ELb0ELi128EEEEEEEEEvNT_6ParamsE$_ZN4cute3eso3ESOILb0ELb1EJNS_15ArithmeticTupleIJiiEEEEEC2ERKS3_:
[----:B------:R-:W-:Y:S02]  /*74f0*/  IADD3 R5, R5, -c[0x0][0x20], RZ ;  /* 0x8000080005057a10 */ /* 0x000fe40007ffe0ff */
[----:B------:R-:W-:-:S03]  /*7500*/  MOV R7, 0x0 ;  /* 0x0000000000077802 */ /* 0x000fc60000000f00 */
[----:B------:R1:W-:Y:S04]  /*7510*/  STL [R5], R14 ;  /* 0x0000000e05007387 */ /* 0x0003e80000100800 */
[----:B------:R1:W-:Y:S01]  /*7520*/  STL [R5+0x4], R12 ;  /* 0x0000040c05007387 */ /* 0x0003e20000100800 */
[----:B------:R-:W-:Y:S05]  /*7530*/  RET.REL.NODEC R6 `(_ZN7cutlass13device_kernelIN5flash19enable_sm80_to_sm89INS1_16FlashAttnBwdSm80INS1_25CollectiveMainloopBwdSm80ILi2ELi2EN4cute5tupleIJNS5_1CILi64EEENS7_ILi128EEES8_EEENS_10bfloat16_tEfNS_4arch4Sm80ELb0ELb1ELb1ELb0ELb1ELb0ELb0ELb0ELi2ELi2ELi4ELi2ELb1EEENS1_24CollectiveEpilogueBwdGQAISA_fSD_Li256ELb0ELb1EEENS1_19SingleTileSchedulerILb0ELb0ELb0ELi128EEEEEEEEEvNT_6ParamsE) ;  /* 0xffff8ac006007950 */ /* 0x000fea0003c3ffff */
        .type           $_ZN7cutlass13device_kernelIN5flash19enable_sm80_to_sm89INS1_16FlashAttnBwdSm80INS1_25CollectiveMainloopBwdSm80ILi2ELi2EN4cute5tupleIJNS5_1CILi64EEENS7_ILi128EEES8_EEENS_10bfloat16_tEfNS_4arch4Sm80ELb0ELb1ELb1ELb0ELb1ELb0ELb0ELb0ELi2ELi2ELi4ELi2ELb1EEENS1_24CollectiveEpilogueBwdGQAISA_fSD_Li256ELb0ELb1EEENS1_19SingleTileSchedulerILb0ELb0ELb0ELi128EEEEEEEEEvNT_6ParamsE$_ZN4cute3eso3ESOILb0ELb1EJNS_15ArithmeticTupleIJiiEEENS_1CILi0EEES5_S5_EEC2ERKS3_RKS5_SA_SA_,@function
        .size           $_ZN7cutlass13device_kernelIN5flash19enable_sm80_to_sm89INS1_16FlashAttnBwdSm80INS1_25CollectiveMainloopBwdSm80ILi2ELi2EN4cute5tupleIJNS5_1CILi64EEENS7_ILi128EEES8_EEENS_10bfloat16_tEfNS_4arch4Sm80ELb0ELb1ELb1ELb0ELb1ELb0ELb0ELb0ELi2ELi2ELi4ELi2ELb1EEENS1_24CollectiveEpilogueBwdGQAISA_fSD_Li256ELb0ELb1EEENS1_19SingleTileSchedulerILb0ELb0ELb0ELi128EEEEEEEEEvNT_6ParamsE$_ZN4cute3eso3ESOILb0ELb1EJNS_15ArithmeticTupleIJiiEEENS_1CILi0EEES5_S5_EEC2ERKS3_RKS5_SA_SA_,($_ZN7cutlass13device_kernelIN5flash19enable_sm80_to_sm89INS1_16FlashAttnBwdSm80INS1_25CollectiveMainloopBwdSm80ILi2ELi2EN4cute5tupleIJNS5_1CILi64EEENS7_ILi128EEES8_EEENS_10bfloat16_tEfNS_4arch4Sm80ELb0ELb1ELb1ELb0ELb1ELb0ELb0ELb0ELi2ELi2ELi4ELi2ELb1EEENS1_24CollectiveEpilogueBwdGQAISA_fSD_Li256ELb0ELb1EEENS1_19SingleTileSchedulerILb0ELb0ELb0ELi128EEEEEEEEEvNT_6ParamsE$_ZN4cute3eso3ESOILb0ELb1EJiEEC2ERKi - $_ZN7cutlass13device_kernelIN5flash19enable_sm80_to_sm89INS1_16FlashAttnBwdSm80INS1_25CollectiveMainloopBwdSm80ILi2ELi2EN4cute5tupleIJNS5_1CILi64EEENS7_ILi128EEES8_EEENS_10bfloat16_tEfNS_4arch4Sm80ELb0ELb1ELb1ELb0ELb1ELb0ELb0ELb0ELi2ELi2ELi4ELi2ELb1EEENS1_24CollectiveEpilogueBwdGQAISA_fSD_Li256ELb0ELb1EEENS1_19SingleTileSchedulerILb0ELb0ELb0ELi128EEEEEEEEEvNT_6ParamsE$_ZN4cute3eso3ESOILb0ELb1EJNS_15ArithmeticTupleIJiiEEENS_1CILi0EEES5_S5_EEC2ERKS3_RKS5_SA_SA_)
$_ZN7cutlass13device_kernelIN5flash19enable_sm80_to_sm89INS1_16FlashAttnBwdSm80INS1_25CollectiveMainloopBwdSm80ILi2ELi2EN4cute5tupleIJNS5_1CILi64EEENS7_ILi128EEES8_EEENS_10bfloat16_tEfNS_4arch4Sm80ELb0ELb1ELb1ELb0ELb1ELb0ELb0ELb0ELi2ELi2ELi4ELi2ELb1EEENS1_24CollectiveEpilogueBwdGQAISA_fSD_Li256ELb0ELb1EEENS1_19SingleTileSchedulerILb0ELb0ELb0ELi128EEEEEEEEEvNT_6ParamsE$_ZN4cute3eso3ESOILb0ELb1EJNS_15ArithmeticTupleIJiiEEENS_1CILi0EEES5_S5_EEC2ERKS3_RKS5_SA_SA_:
[----:B------:R-:W-:Y:S01]  /*7540*/  ULDC UR4, c[0x0][0x20] ;  /* 0x0000080000047ab9 */ /* 0x000fe20000000800 */
[----:B------:R-:W-:Y:S01]  /*7550*/  MOV R14, R12 ;  /* 0x0000000c000e7202 */ /* 0x000fe20000000f00 */
[----:B------:R-:W-:Y:S01]  /*7560*/  UIADD3 UR4, UR38, -UR4, URZ ;  /* 0x8000000426047290 */ /* 0x000fe2000fffe03f */
[----:B------:R-:W-:-:S08]  /*7570*/  MOV R15, 0x0 ;  /* 0x00000000000f7802 */ /* 0x000fd00000000f00 */
[----:B------:R1:W-:Y:S04]  /*7580*/  STL [UR4], R6 ;  /* 0x00000006ff007987 */ /* 0x0003e80008100804 */
[----:B------:R1:W-:Y:S01]  /*7590*/  STL [UR4+0x4], R7 ;  /* 0x00000407ff007987 */ /* 0x0003e20008100804 */
[----:B------:R-:W-:Y:S05]  /*75a0*/  RET.REL.NODEC R14 `(_ZN7cutlass13device_kernelIN5flash19enable_sm80_to_sm89INS1_16FlashAttnBwdSm80INS1_25CollectiveMainloopBwdSm80ILi2ELi2EN4cute5tupleIJNS5_1CILi64EEENS7_ILi128EEES8_EEENS_10bfloat16_tEfNS_4arch4Sm80ELb0ELb1ELb1ELb0ELb1ELb0ELb0ELb0ELi2ELi2ELi4ELi2ELb1EEENS1_24CollectiveEpilogueBwdGQAISA_fSD_Li256ELb0ELb1EEENS1_19SingleTileSchedulerILb0ELb0ELb0ELi128EEEEEEEEEvNT_6ParamsE) ;  /* 0xffff8a500e007950 */ /* 0x000fea0003c3ffff */
        .type           $_ZN7cutlass13device_kernelIN5flash19enable_sm80_to_sm89INS1_16FlashAttnBwdSm80INS1_25CollectiveMainloopBwdSm80ILi2ELi2EN4cute5tupleIJNS5_1CILi64EEENS7_ILi128EEES8_EEENS_10bfloat16_tEfNS_4arch4Sm80ELb0ELb1ELb1ELb0ELb1ELb0ELb0ELb0ELi2ELi2ELi4ELi2ELb1EEENS1_24CollectiveEpilogueBwdGQAISA_fSD_Li256ELb0ELb1EEENS1_19SingleTileSchedulerILb0ELb0ELb0ELi128EEEEEEEEEvNT_6ParamsE$_ZN4cute3eso3ESOILb0ELb1EJiEEC2ERKi,@function
        .size           $_ZN7cutlass13device_kernelIN5flash19enable_sm80_to_sm89INS1_16FlashAttnBwdSm80INS1_25CollectiveMainloopBwdSm80ILi2ELi2EN4cute5tupleIJNS5_1CILi64EEENS7_ILi128EEES8_EEENS_10bfloat16_tEfNS_4arch4Sm80ELb0ELb1ELb1ELb0ELb1ELb0ELb0ELb0ELi2ELi2ELi4ELi2ELb1EEENS1_24CollectiveEpilogueBwdGQAISA_fSD_Li256ELb0ELb1EEENS1_19SingleTileSchedulerILb0ELb0ELb0ELi128EEEEEEEEEvNT_6ParamsE$_ZN4cute3eso3ESOILb0ELb1EJiEEC2ERKi,($_ZN7cutlass13device_kernelIN5flash19enable_sm80_to_sm89INS1_16FlashAttnBwdSm80INS1_25CollectiveMainloopBwdSm80ILi2ELi2EN4cute5tupleIJNS5_1CILi64EEENS7_ILi128EEES8_EEENS_10bfloat16_tEfNS_4arch4Sm80ELb0ELb1ELb1ELb0ELb1ELb0ELb0ELb0ELi2ELi2ELi4ELi2ELb1EEENS1_24CollectiveEpilogueBwdGQAISA_fSD_Li256ELb0ELb1EEENS1_19SingleTileSchedulerILb0ELb0ELb0ELi128EEEEEEEEEvNT_6ParamsE$_ZN4cute3eso3ESOILb0ELb1EJiNS_1CILi0EEEEEC2ERKiRKS3_ - $_ZN7cutlass13device_kernelIN5flash19enable_sm80_to_sm89INS1_16FlashAttnBwdSm80INS1_25CollectiveMainloopBwdSm80ILi2ELi2EN4cute5tupleIJNS5_1CILi64EEENS7_ILi128EEES8_EEENS_10bfloat16_tEfNS_4arch4Sm80ELb0ELb1ELb1ELb0ELb1ELb0ELb0ELb0ELi2ELi2ELi4ELi2ELb1EEENS1_24CollectiveEpilogueBwdGQAISA_fSD_Li256ELb0ELb1EEENS1_19SingleTileSchedulerILb0ELb0ELb0ELi128EEEEEEEEEvNT_6ParamsE$_ZN4cute3eso3ESOILb0ELb1EJiEEC2ERKi)
$_ZN7cutlass13device_kernelIN5flash19enable_sm80_to_sm89INS1_16FlashAttnBwdSm80INS1_25CollectiveMainloopBwdSm80ILi2ELi2EN4cute5tupleIJNS5_1CILi64EEENS7_ILi128EEES8_EEENS_10bfloat16_tEfNS_4arch4Sm80ELb0ELb1ELb1ELb0ELb1ELb0ELb0ELb0ELi2ELi2ELi4ELi2ELb1EEENS1_24CollectiveEpilogueBwdGQAISA_fSD_Li256ELb0ELb1EEENS1_19SingleTileSchedulerILb0ELb0ELb0ELi128EEEEEEEEEvNT_6ParamsE$_ZN4cute3eso3ESOILb0ELb1EJiEEC2ERKi:
[----:B------:R-:W-:Y:S01]  /*75b0*/  ULDC UR37, c[0x0][0x20] ;  /* 0x0000080000257ab9 */ /* 0x000fe20000000800 */
[----:B------:R-:W-:Y:S01]  /*75c0*/  MOV R14, R12 ;  /* 0x0000000c000e7202 */ /* 0x000fe20000000f00 */
[----:B------:R-:W-:Y:S01]  /*75d0*/  UIADD3 UR37, UR40, -UR37, URZ ;  /* 0x8000002528257290 */ /* 0x000fe2000fffe03f */
[----:B------:R-:W-:-:S08]  /*75e0*/  MOV R15, 0x0 ;  /* 0x00000000000f7802 */ /* 0x000fd00000000f00 */
[----:B------:R1:W-:Y:S01]  /*75f0*/  STL [UR37], R5 ;  /* 0x00000005ff007987 */ /* 0x0003e20008100825 */
[----:B------:R-:W-:Y:S05]  /*7600*/  RET.REL.NODEC R14 `(_ZN7cutlass13device_kernelIN5flash19enable_sm80_to_sm89INS1_16FlashAttnBwdSm80INS1_25CollectiveMainloopBwdSm80ILi2ELi2EN4cute5tupleIJNS5_1CILi64EEENS7_ILi128EEES8_EEENS_10bfloat16_tEfNS_4arch4Sm80ELb0ELb1ELb1ELb0ELb1ELb0ELb0ELb0ELi2ELi2ELi4ELi2ELb1EEENS1_24CollectiveEpilogueBwdGQAISA_fSD_Li256ELb0ELb1EEENS1_19SingleTileSchedulerILb0ELb0ELb0ELi128EEEEEEEEEvNT_6ParamsE) ;  /* 0xffff89f00e007950 */ /* 0x000fea0003c3ffff */
        .type           $_ZN7cutlass13device_kernelIN5flash19enable_sm80_to_sm89INS1_16FlashAttnBwdSm80INS1_25CollectiveMainloopBwdSm80ILi2ELi2EN4cute5tupleIJNS5_1CILi64EEENS7_ILi128EEES8_EEENS_10bfloat16_tEfNS_4arch4Sm80ELb0ELb1ELb1ELb0ELb1ELb0ELb0ELb0ELi2ELi2ELi4ELi2ELb1EEENS1_24CollectiveEpilogueBwdGQAISA_fSD_Li256ELb0ELb1EEENS1_19SingleTileSchedulerILb0ELb0ELb0ELi128EEEEEEEEEvNT_6ParamsE$_ZN4cute3eso3ESOILb0ELb1EJiNS_1CILi0EEEEEC2ERKiRKS3_,@function
        .size           $_ZN7cutlass13device_kernelIN5flash19enable_sm80_to_sm89INS1_16FlashAttnBwdSm80INS1_25CollectiveMainloopBwdSm80ILi2ELi2EN4cute5tupleIJNS5_1CILi64EEENS7_ILi128EEES8_EEENS_10bfloat16_tEfNS_4arch4Sm80ELb0ELb1ELb1ELb0ELb1ELb0ELb0ELb0ELi2ELi2ELi4ELi2ELb1EEENS1_24CollectiveEpilogueBwdGQAISA_fSD_Li256ELb0ELb1EEENS1_19SingleTileSchedulerILb0ELb0ELb0ELi128EEEEEEEEEvNT_6ParamsE$_ZN4cute3eso3ESOILb0ELb1EJiNS_1CILi0EEEEEC2ERKiRKS3_,($_ZN7cutlass13device_kernelIN5flash19enable_sm80_to_sm89INS1_16FlashAttnBwdSm80INS1_25CollectiveMainloopBwdSm80ILi2ELi2EN4cute5tupleIJNS5_1CILi64EEENS7_ILi128EEES8_EEENS_10bfloat16_tEfNS_4arch4Sm80ELb0ELb1ELb1ELb0ELb1ELb0ELb0ELb0ELi2ELi2ELi4ELi2ELb1EEENS1_24CollectiveEpilogueBwdGQAISA_fSD_Li256ELb0ELb1EEENS1_19SingleTileSchedulerILb0ELb0ELb0ELi128EEEEEEEEEvNT_6ParamsE$_ZN4cute3eso3ESOILb0ELb1EJlEEC2ERKl - $_ZN7cutlass13device_kernelIN5flash19enable_sm80_to_sm89INS1_16FlashAttnBwdSm80INS1_25CollectiveMainloopBwdSm80ILi2ELi2EN4cute5tupleIJNS5_1CILi64EEENS7_ILi128EEES8_EEENS_10bfloat16_tEfNS_4arch4Sm80ELb0ELb1ELb1ELb0ELb1ELb0ELb0ELb0ELi2ELi2ELi4ELi2ELb1EEENS1_24CollectiveEpilogueBwdGQAISA_fSD_Li256ELb0ELb1EEENS1_19SingleTileSchedulerILb0ELb0ELb0ELi128EEEEEEEEEvNT_6ParamsE$_ZN4cute3eso3ESOILb0ELb1EJiNS_1CILi0EEEEEC2ERKiRKS3_)
$_ZN7cutlass13device_kernelIN5flash19enable_sm80_to_sm89INS1_16FlashAttnBwdSm80INS1_25CollectiveMainloopBwdSm80ILi2ELi2EN4cute5tupleIJNS5_1CILi64EEENS7_ILi128EEES8_EEENS_10bfloat16_tEfNS_4arch4Sm80ELb0ELb1ELb1ELb0ELb1ELb0ELb0ELb0ELi2ELi2ELi4ELi2ELb1EEENS1_24CollectiveEpilogueBwdGQAISA_fSD_Li256ELb0ELb1EEENS1_19SingleTileSchedulerILb0ELb0ELb0ELi128EEEEEEEEEvNT_6ParamsE$_ZN4cute3eso3ESOILb0ELb1EJiNS_1CILi0EEEEEC2ERKiRKS3_:
[----:B------:R-:W-:Y:S02]  /*7610*/  IADD3 R4, R4, -c[0x0][0x20], RZ ;  /* 0x8000080004047a10 */ /* 0x000fe40007ffe0ff */
[----:B------:R-:W-:-:S03]  /*7620*/  MOV R7, 0x0 ;  /* 0x0000000000077802 */ /* 0x000fc60000000f00 */
[----:B------:R1:W-:Y:S01]  /*7630*/  STL [R4], R5 ;  /* 0x0000000504007387 */ /* 0x0003e20000100800 */
[----:B------:R-:W-:Y:S05]  /*7640*/  RET.REL.NODEC R6 `(_ZN7cutlass13device_kernelIN5flash19enable_sm80_to_sm89INS1_16FlashAttnBwdSm80INS1_25CollectiveMainloopBwdSm80ILi2ELi2EN4cute5tupleIJNS5_1CILi64EEENS7_ILi128EEES8_EEENS_10bfloat16_tEfNS_4arch4Sm80ELb0ELb1ELb1ELb0ELb1ELb0ELb0ELb0ELi2ELi2ELi4ELi2ELb1EEENS1_24CollectiveEpilogueBwdGQAISA_fSD_Li256ELb0ELb1EEENS1_19SingleTileSchedulerILb0ELb0ELb0ELi128EEEEEEEEEvNT_6ParamsE) ;  /* 0xffff89b006007950 */ /* 0x000fea0003c3ffff */
        .type           $_ZN7cutlass13device_kernelIN5flash19enable_sm80_to_sm89INS1_16FlashAttnBwdSm80INS1_25CollectiveMainloopBwdSm80ILi2ELi2EN4cute5tupleIJNS5_1CILi64EEENS7_ILi128EEES8_EEENS_10bfloat16_tEfNS_4arch4Sm80ELb0ELb1ELb1ELb0ELb1ELb0ELb0ELb0ELi2ELi2ELi4ELi2ELb1EEENS1_24CollectiveEpilogueBwdGQAISA_fSD_Li256ELb0ELb1EEENS1_19SingleTileSchedulerILb0ELb0ELb0ELi128EEEEEEEEEvNT_6ParamsE$_ZN4cute3eso3ESOILb0ELb1EJlEEC2ERKl,@function
        .size           $_ZN7cutlass13device_kernelIN5flash19enable_sm80_to_sm89INS1_16FlashAttnBwdSm80INS1_25CollectiveMainloopBwdSm80ILi2ELi2EN4cute5tupleIJNS5_1CILi64EEENS7_ILi128EEES8_EEENS_10bfloat16_tEfNS_4arch4Sm80ELb0ELb1ELb1ELb0ELb1ELb0ELb0ELb0ELi2ELi2ELi4ELi2ELb1EEENS1_24CollectiveEpilogueBwdGQAISA_fSD_Li256ELb0ELb1EEENS1_19SingleTileSchedulerILb0ELb0ELb0ELi128EEEEEEEEEvNT_6ParamsE$_ZN4cute3eso3ESOILb0ELb1EJlEEC2ERKl,($_ZN7cutlass13device_kernelIN5flash19enable_sm80_to_sm89INS1_16FlashAttnBwdSm80INS1_25CollectiveMainloopBwdSm80ILi2ELi2EN4cute5tupleIJNS5_1CILi64EEENS7_ILi128EEES8_EEENS_10bfloat16_tEfNS_4arch4Sm80ELb0ELb1ELb1ELb0ELb1ELb0ELb0ELb0ELi2ELi2ELi4ELi2ELb1EEENS1_24CollectiveEpilogueBwdGQAISA_fSD_Li256ELb0ELb1EEENS1_19SingleTileSchedulerILb0ELb0ELb0ELi128EEEEEEEEEvNT_6ParamsE$_ZN4cute3eso3ESOILb1ELb0EJNS_10UnderscoreES2_S2_iEEC2ERKS2_S5_S5_RKi - $_ZN7cutlass13device_kernelIN5flash19enable_sm80_to_sm89INS1_16FlashAttnBwdSm80INS1_25CollectiveMainloopBwdSm80ILi2ELi2EN4cute5tupleIJNS5_1CILi64EEENS7_ILi128EEES8_EEENS_10bfloat16_tEfNS_4arch4Sm80ELb0ELb1ELb1ELb0ELb1ELb0ELb0ELb0ELi2ELi2ELi4ELi2ELb1EEENS1_24CollectiveEpilogueBwdGQAISA_fSD_Li256ELb0ELb1EEENS1_19SingleTileSchedulerILb0ELb0ELb0ELi128EEEEEEEEEvNT_6ParamsE$_ZN4cute3eso3ESOILb0ELb1EJlEEC2ERKl)
$_ZN7cutlass13device_kernelIN5flash19enable_sm80_to_sm89INS1_16FlashAttnBwdSm80INS1_25CollectiveMainloopBwdSm80ILi2ELi2EN4cute5tupleIJNS5_1CILi64EEENS7_ILi128EEES8_EEENS_10bfloat16_tEfNS_4arch4Sm80ELb0ELb1ELb1ELb0ELb1ELb0ELb0ELb0ELi2ELi2ELi4ELi2ELb1EEENS1_24CollectiveEpilogueBwdGQAISA_fSD_Li256ELb0ELb1EEENS1_19SingleTileSchedulerILb0ELb0ELb0ELi128EEEEEEEEEvNT_6ParamsE$_ZN4cute3eso3ESOILb0ELb1EJlEEC2ERKl:
[----:B------:R-:W-:Y:S01]  /*7650*/  IADD3 R7, R7, -c[0x0][0x20], RZ ;  /* 0x8000080007077a10 */ /* 0x000fe20007ffe0ff */
[----:B------:R-:W-:Y:S01]  /*7660*/  IMAD.MOV.U32 R12, RZ, RZ, R8 ;  /* 0x000000ffff0c7224 */ /* 0x000fe200078e0008 */
[----:B------:R-:W-:-:S03]  /*7670*/  MOV R13, 0x0 ;  /* 0x00000000000d7802 */ /* 0x000fc60000000f00 */
[----:B------:R1:W-:Y:S01]  /*7680*/  STL.64 [R7], R4 ;  /* 0x0000000407007387 */ /* 0x0003e20000100a00 */
[----:B------:R-:W-:Y:S05]  /*7690*/  RET.REL.NODEC R12 `(_ZN7cutlass13device_kernelIN5flash19enable_sm80_to_sm89INS1_16FlashAttnBwdSm80INS1_25CollectiveMainloopBwdSm80ILi2ELi2EN4cute5tupleIJNS5_1CILi64EEENS7_ILi128EEES8_EEENS_10bfloat16_tEfNS_4arch4Sm80ELb0ELb1ELb1ELb0ELb1ELb0ELb0ELb0ELi2ELi2ELi4ELi2ELb1EEENS1_24CollectiveEpilogueBwdGQAISA_fSD_Li256ELb0ELb1EEENS1_19SingleTileSchedulerILb0ELb0ELb0ELi128EEEEEEEEEvNT_6ParamsE) ;  /* 0xffff89600c007950 */ /* 0x000fea0003c3ffff */
        .type           $_ZN7cutlass13device_kernelIN5flash19enable_sm80_to_sm89INS1_16FlashAttnBwdSm80INS1_25CollectiveMainloopBwdSm80ILi2ELi2EN4cute5tupleIJNS5_1CILi64EEENS7_ILi128EEES8_EEENS_10bfloat16_tEfNS_4arch4Sm80ELb0ELb1ELb1ELb0ELb1ELb0ELb0ELb0ELi2ELi2ELi4ELi2ELb1EEENS1_24CollectiveEpilogueBwdGQAISA_fSD_Li256ELb0ELb1EEENS1_19SingleTileSchedulerILb0ELb0ELb0ELi128EEEEEEEEEvNT_6ParamsE$_ZN4cute3eso3ESOILb1ELb0EJNS_10UnderscoreES2_S2_iEEC2ERKS2_S5_S5_RKi,@function
        .size           $_ZN7cutlass13device_kernelIN5flash19enable_sm80_to_sm89INS1_16FlashAttnBwdSm80INS1_25CollectiveMainloopBwdSm80ILi2ELi2EN4cute5tupleIJNS5_1CILi64EEENS7_ILi128EEES8_EEENS_10bfloat16_tEfNS_4arch4Sm80ELb0ELb1ELb1ELb0ELb1ELb0ELb0ELb0ELi2ELi2ELi4ELi2ELb1EEENS1_24CollectiveEpilogueBwdGQAISA_fSD_Li256ELb0ELb1EEENS1_19SingleTileSchedulerILb0ELb0ELb0ELi128EEEEEEEEEvNT_6ParamsE$_ZN4cute3eso3ESOILb1ELb0EJNS_10UnderscoreES2_S2_iEEC2ERKS2_S5_S5_RKi,($_ZN7cutlass13device_kernelIN5flash19enable_sm80_to_sm89INS1_16FlashAttnBwdSm80INS1_25CollectiveMainloopBwdSm80ILi2ELi2EN4cute5tupleIJNS5_1CILi64EEENS7_ILi128EEES8_EEENS_10bfloat16_tEfNS_4arch4Sm80ELb0ELb1ELb1ELb0ELb1ELb0ELb0ELb0ELi2ELi2ELi4ELi2ELb1EEENS1_24CollectiveEpilogueBwdGQAISA_fSD_Li256ELb0ELb1EEENS1_19SingleTileSchedulerILb0ELb0ELb0ELi128EEEEEEEEEvNT_6ParamsE$_ZN4cute3eso3ESOILb1ELb0EJNS_10UnderscoreES2_iEEC2ERKS2_S5_RKi - $_ZN7cutlass13device_kernelIN5flash19enable_sm80_to_sm89INS1_16FlashAttnBwdSm80INS1_25CollectiveMainloopBwdSm80ILi2ELi2EN4cute5tupleIJNS5_1CILi64EEENS7_ILi128EEES8_EEENS_10bfloat16_tEfNS_4arch4Sm80ELb0ELb1ELb1ELb0ELb1ELb0ELb0ELb0ELi2ELi2ELi4ELi2ELb1EEENS1_24CollectiveEpilogueBwdGQAISA_fSD_Li256ELb0ELb1EEENS1_19SingleTileSchedulerILb0ELb0ELb0ELi128EEEEEEEEEvNT_6ParamsE$_ZN4cute3eso3ESOILb1ELb0EJNS_10UnderscoreES2_S2_iEEC2ERKS2_S5_S5_RKi)
$_ZN7cutlass13device_kernelIN5flash19enable_sm80_to_sm89INS1_16FlashAttnBwdSm80INS1_25CollectiveMainloopBwdSm80ILi2ELi2EN4cute5tupleIJNS5_1CILi64EEENS7_ILi128EEES8_EEENS_10bfloat16_tEfNS_4arch4Sm80ELb0ELb1ELb1ELb0ELb1ELb0ELb0ELb0ELi2ELi2ELi4ELi2ELb1EEENS1_24CollectiveEpilogueBwdGQAISA_fSD_Li256ELb0ELb1EEENS1_19SingleTileSchedulerILb0ELb0ELb0ELi128EEEEEEEEEvNT_6ParamsE$_ZN4cute3eso3ESOILb1ELb0EJNS_10UnderscoreES2_S2_iEEC2ERKS2_S5_S5_RKi:
[----:B------:R-:W-:Y:S02]  /*76a0*/  ULDC UR30, c[0x0][0x20] ;  /* 0x00000800001e7ab9 */ /* 0x000fe40000000800 */
[----:B------:R-:W-:-:S09]  /*76b0*/  UIADD3 UR30, UR7, -UR30, URZ ;  /* 0x8000001e071e7290 */ /* 0x000fd2000fffe03f */
[----:B------:R1:W-:Y:S02]  /*76c0*/  STL [UR30], R5 ;  /* 0x00000005ff007987 */ /* 0x0003e4000810081e */
[----:B-1----:R-:W-:-:S04]  /*76d0*/  MOV R5, 0x0 ;  /* 0x0000000000057802 */ /* 0x002fc80000000f00 */
[----:B------:R-:W-:Y:S05]  /*76e0*/  RET.REL.NODEC R4 `(_ZN7cutlass13device_kernelIN5flash19enable_sm80_to_sm89INS1_16FlashAttnBwdSm80INS1_25CollectiveMainloopBwdSm80ILi2ELi2EN4cute5tupleIJNS5_1CILi64EEENS7_ILi128EEES8_EEENS_10bfloat16_tEfNS_4arch4Sm80ELb0ELb1ELb1ELb0ELb1ELb0ELb0ELb0ELi2ELi2ELi4ELi2ELb1EEENS1_24CollectiveEpilogueBwdGQAISA_fSD_Li256ELb0ELb1EEENS1_19SingleTileSchedulerILb0ELb0ELb0ELi128EEEEEEEEEvNT_6ParamsE) ;  /* 0xffff891004007950 */ /* 0x000fea0003c3ffff */
        .type           $_ZN7cutlass13device_kernelIN5flash19enable_sm80_to_sm89INS1_16FlashAttnBwdSm80INS1_25CollectiveMainloopBwdSm80ILi2ELi2EN4cute5tupleIJNS5_1CILi64EEENS7_ILi128EEES8_EEENS_10bfloat16_tEfNS_4arch4Sm80ELb0ELb1ELb1ELb0ELb1ELb0ELb0ELb0ELi2ELi2ELi4ELi2ELb1EEENS1_24CollectiveEpilogueBwdGQAISA_fSD_Li256ELb0ELb1EEENS1_19SingleTileSchedulerILb0ELb0ELb0ELi128EEEEEEEEEvNT_6ParamsE$_ZN4cute3eso3ESOILb1ELb0EJNS_10UnderscoreES2_iEEC2ERKS2_S5_RKi,@function
        .size           $_ZN7cutlass13device_kernelIN5flash19enable_sm80_to_sm89INS1_16FlashAttnBwdSm80INS1_25CollectiveMainloopBwdSm80ILi2ELi2EN4cute5tupleIJNS5_1CILi64EEENS7_ILi128EEES8_EEENS_10bfloat16_tEfNS_4arch4Sm80ELb0ELb1ELb1ELb0ELb1ELb0ELb0ELb0ELi2ELi2ELi4ELi2ELb1EEENS1_24CollectiveEpilogueBwdGQAISA_fSD_Li256ELb0ELb1EEENS1_19SingleTileSchedulerILb0ELb0ELb0ELi128EEEEEEEEEvNT_6ParamsE$_ZN4cute3eso3ESOILb1ELb0EJNS_10UnderscoreES2_iEEC2ERKS2_S5_RKi,($_ZN7cutlass13device_kernelIN5flash19enable_sm80_to_sm89INS1_16FlashAttnBwdSm80INS1_25CollectiveMainloopBwdSm80ILi2ELi2EN4cute5tupleIJNS5_1CILi64EEENS7_ILi128EEES8_EEENS_10bfloat16_tEfNS_4arch4Sm80ELb0ELb1ELb1ELb0ELb1ELb0ELb0ELb0ELi2ELi2ELi4ELi2ELb1EEENS1_24CollectiveEpilogueBwdGQAISA_fSD_Li256ELb0ELb1EEENS1_19SingleTileSchedulerILb0ELb0ELb0ELi128EEEEEEEEEvNT_6ParamsE$_ZN4cute3eso3ESOILb1ELb0EJNS_10UnderscoreEiEEC2ERKS2_RKi - $_ZN7cutlass13device_kernelIN5flash19enable_sm80_to_sm89INS1_16FlashAttnBwdSm80INS1_25CollectiveMainloopBwdSm80ILi2ELi2EN4cute5tupleIJNS5_1CILi64EEENS7_ILi128EEES8_EEENS_10bfloat16_tEfNS_4arch4Sm80ELb0ELb1ELb1ELb0ELb1ELb0ELb0ELb0ELi2ELi2ELi4ELi2ELb1EEENS1_24CollectiveEpilogueBwdGQAISA_fSD_Li256ELb0ELb1EEENS1_19SingleTileSchedulerILb0ELb0ELb0ELi128EEEEEEEEEvNT_6ParamsE$_ZN4cute3eso3ESOILb1ELb0EJNS_10UnderscoreES2_iEEC2ERKS2_S5_RKi)
$_ZN7cutlass13device_kernelIN5flash19enable_sm80_to_sm89INS1_16FlashAttnBwdSm80INS1_25CollectiveMainloopBwdSm80ILi2ELi2EN4cute5tupleIJNS5_1CILi64EEENS7_ILi128EEES8_EEENS_10bfloat16_tEfNS_4arch4Sm80ELb0ELb1ELb1ELb0ELb1ELb0ELb0ELb0ELi2ELi2ELi4ELi2ELb1EEENS1_24CollectiveEpilogueBwdGQAISA_fSD_Li256ELb0ELb1EEENS1_19SingleTileSchedulerILb0ELb0ELb0ELi128EEEEEEEEEvNT_6ParamsE$_ZN4cute3eso3ESOILb1ELb0EJNS_10UnderscoreES2_iEEC2ERKS2_S5_RKi:
[----:B------:R-:W-:Y:S01]  /*76f0*/  ULDC UR28, c[0x0][0x20] ;  /* 0x00000800001c7ab9 */ /* 0x000fe20000000800 */
[----:B------:R-:W-:Y:S01]  /*7700*/  MOV R7, 0x0 ;  /* 0x0000000000077802 */ /* 0x000fe20000000f00 */
[----:B------:R-:W-:-:S09]  /*7710*/  UIADD3 UR28, UR7, -UR28, URZ ;  /* 0x8000001c071c7290 */ /* 0x000fd2000fffe03f */
[----:B------:R1:W-:Y:S01]  /*7720*/  STL [UR28], R11 ;  /* 0x0000000bff007987 */ /* 0x0003e2000810081c */
[----:B------:R-:W-:Y:S05]  /*7730*/  RET.REL.NODEC R6 `(_ZN7cutlass13device_kernelIN5flash19enable_sm80_to_sm89INS1_16FlashAttnBwdSm80INS1_25CollectiveMainloopBwdSm80ILi2ELi2EN4cute5tupleIJNS5_1CILi64EEENS7_ILi128EEES8_EEENS_10bfloat16_tEfNS_4arch4Sm80ELb0ELb1ELb1ELb0ELb1ELb0ELb0ELb0ELi2ELi2ELi4ELi2ELb1EEENS1_24CollectiveEpilogueBwdGQAISA_fSD_Li256ELb0ELb1EEENS1_19SingleTileSchedulerILb0ELb0ELb0ELi128EEEEEEEEEvNT_6ParamsE) ;  /* 0xffff88c006007950 */ /* 0x000fea0003c3ffff */
        .type           $_ZN7cutlass13device_kernelIN5flash19enable_sm80_to_sm89INS1_16FlashAttnBwdSm80INS1_25CollectiveMainloopBwdSm80ILi2ELi2EN4cute5tupleIJNS5_1CILi64EEENS7_ILi128EEES8_EEENS_10bfloat16_tEfNS_4arch4Sm80ELb0ELb1ELb1ELb0ELb1ELb0ELb0ELb0ELi2ELi2ELi4ELi2ELb1EEENS1_24CollectiveEpilogueBwdGQAISA_fSD_Li256ELb0ELb1EEENS1_19SingleTileSchedulerILb0ELb0ELb0ELi128EEEEEEEEEvNT_6ParamsE$_ZN4cute3eso3ESOILb1ELb0EJNS_10UnderscoreEiEEC2ERKS2_RKi,@function
        .size           $_ZN7cutlass13device_kernelIN5flash19enable_sm80_to_sm89INS1_16FlashAttnBwdSm80INS1_25CollectiveMainloopBwdSm80ILi2ELi2EN4cute5tupleIJNS5_1CILi64EEENS7_ILi128EEES8_EEENS_10bfloat16_tEfNS_4arch4Sm80ELb0ELb1ELb1ELb0ELb1ELb0ELb0ELb0ELi2ELi2ELi4ELi2ELb1EEENS1_24CollectiveEpilogueBwdGQAISA_fSD_Li256ELb0ELb1EEENS1_19SingleTileSchedulerILb0ELb0ELb0ELi128EEEEEEEEEvNT_6ParamsE$_ZN4cute3eso3ESOILb1ELb0EJNS_10UnderscoreEiEEC2ERKS2_RKi,($_ZN7cutlass13device_kernelIN5flash19enable_sm80_to_sm89INS1_16FlashAttnBwdSm80INS1_25CollectiveMainloopBwdSm80ILi2ELi2EN4cute5tupleIJNS5_1CILi64EEENS7_ILi128EEES8_EEENS_10bfloat16_tEfNS_4arch4Sm80ELb0ELb1ELb1ELb0ELb1ELb0ELb0ELb0ELi2ELi2ELi4ELi2ELb1EEENS1_24CollectiveEpilogueBwdGQAISA_fSD_Li256ELb0ELb1EEENS1_19SingleTileSchedulerILb0ELb0ELb0ELi128EEEEEEEEEvNT_6ParamsE$_ZN4cute3eso3ESOILb1ELb0EJNS_10UnderscoreEiiEEC2ERKS2_RKiS7_ - $_ZN7cutlass13device_kernelIN5flash19enable_sm80_to_sm89INS1_16FlashAttnBwdSm80INS1_25CollectiveMainloopBwdSm80ILi2ELi2EN4cute5tupleIJNS5_1CILi64EEENS7_ILi128EEES8_EEENS_10bfloat16_tEfNS_4arch4Sm80ELb0ELb1ELb1ELb0ELb1ELb0ELb0ELb0ELi2ELi2ELi4ELi2ELb1EEENS1_24CollectiveEpilogueBwdGQAISA_fSD_Li256ELb0ELb1EEENS1_19SingleTileSchedulerILb0ELb0ELb0ELi128EEEEEEEEEvNT_6ParamsE$_ZN4cute3eso3ESOILb1ELb0EJNS_10UnderscoreEiEEC2ERKS2_RKi)
$_ZN7cutlass13device_kernelIN5flash19enable_sm80_to_sm89INS1_16FlashAttnBwdSm80INS1_25CollectiveMainloopBwdSm80ILi2ELi2EN4cute5tupleIJNS5_1CILi64EEENS7_ILi128EEES8_EEENS_10bfloat16_tEfNS_4arch4Sm80ELb0ELb1ELb1ELb0ELb1ELb0ELb0ELb0ELi2ELi2ELi4ELi2ELb1EEENS1_24CollectiveEpilogueBwdGQAISA_fSD_Li256ELb0ELb1EEENS1_19SingleTileSchedulerILb0ELb0ELb0ELi128EEEEEEEEEvNT_6ParamsE$_ZN4cute3eso3ESOILb1ELb0EJNS_10UnderscoreEiEEC2ERKS2_RKi:
[----:B------:R-:W-:Y:S02]  /*7740*/  IADD3 R4, R4, -c[0x0][0x20], RZ ;  /* 0x8000080004047a10 */ /* 0x000fe40007ffe0ff */
[----:B------:R-:W-:-:S03]  /*7750*/  MOV R13, 0x0 ;  /* 0x00000000000d7802 */ /* 0x000fc60000000f00 */
[----:B------:R1:W-:Y:S01]  /*7760*/  STL [R4], R5 ;  /* 0x0000000504007387 */ /* 0x0003e20000100800 */
[----:B------:R-:W-:Y:S05]  /*7770*/  RET.REL.NODEC R12 `(_ZN7cutlass13device_kernelIN5flash19enable_sm80_to_sm89INS1_16FlashAttnBwdSm80INS1_25CollectiveMainloopBwdSm80ILi2ELi2EN4cute5tupleIJNS5_1CILi64EEENS7_ILi128EEES8_EEENS_10bfloat16_tEfNS_4arch4Sm80ELb0ELb1ELb1ELb0ELb1ELb0ELb0ELb0ELi2ELi2ELi4ELi2ELb1EEENS1_24CollectiveEpilogueBwdGQAISA_fSD_Li256ELb0ELb1EEENS1_19SingleTileSchedulerILb0ELb0ELb0ELi128EEEEEEEEEvNT_6ParamsE) ;  /* 0xffff88800c007950 */ /* 0x000fea0003c3ffff */
        .type           $_ZN7cutlass13device_kernelIN5flash19enable_sm80_to_sm89INS1_16FlashAttnBwdSm80INS1_25CollectiveMainloopBwdSm80ILi2ELi2EN4cute5tupleIJNS5_1CILi64EEENS7_ILi128EEES8_EEENS_10bfloat16_tEfNS_4arch4Sm80ELb0ELb1ELb1ELb0ELb1ELb0ELb0ELb0ELi2ELi2ELi4ELi2ELb1EEENS1_24CollectiveEpilogueBwdGQAISA_fSD_Li256ELb0ELb1EEENS1_19SingleTileSchedulerILb0ELb0ELb0ELi128EEEEEEEEEvNT_6ParamsE$_ZN4cute3eso3ESOILb1ELb0EJNS_10UnderscoreEiiEEC2ERKS2_RKiS7_,@function
        .size           $_ZN7cutlass13device_kernelIN5flash19enable_sm80_to_sm89INS1_16FlashAttnBwdSm80INS1_25CollectiveMainloopBwdSm80ILi2ELi2EN4cute5tupleIJNS5_1CILi64EEENS7_ILi128EEES8_EEENS_10bfloat16_tEfNS_4arch4Sm80ELb0ELb1ELb1ELb0ELb1ELb0ELb0ELb0ELi2ELi2ELi4ELi2ELb1EEENS1_24CollectiveEpilogueBwdGQAISA_fSD_Li256ELb0ELb1EEENS1_19SingleTileSchedulerILb0ELb0ELb0ELi128EEEEEEEEEvNT_6ParamsE$_ZN4cute3eso3ESOILb1ELb0EJNS_10UnderscoreEiiEEC2ERKS2_RKiS7_,($_ZN7cutlass13device_kernelIN5flash19enable_sm80_to_sm89INS1_16FlashAttnBwdSm80INS1_25CollectiveMainloopBwdSm80ILi2ELi2EN4cute5tupleIJNS5_1CILi64EEENS7_ILi128EEES8_EEENS_10bfloat16_tEfNS_4arch4Sm80ELb0ELb1ELb1ELb0ELb1ELb0ELb0ELb0ELi2ELi2ELi4ELi2ELb1EEENS1_24CollectiveEpilogueBwdGQAISA_fSD_Li256ELb0ELb1EEENS1_19SingleTileSchedulerILb0ELb0ELb0ELi128EEEEEEEEEvNT_6ParamsE$_ZN4cute3eso3ESOILb1ELb0EJNS_1CILi0EEES3_S3_iEEC2ERKS3_S6_S6_RKi - $_ZN7cutlass13device_kernelIN5flash19enable_sm80_to_sm89INS1_16FlashAttnBwdSm80INS1_25CollectiveMainloopBwdSm80ILi2ELi2EN4cute5tupleIJNS5_1CILi64EEENS7_ILi128EEES8_EEENS_10bfloat16_tEfNS_4arch4Sm80ELb0ELb1ELb1ELb0ELb1ELb0ELb0ELb0ELi2ELi2ELi4ELi2ELb1EEENS1_24CollectiveEpilogueBwdGQAISA_fSD_Li256ELb0ELb1EEENS1_19SingleTileSchedulerILb0ELb0ELb0ELi128EEEEEEEEEvNT_6ParamsE$_ZN4cute3eso3ESOILb1ELb0EJNS_10UnderscoreEiiEEC2ERKS2_RKiS7_)
$_ZN7cutlass13device_kernelIN5flash19enable_sm80_to_sm89INS1_16FlashAttnBwdSm80INS1_25CollectiveMainloopBwdSm80ILi2ELi2EN4cute5tupleIJNS5_1CILi64EEENS7_ILi128EEES8_EEENS_10bfloat16_tEfNS_4arch4Sm80ELb0ELb1ELb1ELb0ELb1ELb0ELb0ELb0ELi2ELi2ELi4ELi2ELb1EEENS1_24CollectiveEpilogueBwdGQAISA_fSD_Li256ELb0ELb1EEENS1_19SingleTileSchedulerILb0ELb0ELb0ELi128EEEEEEEEEvNT_6ParamsE$_ZN4cute3eso3ESOILb1ELb0EJNS_10UnderscoreEiiEEC2ERKS2_RKiS7_:
[----:B------:R-:W-:Y:S02]  /*7780*/  ULDC UR30, c[0x0][0x20] ;  /* 0x00000800001e7ab9 */ /* 0x000fe40000000800 */
[----:B------:R-:W-:Y:S02]  /*7790*/  UIADD3 UR31, UR7, -UR30, URZ ;  /* 0x8000001e071f7290 */ /* 0x000fe4000fffe03f */
[----:B------:R-:W-:-:S07]  /*77a0*/  UIADD3 UR30, UR29, -UR30, URZ ;  /* 0x8000001e1d1e7290 */ /* 0x000fce000fffe03f */
[----:B------:R1:W-:Y:S04]  /*77b0*/  STL [UR31], R5 ;  /* 0x00000005ff007987 */ /* 0x0003e8000810081f */
[----:B------:R-:W2:Y:S01]  /*77c0*/  LDL R6, [UR30] ;  /* 0x0000001eff067983 */ /* 0x000ea20008100800 */
[----:B-1----:R-:W-:-:S03]  /*77d0*/  MOV R5, 0x0 ;  /* 0x0000000000057802 */ /* 0x002fc60000000f00 */
[----:B--2---:R1:W-:Y:S01]  /*77e0*/  STL [UR31+0x4], R6 ;  /* 0x00000406ff007987 */ /* 0x0043e2000810081f */
[----:B------:R-:W-:Y:S05]  /*77f0*/  RET.REL.NODEC R4 `(_ZN7cutlass13device_kernelIN5flash19enable_sm80_to_sm89INS1_16FlashAttnBwdSm80INS1_25CollectiveMainloopBwdSm80ILi2ELi2EN4cute5tupleIJNS5_1CILi64EEENS7_ILi128EEES8_EEENS_10bfloat16_tEfNS_4arch4Sm80ELb0ELb1ELb1ELb0ELb1ELb0ELb0ELb0ELi2ELi2ELi4ELi2ELb1EEENS1_24CollectiveEpilogueBwdGQAISA_fSD_Li256ELb0ELb1EEENS1_19SingleTileSchedulerILb0ELb0ELb0ELi128EEEEEEEEEvNT_6ParamsE) ;  /* 0xffff880004007950 */ /* 0x000fea0003c3ffff */
        .type           $_ZN7cutlass13device_kernelIN5flash19enable_sm80_to_sm89INS1_16FlashAttnBwdSm80INS1_25CollectiveMainloopBwdSm80ILi2ELi2EN4cute5tupleIJNS5_1CILi64EEENS7_ILi128EEES8_EEENS_10bfloat16_tEfNS_4arch4Sm80ELb0ELb1ELb1ELb0ELb1ELb0ELb0ELb0ELi2ELi2ELi4ELi2ELb1EEENS1_24CollectiveEpilogueBwdGQAISA_fSD_Li256ELb0ELb1EEENS1_19SingleTileSchedulerILb0ELb0ELb0ELi128EEEEEEEEEvNT_6ParamsE$_ZN4cute3eso3ESOILb1ELb0EJNS_1CILi0EEES3_S3_iEEC2ERKS3_S6_S6_RKi,@function
        .size           $_ZN7cutlass13device_kernelIN5flash19enable_sm80_to_sm89INS1_16FlashAttnBwdSm80INS1_25CollectiveMainloopBwdSm80ILi2ELi2EN4cute5tupleIJNS5_1CILi64EEENS7_ILi128EEES8_EEENS_10bfloat16_tEfNS_4arch4Sm80ELb0ELb1ELb1ELb0ELb1ELb0ELb0ELb0ELi2ELi2ELi4ELi2ELb1EEENS1_24CollectiveEpilogueBwdGQAISA_fSD_Li256ELb0ELb1EEENS1_19SingleTileSchedulerILb0ELb0ELb0ELi128EEEEEEEEEvNT_6ParamsE$_ZN4cute3eso3ESOILb1ELb0EJNS_1CILi0EEES3_S3_iEEC2ERKS3_S6_S6_RKi,($_ZN7cutlass13device_kernelIN5flash19enable_sm80_to_sm89INS1_16FlashAttnBwdSm80INS1_25CollectiveMainloopBwdSm80ILi2ELi2EN4cute5tupleIJNS5_1CILi64EEENS7_ILi128EEES8_EEENS_10bfloat16_tEfNS_4arch4Sm80ELb0ELb1ELb1ELb0ELb1ELb0ELb0ELb0ELi2ELi2ELi4ELi2ELb1EEENS1_24CollectiveEpilogueBwdGQAISA_fSD_Li256ELb0ELb1EEENS1_19SingleTileSchedulerILb0ELb0ELb0ELi128EEEEEEEEEvNT_6ParamsE$_ZN4cute3eso3ESOILb1ELb0EJNS_1CILi0EEES3_iEEC2ERKS3_S6_RKi - $_ZN7cutlass13device_kernelIN5flash19enable_sm80_to_sm89INS1_16FlashAttnBwdSm80INS1_25CollectiveMainloopBwdSm80ILi2ELi2EN4cute5tupleIJNS5_1CILi64EEENS7_ILi128EEES8_EEENS_10bfloat16_tEfNS_4arch4Sm80ELb0ELb1ELb1ELb0ELb1ELb0ELb0ELb0ELi2ELi2ELi4ELi2ELb1EEENS1_24CollectiveEpilogueBwdGQAISA_fSD_Li256ELb0ELb1EEENS1_19SingleTileSchedulerILb0ELb0ELb0ELi128EEEEEEEEEvNT_6ParamsE$_ZN4cute3eso3ESOILb1ELb0EJNS_1CILi0EEES3_S3_iEEC2ERKS3_S6_S6_RKi)
$_ZN7cutlass13device_kernelIN5flash19enable_sm80_to_sm89INS1_16FlashAttnBwdSm80INS1_25CollectiveMainloopBwdSm80ILi2ELi2EN4cute5tupleIJNS5_1CILi64EEENS7_ILi128EEES8_EEENS_10bfloat16_tEfNS_4arch4Sm80ELb0ELb1ELb1ELb0ELb1ELb0ELb0ELb0ELi2ELi2ELi4ELi2ELb1EEENS1_24CollectiveEpilogueBwdGQAISA_fSD_Li256ELb0ELb1EEENS1_19SingleTileSchedulerILb0ELb0ELb0ELi128EEEEEEEEEvNT_6ParamsE$_ZN4cute3eso3ESOILb1ELb0EJNS_1CILi0EEES3_S3_iEEC2ERKS3_S6_S6_RKi:
[----:B------:R-:W-:Y:S02]  /*7800*/  ULDC UR4, c[0x0][0x20] ;  /* 0x0000080000047ab9 */ /* 0x000fe40000000800 */
[----:B------:R-:W-:-:S09]  /*7810*/  UIADD3 UR4, UR38, -UR4, URZ ;  /* 0x8000000426047290 */ /* 0x000fd2000fffe03f */
[----:B------:R1:W-:Y:S02]  /*7820*/  STL [UR4], R5 ;  /* 0x00000005ff007987 */ /* 0x0003e40008100804 */
[----:B-1----:R-:W-:-:S04]  /*7830*/  MOV R5, 0x0 ;  /* 0x0000000000057802 */ /* 0x002fc80000000f00 */
[----:B------:R-:W-:Y:S05]  /*7840*/  RET.REL.NODEC R4 `(_ZN7cutlass13device_kernelIN5flash19enable_sm80_to_sm89INS1_16FlashAttnBwdSm80INS1_25CollectiveMainloopBwdSm80ILi2ELi2EN4cute5tupleIJNS5_1CILi64EEENS7_ILi128EEES8_EEENS_10bfloat16_tEfNS_4arch4Sm80ELb0ELb1ELb1ELb0ELb1ELb0ELb0ELb0ELi2ELi2ELi4ELi2ELb1EEENS1_24CollectiveEpilogueBwdGQAISA_fSD_Li256ELb0ELb1EEENS1_19SingleTileSchedulerILb0ELb0ELb0ELi128EEEEEEEEEvNT_6ParamsE) ;  /* 0xffff87b004007950 */ /* 0x000fea0003c3ffff */
        .type           $_ZN7cutlass13device_kernelIN5flash19enable_sm80_to_sm89INS1_16FlashAttnBwdSm80INS1_25CollectiveMainloopBwdSm80ILi2ELi2EN4cute5tupleIJNS5_1CILi64EEENS7_ILi128EEES8_EEENS_10bfloat16_tEfNS_4arch4Sm80ELb0ELb1ELb1ELb0ELb1ELb0ELb0ELb0ELi2ELi2ELi4ELi2ELb1EEENS1_24CollectiveEpilogueBwdGQAISA_fSD_Li256ELb0ELb1EEENS1_19SingleTileSchedulerILb0ELb0ELb0ELi128EEEEEEEEEvNT_6ParamsE$_ZN4cute3eso3ESOILb1ELb0EJNS_1CILi0EEES3_iEEC2ERKS3_S6_RKi,@function
        .size           $_ZN7cutlass13device_kernelIN5flash19enable_sm80_to_sm89INS1_16FlashAttnBwdSm80INS1_25CollectiveMainloopBwdSm80ILi2ELi2EN4cute5tupleIJNS5_1CILi64EEENS7_ILi128EEES8_EEENS_10bfloat16_tEfNS_4arch4Sm80ELb0ELb1ELb1ELb0ELb1ELb0ELb0ELb0ELi2ELi2ELi4ELi2ELb1EEENS1_24CollectiveEpilogueBwdGQAISA_fSD_Li256ELb0ELb1EEENS1_19SingleTileSchedulerILb0ELb0ELb0ELi128EEEEEEEEEvNT_6ParamsE$_ZN4cute3eso3ESOILb1ELb0EJNS_1CILi0EEES3_iEEC2ERKS3_S6_RKi,($_ZN7cutlass13device_kernelIN5flash19enable_sm80_to_sm89INS1_16FlashAttnBwdSm80INS1_25CollectiveMainloopBwdSm80ILi2ELi2EN4cute5tupleIJNS5_1CILi64EEENS7_ILi128EEES8_EEENS_10bfloat16_tEfNS_4arch4Sm80ELb0ELb1ELb1ELb0ELb1ELb0ELb0ELb0ELi2ELi2ELi4ELi2ELb1EEENS1_24CollectiveEpilogueBwdGQAISA_fSD_Li256ELb0ELb1EEENS1_19SingleTileSchedulerILb0ELb0ELb0ELi128EEEEEEEEEvNT_6ParamsE$_ZN4cute3eso3ESOILb1ELb0EJNS_1CILi0EEES3_iS3_EEC2ERKS3_S6_RKiS6_ - $_ZN7cutlass13device_kernelIN5flash19enable_sm80_to_sm89INS1_16FlashAttnBwdSm80INS1_25CollectiveMainloopBwdSm80ILi2ELi2EN4cute5tupleIJNS5_1CILi64EEENS7_ILi128EEES8_EEENS_10bfloat16_tEfNS_4arch4Sm80ELb0ELb1ELb1ELb0ELb1ELb0ELb0ELb0ELi2ELi2ELi4ELi2ELb1EEENS1_24CollectiveEpilogueBwdGQAISA_fSD_Li256ELb0ELb1EEENS1_19SingleTileSchedulerILb0ELb0ELb0ELi128EEEEEEEEEvNT_6ParamsE$_ZN4cute3eso3ESOILb1ELb0EJNS_1CILi0EEES3_iEEC2ERKS3_S6_RKi)
$_ZN7cutlass13device_kernelIN5flash19enable_sm80_to_sm89INS1_16FlashAttnBwdSm80INS1_25CollectiveMainloopBwdSm80ILi2ELi2EN4cute5tupleIJNS5_1CILi64EEENS7_ILi128EEES8_EEENS_10bfloat16_tEfNS_4arch4Sm80ELb0ELb1ELb1ELb0ELb1ELb0ELb0ELb0ELi2ELi2ELi4ELi2ELb1EEENS1_24CollectiveEpilogueBwdGQAISA_fSD_Li256ELb0ELb1EEENS1_19SingleTileSchedulerILb0ELb0ELb0ELi128EEEEEEEEEvNT_6ParamsE$_ZN4cute3eso3ESOILb1ELb0EJNS_1CILi0EEES3_iEEC2ERKS3_S6_RKi:
[----:B------:R-:W-:Y:S02]  /*7850*/  ULDC UR4, c[0x0][0x20] ;  /* 0x0000080000047ab9 */ /* 0x000fe40000000800 */
[----:B------:R-:W-:-:S09]  /*7860*/  UIADD3 UR4, UR38, -UR4, URZ ;  /* 0x8000000426047290 */ /* 0x000fd2000fffe03f */
[----:B------:R1:W-:Y:S02]  /*7870*/  STL [UR4], R5 ;  /* 0x00000005ff007987 */ /* 0x0003e40008100804 */
[----:B-1----:R-:W-:-:S04]  /*7880*/  MOV R5, 0x0 ;  /* 0x0000000000057802 */ /* 0x002fc80000000f00 */
[----:B------:R-:W-:Y:S05]  /*7890*/  RET.REL.NODEC R4 `(_ZN7cutlass13device_kernelIN5flash19enable_sm80_to_sm89INS1_16FlashAttnBwdSm80INS1_25CollectiveMainloopBwdSm80ILi2ELi2EN4cute5tupleIJNS5_1CILi64EEENS7_ILi128EEES8_EEENS_10bfloat16_tEfNS_4arch4Sm80ELb0ELb1ELb1ELb0ELb1ELb0ELb0ELb0ELi2ELi2ELi4ELi2ELb1EEENS1_24CollectiveEpilogueBwdGQAISA_fSD_Li256ELb0ELb1EEENS1_19SingleTileSchedulerILb0ELb0ELb0ELi128EEEEEEEEEvNT_6ParamsE) ;  /* 0xffff876004007950 */ /* 0x000fea0003c3ffff */
        .type           $_ZN7cutlass13device_kernelIN5flash19enable_sm80_to_sm89INS1_16FlashAttnBwdSm80INS1_25CollectiveMainloopBwdSm80ILi2ELi2EN4cute5tupleIJNS5_1CILi64EEENS7_ILi128EEES8_EEENS_10bfloat16_tEfNS_4arch4Sm80ELb0ELb1ELb1ELb0ELb1ELb0ELb0ELb0ELi2ELi2ELi4ELi2ELb1EEENS1_24CollectiveEpilogueBwdGQAISA_fSD_Li256ELb0ELb1EEENS1_19SingleTileSchedulerILb0ELb0ELb0ELi128EEEEEEEEEvNT_6ParamsE$_ZN4cute3eso3ESOILb1ELb0EJNS_1CILi0EEES3_iS3_EEC2ERKS3_S6_RKiS6_,@function
        .size           $_ZN7cutlass13device_kernelIN5flash19enable_sm80_to_sm89INS1_16FlashAttnBwdSm80INS1_25CollectiveMainloopBwdSm80ILi2ELi2EN4cute5tupleIJNS5_1CILi64EEENS7_ILi128EEES8_EEENS_10bfloat16_tEfNS_4arch4Sm80ELb0ELb1ELb1ELb0ELb1ELb0ELb0ELb0ELi2ELi2ELi4ELi2ELb1EEENS1_24CollectiveEpilogueBwdGQAISA_fSD_Li256ELb0ELb1EEENS1_19SingleTileSchedulerILb0ELb0ELb0ELi128EEEEEEEEEvNT_6ParamsE$_ZN4cute3eso3ESOILb1ELb0EJNS_1CILi0EEES3_iS3_EEC2ERKS3_S6_RKiS6_,($_ZN7cutlass13device_kernelIN5flash19enable_sm80_to_sm89INS1_16FlashAttnBwdSm80INS1_25CollectiveMainloopBwdSm80ILi2ELi2EN4cute5tupleIJNS5_1CILi64EEENS7_ILi128EEES8_EEENS_10bfloat16_tEfNS_4arch4Sm80ELb0ELb1ELb1ELb0ELb1ELb0ELb0ELb0ELi2ELi2ELi4ELi2ELb1EEENS1_24CollectiveEpilogueBwdGQAISA_fSD_Li256ELb0ELb1EEENS1_19SingleTileSchedulerILb0ELb0ELb0ELi128EEEEEEEEEvNT_6ParamsE$_ZN4cute3eso3ESOILb1ELb0EJNS_1CILi0EEES3_iiEEC2ERKS3_S6_RKiS8_ - $_ZN7cutlass13device_kernelIN5flash19enable_sm80_to_sm89INS1_16FlashAttnBwdSm80INS1_25CollectiveMainloopBwdSm80ILi2ELi2EN4cute5tupleIJNS5_1CILi64EEENS7_ILi128EEES8_EEENS_10bfloat16_tEfNS_4arch4Sm80ELb0ELb1ELb1ELb0ELb1ELb0ELb0ELb0ELi2ELi2ELi4ELi2ELb1EEENS1_24CollectiveEpilogueBwdGQAISA_fSD_Li256ELb0ELb1EEENS1_19SingleTileSchedulerILb0ELb0ELb0ELi128EEEEEEEEEvNT_6ParamsE$_ZN4cute3eso3ESOILb1ELb0EJNS_1CILi0EEES3_iS3_EEC2ERKS3_S6_RKiS6_)
$_ZN7cutlass13device_kernelIN5flash19enable_sm80_to_sm89INS1_16FlashAttnBwdSm80INS1_25CollectiveMainloopBwdSm80ILi2ELi2EN4cute5tupleIJNS5_1CILi64EEENS7_ILi128EEES8_EEENS_10bfloat16_tEfNS_4arch4Sm80ELb0ELb1ELb1ELb0ELb1ELb0ELb0ELb0ELi2ELi2ELi4ELi2ELb1EEENS1_24CollectiveEpilogueBwdGQAISA_fSD_Li256ELb0ELb1EEENS1_19SingleTileSchedulerILb0ELb0ELb0ELi128EEEEEEEEEvNT_6ParamsE$_ZN4cute3eso3ESOILb1ELb0EJNS_1CILi0EEES3_iS3_EEC2ERKS3_S6_RKiS6_:
[----:B------:R-:W-:Y:S02]  /*78a0*/  ULDC UR4, c[0x0][0x20] ;  /* 0x0000080000047ab9 */ /* 0x000fe40000000800 */
[----:B------:R-:W-:-:S09]  /*78b0*/  UIADD3 UR4, UR38, -UR4, URZ ;  /* 0x8000000426047290 */ /* 0x000fd2000fffe03f */
[----:B------:R1:W-:Y:S02]  /*78c0*/  STL [UR4], R5 ;  /* 0x00000005ff007987 */ /* 0x0003e40008100804 */
[----:B-1----:R-:W-:-:S04]  /*78d0*/  MOV R5, 0x0 ;  /* 0x0000000000057802 */ /* 0x002fc80000000f00 */
[----:B------:R-:W-:Y:S05]  /*78e0*/  RET.REL.NODEC R4 `(_ZN7cutlass13device_kernelIN5flash19enable_sm80_to_sm89INS1_16FlashAttnBwdSm80INS1_25CollectiveMainloopBwdSm80ILi2ELi2EN4cute5tupleIJNS5_1CILi64EEENS7_ILi128EEES8_EEENS_10bfloat16_tEfNS_4arch4Sm80ELb0ELb1ELb1ELb0ELb1ELb0ELb0ELb0ELi2ELi2ELi4ELi2ELb1EEENS1_24CollectiveEpilogueBwdGQAISA_fSD_Li256ELb0ELb1EEENS1_19SingleTileSchedulerILb0ELb0ELb0ELi128EEEEEEEEEvNT_6ParamsE) ;  /* 0xffff871004007950 */ /* 0x000fea0003c3ffff */
        .type           $_ZN7cutlass13device_kernelIN5flash19enable_sm80_to_sm89INS1_16FlashAttnBwdSm80INS1_25CollectiveMainloopBwdSm80ILi2ELi2EN4cute5tupleIJNS5_1CILi64EEENS7_ILi128EEES8_EEENS_10bfloat16_tEfNS_4arch4Sm80ELb0ELb1ELb1ELb0ELb1ELb0ELb0ELb0ELi2ELi2ELi4ELi2ELb1EEENS1_24CollectiveEpilogueBwdGQAISA_fSD_Li256ELb0ELb1EEENS1_19SingleTileSchedulerILb0ELb0ELb0ELi128EEEEEEEEEvNT_6ParamsE$_ZN4cute3eso3ESOILb1ELb0EJNS_1CILi0EEES3_iiEEC2ERKS3_S6_RKiS8_,@function
        .size           $_ZN7cutlass13device_kernelIN5flash19enable_sm80_to_sm89INS1_16FlashAttnBwdSm80INS1_25CollectiveMainloopBwdSm80ILi2ELi2EN4cute5tupleIJNS5_1CILi64EEENS7_ILi128EEES8_EEENS_10bfloat16_tEfNS_4arch4Sm80ELb0ELb1ELb1ELb0ELb1ELb0ELb0ELb0ELi2ELi2ELi4ELi2ELb1EEENS1_24CollectiveEpilogueBwdGQAISA_fSD_Li256ELb0ELb1EEENS1_19SingleTileSchedulerILb0ELb0ELb0ELi128EEEEEEEEEvNT_6ParamsE$_ZN4cute3eso3ESOILb1ELb0EJNS_1CILi0EEES3_iiEEC2ERKS3_S6_RKiS8_,($_ZN7cutlass13device_kernelIN5flash19enable_sm80_to_sm89INS1_16FlashAttnBwdSm80INS1_25CollectiveMainloopBwdSm80ILi2ELi2EN4cute5tupleIJNS5_1CILi64EEENS7_ILi128EEES8_EEENS_10bfloat16_tEfNS_4arch4Sm80ELb0ELb1ELb1ELb0ELb1ELb0ELb0ELb0ELi2ELi2ELi4ELi2ELb1EEENS1_24CollectiveEpilogueBwdGQAISA_fSD_Li256ELb0ELb1EEENS1_19SingleTileSchedulerILb0ELb0ELb0ELi128EEEEEEEEEvNT_6ParamsE$_ZN4cute3eso3ESOILb1ELb0EJNS_1CILi0EEEiEEC2ERKS3_RKi - $_ZN7cutlass13device_kernelIN5flash19enable_sm80_to_sm89INS1_16FlashAttnBwdSm80INS1_25CollectiveMainloopBwdSm80ILi2ELi2EN4cute5tupleIJNS5_1CILi64EEENS7_ILi128EEES8_EEENS_10bfloat16_tEfNS_4arch4Sm80ELb0ELb1ELb1ELb0ELb1ELb0ELb0ELb0ELi2ELi2ELi4ELi2ELb1EEENS1_24CollectiveEpilogueBwdGQAISA_fSD_Li256ELb0ELb1EEENS1_19SingleTileSchedulerILb0ELb0ELb0ELi128EEEEEEEEEvNT_6ParamsE$_ZN4cute3eso3ESOILb1ELb0EJNS_1CILi0EEES3_iiEEC2ERKS3_S6_RKiS8_)
$_ZN7cutlass13device_kernelIN5flash19enable_sm80_to_sm89INS1_16FlashAttnBwdSm80INS1_25CollectiveMainloopBwdSm80ILi2ELi2EN4cute5tupleIJNS5_1CILi64EEENS7_ILi128EEES8_EEENS_10bfloat16_tEfNS_4arch4Sm80ELb0ELb1ELb1ELb0ELb1ELb0ELb0ELb0ELi2ELi2ELi4ELi2ELb1EEENS1_24CollectiveEpilogueBwdGQAISA_fSD_Li256ELb0ELb1EEENS1_19SingleTileSchedulerILb0ELb0ELb0ELi128EEEEEEEEEvNT_6ParamsE$_ZN4cute3eso3ESOILb1ELb0EJNS_1CILi0EEES3_iiEEC2ERKS3_S6_RKiS8_:
        /* <DEDUP_REMOVED lines=8> */
[----:B------:R-:W-:Y:S05]  /*7970*/  RET.REL.NODEC R36 `(_ZN7cutlass13device_kernelIN5flash19enable_sm80_to_sm89INS1_16FlashAttnBwdSm80INS1_25CollectiveMainloopBwdSm80ILi2ELi2EN4cute5tupleIJNS5_1CILi64EEENS7_ILi128EEES8_EEENS_10bfloat16_tEfNS_4arch4Sm80ELb0ELb1ELb1ELb0ELb1ELb0ELb0ELb0ELi2ELi2ELi4ELi2ELb1EEENS1_24CollectiveEpilogueBwdGQAISA_fSD_Li256ELb0ELb1EEENS1_19SingleTileSchedulerILb0ELb0ELb0ELi128EEEEEEEEEvNT_6ParamsE) ;  /* 0xffff868024007950 */ /* 0x000fea0003c3ffff */
        .type           $_ZN7cutlass13device_kernelIN5flash19enable_sm80_to_sm89INS1_16FlashAttnBwdSm80INS1_25CollectiveMainloopBwdSm80ILi2ELi2EN4cute5tupleIJNS5_1CILi64EEENS7_ILi128EEES8_EEENS_10bfloat16_tEfNS_4arch4Sm80ELb0ELb1ELb1ELb0ELb1ELb0ELb0ELb0ELi2ELi2ELi4ELi2ELb1EEENS1_24CollectiveEpilogueBwdGQAISA_fSD_Li256ELb0ELb1EEENS1_19SingleTileSchedulerILb0ELb0ELb0ELi128EEEEEEEEEvNT_6ParamsE$_ZN4cute3eso3ESOILb1ELb0EJNS_1CILi0EEEiEEC2ERKS3_RKi,@function
        .size           $_ZN7cutlass13device_kernelIN5flash19enable_sm80_to_sm89INS1_16FlashAttnBwdSm80INS1_25CollectiveMainloopBwdSm80ILi2ELi2EN4cute5tupleIJNS5_1CILi64EEENS7_ILi128EEES8_EEENS_10bfloat16_tEfNS_4arch4Sm80ELb0ELb1ELb1ELb0ELb1ELb0ELb0ELb0ELi2ELi2ELi4ELi2ELb1EEENS1_24CollectiveEpilogueBwdGQAISA_fSD_Li256ELb0ELb1EEENS1_19SingleTileSchedulerILb0ELb0ELb0ELi128EEEEEEEEEvNT_6ParamsE$_ZN4cute3eso3ESOILb1ELb0EJNS_1CILi0EEEiEEC2ERKS3_RKi,($_ZN7cutlass13device_kernelIN5flash19enable_sm80_to_sm89INS1_16FlashAttnBwdSm80INS1_25CollectiveMainloopBwdSm80ILi2ELi2EN4cute5tupleIJNS5_1CILi64EEENS7_ILi128EEES8_EEENS_10bfloat16_tEfNS_4arch4Sm80ELb0ELb1ELb1ELb0ELb1ELb0ELb0ELb0ELi2ELi2ELi4ELi2ELb1EEENS1_24CollectiveEpilogueBwdGQAISA_fSD_Li256ELb0ELb1EEENS1_19SingleTileSchedulerILb0ELb0ELb0ELi128EEEEEEEEEvNT_6ParamsE$_ZN4cute3eso3ESOILb1ELb0EJNS_1CILi0EEEiS3_EEC2ERKS3_RKiS6_ - $_ZN7cutlass13device_kernelIN5flash19enable_sm80_to_sm89INS1_16FlashAttnBwdSm80INS1_25CollectiveMainloopBwdSm80ILi2ELi2EN4cute5tupleIJNS5_1CILi64EEENS7_ILi128EEES8_EEENS_10bfloat16_tEfNS_4arch4Sm80ELb0ELb1ELb1ELb0ELb1ELb0ELb0ELb0ELi2ELi2ELi4ELi2ELb1EEENS1_24CollectiveEpilogueBwdGQAISA_fSD_Li256ELb0ELb1EEENS1_19SingleTileSchedulerILb0ELb0ELb0ELi128EEEEEEEEEvNT_6ParamsE$_ZN4cute3eso3ESOILb1ELb0EJNS_1CILi0EEEiEEC2ERKS3_RKi)
$_ZN7cutlass13device_kernelIN5flash19enable_sm80_to_sm89INS1_16FlashAttnBwdSm80INS1_25CollectiveMainloopBwdSm80ILi2ELi2EN4cute5tupleIJNS5_1CILi64EEENS7_ILi128EEES8_EEENS_10bfloat16_tEfNS_4arch4Sm80ELb0ELb1ELb1ELb0ELb1ELb0ELb0ELb0ELi2ELi2ELi4ELi2ELb1EEENS1_24CollectiveEpilogueBwdGQAISA_fSD_Li256ELb0ELb1EEENS1_19SingleTileSchedulerILb0ELb0ELb0ELi128EEEEEEEEEvNT_6ParamsE$_ZN4cute3eso3ESOILb1ELb0EJNS_1CILi0EEEiEEC2ERKS3_RKi:
[----:B------:R-:W-:Y:S02]  /*7980*/  ULDC UR37, c[0x0][0x20] ;  /* 0x0000080000257ab9 */ /* 0x000fe40000000800 */
[----:B------:R-:W-:-:S09]  /*7990*/  UIADD3 UR37, UR40, -UR37, URZ ;  /* 0x8000002528257290 */ /* 0x000fd2000fffe03f */
[----:B------:R1:W-:Y:S02]  /*79a0*/  STL [UR37], R5 ;  /* 0x00000005ff007987 */ /* 0x0003e40008100825 */
[----:B-1----:R-:W-:-:S04]  /*79b0*/  MOV R5, 0x0 ;  /* 0x0000000000057802 */ /* 0x002fc80000000f00 */
[----:B------:R-:W-:Y:S05]  /*79c0*/  RET.REL.NODEC R4 `(_ZN7cutlass13device_kernelIN5flash19enable_sm80_to_sm89INS1_16FlashAttnBwdSm80INS1_25CollectiveMainloopBwdSm80ILi2ELi2EN4cute5tupleIJNS5_1CILi64EEENS7_ILi128EEES8_EEENS_10bfloat16_tEfNS_4arch4Sm80ELb0ELb1ELb1ELb0ELb1ELb0ELb0ELb0ELi2ELi2ELi4ELi2ELb1EEENS1_24CollectiveEpilogueBwdGQAISA_fSD_Li256ELb0ELb1EEENS1_19SingleTileSchedulerILb0ELb0ELb0ELi128EEEEEEEEEvNT_6ParamsE) ;  /* 0xffff863004007950 */ /* 0x000fea0003c3ffff */
        .type           $_ZN7cutlass13device_kernelIN5flash19enable_sm80_to_sm89INS1_16FlashAttnBwdSm80INS1_25CollectiveMainloopBwdSm80ILi2ELi2EN4cute5tupleIJNS5_1CILi64EEENS7_ILi128EEES8_EEENS_10bfloat16_tEfNS_4arch4Sm80ELb0ELb1ELb1ELb0ELb1ELb0ELb0ELb0ELi2ELi2ELi4ELi2ELb1EEENS1_24CollectiveEpilogueBwdGQAISA_fSD_Li256ELb0ELb1EEENS1_19SingleTileSchedulerILb0ELb0ELb0ELi128EEEEEEEEEvNT_6ParamsE$_ZN4cute3eso3ESOILb1ELb0EJNS_1CILi0EEEiS3_EEC2ERKS3_RKiS6_,@function
        .size           $_ZN7cutlass13device_kernelIN5flash19enable_sm80_to_sm89INS1_16FlashAttnBwdSm80INS1_25CollectiveMainloopBwdSm80ILi2ELi2EN4cute5tupleIJNS5_1CILi64EEENS7_ILi128EEES8_EEENS_10bfloat16_tEfNS_4arch4Sm80ELb0ELb1ELb1ELb0ELb1ELb0ELb0ELb0ELi2ELi2ELi4ELi2ELb1EEENS1_24CollectiveEpilogueBwdGQAISA_fSD_Li256ELb0ELb1EEENS1_19SingleTileSchedulerILb0ELb0ELb0ELi128EEEEEEEEEvNT_6ParamsE$_ZN4cute3eso3ESOILb1ELb0EJNS_1CILi0EEEiS3_EEC2ERKS3_RKiS6_,($_ZN7cutlass13device_kernelIN5flash19enable_sm80_to_sm89INS1_16FlashAttnBwdSm80INS1_25CollectiveMainloopBwdSm80ILi2ELi2EN4cute5tupleIJNS5_1CILi64EEENS7_ILi128EEES8_EEENS_10bfloat16_tEfNS_4arch4Sm80ELb0ELb1ELb1ELb0ELb1ELb0ELb0ELb0ELi2ELi2ELi4ELi2ELb1EEENS1_24CollectiveEpilogueBwdGQAISA_fSD_Li256ELb0ELb1EEENS1_19SingleTileSchedulerILb0ELb0ELb0ELi128EEEEEEEEEvNT_6ParamsE$_ZN4cute3eso3ESOILb1ELb0EJNS_1CILi0EEEiS3_S3_EEC2ERKS3_RKiS6_S6_ - $_ZN7cutlass13device_kernelIN5flash19enable_sm80_to_sm89INS1_16FlashAttnBwdSm80INS1_25CollectiveMainloopBwdSm80ILi2ELi2EN4cute5tupleIJNS5_1CILi64EEENS7_ILi128EEES8_EEENS_10bfloat16_tEfNS_4arch4Sm80ELb0ELb1ELb1ELb0ELb1ELb0ELb0ELb0ELi2ELi2ELi4ELi2ELb1EEENS1_24CollectiveEpilogueBwdGQAISA_fSD_Li256ELb0ELb1EEENS1_19SingleTileSchedulerILb0ELb0ELb0ELi128EEEEEEEEEvNT_6ParamsE$_ZN4cute3eso3ESOILb1ELb0EJNS_1CILi0EEEiS3_EEC2ERKS3_RKiS6_)
$_ZN7cutlass13device_kernelIN5flash19enable_sm80_to_sm89INS1_16FlashAttnBwdSm80INS1_25CollectiveMainloopBwdSm80ILi2ELi2EN4cute5tupleIJNS5_1CILi64EEENS7_ILi128EEES8_EEENS_10bfloat16_tEfNS_4arch4Sm80ELb0ELb1ELb1ELb0ELb1ELb0ELb0ELb0ELi2ELi2ELi4ELi2ELb1EEENS1_24CollectiveEpilogueBwdGQAISA_fSD_Li256ELb0ELb1EEENS1_19SingleTileSchedulerILb0ELb0ELb0ELi128EEEEEEEEEvNT_6ParamsE$_ZN4cute3eso3ESOILb1ELb0EJNS_1CILi0EEEiS3_EEC2ERKS3_RKiS6_:
[----:B------:R-:W-:Y:S01]  /*79d0*/  ULDC UR30, c[0x0][0x20] ;  /* 0x00000800001e7ab9 */ /* 0x000fe20000000800 */
[----:B------:R-:W-:Y:S01]  /*79e0*/  MOV R7, 0x0 ;  /* 0x0000000000077802 */ /* 0x000fe20000000f00 */
[----:B------:R-:W-:-:S09]  /*79f0*/  UIADD3 UR30, UR7, -UR30, URZ ;  /* 0x8000001e071e7290 */ /* 0x000fd2000fffe03f */
[----:B------:R1:W-:Y:S01]  /*7a00*/  STL [UR30], R5 ;  /* 0x00000005ff007987 */ /* 0x0003e2000810081e */
[----:B------:R-:W-:Y:S05]  /*7a10*/  RET.REL.NODEC R6 `(_ZN7cutlass13device_kernelIN5flash19enable_sm80_to_sm89INS1_16FlashAttnBwdSm80INS1_25CollectiveMainloopBwdSm80ILi2ELi2EN4cute5tupleIJNS5_1CILi64EEENS7_ILi128EEES8_EEENS_10bfloat16_tEfNS_4arch4Sm80ELb0ELb1ELb1ELb0ELb1ELb0ELb0ELb0ELi2ELi2ELi4ELi2ELb1EEENS1_24CollectiveEpilogueBwdGQAISA_fSD_Li256ELb0ELb1EEENS1_19SingleTileSchedulerILb0ELb0ELb0ELi128EEEEEEEEEvNT_6ParamsE) ;  /* 0xffff85e006007950 */ /* 0x000fea0003c3ffff */
        .type           $_ZN7cutlass13device_kernelIN5flash19enable_sm80_to_sm89INS1_16FlashAttnBwdSm80INS1_25CollectiveMainloopBwdSm80ILi2ELi2EN4cute5tupleIJNS5_1CILi64EEENS7_ILi128EEES8_EEENS_10bfloat16_tEfNS_4arch4Sm80ELb0ELb1ELb1ELb0ELb1ELb0ELb0ELb0ELi2ELi2ELi4ELi2ELb1EEENS1_24CollectiveEpilogueBwdGQAISA_fSD_Li256ELb0ELb1EEENS1_19SingleTileSchedulerILb0ELb0ELb0ELi128EEEEEEEEEvNT_6ParamsE$_ZN4cute3eso3ESOILb1ELb0EJNS_1CILi0EEEiS3_S3_EEC2ERKS3_RKiS6_S6_,@function
        .size           $_ZN7cutlass13device_kernelIN5flash19enable_sm80_to_sm89INS1_16FlashAttnBwdSm80INS1_25CollectiveMainloopBwdSm80ILi2ELi2EN4cute5tupleIJNS5_1CILi64EEENS7_ILi128EEES8_EEENS_10bfloat16_tEfNS_4arch4Sm80ELb0ELb1ELb1ELb0ELb1ELb0ELb0ELb0ELi2ELi2ELi4ELi2ELb1EEENS1_24CollectiveEpilogueBwdGQAISA_fSD_Li256ELb0ELb1EEENS1_19SingleTileSchedulerILb0ELb0ELb0ELi128EEEEEEEEEvNT_6ParamsE$_ZN4cute3eso3ESOILb1ELb0EJNS_1CILi0EEEiS3_S3_EEC2ERKS3_RKiS6_S6_,($_ZN7cutlass13device_kernelIN5flash19enable_sm80_to_sm89INS1_16FlashAttnBwdSm80INS1_25CollectiveMainloopBwdSm80ILi2ELi2EN4cute5tupleIJNS5_1CILi64EEENS7_ILi128EEES8_EEENS_10bfloat16_tEfNS_4arch4Sm80ELb0ELb1ELb1ELb0ELb1ELb0ELb0ELb0ELi2ELi2ELi4ELi2ELb1EEENS1_24CollectiveEpilogueBwdGQAISA_fSD_Li256ELb0ELb1EEENS1_19SingleTileSchedulerILb0ELb0ELb0ELi128EEEEEEEEEvNT_6ParamsE$_ZN4cute3eso3ESOILb1ELb0EJNS_1CILi0EEEiiiEEC2ERKS3_RKiS8_S8_ - $_ZN7cutlass13device_kernelIN5flash19enable_sm80_to_sm89INS1_16FlashAttnBwdSm80INS1_25CollectiveMainloopBwdSm80ILi2ELi2EN4cute5tupleIJNS5_1CILi64EEENS7_ILi128EEES8_EEENS_10bfloat16_tEfNS_4arch4Sm80ELb0ELb1ELb1ELb0ELb1ELb0ELb0ELb0ELi2ELi2ELi4ELi2ELb1EEENS1_24CollectiveEpilogueBwdGQAISA_fSD_Li256ELb0ELb1EEENS1_19SingleTileSchedulerILb0ELb0ELb0ELi128EEEEEEEEEvNT_6ParamsE$_ZN4cute3eso3ESOILb1ELb0EJNS_1CILi0EEEiS3_S3_EEC2ERKS3_RKiS6_S6_)
$_ZN7cutlass13device_kernelIN5flash19enable_sm80_to_sm89INS1_16FlashAttnBwdSm80INS1_25CollectiveMainloopBwdSm80ILi2ELi2EN4cute5tupleIJNS5_1CILi64EEENS7_ILi128EEES8_EEENS_10bfloat16_tEfNS_4arch4Sm80ELb0ELb1ELb1ELb0ELb1ELb0ELb0ELb0ELi2ELi2ELi4ELi2ELb1EEENS1_24CollectiveEpilogueBwdGQAISA_fSD_Li256ELb0ELb1EEENS1_19SingleTileSchedulerILb0ELb0ELb0ELi128EEEEEEEEEvNT_6ParamsE$_ZN4cute3eso3ESOILb1ELb0EJNS_1CILi0EEEiS3_S3_EEC2ERKS3_RKiS6_S6_:
[----:B------:R-:W-:Y:S01]  /*7a20*/  ULDC UR4, c[0x0][0x20] ;  /* 0x0000080000047ab9 */ /* 0x000fe20000000800 */
[----:B------:R-:W-:Y:S01]  /*7a30*/  MOV R5, 0x0 ;  /* 0x0000000000057802 */ /* 0x000fe20000000f00 */
[----:B------:R-:W-:-:S09]  /*7a40*/  UIADD3 UR4, UR38, -UR4, URZ ;  /* 0x8000000426047290 */ /* 0x000fd2000fffe03f */
[----:B------:R1:W-:Y:S01]  /*7a50*/  STL [UR4], R3 ;  /* 0x00000003ff007987 */ /* 0x0003e20008100804 */
[----:B------:R-:W-:Y:S05]  /*7a60*/  RET.REL.NODEC R4 `(_ZN7cutlass13device_kernelIN5flash19enable_sm80_to_sm89INS1_16FlashAttnBwdSm80INS1_25CollectiveMainloopBwdSm80ILi2ELi2EN4cute5tupleIJNS5_1CILi64EEENS7_ILi128EEES8_EEENS_10bfloat16_tEfNS_4arch4Sm80ELb0ELb1ELb1ELb0ELb1ELb0ELb0ELb0ELi2ELi2ELi4ELi2ELb1EEENS1_24CollectiveEpilogueBwdGQAISA_fSD_Li256ELb0ELb1EEENS1_19SingleTileSchedulerILb0ELb0ELb0ELi128EEEEEEEEEvNT_6ParamsE) ;  /* 0xffff859004007950 */ /* 0x000fea0003c3ffff */
        .type           $_ZN7cutlass13device_kernelIN5flash19enable_sm80_to_sm89INS1_16FlashAttnBwdSm80INS1_25CollectiveMainloopBwdSm80ILi2ELi2EN4cute5tupleIJNS5_1CILi64EEENS7_ILi128EEES8_EEENS_10bfloat16_tEfNS_4arch4Sm80ELb0ELb1ELb1ELb0ELb1ELb0ELb0ELb0ELi2ELi2ELi4ELi2ELb1EEENS1_24CollectiveEpilogueBwdGQAISA_fSD_Li256ELb0ELb1EEENS1_19SingleTileSchedulerILb0ELb0ELb0ELi128EEEEEEEEEvNT_6ParamsE$_ZN4cute3eso3ESOILb1ELb0EJNS_1CILi0EEEiiiEEC2ERKS3_RKiS8_S8_,@function
        .size           $_ZN7cutlass13device_kernelIN5flash19enable_sm80_to_sm89INS1_16FlashAttnBwdSm80INS1_25CollectiveMainloopBwdSm80ILi2ELi2EN4cute5tupleIJNS5_1CILi64EEENS7_ILi128EEES8_EEENS_10bfloat16_tEfNS_4arch4Sm80ELb0ELb1ELb1ELb0ELb1ELb0ELb0ELb0ELi2ELi2ELi4ELi2ELb1EEENS1_24CollectiveEpilogueBwdGQAISA_fSD_Li256ELb0ELb1EEENS1_19SingleTileSchedulerILb0ELb0ELb0ELi128EEEEEEEEEvNT_6ParamsE$_ZN4cute3eso3ESOILb1ELb0EJNS_1CILi0EEEiiiEEC2ERKS3_RKiS8_S8_,($_ZN7cutlass13device_kernelIN5flash19enable_sm80_to_sm89INS1_16FlashAttnBwdSm80INS1_25CollectiveMainloopBwdSm80ILi2ELi2EN4cute5tupleIJNS5_1CILi64EEENS7_ILi128EEES8_EEENS_10bfloat16_tEfNS_4arch4Sm80ELb0ELb1ELb1ELb0ELb1ELb0ELb0ELb0ELi2ELi2ELi4ELi2ELb1EEENS1_24CollectiveEpilogueBwdGQAISA_fSD_Li256ELb0ELb1EEENS1_19SingleTileSchedulerILb0ELb0ELb0ELi128EEEEEEEEEvNT_6ParamsE$_ZN4cute3eso3ESOILb1ELb0EJNS_5tupleIJNS2_IJNS_1CILi8EEENS3_ILi1EEEEEENS3_ILi2EEES5_EEENS2_IJNS2_IJS5_NS3_ILi0EEEEEElS9_EEEEEC2ERKS8_RKSB_ - $_ZN7cutlass13device_kernelIN5flash19enable_sm80_to_sm89INS1_16FlashAttnBwdSm80INS1_25CollectiveMainloopBwdSm80ILi2ELi2EN4cute5tupleIJNS5_1CILi64EEENS7_ILi128EEES8_EEENS_10bfloat16_tEfNS_4arch4Sm80ELb0ELb1ELb1ELb0ELb1ELb0ELb0ELb0ELi2ELi2ELi4ELi2ELb1EEENS1_24CollectiveEpilogueBwdGQAISA_fSD_Li256ELb0ELb1EEENS1_19SingleTileSchedulerILb0ELb0ELb0ELi128EEEEEEEEEvNT_6ParamsE$_ZN4cute3eso3ESOILb1ELb0EJNS_1CILi0EEEiiiEEC2ERKS3_RKiS8_S8_)
$_ZN7cutlass13device_kernelIN5flash19enable_sm80_to_sm89INS1_16FlashAttnBwdSm80INS1_25CollectiveMainloopBwdSm80ILi2ELi2EN4cute5tupleIJNS5_1CILi64EEENS7_ILi128EEES8_EEENS_10bfloat16_tEfNS_4arch4Sm80ELb0ELb1ELb1ELb0ELb1ELb0ELb0ELb0ELi2ELi2ELi4ELi2ELb1EEENS1_24CollectiveEpilogueBwdGQAISA_fSD_Li256ELb0ELb1EEENS1_19SingleTileSchedulerILb0ELb0ELb0ELi128EEEEEEEEEvNT_6ParamsE$_ZN4cute3eso3ESOILb1ELb0EJNS_1CILi0EEEiiiEEC2ERKS3_RKiS8_S8_:
        /* <DEDUP_REMOVED lines=10> */
[----:B------:R-:W-:Y:S05]  /*7b10*/  RET.REL.NODEC R4 `(_ZN7cutlass13device_kernelIN5flash19enable_sm80_to_sm89INS1_16FlashAttnBwdSm80INS1_25CollectiveMainloopBwdSm80ILi2ELi2EN4cute5tupleIJNS5_1CILi64EEENS7_ILi128EEES8_EEENS_10bfloat16_tEfNS_4arch4Sm80ELb0ELb1ELb1ELb0ELb1ELb0ELb0ELb0ELi2ELi2ELi4ELi2ELb1EEENS1_24CollectiveEpilogueBwdGQAISA_fSD_Li256ELb0ELb1EEENS1_19SingleTileSchedulerILb0ELb0ELb0ELi128EEEEEEEEEvNT_6ParamsE) ;  /* 0xffff84e004007950 */ /* 0x000fea0003c3ffff */
        .type           $_ZN7cutlass13device_kernelIN5flash19enable_sm80_to_sm89INS1_16FlashAttnBwdSm80INS1_25CollectiveMainloopBwdSm80ILi2ELi2EN4cute5tupleIJNS5_1CILi64EEENS7_ILi128EEES8_EEENS_10bfloat16_tEfNS_4arch4Sm80ELb0ELb1ELb1ELb0ELb1ELb0ELb0ELb0ELi2ELi2ELi4ELi2ELb1EEENS1_24CollectiveEpilogueBwdGQAISA_fSD_Li256ELb0ELb1EEENS1_19SingleTileSchedulerILb0ELb0ELb0ELi128EEEEEEEEEvNT_6ParamsE$_ZN4cute3eso3ESOILb1ELb0EJNS_5tupleIJNS2_IJNS_1CILi8EEENS3_ILi1EEEEEENS3_ILi2EEES5_EEENS2_IJNS2_IJS5_NS3_ILi0EEEEEElS9_EEEEEC2ERKS8_RKSB_,@function
        .size           $_ZN7cutlass13device_kernelIN5flash19enable_sm80_to_sm89INS1_16FlashAttnBwdSm80INS1_25CollectiveMainloopBwdSm80ILi2ELi2EN4cute5tupleIJNS5_1CILi64EEENS7_ILi128EEES8_EEENS_10bfloat16_tEfNS_4arch4Sm80ELb0ELb1ELb1ELb0ELb1ELb0ELb0ELb0ELi2ELi2ELi4ELi2ELb1EEENS1_24CollectiveEpilogueBwdGQAISA_fSD_Li256ELb0ELb1EEENS1_19SingleTileSchedulerILb0ELb0ELb0ELi128EEEEEEEEEvNT_6ParamsE$_ZN4cute3eso3ESOILb1ELb0EJNS_5tupleIJNS2_IJNS_1CILi8EEENS3_ILi1EEEEEENS3_ILi2EEES5_EEENS2_IJNS2_IJS5_NS3_ILi0EEEEEElS9_EEEEEC2ERKS8_RKSB_,($_ZN7cutlass13device_kernelIN5flash19enable_sm80_to_sm89INS1_16FlashAttnBwdSm80INS1_25CollectiveMainloopBwdSm80ILi2ELi2EN4cute5tupleIJNS5_1CILi64EEENS7_ILi128EEES8_EEENS_10bfloat16_tEfNS_4arch4Sm80ELb0ELb1ELb1ELb0ELb1ELb0ELb0ELb0ELi2ELi2ELi4ELi2ELb1EEENS1_24CollectiveEpilogueBwdGQAISA_fSD_Li256ELb0ELb1EEENS1_19SingleTileSchedulerILb0ELb0ELb0ELi128EEEEEEEEEvNT_6ParamsE$_ZN4cute3eso3ESOILb1ELb0EJNS_5tupleIJNS_1CILi1EEENS3_ILi0EEEEEElS5_EEC2ERKS6_RKlRKS5_ - $_ZN7cutlass13device_kernelIN5flash19enable_sm80_to_sm89INS1_16FlashAttnBwdSm80INS1_25CollectiveMainloopBwdSm80ILi2ELi2EN4cute5tupleIJNS5_1CILi64EEENS7_ILi128EEES8_EEENS_10bfloat16_tEfNS_4arch4Sm80ELb0ELb1ELb1ELb0ELb1ELb0ELb0ELb0ELi2ELi2ELi4ELi2ELb1EEENS1_24CollectiveEpilogueBwdGQAISA_fSD_Li256ELb0ELb1EEENS1_19SingleTileSchedulerILb0ELb0ELb0ELi128EEEEEEEEEvNT_6ParamsE$_ZN4cute3eso3ESOILb1ELb0EJNS_5tupleIJNS2_IJNS_1CILi8EEENS3_ILi1EEEEEENS3_ILi2EEES5_EEENS2_IJNS2_IJS5_NS3_ILi0EEEEEElS9_EEEEEC2ERKS8_RKSB_)
$_ZN7cutlass13device_kernelIN5flash19enable_sm80_to_sm89INS1_16FlashAttnBwdSm80INS1_25CollectiveMainloopBwdSm80ILi2ELi2EN4cute5tupleIJNS5_1CILi64EEENS7_ILi128EEES8_EEENS_10bfloat16_tEfNS_4arch4Sm80ELb0ELb1ELb1ELb0ELb1ELb0ELb0ELb0ELi2ELi2ELi4ELi2ELb1EEENS1_24CollectiveEpilogueBwdGQAISA_fSD_Li256ELb0ELb1EEENS1_19SingleTileSchedulerILb0ELb0ELb0ELi128EEEEEEEEEvNT_6ParamsE$_ZN4cute3eso3ESOILb1ELb0EJNS_5tupleIJNS2_IJNS_1CILi8EEENS3_ILi1EEEEEENS3_ILi2EEES5_EEENS2_IJNS2_IJS5_NS3_ILi0EEEEEElS9_EEEEEC2ERKS8_RKSB_:
[----:B------:R-:W-:Y:S01]  /*7b20*/  ULDC UR30, c[0x0][0x20] ;  /* 0x00000800001e7ab9 */ /* 0x000fe20000000800 */
[----:B------:R-:W-:Y:S01]  /*7b30*/  MOV R12, R8 ;  /* 0x00000008000c7202 */ /* 0x000fe20000000f00 */
[----:B------:R-:W-:Y:S01]  /*7b40*/  UIADD3 UR30, UR7, -UR30, URZ ;  /* 0x8000001e071e7290 */ /* 0x000fe2000fffe03f */
[----:B------:R-:W-:-:S08]  /*7b50*/  MOV R13, 0x0 ;  /* 0x00000000000d7802 */ /* 0x000fd00000000f00 */
[----:B------:R1:W-:Y:S01]  /*7b60*/  STL.64 [UR30], R4 ;  /* 0x00000004ff007987 */ /* 0x0003e20008100a1e */
[----:B------:R-:W-:Y:S05]  /*7b70*/  RET.REL.NODEC R12 `(_ZN7cutlass13device_kernelIN5flash19enable_sm80_to_sm89INS1_16FlashAttnBwdSm80INS1_25CollectiveMainloopBwdSm80ILi2ELi2EN4cute5tupleIJNS5_1CILi64EEENS7_ILi128EEES8_EEENS_10bfloat16_tEfNS_4arch4Sm80ELb0ELb1ELb1ELb0ELb1ELb0ELb0ELb0ELi2ELi2ELi4ELi2ELb1EEENS1_24CollectiveEpilogueBwdGQAISA_fSD_Li256ELb0ELb1EEENS1_19SingleTileSchedulerILb0ELb0ELb0ELi128EEEEEEEEEvNT_6ParamsE) ;  /* 0xffff84800c007950 */ /* 0x000fea0003c3ffff */
        .type           $_ZN7cutlass13device_kernelIN5flash19enable_sm80_to_sm89INS1_16FlashAttnBwdSm80INS1_25CollectiveMainloopBwdSm80ILi2ELi2EN4cute5tupleIJNS5_1CILi64EEENS7_ILi128EEES8_EEENS_10bfloat16_tEfNS_4arch4Sm80ELb0ELb1ELb1ELb0ELb1ELb0ELb0ELb0ELi2ELi2ELi4ELi2ELb1EEENS1_24CollectiveEpilogueBwdGQAISA_fSD_Li256ELb0ELb1EEENS1_19SingleTileSchedulerILb0ELb0ELb0ELi128EEEEEEEEEvNT_6ParamsE$_ZN4cute3eso3ESOILb1ELb0EJNS_5tupleIJNS_1CILi1EEENS3_ILi0EEEEEElS5_EEC2ERKS6_RKlRKS5_,@function
        .size           $_ZN7cutlass13device_kernelIN5flash19enable_sm80_to_sm89INS1_16FlashAttnBwdSm80INS1_25CollectiveMainloopBwdSm80ILi2ELi2EN4cute5tupleIJNS5_1CILi64EEENS7_ILi128EEES8_EEENS_10bfloat16_tEfNS_4arch4Sm80ELb0ELb1ELb1ELb0ELb1ELb0ELb0ELb0ELi2ELi2ELi4ELi2ELb1EEENS1_24CollectiveEpilogueBwdGQAISA_fSD_Li256ELb0ELb1EEENS1_19SingleTileSchedulerILb0ELb0ELb0ELi128EEEEEEEEEvNT_6ParamsE$_ZN4cute3eso3ESOILb1ELb0EJNS_5tupleIJNS_1CILi1EEENS3_ILi0EEEEEElS5_EEC2ERKS6_RKlRKS5_,($_ZN7cutlass13device_kernelIN5flash19enable_sm80_to_sm89INS1_16FlashAttnBwdSm80INS1_25CollectiveMainloopBwdSm80ILi2ELi2EN4cute5tupleIJNS5_1CILi64EEENS7_ILi128EEES8_EEENS_10bfloat16_tEfNS_4arch4Sm80ELb0ELb1ELb1ELb0ELb1ELb0ELb0ELb0ELi2ELi2ELi4ELi2ELb1EEENS1_24CollectiveEpilogueBwdGQAISA_fSD_Li256ELb0ELb1EEENS1_19SingleTileSchedulerILb0ELb0ELb0ELi128EEEEEEEEEvNT_6ParamsE$_ZN4cute3eso3ESOILb1ELb0EJNS_6LayoutINS_5tupleIJNS3_IJNS_1CILi1EEES5_EEEEEENS3_IJNS3_IJS5_NS4_ILi0EEEEEEEEEEENS_10ViewEngineINS_8gmem_ptrIPKN7cutlass9uint128_tEEEEEEEC2ERKSB_RKSJ_ - $_ZN7cutlass13device_kernelIN5flash19enable_sm80_to_sm89INS1_16FlashAttnBwdSm80INS1_25CollectiveMainloopBwdSm80ILi2ELi2EN4cute5tupleIJNS5_1CILi64EEENS7_ILi128EEES8_EEENS_10bfloat16_tEfNS_4arch4Sm80ELb0ELb1ELb1ELb0ELb1ELb0ELb0ELb0ELi2ELi2ELi4ELi2ELb1EEENS1_24CollectiveEpilogueBwdGQAISA_fSD_Li256ELb0ELb1EEENS1_19SingleTileSchedulerILb0ELb0ELb0ELi128EEEEEEEEEvNT_6ParamsE$_ZN4cute3eso3ESOILb1ELb0EJNS_5tupleIJNS_1CILi1EEENS3_ILi0EEEEEElS5_EEC2ERKS6_RKlRKS5_)
$_ZN7cutlass13device_kernelIN5flash19enable_sm80_to_sm89INS1_16FlashAttnBwdSm80INS1_25CollectiveMainloopBwdSm80ILi2ELi2EN4cute5tupleIJNS5_1CILi64EEENS7_ILi128EEES8_EEENS_10bfloat16_tEfNS_4arch4Sm80ELb0ELb1ELb1ELb0ELb1ELb0ELb0ELb0ELi2ELi2ELi4ELi2ELb1EEENS1_24CollectiveEpilogueBwdGQAISA_fSD_Li256ELb0ELb1EEENS1_19SingleTileSchedulerILb0ELb0ELb0ELi128EEEEEEEEEvNT_6ParamsE$_ZN4cute3eso3ESOILb1ELb0EJNS_5tupleIJNS_1CILi1EEENS3_ILi0EEEEEElS5_EEC2ERKS6_RKlRKS5_:
[----:B------:R-:W-:Y:S01]  /*7b80*/  IADD3 R5, R5, -c[0x0][0x20], RZ ;  /* 0x8000080005057a10 */ /* 0x000fe20007ffe0ff */
[----:B------:R-:W-:Y:S01]  /*7b90*/  IMAD.MOV.U32 R12, RZ, RZ, R4 ;  /* 0x000000ffff0c7224 */ /* 0x000fe200078e0004 */
[----:B------:R-:W-:Y:S01]  /*7ba0*/  MOV R20, R8 ;  /* 0x0000000800147202 */ /* 0x000fe20000000f00 */
[----:B------:R-:W-:Y:S01]  /*7bb0*/  IMAD.MOV.U32 R13, RZ, RZ, R7 ;  /* 0x000000ffff0d7224 */ /* 0x000fe200078e0007 */
[----:B------:R-:W-:-:S04]  /*7bc0*/  MOV R21, 0x0 ;  /* 0x0000000000157802 */ /* 0x000fc80000000f00 */
[----:B------:R1:W-:Y:S01]  /*7bd0*/  STL.64 [R5], R12 ;  /* 0x0000000c05007387 */ /* 0x0003e20000100a00 */
[----:B------:R-:W-:Y:S05]  /*7be0*/  RET.REL.NODEC R20 `(_ZN7cutlass13device_kernelIN5flash19enable_sm80_to_sm89INS1_16FlashAttnBwdSm80INS1_25CollectiveMainloopBwdSm80ILi2ELi2EN4cute5tupleIJNS5_1CILi64EEENS7_ILi128EEES8_EEENS_10bfloat16_tEfNS_4arch4Sm80ELb0ELb1ELb1ELb0ELb1ELb0ELb0ELb0ELi2ELi2ELi4ELi2ELb1EEENS1_24CollectiveEpilogueBwdGQAISA_fSD_Li256ELb0ELb1EEENS1_19SingleTileSchedulerILb0ELb0ELb0ELi128EEEEEEEEEvNT_6ParamsE) ;  /* 0xffff841014007950 */ /* 0x000fea0003c3ffff */
        .type           $_ZN7cutlass13device_kernelIN5flash19enable_sm80_to_sm89INS1_16FlashAttnBwdSm80INS1_25CollectiveMainloopBwdSm80ILi2ELi2EN4cute5tupleIJNS5_1CILi64EEENS7_ILi128EEES8_EEENS_10bfloat16_tEfNS_4arch4Sm80ELb0ELb1ELb1ELb0ELb1ELb0ELb0ELb0ELi2ELi2ELi4ELi2ELb1EEENS1_24CollectiveEpilogueBwdGQAISA_fSD_Li256ELb0ELb1EEENS1_19SingleTileSchedulerILb0ELb0ELb0ELi128EEEEEEEEEvNT_6ParamsE$_ZN4cute3eso3ESOILb1ELb0EJNS_6LayoutINS_5tupleIJNS3_IJNS_1CILi1EEES5_EEEEEENS3_IJNS3_IJS5_NS4_ILi0EEEEEEEEEEENS_10ViewEngineINS_8gmem_ptrIPKN7cutlass9uint128_tEEEEEEEC2ERKSB_RKSJ_,@function
        .size           $_ZN7cutlass13device_kernelIN5flash19enable_sm80_to_sm89INS1_16FlashAttnBwdSm80INS1_25CollectiveMainloopBwdSm80ILi2ELi2EN4cute5tupleIJNS5_1CILi64EEENS7_ILi128EEES8_EEENS_10bfloat16_tEfNS_4arch4Sm80ELb0ELb1ELb1ELb0ELb1ELb0ELb0ELb0ELi2ELi2ELi4ELi2ELb1EEENS1_24CollectiveEpilogueBwdGQAISA_fSD_Li256ELb0ELb1EEENS1_19SingleTileSchedulerILb0ELb0ELb0ELi128EEEEEEEEEvNT_6ParamsE$_ZN4cute3eso3ESOILb1ELb0EJNS_6LayoutINS_5tupleIJNS3_IJNS_1CILi1EEES5_EEEEEENS3_IJNS3_IJS5_NS4_ILi0EEEEEEEEEEENS_10ViewEngineINS_8gmem_ptrIPKN7cutlass9uint128_tEEEEEEEC2ERKSB_RKSJ_,($_ZN7cutlass13device_kernelIN5flash19enable_sm80_to_sm89INS1_16FlashAttnBwdSm80INS1_25CollectiveMainloopBwdSm80ILi2ELi2EN4cute5tupleIJNS5_1CILi64EEENS7_ILi128EEES8_EEENS_10bfloat16_tEfNS_4arch4Sm80ELb0ELb1ELb1ELb0ELb1ELb0ELb0ELb0ELi2ELi2ELi4ELi2ELb1EEENS1_24CollectiveEpilogueBwdGQAISA_fSD_Li256ELb0ELb1EEENS1_19SingleTileSchedulerILb0ELb0ELb0ELi128EEEEEEEEEvNT_6ParamsE$_ZN4cute3eso3ESOILb1ELb0EJNS_6LayoutINS_5tupleIJNS3_IJNS_1CILi1EEES5_EEEEEENS3_IJNS3_IJS5_NS4_ILi0EEEEEEEEEEENS_10ViewEngineINS_8smem_ptrIPN7cutlass9uint128_tEEEEEEEC2ERKSB_RKSI_ - $_ZN7cutlass13device_kernelIN5flash19enable_sm80_to_sm89INS1_16FlashAttnBwdSm80INS1_25CollectiveMainloopBwdSm80ILi2ELi2EN4cute5tupleIJNS5_1CILi64EEENS7_ILi128EEES8_EEENS_10bfloat16_tEfNS_4arch4Sm80ELb0ELb1ELb1ELb0ELb1ELb0ELb0ELb0ELi2ELi2ELi4ELi2ELb1EEENS1_24CollectiveEpilogueBwdGQAISA_fSD_Li256ELb0ELb1EEENS1_19SingleTileSchedulerILb0ELb0ELb0ELi128EEEEEEEEEvNT_6ParamsE$_ZN4cute3eso3ESOILb1ELb0EJNS_6LayoutINS_5tupleIJNS3_IJNS_1CILi1EEES5_EEEEEENS3_IJNS3_IJS5_NS4_ILi0EEEEEEEEEEENS_10ViewEngineINS_8gmem_ptrIPKN7cutlass9uint128_tEEEEEEEC2ERKSB_RKSJ_)
$_ZN7cutlass13device_kernelIN5flash19enable_sm80_to_sm89INS1_16FlashAttnBwdSm80INS1_25CollectiveMainloopBwdSm80ILi2ELi2EN4cute5tupleIJNS5_1CILi64EEENS7_ILi128EEES8_EEENS_10bfloat16_tEfNS_4arch4Sm80ELb0ELb1ELb1ELb0ELb1ELb0ELb0ELb0ELi2ELi2ELi4ELi2ELb1EEENS1_24CollectiveEpilogueBwdGQAISA_fSD_Li256ELb0ELb1EEENS1_19SingleTileSchedulerILb0ELb0ELb0ELi128EEEEEEEEEvNT_6ParamsE$_ZN4cute3eso3ESOILb1ELb0EJNS_6LayoutINS_5tupleIJNS3_IJNS_1CILi1EEES5_EEEEEENS3_IJNS3_IJS5_NS4_ILi0EEEEEEEEEEENS_10ViewEngineINS_8gmem_ptrIPKN7cutlass9uint128_tEEEEEEEC2ERKSB_RKSJ_:
[----:B------:R-:W-:Y:S01]  /*7bf0*/  IADD3 R8, R8, -c[0x0][0x20], RZ ;  /* 0x8000080008087a10 */ /* 0x000fe20007ffe0ff */
[----:B------:R-:W-:Y:S01]  /*7c00*/  IMAD.MOV.U32 R14, RZ, RZ, R12 ;  /* 0x000000ffff0e7224 */ /* 0x000fe200078e000c */
[----:B------:R-:W-:-:S03]  /*7c10*/  MOV R15, 0x0 ;  /* 0x00000000000f7802 */ /* 0x000fc60000000f00 */
[----:B------:R1:W-:Y:S01]  /*7c20*/  STL.64 [R8], R4 ;  /* 0x0000000408007387 */ /* 0x0003e20000100a00 */
[----:B------:R-:W-:Y:S05]  /*7c30*/  RET.REL.NODEC R14 `(_ZN7cutlass13device_kernelIN5flash19enable_sm80_to_sm89INS1_16FlashAttnBwdSm80INS1_25CollectiveMainloopBwdSm80ILi2ELi2EN4cute5tupleIJNS5_1CILi64EEENS7_ILi128EEES8_EEENS_10bfloat16_tEfNS_4arch4Sm80ELb0ELb1ELb1ELb0ELb1ELb0ELb0ELb0ELi2ELi2ELi4ELi2ELb1EEENS1_24CollectiveEpilogueBwdGQAISA_fSD_Li256ELb0ELb1EEENS1_19SingleTileSchedulerILb0ELb0ELb0ELi128EEEEEEEEEvNT_6ParamsE) ;  /* 0xffff83c00e007950 */ /* 0x000fea0003c3ffff */
        .type           $_ZN7cutlass13device_kernelIN5flash19enable_sm80_to_sm89INS1_16FlashAttnBwdSm80INS1_25CollectiveMainloopBwdSm80ILi2ELi2EN4cute5tupleIJNS5_1CILi64EEENS7_ILi128EEES8_EEENS_10bfloat16_tEfNS_4arch4Sm80ELb0ELb1ELb1ELb0ELb1ELb0ELb0ELb0ELi2ELi2ELi4ELi2ELb1EEENS1_24CollectiveEpilogueBwdGQAISA_fSD_Li256ELb0ELb1EEENS1_19SingleTileSchedulerILb0ELb0ELb0ELi128EEEEEEEEEvNT_6ParamsE$_ZN4cute3eso3ESOILb1ELb0EJNS_6LayoutINS_5tupleIJNS3_IJNS_1CILi1EEES5_EEEEEENS3_IJNS3_IJS5_NS4_ILi0EEEEEEEEEEENS_10ViewEngineINS_8smem_ptrIPN7cutlass9uint128_tEEEEEEEC2ERKSB_RKSI_,@function
        .size           $_ZN7cutlass13device_kernelIN5flash19enable_sm80_to_sm89INS1_16FlashAttnBwdSm80INS1_25CollectiveMainloopBwdSm80ILi2ELi2EN4cute5tupleIJNS5_1CILi64EEENS7_ILi128EEES8_EEENS_10bfloat16_tEfNS_4arch4Sm80ELb0ELb1ELb1ELb0ELb1ELb0ELb0ELb0ELi2ELi2ELi4ELi2ELb1EEENS1_24CollectiveEpilogueBwdGQAISA_fSD_Li256ELb0ELb1EEENS1_19SingleTileSchedulerILb0ELb0ELb0ELi128EEEEEEEEEvNT_6ParamsE$_ZN4cute3eso3ESOILb1ELb0EJNS_6LayoutINS_5tupleIJNS3_IJNS_1CILi1EEES5_EEEEEENS3_IJNS3_IJS5_NS4_ILi0EEEEEEEEEEENS_10ViewEngineINS_8smem_ptrIPN7cutlass9uint128_tEEEEEEEC2ERKSB_RKSI_,($_ZN7cutlass13device_kernelIN5flash19enable_sm80_to_sm89INS1_16FlashAttnBwdSm80INS1_25CollectiveMainloopBwdSm80ILi2ELi2EN4cute5tupleIJNS5_1CILi64EEENS7_ILi128EEES8_EEENS_10bfloat16_tEfNS_4arch4Sm80ELb0ELb1ELb1ELb0ELb1ELb0ELb0ELb0ELi2ELi2ELi4ELi2ELb1EEENS1_24CollectiveEpilogueBwdGQAISA_fSD_Li256ELb0ELb1EEENS1_19SingleTileSchedulerILb0ELb0ELb0ELi128EEEEEEEEEvNT_6ParamsE$_ZN4cute3eso3ESOILb1ELb0EJNS_6LayoutINS_5tupleIJNS3_IJNS_1CILi4EEENS4_ILi1EEEEEEEEENS3_IJNS3_IJS6_NS4_ILi0EEEEEEEEEEENS_10ViewEngineINS_8gmem_ptrIPKfEEEEEEC2ERKSC_RKSI_ - $_ZN7cutlass13device_kernelIN5flash19enable_sm80_to_sm89INS1_16FlashAttnBwdSm80INS1_25CollectiveMainloopBwdSm80ILi2ELi2EN4cute5tupleIJNS5_1CILi64EEENS7_ILi128EEES8_EEENS_10bfloat16_tEfNS_4arch4Sm80ELb0ELb1ELb1ELb0ELb1ELb0ELb0ELb0ELi2ELi2ELi4ELi2ELb1EEENS1_24CollectiveEpilogueBwdGQAISA_fSD_Li256ELb0ELb1EEENS1_19SingleTileSchedulerILb0ELb0ELb0ELi128EEEEEEEEEvNT_6ParamsE$_ZN4cute3eso3ESOILb1ELb0EJNS_6LayoutINS_5tupleIJNS3_IJNS_1CILi1EEES5_EEEEEENS3_IJNS3_IJS5_NS4_ILi0EEEEEEEEEEENS_10ViewEngineINS_8smem_ptrIPN7cutlass9uint128_tEEEEEEEC2ERKSB_RKSI_)
$_ZN7cutlass13device_kernelIN5flash19enable_sm80_to_sm89INS1_16FlashAttnBwdSm80INS1_25CollectiveMainloopBwdSm80ILi2ELi2EN4cute5tupleIJNS5_1CILi64EEENS7_ILi128EEES8_EEENS_10bfloat16_tEfNS_4arch4Sm80ELb0ELb1ELb1ELb0ELb1ELb0ELb0ELb0ELi2ELi2ELi4ELi2ELb1EEENS1_24CollectiveEpilogueBwdGQAISA_fSD_Li256ELb0ELb1EEENS1_19SingleTileSchedulerILb0ELb0ELb0ELi128EEEEEEEEEvNT_6ParamsE$_ZN4cute3eso3ESOILb1ELb0EJNS_6LayoutINS_5tupleIJNS3_IJNS_1CILi1EEES5_EEEEEENS3_IJNS3_IJS5_NS4_ILi0EEEEEEEEEEENS_10ViewEngineINS_8smem_ptrIPN7cutlass9uint128_tEEEEEEEC2ERKSB_RKSI_:
[----:B------:R-:W-:Y:S02]  /*7c40*/  IADD3 R6, R6, -c[0x0][0x20], RZ ;  /* 0x8000080006067a10 */ /* 0x000fe40007ffe0ff */
[----:B------:R-:W-:-:S03]  /*7c50*/  MOV R9, 0x0 ;  /* 0x0000000000097802 */ /* 0x000fc60000000f00 */
[----:B------:R1:W-:Y:S01]  /*7c60*/  STL.64 [R6], R4 ;  /* 0x0000000406007387 */ /* 0x0003e20000100a00 */
[----:B------:R-:W-:Y:S05]  /*7c70*/  RET.REL.NODEC R8 `(_ZN7cutlass13device_kernelIN5flash19enable_sm80_to_sm89INS1_16FlashAttnBwdSm80INS1_25CollectiveMainloopBwdSm80ILi2ELi2EN4cute5tupleIJNS5_1CILi64EEENS7_ILi128EEES8_EEENS_10bfloat16_tEfNS_4arch4Sm80ELb0ELb1ELb1ELb0ELb1ELb0ELb0ELb0ELi2ELi2ELi4ELi2ELb1EEENS1_24CollectiveEpilogueBwdGQAISA_fSD_Li256ELb0ELb1EEENS1_19SingleTileSchedulerILb0ELb0ELb0ELi128EEEEEEEEEvNT_6ParamsE) ;  /* 0xffff838008007950 */ /* 0x000fea0003c3ffff */
        .type           $_ZN7cutlass13device_kernelIN5flash19enable_sm80_to_sm89INS1_16FlashAttnBwdSm80INS1_25CollectiveMainloopBwdSm80ILi2ELi2EN4cute5tupleIJNS5_1CILi64EEENS7_ILi128EEES8_EEENS_10bfloat16_tEfNS_4arch4Sm80ELb0ELb1ELb1ELb0ELb1ELb0ELb0ELb0ELi2ELi2ELi4ELi2ELb1EEENS1_24CollectiveEpilogueBwdGQAISA_fSD_Li256ELb0ELb1EEENS1_19SingleTileSchedulerILb0ELb0ELb0ELi128EEEEEEEEEvNT_6ParamsE$_ZN4cute3eso3ESOILb1ELb0EJNS_6LayoutINS_5tupleIJNS3_IJNS_1CILi4EEENS4_ILi1EEEEEEEEENS3_IJNS3_IJS6_NS4_ILi0EEEEEEEEEEENS_10ViewEngineINS_8gmem_ptrIPKfEEEEEEC2ERKSC_RKSI_,@function
        .size           $_ZN7cutlass13device_kernelIN5flash19enable_sm80_to_sm89INS1_16FlashAttnBwdSm80INS1_25CollectiveMainloopBwdSm80ILi2ELi2EN4cute5tupleIJNS5_1CILi64EEENS7_ILi128EEES8_EEENS_10bfloat16_tEfNS_4arch4Sm80ELb0ELb1ELb1ELb0ELb1ELb0ELb0ELb0ELi2ELi2ELi4ELi2ELb1EEENS1_24CollectiveEpilogueBwdGQAISA_fSD_Li256ELb0ELb1EEENS1_19SingleTileSchedulerILb0ELb0ELb0ELi128EEEEEEEEEvNT_6ParamsE$_ZN4cute3eso3ESOILb1ELb0EJNS_6LayoutINS_5tupleIJNS3_IJNS_1CILi4EEENS4_ILi1EEEEEEEEENS3_IJNS3_IJS6_NS4_ILi0EEEEEEEEEEENS_10ViewEngineINS_8gmem_ptrIPKfEEEEEEC2ERKSC_RKSI_,($_ZN7cutlass13device_kernelIN5flash19enable_sm80_to_sm89INS1_16FlashAttnBwdSm80INS1_25CollectiveMainloopBwdSm80ILi2ELi2EN4cute5tupleIJNS5_1CILi64EEENS7_ILi128EEES8_EEENS_10bfloat16_tEfNS_4arch4Sm80ELb0ELb1ELb1ELb0ELb1ELb0ELb0ELb0ELi2ELi2ELi4ELi2ELb1EEENS1_24CollectiveEpilogueBwdGQAISA_fSD_Li256ELb0ELb1EEENS1_19SingleTileSchedulerILb0ELb0ELb0ELi128EEEEEEEEEvNT_6ParamsE$_ZN4cute3eso3ESOILb1ELb0EJNS_6LayoutINS_5tupleIJNS3_IJNS_1CILi4EEENS4_ILi1EEEEEEEEENS3_IJNS3_IJS6_NS4_ILi0EEEEEEEEEEENS_10ViewEngineINS_8smem_ptrIPfEEEEEEC2ERKSC_RKSH_ - $_ZN7cutlass13device_kernelIN5flash19enable_sm80_to_sm89INS1_16FlashAttnBwdSm80INS1_25CollectiveMainloopBwdSm80ILi2ELi2EN4cute5tupleIJNS5_1CILi64EEENS7_ILi128EEES8_EEENS_10bfloat16_tEfNS_4arch4Sm80ELb0ELb1ELb1ELb0ELb1ELb0ELb0ELb0ELi2ELi2ELi4ELi2ELb1EEENS1_24CollectiveEpilogueBwdGQAISA_fSD_Li256ELb0ELb1EEENS1_19SingleTileSchedulerILb0ELb0ELb0ELi128EEEEEEEEEvNT_6ParamsE$_ZN4cute3eso3ESOILb1ELb0EJNS_6LayoutINS_5tupleIJNS3_IJNS_1CILi4EEENS4_ILi1EEEEEEEEENS3_IJNS3_IJS6_NS4_ILi0EEEEEEEEEEENS_10ViewEngineINS_8gmem_ptrIPKfEEEEEEC2ERKSC_RKSI_)
$_ZN7cutlass13device_kernelIN5flash19enable_sm80_to_sm89INS1_16FlashAttnBwdSm80INS1_25CollectiveMainloopBwdSm80ILi2ELi2EN4cute5tupleIJNS5_1CILi64EEENS7_ILi128EEES8_EEENS_10bfloat16_tEfNS_4arch4Sm80ELb0ELb1ELb1ELb0ELb1ELb0ELb0ELb0ELi2ELi2ELi4ELi2ELb1EEENS1_24CollectiveEpilogueBwdGQAISA_fSD_Li256ELb0ELb1EEENS1_19SingleTileSchedulerILb0ELb0ELb0ELi128EEEEEEEEEvNT_6ParamsE$_ZN4cute3eso3ESOILb1ELb0EJNS_6LayoutINS_5tupleIJNS3_IJNS_1CILi4EEENS4_ILi1EEEEEEEEENS3_IJNS3_IJS6_NS4_ILi0EEEEEEEEEEENS_10ViewEngineINS_8gmem_ptrIPKfEEEEEEC2ERKSC_RKSI_:
[----:B------:R-:W-:Y:S02]  /*7c80*/  IADD3 R8, R8, -c[0x0][0x20], RZ ;  /* 0x8000080008087a10 */ /* 0x000fe40007ffe0ff */
[----:B------:R-:W-:-:S03]  /*7c90*/  MOV R13, 0x0 ;  /* 0x00000000000d7802 */ /* 0x000fc60000000f00 */
[----:B------:R1:W-:Y:S01]  /*7ca0*/  STL.64 [R8], R4 ;  /* 0x0000000408007387 */ /* 0x0003e20000100a00 */
[----:B------:R-:W-:Y:S05]  /*7cb0*/  RET.REL.NODEC R12 `(_ZN7cutlass13device_kernelIN5flash19enable_sm80_to_sm89INS1_16FlashAttnBwdSm80INS1_25CollectiveMainloopBwdSm80ILi2ELi2EN4cute5tupleIJNS5_1CILi64EEENS7_ILi128EEES8_EEENS_10bfloat16_tEfNS_4arch4Sm80ELb0ELb1ELb1ELb0ELb1ELb0ELb0ELb0ELi2ELi2ELi4ELi2ELb1EEENS1_24CollectiveEpilogueBwdGQAISA_fSD_Li256ELb0ELb1EEENS1_19SingleTileSchedulerILb0ELb0ELb0ELi128EEEEEEEEEvNT_6ParamsE) ;  /* 0xffff83400c007950 */ /* 0x000fea0003c3ffff */
        .type           $_ZN7cutlass13device_kernelIN5flash19enable_sm80_to_sm89INS1_16FlashAttnBwdSm80INS1_25CollectiveMainloopBwdSm80ILi2ELi2EN4cute5tupleIJNS5_1CILi64EEENS7_ILi128EEES8_EEENS_10bfloat16_tEfNS_4arch4Sm80ELb0ELb1ELb1ELb0ELb1ELb0ELb0ELb0ELi2ELi2ELi4ELi2ELb1EEENS1_24CollectiveEpilogueBwdGQAISA_fSD_Li256ELb0ELb1EEENS1_19SingleTileSchedulerILb0ELb0ELb0ELi128EEEEEEEEEvNT_6ParamsE$_ZN4cute3eso3ESOILb1ELb0EJNS_6LayoutINS_5tupleIJNS3_IJNS_1CILi4EEENS4_ILi1EEEEEEEEENS3_IJNS3_IJS6_NS4_ILi0EEEEEEEEEEENS_10ViewEngineINS_8smem_ptrIPfEEEEEEC2ERKSC_RKSH_,@function
        .size           $_ZN7cutlass13device_kernelIN5flash19enable_sm80_to_sm89INS1_16FlashAttnBwdSm80INS1_25CollectiveMainloopBwdSm80ILi2ELi2EN4cute5tupleIJNS5_1CILi64EEENS7_ILi128EEES8_EEENS_10bfloat16_tEfNS_4arch4Sm80ELb0ELb1ELb1ELb0ELb1ELb0ELb0ELb0ELi2ELi2ELi4ELi2ELb1EEENS1_24CollectiveEpilogueBwdGQAISA_fSD_Li256ELb0ELb1EEENS1_19SingleTileSchedulerILb0ELb0ELb0ELi128EEEEEEEEEvNT_6ParamsE$_ZN4cute3eso3ESOILb1ELb0EJNS_6LayoutINS_5tupleIJNS3_IJNS_1CILi4EEENS4_ILi1EEEEEEEEENS3_IJNS3_IJS6_NS4_ILi0EEEEEEEEEEENS_10ViewEngineINS_8smem_ptrIPfEEEEEEC2ERKSC_RKSH_,($_ZN7cutlass13device_kernelIN5flash19enable_sm80_to_sm89INS1_16FlashAttnBwdSm80INS1_25CollectiveMainloopBwdSm80ILi2ELi2EN4cute5tupleIJNS5_1CILi64EEENS7_ILi128EEES8_EEENS_10bfloat16_tEfNS_4arch4Sm80ELb0ELb1ELb1ELb0ELb1ELb0ELb0ELb0ELi2ELi2ELi4ELi2ELb1EEENS1_24CollectiveEpilogueBwdGQAISA_fSD_Li256ELb0ELb1EEENS1_19SingleTileSchedulerILb0ELb0ELb0ELi128EEEEEEEEEvNT_6ParamsE$_ZN4cute3eso3ESOILb1ELb0EJNS_6LayoutINS_5tupleIJNS3_IJNS_1CILi4EEENS4_ILi1EEEEEES6_EEENS3_IJNS3_IJS6_NS4_ILi0EEEEEES9_EEEEENS_10ViewEngineINS_8gmem_ptrIPKfEEEEEEC2ERKSC_RKSI_ - $_ZN7cutlass13device_kernelIN5flash19enable_sm80_to_sm89INS1_16FlashAttnBwdSm80INS1_25CollectiveMainloopBwdSm80ILi2ELi2EN4cute5tupleIJNS5_1CILi64EEENS7_ILi128EEES8_EEENS_10bfloat16_tEfNS_4arch4Sm80ELb0ELb1ELb1ELb0ELb1ELb0ELb0ELb0ELi2ELi2ELi4ELi2ELb1EEENS1_24CollectiveEpilogueBwdGQAISA_fSD_Li256ELb0ELb1EEENS1_19SingleTileSchedulerILb0ELb0ELb0ELi128EEEEEEEEEvNT_6ParamsE$_ZN4cute3eso3ESOILb1ELb0EJNS_6LayoutINS_5tupleIJNS3_IJNS_1CILi4EEENS4_ILi1EEEEEEEEENS3_IJNS3_IJS6_NS4_ILi0EEEEEEEEEEENS_10ViewEngineINS_8smem_ptrIPfEEEEEEC2ERKSC_RKSH_)
$_ZN7cutlass13device_kernelIN5flash19enable_sm80_to_sm89INS1_16FlashAttnBwdSm80INS1_25CollectiveMainloopBwdSm80ILi2ELi2EN4cute5tupleIJNS5_1CILi64EEENS7_ILi128EEES8_EEENS_10bfloat16_tEfNS_4arch4Sm80ELb0ELb1ELb1ELb0ELb1ELb0ELb0ELb0ELi2ELi2ELi4ELi2ELb1EEENS1_24CollectiveEpilogueBwdGQAISA_fSD_Li256ELb0ELb1EEENS1_19SingleTileSchedulerILb0ELb0ELb0ELi128EEEEEEEEEvNT_6ParamsE$_ZN4cute3eso3ESOILb1ELb0EJNS_6LayoutINS_5tupleIJNS3_IJNS_1CILi4EEENS4_ILi1EEEEEEEEENS3_IJNS3_IJS6_NS4_ILi0EEEEEEEEEEENS_10ViewEngineINS_8smem_ptrIPfEEEEEEC2ERKSC_RKSH_:
[----:B------:R-:W-:Y:S02]  /*7cc0*/  IADD3 R6, R6, -c[0x0][0x20], RZ ;  /* 0x8000080006067a10 */ /* 0x000fe40007ffe0ff */
[----:B------:R-:W-:-:S03]  /*7cd0*/  MOV R13, 0x0 ;  /* 0x00000000000d7802 */ /* 0x000fc60000000f00 */
[----:B------:R1:W-:Y:S01]  /*7ce0*/  STL.64 [R6], R4 ;  /* 0x0000000406007387 */ /* 0x0003e20000100a00 */
[----:B------:R-:W-:Y:S05]  /*7cf0*/  RET.REL.NODEC R12 `(_ZN7cutlass13device_kernelIN5flash19enable_sm80_to_sm89INS1_16FlashAttnBwdSm80INS1_25CollectiveMainloopBwdSm80ILi2ELi2EN4cute5tupleIJNS5_1CILi64EEENS7_ILi128EEES8_EEENS_10bfloat16_tEfNS_4arch4Sm80ELb0ELb1ELb1ELb0ELb1ELb0ELb0ELb0ELi2ELi2ELi4ELi2ELb1EEENS1_24CollectiveEpilogueBwdGQAISA_fSD_Li256ELb0ELb1EEENS1_19SingleTileSchedulerILb0ELb0ELb0ELi128EEEEEEEEEvNT_6ParamsE) ;  /* 0xffff83000c007950 */ /* 0x000fea0003c3ffff */
        .type           $_ZN7cutlass13device_kernelIN5flash19enable_sm80_to_sm89INS1_16FlashAttnBwdSm80INS1_25CollectiveMainloopBwdSm80ILi2ELi2EN4cute5tupleIJNS5_1CILi64EEENS7_ILi128EEES8_EEENS_10bfloat16_tEfNS_4arch4Sm80ELb0ELb1ELb1ELb0ELb1ELb0ELb0ELb0ELi2ELi2ELi4ELi2ELb1EEENS1_24CollectiveEpilogueBwdGQAISA_fSD_Li256ELb0ELb1EEENS1_19SingleTileSchedulerILb0ELb0ELb0ELi128EEEEEEEEEvNT_6ParamsE$_ZN4cute3eso3ESOILb1ELb0EJNS_6LayoutINS_5tupleIJNS3_IJNS_1CILi4EEENS4_ILi1EEEEEES6_EEENS3_IJNS3_IJS6_NS4_ILi0EEEEEES9_EEEEENS_10ViewEngineINS_8gmem_ptrIPKfEEEEEEC2ERKSC_RKSI_,@function
        .size           $_ZN7cutlass13device_kernelIN5flash19enable_sm80_to_sm89INS1_16FlashAttnBwdSm80INS1_25CollectiveMainloopBwdSm80ILi2ELi2EN4cute5tupleIJNS5_1CILi64EEENS7_ILi128EEES8_EEENS_10bfloat16_tEfNS_4arch4Sm80ELb0ELb1ELb1ELb0ELb1ELb0ELb0ELb0ELi2ELi2ELi4ELi2ELb1EEENS1_24CollectiveEpilogueBwdGQAISA_fSD_Li256ELb0ELb1EEENS1_19SingleTileSchedulerILb0ELb0ELb0ELi128EEEEEEEEEvNT_6ParamsE$_ZN4cute3eso3ESOILb1ELb0EJNS_6LayoutINS_5tupleIJNS3_IJNS_1CILi4EEENS4_ILi1EEEEEES6_EEENS3_IJNS3_IJS6_NS4_ILi0EEEEEES9_EEEEENS_10ViewEngineINS_8gmem_ptrIPKfEEEEEEC2ERKSC_RKSI_,($_ZN7cutlass13device_kernelIN5flash19enable_sm80_to_sm89INS1_16FlashAttnBwdSm80INS1_25CollectiveMainloopBwdSm80ILi2ELi2EN4cute5tupleIJNS5_1CILi64EEENS7_ILi128EEES8_EEENS_10bfloat16_tEfNS_4arch4Sm80ELb0ELb1ELb1ELb0ELb1ELb0ELb0ELb0ELi2ELi2ELi4ELi2ELb1EEENS1_24CollectiveEpilogueBwdGQAISA_fSD_Li256ELb0ELb1EEENS1_19SingleTileSchedulerILb0ELb0ELb0ELi128EEEEEEEEEvNT_6ParamsE$_ZN4cute3eso3ESOILb1ELb0EJNS_6LayoutINS_5tupleIJNS3_IJNS_1CILi4EEENS4_ILi1EEEEEES6_EEENS3_IJNS3_IJS6_NS4_ILi0EEEEEES9_EEEEENS_10ViewEngineINS_8smem_ptrIPfEEEEEEC2ERKSC_RKSH_ - $_ZN7cutlass13device_kernelIN5flash19enable_sm80_to_sm89INS1_16FlashAttnBwdSm80INS1_25CollectiveMainloopBwdSm80ILi2ELi2EN4cute5tupleIJNS5_1CILi64EEENS7_ILi128EEES8_EEENS_10bfloat16_tEfNS_4arch4Sm80ELb0ELb1ELb1ELb0ELb1ELb0ELb0ELb0ELi2ELi2ELi4ELi2ELb1EEENS1_24CollectiveEpilogueBwdGQAISA_fSD_Li256ELb0ELb1EEENS1_19SingleTileSchedulerILb0ELb0ELb0ELi128EEEEEEEEEvNT_6ParamsE$_ZN4cute3eso3ESOILb1ELb0EJNS_6LayoutINS_5tupleIJNS3_IJNS_1CILi4EEENS4_ILi1EEEEEES6_EEENS3_IJNS3_IJS6_NS4_ILi0EEEEEES9_EEEEENS_10ViewEngineINS_8gmem_ptrIPKfEEEEEEC2ERKSC_RKSI_)
$_ZN7cutlass13device_kernelIN5flash19enable_sm80_to_sm89INS1_16FlashAttnBwdSm80INS1_25CollectiveMainloopBwdSm80ILi2ELi2EN4cute5tupleIJNS5_1CILi64EEENS7_ILi128EEES8_EEENS_10bfloat16_tEfNS_4arch4Sm80ELb0ELb1ELb1ELb0ELb1ELb0ELb0ELb0ELi2ELi2ELi4ELi2ELb1EEENS1_24CollectiveEpilogueBwdGQAISA_fSD_Li256ELb0ELb1EEENS1_19SingleTileSchedulerILb0ELb0ELb0ELi128EEEEEEEEEvNT_6ParamsE$_ZN4cute3eso3ESOILb1ELb0EJNS_6LayoutINS_5tupleIJNS3_IJNS_1CILi4EEENS4_ILi1EEEEEES6_EEENS3_IJNS3_IJS6_NS4_ILi0EEEEEES9_EEEEENS_10ViewEngineINS_8gmem_ptrIPKfEEEEEEC2ERKSC_RKSI_:
[----:B------:R-:W-:Y:S01]  /*7d00*/  ULDC UR28, c[0x0][0x20] ;  /* 0x00000800001c7ab9 */ /* 0x000fe20000000800 */
[----:B------:R-:W-:Y:S01]  /*7d10*/  MOV R7, 0x0 ;  /* 0x0000000000077802 */ /* 0x000fe20000000f00 */
[----:B------:R-:W-:-:S09]  /*7d20*/  UIADD3 UR28, UR7, -UR28, URZ ;  /* 0x8000001c071c7290 */ /* 0x000fd2000fffe03f */
[----:B------:R1:W-:Y:S01]  /*7d30*/  STL.64 [UR28], R4 ;  /* 0x00000004ff007987 */ /* 0x0003e20008100a1c */
[----:B------:R-:W-:Y:S05]  /*7d40*/  RET.REL.NODEC R6 `(_ZN7cutlass13device_kernelIN5flash19enable_sm80_to_sm89INS1_16FlashAttnBwdSm80INS1_25CollectiveMainloopBwdSm80ILi2ELi2EN4cute5tupleIJNS5_1CILi64EEENS7_ILi128EEES8_EEENS_10bfloat16_tEfNS_4arch4Sm80ELb0ELb1ELb1ELb0ELb1ELb0ELb0ELb0ELi2ELi2ELi4ELi2ELb1EEENS1_24CollectiveEpilogueBwdGQAISA_fSD_Li256ELb0ELb1EEENS1_19SingleTileSchedulerILb0ELb0ELb0ELi128EEEEEEEEEvNT_6ParamsE) ;  /* 0xffff82b006007950 */ /* 0x000fea0003c3ffff */
        .type           $_ZN7cutlass13device_kernelIN5flash19enable_sm80_to_sm89INS1_16FlashAttnBwdSm80INS1_25CollectiveMainloopBwdSm80ILi2ELi2EN4cute5tupleIJNS5_1CILi64EEENS7_ILi128EEES8_EEENS_10bfloat16_tEfNS_4arch4Sm80ELb0ELb1ELb1ELb0ELb1ELb0ELb0ELb0ELi2ELi2ELi4ELi2ELb1EEENS1_24CollectiveEpilogueBwdGQAISA_fSD_Li256ELb0ELb1EEENS1_19SingleTileSchedulerILb0ELb0ELb0ELi128EEEEEEEEEvNT_6ParamsE$_ZN4cute3eso3ESOILb1ELb0EJNS_6LayoutINS_5tupleIJNS3_IJNS_1CILi4EEENS4_ILi1EEEEEES6_EEENS3_IJNS3_IJS6_NS4_ILi0EEEEEES9_EEEEENS_10ViewEngineINS_8smem_ptrIPfEEEEEEC2ERKSC_RKSH_,@function
        .size           $_ZN7cutlass13device_kernelIN5flash19enable_sm80_to_sm89INS1_16FlashAttnBwdSm80INS1_25CollectiveMainloopBwdSm80ILi2ELi2EN4cute5tupleIJNS5_1CILi64EEENS7_ILi128EEES8_EEENS_10bfloat16_tEfNS_4arch4Sm80ELb0ELb1ELb1ELb0ELb1ELb0ELb0ELb0ELi2ELi2ELi4ELi2ELb1EEENS1_24CollectiveEpilogueBwdGQAISA_fSD_Li256ELb0ELb1EEENS1_19SingleTileSchedulerILb0ELb0ELb0ELi128EEEEEEEEEvNT_6ParamsE$_ZN4cute3eso3ESOILb1ELb0EJNS_6LayoutINS_5tupleIJNS3_IJNS_1CILi4EEENS4_ILi1EEEEEES6_EEENS3_IJNS3_IJS6_NS4_ILi0EEEEEES9_EEEEENS_10ViewEngineINS_8smem_ptrIPfEEEEEEC2ERKSC_RKSH_,($_ZN7cutlass13device_kernelIN5flash19enable_sm80_to_sm89INS1_16FlashAttnBwdSm80INS1_25CollectiveMainloopBwdSm80ILi2ELi2EN4cute5tupleIJNS5_1CILi64EEENS7_ILi128EEES8_EEENS_10bfloat16_tEfNS_4arch4Sm80ELb0ELb1ELb1ELb0ELb1ELb0ELb0ELb0ELi2ELi2ELi4ELi2ELb1EEENS1_24CollectiveEpilogueBwdGQAISA_fSD_Li256ELb0ELb1EEENS1_19SingleTileSchedulerILb0ELb0ELb0ELi128EEEEEEEEEvNT_6ParamsE$_ZN4cute3eso3ESOILb1ELb0EJNS_6LayoutINS_5tupleIJNS3_IJNS_1CILi4EEENS4_ILi1EEEEEES6_EEENS3_IJNS3_IJS6_NS4_ILi0EEEEEES9_EEEEEiEEC2ERKSC_RKi - $_ZN7cutlass13device_kernelIN5flash19enable_sm80_to_sm89INS1_16FlashAttnBwdSm80INS1_25CollectiveMainloopBwdSm80ILi2ELi2EN4cute5tupleIJNS5_1CILi64EEENS7_ILi128EEES8_EEENS_10bfloat16_tEfNS_4arch4Sm80ELb0ELb1ELb1ELb0ELb1ELb0ELb0ELb0ELi2ELi2ELi4ELi2ELb1EEENS1_24CollectiveEpilogueBwdGQAISA_fSD_Li256ELb0ELb1EEENS1_19SingleTileSchedulerILb0ELb0ELb0ELi128EEEEEEEEEvNT_6ParamsE$_ZN4cute3eso3ESOILb1ELb0EJNS_6LayoutINS_5tupleIJNS3_IJNS_1CILi4EEENS4_ILi1EEEEEES6_EEENS3_IJNS3_IJS6_NS4_ILi0EEEEEES9_EEEEENS_10ViewEngineINS_8smem_ptrIPfEEEEEEC2ERKSC_RKSH_)
$_ZN7cutlass13device_kernelIN5flash19enable_sm80_to_sm89INS1_16FlashAttnBwdSm80INS1_25CollectiveMainloopBwdSm80ILi2ELi2EN4cute5tupleIJNS5_1CILi64EEENS7_ILi128EEES8_EEENS_10bfloat16_tEfNS_4arch4Sm80ELb0ELb1ELb1ELb0ELb1ELb0ELb0ELb0ELi2ELi2ELi4ELi2ELb1EEENS1_24CollectiveEpilogueBwdGQAISA_fSD_Li256ELb0ELb1EEENS1_19SingleTileSchedulerILb0ELb0ELb0ELi128EEEEEEEEEvNT_6ParamsE$_ZN4cute3eso3ESOILb1ELb0EJNS_6LayoutINS_5tupleIJNS3_IJNS_1CILi4EEENS4_ILi1EEEEEES6_EEENS3_IJNS3_IJS6_NS4_ILi0EEEEEES9_EEEEENS_10ViewEngineINS_8smem_ptrIPfEEEEEEC2ERKSC_RKSH_:
[----:B------:R-:W-:Y:S01]  /*7d50*/  ULDC UR28, c[0x0][0x20] ;  /* 0x00000800001c7ab9 */ /* 0x000fe20000000800 */
[----:B------:R-:W-:Y:S01]  /*7d60*/  MOV R7, 0x0 ;  /* 0x0000000000077802 */ /* 0x000fe20000000f00 */
[----:B------:R-:W-:-:S09]  /*7d70*/  UIADD3 UR28, UR7, -UR28, URZ ;  /* 0x8000001c071c7290 */ /* 0x000fd2000fffe03f */
[----:B------:R1:W-:Y:S01]  /*7d80*/  STL.64 [UR28], R4 ;  /* 0x00000004ff007987 */ /* 0x0003e20008100a1c */
[----:B------:R-:W-:Y:S05]  /*7d90*/  RET.REL.NODEC R6 `(_ZN7cutlass13device_kernelIN5flash19enable_sm80_to_sm89INS1_16FlashAttnBwdSm80INS1_25CollectiveMainloopBwdSm80ILi2ELi2EN4cute5tupleIJNS5_1CILi64EEENS7_ILi128EEES8_EEENS_10bfloat16_tEfNS_4arch4Sm80ELb0ELb1ELb1ELb0ELb1ELb0ELb0ELb0ELi2ELi2ELi4ELi2ELb1EEENS1_24CollectiveEpilogueBwdGQAISA_fSD_Li256ELb0ELb1EEENS1_19SingleTileSchedulerILb0ELb0ELb0ELi128EEEEEEEEEvNT_6ParamsE) ;  /* 0xffff826006007950 */ /* 0x000fea0003c3ffff */
        .type           $_ZN7cutlass13device_kernelIN5flash19enable_sm80_to_sm89INS1_16FlashAttnBwdSm80INS1_25CollectiveMainloopBwdSm80ILi2ELi2EN4cute5tupleIJNS5_1CILi64EEENS7_ILi128EEES8_EEENS_10bfloat16_tEfNS_4arch4Sm80ELb0ELb1ELb1ELb0ELb1ELb0ELb0ELb0ELi2ELi2ELi4ELi2ELb1EEENS1_24CollectiveEpilogueBwdGQAISA_fSD_Li256ELb0ELb1EEENS1_19SingleTileSchedulerILb0ELb0ELb0ELi128EEEEEEEEEvNT_6ParamsE$_ZN4cute3eso3ESOILb1ELb0EJNS_6LayoutINS_5tupleIJNS3_IJNS_1CILi4EEENS4_ILi1EEEEEES6_EEENS3_IJNS3_IJS6_NS4_ILi0EEEEEES9_EEEEEiEEC2ERKSC_RKi,@function
        .size           $_ZN7cutlass13device_kernelIN5flash19enable_sm80_to_sm89INS1_16FlashAttnBwdSm80INS1_25CollectiveMainloopBwdSm80ILi2ELi2EN4cute5tupleIJNS5_1CILi64EEENS7_ILi128EEES8_EEENS_10bfloat16_tEfNS_4arch4Sm80ELb0ELb1ELb1ELb0ELb1ELb0ELb0ELb0ELi2ELi2ELi4ELi2ELb1EEENS1_24CollectiveEpilogueBwdGQAISA_fSD_Li256ELb0ELb1EEENS1_19SingleTileSchedulerILb0ELb0ELb0ELi128EEEEEEEEEvNT_6ParamsE$_ZN4cute3eso3ESOILb1ELb0EJNS_6LayoutINS_5tupleIJNS3_IJNS_1CILi4EEENS4_ILi1EEEEEES6_EEENS3_IJNS3_IJS6_NS4_ILi0EEEEEES9_EEEEEiEEC2ERKSC_RKi,($_ZN7cutlass13device_kernelIN5flash19enable_sm80_to_sm89INS1_16FlashAttnBwdSm80INS1_25CollectiveMainloopBwdSm80ILi2ELi2EN4cute5tupleIJNS5_1CILi64EEENS7_ILi128EEES8_EEENS_10bfloat16_tEfNS_4arch4Sm80ELb0ELb1ELb1ELb0ELb1ELb0ELb0ELb0ELi2ELi2ELi4ELi2ELb1EEENS1_24CollectiveEpilogueBwdGQAISA_fSD_Li256ELb0ELb1EEENS1_19SingleTileSchedulerILb0ELb0ELb0ELi128EEEEEEEEEvNT_6ParamsE$_ZN4cute3eso3ESOILb1ELb0EJNS_6LayoutINS_5tupleIJNS3_IJNS_1CILi8EEENS4_ILi1EEEEEEEEENS3_IJNS3_IJS6_NS4_ILi0EEEEEEEEEEENS_10ViewEngineINS_8gmem_ptrIPKN7cutlass10bfloat16_tEEEEEEEC2ERKSC_RKSK_ - $_ZN7cutlass13device_kernelIN5flash19enable_sm80_to_sm89INS1_16FlashAttnBwdSm80INS1_25CollectiveMainloopBwdSm80ILi2ELi2EN4cute5tupleIJNS5_1CILi64EEENS7_ILi128EEES8_EEENS_10bfloat16_tEfNS_4arch4Sm80ELb0ELb1ELb1ELb0ELb1ELb0ELb0ELb0ELi2ELi2ELi4ELi2ELb1EEENS1_24CollectiveEpilogueBwdGQAISA_fSD_Li256ELb0ELb1EEENS1_19SingleTileSchedulerILb0ELb0ELb0ELi128EEEEEEEEEvNT_6ParamsE$_ZN4cute3eso3ESOILb1ELb0EJNS_6LayoutINS_5tupleIJNS3_IJNS_1CILi4EEENS4_ILi1EEEEEES6_EEENS3_IJNS3_IJS6_NS4_ILi0EEEEEES9_EEEEEiEEC2ERKSC_RKi)
$_ZN7cutlass13device_kernelIN5flash19enable_sm80_to_sm89INS1_16FlashAttnBwdSm80INS1_25CollectiveMainloopBwdSm80ILi2ELi2EN4cute5tupleIJNS5_1CILi64EEENS7_ILi128EEES8_EEENS_10bfloat16_tEfNS_4arch4Sm80ELb0ELb1ELb1ELb0ELb1ELb0ELb0ELb0ELi2ELi2ELi4ELi2ELb1EEENS1_24CollectiveEpilogueBwdGQAISA_fSD_Li256ELb0ELb1EEENS1_19SingleTileSchedulerILb0ELb0ELb0ELi128EEEEEEEEEvNT_6ParamsE$_ZN4cute3eso3ESOILb1ELb0EJNS_6LayoutINS_5tupleIJNS3_IJNS_1CILi4EEENS4_ILi1EEEEEES6_EEENS3_IJNS3_IJS6_NS4_ILi0EEEEEES9_EEEEEiEEC2ERKSC_RKi:
[----:B------:R-:W-:Y:S02]  /*7da0*/  ULDC UR28, c[0x0][0x20] ;  /* 0x00000800001c7ab9 */ /* 0x000fe40000000800 */
[----:B------:R-:W-:-:S09]  /*7db0*/  UIADD3 UR28, UR7, -UR28, URZ ;  /* 0x8000001c071c7290 */ /* 0x000fd2000fffe03f */
[----:B------:R1:W-:Y:S02]  /*7dc0*/  STL [UR28], R5 ;  /* 0x00000005ff007987 */ /* 0x0003e4000810081c */
[----:B-1----:R-:W-:-:S04]  /*7dd0*/  MOV R5, 0x0 ;  /* 0x0000000000057802 */ /* 0x002fc80000000f00 */
[----:B------:R-:W-:Y:S05]  /*7de0*/  RET.REL.NODEC R4 `(_ZN7cutlass13device_kernelIN5flash19enable_sm80_to_sm89INS1_16FlashAttnBwdSm80INS1_25CollectiveMainloopBwdSm80ILi2ELi2EN4cute5tupleIJNS5_1CILi64EEENS7_ILi128EEES8_EEENS_10bfloat16_tEfNS_4arch4Sm80ELb0ELb1ELb1ELb0ELb1ELb0ELb0ELb0ELi2ELi2ELi4ELi2ELb1EEENS1_24CollectiveEpilogueBwdGQAISA_fSD_Li256ELb0ELb1EEENS1_19SingleTileSchedulerILb0ELb0ELb0ELi128EEEEEEEEEvNT_6ParamsE) ;  /* 0xffff821004007950 */ /* 0x000fea0003c3ffff */
        .type           $_ZN7cutlass13device_kernelIN5flash19enable_sm80_to_sm89INS1_16FlashAttnBwdSm80INS1_25CollectiveMainloopBwdSm80ILi2ELi2EN4cute5tupleIJNS5_1CILi64EEENS7_ILi128EEES8_EEENS_10bfloat16_tEfNS_4arch4Sm80ELb0ELb1ELb1ELb0ELb1ELb0ELb0ELb0ELi2ELi2ELi4ELi2ELb1EEENS1_24CollectiveEpilogueBwdGQAISA_fSD_Li256ELb0ELb1EEENS1_19SingleTileSchedulerILb0ELb0ELb0ELi128EEEEEEEEEvNT_6ParamsE$_ZN4cute3eso3ESOILb1ELb0EJNS_6LayoutINS_5tupleIJNS3_IJNS_1CILi8EEENS4_ILi1EEEEEEEEENS3_IJNS3_IJS6_NS4_ILi0EEEEEEEEEEENS_10ViewEngineINS_8gmem_ptrIPKN7cutlass10bfloat16_tEEEEEEEC2ERKSC_RKSK_,@function
        .size           $_ZN7cutlass13device_kernelIN5flash19enable_sm80_to_sm89INS1_16FlashAttnBwdSm80INS1_25CollectiveMainloopBwdSm80ILi2ELi2EN4cute5tupleIJNS5_1CILi64EEENS7_ILi128EEES8_EEENS_10bfloat16_tEfNS_4arch4Sm80ELb0ELb1ELb1ELb0ELb1ELb0ELb0ELb0ELi2ELi2ELi4ELi2ELb1EEENS1_24CollectiveEpilogueBwdGQAISA_fSD_Li256ELb0ELb1EEENS1_19SingleTileSchedulerILb0ELb0ELb0ELi128EEEEEEEEEvNT_6ParamsE$_ZN4cute3eso3ESOILb1ELb0EJNS_6LayoutINS_5tupleIJNS3_IJNS_1CILi8EEENS4_ILi1EEEEEEEEENS3_IJNS3_IJS6_NS4_ILi0EEEEEEEEEEENS_10ViewEngineINS_8gmem_ptrIPKN7cutlass10bfloat16_tEEEEEEEC2ERKSC_RKSK_,($_ZN7cutlass13device_kernelIN5flash19enable_sm80_to_sm89INS1_16FlashAttnBwdSm80INS1_25CollectiveMainloopBwdSm80ILi2ELi2EN4cute5tupleIJNS5_1CILi64EEENS7_ILi128EEES8_EEENS_10bfloat16_tEfNS_4arch4Sm80ELb0ELb1ELb1ELb0ELb1ELb0ELb0ELb0ELi2ELi2ELi4ELi2ELb1EEENS1_24CollectiveEpilogueBwdGQAISA_fSD_Li256ELb0ELb1EEENS1_19SingleTileSchedulerILb0ELb0ELb0ELi128EEEEEEEEEvNT_6ParamsE$_ZN4cute3eso3ESOILb1ELb0EJNS_6LayoutINS_5tupleIJNS3_IJNS_1CILi8EEENS4_ILi1EEEEEEEEENS3_IJNS3_IJS6_NS4_ILi0EEEEEEEEEEENS_10ViewEngineINS_8smem_ptrIPN7cutlass10bfloat16_tEEEEEEEC2ERKSC_RKSJ_ - $_ZN7cutlass13device_kernelIN5flash19enable_sm80_to_sm89INS1_16FlashAttnBwdSm80INS1_25CollectiveMainloopBwdSm80ILi2ELi2EN4cute5tupleIJNS5_1CILi64EEENS7_ILi128EEES8_EEENS_10bfloat16_tEfNS_4arch4Sm80ELb0ELb1ELb1ELb0ELb1ELb0ELb0ELb0ELi2ELi2ELi4ELi2ELb1EEENS1_24CollectiveEpilogueBwdGQAISA_fSD_Li256ELb0ELb1EEENS1_19SingleTileSchedulerILb0ELb0ELb0ELi128EEEEEEEEEvNT_6ParamsE$_ZN4cute3eso3ESOILb1ELb0EJNS_6LayoutINS_5tupleIJNS3_IJNS_1CILi8EEENS4_ILi1EEEEEEEEENS3_IJNS3_IJS6_NS4_ILi0EEEEEEEEEEENS_10ViewEngineINS_8gmem_ptrIPKN7cutlass10bfloat16_tEEEEEEEC2ERKSC_RKSK_)
$_ZN7cutlass13device_kernelIN5flash19enable_sm80_to_sm89INS1_16FlashAttnBwdSm80INS1_25CollectiveMainloopBwdSm80ILi2ELi2EN4cute5tupleIJNS5_1CILi64EEENS7_ILi128EEES8_EEENS_10bfloat16_tEfNS_4arch4Sm80ELb0ELb1ELb1ELb0ELb1ELb0ELb0ELb0ELi2ELi2ELi4ELi2ELb1EEENS1_24CollectiveEpilogueBwdGQAISA_fSD_Li256ELb0ELb1EEENS1_19SingleTileSchedulerILb0ELb0ELb0ELi128EEEEEEEEEvNT_6ParamsE$_ZN4cute3eso3ESOILb1ELb0EJNS_6LayoutINS_5tupleIJNS3_IJNS_1CILi8EEENS4_ILi1EEEEEEEEENS3_IJNS3_IJS6_NS4_ILi0EEEEEEEEEEENS_10ViewEngineINS_8gmem_ptrIPKN7cutlass10bfloat16_tEEEEEEEC2ERKSC_RKSK_:
[----:B------:R-:W-:Y:S01]  /*7df0*/  ULDC UR30, c[0x0][0x20] ;  /* 0x00000800001e7ab9 */ /* 0x000fe20000000800 */
[----:B------:R-:W-:Y:S01]  /*7e00*/  MOV R7, 0x0 ;  /* 0x0000000000077802 */ /* 0x000fe20000000f00 */
[----:B------:R-:W-:-:S09]  /*7e10*/  UIADD3 UR30, UR7, -UR30, URZ ;  /* 0x8000001e071e7290 */ /* 0x000fd2000fffe03f */
[----:B------:R1:W-:Y:S01]  /*7e20*/  STL.64 [UR30], R4 ;  /* 0x00000004ff007987 */ /* 0x0003e20008100a1e */
[----:B------:R-:W-:Y:S05]  /*7e30*/  RET.REL.NODEC R6 `(_ZN7cutlass13device_kernelIN5flash19enable_sm80_to_sm89INS1_16FlashAttnBwdSm80INS1_25CollectiveMainloopBwdSm80ILi2ELi2EN4cute5tupleIJNS5_1CILi64EEENS7_ILi128EEES8_EEENS_10bfloat16_tEfNS_4arch4Sm80ELb0ELb1ELb1ELb0ELb1ELb0ELb0ELb0ELi2ELi2ELi4ELi2ELb1EEENS1_24CollectiveEpilogueBwdGQAISA_fSD_Li256ELb0ELb1EEENS1_19SingleTileSchedulerILb0ELb0ELb0ELi128EEEEEEEEEvNT_6ParamsE) ;  /* 0xffff81c006007950 */ /* 0x000fea0003c3ffff */
        .type           $_ZN7cutlass13device_kernelIN5flash19enable_sm80_to_sm89INS1_16FlashAttnBwdSm80INS1_25CollectiveMainloopBwdSm80ILi2ELi2EN4cute5tupleIJNS5_1CILi64EEENS7_ILi128EEES8_EEENS_10bfloat16_tEfNS_4arch4Sm80ELb0ELb1ELb1ELb0ELb1ELb0ELb0ELb0ELi2ELi2ELi4ELi2ELb1EEENS1_24CollectiveEpilogueBwdGQAISA_fSD_Li256ELb0ELb1EEENS1_19SingleTileSchedulerILb0ELb0ELb0ELi128EEEEEEEEEvNT_6ParamsE$_ZN4cute3eso3ESOILb1ELb0EJNS_6LayoutINS_5tupleIJNS3_IJNS_1CILi8EEENS4_ILi1EEEEEEEEENS3_IJNS3_IJS6_NS4_ILi0EEEEEEEEEEENS_10ViewEngineINS_8smem_ptrIPN7cutlass10bfloat16_tEEEEEEEC2ERKSC_RKSJ_,@function
        .size           $_ZN7cutlass13device_kernelIN5flash19enable_sm80_to_sm89INS1_16FlashAttnBwdSm80INS1_25CollectiveMainloopBwdSm80ILi2ELi2EN4cute5tupleIJNS5_1CILi64EEENS7_ILi128EEES8_EEENS_10bfloat16_tEfNS_4arch4Sm80ELb0ELb1ELb1ELb0ELb1ELb0ELb0ELb0ELi2ELi2ELi4ELi2ELb1EEENS1_24CollectiveEpilogueBwdGQAISA_fSD_Li256ELb0ELb1EEENS1_19SingleTileSchedulerILb0ELb0ELb0ELi128EEEEEEEEEvNT_6ParamsE$_ZN4cute3eso3ESOILb1ELb0EJNS_6LayoutINS_5tupleIJNS3_IJNS_1CILi8EEENS4_ILi1EEEEEEEEENS3_IJNS3_IJS6_NS4_ILi0EEEEEEEEEEENS_10ViewEngineINS_8smem_ptrIPN7cutlass10bfloat16_tEEEEEEEC2ERKSC_RKSJ_,($_ZN7cutlass13device_kernelIN5flash19enable_sm80_to_sm89INS1_16FlashAttnBwdSm80INS1_25CollectiveMainloopBwdSm80ILi2ELi2EN4cute5tupleIJNS5_1CILi64EEENS7_ILi128EEES8_EEENS_10bfloat16_tEfNS_4arch4Sm80ELb0ELb1ELb1ELb0ELb1ELb0ELb0ELb0ELi2ELi2ELi4ELi2ELb1EEENS1_24CollectiveEpilogueBwdGQAISA_fSD_Li256ELb0ELb1EEENS1_19SingleTileSchedulerILb0ELb0ELb0ELi128EEEEEEEEEvNT_6ParamsE$_ZN4cute3eso3ESOILb1ELb0EJNS_6LayoutINS_5tupleIJNS3_IJNS_1CILi8EEENS4_ILi1EEEEEEEEENS3_IJNS3_IJS6_NS4_ILi0EEEEEEEEEEEiEEC2ERKSC_RKi - $_ZN7cutlass13device_kernelIN5flash19enable_sm80_to_sm89INS1_16FlashAttnBwdSm80INS1_25CollectiveMainloopBwdSm80ILi2ELi2EN4cute5tupleIJNS5_1CILi64EEENS7_ILi128EEES8_EEENS_10bfloat16_tEfNS_4arch4Sm80ELb0ELb1ELb1ELb0ELb1ELb0ELb0ELb0ELi2ELi2ELi4ELi2ELb1EEENS1_24CollectiveEpilogueBwdGQAISA_fSD_Li256ELb0ELb1EEENS1_19SingleTileSchedulerILb0ELb0ELb0ELi128EEEEEEEEEvNT_6ParamsE$_ZN4cute3eso3ESOILb1ELb0EJNS_6LayoutINS_5tupleIJNS3_IJNS_1CILi8EEENS4_ILi1EEEEEEEEENS3_IJNS3_IJS6_NS4_ILi0EEEEEEEEEEENS_10ViewEngineINS_8smem_ptrIPN7cutlass10bfloat16_tEEEEEEEC2ERKSC_RKSJ_)
$_ZN7cutlass13device_kernelIN5flash19enable_sm80_to_sm89INS1_16FlashAttnBwdSm80INS1_25CollectiveMainloopBwdSm80ILi2ELi2EN4cute5tupleIJNS5_1CILi64EEENS7_ILi128EEES8_EEENS_10bfloat16_tEfNS_4arch4Sm80ELb0ELb1ELb1ELb0ELb1ELb0ELb0ELb0ELi2ELi2ELi4ELi2ELb1EEENS1_24CollectiveEpilogueBwdGQAISA_fSD_Li256ELb0ELb1EEENS1_19SingleTileSchedulerILb0ELb0ELb0ELi128EEEEEEEEEvNT_6ParamsE$_ZN4cute3eso3ESOILb1ELb0EJNS_6LayoutINS_5tupleIJNS3_IJNS_1CILi8EEENS4_ILi1EEEEEEEEENS3_IJNS3_IJS6_NS4_ILi0EEEEEEEEEEENS_10ViewEngineINS_8smem_ptrIPN7cutlass10bfloat16_tEEEEEEEC2ERKSC_RKSJ_:
[----:B------:R-:W-:Y:S01]  /*7e40*/  ULDC UR30, c[0x0][0x20] ;  /* 0x00000800001e7ab9 */ /* 0x000fe20000000800 */
[----:B------:R-:W-:Y:S01]  /*7e50*/  MOV R7, 0x0 ;  /* 0x0000000000077802 */ /* 0x000fe20000000f00 */
[----:B------:R-:W-:-:S09]  /*7e60*/  UIADD3 UR30, UR7, -UR30, URZ ;  /* 0x8000001e071e7290 */ /* 0x000fd2000fffe03f */
[----:B------:R1:W-:Y:S01]  /*7e70*/  STL.64 [UR30], R4 ;  /* 0x00000004ff007987 */ /* 0x0003e20008100a1e */
[----:B------:R-:W-:Y:S05]  /*7e80*/  RET.REL.NODEC R6 `(_ZN7cutlass13device_kernelIN5flash19enable_sm80_to_sm89INS1_16FlashAttnBwdSm80INS1_25CollectiveMainloopBwdSm80ILi2ELi2EN4cute5tupleIJNS5_1CILi64EEENS7_ILi128EEES8_EEENS_10bfloat16_tEfNS_4arch4Sm80ELb0ELb1ELb1ELb0ELb1ELb0ELb0ELb0ELi2ELi2ELi4ELi2ELb1EEENS1_24CollectiveEpilogueBwdGQAISA_fSD_Li256ELb0ELb1EEENS1_19SingleTileSchedulerILb0ELb0ELb0ELi128EEEEEEEEEvNT_6ParamsE) ;  /* 0xffff817006007950 */ /* 0x000fea0003c3ffff */
        .type           $_ZN7cutlass13device_kernelIN5flash19enable_sm80_to_sm89INS1_16FlashAttnBwdSm80INS1_25CollectiveMainloopBwdSm80ILi2ELi2EN4cute5tupleIJNS5_1CILi64EEENS7_ILi128EEES8_EEENS_10bfloat16_tEfNS_4arch4Sm80ELb0ELb1ELb1ELb0ELb1ELb0ELb0ELb0ELi2ELi2ELi4ELi2ELb1EEENS1_24CollectiveEpilogueBwdGQAISA_fSD_Li256ELb0ELb1EEENS1_19SingleTileSchedulerILb0ELb0ELb0ELi128EEEEEEEEEvNT_6ParamsE$_ZN4cute3eso3ESOILb1ELb0EJNS_6LayoutINS_5tupleIJNS3_IJNS_1CILi8EEENS4_ILi1EEEEEEEEENS3_IJNS3_IJS6_NS4_ILi0EEEEEEEEEEEiEEC2ERKSC_RKi,@function
        .size           $_ZN7cutlass13device_kernelIN5flash19enable_sm80_to_sm89INS1_16FlashAttnBwdSm80INS1_25CollectiveMainloopBwdSm80ILi2ELi2EN4cute5tupleIJNS5_1CILi64EEENS7_ILi128EEES8_EEENS_10bfloat16_tEfNS_4arch4Sm80ELb0ELb1ELb1ELb0ELb1ELb0ELb0ELb0ELi2ELi2ELi4ELi2ELb1EEENS1_24CollectiveEpilogueBwdGQAISA_fSD_Li256ELb0ELb1EEENS1_19SingleTileSchedulerILb0ELb0ELb0ELi128EEEEEEEEEvNT_6ParamsE$_ZN4cute3eso3ESOILb1ELb0EJNS_6LayoutINS_5tupleIJNS3_IJNS_1CILi8EEENS4_ILi1EEEEEEEEENS3_IJNS3_IJS6_NS4_ILi0EEEEEEEEEEEiEEC2ERKSC_RKi,($_ZN7cutlass13device_kernelIN5flash19enable_sm80_to_sm89INS1_16FlashAttnBwdSm80INS1_25CollectiveMainloopBwdSm80ILi2ELi2EN4cute5tupleIJNS5_1CILi64EEENS7_ILi128EEES8_EEENS_10bfloat16_tEfNS_4arch4Sm80ELb0ELb1ELb1ELb0ELb1ELb0ELb0ELb0ELi2ELi2ELi4ELi2ELb1EEENS1_24CollectiveEpilogueBwdGQAISA_fSD_Li256ELb0ELb1EEENS1_19SingleTileSchedulerILb0ELb0ELb0ELi128EEEEEEEEEvNT_6ParamsE$_ZN4cute3eso3ESOILb1ELb0EJNS_6LayoutINS_5tupleIJNS3_IJNS_1CILi8EEENS4_ILi1EEEEEEEEENS3_IJNS3_IJS6_NS4_ILi0EEEEEEEEEEElEEC2ERKSC_RKl - $_ZN7cutlass13device_kernelIN5flash19enable_sm80_to_sm89INS1_16FlashAttnBwdSm80INS1_25CollectiveMainloopBwdSm80ILi2ELi2EN4cute5tupleIJNS5_1CILi64EEENS7_ILi128EEES8_EEENS_10bfloat16_tEfNS_4arch4Sm80ELb0ELb1ELb1ELb0ELb1ELb0ELb0ELb0ELi2ELi2ELi4ELi2ELb1EEENS1_24CollectiveEpilogueBwdGQAISA_fSD_Li256ELb0ELb1EEENS1_19SingleTileSchedulerILb0ELb0ELb0ELi128EEEEEEEEEvNT_6ParamsE$_ZN4cute3eso3ESOILb1ELb0EJNS_6LayoutINS_5tupleIJNS3_IJNS_1CILi8EEENS4_ILi1EEEEEEEEENS3_IJNS3_IJS6_NS4_ILi0EEEEEEEEEEEiEEC2ERKSC_RKi)
$_ZN7cutlass13device_kernelIN5flash19enable_sm80_to_sm89INS1_16FlashAttnBwdSm80INS1_25CollectiveMainloopBwdSm80ILi2ELi2EN4cute5tupleIJNS5_1CILi64EEENS7_ILi128EEES8_EEENS_10bfloat16_tEfNS_4arch4Sm80ELb0ELb1ELb1ELb0ELb1ELb0ELb0ELb0ELi2ELi2ELi4ELi2ELb1EEENS1_24CollectiveEpilogueBwdGQAISA_fSD_Li256ELb0ELb1EEENS1_19SingleTileSchedulerILb0ELb0ELb0ELi128EEEEEEEEEvNT_6ParamsE$_ZN4cute3eso3ESOILb1ELb0EJNS_6LayoutINS_5tupleIJNS3_IJNS_1CILi8EEENS4_ILi1EEEEEEEEENS3_IJNS3_IJS6_NS4_ILi0EEEEEEEEEEEiEEC2ERKSC_RKi:
[----:B------:R-:W-:Y:S02]  /*7e90*/  ULDC UR30, c[0x0][0x20] ;  /* 0x00000800001e7ab9 */ /* 0x000fe40000000800 */
[----:B------:R-:W-:-:S09]  /*7ea0*/  UIADD3 UR30, UR7, -UR30, URZ ;  /* 0x8000001e071e7290 */ /* 0x000fd2000fffe03f */
[----:B------:R1:W-:Y:S02]  /*7eb0*/  STL [UR30], R5 ;  /* 0x00000005ff007987 */ /* 0x0003e4000810081e */
[----:B-1----:R-:W-:-:S04]  /*7ec0*/  MOV R5, 0x0 ;  /* 0x0000000000057802 */ /* 0x002fc80000000f00 */
[----:B------:R-:W-:Y:S05]  /*7ed0*/  RET.REL.NODEC R4 `(_ZN7cutlass13device_kernelIN5flash19enable_sm80_to_sm89INS1_16FlashAttnBwdSm80INS1_25CollectiveMainloopBwdSm80ILi2ELi2EN4cute5tupleIJNS5_1CILi64EEENS7_ILi128EEES8_EEENS_10bfloat16_tEfNS_4arch4Sm80ELb0ELb1ELb1ELb0ELb1ELb0ELb0ELb0ELi2ELi2ELi4ELi2ELb1EEENS1_24CollectiveEpilogueBwdGQAISA_fSD_Li256ELb0ELb1EEENS1_19SingleTileSchedulerILb0ELb0ELb0ELi128EEEEEEEEEvNT_6ParamsE) ;  /* 0xffff812004007950 */ /* 0x000fea0003c3ffff */
        .type           $_ZN7cutlass13device_kernelIN5flash19enable_sm80_to_sm89INS1_16FlashAttnBwdSm80INS1_25CollectiveMainloopBwdSm80ILi2ELi2EN4cute5tupleIJNS5_1CILi64EEENS7_ILi128EEES8_EEENS_10bfloat16_tEfNS_4arch4Sm80ELb0ELb1ELb1ELb0ELb1ELb0ELb0ELb0ELi2ELi2ELi4ELi2ELb1EEENS1_24CollectiveEpilogueBwdGQAISA_fSD_Li256ELb0ELb1EEENS1_19SingleTileSchedulerILb0ELb0ELb0ELi128EEEEEEEEEvNT_6ParamsE$_ZN4cute3eso3ESOILb1ELb0EJNS_6LayoutINS_5tupleIJNS3_IJNS_1CILi8EEENS4_ILi1EEEEEEEEENS3_IJNS3_IJS6_NS4_ILi0EEEEEEEEEEElEEC2ERKSC_RKl,@function
        .size           $_ZN7cutlass13device_kernelIN5flash19enable_sm80_to_sm89INS1_16FlashAttnBwdSm80INS1_25CollectiveMainloopBwdSm80ILi2ELi2EN4cute5tupleIJNS5_1CILi64EEENS7_ILi128EEES8_EEENS_10bfloat16_tEfNS_4arch4Sm80ELb0ELb1ELb1ELb0ELb1ELb0ELb0ELb0ELi2ELi2ELi4ELi2ELb1EEENS1_24CollectiveEpilogueBwdGQAISA_fSD_Li256ELb0ELb1EEENS1_19SingleTileSchedulerILb0ELb0ELb0ELi128EEEEEEEEEvNT_6ParamsE$_ZN4cute3eso3ESOILb1ELb0EJNS_6LayoutINS_5tupleIJNS3_IJNS_1CILi8EEENS4_ILi1EEEEEEEEENS3_IJNS3_IJS6_NS4_ILi0EEEEEEEEEEElEEC2ERKSC_RKl,($_ZN7cutlass13device_kernelIN5flash19enable_sm80_to_sm89INS1_16FlashAttnBwdSm80INS1_25CollectiveMainloopBwdSm80ILi2ELi2EN4cute5tupleIJNS5_1CILi64EEENS7_ILi128EEES8_EEENS_10bfloat16_tEfNS_4arch4Sm80ELb0ELb1ELb1ELb0ELb1ELb0ELb0ELb0ELi2ELi2ELi4ELi2ELb1EEENS1_24CollectiveEpilogueBwdGQAISA_fSD_Li256ELb0ELb1EEENS1_19SingleTileSchedulerILb0ELb0ELb0ELi128EEEEEEEEEvNT_6ParamsE$_ZN4cute3eso3ESOILb1ELb0EJNS_6LayoutINS_5tupleIJNS3_IJNS_1CILi8EEENS4_ILi1EEEEEENS4_ILi2EEES6_EEENS3_IJNS3_IJS6_NS4_ILi0EEEEEENS4_ILi2048EEESA_EEEEENS_10ViewEngineINS_8smem_ptrIPN7cutlass10bfloat16_tEEEEEEEC2ERKSE_RKSL_ - $_ZN7cutlass13device_kernelIN5flash19enable_sm80_to_sm89INS1_16FlashAttnBwdSm80INS1_25CollectiveMainloopBwdSm80ILi2ELi2EN4cute5tupleIJNS5_1CILi64EEENS7_ILi128EEES8_EEENS_10bfloat16_tEfNS_4arch4Sm80ELb0ELb1ELb1ELb0ELb1ELb0ELb0ELb0ELi2ELi2ELi4ELi2ELb1EEENS1_24CollectiveEpilogueBwdGQAISA_fSD_Li256ELb0ELb1EEENS1_19SingleTileSchedulerILb0ELb0ELb0ELi128EEEEEEEEEvNT_6ParamsE$_ZN4cute3eso3ESOILb1ELb0EJNS_6LayoutINS_5tupleIJNS3_IJNS_1CILi8EEENS4_ILi1EEEEEEEEENS3_IJNS3_IJS6_NS4_ILi0EEEEEEEEEEElEEC2ERKSC_RKl)
$_ZN7cutlass13device_kernelIN5flash19enable_sm80_to_sm89INS1_16FlashAttnBwdSm80INS1_25CollectiveMainloopBwdSm80ILi2ELi2EN4cute5tupleIJNS5_1CILi64EEENS7_ILi128EEES8_EEENS_10bfloat16_tEfNS_4arch4Sm80ELb0ELb1ELb1ELb0ELb1ELb0ELb0ELb0ELi2ELi2ELi4ELi2ELb1EEENS1_24CollectiveEpilogueBwdGQAISA_fSD_Li256ELb0ELb1EEENS1_19SingleTileSchedulerILb0ELb0ELb0ELi128EEEEEEEEEvNT_6ParamsE$_ZN4cute3eso3ESOILb1ELb0EJNS_6LayoutINS_5tupleIJNS3_IJNS_1CILi8EEENS4_ILi1EEEEEEEEENS3_IJNS3_IJS6_NS4_ILi0EEEEEEEEEEElEEC2ERKSC_RKl:
[----:B------:R-:W-:Y:S01]  /*7ee0*/  ULDC UR30, c[0x0][0x20] ;  /* 0x00000800001e7ab9 */ /* 0x000fe20000000800 */
[----:B------:R-:W-:Y:S01]  /*7ef0*/  MOV R7, R5 ;  /* 0x0000000500077202 */ /* 0x000fe20000000f00 */
[----:B------:R-:W-:Y:S01]  /*7f00*/  UIADD3 UR30, UR7, -UR30, URZ ;  /* 0x8000001e071e7290 */ /* 0x000fe2000fffe03f */
[----:B------:R-:W-:-:S08]  /*7f10*/  MOV R5, 0x0 ;  /* 0x0000000000057802 */ /* 0x000fd00000000f00 */
[----:B------:R1:W-:Y:S01]  /*7f20*/  STL.64 [UR30], R6 ;  /* 0x00000006ff007987 */ /* 0x0003e20008100a1e */
[----:B------:R-:W-:Y:S05]  /*7f30*/  RET.REL.NODEC R4 `(_ZN7cutlass13device_kernelIN5flash19enable_sm80_to_sm89INS1_16FlashAttnBwdSm80INS1_25CollectiveMainloopBwdSm80ILi2ELi2EN4cute5tupleIJNS5_1CILi64EEENS7_ILi128EEES8_EEENS_10bfloat16_tEfNS_4arch4Sm80ELb0ELb1ELb1ELb0ELb1ELb0ELb0ELb0ELi2ELi2ELi4ELi2ELb1EEENS1_24CollectiveEpilogueBwdGQAISA_fSD_Li256ELb0ELb1EEENS1_19SingleTileSchedulerILb0ELb0ELb0ELi128EEEEEEEEEvNT_6ParamsE) ;  /* 0xffff80c004007950 */ /* 0x000fea0003c3ffff */
        .type           $_ZN7cutlass13device_kernelIN5flash19enable_sm80_to_sm89INS1_16FlashAttnBwdSm80INS1_25CollectiveMainloopBwdSm80ILi2ELi2EN4cute5tupleIJNS5_1CILi64EEENS7_ILi128EEES8_EEENS_10bfloat16_tEfNS_4arch4Sm80ELb0ELb1ELb1ELb0ELb1ELb0ELb0ELb0ELi2ELi2ELi4ELi2ELb1EEENS1_24CollectiveEpilogueBwdGQAISA_fSD_Li256ELb0ELb1EEENS1_19SingleTileSchedulerILb0ELb0ELb0ELi128EEEEEEEEEvNT_6ParamsE$_ZN4cute3eso3ESOILb1ELb0EJNS_6LayoutINS_5tupleIJNS3_IJNS_1CILi8EEENS4_ILi1EEEEEENS4_ILi2EEES6_EEENS3_IJNS3_IJS6_NS4_ILi0EEEEEENS4_ILi2048EEESA_EEEEENS_10ViewEngineINS_8smem_ptrIPN7cutlass10bfloat16_tEEEEEEEC2ERKSE_RKSL_,@function
        .size           $_ZN7cutlass13device_kernelIN5flash19enable_sm80_to_sm89INS1_16FlashAttnBwdSm80INS1_25CollectiveMainloopBwdSm80ILi2ELi2EN4cute5tupleIJNS5_1CILi64EEENS7_ILi128EEES8_EEENS_10bfloat16_tEfNS_4arch4Sm80ELb0ELb1ELb1ELb0ELb1ELb0ELb0ELb0ELi2ELi2ELi4ELi2ELb1EEENS1_24CollectiveEpilogueBwdGQAISA_fSD_Li256ELb0ELb1EEENS1_19SingleTileSchedulerILb0ELb0ELb0ELi128EEEEEEEEEvNT_6ParamsE$_ZN4cute3eso3ESOILb1ELb0EJNS_6LayoutINS_5tupleIJNS3_IJNS_1CILi8EEENS4_ILi1EEEEEENS4_ILi2EEES6_EEENS3_IJNS3_IJS6_NS4_ILi0EEEEEENS4_ILi2048EEESA_EEEEENS_10ViewEngineINS_8smem_ptrIPN7cutlass10bfloat16_tEEEEEEEC2ERKSE_RKSL_,($_ZN7cutlass13device_kernelIN5flash19enable_sm80_to_sm89INS1_16FlashAttnBwdSm80INS1_25CollectiveMainloopBwdSm80ILi2ELi2EN4cute5tupleIJNS5_1CILi64EEENS7_ILi128EEES8_EEENS_10bfloat16_tEfNS_4arch4Sm80ELb0ELb1ELb1ELb0ELb1ELb0ELb0ELb0ELi2ELi2ELi4ELi2ELb1EEENS1_24CollectiveEpilogueBwdGQAISA_fSD_Li256ELb0ELb1EEENS1_19SingleTileSchedulerILb0ELb0ELb0ELi128EEEEEEEEEvNT_6ParamsE$_ZN4cute3eso3ESOILb1ELb0EJNS_6LayoutINS_5tupleIJNS3_IJNS_1CILi8EEENS4_ILi1EEEEEENS4_ILi2EEES6_EEENS3_IJNS3_IJS6_NS4_ILi0EEEEEENS4_ILi2048EEESA_EEEEEiEEC2ERKSE_RKi - $_ZN7cutlass13device_kernelIN5flash19enable_sm80_to_sm89INS1_16FlashAttnBwdSm80INS1_25CollectiveMainloopBwdSm80ILi2ELi2EN4cute5tupleIJNS5_1CILi64EEENS7_ILi128EEES8_EEENS_10bfloat16_tEfNS_4arch4Sm80ELb0ELb1ELb1ELb0ELb1ELb0ELb0ELb0ELi2ELi2ELi4ELi2ELb1EEENS1_24CollectiveEpilogueBwdGQAISA_fSD_Li256ELb0ELb1EEENS1_19SingleTileSchedulerILb0ELb0ELb0ELi128EEEEEEEEEvNT_6ParamsE$_ZN4cute3eso3ESOILb1ELb0EJNS_6LayoutINS_5tupleIJNS3_IJNS_1CILi8EEENS4_ILi1EEEEEENS4_ILi2EEES6_EEENS3_IJNS3_IJS6_NS4_ILi0EEEEEENS4_ILi2048EEESA_EEEEENS_10ViewEngineINS_8smem_ptrIPN7cutlass10bfloat16_tEEEEEEEC2ERKSE_RKSL_)
$_ZN7cutlass13device_kernelIN5flash19enable_sm80_to_sm89INS1_16FlashAttnBwdSm80INS1_25CollectiveMainloopBwdSm80ILi2ELi2EN4cute5tupleIJNS5_1CILi64EEENS7_ILi128EEES8_EEENS_10bfloat16_tEfNS_4arch4Sm80ELb0ELb1ELb1ELb0ELb1ELb0ELb0ELb0ELi2ELi2ELi4ELi2ELb1EEENS1_24CollectiveEpilogueBwdGQAISA_fSD_Li256ELb0ELb1EEENS1_19SingleTileSchedulerILb0ELb0ELb0ELi128EEEEEEEEEvNT_6ParamsE$_ZN4cute3eso3ESOILb1ELb0EJNS_6LayoutINS_5tupleIJNS3_IJNS_1CILi8EEENS4_ILi1EEEEEENS4_ILi2EEES6_EEENS3_IJNS3_IJS6_NS4_ILi0EEEEEENS4_ILi2048EEESA_EEEEENS_10ViewEngineINS_8smem_ptrIPN7cutlass10bfloat16_tEEEEEEEC2ERKSE_RKSL_:
[----:B------:R-:W-:Y:S01]  /*7f40*/  ULDC UR30, c[0x0][0x20] ;  /* 0x00000800001e7ab9 */ /* 0x000fe20000000800 */
[----:B------:R-:W-:Y:S01]  /*7f50*/  MOV R7, 0x0 ;  /* 0x0000000000077802 */ /* 0x000fe20000000f00 */
[----:B------:R-:W-:-:S09]  /*7f60*/  UIADD3 UR30, UR7, -UR30, URZ ;  /* 0x8000001e071e7290 */ /* 0x000fd2000fffe03f */
[----:B------:R1:W-:Y:S01]  /*7f70*/  STL.64 [UR30], R4 ;  /* 0x00000004ff007987 */ /* 0x0003e20008100a1e */
[----:B------:R-:W-:Y:S05]  /*7f80*/  RET.REL.NODEC R6 `(_ZN7cutlass13device_kernelIN5flash19enable_sm80_to_sm89INS1_16FlashAttnBwdSm80INS1_25CollectiveMainloopBwdSm80ILi2ELi2EN4cute5tupleIJNS5_1CILi64EEENS7_ILi128EEES8_EEENS_10bfloat16_tEfNS_4arch4Sm80ELb0ELb1ELb1ELb0ELb1ELb0ELb0ELb0ELi2ELi2ELi4ELi2ELb1EEENS1_24CollectiveEpilogueBwdGQAISA_fSD_Li256ELb0ELb1EEENS1_19SingleTileSchedulerILb0ELb0ELb0ELi128EEEEEEEEEvNT_6ParamsE) ;  /* 0xffff807006007950 */ /* 0x000fea0003c3ffff */
        .type           $_ZN7cutlass13device_kernelIN5flash19enable_sm80_to_sm89INS1_16FlashAttnBwdSm80INS1_25CollectiveMainloopBwdSm80ILi2ELi2EN4cute5tupleIJNS5_1CILi64EEENS7_ILi128EEES8_EEENS_10bfloat16_tEfNS_4arch4Sm80ELb0ELb1ELb1ELb0ELb1ELb0ELb0ELb0ELi2ELi2ELi4ELi2ELb1EEENS1_24CollectiveEpilogueBwdGQAISA_fSD_Li256ELb0ELb1EEENS1_19SingleTileSchedulerILb0ELb0ELb0ELi128EEEEEEEEEvNT_6ParamsE$_ZN4cute3eso3ESOILb1ELb0EJNS_6LayoutINS_5tupleIJNS3_IJNS_1CILi8EEENS4_ILi1EEEEEENS4_ILi2EEES6_EEENS3_IJNS3_IJS6_NS4_ILi0EEEEEENS4_ILi2048EEESA_EEEEEiEEC2ERKSE_RKi,@function
        .size           $_ZN7cutlass13device_kernelIN5flash19enable_sm80_to_sm89INS1_16FlashAttnBwdSm80INS1_25CollectiveMainloopBwdSm80ILi2ELi2EN4cute5tupleIJNS5_1CILi64EEENS7_ILi128EEES8_EEENS_10bfloat16_tEfNS_4arch4Sm80ELb0ELb1ELb1ELb0ELb1ELb0ELb0ELb0ELi2ELi2ELi4ELi2ELb1EEENS1_24CollectiveEpilogueBwdGQAISA_fSD_Li256ELb0ELb1EEENS1_19SingleTileSchedulerILb0ELb0ELb0ELi128EEEEEEEEEvNT_6ParamsE$_ZN4cute3eso3ESOILb1ELb0EJNS_6LayoutINS_5tupleIJNS3_IJNS_1CILi8EEENS4_ILi1EEEEEENS4_ILi2EEES6_EEENS3_IJNS3_IJS6_NS4_ILi0EEEEEENS4_ILi2048EEESA_EEEEEiEEC2ERKSE_RKi,($_ZN7cutlass13device_kernelIN5flash19enable_sm80_to_sm89INS1_16FlashAttnBwdSm80INS1_25CollectiveMainloopBwdSm80ILi2ELi2EN4cute5tupleIJNS5_1CILi64EEENS7_ILi128EEES8_EEENS_10bfloat16_tEfNS_4arch4Sm80ELb0ELb1ELb1ELb0ELb1ELb0ELb0ELb0ELi2ELi2ELi4ELi2ELb1EEENS1_24CollectiveEpilogueBwdGQAISA_fSD_Li256ELb0ELb1EEENS1_19SingleTileSchedulerILb0ELb0ELb0ELi128EEEEEEEEEvNT_6ParamsE$_ZN4cute5tupleIJNS0_IJNS0_IJNS_1CILi8EEENS1_ILi1EEEEEENS1_ILi2EEES3_EEENS0_IJNS0_IJS3_NS1_ILi0EEEEEElS7_EEEEEC2ERKS6_RKS9_ - $_ZN7cutlass13device_kernelIN5flash19enable_sm80_to_sm89INS1_16FlashAttnBwdSm80INS1_25CollectiveMainloopBwdSm80ILi2ELi2EN4cute5tupleIJNS5_1CILi64EEENS7_ILi128EEES8_EEENS_10bfloat16_tEfNS_4arch4Sm80ELb0ELb1ELb1ELb0ELb1ELb0ELb0ELb0ELi2ELi2ELi4ELi2ELb1EEENS1_24CollectiveEpilogueBwdGQAISA_fSD_Li256ELb0ELb1EEENS1_19SingleTileSchedulerILb0ELb0ELb0ELi128EEEEEEEEEvNT_6ParamsE$_ZN4cute3eso3ESOILb1ELb0EJNS_6LayoutINS_5tupleIJNS3_IJNS_1CILi8EEENS4_ILi1EEEEEENS4_ILi2EEES6_EEENS3_IJNS3_IJS6_NS4_ILi0EEEEEENS4_ILi2048EEESA_EEEEEiEEC2ERKSE_RKi)
$_ZN7cutlass13device_kernelIN5flash19enable_sm80_to_sm89INS1_16FlashAttnBwdSm80INS1_25CollectiveMainloopBwdSm80ILi2ELi2EN4cute5tupleIJNS5_1CILi64EEENS7_ILi128EEES8_EEENS_10bfloat16_tEfNS_4arch4Sm80ELb0ELb1ELb1ELb0ELb1ELb0ELb0ELb0ELi2ELi2ELi4ELi2ELb1EEENS1_24CollectiveEpilogueBwdGQAISA_fSD_Li256ELb0ELb1EEENS1_19SingleTileSchedulerILb0ELb0ELb0ELi128EEEEEEEEEvNT_6ParamsE$_ZN4cute3eso3ESOILb1ELb0EJNS_6LayoutINS_5tupleIJNS3_IJNS_1CILi8EEENS4_ILi1EEEEEENS4_ILi2EEES6_EEENS3_IJNS3_IJS6_NS4_ILi0EEEEEENS4_ILi2048EEESA_EEEEEiEEC2ERKSE_RKi:
[----:B------:R-:W-:Y:S02]  /*7f90*/  ULDC UR30, c[0x0][0x20] ;  /* 0x00000800001e7ab9 */ /* 0x000fe40000000800 */
[----:B------:R-:W-:-:S09]  /*7fa0*/  UIADD3 UR30, UR7, -UR30, URZ ;  /* 0x8000001e071e7290 */ /* 0x000fd2000fffe03f */
[----:B------:R1:W-:Y:S02]  /*7fb0*/  STL [UR30], R5 ;  /* 0x00000005ff007987 */ /* 0x0003e4000810081e */
[----:B-1----:R-:W-:-:S04]  /*7fc0*/  MOV R5, 0x0 ;  /* 0x0000000000057802 */ /* 0x002fc80000000f00 */
[----:B------:R-:W-:Y:S05]  /*7fd0*/  RET.REL.NODEC R4 `(_ZN7cutlass13device_kernelIN5flash19enable_sm80_to_sm89INS1_16FlashAttnBwdSm80INS1_25CollectiveMainloopBwdSm80ILi2ELi2EN4cute5tupleIJNS5_1CILi64EEENS7_ILi128EEES8_EEENS_10bfloat16_tEfNS_4arch4Sm80ELb0ELb1ELb1ELb0ELb1ELb0ELb0ELb0ELi2ELi2ELi4ELi2ELb1EEENS1_24CollectiveEpilogueBwdGQAISA_fSD_Li256ELb0ELb1EEENS1_19SingleTileSchedulerILb0ELb0ELb0ELi128EEEEEEEEEvNT_6ParamsE) ;  /* 0xffff802004007950 */ /* 0x000fea0003c3ffff */
        .type           $_ZN7cutlass13device_kernelIN5flash19enable_sm80_to_sm89INS1_16FlashAttnBwdSm80INS1_25CollectiveMainloopBwdSm80ILi2ELi2EN4cute5tupleIJNS5_1CILi64EEENS7_ILi128EEES8_EEENS_10bfloat16_tEfNS_4arch4Sm80ELb0ELb1ELb1ELb0ELb1ELb0ELb0ELb0ELi2ELi2ELi4ELi2ELb1EEENS1_24CollectiveEpilogueBwdGQAISA_fSD_Li256ELb0ELb1EEENS1_19SingleTileSchedulerILb0ELb0ELb0ELi128EEEEEEEEEvNT_6ParamsE$_ZN4cute5tupleIJNS0_IJNS0_IJNS_1CILi8EEENS1_ILi1EEEEEENS1_ILi2EEES3_EEENS0_IJNS0_IJS3_NS1_ILi0EEEEEElS7_EEEEEC2ERKS6_RKS9_,@function
        .size           $_ZN7cutlass13device_kernelIN5flash19enable_sm80_to_sm89INS1_16FlashAttnBwdSm80INS1_25CollectiveMainloopBwdSm80ILi2ELi2EN4cute5tupleIJNS5_1CILi64EEENS7_ILi128EEES8_EEENS_10bfloat16_tEfNS_4arch4Sm80ELb0ELb1ELb1ELb0ELb1ELb0ELb0ELb0ELi2ELi2ELi4ELi2ELb1EEENS1_24CollectiveEpilogueBwdGQAISA_fSD_Li256ELb0ELb1EEENS1_19SingleTileSchedulerILb0ELb0ELb0ELi128EEEEEEEEEvNT_6ParamsE$_ZN4cute5tupleIJNS0_IJNS0_IJNS_1CILi8EEENS1_ILi1EEEEEENS1_ILi2EEES3_EEENS0_IJNS0_IJS3_NS1_ILi0EEEEEElS7_EEEEEC2ERKS6_RKS9_,($_ZN7cutlass13device_kernelIN5flash19enable_sm80_to_sm89INS1_16FlashAttnBwdSm80INS1_25CollectiveMainloopBwdSm80ILi2ELi2EN4cute5tupleIJNS5_1CILi64EEENS7_ILi128EEES8_EEENS_10bfloat16_tEfNS_4arch4Sm80ELb0ELb1ELb1ELb0ELb1ELb0ELb0ELb0ELi2ELi2ELi4ELi2ELb1EEENS1_24CollectiveEpilogueBwdGQAISA_fSD_Li256ELb0ELb1EEENS1_19SingleTileSchedulerILb0ELb0ELb0ELi128EEEEEEEEEvNT_6ParamsE$_ZN4cute5tupleIJNS_15ArithmeticTupleIJNS_1CILi0EEEiEEEEEC2ERKS4_ - $_ZN7cutlass13device_kernelIN5flash19enable_sm80_to_sm89INS1_16FlashAttnBwdSm80INS1_25CollectiveMainloopBwdSm80ILi2ELi2EN4cute5tupleIJNS5_1CILi64EEENS7_ILi128EEES8_EEENS_10bfloat16_tEfNS_4arch4Sm80ELb0ELb1ELb1ELb0ELb1ELb0ELb0ELb0ELi2ELi2ELi4ELi2ELb1EEENS1_24CollectiveEpilogueBwdGQAISA_fSD_Li256ELb0ELb1EEENS1_19SingleTileSchedulerILb0ELb0ELb0ELi128EEEEEEEEEvNT_6ParamsE$_ZN4cute5tupleIJNS0_IJNS0_IJNS_1CILi8EEENS1_ILi1EEEEEENS1_ILi2EEES3_EEENS0_IJNS0_IJS3_NS1_ILi0EEEEEElS7_EEEEEC2ERKS6_RKS9_)
$_ZN7cutlass13device_kernelIN5flash19enable_sm80_to_sm89INS1_16FlashAttnBwdSm80INS1_25CollectiveMainloopBwdSm80ILi2ELi2EN4cute5tupleIJNS5_1CILi64EEENS7_ILi128EEES8_EEENS_10bfloat16_tEfNS_4arch4Sm80ELb0ELb1ELb1ELb0ELb1ELb0ELb0ELb0ELi2ELi2ELi4ELi2ELb1EEENS1_24CollectiveEpilogueBwdGQAISA_fSD_Li256ELb0ELb1EEENS1_19SingleTileSchedulerILb0ELb0ELb0ELi128EEEEEEEEEvNT_6ParamsE$_ZN4cute5tupleIJNS0_IJNS0_IJNS_1CILi8EEENS1_ILi1EEEEEENS1_ILi2EEES3_EEENS0_IJNS0_IJS3_NS1_ILi0EEEEEElS7_EEEEEC2ERKS6_RKS9_:
[----:B------:R-:W-:Y:S02]  /*7fe0*/  MOV R8, 0x8000 ;  /* 0x0000800000087802 */ /* 0x000fe40000000f00 */
[----:B------:R-:W-:Y:S05]  /*7ff0*/  CALL.REL.NOINC `($_ZN7cutlass13device_kernelIN5flash19enable_sm80_to_sm89INS1_16FlashAttnBwdSm80INS1_25CollectiveMainloopBwdSm80ILi2ELi2EN4cute5tupleIJNS5_1CILi64EEENS7_ILi128EEES8_EEENS_10bfloat16_tEfNS_4arch4Sm80ELb0ELb1ELb1ELb0ELb1ELb0ELb0ELb0ELi2ELi2ELi4ELi2ELb1EEENS1_24CollectiveEpilogueBwdGQAISA_fSD_Li256ELb0ELb1EEENS1_19SingleTileSchedulerILb0ELb0ELb0ELi128EEEEEEEEEvNT_6ParamsE$_ZN4cute3eso3ESOILb1ELb0EJNS_5tupleIJNS2_IJNS_1CILi8EEENS3_ILi1EEEEEENS3_ILi2EEES5_EEENS2_IJNS2_IJS5_NS3_ILi0EEEEEElS9_EEEEEC2ERKS8_RKSB_) ;  /* 0xfffffb2000007944 */ /* 0x000fea0003c3ffff */
[----:B------:R-:W-:-:S04]  /*8000*/  MOV R7, 0x0 ;  /* 0x0000000000077802 */ /* 0x000fc80000000f00 */
[----:B------:R-:W-:Y:S05]  /*8010*/  RET.REL.NODEC R6 `(_ZN7cutlass13device_kernelIN5flash19enable_sm80_to_sm89INS1_16FlashAttnBwdSm80INS1_25CollectiveMainloopBwdSm80ILi2ELi2EN4cute5tupleIJNS5_1CILi64EEENS7_ILi128EEES8_EEENS_10bfloat16_tEfNS_4arch4Sm80ELb0ELb1ELb1ELb0ELb1ELb0ELb0ELb0ELi2ELi2ELi4ELi2ELb1EEENS1_24CollectiveEpilogueBwdGQAISA_fSD_Li256ELb0ELb1EEENS1_19SingleTileSchedulerILb0ELb0ELb0ELi128EEEEEEEEEvNT_6ParamsE) ;  /* 0xffff7fe006007950 */ /* 0x000fea0003c3ffff */
        .type           $_ZN7cutlass13device_kernelIN5flash19enable_sm80_to_sm89INS1_16FlashAttnBwdSm80INS1_25CollectiveMainloopBwdSm80ILi2ELi2EN4cute5tupleIJNS5_1CILi64EEENS7_ILi128EEES8_EEENS_10bfloat16_tEfNS_4arch4Sm80ELb0ELb1ELb1ELb0ELb1ELb0ELb0ELb0ELi2ELi2ELi4ELi2ELb1EEENS1_24CollectiveEpilogueBwdGQAISA_fSD_Li256ELb0ELb1EEENS1_19SingleTileSchedulerILb0ELb0ELb0ELi128EEEEEEEEEvNT_6ParamsE$_ZN4cute5tupleIJNS_15ArithmeticTupleIJNS_1CILi0EEEiEEEEEC2ERKS4_,@function
        .size           $_ZN7cutlass13device_kernelIN5flash19enable_sm80_to_sm89INS1_16FlashAttnBwdSm80INS1_25CollectiveMainloopBwdSm80ILi2ELi2EN4cute5tupleIJNS5_1CILi64EEENS7_ILi128EEES8_EEENS_10bfloat16_tEfNS_4arch4Sm80ELb0ELb1ELb1ELb0ELb1ELb0ELb0ELb0ELi2ELi2ELi4ELi2ELb1EEENS1_24CollectiveEpilogueBwdGQAISA_fSD_Li256ELb0ELb1EEENS1_19SingleTileSchedulerILb0ELb0ELb0ELi128EEEEEEEEEvNT_6ParamsE$_ZN4cute5tupleIJNS_15ArithmeticTupleIJNS_1CILi0EEEiEEEEEC2ERKS4_,($_ZN7cutlass13device_kernelIN5flash19enable_sm80_to_sm89INS1_16FlashAttnBwdSm80INS1_25CollectiveMainloopBwdSm80ILi2ELi2EN4cute5tupleIJNS5_1CILi64EEENS7_ILi128EEES8_EEENS_10bfloat16_tEfNS_4arch4Sm80ELb0ELb1ELb1ELb0ELb1ELb0ELb0ELb0ELi2ELi2ELi4ELi2ELb1EEENS1_24CollectiveEpilogueBwdGQAISA_fSD_Li256ELb0ELb1EEENS1_19SingleTileSchedulerILb0ELb0ELb0ELi128EEEEEEEEEvNT_6ParamsE$_ZN4cute5tupleIJNS_15ArithmeticTupleIJiEEEEEC2ERKS2_ - $_ZN7cutlass13device_kernelIN5flash19enable_sm80_to_sm89INS1_16FlashAttnBwdSm80INS1_25CollectiveMainloopBwdSm80ILi2ELi2EN4cute5tupleIJNS5_1CILi64EEENS7_ILi128EEES8_EEENS_10bfloat16_tEfNS_4arch4Sm80ELb0ELb1ELb1ELb0ELb1ELb0ELb0ELb0ELi2ELi2ELi4ELi2ELb1EEENS1_24CollectiveEpilogueBwdGQAISA_fSD_Li256ELb0ELb1EEENS1_19SingleTileSchedulerILb0ELb0ELb0ELi128EEEEEEEEEvNT_6ParamsE$_ZN4cute5tupleIJNS_15ArithmeticTupleIJNS_1CILi0EEEiEEEEEC2ERKS4_)
$_ZN7cutlass13device_kernelIN5flash19enable_sm80_to_sm89INS1_16FlashAttnBwdSm80INS1_25CollectiveMainloopBwdSm80ILi2ELi2EN4cute5tupleIJNS5_1CILi64EEENS7_ILi128EEES8_EEENS_10bfloat16_tEfNS_4arch4Sm80ELb0ELb1ELb1ELb0ELb1ELb0ELb0ELb0ELi2ELi2ELi4ELi2ELb1EEENS1_24CollectiveEpilogueBwdGQAISA_fSD_Li256ELb0ELb1EEENS1_19SingleTileSchedulerILb0ELb0ELb0ELi128EEEEEEEEEvNT_6ParamsE$_ZN4cute5tupleIJNS_15ArithmeticTupleIJNS_1CILi0EEEiEEEEEC2ERKS4_:
[----:B------:R-:W-:Y:S02]  /*8020*/  MOV R4, 0x8040 ;  /* 0x0000804000047802 */ /* 0x000fe40000000f00 */
[----:B------:R-:W-:Y:S05]  /*8030*/  CALL.REL.NOINC `($_ZN7cutlass13device_kernelIN5flash19enable_sm80_to_sm89INS1_16FlashAttnBwdSm80INS1_25CollectiveMainloopBwdSm80ILi2ELi2EN4cute5tupleIJNS5_1CILi64EEENS7_ILi128EEES8_EEENS_10bfloat16_tEfNS_4arch4Sm80ELb0ELb1ELb1ELb0ELb1ELb0ELb0ELb0ELi2ELi2ELi4ELi2ELb1EEENS1_24CollectiveEpilogueBwdGQAISA_fSD_Li256ELb0ELb1EEENS1_19SingleTileSchedulerILb0ELb0ELb0ELi128EEEEEEEEEvNT_6ParamsE$_ZN4cute3eso3ESOILb0ELb1EJNS_15ArithmeticTupleIJNS_1CILi0EEEiEEEEEC2ERKS5_) ;  /* 0xfffff41000007944 */ /* 0x000fea0003c3ffff */
[----:B------:R-:W-:-:S04]  /*8040*/  MOV R9, 0x0 ;  /* 0x0000000000097802 */ /* 0x000fc80000000f00 */
[----:B------:R-:W-:Y:S05]  /*8050*/  RET.REL.NODEC R8 `(_ZN7cutlass13device_kernelIN5flash19enable_sm80_to_sm89INS1_16FlashAttnBwdSm80INS1_25CollectiveMainloopBwdSm80ILi2ELi2EN4cute5tupleIJNS5_1CILi64EEENS7_ILi128EEES8_EEENS_10bfloat16_tEfNS_4arch4Sm80ELb0ELb1ELb1ELb0ELb1ELb0ELb0ELb0ELi2ELi2ELi4ELi2ELb1EEENS1_24CollectiveEpilogueBwdGQAISA_fSD_Li256ELb0ELb1EEENS1_19SingleTileSchedulerILb0ELb0ELb0ELi128EEEEEEEEEvNT_6ParamsE) ;  /* 0xffff7fa008007950 */ /* 0x000fea0003c3ffff */
        .type           $_ZN7cutlass13device_kernelIN5flash19enable_sm80_to_sm89INS1_16FlashAttnBwdSm80INS1_25CollectiveMainloopBwdSm80ILi2ELi2EN4cute5tupleIJNS5_1CILi64EEENS7_ILi128EEES8_EEENS_10bfloat16_tEfNS_4arch4Sm80ELb0ELb1ELb1ELb0ELb1ELb0ELb0ELb0ELi2ELi2ELi4ELi2ELb1EEENS1_24CollectiveEpilogueBwdGQAISA_fSD_Li256ELb0ELb1EEENS1_19SingleTileSchedulerILb0ELb0ELb0ELi128EEEEEEEEEvNT_6ParamsE$_ZN4cute5tupleIJNS_15ArithmeticTupleIJiEEEEEC2ERKS2_,@function
        .size           $_ZN7cutlass13device_kernelIN5flash19enable_sm80_to_sm89INS1_16FlashAttnBwdSm80INS1_25CollectiveMainloopBwdSm80ILi2ELi2EN4cute5tupleIJNS5_1CILi64EEENS7_ILi128EEES8_EEENS_10bfloat16_tEfNS_4arch4Sm80ELb0ELb1ELb1ELb0ELb1ELb0ELb0ELb0ELi2ELi2ELi4ELi2ELb1EEENS1_24CollectiveEpilogueBwdGQAISA_fSD_Li256ELb0ELb1EEENS1_19SingleTileSchedulerILb0ELb0ELb0ELi128EEEEEEEEEvNT_6ParamsE$_ZN4cute5tupleIJNS_15ArithmeticTupleIJiEEEEEC2ERKS2_,($_ZN7cutlass13device_kernelIN5flash19enable_sm80_to_sm89INS1_16FlashAttnBwdSm80INS1_25CollectiveMainloopBwdSm80ILi2ELi2EN4cute5tupleIJNS5_1CILi64EEENS7_ILi128EEES8_EEENS_10bfloat16_tEfNS_4arch4Sm80ELb0ELb1ELb1ELb0ELb1ELb0ELb0ELb0ELi2ELi2ELi4ELi2ELb1EEENS1_24CollectiveEpilogueBwdGQAISA_fSD_Li256ELb0ELb1EEENS1_19SingleTileSchedulerILb0ELb0ELb0ELi128EEEEEEEEEvNT_6ParamsE$_ZN4cute5tupleIJNS_15ArithmeticTupleIJiiEEEEEC2ERKS2_ - $_ZN7cutlass13device_kernelIN5flash19enable_sm80_to_sm89INS1_16FlashAttnBwdSm80INS1_25CollectiveMainloopBwdSm80ILi2ELi2EN4cute5tupleIJNS5_1CILi64EEENS7_ILi128EEES8_EEENS_10bfloat16_tEfNS_4arch4Sm80ELb0ELb1ELb1ELb0ELb1ELb0ELb0ELb0ELi2ELi2ELi4ELi2ELb1EEENS1_24CollectiveEpilogueBwdGQAISA_fSD_Li256ELb0ELb1EEENS1_19SingleTileSchedulerILb0ELb0ELb0ELi128EEEEEEEEEvNT_6ParamsE$_ZN4cute5tupleIJNS_15ArithmeticTupleIJiEEEEEC2ERKS2_)
$_ZN7cutlass13device_kernelIN5flash19enable_sm80_to_sm89INS1_16FlashAttnBwdSm80INS1_25CollectiveMainloopBwdSm80ILi2ELi2EN4cute5tupleIJNS5_1CILi64EEENS7_ILi128EEES8_EEENS_10bfloat16_tEfNS_4arch4Sm80ELb0ELb1ELb1ELb0ELb1ELb0ELb0ELb0ELi2ELi2ELi4ELi2ELb1EEENS1_24CollectiveEpilogueBwdGQAISA_fSD_Li256ELb0ELb1EEENS1_19SingleTileSchedulerILb0ELb0ELb0ELi128EEEEEEEEEvNT_6ParamsE$_ZN4cute5tupleIJNS_15ArithmeticTupleIJiEEEEEC2ERKS2_:
[----:B------:R-:W-:Y:S02]  /*8060*/  MOV R4, 0x8080 ;  /* 0x0000808000047802 */ /* 0x000fe40000000f00 */
[----:B------:R-:W-:Y:S05]  /*8070*/  CALL.REL.NOINC `($_ZN7cutlass13device_kernelIN5flash19enable_sm80_to_sm89INS1_16FlashAttnBwdSm80INS1_25CollectiveMainloopBwdSm80ILi2ELi2EN4cute5tupleIJNS5_1CILi64EEENS7_ILi128EEES8_EEENS_10bfloat16_tEfNS_4arch4Sm80ELb0ELb1ELb1ELb0ELb1ELb0ELb0ELb0ELi2ELi2ELi4ELi2ELb1EEENS1_24CollectiveEpilogueBwdGQAISA_fSD_Li256ELb0ELb1EEENS1_19SingleTileSchedulerILb0ELb0ELb0ELi128EEEEEEEEEvNT_6ParamsE$_ZN4cute3eso3ESOILb0ELb1EJNS_15ArithmeticTupleIJiEEEEEC2ERKS3_) ;  /* 0xfffff42000007944 */ /* 0x000fea0003c3ffff */
[----:B------:R-:W-:Y:S02]  /*8080*/  MOV R4, R6 ;  /* 0x0000000600047202 */ /* 0x000fe40000000f00 */
[----:B------:R-:W-:-:S04]  /*8090*/  MOV R5, 0x0 ;  /* 0x0000000000057802 */ /* 0x000fc80000000f00 */
[----:B------:R-:W-:Y:S05]  /*80a0*/  RET.REL.NODEC R4 `(_ZN7cutlass13device_kernelIN5flash19enable_sm80_to_sm89INS1_16FlashAttnBwdSm80INS1_25CollectiveMainloopBwdSm80ILi2ELi2EN4cute5tupleIJNS5_1CILi64EEENS7_ILi128EEES8_EEENS_10bfloat16_tEfNS_4arch4Sm80ELb0ELb1ELb1ELb0ELb1ELb0ELb0ELb0ELi2ELi2ELi4ELi2ELb1EEENS1_24CollectiveEpilogueBwdGQAISA_fSD_Li256ELb0ELb1EEENS1_19SingleTileSchedulerILb0ELb0ELb0ELi128EEEEEEEEEvNT_6ParamsE) ;  /* 0xffff7f5004007950 */ /* 0x000fea0003c3ffff */
        .type           $_ZN7cutlass13device_kernelIN5flash19enable_sm80_to_sm89INS1_16FlashAttnBwdSm80INS1_25CollectiveMainloopBwdSm80ILi2ELi2EN4cute5tupleIJNS5_1CILi64EEENS7_ILi128EEES8_EEENS_10bfloat16_tEfNS_4arch4Sm80ELb0ELb1ELb1ELb0ELb1ELb0ELb0ELb0ELi2ELi2ELi4ELi2ELb1EEENS1_24CollectiveEpilogueBwdGQAISA_fSD_Li256ELb0ELb1EEENS1_19SingleTileSchedulerILb0ELb0ELb0ELi128EEEEEEEEEvNT_6ParamsE$_ZN4cute5tupleIJNS_15ArithmeticTupleIJiiEEEEEC2ERKS2_,@function
        .size           $_ZN7cutlass13device_kernelIN5flash19enable_sm80_to_sm89INS1_16FlashAttnBwdSm80INS1_25CollectiveMainloopBwdSm80ILi2ELi2EN4cute5tupleIJNS5_1CILi64EEENS7_ILi128EEES8_EEENS_10bfloat16_tEfNS_4arch4Sm80ELb0ELb1ELb1ELb0ELb1ELb0ELb0ELb0ELi2ELi2ELi4ELi2ELb1EEENS1_24CollectiveEpilogueBwdGQAISA_fSD_Li256ELb0ELb1EEENS1_19SingleTileSchedulerILb0ELb0ELb0ELi128EEEEEEEEEvNT_6ParamsE$_ZN4cute5tupleIJNS_15ArithmeticTupleIJiiEEEEEC2ERKS2_,($_ZN7cutlass13device_kernelIN5flash19enable_sm80_to_sm89INS1_16FlashAttnBwdSm80INS1_25CollectiveMainloopBwdSm80ILi2ELi2EN4cute5tupleIJNS5_1CILi64EEENS7_ILi128EEES8_EEENS_10bfloat16_tEfNS_4arch4Sm80ELb0ELb1ELb1ELb0ELb1ELb0ELb0ELb0ELi2ELi2ELi4ELi2ELb1EEENS1_24CollectiveEpilogueBwdGQAISA_fSD_Li256ELb0ELb1EEENS1_19SingleTileSchedulerILb0ELb0ELb0ELi128EEEEEEEEEvNT_6ParamsE$_ZN4cute5tupleIJNS_15ArithmeticTupleIJiiEEEiiiEEC2ERKS2_RKiS7_S7_ - $_ZN7cutlass13device_kernelIN5flash19enable_sm80_to_sm89INS1_16FlashAttnBwdSm80INS1_25CollectiveMainloopBwdSm80ILi2ELi2EN4cute5tupleIJNS5_1CILi64EEENS7_ILi128EEES8_EEENS_10bfloat16_tEfNS_4arch4Sm80ELb0ELb1ELb1ELb0ELb1ELb0ELb0ELb0ELi2ELi2ELi4ELi2ELb1EEENS1_24CollectiveEpilogueBwdGQAISA_fSD_Li256ELb0ELb1EEENS1_19SingleTileSchedulerILb0ELb0ELb0ELi128EEEEEEEEEvNT_6ParamsE$_ZN4cute5tupleIJNS_15ArithmeticTupleIJiiEEEEEC2ERKS2_)
$_ZN7cutlass13device_kernelIN5flash19enable_sm80_to_sm89INS1_16FlashAttnBwdSm80INS1_25CollectiveMainloopBwdSm80ILi2ELi2EN4cute5tupleIJNS5_1CILi64EEENS7_ILi128EEES8_EEENS_10bfloat16_tEfNS_4arch4Sm80ELb0ELb1ELb1ELb0ELb1ELb0ELb0ELb0ELi2ELi2ELi4ELi2ELb1EEENS1_24CollectiveEpilogueBwdGQAISA_fSD_Li256ELb0ELb1EEENS1_19SingleTileSchedulerILb0ELb0ELb0ELi128EEEEEEEEEvNT_6ParamsE$_ZN4cute5tupleIJNS_15ArithmeticTupleIJiiEEEEEC2ERKS2_:
[----:B------:R-:W-:Y:S02]  /*80b0*/  MOV R6, 0x80d0 ;  /* 0x000080d000067802 */ /* 0x000fe40000000f00 */
[----:B------:R-:W-:Y:S05]  /*80c0*/  CALL.REL.NOINC `($_ZN7cutlass13device_kernelIN5flash19enable_sm80_to_sm89INS1_16FlashAttnBwdSm80INS1_25CollectiveMainloopBwdSm80ILi2ELi2EN4cute5tupleIJNS5_1CILi64EEENS7_ILi128EEES8_EEENS_10bfloat16_tEfNS_4arch4Sm80ELb0ELb1ELb1ELb0ELb1ELb0ELb0ELb0ELi2ELi2ELi4ELi2ELb1EEENS1_24CollectiveEpilogueBwdGQAISA_fSD_Li256ELb0ELb1EEENS1_19SingleTileSchedulerILb0ELb0ELb0ELi128EEEEEEEEEvNT_6ParamsE$_ZN4cute3eso3ESOILb0ELb1EJNS_15ArithmeticTupleIJiiEEEEEC2ERKS3_) ;  /* 0xfffff42000007944 */ /* 0x000fea0003c3ffff */
[----:B------:R-:W-:-:S04]  /*80d0*/  MOV R9, 0x0 ;  /* 0x0000000000097802 */ /* 0x000fc80000000f00 */
[----:B------:R-:W-:Y:S05]  /*80e0*/  RET.REL.NODEC R8 `(_ZN7cutlass13device_kernelIN5flash19enable_sm80_to_sm89INS1_16FlashAttnBwdSm80INS1_25CollectiveMainloopBwdSm80ILi2ELi2EN4cute5tupleIJNS5_1CILi64EEENS7_ILi128EEES8_EEENS_10bfloat16_tEfNS_4arch4Sm80ELb0ELb1ELb1ELb0ELb1ELb0ELb0ELb0ELi2ELi2ELi4ELi2ELb1EEENS1_24CollectiveEpilogueBwdGQAISA_fSD_Li256ELb0ELb1EEENS1_19SingleTileSchedulerILb0ELb0ELb0ELi128EEEEEEEEEvNT_6ParamsE) ;  /* 0xffff7f1008007950 */ /* 0x000fea0003c3ffff */
        .type           $_ZN7cutlass13device_kernelIN5flash19enable_sm80_to_sm89INS1_16FlashAttnBwdSm80INS1_25CollectiveMainloopBwdSm80ILi2ELi2EN4cute5tupleIJNS5_1CILi64EEENS7_ILi128EEES8_EEENS_10bfloat16_tEfNS_4arch4Sm80ELb0ELb1ELb1ELb0ELb1ELb0ELb0ELb0ELi2ELi2ELi4ELi2ELb1EEENS1_24CollectiveEpilogueBwdGQAISA_fSD_Li256ELb0ELb1EEENS1_19SingleTileSchedulerILb0ELb0ELb0ELi128EEEEEEEEEvNT_6ParamsE$_ZN4cute5tupleIJNS_15ArithmeticTupleIJiiEEEiiiEEC2ERKS2_RKiS7_S7_,@function
        .size           $_ZN7cutlass13device_kernelIN5flash19enable_sm80_to_sm89INS1_16FlashAttnBwdSm80INS1_25CollectiveMainloopBwdSm80ILi2ELi2EN4cute5tupleIJNS5_1CILi64EEENS7_ILi128EEES8_EEENS_10bfloat16_tEfNS_4arch4Sm80ELb0ELb1ELb1ELb0ELb1ELb0ELb0ELb0ELi2ELi2ELi4ELi2ELb1EEENS1_24CollectiveEpilogueBwdGQAISA_fSD_Li256ELb0ELb1EEENS1_19SingleTileSchedulerILb0ELb0ELb0ELi128EEEEEEEEEvNT_6ParamsE$_ZN4cute5tupleIJNS_15ArithmeticTupleIJiiEEEiiiEEC2ERKS2_RKiS7_S7_,($_ZN7cutlass13device_kernelIN5flash19enable_sm80_to_sm89INS1_16FlashAttnBwdSm80INS1_25CollectiveMainloopBwdSm80ILi2ELi2EN4cute5tupleIJNS5_1CILi64EEENS7_ILi128EEES8_EEENS_10bfloat16_tEfNS_4arch4Sm80ELb0ELb1ELb1ELb0ELb1ELb0ELb0ELb0ELi2ELi2ELi4ELi2ELb1EEENS1_24CollectiveEpilogueBwdGQAISA_fSD_Li256ELb0ELb1EEENS1_19SingleTileSchedulerILb0ELb0ELb0ELi128EEEEEEEEEvNT_6ParamsE$_ZN4cute5tupleIJNS_1CILi0EEES2_S2_iEEC2ERKS2_S5_S5_RKi - $_ZN7cutlass13device_kernelIN5flash19enable_sm80_to_sm89INS1_16FlashAttnBwdSm80INS1_25CollectiveMainloopBwdSm80ILi2ELi2EN4cute5tupleIJNS5_1CILi64EEENS7_ILi128EEES8_EEENS_10bfloat16_tEfNS_4arch4Sm80ELb0ELb1ELb1ELb0ELb1ELb0ELb0ELb0ELi2ELi2ELi4ELi2ELb1EEENS1_24CollectiveEpilogueBwdGQAISA_fSD_Li256ELb0ELb1EEENS1_19SingleTileSchedulerILb0ELb0ELb0ELi128EEEEEEEEEvNT_6ParamsE$_ZN4cute5tupleIJNS_15ArithmeticTupleIJiiEEEiiiEEC2ERKS2_RKiS7_S7_)
$_ZN7cutlass13device_kernelIN5flash19enable_sm80_to_sm89INS1_16FlashAttnBwdSm80INS1_25CollectiveMainloopBwdSm80ILi2ELi2EN4cute5tupleIJNS5_1CILi64EEENS7_ILi128EEES8_EEENS_10bfloat16_tEfNS_4arch4Sm80ELb0ELb1ELb1ELb0ELb1ELb0ELb0ELb0ELi2ELi2ELi4ELi2ELb1EEENS1_24CollectiveEpilogueBwdGQAISA_fSD_Li256ELb0ELb1EEENS1_19SingleTileSchedulerILb0ELb0ELb0ELi128EEEEEEEEEvNT_6ParamsE$_ZN4cute5tupleIJNS_15ArithmeticTupleIJiiEEEiiiEEC2ERKS2_RKiS7_S7_:
[----:B------:R-:W-:Y:S02]  /*80f0*/  MOV R4, 0x8110 ;  /* 0x0000811000047802 */ /* 0x000fe40000000f00 */
[----:B------:R-:W-:Y:S05]  /*8100*/  CALL.REL.NOINC `($_ZN7cutlass13device_kernelIN5flash19enable_sm80_to_sm89INS1_16FlashAttnBwdSm80INS1_25CollectiveMainloopBwdSm80ILi2ELi2EN4cute5tupleIJNS5_1CILi64EEENS7_ILi128EEES8_EEENS_10bfloat16_tEfNS_4arch4Sm80ELb0ELb1ELb1ELb0ELb1ELb0ELb0ELb0ELi2ELi2ELi4ELi2ELb1EEENS1_24CollectiveEpilogueBwdGQAISA_fSD_Li256ELb0ELb1EEENS1_19SingleTileSchedulerILb0ELb0ELb0ELi128EEEEEEEEEvNT_6ParamsE$_ZN4cute3eso3ESOILb0ELb0EJNS_15ArithmeticTupleIJiiEEEiiiEEC2ERKS3_RKiS8_S8_) ;  /* 0xffffeff000007944 */ /* 0x000fea0003c3ffff */
[----:B------:R-:W-:-:S04]  /*8110*/  MOV R9, 0x0 ;  /* 0x0000000000097802 */ /* 0x000fc80000000f00 */
[----:B------:R-:W-:Y:S05]  /*8120*/  RET.REL.NODEC R8 `(_ZN7cutlass13device_kernelIN5flash19enable_sm80_to_sm89INS1_16FlashAttnBwdSm80INS1_25CollectiveMainloopBwdSm80ILi2ELi2EN4cute5tupleIJNS5_1CILi64EEENS7_ILi128EEES8_EEENS_10bfloat16_tEfNS_4arch4Sm80ELb0ELb1ELb1ELb0ELb1ELb0ELb0ELb0ELi2ELi2ELi4ELi2ELb1EEENS1_24CollectiveEpilogueBwdGQAISA_fSD_Li256ELb0ELb1EEENS1_19SingleTileSchedulerILb0ELb0ELb0ELi128EEEEEEEEEvNT_6ParamsE) ;  /* 0xffff7ed008007950 */ /* 0x000fea0003c3ffff */
        .type           $_ZN7cutlass13device_kernelIN5flash19enable_sm80_to_sm89INS1_16FlashAttnBwdSm80INS1_25CollectiveMainloopBwdSm80ILi2ELi2EN4cute5tupleIJNS5_1CILi64EEENS7_ILi128EEES8_EEENS_10bfloat16_tEfNS_4arch4Sm80ELb0ELb1ELb1ELb0ELb1ELb0ELb0ELb0ELi2ELi2ELi4ELi2ELb1EEENS1_24CollectiveEpilogueBwdGQAISA_fSD_Li256ELb0ELb1EEENS1_19SingleTileSchedulerILb0ELb0ELb0ELi128EEEEEEEEEvNT_6ParamsE$_ZN4cute5tupleIJNS_1CILi0EEES2_S2_iEEC2ERKS2_S5_S5_RKi,@function
        .size           $_ZN7cutlass13device_kernelIN5flash19enable_sm80_to_sm89INS1_16FlashAttnBwdSm80INS1_25CollectiveMainloopBwdSm80ILi2ELi2EN4cute5tupleIJNS5_1CILi64EEENS7_ILi128EEES8_EEENS_10bfloat16_tEfNS_4arch4Sm80ELb0ELb1ELb1ELb0ELb1ELb0ELb0ELb0ELi2ELi2ELi4ELi2ELb1EEENS1_24CollectiveEpilogueBwdGQAISA_fSD_Li256ELb0ELb1EEENS1_19SingleTileSchedulerILb0ELb0ELb0ELi128EEEEEEEEEvNT_6ParamsE$_ZN4cute5tupleIJNS_1CILi0EEES2_S2_iEEC2ERKS2_S5_S5_RKi,($_ZN7cutlass13device_kernelIN5flash19enable_sm80_to_sm89INS1_16FlashAttnBwdSm80INS1_25CollectiveMainloopBwdSm80ILi2ELi2EN4cute5tupleIJNS5_1CILi64EEENS7_ILi128EEES8_EEENS_10bfloat16_tEfNS_4arch4Sm80ELb0ELb1ELb1ELb0ELb1ELb0ELb0ELb0ELi2ELi2ELi4ELi2ELb1EEENS1_24CollectiveEpilogueBwdGQAISA_fSD_Li256ELb0ELb1EEENS1_19SingleTileSchedulerILb0ELb0ELb0ELi128EEEEEEEEEvNT_6ParamsE$_ZN4cute5tupleIJNS_1CILi0EEES2_iEEC2ERKS2_S5_RKi - $_ZN7cutlass13device_kernelIN5flash19enable_sm80_to_sm89INS1_16FlashAttnBwdSm80INS1_25CollectiveMainloopBwdSm80ILi2ELi2EN4cute5tupleIJNS5_1CILi64EEENS7_ILi128EEES8_EEENS_10bfloat16_tEfNS_4arch4Sm80ELb0ELb1ELb1ELb0ELb1ELb0ELb0ELb0ELi2ELi2ELi4ELi2ELb1EEENS1_24CollectiveEpilogueBwdGQAISA_fSD_Li256ELb0ELb1EEENS1_19SingleTileSchedulerILb0ELb0ELb0ELi128EEEEEEEEEvNT_6ParamsE$_ZN4cute5tupleIJNS_1CILi0EEES2_S2_iEEC2ERKS2_S5_S5_RKi)
$_ZN7cutlass13device_kernelIN5flash19enable_sm80_to_sm89INS1_16FlashAttnBwdSm80INS1_25CollectiveMainloopBwdSm80ILi2ELi2EN4cute5tupleIJNS5_1CILi64EEENS7_ILi128EEES8_EEENS_10bfloat16_tEfNS_4arch4Sm80ELb0ELb1ELb1ELb0ELb1ELb0ELb0ELb0ELi2ELi2ELi4ELi2ELb1EEENS1_24CollectiveEpilogueBwdGQAISA_fSD_Li256ELb0ELb1EEENS1_19SingleTileSchedulerILb0ELb0ELb0ELi128EEEEEEEEEvNT_6ParamsE$_ZN4cute5tupleIJNS_1CILi0EEES2_S2_iEEC2ERKS2_S5_S5_RKi:
[----:B------:R-:W-:Y:S02]  /*8130*/  MOV R4, 0x8150 ;  /* 0x0000815000047802 */ /* 0x000fe40000000f00 */
[----:B------:R-:W-:Y:S05]  /*8140*/  CALL.REL.NOINC `($_ZN7cutlass13device_kernelIN5flash19enable_sm80_to_sm89INS1_16FlashAttnBwdSm80INS1_25CollectiveMainloopBwdSm80ILi2ELi2EN4cute5tupleIJNS5_1CILi64EEENS7_ILi128EEES8_EEENS_10bfloat16_tEfNS_4arch4Sm80ELb0ELb1ELb1ELb0ELb1ELb0ELb0ELb0ELi2ELi2ELi4ELi2ELb1EEENS1_24CollectiveEpilogueBwdGQAISA_fSD_Li256ELb0ELb1EEENS1_19SingleTileSchedulerILb0ELb0ELb0ELi128EEEEEEEEEvNT_6ParamsE$_ZN4cute3eso3ESOILb1ELb0EJNS_1CILi0EEES3_S3_iEEC2ERKS3_S6_S6_RKi) ;  /* 0xfffff6b000007944 */ /* 0x000fea0003c3ffff */
[----:B------:R-:W-:Y:S02]  /*8150*/  MOV R4, R8 ;  /* 0x0000000800047202 */ /* 0x000fe40000000f00 */
[----:B------:R-:W-:-:S04]  /*8160*/  MOV R5, 0x0 ;  /* 0x0000000000057802 */ /* 0x000fc80000000f00 */
[----:B------:R-:W-:Y:S05]  /*8170*/  RET.REL.NODEC R4 `(_ZN7cutlass13device_kernelIN5flash19enable_sm80_to_sm89INS1_16FlashAttnBwdSm80INS1_25CollectiveMainloopBwdSm80ILi2ELi2EN4cute5tupleIJNS5_1CILi64EEENS7_ILi128EEES8_EEENS_10bfloat16_tEfNS_4arch4Sm80ELb0ELb1ELb1ELb0ELb1ELb0ELb0ELb0ELi2ELi2ELi4ELi2ELb1EEENS1_24CollectiveEpilogueBwdGQAISA_fSD_Li256ELb0ELb1EEENS1_19SingleTileSchedulerILb0ELb0ELb0ELi128EEEEEEEEEvNT_6ParamsE) ;  /* 0xffff7e8004007950 */ /* 0x000fea0003c3ffff */
        .type           $_ZN7cutlass13device_kernelIN5flash19enable_sm80_to_sm89INS1_16FlashAttnBwdSm80INS1_25CollectiveMainloopBwdSm80ILi2ELi2EN4cute5tupleIJNS5_1CILi64EEENS7_ILi128EEES8_EEENS_10bfloat16_tEfNS_4arch4Sm80ELb0ELb1ELb1ELb0ELb1ELb0ELb0ELb0ELi2ELi2ELi4ELi2ELb1EEENS1_24CollectiveEpilogueBwdGQAISA_fSD_Li256ELb0ELb1EEENS1_19SingleTileSchedulerILb0ELb0ELb0ELi128EEEEEEEEEvNT_6ParamsE$_ZN4cute5tupleIJNS_1CILi0EEES2_iEEC2ERKS2_S5_RKi,@function
        .size           $_ZN7cutlass13device_kernelIN5flash19enable_sm80_to_sm89INS1_16FlashAttnBwdSm80INS1_25CollectiveMainloopBwdSm80ILi2ELi2EN4cute5tupleIJNS5_1CILi64EEENS7_ILi128EEES8_EEENS_10bfloat16_tEfNS_4arch4Sm80ELb0ELb1ELb1ELb0ELb1ELb0ELb0ELb0ELi2ELi2ELi4ELi2ELb1EEENS1_24CollectiveEpilogueBwdGQAISA_fSD_Li256ELb0ELb1EEENS1_19SingleTileSchedulerILb0ELb0ELb0ELi128EEEEEEEEEvNT_6ParamsE$_ZN4cute5tupleIJNS_1CILi0EEES2_iEEC2ERKS2_S5_RKi,($_ZN7cutlass13device_kernelIN5flash19enable_sm80_to_sm89INS1_16FlashAttnBwdSm80INS1_25CollectiveMainloopBwdSm80ILi2ELi2EN4cute5tupleIJNS5_1CILi64EEENS7_ILi128EEES8_EEENS_10bfloat16_tEfNS_4arch4Sm80ELb0ELb1ELb1ELb0ELb1ELb0ELb0ELb0ELi2ELi2ELi4ELi2ELb1EEENS1_24CollectiveEpilogueBwdGQAISA_fSD_Li256ELb0ELb1EEENS1_19SingleTileSchedulerILb0ELb0ELb0ELi128EEEEEEEEEvNT_6ParamsE$_ZN4cute5tupleIJNS_1CILi0EEES2_iiEEC2ERKS2_S5_RKiS7_ - $_ZN7cutlass13device_kernelIN5flash19enable_sm80_to_sm89INS1_16FlashAttnBwdSm80INS1_25CollectiveMainloopBwdSm80ILi2ELi2EN4cute5tupleIJNS5_1CILi64EEENS7_ILi128EEES8_EEENS_10bfloat16_tEfNS_4arch4Sm80ELb0ELb1ELb1ELb0ELb1ELb0ELb0ELb0ELi2ELi2ELi4ELi2ELb1EEENS1_24CollectiveEpilogueBwdGQAISA_fSD_Li256ELb0ELb1EEENS1_19SingleTileSchedulerILb0ELb0ELb0ELi128EEEEEEEEEvNT_6ParamsE$_ZN4cute5tupleIJNS_1CILi0EEES2_iEEC2ERKS2_S5_RKi)
$_ZN7cutlass13device_kernelIN5flash19enable_sm80_to_sm89INS1_16FlashAttnBwdSm80INS1_25CollectiveMainloopBwdSm80ILi2ELi2EN4cute5tupleIJNS5_1CILi64EEENS7_ILi128EEES8_EEENS_10bfloat16_tEfNS_4arch4Sm80ELb0ELb1ELb1ELb0ELb1ELb0ELb0ELb0ELi2ELi2ELi4ELi2ELb1EEENS1_24CollectiveEpilogueBwdGQAISA_fSD_Li256ELb0ELb1EEENS1_19SingleTileSchedulerILb0ELb0ELb0ELi128EEEEEEEEEvNT_6ParamsE$_ZN4cute5tupleIJNS_1CILi0EEES2_iEEC2ERKS2_S5_RKi:
[----:B------:R-:W-:Y:S02]  /*8180*/  MOV R4, 0x81a0 ;  /* 0x000081a000047802 */ /* 0x000fe40000000f00 */
[----:B------:R-:W-:Y:S05]  /*8190*/  CALL.REL.NOINC `($_ZN7cutlass13device_kernelIN5flash19enable_sm80_to_sm89INS1_16FlashAttnBwdSm80INS1_25CollectiveMainloopBwdSm80ILi2ELi2EN4cute5tupleIJNS5_1CILi64EEENS7_ILi128EEES8_EEENS_10bfloat16_tEfNS_4arch4Sm80ELb0ELb1ELb1ELb0ELb1ELb0ELb0ELb0ELi2ELi2ELi4ELi2ELb1EEENS1_24CollectiveEpilogueBwdGQAISA_fSD_Li256ELb0ELb1EEENS1_19SingleTileSchedulerILb0ELb0ELb0ELi128EEEEEEEEEvNT_6ParamsE$_ZN4cute3eso3ESOILb1ELb0EJNS_1CILi0EEES3_iEEC2ERKS3_S6_RKi) ;  /* 0xfffff6b000007944 */ /* 0x000fea0003c3ffff */
[----:B------:R-:W-:Y:S02]  /*81a0*/  MOV R4, R12 ;  /* 0x0000000c00047202 */ /* 0x000fe40000000f00 */
[----:B------:R-:W-:-:S04]  /*81b0*/  MOV R5, 0x0 ;  /* 0x0000000000057802 */ /* 0x000fc80000000f00 */
[----:B------:R-:W-:Y:S05]  /*81c0*/  RET.REL.NODEC R4 `(_ZN7cutlass13device_kernelIN5flash19enable_sm80_to_sm89INS1_16FlashAttnBwdSm80INS1_25CollectiveMainloopBwdSm80ILi2ELi2EN4cute5tupleIJNS5_1CILi64EEENS7_ILi128EEES8_EEENS_10bfloat16_tEfNS_4arch4Sm80ELb0ELb1ELb1ELb0ELb1ELb0ELb0ELb0ELi2ELi2ELi4ELi2ELb1EEENS1_24CollectiveEpilogueBwdGQAISA_fSD_Li256ELb0ELb1EEENS1_19SingleTileSchedulerILb0ELb0ELb0ELi128EEEEEEEEEvNT_6ParamsE) ;  /* 0xffff7e3004007950 */ /* 0x000fea0003c3ffff */
        .type           $_ZN7cutlass13device_kernelIN5flash19enable_sm80_to_sm89INS1_16FlashAttnBwdSm80INS1_25CollectiveMainloopBwdSm80ILi2ELi2EN4cute5tupleIJNS5_1CILi64EEENS7_ILi128EEES8_EEENS_10bfloat16_tEfNS_4arch4Sm80ELb0ELb1ELb1ELb0ELb1ELb0ELb0ELb0ELi2ELi2ELi4ELi2ELb1EEENS1_24CollectiveEpilogueBwdGQAISA_fSD_Li256ELb0ELb1EEENS1_19SingleTileSchedulerILb0ELb0ELb0ELi128EEEEEEEEEvNT_6ParamsE$_ZN4cute5tupleIJNS_1CILi0EEES2_iiEEC2ERKS2_S5_RKiS7_,@function
        .size           $_ZN7cutlass13device_kernelIN5flash19enable_sm80_to_sm89INS1_16FlashAttnBwdSm80INS1_25CollectiveMainloopBwdSm80ILi2ELi2EN4cute5tupleIJNS5_1CILi64EEENS7_ILi128EEES8_EEENS_10bfloat16_tEfNS_4arch4Sm80ELb0ELb1ELb1ELb0ELb1ELb0ELb0ELb0ELi2ELi2ELi4ELi2ELb1EEENS1_24CollectiveEpilogueBwdGQAISA_fSD_Li256ELb0ELb1EEENS1_19SingleTileSchedulerILb0ELb0ELb0ELi128EEEEEEEEEvNT_6ParamsE$_ZN4cute5tupleIJNS_1CILi0EEES2_iiEEC2ERKS2_S5_RKiS7_,($_ZN7cutlass13device_kernelIN5flash19enable_sm80_to_sm89INS1_16FlashAttnBwdSm80INS1_25CollectiveMainloopBwdSm80ILi2ELi2EN4cute5tupleIJNS5_1CILi64EEENS7_ILi128EEES8_EEENS_10bfloat16_tEfNS_4arch4Sm80ELb0ELb1ELb1ELb0ELb1ELb0ELb0ELb0ELi2ELi2ELi4ELi2ELb1EEENS1_24CollectiveEpilogueBwdGQAISA_fSD_Li256ELb0ELb1EEENS1_19SingleTileSchedulerILb0ELb0ELb0ELi128EEEEEEEEEvNT_6ParamsE$_ZN4cute5tupleIJNS_1CILi0EEEiEEC2ERKS2_RKi - $_ZN7cutlass13device_kernelIN5flash19enable_sm80_to_sm89INS1_16FlashAttnBwdSm80INS1_25CollectiveMainloopBwdSm80ILi2ELi2EN4cute5tupleIJNS5_1CILi64EEENS7_ILi128EEES8_EEENS_10bfloat16_tEfNS_4arch4Sm80ELb0ELb1ELb1ELb0ELb1ELb0ELb0ELb0ELi2ELi2ELi4ELi2ELb1EEENS1_24CollectiveEpilogueBwdGQAISA_fSD_Li256ELb0ELb1EEENS1_19SingleTileSchedulerILb0ELb0ELb0ELi128EEEEEEEEEvNT_6ParamsE$_ZN4cute5tupleIJNS_1CILi0EEES2_iiEEC2ERKS2_S5_RKiS7_)
$_ZN7cutlass13device_kernelIN5flash19enable_sm80_to_sm89INS1_16FlashAttnBwdSm80INS1_25CollectiveMainloopBwdSm80ILi2ELi2EN4cute5tupleIJNS5_1CILi64EEENS7_ILi128EEES8_EEENS_10bfloat16_tEfNS_4arch4Sm80ELb0ELb1ELb1ELb0ELb1ELb0ELb0ELb0ELi2ELi2ELi4ELi2ELb1EEENS1_24CollectiveEpilogueBwdGQAISA_fSD_Li256ELb0ELb1EEENS1_19SingleTileSchedulerILb0ELb0ELb0ELi128EEEEEEEEEvNT_6ParamsE$_ZN4cute5tupleIJNS_1CILi0EEES2_iiEEC2ERKS2_S5_RKiS7_:
[----:B------:R-:W-:Y:S02]  /*81d0*/  MOV R8, 0x81f0 ;  /* 0x000081f000087802 */ /* 0x000fe40000000f00 */
[----:B------:R-:W-:Y:S05]  /*81e0*/  CALL.REL.NOINC `($_ZN7cutlass13device_kernelIN5flash19enable_sm80_to_sm89INS1_16FlashAttnBwdSm80INS1_25CollectiveMainloopBwdSm80ILi2ELi2EN4cute5tupleIJNS5_1CILi64EEENS7_ILi128EEES8_EEENS_10bfloat16_tEfNS_4arch4Sm80ELb0ELb1ELb1ELb0ELb1ELb0ELb0ELb0ELi2ELi2ELi4ELi2ELb1EEENS1_24CollectiveEpilogueBwdGQAISA_fSD_Li256ELb0ELb1EEENS1_19SingleTileSchedulerILb0ELb0ELb0ELi128EEEEEEEEEvNT_6ParamsE$_ZN4cute3eso3ESOILb1ELb0EJNS_1CILi0EEES3_iiEEC2ERKS3_S6_RKiS8_) ;  /* 0xfffff70000007944 */ /* 0x000fea0003c3ffff */
[----:B-1----:R-:W-:Y:S02]  /*81f0*/  MOV R14, R12 ;  /* 0x0000000c000e7202 */ /* 0x002fe40000000f00 */
[----:B------:R-:W-:-:S04]  /*8200*/  MOV R15, 0x0 ;  /* 0x00000000000f7802 */ /* 0x000fc80000000f00 */
[----:B------:R-:W-:Y:S05]  /*8210*/  RET.REL.NODEC R14 `(_ZN7cutlass13device_kernelIN5flash19enable_sm80_to_sm89INS1_16FlashAttnBwdSm80INS1_25CollectiveMainloopBwdSm80ILi2ELi2EN4cute5tupleIJNS5_1CILi64EEENS7_ILi128EEES8_EEENS_10bfloat16_tEfNS_4arch4Sm80ELb0ELb1ELb1ELb0ELb1ELb0ELb0ELb0ELi2ELi2ELi4ELi2ELb1EEENS1_24CollectiveEpilogueBwdGQAISA_fSD_Li256ELb0ELb1EEENS1_19SingleTileSchedulerILb0ELb0ELb0ELi128EEEEEEEEEvNT_6ParamsE) ;  /* 0xffff7de00e007950 */ /* 0x000fea0003c3ffff */
        .type           $_ZN7cutlass13device_kernelIN5flash19enable_sm80_to_sm89INS1_16FlashAttnBwdSm80INS1_25CollectiveMainloopBwdSm80ILi2ELi2EN4cute5tupleIJNS5_1CILi64EEENS7_ILi128EEES8_EEENS_10bfloat16_tEfNS_4arch4Sm80ELb0ELb1ELb1ELb0ELb1ELb0ELb0ELb0ELi2ELi2ELi4ELi2ELb1EEENS1_24CollectiveEpilogueBwdGQAISA_fSD_Li256ELb0ELb1EEENS1_19SingleTileSchedulerILb0ELb0ELb0ELi128EEEEEEEEEvNT_6ParamsE$_ZN4cute5tupleIJNS_1CILi0EEEiEEC2ERKS2_RKi,@function
        .size           $_ZN7cutlass13device_kernelIN5flash19enable_sm80_to_sm89INS1_16FlashAttnBwdSm80INS1_25CollectiveMainloopBwdSm80ILi2ELi2EN4cute5tupleIJNS5_1CILi64EEENS7_ILi128EEES8_EEENS_10bfloat16_tEfNS_4arch4Sm80ELb0ELb1ELb1ELb0ELb1ELb0ELb0ELb0ELi2ELi2ELi4ELi2ELb1EEENS1_24CollectiveEpilogueBwdGQAISA_fSD_Li256ELb0ELb1EEENS1_19SingleTileSchedulerILb0ELb0ELb0ELi128EEEEEEEEEvNT_6ParamsE$_ZN4cute5tupleIJNS_1CILi0EEEiEEC2ERKS2_RKi,($_ZN7cutlass13device_kernelIN5flash19enable_sm80_to_sm89INS1_16FlashAttnBwdSm80INS1_25CollectiveMainloopBwdSm80ILi2ELi2EN4cute5tupleIJNS5_1CILi64EEENS7_ILi128EEES8_EEENS_10bfloat16_tEfNS_4arch4Sm80ELb0ELb1ELb1ELb0ELb1ELb0ELb0ELb0ELi2ELi2ELi4ELi2ELb1EEENS1_24CollectiveEpilogueBwdGQAISA_fSD_Li256ELb0ELb1EEENS1_19SingleTileSchedulerILb0ELb0ELb0ELi128EEEEEEEEEvNT_6ParamsE$_ZN4cute5tupleIJNS_1CILi0EEEiiiEEC2ERKS2_RKiS7_S7_ - $_ZN7cutlass13device_kernelIN5flash19enable_sm80_to_sm89INS1_16FlashAttnBwdSm80INS1_25CollectiveMainloopBwdSm80ILi2ELi2EN4cute5tupleIJNS5_1CILi64EEENS7_ILi128EEES8_EEENS_10bfloat16_tEfNS_4arch4Sm80ELb0ELb1ELb1ELb0ELb1ELb0ELb0ELb0ELi2ELi2ELi4ELi2ELb1EEENS1_24CollectiveEpilogueBwdGQAISA_fSD_Li256ELb0ELb1EEENS1_19SingleTileSchedulerILb0ELb0ELb0ELi128EEEEEEEEEvNT_6ParamsE$_ZN4cute5tupleIJNS_1CILi0EEEiEEC2ERKS2_RKi)
$_ZN7cutlass13device_kernelIN5flash19enable_sm80_to_sm89INS1_16FlashAttnBwdSm80INS1_25CollectiveMainloopBwdSm80ILi2ELi2EN4cute5tupleIJNS5_1CILi64EEENS7_ILi128EEES8_EEENS_10bfloat16_tEfNS_4arch4Sm80ELb0ELb1ELb1ELb0ELb1ELb0ELb0ELb0ELi2ELi2ELi4ELi2ELb1EEENS1_24CollectiveEpilogueBwdGQAISA_fSD_Li256ELb0ELb1EEENS1_19SingleTileSchedulerILb0ELb0ELb0ELi128EEEEEEEEEvNT_6ParamsE$_ZN4cute5tupleIJNS_1CILi0EEEiEEC2ERKS2_RKi:
[----:B------:R-:W-:Y:S01]  /*8220*/  MOV R4, 0x8250 ;  /* 0x0000825000047802 */ /* 0x000fe20000000f00 */
[----:B------:R-:W-:Y:S02]  /*8230*/  UMOV UR40, UR38 ;  /* 0x0000002600287c82 */ /* 0x000fe40008000000 */
[----:B------:R-:W-:Y:S05]  /*8240*/  CALL.REL.NOINC `($_ZN7cutlass13device_kernelIN5flash19enable_sm80_to_sm89INS1_16FlashAttnBwdSm80INS1_25CollectiveMainloopBwdSm80ILi2ELi2EN4cute5tupleIJNS5_1CILi64EEENS7_ILi128EEES8_EEENS_10bfloat16_tEfNS_4arch4Sm80ELb0ELb1ELb1ELb0ELb1ELb0ELb0ELb0ELi2ELi2ELi4ELi2ELb1EEENS1_24CollectiveEpilogueBwdGQAISA_fSD_Li256ELb0ELb1EEENS1_19SingleTileSchedulerILb0ELb0ELb0ELi128EEEEEEEEEvNT_6ParamsE$_ZN4cute3eso3ESOILb1ELb0EJNS_1CILi0EEEiEEC2ERKS3_RKi) ;  /* 0xfffff73000007944 */ /* 0x000fea0003c3ffff */
[----:B------:R-:W-:Y:S02]  /*8250*/  MOV R4, R12 ;  /* 0x0000000c00047202 */ /* 0x000fe40000000f00 */
[----:B------:R-:W-:-:S04]  /*8260*/  MOV R5, 0x0 ;  /* 0x0000000000057802 */ /* 0x000fc80000000f00 */
[----:B------:R-:W-:Y:S05]  /*8270*/  RET.REL.NODEC R4 `(_ZN7cutlass13device_kernelIN5flash19enable_sm80_to_sm89INS1_16FlashAttnBwdSm80INS1_25CollectiveMainloopBwdSm80ILi2ELi2EN4cute5tupleIJNS5_1CILi64EEENS7_ILi128EEES8_EEENS_10bfloat16_tEfNS_4arch4Sm80ELb0ELb1ELb1ELb0ELb1ELb0ELb0ELb0ELi2ELi2ELi4ELi2ELb1EEENS1_24CollectiveEpilogueBwdGQAISA_fSD_Li256ELb0ELb1EEENS1_19SingleTileSchedulerILb0ELb0ELb0ELi128EEEEEEEEEvNT_6ParamsE) ;  /* 0xffff7d8004007950 */ /* 0x000fea0003c3ffff */
        .type           $_ZN7cutlass13device_kernelIN5flash19enable_sm80_to_sm89INS1_16FlashAttnBwdSm80INS1_25CollectiveMainloopBwdSm80ILi2ELi2EN4cute5tupleIJNS5_1CILi64EEENS7_ILi128EEES8_EEENS_10bfloat16_tEfNS_4arch4Sm80ELb0ELb1ELb1ELb0ELb1ELb0ELb0ELb0ELi2ELi2ELi4ELi2ELb1EEENS1_24CollectiveEpilogueBwdGQAISA_fSD_Li256ELb0ELb1EEENS1_19SingleTileSchedulerILb0ELb0ELb0ELi128EEEEEEEEEvNT_6ParamsE$_ZN4cute5tupleIJNS_1CILi0EEEiiiEEC2ERKS2_RKiS7_S7_,@function
        .size           $_ZN7cutlass13device_kernelIN5flash19enable_sm80_to_sm89INS1_16FlashAttnBwdSm80INS1_25CollectiveMainloopBwdSm80ILi2ELi2EN4cute5tupleIJNS5_1CILi64EEENS7_ILi128EEES8_EEENS_10bfloat16_tEfNS_4arch4Sm80ELb0ELb1ELb1ELb0ELb1ELb0ELb0ELb0ELi2ELi2ELi4ELi2ELb1EEENS1_24CollectiveEpilogueBwdGQAISA_fSD_Li256ELb0ELb1EEENS1_19SingleTileSchedulerILb0ELb0ELb0ELi128EEEEEEEEEvNT_6ParamsE$_ZN4cute5tupleIJNS_1CILi0EEEiiiEEC2ERKS2_RKiS7_S7_,($_ZN7cutlass13device_kernelIN5flash19enable_sm80_to_sm89INS1_16FlashAttnBwdSm80INS1_25CollectiveMainloopBwdSm80ILi2ELi2EN4cute5tupleIJNS5_1CILi64EEENS7_ILi128EEES8_EEENS_10bfloat16_tEfNS_4arch4Sm80ELb0ELb1ELb1ELb0ELb1ELb0ELb0ELb0ELi2ELi2ELi4ELi2ELb1EEENS1_24CollectiveEpilogueBwdGQAISA_fSD_Li256ELb0ELb1EEENS1_19SingleTileSchedulerILb0ELb0ELb0ELi128EEEEEEEEEvNT_6ParamsE$_ZN4cute5tupleIJiEEC2ERKi - $_ZN7cutlass13device_kernelIN5flash19enable_sm80_to_sm89INS1_16FlashAttnBwdSm80INS1_25CollectiveMainloopBwdSm80ILi2ELi2EN4cute5tupleIJNS5_1CILi64EEENS7_ILi128EEES8_EEENS_10bfloat16_tEfNS_4arch4Sm80ELb0ELb1ELb1ELb0ELb1ELb0ELb0ELb0ELi2ELi2ELi4ELi2ELb1EEENS1_24CollectiveEpilogueBwdGQAISA_fSD_Li256ELb0ELb1EEENS1_19SingleTileSchedulerILb0ELb0ELb0ELi128EEEEEEEEEvNT_6ParamsE$_ZN4cute5tupleIJNS_1CILi0EEEiiiEEC2ERKS2_RKiS7_S7_)
$_ZN7cutlass13device_kernelIN5flash19enable_sm80_to_sm89INS1_16FlashAttnBwdSm80INS1_25CollectiveMainloopBwdSm80ILi2ELi2EN4cute5tupleIJNS5_1CILi64EEENS7_ILi128EEES8_EEENS_10bfloat16_tEfNS_4arch4Sm80ELb0ELb1ELb1ELb0ELb1ELb0ELb0ELb0ELi2ELi2ELi4ELi2ELb1EEENS1_24CollectiveEpilogueBwdGQAISA_fSD_Li256ELb0ELb1EEENS1_19SingleTileSchedulerILb0ELb0ELb0ELi128EEEEEEEEEvNT_6ParamsE$_ZN4cute5tupleIJNS_1CILi0EEEiiiEEC2ERKS2_RKiS7_S7_:
[----:B------:R-:W-:Y:S02]  /*8280*/  MOV R4, 0x82a0 ;  /* 0x000082a000047802 */ /* 0x000fe40000000f00 */
[----:B------:R-:W-:Y:S05]  /*8290*/  CALL.REL.NOINC `($_ZN7cutlass13device_kernelIN5flash19enable_sm80_to_sm89INS1_16FlashAttnBwdSm80INS1_25CollectiveMainloopBwdSm80ILi2ELi2EN4cute5tupleIJNS5_1CILi64EEENS7_ILi128EEES8_EEENS_10bfloat16_tEfNS_4arch4Sm80ELb0ELb1ELb1ELb0ELb1ELb0ELb0ELb0ELi2ELi2ELi4ELi2ELb1EEENS1_24CollectiveEpilogueBwdGQAISA_fSD_Li256ELb0ELb1EEENS1_19SingleTileSchedulerILb0ELb0ELb0ELi128EEEEEEEEEvNT_6ParamsE$_ZN4cute3eso3ESOILb1ELb0EJNS_1CILi0EEEiiiEEC2ERKS3_RKiS8_S8_) ;  /* 0xfffff7d000007944 */ /* 0x000fea0003c3ffff */
[----:B------:R-:W-:-:S04]  /*82a0*/  MOV R9, 0x0 ;  /* 0x0000000000097802 */ /* 0x000fc80000000f00 */
[----:B------:R-:W-:Y:S05]  /*82b0*/  RET.REL.NODEC R8 `(_ZN7cutlass13device_kernelIN5flash19enable_sm80_to_sm89INS1_16FlashAttnBwdSm80INS1_25CollectiveMainloopBwdSm80ILi2ELi2EN4cute5tupleIJNS5_1CILi64EEENS7_ILi128EEES8_EEENS_10bfloat16_tEfNS_4arch4Sm80ELb0ELb1ELb1ELb0ELb1ELb0ELb0ELb0ELi2ELi2ELi4ELi2ELb1EEENS1_24CollectiveEpilogueBwdGQAISA_fSD_Li256ELb0ELb1EEENS1_19SingleTileSchedulerILb0ELb0ELb0ELi128EEEEEEEEEvNT_6ParamsE) ;  /* 0xffff7d4008007950 */ /* 0x000fea0003c3ffff */
        .type           $_ZN7cutlass13device_kernelIN5flash19enable_sm80_to_sm89INS1_16FlashAttnBwdSm80INS1_25CollectiveMainloopBwdSm80ILi2ELi2EN4cute5tupleIJNS5_1CILi64EEENS7_ILi128EEES8_EEENS_10bfloat16_tEfNS_4arch4Sm80ELb0ELb1ELb1ELb0ELb1ELb0ELb0ELb0ELi2ELi2ELi4ELi2ELb1EEENS1_24CollectiveEpilogueBwdGQAISA_fSD_Li256ELb0ELb1EEENS1_19SingleTileSchedulerILb0ELb0ELb0ELi128EEEEEEEEEvNT_6ParamsE$_ZN4cute5tupleIJiEEC2ERKi,@function
        .size           $_ZN7cutlass13device_kernelIN5flash19enable_sm80_to_sm89INS1_16FlashAttnBwdSm80INS1_25CollectiveMainloopBwdSm80ILi2ELi2EN4cute5tupleIJNS5_1CILi64EEENS7_ILi128EEES8_EEENS_10bfloat16_tEfNS_4arch4Sm80ELb0ELb1ELb1ELb0ELb1ELb0ELb0ELb0ELi2ELi2ELi4ELi2ELb1EEENS1_24CollectiveEpilogueBwdGQAISA_fSD_Li256ELb0ELb1EEENS1_19SingleTileSchedulerILb0ELb0ELb0ELi128EEEEEEEEEvNT_6ParamsE$_ZN4cute5tupleIJiEEC2ERKi,($_ZN7cutlass13device_kernelIN5flash19enable_sm80_to_sm89INS1_16FlashAttnBwdSm80INS1_25CollectiveMainloopBwdSm80ILi2ELi2EN4cute5tupleIJNS5_1CILi64EEENS7_ILi128EEES8_EEENS_10bfloat16_tEfNS_4arch4Sm80ELb0ELb1ELb1ELb0ELb1ELb0ELb0ELb0ELi2ELi2ELi4ELi2ELb1EEENS1_24CollectiveEpilogueBwdGQAISA_fSD_Li256ELb0ELb1EEENS1_19SingleTileSchedulerILb0ELb0ELb0ELi128EEEEEEEEEvNT_6ParamsE$_ZN4cute5tupleIJiNS_1CILi0EEEEEC2ERKiRKS2_ - $_ZN7cutlass13device_kernelIN5flash19enable_sm80_to_sm89INS1_16FlashAttnBwdSm80INS1_25CollectiveMainloopBwdSm80ILi2ELi2EN4cute5tupleIJNS5_1CILi64EEENS7_ILi128EEES8_EEENS_10bfloat16_tEfNS_4arch4Sm80ELb0ELb1ELb1ELb0ELb1ELb0ELb0ELb0ELi2ELi2ELi4ELi2ELb1EEENS1_24CollectiveEpilogueBwdGQAISA_fSD_Li256ELb0ELb1EEENS1_19SingleTileSchedulerILb0ELb0ELb0ELi128EEEEEEEEEvNT_6ParamsE$_ZN4cute5tupleIJiEEC2ERKi)
$_ZN7cutlass13device_kernelIN5flash19enable_sm80_to_sm89INS1_16FlashAttnBwdSm80INS1_25CollectiveMainloopBwdSm80ILi2ELi2EN4cute5tupleIJNS5_1CILi64EEENS7_ILi128EEES8_EEENS_10bfloat16_tEfNS_4arch4Sm80ELb0ELb1ELb1ELb0ELb1ELb0ELb0ELb0ELi2ELi2ELi4ELi2ELb1EEENS1_24CollectiveEpilogueBwdGQAISA_fSD_Li256ELb0ELb1EEENS1_19SingleTileSchedulerILb0ELb0ELb0ELi128EEEEEEEEEvNT_6ParamsE$_ZN4cute5tupleIJiEEC2ERKi:
[----:B------:R-:W-:Y:S02]  /*82c0*/  MOV R12, 0x82e0 ;  /* 0x000082e0000c7802 */ /* 0x000fe40000000f00 */
[----:B------:R-:W-:Y:S05]  /*82d0*/  CALL.REL.NOINC `($_ZN7cutlass13device_kernelIN5flash19enable_sm80_to_sm89INS1_16FlashAttnBwdSm80INS1_25CollectiveMainloopBwdSm80ILi2ELi2EN4cute5tupleIJNS5_1CILi64EEENS7_ILi128EEES8_EEENS_10bfloat16_tEfNS_4arch4Sm80ELb0ELb1ELb1ELb0ELb1ELb0ELb0ELb0ELi2ELi2ELi4ELi2ELb1EEENS1_24CollectiveEpilogueBwdGQAISA_fSD_Li256ELb0ELb1EEENS1_19SingleTileSchedulerILb0ELb0ELb0ELi128EEEEEEEEEvNT_6ParamsE$_ZN4cute3eso3ESOILb0ELb1EJiEEC2ERKi) ;  /* 0xfffff2d000007944 */ /* 0x000fea0003c3ffff */
[----:B-1----:R-:W-:-:S04]  /*82e0*/  MOV R5, 0x0 ;  /* 0x0000000000057802 */ /* 0x002fc80000000f00 */
[----:B------:R-:W-:Y:S05]  /*82f0*/  RET.REL.NODEC R4 `(_ZN7cutlass13device_kernelIN5flash19enable_sm80_to_sm89INS1_16FlashAttnBwdSm80INS1_25CollectiveMainloopBwdSm80ILi2ELi2EN4cute5tupleIJNS5_1CILi64EEENS7_ILi128EEES8_EEENS_10bfloat16_tEfNS_4arch4Sm80ELb0ELb1ELb1ELb0ELb1ELb0ELb0ELb0ELi2ELi2ELi4ELi2ELb1EEENS1_24CollectiveEpilogueBwdGQAISA_fSD_Li256ELb0ELb1EEENS1_19SingleTileSchedulerILb0ELb0ELb0ELi128EEEEEEEEEvNT_6ParamsE) ;  /* 0xffff7d0004007950 */ /* 0x000fea0003c3ffff */
        .type           $_ZN7cutlass13device_kernelIN5flash19enable_sm80_to_sm89INS1_16FlashAttnBwdSm80INS1_25CollectiveMainloopBwdSm80ILi2ELi2EN4cute5tupleIJNS5_1CILi64EEENS7_ILi128EEES8_EEENS_10bfloat16_tEfNS_4arch4Sm80ELb0ELb1ELb1ELb0ELb1ELb0ELb0ELb0ELi2ELi2ELi4ELi2ELb1EEENS1_24CollectiveEpilogueBwdGQAISA_fSD_Li256ELb0ELb1EEENS1_19SingleTileSchedulerILb0ELb0ELb0ELi128EEEEEEEEEvNT_6ParamsE$_ZN4cute5tupleIJiNS_1CILi0EEEEEC2ERKiRKS2_,@function
        .size           $_ZN7cutlass13device_kernelIN5flash19enable_sm80_to_sm89INS1_16FlashAttnBwdSm80INS1_25CollectiveMainloopBwdSm80ILi2ELi2EN4cute5tupleIJNS5_1CILi64EEENS7_ILi128EEES8_EEENS_10bfloat16_tEfNS_4arch4Sm80ELb0ELb1ELb1ELb0ELb1ELb0ELb0ELb0ELi2ELi2ELi4ELi2ELb1EEENS1_24CollectiveEpilogueBwdGQAISA_fSD_Li256ELb0ELb1EEENS1_19SingleTileSchedulerILb0ELb0ELb0ELi128EEEEEEEEEvNT_6ParamsE$_ZN4cute5tupleIJiNS_1CILi0EEEEEC2ERKiRKS2_,($_ZN7cutlass13device_kernelIN5flash19enable_sm80_to_sm89INS1_16FlashAttnBwdSm80INS1_25CollectiveMainloopBwdSm80ILi2ELi2EN4cute5tupleIJNS5_1CILi64EEENS7_ILi128EEES8_EEENS_10bfloat16_tEfNS_4arch4Sm80ELb0ELb1ELb1ELb0ELb1ELb0ELb0ELb0ELi2ELi2ELi4ELi2ELb1EEENS1_24CollectiveEpilogueBwdGQAISA_fSD_Li256ELb0ELb1EEENS1_19SingleTileSchedulerILb0ELb0ELb0ELi128EEEEEEEEEvNT_6ParamsE$_ZN4cute5tupleIJiiEEC2ERKiS3_ - $_ZN7cutlass13device_kernelIN5flash19enable_sm80_to_sm89INS1_16FlashAttnBwdSm80INS1_25CollectiveMainloopBwdSm80ILi2ELi2EN4cute5tupleIJNS5_1CILi64EEENS7_ILi128EEES8_EEENS_10bfloat16_tEfNS_4arch4Sm80ELb0ELb1ELb1ELb0ELb1ELb0ELb0ELb0ELi2ELi2ELi4ELi2ELb1EEENS1_24CollectiveEpilogueBwdGQAISA_fSD_Li256ELb0ELb1EEENS1_19SingleTileSchedulerILb0ELb0ELb0ELi128EEEEEEEEEvNT_6ParamsE$_ZN4cute5tupleIJiNS_1CILi0EEEEEC2ERKiRKS2_)
$_ZN7cutlass13device_kernelIN5flash19enable_sm80_to_sm89INS1_16FlashAttnBwdSm80INS1_25CollectiveMainloopBwdSm80ILi2ELi2EN4cute5tupleIJNS5_1CILi64EEENS7_ILi128EEES8_EEENS_10bfloat16_tEfNS_4arch4Sm80ELb0ELb1ELb1ELb0ELb1ELb0ELb0ELb0ELi2ELi2ELi4ELi2ELb1EEENS1_24CollectiveEpilogueBwdGQAISA_fSD_Li256ELb0ELb1EEENS1_19SingleTileSchedulerILb0ELb0ELb0ELi128EEEEEEEEEvNT_6ParamsE$_ZN4cute5tupleIJiNS_1CILi0EEEEEC2ERKiRKS2_:
[----:B------:R-:W-:Y:S02]  /*8300*/  MOV R6, 0x8320 ;  /* 0x0000832000067802 */ /* 0x000fe40000000f00 */
[----:B------:R-:W-:Y:S05]  /*8310*/  CALL.REL.NOINC `($_ZN7cutlass13device_kernelIN5flash19enable_sm80_to_sm89INS1_16FlashAttnBwdSm80INS1_25CollectiveMainloopBwdSm80ILi2ELi2EN4cute5tupleIJNS5_1CILi64EEENS7_ILi128EEES8_EEENS_10bfloat16_tEfNS_4arch4Sm80ELb0ELb1ELb1ELb0ELb1ELb0ELb0ELb0ELi2ELi2ELi4ELi2ELb1EEENS1_24CollectiveEpilogueBwdGQAISA_fSD_Li256ELb0ELb1EEENS1_19SingleTileSchedulerILb0ELb0ELb0ELi128EEEEEEEEEvNT_6ParamsE$_ZN4cute3eso3ESOILb0ELb1EJiNS_1CILi0EEEEEC2ERKiRKS3_) ;  /* 0xfffff2f000007944 */ /* 0x000fea0003c3ffff */
[----:B-1----:R-:W-:Y:S02]  /*8320*/  MOV R4, R12 ;  /* 0x0000000c00047202 */ /* 0x002fe40000000f00 */
[----:B------:R-:W-:-:S04]  /*8330*/  MOV R5, 0x0 ;  /* 0x0000000000057802 */ /* 0x000fc80000000f00 */
[----:B------:R-:W-:Y:S05]  /*8340*/  RET.REL.NODEC R4 `(_ZN7cutlass13device_kernelIN5flash19enable_sm80_to_sm89INS1_16FlashAttnBwdSm80INS1_25CollectiveMainloopBwdSm80ILi2ELi2EN4cute5tupleIJNS5_1CILi64EEENS7_ILi128EEES8_EEENS_10bfloat16_tEfNS_4arch4Sm80ELb0ELb1ELb1ELb0ELb1ELb0ELb0ELb0ELi2ELi2ELi4ELi2ELb1EEENS1_24CollectiveEpilogueBwdGQAISA_fSD_Li256ELb0ELb1EEENS1_19SingleTileSchedulerILb0ELb0ELb0ELi128EEEEEEEEEvNT_6ParamsE) ;  /* 0xffff7cb004007950 */ /* 0x000fea0003c3ffff */
        .type           $_ZN7cutlass13device_kernelIN5flash19enable_sm80_to_sm89INS1_16FlashAttnBwdSm80INS1_25CollectiveMainloopBwdSm80ILi2ELi2EN4cute5tupleIJNS5_1CILi64EEENS7_ILi128EEES8_EEENS_10bfloat16_tEfNS_4arch4Sm80ELb0ELb1ELb1ELb0ELb1ELb0ELb0ELb0ELi2ELi2ELi4ELi2ELb1EEENS1_24CollectiveEpilogueBwdGQAISA_fSD_Li256ELb0ELb1EEENS1_19SingleTileSchedulerILb0ELb0ELb0ELi128EEEEEEEEEvNT_6ParamsE$_ZN4cute5tupleIJiiEEC2ERKiS3_,@function
        .size           $_ZN7cutlass13device_kernelIN5flash19enable_sm80_to_sm89INS1_16FlashAttnBwdSm80INS1_25CollectiveMainloopBwdSm80ILi2ELi2EN4cute5tupleIJNS5_1CILi64EEENS7_ILi128EEES8_EEENS_10bfloat16_tEfNS_4arch4Sm80ELb0ELb1ELb1ELb0ELb1ELb0ELb0ELb0ELi2ELi2ELi4ELi2ELb1EEENS1_24CollectiveEpilogueBwdGQAISA_fSD_Li256ELb0ELb1EEENS1_19SingleTileSchedulerILb0ELb0ELb0ELi128EEEEEEEEEvNT_6ParamsE$_ZN4cute5tupleIJiiEEC2ERKiS3_,($_ZN7cutlass13device_kernelIN5flash19enable_sm80_to_sm89INS1_16FlashAttnBwdSm80INS1_25CollectiveMainloopBwdSm80ILi2ELi2EN4cute5tupleIJNS5_1CILi64EEENS7_ILi128EEES8_EEENS_10bfloat16_tEfNS_4arch4Sm80ELb0ELb1ELb1ELb0ELb1ELb0ELb0ELb0ELi2ELi2ELi4ELi2ELb1EEENS1_24CollectiveEpilogueBwdGQAISA_fSD_Li256ELb0ELb1EEENS1_19SingleTileSchedulerILb0ELb0ELb0ELi128EEEEEEEEEvNT_6ParamsE$_ZN4cute8gmem_ptrIPKN7cutlass10bfloat16_tEECI1NS_12iter_adaptorIS4_S5_EEES4_ - $_ZN7cutlass13device_kernelIN5flash19enable_sm80_to_sm89INS1_16FlashAttnBwdSm80INS1_25CollectiveMainloopBwdSm80ILi2ELi2EN4cute5tupleIJNS5_1CILi64EEENS7_ILi128EEES8_EEENS_10bfloat16_tEfNS_4arch4Sm80ELb0ELb1ELb1ELb0ELb1ELb0ELb0ELb0ELi2ELi2ELi4ELi2ELb1EEENS1_24CollectiveEpilogueBwdGQAISA_fSD_Li256ELb0ELb1EEENS1_19SingleTileSchedulerILb0ELb0ELb0ELi128EEEEEEEEEvNT_6ParamsE$_ZN4cute5tupleIJiiEEC2ERKiS3_)
$_ZN7cutlass13device_kernelIN5flash19enable_sm80_to_sm89INS1_16FlashAttnBwdSm80INS1_25CollectiveMainloopBwdSm80ILi2ELi2EN4cute5tupleIJNS5_1CILi64EEENS7_ILi128EEES8_EEENS_10bfloat16_tEfNS_4arch4Sm80ELb0ELb1ELb1ELb0ELb1ELb0ELb0ELb0ELi2ELi2ELi4ELi2ELb1EEENS1_24CollectiveEpilogueBwdGQAISA_fSD_Li256ELb0ELb1EEENS1_19SingleTileSchedulerILb0ELb0ELb0ELi128EEEEEEEEEvNT_6ParamsE$_ZN4cute5tupleIJiiEEC2ERKiS3_:
[----:B------:R-:W-:Y:S02]  /*8350*/  MOV R8, 0x8370 ;  /* 0x0000837000087802 */ /* 0x000fe40000000f00 */
[----:B------:R-:W-:Y:S05]  /*8360*/  CALL.REL.NOINC `($_ZN7cutlass13device_kernelIN5flash19enable_sm80_to_sm89INS1_16FlashAttnBwdSm80INS1_25CollectiveMainloopBwdSm80ILi2ELi2EN4cute5tupleIJNS5_1CILi64EEENS7_ILi128EEES8_EEENS_10bfloat16_tEfNS_4arch4Sm80ELb0ELb1ELb1ELb0ELb1ELb0ELb0ELb0ELi2ELi2ELi4ELi2ELb1EEENS1_24CollectiveEpilogueBwdGQAISA_fSD_Li256ELb0ELb1EEENS1_19SingleTileSchedulerILb0ELb0ELb0ELi128EEEEEEEEEvNT_6ParamsE$_ZN4cute3eso3ESOILb0ELb0EJiiEEC2ERKiS4_) ;  /* 0xfffff07000007944 */ /* 0x000fea0003c3ffff */
[----:B------:R-:W-:-:S04]  /*8370*/  MOV R7, 0x0 ;  /* 0x0000000000077802 */ /* 0x000fc80000000f00 */
[----:B------:R-:W-:Y:S05]  /*8380*/  RET.REL.NODEC R6 `(_ZN7cutlass13device_kernelIN5flash19enable_sm80_to_sm89INS1_16FlashAttnBwdSm80INS1_25CollectiveMainloopBwdSm80ILi2ELi2EN4cute5tupleIJNS5_1CILi64EEENS7_ILi128EEES8_EEENS_10bfloat16_tEfNS_4arch4Sm80ELb0ELb1ELb1ELb0ELb1ELb0ELb0ELb0ELi2ELi2ELi4ELi2ELb1EEENS1_24CollectiveEpilogueBwdGQAISA_fSD_Li256ELb0ELb1EEENS1_19SingleTileSchedulerILb0ELb0ELb0ELi128EEEEEEEEEvNT_6ParamsE) ;  /* 0xffff7c7006007950 */ /* 0x000fea0003c3ffff */
        .type           $_ZN7cutlass13device_kernelIN5flash19enable_sm80_to_sm89INS1_16FlashAttnBwdSm80INS1_25CollectiveMainloopBwdSm80ILi2ELi2EN4cute5tupleIJNS5_1CILi64EEENS7_ILi128EEES8_EEENS_10bfloat16_tEfNS_4arch4Sm80ELb0ELb1ELb1ELb0ELb1ELb0ELb0ELb0ELi2ELi2ELi4ELi2ELb1EEENS1_24CollectiveEpilogueBwdGQAISA_fSD_Li256ELb0ELb1EEENS1_19SingleTileSchedulerILb0ELb0ELb0ELi128EEEEEEEEEvNT_6ParamsE$_ZN4cute8gmem_ptrIPKN7cutlass10bfloat16_tEECI1NS_12iter_adaptorIS4_S5_EEES4_,@function
        .size           $_ZN7cutlass13device_kernelIN5flash19enable_sm80_to_sm89INS1_16FlashAttnBwdSm80INS1_25CollectiveMainloopBwdSm80ILi2ELi2EN4cute5tupleIJNS5_1CILi64EEENS7_ILi128EEES8_EEENS_10bfloat16_tEfNS_4arch4Sm80ELb0ELb1ELb1ELb0ELb1ELb0ELb0ELb0ELi2ELi2ELi4ELi2ELb1EEENS1_24CollectiveEpilogueBwdGQAISA_fSD_Li256ELb0ELb1EEENS1_19SingleTileSchedulerILb0ELb0ELb0ELi128EEEEEEEEEvNT_6ParamsE$_ZN4cute8gmem_ptrIPKN7cutlass10bfloat16_tEECI1NS_12iter_adaptorIS4_S5_EEES4_,($_ZN7cutlass13device_kernelIN5flash19enable_sm80_to_sm89INS1_16FlashAttnBwdSm80INS1_25CollectiveMainloopBwdSm80ILi2ELi2EN4cute5tupleIJNS5_1CILi64EEENS7_ILi128EEES8_EEENS_10bfloat16_tEfNS_4arch4Sm80ELb0ELb1ELb1ELb0ELb1ELb0ELb0ELb0ELi2ELi2ELi4ELi2ELb1EEENS1_24CollectiveEpilogueBwdGQAISA_fSD_Li256ELb0ELb1EEENS1_19SingleTileSchedulerILb0ELb0ELb0ELi128EEEEEEEEEvNT_6ParamsE$_ZN4cute8gmem_ptrIPKN7cutlass9uint128_tEECI1NS_12iter_adaptorIS4_S5_EEES4_ - $_ZN7cutlass13device_kernelIN5flash19enable_sm80_to_sm89INS1_16FlashAttnBwdSm80INS1_25CollectiveMainloopBwdSm80ILi2ELi2EN4cute5tupleIJNS5_1CILi64EEENS7_ILi128EEES8_EEENS_10bfloat16_tEfNS_4arch4Sm80ELb0ELb1ELb1ELb0ELb1ELb0ELb0ELb0ELi2ELi2ELi4ELi2ELb1EEENS1_24CollectiveEpilogueBwdGQAISA_fSD_Li256ELb0ELb1EEENS1_19SingleTileSchedulerILb0ELb0ELb0ELi128EEEEEEEEEvNT_6ParamsE$_ZN4cute8gmem_ptrIPKN7cutlass10bfloat16_tEECI1NS_12iter_adaptorIS4_S5_EEES4_)
$_ZN7cutlass13device_kernelIN5flash19enable_sm80_to_sm89INS1_16FlashAttnBwdSm80INS1_25CollectiveMainloopBwdSm80ILi2ELi2EN4cute5tupleIJNS5_1CILi64EEENS7_ILi128EEES8_EEENS_10bfloat16_tEfNS_4arch4Sm80ELb0ELb1ELb1ELb0ELb1ELb0ELb0ELb0ELi2ELi2ELi4ELi2ELb1EEENS1_24CollectiveEpilogueBwdGQAISA_fSD_Li256ELb0ELb1EEENS1_19SingleTileSchedulerILb0ELb0ELb0ELi128EEEEEEEEEvNT_6ParamsE$_ZN4cute8gmem_ptrIPKN7cutlass10bfloat16_tEECI1NS_12iter_adaptorIS4_S5_EEES4_:
[----:B------:R-:W-:Y:S02]  /*8390*/  MOV R14, 0x83b0 ;  /* 0x000083b0000e7802 */ /* 0x000fe40000000f00 */
[----:B------:R-:W-:Y:S05]  /*83a0*/  CALL.REL.NOINC `($_ZN7cutlass13device_kernelIN5flash19enable_sm80_to_sm89INS1_16FlashAttnBwdSm80INS1_25CollectiveMainloopBwdSm80ILi2ELi2EN4cute5tupleIJNS5_1CILi64EEENS7_ILi128EEES8_EEENS_10bfloat16_tEfNS_4arch4Sm80ELb0ELb1ELb1ELb0ELb1ELb0ELb0ELb0ELi2ELi2ELi4ELi2ELb1EEENS1_24CollectiveEpilogueBwdGQAISA_fSD_Li256ELb0ELb1EEENS1_19SingleTileSchedulerILb0ELb0ELb0ELi128EEEEEEEEEvNT_6ParamsE$_ZN4cute12iter_adaptorIPKN7cutlass10bfloat16_tENS_8gmem_ptrIS4_EEEC2ES4_) ;  /* 0xffffeb9000007944 */ /* 0x000fea0003c3ffff */
[----:B-1----:R-:W-:Y:S02]  /*83b0*/  MOV R8, R12 ;  /* 0x0000000c00087202 */ /* 0x002fe40000000f00 */
[----:B------:R-:W-:-:S04]  /*83c0*/  MOV R9, 0x0 ;  /* 0x0000000000097802 */ /* 0x000fc80000000f00 */
[----:B------:R-:W-:Y:S05]  /*83d0*/  RET.REL.NODEC R8 `(_ZN7cutlass13device_kernelIN5flash19enable_sm80_to_sm89INS1_16FlashAttnBwdSm80INS1_25CollectiveMainloopBwdSm80ILi2ELi2EN4cute5tupleIJNS5_1CILi64EEENS7_ILi128EEES8_EEENS_10bfloat16_tEfNS_4arch4Sm80ELb0ELb1ELb1ELb0ELb1ELb0ELb0ELb0ELi2ELi2ELi4ELi2ELb1EEENS1_24CollectiveEpilogueBwdGQAISA_fSD_Li256ELb0ELb1EEENS1_19SingleTileSchedulerILb0ELb0ELb0ELi128EEEEEEEEEvNT_6ParamsE) ;  /* 0xffff7c2008007950 */ /* 0x000fea0003c3ffff */
        .type           $_ZN7cutlass13device_kernelIN5flash19enable_sm80_to_sm89INS1_16FlashAttnBwdSm80INS1_25CollectiveMainloopBwdSm80ILi2ELi2EN4cute5tupleIJNS5_1CILi64EEENS7_ILi128EEES8_EEENS_10bfloat16_tEfNS_4arch4Sm80ELb0ELb1ELb1ELb0ELb1ELb0ELb0ELb0ELi2ELi2ELi4ELi2ELb1EEENS1_24CollectiveEpilogueBwdGQAISA_fSD_Li256ELb0ELb1EEENS1_19SingleTileSchedulerILb0ELb0ELb0ELi128EEEEEEEEEvNT_6ParamsE$_ZN4cute8gmem_ptrIPKN7cutlass9uint128_tEECI1NS_12iter_adaptorIS4_S5_EEES4_,@function
        .size           $_ZN7cutlass13device_kernelIN5flash19enable_sm80_to_sm89INS1_16FlashAttnBwdSm80INS1_25CollectiveMainloopBwdSm80ILi2ELi2EN4cute5tupleIJNS5_1CILi64EEENS7_ILi128EEES8_EEENS_10bfloat16_tEfNS_4arch4Sm80ELb0ELb1ELb1ELb0ELb1ELb0ELb0ELb0ELi2ELi2ELi4ELi2ELb1EEENS1_24CollectiveEpilogueBwdGQAISA_fSD_Li256ELb0ELb1EEENS1_19SingleTileSchedulerILb0ELb0ELb0ELi128EEEEEEEEEvNT_6ParamsE$_ZN4cute8gmem_ptrIPKN7cutlass9uint128_tEECI1NS_12iter_adaptorIS4_S5_EEES4_,($_ZN7cutlass13device_kernelIN5flash19enable_sm80_to_sm89INS1_16FlashAttnBwdSm80INS1_25CollectiveMainloopBwdSm80ILi2ELi2EN4cute5tupleIJNS5_1CILi64EEENS7_ILi128EEES8_EEENS_10bfloat16_tEfNS_4arch4Sm80ELb0ELb1ELb1ELb0ELb1ELb0ELb0ELb0ELi2ELi2ELi4ELi2ELb1EEENS1_24CollectiveEpilogueBwdGQAISA_fSD_Li256ELb0ELb1EEENS1_19SingleTileSchedulerILb0ELb0ELb0ELi128EEEEEEEEEvNT_6ParamsE$_ZN4cute8gmem_ptrIPKfECI1NS_12iter_adaptorIS2_S3_EEES2_ - $_ZN7cutlass13device_kernelIN5flash19enable_sm80_to_sm89INS1_16FlashAttnBwdSm80INS1_25CollectiveMainloopBwdSm80ILi2ELi2EN4cute5tupleIJNS5_1CILi64EEENS7_ILi128EEES8_EEENS_10bfloat16_tEfNS_4arch4Sm80ELb0ELb1ELb1ELb0ELb1ELb0ELb0ELb0ELi2ELi2ELi4ELi2ELb1EEENS1_24CollectiveEpilogueBwdGQAISA_fSD_Li256ELb0ELb1EEENS1_19SingleTileSchedulerILb0ELb0ELb0ELi128EEEEEEEEEvNT_6ParamsE$_ZN4cute8gmem_ptrIPKN7cutlass9uint128_tEECI1NS_12iter_adaptorIS4_S5_EEES4_)
$_ZN7cutlass13device_kernelIN5flash19enable_sm80_to_sm89INS1_16FlashAttnBwdSm80INS1_25CollectiveMainloopBwdSm80ILi2ELi2EN4cute5tupleIJNS5_1CILi64EEENS7_ILi128EEES8_EEENS_10bfloat16_tEfNS_4arch4Sm80ELb0ELb1ELb1ELb0ELb1ELb0ELb0ELb0ELi2ELi2ELi4ELi2ELb1EEENS1_24CollectiveEpilogueBwdGQAISA_fSD_Li256ELb0ELb1EEENS1_19SingleTileSchedulerILb0ELb0ELb0ELi128EEEEEEEEEvNT_6ParamsE$_ZN4cute8gmem_ptrIPKN7cutlass9uint128_tEECI1NS_12iter_adaptorIS4_S5_EEES4_:
[----:B------:R-:W-:Y:S02]  /*83e0*/  MOV R14, 0x8400 ;  /* 0x00008400000e7802 */ /* 0x000fe40000000f00 */
[----:B------:R-:W-:Y:S05]  /*83f0*/  CALL.REL.NOINC `($_ZN7cutlass13device_kernelIN5flash19enable_sm80_to_sm89INS1_16FlashAttnBwdSm80INS1_25CollectiveMainloopBwdSm80ILi2ELi2EN4cute5tupleIJNS5_1CILi64EEENS7_ILi128EEES8_EEENS_10bfloat16_tEfNS_4arch4Sm80ELb0ELb1ELb1ELb0ELb1ELb0ELb0ELb0ELi2ELi2ELi4ELi2ELb1EEENS1_24CollectiveEpilogueBwdGQAISA_fSD_Li256ELb0ELb1EEENS1_19SingleTileSchedulerILb0ELb0ELb0ELi128EEEEEEEEEvNT_6ParamsE$_ZN4cute12iter_adaptorIPKN7cutlass9uint128_tENS_8gmem_ptrIS4_EEEC2ES4_) ;  /* 0xffffeb9000007944 */ /* 0x000fea0003c3ffff */
[----:B-1----:R-:W-:Y:S02]  /*8400*/  MOV R4, R12 ;  /* 0x0000000c00047202 */ /* 0x002fe40000000f00 */
[----:B------:R-:W-:-:S04]  /*8410*/  MOV R5, 0x0 ;  /* 0x0000000000057802 */ /* 0x000fc80000000f00 */
[----:B------:R-:W-:Y:S05]  /*8420*/  RET.REL.NODEC R4 `(_ZN7cutlass13device_kernelIN5flash19enable_sm80_to_sm89INS1_16FlashAttnBwdSm80INS1_25CollectiveMainloopBwdSm80ILi2ELi2EN4cute5tupleIJNS5_1CILi64EEENS7_ILi128EEES8_EEENS_10bfloat16_tEfNS_4arch4Sm80ELb0ELb1ELb1ELb0ELb1ELb0ELb0ELb0ELi2ELi2ELi4ELi2ELb1EEENS1_24CollectiveEpilogueBwdGQAISA_fSD_Li256ELb0ELb1EEENS1_19SingleTileSchedulerILb0ELb0ELb0ELi128EEEEEEEEEvNT_6ParamsE) ;  /* 0xffff7bd004007950 */ /* 0x000fea0003c3ffff */
        .type           $_ZN7cutlass13device_kernelIN5flash19enable_sm80_to_sm89INS1_16FlashAttnBwdSm80INS1_25CollectiveMainloopBwdSm80ILi2ELi2EN4cute5tupleIJNS5_1CILi64EEENS7_ILi128EEES8_EEENS_10bfloat16_tEfNS_4arch4Sm80ELb0ELb1ELb1ELb0ELb1ELb0ELb0ELb0ELi2ELi2ELi4ELi2ELb1EEENS1_24CollectiveEpilogueBwdGQAISA_fSD_Li256ELb0ELb1EEENS1_19SingleTileSchedulerILb0ELb0ELb0ELi128EEEEEEEEEvNT_6ParamsE$_ZN4cute8gmem_ptrIPKfECI1NS_12iter_adaptorIS2_S3_EEES2_,@function
        .size           $_ZN7cutlass13device_kernelIN5flash19enable_sm80_to_sm89INS1_16FlashAttnBwdSm80INS1_25CollectiveMainloopBwdSm80ILi2ELi2EN4cute5tupleIJNS5_1CILi64EEENS7_ILi128EEES8_EEENS_10bfloat16_tEfNS_4arch4Sm80ELb0ELb1ELb1ELb0ELb1ELb0ELb0ELb0ELi2ELi2ELi4ELi2ELb1EEENS1_24CollectiveEpilogueBwdGQAISA_fSD_Li256ELb0ELb1EEENS1_19SingleTileSchedulerILb0ELb0ELb0ELi128EEEEEEEEEvNT_6ParamsE$_ZN4cute8gmem_ptrIPKfECI1NS_12iter_adaptorIS2_S3_EEES2_,($_ZN7cutlass13device_kernelIN5flash19enable_sm80_to_sm89INS1_16FlashAttnBwdSm80INS1_25CollectiveMainloopBwdSm80ILi2ELi2EN4cute5tupleIJNS5_1CILi64EEENS7_ILi128EEES8_EEENS_10bfloat16_tEfNS_4arch4Sm80ELb0ELb1ELb1ELb0ELb1ELb0ELb0ELb0ELi2ELi2ELi4ELi2ELb1EEENS1_24CollectiveEpilogueBwdGQAISA_fSD_Li256ELb0ELb1EEENS1_19SingleTileSchedulerILb0ELb0ELb0ELi128EEEEEEEEEvNT_6ParamsE$_ZN4cute8smem_ptrIPN7cutlass10bfloat16_tEECI1NS_12iter_adaptorIS3_S4_EEES3_ - $_ZN7cutlass13device_kernelIN5flash19enable_sm80_to_sm89INS1_16FlashAttnBwdSm80INS1_25CollectiveMainloopBwdSm80ILi2ELi2EN4cute5tupleIJNS5_1CILi64EEENS7_ILi128EEES8_EEENS_10bfloat16_tEfNS_4arch4Sm80ELb0ELb1ELb1ELb0ELb1ELb0ELb0ELb0ELi2ELi2ELi4ELi2ELb1EEENS1_24CollectiveEpilogueBwdGQAISA_fSD_Li256ELb0ELb1EEENS1_19SingleTileSchedulerILb0ELb0ELb0ELi128EEEEEEEEEvNT_6ParamsE$_ZN4cute8gmem_ptrIPKfECI1NS_12iter_adaptorIS2_S3_EEES2_)
$_ZN7cutlass13device_kernelIN5flash19enable_sm80_to_sm89INS1_16FlashAttnBwdSm80INS1_25CollectiveMainloopBwdSm80ILi2ELi2EN4cute5tupleIJNS5_1CILi64EEENS7_ILi128EEES8_EEENS_10bfloat16_tEfNS_4arch4Sm80ELb0ELb1ELb1ELb0ELb1ELb0ELb0ELb0ELi2ELi2ELi4ELi2ELb1EEENS1_24CollectiveEpilogueBwdGQAISA_fSD_Li256ELb0ELb1EEENS1_19SingleTileSchedulerILb0ELb0ELb0ELi128EEEEEEEEEvNT_6ParamsE$_ZN4cute8gmem_ptrIPKfECI1NS_12iter_adaptorIS2_S3_EEES2_:
[----:B------:R-:W-:Y:S02]  /*8430*/  MOV R14, 0x8450 ;  /* 0x00008450000e7802 */ /* 0x000fe40000000f00 */
[----:B------:R-:W-:Y:S05]  /*8440*/  CALL.REL.NOINC `($_ZN7cutlass13device_kernelIN5flash19enable_sm80_to_sm89INS1_16FlashAttnBwdSm80INS1_25CollectiveMainloopBwdSm80ILi2ELi2EN4cute5tupleIJNS5_1CILi64EEENS7_ILi128EEES8_EEENS_10bfloat16_tEfNS_4arch4Sm80ELb0ELb1ELb1ELb0ELb1ELb0ELb0ELb0ELi2ELi2ELi4ELi2ELb1EEENS1_24CollectiveEpilogueBwdGQAISA_fSD_Li256ELb0ELb1EEENS1_19SingleTileSchedulerILb0ELb0ELb0ELi128EEEEEEEEEvNT_6ParamsE$_ZN4cute12iter_adaptorIPKfNS_8gmem_ptrIS2_EEEC2ES2_) ;  /* 0xffffeb8000007944 */ /* 0x000fea0003c3ffff */
[----:B------:R-:W-:-:S04]  /*8450*/  MOV R13, 0x0 ;  /* 0x00000000000d7802 */ /* 0x000fc80000000f00 */
[----:B------:R-:W-:Y:S05]  /*8460*/  RET.REL.NODEC R12 `(_ZN7cutlass13device_kernelIN5flash19enable_sm80_to_sm89INS1_16FlashAttnBwdSm80INS1_25CollectiveMainloopBwdSm80ILi2ELi2EN4cute5tupleIJNS5_1CILi64EEENS7_ILi128EEES8_EEENS_10bfloat16_tEfNS_4arch4Sm80ELb0ELb1ELb1ELb0ELb1ELb0ELb0ELb0ELi2ELi2ELi4ELi2ELb1EEENS1_24CollectiveEpilogueBwdGQAISA_fSD_Li256ELb0ELb1EEENS1_19SingleTileSchedulerILb0ELb0ELb0ELi128EEEEEEEEEvNT_6ParamsE) ;  /* 0xffff7b900c007950 */ /* 0x000fea0003c3ffff */
        .type           $_ZN7cutlass13device_kernelIN5flash19enable_sm80_to_sm89INS1_16FlashAttnBwdSm80INS1_25CollectiveMainloopBwdSm80ILi2ELi2EN4cute5tupleIJNS5_1CILi64EEENS7_ILi128EEES8_EEENS_10bfloat16_tEfNS_4arch4Sm80ELb0ELb1ELb1ELb0ELb1ELb0ELb0ELb0ELi2ELi2ELi4ELi2ELb1EEENS1_24CollectiveEpilogueBwdGQAISA_fSD_Li256ELb0ELb1EEENS1_19SingleTileSchedulerILb0ELb0ELb0ELi128EEEEEEEEEvNT_6ParamsE$_ZN4cute8smem_ptrIPN7cutlass10bfloat16_tEECI1NS_12iter_adaptorIS3_S4_EEES3_,@function
        .size           $_ZN7cutlass13device_kernelIN5flash19enable_sm80_to_sm89INS1_16FlashAttnBwdSm80INS1_25CollectiveMainloopBwdSm80ILi2ELi2EN4cute5tupleIJNS5_1CILi64EEENS7_ILi128EEES8_EEENS_10bfloat16_tEfNS_4arch4Sm80ELb0ELb1ELb1ELb0ELb1ELb0ELb0ELb0ELi2ELi2ELi4ELi2ELb1EEENS1_24CollectiveEpilogueBwdGQAISA_fSD_Li256ELb0ELb1EEENS1_19SingleTileSchedulerILb0ELb0ELb0ELi128EEEEEEEEEvNT_6ParamsE$_ZN4cute8smem_ptrIPN7cutlass10bfloat16_tEECI1NS_12iter_adaptorIS3_S4_EEES3_,($_ZN7cutlass13device_kernelIN5flash19enable_sm80_to_sm89INS1_16FlashAttnBwdSm80INS1_25CollectiveMainloopBwdSm80ILi2ELi2EN4cute5tupleIJNS5_1CILi64EEENS7_ILi128EEES8_EEENS_10bfloat16_tEfNS_4arch4Sm80ELb0ELb1ELb1ELb0ELb1ELb0ELb0ELb0ELi2ELi2ELi4ELi2ELb1EEENS1_24CollectiveEpilogueBwdGQAISA_fSD_Li256ELb0ELb1EEENS1_19SingleTileSchedulerILb0ELb0ELb0ELi128EEEEEEEEEvNT_6ParamsE$_ZN4cute8smem_ptrIPN7cutlass9uint128_tEECI1NS_12iter_adaptorIS3_S4_EEES3_ - $_ZN7cutlass13device_kernelIN5flash19enable_sm80_to_sm89INS1_16FlashAttnBwdSm80INS1_25CollectiveMainloopBwdSm80ILi2ELi2EN4cute5tupleIJNS5_1CILi64EEENS7_ILi128EEES8_EEENS_10bfloat16_tEfNS_4arch4Sm80ELb0ELb1ELb1ELb0ELb1ELb0ELb0ELb0ELi2ELi2ELi4ELi2ELb1EEENS1_24CollectiveEpilogueBwdGQAISA_fSD_Li256ELb0ELb1EEENS1_19SingleTileSchedulerILb0ELb0ELb0ELi128EEEEEEEEEvNT_6ParamsE$_ZN4cute8smem_ptrIPN7cutlass10bfloat16_tEECI1NS_12iter_adaptorIS3_S4_EEES3_)
$_ZN7cutlass13device_kernelIN5flash19enable_sm80_to_sm89INS1_16FlashAttnBwdSm80INS1_25CollectiveMainloopBwdSm80ILi2ELi2EN4cute5tupleIJNS5_1CILi64EEENS7_ILi128EEES8_EEENS_10bfloat16_tEfNS_4arch4Sm80ELb0ELb1ELb1ELb0ELb1ELb0ELb0ELb0ELi2ELi2ELi4ELi2ELb1EEENS1_24CollectiveEpilogueBwdGQAISA_fSD_Li256ELb0ELb1EEENS1_19SingleTileSchedulerILb0ELb0ELb0ELi128EEEEEEEEEvNT_6ParamsE$_ZN4cute8smem_ptrIPN7cutlass10bfloat16_tEECI1NS_12iter_adaptorIS3_S4_EEES3_:
[----:B------:R-:W-:Y:S02]  /*8470*/  MOV R12, 0x8490 ;  /* 0x00008490000c7802 */ /* 0x000fe40000000f00 */
[----:B------:R-:W-:Y:S05]  /*8480*/  CALL.REL.NOINC `($_ZN7cutlass13device_kernelIN5flash19enable_sm80_to_sm89INS1_16FlashAttnBwdSm80INS1_25CollectiveMainloopBwdSm80ILi2ELi2EN4cute5tupleIJNS5_1CILi64EEENS7_ILi128EEES8_EEENS_10bfloat16_tEfNS_4arch4Sm80ELb0ELb1ELb1ELb0ELb1ELb0ELb0ELb0ELi2ELi2ELi4ELi2ELb1EEENS1_24CollectiveEpilogueBwdGQAISA_fSD_Li256ELb0ELb1EEENS1_19SingleTileSchedulerILb0ELb0ELb0ELi128EEEEEEEEEvNT_6ParamsE$_ZN4cute12iter_adaptorIPN7cutlass10bfloat16_tENS_8smem_ptrIS3_EEEC2ES3_) ;  /* 0xffffeb8000007944 */ /* 0x000fea0003c3ffff */
[----:B------:R-:W-:-:S04]  /*8490*/  MOV R5, 0x0 ;  /* 0x0000000000057802 */ /* 0x000fc80000000f00 */
[----:B------:R-:W-:Y:S05]  /*84a0*/  RET.REL.NODEC R4 `(_ZN7cutlass13device_kernelIN5flash19enable_sm80_to_sm89INS1_16FlashAttnBwdSm80INS1_25CollectiveMainloopBwdSm80ILi2ELi2EN4cute5tupleIJNS5_1CILi64EEENS7_ILi128EEES8_EEENS_10bfloat16_tEfNS_4arch4Sm80ELb0ELb1ELb1ELb0ELb1ELb0ELb0ELb0ELi2ELi2ELi4ELi2ELb1EEENS1_24CollectiveEpilogueBwdGQAISA_fSD_Li256ELb0ELb1EEENS1_19SingleTileSchedulerILb0ELb0ELb0ELi128EEEEEEEEEvNT_6ParamsE) ;  /* 0xffff7b5004007950 */ /* 0x000fea0003c3ffff */
        .type           $_ZN7cutlass13device_kernelIN5flash19enable_sm80_to_sm89INS1_16FlashAttnBwdSm80INS1_25CollectiveMainloopBwdSm80ILi2ELi2EN4cute5tupleIJNS5_1CILi64EEENS7_ILi128EEES8_EEENS_10bfloat16_tEfNS_4arch4Sm80ELb0ELb1ELb1ELb0ELb1ELb0ELb0ELb0ELi2ELi2ELi4ELi2ELb1EEENS1_24CollectiveEpilogueBwdGQAISA_fSD_Li256ELb0ELb1EEENS1_19SingleTileSchedulerILb0ELb0ELb0ELi128EEEEEEEEEvNT_6ParamsE$_ZN4cute8smem_ptrIPN7cutlass9uint128_tEECI1NS_12iter_adaptorIS3_S4_EEES3_,@function
        .size           $_ZN7cutlass13device_kernelIN5flash19enable_sm80_to_sm89INS1_16FlashAttnBwdSm80INS1_25CollectiveMainloopBwdSm80ILi2ELi2EN4cute5tupleIJNS5_1CILi64EEENS7_ILi128EEES8_EEENS_10bfloat16_tEfNS_4arch4Sm80ELb0ELb1ELb1ELb0ELb1ELb0ELb0ELb0ELi2ELi2ELi4ELi2ELb1EEENS1_24CollectiveEpilogueBwdGQAISA_fSD_Li256ELb0ELb1EEENS1_19SingleTileSchedulerILb0ELb0ELb0ELi128EEEEEEEEEvNT_6ParamsE$_ZN4cute8smem_ptrIPN7cutlass9uint128_tEECI1NS_12iter_adaptorIS3_S4_EEES3_,($_ZN7cutlass13device_kernelIN5flash19enable_sm80_to_sm89INS1_16FlashAttnBwdSm80INS1_25CollectiveMainloopBwdSm80ILi2ELi2EN4cute5tupleIJNS5_1CILi64EEENS7_ILi128EEES8_EEENS_10bfloat16_tEfNS_4arch4Sm80ELb0ELb1ELb1ELb0ELb1ELb0ELb0ELb0ELi2ELi2ELi4ELi2ELb1EEENS1_24CollectiveEpilogueBwdGQAISA_fSD_Li256ELb0ELb1EEENS1_19SingleTileSchedulerILb0ELb0ELb0ELi128EEEEEEEEEvNT_6ParamsE$_ZN4cute8smem_ptrIPfECI1NS_12iter_adaptorIS1_S2_EEES1_ - $_ZN7cutlass13device_kernelIN5flash19enable_sm80_to_sm89INS1_16FlashAttnBwdSm80INS1_25CollectiveMainloopBwdSm80ILi2ELi2EN4cute5tupleIJNS5_1CILi64EEENS7_ILi128EEES8_EEENS_10bfloat16_tEfNS_4arch4Sm80ELb0ELb1ELb1ELb0ELb1ELb0ELb0ELb0ELi2ELi2ELi4ELi2ELb1EEENS1_24CollectiveEpilogueBwdGQAISA_fSD_Li256ELb0ELb1EEENS1_19SingleTileSchedulerILb0ELb0ELb0ELi128EEEEEEEEEvNT_6ParamsE$_ZN4cute8smem_ptrIPN7cutlass9uint128_tEECI1NS_12iter_adaptorIS3_S4_EEES3_)
$_ZN7cutlass13device_kernelIN5flash19enable_sm80_to_sm89INS1_16FlashAttnBwdSm80INS1_25CollectiveMainloopBwdSm80ILi2ELi2EN4cute5tupleIJNS5_1CILi64EEENS7_ILi128EEES8_EEENS_10bfloat16_tEfNS_4arch4Sm80ELb0ELb1ELb1ELb0ELb1ELb0ELb0ELb0ELi2ELi2ELi4ELi2ELb1EEENS1_24CollectiveEpilogueBwdGQAISA_fSD_Li256ELb0ELb1EEENS1_19SingleTileSchedulerILb0ELb0ELb0ELi128EEEEEEEEEvNT_6ParamsE$_ZN4cute8smem_ptrIPN7cutlass9uint128_tEECI1NS_12iter_adaptorIS3_S4_EEES3_:
[----:B------:R-:W-:Y:S02]  /*84b0*/  MOV R12, 0x84d0 ;  /* 0x000084d0000c7802 */ /* 0x000fe40000000f00 */
[----:B------:R-:W-:Y:S05]  /*84c0*/  CALL.REL.NOINC `($_ZN7cutlass13device_kernelIN5flash19enable_sm80_to_sm89INS1_16FlashAttnBwdSm80INS1_25CollectiveMainloopBwdSm80ILi2ELi2EN4cute5tupleIJNS5_1CILi64EEENS7_ILi128EEES8_EEENS_10bfloat16_tEfNS_4arch4Sm80ELb0ELb1ELb1ELb0ELb1ELb0ELb0ELb0ELi2ELi2ELi4ELi2ELb1EEENS1_24CollectiveEpilogueBwdGQAISA_fSD_Li256ELb0ELb1EEENS1_19SingleTileSchedulerILb0ELb0ELb0ELi128EEEEEEEEEvNT_6ParamsE$_ZN4cute12iter_adaptorIPN7cutlass9uint128_tENS_8smem_ptrIS3_EEEC2ES3_) ;  /* 0xffffeba000007944 */ /* 0x000fea0003c3ffff */
[----:B------:R-:W-:-:S04]  /*84d0*/  MOV R9, 0x0 ;  /* 0x0000000000097802 */ /* 0x000fc80000000f00 */
[----:B------:R-:W-:Y:S05]  /*84e0*/  RET.REL.NODEC R8 `(_ZN7cutlass13device_kernelIN5flash19enable_sm80_to_sm89INS1_16FlashAttnBwdSm80INS1_25CollectiveMainloopBwdSm80ILi2ELi2EN4cute5tupleIJNS5_1CILi64EEENS7_ILi128EEES8_EEENS_10bfloat16_tEfNS_4arch4Sm80ELb0ELb1ELb1ELb0ELb1ELb0ELb0ELb0ELi2ELi2ELi4ELi2ELb1EEENS1_24CollectiveEpilogueBwdGQAISA_fSD_Li256ELb0ELb1EEENS1_19SingleTileSchedulerILb0ELb0ELb0ELi128EEEEEEEEEvNT_6ParamsE) ;  /* 0xffff7b1008007950 */ /* 0x000fea0003c3ffff */
        .type           $_ZN7cutlass13device_kernelIN5flash19enable_sm80_to_sm89INS1_16FlashAttnBwdSm80INS1_25CollectiveMainloopBwdSm80ILi2ELi2EN4cute5tupleIJNS5_1CILi64EEENS7_ILi128EEES8_EEENS_10bfloat16_tEfNS_4arch4Sm80ELb0ELb1ELb1ELb0ELb1ELb0ELb0ELb0ELi2ELi2ELi4ELi2ELb1EEENS1_24CollectiveEpilogueBwdGQAISA_fSD_Li256ELb0ELb1EEENS1_19SingleTileSchedulerILb0ELb0ELb0ELi128EEEEEEEEEvNT_6ParamsE$_ZN4cute8smem_ptrIPfECI1NS_12iter_adaptorIS1_S2_EEES1_,@function
        .size           $_ZN7cutlass13device_kernelIN5flash19enable_sm80_to_sm89INS1_16FlashAttnBwdSm80INS1_25CollectiveMainloopBwdSm80ILi2ELi2EN4cute5tupleIJNS5_1CILi64EEENS7_ILi128EEES8_EEENS_10bfloat16_tEfNS_4arch4Sm80ELb0ELb1ELb1ELb0ELb1ELb0ELb0ELb0ELi2ELi2ELi4ELi2ELb1EEENS1_24CollectiveEpilogueBwdGQAISA_fSD_Li256ELb0ELb1EEENS1_19SingleTileSchedulerILb0ELb0ELb0ELi128EEEEEEEEEvNT_6ParamsE$_ZN4cute8smem_ptrIPfECI1NS_12iter_adaptorIS1_S2_EEES1_,($_ZN7cutlass13device_kernelIN5flash19enable_sm80_to_sm89INS1_16FlashAttnBwdSm80INS1_25CollectiveMainloopBwdSm80ILi2ELi2EN4cute5tupleIJNS5_1CILi64EEENS7_ILi128EEES8_EEENS_10bfloat16_tEfNS_4arch4Sm80ELb0ELb1ELb1ELb0ELb1ELb0ELb0ELb0ELi2ELi2ELi4ELi2ELb1EEENS1_24CollectiveEpilogueBwdGQAISA_fSD_Li256ELb0ELb1EEENS1_19SingleTileSchedulerILb0ELb0ELb0ELi128EEEEEEEEEvNT_6ParamsE$_ZN73_INTERNAL_24fd9406_37_flash_bwd_hdim64_bf16_softcap_sm80_cu_8e232a79_330724__cvta_generic_to_sharedEPKv - $_ZN7cutlass13device_kernelIN5flash19enable_sm80_to_sm89INS1_16FlashAttnBwdSm80INS1_25CollectiveMainloopBwdSm80ILi2ELi2EN4cute5tupleIJNS5_1CILi64EEENS7_ILi128EEES8_EEENS_10bfloat16_tEfNS_4arch4Sm80ELb0ELb1ELb1ELb0ELb1ELb0ELb0ELb0ELi2ELi2ELi4ELi2ELb1EEENS1_24CollectiveEpilogueBwdGQAISA_fSD_Li256ELb0ELb1EEENS1_19SingleTileSchedulerILb0ELb0ELb0ELi128EEEEEEEEEvNT_6ParamsE$_ZN4cute8smem_ptrIPfECI1NS_12iter_adaptorIS1_S2_EEES1_)
$_ZN7cutlass13device_kernelIN5flash19enable_sm80_to_sm89INS1_16FlashAttnBwdSm80INS1_25CollectiveMainloopBwdSm80ILi2ELi2EN4cute5tupleIJNS5_1CILi64EEENS7_ILi128EEES8_EEENS_10bfloat16_tEfNS_4arch4Sm80ELb0ELb1ELb1ELb0ELb1ELb0ELb0ELb0ELi2ELi2ELi4ELi2ELb1EEENS1_24CollectiveEpilogueBwdGQAISA_fSD_Li256ELb0ELb1EEENS1_19SingleTileSchedulerILb0ELb0ELb0ELi128EEEEEEEEEvNT_6ParamsE$_ZN4cute8smem_ptrIPfECI1NS_12iter_adaptorIS1_S2_EEES1_:
[----:B------:R-:W-:Y:S02]  /*84f0*/  MOV R14, 0x8510 ;  /* 0x00008510000e7802 */ /* 0x000fe40000000f00 */
[----:B------:R-:W-:Y:S05]  /*8500*/  CALL.REL.NOINC `($_ZN7cutlass13device_kernelIN5flash19enable_sm80_to_sm89INS1_16FlashAttnBwdSm80INS1_25CollectiveMainloopBwdSm80ILi2ELi2EN4cute5tupleIJNS5_1CILi64EEENS7_ILi128EEES8_EEENS_10bfloat16_tEfNS_4arch4Sm80ELb0ELb1ELb1ELb0ELb1ELb0ELb0ELb0ELi2ELi2ELi4ELi2ELb1EEENS1_24CollectiveEpilogueBwdGQAISA_fSD_Li256ELb0ELb1EEENS1_19SingleTileSchedulerILb0ELb0ELb0ELi128EEEEEEEEEvNT_6ParamsE$_ZN4cute12iter_adaptorIPfNS_8smem_ptrIS1_EEEC2ES1_) ;  /* 0xffffebb000007944 */ /* 0x000fea0003c3ffff */
[----:B------:R-:W-:-:S04]  /*8510*/  MOV R13, 0x0 ;  /* 0x00000000000d7802 */ /* 0x000fc80000000f00 */
[----:B------:R-:W-:Y:S05]  /*8520*/  RET.REL.NODEC R12 `(_ZN7cutlass13device_kernelIN5flash19enable_sm80_to_sm89INS1_16FlashAttnBwdSm80INS1_25CollectiveMainloopBwdSm80ILi2ELi2EN4cute5tupleIJNS5_1CILi64EEENS7_ILi128EEES8_EEENS_10bfloat16_tEfNS_4arch4Sm80ELb0ELb1ELb1ELb0ELb1ELb0ELb0ELb0ELi2ELi2ELi4ELi2ELb1EEENS1_24CollectiveEpilogueBwdGQAISA_fSD_Li256ELb0ELb1EEENS1_19SingleTileSchedulerILb0ELb0ELb0ELi128EEEEEEEEEvNT_6ParamsE) ;  /* 0xffff7ad00c007950 */ /* 0x000fea0003c3ffff */
        .type           $_ZN7cutlass13device_kernelIN5flash19enable_sm80_to_sm89INS1_16FlashAttnBwdSm80INS1_25CollectiveMainloopBwdSm80ILi2ELi2EN4cute5tupleIJNS5_1CILi64EEENS7_ILi128EEES8_EEENS_10bfloat16_tEfNS_4arch4Sm80ELb0ELb1ELb1ELb0ELb1ELb0ELb0ELb0ELi2ELi2ELi4ELi2ELb1EEENS1_24CollectiveEpilogueBwdGQAISA_fSD_Li256ELb0ELb1EEENS1_19SingleTileSchedulerILb0ELb0ELb0ELi128EEEEEEEEEvNT_6ParamsE$_ZN73_INTERNAL_24fd9406_37_flash_bwd_hdim64_bf16_softcap_sm80_cu_8e232a79_330724__cvta_generic_to_sharedEPKv,@function
        .size           $_ZN7cutlass13device_kernelIN5flash19enable_sm80_to_sm89INS1_16FlashAttnBwdSm80INS1_25CollectiveMainloopBwdSm80ILi2ELi2EN4cute5tupleIJNS5_1CILi64EEENS7_ILi128EEES8_EEENS_10bfloat16_tEfNS_4arch4Sm80ELb0ELb1ELb1ELb0ELb1ELb0ELb0ELb0ELi2ELi2ELi4ELi2ELb1EEENS1_24CollectiveEpilogueBwdGQAISA_fSD_Li256ELb0ELb1EEENS1_19SingleTileSchedulerILb0ELb0ELb0ELi128EEEEEEEEEvNT_6ParamsE$_ZN73_INTERNAL_24fd9406_37_flash_bwd_hdim64_bf16_softcap_sm80_cu_8e232a79_330724__cvta_generic_to_sharedEPKv,($_ZN7cutlass13device_kernelIN5flash19enable_sm80_to_sm89INS1_16FlashAttnBwdSm80INS1_25CollectiveMainloopBwdSm80ILi2ELi2EN4cute5tupleIJNS5_1CILi64EEENS7_ILi128EEES8_EEENS_10bfloat16_tEfNS_4arch4Sm80ELb0ELb1ELb1ELb0ELb1ELb0ELb0ELb0ELi2ELi2ELi4ELi2ELb1EEENS1_24CollectiveEpilogueBwdGQAISA_fSD_Li256ELb0ELb1EEENS1_19SingleTileSchedulerILb0ELb0ELb0ELi128EEEEEEEEEvNT_6ParamsE$_ZZN4cute12filter_tupleINS_5tupleIJNS_10UnderscoreES2_S2_iEEENS1_IJNS1_IJNS_1CILi1EEENS4_ILi0EEEEEElS6_lEEEZNS_5sliceIS3_S8_EEDaRKT_RKT0_EUlRKT_RKT0_E_EEDaSC_SF_OT1_ENKUlDpSI_E_clIJNS1_IJS7_EEENS1_IJlEEENS1_IJS6_EEENS1_IJEEEEEEDaSP_ - $_ZN7cutlass13device_kernelIN5flash19enable_sm80_to_sm89INS1_16FlashAttnBwdSm80INS1_25CollectiveMainloopBwdSm80ILi2ELi2EN4cute5tupleIJNS5_1CILi64EEENS7_ILi128EEES8_EEENS_10bfloat16_tEfNS_4arch4Sm80ELb0ELb1ELb1ELb0ELb1ELb0ELb0ELb0ELi2ELi2ELi4ELi2ELb1EEENS1_24CollectiveEpilogueBwdGQAISA_fSD_Li256ELb0ELb1EEENS1_19SingleTileSchedulerILb0ELb0ELb0ELi128EEEEEEEEEvNT_6ParamsE$_ZN73_INTERNAL_24fd9406_37_flash_bwd_hdim64_bf16_softcap_sm80_cu_8e232a79_330724__cvta_generic_to_sharedEPKv)
$_ZN7cutlass13device_kernelIN5flash19enable_sm80_to_sm89INS1_16FlashAttnBwdSm80INS1_25CollectiveMainloopBwdSm80ILi2ELi2EN4cute5tupleIJNS5_1CILi64EEENS7_ILi128EEES8_EEENS_10bfloat16_tEfNS_4arch4Sm80ELb0ELb1ELb1ELb0ELb1ELb0ELb0ELb0ELi2ELi2ELi4ELi2ELb1EEENS1_24CollectiveEpilogueBwdGQAISA_fSD_Li256ELb0ELb1EEENS1_19SingleTileSchedulerILb0ELb0ELb0ELi128EEEEEEEEEvNT_6ParamsE$_ZN73_INTERNAL_24fd9406_37_flash_bwd_hdim64_bf16_softcap_sm80_cu_8e232a79_330724__cvta_generic_to_sharedEPKv:
[----:B------:R-:W-:Y:S02]  /*8530*/  MOV R7, 0x0 ;  /* 0x0000000000077802 */ /* 0x000fe40000000f00 */
[----:B------:R-:W-:Y:S02]  /*8540*/  IADD3 R4, R4, -c[0x0][0x18], RZ ;  /* 0x8000060004047a10 */ /* 0x000fe40007ffe0ff */
[----:B------:R-:W-:Y:S05]  /*8550*/  RET.REL.NODEC R6 `(_ZN7cutlass13device_kernelIN5flash19enable_sm80_to_sm89INS1_16FlashAttnBwdSm80INS1_25CollectiveMainloopBwdSm80ILi2ELi2EN4cute5tupleIJNS5_1CILi64EEENS7_ILi128EEES8_EEENS_10bfloat16_tEfNS_4arch4Sm80ELb0ELb1ELb1ELb0ELb1ELb0ELb0ELb0ELi2ELi2ELi4ELi2ELb1EEENS1_24CollectiveEpilogueBwdGQAISA_fSD_Li256ELb0ELb1EEENS1_19SingleTileSchedulerILb0ELb0ELb0ELi128EEEEEEEEEvNT_6ParamsE) ;  /* 0xffff7aa006007950 */ /* 0x000fea0003c3ffff */
        .type           $_ZN7cutlass13device_kernelIN5flash19enable_sm80_to_sm89INS1_16FlashAttnBwdSm80INS1_25CollectiveMainloopBwdSm80ILi2ELi2EN4cute5tupleIJNS5_1CILi64EEENS7_ILi128EEES8_EEENS_10bfloat16_tEfNS_4arch4Sm80ELb0ELb1ELb1ELb0ELb1ELb0ELb0ELb0ELi2ELi2ELi4ELi2ELb1EEENS1_24CollectiveEpilogueBwdGQAISA_fSD_Li256ELb0ELb1EEENS1_19SingleTileSchedulerILb0ELb0ELb0ELi128EEEEEEEEEvNT_6ParamsE$_ZZN4cute12filter_tupleINS_5tupleIJNS_10UnderscoreES2_S2_iEEENS1_IJNS1_IJNS_1CILi1EEENS4_ILi0EEEEEElS6_lEEEZNS_5sliceIS3_S8_EEDaRKT_RKT0_EUlRKT_RKT0_E_EEDaSC_SF_OT1_ENKUlDpSI_E_clIJNS1_IJS7_EEENS1_IJlEEENS1_IJS6_EEENS1_IJEEEEEEDaSP_,@function
        .size           $_ZN7cutlass13device_kernelIN5flash19enable_sm80_to_sm89INS1_16FlashAttnBwdSm80INS1_25CollectiveMainloopBwdSm80ILi2ELi2EN4cute5tupleIJNS5_1CILi64EEENS7_ILi128EEES8_EEENS_10bfloat16_tEfNS_4arch4Sm80ELb0ELb1ELb1ELb0ELb1ELb0ELb0ELb0ELi2ELi2ELi4ELi2ELb1EEENS1_24CollectiveEpilogueBwdGQAISA_fSD_Li256ELb0ELb1EEENS1_19SingleTileSchedulerILb0ELb0ELb0ELi128EEEEEEEEEvNT_6ParamsE$_ZZN4cute12filter_tupleINS_5tupleIJNS_10UnderscoreES2_S2_iEEENS1_IJNS1_IJNS_1CILi1EEENS4_ILi0EEEEEElS6_lEEEZNS_5sliceIS3_S8_EEDaRKT_RKT0_EUlRKT_RKT0_E_EEDaSC_SF_OT1_ENKUlDpSI_E_clIJNS1_IJS7_EEENS1_IJlEEENS1_IJS6_EEENS1_IJEEEEEEDaSP_,($_ZN7cutlass13device_kernelIN5flash19enable_sm80_to_sm89INS1_16FlashAttnBwdSm80INS1_25CollectiveMainloopBwdSm80ILi2ELi2EN4cute5tupleIJNS5_1CILi64EEENS7_ILi128EEES8_EEENS_10bfloat16_tEfNS_4arch4Sm80ELb0ELb1ELb1ELb0ELb1ELb0ELb0ELb0ELi2ELi2ELi4ELi2ELb1EEENS1_24CollectiveEpilogueBwdGQAISA_fSD_Li256ELb0ELb1EEENS1_19SingleTileSchedulerILb0ELb0ELb0ELi128EEEEEEEEEvNT_6ParamsE$_ZZN4cute14transform_leafINS_15ArithmeticTupleIJNS1_IJiiEEEiiiEEENS_8identityEEEDaRKT_OT0_ENKUlRKT_E_clIS2_EEDaSC_ - $_ZN7cutlass13device_kernelIN5flash19enable_sm80_to_sm89INS1_16FlashAttnBwdSm80INS1_25CollectiveMainloopBwdSm80ILi2ELi2EN4cute5tupleIJNS5_1CILi64EEENS7_ILi128EEES8_EEENS_10bfloat16_tEfNS_4arch4Sm80ELb0ELb1ELb1ELb0ELb1ELb0ELb0ELb0ELi2ELi2ELi4ELi2ELb1EEENS1_24CollectiveEpilogueBwdGQAISA_fSD_Li256ELb0ELb1EEENS1_19SingleTileSchedulerILb0ELb0ELb0ELi128EEEEEEEEEvNT_6ParamsE$_ZZN4cute12filter_tupleINS_5tupleIJNS_10UnderscoreES2_S2_iEEENS1_IJNS1_IJNS_1CILi1EEENS4_ILi0EEEEEElS6_lEEEZNS_5sliceIS3_S8_EEDaRKT_RKT0_EUlRKT_RKT0_E_EEDaSC_SF_OT1_ENKUlDpSI_E_clIJNS1_IJS7_EEENS1_IJlEEENS1_IJS6_EEENS1_IJEEEEEEDaSP_)
$_ZN7cutlass13device_kernelIN5flash19enable_sm80_to_sm89INS1_16FlashAttnBwdSm80INS1_25CollectiveMainloopBwdSm80ILi2ELi2EN4cute5tupleIJNS5_1CILi64EEENS7_ILi128EEES8_EEENS_10bfloat16_tEfNS_4arch4Sm80ELb0ELb1ELb1ELb0ELb1ELb0ELb0ELb0ELi2ELi2ELi4ELi2ELb1EEENS1_24CollectiveEpilogueBwdGQAISA_fSD_Li256ELb0ELb1EEENS1_19SingleTileSchedulerILb0ELb0ELb0ELi128EEEEEEEEEvNT_6ParamsE$_ZZN4cute12filter_tupleINS_5tupleIJNS_10UnderscoreES2_S2_iEEENS1_IJNS1_IJNS_1CILi1EEENS4_ILi0EEEEEElS6_lEEEZNS_5sliceIS3_S8_EEDaRKT_RKT0_EUlRKT_RKT0_E_EEDaSC_SF_OT1_ENKUlDpSI_E_clIJNS1_IJS7_EEENS1_IJlEEENS1_IJS6_EEENS1_IJEEEEEEDaSP_:
[----:B------:R-:W-:Y:S02]  /*8560*/  IADD3 R5, R1, 0x188, RZ ;  /* 0x0000018801057810 */ /* 0x000fe40007ffe0ff */
[----:B------:R-:W-:Y:S02]  /*8570*/  MOV R8, 0x85a0 ;  /* 0x000085a000087802 */ /* 0x000fe40000000f00 */
[----:B------:R-:W-:Y:S02]  /*8580*/  IADD3 R5, R5, c[0x0][0x20], RZ ;  /* 0x0000080005057a10 */ /* 0x000fe40007ffe0ff */
[----:B------:R-:W-:Y:S05]  /*8590*/  CALL.REL.NOINC `($_ZN7cutlass13device_kernelIN5flash19enable_sm80_to_sm89INS1_16FlashAttnBwdSm80INS1_25CollectiveMainloopBwdSm80ILi2ELi2EN4cute5tupleIJNS5_1CILi64EEENS7_ILi128EEES8_EEENS_10bfloat16_tEfNS_4arch4Sm80ELb0ELb1ELb1ELb0ELb1ELb0ELb0ELb0ELi2ELi2ELi4ELi2ELb1EEENS1_24CollectiveEpilogueBwdGQAISA_fSD_Li256ELb0ELb1EEENS1_19SingleTileSchedulerILb0ELb0ELb0ELi128EEEEEEEEEvNT_6ParamsE$_ZN4cute3eso3ESOILb1ELb0EJNS_5tupleIJNS_1CILi1EEENS3_ILi0EEEEEElS5_EEC2ERKS6_RKlRKS5_) ;  /* 0xfffff5e000007944 */ /* 0x000fea0003c3ffff */
[----:B-1----:R1:W5:Y:S01]  /*85a0*/  LDL.64 R4, [R1+0x188] ;  /* 0x0001880001047983 */ /* 0x0023620000100a00 */
[----:B------:R-:W-:-:S04]  /*85b0*/  MOV R7, 0x0 ;  /* 0x0000000000077802 */ /* 0x000fc80000000f00 */
[----:B------:R-:W-:Y:S05]  /*85c0*/  RET.REL.NODEC R6 `(_ZN7cutlass13device_kernelIN5flash19enable_sm80_to_sm89INS1_16FlashAttnBwdSm80INS1_25CollectiveMainloopBwdSm80ILi2ELi2EN4cute5tupleIJNS5_1CILi64EEENS7_ILi128EEES8_EEENS_10bfloat16_tEfNS_4arch4Sm80ELb0ELb1ELb1ELb0ELb1ELb0ELb0ELb0ELi2ELi2ELi4ELi2ELb1EEENS1_24CollectiveEpilogueBwdGQAISA_fSD_Li256ELb0ELb1EEENS1_19SingleTileSchedulerILb0ELb0ELb0ELi128EEEEEEEEEvNT_6ParamsE) ;  /* 0xffff7a3006007950 */ /* 0x000fea0003c3ffff */
        .type           $_ZN7cutlass13device_kernelIN5flash19enable_sm80_to_sm89INS1_16FlashAttnBwdSm80INS1_25CollectiveMainloopBwdSm80ILi2ELi2EN4cute5tupleIJNS5_1CILi64EEENS7_ILi128EEES8_EEENS_10bfloat16_tEfNS_4arch4Sm80ELb0ELb1ELb1ELb0ELb1ELb0ELb0ELb0ELi2ELi2ELi4ELi2ELb1EEENS1_24CollectiveEpilogueBwdGQAISA_fSD_Li256ELb0ELb1EEENS1_19SingleTileSchedulerILb0ELb0ELb0ELi128EEEEEEEEEvNT_6ParamsE$_ZZN4cute14transform_leafINS_15ArithmeticTupleIJNS1_IJiiEEEiiiEEENS_8identityEEEDaRKT_OT0_ENKUlRKT_E_clIS2_EEDaSC_,@function
        .size           $_ZN7cutlass13device_kernelIN5flash19enable_sm80_to_sm89INS1_16FlashAttnBwdSm80INS1_25CollectiveMainloopBwdSm80ILi2ELi2EN4cute5tupleIJNS5_1CILi64EEENS7_ILi128EEES8_EEENS_10bfloat16_tEfNS_4arch4Sm80ELb0ELb1ELb1ELb0ELb1ELb0ELb0ELb0ELi2ELi2ELi4ELi2ELb1EEENS1_24CollectiveEpilogueBwdGQAISA_fSD_Li256ELb0ELb1EEENS1_19SingleTileSchedulerILb0ELb0ELb0ELi128EEEEEEEEEvNT_6ParamsE$_ZZN4cute14transform_leafINS_15ArithmeticTupleIJNS1_IJiiEEEiiiEEENS_8identityEEEDaRKT_OT0_ENKUlRKT_E_clIS2_EEDaSC_,($_ZN7cutlass13device_kernelIN5flash19enable_sm80_to_sm89INS1_16FlashAttnBwdSm80INS1_25CollectiveMainloopBwdSm80ILi2ELi2EN4cute5tupleIJNS5_1CILi64EEENS7_ILi128EEES8_EEENS_10bfloat16_tEfNS_4arch4Sm80ELb0ELb1ELb1ELb0ELb1ELb0ELb0ELb0ELi2ELi2ELi4ELi2ELb1EEENS1_24CollectiveEpilogueBwdGQAISA_fSD_Li256ELb0ELb1EEENS1_19SingleTileSchedulerILb0ELb0ELb0ELi128EEEEEEEEEvNT_6ParamsE$_ZZN4cute14transform_leafINS_15ArithmeticTupleIJNS1_IJiiEEEiiiEEENS_8identityEEEDaRKT_OT0_ENKUlRKT_E_clIiEEDaSC_ - $_ZN7cutlass13device_kernelIN5flash19enable_sm80_to_sm89INS1_16FlashAttnBwdSm80INS1_25CollectiveMainloopBwdSm80ILi2ELi2EN4cute5tupleIJNS5_1CILi64EEENS7_ILi128EEES8_EEENS_10bfloat16_tEfNS_4arch4Sm80ELb0ELb1ELb1ELb0ELb1ELb0ELb0ELb0ELi2ELi2ELi4ELi2ELb1EEENS1_24CollectiveEpilogueBwdGQAISA_fSD_Li256ELb0ELb1EEENS1_19SingleTileSchedulerILb0ELb0ELb0ELi128EEEEEEEEEvNT_6ParamsE$_ZZN4cute14transform_leafINS_15ArithmeticTupleIJNS1_IJiiEEEiiiEEENS_8identityEEEDaRKT_OT0_ENKUlRKT_E_clIS2_EEDaSC_)
$_ZN7cutlass13device_kernelIN5flash19enable_sm80_to_sm89INS1_16FlashAttnBwdSm80INS1_25CollectiveMainloopBwdSm80ILi2ELi2EN4cute5tupleIJNS5_1CILi64EEENS7_ILi128EEES8_EEENS_10bfloat16_tEfNS_4arch4Sm80ELb0ELb1ELb1ELb0ELb1ELb0ELb0ELb0ELi2ELi2ELi4ELi2ELb1EEENS1_24CollectiveEpilogueBwdGQAISA_fSD_Li256ELb0ELb1EEENS1_19SingleTileSchedulerILb0ELb0ELb0ELi128EEEEEEEEEvNT_6ParamsE$_ZZN4cute14transform_leafINS_15ArithmeticTupleIJNS1_IJiiEEEiiiEEENS_8identityEEEDaRKT_OT0_ENKUlRKT_E_clIS2_EEDaSC_:
[----:B------:R-:W-:Y:S02]  /*85d0*/  ULDC UR4, c[0x0][0x20] ;  /* 0x0000080000047ab9 */ /* 0x000fe40000000800 */
[----:B------:R-:W-:-:S09]  /*85e0*/  UIADD3 UR4, UR40, -UR4, URZ ;  /* 0x8000000428047290 */ /* 0x000fd2000fffe03f */
[----:B------:R-:W5:Y:S01]  /*85f0*/  LDL R3, [UR4] ;  /* 0x00000004ff037983 */ /* 0x000f620008100800 */
[----:B------:R-:W-:-:S03]  /*8600*/  MOV R6, 0x8620 ;  /* 0x0000862000067802 */ /* 0x000fc60000000f00 */
[----:B-----5:R-:W-:Y:S05]  /*8610*/  CALL.REL.NOINC `($_ZN7cutlass13device_kernelIN5flash19enable_sm80_to_sm89INS1_16FlashAttnBwdSm80INS1_25CollectiveMainloopBwdSm80ILi2ELi2EN4cute5tupleIJNS5_1CILi64EEENS7_ILi128EEES8_EEENS_10bfloat16_tEfNS_4arch4Sm80ELb0ELb1ELb1ELb0ELb1ELb0ELb0ELb0ELi2ELi2ELi4ELi2ELb1EEENS1_24CollectiveEpilogueBwdGQAISA_fSD_Li256ELb0ELb1EEENS1_19SingleTileSchedulerILb0ELb0ELb0ELi128EEEEEEEEEvNT_6ParamsE$_ZZN4cute14transform_leafINS_15ArithmeticTupleIJiiEEERNS_8identityEEEDaRKT_OT0_ENKUlRKT_E_clIiEEDaSC_) ;  /* 0x0000010000007944 */ /* 0x020fea0003c00000 */
[----:B------:R-:W5:Y:S01]  /*8620*/  LDL R3, [UR4+0x4] ;  /* 0x00000404ff037983 */ /* 0x000f620008100800 */
[----:B------:R-:W-:Y:S01]  /*8630*/  IADD3 R4, R1, 0x19c, RZ ;  /* 0x0000019c01047810 */ /* 0x000fe20007ffe0ff */
[----:B------:R-:W-:Y:S01]  /*8640*/  IMAD.MOV.U32 R12, RZ, RZ, R8 ;  /* 0x000000ffff0c7224 */ /* 0x000fe200078e0008 */
[----:B------:R-:W-:Y:S02]  /*8650*/  MOV R6, 0x8680 ;  /* 0x0000868000067802 */ /* 0x000fe40000000f00 */
[----:B------:R-:W-:Y:S02]  /*8660*/  IADD3 R4, R4, c[0x0][0x20], RZ ;  /* 0x0000080004047a10 */ /* 0x000fe40007ffe0ff */
[----:B-----5:R-:W-:Y:S05]  /*8670*/  CALL.REL.NOINC `($_ZN7cutlass13device_kernelIN5flash19enable_sm80_to_sm89INS1_16FlashAttnBwdSm80INS1_25CollectiveMainloopBwdSm80ILi2ELi2EN4cute5tupleIJNS5_1CILi64EEENS7_ILi128EEES8_EEENS_10bfloat16_tEfNS_4arch4Sm80ELb0ELb1ELb1ELb0ELb1ELb0ELb0ELb0ELi2ELi2ELi4ELi2ELb1EEENS1_24CollectiveEpilogueBwdGQAISA_fSD_Li256ELb0ELb1EEENS1_19SingleTileSchedulerILb0ELb0ELb0ELi128EEEEEEEEEvNT_6ParamsE$_ZZN4cute14transform_leafINS_15ArithmeticTupleIJiiEEERNS_8identityEEEDaRKT_OT0_ENKUlRKT_E_clIiEEDaSC_) ;  /* 0x000000a000007944 */ /* 0x020fea0003c00000 */
[----:B------:R1:W-:Y:S01]  /*8680*/  STL [R1+0x19c], R8 ;  /* 0x00019c0801007387 */ /* 0x0003e20000100800 */
[----:B------:R-:W-:-:S03]  /*8690*/  MOV R6, 0x86b0 ;  /* 0x000086b000067802 */ /* 0x000fc60000000f00 */
[----:B-1----:R-:W-:Y:S05]  /*86a0*/  CALL.REL.NOINC `($_ZN7cutlass13device_kernelIN5flash19enable_sm80_to_sm89INS1_16FlashAttnBwdSm80INS1_25CollectiveMainloopBwdSm80ILi2ELi2EN4cute5tupleIJNS5_1CILi64EEENS7_ILi128EEES8_EEENS_10bfloat16_tEfNS_4arch4Sm80ELb0ELb1ELb1ELb0ELb1ELb0ELb0ELb0ELi2ELi2ELi4ELi2ELb1EEENS1_24CollectiveEpilogueBwdGQAISA_fSD_Li256ELb0ELb1EEENS1_19SingleTileSchedulerILb0ELb0ELb0ELi128EEEEEEEEEvNT_6ParamsE$_ZZN4cute9transformINS_15ArithmeticTupleIJiiEEEZNS_14transform_leafIS2_RNS_8identityEEEDaRKT_OT0_EUlRKT_E_EEDaS8_SA_ENKUlDpSD_E_clIJiiEEEDaSF_) ;  /* 0x00001cf000007944 */ /* 0x002fea0003c00000 */
[----:B------:R-:W-:Y:S02]  /*86b0*/  MOV R15, 0x0 ;  /* 0x00000000000f7802 */ /* 0x000fe40000000f00 */
[----:B-----5:R-:W-:Y:S02]  /*86c0*/  MOV R12, R4 ;  /* 0x00000004000c7202 */ /* 0x020fe40000000f00 */
[----:B------:R-:W-:Y:S01]  /*86d0*/  MOV R8, R5 ;  /* 0x0000000500087202 */ /* 0x000fe20000000f00 */
[----:B------:R-:W-:Y:S06]  /*86e0*/  RET.REL.NODEC R14 `(_ZN7cutlass13device_kernelIN5flash19enable_sm80_to_sm89INS1_16FlashAttnBwdSm80INS1_25CollectiveMainloopBwdSm80ILi2ELi2EN4cute5tupleIJNS5_1CILi64EEENS7_ILi128EEES8_EEENS_10bfloat16_tEfNS_4arch4Sm80ELb0ELb1ELb1ELb0ELb1ELb0ELb0ELb0ELi2ELi2ELi4ELi2ELb1EEENS1_24CollectiveEpilogueBwdGQAISA_fSD_Li256ELb0ELb1EEENS1_19SingleTileSchedulerILb0ELb0ELb0ELi128EEEEEEEEEvNT_6ParamsE) ;  /* 0xffff79100e007950 */ /* 0x000fec0003c3ffff */
        .type           $_ZN7cutlass13device_kernelIN5flash19enable_sm80_to_sm89INS1_16FlashAttnBwdSm80INS1_25CollectiveMainloopBwdSm80ILi2ELi2EN4cute5tupleIJNS5_1CILi64EEENS7_ILi128EEES8_EEENS_10bfloat16_tEfNS_4arch4Sm80ELb0ELb1ELb1ELb0ELb1ELb0ELb0ELb0ELi2ELi2ELi4ELi2ELb1EEENS1_24CollectiveEpilogueBwdGQAISA_fSD_Li256ELb0ELb1EEENS1_19SingleTileSchedulerILb0ELb0ELb0ELi128EEEEEEEEEvNT_6ParamsE$_ZZN4cute14transform_leafINS_15ArithmeticTupleIJNS1_IJiiEEEiiiEEENS_8identityEEEDaRKT_OT0_ENKUlRKT_E_clIiEEDaSC_,@function
        .size           $_ZN7cutlass13device_kernelIN5flash19enable_sm80_to_sm89INS1_16FlashAttnBwdSm80INS1_25CollectiveMainloopBwdSm80ILi2ELi2EN4cute5tupleIJNS5_1CILi64EEENS7_ILi128EEES8_EEENS_10bfloat16_tEfNS_4arch4Sm80ELb0ELb1ELb1ELb0ELb1ELb0ELb0ELb0ELi2ELi2ELi4ELi2ELb1EEENS1_24CollectiveEpilogueBwdGQAISA_fSD_Li256ELb0ELb1EEENS1_19SingleTileSchedulerILb0ELb0ELb0ELi128EEEEEEEEEvNT_6ParamsE$_ZZN4cute14transform_leafINS_15ArithmeticTupleIJNS1_IJiiEEEiiiEEENS_8identityEEEDaRKT_OT0_ENKUlRKT_E_clIiEEDaSC_,($_ZN7cutlass13device_kernelIN5flash19enable_sm80_to_sm89INS1_16FlashAttnBwdSm80INS1_25CollectiveMainloopBwdSm80ILi2ELi2EN4cute5tupleIJNS5_1CILi64EEENS7_ILi128EEES8_EEENS_10bfloat16_tEfNS_4arch4Sm80ELb0ELb1ELb1ELb0ELb1ELb0ELb0ELb0ELi2ELi2ELi4ELi2ELb1EEENS1_24CollectiveEpilogueBwdGQAISA_fSD_Li256ELb0ELb1EEENS1_19SingleTileSchedulerILb0ELb0ELb0ELi128EEEEEEEEEvNT_6ParamsE$_ZZN4cute14transform_leafINS_15ArithmeticTupleIJiiEEERNS_8identityEEEDaRKT_OT0_ENKUlRKT_E_clIiEEDaSC_ - $_ZN7cutlass13device_kernelIN5flash19enable_sm80_to_sm89INS1_16FlashAttnBwdSm80INS1_25CollectiveMainloopBwdSm80ILi2ELi2EN4cute5tupleIJNS5_1CILi64EEENS7_ILi128EEES8_EEENS_10bfloat16_tEfNS_4arch4Sm80ELb0ELb1ELb1ELb0ELb1ELb0ELb0ELb0ELi2ELi2ELi4ELi2ELb1EEENS1_24CollectiveEpilogueBwdGQAISA_fSD_Li256ELb0ELb1EEENS1_19SingleTileSchedulerILb0ELb0ELb0ELi128EEEEEEEEEvNT_6ParamsE$_ZZN4cute14transform_leafINS_15ArithmeticTupleIJNS1_IJiiEEEiiiEEENS_8identityEEEDaRKT_OT0_ENKUlRKT_E_clIiEEDaSC_)
$_ZN7cutlass13device_kernelIN5flash19enable_sm80_to_sm89INS1_16FlashAttnBwdSm80INS1_25CollectiveMainloopBwdSm80ILi2ELi2EN4cute5tupleIJNS5_1CILi64EEENS7_ILi128EEES8_EEENS_10bfloat16_tEfNS_4arch4Sm80ELb0ELb1ELb1ELb0ELb1ELb0ELb0ELb0ELi2ELi2ELi4ELi2ELb1EEENS1_24CollectiveEpilogueBwdGQAISA_fSD_Li256ELb0ELb1EEENS1_19SingleTileSchedulerILb0ELb0ELb0ELi128EEEEEEEEEvNT_6ParamsE$_ZZN4cute14transform_leafINS_15ArithmeticTupleIJNS1_IJiiEEEiiiEEENS_8identityEEEDaRKT_OT0_ENKUlRKT_E_clIiEEDaSC_:
[----:B------:R-:W-:Y:S02]  /*86f0*/  MOV R5, 0x0 ;  /* 0x0000000000057802 */ /* 0x000fe40000000f00 */
[----:B------:R-:W-:-:S02]  /*8700*/  MOV R14, R3 ;  /* 0x00000003000e7202 */ /* 0x000fc40000000f00 */
[----:B------:R-:W-:Y:S05]  /*8710*/  RET.REL.NODEC R4 `(_ZN7cutlass13device_kernelIN5flash19enable_sm80_to_sm89INS1_16FlashAttnBwdSm80INS1_25CollectiveMainloopBwdSm80ILi2ELi2EN4cute5tupleIJNS5_1CILi64EEENS7_ILi128EEES8_EEENS_10bfloat16_tEfNS_4arch4Sm80ELb0ELb1ELb1ELb0ELb1ELb0ELb0ELb0ELi2ELi2ELi4ELi2ELb1EEENS1_24CollectiveEpilogueBwdGQAISA_fSD_Li256ELb0ELb1EEENS1_19SingleTileSchedulerILb0ELb0ELb0ELi128EEEEEEEEEvNT_6ParamsE) ;  /* 0xffff78e004007950 */ /* 0x000fea0003c3ffff */
        .type           $_ZN7cutlass13device_kernelIN5flash19enable_sm80_to_sm89INS1_16FlashAttnBwdSm80INS1_25CollectiveMainloopBwdSm80ILi2ELi2EN4cute5tupleIJNS5_1CILi64EEENS7_ILi128EEES8_EEENS_10bfloat16_tEfNS_4arch4Sm80ELb0ELb1ELb1ELb0ELb1ELb0ELb0ELb0ELi2ELi2ELi4ELi2ELb1EEENS1_24CollectiveEpilogueBwdGQAISA_fSD_Li256ELb0ELb1EEENS1_19SingleTileSchedulerILb0ELb0ELb0ELi128EEEEEEEEEvNT_6ParamsE$_ZZN4cute14transform_leafINS_15ArithmeticTupleIJiiEEERNS_8identityEEEDaRKT_OT0_ENKUlRKT_E_clIiEEDaSC_,@function
        .size           $_ZN7cutlass13device_kernelIN5flash19enable_sm80_to_sm89INS1_16FlashAttnBwdSm80INS1_25CollectiveMainloopBwdSm80ILi2ELi2EN4cute5tupleIJNS5_1CILi64EEENS7_ILi128EEES8_EEENS_10bfloat16_tEfNS_4arch4Sm80ELb0ELb1ELb1ELb0ELb1ELb0ELb0ELb0ELi2ELi2ELi4ELi2ELb1EEENS1_24CollectiveEpilogueBwdGQAISA_fSD_Li256ELb0ELb1EEENS1_19SingleTileSchedulerILb0ELb0ELb0ELi128EEEEEEEEEvNT_6ParamsE$_ZZN4cute14transform_leafINS_15ArithmeticTupleIJiiEEERNS_8identityEEEDaRKT_OT0_ENKUlRKT_E_clIiEEDaSC_,($_ZN7cutlass13device_kernelIN5flash19enable_sm80_to_sm89INS1_16FlashAttnBwdSm80INS1_25CollectiveMainloopBwdSm80ILi2ELi2EN4cute5tupleIJNS5_1CILi64EEENS7_ILi128EEES8_EEENS_10bfloat16_tEfNS_4arch4Sm80ELb0ELb1ELb1ELb0ELb1ELb0ELb0ELb0ELi2ELi2ELi4ELi2ELb1EEENS1_24CollectiveEpilogueBwdGQAISA_fSD_Li256ELb0ELb1EEENS1_19SingleTileSchedulerILb0ELb0ELb0ELi128EEEEEEEEEvNT_6ParamsE$_ZZN4cute19as_arithmetic_tupleINS_15ArithmeticTupleIJNS1_IJiiEEEiiiEEEEEDaRKT_ENKUlDpRKT_E_clIJS2_iiiEEEDaSA_ - $_ZN7cutlass13device_kernelIN5flash19enable_sm80_to_sm89INS1_16FlashAttnBwdSm80INS1_25CollectiveMainloopBwdSm80ILi2ELi2EN4cute5tupleIJNS5_1CILi64EEENS7_ILi128EEES8_EEENS_10bfloat16_tEfNS_4arch4Sm80ELb0ELb1ELb1ELb0ELb1ELb0ELb0ELb0ELi2ELi2ELi4ELi2ELb1EEENS1_24CollectiveEpilogueBwdGQAISA_fSD_Li256ELb0ELb1EEENS1_19SingleTileSchedulerILb0ELb0ELb0ELi128EEEEEEEEEvNT_6ParamsE$_ZZN4cute14transform_leafINS_15ArithmeticTupleIJiiEEERNS_8identityEEEDaRKT_OT0_ENKUlRKT_E_clIiEEDaSC_)
$_ZN7cutlass13device_kernelIN5flash19enable_sm80_to_sm89INS1_16FlashAttnBwdSm80INS1_25CollectiveMainloopBwdSm80ILi2ELi2EN4cute5tupleIJNS5_1CILi64EEENS7_ILi128EEES8_EEENS_10bfloat16_tEfNS_4arch4Sm80ELb0ELb1ELb1ELb0ELb1ELb0ELb0ELb0ELi2ELi2ELi4ELi2ELb1EEENS1_24CollectiveEpilogueBwdGQAISA_fSD_Li256ELb0ELb1EEENS1_19SingleTileSchedulerILb0ELb0ELb0ELi128EEEEEEEEEvNT_6ParamsE$_ZZN4cute14transform_leafINS_15ArithmeticTupleIJiiEEERNS_8identityEEEDaRKT_OT0_ENKUlRKT_E_clIiEEDaSC_:
[----:B------:R-:W-:Y:S02]  /*8720*/  MOV R7, 0x0 ;  /* 0x0000000000077802 */ /* 0x000fe40000000f00 */
[----:B------:R-:W-:Y:S02]  /*8730*/  MOV R8, R3 ;  /* 0x0000000300087202 */ /* 0x000fe40000000f00 */
[----:B------:R-:W-:Y:S05]  /*8740*/  RET.REL.NODEC R6 `(_ZN7cutlass13device_kernelIN5flash19enable_sm80_to_sm89INS1_16FlashAttnBwdSm80INS1_25CollectiveMainloopBwdSm80ILi2ELi2EN4cute5tupleIJNS5_1CILi64EEENS7_ILi128EEES8_EEENS_10bfloat16_tEfNS_4arch4Sm80ELb0ELb1ELb1ELb0ELb1ELb0ELb0ELb0ELi2ELi2ELi4ELi2ELb1EEENS1_24CollectiveEpilogueBwdGQAISA_fSD_Li256ELb0ELb1EEENS1_19SingleTileSchedulerILb0ELb0ELb0ELi128EEEEEEEEEvNT_6ParamsE) ;  /* 0xffff78b006007950 */ /* 0x000fea0003c3ffff */
        .type           $_ZN7cutlass13device_kernelIN5flash19enable_sm80_to_sm89INS1_16FlashAttnBwdSm80INS1_25CollectiveMainloopBwdSm80ILi2ELi2EN4cute5tupleIJNS5_1CILi64EEENS7_ILi128EEES8_EEENS_10bfloat16_tEfNS_4arch4Sm80ELb0ELb1ELb1ELb0ELb1ELb0ELb0ELb0ELi2ELi2ELi4ELi2ELb1EEENS1_24CollectiveEpilogueBwdGQAISA_fSD_Li256ELb0ELb1EEENS1_19SingleTileSchedulerILb0ELb0ELb0ELi128EEEEEEEEEvNT_6ParamsE$_ZZN4cute19as_arithmetic_tupleINS_15ArithmeticTupleIJNS1_IJiiEEEiiiEEEEEDaRKT_ENKUlDpRKT_E_clIJS2_iiiEEEDaSA_,@function
        .size           $_ZN7cutlass13device_kernelIN5flash19enable_sm80_to_sm89INS1_16FlashAttnBwdSm80INS1_25CollectiveMainloopBwdSm80ILi2ELi2EN4cute5tupleIJNS5_1CILi64EEENS7_ILi128EEES8_EEENS_10bfloat16_tEfNS_4arch4Sm80ELb0ELb1ELb1ELb0ELb1ELb0ELb0ELb0ELi2ELi2ELi4ELi2ELb1EEENS1_24CollectiveEpilogueBwdGQAISA_fSD_Li256ELb0ELb1EEENS1_19SingleTileSchedulerILb0ELb0ELb0ELi128EEEEEEEEEvNT_6ParamsE$_ZZN4cute19as_arithmetic_tupleINS_15ArithmeticTupleIJNS1_IJiiEEEiiiEEEEEDaRKT_ENKUlDpRKT_E_clIJS2_iiiEEEDaSA_,($_ZN7cutlass13device_kernelIN5flash19enable_sm80_to_sm89INS1_16FlashAttnBwdSm80INS1_25CollectiveMainloopBwdSm80ILi2ELi2EN4cute5tupleIJNS5_1CILi64EEENS7_ILi128EEES8_EEENS_10bfloat16_tEfNS_4arch4Sm80ELb0ELb1ELb1ELb0ELb1ELb0ELb0ELb0ELi2ELi2ELi4ELi2ELb1EEENS1_24CollectiveEpilogueBwdGQAISA_fSD_Li256ELb0ELb1EEENS1_19SingleTileSchedulerILb0ELb0ELb0ELi128EEEEEEEEEvNT_6ParamsE$_ZZN4cute19as_arithmetic_tupleINS_15ArithmeticTupleIJNS1_IJiiEEEiiiEEEEEDaRKT_ENKUlRKT_E_clIS2_EEDaS9_ - $_ZN7cutlass13device_kernelIN5flash19enable_sm80_to_sm89INS1_16FlashAttnBwdSm80INS1_25CollectiveMainloopBwdSm80ILi2ELi2EN4cute5tupleIJNS5_1CILi64EEENS7_ILi128EEES8_EEENS_10bfloat16_tEfNS_4arch4Sm80ELb0ELb1ELb1ELb0ELb1ELb0ELb0ELb0ELi2ELi2ELi4ELi2ELb1EEENS1_24CollectiveEpilogueBwdGQAISA_fSD_Li256ELb0ELb1EEENS1_19SingleTileSchedulerILb0ELb0ELb0ELi128EEEEEEEEEvNT_6ParamsE$_ZZN4cute19as_arithmetic_tupleINS_15ArithmeticTupleIJNS1_IJiiEEEiiiEEEEEDaRKT_ENKUlDpRKT_E_clIJS2_iiiEEEDaSA_)
$_ZN7cutlass13device_kernelIN5flash19enable_sm80_to_sm89INS1_16FlashAttnBwdSm80INS1_25CollectiveMainloopBwdSm80ILi2ELi2EN4cute5tupleIJNS5_1CILi64EEENS7_ILi128EEES8_EEENS_10bfloat16_tEfNS_4arch4Sm80ELb0ELb1ELb1ELb0ELb1ELb0ELb0ELb0ELi2ELi2ELi4ELi2ELb1EEENS1_24CollectiveEpilogueBwdGQAISA_fSD_Li256ELb0ELb1EEENS1_19SingleTileSchedulerILb0ELb0ELb0ELi128EEEEEEEEEvNT_6ParamsE$_ZZN4cute19as_arithmetic_tupleINS_15ArithmeticTupleIJNS1_IJiiEEEiiiEEEEEDaRKT_ENKUlDpRKT_E_clIJS2_iiiEEEDaSA_:
[----:B------:R-:W-:Y:S01]  /*8750*/  IADD3 R3, R1, 0x19c, RZ ;  /* 0x0000019c01037810 */ /* 0x000fe20007ffe0ff */
[----:B------:R-:W-:Y:S01]  /*8760*/  IMAD.MOV.U32 R6, RZ, RZ, R4 ;  /* 0x000000ffff067224 */ /* 0x000fe200078e0004 */
[----:B------:R-:W-:Y:S01]  /*8770*/  MOV R8, 0x87d0 ;  /* 0x000087d000087802 */ /* 0x000fe20000000f00 */
[----:B------:R-:W-:Y:S01]  /*8780*/  IMAD.MOV.U32 R7, RZ, RZ, R5 ;  /* 0x000000ffff077224 */ /* 0x000fe200078e0005 */
[----:B------:R-:W-:Y:S01]  /*8790*/  IADD3 R3, R3, c[0x0][0x20], RZ ;  /* 0x0000080003037a10 */ /* 0x000fe20007ffe0ff */
[----:B------:R-:W-:Y:S02]  /*87a0*/  UMOV UR42, UR5 ;  /* 0x00000005002a7c82 */ /* 0x000fe40008000000 */
[----:B------:R-:W-:-:S02]  /*87b0*/  UMOV UR41, UR39 ;  /* 0x0000002700297c82 */ /* 0x000fc40008000000 */
[----:B------:R-:W-:Y:S05]  /*87c0*/  CALL.REL.NOINC `($_ZN7cutlass13device_kernelIN5flash19enable_sm80_to_sm89INS1_16FlashAttnBwdSm80INS1_25CollectiveMainloopBwdSm80ILi2ELi2EN4cute5tupleIJNS5_1CILi64EEENS7_ILi128EEES8_EEENS_10bfloat16_tEfNS_4arch4Sm80ELb0ELb1ELb1ELb0ELb1ELb0ELb0ELb0ELi2ELi2ELi4ELi2ELb1EEENS1_24CollectiveEpilogueBwdGQAISA_fSD_Li256ELb0ELb1EEENS1_19SingleTileSchedulerILb0ELb0ELb0ELi128EEEEEEEEEvNT_6ParamsE$_ZN4cute5tupleIJNS_15ArithmeticTupleIJiiEEEiiiEEC2ERKS2_RKiS7_S7_) ;  /* 0xfffff92000007944 */ /* 0x000fea0003c3ffff */
[----:B-1----:R1:W5:Y:S04]  /*87d0*/  LDL R6, [R1+0x19c] ;  /* 0x00019c0001067983 */ /* 0x0023680000100800 */
[----:B------:R1:W5:Y:S04]  /*87e0*/  LDL.64 R8, [R1+0x1a8] ;  /* 0x0001a80001087983 */ /* 0x0003680000100a00 */
[----:B------:R1:W5:Y:S01]  /*87f0*/  LDL.64 R4, [R1+0x1a0] ;  /* 0x0001a00001047983 */ /* 0x0003620000100a00 */
[----:B------:R-:W-:-:S02]  /*8800*/  MOV R14, R12 ;  /* 0x0000000c000e7202 */ /* 0x000fc40000000f00 */
[----:B------:R-:W-:-:S04]  /*8810*/  MOV R15, 0x0 ;  /* 0x00000000000f7802 */ /* 0x000fc80000000f00 */
[----:B------:R-:W-:Y:S05]  /*8820*/  RET.REL.NODEC R14 `(_ZN7cutlass13device_kernelIN5flash19enable_sm80_to_sm89INS1_16FlashAttnBwdSm80INS1_25CollectiveMainloopBwdSm80ILi2ELi2EN4cute5tupleIJNS5_1CILi64EEENS7_ILi128EEES8_EEENS_10bfloat16_tEfNS_4arch4Sm80ELb0ELb1ELb1ELb0ELb1ELb0ELb0ELb0ELi2ELi2ELi4ELi2ELb1EEENS1_24CollectiveEpilogueBwdGQAISA_fSD_Li256ELb0ELb1EEENS1_19SingleTileSchedulerILb0ELb0ELb0ELi128EEEEEEEEEvNT_6ParamsE) ;  /* 0xffff77d00e007950 */ /* 0x000fea0003c3ffff */
        .type           $_ZN7cutlass13device_kernelIN5flash19enable_sm80_to_sm89INS1_16FlashAttnBwdSm80INS1_25CollectiveMainloopBwdSm80ILi2ELi2EN4cute5tupleIJNS5_1CILi64EEENS7_ILi128EEES8_EEENS_10bfloat16_tEfNS_4arch4Sm80ELb0ELb1ELb1ELb0ELb1ELb0ELb0ELb0ELi2ELi2ELi4ELi2ELb1EEENS1_24CollectiveEpilogueBwdGQAISA_fSD_Li256ELb0ELb1EEENS1_19SingleTileSchedulerILb0ELb0ELb0ELi128EEEEEEEEEvNT_6ParamsE$_ZZN4cute19as_arithmetic_tupleINS_15ArithmeticTupleIJNS1_IJiiEEEiiiEEEEEDaRKT_ENKUlRKT_E_clIS2_EEDaS9_,@function
        .size           $_ZN7cutlass13device_kernelIN5flash19enable_sm80_to_sm89INS1_16FlashAttnBwdSm80INS1_25CollectiveMainloopBwdSm80ILi2ELi2EN4cute5tupleIJNS5_1CILi64EEENS7_ILi128EEES8_EEENS_10bfloat16_tEfNS_4arch4Sm80ELb0ELb1ELb1ELb0ELb1ELb0ELb0ELb0ELi2ELi2ELi4ELi2ELb1EEENS1_24CollectiveEpilogueBwdGQAISA_fSD_Li256ELb0ELb1EEENS1_19SingleTileSchedulerILb0ELb0ELb0ELi128EEEEEEEEEvNT_6ParamsE$_ZZN4cute19as_arithmetic_tupleINS_15ArithmeticTupleIJNS1_IJiiEEEiiiEEEEEDaRKT_ENKUlRKT_E_clIS2_EEDaS9_,($_ZN7cutlass13device_kernelIN5flash19enable_sm80_to_sm89INS1_16FlashAttnBwdSm80INS1_25CollectiveMainloopBwdSm80ILi2ELi2EN4cute5tupleIJNS5_1CILi64EEENS7_ILi128EEES8_EEENS_10bfloat16_tEfNS_4arch4Sm80ELb0ELb1ELb1ELb0ELb1ELb0ELb0ELb0ELi2ELi2ELi4ELi2ELb1EEENS1_24CollectiveEpilogueBwdGQAISA_fSD_Li256ELb0ELb1EEENS1_19SingleTileSchedulerILb0ELb0ELb0ELi128EEEEEEEEEvNT_6ParamsE$_ZZN4cute19as_arithmetic_tupleINS_15ArithmeticTupleIJNS1_IJiiEEEiiiEEEEEDaRKT_ENKUlRKT_E_clIiEEDaS9_ - $_ZN7cutlass13device_kernelIN5flash19enable_sm80_to_sm89INS1_16FlashAttnBwdSm80INS1_25CollectiveMainloopBwdSm80ILi2ELi2EN4cute5tupleIJNS5_1CILi64EEENS7_ILi128EEES8_EEENS_10bfloat16_tEfNS_4arch4Sm80ELb0ELb1ELb1ELb0ELb1ELb0ELb0ELb0ELi2ELi2ELi4ELi2ELb1EEENS1_24CollectiveEpilogueBwdGQAISA_fSD_Li256ELb0ELb1EEENS1_19SingleTileSchedulerILb0ELb0ELb0ELi128EEEEEEEEEvNT_6ParamsE$_ZZN4cute19as_arithmetic_tupleINS_15ArithmeticTupleIJNS1_IJiiEEEiiiEEEEEDaRKT_ENKUlRKT_E_clIS2_EEDaS9_)
$_ZN7cutlass13device_kernelIN5flash19enable_sm80_to_sm89INS1_16FlashAttnBwdSm80INS1_25CollectiveMainloopBwdSm80ILi2ELi2EN4cute5tupleIJNS5_1CILi64EEENS7_ILi128EEES8_EEENS_10bfloat16_tEfNS_4arch4Sm80ELb0ELb1ELb1ELb0ELb1ELb0ELb0ELb0ELi2ELi2ELi4ELi2ELb1EEENS1_24CollectiveEpilogueBwdGQAISA_fSD_Li256ELb0ELb1EEENS1_19SingleTileSchedulerILb0ELb0ELb0ELi128EEEEEEEEEvNT_6ParamsE$_ZZN4cute19as_arithmetic_tupleINS_15ArithmeticTupleIJNS1_IJiiEEEiiiEEEEEDaRKT_ENKUlRKT_E_clIS2_EEDaS9_:
[----:B------:R-:W-:Y:S02]  /*8830*/  ULDC UR4, c[0x0][0x20] ;  /* 0x0000080000047ab9 */ /* 0x000fe40000000800 */
[----:B------:R-:W-:-:S09]  /*8840*/  UIADD3 UR4, UR40, -UR4, URZ ;  /* 0x8000000428047290 */ /* 0x000fd2000fffe03f */
[----:B------:R-:W5:Y:S01]  /*8850*/  LDL R3, [UR4] ;  /* 0x00000004ff037983 */ /* 0x000f620008100800 */
[----:B------:R-:W-:-:S03]  /*8860*/  MOV R6, 0x8880 ;  /* 0x0000888000067802 */ /* 0x000fc60000000f00 */
[----:B-----5:R-:W-:Y:S05]  /*8870*/  CALL.REL.NOINC `($_ZN7cutlass13device_kernelIN5flash19enable_sm80_to_sm89INS1_16FlashAttnBwdSm80INS1_25CollectiveMainloopBwdSm80ILi2ELi2EN4cute5tupleIJNS5_1CILi64EEENS7_ILi128EEES8_EEENS_10bfloat16_tEfNS_4arch4Sm80ELb0ELb1ELb1ELb0ELb1ELb0ELb0ELb0ELi2ELi2ELi4ELi2ELb1EEENS1_24CollectiveEpilogueBwdGQAISA_fSD_Li256ELb0ELb1EEENS1_19SingleTileSchedulerILb0ELb0ELb0ELi128EEEEEEEEEvNT_6ParamsE$_ZZN4cute19as_arithmetic_tupleINS_15ArithmeticTupleIJiiEEEEEDaRKT_ENKUlRKT_E_clIiEEDaS8_) ;  /* 0x0000015000007944 */ /* 0x020fea0003c00000 */
[----:B------:R-:W5:Y:S01]  /*8880*/  LDL R3, [UR4+0x4] ;  /* 0x00000404ff037983 */ /* 0x000f620008100800 */
[----:B------:R-:W-:Y:S01]  /*8890*/  IADD3 R4, R1, 0x19c, RZ ;  /* 0x0000019c01047810 */ /* 0x000fe20007ffe0ff */
[----:B------:R-:W-:Y:S01]  /*88a0*/  IMAD.MOV.U32 R12, RZ, RZ, R8 ;  /* 0x000000ffff0c7224 */ /* 0x000fe200078e0008 */
[----:B------:R-:W-:Y:S02]  /*88b0*/  MOV R6, 0x88e0 ;  /* 0x000088e000067802 */ /* 0x000fe40000000f00 */
[----:B------:R-:W-:Y:S02]  /*88c0*/  IADD3 R4, R4, c[0x0][0x20], RZ ;  /* 0x0000080004047a10 */ /* 0x000fe40007ffe0ff */
[----:B-----5:R-:W-:Y:S05]  /*88d0*/  CALL.REL.NOINC `($_ZN7cutlass13device_kernelIN5flash19enable_sm80_to_sm89INS1_16FlashAttnBwdSm80INS1_25CollectiveMainloopBwdSm80ILi2ELi2EN4cute5tupleIJNS5_1CILi64EEENS7_ILi128EEES8_EEENS_10bfloat16_tEfNS_4arch4Sm80ELb0ELb1ELb1ELb0ELb1ELb0ELb0ELb0ELi2ELi2ELi4ELi2ELb1EEENS1_24CollectiveEpilogueBwdGQAISA_fSD_Li256ELb0ELb1EEENS1_19SingleTileSchedulerILb0ELb0ELb0ELi128EEEEEEEEEvNT_6ParamsE$_ZZN4cute19as_arithmetic_tupleINS_15ArithmeticTupleIJiiEEEEEDaRKT_ENKUlRKT_E_clIiEEDaS8_) ;  /* 0x000000f000007944 */ /* 0x020fea0003c00000 */
[----:B------:R1:W-:Y:S01]  /*88e0*/  STL [R1+0x19c], R8 ;  /* 0x00019c0801007387 */ /* 0x0003e20000100800 */
[----:B------:R-:W-:-:S03]  /*88f0*/  MOV R14, 0x8910 ;  /* 0x00008910000e7802 */ /* 0x000fc60000000f00 */
[----:B-1----:R-:W-:Y:S05]  /*8900*/  CALL.REL.NOINC `($_ZN7cutlass13device_kernelIN5flash19enable_sm80_to_sm89INS1_16FlashAttnBwdSm80INS1_25CollectiveMainloopBwdSm80ILi2ELi2EN4cute5tupleIJNS5_1CILi64EEENS7_ILi128EEES8_EEENS_10bfloat16_tEfNS_4arch4Sm80ELb0ELb1ELb1ELb0ELb1ELb0ELb0ELb0ELi2ELi2ELi4ELi2ELb1EEENS1_24CollectiveEpilogueBwdGQAISA_fSD_Li256ELb0ELb1EEENS1_19SingleTileSchedulerILb0ELb0ELb0ELi128EEEEEEEEEvNT_6ParamsE$_ZZN4cute19as_arithmetic_tupleINS_15ArithmeticTupleIJiiEEEEEDaRKT_ENKUlDpRKT_E_clIJiiEEEDaS9_) ;  /* 0x0000005000007944 */ /* 0x002fea0003c00000 */
[----:B------:R-:W-:-:S04]  /*8910*/  MOV R31, 0x0 ;  /* 0x00000000001f7802 */ /* 0x000fc80000000f00 */
[----:B------:R-:W-:Y:S05]  /*8920*/  RET.REL.NODEC R30 `(_ZN7cutlass13device_kernelIN5flash19enable_sm80_to_sm89INS1_16FlashAttnBwdSm80INS1_25CollectiveMainloopBwdSm80ILi2ELi2EN4cute5tupleIJNS5_1CILi64EEENS7_ILi128EEES8_EEENS_10bfloat16_tEfNS_4arch4Sm80ELb0ELb1ELb1ELb0ELb1ELb0ELb0ELb0ELi2ELi2ELi4ELi2ELb1EEENS1_24CollectiveEpilogueBwdGQAISA_fSD_Li256ELb0ELb1EEENS1_19SingleTileSchedulerILb0ELb0ELb0ELi128EEEEEEEEEvNT_6ParamsE) ;  /* 0xffff76d01e007950 */ /* 0x000fea0003c3ffff */
        .type           $_ZN7cutlass13device_kernelIN5flash19enable_sm80_to_sm89INS1_16FlashAttnBwdSm80INS1_25CollectiveMainloopBwdSm80ILi2ELi2EN4cute5tupleIJNS5_1CILi64EEENS7_ILi128EEES8_EEENS_10bfloat16_tEfNS_4arch4Sm80ELb0ELb1ELb1ELb0ELb1ELb0ELb0ELb0ELi2ELi2ELi4ELi2ELb1EEENS1_24CollectiveEpilogueBwdGQAISA_fSD_Li256ELb0ELb1EEENS1_19SingleTileSchedulerILb0ELb0ELb0ELi128EEEEEEEEEvNT_6ParamsE$_ZZN4cute19as_arithmetic_tupleINS_15ArithmeticTupleIJNS1_IJiiEEEiiiEEEEEDaRKT_ENKUlRKT_E_clIiEEDaS9_,@function
        .size           $_ZN7cutlass13device_kernelIN5flash19enable_sm80_to_sm89INS1_16FlashAttnBwdSm80INS1_25CollectiveMainloopBwdSm80ILi2ELi2EN4cute5tupleIJNS5_1CILi64EEENS7_ILi128EEES8_EEENS_10bfloat16_tEfNS_4arch4Sm80ELb0ELb1ELb1ELb0ELb1ELb0ELb0ELb0ELi2ELi2ELi4ELi2ELb1EEENS1_24CollectiveEpilogueBwdGQAISA_fSD_Li256ELb0ELb1EEENS1_19SingleTileSchedulerILb0ELb0ELb0ELi128EEEEEEEEEvNT_6ParamsE$_ZZN4cute19as_arithmetic_tupleINS_15ArithmeticTupleIJNS1_IJiiEEEiiiEEEEEDaRKT_ENKUlRKT_E_clIiEEDaS9_,($_ZN7cutlass13device_kernelIN5flash19enable_sm80_to_sm89INS1_16FlashAttnBwdSm80INS1_25CollectiveMainloopBwdSm80ILi2ELi2EN4cute5tupleIJNS5_1CILi64EEENS7_ILi128EEES8_EEENS_10bfloat16_tEfNS_4arch4Sm80ELb0ELb1ELb1ELb0ELb1ELb0ELb0ELb0ELi2ELi2ELi4ELi2ELb1EEENS1_24CollectiveEpilogueBwdGQAISA_fSD_Li256ELb0ELb1EEENS1_19SingleTileSchedulerILb0ELb0ELb0ELi128EEEEEEEEEvNT_6ParamsE$_ZZN4cute19as_arithmetic_tupleINS_15ArithmeticTupleIJiiEEEEEDaRKT_ENKUlDpRKT_E_clIJiiEEEDaS9_ - $_ZN7cutlass13device_kernelIN5flash19enable_sm80_to_sm89INS1_16FlashAttnBwdSm80INS1_25CollectiveMainloopBwdSm80ILi2ELi2EN4cute5tupleIJNS5_1CILi64EEENS7_ILi128EEES8_EEENS_10bfloat16_tEfNS_4arch4Sm80ELb0ELb1ELb1ELb0ELb1ELb0ELb0ELb0ELi2ELi2ELi4ELi2ELb1EEENS1_24CollectiveEpilogueBwdGQAISA_fSD_Li256ELb0ELb1EEENS1_19SingleTileSchedulerILb0ELb0ELb0ELi128EEEEEEEEEvNT_6ParamsE$_ZZN4cute19as_arithmetic_tupleINS_15ArithmeticTupleIJNS1_IJiiEEEiiiEEEEEDaRKT_ENKUlRKT_E_clIiEEDaS9_)
$_ZN7cutlass13device_kernelIN5flash19enable_sm80_to_sm89INS1_16FlashAttnBwdSm80INS1_25CollectiveMainloopBwdSm80ILi2ELi2EN4cute5tupleIJNS5_1CILi64EEENS7_ILi128EEES8_EEENS_10bfloat16_tEfNS_4arch4Sm80ELb0ELb1ELb1ELb0ELb1ELb0ELb0ELb0ELi2ELi2ELi4ELi2ELb1EEENS1_24CollectiveEpilogueBwdGQAISA_fSD_Li256ELb0ELb1EEENS1_19SingleTileSchedulerILb0ELb0ELb0ELi128EEEEEEEEEvNT_6ParamsE$_ZZN4cute19as_arithmetic_tupleINS_15ArithmeticTupleIJNS1_IJiiEEEiiiEEEEEDaRKT_ENKUlRKT_E_clIiEEDaS9_:
[----:B------:R-:W-:Y:S02]  /*8930*/  MOV R7, 0x0 ;  /* 0x0000000000077802 */ /* 0x000fe40000000f00 */
[----:B------:R-:W-:Y:S02]  /*8940*/  MOV R8, R3 ;  /* 0x0000000300087202 */ /* 0x000fe40000000f00 */
[----:B------:R-:W-:Y:S05]  /*8950*/  RET.REL.NODEC R6 `(_ZN7cutlass13device_kernelIN5flash19enable_sm80_to_sm89INS1_16FlashAttnBwdSm80INS1_25CollectiveMainloopBwdSm80ILi2ELi2EN4cute5tupleIJNS5_1CILi64EEENS7_ILi128EEES8_EEENS_10bfloat16_tEfNS_4arch4Sm80ELb0ELb1ELb1ELb0ELb1ELb0ELb0ELb0ELi2ELi2ELi4ELi2ELb1EEENS1_24CollectiveEpilogueBwdGQAISA_fSD_Li256ELb0ELb1EEENS1_19SingleTileSchedulerILb0ELb0ELb0ELi128EEEEEEEEEvNT_6ParamsE) ;  /* 0xffff76a006007950 */ /* 0x000fea0003c3ffff */
        .type           $_ZN7cutlass13device_kernelIN5flash19enable_sm80_to_sm89INS1_16FlashAttnBwdSm80INS1_25CollectiveMainloopBwdSm80ILi2ELi2EN4cute5tupleIJNS5_1CILi64EEENS7_ILi128EEES8_EEENS_10bfloat16_tEfNS_4arch4Sm80ELb0ELb1ELb1ELb0ELb1ELb0ELb0ELb0ELi2ELi2ELi4ELi2ELb1EEENS1_24CollectiveEpilogueBwdGQAISA_fSD_Li256ELb0ELb1EEENS1_19SingleTileSchedulerILb0ELb0ELb0ELi128EEEEEEEEEvNT_6ParamsE$_ZZN4cute19as_arithmetic_tupleINS_15ArithmeticTupleIJiiEEEEEDaRKT_ENKUlDpRKT_E_clIJiiEEEDaS9_,@function
        .size           $_ZN7cutlass13device_kernelIN5flash19enable_sm80_to_sm89INS1_16FlashAttnBwdSm80INS1_25CollectiveMainloopBwdSm80ILi2ELi2EN4cute5tupleIJNS5_1CILi64EEENS7_ILi128EEES8_EEENS_10bfloat16_tEfNS_4arch4Sm80ELb0ELb1ELb1ELb0ELb1ELb0ELb0ELb0ELi2ELi2ELi4ELi2ELb1EEENS1_24CollectiveEpilogueBwdGQAISA_fSD_Li256ELb0ELb1EEENS1_19SingleTileSchedulerILb0ELb0ELb0ELi128EEEEEEEEEvNT_6ParamsE$_ZZN4cute19as_arithmetic_tupleINS_15ArithmeticTupleIJiiEEEEEDaRKT_ENKUlDpRKT_E_clIJiiEEEDaS9_,($_ZN7cutlass13device_kernelIN5flash19enable_sm80_to_sm89INS1_16FlashAttnBwdSm80INS1_25CollectiveMainloopBwdSm80ILi2ELi2EN4cute5tupleIJNS5_1CILi64EEENS7_ILi128EEES8_EEENS_10bfloat16_tEfNS_4arch4Sm80ELb0ELb1ELb1ELb0ELb1ELb0ELb0ELb0ELi2ELi2ELi4ELi2ELb1EEENS1_24CollectiveEpilogueBwdGQAISA_fSD_Li256ELb0ELb1EEENS1_19SingleTileSchedulerILb0ELb0ELb0ELi128EEEEEEEEEvNT_6ParamsE$_ZZN4cute19as_arithmetic_tupleINS_15ArithmeticTupleIJiiEEEEEDaRKT_ENKUlRKT_E_clIiEEDaS8_ - $_ZN7cutlass13device_kernelIN5flash19enable_sm80_to_sm89INS1_16FlashAttnBwdSm80INS1_25CollectiveMainloopBwdSm80ILi2ELi2EN4cute5tupleIJNS5_1CILi64EEENS7_ILi128EEES8_EEENS_10bfloat16_tEfNS_4arch4Sm80ELb0ELb1ELb1ELb0ELb1ELb0ELb0ELb0ELi2ELi2ELi4ELi2ELb1EEENS1_24CollectiveEpilogueBwdGQAISA_fSD_Li256ELb0ELb1EEENS1_19SingleTileSchedulerILb0ELb0ELb0ELi128EEEEEEEEEvNT_6ParamsE$_ZZN4cute19as_arithmetic_tupleINS_15ArithmeticTupleIJiiEEEEEDaRKT_ENKUlDpRKT_E_clIJiiEEEDaS9_)
$_ZN7cutlass13device_kernelIN5flash19enable_sm80_to_sm89INS1_16FlashAttnBwdSm80INS1_25CollectiveMainloopBwdSm80ILi2ELi2EN4cute5tupleIJNS5_1CILi64EEENS7_ILi128EEES8_EEENS_10bfloat16_tEfNS_4arch4Sm80ELb0ELb1ELb1ELb0ELb1ELb0ELb0ELb0ELi2ELi2ELi4ELi2ELb1EEENS1_24CollectiveEpilogueBwdGQAISA_fSD_Li256ELb0ELb1EEENS1_19SingleTileSchedulerILb0ELb0ELb0ELi128EEEEEEEEEvNT_6ParamsE$_ZZN4cute19as_arithmetic_tupleINS_15ArithmeticTupleIJiiEEEEEDaRKT_ENKUlDpRKT_E_clIJiiEEEDaS9_:
[----:B------:R-:W-:Y:S02]  /*8960*/  IADD3 R5, R1, 0x1a0, RZ ;  /* 0x000001a001057810 */ /* 0x000fe40007ffe0ff */
[----:B------:R-:W-:Y:S02]  /*8970*/  MOV R6, 0x89a0 ;  /* 0x000089a000067802 */ /* 0x000fe40000000f00 */
[----:B------:R-:W-:Y:S02]  /*8980*/  IADD3 R5, R5, c[0x0][0x20], RZ ;  /* 0x0000080005057a10 */ /* 0x000fe40007ffe0ff */
[----:B------:R-:W-:Y:S05]  /*8990*/  CALL.REL.NOINC `($_ZN7cutlass13device_kernelIN5flash19enable_sm80_to_sm89INS1_16FlashAttnBwdSm80INS1_25CollectiveMainloopBwdSm80ILi2ELi2EN4cute5tupleIJNS5_1CILi64EEENS7_ILi128EEES8_EEENS_10bfloat16_tEfNS_4arch4Sm80ELb0ELb1ELb1ELb0ELb1ELb0ELb0ELb0ELi2ELi2ELi4ELi2ELb1EEENS1_24CollectiveEpilogueBwdGQAISA_fSD_Li256ELb0ELb1EEENS1_19SingleTileSchedulerILb0ELb0ELb0ELi128EEEEEEEEEvNT_6ParamsE$_ZN4cute5tupleIJiiEEC2ERKiS3_) ;  /* 0xfffff9b000007944 */ /* 0x000fea0003c3ffff */
[----:B-1----:R1:W5:Y:S01]  /*89a0*/  LDL.64 R4, [R1+0x1a0] ;  /* 0x0001a00001047983 */ /* 0x0023620000100a00 */
[----:B------:R-:W-:-:S04]  /*89b0*/  MOV R15, 0x0 ;  /* 0x00000000000f7802 */ /* 0x000fc80000000f00 */
[----:B------:R-:W-:Y:S05]  /*89c0*/  RET.REL.NODEC R14 `(_ZN7cutlass13device_kernelIN5flash19enable_sm80_to_sm89INS1_16FlashAttnBwdSm80INS1_25CollectiveMainloopBwdSm80ILi2ELi2EN4cute5tupleIJNS5_1CILi64EEENS7_ILi128EEES8_EEENS_10bfloat16_tEfNS_4arch4Sm80ELb0ELb1ELb1ELb0ELb1ELb0ELb0ELb0ELi2ELi2ELi4ELi2ELb1EEENS1_24CollectiveEpilogueBwdGQAISA_fSD_Li256ELb0ELb1EEENS1_19SingleTileSchedulerILb0ELb0ELb0ELi128EEEEEEEEEvNT_6ParamsE) ;  /* 0xffff76300e007950 */ /* 0x000fea0003c3ffff */
        .type           $_ZN7cutlass13device_kernelIN5flash19enable_sm80_to_sm89INS1_16FlashAttnBwdSm80INS1_25CollectiveMainloopBwdSm80ILi2ELi2EN4cute5tupleIJNS5_1CILi64EEENS7_ILi128EEES8_EEENS_10bfloat16_tEfNS_4arch4Sm80ELb0ELb1ELb1ELb0ELb1ELb0ELb0ELb0ELi2ELi2ELi4ELi2ELb1EEENS1_24CollectiveEpilogueBwdGQAISA_fSD_Li256ELb0ELb1EEENS1_19SingleTileSchedulerILb0ELb0ELb0ELi128EEEEEEEEEvNT_6ParamsE$_ZZN4cute19as_arithmetic_tupleINS_15ArithmeticTupleIJiiEEEEEDaRKT_ENKUlRKT_E_clIiEEDaS8_,@function
        .size           $_ZN7cutlass13device_kernelIN5flash19enable_sm80_to_sm89INS1_16FlashAttnBwdSm80INS1_25CollectiveMainloopBwdSm80ILi2ELi2EN4cute5tupleIJNS5_1CILi64EEENS7_ILi128EEES8_EEENS_10bfloat16_tEfNS_4arch4Sm80ELb0ELb1ELb1ELb0ELb1ELb0ELb0ELb0ELi2ELi2ELi4ELi2ELb1EEENS1_24CollectiveEpilogueBwdGQAISA_fSD_Li256ELb0ELb1EEENS1_19SingleTileSchedulerILb0ELb0ELb0ELi128EEEEEEEEEvNT_6ParamsE$_ZZN4cute19as_arithmetic_tupleINS_15ArithmeticTupleIJiiEEEEEDaRKT_ENKUlRKT_E_clIiEEDaS8_,($_ZN7cutlass13device_kernelIN5flash19enable_sm80_to_sm89INS1_16FlashAttnBwdSm80INS1_25CollectiveMainloopBwdSm80ILi2ELi2EN4cute5tupleIJNS5_1CILi64EEENS7_ILi128EEES8_EEENS_10bfloat16_tEfNS_4arch4Sm80ELb0ELb1ELb1ELb0ELb1ELb0ELb0ELb0ELi2ELi2ELi4ELi2ELb1EEENS1_24CollectiveEpilogueBwdGQAISA_fSD_Li256ELb0ELb1EEENS1_19SingleTileSchedulerILb0ELb0ELb0ELi128EEEEEEEEEvNT_6ParamsE$_ZZN4cute5sliceINS_5tupleIJNS_10UnderscoreES2_S2_iEEENS1_IJNS1_IJNS_1CILi1EEENS4_ILi0EEEEEElS6_lEEEEEDaRKT_RKT0_ENKUlRKT_RKT0_E_clIS2_lEEDaSH_SK_ - $_ZN7cutlass13device_kernelIN5flash19enable_sm80_to_sm89INS1_16FlashAttnBwdSm80INS1_25CollectiveMainloopBwdSm80ILi2ELi2EN4cute5tupleIJNS5_1CILi64EEENS7_ILi128EEES8_EEENS_10bfloat16_tEfNS_4arch4Sm80ELb0ELb1ELb1ELb0ELb1ELb0ELb0ELb0ELi2ELi2ELi4ELi2ELb1EEENS1_24CollectiveEpilogueBwdGQAISA_fSD_Li256ELb0ELb1EEENS1_19SingleTileSchedulerILb0ELb0ELb0ELi128EEEEEEEEEvNT_6ParamsE$_ZZN4cute19as_arithmetic_tupleINS_15ArithmeticTupleIJiiEEEEEDaRKT_ENKUlRKT_E_clIiEEDaS8_)
$_ZN7cutlass13device_kernelIN5flash19enable_sm80_to_sm89INS1_16FlashAttnBwdSm80INS1_25CollectiveMainloopBwdSm80ILi2ELi2EN4cute5tupleIJNS5_1CILi64EEENS7_ILi128EEES8_EEENS_10bfloat16_tEfNS_4arch4Sm80ELb0ELb1ELb1ELb0ELb1ELb0ELb0ELb0ELi2ELi2ELi4ELi2ELb1EEENS1_24CollectiveEpilogueBwdGQAISA_fSD_Li256ELb0ELb1EEENS1_19SingleTileSchedulerILb0ELb0ELb0ELi128EEEEEEEEEvNT_6ParamsE$_ZZN4cute19as_arithmetic_tupleINS_15ArithmeticTupleIJiiEEEEEDaRKT_ENKUlRKT_E_clIiEEDaS8_:
[----:B------:R-:W-:Y:S02]  /*89d0*/  MOV R7, 0x0 ;  /* 0x0000000000077802 */ /* 0x000fe40000000f00 */
[----:B------:R-:W-:Y:S02]  /*89e0*/  MOV R8, R3 ;  /* 0x0000000300087202 */ /* 0x000fe40000000f00 */
[----:B------:R-:W-:Y:S05]  /*89f0*/  RET.REL.NODEC R6 `(_ZN7cutlass13device_kernelIN5flash19enable_sm80_to_sm89INS1_16FlashAttnBwdSm80INS1_25CollectiveMainloopBwdSm80ILi2ELi2EN4cute5tupleIJNS5_1CILi64EEENS7_ILi128EEES8_EEENS_10bfloat16_tEfNS_4arch4Sm80ELb0ELb1ELb1ELb0ELb1ELb0ELb0ELb0ELi2ELi2ELi4ELi2ELb1EEENS1_24CollectiveEpilogueBwdGQAISA_fSD_Li256ELb0ELb1EEENS1_19SingleTileSchedulerILb0ELb0ELb0ELi128EEEEEEEEEvNT_6ParamsE) ;  /* 0xffff760006007950 */ /* 0x000fea0003c3ffff */
        .type           $_ZN7cutlass13device_kernelIN5flash19enable_sm80_to_sm89INS1_16FlashAttnBwdSm80INS1_25CollectiveMainloopBwdSm80ILi2ELi2EN4cute5tupleIJNS5_1CILi64EEENS7_ILi128EEES8_EEENS_10bfloat16_tEfNS_4arch4Sm80ELb0ELb1ELb1ELb0ELb1ELb0ELb0ELb0ELi2ELi2ELi4ELi2ELb1EEENS1_24CollectiveEpilogueBwdGQAISA_fSD_Li256ELb0ELb1EEENS1_19SingleTileSchedulerILb0ELb0ELb0ELi128EEEEEEEEEvNT_6ParamsE$_ZZN4cute5sliceINS_5tupleIJNS_10UnderscoreES2_S2_iEEENS1_IJNS1_IJNS_1CILi1EEENS4_ILi0EEEEEElS6_lEEEEEDaRKT_RKT0_ENKUlRKT_RKT0_E_clIS2_lEEDaSH_SK_,@function
        .size           $_ZN7cutlass13device_kernelIN5flash19enable_sm80_to_sm89INS1_16FlashAttnBwdSm80INS1_25CollectiveMainloopBwdSm80ILi2ELi2EN4cute5tupleIJNS5_1CILi64EEENS7_ILi128EEES8_EEENS_10bfloat16_tEfNS_4arch4Sm80ELb0ELb1ELb1ELb0ELb1ELb0ELb0ELb0ELi2ELi2ELi4ELi2ELb1EEENS1_24CollectiveEpilogueBwdGQAISA_fSD_Li256ELb0ELb1EEENS1_19SingleTileSchedulerILb0ELb0ELb0ELi128EEEEEEEEEvNT_6ParamsE$_ZZN4cute5sliceINS_5tupleIJNS_10UnderscoreES2_S2_iEEENS1_IJNS1_IJNS_1CILi1EEENS4_ILi0EEEEEElS6_lEEEEEDaRKT_RKT0_ENKUlRKT_RKT0_E_clIS2_lEEDaSH_SK_,($_ZN7cutlass13device_kernelIN5flash19enable_sm80_to_sm89INS1_16FlashAttnBwdSm80INS1_25CollectiveMainloopBwdSm80ILi2ELi2EN4cute5tupleIJNS5_1CILi64EEENS7_ILi128EEES8_EEENS_10bfloat16_tEfNS_4arch4Sm80ELb0ELb1ELb1ELb0ELb1ELb0ELb0ELb0ELi2ELi2ELi4ELi2ELb1EEENS1_24CollectiveEpilogueBwdGQAISA_fSD_Li256ELb0ELb1EEENS1_19SingleTileSchedulerILb0ELb0ELb0ELi128EEEEEEEEEvNT_6ParamsE$_ZZN4cute7idx2crdINS_5tupleIJiEEENS1_IJNS1_IJNS1_IJNS_1CILi8EEENS3_ILi2EEEEEES5_NS3_ILi4EEES5_EEEEEEEEDaRKT_RKT0_ENKUlRKT_RKT0_E_clIiS8_EEDaSI_SL_ - $_ZN7cutlass13device_kernelIN5flash19enable_sm80_to_sm89INS1_16FlashAttnBwdSm80INS1_25CollectiveMainloopBwdSm80ILi2ELi2EN4cute5tupleIJNS5_1CILi64EEENS7_ILi128EEES8_EEENS_10bfloat16_tEfNS_4arch4Sm80ELb0ELb1ELb1ELb0ELb1ELb0ELb0ELb0ELi2ELi2ELi4ELi2ELb1EEENS1_24CollectiveEpilogueBwdGQAISA_fSD_Li256ELb0ELb1EEENS1_19SingleTileSchedulerILb0ELb0ELb0ELi128EEEEEEEEEvNT_6ParamsE$_ZZN4cute5sliceINS_5tupleIJNS_10UnderscoreES2_S2_iEEENS1_IJNS1_IJNS_1CILi1EEENS4_ILi0EEEEEElS6_lEEEEEDaRKT_RKT0_ENKUlRKT_RKT0_E_clIS2_lEEDaSH_SK_)
$_ZN7cutlass13device_kernelIN5flash19enable_sm80_to_sm89INS1_16FlashAttnBwdSm80INS1_25CollectiveMainloopBwdSm80ILi2ELi2EN4cute5tupleIJNS5_1CILi64EEENS7_ILi128EEES8_EEENS_10bfloat16_tEfNS_4arch4Sm80ELb0ELb1ELb1ELb0ELb1ELb0ELb0ELb0ELi2ELi2ELi4ELi2ELb1EEENS1_24CollectiveEpilogueBwdGQAISA_fSD_Li256ELb0ELb1EEENS1_19SingleTileSchedulerILb0ELb0ELb0ELi128EEEEEEEEEvNT_6ParamsE$_ZZN4cute5sliceINS_5tupleIJNS_10UnderscoreES2_S2_iEEENS1_IJNS1_IJNS_1CILi1EEENS4_ILi0EEEEEElS6_lEEEEEDaRKT_RKT0_ENKUlRKT_RKT0_E_clIS2_lEEDaSH_SK_:
[----:B------:R-:W-:Y:S02]  /*8a00*/  IADD3 R7, R1, 0x188, RZ ;  /* 0x0000018801077810 */ /* 0x000fe40007ffe0ff */
[----:B------:R-:W-:Y:S02]  /*8a10*/  MOV R8, 0x8a40 ;  /* 0x00008a4000087802 */ /* 0x000fe40000000f00 */
[----:B------:R-:W-:Y:S02]  /*8a20*/  IADD3 R7, R7, c[0x0][0x20], RZ ;  /* 0x0000080007077a10 */ /* 0x000fe40007ffe0ff */
[----:B------:R-:W-:Y:S05]  /*8a30*/  CALL.REL.NOINC `($_ZN7cutlass13device_kernelIN5flash19enable_sm80_to_sm89INS1_16FlashAttnBwdSm80INS1_25CollectiveMainloopBwdSm80ILi2ELi2EN4cute5tupleIJNS5_1CILi64EEENS7_ILi128EEES8_EEENS_10bfloat16_tEfNS_4arch4Sm80ELb0ELb1ELb1ELb0ELb1ELb0ELb0ELb0ELi2ELi2ELi4ELi2ELb1EEENS1_24CollectiveEpilogueBwdGQAISA_fSD_Li256ELb0ELb1EEENS1_19SingleTileSchedulerILb0ELb0ELb0ELi128EEEEEEEEEvNT_6ParamsE$_ZN4cute3eso3ESOILb0ELb1EJlEEC2ERKl) ;  /* 0xffffec1000007944 */ /* 0x000fea0003c3ffff */
[----:B-1----:R1:W5:Y:S01]  /*8a40*/  LDL.64 R4, [R1+0x188] ;  /* 0x0001880001047983 */ /* 0x0023620000100a00 */
[----:B------:R-:W-:-:S04]  /*8a50*/  MOV R7, 0x0 ;  /* 0x0000000000077802 */ /* 0x000fc80000000f00 */
[----:B------:R-:W-:Y:S05]  /*8a60*/  RET.REL.NODEC R6 `(_ZN7cutlass13device_kernelIN5flash19enable_sm80_to_sm89INS1_16FlashAttnBwdSm80INS1_25CollectiveMainloopBwdSm80ILi2ELi2EN4cute5tupleIJNS5_1CILi64EEENS7_ILi128EEES8_EEENS_10bfloat16_tEfNS_4arch4Sm80ELb0ELb1ELb1ELb0ELb1ELb0ELb0ELb0ELi2ELi2ELi4ELi2ELb1EEENS1_24CollectiveEpilogueBwdGQAISA_fSD_Li256ELb0ELb1EEENS1_19SingleTileSchedulerILb0ELb0ELb0ELi128EEEEEEEEEvNT_6ParamsE) ;  /* 0xffff759006007950 */ /* 0x000fea0003c3ffff */
        .type           $_ZN7cutlass13device_kernelIN5flash19enable_sm80_to_sm89INS1_16FlashAttnBwdSm80INS1_25CollectiveMainloopBwdSm80ILi2ELi2EN4cute5tupleIJNS5_1CILi64EEENS7_ILi128EEES8_EEENS_10bfloat16_tEfNS_4arch4Sm80ELb0ELb1ELb1ELb0ELb1ELb0ELb0ELb0ELi2ELi2ELi4ELi2ELb1EEENS1_24CollectiveEpilogueBwdGQAISA_fSD_Li256ELb0ELb1EEENS1_19SingleTileSchedulerILb0ELb0ELb0ELi128EEEEEEEEEvNT_6ParamsE$_ZZN4cute7idx2crdINS_5tupleIJiEEENS1_IJNS1_IJNS1_IJNS_1CILi8EEENS3_ILi2EEEEEES5_NS3_ILi4EEES5_EEEEEEEEDaRKT_RKT0_ENKUlRKT_RKT0_E_clIiS8_EEDaSI_SL_,@function
        .size           $_ZN7cutlass13device_kernelIN5flash19enable_sm80_to_sm89INS1_16FlashAttnBwdSm80INS1_25CollectiveMainloopBwdSm80ILi2ELi2EN4cute5tupleIJNS5_1CILi64EEENS7_ILi128EEES8_EEENS_10bfloat16_tEfNS_4arch4Sm80ELb0ELb1ELb1ELb0ELb1ELb0ELb0ELb0ELi2ELi2ELi4ELi2ELb1EEENS1_24CollectiveEpilogueBwdGQAISA_fSD_Li256ELb0ELb1EEENS1_19SingleTileSchedulerILb0ELb0ELb0ELi128EEEEEEEEEvNT_6ParamsE$_ZZN4cute7idx2crdINS_5tupleIJiEEENS1_IJNS1_IJNS1_IJNS_1CILi8EEENS3_ILi2EEEEEES5_NS3_ILi4EEES5_EEEEEEEEDaRKT_RKT0_ENKUlRKT_RKT0_E_clIiS8_EEDaSI_SL_,($_ZN7cutlass13device_kernelIN5flash19enable_sm80_to_sm89INS1_16FlashAttnBwdSm80INS1_25CollectiveMainloopBwdSm80ILi2ELi2EN4cute5tupleIJNS5_1CILi64EEENS7_ILi128EEES8_EEENS_10bfloat16_tEfNS_4arch4Sm80ELb0ELb1ELb1ELb0ELb1ELb0ELb0ELb0ELi2ELi2ELi4ELi2ELb1EEENS1_24CollectiveEpilogueBwdGQAISA_fSD_Li256ELb0ELb1EEENS1_19SingleTileSchedulerILb0ELb0ELb0ELi128EEEEEEEEEvNT_6ParamsE$_ZZN4cute7idx2crdINS_5tupleIJiEEENS1_IJNS1_IJNS1_IJNS_1CILi8EEENS3_ILi2EEEEEES5_S5_NS3_ILi4EEEEEEEEEEEDaRKT_RKT0_ENKUlRKT_RKT0_E_clIiS8_EEDaSI_SL_ - $_ZN7cutlass13device_kernelIN5flash19enable_sm80_to_sm89INS1_16FlashAttnBwdSm80INS1_25CollectiveMainloopBwdSm80ILi2ELi2EN4cute5tupleIJNS5_1CILi64EEENS7_ILi128EEES8_EEENS_10bfloat16_tEfNS_4arch4Sm80ELb0ELb1ELb1ELb0ELb1ELb0ELb0ELb0ELi2ELi2ELi4ELi2ELb1EEENS1_24CollectiveEpilogueBwdGQAISA_fSD_Li256ELb0ELb1EEENS1_19SingleTileSchedulerILb0ELb0ELb0ELi128EEEEEEEEEvNT_6ParamsE$_ZZN4cute7idx2crdINS_5tupleIJiEEENS1_IJNS1_IJNS1_IJNS_1CILi8EEENS3_ILi2EEEEEES5_NS3_ILi4EEES5_EEEEEEEEDaRKT_RKT0_ENKUlRKT_RKT0_E_clIiS8_EEDaSI_SL_)
$_ZN7cutlass13device_kernelIN5flash19enable_sm80_to_sm89INS1_16FlashAttnBwdSm80INS1_25CollectiveMainloopBwdSm80ILi2ELi2EN4cute5tupleIJNS5_1CILi64EEENS7_ILi128EEES8_EEENS_10bfloat16_tEfNS_4arch4Sm80ELb0ELb1ELb1ELb0ELb1ELb0ELb0ELb0ELi2ELi2ELi4ELi2ELb1EEENS1_24CollectiveEpilogueBwdGQAISA_fSD_Li256ELb0ELb1EEENS1_19SingleTileSchedulerILb0ELb0ELb0ELi128EEEEEEEEEvNT_6ParamsE$_ZZN4cute7idx2crdINS_5tupleIJiEEENS1_IJNS1_IJNS1_IJNS_1CILi8EEENS3_ILi2EEEEEES5_NS3_ILi4EEES5_EEEEEEEEDaRKT_RKT0_ENKUlRKT_RKT0_E_clIiS8_EEDaSI_SL_:
        /* <DEDUP_REMOVED lines=16> */
[----:B-1----:R-:W-:Y:S05]  /*8b70*/  CALL.REL.NOINC `($_ZN7cutlass13device_kernelIN5flash19enable_sm80_to_sm89INS1_16FlashAttnBwdSm80INS1_25CollectiveMainloopBwdSm80ILi2ELi2EN4cute5tupleIJNS5_1CILi64EEENS7_ILi128EEES8_EEENS_10bfloat16_tEfNS_4arch4Sm80ELb0ELb1ELb1ELb0ELb1ELb0ELb0ELb0ELi2ELi2ELi4ELi2ELb1EEENS1_24CollectiveEpilogueBwdGQAISA_fSD_Li256ELb0ELb1EEENS1_19SingleTileSchedulerILb0ELb0ELb0ELi128EEEEEEEEEvNT_6ParamsE$_ZN4cute5tupleIJiEEC2ERKi) ;  /* 0xfffff74000007944 */ /* 0x002fea0003c3ffff */
        /* <DEDUP_REMOVED lines=8> */
[----:B-1---5:R-:W-:Y:S05]  /*8c00*/  CALL.REL.NOINC `($_ZN7cutlass13device_kernelIN5flash19enable_sm80_to_sm89INS1_16FlashAttnBwdSm80INS1_25CollectiveMainloopBwdSm80ILi2ELi2EN4cute5tupleIJNS5_1CILi64EEENS7_ILi128EEES8_EEENS_10bfloat16_tEfNS_4arch4Sm80ELb0ELb1ELb1ELb0ELb1ELb0ELb0ELb0ELi2ELi2ELi4ELi2ELb1EEENS1_24CollectiveEpilogueBwdGQAISA_fSD_Li256ELb0ELb1EEENS1_19SingleTileSchedulerILb0ELb0ELb0ELi128EEEEEEEEEvNT_6ParamsE$_ZN4cute5tupleIJiEEC2ERKi) ;  /* 0xfffff6b000007944 */ /* 0x022fea0003c3ffff */
[----:B------:R1:W5:Y:S01]  /*8c10*/  LDL R7, [R1+0x168] ;  /* 0x0001680001077983 */ /* 0x0003620000100800 */
[----:B------:R-:W-:Y:S01]  /*8c20*/  MOV R5, R6 ;  /* 0x0000000600057202 */ /* 0x000fe20000000f00 */
[----:B------:R-:W-:Y:S01]  /*8c30*/  UMOV UR40, UR22 ;  /* 0x0000001600287c82 */ /* 0x000fe20008000000 */
[----:B------:R-:W-:-:S02]  /*8c40*/  MOV R4, 0x8c60 ;  /* 0x00008c6000047802 */ /* 0x000fc40000000f00 */
[----:B-1---5:R-:W-:Y:S05]  /*8c50*/  CALL.REL.NOINC `($_ZN7cutlass13device_kernelIN5flash19enable_sm80_to_sm89INS1_16FlashAttnBwdSm80INS1_25CollectiveMainloopBwdSm80ILi2ELi2EN4cute5tupleIJNS5_1CILi64EEENS7_ILi128EEES8_EEENS_10bfloat16_tEfNS_4arch4Sm80ELb0ELb1ELb1ELb0ELb1ELb0ELb0ELb0ELi2ELi2ELi4ELi2ELb1EEENS1_24CollectiveEpilogueBwdGQAISA_fSD_Li256ELb0ELb1EEENS1_19SingleTileSchedulerILb0ELb0ELb0ELi128EEEEEEEEEvNT_6ParamsE$_ZN4cute5tupleIJiEEC2ERKi) ;  /* 0xfffff66000007944 */ /* 0x022fea0003c3ffff */
[----:B------:R1:W5:Y:S01]  /*8c60*/  LDL R5, [R1+0x164] ;  /* 0x0001640001057983 */ /* 0x0003620000100800 */
[----:B------:R-:W-:Y:S01]  /*8c70*/  MOV R4, 0x8ca0 ;  /* 0x00008ca000047802 */ /* 0x000fe20000000f00 */
[----:B------:R-:W-:-:S02]  /*8c80*/  UMOV UR40, UR5 ;  /* 0x0000000500287c82 */ /* 0x000fc40008000000 */
        /* <DEDUP_REMOVED lines=8> */
[----:B-1---5:R-:W-:Y:S05]  /*8d10*/  CALL.REL.NOINC `($_ZN7cutlass13device_kernelIN5flash19enable_sm80_to_sm89INS1_16FlashAttnBwdSm80INS1_25CollectiveMainloopBwdSm80ILi2ELi2EN4cute5tupleIJNS5_1CILi64EEENS7_ILi128EEES8_EEENS_10bfloat16_tEfNS_4arch4Sm80ELb0ELb1ELb1ELb0ELb1ELb0ELb0ELb0ELi2ELi2ELi4ELi2ELb1EEENS1_24CollectiveEpilogueBwdGQAISA_fSD_Li256ELb0ELb1EEENS1_19SingleTileSchedulerILb0ELb0ELb0ELi128EEEEEEEEEvNT_6ParamsE$_ZN4cute5tupleIJNS_15ArithmeticTupleIJiEEEEEC2ERKS2_) ;  /* 0xfffff34000007944 */ /* 0x022fea0003c3ffff */
        /* <DEDUP_REMOVED lines=12> */
[----:B-1---5:R-:W-:Y:S05]  /*8de0*/  CALL.REL.NOINC `($_ZN7cutlass13device_kernelIN5flash19enable_sm80_to_sm89INS1_16FlashAttnBwdSm80INS1_25CollectiveMainloopBwdSm80ILi2ELi2EN4cute5tupleIJNS5_1CILi64EEENS7_ILi128EEES8_EEENS_10bfloat16_tEfNS_4arch4Sm80ELb0ELb1ELb1ELb0ELb1ELb0ELb0ELb0ELi2ELi2ELi4ELi2ELb1EEENS1_24CollectiveEpilogueBwdGQAISA_fSD_Li256ELb0ELb1EEENS1_19SingleTileSchedulerILb0ELb0ELb0ELi128EEEEEEEEEvNT_6ParamsE$_ZN4cute5tupleIJNS_1CILi0EEEiEEC2ERKS2_RKi) ;  /* 0xfffff43000007944 */ /* 0x022fea0003c3ffff */
[----:B------:R1:W5:Y:S01]  /*8df0*/  LDL R5, [R1+0x168] ;  /* 0x0001680001057983 */ /* 0x0003620000100800 */
[----:B------:R-:W-:Y:S01]  /*8e00*/  MOV R8, 0x8e30 ;  /* 0x00008e3000087802 */ /* 0x000fe20000000f00 */
[----:B------:R-:W-:-:S02]  /*8e10*/  UMOV UR38, UR19 ;  /* 0x0000001300267c82 */ /* 0x000fc40008000000 */
[----:B-1---5:R-:W-:Y:S05]  /*8e20*/  CALL.REL.NOINC `($_ZN7cutlass13device_kernelIN5flash19enable_sm80_to_sm89INS1_16FlashAttnBwdSm80INS1_25CollectiveMainloopBwdSm80ILi2ELi2EN4cute5tupleIJNS5_1CILi64EEENS7_ILi128EEES8_EEENS_10bfloat16_tEfNS_4arch4Sm80ELb0ELb1ELb1ELb0ELb1ELb0ELb0ELb0ELi2ELi2ELi4ELi2ELb1EEENS1_24CollectiveEpilogueBwdGQAISA_fSD_Li256ELb0ELb1EEENS1_19SingleTileSchedulerILb0ELb0ELb0ELi128EEEEEEEEEvNT_6ParamsE$_ZN4cute5tupleIJNS_15ArithmeticTupleIJNS_1CILi0EEEiEEEEEC2ERKS4_) ;  /* 0xfffff1f000007944 */ /* 0x022fea0003c3ffff */
[----:B------:R1:W5:Y:S01]  /*8e30*/  LDL R8, [R1+0x168] ;  /* 0x0001680001087983 */ /* 0x0003620000100800 */
[----:B------:R-:W-:Y:S01]  /*8e40*/  IMAD.MOV.U32 R5, RZ, RZ, R6 ;  /* 0x000000ffff057224 */ /* 0x000fe200078e0006 */
[----:B------:R-:W-:-:S02]  /*8e50*/  MOV R4, UR19 ;  /* 0x0000001300047c02 */ /* 0x000fc40008000f00 */
[----:B------:R-:W-:Y:S02]  /*8e60*/  MOV R6, 0x8e80 ;  /* 0x00008e8000067802 */ /* 0x000fe40000000f00 */
[----:B-1---5:R-:W-:Y:S05]  /*8e70*/  CALL.REL.NOINC `($_ZN7cutlass13device_kernelIN5flash19enable_sm80_to_sm89INS1_16FlashAttnBwdSm80INS1_25CollectiveMainloopBwdSm80ILi2ELi2EN4cute5tupleIJNS5_1CILi64EEENS7_ILi128EEES8_EEENS_10bfloat16_tEfNS_4arch4Sm80ELb0ELb1ELb1ELb0ELb1ELb0ELb0ELb0ELi2ELi2ELi4ELi2ELb1EEENS1_24CollectiveEpilogueBwdGQAISA_fSD_Li256ELb0ELb1EEENS1_19SingleTileSchedulerILb0ELb0ELb0ELi128EEEEEEEEEvNT_6ParamsE$_ZN4cute3eso3ESOILb0ELb1EJiNS_1CILi0EEEEEC2ERKiRKS3_) ;  /* 0xffffe79000007944 */ /* 0x022fea0003c3ffff */
[----:B------:R2:W5:Y:S01]  /*8e80*/  LDL R12, [R1+0x168] ;  /* 0x00016800010c7983 */ /* 0x0005620000100800 */
[----:B-1----:R-:W-:Y:S02]  /*8e90*/  MOV R4, UR19 ;  /* 0x0000001300047c02 */ /* 0x002fe40008000f00 */
[----:B------:R-:W-:Y:S01]  /*8ea0*/  MOV R14, 0x8ed0 ;  /* 0x00008ed0000e7802 */ /* 0x000fe20000000f00 */
[----:B------:R2:W-:Y:S04]  /*8eb0*/  STL [R1+0x168], R8 ;  /* 0x0001680801007387 */ /* 0x0005e80000100800 */
[----:B--2--5:R-:W-:Y:S05]  /*8ec0*/  CALL.REL.NOINC `($_ZN7cutlass13device_kernelIN5flash19enable_sm80_to_sm89INS1_16FlashAttnBwdSm80INS1_25CollectiveMainloopBwdSm80ILi2ELi2EN4cute5tupleIJNS5_1CILi64EEENS7_ILi128EEES8_EEENS_10bfloat16_tEfNS_4arch4Sm80ELb0ELb1ELb1ELb0ELb1ELb0ELb0ELb0ELi2ELi2ELi4ELi2ELb1EEENS1_24CollectiveEpilogueBwdGQAISA_fSD_Li256ELb0ELb1EEENS1_19SingleTileSchedulerILb0ELb0ELb0ELi128EEEEEEEEEvNT_6ParamsE$_ZZN4cuteplIJiEJNS_1CILi0EEEiEEEDaRKNS_15ArithmeticTupleIJDpT_EEERKNS3_IJDpT0_EEEENKUlDpRKT_E_clIJiiEEEDaSH_) ;  /* 0x0000190000007944 */ /* 0x024fea0003c00000 */
[----:B-----5:R-:W-:Y:S02]  /*8ed0*/  MOV R14, R4 ;  /* 0x00000004000e7202 */ /* 0x020fe40000000f00 */
[----:B------:R-:W-:Y:S02]  /*8ee0*/  MOV R4, 0x8f00 ;  /* 0x00008f0000047802 */ /* 0x000fe40000000f00 */
[----:B-1----:R-:W-:Y:S05]  /*8ef0*/  CALL.REL.NOINC `($_ZN7cutlass13device_kernelIN5flash19enable_sm80_to_sm89INS1_16FlashAttnBwdSm80INS1_25CollectiveMainloopBwdSm80ILi2ELi2EN4cute5tupleIJNS5_1CILi64EEENS7_ILi128EEES8_EEENS_10bfloat16_tEfNS_4arch4Sm80ELb0ELb1ELb1ELb0ELb1ELb0ELb0ELb0ELi2ELi2ELi4ELi2ELb1EEENS1_24CollectiveEpilogueBwdGQAISA_fSD_Li256ELb0ELb1EEENS1_19SingleTileSchedulerILb0ELb0ELb0ELi128EEEEEEEEEvNT_6ParamsE$_ZZN4cuteplIJNS_15ArithmeticTupleIJiEEEEJNS1_IJNS_1CILi0EEEiEEEEEEDaRKNS1_IJDpT_EEERKNS1_IJDpT0_EEEENKUlDpRKT_E_clIJNS1_IJiiEEEEEEDaSJ_) ;  /* 0x0000151000007944 */ /* 0x002fea0003c00000 */
        /* <DEDUP_REMOVED lines=8> */
[----:B--2--5:R-:W-:Y:S05]  /*8f80*/  CALL.REL.NOINC `($_ZN7cutlass13device_kernelIN5flash19enable_sm80_to_sm89INS1_16FlashAttnBwdSm80INS1_25CollectiveMainloopBwdSm80ILi2ELi2EN4cute5tupleIJNS5_1CILi64EEENS7_ILi128EEES8_EEENS_10bfloat16_tEfNS_4arch4Sm80ELb0ELb1ELb1ELb0ELb1ELb0ELb0ELb0ELi2ELi2ELi4ELi2ELb1EEENS1_24CollectiveEpilogueBwdGQAISA_fSD_Li256ELb0ELb1EEENS1_19SingleTileSchedulerILb0ELb0ELb0ELi128EEEEEEEEEvNT_6ParamsE$_ZN4cute5tupleIJiEEC2ERKi) ;  /* 0xfffff33000007944 */ /* 0x024fea0003c3ffff */
        /* <DEDUP_REMOVED lines=9> */
[----:B-1---5:R-:W-:Y:S05]  /*9020*/  CALL.REL.NOINC `($_ZN7cutlass13device_kernelIN5flash19enable_sm80_to_sm89INS1_16FlashAttnBwdSm80INS1_25CollectiveMainloopBwdSm80ILi2ELi2EN4cute5tupleIJNS5_1CILi64EEENS7_ILi128EEES8_EEENS_10bfloat16_tEfNS_4arch4Sm80ELb0ELb1ELb1ELb0ELb1ELb0ELb0ELb0ELi2ELi2ELi4ELi2ELb1EEENS1_24CollectiveEpilogueBwdGQAISA_fSD_Li256ELb0ELb1EEENS1_19SingleTileSchedulerILb0ELb0ELb0ELi128EEEEEEEEEvNT_6ParamsE$_ZN4cute5tupleIJiEEC2ERKi) ;  /* 0xfffff29000007944 */ /* 0x022fea0003c3ffff */
[----:B------:R1:W5:Y:S01]  /*9030*/  LDL R18, [R1+0x168] ;  /* 0x0001680001127983 */ /* 0x0003620000100800 */
[----:B------:R-:W-:Y:S01]  /*9040*/  MOV R5, R3 ;  /* 0x0000000300057202 */ /* 0x000fe20000000f00 */
[----:B------:R-:W-:Y:S01]  /*9050*/  UMOV UR40, UR19 ;  /* 0x0000001300287c82 */ /* 0x000fe20008000000 */
[----:B------:R-:W-:Y:S02]  /*9060*/  MOV R4, 0x9080 ;  /* 0x0000908000047802 */ /* 0x000fe40000000f00 */
[----:B-1---5:R-:W-:Y:S05]  /*9070*/  CALL.REL.NOINC `($_ZN7cutlass13device_kernelIN5flash19enable_sm80_to_sm89INS1_16FlashAttnBwdSm80INS1_25CollectiveMainloopBwdSm80ILi2ELi2EN4cute5tupleIJNS5_1CILi64EEENS7_ILi128EEES8_EEENS_10bfloat16_tEfNS_4arch4Sm80ELb0ELb1ELb1ELb0ELb1ELb0ELb0ELb0ELi2ELi2ELi4ELi2ELb1EEENS1_24CollectiveEpilogueBwdGQAISA_fSD_Li256ELb0ELb1EEENS1_19SingleTileSchedulerILb0ELb0ELb0ELi128EEEEEEEEEvNT_6ParamsE$_ZN4cute5tupleIJiEEC2ERKi) ;  /* 0xfffff24000007944 */ /* 0x022fea0003c3ffff */
[----:B------:R1:W5:Y:S01]  /*9080*/  LDL R8, [R1+0x168] ;  /* 0x0001680001087983 */ /* 0x0003620000100800 */
[----:B------:R-:W-:Y:S01]  /*9090*/  MOV R5, R18 ;  /* 0x0000001200057202 */ /* 0x000fe20000000f00 */
[----:B------:R-:W-:Y:S01]  /*90a0*/  UMOV UR40, UR5 ;  /* 0x0000000500287c82 */ /* 0x000fe20008000000 */
[----:B------:R-:W-:Y:S02]  /*90b0*/  MOV R4, 0x90d0 ;  /* 0x000090d000047802 */ /* 0x000fe40000000f00 */
[----:B-1---5:R-:W-:Y:S05]  /*90c0*/  CALL.REL.NOINC `($_ZN7cutlass13device_kernelIN5flash19enable_sm80_to_sm89INS1_16FlashAttnBwdSm80INS1_25CollectiveMainloopBwdSm80ILi2ELi2EN4cute5tupleIJNS5_1CILi64EEENS7_ILi128EEES8_EEENS_10bfloat16_tEfNS_4arch4Sm80ELb0ELb1ELb1ELb0ELb1ELb0ELb0ELb0ELi2ELi2ELi4ELi2ELb1EEENS1_24CollectiveEpilogueBwdGQAISA_fSD_Li256ELb0ELb1EEENS1_19SingleTileSchedulerILb0ELb0ELb0ELi128EEEEEEEEEvNT_6ParamsE$_ZN4cute5tupleIJiEEC2ERKi) ;  /* 0xfffff1f000007944 */ /* 0x022fea0003c3ffff */
[----:B------:R1:W5:Y:S01]  /*90d0*/  LDL R5, [R1+0x160] ;  /* 0x0001600001057983 */ /* 0x0003620000100800 */
[----:B------:R-:W-:Y:S01]  /*90e0*/  MOV R12, 0x9110 ;  /* 0x00009110000c7802 */ /* 0x000fe20000000f00 */
[----:B------:R-:W-:Y:S02]  /*90f0*/  UMOV UR38, UR19 ;  /* 0x0000001300267c82 */ /* 0x000fe40008000000 */
[----:B-1---5:R-:W-:Y:S05]  /*9100*/  CALL.REL.NOINC `($_ZN7cutlass13device_kernelIN5flash19enable_sm80_to_sm89INS1_16FlashAttnBwdSm80INS1_25CollectiveMainloopBwdSm80ILi2ELi2EN4cute5tupleIJNS5_1CILi64EEENS7_ILi128EEES8_EEENS_10bfloat16_tEfNS_4arch4Sm80ELb0ELb1ELb1ELb0ELb1ELb0ELb0ELb0ELi2ELi2ELi4ELi2ELb1EEENS1_24CollectiveEpilogueBwdGQAISA_fSD_Li256ELb0ELb1EEENS1_19SingleTileSchedulerILb0ELb0ELb0ELi128EEEEEEEEEvNT_6ParamsE$_ZN4cute5tupleIJNS_1CILi0EEES2_iEEC2ERKS2_S5_RKi) ;  /* 0xfffff07000007944 */ /* 0x022fea0003c3ffff */
        /* <DEDUP_REMOVED lines=8> */
[----:B-1---5:R-:W-:Y:S05]  /*9190*/  CALL.REL.NOINC `($_ZN7cutlass13device_kernelIN5flash19enable_sm80_to_sm89INS1_16FlashAttnBwdSm80INS1_25CollectiveMainloopBwdSm80ILi2ELi2EN4cute5tupleIJNS5_1CILi64EEENS7_ILi128EEES8_EEENS_10bfloat16_tEfNS_4arch4Sm80ELb0ELb1ELb1ELb0ELb1ELb0ELb0ELb0ELi2ELi2ELi4ELi2ELb1EEENS1_24CollectiveEpilogueBwdGQAISA_fSD_Li256ELb0ELb1EEENS1_19SingleTileSchedulerILb0ELb0ELb0ELi128EEEEEEEEEvNT_6ParamsE$_ZN4cute5tupleIJNS_1CILi0EEES2_S2_iEEC2ERKS2_S5_S5_RKi) ;  /* 0xffffef9000007944 */ /* 0x022fea0003c3ffff */
[----:B------:R1:W5:Y:S01]  /*91a0*/  LDL R8, [R1+0x168] ;  /* 0x0001680001087983 */ /* 0x0003620000100800 */
[----:B------:R-:W-:Y:S01]  /*91b0*/  MOV R5, R3 ;  /* 0x0000000300057202 */ /* 0x000fe20000000f00 */
[----:B------:R-:W-:Y:S01]  /*91c0*/  UMOV UR38, UR19 ;  /* 0x0000001300267c82 */ /* 0x000fe20008000000 */
[----:B------:R-:W-:-:S02]  /*91d0*/  MOV R4, 0x91f0 ;  /* 0x000091f000047802 */ /* 0x000fc40000000f00 */
[----:B-1---5:R-:W-:Y:S05]  /*91e0*/  CALL.REL.NOINC `($_ZN7cutlass13device_kernelIN5flash19enable_sm80_to_sm89INS1_16FlashAttnBwdSm80INS1_25CollectiveMainloopBwdSm80ILi2ELi2EN4cute5tupleIJNS5_1CILi64EEENS7_ILi128EEES8_EEENS_10bfloat16_tEfNS_4arch4Sm80ELb0ELb1ELb1ELb0ELb1ELb0ELb0ELb0ELi2ELi2ELi4ELi2ELb1EEENS1_24CollectiveEpilogueBwdGQAISA_fSD_Li256ELb0ELb1EEENS1_19SingleTileSchedulerILb0ELb0ELb0ELi128EEEEEEEEEvNT_6ParamsE$_ZN4cute3eso3ESOILb1ELb0EJNS_1CILi0EEES3_iS3_EEC2ERKS3_S6_RKiS6_) ;  /* 0xffffe6b000007944 */ /* 0x022fea0003c3ffff */
[----:B------:R1:W5:Y:S01]  /*91f0*/  LDL R14, [R1+0x168] ;  /* 0x00016800010e7983 */ /* 0x0003620000100800 */
[----:B------:R-:W-:Y:S01]  /*9200*/  MOV R4, 0x9240 ;  /* 0x0000924000047802 */ /* 0x000fe20000000f00 */
[----:B------:R-:W-:-:S02]  /*9210*/  UMOV UR37, UR19 ;  /* 0x0000001300257c82 */ /* 0x000fc40008000000 */
[----:B------:R1:W-:Y:S04]  /*9220*/  STL [R1+0x168], R8 ;  /* 0x0001680801007387 */ /* 0x0003e80000100800 */
[----:B-1---5:R-:W-:Y:S05]  /*9230*/  CALL.REL.NOINC `($_ZN7cutlass13device_kernelIN5flash19enable_sm80_to_sm89INS1_16FlashAttnBwdSm80INS1_25CollectiveMainloopBwdSm80ILi2ELi2EN4cute5tupleIJNS5_1CILi64EEENS7_ILi128EEES8_EEENS_10bfloat16_tEfNS_4arch4Sm80ELb0ELb1ELb1ELb0ELb1ELb0ELb0ELb0ELi2ELi2ELi4ELi2ELb1EEENS1_24CollectiveEpilogueBwdGQAISA_fSD_Li256ELb0ELb1EEENS1_19SingleTileSchedulerILb0ELb0ELb0ELi128EEEEEEEEEvNT_6ParamsE$_ZZN4cuteplIJNS_1CILi0EEES2_iEJS2_S2_S2_iEEEDaRKNS_15ArithmeticTupleIJDpT_EEERKNS3_IJDpT0_EEEENKUlDpRKT_E_clIJS2_S2_iiEEEDaSH_) ;  /* 0x000013f000007944 */ /* 0x022fea0003c00000 */
[----:B------:R-:W-:Y:S01]  /*9240*/  MOV R5, R9 ;  /* 0x0000000900057202 */ /* 0x000fe20000000f00 */
[----:B------:R-:W-:Y:S01]  /*9250*/  UMOV UR40, UR5 ;  /* 0x0000000500287c82 */ /* 0x000fe20008000000 */
[----:B------:R-:W-:Y:S02]  /*9260*/  MOV R4, 0x9280 ;  /* 0x0000928000047802 */ /* 0x000fe40000000f00 */
[----:B-1---5:R-:W-:Y:S05]  /*9270*/  CALL.REL.NOINC `($_ZN7cutlass13device_kernelIN5flash19enable_sm80_to_sm89INS1_16FlashAttnBwdSm80INS1_25CollectiveMainloopBwdSm80ILi2ELi2EN4cute5tupleIJNS5_1CILi64EEENS7_ILi128EEES8_EEENS_10bfloat16_tEfNS_4arch4Sm80ELb0ELb1ELb1ELb0ELb1ELb0ELb0ELb0ELi2ELi2ELi4ELi2ELb1EEENS1_24CollectiveEpilogueBwdGQAISA_fSD_Li256ELb0ELb1EEENS1_19SingleTileSchedulerILb0ELb0ELb0ELi128EEEEEEEEEvNT_6ParamsE$_ZN4cute5tupleIJiEEC2ERKi) ;  /* 0xfffff04000007944 */ /* 0x022fea0003c3ffff */
[----:B------:R1:W5:Y:S01]  /*9280*/  LDL R5, [R1+0x160] ;  /* 0x0001600001057983 */ /* 0x0003620000100800 */
[----:B------:R-:W-:Y:S01]  /*9290*/  MOV R12, 0x92c0 ;  /* 0x000092c0000c7802 */ /* 0x000fe20000000f00 */
[----:B------:R-:W-:Y:S02]  /*92a0*/  UMOV UR38, UR19 ;  /* 0x0000001300267c82 */ /* 0x000fe40008000000 */
[----:B-1---5:R-:W-:Y:S05]  /*92b0*/  CALL.REL.NOINC `($_ZN7cutlass13device_kernelIN5flash19enable_sm80_to_sm89INS1_16FlashAttnBwdSm80INS1_25CollectiveMainloopBwdSm80ILi2ELi2EN4cute5tupleIJNS5_1CILi64EEENS7_ILi128EEES8_EEENS_10bfloat16_tEfNS_4arch4Sm80ELb0ELb1ELb1ELb0ELb1ELb0ELb0ELb0ELi2ELi2ELi4ELi2ELb1EEENS1_24CollectiveEpilogueBwdGQAISA_fSD_Li256ELb0ELb1EEENS1_19SingleTileSchedulerILb0ELb0ELb0ELi128EEEEEEEEEvNT_6ParamsE$_ZN4cute5tupleIJNS_1CILi0EEEiEEC2ERKS2_RKi) ;  /* 0xffffef6000007944 */ /* 0x022fea0003c3ffff */
[----:B------:R1:W5:Y:S01]  /*92c0*/  LDL R3, [R1+0x168] ;  /* 0x0001680001037983 */ /* 0x0003620000100800 */
[----:B------:R-:W-:Y:S01]  /*92d0*/  MOV R4, 0x9300 ;  /* 0x0000930000047802 */ /* 0x000fe20000000f00 */
[----:B------:R-:W-:Y:S02]  /*92e0*/  UMOV UR38, UR19 ;  /* 0x0000001300267c82 */ /* 0x000fe40008000000 */
[----:B-1---5:R-:W-:Y:S05]  /*92f0*/  CALL.REL.NOINC `($_ZN7cutlass13device_kernelIN5flash19enable_sm80_to_sm89INS1_16FlashAttnBwdSm80INS1_25CollectiveMainloopBwdSm80ILi2ELi2EN4cute5tupleIJNS5_1CILi64EEENS7_ILi128EEES8_EEENS_10bfloat16_tEfNS_4arch4Sm80ELb0ELb1ELb1ELb0ELb1ELb0ELb0ELb0ELi2ELi2ELi4ELi2ELb1EEENS1_24CollectiveEpilogueBwdGQAISA_fSD_Li256ELb0ELb1EEENS1_19SingleTileSchedulerILb0ELb0ELb0ELi128EEEEEEEEEvNT_6ParamsE$_ZN4cute3eso3ESOILb1ELb0EJNS_1CILi0EEEiS3_S3_EEC2ERKS3_RKiS6_S6_) ;  /* 0xffffe72000007944 */ /* 0x022fea0003c3ffff */
[----:B------:R2:W5:Y:S01]  /*9300*/  LDL R14, [R1+0x168] ;  /* 0x00016800010e7983 */ /* 0x0005620000100800 */
[----:B------:R-:W-:Y:S01]  /*9310*/  MOV R12, 0x9360 ;  /* 0x00009360000c7802 */ /* 0x000fe20000000f00 */
[----:B------:R-:W-:Y:S02]  /*9320*/  UMOV UR37, UR19 ;  /* 0x0000001300257c82 */ /* 0x000fe40008000000 */
[----:B------:R2:W-:Y:S04]  /*9330*/  STL [R1+0x160], R30 ;  /* 0x0001601e01007387 */ /* 0x0005e80000100800 */
[----:B------:R2:W-:Y:S02]  /*9340*/  STL [R1+0x168], R8 ;  /* 0x0001680801007387 */ /* 0x0005e40000100800 */
[----:B-12--5:R-:W-:Y:S05]  /*9350*/  CALL.REL.NOINC `($_ZN7cutlass13device_kernelIN5flash19enable_sm80_to_sm89INS1_16FlashAttnBwdSm80INS1_25CollectiveMainloopBwdSm80ILi2ELi2EN4cute5tupleIJNS5_1CILi64EEENS7_ILi128EEES8_EEENS_10bfloat16_tEfNS_4arch4Sm80ELb0ELb1ELb1ELb0ELb1ELb0ELb0ELb0ELi2ELi2ELi4ELi2ELb1EEENS1_24CollectiveEpilogueBwdGQAISA_fSD_Li256ELb0ELb1EEENS1_19SingleTileSchedulerILb0ELb0ELb0ELi128EEEEEEEEEvNT_6ParamsE$_ZZN4cuteplIJNS_1CILi0EEEiEJS2_S2_iiEEEDaRKNS_15ArithmeticTupleIJDpT_EEERKNS3_IJDpT0_EEEENKUlDpRKT_E_clIJS2_iiiEEEDaSH_) ;  /* 0x0000135000007944 */ /* 0x026fea0003c00000 */
[----:B------:R-:W-:Y:S01]  /*9360*/  MOV R12, 0x9390 ;  /* 0x00009390000c7802 */ /* 0x000fe20000000f00 */
[----:B------:R-:W-:-:S02]  /*9370*/  UMOV UR38, UR19 ;  /* 0x0000001300267c82 */ /* 0x000fc40008000000 */
[----:B--2--5:R-:W-:Y:S05]  /*9380*/  CALL.REL.NOINC `($_ZN7cutlass13device_kernelIN5flash19enable_sm80_to_sm89INS1_16FlashAttnBwdSm80INS1_25CollectiveMainloopBwdSm80ILi2ELi2EN4cute5tupleIJNS5_1CILi64EEENS7_ILi128EEES8_EEENS_10bfloat16_tEfNS_4arch4Sm80ELb0ELb1ELb1ELb0ELb1ELb0ELb0ELb0ELi2ELi2ELi4ELi2ELb1EEENS1_24CollectiveEpilogueBwdGQAISA_fSD_Li256ELb0ELb1EEENS1_19SingleTileSchedulerILb0ELb0ELb0ELi128EEEEEEEEEvNT_6ParamsE$_ZN4cute3eso3ESOILb0ELb1EJNS_15ArithmeticTupleIJiiEEENS_1CILi0EEES5_S5_EEC2ERKS3_RKS5_SA_SA_) ;  /* 0xffffe1b000007944 */ /* 0x024fea0003c3ffff */
[----:B-1----:R1:W5:Y:S01]  /*9390*/  LDL.64 R6, [R1+0x168] ;  /* 0x0001680001067983 */ /* 0x0023620000100a00 */
[----:B------:R-:W-:Y:S01]  /*93a0*/  MOV R12, 0x9410 ;  /* 0x00009410000c7802 */ /* 0x000fe20000000f00 */
[----:B------:R-:W-:-:S02]  /*93b0*/  UIADD3 UR40, UR5, 0x24, URZ ;  /* 0x0000002405287890 */ /* 0x000fc4000fffe03f */
[----:B------:R1:W-:Y:S01]  /*93c0*/  STL.64 [R1+0x160], R4 ;  /* 0x0001600401007387 */ /* 0x0003e20000100a00 */
[----:B------:R-:W-:Y:S02]  /*93d0*/  UMOV UR37, UR19 ;  /* 0x0000001300257c82 */ /* 0x000fe40008000000 */
[----:B------:R-:W-:Y:S01]  /*93e0*/  UMOV UR39, UR22 ;  /* 0x0000001600277c82 */ /* 0x000fe20008000000 */
[----:B------:R1:W-:Y:S04]  /*93f0*/  STL [R1+0x168], R8 ;  /* 0x0001680801007387 */ /* 0x0003e80000100800 */
[----:B-1---5:R-:W-:Y:S05]  /*9400*/  CALL.REL.NOINC `($_ZN7cutlass13device_kernelIN5flash19enable_sm80_to_sm89INS1_16FlashAttnBwdSm80INS1_25CollectiveMainloopBwdSm80ILi2ELi2EN4cute5tupleIJNS5_1CILi64EEENS7_ILi128EEES8_EEENS_10bfloat16_tEfNS_4arch4Sm80ELb0ELb1ELb1ELb0ELb1ELb0ELb0ELb0ELi2ELi2ELi4ELi2ELb1EEENS1_24CollectiveEpilogueBwdGQAISA_fSD_Li256ELb0ELb1EEENS1_19SingleTileSchedulerILb0ELb0ELb0ELi128EEEEEEEEEvNT_6ParamsE$_ZZN4cuteplIJNS_15ArithmeticTupleIJiiEEEEJNS_1CILi0EEEiiiEEEDaRKNS1_IJDpT_EEERKNS1_IJDpT0_EEEENKUlDpRKT_E_clIJS2_iiiEEEDaSI_) ;  /* 0x0000108000007944 */ /* 0x022fea0003c00000 */
[----:B-----5:R1:W-:Y:S01]  /*9410*/  STL.64 [R1+0x188], R4 ;  /* 0x0001880401007387 */ /* 0x0203e20000100a00 */
[----:B------:R-:W-:-:S03]  /*9420*/  MOV R30, 0x9460 ;  /* 0x00009460001e7802 */ /* 0x000fc60000000f00 */
[----:B------:R1:W-:Y:S04]  /*9430*/  STL.64 [R1+0x190], R6 ;  /* 0x0001900601007387 */ /* 0x0003e80000100a00 */
[----:B------:R1:W-:Y:S02]  /*9440*/  STL [R1+0x184], R8 ;  /* 0x0001840801007387 */ /* 0x0003e40000100800 */
[----:B-12---:R-:W-:Y:S05]  /*9450*/  CALL.REL.NOINC `($_ZN7cutlass13device_kernelIN5flash19enable_sm80_to_sm89INS1_16FlashAttnBwdSm80INS1_25CollectiveMainloopBwdSm80ILi2ELi2EN4cute5tupleIJNS5_1CILi64EEENS7_ILi128EEES8_EEENS_10bfloat16_tEfNS_4arch4Sm80ELb0ELb1ELb1ELb0ELb1ELb0ELb0ELb0ELi2ELi2ELi4ELi2ELb1EEENS1_24CollectiveEpilogueBwdGQAISA_fSD_Li256ELb0ELb1EEENS1_19SingleTileSchedulerILb0ELb0ELb0ELi128EEEEEEEEEvNT_6ParamsE$_ZZN4cute19as_arithmetic_tupleINS_15ArithmeticTupleIJNS1_IJiiEEEiiiEEEEEDaRKT_ENKUlRKT_E_clIS2_EEDaS9_) ;  /* 0xfffff3d000007944 */ /* 0x006fea0003c3ffff */
[----:B------:R2:W5:Y:S01]  /*9460*/  LDL R3, [R1+0x18c] ;  /* 0x00018c0001037983 */ /* 0x0005620000100800 */
[----:B------:R-:W-:-:S03]  /*9470*/  MOV R6, 0x9490 ;  /* 0x0000949000067802 */ /* 0x000fc60000000f00 */
[----:B-12--5:R-:W-:Y:S05]  /*9480*/  CALL.REL.NOINC `($_ZN7cutlass13device_kernelIN5flash19enable_sm80_to_sm89INS1_16FlashAttnBwdSm80INS1_25CollectiveMainloopBwdSm80ILi2ELi2EN4cute5tupleIJNS5_1CILi64EEENS7_ILi128EEES8_EEENS_10bfloat16_tEfNS_4arch4Sm80ELb0ELb1ELb1ELb0ELb1ELb0ELb0ELb0ELi2ELi2ELi4ELi2ELb1EEENS1_24CollectiveEpilogueBwdGQAISA_fSD_Li256ELb0ELb1EEENS1_19SingleTileSchedulerILb0ELb0ELb0ELi128EEEEEEEEEvNT_6ParamsE$_ZZN4cute19as_arithmetic_tupleINS_15ArithmeticTupleIJNS1_IJiiEEEiiiEEEEEDaRKT_ENKUlRKT_E_clIiEEDaS9_) ;  /* 0xfffff4a000007944 */ /* 0x026fea0003c3ffff */
[----:B------:R1:W5:Y:S01]  /*9490*/  LDL R3, [R1+0x190] ;  /* 0x0001900001037983 */ /* 0x0003620000100800 */
[----:B------:R-:W-:-:S03]  /*94a0*/  MOV R6, 0x94d0 ;  /* 0x000094d000067802 */ /* 0x000fc60000000f00 */
[----:B------:R1:W-:Y:S04]  /*94b0*/  STL [R1+0x168], R8 ;  /* 0x0001680801007387 */ /* 0x0003e80000100800 */
[----:B-1---5:R-:W-:Y:S05]  /*94c0*/  CALL.REL.NOINC `($_ZN7cutlass13device_kernelIN5flash19enable_sm80_to_sm89INS1_16FlashAttnBwdSm80INS1_25CollectiveMainloopBwdSm80ILi2ELi2EN4cute5tupleIJNS5_1CILi64EEENS7_ILi128EEES8_EEENS_10bfloat16_tEfNS_4arch4Sm80ELb0ELb1ELb1ELb0ELb1ELb0ELb0ELb0ELi2ELi2ELi4ELi2ELb1EEENS1_24CollectiveEpilogueBwdGQAISA_fSD_Li256ELb0ELb1EEENS1_19SingleTileSchedulerILb0ELb0ELb0ELi128EEEEEEEEEvNT_6ParamsE$_ZZN4cute19as_arithmetic_tupleINS_15ArithmeticTupleIJNS1_IJiiEEEiiiEEEEEDaRKT_ENKUlRKT_E_clIiEEDaS9_) ;  /* 0xfffff46000007944 */ /* 0x022fea0003c3ffff */
[----:B------:R1:W5:Y:S01]  /*94d0*/  LDL R3, [R1+0x194] ;  /* 0x0001940001037983 */ /* 0x0003620000100800 */
[----:B------:R-:W-:-:S03]  /*94e0*/  MOV R6, 0x9510 ;  /* 0x0000951000067802 */ /* 0x000fc60000000f00 */
[----:B------:R1:W-:Y:S04]  /*94f0*/  STL [R1+0x160], R8 ;  /* 0x0001600801007387 */ /* 0x0003e80000100800 */
[----:B-1---5:R-:W-:Y:S05]  /*9500*/  CALL.REL.NOINC `($_ZN7cutlass13device_kernelIN5flash19enable_sm80_to_sm89INS1_16FlashAttnBwdSm80INS1_25CollectiveMainloopBwdSm80ILi2ELi2EN4cute5tupleIJNS5_1CILi64EEENS7_ILi128EEES8_EEENS_10bfloat16_tEfNS_4arch4Sm80ELb0ELb1ELb1ELb0ELb1ELb0ELb0ELb0ELi2ELi2ELi4ELi2ELb1EEENS1_24CollectiveEpilogueBwdGQAISA_fSD_Li256ELb0ELb1EEENS1_19SingleTileSchedulerILb0ELb0ELb0ELi128EEEEEEEEEvNT_6ParamsE$_ZZN4cute19as_arithmetic_tupleINS_15ArithmeticTupleIJNS1_IJiiEEEiiiEEEEEDaRKT_ENKUlRKT_E_clIiEEDaS9_) ;  /* 0xfffff42000007944 */ /* 0x022fea0003c3ffff */
[----:B------:R1:W-:Y:S01]  /*9510*/  STL [R1+0x164], R8 ;  /* 0x0001640801007387 */ /* 0x0003e20000100800 */
[----:B------:R-:W-:Y:S01]  /*9520*/  MOV R12, 0x9570 ;  /* 0x00009570000c7802 */ /* 0x000fe20000000f00 */
[----:B------:R-:W-:Y:S02]  /*9530*/  UIADD3 UR40, UR5, 0x10, URZ ;  /* 0x0000001005287890 */ /* 0x000fe4000fffe03f */
[----:B------:R-:W-:Y:S02]  /*9540*/  UMOV UR37, UR19 ;  /* 0x0000001300257c82 */ /* 0x000fe40008000000 */
[----:B------:R-:W-:-:S03]  /*9550*/  UMOV UR39, UR22 ;  /* 0x0000001600277c82 */ /* 0x000fc60008000000 */
[----:B-1----:R-:W-:Y:S05]  /*9560*/  CALL.REL.NOINC `($_ZN7cutlass13device_kernelIN5flash19enable_sm80_to_sm89INS1_16FlashAttnBwdSm80INS1_25CollectiveMainloopBwdSm80ILi2ELi2EN4cute5tupleIJNS5_1CILi64EEENS7_ILi128EEES8_EEENS_10bfloat16_tEfNS_4arch4Sm80ELb0ELb1ELb1ELb0ELb1ELb0ELb0ELb0ELi2ELi2ELi4ELi2ELb1EEENS1_24CollectiveEpilogueBwdGQAISA_fSD_Li256ELb0ELb1EEENS1_19SingleTileSchedulerILb0ELb0ELb0ELi128EEEEEEEEEvNT_6ParamsE$_ZZN4cute19as_arithmetic_tupleINS_15ArithmeticTupleIJNS1_IJiiEEEiiiEEEEEDaRKT_ENKUlDpRKT_E_clIJS2_iiiEEEDaSA_) ;  /* 0xfffff1e000007944 */ /* 0x002fea0003c3ffff */
[----:B-----5:R-:W-:Y:S01]  /*9570*/  IMAD.MOV.U32 R7, RZ, RZ, R4 ;  /* 0x000000ffff077224 */ /* 0x020fe200078e0004 */
[----:B------:R-:W-:Y:S01]  /*9580*/  MOV R4, R5 ;  /* 0x0000000500047202 */ /* 0x000fe20000000f00 */
[----:B------:R-:W-:Y:S01]  /*9590*/  IMAD.MOV.U32 R5, RZ, RZ, R8 ;  /* 0x000000ffff057224 */ /* 0x000fe200078e0008 */
[----:B------:R2:W-:Y:S01]  /*95a0*/  STL [R1+0x180], R9 ;  /* 0x0001800901007387 */ /* 0x0005e20000100800 */
[----:B------:R-:W-:-:S03]  /*95b0*/  MOV R14, 0x95f0 ;  /* 0x000095f0000e7802 */ /* 0x000fc60000000f00 */
[----:B------:R2:W-:Y:S04]  /*95c0*/  STL.64 [R1+0x170], R6 ;  /* 0x0001700601007387 */ /* 0x0005e80000100a00 */
[----:B------:R2:W-:Y:S02]  /*95d0*/  STL.64 [R1+0x178], R4 ;  /* 0x0001780401007387 */ /* 0x0005e40000100a00 */
[----:B-12---:R-:W-:Y:S05]  /*95e0*/  CALL.REL.NOINC `($_ZN7cutlass13device_kernelIN5flash19enable_sm80_to_sm89INS1_16FlashAttnBwdSm80INS1_25CollectiveMainloopBwdSm80ILi2ELi2EN4cute5tupleIJNS5_1CILi64EEENS7_ILi128EEES8_EEENS_10bfloat16_tEfNS_4arch4Sm80ELb0ELb1ELb1ELb0ELb1ELb0ELb0ELb0ELi2ELi2ELi4ELi2ELb1EEENS1_24CollectiveEpilogueBwdGQAISA_fSD_Li256ELb0ELb1EEENS1_19SingleTileSchedulerILb0ELb0ELb0ELi128EEEEEEEEEvNT_6ParamsE$_ZZN4cute14transform_leafINS_15ArithmeticTupleIJNS1_IJiiEEEiiiEEENS_8identityEEEDaRKT_OT0_ENKUlRKT_E_clIS2_EEDaSC_) ;  /* 0xffffefe000007944 */ /* 0x006fea0003c3ffff */
[----:B------:R2:W5:Y:S01]  /*95f0*/  LDL R3, [R1+0x178] ;  /* 0x0001780001037983 */ /* 0x0005620000100800 */
[----:B------:R-:W-:-:S03]  /*9600*/  MOV R4, 0x9620 ;  /* 0x0000962000047802 */ /* 0x000fc60000000f00 */
[----:B-12--5:R-:W-:Y:S05]  /*9610*/  CALL.REL.NOINC `($_ZN7cutlass13device_kernelIN5flash19enable_sm80_to_sm89INS1_16FlashAttnBwdSm80INS1_25CollectiveMainloopBwdSm80ILi2ELi2EN4cute5tupleIJNS5_1CILi64EEENS7_ILi128EEES8_EEENS_10bfloat16_tEfNS_4arch4Sm80ELb0ELb1ELb1ELb0ELb1ELb0ELb0ELb0ELi2ELi2ELi4ELi2ELb1EEENS1_24CollectiveEpilogueBwdGQAISA_fSD_Li256ELb0ELb1EEENS1_19SingleTileSchedulerILb0ELb0ELb0ELi128EEEEEEEEEvNT_6ParamsE$_ZZN4cute14transform_leafINS_15ArithmeticTupleIJNS1_IJiiEEEiiiEEENS_8identityEEEDaRKT_OT0_ENKUlRKT_E_clIiEEDaSC_) ;  /* 0xfffff0d000007944 */ /* 0x026fea0003c3ffff */
[----:B------:R1:W5:Y:S01]  /*9620*/  LDL R3, [R1+0x17c] ;  /* 0x00017c0001037983 */ /* 0x0003620000100800 */
[----:B------:R-:W-:-:S03]  /*9630*/  MOV R4, 0x9660 ;  /* 0x0000966000047802 */ /* 0x000fc60000000f00 */
[----:B------:R1:W-:Y:S04]  /*9640*/  STL [R1+0x168], R14 ;  /* 0x0001680e01007387 */ /* 0x0003e80000100800 */
[----:B-1---5:R-:W-:Y:S05]  /*9650*/  CALL.REL.NOINC `($_ZN7cutlass13device_kernelIN5flash19enable_sm80_to_sm89INS1_16FlashAttnBwdSm80INS1_25CollectiveMainloopBwdSm80ILi2ELi2EN4cute5tupleIJNS5_1CILi64EEENS7_ILi128EEES8_EEENS_10bfloat16_tEfNS_4arch4Sm80ELb0ELb1ELb1ELb0ELb1ELb0ELb0ELb0ELi2ELi2ELi4ELi2ELb1EEENS1_24CollectiveEpilogueBwdGQAISA_fSD_Li256ELb0ELb1EEENS1_19SingleTileSchedulerILb0ELb0ELb0ELi128EEEEEEEEEvNT_6ParamsE$_ZZN4cute14transform_leafINS_15ArithmeticTupleIJNS1_IJiiEEEiiiEEENS_8identityEEEDaRKT_OT0_ENKUlRKT_E_clIiEEDaSC_) ;  /* 0xfffff09000007944 */ /* 0x022fea0003c3ffff */
[----:B------:R1:W5:Y:S01]  /*9660*/  LDL R3, [R1+0x180] ;  /* 0x0001800001037983 */ /* 0x0003620000100800 */
[----:B------:R-:W-:-:S03]  /*9670*/  MOV R4, 0x96a0 ;  /* 0x000096a000047802 */ /* 0x000fc60000000f00 */
[----:B------:R1:W-:Y:S04]  /*9680*/  STL [R1+0x160], R14 ;  /* 0x0001600e01007387 */ /* 0x0003e80000100800 */
[----:B-1---5:R-:W-:Y:S05]  /*9690*/  CALL.REL.NOINC `($_ZN7cutlass13device_kernelIN5flash19enable_sm80_to_sm89INS1_16FlashAttnBwdSm80INS1_25CollectiveMainloopBwdSm80ILi2ELi2EN4cute5tupleIJNS5_1CILi64EEENS7_ILi128EEES8_EEENS_10bfloat16_tEfNS_4arch4Sm80ELb0ELb1ELb1ELb0ELb1ELb0ELb0ELb0ELi2ELi2ELi4ELi2ELb1EEENS1_24CollectiveEpilogueBwdGQAISA_fSD_Li256ELb0ELb1EEENS1_19SingleTileSchedulerILb0ELb0ELb0ELi128EEEEEEEEEvNT_6ParamsE$_ZZN4cute14transform_leafINS_15ArithmeticTupleIJNS1_IJiiEEEiiiEEENS_8identityEEEDaRKT_OT0_ENKUlRKT_E_clIiEEDaSC_) ;  /* 0xfffff05000007944 */ /* 0x022fea0003c3ffff */
[----:B------:R1:W-:Y:S01]  /*96a0*/  STL [R1+0x164], R14 ;  /* 0x0001640e01007387 */ /* 0x0003e20000100800 */
[----:B------:R-:W-:Y:S01]  /*96b0*/  MOV R6, 0x96f0 ;  /* 0x000096f000067802 */ /* 0x000fe20000000f00 */
[----:B------:R-:W-:Y:S02]  /*96c0*/  UMOV UR38, UR19 ;  /* 0x0000001300267c82 */ /* 0x000fe40008000000 */
[----:B------:R-:W-:Y:S02]  /*96d0*/  UMOV UR39, UR22 ;  /* 0x0000001600277c82 */ /* 0x000fe40008000000 */
[----:B-1----:R-:W-:Y:S05]  /*96e0*/  CALL.REL.NOINC `($_ZN7cutlass13device_kernelIN5flash19enable_sm80_to_sm89INS1_16FlashAttnBwdSm80INS1_25CollectiveMainloopBwdSm80ILi2ELi2EN4cute5tupleIJNS5_1CILi64EEENS7_ILi128EEES8_EEENS_10bfloat16_tEfNS_4arch4Sm80ELb0ELb1ELb1ELb0ELb1ELb0ELb0ELb0ELi2ELi2ELi4ELi2ELb1EEENS1_24CollectiveEpilogueBwdGQAISA_fSD_Li256ELb0ELb1EEENS1_19SingleTileSchedulerILb0ELb0ELb0ELi128EEEEEEEEEvNT_6ParamsE$_ZZN4cute9transformINS_15ArithmeticTupleIJNS1_IJiiEEEiiiEEEZNS_14transform_leafIS3_NS_8identityEEEDaRKT_OT0_EUlRKT_E_EEDaS8_SA_ENKUlDpSD_E_clIJNS_5tupleIJiiEEEiiiEEEDaSF_) ;  /* 0x00000c1000007944 */ /* 0x002fea0003c00000 */
[----:B------:R-:W-:Y:S02]  /*96f0*/  MOV R4, R0 ;  /* 0x0000000000047202 */ /* 0x000fe40000000f00 */
[----:B------:R-:W-:Y:S02]  /*9700*/  MOV R5, 0x0 ;  /* 0x0000000000057802 */ /* 0x000fe40000000f00 */
[----:B-----5:R-:W-:Y:S02]  /*9710*/  MOV R20, R3 ;  /* 0x0000000300147202 */ /* 0x020fe40000000f00 */
[----:B------:R-:W-:Y:S05]  /*9720*/  RET.REL.NODEC R4 `(_ZN7cutlass13device_kernelIN5flash19enable_sm80_to_sm89INS1_16FlashAttnBwdSm80INS1_25CollectiveMainloopBwdSm80ILi2ELi2EN4cute5tupleIJNS5_1CILi64EEENS7_ILi128EEES8_EEENS_10bfloat16_tEfNS_4arch4Sm80ELb0ELb1ELb1ELb0ELb1ELb0ELb0ELb0ELi2ELi2ELi4ELi2ELb1EEENS1_24CollectiveEpilogueBwdGQAISA_fSD_Li256ELb0ELb1EEENS1_19SingleTileSchedulerILb0ELb0ELb0ELi128EEEEEEEEEvNT_6ParamsE) ;  /* 0xffff68d004007950 */ /* 0x000fea0003c3ffff */
        .type           $_ZN7cutlass13device_kernelIN5flash19enable_sm80_to_sm89INS1_16FlashAttnBwdSm80INS1_25CollectiveMainloopBwdSm80ILi2ELi2EN4cute5tupleIJNS5_1CILi64EEENS7_ILi128EEES8_EEENS_10bfloat16_tEfNS_4arch4Sm80ELb0ELb1ELb1ELb0ELb1ELb0ELb0ELb0ELi2ELi2ELi4ELi2ELb1EEENS1_24CollectiveEpilogueBwdGQAISA_fSD_Li256ELb0ELb1EEENS1_19SingleTileSchedulerILb0ELb0ELb0ELi128EEEEEEEEEvNT_6ParamsE$_ZZN4cute7idx2crdINS_5tupleIJiEEENS1_IJNS1_IJNS1_IJNS_1CILi8EEENS3_ILi2EEEEEES5_S5_NS3_ILi4EEEEEEEEEEEDaRKT_RKT0_ENKUlRKT_RKT0_E_clIiS8_EEDaSI_SL_,@function
        .size           $_ZN7cutlass13device_kernelIN5flash19enable_sm80_to_sm89INS1_16FlashAttnBwdSm80INS1_25CollectiveMainloopBwdSm80ILi2ELi2EN4cute5tupleIJNS5_1CILi64EEENS7_ILi128EEES8_EEENS_10bfloat16_tEfNS_4arch4Sm80ELb0ELb1ELb1ELb0ELb1ELb0ELb0ELb0ELi2ELi2ELi4ELi2ELb1EEENS1_24CollectiveEpilogueBwdGQAISA_fSD_Li256ELb0ELb1EEENS1_19SingleTileSchedulerILb0ELb0ELb0ELi128EEEEEEEEEvNT_6ParamsE$_ZZN4cute7idx2crdINS_5tupleIJiEEENS1_IJNS1_IJNS1_IJNS_1CILi8EEENS3_ILi2EEEEEES5_S5_NS3_ILi4EEEEEEEEEEEDaRKT_RKT0_ENKUlRKT_RKT0_E_clIiS8_EEDaSI_SL_,($_ZN7cutlass13device_kernelIN5flash19enable_sm80_to_sm89INS1_16FlashAttnBwdSm80INS1_25CollectiveMainloopBwdSm80ILi2ELi2EN4cute5tupleIJNS5_1CILi64EEENS7_ILi128EEES8_EEENS_10bfloat16_tEfNS_4arch4Sm80ELb0ELb1ELb1ELb0ELb1ELb0ELb0ELb0ELi2ELi2ELi4ELi2ELb1EEENS1_24CollectiveEpilogueBwdGQAISA_fSD_Li256ELb0ELb1EEENS1_19SingleTileSchedulerILb0ELb0ELb0ELi128EEEEEEEEEvNT_6ParamsE$_ZZN4cute9transformINS_15ArithmeticTupleIJNS1_IJiiEEEiiiEEEZNS_14transform_leafIS3_NS_8identityEEEDaRKT_OT0_EUlRKT_E_EEDaS8_SA_ENKUlDpSD_E_clIJNS_5tupleIJiiEEEiiiEEEDaSF_ - $_ZN7cutlass13device_kernelIN5flash19enable_sm80_to_sm89INS1_16FlashAttnBwdSm80INS1_25CollectiveMainloopBwdSm80ILi2ELi2EN4cute5tupleIJNS5_1CILi64EEENS7_ILi128EEES8_EEENS_10bfloat16_tEfNS_4arch4Sm80ELb0ELb1ELb1ELb0ELb1ELb0ELb0ELb0ELi2ELi2ELi4ELi2ELb1EEENS1_24CollectiveEpilogueBwdGQAISA_fSD_Li256ELb0ELb1EEENS1_19SingleTileSchedulerILb0ELb0ELb0ELi128EEEEEEEEEvNT_6ParamsE$_ZZN4cute7idx2crdINS_5tupleIJiEEENS1_IJNS1_IJNS1_IJNS_1CILi8EEENS3_ILi2EEEEEES5_S5_NS3_ILi4EEEEEEEEEEEDaRKT_RKT0_ENKUlRKT_RKT0_E_clIiS8_EEDaSI_SL_)
$_ZN7cutlass13device_kernelIN5flash19enable_sm80_to_sm89INS1_16FlashAttnBwdSm80INS1_25CollectiveMainloopBwdSm80ILi2ELi2EN4cute5tupleIJNS5_1CILi64EEENS7_ILi128EEES8_EEENS_10bfloat16_tEfNS_4arch4Sm80ELb0ELb1ELb1ELb0ELb1ELb0ELb0ELb0ELi2ELi2ELi4ELi2ELb1EEENS1_24CollectiveEpilogueBwdGQAISA_fSD_Li256ELb0ELb1EEENS1_19SingleTileSchedulerILb0ELb0ELb0ELi128EEEEEEEEEvNT_6ParamsE$_ZZN4cute7idx2crdINS_5tupleIJiEEENS1_IJNS1_IJNS1_IJNS_1CILi8EEENS3_ILi2EEEEEES5_S5_NS3_ILi4EEEEEEEEEEEDaRKT_RKT0_ENKUlRKT_RKT0_E_clIiS8_EEDaSI_SL_:
        /* <DEDUP_REMOVED lines=40> */
[----:B------:R-:W-:-:S03]  /*99b0*/  MOV R6, 0x99d0 ;  /* 0x000099d000067802 */ /* 0x000fc60000000f00 */
        /* <DEDUP_REMOVED lines=11> */
[----:B------:R-:W-:-:S03]  /*9a70*/  MOV R12, 0x9a90 ;  /* 0x00009a90000c7802 */ /* 0x000fc60000000f00 */
[----:B-1---5:R-:W-:Y:S05]  /*9a80*/  CALL.REL.NOINC `($_ZN7cutlass13device_kernelIN5flash19enable_sm80_to_sm89INS1_16FlashAttnBwdSm80INS1_25CollectiveMainloopBwdSm80ILi2ELi2EN4cute5tupleIJNS5_1CILi64EEENS7_ILi128EEES8_EEENS_10bfloat16_tEfNS_4arch4Sm80ELb0ELb1ELb1ELb0ELb1ELb0ELb0ELb0ELi2ELi2ELi4ELi2ELb1EEENS1_24CollectiveEpilogueBwdGQAISA_fSD_Li256ELb0ELb1EEENS1_19SingleTileSchedulerILb0ELb0ELb0ELi128EEEEEEEEEvNT_6ParamsE$_ZN4cute5tupleIJNS_1CILi0EEEiEEC2ERKS2_RKi) ;  /* 0xffffe79000007944 */ /* 0x022fea0003c3ffff */
[----:B------:R1:W5:Y:S01]  /*9a90*/  LDL R5, [R1+0x168] ;  /* 0x0001680001057983 */ /* 0x0003620000100800 */
[----:B------:R-:W-:-:S03]  /*9aa0*/  MOV R8, 0x9ac0 ;  /* 0x00009ac000087802 */ /* 0x000fc60000000f00 */
        /* <DEDUP_REMOVED lines=16> */
[----:B------:R-:W-:-:S04]  /*9bb0*/  LEA.HI R5, R3, R4, RZ, 0x1 ;  /* 0x0000000403057211 */ /* 0x000fc800078f08ff */
[----:B------:R-:W-:-:S05]  /*9bc0*/  LOP3.LUT R5, R5, 0xfffffffe, RZ, 0xc0, !PT ;  /* 0xfffffffe05057812 */ /* 0x000fca00078ec0ff */
[----:B------:R-:W-:Y:S01]  /*9bd0*/  IMAD.IADD R5, R4, 0x1, -R5 ;  /* 0x0000000104057824 */ /* 0x000fe200078e0a05 */
[----:B------:R-:W-:Y:S02]  /*9be0*/  MOV R4, 0x9c00 ;  /* 0x00009c0000047802 */ /* 0x000fe40000000f00 */
[----:B--2--5:R-:W-:Y:S05]  /*9bf0*/  CALL.REL.NOINC `($_ZN7cutlass13device_kernelIN5flash19enable_sm80_to_sm89INS1_16FlashAttnBwdSm80INS1_25CollectiveMainloopBwdSm80ILi2ELi2EN4cute5tupleIJNS5_1CILi64EEENS7_ILi128EEES8_EEENS_10bfloat16_tEfNS_4arch4Sm80ELb0ELb1ELb1ELb0ELb1ELb0ELb0ELb0ELi2ELi2ELi4ELi2ELb1EEENS1_24CollectiveEpilogueBwdGQAISA_fSD_Li256ELb0ELb1EEENS1_19SingleTileSchedulerILb0ELb0ELb0ELi128EEEEEEEEEvNT_6ParamsE$_ZN4cute5tupleIJiEEC2ERKi) ;  /* 0xffffe6c000007944 */ /* 0x024fea0003c3ffff */
        /* <DEDUP_REMOVED lines=22> */
[----:B------:R-:W-:-:S03]  /*9d60*/  MOV R12, 0x9d80 ;  /* 0x00009d80000c7802 */ /* 0x000fc60000000f00 */
[----:B-1---5:R-:W-:Y:S05]  /*9d70*/  CALL.REL.NOINC `($_ZN7cutlass13device_kernelIN5flash19enable_sm80_to_sm89INS1_16FlashAttnBwdSm80INS1_25CollectiveMainloopBwdSm80ILi2ELi2EN4cute5tupleIJNS5_1CILi64EEENS7_ILi128EEES8_EEENS_10bfloat16_tEfNS_4arch4Sm80ELb0ELb1ELb1ELb0ELb1ELb0ELb0ELb0ELi2ELi2ELi4ELi2ELb1EEENS1_24CollectiveEpilogueBwdGQAISA_fSD_Li256ELb0ELb1EEENS1_19SingleTileSchedulerILb0ELb0ELb0ELi128EEEEEEEEEvNT_6ParamsE$_ZN4cute5tupleIJNS_1CILi0EEES2_iEEC2ERKS2_S5_RKi) ;  /* 0xffffe40000007944 */ /* 0x022fea0003c3ffff */
[----:B------:R1:W5:Y:S01]  /*9d80*/  LDL R9, [R1+0x168] ;  /* 0x0001680001097983 */ /* 0x0003620000100800 */
[----:B------:R-:W-:Y:S01]  /*9d90*/  MOV R5, R8 ;  /* 0x0000000800057202 */ /* 0x000fe20000000f00 */
[----:B------:R-:W-:Y:S01]  /*9da0*/  UMOV UR40, UR5 ;  /* 0x0000000500287c82 */ /* 0x000fe20008000000 */
[----:B------:R-:W-:-:S02]  /*9db0*/  MOV R4, 0x9dd0 ;  /* 0x00009dd000047802 */ /* 0x000fc40000000f00 */
[----:B-1---5:R-:W-:Y:S05]  /*9dc0*/  CALL.REL.NOINC `($_ZN7cutlass13device_kernelIN5flash19enable_sm80_to_sm89INS1_16FlashAttnBwdSm80INS1_25CollectiveMainloopBwdSm80ILi2ELi2EN4cute5tupleIJNS5_1CILi64EEENS7_ILi128EEES8_EEENS_10bfloat16_tEfNS_4arch4Sm80ELb0ELb1ELb1ELb0ELb1ELb0ELb0ELb0ELi2ELi2ELi4ELi2ELb1EEENS1_24CollectiveEpilogueBwdGQAISA_fSD_Li256ELb0ELb1EEENS1_19SingleTileSchedulerILb0ELb0ELb0ELi128EEEEEEEEEvNT_6ParamsE$_ZN4cute5tupleIJiEEC2ERKi) ;  /* 0xffffe4f000007944 */ /* 0x022fea0003c3ffff */
[----:B------:R1:W5:Y:S01]  /*9dd0*/  LDL R5, [R1+0x160] ;  /* 0x0001600001057983 */ /* 0x0003620000100800 */
[----:B------:R-:W-:-:S03]  /*9de0*/  MOV R8, 0x9e00 ;  /* 0x00009e0000087802 */ /* 0x000fc60000000f00 */
[----:B-1---5:R-:W-:Y:S05]  /*9df0*/  CALL.REL.NOINC `($_ZN7cutlass13device_kernelIN5flash19enable_sm80_to_sm89INS1_16FlashAttnBwdSm80INS1_25CollectiveMainloopBwdSm80ILi2ELi2EN4cute5tupleIJNS5_1CILi64EEENS7_ILi128EEES8_EEENS_10bfloat16_tEfNS_4arch4Sm80ELb0ELb1ELb1ELb0ELb1ELb0ELb0ELb0ELi2ELi2ELi4ELi2ELb1EEENS1_24CollectiveEpilogueBwdGQAISA_fSD_Li256ELb0ELb1EEENS1_19SingleTileSchedulerILb0ELb0ELb0ELi128EEEEEEEEEvNT_6ParamsE$_ZN4cute5tupleIJNS_1CILi0EEES2_S2_iEEC2ERKS2_S5_S5_RKi) ;  /* 0xffffe33000007944 */ /* 0x022fea0003c3ffff */
[----:B------:R1:W5:Y:S01]  /*9e00*/  LDL R8, [R1+0x168] ;  /* 0x0001680001087983 */ /* 0x0003620000100800 */
[----:B------:R-:W-:-:S02]  /*9e10*/  MOV R5, R9 ;  /* 0x0000000900057202 */ /* 0x000fc40000000f00 */
[----:B------:R-:W-:Y:S02]  /*9e20*/  MOV R4, 0x9e40 ;  /* 0x00009e4000047802 */ /* 0x000fe40000000f00 */
[----:B-1---5:R-:W-:Y:S05]  /*9e30*/  CALL.REL.NOINC `($_ZN7cutlass13device_kernelIN5flash19enable_sm80_to_sm89INS1_16FlashAttnBwdSm80INS1_25CollectiveMainloopBwdSm80ILi2ELi2EN4cute5tupleIJNS5_1CILi64EEENS7_ILi128EEES8_EEENS_10bfloat16_tEfNS_4arch4Sm80ELb0ELb1ELb1ELb0ELb1ELb0ELb0ELb0ELi2ELi2ELi4ELi2ELb1EEENS1_24CollectiveEpilogueBwdGQAISA_fSD_Li256ELb0ELb1EEENS1_19SingleTileSchedulerILb0ELb0ELb0ELi128EEEEEEEEEvNT_6ParamsE$_ZN4cute3eso3ESOILb1ELb0EJNS_1CILi0EEES3_iS3_EEC2ERKS3_S6_RKiS6_) ;  /* 0xffffda6000007944 */ /* 0x022fea0003c3ffff */
[----:B------:R1:W5:Y:S01]  /*9e40*/  LDL R14, [R1+0x168] ;  /* 0x00016800010e7983 */ /* 0x0003620000100800 */
[----:B------:R-:W-:Y:S01]  /*9e50*/  MOV R4, 0x9e90 ;  /* 0x00009e9000047802 */ /* 0x000fe20000000f00 */
[----:B------:R-:W-:Y:S02]  /*9e60*/  UMOV UR37, UR38 ;  /* 0x0000002600257c82 */ /* 0x000fe40008000000 */
[----:B------:R1:W-:Y:S04]  /*9e70*/  STL [R1+0x168], R8 ;  /* 0x0001680801007387 */ /* 0x0003e80000100800 */
[----:B-1---5:R-:W-:Y:S05]  /*9e80*/  CALL.REL.NOINC `($_ZN7cutlass13device_kernelIN5flash19enable_sm80_to_sm89INS1_16FlashAttnBwdSm80INS1_25CollectiveMainloopBwdSm80ILi2ELi2EN4cute5tupleIJNS5_1CILi64EEENS7_ILi128EEES8_EEENS_10bfloat16_tEfNS_4arch4Sm80ELb0ELb1ELb1ELb0ELb1ELb0ELb0ELb0ELi2ELi2ELi4ELi2ELb1EEENS1_24CollectiveEpilogueBwdGQAISA_fSD_Li256ELb0ELb1EEENS1_19SingleTileSchedulerILb0ELb0ELb0ELi128EEEEEEEEEvNT_6ParamsE$_ZZN4cuteplIJNS_1CILi0EEES2_iEJS2_S2_S2_iEEEDaRKNS_15ArithmeticTupleIJDpT_EEERKNS3_IJDpT0_EEEENKUlDpRKT_E_clIJS2_S2_iiEEEDaSH_) ;  /* 0x000007a000007944 */ /* 0x022fea0003c00000 */
[----:B------:R-:W-:Y:S01]  /*9e90*/  MOV R5, R3 ;  /* 0x0000000300057202 */ /* 0x000fe20000000f00 */
[----:B------:R-:W-:Y:S01]  /*9ea0*/  UMOV UR40, UR5 ;  /* 0x0000000500287c82 */ /* 0x000fe20008000000 */
[----:B------:R-:W-:Y:S02]  /*9eb0*/  MOV R4, 0x9ed0 ;  /* 0x00009ed000047802 */ /* 0x000fe40000000f00 */
[----:B-1---5:R-:W-:Y:S05]  /*9ec0*/  CALL.REL.NOINC `($_ZN7cutlass13device_kernelIN5flash19enable_sm80_to_sm89INS1_16FlashAttnBwdSm80INS1_25CollectiveMainloopBwdSm80ILi2ELi2EN4cute5tupleIJNS5_1CILi64EEENS7_ILi128EEES8_EEENS_10bfloat16_tEfNS_4arch4Sm80ELb0ELb1ELb1ELb0ELb1ELb0ELb0ELb0ELi2ELi2ELi4ELi2ELb1EEENS1_24CollectiveEpilogueBwdGQAISA_fSD_Li256ELb0ELb1EEENS1_19SingleTileSchedulerILb0ELb0ELb0ELi128EEEEEEEEEvNT_6ParamsE$_ZN4cute5tupleIJiEEC2ERKi) ;  /* 0xffffe3f000007944 */ /* 0x022fea0003c3ffff */
[----:B------:R1:W5:Y:S01]  /*9ed0*/  LDL R5, [R1+0x160] ;  /* 0x0001600001057983 */ /* 0x0003620000100800 */
[----:B------:R-:W-:-:S03]  /*9ee0*/  MOV R12, 0x9f00 ;  /* 0x00009f00000c7802 */ /* 0x000fc60000000f00 */
[----:B-1---5:R-:W-:Y:S05]  /*9ef0*/  CALL.REL.NOINC `($_ZN7cutlass13device_kernelIN5flash19enable_sm80_to_sm89INS1_16FlashAttnBwdSm80INS1_25CollectiveMainloopBwdSm80ILi2ELi2EN4cute5tupleIJNS5_1CILi64EEENS7_ILi128EEES8_EEENS_10bfloat16_tEfNS_4arch4Sm80ELb0ELb1ELb1ELb0ELb1ELb0ELb0ELb0ELi2ELi2ELi4ELi2ELb1EEENS1_24CollectiveEpilogueBwdGQAISA_fSD_Li256ELb0ELb1EEENS1_19SingleTileSchedulerILb0ELb0ELb0ELi128EEEEEEEEEvNT_6ParamsE$_ZN4cute5tupleIJNS_1CILi0EEEiEEC2ERKS2_RKi) ;  /* 0xffffe32000007944 */ /* 0x022fea0003c3ffff */
[----:B------:R1:W5:Y:S01]  /*9f00*/  LDL R3, [R1+0x168] ;  /* 0x0001680001037983 */ /* 0x0003620000100800 */
[----:B------:R-:W-:-:S03]  /*9f10*/  MOV R4, 0x9f30 ;  /* 0x00009f3000047802 */ /* 0x000fc60000000f00 */
[----:B-1---5:R-:W-:Y:S05]  /*9f20*/  CALL.REL.NOINC `($_ZN7cutlass13device_kernelIN5flash19enable_sm80_to_sm89INS1_16FlashAttnBwdSm80INS1_25CollectiveMainloopBwdSm80ILi2ELi2EN4cute5tupleIJNS5_1CILi64EEENS7_ILi128EEES8_EEENS_10bfloat16_tEfNS_4arch4Sm80ELb0ELb1ELb1ELb0ELb1ELb0ELb0ELb0ELi2ELi2ELi4ELi2ELb1EEENS1_24CollectiveEpilogueBwdGQAISA_fSD_Li256ELb0ELb1EEENS1_19SingleTileSchedulerILb0ELb0ELb0ELi128EEEEEEEEEvNT_6ParamsE$_ZN4cute3eso3ESOILb1ELb0EJNS_1CILi0EEEiS3_S3_EEC2ERKS3_RKiS6_S6_) ;  /* 0xffffdaf000007944 */ /* 0x022fea0003c3ffff */
[----:B------:R2:W5:Y:S01]  /*9f30*/  LDL R14, [R1+0x168] ;  /* 0x00016800010e7983 */ /* 0x0005620000100800 */
[----:B------:R-:W-:Y:S01]  /*9f40*/  MOV R12, 0x9f90 ;  /* 0x00009f90000c7802 */ /* 0x000fe20000000f00 */
[----:B------:R-:W-:-:S02]  /*9f50*/  UMOV UR37, UR38 ;  /* 0x0000002600257c82 */ /* 0x000fc40008000000 */
[----:B------:R2:W-:Y:S04]  /*9f60*/  STL [R1+0x160], R30 ;  /* 0x0001601e01007387 */ /* 0x0005e80000100800 */
[----:B------:R2:W-:Y:S02]  /*9f70*/  STL [R1+0x168], R8 ;  /* 0x0001680801007387 */ /* 0x0005e40000100800 */
[----:B-12--5:R-:W-:Y:S05]  /*9f80*/  CALL.REL.NOINC `($_ZN7cutlass13device_kernelIN5flash19enable_sm80_to_sm89INS1_16FlashAttnBwdSm80INS1_25CollectiveMainloopBwdSm80ILi2ELi2EN4cute5tupleIJNS5_1CILi64EEENS7_ILi128EEES8_EEENS_10bfloat16_tEfNS_4arch4Sm80ELb0ELb1ELb1ELb0ELb1ELb0ELb0ELb0ELi2ELi2ELi4ELi2ELb1EEENS1_24CollectiveEpilogueBwdGQAISA_fSD_Li256ELb0ELb1EEENS1_19SingleTileSchedulerILb0ELb0ELb0ELi128EEEEEEEEEvNT_6ParamsE$_ZZN4cuteplIJNS_1CILi0EEEiEJS2_S2_iiEEEDaRKNS_15ArithmeticTupleIJDpT_EEERKNS3_IJDpT0_EEEENKUlDpRKT_E_clIJS2_iiiEEEDaSH_) ;  /* 0x0000072000007944 */ /* 0x026fea0003c00000 */
[----:B------:R-:W-:Y:S02]  /*9f90*/  MOV R12, 0x9fb0 ;  /* 0x00009fb0000c7802 */ /* 0x000fe40000000f00 */
[----:B--2--5:R-:W-:Y:S05]  /*9fa0*/  CALL.REL.NOINC `($_ZN7cutlass13device_kernelIN5flash19enable_sm80_to_sm89INS1_16FlashAttnBwdSm80INS1_25CollectiveMainloopBwdSm80ILi2ELi2EN4cute5tupleIJNS5_1CILi64EEENS7_ILi128EEES8_EEENS_10bfloat16_tEfNS_4arch4Sm80ELb0ELb1ELb1ELb0ELb1ELb0ELb0ELb0ELi2ELi2ELi4ELi2ELb1EEENS1_24CollectiveEpilogueBwdGQAISA_fSD_Li256ELb0ELb1EEENS1_19SingleTileSchedulerILb0ELb0ELb0ELi128EEEEEEEEEvNT_6ParamsE$_ZN4cute3eso3ESOILb0ELb1EJNS_15ArithmeticTupleIJiiEEENS_1CILi0EEES5_S5_EEC2ERKS3_RKS5_SA_SA_) ;  /* 0xffffd59000007944 */ /* 0x024fea0003c3ffff */
[----:B-1----:R1:W5:Y:S01]  /*9fb0*/  LDL.64 R6, [R1+0x168] ;  /* 0x0001680001067983 */ /* 0x0023620000100a00 */
[----:B------:R-:W-:Y:S01]  /*9fc0*/  MOV R12, 0xa020 ;  /* 0x0000a020000c7802 */ /* 0x000fe20000000f00 */
[----:B------:R-:W-:Y:S02]  /*9fd0*/  UIADD3 UR40, UR5, 0x24, URZ ;  /* 0x0000002405287890 */ /* 0x000fe4000fffe03f */
[----:B------:R1:W-:Y:S01]  /*9fe0*/  STL.64 [R1+0x160], R4 ;  /* 0x0001600401007387 */ /* 0x0003e20000100a00 */
[----:B------:R-:W-:-:S03]  /*9ff0*/  UMOV UR37, UR38 ;  /* 0x0000002600257c82 */ /* 0x000fc60008000000 */
        /* <DEDUP_REMOVED lines=21> */
[----:B------:R-:W-:-:S05]  /*a150*/  UMOV UR37, UR38 ;  /* 0x0000002600257c82 */ /* 0x000fca0008000000 */
        /* <DEDUP_REMOVED lines=21> */
[----:B------:R-:W-:-:S03]  /*a2b0*/  MOV R6, 0xa2d0 ;  /* 0x0000a2d000067802 */ /* 0x000fc60000000f00 */
[----:B-1----:R-:W-:Y:S05]  /*a2c0*/  CALL.REL.NOINC `($_ZN7cutlass13device_kernelIN5flash19enable_sm80_to_sm89INS1_16FlashAttnBwdSm80INS1_25CollectiveMainloopBwdSm80ILi2ELi2EN4cute5tupleIJNS5_1CILi64EEENS7_ILi128EEES8_EEENS_10bfloat16_tEfNS_4arch4Sm80ELb0ELb1ELb1ELb0ELb1ELb0ELb0ELb0ELi2ELi2ELi4ELi2ELb1EEENS1_24CollectiveEpilogueBwdGQAISA_fSD_Li256ELb0ELb1EEENS1_19SingleTileSchedulerILb0ELb0ELb0ELi128EEEEEEEEEvNT_6ParamsE$_ZZN4cute9transformINS_15ArithmeticTupleIJNS1_IJiiEEEiiiEEEZNS_14transform_leafIS3_NS_8identityEEEDaRKT_OT0_EUlRKT_E_EEDaS8_SA_ENKUlDpSD_E_clIJNS_5tupleIJiiEEEiiiEEEDaSF_) ;  /* 0x0000003000007944 */ /* 0x002fea0003c00000 */
[----:B------:R-:W-:Y:S02]  /*a2d0*/  MOV R4, R0 ;  /* 0x0000000000047202 */ /* 0x000fe40000000f00 */
[----:B------:R-:W-:-:S04]  /*a2e0*/  MOV R5, 0x0 ;  /* 0x0000000000057802 */ /* 0x000fc80000000f00 */
[----:B------:R-:W-:Y:S05]  /*a2f0*/  RET.REL.NODEC R4 `(_ZN7cutlass13device_kernelIN5flash19enable_sm80_to_sm89INS1_16FlashAttnBwdSm80INS1_25CollectiveMainloopBwdSm80ILi2ELi2EN4cute5tupleIJNS5_1CILi64EEENS7_ILi128EEES8_EEENS_10bfloat16_tEfNS_4arch4Sm80ELb0ELb1ELb1ELb0ELb1ELb0ELb0ELb0ELi2ELi2ELi4ELi2ELb1EEENS1_24CollectiveEpilogueBwdGQAISA_fSD_Li256ELb0ELb1EEENS1_19SingleTileSchedulerILb0ELb0ELb0ELi128EEEEEEEEEvNT_6ParamsE) ;  /* 0xffff5d0004007950 */ /* 0x000fea0003c3ffff */
        .type           $_ZN7cutlass13device_kernelIN5flash19enable_sm80_to_sm89INS1_16FlashAttnBwdSm80INS1_25CollectiveMainloopBwdSm80ILi2ELi2EN4cute5tupleIJNS5_1CILi64EEENS7_ILi128EEES8_EEENS_10bfloat16_tEfNS_4arch4Sm80ELb0ELb1ELb1ELb0ELb1ELb0ELb0ELb0ELi2ELi2ELi4ELi2ELb1EEENS1_24CollectiveEpilogueBwdGQAISA_fSD_Li256ELb0ELb1EEENS1_19SingleTileSchedulerILb0ELb0ELb0ELi128EEEEEEEEEvNT_6ParamsE$_ZZN4cute9transformINS_15ArithmeticTupleIJNS1_IJiiEEEiiiEEEZNS_14transform_leafIS3_NS_8identityEEEDaRKT_OT0_EUlRKT_E_EEDaS8_SA_ENKUlDpSD_E_clIJNS_5tupleIJiiEEEiiiEEEDaSF_,@function
        .size           $_ZN7cutlass13device_kernelIN5flash19enable_sm80_to_sm89INS1_16FlashAttnBwdSm80INS1_25CollectiveMainloopBwdSm80ILi2ELi2EN4cute5tupleIJNS5_1CILi64EEENS7_ILi128EEES8_EEENS_10bfloat16_tEfNS_4arch4Sm80ELb0ELb1ELb1ELb0ELb1ELb0ELb0ELb0ELi2ELi2ELi4ELi2ELb1EEENS1_24CollectiveEpilogueBwdGQAISA_fSD_Li256ELb0ELb1EEENS1_19SingleTileSchedulerILb0ELb0ELb0ELi128EEEEEEEEEvNT_6ParamsE$_ZZN4cute9transformINS_15ArithmeticTupleIJNS1_IJiiEEEiiiEEEZNS_14transform_leafIS3_NS_8identityEEEDaRKT_OT0_EUlRKT_E_EEDaS8_SA_ENKUlDpSD_E_clIJNS_5tupleIJiiEEEiiiEEEDaSF_,($_ZN7cutlass13device_kernelIN5flash19enable_sm80_to_sm89INS1_16FlashAttnBwdSm80INS1_25CollectiveMainloopBwdSm80ILi2ELi2EN4cute5tupleIJNS5_1CILi64EEENS7_ILi128EEES8_EEENS_10bfloat16_tEfNS_4arch4Sm80ELb0ELb1ELb1ELb0ELb1ELb0ELb0ELb0ELi2ELi2ELi4ELi2ELb1EEENS1_24CollectiveEpilogueBwdGQAISA_fSD_Li256ELb0ELb1EEENS1_19SingleTileSchedulerILb0ELb0ELb0ELi128EEEEEEEEEvNT_6ParamsE$_ZZN4cute9transformINS_15ArithmeticTupleIJiiEEEZNS_14transform_leafIS2_RNS_8identityEEEDaRKT_OT0_EUlRKT_E_EEDaS8_SA_ENKUlDpSD_E_clIJiiEEEDaSF_ - $_ZN7cutlass13device_kernelIN5flash19enable_sm80_to_sm89INS1_16FlashAttnBwdSm80INS1_25CollectiveMainloopBwdSm80ILi2ELi2EN4cute5tupleIJNS5_1CILi64EEENS7_ILi128EEES8_EEENS_10bfloat16_tEfNS_4arch4Sm80ELb0ELb1ELb1ELb0ELb1ELb0ELb0ELb0ELi2ELi2ELi4ELi2ELb1EEENS1_24CollectiveEpilogueBwdGQAISA_fSD_Li256ELb0ELb1EEENS1_19SingleTileSchedulerILb0ELb0ELb0ELi128EEEEEEEEEvNT_6ParamsE$_ZZN4cute9transformINS_15ArithmeticTupleIJNS1_IJiiEEEiiiEEEZNS_14transform_leafIS3_NS_8identityEEEDaRKT_OT0_EUlRKT_E_EEDaS8_SA_ENKUlDpSD_E_clIJNS_5tupleIJiiEEEiiiEEEDaSF_)
$_ZN7cutlass13device_kernelIN5flash19enable_sm80_to_sm89INS1_16FlashAttnBwdSm80INS1_25CollectiveMainloopBwdSm80ILi2ELi2EN4cute5tupleIJNS5_1CILi64EEENS7_ILi128EEES8_EEENS_10bfloat16_tEfNS_4arch4Sm80ELb0ELb1ELb1ELb0ELb1ELb0ELb0ELb0ELi2ELi2ELi4ELi2ELb1EEENS1_24CollectiveEpilogueBwdGQAISA_fSD_Li256ELb0ELb1EEENS1_19SingleTileSchedulerILb0ELb0ELb0ELi128EEEEEEEEEvNT_6ParamsE$_ZZN4cute9transformINS_15ArithmeticTupleIJNS1_IJiiEEEiiiEEEZNS_14transform_leafIS3_NS_8identityEEEDaRKT_OT0_EUlRKT_E_EEDaS8_SA_ENKUlDpSD_E_clIJNS_5tupleIJiiEEEiiiEEEDaSF_:
[----:B------:R-:W-:Y:S02]  /*a300*/  IADD3 R3, R1, 0x19c, RZ ;  /* 0x0000019c01037810 */ /* 0x000fe40007ffe0ff */
[----:B------:R-:W-:Y:S02]  /*a310*/  MOV R4, 0xa340 ;  /* 0x0000a34000047802 */ /* 0x000fe40000000f00 */
[----:B------:R-:W-:Y:S02]  /*a320*/  IADD3 R3, R3, c[0x0][0x20], RZ ;  /* 0x0000080003037a10 */ /* 0x000fe40007ffe0ff */
[----:B------:R-:W-:Y:S05]  /*a330*/  CALL.REL.NOINC `($_ZN7cutlass13device_kernelIN5flash19enable_sm80_to_sm89INS1_16FlashAttnBwdSm80INS1_25CollectiveMainloopBwdSm80ILi2ELi2EN4cute5tupleIJNS5_1CILi64EEENS7_ILi128EEES8_EEENS_10bfloat16_tEfNS_4arch4Sm80ELb0ELb1ELb1ELb0ELb1ELb0ELb0ELb0ELi2ELi2ELi4ELi2ELb1EEENS1_24CollectiveEpilogueBwdGQAISA_fSD_Li256ELb0ELb1EEENS1_19SingleTileSchedulerILb0ELb0ELb0ELi128EEEEEEEEEvNT_6ParamsE$_ZN4cute3eso3ESOILb0ELb0EJNS_5tupleIJiiEEEiiiEEC2ERKS3_RKiS8_S8_) ;  /* 0xffffceb000007944 */ /* 0x000fea0003c3ffff */
[----:B------:R2:W5:Y:S04]  /*a340*/  LDL R7, [R1+0x1ac] ;  /* 0x0001ac0001077983 */ /* 0x0005680000100800 */
[----:B-1----:R2:W5:Y:S04]  /*a350*/  LDL R8, [R1+0x1a4] ;  /* 0x0001a40001087983 */ /* 0x0025680000100800 */
[----:B------:R2:W5:Y:S01]  /*a360*/  LDL R3, [R1+0x19c] ;  /* 0x00019c0001037983 */ /* 0x0005620000100800 */
[----:B------:R-:W-:-:S02]  /*a370*/  MOV R4, R6 ;  /* 0x0000000600047202 */ /* 0x000fc40000000f00 */
[----:B------:R-:W-:-:S04]  /*a380*/  MOV R5, 0x0 ;  /* 0x0000000000057802 */ /* 0x000fc80000000f00 */
[----:B------:R-:W-:Y:S05]  /*a390*/  RET.REL.NODEC R4 `(_ZN7cutlass13device_kernelIN5flash19enable_sm80_to_sm89INS1_16FlashAttnBwdSm80INS1_25CollectiveMainloopBwdSm80ILi2ELi2EN4cute5tupleIJNS5_1CILi64EEENS7_ILi128EEES8_EEENS_10bfloat16_tEfNS_4arch4Sm80ELb0ELb1ELb1ELb0ELb1ELb0ELb0ELb0ELi2ELi2ELi4ELi2ELb1EEENS1_24CollectiveEpilogueBwdGQAISA_fSD_Li256ELb0ELb1EEENS1_19SingleTileSchedulerILb0ELb0ELb0ELi128EEEEEEEEEvNT_6ParamsE) ;  /* 0xffff5c6004007950 */ /* 0x000fea0003c3ffff */
        .type           $_ZN7cutlass13device_kernelIN5flash19enable_sm80_to_sm89INS1_16FlashAttnBwdSm80INS1_25CollectiveMainloopBwdSm80ILi2ELi2EN4cute5tupleIJNS5_1CILi64EEENS7_ILi128EEES8_EEENS_10bfloat16_tEfNS_4arch4Sm80ELb0ELb1ELb1ELb0ELb1ELb0ELb0ELb0ELi2ELi2ELi4ELi2ELb1EEENS1_24CollectiveEpilogueBwdGQAISA_fSD_Li256ELb0ELb1EEENS1_19SingleTileSchedulerILb0ELb0ELb0ELi128EEEEEEEEEvNT_6ParamsE$_ZZN4cute9transformINS_15ArithmeticTupleIJiiEEEZNS_14transform_leafIS2_RNS_8identityEEEDaRKT_OT0_EUlRKT_E_EEDaS8_SA_ENKUlDpSD_E_clIJiiEEEDaSF_,@function
        .size           $_ZN7cutlass13device_kernelIN5flash19enable_sm80_to_sm89INS1_16FlashAttnBwdSm80INS1_25CollectiveMainloopBwdSm80ILi2ELi2EN4cute5tupleIJNS5_1CILi64EEENS7_ILi128EEES8_EEENS_10bfloat16_tEfNS_4arch4Sm80ELb0ELb1ELb1ELb0ELb1ELb0ELb0ELb0ELi2ELi2ELi4ELi2ELb1EEENS1_24CollectiveEpilogueBwdGQAISA_fSD_Li256ELb0ELb1EEENS1_19SingleTileSchedulerILb0ELb0ELb0ELi128EEEEEEEEEvNT_6ParamsE$_ZZN4cute9transformINS_15ArithmeticTupleIJiiEEEZNS_14transform_leafIS2_RNS_8identityEEEDaRKT_OT0_EUlRKT_E_EEDaS8_SA_ENKUlDpSD_E_clIJiiEEEDaSF_,($_ZN7cutlass13device_kernelIN5flash19enable_sm80_to_sm89INS1_16FlashAttnBwdSm80INS1_25CollectiveMainloopBwdSm80ILi2ELi2EN4cute5tupleIJNS5_1CILi64EEENS7_ILi128EEES8_EEENS_10bfloat16_tEfNS_4arch4Sm80ELb0ELb1ELb1ELb0ELb1ELb0ELb0ELb0ELi2ELi2ELi4ELi2ELb1EEENS1_24CollectiveEpilogueBwdGQAISA_fSD_Li256ELb0ELb1EEENS1_19SingleTileSchedulerILb0ELb0ELb0ELi128EEEEEEEEEvNT_6ParamsE$_ZZN4cuteplIJNS_15ArithmeticTupleIJiEEEEJNS1_IJNS_1CILi0EEEiEEEEEEDaRKNS1_IJDpT_EEERKNS1_IJDpT0_EEEENKUlDpRKT_E_clIJNS1_IJiiEEEEEEDaSJ_ - $_ZN7cutlass13device_kernelIN5flash19enable_sm80_to_sm89INS1_16FlashAttnBwdSm80INS1_25CollectiveMainloopBwdSm80ILi2ELi2EN4cute5tupleIJNS5_1CILi64EEENS7_ILi128EEES8_EEENS_10bfloat16_tEfNS_4arch4Sm80ELb0ELb1ELb1ELb0ELb1ELb0ELb0ELb0ELi2ELi2ELi4ELi2ELb1EEENS1_24CollectiveEpilogueBwdGQAISA_fSD_Li256ELb0ELb1EEENS1_19SingleTileSchedulerILb0ELb0ELb0ELi128EEEEEEEEEvNT_6ParamsE$_ZZN4cute9transformINS_15ArithmeticTupleIJiiEEEZNS_14transform_leafIS2_RNS_8identityEEEDaRKT_OT0_EUlRKT_E_EEDaS8_SA_ENKUlDpSD_E_clIJiiEEEDaSF_)
$_ZN7cutlass13device_kernelIN5flash19enable_sm80_to_sm89INS1_16FlashAttnBwdSm80INS1_25CollectiveMainloopBwdSm80ILi2ELi2EN4cute5tupleIJNS5_1CILi64EEENS7_ILi128EEES8_EEENS_10bfloat16_tEfNS_4arch4Sm80ELb0ELb1ELb1ELb0ELb1ELb0ELb0ELb0ELi2ELi2ELi4ELi2ELb1EEENS1_24CollectiveEpilogueBwdGQAISA_fSD_Li256ELb0ELb1EEENS1_19SingleTileSchedulerILb0ELb0ELb0ELi128EEEEEEEEEvNT_6ParamsE$_ZZN4cute9transformINS_15ArithmeticTupleIJiiEEEZNS_14transform_leafIS2_RNS_8identityEEEDaRKT_OT0_EUlRKT_E_EEDaS8_SA_ENKUlDpSD_E_clIJiiEEEDaSF_:
[----:B------:R-:W-:Y:S02]  /*a3a0*/  IADD3 R5, R1, 0x1a0, RZ ;  /* 0x000001a001057810 */ /* 0x000fe40007ffe0ff */
[----:B------:R-:W-:Y:S02]  /*a3b0*/  MOV R8, 0xa3e0 ;  /* 0x0000a3e000087802 */ /* 0x000fe40000000f00 */
[----:B------:R-:W-:Y:S02]  /*a3c0*/  IADD3 R5, R5, c[0x0][0x20], RZ ;  /* 0x0000080005057a10 */ /* 0x000fe40007ffe0ff */
[----:B------:R-:W-:Y:S05]  /*a3d0*/  CALL.REL.NOINC `($_ZN7cutlass13device_kernelIN5flash19enable_sm80_to_sm89INS1_16FlashAttnBwdSm80INS1_25CollectiveMainloopBwdSm80ILi2ELi2EN4cute5tupleIJNS5_1CILi64EEENS7_ILi128EEES8_EEENS_10bfloat16_tEfNS_4arch4Sm80ELb0ELb1ELb1ELb0ELb1ELb0ELb0ELb0ELi2ELi2ELi4ELi2ELb1EEENS1_24CollectiveEpilogueBwdGQAISA_fSD_Li256ELb0ELb1EEENS1_19SingleTileSchedulerILb0ELb0ELb0ELi128EEEEEEEEEvNT_6ParamsE$_ZN4cute3eso3ESOILb0ELb0EJiiEEC2ERKiS4_) ;  /* 0xffffd00000007944 */ /* 0x000fea0003c3ffff */
[----:B-1----:R1:W5:Y:S01]  /*a3e0*/  LDL.64 R4, [R1+0x1a0] ;  /* 0x0001a00001047983 */ /* 0x0023620000100a00 */
[----:B------:R-:W-:-:S04]  /*a3f0*/  MOV R7, 0x0 ;  /* 0x0000000000077802 */ /* 0x000fc80000000f00 */
[----:B------:R-:W-:Y:S05]  /*a400*/  RET.REL.NODEC R6 `(_ZN7cutlass13device_kernelIN5flash19enable_sm80_to_sm89INS1_16FlashAttnBwdSm80INS1_25CollectiveMainloopBwdSm80ILi2ELi2EN4cute5tupleIJNS5_1CILi64EEENS7_ILi128EEES8_EEENS_10bfloat16_tEfNS_4arch4Sm80ELb0ELb1ELb1ELb0ELb1ELb0ELb0ELb0ELi2ELi2ELi4ELi2ELb1EEENS1_24CollectiveEpilogueBwdGQAISA_fSD_Li256ELb0ELb1EEENS1_19SingleTileSchedulerILb0ELb0ELb0ELi128EEEEEEEEEvNT_6ParamsE) ;  /* 0xffff5bf006007950 */ /* 0x000fea0003c3ffff */
        .type           $_ZN7cutlass13device_kernelIN5flash19enable_sm80_to_sm89INS1_16FlashAttnBwdSm80INS1_25CollectiveMainloopBwdSm80ILi2ELi2EN4cute5tupleIJNS5_1CILi64EEENS7_ILi128EEES8_EEENS_10bfloat16_tEfNS_4arch4Sm80ELb0ELb1ELb1ELb0ELb1ELb0ELb0ELb0ELi2ELi2ELi4ELi2ELb1EEENS1_24CollectiveEpilogueBwdGQAISA_fSD_Li256ELb0ELb1EEENS1_19SingleTileSchedulerILb0ELb0ELb0ELi128EEEEEEEEEvNT_6ParamsE$_ZZN4cuteplIJNS_15ArithmeticTupleIJiEEEEJNS1_IJNS_1CILi0EEEiEEEEEEDaRKNS1_IJDpT_EEERKNS1_IJDpT0_EEEENKUlDpRKT_E_clIJNS1_IJiiEEEEEEDaSJ_,@function
        .size           $_ZN7cutlass13device_kernelIN5flash19enable_sm80_to_sm89INS1_16FlashAttnBwdSm80INS1_25CollectiveMainloopBwdSm80ILi2ELi2EN4cute5tupleIJNS5_1CILi64EEENS7_ILi128EEES8_EEENS_10bfloat16_tEfNS_4arch4Sm80ELb0ELb1ELb1ELb0ELb1ELb0ELb0ELb0ELi2ELi2ELi4ELi2ELb1EEENS1_24CollectiveEpilogueBwdGQAISA_fSD_Li256ELb0ELb1EEENS1_19SingleTileSchedulerILb0ELb0ELb0ELi128EEEEEEEEEvNT_6ParamsE$_ZZN4cuteplIJNS_15ArithmeticTupleIJiEEEEJNS1_IJNS_1CILi0EEEiEEEEEEDaRKNS1_IJDpT_EEERKNS1_IJDpT0_EEEENKUlDpRKT_E_clIJNS1_IJiiEEEEEEDaSJ_,($_ZN7cutlass13device_kernelIN5flash19enable_sm80_to_sm89INS1_16FlashAttnBwdSm80INS1_25CollectiveMainloopBwdSm80ILi2ELi2EN4cute5tupleIJNS5_1CILi64EEENS7_ILi128EEES8_EEENS_10bfloat16_tEfNS_4arch4Sm80ELb0ELb1ELb1ELb0ELb1ELb0ELb0ELb0ELi2ELi2ELi4ELi2ELb1EEENS1_24CollectiveEpilogueBwdGQAISA_fSD_Li256ELb0ELb1EEENS1_19SingleTileSchedulerILb0ELb0ELb0ELi128EEEEEEEEEvNT_6ParamsE$_ZZN4cuteplIJNS_15ArithmeticTupleIJiiEEEEJNS_1CILi0EEEiiiEEEDaRKNS1_IJDpT_EEERKNS1_IJDpT0_EEEENKUlDpRKT_E_clIJS2_iiiEEEDaSI_ - $_ZN7cutlass13device_kernelIN5flash19enable_sm80_to_sm89INS1_16FlashAttnBwdSm80INS1_25CollectiveMainloopBwdSm80ILi2ELi2EN4cute5tupleIJNS5_1CILi64EEENS7_ILi128EEES8_EEENS_10bfloat16_tEfNS_4arch4Sm80ELb0ELb1ELb1ELb0ELb1ELb0ELb0ELb0ELi2ELi2ELi4ELi2ELb1EEENS1_24CollectiveEpilogueBwdGQAISA_fSD_Li256ELb0ELb1EEENS1_19SingleTileSchedulerILb0ELb0ELb0ELi128EEEEEEEEEvNT_6ParamsE$_ZZN4cuteplIJNS_15ArithmeticTupleIJiEEEEJNS1_IJNS_1CILi0EEEiEEEEEEDaRKNS1_IJDpT_EEERKNS1_IJDpT0_EEEENKUlDpRKT_E_clIJNS1_IJiiEEEEEEDaSJ_)
$_ZN7cutlass13device_kernelIN5flash19enable_sm80_to_sm89INS1_16FlashAttnBwdSm80INS1_25CollectiveMainloopBwdSm80ILi2ELi2EN4cute5tupleIJNS5_1CILi64EEENS7_ILi128EEES8_EEENS_10bfloat16_tEfNS_4arch4Sm80ELb0ELb1ELb1ELb0ELb1ELb0ELb0ELb0ELi2ELi2ELi4ELi2ELb1EEENS1_24CollectiveEpilogueBwdGQAISA_fSD_Li256ELb0ELb1EEENS1_19SingleTileSchedulerILb0ELb0ELb0ELi128EEEEEEEEEvNT_6ParamsE$_ZZN4cuteplIJNS_15ArithmeticTupleIJiEEEEJNS1_IJNS_1CILi0EEEiEEEEEEDaRKNS1_IJDpT_EEERKNS1_IJDpT0_EEEENKUlDpRKT_E_clIJNS1_IJiiEEEEEEDaSJ_:
[----:B------:R-:W-:Y:S02]  /*a410*/  IADD3 R5, R1, 0x19c, RZ ;  /* 0x0000019c01057810 */ /* 0x000fe40007ffe0ff */
[----:B------:R-:W-:Y:S02]  /*a420*/  MOV R8, 0xa450 ;  /* 0x0000a45000087802 */ /* 0x000fe40000000f00 */
[----:B------:R-:W-:Y:S02]  /*a430*/  IADD3 R5, R5, c[0x0][0x20], RZ ;  /* 0x0000080005057a10 */ /* 0x000fe40007ffe0ff */
[----:B------:R-:W-:Y:S05]  /*a440*/  CALL.REL.NOINC `($_ZN7cutlass13device_kernelIN5flash19enable_sm80_to_sm89INS1_16FlashAttnBwdSm80INS1_25CollectiveMainloopBwdSm80ILi2ELi2EN4cute5tupleIJNS5_1CILi64EEENS7_ILi128EEES8_EEENS_10bfloat16_tEfNS_4arch4Sm80ELb0ELb1ELb1ELb0ELb1ELb0ELb0ELb0ELi2ELi2ELi4ELi2ELb1EEENS1_24CollectiveEpilogueBwdGQAISA_fSD_Li256ELb0ELb1EEENS1_19SingleTileSchedulerILb0ELb0ELb0ELi128EEEEEEEEEvNT_6ParamsE$_ZN4cute5tupleIJNS_15ArithmeticTupleIJiiEEEEEC2ERKS2_) ;  /* 0xffffdc6000007944 */ /* 0x000fea0003c3ffff */
[----:B------:R2:W5:Y:S04]  /*a450*/  LDL R7, [R1+0x1a0] ;  /* 0x0001a00001077983 */ /* 0x0005680000100800 */
[----:B------:R2:W5:Y:S01]  /*a460*/  LDL R6, [R1+0x19c] ;  /* 0x00019c0001067983 */ /* 0x0005620000100800 */
[----:B-1----:R-:W-:-:S04]  /*a470*/  MOV R5, 0x0 ;  /* 0x0000000000057802 */ /* 0x002fc80000000f00 */
[----:B------:R-:W-:Y:S05]  /*a480*/  RET.REL.NODEC R4 `(_ZN7cutlass13device_kernelIN5flash19enable_sm80_to_sm89INS1_16FlashAttnBwdSm80INS1_25CollectiveMainloopBwdSm80ILi2ELi2EN4cute5tupleIJNS5_1CILi64EEENS7_ILi128EEES8_EEENS_10bfloat16_tEfNS_4arch4Sm80ELb0ELb1ELb1ELb0ELb1ELb0ELb0ELb0ELi2ELi2ELi4ELi2ELb1EEENS1_24CollectiveEpilogueBwdGQAISA_fSD_Li256ELb0ELb1EEENS1_19SingleTileSchedulerILb0ELb0ELb0ELi128EEEEEEEEEvNT_6ParamsE) ;  /* 0xffff5b7004007950 */ /* 0x000fea0003c3ffff */
        .type           $_ZN7cutlass13device_kernelIN5flash19enable_sm80_to_sm89INS1_16FlashAttnBwdSm80INS1_25CollectiveMainloopBwdSm80ILi2ELi2EN4cute5tupleIJNS5_1CILi64EEENS7_ILi128EEES8_EEENS_10bfloat16_tEfNS_4arch4Sm80ELb0ELb1ELb1ELb0ELb1ELb0ELb0ELb0ELi2ELi2ELi4ELi2ELb1EEENS1_24CollectiveEpilogueBwdGQAISA_fSD_Li256ELb0ELb1EEENS1_19SingleTileSchedulerILb0ELb0ELb0ELi128EEEEEEEEEvNT_6ParamsE$_ZZN4cuteplIJNS_15ArithmeticTupleIJiiEEEEJNS_1CILi0EEEiiiEEEDaRKNS1_IJDpT_EEERKNS1_IJDpT0_EEEENKUlDpRKT_E_clIJS2_iiiEEEDaSI_,@function
        .size           $_ZN7cutlass13device_kernelIN5flash19enable_sm80_to_sm89INS1_16FlashAttnBwdSm80INS1_25CollectiveMainloopBwdSm80ILi2ELi2EN4cute5tupleIJNS5_1CILi64EEENS7_ILi128EEES8_EEENS_10bfloat16_tEfNS_4arch4Sm80ELb0ELb1ELb1ELb0ELb1ELb0ELb0ELb0ELi2ELi2ELi4ELi2ELb1EEENS1_24CollectiveEpilogueBwdGQAISA_fSD_Li256ELb0ELb1EEENS1_19SingleTileSchedulerILb0ELb0ELb0ELi128EEEEEEEEEvNT_6ParamsE$_ZZN4cuteplIJNS_15ArithmeticTupleIJiiEEEEJNS_1CILi0EEEiiiEEEDaRKNS1_IJDpT_EEERKNS1_IJDpT0_EEEENKUlDpRKT_E_clIJS2_iiiEEEDaSI_,($_ZN7cutlass13device_kernelIN5flash19enable_sm80_to_sm89INS1_16FlashAttnBwdSm80INS1_25CollectiveMainloopBwdSm80ILi2ELi2EN4cute5tupleIJNS5_1CILi64EEENS7_ILi128EEES8_EEENS_10bfloat16_tEfNS_4arch4Sm80ELb0ELb1ELb1ELb0ELb1ELb0ELb0ELb0ELi2ELi2ELi4ELi2ELb1EEENS1_24CollectiveEpilogueBwdGQAISA_fSD_Li256ELb0ELb1EEENS1_19SingleTileSchedulerILb0ELb0ELb0ELi128EEEEEEEEEvNT_6ParamsE$_ZZN4cuteplIJNS_1CILi0EEES2_EJiEEEDaRKNS_15ArithmeticTupleIJDpT_EEERKNS3_IJDpT0_EEEENKUlDpRKT_E_clIJiS2_EEEDaSH_ - $_ZN7cutlass13device_kernelIN5flash19enable_sm80_to_sm89INS1_16FlashAttnBwdSm80INS1_25CollectiveMainloopBwdSm80ILi2ELi2EN4cute5tupleIJNS5_1CILi64EEENS7_ILi128EEES8_EEENS_10bfloat16_tEfNS_4arch4Sm80ELb0ELb1ELb1ELb0ELb1ELb0ELb0ELb0ELi2ELi2ELi4ELi2ELb1EEENS1_24CollectiveEpilogueBwdGQAISA_fSD_Li256ELb0ELb1EEENS1_19SingleTileSchedulerILb0ELb0ELb0ELi128EEEEEEEEEvNT_6ParamsE$_ZZN4cuteplIJNS_15ArithmeticTupleIJiiEEEEJNS_1CILi0EEEiiiEEEDaRKNS1_IJDpT_EEERKNS1_IJDpT0_EEEENKUlDpRKT_E_clIJS2_iiiEEEDaSI_)
$_ZN7cutlass13device_kernelIN5flash19enable_sm80_to_sm89INS1_16FlashAttnBwdSm80INS1_25CollectiveMainloopBwdSm80ILi2ELi2EN4cute5tupleIJNS5_1CILi64EEENS7_ILi128EEES8_EEENS_10bfloat16_tEfNS_4arch4Sm80ELb0ELb1ELb1ELb0ELb1ELb0ELb0ELb0ELi2ELi2ELi4ELi2ELb1EEENS1_24CollectiveEpilogueBwdGQAISA_fSD_Li256ELb0ELb1EEENS1_19SingleTileSchedulerILb0ELb0ELb0ELi128EEEEEEEEEvNT_6ParamsE$_ZZN4cuteplIJNS_15ArithmeticTupleIJiiEEEEJNS_1CILi0EEEiiiEEEDaRKNS1_IJDpT_EEERKNS1_IJDpT0_EEEENKUlDpRKT_E_clIJS2_iiiEEEDaSI_:
[----:B------:R-:W-:Y:S01]  /*a490*/  IADD3 R3, R1, 0x19c, RZ ;  /* 0x0000019c01037810 */ /* 0x000fe20007ffe0ff */
[----:B------:R-:W-:Y:S01]  /*a4a0*/  UMOV UR42, UR5 ;  /* 0x00000005002a7c82 */ /* 0x000fe20008000000 */
[----:B------:R-:W-:Y:S01]  /*a4b0*/  MOV R8, 0xa4f0 ;  /* 0x0000a4f000087802 */ /* 0x000fe20000000f00 */
[----:B------:R-:W-:Y:S01]  /*a4c0*/  UMOV UR41, UR39 ;  /* 0x0000002700297c82 */ /* 0x000fe20008000000 */
[----:B------:R-:W-:Y:S02]  /*a4d0*/  IADD3 R3, R3, c[0x0][0x20], RZ ;  /* 0x0000080003037a10 */ /* 0x000fe40007ffe0ff */
[----:B------:R-:W-:Y:S05]  /*a4e0*/  CALL.REL.NOINC `($_ZN7cutlass13device_kernelIN5flash19enable_sm80_to_sm89INS1_16FlashAttnBwdSm80INS1_25CollectiveMainloopBwdSm80ILi2ELi2EN4cute5tupleIJNS5_1CILi64EEENS7_ILi128EEES8_EEENS_10bfloat16_tEfNS_4arch4Sm80ELb0ELb1ELb1ELb0ELb1ELb0ELb0ELb0ELi2ELi2ELi4ELi2ELb1EEENS1_24CollectiveEpilogueBwdGQAISA_fSD_Li256ELb0ELb1EEENS1_19SingleTileSchedulerILb0ELb0ELb0ELi128EEEEEEEEEvNT_6ParamsE$_ZN4cute5tupleIJNS_15ArithmeticTupleIJiiEEEiiiEEC2ERKS2_RKiS7_S7_) ;  /* 0xffffdc0000007944 */ /* 0x000fea0003c3ffff */
[----:B------:R2:W5:Y:S04]  /*a4f0*/  LDL R8, [R1+0x19c] ;  /* 0x00019c0001087983 */ /* 0x0005680000100800 */
[----:B-1----:R2:W5:Y:S04]  /*a500*/  LDL.64 R6, [R1+0x1a8] ;  /* 0x0001a80001067983 */ /* 0x0025680000100a00 */
[----:B------:R2:W5:Y:S01]  /*a510*/  LDL.64 R4, [R1+0x1a0] ;  /* 0x0001a00001047983 */ /* 0x0005620000100a00 */
[----:B------:R-:W-:-:S02]  /*a520*/  MOV R14, R12 ;  /* 0x0000000c000e7202 */ /* 0x000fc40000000f00 */
[----:B------:R-:W-:-:S04]  /*a530*/  MOV R15, 0x0 ;  /* 0x00000000000f7802 */ /* 0x000fc80000000f00 */
[----:B------:R-:W-:Y:S05]  /*a540*/  RET.REL.NODEC R14 `(_ZN7cutlass13device_kernelIN5flash19enable_sm80_to_sm89INS1_16FlashAttnBwdSm80INS1_25CollectiveMainloopBwdSm80ILi2ELi2EN4cute5tupleIJNS5_1CILi64EEENS7_ILi128EEES8_EEENS_10bfloat16_tEfNS_4arch4Sm80ELb0ELb1ELb1ELb0ELb1ELb0ELb0ELb0ELi2ELi2ELi4ELi2ELb1EEENS1_24CollectiveEpilogueBwdGQAISA_fSD_Li256ELb0ELb1EEENS1_19SingleTileSchedulerILb0ELb0ELb0ELi128EEEEEEEEEvNT_6ParamsE) ;  /* 0xffff5ab00e007950 */ /* 0x000fea0003c3ffff */
        .type           $_ZN7cutlass13device_kernelIN5flash19enable_sm80_to_sm89INS1_16FlashAttnBwdSm80INS1_25CollectiveMainloopBwdSm80ILi2ELi2EN4cute5tupleIJNS5_1CILi64EEENS7_ILi128EEES8_EEENS_10bfloat16_tEfNS_4arch4Sm80ELb0ELb1ELb1ELb0ELb1ELb0ELb0ELb0ELi2ELi2ELi4ELi2ELb1EEENS1_24CollectiveEpilogueBwdGQAISA_fSD_Li256ELb0ELb1EEENS1_19SingleTileSchedulerILb0ELb0ELb0ELi128EEEEEEEEEvNT_6ParamsE$_ZZN4cuteplIJNS_1CILi0EEES2_EJiEEEDaRKNS_15ArithmeticTupleIJDpT_EEERKNS3_IJDpT0_EEEENKUlDpRKT_E_clIJiS2_EEEDaSH_,@function
        .size           $_ZN7cutlass13device_kernelIN5flash19enable_sm80_to_sm89INS1_16FlashAttnBwdSm80INS1_25CollectiveMainloopBwdSm80ILi2ELi2EN4cute5tupleIJNS5_1CILi64EEENS7_ILi128EEES8_EEENS_10bfloat16_tEfNS_4arch4Sm80ELb0ELb1ELb1ELb0ELb1ELb0ELb0ELb0ELi2ELi2ELi4ELi2ELb1EEENS1_24CollectiveEpilogueBwdGQAISA_fSD_Li256ELb0ELb1EEENS1_19SingleTileSchedulerILb0ELb0ELb0ELi128EEEEEEEEEvNT_6ParamsE$_ZZN4cuteplIJNS_1CILi0EEES2_EJiEEEDaRKNS_15ArithmeticTupleIJDpT_EEERKNS3_IJDpT0_EEEENKUlDpRKT_E_clIJiS2_EEEDaSH_,($_ZN7cutlass13device_kernelIN5flash19enable_sm80_to_sm89INS1_16FlashAttnBwdSm80INS1_25CollectiveMainloopBwdSm80ILi2ELi2EN4cute5tupleIJNS5_1CILi64EEENS7_ILi128EEES8_EEENS_10bfloat16_tEfNS_4arch4Sm80ELb0ELb1ELb1ELb0ELb1ELb0ELb0ELb0ELi2ELi2ELi4ELi2ELb1EEENS1_24CollectiveEpilogueBwdGQAISA_fSD_Li256ELb0ELb1EEENS1_19SingleTileSchedulerILb0ELb0ELb0ELi128EEEEEEEEEvNT_6ParamsE$_ZZN4cuteplIJNS_1CILi0EEES2_EJiS2_EEEDaRKNS_15ArithmeticTupleIJDpT_EEERKNS3_IJDpT0_EEEENKUlDpRKT_E_clIJiS2_EEEDaSH_ - $_ZN7cutlass13device_kernelIN5flash19enable_sm80_to_sm89INS1_16FlashAttnBwdSm80INS1_25CollectiveMainloopBwdSm80ILi2ELi2EN4cute5tupleIJNS5_1CILi64EEENS7_ILi128EEES8_EEENS_10bfloat16_tEfNS_4arch4Sm80ELb0ELb1ELb1ELb0ELb1ELb0ELb0ELb0ELi2ELi2ELi4ELi2ELb1EEENS1_24CollectiveEpilogueBwdGQAISA_fSD_Li256ELb0ELb1EEENS1_19SingleTileSchedulerILb0ELb0ELb0ELi128EEEEEEEEEvNT_6ParamsE$_ZZN4cuteplIJNS_1CILi0EEES2_EJiEEEDaRKNS_15ArithmeticTupleIJDpT_EEERKNS3_IJDpT0_EEEENKUlDpRKT_E_clIJiS2_EEEDaSH_)
$_ZN7cutlass13device_kernelIN5flash19enable_sm80_to_sm89INS1_16FlashAttnBwdSm80INS1_25CollectiveMainloopBwdSm80ILi2ELi2EN4cute5tupleIJNS5_1CILi64EEENS7_ILi128EEES8_EEENS_10bfloat16_tEfNS_4arch4Sm80ELb0ELb1ELb1ELb0ELb1ELb0ELb0ELb0ELi2ELi2ELi4ELi2ELb1EEENS1_24CollectiveEpilogueBwdGQAISA_fSD_Li256ELb0ELb1EEENS1_19SingleTileSchedulerILb0ELb0ELb0ELi128EEEEEEEEEvNT_6ParamsE$_ZZN4cuteplIJNS_1CILi0EEES2_EJiEEEDaRKNS_15ArithmeticTupleIJDpT_EEERKNS3_IJDpT0_EEEENKUlDpRKT_E_clIJiS2_EEEDaSH_:
[----:B------:R-:W-:Y:S02]  /*a550*/  IADD3 R4, R1, 0x188, RZ ;  /* 0x0000018801047810 */ /* 0x000fe40007ffe0ff */
[----:B------:R-:W-:Y:S02]  /*a560*/  MOV R12, 0xa590 ;  /* 0x0000a590000c7802 */ /* 0x000fe40000000f00 */
[----:B------:R-:W-:Y:S02]  /*a570*/  IADD3 R4, R4, c[0x0][0x20], RZ ;  /* 0x0000080004047a10 */ /* 0x000fe40007ffe0ff */
[----:B------:R-:W-:Y:S05]  /*a580*/  CALL.REL.NOINC `($_ZN7cutlass13device_kernelIN5flash19enable_sm80_to_sm89INS1_16FlashAttnBwdSm80INS1_25CollectiveMainloopBwdSm80ILi2ELi2EN4cute5tupleIJNS5_1CILi64EEENS7_ILi128EEES8_EEENS_10bfloat16_tEfNS_4arch4Sm80ELb0ELb1ELb1ELb0ELb1ELb0ELb0ELb0ELi2ELi2ELi4ELi2ELb1EEENS1_24CollectiveEpilogueBwdGQAISA_fSD_Li256ELb0ELb1EEENS1_19SingleTileSchedulerILb0ELb0ELb0ELi128EEEEEEEEEvNT_6ParamsE$_ZN4cute5tupleIJiNS_1CILi0EEEEEC2ERKiRKS2_) ;  /* 0xffffdd7000007944 */ /* 0x000fea0003c3ffff */
[----:B------:R1:W5:Y:S01]  /*a590*/  LDL R5, [R1+0x188] ;  /* 0x0001880001057983 */ /* 0x0003620000100800 */
[----:B------:R-:W-:-:S04]  /*a5a0*/  MOV R9, 0x0 ;  /* 0x0000000000097802 */ /* 0x000fc80000000f00 */
[----:B------:R-:W-:Y:S05]  /*a5b0*/  RET.REL.NODEC R8 `(_ZN7cutlass13device_kernelIN5flash19enable_sm80_to_sm89INS1_16FlashAttnBwdSm80INS1_25CollectiveMainloopBwdSm80ILi2ELi2EN4cute5tupleIJNS5_1CILi64EEENS7_ILi128EEES8_EEENS_10bfloat16_tEfNS_4arch4Sm80ELb0ELb1ELb1ELb0ELb1ELb0ELb0ELb0ELi2ELi2ELi4ELi2ELb1EEENS1_24CollectiveEpilogueBwdGQAISA_fSD_Li256ELb0ELb1EEENS1_19SingleTileSchedulerILb0ELb0ELb0ELi128EEEEEEEEEvNT_6ParamsE) ;  /* 0xffff5a4008007950 */ /* 0x000fea0003c3ffff */
        .type           $_ZN7cutlass13device_kernelIN5flash19enable_sm80_to_sm89INS1_16FlashAttnBwdSm80INS1_25CollectiveMainloopBwdSm80ILi2ELi2EN4cute5tupleIJNS5_1CILi64EEENS7_ILi128EEES8_EEENS_10bfloat16_tEfNS_4arch4Sm80ELb0ELb1ELb1ELb0ELb1ELb0ELb0ELb0ELi2ELi2ELi4ELi2ELb1EEENS1_24CollectiveEpilogueBwdGQAISA_fSD_Li256ELb0ELb1EEENS1_19SingleTileSchedulerILb0ELb0ELb0ELi128EEEEEEEEEvNT_6ParamsE$_ZZN4cuteplIJNS_1CILi0EEES2_EJiS2_EEEDaRKNS_15ArithmeticTupleIJDpT_EEERKNS3_IJDpT0_EEEENKUlDpRKT_E_clIJiS2_EEEDaSH_,@function
        .size           $_ZN7cutlass13device_kernelIN5flash19enable_sm80_to_sm89INS1_16FlashAttnBwdSm80INS1_25CollectiveMainloopBwdSm80ILi2ELi2EN4cute5tupleIJNS5_1CILi64EEENS7_ILi128EEES8_EEENS_10bfloat16_tEfNS_4arch4Sm80ELb0ELb1ELb1ELb0ELb1ELb0ELb0ELb0ELi2ELi2ELi4ELi2ELb1EEENS1_24CollectiveEpilogueBwdGQAISA_fSD_Li256ELb0ELb1EEENS1_19SingleTileSchedulerILb0ELb0ELb0ELi128EEEEEEEEEvNT_6ParamsE$_ZZN4cuteplIJNS_1CILi0EEES2_EJiS2_EEEDaRKNS_15ArithmeticTupleIJDpT_EEERKNS3_IJDpT0_EEEENKUlDpRKT_E_clIJiS2_EEEDaSH_,($_ZN7cutlass13device_kernelIN5flash19enable_sm80_to_sm89INS1_16FlashAttnBwdSm80INS1_25CollectiveMainloopBwdSm80ILi2ELi2EN4cute5tupleIJNS5_1CILi64EEENS7_ILi128EEES8_EEENS_10bfloat16_tEfNS_4arch4Sm80ELb0ELb1ELb1ELb0ELb1ELb0ELb0ELb0ELi2ELi2ELi4ELi2ELb1EEENS1_24CollectiveEpilogueBwdGQAISA_fSD_Li256ELb0ELb1EEENS1_19SingleTileSchedulerILb0ELb0ELb0ELi128EEEEEEEEEvNT_6ParamsE$_ZZN4cuteplIJNS_1CILi0EEES2_iEJS2_S2_S2_iEEEDaRKNS_15ArithmeticTupleIJDpT_EEERKNS3_IJDpT0_EEEENKUlDpRKT_E_clIJS2_S2_iiEEEDaSH_ - $_ZN7cutlass13device_kernelIN5flash19enable_sm80_to_sm89INS1_16FlashAttnBwdSm80INS1_25CollectiveMainloopBwdSm80ILi2ELi2EN4cute5tupleIJNS5_1CILi64EEENS7_ILi128EEES8_EEENS_10bfloat16_tEfNS_4arch4Sm80ELb0ELb1ELb1ELb0ELb1ELb0ELb0ELb0ELi2ELi2ELi4ELi2ELb1EEENS1_24CollectiveEpilogueBwdGQAISA_fSD_Li256ELb0ELb1EEENS1_19SingleTileSchedulerILb0ELb0ELb0ELi128EEEEEEEEEvNT_6ParamsE$_ZZN4cuteplIJNS_1CILi0EEES2_EJiS2_EEEDaRKNS_15ArithmeticTupleIJDpT_EEERKNS3_IJDpT0_EEEENKUlDpRKT_E_clIJiS2_EEEDaSH_)
$_ZN7cutlass13device_kernelIN5flash19enable_sm80_to_sm89INS1_16FlashAttnBwdSm80INS1_25CollectiveMainloopBwdSm80ILi2ELi2EN4cute5tupleIJNS5_1CILi64EEENS7_ILi128EEES8_EEENS_10bfloat16_tEfNS_4arch4Sm80ELb0ELb1ELb1ELb0ELb1ELb0ELb0ELb0ELi2ELi2ELi4ELi2ELb1EEENS1_24CollectiveEpilogueBwdGQAISA_fSD_Li256ELb0ELb1EEENS1_19SingleTileSchedulerILb0ELb0ELb0ELi128EEEEEEEEEvNT_6ParamsE$_ZZN4cuteplIJNS_1CILi0EEES2_EJiS2_EEEDaRKNS_15ArithmeticTupleIJDpT_EEERKNS3_IJDpT0_EEEENKUlDpRKT_E_clIJiS2_EEEDaSH_:
[----:B------:R-:W-:Y:S02]  /*a5c0*/  IADD3 R4, R1, 0x188, RZ ;  /* 0x0000018801047810 */ /* 0x000fe40007ffe0ff */
[----:B------:R-:W-:Y:S02]  /*a5d0*/  MOV R12, 0xa600 ;  /* 0x0000a600000c7802 */ /* 0x000fe40000000f00 */
[----:B------:R-:W-:Y:S02]  /*a5e0*/  IADD3 R4, R4, c[0x0][0x20], RZ ;  /* 0x0000080004047a10 */ /* 0x000fe40007ffe0ff */
[----:B------:R-:W-:Y:S05]  /*a5f0*/  CALL.REL.NOINC `($_ZN7cutlass13device_kernelIN5flash19enable_sm80_to_sm89INS1_16FlashAttnBwdSm80INS1_25CollectiveMainloopBwdSm80ILi2ELi2EN4cute5tupleIJNS5_1CILi64EEENS7_ILi128EEES8_EEENS_10bfloat16_tEfNS_4arch4Sm80ELb0ELb1ELb1ELb0ELb1ELb0ELb0ELb0ELi2ELi2ELi4ELi2ELb1EEENS1_24CollectiveEpilogueBwdGQAISA_fSD_Li256ELb0ELb1EEENS1_19SingleTileSchedulerILb0ELb0ELb0ELi128EEEEEEEEEvNT_6ParamsE$_ZN4cute5tupleIJiNS_1CILi0EEEEEC2ERKiRKS2_) ;  /* 0xffffdd0000007944 */ /* 0x000fea0003c3ffff */
[----:B------:R1:W5:Y:S01]  /*a600*/  LDL R198, [R1+0x188] ;  /* 0x0001880001c67983 */ /* 0x0003620000100800 */
[----:B------:R-:W-:-:S04]  /*a610*/  MOV R9, 0x0 ;  /* 0x0000000000097802 */ /* 0x000fc80000000f00 */
[----:B------:R-:W-:Y:S05]  /*a620*/  RET.REL.NODEC R8 `(_ZN7cutlass13device_kernelIN5flash19enable_sm80_to_sm89INS1_16FlashAttnBwdSm80INS1_25CollectiveMainloopBwdSm80ILi2ELi2EN4cute5tupleIJNS5_1CILi64EEENS7_ILi128EEES8_EEENS_10bfloat16_tEfNS_4arch4Sm80ELb0ELb1ELb1ELb0ELb1ELb0ELb0ELb0ELi2ELi2ELi4ELi2ELb1EEENS1_24CollectiveEpilogueBwdGQAISA_fSD_Li256ELb0ELb1EEENS1_19SingleTileSchedulerILb0ELb0ELb0ELi128EEEEEEEEEvNT_6ParamsE) ;  /* 0xffff59d008007950 */ /* 0x000fea0003c3ffff */
        .type           $_ZN7cutlass13device_kernelIN5flash19enable_sm80_to_sm89INS1_16FlashAttnBwdSm80INS1_25CollectiveMainloopBwdSm80ILi2ELi2EN4cute5tupleIJNS5_1CILi64EEENS7_ILi128EEES8_EEENS_10bfloat16_tEfNS_4arch4Sm80ELb0ELb1ELb1ELb0ELb1ELb0ELb0ELb0ELi2ELi2ELi4ELi2ELb1EEENS1_24CollectiveEpilogueBwdGQAISA_fSD_Li256ELb0ELb1EEENS1_19SingleTileSchedulerILb0ELb0ELb0ELi128EEEEEEEEEvNT_6ParamsE$_ZZN4cuteplIJNS_1CILi0EEES2_iEJS2_S2_S2_iEEEDaRKNS_15ArithmeticTupleIJDpT_EEERKNS3_IJDpT0_EEEENKUlDpRKT_E_clIJS2_S2_iiEEEDaSH_,@function
        .size           $_ZN7cutlass13device_kernelIN5flash19enable_sm80_to_sm89INS1_16FlashAttnBwdSm80INS1_25CollectiveMainloopBwdSm80ILi2ELi2EN4cute5tupleIJNS5_1CILi64EEENS7_ILi128EEES8_EEENS_10bfloat16_tEfNS_4arch4Sm80ELb0ELb1ELb1ELb0ELb1ELb0ELb0ELb0ELi2ELi2ELi4ELi2ELb1EEENS1_24CollectiveEpilogueBwdGQAISA_fSD_Li256ELb0ELb1EEENS1_19SingleTileSchedulerILb0ELb0ELb0ELi128EEEEEEEEEvNT_6ParamsE$_ZZN4cuteplIJNS_1CILi0EEES2_iEJS2_S2_S2_iEEEDaRKNS_15ArithmeticTupleIJDpT_EEERKNS3_IJDpT0_EEEENKUlDpRKT_E_clIJS2_S2_iiEEEDaSH_,($_ZN7cutlass13device_kernelIN5flash19enable_sm80_to_sm89INS1_16FlashAttnBwdSm80INS1_25CollectiveMainloopBwdSm80ILi2ELi2EN4cute5tupleIJNS5_1CILi64EEENS7_ILi128EEES8_EEENS_10bfloat16_tEfNS_4arch4Sm80ELb0ELb1ELb1ELb0ELb1ELb0ELb0ELb0ELi2ELi2ELi4ELi2ELb1EEENS1_24CollectiveEpilogueBwdGQAISA_fSD_Li256ELb0ELb1EEENS1_19SingleTileSchedulerILb0ELb0ELb0ELi128EEEEEEEEEvNT_6ParamsE$_ZZN4cuteplIJNS_1CILi0EEEiEJS2_S2_iiEEEDaRKNS_15ArithmeticTupleIJDpT_EEERKNS3_IJDpT0_EEEENKUlDpRKT_E_clIJS2_iiiEEEDaSH_ - $_ZN7cutlass13device_kernelIN5flash19enable_sm80_to_sm89INS1_16FlashAttnBwdSm80INS1_25CollectiveMainloopBwdSm80ILi2ELi2EN4cute5tupleIJNS5_1CILi64EEENS7_ILi128EEES8_EEENS_10bfloat16_tEfNS_4arch4Sm80ELb0ELb1ELb1ELb0ELb1ELb0ELb0ELb0ELi2ELi2ELi4ELi2ELb1EEENS1_24CollectiveEpilogueBwdGQAISA_fSD_Li256ELb0ELb1EEENS1_19SingleTileSchedulerILb0ELb0ELb0ELi128EEEEEEEEEvNT_6ParamsE$_ZZN4cuteplIJNS_1CILi0EEES2_iEJS2_S2_S2_iEEEDaRKNS_15ArithmeticTupleIJDpT_EEERKNS3_IJDpT0_EEEENKUlDpRKT_E_clIJS2_S2_iiEEEDaSH_)
$_ZN7cutlass13device_kernelIN5flash19enable_sm80_to_sm89INS1_16FlashAttnBwdSm80INS1_25CollectiveMainloopBwdSm80ILi2ELi2EN4cute5tupleIJNS5_1CILi64EEENS7_ILi128EEES8_EEENS_10bfloat16_tEfNS_4arch4Sm80ELb0ELb1ELb1ELb0ELb1ELb0ELb0ELb0ELi2ELi2ELi4ELi2ELb1EEENS1_24CollectiveEpilogueBwdGQAISA_fSD_Li256ELb0ELb1EEENS1_19SingleTileSchedulerILb0ELb0ELb0ELi128EEEEEEEEEvNT_6ParamsE$_ZZN4cuteplIJNS_1CILi0EEES2_iEJS2_S2_S2_iEEEDaRKNS_15ArithmeticTupleIJDpT_EEERKNS3_IJDpT0_EEEENKUlDpRKT_E_clIJS2_S2_iiEEEDaSH_:
[----:B------:R-:W-:Y:S02]  /*a630*/  IADD3 R5, R1, 0x19c, RZ ;  /* 0x0000019c01057810 */ /* 0x000fe40007ffe0ff */
[----:B------:R-:W-:Y:S02]  /*a640*/  MOV R12, 0xa670 ;  /* 0x0000a670000c7802 */ /* 0x000fe40000000f00 */
[----:B------:R-:W-:Y:S02]  /*a650*/  IADD3 R5, R5, c[0x0][0x20], RZ ;  /* 0x0000080005057a10 */ /* 0x000fe40007ffe0ff */
[----:B------:R-:W-:Y:S05]  /*a660*/  CALL.REL.NOINC `($_ZN7cutlass13device_kernelIN5flash19enable_sm80_to_sm89INS1_16FlashAttnBwdSm80INS1_25CollectiveMainloopBwdSm80ILi2ELi2EN4cute5tupleIJNS5_1CILi64EEENS7_ILi128EEES8_EEENS_10bfloat16_tEfNS_4arch4Sm80ELb0ELb1ELb1ELb0ELb1ELb0ELb0ELb0ELi2ELi2ELi4ELi2ELb1EEENS1_24CollectiveEpilogueBwdGQAISA_fSD_Li256ELb0ELb1EEENS1_19SingleTileSchedulerILb0ELb0ELb0ELi128EEEEEEEEEvNT_6ParamsE$_ZN4cute5tupleIJNS_1CILi0EEES2_iiEEC2ERKS2_S5_RKiS7_) ;  /* 0xffffdb6000007944 */ /* 0x000fea0003c3ffff */
[----:B------:R1:W5:Y:S04]  /*a670*/  LDL R30, [R1+0x1a0] ;  /* 0x0001a000011e7983 */ /* 0x0003680000100800 */
[----:B------:R1:W5:Y:S01]  /*a680*/  LDL R8, [R1+0x19c] ;  /* 0x00019c0001087983 */ /* 0x0003620000100800 */
[----:B------:R-:W-:-:S04]  /*a690*/  MOV R5, 0x0 ;  /* 0x0000000000057802 */ /* 0x000fc80000000f00 */
[----:B------:R-:W-:Y:S05]  /*a6a0*/  RET.REL.NODEC R4 `(_ZN7cutlass13device_kernelIN5flash19enable_sm80_to_sm89INS1_16FlashAttnBwdSm80INS1_25CollectiveMainloopBwdSm80ILi2ELi2EN4cute5tupleIJNS5_1CILi64EEENS7_ILi128EEES8_EEENS_10bfloat16_tEfNS_4arch4Sm80ELb0ELb1ELb1ELb0ELb1ELb0ELb0ELb0ELi2ELi2ELi4ELi2ELb1EEENS1_24CollectiveEpilogueBwdGQAISA_fSD_Li256ELb0ELb1EEENS1_19SingleTileSchedulerILb0ELb0ELb0ELi128EEEEEEEEEvNT_6ParamsE) ;  /* 0xffff595004007950 */ /* 0x000fea0003c3ffff */
        .type           $_ZN7cutlass13device_kernelIN5flash19enable_sm80_to_sm89INS1_16FlashAttnBwdSm80INS1_25CollectiveMainloopBwdSm80ILi2ELi2EN4cute5tupleIJNS5_1CILi64EEENS7_ILi128EEES8_EEENS_10bfloat16_tEfNS_4arch4Sm80ELb0ELb1ELb1ELb0ELb1ELb0ELb0ELb0ELi2ELi2ELi4ELi2ELb1EEENS1_24CollectiveEpilogueBwdGQAISA_fSD_Li256ELb0ELb1EEENS1_19SingleTileSchedulerILb0ELb0ELb0ELi128EEEEEEEEEvNT_6ParamsE$_ZZN4cuteplIJNS_1CILi0EEEiEJS2_S2_iiEEEDaRKNS_15ArithmeticTupleIJDpT_EEERKNS3_IJDpT0_EEEENKUlDpRKT_E_clIJS2_iiiEEEDaSH_,@function
        .size           $_ZN7cutlass13device_kernelIN5flash19enable_sm80_to_sm89INS1_16FlashAttnBwdSm80INS1_25CollectiveMainloopBwdSm80ILi2ELi2EN4cute5tupleIJNS5_1CILi64EEENS7_ILi128EEES8_EEENS_10bfloat16_tEfNS_4arch4Sm80ELb0ELb1ELb1ELb0ELb1ELb0ELb0ELb0ELi2ELi2ELi4ELi2ELb1EEENS1_24CollectiveEpilogueBwdGQAISA_fSD_Li256ELb0ELb1EEENS1_19SingleTileSchedulerILb0ELb0ELb0ELi128EEEEEEEEEvNT_6ParamsE$_ZZN4cuteplIJNS_1CILi0EEEiEJS2_S2_iiEEEDaRKNS_15ArithmeticTupleIJDpT_EEERKNS3_IJDpT0_EEEENKUlDpRKT_E_clIJS2_iiiEEEDaSH_,($_ZN7cutlass13device_kernelIN5flash19enable_sm80_to_sm89INS1_16FlashAttnBwdSm80INS1_25CollectiveMainloopBwdSm80ILi2ELi2EN4cute5tupleIJNS5_1CILi64EEENS7_ILi128EEES8_EEENS_10bfloat16_tEfNS_4arch4Sm80ELb0ELb1ELb1ELb0ELb1ELb0ELb0ELb0ELi2ELi2ELi4ELi2ELb1EEENS1_24CollectiveEpilogueBwdGQAISA_fSD_Li256ELb0ELb1EEENS1_19SingleTileSchedulerILb0ELb0ELb0ELi128EEEEEEEEEvNT_6ParamsE$_ZZN4cuteplIJiEJNS_1CILi0EEEEEEDaRKNS_15ArithmeticTupleIJDpT_EEERKNS3_IJDpT0_EEEENKUlDpRKT_E_clIJiEEEDaSH_ - $_ZN7cutlass13device_kernelIN5flash19enable_sm80_to_sm89INS1_16FlashAttnBwdSm80INS1_25CollectiveMainloopBwdSm80ILi2ELi2EN4cute5tupleIJNS5_1CILi64EEENS7_ILi128EEES8_EEENS_10bfloat16_tEfNS_4arch4Sm80ELb0ELb1ELb1ELb0ELb1ELb0ELb0ELb0ELi2ELi2ELi4ELi2ELb1EEENS1_24CollectiveEpilogueBwdGQAISA_fSD_Li256ELb0ELb1EEENS1_19SingleTileSchedulerILb0ELb0ELb0ELi128EEEEEEEEEvNT_6ParamsE$_ZZN4cuteplIJNS_1CILi0EEEiEJS2_S2_iiEEEDaRKNS_15ArithmeticTupleIJDpT_EEERKNS3_IJDpT0_EEEENKUlDpRKT_E_clIJS2_iiiEEEDaSH_)
$_ZN7cutlass13device_kernelIN5flash19enable_sm80_to_sm89INS1_16FlashAttnBwdSm80INS1_25CollectiveMainloopBwdSm80ILi2ELi2EN4cute5tupleIJNS5_1CILi64EEENS7_ILi128EEES8_EEENS_10bfloat16_tEfNS_4arch4Sm80ELb0ELb1ELb1ELb0ELb1ELb0ELb0ELb0ELi2ELi2ELi4ELi2ELb1EEENS1_24CollectiveEpilogueBwdGQAISA_fSD_Li256ELb0ELb1EEENS1_19SingleTileSchedulerILb0ELb0ELb0ELi128EEEEEEEEEvNT_6ParamsE$_ZZN4cuteplIJNS_1CILi0EEEiEJS2_S2_iiEEEDaRKNS_15ArithmeticTupleIJDpT_EEERKNS3_IJDpT0_EEEENKUlDpRKT_E_clIJS2_iiiEEEDaSH_:
[----:B------:R-:W-:Y:S01]  /*a6b0*/  IADD3 R3, R1, 0x19c, RZ ;  /* 0x0000019c01037810 */ /* 0x000fe20007ffe0ff */
[----:B------:R-:W-:Y:S01]  /*a6c0*/  UMOV UR40, UR5 ;  /* 0x0000000500287c82 */ /* 0x000fe20008000000 */
[----:B------:R-:W-:Y:S02]  /*a6d0*/  MOV R8, 0xa700 ;  /* 0x0000a70000087802 */ /* 0x000fe40000000f00 */
[----:B------:R-:W-:Y:S02]  /*a6e0*/  IADD3 R3, R3, c[0x0][0x20], RZ ;  /* 0x0000080003037a10 */ /* 0x000fe40007ffe0ff */
[----:B------:R-:W-:Y:S05]  /*a6f0*/  CALL.REL.NOINC `($_ZN7cutlass13device_kernelIN5flash19enable_sm80_to_sm89INS1_16FlashAttnBwdSm80INS1_25CollectiveMainloopBwdSm80ILi2ELi2EN4cute5tupleIJNS5_1CILi64EEENS7_ILi128EEES8_EEENS_10bfloat16_tEfNS_4arch4Sm80ELb0ELb1ELb1ELb0ELb1ELb0ELb0ELb0ELi2ELi2ELi4ELi2ELb1EEENS1_24CollectiveEpilogueBwdGQAISA_fSD_Li256ELb0ELb1EEENS1_19SingleTileSchedulerILb0ELb0ELb0ELi128EEEEEEEEEvNT_6ParamsE$_ZN4cute5tupleIJNS_1CILi0EEEiiiEEC2ERKS2_RKiS7_S7_) ;  /* 0xffffdb8000007944 */ /* 0x000fea0003c3ffff */
[----:B------:R2:W5:Y:S04]  /*a700*/  LDL R8, [R1+0x19c] ;  /* 0x00019c0001087983 */ /* 0x0005680000100800 */
[----:B------:R2:W5:Y:S01]  /*a710*/  LDL.64 R4, [R1+0x1a0] ;  /* 0x0001a00001047983 */ /* 0x0005620000100a00 */
[----:B-1----:R-:W-:Y:S02]  /*a720*/  MOV R14, R12 ;  /* 0x0000000c000e7202 */ /* 0x002fe40000000f00 */
[----:B------:R-:W-:-:S04]  /*a730*/  MOV R15, 0x0 ;  /* 0x00000000000f7802 */ /* 0x000fc80000000f00 */
[----:B------:R-:W-:Y:S05]  /*a740*/  RET.REL.NODEC R14 `(_ZN7cutlass13device_kernelIN5flash19enable_sm80_to_sm89INS1_16FlashAttnBwdSm80INS1_25CollectiveMainloopBwdSm80ILi2ELi2EN4cute5tupleIJNS5_1CILi64EEENS7_ILi128EEES8_EEENS_10bfloat16_tEfNS_4arch4Sm80ELb0ELb1ELb1ELb0ELb1ELb0ELb0ELb0ELi2ELi2ELi4ELi2ELb1EEENS1_24CollectiveEpilogueBwdGQAISA_fSD_Li256ELb0ELb1EEENS1_19SingleTileSchedulerILb0ELb0ELb0ELi128EEEEEEEEEvNT_6ParamsE) ;  /* 0xffff58b00e007950 */ /* 0x000fea0003c3ffff */
        .type           $_ZN7cutlass13device_kernelIN5flash19enable_sm80_to_sm89INS1_16FlashAttnBwdSm80INS1_25CollectiveMainloopBwdSm80ILi2ELi2EN4cute5tupleIJNS5_1CILi64EEENS7_ILi128EEES8_EEENS_10bfloat16_tEfNS_4arch4Sm80ELb0ELb1ELb1ELb0ELb1ELb0ELb0ELb0ELi2ELi2ELi4ELi2ELb1EEENS1_24CollectiveEpilogueBwdGQAISA_fSD_Li256ELb0ELb1EEENS1_19SingleTileSchedulerILb0ELb0ELb0ELi128EEEEEEEEEvNT_6ParamsE$_ZZN4cuteplIJiEJNS_1CILi0EEEEEEDaRKNS_15ArithmeticTupleIJDpT_EEERKNS3_IJDpT0_EEEENKUlDpRKT_E_clIJiEEEDaSH_,@function
        .size           $_ZN7cutlass13device_kernelIN5flash19enable_sm80_to_sm89INS1_16FlashAttnBwdSm80INS1_25CollectiveMainloopBwdSm80ILi2ELi2EN4cute5tupleIJNS5_1CILi64EEENS7_ILi128EEES8_EEENS_10bfloat16_tEfNS_4arch4Sm80ELb0ELb1ELb1ELb0ELb1ELb0ELb0ELb0ELi2ELi2ELi4ELi2ELb1EEENS1_24CollectiveEpilogueBwdGQAISA_fSD_Li256ELb0ELb1EEENS1_19SingleTileSchedulerILb0ELb0ELb0ELi128EEEEEEEEEvNT_6ParamsE$_ZZN4cuteplIJiEJNS_1CILi0EEEEEEDaRKNS_15ArithmeticTupleIJDpT_EEERKNS3_IJDpT0_EEEENKUlDpRKT_E_clIJiEEEDaSH_,($_ZN7cutlass13device_kernelIN5flash19enable_sm80_to_sm89INS1_16FlashAttnBwdSm80INS1_25CollectiveMainloopBwdSm80ILi2ELi2EN4cute5tupleIJNS5_1CILi64EEENS7_ILi128EEES8_EEENS_10bfloat16_tEfNS_4arch4Sm80ELb0ELb1ELb1ELb0ELb1ELb0ELb0ELb0ELi2ELi2ELi4ELi2ELb1EEENS1_24CollectiveEpilogueBwdGQAISA_fSD_Li256ELb0ELb1EEENS1_19SingleTileSchedulerILb0ELb0ELb0ELi128EEEEEEEEEvNT_6ParamsE$_ZZN4cuteplIJiEJNS_1CILi0EEEiEEEDaRKNS_15ArithmeticTupleIJDpT_EEERKNS3_IJDpT0_EEEENKUlDpRKT_E_clIJiiEEEDaSH_ - $_ZN7cutlass13device_kernelIN5flash19enable_sm80_to_sm89INS1_16FlashAttnBwdSm80INS1_25CollectiveMainloopBwdSm80ILi2ELi2EN4cute5tupleIJNS5_1CILi64EEENS7_ILi128EEES8_EEENS_10bfloat16_tEfNS_4arch4Sm80ELb0ELb1ELb1ELb0ELb1ELb0ELb0ELb0ELi2ELi2ELi4ELi2ELb1EEENS1_24CollectiveEpilogueBwdGQAISA_fSD_Li256ELb0ELb1EEENS1_19SingleTileSchedulerILb0ELb0ELb0ELi128EEEEEEEEEvNT_6ParamsE$_ZZN4cuteplIJiEJNS_1CILi0EEEEEEDaRKNS_15ArithmeticTupleIJDpT_EEERKNS3_IJDpT0_EEEENKUlDpRKT_E_clIJiEEEDaSH_)
$_ZN7cutlass13device_kernelIN5flash19enable_sm80_to_sm89INS1_16FlashAttnBwdSm80INS1_25CollectiveMainloopBwdSm80ILi2ELi2EN4cute5tupleIJNS5_1CILi64EEENS7_ILi128EEES8_EEENS_10bfloat16_tEfNS_4arch4Sm80ELb0ELb1ELb1ELb0ELb1ELb0ELb0ELb0ELi2ELi2ELi4ELi2ELb1EEENS1_24CollectiveEpilogueBwdGQAISA_fSD_Li256ELb0ELb1EEENS1_19SingleTileSchedulerILb0ELb0ELb0ELi128EEEEEEEEEvNT_6ParamsE$_ZZN4cuteplIJiEJNS_1CILi0EEEEEEDaRKNS_15ArithmeticTupleIJDpT_EEERKNS3_IJDpT0_EEEENKUlDpRKT_E_clIJiEEEDaSH_:
[----:B------:R-:W-:Y:S01]  /*a750*/  UIADD3 UR28, UR10, 0x188, URZ ;  /* 0x000001880a1c7890 */ /* 0x000fe2000fffe03f */
[----:B------:R-:W-:Y:S01]  /*a760*/  MOV R4, 0xa7a0 ;  /* 0x0000a7a000047802 */ /* 0x000fe20000000f00 */
[----:B------:R-:W-:Y:S02]  /*a770*/  ULDC UR40, c[0x0][0x20] ;  /* 0x0000080000287ab9 */ /* 0x000fe40000000800 */
[----:B------:R-:W-:-:S07]  /*a780*/  UIADD3 UR40, UR28, UR40, URZ ;  /* 0x000000281c287290 */ /* 0x000fce000fffe03f */
[----:B------:R-:W-:Y:S05]  /*a790*/  CALL.REL.NOINC `($_ZN7cutlass13device_kernelIN5flash19enable_sm80_to_sm89INS1_16FlashAttnBwdSm80INS1_25CollectiveMainloopBwdSm80ILi2ELi2EN4cute5tupleIJNS5_1CILi64EEENS7_ILi128EEES8_EEENS_10bfloat16_tEfNS_4arch4Sm80ELb0ELb1ELb1ELb0ELb1ELb0ELb0ELb0ELi2ELi2ELi4ELi2ELb1EEENS1_24CollectiveEpilogueBwdGQAISA_fSD_Li256ELb0ELb1EEENS1_19SingleTileSchedulerILb0ELb0ELb0ELi128EEEEEEEEEvNT_6ParamsE$_ZN4cute5tupleIJiEEC2ERKi) ;  /* 0xffffdb2000007944 */ /* 0x000fea0003c3ffff */
[----:B------:R1:W5:Y:S01]  /*a7a0*/  LDL R4, [R1+0x188] ;  /* 0x0001880001047983 */ /* 0x0003620000100800 */
[----:B------:R-:W-:-:S04]  /*a7b0*/  MOV R17, 0x0 ;  /* 0x0000000000117802 */ /* 0x000fc80000000f00 */
[----:B------:R-:W-:Y:S05]  /*a7c0*/  RET.REL.NODEC R16 `(_ZN7cutlass13device_kernelIN5flash19enable_sm80_to_sm89INS1_16FlashAttnBwdSm80INS1_25CollectiveMainloopBwdSm80ILi2ELi2EN4cute5tupleIJNS5_1CILi64EEENS7_ILi128EEES8_EEENS_10bfloat16_tEfNS_4arch4Sm80ELb0ELb1ELb1ELb0ELb1ELb0ELb0ELb0ELi2ELi2ELi4ELi2ELb1EEENS1_24CollectiveEpilogueBwdGQAISA_fSD_Li256ELb0ELb1EEENS1_19SingleTileSchedulerILb0ELb0ELb0ELi128EEEEEEEEEvNT_6ParamsE) ;  /* 0xffff583010007950 */ /* 0x000fea0003c3ffff */
        .type           $_ZN7cutlass13device_kernelIN5flash19enable_sm80_to_sm89INS1_16FlashAttnBwdSm80INS1_25CollectiveMainloopBwdSm80ILi2ELi2EN4cute5tupleIJNS5_1CILi64EEENS7_ILi128EEES8_EEENS_10bfloat16_tEfNS_4arch4Sm80ELb0ELb1ELb1ELb0ELb1ELb0ELb0ELb0ELi2ELi2ELi4ELi2ELb1EEENS1_24CollectiveEpilogueBwdGQAISA_fSD_Li256ELb0ELb1EEENS1_19SingleTileSchedulerILb0ELb0ELb0ELi128EEEEEEEEEvNT_6ParamsE$_ZZN4cuteplIJiEJNS_1CILi0EEEiEEEDaRKNS_15ArithmeticTupleIJDpT_EEERKNS3_IJDpT0_EEEENKUlDpRKT_E_clIJiiEEEDaSH_,@function
        .size           $_ZN7cutlass13device_kernelIN5flash19enable_sm80_to_sm89INS1_16FlashAttnBwdSm80INS1_25CollectiveMainloopBwdSm80ILi2ELi2EN4cute5tupleIJNS5_1CILi64EEENS7_ILi128EEES8_EEENS_10bfloat16_tEfNS_4arch4Sm80ELb0ELb1ELb1ELb0ELb1ELb0ELb0ELb0ELi2ELi2ELi4ELi2ELb1EEENS1_24CollectiveEpilogueBwdGQAISA_fSD_Li256ELb0ELb1EEENS1_19SingleTileSchedulerILb0ELb0ELb0ELi128EEEEEEEEEvNT_6ParamsE$_ZZN4cuteplIJiEJNS_1CILi0EEEiEEEDaRKNS_15ArithmeticTupleIJDpT_EEERKNS3_IJDpT0_EEEENKUlDpRKT_E_clIJiiEEEDaSH_,($_ZN7cutlass13device_kernelIN5flash19enable_sm80_to_sm89INS1_16FlashAttnBwdSm80INS1_25CollectiveMainloopBwdSm80ILi2ELi2EN4cute5tupleIJNS5_1CILi64EEENS7_ILi128EEES8_EEENS_10bfloat16_tEfNS_4arch4Sm80ELb0ELb1ELb1ELb0ELb1ELb0ELb0ELb0ELi2ELi2ELi4ELi2ELb1EEENS1_24CollectiveEpilogueBwdGQAISA_fSD_Li256ELb0ELb1EEENS1_19SingleTileSchedulerILb0ELb0ELb0ELi128EEEEEEEEEvNT_6ParamsE$_ZZN4cuteplIJiiEJNS_1CILi0EEES2_EEEDaRKNS_15ArithmeticTupleIJDpT_EEERKNS3_IJDpT0_EEEENKUlDpRKT_E_clIJiiEEEDaSH_ - $_ZN7cutlass13device_kernelIN5flash19enable_sm80_to_sm89INS1_16FlashAttnBwdSm80INS1_25CollectiveMainloopBwdSm80ILi2ELi2EN4cute5tupleIJNS5_1CILi64EEENS7_ILi128EEES8_EEENS_10bfloat16_tEfNS_4arch4Sm80ELb0ELb1ELb1ELb0ELb1ELb0ELb0ELb0ELi2ELi2ELi4ELi2ELb1EEENS1_24CollectiveEpilogueBwdGQAISA_fSD_Li256ELb0ELb1EEENS1_19SingleTileSchedulerILb0ELb0ELb0ELi128EEEEEEEEEvNT_6ParamsE$_ZZN4cuteplIJiEJNS_1CILi0EEEiEEEDaRKNS_15ArithmeticTupleIJDpT_EEERKNS3_IJDpT0_EEEENKUlDpRKT_E_clIJiiEEEDaSH_)
$_ZN7cutlass13device_kernelIN5flash19enable_sm80_to_sm89INS1_16FlashAttnBwdSm80INS1_25CollectiveMainloopBwdSm80ILi2ELi2EN4cute5tupleIJNS5_1CILi64EEENS7_ILi128EEES8_EEENS_10bfloat16_tEfNS_4arch4Sm80ELb0ELb1ELb1ELb0ELb1ELb0ELb0ELb0ELi2ELi2ELi4ELi2ELb1EEENS1_24CollectiveEpilogueBwdGQAISA_fSD_Li256ELb0ELb1EEENS1_19SingleTileSchedulerILb0ELb0ELb0ELi128EEEEEEEEEvNT_6ParamsE$_ZZN4cuteplIJiEJNS_1CILi0EEEiEEEDaRKNS_15ArithmeticTupleIJDpT_EEERKNS3_IJDpT0_EEEENKUlDpRKT_E_clIJiiEEEDaSH_:
[----:B------:R-:W-:Y:S02]  /*a7d0*/  IADD3 R5, R1, 0x19c, RZ ;  /* 0x0000019c01057810 */ /* 0x000fe40007ffe0ff */
[----:B------:R-:W-:Y:S02]  /*a7e0*/  MOV R6, 0xa810 ;  /* 0x0000a81000067802 */ /* 0x000fe40000000f00 */
[----:B------:R-:W-:Y:S02]  /*a7f0*/  IADD3 R5, R5, c[0x0][0x20], RZ ;  /* 0x0000080005057a10 */ /* 0x000fe40007ffe0ff */
[----:B------:R-:W-:Y:S05]  /*a800*/  CALL.REL.NOINC `($_ZN7cutlass13device_kernelIN5flash19enable_sm80_to_sm89INS1_16FlashAttnBwdSm80INS1_25CollectiveMainloopBwdSm80ILi2ELi2EN4cute5tupleIJNS5_1CILi64EEENS7_ILi128EEES8_EEENS_10bfloat16_tEfNS_4arch4Sm80ELb0ELb1ELb1ELb0ELb1ELb0ELb0ELb0ELi2ELi2ELi4ELi2ELb1EEENS1_24CollectiveEpilogueBwdGQAISA_fSD_Li256ELb0ELb1EEENS1_19SingleTileSchedulerILb0ELb0ELb0ELi128EEEEEEEEEvNT_6ParamsE$_ZN4cute5tupleIJiiEEC2ERKiS3_) ;  /* 0xffffdb4000007944 */ /* 0x000fea0003c3ffff */
[----:B-1----:R1:W5:Y:S04]  /*a810*/  LDL R12, [R1+0x1a0] ;  /* 0x0001a000010c7983 */ /* 0x0023680000100800 */
[----:B------:R1:W5:Y:S01]  /*a820*/  LDL R4, [R1+0x19c] ;  /* 0x00019c0001047983 */ /* 0x0003620000100800 */
[----:B------:R-:W-:-:S04]  /*a830*/  MOV R15, 0x0 ;  /* 0x00000000000f7802 */ /* 0x000fc80000000f00 */
[----:B------:R-:W-:Y:S05]  /*a840*/  RET.REL.NODEC R14 `(_ZN7cutlass13device_kernelIN5flash19enable_sm80_to_sm89INS1_16FlashAttnBwdSm80INS1_25CollectiveMainloopBwdSm80ILi2ELi2EN4cute5tupleIJNS5_1CILi64EEENS7_ILi128EEES8_EEENS_10bfloat16_tEfNS_4arch4Sm80ELb0ELb1ELb1ELb0ELb1ELb0ELb0ELb0ELi2ELi2ELi4ELi2ELb1EEENS1_24CollectiveEpilogueBwdGQAISA_fSD_Li256ELb0ELb1EEENS1_19SingleTileSchedulerILb0ELb0ELb0ELi128EEEEEEEEEvNT_6ParamsE) ;  /* 0xffff57b00e007950 */ /* 0x000fea0003c3ffff */
        .type           $_ZN7cutlass13device_kernelIN5flash19enable_sm80_to_sm89INS1_16FlashAttnBwdSm80INS1_25CollectiveMainloopBwdSm80ILi2ELi2EN4cute5tupleIJNS5_1CILi64EEENS7_ILi128EEES8_EEENS_10bfloat16_tEfNS_4arch4Sm80ELb0ELb1ELb1ELb0ELb1ELb0ELb0ELb0ELi2ELi2ELi4ELi2ELb1EEENS1_24CollectiveEpilogueBwdGQAISA_fSD_Li256ELb0ELb1EEENS1_19SingleTileSchedulerILb0ELb0ELb0ELi128EEEEEEEEEvNT_6ParamsE$_ZZN4cuteplIJiiEJNS_1CILi0EEES2_EEEDaRKNS_15ArithmeticTupleIJDpT_EEERKNS3_IJDpT0_EEEENKUlDpRKT_E_clIJiiEEEDaSH_,@function
        .size           $_ZN7cutlass13device_kernelIN5flash19enable_sm80_to_sm89INS1_16FlashAttnBwdSm80INS1_25CollectiveMainloopBwdSm80ILi2ELi2EN4cute5tupleIJNS5_1CILi64EEENS7_ILi128EEES8_EEENS_10bfloat16_tEfNS_4arch4Sm80ELb0ELb1ELb1ELb0ELb1ELb0ELb0ELb0ELi2ELi2ELi4ELi2ELb1EEENS1_24CollectiveEpilogueBwdGQAISA_fSD_Li256ELb0ELb1EEENS1_19SingleTileSchedulerILb0ELb0ELb0ELi128EEEEEEEEEvNT_6ParamsE$_ZZN4cuteplIJiiEJNS_1CILi0EEES2_EEEDaRKNS_15ArithmeticTupleIJDpT_EEERKNS3_IJDpT0_EEEENKUlDpRKT_E_clIJiiEEEDaSH_,($_ZN7cutlass13device_kernelIN5flash19enable_sm80_to_sm89INS1_16FlashAttnBwdSm80INS1_25CollectiveMainloopBwdSm80ILi2ELi2EN4cute5tupleIJNS5_1CILi64EEENS7_ILi128EEES8_EEENS_10bfloat16_tEfNS_4arch4Sm80ELb0ELb1ELb1ELb0ELb1ELb0ELb0ELb0ELi2ELi2ELi4ELi2ELb1EEENS1_24CollectiveEpilogueBwdGQAISA_fSD_Li256ELb0ELb1EEENS1_19SingleTileSchedulerILb0ELb0ELb0ELi128EEEEEEEEEvNT_6ParamsE$_ZZN5flash25CollectiveMainloopBwdSm80ILi2ELi2EN4cute5tupleIJNS1_1CILi64EEENS3_ILi128EEES4_EEEN7cutlass10bfloat16_tEfNS7_4arch4Sm80ELb0ELb1ELb1ELb0ELb1ELb0ELb0ELb0ELi2ELi2ELi4ELi2ELb1EE3mmaINS_16FlashAttnBwdSm80ISB_NS_24CollectiveEpilogueBwdGQAIS6_fSA_Li256ELb0ELb1EEENS_19SingleTileSchedulerILb0ELb0ELb0ELi128EEEE13SharedStorageENS1_6TensorINS1_11ArrayEngineIfLm32EEENS1_6LayoutINS2_IJNS2_IJNS3_ILi2EEESO_EEESO_NS3_ILi4EEEEEENS2_IJNS2_IJNS3_ILi1EEESO_EEESQ_NS3_ILi8EEEEEEEEEEEEbRKNSB_6ParamsERT0_S12_iNS2_IJiiiEEERT_ENKUliiE0_clEii - $_ZN7cutlass13device_kernelIN5flash19enable_sm80_to_sm89INS1_16FlashAttnBwdSm80INS1_25CollectiveMainloopBwdSm80ILi2ELi2EN4cute5tupleIJNS5_1CILi64EEENS7_ILi128EEES8_EEENS_10bfloat16_tEfNS_4arch4Sm80ELb0ELb1ELb1ELb0ELb1ELb0ELb0ELb0ELi2ELi2ELi4ELi2ELb1EEENS1_24CollectiveEpilogueBwdGQAISA_fSD_Li256ELb0ELb1EEENS1_19SingleTileSchedulerILb0ELb0ELb0ELi128EEEEEEEEEvNT_6ParamsE$_ZZN4cuteplIJiiEJNS_1CILi0EEES2_EEEDaRKNS_15ArithmeticTupleIJDpT_EEERKNS3_IJDpT0_EEEENKUlDpRKT_E_clIJiiEEEDaSH_)
$_ZN7cutlass13device_kernelIN5flash19enable_sm80_to_sm89INS1_16FlashAttnBwdSm80INS1_25CollectiveMainloopBwdSm80ILi2ELi2EN4cute5tupleIJNS5_1CILi64EEENS7_ILi128EEES8_EEENS_10bfloat16_tEfNS_4arch4Sm80ELb0ELb1ELb1ELb0ELb1ELb0ELb0ELb0ELi2ELi2ELi4ELi2ELb1EEENS1_24CollectiveEpilogueBwdGQAISA_fSD_Li256ELb0ELb1EEENS1_19SingleTileSchedulerILb0ELb0ELb0ELi128EEEEEEEEEvNT_6ParamsE$_ZZN4cuteplIJiiEJNS_1CILi0EEES2_EEEDaRKNS_15ArithmeticTupleIJDpT_EEERKNS3_IJDpT0_EEEENKUlDpRKT_E_clIJiiEEEDaSH_:
[----:B------:R-:W-:Y:S01]  /*a850*/  IADD3 R5, R1, 0x188, RZ ;  /* 0x0000018801057810 */ /* 0x000fe20007ffe0ff */
[----:B------:R-:W-:Y:S01]  /*a860*/  IMAD.U32 R4, RZ, RZ, UR7 ;  /* 0x00000007ff047e24 */ /* 0x000fe2000f8e00ff */
[----:B------:R-:W-:Y:S02]  /*a870*/  MOV R6, 0xa8a0 ;  /* 0x0000a8a000067802 */ /* 0x000fe40000000f00 */
[----:B------:R-:W-:Y:S02]  /*a880*/  IADD3 R5, R5, c[0x0][0x20], RZ ;  /* 0x0000080005057a10 */ /* 0x000fe40007ffe0ff */
[----:B------:R-:W-:Y:S05]  /*a890*/  CALL.REL.NOINC `($_ZN7cutlass13device_kernelIN5flash19enable_sm80_to_sm89INS1_16FlashAttnBwdSm80INS1_25CollectiveMainloopBwdSm80ILi2ELi2EN4cute5tupleIJNS5_1CILi64EEENS7_ILi128EEES8_EEENS_10bfloat16_tEfNS_4arch4Sm80ELb0ELb1ELb1ELb0ELb1ELb0ELb0ELb0ELi2ELi2ELi4ELi2ELb1EEENS1_24CollectiveEpilogueBwdGQAISA_fSD_Li256ELb0ELb1EEENS1_19SingleTileSchedulerILb0ELb0ELb0ELi128EEEEEEEEEvNT_6ParamsE$_ZN4cute5tupleIJiiEEC2ERKiS3_) ;  /* 0xffffdab000007944 */ /* 0x000fea0003c3ffff */
[----:B------:R2:W5:Y:S01]  /*a8a0*/  LDL R13, [R1+0x188] ;  /* 0x00018800010d7983 */ /* 0x0005620000100800 */
[----:B------:R-:W-:-:S04]  /*a8b0*/  MOV R15, 0x0 ;  /* 0x00000000000f7802 */ /* 0x000fc80000000f00 */
[----:B------:R-:W-:Y:S05]  /*a8c0*/  RET.REL.NODEC R14 `(_ZN7cutlass13device_kernelIN5flash19enable_sm80_to_sm89INS1_16FlashAttnBwdSm80INS1_25CollectiveMainloopBwdSm80ILi2ELi2EN4cute5tupleIJNS5_1CILi64EEENS7_ILi128EEES8_EEENS_10bfloat16_tEfNS_4arch4Sm80ELb0ELb1ELb1ELb0ELb1ELb0ELb0ELb0ELi2ELi2ELi4ELi2ELb1EEENS1_24CollectiveEpilogueBwdGQAISA_fSD_Li256ELb0ELb1EEENS1_19SingleTileSchedulerILb0ELb0ELb0ELi128EEEEEEEEEvNT_6ParamsE) ;  /* 0xffff57300e007950 */ /* 0x000fea0003c3ffff */
        .type           $_ZN7cutlass13device_kernelIN5flash19enable_sm80_to_sm89INS1_16FlashAttnBwdSm80INS1_25CollectiveMainloopBwdSm80ILi2ELi2EN4cute5tupleIJNS5_1CILi64EEENS7_ILi128EEES8_EEENS_10bfloat16_tEfNS_4arch4Sm80ELb0ELb1ELb1ELb0ELb1ELb0ELb0ELb0ELi2ELi2ELi4ELi2ELb1EEENS1_24CollectiveEpilogueBwdGQAISA_fSD_Li256ELb0ELb1EEENS1_19SingleTileSchedulerILb0ELb0ELb0ELi128EEEEEEEEEvNT_6ParamsE$_ZZN5flash25CollectiveMainloopBwdSm80ILi2ELi2EN4cute5tupleIJNS1_1CILi64EEENS3_ILi128EEES4_EEEN7cutlass10bfloat16_tEfNS7_4arch4Sm80ELb0ELb1ELb1ELb0ELb1ELb0ELb0ELb0ELi2ELi2ELi4ELi2ELb1EE3mmaINS_16FlashAttnBwdSm80ISB_NS_24CollectiveEpilogueBwdGQAIS6_fSA_Li256ELb0ELb1EEENS_19SingleTileSchedulerILb0ELb0ELb0ELi128EEEE13SharedStorageENS1_6TensorINS1_11ArrayEngineIfLm32EEENS1_6LayoutINS2_IJNS2_IJNS3_ILi2EEESO_EEESO_NS3_ILi4EEEEEENS2_IJNS2_IJNS3_ILi1EEESO_EEESQ_NS3_ILi8EEEEEEEEEEEEbRKNSB_6ParamsERT0_S12_iNS2_IJiiiEEERT_ENKUliiE0_clEii,@function
        .size           $_ZN7cutlass13device_kernelIN5flash19enable_sm80_to_sm89INS1_16FlashAttnBwdSm80INS1_25CollectiveMainloopBwdSm80ILi2ELi2EN4cute5tupleIJNS5_1CILi64EEENS7_ILi128EEES8_EEENS_10bfloat16_tEfNS_4arch4Sm80ELb0ELb1ELb1ELb0ELb1ELb0ELb0ELb0ELi2ELi2ELi4ELi2ELb1EEENS1_24CollectiveEpilogueBwdGQAISA_fSD_Li256ELb0ELb1EEENS1_19SingleTileSchedulerILb0ELb0ELb0ELi128EEEEEEEEEvNT_6ParamsE$_ZZN5flash25CollectiveMainloopBwdSm80ILi2ELi2EN4cute5tupleIJNS1_1CILi64EEENS3_ILi128EEES4_EEEN7cutlass10bfloat16_tEfNS7_4arch4Sm80ELb0ELb1ELb1ELb0ELb1ELb0ELb0ELb0ELi2ELi2ELi4ELi2ELb1EE3mmaINS_16FlashAttnBwdSm80ISB_NS_24CollectiveEpilogueBwdGQAIS6_fSA_Li256ELb0ELb1EEENS_19SingleTileSchedulerILb0ELb0ELb0ELi128EEEE13SharedStorageENS1_6TensorINS1_11ArrayEngineIfLm32EEENS1_6LayoutINS2_IJNS2_IJNS3_ILi2EEESO_EEESO_NS3_ILi4EEEEEENS2_IJNS2_IJNS3_ILi1EEESO_EEESQ_NS3_ILi8EEEEEEEEEEEEbRKNSB_6ParamsERT0_S12_iNS2_IJiiiEEERT_ENKUliiE0_clEii,($_ZN7cutlass13device_kernelIN5flash19enable_sm80_to_sm89INS1_16FlashAttnBwdSm80INS1_25CollectiveMainloopBwdSm80ILi2ELi2EN4cute5tupleIJNS5_1CILi64EEENS7_ILi128EEES8_EEENS_10bfloat16_tEfNS_4arch4Sm80ELb0ELb1ELb1ELb0ELb1ELb0ELb0ELb0ELi2ELi2ELi4ELi2ELb1EEENS1_24CollectiveEpilogueBwdGQAISA_fSD_Li256ELb0ELb1EEENS1_19SingleTileSchedulerILb0ELb0ELb0ELi128EEEEEEEEEvNT_6ParamsE$_ZZN5flash25CollectiveMainloopBwdSm80ILi2ELi2EN4cute5tupleIJNS1_1CILi64EEENS3_ILi128EEES4_EEEN7cutlass10bfloat16_tEfNS7_4arch4Sm80ELb0ELb1ELb1ELb0ELb1ELb0ELb0ELb0ELi2ELi2ELi4ELi2ELb1EE3mmaINS_16FlashAttnBwdSm80ISB_NS_24CollectiveEpilogueBwdGQAIS6_fSA_Li256ELb0ELb1EEENS_19SingleTileSchedulerILb0ELb0ELb0ELi128EEEE13SharedStorageENS1_6TensorINS1_11ArrayEngineIfLm32EEENS1_6LayoutINS2_IJNS2_IJNS3_ILi2EEESO_EEESO_NS3_ILi4EEEEEENS2_IJNS2_IJNS3_ILi1EEESO_EEESQ_NS3_ILi8EEEEEEEEEEEEbRKNSB_6ParamsERT0_S12_iNS2_IJiiiEEERT_ENKUliiE_clEii - $_ZN7cutlass13device_kernelIN5flash19enable_sm80_to_sm89INS1_16FlashAttnBwdSm80INS1_25CollectiveMainloopBwdSm80ILi2ELi2EN4cute5tupleIJNS5_1CILi64EEENS7_ILi128EEES8_EEENS_10bfloat16_tEfNS_4arch4Sm80ELb0ELb1ELb1ELb0ELb1ELb0ELb0ELb0ELi2ELi2ELi4ELi2ELb1EEENS1_24CollectiveEpilogueBwdGQAISA_fSD_Li256ELb0ELb1EEENS1_19SingleTileSchedulerILb0ELb0ELb0ELi128EEEEEEEEEvNT_6ParamsE$_ZZN5flash25CollectiveMainloopBwdSm80ILi2ELi2EN4cute5tupleIJNS1_1CILi64EEENS3_ILi128EEES4_EEEN7cutlass10bfloat16_tEfNS7_4arch4Sm80ELb0ELb1ELb1ELb0ELb1ELb0ELb0ELb0ELi2ELi2ELi4ELi2ELb1EE3mmaINS_16FlashAttnBwdSm80ISB_NS_24CollectiveEpilogueBwdGQAIS6_fSA_Li256ELb0ELb1EEENS_19SingleTileSchedulerILb0ELb0ELb0ELi128EEEE13SharedStorageENS1_6TensorINS1_11ArrayEngineIfLm32EEENS1_6LayoutINS2_IJNS2_IJNS3_ILi2EEESO_EEESO_NS3_ILi4EEEEEENS2_IJNS2_IJNS3_ILi1EEESO_EEESQ_NS3_ILi8EEEEEEEEEEEEbRKNSB_6ParamsERT0_S12_iNS2_IJiiiEEERT_ENKUliiE0_clEii)
$_ZN7cutlass13device_kernelIN5flash19enable_sm80_to_sm89INS1_16FlashAttnBwdSm80INS1_25CollectiveMainloopBwdSm80ILi2ELi2EN4cute5tupleIJNS5_1CILi64EEENS7_ILi128EEES8_EEENS_10bfloat16_tEfNS_4arch4Sm80ELb0ELb1ELb1ELb0ELb1ELb0ELb0ELb0ELi2ELi2ELi4ELi2ELb1EEENS1_24CollectiveEpilogueBwdGQAISA_fSD_Li256ELb0ELb1EEENS1_19SingleTileSchedulerILb0ELb0ELb0ELi128EEEEEEEEEvNT_6ParamsE$_ZZN5flash25CollectiveMainloopBwdSm80ILi2ELi2EN4cute5tupleIJNS1_1CILi64EEENS3_ILi128EEES4_EEEN7cutlass10bfloat16_tEfNS7_4arch4Sm80ELb0ELb1ELb1ELb0ELb1ELb0ELb0ELb0ELi2ELi2ELi4ELi2ELb1EE3mmaINS_16FlashAttnBwdSm80ISB_NS_24CollectiveEpilogueBwdGQAIS6_fSA_Li256ELb0ELb1EEENS_19SingleTileSchedulerILb0ELb0ELb0ELi128EEEE13SharedStorageENS1_6TensorINS1_11ArrayEngineIfLm32EEENS1_6LayoutINS2_IJNS2_IJNS3_ILi2EEESO_EEESO_NS3_ILi4EEEEEENS2_IJNS2_IJNS3_ILi1EEESO_EEESQ_NS3_ILi8EEEEEEEEEEEEbRKNSB_6ParamsERT0_S12_iNS2_IJiiiEEERT_ENKUliiE0_clEii:
        /* <DEDUP_REMOVED lines=11> */
[----:B-----5:R-:W-:Y:S05]  /*a980*/  CALL.REL.NOINC `($_ZN7cutlass13device_kernelIN5flash19enable_sm80_to_sm89INS1_16FlashAttnBwdSm80INS1_25CollectiveMainloopBwdSm80ILi2ELi2EN4cute5tupleIJNS5_1CILi64EEENS7_ILi128EEES8_EEENS_10bfloat16_tEfNS_4arch4Sm80ELb0ELb1ELb1ELb0ELb1ELb0ELb0ELb0ELi2ELi2ELi4ELi2ELb1EEENS1_24CollectiveEpilogueBwdGQAISA_fSD_Li256ELb0ELb1EEENS1_19SingleTileSchedulerILb0ELb0ELb0ELi128EEEEEEEEEvNT_6ParamsE$_ZN4cute3eso3ESOILb1ELb0EJNS_10UnderscoreES2_S2_iEEC2ERKS2_S5_S5_RKi) ;  /* 0xffffcd1000007944 */ /* 0x020fea0003c3ffff */
[----:B------:R-:W2:Y:S01]  /*a990*/  LDL R5, [R1+0x168] ;  /* 0x0001680001057983 */ /* 0x000ea20000100800 */
[----:B------:R-:W-:Y:S02]  /*a9a0*/  MOV R4, 0xa9d0 ;  /* 0x0000a9d000047802 */ /* 0x000fe40000000f00 */
[----:B--2---:R-:W-:Y:S02]  /*a9b0*/  SHF.L.U32 R5, R5, 0xc, RZ ;  /* 0x0000000c05057819 */ /* 0x004fe400000006ff */
[----:B------:R-:W-:Y:S05]  /*a9c0*/  CALL.REL.NOINC `($_ZN7cutlass13device_kernelIN5flash19enable_sm80_to_sm89INS1_16FlashAttnBwdSm80INS1_25CollectiveMainloopBwdSm80ILi2ELi2EN4cute5tupleIJNS5_1CILi64EEENS7_ILi128EEES8_EEENS_10bfloat16_tEfNS_4arch4Sm80ELb0ELb1ELb1ELb0ELb1ELb0ELb0ELb0ELi2ELi2ELi4ELi2ELb1EEENS1_24CollectiveEpilogueBwdGQAISA_fSD_Li256ELb0ELb1EEENS1_19SingleTileSchedulerILb0ELb0ELb0ELi128EEEEEEEEEvNT_6ParamsE$_ZN4cute3eso3ESOILb1ELb0EJNS_6LayoutINS_5tupleIJNS3_IJNS_1CILi8EEENS4_ILi1EEEEEENS4_ILi2EEES6_EEENS3_IJNS3_IJS6_NS4_ILi0EEEEEENS4_ILi2048EEESA_EEEEEiEEC2ERKSE_RKi) ;  /* 0xffffd5c000007944 */ /* 0x000fea0003c3ffff */
[----:B------:R-:W2:Y:S04]  /*a9d0*/  LD.E.64 R8, [R8.64] ;  /* 0x0000001a08087980 */ /* 0x000ea8000c101b00 */
[----:B------:R-:W2:Y:S01]  /*a9e0*/  LDL R6, [R1+0x168] ;  /* 0x0001680001067983 */ /* 0x000ea20000100800 */
[----:B------:R-:W-:Y:S01]  /*a9f0*/  MOV R4, 0xaa20 ;  /* 0x0000aa2000047802 */ /* 0x000fe20000000f00 */
[----:B--2---:R-:W-:-:S04]  /*aa00*/  IMAD.WIDE R6, R6, 0x2, R8 ;  /* 0x0000000206067825 */ /* 0x004fc800078e0208 */
[----:B------:R-:W-:Y:S05]  /*aa10*/  CALL.REL.NOINC `($_ZN7cutlass13device_kernelIN5flash19enable_sm80_to_sm89INS1_16FlashAttnBwdSm80INS1_25CollectiveMainloopBwdSm80ILi2ELi2EN4cute5tupleIJNS5_1CILi64EEENS7_ILi128EEES8_EEENS_10bfloat16_tEfNS_4arch4Sm80ELb0ELb1ELb1ELb0ELb1ELb0ELb0ELb0ELi2ELi2ELi4ELi2ELb1EEENS1_24CollectiveEpilogueBwdGQAISA_fSD_Li256ELb0ELb1EEENS1_19SingleTileSchedulerILb0ELb0ELb0ELi128EEEEEEEEEvNT_6ParamsE$_ZN4cute8smem_ptrIPN7cutlass10bfloat16_tEECI1NS_12iter_adaptorIS3_S4_EEES3_) ;  /* 0xffffda5000007944 */ /* 0x000fea0003c3ffff */
[----:B------:R2:W5:Y:S01]  /*aa20*/  LDL.64 R4, [R1+0x168] ;  /* 0x0001680001047983 */ /* 0x0005620000100a00 */
[----:B-1----:R-:W-:-:S03]  /*aa30*/  MOV R6, 0xaa50 ;  /* 0x0000aa5000067802 */ /* 0x002fc60000000f00 */
[----:B--2--5:R-:W-:Y:S05]  /*aa40*/  CALL.REL.NOINC `($_ZN7cutlass13device_kernelIN5flash19enable_sm80_to_sm89INS1_16FlashAttnBwdSm80INS1_25CollectiveMainloopBwdSm80ILi2ELi2EN4cute5tupleIJNS5_1CILi64EEENS7_ILi128EEES8_EEENS_10bfloat16_tEfNS_4arch4Sm80ELb0ELb1ELb1ELb0ELb1ELb0ELb0ELb0ELi2ELi2ELi4ELi2ELb1EEENS1_24CollectiveEpilogueBwdGQAISA_fSD_Li256ELb0ELb1EEENS1_19SingleTileSchedulerILb0ELb0ELb0ELi128EEEEEEEEEvNT_6ParamsE$_ZN4cute3eso3ESOILb1ELb0EJNS_6LayoutINS_5tupleIJNS3_IJNS_1CILi8EEENS4_ILi1EEEEEENS4_ILi2EEES6_EEENS3_IJNS3_IJS6_NS4_ILi0EEEEEENS4_ILi2048EEESA_EEEEENS_10ViewEngineINS_8smem_ptrIPN7cutlass10bfloat16_tEEEEEEEC2ERKSE_RKSL_) ;  /* 0xffffd4f000007944 */ /* 0x024fea0003c3ffff */
[----:B------:R2:W5:Y:S04]  /*aa50*/  LDL.64 R16, [R1+0x168] ;  /* 0x0001680001107983 */ /* 0x0005680000100a00 */
[----:B------:R-:W5:Y:S01]  /*aa60*/  LDL.64 R18, [UR6+0x8] ;  /* 0x00000806ff127983 */ /* 0x000f620008100a00 */
[----:B-1----:R-:W-:-:S02]  /*aa70*/  MOV R5, R11 ;  /* 0x0000000b00057202 */ /* 0x002fc40000000f00 */
[----:B------:R-:W-:Y:S02]  /*aa80*/  MOV R4, 0xaaa0 ;  /* 0x0000aaa000047802 */ /* 0x000fe40000000f00 */
[----:B--2--5:R-:W-:Y:S05]  /*aa90*/  CALL.REL.NOINC `($_ZN7cutlass13device_kernelIN5flash19enable_sm80_to_sm89INS1_16FlashAttnBwdSm80INS1_25CollectiveMainloopBwdSm80ILi2ELi2EN4cute5tupleIJNS5_1CILi64EEENS7_ILi128EEES8_EEENS_10bfloat16_tEfNS_4arch4Sm80ELb0ELb1ELb1ELb0ELb1ELb0ELb0ELb0ELi2ELi2ELi4ELi2ELb1EEENS1_24CollectiveEpilogueBwdGQAISA_fSD_Li256ELb0ELb1EEENS1_19SingleTileSchedulerILb0ELb0ELb0ELi128EEEEEEEEEvNT_6ParamsE$_ZN4cute3eso3ESOILb1ELb0EJNS_10UnderscoreES2_S2_iEEC2ERKS2_S5_S5_RKi) ;  /* 0xffffcc0000007944 */ /* 0x024fea0003c3ffff */
[----:B------:R-:W2:Y:S04]  /*aaa0*/  LDL R14, [R1+0x168] ;  /* 0x00016800010e7983 */ /* 0x000ea80000100800 */
[----:B------:R1:W5:Y:S01]  /*aab0*/  LD.E.64 R4, [R18.64+0x8] ;  /* 0x0000081a12047980 */ /* 0x000362000c101b00 */
[----:B------:R-:W-:Y:S02]  /*aac0*/  MOV R6, 0xaaf0 ;  /* 0x0000aaf000067802 */ /* 0x000fe40000000f00 */
[----:B--2---:R-:W-:Y:S02]  /*aad0*/  SHF.R.S32.HI R9, RZ, 0x1f, R14 ;  /* 0x0000001fff097819 */ /* 0x004fe4000001140e */
[----:B-1---5:R-:W-:Y:S05]  /*aae0*/  CALL.REL.NOINC `($_ZN7cutlass13device_kernelIN5flash19enable_sm80_to_sm89INS1_16FlashAttnBwdSm80INS1_25CollectiveMainloopBwdSm80ILi2ELi2EN4cute5tupleIJNS5_1CILi64EEENS7_ILi128EEES8_EEENS_10bfloat16_tEfNS_4arch4Sm80ELb0ELb1ELb1ELb0ELb1ELb0ELb0ELb0ELi2ELi2ELi4ELi2ELb1EEENS1_24CollectiveEpilogueBwdGQAISA_fSD_Li256ELb0ELb1EEENS1_19SingleTileSchedulerILb0ELb0ELb0ELi128EEEEEEEEEvNT_6ParamsE$_ZZN4cute5sliceINS_5tupleIJNS_10UnderscoreES2_S2_iEEENS1_IJNS1_IJNS_1CILi1EEENS4_ILi0EEEEEElS6_lEEEEEDaRKT_RKT0_ENKUlRKT_RKT0_E_clIS2_lEEDaSH_SK_) ;  /* 0xffffdf1000007944 */ /* 0x022fea0003c3ffff */
[----:B-----5:R-:W-:Y:S02]  /*aaf0*/  MOV R7, R5 ;  /* 0x0000000500077202 */ /* 0x020fe40000000f00 */
[----:B------:R-:W-:Y:S02]  /*ab00*/  MOV R6, 0xab20 ;  /* 0x0000ab2000067802 */ /* 0x000fe40000000f00 */
[----:B-1----:R-:W-:Y:S05]  /*ab10*/  CALL.REL.NOINC `($_ZN7cutlass13device_kernelIN5flash19enable_sm80_to_sm89INS1_16FlashAttnBwdSm80INS1_25CollectiveMainloopBwdSm80ILi2ELi2EN4cute5tupleIJNS5_1CILi64EEENS7_ILi128EEES8_EEENS_10bfloat16_tEfNS_4arch4Sm80ELb0ELb1ELb1ELb0ELb1ELb0ELb0ELb0ELi2ELi2ELi4ELi2ELb1EEENS1_24CollectiveEpilogueBwdGQAISA_fSD_Li256ELb0ELb1EEENS1_19SingleTileSchedulerILb0ELb0ELb0ELi128EEEEEEEEEvNT_6ParamsE$_ZZN4cute12filter_tupleINS_5tupleIJNS_10UnderscoreES2_S2_iEEENS1_IJNS1_IJNS_1CILi1EEENS4_ILi0EEEEEElS6_lEEEZNS_5sliceIS3_S8_EEDaRKT_RKT0_EUlRKT_RKT0_E_EEDaSC_SF_OT1_ENKUlDpSI_E_clIJNS1_IJS7_EEENS1_IJlEEENS1_IJS6_EEENS1_IJEEEEEEDaSP_) ;  /* 0xffffda4000007944 */ /* 0x002fea0003c3ffff */
[----:B------:R-:W-:Y:S02]  /*ab20*/  MOV R6, 0xab40 ;  /* 0x0000ab4000067802 */ /* 0x000fe40000000f00 */
[----:B-1---5:R-:W-:Y:S05]  /*ab30*/  CALL.REL.NOINC `($_ZN7cutlass13device_kernelIN5flash19enable_sm80_to_sm89INS1_16FlashAttnBwdSm80INS1_25CollectiveMainloopBwdSm80ILi2ELi2EN4cute5tupleIJNS5_1CILi64EEENS7_ILi128EEES8_EEENS_10bfloat16_tEfNS_4arch4Sm80ELb0ELb1ELb1ELb0ELb1ELb0ELb0ELb0ELi2ELi2ELi4ELi2ELb1EEENS1_24CollectiveEpilogueBwdGQAISA_fSD_Li256ELb0ELb1EEENS1_19SingleTileSchedulerILb0ELb0ELb0ELi128EEEEEEEEEvNT_6ParamsE$_ZN4cute5tupleIJNS0_IJNS0_IJNS_1CILi8EEENS1_ILi1EEEEEENS1_ILi2EEES3_EEENS0_IJNS0_IJS3_NS1_ILi0EEEEEElS7_EEEEEC2ERKS6_RKS9_) ;  /* 0xffffd4a000007944 */ /* 0x022fea0003c3ffff */
        /* <DEDUP_REMOVED lines=8> */
[----:B-1---5:R-:W-:Y:S05]  /*abc0*/  CALL.REL.NOINC `($_ZN7cutlass13device_kernelIN5flash19enable_sm80_to_sm89INS1_16FlashAttnBwdSm80INS1_25CollectiveMainloopBwdSm80ILi2ELi2EN4cute5tupleIJNS5_1CILi64EEENS7_ILi128EEES8_EEENS_10bfloat16_tEfNS_4arch4Sm80ELb0ELb1ELb1ELb0ELb1ELb0ELb0ELb0ELi2ELi2ELi4ELi2ELb1EEENS1_24CollectiveEpilogueBwdGQAISA_fSD_Li256ELb0ELb1EEENS1_19SingleTileSchedulerILb0ELb0ELb0ELi128EEEEEEEEEvNT_6ParamsE$_ZN4cute3eso3ESOILb0ELb0EJNS_6LayoutINS_5tupleIJNS3_IJNS_1CILi8EEENS4_ILi1EEEEEENS4_ILi2EEES6_EEENS3_IJNS3_IJS6_NS4_ILi0EEEEEElSA_EEEEElEEC2ERKSD_RKl) ;  /* 0xffffc79000007944 */ /* 0x022fea0003c3ffff */
[----:B------:R-:W2:Y:S04]  /*abd0*/  LD.E.64 R18, [R18.64+0x18] ;  /* 0x0000181a12127980 */ /* 0x000ea8000c101b00 */
[----:B------:R-:W2:Y:S04]  /*abe0*/  LDL.64 R6, [R1+0x170] ;  /* 0x0001700001067983 */ /* 0x000ea80000100a00 */
[----:B-1----:R1:W5:Y:S01]  /*abf0*/  LDL.64 R4, [R1+0x168] ;  /* 0x0001680001047983 */ /* 0x0023620000100a00 */
[----:B------:R-:W-:Y:S02]  /*ac00*/  MOV R12, 0xac40 ;  /* 0x0000ac40000c7802 */ /* 0x000fe40000000f00 */
[----:B--2---:R-:W-:-:S04]  /*ac10*/  LEA R8, P4, R6, R18, 0x1 ;  /* 0x0000001206087211 */ /* 0x004fc800078808ff */
[----:B------:R-:W-:-:S04]  /*ac20*/  LEA.HI.X R9, R6, R19, R7, 0x1, P4 ;  /* 0x0000001306097211 */ /* 0x000fc800020f0c07 */
[----:B-1---5:R-:W-:Y:S05]  /*ac30*/  CALL.REL.NOINC `($_ZN7cutlass13device_kernelIN5flash19enable_sm80_to_sm89INS1_16FlashAttnBwdSm80INS1_25CollectiveMainloopBwdSm80ILi2ELi2EN4cute5tupleIJNS5_1CILi64EEENS7_ILi128EEES8_EEENS_10bfloat16_tEfNS_4arch4Sm80ELb0ELb1ELb1ELb0ELb1ELb0ELb0ELb0ELi2ELi2ELi4ELi2ELb1EEENS1_24CollectiveEpilogueBwdGQAISA_fSD_Li256ELb0ELb1EEENS1_19SingleTileSchedulerILb0ELb0ELb0ELi128EEEEEEEEEvNT_6ParamsE$_ZN4cute8gmem_ptrIPKN7cutlass10bfloat16_tEECI1NS_12iter_adaptorIS4_S5_EEES4_) ;  /* 0xffffd75000007944 */ /* 0x022fea0003c3ffff */
[----:B------:R-:W2:Y:S01]  /*ac40*/  LDL.64 R8, [R1+0x168] ;  /* 0x0001680001087983 */ /* 0x000ea20000100a00 */
[----:B------:R-:W-:-:S03]  /*ac50*/  MOV R6, 0xac80 ;  /* 0x0000ac8000067802 */ /* 0x000fc60000000f00 */
[----:B--2---:R1:W-:Y:S04]  /*ac60*/  STL.64 [R1+0x178], R8 ;  /* 0x0001780801007387 */ /* 0x0043e80000100a00 */
[----:B-1----:R-:W-:Y:S05]  /*ac70*/  CALL.REL.NOINC `($_ZN7cutlass13device_kernelIN5flash19enable_sm80_to_sm89INS1_16FlashAttnBwdSm80INS1_25CollectiveMainloopBwdSm80ILi2ELi2EN4cute5tupleIJNS5_1CILi64EEENS7_ILi128EEES8_EEENS_10bfloat16_tEfNS_4arch4Sm80ELb0ELb1ELb1ELb0ELb1ELb0ELb0ELb0ELi2ELi2ELi4ELi2ELb1EEENS1_24CollectiveEpilogueBwdGQAISA_fSD_Li256ELb0ELb1EEENS1_19SingleTileSchedulerILb0ELb0ELb0ELi128EEEEEEEEEvNT_6ParamsE$_ZN4cute3eso3ESOILb0ELb0EJNS_6LayoutINS_5tupleIJNS3_IJNS_1CILi8EEENS4_ILi1EEEEEENS4_ILi2EEES6_EEENS3_IJNS3_IJS6_NS4_ILi0EEEEEElSA_EEEEENS_10ViewEngineINS_8gmem_ptrIPKN7cutlass10bfloat16_tEEEEEEEC2ERKSD_RKSL_) ;  /* 0xffffc66000007944 */ /* 0x002fea0003c3ffff */
        /* <DEDUP_REMOVED lines=10> */
[----:B----45:R-:W-:Y:S05]  /*ad20*/  CALL.REL.NOINC `($_ZN7cutlass13device_kernelIN5flash19enable_sm80_to_sm89INS1_16FlashAttnBwdSm80INS1_25CollectiveMainloopBwdSm80ILi2ELi2EN4cute5tupleIJNS5_1CILi64EEENS7_ILi128EEES8_EEENS_10bfloat16_tEfNS_4arch4Sm80ELb0ELb1ELb1ELb0ELb1ELb0ELb0ELb0ELi2ELi2ELi4ELi2ELb1EEENS1_24CollectiveEpilogueBwdGQAISA_fSD_Li256ELb0ELb1EEENS1_19SingleTileSchedulerILb0ELb0ELb0ELi128EEEEEEEEEvNT_6ParamsE$_ZZN4cuteplIJiiEJNS_1CILi0EEES2_EEEDaRKNS_15ArithmeticTupleIJDpT_EEERKNS3_IJDpT0_EEEENKUlDpRKT_E_clIJiiEEEDaSH_) ;  /* 0xfffffb2000007944 */ /* 0x030fea0003c3ffff */
[----:B-----5:R-:W-:Y:S01]  /*ad30*/  IMAD.IADD R13, R26, 0x1, -R13 ;  /* 0x000000011a0d7824 */ /* 0x020fe200078e0a0d */
[----:B-1----:R-:W-:Y:S02]  /*ad40*/  MOV R5, RZ ;  /* 0x000000ff00057202 */ /* 0x002fe40000000f00 */
[----:B------:R-:W-:Y:S02]  /*ad50*/  MOV R6, 0xad70 ;  /* 0x0000ad7000067802 */ /* 0x000fe40000000f00 */
[----:B--2---:R-:W-:Y:S05]  /*ad60*/  CALL.REL.NOINC `($_ZN7cutlass13device_kernelIN5flash19enable_sm80_to_sm89INS1_16FlashAttnBwdSm80INS1_25CollectiveMainloopBwdSm80ILi2ELi2EN4cute5tupleIJNS5_1CILi64EEENS7_ILi128EEES8_EEENS_10bfloat16_tEfNS_4arch4Sm80ELb0ELb1ELb1ELb0ELb1ELb0ELb0ELb0ELi2ELi2ELi4ELi2ELb1EEENS1_24CollectiveEpilogueBwdGQAISA_fSD_Li256ELb0ELb1EEENS1_19SingleTileSchedulerILb0ELb0ELb0ELi128EEEEEEEEEvNT_6ParamsE$_ZN4cute3eso3ESOILb1ELb0EJNS_1CILi0EEEiS3_EEC2ERKS3_RKiS6_) ;  /* 0xffffcc6000007944 */ /* 0x004fea0003c3ffff */
[----:B-1----:R-:W2:Y:S01]  /*ad70*/  LDL R5, [R1+0x168] ;  /* 0x0001680001057983 */ /* 0x002ea20000100800 */
[----:B------:R-:W-:Y:S01]  /*ad80*/  MOV R4, 0xadc0 ;  /* 0x0000adc000047802 */ /* 0x000fe20000000f00 */
[----:B------:R-:W-:Y:S01]  /*ad90*/  UMOV UR40, UR7 ;  /* 0x0000000700287c82 */ /* 0x000fe20008000000 */
[----:B--2---:R-:W-:Y:S02]  /*ada0*/  SHF.L.U32 R5, R5, 0x5, RZ ;  /* 0x0000000505057819 */ /* 0x004fe400000006ff */
[----:B------:R-:W-:Y:S05]  /*adb0*/  CALL.REL.NOINC `($_ZN7cutlass13device_kernelIN5flash19enable_sm80_to_sm89INS1_16FlashAttnBwdSm80INS1_25CollectiveMainloopBwdSm80ILi2ELi2EN4cute5tupleIJNS5_1CILi64EEENS7_ILi128EEES8_EEENS_10bfloat16_tEfNS_4arch4Sm80ELb0ELb1ELb1ELb0ELb1ELb0ELb0ELb0ELi2ELi2ELi4ELi2ELb1EEENS1_24CollectiveEpilogueBwdGQAISA_fSD_Li256ELb0ELb1EEENS1_19SingleTileSchedulerILb0ELb0ELb0ELi128EEEEEEEEEvNT_6ParamsE$_ZN4cute5tupleIJiEEC2ERKi) ;  /* 0xffffd50000007944 */ /* 0x000fea0003c3ffff */
[----:B------:R1:W5:Y:S01]  /*adc0*/  LDL R5, [R1+0x168] ;  /* 0x0001680001057983 */ /* 0x0003620000100800 */
[----:B------:R-:W-:Y:S01]  /*add0*/  MOV R4, 0xae00 ;  /* 0x0000ae0000047802 */ /* 0x000fe20000000f00 */
[----:B------:R-:W-:Y:S02]  /*ade0*/  UMOV UR40, UR28 ;  /* 0x0000001c00287c82 */ /* 0x000fe40008000000 */
[----:B-1---5:R-:W-:Y:S05]  /*adf0*/  CALL.REL.NOINC `($_ZN7cutlass13device_kernelIN5flash19enable_sm80_to_sm89INS1_16FlashAttnBwdSm80INS1_25CollectiveMainloopBwdSm80ILi2ELi2EN4cute5tupleIJNS5_1CILi64EEENS7_ILi128EEES8_EEENS_10bfloat16_tEfNS_4arch4Sm80ELb0ELb1ELb1ELb0ELb1ELb0ELb0ELb0ELi2ELi2ELi4ELi2ELb1EEENS1_24CollectiveEpilogueBwdGQAISA_fSD_Li256ELb0ELb1EEENS1_19SingleTileSchedulerILb0ELb0ELb0ELi128EEEEEEEEEvNT_6ParamsE$_ZN4cute5tupleIJiEEC2ERKi) ;  /* 0xffffd4c000007944 */ /* 0x022fea0003c3ffff */
[----:B------:R1:W5:Y:S01]  /*ae00*/  LDL R5, [R1+0x178] ;  /* 0x0001780001057983 */ /* 0x0003620000100800 */
[----:B------:R-:W-:Y:S01]  /*ae10*/  MOV R4, 0xae40 ;  /* 0x0000ae4000047802 */ /* 0x000fe20000000f00 */
[----:B------:R-:W-:-:S02]  /*ae20*/  UMOV UR40, UR7 ;  /* 0x0000000700287c82 */ /* 0x000fc40008000000 */
[----:B-1---5:R-:W-:Y:S05]  /*ae30*/  CALL.REL.NOINC `($_ZN7cutlass13device_kernelIN5flash19enable_sm80_to_sm89INS1_16FlashAttnBwdSm80INS1_25CollectiveMainloopBwdSm80ILi2ELi2EN4cute5tupleIJNS5_1CILi64EEENS7_ILi128EEES8_EEENS_10bfloat16_tEfNS_4arch4Sm80ELb0ELb1ELb1ELb0ELb1ELb0ELb0ELb0ELi2ELi2ELi4ELi2ELb1EEENS1_24CollectiveEpilogueBwdGQAISA_fSD_Li256ELb0ELb1EEENS1_19SingleTileSchedulerILb0ELb0ELb0ELi128EEEEEEEEEvNT_6ParamsE$_ZN4cute5tupleIJiEEC2ERKi) ;  /* 0xffffd48000007944 */ /* 0x022fea0003c3ffff */
[----:B------:R1:W5:Y:S01]  /*ae40*/  LDL R5, [R1+0x168] ;  /* 0x0001680001057983 */ /* 0x0003620000100800 */
[----:B------:R-:W-:-:S02]  /*ae50*/  MOV R4, UR7 ;  /* 0x0000000700047c02 */ /* 0x000fc40008000f00 */
[----:B------:R-:W-:Y:S02]  /*ae60*/  MOV R6, 0xae80 ;  /* 0x0000ae8000067802 */ /* 0x000fe40000000f00 */
[----:B-1---5:R-:W-:Y:S05]  /*ae70*/  CALL.REL.NOINC `($_ZN7cutlass13device_kernelIN5flash19enable_sm80_to_sm89INS1_16FlashAttnBwdSm80INS1_25CollectiveMainloopBwdSm80ILi2ELi2EN4cute5tupleIJNS5_1CILi64EEENS7_ILi128EEES8_EEENS_10bfloat16_tEfNS_4arch4Sm80ELb0ELb1ELb1ELb0ELb1ELb0ELb0ELb0ELi2ELi2ELi4ELi2ELb1EEENS1_24CollectiveEpilogueBwdGQAISA_fSD_Li256ELb0ELb1EEENS1_19SingleTileSchedulerILb0ELb0ELb0ELi128EEEEEEEEEvNT_6ParamsE$_ZN4cute3eso3ESOILb0ELb1EJiNS_1CILi0EEEEEC2ERKiRKS3_) ;  /* 0xffffc79000007944 */ /* 0x022fea0003c3ffff */
[----:B-1----:R1:W5:Y:S01]  /*ae80*/  LDL R5, [R1+0x168] ;  /* 0x0001680001057983 */ /* 0x0023620000100800 */
[----:B------:R-:W-:-:S03]  /*ae90*/  MOV R8, 0xaeb0 ;  /* 0x0000aeb000087802 */ /* 0x000fc60000000f00 */
[----:B-1---5:R-:W-:Y:S05]  /*aea0*/  CALL.REL.NOINC `($_ZN7cutlass13device_kernelIN5flash19enable_sm80_to_sm89INS1_16FlashAttnBwdSm80INS1_25CollectiveMainloopBwdSm80ILi2ELi2EN4cute5tupleIJNS5_1CILi64EEENS7_ILi128EEES8_EEENS_10bfloat16_tEfNS_4arch4Sm80ELb0ELb1ELb1ELb0ELb1ELb0ELb0ELb0ELi2ELi2ELi4ELi2ELb1EEENS1_24CollectiveEpilogueBwdGQAISA_fSD_Li256ELb0ELb1EEENS1_19SingleTileSchedulerILb0ELb0ELb0ELi128EEEEEEEEEvNT_6ParamsE$_ZZN4cuteplIJNS_1CILi0EEES2_EJiEEEDaRKNS_15ArithmeticTupleIJDpT_EEERKNS3_IJDpT0_EEEENKUlDpRKT_E_clIJiS2_EEEDaSH_) ;  /* 0xfffff6a000007944 */ /* 0x022fea0003c3ffff */
[----:B------:R-:W-:Y:S02]  /*aeb0*/  MOV R8, 0xaed0 ;  /* 0x0000aed000087802 */ /* 0x000fe40000000f00 */
[----:B-1---5:R-:W-:Y:S05]  /*aec0*/  CALL.REL.NOINC `($_ZN7cutlass13device_kernelIN5flash19enable_sm80_to_sm89INS1_16FlashAttnBwdSm80INS1_25CollectiveMainloopBwdSm80ILi2ELi2EN4cute5tupleIJNS5_1CILi64EEENS7_ILi128EEES8_EEENS_10bfloat16_tEfNS_4arch4Sm80ELb0ELb1ELb1ELb0ELb1ELb0ELb0ELb0ELi2ELi2ELi4ELi2ELb1EEENS1_24CollectiveEpilogueBwdGQAISA_fSD_Li256ELb0ELb1EEENS1_19SingleTileSchedulerILb0ELb0ELb0ELi128EEEEEEEEEvNT_6ParamsE$_ZZN4cuteplIJNS_1CILi0EEES2_EJiS2_EEEDaRKNS_15ArithmeticTupleIJDpT_EEERKNS3_IJDpT0_EEEENKUlDpRKT_E_clIJiS2_EEEDaSH_) ;  /* 0xfffff6f000007944 */ /* 0x022fea0003c3ffff */
[----:B------:R2:W-:Y:S04]  /*aed0*/  STL [R1+0x180], RZ ;  /* 0x000180ff01007387 */ /* 0x0005e80000100800 */
[----:B------:R-:W3:Y:S04]  /*aee0*/  LDL.64 R6, [UR6+0x30] ;  /* 0x00003006ff067983 */ /* 0x000ee80008100a00 */
[----:B---3--:R-:W3:Y:S01]  /*aef0*/  LD.E.U8 R4, [R6.64] ;  /* 0x0000001a06047980 */ /* 0x008ee2000c101100 */
[----:B------:R-:W-:Y:S01]  /*af00*/  IMAD.MOV.U32 R5, RZ, RZ, RZ ;  /* 0x000000ffff057224 */ /* 0x000fe200078e00ff */
[----:B---3--:R-:W-:-:S04]  /*af10*/  LOP3.LUT R4, R4, 0x1, RZ, 0xc0, !PT ;  /* 0x0000000104047812 */ /* 0x008fc800078ec0ff */
[----:B------:R-:W-:Y:S02]  /*af20*/  ISETP.NE.U32.AND P4, PT, R4, 0x1, PT ;  /* 0x000000010400780c */ /* 0x000fe40003f85070 */
[----:B------:R-:W-:-:S06]  /*af30*/  MOV R4, 0xaf50 ;  /* 0x0000af5000047802 */ /* 0x000fcc0000000f00 */
[----:B-12--5:R-:W-:Y:S05]  /*af40*/  CALL.REL.NOINC `($_ZN7cutlass13device_kernelIN5flash19enable_sm80_to_sm89INS1_16FlashAttnBwdSm80INS1_25CollectiveMainloopBwdSm80ILi2ELi2EN4cute5tupleIJNS5_1CILi64EEENS7_ILi128EEES8_EEENS_10bfloat16_tEfNS_4arch4Sm80ELb0ELb1ELb1ELb0ELb1ELb0ELb0ELb0ELi2ELi2ELi4ELi2ELb1EEENS1_24CollectiveEpilogueBwdGQAISA_fSD_Li256ELb0ELb1EEENS1_19SingleTileSchedulerILb0ELb0ELb0ELi128EEEEEEEEEvNT_6ParamsE$_ZN4cute3eso3ESOILb1ELb0EJNS_10UnderscoreEiiEEC2ERKS2_RKiS7_) ;  /* 0xffffc83000007944 */ /* 0x026fea0003c3ffff */
[----:B------:R-:W2:Y:S02]  /*af50*/  LDL R7, [R1+0x168] ;  /* 0x0001680001077983 */ /* 0x000ea40000100800 */
[----:B--2---:R-:W-:Y:S01]  /*af60*/  SHF.R.S32.HI R4, RZ, 0x1f, R7 ;  /* 0x0000001fff047819 */ /* 0x004fe20000011407 */
[-C--:B------:R-:W-:Y:S02]  /*af70*/  IMAD R5, R21, R7.reuse, RZ ;  /* 0x0000000715057224 */ /* 0x080fe400078e02ff */
[----:B-1----:R-:W-:-:S04]  /*af80*/  IMAD.WIDE.U32 R6, R20, R7, RZ ;  /* 0x0000000714067225 */ /* 0x002fc800078e00ff */
[----:B------:R-:W-:Y:S01]  /*af90*/  IMAD R5, R20, R4, R5 ;  /* 0x0000000414057224 */ /* 0x000fe200078e0205 */
[----:B------:R-:W-:-:S04]  /*afa0*/  MOV R4, 0xafd0 ;  /* 0x0000afd000047802 */ /* 0x000fc80000000f00 */
[----:B------:R-:W-:Y:S02]  /*afb0*/  IADD3 R5, R7, R5, RZ ;  /* 0x0000000507057210 */ /* 0x000fe40007ffe0ff */
[----:B------:R-:W-:Y:S05]  /*afc0*/  CALL.REL.NOINC `($_ZN7cutlass13device_kernelIN5flash19enable_sm80_to_sm89INS1_16FlashAttnBwdSm80INS1_25CollectiveMainloopBwdSm80ILi2ELi2EN4cute5tupleIJNS5_1CILi64EEENS7_ILi128EEES8_EEENS_10bfloat16_tEfNS_4arch4Sm80ELb0ELb1ELb1ELb0ELb1ELb0ELb0ELb0ELi2ELi2ELi4ELi2ELb1EEENS1_24CollectiveEpilogueBwdGQAISA_fSD_Li256ELb0ELb1EEENS1_19SingleTileSchedulerILb0ELb0ELb0ELi128EEEEEEEEEvNT_6ParamsE$_ZN4cute3eso3ESOILb1ELb0EJNS_6LayoutINS_5tupleIJNS3_IJNS_1CILi8EEENS4_ILi1EEEEEEEEENS3_IJNS3_IJS6_NS4_ILi0EEEEEEEEEEElEEC2ERKSC_RKl) ;  /* 0xffffcf1000007944 */ /* 0x000fea0003c3ffff */
[----:B------:R-:W2:Y:S01]  /*afd0*/  LDL.64 R4, [R1+0x168] ;  /* 0x0001680001047983 */ /* 0x000ea20000100a00 */
[----:B------:R-:W-:Y:S02]  /*afe0*/  MOV R12, 0xb020 ;  /* 0x0000b020000c7802 */ /* 0x000fe40000000f00 */
[----:B--2---:R-:W-:-:S04]  /*aff0*/  LEA R8, P5, R4, R18, 0x1 ;  /* 0x0000001204087211 */ /* 0x004fc800078a08ff */
[----:B------:R-:W-:-:S04]  /*b000*/  LEA.HI.X R9, R4, R19, R5, 0x1, P5 ;  /* 0x0000001304097211 */ /* 0x000fc800028f0c05 */
[----:B-1----:R-:W-:Y:S05]  /*b010*/  CALL.REL.NOINC `($_ZN7cutlass13device_kernelIN5flash19enable_sm80_to_sm89INS1_16FlashAttnBwdSm80INS1_25CollectiveMainloopBwdSm80ILi2ELi2EN4cute5tupleIJNS5_1CILi64EEENS7_ILi128EEES8_EEENS_10bfloat16_tEfNS_4arch4Sm80ELb0ELb1ELb1ELb0ELb1ELb0ELb0ELb0ELi2ELi2ELi4ELi2ELb1EEENS1_24CollectiveEpilogueBwdGQAISA_fSD_Li256ELb0ELb1EEENS1_19SingleTileSchedulerILb0ELb0ELb0ELi128EEEEEEEEEvNT_6ParamsE$_ZN4cute8gmem_ptrIPKN7cutlass10bfloat16_tEECI1NS_12iter_adaptorIS4_S5_EEES4_) ;  /* 0xffffd37000007944 */ /* 0x002fea0003c3ffff */
[----:B------:R1:W5:Y:S01]  /*b020*/  LDL.64 R4, [R1+0x168] ;  /* 0x0001680001047983 */ /* 0x0003620000100a00 */
[----:B------:R-:W-:-:S03]  /*b030*/  MOV R6, 0xb050 ;  /* 0x0000b05000067802 */ /* 0x000fc60000000f00 */
[----:B-1---5:R-:W-:Y:S05]  /*b040*/  CALL.REL.NOINC `($_ZN7cutlass13device_kernelIN5flash19enable_sm80_to_sm89INS1_16FlashAttnBwdSm80INS1_25CollectiveMainloopBwdSm80ILi2ELi2EN4cute5tupleIJNS5_1CILi64EEENS7_ILi128EEES8_EEENS_10bfloat16_tEfNS_4arch4Sm80ELb0ELb1ELb1ELb0ELb1ELb0ELb0ELb0ELi2ELi2ELi4ELi2ELb1EEENS1_24CollectiveEpilogueBwdGQAISA_fSD_Li256ELb0ELb1EEENS1_19SingleTileSchedulerILb0ELb0ELb0ELi128EEEEEEEEEvNT_6ParamsE$_ZN4cute3eso3ESOILb1ELb0EJNS_6LayoutINS_5tupleIJNS3_IJNS_1CILi8EEENS4_ILi1EEEEEEEEENS3_IJNS3_IJS6_NS4_ILi0EEEEEEEEEEENS_10ViewEngineINS_8gmem_ptrIPKN7cutlass10bfloat16_tEEEEEEEC2ERKSC_RKSK_) ;  /* 0xffffcda000007944 */ /* 0x022fea0003c3ffff */
[----:B------:R2:W5:Y:S01]  /*b050*/  LDL.64 R8, [R1+0x168] ;  /* 0x0001680001087983 */ /* 0x0005620000100a00 */
[----:B-1----:R-:W-:Y:S02]  /*b060*/  MOV R5, RZ ;  /* 0x000000ff00057202 */ /* 0x002fe40000000f00 */
[----:B------:R-:W-:Y:S02]  /*b070*/  MOV R4, 0xb090 ;  /* 0x0000b09000047802 */ /* 0x000fe40000000f00 */
[----:B--2--5:R-:W-:Y:S05]  /*b080*/  CALL.REL.NOINC `($_ZN7cutlass13device_kernelIN5flash19enable_sm80_to_sm89INS1_16FlashAttnBwdSm80INS1_25CollectiveMainloopBwdSm80ILi2ELi2EN4cute5tupleIJNS5_1CILi64EEENS7_ILi128EEES8_EEENS_10bfloat16_tEfNS_4arch4Sm80ELb0ELb1ELb1ELb0ELb1ELb0ELb0ELb0ELi2ELi2ELi4ELi2ELb1EEENS1_24CollectiveEpilogueBwdGQAISA_fSD_Li256ELb0ELb1EEENS1_19SingleTileSchedulerILb0ELb0ELb0ELi128EEEEEEEEEvNT_6ParamsE$_ZN4cute3eso3ESOILb1ELb0EJNS_10UnderscoreEiiEEC2ERKS2_RKiS7_) ;  /* 0xffffc6f000007944 */ /* 0x024fea0003c3ffff */
[----:B------:R-:W2:Y:S01]  /*b090*/  LDL R5, [R1+0x168] ;  /* 0x0001680001057983 */ /* 0x000ea20000100800 */
[----:B------:R-:W-:Y:S02]  /*b0a0*/  MOV R4, 0xb0d0 ;  /* 0x0000b0d000047802 */ /* 0x000fe40000000f00 */
[----:B--2---:R-:W-:Y:S02]  /*b0b0*/  SHF.L.U32 R5, R5, 0xb, RZ ;  /* 0x0000000b05057819 */ /* 0x004fe400000006ff */
[----:B-1----:R-:W-:Y:S05]  /*b0c0*/  CALL.REL.NOINC `($_ZN7cutlass13device_kernelIN5flash19enable_sm80_to_sm89INS1_16FlashAttnBwdSm80INS1_25CollectiveMainloopBwdSm80ILi2ELi2EN4cute5tupleIJNS5_1CILi64EEENS7_ILi128EEES8_EEENS_10bfloat16_tEfNS_4arch4Sm80ELb0ELb1ELb1ELb0ELb1ELb0ELb0ELb0ELi2ELi2ELi4ELi2ELb1EEENS1_24CollectiveEpilogueBwdGQAISA_fSD_Li256ELb0ELb1EEENS1_19SingleTileSchedulerILb0ELb0ELb0ELi128EEEEEEEEEvNT_6ParamsE$_ZN4cute3eso3ESOILb1ELb0EJNS_6LayoutINS_5tupleIJNS3_IJNS_1CILi8EEENS4_ILi1EEEEEEEEENS3_IJNS3_IJS6_NS4_ILi0EEEEEEEEEEEiEEC2ERKSC_RKi) ;  /* 0xffffcdc000007944 */ /* 0x002fea0003c3ffff */
[----:B------:R-:W2:Y:S01]  /*b0d0*/  LDL R5, [R1+0x168] ;  /* 0x0001680001057983 */ /* 0x000ea20000100800 */
[----:B------:R-:W-:Y:S01]  /*b0e0*/  MOV R4, 0xb110 ;  /* 0x0000b11000047802 */ /* 0x000fe20000000f00 */
[----:B--2---:R-:W-:-:S04]  /*b0f0*/  IMAD.WIDE R6, R5, 0x2, R16 ;  /* 0x0000000205067825 */ /* 0x004fc800078e0210 */
[----:B------:R-:W-:Y:S05]  /*b100*/  CALL.REL.NOINC `($_ZN7cutlass13device_kernelIN5flash19enable_sm80_to_sm89INS1_16FlashAttnBwdSm80INS1_25CollectiveMainloopBwdSm80ILi2ELi2EN4cute5tupleIJNS5_1CILi64EEENS7_ILi128EEES8_EEENS_10bfloat16_tEfNS_4arch4Sm80ELb0ELb1ELb1ELb0ELb1ELb0ELb0ELb0ELi2ELi2ELi4ELi2ELb1EEENS1_24CollectiveEpilogueBwdGQAISA_fSD_Li256ELb0ELb1EEENS1_19SingleTileSchedulerILb0ELb0ELb0ELi128EEEEEEEEEvNT_6ParamsE$_ZN4cute8smem_ptrIPN7cutlass10bfloat16_tEECI1NS_12iter_adaptorIS3_S4_EEES3_) ;  /* 0xffffd36000007944 */ /* 0x000fea0003c3ffff */
[----:B------:R2:W5:Y:S01]  /*b110*/  LDL.64 R4, [R1+0x168] ;  /* 0x0001680001047983 */ /* 0x0005620000100a00 */
[----:B-1----:R-:W-:-:S03]  /*b120*/  MOV R6, 0xb140 ;  /* 0x0000b14000067802 */ /* 0x002fc60000000f00 */
[----:B--2--5:R-:W-:Y:S05]  /*b130*/  CALL.REL.NOINC `($_ZN7cutlass13device_kernelIN5flash19enable_sm80_to_sm89INS1_16FlashAttnBwdSm80INS1_25CollectiveMainloopBwdSm80ILi2ELi2EN4cute5tupleIJNS5_1CILi64EEENS7_ILi128EEES8_EEENS_10bfloat16_tEfNS_4arch4Sm80ELb0ELb1ELb1ELb0ELb1ELb0ELb0ELb0ELi2ELi2ELi4ELi2ELb1EEENS1_24CollectiveEpilogueBwdGQAISA_fSD_Li256ELb0ELb1EEENS1_19SingleTileSchedulerILb0ELb0ELb0ELi128EEEEEEEEEvNT_6ParamsE$_ZN4cute3eso3ESOILb1ELb0EJNS_6LayoutINS_5tupleIJNS3_IJNS_1CILi8EEENS4_ILi1EEEEEEEEENS3_IJNS3_IJS6_NS4_ILi0EEEEEEEEEEENS_10ViewEngineINS_8smem_ptrIPN7cutlass10bfloat16_tEEEEEEEC2ERKSC_RKSJ_) ;  /* 0xffffcd0000007944 */ /* 0x024fea0003c3ffff */
[----:B------:R2:W5:Y:S01]  /*b140*/  LDL.64 R6, [R1+0x168] ;  /* 0x0001680001067983 */ /* 0x0005620000100a00 */
[----:B------:R-:W-:-:S03]  /*b150*/  MOV R12, 0xb170 ;  /* 0x0000b170000c7802 */ /* 0x000fc60000000f00 */
[----:B-12--5:R-:W-:Y:S05]  /*b160*/  CALL.REL.NOINC `($_ZN7cutlass13device_kernelIN5flash19enable_sm80_to_sm89INS1_16FlashAttnBwdSm80INS1_25CollectiveMainloopBwdSm80ILi2ELi2EN4cute5tupleIJNS5_1CILi64EEENS7_ILi128EEES8_EEENS_10bfloat16_tEfNS_4arch4Sm80ELb0ELb1ELb1ELb0ELb1ELb0ELb0ELb0ELi2ELi2ELi4ELi2ELb1EEENS1_24CollectiveEpilogueBwdGQAISA_fSD_Li256ELb0ELb1EEENS1_19SingleTileSchedulerILb0ELb0ELb0ELi128EEEEEEEEEvNT_6ParamsE$_ZN4cute8gmem_ptrIPKN7cutlass10bfloat16_tEECI1NS_12iter_adaptorIS4_S5_EEES4_) ;  /* 0xffffd22000007944 */ /* 0x026fea0003c3ffff */
[----:B------:R1:W5:Y:S01]  /*b170*/  LDL.64 R4, [R1+0x168] ;  /* 0x0001680001047983 */ /* 0x0003620000100a00 */
[----:B------:R-:W-:-:S02]  /*b180*/  MOV R8, UR7 ;  /* 0x0000000700087c02 */ /* 0x000fc40008000f00 */
[----:B------:R-:W-:Y:S02]  /*b190*/  MOV R12, 0xb1b0 ;  /* 0x0000b1b0000c7802 */ /* 0x000fe40000000f00 */
[----:B-1---5:R-:W-:Y:S05]  /*b1a0*/  CALL.REL.NOINC `($_ZN7cutlass13device_kernelIN5flash19enable_sm80_to_sm89INS1_16FlashAttnBwdSm80INS1_25CollectiveMainloopBwdSm80ILi2ELi2EN4cute5tupleIJNS5_1CILi64EEENS7_ILi128EEES8_EEENS_10bfloat16_tEfNS_4arch4Sm80ELb0ELb1ELb1ELb0ELb1ELb0ELb0ELb0ELi2ELi2ELi4ELi2ELb1EEENS1_24CollectiveEpilogueBwdGQAISA_fSD_Li256ELb0ELb1EEENS1_19SingleTileSchedulerILb0ELb0ELb0ELi128EEEEEEEEEvNT_6ParamsE$_ZN4cute8gmem_ptrIPKN7cutlass9uint128_tEECI1NS_12iter_adaptorIS4_S5_EEES4_) ;  /* 0xffffd23000007944 */ /* 0x022fea0003c3ffff */
[----:B------:R1:W5:Y:S01]  /*b1b0*/  LDL.64 R4, [R1+0x168] ;  /* 0x0001680001047983 */ /* 0x0003620000100a00 */
[----:B------:R-:W-:Y:S02]  /*b1c0*/  MOV R8, UR7 ;  /* 0x0000000700087c02 */ /* 0x000fe40008000f00 */
[----:B------:R-:W-:Y:S02]  /*b1d0*/  MOV R12, 0xb1f0 ;  /* 0x0000b1f0000c7802 */ /* 0x000fe40000000f00 */
[----:B-1---5:R-:W-:Y:S05]  /*b1e0*/  CALL.REL.NOINC `($_ZN7cutlass13device_kernelIN5flash19enable_sm80_to_sm89INS1_16FlashAttnBwdSm80INS1_25CollectiveMainloopBwdSm80ILi2ELi2EN4cute5tupleIJNS5_1CILi64EEENS7_ILi128EEES8_EEENS_10bfloat16_tEfNS_4arch4Sm80ELb0ELb1ELb1ELb0ELb1ELb0ELb0ELb0ELi2ELi2ELi4ELi2ELb1EEENS1_24CollectiveEpilogueBwdGQAISA_fSD_Li256ELb0ELb1EEENS1_19SingleTileSchedulerILb0ELb0ELb0ELi128EEEEEEEEEvNT_6ParamsE$_ZN4cute3eso3ESOILb1ELb0EJNS_6LayoutINS_5tupleIJNS3_IJNS_1CILi1EEES5_EEEEEENS3_IJNS3_IJS5_NS4_ILi0EEEEEEEEEEENS_10ViewEngineINS_8gmem_ptrIPKN7cutlass9uint128_tEEEEEEEC2ERKSB_RKSJ_) ;  /* 0xffffca0000007944 */ /* 0x022fea0003c3ffff */
[----:B------:R2:W5:Y:S01]  /*b1f0*/  LDL.64 R26, [R1+0x168] ;  /* 0x00016800011a7983 */ /* 0x0005620000100a00 */
[----:B-1----:R-:W-:-:S03]  /*b200*/  MOV R4, 0xb220 ;  /* 0x0000b22000047802 */ /* 0x002fc60000000f00 */
[----:B--2--5:R-:W-:Y:S05]  /*b210*/  CALL.REL.NOINC `($_ZN7cutlass13device_kernelIN5flash19enable_sm80_to_sm89INS1_16FlashAttnBwdSm80INS1_25CollectiveMainloopBwdSm80ILi2ELi2EN4cute5tupleIJNS5_1CILi64EEENS7_ILi128EEES8_EEENS_10bfloat16_tEfNS_4arch4Sm80ELb0ELb1ELb1ELb0ELb1ELb0ELb0ELb0ELi2ELi2ELi4ELi2ELb1EEENS1_24CollectiveEpilogueBwdGQAISA_fSD_Li256ELb0ELb1EEENS1_19SingleTileSchedulerILb0ELb0ELb0ELi128EEEEEEEEEvNT_6ParamsE$_ZN4cute8smem_ptrIPN7cutlass10bfloat16_tEECI1NS_12iter_adaptorIS3_S4_EEES3_) ;  /* 0xffffd25000007944 */ /* 0x024fea0003c3ffff */
[----:B------:R2:W5:Y:S01]  /*b220*/  LDL.64 R4, [R1+0x168] ;  /* 0x0001680001047983 */ /* 0x0005620000100a00 */
[----:B-1----:R-:W-:Y:S02]  /*b230*/  MOV R6, UR7 ;  /* 0x0000000700067c02 */ /* 0x002fe40008000f00 */
[----:B------:R-:W-:Y:S02]  /*b240*/  MOV R8, 0xb260 ;  /* 0x0000b26000087802 */ /* 0x000fe40000000f00 */
[----:B--2--5:R-:W-:Y:S05]  /*b250*/  CALL.REL.NOINC `($_ZN7cutlass13device_kernelIN5flash19enable_sm80_to_sm89INS1_16FlashAttnBwdSm80INS1_25CollectiveMainloopBwdSm80ILi2ELi2EN4cute5tupleIJNS5_1CILi64EEENS7_ILi128EEES8_EEENS_10bfloat16_tEfNS_4arch4Sm80ELb0ELb1ELb1ELb0ELb1ELb0ELb0ELb0ELi2ELi2ELi4ELi2ELb1EEENS1_24CollectiveEpilogueBwdGQAISA_fSD_Li256ELb0ELb1EEENS1_19SingleTileSchedulerILb0ELb0ELb0ELi128EEEEEEEEEvNT_6ParamsE$_ZN4cute8smem_ptrIPN7cutlass9uint128_tEECI1NS_12iter_adaptorIS3_S4_EEES3_) ;  /* 0xffffd25000007944 */ /* 0x024fea0003c3ffff */
[----:B-1----:R1:W5:Y:S01]  /*b260*/  LDL.64 R4, [R1+0x168] ;  /* 0x0001680001047983 */ /* 0x0023620000100a00 */
[----:B------:R-:W-:Y:S02]  /*b270*/  MOV R6, UR7 ;  /* 0x0000000700067c02 */ /* 0x000fe40008000f00 */
[----:B------:R-:W-:-:S02]  /*b280*/  MOV R8, 0xb2a0 ;  /* 0x0000b2a000087802 */ /* 0x000fc40000000f00 */
[----:B-1---5:R-:W-:Y:S05]  /*b290*/  CALL.REL.NOINC `($_ZN7cutlass13device_kernelIN5flash19enable_sm80_to_sm89INS1_16FlashAttnBwdSm80INS1_25CollectiveMainloopBwdSm80ILi2ELi2EN4cute5tupleIJNS5_1CILi64EEENS7_ILi128EEES8_EEENS_10bfloat16_tEfNS_4arch4Sm80ELb0ELb1ELb1ELb0ELb1ELb0ELb0ELb0ELi2ELi2ELi4ELi2ELb1EEENS1_24CollectiveEpilogueBwdGQAISA_fSD_Li256ELb0ELb1EEENS1_19SingleTileSchedulerILb0ELb0ELb0ELi128EEEEEEEEEvNT_6ParamsE$_ZN4cute3eso3ESOILb1ELb0EJNS_6LayoutINS_5tupleIJNS3_IJNS_1CILi1EEES5_EEEEEENS3_IJNS3_IJS5_NS4_ILi0EEEEEEEEEEENS_10ViewEngineINS_8smem_ptrIPN7cutlass9uint128_tEEEEEEEC2ERKSB_RKSI_) ;  /* 0xffffc9a000007944 */ /* 0x022fea0003c3ffff */
[----:B-1----:R1:W5:Y:S01]  /*b2a0*/  LDL R4, [R1+0x168] ;  /* 0x0001680001047983 */ /* 0x0023620000100800 */
[----:B------:R-:W-:-:S03]  /*b2b0*/  MOV R6, 0xb2d0 ;  /* 0x0000b2d000067802 */ /* 0x000fc60000000f00 */
[----:B-1---5:R-:W-:Y:S05]  /*b2c0*/  CALL.REL.NOINC `($_ZN7cutlass13device_kernelIN5flash19enable_sm80_to_sm89INS1_16FlashAttnBwdSm80INS1_25CollectiveMainloopBwdSm80ILi2ELi2EN4cute5tupleIJNS5_1CILi64EEENS7_ILi128EEES8_EEENS_10bfloat16_tEfNS_4arch4Sm80ELb0ELb1ELb1ELb0ELb1ELb0ELb0ELb0ELi2ELi2ELi4ELi2ELb1EEENS1_24CollectiveEpilogueBwdGQAISA_fSD_Li256ELb0ELb1EEENS1_19SingleTileSchedulerILb0ELb0ELb0ELi128EEEEEEEEEvNT_6ParamsE$_ZN73_INTERNAL_24fd9406_37_flash_bwd_hdim64_bf16_softcap_sm80_cu_8e232a79_330724__cvta_generic_to_sharedEPKv) ;  /* 0xffffd26000007944 */ /* 0x022fea0003c3ffff */
        /* <DEDUP_REMOVED lines=9> */
[----:B-1----:R-:W-:Y:S05]  /*b360*/  CALL.REL.NOINC `($_ZN7cutlass13device_kernelIN5flash19enable_sm80_to_sm89INS1_16FlashAttnBwdSm80INS1_25CollectiveMainloopBwdSm80ILi2ELi2EN4cute5tupleIJNS5_1CILi64EEENS7_ILi128EEES8_EEENS_10bfloat16_tEfNS_4arch4Sm80ELb0ELb1ELb1ELb0ELb1ELb0ELb0ELb0ELi2ELi2ELi4ELi2ELb1EEENS1_24CollectiveEpilogueBwdGQAISA_fSD_Li256ELb0ELb1EEENS1_19SingleTileSchedulerILb0ELb0ELb0ELi128EEEEEEEEEvNT_6ParamsE$_ZN4cute3eso3ESOILb1ELb0EJNS_1CILi0EEEiS3_EEC2ERKS3_RKiS6_) ;  /* 0xffffc66000007944 */ /* 0x002fea0003c3ffff */
[----:B-1----:R-:W2:Y:S01]  /*b370*/  LDL R5, [R1+0x168] ;  /* 0x0001680001057983 */ /* 0x002ea20000100800 */
[----:B------:R-:W-:Y:S01]  /*b380*/  MOV R4, 0xb3c0 ;  /* 0x0000b3c000047802 */ /* 0x000fe20000000f00 */
[----:B------:R-:W-:Y:S01]  /*b390*/  UMOV UR40, UR7 ;  /* 0x0000000700287c82 */ /* 0x000fe20008000000 */
[----:B--2---:R-:W-:-:S02]  /*b3a0*/  SHF.L.U32 R5, R5, 0x5, RZ ;  /* 0x0000000505057819 */ /* 0x004fc400000006ff */
[----:B------:R-:W-:Y:S05]  /*b3b0*/  CALL.REL.NOINC `($_ZN7cutlass13device_kernelIN5flash19enable_sm80_to_sm89INS1_16FlashAttnBwdSm80INS1_25CollectiveMainloopBwdSm80ILi2ELi2EN4cute5tupleIJNS5_1CILi64EEENS7_ILi128EEES8_EEENS_10bfloat16_tEfNS_4arch4Sm80ELb0ELb1ELb1ELb0ELb1ELb0ELb0ELb0ELi2ELi2ELi4ELi2ELb1EEENS1_24CollectiveEpilogueBwdGQAISA_fSD_Li256ELb0ELb1EEENS1_19SingleTileSchedulerILb0ELb0ELb0ELi128EEEEEEEEEvNT_6ParamsE$_ZN4cute5tupleIJiEEC2ERKi) ;  /* 0xffffcf0000007944 */ /* 0x000fea0003c3ffff */
        /* <DEDUP_REMOVED lines=20> */
[----:B------:R-:W-:Y:S01]  /*b500*/  IMAD.MOV.U32 R5, RZ, RZ, 0x1 ;  /* 0x00000001ff057424 */ /* 0x000fe200078e00ff */
        /* <DEDUP_REMOVED lines=21> */
[----:B-1----:R-:W-:Y:S02]  /*b660*/  MOV R5, 0x1 ;  /* 0x0000000100057802 */ /* 0x002fe40000000f00 */
        /* <DEDUP_REMOVED lines=38> */
[----:B------:R-:W-:-:S05]  /*b8d0*/  IMAD.MOV.U32 R8, RZ, RZ, 0x1 ;  /* 0x00000001ff087424 */ /* 0x000fca00078e00ff */
[----:B------:R1:W-:Y:S04]  /*b8e0*/  STL [R1+0x180], R8 ;  /* 0x0001800801007387 */ /* 0x0003e80000100800 */
[----:B------:R-:W5:Y:S01]  /*b8f0*/  LDL.64 R14, [UR6+0x38] ;  /* 0x00003806ff0e7983 */ /* 0x000f620008100a00 */
[----:B------:R-:W-:Y:S02]  /*b900*/  ISETP.GE.OR P4, PT, R198, R13, P4 ;  /* 0x0000000dc600720c */ /* 0x000fe40002786670 */
[----:B------:R-:W-:-:S11]  /*b910*/  MOV R6, 0xb970 ;  /* 0x0000b97000067802 */ /* 0x000fd60000000f00 */
[----:B------:R-:W-:Y:S01]  /*b920*/  @!PT LDS RZ, [RZ] ;  /* 0x00000000fffff984 */ /* 0x000fe20000000800 */
[----:B------:R-:W-:Y:S01]  /*b930*/  @!PT LDS RZ, [RZ] ;  /* 0x00000000fffff984 */ /* 0x000fe20000000800 */
[----:B------:R-:W-:Y:S01]  /*b940*/  @!PT LDS RZ, [RZ] ;  /* 0x00000000fffff984 */ /* 0x000fe20000000800 */
[----:B------:R1:W-:Y:S02]  /*b950*/  LDGSTS.E.BYPASS.LTC128B.128 [R4], [R16.64], !P4 ;  /* 0x0000000010047fae */ /* 0x0003e4000e101d5a */
[----:B-1---5:R-:W-:Y:S05]  /*b960*/  CALL.REL.NOINC `($_ZN7cutlass13device_kernelIN5flash19enable_sm80_to_sm89INS1_16FlashAttnBwdSm80INS1_25CollectiveMainloopBwdSm80ILi2ELi2EN4cute5tupleIJNS5_1CILi64EEENS7_ILi128EEES8_EEENS_10bfloat16_tEfNS_4arch4Sm80ELb0ELb1ELb1ELb0ELb1ELb0ELb0ELb0ELi2ELi2ELi4ELi2ELb1EEENS1_24CollectiveEpilogueBwdGQAISA_fSD_Li256ELb0ELb1EEENS1_19SingleTileSchedulerILb0ELb0ELb0ELi128EEEEEEEEEvNT_6ParamsE$_ZN4cute3eso3ESOILb1ELb0EJNS_10UnderscoreES2_iEEC2ERKS2_S5_RKi) ;  /* 0xffffbd8000007944 */ /* 0x022fea0003c3ffff */
[----:B------:R-:W2:Y:S01]  /*b970*/  LDL R5, [R1+0x168] ;  /* 0x0001680001057983 */ /* 0x000ea20000100800 */
[----:B------:R-:W-:Y:S02]  /*b980*/  MOV R4, 0xb9b0 ;  /* 0x0000b9b000047802 */ /* 0x000fe40000000f00 */
[----:B--2---:R-:W-:Y:S02]  /*b990*/  SHF.L.U32 R5, R5, 0x6, RZ ;  /* 0x0000000605057819 */ /* 0x004fe400000006ff */
[----:B-1----:R-:W-:Y:S05]  /*b9a0*/  CALL.REL.NOINC `($_ZN7cutlass13device_kernelIN5flash19enable_sm80_to_sm89INS1_16FlashAttnBwdSm80INS1_25CollectiveMainloopBwdSm80ILi2ELi2EN4cute5tupleIJNS5_1CILi64EEENS7_ILi128EEES8_EEENS_10bfloat16_tEfNS_4arch4Sm80ELb0ELb1ELb1ELb0ELb1ELb0ELb0ELb0ELi2ELi2ELi4ELi2ELb1EEENS1_24CollectiveEpilogueBwdGQAISA_fSD_Li256ELb0ELb1EEENS1_19SingleTileSchedulerILb0ELb0ELb0ELi128EEEEEEEEEvNT_6ParamsE$_ZN4cute3eso3ESOILb1ELb0EJNS_6LayoutINS_5tupleIJNS3_IJNS_1CILi4EEENS4_ILi1EEEEEES6_EEENS3_IJNS3_IJS6_NS4_ILi0EEEEEES9_EEEEEiEEC2ERKSC_RKi) ;  /* 0xffffc3f000007944 */ /* 0x002fea0003c3ffff */
[----:B------:R-:W2:Y:S04]  /*b9b0*/  LD.E.64 R14, [R14.64+0x8] ;  /* 0x0000081a0e0e7980 */ /* 0x000ea8000c101b00 */
[----:B------:R-:W2:Y:S01]  /*b9c0*/  LDL R8, [R1+0x168] ;  /* 0x0001680001087983 */ /* 0x000ea20000100800 */
[----:B------:R-:W-:Y:S02]  /*b9d0*/  MOV R4, UR7 ;  /* 0x0000000700047c02 */ /* 0x000fe40008000f00 */
[----:B------:R-:W-:Y:S01]  /*b9e0*/  MOV R12, 0xba10 ;  /* 0x0000ba10000c7802 */ /* 0x000fe20000000f00 */
[----:B--2---:R-:W-:-:S04]  /*b9f0*/  IMAD.WIDE R8, R8, 0x4, R14 ;  /* 0x0000000408087825 */ /* 0x004fc800078e020e */
[----:B------:R-:W-:Y:S05]  /*ba00*/  CALL.REL.NOINC `($_ZN7cutlass13device_kernelIN5flash19enable_sm80_to_sm89INS1_16FlashAttnBwdSm80INS1_25CollectiveMainloopBwdSm80ILi2ELi2EN4cute5tupleIJNS5_1CILi64EEENS7_ILi128EEES8_EEENS_10bfloat16_tEfNS_4arch4Sm80ELb0ELb1ELb1ELb0ELb1ELb0ELb0ELb0ELi2ELi2ELi4ELi2ELb1EEENS1_24CollectiveEpilogueBwdGQAISA_fSD_Li256ELb0ELb1EEENS1_19SingleTileSchedulerILb0ELb0ELb0ELi128EEEEEEEEEvNT_6ParamsE$_ZN4cute8gmem_ptrIPKfECI1NS_12iter_adaptorIS2_S3_EEES2_) ;  /* 0xffffca2000007944 */ /* 0x000fea0003c3ffff */
[----:B-1----:R1:W5:Y:S01]  /*ba10*/  LDL.64 R4, [R1+0x168] ;  /* 0x0001680001047983 */ /* 0x0023620000100a00 */
[----:B------:R-:W-:-:S03]  /*ba20*/  MOV R6, 0xba40 ;  /* 0x0000ba4000067802 */ /* 0x000fc60000000f00 */
[----:B-1---5:R-:W-:Y:S05]  /*ba30*/  CALL.REL.NOINC `($_ZN7cutlass13device_kernelIN5flash19enable_sm80_to_sm89INS1_16FlashAttnBwdSm80INS1_25CollectiveMainloopBwdSm80ILi2ELi2EN4cute5tupleIJNS5_1CILi64EEENS7_ILi128EEES8_EEENS_10bfloat16_tEfNS_4arch4Sm80ELb0ELb1ELb1ELb0ELb1ELb0ELb0ELb0ELi2ELi2ELi4ELi2ELb1EEENS1_24CollectiveEpilogueBwdGQAISA_fSD_Li256ELb0ELb1EEENS1_19SingleTileSchedulerILb0ELb0ELb0ELi128EEEEEEEEEvNT_6ParamsE$_ZN4cute3eso3ESOILb1ELb0EJNS_6LayoutINS_5tupleIJNS3_IJNS_1CILi4EEENS4_ILi1EEEEEES6_EEENS3_IJNS3_IJS6_NS4_ILi0EEEEEES9_EEEEENS_10ViewEngineINS_8gmem_ptrIPKfEEEEEEC2ERKSC_RKSI_) ;  /* 0xffffc2c000007944 */ /* 0x022fea0003c3ffff */
[----:B------:R-:W5:Y:S04]  /*ba40*/  LDL.64 R14, [UR6+0x40] ;  /* 0x00004006ff0e7983 */ /* 0x000f680008100a00 */
[----:B------:R2:W5:Y:S01]  /*ba50*/  LDL.64 R8, [R1+0x168] ;  /* 0x0001680001087983 */ /* 0x0005620000100a00 */
[----:B------:R-:W-:-:S02]  /*ba60*/  MOV R11, UR23 ;  /* 0x00000017000b7c02 */ /* 0x000fc40008000f00 */
[----:B------:R-:W-:Y:S02]  /*ba70*/  MOV R6, 0xba90 ;  /* 0x0000ba9000067802 */ /* 0x000fe40000000f00 */
[----:B-12--5:R-:W-:Y:S05]  /*ba80*/  CALL.REL.NOINC `($_ZN7cutlass13device_kernelIN5flash19enable_sm80_to_sm89INS1_16FlashAttnBwdSm80INS1_25CollectiveMainloopBwdSm80ILi2ELi2EN4cute5tupleIJNS5_1CILi64EEENS7_ILi128EEES8_EEENS_10bfloat16_tEfNS_4arch4Sm80ELb0ELb1ELb1ELb0ELb1ELb0ELb0ELb0ELi2ELi2ELi4ELi2ELb1EEENS1_24CollectiveEpilogueBwdGQAISA_fSD_Li256ELb0ELb1EEENS1_19SingleTileSchedulerILb0ELb0ELb0ELi128EEEEEEEEEvNT_6ParamsE$_ZN4cute3eso3ESOILb1ELb0EJNS_10UnderscoreES2_iEEC2ERKS2_S5_RKi) ;  /* 0xffffbc6000007944 */ /* 0x026fea0003c3ffff */
[----:B------:R-:W2:Y:S01]  /*ba90*/  LDL R5, [R1+0x168] ;  /* 0x0001680001057983 */ /* 0x000ea20000100800 */
[----:B------:R-:W-:Y:S02]  /*baa0*/  MOV R4, 0xbad0 ;  /* 0x0000bad000047802 */ /* 0x000fe40000000f00 */
[----:B--2---:R-:W-:Y:S02]  /*bab0*/  SHF.L.U32 R5, R5, 0x6, RZ ;  /* 0x0000000605057819 */ /* 0x004fe400000006ff */
[----:B-1----:R-:W-:Y:S05]  /*bac0*/  CALL.REL.NOINC `($_ZN7cutlass13device_kernelIN5flash19enable_sm80_to_sm89INS1_16FlashAttnBwdSm80INS1_25CollectiveMainloopBwdSm80ILi2ELi2EN4cute5tupleIJNS5_1CILi64EEENS7_ILi128EEES8_EEENS_10bfloat16_tEfNS_4arch4Sm80ELb0ELb1ELb1ELb0ELb1ELb0ELb0ELb0ELi2ELi2ELi4ELi2ELb1EEENS1_24CollectiveEpilogueBwdGQAISA_fSD_Li256ELb0ELb1EEENS1_19SingleTileSchedulerILb0ELb0ELb0ELi128EEEEEEEEEvNT_6ParamsE$_ZN4cute3eso3ESOILb1ELb0EJNS_6LayoutINS_5tupleIJNS3_IJNS_1CILi4EEENS4_ILi1EEEEEES6_EEENS3_IJNS3_IJS6_NS4_ILi0EEEEEES9_EEEEEiEEC2ERKSC_RKi) ;  /* 0xffffc2d000007944 */ /* 0x002fea0003c3ffff */
[----:B------:R-:W2:Y:S04]  /*bad0*/  LD.E.64 R14, [R14.64] ;  /* 0x0000001a0e0e7980 */ /* 0x000ea8000c101b00 */
[----:B------:R-:W2:Y:S01]  /*bae0*/  LDL R6, [R1+0x168] ;  /* 0x0001680001067983 */ /* 0x000ea20000100800 */
[----:B------:R-:W-:Y:S02]  /*baf0*/  MOV R4, UR7 ;  /* 0x0000000700047c02 */ /* 0x000fe40008000f00 */
[----:B------:R-:W-:Y:S01]  /*bb00*/  MOV R12, 0xbb30 ;  /* 0x0000bb30000c7802 */ /* 0x000fe20000000f00 */
[----:B--2---:R-:W-:-:S04]  /*bb10*/  IMAD.WIDE R6, R6, 0x4, R14 ;  /* 0x0000000406067825 */ /* 0x004fc800078e020e */
[----:B------:R-:W-:Y:S05]  /*bb20*/  CALL.REL.NOINC `($_ZN7cutlass13device_kernelIN5flash19enable_sm80_to_sm89INS1_16FlashAttnBwdSm80INS1_25CollectiveMainloopBwdSm80ILi2ELi2EN4cute5tupleIJNS5_1CILi64EEENS7_ILi128EEES8_EEENS_10bfloat16_tEfNS_4arch4Sm80ELb0ELb1ELb1ELb0ELb1ELb0ELb0ELb0ELi2ELi2ELi4ELi2ELb1EEENS1_24CollectiveEpilogueBwdGQAISA_fSD_Li256ELb0ELb1EEENS1_19SingleTileSchedulerILb0ELb0ELb0ELi128EEEEEEEEEvNT_6ParamsE$_ZN4cute8smem_ptrIPfECI1NS_12iter_adaptorIS1_S2_EEES1_) ;  /* 0xffffc9c000007944 */ /* 0x000fea0003c3ffff */
[----:B-1----:R1:W5:Y:S01]  /*bb30*/  LDL.64 R4, [R1+0x168] ;  /* 0x0001680001047983 */ /* 0x0023620000100a00 */
[----:B------:R-:W-:-:S03]  /*bb40*/  MOV R6, 0xbb60 ;  /* 0x0000bb6000067802 */ /* 0x000fc60000000f00 */
[----:B-1---5:R-:W-:Y:S05]  /*bb50*/  CALL.REL.NOINC `($_ZN7cutlass13device_kernelIN5flash19enable_sm80_to_sm89INS1_16FlashAttnBwdSm80INS1_25CollectiveMainloopBwdSm80ILi2ELi2EN4cute5tupleIJNS5_1CILi64EEENS7_ILi128EEES8_EEENS_10bfloat16_tEfNS_4arch4Sm80ELb0ELb1ELb1ELb0ELb1ELb0ELb0ELb0ELi2ELi2ELi4ELi2ELb1EEENS1_24CollectiveEpilogueBwdGQAISA_fSD_Li256ELb0ELb1EEENS1_19SingleTileSchedulerILb0ELb0ELb0ELi128EEEEEEEEEvNT_6ParamsE$_ZN4cute3eso3ESOILb1ELb0EJNS_6LayoutINS_5tupleIJNS3_IJNS_1CILi4EEENS4_ILi1EEEEEES6_EEENS3_IJNS3_IJS6_NS4_ILi0EEEEEES9_EEEEENS_10ViewEngineINS_8smem_ptrIPfEEEEEEC2ERKSC_RKSH_) ;  /* 0xffffc1f000007944 */ /* 0x022fea0003c3ffff */
[----:B------:R-:W5:Y:S04]  /*bb60*/  LDL.64 R12, [UR6+0x48] ;  /* 0x00004806ff0c7983 */ /* 0x000f680008100a00 */
[----:B------:R2:W5:Y:S01]  /*bb70*/  LDL.64 R6, [R1+0x168] ;  /* 0x0001680001067983 */ /* 0x0005620000100a00 */
[----:B-1----:R-:W-:Y:S01]  /*bb80*/  MOV R5, RZ ;  /* 0x000000ff00057202 */ /* 0x002fe20000000f00 */
[----:B------:R-:W-:Y:S01]  /*bb90*/  UMOV UR40, UR25 ;  /* 0x0000001900287c82 */ /* 0x000fe20008000000 */
[----:B------:R-:W-:-:S02]  /*bba0*/  MOV R4, 0xbbc0 ;  /* 0x0000bbc000047802 */ /* 0x000fc40000000f00 */
[----:B--2--5:R-:W-:Y:S05]  /*bbb0*/  CALL.REL.NOINC `($_ZN7cutlass13device_kernelIN5flash19enable_sm80_to_sm89INS1_16FlashAttnBwdSm80INS1_25CollectiveMainloopBwdSm80ILi2ELi2EN4cute5tupleIJNS5_1CILi64EEENS7_ILi128EEES8_EEENS_10bfloat16_tEfNS_4arch4Sm80ELb0ELb1ELb1ELb0ELb1ELb0ELb0ELb0ELi2ELi2ELi4ELi2ELb1EEENS1_24CollectiveEpilogueBwdGQAISA_fSD_Li256ELb0ELb1EEENS1_19SingleTileSchedulerILb0ELb0ELb0ELi128EEEEEEEEEvNT_6ParamsE$_ZN4cute3eso3ESOILb1ELb0EJNS_1CILi0EEEiEEC2ERKS3_RKi) ;  /* 0xffffbdc000007944 */ /* 0x024fea0003c3ffff */
[----:B------:R1:W5:Y:S01]  /*bbc0*/  LD.E R5, [R12.64] ;  /* 0x0000001a0c057980 */ /* 0x000362000c101900 */
[----:B------:R-:W-:-:S03]  /*bbd0*/  MOV R16, 0xbbf0 ;  /* 0x0000bbf000107802 */ /* 0x000fc60000000f00 */
[----:B-1---5:R-:W-:Y:S05]  /*bbe0*/  CALL.REL.NOINC `($_ZN7cutlass13device_kernelIN5flash19enable_sm80_to_sm89INS1_16FlashAttnBwdSm80INS1_25CollectiveMainloopBwdSm80ILi2ELi2EN4cute5tupleIJNS5_1CILi64EEENS7_ILi128EEES8_EEENS_10bfloat16_tEfNS_4arch4Sm80ELb0ELb1ELb1ELb0ELb1ELb0ELb0ELb0ELi2ELi2ELi4ELi2ELb1EEENS1_24CollectiveEpilogueBwdGQAISA_fSD_Li256ELb0ELb1EEENS1_19SingleTileSchedulerILb0ELb0ELb0ELi128EEEEEEEEEvNT_6ParamsE$_ZZN4cuteplIJiEJNS_1CILi0EEEEEEDaRKNS_15ArithmeticTupleIJDpT_EEERKNS3_IJDpT0_EEEENKUlDpRKT_E_clIJiEEEDaSH_) ;  /* 0xffffeb6000007944 */ /* 0x022fea0003c3ffff */
[----:B-----5:R-:W-:Y:S02]  /*bbf0*/  ISETP.GT.AND P4, PT, R4, 0x3f, PT ;  /* 0x0000003f0400780c */ /* 0x020fe40003f84270 */
[----:B------:R-:W-:-:S11]  /*bc00*/  MOV R11, 0x0 ;  /* 0x00000000000b7802 */ /* 0x000fd60000000f00 */
[----:B------:R-:W-:Y:S05]  /*bc10*/  @P4 RET.REL.NODEC R10 `(_ZN7cutlass13device_kernelIN5flash19enable_sm80_to_sm89INS1_16FlashAttnBwdSm80INS1_25CollectiveMainloopBwdSm80ILi2ELi2EN4cute5tupleIJNS5_1CILi64EEENS7_ILi128EEES8_EEENS_10bfloat16_tEfNS_4arch4Sm80ELb0ELb1ELb1ELb0ELb1ELb0ELb0ELb0ELi2ELi2ELi4ELi2ELb1EEENS1_24CollectiveEpilogueBwdGQAISA_fSD_Li256ELb0ELb1EEENS1_19SingleTileSchedulerILb0ELb0ELb0ELi128EEEEEEEEEvNT_6ParamsE) ;  /* 0xffff43e00a004950 */ /* 0x000fea0003c3ffff */
[----:B------:R-:W5:Y:S01]  /*bc20*/  LDL.64 R16, [UR6+0x50] ;  /* 0x00005006ff107983 */ /* 0x000f620008100a00 */
[----:B------:R-:W-:Y:S01]  /*bc30*/  IMAD.U32 R4, RZ, RZ, UR25 ;  /* 0x00000019ff047e24 */ /* 0x000fe2000f8e00ff */
[----:B------:R-:W-:Y:S02]  /*bc40*/  MOV R5, RZ ;  /* 0x000000ff00057202 */ /* 0x000fe40000000f00 */
[----:B------:R-:W-:Y:S02]  /*bc50*/  MOV R12, 0xbc70 ;  /* 0x0000bc70000c7802 */ /* 0x000fe40000000f00 */
[----:B-1---5:R-:W-:Y:S05]  /*bc60*/  CALL.REL.NOINC `($_ZN7cutlass13device_kernelIN5flash19enable_sm80_to_sm89INS1_16FlashAttnBwdSm80INS1_25CollectiveMainloopBwdSm80ILi2ELi2EN4cute5tupleIJNS5_1CILi64EEENS7_ILi128EEES8_EEENS_10bfloat16_tEfNS_4arch4Sm80ELb0ELb1ELb1ELb0ELb1ELb0ELb0ELb0ELi2ELi2ELi4ELi2ELb1EEENS1_24CollectiveEpilogueBwdGQAISA_fSD_Li256ELb0ELb1EEENS1_19SingleTileSchedulerILb0ELb0ELb0ELi128EEEEEEEEEvNT_6ParamsE$_ZN4cute3eso3ESOILb1ELb0EJNS_10UnderscoreEiEEC2ERKS2_RKi) ;  /* 0xffffbad000007944 */ /* 0x022fea0003c3ffff */
[----:B-1----:R-:W-:Y:S02]  /*bc70*/  MOV R4, UR25 ;  /* 0x0000001900047c02 */ /* 0x002fe40008000f00 */
[----:B------:R-:W-:Y:S02]  /*bc80*/  MOV R12, 0xbca0 ;  /* 0x0000bca0000c7802 */ /* 0x000fe40000000f00 */
[----:B------:R-:W-:Y:S05]  /*bc90*/  CALL.REL.NOINC `($_ZN7cutlass13device_kernelIN5flash19enable_sm80_to_sm89INS1_16FlashAttnBwdSm80INS1_25CollectiveMainloopBwdSm80ILi2ELi2EN4cute5tupleIJNS5_1CILi64EEENS7_ILi128EEES8_EEENS_10bfloat16_tEfNS_4arch4Sm80ELb0ELb1ELb1ELb0ELb1ELb0ELb0ELb0ELi2ELi2ELi4ELi2ELb1EEENS1_24CollectiveEpilogueBwdGQAISA_fSD_Li256ELb0ELb1EEENS1_19SingleTileSchedulerILb0ELb0ELb0ELi128EEEEEEEEEvNT_6ParamsE$_ZN4cute8gmem_ptrIPKfECI1NS_12iter_adaptorIS2_S3_EEES2_) ;  /* 0xffffc79000007944 */ /* 0x000fea0003c3ffff */
[----:B-1----:R1:W5:Y:S01]  /*bca0*/  LDL.64 R4, [R1+0x160] ;  /* 0x0001600001047983 */ /* 0x0023620000100a00 */
[----:B------:R-:W-:Y:S02]  /*bcb0*/  MOV R8, UR25 ;  /* 0x0000001900087c02 */ /* 0x000fe40008000f00 */
[----:B------:R-:W-:Y:S02]  /*bcc0*/  MOV R12, 0xbce0 ;  /* 0x0000bce0000c7802 */ /* 0x000fe40000000f00 */
[----:B-1---5:R-:W-:Y:S05]  /*bcd0*/  CALL.REL.NOINC `($_ZN7cutlass13device_kernelIN5flash19enable_sm80_to_sm89INS1_16FlashAttnBwdSm80INS1_25CollectiveMainloopBwdSm80ILi2ELi2EN4cute5tupleIJNS5_1CILi64EEENS7_ILi128EEES8_EEENS_10bfloat16_tEfNS_4arch4Sm80ELb0ELb1ELb1ELb0ELb1ELb0ELb0ELb0ELi2ELi2ELi4ELi2ELb1EEENS1_24CollectiveEpilogueBwdGQAISA_fSD_Li256ELb0ELb1EEENS1_19SingleTileSchedulerILb0ELb0ELb0ELi128EEEEEEEEEvNT_6ParamsE$_ZN4cute3eso3ESOILb1ELb0EJNS_6LayoutINS_5tupleIJNS3_IJNS_1CILi4EEENS4_ILi1EEEEEEEEENS3_IJNS3_IJS6_NS4_ILi0EEEEEEEEEEENS_10ViewEngineINS_8gmem_ptrIPKfEEEEEEC2ERKSC_RKSI_) ;  /* 0xffffbfa000007944 */ /* 0x022fea0003c3ffff */
[----:B-1----:R1:W5:Y:S01]  /*bce0*/  LDL.64 R8, [R1+0x160] ;  /* 0x0001600001087983 */ /* 0x0023620000100a00 */
[----:B------:R-:W-:Y:S01]  /*bcf0*/  IMAD.U32 R4, RZ, RZ, UR25 ;  /* 0x00000019ff047e24 */ /* 0x000fe2000f8e00ff */
[----:B------:R-:W-:-:S02]  /*bd00*/  MOV R5, RZ ;  /* 0x000000ff00057202 */ /* 0x000fc40000000f00 */
[----:B------:R-:W-:Y:S02]  /*bd10*/  MOV R12, 0xbd30 ;  /* 0x0000bd30000c7802 */ /* 0x000fe40000000f00 */
[----:B-1---5:R-:W-:Y:S05]  /*bd20*/  CALL.REL.NOINC `($_ZN7cutlass13device_kernelIN5flash19enable_sm80_to_sm89INS1_16FlashAttnBwdSm80INS1_25CollectiveMainloopBwdSm80ILi2ELi2EN4cute5tupleIJNS5_1CILi64EEENS7_ILi128EEES8_EEENS_10bfloat16_tEfNS_4arch4Sm80ELb0ELb1ELb1ELb0ELb1ELb0ELb0ELb0ELi2ELi2ELi4ELi2ELb1EEENS1_24CollectiveEpilogueBwdGQAISA_fSD_Li256ELb0ELb1EEENS1_19SingleTileSchedulerILb0ELb0ELb0ELi128EEEEEEEEEvNT_6ParamsE$_ZN4cute3eso3ESOILb1ELb0EJNS_10UnderscoreEiEEC2ERKS2_RKi) ;  /* 0xffffba1000007944 */ /* 0x022fea0003c3ffff */
[----:B-1----:R-:W-:Y:S02]  /*bd30*/  MOV R4, UR25 ;  /* 0x0000001900047c02 */ /* 0x002fe40008000f00 */
[----:B------:R-:W-:Y:S02]  /*bd40*/  MOV R12, 0xbd60 ;  /* 0x0000bd60000c7802 */ /* 0x000fe40000000f00 */
[----:B------:R-:W-:Y:S05]  /*bd50*/  CALL.REL.NOINC `($_ZN7cutlass13device_kernelIN5flash19enable_sm80_to_sm89INS1_16FlashAttnBwdSm80INS1_25CollectiveMainloopBwdSm80ILi2ELi2EN4cute5tupleIJNS5_1CILi64EEENS7_ILi128EEES8_EEENS_10bfloat16_tEfNS_4arch4Sm80ELb0ELb1ELb1ELb0ELb1ELb0ELb0ELb0ELi2ELi2ELi4ELi2ELb1EEENS1_24CollectiveEpilogueBwdGQAISA_fSD_Li256ELb0ELb1EEENS1_19SingleTileSchedulerILb0ELb0ELb0ELi128EEEEEEEEEvNT_6ParamsE$_ZN4cute8smem_ptrIPfECI1NS_12iter_adaptorIS1_S2_EEES1_) ;  /* 0xffffc79000007944 */ /* 0x000fea0003c3ffff */
[----:B-1----:R1:W5:Y:S01]  /*bd60*/  LDL.64 R4, [R1+0x160] ;  /* 0x0001600001047983 */ /* 0x0023620000100a00 */
[----:B------:R-:W-:Y:S02]  /*bd70*/  MOV R6, UR25 ;  /* 0x0000001900067c02 */ /* 0x000fe40008000f00 */
[----:B------:R-:W-:Y:S02]  /*bd80*/  MOV R12, 0xbda0 ;  /* 0x0000bda0000c7802 */ /* 0x000fe40000000f00 */
[----:B-1---5:R-:W-:Y:S05]  /*bd90*/  CALL.REL.NOINC `($_ZN7cutlass13device_kernelIN5flash19enable_sm80_to_sm89INS1_16FlashAttnBwdSm80INS1_25CollectiveMainloopBwdSm80ILi2ELi2EN4cute5tupleIJNS5_1CILi64EEENS7_ILi128EEES8_EEENS_10bfloat16_tEfNS_4arch4Sm80ELb0ELb1ELb1ELb0ELb1ELb0ELb0ELb0ELi2ELi2ELi4ELi2ELb1EEENS1_24CollectiveEpilogueBwdGQAISA_fSD_Li256ELb0ELb1EEENS1_19SingleTileSchedulerILb0ELb0ELb0ELi128EEEEEEEEEvNT_6ParamsE$_ZN4cute3eso3ESOILb1ELb0EJNS_6LayoutINS_5tupleIJNS3_IJNS_1CILi4EEENS4_ILi1EEEEEEEEENS3_IJNS3_IJS6_NS4_ILi0EEEEEEEEEEENS_10ViewEngineINS_8smem_ptrIPfEEEEEEC2ERKSC_RKSH_) ;  /* 0xffffbf2000007944 */ /* 0x022fea0003c3ffff */
[----:B-1----:R1:W5:Y:S01]  /*bda0*/  LDL.64 R6, [R1+0x160] ;  /* 0x0001600001067983 */ /* 0x0023620000100a00 */
[----:B------:R-:W-:Y:S02]  /*bdb0*/  MOV R4, UR7 ;  /* 0x0000000700047c02 */ /* 0x000fe40008000f00 */
[----:B------:R-:W-:Y:S02]  /*bdc0*/  MOV R12, 0xbde0 ;  /* 0x0000bde0000c7802 */ /* 0x000fe40000000f00 */
[----:B-1---5:R-:W-:Y:S05]  /*bdd0*/  CALL.REL.NOINC `($_ZN7cutlass13device_kernelIN5flash19enable_sm80_to_sm89INS1_16FlashAttnBwdSm80INS1_25CollectiveMainloopBwdSm80ILi2ELi2EN4cute5tupleIJNS5_1CILi64EEENS7_ILi128EEES8_EEENS_10bfloat16_tEfNS_4arch4Sm80ELb0ELb1ELb1ELb0ELb1ELb0ELb0ELb0ELi2ELi2ELi4ELi2ELb1EEENS1_24CollectiveEpilogueBwdGQAISA_fSD_Li256ELb0ELb1EEENS1_19SingleTileSchedulerILb0ELb0ELb0ELi128EEEEEEEEEvNT_6ParamsE$_ZN4cute8gmem_ptrIPKfECI1NS_12iter_adaptorIS2_S3_EEES2_) ;  /* 0xffffc65000007944 */ /* 0x022fea0003c3ffff */
[----:B-1----:R1:W5:Y:S01]  /*bde0*/  LDL.64 R4, [R1+0x168] ;  /* 0x0001680001047983 */ /* 0x0023620000100a00 */
[----:B------:R-:W-:Y:S02]  /*bdf0*/  MOV R8, UR7 ;  /* 0x0000000700087c02 */ /* 0x000fe40008000f00 */
[----:B------:R-:W-:-:S02]  /*be00*/  MOV R12, 0xbe20 ;  /* 0x0000be20000c7802 */ /* 0x000fc40000000f00 */
[----:B-1---5:R-:W-:Y:S05]  /*be10*/  CALL.REL.NOINC `($_ZN7cutlass13device_kernelIN5flash19enable_sm80_to_sm89INS1_16FlashAttnBwdSm80INS1_25CollectiveMainloopBwdSm80ILi2ELi2EN4cute5tupleIJNS5_1CILi64EEENS7_ILi128EEES8_EEENS_10bfloat16_tEfNS_4arch4Sm80ELb0ELb1ELb1ELb0ELb1ELb0ELb0ELb0ELi2ELi2ELi4ELi2ELb1EEENS1_24CollectiveEpilogueBwdGQAISA_fSD_Li256ELb0ELb1EEENS1_19SingleTileSchedulerILb0ELb0ELb0ELi128EEEEEEEEEvNT_6ParamsE$_ZN4cute8gmem_ptrIPKN7cutlass9uint128_tEECI1NS_12iter_adaptorIS4_S5_EEES4_) ;  /* 0xffffc5c000007944 */ /* 0x022fea0003c3ffff */
[----:B------:R1:W5:Y:S01]  /*be20*/  LDL.64 R4, [R1+0x168] ;  /* 0x0001680001047983 */ /* 0x0003620000100a00 */
[----:B------:R-:W-:-:S02]  /*be30*/  MOV R8, UR7 ;  /* 0x0000000700087c02 */ /* 0x000fc40008000f00 */
[----:B------:R-:W-:Y:S02]  /*be40*/  MOV R12, 0xbe60 ;  /* 0x0000be60000c7802 */ /* 0x000fe40000000f00 */
[----:B-1---5:R-:W-:Y:S05]  /*be50*/  CALL.REL.NOINC `($_ZN7cutlass13device_kernelIN5flash19enable_sm80_to_sm89INS1_16FlashAttnBwdSm80INS1_25CollectiveMainloopBwdSm80ILi2ELi2EN4cute5tupleIJNS5_1CILi64EEENS7_ILi128EEES8_EEENS_10bfloat16_tEfNS_4arch4Sm80ELb0ELb1ELb1ELb0ELb1ELb0ELb0ELb0ELi2ELi2ELi4ELi2ELb1EEENS1_24CollectiveEpilogueBwdGQAISA_fSD_Li256ELb0ELb1EEENS1_19SingleTileSchedulerILb0ELb0ELb0ELi128EEEEEEEEEvNT_6ParamsE$_ZN4cute3eso3ESOILb1ELb0EJNS_6LayoutINS_5tupleIJNS3_IJNS_1CILi1EEES5_EEEEEENS3_IJNS3_IJS5_NS4_ILi0EEEEEEEEEEENS_10ViewEngineINS_8gmem_ptrIPKN7cutlass9uint128_tEEEEEEEC2ERKSB_RKSJ_) ;  /* 0xffffbd9000007944 */ /* 0x022fea0003c3ffff */
[----:B------:R2:W5:Y:S01]  /*be60*/  LDL.64 R18, [R1+0x168] ;  /* 0x0001680001127983 */ /* 0x0005620000100a00 */
[----:B-1----:R-:W-:Y:S02]  /*be70*/  MOV R4, UR7 ;  /* 0x0000000700047c02 */ /* 0x002fe40008000f00 */
[----:B------:R-:W-:Y:S02]  /*be80*/  MOV R12, 0xbea0 ;  /* 0x0000bea0000c7802 */ /* 0x000fe40000000f00 */
[----:B--2--5:R-:W-:Y:S05]  /*be90*/  CALL.REL.NOINC `($_ZN7cutlass13device_kernelIN5flash19enable_sm80_to_sm89INS1_16FlashAttnBwdSm80INS1_25CollectiveMainloopBwdSm80ILi2ELi2EN4cute5tupleIJNS5_1CILi64EEENS7_ILi128EEES8_EEENS_10bfloat16_tEfNS_4arch4Sm80ELb0ELb1ELb1ELb0ELb1ELb0ELb0ELb0ELi2ELi2ELi4ELi2ELb1EEENS1_24CollectiveEpilogueBwdGQAISA_fSD_Li256ELb0ELb1EEENS1_19SingleTileSchedulerILb0ELb0ELb0ELi128EEEEEEEEEvNT_6ParamsE$_ZN4cute8smem_ptrIPfECI1NS_12iter_adaptorIS1_S2_EEES1_) ;  /* 0xffffc65000007944 */ /* 0x024fea0003c3ffff */
[----:B-1----:R1:W5:Y:S01]  /*bea0*/  LDL.64 R4, [R1+0x168] ;  /* 0x0001680001047983 */ /* 0x0023620000100a00 */
[----:B------:R-:W-:Y:S02]  /*beb0*/  MOV R6, UR7 ;  /* 0x0000000700067c02 */ /* 0x000fe40008000f00 */
[----:B------:R-:W-:Y:S02]  /*bec0*/  MOV R8, 0xbee0 ;  /* 0x0000bee000087802 */ /* 0x000fe40000000f00 */
[----:B-1---5:R-:W-:Y:S05]  /*bed0*/  CALL.REL.NOINC `($_ZN7cutlass13device_kernelIN5flash19enable_sm80_to_sm89INS1_16FlashAttnBwdSm80INS1_25CollectiveMainloopBwdSm80ILi2ELi2EN4cute5tupleIJNS5_1CILi64EEENS7_ILi128EEES8_EEENS_10bfloat16_tEfNS_4arch4Sm80ELb0ELb1ELb1ELb0ELb1ELb0ELb0ELb0ELi2ELi2ELi4ELi2ELb1EEENS1_24CollectiveEpilogueBwdGQAISA_fSD_Li256ELb0ELb1EEENS1_19SingleTileSchedulerILb0ELb0ELb0ELi128EEEEEEEEEvNT_6ParamsE$_ZN4cute8smem_ptrIPN7cutlass9uint128_tEECI1NS_12iter_adaptorIS3_S4_EEES3_) ;  /* 0xffffc5d000007944 */ /* 0x022fea0003c3ffff */
[----:B-1----:R1:W5:Y:S01]  /*bee0*/  LDL.64 R4, [R1+0x168] ;  /* 0x0001680001047983 */ /* 0x0023620000100a00 */
[----:B------:R-:W-:Y:S02]  /*bef0*/  MOV R6, UR7 ;  /* 0x0000000700067c02 */ /* 0x000fe40008000f00 */
[----:B------:R-:W-:Y:S02]  /*bf00*/  MOV R8, 0xbf20 ;  /* 0x0000bf2000087802 */ /* 0x000fe40000000f00 */
[----:B-1---5:R-:W-:Y:S05]  /*bf10*/  CALL.REL.NOINC `($_ZN7cutlass13device_kernelIN5flash19enable_sm80_to_sm89INS1_16FlashAttnBwdSm80INS1_25CollectiveMainloopBwdSm80ILi2ELi2EN4cute5tupleIJNS5_1CILi64EEENS7_ILi128EEES8_EEENS_10bfloat16_tEfNS_4arch4Sm80ELb0ELb1ELb1ELb0ELb1ELb0ELb0ELb0ELi2ELi2ELi4ELi2ELb1EEENS1_24CollectiveEpilogueBwdGQAISA_fSD_Li256ELb0ELb1EEENS1_19SingleTileSchedulerILb0ELb0ELb0ELi128EEEEEEEEEvNT_6ParamsE$_ZN4cute3eso3ESOILb1ELb0EJNS_6LayoutINS_5tupleIJNS3_IJNS_1CILi1EEES5_EEEEEENS3_IJNS3_IJS5_NS4_ILi0EEEEEEEEEEENS_10ViewEngineINS_8smem_ptrIPN7cutlass9uint128_tEEEEEEEC2ERKSB_RKSI_) ;  /* 0xffffbd2000007944 */ /* 0x022fea0003c3ffff */
[----:B-1----:R1:W5:Y:S01]  /*bf20*/  LDL R4, [R1+0x168] ;  /* 0x0001680001047983 */ /* 0x0023620000100800 */
[----:B------:R-:W-:-:S03]  /*bf30*/  MOV R6, 0xbf50 ;  /* 0x0000bf5000067802 */ /* 0x000fc60000000f00 */
[----:B-1---5:R-:W-:Y:S05]  /*bf40*/  CALL.REL.NOINC `($_ZN7cutlass13device_kernelIN5flash19enable_sm80_to_sm89INS1_16FlashAttnBwdSm80INS1_25CollectiveMainloopBwdSm80ILi2ELi2EN4cute5tupleIJNS5_1CILi64EEENS7_ILi128EEES8_EEENS_10bfloat16_tEfNS_4arch4Sm80ELb0ELb1ELb1ELb0ELb1ELb0ELb0ELb0ELi2ELi2ELi4ELi2ELb1EEENS1_24CollectiveEpilogueBwdGQAISA_fSD_Li256ELb0ELb1EEENS1_19SingleTileSchedulerILb0ELb0ELb0ELi128EEEEEEEEEvNT_6ParamsE$_ZN73_INTERNAL_24fd9406_37_flash_bwd_hdim64_bf16_softcap_sm80_cu_8e232a79_330724__cvta_generic_to_sharedEPKv) ;  /* 0xffffc5e000007944 */ /* 0x022fea0003c3ffff */
[----:B------:R-:W2:Y:S01]  /*bf50*/  LD.E.U8 R16, [R16.64] ;  /* 0x0000001a10107980 */ /* 0x000ea2000c101100 */
[----:B------:R-:W-:-:S02]  /*bf60*/  MOV R11, 0x0 ;  /* 0x00000000000b7802 */ /* 0x000fc40000000f00 */
[----:B--2---:R-:W-:-:S13]  /*bf70*/  ISETP.NE.AND P4, PT, R16, RZ, PT ;  /* 0x000000ff1000720c */ /* 0x004fda0003f85270 */
[----:B------:R-:W-:Y:S01]  /*bf80*/  @!PT LDS RZ, [RZ] ;  /* 0x00000000fffff984 */ /* 0x000fe20000000800 */
[----:B------:R-:W-:Y:S01]  /*bf90*/  @!PT LDS RZ, [RZ] ;  /* 0x00000000fffff984 */ /* 0x000fe20000000800 */
[----:B------:R-:W-:Y:S01]  /*bfa0*/  @!PT LDS RZ, [RZ] ;  /* 0x00000000fffff984 */ /* 0x000fe20000000800 */
[----:B------:R1:W-:Y:S01]  /*bfb0*/  LDGSTS.E.BYPASS.LTC128B.128 [R4], [R18.64], P4 ;  /* 0x0000000012047fae */ /* 0x0003e2000a101d5a */
[----:B------:R-:W-:Y:S05]  /*bfc0*/  RET.REL.NODEC R10 `(_ZN7cutlass13device_kernelIN5flash19enable_sm80_to_sm89INS1_16FlashAttnBwdSm80INS1_25CollectiveMainloopBwdSm80ILi2ELi2EN4cute5tupleIJNS5_1CILi64EEENS7_ILi128EEES8_EEENS_10bfloat16_tEfNS_4arch4Sm80ELb0ELb1ELb1ELb0ELb1ELb0ELb0ELb0ELi2ELi2ELi4ELi2ELb1EEENS1_24CollectiveEpilogueBwdGQAISA_fSD_Li256ELb0ELb1EEENS1_19SingleTileSchedulerILb0ELb0ELb0ELi128EEEEEEEEEvNT_6ParamsE) ;  /* 0xffff40300a007950 */ /* 0x000fea0003c3ffff */
        .type           $_ZN7cutlass13device_kernelIN5flash19enable_sm80_to_sm89INS1_16FlashAttnBwdSm80INS1_25CollectiveMainloopBwdSm80ILi2ELi2EN4cute5tupleIJNS5_1CILi64EEENS7_ILi128EEES8_EEENS_10bfloat16_tEfNS_4arch4Sm80ELb0ELb1ELb1ELb0ELb1ELb0ELb0ELb0ELi2ELi2ELi4ELi2ELb1EEENS1_24CollectiveEpilogueBwdGQAISA_fSD_Li256ELb0ELb1EEENS1_19SingleTileSchedulerILb0ELb0ELb0ELi128EEEEEEEEEvNT_6ParamsE$_ZZN5flash25CollectiveMainloopBwdSm80ILi2ELi2EN4cute5tupleIJNS1_1CILi64EEENS3_ILi128EEES4_EEEN7cutlass10bfloat16_tEfNS7_4arch4Sm80ELb0ELb1ELb1ELb0ELb1ELb0ELb0ELb0ELi2ELi2ELi4ELi2ELb1EE3mmaINS_16FlashAttnBwdSm80ISB_NS_24CollectiveEpilogueBwdGQAIS6_fSA_Li256ELb0ELb1EEENS_19SingleTileSchedulerILb0ELb0ELb0ELi128EEEE13SharedStorageENS1_6TensorINS1_11ArrayEngineIfLm32EEENS1_6LayoutINS2_IJNS2_IJNS3_ILi2EEESO_EEESO_NS3_ILi4EEEEEENS2_IJNS2_IJNS3_ILi1EEESO_EEESQ_NS3_ILi8EEEEEEEEEEEEbRKNSB_6ParamsERT0_S12_iNS2_IJiiiEEERT_ENKUliiE_clEii,@function
        .size           $_ZN7cutlass13device_kernelIN5flash19enable_sm80_to_sm89INS1_16FlashAttnBwdSm80INS1_25CollectiveMainloopBwdSm80ILi2ELi2EN4cute5tupleIJNS5_1CILi64EEENS7_ILi128EEES8_EEENS_10bfloat16_tEfNS_4arch4Sm80ELb0ELb1ELb1ELb0ELb1ELb0ELb0ELb0ELi2ELi2ELi4ELi2ELb1EEENS1_24CollectiveEpilogueBwdGQAISA_fSD_Li256ELb0ELb1EEENS1_19SingleTileSchedulerILb0ELb0ELb0ELi128EEEEEEEEEvNT_6ParamsE$_ZZN5flash25CollectiveMainloopBwdSm80ILi2ELi2EN4cute5tupleIJNS1_1CILi64EEENS3_ILi128EEES4_EEEN7cutlass10bfloat16_tEfNS7_4arch4Sm80ELb0ELb1ELb1ELb0ELb1ELb0ELb0ELb0ELi2ELi2ELi4ELi2ELb1EE3mmaINS_16FlashAttnBwdSm80ISB_NS_24CollectiveEpilogueBwdGQAIS6_fSA_Li256ELb0ELb1EEENS_19SingleTileSchedulerILb0ELb0ELb0ELi128EEEE13SharedStorageENS1_6TensorINS1_11ArrayEngineIfLm32EEENS1_6LayoutINS2_IJNS2_IJNS3_ILi2EEESO_EEESO_NS3_ILi4EEEEEENS2_IJNS2_IJNS3_ILi1EEESO_EEESQ_NS3_ILi8EEEEEEEEEEEEbRKNSB_6ParamsERT0_S12_iNS2_IJiiiEEERT_ENKUliiE_clEii,($__internal_2_$__cuda_sm70_warpsync - $_ZN7cutlass13device_kernelIN5flash19enable_sm80_to_sm89INS1_16FlashAttnBwdSm80INS1_25CollectiveMainloopBwdSm80ILi2ELi2EN4cute5tupleIJNS5_1CILi64EEENS7_ILi128EEES8_EEENS_10bfloat16_tEfNS_4arch4Sm80ELb0ELb1ELb1ELb0ELb1ELb0ELb0ELb0ELi2ELi2ELi4ELi2ELb1EEENS1_24CollectiveEpilogueBwdGQAISA_fSD_Li256ELb0ELb1EEENS1_19SingleTileSchedulerILb0ELb0ELb0ELi128EEEEEEEEEvNT_6ParamsE$_ZZN5flash25CollectiveMainloopBwdSm80ILi2ELi2EN4cute5tupleIJNS1_1CILi64EEENS3_ILi128EEES4_EEEN7cutlass10bfloat16_tEfNS7_4arch4Sm80ELb0ELb1ELb1ELb0ELb1ELb0ELb0ELb0ELi2ELi2ELi4ELi2ELb1EE3mmaINS_16FlashAttnBwdSm80ISB_NS_24CollectiveEpilogueBwdGQAIS6_fSA_Li256ELb0ELb1EEENS_19SingleTileSchedulerILb0ELb0ELb0ELi128EEEE13SharedStorageENS1_6TensorINS1_11ArrayEngineIfLm32EEENS1_6LayoutINS2_IJNS2_IJNS3_ILi2EEESO_EEESO_NS3_ILi4EEEEEENS2_IJNS2_IJNS3_ILi1EEESO_EEESQ_NS3_ILi8EEEEEEEEEEEEbRKNSB_6ParamsERT0_S12_iNS2_IJiiiEEERT_ENKUliiE_clEii)
$_ZN7cutlass13device_kernelIN5flash19enable_sm80_to_sm89INS1_16FlashAttnBwdSm80INS1_25CollectiveMainloopBwdSm80ILi2ELi2EN4cute5tupleIJNS5_1CILi64EEENS7_ILi128EEES8_EEENS_10bfloat16_tEfNS_4arch4Sm80ELb0ELb1ELb1ELb0ELb1ELb0ELb0ELb0ELi2ELi2ELi4ELi2ELb1EEENS1_24CollectiveEpilogueBwdGQAISA_fSD_Li256ELb0ELb1EEENS1_19SingleTileSchedulerILb0ELb0ELb0ELi128EEEEEEEEEvNT_6ParamsE$_ZZN5flash25CollectiveMainloopBwdSm80ILi2ELi2EN4cute5tupleIJNS1_1CILi64EEENS3_ILi128EEES4_EEEN7cutlass10bfloat16_tEfNS7_4arch4Sm80ELb0ELb1ELb1ELb0ELb1ELb0ELb0ELb0ELi2ELi2ELi4ELi2ELb1EE3mmaINS_16FlashAttnBwdSm80ISB_NS_24CollectiveEpilogueBwdGQAIS6_fSA_Li256ELb0ELb1EEENS_19SingleTileSchedulerILb0ELb0ELb0ELi128EEEE13SharedStorageENS1_6TensorINS1_11ArrayEngineIfLm32EEENS1_6LayoutINS2_IJNS2_IJNS3_ILi2EEESO_EEESO_NS3_ILi4EEEEEENS2_IJNS2_IJNS3_ILi1EEESO_EEESQ_NS3_ILi8EEEEEEEEEEEEbRKNSB_6ParamsERT0_S12_iNS2_IJiiiEEERT_ENKUliiE_clEii:
        /* <DEDUP_REMOVED lines=368> */
        .weak           $__internal_2_$__cuda_sm70_warpsync
        .type           $__internal_2_$__cuda_sm70_warpsync,@function
        .size           $__internal_2_$__cuda_sm70_warpsync,(.L_x_4093 - $__internal_2_$__cuda_sm70_warpsync)
$__internal_2_$__cuda_sm70_warpsync:
[----:B------:R-:W-:Y:S01]  /*d6d0*/  MOV R7, 0x0 ;  /* 0x0000000000077802 */ /* 0x000fe20000000f00 */
[----:B------:R-:W-:Y:S04]  /*d6e0*/  WARPSYNC R5 ;  /* 0x0000000500007348 */ /* 0x000fe80003800000 */
[----:B------:R-:W-:Y:S05]  /*d6f0*/  RET.REL.NODEC R6 `(_ZN7cutlass13device_kernelIN5flash19enable_sm80_to_sm89INS1_16FlashAttnBwdSm80INS1_25CollectiveMainloopBwdSm80ILi2ELi2EN4cute5tupleIJNS5_1CILi64EEENS7_ILi128EEES8_EEENS_10bfloat16_tEfNS_4arch4Sm80ELb0ELb1ELb1ELb0ELb1ELb0ELb0ELb0ELi2ELi2ELi4ELi2ELb1EEENS1_24CollectiveEpilogueBwdGQAISA_fSD_Li256ELb0ELb1EEENS1_19SingleTileSchedulerILb0ELb0ELb0ELi128EEEEEEEEEvNT_6ParamsE) ;  /* 0xffff290006007950 */ /* 0x000fea0003c3ffff */
.L_x_397:
        /* <DEDUP_REMOVED lines=16> */
.L_x_4093:


//--------------------- .text._ZN7cutlass13device_kernelIN5flash19enable_sm80_to_sm89INS1_16FlashAttnBwdSm80INS1_25CollectiveMainloopBwdSm80ILi2ELi2EN4cute5tupleIJNS5_1CILi64EEENS7_ILi128EEES8_EEENS_10bfloat16_tEfNS_4arch4Sm80ELb0ELb1ELb1ELb1ELb0ELb0ELb0ELb0ELi2ELi2ELi4ELi2ELb1EEENS1_21CollectiveEpilogueBwdISA_SB_SD_Li256ELb1ELb0ELi2EEENS1_19SingleTileSchedulerILb1ELb0ELb0ELi128EEEEEEEEEvNT_6ParamsE --------------------------
	.section	.text._ZN7cutlass13device_kernelIN5flash19enable_sm80_to_sm89INS1_16FlashAttnBwdSm80INS1_25CollectiveMainloopBwdSm80ILi2ELi2EN4cute5tupleIJNS5_1CILi64EEENS7_ILi128EEES8_EEENS_10bfloat16_tEfNS_4arch4Sm80ELb0ELb1ELb1ELb1ELb0ELb0ELb0ELb0ELi2ELi2ELi4ELi2ELb1EEENS1_21CollectiveEpilogueBwdISA_SB_SD_Li256ELb1ELb0ELi2EEENS1_19SingleTileSchedulerILb1ELb0ELb0ELi128EEEEEEEEEvNT_6ParamsE,"ax",@progbits
	.sectioninfo	@"SHI_REGISTERS=254"
	.align	128
.text._ZN7cutlass13device_kernelIN5flash19enable_sm80_to_sm89INS1_16FlashAttnBwdSm80INS1_25CollectiveMainloopBwdSm80ILi2ELi2EN4cute5tupleIJNS5_1CILi64EEENS7_ILi128EEES8_EEENS_10bfloat16_tEfNS_4arch4Sm80ELb0ELb1ELb1ELb1ELb0ELb0ELb0ELb0ELi2ELi2ELi4ELi2ELb1EEENS1_21CollectiveEpilogueBwdISA_SB_SD_Li256ELb1ELb0ELi2EEENS1_19SingleTileSchedulerILb1ELb0ELb0ELi128EEEEEEEEEvNT_6ParamsE:
        .type           _ZN7cutlass13device_kernelIN5flash19enable_sm80_to_sm89INS1_16FlashAttnBwdSm80INS1_25CollectiveMainloopBwdSm80ILi2ELi2EN4cute5tupleIJNS5_1CILi64EEENS7_ILi128EEES8_EEENS_10bfloat16_tEfNS_4arch4Sm80ELb0ELb1ELb1ELb1ELb0ELb0ELb0ELb0ELi2ELi2ELi4ELi2ELb1EEENS1_21CollectiveEpilogueBwdISA_SB_SD_Li256ELb1ELb0ELi2EEENS1_19SingleTileSchedulerILb1ELb0ELb0ELi128EEEEEEEEEvNT_6ParamsE,@function
        .size           _ZN7cutlass13device_kernelIN5flash19enable_sm80_to_sm89INS1_16FlashAttnBwdSm80INS1_25CollectiveMainloopBwdSm80ILi2ELi2EN4cute5tupleIJNS5_1CILi64EEENS7_ILi128EEES8_EEENS_10bfloat16_tEfNS_4arch4Sm80ELb0ELb1ELb1ELb1ELb0ELb0ELb0ELb0ELi2ELi2ELi4ELi2ELb1EEENS1_21CollectiveEpilogueBwdISA_SB_SD_Li256ELb1ELb0ELi2EEENS1_19SingleTileSchedulerILb1ELb0ELb0ELi128EEEEEEEEEvNT_6ParamsE,(.L_x_4185 - _ZN7cutlass13device_kernelIN5flash19enable_sm80_to_sm89INS1_16FlashAttnBwdSm80INS1_25CollectiveMainloopBwdSm80ILi2ELi2EN4cute5tupleIJNS5_1CILi64EEENS7_ILi128EEES8_EEENS_10bfloat16_tEfNS_4arch4Sm80ELb0ELb1ELb1ELb1ELb0ELb0ELb0ELb0ELi2ELi2ELi4ELi2ELb1EEENS1_21CollectiveEpilogueBwdISA_SB_SD_Li256ELb1ELb0ELi2EEENS1_19SingleTileSchedulerILb1ELb0ELb0ELi128EEEEEEEEEvNT_6ParamsE)
        .other          _ZN7cutlass13device_kernelIN5flash19enable_sm80_to_sm89INS1_16FlashAttnBwdSm80INS1_25CollectiveMainloopBwdSm80ILi2ELi2EN4cute5tupleIJNS5_1CILi64EEENS7_ILi128EEES8_EEENS_10bfloat16_tEfNS_4arch4Sm80ELb0ELb1ELb1ELb1ELb0ELb0ELb0ELb0ELi2ELi2ELi4ELi2ELb1EEENS1_21CollectiveEpilogueBwdISA_SB_SD_Li256ELb1ELb0ELi2EEENS1_19SingleTileSchedulerILb1ELb0ELb0ELi128EEEEEEEEEvNT_6ParamsE,@"STO_CUDA_ENTRY STV_DEFAULT"
_ZN7cutlass13device_kernelIN5flash19enable_sm80_to_sm89INS1_16FlashAttnBwdSm80INS1_25CollectiveMainloopBwdSm80ILi2ELi2EN4cute5tupleIJNS5_1CILi64EEENS7_ILi128EEES8_EEENS_10bfloat16_tEfNS_4arch4Sm80ELb0ELb1ELb1ELb1ELb0ELb0ELb0ELb0ELi2ELi2ELi4ELi2ELb1EEENS1_21CollectiveEpilogueBwdISA_SB_SD_Li256ELb1ELb0ELi2EEENS1_19SingleTileSchedulerILb1ELb0ELb0ELi128EEEEEEEEEvNT_6ParamsE:
        /* <DEDUP_REMOVED lines=20> */
.L_x_399:
        /* <DEDUP_REMOVED lines=8> */
.L_x_401:
[----:B------:R-:W-:Y:S02]  /*01c0*/  MOV R0, c[0x0][0x3a4] ;  /* 0x0000e90000007a02 */ /* 0x000fe40000000f00 */
.L_x_400:
[----:B------:R-:W-:-:S05]  /*01d0*/  IMAD.SHL.U32 R197, R192, 0x80, RZ ;  /* 0x00000080c0c57824 */ /* 0x000fca00078e00ff */
[----:B-----5:R-:W-:-:S04]  /*01e0*/  ISETP.GE.AND P0, PT, R197, R0, PT ;  /* 0x00000000c500720c */ /* 0x020fc80003f06270 */
[----:B------:R-:W-:Y:S01]  /*01f0*/  SEL R196, R196, 0xffffffff, !P0 ;  /* 0xffffffffc4c47807 */ /* 0x000fe20004000000 */
[----:B------:R-:W-:Y:S05]  /*0200*/  BRA `(.L_x_402) ;  /* 0x0000011000007947 */ /* 0x000fea0003800000 */
.L_x_398:
[----:B---34-:R-:W-:-:S04]  /*0210*/  ISETP.NE.U32.AND P0, PT, RZ, c[0x0][0x3c0], PT ;  /* 0x0000f000ff007a0c */ /* 0x018fc80003f05070 */
[----:B------:R-:W-:-:S13]  /*0220*/  ISETP.NE.AND.EX P0, PT, RZ, c[0x0][0x3c4], PT, P0 ;  /* 0x0000f100ff007a0c */ /* 0x000fda0003f05300 */
[----:B------:R-:W-:Y:S05]  /*0230*/  @!P0 BRA `(.L_x_403) ;  /* 0x0000002000008947 */ /* 0x000fea0003800000 */
[----:B------:R1:W5:Y:S01]  /*0240*/  LDG.E R0, [R4.64] ;  /* 0x0000000a04007981 */ /* 0x000362000c1e1900 */
[----:B------:R-:W-:Y:S05]  /*0250*/  BRA `(.L_x_404) ;  /* 0x0000009000007947 */ /* 0x000fea0003800000 */
.L_x_403:
        /* <DEDUP_REMOVED lines=8> */
.L_x_405:
[----:B------:R-:W-:Y:S02]  /*02e0*/  MOV R0, c[0x0][0x3a4] ;  /* 0x0000e90000007a02 */ /* 0x000fe40000000f00 */
.L_x_404:
[----:B------:R-:W-:-:S05]  /*02f0*/  IMAD.SHL.U32 R197, R192, 0x80, RZ ;  /* 0x00000080c0c57824 */ /* 0x000fca00078e00ff */
[----:B-----5:R-:W-:-:S04]  /*0300*/  ISETP.GE.AND P0, PT, R197, R0, PT ;  /* 0x00000000c500720c */ /* 0x020fc80003f06270 */
[----:B------:R-:W-:-:S04]  /*0310*/  SEL R196, R196, 0xffffffff, !P0 ;  /* 0xffffffffc4c47807 */ /* 0x000fc80004000000 */
.L_x_402:
[----:B------:R-:W-:-:S13]  /*0320*/  ISETP.GE.AND P0, PT, R196, RZ, PT ;  /* 0x000000ffc400720c */ /* 0x000fda0003f06270 */
[----:B------:R-:W-:Y:S05]  /*0330*/  @!P0 EXIT ;  /* 0x000000000000894d */ /* 0x000fea0003800000 */
[----:B------:R-:W-:Y:S01]  /*0340*/  ISETP.NE.U32.AND P2, PT, RZ, c[0x0][0x2c8], PT ;  /* 0x0000b200ff007a0c */ /* 0x000fe20003f45070 */
[----:B------:R-:W-:Y:S01]  /*0350*/  IMAD.WIDE R8, R196, R3, c[0x0][0x2c8] ;  /* 0x0000b200c4087625 */ /* 0x000fe200078e0203 */
[----:B------:R-:W-:Y:S02]  /*0360*/  ISETP.NE.U32.AND P4, PT, RZ, c[0x0][0x2d0], PT ;  /* 0x0000b400ff007a0c */ /* 0x000fe40003f85070 */
[----:B------:R-:W-:Y:S02]  /*0370*/  ISETP.NE.AND.EX P2, PT, RZ, c[0x0][0x2cc], PT, P2 ;  /* 0x0000b300ff007a0c */ /* 0x000fe40003f45320 */
[----:B------:R-:W-:-:S11]  /*0380*/  ISETP.NE.AND.EX P4, PT, RZ, c[0x0][0x2d4], PT, P4 ;  /* 0x0000b500ff007a0c */ /* 0x000fd60003f85340 */
[----:B-1----:R-:W2:Y:S01]  /*0390*/  @P2 LDG.E R5, [R8.64] ;  /* 0x0000000a08052981 */ /* 0x002ea2000c1e1900 */
[----:B------:R-:W-:Y:S02]  /*03a0*/  IMAD.MOV.U32 R0, RZ, RZ, RZ ;  /* 0x000000ffff007224 */ /* 0x000fe400078e00ff */
[----:B------:R-:W-:Y:S02]  /*03b0*/  IMAD.MOV.U32 R12, RZ, RZ, RZ ;  /* 0x000000ffff0c7224 */ /* 0x000fe400078e00ff */
[----:B------:R-:W-:Y:S02]  /*03c0*/  IMAD.WIDE R6, R196, R3, c[0x0][0x2d0] ;  /* 0x0000b400c4067625 */ /* 0x000fe400078e0203 */
[----:B------:R-:W3:Y:S01]  /*03d0*/  @P2 LDG.E R0, [R8.64] ;  /* 0x0000000a08002981 */ /* 0x000ee2000c1e1900 */
[----:B------:R-:W-:-:S03]  /*03e0*/  ISETP.NE.U32.AND P0, PT, RZ, c[0x0][0x2d8], PT ;  /* 0x0000b600ff007a0c */ /* 0x000fc60003f05070 */
[----:B------:R-:W4:Y:S01]  /*03f0*/  @P4 LDG.E R12, [R6.64] ;  /* 0x0000000a060c4981 */ /* 0x000f22000c1e1900 */
[----:B------:R-:W-:-:S13]  /*0400*/  ISETP.NE.AND.EX P0, PT, RZ, c[0x0][0x2dc], PT, P0 ;  /* 0x0000b700ff007a0c */ /* 0x000fda0003f05300 */
[----:B------:R-:W-:-:S05]  /*0410*/  @P0 IMAD.WIDE R10, R196, R3, c[0x0][0x2d8] ;  /* 0x0000b600c40a0625 */ /* 0x000fca00078e0203 */
        /* <DEDUP_REMOVED lines=16> */
.L_x_406:
[----:B-----5:R2:W-:Y:S01]  /*0520*/  STL [R1+0xc], R2 ;  /* 0x00000c0201007387 */ /* 0x0205e20000100800 */
[----:B------:R-:W-:-:S04]  /*0530*/  ISETP.NE.U32.AND P0, PT, RZ, c[0x0][0x2e0], PT ;  /* 0x0000b800ff007a0c */ /* 0x000fc80003f05070 */
[----:B------:R-:W-:-:S13]  /*0540*/  ISETP.NE.AND.EX P0, PT, RZ, c[0x0][0x2e4], PT, P0 ;  /* 0x0000b900ff007a0c */ /* 0x000fda0003f05300 */
[----:B------:R-:W-:Y:S05]  /*0550*/  @!P0 BRA `(.L_x_407) ;  /* 0x0000003000008947 */ /* 0x000fea0003800000 */
[----:B------:R-:W-:-:S06]  /*0560*/  IMAD.WIDE R4, R196, R3, c[0x0][0x2e0] ;  /* 0x0000b800c4047625 */ /* 0x000fcc00078e0203 */
[----:B------:R3:W5:Y:S01]  /*0570*/  LDG.E R4, [R4.64] ;  /* 0x0000000a04047981 */ /* 0x000762000c1e1900 */
[----:B------:R-:W-:Y:S05]  /*0580*/  BRA `(.L_x_408) ;  /* 0x0000004000007947 */ /* 0x000fea0003800000 */
.L_x_407:
[----:B------:R-:W-:Y:S05]  /*0590*/  @!P4 BRA `(.L_x_408) ;  /* 0x000000300000c947 */ /* 0x000fea0003800000 */
[----:B------:R-:W3:Y:S04]  /*05a0*/  LDG.E R4, [R6.64] ;  /* 0x0000000a06047981 */ /* 0x000ee8000c1e1900 */
[----:B------:R-:W3:Y:S02]  /*05b0*/  LDG.E R5, [R6.64+0x4] ;  /* 0x0000040a06057981 */ /* 0x000ee4000c1e1900 */
[----:B---3--:R-:W-:-:S05]  /*05c0*/  IADD3 R4, -R4, R5, RZ ;  /* 0x0000000504047210 */ /* 0x008fca0007ffe1ff */
.L_x_408:
[----:B-----5:R4:W-:Y:S01]  /*05d0*/  STL [R1+0x10], R4 ;  /* 0x0000100401007387 */ /* 0x0209e20000100800 */
[----:B------:R-:W-:Y:S02]  /*05e0*/  ISETP.GE.AND P0, PT, R192, RZ, PT ;  /* 0x000000ffc000720c */ /* 0x000fe40003f06270 */
[----:B------:R-:W-:-:S04]  /*05f0*/  IADD3 R6, R2, 0x3f, RZ ;  /* 0x0000003f02067810 */ /* 0x000fc80007ffe0ff */
[----:B---3--:R-:W-:-:S04]  /*0600*/  SHF.R.S32.HI R5, RZ, 0x1f, R6 ;  /* 0x0000001fff057819 */ /* 0x008fc80000011406 */
[----:B------:R-:W-:-:S04]  /*0610*/  LEA.HI R5, R5, R6, RZ, 0x6 ;  /* 0x0000000605057211 */ /* 0x000fc800078f30ff */
[----:B------:R-:W-:Y:S01]  /*0620*/  SHF.R.S32.HI R195, RZ, 0x6, R5 ;  /* 0x00000006ffc37819 */ /* 0x000fe20000011405 */
[----:B------:R-:W-:Y:S05]  /*0630*/  @!P0 BRA `(.L_x_409) ;  /* 0x0000007000008947 */ /* 0x000fea0003800000 */
[----:B------:R-:W-:-:S05]  /*0640*/  IADD3 R5, -R4, 0xbf, RZ ;  /* 0x000000bf04057810 */ /* 0x000fca0007ffe1ff */
[----:B------:R-:W-:-:S05]  /*0650*/  IMAD R5, R192, 0x80, R5 ;  /* 0x00000080c0057824 */ /* 0x000fca00078e0205 */
[----:B------:R-:W-:-:S04]  /*0660*/  IADD3 R6, R5, c[0x0][0x2a0], R2 ;  /* 0x0000a80005067a10 */ /* 0x000fc80007ffe002 */
[----:B------:R-:W-:-:S04]  /*0670*/  SHF.R.S32.HI R5, RZ, 0x1f, R6 ;  /* 0x0000001fff057819 */ /* 0x000fc80000011406 */
[----:B------:R-:W-:-:S04]  /*0680*/  LEA.HI R6, R5, R6, RZ, 0x6 ;  /* 0x0000000605067211 */ /* 0x000fc800078f30ff */
[----:B------:R-:W-:-:S04]  /*0690*/  SHF.R.S32.HI R6, RZ, 0x6, R6 ;  /* 0x00000006ff067819 */ /* 0x000fc80000011406 */
[----:B------:R-:W-:Y:S02]  /*06a0*/  IMNMX R195, R195, R6, PT ;  /* 0x00000006c3c37217 */ /* 0x000fe40003800200 */
.L_x_409:
[----:B------:R-:W-:Y:S01]  /*06b0*/  IADD3 R5, R197, -c[0x0][0x2a4], -R4 ;  /* 0x8000a900c5057a10 */ /* 0x000fe20007ffe804 */
[----:B------:R-:W-:Y:S01]  /*06c0*/  CS2R R94, SRZ ;  /* 0x00000000005e7805 */ /* 0x000fe2000001ff00 */
[----:B------:R-:W-:Y:S01]  /*06d0*/  PLOP3.LUT P1, PT, PT, PT, PT, 0x80, 0x0 ;  /* 0x000000000000781c */ /* 0x000fe20003f2f070 */
[----:B------:R-:W-:Y:S01]  /*06e0*/  CS2R R92, SRZ ;  /* 0x00000000005c7805 */ /* 0x000fe2000001ff00 */
[----:B------:R-:W-:Y:S01]  /*06f0*/  CS2R R98, SRZ ;  /* 0x0000000000627805 */ /* 0x000fe2000001ff00 */
[----:B------:R-:W-:Y:S01]  /*0700*/  IMAD.IADD R5, R5, 0x1, R2 ;  /* 0x0000000105057824 */ /* 0x000fe200078e0202 */
[----:B------:R-:W-:Y:S01]  /*0710*/  CS2R R96, SRZ ;  /* 0x0000000000607805 */ /* 0x000fe2000001ff00 */
        /* <DEDUP_REMOVED lines=35> */
[----:B------:R-:W-:Y:S01]  /*0950*/  UMOV UR7, 0x6 ;  /* 0x0000000600077882 */ /* 0x000fe20000000000 */
[----:B----4-:R-:W-:Y:S01]  /*0960*/  IMAD.MOV.U32 R4, RZ, RZ, c[0x0][0x248] ;  /* 0x00009200ff047624 */ /* 0x010fe200078e00ff */
[----:B------:R-:W-:Y:S01]  /*0970*/  ULDC.64 UR4, c[0x0][0x178] ;  /* 0x00005e0000047ab9 */ /* 0x000fe20000000a00 */
[----:B------:R-:W-:Y:S01]  /*0980*/  IMAD.WIDE R6, R30, R3, c[0x0][0x18] ;  /* 0x000006001e067625 */ /* 0x000fe200078e0203 */
[----:B------:R-:W-:Y:S01]  /*0990*/  UMOV UR6, 0x5 ;  /* 0x0000000500067882 */ /* 0x000fe20000000000 */
[----:B------:R-:W-:Y:S01]  /*09a0*/  SHF.R.S32.HI R38, RZ, 0x1f, R33 ;  /* 0x0000001fff267819 */ /* 0x000fe20000011421 */
[----:B------:R-:W-:Y:S01]  /*09b0*/  USHF.L.U64.HI UR8, UR4, UR7, UR5 ;  /* 0x0000000704087299 */ /* 0x000fe20008010205 */
[----:B------:R-:W-:Y:S01]  /*09c0*/  ISETP.NE.AND P3, PT, R4, 0x1, PT ;  /* 0x000000010400780c */ /* 0x000fe20003f65270 */
[----:B------:R-:W-:Y:S01]  /*09d0*/  IMAD.MOV.U32 R9, RZ, RZ, c[0x0][0x168] ;  /* 0x00005a00ff097624 */ /* 0x000fe200078e00ff */
[C---:B------:R-:W-:Y:S01]  /*09e0*/  IADD3 R20, P1, R6.reuse, 0xc080, RZ ;  /* 0x0000c08006147810 */ /* 0x040fe20007f3e0ff */
[----:B------:R-:W-:Y:S01]  /*09f0*/  USHF.L.U64.HI UR5, UR4, UR6, UR5 ;  /* 0x0000000604057299 */ /* 0x000fe20008010205 */
[----:B------:R-:W-:Y:S01]  /*0a00*/  IADD3 R4, P0, R6, 0xc280, RZ ;  /* 0x0000c28006047810 */ /* 0x000fe20007f1e0ff */
[----:B------:R-:W-:Y:S01]  /*0a10*/  USHF.L.U32 UR12, UR4, 0x5, URZ ;  /* 0x00000005040c7899 */ /* 0x000fe2000800063f */
[----:B--2---:R-:W-:Y:S01]  /*0a20*/  IMAD.MOV.U32 R2, RZ, RZ, 0x1 ;  /* 0x00000001ff027424 */ /* 0x004fe200078e00ff */
[----:B------:R-:W-:Y:S01]  /*0a30*/  SHF.R.S32.HI R31, RZ, 0x1f, R30 ;  /* 0x0000001fff1f7819 */ /* 0x000fe2000001141e */
[----:B------:R-:W-:Y:S01]  /*0a40*/  IMAD.X R21, RZ, RZ, R7, P1 ;  /* 0x000000ffff157224 */ /* 0x000fe200008e0607 */
[----:B------:R-:W-:Y:S01]  /*0a50*/  IADD3.X R5, RZ, R7, RZ, P0, !PT ;  /* 0x00000007ff057210 */ /* 0x000fe200007fe4ff */
[----:B------:R-:W-:Y:S01]  /*0a60*/  IMAD.MOV.U32 R7, RZ, RZ, c[0x0][0x1f8] ;  /* 0x00007e00ff077624 */ /* 0x000fe200078e00ff */
[----:B------:R-:W-:Y:S01]  /*0a70*/  IADD3 R9, R9, 0x3f, RZ ;  /* 0x0000003f09097810 */ /* 0x000fe20007ffe0ff */
[C---:B------:R-:W-:Y:S01]  /*0a80*/  IMAD R6, R38.reuse, c[0x0][0x270], RZ ;  /* 0x00009c0026067a24 */ /* 0x040fe200078e02ff */
[----:B------:R-:W-:Y:S01]  /*0a90*/  SHF.R.S32.HI R49, RZ, 0x1f, R34 ;  /* 0x0000001fff317819 */ /* 0x000fe20000011422 */
[----:B------:R-:W-:Y:S01]  /*0aa0*/  STL.U8 [R1+0x14], R2 ;  /* 0x0000140201007387 */ /* 0x000fe20000100000 */
[----:B------:R-:W-:Y:S01]  /*0ab0*/  IADD3 R7, R7, 0x3f, RZ ;  /* 0x0000003f07077810 */ /* 0x000fe20007ffe0ff */
[----:B-1----:R-:W-:Y:S01]  /*0ac0*/  IMAD.U32 R10, RZ, RZ, UR12 ;  /* 0x0000000cff0a7e24 */ /* 0x002fe2000f8e00ff */
[----:B------:R-:W-:Y:S01]  /*0ad0*/  MOV R11, UR5 ;  /* 0x00000005000b7c02 */ /* 0x000fe20008000f00 */
[----:B------:R1:W-:Y:S01]  /*0ae0*/  STL.U8 [R1+0x15], R2 ;  /* 0x0000150201007387 */ /* 0x0003e20000100000 */
[----:B------:R-:W-:Y:S01]  /*0af0*/  IMAD R16, R38, c[0x0][0x288], RZ ;  /* 0x0000a20026107a24 */ /* 0x000fe200078e02ff */
[----:B------:R-:W-:Y:S01]  /*0b00*/  SHF.R.S32.HI R8, RZ, 0x1f, R9 ;  /* 0x0000001fff087819 */ /* 0x000fe20000011409 */
[----:B------:R-:W-:Y:S01]  /*0b10*/  IMAD R6, R33, c[0x0][0x274], R6 ;  /* 0x00009d0021067a24 */ /* 0x000fe200078e0206 */
[-C--:B------:R-:W-:Y:S01]  /*0b20*/  LEA.HI R45, R49, R34.reuse, RZ, 0x3 ;  /* 0x00000022312d7211 */ /* 0x080fe200078f18ff */
[C---:B------:R-:W-:Y:S01]  /*0b30*/  IMAD.WIDE.U32 R22, R33.reuse, c[0x0][0x270], R30 ;  /* 0x00009c0021167a25 */ /* 0x040fe200078e001e */
[----:B------:R2:W-:Y:S01]  /*0b40*/  STL.64 [R1+0x20], R10 ;  /* 0x0000200a01007387 */ /* 0x0005e20000100a00 */
[----:B------:R-:W-:Y:S01]  /*0b50*/  LEA.HI R8, R8, R9, RZ, 0x6 ;  /* 0x0000000908087211 */ /* 0x000fe200078f30ff */
[----:B------:R-:W-:Y:S01]  /*0b60*/  USHF.L.U32 UR9, UR4, 0x6, URZ ;  /* 0x0000000604097899 */ /* 0x000fe2000800063f */
[----:B------:R-:W-:Y:S01]  /*0b70*/  IMAD R16, R33, c[0x0][0x28c], R16 ;  /* 0x0000a30021107a24 */ /* 0x000fe200078e0210 */
[----:B------:R3:W-:Y:S01]  /*0b80*/  STL.64 [R1+0x90], R4 ;  /* 0x0000900401007387 */ /* 0x0007e20000100a00 */
[----:B------:R-:W-:Y:S01]  /*0b90*/  IMAD.MOV.U32 R3, RZ, RZ, c[0x0][0x260] ;  /* 0x00009800ff037624 */ /* 0x000fe200078e00ff */
[----:B------:R-:W-:Y:S01]  /*0ba0*/  SHF.R.S32.HI R19, RZ, 0x1f, R196 ;  /* 0x0000001fff137819 */ /* 0x000fe200000114c4 */
[----:B------:R-:W-:Y:S01]  /*0bb0*/  ULDC.64 UR4, c[0x0][0x208] ;  /* 0x0000820000047ab9 */ /* 0x000fe20000000a00 */
[----:B------:R-:W-:Y:S01]  /*0bc0*/  SHF.R.S32.HI R8, RZ, 0x6, R8 ;  /* 0x00000006ff087819 */ /* 0x000fe20000011408 */
[----:B------:R-:W-:Y:S01]  /*0bd0*/  USHF.L.U64.HI UR6, UR4, UR6, UR5 ;  /* 0x0000000604067299 */ /* 0x000fe20008010205 */
[----:B------:R-:W-:Y:S01]  /*0be0*/  LEA.HI R42, R49, R34, RZ, 0x6 ;  /* 0x00000022312a7211 */ /* 0x000fe200078f30ff */
[----:B------:R-:W-:Y:S01]  /*0bf0*/  USHF.L.U32 UR12, UR4, 0x5, URZ ;  /* 0x00000005040c7899 */ /* 0x000fe2000800063f */
[----:B------:R-:W-:Y:S01]  /*0c00*/  IADD3 R3, R3, 0x3f, RZ ;  /* 0x0000003f03037810 */ /* 0x000fe20007ffe0ff */
[----:B------:R4:W-:Y:S01]  /*0c10*/  STL [R1+0x18], R8 ;  /* 0x0000180801007387 */ /* 0x0009e20000100800 */
[----:B------:R-:W-:Y:S01]  /*0c20*/  SEL R37, R196, RZ, !P2 ;  /* 0x000000ffc4257207 */ /* 0x000fe20005000000 */
[----:B------:R-:W-:Y:S01]  /*0c30*/  USHF.L.U64.HI UR5, UR4, UR7, UR5 ;  /* 0x0000000704057299 */ /* 0x000fe20008010205 */
[----:B------:R-:W-:Y:S01]  /*0c40*/  SEL R36, R19, RZ, !P2 ;  /* 0x000000ff13247207 */ /* 0x000fe20005000000 */
[----:B------:R-:W-:Y:S01]  /*0c50*/  USHF.L.U32 UR4, UR4, 0x6, URZ ;  /* 0x0000000604047899 */ /* 0x000fe2000800063f */
[----:B------:R-:W-:Y:S01]  /*0c60*/  SHF.R.S32.HI R42, RZ, 0x6, R42 ;  /* 0x00000006ff2a7819 */ /* 0x000fe2000001142a */
[----:B------:R-:W-:Y:S01]  /*0c70*/  IMAD.U32 R28, RZ, RZ, UR9 ;  /* 0x00000009ff1c7e24 */ /* 0x000fe2000f8e00ff */
[----:B-1----:R-:W-:Y:S01]  /*0c80*/  SHF.R.S32.HI R2, RZ, 0x1f, R7 ;  /* 0x0000001fff027819 */ /* 0x002fe20000011407 */
[----:B------:R-:W-:Y:S01]  /*0c90*/  IMAD.U32 R29, RZ, RZ, UR8 ;  /* 0x00000008ff1d7e24 */ /* 0x000fe2000f8e00ff */
[----:B------:R-:W-:Y:S01]  /*0ca0*/  SHF.R.S32.HI R18, RZ, 0x1f, R3 ;  /* 0x0000001fff127819 */ /* 0x000fe20000011403 */
[----:B------:R-:W-:Y:S01]  /*0cb0*/  IMAD.SHL.U32 R44, R42, 0x200, RZ ;  /* 0x000002002a2c7824 */ /* 0x000fe200078e00ff */
[----:B------:R-:W-:Y:S01]  /*0cc0*/  LEA.HI R2, R2, R7, RZ, 0x6 ;  /* 0x0000000702027211 */ /* 0x000fe200078f30ff */
[----:B------:R-:W-:Y:S01]  /*0cd0*/  IMAD.IADD R7, R23, 0x1, R6 ;  /* 0x0000000117077824 */ /* 0x000fe200078e0206 */
[----:B------:R-:W-:Y:S01]  /*0ce0*/  LOP3.LUT R23, R45, 0xfffffff8, RZ, 0xc0, !PT ;  /* 0xfffffff82d177812 */ /* 0x000fe200078ec0ff */
[----:B--2---:R-:W-:Y:S01]  /*0cf0*/  IMAD.WIDE.U32 R10, R33, c[0x0][0x288], R30 ;  /* 0x0000a200210a7a25 */ /* 0x004fe200078e001e */
[----:B------:R-:W-:Y:S01]  /*0d00*/  SHF.R.S32.HI R2, RZ, 0x6, R2 ;  /* 0x00000006ff027819 */ /* 0x000fe20000011402 */
[----:B------:R1:W-:Y:S01]  /*0d10*/  STL.64 [R1+0x78], R20 ;  /* 0x0000781401007387 */ /* 0x0003e20000100a00 */
[----:B------:R-:W-:Y:S01]  /*0d20*/  LEA.HI R18, R18, R3, RZ, 0x6 ;  /* 0x0000000312127211 */ /* 0x000fe200078f30ff */
[----:B------:R-:W-:Y:S01]  /*0d30*/  IMAD.IADD R17, R11, 0x1, R16 ;  /* 0x000000010b117824 */ /* 0x000fe200078e0210 */
[----:B---3--:R-:W-:Y:S01]  /*0d40*/  SHF.R.S32.HI R4, RZ, 0x3, R45 ;  /* 0x00000003ff047819 */ /* 0x008fe2000001142d */
[----:B------:R-:W-:Y:S01]  /*0d50*/  IMAD.IADD R23, R34, 0x1, -R23 ;  /* 0x0000000122177824 */ /* 0x000fe200078e0a17 */
[----:B------:R-:W-:Y:S01]  /*0d60*/  MOV R16, R10 ;  /* 0x0000000a00107202 */ /* 0x000fe20000000f00 */
[----:B------:R-:W-:Y:S01]  /*0d70*/  IMAD.MOV.U32 R6, RZ, RZ, R22 ;  /* 0x000000ffff067224 */ /* 0x000fe200078e0016 */
[----:B------:R2:W-:Y:S01]  /*0d80*/  STL [R1+0x40], R2 ;  /* 0x0000400201007387 */ /* 0x0005e20000100800 */
[----:B------:R-:W-:Y:S01]  /*0d90*/  IMAD.SHL.U32 R10, R4, 0x40, RZ ;  /* 0x00000040040a7824 */ /* 0x000fe200078e00ff */
[----:B------:R-:W-:Y:S01]  /*0da0*/  SHF.R.S32.HI R9, RZ, 0x1f, R32 ;  /* 0x0000001fff097819 */ /* 0x000fe20000011420 */
[----:B------:R-:W-:Y:S01]  /*0db0*/  IMAD.SHL.U32 R5, R23, 0x8, RZ ;  /* 0x0000000817057824 */ /* 0x000fe200078e00ff */
[----:B------:R-:W-:Y:S01]  /*0dc0*/  MOV R24, UR4 ;  /* 0x0000000400187c02 */ /* 0x000fe20008000f00 */
[----:B----4-:R-:W-:Y:S01]  /*0dd0*/  IMAD R8, R36, c[0x0][0x278], RZ ;  /* 0x00009e0024087a24 */ /* 0x010fe200078e02ff */
[----:B------:R-:W-:Y:S01]  /*0de0*/  LOP3.LUT R10, R10, 0x1c0, RZ, 0xc0, !PT ;  /* 0x000001c00a0a7812 */ /* 0x000fe200078ec0ff */
[C---:B------:R-:W-:Y:S01]  /*0df0*/  IMAD.WIDE.U32 R6, R37.reuse, c[0x0][0x278], R6 ;  /* 0x00009e0025067a25 */ /* 0x040fe200078e0006 */
[--C-:B------:R-:W-:Y:S01]  /*0e00*/  SHF.R.S32.HI R55, RZ, 0x1f, R5.reuse ;  /* 0x0000001fff377819 */ /* 0x100fe20000011405 */
[----:B------:R3:W-:Y:S01]  /*0e10*/  STL.64 [R1+0x28], R28 ;  /* 0x0000281c01007387 */ /* 0x0007e20000100a00 */
[----:B------:R-:W-:Y:S01]  /*0e20*/  LOP3.LUT R22, R10, 0x38, R5, 0xf8, !PT ;  /* 0x000000380a167812 */ /* 0x000fe200078ef805 */
[C---:B------:R-:W-:Y:S01]  /*0e30*/  IMAD R8, R37.reuse, c[0x0][0x27c], R8 ;  /* 0x00009f0025087a24 */ /* 0x040fe200078e0208 */
[----:B------:R-:W-:Y:S01]  /*0e40*/  SHF.R.U32.HI R3, RZ, 0x3, R10 ;  /* 0x00000003ff037819 */ /* 0x000fe2000001160a */
[----:B------:R-:W-:Y:S01]  /*0e50*/  IMAD.WIDE.U32 R10, R37, c[0x0][0x290], R16 ;  /* 0x0000a400250a7a25 */ /* 0x000fe200078e0010 */
[----:B------:R-:W-:-:S02]  /*0e60*/  IADD3 R6, P0, R32, R6, RZ ;  /* 0x0000000620067210 */ /* 0x000fc40007f1e0ff */
[----:B------:R-:W-:Y:S01]  /*0e70*/  LOP3.LUT R22, R44, R22, R3, 0xf6, !PT ;  /* 0x000000162c167212 */ /* 0x000fe200078ef603 */
[----:B------:R-:W-:Y:S01]  /*0e80*/  IMAD.U32 R25, RZ, RZ, UR5 ;  /* 0x00000005ff197e24 */ /* 0x000fe2000f8e00ff */
[----:B------:R-:W-:Y:S01]  /*0e90*/  IADD3.X R3, R9, R7, R8, P0, !PT ;  /* 0x0000000709037210 */ /* 0x000fe200007fe408 */
[----:B------:R-:W-:Y:S01]  /*0ea0*/  IMAD R16, R38, c[0x0][0x210], RZ ;  /* 0x0000840026107a24 */ /* 0x000fe200078e02ff */
[----:B------:R-:W-:Y:S01]  /*0eb0*/  IADD3 R7, P0, R32, R10, RZ ;  /* 0x0000000a20077210 */ /* 0x000fe20007f1e0ff */
[----:B-1----:R-:W-:Y:S01]  /*0ec0*/  IMAD R20, R38, c[0x0][0x180], RZ ;  /* 0x0000600026147a24 */ /* 0x002fe200078e02ff */
[----:B------:R-:W-:Y:S01]  /*0ed0*/  MOV R54, R5 ;  /* 0x0000000500367202 */ /* 0x000fe20000000f00 */
[----:B------:R-:W-:Y:S01]  /*0ee0*/  IMAD.U32 R26, RZ, RZ, UR12 ;  /* 0x0000000cff1a7e24 */ /* 0x000fe2000f8e00ff */
[----:B------:R1:W-:Y:S01]  /*0ef0*/  STL.64 [R1+0x50], R24 ;  /* 0x0000501801007387 */ /* 0x0003e20000100a00 */
[----:B--2---:R-:W-:Y:S01]  /*0f00*/  IMAD R2, R36, c[0x0][0x290], RZ ;  /* 0x0000a40024027a24 */ /* 0x004fe200078e02ff */
[----:B------:R-:W-:Y:S01]  /*0f10*/  SHF.R.S32.HI R18, RZ, 0x6, R18 ;  /* 0x00000006ff127819 */ /* 0x000fe20000011412 */
[----:B------:R-:W-:Y:S01]  /*0f20*/  IMAD.U32 R27, RZ, RZ, UR6 ;  /* 0x00000006ff1b7e24 */ /* 0x000fe2000f8e00ff */
[----:B------:R-:W-:Y:S01]  /*0f30*/  LEA.HI R41, R49, R34, RZ, 0x5 ;  /* 0x0000002231297211 */ /* 0x000fe200078f28ff */
[----:B------:R-:W-:Y:S01]  /*0f40*/  IMAD R2, R37, c[0x0][0x294], R2 ;  /* 0x0000a50025027a24 */ /* 0x000fe200078e0202 */
[----:B------:R-:W-:Y:S01]  /*0f50*/  SEL R19, R19, RZ, !P4 ;  /* 0x000000ff13137207 */ /* 0x000fe20006000000 */
[C---:B------:R-:W-:Y:S01]  /*0f60*/  IMAD R20, R33.reuse, c[0x0][0x184], R20 ;  /* 0x0000610021147a24 */ /* 0x040fe200078e0214 */
[----:B------:R2:W-:Y:S01]  /*0f70*/  STL.64 [R1+0x48], R26 ;  /* 0x0000481a01007387 */ /* 0x0005e20000100a00 */
[----:B------:R-:W-:Y:S01]  /*0f80*/  IMAD R16, R33, c[0x0][0x214], R16 ;  /* 0x0000850021107a24 */ /* 0x000fe200078e0210 */
[----:B------:R-:W-:Y:S01]  /*0f90*/  IADD3.X R2, R9, R11, R2, P0, !PT ;  /* 0x0000000b09027210 */ /* 0x000fe200007fe402 */
[----:B------:R-:W-:Y:S01]  /*0fa0*/  IMAD.MOV.U32 R53, RZ, RZ, R34 ;  /* 0x000000ffff357224 */ /* 0x000fe200078e0022 */
[----:B------:R-:W-:Y:S01]  /*0fb0*/  LEA R10, P0, R6, c[0x0][0x258], 0x2 ;  /* 0x00009600060a7a11 */ /* 0x000fe200078010ff */
[----:B---3--:R-:W-:Y:S01]  /*0fc0*/  IMAD.WIDE.U32 R28, R33, c[0x0][0x180], R54 ;  /* 0x00006000211c7a25 */ /* 0x008fe200078e0036 */
[----:B------:R-:W-:Y:S01]  /*0fd0*/  STL [R1+0x68], R18 ;  /* 0x0000681201007387 */ /* 0x000fe20000100800 */
[----:B------:R-:W-:-:S02]  /*0fe0*/  SHF.R.S32.HI R46, RZ, 0x5, R41 ;  /* 0x00000005ff2e7819 */ /* 0x000fc40000011429 */
[----:B------:R-:W-:Y:S01]  /*0ff0*/  LEA.HI.X R11, R6, c[0x0][0x25c], R3, 0x2, P0 ;  /* 0x00009700060b7a11 */ /* 0x000fe200000f1403 */
[----:B------:R-:W-:Y:S01]  /*1000*/  IMAD.MOV.U32 R3, RZ, RZ, 0x2 ;  /* 0x00000002ff037424 */ /* 0x000fe200078e00ff */
[----:B------:R-:W-:Y:S01]  /*1010*/  LEA R8, P0, R7, c[0x0][0x280], 0x2 ;  /* 0x0000a00007087a11 */ /* 0x000fe200078010ff */
[C---:B------:R-:W-:Y:S01]  /*1020*/  IMAD R6, R36.reuse, c[0x0][0x188], RZ ;  /* 0x0000620024067a24 */ /* 0x040fe200078e02ff */
[----:B------:R-:W-:Y:S01]  /*1030*/  STL [R1+0x80], R18 ;  /* 0x0000801201007387 */ /* 0x000fe20000100800 */
[----:B------:R-:W-:Y:S01]  /*1040*/  IMAD.IADD R21, R29, 0x1, R20 ;  /* 0x000000011d157824 */ /* 0x000fe200078e0214 */
[----:B------:R-:W-:Y:S02]  /*1050*/  MOV R20, R28 ;  /* 0x0000001c00147202 */ /* 0x000fe40000000f00 */
[----:B------:R-:W-:Y:S01]  /*1060*/  LEA.HI.X R9, R7, c[0x0][0x284], R2, 0x2, P0 ;  /* 0x0000a10007097a11 */ /* 0x000fe200000f1402 */
[----:B------:R-:W-:Y:S01]  /*1070*/  IMAD R2, R36, c[0x0][0x218], RZ ;  /* 0x0000860024027a24 */ /* 0x000fe200078e02ff */
[----:B------:R3:W-:Y:S01]  /*1080*/  STL.64 [R1+0x70], R10 ;  /* 0x0000700a01007387 */ /* 0x0007e20000100a00 */
[----:B-1----:R-:W-:-:S03]  /*1090*/  IMAD.WIDE.U32 R24, R33, c[0x0][0x210], R54 ;  /* 0x0000840021187a25 */ /* 0x002fc600078e0036 */
[----:B------:R-:W-:Y:S01]  /*10a0*/  STL.64 [R1+0x88], R8 ;  /* 0x0000880801007387 */ /* 0x000fe20000100a00 */
[----:B------:R-:W-:Y:S01]  /*10b0*/  IMAD.IADD R17, R25, 0x1, R16 ;  /* 0x0000000119117824 */ /* 0x000fe200078e0210 */
[----:B------:R-:W-:Y:S01]  /*10c0*/  SHF.R.S32.HI R25, RZ, 0x1f, R4 ;  /* 0x0000001fff197819 */ /* 0x000fe20000011404 */
[----:B------:R-:W-:Y:S01]  /*10d0*/  IMAD.MOV.U32 R16, RZ, RZ, R24 ;  /* 0x000000ffff107224 */ /* 0x000fe200078e0018 */
[----:B------:R-:W-:Y:S01]  /*10e0*/  MOV R24, R33 ;  /* 0x0000002100187202 */ /* 0x000fe20000000f00 */
[----:B--2---:R-:W-:-:S04]  /*10f0*/  IMAD.WIDE.U32 R26, R22, R3, c[0x0][0x18] ;  /* 0x00000600161a7625 */ /* 0x004fc800078e0003 */
[C---:B------:R-:W-:Y:S01]  /*1100*/  IMAD R3, R37.reuse, c[0x0][0x18c], R6 ;  /* 0x0000630025037a24 */ /* 0x040fe200078e0206 */
[----:B------:R-:W-:Y:S01]  /*1110*/  IADD3 R6, P2, R4, R0, RZ ;  /* 0x0000000004067210 */ /* 0x000fe20007f5e0ff */
[C---:B------:R-:W-:Y:S01]  /*1120*/  IMAD.WIDE.U32 R20, R37.reuse, c[0x0][0x188], R20 ;  /* 0x0000620025147a25 */ /* 0x040fe200078e0014 */
[----:B------:R-:W-:Y:S02]  /*1130*/  IADD3 R28, P1, R26, 0x4080, RZ ;  /* 0x000040801a1c7810 */ /* 0x000fe40007f3e0ff */
[----:B------:R-:W-:Y:S01]  /*1140*/  LEA.HI.X.SX32 R0, R0, R25, 0x1, P2 ;  /* 0x0000001900007211 */ /* 0x000fe200010f0eff */
[----:B------:R-:W-:Y:S01]  /*1150*/  IMAD R2, R37, c[0x0][0x21c], R2 ;  /* 0x0000870025027a24 */ /* 0x000fe200078e0202 */
[----:B------:R-:W-:Y:S01]  /*1160*/  IADD3 R21, R21, R3, RZ ;  /* 0x0000000315157210 */ /* 0x000fe20007ffe0ff */
[----:B------:R-:W-:Y:S01]  /*1170*/  IMAD.WIDE.U32 R16, R37, c[0x0][0x218], R16 ;  /* 0x0000860025107a25 */ /* 0x000fe200078e0010 */
[----:B------:R-:W-:-:S03]  /*1180*/  IADD3 R26, P0, R26, 0x8080, RZ ;  /* 0x000080801a1a7810 */ /* 0x000fc60007f1e0ff */
[C---:B------:R-:W-:Y:S02]  /*1190*/  IMAD R3, R0.reuse, c[0x0][0x178], RZ ;  /* 0x00005e0000037a24 */ /* 0x040fe400078e02ff */
[----:B------:R-:W-:Y:S02]  /*11a0*/  IMAD.IADD R17, R17, 0x1, R2 ;  /* 0x0000000111117824 */ /* 0x000fe400078e0202 */
[----:B------:R-:W-:Y:S02]  /*11b0*/  IMAD R7, R0, c[0x0][0x208], RZ ;  /* 0x0000820000077a24 */ /* 0x000fe400078e02ff */
[C---:B------:R-:W-:Y:S02]  /*11c0*/  IMAD R3, R6.reuse, c[0x0][0x17c], R3 ;  /* 0x00005f0006037a24 */ /* 0x040fe400078e0203 */
[----:B------:R-:W-:-:S04]  /*11d0*/  IMAD.WIDE.U32 R20, R6, c[0x0][0x178], R20 ;  /* 0x00005e0006147a25 */ /* 0x000fc800078e0014 */
[C---:B------:R-:W-:Y:S02]  /*11e0*/  IMAD R7, R6.reuse, c[0x0][0x20c], R7 ;  /* 0x0000830006077a24 */ /* 0x040fe400078e0207 */
[----:B------:R-:W-:-:S04]  /*11f0*/  IMAD.WIDE.U32 R16, R6, c[0x0][0x208], R16 ;  /* 0x0000820006107a25 */ /* 0x000fc800078e0010 */
[--C-:B------:R-:W-:Y:S01]  /*1200*/  IMAD.X R29, RZ, RZ, R27.reuse, P1 ;  /* 0x000000ffff1d7224 */ /* 0x100fe200008e061b */
[----:B---3--:R-:W-:Y:S01]  /*1210*/  LEA R10, P1, R20, c[0x0][0x160], 0x1 ;  /* 0x00005800140a7a11 */ /* 0x008fe200078208ff */
[----:B------:R-:W-:Y:S01]  /*1220*/  IMAD.X R27, RZ, RZ, R27, P0 ;  /* 0x000000ffff1b7224 */ /* 0x000fe200000e061b */
[----:B------:R-:W-:Y:S01]  /*1230*/  LEA R6, P0, R16, c[0x0][0x1f0], 0x1 ;  /* 0x00007c0010067a11 */ /* 0x000fe200078008ff */
[----:B------:R-:W-:Y:S01]  /*1240*/  IMAD.IADD R3, R21, 0x1, R3 ;  /* 0x0000000115037824 */ /* 0x000fe200078e0203 */
[----:B------:R-:W-:Y:S01]  /*1250*/  STL.64 [R1+0x38], R28 ;  /* 0x0000381c01007387 */ /* 0x000fe20000100a00 */
[----:B------:R-:W-:Y:S02]  /*1260*/  IMAD.IADD R7, R17, 0x1, R7 ;  /* 0x0000000111077824 */ /* 0x000fe400078e0207 */
[----:B------:R-:W-:Y:S01]  /*1270*/  @P3 IMAD.HI.U32 R0, R33, c[0x0][0x24c], RZ ;  /* 0x0000930021003a27 */ /* 0x000fe200078e00ff */
[----:B------:R-:W-:Y:S01]  /*1280*/  LEA.HI.X R11, R20, c[0x0][0x164], R3, 0x1, P1 ;  /* 0x00005900140b7a11 */ /* 0x000fe200008f0c03 */
[----:B------:R1:W-:Y:S01]  /*1290*/  STL.64 [R1+0x60], R26 ;  /* 0x0000601a01007387 */ /* 0x0003e20000100a00 */
[----:B------:R-:W-:-:S02]  /*12a0*/  LEA.HI.X R7, R16, c[0x0][0x1f4], R7, 0x1, P0 ;  /* 0x00007d0010077a11 */ /* 0x000fc400000f0c07 */
[----:B------:R-:W-:Y:S01]  /*12b0*/  LEA.HI R3, R41, R46, RZ, 0x1 ;  /* 0x0000002e29037211 */ /* 0x000fe200078f08ff */
[----:B------:R2:W-:Y:S01]  /*12c0*/  STL.64 [R1+0x30], R10 ;  /* 0x0000300a01007387 */ /* 0x0005e20000100a00 */
[----:B------:R-:W-:Y:S02]  /*12d0*/  @P3 SHF.R.U32.HI R24, RZ, c[0x0][0x250], R0 ;  /* 0x00009400ff183a19 */ /* 0x000fe40000011600 */
[----:B------:R-:W-:Y:S01]  /*12e0*/  LOP3.LUT R3, R3, 0xfffffffe, RZ, 0xc0, !PT ;  /* 0xfffffffe03037812 */ /* 0x000fe200078ec0ff */
[----:B------:R2:W-:Y:S01]  /*12f0*/  STL.64 [R1+0x58], R6 ;  /* 0x0000580601007387 */ /* 0x0005e20000100a00 */
[----:B------:R-:W-:Y:S02]  /*1300*/  SEL R20, R196, RZ, !P4 ;  /* 0x000000ffc4147207 */ /* 0x000fe40006000000 */
[----:B------:R-:W-:Y:S01]  /*1310*/  SHF.R.S32.HI R21, RZ, 0x1f, R24 ;  /* 0x0000001fff157819 */ /* 0x000fe20000011418 */
[----:B------:R-:W-:Y:S01]  /*1320*/  IMAD.IADD R204, R46, 0x1, -R3 ;  /* 0x000000012ecc7824 */ /* 0x000fe200078e0a03 */
[----:B-1----:R-:W-:-:S02]  /*1330*/  MOV R26, 0x1350 ;  /* 0x00001350001a7802 */ /* 0x002fc40000000f00 */
[----:B--2---:R-:W-:Y:S05]  /*1340*/  CALL.REL.NOINC `($_ZN7cutlass13device_kernelIN5flash19enable_sm80_to_sm89INS1_16FlashAttnBwdSm80INS1_25CollectiveMainloopBwdSm80ILi2ELi2EN4cute5tupleIJNS5_1CILi64EEENS7_ILi128EEES8_EEENS_10bfloat16_tEfNS_4arch4Sm80ELb0ELb1ELb1ELb1ELb0ELb0ELb0ELb0ELi2ELi2ELi4ELi2ELb1EEENS1_21CollectiveEpilogueBwdISA_SB_SD_Li256ELb1ELb0ELi2EEENS1_19SingleTileSchedulerILb1ELb0ELb0ELi128EEEEEEEEEvNT_6ParamsE$_ZZN4cute7idx2crdINS_5tupleIJiEEENS1_IJNS1_IJNS1_IJNS_1CILi8EEENS3_ILi2EEEEEES5_S5_NS3_ILi4EEEEEEEEEEEDaRKT_RKT0_ENKUlRKT_RKT0_E_clIiS8_EEDaSI_SL_) ;  /* 0x0000957000007944 */ /* 0x004fea0003c00000 */
[----:B------:R-:W-:Y:S01]  /*1350*/  LEA.HI R47, R49, R34, RZ, 0x4 ;  /* 0x00000022312f7211 */ /* 0x000fe200078f20ff */
[----:B------:R-:W-:Y:S01]  /*1360*/  IMAD.SHL.U32 R182, R40, 0x8, RZ ;  /* 0x0000000828b67824 */ /* 0x000fe200078e00ff */
[----:B------:R-:W-:Y:S01]  /*1370*/  MOV R26, 0x1480 ;  /* 0x00001480001a7802 */ /* 0x000fe20000000f00 */
[----:B------:R-:W-:Y:S01]  /*1380*/  IMAD.SHL.U32 R43, R204, 0x400, RZ ;  /* 0x00000400cc2b7824 */ /* 0x000fe200078e00ff */
[----:B------:R-:W-:Y:S01]  /*1390*/  LOP3.LUT R3, R47, 0xfffffff0, RZ, 0xc0, !PT ;  /* 0xfffffff02f037812 */ /* 0x000fe200078ec0ff */
[----:B------:R-:W-:-:S02]  /*13a0*/  IMAD.MOV.U32 R193, RZ, RZ, R2 ;  /* 0x000000ffffc17224 */ /* 0x000fc400078e0002 */
[----:B------:R-:W-:Y:S02]  /*13b0*/  IMAD.MOV.U32 R53, RZ, RZ, R34 ;  /* 0x000000ffff357224 */ /* 0x000fe400078e0022 */
[----:B------:R-:W-:-:S05]  /*13c0*/  IMAD.IADD R3, R34, 0x1, -R3 ;  /* 0x0000000122037824 */ /* 0x000fca00078e0a03 */
[----:B------:R-:W-:-:S04]  /*13d0*/  SHF.R.S32.HI R0, RZ, 0x1f, R3 ;  /* 0x0000001fff007819 */ /* 0x000fc80000011403 */
[----:B------:R-:W-:Y:S01]  /*13e0*/  LEA.HI R0, R0, R3, RZ, 0x3 ;  /* 0x0000000300007211 */ /* 0x000fe200078f18ff */
[----:B------:R-:W-:-:S04]  /*13f0*/  IMAD.SHL.U32 R3, R2, 0x40, RZ ;  /* 0x0000004002037824 */ /* 0x000fc800078e00ff */
[----:B------:R-:W-:Y:S01]  /*1400*/  IMAD.SHL.U32 R0, R0, 0x40, RZ ;  /* 0x0000004000007824 */ /* 0x000fe200078e00ff */
[----:B------:R-:W-:-:S04]  /*1410*/  LOP3.LUT R3, R3, 0x1c0, RZ, 0xc0, !PT ;  /* 0x000001c003037812 */ /* 0x000fc800078ec0ff */
[----:B------:R-:W-:Y:S02]  /*1420*/  LOP3.LUT R0, R0, 0xfffffe00, RZ, 0xc0, !PT ;  /* 0xfffffe0000007812 */ /* 0x000fe400078ec0ff */
[----:B------:R-:W-:Y:S02]  /*1430*/  LOP3.LUT R182, R3, 0x8, R182, 0xf8, !PT ;  /* 0x0000000803b67812 */ /* 0x000fe400078ef8b6 */
[----:B------:R-:W-:Y:S01]  /*1440*/  SHF.R.U32.HI R3, RZ, 0x3, R3 ;  /* 0x00000003ff037819 */ /* 0x000fe20000011603 */
[----:B------:R-:W-:-:S05]  /*1450*/  IMAD.IADD R180, R0, 0x1, R43 ;  /* 0x0000000100b47824 */ /* 0x000fca00078e022b */
[----:B------:R-:W-:Y:S02]  /*1460*/  LOP3.LUT R182, R180, R182, R3, 0xf6, !PT ;  /* 0x000000b6b4b67212 */ /* 0x000fe400078ef603 */
[----:B-1----:R-:W-:Y:S05]  /*1470*/  CALL.REL.NOINC `($_ZN7cutlass13device_kernelIN5flash19enable_sm80_to_sm89INS1_16FlashAttnBwdSm80INS1_25CollectiveMainloopBwdSm80ILi2ELi2EN4cute5tupleIJNS5_1CILi64EEENS7_ILi128EEES8_EEENS_10bfloat16_tEfNS_4arch4Sm80ELb0ELb1ELb1ELb1ELb0ELb0ELb0ELb0ELi2ELi2ELi4ELi2ELb1EEENS1_21CollectiveEpilogueBwdISA_SB_SD_Li256ELb1ELb0ELi2EEENS1_19SingleTileSchedulerILb1ELb0ELb0ELi128EEEEEEEEEvNT_6ParamsE$_ZZN4cute7idx2crdINS_5tupleIJiEEENS1_IJNS1_IJNS1_IJNS_1CILi8EEENS3_ILi2EEEEEES5_S5_NS3_ILi4EEEEEEEEEEEDaRKT_RKT0_ENKUlRKT_RKT0_E_clIiS8_EEDaSI_SL_) ;  /* 0x0000944000007944 */ /* 0x002fea0003c00000 */
[----:B------:R-:W-:Y:S01]  /*1480*/  LEA.HI R6, R49, R34, RZ, 0x2 ;  /* 0x0000002231067211 */ /* 0x000fe200078f10ff */
[----:B------:R-:W-:Y:S01]  /*1490*/  IMAD.SHL.U32 R9, R23, 0x40, RZ ;  /* 0x0000004017097824 */ /* 0x000fe200078e00ff */
[----:B------:R-:W-:Y:S01]  /*14a0*/  SHF.R.S32.HI R8, RZ, 0x4, R47 ;  /* 0x00000004ff087819 */ /* 0x000fe2000001142f */
[----:B------:R-:W-:Y:S01]  /*14b0*/  IMAD.SHL.U32 R172, R40, 0x8, RZ ;  /* 0x0000000828ac7824 */ /* 0x000fe200078e00ff */
[----:B------:R-:W-:Y:S01]  /*14c0*/  LOP3.LUT R7, R6, 0x7ffffffc, RZ, 0xc0, !PT ;  /* 0x7ffffffc06077812 */ /* 0x000fe200078ec0ff */
[----:B------:R-:W-:Y:S01]  /*14d0*/  IMAD.MOV.U32 R187, RZ, RZ, R2 ;  /* 0x000000ffffbb7224 */ /* 0x000fe200078e0002 */
[--C-:B------:R-:W-:Y:S02]  /*14e0*/  SHF.R.S32.HI R3, RZ, 0x2, R6.reuse ;  /* 0x00000002ff037819 */ /* 0x100fe40000011406 */
[----:B------:R-:W-:Y:S01]  /*14f0*/  SHF.R.S32.HI R6, RZ, 0x1f, R6 ;  /* 0x0000001fff067819 */ /* 0x000fe20000011406 */
[----:B------:R-:W-:Y:S01]  /*1500*/  IMAD.IADD R206, R34, 0x1, -R7 ;  /* 0x0000000122ce7824 */ /* 0x000fe200078e0a07 */
[----:B------:R-:W-:Y:S01]  /*1510*/  LEA.HI R185, R47, R8, RZ, 0x1 ;  /* 0x000000082fb97211 */ /* 0x000fe200078f08ff */
[----:B------:R-:W-:Y:S01]  /*1520*/  IMAD.SHL.U32 R7, R46, 0x10, RZ ;  /* 0x000000102e077824 */ /* 0x000fe200078e00ff */
[----:B------:R-:W-:Y:S01]  /*1530*/  LEA.HI R6, R6, R3, RZ, 0x3 ;  /* 0x0000000306067211 */ /* 0x000fe200078f18ff */
[----:B------:R-:W-:Y:S01]  /*1540*/  IMAD R206, R206, 0x2, R43 ;  /* 0x00000002cece7824 */ /* 0x000fe200078e022b */
[----:B------:R-:W-:Y:S01]  /*1550*/  LOP3.LUT R185, R185, 0xfffffffe, RZ, 0xc0, !PT ;  /* 0xfffffffeb9b97812 */ /* 0x000fe200078ec0ff */
[----:B------:R-:W-:Y:S01]  /*1560*/  IMAD.MOV.U32 R47, RZ, RZ, R34 ;  /* 0x000000ffff2f7224 */ /* 0x000fe200078e0022 */
[----:B------:R-:W-:-:S02]  /*1570*/  LOP3.LUT R6, R6, 0xfffffff8, RZ, 0xc0, !PT ;  /* 0xfffffff806067812 */ /* 0x000fc400078ec0ff */
[----:B------:R-:W-:Y:S01]  /*1580*/  MOV R26, 0x1710 ;  /* 0x00001710001a7802 */ /* 0x000fe20000000f00 */
[----:B------:R-:W-:Y:S01]  /*1590*/  IMAD.IADD R185, R8, 0x1, -R185 ;  /* 0x0000000108b97824 */ /* 0x000fe200078e0ab9 */
[----:B------:R-:W-:Y:S01]  /*15a0*/  LOP3.LUT R8, R9, 0x1c0, RZ, 0xc0, !PT ;  /* 0x000001c009087812 */ /* 0x000fe200078ec0ff */
[----:B------:R-:W-:Y:S02]  /*15b0*/  IMAD.IADD R43, R3, 0x1, -R6 ;  /* 0x00000001032b7824 */ /* 0x000fe400078e0a06 */
[----:B------:R-:W-:Y:S01]  /*15c0*/  IMAD.SHL.U32 R6, R42, 0x8, RZ ;  /* 0x000000082a067824 */ /* 0x000fe200078e00ff */
[C---:B------:R-:W-:Y:S01]  /*15d0*/  LOP3.LUT R52, R8.reuse, 0x30, R7, 0xf8, !PT ;  /* 0x0000003008347812 */ /* 0x040fe200078ef807 */
[----:B------:R-:W-:Y:S01]  /*15e0*/  IMAD.SHL.U32 R7, R43, 0x40, RZ ;  /* 0x000000402b077824 */ /* 0x000fe200078e00ff */
[----:B------:R-:W-:Y:S01]  /*15f0*/  LOP3.LUT R186, R8, 0x8, R45, 0xf8, !PT ;  /* 0x0000000808ba7812 */ /* 0x000fe200078ef82d */
[----:B------:R-:W-:Y:S01]  /*1600*/  IMAD.SHL.U32 R3, R2, 0x40, RZ ;  /* 0x0000004002037824 */ /* 0x000fe200078e00ff */
[----:B------:R-:W-:Y:S01]  /*1610*/  SHF.R.U32.HI R9, RZ, 0x3, R8 ;  /* 0x00000003ff097819 */ /* 0x000fe20000011608 */
[----:B------:R-:W-:Y:S01]  /*1620*/  IMAD R11, R185, 0x800, R44 ;  /* 0x00000800b90b7824 */ /* 0x000fe200078e022c */
[----:B------:R-:W-:-:S02]  /*1630*/  LOP3.LUT R7, R7, 0x1c0, RZ, 0xc0, !PT ;  /* 0x000001c007077812 */ /* 0x000fc400078ec0ff */
[----:B------:R-:W-:Y:S02]  /*1640*/  LOP3.LUT R3, R3, 0x1c0, RZ, 0xc0, !PT ;  /* 0x000001c003037812 */ /* 0x000fe400078ec0ff */
[----:B------:R-:W-:Y:S02]  /*1650*/  LOP3.LUT R6, R7, 0x18, R6, 0xf8, !PT ;  /* 0x0000001807067812 */ /* 0x000fe400078ef806 */
[----:B------:R-:W-:Y:S02]  /*1660*/  SHF.R.U32.HI R7, RZ, 0x3, R7 ;  /* 0x00000003ff077819 */ /* 0x000fe40000011607 */
[----:B------:R-:W-:Y:S02]  /*1670*/  LOP3.LUT R172, R3, 0x8, R172, 0xf8, !PT ;  /* 0x0000000803ac7812 */ /* 0x000fe400078ef8ac */
[----:B------:R-:W-:Y:S02]  /*1680*/  LOP3.LUT R186, R186, R9, RZ, 0x3c, !PT ;  /* 0x00000009baba7212 */ /* 0x000fe400078e3cff */
[----:B------:R-:W-:-:S02]  /*1690*/  LOP3.LUT R7, R6, R7, RZ, 0x3c, !PT ;  /* 0x0000000706077212 */ /* 0x000fc400078e3cff */
[----:B------:R-:W-:Y:S01]  /*16a0*/  LOP3.LUT R52, R52, 0x8, R45, 0xf8, !PT ;  /* 0x0000000834347812 */ /* 0x000fe200078ef82d */
[----:B------:R-:W-:Y:S01]  /*16b0*/  IMAD.IADD R186, R11, 0x1, R186 ;  /* 0x000000010bba7824 */ /* 0x000fe200078e02ba */
[----:B------:R-:W-:Y:S01]  /*16c0*/  SHF.R.U32.HI R3, RZ, 0x3, R3 ;  /* 0x00000003ff037819 */ /* 0x000fe20000011603 */
[----:B------:R-:W-:Y:S01]  /*16d0*/  IMAD.IADD R206, R206, 0x1, R7 ;  /* 0x00000001cece7824 */ /* 0x000fe200078e0207 */
[----:B------:R-:W-:Y:S02]  /*16e0*/  LOP3.LUT R52, R52, R9, RZ, 0x3c, !PT ;  /* 0x0000000934347212 */ /* 0x000fe400078e3cff */
[----:B------:R-:W-:Y:S02]  /*16f0*/  LOP3.LUT R172, R180, R172, R3, 0xf6, !PT ;  /* 0x000000acb4ac7212 */ /* 0x000fe400078ef603 */
[----:B-1----:R-:W-:Y:S05]  /*1700*/  CALL.REL.NOINC `($_ZN7cutlass13device_kernelIN5flash19enable_sm80_to_sm89INS1_16FlashAttnBwdSm80INS1_25CollectiveMainloopBwdSm80ILi2ELi2EN4cute5tupleIJNS5_1CILi64EEENS7_ILi128EEES8_EEENS_10bfloat16_tEfNS_4arch4Sm80ELb0ELb1ELb1ELb1ELb0ELb0ELb0ELb0ELi2ELi2ELi4ELi2ELb1EEENS1_21CollectiveEpilogueBwdISA_SB_SD_Li256ELb1ELb0ELi2EEENS1_19SingleTileSchedulerILb1ELb0ELb0ELi128EEEEEEEEEvNT_6ParamsE$_ZZN4cute7idx2crdINS_5tupleIJiEEENS1_IJNS1_IJNS1_IJNS_1CILi8EEENS3_ILi2EEEEEES5_NS3_ILi4EEES5_EEEEEEEEDaRKT_RKT0_ENKUlRKT_RKT0_E_clIiS8_EEDaSI_SL_) ;  /* 0x000084d000007944 */ /* 0x002fea0003c00000 */
[----:B------:R-:W-:Y:S01]  /*1710*/  IMAD.MOV.U32 R51, RZ, RZ, R46 ;  /* 0x000000ffff337224 */ /* 0x000fe200078e002e */
[----:B------:R-:W-:Y:S01]  /*1720*/  MOV R49, R44 ;  /* 0x0000002c00317202 */ /* 0x000fe20000000f00 */
[----:B------:R-:W-:Y:S01]  /*1730*/  IMAD.MOV.U32 R50, RZ, RZ, R45 ;  /* 0x000000ffff327224 */ /* 0x000fe200078e002d */
[----:B------:R-:W-:Y:S02]  /*1740*/  MOV R47, R34 ;  /* 0x00000022002f7202 */ /* 0x000fe40000000f00 */
[----:B------:R-:W-:-:S02]  /*1750*/  MOV R26, 0x1770 ;  /* 0x00001770001a7802 */ /* 0x000fc40000000f00 */
[----:B-1----:R-:W-:Y:S05]  /*1760*/  CALL.REL.NOINC `($_ZN7cutlass13device_kernelIN5flash19enable_sm80_to_sm89INS1_16FlashAttnBwdSm80INS1_25CollectiveMainloopBwdSm80ILi2ELi2EN4cute5tupleIJNS5_1CILi64EEENS7_ILi128EEES8_EEENS_10bfloat16_tEfNS_4arch4Sm80ELb0ELb1ELb1ELb1ELb0ELb0ELb0ELb0ELi2ELi2ELi4ELi2ELb1EEENS1_21CollectiveEpilogueBwdISA_SB_SD_Li256ELb1ELb0ELi2EEENS1_19SingleTileSchedulerILb1ELb0ELb0ELi128EEEEEEEEEvNT_6ParamsE$_ZZN4cute7idx2crdINS_5tupleIJiEEENS1_IJNS1_IJNS1_IJNS_1CILi8EEENS3_ILi2EEEEEES5_NS3_ILi4EEES5_EEEEEEEEDaRKT_RKT0_ENKUlRKT_RKT0_E_clIiS8_EEDaSI_SL_) ;  /* 0x0000847000007944 */ /* 0x002fea0003c00000 */
[----:B------:R-:W-:Y:S02]  /*1770*/  MOV R53, R34 ;  /* 0x0000002200357202 */ /* 0x000fe40000000f00 */
[----:B------:R-:W-:-:S02]  /*1780*/  MOV R26, 0x17a0 ;  /* 0x000017a0001a7802 */ /* 0x000fc40000000f00 */
[----:B-1----:R-:W-:Y:S05]  /*1790*/  CALL.REL.NOINC `($_ZN7cutlass13device_kernelIN5flash19enable_sm80_to_sm89INS1_16FlashAttnBwdSm80INS1_25CollectiveMainloopBwdSm80ILi2ELi2EN4cute5tupleIJNS5_1CILi64EEENS7_ILi128EEES8_EEENS_10bfloat16_tEfNS_4arch4Sm80ELb0ELb1ELb1ELb1ELb0ELb0ELb0ELb0ELi2ELi2ELi4ELi2ELb1EEENS1_21CollectiveEpilogueBwdISA_SB_SD_Li256ELb1ELb0ELi2EEENS1_19SingleTileSchedulerILb1ELb0ELb0ELi128EEEEEEEEEvNT_6ParamsE$_ZZN4cute7idx2crdINS_5tupleIJiEEENS1_IJNS1_IJNS1_IJNS_1CILi8EEENS3_ILi2EEEEEES5_S5_NS3_ILi4EEEEEEEEEEEDaRKT_RKT0_ENKUlRKT_RKT0_E_clIiS8_EEDaSI_SL_) ;  /* 0x0000912000007944 */ /* 0x002fea0003c00000 */
[C---:B------:R-:W-:Y:S01]  /*17a0*/  IADD3 R72, P1, R14.reuse, 0x15, RZ ;  /* 0x000000150e487810 */ /* 0x040fe20007f3e0ff */
[----:B------:R-:W-:Y:S01]  /*17b0*/  IMAD.MOV.U32 R48, RZ, RZ, R2 ;  /* 0x000000ffff307224 */ /* 0x000fe200078e0002 */
[C---:B------:R-:W-:Y:S01]  /*17c0*/  IADD3 R68, P0, R14.reuse, 0x18, RZ ;  /* 0x000000180e447810 */ /* 0x040fe20007f1e0ff */
[----:B------:R-:W-:Y:S01]  /*17d0*/  IMAD.MOV.U32 R47, RZ, RZ, R40 ;  /* 0x000000ffff2f7224 */ /* 0x000fe200078e0028 */
[C---:B------:R-:W-:Y:S01]  /*17e0*/  IADD3 R74, P2, R14.reuse, 0x14, RZ ;  /* 0x000000140e4a7810 */ /* 0x040fe20007f5e0ff */
[--C-:B------:R-:W-:Y:S01]  /*17f0*/  IMAD.X R73, RZ, RZ, R15.reuse, P1 ;  /* 0x000000ffff497224 */ /* 0x100fe200008e060f */
[C---:B------:R-:W-:Y:S01]  /*1800*/  IADD3 R60, P5, R14.reuse, 0x40, RZ ;  /* 0x000000400e3c7810 */ /* 0x040fe20007fbe0ff */
[--C-:B------:R-:W-:Y:S01]  /*1810*/  IMAD.X R69, RZ, RZ, R15.reuse, P0 ;  /* 0x000000ffff457224 */ /* 0x100fe200000e060f */
[C---:B------:R-:W-:Y:S01]  /*1820*/  IADD3 R62, P4, R14.reuse, 0x60, RZ ;  /* 0x000000600e3e7810 */ /* 0x040fe20007f9e0ff */
[--C-:B------:R-:W-:Y:S01]  /*1830*/  IMAD.X R75, RZ, RZ, R15.reuse, P2 ;  /* 0x000000ffff4b7224 */ /* 0x100fe200010e060f */
        /* <DEDUP_REMOVED lines=8> */
[----:B------:R-:W-:Y:S01]  /*18c0*/  IADD3 R58, P2, R14, 0x80, RZ ;  /* 0x000000800e3a7810 */ /* 0x000fe20007f5e0ff */
[--C-:B------:R-:W-:Y:S01]  /*18d0*/  IMAD.X R57, RZ, RZ, R15.reuse, P1 ;  /* 0x000000ffff397224 */ /* 0x100fe200008e060f */
[-C--:B------:R-:W-:Y:S01]  /*18e0*/  IADD3.X R71, RZ, R15.reuse, RZ, P6, !PT ;  /* 0x0000000fff477210 */ /* 0x080fe200037fe4ff */
[----:B------:R-:W-:Y:S01]  /*18f0*/  IMAD.X R67, RZ, RZ, R15, P0 ;  /* 0x000000ffff437224 */ /* 0x000fe200000e060f */
[----:B------:R-:W-:-:S02]  /*1900*/  IADD3.X R59, RZ, R15, RZ, P2, !PT ;  /* 0x0000000fff3b7210 */ /* 0x000fc400017fe4ff */
[----:B------:R-:W-:Y:S02]  /*1910*/  MOV R26, 0x1930 ;  /* 0x00001930001a7802 */ /* 0x000fe40000000f00 */
[----:B-1----:R-:W-:Y:S05]  /*1920*/  CALL.REL.NOINC `($_ZN7cutlass13device_kernelIN5flash19enable_sm80_to_sm89INS1_16FlashAttnBwdSm80INS1_25CollectiveMainloopBwdSm80ILi2ELi2EN4cute5tupleIJNS5_1CILi64EEENS7_ILi128EEES8_EEENS_10bfloat16_tEfNS_4arch4Sm80ELb0ELb1ELb1ELb1ELb0ELb0ELb0ELb0ELi2ELi2ELi4ELi2ELb1EEENS1_21CollectiveEpilogueBwdISA_SB_SD_Li256ELb1ELb0ELi2EEENS1_19SingleTileSchedulerILb1ELb0ELb0ELi128EEEEEEEEEvNT_6ParamsE$_ZZN4cute7idx2crdINS_5tupleIJiEEENS1_IJNS1_IJNS1_IJNS_1CILi8EEENS3_ILi2EEEEEES5_S5_NS3_ILi4EEEEEEEEEEEDaRKT_RKT0_ENKUlRKT_RKT0_E_clIiS8_EEDaSI_SL_) ;  /* 0x00008f9000007944 */ /* 0x002fea0003c00000 */
[----:B------:R-:W2:Y:S04]  /*1930*/  LDL R198, [R1+0x10] ;  /* 0x0000100001c67983 */ /* 0x000ea80000100800 */
[----:B------:R3:W5:Y:S01]  /*1940*/  LDL R199, [R1+0xc] ;  /* 0x00000c0001c77983 */ /* 0x0007620000100800 */
        /* <DEDUP_REMOVED lines=16> */
[----:B------:R-:W-:Y:S01]  /*1a50*/  IMAD.WIDE.U32 R16, R20, c[0x0][0x1e8], R6 ;  /* 0x00007a0014107a25 */ /* 0x000fe200078e0006 */
[----:B------:R-:W-:-:S02]  /*1a60*/  IADD3 R200, R14, 0xb0, RZ ;  /* 0x000000b00ec87810 */ /* 0x000fc40007ffe0ff */
[----:B------:R-:W-:Y:S01]  /*1a70*/  STL.64 [R1+0x130], R74 ;  /* 0x0001304a01007387 */ /* 0x000fe20000100a00 */
[----:B------:R-:W-:Y:S01]  /*1a80*/  IMAD R3, R20, c[0x0][0x1ec], R3 ;  /* 0x00007b0014037a24 */ /* 0x000fe200078e0203 */
[----:B------:R-:W-:Y:S01]  /*1a90*/  IADD3 R201, R14, 0x108, RZ ;  /* 0x000001080ec97810 */ /* 0x000fe20007ffe0ff */
[----:B------:R-:W-:Y:S01]  /*1aa0*/  IMAD.WIDE R10, R192, 0x80, R10 ;  /* 0x00000080c00a7825 */ /* 0x000fe200078e020a */
[----:B------:R-:W-:Y:S03]  /*1ab0*/  STL.64 [R1+0x100], R72 ;  /* 0x0001004801007387 */ /* 0x000fe60000100a00 */
[----:B------:R-:W-:Y:S01]  /*1ac0*/  IMAD.IADD R17, R17, 0x1, R3 ;  /* 0x0000000111117824 */ /* 0x000fe200078e0203 */
[----:B------:R-:W-:Y:S01]  /*1ad0*/  STL.64 [R1+0x158], R72 ;  /* 0x0001584801007387 */ /* 0x000fe20000100a00 */
[----:B------:R-:W-:Y:S02]  /*1ae0*/  IMAD R3, R11, c[0x0][0x1d8], RZ ;  /* 0x000076000b037a24 */ /* 0x000fe400078e02ff */
[C---:B------:R-:W-:Y:S01]  /*1af0*/  IMAD.WIDE.U32 R16, R10.reuse, c[0x0][0x1d8], R16 ;  /* 0x000076000a107a25 */ /* 0x040fe200078e0010 */
[----:B------:R-:W-:Y:S03]  /*1b00*/  STL [R1+0xa4], R30 ;  /* 0x0000a41e01007387 */ /* 0x000fe60000100800 */
[----:B------:R-:W-:Y:S01]  /*1b10*/  IMAD R3, R10, c[0x0][0x1dc], R3 ;  /* 0x000077000a037a24 */ /* 0x000fe200078e0203 */
[----:B------:R-:W-:Y:S01]  /*1b20*/  LEA R12, P1, R16, c[0x0][0x1c0], 0x1 ;  /* 0x00007000100c7a11 */ /* 0x000fe200078208ff */
[----:B------:R-:W-:Y:S01]  /*1b30*/  IMAD.SHL.U32 R22, R22, 0x2, RZ ;  /* 0x0000000216167824 */ /* 0x000fe200078e00ff */
[----:B------:R-:W-:Y:S01]  /*1b40*/  STL.64 [R1+0xb0], R70 ;  /* 0x0000b04601007387 */ /* 0x000fe20000100a00 */
[----:B------:R-:W-:-:S02]  /*1b50*/  IMAD.IADD R3, R17, 0x1, R3 ;  /* 0x0000000111037824 */ /* 0x000fc400078e0203 */
[----:B------:R-:W-:Y:S01]  /*1b60*/  IMAD R21, R21, c[0x0][0x1b0], RZ ;  /* 0x00006c0015157a24 */ /* 0x000fe200078e02ff */
[----:B------:R-:W-:Y:S01]  /*1b70*/  STL.64 [R1+0xb8], R68 ;  /* 0x0000b84401007387 */ /* 0x000fe20000100a00 */
[----:B------:R-:W-:Y:S01]  /*1b80*/  IMAD.WIDE.U32 R8, R24, c[0x0][0x1b0], R8 ;  /* 0x00006c0018087a25 */ /* 0x000fe200078e0008 */
[----:B------:R-:W-:Y:S02]  /*1b90*/  LEA.HI.X R13, R16, c[0x0][0x1c4], R3, 0x1, P1 ;  /* 0x00007100100d7a11 */ /* 0x000fe400008f0c03 */
[----:B------:R-:W-:Y:S01]  /*1ba0*/  IADD3 R16, P2, R12, UR7, RZ ;  /* 0x000000070c107c10 */ /* 0x000fe2000ff5e0ff */
[----:B------:R-:W-:Y:S01]  /*1bb0*/  IMAD R21, R24, c[0x0][0x1b4], R21 ;  /* 0x00006d0018157a24 */ /* 0x000fe200078e0215 */
[----:B------:R-:W-:Y:S01]  /*1bc0*/  STL.64 [R1+0xe8], R66 ;  /* 0x0000e84201007387 */ /* 0x000fe20000100a00 */
[----:B------:R-:W-:Y:S01]  /*1bd0*/  IMAD R3, R19, c[0x0][0x1b8], RZ ;  /* 0x00006e0013037a24 */ /* 0x000fe200078e02ff */
[----:B------:R-:W-:Y:S01]  /*1be0*/  IADD3.X R17, R13, UR5, RZ, P2, !PT ;  /* 0x000000050d117c10 */ /* 0x000fe200097fe4ff */
[----:B------:R-:W-:Y:S01]  /*1bf0*/  IMAD.IADD R9, R9, 0x1, R21 ;  /* 0x0000000109097824 */ /* 0x000fe200078e0215 */
[----:B------:R-:W-:Y:S01]  /*1c00*/  IADD3 R18, P2, R16, UR7, RZ ;  /* 0x0000000710127c10 */ /* 0x000fe2000ff5e0ff */
[C---:B------:R-:W-:Y:S01]  /*1c10*/  IMAD R3, R20.reuse, c[0x0][0x1bc], R3 ;  /* 0x00006f0014037a24 */ /* 0x040fe200078e0203 */
[----:B------:R-:W-:Y:S01]  /*1c20*/  STL.64 [R1+0xf0], R64 ;  /* 0x0000f04001007387 */ /* 0x000fe20000100a00 */
[----:B------:R-:W-:Y:S01]  /*1c30*/  IMAD.WIDE.U32 R8, R20, c[0x0][0x1b8], R8 ;  /* 0x00006e0014087a25 */ /* 0x000fe200078e0008 */
[----:B------:R-:W-:-:S02]  /*1c40*/  IADD3.X R19, R17, UR5, RZ, P2, !PT ;  /* 0x0000000511137c10 */ /* 0x000fc400097fe4ff */
[----:B------:R-:W-:Y:S01]  /*1c50*/  LOP3.LUT P2, RZ, R23, 0x4, RZ, 0xc0, !PT ;  /* 0x0000000417ff7812 */ /* 0x000fe2000784c0ff */
[----:B------:R-:W-:Y:S01]  /*1c60*/  IMAD.IADD R9, R9, 0x1, R3 ;  /* 0x0000000109097824 */ /* 0x000fe200078e0203 */
[----:B------:R-:W-:Y:S01]  /*1c70*/  STL.64 [R1+0x108], R62 ;  /* 0x0001083e01007387 */ /* 0x000fe20000100a00 */
[----:B------:R-:W-:Y:S02]  /*1c80*/  IMAD R3, R11, c[0x0][0x1a8], RZ ;  /* 0x00006a000b037a24 */ /* 0x000fe400078e02ff */
[C---:B------:R-:W-:Y:S01]  /*1c90*/  IMAD.WIDE.U32 R8, R10.reuse, c[0x0][0x1a8], R8 ;  /* 0x00006a000a087a25 */ /* 0x040fe200078e0008 */
[----:B------:R-:W-:Y:S03]  /*1ca0*/  STL.64 [R1+0x110], R60 ;  /* 0x0001103c01007387 */ /* 0x000fe60000100a00 */
[----:B------:R-:W-:Y:S01]  /*1cb0*/  IMAD R3, R10, c[0x0][0x1ac], R3 ;  /* 0x00006b000a037a24 */ /* 0x000fe200078e0203 */
[----:B------:R-:W-:Y:S01]  /*1cc0*/  STL.64 [R1+0xc0], R14 ;  /* 0x0000c00e01007387 */ /* 0x000fe20000100a00 */
[----:B------:R-:W-:-:S02]  /*1cd0*/  IMAD.SHL.U32 R186, R186, 0x2, RZ ;  /* 0x00000002baba7824 */ /* 0x000fc400078e00ff */
[----:B------:R-:W-:Y:S01]  /*1ce0*/  IMAD.IADD R3, R9, 0x1, R3 ;  /* 0x0000000109037824 */ /* 0x000fe200078e0203 */
[----:B------:R-:W-:Y:S04]  /*1cf0*/  STL.64 [R1+0x118], R14 ;  /* 0x0001180e01007387 */ /* 0x000fe80000100a00 */
[----:B------:R-:W-:Y:S04]  /*1d00*/  STL.64 [R1+0x140], R58 ;  /* 0x0001403a01007387 */ /* 0x000fe80000100a00 */
[----:B------:R-:W-:Y:S01]  /*1d10*/  STL.64 [R1+0x148], R56 ;  /* 0x0001483801007387 */ /* 0x000fe20000100a00 */
[----:B--2---:R-:W-:-:S04]  /*1d20*/  IMAD.IADD R209, R198, 0x1, -R197 ;  /* 0x00000001c6d17824 */ /* 0x004fc800078e0ac5 */
[----:B------:R-:W-:-:S05]  /*1d30*/  IMAD.IADD R6, R209, 0x1, -R4 ;  /* 0x00000001d1067824 */ /* 0x000fca00078e0a04 */
[C---:B------:R-:W-:Y:S02]  /*1d40*/  ISETP.GE.AND P4, PT, R6.reuse, 0x1, PT ;  /* 0x000000010600780c */ /* 0x040fe40003f86270 */
[C---:B------:R-:W-:Y:S02]  /*1d50*/  ISETP.GE.AND P3, PT, R6.reuse, 0x21, PT ;  /* 0x000000210600780c */ /* 0x040fe40003f66270 */
[C---:B------:R-:W-:Y:S02]  /*1d60*/  ISETP.GE.OR P0, PT, R5.reuse, c[0x0][0x1cc], !P4 ;  /* 0x0000730005007a0c */ /* 0x040fe40006706670 */
[C---:B------:R-:W-:Y:S02]  /*1d70*/  ISETP.GE.AND P6, PT, R6.reuse, 0x41, PT ;  /* 0x000000410600780c */ /* 0x040fe40003fc6270 */
[----:B------:R-:W-:Y:S02]  /*1d80*/  ISETP.GE.OR P1, PT, R5, c[0x0][0x1cc], !P3 ;  /* 0x0000730005007a0c */ /* 0x000fe40005f26670 */
        /* <DEDUP_REMOVED lines=8> */
[----:B------:R-:W-:Y:S01]  /*1e10*/  ISETP.GE.OR P6, PT, R5, c[0x0][0x19c], !P6 ;  /* 0x0000670005007a0c */ /* 0x000fe200077c6670 */
[----:B------:R1:W-:Y:S01]  /*1e20*/  LDGSTS.E.BYPASS.LTC128B.128 [R22+0x5080], [R16.64], !P1 ;  /* 0x0508000010167fae */ /* 0x0003e2000c901d4a */
[----:B------:R-:W-:-:S04]  /*1e30*/  IADD3 R6, P1, R18, UR7, RZ ;  /* 0x0000000712067c10 */ /* 0x000fc8000ff3e0ff */
[----:B------:R-:W-:Y:S01]  /*1e40*/  IADD3.X R7, R19, UR5, RZ, P1, !PT ;  /* 0x0000000513077c10 */ /* 0x000fe20008ffe4ff */
[----:B------:R-:W-:Y:S01]  /*1e50*/  ULDC.64 UR4, c[0x0][0x1a8] ;  /* 0x00006a0000047ab9 */ /* 0x000fe20000000a00 */
[----:B------:R-:W-:Y:S01]  /*1e60*/  LOP3.LUT P1, RZ, R23, 0x2, RZ, 0xc0, !PT ;  /* 0x0000000217ff7812 */ /* 0x000fe2000782c0ff */
[----:B------:R-:W-:Y:S02]  /*1e70*/  USHF.L.U32 UR7, UR4, 0x6, URZ ;  /* 0x0000000604077899 */ /* 0x000fe4000800063f */
[----:B------:R1:W-:Y:S01]  /*1e80*/  LDGSTS.E.BYPASS.LTC128B.128 [R22+0x6080], [R18.64], !P0 ;  /* 0x0608000012167fae */ /* 0x0003e2000c101d4a */
[C---:B------:R-:W-:Y:S01]  /*1e90*/  ISETP.GE.OR P0, PT, R5.reuse, c[0x0][0x1cc], !P5 ;  /* 0x0000730005007a0c */ /* 0x040fe20006f06670 */
[----:B------:R-:W-:Y:S01]  /*1ea0*/  USHF.L.U64.HI UR5, UR4, UR6, UR5 ;  /* 0x0000000604057299 */ /* 0x000fe20008010205 */
[----:B------:R-:W-:-:S11]  /*1eb0*/  ISETP.GE.OR P5, PT, R5, c[0x0][0x19c], !P5 ;  /* 0x0000670005007a0c */ /* 0x000fd60006fa6670 */
[----:B------:R2:W-:Y:S01]  /*1ec0*/  LDGSTS.E.BYPASS.LTC128B.128 [R22+0x7080], [R6.64], !P0 ;  /* 0x0708000006167fae */ /* 0x0005e2000c101d4a */
[----:B------:R-:W-:-:S03]  /*1ed0*/  LEA R10, P0, R8, c[0x0][0x190], 0x1 ;  /* 0x00006400080a7a11 */ /* 0x000fc600078008ff */
[----:B------:R-:W0:Y:S01]  /*1ee0*/  LDGDEPBAR ;  /* 0x00000000000079af */ /* 0x000e220000000000 */
[----:B------:R-:W-:Y:S01]  /*1ef0*/  LEA.HI.X R11, R8, c[0x0][0x194], R3, 0x1, P0 ;  /* 0x00006500080b7a11 */ /* 0x000fe200000f0c03 */
[----:B------:R-:W-:Y:S01]  /*1f00*/  IMAD.MOV.U32 R3, RZ, RZ, 0x40 ;  /* 0x00000040ff037424 */ /* 0x000fe200078e00ff */
[----:B------:R-:W-:-:S03]  /*1f10*/  IADD3 R8, P0, R10, UR7, RZ ;  /* 0x000000070a087c10 */ /* 0x000fc6000ff1e0ff */
[----:B------:R3:W-:Y:S01]  /*1f20*/  LDGSTS.E.BYPASS.LTC128B.128 [R22+0x80], [R10.64], !P4 ;  /* 0x000800000a167fae */ /* 0x0007e2000e101d4a */
[----:B------:R-:W-:Y:S02]  /*1f30*/  IADD3.X R9, R11, UR5, RZ, P0, !PT ;  /* 0x000000050b097c10 */ /* 0x000fe400087fe4ff */
[----:B-1----:R-:W-:Y:S02]  /*1f40*/  IADD3 R16, P0, R8, UR7, RZ ;  /* 0x0000000708107c10 */ /* 0x002fe4000ff1e0ff */
[----:B------:R-:W-:Y:S01]  /*1f50*/  ISETP.GE.AND P4, PT, R5, c[0x0][0x16c], PT ;  /* 0x00005b0005007a0c */ /* 0x000fe20003f86270 */
[----:B------:R1:W-:Y:S01]  /*1f60*/  LDGSTS.E.BYPASS.LTC128B.128 [R22+0x1080], [R8.64], !P3 ;  /* 0x0108000008167fae */ /* 0x0003e2000d901d4a */
[----:B------:R-:W-:Y:S02]  /*1f70*/  IADD3.X R17, R9, UR5, RZ, P0, !PT ;  /* 0x0000000509117c10 */ /* 0x000fe400087fe4ff */
[----:B------:R-:W-:Y:S01]  /*1f80*/  IADD3 R18, P0, R16, UR7, RZ ;  /* 0x0000000710127c10 */ /* 0x000fe2000ff1e0ff */
[----:B------:R-:W-:Y:S01]  /*1f90*/  UMOV UR7, URZ ;  /* 0x0000003f00077c82 */ /* 0x000fe20008000000 */
[----:B------:R-:W-:Y:S01]  /*1fa0*/  ISETP.GE.AND P3, PT, R5, c[0x0][0x1fc], PT ;  /* 0x00007f0005007a0c */ /* 0x000fe20003f66270 */
[----:B------:R1:W-:Y:S01]  /*1fb0*/  LDGSTS.E.BYPASS.LTC128B.128 [R22+0x2080], [R16.64], !P6 ;  /* 0x0208000010167fae */ /* 0x0003e2000f101d4a */
[----:B------:R-:W-:Y:S01]  /*1fc0*/  IADD3.X R19, R17, UR5, RZ, P0, !PT ;  /* 0x0000000511137c10 */ /* 0x000fe200087fe4ff */
[----:B----4-:R-:W-:Y:S01]  /*1fd0*/  IMAD.MOV.U32 R5, RZ, RZ, 0x20 ;  /* 0x00000020ff057424 */ /* 0x010fe200078e00ff */
[----:B------:R-:W-:-:S02]  /*1fe0*/  SEL R3, R3, 0xffffffc0, !P2 ;  /* 0xffffffc003037807 */ /* 0x000fc40005000000 */
[----:B--2---:R-:W-:Y:S01]  /*1ff0*/  SEL R6, RZ, 0x1, P4 ;  /* 0x00000001ff067807 */ /* 0x004fe20002000000 */
[----:B------:R2:W-:Y:S01]  /*2000*/  LDGSTS.E.BYPASS.LTC128B.128 [R22+0x3080], [R18.64], !P5 ;  /* 0x0308000012167fae */ /* 0x0005e2000e901d4a */
[C---:B------:R-:W-:Y:S02]  /*2010*/  IADD3 R12, P0, R14.reuse, 0x98, RZ ;  /* 0x000000980e0c7810 */ /* 0x040fe40007f1e0ff */
[----:B------:R-:W-:Y:S01]  /*2020*/  SEL R4, RZ, 0x1, P3 ;  /* 0x00000001ff047807 */ /* 0x000fe20001800000 */
[----:B------:R-:W0:Y:S01]  /*2030*/  LDGDEPBAR ;  /* 0x00000000000079af */ /* 0x000e220000000000 */
[----:B------:R-:W-:Y:S01]  /*2040*/  SEL R5, R5, 0xffffffe0, !P1 ;  /* 0xffffffe005057807 */ /* 0x000fe20004800000 */
[----:B------:R-:W-:Y:S02]  /*2050*/  IMAD.X R13, RZ, RZ, R15, P0 ;  /* 0x000000ffff0d7224 */ /* 0x000fe400000e060f */
[----:B------:R4:W-:Y:S01]  /*2060*/  STL.U8 [R1+0xa1], R6 ;  /* 0x0000a10601007387 */ /* 0x0009e20000100000 */
[----:B---3--:R-:W-:Y:S01]  /*2070*/  IADD3 R10, P0, R14, 0xa0, RZ ;  /* 0x000000a00e0a7810 */ /* 0x008fe20007f1e0ff */
[----:B------:R-:W-:-:S02]  /*2080*/  IMAD.IADD R7, R186, 0x1, R5 ;  /* 0x00000001ba077824 */ /* 0x000fc400078e0205 */
[----:B------:R3:W-:Y:S02]  /*2090*/  STL.U8 [R1+0xa8], R4 ;  /* 0x0000a80401007387 */ /* 0x0007e40000100000 */
[--C-:B------:R-:W-:Y:S01]  /*20a0*/  IMAD.X R11, RZ, RZ, R15.reuse, P0 ;  /* 0x000000ffff0b7224 */ /* 0x100fe200000e060f */
[----:B-1----:R-:W-:Y:S01]  /*20b0*/  IADD3 R8, P2, R14, 0xa1, RZ ;  /* 0x000000a10e087810 */ /* 0x002fe20007f5e0ff */
[----:B------:R-:W-:Y:S04]  /*20c0*/  STL.64 [R1+0xc8], R12 ;  /* 0x0000c80c01007387 */ /* 0x000fe80000100a00 */
[----:B------:R-:W-:Y:S01]  /*20d0*/  IMAD.X R9, RZ, RZ, R15, P2 ;  /* 0x000000ffff097224 */ /* 0x000fe200010e060f */
[----:B------:R-:W-:Y:S01]  /*20e0*/  STL.64 [R1+0xd0], R10 ;  /* 0x0000d00a01007387 */ /* 0x000fe20000100a00 */
[----:B------:R-:W-:-:S03]  /*20f0*/  IMAD.MOV.U32 R17, RZ, RZ, R194 ;  /* 0x000000ffff117224 */ /* 0x000fc600078e00c2 */
[----:B------:R-:W-:Y:S01]  /*2100*/  STL.64 [R1+0xe0], R8 ;  /* 0x0000e00801007387 */ /* 0x000fe20000100a00 */
[----:B--2---:R-:W-:Y:S01]  /*2110*/  IADD3 R18, P2, R14, 0xa4, RZ ;  /* 0x000000a40e127810 */ /* 0x004fe20007f5e0ff */
[----:B------:R-:W-:-:S04]  /*2120*/  DEPBAR.LE SB0, 0x1 ;  /* 0x000080400000791a */ /* 0x000fc80000000000 */
[----:B------:R-:W-:Y:S01]  /*2130*/  BAR.SYNC.DEFER_BLOCKING 0x0 ;  /* 0x0000000000007b1d */ /* 0x000fe20000010000 */
[----:B----4-:R-:W-:Y:S02]  /*2140*/  IMAD.IADD R6, R186, 0x1, R3 ;  /* 0x00000001ba067824 */ /* 0x010fe400078e0203 */
[----:B------:R-:W-:Y:S02]  /*2150*/  IMAD.X R19, RZ, RZ, R15, P2 ;  /* 0x000000ffff137224 */ /* 0x000fe400010e060f */
[----:B---3--:R-:W-:Y:S01]  /*2160*/  IMAD.IADD R4, R5, 0x1, R6 ;  /* 0x0000000105047824 */ /* 0x008fe200078e0206 */
[----:B------:R-:W-:Y:S04]  /*2170*/  STL.64 [R1+0x128], R10 ;  /* 0x0001280a01007387 */ /* 0x000fe80000100a00 */
[----:B------:R-:W-:Y:S04]  /*2180*/  STL.64 [R1+0xf8], R18 ;  /* 0x0000f81201007387 */ /* 0x000fe80000100a00 */
[----:B------:R-:W-:Y:S04]  /*2190*/  STL.64 [R1+0x150], R18 ;  /* 0x0001501201007387 */ /* 0x000fe80000100a00 */
[----:B------:R1:W-:Y:S04]  /*21a0*/  STL.64 [R1+0x120], R12 ;  /* 0x0001200c01007387 */ /* 0x0003e80000100a00 */
[----:B------:R-:W2:Y:S04]  /*21b0*/  LDSM.16.M88.4 R148, [R7+0x4080] ;  /* 0x004080000794783b */ /* 0x000ea80000000200 */
[----:B------:R-:W3:Y:S04]  /*21c0*/  LDSM.16.M88.4 R152, [R7+0x6080] ;  /* 0x006080000798783b */ /* 0x000ee80000000200 */
[----:B------:R-:W4:Y:S04]  /*21d0*/  LDSM.16.M88.4 R156, [R6+0x4080] ;  /* 0x00408000069c783b */ /* 0x000f280000000200 */
[----:B------:R-:W2:Y:S04]  /*21e0*/  LDSM.16.M88.4 R160, [R6+0x6080] ;  /* 0x0060800006a0783b */ /* 0x000ea80000000200 */
[----:B------:R-:W2:Y:S04]  /*21f0*/  LDSM.16.M88.4 R164, [R4+0x4080] ;  /* 0x0040800004a4783b */ /* 0x000ea80000000200 */
[----:B------:R-:W2:Y:S01]  /*2200*/  LDSM.16.M88.4 R168, [R4+0x6080] ;  /* 0x0060800004a8783b */ /* 0x000ea20000000200 */
[----:B-1----:R-:W-:-:S03]  /*2210*/  IADD3 R12, P1, R14, 0xa8, RZ ;  /* 0x000000a80e0c7810 */ /* 0x002fc60007f3e0ff */
[----:B------:R-:W1:Y:S02]  /*2220*/  LDSM.16.M88.4 R140, [R186+0x4080] ;  /* 0x00408000ba8c783b */ /* 0x000e640000000200 */
[----:B------:R-:W-:Y:S02]  /*2230*/  IMAD.X R13, RZ, RZ, R15, P1 ;  /* 0x000000ffff0d7224 */ /* 0x000fe400008e060f */
[----:B------:R-:W1:Y:S04]  /*2240*/  LDSM.16.M88.4 R144, [R186+0x6080] ;  /* 0x00608000ba90783b */ /* 0x000e680000000200 */
[----:B------:R3:W-:Y:S02]  /*2250*/  STL.64 [R1+0x138], R12 ;  /* 0x0001380c01007387 */ /* 0x0007e40000100a00 */
[----:B---3--:R-:W-:-:S02]  /*2260*/  MOV R12, 0x2290 ;  /* 0x00002290000c7802 */ /* 0x008fc40000000f00 */
[----:B------:R-:W-:Y:S06]  /*2270*/  BAR.SYNC.DEFER_BLOCKING 0x0 ;  /* 0x0000000000007b1d */ /* 0x000fec0000010000 */
[----:B-12-45:R-:W-:Y:S05]  /*2280*/  CALL.REL.NOINC `($_ZN7cutlass13device_kernelIN5flash19enable_sm80_to_sm89INS1_16FlashAttnBwdSm80INS1_25CollectiveMainloopBwdSm80ILi2ELi2EN4cute5tupleIJNS5_1CILi64EEENS7_ILi128EEES8_EEENS_10bfloat16_tEfNS_4arch4Sm80ELb0ELb1ELb1ELb1ELb0ELb0ELb0ELb0ELi2ELi2ELi4ELi2ELb1EEENS1_21CollectiveEpilogueBwdISA_SB_SD_Li256ELb1ELb0ELi2EEENS1_19SingleTileSchedulerILb1ELb0ELb0ELi128EEEEEEEEEvNT_6ParamsE$_ZZN5flash25CollectiveMainloopBwdSm80ILi2ELi2EN4cute5tupleIJNS1_1CILi64EEENS3_ILi128EEES4_EEEN7cutlass10bfloat16_tEfNS7_4arch4Sm80ELb0ELb1ELb1ELb1ELb0ELb0ELb0ELb0ELi2ELi2ELi4ELi2ELb1EE3mmaINS_16FlashAttnBwdSm80ISB_NS_21CollectiveEpilogueBwdIS6_S8_SA_Li256ELb1ELb0ELi2EEENS_19SingleTileSchedulerILb1ELb0ELb0ELi128EEEE13SharedStorageENS1_6TensorINS1_11ArrayEngineIfLm32EEENS1_6LayoutINS2_IJNS2_IJNS3_ILi2EEESO_EEESO_NS3_ILi4EEEEEENS2_IJNS2_IJNS3_ILi1EEESO_EEESQ_NS3_ILi8EEEEEEEEEEEEbRKNSB_6ParamsERT0_S12_iNS2_IJiiiEEERT_ENKUliiE_clEii) ;  /* 0x0000aef000007944 */ /* 0x036fea0003c00000 */
[----:B------:R-:W-:Y:S05]  /*2290*/  BSYNC B0 ;  /* 0x0000000000007941 */ /* 0x000fea0003800000 */
.L_x_411:
[----:B------:R-:W0:Y:S01]  /*22a0*/  LDGDEPBAR ;  /* 0x00000000000079af */ /* 0x000e220000000000 */
[----:B------:R-:W-:Y:S01]  /*22b0*/  BSSY B0, `(.L_x_412) ;  /* 0x0000005000007945 */ /* 0x000fe20003800000 */
[----:B------:R-:W-:Y:S01]  /*22c0*/  MOV R17, R194 ;  /* 0x000000c200117202 */ /* 0x000fe20000000f00 */
[----:B------:R-:W-:Y:S01]  /*22d0*/  UMOV UR6, URZ ;  /* 0x0000003f00067c82 */ /* 0x000fe20008000000 */
[----:B------:R-:W-:Y:S02]  /*22e0*/  MOV R12, 0x2300 ;  /* 0x00002300000c7802 */ /* 0x000fe40000000f00 */
[----:B-1----:R-:W-:Y:S05]  /*22f0*/  CALL.REL.NOINC `($_ZN7cutlass13device_kernelIN5flash19enable_sm80_to_sm89INS1_16FlashAttnBwdSm80INS1_25CollectiveMainloopBwdSm80ILi2ELi2EN4cute5tupleIJNS5_1CILi64EEENS7_ILi128EEES8_EEENS_10bfloat16_tEfNS_4arch4Sm80ELb0ELb1ELb1ELb1ELb0ELb0ELb0ELb0ELi2ELi2ELi4ELi2ELb1EEENS1_21CollectiveEpilogueBwdISA_SB_SD_Li256ELb1ELb0ELi2EEENS1_19SingleTileSchedulerILb1ELb0ELb0ELi128EEEEEEEEEvNT_6ParamsE$_ZZN5flash25CollectiveMainloopBwdSm80ILi2ELi2EN4cute5tupleIJNS1_1CILi64EEENS3_ILi128EEES4_EEEN7cutlass10bfloat16_tEfNS7_4arch4Sm80ELb0ELb1ELb1ELb1ELb0ELb0ELb0ELb0ELi2ELi2ELi4ELi2ELb1EE3mmaINS_16FlashAttnBwdSm80ISB_NS_21CollectiveEpilogueBwdIS6_S8_SA_Li256ELb1ELb0ELi2EEENS_19SingleTileSchedulerILb1ELb0ELb0ELi128EEEE13SharedStorageENS1_6TensorINS1_11ArrayEngineIfLm32EEENS1_6LayoutINS2_IJNS2_IJNS3_ILi2EEESO_EEESO_NS3_ILi4EEEEEENS2_IJNS2_IJNS3_ILi1EEESO_EEESQ_NS3_ILi8EEEEEEEEEEEEbRKNSB_6ParamsERT0_S12_iNS2_IJiiiEEERT_ENKUliiE0_clEii) ;  /* 0x0000985000007944 */ /* 0x002fea0003c00000 */
[----:B------:R-:W-:Y:S05]  /*2300*/  BSYNC B0 ;  /* 0x0000000000007941 */ /* 0x000fea0003800000 */
.L_x_412:
[----:B------:R-:W-:Y:S01]  /*2310*/  IADD3 R4, R194, 0x1, RZ ;  /* 0x00000001c2047810 */ /* 0x000fe20007ffe0ff */
[----:B------:R-:W0:Y:S03]  /*2320*/  LDGDEPBAR ;  /* 0x00000000000079af */ /* 0x000e260000000000 */
[----:B------:R-:W-:Y:S01]  /*2330*/  ISETP.GE.AND P0, PT, R4, R195, PT ;  /* 0x000000c30400720c */ /* 0x000fe20003f06270 */
[----:B------:R-:W0:-:S12]  /*2340*/  LDGDEPBAR ;  /* 0x00000000000079af */ /* 0x000e180000000000 */
[----:B------:R-:W-:Y:S05]  /*2350*/  @P0 BRA `(.L_x_413) ;  /* 0x0000028000000947 */ /* 0x000fea0003800000 */
[----:B-1----:R-:W2:Y:S04]  /*2360*/  LDL R6, [R1+0xa4] ;  /* 0x0000a40001067983 */ /* 0x002ea80000100800 */
[----:B------:R-:W3:Y:S04]  /*2370*/  LDL.64 R24, [R1+0x50] ;  /* 0x0000500001187983 */ /* 0x000ee80000100a00 */
[----:B------:R-:W4:Y:S04]  /*2380*/  LDL.U8 R11, [R1+0xa8] ;  /* 0x0000a800010b7983 */ /* 0x000f280000100000 */
[----:B------:R-:W5:Y:S04]  /*2390*/  LDL.U8 R10, [R1+0xa8] ;  /* 0x0000a800010a7983 */ /* 0x000f680000100000 */
[----:B------:R-:W3:Y:S04]  /*23a0*/  LDL R13, [R1+0xc] ;  /* 0x00000c00010d7983 */ /* 0x000ee80000100800 */
[----:B------:R-:W3:Y:S04]  /*23b0*/  LDL R12, [R1+0x98] ;  /* 0x00009800010c7983 */ /* 0x000ee80000100800 */
[----:B------:R-:W5:Y:S04]  /*23c0*/  LDL.64 R18, [R1+0x58] ;  /* 0x0000580001127983 */ /* 0x000f680000100a00 */
[----:B------:R-:W5:Y:S04]  /*23d0*/  LDL.64 R20, [R1+0x48] ;  /* 0x0000480001147983 */ /* 0x000f680000100a00 */
[----:B------:R-:W5:Y:S04]  /*23e0*/  LDL R15, [R1+0x60] ;  /* 0x00006000010f7983 */ /* 0x000f680000100800 */
[----:B------:R-:W5:Y:S01]  /*23f0*/  LDL.64 R16, [R1+0x88] ;  /* 0x0000880001107983 */ /* 0x000f620000100a00 */
[----:B--2---:R-:W-:-:S13]  /*2400*/  ISETP.GT.AND P2, PT, R6, 0x3f, PT ;  /* 0x0000003f0600780c */ /* 0x004fda0003f44270 */
[----:B------:R-:W2:Y:S04]  /*2410*/  @!P2 LDL.U8 R8, [R1+0x15] ;  /* 0x000015000108a983 */ /* 0x000ea80000100000 */
[----:B------:R-:W2:Y:S01]  /*2420*/  @!P2 LDL R9, [R1+0x90] ;  /* 0x000090000109a983 */ /* 0x000ea20000100800 */
[----:B------:R-:W-:Y:S01]  /*2430*/  SHF.R.S32.HI R7, RZ, 0x1f, R4 ;  /* 0x0000001fff077819 */ /* 0x000fe20000011404 */
[----:B------:R-:W-:Y:S01]  /*2440*/  IMAD.SHL.U32 R14, R4, 0x40, RZ ;  /* 0x00000040040e7824 */ /* 0x000fe200078e00ff */
[----:B----4-:R-:W-:Y:S01]  /*2450*/  LOP3.LUT R11, R11, 0x1, RZ, 0xc0, !PT ;  /* 0x000000010b0b7812 */ /* 0x010fe200078ec0ff */
[-C--:B---3--:R-:W-:Y:S01]  /*2460*/  IMAD R6, R25, R4.reuse, RZ ;  /* 0x0000000419067224 */ /* 0x088fe200078e02ff */
[----:B-----5:R-:W-:Y:S01]  /*2470*/  LOP3.LUT R10, R10, 0x1, RZ, 0xc0, !PT ;  /* 0x000000010a0a7812 */ /* 0x020fe200078ec0ff */
[----:B------:R-:W-:Y:S01]  /*2480*/  IMAD.WIDE.U32 R22, R24, R4, RZ ;  /* 0x0000000418167225 */ /* 0x000fe200078e00ff */
[----:B------:R-:W-:-:S02]  /*2490*/  IADD3 R12, -R12, R13, -R14 ;  /* 0x0000000d0c0c7210 */ /* 0x000fc40007ffe90e */
[----:B------:R-:W-:Y:S01]  /*24a0*/  ISETP.NE.U32.AND P4, PT, R11, 0x1, PT ;  /* 0x000000010b00780c */ /* 0x000fe20003f85070 */
[----:B------:R-:W-:Y:S01]  /*24b0*/  IMAD R6, R24, R7, R6 ;  /* 0x0000000718067224 */ /* 0x000fe200078e0206 */
[----:B------:R-:W-:Y:S02]  /*24c0*/  ISETP.NE.U32.AND P3, PT, R10, 0x1, PT ;  /* 0x000000010a00780c */ /* 0x000fe40003f65070 */
[----:B------:R-:W-:Y:S01]  /*24d0*/  LEA R10, P0, R22, R18, 0x1 ;  /* 0x00000012160a7211 */ /* 0x000fe200078008ff */
[----:B------:R-:W-:Y:S01]  /*24e0*/  IMAD.IADD R7, R23, 0x1, R6 ;  /* 0x0000000117077824 */ /* 0x000fe200078e0206 */
[C---:B------:R-:W-:Y:S02]  /*24f0*/  ISETP.LT.OR P4, PT, R12.reuse, 0x1, P4 ;  /* 0x000000010c00780c */ /* 0x040fe40002781670 */
[----:B------:R-:W-:Y:S02]  /*2500*/  ISETP.LT.OR P3, PT, R12, 0x21, P3 ;  /* 0x000000210c00780c */ /* 0x000fe40001f61670 */
[----:B------:R-:W-:-:S02]  /*2510*/  LEA.HI.X R11, R22, R19, R7, 0x1, P0 ;  /* 0x00000013160b7211 */ /* 0x000fc400000f0c07 */
[----:B------:R-:W-:Y:S02]  /*2520*/  LEA R6, P0, R20, R10, 0x1 ;  /* 0x0000000a14067211 */ /* 0x000fe400078008ff */
[----:B------:R-:W-:Y:S01]  /*2530*/  IADD3 R15, R15, -c[0x0][0x18], RZ ;  /* 0x800006000f0f7a10 */ /* 0x000fe20007ffe0ff */
[----:B------:R-:W-:Y:S01]  /*2540*/  IMAD.WIDE R16, R14, 0x4, R16 ;  /* 0x000000040e107825 */ /* 0x000fe200078e0210 */
        /* <DEDUP_REMOVED lines=8> */
[----:B------:R1:W-:Y:S02]  /*25d0*/  @!P2 LDGSTS.E.BYPASS.LTC128B.128 [R9+0x100], [R16.64], P1 ;  /* 0x001000001009afae */ /* 0x0003e40008901d4a */
.L_x_413:
[----:B-1----:R-:W-:Y:S01]  /*25e0*/  SHF.R.S32.HI R7, RZ, 0x1f, R42 ;  /* 0x0000001fff077819 */ /* 0x002fe2000001142a */
[----:B------:R-:W-:Y:S01]  /*25f0*/  IMAD.SHL.U32 R8, R46, 0x40, RZ ;  /* 0x000000402e087824 */ /* 0x000fe200078e00ff */
[----:B------:R-:W-:Y:S01]  /*2600*/  LOP3.LUT R41, R41, 0xffffffe0, RZ, 0xc0, !PT ;  /* 0xffffffe029297812 */ /* 0x000fe200078ec0ff */
[----:B------:R-:W-:Y:S01]  /*2610*/  IMAD.SHL.U32 R2, R2, 0x40, RZ ;  /* 0x0000004002027824 */ /* 0x000fe200078e00ff */
[----:B------:R-:W-:Y:S01]  /*2620*/  LEA.HI R7, R7, R42, RZ, 0x2 ;  /* 0x0000002a07077211 */ /* 0x000fe200078f10ff */
[----:B------:R-:W-:Y:S01]  /*2630*/  IMAD.SHL.U32 R6, R45, 0x10, RZ ;  /* 0x000000102d067824 */ /* 0x000fe200078e00ff */
[----:B------:R-:W-:Y:S01]  /*2640*/  LOP3.LUT R11, R8, 0x1c0, RZ, 0xc0, !PT ;  /* 0x000001c0080b7812 */ /* 0x000fe200078ec0ff */
[----:B------:R-:W-:Y:S01]  /*2650*/  IMAD.SHL.U32 R47, R47, 0x8, RZ ;  /* 0x000000082f2f7824 */ /* 0x000fe200078e00ff */
[----:B------:R-:W-:Y:S01]  /*2660*/  LOP3.LUT R7, R7, 0x1ffffffc, RZ, 0xc0, !PT ;  /* 0x1ffffffc07077812 */ /* 0x000fe200078ec0ff */
[----:B------:R-:W-:Y:S01]  /*2670*/  IMAD R38, R38, c[0x0][0x238], RZ ;  /* 0x00008e0026267a24 */ /* 0x000fe200078e02ff */
[----:B------:R-:W-:Y:S01]  /*2680*/  LOP3.LUT P5, RZ, R48, 0x4, RZ, 0xc0, !PT ;  /* 0x0000000430ff7812 */ /* 0x000fe200078ac0ff */
[----:B------:R-:W-:Y:S01]  /*2690*/  IMAD.SHL.U32 R4, R40, 0x20, RZ ;  /* 0x0000002028047824 */ /* 0x000fe200078e00ff */
[----:B------:R-:W-:Y:S01]  /*26a0*/  LOP3.LUT P3, RZ, R48, 0x2, RZ, 0xc0, !PT ;  /* 0x0000000230ff7812 */ /* 0x000fe2000786c0ff */
[----:B------:R-:W-:Y:S01]  /*26b0*/  IMAD.IADD R208, R42, 0x1, -R7 ;  /* 0x000000012ad07824 */ /* 0x000fe200078e0a07 */
[----:B------:R-:W-:Y:S01]  /*26c0*/  LOP3.LUT R9, R2, 0x1c0, RZ, 0xc0, !PT ;  /* 0x000001c002097812 */ /* 0x000fe200078ec0ff */
[----:B------:R-:W-:Y:S01]  /*26d0*/  IMAD.SHL.U32 R48, R48, 0x40, RZ ;  /* 0x0000004030307824 */ /* 0x000fe200078e00ff */
[----:B------:R-:W-:Y:S01]  /*26e0*/  LOP3.LUT R6, R11, 0x10, R6, 0xf8, !PT ;  /* 0x000000100b067812 */ /* 0x000fe200078ef806 */
[----:B------:R-:W-:Y:S01]  /*26f0*/  IMAD.SHL.U32 R7, R44, 0x8, RZ ;  /* 0x000000082c077824 */ /* 0x000fe200078e00ff */
[----:B------:R-:W-:Y:S01]  /*2700*/  SHF.R.S32.HI R35, RZ, 0x1f, R34 ;  /* 0x0000001fff237819 */ /* 0x000fe20000011422 */
[----:B------:R-:W-:Y:S01]  /*2710*/  IMAD.IADD R2, R34, 0x1, -R41 ;  /* 0x0000000122027824 */ /* 0x000fe200078e0a29 */
[----:B------:R-:W-:Y:S01]  /*2720*/  LOP3.LUT R48, R48, 0x1c0, RZ, 0xc0, !PT ;  /* 0x000001c030307812 */ /* 0x000fe200078ec0ff */
[C---:B------:R-:W-:Y:S01]  /*2730*/  IMAD R38, R33.reuse, c[0x0][0x23c], R38 ;  /* 0x00008f0021267a24 */ /* 0x040fe200078e0226 */
[----:B------:R-:W-:Y:S01]  /*2740*/  LOP3.LUT R7, R6, 0x8, R7, 0xf8, !PT ;  /* 0x0000000806077812 */ /* 0x000fe200078ef807 */
[----:B------:R-:W-:Y:S01]  /*2750*/  IMAD.WIDE.U32 R34, R33, c[0x0][0x238], R34 ;  /* 0x00008e0021227a25 */ /* 0x000fe200078e0022 */
[----:B------:R-:W-:Y:S01]  /*2760*/  SHF.R.U32.HI R6, RZ, 0x3, R11 ;  /* 0x00000003ff067819 */ /* 0x000fe2000001160b */
[----:B------:R-:W0:Y:S01]  /*2770*/  LDGDEPBAR ;  /* 0x00000000000079af */ /* 0x000e220000000000 */
[----:B------:R-:W-:Y:S01]  /*2780*/  SHF.R.S32.HI R11, RZ, 0x1f, R2 ;  /* 0x0000001fff0b7819 */ /* 0x000fe20000011402 */
[----:B------:R-:W-:Y:S01]  /*2790*/  IMAD.SHL.U32 R39, R39, 0x8, RZ ;  /* 0x0000000827277824 */ /* 0x000fe200078e00ff */
[----:B------:R-:W-:Y:S01]  /*27a0*/  LOP3.LUT R47, R48, 0x8, R47, 0xf8, !PT ;  /* 0x00000008302f7812 */ /* 0x000fe200078ef82f */
[----:B------:R-:W-:Y:S01]  /*27b0*/  IMAD.SHL.U32 R50, R50, 0x10, RZ ;  /* 0x0000001032327824 */ /* 0x000fe200078e00ff */
[C---:B------:R-:W-:Y:S01]  /*27c0*/  LOP3.LUT P1, RZ, R51.reuse, 0x4, RZ, 0xc0, !PT ;  /* 0x0000000433ff7812 */ /* 0x040fe2000782c0ff */
[----:B------:R-:W-:Y:S01]  /*27d0*/  IMAD.SHL.U32 R51, R51, 0x40, RZ ;  /* 0x0000004033337824 */ /* 0x000fe200078e00ff */
[----:B------:R-:W-:Y:S01]  /*27e0*/  SHF.R.U32.HI R48, RZ, 0x3, R48 ;  /* 0x00000003ff307819 */ /* 0x000fe20000011630 */
[----:B------:R-:W-:Y:S01]  /*27f0*/  IMAD.IADD R35, R35, 0x1, R38 ;  /* 0x0000000123237824 */ /* 0x000fe200078e0226 */
[----:B------:R-:W-:Y:S01]  /*2800*/  LEA.HI R11, R11, R2, RZ, 0x2 ;  /* 0x000000020b0b7211 */ /* 0x000fe200078f10ff */
[----:B------:R-:W-:Y:S01]  /*2810*/  IMAD.SHL.U32 R49, R49, 0x8, RZ ;  /* 0x0000000831317824 */ /* 0x000fe200078e00ff */
[----:B------:R-:W-:Y:S01]  /*2820*/  LOP3.LUT R47, R47, R48, RZ, 0x3c, !PT ;  /* 0x000000302f2f7212 */ /* 0x000fe200078e3cff */
[----:B------:R-:W-:Y:S01]  /*2830*/  IMAD.SHL.U32 R203, R32, 0x40, RZ ;  /* 0x0000004020cb7824 */ /* 0x000fe200078e00ff */
[----:B------:R-:W-:Y:S01]  /*2840*/  LOP3.LUT R4, R9, 0x20, R4, 0xf8, !PT ;  /* 0x0000002009047812 */ /* 0x000fe200078ef804 */
[----:B------:R-:W-:Y:S01]  /*2850*/  IMAD R36, R36, c[0x0][0x240], RZ ;  /* 0x0000900024247a24 */ /* 0x000fe200078e02ff */
[----:B------:R-:W-:Y:S01]  /*2860*/  SHF.R.S32.HI R13, RZ, 0x2, R11 ;  /* 0x00000002ff0d7819 */ /* 0x000fe2000001140b */
[----:B------:R-:W-:Y:S01]  /*2870*/  IMAD.IADD R180, R180, 0x1, R47 ;  /* 0x00000001b4b47824 */ /* 0x000fe200078e022f */
[----:B------:R-:W-:Y:S01]  /*2880*/  LOP3.LUT R51, R51, 0x1c0, RZ, 0xc0, !PT ;  /* 0x000001c033337812 */ /* 0x000fe200078ec0ff */
[----:B------:R-:W-:Y:S01]  /*2890*/  IMAD.WIDE.U32 R34, R37, c[0x0][0x240], R34 ;  /* 0x0000900025227a25 */ /* 0x000fe200078e0022 */
[----:B------:R-:W-:Y:S01]  /*28a0*/  LOP3.LUT R11, R11, 0x7ffffffc, RZ, 0xc0, !PT ;  /* 0x7ffffffc0b0b7812 */ /* 0x000fe200078ec0ff */
[----:B------:R-:W-:Y:S01]  /*28b0*/  CS2R R94, SRZ ;  /* 0x00000000005e7805 */ /* 0x000fe2000001ff00 */
[----:B------:R-:W-:Y:S01]  /*28c0*/  LOP3.LUT R4, R4, 0x18, R39, 0xf8, !PT ;  /* 0x0000001804047812 */ /* 0x000fe200078ef827 */
[----:B------:R-:W-:Y:S01]  /*28d0*/  IMAD.MOV.U32 R173, RZ, RZ, 0x40 ;  /* 0x00000040ffad7424 */ /* 0x000fe200078e00ff */
[----:B------:R-:W-:Y:S01]  /*28e0*/  SHF.R.U32.HI R9, RZ, 0x3, R9 ;  /* 0x00000003ff097819 */ /* 0x000fe20000011609 */
[----:B------:R-:W-:Y:S01]  /*28f0*/  IMAD.IADD R11, R2, 0x1, -R11 ;  /* 0x00000001020b7824 */ /* 0x000fe200078e0a0b */
[----:B------:R-:W-:Y:S01]  /*2900*/  LOP3.LUT R50, R51, 0x10, R50, 0xf8, !PT ;  /* 0x0000001033327812 */ /* 0x000fe200078ef832 */
[----:B------:R-:W-:Y:S01]  /*2910*/  IMAD R205, R37, c[0x0][0x244], R36 ;  /* 0x0000910025cd7a24 */ /* 0x000fe200078e0224 */
[----:B------:R-:W-:Y:S01]  /*2920*/  LOP3.LUT P4, RZ, R43, 0x4, RZ, 0xc0, !PT ;  /* 0x000000042bff7812 */ /* 0x000fe2000788c0ff */
[----:B------:R-:W-:Y:S01]  /*2930*/  IMAD R208, R208, 0x4, R11 ;  /* 0x00000004d0d07824 */ /* 0x000fe200078e020b */
[----:B------:R-:W-:Y:S01]  /*2940*/  LOP3.LUT R9, R4, R9, RZ, 0x3c, !PT ;  /* 0x0000000904097212 */ /* 0x000fe200078e3cff */
[----:B------:R-:W-:Y:S01]  /*2950*/  IMAD R185, R185, 0x200, R52 ;  /* 0x00000200b9b97824 */ /* 0x000fe200078e0234 */
[----:B------:R-:W-:Y:S01]  /*2960*/  LOP3.LUT R49, R50, 0x8, R49, 0xf8, !PT ;  /* 0x0000000832317812 */ /* 0x000fe200078ef831 */
[----:B------:R-:W-:Y:S01]  /*2970*/  IMAD.SHL.U32 R208, R208, 0x2, RZ ;  /* 0x00000002d0d07824 */ /* 0x000fe200078e00ff */
[----:B------:R-:W-:Y:S01]  /*2980*/  SHF.R.U32.HI R4, RZ, 0x3, R51 ;  /* 0x00000003ff047819 */ /* 0x000fe20000011633 */
[----:B------:R-:W-:Y:S01]  /*2990*/  IMAD.IADD R181, R0, 0x1, R9 ;  /* 0x0000000100b57824 */ /* 0x000fe200078e0209 */
[----:B------:R-:W-:Y:S01]  /*29a0*/  SHF.R.S32.HI R2, RZ, 0x1f, R203 ;  /* 0x0000001fff027819 */ /* 0x000fe200000114cb */
[----:B------:R-:W-:Y:S01]  /*29b0*/  IMAD R204, R204, 0x10, R13 ;  /* 0x00000010cccc7824 */ /* 0x000fe200078e020d */
[----:B------:R-:W-:Y:S01]  /*29c0*/  LEA R180, R180, 0x10480, 0x1 ;  /* 0x00010480b4b47811 */ /* 0x000fe200078e08ff */
[----:B------:R-:W-:Y:S01]  /*29d0*/  IMAD.MOV.U32 R183, RZ, RZ, RZ ;  /* 0x000000ffffb77224 */ /* 0x000fe200078e00ff */
[----:B------:R-:W-:Y:S01]  /*29e0*/  IADD3 R203, P2, R203, R34, RZ ;  /* 0x00000022cbcb7210 */ /* 0x000fe20007f5e0ff */
[----:B------:R-:W-:Y:S01]  /*29f0*/  CS2R R92, SRZ ;  /* 0x00000000005c7805 */ /* 0x000fe2000001ff00 */
[----:B------:R-:W-:Y:S01]  /*2a00*/  LOP3.LUT R7, R7, R6, RZ, 0x3c, !PT ;  /* 0x0000000607077212 */ /* 0x000fe200078e3cff */
[----:B------:R-:W-:Y:S01]  /*2a10*/  CS2R R98, SRZ ;  /* 0x0000000000627805 */ /* 0x000fe2000001ff00 */
[----:B------:R-:W-:Y:S01]  /*2a20*/  LOP3.LUT R175, R49, R4, RZ, 0x3c, !PT ;  /* 0x0000000431af7212 */ /* 0x000fe200078e3cff */
[----:B------:R-:W-:Y:S01]  /*2a30*/  CS2R R96, SRZ ;  /* 0x0000000000607805 */ /* 0x000fe2000001ff00 */
[C---:B------:R-:W-:Y:S01]  /*2a40*/  SEL R177, R173.reuse, 0xffffffc0, !P5 ;  /* 0xffffffc0adb17807 */ /* 0x040fe20006800000 */
[----:B------:R-:W-:Y:S01]  /*2a50*/  IMAD.IADD R176, R0, 0x1, R7 ;  /* 0x0000000100b07824 */ /* 0x000fe200078e0207 */
[----:B------:R-:W-:Y:S01]  /*2a60*/  IADD3 R184, R180, 0x20, RZ ;  /* 0x00000020b4b87810 */ /* 0x000fe20007ffe0ff */
[----:B------:R-:W-:Y:S01]  /*2a70*/  IMAD.IADD R175, R0, 0x1, R175 ;  /* 0x0000000100af7824 */ /* 0x000fe200078e02af */
[----:B------:R-:W-:Y:S01]  /*2a80*/  IADD3.X R205, R2, R35, R205, P2, !PT ;  /* 0x0000002302cd7210 */ /* 0x000fe200017fe4cd */
[----:B------:R-:W-:Y:S01]  /*2a90*/  IMAD.IADD R2, R186, 0x1, R3 ;  /* 0x00000001ba027824 */ /* 0x000fe200078e0203 */
[----:B------:R-:W-:Y:S01]  /*2aa0*/  LEA R206, R206, 0xc480, 0x1 ;  /* 0x0000c480cece7811 */ /* 0x000fe200078e08ff */
[C---:B------:R-:W-:Y:S01]  /*2ab0*/  IMAD.IADD R178, R180.reuse, 0x1, R177 ;  /* 0x00000001b4b27824 */ /* 0x040fe200078e02b1 */
[----:B------:R-:W-:Y:S01]  /*2ac0*/  @P3 IADD3 R184, R180, -0x20, RZ ;  /* 0xffffffe0b4b83810 */ /* 0x000fe20007ffe0ff */
[----:B------:R-:W-:Y:S01]  /*2ad0*/  IMAD.IADD R3, R186, 0x1, R5 ;  /* 0x00000001ba037824 */ /* 0x000fe200078e0205 */
[----:B------:R-:W-:Y:S01]  /*2ae0*/  LOP3.LUT P0, RZ, R46, 0x4, RZ, 0xc0, !PT ;  /* 0x000000042eff7812 */ /* 0x000fe2000780c0ff */
[----:B------:R-:W-:Y:S01]  /*2af0*/  CS2R R90, SRZ ;  /* 0x00000000005a7805 */ /* 0x000fe2000001ff00 */
[----:B------:R-:W-:Y:S01]  /*2b00*/  IADD3 R210, R198, 0x1, -R197 ;  /* 0x00000001c6d27810 */ /* 0x000fe20007ffe8c5 */
[----:B------:R-:W-:Y:S01]  /*2b10*/  CS2R R88, SRZ ;  /* 0x0000000000587805 */ /* 0x000fe2000001ff00 */
[C---:B------:R-:W-:Y:S01]  /*2b20*/  IADD3 R207, R206.reuse, 0x40, RZ ;  /* 0x00000040cecf7810 */ /* 0x040fe20007ffe0ff */
[----:B------:R-:W-:Y:S01]  /*2b30*/  CS2R R86, SRZ ;  /* 0x0000000000567805 */ /* 0x000fe2000001ff00 */
[----:B------:R-:W-:Y:S01]  /*2b40*/  SEL R174, R173, 0xffffffc0, !P1 ;  /* 0xffffffc0adae7807 */ /* 0x000fe20004800000 */
        /* <DEDUP_REMOVED lines=25> */
[----:B------:R-:W-:Y:S01]  /*2ce0*/  IMAD.SHL.U32 R185, R185, 0x2, RZ ;  /* 0x00000002b9b97824 */ /* 0x000fe200078e00ff */
[----:B------:R-:W-:Y:S01]  /*2cf0*/  SEL R173, R173, 0xffffffc0, !P0 ;  /* 0xffffffc0adad7807 */ /* 0x000fe20004000000 */
[----:B------:R-:W-:Y:S01]  /*2d00*/  IMAD.IADD R0, R5, 0x1, R2 ;  /* 0x0000000105007824 */ /* 0x000fe200078e0202 */
[----:B------:R-:W-:Y:S01]  /*2d10*/  @P4 IADD3 R207, R206, -0x40, RZ ;  /* 0xffffffc0cecf4810 */ /* 0x000fe20007ffe0ff */
[----:B------:R-:W-:Y:S01]  /*2d20*/  IMAD.IADD R209, R209, 0x1, -R208 ;  /* 0x00000001d1d17824 */ /* 0x000fe200078e0ad0 */
[----:B------:R-:W-:Y:S01]  /*2d30*/  LEA R181, R181, 0x80, 0x1 ;  /* 0x00000080b5b57811 */ /* 0x000fe200078e08ff */
[----:B------:R-:W-:Y:S01]  /*2d40*/  IMAD.IADD R177, R177, 0x1, R184 ;  /* 0x00000001b1b17824 */ /* 0x000fe200078e02b8 */
[----:B------:R-:W-:Y:S01]  /*2d50*/  IADD3 R210, -R208, R210, -R199 ;  /* 0x000000d2d0d27210 */ /* 0x000fe20007ffe9c7 */
[----:B------:R-:W-:Y:S01]  /*2d60*/  UMOV UR7, 0x1 ;  /* 0x0000000100077882 */ /* 0x000fe20000000000 */
[----:B------:R-:W-:Y:S01]  /*2d70*/  IADD3 R179, R184, 0x1000, RZ ;  /* 0x00001000b8b37810 */ /* 0x000fe20007ffe0ff */
[----:B------:R-:W-:-:S02]  /*2d80*/  UMOV UR6, URZ ;  /* 0x0000003f00067c82 */ /* 0x000fc40008000000 */
.L_x_432:
[----:B------:R-:W-:Y:S04]  /*2d90*/  DEPBAR.LE SB0, 0x1 ;  /* 0x000080400000791a */ /* 0x000fe80000000000 */
[----:B------:R-:W-:Y:S01]  /*2da0*/  BAR.SYNC.DEFER_BLOCKING 0x0 ;  /* 0x0000000000007b1d */ /* 0x000fe20000010000 */
[C---:B------:R-:W-:Y:S02]  /*2db0*/  SHF.L.U32 R189, R183.reuse, 0xc, RZ ;  /* 0x0000000cb7bd7819 */ /* 0x040fe400000006ff */
[----:B------:R-:W-:Y:S02]  /*2dc0*/  LEA R247, R183, R204, 0x6 ;  /* 0x000000ccb7f77211 */ /* 0x000fe400078e30ff */
[----:B------:R-:W-:Y:S02]  /*2dd0*/  IADD3 R100, R182, R189, RZ ;  /* 0x000000bdb6647210 */ /* 0x000fe40007ffe0ff */
[----:B------:R-:W-:Y:S02]  /*2de0*/  R2P PR, R193, 0x6 ;  /* 0x00000006c1007804 */ /* 0x000fe40000000000 */
[----:B------:R-:W-:Y:S02]  /*2df0*/  SHF.L.U32 R133, R100, 0x1, RZ ;  /* 0x0000000164857819 */ /* 0x000fe400000006ff */
[----:B------:R-:W-:Y:S02]  /*2e00*/  MOV R188, 0x40 ;  /* 0x0000004000bc7802 */ /* 0x000fe40000000f00 */
[C---:B------:R-:W-:Y:S02]  /*2e10*/  IADD3 R211, R133.reuse, 0x4080, RZ ;  /* 0x0000408085d37810 */ /* 0x040fe40007ffe0ff */
[----:B------:R-:W-:Y:S02]  /*2e20*/  IADD3 R191, R133, 0x40a0, RZ ;  /* 0x000040a085bf7810 */ /* 0x000fe40007ffe0ff */
[----:B------:R-:W-:Y:S02]  /*2e30*/  SEL R188, R188, 0xffffffc0, !P2 ;  /* 0xffffffc0bcbc7807 */ /* 0x000fe40005000000 */
[----:B------:R-:W-:Y:S02]  /*2e40*/  MOV R249, 0x1 ;  /* 0x0000000100f97802 */ /* 0x000fe40000000f00 */
[----:B------:R-:W-:Y:S02]  /*2e50*/  @P1 IADD3 R191, R211, -0x20, RZ ;  /* 0xffffffe0d3bf1810 */ /* 0x000fe40007ffe0ff */
[----:B------:R-:W-:Y:S01]  /*2e60*/  IADD3 R190, R133, R188, RZ ;  /* 0x000000bc85be7210 */ /* 0x000fe20007ffe0ff */
[----:B------:R-:W-:Y:S01]  /*2e70*/  LDSM.16.M88.4 R104, [R186+0x80] ;  /* 0x00008000ba68783b */ /* 0x000fe20000000200 */
[----:B------:R-:W-:Y:S01]  /*2e80*/  IADD3 R188, R188, R191, RZ ;  /* 0x000000bfbcbc7210 */ /* 0x000fe20007ffe0ff */
[----:B------:R-:W-:Y:S01]  /*2e90*/  ULDC UR4, c[0x0][0x2a0] ;  /* 0x0000a80000047ab9 */ /* 0x000fe20000000800 */
[----:B------:R-:W-:Y:S01]  /*2ea0*/  ISETP.LE.AND P1, PT, R249, c[0x0][0x2a8], PT ;  /* 0x0000aa00f9007a0c */ /* 0x000fe20003f23270 */
[----:B------:R-:W-:Y:S01]  /*2eb0*/  ULOP3.LUT UR4, URZ, UR4, URZ, 0x33, !UPT ;  /* 0x000000043f047292 */ /* 0x000fe2000f8e333f */
[----:B------:R-:W-:Y:S03]  /*2ec0*/  LEA R251, R194, R204, 0x6 ;  /* 0x000000ccc2fb7211 */ /* 0x000fe600078e30ff */
[----:B------:R-:W1:Y:S01]  /*2ed0*/  LDSM.16.M88.4 R100, [R133+0x4080] ;  /* 0x004080008564783b */ /* 0x000e620000000200 */
[--C-:B------:R-:W-:Y:S04]  /*2ee0*/  IADD3 R248, R251, c[0x0][0x2a4], R210.reuse ;  /* 0x0000a900fbf87a10 */ /* 0x100fe80007ffe0d2 */
[----:B------:R-:W-:Y:S03]  /*2ef0*/  IMNMX R248, R209, R248, PT ;  /* 0x000000f8d1f87217 */ /* 0x000fe60003800200 */
        /* <DEDUP_REMOVED lines=12> */
[----:B-1----:R-:W-:Y:S01]  /*2fc0*/  IADD3 R247, R251, UR4, R210 ;  /* 0x00000004fbf77c10 */ /* 0x002fe2000fffe0d2 */
        /* <DEDUP_REMOVED lines=114> */
.L_x_416:
[----:B------:R-:W-:Y:S11]  /*36f0*/  ISETP.NE.AND P0, PT, R249, c[0x0][0x2a8], PT ;  /* 0x0000aa00f9007a0c */ /* 0x000ff60003f05270 */
[----:B------:R-:W-:Y:S02]  /*3700*/  @!UPT UIADD3 URZ, URZ, URZ, URZ ;  /* 0x0000003f3f3ff290 */ /* 0x000fe4000fffe03f */
[----:B------:R-:W-:Y:S05]  /*3710*/  @P0 IMAD.HI.U32 R4, R6, c[0x0][0x2ac], RZ ;  /* 0x0000ab0006040a27 */ /* 0x000fea00078e00ff */
[----:B------:R-:W-:Y:S02]  /*3720*/  @P0 SHF.R.U32.HI R6, RZ, c[0x0][0x2b0], R4 ;  /* 0x0000ac00ff060a19 */ /* 0x000fe40000011604 */
.L_x_417:
[----:B------:R-:W-:Y:S05]  /*3730*/  BSYNC B0 ;  /* 0x0000000000007941 */ /* 0x000fea0003800000 */
.L_x_415:
[C-C-:B------:R-:W-:Y:S01]  /*3740*/  IADD3 R4, R251.reuse, UR4, R210.reuse ;  /* 0x00000004fb047c10 */ /* 0x140fe2000fffe0d2 */
[----:B------:R-:W-:Y:S01]  /*3750*/  IMAD R247, R6, c[0x0][0x2a8], -R197 ;  /* 0x0000aa0006f77a24 */ /* 0x000fe200078e0ac5 */
[----:B------:R-:W-:Y:S03]  /*3760*/  IADD3 R6, R251, c[0x0][0x2a4], R210 ;  /* 0x0000a900fb067a10 */ /* 0x000fe60007ffe0d2 */
[----:B------:R-:W-:Y:S01]  /*3770*/  IMAD.IADD R247, R247, 0x1, -R208 ;  /* 0x00000001f7f77824 */ /* 0x000fe200078e0ad0 */
[----:B------:R-:W-:Y:S04]  /*3780*/  IMNMX R5, R209, R6, PT ;  /* 0x00000006d1057217 */ /* 0x000fe80003800200 */
[----:B------:R-:W-:Y:S02]  /*3790*/  IADD3 R248, R247, c[0x0][0x2a8], RZ ;  /* 0x0000aa00f7f87a10 */ /* 0x000fe40007ffe0ff */
[----:B------:R-:W-:Y:S02]  /*37a0*/  IMNMX R247, R4, R247, !PT ;  /* 0x000000f704f77217 */ /* 0x000fe40007800200 */
[----:B------:R-:W-:Y:S02]  /*37b0*/  IMNMX R248, R5, R248, PT ;  /* 0x000000f805f87217 */ /* 0x000fe40003800200 */
.L_x_414:
        /* <DEDUP_REMOVED lines=16> */
.L_x_420:
[----:B------:R-:W-:Y:S11]  /*38c0*/  ISETP.NE.AND P0, PT, R249, c[0x0][0x2a8], PT ;  /* 0x0000aa00f9007a0c */ /* 0x000ff60003f05270 */
[----:B------:R-:W-:Y:S02]  /*38d0*/  @!UPT UIADD3 URZ, URZ, URZ, URZ ;  /* 0x0000003f3f3ff290 */ /* 0x000fe4000fffe03f */
[----:B------:R-:W-:Y:S05]  /*38e0*/  @P0 IMAD.HI.U32 R4, R6, c[0x0][0x2ac], RZ ;  /* 0x0000ab0006040a27 */ /* 0x000fea00078e00ff */
[----:B------:R-:W-:Y:S02]  /*38f0*/  @P0 SHF.R.U32.HI R6, RZ, c[0x0][0x2b0], R4 ;  /* 0x0000ac00ff060a19 */ /* 0x000fe40000011604 */
.L_x_421:
[----:B------:R-:W-:Y:S05]  /*3900*/  BSYNC B0 ;  /* 0x0000000000007941 */ /* 0x000fea0003800000 */
.L_x_419:
[----:B------:R-:W-:Y:S04]  /*3910*/  IMAD R5, R6, c[0x0][0x2a8], -R197 ;  /* 0x0000aa0006057a24 */ /* 0x000fe800078e0ac5 */
[----:B------:R-:W-:Y:S05]  /*3920*/  IMAD.IADD R4, R5, 0x1, -R208 ;  /* 0x0000000105047824 */ /* 0x000fea00078e0ad0 */
[----:B------:R-:W-:Y:S02]  /*3930*/  IADD3 R5, R4, c[0x0][0x2a8], RZ ;  /* 0x0000aa0004057a10 */ /* 0x000fe40007ffe0ff */
[----:B------:R-:W-:Y:S02]  /*3940*/  IMNMX R125, R125, R4, !PT ;  /* 0x000000047d7d7217 */ /* 0x000fe40007800200 */
[----:B------:R-:W-:Y:S02]  /*3950*/  IMNMX R124, R124, R5, PT ;  /* 0x000000057c7c7217 */ /* 0x000fe40003800200 */
.L_x_418:
        /* <DEDUP_REMOVED lines=16> */
.L_x_424:
[----:B------:R-:W-:Y:S11]  /*3a60*/  ISETP.NE.AND P0, PT, R249, c[0x0][0x2a8], PT ;  /* 0x0000aa00f9007a0c */ /* 0x000ff60003f05270 */
[----:B------:R-:W-:Y:S02]  /*3a70*/  @!UPT UIADD3 URZ, URZ, URZ, URZ ;  /* 0x0000003f3f3ff290 */ /* 0x000fe4000fffe03f */
[----:B------:R-:W-:Y:S05]  /*3a80*/  @P0 IMAD.HI.U32 R4, R6, c[0x0][0x2ac], RZ ;  /* 0x0000ab0006040a27 */ /* 0x000fea00078e00ff */
[----:B------:R-:W-:Y:S02]  /*3a90*/  @P0 SHF.R.U32.HI R6, RZ, c[0x0][0x2b0], R4 ;  /* 0x0000ac00ff060a19 */ /* 0x000fe40000011604 */
.L_x_425:
[----:B------:R-:W-:Y:S05]  /*3aa0*/  BSYNC B0 ;  /* 0x0000000000007941 */ /* 0x000fea0003800000 */
.L_x_423:
[----:B------:R-:W-:Y:S04]  /*3ab0*/  IMAD R5, R6, c[0x0][0x2a8], -R197 ;  /* 0x0000aa0006057a24 */ /* 0x000fe800078e0ac5 */
[----:B------:R-:W-:Y:S05]  /*3ac0*/  IMAD.IADD R4, R5, 0x1, -R208 ;  /* 0x0000000105047824 */ /* 0x000fea00078e0ad0 */
[----:B------:R-:W-:Y:S02]  /*3ad0*/  IADD3 R5, R4, c[0x0][0x2a8], RZ ;  /* 0x0000aa0004057a10 */ /* 0x000fe40007ffe0ff */
[----:B------:R-:W-:Y:S02]  /*3ae0*/  IMNMX R123, R123, R4, !PT ;  /* 0x000000047b7b7217 */ /* 0x000fe40007800200 */
[----:B------:R-:W-:Y:S02]  /*3af0*/  IMNMX R122, R122, R5, PT ;  /* 0x000000057a7a7217 */ /* 0x000fe40003800200 */
.L_x_422:
        /* <DEDUP_REMOVED lines=16> */
.L_x_428:
[----:B------:R-:W-:Y:S11]  /*3c00*/  ISETP.NE.AND P0, PT, R249, c[0x0][0x2a8], PT ;  /* 0x0000aa00f9007a0c */ /* 0x000ff60003f05270 */
[----:B------:R-:W-:Y:S02]  /*3c10*/  @!UPT UIADD3 URZ, URZ, URZ, URZ ;  /* 0x0000003f3f3ff290 */ /* 0x000fe4000fffe03f */
[----:B------:R-:W-:Y:S05]  /*3c20*/  @P0 IMAD.HI.U32 R5, R4, c[0x0][0x2ac], RZ ;  /* 0x0000ab0004050a27 */ /* 0x000fea00078e00ff */
[----:B------:R-:W-:Y:S02]  /*3c30*/  @P0 SHF.R.U32.HI R4, RZ, c[0x0][0x2b0], R5 ;  /* 0x0000ac00ff040a19 */ /* 0x000fe40000011605 */
.L_x_429:
[----:B------:R-:W-:Y:S05]  /*3c40*/  BSYNC B0 ;  /* 0x0000000000007941 */ /* 0x000fea0003800000 */
.L_x_427:
[----:B------:R-:W-:Y:S04]  /*3c50*/  IMAD R5, R4, c[0x0][0x2a8], -R197 ;  /* 0x0000aa0004057a24 */ /* 0x000fe800078e0ac5 */
[----:B------:R-:W-:Y:S05]  /*3c60*/  IMAD.IADD R4, R5, 0x1, -R208 ;  /* 0x0000000105047824 */ /* 0x000fea00078e0ad0 */
[----:B------:R-:W-:Y:S02]  /*3c70*/  IADD3 R5, R4, c[0x0][0x2a8], RZ ;  /* 0x0000aa0004057a10 */ /* 0x000fe40007ffe0ff */
[----:B------:R-:W-:Y:S02]  /*3c80*/  IMNMX R121, R121, R4, !PT ;  /* 0x0000000479797217 */ /* 0x000fe40007800200 */
[----:B------:R-:W-:Y:S02]  /*3c90*/  IMNMX R120, R120, R5, PT ;  /* 0x0000000578787217 */ /* 0x000fe40003800200 */
.L_x_426:
[----:B------:R-:W-:Y:S04]  /*3ca0*/  DEPBAR.LE SB0, 0x1 ;  /* 0x000080400000791a */ /* 0x000fe80000000000 */
[----:B------:R-:W-:Y:S01]  /*3cb0*/  BAR.SYNC.DEFER_BLOCKING 0x0 ;  /* 0x0000000000007b1d */ /* 0x000fe20000010000 */
[----:B------:R-:W-:Y:S01]  /*3cc0*/  IMAD.MOV.U32 R116, RZ, RZ, 0x20 ;  /* 0x00000020ff747424 */ /* 0x000fe200078e00ff */
[----:B------:R-:W-:Y:S01]  /*3cd0*/  LOP3.LUT P0, RZ, R187, 0x2, RZ, 0xc0, !PT ;  /* 0x00000002bbff7812 */ /* 0x000fe2000780c0ff */
[----:B------:R-:W-:Y:S01]  /*3ce0*/  IMAD.IADD R5, R172, 0x1, R189 ;  /* 0x00000001ac057824 */ /* 0x000fe200078e02bd */
[----:B------:R-:W-:Y:S02]  /*3cf0*/  IADD3 R17, R194, 0x1, RZ ;  /* 0x00000001c2117810 */ /* 0x000fe40007ffe0ff */
[----:B------:R-:W-:Y:S01]  /*3d00*/  SEL R116, R116, 0xffffffe0, !P0 ;  /* 0xffffffe074747807 */ /* 0x000fe20004000000 */
[----:B------:R-:W-:Y:S01]  /*3d10*/  IMAD.SHL.U32 R117, R5, 0x2, RZ ;  /* 0x0000000205757824 */ /* 0x000fe200078e00ff */
        /* <DEDUP_REMOVED lines=9> */
[----:B-1234-:R-:W-:Y:S05]  /*3db0*/  CALL.REL.NOINC `($_ZN7cutlass13device_kernelIN5flash19enable_sm80_to_sm89INS1_16FlashAttnBwdSm80INS1_25CollectiveMainloopBwdSm80ILi2ELi2EN4cute5tupleIJNS5_1CILi64EEENS7_ILi128EEES8_EEENS_10bfloat16_tEfNS_4arch4Sm80ELb0ELb1ELb1ELb1ELb0ELb0ELb0ELb0ELi2ELi2ELi4ELi2ELb1EEENS1_21CollectiveEpilogueBwdISA_SB_SD_Li256ELb1ELb0ELi2EEENS1_19SingleTileSchedulerILb1ELb0ELb0ELi128EEEEEEEEEvNT_6ParamsE$_ZZN5flash25CollectiveMainloopBwdSm80ILi2ELi2EN4cute5tupleIJNS1_1CILi64EEENS3_ILi128EEES4_EEEN7cutlass10bfloat16_tEfNS7_4arch4Sm80ELb0ELb1ELb1ELb1ELb0ELb0ELb0ELb0ELi2ELi2ELi4ELi2ELb1EE3mmaINS_16FlashAttnBwdSm80ISB_NS_21CollectiveEpilogueBwdIS6_S8_SA_Li256ELb1ELb0ELi2EEENS_19SingleTileSchedulerILb1ELb0ELb0ELi128EEEE13SharedStorageENS1_6TensorINS1_11ArrayEngineIfLm32EEENS1_6LayoutINS2_IJNS2_IJNS3_ILi2EEESO_EEESO_NS3_ILi4EEEEEENS2_IJNS2_IJNS3_ILi1EEESO_EEESQ_NS3_ILi8EEEEEEEEEEEEbRKNSB_6ParamsERT0_S12_iNS2_IJiiiEEERT_ENKUliiE_clEii) ;  /* 0x000093c000007944 */ /* 0x01efea0003c00000 */
[----:B------:R-:W-:Y:S05]  /*3dc0*/  BSYNC B0 ;  /* 0x0000000000007941 */ /* 0x000fea0003800000 */
.L_x_430:
        /* <DEDUP_REMOVED lines=11> */
[----:B------:R-:W-:Y:S02]  /*3e80*/  ISETP.GT.AND P2, PT, R247, 0x41, P0 ;  /* 0x00000041f700780c */ /* 0x000fe40000744270 */
[----:B------:R-:W-:Y:S02]  /*3e90*/  IADD3 R118, R118, R117, RZ ;  /* 0x0000007576767210 */ /* 0x000fe40007ffe0ff */
[C---:B------:R-:W-:Y:S01]  /*3ea0*/  ISETP.LT.OR P6, PT, R248.reuse, 0x62, P6 ;  /* 0x00000062f800780c */ /* 0x040fe200037c1670 */
[C---:B------:R-:W-:Y:S01]  /*3eb0*/  HMMA.16816.F32.BF16 R16, R100.reuse, R142, RZ ;  /* 0x0000008e6410723c */ /* 0x040fe200000418ff */
[----:B------:R-:W-:Y:S02]  /*3ec0*/  ISETP.LT.OR P2, PT, R248, 0x42, P2 ;  /* 0x00000042f800780c */ /* 0x000fe40001741670 */
[C---:B------:R-:W-:Y:S02]  /*3ed0*/  ISETP.GT.AND P5, PT, R125.reuse, RZ, P0 ;  /* 0x000000ff7d00720c */ /* 0x040fe400007a4270 */
[C---:B------:R-:W-:Y:S02]  /*3ee0*/  ISETP.GT.AND P4, PT, R125.reuse, 0x1, P0 ;  /* 0x000000017d00780c */ /* 0x040fe40000784270 */
[----:B------:R-:W-:Y:S01]  /*3ef0*/  ISETP.GT.AND P3, PT, R125, 0x20, P0 ;  /* 0x000000207d00780c */ /* 0x000fe20000764270 */
[-C--:B------:R-:W-:Y:S01]  /*3f00*/  HMMA.16816.F32.BF16 R20, R100, R144.reuse, RZ ;  /* 0x000000906414723c */ /* 0x080fe200000418ff */
[C---:B------:R-:W-:Y:S02]  /*3f10*/  ISETP.LT.OR P5, PT, R124.reuse, 0x1, P5 ;  /* 0x000000017c00780c */ /* 0x040fe40002fa1670 */
[C---:B------:R-:W-:Y:S02]  /*3f20*/  ISETP.LT.OR P3, PT, R124.reuse, 0x21, P3 ;  /* 0x000000217c00780c */ /* 0x040fe40001f61670 */
[----:B------:R-:W-:Y:S02]  /*3f30*/  ISETP.LT.OR P4, PT, R124, 0x2, P4 ;  /* 0x000000027c00780c */ /* 0x000fe40002781670 */
[----:B------:R-:W-:Y:S01]  /*3f40*/  FSEL R132, R211, -INF , !P5 ;  /* 0xff800000d3847808 */ /* 0x000fe20006800000 */
[C---:B------:R-:W-:Y:S01]  /*3f50*/  HMMA.16816.F32.BF16 R24, R104.reuse, R144, RZ ;  /* 0x000000906818723c */ /* 0x040fe200000418ff */
[C---:B------:R-:W-:Y:S02]  /*3f60*/  FSEL R130, R212.reuse, -INF , !P4 ;  /* 0xff800000d4827808 */ /* 0x040fe40006000000 */
[----:B------:R-:W-:Y:S01]  /*3f70*/  ISETP.GT.AND P5, PT, R125, 0x60, P0 ;  /* 0x000000607d00780c */ /* 0x000fe200007a4270 */
[----:B------:R-:W-:Y:S01]  /*3f80*/  FFMA.FTZ R211, -R211, R211, 1 ;  /* 0x3f800000d3d37423 */ /* 0x000fe200000101d3 */
[----:B------:R-:W-:Y:S01]  /*3f90*/  ISETP.GT.AND P4, PT, R125, 0x61, P0 ;  /* 0x000000617d00780c */ /* 0x000fe20000784270 */
[----:B------:R-:W-:Y:S01]  /*3fa0*/  FFMA.FTZ R212, -R212, R212, 1 ;  /* 0x3f800000d4d47423 */ /* 0x000fe200000101d4 */
[C---:B------:R-:W-:Y:S01]  /*3fb0*/  ISETP.LT.OR P5, PT, R124.reuse, 0x61, P5 ;  /* 0x000000617c00780c */ /* 0x040fe20002fa1670 */
[-C--:B------:R-:W-:Y:S01]  /*3fc0*/  HMMA.16816.F32.BF16 R28, R104, R146.reuse, RZ ;  /* 0x00000092681c723c */ /* 0x080fe200000418ff */
[----:B------:R-:W-:Y:S01]  /*3fd0*/  LDSM.16.M88.4 R104, [R119+0x9080] ;  /* 0x009080007768783b */ /* 0x000fe20000000200 */
[----:B------:R-:W-:Y:S02]  /*3fe0*/  ISETP.LT.OR P4, PT, R124, 0x62, P4 ;  /* 0x000000627c00780c */ /* 0x000fe40002781670 */
[----:B------:R-:W-:Y:S04]  /*3ff0*/  ISETP.GT.AND P1, PT, R247, RZ, P0 ;  /* 0x000000fff700720c */ /* 0x000fe80000724270 */
[----:B------:R-:W-:Y:S01]  /*4000*/  HMMA.16816.F32.BF16 R32, R100, R146, RZ ;  /* 0x000000926420723c */ /* 0x000fe200000418ff */
[----:B------:R1:W2:Y:S01]  /*4010*/  LDSM.16.M88.4 R100, [R119+0x8080] ;  /* 0x008080007764783b */ /* 0x0002a20000000200 */
[C---:B------:R-:W-:Y:S04]  /*4020*/  ISETP.LT.OR P1, PT, R248.reuse, 0x1, P1 ;  /* 0x00000001f800780c */ /* 0x040fe80000f21670 */
[C---:B------:R-:W-:Y:S01]  /*4030*/  FSEL R127, R213.reuse, -INF , !P1 ;  /* 0xff800000d57f7808 */ /* 0x040fe20004800000 */
[----:B------:R-:W-:Y:S01]  /*4040*/  FFMA.FTZ R213, -R213, R213, 1 ;  /* 0x3f800000d5d57423 */ /* 0x000fe200000101d5 */
[-C--:B------:R-:W-:Y:S01]  /*4050*/  HMMA.16816.F32.BF16 R4, R108, R148.reuse, R4 ;  /* 0x000000946c04723c */ /* 0x080fe20000041804 */
[----:B------:R-:W-:Y:S03]  /*4060*/  ISETP.GT.AND P1, PT, R247, 0x1, P0 ;  /* 0x00000001f700780c */ /* 0x000fe60000724270 */
[--C-:B------:R-:W-:Y:S01]  /*4070*/  FFMA.FTZ R126, R127, c[0x0][0x29c], -R246.reuse ;  /* 0x0000a7007f7e7a23 */ /* 0x100fe200000108f6 */
[----:B------:R-:W-:Y:S03]  /*4080*/  ISETP.LT.OR P1, PT, R248, 0x2, P1 ;  /* 0x00000002f800780c */ /* 0x000fe60000f21670 */
[C---:B------:R-:W-:Y:S01]  /*4090*/  HMMA.16816.F32.BF16 R8, R112.reuse, R148, R8 ;  /* 0x000000947008723c */ /* 0x040fe20000041808 */
[C---:B------:R-:W-:Y:S01]  /*40a0*/  FSEL R127, R214.reuse, -INF , !P1 ;  /* 0xff800000d67f7808 */ /* 0x040fe20004800000 */
[----:B------:R-:W3:Y:S01]  /*40b0*/  MUFU.EX2 R126, R126 ;  /* 0x0000007e007e7308 */ /* 0x000ee20000000800 */
[----:B------:R-:W-:Y:S01]  /*40c0*/  ISETP.GT.AND P1, PT, R247, 0x20, P0 ;  /* 0x00000020f700780c */ /* 0x000fe20000724270 */
[----:B------:R-:W-:Y:S03]  /*40d0*/  FFMA.FTZ R214, -R214, R214, 1 ;  /* 0x3f800000d6d67423 */ /* 0x000fe600000101d6 */
[C---:B------:R-:W-:Y:S01]  /*40e0*/  ISETP.LT.OR P1, PT, R248.reuse, 0x21, P1 ;  /* 0x00000021f800780c */ /* 0x040fe20000f21670 */
[-C--:B------:R-:W-:Y:S01]  /*40f0*/  HMMA.16816.F32.BF16 R12, R112, R150.reuse, R12 ;  /* 0x00000096700c723c */ /* 0x080fe2000004180c */
[--C-:B-1----:R-:W-:Y:S06]  /*4100*/  FFMA.FTZ R119, R127, c[0x0][0x29c], -R246.reuse ;  /* 0x0000a7007f777a23 */ /* 0x102fec00000108f6 */
[----:B------:R-:W1:Y:S01]  /*4110*/  MUFU.EX2 R119, R119 ;  /* 0x0000007700777308 */ /* 0x000e620000000800 */
[C---:B------:R-:W-:Y:S08]  /*4120*/  HMMA.16816.F32.BF16 R16, R108.reuse, R150, R16 ;  /* 0x000000966c10723c */ /* 0x040ff00000041810 */
[-C--:B------:R-:W-:Y:S08]  /*4130*/  HMMA.16816.F32.BF16 R20, R108, R152.reuse, R20 ;  /* 0x000000986c14723c */ /* 0x080ff00000041814 */
[C---:B------:R-:W-:Y:S08]  /*4140*/  HMMA.16816.F32.BF16 R24, R112.reuse, R152, R24 ;  /* 0x000000987018723c */ /* 0x040ff00000041818 */
        /* <DEDUP_REMOVED lines=8> */
[-C--:B--2---:R-:W-:Y:S01]  /*41d0*/  HMMA.16816.F32.BF16 R4, R100, R156.reuse, R4 ;  /* 0x0000009c6404723c */ /* 0x084fe20000041804 */
[C---:B------:R-:W-:Y:S01]  /*41e0*/  FSEL R109, R224.reuse, -INF , !P1 ;  /* 0xff800000e06d7808 */ /* 0x040fe20004800000 */
[----:B------:R-:W2:Y:S01]  /*41f0*/  MUFU.EX2 R127, R127 ;  /* 0x0000007f007f7308 */ /* 0x000ea20000000800 */
[----:B------:R-:W-:Y:S01]  /*4200*/  ISETP.GT.AND P1, PT, R247, 0x40, P0 ;  /* 0x00000040f700780c */ /* 0x000fe20000724270 */
[----:B------:R-:W-:Y:S01]  /*4210*/  FFMA.FTZ R224, -R224, R224, 1 ;  /* 0x3f800000e0e07423 */ /* 0x000fe200000101e0 */
[----:B------:R-:W-:Y:S01]  /*4220*/  ISETP.GT.AND P6, PT, R125, 0x41, P0 ;  /* 0x000000417d00780c */ /* 0x000fe200007c4270 */
[--C-:B------:R-:W-:Y:S01]  /*4230*/  FFMA.FTZ R128, R109, c[0x0][0x29c], -R246.reuse ;  /* 0x0000a7006d807a23 */ /* 0x100fe200000108f6 */
[----:B------:R-:W-:Y:S01]  /*4240*/  ISETP.LT.OR P1, PT, R248, 0x41, P1 ;  /* 0x00000041f800780c */ /* 0x000fe20000f21670 */
[C---:B------:R-:W-:Y:S01]  /*4250*/  HMMA.16816.F32.BF16 R8, R104.reuse, R156, R8 ;  /* 0x0000009c6808723c */ /* 0x040fe20000041808 */
[----:B------:R-:W-:Y:S03]  /*4260*/  ISETP.LT.OR P6, PT, R124, 0x42, P6 ;  /* 0x000000427c00780c */ /* 0x000fe600037c1670 */
[----:B------:R-:W-:Y:S01]  /*4270*/  FSEL R109, R227, -INF , !P1 ;  /* 0xff800000e36d7808 */ /* 0x000fe20004800000 */
[----:B------:R-:W4:Y:S01]  /*4280*/  MUFU.EX2 R128, R128 ;  /* 0x0000008000807308 */ /* 0x000f220000000800 */
[----:B------:R-:W-:Y:S02]  /*4290*/  ISETP.GT.AND P1, PT, R247, 0x60, P0 ;  /* 0x00000060f700780c */ /* 0x000fe40000724270 */
[-C--:B------:R-:W-:Y:S01]  /*42a0*/  HMMA.16816.F32.BF16 R12, R104, R158.reuse, R12 ;  /* 0x0000009e680c723c */ /* 0x080fe2000004180c */
[--C-:B------:R-:W-:Y:S01]  /*42b0*/  FFMA.FTZ R116, R109, c[0x0][0x29c], -R246.reuse ;  /* 0x0000a7006d747a23 */ /* 0x100fe200000108f6 */
[----:B------:R-:W-:Y:S02]  /*42c0*/  ISETP.LT.OR P1, PT, R248, 0x61, P1 ;  /* 0x00000061f800780c */ /* 0x000fe40000f21670 */
[----:B------:R-:W-:Y:S02]  /*42d0*/  FSEL R109, R228, -INF , !P2 ;  /* 0xff800000e46d7808 */ /* 0x000fe40005000000 */
[----:B------:R-:W-:Y:S01]  /*42e0*/  FSEL R136, R230, -INF , !P6 ;  /* 0xff800000e6887808 */ /* 0x000fe20007000000 */
[----:B------:R-:W-:Y:S01]  /*42f0*/  MUFU.EX2 R116, R116 ;  /* 0x0000007400747308 */ /* 0x000fe20000000800 */
[C---:B------:R-:W-:Y:S01]  /*4300*/  HMMA.16816.F32.BF16 R16, R100.reuse, R158, R16 ;  /* 0x0000009e6410723c */ /* 0x040fe20000041810 */
[--C-:B------:R-:W-:Y:S01]  /*4310*/  FFMA.FTZ R117, R109, c[0x0][0x29c], -R246.reuse ;  /* 0x0000a7006d757a23 */ /* 0x100fe200000108f6 */
[----:B------:R-:W-:Y:S02]  /*4320*/  ISETP.GT.AND P6, PT, R123, 0x21, P0 ;  /* 0x000000217b00780c */ /* 0x000fe400007c4270 */
[C---:B------:R-:W-:Y:S01]  /*4330*/  FSEL R109, R239.reuse, -INF , !P1 ;  /* 0xff800000ef6d7808 */ /* 0x040fe20004800000 */
[--C-:B------:R-:W-:Y:S01]  /*4340*/  FFMA.FTZ R249, R136, c[0x0][0x29c], -R245.reuse ;  /* 0x0000a70088f97a23 */ /* 0x100fe200000108f5 */
[----:B------:R-:W-:Y:S01]  /*4350*/  ISETP.LT.OR P6, PT, R122, 0x22, P6 ;  /* 0x000000227a00780c */ /* 0x000fe200037c1670 */
[----:B------:R-:W-:Y:S01]  /*4360*/  FFMA.FTZ R239, -R239, R239, 1 ;  /* 0x3f800000efef7423 */ /* 0x000fe200000101ef */
[-C--:B------:R-:W-:Y:S01]  /*4370*/  HMMA.16816.F32.BF16 R20, R100, R160.reuse, R20 ;  /* 0x000000a06414723c */ /* 0x080fe20000041814 */
[--C-:B------:R-:W-:Y:S01]  /*4380*/  FFMA.FTZ R129, R109, c[0x0][0x29c], -R246.reuse ;  /* 0x0000a7006d817a23 */ /* 0x100fe200000108f6 */
[----:B------:R-:W5:Y:S01]  /*4390*/  MUFU.EX2 R117, R117 ;  /* 0x0000007500757308 */ /* 0x000f620000000800 */
[----:B------:R-:W1:Y:S01]  /*43a0*/  LDSM.16.M88.4 R108, [R118] ;  /* 0x00000000766c783b */ /* 0x000e620000000200 */
[----:B------:R-:W-:Y:S01]  /*43b0*/  FFMA.FTZ R246, R113, c[0x0][0x29c], -R246 ;  /* 0x0000a70071f67a23 */ /* 0x000fe200000108f6 */
[C---:B------:R-:W-:Y:S02]  /*43c0*/  ISETP.GT.AND P2, PT, R125.reuse, 0x21, P0 ;  /* 0x000000217d00780c */ /* 0x040fe40000744270 */
[----:B------:R-:W-:Y:S01]  /*43d0*/  ISETP.GT.AND P1, PT, R125, 0x40, P0 ;  /* 0x000000407d00780c */ /* 0x000fe20000724270 */
[C---:B------:R-:W-:Y:S01]  /*43e0*/  HMMA.16816.F32.BF16 R24, R104.reuse, R160, R24 ;  /* 0x000000a06818723c */ /* 0x040fe20000041818 */
[C---:B------:R-:W-:Y:S02]  /*43f0*/  ISETP.LT.OR P2, PT, R124.reuse, 0x22, P2 ;  /* 0x000000227c00780c */ /* 0x040fe40001741670 */
[----:B------:R2:W3:Y:S01]  /*4400*/  LDSM.16.M88.4 R112, [R118+0x1000] ;  /* 0x001000007670783b */ /* 0x0004e20000000200 */
[----:B------:R-:W-:Y:S01]  /*4410*/  MUFU.EX2 R129, R129 ;  /* 0x0000008100817308 */ /* 0x000fe20000000800 */
[----:B------:R-:W-:Y:S01]  /*4420*/  ISETP.LT.OR P1, PT, R124, 0x41, P1 ;  /* 0x000000417c00780c */ /* 0x000fe20000f21670 */
[--C-:B------:R-:W-:Y:S01]  /*4430*/  FFMA.FTZ R125, R132, c[0x0][0x29c], -R245.reuse ;  /* 0x0000a700847d7a23 */ /* 0x100fe200000108f5 */
[----:B------:R-:W-:Y:S01]  /*4440*/  FSEL R124, R225, -INF , !P3 ;  /* 0xff800000e17c7808 */ /* 0x000fe20005800000 */
[-C--:B------:R-:W-:Y:S01]  /*4450*/  HMMA.16816.F32.BF16 R28, R104, R162.reuse, R28 ;  /* 0x000000a2681c723c */ /* 0x080fe2000004181c */
[C---:B------:R-:W-:Y:S03]  /*4460*/  ISETP.GT.AND P3, PT, R123.reuse, RZ, P0 ;  /* 0x000000ff7b00720c */ /* 0x040fe60000764270 */
[----:B------:R-:W-:Y:S01]  /*4470*/  FSEL R138, R226, -INF , !P2 ;  /* 0xff800000e28a7808 */ /* 0x000fe20005000000 */
[--C-:B------:R-:W-:Y:S01]  /*4480*/  FFMA.FTZ R124, R124, c[0x0][0x29c], -R245.reuse ;  /* 0x0000a7007c7c7a23 */ /* 0x100fe200000108f5 */
[----:B------:R-:W-:Y:S01]  /*4490*/  ISETP.GT.AND P2, PT, R123, 0x1, P0 ;  /* 0x000000017b00780c */ /* 0x000fe20000744270 */
[----:B------:R-:W3:Y:S01]  /*44a0*/  MUFU.EX2 R125, R125 ;  /* 0x0000007d007d7308 */ /* 0x000ee20000000800 */
[----:B------:R-:W-:Y:S01]  /*44b0*/  HMMA.16816.F32.BF16 R32, R100, R162, R32 ;  /* 0x000000a26420723c */ /* 0x000fe20000041820 */
[C---:B------:R-:W-:Y:S02]  /*44c0*/  ISETP.LT.OR P3, PT, R122.reuse, 0x1, P3 ;  /* 0x000000017a00780c */ /* 0x040fe40001f61670 */
[----:B------:R-:W-:Y:S01]  /*44d0*/  ISETP.LT.OR P2, PT, R122, 0x2, P2 ;  /* 0x000000027a00780c */ /* 0x000fe20001741670 */
[--C-:B------:R-:W-:Y:S01]  /*44e0*/  FFMA.FTZ R135, R138, c[0x0][0x29c], -R245.reuse ;  /* 0x0000a7008a877a23 */ /* 0x100fe200000108f5 */
[C---:B------:R-:W-:Y:S01]  /*44f0*/  FSEL R134, R229.reuse, -INF , !P1 ;  /* 0xff800000e5867808 */ /* 0x040fe20004800000 */
[----:B------:R-:W-:Y:S01]  /*4500*/  FFMA.FTZ R229, -R229, R229, 1 ;  /* 0x3f800000e5e57423 */ /* 0x000fe200000101e5 */
[C---:B------:R-:W-:Y:S02]  /*4510*/  ISETP.GT.AND P1, PT, R123.reuse, 0x20, P0 ;  /* 0x000000207b00780c */ /* 0x040fe40000724270 */
[----:B------:R-:W-:Y:S01]  /*4520*/  FSEL R132, R242, -INF , !P5 ;  /* 0xff800000f2847808 */ /* 0x000fe20006800000 */
[----:B------:R-:W-:Y:S01]  /*4530*/  MUFU.EX2 R246, R246 ;  /* 0x000000f600f67308 */ /* 0x000fe20000000800 */
[----:B------:R-:W-:Y:S01]  /*4540*/  ISETP.GT.AND P5, PT, R123, 0x40, P0 ;  /* 0x000000407b00780c */ /* 0x000fe200007a4270 */
[--C-:B--2---:R-:W-:Y:S01]  /*4550*/  FFMA.FTZ R118, R130, c[0x0][0x29c], -R245.reuse ;  /* 0x0000a70082767a23 */ /* 0x104fe200000108f5 */
[----:B------:R-:W-:Y:S01]  /*4560*/  FSEL R130, R243, -INF , !P4 ;  /* 0xff800000f3827808 */ /* 0x000fe20006000000 */
[--C-:B------:R-:W-:Y:S01]  /*4570*/  FFMA.FTZ R134, R134, c[0x0][0x29c], -R245.reuse ;  /* 0x0000a70086867a23 */ /* 0x100fe200000108f5 */
[----:B------:R-:W-:Y:S02]  /*4580*/  ISETP.GT.AND P4, PT, R123, 0x41, P0 ;  /* 0x000000417b00780c */ /* 0x000fe40000784270 */
[C---:B------:R-:W-:Y:S01]  /*4590*/  FSEL R133, R215.reuse, -INF , !P3 ;  /* 0xff800000d7857808 */ /* 0x040fe20005800000 */
[----:B------:R-:W-:Y:S01]  /*45a0*/  FFMA.FTZ R215, -R215, R215, 1 ;  /* 0x3f800000d7d77423 */ /* 0x000fe200000101d7 */
[-C--:B-1----:R-:W-:Y:S01]  /*45b0*/  HMMA.16816.F32.BF16 R4, R108, R164.reuse, R4 ;  /* 0x000000a46c04723c */ /* 0x082fe20000041804 */
[----:B------:R-:W-:Y:S01]  /*45c0*/  ISETP.GT.AND P3, PT, R123, 0x60, P0 ;  /* 0x000000607b00780c */ /* 0x000fe20000764270 */
[----:B------:R-:W1:Y:S01]  /*45d0*/  MUFU.EX2 R118, R118 ;  /* 0x0000007600767308 */ /* 0x000e620000000800 */
[C---:B------:R-:W-:Y:S01]  /*45e0*/  FSEL R131, R216.reuse, -INF , !P2 ;  /* 0xff800000d8837808 */ /* 0x040fe20005000000 */
[--C-:B------:R-:W-:Y:S01]  /*45f0*/  FFMA.FTZ R133, R133, c[0x0][0x29c], -R244.reuse ;  /* 0x0000a70085857a23 */ /* 0x100fe200000108f4 */
[----:B------:R-:W-:Y:S01]  /*4600*/  ISETP.GT.AND P2, PT, R123, 0x61, P0 ;  /* 0x000000617b00780c */ /* 0x000fe20000744270 */
[----:B------:R-:W-:Y:S01]  /*4610*/  FFMA.FTZ R216, -R216, R216, 1 ;  /* 0x3f800000d8d87423 */ /* 0x000fe200000101d8 */
[----:B------:R-:W-:Y:S01]  /*4620*/  LEA R123, R183, R204, 0x6 ;  /* 0x000000ccb77b7211 */ /* 0x000fe200078e30ff */
[C---:B---3--:R-:W-:Y:S01]  /*4630*/  HMMA.16816.F32.BF16 R8, R112.reuse, R164, R8 ;  /* 0x000000a47008723c */ /* 0x048fe20000041808 */
[C---:B------:R-:W-:Y:S02]  /*4640*/  ISETP.LT.OR P1, PT, R122.reuse, 0x21, P1 ;  /* 0x000000217a00780c */ /* 0x040fe40000f21670 */
[C---:B------:R-:W-:Y:S01]  /*4650*/  ISETP.LT.OR P5, PT, R122.reuse, 0x41, P5 ;  /* 0x000000417a00780c */ /* 0x040fe20002fa1670 */
[--C-:B------:R-:W-:Y:S01]  /*4660*/  FFMA.FTZ R131, R131, c[0x0][0x29c], -R244.reuse ;  /* 0x0000a70083837a23 */ /* 0x100fe200000108f4 */
[C---:B------:R-:W-:Y:S01]  /*4670*/  ISETP.LT.OR P4, PT, R122.reuse, 0x42, P4 ;  /* 0x000000427a00780c */ /* 0x040fe20002781670 */
[----:B------:R-:W2:Y:S01]  /*4680*/  MUFU.EX2 R124, R124 ;  /* 0x0000007c007c7308 */ /* 0x000ea20000000800 */
[C---:B------:R-:W-:Y:S01]  /*4690*/  ISETP.LT.OR P3, PT, R122.reuse, 0x61, P3 ;  /* 0x000000617a00780c */ /* 0x040fe20001f61670 */
[-C--:B------:R-:W-:Y:S01]  /*46a0*/  HMMA.16816.F32.BF16 R12, R112, R166.reuse, R12 ;  /* 0x000000a6700c723c */ /* 0x080fe2000004180c */
[----:B------:R-:W-:Y:S02]  /*46b0*/  ISETP.LT.OR P2, PT, R122, 0x62, P2 ;  /* 0x000000627a00780c */ /* 0x000fe40001741670 */
[----:B------:R-:W3:Y:S01]  /*46c0*/  LDS R122, [R123.X4+0xc280] ;  /* 0x00c280007b7a7984 */ /* 0x000ee20000004800 */
[C---:B------:R-:W-:Y:S01]  /*46d0*/  FSEL R137, R219.reuse, -INF , !P1 ;  /* 0xff800000db897808 */ /* 0x040fe20004800000 */
[----:B------:R-:W-:Y:S01]  /*46e0*/  FFMA.FTZ R219, -R219, R219, 1 ;  /* 0x3f800000dbdb7423 */ /* 0x000fe200000101db */
[----:B------:R-:W-:Y:S02]  /*46f0*/  ISETP.GT.AND P1, PT, R121, RZ, P0 ;  /* 0x000000ff7900720c */ /* 0x000fe40000724270 */
[C---:B------:R-:W-:Y:S01]  /*4700*/  HMMA.16816.F32.BF16 R16, R108.reuse, R166, R16 ;  /* 0x000000a66c10723c */ /* 0x040fe20000041810 */
[----:B------:R-:W-:Y:S01]  /*4710*/  FSEL R191, R231, -INF , !P5 ;  /* 0xff800000e7bf7808 */ /* 0x000fe20006800000 */
[----:B------:R-:W1:Y:S01]  /*4720*/  MUFU.EX2 R135, R135 ;  /* 0x0000008700877308 */ /* 0x000e620000000800 */
[----:B------:R-:W-:Y:S01]  /*4730*/  ISETP.LT.OR P1, PT, R120, 0x1, P1 ;  /* 0x000000017800780c */ /* 0x000fe20000f21670 */
[--C-:B------:R-:W-:Y:S01]  /*4740*/  FFMA.FTZ R137, R137, c[0x0][0x29c], -R244.reuse ;  /* 0x0000a70089897a23 */ /* 0x100fe200000108f4 */
[----:B------:R-:W-:Y:S01]  /*4750*/  FSEL R247, R220, -INF , !P6 ;  /* 0xff800000dcf77808 */ /* 0x000fe20007000000 */
[--C-:B------:R-:W-:Y:S01]  /*4760*/  FFMA.FTZ R191, R191, c[0x0][0x29c], -R244.reuse ;  /* 0x0000a700bfbf7a23 */ /* 0x100fe200000108f4 */
[C---:B------:R-:W-:Y:S01]  /*4770*/  ISETP.GT.AND P6, PT, R121.reuse, 0x1, P0 ;  /* 0x000000017900780c */ /* 0x040fe200007c4270 */
[-C--:B------:R-:W-:Y:S01]  /*4780*/  HMMA.16816.F32.BF16 R20, R108, R168.reuse, R20 ;  /* 0x000000a86c14723c */ /* 0x080fe20000041814 */
[----:B------:R-:W-:Y:S02]  /*4790*/  ISETP.GT.AND P5, PT, R121, 0x20, P0 ;  /* 0x000000207900780c */ /* 0x000fe400007a4270 */
[----:B------:R-:W-:Y:S01]  /*47a0*/  ISETP.LT.OR P6, PT, R120, 0x2, P6 ;  /* 0x000000027800780c */ /* 0x000fe200037c1670 */
[--C-:B------:R-:W-:Y:S01]  /*47b0*/  FFMA.FTZ R247, R247, c[0x0][0x29c], -R244.reuse ;  /* 0x0000a700f7f77a23 */ /* 0x100fe200000108f4 */
[----:B------:R-:W-:Y:S01]  /*47c0*/  FSEL R139, R232, -INF , !P4 ;  /* 0xff800000e88b7808 */ /* 0x000fe20006000000 */
[----:B------:R-:W-:Y:S01]  /*47d0*/  MUFU.EX2 R133, R133 ;  /* 0x0000008500857308 */ /* 0x000fe20000000800 */
[----:B------:R-:W-:Y:S01]  /*47e0*/  ISETP.GT.AND P4, PT, R121, 0x21, P0 ;  /* 0x000000217900780c */ /* 0x000fe20000784270 */
[C---:B------:R-:W-:Y:S01]  /*47f0*/  HMMA.16816.F32.BF16 R24, R112.reuse, R168, R24 ;  /* 0x000000a87018723c */ /* 0x040fe20000041818 */
[----:B------:R-:W-:Y:S02]  /*4800*/  FSEL R251, R235, -INF , !P3 ;  /* 0xff800000ebfb7808 */ /* 0x000fe40005800000 */
[----:B------:R-:W-:Y:S01]  /*4810*/  ISETP.GT.AND P3, PT, R121, 0x40, P0 ;  /* 0x000000407900780c */ /* 0x000fe20000764270 */
[--C-:B------:R-:W-:Y:S01]  /*4820*/  FFMA.FTZ R139, R139, c[0x0][0x29c], -R244.reuse ;  /* 0x0000a7008b8b7a23 */ /* 0x100fe200000108f4 */
[----:B------:R-:W-:Y:S01]  /*4830*/  FSEL R138, R236, -INF , !P2 ;  /* 0xff800000ec8a7808 */ /* 0x000fe20005000000 */
[--C-:B------:R-:W-:Y:S01]  /*4840*/  FFMA.FTZ R251, R251, c[0x0][0x29c], -R244.reuse ;  /* 0x0000a700fbfb7a23 */ /* 0x100fe200000108f4 */
        /* <DEDUP_REMOVED lines=9> */
[----:B------:R-:W-:Y:S01]  /*48e0*/  HMMA.16816.F32.BF16 R32, R108, R170, R32 ;  /* 0x000000aa6c20723c */ /* 0x000fe20000041820 */
[----:B------:R-:W1:Y:S01]  /*48f0*/  LDS R108, [R123.X4+0xc2a0] ;  /* 0x00c2a0007b6c7984 */ /* 0x000e620000004800 */
[----:B------:R-:W-:Y:S02]  /*4900*/  ISETP.LT.OR P4, PT, R120, 0x22, P4 ;  /* 0x000000227800780c */ /* 0x000fe40002781670 */
[----:B------:R-:W-:Y:S01]  /*4910*/  FFMA.FTZ R245, R130, c[0x0][0x29c], -R245 ;  /* 0x0000a70082f57a23 */ /* 0x000fe200000108f5 */
[----:B------:R-:W-:Y:S01]  /*4920*/  ISETP.LT.OR P3, PT, R120, 0x41, P3 ;  /* 0x000000417800780c */ /* 0x000fe20001f61670 */
[--C-:B---3--:R-:W-:Y:S01]  /*4930*/  FADD.FTZ R113, R4, -R122.reuse ;  /* 0x8000007a04717221 */ /* 0x108fe20000010000 */
[C---:B------:R-:W-:Y:S01]  /*4940*/  ISETP.LT.OR P2, PT, R120.reuse, 0x42, P2 ;  /* 0x000000427800780c */ /* 0x040fe20001741670 */
[----:B------:R3:W-:Y:S01]  /*4950*/  MUFU.EX2 R112, R245 ;  /* 0x000000f500707308 */ /* 0x0007e20000000800 */
[C---:B------:R-:W-:Y:S02]  /*4960*/  ISETP.LT.OR P1, PT, R120.reuse, 0x61, P1 ;  /* 0x000000617800780c */ /* 0x040fe40000f21670 */
[----:B------:R-:W-:Y:S01]  /*4970*/  ISETP.LT.OR P0, PT, R120, 0x62, P0 ;  /* 0x000000627800780c */ /* 0x000fe20000701670 */
[--C-:B------:R-:W-:Y:S01]  /*4980*/  FADD.FTZ R120, R5, -R122.reuse ;  /* 0x8000007a05787221 */ /* 0x100fe20000010000 */
[----:B------:R-:W-:Y:S01]  /*4990*/  FSEL R109, R233, -INF , !P3 ;  /* 0xff800000e96d7808 */ /* 0x000fe20005800000 */
[----:B------:R-:W-:Y:S01]  /*49a0*/  FMUL.FTZ R114, R126, R113 ;  /* 0x000000717e727220 */ /* 0x000fe20000410000 */
[----:B------:R-:W-:Y:S01]  /*49b0*/  FSEL R115, R221, -INF , !P5 ;  /* 0xff800000dd737808 */ /* 0x000fe20006800000 */
[----:B------:R-:W-:Y:S01]  /*49c0*/  FMUL.FTZ R113, R119, R120 ;  /* 0x0000007877717220 */ /* 0x000fe20000410000 */
[----:B------:R-:W-:Y:S01]  /*49d0*/  FSEL R120, R234, -INF , !P2 ;  /* 0xff800000ea787808 */ /* 0x000fe20005000000 */
[----:B------:R-:W-:Y:S01]  /*49e0*/  FMUL.FTZ R114, R114, R213 ;  /* 0x000000d572727220 */ /* 0x000fe20000410000 */
[----:B------:R-:W-:Y:S01]  /*49f0*/  FSEL R213, R218, -INF , !P6 ;  /* 0xff800000dad57808 */ /* 0x000fe20007000000 */
[----:B------:R-:W-:Y:S01]  /*4a00*/  FMUL.FTZ R113, R113, R214 ;  /* 0x000000d671717220 */ /* 0x000fe20000410000 */
[----:B------:R-:W-:Y:S01]  /*4a10*/  FSEL R111, R222, -INF , !P4 ;  /* 0xff800000de6f7808 */ /* 0x000fe20006000000 */
[--C-:B------:R-:W-:Y:S01]  /*4a20*/  FADD.FTZ R132, R16, -R122.reuse ;  /* 0x8000007a10847221 */ /* 0x100fe20000010000 */
[----:B------:R-:W-:Y:S01]  /*4a30*/  FSEL R110, R237, -INF , !P1 ;  /* 0xff800000ed6e7808 */ /* 0x000fe20004800000 */
[----:B------:R1:W-:Y:S01]  /*4a40*/  MUFU.EX2 R130, R131 ;  /* 0x0000008300827308 */ /* 0x0003e20000000800 */
[----:B------:R-:W-:Y:S01]  /*4a50*/  F2FP.BF16.PACK_AB R113, R113, R114 ;  /* 0x000000727171723e */ /* 0x000fe200000010ff */
[----:B------:R-:W-:Y:S01]  /*4a60*/  FMUL.FTZ R132, R127, R132 ;  /* 0x000000847f847220 */ /* 0x000fe20000410000 */
[----:B----4-:R-:W-:Y:S01]  /*4a70*/  F2FP.BF16.PACK_AB R114, R128, R127 ;  /* 0x0000007f8072723e */ /* 0x010fe200000010ff */
[----:B------:R-:W-:Y:S01]  /*4a80*/  FADD.FTZ R127, R20, -R122 ;  /* 0x8000007a147f7221 */ /* 0x000fe20000010000 */
[----:B------:R-:W-:Y:S01]  /*4a90*/  F2FP.BF16.PACK_AB R119, R119, R126 ;  /* 0x0000007e7777723e */ /* 0x000fe200000010ff */
[--C-:B------:R-:W-:Y:S01]  /*4aa0*/  FFMA.FTZ R120, R120, c[0x0][0x29c], -R240.reuse ;  /* 0x0000a70078787a23 */ /* 0x100fe200000108f0 */
[----:B---3--:R-:W-:Y:S01]  /*4ab0*/  FSEL R245, R238, -INF , !P0 ;  /* 0xff800000eef57808 */ /* 0x008fe20004000000 */
[--C-:B------:R-:W-:Y:S02]  /*4ac0*/  FFMA.FTZ R136, R136, c[0x0][0x29c], -R240.reuse ;  /* 0x0000a70088887a23 */ /* 0x100fe400000108f0 */
[----:B------:R-:W3:Y:S01]  /*4ad0*/  MUFU.EX2 R121, R121 ;  /* 0x0000007900797308 */ /* 0x000ee20000000800 */
[--C-:B------:R-:W-:Y:S02]  /*4ae0*/  FFMA.FTZ R213, R213, c[0x0][0x29c], -R240.reuse ;  /* 0x0000a700d5d57a23 */ /* 0x100fe400000108f0 */
[--C-:B------:R-:W-:Y:S02]  /*4af0*/  FFMA.FTZ R115, R115, c[0x0][0x29c], -R240.reuse ;  /* 0x0000a70073737a23 */ /* 0x100fe400000108f0 */
[--C-:B------:R-:W-:Y:S02]  /*4b00*/  FFMA.FTZ R111, R111, c[0x0][0x29c], -R240.reuse ;  /* 0x0000a7006f6f7a23 */ /* 0x100fe400000108f0 */
[--C-:B------:R-:W-:Y:S02]  /*4b10*/  FFMA.FTZ R109, R109, c[0x0][0x29c], -R240.reuse ;  /* 0x0000a7006d6d7a23 */ /* 0x100fe400000108f0 */
[--C-:B------:R-:W-:Y:S01]  /*4b20*/  FFMA.FTZ R110, R110, c[0x0][0x29c], -R240.reuse ;  /* 0x0000a7006e6e7a23 */ /* 0x100fe200000108f0 */
[----:B------:R-:W4:Y:S01]  /*4b30*/  MUFU.EX2 R249, R249 ;  /* 0x000000f900f97308 */ /* 0x000f220000000800 */
[----:B------:R-:W-:Y:S01]  /*4b40*/  FFMA.FTZ R240, R245, c[0x0][0x29c], -R240 ;  /* 0x0000a700f5f07a23 */ /* 0x000fe200000108f0 */
[----:B-----5:R-:W-:Y:S01]  /*4b50*/  F2FP.BF16.PACK_AB R245, R117, R116 ;  /* 0x0000007475f5723e */ /* 0x020fe200000010ff */
[----:B------:R-:W-:Y:S02]  /*4b60*/  FMUL.FTZ R127, R116, R127 ;  /* 0x0000007f747f7220 */ /* 0x000fe40000410000 */
[----:B------:R-:W-:Y:S02]  /*4b70*/  FFMA.FTZ R116, -R227, R227, 1 ;  /* 0x3f800000e3747423 */ /* 0x000fe400000101e3 */
[--C-:B-1----:R-:W-:Y:S02]  /*4b80*/  FADD.FTZ R188, R6, -R108.reuse ;  /* 0x8000006c06bc7221 */ /* 0x102fe40000010000 */
[----:B------:R-:W-:Y:S01]  /*4b90*/  FMUL.FTZ R116, R127, R116 ;  /* 0x000000747f747220 */ /* 0x000fe20000410000 */
[----:B------:R-:W1:Y:S01]  /*4ba0*/  MUFU.EX2 R137, R137 ;  /* 0x0000008900897308 */ /* 0x000e620000000800 */
[----:B------:R-:W-:Y:S02]  /*4bb0*/  FADD.FTZ R127, R7, -R108 ;  /* 0x8000006c077f7221 */ /* 0x000fe40000010000 */
[----:B------:R-:W-:Y:S01]  /*4bc0*/  FMUL.FTZ R188, R125, R188 ;  /* 0x000000bc7dbc7220 */ /* 0x000fe20000410000 */
[C---:B------:R-:W-:Y:S01]  /*4bd0*/  F2FP.BF16.PACK_AB R125, R118.reuse, R125 ;  /* 0x0000007d767d723e */ /* 0x040fe200000010ff */
[----:B------:R-:W-:Y:S02]  /*4be0*/  FMUL.FTZ R127, R118, R127 ;  /* 0x0000007f767f7220 */ /* 0x000fe40000410000 */
[----:B------:R-:W5:Y:S01]  /*4bf0*/  LDS R118, [R123.X4+0xc300] ;  /* 0x00c300007b767984 */ /* 0x000f620000004800 */
[--C-:B------:R-:W-:Y:S01]  /*4c00*/  FADD.FTZ R131, R17, -R122.reuse ;  /* 0x8000007a11837221 */ /* 0x100fe20000010000 */
[----:B------:R-:W-:Y:S01]  /*4c10*/  IADD3 R17, R194, 0x2, RZ ;  /* 0x00000002c2117810 */ /* 0x000fe20007ffe0ff */
[--C-:B------:R-:W-:Y:S01]  /*4c20*/  FADD.FTZ R32, R32, -R122.reuse ;  /* 0x8000007a20207221 */ /* 0x100fe20000010000 */
[----:B------:R-:W1:Y:S01]  /*4c30*/  LDS R123, [R123.X4+0xc320] ;  /* 0x00c320007b7b7984 */ /* 0x000e620000004800 */
[--C-:B------:R-:W-:Y:S01]  /*4c40*/  FADD.FTZ R33, R33, -R122.reuse ;  /* 0x8000007a21217221 */ /* 0x100fe20000010000 */
[----:B------:R-:W1:Y:S01]  /*4c50*/  MUFU.EX2 R126, R247 ;  /* 0x000000f7007e7308 */ /* 0x000e620000000800 */
[----:B------:R-:W-:Y:S01]  /*4c60*/  FMUL.FTZ R131, R128, R131 ;  /* 0x0000008380837220 */ /* 0x000fe20000410000 */
[----:B------:R1:W-:Y:S01]  /*4c70*/  STS [R206], R119 ;  /* 0x00000077ce007388 */ /* 0x0003e20000000800 */
[----:B------:R-:W-:Y:S01]  /*4c80*/  FADD.FTZ R128, R21, -R122 ;  /* 0x8000007a15807221 */ /* 0x000fe20000010000 */
[----:B------:R-:W-:Y:S01]  /*4c90*/  F2FP.BF16.PACK_AB R122, R246, R129 ;  /* 0x00000081f67a723e */ /* 0x000fe200000010ff */
[----:B------:R-:W-:Y:S01]  /*4ca0*/  FMUL.FTZ R32, R129, R32 ;  /* 0x0000002081207220 */ /* 0x000fe20000410000 */
[----:B------:R-:W-:Y:S01]  /*4cb0*/  STS [R206+0x400], R125 ;  /* 0x0004007dce007388 */ /* 0x000fe20000000800 */
[----:B------:R-:W-:Y:S01]  /*4cc0*/  FMUL.FTZ R128, R117, R128 ;  /* 0x0000008075807220 */ /* 0x000fe20000410000 */
[----:B------:R-:W-:Y:S01]  /*4cd0*/  ISETP.GE.AND P0, PT, R17, R195, PT ;  /* 0x000000c31100720c */ /* 0x000fe20003f06270 */
[----:B------:R-:W-:Y:S01]  /*4ce0*/  FFMA.FTZ R117, -R228, R228, 1 ;  /* 0x3f800000e4757423 */ /* 0x000fe200000101e4 */
[----:B------:R1:W-:Y:S01]  /*4cf0*/  STS [R207], R114 ;  /* 0x00000072cf007388 */ /* 0x0003e20000000800 */
[----:B------:R-:W-:Y:S01]  /*4d00*/  FMUL.FTZ R33, R246, R33 ;  /* 0x00000021f6217220 */ /* 0x000fe20000410000 */
[----:B------:R-:W-:Y:S01]  /*4d10*/  MUFU.EX2 R136, R136 ;  /* 0x0000008800887308 */ /* 0x000fe20000000800 */
[----:B------:R-:W-:Y:S02]  /*4d20*/  FFMA.FTZ R138, -R241, R241, 1 ;  /* 0x3f800000f18a7423 */ /* 0x000fe400000101f1 */
[----:B------:R-:W-:Y:S02]  /*4d30*/  FMUL.FTZ R117, R128, R117 ;  /* 0x0000007580757220 */ /* 0x000fe40000410000 */
[----:B------:R-:W-:Y:S02]  /*4d40*/  FMUL.FTZ R32, R32, R239 ;  /* 0x000000ef20207220 */ /* 0x000fe40000410000 */
[----:B------:R-:W-:Y:S01]  /*4d50*/  FMUL.FTZ R33, R33, R138 ;  /* 0x0000008a21217220 */ /* 0x000fe20000410000 */
[----:B------:R-:W-:Y:S01]  /*4d60*/  F2FP.BF16.PACK_AB R117, R117, R116 ;  /* 0x000000747575723e */ /* 0x000fe200000010ff */
[----:B------:R-:W-:Y:S01]  /*4d70*/  FMUL.FTZ R132, R132, R223 ;  /* 0x000000df84847220 */ /* 0x000fe20000410000 */
[----:B------:R-:W1:Y:S01]  /*4d80*/  MUFU.EX2 R213, R213 ;  /* 0x000000d500d57308 */ /* 0x000e620000000800 */
[----:B------:R-:W-:Y:S01]  /*4d90*/  FMUL.FTZ R131, R131, R224 ;  /* 0x000000e083837220 */ /* 0x000fe20000410000 */
[----:B------:R-:W-:Y:S01]  /*4da0*/  F2FP.BF16.PACK_AB R116, R33, R32 ;  /* 0x000000202174723e */ /* 0x000fe200000010ff */
[----:B------:R-:W-:Y:S02]  /*4db0*/  FMUL.FTZ R188, R188, R211 ;  /* 0x000000d3bcbc7220 */ /* 0x000fe40000410000 */
[----:B------:R-:W-:Y:S01]  /*4dc0*/  FMUL.FTZ R127, R127, R212 ;  /* 0x000000d47f7f7220 */ /* 0x000fe20000410000 */
[----:B------:R-:W-:Y:S01]  /*4dd0*/  F2FP.BF16.PACK_AB R132, R131, R132 ;  /* 0x000000848384723e */ /* 0x000fe200000010ff */
[--C-:B------:R-:W-:Y:S02]  /*4de0*/  FADD.FTZ R33, R18, -R108.reuse ;  /* 0x8000006c12217221 */ /* 0x100fe40000010000 */
[--C-:B------:R-:W-:Y:S01]  /*4df0*/  FADD.FTZ R32, R19, -R108.reuse ;  /* 0x8000006c13207221 */ /* 0x100fe20000010000 */
[----:B------:R-:W-:Y:S01]  /*4e00*/  F2FP.BF16.PACK_AB R127, R127, R188 ;  /* 0x000000bc7f7f723e */ /* 0x000fe200000010ff */
[----:B--2---:R-:W-:Y:S01]  /*4e10*/  FMUL.FTZ R33, R124, R33 ;  /* 0x000000217c217220 */ /* 0x004fe20000410000 */
[----:B------:R-:W-:Y:S01]  /*4e20*/  MUFU.EX2 R115, R115 ;  /* 0x0000007300737308 */ /* 0x000fe20000000800 */
[C---:B------:R-:W-:Y:S01]  /*4e30*/  FMUL.FTZ R32, R135.reuse, R32 ;  /* 0x0000002087207220 */ /* 0x040fe20000410000 */
[----:B------:R-:W-:Y:S01]  /*4e40*/  F2FP.BF16.PACK_AB R124, R135, R124 ;  /* 0x0000007c877c723e */ /* 0x000fe200000010ff */
[----:B------:R-:W-:Y:S02]  /*4e50*/  FFMA.FTZ R188, -R225, R225, 1 ;  /* 0x3f800000e1bc7423 */ /* 0x000fe400000101e1 */
[----:B------:R-:W-:Y:S02]  /*4e60*/  FFMA.FTZ R131, -R226, R226, 1 ;  /* 0x3f800000e2837423 */ /* 0x000fe400000101e2 */
[----:B------:R-:W-:Y:S01]  /*4e70*/  STS [R207+0x400], R124 ;  /* 0x0004007ccf007388 */ /* 0x000fe20000000800 */
[--C-:B------:R-:W-:Y:S02]  /*4e80*/  FADD.FTZ R35, R35, -R108.reuse ;  /* 0x8000006c23237221 */ /* 0x100fe40000010000 */
[----:B------:R-:W-:Y:S01]  /*4e90*/  FMUL.FTZ R33, R33, R188 ;  /* 0x000000bc21217220 */ /* 0x000fe20000410000 */
[----:B------:R-:W-:Y:S01]  /*4ea0*/  MUFU.EX2 R191, R191 ;  /* 0x000000bf00bf7308 */ /* 0x000fe20000000800 */
[----:B------:R-:W-:Y:S02]  /*4eb0*/  FMUL.FTZ R32, R32, R131 ;  /* 0x0000008320207220 */ /* 0x000fe40000410000 */
[--C-:B------:R-:W-:Y:S02]  /*4ec0*/  FADD.FTZ R129, R22, -R108.reuse ;  /* 0x8000006c16817221 */ /* 0x100fe40000010000 */
[--C-:B------:R-:W-:Y:S01]  /*4ed0*/  FADD.FTZ R138, R23, -R108.reuse ;  /* 0x8000006c178a7221 */ /* 0x100fe20000010000 */
[----:B------:R-:W-:Y:S01]  /*4ee0*/  F2FP.BF16.PACK_AB R32, R32, R33 ;  /* 0x000000212020723e */ /* 0x000fe200000010ff */
[----:B------:R-:W-:Y:S01]  /*4ef0*/  FADD.FTZ R34, R34, -R108 ;  /* 0x8000006c22227221 */ /* 0x000fe20000010000 */
[C---:B---3--:R-:W-:Y:S01]  /*4f00*/  F2FP.BF16.PACK_AB R108, R112.reuse, R121 ;  /* 0x00000079706c723e */ /* 0x048fe200000010ff */
[----:B------:R-:W-:Y:S01]  /*4f10*/  FMUL.FTZ R35, R112, R35 ;  /* 0x0000002370237220 */ /* 0x000fe20000410000 */
[----:B------:R-:W-:Y:S01]  /*4f20*/  MUFU.EX2 R128, R139 ;  /* 0x0000008b00807308 */ /* 0x000fe20000000800 */
[----:B------:R-:W-:Y:S02]  /*4f30*/  FFMA.FTZ R112, -R243, R243, 1 ;  /* 0x3f800000f3707423 */ /* 0x000fe400000101f3 */
[--C-:B-----5:R-:W-:Y:S02]  /*4f40*/  FADD.FTZ R33, R9, -R118.reuse ;  /* 0x8000007609217221 */ /* 0x120fe40000010000 */
[----:B------:R-:W-:Y:S02]  /*4f50*/  FMUL.FTZ R35, R35, R112 ;  /* 0x0000007023237220 */ /* 0x000fe40000410000 */
[--C-:B------:R-:W-:Y:S02]  /*4f60*/  FADD.FTZ R112, R8, -R118.reuse ;  /* 0x8000007608707221 */ /* 0x100fe40000010000 */
[C---:B------:R-:W-:Y:S01]  /*4f70*/  FMUL.FTZ R33, R130.reuse, R33 ;  /* 0x0000002182217220 */ /* 0x040fe20000410000 */
[----:B------:R-:W-:Y:S01]  /*4f80*/  MUFU.EX2 R120, R120 ;  /* 0x0000007800787308 */ /* 0x000fe20000000800 */
[----:B------:R-:W-:Y:S01]  /*4f90*/  FMUL.FTZ R112, R133, R112 ;  /* 0x0000007085707220 */ /* 0x000fe20000410000 */
[----:B------:R-:W-:Y:S01]  /*4fa0*/  F2FP.BF16.PACK_AB R133, R130, R133 ;  /* 0x000000858285723e */ /* 0x000fe200000010ff */
[----:B------:R-:W-:Y:S02]  /*4fb0*/  FMUL.FTZ R34, R121, R34 ;  /* 0x0000002279227220 */ /* 0x000fe40000410000 */
[----:B------:R-:W-:Y:S02]  /*4fc0*/  FFMA.FTZ R121, -R242, R242, 1 ;  /* 0x3f800000f2797423 */ /* 0x000fe400000101f2 */
[----:B------:R-:W-:Y:S01]  /*4fd0*/  STS [R206+0x1000], R133 ;  /* 0x00100085ce007388 */ /* 0x000fe20000000800 */
[----:B------:R-:W-:Y:S01]  /*4fe0*/  FMUL.FTZ R190, R134, R129 ;  /* 0x0000008186be7220 */ /* 0x000fe20000410000 */
[C---:B----4-:R-:W-:Y:S01]  /*4ff0*/  F2FP.BF16.PACK_AB R129, R249.reuse, R134 ;  /* 0x00000086f981723e */ /* 0x050fe200000010ff */
[----:B------:R2:W3:Y:S01]  /*5000*/  MUFU.EX2 R130, R111 ;  /* 0x0000006f00827308 */ /* 0x0004e20000000800 */
[----:B------:R-:W-:Y:S02]  /*5010*/  FMUL.FTZ R34, R34, R121 ;  /* 0x0000007922227220 */ /* 0x000fe40000410000 */
[----:B------:R-:W-:Y:S02]  /*5020*/  FFMA.FTZ R220, -R220, R220, 1 ;  /* 0x3f800000dcdc7423 */ /* 0x000fe400000101dc */
[----:B------:R-:W-:Y:S01]  /*5030*/  FMUL.FTZ R138, R249, R138 ;  /* 0x0000008af98a7220 */ /* 0x000fe20000410000 */
[----:B------:R-:W-:Y:S01]  /*5040*/  F2FP.BF16.PACK_AB R134, R35, R34 ;  /* 0x000000222386723e */ /* 0x000fe200000010ff */
[--C-:B------:R-:W-:Y:S02]  /*5050*/  FADD.FTZ R34, R12, -R118.reuse ;  /* 0x800000760c227221 */ /* 0x100fe40000010000 */
[--C-:B------:R-:W-:Y:S01]  /*5060*/  FADD.FTZ R35, R13, -R118.reuse ;  /* 0x800000760d237221 */ /* 0x100fe20000010000 */
[----:B------:R-:W4:Y:S01]  /*5070*/  MUFU.EX2 R109, R109 ;  /* 0x0000006d006d7308 */ /* 0x000f220000000800 */
[----:B-1----:R-:W-:Y:S02]  /*5080*/  FMUL.FTZ R34, R137, R34 ;  /* 0x0000002289227220 */ /* 0x002fe40000410000 */
[----:B------:R-:W-:Y:S02]  /*5090*/  FMUL.FTZ R35, R126, R35 ;  /* 0x000000237e237220 */ /* 0x000fe40000410000 */
[----:B------:R-:W-:Y:S02]  /*50a0*/  FMUL.FTZ R34, R34, R219 ;  /* 0x000000db22227220 */ /* 0x000fe40000410000 */
[----:B------:R-:W-:Y:S02]  /*50b0*/  FMUL.FTZ R35, R35, R220 ;  /* 0x000000dc23237220 */ /* 0x000fe40000410000 */
[----:B------:R-:W-:Y:S01]  /*50c0*/  FMUL.FTZ R112, R112, R215 ;  /* 0x000000d770707220 */ /* 0x000fe20000410000 */
[----:B------:R-:W1:Y:S01]  /*50d0*/  MUFU.EX2 R251, R251 ;  /* 0x000000fb00fb7308 */ /* 0x000e620000000800 */
[----:B------:R-:W-:Y:S01]  /*50e0*/  FMUL.FTZ R33, R33, R216 ;  /* 0x000000d821217220 */ /* 0x000fe20000410000 */
[----:B------:R-:W-:Y:S01]  /*50f0*/  F2FP.BF16.PACK_AB R34, R35, R34 ;  /* 0x000000222322723e */ /* 0x000fe200000010ff */
[----:B------:R-:W-:Y:S01]  /*5100*/  FFMA.FTZ R131, -R230, R230, 1 ;  /* 0x3f800000e6837423 */ /* 0x000fe200000101e6 */
[----:B------:R-:W-:Y:S01]  /*5110*/  F2FP.BF16.PACK_AB R35, R213, R136 ;  /* 0x00000088d523723e */ /* 0x000fe200000010ff */
[--C-:B--2---:R-:W-:Y:S01]  /*5120*/  FADD.FTZ R111, R25, -R118.reuse ;  /* 0x80000076196f7221 */ /* 0x104fe20000010000 */
[----:B------:R-:W-:Y:S01]  /*5130*/  F2FP.BF16.PACK_AB R33, R33, R112 ;  /* 0x000000702121723e */ /* 0x000fe200000010ff */
[----:B------:R-:W-:Y:S01]  /*5140*/  FMUL.FTZ R131, R138, R131 ;  /* 0x000000838a837220 */ /* 0x000fe20000410000 */
[----:B------:R-:W-:Y:S01]  /*5150*/  F2FP.BF16.PACK_AB R138, R126, R137 ;  /* 0x000000897e8a723e */ /* 0x000fe200000010ff */
[----:B------:R2:W-:Y:S01]  /*5160*/  STS [R206+0x1400], R35 ;  /* 0x00140023ce007388 */ /* 0x0005e20000000800 */
[--C-:B------:R-:W-:Y:S01]  /*5170*/  FADD.FTZ R126, R24, -R118.reuse ;  /* 0x80000076187e7221 */ /* 0x100fe20000010000 */
[----:B---3--:R-:W-:Y:S01]  /*5180*/  F2FP.BF16.PACK_AB R112, R130, R115 ;  /* 0x000000738270723e */ /* 0x008fe200000010ff */
[C---:B------:R-:W-:Y:S01]  /*5190*/  FMUL.FTZ R111, R128.reuse, R111 ;  /* 0x0000006f806f7220 */ /* 0x040fe20000410000 */
[----:B------:R-:W-:Y:S01]  /*51a0*/  STS [R207+0x1000], R138 ;  /* 0x0010008acf007388 */ /* 0x000fe20000000800 */
[----:B------:R-:W-:Y:S01]  /*51b0*/  FMUL.FTZ R126, R191, R126 ;  /* 0x0000007ebf7e7220 */ /* 0x000fe20000410000 */
[----:B------:R-:W-:Y:S01]  /*51c0*/  F2FP.BF16.PACK_AB R191, R128, R191 ;  /* 0x000000bf80bf723e */ /* 0x000fe200000010ff */
[----:B------:R-:W-:Y:S01]  /*51d0*/  FFMA.FTZ R231, -R231, R231, 1 ;  /* 0x3f800000e7e77423 */ /* 0x000fe200000101e7 */
[----:B------:R3:W-:Y:S01]  /*51e0*/  STS [R207+0x1400], R112 ;  /* 0x00140070cf007388 */ /* 0x0007e20000000800 */
[----:B------:R-:W-:Y:S01]  /*51f0*/  FFMA.FTZ R232, -R232, R232, 1 ;  /* 0x3f800000e8e87423 */ /* 0x000fe200000101e8 */
[----:B----4-:R-:W-:Y:S01]  /*5200*/  F2FP.BF16.PACK_AB R119, R120, R109 ;  /* 0x0000006d7877723e */ /* 0x010fe200000010ff */
[----:B------:R-:W-:Y:S01]  /*5210*/  FMUL.FTZ R126, R126, R231 ;  /* 0x000000e77e7e7220 */ /* 0x000fe20000410000 */
[----:B------:R-:W-:Y:S01]  /*5220*/  STS [R206+0x2000], R245 ;  /* 0x002000f5ce007388 */ /* 0x000fe20000000800 */
[----:B------:R-:W-:Y:S01]  /*5230*/  FMUL.FTZ R111, R111, R232 ;  /* 0x000000e86f6f7220 */ /* 0x000fe20000410000 */
[----:B------:R-:W4:Y:S01]  /*5240*/  MUFU.EX2 R244, R244 ;  /* 0x000000f400f47308 */ /* 0x000f220000000800 */
[--C-:B------:R-:W-:Y:S01]  /*5250*/  FADD.FTZ R114, R11, -R123.reuse ;  /* 0x8000007b0b727221 */ /* 0x100fe20000010000 */
[----:B------:R5:W-:Y:S01]  /*5260*/  STS [R206+0x2400], R129 ;  /* 0x00240081ce007388 */ /* 0x000be20000000800 */
[--C-:B------:R-:W-:Y:S01]  /*5270*/  FADD.FTZ R188, R28, -R118.reuse ;  /* 0x800000761cbc7221 */ /* 0x100fe20000010000 */
[----:B------:R-:W-:Y:S01]  /*5280*/  F2FP.BF16.PACK_AB R135, R111, R126 ;  /* 0x0000007e6f87723e */ /* 0x000fe200000010ff */
[----:B------:R-:W-:Y:S01]  /*5290*/  FADD.FTZ R121, R29, -R118 ;  /* 0x800000761d797221 */ /* 0x000fe20000010000 */
[----:B------:R-:W-:Y:S01]  /*52a0*/  STS [R207+0x2400], R108 ;  /* 0x0024006ccf007388 */ /* 0x000fe20000000800 */
[----:B------:R-:W-:Y:S02]  /*52b0*/  FFMA.FTZ R233, -R233, R233, 1 ;  /* 0x3f800000e9e97423 */ /* 0x000fe400000101e9 */
[----:B------:R-:W-:Y:S01]  /*52c0*/  FFMA.FTZ R234, -R234, R234, 1 ;  /* 0x3f800000eaea7423 */ /* 0x000fe200000101ea */
[----:B------:R5:W-:Y:S01]  /*52d0*/  STS [R207+0x2000], R122 ;  /* 0x0020007acf007388 */ /* 0x000be20000000800 */
[----:B------:R-:W-:Y:S01]  /*52e0*/  MUFU.EX2 R111, R240 ;  /* 0x000000f0006f7308 */ /* 0x000fe20000000800 */
[--C-:B--2---:R-:W-:Y:S02]  /*52f0*/  FADD.FTZ R35, R15, -R123.reuse ;  /* 0x8000007b0f237221 */ /* 0x104fe40000010000 */
[----:B------:R-:W-:Y:S01]  /*5300*/  STS [R206+0x3000], R191 ;  /* 0x003000bfce007388 */ /* 0x000fe20000000800 */
[----:B------:R-:W-:Y:S02]  /*5310*/  FMUL.FTZ R190, R190, R229 ;  /* 0x000000e5bebe7220 */ /* 0x000fe40000410000 */
[----:B------:R-:W-:Y:S01]  /*5320*/  FMUL.FTZ R35, R130, R35 ;  /* 0x0000002382237220 */ /* 0x000fe20000410000 */
[----:B------:R-:W-:Y:S01]  /*5330*/  STS [R206+0x3400], R119 ;  /* 0x00340077ce007388 */ /* 0x000fe20000000800 */
[----:B-1----:R-:W-:Y:S01]  /*5340*/  FMUL.FTZ R188, R251, R188 ;  /* 0x000000bcfbbc7220 */ /* 0x002fe20000410000 */
[----:B------:R-:W-:Y:S01]  /*5350*/  F2FP.BF16.PACK_AB R131, R131, R190 ;  /* 0x000000be8383723e */ /* 0x000fe200000010ff */
[----:B------:R-:W1:Y:S01]  /*5360*/  MUFU.EX2 R110, R110 ;  /* 0x0000006e006e7308 */ /* 0x000e620000000800 */
[----:B------:R-:W-:Y:S01]  /*5370*/  FFMA.FTZ R235, -R235, R235, 1 ;  /* 0x3f800000ebeb7423 */ /* 0x000fe200000101eb */
[----:B----4-:R-:W-:Y:S01]  /*5380*/  F2FP.BF16.PACK_AB R118, R244, R251 ;  /* 0x000000fbf476723e */ /* 0x010fe200000010ff */
[--C-:B---3--:R-:W-:Y:S02]  /*5390*/  FADD.FTZ R112, R14, -R123.reuse ;  /* 0x8000007b0e707221 */ /* 0x108fe40000010000 */
[----:B------:R-:W-:Y:S01]  /*53a0*/  FMUL.FTZ R188, R188, R235 ;  /* 0x000000ebbcbc7220 */ /* 0x000fe20000410000 */
[----:B-----5:R-:W-:Y:S01]  /*53b0*/  IADD3 R129, R175, R189, RZ ;  /* 0x000000bdaf817210 */ /* 0x020fe20007ffe0ff */
[----:B------:R-:W-:Y:S01]  /*53c0*/  STS [R207+0x3000], R118 ;  /* 0x00300076cf007388 */ /* 0x000fe20000000800 */
[----:B------:R-:W-:Y:S02]  /*53d0*/  FMUL.FTZ R121, R244, R121 ;  /* 0x00000079f4797220 */ /* 0x000fe40000410000 */
[----:B------:R-:W-:Y:S01]  /*53e0*/  FFMA.FTZ R236, -R236, R236, 1 ;  /* 0x3f800000ecec7423 */ /* 0x000fe200000101ec */
[----:B------:R-:W-:Y:S01]  /*53f0*/  LEA R129, R129, 0x8080, 0x1 ;  /* 0x0000808081817811 */ /* 0x000fe200078e08ff */
[----:B------:R-:W-:Y:S02]  /*5400*/  FMUL.FTZ R114, R213, R114 ;  /* 0x00000072d5727220 */ /* 0x000fe40000410000 */
[----:B------:R-:W-:Y:S01]  /*5410*/  FMUL.FTZ R121, R121, R236 ;  /* 0x000000ec79797220 */ /* 0x000fe20000410000 */
[----:B------:R-:W-:Y:S01]  /*5420*/  IADD3 R128, R174, R129, RZ ;  /* 0x00000081ae807210 */ /* 0x000fe20007ffe0ff */
[----:B------:R-:W-:Y:S02]  /*5430*/  FFMA.FTZ R122, -R217, R217, 1 ;  /* 0x3f800000d97a7423 */ /* 0x000fe400000101d9 */
[----:B------:R-:W-:Y:S01]  /*5440*/  FMUL.FTZ R112, R115, R112 ;  /* 0x0000007073707220 */ /* 0x000fe20000410000 */
[----:B------:R-:W-:Y:S01]  /*5450*/  F2FP.BF16.PACK_AB R188, R121, R188 ;  /* 0x000000bc79bc723e */ /* 0x000fe200000010ff */
[--C-:B------:R-:W-:Y:S02]  /*5460*/  FADD.FTZ R121, R10, -R123.reuse ;  /* 0x8000007b0a797221 */ /* 0x100fe40000010000 */
[----:B------:R-:W-:Y:S01]  /*5470*/  FFMA.FTZ R115, -R218, R218, 1 ;  /* 0x3f800000da737423 */ /* 0x000fe200000101da */
[----:B-1----:R-:W-:Y:S01]  /*5480*/  F2FP.BF16.PACK_AB R108, R111, R110 ;  /* 0x0000006e6f6c723e */ /* 0x002fe200000010ff */
[----:B------:R-:W-:Y:S02]  /*5490*/  FMUL.FTZ R121, R136, R121 ;  /* 0x0000007988797220 */ /* 0x000fe40000410000 */
[----:B------:R-:W-:Y:S02]  /*54a0*/  FMUL.FTZ R114, R114, R115 ;  /* 0x0000007372727220 */ /* 0x000fe40000410000 */
[----:B------:R1:W-:Y:S01]  /*54b0*/  STS [R207+0x3400], R108 ;  /* 0x0034006ccf007388 */ /* 0x0003e20000000800 */
[----:B------:R-:W-:Y:S02]  /*54c0*/  FFMA.FTZ R221, -R221, R221, 1 ;  /* 0x3f800000dddd7423 */ /* 0x000fe400000101dd */
[----:B------:R-:W-:Y:S01]  /*54d0*/  FFMA.FTZ R222, -R222, R222, 1 ;  /* 0x3f800000dede7423 */ /* 0x000fe200000101de */
[----:B------:R-:W-:Y:S01]  /*54e0*/  BAR.SYNC.DEFER_BLOCKING 0x0 ;  /* 0x0000000000007b1d */ /* 0x000fe20000010000 */
        /* <DEDUP_REMOVED lines=9> */
[----:B------:R-:W-:Y:S02]  /*5580*/  FMUL.FTZ R35, R120, R35 ;  /* 0x0000002378237220 */ /* 0x000fe40000410000 */
[----:B------:R-:W-:Y:S02]  /*5590*/  FMUL.FTZ R115, R110, R115 ;  /* 0x000000736e737220 */ /* 0x000fe40000410000 */
[----:B------:R-:W-:Y:S02]  /*55a0*/  FMUL.FTZ R114, R114, R233 ;  /* 0x000000e972727220 */ /* 0x000fe40000410000 */
[----:B-1----:R-:W-:Y:S02]  /*55b0*/  FADD.FTZ R108, R31, -R123 ;  /* 0x8000007b1f6c7221 */ /* 0x002fe40000010000 */
[----:B------:R-:W-:Y:S01]  /*55c0*/  FMUL.FTZ R35, R35, R234 ;  /* 0x000000ea23237220 */ /* 0x000fe20000410000 */
[----:B------:R-:W-:Y:S01]  /*55d0*/  STS [R206+0x4000], R113 ;  /* 0x00400071ce007388 */ /* 0x000fe20000000800 */
[----:B------:R-:W-:Y:S02]  /*55e0*/  FMUL.FTZ R108, R111, R108 ;  /* 0x0000006c6f6c7220 */ /* 0x000fe40000410000 */
[----:B------:R-:W-:Y:S01]  /*55f0*/  FFMA.FTZ R110, -R237, R237, 1 ;  /* 0x3f800000ed6e7423 */ /* 0x000fe200000101ed */
[----:B------:R-:W-:Y:S01]  /*5600*/  STS [R206+0x4400], R127 ;  /* 0x0044007fce007388 */ /* 0x000fe20000000800 */
[----:B------:R-:W-:Y:S01]  /*5610*/  FFMA.FTZ R109, -R238, R238, 1 ;  /* 0x3f800000ee6d7423 */ /* 0x000fe200000101ee */
[----:B------:R-:W-:Y:S01]  /*5620*/  F2FP.BF16.PACK_AB R125, R35, R114 ;  /* 0x00000072237d723e */ /* 0x000fe200000010ff */
[----:B------:R-:W-:Y:S01]  /*5630*/  FMUL.FTZ R110, R115, R110 ;  /* 0x0000006e736e7220 */ /* 0x000fe20000410000 */
        /* <DEDUP_REMOVED lines=75> */
[----:B------:R-:W-:Y:S05]  /*5af0*/  CALL.REL.NOINC `($_ZN7cutlass13device_kernelIN5flash19enable_sm80_to_sm89INS1_16FlashAttnBwdSm80INS1_25CollectiveMainloopBwdSm80ILi2ELi2EN4cute5tupleIJNS5_1CILi64EEENS7_ILi128EEES8_EEENS_10bfloat16_tEfNS_4arch4Sm80ELb0ELb1ELb1ELb1ELb0ELb0ELb0ELb0ELi2ELi2ELi4ELi2ELb1EEENS1_21CollectiveEpilogueBwdISA_SB_SD_Li256ELb1ELb0ELi2EEENS1_19SingleTileSchedulerILb1ELb0ELb0ELi128EEEEEEEEEvNT_6ParamsE$_ZZN5flash25CollectiveMainloopBwdSm80ILi2ELi2EN4cute5tupleIJNS1_1CILi64EEENS3_ILi128EEES4_EEEN7cutlass10bfloat16_tEfNS7_4arch4Sm80ELb0ELb1ELb1ELb1ELb0ELb0ELb0ELb0ELi2ELi2ELi4ELi2ELb1EE3mmaINS_16FlashAttnBwdSm80ISB_NS_21CollectiveEpilogueBwdIS6_S8_SA_Li256ELb1ELb0ELi2EEENS_19SingleTileSchedulerILb1ELb0ELb0ELi128EEEE13SharedStorageENS1_6TensorINS1_11ArrayEngineIfLm32EEENS1_6LayoutINS2_IJNS2_IJNS3_ILi2EEESO_EEESO_NS3_ILi4EEEEEENS2_IJNS2_IJNS3_ILi1EEESO_EEESQ_NS3_ILi8EEEEEEEEEEEEbRKNSB_6ParamsERT0_S12_iNS2_IJiiiEEERT_ENKUliiE0_clEii) ;  /* 0x0000605000007944 */ /* 0x000fea0003c00000 */
[----:B------:R-:W-:Y:S05]  /*5b00*/  BSYNC B0 ;  /* 0x0000000000007941 */ /* 0x000fea0003800000 */
.L_x_431:
[-C--:B-1-34-:R-:W-:Y:S01]  /*5b10*/  HMMA.16816.F32.BF16 R4, R32, R100.reuse, RZ ;  /* 0x000000642004723c */ /* 0x09afe200000418ff */
[----:B------:R-:W-:Y:S01]  /*5b20*/  LDSM.16.M88.4 R20, [R178] ;  /* 0x00000000b214783b */ /* 0x000fe20000000200 */
[----:B------:R-:W-:Y:S01]  /*5b30*/  UIADD3 UR5, UR7, 0x1, URZ ;  /* 0x0000000107057890 */ /* 0x000fe2000fffe03f */
[C---:B------:R-:W-:Y:S01]  /*5b40*/  ISETP.GE.AND P1, PT, R183.reuse, 0x1, PT ;  /* 0x00000001b700780c */ /* 0x040fe20003f26270 */
[----:B------:R-:W-:Y:S01]  /*5b50*/  IMAD.IADD R189, R176, 0x1, R189 ;  /* 0x00000001b0bd7824 */ /* 0x000fe200078e02bd */
[----:B------:R-:W1:Y:S01]  /*5b60*/  LDSM.16.MT88.4 R24, [R181+0x1000] ;  /* 0x00100000b518783b */ /* 0x000e620000004200 */
[----:B------:R-:W-:Y:S01]  /*5b70*/  UISETP.GE.AND UP1, UPT, UR7, 0x1, UPT ;  /* 0x000000010700788c */ /* 0x000fe2000bf26270 */
[----:B------:R-:W-:Y:S01]  /*5b80*/  IADD3 R183, R183, 0x1, RZ ;  /* 0x00000001b7b77810 */ /* 0x000fe20007ffe0ff */
[C---:B------:R-:W-:Y:S01]  /*5b90*/  HMMA.16816.F32.BF16 R8, R104.reuse, R100, RZ ;  /* 0x000000646808723c */ /* 0x040fe200000418ff */
[----:B------:R-:W2:Y:S01]  /*5ba0*/  LDSM.16.M88.4 R28, [R178+0x1000] ;  /* 0x00100000b21c783b */ /* 0x000ea20000000200 */
[----:B------:R-:W-:Y:S02]  /*5bb0*/  UIADD3 UR4, UR6, 0x1, URZ ;  /* 0x0000000106047890 */ /* 0x000fe4000fffe03f */
[----:B------:R-:W-:Y:S01]  /*5bc0*/  UISETP.GE.AND UP0, UPT, UR6, 0x1, UPT ;  /* 0x000000010600788c */ /* 0x000fe2000bf06270 */
[----:B------:R-:W0:Y:S01]  /*5bd0*/  LDGDEPBAR ;  /* 0x00000000000079af */ /* 0x000e220000000000 */
[----:B------:R-:W-:Y:S01]  /*5be0*/  USEL UR7, UR5, URZ, !UP1 ;  /* 0x0000003f05077287 */ /* 0x000fe2000c800000 */
[----:B------:R-:W-:Y:S01]  /*5bf0*/  SEL R183, R183, RZ, !P1 ;  /* 0x000000ffb7b77207 */ /* 0x000fe20004800000 */
[-C--:B------:R-:W-:Y:S01]  /*5c00*/  HMMA.16816.F32.BF16 R12, R104, R102.reuse, RZ ;  /* 0x00000066680c723c */ /* 0x080fe200000418ff */
[----:B------:R-:W-:Y:S01]  /*5c10*/  LDSM.16.M88.4 R104, [R177+0x1000] ;  /* 0x00100000b168783b */ /* 0x000fe20000000200 */
[----:B------:R-:W-:Y:S06]  /*5c20*/  USEL UR6, UR4, URZ, !UP0 ;  /* 0x0000003f04067287 */ /* 0x000fec000c000000 */
[----:B------:R-:W-:Y:S01]  /*5c30*/  HMMA.16816.F32.BF16 R16, R32, R102, RZ ;  /* 0x000000662010723c */ /* 0x000fe200000418ff */
[----:B------:R-:W-:Y:S04]  /*5c40*/  LDSM.16.M88.4 R32, [R177] ;  /* 0x00000000b120783b */ /* 0x000fe80000000200 */
[----:B------:R-:W3:Y:S03]  /*5c50*/  LDSM.16.MT88.4 R100, [R181+0x1800] ;  /* 0x00180000b564783b */ /* 0x000ee60000004200 */
[-C--:B------:R-:W-:Y:S08]  /*5c60*/  HMMA.16816.F32.BF16 R4, R108, R128.reuse, R4 ;  /* 0x000000806c04723c */ /* 0x080ff00000041804 */
[C---:B------:R-:W-:Y:S08]  /*5c70*/  HMMA.16816.F32.BF16 R8, R132.reuse, R128, R8 ;  /* 0x000000808408723c */ /* 0x040ff00000041808 */
[-C--:B------:R-:W-:Y:S08]  /*5c80*/  HMMA.16816.F32.BF16 R12, R132, R130.reuse, R12 ;  /* 0x00000082840c723c */ /* 0x080ff0000004180c */
[----:B------:R-:W-:Y:S08]  /*5c90*/  HMMA.16816.F32.BF16 R16, R108, R130, R16 ;  /* 0x000000826c10723c */ /* 0x000ff00000041810 */
        /* <DEDUP_REMOVED lines=34> */
[----:B------:R-:W-:Y:S01]  /*5ec0*/  IMAD.SHL.U32 R22, R194, 0x1000, RZ ;  /* 0x00001000c2167824 */ /* 0x000fe200078e00ff */
[-C--:B--2---:R-:W-:Y:S05]  /*5ed0*/  HMMA.16816.F32.BF16 R4, R32, R100.reuse, R4 ;  /* 0x000000642004723c */ /* 0x084fea0000041804 */
[----:B------:R-:W-:Y:S02]  /*5ee0*/  IADD3 R20, P0, R22, R203, RZ ;  /* 0x000000cb16147210 */ /* 0x000fe40007f1e0ff */
[----:B------:R-:W-:Y:S01]  /*5ef0*/  IADD3 R194, R194, 0x1, RZ ;  /* 0x00000001c2c27810 */ /* 0x000fe20007ffe0ff */
[C---:B------:R-:W-:Y:S04]  /*5f00*/  HMMA.16816.F32.BF16 R8, R104.reuse, R100, R8 ;  /* 0x000000646808723c */ /* 0x040fe80000041808 */
[----:B------:R-:W-:Y:S02]  /*5f10*/  LEA.HI.X.SX32 R21, R22, R205, 0x1, P0 ;  /* 0x000000cd16157211 */ /* 0x000fe400000f0eff */
[C---:B------:R-:W-:Y:S02]  /*5f20*/  LEA R108, P0, R20.reuse, c[0x0][0x220], 0x2 ;  /* 0x00008800146c7a11 */ /* 0x040fe400078010ff */
[-C--:B------:R-:W-:Y:S04]  /*5f30*/  HMMA.16816.F32.BF16 R12, R104, R102.reuse, R12 ;  /* 0x00000066680c723c */ /* 0x080fe8000004180c */
[----:B------:R-:W-:Y:S02]  /*5f40*/  LEA.HI.X R109, R20, c[0x0][0x224], R21, 0x2, P0 ;  /* 0x00008900146d7a11 */ /* 0x000fe400000f1415 */
[----:B------:R-:W-:Y:S01]  /*5f50*/  ISETP.GE.AND P0, PT, R194, R195, PT ;  /* 0x000000c3c200720c */ /* 0x000fe20003f06270 */
[----:B------:R-:W-:Y:S01]  /*5f60*/  IMAD.SHL.U32 R106, R189, 0x2, RZ ;  /* 0x00000002bd6a7824 */ /* 0x000fe200078e00ff */
[----:B------:R-:W-:Y:S01]  /*5f70*/  HMMA.16816.F32.BF16 R16, R32, R102, R16 ;  /* 0x000000662010723c */ /* 0x000fe20000041810 */
[----:B------:R-:W-:Y:S03]  /*5f80*/  RED.E.ADD.F32.FTZ.RN.STRONG.GPU [R108.64], R4 ;  /* 0x000000046c00798e */ /* 0x000fe6000c10e78a */
[----:B------:R-:W-:Y:S01]  /*5f90*/  IMAD.IADD R104, R173, 0x1, R106 ;  /* 0x00000001ad687824 */ /* 0x000fe200078e026a */
        /* <DEDUP_REMOVED lines=12> */
[----:B------:R-:W-:Y:S04]  /*6060*/  LDSM.16.MT88.4 R8, [R185+0x10480] ;  /* 0x01048000b908783b */ /* 0x000fe80000004200 */
[----:B------:R-:W1:Y:S04]  /*6070*/  LDSM.16.MT88.4 R20, [R106+0x4080] ;  /* 0x004080006a14783b */ /* 0x000e680000004200 */
[----:B------:R-:W-:Y:S04]  /*6080*/  RED.E.ADD.F32.FTZ.RN.STRONG.GPU [R108.64+0x3400], R13 ;  /* 0x0034000d6c00798e */ /* 0x000fe8000c10e78a */
[----:B------:R-:W-:Y:S04]  /*6090*/  RED.E.ADD.F32.FTZ.RN.STRONG.GPU [R108.64+0x3800], R14 ;  /* 0x0038000e6c00798e */ /* 0x000fe8000c10e78a */
[----:B------:R-:W-:Y:S04]  /*60a0*/  RED.E.ADD.F32.FTZ.RN.STRONG.GPU [R108.64+0x3c00], R15 ;  /* 0x003c000f6c00798e */ /* 0x000fe8000c10e78a */
[----:B------:R-:W2:Y:S04]  /*60b0*/  LDSM.16.MT88.4 R16, [R104+0x4080] ;  /* 0x004080006810783b */ /* 0x000ea80000004200 */
[----:B------:R-:W3:Y:S04]  /*60c0*/  LDSM.16.MT88.4 R32, [R106+0x4880] ;  /* 0x004880006a20783b */ /* 0x000ee80000004200 */
[----:B------:R-:W4:Y:S04]  /*60d0*/  LDSM.16.MT88.4 R100, [R185+0x12c80] ;  /* 0x012c8000b964783b */ /* 0x000f280000004200 */
[----:B------:R-:W5:Y:S01]  /*60e0*/  LDSM.16.MT88.4 R12, [R104+0x4880] ;  /* 0x00488000680c783b */ /* 0x000f620000004200 */
        /* <DEDUP_REMOVED lines=13> */
[C---:B----4-:R-:W-:Y:S08]  /*61c0*/  HMMA.16816.F32.BF16 R72, R100.reuse, R32, R72 ;  /* 0x000000206448723c */ /* 0x050ff00000041848 */
[-C--:B------:R-:W-:Y:S08]  /*61d0*/  HMMA.16816.F32.BF16 R76, R100, R34.reuse, R76 ;  /* 0x00000022644c723c */ /* 0x080ff0000004184c */
[C---:B------:R-:W-:Y:S01]  /*61e0*/  HMMA.16816.F32.BF16 R80, R28.reuse, R34, R80 ;  /* 0x000000221c50723c */ /* 0x040fe20000041850 */
[----:B------:R-:W-:Y:S07]  /*61f0*/  LDSM.16.MT88.4 R32, [R185+0x13c80] ;  /* 0x013c8000b920783b */ /* 0x000fee0000004200 */
[-C--:B-----5:R-:W-:Y:S08]  /*6200*/  HMMA.16816.F32.BF16 R84, R28, R12.reuse, R84 ;  /* 0x0000000c1c54723c */ /* 0x0a0ff00000041854 */
        /* <DEDUP_REMOVED lines=56> */
.L_x_410:
[----:B------:R-:W-:Y:S05]  /*6590*/  @P1 BRA `(.L_x_433) ;  /* 0x000011e000001947 */ /* 0x000fea0003800000 */
[----:B-1----:R-:W1:Y:S01]  /*65a0*/  S2R R0, SR_TID.X ;  /* 0x0000000000007919 */ /* 0x002e620000002100 */
        /* <DEDUP_REMOVED lines=14> */
[----:B-1----:R-:W-:Y:S02]  /*6690*/  SHF.R.S32.HI R3, RZ, 0x1f, R0 ;  /* 0x0000001fff037819 */ /* 0x002fe40000011400 */
[----:B------:R-:W-:Y:S02]  /*66a0*/  F2FP.BF16.PACK_AB R56, R57, R56 ;  /* 0x000000383938723e */ /* 0x000fe400000010ff */
[----:B--2---:R-:W-:-:S02]  /*66b0*/  LEA.HI R2, R3, R0, RZ, 0x2 ;  /* 0x0000000003027211 */ /* 0x004fc400078f10ff */
[----:B------:R-:W-:Y:S02]  /*66c0*/  F2FP.BF16.PACK_AB R58, R59, R58 ;  /* 0x0000003a3b3a723e */ /* 0x000fe400000010ff */
[--C-:B------:R-:W-:Y:S02]  /*66d0*/  SHF.R.S32.HI R5, RZ, 0x2, R2.reuse ;  /* 0x00000002ff057819 */ /* 0x100fe40000011402 */
[----:B----4-:R-:W-:Y:S02]  /*66e0*/  SHF.R.S32.HI R4, RZ, 0x1f, R2 ;  /* 0x0000001fff047819 */ /* 0x010fe40000011402 */
[----:B------:R-:W-:Y:S02]  /*66f0*/  LOP3.LUT R9, R2, 0x3ffffffc, RZ, 0xc0, !PT ;  /* 0x3ffffffc02097812 */ /* 0x000fe400078ec0ff */
[----:B------:R-:W-:Y:S02]  /*6700*/  LEA.HI R6, R4, R5, RZ, 0x3 ;  /* 0x0000000504067211 */ /* 0x000fe400078f18ff */
[----:B------:R-:W-:Y:S01]  /*6710*/  LEA.HI R4, R3, R0, RZ, 0x5 ;  /* 0x0000000003047211 */ /* 0x000fe200078f28ff */
[----:B------:R-:W-:Y:S01]  /*6720*/  IMAD.IADD R2, R0, 0x1, -R9 ;  /* 0x0000000100027824 */ /* 0x000fe200078e0a09 */
[----:B------:R-:W-:-:S02]  /*6730*/  LOP3.LUT R8, R6, 0xfffffff8, RZ, 0xc0, !PT ;  /* 0xfffffff806087812 */ /* 0x000fc400078ec0ff */
[--C-:B------:R-:W-:Y:S02]  /*6740*/  SHF.R.S32.HI R6, RZ, 0x5, R4.reuse ;  /* 0x00000005ff067819 */ /* 0x100fe40000011404 */
[----:B------:R-:W-:Y:S01]  /*6750*/  SHF.R.S32.HI R7, RZ, 0x1f, R4 ;  /* 0x0000001fff077819 */ /* 0x000fe20000011404 */
[----:B------:R-:W-:Y:S01]  /*6760*/  IMAD.IADD R8, R5, 0x1, -R8 ;  /* 0x0000000105087824 */ /* 0x000fe200078e0a08 */
[----:B------:R-:W-:Y:S02]  /*6770*/  LEA.HI R5, R3, R0, RZ, 0x7 ;  /* 0x0000000003057211 */ /* 0x000fe400078f38ff */
[----:B------:R-:W-:Y:S01]  /*6780*/  LEA.HI R7, R7, R6, RZ, 0x2 ;  /* 0x0000000607077211 */ /* 0x000fe200078f10ff */
[----:B------:R-:W-:Y:S01]  /*6790*/  IMAD.SHL.U32 R4, R8, 0x40, RZ ;  /* 0x0000004008047824 */ /* 0x000fe200078e00ff */
[----:B------:R-:W-:Y:S02]  /*67a0*/  SHF.R.U32.HI R5, RZ, 0x4, R5 ;  /* 0x00000004ff057819 */ /* 0x000fe40000011605 */
[----:B------:R-:W-:-:S02]  /*67b0*/  LOP3.LUT R7, R7, 0x1ffffc, RZ, 0xc0, !PT ;  /* 0x001ffffc07077812 */ /* 0x000fc400078ec0ff */
[----:B------:R-:W-:Y:S02]  /*67c0*/  LOP3.LUT R4, R4, 0x1c0, RZ, 0xc0, !PT ;  /* 0x000001c004047812 */ /* 0x000fe400078ec0ff */
[----:B------:R-:W-:Y:S01]  /*67d0*/  R2P PR, R8, 0x6 ;  /* 0x0000000608007804 */ /* 0x000fe20000000000 */
[----:B------:R-:W-:Y:S01]  /*67e0*/  IMAD.IADD R7, R6, 0x1, -R7 ;  /* 0x0000000106077824 */ /* 0x000fe200078e0a07 */
[----:B------:R-:W-:Y:S02]  /*67f0*/  LOP3.LUT R5, R4, 0x8, R5, 0xf8, !PT ;  /* 0x0000000804057812 */ /* 0x000fe400078ef805 */
[----:B------:R-:W-:Y:S01]  /*6800*/  SHF.R.U32.HI R4, RZ, 0x3, R4 ;  /* 0x00000003ff047819 */ /* 0x000fe20000011604 */
[----:B------:R-:W-:Y:S01]  /*6810*/  IMAD R2, R7, 0x200, R2 ;  /* 0x0000020007027824 */ /* 0x000fe200078e0202 */
[----:B------:R-:W-:Y:S02]  /*6820*/  F2FP.BF16.PACK_AB R60, R61, R60 ;  /* 0x0000003c3d3c723e */ /* 0x000fe400000010ff */
[----:B------:R-:W-:Y:S01]  /*6830*/  LOP3.LUT R5, R5, R4, RZ, 0x3c, !PT ;  /* 0x0000000405057212 */ /* 0x000fe200078e3cff */
[----:B------:R-:W-:Y:S01]  /*6840*/  IMAD.MOV.U32 R4, RZ, RZ, 0x20 ;  /* 0x00000020ff047424 */ /* 0x000fe200078e00ff */
[----:B------:R-:W-:-:S02]  /*6850*/  F2FP.BF16.PACK_AB R62, R63, R62 ;  /* 0x0000003e3f3e723e */ /* 0x000fc400000010ff */
[----:B------:R-:W-:Y:S01]  /*6860*/  F2FP.BF16.PACK_AB R68, R69, R68 ;  /* 0x000000444544723e */ /* 0x000fe200000010ff */
[----:B------:R-:W-:Y:S01]  /*6870*/  IMAD.U32 R2, R2, 0x2, R5 ;  /* 0x0000000202027824 */ /* 0x000fe200078e0005 */
[----:B------:R-:W-:Y:S02]  /*6880*/  SEL R4, R4, 0xffffffe0, !P1 ;  /* 0xffffffe004047807 */ /* 0x000fe40004800000 */
        /* <DEDUP_REMOVED lines=60> */
[----:B--2---:R-:W2:Y:S04]  /*6c50*/  @P1 LDG.E R9, [R4.64] ;  /* 0x0000000a04091981 */ /* 0x004ea8000c1e1900 */
[----:B------:R3:W5:Y:S01]  /*6c60*/  @P0 LDG.E R34, [R12.64] ;  /* 0x0000000a0c220981 */ /* 0x000762000c1e1900 */
[----:B------:R-:W-:Y:S02]  /*6c70*/  CS2R R38, SRZ ;  /* 0x0000000000267805 */ /* 0x000fe4000001ff00 */
[--C-:B--2---:R-:W-:Y:S01]  /*6c80*/  @P1 SHF.R.S32.HI R39, RZ, 0x1f, R9.reuse ;  /* 0x0000001fff271819 */ /* 0x104fe20000011409 */
[----:B------:R-:W-:Y:S01]  /*6c90*/  @P1 IMAD.MOV.U32 R38, RZ, RZ, R9 ;  /* 0x000000ffff261224 */ /* 0x000fe200078e0009 */
[----:B------:R-:W-:Y:S05]  /*6ca0*/  @P0 BRA `(.L_x_434) ;  /* 0x0000004000000947 */ /* 0x000fea0003800000 */
[----:B---3--:R-:W-:Y:S05]  /*6cb0*/  @!P1 BRA `(.L_x_434) ;  /* 0x0000003000009947 */ /* 0x008fea0003800000 */
[----:B-----5:R-:W2:Y:S04]  /*6cc0*/  LDG.E R34, [R4.64] ;  /* 0x0000000a04227981 */ /* 0x020ea8000c1e1900 */
[----:B------:R-:W2:Y:S02]  /*6cd0*/  LDG.E R7, [R4.64+0x4] ;  /* 0x0000040a04077981 */ /* 0x000ea4000c1e1900 */
[----:B--2---:R-:W-:-:S04]  /*6ce0*/  IADD3 R34, -R34, R7, RZ ;  /* 0x0000000722227210 */ /* 0x004fc80007ffe1ff */
.L_x_434:
[----:B---3--:R-:W-:Y:S01]  /*6cf0*/  LEA.HI R2, R3, R0, RZ, 0x3 ;  /* 0x0000000003027211 */ /* 0x008fe200078f18ff */
[----:B-----5:R-:W-:Y:S01]  /*6d00*/  IMAD.IADD R34, R34, 0x1, -R197 ;  /* 0x0000000122227824 */ /* 0x020fe200078e0ac5 */
[----:B------:R-:W-:Y:S01]  /*6d10*/  SHF.R.S32.HI R35, RZ, 0x1f, R196 ;  /* 0x0000001fff237819 */ /* 0x000fe200000114c4 */
[----:B------:R-:W-:Y:S01]  /*6d20*/  BSSY B0, `(.L_x_435) ;  /* 0x0000032000007945 */ /* 0x000fe20003800000 */
[----:B------:R-:W-:-:S02]  /*6d30*/  LOP3.LUT R5, R2, 0x1ffffff8, RZ, 0xc0, !PT ;  /* 0x1ffffff802057812 */ /* 0x000fc400078ec0ff */
[----:B------:R-:W-:Y:S02]  /*6d40*/  SHF.R.S32.HI R2, RZ, 0x3, R2 ;  /* 0x00000003ff027819 */ /* 0x000fe40000011402 */
[----:B------:R-:W-:Y:S01]  /*6d50*/  IMNMX R37, R34, 0x80, PT ;  /* 0x0000008022257817 */ /* 0x000fe20003800200 */
[----:B------:R-:W-:Y:S01]  /*6d60*/  IMAD.IADD R40, R0, 0x1, -R5 ;  /* 0x0000000100287824 */ /* 0x000fe200078e0a05 */
[----:B------:R-:W-:Y:S01]  /*6d70*/  LEA.HI R0, R3, R0, RZ, 0x6 ;  /* 0x0000000003007211 */ /* 0x000fe200078f30ff */
[----:B------:R-:W-:Y:S01]  /*6d80*/  IMAD.SHL.U32 R5, R2, 0x40, RZ ;  /* 0x0000004002057824 */ /* 0x000fe200078e00ff */
[----:B------:R-:W1:Y:S01]  /*6d90*/  S2R R3, SR_CTAID.Y ;  /* 0x0000000000037919 */ /* 0x000e620000002600 */
[----:B------:R-:W-:Y:S01]  /*6da0*/  IMAD.SHL.U32 R40, R40, 0x8, RZ ;  /* 0x0000000828287824 */ /* 0x000fe200078e00ff */
[----:B------:R-:W-:Y:S01]  /*6db0*/  IADD3 R34, P0, R2, R38, RZ ;  /* 0x0000002602227210 */ /* 0x000fe20007f1e0ff */
[----:B------:R-:W-:Y:S01]  /*6dc0*/  IMAD.SHL.U32 R0, R0, 0x8, RZ ;  /* 0x0000000800007824 */ /* 0x000fe200078e00ff */
[----:B------:R-:W-:-:S02]  /*6dd0*/  LOP3.LUT R5, R5, 0x1c0, RZ, 0xc0, !PT ;  /* 0x000001c005057812 */ /* 0x000fc400078ec0ff */
[----:B------:R-:W-:Y:S02]  /*6de0*/  ISETP.GE.AND P3, PT, R2, R37, PT ;  /* 0x000000250200720c */ /* 0x000fe40003f66270 */
[--C-:B------:R-:W-:Y:S02]  /*6df0*/  LOP3.LUT R4, R5, 0x38, R40.reuse, 0xf8, !PT ;  /* 0x0000003805047812 */ /* 0x100fe400078ef828 */
[----:B------:R-:W-:Y:S02]  /*6e00*/  SHF.R.U32.HI R5, RZ, 0x3, R5 ;  /* 0x00000003ff057819 */ /* 0x000fe40000011605 */
[----:B------:R-:W-:Y:S02]  /*6e10*/  SHF.R.S32.HI R41, RZ, 0x1f, R40 ;  /* 0x0000001fff297819 */ /* 0x000fe40000011428 */
[----:B------:R-:W-:Y:S02]  /*6e20*/  LOP3.LUT R5, R4, R5, RZ, 0x3c, !PT ;  /* 0x0000000504057212 */ /* 0x000fe400078e3cff */
[----:B------:R-:W-:-:S02]  /*6e30*/  SEL R196, R196, RZ, !P1 ;  /* 0x000000ffc4c47207 */ /* 0x000fc40004800000 */
[----:B------:R-:W-:-:S05]  /*6e40*/  LOP3.LUT R0, R5, 0x7ffffe00, R0, 0xf8, !PT ;  /* 0x7ffffe0005007812 */ /* 0x000fca00078ef800 */
[----:B------:R-:W-:Y:S01]  /*6e50*/  IMAD.SHL.U32 R32, R0, 0x2, RZ ;  /* 0x0000000200207824 */ /* 0x000fe200078e00ff */
[----:B-1----:R-:W-:Y:S01]  /*6e60*/  SHF.R.S32.HI R0, RZ, 0x1f, R3 ;  /* 0x0000001fff007819 */ /* 0x002fe20000011403 */
[----:B------:R-:W-:-:S03]  /*6e70*/  IMAD.WIDE.U32 R42, R3, c[0x0][0x338], R40 ;  /* 0x0000ce00032a7a25 */ /* 0x000fc600078e0028 */
[----:B------:R1:W2:Y:S01]  /*6e80*/  LDS.128 R28, [R32+0x5080] ;  /* 0x00508000201c7984 */ /* 0x0002a20000000c00 */
[----:B------:R-:W-:-:S03]  /*6e90*/  IMAD R36, R0, c[0x0][0x338], RZ ;  /* 0x0000ce0000247a24 */ /* 0x000fc600078e02ff */
[----:B------:R1:W3:Y:S01]  /*6ea0*/  LDS.128 R24, [R32+0x6080] ;  /* 0x0060800020187984 */ /* 0x0002e20000000c00 */
[----:B------:R-:W-:Y:S01]  /*6eb0*/  IMAD R33, R3, c[0x0][0x33c], R36 ;  /* 0x0000cf0003217a24 */ /* 0x000fe200078e0224 */
[----:B------:R-:W-:Y:S02]  /*6ec0*/  SEL R36, R35, RZ, !P1 ;  /* 0x000000ff23247207 */ /* 0x000fe40004800000 */
[----:B------:R1:W4:Y:S01]  /*6ed0*/  LDS.128 R20, [R32+0x7080] ;  /* 0x0070800020147984 */ /* 0x0003220000000c00 */
[----:B------:R-:W-:Y:S01]  /*6ee0*/  LEA.HI.X.SX32 R35, R2, R39, 0x1, P0 ;  /* 0x0000002702237211 */ /* 0x000fe200000f0eff */
[----:B------:R-:W-:Y:S01]  /*6ef0*/  IMAD.IADD R43, R43, 0x1, R33 ;  /* 0x000000012b2b7824 */ /* 0x000fe200078e0221 */
[----:B------:R-:W-:Y:S01]  /*6f00*/  ISETP.GE.OR P0, PT, R40, c[0x0][0x324], P3 ;  /* 0x0000c90028007a0c */ /* 0x000fe20001f06670 */
[----:B------:R1:W1:Y:S01]  /*6f10*/  LDS.128 R16, [R32+0x80] ;  /* 0x0000800020107984 */ /* 0x0002620000000c00 */
[----:B------:R-:W-:Y:S02]  /*6f20*/  IMAD R33, R36, c[0x0][0x340], RZ ;  /* 0x0000d00024217a24 */ /* 0x000fe400078e02ff */
[C---:B------:R-:W-:Y:S01]  /*6f30*/  IMAD.WIDE.U32 R42, R196.reuse, c[0x0][0x340], R42 ;  /* 0x0000d000c42a7a25 */ /* 0x040fe200078e002a */
[----:B------:R1:W1:Y:S03]  /*6f40*/  LDS.128 R12, [R32+0x1080] ;  /* 0x00108000200c7984 */ /* 0x0002660000000c00 */
[----:B------:R-:W-:Y:S01]  /*6f50*/  IMAD R33, R196, c[0x0][0x344], R33 ;  /* 0x0000d100c4217a24 */ /* 0x000fe200078e0221 */
[----:B------:R1:W1:Y:S01]  /*6f60*/  LDS.128 R8, [R32+0x2080] ;  /* 0x0020800020087984 */ /* 0x0002620000000c00 */
[----:B------:R-:W-:-:S03]  /*6f70*/  IMAD.WIDE R192, R192, 0x80, R34 ;  /* 0x00000080c0c07825 */ /* 0x000fc600078e0222 */
        /* <DEDUP_REMOVED lines=12> */
.L_x_436:
[----:B------:R-:W-:Y:S05]  /*7040*/  BSYNC B0 ;  /* 0x0000000000007941 */ /* 0x000fea0003800000 */
.L_x_435:
        /* <DEDUP_REMOVED lines=16> */
.L_x_438:
[----:B------:R-:W-:Y:S05]  /*7150*/  BSYNC B0 ;  /* 0x0000000000007941 */ /* 0x000fea0003800000 */
.L_x_437:
        /* <DEDUP_REMOVED lines=16> */
.L_x_440:
[----:B------:R-:W-:Y:S05]  /*7260*/  BSYNC B0 ;  /* 0x0000000000007941 */ /* 0x000fea0003800000 */
.L_x_439:
[----:B------:R-:W-:Y:S01]  /*7270*/  IADD3 R2, R2, 0x60, RZ ;  /* 0x0000006002027810 */ /* 0x000fe20007ffe0ff */
[----:B------:R-:W-:Y:S03]  /*7280*/  BSSY B0, `(.L_x_441) ;  /* 0x000000f000007945 */ /* 0x000fe60003800000 */
[----:B------:R-:W-:-:S04]  /*7290*/  ISETP.GE.AND P0, PT, R2, R37, PT ;  /* 0x000000250200720c */ /* 0x000fc80003f06270 */
[----:B------:R-:W-:-:S13]  /*72a0*/  ISETP.GE.OR P4, PT, R40, c[0x0][0x324], P0 ;  /* 0x0000c90028007a0c */ /* 0x000fda0000786670 */
[----:B------:R-:W-:Y:S05]  /*72b0*/  @P4 BRA `(.L_x_442) ;  /* 0x000000b000004947 */ /* 0x000fea0003800000 */
[----:B-1-3--:R-:W-:Y:S01]  /*72c0*/  IADD3 R25, P4, R192, 0x60, RZ ;  /* 0x00000060c0197810 */ /* 0x00afe20007f9e0ff */
        /* <DEDUP_REMOVED lines=10> */
.L_x_442:
[----:B------:R-:W-:Y:S05]  /*7370*/  BSYNC B0 ;  /* 0x0000000000007941 */ /* 0x000fea0003800000 */
.L_x_441:
[----:B------:R-:W-:Y:S01]  /*7380*/  IMAD R0, R0, c[0x0][0x308], RZ ;  /* 0x0000c20000007a24 */ /* 0x000fe200078e02ff */
[----:B------:R-:W-:Y:S01]  /*7390*/  ISETP.GE.OR P3, PT, R40, c[0x0][0x2f4], P3 ;  /* 0x0000bd0028007a0c */ /* 0x000fe20001f66670 */
[C---:B-1--4-:R-:W-:Y:S01]  /*73a0*/  IMAD.WIDE.U32 R20, R3.reuse, c[0x0][0x308], R40 ;  /* 0x0000c20003147a25 */ /* 0x052fe200078e0028 */
        /* <DEDUP_REMOVED lines=16> */
.L_x_444:
[----:B------:R-:W-:Y:S05]  /*74b0*/  BSYNC B0 ;  /* 0x0000000000007941 */ /* 0x000fea0003800000 */
.L_x_443:
        /* <DEDUP_REMOVED lines=14> */
.L_x_446:
[----:B------:R-:W-:Y:S05]  /*75a0*/  BSYNC B0 ;  /* 0x0000000000007941 */ /* 0x000fea0003800000 */
.L_x_445:
        /* <DEDUP_REMOVED lines=14> */
.L_x_448:
[----:B------:R-:W-:Y:S05]  /*7690*/  BSYNC B0 ;  /* 0x0000000000007941 */ /* 0x000fea0003800000 */
.L_x_447:
        /* <DEDUP_REMOVED lines=14> */
.L_x_433:
[----:B------:R-:W-:Y:S01]  /*7780*/  ISETP.NE.U32.AND P0, PT, RZ, c[0x0][0x360], PT ;  /* 0x0000d800ff007a0c */ /* 0x000fe20003f05070 */
[----:B------:R-:W-:Y:S01]  /*7790*/  IMAD.MOV.U32 R7, RZ, RZ, 0x4 ;  /* 0x00000004ff077424 */ /* 0x000fe200078e00ff */
[----:B------:R-:W-:Y:S02]  /*77a0*/  ISETP.NE.U32.AND P1, PT, RZ, c[0x0][0x358], PT ;  /* 0x0000d600ff007a0c */ /* 0x000fe40003f25070 */
[----:B------:R-:W-:Y:S01]  /*77b0*/  ISETP.NE.AND.EX P0, PT, RZ, c[0x0][0x364], PT, P0 ;  /* 0x0000d900ff007a0c */ /* 0x000fe20003f05300 */
[----:B----4-:R-:W-:Y:S01]  /*77c0*/  IMAD.WIDE R4, R196, R7, c[0x0][0x358] ;  /* 0x0000d600c4047625 */ /* 0x010fe200078e0207 */
[----:B------:R-:W-:-:S03]  /*77d0*/  ISETP.NE.AND.EX P1, PT, RZ, c[0x0][0x35c], PT, P1 ;  /* 0x0000d700ff007a0c */ /* 0x000fc60003f25310 */
[----:B------:R-:W-:-:S08]  /*77e0*/  IMAD.MOV.U32 R8, RZ, RZ, c[0x0][0x2f0] ;  /* 0x0000bc00ff087624 */ /* 0x000fd000078e00ff */
[----:B------:R-:W-:Y:S02]  /*77f0*/  @P0 IMAD.WIDE R6, R196, R7, c[0x0][0x360] ;  /* 0x0000d800c4060625 */ /* 0x000fe400078e0207 */
[----:B------:R-:W3:Y:S04]  /*7800*/  @P1 LDG.E R3, [R4.64] ;  /* 0x0000000a04031981 */ /* 0x000ee8000c1e1900 */
[----:B------:R4:W5:Y:S01]  /*7810*/  @P0 LDG.E R8, [R6.64] ;  /* 0x0000000a06080981 */ /* 0x000962000c1e1900 */
[----:B-1----:R-:W-:Y:S02]  /*7820*/  CS2R R12, SRZ ;  /* 0x00000000000c7805 */ /* 0x002fe4000001ff00 */
[--C-:B---3--:R-:W-:Y:S01]  /*7830*/  @P1 SHF.R.S32.HI R13, RZ, 0x1f, R3.reuse ;  /* 0x0000001fff0d1819 */ /* 0x108fe20000011403 */
[----:B------:R-:W-:Y:S01]  /*7840*/  @P1 IMAD.MOV.U32 R12, RZ, RZ, R3 ;  /* 0x000000ffff0c1224 */ /* 0x000fe200078e0003 */
[----:B------:R-:W-:Y:S05]  /*7850*/  @P0 BRA `(.L_x_449) ;  /* 0x0000004000000947 */ /* 0x000fea0003800000 */
[----:B----4-:R-:W-:Y:S05]  /*7860*/  @!P1 BRA `(.L_x_449) ;  /* 0x0000003000009947 */ /* 0x010fea0003800000 */
[----:B-----5:R-:W3:Y:S04]  /*7870*/  LDG.E R8, [R4.64] ;  /* 0x0000000a04087981 */ /* 0x020ee8000c1e1900 */
[----:B------:R-:W3:Y:S02]  /*7880*/  LDG.E R3, [R4.64+0x4] ;  /* 0x0000040a04037981 */ /* 0x000ee4000c1e1900 */
[----:B---3--:R-:W-:-:S04]  /*7890*/  IADD3 R8, -R8, R3, RZ ;  /* 0x0000000308087210 */ /* 0x008fc80007ffe1ff */
.L_x_449:
[----:B----4-:R-:W1:Y:S01]  /*78a0*/  S2R R5, SR_TID.X ;  /* 0x0000000000057919 */ /* 0x010e620000002100 */
[----:B-----5:R-:W-:Y:S01]  /*78b0*/  IMAD.IADD R8, R8, 0x1, -R197 ;  /* 0x0000000108087824 */ /* 0x020fe200078e0ac5 */
[----:B------:R-:W-:Y:S01]  /*78c0*/  SHF.R.S32.HI R4, RZ, 0x1f, R196 ;  /* 0x0000001fff047819 */ /* 0x000fe200000114c4 */
[----:B------:R-:W-:Y:S01]  /*78d0*/  BSSY B0, `(.L_x_450) ;  /* 0x0000022000007945 */ /* 0x000fe20003800000 */
[----:B--2---:R-:W2:Y:S01]  /*78e0*/  S2R R2, SR_CTAID.Y ;  /* 0x0000000000027919 */ /* 0x004ea20000002600 */
[----:B------:R-:W-:-:S02]  /*78f0*/  SEL R196, R196, RZ, !P1 ;  /* 0x000000ffc4c47207 */ /* 0x000fc40004800000 */
[----:B------:R-:W-:-:S05]  /*7900*/  SEL R4, R4, RZ, !P1 ;  /* 0x000000ff04047207 */ /* 0x000fca0004800000 */
[----:B------:R-:W-:-:S04]  /*7910*/  IMAD R15, R4, c[0x0][0x310], RZ ;  /* 0x0000c400040f7a24 */ /* 0x000fc800078e02ff */
[----:B------:R-:W-:Y:S01]  /*7920*/  IMAD R15, R196, c[0x0][0x314], R15 ;  /* 0x0000c500c40f7a24 */ /* 0x000fe200078e020f */
[----:B-1----:R-:W-:-:S04]  /*7930*/  SHF.R.S32.HI R0, RZ, 0x1f, R5 ;  /* 0x0000001fff007819 */ /* 0x002fc80000011405 */
[----:B------:R-:W-:Y:S02]  /*7940*/  LEA.HI R3, R0, R5, RZ, 0x3 ;  /* 0x0000000500037211 */ /* 0x000fe400078f18ff */
[----:B--2---:R-:W-:Y:S02]  /*7950*/  SHF.R.S32.HI R0, RZ, 0x1f, R2 ;  /* 0x0000001fff007819 */ /* 0x004fe40000011402 */
[----:B------:R-:W-:Y:S02]  /*7960*/  LOP3.LUT R6, R3, 0x1ffffff8, RZ, 0xc0, !PT ;  /* 0x1ffffff803067812 */ /* 0x000fe400078ec0ff */
[----:B------:R-:W-:-:S03]  /*7970*/  SHF.R.S32.HI R3, RZ, 0x3, R3 ;  /* 0x00000003ff037819 */ /* 0x000fc60000011403 */
[----:B------:R-:W-:Y:S01]  /*7980*/  IMAD.IADD R6, R5, 0x1, -R6 ;  /* 0x0000000105067824 */ /* 0x000fe200078e0a06 */
[C---:B------:R-:W-:Y:S01]  /*7990*/  IADD3 R16, P0, R3.reuse, R12, RZ ;  /* 0x0000000c03107210 */ /* 0x040fe20007f1e0ff */
[----:B------:R-:W-:Y:S01]  /*79a0*/  IMAD R5, R0, c[0x0][0x308], RZ ;  /* 0x0000c20000057a24 */ /* 0x000fe200078e02ff */
[C---:B------:R-:W-:Y:S01]  /*79b0*/  ISETP.GE.AND P3, PT, R3.reuse, R8, PT ;  /* 0x000000080300720c */ /* 0x040fe20003f66270 */
[----:B------:R-:W-:Y:S01]  /*79c0*/  IMAD.SHL.U32 R6, R6, 0x8, RZ ;  /* 0x0000000806067824 */ /* 0x000fe200078e00ff */
[----:B------:R-:W-:Y:S01]  /*79d0*/  LEA.HI.X.SX32 R17, R3, R13, 0x1, P0 ;  /* 0x0000000d03117211 */ /* 0x000fe200000f0eff */
[----:B------:R-:W-:-:S03]  /*79e0*/  IMAD R5, R2, c[0x0][0x30c], R5 ;  /* 0x0000c30002057a24 */ /* 0x000fc600078e0205 */
[----:B------:R-:W-:Y:S01]  /*79f0*/  SHF.R.S32.HI R7, RZ, 0x1f, R6 ;  /* 0x0000001fff077819 */ /* 0x000fe20000011406 */
[----:B------:R-:W-:Y:S01]  /*7a00*/  IMAD.WIDE R192, R192, 0x80, R16 ;  /* 0x00000080c0c07825 */ /* 0x000fe200078e0210 */
[----:B------:R-:W-:-:S03]  /*7a10*/  ISETP.GE.OR P0, PT, R6, c[0x0][0x2f4], P3 ;  /* 0x0000bd0006007a0c */ /* 0x000fc60001f06670 */
[----:B------:R-:W-:-:S04]  /*7a20*/  IMAD.WIDE.U32 R10, R2, c[0x0][0x308], R6 ;  /* 0x0000c200020a7a25 */ /* 0x000fc800078e0006 */
[----:B------:R-:W-:-:S04]  /*7a30*/  IMAD.IADD R11, R11, 0x1, R5 ;  /* 0x000000010b0b7824 */ /* 0x000fc800078e0205 */
        /* <DEDUP_REMOVED lines=11> */
.L_x_451:
[----:B------:R-:W-:Y:S05]  /*7af0*/  BSYNC B0 ;  /* 0x0000000000007941 */ /* 0x000fea0003800000 */
.L_x_450:
        /* <DEDUP_REMOVED lines=16> */
.L_x_453:
[----:B------:R-:W-:Y:S05]  /*7c00*/  BSYNC B0 ;  /* 0x0000000000007941 */ /* 0x000fea0003800000 */
.L_x_452:
        /* <DEDUP_REMOVED lines=16> */
.L_x_455:
[----:B------:R-:W-:Y:S05]  /*7d10*/  BSYNC B0 ;  /* 0x0000000000007941 */ /* 0x000fea0003800000 */
.L_x_454:
        /* <DEDUP_REMOVED lines=16> */
.L_x_457:
[----:B------:R-:W-:Y:S05]  /*7e20*/  BSYNC B0 ;  /* 0x0000000000007941 */ /* 0x000fea0003800000 */
.L_x_456:
        /* <DEDUP_REMOVED lines=19> */
.L_x_459:
[----:B------:R-:W-:Y:S05]  /*7f60*/  BSYNC B0 ;  /* 0x0000000000007941 */ /* 0x000fea0003800000 */
.L_x_458:
        /* <DEDUP_REMOVED lines=14> */
.L_x_461:
[----:B------:R-:W-:Y:S05]  /*8050*/  BSYNC B0 ;  /* 0x0000000000007941 */ /* 0x000fea0003800000 */
.L_x_460:
        /* <DEDUP_REMOVED lines=14> */
.L_x_463:
[----:B------:R-:W-:Y:S05]  /*8140*/  BSYNC B0 ;  /* 0x0000000000007941 */ /* 0x000fea0003800000 */
.L_x_462:
        /* <DEDUP_REMOVED lines=13> */
        .type           $_ZN7cutlass13device_kernelIN5flash19enable_sm80_to_sm89INS1_16FlashAttnBwdSm80INS1_25CollectiveMainloopBwdSm80ILi2ELi2EN4cute5tupleIJNS5_1CILi64EEENS7_ILi128EEES8_EEENS_10bfloat16_tEfNS_4arch4Sm80ELb0ELb1ELb1ELb1ELb0ELb0ELb0ELb0ELi2ELi2ELi4ELi2ELb1EEENS1_21CollectiveEpilogueBwdISA_SB_SD_Li256ELb1ELb0ELi2EEENS1_19SingleTileSchedulerILb1ELb0ELb0ELi128EEEEEEEEEvNT_6ParamsE$_ZN4cute12iter_adaptorIPKN7cutlass10bfloat16_tENS_8gmem_ptrIS4_EEEC2ES4_,@function
        .size           $_ZN7cutlass13device_kernelIN5flash19enable_sm80_to_sm89INS1_16FlashAttnBwdSm80INS1_25CollectiveMainloopBwdSm80ILi2ELi2EN4cute5tupleIJNS5_1CILi64EEENS7_ILi128EEES8_EEENS_10bfloat16_tEfNS_4arch4Sm80ELb0ELb1ELb1ELb1ELb0ELb0ELb0ELb0ELi2ELi2ELi4ELi2ELb1EEENS1_21CollectiveEpilogueBwdISA_SB_SD_Li256ELb1ELb0ELi2EEENS1_19SingleTileSchedulerILb1ELb0ELb0ELi128EEEEEEEEEvNT_6ParamsE$_ZN4cute12iter_adaptorIPKN7cutlass10bfloat16_tENS_8gmem_ptrIS4_EEEC2ES4_,($_ZN7cutlass13device_kernelIN5flash19enable_sm80_to_sm89INS1_16FlashAttnBwdSm80INS1_25CollectiveMainloopBwdSm80ILi2ELi2EN4cute5tupleIJNS5_1CILi64EEENS7_ILi128EEES8_EEENS_10bfloat16_tEfNS_4arch4Sm80ELb0ELb1ELb1ELb1ELb0ELb0ELb0ELb0ELi2ELi2ELi4ELi2ELb1EEENS1_21CollectiveEpilogueBwdISA_SB_SD_Li256ELb1ELb0ELi2EEENS1_19SingleTileSchedulerILb1ELb0ELb0ELi128EEEEEEEEEvNT_6ParamsE$_ZN4cute12iter_adaptorIPKN7cutlass9uint128_tENS_8gmem_ptrIS4_EEEC2ES4_ - $_ZN7cutlass13device_kernelIN5flash19enable_sm80_to_sm89INS1_16FlashAttnBwdSm80INS1_25CollectiveMainloopBwdSm80ILi2ELi2EN4cute5tupleIJNS5_1CILi64EEENS7_ILi128EEES8_EEENS_10bfloat16_tEfNS_4arch4Sm80ELb0ELb1ELb1ELb1ELb0ELb0ELb0ELb0ELi2ELi2ELi4ELi2ELb1EEENS1_21CollectiveEpilogueBwdISA_SB_SD_Li256ELb1ELb0ELi2EEENS1_19SingleTileSchedulerILb1ELb0ELb0ELi128EEEEEEEEEvNT_6ParamsE$_ZN4cute12iter_adaptorIPKN7cutlass10bfloat16_tENS_8gmem_ptrIS4_EEEC2ES4_)
$_ZN7cutlass13device_kernelIN5flash19enable_sm80_to_sm89INS1_16FlashAttnBwdSm80INS1_25CollectiveMainloopBwdSm80ILi2ELi2EN4cute5tupleIJNS5_1CILi64EEENS7_ILi128EEES8_EEENS_10bfloat16_tEfNS_4arch4Sm80ELb0ELb1ELb1ELb1ELb0ELb0ELb0ELb0ELi2ELi2ELi4ELi2ELb1EEENS1_21CollectiveEpilogueBwdISA_SB_SD_Li256ELb1ELb0ELi2EEENS1_19SingleTileSchedulerILb1ELb0ELb0ELi128EEEEEEEEEvNT_6ParamsE$_ZN4cute12iter_adaptorIPKN7cutlass10bfloat16_tENS_8gmem_ptrIS4_EEEC2ES4_:
[----:B------:R-:W-:Y:S01]  /*8220*/  IADD3 R11, R4, -c[0x0][0x20], RZ ;  /* 0x80000800040b7a10 */ /* 0x000fe20007ffe0ff */
[----:B------:R-:W-:Y:S01]  /*8230*/  IMAD.MOV.U32 R28, RZ, RZ, R10 ;  /* 0x000000ffff1c7224 */ /* 0x000fe200078e000a */
[----:B------:R-:W-:Y:S01]  /*8240*/  MOV R30, R18 ;  /* 0x00000012001e7202 */ /* 0x000fe20000000f00 */
[----:B------:R-:W-:Y:S01]  /*8250*/  IMAD.MOV.U32 R29, RZ, RZ, R15 ;  /* 0x000000ffff1d7224 */ /* 0x000fe200078e000f */
[----:B------:R-:W-:-:S04]  /*8260*/  MOV R31, 0x0 ;  /* 0x00000000001f7802 */ /* 0x000fc80000000f00 */
[----:B------:R1:W-:Y:S01]  /*8270*/  STL.64 [R11], R28 ;  /* 0x0000001c0b007387 */ /* 0x0003e20000100a00 */
[----:B------:R-:W-:Y:S05]  /*8280*/  RET.REL.NODEC R30 `(_ZN7cutlass13device_kernelIN5flash19enable_sm80_to_sm89INS1_16FlashAttnBwdSm80INS1_25CollectiveMainloopBwdSm80ILi2ELi2EN4cute5tupleIJNS5_1CILi64EEENS7_ILi128EEES8_EEENS_10bfloat16_tEfNS_4arch4Sm80ELb0ELb1ELb1ELb1ELb0ELb0ELb0ELb0ELi2ELi2ELi4ELi2ELb1EEENS1_21CollectiveEpilogueBwdISA_SB_SD_Li256ELb1ELb0ELi2EEENS1_19SingleTileSchedulerILb1ELb0ELb0ELi128EEEEEEEEEvNT_6ParamsE) ;  /* 0xffff7d701e007950 */ /* 0x000fea0003c3ffff */
        .type           $_ZN7cutlass13device_kernelIN5flash19enable_sm80_to_sm89INS1_16FlashAttnBwdSm80INS1_25CollectiveMainloopBwdSm80ILi2ELi2EN4cute5tupleIJNS5_1CILi64EEENS7_ILi128EEES8_EEENS_10bfloat16_tEfNS_4arch4Sm80ELb0ELb1ELb1ELb1ELb0ELb0ELb0ELb0ELi2ELi2ELi4ELi2ELb1EEENS1_21CollectiveEpilogueBwdISA_SB_SD_Li256ELb1ELb0ELi2EEENS1_19SingleTileSchedulerILb1ELb0ELb0ELi128EEEEEEEEEvNT_6ParamsE$_ZN4cute12iter_adaptorIPKN7cutlass9uint128_tENS_8gmem_ptrIS4_EEEC2ES4_,@function
        .size           $_ZN7cutlass13device_kernelIN5flash19enable_sm80_to_sm89INS1_16FlashAttnBwdSm80INS1_25CollectiveMainloopBwdSm80ILi2ELi2EN4cute5tupleIJNS5_1CILi64EEENS7_ILi128EEES8_EEENS_10bfloat16_tEfNS_4arch4Sm80ELb0ELb1ELb1ELb1ELb0ELb0ELb0ELb0ELi2ELi2ELi4ELi2ELb1EEENS1_21CollectiveEpilogueBwdISA_SB_SD_Li256ELb1ELb0ELi2EEENS1_19SingleTileSchedulerILb1ELb0ELb0ELi128EEEEEEEEEvNT_6ParamsE$_ZN4cute12iter_adaptorIPKN7cutlass9uint128_tENS_8gmem_ptrIS4_EEEC2ES4_,($_ZN7cutlass13device_kernelIN5flash19enable_sm80_to_sm89INS1_16FlashAttnBwdSm80INS1_25CollectiveMainloopBwdSm80ILi2ELi2EN4cute5tupleIJNS5_1CILi64EEENS7_ILi128EEES8_EEENS_10bfloat16_tEfNS_4arch4Sm80ELb0ELb1ELb1ELb1ELb0ELb0ELb0ELb0ELi2ELi2ELi4ELi2ELb1EEENS1_21CollectiveEpilogueBwdISA_SB_SD_Li256ELb1ELb0ELi2EEENS1_19SingleTileSchedulerILb1ELb0ELb0ELi128EEEEEEEEEvNT_6ParamsE$_ZN4cute12iter_adaptorIPKfNS_8gmem_ptrIS2_EEEC2ES2_ - $_ZN7cutlass13device_kernelIN5flash19enable_sm80_to_sm89INS1_16FlashAttnBwdSm80INS1_25CollectiveMainloopBwdSm80ILi2ELi2EN4cute5tupleIJNS5_1CILi64EEENS7_ILi128EEES8_EEENS_10bfloat16_tEfNS_4arch4Sm80ELb0ELb1ELb1ELb1ELb0ELb0ELb0ELb0ELi2ELi2ELi4ELi2ELb1EEENS1_21CollectiveEpilogueBwdISA_SB_SD_Li256ELb1ELb0ELi2EEENS1_19SingleTileSchedulerILb1ELb0ELb0ELi128EEEEEEEEEvNT_6ParamsE$_ZN4cute12iter_adaptorIPKN7cutlass9uint128_tENS_8gmem_ptrIS4_EEEC2ES4_)
$_ZN7cutlass13device_kernelIN5flash19enable_sm80_to_sm89INS1_16FlashAttnBwdSm80INS1_25CollectiveMainloopBwdSm80ILi2ELi2EN4cute5tupleIJNS5_1CILi64EEENS7_ILi128EEES8_EEENS_10bfloat16_tEfNS_4arch4Sm80ELb0ELb1ELb1ELb1ELb0ELb0ELb0ELb0ELi2ELi2ELi4ELi2ELb1EEENS1_21CollectiveEpilogueBwdISA_SB_SD_Li256ELb1ELb0ELi2EEENS1_19SingleTileSchedulerILb1ELb0ELb0ELi128EEEEEEEEEvNT_6ParamsE$_ZN4cute12iter_adaptorIPKN7cutlass9uint128_tENS_8gmem_ptrIS4_EEEC2ES4_:
[----:B------:R-:W-:Y:S01]  /*8290*/  IADD3 R10, R4, -c[0x0][0x20], RZ ;  /* 0x80000800040a7a10 */ /* 0x000fe20007ffe0ff */
[----:B------:R-:W-:Y:S01]  /*82a0*/  IMAD.MOV.U32 R28, RZ, RZ, R18 ;  /* 0x000000ffff1c7224 */ /* 0x000fe200078e0012 */
[----:B------:R-:W-:-:S03]  /*82b0*/  MOV R29, 0x0 ;  /* 0x00000000001d7802 */ /* 0x000fc60000000f00 */
[----:B------:R1:W-:Y:S01]  /*82c0*/  STL.64 [R10], R6 ;  /* 0x000000060a007387 */ /* 0x0003e20000100a00 */
[----:B------:R-:W-:Y:S05]  /*82d0*/  RET.REL.NODEC R28 `(_ZN7cutlass13device_kernelIN5flash19enable_sm80_to_sm89INS1_16FlashAttnBwdSm80INS1_25CollectiveMainloopBwdSm80ILi2ELi2EN4cute5tupleIJNS5_1CILi64EEENS7_ILi128EEES8_EEENS_10bfloat16_tEfNS_4arch4Sm80ELb0ELb1ELb1ELb1ELb0ELb0ELb0ELb0ELi2ELi2ELi4ELi2ELb1EEENS1_21CollectiveEpilogueBwdISA_SB_SD_Li256ELb1ELb0ELi2EEENS1_19SingleTileSchedulerILb1ELb0ELb0ELi128EEEEEEEEEvNT_6ParamsE) ;  /* 0xffff7d201c007950 */ /* 0x000fea0003c3ffff */
        .type           $_ZN7cutlass13device_kernelIN5flash19enable_sm80_to_sm89INS1_16FlashAttnBwdSm80INS1_25CollectiveMainloopBwdSm80ILi2ELi2EN4cute5tupleIJNS5_1CILi64EEENS7_ILi128EEES8_EEENS_10bfloat16_tEfNS_4arch4Sm80ELb0ELb1ELb1ELb1ELb0ELb0ELb0ELb0ELi2ELi2ELi4ELi2ELb1EEENS1_21CollectiveEpilogueBwdISA_SB_SD_Li256ELb1ELb0ELi2EEENS1_19SingleTileSchedulerILb1ELb0ELb0ELi128EEEEEEEEEvNT_6ParamsE$_ZN4cute12iter_adaptorIPKfNS_8gmem_ptrIS2_EEEC2ES2_,@function
        .size           $_ZN7cutlass13device_kernelIN5flash19enable_sm80_to_sm89INS1_16FlashAttnBwdSm80INS1_25CollectiveMainloopBwdSm80ILi2ELi2EN4cute5tupleIJNS5_1CILi64EEENS7_ILi128EEES8_EEENS_10bfloat16_tEfNS_4arch4Sm80ELb0ELb1ELb1ELb1ELb0ELb0ELb0ELb0ELi2ELi2ELi4ELi2ELb1EEENS1_21CollectiveEpilogueBwdISA_SB_SD_Li256ELb1ELb0ELi2EEENS1_19SingleTileSchedulerILb1ELb0ELb0ELi128EEEEEEEEEvNT_6ParamsE$_ZN4cute12iter_adaptorIPKfNS_8gmem_ptrIS2_EEEC2ES2_,($_ZN7cutlass13device_kernelIN5flash19enable_sm80_to_sm89INS1_16FlashAttnBwdSm80INS1_25CollectiveMainloopBwdSm80ILi2ELi2EN4cute5tupleIJNS5_1CILi64EEENS7_ILi128EEES8_EEENS_10bfloat16_tEfNS_4arch4Sm80ELb0ELb1ELb1ELb1ELb0ELb0ELb0ELb0ELi2ELi2ELi4ELi2ELb1EEENS1_21CollectiveEpilogueBwdISA_SB_SD_Li256ELb1ELb0ELi2EEENS1_19SingleTileSchedulerILb1ELb0ELb0ELi128EEEEEEEEEvNT_6ParamsE$_ZN4cute12iter_adaptorIPN7cutlass10bfloat16_tENS_8smem_ptrIS3_EEEC2ES3_ - $_ZN7cutlass13device_kernelIN5flash19enable_sm80_to_sm89INS1_16FlashAttnBwdSm80INS1_25CollectiveMainloopBwdSm80ILi2ELi2EN4cute5tupleIJNS5_1CILi64EEENS7_ILi128EEES8_EEENS_10bfloat16_tEfNS_4arch4Sm80ELb0ELb1ELb1ELb1ELb0ELb0ELb0ELb0ELi2ELi2ELi4ELi2ELb1EEENS1_21CollectiveEpilogueBwdISA_SB_SD_Li256ELb1ELb0ELi2EEENS1_19SingleTileSchedulerILb1ELb0ELb0ELi128EEEEEEEEEvNT_6ParamsE$_ZN4cute12iter_adaptorIPKfNS_8gmem_ptrIS2_EEEC2ES2_)
$_ZN7cutlass13device_kernelIN5flash19enable_sm80_to_sm89INS1_16FlashAttnBwdSm80INS1_25CollectiveMainloopBwdSm80ILi2ELi2EN4cute5tupleIJNS5_1CILi64EEENS7_ILi128EEES8_EEENS_10bfloat16_tEfNS_4arch4Sm80ELb0ELb1ELb1ELb1ELb0ELb0ELb0ELb0ELi2ELi2ELi4ELi2ELb1EEENS1_21CollectiveEpilogueBwdISA_SB_SD_Li256ELb1ELb0ELi2EEENS1_19SingleTileSchedulerILb1ELb0ELb0ELi128EEEEEEEEEvNT_6ParamsE$_ZN4cute12iter_adaptorIPKfNS_8gmem_ptrIS2_EEEC2ES2_:
[----:B------:R-:W-:Y:S02]  /*82e0*/  IADD3 R6, R6, -c[0x0][0x20], RZ ;  /* 0x8000080006067a10 */ /* 0x000fe40007ffe0ff */
[----:B------:R-:W-:-:S03]  /*82f0*/  MOV R19, 0x0 ;  /* 0x0000000000137802 */ /* 0x000fc60000000f00 */
[----:B------:R1:W-:Y:S01]  /*8300*/  STL.64 [R6], R10 ;  /* 0x0000000a06007387 */ /* 0x0003e20000100a00 */
[----:B------:R-:W-:Y:S05]  /*8310*/  RET.REL.NODEC R18 `(_ZN7cutlass13device_kernelIN5flash19enable_sm80_to_sm89INS1_16FlashAttnBwdSm80INS1_25CollectiveMainloopBwdSm80ILi2ELi2EN4cute5tupleIJNS5_1CILi64EEENS7_ILi128EEES8_EEENS_10bfloat16_tEfNS_4arch4Sm80ELb0ELb1ELb1ELb1ELb0ELb0ELb0ELb0ELi2ELi2ELi4ELi2ELb1EEENS1_21CollectiveEpilogueBwdISA_SB_SD_Li256ELb1ELb0ELi2EEENS1_19SingleTileSchedulerILb1ELb0ELb0ELi128EEEEEEEEEvNT_6ParamsE) ;  /* 0xffff7ce012007950 */ /* 0x000fea0003c3ffff */
        .type           $_ZN7cutlass13device_kernelIN5flash19enable_sm80_to_sm89INS1_16FlashAttnBwdSm80INS1_25CollectiveMainloopBwdSm80ILi2ELi2EN4cute5tupleIJNS5_1CILi64EEENS7_ILi128EEES8_EEENS_10bfloat16_tEfNS_4arch4Sm80ELb0ELb1ELb1ELb1ELb0ELb0ELb0ELb0ELi2ELi2ELi4ELi2ELb1EEENS1_21CollectiveEpilogueBwdISA_SB_SD_Li256ELb1ELb0ELi2EEENS1_19SingleTileSchedulerILb1ELb0ELb0ELi128EEEEEEEEEvNT_6ParamsE$_ZN4cute12iter_adaptorIPN7cutlass10bfloat16_tENS_8smem_ptrIS3_EEEC2ES3_,@function
        .size           $_ZN7cutlass13device_kernelIN5flash19enable_sm80_to_sm89INS1_16FlashAttnBwdSm80INS1_25CollectiveMainloopBwdSm80ILi2ELi2EN4cute5tupleIJNS5_1CILi64EEENS7_ILi128EEES8_EEENS_10bfloat16_tEfNS_4arch4Sm80ELb0ELb1ELb1ELb1ELb0ELb0ELb0ELb0ELi2ELi2ELi4ELi2ELb1EEENS1_21CollectiveEpilogueBwdISA_SB_SD_Li256ELb1ELb0ELi2EEENS1_19SingleTileSchedulerILb1ELb0ELb0ELi128EEEEEEEEEvNT_6ParamsE$_ZN4cute12iter_adaptorIPN7cutlass10bfloat16_tENS_8smem_ptrIS3_EEEC2ES3_,($_ZN7cutlass13device_kernelIN5flash19enable_sm80_to_sm89INS1_16FlashAttnBwdSm80INS1_25CollectiveMainloopBwdSm80ILi2ELi2EN4cute5tupleIJNS5_1CILi64EEENS7_ILi128EEES8_EEENS_10bfloat16_tEfNS_4arch4Sm80ELb0ELb1ELb1ELb1ELb0ELb0ELb0ELb0ELi2ELi2ELi4ELi2ELb1EEENS1_21CollectiveEpilogueBwdISA_SB_SD_Li256ELb1ELb0ELi2EEENS1_19SingleTileSchedulerILb1ELb0ELb0ELi128EEEEEEEEEvNT_6ParamsE$_ZN4cute12iter_adaptorIPN7cutlass9uint128_tENS_8smem_ptrIS3_EEEC2ES3_ - $_ZN7cutlass13device_kernelIN5flash19enable_sm80_to_sm89INS1_16FlashAttnBwdSm80INS1_25CollectiveMainloopBwdSm80ILi2ELi2EN4cute5tupleIJNS5_1CILi64EEENS7_ILi128EEES8_EEENS_10bfloat16_tEfNS_4arch4Sm80ELb0ELb1ELb1ELb1ELb0ELb0ELb0ELb0ELi2ELi2ELi4ELi2ELb1EEENS1_21CollectiveEpilogueBwdISA_SB_SD_Li256ELb1ELb0ELi2EEENS1_19SingleTileSchedulerILb1ELb0ELb0ELi128EEEEEEEEEvNT_6ParamsE$_ZN4cute12iter_adaptorIPN7cutlass10bfloat16_tENS_8smem_ptrIS3_EEEC2ES3_)
$_ZN7cutlass13device_kernelIN5flash19enable_sm80_to_sm89INS1_16FlashAttnBwdSm80INS1_25CollectiveMainloopBwdSm80ILi2ELi2EN4cute5tupleIJNS5_1CILi64EEENS7_ILi128EEES8_EEENS_10bfloat16_tEfNS_4arch4Sm80ELb0ELb1ELb1ELb1ELb0ELb0ELb0ELb0ELi2ELi2ELi4ELi2ELb1EEENS1_21CollectiveEpilogueBwdISA_SB_SD_Li256ELb1ELb0ELi2EEENS1_19SingleTileSchedulerILb1ELb0ELb0ELi128EEEEEEEEEvNT_6ParamsE$_ZN4cute12iter_adaptorIPN7cutlass10bfloat16_tENS_8smem_ptrIS3_EEEC2ES3_:
[----:B------:R-:W-:Y:S01]  /*8320*/  IADD3 R6, R4, -c[0x0][0x20], RZ ;  /* 0x8000080004067a10 */ /* 0x000fe20007ffe0ff */
[----:B------:R-:W-:Y:S01]  /*8330*/  IMAD.MOV.U32 R28, RZ, RZ, R18 ;  /* 0x000000ffff1c7224 */ /* 0x000fe200078e0012 */
[----:B------:R-:W-:-:S03]  /*8340*/  MOV R29, 0x0 ;  /* 0x00000000001d7802 */ /* 0x000fc60000000f00 */
[----:B------:R1:W-:Y:S01]  /*8350*/  STL.64 [R6], R8 ;  /* 0x0000000806007387 */ /* 0x0003e20000100a00 */
[----:B------:R-:W-:Y:S05]  /*8360*/  RET.REL.NODEC R28 `(_ZN7cutlass13device_kernelIN5flash19enable_sm80_to_sm89INS1_16FlashAttnBwdSm80INS1_25CollectiveMainloopBwdSm80ILi2ELi2EN4cute5tupleIJNS5_1CILi64EEENS7_ILi128EEES8_EEENS_10bfloat16_tEfNS_4arch4Sm80ELb0ELb1ELb1ELb1ELb0ELb0ELb0ELb0ELi2ELi2ELi4ELi2ELb1EEENS1_21CollectiveEpilogueBwdISA_SB_SD_Li256ELb1ELb0ELi2EEENS1_19SingleTileSchedulerILb1ELb0ELb0ELi128EEEEEEEEEvNT_6ParamsE) ;  /* 0xffff7c901c007950 */ /* 0x000fea0003c3ffff */
        .type           $_ZN7cutlass13device_kernelIN5flash19enable_sm80_to_sm89INS1_16FlashAttnBwdSm80INS1_25CollectiveMainloopBwdSm80ILi2ELi2EN4cute5tupleIJNS5_1CILi64EEENS7_ILi128EEES8_EEENS_10bfloat16_tEfNS_4arch4Sm80ELb0ELb1ELb1ELb1ELb0ELb0ELb0ELb0ELi2ELi2ELi4ELi2ELb1EEENS1_21CollectiveEpilogueBwdISA_SB_SD_Li256ELb1ELb0ELi2EEENS1_19SingleTileSchedulerILb1ELb0ELb0ELi128EEEEEEEEEvNT_6ParamsE$_ZN4cute12iter_adaptorIPN7cutlass9uint128_tENS_8smem_ptrIS3_EEEC2ES3_,@function
        .size           $_ZN7cutlass13device_kernelIN5flash19enable_sm80_to_sm89INS1_16FlashAttnBwdSm80INS1_25CollectiveMainloopBwdSm80ILi2ELi2EN4cute5tupleIJNS5_1CILi64EEENS7_ILi128EEES8_EEENS_10bfloat16_tEfNS_4arch4Sm80ELb0ELb1ELb1ELb1ELb0ELb0ELb0ELb0ELi2ELi2ELi4ELi2ELb1EEENS1_21CollectiveEpilogueBwdISA_SB_SD_Li256ELb1ELb0ELi2EEENS1_19SingleTileSchedulerILb1ELb0ELb0ELi128EEEEEEEEEvNT_6ParamsE$_ZN4cute12iter_adaptorIPN7cutlass9uint128_tENS_8smem_ptrIS3_EEEC2ES3_,($_ZN7cutlass13device_kernelIN5flash19enable_sm80_to_sm89INS1_16FlashAttnBwdSm80INS1_25CollectiveMainloopBwdSm80ILi2ELi2EN4cute5tupleIJNS5_1CILi64EEENS7_ILi128EEES8_EEENS_10bfloat16_tEfNS_4arch4Sm80ELb0ELb1ELb1ELb1ELb0ELb0ELb0ELb0ELi2ELi2ELi4ELi2ELb1EEENS1_21CollectiveEpilogueBwdISA_SB_SD_Li256ELb1ELb0ELi2EEENS1_19SingleTileSchedulerILb1ELb0ELb0ELi128EEEEEEEEEvNT_6ParamsE$_ZN4cute12iter_adaptorIPfNS_8smem_ptrIS1_EEEC2ES1_ - $_ZN7cutlass13device_kernelIN5flash19enable_sm80_to_sm89INS1_16FlashAttnBwdSm80INS1_25CollectiveMainloopBwdSm80ILi2ELi2EN4cute5tupleIJNS5_1CILi64EEENS7_ILi128EEES8_EEENS_10bfloat16_tEfNS_4arch4Sm80ELb0ELb1ELb1ELb1ELb0ELb0ELb0ELb0ELi2ELi2ELi4ELi2ELb1EEENS1_21CollectiveEpilogueBwdISA_SB_SD_Li256ELb1ELb0ELi2EEENS1_19SingleTileSchedulerILb1ELb0ELb0ELi128EEEEEEEEEvNT_6ParamsE$_ZN4cute12iter_adaptorIPN7cutlass9uint128_tENS_8smem_ptrIS3_EEEC2ES3_)
$_ZN7cutlass13device_kernelIN5flash19enable_sm80_to_sm89INS1_16FlashAttnBwdSm80INS1_25CollectiveMainloopBwdSm80ILi2ELi2EN4cute5tupleIJNS5_1CILi64EEENS7_ILi128EEES8_EEENS_10bfloat16_tEfNS_4arch4Sm80ELb0ELb1ELb1ELb1ELb0ELb0ELb0ELb0ELi2ELi2ELi4ELi2ELb1EEENS1_21CollectiveEpilogueBwdISA_SB_SD_Li256ELb1ELb0ELi2EEENS1_19SingleTileSchedulerILb1ELb0ELb0ELi128EEEEEEEEEvNT_6ParamsE$_ZN4cute12iter_adaptorIPN7cutlass9uint128_tENS_8smem_ptrIS3_EEEC2ES3_:
[----:B------:R-:W-:Y:S01]  /*8370*/  IADD3 R8, R4, -c[0x0][0x20], RZ ;  /* 0x8000080004087a10 */ /* 0x000fe20007ffe0ff */
[----:B------:R-:W-:Y:S01]  /*8380*/  IMAD.MOV.U32 R28, RZ, RZ, R16 ;  /* 0x000000ffff1c7224 */ /* 0x000fe200078e0010 */
[----:B------:R-:W-:-:S03]  /*8390*/  MOV R29, 0x0 ;  /* 0x00000000001d7802 */ /* 0x000fc60000000f00 */
[----:B------:R1:W-:Y:S01]  /*83a0*/  STL.64 [R8], R6 ;  /* 0x0000000608007387 */ /* 0x0003e20000100a00 */
[----:B------:R-:W-:Y:S05]  /*83b0*/  RET.REL.NODEC R28 `(_ZN7cutlass13device_kernelIN5flash19enable_sm80_to_sm89INS1_16FlashAttnBwdSm80INS1_25CollectiveMainloopBwdSm80ILi2ELi2EN4cute5tupleIJNS5_1CILi64EEENS7_ILi128EEES8_EEENS_10bfloat16_tEfNS_4arch4Sm80ELb0ELb1ELb1ELb1ELb0ELb0ELb0ELb0ELi2ELi2ELi4ELi2ELb1EEENS1_21CollectiveEpilogueBwdISA_SB_SD_Li256ELb1ELb0ELi2EEENS1_19SingleTileSchedulerILb1ELb0ELb0ELi128EEEEEEEEEvNT_6ParamsE) ;  /* 0xffff7c401c007950 */ /* 0x000fea0003c3ffff */
        .type           $_ZN7cutlass13device_kernelIN5flash19enable_sm80_to_sm89INS1_16FlashAttnBwdSm80INS1_25CollectiveMainloopBwdSm80ILi2ELi2EN4cute5tupleIJNS5_1CILi64EEENS7_ILi128EEES8_EEENS_10bfloat16_tEfNS_4arch4Sm80ELb0ELb1ELb1ELb1ELb0ELb0ELb0ELb0ELi2ELi2ELi4ELi2ELb1EEENS1_21CollectiveEpilogueBwdISA_SB_SD_Li256ELb1ELb0ELi2EEENS1_19SingleTileSchedulerILb1ELb0ELb0ELi128EEEEEEEEEvNT_6ParamsE$_ZN4cute12iter_adaptorIPfNS_8smem_ptrIS1_EEEC2ES1_,@function
        .size           $_ZN7cutlass13device_kernelIN5flash19enable_sm80_to_sm89INS1_16FlashAttnBwdSm80INS1_25CollectiveMainloopBwdSm80ILi2ELi2EN4cute5tupleIJNS5_1CILi64EEENS7_ILi128EEES8_EEENS_10bfloat16_tEfNS_4arch4Sm80ELb0ELb1ELb1ELb1ELb0ELb0ELb0ELb0ELi2ELi2ELi4ELi2ELb1EEENS1_21CollectiveEpilogueBwdISA_SB_SD_Li256ELb1ELb0ELi2EEENS1_19SingleTileSchedulerILb1ELb0ELb0ELi128EEEEEEEEEvNT_6ParamsE$_ZN4cute12iter_adaptorIPfNS_8smem_ptrIS1_EEEC2ES1_,($_ZN7cutlass13device_kernelIN5flash19enable_sm80_to_sm89INS1_16FlashAttnBwdSm80INS1_25CollectiveMainloopBwdSm80ILi2ELi2EN4cute5tupleIJNS5_1CILi64EEENS7_ILi128EEES8_EEENS_10bfloat16_tEfNS_4arch4Sm80ELb0ELb1ELb1ELb1ELb0ELb0ELb0ELb0ELi2ELi2ELi4ELi2ELb1EEENS1_21CollectiveEpilogueBwdISA_SB_SD_Li256ELb1ELb0ELi2EEENS1_19SingleTileSchedulerILb1ELb0ELb0ELi128EEEEEEEEEvNT_6ParamsE$_ZN4cute3eso3ESOILb0ELb0EJNS_15ArithmeticTupleIJiiEEEiiiEEC2ERKS3_RKiS8_S8_ - $_ZN7cutlass13device_kernelIN5flash19enable_sm80_to_sm89INS1_16FlashAttnBwdSm80INS1_25CollectiveMainloopBwdSm80ILi2ELi2EN4cute5tupleIJNS5_1CILi64EEENS7_ILi128EEES8_EEENS_10bfloat16_tEfNS_4arch4Sm80ELb0ELb1ELb1ELb1ELb0ELb0ELb0ELb0ELi2ELi2ELi4ELi2ELb1EEENS1_21CollectiveEpilogueBwdISA_SB_SD_Li256ELb1ELb0ELi2EEENS1_19SingleTileSchedulerILb1ELb0ELb0ELi128EEEEEEEEEvNT_6ParamsE$_ZN4cute12iter_adaptorIPfNS_8smem_ptrIS1_EEEC2ES1_)
$_ZN7cutlass13device_kernelIN5flash19enable_sm80_to_sm89INS1_16FlashAttnBwdSm80INS1_25CollectiveMainloopBwdSm80ILi2ELi2EN4cute5tupleIJNS5_1CILi64EEENS7_ILi128EEES8_EEENS_10bfloat16_tEfNS_4arch4Sm80ELb0ELb1ELb1ELb1ELb0ELb0ELb0ELb0ELi2ELi2ELi4ELi2ELb1EEENS1_21CollectiveEpilogueBwdISA_SB_SD_Li256ELb1ELb0ELi2EEENS1_19SingleTileSchedulerILb1ELb0ELb0ELi128EEEEEEEEEvNT_6ParamsE$_ZN4cute12iter_adaptorIPfNS_8smem_ptrIS1_EEEC2ES1_:
[----:B------:R-:W-:Y:S02]  /*83c0*/  IADD3 R6, R6, -c[0x0][0x20], RZ ;  /* 0x8000080006067a10 */ /* 0x000fe40007ffe0ff */
[----:B------:R-:W-:-:S03]  /*83d0*/  MOV R19, 0x0 ;  /* 0x0000000000137802 */ /* 0x000fc60000000f00 */
[----:B------:R1:W-:Y:S01]  /*83e0*/  STL.64 [R6], R8 ;  /* 0x0000000806007387 */ /* 0x0003e20000100a00 */
[----:B------:R-:W-:Y:S05]  /*83f0*/  RET.REL.NODEC R18 `(_ZN7cutlass13device_kernelIN5flash19enable_sm80_to_sm89INS1_16FlashAttnBwdSm80INS1_25CollectiveMainloopBwdSm80ILi2ELi2EN4cute5tupleIJNS5_1CILi64EEENS7_ILi128EEES8_EEENS_10bfloat16_tEfNS_4arch4Sm80ELb0ELb1ELb1ELb1ELb0ELb0ELb0ELb0ELi2ELi2ELi4ELi2ELb1EEENS1_21CollectiveEpilogueBwdISA_SB_SD_Li256ELb1ELb0ELi2EEENS1_19SingleTileSchedulerILb1ELb0ELb0ELi128EEEEEEEEEvNT_6ParamsE) ;  /* 0xffff7c0012007950 */ /* 0x000fea0003c3ffff */
        .type           $_ZN7cutlass13device_kernelIN5flash19enable_sm80_to_sm89INS1_16FlashAttnBwdSm80INS1_25CollectiveMainloopBwdSm80ILi2ELi2EN4cute5tupleIJNS5_1CILi64EEENS7_ILi128EEES8_EEENS_10bfloat16_tEfNS_4arch4Sm80ELb0ELb1ELb1ELb1ELb0ELb0ELb0ELb0ELi2ELi2ELi4ELi2ELb1EEENS1_21CollectiveEpilogueBwdISA_SB_SD_Li256ELb1ELb0ELi2EEENS1_19SingleTileSchedulerILb1ELb0ELb0ELi128EEEEEEEEEvNT_6ParamsE$_ZN4cute3eso3ESOILb0ELb0EJNS_15ArithmeticTupleIJiiEEEiiiEEC2ERKS3_RKiS8_S8_,@function
        .size           $_ZN7cutlass13device_kernelIN5flash19enable_sm80_to_sm89INS1_16FlashAttnBwdSm80INS1_25CollectiveMainloopBwdSm80ILi2ELi2EN4cute5tupleIJNS5_1CILi64EEENS7_ILi128EEES8_EEENS_10bfloat16_tEfNS_4arch4Sm80ELb0ELb1ELb1ELb1ELb0ELb0ELb0ELb0ELi2ELi2ELi4ELi2ELb1EEENS1_21CollectiveEpilogueBwdISA_SB_SD_Li256ELb1ELb0ELi2EEENS1_19SingleTileSchedulerILb1ELb0ELb0ELi128EEEEEEEEEvNT_6ParamsE$_ZN4cute3eso3ESOILb0ELb0EJNS_15ArithmeticTupleIJiiEEEiiiEEC2ERKS3_RKiS8_S8_,($_ZN7cutlass13device_kernelIN5flash19enable_sm80_to_sm89INS1_16FlashAttnBwdSm80INS1_25CollectiveMainloopBwdSm80ILi2ELi2EN4cute5tupleIJNS5_1CILi64EEENS7_ILi128EEES8_EEENS_10bfloat16_tEfNS_4arch4Sm80ELb0ELb1ELb1ELb1ELb0ELb0ELb0ELb0ELi2ELi2ELi4ELi2ELb1EEENS1_21CollectiveEpilogueBwdISA_SB_SD_Li256ELb1ELb0ELi2EEENS1_19SingleTileSchedulerILb1ELb0ELb0ELi128EEEEEEEEEvNT_6ParamsE$_ZN4cute3eso3ESOILb0ELb0EJNS_5tupleIJiiEEEiiiEEC2ERKS3_RKiS8_S8_ - $_ZN7cutlass13device_kernelIN5flash19enable_sm80_to_sm89INS1_16FlashAttnBwdSm80INS1_25CollectiveMainloopBwdSm80ILi2ELi2EN4cute5tupleIJNS5_1CILi64EEENS7_ILi128EEES8_EEENS_10bfloat16_tEfNS_4arch4Sm80ELb0ELb1ELb1ELb1ELb0ELb0ELb0ELb0ELi2ELi2ELi4ELi2ELb1EEENS1_21CollectiveEpilogueBwdISA_SB_SD_Li256ELb1ELb0ELi2EEENS1_19SingleTileSchedulerILb1ELb0ELb0ELi128EEEEEEEEEvNT_6ParamsE$_ZN4cute3eso3ESOILb0ELb0EJNS_15ArithmeticTupleIJiiEEEiiiEEC2ERKS3_RKiS8_S8_)
$_ZN7cutlass13device_kernelIN5flash19enable_sm80_to_sm89INS1_16FlashAttnBwdSm80INS1_25CollectiveMainloopBwdSm80ILi2ELi2EN4cute5tupleIJNS5_1CILi64EEENS7_ILi128EEES8_EEENS_10bfloat16_tEfNS_4arch4Sm80ELb0ELb1ELb1ELb1ELb0ELb0ELb0ELb0ELi2ELi2ELi4ELi2ELb1EEENS1_21CollectiveEpilogueBwdISA_SB_SD_Li256ELb1ELb0ELi2EEENS1_19SingleTileSchedulerILb1ELb0ELb0ELi128EEEEEEEEEvNT_6ParamsE$_ZN4cute3eso3ESOILb0ELb0EJNS_15ArithmeticTupleIJiiEEEiiiEEC2ERKS3_RKiS8_S8_:
        /* <DEDUP_REMOVED lines=14> */
[----:B------:R-:W-:Y:S05]  /*84e0*/  RET.REL.NODEC R82 `(_ZN7cutlass13device_kernelIN5flash19enable_sm80_to_sm89INS1_16FlashAttnBwdSm80INS1_25CollectiveMainloopBwdSm80ILi2ELi2EN4cute5tupleIJNS5_1CILi64EEENS7_ILi128EEES8_EEENS_10bfloat16_tEfNS_4arch4Sm80ELb0ELb1ELb1ELb1ELb0ELb0ELb0ELb0ELi2ELi2ELi4ELi2ELb1EEENS1_21CollectiveEpilogueBwdISA_SB_SD_Li256ELb1ELb0ELi2EEENS1_19SingleTileSchedulerILb1ELb0ELb0ELi128EEEEEEEEEvNT_6ParamsE) ;  /* 0xffff7b1052007950 */ /* 0x000fea0003c3ffff */
        .type           $_ZN7cutlass13device_kernelIN5flash19enable_sm80_to_sm89INS1_16FlashAttnBwdSm80INS1_25CollectiveMainloopBwdSm80ILi2ELi2EN4cute5tupleIJNS5_1CILi64EEENS7_ILi128EEES8_EEENS_10bfloat16_tEfNS_4arch4Sm80ELb0ELb1ELb1ELb1ELb0ELb0ELb0ELb0ELi2ELi2ELi4ELi2ELb1EEENS1_21CollectiveEpilogueBwdISA_SB_SD_Li256ELb1ELb0ELi2EEENS1_19SingleTileSchedulerILb1ELb0ELb0ELi128EEEEEEEEEvNT_6ParamsE$_ZN4cute3eso3ESOILb0ELb0EJNS_5tupleIJiiEEEiiiEEC2ERKS3_RKiS8_S8_,@function
        .size           $_ZN7cutlass13device_kernelIN5flash19enable_sm80_to_sm89INS1_16FlashAttnBwdSm80INS1_25CollectiveMainloopBwdSm80ILi2ELi2EN4cute5tupleIJNS5_1CILi64EEENS7_ILi128EEES8_EEENS_10bfloat16_tEfNS_4arch4Sm80ELb0ELb1ELb1ELb1ELb0ELb0ELb0ELb0ELi2ELi2ELi4ELi2ELb1EEENS1_21CollectiveEpilogueBwdISA_SB_SD_Li256ELb1ELb0ELi2EEENS1_19SingleTileSchedulerILb1ELb0ELb0ELi128EEEEEEEEEvNT_6ParamsE$_ZN4cute3eso3ESOILb0ELb0EJNS_5tupleIJiiEEEiiiEEC2ERKS3_RKiS8_S8_,($_ZN7cutlass13device_kernelIN5flash19enable_sm80_to_sm89INS1_16FlashAttnBwdSm80INS1_25CollectiveMainloopBwdSm80ILi2ELi2EN4cute5tupleIJNS5_1CILi64EEENS7_ILi128EEES8_EEENS_10bfloat16_tEfNS_4arch4Sm80ELb0ELb1ELb1ELb1ELb0ELb0ELb0ELb0ELi2ELi2ELi4ELi2ELb1EEENS1_21CollectiveEpilogueBwdISA_SB_SD_Li256ELb1ELb0ELi2EEENS1_19SingleTileSchedulerILb1ELb0ELb0ELi128EEEEEEEEEvNT_6ParamsE$_ZN4cute3eso3ESOILb0ELb0EJNS_6LayoutINS_5tupleIJNS3_IJNS_1CILi8EEENS4_ILi1EEEEEENS4_ILi2EEES6_EEENS3_IJNS3_IJS6_NS4_ILi0EEEEEElSA_EEEEENS_10ViewEngineINS_8gmem_ptrIPKN7cutlass10bfloat16_tEEEEEEEC2ERKSD_RKSL_ - $_ZN7cutlass13device_kernelIN5flash19enable_sm80_to_sm89INS1_16FlashAttnBwdSm80INS1_25CollectiveMainloopBwdSm80ILi2ELi2EN4cute5tupleIJNS5_1CILi64EEENS7_ILi128EEES8_EEENS_10bfloat16_tEfNS_4arch4Sm80ELb0ELb1ELb1ELb1ELb0ELb0ELb0ELb0ELi2ELi2ELi4ELi2ELb1EEENS1_21CollectiveEpilogueBwdISA_SB_SD_Li256ELb1ELb0ELi2EEENS1_19SingleTileSchedulerILb1ELb0ELb0ELi128EEEEEEEEEvNT_6ParamsE$_ZN4cute3eso3ESOILb0ELb0EJNS_5tupleIJiiEEEiiiEEC2ERKS3_RKiS8_S8_)
$_ZN7cutlass13device_kernelIN5flash19enable_sm80_to_sm89INS1_16FlashAttnBwdSm80INS1_25CollectiveMainloopBwdSm80ILi2ELi2EN4cute5tupleIJNS5_1CILi64EEENS7_ILi128EEES8_EEENS_10bfloat16_tEfNS_4arch4Sm80ELb0ELb1ELb1ELb1ELb0ELb0ELb0ELb0ELi2ELi2ELi4ELi2ELb1EEENS1_21CollectiveEpilogueBwdISA_SB_SD_Li256ELb1ELb0ELi2EEENS1_19SingleTileSchedulerILb1ELb0ELb0ELi128EEEEEEEEEvNT_6ParamsE$_ZN4cute3eso3ESOILb0ELb0EJNS_5tupleIJiiEEEiiiEEC2ERKS3_RKiS8_S8_:
        /* <DEDUP_REMOVED lines=13> */
[----:B------:R-:W-:Y:S05]  /*85c0*/  RET.REL.NODEC R10 `(_ZN7cutlass13device_kernelIN5flash19enable_sm80_to_sm89INS1_16FlashAttnBwdSm80INS1_25CollectiveMainloopBwdSm80ILi2ELi2EN4cute5tupleIJNS5_1CILi64EEENS7_ILi128EEES8_EEENS_10bfloat16_tEfNS_4arch4Sm80ELb0ELb1ELb1ELb1ELb0ELb0ELb0ELb0ELi2ELi2ELi4ELi2ELb1EEENS1_21CollectiveEpilogueBwdISA_SB_SD_Li256ELb1ELb0ELi2EEENS1_19SingleTileSchedulerILb1ELb0ELb0ELi128EEEEEEEEEvNT_6ParamsE) ;  /* 0xffff7a300a007950 */ /* 0x000fea0003c3ffff */
        .type           $_ZN7cutlass13device_kernelIN5flash19enable_sm80_to_sm89INS1_16FlashAttnBwdSm80INS1_25CollectiveMainloopBwdSm80ILi2ELi2EN4cute5tupleIJNS5_1CILi64EEENS7_ILi128EEES8_EEENS_10bfloat16_tEfNS_4arch4Sm80ELb0ELb1ELb1ELb1ELb0ELb0ELb0ELb0ELi2ELi2ELi4ELi2ELb1EEENS1_21CollectiveEpilogueBwdISA_SB_SD_Li256ELb1ELb0ELi2EEENS1_19SingleTileSchedulerILb1ELb0ELb0ELi128EEEEEEEEEvNT_6ParamsE$_ZN4cute3eso3ESOILb0ELb0EJNS_6LayoutINS_5tupleIJNS3_IJNS_1CILi8EEENS4_ILi1EEEEEENS4_ILi2EEES6_EEENS3_IJNS3_IJS6_NS4_ILi0EEEEEElSA_EEEEENS_10ViewEngineINS_8gmem_ptrIPKN7cutlass10bfloat16_tEEEEEEEC2ERKSD_RKSL_,@function
        .size           $_ZN7cutlass13device_kernelIN5flash19enable_sm80_to_sm89INS1_16FlashAttnBwdSm80INS1_25CollectiveMainloopBwdSm80ILi2ELi2EN4cute5tupleIJNS5_1CILi64EEENS7_ILi128EEES8_EEENS_10bfloat16_tEfNS_4arch4Sm80ELb0ELb1ELb1ELb1ELb0ELb0ELb0ELb0ELi2ELi2ELi4ELi2ELb1EEENS1_21CollectiveEpilogueBwdISA_SB_SD_Li256ELb1ELb0ELi2EEENS1_19SingleTileSchedulerILb1ELb0ELb0ELi128EEEEEEEEEvNT_6ParamsE$_ZN4cute3eso3ESOILb0ELb0EJNS_6LayoutINS_5tupleIJNS3_IJNS_1CILi8EEENS4_ILi1EEEEEENS4_ILi2EEES6_EEENS3_IJNS3_IJS6_NS4_ILi0EEEEEElSA_EEEEENS_10ViewEngineINS_8gmem_ptrIPKN7cutlass10bfloat16_tEEEEEEEC2ERKSD_RKSL_,($_ZN7cutlass13device_kernelIN5flash19enable_sm80_to_sm89INS1_16FlashAttnBwdSm80INS1_25CollectiveMainloopBwdSm80ILi2ELi2EN4cute5tupleIJNS5_1CILi64EEENS7_ILi128EEES8_EEENS_10bfloat16_tEfNS_4arch4Sm80ELb0ELb1ELb1ELb1ELb0ELb0ELb0ELb0ELi2ELi2ELi4ELi2ELb1EEENS1_21CollectiveEpilogueBwdISA_SB_SD_Li256ELb1ELb0ELi2EEENS1_19SingleTileSchedulerILb1ELb0ELb0ELi128EEEEEEEEEvNT_6ParamsE$_ZN4cute3eso3ESOILb0ELb0EJNS_6LayoutINS_5tupleIJNS3_IJNS_1CILi8EEENS4_ILi1EEEEEENS4_ILi2EEES6_EEENS3_IJNS3_IJS6_NS4_ILi0EEEEEElSA_EEEEElEEC2ERKSD_RKl - $_ZN7cutlass13device_kernelIN5flash19enable_sm80_to_sm89INS1_16FlashAttnBwdSm80INS1_25CollectiveMainloopBwdSm80ILi2ELi2EN4cute5tupleIJNS5_1CILi64EEENS7_ILi128EEES8_EEENS_10bfloat16_tEfNS_4arch4Sm80ELb0ELb1ELb1ELb1ELb0ELb0ELb0ELb0ELi2ELi2ELi4ELi2ELb1EEENS1_21CollectiveEpilogueBwdISA_SB_SD_Li256ELb1ELb0ELi2EEENS1_19SingleTileSchedulerILb1ELb0ELb0ELi128EEEEEEEEEvNT_6ParamsE$_ZN4cute3eso3ESOILb0ELb0EJNS_6LayoutINS_5tupleIJNS3_IJNS_1CILi8EEENS4_ILi1EEEEEENS4_ILi2EEES6_EEENS3_IJNS3_IJS6_NS4_ILi0EEEEEElSA_EEEEENS_10ViewEngineINS_8gmem_ptrIPKN7cutlass10bfloat16_tEEEEEEEC2ERKSD_RKSL_)
$_ZN7cutlass13device_kernelIN5flash19enable_sm80_to_sm89INS1_16FlashAttnBwdSm80INS1_25CollectiveMainloopBwdSm80ILi2ELi2EN4cute5tupleIJNS5_1CILi64EEENS7_ILi128EEES8_EEENS_10bfloat16_tEfNS_4arch4Sm80ELb0ELb1ELb1ELb1ELb0ELb0ELb0ELb0ELi2ELi2ELi4ELi2ELb1EEENS1_21CollectiveEpilogueBwdISA_SB_SD_Li256ELb1ELb0ELi2EEENS1_19SingleTileSchedulerILb1ELb0ELb0ELi128EEEEEEEEEvNT_6ParamsE$_ZN4cute3eso3ESOILb0ELb0EJNS_6LayoutINS_5tupleIJNS3_IJNS_1CILi8EEENS4_ILi1EEEEEENS4_ILi2EEES6_EEENS3_IJNS3_IJS6_NS4_ILi0EEEEEElSA_EEEEENS_10ViewEngineINS_8gmem_ptrIPKN7cutlass10bfloat16_tEEEEEEEC2ERKSD_RKSL_:
        /* <DEDUP_REMOVED lines=8> */
[----:B------:R-:W-:Y:S05]  /*8650*/  RET.REL.NODEC R10 `(_ZN7cutlass13device_kernelIN5flash19enable_sm80_to_sm89INS1_16FlashAttnBwdSm80INS1_25CollectiveMainloopBwdSm80ILi2ELi2EN4cute5tupleIJNS5_1CILi64EEENS7_ILi128EEES8_EEENS_10bfloat16_tEfNS_4arch4Sm80ELb0ELb1ELb1ELb1ELb0ELb0ELb0ELb0ELi2ELi2ELi4ELi2ELb1EEENS1_21CollectiveEpilogueBwdISA_SB_SD_Li256ELb1ELb0ELi2EEENS1_19SingleTileSchedulerILb1ELb0ELb0ELi128EEEEEEEEEvNT_6ParamsE) ;  /* 0xffff79a00a007950 */ /* 0x000fea0003c3ffff */
        .type           $_ZN7cutlass13device_kernelIN5flash19enable_sm80_to_sm89INS1_16FlashAttnBwdSm80INS1_25CollectiveMainloopBwdSm80ILi2ELi2EN4cute5tupleIJNS5_1CILi64EEENS7_ILi128EEES8_EEENS_10bfloat16_tEfNS_4arch4Sm80ELb0ELb1ELb1ELb1ELb0ELb0ELb0ELb0ELi2ELi2ELi4ELi2ELb1EEENS1_21CollectiveEpilogueBwdISA_SB_SD_Li256ELb1ELb0ELi2EEENS1_19SingleTileSchedulerILb1ELb0ELb0ELi128EEEEEEEEEvNT_6ParamsE$_ZN4cute3eso3ESOILb0ELb0EJNS_6LayoutINS_5tupleIJNS3_IJNS_1CILi8EEENS4_ILi1EEEEEENS4_ILi2EEES6_EEENS3_IJNS3_IJS6_NS4_ILi0EEEEEElSA_EEEEElEEC2ERKSD_RKl,@function
        .size           $_ZN7cutlass13device_kernelIN5flash19enable_sm80_to_sm89INS1_16FlashAttnBwdSm80INS1_25CollectiveMainloopBwdSm80ILi2ELi2EN4cute5tupleIJNS5_1CILi64EEENS7_ILi128EEES8_EEENS_10bfloat16_tEfNS_4arch4Sm80ELb0ELb1ELb1ELb1ELb0ELb0ELb0ELb0ELi2ELi2ELi4ELi2ELb1EEENS1_21CollectiveEpilogueBwdISA_SB_SD_Li256ELb1ELb0ELi2EEENS1_19SingleTileSchedulerILb1ELb0ELb0ELi128EEEEEEEEEvNT_6ParamsE$_ZN4cute3eso3ESOILb0ELb0EJNS_6LayoutINS_5tupleIJNS3_IJNS_1CILi8EEENS4_ILi1EEEEEENS4_ILi2EEES6_EEENS3_IJNS3_IJS6_NS4_ILi0EEEEEElSA_EEEEElEEC2ERKSD_RKl,($_ZN7cutlass13device_kernelIN5flash19enable_sm80_to_sm89INS1_16FlashAttnBwdSm80INS1_25CollectiveMainloopBwdSm80ILi2ELi2EN4cute5tupleIJNS5_1CILi64EEENS7_ILi128EEES8_EEENS_10bfloat16_tEfNS_4arch4Sm80ELb0ELb1ELb1ELb1ELb0ELb0ELb0ELb0ELi2ELi2ELi4ELi2ELb1EEENS1_21CollectiveEpilogueBwdISA_SB_SD_Li256ELb1ELb0ELi2EEENS1_19SingleTileSchedulerILb1ELb0ELb0ELi128EEEEEEEEEvNT_6ParamsE$_ZN4cute3eso3ESOILb0ELb0EJiiEEC2ERKiS4_ - $_ZN7cutlass13device_kernelIN5flash19enable_sm80_to_sm89INS1_16FlashAttnBwdSm80INS1_25CollectiveMainloopBwdSm80ILi2ELi2EN4cute5tupleIJNS5_1CILi64EEENS7_ILi128EEES8_EEENS_10bfloat16_tEfNS_4arch4Sm80ELb0ELb1ELb1ELb1ELb0ELb0ELb0ELb0ELi2ELi2ELi4ELi2ELb1EEENS1_21CollectiveEpilogueBwdISA_SB_SD_Li256ELb1ELb0ELi2EEENS1_19SingleTileSchedulerILb1ELb0ELb0ELi128EEEEEEEEEvNT_6ParamsE$_ZN4cute3eso3ESOILb0ELb0EJNS_6LayoutINS_5tupleIJNS3_IJNS_1CILi8EEENS4_ILi1EEEEEENS4_ILi2EEES6_EEENS3_IJNS3_IJS6_NS4_ILi0EEEEEElSA_EEEEElEEC2ERKSD_RKl)
$_ZN7cutlass13device_kernelIN5flash19enable_sm80_to_sm89INS1_16FlashAttnBwdSm80INS1_25CollectiveMainloopBwdSm80ILi2ELi2EN4cute5tupleIJNS5_1CILi64EEENS7_ILi128EEES8_EEENS_10bfloat16_tEfNS_4arch4Sm80ELb0ELb1ELb1ELb1ELb0ELb0ELb0ELb0ELi2ELi2ELi4ELi2ELb1EEENS1_21CollectiveEpilogueBwdISA_SB_SD_Li256ELb1ELb0ELi2EEENS1_19SingleTileSchedulerILb1ELb0ELb0ELi128EEEEEEEEEvNT_6ParamsE$_ZN4cute3eso3ESOILb0ELb0EJNS_6LayoutINS_5tupleIJNS3_IJNS_1CILi8EEENS4_ILi1EEEEEENS4_ILi2EEES6_EEENS3_IJNS3_IJS6_NS4_ILi0EEEEEElSA_EEEEElEEC2ERKSD_RKl:
[----:B------:R-:W-:Y:S02]  /*8660*/  IADD3 R9, R4, -c[0x0][0x20], RZ ;  /* 0x8000080004097a10 */ /* 0x000fe40007ffe0ff */
[----:B------:R-:W-:-:S03]  /*8670*/  IADD3 R8, R20, -c[0x0][0x20], RZ ;  /* 0x8000080014087a10 */ /* 0x000fc60007ffe0ff */
[----:B------:R1:W-:Y:S04]  /*8680*/  STL.64 [R9], R6 ;  /* 0x0000000609007387 */ /* 0x0003e80000100a00 */
[----:B------:R-:W2:Y:S01]  /*8690*/  LDL.64 R24, [R8] ;  /* 0x0000000008187983 */ /* 0x000ea20000100a00 */
[----:B------:R-:W-:-:S03]  /*86a0*/  IMAD.MOV.U32 R11, RZ, RZ, 0x0 ;  /* 0x00000000ff0b7424 */ /* 0x000fc600078e00ff */
[----:B--2---:R1:W-:Y:S01]  /*86b0*/  STL.64 [R9+0x8], R24 ;  /* 0x0000081809007387 */ /* 0x0043e20000100a00 */
[----:B------:R-:W-:Y:S05]  /*86c0*/  RET.REL.NODEC R10 `(_ZN7cutlass13device_kernelIN5flash19enable_sm80_to_sm89INS1_16FlashAttnBwdSm80INS1_25CollectiveMainloopBwdSm80ILi2ELi2EN4cute5tupleIJNS5_1CILi64EEENS7_ILi128EEES8_EEENS_10bfloat16_tEfNS_4arch4Sm80ELb0ELb1ELb1ELb1ELb0ELb0ELb0ELb0ELi2ELi2ELi4ELi2ELb1EEENS1_21CollectiveEpilogueBwdISA_SB_SD_Li256ELb1ELb0ELi2EEENS1_19SingleTileSchedulerILb1ELb0ELb0ELi128EEEEEEEEEvNT_6ParamsE) ;  /* 0xffff79300a007950 */ /* 0x000fea0003c3ffff */
        .type           $_ZN7cutlass13device_kernelIN5flash19enable_sm80_to_sm89INS1_16FlashAttnBwdSm80INS1_25CollectiveMainloopBwdSm80ILi2ELi2EN4cute5tupleIJNS5_1CILi64EEENS7_ILi128EEES8_EEENS_10bfloat16_tEfNS_4arch4Sm80ELb0ELb1ELb1ELb1ELb0ELb0ELb0ELb0ELi2ELi2ELi4ELi2ELb1EEENS1_21CollectiveEpilogueBwdISA_SB_SD_Li256ELb1ELb0ELi2EEENS1_19SingleTileSchedulerILb1ELb0ELb0ELi128EEEEEEEEEvNT_6ParamsE$_ZN4cute3eso3ESOILb0ELb0EJiiEEC2ERKiS4_,@function
        .size           $_ZN7cutlass13device_kernelIN5flash19enable_sm80_to_sm89INS1_16FlashAttnBwdSm80INS1_25CollectiveMainloopBwdSm80ILi2ELi2EN4cute5tupleIJNS5_1CILi64EEENS7_ILi128EEES8_EEENS_10bfloat16_tEfNS_4arch4Sm80ELb0ELb1ELb1ELb1ELb0ELb0ELb0ELb0ELi2ELi2ELi4ELi2ELb1EEENS1_21CollectiveEpilogueBwdISA_SB_SD_Li256ELb1ELb0ELi2EEENS1_19SingleTileSchedulerILb1ELb0ELb0ELi128EEEEEEEEEvNT_6ParamsE$_ZN4cute3eso3ESOILb0ELb0EJiiEEC2ERKiS4_,($_ZN7cutlass13device_kernelIN5flash19enable_sm80_to_sm89INS1_16FlashAttnBwdSm80INS1_25CollectiveMainloopBwdSm80ILi2ELi2EN4cute5tupleIJNS5_1CILi64EEENS7_ILi128EEES8_EEENS_10bfloat16_tEfNS_4arch4Sm80ELb0ELb1ELb1ELb1ELb0ELb0ELb0ELb0ELi2ELi2ELi4ELi2ELb1EEENS1_21CollectiveEpilogueBwdISA_SB_SD_Li256ELb1ELb0ELi2EEENS1_19SingleTileSchedulerILb1ELb0ELb0ELi128EEEEEEEEEvNT_6ParamsE$_ZN4cute3eso3ESOILb0ELb1EJNS_15ArithmeticTupleIJNS_1CILi0EEEiEEEEEC2ERKS5_ - $_ZN7cutlass13device_kernelIN5flash19enable_sm80_to_sm89INS1_16FlashAttnBwdSm80INS1_25CollectiveMainloopBwdSm80ILi2ELi2EN4cute5tupleIJNS5_1CILi64EEENS7_ILi128EEES8_EEENS_10bfloat16_tEfNS_4arch4Sm80ELb0ELb1ELb1ELb1ELb0ELb0ELb0ELb0ELi2ELi2ELi4ELi2ELb1EEENS1_21CollectiveEpilogueBwdISA_SB_SD_Li256ELb1ELb0ELi2EEENS1_19SingleTileSchedulerILb1ELb0ELb0ELi128EEEEEEEEEvNT_6ParamsE$_ZN4cute3eso3ESOILb0ELb0EJiiEEC2ERKiS4_)
$_ZN7cutlass13device_kernelIN5flash19enable_sm80_to_sm89INS1_16FlashAttnBwdSm80INS1_25CollectiveMainloopBwdSm80ILi2ELi2EN4cute5tupleIJNS5_1CILi64EEENS7_ILi128EEES8_EEENS_10bfloat16_tEfNS_4arch4Sm80ELb0ELb1ELb1ELb1ELb0ELb0ELb0ELb0ELi2ELi2ELi4ELi2ELb1EEENS1_21CollectiveEpilogueBwdISA_SB_SD_Li256ELb1ELb0ELi2EEENS1_19SingleTileSchedulerILb1ELb0ELb0ELi128EEEEEEEEEvNT_6ParamsE$_ZN4cute3eso3ESOILb0ELb0EJiiEEC2ERKiS4_:
[----:B------:R-:W-:Y:S02]  /*86d0*/  IADD3 R7, R7, -c[0x0][0x20], RZ ;  /* 0x8000080007077a10 */ /* 0x000fe40007ffe0ff */
[----:B------:R-:W-:-:S03]  /*86e0*/  IADD3 R6, R6, -c[0x0][0x20], RZ ;  /* 0x8000080006067a10 */ /* 0x000fc60007ffe0ff */
[----:B------:R1:W-:Y:S04]  /*86f0*/  STL [R7], R16 ;  /* 0x0000001007007387 */ /* 0x0003e80000100800 */
[----:B------:R-:W2:Y:S01]  /*8700*/  LDL R6, [R6] ;  /* 0x0000000006067983 */ /* 0x000ea20000100800 */
[----:B------:R-:W-:-:S03]  /*8710*/  IMAD.MOV.U32 R11, RZ, RZ, 0x0 ;  /* 0x00000000ff0b7424 */ /* 0x000fc600078e00ff */
[----:B--2---:R1:W-:Y:S01]  /*8720*/  STL [R7+0x4], R6 ;  /* 0x0000040607007387 */ /* 0x0043e20000100800 */
[----:B------:R-:W-:Y:S05]  /*8730*/  RET.REL.NODEC R10 `(_ZN7cutlass13device_kernelIN5flash19enable_sm80_to_sm89INS1_16FlashAttnBwdSm80INS1_25CollectiveMainloopBwdSm80ILi2ELi2EN4cute5tupleIJNS5_1CILi64EEENS7_ILi128EEES8_EEENS_10bfloat16_tEfNS_4arch4Sm80ELb0ELb1ELb1ELb1ELb0ELb0ELb0ELb0ELi2ELi2ELi4ELi2ELb1EEENS1_21CollectiveEpilogueBwdISA_SB_SD_Li256ELb1ELb0ELi2EEENS1_19SingleTileSchedulerILb1ELb0ELb0ELi128EEEEEEEEEvNT_6ParamsE) ;  /* 0xffff78c00a007950 */ /* 0x000fea0003c3ffff */
        .type           $_ZN7cutlass13device_kernelIN5flash19enable_sm80_to_sm89INS1_16FlashAttnBwdSm80INS1_25CollectiveMainloopBwdSm80ILi2ELi2EN4cute5tupleIJNS5_1CILi64EEENS7_ILi128EEES8_EEENS_10bfloat16_tEfNS_4arch4Sm80ELb0ELb1ELb1ELb1ELb0ELb0ELb0ELb0ELi2ELi2ELi4ELi2ELb1EEENS1_21CollectiveEpilogueBwdISA_SB_SD_Li256ELb1ELb0ELi2EEENS1_19SingleTileSchedulerILb1ELb0ELb0ELi128EEEEEEEEEvNT_6ParamsE$_ZN4cute3eso3ESOILb0ELb1EJNS_15ArithmeticTupleIJNS_1CILi0EEEiEEEEEC2ERKS5_,@function
        .size           $_ZN7cutlass13device_kernelIN5flash19enable_sm80_to_sm89INS1_16FlashAttnBwdSm80INS1_25CollectiveMainloopBwdSm80ILi2ELi2EN4cute5tupleIJNS5_1CILi64EEENS7_ILi128EEES8_EEENS_10bfloat16_tEfNS_4arch4Sm80ELb0ELb1ELb1ELb1ELb0ELb0ELb0ELb0ELi2ELi2ELi4ELi2ELb1EEENS1_21CollectiveEpilogueBwdISA_SB_SD_Li256ELb1ELb0ELi2EEENS1_19SingleTileSchedulerILb1ELb0ELb0ELi128EEEEEEEEEvNT_6ParamsE$_ZN4cute3eso3ESOILb0ELb1EJNS_15ArithmeticTupleIJNS_1CILi0EEEiEEEEEC2ERKS5_,($_ZN7cutlass13device_kernelIN5flash19enable_sm80_to_sm89INS1_16FlashAttnBwdSm80INS1_25CollectiveMainloopBwdSm80ILi2ELi2EN4cute5tupleIJNS5_1CILi64EEENS7_ILi128EEES8_EEENS_10bfloat16_tEfNS_4arch4Sm80ELb0ELb1ELb1ELb1ELb0ELb0ELb0ELb0ELi2ELi2ELi4ELi2ELb1EEENS1_21CollectiveEpilogueBwdISA_SB_SD_Li256ELb1ELb0ELi2EEENS1_19SingleTileSchedulerILb1ELb0ELb0ELi128EEEEEEEEEvNT_6ParamsE$_ZN4cute3eso3ESOILb0ELb1EJNS_15ArithmeticTupleIJiEEEEEC2ERKS3_ - $_ZN7cutlass13device_kernelIN5flash19enable_sm80_to_sm89INS1_16FlashAttnBwdSm80INS1_25CollectiveMainloopBwdSm80ILi2ELi2EN4cute5tupleIJNS5_1CILi64EEENS7_ILi128EEES8_EEENS_10bfloat16_tEfNS_4arch4Sm80ELb0ELb1ELb1ELb1ELb0ELb0ELb0ELb0ELi2ELi2ELi4ELi2ELb1EEENS1_21CollectiveEpilogueBwdISA_SB_SD_Li256ELb1ELb0ELi2EEENS1_19SingleTileSchedulerILb1ELb0ELb0ELi128EEEEEEEEEvNT_6ParamsE$_ZN4cute3eso3ESOILb0ELb1EJNS_15ArithmeticTupleIJNS_1CILi0EEEiEEEEEC2ERKS5_)
$_ZN7cutlass13device_kernelIN5flash19enable_sm80_to_sm89INS1_16FlashAttnBwdSm80INS1_25CollectiveMainloopBwdSm80ILi2ELi2EN4cute5tupleIJNS5_1CILi64EEENS7_ILi128EEES8_EEENS_10bfloat16_tEfNS_4arch4Sm80ELb0ELb1ELb1ELb1ELb0ELb0ELb0ELb0ELi2ELi2ELi4ELi2ELb1EEENS1_21CollectiveEpilogueBwdISA_SB_SD_Li256ELb1ELb0ELi2EEENS1_19SingleTileSchedulerILb1ELb0ELb0ELi128EEEEEEEEEvNT_6ParamsE$_ZN4cute3eso3ESOILb0ELb1EJNS_15ArithmeticTupleIJNS_1CILi0EEEiEEEEEC2ERKS5_:
[----:B------:R-:W-:Y:S02]  /*8740*/  IADD3 R6, R6, -c[0x0][0x20], RZ ;  /* 0x8000080006067a10 */ /* 0x000fe40007ffe0ff */
[----:B------:R-:W-:-:S03]  /*8750*/  MOV R11, 0x0 ;  /* 0x00000000000b7802 */ /* 0x000fc60000000f00 */
[----:B------:R1:W-:Y:S01]  /*8760*/  STL [R6], R7 ;  /* 0x0000000706007387 */ /* 0x0003e20000100800 */
[----:B------:R-:W-:Y:S05]  /*8770*/  RET.REL.NODEC R10 `(_ZN7cutlass13device_kernelIN5flash19enable_sm80_to_sm89INS1_16FlashAttnBwdSm80INS1_25CollectiveMainloopBwdSm80ILi2ELi2EN4cute5tupleIJNS5_1CILi64EEENS7_ILi128EEES8_EEENS_10bfloat16_tEfNS_4arch4Sm80ELb0ELb1ELb1ELb1ELb0ELb0ELb0ELb0ELi2ELi2ELi4ELi2ELb1EEENS1_21CollectiveEpilogueBwdISA_SB_SD_Li256ELb1ELb0ELi2EEENS1_19SingleTileSchedulerILb1ELb0ELb0ELi128EEEEEEEEEvNT_6ParamsE) ;  /* 0xffff78800a007950 */ /* 0x000fea0003c3ffff */
        .type           $_ZN7cutlass13device_kernelIN5flash19enable_sm80_to_sm89INS1_16FlashAttnBwdSm80INS1_25CollectiveMainloopBwdSm80ILi2ELi2EN4cute5tupleIJNS5_1CILi64EEENS7_ILi128EEES8_EEENS_10bfloat16_tEfNS_4arch4Sm80ELb0ELb1ELb1ELb1ELb0ELb0ELb0ELb0ELi2ELi2ELi4ELi2ELb1EEENS1_21CollectiveEpilogueBwdISA_SB_SD_Li256ELb1ELb0ELi2EEENS1_19SingleTileSchedulerILb1ELb0ELb0ELi128EEEEEEEEEvNT_6ParamsE$_ZN4cute3eso3ESOILb0ELb1EJNS_15ArithmeticTupleIJiEEEEEC2ERKS3_,@function
        .size           $_ZN7cutlass13device_kernelIN5flash19enable_sm80_to_sm89INS1_16FlashAttnBwdSm80INS1_25CollectiveMainloopBwdSm80ILi2ELi2EN4cute5tupleIJNS5_1CILi64EEENS7_ILi128EEES8_EEENS_10bfloat16_tEfNS_4arch4Sm80ELb0ELb1ELb1ELb1ELb0ELb0ELb0ELb0ELi2ELi2ELi4ELi2ELb1EEENS1_21CollectiveEpilogueBwdISA_SB_SD_Li256ELb1ELb0ELi2EEENS1_19SingleTileSchedulerILb1ELb0ELb0ELi128EEEEEEEEEvNT_6ParamsE$_ZN4cute3eso3ESOILb0ELb1EJNS_15ArithmeticTupleIJiEEEEEC2ERKS3_,($_ZN7cutlass13device_kernelIN5flash19enable_sm80_to_sm89INS1_16FlashAttnBwdSm80INS1_25CollectiveMainloopBwdSm80ILi2ELi2EN4cute5tupleIJNS5_1CILi64EEENS7_ILi128EEES8_EEENS_10bfloat16_tEfNS_4arch4Sm80ELb0ELb1ELb1ELb1ELb0ELb0ELb0ELb0ELi2ELi2ELi4ELi2ELb1EEENS1_21CollectiveEpilogueBwdISA_SB_SD_Li256ELb1ELb0ELi2EEENS1_19SingleTileSchedulerILb1ELb0ELb0ELi128EEEEEEEEEvNT_6ParamsE$_ZN4cute3eso3ESOILb0ELb1EJNS_15ArithmeticTupleIJiiEEEEEC2ERKS3_ - $_ZN7cutlass13device_kernelIN5flash19enable_sm80_to_sm89INS1_16FlashAttnBwdSm80INS1_25CollectiveMainloopBwdSm80ILi2ELi2EN4cute5tupleIJNS5_1CILi64EEENS7_ILi128EEES8_EEENS_10bfloat16_tEfNS_4arch4Sm80ELb0ELb1ELb1ELb1ELb0ELb0ELb0ELb0ELi2ELi2ELi4ELi2ELb1EEENS1_21CollectiveEpilogueBwdISA_SB_SD_Li256ELb1ELb0ELi2EEENS1_19SingleTileSchedulerILb1ELb0ELb0ELi128EEEEEEEEEvNT_6ParamsE$_ZN4cute3eso3ESOILb0ELb1EJNS_15ArithmeticTupleIJiEEEEEC2ERKS3_)
$_ZN7cutlass13device_kernelIN5flash19enable_sm80_to_sm89INS1_16FlashAttnBwdSm80INS1_25CollectiveMainloopBwdSm80ILi2ELi2EN4cute5tupleIJNS5_1CILi64EEENS7_ILi128EEES8_EEENS_10bfloat16_tEfNS_4arch4Sm80ELb0ELb1ELb1ELb1ELb0ELb0ELb0ELb0ELi2ELi2ELi4ELi2ELb1EEENS1_21CollectiveEpilogueBwdISA_SB_SD_Li256ELb1ELb0ELi2EEENS1_19SingleTileSchedulerILb1ELb0ELb0ELi128EEEEEEEEEvNT_6ParamsE$_ZN4cute3eso3ESOILb0ELb1EJNS_15ArithmeticTupleIJiEEEEEC2ERKS3_:
[----:B------:R-:W-:Y:S01]  /*8780*/  IADD3 R6, R6, -c[0x0][0x20], RZ ;  /* 0x8000080006067a10 */ /* 0x000fe20007ffe0ff */
[----:B------:R-:W-:Y:S01]  /*8790*/  IMAD.MOV.U32 R16, RZ, RZ, R8 ;  /* 0x000000ffff107224 */ /* 0x000fe200078e0008 */
[----:B------:R-:W-:-:S03]  /*87a0*/  MOV R17, 0x0 ;  /* 0x0000000000117802 */ /* 0x000fc60000000f00 */
[----:B------:R1:W-:Y:S01]  /*87b0*/  STL [R6], R7 ;  /* 0x0000000706007387 */ /* 0x0003e20000100800 */
[----:B------:R-:W-:Y:S05]  /*87c0*/  RET.REL.NODEC R16 `(_ZN7cutlass13device_kernelIN5flash19enable_sm80_to_sm89INS1_16FlashAttnBwdSm80INS1_25CollectiveMainloopBwdSm80ILi2ELi2EN4cute5tupleIJNS5_1CILi64EEENS7_ILi128EEES8_EEENS_10bfloat16_tEfNS_4arch4Sm80ELb0ELb1ELb1ELb1ELb0ELb0ELb0ELb0ELi2ELi2ELi4ELi2ELb1EEENS1_21CollectiveEpilogueBwdISA_SB_SD_Li256ELb1ELb0ELi2EEENS1_19SingleTileSchedulerILb1ELb0ELb0ELi128EEEEEEEEEvNT_6ParamsE) ;  /* 0xffff783010007950 */ /* 0x000fea0003c3ffff */
        .type           $_ZN7cutlass13device_kernelIN5flash19enable_sm80_to_sm89INS1_16FlashAttnBwdSm80INS1_25CollectiveMainloopBwdSm80ILi2ELi2EN4cute5tupleIJNS5_1CILi64EEENS7_ILi128EEES8_EEENS_10bfloat16_tEfNS_4arch4Sm80ELb0ELb1ELb1ELb1ELb0ELb0ELb0ELb0ELi2ELi2ELi4ELi2ELb1EEENS1_21CollectiveEpilogueBwdISA_SB_SD_Li256ELb1ELb0ELi2EEENS1_19SingleTileSchedulerILb1ELb0ELb0ELi128EEEEEEEEEvNT_6ParamsE$_ZN4cute3eso3ESOILb0ELb1EJNS_15ArithmeticTupleIJiiEEEEEC2ERKS3_,@function
        .size           $_ZN7cutlass13device_kernelIN5flash19enable_sm80_to_sm89INS1_16FlashAttnBwdSm80INS1_25CollectiveMainloopBwdSm80ILi2ELi2EN4cute5tupleIJNS5_1CILi64EEENS7_ILi128EEES8_EEENS_10bfloat16_tEfNS_4arch4Sm80ELb0ELb1ELb1ELb1ELb0ELb0ELb0ELb0ELi2ELi2ELi4ELi2ELb1EEENS1_21CollectiveEpilogueBwdISA_SB_SD_Li256ELb1ELb0ELi2EEENS1_19SingleTileSchedulerILb1ELb0ELb0ELi128EEEEEEEEEvNT_6ParamsE$_ZN4cute3eso3ESOILb0ELb1EJNS_15ArithmeticTupleIJiiEEEEEC2ERKS3_,($_ZN7cutlass13device_kernelIN5flash19enable_sm80_to_sm89INS1_16FlashAttnBwdSm80INS1_25CollectiveMainloopBwdSm80ILi2ELi2EN4cute5tupleIJNS5_1CILi64EEENS7_ILi128EEES8_EEENS_10bfloat16_tEfNS_4arch4Sm80ELb0ELb1ELb1ELb1ELb0ELb0ELb0ELb0ELi2ELi2ELi4ELi2ELb1EEENS1_21CollectiveEpilogueBwdISA_SB_SD_Li256ELb1ELb0ELi2EEENS1_19SingleTileSchedulerILb1ELb0ELb0ELi128EEEEEEEEEvNT_6ParamsE$_ZN4cute3eso3ESOILb0ELb1EJNS_15ArithmeticTupleIJiiEEENS_1CILi0EEES5_S5_EEC2ERKS3_RKS5_SA_SA_ - $_ZN7cutlass13device_kernelIN5flash19enable_sm80_to_sm89INS1_16FlashAttnBwdSm80INS1_25CollectiveMainloopBwdSm80ILi2ELi2EN4cute5tupleIJNS5_1CILi64EEENS7_ILi128EEES8_EEENS_10bfloat16_tEfNS_4arch4Sm80ELb0ELb1ELb1ELb1ELb0ELb0ELb0ELb0ELi2ELi2ELi4ELi2ELb1EEENS1_21CollectiveEpilogueBwdISA_SB_SD_Li256ELb1ELb0ELi2EEENS1_19SingleTileSchedulerILb1ELb0ELb0ELi128EEEEEEEEEvNT_6ParamsE$_ZN4cute3eso3ESOILb0ELb1EJNS_15ArithmeticTupleIJiiEEEEEC2ERKS3_)
$_ZN7cutlass13device_kernelIN5flash19enable_sm80_to_sm89INS1_16FlashAttnBwdSm80INS1_25CollectiveMainloopBwdSm80ILi2ELi2EN4cute5tupleIJNS5_1CILi64EEENS7_ILi128EEES8_EEENS_10bfloat16_tEfNS_4arch4Sm80ELb0ELb1ELb1ELb1ELb0ELb0ELb0ELb0ELi2ELi2ELi4ELi2ELb1EEENS1_21CollectiveEpilogueBwdISA_SB_SD_Li256ELb1ELb0ELi2EEENS1_19SingleTileSchedulerILb1ELb0ELb0ELi128EEEEEEEEEvNT_6ParamsE$_ZN4cute3eso3ESOILb0ELb1EJNS_15ArithmeticTupleIJiiEEEEEC2ERKS3_:
[----:B------:R-:W-:Y:S02]  /*87d0*/  IADD3 R7, R7, -c[0x0][0x20], RZ ;  /* 0x8000080007077a10 */ /* 0x000fe40007ffe0ff */
[----:B------:R-:W-:-:S03]  /*87e0*/  MOV R9, 0x0 ;  /* 0x0000000000097802 */ /* 0x000fc60000000f00 */
[----:B------:R1:W-:Y:S04]  /*87f0*/  STL [R7], R18 ;  /* 0x0000001207007387 */ /* 0x0003e80000100800 */
[----:B------:R1:W-:Y:S01]  /*8800*/  STL [R7+0x4], R16 ;  /* 0x0000041007007387 */ /* 0x0003e20000100800 */
[----:B------:R-:W-:Y:S05]  /*8810*/  RET.REL.NODEC R8 `(_ZN7cutlass13device_kernelIN5flash19enable_sm80_to_sm89INS1_16FlashAttnBwdSm80INS1_25CollectiveMainloopBwdSm80ILi2ELi2EN4cute5tupleIJNS5_1CILi64EEENS7_ILi128EEES8_EEENS_10bfloat16_tEfNS_4arch4Sm80ELb0ELb1ELb1ELb1ELb0ELb0ELb0ELb0ELi2ELi2ELi4ELi2ELb1EEENS1_21CollectiveEpilogueBwdISA_SB_SD_Li256ELb1ELb0ELi2EEENS1_19SingleTileSchedulerILb1ELb0ELb0ELi128EEEEEEEEEvNT_6ParamsE) ;  /* 0xffff77e008007950 */ /* 0x000fea0003c3ffff */
        .type           $_ZN7cutlass13device_kernelIN5flash19enable_sm80_to_sm89INS1_16FlashAttnBwdSm80INS1_25CollectiveMainloopBwdSm80ILi2ELi2EN4cute5tupleIJNS5_1CILi64EEENS7_ILi128EEES8_EEENS_10bfloat16_tEfNS_4arch4Sm80ELb0ELb1ELb1ELb1ELb0ELb0ELb0ELb0ELi2ELi2ELi4ELi2ELb1EEENS1_21CollectiveEpilogueBwdISA_SB_SD_Li256ELb1ELb0ELi2EEENS1_19SingleTileSchedulerILb1ELb0ELb0ELi128EEEEEEEEEvNT_6ParamsE$_ZN4cute3eso3ESOILb0ELb1EJNS_15ArithmeticTupleIJiiEEENS_1CILi0EEES5_S5_EEC2ERKS3_RKS5_SA_SA_,@function
        .size           $_ZN7cutlass13device_kernelIN5flash19enable_sm80_to_sm89INS1_16FlashAttnBwdSm80INS1_25CollectiveMainloopBwdSm80ILi2ELi2EN4cute5tupleIJNS5_1CILi64EEENS7_ILi128EEES8_EEENS_10bfloat16_tEfNS_4arch4Sm80ELb0ELb1ELb1ELb1ELb0ELb0ELb0ELb0ELi2ELi2ELi4ELi2ELb1EEENS1_21CollectiveEpilogueBwdISA_SB_SD_Li256ELb1ELb0ELi2EEENS1_19SingleTileSchedulerILb1ELb0ELb0ELi128EEEEEEEEEvNT_6ParamsE$_ZN4cute3eso3ESOILb0ELb1EJNS_15ArithmeticTupleIJiiEEENS_1CILi0EEES5_S5_EEC2ERKS3_RKS5_SA_SA_,($_ZN7cutlass13device_kernelIN5flash19enable_sm80_to_sm89INS1_16FlashAttnBwdSm80INS1_25CollectiveMainloopBwdSm80ILi2ELi2EN4cute5tupleIJNS5_1CILi64EEENS7_ILi128EEES8_EEENS_10bfloat16_tEfNS_4arch4Sm80ELb0ELb1ELb1ELb1ELb0ELb0ELb0ELb0ELi2ELi2ELi4ELi2ELb1EEENS1_21CollectiveEpilogueBwdISA_SB_SD_Li256ELb1ELb0ELi2EEENS1_19SingleTileSchedulerILb1ELb0ELb0ELi128EEEEEEEEEvNT_6ParamsE$_ZN4cute3eso3ESOILb0ELb1EJiEEC2ERKi - $_ZN7cutlass13device_kernelIN5flash19enable_sm80_to_sm89INS1_16FlashAttnBwdSm80INS1_25CollectiveMainloopBwdSm80ILi2ELi2EN4cute5tupleIJNS5_1CILi64EEENS7_ILi128EEES8_EEENS_10bfloat16_tEfNS_4arch4Sm80ELb0ELb1ELb1ELb1ELb0ELb0ELb0ELb0ELi2ELi2ELi4ELi2ELb1EEENS1_21CollectiveEpilogueBwdISA_SB_SD_Li256ELb1ELb0ELi2EEENS1_19SingleTileSchedulerILb1ELb0ELb0ELi128EEEEEEEEEvNT_6ParamsE$_ZN4cute3eso3ESOILb0ELb1EJNS_15ArithmeticTupleIJiiEEENS_1CILi0EEES5_S5_EEC2ERKS3_RKS5_SA_SA_)
$_ZN7cutlass13device_kernelIN5flash19enable_sm80_to_sm89INS1_16FlashAttnBwdSm80INS1_25CollectiveMainloopBwdSm80ILi2ELi2EN4cute5tupleIJNS5_1CILi64EEENS7_ILi128EEES8_EEENS_10bfloat16_tEfNS_4arch4Sm80ELb0ELb1ELb1ELb1ELb0ELb0ELb0ELb0ELi2ELi2ELi4ELi2ELb1EEENS1_21CollectiveEpilogueBwdISA_SB_SD_Li256ELb1ELb0ELi2EEENS1_19SingleTileSchedulerILb1ELb0ELb0ELi128EEEEEEEEEvNT_6ParamsE$_ZN4cute3eso3ESOILb0ELb1EJNS_15ArithmeticTupleIJiiEEENS_1CILi0EEES5_S5_EEC2ERKS3_RKS5_SA_SA_:
[----:B------:R-:W-:Y:S02]  /*8820*/  IADD3 R9, R9, -c[0x0][0x20], RZ ;  /* 0x8000080009097a10 */ /* 0x000fe40007ffe0ff */
[----:B------:R-:W-:-:S03]  /*8830*/  MOV R11, 0x0 ;  /* 0x00000000000b7802 */ /* 0x000fc60000000f00 */
[----:B------:R1:W-:Y:S04]  /*8840*/  STL [R9], R8 ;  /* 0x0000000809007387 */ /* 0x0003e80000100800 */
[----:B------:R1:W-:Y:S01]  /*8850*/  STL [R9+0x4], R16 ;  /* 0x0000041009007387 */ /* 0x0003e20000100800 */
[----:B------:R-:W-:Y:S05]  /*8860*/  RET.REL.NODEC R10 `(_ZN7cutlass13device_kernelIN5flash19enable_sm80_to_sm89INS1_16FlashAttnBwdSm80INS1_25CollectiveMainloopBwdSm80ILi2ELi2EN4cute5tupleIJNS5_1CILi64EEENS7_ILi128EEES8_EEENS_10bfloat16_tEfNS_4arch4Sm80ELb0ELb1ELb1ELb1ELb0ELb0ELb0ELb0ELi2ELi2ELi4ELi2ELb1EEENS1_21CollectiveEpilogueBwdISA_SB_SD_Li256ELb1ELb0ELi2EEENS1_19SingleTileSchedulerILb1ELb0ELb0ELi128EEEEEEEEEvNT_6ParamsE) ;  /* 0xffff77900a007950 */ /* 0x000fea0003c3ffff */
        .type           $_ZN7cutlass13device_kernelIN5flash19enable_sm80_to_sm89INS1_16FlashAttnBwdSm80INS1_25CollectiveMainloopBwdSm80ILi2ELi2EN4cute5tupleIJNS5_1CILi64EEENS7_ILi128EEES8_EEENS_10bfloat16_tEfNS_4arch4Sm80ELb0ELb1ELb1ELb1ELb0ELb0ELb0ELb0ELi2ELi2ELi4ELi2ELb1EEENS1_21CollectiveEpilogueBwdISA_SB_SD_Li256ELb1ELb0ELi2EEENS1_19SingleTileSchedulerILb1ELb0ELb0ELi128EEEEEEEEEvNT_6ParamsE$_ZN4cute3eso3ESOILb0ELb1EJiEEC2ERKi,@function
        .size           $_ZN7cutlass13device_kernelIN5flash19enable_sm80_to_sm89INS1_16FlashAttnBwdSm80INS1_25CollectiveMainloopBwdSm80ILi2ELi2EN4cute5tupleIJNS5_1CILi64EEENS7_ILi128EEES8_EEENS_10bfloat16_tEfNS_4arch4Sm80ELb0ELb1ELb1ELb1ELb0ELb0ELb0ELb0ELi2ELi2ELi4ELi2ELb1EEENS1_21CollectiveEpilogueBwdISA_SB_SD_Li256ELb1ELb0ELi2EEENS1_19SingleTileSchedulerILb1ELb0ELb0ELi128EEEEEEEEEvNT_6ParamsE$_ZN4cute3eso3ESOILb0ELb1EJiEEC2ERKi,($_ZN7cutlass13device_kernelIN5flash19enable_sm80_to_sm89INS1_16FlashAttnBwdSm80INS1_25CollectiveMainloopBwdSm80ILi2ELi2EN4cute5tupleIJNS5_1CILi64EEENS7_ILi128EEES8_EEENS_10bfloat16_tEfNS_4arch4Sm80ELb0ELb1ELb1ELb1ELb0ELb0ELb0ELb0ELi2ELi2ELi4ELi2ELb1EEENS1_21CollectiveEpilogueBwdISA_SB_SD_Li256ELb1ELb0ELi2EEENS1_19SingleTileSchedulerILb1ELb0ELb0ELi128EEEEEEEEEvNT_6ParamsE$_ZN4cute3eso3ESOILb0ELb1EJiNS_1CILi0EEEEEC2ERKiRKS3_ - $_ZN7cutlass13device_kernelIN5flash19enable_sm80_to_sm89INS1_16FlashAttnBwdSm80INS1_25CollectiveMainloopBwdSm80ILi2ELi2EN4cute5tupleIJNS5_1CILi64EEENS7_ILi128EEES8_EEENS_10bfloat16_tEfNS_4arch4Sm80ELb0ELb1ELb1ELb1ELb0ELb0ELb0ELb0ELi2ELi2ELi4ELi2ELb1EEENS1_21CollectiveEpilogueBwdISA_SB_SD_Li256ELb1ELb0ELi2EEENS1_19SingleTileSchedulerILb1ELb0ELb0ELi128EEEEEEEEEvNT_6ParamsE$_ZN4cute3eso3ESOILb0ELb1EJiEEC2ERKi)
$_ZN7cutlass13device_kernelIN5flash19enable_sm80_to_sm89INS1_16FlashAttnBwdSm80INS1_25CollectiveMainloopBwdSm80ILi2ELi2EN4cute5tupleIJNS5_1CILi64EEENS7_ILi128EEES8_EEENS_10bfloat16_tEfNS_4arch4Sm80ELb0ELb1ELb1ELb1ELb0ELb0ELb0ELb0ELi2ELi2ELi4ELi2ELb1EEENS1_21CollectiveEpilogueBwdISA_SB_SD_Li256ELb1ELb0ELi2EEENS1_19SingleTileSchedulerILb1ELb0ELb0ELi128EEEEEEEEEvNT_6ParamsE$_ZN4cute3eso3ESOILb0ELb1EJiEEC2ERKi:
[----:B------:R-:W-:Y:S01]  /*8870*/  IADD3 R6, R6, -c[0x0][0x20], RZ ;  /* 0x8000080006067a10 */ /* 0x000fe20007ffe0ff */
[----:B------:R-:W-:Y:S01]  /*8880*/  IMAD.MOV.U32 R28, RZ, RZ, R18 ;  /* 0x000000ffff1c7224 */ /* 0x000fe200078e0012 */
[----:B------:R-:W-:-:S03]  /*8890*/  MOV R29, 0x0 ;  /* 0x00000000001d7802 */ /* 0x000fc60000000f00 */
[----:B------:R1:W-:Y:S01]  /*88a0*/  STL [R6], R7 ;  /* 0x0000000706007387 */ /* 0x0003e20000100800 */
[----:B------:R-:W-:Y:S05]  /*88b0*/  RET.REL.NODEC R28 `(_ZN7cutlass13device_kernelIN5flash19enable_sm80_to_sm89INS1_16FlashAttnBwdSm80INS1_25CollectiveMainloopBwdSm80ILi2ELi2EN4cute5tupleIJNS5_1CILi64EEENS7_ILi128EEES8_EEENS_10bfloat16_tEfNS_4arch4Sm80ELb0ELb1ELb1ELb1ELb0ELb0ELb0ELb0ELi2ELi2ELi4ELi2ELb1EEENS1_21CollectiveEpilogueBwdISA_SB_SD_Li256ELb1ELb0ELi2EEENS1_19SingleTileSchedulerILb1ELb0ELb0ELi128EEEEEEEEEvNT_6ParamsE) ;  /* 0xffff77401c007950 */ /* 0x000fea0003c3ffff */
        .type           $_ZN7cutlass13device_kernelIN5flash19enable_sm80_to_sm89INS1_16FlashAttnBwdSm80INS1_25CollectiveMainloopBwdSm80ILi2ELi2EN4cute5tupleIJNS5_1CILi64EEENS7_ILi128EEES8_EEENS_10bfloat16_tEfNS_4arch4Sm80ELb0ELb1ELb1ELb1ELb0ELb0ELb0ELb0ELi2ELi2ELi4ELi2ELb1EEENS1_21CollectiveEpilogueBwdISA_SB_SD_Li256ELb1ELb0ELi2EEENS1_19SingleTileSchedulerILb1ELb0ELb0ELi128EEEEEEEEEvNT_6ParamsE$_ZN4cute3eso3ESOILb0ELb1EJiNS_1CILi0EEEEEC2ERKiRKS3_,@function
        .size           $_ZN7cutlass13device_kernelIN5flash19enable_sm80_to_sm89INS1_16FlashAttnBwdSm80INS1_25CollectiveMainloopBwdSm80ILi2ELi2EN4cute5tupleIJNS5_1CILi64EEENS7_ILi128EEES8_EEENS_10bfloat16_tEfNS_4arch4Sm80ELb0ELb1ELb1ELb1ELb0ELb0ELb0ELb0ELi2ELi2ELi4ELi2ELb1EEENS1_21CollectiveEpilogueBwdISA_SB_SD_Li256ELb1ELb0ELi2EEENS1_19SingleTileSchedulerILb1ELb0ELb0ELi128EEEEEEEEEvNT_6ParamsE$_ZN4cute3eso3ESOILb0ELb1EJiNS_1CILi0EEEEEC2ERKiRKS3_,($_ZN7cutlass13device_kernelIN5flash19enable_sm80_to_sm89INS1_16FlashAttnBwdSm80INS1_25CollectiveMainloopBwdSm80ILi2ELi2EN4cute5tupleIJNS5_1CILi64EEENS7_ILi128EEES8_EEENS_10bfloat16_tEfNS_4arch4Sm80ELb0ELb1ELb1ELb1ELb0ELb0ELb0ELb0ELi2ELi2ELi4ELi2ELb1EEENS1_21CollectiveEpilogueBwdISA_SB_SD_Li256ELb1ELb0ELi2EEENS1_19SingleTileSchedulerILb1ELb0ELb0ELi128EEEEEEEEEvNT_6ParamsE$_ZN4cute3eso3ESOILb0ELb1EJlEEC2ERKl - $_ZN7cutlass13device_kernelIN5flash19enable_sm80_to_sm89INS1_16FlashAttnBwdSm80INS1_25CollectiveMainloopBwdSm80ILi2ELi2EN4cute5tupleIJNS5_1CILi64EEENS7_ILi128EEES8_EEENS_10bfloat16_tEfNS_4arch4Sm80ELb0ELb1ELb1ELb1ELb0ELb0ELb0ELb0ELi2ELi2ELi4ELi2ELb1EEENS1_21CollectiveEpilogueBwdISA_SB_SD_Li256ELb1ELb0ELi2EEENS1_19SingleTileSchedulerILb1ELb0ELb0ELi128EEEEEEEEEvNT_6ParamsE$_ZN4cute3eso3ESOILb0ELb1EJiNS_1CILi0EEEEEC2ERKiRKS3_)
$_ZN7cutlass13device_kernelIN5flash19enable_sm80_to_sm89INS1_16FlashAttnBwdSm80INS1_25CollectiveMainloopBwdSm80ILi2ELi2EN4cute5tupleIJNS5_1CILi64EEENS7_ILi128EEES8_EEENS_10bfloat16_tEfNS_4arch4Sm80ELb0ELb1ELb1ELb1ELb0ELb0ELb0ELb0ELi2ELi2ELi4ELi2ELb1EEENS1_21CollectiveEpilogueBwdISA_SB_SD_Li256ELb1ELb0ELi2EEENS1_19SingleTileSchedulerILb1ELb0ELb0ELi128EEEEEEEEEvNT_6ParamsE$_ZN4cute3eso3ESOILb0ELb1EJiNS_1CILi0EEEEEC2ERKiRKS3_:
[----:B------:R-:W-:Y:S02]  /*88c0*/  IADD3 R6, R6, -c[0x0][0x20], RZ ;  /* 0x8000080006067a10 */ /* 0x000fe40007ffe0ff */
[----:B------:R-:W-:-:S03]  /*88d0*/  MOV R9, 0x0 ;  /* 0x0000000000097802 */ /* 0x000fc60000000f00 */
[----:B------:R1:W-:Y:S01]  /*88e0*/  STL [R6], R7 ;  /* 0x0000000706007387 */ /* 0x0003e20000100800 */
[----:B------:R-:W-:Y:S05]  /*88f0*/  RET.REL.NODEC R8 `(_ZN7cutlass13device_kernelIN5flash19enable_sm80_to_sm89INS1_16FlashAttnBwdSm80INS1_25CollectiveMainloopBwdSm80ILi2ELi2EN4cute5tupleIJNS5_1CILi64EEENS7_ILi128EEES8_EEENS_10bfloat16_tEfNS_4arch4Sm80ELb0ELb1ELb1ELb1ELb0ELb0ELb0ELb0ELi2ELi2ELi4ELi2ELb1EEENS1_21CollectiveEpilogueBwdISA_SB_SD_Li256ELb1ELb0ELi2EEENS1_19SingleTileSchedulerILb1ELb0ELb0ELi128EEEEEEEEEvNT_6ParamsE) ;  /* 0xffff770008007950 */ /* 0x000fea0003c3ffff */
        .type           $_ZN7cutlass13device_kernelIN5flash19enable_sm80_to_sm89INS1_16FlashAttnBwdSm80INS1_25CollectiveMainloopBwdSm80ILi2ELi2EN4cute5tupleIJNS5_1CILi64EEENS7_ILi128EEES8_EEENS_10bfloat16_tEfNS_4arch4Sm80ELb0ELb1ELb1ELb1ELb0ELb0ELb0ELb0ELi2ELi2ELi4ELi2ELb1EEENS1_21CollectiveEpilogueBwdISA_SB_SD_Li256ELb1ELb0ELi2EEENS1_19SingleTileSchedulerILb1ELb0ELb0ELi128EEEEEEEEEvNT_6ParamsE$_ZN4cute3eso3ESOILb0ELb1EJlEEC2ERKl,@function
        .size           $_ZN7cutlass13device_kernelIN5flash19enable_sm80_to_sm89INS1_16FlashAttnBwdSm80INS1_25CollectiveMainloopBwdSm80ILi2ELi2EN4cute5tupleIJNS5_1CILi64EEENS7_ILi128EEES8_EEENS_10bfloat16_tEfNS_4arch4Sm80ELb0ELb1ELb1ELb1ELb0ELb0ELb0ELb0ELi2ELi2ELi4ELi2ELb1EEENS1_21CollectiveEpilogueBwdISA_SB_SD_Li256ELb1ELb0ELi2EEENS1_19SingleTileSchedulerILb1ELb0ELb0ELi128EEEEEEEEEvNT_6ParamsE$_ZN4cute3eso3ESOILb0ELb1EJlEEC2ERKl,($_ZN7cutlass13device_kernelIN5flash19enable_sm80_to_sm89INS1_16FlashAttnBwdSm80INS1_25CollectiveMainloopBwdSm80ILi2ELi2EN4cute5tupleIJNS5_1CILi64EEENS7_ILi128EEES8_EEENS_10bfloat16_tEfNS_4arch4Sm80ELb0ELb1ELb1ELb1ELb0ELb0ELb0ELb0ELi2ELi2ELi4ELi2ELb1EEENS1_21CollectiveEpilogueBwdISA_SB_SD_Li256ELb1ELb0ELi2EEENS1_19SingleTileSchedulerILb1ELb0ELb0ELi128EEEEEEEEEvNT_6ParamsE$_ZN4cute3eso3ESOILb1ELb0EJNS_10UnderscoreES2_S2_iEEC2ERKS2_S5_S5_RKi - $_ZN7cutlass13device_kernelIN5flash19enable_sm80_to_sm89INS1_16FlashAttnBwdSm80INS1_25CollectiveMainloopBwdSm80ILi2ELi2EN4cute5tupleIJNS5_1CILi64EEENS7_ILi128EEES8_EEENS_10bfloat16_tEfNS_4arch4Sm80ELb0ELb1ELb1ELb1ELb0ELb0ELb0ELb0ELi2ELi2ELi4ELi2ELb1EEENS1_21CollectiveEpilogueBwdISA_SB_SD_Li256ELb1ELb0ELi2EEENS1_19SingleTileSchedulerILb1ELb0ELb0ELi128EEEEEEEEEvNT_6ParamsE$_ZN4cute3eso3ESOILb0ELb1EJlEEC2ERKl)
$_ZN7cutlass13device_kernelIN5flash19enable_sm80_to_sm89INS1_16FlashAttnBwdSm80INS1_25CollectiveMainloopBwdSm80ILi2ELi2EN4cute5tupleIJNS5_1CILi64EEENS7_ILi128EEES8_EEENS_10bfloat16_tEfNS_4arch4Sm80ELb0ELb1ELb1ELb1ELb0ELb0ELb0ELb0ELi2ELi2ELi4ELi2ELb1EEENS1_21CollectiveEpilogueBwdISA_SB_SD_Li256ELb1ELb0ELi2EEENS1_19SingleTileSchedulerILb1ELb0ELb0ELi128EEEEEEEEEvNT_6ParamsE$_ZN4cute3eso3ESOILb0ELb1EJlEEC2ERKl:
[----:B------:R-:W-:Y:S01]  /*8900*/  IADD3 R9, R9, -c[0x0][0x20], RZ ;  /* 0x8000080009097a10 */ /* 0x000fe20007ffe0ff */
[----:B------:R-:W-:Y:S01]  /*8910*/  IMAD.MOV.U32 R24, RZ, RZ, R10 ;  /* 0x000000ffff187224 */ /* 0x000fe200078e000a */
[----:B------:R-:W-:-:S03]  /*8920*/  MOV R25, 0x0 ;  /* 0x0000000000197802 */ /* 0x000fc60000000f00 */
[----:B------:R1:W-:Y:S01]  /*8930*/  STL.64 [R9], R6 ;  /* 0x0000000609007387 */ /* 0x0003e20000100a00 */
[----:B------:R-:W-:Y:S05]  /*8940*/  RET.REL.NODEC R24 `(_ZN7cutlass13device_kernelIN5flash19enable_sm80_to_sm89INS1_16FlashAttnBwdSm80INS1_25CollectiveMainloopBwdSm80ILi2ELi2EN4cute5tupleIJNS5_1CILi64EEENS7_ILi128EEES8_EEENS_10bfloat16_tEfNS_4arch4Sm80ELb0ELb1ELb1ELb1ELb0ELb0ELb0ELb0ELi2ELi2ELi4ELi2ELb1EEENS1_21CollectiveEpilogueBwdISA_SB_SD_Li256ELb1ELb0ELi2EEENS1_19SingleTileSchedulerILb1ELb0ELb0ELi128EEEEEEEEEvNT_6ParamsE) ;  /* 0xffff76b018007950 */ /* 0x000fea0003c3ffff */
        .type           $_ZN7cutlass13device_kernelIN5flash19enable_sm80_to_sm89INS1_16FlashAttnBwdSm80INS1_25CollectiveMainloopBwdSm80ILi2ELi2EN4cute5tupleIJNS5_1CILi64EEENS7_ILi128EEES8_EEENS_10bfloat16_tEfNS_4arch4Sm80ELb0ELb1ELb1ELb1ELb0ELb0ELb0ELb0ELi2ELi2ELi4ELi2ELb1EEENS1_21CollectiveEpilogueBwdISA_SB_SD_Li256ELb1ELb0ELi2EEENS1_19SingleTileSchedulerILb1ELb0ELb0ELi128EEEEEEEEEvNT_6ParamsE$_ZN4cute3eso3ESOILb1ELb0EJNS_10UnderscoreES2_S2_iEEC2ERKS2_S5_S5_RKi,@function
        .size           $_ZN7cutlass13device_kernelIN5flash19enable_sm80_to_sm89INS1_16FlashAttnBwdSm80INS1_25CollectiveMainloopBwdSm80ILi2ELi2EN4cute5tupleIJNS5_1CILi64EEENS7_ILi128EEES8_EEENS_10bfloat16_tEfNS_4arch4Sm80ELb0ELb1ELb1ELb1ELb0ELb0ELb0ELb0ELi2ELi2ELi4ELi2ELb1EEENS1_21CollectiveEpilogueBwdISA_SB_SD_Li256ELb1ELb0ELi2EEENS1_19SingleTileSchedulerILb1ELb0ELb0ELi128EEEEEEEEEvNT_6ParamsE$_ZN4cute3eso3ESOILb1ELb0EJNS_10UnderscoreES2_S2_iEEC2ERKS2_S5_S5_RKi,($_ZN7cutlass13device_kernelIN5flash19enable_sm80_to_sm89INS1_16FlashAttnBwdSm80INS1_25CollectiveMainloopBwdSm80ILi2ELi2EN4cute5tupleIJNS5_1CILi64EEENS7_ILi128EEES8_EEENS_10bfloat16_tEfNS_4arch4Sm80ELb0ELb1ELb1ELb1ELb0ELb0ELb0ELb0ELi2ELi2ELi4ELi2ELb1EEENS1_21CollectiveEpilogueBwdISA_SB_SD_Li256ELb1ELb0ELi2EEENS1_19SingleTileSchedulerILb1ELb0ELb0ELi128EEEEEEEEEvNT_6ParamsE$_ZN4cute3eso3ESOILb1ELb0EJNS_10UnderscoreES2_iEEC2ERKS2_S5_RKi - $_ZN7cutlass13device_kernelIN5flash19enable_sm80_to_sm89INS1_16FlashAttnBwdSm80INS1_25CollectiveMainloopBwdSm80ILi2ELi2EN4cute5tupleIJNS5_1CILi64EEENS7_ILi128EEES8_EEENS_10bfloat16_tEfNS_4arch4Sm80ELb0ELb1ELb1ELb1ELb0ELb0ELb0ELb0ELi2ELi2ELi4ELi2ELb1EEENS1_21CollectiveEpilogueBwdISA_SB_SD_Li256ELb1ELb0ELi2EEENS1_19SingleTileSchedulerILb1ELb0ELb0ELi128EEEEEEEEEvNT_6ParamsE$_ZN4cute3eso3ESOILb1ELb0EJNS_10UnderscoreES2_S2_iEEC2ERKS2_S5_S5_RKi)
$_ZN7cutlass13device_kernelIN5flash19enable_sm80_to_sm89INS1_16FlashAttnBwdSm80INS1_25CollectiveMainloopBwdSm80ILi2ELi2EN4cute5tupleIJNS5_1CILi64EEENS7_ILi128EEES8_EEENS_10bfloat16_tEfNS_4arch4Sm80ELb0ELb1ELb1ELb1ELb0ELb0ELb0ELb0ELi2ELi2ELi4ELi2ELb1EEENS1_21CollectiveEpilogueBwdISA_SB_SD_Li256ELb1ELb0ELi2EEENS1_19SingleTileSchedulerILb1ELb0ELb0ELi128EEEEEEEEEvNT_6ParamsE$_ZN4cute3eso3ESOILb1ELb0EJNS_10UnderscoreES2_S2_iEEC2ERKS2_S5_S5_RKi:
[----:B------:R-:W-:Y:S02]  /*8950*/  IADD3 R6, R4, -c[0x0][0x20], RZ ;  /* 0x8000080004067a10 */ /* 0x000fe40007ffe0ff */
[----:B------:R-:W-:-:S03]  /*8960*/  MOV R9, 0x0 ;  /* 0x0000000000097802 */ /* 0x000fc60000000f00 */
[----:B------:R1:W-:Y:S01]  /*8970*/  STL [R6], R7 ;  /* 0x0000000706007387 */ /* 0x0003e20000100800 */
[----:B------:R-:W-:Y:S05]  /*8980*/  RET.REL.NODEC R8 `(_ZN7cutlass13device_kernelIN5flash19enable_sm80_to_sm89INS1_16FlashAttnBwdSm80INS1_25CollectiveMainloopBwdSm80ILi2ELi2EN4cute5tupleIJNS5_1CILi64EEENS7_ILi128EEES8_EEENS_10bfloat16_tEfNS_4arch4Sm80ELb0ELb1ELb1ELb1ELb0ELb0ELb0ELb0ELi2ELi2ELi4ELi2ELb1EEENS1_21CollectiveEpilogueBwdISA_SB_SD_Li256ELb1ELb0ELi2EEENS1_19SingleTileSchedulerILb1ELb0ELb0ELi128EEEEEEEEEvNT_6ParamsE) ;  /* 0xffff767008007950 */ /* 0x000fea0003c3ffff */
        .type           $_ZN7cutlass13device_kernelIN5flash19enable_sm80_to_sm89INS1_16FlashAttnBwdSm80INS1_25CollectiveMainloopBwdSm80ILi2ELi2EN4cute5tupleIJNS5_1CILi64EEENS7_ILi128EEES8_EEENS_10bfloat16_tEfNS_4arch4Sm80ELb0ELb1ELb1ELb1ELb0ELb0ELb0ELb0ELi2ELi2ELi4ELi2ELb1EEENS1_21CollectiveEpilogueBwdISA_SB_SD_Li256ELb1ELb0ELi2EEENS1_19SingleTileSchedulerILb1ELb0ELb0ELi128EEEEEEEEEvNT_6ParamsE$_ZN4cute3eso3ESOILb1ELb0EJNS_10UnderscoreES2_iEEC2ERKS2_S5_RKi,@function
        .size           $_ZN7cutlass13device_kernelIN5flash19enable_sm80_to_sm89INS1_16FlashAttnBwdSm80INS1_25CollectiveMainloopBwdSm80ILi2ELi2EN4cute5tupleIJNS5_1CILi64EEENS7_ILi128EEES8_EEENS_10bfloat16_tEfNS_4arch4Sm80ELb0ELb1ELb1ELb1ELb0ELb0ELb0ELb0ELi2ELi2ELi4ELi2ELb1EEENS1_21CollectiveEpilogueBwdISA_SB_SD_Li256ELb1ELb0ELi2EEENS1_19SingleTileSchedulerILb1ELb0ELb0ELi128EEEEEEEEEvNT_6ParamsE$_ZN4cute3eso3ESOILb1ELb0EJNS_10UnderscoreES2_iEEC2ERKS2_S5_RKi,($_ZN7cutlass13device_kernelIN5flash19enable_sm80_to_sm89INS1_16FlashAttnBwdSm80INS1_25CollectiveMainloopBwdSm80ILi2ELi2EN4cute5tupleIJNS5_1CILi64EEENS7_ILi128EEES8_EEENS_10bfloat16_tEfNS_4arch4Sm80ELb0ELb1ELb1ELb1ELb0ELb0ELb0ELb0ELi2ELi2ELi4ELi2ELb1EEENS1_21CollectiveEpilogueBwdISA_SB_SD_Li256ELb1ELb0ELi2EEENS1_19SingleTileSchedulerILb1ELb0ELb0ELi128EEEEEEEEEvNT_6ParamsE$_ZN4cute3eso3ESOILb1ELb0EJNS_10UnderscoreEiEEC2ERKS2_RKi - $_ZN7cutlass13device_kernelIN5flash19enable_sm80_to_sm89INS1_16FlashAttnBwdSm80INS1_25CollectiveMainloopBwdSm80ILi2ELi2EN4cute5tupleIJNS5_1CILi64EEENS7_ILi128EEES8_EEENS_10bfloat16_tEfNS_4arch4Sm80ELb0ELb1ELb1ELb1ELb0ELb0ELb0ELb0ELi2ELi2ELi4ELi2ELb1EEENS1_21CollectiveEpilogueBwdISA_SB_SD_Li256ELb1ELb0ELi2EEENS1_19SingleTileSchedulerILb1ELb0ELb0ELi128EEEEEEEEEvNT_6ParamsE$_ZN4cute3eso3ESOILb1ELb0EJNS_10UnderscoreES2_iEEC2ERKS2_S5_RKi)
$_ZN7cutlass13device_kernelIN5flash19enable_sm80_to_sm89INS1_16FlashAttnBwdSm80INS1_25CollectiveMainloopBwdSm80ILi2ELi2EN4cute5tupleIJNS5_1CILi64EEENS7_ILi128EEES8_EEENS_10bfloat16_tEfNS_4arch4Sm80ELb0ELb1ELb1ELb1ELb0ELb0ELb0ELb0ELi2ELi2ELi4ELi2ELb1EEENS1_21CollectiveEpilogueBwdISA_SB_SD_Li256ELb1ELb0ELi2EEENS1_19SingleTileSchedulerILb1ELb0ELb0ELi128EEEEEEEEEvNT_6ParamsE$_ZN4cute3eso3ESOILb1ELb0EJNS_10UnderscoreES2_iEEC2ERKS2_S5_RKi:
[----:B------:R-:W-:Y:S02]  /*8990*/  IADD3 R6, R4, -c[0x0][0x20], RZ ;  /* 0x8000080004067a10 */ /* 0x000fe40007ffe0ff */
[----:B------:R-:W-:-:S03]  /*89a0*/  MOV R9, 0x0 ;  /* 0x0000000000097802 */ /* 0x000fc60000000f00 */
[----:B------:R1:W-:Y:S01]  /*89b0*/  STL [R6], R17 ;  /* 0x0000001106007387 */ /* 0x0003e20000100800 */
[----:B------:R-:W-:Y:S05]  /*89c0*/  RET.REL.NODEC R8 `(_ZN7cutlass13device_kernelIN5flash19enable_sm80_to_sm89INS1_16FlashAttnBwdSm80INS1_25CollectiveMainloopBwdSm80ILi2ELi2EN4cute5tupleIJNS5_1CILi64EEENS7_ILi128EEES8_EEENS_10bfloat16_tEfNS_4arch4Sm80ELb0ELb1ELb1ELb1ELb0ELb0ELb0ELb0ELi2ELi2ELi4ELi2ELb1EEENS1_21CollectiveEpilogueBwdISA_SB_SD_Li256ELb1ELb0ELi2EEENS1_19SingleTileSchedulerILb1ELb0ELb0ELi128EEEEEEEEEvNT_6ParamsE) ;  /* 0xffff763008007950 */ /* 0x000fea0003c3ffff */
        .type           $_ZN7cutlass13device_kernelIN5flash19enable_sm80_to_sm89INS1_16FlashAttnBwdSm80INS1_25CollectiveMainloopBwdSm80ILi2ELi2EN4cute5tupleIJNS5_1CILi64EEENS7_ILi128EEES8_EEENS_10bfloat16_tEfNS_4arch4Sm80ELb0ELb1ELb1ELb1ELb0ELb0ELb0ELb0ELi2ELi2ELi4ELi2ELb1EEENS1_21CollectiveEpilogueBwdISA_SB_SD_Li256ELb1ELb0ELi2EEENS1_19SingleTileSchedulerILb1ELb0ELb0ELi128EEEEEEEEEvNT_6ParamsE$_ZN4cute3eso3ESOILb1ELb0EJNS_10UnderscoreEiEEC2ERKS2_RKi,@function
        .size           $_ZN7cutlass13device_kernelIN5flash19enable_sm80_to_sm89INS1_16FlashAttnBwdSm80INS1_25CollectiveMainloopBwdSm80ILi2ELi2EN4cute5tupleIJNS5_1CILi64EEENS7_ILi128EEES8_EEENS_10bfloat16_tEfNS_4arch4Sm80ELb0ELb1ELb1ELb1ELb0ELb0ELb0ELb0ELi2ELi2ELi4ELi2ELb1EEENS1_21CollectiveEpilogueBwdISA_SB_SD_Li256ELb1ELb0ELi2EEENS1_19SingleTileSchedulerILb1ELb0ELb0ELi128EEEEEEEEEvNT_6ParamsE$_ZN4cute3eso3ESOILb1ELb0EJNS_10UnderscoreEiEEC2ERKS2_RKi,($_ZN7cutlass13device_kernelIN5flash19enable_sm80_to_sm89INS1_16FlashAttnBwdSm80INS1_25CollectiveMainloopBwdSm80ILi2ELi2EN4cute5tupleIJNS5_1CILi64EEENS7_ILi128EEES8_EEENS_10bfloat16_tEfNS_4arch4Sm80ELb0ELb1ELb1ELb1ELb0ELb0ELb0ELb0ELi2ELi2ELi4ELi2ELb1EEENS1_21CollectiveEpilogueBwdISA_SB_SD_Li256ELb1ELb0ELi2EEENS1_19SingleTileSchedulerILb1ELb0ELb0ELi128EEEEEEEEEvNT_6ParamsE$_ZN4cute3eso3ESOILb1ELb0EJNS_10UnderscoreEiiEEC2ERKS2_RKiS7_ - $_ZN7cutlass13device_kernelIN5flash19enable_sm80_to_sm89INS1_16FlashAttnBwdSm80INS1_25CollectiveMainloopBwdSm80ILi2ELi2EN4cute5tupleIJNS5_1CILi64EEENS7_ILi128EEES8_EEENS_10bfloat16_tEfNS_4arch4Sm80ELb0ELb1ELb1ELb1ELb0ELb0ELb0ELb0ELi2ELi2ELi4ELi2ELb1EEENS1_21CollectiveEpilogueBwdISA_SB_SD_Li256ELb1ELb0ELi2EEENS1_19SingleTileSchedulerILb1ELb0ELb0ELi128EEEEEEEEEvNT_6ParamsE$_ZN4cute3eso3ESOILb1ELb0EJNS_10UnderscoreEiEEC2ERKS2_RKi)
$_ZN7cutlass13device_kernelIN5flash19enable_sm80_to_sm89INS1_16FlashAttnBwdSm80INS1_25CollectiveMainloopBwdSm80ILi2ELi2EN4cute5tupleIJNS5_1CILi64EEENS7_ILi128EEES8_EEENS_10bfloat16_tEfNS_4arch4Sm80ELb0ELb1ELb1ELb1ELb0ELb0ELb0ELb0ELi2ELi2ELi4ELi2ELb1EEENS1_21CollectiveEpilogueBwdISA_SB_SD_Li256ELb1ELb0ELi2EEENS1_19SingleTileSchedulerILb1ELb0ELb0ELi128EEEEEEEEEvNT_6ParamsE$_ZN4cute3eso3ESOILb1ELb0EJNS_10UnderscoreEiEEC2ERKS2_RKi:
[----:B------:R-:W-:Y:S02]  /*89d0*/  IADD3 R6, R13, -c[0x0][0x20], RZ ;  /* 0x800008000d067a10 */ /* 0x000fe40007ffe0ff */
[----:B------:R-:W-:-:S03]  /*89e0*/  MOV R17, 0x0 ;  /* 0x0000000000117802 */ /* 0x000fc60000000f00 */
[----:B------:R1:W-:Y:S01]  /*89f0*/  STL [R6], R7 ;  /* 0x0000000706007387 */ /* 0x0003e20000100800 */
[----:B------:R-:W-:Y:S05]  /*8a00*/  RET.REL.NODEC R16 `(_ZN7cutlass13device_kernelIN5flash19enable_sm80_to_sm89INS1_16FlashAttnBwdSm80INS1_25CollectiveMainloopBwdSm80ILi2ELi2EN4cute5tupleIJNS5_1CILi64EEENS7_ILi128EEES8_EEENS_10bfloat16_tEfNS_4arch4Sm80ELb0ELb1ELb1ELb1ELb0ELb0ELb0ELb0ELi2ELi2ELi4ELi2ELb1EEENS1_21CollectiveEpilogueBwdISA_SB_SD_Li256ELb1ELb0ELi2EEENS1_19SingleTileSchedulerILb1ELb0ELb0ELi128EEEEEEEEEvNT_6ParamsE) ;  /* 0xffff75f010007950 */ /* 0x000fea0003c3ffff */
        .type           $_ZN7cutlass13device_kernelIN5flash19enable_sm80_to_sm89INS1_16FlashAttnBwdSm80INS1_25CollectiveMainloopBwdSm80ILi2ELi2EN4cute5tupleIJNS5_1CILi64EEENS7_ILi128EEES8_EEENS_10bfloat16_tEfNS_4arch4Sm80ELb0ELb1ELb1ELb1ELb0ELb0ELb0ELb0ELi2ELi2ELi4ELi2ELb1EEENS1_21CollectiveEpilogueBwdISA_SB_SD_Li256ELb1ELb0ELi2EEENS1_19SingleTileSchedulerILb1ELb0ELb0ELi128EEEEEEEEEvNT_6ParamsE$_ZN4cute3eso3ESOILb1ELb0EJNS_10UnderscoreEiiEEC2ERKS2_RKiS7_,@function
        .size           $_ZN7cutlass13device_kernelIN5flash19enable_sm80_to_sm89INS1_16FlashAttnBwdSm80INS1_25CollectiveMainloopBwdSm80ILi2ELi2EN4cute5tupleIJNS5_1CILi64EEENS7_ILi128EEES8_EEENS_10bfloat16_tEfNS_4arch4Sm80ELb0ELb1ELb1ELb1ELb0ELb0ELb0ELb0ELi2ELi2ELi4ELi2ELb1EEENS1_21CollectiveEpilogueBwdISA_SB_SD_Li256ELb1ELb0ELi2EEENS1_19SingleTileSchedulerILb1ELb0ELb0ELi128EEEEEEEEEvNT_6ParamsE$_ZN4cute3eso3ESOILb1ELb0EJNS_10UnderscoreEiiEEC2ERKS2_RKiS7_,($_ZN7cutlass13device_kernelIN5flash19enable_sm80_to_sm89INS1_16FlashAttnBwdSm80INS1_25CollectiveMainloopBwdSm80ILi2ELi2EN4cute5tupleIJNS5_1CILi64EEENS7_ILi128EEES8_EEENS_10bfloat16_tEfNS_4arch4Sm80ELb0ELb1ELb1ELb1ELb0ELb0ELb0ELb0ELi2ELi2ELi4ELi2ELb1EEENS1_21CollectiveEpilogueBwdISA_SB_SD_Li256ELb1ELb0ELi2EEENS1_19SingleTileSchedulerILb1ELb0ELb0ELi128EEEEEEEEEvNT_6ParamsE$_ZN4cute3eso3ESOILb1ELb0EJNS_1CILi0EEES3_S3_iEEC2ERKS3_S6_S6_RKi - $_ZN7cutlass13device_kernelIN5flash19enable_sm80_to_sm89INS1_16FlashAttnBwdSm80INS1_25CollectiveMainloopBwdSm80ILi2ELi2EN4cute5tupleIJNS5_1CILi64EEENS7_ILi128EEES8_EEENS_10bfloat16_tEfNS_4arch4Sm80ELb0ELb1ELb1ELb1ELb0ELb0ELb0ELb0ELi2ELi2ELi4ELi2ELb1EEENS1_21CollectiveEpilogueBwdISA_SB_SD_Li256ELb1ELb0ELi2EEENS1_19SingleTileSchedulerILb1ELb0ELb0ELi128EEEEEEEEEvNT_6ParamsE$_ZN4cute3eso3ESOILb1ELb0EJNS_10UnderscoreEiiEEC2ERKS2_RKiS7_)
$_ZN7cutlass13device_kernelIN5flash19enable_sm80_to_sm89INS1_16FlashAttnBwdSm80INS1_25CollectiveMainloopBwdSm80ILi2ELi2EN4cute5tupleIJNS5_1CILi64EEENS7_ILi128EEES8_EEENS_10bfloat16_tEfNS_4arch4Sm80ELb0ELb1ELb1ELb1ELb0ELb0ELb0ELb0ELi2ELi2ELi4ELi2ELb1EEENS1_21CollectiveEpilogueBwdISA_SB_SD_Li256ELb1ELb0ELi2EEENS1_19SingleTileSchedulerILb1ELb0ELb0ELi128EEEEEEEEEvNT_6ParamsE$_ZN4cute3eso3ESOILb1ELb0EJNS_10UnderscoreEiiEEC2ERKS2_RKiS7_:
[----:B------:R-:W-:Y:S02]  /*8a10*/  IADD3 R7, R4, -c[0x0][0x20], RZ ;  /* 0x8000080004077a10 */ /* 0x000fe40007ffe0ff */
[----:B------:R-:W-:-:S03]  /*8a20*/  IADD3 R6, R19, -c[0x0][0x20], RZ ;  /* 0x8000080013067a10 */ /* 0x000fc60007ffe0ff */
[----:B------:R1:W-:Y:S04]  /*8a30*/  STL [R7], R16 ;  /* 0x0000001007007387 */ /* 0x0003e80000100800 */
[----:B------:R-:W2:Y:S01]  /*8a40*/  LDL R6, [R6] ;  /* 0x0000000006067983 */ /* 0x000ea20000100800 */
[----:B------:R-:W-:-:S03]  /*8a50*/  IMAD.MOV.U32 R9, RZ, RZ, 0x0 ;  /* 0x00000000ff097424 */ /* 0x000fc600078e00ff */
[----:B--2---:R1:W-:Y:S01]  /*8a60*/  STL [R7+0x4], R6 ;  /* 0x0000040607007387 */ /* 0x0043e20000100800 */
[----:B------:R-:W-:Y:S05]  /*8a70*/  RET.REL.NODEC R8 `(_ZN7cutlass13device_kernelIN5flash19enable_sm80_to_sm89INS1_16FlashAttnBwdSm80INS1_25CollectiveMainloopBwdSm80ILi2ELi2EN4cute5tupleIJNS5_1CILi64EEENS7_ILi128EEES8_EEENS_10bfloat16_tEfNS_4arch4Sm80ELb0ELb1ELb1ELb1ELb0ELb0ELb0ELb0ELi2ELi2ELi4ELi2ELb1EEENS1_21CollectiveEpilogueBwdISA_SB_SD_Li256ELb1ELb0ELi2EEENS1_19SingleTileSchedulerILb1ELb0ELb0ELi128EEEEEEEEEvNT_6ParamsE) ;  /* 0xffff758008007950 */ /* 0x000fea0003c3ffff */
        .type           $_ZN7cutlass13device_kernelIN5flash19enable_sm80_to_sm89INS1_16FlashAttnBwdSm80INS1_25CollectiveMainloopBwdSm80ILi2ELi2EN4cute5tupleIJNS5_1CILi64EEENS7_ILi128EEES8_EEENS_10bfloat16_tEfNS_4arch4Sm80ELb0ELb1ELb1ELb1ELb0ELb0ELb0ELb0ELi2ELi2ELi4ELi2ELb1EEENS1_21CollectiveEpilogueBwdISA_SB_SD_Li256ELb1ELb0ELi2EEENS1_19SingleTileSchedulerILb1ELb0ELb0ELi128EEEEEEEEEvNT_6ParamsE$_ZN4cute3eso3ESOILb1ELb0EJNS_1CILi0EEES3_S3_iEEC2ERKS3_S6_S6_RKi,@function
        .size           $_ZN7cutlass13device_kernelIN5flash19enable_sm80_to_sm89INS1_16FlashAttnBwdSm80INS1_25CollectiveMainloopBwdSm80ILi2ELi2EN4cute5tupleIJNS5_1CILi64EEENS7_ILi128EEES8_EEENS_10bfloat16_tEfNS_4arch4Sm80ELb0ELb1ELb1ELb1ELb0ELb0ELb0ELb0ELi2ELi2ELi4ELi2ELb1EEENS1_21CollectiveEpilogueBwdISA_SB_SD_Li256ELb1ELb0ELi2EEENS1_19SingleTileSchedulerILb1ELb0ELb0ELi128EEEEEEEEEvNT_6ParamsE$_ZN4cute3eso3ESOILb1ELb0EJNS_1CILi0EEES3_S3_iEEC2ERKS3_S6_S6_RKi,($_ZN7cutlass13device_kernelIN5flash19enable_sm80_to_sm89INS1_16FlashAttnBwdSm80INS1_25CollectiveMainloopBwdSm80ILi2ELi2EN4cute5tupleIJNS5_1CILi64EEENS7_ILi128EEES8_EEENS_10bfloat16_tEfNS_4arch4Sm80ELb0ELb1ELb1ELb1ELb0ELb0ELb0ELb0ELi2ELi2ELi4ELi2ELb1EEENS1_21CollectiveEpilogueBwdISA_SB_SD_Li256ELb1ELb0ELi2EEENS1_19SingleTileSchedulerILb1ELb0ELb0ELi128EEEEEEEEEvNT_6ParamsE$_ZN4cute3eso3ESOILb1ELb0EJNS_1CILi0EEES3_iEEC2ERKS3_S6_RKi - $_ZN7cutlass13device_kernelIN5flash19enable_sm80_to_sm89INS1_16FlashAttnBwdSm80INS1_25CollectiveMainloopBwdSm80ILi2ELi2EN4cute5tupleIJNS5_1CILi64EEENS7_ILi128EEES8_EEENS_10bfloat16_tEfNS_4arch4Sm80ELb0ELb1ELb1ELb1ELb0ELb0ELb0ELb0ELi2ELi2ELi4ELi2ELb1EEENS1_21CollectiveEpilogueBwdISA_SB_SD_Li256ELb1ELb0ELi2EEENS1_19SingleTileSchedulerILb1ELb0ELb0ELi128EEEEEEEEEvNT_6ParamsE$_ZN4cute3eso3ESOILb1ELb0EJNS_1CILi0EEES3_S3_iEEC2ERKS3_S6_S6_RKi)
$_ZN7cutlass13device_kernelIN5flash19enable_sm80_to_sm89INS1_16FlashAttnBwdSm80INS1_25CollectiveMainloopBwdSm80ILi2ELi2EN4cute5tupleIJNS5_1CILi64EEENS7_ILi128EEES8_EEENS_10bfloat16_tEfNS_4arch4Sm80ELb0ELb1ELb1ELb1ELb0ELb0ELb0ELb0ELi2ELi2ELi4ELi2ELb1EEENS1_21CollectiveEpilogueBwdISA_SB_SD_Li256ELb1ELb0ELi2EEENS1_19SingleTileSchedulerILb1ELb0ELb0ELi128EEEEEEEEEvNT_6ParamsE$_ZN4cute3eso3ESOILb1ELb0EJNS_1CILi0EEES3_S3_iEEC2ERKS3_S6_S6_RKi:
[----:B------:R-:W-:Y:S01]  /*8a80*/  IADD3 R6, R6, -c[0x0][0x20], RZ ;  /* 0x8000080006067a10 */ /* 0x000fe20007ffe0ff */
[----:B------:R-:W-:Y:S01]  /*8a90*/  IMAD.MOV.U32 R28, RZ, RZ, R10 ;  /* 0x000000ffff1c7224 */ /* 0x000fe200078e000a */
[----:B------:R-:W-:-:S03]  /*8aa0*/  MOV R29, 0x0 ;  /* 0x00000000001d7802 */ /* 0x000fc60000000f00 */
[----:B------:R1:W-:Y:S01]  /*8ab0*/  STL [R6], R7 ;  /* 0x0000000706007387 */ /* 0x0003e20000100800 */
[----:B------:R-:W-:Y:S05]  /*8ac0*/  RET.REL.NODEC R28 `(_ZN7cutlass13device_kernelIN5flash19enable_sm80_to_sm89INS1_16FlashAttnBwdSm80INS1_25CollectiveMainloopBwdSm80ILi2ELi2EN4cute5tupleIJNS5_1CILi64EEENS7_ILi128EEES8_EEENS_10bfloat16_tEfNS_4arch4Sm80ELb0ELb1ELb1ELb1ELb0ELb0ELb0ELb0ELi2ELi2ELi4ELi2ELb1EEENS1_21CollectiveEpilogueBwdISA_SB_SD_Li256ELb1ELb0ELi2EEENS1_19SingleTileSchedulerILb1ELb0ELb0ELi128EEEEEEEEEvNT_6ParamsE) ;  /* 0xffff75301c007950 */ /* 0x000fea0003c3ffff */
        .type           $_ZN7cutlass13device_kernelIN5flash19enable_sm80_to_sm89INS1_16FlashAttnBwdSm80INS1_25CollectiveMainloopBwdSm80ILi2ELi2EN4cute5tupleIJNS5_1CILi64EEENS7_ILi128EEES8_EEENS_10bfloat16_tEfNS_4arch4Sm80ELb0ELb1ELb1ELb1ELb0ELb0ELb0ELb0ELi2ELi2ELi4ELi2ELb1EEENS1_21CollectiveEpilogueBwdISA_SB_SD_Li256ELb1ELb0ELi2EEENS1_19SingleTileSchedulerILb1ELb0ELb0ELi128EEEEEEEEEvNT_6ParamsE$_ZN4cute3eso3ESOILb1ELb0EJNS_1CILi0EEES3_iEEC2ERKS3_S6_RKi,@function
        .size           $_ZN7cutlass13device_kernelIN5flash19enable_sm80_to_sm89INS1_16FlashAttnBwdSm80INS1_25CollectiveMainloopBwdSm80ILi2ELi2EN4cute5tupleIJNS5_1CILi64EEENS7_ILi128EEES8_EEENS_10bfloat16_tEfNS_4arch4Sm80ELb0ELb1ELb1ELb1ELb0ELb0ELb0ELb0ELi2ELi2ELi4ELi2ELb1EEENS1_21CollectiveEpilogueBwdISA_SB_SD_Li256ELb1ELb0ELi2EEENS1_19SingleTileSchedulerILb1ELb0ELb0ELi128EEEEEEEEEvNT_6ParamsE$_ZN4cute3eso3ESOILb1ELb0EJNS_1CILi0EEES3_iEEC2ERKS3_S6_RKi,($_ZN7cutlass13device_kernelIN5flash19enable_sm80_to_sm89INS1_16FlashAttnBwdSm80INS1_25CollectiveMainloopBwdSm80ILi2ELi2EN4cute5tupleIJNS5_1CILi64EEENS7_ILi128EEES8_EEENS_10bfloat16_tEfNS_4arch4Sm80ELb0ELb1ELb1ELb1ELb0ELb0ELb0ELb0ELi2ELi2ELi4ELi2ELb1EEENS1_21CollectiveEpilogueBwdISA_SB_SD_Li256ELb1ELb0ELi2EEENS1_19SingleTileSchedulerILb1ELb0ELb0ELi128EEEEEEEEEvNT_6ParamsE$_ZN4cute3eso3ESOILb1ELb0EJNS_1CILi0EEES3_iS3_EEC2ERKS3_S6_RKiS6_ - $_ZN7cutlass13device_kernelIN5flash19enable_sm80_to_sm89INS1_16FlashAttnBwdSm80INS1_25CollectiveMainloopBwdSm80ILi2ELi2EN4cute5tupleIJNS5_1CILi64EEENS7_ILi128EEES8_EEENS_10bfloat16_tEfNS_4arch4Sm80ELb0ELb1ELb1ELb1ELb0ELb0ELb0ELb0ELi2ELi2ELi4ELi2ELb1EEENS1_21CollectiveEpilogueBwdISA_SB_SD_Li256ELb1ELb0ELi2EEENS1_19SingleTileSchedulerILb1ELb0ELb0ELi128EEEEEEEEEvNT_6ParamsE$_ZN4cute3eso3ESOILb1ELb0EJNS_1CILi0EEES3_iEEC2ERKS3_S6_RKi)
$_ZN7cutlass13device_kernelIN5flash19enable_sm80_to_sm89INS1_16FlashAttnBwdSm80INS1_25CollectiveMainloopBwdSm80ILi2ELi2EN4cute5tupleIJNS5_1CILi64EEENS7_ILi128EEES8_EEENS_10bfloat16_tEfNS_4arch4Sm80ELb0ELb1ELb1ELb1ELb0ELb0ELb0ELb0ELi2ELi2ELi4ELi2ELb1EEENS1_21CollectiveEpilogueBwdISA_SB_SD_Li256ELb1ELb0ELi2EEENS1_19SingleTileSchedulerILb1ELb0ELb0ELi128EEEEEEEEEvNT_6ParamsE$_ZN4cute3eso3ESOILb1ELb0EJNS_1CILi0EEES3_iEEC2ERKS3_S6_RKi:
[----:B------:R-:W-:Y:S02]  /*8ad0*/  IADD3 R6, R6, -c[0x0][0x20], RZ ;  /* 0x8000080006067a10 */ /* 0x000fe40007ffe0ff */
[----:B------:R-:W-:-:S03]  /*8ae0*/  MOV R17, 0x0 ;  /* 0x0000000000117802 */ /* 0x000fc60000000f00 */
[----:B------:R1:W-:Y:S01]  /*8af0*/  STL [R6], R7 ;  /* 0x0000000706007387 */ /* 0x0003e20000100800 */
[----:B------:R-:W-:Y:S05]  /*8b00*/  RET.REL.NODEC R16 `(_ZN7cutlass13device_kernelIN5flash19enable_sm80_to_sm89INS1_16FlashAttnBwdSm80INS1_25CollectiveMainloopBwdSm80ILi2ELi2EN4cute5tupleIJNS5_1CILi64EEENS7_ILi128EEES8_EEENS_10bfloat16_tEfNS_4arch4Sm80ELb0ELb1ELb1ELb1ELb0ELb0ELb0ELb0ELi2ELi2ELi4ELi2ELb1EEENS1_21CollectiveEpilogueBwdISA_SB_SD_Li256ELb1ELb0ELi2EEENS1_19SingleTileSchedulerILb1ELb0ELb0ELi128EEEEEEEEEvNT_6ParamsE) ;  /* 0xffff74f010007950 */ /* 0x000fea0003c3ffff */
        .type           $_ZN7cutlass13device_kernelIN5flash19enable_sm80_to_sm89INS1_16FlashAttnBwdSm80INS1_25CollectiveMainloopBwdSm80ILi2ELi2EN4cute5tupleIJNS5_1CILi64EEENS7_ILi128EEES8_EEENS_10bfloat16_tEfNS_4arch4Sm80ELb0ELb1ELb1ELb1ELb0ELb0ELb0ELb0ELi2ELi2ELi4ELi2ELb1EEENS1_21CollectiveEpilogueBwdISA_SB_SD_Li256ELb1ELb0ELi2EEENS1_19SingleTileSchedulerILb1ELb0ELb0ELi128EEEEEEEEEvNT_6ParamsE$_ZN4cute3eso3ESOILb1ELb0EJNS_1CILi0EEES3_iS3_EEC2ERKS3_S6_RKiS6_,@function
        .size           $_ZN7cutlass13device_kernelIN5flash19enable_sm80_to_sm89INS1_16FlashAttnBwdSm80INS1_25CollectiveMainloopBwdSm80ILi2ELi2EN4cute5tupleIJNS5_1CILi64EEENS7_ILi128EEES8_EEENS_10bfloat16_tEfNS_4arch4Sm80ELb0ELb1ELb1ELb1ELb0ELb0ELb0ELb0ELi2ELi2ELi4ELi2ELb1EEENS1_21CollectiveEpilogueBwdISA_SB_SD_Li256ELb1ELb0ELi2EEENS1_19SingleTileSchedulerILb1ELb0ELb0ELi128EEEEEEEEEvNT_6ParamsE$_ZN4cute3eso3ESOILb1ELb0EJNS_1CILi0EEES3_iS3_EEC2ERKS3_S6_RKiS6_,($_ZN7cutlass13device_kernelIN5flash19enable_sm80_to_sm89INS1_16FlashAttnBwdSm80INS1_25CollectiveMainloopBwdSm80ILi2ELi2EN4cute5tupleIJNS5_1CILi64EEENS7_ILi128EEES8_EEENS_10bfloat16_tEfNS_4arch4Sm80ELb0ELb1ELb1ELb1ELb0ELb0ELb0ELb0ELi2ELi2ELi4ELi2ELb1EEENS1_21CollectiveEpilogueBwdISA_SB_SD_Li256ELb1ELb0ELi2EEENS1_19SingleTileSchedulerILb1ELb0ELb0ELi128EEEEEEEEEvNT_6ParamsE$_ZN4cute3eso3ESOILb1ELb0EJNS_1CILi0EEES3_iiEEC2ERKS3_S6_RKiS8_ - $_ZN7cutlass13device_kernelIN5flash19enable_sm80_to_sm89INS1_16FlashAttnBwdSm80INS1_25CollectiveMainloopBwdSm80ILi2ELi2EN4cute5tupleIJNS5_1CILi64EEENS7_ILi128EEES8_EEENS_10bfloat16_tEfNS_4arch4Sm80ELb0ELb1ELb1ELb1ELb0ELb0ELb0ELb0ELi2ELi2ELi4ELi2ELb1EEENS1_21CollectiveEpilogueBwdISA_SB_SD_Li256ELb1ELb0ELi2EEENS1_19SingleTileSchedulerILb1ELb0ELb0ELi128EEEEEEEEEvNT_6ParamsE$_ZN4cute3eso3ESOILb1ELb0EJNS_1CILi0EEES3_iS3_EEC2ERKS3_S6_RKiS6_)
$_ZN7cutlass13device_kernelIN5flash19enable_sm80_to_sm89INS1_16FlashAttnBwdSm80INS1_25CollectiveMainloopBwdSm80ILi2ELi2EN4cute5tupleIJNS5_1CILi64EEENS7_ILi128EEES8_EEENS_10bfloat16_tEfNS_4arch4Sm80ELb0ELb1ELb1ELb1ELb0ELb0ELb0ELb0ELi2ELi2ELi4ELi2ELb1EEENS1_21CollectiveEpilogueBwdISA_SB_SD_Li256ELb1ELb0ELi2EEENS1_19SingleTileSchedulerILb1ELb0ELb0ELi128EEEEEEEEEvNT_6ParamsE$_ZN4cute3eso3ESOILb1ELb0EJNS_1CILi0EEES3_iS3_EEC2ERKS3_S6_RKiS6_:
[----:B------:R-:W-:Y:S01]  /*8b10*/  IADD3 R6, R6, -c[0x0][0x20], RZ ;  /* 0x8000080006067a10 */ /* 0x000fe20007ffe0ff */
[----:B------:R-:W-:Y:S01]  /*8b20*/  IMAD.MOV.U32 R28, RZ, RZ, R10 ;  /* 0x000000ffff1c7224 */ /* 0x000fe200078e000a */
[----:B------:R-:W-:-:S03]  /*8b30*/  MOV R29, 0x0 ;  /* 0x00000000001d7802 */ /* 0x000fc60000000f00 */
[----:B------:R1:W-:Y:S01]  /*8b40*/  STL [R6], R13 ;  /* 0x0000000d06007387 */ /* 0x0003e20000100800 */
[----:B------:R-:W-:Y:S05]  /*8b50*/  RET.REL.NODEC R28 `(_ZN7cutlass13device_kernelIN5flash19enable_sm80_to_sm89INS1_16FlashAttnBwdSm80INS1_25CollectiveMainloopBwdSm80ILi2ELi2EN4cute5tupleIJNS5_1CILi64EEENS7_ILi128EEES8_EEENS_10bfloat16_tEfNS_4arch4Sm80ELb0ELb1ELb1ELb1ELb0ELb0ELb0ELb0ELi2ELi2ELi4ELi2ELb1EEENS1_21CollectiveEpilogueBwdISA_SB_SD_Li256ELb1ELb0ELi2EEENS1_19SingleTileSchedulerILb1ELb0ELb0ELi128EEEEEEEEEvNT_6ParamsE) ;  /* 0xffff74a01c007950 */ /* 0x000fea0003c3ffff */
        .type           $_ZN7cutlass13device_kernelIN5flash19enable_sm80_to_sm89INS1_16FlashAttnBwdSm80INS1_25CollectiveMainloopBwdSm80ILi2ELi2EN4cute5tupleIJNS5_1CILi64EEENS7_ILi128EEES8_EEENS_10bfloat16_tEfNS_4arch4Sm80ELb0ELb1ELb1ELb1ELb0ELb0ELb0ELb0ELi2ELi2ELi4ELi2ELb1EEENS1_21CollectiveEpilogueBwdISA_SB_SD_Li256ELb1ELb0ELi2EEENS1_19SingleTileSchedulerILb1ELb0ELb0ELi128EEEEEEEEEvNT_6ParamsE$_ZN4cute3eso3ESOILb1ELb0EJNS_1CILi0EEES3_iiEEC2ERKS3_S6_RKiS8_,@function
        .size           $_ZN7cutlass13device_kernelIN5flash19enable_sm80_to_sm89INS1_16FlashAttnBwdSm80INS1_25CollectiveMainloopBwdSm80ILi2ELi2EN4cute5tupleIJNS5_1CILi64EEENS7_ILi128EEES8_EEENS_10bfloat16_tEfNS_4arch4Sm80ELb0ELb1ELb1ELb1ELb0ELb0ELb0ELb0ELi2ELi2ELi4ELi2ELb1EEENS1_21CollectiveEpilogueBwdISA_SB_SD_Li256ELb1ELb0ELi2EEENS1_19SingleTileSchedulerILb1ELb0ELb0ELi128EEEEEEEEEvNT_6ParamsE$_ZN4cute3eso3ESOILb1ELb0EJNS_1CILi0EEES3_iiEEC2ERKS3_S6_RKiS8_,($_ZN7cutlass13device_kernelIN5flash19enable_sm80_to_sm89INS1_16FlashAttnBwdSm80INS1_25CollectiveMainloopBwdSm80ILi2ELi2EN4cute5tupleIJNS5_1CILi64EEENS7_ILi128EEES8_EEENS_10bfloat16_tEfNS_4arch4Sm80ELb0ELb1ELb1ELb1ELb0ELb0ELb0ELb0ELi2ELi2ELi4ELi2ELb1EEENS1_21CollectiveEpilogueBwdISA_SB_SD_Li256ELb1ELb0ELi2EEENS1_19SingleTileSchedulerILb1ELb0ELb0ELi128EEEEEEEEEvNT_6ParamsE$_ZN4cute3eso3ESOILb1ELb0EJNS_1CILi0EEEiEEC2ERKS3_RKi - $_ZN7cutlass13device_kernelIN5flash19enable_sm80_to_sm89INS1_16FlashAttnBwdSm80INS1_25CollectiveMainloopBwdSm80ILi2ELi2EN4cute5tupleIJNS5_1CILi64EEENS7_ILi128EEES8_EEENS_10bfloat16_tEfNS_4arch4Sm80ELb0ELb1ELb1ELb1ELb0ELb0ELb0ELb0ELi2ELi2ELi4ELi2ELb1EEENS1_21CollectiveEpilogueBwdISA_SB_SD_Li256ELb1ELb0ELi2EEENS1_19SingleTileSchedulerILb1ELb0ELb0ELi128EEEEEEEEEvNT_6ParamsE$_ZN4cute3eso3ESOILb1ELb0EJNS_1CILi0EEES3_iiEEC2ERKS3_S6_RKiS8_)
$_ZN7cutlass13device_kernelIN5flash19enable_sm80_to_sm89INS1_16FlashAttnBwdSm80INS1_25CollectiveMainloopBwdSm80ILi2ELi2EN4cute5tupleIJNS5_1CILi64EEENS7_ILi128EEES8_EEENS_10bfloat16_tEfNS_4arch4Sm80ELb0ELb1ELb1ELb1ELb0ELb0ELb0ELb0ELi2ELi2ELi4ELi2ELb1EEENS1_21CollectiveEpilogueBwdISA_SB_SD_Li256ELb1ELb0ELi2EEENS1_19SingleTileSchedulerILb1ELb0ELb0ELi128EEEEEEEEEvNT_6ParamsE$_ZN4cute3eso3ESOILb1ELb0EJNS_1CILi0EEES3_iiEEC2ERKS3_S6_RKiS8_:
[----:B------:R-:W-:Y:S02]  /*8b60*/  IADD3 R10, R10, -c[0x0][0x20], RZ ;  /* 0x800008000a0a7a10 */ /* 0x000fe40007ffe0ff */
[----:B------:R-:W-:-:S03]  /*8b70*/  IADD3 R7, R7, -c[0x0][0x20], RZ ;  /* 0x8000080007077a10 */ /* 0x000fc60007ffe0ff */
[----:B------:R1:W-:Y:S04]  /*8b80*/  STL [R10], R13 ;  /* 0x0000000d0a007387 */ /* 0x0003e80000100800 */
[----:B------:R-:W2:Y:S01]  /*8b90*/  LDL R7, [R7] ;  /* 0x0000000007077983 */ /* 0x000ea20000100800 */
[----:B------:R-:W-:-:S03]  /*8ba0*/  IMAD.MOV.U32 R17, RZ, RZ, 0x0 ;  /* 0x00000000ff117424 */ /* 0x000fc600078e00ff */
[----:B--2---:R1:W-:Y:S01]  /*8bb0*/  STL [R10+0x4], R7 ;  /* 0x000004070a007387 */ /* 0x0043e20000100800 */
[----:B------:R-:W-:Y:S05]  /*8bc0*/  RET.REL.NODEC R16 `(_ZN7cutlass13device_kernelIN5flash19enable_sm80_to_sm89INS1_16FlashAttnBwdSm80INS1_25CollectiveMainloopBwdSm80ILi2ELi2EN4cute5tupleIJNS5_1CILi64EEENS7_ILi128EEES8_EEENS_10bfloat16_tEfNS_4arch4Sm80ELb0ELb1ELb1ELb1ELb0ELb0ELb0ELb0ELi2ELi2ELi4ELi2ELb1EEENS1_21CollectiveEpilogueBwdISA_SB_SD_Li256ELb1ELb0ELi2EEENS1_19SingleTileSchedulerILb1ELb0ELb0ELi128EEEEEEEEEvNT_6ParamsE) ;  /* 0xffff743010007950 */ /* 0x000fea0003c3ffff */
        .type           $_ZN7cutlass13device_kernelIN5flash19enable_sm80_to_sm89INS1_16FlashAttnBwdSm80INS1_25CollectiveMainloopBwdSm80ILi2ELi2EN4cute5tupleIJNS5_1CILi64EEENS7_ILi128EEES8_EEENS_10bfloat16_tEfNS_4arch4Sm80ELb0ELb1ELb1ELb1ELb0ELb0ELb0ELb0ELi2ELi2ELi4ELi2ELb1EEENS1_21CollectiveEpilogueBwdISA_SB_SD_Li256ELb1ELb0ELi2EEENS1_19SingleTileSchedulerILb1ELb0ELb0ELi128EEEEEEEEEvNT_6ParamsE$_ZN4cute3eso3ESOILb1ELb0EJNS_1CILi0EEEiEEC2ERKS3_RKi,@function
        .size           $_ZN7cutlass13device_kernelIN5flash19enable_sm80_to_sm89INS1_16FlashAttnBwdSm80INS1_25CollectiveMainloopBwdSm80ILi2ELi2EN4cute5tupleIJNS5_1CILi64EEENS7_ILi128EEES8_EEENS_10bfloat16_tEfNS_4arch4Sm80ELb0ELb1ELb1ELb1ELb0ELb0ELb0ELb0ELi2ELi2ELi4ELi2ELb1EEENS1_21CollectiveEpilogueBwdISA_SB_SD_Li256ELb1ELb0ELi2EEENS1_19SingleTileSchedulerILb1ELb0ELb0ELi128EEEEEEEEEvNT_6ParamsE$_ZN4cute3eso3ESOILb1ELb0EJNS_1CILi0EEEiEEC2ERKS3_RKi,($_ZN7cutlass13device_kernelIN5flash19enable_sm80_to_sm89INS1_16FlashAttnBwdSm80INS1_25CollectiveMainloopBwdSm80ILi2ELi2EN4cute5tupleIJNS5_1CILi64EEENS7_ILi128EEES8_EEENS_10bfloat16_tEfNS_4arch4Sm80ELb0ELb1ELb1ELb1ELb0ELb0ELb0ELb0ELi2ELi2ELi4ELi2ELb1EEENS1_21CollectiveEpilogueBwdISA_SB_SD_Li256ELb1ELb0ELi2EEENS1_19SingleTileSchedulerILb1ELb0ELb0ELi128EEEEEEEEEvNT_6ParamsE$_ZN4cute3eso3ESOILb1ELb0EJNS_1CILi0EEEiS3_EEC2ERKS3_RKiS6_ - $_ZN7cutlass13device_kernelIN5flash19enable_sm80_to_sm89INS1_16FlashAttnBwdSm80INS1_25CollectiveMainloopBwdSm80ILi2ELi2EN4cute5tupleIJNS5_1CILi64EEENS7_ILi128EEES8_EEENS_10bfloat16_tEfNS_4arch4Sm80ELb0ELb1ELb1ELb1ELb0ELb0ELb0ELb0ELi2ELi2ELi4ELi2ELb1EEENS1_21CollectiveEpilogueBwdISA_SB_SD_Li256ELb1ELb0ELi2EEENS1_19SingleTileSchedulerILb1ELb0ELb0ELi128EEEEEEEEEvNT_6ParamsE$_ZN4cute3eso3ESOILb1ELb0EJNS_1CILi0EEEiEEC2ERKS3_RKi)
$_ZN7cutlass13device_kernelIN5flash19enable_sm80_to_sm89INS1_16FlashAttnBwdSm80INS1_25CollectiveMainloopBwdSm80ILi2ELi2EN4cute5tupleIJNS5_1CILi64EEENS7_ILi128EEES8_EEENS_10bfloat16_tEfNS_4arch4Sm80ELb0ELb1ELb1ELb1ELb0ELb0ELb0ELb0ELi2ELi2ELi4ELi2ELb1EEENS1_21CollectiveEpilogueBwdISA_SB_SD_Li256ELb1ELb0ELi2EEENS1_19SingleTileSchedulerILb1ELb0ELb0ELi128EEEEEEEEEvNT_6ParamsE$_ZN4cute3eso3ESOILb1ELb0EJNS_1CILi0EEEiEEC2ERKS3_RKi:
[----:B------:R-:W-:Y:S02]  /*8bd0*/  IADD3 R6, R13, -c[0x0][0x20], RZ ;  /* 0x800008000d067a10 */ /* 0x000fe40007ffe0ff */
[----:B------:R-:W-:-:S03]  /*8be0*/  MOV R17, 0x0 ;  /* 0x0000000000117802 */ /* 0x000fc60000000f00 */
[----:B------:R1:W-:Y:S01]  /*8bf0*/  STL [R6], R7 ;  /* 0x0000000706007387 */ /* 0x0003e20000100800 */
[----:B------:R-:W-:Y:S05]  /*8c00*/  RET.REL.NODEC R16 `(_ZN7cutlass13device_kernelIN5flash19enable_sm80_to_sm89INS1_16FlashAttnBwdSm80INS1_25CollectiveMainloopBwdSm80ILi2ELi2EN4cute5tupleIJNS5_1CILi64EEENS7_ILi128EEES8_EEENS_10bfloat16_tEfNS_4arch4Sm80ELb0ELb1ELb1ELb1ELb0ELb0ELb0ELb0ELi2ELi2ELi4ELi2ELb1EEENS1_21CollectiveEpilogueBwdISA_SB_SD_Li256ELb1ELb0ELi2EEENS1_19SingleTileSchedulerILb1ELb0ELb0ELi128EEEEEEEEEvNT_6ParamsE) ;  /* 0xffff73f010007950 */ /* 0x000fea0003c3ffff */
        .type           $_ZN7cutlass13device_kernelIN5flash19enable_sm80_to_sm89INS1_16FlashAttnBwdSm80INS1_25CollectiveMainloopBwdSm80ILi2ELi2EN4cute5tupleIJNS5_1CILi64EEENS7_ILi128EEES8_EEENS_10bfloat16_tEfNS_4arch4Sm80ELb0ELb1ELb1ELb1ELb0ELb0ELb0ELb0ELi2ELi2ELi4ELi2ELb1EEENS1_21CollectiveEpilogueBwdISA_SB_SD_Li256ELb1ELb0ELi2EEENS1_19SingleTileSchedulerILb1ELb0ELb0ELi128EEEEEEEEEvNT_6ParamsE$_ZN4cute3eso3ESOILb1ELb0EJNS_1CILi0EEEiS3_EEC2ERKS3_RKiS6_,@function
        .size           $_ZN7cutlass13device_kernelIN5flash19enable_sm80_to_sm89INS1_16FlashAttnBwdSm80INS1_25CollectiveMainloopBwdSm80ILi2ELi2EN4cute5tupleIJNS5_1CILi64EEENS7_ILi128EEES8_EEENS_10bfloat16_tEfNS_4arch4Sm80ELb0ELb1ELb1ELb1ELb0ELb0ELb0ELb0ELi2ELi2ELi4ELi2ELb1EEENS1_21CollectiveEpilogueBwdISA_SB_SD_Li256ELb1ELb0ELi2EEENS1_19SingleTileSchedulerILb1ELb0ELb0ELi128EEEEEEEEEvNT_6ParamsE$_ZN4cute3eso3ESOILb1ELb0EJNS_1CILi0EEEiS3_EEC2ERKS3_RKiS6_,($_ZN7cutlass13device_kernelIN5flash19enable_sm80_to_sm89INS1_16FlashAttnBwdSm80INS1_25CollectiveMainloopBwdSm80ILi2ELi2EN4cute5tupleIJNS5_1CILi64EEENS7_ILi128EEES8_EEENS_10bfloat16_tEfNS_4arch4Sm80ELb0ELb1ELb1ELb1ELb0ELb0ELb0ELb0ELi2ELi2ELi4ELi2ELb1EEENS1_21CollectiveEpilogueBwdISA_SB_SD_Li256ELb1ELb0ELi2EEENS1_19SingleTileSchedulerILb1ELb0ELb0ELi128EEEEEEEEEvNT_6ParamsE$_ZN4cute3eso3ESOILb1ELb0EJNS_1CILi0EEEiS3_S3_EEC2ERKS3_RKiS6_S6_ - $_ZN7cutlass13device_kernelIN5flash19enable_sm80_to_sm89INS1_16FlashAttnBwdSm80INS1_25CollectiveMainloopBwdSm80ILi2ELi2EN4cute5tupleIJNS5_1CILi64EEENS7_ILi128EEES8_EEENS_10bfloat16_tEfNS_4arch4Sm80ELb0ELb1ELb1ELb1ELb0ELb0ELb0ELb0ELi2ELi2ELi4ELi2ELb1EEENS1_21CollectiveEpilogueBwdISA_SB_SD_Li256ELb1ELb0ELi2EEENS1_19SingleTileSchedulerILb1ELb0ELb0ELi128EEEEEEEEEvNT_6ParamsE$_ZN4cute3eso3ESOILb1ELb0EJNS_1CILi0EEEiS3_EEC2ERKS3_RKiS6_)
$_ZN7cutlass13device_kernelIN5flash19enable_sm80_to_sm89INS1_16FlashAttnBwdSm80INS1_25CollectiveMainloopBwdSm80ILi2ELi2EN4cute5tupleIJNS5_1CILi64EEENS7_ILi128EEES8_EEENS_10bfloat16_tEfNS_4arch4Sm80ELb0ELb1ELb1ELb1ELb0ELb0ELb0ELb0ELi2ELi2ELi4ELi2ELb1EEENS1_21CollectiveEpilogueBwdISA_SB_SD_Li256ELb1ELb0ELi2EEENS1_19SingleTileSchedulerILb1ELb0ELb0ELi128EEEEEEEEEvNT_6ParamsE$_ZN4cute3eso3ESOILb1ELb0EJNS_1CILi0EEEiS3_EEC2ERKS3_RKiS6_:
[----:B------:R-:W-:Y:S02]  /*8c10*/  IADD3 R6, R4, -c[0x0][0x20], RZ ;  /* 0x8000080004067a10 */ /* 0x000fe40007ffe0ff */
[----:B------:R-:W-:-:S03]  /*8c20*/  MOV R9, 0x0 ;  /* 0x0000000000097802 */ /* 0x000fc60000000f00 */
[----:B------:R1:W-:Y:S01]  /*8c30*/  STL [R6], R7 ;  /* 0x0000000706007387 */ /* 0x0003e20000100800 */
[----:B------:R-:W-:Y:S05]  /*8c40*/  RET.REL.NODEC R8 `(_ZN7cutlass13device_kernelIN5flash19enable_sm80_to_sm89INS1_16FlashAttnBwdSm80INS1_25CollectiveMainloopBwdSm80ILi2ELi2EN4cute5tupleIJNS5_1CILi64EEENS7_ILi128EEES8_EEENS_10bfloat16_tEfNS_4arch4Sm80ELb0ELb1ELb1ELb1ELb0ELb0ELb0ELb0ELi2ELi2ELi4ELi2ELb1EEENS1_21CollectiveEpilogueBwdISA_SB_SD_Li256ELb1ELb0ELi2EEENS1_19SingleTileSchedulerILb1ELb0ELb0ELi128EEEEEEEEEvNT_6ParamsE) ;  /* 0xffff73b008007950 */ /* 0x000fea0003c3ffff */
        .type           $_ZN7cutlass13device_kernelIN5flash19enable_sm80_to_sm89INS1_16FlashAttnBwdSm80INS1_25CollectiveMainloopBwdSm80ILi2ELi2EN4cute5tupleIJNS5_1CILi64EEENS7_ILi128EEES8_EEENS_10bfloat16_tEfNS_4arch4Sm80ELb0ELb1ELb1ELb1ELb0ELb0ELb0ELb0ELi2ELi2ELi4ELi2ELb1EEENS1_21CollectiveEpilogueBwdISA_SB_SD_Li256ELb1ELb0ELi2EEENS1_19SingleTileSchedulerILb1ELb0ELb0ELi128EEEEEEEEEvNT_6ParamsE$_ZN4cute3eso3ESOILb1ELb0EJNS_1CILi0EEEiS3_S3_EEC2ERKS3_RKiS6_S6_,@function
        .size           $_ZN7cutlass13device_kernelIN5flash19enable_sm80_to_sm89INS1_16FlashAttnBwdSm80INS1_25CollectiveMainloopBwdSm80ILi2ELi2EN4cute5tupleIJNS5_1CILi64EEENS7_ILi128EEES8_EEENS_10bfloat16_tEfNS_4arch4Sm80ELb0ELb1ELb1ELb1ELb0ELb0ELb0ELb0ELi2ELi2ELi4ELi2ELb1EEENS1_21CollectiveEpilogueBwdISA_SB_SD_Li256ELb1ELb0ELi2EEENS1_19SingleTileSchedulerILb1ELb0ELb0ELi128EEEEEEEEEvNT_6ParamsE$_ZN4cute3eso3ESOILb1ELb0EJNS_1CILi0EEEiS3_S3_EEC2ERKS3_RKiS6_S6_,($_ZN7cutlass13device_kernelIN5flash19enable_sm80_to_sm89INS1_16FlashAttnBwdSm80INS1_25CollectiveMainloopBwdSm80ILi2ELi2EN4cute5tupleIJNS5_1CILi64EEENS7_ILi128EEES8_EEENS_10bfloat16_tEfNS_4arch4Sm80ELb0ELb1ELb1ELb1ELb0ELb0ELb0ELb0ELi2ELi2ELi4ELi2ELb1EEENS1_21CollectiveEpilogueBwdISA_SB_SD_Li256ELb1ELb0ELi2EEENS1_19SingleTileSchedulerILb1ELb0ELb0ELi128EEEEEEEEEvNT_6ParamsE$_ZN4cute3eso3ESOILb1ELb0EJNS_1CILi0EEEiiiEEC2ERKS3_RKiS8_S8_ - $_ZN7cutlass13device_kernelIN5flash19enable_sm80_to_sm89INS1_16FlashAttnBwdSm80INS1_25CollectiveMainloopBwdSm80ILi2ELi2EN4cute5tupleIJNS5_1CILi64EEENS7_ILi128EEES8_EEENS_10bfloat16_tEfNS_4arch4Sm80ELb0ELb1ELb1ELb1ELb0ELb0ELb0ELb0ELi2ELi2ELi4ELi2ELb1EEENS1_21CollectiveEpilogueBwdISA_SB_SD_Li256ELb1ELb0ELi2EEENS1_19SingleTileSchedulerILb1ELb0ELb0ELi128EEEEEEEEEvNT_6ParamsE$_ZN4cute3eso3ESOILb1ELb0EJNS_1CILi0EEEiS3_S3_EEC2ERKS3_RKiS6_S6_)
$_ZN7cutlass13device_kernelIN5flash19enable_sm80_to_sm89INS1_16FlashAttnBwdSm80INS1_25CollectiveMainloopBwdSm80ILi2ELi2EN4cute5tupleIJNS5_1CILi64EEENS7_ILi128EEES8_EEENS_10bfloat16_tEfNS_4arch4Sm80ELb0ELb1ELb1ELb1ELb0ELb0ELb0ELb0ELi2ELi2ELi4ELi2ELb1EEENS1_21CollectiveEpilogueBwdISA_SB_SD_Li256ELb1ELb0ELi2EEENS1_19SingleTileSchedulerILb1ELb0ELb0ELi128EEEEEEEEEvNT_6ParamsE$_ZN4cute3eso3ESOILb1ELb0EJNS_1CILi0EEEiS3_S3_EEC2ERKS3_RKiS6_S6_:
[----:B------:R-:W-:Y:S02]  /*8c50*/  IADD3 R6, R6, -c[0x0][0x20], RZ ;  /* 0x8000080006067a10 */ /* 0x000fe40007ffe0ff */
[----:B------:R-:W-:-:S03]  /*8c60*/  MOV R17, 0x0 ;  /* 0x0000000000117802 */ /* 0x000fc60000000f00 */
[----:B------:R1:W-:Y:S01]  /*8c70*/  STL [R6], R7 ;  /* 0x0000000706007387 */ /* 0x0003e20000100800 */
[----:B------:R-:W-:Y:S05]  /*8c80*/  RET.REL.NODEC R16 `(_ZN7cutlass13device_kernelIN5flash19enable_sm80_to_sm89INS1_16FlashAttnBwdSm80INS1_25CollectiveMainloopBwdSm80ILi2ELi2EN4cute5tupleIJNS5_1CILi64EEENS7_ILi128EEES8_EEENS_10bfloat16_tEfNS_4arch4Sm80ELb0ELb1ELb1ELb1ELb0ELb0ELb0ELb0ELi2ELi2ELi4ELi2ELb1EEENS1_21CollectiveEpilogueBwdISA_SB_SD_Li256ELb1ELb0ELi2EEENS1_19SingleTileSchedulerILb1ELb0ELb0ELi128EEEEEEEEEvNT_6ParamsE) ;  /* 0xffff737010007950 */ /* 0x000fea0003c3ffff */
        .type           $_ZN7cutlass13device_kernelIN5flash19enable_sm80_to_sm89INS1_16FlashAttnBwdSm80INS1_25CollectiveMainloopBwdSm80ILi2ELi2EN4cute5tupleIJNS5_1CILi64EEENS7_ILi128EEES8_EEENS_10bfloat16_tEfNS_4arch4Sm80ELb0ELb1ELb1ELb1ELb0ELb0ELb0ELb0ELi2ELi2ELi4ELi2ELb1EEENS1_21CollectiveEpilogueBwdISA_SB_SD_Li256ELb1ELb0ELi2EEENS1_19SingleTileSchedulerILb1ELb0ELb0ELi128EEEEEEEEEvNT_6ParamsE$_ZN4cute3eso3ESOILb1ELb0EJNS_1CILi0EEEiiiEEC2ERKS3_RKiS8_S8_,@function
        .size           $_ZN7cutlass13device_kernelIN5flash19enable_sm80_to_sm89INS1_16FlashAttnBwdSm80INS1_25CollectiveMainloopBwdSm80ILi2ELi2EN4cute5tupleIJNS5_1CILi64EEENS7_ILi128EEES8_EEENS_10bfloat16_tEfNS_4arch4Sm80ELb0ELb1ELb1ELb1ELb0ELb0ELb0ELb0ELi2ELi2ELi4ELi2ELb1EEENS1_21CollectiveEpilogueBwdISA_SB_SD_Li256ELb1ELb0ELi2EEENS1_19SingleTileSchedulerILb1ELb0ELb0ELi128EEEEEEEEEvNT_6ParamsE$_ZN4cute3eso3ESOILb1ELb0EJNS_1CILi0EEEiiiEEC2ERKS3_RKiS8_S8_,($_ZN7cutlass13device_kernelIN5flash19enable_sm80_to_sm89INS1_16FlashAttnBwdSm80INS1_25CollectiveMainloopBwdSm80ILi2ELi2EN4cute5tupleIJNS5_1CILi64EEENS7_ILi128EEES8_EEENS_10bfloat16_tEfNS_4arch4Sm80ELb0ELb1ELb1ELb1ELb0ELb0ELb0ELb0ELi2ELi2ELi4ELi2ELb1EEENS1_21CollectiveEpilogueBwdISA_SB_SD_Li256ELb1ELb0ELi2EEENS1_19SingleTileSchedulerILb1ELb0ELb0ELi128EEEEEEEEEvNT_6ParamsE$_ZN4cute3eso3ESOILb1ELb0EJNS_5tupleIJNS2_IJNS_1CILi8EEENS3_ILi1EEEEEENS3_ILi2EEES5_EEENS2_IJNS2_IJS5_NS3_ILi0EEEEEElS9_EEEEEC2ERKS8_RKSB_ - $_ZN7cutlass13device_kernelIN5flash19enable_sm80_to_sm89INS1_16FlashAttnBwdSm80INS1_25CollectiveMainloopBwdSm80ILi2ELi2EN4cute5tupleIJNS5_1CILi64EEENS7_ILi128EEES8_EEENS_10bfloat16_tEfNS_4arch4Sm80ELb0ELb1ELb1ELb1ELb0ELb0ELb0ELb0ELi2ELi2ELi4ELi2ELb1EEENS1_21CollectiveEpilogueBwdISA_SB_SD_Li256ELb1ELb0ELi2EEENS1_19SingleTileSchedulerILb1ELb0ELb0ELi128EEEEEEEEEvNT_6ParamsE$_ZN4cute3eso3ESOILb1ELb0EJNS_1CILi0EEEiiiEEC2ERKS3_RKiS8_S8_)
$_ZN7cutlass13device_kernelIN5flash19enable_sm80_to_sm89INS1_16FlashAttnBwdSm80INS1_25CollectiveMainloopBwdSm80ILi2ELi2EN4cute5tupleIJNS5_1CILi64EEENS7_ILi128EEES8_EEENS_10bfloat16_tEfNS_4arch4Sm80ELb0ELb1ELb1ELb1ELb0ELb0ELb0ELb0ELi2ELi2ELi4ELi2ELb1EEENS1_21CollectiveEpilogueBwdISA_SB_SD_Li256ELb1ELb0ELi2EEENS1_19SingleTileSchedulerILb1ELb0ELb0ELi128EEEEEEEEEvNT_6ParamsE$_ZN4cute3eso3ESOILb1ELb0EJNS_1CILi0EEEiiiEEC2ERKS3_RKiS8_S8_:
        /* <DEDUP_REMOVED lines=9> */
[----:B------:R-:W-:Y:S05]  /*8d20*/  RET.REL.NODEC R16 `(_ZN7cutlass13device_kernelIN5flash19enable_sm80_to_sm89INS1_16FlashAttnBwdSm80INS1_25CollectiveMainloopBwdSm80ILi2ELi2EN4cute5tupleIJNS5_1CILi64EEENS7_ILi128EEES8_EEENS_10bfloat16_tEfNS_4arch4Sm80ELb0ELb1ELb1ELb1ELb0ELb0ELb0ELb0ELi2ELi2ELi4ELi2ELb1EEENS1_21CollectiveEpilogueBwdISA_SB_SD_Li256ELb1ELb0ELi2EEENS1_19SingleTileSchedulerILb1ELb0ELb0ELi128EEEEEEEEEvNT_6ParamsE) ;  /* 0xffff72d010007950 */ /* 0x000fea0003c3ffff */
        .type           $_ZN7cutlass13device_kernelIN5flash19enable_sm80_to_sm89INS1_16FlashAttnBwdSm80INS1_25CollectiveMainloopBwdSm80ILi2ELi2EN4cute5tupleIJNS5_1CILi64EEENS7_ILi128EEES8_EEENS_10bfloat16_tEfNS_4arch4Sm80ELb0ELb1ELb1ELb1ELb0ELb0ELb0ELb0ELi2ELi2ELi4ELi2ELb1EEENS1_21CollectiveEpilogueBwdISA_SB_SD_Li256ELb1ELb0ELi2EEENS1_19SingleTileSchedulerILb1ELb0ELb0ELi128EEEEEEEEEvNT_6ParamsE$_ZN4cute3eso3ESOILb1ELb0EJNS_5tupleIJNS2_IJNS_1CILi8EEENS3_ILi1EEEEEENS3_ILi2EEES5_EEENS2_IJNS2_IJS5_NS3_ILi0EEEEEElS9_EEEEEC2ERKS8_RKSB_,@function
        .size           $_ZN7cutlass13device_kernelIN5flash19enable_sm80_to_sm89INS1_16FlashAttnBwdSm80INS1_25CollectiveMainloopBwdSm80ILi2ELi2EN4cute5tupleIJNS5_1CILi64EEENS7_ILi128EEES8_EEENS_10bfloat16_tEfNS_4arch4Sm80ELb0ELb1ELb1ELb1ELb0ELb0ELb0ELb0ELi2ELi2ELi4ELi2ELb1EEENS1_21CollectiveEpilogueBwdISA_SB_SD_Li256ELb1ELb0ELi2EEENS1_19SingleTileSchedulerILb1ELb0ELb0ELi128EEEEEEEEEvNT_6ParamsE$_ZN4cute3eso3ESOILb1ELb0EJNS_5tupleIJNS2_IJNS_1CILi8EEENS3_ILi1EEEEEENS3_ILi2EEES5_EEENS2_IJNS2_IJS5_NS3_ILi0EEEEEElS9_EEEEEC2ERKS8_RKSB_,($_ZN7cutlass13device_kernelIN5flash19enable_sm80_to_sm89INS1_16FlashAttnBwdSm80INS1_25CollectiveMainloopBwdSm80ILi2ELi2EN4cute5tupleIJNS5_1CILi64EEENS7_ILi128EEES8_EEENS_10bfloat16_tEfNS_4arch4Sm80ELb0ELb1ELb1ELb1ELb0ELb0ELb0ELb0ELi2ELi2ELi4ELi2ELb1EEENS1_21CollectiveEpilogueBwdISA_SB_SD_Li256ELb1ELb0ELi2EEENS1_19SingleTileSchedulerILb1ELb0ELb0ELi128EEEEEEEEEvNT_6ParamsE$_ZN4cute3eso3ESOILb1ELb0EJNS_5tupleIJNS_1CILi1EEENS3_ILi0EEEEEElS5_EEC2ERKS6_RKlRKS5_ - $_ZN7cutlass13device_kernelIN5flash19enable_sm80_to_sm89INS1_16FlashAttnBwdSm80INS1_25CollectiveMainloopBwdSm80ILi2ELi2EN4cute5tupleIJNS5_1CILi64EEENS7_ILi128EEES8_EEENS_10bfloat16_tEfNS_4arch4Sm80ELb0ELb1ELb1ELb1ELb0ELb0ELb0ELb0ELi2ELi2ELi4ELi2ELb1EEENS1_21CollectiveEpilogueBwdISA_SB_SD_Li256ELb1ELb0ELi2EEENS1_19SingleTileSchedulerILb1ELb0ELb0ELi128EEEEEEEEEvNT_6ParamsE$_ZN4cute3eso3ESOILb1ELb0EJNS_5tupleIJNS2_IJNS_1CILi8EEENS3_ILi1EEEEEENS3_ILi2EEES5_EEENS2_IJNS2_IJS5_NS3_ILi0EEEEEElS9_EEEEEC2ERKS8_RKSB_)
$_ZN7cutlass13device_kernelIN5flash19enable_sm80_to_sm89INS1_16FlashAttnBwdSm80INS1_25CollectiveMainloopBwdSm80ILi2ELi2EN4cute5tupleIJNS5_1CILi64EEENS7_ILi128EEES8_EEENS_10bfloat16_tEfNS_4arch4Sm80ELb0ELb1ELb1ELb1ELb0ELb0ELb0ELb0ELi2ELi2ELi4ELi2ELb1EEENS1_21CollectiveEpilogueBwdISA_SB_SD_Li256ELb1ELb0ELi2EEENS1_19SingleTileSchedulerILb1ELb0ELb0ELi128EEEEEEEEEvNT_6ParamsE$_ZN4cute3eso3ESOILb1ELb0EJNS_5tupleIJNS2_IJNS_1CILi8EEENS3_ILi1EEEEEENS3_ILi2EEES5_EEENS2_IJNS2_IJS5_NS3_ILi0EEEEEElS9_EEEEEC2ERKS8_RKSB_:
[----:B------:R-:W-:Y:S01]  /*8d30*/  IADD3 R7, R4, -c[0x0][0x20], RZ ;  /* 0x8000080004077a10 */ /* 0x000fe20007ffe0ff */
[----:B------:R-:W-:Y:S01]  /*8d40*/  IMAD.MOV.U32 R24, RZ, RZ, R6 ;  /* 0x000000ffff187224 */ /* 0x000fe200078e0006 */
[----:B------:R-:W-:Y:S01]  /*8d50*/  MOV R28, R10 ;  /* 0x0000000a001c7202 */ /* 0x000fe20000000f00 */
[----:B------:R-:W-:Y:S01]  /*8d60*/  IMAD.MOV.U32 R25, RZ, RZ, R9 ;  /* 0x000000ffff197224 */ /* 0x000fe200078e0009 */
[----:B------:R-:W-:-:S04]  /*8d70*/  MOV R29, 0x0 ;  /* 0x00000000001d7802 */ /* 0x000fc80000000f00 */
[----:B------:R1:W-:Y:S01]  /*8d80*/  STL.64 [R7], R24 ;  /* 0x0000001807007387 */ /* 0x0003e20000100a00 */
[----:B------:R-:W-:Y:S05]  /*8d90*/  RET.REL.NODEC R28 `(_ZN7cutlass13device_kernelIN5flash19enable_sm80_to_sm89INS1_16FlashAttnBwdSm80INS1_25CollectiveMainloopBwdSm80ILi2ELi2EN4cute5tupleIJNS5_1CILi64EEENS7_ILi128EEES8_EEENS_10bfloat16_tEfNS_4arch4Sm80ELb0ELb1ELb1ELb1ELb0ELb0ELb0ELb0ELi2ELi2ELi4ELi2ELb1EEENS1_21CollectiveEpilogueBwdISA_SB_SD_Li256ELb1ELb0ELi2EEENS1_19SingleTileSchedulerILb1ELb0ELb0ELi128EEEEEEEEEvNT_6ParamsE) ;  /* 0xffff72601c007950 */ /* 0x000fea0003c3ffff */
        .type           $_ZN7cutlass13device_kernelIN5flash19enable_sm80_to_sm89INS1_16FlashAttnBwdSm80INS1_25CollectiveMainloopBwdSm80ILi2ELi2EN4cute5tupleIJNS5_1CILi64EEENS7_ILi128EEES8_EEENS_10bfloat16_tEfNS_4arch4Sm80ELb0ELb1ELb1ELb1ELb0ELb0ELb0ELb0ELi2ELi2ELi4ELi2ELb1EEENS1_21CollectiveEpilogueBwdISA_SB_SD_Li256ELb1ELb0ELi2EEENS1_19SingleTileSchedulerILb1ELb0ELb0ELi128EEEEEEEEEvNT_6ParamsE$_ZN4cute3eso3ESOILb1ELb0EJNS_5tupleIJNS_1CILi1EEENS3_ILi0EEEEEElS5_EEC2ERKS6_RKlRKS5_,@function
        .size           $_ZN7cutlass13device_kernelIN5flash19enable_sm80_to_sm89INS1_16FlashAttnBwdSm80INS1_25CollectiveMainloopBwdSm80ILi2ELi2EN4cute5tupleIJNS5_1CILi64EEENS7_ILi128EEES8_EEENS_10bfloat16_tEfNS_4arch4Sm80ELb0ELb1ELb1ELb1ELb0ELb0ELb0ELb0ELi2ELi2ELi4ELi2ELb1EEENS1_21CollectiveEpilogueBwdISA_SB_SD_Li256ELb1ELb0ELi2EEENS1_19SingleTileSchedulerILb1ELb0ELb0ELi128EEEEEEEEEvNT_6ParamsE$_ZN4cute3eso3ESOILb1ELb0EJNS_5tupleIJNS_1CILi1EEENS3_ILi0EEEEEElS5_EEC2ERKS6_RKlRKS5_,($_ZN7cutlass13device_kernelIN5flash19enable_sm80_to_sm89INS1_16FlashAttnBwdSm80INS1_25CollectiveMainloopBwdSm80ILi2ELi2EN4cute5tupleIJNS5_1CILi64EEENS7_ILi128EEES8_EEENS_10bfloat16_tEfNS_4arch4Sm80ELb0ELb1ELb1ELb1ELb0ELb0ELb0ELb0ELi2ELi2ELi4ELi2ELb1EEENS1_21CollectiveEpilogueBwdISA_SB_SD_Li256ELb1ELb0ELi2EEENS1_19SingleTileSchedulerILb1ELb0ELb0ELi128EEEEEEEEEvNT_6ParamsE$_ZN4cute3eso3ESOILb1ELb0EJNS_6LayoutINS_5tupleIJNS3_IJNS_1CILi1EEES5_EEEEEENS3_IJNS3_IJS5_NS4_ILi0EEEEEEEEEEENS_10ViewEngineINS_8gmem_ptrIPKN7cutlass9uint128_tEEEEEEEC2ERKSB_RKSJ_ - $_ZN7cutlass13device_kernelIN5flash19enable_sm80_to_sm89INS1_16FlashAttnBwdSm80INS1_25CollectiveMainloopBwdSm80ILi2ELi2EN4cute5tupleIJNS5_1CILi64EEENS7_ILi128EEES8_EEENS_10bfloat16_tEfNS_4arch4Sm80ELb0ELb1ELb1ELb1ELb0ELb0ELb0ELb0ELi2ELi2ELi4ELi2ELb1EEENS1_21CollectiveEpilogueBwdISA_SB_SD_Li256ELb1ELb0ELi2EEENS1_19SingleTileSchedulerILb1ELb0ELb0ELi128EEEEEEEEEvNT_6ParamsE$_ZN4cute3eso3ESOILb1ELb0EJNS_5tupleIJNS_1CILi1EEENS3_ILi0EEEEEElS5_EEC2ERKS6_RKlRKS5_)
$_ZN7cutlass13device_kernelIN5flash19enable_sm80_to_sm89INS1_16FlashAttnBwdSm80INS1_25CollectiveMainloopBwdSm80ILi2ELi2EN4cute5tupleIJNS5_1CILi64EEENS7_ILi128EEES8_EEENS_10bfloat16_tEfNS_4arch4Sm80ELb0ELb1ELb1ELb1ELb0ELb0ELb0ELb0ELi2ELi2ELi4ELi2ELb1EEENS1_21CollectiveEpilogueBwdISA_SB_SD_Li256ELb1ELb0ELi2EEENS1_19SingleTileSchedulerILb1ELb0ELb0ELi128EEEEEEEEEvNT_6ParamsE$_ZN4cute3eso3ESOILb1ELb0EJNS_5tupleIJNS_1CILi1EEENS3_ILi0EEEEEElS5_EEC2ERKS6_RKlRKS5_:
[----:B------:R-:W-:Y:S01]  /*8da0*/  IADD3 R7, R7, -c[0x0][0x20], RZ ;  /* 0x8000080007077a10 */ /* 0x000fe20007ffe0ff */
[----:B------:R-:W-:Y:S01]  /*8db0*/  IMAD.MOV.U32 R24, RZ, RZ, R6 ;  /* 0x000000ffff187224 */ /* 0x000fe200078e0006 */
[----:B------:R-:W-:Y:S01]  /*8dc0*/  MOV R28, R10 ;  /* 0x0000000a001c7202 */ /* 0x000fe20000000f00 */
[----:B------:R-:W-:Y:S01]  /*8dd0*/  IMAD.MOV.U32 R25, RZ, RZ, R9 ;  /* 0x000000ffff197224 */ /* 0x000fe200078e0009 */
[----:B------:R-:W-:-:S04]  /*8de0*/  MOV R29, 0x0 ;  /* 0x00000000001d7802 */ /* 0x000fc80000000f00 */
[----:B------:R1:W-:Y:S01]  /*8df0*/  STL.64 [R7], R24 ;  /* 0x0000001807007387 */ /* 0x0003e20000100a00 */
[----:B------:R-:W-:Y:S05]  /*8e00*/  RET.REL.NODEC R28 `(_ZN7cutlass13device_kernelIN5flash19enable_sm80_to_sm89INS1_16FlashAttnBwdSm80INS1_25CollectiveMainloopBwdSm80ILi2ELi2EN4cute5tupleIJNS5_1CILi64EEENS7_ILi128EEES8_EEENS_10bfloat16_tEfNS_4arch4Sm80ELb0ELb1ELb1ELb1ELb0ELb0ELb0ELb0ELi2ELi2ELi4ELi2ELb1EEENS1_21CollectiveEpilogueBwdISA_SB_SD_Li256ELb1ELb0ELi2EEENS1_19SingleTileSchedulerILb1ELb0ELb0ELi128EEEEEEEEEvNT_6ParamsE) ;  /* 0xffff71f01c007950 */ /* 0x000fea0003c3ffff */
        .type           $_ZN7cutlass13device_kernelIN5flash19enable_sm80_to_sm89INS1_16FlashAttnBwdSm80INS1_25CollectiveMainloopBwdSm80ILi2ELi2EN4cute5tupleIJNS5_1CILi64EEENS7_ILi128EEES8_EEENS_10bfloat16_tEfNS_4arch4Sm80ELb0ELb1ELb1ELb1ELb0ELb0ELb0ELb0ELi2ELi2ELi4ELi2ELb1EEENS1_21CollectiveEpilogueBwdISA_SB_SD_Li256ELb1ELb0ELi2EEENS1_19SingleTileSchedulerILb1ELb0ELb0ELi128EEEEEEEEEvNT_6ParamsE$_ZN4cute3eso3ESOILb1ELb0EJNS_6LayoutINS_5tupleIJNS3_IJNS_1CILi1EEES5_EEEEEENS3_IJNS3_IJS5_NS4_ILi0EEEEEEEEEEENS_10ViewEngineINS_8gmem_ptrIPKN7cutlass9uint128_tEEEEEEEC2ERKSB_RKSJ_,@function
        .size           $_ZN7cutlass13device_kernelIN5flash19enable_sm80_to_sm89INS1_16FlashAttnBwdSm80INS1_25CollectiveMainloopBwdSm80ILi2ELi2EN4cute5tupleIJNS5_1CILi64EEENS7_ILi128EEES8_EEENS_10bfloat16_tEfNS_4arch4Sm80ELb0ELb1ELb1ELb1ELb0ELb0ELb0ELb0ELi2ELi2ELi4ELi2ELb1EEENS1_21CollectiveEpilogueBwdISA_SB_SD_Li256ELb1ELb0ELi2EEENS1_19SingleTileSchedulerILb1ELb0ELb0ELi128EEEEEEEEEvNT_6ParamsE$_ZN4cute3eso3ESOILb1ELb0EJNS_6LayoutINS_5tupleIJNS3_IJNS_1CILi1EEES5_EEEEEENS3_IJNS3_IJS5_NS4_ILi0EEEEEEEEEEENS_10ViewEngineINS_8gmem_ptrIPKN7cutlass9uint128_tEEEEEEEC2ERKSB_RKSJ_,($_ZN7cutlass13device_kernelIN5flash19enable_sm80_to_sm89INS1_16FlashAttnBwdSm80INS1_25CollectiveMainloopBwdSm80ILi2ELi2EN4cute5tupleIJNS5_1CILi64EEENS7_ILi128EEES8_EEENS_10bfloat16_tEfNS_4arch4Sm80ELb0ELb1ELb1ELb1ELb0ELb0ELb0ELb0ELi2ELi2ELi4ELi2ELb1EEENS1_21CollectiveEpilogueBwdISA_SB_SD_Li256ELb1ELb0ELi2EEENS1_19SingleTileSchedulerILb1ELb0ELb0ELi128EEEEEEEEEvNT_6ParamsE$_ZN4cute3eso3ESOILb1ELb0EJNS_6LayoutINS_5tupleIJNS3_IJNS_1CILi1EEES5_EEEEEENS3_IJNS3_IJS5_NS4_ILi0EEEEEEEEEEENS_10ViewEngineINS_8smem_ptrIPN7cutlass9uint128_tEEEEEEEC2ERKSB_RKSI_ - $_ZN7cutlass13device_kernelIN5flash19enable_sm80_to_sm89INS1_16FlashAttnBwdSm80INS1_25CollectiveMainloopBwdSm80ILi2ELi2EN4cute5tupleIJNS5_1CILi64EEENS7_ILi128EEES8_EEENS_10bfloat16_tEfNS_4arch4Sm80ELb0ELb1ELb1ELb1ELb0ELb0ELb0ELb0ELi2ELi2ELi4ELi2ELb1EEENS1_21CollectiveEpilogueBwdISA_SB_SD_Li256ELb1ELb0ELi2EEENS1_19SingleTileSchedulerILb1ELb0ELb0ELi128EEEEEEEEEvNT_6ParamsE$_ZN4cute3eso3ESOILb1ELb0EJNS_6LayoutINS_5tupleIJNS3_IJNS_1CILi1EEES5_EEEEEENS3_IJNS3_IJS5_NS4_ILi0EEEEEEEEEEENS_10ViewEngineINS_8gmem_ptrIPKN7cutlass9uint128_tEEEEEEEC2ERKSB_RKSJ_)
$_ZN7cutlass13device_kernelIN5flash19enable_sm80_to_sm89INS1_16FlashAttnBwdSm80INS1_25CollectiveMainloopBwdSm80ILi2ELi2EN4cute5tupleIJNS5_1CILi64EEENS7_ILi128EEES8_EEENS_10bfloat16_tEfNS_4arch4Sm80ELb0ELb1ELb1ELb1ELb0ELb0ELb0ELb0ELi2ELi2ELi4ELi2ELb1EEENS1_21CollectiveEpilogueBwdISA_SB_SD_Li256ELb1ELb0ELi2EEENS1_19SingleTileSchedulerILb1ELb0ELb0ELi128EEEEEEEEEvNT_6ParamsE$_ZN4cute3eso3ESOILb1ELb0EJNS_6LayoutINS_5tupleIJNS3_IJNS_1CILi1EEES5_EEEEEENS3_IJNS3_IJS5_NS4_ILi0EEEEEEEEEEENS_10ViewEngineINS_8gmem_ptrIPKN7cutlass9uint128_tEEEEEEEC2ERKSB_RKSJ_:
[----:B------:R-:W-:Y:S01]  /*8e10*/  IADD3 R10, R4, -c[0x0][0x20], RZ ;  /* 0x80000800040a7a10 */ /* 0x000fe20007ffe0ff */
[----:B------:R-:W-:Y:S01]  /*8e20*/  IMAD.MOV.U32 R28, RZ, RZ, R16 ;  /* 0x000000ffff1c7224 */ /* 0x000fe200078e0010 */
[----:B------:R-:W-:-:S03]  /*8e30*/  MOV R29, 0x0 ;  /* 0x00000000001d7802 */ /* 0x000fc60000000f00 */
[----:B------:R1:W-:Y:S01]  /*8e40*/  STL.64 [R10], R6 ;  /* 0x000000060a007387 */ /* 0x0003e20000100a00 */
[----:B------:R-:W-:Y:S05]  /*8e50*/  RET.REL.NODEC R28 `(_ZN7cutlass13device_kernelIN5flash19enable_sm80_to_sm89INS1_16FlashAttnBwdSm80INS1_25CollectiveMainloopBwdSm80ILi2ELi2EN4cute5tupleIJNS5_1CILi64EEENS7_ILi128EEES8_EEENS_10bfloat16_tEfNS_4arch4Sm80ELb0ELb1ELb1ELb1ELb0ELb0ELb0ELb0ELi2ELi2ELi4ELi2ELb1EEENS1_21CollectiveEpilogueBwdISA_SB_SD_Li256ELb1ELb0ELi2EEENS1_19SingleTileSchedulerILb1ELb0ELb0ELi128EEEEEEEEEvNT_6ParamsE) ;  /* 0xffff71a01c007950 */ /* 0x000fea0003c3ffff */
        .type           $_ZN7cutlass13device_kernelIN5flash19enable_sm80_to_sm89INS1_16FlashAttnBwdSm80INS1_25CollectiveMainloopBwdSm80ILi2ELi2EN4cute5tupleIJNS5_1CILi64EEENS7_ILi128EEES8_EEENS_10bfloat16_tEfNS_4arch4Sm80ELb0ELb1ELb1ELb1ELb0ELb0ELb0ELb0ELi2ELi2ELi4ELi2ELb1EEENS1_21CollectiveEpilogueBwdISA_SB_SD_Li256ELb1ELb0ELi2EEENS1_19SingleTileSchedulerILb1ELb0ELb0ELi128EEEEEEEEEvNT_6ParamsE$_ZN4cute3eso3ESOILb1ELb0EJNS_6LayoutINS_5tupleIJNS3_IJNS_1CILi1EEES5_EEEEEENS3_IJNS3_IJS5_NS4_ILi0EEEEEEEEEEENS_10ViewEngineINS_8smem_ptrIPN7cutlass9uint128_tEEEEEEEC2ERKSB_RKSI_,@function
        .size           $_ZN7cutlass13device_kernelIN5flash19enable_sm80_to_sm89INS1_16FlashAttnBwdSm80INS1_25CollectiveMainloopBwdSm80ILi2ELi2EN4cute5tupleIJNS5_1CILi64EEENS7_ILi128EEES8_EEENS_10bfloat16_tEfNS_4arch4Sm80ELb0ELb1ELb1ELb1ELb0ELb0ELb0ELb0ELi2ELi2ELi4ELi2ELb1EEENS1_21CollectiveEpilogueBwdISA_SB_SD_Li256ELb1ELb0ELi2EEENS1_19SingleTileSchedulerILb1ELb0ELb0ELi128EEEEEEEEEvNT_6ParamsE$_ZN4cute3eso3ESOILb1ELb0EJNS_6LayoutINS_5tupleIJNS3_IJNS_1CILi1EEES5_EEEEEENS3_IJNS3_IJS5_NS4_ILi0EEEEEEEEEEENS_10ViewEngineINS_8smem_ptrIPN7cutlass9uint128_tEEEEEEEC2ERKSB_RKSI_,($_ZN7cutlass13device_kernelIN5flash19enable_sm80_to_sm89INS1_16FlashAttnBwdSm80INS1_25CollectiveMainloopBwdSm80ILi2ELi2EN4cute5tupleIJNS5_1CILi64EEENS7_ILi128EEES8_EEENS_10bfloat16_tEfNS_4arch4Sm80ELb0ELb1ELb1ELb1ELb0ELb0ELb0ELb0ELi2ELi2ELi4ELi2ELb1EEENS1_21CollectiveEpilogueBwdISA_SB_SD_Li256ELb1ELb0ELi2EEENS1_19SingleTileSchedulerILb1ELb0ELb0ELi128EEEEEEEEEvNT_6ParamsE$_ZN4cute3eso3ESOILb1ELb0EJNS_6LayoutINS_5tupleIJNS3_IJNS_1CILi4EEENS4_ILi1EEEEEEEEENS3_IJNS3_IJS6_NS4_ILi0EEEEEEEEEEENS_10ViewEngineINS_8gmem_ptrIPKfEEEEEEC2ERKSC_RKSI_ - $_ZN7cutlass13device_kernelIN5flash19enable_sm80_to_sm89INS1_16FlashAttnBwdSm80INS1_25CollectiveMainloopBwdSm80ILi2ELi2EN4cute5tupleIJNS5_1CILi64EEENS7_ILi128EEES8_EEENS_10bfloat16_tEfNS_4arch4Sm80ELb0ELb1ELb1ELb1ELb0ELb0ELb0ELb0ELi2ELi2ELi4ELi2ELb1EEENS1_21CollectiveEpilogueBwdISA_SB_SD_Li256ELb1ELb0ELi2EEENS1_19SingleTileSchedulerILb1ELb0ELb0ELi128EEEEEEEEEvNT_6ParamsE$_ZN4cute3eso3ESOILb1ELb0EJNS_6LayoutINS_5tupleIJNS3_IJNS_1CILi1EEES5_EEEEEENS3_IJNS3_IJS5_NS4_ILi0EEEEEEEEEEENS_10ViewEngineINS_8smem_ptrIPN7cutlass9uint128_tEEEEEEEC2ERKSB_RKSI_)
$_ZN7cutlass13device_kernelIN5flash19enable_sm80_to_sm89INS1_16FlashAttnBwdSm80INS1_25CollectiveMainloopBwdSm80ILi2ELi2EN4cute5tupleIJNS5_1CILi64EEENS7_ILi128EEES8_EEENS_10bfloat16_tEfNS_4arch4Sm80ELb0ELb1ELb1ELb1ELb0ELb0ELb0ELb0ELi2ELi2ELi4ELi2ELb1EEENS1_21CollectiveEpilogueBwdISA_SB_SD_Li256ELb1ELb0ELi2EEENS1_19SingleTileSchedulerILb1ELb0ELb0ELi128EEEEEEEEEvNT_6ParamsE$_ZN4cute3eso3ESOILb1ELb0EJNS_6LayoutINS_5tupleIJNS3_IJNS_1CILi1EEES5_EEEEEENS3_IJNS3_IJS5_NS4_ILi0EEEEEEEEEEENS_10ViewEngineINS_8smem_ptrIPN7cutlass9uint128_tEEEEEEEC2ERKSB_RKSI_:
[----:B------:R-:W-:Y:S02]  /*8e60*/  IADD3 R8, R4, -c[0x0][0x20], RZ ;  /* 0x8000080004087a10 */ /* 0x000fe40007ffe0ff */
[----:B------:R-:W-:-:S03]  /*8e70*/  MOV R11, 0x0 ;  /* 0x00000000000b7802 */ /* 0x000fc60000000f00 */
[----:B------:R1:W-:Y:S01]  /*8e80*/  STL.64 [R8], R6 ;  /* 0x0000000608007387 */ /* 0x0003e20000100a00 */
[----:B------:R-:W-:Y:S05]  /*8e90*/  RET.REL.NODEC R10 `(_ZN7cutlass13device_kernelIN5flash19enable_sm80_to_sm89INS1_16FlashAttnBwdSm80INS1_25CollectiveMainloopBwdSm80ILi2ELi2EN4cute5tupleIJNS5_1CILi64EEENS7_ILi128EEES8_EEENS_10bfloat16_tEfNS_4arch4Sm80ELb0ELb1ELb1ELb1ELb0ELb0ELb0ELb0ELi2ELi2ELi4ELi2ELb1EEENS1_21CollectiveEpilogueBwdISA_SB_SD_Li256ELb1ELb0ELi2EEENS1_19SingleTileSchedulerILb1ELb0ELb0ELi128EEEEEEEEEvNT_6ParamsE) ;  /* 0xffff71600a007950 */ /* 0x000fea0003c3ffff */
        .type           $_ZN7cutlass13device_kernelIN5flash19enable_sm80_to_sm89INS1_16FlashAttnBwdSm80INS1_25CollectiveMainloopBwdSm80ILi2ELi2EN4cute5tupleIJNS5_1CILi64EEENS7_ILi128EEES8_EEENS_10bfloat16_tEfNS_4arch4Sm80ELb0ELb1ELb1ELb1ELb0ELb0ELb0ELb0ELi2ELi2ELi4ELi2ELb1EEENS1_21CollectiveEpilogueBwdISA_SB_SD_Li256ELb1ELb0ELi2EEENS1_19SingleTileSchedulerILb1ELb0ELb0ELi128EEEEEEEEEvNT_6ParamsE$_ZN4cute3eso3ESOILb1ELb0EJNS_6LayoutINS_5tupleIJNS3_IJNS_1CILi4EEENS4_ILi1EEEEEEEEENS3_IJNS3_IJS6_NS4_ILi0EEEEEEEEEEENS_10ViewEngineINS_8gmem_ptrIPKfEEEEEEC2ERKSC_RKSI_,@function
        .size           $_ZN7cutlass13device_kernelIN5flash19enable_sm80_to_sm89INS1_16FlashAttnBwdSm80INS1_25CollectiveMainloopBwdSm80ILi2ELi2EN4cute5tupleIJNS5_1CILi64EEENS7_ILi128EEES8_EEENS_10bfloat16_tEfNS_4arch4Sm80ELb0ELb1ELb1ELb1ELb0ELb0ELb0ELb0ELi2ELi2ELi4ELi2ELb1EEENS1_21CollectiveEpilogueBwdISA_SB_SD_Li256ELb1ELb0ELi2EEENS1_19SingleTileSchedulerILb1ELb0ELb0ELi128EEEEEEEEEvNT_6ParamsE$_ZN4cute3eso3ESOILb1ELb0EJNS_6LayoutINS_5tupleIJNS3_IJNS_1CILi4EEENS4_ILi1EEEEEEEEENS3_IJNS3_IJS6_NS4_ILi0EEEEEEEEEEENS_10ViewEngineINS_8gmem_ptrIPKfEEEEEEC2ERKSC_RKSI_,($_ZN7cutlass13device_kernelIN5flash19enable_sm80_to_sm89INS1_16FlashAttnBwdSm80INS1_25CollectiveMainloopBwdSm80ILi2ELi2EN4cute5tupleIJNS5_1CILi64EEENS7_ILi128EEES8_EEENS_10bfloat16_tEfNS_4arch4Sm80ELb0ELb1ELb1ELb1ELb0ELb0ELb0ELb0ELi2ELi2ELi4ELi2ELb1EEENS1_21CollectiveEpilogueBwdISA_SB_SD_Li256ELb1ELb0ELi2EEENS1_19SingleTileSchedulerILb1ELb0ELb0ELi128EEEEEEEEEvNT_6ParamsE$_ZN4cute3eso3ESOILb1ELb0EJNS_6LayoutINS_5tupleIJNS3_IJNS_1CILi4EEENS4_ILi1EEEEEEEEENS3_IJNS3_IJS6_NS4_ILi0EEEEEEEEEEENS_10ViewEngineINS_8smem_ptrIPfEEEEEEC2ERKSC_RKSH_ - $_ZN7cutlass13device_kernelIN5flash19enable_sm80_to_sm89INS1_16FlashAttnBwdSm80INS1_25CollectiveMainloopBwdSm80ILi2ELi2EN4cute5tupleIJNS5_1CILi64EEENS7_ILi128EEES8_EEENS_10bfloat16_tEfNS_4arch4Sm80ELb0ELb1ELb1ELb1ELb0ELb0ELb0ELb0ELi2ELi2ELi4ELi2ELb1EEENS1_21CollectiveEpilogueBwdISA_SB_SD_Li256ELb1ELb0ELi2EEENS1_19SingleTileSchedulerILb1ELb0ELb0ELi128EEEEEEEEEvNT_6ParamsE$_ZN4cute3eso3ESOILb1ELb0EJNS_6LayoutINS_5tupleIJNS3_IJNS_1CILi4EEENS4_ILi1EEEEEEEEENS3_IJNS3_IJS6_NS4_ILi0EEEEEEEEEEENS_10ViewEngineINS_8gmem_ptrIPKfEEEEEEC2ERKSC_RKSI_)
$_ZN7cutlass13device_kernelIN5flash19enable_sm80_to_sm89INS1_16FlashAttnBwdSm80INS1_25CollectiveMainloopBwdSm80ILi2ELi2EN4cute5tupleIJNS5_1CILi64EEENS7_ILi128EEES8_EEENS_10bfloat16_tEfNS_4arch4Sm80ELb0ELb1ELb1ELb1ELb0ELb0ELb0ELb0ELi2ELi2ELi4ELi2ELb1EEENS1_21CollectiveEpilogueBwdISA_SB_SD_Li256ELb1ELb0ELi2EEENS1_19SingleTileSchedulerILb1ELb0ELb0ELi128EEEEEEEEEvNT_6ParamsE$_ZN4cute3eso3ESOILb1ELb0EJNS_6LayoutINS_5tupleIJNS3_IJNS_1CILi4EEENS4_ILi1EEEEEEEEENS3_IJNS3_IJS6_NS4_ILi0EEEEEEEEEEENS_10ViewEngineINS_8gmem_ptrIPKfEEEEEEC2ERKSC_RKSI_:
[----:B------:R-:W-:Y:S02]  /*8ea0*/  IADD3 R10, R13, -c[0x0][0x20], RZ ;  /* 0x800008000d0a7a10 */ /* 0x000fe40007ffe0ff */
[----:B------:R-:W-:-:S03]  /*8eb0*/  MOV R17, 0x0 ;  /* 0x0000000000117802 */ /* 0x000fc60000000f00 */
[----:B------:R1:W-:Y:S01]  /*8ec0*/  STL.64 [R10], R6 ;  /* 0x000000060a007387 */ /* 0x0003e20000100a00 */
[----:B------:R-:W-:Y:S05]  /*8ed0*/  RET.REL.NODEC R16 `(_ZN7cutlass13device_kernelIN5flash19enable_sm80_to_sm89INS1_16FlashAttnBwdSm80INS1_25CollectiveMainloopBwdSm80ILi2ELi2EN4cute5tupleIJNS5_1CILi64EEENS7_ILi128EEES8_EEENS_10bfloat16_tEfNS_4arch4Sm80ELb0ELb1ELb1ELb1ELb0ELb0ELb0ELb0ELi2ELi2ELi4ELi2ELb1EEENS1_21CollectiveEpilogueBwdISA_SB_SD_Li256ELb1ELb0ELi2EEENS1_19SingleTileSchedulerILb1ELb0ELb0ELi128EEEEEEEEEvNT_6ParamsE) ;  /* 0xffff712010007950 */ /* 0x000fea0003c3ffff */
        .type           $_ZN7cutlass13device_kernelIN5flash19enable_sm80_to_sm89INS1_16FlashAttnBwdSm80INS1_25CollectiveMainloopBwdSm80ILi2ELi2EN4cute5tupleIJNS5_1CILi64EEENS7_ILi128EEES8_EEENS_10bfloat16_tEfNS_4arch4Sm80ELb0ELb1ELb1ELb1ELb0ELb0ELb0ELb0ELi2ELi2ELi4ELi2ELb1EEENS1_21CollectiveEpilogueBwdISA_SB_SD_Li256ELb1ELb0ELi2EEENS1_19SingleTileSchedulerILb1ELb0ELb0ELi128EEEEEEEEEvNT_6ParamsE$_ZN4cute3eso3ESOILb1ELb0EJNS_6LayoutINS_5tupleIJNS3_IJNS_1CILi4EEENS4_ILi1EEEEEEEEENS3_IJNS3_IJS6_NS4_ILi0EEEEEEEEEEENS_10ViewEngineINS_8smem_ptrIPfEEEEEEC2ERKSC_RKSH_,@function
        .size           $_ZN7cutlass13device_kernelIN5flash19enable_sm80_to_sm89INS1_16FlashAttnBwdSm80INS1_25CollectiveMainloopBwdSm80ILi2ELi2EN4cute5tupleIJNS5_1CILi64EEENS7_ILi128EEES8_EEENS_10bfloat16_tEfNS_4arch4Sm80ELb0ELb1ELb1ELb1ELb0ELb0ELb0ELb0ELi2ELi2ELi4ELi2ELb1EEENS1_21CollectiveEpilogueBwdISA_SB_SD_Li256ELb1ELb0ELi2EEENS1_19SingleTileSchedulerILb1ELb0ELb0ELi128EEEEEEEEEvNT_6ParamsE$_ZN4cute3eso3ESOILb1ELb0EJNS_6LayoutINS_5tupleIJNS3_IJNS_1CILi4EEENS4_ILi1EEEEEEEEENS3_IJNS3_IJS6_NS4_ILi0EEEEEEEEEEENS_10ViewEngineINS_8smem_ptrIPfEEEEEEC2ERKSC_RKSH_,($_ZN7cutlass13device_kernelIN5flash19enable_sm80_to_sm89INS1_16FlashAttnBwdSm80INS1_25CollectiveMainloopBwdSm80ILi2ELi2EN4cute5tupleIJNS5_1CILi64EEENS7_ILi128EEES8_EEENS_10bfloat16_tEfNS_4arch4Sm80ELb0ELb1ELb1ELb1ELb0ELb0ELb0ELb0ELi2ELi2ELi4ELi2ELb1EEENS1_21CollectiveEpilogueBwdISA_SB_SD_Li256ELb1ELb0ELi2EEENS1_19SingleTileSchedulerILb1ELb0ELb0ELi128EEEEEEEEEvNT_6ParamsE$_ZN4cute3eso3ESOILb1ELb0EJNS_6LayoutINS_5tupleIJNS3_IJNS_1CILi4EEENS4_ILi1EEEEEES6_EEENS3_IJNS3_IJS6_NS4_ILi0EEEEEES9_EEEEENS_10ViewEngineINS_8gmem_ptrIPKfEEEEEEC2ERKSC_RKSI_ - $_ZN7cutlass13device_kernelIN5flash19enable_sm80_to_sm89INS1_16FlashAttnBwdSm80INS1_25CollectiveMainloopBwdSm80ILi2ELi2EN4cute5tupleIJNS5_1CILi64EEENS7_ILi128EEES8_EEENS_10bfloat16_tEfNS_4arch4Sm80ELb0ELb1ELb1ELb1ELb0ELb0ELb0ELb0ELi2ELi2ELi4ELi2ELb1EEENS1_21CollectiveEpilogueBwdISA_SB_SD_Li256ELb1ELb0ELi2EEENS1_19SingleTileSchedulerILb1ELb0ELb0ELi128EEEEEEEEEvNT_6ParamsE$_ZN4cute3eso3ESOILb1ELb0EJNS_6LayoutINS_5tupleIJNS3_IJNS_1CILi4EEENS4_ILi1EEEEEEEEENS3_IJNS3_IJS6_NS4_ILi0EEEEEEEEEEENS_10ViewEngineINS_8smem_ptrIPfEEEEEEC2ERKSC_RKSH_)
$_ZN7cutlass13device_kernelIN5flash19enable_sm80_to_sm89INS1_16FlashAttnBwdSm80INS1_25CollectiveMainloopBwdSm80ILi2ELi2EN4cute5tupleIJNS5_1CILi64EEENS7_ILi128EEES8_EEENS_10bfloat16_tEfNS_4arch4Sm80ELb0ELb1ELb1ELb1ELb0ELb0ELb0ELb0ELi2ELi2ELi4ELi2ELb1EEENS1_21CollectiveEpilogueBwdISA_SB_SD_Li256ELb1ELb0ELi2EEENS1_19SingleTileSchedulerILb1ELb0ELb0ELi128EEEEEEEEEvNT_6ParamsE$_ZN4cute3eso3ESOILb1ELb0EJNS_6LayoutINS_5tupleIJNS3_IJNS_1CILi4EEENS4_ILi1EEEEEEEEENS3_IJNS3_IJS6_NS4_ILi0EEEEEEEEEEENS_10ViewEngineINS_8smem_ptrIPfEEEEEEC2ERKSC_RKSH_:
[----:B------:R-:W-:Y:S02]  /*8ee0*/  IADD3 R8, R13, -c[0x0][0x20], RZ ;  /* 0x800008000d087a10 */ /* 0x000fe40007ffe0ff */
[----:B------:R-:W-:-:S03]  /*8ef0*/  MOV R17, 0x0 ;  /* 0x0000000000117802 */ /* 0x000fc60000000f00 */
[----:B------:R1:W-:Y:S01]  /*8f00*/  STL.64 [R8], R6 ;  /* 0x0000000608007387 */ /* 0x0003e20000100a00 */
[----:B------:R-:W-:Y:S05]  /*8f10*/  RET.REL.NODEC R16 `(_ZN7cutlass13device_kernelIN5flash19enable_sm80_to_sm89INS1_16FlashAttnBwdSm80INS1_25CollectiveMainloopBwdSm80ILi2ELi2EN4cute5tupleIJNS5_1CILi64EEENS7_ILi128EEES8_EEENS_10bfloat16_tEfNS_4arch4Sm80ELb0ELb1ELb1ELb1ELb0ELb0ELb0ELb0ELi2ELi2ELi4ELi2ELb1EEENS1_21CollectiveEpilogueBwdISA_SB_SD_Li256ELb1ELb0ELi2EEENS1_19SingleTileSchedulerILb1ELb0ELb0ELi128EEEEEEEEEvNT_6ParamsE) ;  /* 0xffff70e010007950 */ /* 0x000fea0003c3ffff */
        .type           $_ZN7cutlass13device_kernelIN5flash19enable_sm80_to_sm89INS1_16FlashAttnBwdSm80INS1_25CollectiveMainloopBwdSm80ILi2ELi2EN4cute5tupleIJNS5_1CILi64EEENS7_ILi128EEES8_EEENS_10bfloat16_tEfNS_4arch4Sm80ELb0ELb1ELb1ELb1ELb0ELb0ELb0ELb0ELi2ELi2ELi4ELi2ELb1EEENS1_21CollectiveEpilogueBwdISA_SB_SD_Li256ELb1ELb0ELi2EEENS1_19SingleTileSchedulerILb1ELb0ELb0ELi128EEEEEEEEEvNT_6ParamsE$_ZN4cute3eso3ESOILb1ELb0EJNS_6LayoutINS_5tupleIJNS3_IJNS_1CILi4EEENS4_ILi1EEEEEES6_EEENS3_IJNS3_IJS6_NS4_ILi0EEEEEES9_EEEEENS_10ViewEngineINS_8gmem_ptrIPKfEEEEEEC2ERKSC_RKSI_,@function
        .size           $_ZN7cutlass13device_kernelIN5flash19enable_sm80_to_sm89INS1_16FlashAttnBwdSm80INS1_25CollectiveMainloopBwdSm80ILi2ELi2EN4cute5tupleIJNS5_1CILi64EEENS7_ILi128EEES8_EEENS_10bfloat16_tEfNS_4arch4Sm80ELb0ELb1ELb1ELb1ELb0ELb0ELb0ELb0ELi2ELi2ELi4ELi2ELb1EEENS1_21CollectiveEpilogueBwdISA_SB_SD_Li256ELb1ELb0ELi2EEENS1_19SingleTileSchedulerILb1ELb0ELb0ELi128EEEEEEEEEvNT_6ParamsE$_ZN4cute3eso3ESOILb1ELb0EJNS_6LayoutINS_5tupleIJNS3_IJNS_1CILi4EEENS4_ILi1EEEEEES6_EEENS3_IJNS3_IJS6_NS4_ILi0EEEEEES9_EEEEENS_10ViewEngineINS_8gmem_ptrIPKfEEEEEEC2ERKSC_RKSI_,($_ZN7cutlass13device_kernelIN5flash19enable_sm80_to_sm89INS1_16FlashAttnBwdSm80INS1_25CollectiveMainloopBwdSm80ILi2ELi2EN4cute5tupleIJNS5_1CILi64EEENS7_ILi128EEES8_EEENS_10bfloat16_tEfNS_4arch4Sm80ELb0ELb1ELb1ELb1ELb0ELb0ELb0ELb0ELi2ELi2ELi4ELi2ELb1EEENS1_21CollectiveEpilogueBwdISA_SB_SD_Li256ELb1ELb0ELi2EEENS1_19SingleTileSchedulerILb1ELb0ELb0ELi128EEEEEEEEEvNT_6ParamsE$_ZN4cute3eso3ESOILb1ELb0EJNS_6LayoutINS_5tupleIJNS3_IJNS_1CILi4EEENS4_ILi1EEEEEES6_EEENS3_IJNS3_IJS6_NS4_ILi0EEEEEES9_EEEEENS_10ViewEngineINS_8smem_ptrIPfEEEEEEC2ERKSC_RKSH_ - $_ZN7cutlass13device_kernelIN5flash19enable_sm80_to_sm89INS1_16FlashAttnBwdSm80INS1_25CollectiveMainloopBwdSm80ILi2ELi2EN4cute5tupleIJNS5_1CILi64EEENS7_ILi128EEES8_EEENS_10bfloat16_tEfNS_4arch4Sm80ELb0ELb1ELb1ELb1ELb0ELb0ELb0ELb0ELi2ELi2ELi4ELi2ELb1EEENS1_21CollectiveEpilogueBwdISA_SB_SD_Li256ELb1ELb0ELi2EEENS1_19SingleTileSchedulerILb1ELb0ELb0ELi128EEEEEEEEEvNT_6ParamsE$_ZN4cute3eso3ESOILb1ELb0EJNS_6LayoutINS_5tupleIJNS3_IJNS_1CILi4EEENS4_ILi1EEEEEES6_EEENS3_IJNS3_IJS6_NS4_ILi0EEEEEES9_EEEEENS_10ViewEngineINS_8gmem_ptrIPKfEEEEEEC2ERKSC_RKSI_)
$_ZN7cutlass13device_kernelIN5flash19enable_sm80_to_sm89INS1_16FlashAttnBwdSm80INS1_25CollectiveMainloopBwdSm80ILi2ELi2EN4cute5tupleIJNS5_1CILi64EEENS7_ILi128EEES8_EEENS_10bfloat16_tEfNS_4arch4Sm80ELb0ELb1ELb1ELb1ELb0ELb0ELb0ELb0ELi2ELi2ELi4ELi2ELb1EEENS1_21CollectiveEpilogueBwdISA_SB_SD_Li256ELb1ELb0ELi2EEENS1_19SingleTileSchedulerILb1ELb0ELb0ELi128EEEEEEEEEvNT_6ParamsE$_ZN4cute3eso3ESOILb1ELb0EJNS_6LayoutINS_5tupleIJNS3_IJNS_1CILi4EEENS4_ILi1EEEEEES6_EEENS3_IJNS3_IJS6_NS4_ILi0EEEEEES9_EEEEENS_10ViewEngineINS_8gmem_ptrIPKfEEEEEEC2ERKSC_RKSI_:
[----:B------:R-:W-:Y:S02]  /*8f20*/  IADD3 R8, R4, -c[0x0][0x20], RZ ;  /* 0x8000080004087a10 */ /* 0x000fe40007ffe0ff */
[----:B------:R-:W-:-:S03]  /*8f30*/  MOV R11, 0x0 ;  /* 0x00000000000b7802 */ /* 0x000fc60000000f00 */
[----:B------:R1:W-:Y:S01]  /*8f40*/  STL.64 [R8], R6 ;  /* 0x0000000608007387 */ /* 0x0003e20000100a00 */
[----:B------:R-:W-:Y:S05]  /*8f50*/  RET.REL.NODEC R10 `(_ZN7cutlass13device_kernelIN5flash19enable_sm80_to_sm89INS1_16FlashAttnBwdSm80INS1_25CollectiveMainloopBwdSm80ILi2ELi2EN4cute5tupleIJNS5_1CILi64EEENS7_ILi128EEES8_EEENS_10bfloat16_tEfNS_4arch4Sm80ELb0ELb1ELb1ELb1ELb0ELb0ELb0ELb0ELi2ELi2ELi4ELi2ELb1EEENS1_21CollectiveEpilogueBwdISA_SB_SD_Li256ELb1ELb0ELi2EEENS1_19SingleTileSchedulerILb1ELb0ELb0ELi128EEEEEEEEEvNT_6ParamsE) ;  /* 0xffff70a00a007950 */ /* 0x000fea0003c3ffff */
        .type           $_ZN7cutlass13device_kernelIN5flash19enable_sm80_to_sm89INS1_16FlashAttnBwdSm80INS1_25CollectiveMainloopBwdSm80ILi2ELi2EN4cute5tupleIJNS5_1CILi64EEENS7_ILi128EEES8_EEENS_10bfloat16_tEfNS_4arch4Sm80ELb0ELb1ELb1ELb1ELb0ELb0ELb0ELb0ELi2ELi2ELi4ELi2ELb1EEENS1_21CollectiveEpilogueBwdISA_SB_SD_Li256ELb1ELb0ELi2EEENS1_19SingleTileSchedulerILb1ELb0ELb0ELi128EEEEEEEEEvNT_6ParamsE$_ZN4cute3eso3ESOILb1ELb0EJNS_6LayoutINS_5tupleIJNS3_IJNS_1CILi4EEENS4_ILi1EEEEEES6_EEENS3_IJNS3_IJS6_NS4_ILi0EEEEEES9_EEEEENS_10ViewEngineINS_8smem_ptrIPfEEEEEEC2ERKSC_RKSH_,@function
        .size           $_ZN7cutlass13device_kernelIN5flash19enable_sm80_to_sm89INS1_16FlashAttnBwdSm80INS1_25CollectiveMainloopBwdSm80ILi2ELi2EN4cute5tupleIJNS5_1CILi64EEENS7_ILi128EEES8_EEENS_10bfloat16_tEfNS_4arch4Sm80ELb0ELb1ELb1ELb1ELb0ELb0ELb0ELb0ELi2ELi2ELi4ELi2ELb1EEENS1_21CollectiveEpilogueBwdISA_SB_SD_Li256ELb1ELb0ELi2EEENS1_19SingleTileSchedulerILb1ELb0ELb0ELi128EEEEEEEEEvNT_6ParamsE$_ZN4cute3eso3ESOILb1ELb0EJNS_6LayoutINS_5tupleIJNS3_IJNS_1CILi4EEENS4_ILi1EEEEEES6_EEENS3_IJNS3_IJS6_NS4_ILi0EEEEEES9_EEEEENS_10ViewEngineINS_8smem_ptrIPfEEEEEEC2ERKSC_RKSH_,($_ZN7cutlass13device_kernelIN5flash19enable_sm80_to_sm89INS1_16FlashAttnBwdSm80INS1_25CollectiveMainloopBwdSm80ILi2ELi2EN4cute5tupleIJNS5_1CILi64EEENS7_ILi128EEES8_EEENS_10bfloat16_tEfNS_4arch4Sm80ELb0ELb1ELb1ELb1ELb0ELb0ELb0ELb0ELi2ELi2ELi4ELi2ELb1EEENS1_21CollectiveEpilogueBwdISA_SB_SD_Li256ELb1ELb0ELi2EEENS1_19SingleTileSchedulerILb1ELb0ELb0ELi128EEEEEEEEEvNT_6ParamsE$_ZN4cute3eso3ESOILb1ELb0EJNS_6LayoutINS_5tupleIJNS3_IJNS_1CILi4EEENS4_ILi1EEEEEES6_EEENS3_IJNS3_IJS6_NS4_ILi0EEEEEES9_EEEEEiEEC2ERKSC_RKi - $_ZN7cutlass13device_kernelIN5flash19enable_sm80_to_sm89INS1_16FlashAttnBwdSm80INS1_25CollectiveMainloopBwdSm80ILi2ELi2EN4cute5tupleIJNS5_1CILi64EEENS7_ILi128EEES8_EEENS_10bfloat16_tEfNS_4arch4Sm80ELb0ELb1ELb1ELb1ELb0ELb0ELb0ELb0ELi2ELi2ELi4ELi2ELb1EEENS1_21CollectiveEpilogueBwdISA_SB_SD_Li256ELb1ELb0ELi2EEENS1_19SingleTileSchedulerILb1ELb0ELb0ELi128EEEEEEEEEvNT_6ParamsE$_ZN4cute3eso3ESOILb1ELb0EJNS_6LayoutINS_5tupleIJNS3_IJNS_1CILi4EEENS4_ILi1EEEEEES6_EEENS3_IJNS3_IJS6_NS4_ILi0EEEEEES9_EEEEENS_10ViewEngineINS_8smem_ptrIPfEEEEEEC2ERKSC_RKSH_)
$_ZN7cutlass13device_kernelIN5flash19enable_sm80_to_sm89INS1_16FlashAttnBwdSm80INS1_25CollectiveMainloopBwdSm80ILi2ELi2EN4cute5tupleIJNS5_1CILi64EEENS7_ILi128EEES8_EEENS_10bfloat16_tEfNS_4arch4Sm80ELb0ELb1ELb1ELb1ELb0ELb0ELb0ELb0ELi2ELi2ELi4ELi2ELb1EEENS1_21CollectiveEpilogueBwdISA_SB_SD_Li256ELb1ELb0ELi2EEENS1_19SingleTileSchedulerILb1ELb0ELb0ELi128EEEEEEEEEvNT_6ParamsE$_ZN4cute3eso3ESOILb1ELb0EJNS_6LayoutINS_5tupleIJNS3_IJNS_1CILi4EEENS4_ILi1EEEEEES6_EEENS3_IJNS3_IJS6_NS4_ILi0EEEEEES9_EEEEENS_10ViewEngineINS_8smem_ptrIPfEEEEEEC2ERKSC_RKSH_:
[----:B------:R-:W-:Y:S02]  /*8f60*/  IADD3 R8, R4, -c[0x0][0x20], RZ ;  /* 0x8000080004087a10 */ /* 0x000fe40007ffe0ff */
[----:B------:R-:W-:-:S03]  /*8f70*/  MOV R17, 0x0 ;  /* 0x0000000000117802 */ /* 0x000fc60000000f00 */
[----:B------:R1:W-:Y:S01]  /*8f80*/  STL.64 [R8], R6 ;  /* 0x0000000608007387 */ /* 0x0003e20000100a00 */
[----:B------:R-:W-:Y:S05]  /*8f90*/  RET.REL.NODEC R16 `(_ZN7cutlass13device_kernelIN5flash19enable_sm80_to_sm89INS1_16FlashAttnBwdSm80INS1_25CollectiveMainloopBwdSm80ILi2ELi2EN4cute5tupleIJNS5_1CILi64EEENS7_ILi128EEES8_EEENS_10bfloat16_tEfNS_4arch4Sm80ELb0ELb1ELb1ELb1ELb0ELb0ELb0ELb0ELi2ELi2ELi4ELi2ELb1EEENS1_21CollectiveEpilogueBwdISA_SB_SD_Li256ELb1ELb0ELi2EEENS1_19SingleTileSchedulerILb1ELb0ELb0ELi128EEEEEEEEEvNT_6ParamsE) ;  /* 0xffff706010007950 */ /* 0x000fea0003c3ffff */
        .type           $_ZN7cutlass13device_kernelIN5flash19enable_sm80_to_sm89INS1_16FlashAttnBwdSm80INS1_25CollectiveMainloopBwdSm80ILi2ELi2EN4cute5tupleIJNS5_1CILi64EEENS7_ILi128EEES8_EEENS_10bfloat16_tEfNS_4arch4Sm80ELb0ELb1ELb1ELb1ELb0ELb0ELb0ELb0ELi2ELi2ELi4ELi2ELb1EEENS1_21CollectiveEpilogueBwdISA_SB_SD_Li256ELb1ELb0ELi2EEENS1_19SingleTileSchedulerILb1ELb0ELb0ELi128EEEEEEEEEvNT_6ParamsE$_ZN4cute3eso3ESOILb1ELb0EJNS_6LayoutINS_5tupleIJNS3_IJNS_1CILi4EEENS4_ILi1EEEEEES6_EEENS3_IJNS3_IJS6_NS4_ILi0EEEEEES9_EEEEEiEEC2ERKSC_RKi,@function
        .size           $_ZN7cutlass13device_kernelIN5flash19enable_sm80_to_sm89INS1_16FlashAttnBwdSm80INS1_25CollectiveMainloopBwdSm80ILi2ELi2EN4cute5tupleIJNS5_1CILi64EEENS7_ILi128EEES8_EEENS_10bfloat16_tEfNS_4arch4Sm80ELb0ELb1ELb1ELb1ELb0ELb0ELb0ELb0ELi2ELi2ELi4ELi2ELb1EEENS1_21CollectiveEpilogueBwdISA_SB_SD_Li256ELb1ELb0ELi2EEENS1_19SingleTileSchedulerILb1ELb0ELb0ELi128EEEEEEEEEvNT_6ParamsE$_ZN4cute3eso3ESOILb1ELb0EJNS_6LayoutINS_5tupleIJNS3_IJNS_1CILi4EEENS4_ILi1EEEEEES6_EEENS3_IJNS3_IJS6_NS4_ILi0EEEEEES9_EEEEEiEEC2ERKSC_RKi,($_ZN7cutlass13device_kernelIN5flash19enable_sm80_to_sm89INS1_16FlashAttnBwdSm80INS1_25CollectiveMainloopBwdSm80ILi2ELi2EN4cute5tupleIJNS5_1CILi64EEENS7_ILi128EEES8_EEENS_10bfloat16_tEfNS_4arch4Sm80ELb0ELb1ELb1ELb1ELb0ELb0ELb0ELb0ELi2ELi2ELi4ELi2ELb1EEENS1_21CollectiveEpilogueBwdISA_SB_SD_Li256ELb1ELb0ELi2EEENS1_19SingleTileSchedulerILb1ELb0ELb0ELi128EEEEEEEEEvNT_6ParamsE$_ZN4cute3eso3ESOILb1ELb0EJNS_6LayoutINS_5tupleIJNS3_IJNS_1CILi8EEENS4_ILi1EEEEEEEEENS3_IJNS3_IJS6_NS4_ILi0EEEEEEEEEEENS_10ViewEngineINS_8gmem_ptrIPKN7cutlass10bfloat16_tEEEEEEEC2ERKSC_RKSK_ - $_ZN7cutlass13device_kernelIN5flash19enable_sm80_to_sm89INS1_16FlashAttnBwdSm80INS1_25CollectiveMainloopBwdSm80ILi2ELi2EN4cute5tupleIJNS5_1CILi64EEENS7_ILi128EEES8_EEENS_10bfloat16_tEfNS_4arch4Sm80ELb0ELb1ELb1ELb1ELb0ELb0ELb0ELb0ELi2ELi2ELi4ELi2ELb1EEENS1_21CollectiveEpilogueBwdISA_SB_SD_Li256ELb1ELb0ELi2EEENS1_19SingleTileSchedulerILb1ELb0ELb0ELi128EEEEEEEEEvNT_6ParamsE$_ZN4cute3eso3ESOILb1ELb0EJNS_6LayoutINS_5tupleIJNS3_IJNS_1CILi4EEENS4_ILi1EEEEEES6_EEENS3_IJNS3_IJS6_NS4_ILi0EEEEEES9_EEEEEiEEC2ERKSC_RKi)
$_ZN7cutlass13device_kernelIN5flash19enable_sm80_to_sm89INS1_16FlashAttnBwdSm80INS1_25CollectiveMainloopBwdSm80ILi2ELi2EN4cute5tupleIJNS5_1CILi64EEENS7_ILi128EEES8_EEENS_10bfloat16_tEfNS_4arch4Sm80ELb0ELb1ELb1ELb1ELb0ELb0ELb0ELb0ELi2ELi2ELi4ELi2ELb1EEENS1_21CollectiveEpilogueBwdISA_SB_SD_Li256ELb1ELb0ELi2EEENS1_19SingleTileSchedulerILb1ELb0ELb0ELi128EEEEEEEEEvNT_6ParamsE$_ZN4cute3eso3ESOILb1ELb0EJNS_6LayoutINS_5tupleIJNS3_IJNS_1CILi4EEENS4_ILi1EEEEEES6_EEENS3_IJNS3_IJS6_NS4_ILi0EEEEEES9_EEEEEiEEC2ERKSC_RKi:
[----:B------:R-:W-:Y:S02]  /*8fa0*/  IADD3 R6, R4, -c[0x0][0x20], RZ ;  /* 0x8000080004067a10 */ /* 0x000fe40007ffe0ff */
[----:B------:R-:W-:-:S03]  /*8fb0*/  MOV R9, 0x0 ;  /* 0x0000000000097802 */ /* 0x000fc60000000f00 */
[----:B------:R1:W-:Y:S01]  /*8fc0*/  STL [R6], R7 ;  /* 0x0000000706007387 */ /* 0x0003e20000100800 */
[----:B------:R-:W-:Y:S05]  /*8fd0*/  RET.REL.NODEC R8 `(_ZN7cutlass13device_kernelIN5flash19enable_sm80_to_sm89INS1_16FlashAttnBwdSm80INS1_25CollectiveMainloopBwdSm80ILi2ELi2EN4cute5tupleIJNS5_1CILi64EEENS7_ILi128EEES8_EEENS_10bfloat16_tEfNS_4arch4Sm80ELb0ELb1ELb1ELb1ELb0ELb0ELb0ELb0ELi2ELi2ELi4ELi2ELb1EEENS1_21CollectiveEpilogueBwdISA_SB_SD_Li256ELb1ELb0ELi2EEENS1_19SingleTileSchedulerILb1ELb0ELb0ELi128EEEEEEEEEvNT_6ParamsE) ;  /* 0xffff702008007950 */ /* 0x000fea0003c3ffff */
        .type           $_ZN7cutlass13device_kernelIN5flash19enable_sm80_to_sm89INS1_16FlashAttnBwdSm80INS1_25CollectiveMainloopBwdSm80ILi2ELi2EN4cute5tupleIJNS5_1CILi64EEENS7_ILi128EEES8_EEENS_10bfloat16_tEfNS_4arch4Sm80ELb0ELb1ELb1ELb1ELb0ELb0ELb0ELb0ELi2ELi2ELi4ELi2ELb1EEENS1_21CollectiveEpilogueBwdISA_SB_SD_Li256ELb1ELb0ELi2EEENS1_19SingleTileSchedulerILb1ELb0ELb0ELi128EEEEEEEEEvNT_6ParamsE$_ZN4cute3eso3ESOILb1ELb0EJNS_6LayoutINS_5tupleIJNS3_IJNS_1CILi8EEENS4_ILi1EEEEEEEEENS3_IJNS3_IJS6_NS4_ILi0EEEEEEEEEEENS_10ViewEngineINS_8gmem_ptrIPKN7cutlass10bfloat16_tEEEEEEEC2ERKSC_RKSK_,@function
        .size           $_ZN7cutlass13device_kernelIN5flash19enable_sm80_to_sm89INS1_16FlashAttnBwdSm80INS1_25CollectiveMainloopBwdSm80ILi2ELi2EN4cute5tupleIJNS5_1CILi64EEENS7_ILi128EEES8_EEENS_10bfloat16_tEfNS_4arch4Sm80ELb0ELb1ELb1ELb1ELb0ELb0ELb0ELb0ELi2ELi2ELi4ELi2ELb1EEENS1_21CollectiveEpilogueBwdISA_SB_SD_Li256ELb1ELb0ELi2EEENS1_19SingleTileSchedulerILb1ELb0ELb0ELi128EEEEEEEEEvNT_6ParamsE$_ZN4cute3eso3ESOILb1ELb0EJNS_6LayoutINS_5tupleIJNS3_IJNS_1CILi8EEENS4_ILi1EEEEEEEEENS3_IJNS3_IJS6_NS4_ILi0EEEEEEEEEEENS_10ViewEngineINS_8gmem_ptrIPKN7cutlass10bfloat16_tEEEEEEEC2ERKSC_RKSK_,($_ZN7cutlass13device_kernelIN5flash19enable_sm80_to_sm89INS1_16FlashAttnBwdSm80INS1_25CollectiveMainloopBwdSm80ILi2ELi2EN4cute5tupleIJNS5_1CILi64EEENS7_ILi128EEES8_EEENS_10bfloat16_tEfNS_4arch4Sm80ELb0ELb1ELb1ELb1ELb0ELb0ELb0ELb0ELi2ELi2ELi4ELi2ELb1EEENS1_21CollectiveEpilogueBwdISA_SB_SD_Li256ELb1ELb0ELi2EEENS1_19SingleTileSchedulerILb1ELb0ELb0ELi128EEEEEEEEEvNT_6ParamsE$_ZN4cute3eso3ESOILb1ELb0EJNS_6LayoutINS_5tupleIJNS3_IJNS_1CILi8EEENS4_ILi1EEEEEEEEENS3_IJNS3_IJS6_NS4_ILi0EEEEEEEEEEENS_10ViewEngineINS_8smem_ptrIPN7cutlass10bfloat16_tEEEEEEEC2ERKSC_RKSJ_ - $_ZN7cutlass13device_kernelIN5flash19enable_sm80_to_sm89INS1_16FlashAttnBwdSm80INS1_25CollectiveMainloopBwdSm80ILi2ELi2EN4cute5tupleIJNS5_1CILi64EEENS7_ILi128EEES8_EEENS_10bfloat16_tEfNS_4arch4Sm80ELb0ELb1ELb1ELb1ELb0ELb0ELb0ELb0ELi2ELi2ELi4ELi2ELb1EEENS1_21CollectiveEpilogueBwdISA_SB_SD_Li256ELb1ELb0ELi2EEENS1_19SingleTileSchedulerILb1ELb0ELb0ELi128EEEEEEEEEvNT_6ParamsE$_ZN4cute3eso3ESOILb1ELb0EJNS_6LayoutINS_5tupleIJNS3_IJNS_1CILi8EEENS4_ILi1EEEEEEEEENS3_IJNS3_IJS6_NS4_ILi0EEEEEEEEEEENS_10ViewEngineINS_8gmem_ptrIPKN7cutlass10bfloat16_tEEEEEEEC2ERKSC_RKSK_)
$_ZN7cutlass13device_kernelIN5flash19enable_sm80_to_sm89INS1_16FlashAttnBwdSm80INS1_25CollectiveMainloopBwdSm80ILi2ELi2EN4cute5tupleIJNS5_1CILi64EEENS7_ILi128EEES8_EEENS_10bfloat16_tEfNS_4arch4Sm80ELb0ELb1ELb1ELb1ELb0ELb0ELb0ELb0ELi2ELi2ELi4ELi2ELb1EEENS1_21CollectiveEpilogueBwdISA_SB_SD_Li256ELb1ELb0ELi2EEENS1_19SingleTileSchedulerILb1ELb0ELb0ELi128EEEEEEEEEvNT_6ParamsE$_ZN4cute3eso3ESOILb1ELb0EJNS_6LayoutINS_5tupleIJNS3_IJNS_1CILi8EEENS4_ILi1EEEEEEEEENS3_IJNS3_IJS6_NS4_ILi0EEEEEEEEEEENS_10ViewEngineINS_8gmem_ptrIPKN7cutlass10bfloat16_tEEEEEEEC2ERKSC_RKSK_:
[----:B------:R-:W-:Y:S02]  /*8fe0*/  IADD3 R8, R4, -c[0x0][0x20], RZ ;  /* 0x8000080004087a10 */ /* 0x000fe40007ffe0ff */
[----:B------:R-:W-:-:S03]  /*8ff0*/  MOV R11, 0x0 ;  /* 0x00000000000b7802 */ /* 0x000fc60000000f00 */
[----:B------:R1:W-:Y:S01]  /*9000*/  STL.64 [R8], R6 ;  /* 0x0000000608007387 */ /* 0x0003e20000100a00 */
[----:B------:R-:W-:Y:S05]  /*9010*/  RET.REL.NODEC R10 `(_ZN7cutlass13device_kernelIN5flash19enable_sm80_to_sm89INS1_16FlashAttnBwdSm80INS1_25CollectiveMainloopBwdSm80ILi2ELi2EN4cute5tupleIJNS5_1CILi64EEENS7_ILi128EEES8_EEENS_10bfloat16_tEfNS_4arch4Sm80ELb0ELb1ELb1ELb1ELb0ELb0ELb0ELb0ELi2ELi2ELi4ELi2ELb1EEENS1_21CollectiveEpilogueBwdISA_SB_SD_Li256ELb1ELb0ELi2EEENS1_19SingleTileSchedulerILb1ELb0ELb0ELi128EEEEEEEEEvNT_6ParamsE) ;  /* 0xffff6fe00a007950 */ /* 0x000fea0003c3ffff */
        .type           $_ZN7cutlass13device_kernelIN5flash19enable_sm80_to_sm89INS1_16FlashAttnBwdSm80INS1_25CollectiveMainloopBwdSm80ILi2ELi2EN4cute5tupleIJNS5_1CILi64EEENS7_ILi128EEES8_EEENS_10bfloat16_tEfNS_4arch4Sm80ELb0ELb1ELb1ELb1ELb0ELb0ELb0ELb0ELi2ELi2ELi4ELi2ELb1EEENS1_21CollectiveEpilogueBwdISA_SB_SD_Li256ELb1ELb0ELi2EEENS1_19SingleTileSchedulerILb1ELb0ELb0ELi128EEEEEEEEEvNT_6ParamsE$_ZN4cute3eso3ESOILb1ELb0EJNS_6LayoutINS_5tupleIJNS3_IJNS_1CILi8EEENS4_ILi1EEEEEEEEENS3_IJNS3_IJS6_NS4_ILi0EEEEEEEEEEENS_10ViewEngineINS_8smem_ptrIPN7cutlass10bfloat16_tEEEEEEEC2ERKSC_RKSJ_,@function
        .size           $_ZN7cutlass13device_kernelIN5flash19enable_sm80_to_sm89INS1_16FlashAttnBwdSm80INS1_25CollectiveMainloopBwdSm80ILi2ELi2EN4cute5tupleIJNS5_1CILi64EEENS7_ILi128EEES8_EEENS_10bfloat16_tEfNS_4arch4Sm80ELb0ELb1ELb1ELb1ELb0ELb0ELb0ELb0ELi2ELi2ELi4ELi2ELb1EEENS1_21CollectiveEpilogueBwdISA_SB_SD_Li256ELb1ELb0ELi2EEENS1_19SingleTileSchedulerILb1ELb0ELb0ELi128EEEEEEEEEvNT_6ParamsE$_ZN4cute3eso3ESOILb1ELb0EJNS_6LayoutINS_5tupleIJNS3_IJNS_1CILi8EEENS4_ILi1EEEEEEEEENS3_IJNS3_IJS6_NS4_ILi0EEEEEEEEEEENS_10ViewEngineINS_8smem_ptrIPN7cutlass10bfloat16_tEEEEEEEC2ERKSC_RKSJ_,($_ZN7cutlass13device_kernelIN5flash19enable_sm80_to_sm89INS1_16FlashAttnBwdSm80INS1_25CollectiveMainloopBwdSm80ILi2ELi2EN4cute5tupleIJNS5_1CILi64EEENS7_ILi128EEES8_EEENS_10bfloat16_tEfNS_4arch4Sm80ELb0ELb1ELb1ELb1ELb0ELb0ELb0ELb0ELi2ELi2ELi4ELi2ELb1EEENS1_21CollectiveEpilogueBwdISA_SB_SD_Li256ELb1ELb0ELi2EEENS1_19SingleTileSchedulerILb1ELb0ELb0ELi128EEEEEEEEEvNT_6ParamsE$_ZN4cute3eso3ESOILb1ELb0EJNS_6LayoutINS_5tupleIJNS3_IJNS_1CILi8EEENS4_ILi1EEEEEEEEENS3_IJNS3_IJS6_NS4_ILi0EEEEEEEEEEEiEEC2ERKSC_RKi - $_ZN7cutlass13device_kernelIN5flash19enable_sm80_to_sm89INS1_16FlashAttnBwdSm80INS1_25CollectiveMainloopBwdSm80ILi2ELi2EN4cute5tupleIJNS5_1CILi64EEENS7_ILi128EEES8_EEENS_10bfloat16_tEfNS_4arch4Sm80ELb0ELb1ELb1ELb1ELb0ELb0ELb0ELb0ELi2ELi2ELi4ELi2ELb1EEENS1_21CollectiveEpilogueBwdISA_SB_SD_Li256ELb1ELb0ELi2EEENS1_19SingleTileSchedulerILb1ELb0ELb0ELi128EEEEEEEEEvNT_6ParamsE$_ZN4cute3eso3ESOILb1ELb0EJNS_6LayoutINS_5tupleIJNS3_IJNS_1CILi8EEENS4_ILi1EEEEEEEEENS3_IJNS3_IJS6_NS4_ILi0EEEEEEEEEEENS_10ViewEngineINS_8smem_ptrIPN7cutlass10bfloat16_tEEEEEEEC2ERKSC_RKSJ_)
$_ZN7cutlass13device_kernelIN5flash19enable_sm80_to_sm89INS1_16FlashAttnBwdSm80INS1_25CollectiveMainloopBwdSm80ILi2ELi2EN4cute5tupleIJNS5_1CILi64EEENS7_ILi128EEES8_EEENS_10bfloat16_tEfNS_4arch4Sm80ELb0ELb1ELb1ELb1ELb0ELb0ELb0ELb0ELi2ELi2ELi4ELi2ELb1EEENS1_21CollectiveEpilogueBwdISA_SB_SD_Li256ELb1ELb0ELi2EEENS1_19SingleTileSchedulerILb1ELb0ELb0ELi128EEEEEEEEEvNT_6ParamsE$_ZN4cute3eso3ESOILb1ELb0EJNS_6LayoutINS_5tupleIJNS3_IJNS_1CILi8EEENS4_ILi1EEEEEEEEENS3_IJNS3_IJS6_NS4_ILi0EEEEEEEEEEENS_10ViewEngineINS_8smem_ptrIPN7cutlass10bfloat16_tEEEEEEEC2ERKSC_RKSJ_:
[----:B------:R-:W-:Y:S01]  /*9020*/  IADD3 R8, R4, -c[0x0][0x20], RZ ;  /* 0x8000080004087a10 */ /* 0x000fe20007ffe0ff */
[----:B------:R-:W-:Y:S01]  /*9030*/  IMAD.MOV.U32 R28, RZ, RZ, R16 ;  /* 0x000000ffff1c7224 */ /* 0x000fe200078e0010 */
[----:B------:R-:W-:-:S03]  /*9040*/  MOV R29, 0x0 ;  /* 0x00000000001d7802 */ /* 0x000fc60000000f00 */
[----:B------:R1:W-:Y:S01]  /*9050*/  STL.64 [R8], R6 ;  /* 0x0000000608007387 */ /* 0x0003e20000100a00 */
[----:B------:R-:W-:Y:S05]  /*9060*/  RET.REL.NODEC R28 `(_ZN7cutlass13device_kernelIN5flash19enable_sm80_to_sm89INS1_16FlashAttnBwdSm80INS1_25CollectiveMainloopBwdSm80ILi2ELi2EN4cute5tupleIJNS5_1CILi64EEENS7_ILi128EEES8_EEENS_10bfloat16_tEfNS_4arch4Sm80ELb0ELb1ELb1ELb1ELb0ELb0ELb0ELb0ELi2ELi2ELi4ELi2ELb1EEENS1_21CollectiveEpilogueBwdISA_SB_SD_Li256ELb1ELb0ELi2EEENS1_19SingleTileSchedulerILb1ELb0ELb0ELi128EEEEEEEEEvNT_6ParamsE) ;  /* 0xffff6f901c007950 */ /* 0x000fea0003c3ffff */
        .type           $_ZN7cutlass13device_kernelIN5flash19enable_sm80_to_sm89INS1_16FlashAttnBwdSm80INS1_25CollectiveMainloopBwdSm80ILi2ELi2EN4cute5tupleIJNS5_1CILi64EEENS7_ILi128EEES8_EEENS_10bfloat16_tEfNS_4arch4Sm80ELb0ELb1ELb1ELb1ELb0ELb0ELb0ELb0ELi2ELi2ELi4ELi2ELb1EEENS1_21CollectiveEpilogueBwdISA_SB_SD_Li256ELb1ELb0ELi2EEENS1_19SingleTileSchedulerILb1ELb0ELb0ELi128EEEEEEEEEvNT_6ParamsE$_ZN4cute3eso3ESOILb1ELb0EJNS_6LayoutINS_5tupleIJNS3_IJNS_1CILi8EEENS4_ILi1EEEEEEEEENS3_IJNS3_IJS6_NS4_ILi0EEEEEEEEEEEiEEC2ERKSC_RKi,@function
        .size           $_ZN7cutlass13device_kernelIN5flash19enable_sm80_to_sm89INS1_16FlashAttnBwdSm80INS1_25CollectiveMainloopBwdSm80ILi2ELi2EN4cute5tupleIJNS5_1CILi64EEENS7_ILi128EEES8_EEENS_10bfloat16_tEfNS_4arch4Sm80ELb0ELb1ELb1ELb1ELb0ELb0ELb0ELb0ELi2ELi2ELi4ELi2ELb1EEENS1_21CollectiveEpilogueBwdISA_SB_SD_Li256ELb1ELb0ELi2EEENS1_19SingleTileSchedulerILb1ELb0ELb0ELi128EEEEEEEEEvNT_6ParamsE$_ZN4cute3eso3ESOILb1ELb0EJNS_6LayoutINS_5tupleIJNS3_IJNS_1CILi8EEENS4_ILi1EEEEEEEEENS3_IJNS3_IJS6_NS4_ILi0EEEEEEEEEEEiEEC2ERKSC_RKi,($_ZN7cutlass13device_kernelIN5flash19enable_sm80_to_sm89INS1_16FlashAttnBwdSm80INS1_25CollectiveMainloopBwdSm80ILi2ELi2EN4cute5tupleIJNS5_1CILi64EEENS7_ILi128EEES8_EEENS_10bfloat16_tEfNS_4arch4Sm80ELb0ELb1ELb1ELb1ELb0ELb0ELb0ELb0ELi2ELi2ELi4ELi2ELb1EEENS1_21CollectiveEpilogueBwdISA_SB_SD_Li256ELb1ELb0ELi2EEENS1_19SingleTileSchedulerILb1ELb0ELb0ELi128EEEEEEEEEvNT_6ParamsE$_ZN4cute3eso3ESOILb1ELb0EJNS_6LayoutINS_5tupleIJNS3_IJNS_1CILi8EEENS4_ILi1EEEEEEEEENS3_IJNS3_IJS6_NS4_ILi0EEEEEEEEEEElEEC2ERKSC_RKl - $_ZN7cutlass13device_kernelIN5flash19enable_sm80_to_sm89INS1_16FlashAttnBwdSm80INS1_25CollectiveMainloopBwdSm80ILi2ELi2EN4cute5tupleIJNS5_1CILi64EEENS7_ILi128EEES8_EEENS_10bfloat16_tEfNS_4arch4Sm80ELb0ELb1ELb1ELb1ELb0ELb0ELb0ELb0ELi2ELi2ELi4ELi2ELb1EEENS1_21CollectiveEpilogueBwdISA_SB_SD_Li256ELb1ELb0ELi2EEENS1_19SingleTileSchedulerILb1ELb0ELb0ELi128EEEEEEEEEvNT_6ParamsE$_ZN4cute3eso3ESOILb1ELb0EJNS_6LayoutINS_5tupleIJNS3_IJNS_1CILi8EEENS4_ILi1EEEEEEEEENS3_IJNS3_IJS6_NS4_ILi0EEEEEEEEEEEiEEC2ERKSC_RKi)
$_ZN7cutlass13device_kernelIN5flash19enable_sm80_to_sm89INS1_16FlashAttnBwdSm80INS1_25CollectiveMainloopBwdSm80ILi2ELi2EN4cute5tupleIJNS5_1CILi64EEENS7_ILi128EEES8_EEENS_10bfloat16_tEfNS_4arch4Sm80ELb0ELb1ELb1ELb1ELb0ELb0ELb0ELb0ELi2ELi2ELi4ELi2ELb1EEENS1_21CollectiveEpilogueBwdISA_SB_SD_Li256ELb1ELb0ELi2EEENS1_19SingleTileSchedulerILb1ELb0ELb0ELi128EEEEEEEEEvNT_6ParamsE$_ZN4cute3eso3ESOILb1ELb0EJNS_6LayoutINS_5tupleIJNS3_IJNS_1CILi8EEENS4_ILi1EEEEEEEEENS3_IJNS3_IJS6_NS4_ILi0EEEEEEEEEEEiEEC2ERKSC_RKi:
[----:B------:R-:W-:Y:S02]  /*9070*/  IADD3 R6, R4, -c[0x0][0x20], RZ ;  /* 0x8000080004067a10 */ /* 0x000fe40007ffe0ff */
[----:B------:R-:W-:-:S03]  /*9080*/  MOV R9, 0x0 ;  /* 0x0000000000097802 */ /* 0x000fc60000000f00 */
[----:B------:R1:W-:Y:S01]  /*9090*/  STL [R6], R7 ;  /* 0x0000000706007387 */ /* 0x0003e20000100800 */
[----:B------:R-:W-:Y:S05]  /*90a0*/  RET.REL.NODEC R8 `(_ZN7cutlass13device_kernelIN5flash19enable_sm80_to_sm89INS1_16FlashAttnBwdSm80INS1_25CollectiveMainloopBwdSm80ILi2ELi2EN4cute5tupleIJNS5_1CILi64EEENS7_ILi128EEES8_EEENS_10bfloat16_tEfNS_4arch4Sm80ELb0ELb1ELb1ELb1ELb0ELb0ELb0ELb0ELi2ELi2ELi4ELi2ELb1EEENS1_21CollectiveEpilogueBwdISA_SB_SD_Li256ELb1ELb0ELi2EEENS1_19SingleTileSchedulerILb1ELb0ELb0ELi128EEEEEEEEEvNT_6ParamsE) ;  /* 0xffff6f5008007950 */ /* 0x000fea0003c3ffff */
        .type           $_ZN7cutlass13device_kernelIN5flash19enable_sm80_to_sm89INS1_16FlashAttnBwdSm80INS1_25CollectiveMainloopBwdSm80ILi2ELi2EN4cute5tupleIJNS5_1CILi64EEENS7_ILi128EEES8_EEENS_10bfloat16_tEfNS_4arch4Sm80ELb0ELb1ELb1ELb1ELb0ELb0ELb0ELb0ELi2ELi2ELi4ELi2ELb1EEENS1_21CollectiveEpilogueBwdISA_SB_SD_Li256ELb1ELb0ELi2EEENS1_19SingleTileSchedulerILb1ELb0ELb0ELi128EEEEEEEEEvNT_6ParamsE$_ZN4cute3eso3ESOILb1ELb0EJNS_6LayoutINS_5tupleIJNS3_IJNS_1CILi8EEENS4_ILi1EEEEEEEEENS3_IJNS3_IJS6_NS4_ILi0EEEEEEEEEEElEEC2ERKSC_RKl,@function
        .size           $_ZN7cutlass13device_kernelIN5flash19enable_sm80_to_sm89INS1_16FlashAttnBwdSm80INS1_25CollectiveMainloopBwdSm80ILi2ELi2EN4cute5tupleIJNS5_1CILi64EEENS7_ILi128EEES8_EEENS_10bfloat16_tEfNS_4arch4Sm80ELb0ELb1ELb1ELb1ELb0ELb0ELb0ELb0ELi2ELi2ELi4ELi2ELb1EEENS1_21CollectiveEpilogueBwdISA_SB_SD_Li256ELb1ELb0ELi2EEENS1_19SingleTileSchedulerILb1ELb0ELb0ELi128EEEEEEEEEvNT_6ParamsE$_ZN4cute3eso3ESOILb1ELb0EJNS_6LayoutINS_5tupleIJNS3_IJNS_1CILi8EEENS4_ILi1EEEEEEEEENS3_IJNS3_IJS6_NS4_ILi0EEEEEEEEEEElEEC2ERKSC_RKl,($_ZN7cutlass13device_kernelIN5flash19enable_sm80_to_sm89INS1_16FlashAttnBwdSm80INS1_25CollectiveMainloopBwdSm80ILi2ELi2EN4cute5tupleIJNS5_1CILi64EEENS7_ILi128EEES8_EEENS_10bfloat16_tEfNS_4arch4Sm80ELb0ELb1ELb1ELb1ELb0ELb0ELb0ELb0ELi2ELi2ELi4ELi2ELb1EEENS1_21CollectiveEpilogueBwdISA_SB_SD_Li256ELb1ELb0ELi2EEENS1_19SingleTileSchedulerILb1ELb0ELb0ELi128EEEEEEEEEvNT_6ParamsE$_ZN4cute3eso3ESOILb1ELb0EJNS_6LayoutINS_5tupleIJNS3_IJNS_1CILi8EEENS4_ILi1EEEEEENS4_ILi2EEES6_EEENS3_IJNS3_IJS6_NS4_ILi0EEEEEENS4_ILi2048EEESA_EEEEENS_10ViewEngineINS_8smem_ptrIPN7cutlass10bfloat16_tEEEEEEEC2ERKSE_RKSL_ - $_ZN7cutlass13device_kernelIN5flash19enable_sm80_to_sm89INS1_16FlashAttnBwdSm80INS1_25CollectiveMainloopBwdSm80ILi2ELi2EN4cute5tupleIJNS5_1CILi64EEENS7_ILi128EEES8_EEENS_10bfloat16_tEfNS_4arch4Sm80ELb0ELb1ELb1ELb1ELb0ELb0ELb0ELb0ELi2ELi2ELi4ELi2ELb1EEENS1_21CollectiveEpilogueBwdISA_SB_SD_Li256ELb1ELb0ELi2EEENS1_19SingleTileSchedulerILb1ELb0ELb0ELi128EEEEEEEEEvNT_6ParamsE$_ZN4cute3eso3ESOILb1ELb0EJNS_6LayoutINS_5tupleIJNS3_IJNS_1CILi8EEENS4_ILi1EEEEEEEEENS3_IJNS3_IJS6_NS4_ILi0EEEEEEEEEEElEEC2ERKSC_RKl)
$_ZN7cutlass13device_kernelIN5flash19enable_sm80_to_sm89INS1_16FlashAttnBwdSm80INS1_25CollectiveMainloopBwdSm80ILi2ELi2EN4cute5tupleIJNS5_1CILi64EEENS7_ILi128EEES8_EEENS_10bfloat16_tEfNS_4arch4Sm80ELb0ELb1ELb1ELb1ELb0ELb0ELb0ELb0ELi2ELi2ELi4ELi2ELb1EEENS1_21CollectiveEpilogueBwdISA_SB_SD_Li256ELb1ELb0ELi2EEENS1_19SingleTileSchedulerILb1ELb0ELb0ELi128EEEEEEEEEvNT_6ParamsE$_ZN4cute3eso3ESOILb1ELb0EJNS_6LayoutINS_5tupleIJNS3_IJNS_1CILi8EEENS4_ILi1EEEEEEEEENS3_IJNS3_IJS6_NS4_ILi0EEEEEEEEEEElEEC2ERKSC_RKl:
[----:B------:R-:W-:Y:S01]  /*90b0*/  IADD3 R6, R4, -c[0x0][0x20], RZ ;  /* 0x8000080004067a10 */ /* 0x000fe20007ffe0ff */
[----:B------:R-:W-:Y:S01]  /*90c0*/  IMAD.MOV.U32 R11, RZ, RZ, R7 ;  /* 0x000000ffff0b7224 */ /* 0x000fe200078e0007 */
[----:B------:R-:W-:-:S04]  /*90d0*/  MOV R9, 0x0 ;  /* 0x0000000000097802 */ /* 0x000fc80000000f00 */
[----:B------:R1:W-:Y:S01]  /*90e0*/  STL.64 [R6], R10 ;  /* 0x0000000a06007387 */ /* 0x0003e20000100a00 */
[----:B------:R-:W-:Y:S05]  /*90f0*/  RET.REL.NODEC R8 `(_ZN7cutlass13device_kernelIN5flash19enable_sm80_to_sm89INS1_16FlashAttnBwdSm80INS1_25CollectiveMainloopBwdSm80ILi2ELi2EN4cute5tupleIJNS5_1CILi64EEENS7_ILi128EEES8_EEENS_10bfloat16_tEfNS_4arch4Sm80ELb0ELb1ELb1ELb1ELb0ELb0ELb0ELb0ELi2ELi2ELi4ELi2ELb1EEENS1_21CollectiveEpilogueBwdISA_SB_SD_Li256ELb1ELb0ELi2EEENS1_19SingleTileSchedulerILb1ELb0ELb0ELi128EEEEEEEEEvNT_6ParamsE) ;  /* 0xffff6f0008007950 */ /* 0x000fea0003c3ffff */
        .type           $_ZN7cutlass13device_kernelIN5flash19enable_sm80_to_sm89INS1_16FlashAttnBwdSm80INS1_25CollectiveMainloopBwdSm80ILi2ELi2EN4cute5tupleIJNS5_1CILi64EEENS7_ILi128EEES8_EEENS_10bfloat16_tEfNS_4arch4Sm80ELb0ELb1ELb1ELb1ELb0ELb0ELb0ELb0ELi2ELi2ELi4ELi2ELb1EEENS1_21CollectiveEpilogueBwdISA_SB_SD_Li256ELb1ELb0ELi2EEENS1_19SingleTileSchedulerILb1ELb0ELb0ELi128EEEEEEEEEvNT_6ParamsE$_ZN4cute3eso3ESOILb1ELb0EJNS_6LayoutINS_5tupleIJNS3_IJNS_1CILi8EEENS4_ILi1EEEEEENS4_ILi2EEES6_EEENS3_IJNS3_IJS6_NS4_ILi0EEEEEENS4_ILi2048EEESA_EEEEENS_10ViewEngineINS_8smem_ptrIPN7cutlass10bfloat16_tEEEEEEEC2ERKSE_RKSL_,@function
        .size           $_ZN7cutlass13device_kernelIN5flash19enable_sm80_to_sm89INS1_16FlashAttnBwdSm80INS1_25CollectiveMainloopBwdSm80ILi2ELi2EN4cute5tupleIJNS5_1CILi64EEENS7_ILi128EEES8_EEENS_10bfloat16_tEfNS_4arch4Sm80ELb0ELb1ELb1ELb1ELb0ELb0ELb0ELb0ELi2ELi2ELi4ELi2ELb1EEENS1_21CollectiveEpilogueBwdISA_SB_SD_Li256ELb1ELb0ELi2EEENS1_19SingleTileSchedulerILb1ELb0ELb0ELi128EEEEEEEEEvNT_6ParamsE$_ZN4cute3eso3ESOILb1ELb0EJNS_6LayoutINS_5tupleIJNS3_IJNS_1CILi8EEENS4_ILi1EEEEEENS4_ILi2EEES6_EEENS3_IJNS3_IJS6_NS4_ILi0EEEEEENS4_ILi2048EEESA_EEEEENS_10ViewEngineINS_8smem_ptrIPN7cutlass10bfloat16_tEEEEEEEC2ERKSE_RKSL_,($_ZN7cutlass13device_kernelIN5flash19enable_sm80_to_sm89INS1_16FlashAttnBwdSm80INS1_25CollectiveMainloopBwdSm80ILi2ELi2EN4cute5tupleIJNS5_1CILi64EEENS7_ILi128EEES8_EEENS_10bfloat16_tEfNS_4arch4Sm80ELb0ELb1ELb1ELb1ELb0ELb0ELb0ELb0ELi2ELi2ELi4ELi2ELb1EEENS1_21CollectiveEpilogueBwdISA_SB_SD_Li256ELb1ELb0ELi2EEENS1_19SingleTileSchedulerILb1ELb0ELb0ELi128EEEEEEEEEvNT_6ParamsE$_ZN4cute3eso3ESOILb1ELb0EJNS_6LayoutINS_5tupleIJNS3_IJNS_1CILi8EEENS4_ILi1EEEEEENS4_ILi2EEES6_EEENS3_IJNS3_IJS6_NS4_ILi0EEEEEENS4_ILi2048EEESA_EEEEEiEEC2ERKSE_RKi - $_ZN7cutlass13device_kernelIN5flash19enable_sm80_to_sm89INS1_16FlashAttnBwdSm80INS1_25CollectiveMainloopBwdSm80ILi2ELi2EN4cute5tupleIJNS5_1CILi64EEENS7_ILi128EEES8_EEENS_10bfloat16_tEfNS_4arch4Sm80ELb0ELb1ELb1ELb1ELb0ELb0ELb0ELb0ELi2ELi2ELi4ELi2ELb1EEENS1_21CollectiveEpilogueBwdISA_SB_SD_Li256ELb1ELb0ELi2EEENS1_19SingleTileSchedulerILb1ELb0ELb0ELi128EEEEEEEEEvNT_6ParamsE$_ZN4cute3eso3ESOILb1ELb0EJNS_6LayoutINS_5tupleIJNS3_IJNS_1CILi8EEENS4_ILi1EEEEEENS4_ILi2EEES6_EEENS3_IJNS3_IJS6_NS4_ILi0EEEEEENS4_ILi2048EEESA_EEEEENS_10ViewEngineINS_8smem_ptrIPN7cutlass10bfloat16_tEEEEEEEC2ERKSE_RKSL_)
$_ZN7cutlass13device_kernelIN5flash19enable_sm80_to_sm89INS1_16FlashAttnBwdSm80INS1_25CollectiveMainloopBwdSm80ILi2ELi2EN4cute5tupleIJNS5_1CILi64EEENS7_ILi128EEES8_EEENS_10bfloat16_tEfNS_4arch4Sm80ELb0ELb1ELb1ELb1ELb0ELb0ELb0ELb0ELi2ELi2ELi4ELi2ELb1EEENS1_21CollectiveEpilogueBwdISA_SB_SD_Li256ELb1ELb0ELi2EEENS1_19SingleTileSchedulerILb1ELb0ELb0ELi128EEEEEEEEEvNT_6ParamsE$_ZN4cute3eso3ESOILb1ELb0EJNS_6LayoutINS_5tupleIJNS3_IJNS_1CILi8EEENS4_ILi1EEEEEENS4_ILi2EEES6_EEENS3_IJNS3_IJS6_NS4_ILi0EEEEEENS4_ILi2048EEESA_EEEEENS_10ViewEngineINS_8smem_ptrIPN7cutlass10bfloat16_tEEEEEEEC2ERKSE_RKSL_:
[----:B------:R-:W-:Y:S02]  /*9100*/  IADD3 R8, R4, -c[0x0][0x20], RZ ;  /* 0x8000080004087a10 */ /* 0x000fe40007ffe0ff */
[----:B------:R-:W-:-:S03]  /*9110*/  MOV R11, 0x0 ;  /* 0x00000000000b7802 */ /* 0x000fc60000000f00 */
[----:B------:R1:W-:Y:S01]  /*9120*/  STL.64 [R8], R6 ;  /* 0x0000000608007387 */ /* 0x0003e20000100a00 */
[----:B------:R-:W-:Y:S05]  /*9130*/  RET.REL.NODEC R10 `(_ZN7cutlass13device_kernelIN5flash19enable_sm80_to_sm89INS1_16FlashAttnBwdSm80INS1_25CollectiveMainloopBwdSm80ILi2ELi2EN4cute5tupleIJNS5_1CILi64EEENS7_ILi128EEES8_EEENS_10bfloat16_tEfNS_4arch4Sm80ELb0ELb1ELb1ELb1ELb0ELb0ELb0ELb0ELi2ELi2ELi4ELi2ELb1EEENS1_21CollectiveEpilogueBwdISA_SB_SD_Li256ELb1ELb0ELi2EEENS1_19SingleTileSchedulerILb1ELb0ELb0ELi128EEEEEEEEEvNT_6ParamsE) ;  /* 0xffff6ec00a007950 */ /* 0x000fea0003c3ffff */
        .type           $_ZN7cutlass13device_kernelIN5flash19enable_sm80_to_sm89INS1_16FlashAttnBwdSm80INS1_25CollectiveMainloopBwdSm80ILi2ELi2EN4cute5tupleIJNS5_1CILi64EEENS7_ILi128EEES8_EEENS_10bfloat16_tEfNS_4arch4Sm80ELb0ELb1ELb1ELb1ELb0ELb0ELb0ELb0ELi2ELi2ELi4ELi2ELb1EEENS1_21CollectiveEpilogueBwdISA_SB_SD_Li256ELb1ELb0ELi2EEENS1_19SingleTileSchedulerILb1ELb0ELb0ELi128EEEEEEEEEvNT_6ParamsE$_ZN4cute3eso3ESOILb1ELb0EJNS_6LayoutINS_5tupleIJNS3_IJNS_1CILi8EEENS4_ILi1EEEEEENS4_ILi2EEES6_EEENS3_IJNS3_IJS6_NS4_ILi0EEEEEENS4_ILi2048EEESA_EEEEEiEEC2ERKSE_RKi,@function
        .size           $_ZN7cutlass13device_kernelIN5flash19enable_sm80_to_sm89INS1_16FlashAttnBwdSm80INS1_25CollectiveMainloopBwdSm80ILi2ELi2EN4cute5tupleIJNS5_1CILi64EEENS7_ILi128EEES8_EEENS_10bfloat16_tEfNS_4arch4Sm80ELb0ELb1ELb1ELb1ELb0ELb0ELb0ELb0ELi2ELi2ELi4ELi2ELb1EEENS1_21CollectiveEpilogueBwdISA_SB_SD_Li256ELb1ELb0ELi2EEENS1_19SingleTileSchedulerILb1ELb0ELb0ELi128EEEEEEEEEvNT_6ParamsE$_ZN4cute3eso3ESOILb1ELb0EJNS_6LayoutINS_5tupleIJNS3_IJNS_1CILi8EEENS4_ILi1EEEEEENS4_ILi2EEES6_EEENS3_IJNS3_IJS6_NS4_ILi0EEEEEENS4_ILi2048EEESA_EEEEEiEEC2ERKSE_RKi,($_ZN7cutlass13device_kernelIN5flash19enable_sm80_to_sm89INS1_16FlashAttnBwdSm80INS1_25CollectiveMainloopBwdSm80ILi2ELi2EN4cute5tupleIJNS5_1CILi64EEENS7_ILi128EEES8_EEENS_10bfloat16_tEfNS_4arch4Sm80ELb0ELb1ELb1ELb1ELb0ELb0ELb0ELb0ELi2ELi2ELi4ELi2ELb1EEENS1_21CollectiveEpilogueBwdISA_SB_SD_Li256ELb1ELb0ELi2EEENS1_19SingleTileSchedulerILb1ELb0ELb0ELi128EEEEEEEEEvNT_6ParamsE$_ZN4cute5tupleIJNS0_IJNS0_IJNS_1CILi8EEENS1_ILi1EEEEEENS1_ILi2EEES3_EEENS0_IJNS0_IJS3_NS1_ILi0EEEEEElS7_EEEEEC2ERKS6_RKS9_ - $_ZN7cutlass13device_kernelIN5flash19enable_sm80_to_sm89INS1_16FlashAttnBwdSm80INS1_25CollectiveMainloopBwdSm80ILi2ELi2EN4cute5tupleIJNS5_1CILi64EEENS7_ILi128EEES8_EEENS_10bfloat16_tEfNS_4arch4Sm80ELb0ELb1ELb1ELb1ELb0ELb0ELb0ELb0ELi2ELi2ELi4ELi2ELb1EEENS1_21CollectiveEpilogueBwdISA_SB_SD_Li256ELb1ELb0ELi2EEENS1_19SingleTileSchedulerILb1ELb0ELb0ELi128EEEEEEEEEvNT_6ParamsE$_ZN4cute3eso3ESOILb1ELb0EJNS_6LayoutINS_5tupleIJNS3_IJNS_1CILi8EEENS4_ILi1EEEEEENS4_ILi2EEES6_EEENS3_IJNS3_IJS6_NS4_ILi0EEEEEENS4_ILi2048EEESA_EEEEEiEEC2ERKSE_RKi)
$_ZN7cutlass13device_kernelIN5flash19enable_sm80_to_sm89INS1_16FlashAttnBwdSm80INS1_25CollectiveMainloopBwdSm80ILi2ELi2EN4cute5tupleIJNS5_1CILi64EEENS7_ILi128EEES8_EEENS_10bfloat16_tEfNS_4arch4Sm80ELb0ELb1ELb1ELb1ELb0ELb0ELb0ELb0ELi2ELi2ELi4ELi2ELb1EEENS1_21CollectiveEpilogueBwdISA_SB_SD_Li256ELb1ELb0ELi2EEENS1_19SingleTileSchedulerILb1ELb0ELb0ELi128EEEEEEEEEvNT_6ParamsE$_ZN4cute3eso3ESOILb1ELb0EJNS_6LayoutINS_5tupleIJNS3_IJNS_1CILi8EEENS4_ILi1EEEEEENS4_ILi2EEES6_EEENS3_IJNS3_IJS6_NS4_ILi0EEEEEENS4_ILi2048EEESA_EEEEEiEEC2ERKSE_RKi:
[----:B------:R-:W-:Y:S02]  /*9140*/  IADD3 R6, R4, -c[0x0][0x20], RZ ;  /* 0x8000080004067a10 */ /* 0x000fe40007ffe0ff */
[----:B------:R-:W-:-:S03]  /*9150*/  MOV R9, 0x0 ;  /* 0x0000000000097802 */ /* 0x000fc60000000f00 */
[----:B------:R1:W-:Y:S01]  /*9160*/  STL [R6], R7 ;  /* 0x0000000706007387 */ /* 0x0003e20000100800 */
[----:B------:R-:W-:Y:S05]  /*9170*/  RET.REL.NODEC R8 `(_ZN7cutlass13device_kernelIN5flash19enable_sm80_to_sm89INS1_16FlashAttnBwdSm80INS1_25CollectiveMainloopBwdSm80ILi2ELi2EN4cute5tupleIJNS5_1CILi64EEENS7_ILi128EEES8_EEENS_10bfloat16_tEfNS_4arch4Sm80ELb0ELb1ELb1ELb1ELb0ELb0ELb0ELb0ELi2ELi2ELi4ELi2ELb1EEENS1_21CollectiveEpilogueBwdISA_SB_SD_Li256ELb1ELb0ELi2EEENS1_19SingleTileSchedulerILb1ELb0ELb0ELi128EEEEEEEEEvNT_6ParamsE) ;  /* 0xffff6e8008007950 */ /* 0x000fea0003c3ffff */
        .type           $_ZN7cutlass13device_kernelIN5flash19enable_sm80_to_sm89INS1_16FlashAttnBwdSm80INS1_25CollectiveMainloopBwdSm80ILi2ELi2EN4cute5tupleIJNS5_1CILi64EEENS7_ILi128EEES8_EEENS_10bfloat16_tEfNS_4arch4Sm80ELb0ELb1ELb1ELb1ELb0ELb0ELb0ELb0ELi2ELi2ELi4ELi2ELb1EEENS1_21CollectiveEpilogueBwdISA_SB_SD_Li256ELb1ELb0ELi2EEENS1_19SingleTileSchedulerILb1ELb0ELb0ELi128EEEEEEEEEvNT_6ParamsE$_ZN4cute5tupleIJNS0_IJNS0_IJNS_1CILi8EEENS1_ILi1EEEEEENS1_ILi2EEES3_EEENS0_IJNS0_IJS3_NS1_ILi0EEEEEElS7_EEEEEC2ERKS6_RKS9_,@function
        .size           $_ZN7cutlass13device_kernelIN5flash19enable_sm80_to_sm89INS1_16FlashAttnBwdSm80INS1_25CollectiveMainloopBwdSm80ILi2ELi2EN4cute5tupleIJNS5_1CILi64EEENS7_ILi128EEES8_EEENS_10bfloat16_tEfNS_4arch4Sm80ELb0ELb1ELb1ELb1ELb0ELb0ELb0ELb0ELi2ELi2ELi4ELi2ELb1EEENS1_21CollectiveEpilogueBwdISA_SB_SD_Li256ELb1ELb0ELi2EEENS1_19SingleTileSchedulerILb1ELb0ELb0ELi128EEEEEEEEEvNT_6ParamsE$_ZN4cute5tupleIJNS0_IJNS0_IJNS_1CILi8EEENS1_ILi1EEEEEENS1_ILi2EEES3_EEENS0_IJNS0_IJS3_NS1_ILi0EEEEEElS7_EEEEEC2ERKS6_RKS9_,($_ZN7cutlass13device_kernelIN5flash19enable_sm80_to_sm89INS1_16FlashAttnBwdSm80INS1_25CollectiveMainloopBwdSm80ILi2ELi2EN4cute5tupleIJNS5_1CILi64EEENS7_ILi128EEES8_EEENS_10bfloat16_tEfNS_4arch4Sm80ELb0ELb1ELb1ELb1ELb0ELb0ELb0ELb0ELi2ELi2ELi4ELi2ELb1EEENS1_21CollectiveEpilogueBwdISA_SB_SD_Li256ELb1ELb0ELi2EEENS1_19SingleTileSchedulerILb1ELb0ELb0ELi128EEEEEEEEEvNT_6ParamsE$_ZN4cute5tupleIJNS_15ArithmeticTupleIJNS_1CILi0EEEiEEEEEC2ERKS4_ - $_ZN7cutlass13device_kernelIN5flash19enable_sm80_to_sm89INS1_16FlashAttnBwdSm80INS1_25CollectiveMainloopBwdSm80ILi2ELi2EN4cute5tupleIJNS5_1CILi64EEENS7_ILi128EEES8_EEENS_10bfloat16_tEfNS_4arch4Sm80ELb0ELb1ELb1ELb1ELb0ELb0ELb0ELb0ELi2ELi2ELi4ELi2ELb1EEENS1_21CollectiveEpilogueBwdISA_SB_SD_Li256ELb1ELb0ELi2EEENS1_19SingleTileSchedulerILb1ELb0ELb0ELi128EEEEEEEEEvNT_6ParamsE$_ZN4cute5tupleIJNS0_IJNS0_IJNS_1CILi8EEENS1_ILi1EEEEEENS1_ILi2EEES3_EEENS0_IJNS0_IJS3_NS1_ILi0EEEEEElS7_EEEEEC2ERKS6_RKS9_)
$_ZN7cutlass13device_kernelIN5flash19enable_sm80_to_sm89INS1_16FlashAttnBwdSm80INS1_25CollectiveMainloopBwdSm80ILi2ELi2EN4cute5tupleIJNS5_1CILi64EEENS7_ILi128EEES8_EEENS_10bfloat16_tEfNS_4arch4Sm80ELb0ELb1ELb1ELb1ELb0ELb0ELb0ELb0ELi2ELi2ELi4ELi2ELb1EEENS1_21CollectiveEpilogueBwdISA_SB_SD_Li256ELb1ELb0ELi2EEENS1_19SingleTileSchedulerILb1ELb0ELb0ELi128EEEEEEEEEvNT_6ParamsE$_ZN4cute5tupleIJNS0_IJNS0_IJNS_1CILi8EEENS1_ILi1EEEEEENS1_ILi2EEES3_EEENS0_IJNS0_IJS3_NS1_ILi0EEEEEElS7_EEEEEC2ERKS6_RKS9_:
[----:B------:R-:W-:Y:S02]  /*9180*/  MOV R10, 0x91a0 ;  /* 0x000091a0000a7802 */ /* 0x000fe40000000f00 */
[----:B------:R-:W-:Y:S05]  /*9190*/  CALL.REL.NOINC `($_ZN7cutlass13device_kernelIN5flash19enable_sm80_to_sm89INS1_16FlashAttnBwdSm80INS1_25CollectiveMainloopBwdSm80ILi2ELi2EN4cute5tupleIJNS5_1CILi64EEENS7_ILi128EEES8_EEENS_10bfloat16_tEfNS_4arch4Sm80ELb0ELb1ELb1ELb1ELb0ELb0ELb0ELb0ELi2ELi2ELi4ELi2ELb1EEENS1_21CollectiveEpilogueBwdISA_SB_SD_Li256ELb1ELb0ELi2EEENS1_19SingleTileSchedulerILb1ELb0ELb0ELi128EEEEEEEEEvNT_6ParamsE$_ZN4cute3eso3ESOILb1ELb0EJNS_5tupleIJNS2_IJNS_1CILi8EEENS3_ILi1EEEEEENS3_ILi2EEES5_EEENS2_IJNS2_IJS5_NS3_ILi0EEEEEElS9_EEEEEC2ERKS8_RKSB_) ;  /* 0xfffffb9000007944 */ /* 0x000fea0003c3ffff */
[----:B------:R-:W-:-:S04]  /*91a0*/  MOV R9, 0x0 ;  /* 0x0000000000097802 */ /* 0x000fc80000000f00 */
[----:B------:R-:W-:Y:S05]  /*91b0*/  RET.REL.NODEC R8 `(_ZN7cutlass13device_kernelIN5flash19enable_sm80_to_sm89INS1_16FlashAttnBwdSm80INS1_25CollectiveMainloopBwdSm80ILi2ELi2EN4cute5tupleIJNS5_1CILi64EEENS7_ILi128EEES8_EEENS_10bfloat16_tEfNS_4arch4Sm80ELb0ELb1ELb1ELb1ELb0ELb0ELb0ELb0ELi2ELi2ELi4ELi2ELb1EEENS1_21CollectiveEpilogueBwdISA_SB_SD_Li256ELb1ELb0ELi2EEENS1_19SingleTileSchedulerILb1ELb0ELb0ELi128EEEEEEEEEvNT_6ParamsE) ;  /* 0xffff6e4008007950 */ /* 0x000fea0003c3ffff */
        .type           $_ZN7cutlass13device_kernelIN5flash19enable_sm80_to_sm89INS1_16FlashAttnBwdSm80INS1_25CollectiveMainloopBwdSm80ILi2ELi2EN4cute5tupleIJNS5_1CILi64EEENS7_ILi128EEES8_EEENS_10bfloat16_tEfNS_4arch4Sm80ELb0ELb1ELb1ELb1ELb0ELb0ELb0ELb0ELi2ELi2ELi4ELi2ELb1EEENS1_21CollectiveEpilogueBwdISA_SB_SD_Li256ELb1ELb0ELi2EEENS1_19SingleTileSchedulerILb1ELb0ELb0ELi128EEEEEEEEEvNT_6ParamsE$_ZN4cute5tupleIJNS_15ArithmeticTupleIJNS_1CILi0EEEiEEEEEC2ERKS4_,@function
        .size           $_ZN7cutlass13device_kernelIN5flash19enable_sm80_to_sm89INS1_16FlashAttnBwdSm80INS1_25CollectiveMainloopBwdSm80ILi2ELi2EN4cute5tupleIJNS5_1CILi64EEENS7_ILi128EEES8_EEENS_10bfloat16_tEfNS_4arch4Sm80ELb0ELb1ELb1ELb1ELb0ELb0ELb0ELb0ELi2ELi2ELi4ELi2ELb1EEENS1_21CollectiveEpilogueBwdISA_SB_SD_Li256ELb1ELb0ELi2EEENS1_19SingleTileSchedulerILb1ELb0ELb0ELi128EEEEEEEEEvNT_6ParamsE$_ZN4cute5tupleIJNS_15ArithmeticTupleIJNS_1CILi0EEEiEEEEEC2ERKS4_,($_ZN7cutlass13device_kernelIN5flash19enable_sm80_to_sm89INS1_16FlashAttnBwdSm80INS1_25CollectiveMainloopBwdSm80ILi2ELi2EN4cute5tupleIJNS5_1CILi64EEENS7_ILi128EEES8_EEENS_10bfloat16_tEfNS_4arch4Sm80ELb0ELb1ELb1ELb1ELb0ELb0ELb0ELb0ELi2ELi2ELi4ELi2ELb1EEENS1_21CollectiveEpilogueBwdISA_SB_SD_Li256ELb1ELb0ELi2EEENS1_19SingleTileSchedulerILb1ELb0ELb0ELi128EEEEEEEEEvNT_6ParamsE$_ZN4cute5tupleIJNS_15ArithmeticTupleIJiEEEEEC2ERKS2_ - $_ZN7cutlass13device_kernelIN5flash19enable_sm80_to_sm89INS1_16FlashAttnBwdSm80INS1_25CollectiveMainloopBwdSm80ILi2ELi2EN4cute5tupleIJNS5_1CILi64EEENS7_ILi128EEES8_EEENS_10bfloat16_tEfNS_4arch4Sm80ELb0ELb1ELb1ELb1ELb0ELb0ELb0ELb0ELi2ELi2ELi4ELi2ELb1EEENS1_21CollectiveEpilogueBwdISA_SB_SD_Li256ELb1ELb0ELi2EEENS1_19SingleTileSchedulerILb1ELb0ELb0ELi128EEEEEEEEEvNT_6ParamsE$_ZN4cute5tupleIJNS_15ArithmeticTupleIJNS_1CILi0EEEiEEEEEC2ERKS4_)
$_ZN7cutlass13device_kernelIN5flash19enable_sm80_to_sm89INS1_16FlashAttnBwdSm80INS1_25CollectiveMainloopBwdSm80ILi2ELi2EN4cute5tupleIJNS5_1CILi64EEENS7_ILi128EEES8_EEENS_10bfloat16_tEfNS_4arch4Sm80ELb0ELb1ELb1ELb1ELb0ELb0ELb0ELb0ELi2ELi2ELi4ELi2ELb1EEENS1_21CollectiveEpilogueBwdISA_SB_SD_Li256ELb1ELb0ELi2EEENS1_19SingleTileSchedulerILb1ELb0ELb0ELi128EEEEEEEEEvNT_6ParamsE$_ZN4cute5tupleIJNS_15ArithmeticTupleIJNS_1CILi0EEEiEEEEEC2ERKS4_:
[----:B------:R-:W-:Y:S02]  /*91c0*/  MOV R10, 0x91e0 ;  /* 0x000091e0000a7802 */ /* 0x000fe40000000f00 */
[----:B------:R-:W-:Y:S05]  /*91d0*/  CALL.REL.NOINC `($_ZN7cutlass13device_kernelIN5flash19enable_sm80_to_sm89INS1_16FlashAttnBwdSm80INS1_25CollectiveMainloopBwdSm80ILi2ELi2EN4cute5tupleIJNS5_1CILi64EEENS7_ILi128EEES8_EEENS_10bfloat16_tEfNS_4arch4Sm80ELb0ELb1ELb1ELb1ELb0ELb0ELb0ELb0ELi2ELi2ELi4ELi2ELb1EEENS1_21CollectiveEpilogueBwdISA_SB_SD_Li256ELb1ELb0ELi2EEENS1_19SingleTileSchedulerILb1ELb0ELb0ELi128EEEEEEEEEvNT_6ParamsE$_ZN4cute3eso3ESOILb0ELb1EJNS_15ArithmeticTupleIJNS_1CILi0EEEiEEEEEC2ERKS5_) ;  /* 0xfffff56000007944 */ /* 0x000fea0003c3ffff */
[----:B------:R-:W-:-:S04]  /*91e0*/  MOV R17, 0x0 ;  /* 0x0000000000117802 */ /* 0x000fc80000000f00 */
[----:B------:R-:W-:Y:S05]  /*91f0*/  RET.REL.NODEC R16 `(_ZN7cutlass13device_kernelIN5flash19enable_sm80_to_sm89INS1_16FlashAttnBwdSm80INS1_25CollectiveMainloopBwdSm80ILi2ELi2EN4cute5tupleIJNS5_1CILi64EEENS7_ILi128EEES8_EEENS_10bfloat16_tEfNS_4arch4Sm80ELb0ELb1ELb1ELb1ELb0ELb0ELb0ELb0ELi2ELi2ELi4ELi2ELb1EEENS1_21CollectiveEpilogueBwdISA_SB_SD_Li256ELb1ELb0ELi2EEENS1_19SingleTileSchedulerILb1ELb0ELb0ELi128EEEEEEEEEvNT_6ParamsE) ;  /* 0xffff6e0010007950 */ /* 0x000fea0003c3ffff */
        .type           $_ZN7cutlass13device_kernelIN5flash19enable_sm80_to_sm89INS1_16FlashAttnBwdSm80INS1_25CollectiveMainloopBwdSm80ILi2ELi2EN4cute5tupleIJNS5_1CILi64EEENS7_ILi128EEES8_EEENS_10bfloat16_tEfNS_4arch4Sm80ELb0ELb1ELb1ELb1ELb0ELb0ELb0ELb0ELi2ELi2ELi4ELi2ELb1EEENS1_21CollectiveEpilogueBwdISA_SB_SD_Li256ELb1ELb0ELi2EEENS1_19SingleTileSchedulerILb1ELb0ELb0ELi128EEEEEEEEEvNT_6ParamsE$_ZN4cute5tupleIJNS_15ArithmeticTupleIJiEEEEEC2ERKS2_,@function
        .size           $_ZN7cutlass13device_kernelIN5flash19enable_sm80_to_sm89INS1_16FlashAttnBwdSm80INS1_25CollectiveMainloopBwdSm80ILi2ELi2EN4cute5tupleIJNS5_1CILi64EEENS7_ILi128EEES8_EEENS_10bfloat16_tEfNS_4arch4Sm80ELb0ELb1ELb1ELb1ELb0ELb0ELb0ELb0ELi2ELi2ELi4ELi2ELb1EEENS1_21CollectiveEpilogueBwdISA_SB_SD_Li256ELb1ELb0ELi2EEENS1_19SingleTileSchedulerILb1ELb0ELb0ELi128EEEEEEEEEvNT_6ParamsE$_ZN4cute5tupleIJNS_15ArithmeticTupleIJiEEEEEC2ERKS2_,($_ZN7cutlass13device_kernelIN5flash19enable_sm80_to_sm89INS1_16FlashAttnBwdSm80INS1_25CollectiveMainloopBwdSm80ILi2ELi2EN4cute5tupleIJNS5_1CILi64EEENS7_ILi128EEES8_EEENS_10bfloat16_tEfNS_4arch4Sm80ELb0ELb1ELb1ELb1ELb0ELb0ELb0ELb0ELi2ELi2ELi4ELi2ELb1EEENS1_21CollectiveEpilogueBwdISA_SB_SD_Li256ELb1ELb0ELi2EEENS1_19SingleTileSchedulerILb1ELb0ELb0ELi128EEEEEEEEEvNT_6ParamsE$_ZN4cute5tupleIJNS_15ArithmeticTupleIJiiEEEEEC2ERKS2_ - $_ZN7cutlass13device_kernelIN5flash19enable_sm80_to_sm89INS1_16FlashAttnBwdSm80INS1_25CollectiveMainloopBwdSm80ILi2ELi2EN4cute5tupleIJNS5_1CILi64EEENS7_ILi128EEES8_EEENS_10bfloat16_tEfNS_4arch4Sm80ELb0ELb1ELb1ELb1ELb0ELb0ELb0ELb0ELi2ELi2ELi4ELi2ELb1EEENS1_21CollectiveEpilogueBwdISA_SB_SD_Li256ELb1ELb0ELi2EEENS1_19SingleTileSchedulerILb1ELb0ELb0ELi128EEEEEEEEEvNT_6ParamsE$_ZN4cute5tupleIJNS_15ArithmeticTupleIJiEEEEEC2ERKS2_)
$_ZN7cutlass13device_kernelIN5flash19enable_sm80_to_sm89INS1_16FlashAttnBwdSm80INS1_25CollectiveMainloopBwdSm80ILi2ELi2EN4cute5tupleIJNS5_1CILi64EEENS7_ILi128EEES8_EEENS_10bfloat16_tEfNS_4arch4Sm80ELb0ELb1ELb1ELb1ELb0ELb0ELb0ELb0ELi2ELi2ELi4ELi2ELb1EEENS1_21CollectiveEpilogueBwdISA_SB_SD_Li256ELb1ELb0ELi2EEENS1_19SingleTileSchedulerILb1ELb0ELb0ELi128EEEEEEEEEvNT_6ParamsE$_ZN4cute5tupleIJNS_15ArithmeticTupleIJiEEEEEC2ERKS2_:
[----:B------:R-:W-:Y:S02]  /*9200*/  MOV R8, 0x9220 ;  /* 0x0000922000087802 */ /* 0x000fe40000000f00 */
[----:B------:R-:W-:Y:S05]  /*9210*/  CALL.REL.NOINC `($_ZN7cutlass13device_kernelIN5flash19enable_sm80_to_sm89INS1_16FlashAttnBwdSm80INS1_25CollectiveMainloopBwdSm80ILi2ELi2EN4cute5tupleIJNS5_1CILi64EEENS7_ILi128EEES8_EEENS_10bfloat16_tEfNS_4arch4Sm80ELb0ELb1ELb1ELb1ELb0ELb0ELb0ELb0ELi2ELi2ELi4ELi2ELb1EEENS1_21CollectiveEpilogueBwdISA_SB_SD_Li256ELb1ELb0ELi2EEENS1_19SingleTileSchedulerILb1ELb0ELb0ELi128EEEEEEEEEvNT_6ParamsE$_ZN4cute3eso3ESOILb0ELb1EJNS_15ArithmeticTupleIJiEEEEEC2ERKS3_) ;  /* 0xfffff56000007944 */ /* 0x000fea0003c3ffff */
[----:B------:R-:W-:-:S04]  /*9220*/  MOV R11, 0x0 ;  /* 0x00000000000b7802 */ /* 0x000fc80000000f00 */
[----:B------:R-:W-:Y:S05]  /*9230*/  RET.REL.NODEC R10 `(_ZN7cutlass13device_kernelIN5flash19enable_sm80_to_sm89INS1_16FlashAttnBwdSm80INS1_25CollectiveMainloopBwdSm80ILi2ELi2EN4cute5tupleIJNS5_1CILi64EEENS7_ILi128EEES8_EEENS_10bfloat16_tEfNS_4arch4Sm80ELb0ELb1ELb1ELb1ELb0ELb0ELb0ELb0ELi2ELi2ELi4ELi2ELb1EEENS1_21CollectiveEpilogueBwdISA_SB_SD_Li256ELb1ELb0ELi2EEENS1_19SingleTileSchedulerILb1ELb0ELb0ELi128EEEEEEEEEvNT_6ParamsE) ;  /* 0xffff6dc00a007950 */ /* 0x000fea0003c3ffff */
        .type           $_ZN7cutlass13device_kernelIN5flash19enable_sm80_to_sm89INS1_16FlashAttnBwdSm80INS1_25CollectiveMainloopBwdSm80ILi2ELi2EN4cute5tupleIJNS5_1CILi64EEENS7_ILi128EEES8_EEENS_10bfloat16_tEfNS_4arch4Sm80ELb0ELb1ELb1ELb1ELb0ELb0ELb0ELb0ELi2ELi2ELi4ELi2ELb1EEENS1_21CollectiveEpilogueBwdISA_SB_SD_Li256ELb1ELb0ELi2EEENS1_19SingleTileSchedulerILb1ELb0ELb0ELi128EEEEEEEEEvNT_6ParamsE$_ZN4cute5tupleIJNS_15ArithmeticTupleIJiiEEEEEC2ERKS2_,@function
        .size           $_ZN7cutlass13device_kernelIN5flash19enable_sm80_to_sm89INS1_16FlashAttnBwdSm80INS1_25CollectiveMainloopBwdSm80ILi2ELi2EN4cute5tupleIJNS5_1CILi64EEENS7_ILi128EEES8_EEENS_10bfloat16_tEfNS_4arch4Sm80ELb0ELb1ELb1ELb1ELb0ELb0ELb0ELb0ELi2ELi2ELi4ELi2ELb1EEENS1_21CollectiveEpilogueBwdISA_SB_SD_Li256ELb1ELb0ELi2EEENS1_19SingleTileSchedulerILb1ELb0ELb0ELi128EEEEEEEEEvNT_6ParamsE$_ZN4cute5tupleIJNS_15ArithmeticTupleIJiiEEEEEC2ERKS2_,($_ZN7cutlass13device_kernelIN5flash19enable_sm80_to_sm89INS1_16FlashAttnBwdSm80INS1_25CollectiveMainloopBwdSm80ILi2ELi2EN4cute5tupleIJNS5_1CILi64EEENS7_ILi128EEES8_EEENS_10bfloat16_tEfNS_4arch4Sm80ELb0ELb1ELb1ELb1ELb0ELb0ELb0ELb0ELi2ELi2ELi4ELi2ELb1EEENS1_21CollectiveEpilogueBwdISA_SB_SD_Li256ELb1ELb0ELi2EEENS1_19SingleTileSchedulerILb1ELb0ELb0ELi128EEEEEEEEEvNT_6ParamsE$_ZN4cute5tupleIJNS_15ArithmeticTupleIJiiEEEiiiEEC2ERKS2_RKiS7_S7_ - $_ZN7cutlass13device_kernelIN5flash19enable_sm80_to_sm89INS1_16FlashAttnBwdSm80INS1_25CollectiveMainloopBwdSm80ILi2ELi2EN4cute5tupleIJNS5_1CILi64EEENS7_ILi128EEES8_EEENS_10bfloat16_tEfNS_4arch4Sm80ELb0ELb1ELb1ELb1ELb0ELb0ELb0ELb0ELi2ELi2ELi4ELi2ELb1EEENS1_21CollectiveEpilogueBwdISA_SB_SD_Li256ELb1ELb0ELi2EEENS1_19SingleTileSchedulerILb1ELb0ELb0ELi128EEEEEEEEEvNT_6ParamsE$_ZN4cute5tupleIJNS_15ArithmeticTupleIJiiEEEEEC2ERKS2_)
$_ZN7cutlass13device_kernelIN5flash19enable_sm80_to_sm89INS1_16FlashAttnBwdSm80INS1_25CollectiveMainloopBwdSm80ILi2ELi2EN4cute5tupleIJNS5_1CILi64EEENS7_ILi128EEES8_EEENS_10bfloat16_tEfNS_4arch4Sm80ELb0ELb1ELb1ELb1ELb0ELb0ELb0ELb0ELi2ELi2ELi4ELi2ELb1EEENS1_21CollectiveEpilogueBwdISA_SB_SD_Li256ELb1ELb0ELi2EEENS1_19SingleTileSchedulerILb1ELb0ELb0ELi128EEEEEEEEEvNT_6ParamsE$_ZN4cute5tupleIJNS_15ArithmeticTupleIJiiEEEEEC2ERKS2_:
[----:B------:R-:W-:Y:S02]  /*9240*/  MOV R8, 0x9260 ;  /* 0x0000926000087802 */ /* 0x000fe40000000f00 */
[----:B------:R-:W-:Y:S05]  /*9250*/  CALL.REL.NOINC `($_ZN7cutlass13device_kernelIN5flash19enable_sm80_to_sm89INS1_16FlashAttnBwdSm80INS1_25CollectiveMainloopBwdSm80ILi2ELi2EN4cute5tupleIJNS5_1CILi64EEENS7_ILi128EEES8_EEENS_10bfloat16_tEfNS_4arch4Sm80ELb0ELb1ELb1ELb1ELb0ELb0ELb0ELb0ELi2ELi2ELi4ELi2ELb1EEENS1_21CollectiveEpilogueBwdISA_SB_SD_Li256ELb1ELb0ELi2EEENS1_19SingleTileSchedulerILb1ELb0ELb0ELi128EEEEEEEEEvNT_6ParamsE$_ZN4cute3eso3ESOILb0ELb1EJNS_15ArithmeticTupleIJiiEEEEEC2ERKS3_) ;  /* 0xfffff57000007944 */ /* 0x000fea0003c3ffff */
[----:B------:R-:W-:-:S04]  /*9260*/  MOV R11, 0x0 ;  /* 0x00000000000b7802 */ /* 0x000fc80000000f00 */
[----:B------:R-:W-:Y:S05]  /*9270*/  RET.REL.NODEC R10 `(_ZN7cutlass13device_kernelIN5flash19enable_sm80_to_sm89INS1_16FlashAttnBwdSm80INS1_25CollectiveMainloopBwdSm80ILi2ELi2EN4cute5tupleIJNS5_1CILi64EEENS7_ILi128EEES8_EEENS_10bfloat16_tEfNS_4arch4Sm80ELb0ELb1ELb1ELb1ELb0ELb0ELb0ELb0ELi2ELi2ELi4ELi2ELb1EEENS1_21CollectiveEpilogueBwdISA_SB_SD_Li256ELb1ELb0ELi2EEENS1_19SingleTileSchedulerILb1ELb0ELb0ELi128EEEEEEEEEvNT_6ParamsE) ;  /* 0xffff6d800a007950 */ /* 0x000fea0003c3ffff */
        .type           $_ZN7cutlass13device_kernelIN5flash19enable_sm80_to_sm89INS1_16FlashAttnBwdSm80INS1_25CollectiveMainloopBwdSm80ILi2ELi2EN4cute5tupleIJNS5_1CILi64EEENS7_ILi128EEES8_EEENS_10bfloat16_tEfNS_4arch4Sm80ELb0ELb1ELb1ELb1ELb0ELb0ELb0ELb0ELi2ELi2ELi4ELi2ELb1EEENS1_21CollectiveEpilogueBwdISA_SB_SD_Li256ELb1ELb0ELi2EEENS1_19SingleTileSchedulerILb1ELb0ELb0ELi128EEEEEEEEEvNT_6ParamsE$_ZN4cute5tupleIJNS_15ArithmeticTupleIJiiEEEiiiEEC2ERKS2_RKiS7_S7_,@function
        .size           $_ZN7cutlass13device_kernelIN5flash19enable_sm80_to_sm89INS1_16FlashAttnBwdSm80INS1_25CollectiveMainloopBwdSm80ILi2ELi2EN4cute5tupleIJNS5_1CILi64EEENS7_ILi128EEES8_EEENS_10bfloat16_tEfNS_4arch4Sm80ELb0ELb1ELb1ELb1ELb0ELb0ELb0ELb0ELi2ELi2ELi4ELi2ELb1EEENS1_21CollectiveEpilogueBwdISA_SB_SD_Li256ELb1ELb0ELi2EEENS1_19SingleTileSchedulerILb1ELb0ELb0ELi128EEEEEEEEEvNT_6ParamsE$_ZN4cute5tupleIJNS_15ArithmeticTupleIJiiEEEiiiEEC2ERKS2_RKiS7_S7_,($_ZN7cutlass13device_kernelIN5flash19enable_sm80_to_sm89INS1_16FlashAttnBwdSm80INS1_25CollectiveMainloopBwdSm80ILi2ELi2EN4cute5tupleIJNS5_1CILi64EEENS7_ILi128EEES8_EEENS_10bfloat16_tEfNS_4arch4Sm80ELb0ELb1ELb1ELb1ELb0ELb0ELb0ELb0ELi2ELi2ELi4ELi2ELb1EEENS1_21CollectiveEpilogueBwdISA_SB_SD_Li256ELb1ELb0ELi2EEENS1_19SingleTileSchedulerILb1ELb0ELb0ELi128EEEEEEEEEvNT_6ParamsE$_ZN4cute5tupleIJNS_1CILi0EEES2_S2_iEEC2ERKS2_S5_S5_RKi - $_ZN7cutlass13device_kernelIN5flash19enable_sm80_to_sm89INS1_16FlashAttnBwdSm80INS1_25CollectiveMainloopBwdSm80ILi2ELi2EN4cute5tupleIJNS5_1CILi64EEENS7_ILi128EEES8_EEENS_10bfloat16_tEfNS_4arch4Sm80ELb0ELb1ELb1ELb1ELb0ELb0ELb0ELb0ELi2ELi2ELi4ELi2ELb1EEENS1_21CollectiveEpilogueBwdISA_SB_SD_Li256ELb1ELb0ELi2EEENS1_19SingleTileSchedulerILb1ELb0ELb0ELi128EEEEEEEEEvNT_6ParamsE$_ZN4cute5tupleIJNS_15ArithmeticTupleIJiiEEEiiiEEC2ERKS2_RKiS7_S7_)
$_ZN7cutlass13device_kernelIN5flash19enable_sm80_to_sm89INS1_16FlashAttnBwdSm80INS1_25CollectiveMainloopBwdSm80ILi2ELi2EN4cute5tupleIJNS5_1CILi64EEENS7_ILi128EEES8_EEENS_10bfloat16_tEfNS_4arch4Sm80ELb0ELb1ELb1ELb1ELb0ELb0ELb0ELb0ELi2ELi2ELi4ELi2ELb1EEENS1_21CollectiveEpilogueBwdISA_SB_SD_Li256ELb1ELb0ELi2EEENS1_19SingleTileSchedulerILb1ELb0ELb0ELi128EEEEEEEEEvNT_6ParamsE$_ZN4cute5tupleIJNS_15ArithmeticTupleIJiiEEEiiiEEC2ERKS2_RKiS7_S7_:
[----:B------:R-:W-:Y:S02]  /*9280*/  MOV R18, 0x92a0 ;  /* 0x000092a000127802 */ /* 0x000fe40000000f00 */
[----:B------:R-:W-:Y:S05]  /*9290*/  CALL.REL.NOINC `($_ZN7cutlass13device_kernelIN5flash19enable_sm80_to_sm89INS1_16FlashAttnBwdSm80INS1_25CollectiveMainloopBwdSm80ILi2ELi2EN4cute5tupleIJNS5_1CILi64EEENS7_ILi128EEES8_EEENS_10bfloat16_tEfNS_4arch4Sm80ELb0ELb1ELb1ELb1ELb0ELb0ELb0ELb0ELi2ELi2ELi4ELi2ELb1EEENS1_21CollectiveEpilogueBwdISA_SB_SD_Li256ELb1ELb0ELi2EEENS1_19SingleTileSchedulerILb1ELb0ELb0ELi128EEEEEEEEEvNT_6ParamsE$_ZN4cute3eso3ESOILb0ELb0EJNS_15ArithmeticTupleIJiiEEEiiiEEC2ERKS3_RKiS8_S8_) ;  /* 0xfffff16000007944 */ /* 0x000fea0003c3ffff */
[----:B------:R-:W-:-:S04]  /*92a0*/  MOV R29, 0x0 ;  /* 0x00000000001d7802 */ /* 0x000fc80000000f00 */
[----:B------:R-:W-:Y:S05]  /*92b0*/  RET.REL.NODEC R28 `(_ZN7cutlass13device_kernelIN5flash19enable_sm80_to_sm89INS1_16FlashAttnBwdSm80INS1_25CollectiveMainloopBwdSm80ILi2ELi2EN4cute5tupleIJNS5_1CILi64EEENS7_ILi128EEES8_EEENS_10bfloat16_tEfNS_4arch4Sm80ELb0ELb1ELb1ELb1ELb0ELb0ELb0ELb0ELi2ELi2ELi4ELi2ELb1EEENS1_21CollectiveEpilogueBwdISA_SB_SD_Li256ELb1ELb0ELi2EEENS1_19SingleTileSchedulerILb1ELb0ELb0ELi128EEEEEEEEEvNT_6ParamsE) ;  /* 0xffff6d401c007950 */ /* 0x000fea0003c3ffff */
        .type           $_ZN7cutlass13device_kernelIN5flash19enable_sm80_to_sm89INS1_16FlashAttnBwdSm80INS1_25CollectiveMainloopBwdSm80ILi2ELi2EN4cute5tupleIJNS5_1CILi64EEENS7_ILi128EEES8_EEENS_10bfloat16_tEfNS_4arch4Sm80ELb0ELb1ELb1ELb1ELb0ELb0ELb0ELb0ELi2ELi2ELi4ELi2ELb1EEENS1_21CollectiveEpilogueBwdISA_SB_SD_Li256ELb1ELb0ELi2EEENS1_19SingleTileSchedulerILb1ELb0ELb0ELi128EEEEEEEEEvNT_6ParamsE$_ZN4cute5tupleIJNS_1CILi0EEES2_S2_iEEC2ERKS2_S5_S5_RKi,@function
        .size           $_ZN7cutlass13device_kernelIN5flash19enable_sm80_to_sm89INS1_16FlashAttnBwdSm80INS1_25CollectiveMainloopBwdSm80ILi2ELi2EN4cute5tupleIJNS5_1CILi64EEENS7_ILi128EEES8_EEENS_10bfloat16_tEfNS_4arch4Sm80ELb0ELb1ELb1ELb1ELb0ELb0ELb0ELb0ELi2ELi2ELi4ELi2ELb1EEENS1_21CollectiveEpilogueBwdISA_SB_SD_Li256ELb1ELb0ELi2EEENS1_19SingleTileSchedulerILb1ELb0ELb0ELi128EEEEEEEEEvNT_6ParamsE$_ZN4cute5tupleIJNS_1CILi0EEES2_S2_iEEC2ERKS2_S5_S5_RKi,($_ZN7cutlass13device_kernelIN5flash19enable_sm80_to_sm89INS1_16FlashAttnBwdSm80INS1_25CollectiveMainloopBwdSm80ILi2ELi2EN4cute5tupleIJNS5_1CILi64EEENS7_ILi128EEES8_EEENS_10bfloat16_tEfNS_4arch4Sm80ELb0ELb1ELb1ELb1ELb0ELb0ELb0ELb0ELi2ELi2ELi4ELi2ELb1EEENS1_21CollectiveEpilogueBwdISA_SB_SD_Li256ELb1ELb0ELi2EEENS1_19SingleTileSchedulerILb1ELb0ELb0ELi128EEEEEEEEEvNT_6ParamsE$_ZN4cute5tupleIJNS_1CILi0EEES2_iEEC2ERKS2_S5_RKi - $_ZN7cutlass13device_kernelIN5flash19enable_sm80_to_sm89INS1_16FlashAttnBwdSm80INS1_25CollectiveMainloopBwdSm80ILi2ELi2EN4cute5tupleIJNS5_1CILi64EEENS7_ILi128EEES8_EEENS_10bfloat16_tEfNS_4arch4Sm80ELb0ELb1ELb1ELb1ELb0ELb0ELb0ELb0ELi2ELi2ELi4ELi2ELb1EEENS1_21CollectiveEpilogueBwdISA_SB_SD_Li256ELb1ELb0ELi2EEENS1_19SingleTileSchedulerILb1ELb0ELb0ELi128EEEEEEEEEvNT_6ParamsE$_ZN4cute5tupleIJNS_1CILi0EEES2_S2_iEEC2ERKS2_S5_S5_RKi)
$_ZN7cutlass13device_kernelIN5flash19enable_sm80_to_sm89INS1_16FlashAttnBwdSm80INS1_25CollectiveMainloopBwdSm80ILi2ELi2EN4cute5tupleIJNS5_1CILi64EEENS7_ILi128EEES8_EEENS_10bfloat16_tEfNS_4arch4Sm80ELb0ELb1ELb1ELb1ELb0ELb0ELb0ELb0ELi2ELi2ELi4ELi2ELb1EEENS1_21CollectiveEpilogueBwdISA_SB_SD_Li256ELb1ELb0ELi2EEENS1_19SingleTileSchedulerILb1ELb0ELb0ELi128EEEEEEEEEvNT_6ParamsE$_ZN4cute5tupleIJNS_1CILi0EEES2_S2_iEEC2ERKS2_S5_S5_RKi:
[----:B------:R-:W-:Y:S02]  /*92c0*/  MOV R10, 0x92e0 ;  /* 0x000092e0000a7802 */ /* 0x000fe40000000f00 */
[----:B------:R-:W-:Y:S05]  /*92d0*/  CALL.REL.NOINC `($_ZN7cutlass13device_kernelIN5flash19enable_sm80_to_sm89INS1_16FlashAttnBwdSm80INS1_25CollectiveMainloopBwdSm80ILi2ELi2EN4cute5tupleIJNS5_1CILi64EEENS7_ILi128EEES8_EEENS_10bfloat16_tEfNS_4arch4Sm80ELb0ELb1ELb1ELb1ELb0ELb0ELb0ELb0ELi2ELi2ELi4ELi2ELb1EEENS1_21CollectiveEpilogueBwdISA_SB_SD_Li256ELb1ELb0ELi2EEENS1_19SingleTileSchedulerILb1ELb0ELb0ELi128EEEEEEEEEvNT_6ParamsE$_ZN4cute3eso3ESOILb1ELb0EJNS_1CILi0EEES3_S3_iEEC2ERKS3_S6_S6_RKi) ;  /* 0xfffff7a000007944 */ /* 0x000fea0003c3ffff */
[----:B------:R-:W-:-:S04]  /*92e0*/  MOV R17, 0x0 ;  /* 0x0000000000117802 */ /* 0x000fc80000000f00 */
[----:B------:R-:W-:Y:S05]  /*92f0*/  RET.REL.NODEC R16 `(_ZN7cutlass13device_kernelIN5flash19enable_sm80_to_sm89INS1_16FlashAttnBwdSm80INS1_25CollectiveMainloopBwdSm80ILi2ELi2EN4cute5tupleIJNS5_1CILi64EEENS7_ILi128EEES8_EEENS_10bfloat16_tEfNS_4arch4Sm80ELb0ELb1ELb1ELb1ELb0ELb0ELb0ELb0ELi2ELi2ELi4ELi2ELb1EEENS1_21CollectiveEpilogueBwdISA_SB_SD_Li256ELb1ELb0ELi2EEENS1_19SingleTileSchedulerILb1ELb0ELb0ELi128EEEEEEEEEvNT_6ParamsE) ;  /* 0xffff6d0010007950 */ /* 0x000fea0003c3ffff */
        .type           $_ZN7cutlass13device_kernelIN5flash19enable_sm80_to_sm89INS1_16FlashAttnBwdSm80INS1_25CollectiveMainloopBwdSm80ILi2ELi2EN4cute5tupleIJNS5_1CILi64EEENS7_ILi128EEES8_EEENS_10bfloat16_tEfNS_4arch4Sm80ELb0ELb1ELb1ELb1ELb0ELb0ELb0ELb0ELi2ELi2ELi4ELi2ELb1EEENS1_21CollectiveEpilogueBwdISA_SB_SD_Li256ELb1ELb0ELi2EEENS1_19SingleTileSchedulerILb1ELb0ELb0ELi128EEEEEEEEEvNT_6ParamsE$_ZN4cute5tupleIJNS_1CILi0EEES2_iEEC2ERKS2_S5_RKi,@function
        .size           $_ZN7cutlass13device_kernelIN5flash19enable_sm80_to_sm89INS1_16FlashAttnBwdSm80INS1_25CollectiveMainloopBwdSm80ILi2ELi2EN4cute5tupleIJNS5_1CILi64EEENS7_ILi128EEES8_EEENS_10bfloat16_tEfNS_4arch4Sm80ELb0ELb1ELb1ELb1ELb0ELb0ELb0ELb0ELi2ELi2ELi4ELi2ELb1EEENS1_21CollectiveEpilogueBwdISA_SB_SD_Li256ELb1ELb0ELi2EEENS1_19SingleTileSchedulerILb1ELb0ELb0ELi128EEEEEEEEEvNT_6ParamsE$_ZN4cute5tupleIJNS_1CILi0EEES2_iEEC2ERKS2_S5_RKi,($_ZN7cutlass13device_kernelIN5flash19enable_sm80_to_sm89INS1_16FlashAttnBwdSm80INS1_25CollectiveMainloopBwdSm80ILi2ELi2EN4cute5tupleIJNS5_1CILi64EEENS7_ILi128EEES8_EEENS_10bfloat16_tEfNS_4arch4Sm80ELb0ELb1ELb1ELb1ELb0ELb0ELb0ELb0ELi2ELi2ELi4ELi2ELb1EEENS1_21CollectiveEpilogueBwdISA_SB_SD_Li256ELb1ELb0ELi2EEENS1_19SingleTileSchedulerILb1ELb0ELb0ELi128EEEEEEEEEvNT_6ParamsE$_ZN4cute5tupleIJNS_1CILi0EEES2_iiEEC2ERKS2_S5_RKiS7_ - $_ZN7cutlass13device_kernelIN5flash19enable_sm80_to_sm89INS1_16FlashAttnBwdSm80INS1_25CollectiveMainloopBwdSm80ILi2ELi2EN4cute5tupleIJNS5_1CILi64EEENS7_ILi128EEES8_EEENS_10bfloat16_tEfNS_4arch4Sm80ELb0ELb1ELb1ELb1ELb0ELb0ELb0ELb0ELi2ELi2ELi4ELi2ELb1EEENS1_21CollectiveEpilogueBwdISA_SB_SD_Li256ELb1ELb0ELi2EEENS1_19SingleTileSchedulerILb1ELb0ELb0ELi128EEEEEEEEEvNT_6ParamsE$_ZN4cute5tupleIJNS_1CILi0EEES2_iEEC2ERKS2_S5_RKi)
$_ZN7cutlass13device_kernelIN5flash19enable_sm80_to_sm89INS1_16FlashAttnBwdSm80INS1_25CollectiveMainloopBwdSm80ILi2ELi2EN4cute5tupleIJNS5_1CILi64EEENS7_ILi128EEES8_EEENS_10bfloat16_tEfNS_4arch4Sm80ELb0ELb1ELb1ELb1ELb0ELb0ELb0ELb0ELi2ELi2ELi4ELi2ELb1EEENS1_21CollectiveEpilogueBwdISA_SB_SD_Li256ELb1ELb0ELi2EEENS1_19SingleTileSchedulerILb1ELb0ELb0ELi128EEEEEEEEEvNT_6ParamsE$_ZN4cute5tupleIJNS_1CILi0EEES2_iEEC2ERKS2_S5_RKi:
[----:B------:R-:W-:Y:S02]  /*9300*/  MOV R16, 0x9320 ;  /* 0x0000932000107802 */ /* 0x000fe40000000f00 */
[----:B------:R-:W-:Y:S05]  /*9310*/  CALL.REL.NOINC `($_ZN7cutlass13device_kernelIN5flash19enable_sm80_to_sm89INS1_16FlashAttnBwdSm80INS1_25CollectiveMainloopBwdSm80ILi2ELi2EN4cute5tupleIJNS5_1CILi64EEENS7_ILi128EEES8_EEENS_10bfloat16_tEfNS_4arch4Sm80ELb0ELb1ELb1ELb1ELb0ELb0ELb0ELb0ELi2ELi2ELi4ELi2ELb1EEENS1_21CollectiveEpilogueBwdISA_SB_SD_Li256ELb1ELb0ELi2EEENS1_19SingleTileSchedulerILb1ELb0ELb0ELi128EEEEEEEEEvNT_6ParamsE$_ZN4cute3eso3ESOILb1ELb0EJNS_1CILi0EEES3_iEEC2ERKS3_S6_RKi) ;  /* 0xfffff7b000007944 */ /* 0x000fea0003c3ffff */
[----:B-1----:R-:W-:Y:S02]  /*9320*/  MOV R6, R18 ;  /* 0x0000001200067202 */ /* 0x002fe40000000f00 */
[----:B------:R-:W-:-:S04]  /*9330*/  MOV R7, 0x0 ;  /* 0x0000000000077802 */ /* 0x000fc80000000f00 */
[----:B------:R-:W-:Y:S05]  /*9340*/  RET.REL.NODEC R6 `(_ZN7cutlass13device_kernelIN5flash19enable_sm80_to_sm89INS1_16FlashAttnBwdSm80INS1_25CollectiveMainloopBwdSm80ILi2ELi2EN4cute5tupleIJNS5_1CILi64EEENS7_ILi128EEES8_EEENS_10bfloat16_tEfNS_4arch4Sm80ELb0ELb1ELb1ELb1ELb0ELb0ELb0ELb0ELi2ELi2ELi4ELi2ELb1EEENS1_21CollectiveEpilogueBwdISA_SB_SD_Li256ELb1ELb0ELi2EEENS1_19SingleTileSchedulerILb1ELb0ELb0ELi128EEEEEEEEEvNT_6ParamsE) ;  /* 0xffff6cb006007950 */ /* 0x000fea0003c3ffff */
        .type           $_ZN7cutlass13device_kernelIN5flash19enable_sm80_to_sm89INS1_16FlashAttnBwdSm80INS1_25CollectiveMainloopBwdSm80ILi2ELi2EN4cute5tupleIJNS5_1CILi64EEENS7_ILi128EEES8_EEENS_10bfloat16_tEfNS_4arch4Sm80ELb0ELb1ELb1ELb1ELb0ELb0ELb0ELb0ELi2ELi2ELi4ELi2ELb1EEENS1_21CollectiveEpilogueBwdISA_SB_SD_Li256ELb1ELb0ELi2EEENS1_19SingleTileSchedulerILb1ELb0ELb0ELi128EEEEEEEEEvNT_6ParamsE$_ZN4cute5tupleIJNS_1CILi0EEES2_iiEEC2ERKS2_S5_RKiS7_,@function
        .size           $_ZN7cutlass13device_kernelIN5flash19enable_sm80_to_sm89INS1_16FlashAttnBwdSm80INS1_25CollectiveMainloopBwdSm80ILi2ELi2EN4cute5tupleIJNS5_1CILi64EEENS7_ILi128EEES8_EEENS_10bfloat16_tEfNS_4arch4Sm80ELb0ELb1ELb1ELb1ELb0ELb0ELb0ELb0ELi2ELi2ELi4ELi2ELb1EEENS1_21CollectiveEpilogueBwdISA_SB_SD_Li256ELb1ELb0ELi2EEENS1_19SingleTileSchedulerILb1ELb0ELb0ELi128EEEEEEEEEvNT_6ParamsE$_ZN4cute5tupleIJNS_1CILi0EEES2_iiEEC2ERKS2_S5_RKiS7_,($_ZN7cutlass13device_kernelIN5flash19enable_sm80_to_sm89INS1_16FlashAttnBwdSm80INS1_25CollectiveMainloopBwdSm80ILi2ELi2EN4cute5tupleIJNS5_1CILi64EEENS7_ILi128EEES8_EEENS_10bfloat16_tEfNS_4arch4Sm80ELb0ELb1ELb1ELb1ELb0ELb0ELb0ELb0ELi2ELi2ELi4ELi2ELb1EEENS1_21CollectiveEpilogueBwdISA_SB_SD_Li256ELb1ELb0ELi2EEENS1_19SingleTileSchedulerILb1ELb0ELb0ELi128EEEEEEEEEvNT_6ParamsE$_ZN4cute5tupleIJNS_1CILi0EEEiEEC2ERKS2_RKi - $_ZN7cutlass13device_kernelIN5flash19enable_sm80_to_sm89INS1_16FlashAttnBwdSm80INS1_25CollectiveMainloopBwdSm80ILi2ELi2EN4cute5tupleIJNS5_1CILi64EEENS7_ILi128EEES8_EEENS_10bfloat16_tEfNS_4arch4Sm80ELb0ELb1ELb1ELb1ELb0ELb0ELb0ELb0ELi2ELi2ELi4ELi2ELb1EEENS1_21CollectiveEpilogueBwdISA_SB_SD_Li256ELb1ELb0ELi2EEENS1_19SingleTileSchedulerILb1ELb0ELb0ELi128EEEEEEEEEvNT_6ParamsE$_ZN4cute5tupleIJNS_1CILi0EEES2_iiEEC2ERKS2_S5_RKiS7_)
$_ZN7cutlass13device_kernelIN5flash19enable_sm80_to_sm89INS1_16FlashAttnBwdSm80INS1_25CollectiveMainloopBwdSm80ILi2ELi2EN4cute5tupleIJNS5_1CILi64EEENS7_ILi128EEES8_EEENS_10bfloat16_tEfNS_4arch4Sm80ELb0ELb1ELb1ELb1ELb0ELb0ELb0ELb0ELi2ELi2ELi4ELi2ELb1EEENS1_21CollectiveEpilogueBwdISA_SB_SD_Li256ELb1ELb0ELi2EEENS1_19SingleTileSchedulerILb1ELb0ELb0ELi128EEEEEEEEEvNT_6ParamsE$_ZN4cute5tupleIJNS_1CILi0EEES2_iiEEC2ERKS2_S5_RKiS7_:
[----:B------:R-:W-:Y:S02]  /*9350*/  MOV R16, 0x9370 ;  /* 0x0000937000107802 */ /* 0x000fe40000000f00 */
[----:B------:R-:W-:Y:S05]  /*9360*/  CALL.REL.NOINC `($_ZN7cutlass13device_kernelIN5flash19enable_sm80_to_sm89INS1_16FlashAttnBwdSm80INS1_25CollectiveMainloopBwdSm80ILi2ELi2EN4cute5tupleIJNS5_1CILi64EEENS7_ILi128EEES8_EEENS_10bfloat16_tEfNS_4arch4Sm80ELb0ELb1ELb1ELb1ELb0ELb0ELb0ELb0ELi2ELi2ELi4ELi2ELb1EEENS1_21CollectiveEpilogueBwdISA_SB_SD_Li256ELb1ELb0ELi2EEENS1_19SingleTileSchedulerILb1ELb0ELb0ELi128EEEEEEEEEvNT_6ParamsE$_ZN4cute3eso3ESOILb1ELb0EJNS_1CILi0EEES3_iiEEC2ERKS3_S6_RKiS8_) ;  /* 0xfffff7f000007944 */ /* 0x000fea0003c3ffff */
[----:B------:R-:W-:Y:S02]  /*9370*/  MOV R16, R18 ;  /* 0x0000001200107202 */ /* 0x000fe40000000f00 */
[----:B------:R-:W-:-:S04]  /*9380*/  MOV R17, 0x0 ;  /* 0x0000000000117802 */ /* 0x000fc80000000f00 */
[----:B------:R-:W-:Y:S05]  /*9390*/  RET.REL.NODEC R16 `(_ZN7cutlass13device_kernelIN5flash19enable_sm80_to_sm89INS1_16FlashAttnBwdSm80INS1_25CollectiveMainloopBwdSm80ILi2ELi2EN4cute5tupleIJNS5_1CILi64EEENS7_ILi128EEES8_EEENS_10bfloat16_tEfNS_4arch4Sm80ELb0ELb1ELb1ELb1ELb0ELb0ELb0ELb0ELi2ELi2ELi4ELi2ELb1EEENS1_21CollectiveEpilogueBwdISA_SB_SD_Li256ELb1ELb0ELi2EEENS1_19SingleTileSchedulerILb1ELb0ELb0ELi128EEEEEEEEEvNT_6ParamsE) ;  /* 0xffff6c6010007950 */ /* 0x000fea0003c3ffff */
        .type           $_ZN7cutlass13device_kernelIN5flash19enable_sm80_to_sm89INS1_16FlashAttnBwdSm80INS1_25CollectiveMainloopBwdSm80ILi2ELi2EN4cute5tupleIJNS5_1CILi64EEENS7_ILi128EEES8_EEENS_10bfloat16_tEfNS_4arch4Sm80ELb0ELb1ELb1ELb1ELb0ELb0ELb0ELb0ELi2ELi2ELi4ELi2ELb1EEENS1_21CollectiveEpilogueBwdISA_SB_SD_Li256ELb1ELb0ELi2EEENS1_19SingleTileSchedulerILb1ELb0ELb0ELi128EEEEEEEEEvNT_6ParamsE$_ZN4cute5tupleIJNS_1CILi0EEEiEEC2ERKS2_RKi,@function
        .size           $_ZN7cutlass13device_kernelIN5flash19enable_sm80_to_sm89INS1_16FlashAttnBwdSm80INS1_25CollectiveMainloopBwdSm80ILi2ELi2EN4cute5tupleIJNS5_1CILi64EEENS7_ILi128EEES8_EEENS_10bfloat16_tEfNS_4arch4Sm80ELb0ELb1ELb1ELb1ELb0ELb0ELb0ELb0ELi2ELi2ELi4ELi2ELb1EEENS1_21CollectiveEpilogueBwdISA_SB_SD_Li256ELb1ELb0ELi2EEENS1_19SingleTileSchedulerILb1ELb0ELb0ELi128EEEEEEEEEvNT_6ParamsE$_ZN4cute5tupleIJNS_1CILi0EEEiEEC2ERKS2_RKi,($_ZN7cutlass13device_kernelIN5flash19enable_sm80_to_sm89INS1_16FlashAttnBwdSm80INS1_25CollectiveMainloopBwdSm80ILi2ELi2EN4cute5tupleIJNS5_1CILi64EEENS7_ILi128EEES8_EEENS_10bfloat16_tEfNS_4arch4Sm80ELb0ELb1ELb1ELb1ELb0ELb0ELb0ELb0ELi2ELi2ELi4ELi2ELb1EEENS1_21CollectiveEpilogueBwdISA_SB_SD_Li256ELb1ELb0ELi2EEENS1_19SingleTileSchedulerILb1ELb0ELb0ELi128EEEEEEEEEvNT_6ParamsE$_ZN4cute5tupleIJNS_1CILi0EEEiiiEEC2ERKS2_RKiS7_S7_ - $_ZN7cutlass13device_kernelIN5flash19enable_sm80_to_sm89INS1_16FlashAttnBwdSm80INS1_25CollectiveMainloopBwdSm80ILi2ELi2EN4cute5tupleIJNS5_1CILi64EEENS7_ILi128EEES8_EEENS_10bfloat16_tEfNS_4arch4Sm80ELb0ELb1ELb1ELb1ELb0ELb0ELb0ELb0ELi2ELi2ELi4ELi2ELb1EEENS1_21CollectiveEpilogueBwdISA_SB_SD_Li256ELb1ELb0ELi2EEENS1_19SingleTileSchedulerILb1ELb0ELb0ELi128EEEEEEEEEvNT_6ParamsE$_ZN4cute5tupleIJNS_1CILi0EEEiEEC2ERKS2_RKi)
$_ZN7cutlass13device_kernelIN5flash19enable_sm80_to_sm89INS1_16FlashAttnBwdSm80INS1_25CollectiveMainloopBwdSm80ILi2ELi2EN4cute5tupleIJNS5_1CILi64EEENS7_ILi128EEES8_EEENS_10bfloat16_tEfNS_4arch4Sm80ELb0ELb1ELb1ELb1ELb0ELb0ELb0ELb0ELi2ELi2ELi4ELi2ELb1EEENS1_21CollectiveEpilogueBwdISA_SB_SD_Li256ELb1ELb0ELi2EEENS1_19SingleTileSchedulerILb1ELb0ELb0ELi128EEEEEEEEEvNT_6ParamsE$_ZN4cute5tupleIJNS_1CILi0EEEiEEC2ERKS2_RKi:
[----:B------:R-:W-:Y:S02]  /*93a0*/  MOV R16, 0x93c0 ;  /* 0x000093c000107802 */ /* 0x000fe40000000f00 */
[----:B------:R-:W-:Y:S05]  /*93b0*/  CALL.REL.NOINC `($_ZN7cutlass13device_kernelIN5flash19enable_sm80_to_sm89INS1_16FlashAttnBwdSm80INS1_25CollectiveMainloopBwdSm80ILi2ELi2EN4cute5tupleIJNS5_1CILi64EEENS7_ILi128EEES8_EEENS_10bfloat16_tEfNS_4arch4Sm80ELb0ELb1ELb1ELb1ELb0ELb0ELb0ELb0ELi2ELi2ELi4ELi2ELb1EEENS1_21CollectiveEpilogueBwdISA_SB_SD_Li256ELb1ELb0ELi2EEENS1_19SingleTileSchedulerILb1ELb0ELb0ELi128EEEEEEEEEvNT_6ParamsE$_ZN4cute3eso3ESOILb1ELb0EJNS_1CILi0EEEiEEC2ERKS3_RKi) ;  /* 0xfffff81000007944 */ /* 0x000fea0003c3ffff */
[----:B-1----:R-:W-:Y:S02]  /*93c0*/  MOV R6, R18 ;  /* 0x0000001200067202 */ /* 0x002fe40000000f00 */
[----:B------:R-:W-:-:S04]  /*93d0*/  MOV R7, 0x0 ;  /* 0x0000000000077802 */ /* 0x000fc80000000f00 */
[----:B------:R-:W-:Y:S05]  /*93e0*/  RET.REL.NODEC R6 `(_ZN7cutlass13device_kernelIN5flash19enable_sm80_to_sm89INS1_16FlashAttnBwdSm80INS1_25CollectiveMainloopBwdSm80ILi2ELi2EN4cute5tupleIJNS5_1CILi64EEENS7_ILi128EEES8_EEENS_10bfloat16_tEfNS_4arch4Sm80ELb0ELb1ELb1ELb1ELb0ELb0ELb0ELb0ELi2ELi2ELi4ELi2ELb1EEENS1_21CollectiveEpilogueBwdISA_SB_SD_Li256ELb1ELb0ELi2EEENS1_19SingleTileSchedulerILb1ELb0ELb0ELi128EEEEEEEEEvNT_6ParamsE) ;  /* 0xffff6c1006007950 */ /* 0x000fea0003c3ffff */
        .type           $_ZN7cutlass13device_kernelIN5flash19enable_sm80_to_sm89INS1_16FlashAttnBwdSm80INS1_25CollectiveMainloopBwdSm80ILi2ELi2EN4cute5tupleIJNS5_1CILi64EEENS7_ILi128EEES8_EEENS_10bfloat16_tEfNS_4arch4Sm80ELb0ELb1ELb1ELb1ELb0ELb0ELb0ELb0ELi2ELi2ELi4ELi2ELb1EEENS1_21CollectiveEpilogueBwdISA_SB_SD_Li256ELb1ELb0ELi2EEENS1_19SingleTileSchedulerILb1ELb0ELb0ELi128EEEEEEEEEvNT_6ParamsE$_ZN4cute5tupleIJNS_1CILi0EEEiiiEEC2ERKS2_RKiS7_S7_,@function
        .size           $_ZN7cutlass13device_kernelIN5flash19enable_sm80_to_sm89INS1_16FlashAttnBwdSm80INS1_25CollectiveMainloopBwdSm80ILi2ELi2EN4cute5tupleIJNS5_1CILi64EEENS7_ILi128EEES8_EEENS_10bfloat16_tEfNS_4arch4Sm80ELb0ELb1ELb1ELb1ELb0ELb0ELb0ELb0ELi2ELi2ELi4ELi2ELb1EEENS1_21CollectiveEpilogueBwdISA_SB_SD_Li256ELb1ELb0ELi2EEENS1_19SingleTileSchedulerILb1ELb0ELb0ELi128EEEEEEEEEvNT_6ParamsE$_ZN4cute5tupleIJNS_1CILi0EEEiiiEEC2ERKS2_RKiS7_S7_,($_ZN7cutlass13device_kernelIN5flash19enable_sm80_to_sm89INS1_16FlashAttnBwdSm80INS1_25CollectiveMainloopBwdSm80ILi2ELi2EN4cute5tupleIJNS5_1CILi64EEENS7_ILi128EEES8_EEENS_10bfloat16_tEfNS_4arch4Sm80ELb0ELb1ELb1ELb1ELb0ELb0ELb0ELb0ELi2ELi2ELi4ELi2ELb1EEENS1_21CollectiveEpilogueBwdISA_SB_SD_Li256ELb1ELb0ELi2EEENS1_19SingleTileSchedulerILb1ELb0ELb0ELi128EEEEEEEEEvNT_6ParamsE$_ZN4cute5tupleIJiEEC2ERKi - $_ZN7cutlass13device_kernelIN5flash19enable_sm80_to_sm89INS1_16FlashAttnBwdSm80INS1_25CollectiveMainloopBwdSm80ILi2ELi2EN4cute5tupleIJNS5_1CILi64EEENS7_ILi128EEES8_EEENS_10bfloat16_tEfNS_4arch4Sm80ELb0ELb1ELb1ELb1ELb0ELb0ELb0ELb0ELi2ELi2ELi4ELi2ELb1EEENS1_21CollectiveEpilogueBwdISA_SB_SD_Li256ELb1ELb0ELi2EEENS1_19SingleTileSchedulerILb1ELb0ELb0ELi128EEEEEEEEEvNT_6ParamsE$_ZN4cute5tupleIJNS_1CILi0EEEiiiEEC2ERKS2_RKiS7_S7_)
$_ZN7cutlass13device_kernelIN5flash19enable_sm80_to_sm89INS1_16FlashAttnBwdSm80INS1_25CollectiveMainloopBwdSm80ILi2ELi2EN4cute5tupleIJNS5_1CILi64EEENS7_ILi128EEES8_EEENS_10bfloat16_tEfNS_4arch4Sm80ELb0ELb1ELb1ELb1ELb0ELb0ELb0ELb0ELi2ELi2ELi4ELi2ELb1EEENS1_21CollectiveEpilogueBwdISA_SB_SD_Li256ELb1ELb0ELi2EEENS1_19SingleTileSchedulerILb1ELb0ELb0ELi128EEEEEEEEEvNT_6ParamsE$_ZN4cute5tupleIJNS_1CILi0EEEiiiEEC2ERKS2_RKiS7_S7_:
[----:B------:R-:W-:Y:S02]  /*93f0*/  MOV R16, 0x9410 ;  /* 0x0000941000107802 */ /* 0x000fe40000000f00 */
[----:B------:R-:W-:Y:S05]  /*9400*/  CALL.REL.NOINC `($_ZN7cutlass13device_kernelIN5flash19enable_sm80_to_sm89INS1_16FlashAttnBwdSm80INS1_25CollectiveMainloopBwdSm80ILi2ELi2EN4cute5tupleIJNS5_1CILi64EEENS7_ILi128EEES8_EEENS_10bfloat16_tEfNS_4arch4Sm80ELb0ELb1ELb1ELb1ELb0ELb0ELb0ELb0ELi2ELi2ELi4ELi2ELb1EEENS1_21CollectiveEpilogueBwdISA_SB_SD_Li256ELb1ELb0ELi2EEENS1_19SingleTileSchedulerILb1ELb0ELb0ELi128EEEEEEEEEvNT_6ParamsE$_ZN4cute3eso3ESOILb1ELb0EJNS_1CILi0EEEiiiEEC2ERKS3_RKiS8_S8_) ;  /* 0xfffff88000007944 */ /* 0x000fea0003c3ffff */
[----:B-1----:R-:W-:Y:S02]  /*9410*/  MOV R6, R18 ;  /* 0x0000001200067202 */ /* 0x002fe40000000f00 */
[----:B------:R-:W-:-:S04]  /*9420*/  MOV R7, 0x0 ;  /* 0x0000000000077802 */ /* 0x000fc80000000f00 */
[----:B------:R-:W-:Y:S05]  /*9430*/  RET.REL.NODEC R6 `(_ZN7cutlass13device_kernelIN5flash19enable_sm80_to_sm89INS1_16FlashAttnBwdSm80INS1_25CollectiveMainloopBwdSm80ILi2ELi2EN4cute5tupleIJNS5_1CILi64EEENS7_ILi128EEES8_EEENS_10bfloat16_tEfNS_4arch4Sm80ELb0ELb1ELb1ELb1ELb0ELb0ELb0ELb0ELi2ELi2ELi4ELi2ELb1EEENS1_21CollectiveEpilogueBwdISA_SB_SD_Li256ELb1ELb0ELi2EEENS1_19SingleTileSchedulerILb1ELb0ELb0ELi128EEEEEEEEEvNT_6ParamsE) ;  /* 0xffff6bc006007950 */ /* 0x000fea0003c3ffff */
        .type           $_ZN7cutlass13device_kernelIN5flash19enable_sm80_to_sm89INS1_16FlashAttnBwdSm80INS1_25CollectiveMainloopBwdSm80ILi2ELi2EN4cute5tupleIJNS5_1CILi64EEENS7_ILi128EEES8_EEENS_10bfloat16_tEfNS_4arch4Sm80ELb0ELb1ELb1ELb1ELb0ELb0ELb0ELb0ELi2ELi2ELi4ELi2ELb1EEENS1_21CollectiveEpilogueBwdISA_SB_SD_Li256ELb1ELb0ELi2EEENS1_19SingleTileSchedulerILb1ELb0ELb0ELi128EEEEEEEEEvNT_6ParamsE$_ZN4cute5tupleIJiEEC2ERKi,@function
        .size           $_ZN7cutlass13device_kernelIN5flash19enable_sm80_to_sm89INS1_16FlashAttnBwdSm80INS1_25CollectiveMainloopBwdSm80ILi2ELi2EN4cute5tupleIJNS5_1CILi64EEENS7_ILi128EEES8_EEENS_10bfloat16_tEfNS_4arch4Sm80ELb0ELb1ELb1ELb1ELb0ELb0ELb0ELb0ELi2ELi2ELi4ELi2ELb1EEENS1_21CollectiveEpilogueBwdISA_SB_SD_Li256ELb1ELb0ELi2EEENS1_19SingleTileSchedulerILb1ELb0ELb0ELi128EEEEEEEEEvNT_6ParamsE$_ZN4cute5tupleIJiEEC2ERKi,($_ZN7cutlass13device_kernelIN5flash19enable_sm80_to_sm89INS1_16FlashAttnBwdSm80INS1_25CollectiveMainloopBwdSm80ILi2ELi2EN4cute5tupleIJNS5_1CILi64EEENS7_ILi128EEES8_EEENS_10bfloat16_tEfNS_4arch4Sm80ELb0ELb1ELb1ELb1ELb0ELb0ELb0ELb0ELi2ELi2ELi4ELi2ELb1EEENS1_21CollectiveEpilogueBwdISA_SB_SD_Li256ELb1ELb0ELi2EEENS1_19SingleTileSchedulerILb1ELb0ELb0ELi128EEEEEEEEEvNT_6ParamsE$_ZN4cute5tupleIJiNS_1CILi0EEEEEC2ERKiRKS2_ - $_ZN7cutlass13device_kernelIN5flash19enable_sm80_to_sm89INS1_16FlashAttnBwdSm80INS1_25CollectiveMainloopBwdSm80ILi2ELi2EN4cute5tupleIJNS5_1CILi64EEENS7_ILi128EEES8_EEENS_10bfloat16_tEfNS_4arch4Sm80ELb0ELb1ELb1ELb1ELb0ELb0ELb0ELb0ELi2ELi2ELi4ELi2ELb1EEENS1_21CollectiveEpilogueBwdISA_SB_SD_Li256ELb1ELb0ELi2EEENS1_19SingleTileSchedulerILb1ELb0ELb0ELi128EEEEEEEEEvNT_6ParamsE$_ZN4cute5tupleIJiEEC2ERKi)
$_ZN7cutlass13device_kernelIN5flash19enable_sm80_to_sm89INS1_16FlashAttnBwdSm80INS1_25CollectiveMainloopBwdSm80ILi2ELi2EN4cute5tupleIJNS5_1CILi64EEENS7_ILi128EEES8_EEENS_10bfloat16_tEfNS_4arch4Sm80ELb0ELb1ELb1ELb1ELb0ELb0ELb0ELb0ELi2ELi2ELi4ELi2ELb1EEENS1_21CollectiveEpilogueBwdISA_SB_SD_Li256ELb1ELb0ELi2EEENS1_19SingleTileSchedulerILb1ELb0ELb0ELi128EEEEEEEEEvNT_6ParamsE$_ZN4cute5tupleIJiEEC2ERKi:
[----:B------:R-:W-:Y:S02]  /*9440*/  MOV R18, 0x9460 ;  /* 0x0000946000127802 */ /* 0x000fe40000000f00 */
[----:B------:R-:W-:Y:S05]  /*9450*/  CALL.REL.NOINC `($_ZN7cutlass13device_kernelIN5flash19enable_sm80_to_sm89INS1_16FlashAttnBwdSm80INS1_25CollectiveMainloopBwdSm80ILi2ELi2EN4cute5tupleIJNS5_1CILi64EEENS7_ILi128EEES8_EEENS_10bfloat16_tEfNS_4arch4Sm80ELb0ELb1ELb1ELb1ELb0ELb0ELb0ELb0ELi2ELi2ELi4ELi2ELb1EEENS1_21CollectiveEpilogueBwdISA_SB_SD_Li256ELb1ELb0ELi2EEENS1_19SingleTileSchedulerILb1ELb0ELb0ELi128EEEEEEEEEvNT_6ParamsE$_ZN4cute3eso3ESOILb0ELb1EJiEEC2ERKi) ;  /* 0xfffff41000007944 */ /* 0x000fea0003c3ffff */
[----:B-1----:R-:W-:Y:S02]  /*9460*/  MOV R6, R16 ;  /* 0x0000001000067202 */ /* 0x002fe40000000f00 */
[----:B------:R-:W-:-:S04]  /*9470*/  MOV R7, 0x0 ;  /* 0x0000000000077802 */ /* 0x000fc80000000f00 */
[----:B------:R-:W-:Y:S05]  /*9480*/  RET.REL.NODEC R6 `(_ZN7cutlass13device_kernelIN5flash19enable_sm80_to_sm89INS1_16FlashAttnBwdSm80INS1_25CollectiveMainloopBwdSm80ILi2ELi2EN4cute5tupleIJNS5_1CILi64EEENS7_ILi128EEES8_EEENS_10bfloat16_tEfNS_4arch4Sm80ELb0ELb1ELb1ELb1ELb0ELb0ELb0ELb0ELi2ELi2ELi4ELi2ELb1EEENS1_21CollectiveEpilogueBwdISA_SB_SD_Li256ELb1ELb0ELi2EEENS1_19SingleTileSchedulerILb1ELb0ELb0ELi128EEEEEEEEEvNT_6ParamsE) ;  /* 0xffff6b7006007950 */ /* 0x000fea0003c3ffff */
        .type           $_ZN7cutlass13device_kernelIN5flash19enable_sm80_to_sm89INS1_16FlashAttnBwdSm80INS1_25CollectiveMainloopBwdSm80ILi2ELi2EN4cute5tupleIJNS5_1CILi64EEENS7_ILi128EEES8_EEENS_10bfloat16_tEfNS_4arch4Sm80ELb0ELb1ELb1ELb1ELb0ELb0ELb0ELb0ELi2ELi2ELi4ELi2ELb1EEENS1_21CollectiveEpilogueBwdISA_SB_SD_Li256ELb1ELb0ELi2EEENS1_19SingleTileSchedulerILb1ELb0ELb0ELi128EEEEEEEEEvNT_6ParamsE$_ZN4cute5tupleIJiNS_1CILi0EEEEEC2ERKiRKS2_,@function
        .size           $_ZN7cutlass13device_kernelIN5flash19enable_sm80_to_sm89INS1_16FlashAttnBwdSm80INS1_25CollectiveMainloopBwdSm80ILi2ELi2EN4cute5tupleIJNS5_1CILi64EEENS7_ILi128EEES8_EEENS_10bfloat16_tEfNS_4arch4Sm80ELb0ELb1ELb1ELb1ELb0ELb0ELb0ELb0ELi2ELi2ELi4ELi2ELb1EEENS1_21CollectiveEpilogueBwdISA_SB_SD_Li256ELb1ELb0ELi2EEENS1_19SingleTileSchedulerILb1ELb0ELb0ELi128EEEEEEEEEvNT_6ParamsE$_ZN4cute5tupleIJiNS_1CILi0EEEEEC2ERKiRKS2_,($_ZN7cutlass13device_kernelIN5flash19enable_sm80_to_sm89INS1_16FlashAttnBwdSm80INS1_25CollectiveMainloopBwdSm80ILi2ELi2EN4cute5tupleIJNS5_1CILi64EEENS7_ILi128EEES8_EEENS_10bfloat16_tEfNS_4arch4Sm80ELb0ELb1ELb1ELb1ELb0ELb0ELb0ELb0ELi2ELi2ELi4ELi2ELb1EEENS1_21CollectiveEpilogueBwdISA_SB_SD_Li256ELb1ELb0ELi2EEENS1_19SingleTileSchedulerILb1ELb0ELb0ELi128EEEEEEEEEvNT_6ParamsE$_ZN4cute5tupleIJiiEEC2ERKiS3_ - $_ZN7cutlass13device_kernelIN5flash19enable_sm80_to_sm89INS1_16FlashAttnBwdSm80INS1_25CollectiveMainloopBwdSm80ILi2ELi2EN4cute5tupleIJNS5_1CILi64EEENS7_ILi128EEES8_EEENS_10bfloat16_tEfNS_4arch4Sm80ELb0ELb1ELb1ELb1ELb0ELb0ELb0ELb0ELi2ELi2ELi4ELi2ELb1EEENS1_21CollectiveEpilogueBwdISA_SB_SD_Li256ELb1ELb0ELi2EEENS1_19SingleTileSchedulerILb1ELb0ELb0ELi128EEEEEEEEEvNT_6ParamsE$_ZN4cute5tupleIJiNS_1CILi0EEEEEC2ERKiRKS2_)
$_ZN7cutlass13device_kernelIN5flash19enable_sm80_to_sm89INS1_16FlashAttnBwdSm80INS1_25CollectiveMainloopBwdSm80ILi2ELi2EN4cute5tupleIJNS5_1CILi64EEENS7_ILi128EEES8_EEENS_10bfloat16_tEfNS_4arch4Sm80ELb0ELb1ELb1ELb1ELb0ELb0ELb0ELb0ELi2ELi2ELi4ELi2ELb1EEENS1_21CollectiveEpilogueBwdISA_SB_SD_Li256ELb1ELb0ELi2EEENS1_19SingleTileSchedulerILb1ELb0ELb0ELi128EEEEEEEEEvNT_6ParamsE$_ZN4cute5tupleIJiNS_1CILi0EEEEEC2ERKiRKS2_:
[----:B------:R-:W-:Y:S02]  /*9490*/  MOV R8, 0x94b0 ;  /* 0x000094b000087802 */ /* 0x000fe40000000f00 */
[----:B------:R-:W-:Y:S05]  /*94a0*/  CALL.REL.NOINC `($_ZN7cutlass13device_kernelIN5flash19enable_sm80_to_sm89INS1_16FlashAttnBwdSm80INS1_25CollectiveMainloopBwdSm80ILi2ELi2EN4cute5tupleIJNS5_1CILi64EEENS7_ILi128EEES8_EEENS_10bfloat16_tEfNS_4arch4Sm80ELb0ELb1ELb1ELb1ELb0ELb0ELb0ELb0ELi2ELi2ELi4ELi2ELb1EEENS1_21CollectiveEpilogueBwdISA_SB_SD_Li256ELb1ELb0ELi2EEENS1_19SingleTileSchedulerILb1ELb0ELb0ELi128EEEEEEEEEvNT_6ParamsE$_ZN4cute3eso3ESOILb0ELb1EJiNS_1CILi0EEEEEC2ERKiRKS3_) ;  /* 0xfffff41000007944 */ /* 0x000fea0003c3ffff */
[----:B-1----:R-:W-:Y:S02]  /*94b0*/  MOV R6, R16 ;  /* 0x0000001000067202 */ /* 0x002fe40000000f00 */
[----:B------:R-:W-:-:S04]  /*94c0*/  MOV R7, 0x0 ;  /* 0x0000000000077802 */ /* 0x000fc80000000f00 */
[----:B------:R-:W-:Y:S05]  /*94d0*/  RET.REL.NODEC R6 `(_ZN7cutlass13device_kernelIN5flash19enable_sm80_to_sm89INS1_16FlashAttnBwdSm80INS1_25CollectiveMainloopBwdSm80ILi2ELi2EN4cute5tupleIJNS5_1CILi64EEENS7_ILi128EEES8_EEENS_10bfloat16_tEfNS_4arch4Sm80ELb0ELb1ELb1ELb1ELb0ELb0ELb0ELb0ELi2ELi2ELi4ELi2ELb1EEENS1_21CollectiveEpilogueBwdISA_SB_SD_Li256ELb1ELb0ELi2EEENS1_19SingleTileSchedulerILb1ELb0ELb0ELi128EEEEEEEEEvNT_6ParamsE) ;  /* 0xffff6b2006007950 */ /* 0x000fea0003c3ffff */
        .type           $_ZN7cutlass13device_kernelIN5flash19enable_sm80_to_sm89INS1_16FlashAttnBwdSm80INS1_25CollectiveMainloopBwdSm80ILi2ELi2EN4cute5tupleIJNS5_1CILi64EEENS7_ILi128EEES8_EEENS_10bfloat16_tEfNS_4arch4Sm80ELb0ELb1ELb1ELb1ELb0ELb0ELb0ELb0ELi2ELi2ELi4ELi2ELb1EEENS1_21CollectiveEpilogueBwdISA_SB_SD_Li256ELb1ELb0ELi2EEENS1_19SingleTileSchedulerILb1ELb0ELb0ELi128EEEEEEEEEvNT_6ParamsE$_ZN4cute5tupleIJiiEEC2ERKiS3_,@function
        .size           $_ZN7cutlass13device_kernelIN5flash19enable_sm80_to_sm89INS1_16FlashAttnBwdSm80INS1_25CollectiveMainloopBwdSm80ILi2ELi2EN4cute5tupleIJNS5_1CILi64EEENS7_ILi128EEES8_EEENS_10bfloat16_tEfNS_4arch4Sm80ELb0ELb1ELb1ELb1ELb0ELb0ELb0ELb0ELi2ELi2ELi4ELi2ELb1EEENS1_21CollectiveEpilogueBwdISA_SB_SD_Li256ELb1ELb0ELi2EEENS1_19SingleTileSchedulerILb1ELb0ELb0ELi128EEEEEEEEEvNT_6ParamsE$_ZN4cute5tupleIJiiEEC2ERKiS3_,($_ZN7cutlass13device_kernelIN5flash19enable_sm80_to_sm89INS1_16FlashAttnBwdSm80INS1_25CollectiveMainloopBwdSm80ILi2ELi2EN4cute5tupleIJNS5_1CILi64EEENS7_ILi128EEES8_EEENS_10bfloat16_tEfNS_4arch4Sm80ELb0ELb1ELb1ELb1ELb0ELb0ELb0ELb0ELi2ELi2ELi4ELi2ELb1EEENS1_21CollectiveEpilogueBwdISA_SB_SD_Li256ELb1ELb0ELi2EEENS1_19SingleTileSchedulerILb1ELb0ELb0ELi128EEEEEEEEEvNT_6ParamsE$_ZN4cute8gmem_ptrIPKN7cutlass10bfloat16_tEECI1NS_12iter_adaptorIS4_S5_EEES4_ - $_ZN7cutlass13device_kernelIN5flash19enable_sm80_to_sm89INS1_16FlashAttnBwdSm80INS1_25CollectiveMainloopBwdSm80ILi2ELi2EN4cute5tupleIJNS5_1CILi64EEENS7_ILi128EEES8_EEENS_10bfloat16_tEfNS_4arch4Sm80ELb0ELb1ELb1ELb1ELb0ELb0ELb0ELb0ELi2ELi2ELi4ELi2ELb1EEENS1_21CollectiveEpilogueBwdISA_SB_SD_Li256ELb1ELb0ELi2EEENS1_19SingleTileSchedulerILb1ELb0ELb0ELi128EEEEEEEEEvNT_6ParamsE$_ZN4cute5tupleIJiiEEC2ERKiS3_)
$_ZN7cutlass13device_kernelIN5flash19enable_sm80_to_sm89INS1_16FlashAttnBwdSm80INS1_25CollectiveMainloopBwdSm80ILi2ELi2EN4cute5tupleIJNS5_1CILi64EEENS7_ILi128EEES8_EEENS_10bfloat16_tEfNS_4arch4Sm80ELb0ELb1ELb1ELb1ELb0ELb0ELb0ELb0ELi2ELi2ELi4ELi2ELb1EEENS1_21CollectiveEpilogueBwdISA_SB_SD_Li256ELb1ELb0ELi2EEENS1_19SingleTileSchedulerILb1ELb0ELb0ELi128EEEEEEEEEvNT_6ParamsE$_ZN4cute5tupleIJiiEEC2ERKiS3_:
[----:B------:R-:W-:Y:S02]  /*94e0*/  MOV R10, 0x9500 ;  /* 0x00009500000a7802 */ /* 0x000fe40000000f00 */
[----:B------:R-:W-:Y:S05]  /*94f0*/  CALL.REL.NOINC `($_ZN7cutlass13device_kernelIN5flash19enable_sm80_to_sm89INS1_16FlashAttnBwdSm80INS1_25CollectiveMainloopBwdSm80ILi2ELi2EN4cute5tupleIJNS5_1CILi64EEENS7_ILi128EEES8_EEENS_10bfloat16_tEfNS_4arch4Sm80ELb0ELb1ELb1ELb1ELb0ELb0ELb0ELb0ELi2ELi2ELi4ELi2ELb1EEENS1_21CollectiveEpilogueBwdISA_SB_SD_Li256ELb1ELb0ELi2EEENS1_19SingleTileSchedulerILb1ELb0ELb0ELi128EEEEEEEEEvNT_6ParamsE$_ZN4cute3eso3ESOILb0ELb0EJiiEEC2ERKiS4_) ;  /* 0xfffff1d000007944 */ /* 0x000fea0003c3ffff */
[----:B------:R-:W-:-:S04]  /*9500*/  MOV R9, 0x0 ;  /* 0x0000000000097802 */ /* 0x000fc80000000f00 */
[----:B------:R-:W-:Y:S05]  /*9510*/  RET.REL.NODEC R8 `(_ZN7cutlass13device_kernelIN5flash19enable_sm80_to_sm89INS1_16FlashAttnBwdSm80INS1_25CollectiveMainloopBwdSm80ILi2ELi2EN4cute5tupleIJNS5_1CILi64EEENS7_ILi128EEES8_EEENS_10bfloat16_tEfNS_4arch4Sm80ELb0ELb1ELb1ELb1ELb0ELb0ELb0ELb0ELi2ELi2ELi4ELi2ELb1EEENS1_21CollectiveEpilogueBwdISA_SB_SD_Li256ELb1ELb0ELi2EEENS1_19SingleTileSchedulerILb1ELb0ELb0ELi128EEEEEEEEEvNT_6ParamsE) ;  /* 0xffff6ae008007950 */ /* 0x000fea0003c3ffff */
        .type           $_ZN7cutlass13device_kernelIN5flash19enable_sm80_to_sm89INS1_16FlashAttnBwdSm80INS1_25CollectiveMainloopBwdSm80ILi2ELi2EN4cute5tupleIJNS5_1CILi64EEENS7_ILi128EEES8_EEENS_10bfloat16_tEfNS_4arch4Sm80ELb0ELb1ELb1ELb1ELb0ELb0ELb0ELb0ELi2ELi2ELi4ELi2ELb1EEENS1_21CollectiveEpilogueBwdISA_SB_SD_Li256ELb1ELb0ELi2EEENS1_19SingleTileSchedulerILb1ELb0ELb0ELi128EEEEEEEEEvNT_6ParamsE$_ZN4cute8gmem_ptrIPKN7cutlass10bfloat16_tEECI1NS_12iter_adaptorIS4_S5_EEES4_,@function
        .size           $_ZN7cutlass13device_kernelIN5flash19enable_sm80_to_sm89INS1_16FlashAttnBwdSm80INS1_25CollectiveMainloopBwdSm80ILi2ELi2EN4cute5tupleIJNS5_1CILi64EEENS7_ILi128EEES8_EEENS_10bfloat16_tEfNS_4arch4Sm80ELb0ELb1ELb1ELb1ELb0ELb0ELb0ELb0ELi2ELi2ELi4ELi2ELb1EEENS1_21CollectiveEpilogueBwdISA_SB_SD_Li256ELb1ELb0ELi2EEENS1_19SingleTileSchedulerILb1ELb0ELb0ELi128EEEEEEEEEvNT_6ParamsE$_ZN4cute8gmem_ptrIPKN7cutlass10bfloat16_tEECI1NS_12iter_adaptorIS4_S5_EEES4_,($_ZN7cutlass13device_kernelIN5flash19enable_sm80_to_sm89INS1_16FlashAttnBwdSm80INS1_25CollectiveMainloopBwdSm80ILi2ELi2EN4cute5tupleIJNS5_1CILi64EEENS7_ILi128EEES8_EEENS_10bfloat16_tEfNS_4arch4Sm80ELb0ELb1ELb1ELb1ELb0ELb0ELb0ELb0ELi2ELi2ELi4ELi2ELb1EEENS1_21CollectiveEpilogueBwdISA_SB_SD_Li256ELb1ELb0ELi2EEENS1_19SingleTileSchedulerILb1ELb0ELb0ELi128EEEEEEEEEvNT_6ParamsE$_ZN4cute8gmem_ptrIPKN7cutlass9uint128_tEECI1NS_12iter_adaptorIS4_S5_EEES4_ - $_ZN7cutlass13device_kernelIN5flash19enable_sm80_to_sm89INS1_16FlashAttnBwdSm80INS1_25CollectiveMainloopBwdSm80ILi2ELi2EN4cute5tupleIJNS5_1CILi64EEENS7_ILi128EEES8_EEENS_10bfloat16_tEfNS_4arch4Sm80ELb0ELb1ELb1ELb1ELb0ELb0ELb0ELb0ELi2ELi2ELi4ELi2ELb1EEENS1_21CollectiveEpilogueBwdISA_SB_SD_Li256ELb1ELb0ELi2EEENS1_19SingleTileSchedulerILb1ELb0ELb0ELi128EEEEEEEEEvNT_6ParamsE$_ZN4cute8gmem_ptrIPKN7cutlass10bfloat16_tEECI1NS_12iter_adaptorIS4_S5_EEES4_)
$_ZN7cutlass13device_kernelIN5flash19enable_sm80_to_sm89INS1_16FlashAttnBwdSm80INS1_25CollectiveMainloopBwdSm80ILi2ELi2EN4cute5tupleIJNS5_1CILi64EEENS7_ILi128EEES8_EEENS_10bfloat16_tEfNS_4arch4Sm80ELb0ELb1ELb1ELb1ELb0ELb0ELb0ELb0ELi2ELi2ELi4ELi2ELb1EEENS1_21CollectiveEpilogueBwdISA_SB_SD_Li256ELb1ELb0ELi2EEENS1_19SingleTileSchedulerILb1ELb0ELb0ELi128EEEEEEEEEvNT_6ParamsE$_ZN4cute8gmem_ptrIPKN7cutlass10bfloat16_tEECI1NS_12iter_adaptorIS4_S5_EEES4_:
[----:B------:R-:W-:Y:S02]  /*9520*/  MOV R18, 0x9540 ;  /* 0x0000954000127802 */ /* 0x000fe40000000f00 */
[----:B------:R-:W-:Y:S05]  /*9530*/  CALL.REL.NOINC `($_ZN7cutlass13device_kernelIN5flash19enable_sm80_to_sm89INS1_16FlashAttnBwdSm80INS1_25CollectiveMainloopBwdSm80ILi2ELi2EN4cute5tupleIJNS5_1CILi64EEENS7_ILi128EEES8_EEENS_10bfloat16_tEfNS_4arch4Sm80ELb0ELb1ELb1ELb1ELb0ELb0ELb0ELb0ELi2ELi2ELi4ELi2ELb1EEENS1_21CollectiveEpilogueBwdISA_SB_SD_Li256ELb1ELb0ELi2EEENS1_19SingleTileSchedulerILb1ELb0ELb0ELi128EEEEEEEEEvNT_6ParamsE$_ZN4cute12iter_adaptorIPKN7cutlass10bfloat16_tENS_8gmem_ptrIS4_EEEC2ES4_) ;  /* 0xffffece000007944 */ /* 0x000fea0003c3ffff */
[----:B------:R-:W-:Y:S02]  /*9540*/  MOV R10, R16 ;  /* 0x00000010000a7202 */ /* 0x000fe40000000f00 */
[----:B-1----:R-:W-:-:S04]  /*9550*/  MOV R11, 0x0 ;  /* 0x00000000000b7802 */ /* 0x002fc80000000f00 */
[----:B------:R-:W-:Y:S05]  /*9560*/  RET.REL.NODEC R10 `(_ZN7cutlass13device_kernelIN5flash19enable_sm80_to_sm89INS1_16FlashAttnBwdSm80INS1_25CollectiveMainloopBwdSm80ILi2ELi2EN4cute5tupleIJNS5_1CILi64EEENS7_ILi128EEES8_EEENS_10bfloat16_tEfNS_4arch4Sm80ELb0ELb1ELb1ELb1ELb0ELb0ELb0ELb0ELi2ELi2ELi4ELi2ELb1EEENS1_21CollectiveEpilogueBwdISA_SB_SD_Li256ELb1ELb0ELi2EEENS1_19SingleTileSchedulerILb1ELb0ELb0ELi128EEEEEEEEEvNT_6ParamsE) ;  /* 0xffff6a900a007950 */ /* 0x000fea0003c3ffff */
        .type           $_ZN7cutlass13device_kernelIN5flash19enable_sm80_to_sm89INS1_16FlashAttnBwdSm80INS1_25CollectiveMainloopBwdSm80ILi2ELi2EN4cute5tupleIJNS5_1CILi64EEENS7_ILi128EEES8_EEENS_10bfloat16_tEfNS_4arch4Sm80ELb0ELb1ELb1ELb1ELb0ELb0ELb0ELb0ELi2ELi2ELi4ELi2ELb1EEENS1_21CollectiveEpilogueBwdISA_SB_SD_Li256ELb1ELb0ELi2EEENS1_19SingleTileSchedulerILb1ELb0ELb0ELi128EEEEEEEEEvNT_6ParamsE$_ZN4cute8gmem_ptrIPKN7cutlass9uint128_tEECI1NS_12iter_adaptorIS4_S5_EEES4_,@function
        .size           $_ZN7cutlass13device_kernelIN5flash19enable_sm80_to_sm89INS1_16FlashAttnBwdSm80INS1_25CollectiveMainloopBwdSm80ILi2ELi2EN4cute5tupleIJNS5_1CILi64EEENS7_ILi128EEES8_EEENS_10bfloat16_tEfNS_4arch4Sm80ELb0ELb1ELb1ELb1ELb0ELb0ELb0ELb0ELi2ELi2ELi4ELi2ELb1EEENS1_21CollectiveEpilogueBwdISA_SB_SD_Li256ELb1ELb0ELi2EEENS1_19SingleTileSchedulerILb1ELb0ELb0ELi128EEEEEEEEEvNT_6ParamsE$_ZN4cute8gmem_ptrIPKN7cutlass9uint128_tEECI1NS_12iter_adaptorIS4_S5_EEES4_,($_ZN7cutlass13device_kernelIN5flash19enable_sm80_to_sm89INS1_16FlashAttnBwdSm80INS1_25CollectiveMainloopBwdSm80ILi2ELi2EN4cute5tupleIJNS5_1CILi64EEENS7_ILi128EEES8_EEENS_10bfloat16_tEfNS_4arch4Sm80ELb0ELb1ELb1ELb1ELb0ELb0ELb0ELb0ELi2ELi2ELi4ELi2ELb1EEENS1_21CollectiveEpilogueBwdISA_SB_SD_Li256ELb1ELb0ELi2EEENS1_19SingleTileSchedulerILb1ELb0ELb0ELi128EEEEEEEEEvNT_6ParamsE$_ZN4cute8gmem_ptrIPKfECI1NS_12iter_adaptorIS2_S3_EEES2_ - $_ZN7cutlass13device_kernelIN5flash19enable_sm80_to_sm89INS1_16FlashAttnBwdSm80INS1_25CollectiveMainloopBwdSm80ILi2ELi2EN4cute5tupleIJNS5_1CILi64EEENS7_ILi128EEES8_EEENS_10bfloat16_tEfNS_4arch4Sm80ELb0ELb1ELb1ELb1ELb0ELb0ELb0ELb0ELi2ELi2ELi4ELi2ELb1EEENS1_21CollectiveEpilogueBwdISA_SB_SD_Li256ELb1ELb0ELi2EEENS1_19SingleTileSchedulerILb1ELb0ELb0ELi128EEEEEEEEEvNT_6ParamsE$_ZN4cute8gmem_ptrIPKN7cutlass9uint128_tEECI1NS_12iter_adaptorIS4_S5_EEES4_)
$_ZN7cutlass13device_kernelIN5flash19enable_sm80_to_sm89INS1_16FlashAttnBwdSm80INS1_25CollectiveMainloopBwdSm80ILi2ELi2EN4cute5tupleIJNS5_1CILi64EEENS7_ILi128EEES8_EEENS_10bfloat16_tEfNS_4arch4Sm80ELb0ELb1ELb1ELb1ELb0ELb0ELb0ELb0ELi2ELi2ELi4ELi2ELb1EEENS1_21CollectiveEpilogueBwdISA_SB_SD_Li256ELb1ELb0ELi2EEENS1_19SingleTileSchedulerILb1ELb0ELb0ELi128EEEEEEEEEvNT_6ParamsE$_ZN4cute8gmem_ptrIPKN7cutlass9uint128_tEECI1NS_12iter_adaptorIS4_S5_EEES4_:
[----:B------:R-:W-:Y:S02]  /*9570*/  MOV R18, 0x9590 ;  /* 0x0000959000127802 */ /* 0x000fe40000000f00 */
[----:B------:R-:W-:Y:S05]  /*9580*/  CALL.REL.NOINC `($_ZN7cutlass13device_kernelIN5flash19enable_sm80_to_sm89INS1_16FlashAttnBwdSm80INS1_25CollectiveMainloopBwdSm80ILi2ELi2EN4cute5tupleIJNS5_1CILi64EEENS7_ILi128EEES8_EEENS_10bfloat16_tEfNS_4arch4Sm80ELb0ELb1ELb1ELb1ELb0ELb0ELb0ELb0ELi2ELi2ELi4ELi2ELb1EEENS1_21CollectiveEpilogueBwdISA_SB_SD_Li256ELb1ELb0ELi2EEENS1_19SingleTileSchedulerILb1ELb0ELb0ELi128EEEEEEEEEvNT_6ParamsE$_ZN4cute12iter_adaptorIPKN7cutlass9uint128_tENS_8gmem_ptrIS4_EEEC2ES4_) ;  /* 0xffffed0000007944 */ /* 0x000fea0003c3ffff */
[----:B-1----:R-:W-:Y:S02]  /*9590*/  MOV R6, R16 ;  /* 0x0000001000067202 */ /* 0x002fe40000000f00 */
[----:B------:R-:W-:-:S04]  /*95a0*/  MOV R7, 0x0 ;  /* 0x0000000000077802 */ /* 0x000fc80000000f00 */
[----:B------:R-:W-:Y:S05]  /*95b0*/  RET.REL.NODEC R6 `(_ZN7cutlass13device_kernelIN5flash19enable_sm80_to_sm89INS1_16FlashAttnBwdSm80INS1_25CollectiveMainloopBwdSm80ILi2ELi2EN4cute5tupleIJNS5_1CILi64EEENS7_ILi128EEES8_EEENS_10bfloat16_tEfNS_4arch4Sm80ELb0ELb1ELb1ELb1ELb0ELb0ELb0ELb0ELi2ELi2ELi4ELi2ELb1EEENS1_21CollectiveEpilogueBwdISA_SB_SD_Li256ELb1ELb0ELi2EEENS1_19SingleTileSchedulerILb1ELb0ELb0ELi128EEEEEEEEEvNT_6ParamsE) ;  /* 0xffff6a4006007950 */ /* 0x000fea0003c3ffff */
        .type           $_ZN7cutlass13device_kernelIN5flash19enable_sm80_to_sm89INS1_16FlashAttnBwdSm80INS1_25CollectiveMainloopBwdSm80ILi2ELi2EN4cute5tupleIJNS5_1CILi64EEENS7_ILi128EEES8_EEENS_10bfloat16_tEfNS_4arch4Sm80ELb0ELb1ELb1ELb1ELb0ELb0ELb0ELb0ELi2ELi2ELi4ELi2ELb1EEENS1_21CollectiveEpilogueBwdISA_SB_SD_Li256ELb1ELb0ELi2EEENS1_19SingleTileSchedulerILb1ELb0ELb0ELi128EEEEEEEEEvNT_6ParamsE$_ZN4cute8gmem_ptrIPKfECI1NS_12iter_adaptorIS2_S3_EEES2_,@function
        .size           $_ZN7cutlass13device_kernelIN5flash19enable_sm80_to_sm89INS1_16FlashAttnBwdSm80INS1_25CollectiveMainloopBwdSm80ILi2ELi2EN4cute5tupleIJNS5_1CILi64EEENS7_ILi128EEES8_EEENS_10bfloat16_tEfNS_4arch4Sm80ELb0ELb1ELb1ELb1ELb0ELb0ELb0ELb0ELi2ELi2ELi4ELi2ELb1EEENS1_21CollectiveEpilogueBwdISA_SB_SD_Li256ELb1ELb0ELi2EEENS1_19SingleTileSchedulerILb1ELb0ELb0ELi128EEEEEEEEEvNT_6ParamsE$_ZN4cute8gmem_ptrIPKfECI1NS_12iter_adaptorIS2_S3_EEES2_,($_ZN7cutlass13device_kernelIN5flash19enable_sm80_to_sm89INS1_16FlashAttnBwdSm80INS1_25CollectiveMainloopBwdSm80ILi2ELi2EN4cute5tupleIJNS5_1CILi64EEENS7_ILi128EEES8_EEENS_10bfloat16_tEfNS_4arch4Sm80ELb0ELb1ELb1ELb1ELb0ELb0ELb0ELb0ELi2ELi2ELi4ELi2ELb1EEENS1_21CollectiveEpilogueBwdISA_SB_SD_Li256ELb1ELb0ELi2EEENS1_19SingleTileSchedulerILb1ELb0ELb0ELi128EEEEEEEEEvNT_6ParamsE$_ZN4cute8smem_ptrIPN7cutlass10bfloat16_tEECI1NS_12iter_adaptorIS3_S4_EEES3_ - $_ZN7cutlass13device_kernelIN5flash19enable_sm80_to_sm89INS1_16FlashAttnBwdSm80INS1_25CollectiveMainloopBwdSm80ILi2ELi2EN4cute5tupleIJNS5_1CILi64EEENS7_ILi128EEES8_EEENS_10bfloat16_tEfNS_4arch4Sm80ELb0ELb1ELb1ELb1ELb0ELb0ELb0ELb0ELi2ELi2ELi4ELi2ELb1EEENS1_21CollectiveEpilogueBwdISA_SB_SD_Li256ELb1ELb0ELi2EEENS1_19SingleTileSchedulerILb1ELb0ELb0ELi128EEEEEEEEEvNT_6ParamsE$_ZN4cute8gmem_ptrIPKfECI1NS_12iter_adaptorIS2_S3_EEES2_)
$_ZN7cutlass13device_kernelIN5flash19enable_sm80_to_sm89INS1_16FlashAttnBwdSm80INS1_25CollectiveMainloopBwdSm80ILi2ELi2EN4cute5tupleIJNS5_1CILi64EEENS7_ILi128EEES8_EEENS_10bfloat16_tEfNS_4arch4Sm80ELb0ELb1ELb1ELb1ELb0ELb0ELb0ELb0ELi2ELi2ELi4ELi2ELb1EEENS1_21CollectiveEpilogueBwdISA_SB_SD_Li256ELb1ELb0ELi2EEENS1_19SingleTileSchedulerILb1ELb0ELb0ELi128EEEEEEEEEvNT_6ParamsE$_ZN4cute8gmem_ptrIPKfECI1NS_12iter_adaptorIS2_S3_EEES2_:
[----:B------:R-:W-:Y:S02]  /*95c0*/  MOV R18, 0x95e0 ;  /* 0x000095e000127802 */ /* 0x000fe40000000f00 */
[----:B------:R-:W-:Y:S05]  /*95d0*/  CALL.REL.NOINC `($_ZN7cutlass13device_kernelIN5flash19enable_sm80_to_sm89INS1_16FlashAttnBwdSm80INS1_25CollectiveMainloopBwdSm80ILi2ELi2EN4cute5tupleIJNS5_1CILi64EEENS7_ILi128EEES8_EEENS_10bfloat16_tEfNS_4arch4Sm80ELb0ELb1ELb1ELb1ELb0ELb0ELb0ELb0ELi2ELi2ELi4ELi2ELb1EEENS1_21CollectiveEpilogueBwdISA_SB_SD_Li256ELb1ELb0ELi2EEENS1_19SingleTileSchedulerILb1ELb0ELb0ELi128EEEEEEEEEvNT_6ParamsE$_ZN4cute12iter_adaptorIPKfNS_8gmem_ptrIS2_EEEC2ES2_) ;  /* 0xffffed0000007944 */ /* 0x000fea0003c3ffff */
[----:B------:R-:W-:-:S04]  /*95e0*/  MOV R17, 0x0 ;  /* 0x0000000000117802 */ /* 0x000fc80000000f00 */
[----:B------:R-:W-:Y:S05]  /*95f0*/  RET.REL.NODEC R16 `(_ZN7cutlass13device_kernelIN5flash19enable_sm80_to_sm89INS1_16FlashAttnBwdSm80INS1_25CollectiveMainloopBwdSm80ILi2ELi2EN4cute5tupleIJNS5_1CILi64EEENS7_ILi128EEES8_EEENS_10bfloat16_tEfNS_4arch4Sm80ELb0ELb1ELb1ELb1ELb0ELb0ELb0ELb0ELi2ELi2ELi4ELi2ELb1EEENS1_21CollectiveEpilogueBwdISA_SB_SD_Li256ELb1ELb0ELi2EEENS1_19SingleTileSchedulerILb1ELb0ELb0ELi128EEEEEEEEEvNT_6ParamsE) ;  /* 0xffff6a0010007950 */ /* 0x000fea0003c3ffff */
        .type           $_ZN7cutlass13device_kernelIN5flash19enable_sm80_to_sm89INS1_16FlashAttnBwdSm80INS1_25CollectiveMainloopBwdSm80ILi2ELi2EN4cute5tupleIJNS5_1CILi64EEENS7_ILi128EEES8_EEENS_10bfloat16_tEfNS_4arch4Sm80ELb0ELb1ELb1ELb1ELb0ELb0ELb0ELb0ELi2ELi2ELi4ELi2ELb1EEENS1_21CollectiveEpilogueBwdISA_SB_SD_Li256ELb1ELb0ELi2EEENS1_19SingleTileSchedulerILb1ELb0ELb0ELi128EEEEEEEEEvNT_6ParamsE$_ZN4cute8smem_ptrIPN7cutlass10bfloat16_tEECI1NS_12iter_adaptorIS3_S4_EEES3_,@function
        .size           $_ZN7cutlass13device_kernelIN5flash19enable_sm80_to_sm89INS1_16FlashAttnBwdSm80INS1_25CollectiveMainloopBwdSm80ILi2ELi2EN4cute5tupleIJNS5_1CILi64EEENS7_ILi128EEES8_EEENS_10bfloat16_tEfNS_4arch4Sm80ELb0ELb1ELb1ELb1ELb0ELb0ELb0ELb0ELi2ELi2ELi4ELi2ELb1EEENS1_21CollectiveEpilogueBwdISA_SB_SD_Li256ELb1ELb0ELi2EEENS1_19SingleTileSchedulerILb1ELb0ELb0ELi128EEEEEEEEEvNT_6ParamsE$_ZN4cute8smem_ptrIPN7cutlass10bfloat16_tEECI1NS_12iter_adaptorIS3_S4_EEES3_,($_ZN7cutlass13device_kernelIN5flash19enable_sm80_to_sm89INS1_16FlashAttnBwdSm80INS1_25CollectiveMainloopBwdSm80ILi2ELi2EN4cute5tupleIJNS5_1CILi64EEENS7_ILi128EEES8_EEENS_10bfloat16_tEfNS_4arch4Sm80ELb0ELb1ELb1ELb1ELb0ELb0ELb0ELb0ELi2ELi2ELi4ELi2ELb1EEENS1_21CollectiveEpilogueBwdISA_SB_SD_Li256ELb1ELb0ELi2EEENS1_19SingleTileSchedulerILb1ELb0ELb0ELi128EEEEEEEEEvNT_6ParamsE$_ZN4cute8smem_ptrIPN7cutlass9uint128_tEECI1NS_12iter_adaptorIS3_S4_EEES3_ - $_ZN7cutlass13device_kernelIN5flash19enable_sm80_to_sm89INS1_16FlashAttnBwdSm80INS1_25CollectiveMainloopBwdSm80ILi2ELi2EN4cute5tupleIJNS5_1CILi64EEENS7_ILi128EEES8_EEENS_10bfloat16_tEfNS_4arch4Sm80ELb0ELb1ELb1ELb1ELb0ELb0ELb0ELb0ELi2ELi2ELi4ELi2ELb1EEENS1_21CollectiveEpilogueBwdISA_SB_SD_Li256ELb1ELb0ELi2EEENS1_19SingleTileSchedulerILb1ELb0ELb0ELi128EEEEEEEEEvNT_6ParamsE$_ZN4cute8smem_ptrIPN7cutlass10bfloat16_tEECI1NS_12iter_adaptorIS3_S4_EEES3_)
$_ZN7cutlass13device_kernelIN5flash19enable_sm80_to_sm89INS1_16FlashAttnBwdSm80INS1_25CollectiveMainloopBwdSm80ILi2ELi2EN4cute5tupleIJNS5_1CILi64EEENS7_ILi128EEES8_EEENS_10bfloat16_tEfNS_4arch4Sm80ELb0ELb1ELb1ELb1ELb0ELb0ELb0ELb0ELi2ELi2ELi4ELi2ELb1EEENS1_21CollectiveEpilogueBwdISA_SB_SD_Li256ELb1ELb0ELi2EEENS1_19SingleTileSchedulerILb1ELb0ELb0ELi128EEEEEEEEEvNT_6ParamsE$_ZN4cute8smem_ptrIPN7cutlass10bfloat16_tEECI1NS_12iter_adaptorIS3_S4_EEES3_:
[----:B------:R-:W-:Y:S02]  /*9600*/  MOV R18, 0x9620 ;  /* 0x0000962000127802 */ /* 0x000fe40000000f00 */
[----:B------:R-:W-:Y:S05]  /*9610*/  CALL.REL.NOINC `($_ZN7cutlass13device_kernelIN5flash19enable_sm80_to_sm89INS1_16FlashAttnBwdSm80INS1_25CollectiveMainloopBwdSm80ILi2ELi2EN4cute5tupleIJNS5_1CILi64EEENS7_ILi128EEES8_EEENS_10bfloat16_tEfNS_4arch4Sm80ELb0ELb1ELb1ELb1ELb0ELb0ELb0ELb0ELi2ELi2ELi4ELi2ELb1EEENS1_21CollectiveEpilogueBwdISA_SB_SD_Li256ELb1ELb0ELi2EEENS1_19SingleTileSchedulerILb1ELb0ELb0ELi128EEEEEEEEEvNT_6ParamsE$_ZN4cute12iter_adaptorIPN7cutlass10bfloat16_tENS_8smem_ptrIS3_EEEC2ES3_) ;  /* 0xffffed0000007944 */ /* 0x000fea0003c3ffff */
[----:B-1----:R-:W-:Y:S02]  /*9620*/  MOV R6, R16 ;  /* 0x0000001000067202 */ /* 0x002fe40000000f00 */
[----:B------:R-:W-:-:S04]  /*9630*/  MOV R7, 0x0 ;  /* 0x0000000000077802 */ /* 0x000fc80000000f00 */
[----:B------:R-:W-:Y:S05]  /*9640*/  RET.REL.NODEC R6 `(_ZN7cutlass13device_kernelIN5flash19enable_sm80_to_sm89INS1_16FlashAttnBwdSm80INS1_25CollectiveMainloopBwdSm80ILi2ELi2EN4cute5tupleIJNS5_1CILi64EEENS7_ILi128EEES8_EEENS_10bfloat16_tEfNS_4arch4Sm80ELb0ELb1ELb1ELb1ELb0ELb0ELb0ELb0ELi2ELi2ELi4ELi2ELb1EEENS1_21CollectiveEpilogueBwdISA_SB_SD_Li256ELb1ELb0ELi2EEENS1_19SingleTileSchedulerILb1ELb0ELb0ELi128EEEEEEEEEvNT_6ParamsE) ;  /* 0xffff69b006007950 */ /* 0x000fea0003c3ffff */
        .type           $_ZN7cutlass13device_kernelIN5flash19enable_sm80_to_sm89INS1_16FlashAttnBwdSm80INS1_25CollectiveMainloopBwdSm80ILi2ELi2EN4cute5tupleIJNS5_1CILi64EEENS7_ILi128EEES8_EEENS_10bfloat16_tEfNS_4arch4Sm80ELb0ELb1ELb1ELb1ELb0ELb0ELb0ELb0ELi2ELi2ELi4ELi2ELb1EEENS1_21CollectiveEpilogueBwdISA_SB_SD_Li256ELb1ELb0ELi2EEENS1_19SingleTileSchedulerILb1ELb0ELb0ELi128EEEEEEEEEvNT_6ParamsE$_ZN4cute8smem_ptrIPN7cutlass9uint128_tEECI1NS_12iter_adaptorIS3_S4_EEES3_,@function
        .size           $_ZN7cutlass13device_kernelIN5flash19enable_sm80_to_sm89INS1_16FlashAttnBwdSm80INS1_25CollectiveMainloopBwdSm80ILi2ELi2EN4cute5tupleIJNS5_1CILi64EEENS7_ILi128EEES8_EEENS_10bfloat16_tEfNS_4arch4Sm80ELb0ELb1ELb1ELb1ELb0ELb0ELb0ELb0ELi2ELi2ELi4ELi2ELb1EEENS1_21CollectiveEpilogueBwdISA_SB_SD_Li256ELb1ELb0ELi2EEENS1_19SingleTileSchedulerILb1ELb0ELb0ELi128EEEEEEEEEvNT_6ParamsE$_ZN4cute8smem_ptrIPN7cutlass9uint128_tEECI1NS_12iter_adaptorIS3_S4_EEES3_,($_ZN7cutlass13device_kernelIN5flash19enable_sm80_to_sm89INS1_16FlashAttnBwdSm80INS1_25CollectiveMainloopBwdSm80ILi2ELi2EN4cute5tupleIJNS5_1CILi64EEENS7_ILi128EEES8_EEENS_10bfloat16_tEfNS_4arch4Sm80ELb0ELb1ELb1ELb1ELb0ELb0ELb0ELb0ELi2ELi2ELi4ELi2ELb1EEENS1_21CollectiveEpilogueBwdISA_SB_SD_Li256ELb1ELb0ELi2EEENS1_19SingleTileSchedulerILb1ELb0ELb0ELi128EEEEEEEEEvNT_6ParamsE$_ZN4cute8smem_ptrIPfECI1NS_12iter_adaptorIS1_S2_EEES1_ - $_ZN7cutlass13device_kernelIN5flash19enable_sm80_to_sm89INS1_16FlashAttnBwdSm80INS1_25CollectiveMainloopBwdSm80ILi2ELi2EN4cute5tupleIJNS5_1CILi64EEENS7_ILi128EEES8_EEENS_10bfloat16_tEfNS_4arch4Sm80ELb0ELb1ELb1ELb1ELb0ELb0ELb0ELb0ELi2ELi2ELi4ELi2ELb1EEENS1_21CollectiveEpilogueBwdISA_SB_SD_Li256ELb1ELb0ELi2EEENS1_19SingleTileSchedulerILb1ELb0ELb0ELi128EEEEEEEEEvNT_6ParamsE$_ZN4cute8smem_ptrIPN7cutlass9uint128_tEECI1NS_12iter_adaptorIS3_S4_EEES3_)
$_ZN7cutlass13device_kernelIN5flash19enable_sm80_to_sm89INS1_16FlashAttnBwdSm80INS1_25CollectiveMainloopBwdSm80ILi2ELi2EN4cute5tupleIJNS5_1CILi64EEENS7_ILi128EEES8_EEENS_10bfloat16_tEfNS_4arch4Sm80ELb0ELb1ELb1ELb1ELb0ELb0ELb0ELb0ELi2ELi2ELi4ELi2ELb1EEENS1_21CollectiveEpilogueBwdISA_SB_SD_Li256ELb1ELb0ELi2EEENS1_19SingleTileSchedulerILb1ELb0ELb0ELi128EEEEEEEEEvNT_6ParamsE$_ZN4cute8smem_ptrIPN7cutlass9uint128_tEECI1NS_12iter_adaptorIS3_S4_EEES3_:
[----:B------:R-:W-:Y:S02]  /*9650*/  MOV R16, 0x9670 ;  /* 0x0000967000107802 */ /* 0x000fe40000000f00 */
[----:B------:R-:W-:Y:S05]  /*9660*/  CALL.REL.NOINC `($_ZN7cutlass13device_kernelIN5flash19enable_sm80_to_sm89INS1_16FlashAttnBwdSm80INS1_25CollectiveMainloopBwdSm80ILi2ELi2EN4cute5tupleIJNS5_1CILi64EEENS7_ILi128EEES8_EEENS_10bfloat16_tEfNS_4arch4Sm80ELb0ELb1ELb1ELb1ELb0ELb0ELb0ELb0ELi2ELi2ELi4ELi2ELb1EEENS1_21CollectiveEpilogueBwdISA_SB_SD_Li256ELb1ELb0ELi2EEENS1_19SingleTileSchedulerILb1ELb0ELb0ELi128EEEEEEEEEvNT_6ParamsE$_ZN4cute12iter_adaptorIPN7cutlass9uint128_tENS_8smem_ptrIS3_EEEC2ES3_) ;  /* 0xffffed0000007944 */ /* 0x000fea0003c3ffff */
[----:B------:R-:W-:-:S04]  /*9670*/  MOV R11, 0x0 ;  /* 0x00000000000b7802 */ /* 0x000fc80000000f00 */
[----:B------:R-:W-:Y:S05]  /*9680*/  RET.REL.NODEC R10 `(_ZN7cutlass13device_kernelIN5flash19enable_sm80_to_sm89INS1_16FlashAttnBwdSm80INS1_25CollectiveMainloopBwdSm80ILi2ELi2EN4cute5tupleIJNS5_1CILi64EEENS7_ILi128EEES8_EEENS_10bfloat16_tEfNS_4arch4Sm80ELb0ELb1ELb1ELb1ELb0ELb0ELb0ELb0ELi2ELi2ELi4ELi2ELb1EEENS1_21CollectiveEpilogueBwdISA_SB_SD_Li256ELb1ELb0ELi2EEENS1_19SingleTileSchedulerILb1ELb0ELb0ELi128EEEEEEEEEvNT_6ParamsE) ;  /* 0xffff69700a007950 */ /* 0x000fea0003c3ffff */
        .type           $_ZN7cutlass13device_kernelIN5flash19enable_sm80_to_sm89INS1_16FlashAttnBwdSm80INS1_25CollectiveMainloopBwdSm80ILi2ELi2EN4cute5tupleIJNS5_1CILi64EEENS7_ILi128EEES8_EEENS_10bfloat16_tEfNS_4arch4Sm80ELb0ELb1ELb1ELb1ELb0ELb0ELb0ELb0ELi2ELi2ELi4ELi2ELb1EEENS1_21CollectiveEpilogueBwdISA_SB_SD_Li256ELb1ELb0ELi2EEENS1_19SingleTileSchedulerILb1ELb0ELb0ELi128EEEEEEEEEvNT_6ParamsE$_ZN4cute8smem_ptrIPfECI1NS_12iter_adaptorIS1_S2_EEES1_,@function
        .size           $_ZN7cutlass13device_kernelIN5flash19enable_sm80_to_sm89INS1_16FlashAttnBwdSm80INS1_25CollectiveMainloopBwdSm80ILi2ELi2EN4cute5tupleIJNS5_1CILi64EEENS7_ILi128EEES8_EEENS_10bfloat16_tEfNS_4arch4Sm80ELb0ELb1ELb1ELb1ELb0ELb0ELb0ELb0ELi2ELi2ELi4ELi2ELb1EEENS1_21CollectiveEpilogueBwdISA_SB_SD_Li256ELb1ELb0ELi2EEENS1_19SingleTileSchedulerILb1ELb0ELb0ELi128EEEEEEEEEvNT_6ParamsE$_ZN4cute8smem_ptrIPfECI1NS_12iter_adaptorIS1_S2_EEES1_,($_ZN7cutlass13device_kernelIN5flash19enable_sm80_to_sm89INS1_16FlashAttnBwdSm80INS1_25CollectiveMainloopBwdSm80ILi2ELi2EN4cute5tupleIJNS5_1CILi64EEENS7_ILi128EEES8_EEENS_10bfloat16_tEfNS_4arch4Sm80ELb0ELb1ELb1ELb1ELb0ELb0ELb0ELb0ELi2ELi2ELi4ELi2ELb1EEENS1_21CollectiveEpilogueBwdISA_SB_SD_Li256ELb1ELb0ELi2EEENS1_19SingleTileSchedulerILb1ELb0ELb0ELi128EEEEEEEEEvNT_6ParamsE$_ZN73_INTERNAL_24fd9406_37_flash_bwd_hdim64_bf16_softcap_sm80_cu_8e232a79_330724__cvta_generic_to_sharedEPKv - $_ZN7cutlass13device_kernelIN5flash19enable_sm80_to_sm89INS1_16FlashAttnBwdSm80INS1_25CollectiveMainloopBwdSm80ILi2ELi2EN4cute5tupleIJNS5_1CILi64EEENS7_ILi128EEES8_EEENS_10bfloat16_tEfNS_4arch4Sm80ELb0ELb1ELb1ELb1ELb0ELb0ELb0ELb0ELi2ELi2ELi4ELi2ELb1EEENS1_21CollectiveEpilogueBwdISA_SB_SD_Li256ELb1ELb0ELi2EEENS1_19SingleTileSchedulerILb1ELb0ELb0ELi128EEEEEEEEEvNT_6ParamsE$_ZN4cute8smem_ptrIPfECI1NS_12iter_adaptorIS1_S2_EEES1_)
$_ZN7cutlass13device_kernelIN5flash19enable_sm80_to_sm89INS1_16FlashAttnBwdSm80INS1_25CollectiveMainloopBwdSm80ILi2ELi2EN4cute5tupleIJNS5_1CILi64EEENS7_ILi128EEES8_EEENS_10bfloat16_tEfNS_4arch4Sm80ELb0ELb1ELb1ELb1ELb0ELb0ELb0ELb0ELi2ELi2ELi4ELi2ELb1EEENS1_21CollectiveEpilogueBwdISA_SB_SD_Li256ELb1ELb0ELi2EEENS1_19SingleTileSchedulerILb1ELb0ELb0ELi128EEEEEEEEEvNT_6ParamsE$_ZN4cute8smem_ptrIPfECI1NS_12iter_adaptorIS1_S2_EEES1_:
[----:B------:R-:W-:Y:S02]  /*9690*/  MOV R18, 0x96b0 ;  /* 0x000096b000127802 */ /* 0x000fe40000000f00 */
[----:B------:R-:W-:Y:S05]  /*96a0*/  CALL.REL.NOINC `($_ZN7cutlass13device_kernelIN5flash19enable_sm80_to_sm89INS1_16FlashAttnBwdSm80INS1_25CollectiveMainloopBwdSm80ILi2ELi2EN4cute5tupleIJNS5_1CILi64EEENS7_ILi128EEES8_EEENS_10bfloat16_tEfNS_4arch4Sm80ELb0ELb1ELb1ELb1ELb0ELb0ELb0ELb0ELi2ELi2ELi4ELi2ELb1EEENS1_21CollectiveEpilogueBwdISA_SB_SD_Li256ELb1ELb0ELi2EEENS1_19SingleTileSchedulerILb1ELb0ELb0ELi128EEEEEEEEEvNT_6ParamsE$_ZN4cute12iter_adaptorIPfNS_8smem_ptrIS1_EEEC2ES1_) ;  /* 0xffffed1000007944 */ /* 0x000fea0003c3ffff */
[----:B------:R-:W-:-:S04]  /*96b0*/  MOV R17, 0x0 ;  /* 0x0000000000117802 */ /* 0x000fc80000000f00 */
[----:B------:R-:W-:Y:S05]  /*96c0*/  RET.REL.NODEC R16 `(_ZN7cutlass13device_kernelIN5flash19enable_sm80_to_sm89INS1_16FlashAttnBwdSm80INS1_25CollectiveMainloopBwdSm80ILi2ELi2EN4cute5tupleIJNS5_1CILi64EEENS7_ILi128EEES8_EEENS_10bfloat16_tEfNS_4arch4Sm80ELb0ELb1ELb1ELb1ELb0ELb0ELb0ELb0ELi2ELi2ELi4ELi2ELb1EEENS1_21CollectiveEpilogueBwdISA_SB_SD_Li256ELb1ELb0ELi2EEENS1_19SingleTileSchedulerILb1ELb0ELb0ELi128EEEEEEEEEvNT_6ParamsE) ;  /* 0xffff693010007950 */ /* 0x000fea0003c3ffff */
        .type           $_ZN7cutlass13device_kernelIN5flash19enable_sm80_to_sm89INS1_16FlashAttnBwdSm80INS1_25CollectiveMainloopBwdSm80ILi2ELi2EN4cute5tupleIJNS5_1CILi64EEENS7_ILi128EEES8_EEENS_10bfloat16_tEfNS_4arch4Sm80ELb0ELb1ELb1ELb1ELb0ELb0ELb0ELb0ELi2ELi2ELi4ELi2ELb1EEENS1_21CollectiveEpilogueBwdISA_SB_SD_Li256ELb1ELb0ELi2EEENS1_19SingleTileSchedulerILb1ELb0ELb0ELi128EEEEEEEEEvNT_6ParamsE$_ZN73_INTERNAL_24fd9406_37_flash_bwd_hdim64_bf16_softcap_sm80_cu_8e232a79_330724__cvta_generic_to_sharedEPKv,@function
        .size           $_ZN7cutlass13device_kernelIN5flash19enable_sm80_to_sm89INS1_16FlashAttnBwdSm80INS1_25CollectiveMainloopBwdSm80ILi2ELi2EN4cute5tupleIJNS5_1CILi64EEENS7_ILi128EEES8_EEENS_10bfloat16_tEfNS_4arch4Sm80ELb0ELb1ELb1ELb1ELb0ELb0ELb0ELb0ELi2ELi2ELi4ELi2ELb1EEENS1_21CollectiveEpilogueBwdISA_SB_SD_Li256ELb1ELb0ELi2EEENS1_19SingleTileSchedulerILb1ELb0ELb0ELi128EEEEEEEEEvNT_6ParamsE$_ZN73_INTERNAL_24fd9406_37_flash_bwd_hdim64_bf16_softcap_sm80_cu_8e232a79_330724__cvta_generic_to_sharedEPKv,($_ZN7cutlass13device_kernelIN5flash19enable_sm80_to_sm89INS1_16FlashAttnBwdSm80INS1_25CollectiveMainloopBwdSm80ILi2ELi2EN4cute5tupleIJNS5_1CILi64EEENS7_ILi128EEES8_EEENS_10bfloat16_tEfNS_4arch4Sm80ELb0ELb1ELb1ELb1ELb0ELb0ELb0ELb0ELi2ELi2ELi4ELi2ELb1EEENS1_21CollectiveEpilogueBwdISA_SB_SD_Li256ELb1ELb0ELi2EEENS1_19SingleTileSchedulerILb1ELb0ELb0ELi128EEEEEEEEEvNT_6ParamsE$_ZZN4cute12filter_tupleINS_5tupleIJNS_10UnderscoreES2_S2_iEEENS1_IJNS1_IJNS_1CILi1EEENS4_ILi0EEEEEElS6_lEEEZNS_5sliceIS3_S8_EEDaRKT_RKT0_EUlRKT_RKT0_E_EEDaSC_SF_OT1_ENKUlDpSI_E_clIJNS1_IJS7_EEENS1_IJlEEENS1_IJS6_EEENS1_IJEEEEEEDaSP_ - $_ZN7cutlass13device_kernelIN5flash19enable_sm80_to_sm89INS1_16FlashAttnBwdSm80INS1_25CollectiveMainloopBwdSm80ILi2ELi2EN4cute5tupleIJNS5_1CILi64EEENS7_ILi128EEES8_EEENS_10bfloat16_tEfNS_4arch4Sm80ELb0ELb1ELb1ELb1ELb0ELb0ELb0ELb0ELi2ELi2ELi4ELi2ELb1EEENS1_21CollectiveEpilogueBwdISA_SB_SD_Li256ELb1ELb0ELi2EEENS1_19SingleTileSchedulerILb1ELb0ELb0ELi128EEEEEEEEEvNT_6ParamsE$_ZN73_INTERNAL_24fd9406_37_flash_bwd_hdim64_bf16_softcap_sm80_cu_8e232a79_330724__cvta_generic_to_sharedEPKv)
$_ZN7cutlass13device_kernelIN5flash19enable_sm80_to_sm89INS1_16FlashAttnBwdSm80INS1_25CollectiveMainloopBwdSm80ILi2ELi2EN4cute5tupleIJNS5_1CILi64EEENS7_ILi128EEES8_EEENS_10bfloat16_tEfNS_4arch4Sm80ELb0ELb1ELb1ELb1ELb0ELb0ELb0ELb0ELi2ELi2ELi4ELi2ELb1EEENS1_21CollectiveEpilogueBwdISA_SB_SD_Li256ELb1ELb0ELi2EEENS1_19SingleTileSchedulerILb1ELb0ELb0ELi128EEEEEEEEEvNT_6ParamsE$_ZN73_INTERNAL_24fd9406_37_flash_bwd_hdim64_bf16_softcap_sm80_cu_8e232a79_330724__cvta_generic_to_sharedEPKv:
[----:B------:R-:W-:Y:S02]  /*96d0*/  MOV R9, 0x0 ;  /* 0x0000000000097802 */ /* 0x000fe40000000f00 */
[----:B------:R-:W-:Y:S02]  /*96e0*/  IADD3 R6, R6, -c[0x0][0x18], RZ ;  /* 0x8000060006067a10 */ /* 0x000fe40007ffe0ff */
[----:B------:R-:W-:Y:S05]  /*96f0*/  RET.REL.NODEC R8 `(_ZN7cutlass13device_kernelIN5flash19enable_sm80_to_sm89INS1_16FlashAttnBwdSm80INS1_25CollectiveMainloopBwdSm80ILi2ELi2EN4cute5tupleIJNS5_1CILi64EEENS7_ILi128EEES8_EEENS_10bfloat16_tEfNS_4arch4Sm80ELb0ELb1ELb1ELb1ELb0ELb0ELb0ELb0ELi2ELi2ELi4ELi2ELb1EEENS1_21CollectiveEpilogueBwdISA_SB_SD_Li256ELb1ELb0ELi2EEENS1_19SingleTileSchedulerILb1ELb0ELb0ELi128EEEEEEEEEvNT_6ParamsE) ;  /* 0xffff690008007950 */ /* 0x000fea0003c3ffff */
        .type           $_ZN7cutlass13device_kernelIN5flash19enable_sm80_to_sm89INS1_16FlashAttnBwdSm80INS1_25CollectiveMainloopBwdSm80ILi2ELi2EN4cute5tupleIJNS5_1CILi64EEENS7_ILi128EEES8_EEENS_10bfloat16_tEfNS_4arch4Sm80ELb0ELb1ELb1ELb1ELb0ELb0ELb0ELb0ELi2ELi2ELi4ELi2ELb1EEENS1_21CollectiveEpilogueBwdISA_SB_SD_Li256ELb1ELb0ELi2EEENS1_19SingleTileSchedulerILb1ELb0ELb0ELi128EEEEEEEEEvNT_6ParamsE$_ZZN4cute12filter_tupleINS_5tupleIJNS_10UnderscoreES2_S2_iEEENS1_IJNS1_IJNS_1CILi1EEENS4_ILi0EEEEEElS6_lEEEZNS_5sliceIS3_S8_EEDaRKT_RKT0_EUlRKT_RKT0_E_EEDaSC_SF_OT1_ENKUlDpSI_E_clIJNS1_IJS7_EEENS1_IJlEEENS1_IJS6_EEENS1_IJEEEEEEDaSP_,@function
        .size           $_ZN7cutlass13device_kernelIN5flash19enable_sm80_to_sm89INS1_16FlashAttnBwdSm80INS1_25CollectiveMainloopBwdSm80ILi2ELi2EN4cute5tupleIJNS5_1CILi64EEENS7_ILi128EEES8_EEENS_10bfloat16_tEfNS_4arch4Sm80ELb0ELb1ELb1ELb1ELb0ELb0ELb0ELb0ELi2ELi2ELi4ELi2ELb1EEENS1_21CollectiveEpilogueBwdISA_SB_SD_Li256ELb1ELb0ELi2EEENS1_19SingleTileSchedulerILb1ELb0ELb0ELi128EEEEEEEEEvNT_6ParamsE$_ZZN4cute12filter_tupleINS_5tupleIJNS_10UnderscoreES2_S2_iEEENS1_IJNS1_IJNS_1CILi1EEENS4_ILi0EEEEEElS6_lEEEZNS_5sliceIS3_S8_EEDaRKT_RKT0_EUlRKT_RKT0_E_EEDaSC_SF_OT1_ENKUlDpSI_E_clIJNS1_IJS7_EEENS1_IJlEEENS1_IJS6_EEENS1_IJEEEEEEDaSP_,($_ZN7cutlass13device_kernelIN5flash19enable_sm80_to_sm89INS1_16FlashAttnBwdSm80INS1_25CollectiveMainloopBwdSm80ILi2ELi2EN4cute5tupleIJNS5_1CILi64EEENS7_ILi128EEES8_EEENS_10bfloat16_tEfNS_4arch4Sm80ELb0ELb1ELb1ELb1ELb0ELb0ELb0ELb0ELi2ELi2ELi4ELi2ELb1EEENS1_21CollectiveEpilogueBwdISA_SB_SD_Li256ELb1ELb0ELi2EEENS1_19SingleTileSchedulerILb1ELb0ELb0ELi128EEEEEEEEEvNT_6ParamsE$_ZZN4cute14transform_leafINS_15ArithmeticTupleIJNS1_IJiiEEEiiiEEENS_8identityEEEDaRKT_OT0_ENKUlRKT_E_clIS2_EEDaSC_ - $_ZN7cutlass13device_kernelIN5flash19enable_sm80_to_sm89INS1_16FlashAttnBwdSm80INS1_25CollectiveMainloopBwdSm80ILi2ELi2EN4cute5tupleIJNS5_1CILi64EEENS7_ILi128EEES8_EEENS_10bfloat16_tEfNS_4arch4Sm80ELb0ELb1ELb1ELb1ELb0ELb0ELb0ELb0ELi2ELi2ELi4ELi2ELb1EEENS1_21CollectiveEpilogueBwdISA_SB_SD_Li256ELb1ELb0ELi2EEENS1_19SingleTileSchedulerILb1ELb0ELb0ELi128EEEEEEEEEvNT_6ParamsE$_ZZN4cute12filter_tupleINS_5tupleIJNS_10UnderscoreES2_S2_iEEENS1_IJNS1_IJNS_1CILi1EEENS4_ILi0EEEEEElS6_lEEEZNS_5sliceIS3_S8_EEDaRKT_RKT0_EUlRKT_RKT0_E_EEDaSC_SF_OT1_ENKUlDpSI_E_clIJNS1_IJS7_EEENS1_IJlEEENS1_IJS6_EEENS1_IJEEEEEEDaSP_)
$_ZN7cutlass13device_kernelIN5flash19enable_sm80_to_sm89INS1_16FlashAttnBwdSm80INS1_25CollectiveMainloopBwdSm80ILi2ELi2EN4cute5tupleIJNS5_1CILi64EEENS7_ILi128EEES8_EEENS_10bfloat16_tEfNS_4arch4Sm80ELb0ELb1ELb1ELb1ELb0ELb0ELb0ELb0ELi2ELi2ELi4ELi2ELb1EEENS1_21CollectiveEpilogueBwdISA_SB_SD_Li256ELb1ELb0ELi2EEENS1_19SingleTileSchedulerILb1ELb0ELb0ELi128EEEEEEEEEvNT_6ParamsE$_ZZN4cute12filter_tupleINS_5tupleIJNS_10UnderscoreES2_S2_iEEENS1_IJNS1_IJNS_1CILi1EEENS4_ILi0EEEEEElS6_lEEEZNS_5sliceIS3_S8_EEDaRKT_RKT0_EUlRKT_RKT0_E_EEDaSC_SF_OT1_ENKUlDpSI_E_clIJNS1_IJS7_EEENS1_IJlEEENS1_IJS6_EEENS1_IJEEEEEEDaSP_:
[----:B------:R-:W-:Y:S02]  /*9700*/  IADD3 R7, R1, 0x188, RZ ;  /* 0x0000018801077810 */ /* 0x000fe40007ffe0ff */
[----:B------:R-:W-:Y:S02]  /*9710*/  MOV R10, 0x9740 ;  /* 0x00009740000a7802 */ /* 0x000fe40000000f00 */
[----:B------:R-:W-:Y:S02]  /*9720*/  IADD3 R7, R7, c[0x0][0x20], RZ ;  /* 0x0000080007077a10 */ /* 0x000fe40007ffe0ff */
[----:B------:R-:W-:Y:S05]  /*9730*/  CALL.REL.NOINC `($_ZN7cutlass13device_kernelIN5flash19enable_sm80_to_sm89INS1_16FlashAttnBwdSm80INS1_25CollectiveMainloopBwdSm80ILi2ELi2EN4cute5tupleIJNS5_1CILi64EEENS7_ILi128EEES8_EEENS_10bfloat16_tEfNS_4arch4Sm80ELb0ELb1ELb1ELb1ELb0ELb0ELb0ELb0ELi2ELi2ELi4ELi2ELb1EEENS1_21CollectiveEpilogueBwdISA_SB_SD_Li256ELb1ELb0ELi2EEENS1_19SingleTileSchedulerILb1ELb0ELb0ELi128EEEEEEEEEvNT_6ParamsE$_ZN4cute3eso3ESOILb1ELb0EJNS_5tupleIJNS_1CILi1EEENS3_ILi0EEEEEElS5_EEC2ERKS6_RKlRKS5_) ;  /* 0xfffff66000007944 */ /* 0x000fea0003c3ffff */
[----:B-1----:R1:W5:Y:S01]  /*9740*/  LDL.64 R6, [R1+0x188] ;  /* 0x0001880001067983 */ /* 0x0023620000100a00 */
[----:B------:R-:W-:-:S04]  /*9750*/  MOV R9, 0x0 ;  /* 0x0000000000097802 */ /* 0x000fc80000000f00 */
[----:B------:R-:W-:Y:S05]  /*9760*/  RET.REL.NODEC R8 `(_ZN7cutlass13device_kernelIN5flash19enable_sm80_to_sm89INS1_16FlashAttnBwdSm80INS1_25CollectiveMainloopBwdSm80ILi2ELi2EN4cute5tupleIJNS5_1CILi64EEENS7_ILi128EEES8_EEENS_10bfloat16_tEfNS_4arch4Sm80ELb0ELb1ELb1ELb1ELb0ELb0ELb0ELb0ELi2ELi2ELi4ELi2ELb1EEENS1_21CollectiveEpilogueBwdISA_SB_SD_Li256ELb1ELb0ELi2EEENS1_19SingleTileSchedulerILb1ELb0ELb0ELi128EEEEEEEEEvNT_6ParamsE) ;  /* 0xffff689008007950 */ /* 0x000fea0003c3ffff */
        .type           $_ZN7cutlass13device_kernelIN5flash19enable_sm80_to_sm89INS1_16FlashAttnBwdSm80INS1_25CollectiveMainloopBwdSm80ILi2ELi2EN4cute5tupleIJNS5_1CILi64EEENS7_ILi128EEES8_EEENS_10bfloat16_tEfNS_4arch4Sm80ELb0ELb1ELb1ELb1ELb0ELb0ELb0ELb0ELi2ELi2ELi4ELi2ELb1EEENS1_21CollectiveEpilogueBwdISA_SB_SD_Li256ELb1ELb0ELi2EEENS1_19SingleTileSchedulerILb1ELb0ELb0ELi128EEEEEEEEEvNT_6ParamsE$_ZZN4cute14transform_leafINS_15ArithmeticTupleIJNS1_IJiiEEEiiiEEENS_8identityEEEDaRKT_OT0_ENKUlRKT_E_clIS2_EEDaSC_,@function
        .size           $_ZN7cutlass13device_kernelIN5flash19enable_sm80_to_sm89INS1_16FlashAttnBwdSm80INS1_25CollectiveMainloopBwdSm80ILi2ELi2EN4cute5tupleIJNS5_1CILi64EEENS7_ILi128EEES8_EEENS_10bfloat16_tEfNS_4arch4Sm80ELb0ELb1ELb1ELb1ELb0ELb0ELb0ELb0ELi2ELi2ELi4ELi2ELb1EEENS1_21CollectiveEpilogueBwdISA_SB_SD_Li256ELb1ELb0ELi2EEENS1_19SingleTileSchedulerILb1ELb0ELb0ELi128EEEEEEEEEvNT_6ParamsE$_ZZN4cute14transform_leafINS_15ArithmeticTupleIJNS1_IJiiEEEiiiEEENS_8identityEEEDaRKT_OT0_ENKUlRKT_E_clIS2_EEDaSC_,($_ZN7cutlass13device_kernelIN5flash19enable_sm80_to_sm89INS1_16FlashAttnBwdSm80INS1_25CollectiveMainloopBwdSm80ILi2ELi2EN4cute5tupleIJNS5_1CILi64EEENS7_ILi128EEES8_EEENS_10bfloat16_tEfNS_4arch4Sm80ELb0ELb1ELb1ELb1ELb0ELb0ELb0ELb0ELi2ELi2ELi4ELi2ELb1EEENS1_21CollectiveEpilogueBwdISA_SB_SD_Li256ELb1ELb0ELi2EEENS1_19SingleTileSchedulerILb1ELb0ELb0ELi128EEEEEEEEEvNT_6ParamsE$_ZZN4cute14transform_leafINS_15ArithmeticTupleIJNS1_IJiiEEEiiiEEENS_8identityEEEDaRKT_OT0_ENKUlRKT_E_clIiEEDaSC_ - $_ZN7cutlass13device_kernelIN5flash19enable_sm80_to_sm89INS1_16FlashAttnBwdSm80INS1_25CollectiveMainloopBwdSm80ILi2ELi2EN4cute5tupleIJNS5_1CILi64EEENS7_ILi128EEES8_EEENS_10bfloat16_tEfNS_4arch4Sm80ELb0ELb1ELb1ELb1ELb0ELb0ELb0ELb0ELi2ELi2ELi4ELi2ELb1EEENS1_21CollectiveEpilogueBwdISA_SB_SD_Li256ELb1ELb0ELi2EEENS1_19SingleTileSchedulerILb1ELb0ELb0ELi128EEEEEEEEEvNT_6ParamsE$_ZZN4cute14transform_leafINS_15ArithmeticTupleIJNS1_IJiiEEEiiiEEENS_8identityEEEDaRKT_OT0_ENKUlRKT_E_clIS2_EEDaSC_)
$_ZN7cutlass13device_kernelIN5flash19enable_sm80_to_sm89INS1_16FlashAttnBwdSm80INS1_25CollectiveMainloopBwdSm80ILi2ELi2EN4cute5tupleIJNS5_1CILi64EEENS7_ILi128EEES8_EEENS_10bfloat16_tEfNS_4arch4Sm80ELb0ELb1ELb1ELb1ELb0ELb0ELb0ELb0ELi2ELi2ELi4ELi2ELb1EEENS1_21CollectiveEpilogueBwdISA_SB_SD_Li256ELb1ELb0ELi2EEENS1_19SingleTileSchedulerILb1ELb0ELb0ELi128EEEEEEEEEvNT_6ParamsE$_ZZN4cute14transform_leafINS_15ArithmeticTupleIJNS1_IJiiEEEiiiEEENS_8identityEEEDaRKT_OT0_ENKUlRKT_E_clIS2_EEDaSC_:
[----:B------:R-:W-:-:S05]  /*9770*/  IADD3 R9, R13, -c[0x0][0x20], RZ ;  /* 0x800008000d097a10 */ /* 0x000fca0007ffe0ff */
[----:B------:R1:W5:Y:S01]  /*9780*/  LDL R7, [R9] ;  /* 0x0000000009077983 */ /* 0x0003620000100800 */
[----:B------:R-:W-:-:S03]  /*9790*/  MOV R8, 0x97b0 ;  /* 0x000097b000087802 */ /* 0x000fc60000000f00 */
[----:B-1---5:R-:W-:Y:S05]  /*97a0*/  CALL.REL.NOINC `($_ZN7cutlass13device_kernelIN5flash19enable_sm80_to_sm89INS1_16FlashAttnBwdSm80INS1_25CollectiveMainloopBwdSm80ILi2ELi2EN4cute5tupleIJNS5_1CILi64EEENS7_ILi128EEES8_EEENS_10bfloat16_tEfNS_4arch4Sm80ELb0ELb1ELb1ELb1ELb0ELb0ELb0ELb0ELi2ELi2ELi4ELi2ELb1EEENS1_21CollectiveEpilogueBwdISA_SB_SD_Li256ELb1ELb0ELi2EEENS1_19SingleTileSchedulerILb1ELb0ELb0ELi128EEEEEEEEEvNT_6ParamsE$_ZZN4cute14transform_leafINS_15ArithmeticTupleIJiiEEERNS_8identityEEEDaRKT_OT0_ENKUlRKT_E_clIiEEDaSC_) ;  /* 0x000000f000007944 */ /* 0x022fea0003c00000 */
[----:B------:R1:W5:Y:S01]  /*97b0*/  LDL R7, [R9+0x4] ;  /* 0x0000040009077983 */ /* 0x0003620000100800 */
[----:B------:R-:W-:Y:S01]  /*97c0*/  IADD3 R6, R1, 0x19c, RZ ;  /* 0x0000019c01067810 */ /* 0x000fe20007ffe0ff */
[----:B------:R-:W-:Y:S01]  /*97d0*/  IMAD.MOV.U32 R16, RZ, RZ, R10 ;  /* 0x000000ffff107224 */ /* 0x000fe200078e000a */
[----:B------:R-:W-:Y:S02]  /*97e0*/  MOV R8, 0x9810 ;  /* 0x0000981000087802 */ /* 0x000fe40000000f00 */
[----:B------:R-:W-:Y:S02]  /*97f0*/  IADD3 R6, R6, c[0x0][0x20], RZ ;  /* 0x0000080006067a10 */ /* 0x000fe40007ffe0ff */
[----:B-1---5:R-:W-:Y:S05]  /*9800*/  CALL.REL.NOINC `($_ZN7cutlass13device_kernelIN5flash19enable_sm80_to_sm89INS1_16FlashAttnBwdSm80INS1_25CollectiveMainloopBwdSm80ILi2ELi2EN4cute5tupleIJNS5_1CILi64EEENS7_ILi128EEES8_EEENS_10bfloat16_tEfNS_4arch4Sm80ELb0ELb1ELb1ELb1ELb0ELb0ELb0ELb0ELi2ELi2ELi4ELi2ELb1EEENS1_21CollectiveEpilogueBwdISA_SB_SD_Li256ELb1ELb0ELi2EEENS1_19SingleTileSchedulerILb1ELb0ELb0ELi128EEEEEEEEEvNT_6ParamsE$_ZZN4cute14transform_leafINS_15ArithmeticTupleIJiiEEERNS_8identityEEEDaRKT_OT0_ENKUlRKT_E_clIiEEDaSC_) ;  /* 0x0000009000007944 */ /* 0x022fea0003c00000 */
[----:B------:R1:W-:Y:S01]  /*9810*/  STL [R1+0x19c], R10 ;  /* 0x00019c0a01007387 */ /* 0x0003e20000100800 */
[----:B------:R-:W-:-:S03]  /*9820*/  MOV R8, 0x9840 ;  /* 0x0000984000087802 */ /* 0x000fc60000000f00 */
[----:B-1----:R-:W-:Y:S05]  /*9830*/  CALL.REL.NOINC `($_ZN7cutlass13device_kernelIN5flash19enable_sm80_to_sm89INS1_16FlashAttnBwdSm80INS1_25CollectiveMainloopBwdSm80ILi2ELi2EN4cute5tupleIJNS5_1CILi64EEENS7_ILi128EEES8_EEENS_10bfloat16_tEfNS_4arch4Sm80ELb0ELb1ELb1ELb1ELb0ELb0ELb0ELb0ELi2ELi2ELi4ELi2ELb1EEENS1_21CollectiveEpilogueBwdISA_SB_SD_Li256ELb1ELb0ELi2EEENS1_19SingleTileSchedulerILb1ELb0ELb0ELi128EEEEEEEEEvNT_6ParamsE$_ZZN4cute9transformINS_15ArithmeticTupleIJiiEEEZNS_14transform_leafIS2_RNS_8identityEEEDaRKT_OT0_EUlRKT_E_EEDaS8_SA_ENKUlDpSD_E_clIJiiEEEDaSF_) ;  /* 0x00001df000007944 */ /* 0x002fea0003c00000 */
[----:B------:R-:W-:Y:S02]  /*9840*/  MOV R8, R18 ;  /* 0x0000001200087202 */ /* 0x000fe40000000f00 */
[----:B------:R-:W-:-:S04]  /*9850*/  MOV R9, 0x0 ;  /* 0x0000000000097802 */ /* 0x000fc80000000f00 */
[----:B------:R-:W-:Y:S05]  /*9860*/  RET.REL.NODEC R8 `(_ZN7cutlass13device_kernelIN5flash19enable_sm80_to_sm89INS1_16FlashAttnBwdSm80INS1_25CollectiveMainloopBwdSm80ILi2ELi2EN4cute5tupleIJNS5_1CILi64EEENS7_ILi128EEES8_EEENS_10bfloat16_tEfNS_4arch4Sm80ELb0ELb1ELb1ELb1ELb0ELb0ELb0ELb0ELi2ELi2ELi4ELi2ELb1EEENS1_21CollectiveEpilogueBwdISA_SB_SD_Li256ELb1ELb0ELi2EEENS1_19SingleTileSchedulerILb1ELb0ELb0ELi128EEEEEEEEEvNT_6ParamsE) ;  /* 0xffff679008007950 */ /* 0x000fea0003c3ffff */
        .type           $_ZN7cutlass13device_kernelIN5flash19enable_sm80_to_sm89INS1_16FlashAttnBwdSm80INS1_25CollectiveMainloopBwdSm80ILi2ELi2EN4cute5tupleIJNS5_1CILi64EEENS7_ILi128EEES8_EEENS_10bfloat16_tEfNS_4arch4Sm80ELb0ELb1ELb1ELb1ELb0ELb0ELb0ELb0ELi2ELi2ELi4ELi2ELb1EEENS1_21CollectiveEpilogueBwdISA_SB_SD_Li256ELb1ELb0ELi2EEENS1_19SingleTileSchedulerILb1ELb0ELb0ELi128EEEEEEEEEvNT_6ParamsE$_ZZN4cute14transform_leafINS_15ArithmeticTupleIJNS1_IJiiEEEiiiEEENS_8identityEEEDaRKT_OT0_ENKUlRKT_E_clIiEEDaSC_,@function
        .size           $_ZN7cutlass13device_kernelIN5flash19enable_sm80_to_sm89INS1_16FlashAttnBwdSm80INS1_25CollectiveMainloopBwdSm80ILi2ELi2EN4cute5tupleIJNS5_1CILi64EEENS7_ILi128EEES8_EEENS_10bfloat16_tEfNS_4arch4Sm80ELb0ELb1ELb1ELb1ELb0ELb0ELb0ELb0ELi2ELi2ELi4ELi2ELb1EEENS1_21CollectiveEpilogueBwdISA_SB_SD_Li256ELb1ELb0ELi2EEENS1_19SingleTileSchedulerILb1ELb0ELb0ELi128EEEEEEEEEvNT_6ParamsE$_ZZN4cute14transform_leafINS_15ArithmeticTupleIJNS1_IJiiEEEiiiEEENS_8identityEEEDaRKT_OT0_ENKUlRKT_E_clIiEEDaSC_,($_ZN7cutlass13device_kernelIN5flash19enable_sm80_to_sm89INS1_16FlashAttnBwdSm80INS1_25CollectiveMainloopBwdSm80ILi2ELi2EN4cute5tupleIJNS5_1CILi64EEENS7_ILi128EEES8_EEENS_10bfloat16_tEfNS_4arch4Sm80ELb0ELb1ELb1ELb1ELb0ELb0ELb0ELb0ELi2ELi2ELi4ELi2ELb1EEENS1_21CollectiveEpilogueBwdISA_SB_SD_Li256ELb1ELb0ELi2EEENS1_19SingleTileSchedulerILb1ELb0ELb0ELi128EEEEEEEEEvNT_6ParamsE$_ZZN4cute14transform_leafINS_15ArithmeticTupleIJiiEEERNS_8identityEEEDaRKT_OT0_ENKUlRKT_E_clIiEEDaSC_ - $_ZN7cutlass13device_kernelIN5flash19enable_sm80_to_sm89INS1_16FlashAttnBwdSm80INS1_25CollectiveMainloopBwdSm80ILi2ELi2EN4cute5tupleIJNS5_1CILi64EEENS7_ILi128EEES8_EEENS_10bfloat16_tEfNS_4arch4Sm80ELb0ELb1ELb1ELb1ELb0ELb0ELb0ELb0ELi2ELi2ELi4ELi2ELb1EEENS1_21CollectiveEpilogueBwdISA_SB_SD_Li256ELb1ELb0ELi2EEENS1_19SingleTileSchedulerILb1ELb0ELb0ELi128EEEEEEEEEvNT_6ParamsE$_ZZN4cute14transform_leafINS_15ArithmeticTupleIJNS1_IJiiEEEiiiEEENS_8identityEEEDaRKT_OT0_ENKUlRKT_E_clIiEEDaSC_)
$_ZN7cutlass13device_kernelIN5flash19enable_sm80_to_sm89INS1_16FlashAttnBwdSm80INS1_25CollectiveMainloopBwdSm80ILi2ELi2EN4cute5tupleIJNS5_1CILi64EEENS7_ILi128EEES8_EEENS_10bfloat16_tEfNS_4arch4Sm80ELb0ELb1ELb1ELb1ELb0ELb0ELb0ELb0ELi2ELi2ELi4ELi2ELb1EEENS1_21CollectiveEpilogueBwdISA_SB_SD_Li256ELb1ELb0ELi2EEENS1_19SingleTileSchedulerILb1ELb0ELb0ELi128EEEEEEEEEvNT_6ParamsE$_ZZN4cute14transform_leafINS_15ArithmeticTupleIJNS1_IJiiEEEiiiEEENS_8identityEEEDaRKT_OT0_ENKUlRKT_E_clIiEEDaSC_:
[----:B------:R-:W-:Y:S02]  /*9870*/  MOV R10, R9 ;  /* 0x00000009000a7202 */ /* 0x000fe40000000f00 */
[----:B------:R-:W-:-:S04]  /*9880*/  MOV R9, 0x0 ;  /* 0x0000000000097802 */ /* 0x000fc80000000f00 */
[----:B------:R-:W-:Y:S05]  /*9890*/  RET.REL.NODEC R8 `(_ZN7cutlass13device_kernelIN5flash19enable_sm80_to_sm89INS1_16FlashAttnBwdSm80INS1_25CollectiveMainloopBwdSm80ILi2ELi2EN4cute5tupleIJNS5_1CILi64EEENS7_ILi128EEES8_EEENS_10bfloat16_tEfNS_4arch4Sm80ELb0ELb1ELb1ELb1ELb0ELb0ELb0ELb0ELi2ELi2ELi4ELi2ELb1EEENS1_21CollectiveEpilogueBwdISA_SB_SD_Li256ELb1ELb0ELi2EEENS1_19SingleTileSchedulerILb1ELb0ELb0ELi128EEEEEEEEEvNT_6ParamsE) ;  /* 0xffff676008007950 */ /* 0x000fea0003c3ffff */
        .type           $_ZN7cutlass13device_kernelIN5flash19enable_sm80_to_sm89INS1_16FlashAttnBwdSm80INS1_25CollectiveMainloopBwdSm80ILi2ELi2EN4cute5tupleIJNS5_1CILi64EEENS7_ILi128EEES8_EEENS_10bfloat16_tEfNS_4arch4Sm80ELb0ELb1ELb1ELb1ELb0ELb0ELb0ELb0ELi2ELi2ELi4ELi2ELb1EEENS1_21CollectiveEpilogueBwdISA_SB_SD_Li256ELb1ELb0ELi2EEENS1_19SingleTileSchedulerILb1ELb0ELb0ELi128EEEEEEEEEvNT_6ParamsE$_ZZN4cute14transform_leafINS_15ArithmeticTupleIJiiEEERNS_8identityEEEDaRKT_OT0_ENKUlRKT_E_clIiEEDaSC_,@function
        .size           $_ZN7cutlass13device_kernelIN5flash19enable_sm80_to_sm89INS1_16FlashAttnBwdSm80INS1_25CollectiveMainloopBwdSm80ILi2ELi2EN4cute5tupleIJNS5_1CILi64EEENS7_ILi128EEES8_EEENS_10bfloat16_tEfNS_4arch4Sm80ELb0ELb1ELb1ELb1ELb0ELb0ELb0ELb0ELi2ELi2ELi4ELi2ELb1EEENS1_21CollectiveEpilogueBwdISA_SB_SD_Li256ELb1ELb0ELi2EEENS1_19SingleTileSchedulerILb1ELb0ELb0ELi128EEEEEEEEEvNT_6ParamsE$_ZZN4cute14transform_leafINS_15ArithmeticTupleIJiiEEERNS_8identityEEEDaRKT_OT0_ENKUlRKT_E_clIiEEDaSC_,($_ZN7cutlass13device_kernelIN5flash19enable_sm80_to_sm89INS1_16FlashAttnBwdSm80INS1_25CollectiveMainloopBwdSm80ILi2ELi2EN4cute5tupleIJNS5_1CILi64EEENS7_ILi128EEES8_EEENS_10bfloat16_tEfNS_4arch4Sm80ELb0ELb1ELb1ELb1ELb0ELb0ELb0ELb0ELi2ELi2ELi4ELi2ELb1EEENS1_21CollectiveEpilogueBwdISA_SB_SD_Li256ELb1ELb0ELi2EEENS1_19SingleTileSchedulerILb1ELb0ELb0ELi128EEEEEEEEEvNT_6ParamsE$_ZZN4cute19as_arithmetic_tupleINS_15ArithmeticTupleIJNS1_IJiiEEEiiiEEEEEDaRKT_ENKUlDpRKT_E_clIJS2_iiiEEEDaSA_ - $_ZN7cutlass13device_kernelIN5flash19enable_sm80_to_sm89INS1_16FlashAttnBwdSm80INS1_25CollectiveMainloopBwdSm80ILi2ELi2EN4cute5tupleIJNS5_1CILi64EEENS7_ILi128EEES8_EEENS_10bfloat16_tEfNS_4arch4Sm80ELb0ELb1ELb1ELb1ELb0ELb0ELb0ELb0ELi2ELi2ELi4ELi2ELb1EEENS1_21CollectiveEpilogueBwdISA_SB_SD_Li256ELb1ELb0ELi2EEENS1_19SingleTileSchedulerILb1ELb0ELb0ELi128EEEEEEEEEvNT_6ParamsE$_ZZN4cute14transform_leafINS_15ArithmeticTupleIJiiEEERNS_8identityEEEDaRKT_OT0_ENKUlRKT_E_clIiEEDaSC_)
$_ZN7cutlass13device_kernelIN5flash19enable_sm80_to_sm89INS1_16FlashAttnBwdSm80INS1_25CollectiveMainloopBwdSm80ILi2ELi2EN4cute5tupleIJNS5_1CILi64EEENS7_ILi128EEES8_EEENS_10bfloat16_tEfNS_4arch4Sm80ELb0ELb1ELb1ELb1ELb0ELb0ELb0ELb0ELi2ELi2ELi4ELi2ELb1EEENS1_21CollectiveEpilogueBwdISA_SB_SD_Li256ELb1ELb0ELi2EEENS1_19SingleTileSchedulerILb1ELb0ELb0ELi128EEEEEEEEEvNT_6ParamsE$_ZZN4cute14transform_leafINS_15ArithmeticTupleIJiiEEERNS_8identityEEEDaRKT_OT0_ENKUlRKT_E_clIiEEDaSC_:
[----:B------:R-:W-:Y:S02]  /*98a0*/  MOV R28, R8 ;  /* 0x00000008001c7202 */ /* 0x000fe40000000f00 */
[----:B------:R-:W-:Y:S02]  /*98b0*/  MOV R29, 0x0 ;  /* 0x00000000001d7802 */ /* 0x000fe40000000f00 */
[----:B------:R-:W-:Y:S02]  /*98c0*/  MOV R10, R7 ;  /* 0x00000007000a7202 */ /* 0x000fe40000000f00 */
[----:B------:R-:W-:Y:S05]  /*98d0*/  RET.REL.NODEC R28 `(_ZN7cutlass13device_kernelIN5flash19enable_sm80_to_sm89INS1_16FlashAttnBwdSm80INS1_25CollectiveMainloopBwdSm80ILi2ELi2EN4cute5tupleIJNS5_1CILi64EEENS7_ILi128EEES8_EEENS_10bfloat16_tEfNS_4arch4Sm80ELb0ELb1ELb1ELb1ELb0ELb0ELb0ELb0ELi2ELi2ELi4ELi2ELb1EEENS1_21CollectiveEpilogueBwdISA_SB_SD_Li256ELb1ELb0ELi2EEENS1_19SingleTileSchedulerILb1ELb0ELb0ELi128EEEEEEEEEvNT_6ParamsE) ;  /* 0xffff67201c007950 */ /* 0x000fea0003c3ffff */
        .type           $_ZN7cutlass13device_kernelIN5flash19enable_sm80_to_sm89INS1_16FlashAttnBwdSm80INS1_25CollectiveMainloopBwdSm80ILi2ELi2EN4cute5tupleIJNS5_1CILi64EEENS7_ILi128EEES8_EEENS_10bfloat16_tEfNS_4arch4Sm80ELb0ELb1ELb1ELb1ELb0ELb0ELb0ELb0ELi2ELi2ELi4ELi2ELb1EEENS1_21CollectiveEpilogueBwdISA_SB_SD_Li256ELb1ELb0ELi2EEENS1_19SingleTileSchedulerILb1ELb0ELb0ELi128EEEEEEEEEvNT_6ParamsE$_ZZN4cute19as_arithmetic_tupleINS_15ArithmeticTupleIJNS1_IJiiEEEiiiEEEEEDaRKT_ENKUlDpRKT_E_clIJS2_iiiEEEDaSA_,@function
        .size           $_ZN7cutlass13device_kernelIN5flash19enable_sm80_to_sm89INS1_16FlashAttnBwdSm80INS1_25CollectiveMainloopBwdSm80ILi2ELi2EN4cute5tupleIJNS5_1CILi64EEENS7_ILi128EEES8_EEENS_10bfloat16_tEfNS_4arch4Sm80ELb0ELb1ELb1ELb1ELb0ELb0ELb0ELb0ELi2ELi2ELi4ELi2ELb1EEENS1_21CollectiveEpilogueBwdISA_SB_SD_Li256ELb1ELb0ELi2EEENS1_19SingleTileSchedulerILb1ELb0ELb0ELi128EEEEEEEEEvNT_6ParamsE$_ZZN4cute19as_arithmetic_tupleINS_15ArithmeticTupleIJNS1_IJiiEEEiiiEEEEEDaRKT_ENKUlDpRKT_E_clIJS2_iiiEEEDaSA_,($_ZN7cutlass13device_kernelIN5flash19enable_sm80_to_sm89INS1_16FlashAttnBwdSm80INS1_25CollectiveMainloopBwdSm80ILi2ELi2EN4cute5tupleIJNS5_1CILi64EEENS7_ILi128EEES8_EEENS_10bfloat16_tEfNS_4arch4Sm80ELb0ELb1ELb1ELb1ELb0ELb0ELb0ELb0ELi2ELi2ELi4ELi2ELb1EEENS1_21CollectiveEpilogueBwdISA_SB_SD_Li256ELb1ELb0ELi2EEENS1_19SingleTileSchedulerILb1ELb0ELb0ELi128EEEEEEEEEvNT_6ParamsE$_ZZN4cute19as_arithmetic_tupleINS_15ArithmeticTupleIJNS1_IJiiEEEiiiEEEEEDaRKT_ENKUlRKT_E_clIS2_EEDaS9_ - $_ZN7cutlass13device_kernelIN5flash19enable_sm80_to_sm89INS1_16FlashAttnBwdSm80INS1_25CollectiveMainloopBwdSm80ILi2ELi2EN4cute5tupleIJNS5_1CILi64EEENS7_ILi128EEES8_EEENS_10bfloat16_tEfNS_4arch4Sm80ELb0ELb1ELb1ELb1ELb0ELb0ELb0ELb0ELi2ELi2ELi4ELi2ELb1EEENS1_21CollectiveEpilogueBwdISA_SB_SD_Li256ELb1ELb0ELi2EEENS1_19SingleTileSchedulerILb1ELb0ELb0ELi128EEEEEEEEEvNT_6ParamsE$_ZZN4cute19as_arithmetic_tupleINS_15ArithmeticTupleIJNS1_IJiiEEEiiiEEEEEDaRKT_ENKUlDpRKT_E_clIJS2_iiiEEEDaSA_)
$_ZN7cutlass13device_kernelIN5flash19enable_sm80_to_sm89INS1_16FlashAttnBwdSm80INS1_25CollectiveMainloopBwdSm80ILi2ELi2EN4cute5tupleIJNS5_1CILi64EEENS7_ILi128EEES8_EEENS_10bfloat16_tEfNS_4arch4Sm80ELb0ELb1ELb1ELb1ELb0ELb0ELb0ELb0ELi2ELi2ELi4ELi2ELb1EEENS1_21CollectiveEpilogueBwdISA_SB_SD_Li256ELb1ELb0ELi2EEENS1_19SingleTileSchedulerILb1ELb0ELb0ELi128EEEEEEEEEvNT_6ParamsE$_ZZN4cute19as_arithmetic_tupleINS_15ArithmeticTupleIJNS1_IJiiEEEiiiEEEEEDaRKT_ENKUlDpRKT_E_clIJS2_iiiEEEDaSA_:
[----:B------:R-:W-:Y:S02]  /*98e0*/  IADD3 R7, R1, 0x19c, RZ ;  /* 0x0000019c01077810 */ /* 0x000fe40007ffe0ff */
[----:B------:R-:W-:Y:S02]  /*98f0*/  MOV R28, 0x9920 ;  /* 0x00009920001c7802 */ /* 0x000fe40000000f00 */
[----:B------:R-:W-:-:S02]  /*9900*/  IADD3 R7, R7, c[0x0][0x20], RZ ;  /* 0x0000080007077a10 */ /* 0x000fc40007ffe0ff */
[----:B------:R-:W-:Y:S05]  /*9910*/  CALL.REL.NOINC `($_ZN7cutlass13device_kernelIN5flash19enable_sm80_to_sm89INS1_16FlashAttnBwdSm80INS1_25CollectiveMainloopBwdSm80ILi2ELi2EN4cute5tupleIJNS5_1CILi64EEENS7_ILi128EEES8_EEENS_10bfloat16_tEfNS_4arch4Sm80ELb0ELb1ELb1ELb1ELb0ELb0ELb0ELb0ELi2ELi2ELi4ELi2ELb1EEENS1_21CollectiveEpilogueBwdISA_SB_SD_Li256ELb1ELb0ELi2EEENS1_19SingleTileSchedulerILb1ELb0ELb0ELi128EEEEEEEEEvNT_6ParamsE$_ZN4cute5tupleIJNS_15ArithmeticTupleIJiiEEEiiiEEC2ERKS2_RKiS7_S7_) ;  /* 0xfffff96000007944 */ /* 0x000fea0003c3ffff */
[----:B------:R2:W5:Y:S04]  /*9920*/  LDL R10, [R1+0x19c] ;  /* 0x00019c00010a7983 */ /* 0x0005680000100800 */
[----:B-1----:R2:W5:Y:S04]  /*9930*/  LDL.64 R8, [R1+0x1a8] ;  /* 0x0001a80001087983 */ /* 0x0025680000100a00 */
[----:B------:R2:W5:Y:S01]  /*9940*/  LDL.64 R6, [R1+0x1a0] ;  /* 0x0001a00001067983 */ /* 0x0005620000100a00 */
[----:B------:R-:W-:-:S04]  /*9950*/  MOV R17, 0x0 ;  /* 0x0000000000117802 */ /* 0x000fc80000000f00 */
[----:B------:R-:W-:Y:S05]  /*9960*/  RET.REL.NODEC R16 `(_ZN7cutlass13device_kernelIN5flash19enable_sm80_to_sm89INS1_16FlashAttnBwdSm80INS1_25CollectiveMainloopBwdSm80ILi2ELi2EN4cute5tupleIJNS5_1CILi64EEENS7_ILi128EEES8_EEENS_10bfloat16_tEfNS_4arch4Sm80ELb0ELb1ELb1ELb1ELb0ELb0ELb0ELb0ELi2ELi2ELi4ELi2ELb1EEENS1_21CollectiveEpilogueBwdISA_SB_SD_Li256ELb1ELb0ELi2EEENS1_19SingleTileSchedulerILb1ELb0ELb0ELi128EEEEEEEEEvNT_6ParamsE) ;  /* 0xffff669010007950 */ /* 0x000fea0003c3ffff */
        .type           $_ZN7cutlass13device_kernelIN5flash19enable_sm80_to_sm89INS1_16FlashAttnBwdSm80INS1_25CollectiveMainloopBwdSm80ILi2ELi2EN4cute5tupleIJNS5_1CILi64EEENS7_ILi128EEES8_EEENS_10bfloat16_tEfNS_4arch4Sm80ELb0ELb1ELb1ELb1ELb0ELb0ELb0ELb0ELi2ELi2ELi4ELi2ELb1EEENS1_21CollectiveEpilogueBwdISA_SB_SD_Li256ELb1ELb0ELi2EEENS1_19SingleTileSchedulerILb1ELb0ELb0ELi128EEEEEEEEEvNT_6ParamsE$_ZZN4cute19as_arithmetic_tupleINS_15ArithmeticTupleIJNS1_IJiiEEEiiiEEEEEDaRKT_ENKUlRKT_E_clIS2_EEDaS9_,@function
        .size           $_ZN7cutlass13device_kernelIN5flash19enable_sm80_to_sm89INS1_16FlashAttnBwdSm80INS1_25CollectiveMainloopBwdSm80ILi2ELi2EN4cute5tupleIJNS5_1CILi64EEENS7_ILi128EEES8_EEENS_10bfloat16_tEfNS_4arch4Sm80ELb0ELb1ELb1ELb1ELb0ELb0ELb0ELb0ELi2ELi2ELi4ELi2ELb1EEENS1_21CollectiveEpilogueBwdISA_SB_SD_Li256ELb1ELb0ELi2EEENS1_19SingleTileSchedulerILb1ELb0ELb0ELi128EEEEEEEEEvNT_6ParamsE$_ZZN4cute19as_arithmetic_tupleINS_15ArithmeticTupleIJNS1_IJiiEEEiiiEEEEEDaRKT_ENKUlRKT_E_clIS2_EEDaS9_,($_ZN7cutlass13device_kernelIN5flash19enable_sm80_to_sm89INS1_16FlashAttnBwdSm80INS1_25CollectiveMainloopBwdSm80ILi2ELi2EN4cute5tupleIJNS5_1CILi64EEENS7_ILi128EEES8_EEENS_10bfloat16_tEfNS_4arch4Sm80ELb0ELb1ELb1ELb1ELb0ELb0ELb0ELb0ELi2ELi2ELi4ELi2ELb1EEENS1_21CollectiveEpilogueBwdISA_SB_SD_Li256ELb1ELb0ELi2EEENS1_19SingleTileSchedulerILb1ELb0ELb0ELi128EEEEEEEEEvNT_6ParamsE$_ZZN4cute19as_arithmetic_tupleINS_15ArithmeticTupleIJNS1_IJiiEEEiiiEEEEEDaRKT_ENKUlRKT_E_clIiEEDaS9_ - $_ZN7cutlass13device_kernelIN5flash19enable_sm80_to_sm89INS1_16FlashAttnBwdSm80INS1_25CollectiveMainloopBwdSm80ILi2ELi2EN4cute5tupleIJNS5_1CILi64EEENS7_ILi128EEES8_EEENS_10bfloat16_tEfNS_4arch4Sm80ELb0ELb1ELb1ELb1ELb0ELb0ELb0ELb0ELi2ELi2ELi4ELi2ELb1EEENS1_21CollectiveEpilogueBwdISA_SB_SD_Li256ELb1ELb0ELi2EEENS1_19SingleTileSchedulerILb1ELb0ELb0ELi128EEEEEEEEEvNT_6ParamsE$_ZZN4cute19as_arithmetic_tupleINS_15ArithmeticTupleIJNS1_IJiiEEEiiiEEEEEDaRKT_ENKUlRKT_E_clIS2_EEDaS9_)
$_ZN7cutlass13device_kernelIN5flash19enable_sm80_to_sm89INS1_16FlashAttnBwdSm80INS1_25CollectiveMainloopBwdSm80ILi2ELi2EN4cute5tupleIJNS5_1CILi64EEENS7_ILi128EEES8_EEENS_10bfloat16_tEfNS_4arch4Sm80ELb0ELb1ELb1ELb1ELb0ELb0ELb0ELb0ELi2ELi2ELi4ELi2ELb1EEENS1_21CollectiveEpilogueBwdISA_SB_SD_Li256ELb1ELb0ELi2EEENS1_19SingleTileSchedulerILb1ELb0ELb0ELi128EEEEEEEEEvNT_6ParamsE$_ZZN4cute19as_arithmetic_tupleINS_15ArithmeticTupleIJNS1_IJiiEEEiiiEEEEEDaRKT_ENKUlRKT_E_clIS2_EEDaS9_:
[----:B------:R-:W-:-:S05]  /*9970*/  IADD3 R9, R13, -c[0x0][0x20], RZ ;  /* 0x800008000d097a10 */ /* 0x000fca0007ffe0ff */
[----:B------:R1:W5:Y:S01]  /*9980*/  LDL R7, [R9] ;  /* 0x0000000009077983 */ /* 0x0003620000100800 */
[----:B------:R-:W-:-:S03]  /*9990*/  MOV R8, 0x99b0 ;  /* 0x000099b000087802 */ /* 0x000fc60000000f00 */
[----:B-1---5:R-:W-:Y:S05]  /*99a0*/  CALL.REL.NOINC `($_ZN7cutlass13device_kernelIN5flash19enable_sm80_to_sm89INS1_16FlashAttnBwdSm80INS1_25CollectiveMainloopBwdSm80ILi2ELi2EN4cute5tupleIJNS5_1CILi64EEENS7_ILi128EEES8_EEENS_10bfloat16_tEfNS_4arch4Sm80ELb0ELb1ELb1ELb1ELb0ELb0ELb0ELb0ELi2ELi2ELi4ELi2ELb1EEENS1_21CollectiveEpilogueBwdISA_SB_SD_Li256ELb1ELb0ELi2EEENS1_19SingleTileSchedulerILb1ELb0ELb0ELi128EEEEEEEEEvNT_6ParamsE$_ZZN4cute19as_arithmetic_tupleINS_15ArithmeticTupleIJiiEEEEEDaRKT_ENKUlRKT_E_clIiEEDaS8_) ;  /* 0x0000018000007944 */ /* 0x022fea0003c00000 */
[----:B------:R1:W5:Y:S01]  /*99b0*/  LDL R7, [R9+0x4] ;  /* 0x0000040009077983 */ /* 0x0003620000100800 */
[----:B------:R-:W-:Y:S01]  /*99c0*/  IADD3 R6, R1, 0x19c, RZ ;  /* 0x0000019c01067810 */ /* 0x000fe20007ffe0ff */
[----:B------:R-:W-:Y:S01]  /*99d0*/  IMAD.MOV.U32 R16, RZ, RZ, R10 ;  /* 0x000000ffff107224 */ /* 0x000fe200078e000a */
[----:B------:R-:W-:Y:S02]  /*99e0*/  MOV R8, 0x9a10 ;  /* 0x00009a1000087802 */ /* 0x000fe40000000f00 */
[----:B------:R-:W-:Y:S02]  /*99f0*/  IADD3 R6, R6, c[0x0][0x20], RZ ;  /* 0x0000080006067a10 */ /* 0x000fe40007ffe0ff */
[----:B-1---5:R-:W-:Y:S05]  /*9a00*/  CALL.REL.NOINC `($_ZN7cutlass13device_kernelIN5flash19enable_sm80_to_sm89INS1_16FlashAttnBwdSm80INS1_25CollectiveMainloopBwdSm80ILi2ELi2EN4cute5tupleIJNS5_1CILi64EEENS7_ILi128EEES8_EEENS_10bfloat16_tEfNS_4arch4Sm80ELb0ELb1ELb1ELb1ELb0ELb0ELb0ELb0ELi2ELi2ELi4ELi2ELb1EEENS1_21CollectiveEpilogueBwdISA_SB_SD_Li256ELb1ELb0ELi2EEENS1_19SingleTileSchedulerILb1ELb0ELb0ELi128EEEEEEEEEvNT_6ParamsE$_ZZN4cute19as_arithmetic_tupleINS_15ArithmeticTupleIJiiEEEEEDaRKT_ENKUlRKT_E_clIiEEDaS8_) ;  /* 0x0000012000007944 */ /* 0x022fea0003c00000 */
[----:B------:R1:W-:Y:S01]  /*9a10*/  STL [R1+0x19c], R10 ;  /* 0x00019c0a01007387 */ /* 0x0003e20000100800 */
[----:B------:R-:W-:-:S03]  /*9a20*/  MOV R18, 0x9a40 ;  /* 0x00009a4000127802 */ /* 0x000fc60000000f00 */
[----:B-1----:R-:W-:Y:S05]  /*9a30*/  CALL.REL.NOINC `($_ZN7cutlass13device_kernelIN5flash19enable_sm80_to_sm89INS1_16FlashAttnBwdSm80INS1_25CollectiveMainloopBwdSm80ILi2ELi2EN4cute5tupleIJNS5_1CILi64EEENS7_ILi128EEES8_EEENS_10bfloat16_tEfNS_4arch4Sm80ELb0ELb1ELb1ELb1ELb0ELb0ELb0ELb0ELi2ELi2ELi4ELi2ELb1EEENS1_21CollectiveEpilogueBwdISA_SB_SD_Li256ELb1ELb0ELi2EEENS1_19SingleTileSchedulerILb1ELb0ELb0ELi128EEEEEEEEEvNT_6ParamsE$_ZZN4cute19as_arithmetic_tupleINS_15ArithmeticTupleIJiiEEEEEDaRKT_ENKUlDpRKT_E_clIJiiEEEDaS9_) ;  /* 0x0000007000007944 */ /* 0x002fea0003c00000 */
[----:B------:R-:W-:Y:S02]  /*9a40*/  MOV R29, 0x0 ;  /* 0x00000000001d7802 */ /* 0x000fe40000000f00 */
[----:B-----5:R-:W-:Y:S02]  /*9a50*/  MOV R8, R6 ;  /* 0x0000000600087202 */ /* 0x020fe40000000f00 */
[----:B------:R-:W-:Y:S01]  /*9a60*/  MOV R76, R7 ;  /* 0x00000007004c7202 */ /* 0x000fe20000000f00 */
[----:B------:R-:W-:Y:S06]  /*9a70*/  RET.REL.NODEC R28 `(_ZN7cutlass13device_kernelIN5flash19enable_sm80_to_sm89INS1_16FlashAttnBwdSm80INS1_25CollectiveMainloopBwdSm80ILi2ELi2EN4cute5tupleIJNS5_1CILi64EEENS7_ILi128EEES8_EEENS_10bfloat16_tEfNS_4arch4Sm80ELb0ELb1ELb1ELb1ELb0ELb0ELb0ELb0ELi2ELi2ELi4ELi2ELb1EEENS1_21CollectiveEpilogueBwdISA_SB_SD_Li256ELb1ELb0ELi2EEENS1_19SingleTileSchedulerILb1ELb0ELb0ELi128EEEEEEEEEvNT_6ParamsE) ;  /* 0xffff65801c007950 */ /* 0x000fec0003c3ffff */
        .type           $_ZN7cutlass13device_kernelIN5flash19enable_sm80_to_sm89INS1_16FlashAttnBwdSm80INS1_25CollectiveMainloopBwdSm80ILi2ELi2EN4cute5tupleIJNS5_1CILi64EEENS7_ILi128EEES8_EEENS_10bfloat16_tEfNS_4arch4Sm80ELb0ELb1ELb1ELb1ELb0ELb0ELb0ELb0ELi2ELi2ELi4ELi2ELb1EEENS1_21CollectiveEpilogueBwdISA_SB_SD_Li256ELb1ELb0ELi2EEENS1_19SingleTileSchedulerILb1ELb0ELb0ELi128EEEEEEEEEvNT_6ParamsE$_ZZN4cute19as_arithmetic_tupleINS_15ArithmeticTupleIJNS1_IJiiEEEiiiEEEEEDaRKT_ENKUlRKT_E_clIiEEDaS9_,@function
        .size           $_ZN7cutlass13device_kernelIN5flash19enable_sm80_to_sm89INS1_16FlashAttnBwdSm80INS1_25CollectiveMainloopBwdSm80ILi2ELi2EN4cute5tupleIJNS5_1CILi64EEENS7_ILi128EEES8_EEENS_10bfloat16_tEfNS_4arch4Sm80ELb0ELb1ELb1ELb1ELb0ELb0ELb0ELb0ELi2ELi2ELi4ELi2ELb1EEENS1_21CollectiveEpilogueBwdISA_SB_SD_Li256ELb1ELb0ELi2EEENS1_19SingleTileSchedulerILb1ELb0ELb0ELi128EEEEEEEEEvNT_6ParamsE$_ZZN4cute19as_arithmetic_tupleINS_15ArithmeticTupleIJNS1_IJiiEEEiiiEEEEEDaRKT_ENKUlRKT_E_clIiEEDaS9_,($_ZN7cutlass13device_kernelIN5flash19enable_sm80_to_sm89INS1_16FlashAttnBwdSm80INS1_25CollectiveMainloopBwdSm80ILi2ELi2EN4cute5tupleIJNS5_1CILi64EEENS7_ILi128EEES8_EEENS_10bfloat16_tEfNS_4arch4Sm80ELb0ELb1ELb1ELb1ELb0ELb0ELb0ELb0ELi2ELi2ELi4ELi2ELb1EEENS1_21CollectiveEpilogueBwdISA_SB_SD_Li256ELb1ELb0ELi2EEENS1_19SingleTileSchedulerILb1ELb0ELb0ELi128EEEEEEEEEvNT_6ParamsE$_ZZN4cute19as_arithmetic_tupleINS_15ArithmeticTupleIJiiEEEEEDaRKT_ENKUlDpRKT_E_clIJiiEEEDaS9_ - $_ZN7cutlass13device_kernelIN5flash19enable_sm80_to_sm89INS1_16FlashAttnBwdSm80INS1_25CollectiveMainloopBwdSm80ILi2ELi2EN4cute5tupleIJNS5_1CILi64EEENS7_ILi128EEES8_EEENS_10bfloat16_tEfNS_4arch4Sm80ELb0ELb1ELb1ELb1ELb0ELb0ELb0ELb0ELi2ELi2ELi4ELi2ELb1EEENS1_21CollectiveEpilogueBwdISA_SB_SD_Li256ELb1ELb0ELi2EEENS1_19SingleTileSchedulerILb1ELb0ELb0ELi128EEEEEEEEEvNT_6ParamsE$_ZZN4cute19as_arithmetic_tupleINS_15ArithmeticTupleIJNS1_IJiiEEEiiiEEEEEDaRKT_ENKUlRKT_E_clIiEEDaS9_)
$_ZN7cutlass13device_kernelIN5flash19enable_sm80_to_sm89INS1_16FlashAttnBwdSm80INS1_25CollectiveMainloopBwdSm80ILi2ELi2EN4cute5tupleIJNS5_1CILi64EEENS7_ILi128EEES8_EEENS_10bfloat16_tEfNS_4arch4Sm80ELb0ELb1ELb1ELb1ELb0ELb0ELb0ELb0ELi2ELi2ELi4ELi2ELb1EEENS1_21CollectiveEpilogueBwdISA_SB_SD_Li256ELb1ELb0ELi2EEENS1_19SingleTileSchedulerILb1ELb0ELb0ELi128EEEEEEEEEvNT_6ParamsE$_ZZN4cute19as_arithmetic_tupleINS_15ArithmeticTupleIJNS1_IJiiEEEiiiEEEEEDaRKT_ENKUlRKT_E_clIiEEDaS9_:
[----:B------:R-:W-:Y:S02]  /*9a80*/  MOV R10, R7 ;  /* 0x00000007000a7202 */ /* 0x000fe40000000f00 */
[----:B------:R-:W-:-:S04]  /*9a90*/  MOV R7, 0x0 ;  /* 0x0000000000077802 */ /* 0x000fc80000000f00 */
[----:B------:R-:W-:Y:S05]  /*9aa0*/  RET.REL.NODEC R6 `(_ZN7cutlass13device_kernelIN5flash19enable_sm80_to_sm89INS1_16FlashAttnBwdSm80INS1_25CollectiveMainloopBwdSm80ILi2ELi2EN4cute5tupleIJNS5_1CILi64EEENS7_ILi128EEES8_EEENS_10bfloat16_tEfNS_4arch4Sm80ELb0ELb1ELb1ELb1ELb0ELb0ELb0ELb0ELi2ELi2ELi4ELi2ELb1EEENS1_21CollectiveEpilogueBwdISA_SB_SD_Li256ELb1ELb0ELi2EEENS1_19SingleTileSchedulerILb1ELb0ELb0ELi128EEEEEEEEEvNT_6ParamsE) ;  /* 0xffff655006007950 */ /* 0x000fea0003c3ffff */
        .type           $_ZN7cutlass13device_kernelIN5flash19enable_sm80_to_sm89INS1_16FlashAttnBwdSm80INS1_25CollectiveMainloopBwdSm80ILi2ELi2EN4cute5tupleIJNS5_1CILi64EEENS7_ILi128EEES8_EEENS_10bfloat16_tEfNS_4arch4Sm80ELb0ELb1ELb1ELb1ELb0ELb0ELb0ELb0ELi2ELi2ELi4ELi2ELb1EEENS1_21CollectiveEpilogueBwdISA_SB_SD_Li256ELb1ELb0ELi2EEENS1_19SingleTileSchedulerILb1ELb0ELb0ELi128EEEEEEEEEvNT_6ParamsE$_ZZN4cute19as_arithmetic_tupleINS_15ArithmeticTupleIJiiEEEEEDaRKT_ENKUlDpRKT_E_clIJiiEEEDaS9_,@function
        .size           $_ZN7cutlass13device_kernelIN5flash19enable_sm80_to_sm89INS1_16FlashAttnBwdSm80INS1_25CollectiveMainloopBwdSm80ILi2ELi2EN4cute5tupleIJNS5_1CILi64EEENS7_ILi128EEES8_EEENS_10bfloat16_tEfNS_4arch4Sm80ELb0ELb1ELb1ELb1ELb0ELb0ELb0ELb0ELi2ELi2ELi4ELi2ELb1EEENS1_21CollectiveEpilogueBwdISA_SB_SD_Li256ELb1ELb0ELi2EEENS1_19SingleTileSchedulerILb1ELb0ELb0ELi128EEEEEEEEEvNT_6ParamsE$_ZZN4cute19as_arithmetic_tupleINS_15ArithmeticTupleIJiiEEEEEDaRKT_ENKUlDpRKT_E_clIJiiEEEDaS9_,($_ZN7cutlass13device_kernelIN5flash19enable_sm80_to_sm89INS1_16FlashAttnBwdSm80INS1_25CollectiveMainloopBwdSm80ILi2ELi2EN4cute5tupleIJNS5_1CILi64EEENS7_ILi128EEES8_EEENS_10bfloat16_tEfNS_4arch4Sm80ELb0ELb1ELb1ELb1ELb0ELb0ELb0ELb0ELi2ELi2ELi4ELi2ELb1EEENS1_21CollectiveEpilogueBwdISA_SB_SD_Li256ELb1ELb0ELi2EEENS1_19SingleTileSchedulerILb1ELb0ELb0ELi128EEEEEEEEEvNT_6ParamsE$_ZZN4cute19as_arithmetic_tupleINS_15ArithmeticTupleIJiiEEEEEDaRKT_ENKUlRKT_E_clIiEEDaS8_ - $_ZN7cutlass13device_kernelIN5flash19enable_sm80_to_sm89INS1_16FlashAttnBwdSm80INS1_25CollectiveMainloopBwdSm80ILi2ELi2EN4cute5tupleIJNS5_1CILi64EEENS7_ILi128EEES8_EEENS_10bfloat16_tEfNS_4arch4Sm80ELb0ELb1ELb1ELb1ELb0ELb0ELb0ELb0ELi2ELi2ELi4ELi2ELb1EEENS1_21CollectiveEpilogueBwdISA_SB_SD_Li256ELb1ELb0ELi2EEENS1_19SingleTileSchedulerILb1ELb0ELb0ELi128EEEEEEEEEvNT_6ParamsE$_ZZN4cute19as_arithmetic_tupleINS_15ArithmeticTupleIJiiEEEEEDaRKT_ENKUlDpRKT_E_clIJiiEEEDaS9_)
$_ZN7cutlass13device_kernelIN5flash19enable_sm80_to_sm89INS1_16FlashAttnBwdSm80INS1_25CollectiveMainloopBwdSm80ILi2ELi2EN4cute5tupleIJNS5_1CILi64EEENS7_ILi128EEES8_EEENS_10bfloat16_tEfNS_4arch4Sm80ELb0ELb1ELb1ELb1ELb0ELb0ELb0ELb0ELi2ELi2ELi4ELi2ELb1EEENS1_21CollectiveEpilogueBwdISA_SB_SD_Li256ELb1ELb0ELi2EEENS1_19SingleTileSchedulerILb1ELb0ELb0ELi128EEEEEEEEEvNT_6ParamsE$_ZZN4cute19as_arithmetic_tupleINS_15ArithmeticTupleIJiiEEEEEDaRKT_ENKUlDpRKT_E_clIJiiEEEDaS9_:
[----:B------:R-:W-:Y:S02]  /*9ab0*/  IADD3 R7, R1, 0x1a0, RZ ;  /* 0x000001a001077810 */ /* 0x000fe40007ffe0ff */
[----:B------:R-:W-:Y:S02]  /*9ac0*/  MOV R8, 0x9af0 ;  /* 0x00009af000087802 */ /* 0x000fe40000000f00 */
[----:B------:R-:W-:Y:S02]  /*9ad0*/  IADD3 R7, R7, c[0x0][0x20], RZ ;  /* 0x0000080007077a10 */ /* 0x000fe40007ffe0ff */
[----:B------:R-:W-:Y:S05]  /*9ae0*/  CALL.REL.NOINC `($_ZN7cutlass13device_kernelIN5flash19enable_sm80_to_sm89INS1_16FlashAttnBwdSm80INS1_25CollectiveMainloopBwdSm80ILi2ELi2EN4cute5tupleIJNS5_1CILi64EEENS7_ILi128EEES8_EEENS_10bfloat16_tEfNS_4arch4Sm80ELb0ELb1ELb1ELb1ELb0ELb0ELb0ELb0ELi2ELi2ELi4ELi2ELb1EEENS1_21CollectiveEpilogueBwdISA_SB_SD_Li256ELb1ELb0ELi2EEENS1_19SingleTileSchedulerILb1ELb0ELb0ELi128EEEEEEEEEvNT_6ParamsE$_ZN4cute5tupleIJiiEEC2ERKiS3_) ;  /* 0xfffff9f000007944 */ /* 0x000fea0003c3ffff */
[----:B-1----:R1:W5:Y:S01]  /*9af0*/  LDL.64 R6, [R1+0x1a0] ;  /* 0x0001a00001067983 */ /* 0x0023620000100a00 */
[----:B------:R-:W-:Y:S02]  /*9b00*/  MOV R8, R18 ;  /* 0x0000001200087202 */ /* 0x000fe40000000f00 */
[----:B------:R-:W-:-:S04]  /*9b10*/  MOV R9, 0x0 ;  /* 0x0000000000097802 */ /* 0x000fc80000000f00 */
[----:B------:R-:W-:Y:S05]  /*9b20*/  RET.REL.NODEC R8 `(_ZN7cutlass13device_kernelIN5flash19enable_sm80_to_sm89INS1_16FlashAttnBwdSm80INS1_25CollectiveMainloopBwdSm80ILi2ELi2EN4cute5tupleIJNS5_1CILi64EEENS7_ILi128EEES8_EEENS_10bfloat16_tEfNS_4arch4Sm80ELb0ELb1ELb1ELb1ELb0ELb0ELb0ELb0ELi2ELi2ELi4ELi2ELb1EEENS1_21CollectiveEpilogueBwdISA_SB_SD_Li256ELb1ELb0ELi2EEENS1_19SingleTileSchedulerILb1ELb0ELb0ELi128EEEEEEEEEvNT_6ParamsE) ;  /* 0xffff64d008007950 */ /* 0x000fea0003c3ffff */
        .type           $_ZN7cutlass13device_kernelIN5flash19enable_sm80_to_sm89INS1_16FlashAttnBwdSm80INS1_25CollectiveMainloopBwdSm80ILi2ELi2EN4cute5tupleIJNS5_1CILi64EEENS7_ILi128EEES8_EEENS_10bfloat16_tEfNS_4arch4Sm80ELb0ELb1ELb1ELb1ELb0ELb0ELb0ELb0ELi2ELi2ELi4ELi2ELb1EEENS1_21CollectiveEpilogueBwdISA_SB_SD_Li256ELb1ELb0ELi2EEENS1_19SingleTileSchedulerILb1ELb0ELb0ELi128EEEEEEEEEvNT_6ParamsE$_ZZN4cute19as_arithmetic_tupleINS_15ArithmeticTupleIJiiEEEEEDaRKT_ENKUlRKT_E_clIiEEDaS8_,@function
        .size           $_ZN7cutlass13device_kernelIN5flash19enable_sm80_to_sm89INS1_16FlashAttnBwdSm80INS1_25CollectiveMainloopBwdSm80ILi2ELi2EN4cute5tupleIJNS5_1CILi64EEENS7_ILi128EEES8_EEENS_10bfloat16_tEfNS_4arch4Sm80ELb0ELb1ELb1ELb1ELb0ELb0ELb0ELb0ELi2ELi2ELi4ELi2ELb1EEENS1_21CollectiveEpilogueBwdISA_SB_SD_Li256ELb1ELb0ELi2EEENS1_19SingleTileSchedulerILb1ELb0ELb0ELi128EEEEEEEEEvNT_6ParamsE$_ZZN4cute19as_arithmetic_tupleINS_15ArithmeticTupleIJiiEEEEEDaRKT_ENKUlRKT_E_clIiEEDaS8_,($_ZN7cutlass13device_kernelIN5flash19enable_sm80_to_sm89INS1_16FlashAttnBwdSm80INS1_25CollectiveMainloopBwdSm80ILi2ELi2EN4cute5tupleIJNS5_1CILi64EEENS7_ILi128EEES8_EEENS_10bfloat16_tEfNS_4arch4Sm80ELb0ELb1ELb1ELb1ELb0ELb0ELb0ELb0ELi2ELi2ELi4ELi2ELb1EEENS1_21CollectiveEpilogueBwdISA_SB_SD_Li256ELb1ELb0ELi2EEENS1_19SingleTileSchedulerILb1ELb0ELb0ELi128EEEEEEEEEvNT_6ParamsE$_ZZN4cute5sliceINS_5tupleIJNS_10UnderscoreES2_S2_iEEENS1_IJNS1_IJNS_1CILi1EEENS4_ILi0EEEEEElS6_lEEEEEDaRKT_RKT0_ENKUlRKT_RKT0_E_clIS2_lEEDaSH_SK_ - $_ZN7cutlass13device_kernelIN5flash19enable_sm80_to_sm89INS1_16FlashAttnBwdSm80INS1_25CollectiveMainloopBwdSm80ILi2ELi2EN4cute5tupleIJNS5_1CILi64EEENS7_ILi128EEES8_EEENS_10bfloat16_tEfNS_4arch4Sm80ELb0ELb1ELb1ELb1ELb0ELb0ELb0ELb0ELi2ELi2ELi4ELi2ELb1EEENS1_21CollectiveEpilogueBwdISA_SB_SD_Li256ELb1ELb0ELi2EEENS1_19SingleTileSchedulerILb1ELb0ELb0ELi128EEEEEEEEEvNT_6ParamsE$_ZZN4cute19as_arithmetic_tupleINS_15ArithmeticTupleIJiiEEEEEDaRKT_ENKUlRKT_E_clIiEEDaS8_)
$_ZN7cutlass13device_kernelIN5flash19enable_sm80_to_sm89INS1_16FlashAttnBwdSm80INS1_25CollectiveMainloopBwdSm80ILi2ELi2EN4cute5tupleIJNS5_1CILi64EEENS7_ILi128EEES8_EEENS_10bfloat16_tEfNS_4arch4Sm80ELb0ELb1ELb1ELb1ELb0ELb0ELb0ELb0ELi2ELi2ELi4ELi2ELb1EEENS1_21CollectiveEpilogueBwdISA_SB_SD_Li256ELb1ELb0ELi2EEENS1_19SingleTileSchedulerILb1ELb0ELb0ELi128EEEEEEEEEvNT_6ParamsE$_ZZN4cute19as_arithmetic_tupleINS_15ArithmeticTupleIJiiEEEEEDaRKT_ENKUlRKT_E_clIiEEDaS8_:
[----:B------:R-:W-:Y:S02]  /*9b30*/  MOV R76, R8 ;  /* 0x00000008004c7202 */ /* 0x000fe40000000f00 */
[----:B------:R-:W-:Y:S02]  /*9b40*/  MOV R77, 0x0 ;  /* 0x00000000004d7802 */ /* 0x000fe40000000f00 */
[----:B------:R-:W-:Y:S02]  /*9b50*/  MOV R10, R7 ;  /* 0x00000007000a7202 */ /* 0x000fe40000000f00 */
[----:B------:R-:W-:Y:S05]  /*9b60*/  RET.REL.NODEC R76 `(_ZN7cutlass13device_kernelIN5flash19enable_sm80_to_sm89INS1_16FlashAttnBwdSm80INS1_25CollectiveMainloopBwdSm80ILi2ELi2EN4cute5tupleIJNS5_1CILi64EEENS7_ILi128EEES8_EEENS_10bfloat16_tEfNS_4arch4Sm80ELb0ELb1ELb1ELb1ELb0ELb0ELb0ELb0ELi2ELi2ELi4ELi2ELb1EEENS1_21CollectiveEpilogueBwdISA_SB_SD_Li256ELb1ELb0ELi2EEENS1_19SingleTileSchedulerILb1ELb0ELb0ELi128EEEEEEEEEvNT_6ParamsE) ;  /* 0xffff64904c007950 */ /* 0x000fea0003c3ffff */
        .type           $_ZN7cutlass13device_kernelIN5flash19enable_sm80_to_sm89INS1_16FlashAttnBwdSm80INS1_25CollectiveMainloopBwdSm80ILi2ELi2EN4cute5tupleIJNS5_1CILi64EEENS7_ILi128EEES8_EEENS_10bfloat16_tEfNS_4arch4Sm80ELb0ELb1ELb1ELb1ELb0ELb0ELb0ELb0ELi2ELi2ELi4ELi2ELb1EEENS1_21CollectiveEpilogueBwdISA_SB_SD_Li256ELb1ELb0ELi2EEENS1_19SingleTileSchedulerILb1ELb0ELb0ELi128EEEEEEEEEvNT_6ParamsE$_ZZN4cute5sliceINS_5tupleIJNS_10UnderscoreES2_S2_iEEENS1_IJNS1_IJNS_1CILi1EEENS4_ILi0EEEEEElS6_lEEEEEDaRKT_RKT0_ENKUlRKT_RKT0_E_clIS2_lEEDaSH_SK_,@function
        .size           $_ZN7cutlass13device_kernelIN5flash19enable_sm80_to_sm89INS1_16FlashAttnBwdSm80INS1_25CollectiveMainloopBwdSm80ILi2ELi2EN4cute5tupleIJNS5_1CILi64EEENS7_ILi128EEES8_EEENS_10bfloat16_tEfNS_4arch4Sm80ELb0ELb1ELb1ELb1ELb0ELb0ELb0ELb0ELi2ELi2ELi4ELi2ELb1EEENS1_21CollectiveEpilogueBwdISA_SB_SD_Li256ELb1ELb0ELi2EEENS1_19SingleTileSchedulerILb1ELb0ELb0ELi128EEEEEEEEEvNT_6ParamsE$_ZZN4cute5sliceINS_5tupleIJNS_10UnderscoreES2_S2_iEEENS1_IJNS1_IJNS_1CILi1EEENS4_ILi0EEEEEElS6_lEEEEEDaRKT_RKT0_ENKUlRKT_RKT0_E_clIS2_lEEDaSH_SK_,($_ZN7cutlass13device_kernelIN5flash19enable_sm80_to_sm89INS1_16FlashAttnBwdSm80INS1_25CollectiveMainloopBwdSm80ILi2ELi2EN4cute5tupleIJNS5_1CILi64EEENS7_ILi128EEES8_EEENS_10bfloat16_tEfNS_4arch4Sm80ELb0ELb1ELb1ELb1ELb0ELb0ELb0ELb0ELi2ELi2ELi4ELi2ELb1EEENS1_21CollectiveEpilogueBwdISA_SB_SD_Li256ELb1ELb0ELi2EEENS1_19SingleTileSchedulerILb1ELb0ELb0ELi128EEEEEEEEEvNT_6ParamsE$_ZZN4cute7idx2crdINS_5tupleIJiEEENS1_IJNS1_IJNS1_IJNS_1CILi8EEENS3_ILi2EEEEEES5_NS3_ILi4EEES5_EEEEEEEEDaRKT_RKT0_ENKUlRKT_RKT0_E_clIiS8_EEDaSI_SL_ - $_ZN7cutlass13device_kernelIN5flash19enable_sm80_to_sm89INS1_16FlashAttnBwdSm80INS1_25CollectiveMainloopBwdSm80ILi2ELi2EN4cute5tupleIJNS5_1CILi64EEENS7_ILi128EEES8_EEENS_10bfloat16_tEfNS_4arch4Sm80ELb0ELb1ELb1ELb1ELb0ELb0ELb0ELb0ELi2ELi2ELi4ELi2ELb1EEENS1_21CollectiveEpilogueBwdISA_SB_SD_Li256ELb1ELb0ELi2EEENS1_19SingleTileSchedulerILb1ELb0ELb0ELi128EEEEEEEEEvNT_6ParamsE$_ZZN4cute5sliceINS_5tupleIJNS_10UnderscoreES2_S2_iEEENS1_IJNS1_IJNS_1CILi1EEENS4_ILi0EEEEEElS6_lEEEEEDaRKT_RKT0_ENKUlRKT_RKT0_E_clIS2_lEEDaSH_SK_)
$_ZN7cutlass13device_kernelIN5flash19enable_sm80_to_sm89INS1_16FlashAttnBwdSm80INS1_25CollectiveMainloopBwdSm80ILi2ELi2EN4cute5tupleIJNS5_1CILi64EEENS7_ILi128EEES8_EEENS_10bfloat16_tEfNS_4arch4Sm80ELb0ELb1ELb1ELb1ELb0ELb0ELb0ELb0ELi2ELi2ELi4ELi2ELb1EEENS1_21CollectiveEpilogueBwdISA_SB_SD_Li256ELb1ELb0ELi2EEENS1_19SingleTileSchedulerILb1ELb0ELb0ELi128EEEEEEEEEvNT_6ParamsE$_ZZN4cute5sliceINS_5tupleIJNS_10UnderscoreES2_S2_iEEENS1_IJNS1_IJNS_1CILi1EEENS4_ILi0EEEEEElS6_lEEEEEDaRKT_RKT0_ENKUlRKT_RKT0_E_clIS2_lEEDaSH_SK_:
[----:B------:R-:W-:Y:S02]  /*9b70*/  IADD3 R9, R1, 0x188, RZ ;  /* 0x0000018801097810 */ /* 0x000fe40007ffe0ff */
[----:B------:R-:W-:Y:S02]  /*9b80*/  MOV R10, 0x9bb0 ;  /* 0x00009bb0000a7802 */ /* 0x000fe40000000f00 */
[----:B------:R-:W-:-:S02]  /*9b90*/  IADD3 R9, R9, c[0x0][0x20], RZ ;  /* 0x0000080009097a10 */ /* 0x000fc40007ffe0ff */
[----:B------:R-:W-:Y:S05]  /*9ba0*/  CALL.REL.NOINC `($_ZN7cutlass13device_kernelIN5flash19enable_sm80_to_sm89INS1_16FlashAttnBwdSm80INS1_25CollectiveMainloopBwdSm80ILi2ELi2EN4cute5tupleIJNS5_1CILi64EEENS7_ILi128EEES8_EEENS_10bfloat16_tEfNS_4arch4Sm80ELb0ELb1ELb1ELb1ELb0ELb0ELb0ELb0ELi2ELi2ELi4ELi2ELb1EEENS1_21CollectiveEpilogueBwdISA_SB_SD_Li256ELb1ELb0ELi2EEENS1_19SingleTileSchedulerILb1ELb0ELb0ELi128EEEEEEEEEvNT_6ParamsE$_ZN4cute3eso3ESOILb0ELb1EJlEEC2ERKl) ;  /* 0xffffed5000007944 */ /* 0x000fea0003c3ffff */
[----:B-1----:R1:W5:Y:S01]  /*9bb0*/  LDL.64 R6, [R1+0x188] ;  /* 0x0001880001067983 */ /* 0x0023620000100a00 */
[----:B------:R-:W-:-:S04]  /*9bc0*/  MOV R9, 0x0 ;  /* 0x0000000000097802 */ /* 0x000fc80000000f00 */
[----:B------:R-:W-:Y:S05]  /*9bd0*/  RET.REL.NODEC R8 `(_ZN7cutlass13device_kernelIN5flash19enable_sm80_to_sm89INS1_16FlashAttnBwdSm80INS1_25CollectiveMainloopBwdSm80ILi2ELi2EN4cute5tupleIJNS5_1CILi64EEENS7_ILi128EEES8_EEENS_10bfloat16_tEfNS_4arch4Sm80ELb0ELb1ELb1ELb1ELb0ELb0ELb0ELb0ELi2ELi2ELi4ELi2ELb1EEENS1_21CollectiveEpilogueBwdISA_SB_SD_Li256ELb1ELb0ELi2EEENS1_19SingleTileSchedulerILb1ELb0ELb0ELi128EEEEEEEEEvNT_6ParamsE) ;  /* 0xffff642008007950 */ /* 0x000fea0003c3ffff */
        .type           $_ZN7cutlass13device_kernelIN5flash19enable_sm80_to_sm89INS1_16FlashAttnBwdSm80INS1_25CollectiveMainloopBwdSm80ILi2ELi2EN4cute5tupleIJNS5_1CILi64EEENS7_ILi128EEES8_EEENS_10bfloat16_tEfNS_4arch4Sm80ELb0ELb1ELb1ELb1ELb0ELb0ELb0ELb0ELi2ELi2ELi4ELi2ELb1EEENS1_21CollectiveEpilogueBwdISA_SB_SD_Li256ELb1ELb0ELi2EEENS1_19SingleTileSchedulerILb1ELb0ELb0ELi128EEEEEEEEEvNT_6ParamsE$_ZZN4cute7idx2crdINS_5tupleIJiEEENS1_IJNS1_IJNS1_IJNS_1CILi8EEENS3_ILi2EEEEEES5_NS3_ILi4EEES5_EEEEEEEEDaRKT_RKT0_ENKUlRKT_RKT0_E_clIiS8_EEDaSI_SL_,@function
        .size           $_ZN7cutlass13device_kernelIN5flash19enable_sm80_to_sm89INS1_16FlashAttnBwdSm80INS1_25CollectiveMainloopBwdSm80ILi2ELi2EN4cute5tupleIJNS5_1CILi64EEENS7_ILi128EEES8_EEENS_10bfloat16_tEfNS_4arch4Sm80ELb0ELb1ELb1ELb1ELb0ELb0ELb0ELb0ELi2ELi2ELi4ELi2ELb1EEENS1_21CollectiveEpilogueBwdISA_SB_SD_Li256ELb1ELb0ELi2EEENS1_19SingleTileSchedulerILb1ELb0ELb0ELi128EEEEEEEEEvNT_6ParamsE$_ZZN4cute7idx2crdINS_5tupleIJiEEENS1_IJNS1_IJNS1_IJNS_1CILi8EEENS3_ILi2EEEEEES5_NS3_ILi4EEES5_EEEEEEEEDaRKT_RKT0_ENKUlRKT_RKT0_E_clIiS8_EEDaSI_SL_,($_ZN7cutlass13device_kernelIN5flash19enable_sm80_to_sm89INS1_16FlashAttnBwdSm80INS1_25CollectiveMainloopBwdSm80ILi2ELi2EN4cute5tupleIJNS5_1CILi64EEENS7_ILi128EEES8_EEENS_10bfloat16_tEfNS_4arch4Sm80ELb0ELb1ELb1ELb1ELb0ELb0ELb0ELb0ELi2ELi2ELi4ELi2ELb1EEENS1_21CollectiveEpilogueBwdISA_SB_SD_Li256ELb1ELb0ELi2EEENS1_19SingleTileSchedulerILb1ELb0ELb0ELi128EEEEEEEEEvNT_6ParamsE$_ZZN4cute7idx2crdINS_5tupleIJiEEENS1_IJNS1_IJNS1_IJNS_1CILi8EEENS3_ILi2EEEEEES5_S5_NS3_ILi4EEEEEEEEEEEDaRKT_RKT0_ENKUlRKT_RKT0_E_clIiS8_EEDaSI_SL_ - $_ZN7cutlass13device_kernelIN5flash19enable_sm80_to_sm89INS1_16FlashAttnBwdSm80INS1_25CollectiveMainloopBwdSm80ILi2ELi2EN4cute5tupleIJNS5_1CILi64EEENS7_ILi128EEES8_EEENS_10bfloat16_tEfNS_4arch4Sm80ELb0ELb1ELb1ELb1ELb0ELb0ELb0ELb0ELi2ELi2ELi4ELi2ELb1EEENS1_21CollectiveEpilogueBwdISA_SB_SD_Li256ELb1ELb0ELi2EEENS1_19SingleTileSchedulerILb1ELb0ELb0ELi128EEEEEEEEEvNT_6ParamsE$_ZZN4cute7idx2crdINS_5tupleIJiEEENS1_IJNS1_IJNS1_IJNS_1CILi8EEENS3_ILi2EEEEEES5_NS3_ILi4EEES5_EEEEEEEEDaRKT_RKT0_ENKUlRKT_RKT0_E_clIiS8_EEDaSI_SL_)
$_ZN7cutlass13device_kernelIN5flash19enable_sm80_to_sm89INS1_16FlashAttnBwdSm80INS1_25CollectiveMainloopBwdSm80ILi2ELi2EN4cute5tupleIJNS5_1CILi64EEENS7_ILi128EEES8_EEENS_10bfloat16_tEfNS_4arch4Sm80ELb0ELb1ELb1ELb1ELb0ELb0ELb0ELb0ELi2ELi2ELi4ELi2ELb1EEENS1_21CollectiveEpilogueBwdISA_SB_SD_Li256ELb1ELb0ELi2EEENS1_19SingleTileSchedulerILb1ELb0ELb0ELi128EEEEEEEEEvNT_6ParamsE$_ZZN4cute7idx2crdINS_5tupleIJiEEENS1_IJNS1_IJNS1_IJNS_1CILi8EEENS3_ILi2EEEEEES5_NS3_ILi4EEES5_EEEEEEEEDaRKT_RKT0_ENKUlRKT_RKT0_E_clIiS8_EEDaSI_SL_:
        /* <DEDUP_REMOVED lines=15> */
[----:B-1----:R-:W-:Y:S05]  /*9cd0*/  CALL.REL.NOINC `($_ZN7cutlass13device_kernelIN5flash19enable_sm80_to_sm89INS1_16FlashAttnBwdSm80INS1_25CollectiveMainloopBwdSm80ILi2ELi2EN4cute5tupleIJNS5_1CILi64EEENS7_ILi128EEES8_EEENS_10bfloat16_tEfNS_4arch4Sm80ELb0ELb1ELb1ELb1ELb0ELb0ELb0ELb0ELi2ELi2ELi4ELi2ELb1EEENS1_21CollectiveEpilogueBwdISA_SB_SD_Li256ELb1ELb0ELi2EEENS1_19SingleTileSchedulerILb1ELb0ELb0ELi128EEEEEEEEEvNT_6ParamsE$_ZN4cute5tupleIJiEEC2ERKi) ;  /* 0xfffff76000007944 */ /* 0x002fea0003c3ffff */
[----:B------:R1:W5:Y:S01]  /*9ce0*/  LDL R8, [R1+0x168] ;  /* 0x0001680001087983 */ /* 0x0003620000100800 */
[----:B------:R-:W-:Y:S01]  /*9cf0*/  IADD3 R3, R1, 0x160, RZ ;  /* 0x0000016001037810 */ /* 0x000fe20007ffe0ff */
[----:B------:R-:W-:Y:S01]  /*9d00*/  IMAD.MOV.U32 R7, RZ, RZ, R9 ;  /* 0x000000ffff077224 */ /* 0x000fe200078e0009 */
[----:B------:R-:W-:Y:S01]  /*9d10*/  MOV R16, 0x9d60 ;  /* 0x00009d6000107802 */ /* 0x000fe20000000f00 */
[----:B------:R-:W-:Y:S01]  /*9d20*/  IMAD.MOV.U32 R6, RZ, RZ, R44 ;  /* 0x000000ffff067224 */ /* 0x000fe200078e002c */
[----:B------:R-:W-:-:S04]  /*9d30*/  IADD3 R3, R3, c[0x0][0x20], RZ ;  /* 0x0000080003037a10 */ /* 0x000fc80007ffe0ff */
[----:B------:R-:W-:Y:S02]  /*9d40*/  IADD3 R27, R3, 0x4, RZ ;  /* 0x00000004031b7810 */ /* 0x000fe40007ffe0ff */
[----:B-1---5:R-:W-:Y:S05]  /*9d50*/  CALL.REL.NOINC `($_ZN7cutlass13device_kernelIN5flash19enable_sm80_to_sm89INS1_16FlashAttnBwdSm80INS1_25CollectiveMainloopBwdSm80ILi2ELi2EN4cute5tupleIJNS5_1CILi64EEENS7_ILi128EEES8_EEENS_10bfloat16_tEfNS_4arch4Sm80ELb0ELb1ELb1ELb1ELb0ELb0ELb0ELb0ELi2ELi2ELi4ELi2ELb1EEENS1_21CollectiveEpilogueBwdISA_SB_SD_Li256ELb1ELb0ELi2EEENS1_19SingleTileSchedulerILb1ELb0ELb0ELi128EEEEEEEEEvNT_6ParamsE$_ZN4cute5tupleIJiEEC2ERKi) ;  /* 0xfffff6e000007944 */ /* 0x022fea0003c3ffff */
[----:B------:R1:W5:Y:S01]  /*9d60*/  LDL R9, [R1+0x168] ;  /* 0x0001680001097983 */ /* 0x0003620000100800 */
[----:B------:R-:W-:Y:S01]  /*9d70*/  IMAD.MOV.U32 R7, RZ, RZ, R8 ;  /* 0x000000ffff077224 */ /* 0x000fe200078e0008 */
[----:B------:R-:W-:Y:S02]  /*9d80*/  MOV R6, R27 ;  /* 0x0000001b00067202 */ /* 0x000fe40000000f00 */
[----:B------:R-:W-:Y:S02]  /*9d90*/  MOV R16, 0x9db0 ;  /* 0x00009db000107802 */ /* 0x000fe40000000f00 */
[----:B-1---5:R-:W-:Y:S05]  /*9da0*/  CALL.REL.NOINC `($_ZN7cutlass13device_kernelIN5flash19enable_sm80_to_sm89INS1_16FlashAttnBwdSm80INS1_25CollectiveMainloopBwdSm80ILi2ELi2EN4cute5tupleIJNS5_1CILi64EEENS7_ILi128EEES8_EEENS_10bfloat16_tEfNS_4arch4Sm80ELb0ELb1ELb1ELb1ELb0ELb0ELb0ELb0ELi2ELi2ELi4ELi2ELb1EEENS1_21CollectiveEpilogueBwdISA_SB_SD_Li256ELb1ELb0ELi2EEENS1_19SingleTileSchedulerILb1ELb0ELb0ELi128EEEEEEEEEvNT_6ParamsE$_ZN4cute5tupleIJiEEC2ERKi) ;  /* 0xfffff69000007944 */ /* 0x022fea0003c3ffff */
[----:B------:R1:W5:Y:S01]  /*9db0*/  LDL R7, [R1+0x164] ;  /* 0x0001640001077983 */ /* 0x0003620000100800 */
[----:B------:R-:W-:Y:S02]  /*9dc0*/  MOV R6, R3 ;  /* 0x0000000300067202 */ /* 0x000fe40000000f00 */
[----:B------:R-:W-:Y:S02]  /*9dd0*/  MOV R16, 0x9df0 ;  /* 0x00009df000107802 */ /* 0x000fe40000000f00 */
[----:B-1---5:R-:W-:Y:S05]  /*9de0*/  CALL.REL.NOINC `($_ZN7cutlass13device_kernelIN5flash19enable_sm80_to_sm89INS1_16FlashAttnBwdSm80INS1_25CollectiveMainloopBwdSm80ILi2ELi2EN4cute5tupleIJNS5_1CILi64EEENS7_ILi128EEES8_EEENS_10bfloat16_tEfNS_4arch4Sm80ELb0ELb1ELb1ELb1ELb0ELb0ELb0ELb0ELi2ELi2ELi4ELi2ELb1EEENS1_21CollectiveEpilogueBwdISA_SB_SD_Li256ELb1ELb0ELi2EEENS1_19SingleTileSchedulerILb1ELb0ELb0ELi128EEEEEEEEEvNT_6ParamsE$_ZN4cute5tupleIJiEEC2ERKi) ;  /* 0xfffff65000007944 */ /* 0x022fea0003c3ffff */
[----:B------:R1:W5:Y:S01]  /*9df0*/  LDL R7, [R1+0x160] ;  /* 0x0001600001077983 */ /* 0x0003620000100800 */
[----:B------:R-:W-:Y:S02]  /*9e00*/  MOV R6, R44 ;  /* 0x0000002c00067202 */ /* 0x000fe40000000f00 */
[----:B------:R-:W-:-:S02]  /*9e10*/  MOV R16, 0x9e30 ;  /* 0x00009e3000107802 */ /* 0x000fc40000000f00 */
[----:B-1---5:R-:W-:Y:S05]  /*9e20*/  CALL.REL.NOINC `($_ZN7cutlass13device_kernelIN5flash19enable_sm80_to_sm89INS1_16FlashAttnBwdSm80INS1_25CollectiveMainloopBwdSm80ILi2ELi2EN4cute5tupleIJNS5_1CILi64EEENS7_ILi128EEES8_EEENS_10bfloat16_tEfNS_4arch4Sm80ELb0ELb1ELb1ELb1ELb0ELb0ELb0ELb0ELi2ELi2ELi4ELi2ELb1EEENS1_21CollectiveEpilogueBwdISA_SB_SD_Li256ELb1ELb0ELi2EEENS1_19SingleTileSchedulerILb1ELb0ELb0ELi128EEEEEEEEEvNT_6ParamsE$_ZN4cute5tupleIJiEEC2ERKi) ;  /* 0xfffff61000007944 */ /* 0x022fea0003c3ffff */
[----:B------:R1:W5:Y:S01]  /*9e30*/  LDL R7, [R1+0x168] ;  /* 0x0001680001077983 */ /* 0x0003620000100800 */
[----:B------:R-:W-:-:S02]  /*9e40*/  MOV R6, R44 ;  /* 0x0000002c00067202 */ /* 0x000fc40000000f00 */
[----:B------:R-:W-:Y:S02]  /*9e50*/  MOV R10, 0x9e70 ;  /* 0x00009e70000a7802 */ /* 0x000fe40000000f00 */
[----:B-1---5:R-:W-:Y:S05]  /*9e60*/  CALL.REL.NOINC `($_ZN7cutlass13device_kernelIN5flash19enable_sm80_to_sm89INS1_16FlashAttnBwdSm80INS1_25CollectiveMainloopBwdSm80ILi2ELi2EN4cute5tupleIJNS5_1CILi64EEENS7_ILi128EEES8_EEENS_10bfloat16_tEfNS_4arch4Sm80ELb0ELb1ELb1ELb1ELb0ELb0ELb0ELb0ELi2ELi2ELi4ELi2ELb1EEENS1_21CollectiveEpilogueBwdISA_SB_SD_Li256ELb1ELb0ELi2EEENS1_19SingleTileSchedulerILb1ELb0ELb0ELi128EEEEEEEEEvNT_6ParamsE$_ZN4cute5tupleIJNS_15ArithmeticTupleIJiEEEEEC2ERKS2_) ;  /* 0xfffff39000007944 */ /* 0x022fea0003c3ffff */
[----:B------:R2:W5:Y:S01]  /*9e70*/  LDL R8, [R1+0x168] ;  /* 0x0001680001087983 */ /* 0x0005620000100800 */
[----:B-1----:R-:W-:Y:S01]  /*9e80*/  IMAD.MOV.U32 R7, RZ, RZ, R9 ;  /* 0x000000ffff077224 */ /* 0x002fe200078e0009 */
[----:B------:R-:W-:Y:S02]  /*9e90*/  MOV R6, R27 ;  /* 0x0000001b00067202 */ /* 0x000fe40000000f00 */
[----:B------:R-:W-:Y:S02]  /*9ea0*/  MOV R16, 0x9ec0 ;  /* 0x00009ec000107802 */ /* 0x000fe40000000f00 */
[----:B--2--5:R-:W-:Y:S05]  /*9eb0*/  CALL.REL.NOINC `($_ZN7cutlass13device_kernelIN5flash19enable_sm80_to_sm89INS1_16FlashAttnBwdSm80INS1_25CollectiveMainloopBwdSm80ILi2ELi2EN4cute5tupleIJNS5_1CILi64EEENS7_ILi128EEES8_EEENS_10bfloat16_tEfNS_4arch4Sm80ELb0ELb1ELb1ELb1ELb0ELb0ELb0ELb0ELi2ELi2ELi4ELi2ELb1EEENS1_21CollectiveEpilogueBwdISA_SB_SD_Li256ELb1ELb0ELi2EEENS1_19SingleTileSchedulerILb1ELb0ELb0ELi128EEEEEEEEEvNT_6ParamsE$_ZN4cute5tupleIJiEEC2ERKi) ;  /* 0xfffff58000007944 */ /* 0x024fea0003c3ffff */
[----:B------:R1:W5:Y:S01]  /*9ec0*/  LDL R7, [R1+0x164] ;  /* 0x0001640001077983 */ /* 0x0003620000100800 */
[----:B------:R-:W-:Y:S02]  /*9ed0*/  MOV R6, R3 ;  /* 0x0000000300067202 */ /* 0x000fe40000000f00 */
[----:B------:R-:W-:Y:S02]  /*9ee0*/  MOV R16, 0x9f00 ;  /* 0x00009f0000107802 */ /* 0x000fe40000000f00 */
[----:B-1---5:R-:W-:Y:S05]  /*9ef0*/  CALL.REL.NOINC `($_ZN7cutlass13device_kernelIN5flash19enable_sm80_to_sm89INS1_16FlashAttnBwdSm80INS1_25CollectiveMainloopBwdSm80ILi2ELi2EN4cute5tupleIJNS5_1CILi64EEENS7_ILi128EEES8_EEENS_10bfloat16_tEfNS_4arch4Sm80ELb0ELb1ELb1ELb1ELb0ELb0ELb0ELb0ELi2ELi2ELi4ELi2ELb1EEENS1_21CollectiveEpilogueBwdISA_SB_SD_Li256ELb1ELb0ELi2EEENS1_19SingleTileSchedulerILb1ELb0ELb0ELi128EEEEEEEEEvNT_6ParamsE$_ZN4cute5tupleIJiEEC2ERKi) ;  /* 0xfffff54000007944 */ /* 0x022fea0003c3ffff */
[----:B------:R1:W5:Y:S01]  /*9f00*/  LDL R7, [R1+0x160] ;  /* 0x0001600001077983 */ /* 0x0003620000100800 */
[----:B------:R-:W-:Y:S02]  /*9f10*/  MOV R13, R44 ;  /* 0x0000002c000d7202 */ /* 0x000fe40000000f00 */
[----:B------:R-:W-:-:S02]  /*9f20*/  MOV R18, 0x9f40 ;  /* 0x00009f4000127802 */ /* 0x000fc40000000f00 */
[----:B-1---5:R-:W-:Y:S05]  /*9f30*/  CALL.REL.NOINC `($_ZN7cutlass13device_kernelIN5flash19enable_sm80_to_sm89INS1_16FlashAttnBwdSm80INS1_25CollectiveMainloopBwdSm80ILi2ELi2EN4cute5tupleIJNS5_1CILi64EEENS7_ILi128EEES8_EEENS_10bfloat16_tEfNS_4arch4Sm80ELb0ELb1ELb1ELb1ELb0ELb0ELb0ELb0ELi2ELi2ELi4ELi2ELb1EEENS1_21CollectiveEpilogueBwdISA_SB_SD_Li256ELb1ELb0ELi2EEENS1_19SingleTileSchedulerILb1ELb0ELb0ELi128EEEEEEEEEvNT_6ParamsE$_ZN4cute5tupleIJNS_1CILi0EEEiEEC2ERKS2_RKi) ;  /* 0xfffff46000007944 */ /* 0x022fea0003c3ffff */
[----:B------:R1:W5:Y:S01]  /*9f40*/  LDL R7, [R1+0x168] ;  /* 0x0001680001077983 */ /* 0x0003620000100800 */
[----:B------:R-:W-:-:S02]  /*9f50*/  MOV R6, R44 ;  /* 0x0000002c00067202 */ /* 0x000fc40000000f00 */
[----:B------:R-:W-:Y:S02]  /*9f60*/  MOV R16, 0x9f80 ;  /* 0x00009f8000107802 */ /* 0x000fe40000000f00 */
[----:B-1---5:R-:W-:Y:S05]  /*9f70*/  CALL.REL.NOINC `($_ZN7cutlass13device_kernelIN5flash19enable_sm80_to_sm89INS1_16FlashAttnBwdSm80INS1_25CollectiveMainloopBwdSm80ILi2ELi2EN4cute5tupleIJNS5_1CILi64EEENS7_ILi128EEES8_EEENS_10bfloat16_tEfNS_4arch4Sm80ELb0ELb1ELb1ELb1ELb0ELb0ELb0ELb0ELi2ELi2ELi4ELi2ELb1EEENS1_21CollectiveEpilogueBwdISA_SB_SD_Li256ELb1ELb0ELi2EEENS1_19SingleTileSchedulerILb1ELb0ELb0ELi128EEEEEEEEEvNT_6ParamsE$_ZN4cute5tupleIJNS_15ArithmeticTupleIJNS_1CILi0EEEiEEEEEC2ERKS4_) ;  /* 0xfffff24000007944 */ /* 0x022fea0003c3ffff */
[----:B------:R2:W5:Y:S01]  /*9f80*/  LDL R10, [R1+0x168] ;  /* 0x00016800010a7983 */ /* 0x0005620000100800 */
[----:B-1----:R-:W-:Y:S01]  /*9f90*/  IMAD.MOV.U32 R7, RZ, RZ, R8 ;  /* 0x000000ffff077224 */ /* 0x002fe200078e0008 */
[----:B------:R-:W-:Y:S02]  /*9fa0*/  MOV R6, R44 ;  /* 0x0000002c00067202 */ /* 0x000fe40000000f00 */
[----:B------:R-:W-:Y:S02]  /*9fb0*/  MOV R8, 0x9fd0 ;  /* 0x00009fd000087802 */ /* 0x000fe40000000f00 */
[----:B--2--5:R-:W-:Y:S05]  /*9fc0*/  CALL.REL.NOINC `($_ZN7cutlass13device_kernelIN5flash19enable_sm80_to_sm89INS1_16FlashAttnBwdSm80INS1_25CollectiveMainloopBwdSm80ILi2ELi2EN4cute5tupleIJNS5_1CILi64EEENS7_ILi128EEES8_EEENS_10bfloat16_tEfNS_4arch4Sm80ELb0ELb1ELb1ELb1ELb0ELb0ELb0ELb0ELi2ELi2ELi4ELi2ELb1EEENS1_21CollectiveEpilogueBwdISA_SB_SD_Li256ELb1ELb0ELi2EEENS1_19SingleTileSchedulerILb1ELb0ELb0ELi128EEEEEEEEEvNT_6ParamsE$_ZN4cute3eso3ESOILb0ELb1EJiNS_1CILi0EEEEEC2ERKiRKS3_) ;  /* 0xffffe8f000007944 */ /* 0x024fea0003c3ffff */
[----:B------:R2:W5:Y:S01]  /*9fd0*/  LDL R16, [R1+0x168] ;  /* 0x0001680001107983 */ /* 0x0005620000100800 */
[----:B-1----:R-:W-:Y:S02]  /*9fe0*/  MOV R6, R44 ;  /* 0x0000002c00067202 */ /* 0x002fe40000000f00 */
[----:B------:R-:W-:Y:S01]  /*9ff0*/  MOV R18, 0xa020 ;  /* 0x0000a02000127802 */ /* 0x000fe20000000f00 */
[----:B------:R2:W-:Y:S04]  /*a000*/  STL [R1+0x168], R10 ;  /* 0x0001680a01007387 */ /* 0x0005e80000100800 */
[----:B--2--5:R-:W-:Y:S05]  /*a010*/  CALL.REL.NOINC `($_ZN7cutlass13device_kernelIN5flash19enable_sm80_to_sm89INS1_16FlashAttnBwdSm80INS1_25CollectiveMainloopBwdSm80ILi2ELi2EN4cute5tupleIJNS5_1CILi64EEENS7_ILi128EEES8_EEENS_10bfloat16_tEfNS_4arch4Sm80ELb0ELb1ELb1ELb1ELb0ELb0ELb0ELb0ELi2ELi2ELi4ELi2ELb1EEENS1_21CollectiveEpilogueBwdISA_SB_SD_Li256ELb1ELb0ELi2EEENS1_19SingleTileSchedulerILb1ELb0ELb0ELi128EEEEEEEEEvNT_6ParamsE$_ZZN4cuteplIJiEJNS_1CILi0EEEiEEEDaRKNS_15ArithmeticTupleIJDpT_EEERKNS3_IJDpT0_EEEENKUlDpRKT_E_clIJiiEEEDaSH_) ;  /* 0x00001a1000007944 */ /* 0x024fea0003c00000 */
[----:B-----5:R-:W-:Y:S02]  /*a020*/  MOV R18, R6 ;  /* 0x0000000600127202 */ /* 0x020fe40000000f00 */
[----:B------:R-:W-:-:S02]  /*a030*/  MOV R6, 0xa050 ;  /* 0x0000a05000067802 */ /* 0x000fc40000000f00 */
[----:B-1----:R-:W-:Y:S05]  /*a040*/  CALL.REL.NOINC `($_ZN7cutlass13device_kernelIN5flash19enable_sm80_to_sm89INS1_16FlashAttnBwdSm80INS1_25CollectiveMainloopBwdSm80ILi2ELi2EN4cute5tupleIJNS5_1CILi64EEENS7_ILi128EEES8_EEENS_10bfloat16_tEfNS_4arch4Sm80ELb0ELb1ELb1ELb1ELb0ELb0ELb0ELb0ELi2ELi2ELi4ELi2ELb1EEENS1_21CollectiveEpilogueBwdISA_SB_SD_Li256ELb1ELb0ELi2EEENS1_19SingleTileSchedulerILb1ELb0ELb0ELi128EEEEEEEEEvNT_6ParamsE$_ZZN4cuteplIJNS_15ArithmeticTupleIJiEEEEJNS1_IJNS_1CILi0EEEiEEEEEEDaRKNS1_IJDpT_EEERKNS1_IJDpT0_EEEENKUlDpRKT_E_clIJNS1_IJiiEEEEEEDaSJ_) ;  /* 0x0000165000007944 */ /* 0x002fea0003c00000 */
        /* <DEDUP_REMOVED lines=8> */
[----:B--2--5:R-:W-:Y:S05]  /*a0d0*/  CALL.REL.NOINC `($_ZN7cutlass13device_kernelIN5flash19enable_sm80_to_sm89INS1_16FlashAttnBwdSm80INS1_25CollectiveMainloopBwdSm80ILi2ELi2EN4cute5tupleIJNS5_1CILi64EEENS7_ILi128EEES8_EEENS_10bfloat16_tEfNS_4arch4Sm80ELb0ELb1ELb1ELb1ELb0ELb0ELb0ELb0ELi2ELi2ELi4ELi2ELb1EEENS1_21CollectiveEpilogueBwdISA_SB_SD_Li256ELb1ELb0ELi2EEENS1_19SingleTileSchedulerILb1ELb0ELb0ELi128EEEEEEEEEvNT_6ParamsE$_ZN4cute5tupleIJiEEC2ERKi) ;  /* 0xfffff36000007944 */ /* 0x024fea0003c3ffff */
        /* <DEDUP_REMOVED lines=9> */
[----:B-1---5:R-:W-:Y:S05]  /*a170*/  CALL.REL.NOINC `($_ZN7cutlass13device_kernelIN5flash19enable_sm80_to_sm89INS1_16FlashAttnBwdSm80INS1_25CollectiveMainloopBwdSm80ILi2ELi2EN4cute5tupleIJNS5_1CILi64EEENS7_ILi128EEES8_EEENS_10bfloat16_tEfNS_4arch4Sm80ELb0ELb1ELb1ELb1ELb0ELb0ELb0ELb0ELi2ELi2ELi4ELi2ELb1EEENS1_21CollectiveEpilogueBwdISA_SB_SD_Li256ELb1ELb0ELi2EEENS1_19SingleTileSchedulerILb1ELb0ELb0ELi128EEEEEEEEEvNT_6ParamsE$_ZN4cute5tupleIJiEEC2ERKi) ;  /* 0xfffff2c000007944 */ /* 0x022fea0003c3ffff */
[----:B------:R1:W5:Y:S01]  /*a180*/  LDL R13, [R1+0x168] ;  /* 0x00016800010d7983 */ /* 0x0003620000100800 */
[----:B------:R-:W-:Y:S01]  /*a190*/  IMAD.MOV.U32 R7, RZ, RZ, R10 ;  /* 0x000000ffff077224 */ /* 0x000fe200078e000a */
[----:B------:R-:W-:Y:S02]  /*a1a0*/  MOV R6, R44 ;  /* 0x0000002c00067202 */ /* 0x000fe40000000f00 */
[----:B------:R-:W-:Y:S02]  /*a1b0*/  MOV R16, 0xa1d0 ;  /* 0x0000a1d000107802 */ /* 0x000fe40000000f00 */
[----:B-1---5:R-:W-:Y:S05]  /*a1c0*/  CALL.REL.NOINC `($_ZN7cutlass13device_kernelIN5flash19enable_sm80_to_sm89INS1_16FlashAttnBwdSm80INS1_25CollectiveMainloopBwdSm80ILi2ELi2EN4cute5tupleIJNS5_1CILi64EEENS7_ILi128EEES8_EEENS_10bfloat16_tEfNS_4arch4Sm80ELb0ELb1ELb1ELb1ELb0ELb0ELb0ELb0ELi2ELi2ELi4ELi2ELb1EEENS1_21CollectiveEpilogueBwdISA_SB_SD_Li256ELb1ELb0ELi2EEENS1_19SingleTileSchedulerILb1ELb0ELb0ELi128EEEEEEEEEvNT_6ParamsE$_ZN4cute5tupleIJiEEC2ERKi) ;  /* 0xfffff27000007944 */ /* 0x022fea0003c3ffff */
[----:B------:R1:W5:Y:S01]  /*a1d0*/  LDL R10, [R1+0x168] ;  /* 0x00016800010a7983 */ /* 0x0003620000100800 */
[----:B------:R-:W-:Y:S01]  /*a1e0*/  IMAD.MOV.U32 R7, RZ, RZ, R13 ;  /* 0x000000ffff077224 */ /* 0x000fe200078e000d */
[----:B------:R-:W-:Y:S02]  /*a1f0*/  MOV R6, R3 ;  /* 0x0000000300067202 */ /* 0x000fe40000000f00 */
[----:B------:R-:W-:Y:S02]  /*a200*/  MOV R16, 0xa220 ;  /* 0x0000a22000107802 */ /* 0x000fe40000000f00 */
[----:B-1---5:R-:W-:Y:S05]  /*a210*/  CALL.REL.NOINC `($_ZN7cutlass13device_kernelIN5flash19enable_sm80_to_sm89INS1_16FlashAttnBwdSm80INS1_25CollectiveMainloopBwdSm80ILi2ELi2EN4cute5tupleIJNS5_1CILi64EEENS7_ILi128EEES8_EEENS_10bfloat16_tEfNS_4arch4Sm80ELb0ELb1ELb1ELb1ELb0ELb0ELb0ELb0ELi2ELi2ELi4ELi2ELb1EEENS1_21CollectiveEpilogueBwdISA_SB_SD_Li256ELb1ELb0ELi2EEENS1_19SingleTileSchedulerILb1ELb0ELb0ELi128EEEEEEEEEvNT_6ParamsE$_ZN4cute5tupleIJiEEC2ERKi) ;  /* 0xfffff22000007944 */ /* 0x022fea0003c3ffff */
[----:B------:R1:W5:Y:S01]  /*a220*/  LDL R7, [R1+0x160] ;  /* 0x0001600001077983 */ /* 0x0003620000100800 */
[----:B------:R-:W-:-:S02]  /*a230*/  MOV R6, R44 ;  /* 0x0000002c00067202 */ /* 0x000fc40000000f00 */
[----:B------:R-:W-:Y:S02]  /*a240*/  MOV R18, 0xa260 ;  /* 0x0000a26000127802 */ /* 0x000fe40000000f00 */
[----:B-1---5:R-:W-:Y:S05]  /*a250*/  CALL.REL.NOINC `($_ZN7cutlass13device_kernelIN5flash19enable_sm80_to_sm89INS1_16FlashAttnBwdSm80INS1_25CollectiveMainloopBwdSm80ILi2ELi2EN4cute5tupleIJNS5_1CILi64EEENS7_ILi128EEES8_EEENS_10bfloat16_tEfNS_4arch4Sm80ELb0ELb1ELb1ELb1ELb0ELb0ELb0ELb0ELi2ELi2ELi4ELi2ELb1EEENS1_21CollectiveEpilogueBwdISA_SB_SD_Li256ELb1ELb0ELi2EEENS1_19SingleTileSchedulerILb1ELb0ELb0ELi128EEEEEEEEEvNT_6ParamsE$_ZN4cute5tupleIJNS_1CILi0EEES2_iEEC2ERKS2_S5_RKi) ;  /* 0xfffff0a000007944 */ /* 0x022fea0003c3ffff */
        /* <DEDUP_REMOVED lines=8> */
[----:B-1---5:R-:W-:Y:S05]  /*a2e0*/  CALL.REL.NOINC `($_ZN7cutlass13device_kernelIN5flash19enable_sm80_to_sm89INS1_16FlashAttnBwdSm80INS1_25CollectiveMainloopBwdSm80ILi2ELi2EN4cute5tupleIJNS5_1CILi64EEENS7_ILi128EEES8_EEENS_10bfloat16_tEfNS_4arch4Sm80ELb0ELb1ELb1ELb1ELb0ELb0ELb0ELb0ELi2ELi2ELi4ELi2ELb1EEENS1_21CollectiveEpilogueBwdISA_SB_SD_Li256ELb1ELb0ELi2EEENS1_19SingleTileSchedulerILb1ELb0ELb0ELi128EEEEEEEEEvNT_6ParamsE$_ZN4cute5tupleIJNS_1CILi0EEES2_S2_iEEC2ERKS2_S5_S5_RKi) ;  /* 0xffffefd000007944 */ /* 0x022fea0003c3ffff */
[----:B------:R2:W5:Y:S01]  /*a2f0*/  LDL R16, [R1+0x168] ;  /* 0x0001680001107983 */ /* 0x0005620000100800 */
[----:B-1----:R-:W-:Y:S02]  /*a300*/  MOV R6, R44 ;  /* 0x0000002c00067202 */ /* 0x002fe40000000f00 */
[----:B------:R-:W-:-:S02]  /*a310*/  MOV R10, 0xa330 ;  /* 0x0000a330000a7802 */ /* 0x000fc40000000f00 */
[----:B--2--5:R-:W-:Y:S05]  /*a320*/  CALL.REL.NOINC `($_ZN7cutlass13device_kernelIN5flash19enable_sm80_to_sm89INS1_16FlashAttnBwdSm80INS1_25CollectiveMainloopBwdSm80ILi2ELi2EN4cute5tupleIJNS5_1CILi64EEENS7_ILi128EEES8_EEENS_10bfloat16_tEfNS_4arch4Sm80ELb0ELb1ELb1ELb1ELb0ELb0ELb0ELb0ELi2ELi2ELi4ELi2ELb1EEENS1_21CollectiveEpilogueBwdISA_SB_SD_Li256ELb1ELb0ELi2EEENS1_19SingleTileSchedulerILb1ELb0ELb0ELi128EEEEEEEEEvNT_6ParamsE$_ZN4cute3eso3ESOILb1ELb0EJNS_1CILi0EEES3_iS3_EEC2ERKS3_S6_RKiS6_) ;  /* 0xffffe7e000007944 */ /* 0x024fea0003c3ffff */
[----:B-1----:R1:W5:Y:S01]  /*a330*/  LDL R13, [R1+0x168] ;  /* 0x00016800010d7983 */ /* 0x0023620000100800 */
[----:B------:R-:W-:-:S02]  /*a340*/  MOV R7, R44 ;  /* 0x0000002c00077202 */ /* 0x000fc40000000f00 */
[----:B------:R-:W-:Y:S01]  /*a350*/  MOV R6, 0xa380 ;  /* 0x0000a38000067802 */ /* 0x000fe20000000f00 */
[----:B------:R1:W-:Y:S04]  /*a360*/  STL [R1+0x168], R16 ;  /* 0x0001681001007387 */ /* 0x0003e80000100800 */
[----:B-1---5:R-:W-:Y:S05]  /*a370*/  CALL.REL.NOINC `($_ZN7cutlass13device_kernelIN5flash19enable_sm80_to_sm89INS1_16FlashAttnBwdSm80INS1_25CollectiveMainloopBwdSm80ILi2ELi2EN4cute5tupleIJNS5_1CILi64EEENS7_ILi128EEES8_EEENS_10bfloat16_tEfNS_4arch4Sm80ELb0ELb1ELb1ELb1ELb0ELb0ELb0ELb0ELi2ELi2ELi4ELi2ELb1EEENS1_21CollectiveEpilogueBwdISA_SB_SD_Li256ELb1ELb0ELi2EEENS1_19SingleTileSchedulerILb1ELb0ELb0ELi128EEEEEEEEEvNT_6ParamsE$_ZZN4cuteplIJNS_1CILi0EEES2_iEJS2_S2_S2_iEEEDaRKNS_15ArithmeticTupleIJDpT_EEERKNS3_IJDpT0_EEEENKUlDpRKT_E_clIJS2_S2_iiEEEDaSH_) ;  /* 0x0000154000007944 */ /* 0x022fea0003c00000 */
[----:B------:R-:W-:Y:S01]  /*a380*/  IMAD.MOV.U32 R7, RZ, RZ, R11 ;  /* 0x000000ffff077224 */ /* 0x000fe200078e000b */
[----:B------:R-:W-:Y:S02]  /*a390*/  MOV R6, R3 ;  /* 0x0000000300067202 */ /* 0x000fe40000000f00 */
[----:B------:R-:W-:Y:S02]  /*a3a0*/  MOV R16, 0xa3c0 ;  /* 0x0000a3c000107802 */ /* 0x000fe40000000f00 */
[----:B--2--5:R-:W-:Y:S05]  /*a3b0*/  CALL.REL.NOINC `($_ZN7cutlass13device_kernelIN5flash19enable_sm80_to_sm89INS1_16FlashAttnBwdSm80INS1_25CollectiveMainloopBwdSm80ILi2ELi2EN4cute5tupleIJNS5_1CILi64EEENS7_ILi128EEES8_EEENS_10bfloat16_tEfNS_4arch4Sm80ELb0ELb1ELb1ELb1ELb0ELb0ELb0ELb0ELi2ELi2ELi4ELi2ELb1EEENS1_21CollectiveEpilogueBwdISA_SB_SD_Li256ELb1ELb0ELi2EEENS1_19SingleTileSchedulerILb1ELb0ELb0ELi128EEEEEEEEEvNT_6ParamsE$_ZN4cute5tupleIJiEEC2ERKi) ;  /* 0xfffff08000007944 */ /* 0x024fea0003c3ffff */
[----:B------:R1:W5:Y:S01]  /*a3c0*/  LDL R7, [R1+0x160] ;  /* 0x0001600001077983 */ /* 0x0003620000100800 */
[----:B------:R-:W-:Y:S02]  /*a3d0*/  MOV R13, R44 ;  /* 0x0000002c000d7202 */ /* 0x000fe40000000f00 */
[----:B------:R-:W-:Y:S02]  /*a3e0*/  MOV R18, 0xa400 ;  /* 0x0000a40000127802 */ /* 0x000fe40000000f00 */
[----:B-1---5:R-:W-:Y:S05]  /*a3f0*/  CALL.REL.NOINC `($_ZN7cutlass13device_kernelIN5flash19enable_sm80_to_sm89INS1_16FlashAttnBwdSm80INS1_25CollectiveMainloopBwdSm80ILi2ELi2EN4cute5tupleIJNS5_1CILi64EEENS7_ILi128EEES8_EEENS_10bfloat16_tEfNS_4arch4Sm80ELb0ELb1ELb1ELb1ELb0ELb0ELb0ELb0ELi2ELi2ELi4ELi2ELb1EEENS1_21CollectiveEpilogueBwdISA_SB_SD_Li256ELb1ELb0ELi2EEENS1_19SingleTileSchedulerILb1ELb0ELb0ELi128EEEEEEEEEvNT_6ParamsE$_ZN4cute5tupleIJNS_1CILi0EEEiEEC2ERKS2_RKi) ;  /* 0xffffefa000007944 */ /* 0x022fea0003c3ffff */
[----:B------:R1:W5:Y:S01]  /*a400*/  LDL R7, [R1+0x168] ;  /* 0x0001680001077983 */ /* 0x0003620000100800 */
[----:B------:R-:W-:Y:S02]  /*a410*/  MOV R6, R44 ;  /* 0x0000002c00067202 */ /* 0x000fe40000000f00 */
[----:B------:R-:W-:-:S02]  /*a420*/  MOV R16, 0xa440 ;  /* 0x0000a44000107802 */ /* 0x000fc40000000f00 */
[----:B-1---5:R-:W-:Y:S05]  /*a430*/  CALL.REL.NOINC `($_ZN7cutlass13device_kernelIN5flash19enable_sm80_to_sm89INS1_16FlashAttnBwdSm80INS1_25CollectiveMainloopBwdSm80ILi2ELi2EN4cute5tupleIJNS5_1CILi64EEENS7_ILi128EEES8_EEENS_10bfloat16_tEfNS_4arch4Sm80ELb0ELb1ELb1ELb1ELb0ELb0ELb0ELb0ELi2ELi2ELi4ELi2ELb1EEENS1_21CollectiveEpilogueBwdISA_SB_SD_Li256ELb1ELb0ELi2EEENS1_19SingleTileSchedulerILb1ELb0ELb0ELi128EEEEEEEEEvNT_6ParamsE$_ZN4cute3eso3ESOILb1ELb0EJNS_1CILi0EEEiS3_S3_EEC2ERKS3_RKiS6_S6_) ;  /* 0xffffe81000007944 */ /* 0x022fea0003c3ffff */
[----:B------:R-:W-:Y:S01]  /*a440*/  STL [R1+0x160], R76 ;  /* 0x0001604c01007387 */ /* 0x000fe20000100800 */
[----:B-1----:R-:W-:Y:S01]  /*a450*/  IMAD.MOV.U32 R6, RZ, RZ, R44 ;  /* 0x000000ffff067224 */ /* 0x002fe200078e002c */
[----:B------:R-:W-:-:S02]  /*a460*/  MOV R11, R3 ;  /* 0x00000003000b7202 */ /* 0x000fc40000000f00 */
[----:B------:R1:W5:Y:S04]  /*a470*/  LDL R28, [R1+0x168] ;  /* 0x00016800011c7983 */ /* 0x0003680000100800 */
[----:B------:R2:W-:Y:S02]  /*a480*/  STL [R1+0x168], R10 ;  /* 0x0001680a01007387 */ /* 0x0005e40000100800 */
[----:B--2---:R-:W-:Y:S02]  /*a490*/  MOV R10, 0xa4b0 ;  /* 0x0000a4b0000a7802 */ /* 0x004fe40000000f00 */
[----:B-1---5:R-:W-:Y:S05]  /*a4a0*/  CALL.REL.NOINC `($_ZN7cutlass13device_kernelIN5flash19enable_sm80_to_sm89INS1_16FlashAttnBwdSm80INS1_25CollectiveMainloopBwdSm80ILi2ELi2EN4cute5tupleIJNS5_1CILi64EEENS7_ILi128EEES8_EEENS_10bfloat16_tEfNS_4arch4Sm80ELb0ELb1ELb1ELb1ELb0ELb0ELb0ELb0ELi2ELi2ELi4ELi2ELb1EEENS1_21CollectiveEpilogueBwdISA_SB_SD_Li256ELb1ELb0ELi2EEENS1_19SingleTileSchedulerILb1ELb0ELb0ELi128EEEEEEEEEvNT_6ParamsE$_ZZN4cuteplIJNS_1CILi0EEEiEJS2_S2_iiEEEDaRKNS_15ArithmeticTupleIJDpT_EEERKNS3_IJDpT0_EEEENKUlDpRKT_E_clIJS2_iiiEEEDaSH_) ;  /* 0x0000149000007944 */ /* 0x022fea0003c00000 */
[----:B------:R-:W-:Y:S01]  /*a4b0*/  IMAD.MOV.U32 R16, RZ, RZ, R9 ;  /* 0x000000ffff107224 */ /* 0x000fe200078e0009 */
[----:B------:R-:W-:Y:S02]  /*a4c0*/  MOV R9, R44 ;  /* 0x0000002c00097202 */ /* 0x000fe40000000f00 */
[----:B------:R-:W-:Y:S02]  /*a4d0*/  MOV R10, 0xa4f0 ;  /* 0x0000a4f0000a7802 */ /* 0x000fe40000000f00 */
[----:B-1---5:R-:W-:Y:S05]  /*a4e0*/  CALL.REL.NOINC `($_ZN7cutlass13device_kernelIN5flash19enable_sm80_to_sm89INS1_16FlashAttnBwdSm80INS1_25CollectiveMainloopBwdSm80ILi2ELi2EN4cute5tupleIJNS5_1CILi64EEENS7_ILi128EEES8_EEENS_10bfloat16_tEfNS_4arch4Sm80ELb0ELb1ELb1ELb1ELb0ELb0ELb0ELb0ELi2ELi2ELi4ELi2ELb1EEENS1_21CollectiveEpilogueBwdISA_SB_SD_Li256ELb1ELb0ELi2EEENS1_19SingleTileSchedulerILb1ELb0ELb0ELi128EEEEEEEEEvNT_6ParamsE$_ZN4cute3eso3ESOILb0ELb1EJNS_15ArithmeticTupleIJiiEEENS_1CILi0EEES5_S5_EEC2ERKS3_RKS5_SA_SA_) ;  /* 0xffffe33000007944 */ /* 0x022fea0003c3ffff */
        /* <DEDUP_REMOVED lines=8> */
[----:B-1---5:R-:W-:Y:S05]  /*a570*/  CALL.REL.NOINC `($_ZN7cutlass13device_kernelIN5flash19enable_sm80_to_sm89INS1_16FlashAttnBwdSm80INS1_25CollectiveMainloopBwdSm80ILi2ELi2EN4cute5tupleIJNS5_1CILi64EEENS7_ILi128EEES8_EEENS_10bfloat16_tEfNS_4arch4Sm80ELb0ELb1ELb1ELb1ELb0ELb0ELb0ELb0ELi2ELi2ELi4ELi2ELb1EEENS1_21CollectiveEpilogueBwdISA_SB_SD_Li256ELb1ELb0ELi2EEENS1_19SingleTileSchedulerILb1ELb0ELb0ELi128EEEEEEEEEvNT_6ParamsE$_ZZN4cuteplIJNS_15ArithmeticTupleIJiiEEEEJNS_1CILi0EEEiiiEEEDaRKNS1_IJDpT_EEERKNS1_IJDpT0_EEEENKUlDpRKT_E_clIJS2_iiiEEEDaSI_) ;  /* 0x000011a000007944 */ /* 0x022fea0003c00000 */
[----:B-----5:R1:W-:Y:S01]  /*a580*/  STL.64 [R1+0x188], R6 ;  /* 0x0001880601007387 */ /* 0x0203e20000100a00 */
[----:B------:R-:W-:-:S03]  /*a590*/  MOV R28, 0xa5d0 ;  /* 0x0000a5d0001c7802 */ /* 0x000fc60000000f00 */
[----:B------:R1:W-:Y:S04]  /*a5a0*/  STL.64 [R1+0x190], R8 ;  /* 0x0001900801007387 */ /* 0x0003e80000100a00 */
[----:B------:R1:W-:Y:S02]  /*a5b0*/  STL [R1+0x184], R16 ;  /* 0x0001841001007387 */ /* 0x0003e40000100800 */
[----:B-12---:R-:W-:Y:S05]  /*a5c0*/  CALL.REL.NOINC `($_ZN7cutlass13device_kernelIN5flash19enable_sm80_to_sm89INS1_16FlashAttnBwdSm80INS1_25CollectiveMainloopBwdSm80ILi2ELi2EN4cute5tupleIJNS5_1CILi64EEENS7_ILi128EEES8_EEENS_10bfloat16_tEfNS_4arch4Sm80ELb0ELb1ELb1ELb1ELb0ELb0ELb0ELb0ELi2ELi2ELi4ELi2ELb1EEENS1_21CollectiveEpilogueBwdISA_SB_SD_Li256ELb1ELb0ELi2EEENS1_19SingleTileSchedulerILb1ELb0ELb0ELi128EEEEEEEEEvNT_6ParamsE$_ZZN4cute19as_arithmetic_tupleINS_15ArithmeticTupleIJNS1_IJiiEEEiiiEEEEEDaRKT_ENKUlRKT_E_clIS2_EEDaS9_) ;  /* 0xfffff3a000007944 */ /* 0x006fea0003c3ffff */
[----:B------:R2:W5:Y:S01]  /*a5d0*/  LDL R7, [R1+0x18c] ;  /* 0x00018c0001077983 */ /* 0x0005620000100800 */
[----:B------:R-:W-:-:S03]  /*a5e0*/  MOV R6, 0xa600 ;  /* 0x0000a60000067802 */ /* 0x000fc60000000f00 */
[----:B-12--5:R-:W-:Y:S05]  /*a5f0*/  CALL.REL.NOINC `($_ZN7cutlass13device_kernelIN5flash19enable_sm80_to_sm89INS1_16FlashAttnBwdSm80INS1_25CollectiveMainloopBwdSm80ILi2ELi2EN4cute5tupleIJNS5_1CILi64EEENS7_ILi128EEES8_EEENS_10bfloat16_tEfNS_4arch4Sm80ELb0ELb1ELb1ELb1ELb0ELb0ELb0ELb0ELi2ELi2ELi4ELi2ELb1EEENS1_21CollectiveEpilogueBwdISA_SB_SD_Li256ELb1ELb0ELi2EEENS1_19SingleTileSchedulerILb1ELb0ELb0ELi128EEEEEEEEEvNT_6ParamsE$_ZZN4cute19as_arithmetic_tupleINS_15ArithmeticTupleIJNS1_IJiiEEEiiiEEEEEDaRKT_ENKUlRKT_E_clIiEEDaS9_) ;  /* 0xfffff48000007944 */ /* 0x026fea0003c3ffff */
[----:B------:R1:W5:Y:S01]  /*a600*/  LDL R7, [R1+0x190] ;  /* 0x0001900001077983 */ /* 0x0003620000100800 */
[----:B------:R-:W-:-:S03]  /*a610*/  MOV R6, 0xa640 ;  /* 0x0000a64000067802 */ /* 0x000fc60000000f00 */
[----:B------:R1:W-:Y:S04]  /*a620*/  STL [R1+0x168], R10 ;  /* 0x0001680a01007387 */ /* 0x0003e80000100800 */
[----:B-1---5:R-:W-:Y:S05]  /*a630*/  CALL.REL.NOINC `($_ZN7cutlass13device_kernelIN5flash19enable_sm80_to_sm89INS1_16FlashAttnBwdSm80INS1_25CollectiveMainloopBwdSm80ILi2ELi2EN4cute5tupleIJNS5_1CILi64EEENS7_ILi128EEES8_EEENS_10bfloat16_tEfNS_4arch4Sm80ELb0ELb1ELb1ELb1ELb0ELb0ELb0ELb0ELi2ELi2ELi4ELi2ELb1EEENS1_21CollectiveEpilogueBwdISA_SB_SD_Li256ELb1ELb0ELi2EEENS1_19SingleTileSchedulerILb1ELb0ELb0ELi128EEEEEEEEEvNT_6ParamsE$_ZZN4cute19as_arithmetic_tupleINS_15ArithmeticTupleIJNS1_IJiiEEEiiiEEEEEDaRKT_ENKUlRKT_E_clIiEEDaS9_) ;  /* 0xfffff44000007944 */ /* 0x022fea0003c3ffff */
[----:B------:R1:W5:Y:S01]  /*a640*/  LDL R7, [R1+0x194] ;  /* 0x0001940001077983 */ /* 0x0003620000100800 */
[----:B------:R-:W-:-:S03]  /*a650*/  MOV R6, 0xa680 ;  /* 0x0000a68000067802 */ /* 0x000fc60000000f00 */
[----:B------:R1:W-:Y:S04]  /*a660*/  STL [R1+0x160], R10 ;  /* 0x0001600a01007387 */ /* 0x0003e80000100800 */
[----:B-1---5:R-:W-:Y:S05]  /*a670*/  CALL.REL.NOINC `($_ZN7cutlass13device_kernelIN5flash19enable_sm80_to_sm89INS1_16FlashAttnBwdSm80INS1_25CollectiveMainloopBwdSm80ILi2ELi2EN4cute5tupleIJNS5_1CILi64EEENS7_ILi128EEES8_EEENS_10bfloat16_tEfNS_4arch4Sm80ELb0ELb1ELb1ELb1ELb0ELb0ELb0ELb0ELi2ELi2ELi4ELi2ELb1EEENS1_21CollectiveEpilogueBwdISA_SB_SD_Li256ELb1ELb0ELi2EEENS1_19SingleTileSchedulerILb1ELb0ELb0ELi128EEEEEEEEEvNT_6ParamsE$_ZZN4cute19as_arithmetic_tupleINS_15ArithmeticTupleIJNS1_IJiiEEEiiiEEEEEDaRKT_ENKUlRKT_E_clIiEEDaS9_) ;  /* 0xfffff40000007944 */ /* 0x022fea0003c3ffff */
[----:B------:R1:W-:Y:S01]  /*a680*/  STL [R1+0x164], R10 ;  /* 0x0001640a01007387 */ /* 0x0003e20000100800 */
[----:B------:R-:W-:Y:S01]  /*a690*/  IMAD.MOV.U32 R6, RZ, RZ, R44 ;  /* 0x000000ffff067224 */ /* 0x000fe200078e002c */
[----:B------:R-:W-:Y:S01]  /*a6a0*/  MOV R11, R3 ;  /* 0x00000003000b7202 */ /* 0x000fe20000000f00 */
[----:B------:R-:W-:Y:S01]  /*a6b0*/  IMAD.MOV.U32 R9, RZ, RZ, R27 ;  /* 0x000000ffff097224 */ /* 0x000fe200078e001b */
[----:B------:R-:W-:Y:S02]  /*a6c0*/  IADD3 R13, R3, 0x10, RZ ;  /* 0x00000010030d7810 */ /* 0x000fe40007ffe0ff */
[----:B------:R-:W-:Y:S02]  /*a6d0*/  MOV R16, 0xa6f0 ;  /* 0x0000a6f000107802 */ /* 0x000fe40000000f00 */
[----:B-1----:R-:W-:Y:S05]  /*a6e0*/  CALL.REL.NOINC `($_ZN7cutlass13device_kernelIN5flash19enable_sm80_to_sm89INS1_16FlashAttnBwdSm80INS1_25CollectiveMainloopBwdSm80ILi2ELi2EN4cute5tupleIJNS5_1CILi64EEENS7_ILi128EEES8_EEENS_10bfloat16_tEfNS_4arch4Sm80ELb0ELb1ELb1ELb1ELb0ELb0ELb0ELb0ELi2ELi2ELi4ELi2ELb1EEENS1_21CollectiveEpilogueBwdISA_SB_SD_Li256ELb1ELb0ELi2EEENS1_19SingleTileSchedulerILb1ELb0ELb0ELi128EEEEEEEEEvNT_6ParamsE$_ZZN4cute19as_arithmetic_tupleINS_15ArithmeticTupleIJNS1_IJiiEEEiiiEEEEEDaRKT_ENKUlDpRKT_E_clIJS2_iiiEEEDaSA_) ;  /* 0xfffff1f000007944 */ /* 0x002fea0003c3ffff */
[----:B-----5:R-:W-:Y:S01]  /*a6f0*/  IMAD.MOV.U32 R11, RZ, RZ, R6 ;  /* 0x000000ffff0b7224 */ /* 0x020fe200078e0006 */
[----:B------:R-:W-:Y:S01]  /*a700*/  MOV R6, R7 ;  /* 0x0000000700067202 */ /* 0x000fe20000000f00 */
[----:B------:R-:W-:Y:S01]  /*a710*/  IMAD.MOV.U32 R7, RZ, RZ, R8 ;  /* 0x000000ffff077224 */ /* 0x000fe200078e0008 */
[----:B------:R1:W-:Y:S01]  /*a720*/  STL [R1+0x180], R9 ;  /* 0x0001800901007387 */ /* 0x0003e20000100800 */
[----:B------:R-:W-:-:S03]  /*a730*/  MOV R18, 0xa770 ;  /* 0x0000a77000127802 */ /* 0x000fc60000000f00 */
[----:B------:R1:W-:Y:S04]  /*a740*/  STL.64 [R1+0x170], R10 ;  /* 0x0001700a01007387 */ /* 0x0003e80000100a00 */
[----:B------:R1:W-:Y:S02]  /*a750*/  STL.64 [R1+0x178], R6 ;  /* 0x0001780601007387 */ /* 0x0003e40000100a00 */
[----:B-12---:R-:W-:Y:S05]  /*a760*/  CALL.REL.NOINC `($_ZN7cutlass13device_kernelIN5flash19enable_sm80_to_sm89INS1_16FlashAttnBwdSm80INS1_25CollectiveMainloopBwdSm80ILi2ELi2EN4cute5tupleIJNS5_1CILi64EEENS7_ILi128EEES8_EEENS_10bfloat16_tEfNS_4arch4Sm80ELb0ELb1ELb1ELb1ELb0ELb0ELb0ELb0ELi2ELi2ELi4ELi2ELb1EEENS1_21CollectiveEpilogueBwdISA_SB_SD_Li256ELb1ELb0ELi2EEENS1_19SingleTileSchedulerILb1ELb0ELb0ELi128EEEEEEEEEvNT_6ParamsE$_ZZN4cute14transform_leafINS_15ArithmeticTupleIJNS1_IJiiEEEiiiEEENS_8identityEEEDaRKT_OT0_ENKUlRKT_E_clIS2_EEDaSC_) ;  /* 0xfffff00000007944 */ /* 0x006fea0003c3ffff */
[----:B------:R2:W5:Y:S01]  /*a770*/  LDL R9, [R1+0x178] ;  /* 0x0001780001097983 */ /* 0x0005620000100800 */
[----:B------:R-:W-:-:S03]  /*a780*/  MOV R8, 0xa7a0 ;  /* 0x0000a7a000087802 */ /* 0x000fc60000000f00 */
[----:B-12--5:R-:W-:Y:S05]  /*a790*/  CALL.REL.NOINC `($_ZN7cutlass13device_kernelIN5flash19enable_sm80_to_sm89INS1_16FlashAttnBwdSm80INS1_25CollectiveMainloopBwdSm80ILi2ELi2EN4cute5tupleIJNS5_1CILi64EEENS7_ILi128EEES8_EEENS_10bfloat16_tEfNS_4arch4Sm80ELb0ELb1ELb1ELb1ELb0ELb0ELb0ELb0ELi2ELi2ELi4ELi2ELb1EEENS1_21CollectiveEpilogueBwdISA_SB_SD_Li256ELb1ELb0ELi2EEENS1_19SingleTileSchedulerILb1ELb0ELb0ELi128EEEEEEEEEvNT_6ParamsE$_ZZN4cute14transform_leafINS_15ArithmeticTupleIJNS1_IJiiEEEiiiEEENS_8identityEEEDaRKT_OT0_ENKUlRKT_E_clIiEEDaSC_) ;  /* 0xfffff0d000007944 */ /* 0x026fea0003c3ffff */
[----:B------:R1:W5:Y:S01]  /*a7a0*/  LDL R9, [R1+0x17c] ;  /* 0x00017c0001097983 */ /* 0x0003620000100800 */
[----:B------:R-:W-:-:S03]  /*a7b0*/  MOV R8, 0xa7e0 ;  /* 0x0000a7e000087802 */ /* 0x000fc60000000f00 */
[----:B------:R1:W-:Y:S04]  /*a7c0*/  STL [R1+0x168], R10 ;  /* 0x0001680a01007387 */ /* 0x0003e80000100800 */
[----:B-1---5:R-:W-:Y:S05]  /*a7d0*/  CALL.REL.NOINC `($_ZN7cutlass13device_kernelIN5flash19enable_sm80_to_sm89INS1_16FlashAttnBwdSm80INS1_25CollectiveMainloopBwdSm80ILi2ELi2EN4cute5tupleIJNS5_1CILi64EEENS7_ILi128EEES8_EEENS_10bfloat16_tEfNS_4arch4Sm80ELb0ELb1ELb1ELb1ELb0ELb0ELb0ELb0ELi2ELi2ELi4ELi2ELb1EEENS1_21CollectiveEpilogueBwdISA_SB_SD_Li256ELb1ELb0ELi2EEENS1_19SingleTileSchedulerILb1ELb0ELb0ELi128EEEEEEEEEvNT_6ParamsE$_ZZN4cute14transform_leafINS_15ArithmeticTupleIJNS1_IJiiEEEiiiEEENS_8identityEEEDaRKT_OT0_ENKUlRKT_E_clIiEEDaSC_) ;  /* 0xfffff09000007944 */ /* 0x022fea0003c3ffff */
[----:B------:R1:W5:Y:S01]  /*a7e0*/  LDL R9, [R1+0x180] ;  /* 0x0001800001097983 */ /* 0x0003620000100800 */
[----:B------:R-:W-:-:S03]  /*a7f0*/  MOV R8, 0xa820 ;  /* 0x0000a82000087802 */ /* 0x000fc60000000f00 */
[----:B------:R1:W-:Y:S04]  /*a800*/  STL [R1+0x160], R10 ;  /* 0x0001600a01007387 */ /* 0x0003e80000100800 */
[----:B-1---5:R-:W-:Y:S05]  /*a810*/  CALL.REL.NOINC `($_ZN7cutlass13device_kernelIN5flash19enable_sm80_to_sm89INS1_16FlashAttnBwdSm80INS1_25CollectiveMainloopBwdSm80ILi2ELi2EN4cute5tupleIJNS5_1CILi64EEENS7_ILi128EEES8_EEENS_10bfloat16_tEfNS_4arch4Sm80ELb0ELb1ELb1ELb1ELb0ELb0ELb0ELb0ELi2ELi2ELi4ELi2ELb1EEENS1_21CollectiveEpilogueBwdISA_SB_SD_Li256ELb1ELb0ELi2EEENS1_19SingleTileSchedulerILb1ELb0ELb0ELi128EEEEEEEEEvNT_6ParamsE$_ZZN4cute14transform_leafINS_15ArithmeticTupleIJNS1_IJiiEEEiiiEEENS_8identityEEEDaRKT_OT0_ENKUlRKT_E_clIiEEDaSC_) ;  /* 0xfffff05000007944 */ /* 0x022fea0003c3ffff */
[----:B------:R1:W-:Y:S01]  /*a820*/  STL [R1+0x164], R10 ;  /* 0x0001640a01007387 */ /* 0x0003e20000100800 */
[----:B------:R-:W-:Y:S01]  /*a830*/  IMAD.MOV.U32 R8, RZ, RZ, R44 ;  /* 0x000000ffff087224 */ /* 0x000fe200078e002c */
[----:B------:R-:W-:Y:S02]  /*a840*/  MOV R9, R3 ;  /* 0x0000000300097202 */ /* 0x000fe40000000f00 */
[----:B------:R-:W-:Y:S02]  /*a850*/  MOV R16, 0xa870 ;  /* 0x0000a87000107802 */ /* 0x000fe40000000f00 */
[----:B-1----:R-:W-:Y:S05]  /*a860*/  CALL.REL.NOINC `($_ZN7cutlass13device_kernelIN5flash19enable_sm80_to_sm89INS1_16FlashAttnBwdSm80INS1_25CollectiveMainloopBwdSm80ILi2ELi2EN4cute5tupleIJNS5_1CILi64EEENS7_ILi128EEES8_EEENS_10bfloat16_tEfNS_4arch4Sm80ELb0ELb1ELb1ELb1ELb0ELb0ELb0ELb0ELi2ELi2ELi4ELi2ELb1EEENS1_21CollectiveEpilogueBwdISA_SB_SD_Li256ELb1ELb0ELi2EEENS1_19SingleTileSchedulerILb1ELb0ELb0ELi128EEEEEEEEEvNT_6ParamsE$_ZZN4cute9transformINS_15ArithmeticTupleIJNS1_IJiiEEEiiiEEEZNS_14transform_leafIS3_NS_8identityEEEDaRKT_OT0_EUlRKT_E_EEDaS8_SA_ENKUlDpSD_E_clIJNS_5tupleIJiiEEEiiiEEEDaSF_) ;  /* 0x00000d3000007944 */ /* 0x002fea0003c00000 */
[----:B------:R-:W-:Y:S01]  /*a870*/  MOV R27, 0x0 ;  /* 0x00000000001b7802 */ /* 0x000fe20000000f00 */
[----:B-----5:R-:W-:Y:S01]  /*a880*/  IMAD.MOV.U32 R46, RZ, RZ, R3 ;  /* 0x000000ffff2e7224 */ /* 0x020fe200078e0003 */
[----:B------:R-:W-:Y:S01]  /*a890*/  MOV R44, R7 ;  /* 0x00000007002c7202 */ /* 0x000fe20000000f00 */
[----:B------:R-:W-:Y:S01]  /*a8a0*/  IMAD.MOV.U32 R45, RZ, RZ, R6 ;  /* 0x000000ffff2d7224 */ /* 0x000fe200078e0006 */
[----:B------:R-:W-:Y:S06]  /*a8b0*/  RET.REL.NODEC R26 `(_ZN7cutlass13device_kernelIN5flash19enable_sm80_to_sm89INS1_16FlashAttnBwdSm80INS1_25CollectiveMainloopBwdSm80ILi2ELi2EN4cute5tupleIJNS5_1CILi64EEENS7_ILi128EEES8_EEENS_10bfloat16_tEfNS_4arch4Sm80ELb0ELb1ELb1ELb1ELb0ELb0ELb0ELb0ELi2ELi2ELi4ELi2ELb1EEENS1_21CollectiveEpilogueBwdISA_SB_SD_Li256ELb1ELb0ELi2EEENS1_19SingleTileSchedulerILb1ELb0ELb0ELi128EEEEEEEEEvNT_6ParamsE) ;  /* 0xffff57401a007950 */ /* 0x000fec0003c3ffff */
        .type           $_ZN7cutlass13device_kernelIN5flash19enable_sm80_to_sm89INS1_16FlashAttnBwdSm80INS1_25CollectiveMainloopBwdSm80ILi2ELi2EN4cute5tupleIJNS5_1CILi64EEENS7_ILi128EEES8_EEENS_10bfloat16_tEfNS_4arch4Sm80ELb0ELb1ELb1ELb1ELb0ELb0ELb0ELb0ELi2ELi2ELi4ELi2ELb1EEENS1_21CollectiveEpilogueBwdISA_SB_SD_Li256ELb1ELb0ELi2EEENS1_19SingleTileSchedulerILb1ELb0ELb0ELi128EEEEEEEEEvNT_6ParamsE$_ZZN4cute7idx2crdINS_5tupleIJiEEENS1_IJNS1_IJNS1_IJNS_1CILi8EEENS3_ILi2EEEEEES5_S5_NS3_ILi4EEEEEEEEEEEDaRKT_RKT0_ENKUlRKT_RKT0_E_clIiS8_EEDaSI_SL_,@function
        .size           $_ZN7cutlass13device_kernelIN5flash19enable_sm80_to_sm89INS1_16FlashAttnBwdSm80INS1_25CollectiveMainloopBwdSm80ILi2ELi2EN4cute5tupleIJNS5_1CILi64EEENS7_ILi128EEES8_EEENS_10bfloat16_tEfNS_4arch4Sm80ELb0ELb1ELb1ELb1ELb0ELb0ELb0ELb0ELi2ELi2ELi4ELi2ELb1EEENS1_21CollectiveEpilogueBwdISA_SB_SD_Li256ELb1ELb0ELi2EEENS1_19SingleTileSchedulerILb1ELb0ELb0ELi128EEEEEEEEEvNT_6ParamsE$_ZZN4cute7idx2crdINS_5tupleIJiEEENS1_IJNS1_IJNS1_IJNS_1CILi8EEENS3_ILi2EEEEEES5_S5_NS3_ILi4EEEEEEEEEEEDaRKT_RKT0_ENKUlRKT_RKT0_E_clIiS8_EEDaSI_SL_,($_ZN7cutlass13device_kernelIN5flash19enable_sm80_to_sm89INS1_16FlashAttnBwdSm80INS1_25CollectiveMainloopBwdSm80ILi2ELi2EN4cute5tupleIJNS5_1CILi64EEENS7_ILi128EEES8_EEENS_10bfloat16_tEfNS_4arch4Sm80ELb0ELb1ELb1ELb1ELb0ELb0ELb0ELb0ELi2ELi2ELi4ELi2ELb1EEENS1_21CollectiveEpilogueBwdISA_SB_SD_Li256ELb1ELb0ELi2EEENS1_19SingleTileSchedulerILb1ELb0ELb0ELi128EEEEEEEEEvNT_6ParamsE$_ZZN4cute9transformINS_15ArithmeticTupleIJNS1_IJiiEEEiiiEEEZNS_14transform_leafIS3_NS_8identityEEEDaRKT_OT0_EUlRKT_E_EEDaS8_SA_ENKUlDpSD_E_clIJNS_5tupleIJiiEEEiiiEEEDaSF_ - $_ZN7cutlass13device_kernelIN5flash19enable_sm80_to_sm89INS1_16FlashAttnBwdSm80INS1_25CollectiveMainloopBwdSm80ILi2ELi2EN4cute5tupleIJNS5_1CILi64EEENS7_ILi128EEES8_EEENS_10bfloat16_tEfNS_4arch4Sm80ELb0ELb1ELb1ELb1ELb0ELb0ELb0ELb0ELi2ELi2ELi4ELi2ELb1EEENS1_21CollectiveEpilogueBwdISA_SB_SD_Li256ELb1ELb0ELi2EEENS1_19SingleTileSchedulerILb1ELb0ELb0ELi128EEEEEEEEEvNT_6ParamsE$_ZZN4cute7idx2crdINS_5tupleIJiEEENS1_IJNS1_IJNS1_IJNS_1CILi8EEENS3_ILi2EEEEEES5_S5_NS3_ILi4EEEEEEEEEEEDaRKT_RKT0_ENKUlRKT_RKT0_E_clIiS8_EEDaSI_SL_)
$_ZN7cutlass13device_kernelIN5flash19enable_sm80_to_sm89INS1_16FlashAttnBwdSm80INS1_25CollectiveMainloopBwdSm80ILi2ELi2EN4cute5tupleIJNS5_1CILi64EEENS7_ILi128EEES8_EEENS_10bfloat16_tEfNS_4arch4Sm80ELb0ELb1ELb1ELb1ELb0ELb0ELb0ELb0ELi2ELi2ELi4ELi2ELb1EEENS1_21CollectiveEpilogueBwdISA_SB_SD_Li256ELb1ELb0ELi2EEENS1_19SingleTileSchedulerILb1ELb0ELb0ELi128EEEEEEEEEvNT_6ParamsE$_ZZN4cute7idx2crdINS_5tupleIJiEEENS1_IJNS1_IJNS1_IJNS_1CILi8EEENS3_ILi2EEEEEES5_S5_NS3_ILi4EEEEEEEEEEEDaRKT_RKT0_ENKUlRKT_RKT0_E_clIiS8_EEDaSI_SL_:
        /* <DEDUP_REMOVED lines=73> */
[----:B------:R-:W-:-:S02]  /*ad50*/  MOV R16, 0xada0 ;  /* 0x0000ada000107802 */ /* 0x000fc40000000f00 */
[----:B------:R-:W-:-:S04]  /*ad60*/  LEA.HI R7, R39, R10, RZ, 0x1 ;  /* 0x0000000a27077211 */ /* 0x000fc800078f08ff */
[----:B------:R-:W-:-:S05]  /*ad70*/  LOP3.LUT R7, R7, 0xfffffffe, RZ, 0xc0, !PT ;  /* 0xfffffffe07077812 */ /* 0x000fca00078ec0ff */
[----:B------:R-:W-:Y:S02]  /*ad80*/  IMAD.IADD R7, R10, 0x1, -R7 ;  /* 0x000000010a077824 */ /* 0x000fe400078e0a07 */
[----:B--2--5:R-:W-:Y:S05]  /*ad90*/  CALL.REL.NOINC `($_ZN7cutlass13device_kernelIN5flash19enable_sm80_to_sm89INS1_16FlashAttnBwdSm80INS1_25CollectiveMainloopBwdSm80ILi2ELi2EN4cute5tupleIJNS5_1CILi64EEENS7_ILi128EEES8_EEENS_10bfloat16_tEfNS_4arch4Sm80ELb0ELb1ELb1ELb1ELb0ELb0ELb0ELb0ELi2ELi2ELi4ELi2ELb1EEENS1_21CollectiveEpilogueBwdISA_SB_SD_Li256ELb1ELb0ELi2EEENS1_19SingleTileSchedulerILb1ELb0ELb0ELi128EEEEEEEEEvNT_6ParamsE$_ZN4cute5tupleIJiEEC2ERKi) ;  /* 0xffffe6a000007944 */ /* 0x024fea0003c3ffff */
        /* <DEDUP_REMOVED lines=19> */
[----:B------:R-:W-:-:S02]  /*aed0*/  MOV R16, 0xaef0 ;  /* 0x0000aef000107802 */ /* 0x000fc40000000f00 */
        /* <DEDUP_REMOVED lines=99> */
[----:B------:R-:W-:Y:S01]  /*b510*/  MOV R9, R2 ;  /* 0x0000000200097202 */ /* 0x000fe20000000f00 */
[----:B------:R-:W-:Y:S01]  /*b520*/  IMAD.MOV.U32 R27, RZ, RZ, R3 ;  /* 0x000000ffff1b7224 */ /* 0x000fe200078e0003 */
[----:B------:R-:W-:Y:S02]  /*b530*/  MOV R16, 0xb550 ;  /* 0x0000b55000107802 */ /* 0x000fe40000000f00 */
[----:B-1----:R-:W-:Y:S05]  /*b540*/  CALL.REL.NOINC `($_ZN7cutlass13device_kernelIN5flash19enable_sm80_to_sm89INS1_16FlashAttnBwdSm80INS1_25CollectiveMainloopBwdSm80ILi2ELi2EN4cute5tupleIJNS5_1CILi64EEENS7_ILi128EEES8_EEENS_10bfloat16_tEfNS_4arch4Sm80ELb0ELb1ELb1ELb1ELb0ELb0ELb0ELb0ELi2ELi2ELi4ELi2ELb1EEENS1_21CollectiveEpilogueBwdISA_SB_SD_Li256ELb1ELb0ELi2EEENS1_19SingleTileSchedulerILb1ELb0ELb0ELi128EEEEEEEEEvNT_6ParamsE$_ZZN4cute9transformINS_15ArithmeticTupleIJNS1_IJiiEEEiiiEEEZNS_14transform_leafIS3_NS_8identityEEEDaRKT_OT0_EUlRKT_E_EEDaS8_SA_ENKUlDpSD_E_clIJNS_5tupleIJiiEEEiiiEEEDaSF_) ;  /* 0x0000005000007944 */ /* 0x002fea0003c00000 */
[----:B------:R-:W-:Y:S01]  /*b550*/  MOV R27, 0x0 ;  /* 0x00000000001b7802 */ /* 0x000fe20000000f00 */
[----:B-----5:R-:W-:Y:S01]  /*b560*/  IMAD.MOV.U32 R2, RZ, RZ, R3 ;  /* 0x000000ffff027224 */ /* 0x020fe200078e0003 */
[----:B------:R-:W-:Y:S01]  /*b570*/  MOV R39, R7 ;  /* 0x0000000700277202 */ /* 0x000fe20000000f00 */
[----:B------:R-:W-:Y:S01]  /*b580*/  IMAD.MOV.U32 R40, RZ, RZ, R6 ;  /* 0x000000ffff287224 */ /* 0x000fe200078e0006 */
[----:B------:R-:W-:Y:S06]  /*b590*/  RET.REL.NODEC R26 `(_ZN7cutlass13device_kernelIN5flash19enable_sm80_to_sm89INS1_16FlashAttnBwdSm80INS1_25CollectiveMainloopBwdSm80ILi2ELi2EN4cute5tupleIJNS5_1CILi64EEENS7_ILi128EEES8_EEENS_10bfloat16_tEfNS_4arch4Sm80ELb0ELb1ELb1ELb1ELb0ELb0ELb0ELb0ELi2ELi2ELi4ELi2ELb1EEENS1_21CollectiveEpilogueBwdISA_SB_SD_Li256ELb1ELb0ELi2EEENS1_19SingleTileSchedulerILb1ELb0ELb0ELi128EEEEEEEEEvNT_6ParamsE) ;  /* 0xffff4a601a007950 */ /* 0x000fec0003c3ffff */
        .type           $_ZN7cutlass13device_kernelIN5flash19enable_sm80_to_sm89INS1_16FlashAttnBwdSm80INS1_25CollectiveMainloopBwdSm80ILi2ELi2EN4cute5tupleIJNS5_1CILi64EEENS7_ILi128EEES8_EEENS_10bfloat16_tEfNS_4arch4Sm80ELb0ELb1ELb1ELb1ELb0ELb0ELb0ELb0ELi2ELi2ELi4ELi2ELb1EEENS1_21CollectiveEpilogueBwdISA_SB_SD_Li256ELb1ELb0ELi2EEENS1_19SingleTileSchedulerILb1ELb0ELb0ELi128EEEEEEEEEvNT_6ParamsE$_ZZN4cute9transformINS_15ArithmeticTupleIJNS1_IJiiEEEiiiEEEZNS_14transform_leafIS3_NS_8identityEEEDaRKT_OT0_EUlRKT_E_EEDaS8_SA_ENKUlDpSD_E_clIJNS_5tupleIJiiEEEiiiEEEDaSF_,@function
        .size           $_ZN7cutlass13device_kernelIN5flash19enable_sm80_to_sm89INS1_16FlashAttnBwdSm80INS1_25CollectiveMainloopBwdSm80ILi2ELi2EN4cute5tupleIJNS5_1CILi64EEENS7_ILi128EEES8_EEENS_10bfloat16_tEfNS_4arch4Sm80ELb0ELb1ELb1ELb1ELb0ELb0ELb0ELb0ELi2ELi2ELi4ELi2ELb1EEENS1_21CollectiveEpilogueBwdISA_SB_SD_Li256ELb1ELb0ELi2EEENS1_19SingleTileSchedulerILb1ELb0ELb0ELi128EEEEEEEEEvNT_6ParamsE$_ZZN4cute9transformINS_15ArithmeticTupleIJNS1_IJiiEEEiiiEEEZNS_14transform_leafIS3_NS_8identityEEEDaRKT_OT0_EUlRKT_E_EEDaS8_SA_ENKUlDpSD_E_clIJNS_5tupleIJiiEEEiiiEEEDaSF_,($_ZN7cutlass13device_kernelIN5flash19enable_sm80_to_sm89INS1_16FlashAttnBwdSm80INS1_25CollectiveMainloopBwdSm80ILi2ELi2EN4cute5tupleIJNS5_1CILi64EEENS7_ILi128EEES8_EEENS_10bfloat16_tEfNS_4arch4Sm80ELb0ELb1ELb1ELb1ELb0ELb0ELb0ELb0ELi2ELi2ELi4ELi2ELb1EEENS1_21CollectiveEpilogueBwdISA_SB_SD_Li256ELb1ELb0ELi2EEENS1_19SingleTileSchedulerILb1ELb0ELb0ELi128EEEEEEEEEvNT_6ParamsE$_ZZN4cute9transformINS_15ArithmeticTupleIJiiEEEZNS_14transform_leafIS2_RNS_8identityEEEDaRKT_OT0_EUlRKT_E_EEDaS8_SA_ENKUlDpSD_E_clIJiiEEEDaSF_ - $_ZN7cutlass13device_kernelIN5flash19enable_sm80_to_sm89INS1_16FlashAttnBwdSm80INS1_25CollectiveMainloopBwdSm80ILi2ELi2EN4cute5tupleIJNS5_1CILi64EEENS7_ILi128EEES8_EEENS_10bfloat16_tEfNS_4arch4Sm80ELb0ELb1ELb1ELb1ELb0ELb0ELb0ELb0ELi2ELi2ELi4ELi2ELb1EEENS1_21CollectiveEpilogueBwdISA_SB_SD_Li256ELb1ELb0ELi2EEENS1_19SingleTileSchedulerILb1ELb0ELb0ELi128EEEEEEEEEvNT_6ParamsE$_ZZN4cute9transformINS_15ArithmeticTupleIJNS1_IJiiEEEiiiEEEZNS_14transform_leafIS3_NS_8identityEEEDaRKT_OT0_EUlRKT_E_EEDaS8_SA_ENKUlDpSD_E_clIJNS_5tupleIJiiEEEiiiEEEDaSF_)
$_ZN7cutlass13device_kernelIN5flash19enable_sm80_to_sm89INS1_16FlashAttnBwdSm80INS1_25CollectiveMainloopBwdSm80ILi2ELi2EN4cute5tupleIJNS5_1CILi64EEENS7_ILi128EEES8_EEENS_10bfloat16_tEfNS_4arch4Sm80ELb0ELb1ELb1ELb1ELb0ELb0ELb0ELb0ELi2ELi2ELi4ELi2ELb1EEENS1_21CollectiveEpilogueBwdISA_SB_SD_Li256ELb1ELb0ELi2EEENS1_19SingleTileSchedulerILb1ELb0ELb0ELi128EEEEEEEEEvNT_6ParamsE$_ZZN4cute9transformINS_15ArithmeticTupleIJNS1_IJiiEEEiiiEEEZNS_14transform_leafIS3_NS_8identityEEEDaRKT_OT0_EUlRKT_E_EEDaS8_SA_ENKUlDpSD_E_clIJNS_5tupleIJiiEEEiiiEEEDaSF_:
[----:B------:R-:W-:Y:S02]  /*b5a0*/  IADD3 R3, R1, 0x19c, RZ ;  /* 0x0000019c01037810 */ /* 0x000fe40007ffe0ff */
[----:B------:R-:W-:-:S02]  /*b5b0*/  MOV R10, 0xb5e0 ;  /* 0x0000b5e0000a7802 */ /* 0x000fc40000000f00 */
[----:B------:R-:W-:Y:S02]  /*b5c0*/  IADD3 R3, R3, c[0x0][0x20], RZ ;  /* 0x0000080003037a10 */ /* 0x000fe40007ffe0ff */
[----:B------:R-:W-:Y:S05]  /*b5d0*/  CALL.REL.NOINC `($_ZN7cutlass13device_kernelIN5flash19enable_sm80_to_sm89INS1_16FlashAttnBwdSm80INS1_25CollectiveMainloopBwdSm80ILi2ELi2EN4cute5tupleIJNS5_1CILi64EEENS7_ILi128EEES8_EEENS_10bfloat16_tEfNS_4arch4Sm80ELb0ELb1ELb1ELb1ELb0ELb0ELb0ELb0ELi2ELi2ELi4ELi2ELb1EEENS1_21CollectiveEpilogueBwdISA_SB_SD_Li256ELb1ELb0ELi2EEENS1_19SingleTileSchedulerILb1ELb0ELb0ELi128EEEEEEEEEvNT_6ParamsE$_ZN4cute3eso3ESOILb0ELb0EJNS_5tupleIJiiEEEiiiEEC2ERKS3_RKiS8_S8_) ;  /* 0xffffcf1000007944 */ /* 0x000fea0003c3ffff */
[----:B-1----:R1:W5:Y:S04]  /*b5e0*/  LDL R7, [R1+0x1ac] ;  /* 0x0001ac0001077983 */ /* 0x0023680000100800 */
[----:B------:R1:W5:Y:S04]  /*b5f0*/  LDL R6, [R1+0x1a4] ;  /* 0x0001a40001067983 */ /* 0x0003680000100800 */
[----:B------:R1:W5:Y:S01]  /*b600*/  LDL R3, [R1+0x19c] ;  /* 0x00019c0001037983 */ /* 0x0003620000100800 */
[----:B------:R-:W-:-:S04]  /*b610*/  MOV R17, 0x0 ;  /* 0x0000000000117802 */ /* 0x000fc80000000f00 */
[----:B------:R-:W-:Y:S05]  /*b620*/  RET.REL.NODEC R16 `(_ZN7cutlass13device_kernelIN5flash19enable_sm80_to_sm89INS1_16FlashAttnBwdSm80INS1_25CollectiveMainloopBwdSm80ILi2ELi2EN4cute5tupleIJNS5_1CILi64EEENS7_ILi128EEES8_EEENS_10bfloat16_tEfNS_4arch4Sm80ELb0ELb1ELb1ELb1ELb0ELb0ELb0ELb0ELi2ELi2ELi4ELi2ELb1EEENS1_21CollectiveEpilogueBwdISA_SB_SD_Li256ELb1ELb0ELi2EEENS1_19SingleTileSchedulerILb1ELb0ELb0ELi128EEEEEEEEEvNT_6ParamsE) ;  /* 0xffff49d010007950 */ /* 0x000fea0003c3ffff */
        .type           $_ZN7cutlass13device_kernelIN5flash19enable_sm80_to_sm89INS1_16FlashAttnBwdSm80INS1_25CollectiveMainloopBwdSm80ILi2ELi2EN4cute5tupleIJNS5_1CILi64EEENS7_ILi128EEES8_EEENS_10bfloat16_tEfNS_4arch4Sm80ELb0ELb1ELb1ELb1ELb0ELb0ELb0ELb0ELi2ELi2ELi4ELi2ELb1EEENS1_21CollectiveEpilogueBwdISA_SB_SD_Li256ELb1ELb0ELi2EEENS1_19SingleTileSchedulerILb1ELb0ELb0ELi128EEEEEEEEEvNT_6ParamsE$_ZZN4cute9transformINS_15ArithmeticTupleIJiiEEEZNS_14transform_leafIS2_RNS_8identityEEEDaRKT_OT0_EUlRKT_E_EEDaS8_SA_ENKUlDpSD_E_clIJiiEEEDaSF_,@function
        .size           $_ZN7cutlass13device_kernelIN5flash19enable_sm80_to_sm89INS1_16FlashAttnBwdSm80INS1_25CollectiveMainloopBwdSm80ILi2ELi2EN4cute5tupleIJNS5_1CILi64EEENS7_ILi128EEES8_EEENS_10bfloat16_tEfNS_4arch4Sm80ELb0ELb1ELb1ELb1ELb0ELb0ELb0ELb0ELi2ELi2ELi4ELi2ELb1EEENS1_21CollectiveEpilogueBwdISA_SB_SD_Li256ELb1ELb0ELi2EEENS1_19SingleTileSchedulerILb1ELb0ELb0ELi128EEEEEEEEEvNT_6ParamsE$_ZZN4cute9transformINS_15ArithmeticTupleIJiiEEEZNS_14transform_leafIS2_RNS_8identityEEEDaRKT_OT0_EUlRKT_E_EEDaS8_SA_ENKUlDpSD_E_clIJiiEEEDaSF_,($_ZN7cutlass13device_kernelIN5flash19enable_sm80_to_sm89INS1_16FlashAttnBwdSm80INS1_25CollectiveMainloopBwdSm80ILi2ELi2EN4cute5tupleIJNS5_1CILi64EEENS7_ILi128EEES8_EEENS_10bfloat16_tEfNS_4arch4Sm80ELb0ELb1ELb1ELb1ELb0ELb0ELb0ELb0ELi2ELi2ELi4ELi2ELb1EEENS1_21CollectiveEpilogueBwdISA_SB_SD_Li256ELb1ELb0ELi2EEENS1_19SingleTileSchedulerILb1ELb0ELb0ELi128EEEEEEEEEvNT_6ParamsE$_ZZN4cuteplIJNS_15ArithmeticTupleIJiEEEEJNS1_IJNS_1CILi0EEEiEEEEEEDaRKNS1_IJDpT_EEERKNS1_IJDpT0_EEEENKUlDpRKT_E_clIJNS1_IJiiEEEEEEDaSJ_ - $_ZN7cutlass13device_kernelIN5flash19enable_sm80_to_sm89INS1_16FlashAttnBwdSm80INS1_25CollectiveMainloopBwdSm80ILi2ELi2EN4cute5tupleIJNS5_1CILi64EEENS7_ILi128EEES8_EEENS_10bfloat16_tEfNS_4arch4Sm80ELb0ELb1ELb1ELb1ELb0ELb0ELb0ELb0ELi2ELi2ELi4ELi2ELb1EEENS1_21CollectiveEpilogueBwdISA_SB_SD_Li256ELb1ELb0ELi2EEENS1_19SingleTileSchedulerILb1ELb0ELb0ELi128EEEEEEEEEvNT_6ParamsE$_ZZN4cute9transformINS_15ArithmeticTupleIJiiEEEZNS_14transform_leafIS2_RNS_8identityEEEDaRKT_OT0_EUlRKT_E_EEDaS8_SA_ENKUlDpSD_E_clIJiiEEEDaSF_)
$_ZN7cutlass13device_kernelIN5flash19enable_sm80_to_sm89INS1_16FlashAttnBwdSm80INS1_25CollectiveMainloopBwdSm80ILi2ELi2EN4cute5tupleIJNS5_1CILi64EEENS7_ILi128EEES8_EEENS_10bfloat16_tEfNS_4arch4Sm80ELb0ELb1ELb1ELb1ELb0ELb0ELb0ELb0ELi2ELi2ELi4ELi2ELb1EEENS1_21CollectiveEpilogueBwdISA_SB_SD_Li256ELb1ELb0ELi2EEENS1_19SingleTileSchedulerILb1ELb0ELb0ELi128EEEEEEEEEvNT_6ParamsE$_ZZN4cute9transformINS_15ArithmeticTupleIJiiEEEZNS_14transform_leafIS2_RNS_8identityEEEDaRKT_OT0_EUlRKT_E_EEDaS8_SA_ENKUlDpSD_E_clIJiiEEEDaSF_:
[----:B------:R-:W-:Y:S02]  /*b630*/  IADD3 R7, R1, 0x1a0, RZ ;  /* 0x000001a001077810 */ /* 0x000fe40007ffe0ff */
[----:B------:R-:W-:Y:S02]  /*b640*/  MOV R10, 0xb670 ;  /* 0x0000b670000a7802 */ /* 0x000fe40000000f00 */
[----:B------:R-:W-:Y:S02]  /*b650*/  IADD3 R7, R7, c[0x0][0x20], RZ ;  /* 0x0000080007077a10 */ /* 0x000fe40007ffe0ff */
[----:B------:R-:W-:Y:S05]  /*b660*/  CALL.REL.NOINC `($_ZN7cutlass13device_kernelIN5flash19enable_sm80_to_sm89INS1_16FlashAttnBwdSm80INS1_25CollectiveMainloopBwdSm80ILi2ELi2EN4cute5tupleIJNS5_1CILi64EEENS7_ILi128EEES8_EEENS_10bfloat16_tEfNS_4arch4Sm80ELb0ELb1ELb1ELb1ELb0ELb0ELb0ELb0ELi2ELi2ELi4ELi2ELb1EEENS1_21CollectiveEpilogueBwdISA_SB_SD_Li256ELb1ELb0ELi2EEENS1_19SingleTileSchedulerILb1ELb0ELb0ELi128EEEEEEEEEvNT_6ParamsE$_ZN4cute3eso3ESOILb0ELb0EJiiEEC2ERKiS4_) ;  /* 0xffffd06000007944 */ /* 0x000fea0003c3ffff */
[----:B-1----:R1:W5:Y:S01]  /*b670*/  LDL.64 R6, [R1+0x1a0] ;  /* 0x0001a00001067983 */ /* 0x0023620000100a00 */
[----:B------:R-:W-:-:S04]  /*b680*/  MOV R9, 0x0 ;  /* 0x0000000000097802 */ /* 0x000fc80000000f00 */
[----:B------:R-:W-:Y:S05]  /*b690*/  RET.REL.NODEC R8 `(_ZN7cutlass13device_kernelIN5flash19enable_sm80_to_sm89INS1_16FlashAttnBwdSm80INS1_25CollectiveMainloopBwdSm80ILi2ELi2EN4cute5tupleIJNS5_1CILi64EEENS7_ILi128EEES8_EEENS_10bfloat16_tEfNS_4arch4Sm80ELb0ELb1ELb1ELb1ELb0ELb0ELb0ELb0ELi2ELi2ELi4ELi2ELb1EEENS1_21CollectiveEpilogueBwdISA_SB_SD_Li256ELb1ELb0ELi2EEENS1_19SingleTileSchedulerILb1ELb0ELb0ELi128EEEEEEEEEvNT_6ParamsE) ;  /* 0xffff496008007950 */ /* 0x000fea0003c3ffff */
        .type           $_ZN7cutlass13device_kernelIN5flash19enable_sm80_to_sm89INS1_16FlashAttnBwdSm80INS1_25CollectiveMainloopBwdSm80ILi2ELi2EN4cute5tupleIJNS5_1CILi64EEENS7_ILi128EEES8_EEENS_10bfloat16_tEfNS_4arch4Sm80ELb0ELb1ELb1ELb1ELb0ELb0ELb0ELb0ELi2ELi2ELi4ELi2ELb1EEENS1_21CollectiveEpilogueBwdISA_SB_SD_Li256ELb1ELb0ELi2EEENS1_19SingleTileSchedulerILb1ELb0ELb0ELi128EEEEEEEEEvNT_6ParamsE$_ZZN4cuteplIJNS_15ArithmeticTupleIJiEEEEJNS1_IJNS_1CILi0EEEiEEEEEEDaRKNS1_IJDpT_EEERKNS1_IJDpT0_EEEENKUlDpRKT_E_clIJNS1_IJiiEEEEEEDaSJ_,@function
        .size           $_ZN7cutlass13device_kernelIN5flash19enable_sm80_to_sm89INS1_16FlashAttnBwdSm80INS1_25CollectiveMainloopBwdSm80ILi2ELi2EN4cute5tupleIJNS5_1CILi64EEENS7_ILi128EEES8_EEENS_10bfloat16_tEfNS_4arch4Sm80ELb0ELb1ELb1ELb1ELb0ELb0ELb0ELb0ELi2ELi2ELi4ELi2ELb1EEENS1_21CollectiveEpilogueBwdISA_SB_SD_Li256ELb1ELb0ELi2EEENS1_19SingleTileSchedulerILb1ELb0ELb0ELi128EEEEEEEEEvNT_6ParamsE$_ZZN4cuteplIJNS_15ArithmeticTupleIJiEEEEJNS1_IJNS_1CILi0EEEiEEEEEEDaRKNS1_IJDpT_EEERKNS1_IJDpT0_EEEENKUlDpRKT_E_clIJNS1_IJiiEEEEEEDaSJ_,($_ZN7cutlass13device_kernelIN5flash19enable_sm80_to_sm89INS1_16FlashAttnBwdSm80INS1_25CollectiveMainloopBwdSm80ILi2ELi2EN4cute5tupleIJNS5_1CILi64EEENS7_ILi128EEES8_EEENS_10bfloat16_tEfNS_4arch4Sm80ELb0ELb1ELb1ELb1ELb0ELb0ELb0ELb0ELi2ELi2ELi4ELi2ELb1EEENS1_21CollectiveEpilogueBwdISA_SB_SD_Li256ELb1ELb0ELi2EEENS1_19SingleTileSchedulerILb1ELb0ELb0ELi128EEEEEEEEEvNT_6ParamsE$_ZZN4cuteplIJNS_15ArithmeticTupleIJiiEEEEJNS_1CILi0EEEiiiEEEDaRKNS1_IJDpT_EEERKNS1_IJDpT0_EEEENKUlDpRKT_E_clIJS2_iiiEEEDaSI_ - $_ZN7cutlass13device_kernelIN5flash19enable_sm80_to_sm89INS1_16FlashAttnBwdSm80INS1_25CollectiveMainloopBwdSm80ILi2ELi2EN4cute5tupleIJNS5_1CILi64EEENS7_ILi128EEES8_EEENS_10bfloat16_tEfNS_4arch4Sm80ELb0ELb1ELb1ELb1ELb0ELb0ELb0ELb0ELi2ELi2ELi4ELi2ELb1EEENS1_21CollectiveEpilogueBwdISA_SB_SD_Li256ELb1ELb0ELi2EEENS1_19SingleTileSchedulerILb1ELb0ELb0ELi128EEEEEEEEEvNT_6ParamsE$_ZZN4cuteplIJNS_15ArithmeticTupleIJiEEEEJNS1_IJNS_1CILi0EEEiEEEEEEDaRKNS1_IJDpT_EEERKNS1_IJDpT0_EEEENKUlDpRKT_E_clIJNS1_IJiiEEEEEEDaSJ_)
$_ZN7cutlass13device_kernelIN5flash19enable_sm80_to_sm89INS1_16FlashAttnBwdSm80INS1_25CollectiveMainloopBwdSm80ILi2ELi2EN4cute5tupleIJNS5_1CILi64EEENS7_ILi128EEES8_EEENS_10bfloat16_tEfNS_4arch4Sm80ELb0ELb1ELb1ELb1ELb0ELb0ELb0ELb0ELi2ELi2ELi4ELi2ELb1EEENS1_21CollectiveEpilogueBwdISA_SB_SD_Li256ELb1ELb0ELi2EEENS1_19SingleTileSchedulerILb1ELb0ELb0ELi128EEEEEEEEEvNT_6ParamsE$_ZZN4cuteplIJNS_15ArithmeticTupleIJiEEEEJNS1_IJNS_1CILi0EEEiEEEEEEDaRKNS1_IJDpT_EEERKNS1_IJDpT0_EEEENKUlDpRKT_E_clIJNS1_IJiiEEEEEEDaSJ_:
[----:B------:R-:W-:Y:S02]  /*b6a0*/  IADD3 R7, R1, 0x19c, RZ ;  /* 0x0000019c01077810 */ /* 0x000fe40007ffe0ff */
[----:B------:R-:W-:Y:S02]  /*b6b0*/  MOV R10, 0xb6e0 ;  /* 0x0000b6e0000a7802 */ /* 0x000fe40000000f00 */
[----:B------:R-:W-:Y:S02]  /*b6c0*/  IADD3 R7, R7, c[0x0][0x20], RZ ;  /* 0x0000080007077a10 */ /* 0x000fe40007ffe0ff */
[----:B------:R-:W-:Y:S05]  /*b6d0*/  CALL.REL.NOINC `($_ZN7cutlass13device_kernelIN5flash19enable_sm80_to_sm89INS1_16FlashAttnBwdSm80INS1_25CollectiveMainloopBwdSm80ILi2ELi2EN4cute5tupleIJNS5_1CILi64EEENS7_ILi128EEES8_EEENS_10bfloat16_tEfNS_4arch4Sm80ELb0ELb1ELb1ELb1ELb0ELb0ELb0ELb0ELi2ELi2ELi4ELi2ELb1EEENS1_21CollectiveEpilogueBwdISA_SB_SD_Li256ELb1ELb0ELi2EEENS1_19SingleTileSchedulerILb1ELb0ELb0ELi128EEEEEEEEEvNT_6ParamsE$_ZN4cute5tupleIJNS_15ArithmeticTupleIJiiEEEEEC2ERKS2_) ;  /* 0xffffdb6000007944 */ /* 0x000fea0003c3ffff */
[----:B------:R2:W5:Y:S04]  /*b6e0*/  LDL R9, [R1+0x1a0] ;  /* 0x0001a00001097983 */ /* 0x0005680000100800 */
[----:B------:R2:W5:Y:S01]  /*b6f0*/  LDL R8, [R1+0x19c] ;  /* 0x00019c0001087983 */ /* 0x0005620000100800 */
[----:B-1----:R-:W-:-:S04]  /*b700*/  MOV R7, 0x0 ;  /* 0x0000000000077802 */ /* 0x002fc80000000f00 */
[----:B------:R-:W-:Y:S05]  /*b710*/  RET.REL.NODEC R6 `(_ZN7cutlass13device_kernelIN5flash19enable_sm80_to_sm89INS1_16FlashAttnBwdSm80INS1_25CollectiveMainloopBwdSm80ILi2ELi2EN4cute5tupleIJNS5_1CILi64EEENS7_ILi128EEES8_EEENS_10bfloat16_tEfNS_4arch4Sm80ELb0ELb1ELb1ELb1ELb0ELb0ELb0ELb0ELi2ELi2ELi4ELi2ELb1EEENS1_21CollectiveEpilogueBwdISA_SB_SD_Li256ELb1ELb0ELi2EEENS1_19SingleTileSchedulerILb1ELb0ELb0ELi128EEEEEEEEEvNT_6ParamsE) ;  /* 0xffff48e006007950 */ /* 0x000fea0003c3ffff */
        .type           $_ZN7cutlass13device_kernelIN5flash19enable_sm80_to_sm89INS1_16FlashAttnBwdSm80INS1_25CollectiveMainloopBwdSm80ILi2ELi2EN4cute5tupleIJNS5_1CILi64EEENS7_ILi128EEES8_EEENS_10bfloat16_tEfNS_4arch4Sm80ELb0ELb1ELb1ELb1ELb0ELb0ELb0ELb0ELi2ELi2ELi4ELi2ELb1EEENS1_21CollectiveEpilogueBwdISA_SB_SD_Li256ELb1ELb0ELi2EEENS1_19SingleTileSchedulerILb1ELb0ELb0ELi128EEEEEEEEEvNT_6ParamsE$_ZZN4cuteplIJNS_15ArithmeticTupleIJiiEEEEJNS_1CILi0EEEiiiEEEDaRKNS1_IJDpT_EEERKNS1_IJDpT0_EEEENKUlDpRKT_E_clIJS2_iiiEEEDaSI_,@function
        .size           $_ZN7cutlass13device_kernelIN5flash19enable_sm80_to_sm89INS1_16FlashAttnBwdSm80INS1_25CollectiveMainloopBwdSm80ILi2ELi2EN4cute5tupleIJNS5_1CILi64EEENS7_ILi128EEES8_EEENS_10bfloat16_tEfNS_4arch4Sm80ELb0ELb1ELb1ELb1ELb0ELb0ELb0ELb0ELi2ELi2ELi4ELi2ELb1EEENS1_21CollectiveEpilogueBwdISA_SB_SD_Li256ELb1ELb0ELi2EEENS1_19SingleTileSchedulerILb1ELb0ELb0ELi128EEEEEEEEEvNT_6ParamsE$_ZZN4cuteplIJNS_15ArithmeticTupleIJiiEEEEJNS_1CILi0EEEiiiEEEDaRKNS1_IJDpT_EEERKNS1_IJDpT0_EEEENKUlDpRKT_E_clIJS2_iiiEEEDaSI_,($_ZN7cutlass13device_kernelIN5flash19enable_sm80_to_sm89INS1_16FlashAttnBwdSm80INS1_25CollectiveMainloopBwdSm80ILi2ELi2EN4cute5tupleIJNS5_1CILi64EEENS7_ILi128EEES8_EEENS_10bfloat16_tEfNS_4arch4Sm80ELb0ELb1ELb1ELb1ELb0ELb0ELb0ELb0ELi2ELi2ELi4ELi2ELb1EEENS1_21CollectiveEpilogueBwdISA_SB_SD_Li256ELb1ELb0ELi2EEENS1_19SingleTileSchedulerILb1ELb0ELb0ELi128EEEEEEEEEvNT_6ParamsE$_ZZN4cuteplIJNS_1CILi0EEES2_EJiEEEDaRKNS_15ArithmeticTupleIJDpT_EEERKNS3_IJDpT0_EEEENKUlDpRKT_E_clIJiS2_EEEDaSH_ - $_ZN7cutlass13device_kernelIN5flash19enable_sm80_to_sm89INS1_16FlashAttnBwdSm80INS1_25CollectiveMainloopBwdSm80ILi2ELi2EN4cute5tupleIJNS5_1CILi64EEENS7_ILi128EEES8_EEENS_10bfloat16_tEfNS_4arch4Sm80ELb0ELb1ELb1ELb1ELb0ELb0ELb0ELb0ELi2ELi2ELi4ELi2ELb1EEENS1_21CollectiveEpilogueBwdISA_SB_SD_Li256ELb1ELb0ELi2EEENS1_19SingleTileSchedulerILb1ELb0ELb0ELi128EEEEEEEEEvNT_6ParamsE$_ZZN4cuteplIJNS_15ArithmeticTupleIJiiEEEEJNS_1CILi0EEEiiiEEEDaRKNS1_IJDpT_EEERKNS1_IJDpT0_EEEENKUlDpRKT_E_clIJS2_iiiEEEDaSI_)
$_ZN7cutlass13device_kernelIN5flash19enable_sm80_to_sm89INS1_16FlashAttnBwdSm80INS1_25CollectiveMainloopBwdSm80ILi2ELi2EN4cute5tupleIJNS5_1CILi64EEENS7_ILi128EEES8_EEENS_10bfloat16_tEfNS_4arch4Sm80ELb0ELb1ELb1ELb1ELb0ELb0ELb0ELb0ELi2ELi2ELi4ELi2ELb1EEENS1_21CollectiveEpilogueBwdISA_SB_SD_Li256ELb1ELb0ELi2EEENS1_19SingleTileSchedulerILb1ELb0ELb0ELi128EEEEEEEEEvNT_6ParamsE$_ZZN4cuteplIJNS_15ArithmeticTupleIJiiEEEEJNS_1CILi0EEEiiiEEEDaRKNS1_IJDpT_EEERKNS1_IJDpT0_EEEENKUlDpRKT_E_clIJS2_iiiEEEDaSI_:
[----:B------:R-:W-:Y:S01]  /*b720*/  IADD3 R7, R1, 0x19c, RZ ;  /* 0x0000019c01077810 */ /* 0x000fe20007ffe0ff */
[----:B------:R-:W-:Y:S01]  /*b730*/  IMAD.MOV.U32 R76, RZ, RZ, R9 ;  /* 0x000000ffff4c7224 */ /* 0x000fe200078e0009 */
[----:B------:R-:W-:Y:S01]  /*b740*/  MOV R28, 0xb790 ;  /* 0x0000b790001c7802 */ /* 0x000fe20000000f00 */
[----:B------:R-:W-:Y:S01]  /*b750*/  IMAD.MOV.U32 R6, RZ, RZ, R17 ;  /* 0x000000ffff067224 */ /* 0x000fe200078e0011 */
[----:B------:R-:W-:Y:S01]  /*b760*/  IADD3 R7, R7, c[0x0][0x20], RZ ;  /* 0x0000080007077a10 */ /* 0x000fe20007ffe0ff */
[----:B------:R-:W-:Y:S02]  /*b770*/  IMAD.MOV.U32 R9, RZ, RZ, R16 ;  /* 0x000000ffff097224 */ /* 0x000fe400078e0010 */
[----:B------:R-:W-:Y:S05]  /*b780*/  CALL.REL.NOINC `($_ZN7cutlass13device_kernelIN5flash19enable_sm80_to_sm89INS1_16FlashAttnBwdSm80INS1_25CollectiveMainloopBwdSm80ILi2ELi2EN4cute5tupleIJNS5_1CILi64EEENS7_ILi128EEES8_EEENS_10bfloat16_tEfNS_4arch4Sm80ELb0ELb1ELb1ELb1ELb0ELb0ELb0ELb0ELi2ELi2ELi4ELi2ELb1EEENS1_21CollectiveEpilogueBwdISA_SB_SD_Li256ELb1ELb0ELi2EEENS1_19SingleTileSchedulerILb1ELb0ELb0ELi128EEEEEEEEEvNT_6ParamsE$_ZN4cute5tupleIJNS_15ArithmeticTupleIJiiEEEiiiEEC2ERKS2_RKiS7_S7_) ;  /* 0xffffdaf000007944 */ /* 0x000fea0003c3ffff */
[----:B------:R2:W5:Y:S04]  /*b790*/  LDL R16, [R1+0x19c] ;  /* 0x00019c0001107983 */ /* 0x0005680000100800 */
[----:B-1----:R2:W5:Y:S04]  /*b7a0*/  LDL.64 R8, [R1+0x1a8] ;  /* 0x0001a80001087983 */ /* 0x0025680000100a00 */
[----:B------:R2:W5:Y:S01]  /*b7b0*/  LDL.64 R6, [R1+0x1a0] ;  /* 0x0001a00001067983 */ /* 0x0005620000100a00 */
[----:B------:R-:W-:-:S04]  /*b7c0*/  MOV R11, 0x0 ;  /* 0x00000000000b7802 */ /* 0x000fc80000000f00 */
[----:B------:R-:W-:Y:S05]  /*b7d0*/  RET.REL.NODEC R10 `(_ZN7cutlass13device_kernelIN5flash19enable_sm80_to_sm89INS1_16FlashAttnBwdSm80INS1_25CollectiveMainloopBwdSm80ILi2ELi2EN4cute5tupleIJNS5_1CILi64EEENS7_ILi128EEES8_EEENS_10bfloat16_tEfNS_4arch4Sm80ELb0ELb1ELb1ELb1ELb0ELb0ELb0ELb0ELi2ELi2ELi4ELi2ELb1EEENS1_21CollectiveEpilogueBwdISA_SB_SD_Li256ELb1ELb0ELi2EEENS1_19SingleTileSchedulerILb1ELb0ELb0ELi128EEEEEEEEEvNT_6ParamsE) ;  /* 0xffff48200a007950 */ /* 0x000fea0003c3ffff */
        .type           $_ZN7cutlass13device_kernelIN5flash19enable_sm80_to_sm89INS1_16FlashAttnBwdSm80INS1_25CollectiveMainloopBwdSm80ILi2ELi2EN4cute5tupleIJNS5_1CILi64EEENS7_ILi128EEES8_EEENS_10bfloat16_tEfNS_4arch4Sm80ELb0ELb1ELb1ELb1ELb0ELb0ELb0ELb0ELi2ELi2ELi4ELi2ELb1EEENS1_21CollectiveEpilogueBwdISA_SB_SD_Li256ELb1ELb0ELi2EEENS1_19SingleTileSchedulerILb1ELb0ELb0ELi128EEEEEEEEEvNT_6ParamsE$_ZZN4cuteplIJNS_1CILi0EEES2_EJiEEEDaRKNS_15ArithmeticTupleIJDpT_EEERKNS3_IJDpT0_EEEENKUlDpRKT_E_clIJiS2_EEEDaSH_,@function
        .size           $_ZN7cutlass13device_kernelIN5flash19enable_sm80_to_sm89INS1_16FlashAttnBwdSm80INS1_25CollectiveMainloopBwdSm80ILi2ELi2EN4cute5tupleIJNS5_1CILi64EEENS7_ILi128EEES8_EEENS_10bfloat16_tEfNS_4arch4Sm80ELb0ELb1ELb1ELb1ELb0ELb0ELb0ELb0ELi2ELi2ELi4ELi2ELb1EEENS1_21CollectiveEpilogueBwdISA_SB_SD_Li256ELb1ELb0ELi2EEENS1_19SingleTileSchedulerILb1ELb0ELb0ELi128EEEEEEEEEvNT_6ParamsE$_ZZN4cuteplIJNS_1CILi0EEES2_EJiEEEDaRKNS_15ArithmeticTupleIJDpT_EEERKNS3_IJDpT0_EEEENKUlDpRKT_E_clIJiS2_EEEDaSH_,($_ZN7cutlass13device_kernelIN5flash19enable_sm80_to_sm89INS1_16FlashAttnBwdSm80INS1_25CollectiveMainloopBwdSm80ILi2ELi2EN4cute5tupleIJNS5_1CILi64EEENS7_ILi128EEES8_EEENS_10bfloat16_tEfNS_4arch4Sm80ELb0ELb1ELb1ELb1ELb0ELb0ELb0ELb0ELi2ELi2ELi4ELi2ELb1EEENS1_21CollectiveEpilogueBwdISA_SB_SD_Li256ELb1ELb0ELi2EEENS1_19SingleTileSchedulerILb1ELb0ELb0ELi128EEEEEEEEEvNT_6ParamsE$_ZZN4cuteplIJNS_1CILi0EEES2_EJiS2_EEEDaRKNS_15ArithmeticTupleIJDpT_EEERKNS3_IJDpT0_EEEENKUlDpRKT_E_clIJiS2_EEEDaSH_ - $_ZN7cutlass13device_kernelIN5flash19enable_sm80_to_sm89INS1_16FlashAttnBwdSm80INS1_25CollectiveMainloopBwdSm80ILi2ELi2EN4cute5tupleIJNS5_1CILi64EEENS7_ILi128EEES8_EEENS_10bfloat16_tEfNS_4arch4Sm80ELb0ELb1ELb1ELb1ELb0ELb0ELb0ELb0ELi2ELi2ELi4ELi2ELb1EEENS1_21CollectiveEpilogueBwdISA_SB_SD_Li256ELb1ELb0ELi2EEENS1_19SingleTileSchedulerILb1ELb0ELb0ELi128EEEEEEEEEvNT_6ParamsE$_ZZN4cuteplIJNS_1CILi0EEES2_EJiEEEDaRKNS_15ArithmeticTupleIJDpT_EEERKNS3_IJDpT0_EEEENKUlDpRKT_E_clIJiS2_EEEDaSH_)
$_ZN7cutlass13device_kernelIN5flash19enable_sm80_to_sm89INS1_16FlashAttnBwdSm80INS1_25CollectiveMainloopBwdSm80ILi2ELi2EN4cute5tupleIJNS5_1CILi64EEENS7_ILi128EEES8_EEENS_10bfloat16_tEfNS_4arch4Sm80ELb0ELb1ELb1ELb1ELb0ELb0ELb0ELb0ELi2ELi2ELi4ELi2ELb1EEENS1_21CollectiveEpilogueBwdISA_SB_SD_Li256ELb1ELb0ELi2EEENS1_19SingleTileSchedulerILb1ELb0ELb0ELi128EEEEEEEEEvNT_6ParamsE$_ZZN4cuteplIJNS_1CILi0EEES2_EJiEEEDaRKNS_15ArithmeticTupleIJDpT_EEERKNS3_IJDpT0_EEEENKUlDpRKT_E_clIJiS2_EEEDaSH_:
[----:B------:R-:W-:Y:S02]  /*b7e0*/  IADD3 R6, R1, 0x188, RZ ;  /* 0x0000018801067810 */ /* 0x000fe40007ffe0ff */
[----:B------:R-:W-:Y:S02]  /*b7f0*/  MOV R16, 0xb820 ;  /* 0x0000b82000107802 */ /* 0x000fe40000000f00 */
[----:B------:R-:W-:Y:S02]  /*b800*/  IADD3 R6, R6, c[0x0][0x20], RZ ;  /* 0x0000080006067a10 */ /* 0x000fe40007ffe0ff */
[----:B------:R-:W-:Y:S05]  /*b810*/  CALL.REL.NOINC `($_ZN7cutlass13device_kernelIN5flash19enable_sm80_to_sm89INS1_16FlashAttnBwdSm80INS1_25CollectiveMainloopBwdSm80ILi2ELi2EN4cute5tupleIJNS5_1CILi64EEENS7_ILi128EEES8_EEENS_10bfloat16_tEfNS_4arch4Sm80ELb0ELb1ELb1ELb1ELb0ELb0ELb0ELb0ELi2ELi2ELi4ELi2ELb1EEENS1_21CollectiveEpilogueBwdISA_SB_SD_Li256ELb1ELb0ELi2EEENS1_19SingleTileSchedulerILb1ELb0ELb0ELi128EEEEEEEEEvNT_6ParamsE$_ZN4cute5tupleIJiNS_1CILi0EEEEEC2ERKiRKS2_) ;  /* 0xffffdc7000007944 */ /* 0x000fea0003c3ffff */
[----:B------:R1:W5:Y:S01]  /*b820*/  LDL R7, [R1+0x188] ;  /* 0x0001880001077983 */ /* 0x0003620000100800 */
[----:B------:R-:W-:-:S04]  /*b830*/  MOV R11, 0x0 ;  /* 0x00000000000b7802 */ /* 0x000fc80000000f00 */
[----:B------:R-:W-:Y:S05]  /*b840*/  RET.REL.NODEC R10 `(_ZN7cutlass13device_kernelIN5flash19enable_sm80_to_sm89INS1_16FlashAttnBwdSm80INS1_25CollectiveMainloopBwdSm80ILi2ELi2EN4cute5tupleIJNS5_1CILi64EEENS7_ILi128EEES8_EEENS_10bfloat16_tEfNS_4arch4Sm80ELb0ELb1ELb1ELb1ELb0ELb0ELb0ELb0ELi2ELi2ELi4ELi2ELb1EEENS1_21CollectiveEpilogueBwdISA_SB_SD_Li256ELb1ELb0ELi2EEENS1_19SingleTileSchedulerILb1ELb0ELb0ELi128EEEEEEEEEvNT_6ParamsE) ;  /* 0xffff47b00a007950 */ /* 0x000fea0003c3ffff */
        .type           $_ZN7cutlass13device_kernelIN5flash19enable_sm80_to_sm89INS1_16FlashAttnBwdSm80INS1_25CollectiveMainloopBwdSm80ILi2ELi2EN4cute5tupleIJNS5_1CILi64EEENS7_ILi128EEES8_EEENS_10bfloat16_tEfNS_4arch4Sm80ELb0ELb1ELb1ELb1ELb0ELb0ELb0ELb0ELi2ELi2ELi4ELi2ELb1EEENS1_21CollectiveEpilogueBwdISA_SB_SD_Li256ELb1ELb0ELi2EEENS1_19SingleTileSchedulerILb1ELb0ELb0ELi128EEEEEEEEEvNT_6ParamsE$_ZZN4cuteplIJNS_1CILi0EEES2_EJiS2_EEEDaRKNS_15ArithmeticTupleIJDpT_EEERKNS3_IJDpT0_EEEENKUlDpRKT_E_clIJiS2_EEEDaSH_,@function
        .size           $_ZN7cutlass13device_kernelIN5flash19enable_sm80_to_sm89INS1_16FlashAttnBwdSm80INS1_25CollectiveMainloopBwdSm80ILi2ELi2EN4cute5tupleIJNS5_1CILi64EEENS7_ILi128EEES8_EEENS_10bfloat16_tEfNS_4arch4Sm80ELb0ELb1ELb1ELb1ELb0ELb0ELb0ELb0ELi2ELi2ELi4ELi2ELb1EEENS1_21CollectiveEpilogueBwdISA_SB_SD_Li256ELb1ELb0ELi2EEENS1_19SingleTileSchedulerILb1ELb0ELb0ELi128EEEEEEEEEvNT_6ParamsE$_ZZN4cuteplIJNS_1CILi0EEES2_EJiS2_EEEDaRKNS_15ArithmeticTupleIJDpT_EEERKNS3_IJDpT0_EEEENKUlDpRKT_E_clIJiS2_EEEDaSH_,($_ZN7cutlass13device_kernelIN5flash19enable_sm80_to_sm89INS1_16FlashAttnBwdSm80INS1_25CollectiveMainloopBwdSm80ILi2ELi2EN4cute5tupleIJNS5_1CILi64EEENS7_ILi128EEES8_EEENS_10bfloat16_tEfNS_4arch4Sm80ELb0ELb1ELb1ELb1ELb0ELb0ELb0ELb0ELi2ELi2ELi4ELi2ELb1EEENS1_21CollectiveEpilogueBwdISA_SB_SD_Li256ELb1ELb0ELi2EEENS1_19SingleTileSchedulerILb1ELb0ELb0ELi128EEEEEEEEEvNT_6ParamsE$_ZZN4cuteplIJNS_1CILi0EEES2_iEJS2_S2_S2_iEEEDaRKNS_15ArithmeticTupleIJDpT_EEERKNS3_IJDpT0_EEEENKUlDpRKT_E_clIJS2_S2_iiEEEDaSH_ - $_ZN7cutlass13device_kernelIN5flash19enable_sm80_to_sm89INS1_16FlashAttnBwdSm80INS1_25CollectiveMainloopBwdSm80ILi2ELi2EN4cute5tupleIJNS5_1CILi64EEENS7_ILi128EEES8_EEENS_10bfloat16_tEfNS_4arch4Sm80ELb0ELb1ELb1ELb1ELb0ELb0ELb0ELb0ELi2ELi2ELi4ELi2ELb1EEENS1_21CollectiveEpilogueBwdISA_SB_SD_Li256ELb1ELb0ELi2EEENS1_19SingleTileSchedulerILb1ELb0ELb0ELi128EEEEEEEEEvNT_6ParamsE$_ZZN4cuteplIJNS_1CILi0EEES2_EJiS2_EEEDaRKNS_15ArithmeticTupleIJDpT_EEERKNS3_IJDpT0_EEEENKUlDpRKT_E_clIJiS2_EEEDaSH_)
$_ZN7cutlass13device_kernelIN5flash19enable_sm80_to_sm89INS1_16FlashAttnBwdSm80INS1_25CollectiveMainloopBwdSm80ILi2ELi2EN4cute5tupleIJNS5_1CILi64EEENS7_ILi128EEES8_EEENS_10bfloat16_tEfNS_4arch4Sm80ELb0ELb1ELb1ELb1ELb0ELb0ELb0ELb0ELi2ELi2ELi4ELi2ELb1EEENS1_21CollectiveEpilogueBwdISA_SB_SD_Li256ELb1ELb0ELi2EEENS1_19SingleTileSchedulerILb1ELb0ELb0ELi128EEEEEEEEEvNT_6ParamsE$_ZZN4cuteplIJNS_1CILi0EEES2_EJiS2_EEEDaRKNS_15ArithmeticTupleIJDpT_EEERKNS3_IJDpT0_EEEENKUlDpRKT_E_clIJiS2_EEEDaSH_:
[----:B------:R-:W-:Y:S02]  /*b850*/  IADD3 R6, R1, 0x188, RZ ;  /* 0x0000018801067810 */ /* 0x000fe40007ffe0ff */
[----:B------:R-:W-:Y:S02]  /*b860*/  MOV R16, 0xb890 ;  /* 0x0000b89000107802 */ /* 0x000fe40000000f00 */
[----:B------:R-:W-:Y:S02]  /*b870*/  IADD3 R6, R6, c[0x0][0x20], RZ ;  /* 0x0000080006067a10 */ /* 0x000fe40007ffe0ff */
[----:B------:R-:W-:Y:S05]  /*b880*/  CALL.REL.NOINC `($_ZN7cutlass13device_kernelIN5flash19enable_sm80_to_sm89INS1_16FlashAttnBwdSm80INS1_25CollectiveMainloopBwdSm80ILi2ELi2EN4cute5tupleIJNS5_1CILi64EEENS7_ILi128EEES8_EEENS_10bfloat16_tEfNS_4arch4Sm80ELb0ELb1ELb1ELb1ELb0ELb0ELb0ELb0ELi2ELi2ELi4ELi2ELb1EEENS1_21CollectiveEpilogueBwdISA_SB_SD_Li256ELb1ELb0ELi2EEENS1_19SingleTileSchedulerILb1ELb0ELb0ELi128EEEEEEEEEvNT_6ParamsE$_ZN4cute5tupleIJiNS_1CILi0EEEEEC2ERKiRKS2_) ;  /* 0xffffdc0000007944 */ /* 0x000fea0003c3ffff */
[----:B------:R1:W5:Y:S01]  /*b890*/  LDL R202, [R1+0x188] ;  /* 0x0001880001ca7983 */ /* 0x0003620000100800 */
[----:B------:R-:W-:-:S04]  /*b8a0*/  MOV R11, 0x0 ;  /* 0x00000000000b7802 */ /* 0x000fc80000000f00 */
[----:B------:R-:W-:Y:S05]  /*b8b0*/  RET.REL.NODEC R10 `(_ZN7cutlass13device_kernelIN5flash19enable_sm80_to_sm89INS1_16FlashAttnBwdSm80INS1_25CollectiveMainloopBwdSm80ILi2ELi2EN4cute5tupleIJNS5_1CILi64EEENS7_ILi128EEES8_EEENS_10bfloat16_tEfNS_4arch4Sm80ELb0ELb1ELb1ELb1ELb0ELb0ELb0ELb0ELi2ELi2ELi4ELi2ELb1EEENS1_21CollectiveEpilogueBwdISA_SB_SD_Li256ELb1ELb0ELi2EEENS1_19SingleTileSchedulerILb1ELb0ELb0ELi128EEEEEEEEEvNT_6ParamsE) ;  /* 0xffff47400a007950 */ /* 0x000fea0003c3ffff */
        .type           $_ZN7cutlass13device_kernelIN5flash19enable_sm80_to_sm89INS1_16FlashAttnBwdSm80INS1_25CollectiveMainloopBwdSm80ILi2ELi2EN4cute5tupleIJNS5_1CILi64EEENS7_ILi128EEES8_EEENS_10bfloat16_tEfNS_4arch4Sm80ELb0ELb1ELb1ELb1ELb0ELb0ELb0ELb0ELi2ELi2ELi4ELi2ELb1EEENS1_21CollectiveEpilogueBwdISA_SB_SD_Li256ELb1ELb0ELi2EEENS1_19SingleTileSchedulerILb1ELb0ELb0ELi128EEEEEEEEEvNT_6ParamsE$_ZZN4cuteplIJNS_1CILi0EEES2_iEJS2_S2_S2_iEEEDaRKNS_15ArithmeticTupleIJDpT_EEERKNS3_IJDpT0_EEEENKUlDpRKT_E_clIJS2_S2_iiEEEDaSH_,@function
        .size           $_ZN7cutlass13device_kernelIN5flash19enable_sm80_to_sm89INS1_16FlashAttnBwdSm80INS1_25CollectiveMainloopBwdSm80ILi2ELi2EN4cute5tupleIJNS5_1CILi64EEENS7_ILi128EEES8_EEENS_10bfloat16_tEfNS_4arch4Sm80ELb0ELb1ELb1ELb1ELb0ELb0ELb0ELb0ELi2ELi2ELi4ELi2ELb1EEENS1_21CollectiveEpilogueBwdISA_SB_SD_Li256ELb1ELb0ELi2EEENS1_19SingleTileSchedulerILb1ELb0ELb0ELi128EEEEEEEEEvNT_6ParamsE$_ZZN4cuteplIJNS_1CILi0EEES2_iEJS2_S2_S2_iEEEDaRKNS_15ArithmeticTupleIJDpT_EEERKNS3_IJDpT0_EEEENKUlDpRKT_E_clIJS2_S2_iiEEEDaSH_,($_ZN7cutlass13device_kernelIN5flash19enable_sm80_to_sm89INS1_16FlashAttnBwdSm80INS1_25CollectiveMainloopBwdSm80ILi2ELi2EN4cute5tupleIJNS5_1CILi64EEENS7_ILi128EEES8_EEENS_10bfloat16_tEfNS_4arch4Sm80ELb0ELb1ELb1ELb1ELb0ELb0ELb0ELb0ELi2ELi2ELi4ELi2ELb1EEENS1_21CollectiveEpilogueBwdISA_SB_SD_Li256ELb1ELb0ELi2EEENS1_19SingleTileSchedulerILb1ELb0ELb0ELi128EEEEEEEEEvNT_6ParamsE$_ZZN4cuteplIJNS_1CILi0EEEiEJS2_S2_iiEEEDaRKNS_15ArithmeticTupleIJDpT_EEERKNS3_IJDpT0_EEEENKUlDpRKT_E_clIJS2_iiiEEEDaSH_ - $_ZN7cutlass13device_kernelIN5flash19enable_sm80_to_sm89INS1_16FlashAttnBwdSm80INS1_25CollectiveMainloopBwdSm80ILi2ELi2EN4cute5tupleIJNS5_1CILi64EEENS7_ILi128EEES8_EEENS_10bfloat16_tEfNS_4arch4Sm80ELb0ELb1ELb1ELb1ELb0ELb0ELb0ELb0ELi2ELi2ELi4ELi2ELb1EEENS1_21CollectiveEpilogueBwdISA_SB_SD_Li256ELb1ELb0ELi2EEENS1_19SingleTileSchedulerILb1ELb0ELb0ELi128EEEEEEEEEvNT_6ParamsE$_ZZN4cuteplIJNS_1CILi0EEES2_iEJS2_S2_S2_iEEEDaRKNS_15ArithmeticTupleIJDpT_EEERKNS3_IJDpT0_EEEENKUlDpRKT_E_clIJS2_S2_iiEEEDaSH_)
$_ZN7cutlass13device_kernelIN5flash19enable_sm80_to_sm89INS1_16FlashAttnBwdSm80INS1_25CollectiveMainloopBwdSm80ILi2ELi2EN4cute5tupleIJNS5_1CILi64EEENS7_ILi128EEES8_EEENS_10bfloat16_tEfNS_4arch4Sm80ELb0ELb1ELb1ELb1ELb0ELb0ELb0ELb0ELi2ELi2ELi4ELi2ELb1EEENS1_21CollectiveEpilogueBwdISA_SB_SD_Li256ELb1ELb0ELi2EEENS1_19SingleTileSchedulerILb1ELb0ELb0ELi128EEEEEEEEEvNT_6ParamsE$_ZZN4cuteplIJNS_1CILi0EEES2_iEJS2_S2_S2_iEEEDaRKNS_15ArithmeticTupleIJDpT_EEERKNS3_IJDpT0_EEEENKUlDpRKT_E_clIJS2_S2_iiEEEDaSH_:
[----:B------:R-:W-:Y:S02]  /*b8c0*/  IADD3 R10, R1, 0x19c, RZ ;  /* 0x0000019c010a7810 */ /* 0x000fe40007ffe0ff */
[----:B------:R-:W-:Y:S02]  /*b8d0*/  MOV R18, 0xb900 ;  /* 0x0000b90000127802 */ /* 0x000fe40000000f00 */
[----:B------:R-:W-:Y:S02]  /*b8e0*/  IADD3 R10, R10, c[0x0][0x20], RZ ;  /* 0x000008000a0a7a10 */ /* 0x000fe40007ffe0ff */
[----:B------:R-:W-:Y:S05]  /*b8f0*/  CALL.REL.NOINC `($_ZN7cutlass13device_kernelIN5flash19enable_sm80_to_sm89INS1_16FlashAttnBwdSm80INS1_25CollectiveMainloopBwdSm80ILi2ELi2EN4cute5tupleIJNS5_1CILi64EEENS7_ILi128EEES8_EEENS_10bfloat16_tEfNS_4arch4Sm80ELb0ELb1ELb1ELb1ELb0ELb0ELb0ELb0ELi2ELi2ELi4ELi2ELb1EEENS1_21CollectiveEpilogueBwdISA_SB_SD_Li256ELb1ELb0ELi2EEENS1_19SingleTileSchedulerILb1ELb0ELb0ELi128EEEEEEEEEvNT_6ParamsE$_ZN4cute5tupleIJNS_1CILi0EEES2_iiEEC2ERKS2_S5_RKiS7_) ;  /* 0xffffda5000007944 */ /* 0x000fea0003c3ffff */
[----:B------:R2:W5:Y:S04]  /*b900*/  LDL R76, [R1+0x1a0] ;  /* 0x0001a000014c7983 */ /* 0x0005680000100800 */
[----:B-1----:R2:W5:Y:S01]  /*b910*/  LDL R10, [R1+0x19c] ;  /* 0x00019c00010a7983 */ /* 0x0025620000100800 */
[----:B------:R-:W-:-:S04]  /*b920*/  MOV R7, 0x0 ;  /* 0x0000000000077802 */ /* 0x000fc80000000f00 */
[----:B------:R-:W-:Y:S05]  /*b930*/  RET.REL.NODEC R6 `(_ZN7cutlass13device_kernelIN5flash19enable_sm80_to_sm89INS1_16FlashAttnBwdSm80INS1_25CollectiveMainloopBwdSm80ILi2ELi2EN4cute5tupleIJNS5_1CILi64EEENS7_ILi128EEES8_EEENS_10bfloat16_tEfNS_4arch4Sm80ELb0ELb1ELb1ELb1ELb0ELb0ELb0ELb0ELi2ELi2ELi4ELi2ELb1EEENS1_21CollectiveEpilogueBwdISA_SB_SD_Li256ELb1ELb0ELi2EEENS1_19SingleTileSchedulerILb1ELb0ELb0ELi128EEEEEEEEEvNT_6ParamsE) ;  /* 0xffff46c006007950 */ /* 0x000fea0003c3ffff */
        .type           $_ZN7cutlass13device_kernelIN5flash19enable_sm80_to_sm89INS1_16FlashAttnBwdSm80INS1_25CollectiveMainloopBwdSm80ILi2ELi2EN4cute5tupleIJNS5_1CILi64EEENS7_ILi128EEES8_EEENS_10bfloat16_tEfNS_4arch4Sm80ELb0ELb1ELb1ELb1ELb0ELb0ELb0ELb0ELi2ELi2ELi4ELi2ELb1EEENS1_21CollectiveEpilogueBwdISA_SB_SD_Li256ELb1ELb0ELi2EEENS1_19SingleTileSchedulerILb1ELb0ELb0ELi128EEEEEEEEEvNT_6ParamsE$_ZZN4cuteplIJNS_1CILi0EEEiEJS2_S2_iiEEEDaRKNS_15ArithmeticTupleIJDpT_EEERKNS3_IJDpT0_EEEENKUlDpRKT_E_clIJS2_iiiEEEDaSH_,@function
        .size           $_ZN7cutlass13device_kernelIN5flash19enable_sm80_to_sm89INS1_16FlashAttnBwdSm80INS1_25CollectiveMainloopBwdSm80ILi2ELi2EN4cute5tupleIJNS5_1CILi64EEENS7_ILi128EEES8_EEENS_10bfloat16_tEfNS_4arch4Sm80ELb0ELb1ELb1ELb1ELb0ELb0ELb0ELb0ELi2ELi2ELi4ELi2ELb1EEENS1_21CollectiveEpilogueBwdISA_SB_SD_Li256ELb1ELb0ELi2EEENS1_19SingleTileSchedulerILb1ELb0ELb0ELi128EEEEEEEEEvNT_6ParamsE$_ZZN4cuteplIJNS_1CILi0EEEiEJS2_S2_iiEEEDaRKNS_15ArithmeticTupleIJDpT_EEERKNS3_IJDpT0_EEEENKUlDpRKT_E_clIJS2_iiiEEEDaSH_,($_ZN7cutlass13device_kernelIN5flash19enable_sm80_to_sm89INS1_16FlashAttnBwdSm80INS1_25CollectiveMainloopBwdSm80ILi2ELi2EN4cute5tupleIJNS5_1CILi64EEENS7_ILi128EEES8_EEENS_10bfloat16_tEfNS_4arch4Sm80ELb0ELb1ELb1ELb1ELb0ELb0ELb0ELb0ELi2ELi2ELi4ELi2ELb1EEENS1_21CollectiveEpilogueBwdISA_SB_SD_Li256ELb1ELb0ELi2EEENS1_19SingleTileSchedulerILb1ELb0ELb0ELi128EEEEEEEEEvNT_6ParamsE$_ZZN4cuteplIJiEJNS_1CILi0EEEEEEDaRKNS_15ArithmeticTupleIJDpT_EEERKNS3_IJDpT0_EEEENKUlDpRKT_E_clIJiEEEDaSH_ - $_ZN7cutlass13device_kernelIN5flash19enable_sm80_to_sm89INS1_16FlashAttnBwdSm80INS1_25CollectiveMainloopBwdSm80ILi2ELi2EN4cute5tupleIJNS5_1CILi64EEENS7_ILi128EEES8_EEENS_10bfloat16_tEfNS_4arch4Sm80ELb0ELb1ELb1ELb1ELb0ELb0ELb0ELb0ELi2ELi2ELi4ELi2ELb1EEENS1_21CollectiveEpilogueBwdISA_SB_SD_Li256ELb1ELb0ELi2EEENS1_19SingleTileSchedulerILb1ELb0ELb0ELi128EEEEEEEEEvNT_6ParamsE$_ZZN4cuteplIJNS_1CILi0EEEiEJS2_S2_iiEEEDaRKNS_15ArithmeticTupleIJDpT_EEERKNS3_IJDpT0_EEEENKUlDpRKT_E_clIJS2_iiiEEEDaSH_)
$_ZN7cutlass13device_kernelIN5flash19enable_sm80_to_sm89INS1_16FlashAttnBwdSm80INS1_25CollectiveMainloopBwdSm80ILi2ELi2EN4cute5tupleIJNS5_1CILi64EEENS7_ILi128EEES8_EEENS_10bfloat16_tEfNS_4arch4Sm80ELb0ELb1ELb1ELb1ELb0ELb0ELb0ELb0ELi2ELi2ELi4ELi2ELb1EEENS1_21CollectiveEpilogueBwdISA_SB_SD_Li256ELb1ELb0ELi2EEENS1_19SingleTileSchedulerILb1ELb0ELb0ELi128EEEEEEEEEvNT_6ParamsE$_ZZN4cuteplIJNS_1CILi0EEEiEJS2_S2_iiEEEDaRKNS_15ArithmeticTupleIJDpT_EEERKNS3_IJDpT0_EEEENKUlDpRKT_E_clIJS2_iiiEEEDaSH_:
[----:B------:R-:W-:Y:S02]  /*b940*/  IADD3 R7, R1, 0x19c, RZ ;  /* 0x0000019c01077810 */ /* 0x000fe40007ffe0ff */
[----:B------:R-:W-:Y:S02]  /*b950*/  MOV R18, 0xb980 ;  /* 0x0000b98000127802 */ /* 0x000fe40000000f00 */
[----:B------:R-:W-:Y:S02]  /*b960*/  IADD3 R7, R7, c[0x0][0x20], RZ ;  /* 0x0000080007077a10 */ /* 0x000fe40007ffe0ff */
[----:B------:R-:W-:Y:S05]  /*b970*/  CALL.REL.NOINC `($_ZN7cutlass13device_kernelIN5flash19enable_sm80_to_sm89INS1_16FlashAttnBwdSm80INS1_25CollectiveMainloopBwdSm80ILi2ELi2EN4cute5tupleIJNS5_1CILi64EEENS7_ILi128EEES8_EEENS_10bfloat16_tEfNS_4arch4Sm80ELb0ELb1ELb1ELb1ELb0ELb0ELb0ELb0ELi2ELi2ELi4ELi2ELb1EEENS1_21CollectiveEpilogueBwdISA_SB_SD_Li256ELb1ELb0ELi2EEENS1_19SingleTileSchedulerILb1ELb0ELb0ELi128EEEEEEEEEvNT_6ParamsE$_ZN4cute5tupleIJNS_1CILi0EEEiiiEEC2ERKS2_RKiS7_S7_) ;  /* 0xffffda7000007944 */ /* 0x000fea0003c3ffff */
[----:B------:R1:W5:Y:S04]  /*b980*/  LDL R18, [R1+0x19c] ;  /* 0x00019c0001127983 */ /* 0x0003680000100800 */
[----:B------:R1:W5:Y:S01]  /*b990*/  LDL.64 R6, [R1+0x1a0] ;  /* 0x0001a00001067983 */ /* 0x0003620000100a00 */
[----:B------:R-:W-:-:S04]  /*b9a0*/  MOV R11, 0x0 ;  /* 0x00000000000b7802 */ /* 0x000fc80000000f00 */
[----:B------:R-:W-:Y:S05]  /*b9b0*/  RET.REL.NODEC R10 `(_ZN7cutlass13device_kernelIN5flash19enable_sm80_to_sm89INS1_16FlashAttnBwdSm80INS1_25CollectiveMainloopBwdSm80ILi2ELi2EN4cute5tupleIJNS5_1CILi64EEENS7_ILi128EEES8_EEENS_10bfloat16_tEfNS_4arch4Sm80ELb0ELb1ELb1ELb1ELb0ELb0ELb0ELb0ELi2ELi2ELi4ELi2ELb1EEENS1_21CollectiveEpilogueBwdISA_SB_SD_Li256ELb1ELb0ELi2EEENS1_19SingleTileSchedulerILb1ELb0ELb0ELi128EEEEEEEEEvNT_6ParamsE) ;  /* 0xffff46400a007950 */ /* 0x000fea0003c3ffff */
        .type           $_ZN7cutlass13device_kernelIN5flash19enable_sm80_to_sm89INS1_16FlashAttnBwdSm80INS1_25CollectiveMainloopBwdSm80ILi2ELi2EN4cute5tupleIJNS5_1CILi64EEENS7_ILi128EEES8_EEENS_10bfloat16_tEfNS_4arch4Sm80ELb0ELb1ELb1ELb1ELb0ELb0ELb0ELb0ELi2ELi2ELi4ELi2ELb1EEENS1_21CollectiveEpilogueBwdISA_SB_SD_Li256ELb1ELb0ELi2EEENS1_19SingleTileSchedulerILb1ELb0ELb0ELi128EEEEEEEEEvNT_6ParamsE$_ZZN4cuteplIJiEJNS_1CILi0EEEEEEDaRKNS_15ArithmeticTupleIJDpT_EEERKNS3_IJDpT0_EEEENKUlDpRKT_E_clIJiEEEDaSH_,@function
        .size           $_ZN7cutlass13device_kernelIN5flash19enable_sm80_to_sm89INS1_16FlashAttnBwdSm80INS1_25CollectiveMainloopBwdSm80ILi2ELi2EN4cute5tupleIJNS5_1CILi64EEENS7_ILi128EEES8_EEENS_10bfloat16_tEfNS_4arch4Sm80ELb0ELb1ELb1ELb1ELb0ELb0ELb0ELb0ELi2ELi2ELi4ELi2ELb1EEENS1_21CollectiveEpilogueBwdISA_SB_SD_Li256ELb1ELb0ELi2EEENS1_19SingleTileSchedulerILb1ELb0ELb0ELi128EEEEEEEEEvNT_6ParamsE$_ZZN4cuteplIJiEJNS_1CILi0EEEEEEDaRKNS_15ArithmeticTupleIJDpT_EEERKNS3_IJDpT0_EEEENKUlDpRKT_E_clIJiEEEDaSH_,($_ZN7cutlass13device_kernelIN5flash19enable_sm80_to_sm89INS1_16FlashAttnBwdSm80INS1_25CollectiveMainloopBwdSm80ILi2ELi2EN4cute5tupleIJNS5_1CILi64EEENS7_ILi128EEES8_EEENS_10bfloat16_tEfNS_4arch4Sm80ELb0ELb1ELb1ELb1ELb0ELb0ELb0ELb0ELi2ELi2ELi4ELi2ELb1EEENS1_21CollectiveEpilogueBwdISA_SB_SD_Li256ELb1ELb0ELi2EEENS1_19SingleTileSchedulerILb1ELb0ELb0ELi128EEEEEEEEEvNT_6ParamsE$_ZZN4cuteplIJiEJNS_1CILi0EEEiEEEDaRKNS_15ArithmeticTupleIJDpT_EEERKNS3_IJDpT0_EEEENKUlDpRKT_E_clIJiiEEEDaSH_ - $_ZN7cutlass13device_kernelIN5flash19enable_sm80_to_sm89INS1_16FlashAttnBwdSm80INS1_25CollectiveMainloopBwdSm80ILi2ELi2EN4cute5tupleIJNS5_1CILi64EEENS7_ILi128EEES8_EEENS_10bfloat16_tEfNS_4arch4Sm80ELb0ELb1ELb1ELb1ELb0ELb0ELb0ELb0ELi2ELi2ELi4ELi2ELb1EEENS1_21CollectiveEpilogueBwdISA_SB_SD_Li256ELb1ELb0ELi2EEENS1_19SingleTileSchedulerILb1ELb0ELb0ELi128EEEEEEEEEvNT_6ParamsE$_ZZN4cuteplIJiEJNS_1CILi0EEEEEEDaRKNS_15ArithmeticTupleIJDpT_EEERKNS3_IJDpT0_EEEENKUlDpRKT_E_clIJiEEEDaSH_)
$_ZN7cutlass13device_kernelIN5flash19enable_sm80_to_sm89INS1_16FlashAttnBwdSm80INS1_25CollectiveMainloopBwdSm80ILi2ELi2EN4cute5tupleIJNS5_1CILi64EEENS7_ILi128EEES8_EEENS_10bfloat16_tEfNS_4arch4Sm80ELb0ELb1ELb1ELb1ELb0ELb0ELb0ELb0ELi2ELi2ELi4ELi2ELb1EEENS1_21CollectiveEpilogueBwdISA_SB_SD_Li256ELb1ELb0ELi2EEENS1_19SingleTileSchedulerILb1ELb0ELb0ELi128EEEEEEEEEvNT_6ParamsE$_ZZN4cuteplIJiEJNS_1CILi0EEEEEEDaRKNS_15ArithmeticTupleIJDpT_EEERKNS3_IJDpT0_EEEENKUlDpRKT_E_clIJiEEEDaSH_:
[----:B------:R-:W-:Y:S02]  /*b9c0*/  IADD3 R6, R1, 0x188, RZ ;  /* 0x0000018801067810 */ /* 0x000fe40007ffe0ff */
[----:B------:R-:W-:Y:S02]  /*b9d0*/  MOV R16, 0xba00 ;  /* 0x0000ba0000107802 */ /* 0x000fe40000000f00 */
[----:B------:R-:W-:Y:S02]  /*b9e0*/  IADD3 R6, R6, c[0x0][0x20], RZ ;  /* 0x0000080006067a10 */ /* 0x000fe40007ffe0ff */
[----:B------:R-:W-:Y:S05]  /*b9f0*/  CALL.REL.NOINC `($_ZN7cutlass13device_kernelIN5flash19enable_sm80_to_sm89INS1_16FlashAttnBwdSm80INS1_25CollectiveMainloopBwdSm80ILi2ELi2EN4cute5tupleIJNS5_1CILi64EEENS7_ILi128EEES8_EEENS_10bfloat16_tEfNS_4arch4Sm80ELb0ELb1ELb1ELb1ELb0ELb0ELb0ELb0ELi2ELi2ELi4ELi2ELb1EEENS1_21CollectiveEpilogueBwdISA_SB_SD_Li256ELb1ELb0ELi2EEENS1_19SingleTileSchedulerILb1ELb0ELb0ELi128EEEEEEEEEvNT_6ParamsE$_ZN4cute5tupleIJiEEC2ERKi) ;  /* 0xffffda4000007944 */ /* 0x000fea0003c3ffff */
[----:B------:R1:W5:Y:S01]  /*ba00*/  LDL R6, [R1+0x188] ;  /* 0x0001880001067983 */ /* 0x0003620000100800 */
[----:B------:R-:W-:-:S04]  /*ba10*/  MOV R21, 0x0 ;  /* 0x0000000000157802 */ /* 0x000fc80000000f00 */
[----:B------:R-:W-:Y:S05]  /*ba20*/  RET.REL.NODEC R20 `(_ZN7cutlass13device_kernelIN5flash19enable_sm80_to_sm89INS1_16FlashAttnBwdSm80INS1_25CollectiveMainloopBwdSm80ILi2ELi2EN4cute5tupleIJNS5_1CILi64EEENS7_ILi128EEES8_EEENS_10bfloat16_tEfNS_4arch4Sm80ELb0ELb1ELb1ELb1ELb0ELb0ELb0ELb0ELi2ELi2ELi4ELi2ELb1EEENS1_21CollectiveEpilogueBwdISA_SB_SD_Li256ELb1ELb0ELi2EEENS1_19SingleTileSchedulerILb1ELb0ELb0ELi128EEEEEEEEEvNT_6ParamsE) ;  /* 0xffff45d014007950 */ /* 0x000fea0003c3ffff */
        .type           $_ZN7cutlass13device_kernelIN5flash19enable_sm80_to_sm89INS1_16FlashAttnBwdSm80INS1_25CollectiveMainloopBwdSm80ILi2ELi2EN4cute5tupleIJNS5_1CILi64EEENS7_ILi128EEES8_EEENS_10bfloat16_tEfNS_4arch4Sm80ELb0ELb1ELb1ELb1ELb0ELb0ELb0ELb0ELi2ELi2ELi4ELi2ELb1EEENS1_21CollectiveEpilogueBwdISA_SB_SD_Li256ELb1ELb0ELi2EEENS1_19SingleTileSchedulerILb1ELb0ELb0ELi128EEEEEEEEEvNT_6ParamsE$_ZZN4cuteplIJiEJNS_1CILi0EEEiEEEDaRKNS_15ArithmeticTupleIJDpT_EEERKNS3_IJDpT0_EEEENKUlDpRKT_E_clIJiiEEEDaSH_,@function
        .size           $_ZN7cutlass13device_kernelIN5flash19enable_sm80_to_sm89INS1_16FlashAttnBwdSm80INS1_25CollectiveMainloopBwdSm80ILi2ELi2EN4cute5tupleIJNS5_1CILi64EEENS7_ILi128EEES8_EEENS_10bfloat16_tEfNS_4arch4Sm80ELb0ELb1ELb1ELb1ELb0ELb0ELb0ELb0ELi2ELi2ELi4ELi2ELb1EEENS1_21CollectiveEpilogueBwdISA_SB_SD_Li256ELb1ELb0ELi2EEENS1_19SingleTileSchedulerILb1ELb0ELb0ELi128EEEEEEEEEvNT_6ParamsE$_ZZN4cuteplIJiEJNS_1CILi0EEEiEEEDaRKNS_15ArithmeticTupleIJDpT_EEERKNS3_IJDpT0_EEEENKUlDpRKT_E_clIJiiEEEDaSH_,($_ZN7cutlass13device_kernelIN5flash19enable_sm80_to_sm89INS1_16FlashAttnBwdSm80INS1_25CollectiveMainloopBwdSm80ILi2ELi2EN4cute5tupleIJNS5_1CILi64EEENS7_ILi128EEES8_EEENS_10bfloat16_tEfNS_4arch4Sm80ELb0ELb1ELb1ELb1ELb0ELb0ELb0ELb0ELi2ELi2ELi4ELi2ELb1EEENS1_21CollectiveEpilogueBwdISA_SB_SD_Li256ELb1ELb0ELi2EEENS1_19SingleTileSchedulerILb1ELb0ELb0ELi128EEEEEEEEEvNT_6ParamsE$_ZZN4cuteplIJiiEJNS_1CILi0EEES2_EEEDaRKNS_15ArithmeticTupleIJDpT_EEERKNS3_IJDpT0_EEEENKUlDpRKT_E_clIJiiEEEDaSH_ - $_ZN7cutlass13device_kernelIN5flash19enable_sm80_to_sm89INS1_16FlashAttnBwdSm80INS1_25CollectiveMainloopBwdSm80ILi2ELi2EN4cute5tupleIJNS5_1CILi64EEENS7_ILi128EEES8_EEENS_10bfloat16_tEfNS_4arch4Sm80ELb0ELb1ELb1ELb1ELb0ELb0ELb0ELb0ELi2ELi2ELi4ELi2ELb1EEENS1_21CollectiveEpilogueBwdISA_SB_SD_Li256ELb1ELb0ELi2EEENS1_19SingleTileSchedulerILb1ELb0ELb0ELi128EEEEEEEEEvNT_6ParamsE$_ZZN4cuteplIJiEJNS_1CILi0EEEiEEEDaRKNS_15ArithmeticTupleIJDpT_EEERKNS3_IJDpT0_EEEENKUlDpRKT_E_clIJiiEEEDaSH_)
$_ZN7cutlass13device_kernelIN5flash19enable_sm80_to_sm89INS1_16FlashAttnBwdSm80INS1_25CollectiveMainloopBwdSm80ILi2ELi2EN4cute5tupleIJNS5_1CILi64EEENS7_ILi128EEES8_EEENS_10bfloat16_tEfNS_4arch4Sm80ELb0ELb1ELb1ELb1ELb0ELb0ELb0ELb0ELi2ELi2ELi4ELi2ELb1EEENS1_21CollectiveEpilogueBwdISA_SB_SD_Li256ELb1ELb0ELi2EEENS1_19SingleTileSchedulerILb1ELb0ELb0ELi128EEEEEEEEEvNT_6ParamsE$_ZZN4cuteplIJiEJNS_1CILi0EEEiEEEDaRKNS_15ArithmeticTupleIJDpT_EEERKNS3_IJDpT0_EEEENKUlDpRKT_E_clIJiiEEEDaSH_:
[----:B------:R-:W-:Y:S02]  /*ba30*/  IADD3 R7, R1, 0x19c, RZ ;  /* 0x0000019c01077810 */ /* 0x000fe40007ffe0ff */
[----:B------:R-:W-:Y:S02]  /*ba40*/  MOV R8, 0xba70 ;  /* 0x0000ba7000087802 */ /* 0x000fe40000000f00 */
[----:B------:R-:W-:Y:S02]  /*ba50*/  IADD3 R7, R7, c[0x0][0x20], RZ ;  /* 0x0000080007077a10 */ /* 0x000fe40007ffe0ff */
[----:B------:R-:W-:Y:S05]  /*ba60*/  CALL.REL.NOINC `($_ZN7cutlass13device_kernelIN5flash19enable_sm80_to_sm89INS1_16FlashAttnBwdSm80INS1_25CollectiveMainloopBwdSm80ILi2ELi2EN4cute5tupleIJNS5_1CILi64EEENS7_ILi128EEES8_EEENS_10bfloat16_tEfNS_4arch4Sm80ELb0ELb1ELb1ELb1ELb0ELb0ELb0ELb0ELi2ELi2ELi4ELi2ELb1EEENS1_21CollectiveEpilogueBwdISA_SB_SD_Li256ELb1ELb0ELi2EEENS1_19SingleTileSchedulerILb1ELb0ELb0ELi128EEEEEEEEEvNT_6ParamsE$_ZN4cute5tupleIJiiEEC2ERKiS3_) ;  /* 0xffffda7000007944 */ /* 0x000fea0003c3ffff */
[----:B-1----:R1:W5:Y:S04]  /*ba70*/  LDL R16, [R1+0x1a0] ;  /* 0x0001a00001107983 */ /* 0x0023680000100800 */
[----:B------:R1:W5:Y:S01]  /*ba80*/  LDL R6, [R1+0x19c] ;  /* 0x00019c0001067983 */ /* 0x0003620000100800 */
[----:B------:R-:W-:Y:S02]  /*ba90*/  MOV R8, R18 ;  /* 0x0000001200087202 */ /* 0x000fe40000000f00 */
[----:B------:R-:W-:-:S04]  /*baa0*/  MOV R9, 0x0 ;  /* 0x0000000000097802 */ /* 0x000fc80000000f00 */
[----:B------:R-:W-:Y:S05]  /*bab0*/  RET.REL.NODEC R8 `(_ZN7cutlass13device_kernelIN5flash19enable_sm80_to_sm89INS1_16FlashAttnBwdSm80INS1_25CollectiveMainloopBwdSm80ILi2ELi2EN4cute5tupleIJNS5_1CILi64EEENS7_ILi128EEES8_EEENS_10bfloat16_tEfNS_4arch4Sm80ELb0ELb1ELb1ELb1ELb0ELb0ELb0ELb0ELi2ELi2ELi4ELi2ELb1EEENS1_21CollectiveEpilogueBwdISA_SB_SD_Li256ELb1ELb0ELi2EEENS1_19SingleTileSchedulerILb1ELb0ELb0ELi128EEEEEEEEEvNT_6ParamsE) ;  /* 0xffff454008007950 */ /* 0x000fea0003c3ffff */
        .type           $_ZN7cutlass13device_kernelIN5flash19enable_sm80_to_sm89INS1_16FlashAttnBwdSm80INS1_25CollectiveMainloopBwdSm80ILi2ELi2EN4cute5tupleIJNS5_1CILi64EEENS7_ILi128EEES8_EEENS_10bfloat16_tEfNS_4arch4Sm80ELb0ELb1ELb1ELb1ELb0ELb0ELb0ELb0ELi2ELi2ELi4ELi2ELb1EEENS1_21CollectiveEpilogueBwdISA_SB_SD_Li256ELb1ELb0ELi2EEENS1_19SingleTileSchedulerILb1ELb0ELb0ELi128EEEEEEEEEvNT_6ParamsE$_ZZN4cuteplIJiiEJNS_1CILi0EEES2_EEEDaRKNS_15ArithmeticTupleIJDpT_EEERKNS3_IJDpT0_EEEENKUlDpRKT_E_clIJiiEEEDaSH_,@function
        .size           $_ZN7cutlass13device_kernelIN5flash19enable_sm80_to_sm89INS1_16FlashAttnBwdSm80INS1_25CollectiveMainloopBwdSm80ILi2ELi2EN4cute5tupleIJNS5_1CILi64EEENS7_ILi128EEES8_EEENS_10bfloat16_tEfNS_4arch4Sm80ELb0ELb1ELb1ELb1ELb0ELb0ELb0ELb0ELi2ELi2ELi4ELi2ELb1EEENS1_21CollectiveEpilogueBwdISA_SB_SD_Li256ELb1ELb0ELi2EEENS1_19SingleTileSchedulerILb1ELb0ELb0ELi128EEEEEEEEEvNT_6ParamsE$_ZZN4cuteplIJiiEJNS_1CILi0EEES2_EEEDaRKNS_15ArithmeticTupleIJDpT_EEERKNS3_IJDpT0_EEEENKUlDpRKT_E_clIJiiEEEDaSH_,($_ZN7cutlass13device_kernelIN5flash19enable_sm80_to_sm89INS1_16FlashAttnBwdSm80INS1_25CollectiveMainloopBwdSm80ILi2ELi2EN4cute5tupleIJNS5_1CILi64EEENS7_ILi128EEES8_EEENS_10bfloat16_tEfNS_4arch4Sm80ELb0ELb1ELb1ELb1ELb0ELb0ELb0ELb0ELi2ELi2ELi4ELi2ELb1EEENS1_21CollectiveEpilogueBwdISA_SB_SD_Li256ELb1ELb0ELi2EEENS1_19SingleTileSchedulerILb1ELb0ELb0ELi128EEEEEEEEEvNT_6ParamsE$_ZZN5flash25CollectiveMainloopBwdSm80ILi2ELi2EN4cute5tupleIJNS1_1CILi64EEENS3_ILi128EEES4_EEEN7cutlass10bfloat16_tEfNS7_4arch4Sm80ELb0ELb1ELb1ELb1ELb0ELb0ELb0ELb0ELi2ELi2ELi4ELi2ELb1EE3mmaINS_16FlashAttnBwdSm80ISB_NS_21CollectiveEpilogueBwdIS6_S8_SA_Li256ELb1ELb0ELi2EEENS_19SingleTileSchedulerILb1ELb0ELb0ELi128EEEE13SharedStorageENS1_6TensorINS1_11ArrayEngineIfLm32EEENS1_6LayoutINS2_IJNS2_IJNS3_ILi2EEESO_EEESO_NS3_ILi4EEEEEENS2_IJNS2_IJNS3_ILi1EEESO_EEESQ_NS3_ILi8EEEEEEEEEEEEbRKNSB_6ParamsERT0_S12_iNS2_IJiiiEEERT_ENKUliiE0_clEii - $_ZN7cutlass13device_kernelIN5flash19enable_sm80_to_sm89INS1_16FlashAttnBwdSm80INS1_25CollectiveMainloopBwdSm80ILi2ELi2EN4cute5tupleIJNS5_1CILi64EEENS7_ILi128EEES8_EEENS_10bfloat16_tEfNS_4arch4Sm80ELb0ELb1ELb1ELb1ELb0ELb0ELb0ELb0ELi2ELi2ELi4ELi2ELb1EEENS1_21CollectiveEpilogueBwdISA_SB_SD_Li256ELb1ELb0ELi2EEENS1_19SingleTileSchedulerILb1ELb0ELb0ELi128EEEEEEEEEvNT_6ParamsE$_ZZN4cuteplIJiiEJNS_1CILi0EEES2_EEEDaRKNS_15ArithmeticTupleIJDpT_EEERKNS3_IJDpT0_EEEENKUlDpRKT_E_clIJiiEEEDaSH_)
$_ZN7cutlass13device_kernelIN5flash19enable_sm80_to_sm89INS1_16FlashAttnBwdSm80INS1_25CollectiveMainloopBwdSm80ILi2ELi2EN4cute5tupleIJNS5_1CILi64EEENS7_ILi128EEES8_EEENS_10bfloat16_tEfNS_4arch4Sm80ELb0ELb1ELb1ELb1ELb0ELb0ELb0ELb0ELi2ELi2ELi4ELi2ELb1EEENS1_21CollectiveEpilogueBwdISA_SB_SD_Li256ELb1ELb0ELi2EEENS1_19SingleTileSchedulerILb1ELb0ELb0ELi128EEEEEEEEEvNT_6ParamsE$_ZZN4cuteplIJiiEJNS_1CILi0EEES2_EEEDaRKNS_15ArithmeticTupleIJDpT_EEERKNS3_IJDpT0_EEEENKUlDpRKT_E_clIJiiEEEDaSH_:
[----:B------:R-:W-:Y:S01]  /*bac0*/  IADD3 R7, R1, 0x188, RZ ;  /* 0x0000018801077810 */ /* 0x000fe20007ffe0ff */
[----:B------:R-:W-:Y:S01]  /*bad0*/  IMAD.MOV.U32 R6, RZ, RZ, R4 ;  /* 0x000000ffff067224 */ /* 0x000fe200078e0004 */
[----:B------:R-:W-:Y:S02]  /*bae0*/  MOV R8, 0xbb10 ;  /* 0x0000bb1000087802 */ /* 0x000fe40000000f00 */
[----:B------:R-:W-:Y:S02]  /*baf0*/  IADD3 R7, R7, c[0x0][0x20], RZ ;  /* 0x0000080007077a10 */ /* 0x000fe40007ffe0ff */
[----:B------:R-:W-:Y:S05]  /*bb00*/  CALL.REL.NOINC `($_ZN7cutlass13device_kernelIN5flash19enable_sm80_to_sm89INS1_16FlashAttnBwdSm80INS1_25CollectiveMainloopBwdSm80ILi2ELi2EN4cute5tupleIJNS5_1CILi64EEENS7_ILi128EEES8_EEENS_10bfloat16_tEfNS_4arch4Sm80ELb0ELb1ELb1ELb1ELb0ELb0ELb0ELb0ELi2ELi2ELi4ELi2ELb1EEENS1_21CollectiveEpilogueBwdISA_SB_SD_Li256ELb1ELb0ELi2EEENS1_19SingleTileSchedulerILb1ELb0ELb0ELi128EEEEEEEEEvNT_6ParamsE$_ZN4cute5tupleIJiiEEC2ERKiS3_) ;  /* 0xffffd9d000007944 */ /* 0x000fea0003c3ffff */
[----:B------:R2:W5:Y:S01]  /*bb10*/  LDL R21, [R1+0x188] ;  /* 0x0001880001157983 */ /* 0x0005620000100800 */
[----:B-1----:R-:W-:Y:S02]  /*bb20*/  MOV R6, R18 ;  /* 0x0000001200067202 */ /* 0x002fe40000000f00 */
[----:B------:R-:W-:-:S04]  /*bb30*/  MOV R7, 0x0 ;  /* 0x0000000000077802 */ /* 0x000fc80000000f00 */
[----:B------:R-:W-:Y:S05]  /*bb40*/  RET.REL.NODEC R6 `(_ZN7cutlass13device_kernelIN5flash19enable_sm80_to_sm89INS1_16FlashAttnBwdSm80INS1_25CollectiveMainloopBwdSm80ILi2ELi2EN4cute5tupleIJNS5_1CILi64EEENS7_ILi128EEES8_EEENS_10bfloat16_tEfNS_4arch4Sm80ELb0ELb1ELb1ELb1ELb0ELb0ELb0ELb0ELi2ELi2ELi4ELi2ELb1EEENS1_21CollectiveEpilogueBwdISA_SB_SD_Li256ELb1ELb0ELi2EEENS1_19SingleTileSchedulerILb1ELb0ELb0ELi128EEEEEEEEEvNT_6ParamsE) ;  /* 0xffff44b006007950 */ /* 0x000fea0003c3ffff */
        .type           $_ZN7cutlass13device_kernelIN5flash19enable_sm80_to_sm89INS1_16FlashAttnBwdSm80INS1_25CollectiveMainloopBwdSm80ILi2ELi2EN4cute5tupleIJNS5_1CILi64EEENS7_ILi128EEES8_EEENS_10bfloat16_tEfNS_4arch4Sm80ELb0ELb1ELb1ELb1ELb0ELb0ELb0ELb0ELi2ELi2ELi4ELi2ELb1EEENS1_21CollectiveEpilogueBwdISA_SB_SD_Li256ELb1ELb0ELi2EEENS1_19SingleTileSchedulerILb1ELb0ELb0ELi128EEEEEEEEEvNT_6ParamsE$_ZZN5flash25CollectiveMainloopBwdSm80ILi2ELi2EN4cute5tupleIJNS1_1CILi64EEENS3_ILi128EEES4_EEEN7cutlass10bfloat16_tEfNS7_4arch4Sm80ELb0ELb1ELb1ELb1ELb0ELb0ELb0ELb0ELi2ELi2ELi4ELi2ELb1EE3mmaINS_16FlashAttnBwdSm80ISB_NS_21CollectiveEpilogueBwdIS6_S8_SA_Li256ELb1ELb0ELi2EEENS_19SingleTileSchedulerILb1ELb0ELb0ELi128EEEE13SharedStorageENS1_6TensorINS1_11ArrayEngineIfLm32EEENS1_6LayoutINS2_IJNS2_IJNS3_ILi2EEESO_EEESO_NS3_ILi4EEEEEENS2_IJNS2_IJNS3_ILi1EEESO_EEESQ_NS3_ILi8EEEEEEEEEEEEbRKNSB_6ParamsERT0_S12_iNS2_IJiiiEEERT_ENKUliiE0_clEii,@function
        .size           $_ZN7cutlass13device_kernelIN5flash19enable_sm80_to_sm89INS1_16FlashAttnBwdSm80INS1_25CollectiveMainloopBwdSm80ILi2ELi2EN4cute5tupleIJNS5_1CILi64EEENS7_ILi128EEES8_EEENS_10bfloat16_tEfNS_4arch4Sm80ELb0ELb1ELb1ELb1ELb0ELb0ELb0ELb0ELi2ELi2ELi4ELi2ELb1EEENS1_21CollectiveEpilogueBwdISA_SB_SD_Li256ELb1ELb0ELi2EEENS1_19SingleTileSchedulerILb1ELb0ELb0ELi128EEEEEEEEEvNT_6ParamsE$_ZZN5flash25CollectiveMainloopBwdSm80ILi2ELi2EN4cute5tupleIJNS1_1CILi64EEENS3_ILi128EEES4_EEEN7cutlass10bfloat16_tEfNS7_4arch4Sm80ELb0ELb1ELb1ELb1ELb0ELb0ELb0ELb0ELi2ELi2ELi4ELi2ELb1EE3mmaINS_16FlashAttnBwdSm80ISB_NS_21CollectiveEpilogueBwdIS6_S8_SA_Li256ELb1ELb0ELi2EEENS_19SingleTileSchedulerILb1ELb0ELb0ELi128EEEE13SharedStorageENS1_6TensorINS1_11ArrayEngineIfLm32EEENS1_6LayoutINS2_IJNS2_IJNS3_ILi2EEESO_EEESO_NS3_ILi4EEEEEENS2_IJNS2_IJNS3_ILi1EEESO_EEESQ_NS3_ILi8EEEEEEEEEEEEbRKNSB_6ParamsERT0_S12_iNS2_IJiiiEEERT_ENKUliiE0_clEii,($_ZN7cutlass13device_kernelIN5flash19enable_sm80_to_sm89INS1_16FlashAttnBwdSm80INS1_25CollectiveMainloopBwdSm80ILi2ELi2EN4cute5tupleIJNS5_1CILi64EEENS7_ILi128EEES8_EEENS_10bfloat16_tEfNS_4arch4Sm80ELb0ELb1ELb1ELb1ELb0ELb0ELb0ELb0ELi2ELi2ELi4ELi2ELb1EEENS1_21CollectiveEpilogueBwdISA_SB_SD_Li256ELb1ELb0ELi2EEENS1_19SingleTileSchedulerILb1ELb0ELb0ELi128EEEEEEEEEvNT_6ParamsE$_ZZN5flash25CollectiveMainloopBwdSm80ILi2ELi2EN4cute5tupleIJNS1_1CILi64EEENS3_ILi128EEES4_EEEN7cutlass10bfloat16_tEfNS7_4arch4Sm80ELb0ELb1ELb1ELb1ELb0ELb0ELb0ELb0ELi2ELi2ELi4ELi2ELb1EE3mmaINS_16FlashAttnBwdSm80ISB_NS_21CollectiveEpilogueBwdIS6_S8_SA_Li256ELb1ELb0ELi2EEENS_19SingleTileSchedulerILb1ELb0ELb0ELi128EEEE13SharedStorageENS1_6TensorINS1_11ArrayEngineIfLm32EEENS1_6LayoutINS2_IJNS2_IJNS3_ILi2EEESO_EEESO_NS3_ILi4EEEEEENS2_IJNS2_IJNS3_ILi1EEESO_EEESQ_NS3_ILi8EEEEEEEEEEEEbRKNSB_6ParamsERT0_S12_iNS2_IJiiiEEERT_ENKUliiE_clEii - $_ZN7cutlass13device_kernelIN5flash19enable_sm80_to_sm89INS1_16FlashAttnBwdSm80INS1_25CollectiveMainloopBwdSm80ILi2ELi2EN4cute5tupleIJNS5_1CILi64EEENS7_ILi128EEES8_EEENS_10bfloat16_tEfNS_4arch4Sm80ELb0ELb1ELb1ELb1ELb0ELb0ELb0ELb0ELi2ELi2ELi4ELi2ELb1EEENS1_21CollectiveEpilogueBwdISA_SB_SD_Li256ELb1ELb0ELi2EEENS1_19SingleTileSchedulerILb1ELb0ELb0ELi128EEEEEEEEEvNT_6ParamsE$_ZZN5flash25CollectiveMainloopBwdSm80ILi2ELi2EN4cute5tupleIJNS1_1CILi64EEENS3_ILi128EEES4_EEEN7cutlass10bfloat16_tEfNS7_4arch4Sm80ELb0ELb1ELb1ELb1ELb0ELb0ELb0ELb0ELi2ELi2ELi4ELi2ELb1EE3mmaINS_16FlashAttnBwdSm80ISB_NS_21CollectiveEpilogueBwdIS6_S8_SA_Li256ELb1ELb0ELi2EEENS_19SingleTileSchedulerILb1ELb0ELb0ELi128EEEE13SharedStorageENS1_6TensorINS1_11ArrayEngineIfLm32EEENS1_6LayoutINS2_IJNS2_IJNS3_ILi2EEESO_EEESO_NS3_ILi4EEEEEENS2_IJNS2_IJNS3_ILi1EEESO_EEESQ_NS3_ILi8EEEEEEEEEEEEbRKNSB_6ParamsERT0_S12_iNS2_IJiiiEEERT_ENKUliiE0_clEii)
$_ZN7cutlass13device_kernelIN5flash19enable_sm80_to_sm89INS1_16FlashAttnBwdSm80INS1_25CollectiveMainloopBwdSm80ILi2ELi2EN4cute5tupleIJNS5_1CILi64EEENS7_ILi128EEES8_EEENS_10bfloat16_tEfNS_4arch4Sm80ELb0ELb1ELb1ELb1ELb0ELb0ELb0ELb0ELi2ELi2ELi4ELi2ELb1EEENS1_21CollectiveEpilogueBwdISA_SB_SD_Li256ELb1ELb0ELi2EEENS1_19SingleTileSchedulerILb1ELb0ELb0ELi128EEEEEEEEEvNT_6ParamsE$_ZZN5flash25CollectiveMainloopBwdSm80ILi2ELi2EN4cute5tupleIJNS1_1CILi64EEENS3_ILi128EEES4_EEEN7cutlass10bfloat16_tEfNS7_4arch4Sm80ELb0ELb1ELb1ELb1ELb0ELb0ELb0ELb0ELi2ELi2ELi4ELi2ELb1EE3mmaINS_16FlashAttnBwdSm80ISB_NS_21CollectiveEpilogueBwdIS6_S8_SA_Li256ELb1ELb0ELi2EEENS_19SingleTileSchedulerILb1ELb0ELb0ELi128EEEE13SharedStorageENS1_6TensorINS1_11ArrayEngineIfLm32EEENS1_6LayoutINS2_IJNS2_IJNS3_ILi2EEESO_EEESO_NS3_ILi4EEEEEENS2_IJNS2_IJNS3_ILi1EEESO_EEESQ_NS3_ILi8EEEEEEEEEEEEbRKNSB_6ParamsERT0_S12_iNS2_IJiiiEEERT_ENKUliiE0_clEii:
        /* <DEDUP_REMOVED lines=10> */
[----:B-1---5:R-:W-:Y:S05]  /*bbf0*/  CALL.REL.NOINC `($_ZN7cutlass13device_kernelIN5flash19enable_sm80_to_sm89INS1_16FlashAttnBwdSm80INS1_25CollectiveMainloopBwdSm80ILi2ELi2EN4cute5tupleIJNS5_1CILi64EEENS7_ILi128EEES8_EEENS_10bfloat16_tEfNS_4arch4Sm80ELb0ELb1ELb1ELb1ELb0ELb0ELb0ELb0ELi2ELi2ELi4ELi2ELb1EEENS1_21CollectiveEpilogueBwdISA_SB_SD_Li256ELb1ELb0ELi2EEENS1_19SingleTileSchedulerILb1ELb0ELb0ELi128EEEEEEEEEvNT_6ParamsE$_ZN4cute3eso3ESOILb1ELb0EJNS_10UnderscoreES2_S2_iEEC2ERKS2_S5_S5_RKi) ;  /* 0xffffcd5000007944 */ /* 0x022fea0003c3ffff */
[----:B-1----:R-:W2:Y:S01]  /*bc00*/  LDL R7, [R1+0x168] ;  /* 0x0001680001077983 */ /* 0x002ea20000100800 */
[----:B------:R-:W-:Y:S02]  /*bc10*/  MOV R8, 0xbc40 ;  /* 0x0000bc4000087802 */ /* 0x000fe40000000f00 */
[----:B--2---:R-:W-:Y:S02]  /*bc20*/  SHF.L.U32 R7, R7, 0xc, RZ ;  /* 0x0000000c07077819 */ /* 0x004fe400000006ff */
[----:B------:R-:W-:Y:S05]  /*bc30*/  CALL.REL.NOINC `($_ZN7cutlass13device_kernelIN5flash19enable_sm80_to_sm89INS1_16FlashAttnBwdSm80INS1_25CollectiveMainloopBwdSm80ILi2ELi2EN4cute5tupleIJNS5_1CILi64EEENS7_ILi128EEES8_EEENS_10bfloat16_tEfNS_4arch4Sm80ELb0ELb1ELb1ELb1ELb0ELb0ELb0ELb0ELi2ELi2ELi4ELi2ELb1EEENS1_21CollectiveEpilogueBwdISA_SB_SD_Li256ELb1ELb0ELi2EEENS1_19SingleTileSchedulerILb1ELb0ELb0ELi128EEEEEEEEEvNT_6ParamsE$_ZN4cute3eso3ESOILb1ELb0EJNS_6LayoutINS_5tupleIJNS3_IJNS_1CILi8EEENS4_ILi1EEEEEENS4_ILi2EEES6_EEENS3_IJNS3_IJS6_NS4_ILi0EEEEEENS4_ILi2048EEESA_EEEEEiEEC2ERKSE_RKi) ;  /* 0xffffd50000007944 */ /* 0x000fea0003c3ffff */
[----:B------:R-:W2:Y:S04]  /*bc40*/  LD.E.64 R10, [R10.64] ;  /* 0x000000040a0a7980 */ /* 0x000ea8000c101b00 */
[----:B------:R-:W2:Y:S01]  /*bc50*/  LDL R8, [R1+0x168] ;  /* 0x0001680001087983 */ /* 0x000ea20000100800 */
[----:B------:R-:W-:Y:S01]  /*bc60*/  MOV R16, 0xbc90 ;  /* 0x0000bc9000107802 */ /* 0x000fe20000000f00 */
[----:B--2---:R-:W-:-:S04]  /*bc70*/  IMAD.WIDE R8, R8, 0x2, R10 ;  /* 0x0000000208087825 */ /* 0x004fc800078e020a */
[----:B-1----:R-:W-:Y:S05]  /*bc80*/  CALL.REL.NOINC `($_ZN7cutlass13device_kernelIN5flash19enable_sm80_to_sm89INS1_16FlashAttnBwdSm80INS1_25CollectiveMainloopBwdSm80ILi2ELi2EN4cute5tupleIJNS5_1CILi64EEENS7_ILi128EEES8_EEENS_10bfloat16_tEfNS_4arch4Sm80ELb0ELb1ELb1ELb1ELb0ELb0ELb0ELb0ELi2ELi2ELi4ELi2ELb1EEENS1_21CollectiveEpilogueBwdISA_SB_SD_Li256ELb1ELb0ELi2EEENS1_19SingleTileSchedulerILb1ELb0ELb0ELi128EEEEEEEEEvNT_6ParamsE$_ZN4cute8smem_ptrIPN7cutlass10bfloat16_tEECI1NS_12iter_adaptorIS3_S4_EEES3_) ;  /* 0xffffd97000007944 */ /* 0x002fea0003c3ffff */
[----:B------:R1:W5:Y:S01]  /*bc90*/  LDL.64 R6, [R1+0x168] ;  /* 0x0001680001067983 */ /* 0x0003620000100a00 */
[----:B------:R-:W-:-:S03]  /*bca0*/  MOV R10, 0xbcc0 ;  /* 0x0000bcc0000a7802 */ /* 0x000fc60000000f00 */
[----:B-1---5:R-:W-:Y:S05]  /*bcb0*/  CALL.REL.NOINC `($_ZN7cutlass13device_kernelIN5flash19enable_sm80_to_sm89INS1_16FlashAttnBwdSm80INS1_25CollectiveMainloopBwdSm80ILi2ELi2EN4cute5tupleIJNS5_1CILi64EEENS7_ILi128EEES8_EEENS_10bfloat16_tEfNS_4arch4Sm80ELb0ELb1ELb1ELb1ELb0ELb0ELb0ELb0ELi2ELi2ELi4ELi2ELb1EEENS1_21CollectiveEpilogueBwdISA_SB_SD_Li256ELb1ELb0ELi2EEENS1_19SingleTileSchedulerILb1ELb0ELb0ELi128EEEEEEEEEvNT_6ParamsE$_ZN4cute3eso3ESOILb1ELb0EJNS_6LayoutINS_5tupleIJNS3_IJNS_1CILi8EEENS4_ILi1EEEEEENS4_ILi2EEES6_EEENS3_IJNS3_IJS6_NS4_ILi0EEEEEENS4_ILi2048EEESA_EEEEENS_10ViewEngineINS_8smem_ptrIPN7cutlass10bfloat16_tEEEEEEEC2ERKSE_RKSL_) ;  /* 0xffffd44000007944 */ /* 0x022fea0003c3ffff */
[----:B------:R2:W5:Y:S04]  /*bcc0*/  LDL.64 R22, [R1+0x168] ;  /* 0x0001680001167983 */ /* 0x0005680000100a00 */
[----:B------:R2:W5:Y:S01]  /*bcd0*/  LDL.64 R26, [R14+0x8] ;  /* 0x000008000e1a7983 */ /* 0x0005620000100a00 */
[----:B-1----:R-:W-:-:S02]  /*bce0*/  MOV R7, R17 ;  /* 0x0000001100077202 */ /* 0x002fc40000000f00 */
[----:B------:R-:W-:Y:S02]  /*bcf0*/  MOV R8, 0xbd10 ;  /* 0x0000bd1000087802 */ /* 0x000fe40000000f00 */
[----:B--2--5:R-:W-:Y:S05]  /*bd00*/  CALL.REL.NOINC `($_ZN7cutlass13device_kernelIN5flash19enable_sm80_to_sm89INS1_16FlashAttnBwdSm80INS1_25CollectiveMainloopBwdSm80ILi2ELi2EN4cute5tupleIJNS5_1CILi64EEENS7_ILi128EEES8_EEENS_10bfloat16_tEfNS_4arch4Sm80ELb0ELb1ELb1ELb1ELb0ELb0ELb0ELb0ELi2ELi2ELi4ELi2ELb1EEENS1_21CollectiveEpilogueBwdISA_SB_SD_Li256ELb1ELb0ELi2EEENS1_19SingleTileSchedulerILb1ELb0ELb0ELi128EEEEEEEEEvNT_6ParamsE$_ZN4cute3eso3ESOILb1ELb0EJNS_10UnderscoreES2_S2_iEEC2ERKS2_S5_S5_RKi) ;  /* 0xffffcc4000007944 */ /* 0x024fea0003c3ffff */
[----:B------:R-:W2:Y:S04]  /*bd10*/  LDL R15, [R1+0x168] ;  /* 0x00016800010f7983 */ /* 0x000ea80000100800 */
[----:B-1----:R1:W5:Y:S01]  /*bd20*/  LD.E.64 R6, [R26.64+0x8] ;  /* 0x000008041a067980 */ /* 0x002362000c101b00 */
[----:B------:R-:W-:Y:S02]  /*bd30*/  MOV R8, 0xbd60 ;  /* 0x0000bd6000087802 */ /* 0x000fe40000000f00 */
[----:B--2---:R-:W-:Y:S02]  /*bd40*/  SHF.R.S32.HI R11, RZ, 0x1f, R15 ;  /* 0x0000001fff0b7819 */ /* 0x004fe4000001140f */
[----:B-1---5:R-:W-:Y:S05]  /*bd50*/  CALL.REL.NOINC `($_ZN7cutlass13device_kernelIN5flash19enable_sm80_to_sm89INS1_16FlashAttnBwdSm80INS1_25CollectiveMainloopBwdSm80ILi2ELi2EN4cute5tupleIJNS5_1CILi64EEENS7_ILi128EEES8_EEENS_10bfloat16_tEfNS_4arch4Sm80ELb0ELb1ELb1ELb1ELb0ELb0ELb0ELb0ELi2ELi2ELi4ELi2ELb1EEENS1_21CollectiveEpilogueBwdISA_SB_SD_Li256ELb1ELb0ELi2EEENS1_19SingleTileSchedulerILb1ELb0ELb0ELi128EEEEEEEEEvNT_6ParamsE$_ZZN4cute5sliceINS_5tupleIJNS_10UnderscoreES2_S2_iEEENS1_IJNS1_IJNS_1CILi1EEENS4_ILi0EEEEEElS6_lEEEEEDaRKT_RKT0_ENKUlRKT_RKT0_E_clIS2_lEEDaSH_SK_) ;  /* 0xffffde1000007944 */ /* 0x022fea0003c3ffff */
[----:B-----5:R-:W-:Y:S02]  /*bd60*/  MOV R9, R7 ;  /* 0x0000000700097202 */ /* 0x020fe40000000f00 */
[----:B------:R-:W-:Y:S02]  /*bd70*/  MOV R8, 0xbd90 ;  /* 0x0000bd9000087802 */ /* 0x000fe40000000f00 */
[----:B-1----:R-:W-:Y:S05]  /*bd80*/  CALL.REL.NOINC `($_ZN7cutlass13device_kernelIN5flash19enable_sm80_to_sm89INS1_16FlashAttnBwdSm80INS1_25CollectiveMainloopBwdSm80ILi2ELi2EN4cute5tupleIJNS5_1CILi64EEENS7_ILi128EEES8_EEENS_10bfloat16_tEfNS_4arch4Sm80ELb0ELb1ELb1ELb1ELb0ELb0ELb0ELb0ELi2ELi2ELi4ELi2ELb1EEENS1_21CollectiveEpilogueBwdISA_SB_SD_Li256ELb1ELb0ELi2EEENS1_19SingleTileSchedulerILb1ELb0ELb0ELi128EEEEEEEEEvNT_6ParamsE$_ZZN4cute12filter_tupleINS_5tupleIJNS_10UnderscoreES2_S2_iEEENS1_IJNS1_IJNS_1CILi1EEENS4_ILi0EEEEEElS6_lEEEZNS_5sliceIS3_S8_EEDaRKT_RKT0_EUlRKT_RKT0_E_EEDaSC_SF_OT1_ENKUlDpSI_E_clIJNS1_IJS7_EEENS1_IJlEEENS1_IJS6_EEENS1_IJEEEEEEDaSP_) ;  /* 0xffffd97000007944 */ /* 0x002fea0003c3ffff */
[----:B-----5:R-:W-:Y:S02]  /*bd90*/  MOV R9, R7 ;  /* 0x0000000700097202 */ /* 0x020fe40000000f00 */
[----:B------:R-:W-:-:S02]  /*bda0*/  MOV R8, 0xbdc0 ;  /* 0x0000bdc000087802 */ /* 0x000fc40000000f00 */
[----:B-1----:R-:W-:Y:S05]  /*bdb0*/  CALL.REL.NOINC `($_ZN7cutlass13device_kernelIN5flash19enable_sm80_to_sm89INS1_16FlashAttnBwdSm80INS1_25CollectiveMainloopBwdSm80ILi2ELi2EN4cute5tupleIJNS5_1CILi64EEENS7_ILi128EEES8_EEENS_10bfloat16_tEfNS_4arch4Sm80ELb0ELb1ELb1ELb1ELb0ELb0ELb0ELb0ELi2ELi2ELi4ELi2ELb1EEENS1_21CollectiveEpilogueBwdISA_SB_SD_Li256ELb1ELb0ELi2EEENS1_19SingleTileSchedulerILb1ELb0ELb0ELi128EEEEEEEEEvNT_6ParamsE$_ZN4cute5tupleIJNS0_IJNS0_IJNS_1CILi8EEENS1_ILi1EEEEEENS1_ILi2EEES3_EEENS0_IJNS0_IJS3_NS1_ILi0EEEEEElS7_EEEEEC2ERKS6_RKS9_) ;  /* 0xffffd3c000007944 */ /* 0x002fea0003c3ffff */
        /* <DEDUP_REMOVED lines=8> */
[----:B-1---5:R-:W-:Y:S05]  /*be40*/  CALL.REL.NOINC `($_ZN7cutlass13device_kernelIN5flash19enable_sm80_to_sm89INS1_16FlashAttnBwdSm80INS1_25CollectiveMainloopBwdSm80ILi2ELi2EN4cute5tupleIJNS5_1CILi64EEENS7_ILi128EEES8_EEENS_10bfloat16_tEfNS_4arch4Sm80ELb0ELb1ELb1ELb1ELb0ELb0ELb0ELb0ELi2ELi2ELi4ELi2ELb1EEENS1_21CollectiveEpilogueBwdISA_SB_SD_Li256ELb1ELb0ELi2EEENS1_19SingleTileSchedulerILb1ELb0ELb0ELi128EEEEEEEEEvNT_6ParamsE$_ZN4cute3eso3ESOILb0ELb0EJNS_6LayoutINS_5tupleIJNS3_IJNS_1CILi8EEENS4_ILi1EEEEEENS4_ILi2EEES6_EEENS3_IJNS3_IJS6_NS4_ILi0EEEEEElSA_EEEEElEEC2ERKSD_RKl) ;  /* 0xffffc81000007944 */ /* 0x022fea0003c3ffff */
[----:B------:R-:W2:Y:S04]  /*be50*/  LD.E.64 R26, [R26.64+0x18] ;  /* 0x000018041a1a7980 */ /* 0x000ea8000c101b00 */
[----:B-1----:R-:W2:Y:S04]  /*be60*/  LDL.64 R8, [R1+0x170] ;  /* 0x0001700001087983 */ /* 0x002ea80000100a00 */
[----:B------:R1:W5:Y:S01]  /*be70*/  LDL.64 R6, [R1+0x168] ;  /* 0x0001680001067983 */ /* 0x0003620000100a00 */
[----:B------:R-:W-:Y:S02]  /*be80*/  MOV R16, 0xbec0 ;  /* 0x0000bec000107802 */ /* 0x000fe40000000f00 */
[----:B--2---:R-:W-:-:S04]  /*be90*/  LEA R10, P0, R8, R26, 0x1 ;  /* 0x0000001a080a7211 */ /* 0x004fc800078008ff */
[----:B------:R-:W-:-:S04]  /*bea0*/  LEA.HI.X R15, R8, R27, R9, 0x1, P0 ;  /* 0x0000001b080f7211 */ /* 0x000fc800000f0c09 */
[----:B-1---5:R-:W-:Y:S05]  /*beb0*/  CALL.REL.NOINC `($_ZN7cutlass13device_kernelIN5flash19enable_sm80_to_sm89INS1_16FlashAttnBwdSm80INS1_25CollectiveMainloopBwdSm80ILi2ELi2EN4cute5tupleIJNS5_1CILi64EEENS7_ILi128EEES8_EEENS_10bfloat16_tEfNS_4arch4Sm80ELb0ELb1ELb1ELb1ELb0ELb0ELb0ELb0ELi2ELi2ELi4ELi2ELb1EEENS1_21CollectiveEpilogueBwdISA_SB_SD_Li256ELb1ELb0ELi2EEENS1_19SingleTileSchedulerILb1ELb0ELb0ELi128EEEEEEEEEvNT_6ParamsE$_ZN4cute8gmem_ptrIPKN7cutlass10bfloat16_tEECI1NS_12iter_adaptorIS4_S5_EEES4_) ;  /* 0xffffd66000007944 */ /* 0x022fea0003c3ffff */
[----:B------:R-:W2:Y:S01]  /*bec0*/  LDL.64 R10, [R1+0x168] ;  /* 0x00016800010a7983 */ /* 0x000ea20000100a00 */
[----:B------:R-:W-:-:S03]  /*bed0*/  MOV R9, R7 ;  /* 0x0000000700097202 */ /* 0x000fc60000000f00 */
[----:B--2---:R1:W-:Y:S02]  /*bee0*/  STL.64 [R1+0x178], R10 ;  /* 0x0001780a01007387 */ /* 0x0043e40000100a00 */
[----:B-1----:R-:W-:Y:S02]  /*bef0*/  MOV R10, 0xbf10 ;  /* 0x0000bf10000a7802 */ /* 0x002fe40000000f00 */
[----:B------:R-:W-:Y:S05]  /*bf00*/  CALL.REL.NOINC `($_ZN7cutlass13device_kernelIN5flash19enable_sm80_to_sm89INS1_16FlashAttnBwdSm80INS1_25CollectiveMainloopBwdSm80ILi2ELi2EN4cute5tupleIJNS5_1CILi64EEENS7_ILi128EEES8_EEENS_10bfloat16_tEfNS_4arch4Sm80ELb0ELb1ELb1ELb1ELb0ELb0ELb0ELb0ELi2ELi2ELi4ELi2ELb1EEENS1_21CollectiveEpilogueBwdISA_SB_SD_Li256ELb1ELb0ELi2EEENS1_19SingleTileSchedulerILb1ELb0ELb0ELi128EEEEEEEEEvNT_6ParamsE$_ZN4cute3eso3ESOILb0ELb0EJNS_6LayoutINS_5tupleIJNS3_IJNS_1CILi8EEENS4_ILi1EEEEEENS4_ILi2EEES6_EEENS3_IJNS3_IJS6_NS4_ILi0EEEEEElSA_EEEEENS_10ViewEngineINS_8gmem_ptrIPKN7cutlass10bfloat16_tEEEEEEEC2ERKSD_RKSL_) ;  /* 0xffffc6c000007944 */ /* 0x000fea0003c3ffff */
        /* <DEDUP_REMOVED lines=10> */
[----:B-1---5:R-:W-:Y:S05]  /*bfb0*/  CALL.REL.NOINC `($_ZN7cutlass13device_kernelIN5flash19enable_sm80_to_sm89INS1_16FlashAttnBwdSm80INS1_25CollectiveMainloopBwdSm80ILi2ELi2EN4cute5tupleIJNS5_1CILi64EEENS7_ILi128EEES8_EEENS_10bfloat16_tEfNS_4arch4Sm80ELb0ELb1ELb1ELb1ELb0ELb0ELb0ELb0ELi2ELi2ELi4ELi2ELb1EEENS1_21CollectiveEpilogueBwdISA_SB_SD_Li256ELb1ELb0ELi2EEENS1_19SingleTileSchedulerILb1ELb0ELb0ELi128EEEEEEEEEvNT_6ParamsE$_ZZN4cuteplIJiiEJNS_1CILi0EEES2_EEEDaRKNS_15ArithmeticTupleIJDpT_EEERKNS3_IJDpT0_EEEENKUlDpRKT_E_clIJiiEEEDaSH_) ;  /* 0xfffffb0000007944 */ /* 0x022fea0003c3ffff */
[----:B-----5:R-:W-:Y:S01]  /*bfc0*/  IMAD.IADD R21, R28, 0x1, -R21 ;  /* 0x000000011c157824 */ /* 0x020fe200078e0a15 */
[----:B------:R-:W-:Y:S02]  /*bfd0*/  MOV R7, RZ ;  /* 0x000000ff00077202 */ /* 0x000fe40000000f00 */
[----:B------:R-:W-:Y:S02]  /*bfe0*/  MOV R8, 0xc000 ;  /* 0x0000c00000087802 */ /* 0x000fe40000000f00 */
[----:B--2---:R-:W-:Y:S05]  /*bff0*/  CALL.REL.NOINC `($_ZN7cutlass13device_kernelIN5flash19enable_sm80_to_sm89INS1_16FlashAttnBwdSm80INS1_25CollectiveMainloopBwdSm80ILi2ELi2EN4cute5tupleIJNS5_1CILi64EEENS7_ILi128EEES8_EEENS_10bfloat16_tEfNS_4arch4Sm80ELb0ELb1ELb1ELb1ELb0ELb0ELb0ELb0ELi2ELi2ELi4ELi2ELb1EEENS1_21CollectiveEpilogueBwdISA_SB_SD_Li256ELb1ELb0ELi2EEENS1_19SingleTileSchedulerILb1ELb0ELb0ELi128EEEEEEEEEvNT_6ParamsE$_ZN4cute3eso3ESOILb1ELb0EJNS_1CILi0EEEiS3_EEC2ERKS3_RKiS6_) ;  /* 0xffffcc1000007944 */ /* 0x004fea0003c3ffff */
[----:B-1----:R-:W2:Y:S01]  /*c000*/  LDL R7, [R1+0x168] ;  /* 0x0001680001077983 */ /* 0x002ea20000100800 */
[----:B------:R-:W-:Y:S01]  /*c010*/  IMAD.MOV.U32 R6, RZ, RZ, R4 ;  /* 0x000000ffff067224 */ /* 0x000fe200078e0004 */
[----:B------:R-:W-:Y:S02]  /*c020*/  MOV R16, 0xc050 ;  /* 0x0000c05000107802 */ /* 0x000fe40000000f00 */
[----:B--2---:R-:W-:Y:S02]  /*c030*/  SHF.L.U32 R7, R7, 0x5, RZ ;  /* 0x0000000507077819 */ /* 0x004fe400000006ff */
[----:B------:R-:W-:Y:S05]  /*c040*/  CALL.REL.NOINC `($_ZN7cutlass13device_kernelIN5flash19enable_sm80_to_sm89INS1_16FlashAttnBwdSm80INS1_25CollectiveMainloopBwdSm80ILi2ELi2EN4cute5tupleIJNS5_1CILi64EEENS7_ILi128EEES8_EEENS_10bfloat16_tEfNS_4arch4Sm80ELb0ELb1ELb1ELb1ELb0ELb0ELb0ELb0ELi2ELi2ELi4ELi2ELb1EEENS1_21CollectiveEpilogueBwdISA_SB_SD_Li256ELb1ELb0ELi2EEENS1_19SingleTileSchedulerILb1ELb0ELb0ELi128EEEEEEEEEvNT_6ParamsE$_ZN4cute5tupleIJiEEC2ERKi) ;  /* 0xffffd3f000007944 */ /* 0x000fea0003c3ffff */
[----:B------:R1:W5:Y:S01]  /*c050*/  LDL R7, [R1+0x168] ;  /* 0x0001680001077983 */ /* 0x0003620000100800 */
[----:B------:R-:W-:Y:S02]  /*c060*/  MOV R6, R20 ;  /* 0x0000001400067202 */ /* 0x000fe40000000f00 */
[----:B------:R-:W-:-:S02]  /*c070*/  MOV R16, 0xc090 ;  /* 0x0000c09000107802 */ /* 0x000fc40000000f00 */
[----:B-1---5:R-:W-:Y:S05]  /*c080*/  CALL.REL.NOINC `($_ZN7cutlass13device_kernelIN5flash19enable_sm80_to_sm89INS1_16FlashAttnBwdSm80INS1_25CollectiveMainloopBwdSm80ILi2ELi2EN4cute5tupleIJNS5_1CILi64EEENS7_ILi128EEES8_EEENS_10bfloat16_tEfNS_4arch4Sm80ELb0ELb1ELb1ELb1ELb0ELb0ELb0ELb0ELi2ELi2ELi4ELi2ELb1EEENS1_21CollectiveEpilogueBwdISA_SB_SD_Li256ELb1ELb0ELi2EEENS1_19SingleTileSchedulerILb1ELb0ELb0ELi128EEEEEEEEEvNT_6ParamsE$_ZN4cute5tupleIJiEEC2ERKi) ;  /* 0xffffd3b000007944 */ /* 0x022fea0003c3ffff */
[----:B------:R1:W5:Y:S01]  /*c090*/  LDL R7, [R1+0x178] ;  /* 0x0001780001077983 */ /* 0x0003620000100800 */
[----:B------:R-:W-:-:S02]  /*c0a0*/  MOV R6, R4 ;  /* 0x0000000400067202 */ /* 0x000fc40000000f00 */
[----:B------:R-:W-:Y:S02]  /*c0b0*/  MOV R16, 0xc0d0 ;  /* 0x0000c0d000107802 */ /* 0x000fe40000000f00 */
[----:B-1---5:R-:W-:Y:S05]  /*c0c0*/  CALL.REL.NOINC `($_ZN7cutlass13device_kernelIN5flash19enable_sm80_to_sm89INS1_16FlashAttnBwdSm80INS1_25CollectiveMainloopBwdSm80ILi2ELi2EN4cute5tupleIJNS5_1CILi64EEENS7_ILi128EEES8_EEENS_10bfloat16_tEfNS_4arch4Sm80ELb0ELb1ELb1ELb1ELb0ELb0ELb0ELb0ELi2ELi2ELi4ELi2ELb1EEENS1_21CollectiveEpilogueBwdISA_SB_SD_Li256ELb1ELb0ELi2EEENS1_19SingleTileSchedulerILb1ELb0ELb0ELi128EEEEEEEEEvNT_6ParamsE$_ZN4cute5tupleIJiEEC2ERKi) ;  /* 0xffffd37000007944 */ /* 0x022fea0003c3ffff */
[----:B------:R1:W5:Y:S01]  /*c0d0*/  LDL R7, [R1+0x168] ;  /* 0x0001680001077983 */ /* 0x0003620000100800 */
[----:B------:R-:W-:Y:S02]  /*c0e0*/  MOV R6, R4 ;  /* 0x0000000400067202 */ /* 0x000fe40000000f00 */
[----:B------:R-:W-:Y:S02]  /*c0f0*/  MOV R8, 0xc110 ;  /* 0x0000c11000087802 */ /* 0x000fe40000000f00 */
[----:B-1---5:R-:W-:Y:S05]  /*c100*/  CALL.REL.NOINC `($_ZN7cutlass13device_kernelIN5flash19enable_sm80_to_sm89INS1_16FlashAttnBwdSm80INS1_25CollectiveMainloopBwdSm80ILi2ELi2EN4cute5tupleIJNS5_1CILi64EEENS7_ILi128EEES8_EEENS_10bfloat16_tEfNS_4arch4Sm80ELb0ELb1ELb1ELb1ELb0ELb0ELb0ELb0ELi2ELi2ELi4ELi2ELb1EEENS1_21CollectiveEpilogueBwdISA_SB_SD_Li256ELb1ELb0ELi2EEENS1_19SingleTileSchedulerILb1ELb0ELb0ELi128EEEEEEEEEvNT_6ParamsE$_ZN4cute3eso3ESOILb0ELb1EJiNS_1CILi0EEEEEC2ERKiRKS3_) ;  /* 0xffffc7b000007944 */ /* 0x022fea0003c3ffff */
[----:B-1----:R1:W5:Y:S01]  /*c110*/  LDL R7, [R1+0x168] ;  /* 0x0001680001077983 */ /* 0x0023620000100800 */
[----:B------:R-:W-:-:S03]  /*c120*/  MOV R10, 0xc140 ;  /* 0x0000c140000a7802 */ /* 0x000fc60000000f00 */
[----:B-1---5:R-:W-:Y:S05]  /*c130*/  CALL.REL.NOINC `($_ZN7cutlass13device_kernelIN5flash19enable_sm80_to_sm89INS1_16FlashAttnBwdSm80INS1_25CollectiveMainloopBwdSm80ILi2ELi2EN4cute5tupleIJNS5_1CILi64EEENS7_ILi128EEES8_EEENS_10bfloat16_tEfNS_4arch4Sm80ELb0ELb1ELb1ELb1ELb0ELb0ELb0ELb0ELi2ELi2ELi4ELi2ELb1EEENS1_21CollectiveEpilogueBwdISA_SB_SD_Li256ELb1ELb0ELi2EEENS1_19SingleTileSchedulerILb1ELb0ELb0ELi128EEEEEEEEEvNT_6ParamsE$_ZZN4cuteplIJNS_1CILi0EEES2_EJiEEEDaRKNS_15ArithmeticTupleIJDpT_EEERKNS3_IJDpT0_EEEENKUlDpRKT_E_clIJiS2_EEEDaSH_) ;  /* 0xfffff6a000007944 */ /* 0x022fea0003c3ffff */
[----:B------:R-:W-:Y:S02]  /*c140*/  MOV R10, 0xc160 ;  /* 0x0000c160000a7802 */ /* 0x000fe40000000f00 */
[----:B-1---5:R-:W-:Y:S05]  /*c150*/  CALL.REL.NOINC `($_ZN7cutlass13device_kernelIN5flash19enable_sm80_to_sm89INS1_16FlashAttnBwdSm80INS1_25CollectiveMainloopBwdSm80ILi2ELi2EN4cute5tupleIJNS5_1CILi64EEENS7_ILi128EEES8_EEENS_10bfloat16_tEfNS_4arch4Sm80ELb0ELb1ELb1ELb1ELb0ELb0ELb0ELb0ELi2ELi2ELi4ELi2ELb1EEENS1_21CollectiveEpilogueBwdISA_SB_SD_Li256ELb1ELb0ELi2EEENS1_19SingleTileSchedulerILb1ELb0ELb0ELi128EEEEEEEEEvNT_6ParamsE$_ZZN4cuteplIJNS_1CILi0EEES2_EJiS2_EEEDaRKNS_15ArithmeticTupleIJDpT_EEERKNS3_IJDpT0_EEEENKUlDpRKT_E_clIJiS2_EEEDaSH_) ;  /* 0xfffff6f000007944 */ /* 0x022fea0003c3ffff */
[----:B------:R2:W-:Y:S04]  /*c160*/  STL [R1+0x180], RZ ;  /* 0x000180ff01007387 */ /* 0x0005e80000100800 */
[----:B------:R-:W3:Y:S04]  /*c170*/  LDL.64 R8, [R14+0x30] ;  /* 0x000030000e087983 */ /* 0x000ee80000100a00 */
[----:B---3--:R3:W4:Y:S01]  /*c180*/  LD.E.U8 R6, [R8.64] ;  /* 0x0000000408067980 */ /* 0x008722000c101100 */
[----:B------:R-:W-:Y:S01]  /*c190*/  IMAD.MOV.U32 R16, RZ, RZ, RZ ;  /* 0x000000ffff107224 */ /* 0x000fe200078e00ff */
[----:B---3--:R-:W-:-:S02]  /*c1a0*/  MOV R8, 0xc1e0 ;  /* 0x0000c1e000087802 */ /* 0x008fc40000000f00 */
[----:B----4-:R-:W-:-:S04]  /*c1b0*/  LOP3.LUT R6, R6, 0x1, RZ, 0xc0, !PT ;  /* 0x0000000106067812 */ /* 0x010fc800078ec0ff */
[----:B------:R-:W-:-:S08]  /*c1c0*/  ISETP.NE.U32.AND P0, PT, R6, 0x1, PT ;  /* 0x000000010600780c */ /* 0x000fd00003f05070 */
[----:B-12--5:R-:W-:Y:S05]  /*c1d0*/  CALL.REL.NOINC `($_ZN7cutlass13device_kernelIN5flash19enable_sm80_to_sm89INS1_16FlashAttnBwdSm80INS1_25CollectiveMainloopBwdSm80ILi2ELi2EN4cute5tupleIJNS5_1CILi64EEENS7_ILi128EEES8_EEENS_10bfloat16_tEfNS_4arch4Sm80ELb0ELb1ELb1ELb1ELb0ELb0ELb0ELb0ELi2ELi2ELi4ELi2ELb1EEENS1_21CollectiveEpilogueBwdISA_SB_SD_Li256ELb1ELb0ELi2EEENS1_19SingleTileSchedulerILb1ELb0ELb0ELi128EEEEEEEEEvNT_6ParamsE$_ZN4cute3eso3ESOILb1ELb0EJNS_10UnderscoreEiiEEC2ERKS2_RKiS7_) ;  /* 0xffffc83000007944 */ /* 0x026fea0003c3ffff */
[----:B------:R-:W2:Y:S01]  /*c1e0*/  LDL R9, [R1+0x168] ;  /* 0x0001680001097983 */ /* 0x000ea20000100800 */
[----:B------:R-:W-:Y:S02]  /*c1f0*/  MOV R8, 0xc260 ;  /* 0x0000c26000087802 */ /* 0x000fe40000000f00 */
[----:B-12---:R-:W-:Y:S01]  /*c200*/  SHF.R.S32.HI R6, RZ, 0x1f, R9 ;  /* 0x0000001fff067819 */ /* 0x006fe20000011409 */
[-C--:B------:R-:W-:Y:S02]  /*c210*/  IMAD R7, R27, R9.reuse, RZ ;  /* 0x000000091b077224 */ /* 0x080fe400078e02ff */
[----:B------:R-:W-:-:S04]  /*c220*/  IMAD.WIDE.U32 R10, R26, R9, RZ ;  /* 0x000000091a0a7225 */ /* 0x000fc800078e00ff */
[----:B------:R-:W-:-:S05]  /*c230*/  IMAD R7, R26, R6, R7 ;  /* 0x000000061a077224 */ /* 0x000fca00078e0207 */
[----:B------:R-:W-:Y:S02]  /*c240*/  IADD3 R7, R11, R7, RZ ;  /* 0x000000070b077210 */ /* 0x000fe40007ffe0ff */
[----:B------:R-:W-:Y:S05]  /*c250*/  CALL.REL.NOINC `($_ZN7cutlass13device_kernelIN5flash19enable_sm80_to_sm89INS1_16FlashAttnBwdSm80INS1_25CollectiveMainloopBwdSm80ILi2ELi2EN4cute5tupleIJNS5_1CILi64EEENS7_ILi128EEES8_EEENS_10bfloat16_tEfNS_4arch4Sm80ELb0ELb1ELb1ELb1ELb0ELb0ELb0ELb0ELi2ELi2ELi4ELi2ELb1EEENS1_21CollectiveEpilogueBwdISA_SB_SD_Li256ELb1ELb0ELi2EEENS1_19SingleTileSchedulerILb1ELb0ELb0ELi128EEEEEEEEEvNT_6ParamsE$_ZN4cute3eso3ESOILb1ELb0EJNS_6LayoutINS_5tupleIJNS3_IJNS_1CILi8EEENS4_ILi1EEEEEEEEENS3_IJNS3_IJS6_NS4_ILi0EEEEEEEEEEElEEC2ERKSC_RKl) ;  /* 0xffffce5000007944 */ /* 0x000fea0003c3ffff */
[----:B-1----:R-:W2:Y:S01]  /*c260*/  LDL.64 R6, [R1+0x168] ;  /* 0x0001680001067983 */ /* 0x002ea20000100a00 */
[----:B------:R-:W-:Y:S02]  /*c270*/  MOV R16, 0xc2b0 ;  /* 0x0000c2b000107802 */ /* 0x000fe40000000f00 */
[----:B--2---:R-:W-:-:S04]  /*c280*/  LEA R10, P1, R6, R24, 0x1 ;  /* 0x00000018060a7211 */ /* 0x004fc800078208ff */
[----:B------:R-:W-:-:S04]  /*c290*/  LEA.HI.X R15, R6, R25, R7, 0x1, P1 ;  /* 0x00000019060f7211 */ /* 0x000fc800008f0c07 */
[----:B------:R-:W-:Y:S05]  /*c2a0*/  CALL.REL.NOINC `($_ZN7cutlass13device_kernelIN5flash19enable_sm80_to_sm89INS1_16FlashAttnBwdSm80INS1_25CollectiveMainloopBwdSm80ILi2ELi2EN4cute5tupleIJNS5_1CILi64EEENS7_ILi128EEES8_EEENS_10bfloat16_tEfNS_4arch4Sm80ELb0ELb1ELb1ELb1ELb0ELb0ELb0ELb0ELi2ELi2ELi4ELi2ELb1EEENS1_21CollectiveEpilogueBwdISA_SB_SD_Li256ELb1ELb0ELi2EEENS1_19SingleTileSchedulerILb1ELb0ELb0ELi128EEEEEEEEEvNT_6ParamsE$_ZN4cute8gmem_ptrIPKN7cutlass10bfloat16_tEECI1NS_12iter_adaptorIS4_S5_EEES4_) ;  /* 0xffffd27000007944 */ /* 0x000fea0003c3ffff */
[----:B------:R1:W5:Y:S01]  /*c2b0*/  LDL.64 R6, [R1+0x168] ;  /* 0x0001680001067983 */ /* 0x0003620000100a00 */
[----:B------:R-:W-:-:S03]  /*c2c0*/  MOV R10, 0xc2e0 ;  /* 0x0000c2e0000a7802 */ /* 0x000fc60000000f00 */
[----:B-1---5:R-:W-:Y:S05]  /*c2d0*/  CALL.REL.NOINC `($_ZN7cutlass13device_kernelIN5flash19enable_sm80_to_sm89INS1_16FlashAttnBwdSm80INS1_25CollectiveMainloopBwdSm80ILi2ELi2EN4cute5tupleIJNS5_1CILi64EEENS7_ILi128EEES8_EEENS_10bfloat16_tEfNS_4arch4Sm80ELb0ELb1ELb1ELb1ELb0ELb0ELb0ELb0ELi2ELi2ELi4ELi2ELb1EEENS1_21CollectiveEpilogueBwdISA_SB_SD_Li256ELb1ELb0ELi2EEENS1_19SingleTileSchedulerILb1ELb0ELb0ELi128EEEEEEEEEvNT_6ParamsE$_ZN4cute3eso3ESOILb1ELb0EJNS_6LayoutINS_5tupleIJNS3_IJNS_1CILi8EEENS4_ILi1EEEEEEEEENS3_IJNS3_IJS6_NS4_ILi0EEEEEEEEEEENS_10ViewEngineINS_8gmem_ptrIPKN7cutlass10bfloat16_tEEEEEEEC2ERKSC_RKSK_) ;  /* 0xffffcd0000007944 */ /* 0x022fea0003c3ffff */
[----:B------:R2:W5:Y:S01]  /*c2e0*/  LDL.64 R10, [R1+0x168] ;  /* 0x00016800010a7983 */ /* 0x0005620000100a00 */
[----:B------:R-:W-:Y:S02]  /*c2f0*/  MOV R16, RZ ;  /* 0x000000ff00107202 */ /* 0x000fe40000000f00 */
[----:B-1----:R-:W-:Y:S02]  /*c300*/  MOV R8, 0xc320 ;  /* 0x0000c32000087802 */ /* 0x002fe40000000f00 */
[----:B--2--5:R-:W-:Y:S05]  /*c310*/  CALL.REL.NOINC `($_ZN7cutlass13device_kernelIN5flash19enable_sm80_to_sm89INS1_16FlashAttnBwdSm80INS1_25CollectiveMainloopBwdSm80ILi2ELi2EN4cute5tupleIJNS5_1CILi64EEENS7_ILi128EEES8_EEENS_10bfloat16_tEfNS_4arch4Sm80ELb0ELb1ELb1ELb1ELb0ELb0ELb0ELb0ELi2ELi2ELi4ELi2ELb1EEENS1_21CollectiveEpilogueBwdISA_SB_SD_Li256ELb1ELb0ELi2EEENS1_19SingleTileSchedulerILb1ELb0ELb0ELi128EEEEEEEEEvNT_6ParamsE$_ZN4cute3eso3ESOILb1ELb0EJNS_10UnderscoreEiiEEC2ERKS2_RKiS7_) ;  /* 0xffffc6f000007944 */ /* 0x024fea0003c3ffff */
[----:B-1----:R-:W2:Y:S01]  /*c320*/  LDL R7, [R1+0x168] ;  /* 0x0001680001077983 */ /* 0x002ea20000100800 */
[----:B------:R-:W-:Y:S02]  /*c330*/  MOV R8, 0xc360 ;  /* 0x0000c36000087802 */ /* 0x000fe40000000f00 */
[----:B--2---:R-:W-:Y:S02]  /*c340*/  SHF.L.U32 R7, R7, 0xb, RZ ;  /* 0x0000000b07077819 */ /* 0x004fe400000006ff */
[----:B------:R-:W-:Y:S05]  /*c350*/  CALL.REL.NOINC `($_ZN7cutlass13device_kernelIN5flash19enable_sm80_to_sm89INS1_16FlashAttnBwdSm80INS1_25CollectiveMainloopBwdSm80ILi2ELi2EN4cute5tupleIJNS5_1CILi64EEENS7_ILi128EEES8_EEENS_10bfloat16_tEfNS_4arch4Sm80ELb0ELb1ELb1ELb1ELb0ELb0ELb0ELb0ELi2ELi2ELi4ELi2ELb1EEENS1_21CollectiveEpilogueBwdISA_SB_SD_Li256ELb1ELb0ELi2EEENS1_19SingleTileSchedulerILb1ELb0ELb0ELi128EEEEEEEEEvNT_6ParamsE$_ZN4cute3eso3ESOILb1ELb0EJNS_6LayoutINS_5tupleIJNS3_IJNS_1CILi8EEENS4_ILi1EEEEEEEEENS3_IJNS3_IJS6_NS4_ILi0EEEEEEEEEEEiEEC2ERKSC_RKi) ;  /* 0xffffcd1000007944 */ /* 0x000fea0003c3ffff */
[----:B-1----:R-:W2:Y:S01]  /*c360*/  LDL R7, [R1+0x168] ;  /* 0x0001680001077983 */ /* 0x002ea20000100800 */
[----:B------:R-:W-:Y:S01]  /*c370*/  MOV R16, 0xc3a0 ;  /* 0x0000c3a000107802 */ /* 0x000fe20000000f00 */
[----:B--2---:R-:W-:-:S04]  /*c380*/  IMAD.WIDE R8, R7, 0x2, R22 ;  /* 0x0000000207087825 */ /* 0x004fc800078e0216 */
[----:B------:R-:W-:Y:S05]  /*c390*/  CALL.REL.NOINC `($_ZN7cutlass13device_kernelIN5flash19enable_sm80_to_sm89INS1_16FlashAttnBwdSm80INS1_25CollectiveMainloopBwdSm80ILi2ELi2EN4cute5tupleIJNS5_1CILi64EEENS7_ILi128EEES8_EEENS_10bfloat16_tEfNS_4arch4Sm80ELb0ELb1ELb1ELb1ELb0ELb0ELb0ELb0ELi2ELi2ELi4ELi2ELb1EEENS1_21CollectiveEpilogueBwdISA_SB_SD_Li256ELb1ELb0ELi2EEENS1_19SingleTileSchedulerILb1ELb0ELb0ELi128EEEEEEEEEvNT_6ParamsE$_ZN4cute8smem_ptrIPN7cutlass10bfloat16_tEECI1NS_12iter_adaptorIS3_S4_EEES3_) ;  /* 0xffffd26000007944 */ /* 0x000fea0003c3ffff */
[----:B------:R1:W5:Y:S01]  /*c3a0*/  LDL.64 R6, [R1+0x168] ;  /* 0x0001680001067983 */ /* 0x0003620000100a00 */
[----:B------:R-:W-:-:S03]  /*c3b0*/  MOV R16, 0xc3d0 ;  /* 0x0000c3d000107802 */ /* 0x000fc60000000f00 */
[----:B-1---5:R-:W-:Y:S05]  /*c3c0*/  CALL.REL.NOINC `($_ZN7cutlass13device_kernelIN5flash19enable_sm80_to_sm89INS1_16FlashAttnBwdSm80INS1_25CollectiveMainloopBwdSm80ILi2ELi2EN4cute5tupleIJNS5_1CILi64EEENS7_ILi128EEES8_EEENS_10bfloat16_tEfNS_4arch4Sm80ELb0ELb1ELb1ELb1ELb0ELb0ELb0ELb0ELi2ELi2ELi4ELi2ELb1EEENS1_21CollectiveEpilogueBwdISA_SB_SD_Li256ELb1ELb0ELi2EEENS1_19SingleTileSchedulerILb1ELb0ELb0ELi128EEEEEEEEEvNT_6ParamsE$_ZN4cute3eso3ESOILb1ELb0EJNS_6LayoutINS_5tupleIJNS3_IJNS_1CILi8EEENS4_ILi1EEEEEEEEENS3_IJNS3_IJS6_NS4_ILi0EEEEEEEEEEENS_10ViewEngineINS_8smem_ptrIPN7cutlass10bfloat16_tEEEEEEEC2ERKSC_RKSJ_) ;  /* 0xffffcc5000007944 */ /* 0x022fea0003c3ffff */
[----:B-1----:R1:W5:Y:S01]  /*c3d0*/  LDL.64 R8, [R1+0x168] ;  /* 0x0001680001087983 */ /* 0x0023620000100a00 */
[----:B------:R-:W-:-:S02]  /*c3e0*/  MOV R15, R11 ;  /* 0x0000000b000f7202 */ /* 0x000fc40000000f00 */
[----:B------:R-:W-:Y:S02]  /*c3f0*/  MOV R16, 0xc410 ;  /* 0x0000c41000107802 */ /* 0x000fe40000000f00 */
[----:B-1---5:R-:W-:Y:S05]  /*c400*/  CALL.REL.NOINC `($_ZN7cutlass13device_kernelIN5flash19enable_sm80_to_sm89INS1_16FlashAttnBwdSm80INS1_25CollectiveMainloopBwdSm80ILi2ELi2EN4cute5tupleIJNS5_1CILi64EEENS7_ILi128EEES8_EEENS_10bfloat16_tEfNS_4arch4Sm80ELb0ELb1ELb1ELb1ELb0ELb0ELb0ELb0ELi2ELi2ELi4ELi2ELb1EEENS1_21CollectiveEpilogueBwdISA_SB_SD_Li256ELb1ELb0ELi2EEENS1_19SingleTileSchedulerILb1ELb0ELb0ELi128EEEEEEEEEvNT_6ParamsE$_ZN4cute8gmem_ptrIPKN7cutlass10bfloat16_tEECI1NS_12iter_adaptorIS4_S5_EEES4_) ;  /* 0xffffd11000007944 */ /* 0x022fea0003c3ffff */
[----:B------:R1:W5:Y:S01]  /*c410*/  LDL.64 R6, [R1+0x168] ;  /* 0x0001680001067983 */ /* 0x0003620000100a00 */
[----:B------:R-:W-:-:S03]  /*c420*/  MOV R16, 0xc440 ;  /* 0x0000c44000107802 */ /* 0x000fc60000000f00 */
[----:B-1---5:R-:W-:Y:S05]  /*c430*/  CALL.REL.NOINC `($_ZN7cutlass13device_kernelIN5flash19enable_sm80_to_sm89INS1_16FlashAttnBwdSm80INS1_25CollectiveMainloopBwdSm80ILi2ELi2EN4cute5tupleIJNS5_1CILi64EEENS7_ILi128EEES8_EEENS_10bfloat16_tEfNS_4arch4Sm80ELb0ELb1ELb1ELb1ELb0ELb0ELb0ELb0ELi2ELi2ELi4ELi2ELb1EEENS1_21CollectiveEpilogueBwdISA_SB_SD_Li256ELb1ELb0ELi2EEENS1_19SingleTileSchedulerILb1ELb0ELb0ELi128EEEEEEEEEvNT_6ParamsE$_ZN4cute8gmem_ptrIPKN7cutlass9uint128_tEECI1NS_12iter_adaptorIS4_S5_EEES4_) ;  /* 0xffffd13000007944 */ /* 0x022fea0003c3ffff */
[----:B------:R1:W5:Y:S01]  /*c440*/  LDL.64 R6, [R1+0x168] ;  /* 0x0001680001067983 */ /* 0x0003620000100a00 */
[----:B------:R-:W-:-:S03]  /*c450*/  MOV R16, 0xc470 ;  /* 0x0000c47000107802 */ /* 0x000fc60000000f00 */
[----:B-1---5:R-:W-:Y:S05]  /*c460*/  CALL.REL.NOINC `($_ZN7cutlass13device_kernelIN5flash19enable_sm80_to_sm89INS1_16FlashAttnBwdSm80INS1_25CollectiveMainloopBwdSm80ILi2ELi2EN4cute5tupleIJNS5_1CILi64EEENS7_ILi128EEES8_EEENS_10bfloat16_tEfNS_4arch4Sm80ELb0ELb1ELb1ELb1ELb0ELb0ELb0ELb0ELi2ELi2ELi4ELi2ELb1EEENS1_21CollectiveEpilogueBwdISA_SB_SD_Li256ELb1ELb0ELi2EEENS1_19SingleTileSchedulerILb1ELb0ELb0ELi128EEEEEEEEEvNT_6ParamsE$_ZN4cute3eso3ESOILb1ELb0EJNS_6LayoutINS_5tupleIJNS3_IJNS_1CILi1EEES5_EEEEEENS3_IJNS3_IJS5_NS4_ILi0EEEEEEEEEEENS_10ViewEngineINS_8gmem_ptrIPKN7cutlass9uint128_tEEEEEEEC2ERKSB_RKSJ_) ;  /* 0xffffc9a000007944 */ /* 0x022fea0003c3ffff */
[----:B------:R2:W5:Y:S01]  /*c470*/  LDL.64 R30, [R1+0x168] ;  /* 0x00016800011e7983 */ /* 0x0005620000100a00 */
[----:B------:R-:W-:-:S03]  /*c480*/  MOV R16, 0xc4a0 ;  /* 0x0000c4a000107802 */ /* 0x000fc60000000f00 */
[----:B-12--5:R-:W-:Y:S05]  /*c490*/  CALL.REL.NOINC `($_ZN7cutlass13device_kernelIN5flash19enable_sm80_to_sm89INS1_16FlashAttnBwdSm80INS1_25CollectiveMainloopBwdSm80ILi2ELi2EN4cute5tupleIJNS5_1CILi64EEENS7_ILi128EEES8_EEENS_10bfloat16_tEfNS_4arch4Sm80ELb0ELb1ELb1ELb1ELb0ELb0ELb0ELb0ELi2ELi2ELi4ELi2ELb1EEENS1_21CollectiveEpilogueBwdISA_SB_SD_Li256ELb1ELb0ELi2EEENS1_19SingleTileSchedulerILb1ELb0ELb0ELi128EEEEEEEEEvNT_6ParamsE$_ZN4cute8smem_ptrIPN7cutlass10bfloat16_tEECI1NS_12iter_adaptorIS3_S4_EEES3_) ;  /* 0xffffd16000007944 */ /* 0x026fea0003c3ffff */
[----:B------:R1:W5:Y:S01]  /*c4a0*/  LDL.64 R6, [R1+0x168] ;  /* 0x0001680001067983 */ /* 0x0003620000100a00 */
[----:B------:R-:W-:-:S03]  /*c4b0*/  MOV R10, 0xc4d0 ;  /* 0x0000c4d0000a7802 */ /* 0x000fc60000000f00 */
[----:B-1---5:R-:W-:Y:S05]  /*c4c0*/  CALL.REL.NOINC `($_ZN7cutlass13device_kernelIN5flash19enable_sm80_to_sm89INS1_16FlashAttnBwdSm80INS1_25CollectiveMainloopBwdSm80ILi2ELi2EN4cute5tupleIJNS5_1CILi64EEENS7_ILi128EEES8_EEENS_10bfloat16_tEfNS_4arch4Sm80ELb0ELb1ELb1ELb1ELb0ELb0ELb0ELb0ELi2ELi2ELi4ELi2ELb1EEENS1_21CollectiveEpilogueBwdISA_SB_SD_Li256ELb1ELb0ELi2EEENS1_19SingleTileSchedulerILb1ELb0ELb0ELi128EEEEEEEEEvNT_6ParamsE$_ZN4cute8smem_ptrIPN7cutlass9uint128_tEECI1NS_12iter_adaptorIS3_S4_EEES3_) ;  /* 0xffffd18000007944 */ /* 0x022fea0003c3ffff */
[----:B-1----:R1:W5:Y:S01]  /*c4d0*/  LDL.64 R6, [R1+0x168] ;  /* 0x0001680001067983 */ /* 0x0023620000100a00 */
[----:B------:R-:W-:-:S03]  /*c4e0*/  MOV R10, 0xc500 ;  /* 0x0000c500000a7802 */ /* 0x000fc60000000f00 */
[----:B-1---5:R-:W-:Y:S05]  /*c4f0*/  CALL.REL.NOINC `($_ZN7cutlass13device_kernelIN5flash19enable_sm80_to_sm89INS1_16FlashAttnBwdSm80INS1_25CollectiveMainloopBwdSm80ILi2ELi2EN4cute5tupleIJNS5_1CILi64EEENS7_ILi128EEES8_EEENS_10bfloat16_tEfNS_4arch4Sm80ELb0ELb1ELb1ELb1ELb0ELb0ELb0ELb0ELi2ELi2ELi4ELi2ELb1EEENS1_21CollectiveEpilogueBwdISA_SB_SD_Li256ELb1ELb0ELi2EEENS1_19SingleTileSchedulerILb1ELb0ELb0ELi128EEEEEEEEEvNT_6ParamsE$_ZN4cute3eso3ESOILb1ELb0EJNS_6LayoutINS_5tupleIJNS3_IJNS_1CILi1EEES5_EEEEEENS3_IJNS3_IJS5_NS4_ILi0EEEEEEEEEEENS_10ViewEngineINS_8smem_ptrIPN7cutlass9uint128_tEEEEEEEC2ERKSB_RKSI_) ;  /* 0xffffc96000007944 */ /* 0x022fea0003c3ffff */
[----:B-1----:R1:W5:Y:S01]  /*c500*/  LDL R6, [R1+0x168] ;  /* 0x0001680001067983 */ /* 0x0023620000100800 */
[----:B------:R-:W-:-:S03]  /*c510*/  MOV R8, 0xc530 ;  /* 0x0000c53000087802 */ /* 0x000fc60000000f00 */
[----:B-1---5:R-:W-:Y:S05]  /*c520*/  CALL.REL.NOINC `($_ZN7cutlass13device_kernelIN5flash19enable_sm80_to_sm89INS1_16FlashAttnBwdSm80INS1_25CollectiveMainloopBwdSm80ILi2ELi2EN4cute5tupleIJNS5_1CILi64EEENS7_ILi128EEES8_EEENS_10bfloat16_tEfNS_4arch4Sm80ELb0ELb1ELb1ELb1ELb0ELb0ELb0ELb0ELi2ELi2ELi4ELi2ELb1EEENS1_21CollectiveEpilogueBwdISA_SB_SD_Li256ELb1ELb0ELi2EEENS1_19SingleTileSchedulerILb1ELb0ELb0ELi128EEEEEEEEEvNT_6ParamsE$_ZN73_INTERNAL_24fd9406_37_flash_bwd_hdim64_bf16_softcap_sm80_cu_8e232a79_330724__cvta_generic_to_sharedEPKv) ;  /* 0xffffd1a000007944 */ /* 0x022fea0003c3ffff */
        /* <DEDUP_REMOVED lines=9> */
[----:B--2---:R-:W-:Y:S05]  /*c5c0*/  CALL.REL.NOINC `($_ZN7cutlass13device_kernelIN5flash19enable_sm80_to_sm89INS1_16FlashAttnBwdSm80INS1_25CollectiveMainloopBwdSm80ILi2ELi2EN4cute5tupleIJNS5_1CILi64EEENS7_ILi128EEES8_EEENS_10bfloat16_tEfNS_4arch4Sm80ELb0ELb1ELb1ELb1ELb0ELb0ELb0ELb0ELi2ELi2ELi4ELi2ELb1EEENS1_21CollectiveEpilogueBwdISA_SB_SD_Li256ELb1ELb0ELi2EEENS1_19SingleTileSchedulerILb1ELb0ELb0ELi128EEEEEEEEEvNT_6ParamsE$_ZN4cute3eso3ESOILb1ELb0EJNS_1CILi0EEEiS3_EEC2ERKS3_RKiS6_) ;  /* 0xffffc64000007944 */ /* 0x004fea0003c3ffff */
[----:B-1----:R-:W2:Y:S01]  /*c5d0*/  LDL R7, [R1+0x168] ;  /* 0x0001680001077983 */ /* 0x002ea20000100800 */
[----:B------:R-:W-:Y:S01]  /*c5e0*/  IMAD.MOV.U32 R6, RZ, RZ, R4 ;  /* 0x000000ffff067224 */ /* 0x000fe200078e0004 */
[----:B------:R-:W-:-:S02]  /*c5f0*/  MOV R16, 0xc620 ;  /* 0x0000c62000107802 */ /* 0x000fc40000000f00 */
[----:B--2---:R-:W-:Y:S02]  /*c600*/  SHF.L.U32 R7, R7, 0x5, RZ ;  /* 0x0000000507077819 */ /* 0x004fe400000006ff */
[----:B------:R-:W-:Y:S05]  /*c610*/  CALL.REL.NOINC `($_ZN7cutlass13device_kernelIN5flash19enable_sm80_to_sm89INS1_16FlashAttnBwdSm80INS1_25CollectiveMainloopBwdSm80ILi2ELi2EN4cute5tupleIJNS5_1CILi64EEENS7_ILi128EEES8_EEENS_10bfloat16_tEfNS_4arch4Sm80ELb0ELb1ELb1ELb1ELb0ELb0ELb0ELb0ELi2ELi2ELi4ELi2ELb1EEENS1_21CollectiveEpilogueBwdISA_SB_SD_Li256ELb1ELb0ELi2EEENS1_19SingleTileSchedulerILb1ELb0ELb0ELi128EEEEEEEEEvNT_6ParamsE$_ZN4cute5tupleIJiEEC2ERKi) ;  /* 0xffffce2000007944 */ /* 0x000fea0003c3ffff */
[----:B------:R1:W5:Y:S01]  /*c620*/  LDL R7, [R1+0x168] ;  /* 0x0001680001077983 */ /* 0x0003620000100800 */
        /* <DEDUP_REMOVED lines=19> */
[----:B------:R-:W-:Y:S01]  /*c760*/  IMAD.MOV.U32 R16, RZ, RZ, 0x1 ;  /* 0x00000001ff107424 */ /* 0x000fe200078e00ff */
        /* <DEDUP_REMOVED lines=21> */
[----:B------:R-:W-:Y:S02]  /*c8c0*/  MOV R16, 0x1 ;  /* 0x0000000100107802 */ /* 0x000fe40000000f00 */
        /* <DEDUP_REMOVED lines=44> */
[----:B--2--5:R-:W-:Y:S05]  /*cb90*/  CALL.REL.NOINC `($_ZN7cutlass13device_kernelIN5flash19enable_sm80_to_sm89INS1_16FlashAttnBwdSm80INS1_25CollectiveMainloopBwdSm80ILi2ELi2EN4cute5tupleIJNS5_1CILi64EEENS7_ILi128EEES8_EEENS_10bfloat16_tEfNS_4arch4Sm80ELb0ELb1ELb1ELb1ELb0ELb0ELb0ELb0ELi2ELi2ELi4ELi2ELb1EEENS1_21CollectiveEpilogueBwdISA_SB_SD_Li256ELb1ELb0ELi2EEENS1_19SingleTileSchedulerILb1ELb0ELb0ELi128EEEEEEEEEvNT_6ParamsE$_ZN4cute3eso3ESOILb1ELb0EJNS_10UnderscoreES2_iEEC2ERKS2_S5_RKi) ;  /* 0xffffbdf000007944 */ /* 0x024fea0003c3ffff */
[----:B------:R-:W2:Y:S01]  /*cba0*/  LDL R7, [R1+0x168] ;  /* 0x0001680001077983 */ /* 0x000ea20000100800 */
[----:B------:R-:W-:Y:S02]  /*cbb0*/  MOV R8, 0xcbe0 ;  /* 0x0000cbe000087802 */ /* 0x000fe40000000f00 */
[----:B--2---:R-:W-:Y:S02]  /*cbc0*/  SHF.L.U32 R7, R7, 0x6, RZ ;  /* 0x0000000607077819 */ /* 0x004fe400000006ff */
[----:B-1----:R-:W-:Y:S05]  /*cbd0*/  CALL.REL.NOINC `($_ZN7cutlass13device_kernelIN5flash19enable_sm80_to_sm89INS1_16FlashAttnBwdSm80INS1_25CollectiveMainloopBwdSm80ILi2ELi2EN4cute5tupleIJNS5_1CILi64EEENS7_ILi128EEES8_EEENS_10bfloat16_tEfNS_4arch4Sm80ELb0ELb1ELb1ELb1ELb0ELb0ELb0ELb0ELi2ELi2ELi4ELi2ELb1EEENS1_21CollectiveEpilogueBwdISA_SB_SD_Li256ELb1ELb0ELi2EEENS1_19SingleTileSchedulerILb1ELb0ELb0ELi128EEEEEEEEEvNT_6ParamsE$_ZN4cute3eso3ESOILb1ELb0EJNS_6LayoutINS_5tupleIJNS3_IJNS_1CILi4EEENS4_ILi1EEEEEES6_EEENS3_IJNS3_IJS6_NS4_ILi0EEEEEES9_EEEEEiEEC2ERKSC_RKi) ;  /* 0xffffc3c000007944 */ /* 0x002fea0003c3ffff */
[----:B------:R-:W2:Y:S04]  /*cbe0*/  LD.E.64 R18, [R18.64+0x8] ;  /* 0x0000080412127980 */ /* 0x000ea8000c101b00 */
[----:B------:R-:W2:Y:S01]  /*cbf0*/  LDL R10, [R1+0x168] ;  /* 0x00016800010a7983 */ /* 0x000ea20000100800 */
[----:B-1----:R-:W-:Y:S02]  /*cc00*/  MOV R6, R4 ;  /* 0x0000000400067202 */ /* 0x002fe40000000f00 */
[----:B------:R-:W-:Y:S01]  /*cc10*/  MOV R16, 0xcc40 ;  /* 0x0000cc4000107802 */ /* 0x000fe20000000f00 */
[----:B--2---:R-:W-:-:S04]  /*cc20*/  IMAD.WIDE R10, R10, 0x4, R18 ;  /* 0x000000040a0a7825 */ /* 0x004fc800078e0212 */
[----:B------:R-:W-:Y:S05]  /*cc30*/  CALL.REL.NOINC `($_ZN7cutlass13device_kernelIN5flash19enable_sm80_to_sm89INS1_16FlashAttnBwdSm80INS1_25CollectiveMainloopBwdSm80ILi2ELi2EN4cute5tupleIJNS5_1CILi64EEENS7_ILi128EEES8_EEENS_10bfloat16_tEfNS_4arch4Sm80ELb0ELb1ELb1ELb1ELb0ELb0ELb0ELb0ELi2ELi2ELi4ELi2ELb1EEENS1_21CollectiveEpilogueBwdISA_SB_SD_Li256ELb1ELb0ELi2EEENS1_19SingleTileSchedulerILb1ELb0ELb0ELi128EEEEEEEEEvNT_6ParamsE$_ZN4cute8gmem_ptrIPKfECI1NS_12iter_adaptorIS2_S3_EEES2_) ;  /* 0xffffc98000007944 */ /* 0x000fea0003c3ffff */
[----:B-1----:R1:W5:Y:S01]  /*cc40*/  LDL.64 R6, [R1+0x168] ;  /* 0x0001680001067983 */ /* 0x0023620000100a00 */
[----:B------:R-:W-:-:S03]  /*cc50*/  MOV R10, 0xcc70 ;  /* 0x0000cc70000a7802 */ /* 0x000fc60000000f00 */
[----:B-1---5:R-:W-:Y:S05]  /*cc60*/  CALL.REL.NOINC `($_ZN7cutlass13device_kernelIN5flash19enable_sm80_to_sm89INS1_16FlashAttnBwdSm80INS1_25CollectiveMainloopBwdSm80ILi2ELi2EN4cute5tupleIJNS5_1CILi64EEENS7_ILi128EEES8_EEENS_10bfloat16_tEfNS_4arch4Sm80ELb0ELb1ELb1ELb1ELb0ELb0ELb0ELb0ELi2ELi2ELi4ELi2ELb1EEENS1_21CollectiveEpilogueBwdISA_SB_SD_Li256ELb1ELb0ELi2EEENS1_19SingleTileSchedulerILb1ELb0ELb0ELi128EEEEEEEEEvNT_6ParamsE$_ZN4cute3eso3ESOILb1ELb0EJNS_6LayoutINS_5tupleIJNS3_IJNS_1CILi4EEENS4_ILi1EEEEEES6_EEENS3_IJNS3_IJS6_NS4_ILi0EEEEEES9_EEEEENS_10ViewEngineINS_8gmem_ptrIPKfEEEEEEC2ERKSC_RKSI_) ;  /* 0xffffc2b000007944 */ /* 0x022fea0003c3ffff */
[----:B------:R2:W5:Y:S04]  /*cc70*/  LDL.64 R18, [R14+0x40] ;  /* 0x000040000e127983 */ /* 0x0005680000100a00 */
[----:B------:R2:W5:Y:S01]  /*cc80*/  LDL.64 R10, [R1+0x168] ;  /* 0x00016800010a7983 */ /* 0x0005620000100a00 */
[----:B------:R-:W-:-:S02]  /*cc90*/  MOV R17, UR6 ;  /* 0x0000000600117c02 */ /* 0x000fc40008000f00 */
[----:B-1----:R-:W-:Y:S02]  /*cca0*/  MOV R8, 0xccc0 ;  /* 0x0000ccc000087802 */ /* 0x002fe40000000f00 */
[----:B--2--5:R-:W-:Y:S05]  /*ccb0*/  CALL.REL.NOINC `($_ZN7cutlass13device_kernelIN5flash19enable_sm80_to_sm89INS1_16FlashAttnBwdSm80INS1_25CollectiveMainloopBwdSm80ILi2ELi2EN4cute5tupleIJNS5_1CILi64EEENS7_ILi128EEES8_EEENS_10bfloat16_tEfNS_4arch4Sm80ELb0ELb1ELb1ELb1ELb0ELb0ELb0ELb0ELi2ELi2ELi4ELi2ELb1EEENS1_21CollectiveEpilogueBwdISA_SB_SD_Li256ELb1ELb0ELi2EEENS1_19SingleTileSchedulerILb1ELb0ELb0ELi128EEEEEEEEEvNT_6ParamsE$_ZN4cute3eso3ESOILb1ELb0EJNS_10UnderscoreES2_iEEC2ERKS2_S5_RKi) ;  /* 0xffffbcd000007944 */ /* 0x024fea0003c3ffff */
[----:B------:R-:W2:Y:S01]  /*ccc0*/  LDL R7, [R1+0x168] ;  /* 0x0001680001077983 */ /* 0x000ea20000100800 */
[----:B------:R-:W-:Y:S02]  /*ccd0*/  MOV R8, 0xcd00 ;  /* 0x0000cd0000087802 */ /* 0x000fe40000000f00 */
[----:B--2---:R-:W-:Y:S02]  /*cce0*/  SHF.L.U32 R7, R7, 0x6, RZ ;  /* 0x0000000607077819 */ /* 0x004fe400000006ff */
[----:B-1----:R-:W-:Y:S05]  /*ccf0*/  CALL.REL.NOINC `($_ZN7cutlass13device_kernelIN5flash19enable_sm80_to_sm89INS1_16FlashAttnBwdSm80INS1_25CollectiveMainloopBwdSm80ILi2ELi2EN4cute5tupleIJNS5_1CILi64EEENS7_ILi128EEES8_EEENS_10bfloat16_tEfNS_4arch4Sm80ELb0ELb1ELb1ELb1ELb0ELb0ELb0ELb0ELi2ELi2ELi4ELi2ELb1EEENS1_21CollectiveEpilogueBwdISA_SB_SD_Li256ELb1ELb0ELi2EEENS1_19SingleTileSchedulerILb1ELb0ELb0ELi128EEEEEEEEEvNT_6ParamsE$_ZN4cute3eso3ESOILb1ELb0EJNS_6LayoutINS_5tupleIJNS3_IJNS_1CILi4EEENS4_ILi1EEEEEES6_EEENS3_IJNS3_IJS6_NS4_ILi0EEEEEES9_EEEEEiEEC2ERKSC_RKi) ;  /* 0xffffc2a000007944 */ /* 0x002fea0003c3ffff */
[----:B------:R-:W2:Y:S04]  /*cd00*/  LD.E.64 R18, [R18.64] ;  /* 0x0000000412127980 */ /* 0x000ea8000c101b00 */
[----:B------:R-:W2:Y:S01]  /*cd10*/  LDL R8, [R1+0x168] ;  /* 0x0001680001087983 */ /* 0x000ea20000100800 */
[----:B-1----:R-:W-:Y:S02]  /*cd20*/  MOV R6, R4 ;  /* 0x0000000400067202 */ /* 0x002fe40000000f00 */
[----:B------:R-:W-:Y:S01]  /*cd30*/  MOV R16, 0xcd60 ;  /* 0x0000cd6000107802 */ /* 0x000fe20000000f00 */
[----:B--2---:R-:W-:-:S04]  /*cd40*/  IMAD.WIDE R8, R8, 0x4, R18 ;  /* 0x0000000408087825 */ /* 0x004fc800078e0212 */
[----:B------:R-:W-:Y:S05]  /*cd50*/  CALL.REL.NOINC `($_ZN7cutlass13device_kernelIN5flash19enable_sm80_to_sm89INS1_16FlashAttnBwdSm80INS1_25CollectiveMainloopBwdSm80ILi2ELi2EN4cute5tupleIJNS5_1CILi64EEENS7_ILi128EEES8_EEENS_10bfloat16_tEfNS_4arch4Sm80ELb0ELb1ELb1ELb1ELb0ELb0ELb0ELb0ELi2ELi2ELi4ELi2ELb1EEENS1_21CollectiveEpilogueBwdISA_SB_SD_Li256ELb1ELb0ELi2EEENS1_19SingleTileSchedulerILb1ELb0ELb0ELi128EEEEEEEEEvNT_6ParamsE$_ZN4cute8smem_ptrIPfECI1NS_12iter_adaptorIS1_S2_EEES1_) ;  /* 0xffffc93000007944 */ /* 0x000fea0003c3ffff */
[----:B-1----:R1:W5:Y:S01]  /*cd60*/  LDL.64 R6, [R1+0x168] ;  /* 0x0001680001067983 */ /* 0x0023620000100a00 */
[----:B------:R-:W-:-:S03]  /*cd70*/  MOV R16, 0xcd90 ;  /* 0x0000cd9000107802 */ /* 0x000fc60000000f00 */
[----:B-1---5:R-:W-:Y:S05]  /*cd80*/  CALL.REL.NOINC `($_ZN7cutlass13device_kernelIN5flash19enable_sm80_to_sm89INS1_16FlashAttnBwdSm80INS1_25CollectiveMainloopBwdSm80ILi2ELi2EN4cute5tupleIJNS5_1CILi64EEENS7_ILi128EEES8_EEENS_10bfloat16_tEfNS_4arch4Sm80ELb0ELb1ELb1ELb1ELb0ELb0ELb0ELb0ELi2ELi2ELi4ELi2ELb1EEENS1_21CollectiveEpilogueBwdISA_SB_SD_Li256ELb1ELb0ELi2EEENS1_19SingleTileSchedulerILb1ELb0ELb0ELi128EEEEEEEEEvNT_6ParamsE$_ZN4cute3eso3ESOILb1ELb0EJNS_6LayoutINS_5tupleIJNS3_IJNS_1CILi4EEENS4_ILi1EEEEEES6_EEENS3_IJNS3_IJS6_NS4_ILi0EEEEEES9_EEEEENS_10ViewEngineINS_8smem_ptrIPfEEEEEEC2ERKSC_RKSH_) ;  /* 0xffffc1d000007944 */ /* 0x022fea0003c3ffff */
[----:B------:R2:W5:Y:S04]  /*cd90*/  LDL.64 R18, [R14+0x48] ;  /* 0x000048000e127983 */ /* 0x0005680000100a00 */
[----:B-1----:R2:W5:Y:S01]  /*cda0*/  LDL.64 R8, [R1+0x168] ;  /* 0x0001680001087983 */ /* 0x0025620000100a00 */
[----:B------:R-:W-:-:S02]  /*cdb0*/  MOV R7, RZ ;  /* 0x000000ff00077202 */ /* 0x000fc40000000f00 */
[----:B------:R-:W-:Y:S02]  /*cdc0*/  MOV R16, 0xcde0 ;  /* 0x0000cde000107802 */ /* 0x000fe40000000f00 */
[----:B--2--5:R-:W-:Y:S05]  /*cdd0*/  CALL.REL.NOINC `($_ZN7cutlass13device_kernelIN5flash19enable_sm80_to_sm89INS1_16FlashAttnBwdSm80INS1_25CollectiveMainloopBwdSm80ILi2ELi2EN4cute5tupleIJNS5_1CILi64EEENS7_ILi128EEES8_EEENS_10bfloat16_tEfNS_4arch4Sm80ELb0ELb1ELb1ELb1ELb0ELb0ELb0ELb0ELi2ELi2ELi4ELi2ELb1EEENS1_21CollectiveEpilogueBwdISA_SB_SD_Li256ELb1ELb0ELi2EEENS1_19SingleTileSchedulerILb1ELb0ELb0ELi128EEEEEEEEEvNT_6ParamsE$_ZN4cute3eso3ESOILb1ELb0EJNS_1CILi0EEEiEEC2ERKS3_RKi) ;  /* 0xffffbdf000007944 */ /* 0x024fea0003c3ffff */
[----:B-1----:R1:W5:Y:S01]  /*cde0*/  LD.E R7, [R18.64] ;  /* 0x0000000412077980 */ /* 0x002362000c101900 */
[----:B------:R-:W-:-:S03]  /*cdf0*/  MOV R20, 0xce10 ;  /* 0x0000ce1000147802 */ /* 0x000fc60000000f00 */
[----:B-1---5:R-:W-:Y:S05]  /*ce00*/  CALL.REL.NOINC `($_ZN7cutlass13device_kernelIN5flash19enable_sm80_to_sm89INS1_16FlashAttnBwdSm80INS1_25CollectiveMainloopBwdSm80ILi2ELi2EN4cute5tupleIJNS5_1CILi64EEENS7_ILi128EEES8_EEENS_10bfloat16_tEfNS_4arch4Sm80ELb0ELb1ELb1ELb1ELb0ELb0ELb0ELb0ELi2ELi2ELi4ELi2ELb1EEENS1_21CollectiveEpilogueBwdISA_SB_SD_Li256ELb1ELb0ELi2EEENS1_19SingleTileSchedulerILb1ELb0ELb0ELi128EEEEEEEEEvNT_6ParamsE$_ZZN4cuteplIJiEJNS_1CILi0EEEEEEDaRKNS_15ArithmeticTupleIJDpT_EEERKNS3_IJDpT0_EEEENKUlDpRKT_E_clIJiEEEDaSH_) ;  /* 0xffffebb000007944 */ /* 0x022fea0003c3ffff */
[----:B-----5:R-:W-:Y:S01]  /*ce10*/  ISETP.GT.AND P0, PT, R6, 0x3f, PT ;  /* 0x0000003f0600780c */ /* 0x020fe20003f04270 */
[----:B------:R-:W-:Y:S01]  /*ce20*/  IMAD.MOV.U32 R6, RZ, RZ, R12 ;  /* 0x000000ffff067224 */ /* 0x000fe200078e000c */
[----:B------:R-:W-:-:S11]  /*ce30*/  MOV R7, 0x0 ;  /* 0x0000000000077802 */ /* 0x000fd60000000f00 */
[----:B------:R-:W-:Y:S05]  /*ce40*/  @P0 RET.REL.NODEC R6 `(_ZN7cutlass13device_kernelIN5flash19enable_sm80_to_sm89INS1_16FlashAttnBwdSm80INS1_25CollectiveMainloopBwdSm80ILi2ELi2EN4cute5tupleIJNS5_1CILi64EEENS7_ILi128EEES8_EEENS_10bfloat16_tEfNS_4arch4Sm80ELb0ELb1ELb1ELb1ELb0ELb0ELb0ELb0ELi2ELi2ELi4ELi2ELb1EEENS1_21CollectiveEpilogueBwdISA_SB_SD_Li256ELb1ELb0ELi2EEENS1_19SingleTileSchedulerILb1ELb0ELb0ELi128EEEEEEEEEvNT_6ParamsE) ;  /* 0xffff31b006000950 */ /* 0x000fea0003c3ffff */
[----:B------:R-:W5:Y:S01]  /*ce50*/  LDL.64 R14, [R14+0x50] ;  /* 0x000050000e0e7983 */ /* 0x000f620000100a00 */
[----:B------:R-:W-:Y:S02]  /*ce60*/  MOV R7, RZ ;  /* 0x000000ff00077202 */ /* 0x000fe40000000f00 */
[----:B------:R-:W-:Y:S02]  /*ce70*/  MOV R16, 0xce90 ;  /* 0x0000ce9000107802 */ /* 0x000fe40000000f00 */
[----:B-1---5:R-:W-:Y:S05]  /*ce80*/  CALL.REL.NOINC `($_ZN7cutlass13device_kernelIN5flash19enable_sm80_to_sm89INS1_16FlashAttnBwdSm80INS1_25CollectiveMainloopBwdSm80ILi2ELi2EN4cute5tupleIJNS5_1CILi64EEENS7_ILi128EEES8_EEENS_10bfloat16_tEfNS_4arch4Sm80ELb0ELb1ELb1ELb1ELb0ELb0ELb0ELb0ELi2ELi2ELi4ELi2ELb1EEENS1_21CollectiveEpilogueBwdISA_SB_SD_Li256ELb1ELb0ELi2EEENS1_19SingleTileSchedulerILb1ELb0ELb0ELi128EEEEEEEEEvNT_6ParamsE$_ZN4cute3eso3ESOILb1ELb0EJNS_10UnderscoreEiEEC2ERKS2_RKi) ;  /* 0xffffbb4000007944 */ /* 0x022fea0003c3ffff */
[----:B-1----:R-:W-:Y:S02]  /*ce90*/  MOV R6, R13 ;  /* 0x0000000d00067202 */ /* 0x002fe40000000f00 */
[----:B------:R-:W-:Y:S02]  /*cea0*/  MOV R16, 0xcec0 ;  /* 0x0000cec000107802 */ /* 0x000fe40000000f00 */
[----:B------:R-:W-:Y:S05]  /*ceb0*/  CALL.REL.NOINC `($_ZN7cutlass13device_kernelIN5flash19enable_sm80_to_sm89INS1_16FlashAttnBwdSm80INS1_25CollectiveMainloopBwdSm80ILi2ELi2EN4cute5tupleIJNS5_1CILi64EEENS7_ILi128EEES8_EEENS_10bfloat16_tEfNS_4arch4Sm80ELb0ELb1ELb1ELb1ELb0ELb0ELb0ELb0ELi2ELi2ELi4ELi2ELb1EEENS1_21CollectiveEpilogueBwdISA_SB_SD_Li256ELb1ELb0ELi2EEENS1_19SingleTileSchedulerILb1ELb0ELb0ELi128EEEEEEEEEvNT_6ParamsE$_ZN4cute8gmem_ptrIPKfECI1NS_12iter_adaptorIS2_S3_EEES2_) ;  /* 0xffffc70000007944 */ /* 0x000fea0003c3ffff */
[----:B-1----:R1:W5:Y:S01]  /*cec0*/  LDL.64 R6, [R1+0x160] ;  /* 0x0001600001067983 */ /* 0x0023620000100a00 */
[----:B------:R-:W-:-:S03]  /*ced0*/  MOV R16, 0xcef0 ;  /* 0x0000cef000107802 */ /* 0x000fc60000000f00 */
[----:B-1---5:R-:W-:Y:S05]  /*cee0*/  CALL.REL.NOINC `($_ZN7cutlass13device_kernelIN5flash19enable_sm80_to_sm89INS1_16FlashAttnBwdSm80INS1_25CollectiveMainloopBwdSm80ILi2ELi2EN4cute5tupleIJNS5_1CILi64EEENS7_ILi128EEES8_EEENS_10bfloat16_tEfNS_4arch4Sm80ELb0ELb1ELb1ELb1ELb0ELb0ELb0ELb0ELi2ELi2ELi4ELi2ELb1EEENS1_21CollectiveEpilogueBwdISA_SB_SD_Li256ELb1ELb0ELi2EEENS1_19SingleTileSchedulerILb1ELb0ELb0ELi128EEEEEEEEEvNT_6ParamsE$_ZN4cute3eso3ESOILb1ELb0EJNS_6LayoutINS_5tupleIJNS3_IJNS_1CILi4EEENS4_ILi1EEEEEEEEENS3_IJNS3_IJS6_NS4_ILi0EEEEEEEEEEENS_10ViewEngineINS_8gmem_ptrIPKfEEEEEEC2ERKSC_RKSI_) ;  /* 0xffffbfb000007944 */ /* 0x022fea0003c3ffff */
[----:B-1----:R1:W5:Y:S01]  /*cef0*/  LDL.64 R10, [R1+0x160] ;  /* 0x00016000010a7983 */ /* 0x0023620000100a00 */
[----:B------:R-:W-:Y:S02]  /*cf00*/  MOV R7, RZ ;  /* 0x000000ff00077202 */ /* 0x000fe40000000f00 */
[----:B------:R-:W-:Y:S02]  /*cf10*/  MOV R16, 0xcf30 ;  /* 0x0000cf3000107802 */ /* 0x000fe40000000f00 */
[----:B-1---5:R-:W-:Y:S05]  /*cf20*/  CALL.REL.NOINC `($_ZN7cutlass13device_kernelIN5flash19enable_sm80_to_sm89INS1_16FlashAttnBwdSm80INS1_25CollectiveMainloopBwdSm80ILi2ELi2EN4cute5tupleIJNS5_1CILi64EEENS7_ILi128EEES8_EEENS_10bfloat16_tEfNS_4arch4Sm80ELb0ELb1ELb1ELb1ELb0ELb0ELb0ELb0ELi2ELi2ELi4ELi2ELb1EEENS1_21CollectiveEpilogueBwdISA_SB_SD_Li256ELb1ELb0ELi2EEENS1_19SingleTileSchedulerILb1ELb0ELb0ELi128EEEEEEEEEvNT_6ParamsE$_ZN4cute3eso3ESOILb1ELb0EJNS_10UnderscoreEiEEC2ERKS2_RKi) ;  /* 0xffffbaa000007944 */ /* 0x022fea0003c3ffff */
[----:B-1----:R-:W-:Y:S02]  /*cf30*/  MOV R6, R13 ;  /* 0x0000000d00067202 */ /* 0x002fe40000000f00 */
[----:B------:R-:W-:-:S02]  /*cf40*/  MOV R16, 0xcf60 ;  /* 0x0000cf6000107802 */ /* 0x000fc40000000f00 */
[----:B------:R-:W-:Y:S05]  /*cf50*/  CALL.REL.NOINC `($_ZN7cutlass13device_kernelIN5flash19enable_sm80_to_sm89INS1_16FlashAttnBwdSm80INS1_25CollectiveMainloopBwdSm80ILi2ELi2EN4cute5tupleIJNS5_1CILi64EEENS7_ILi128EEES8_EEENS_10bfloat16_tEfNS_4arch4Sm80ELb0ELb1ELb1ELb1ELb0ELb0ELb0ELb0ELi2ELi2ELi4ELi2ELb1EEENS1_21CollectiveEpilogueBwdISA_SB_SD_Li256ELb1ELb0ELi2EEENS1_19SingleTileSchedulerILb1ELb0ELb0ELi128EEEEEEEEEvNT_6ParamsE$_ZN4cute8smem_ptrIPfECI1NS_12iter_adaptorIS1_S2_EEES1_) ;  /* 0xffffc73000007944 */ /* 0x000fea0003c3ffff */
[----:B-1----:R1:W5:Y:S01]  /*cf60*/  LDL.64 R6, [R1+0x160] ;  /* 0x0001600001067983 */ /* 0x0023620000100a00 */
[----:B------:R-:W-:-:S03]  /*cf70*/  MOV R16, 0xcf90 ;  /* 0x0000cf9000107802 */ /* 0x000fc60000000f00 */
[----:B-1---5:R-:W-:Y:S05]  /*cf80*/  CALL.REL.NOINC `($_ZN7cutlass13device_kernelIN5flash19enable_sm80_to_sm89INS1_16FlashAttnBwdSm80INS1_25CollectiveMainloopBwdSm80ILi2ELi2EN4cute5tupleIJNS5_1CILi64EEENS7_ILi128EEES8_EEENS_10bfloat16_tEfNS_4arch4Sm80ELb0ELb1ELb1ELb1ELb0ELb0ELb0ELb0ELi2ELi2ELi4ELi2ELb1EEENS1_21CollectiveEpilogueBwdISA_SB_SD_Li256ELb1ELb0ELi2EEENS1_19SingleTileSchedulerILb1ELb0ELb0ELi128EEEEEEEEEvNT_6ParamsE$_ZN4cute3eso3ESOILb1ELb0EJNS_6LayoutINS_5tupleIJNS3_IJNS_1CILi4EEENS4_ILi1EEEEEEEEENS3_IJNS3_IJS6_NS4_ILi0EEEEEEEEEEENS_10ViewEngineINS_8smem_ptrIPfEEEEEEC2ERKSC_RKSH_) ;  /* 0xffffbf5000007944 */ /* 0x022fea0003c3ffff */
[----:B-1----:R1:W5:Y:S01]  /*cf90*/  LDL.64 R8, [R1+0x160] ;  /* 0x0001600001087983 */ /* 0x0023620000100a00 */
[----:B------:R-:W-:-:S02]  /*cfa0*/  MOV R6, R4 ;  /* 0x0000000400067202 */ /* 0x000fc40000000f00 */
[----:B------:R-:W-:Y:S02]  /*cfb0*/  MOV R16, 0xcfd0 ;  /* 0x0000cfd000107802 */ /* 0x000fe40000000f00 */
[----:B-1---5:R-:W-:Y:S05]  /*cfc0*/  CALL.REL.NOINC `($_ZN7cutlass13device_kernelIN5flash19enable_sm80_to_sm89INS1_16FlashAttnBwdSm80INS1_25CollectiveMainloopBwdSm80ILi2ELi2EN4cute5tupleIJNS5_1CILi64EEENS7_ILi128EEES8_EEENS_10bfloat16_tEfNS_4arch4Sm80ELb0ELb1ELb1ELb1ELb0ELb0ELb0ELb0ELi2ELi2ELi4ELi2ELb1EEENS1_21CollectiveEpilogueBwdISA_SB_SD_Li256ELb1ELb0ELi2EEENS1_19SingleTileSchedulerILb1ELb0ELb0ELi128EEEEEEEEEvNT_6ParamsE$_ZN4cute8gmem_ptrIPKfECI1NS_12iter_adaptorIS2_S3_EEES2_) ;  /* 0xffffc5f000007944 */ /* 0x022fea0003c3ffff */
[----:B-1----:R1:W5:Y:S01]  /*cfd0*/  LDL.64 R6, [R1+0x168] ;  /* 0x0001680001067983 */ /* 0x0023620000100a00 */
[----:B------:R-:W-:-:S03]  /*cfe0*/  MOV R16, 0xd000 ;  /* 0x0000d00000107802 */ /* 0x000fc60000000f00 */
[----:B-1---5:R-:W-:Y:S05]  /*cff0*/  CALL.REL.NOINC `($_ZN7cutlass13device_kernelIN5flash19enable_sm80_to_sm89INS1_16FlashAttnBwdSm80INS1_25CollectiveMainloopBwdSm80ILi2ELi2EN4cute5tupleIJNS5_1CILi64EEENS7_ILi128EEES8_EEENS_10bfloat16_tEfNS_4arch4Sm80ELb0ELb1ELb1ELb1ELb0ELb0ELb0ELb0ELi2ELi2ELi4ELi2ELb1EEENS1_21CollectiveEpilogueBwdISA_SB_SD_Li256ELb1ELb0ELi2EEENS1_19SingleTileSchedulerILb1ELb0ELb0ELi128EEEEEEEEEvNT_6ParamsE$_ZN4cute8gmem_ptrIPKN7cutlass9uint128_tEECI1NS_12iter_adaptorIS4_S5_EEES4_) ;  /* 0xffffc57000007944 */ /* 0x022fea0003c3ffff */
[----:B------:R1:W5:Y:S01]  /*d000*/  LDL.64 R6, [R1+0x168] ;  /* 0x0001680001067983 */ /* 0x0003620000100a00 */
[----:B------:R-:W-:-:S03]  /*d010*/  MOV R16, 0xd030 ;  /* 0x0000d03000107802 */ /* 0x000fc60000000f00 */
[----:B-1---5:R-:W-:Y:S05]  /*d020*/  CALL.REL.NOINC `($_ZN7cutlass13device_kernelIN5flash19enable_sm80_to_sm89INS1_16FlashAttnBwdSm80INS1_25CollectiveMainloopBwdSm80ILi2ELi2EN4cute5tupleIJNS5_1CILi64EEENS7_ILi128EEES8_EEENS_10bfloat16_tEfNS_4arch4Sm80ELb0ELb1ELb1ELb1ELb0ELb0ELb0ELb0ELi2ELi2ELi4ELi2ELb1EEENS1_21CollectiveEpilogueBwdISA_SB_SD_Li256ELb1ELb0ELi2EEENS1_19SingleTileSchedulerILb1ELb0ELb0ELi128EEEEEEEEEvNT_6ParamsE$_ZN4cute3eso3ESOILb1ELb0EJNS_6LayoutINS_5tupleIJNS3_IJNS_1CILi1EEES5_EEEEEENS3_IJNS3_IJS5_NS4_ILi0EEEEEEEEEEENS_10ViewEngineINS_8gmem_ptrIPKN7cutlass9uint128_tEEEEEEEC2ERKSB_RKSJ_) ;  /* 0xffffbde000007944 */ /* 0x022fea0003c3ffff */
[----:B------:R2:W5:Y:S01]  /*d030*/  LDL.64 R20, [R1+0x168] ;  /* 0x0001680001147983 */ /* 0x0005620000100a00 */
[----:B-1----:R-:W-:Y:S02]  /*d040*/  MOV R6, R4 ;  /* 0x0000000400067202 */ /* 0x002fe40000000f00 */
[----:B------:R-:W-:Y:S02]  /*d050*/  MOV R16, 0xd070 ;  /* 0x0000d07000107802 */ /* 0x000fe40000000f00 */
[----:B--2--5:R-:W-:Y:S05]  /*d060*/  CALL.REL.NOINC `($_ZN7cutlass13device_kernelIN5flash19enable_sm80_to_sm89INS1_16FlashAttnBwdSm80INS1_25CollectiveMainloopBwdSm80ILi2ELi2EN4cute5tupleIJNS5_1CILi64EEENS7_ILi128EEES8_EEENS_10bfloat16_tEfNS_4arch4Sm80ELb0ELb1ELb1ELb1ELb0ELb0ELb0ELb0ELi2ELi2ELi4ELi2ELb1EEENS1_21CollectiveEpilogueBwdISA_SB_SD_Li256ELb1ELb0ELi2EEENS1_19SingleTileSchedulerILb1ELb0ELb0ELi128EEEEEEEEEvNT_6ParamsE$_ZN4cute8smem_ptrIPfECI1NS_12iter_adaptorIS1_S2_EEES1_) ;  /* 0xffffc62000007944 */ /* 0x024fea0003c3ffff */
[----:B-1----:R1:W5:Y:S01]  /*d070*/  LDL.64 R6, [R1+0x168] ;  /* 0x0001680001067983 */ /* 0x0023620000100a00 */
        /* <DEDUP_REMOVED lines=8> */
[----:B------:R-:W2:Y:S01]  /*d100*/  LD.E.U8 R14, [R14.64] ;  /* 0x000000040e0e7980 */ /* 0x000ea2000c101100 */
[----:B------:R-:W-:Y:S02]  /*d110*/  MOV R13, 0x0 ;  /* 0x00000000000d7802 */ /* 0x000fe40000000f00 */
[----:B--2---:R-:W-:-:S13]  /*d120*/  ISETP.NE.AND P0, PT, R14, RZ, PT ;  /* 0x000000ff0e00720c */ /* 0x004fda0003f05270 */
[----:B------:R-:W-:Y:S01]  /*d130*/  @!PT LDS RZ, [RZ] ;  /* 0x00000000fffff984 */ /* 0x000fe20000000800 */
[----:B------:R-:W-:Y:S01]  /*d140*/  @!PT LDS RZ, [RZ] ;  /* 0x00000000fffff984 */ /* 0x000fe20000000800 */
[----:B------:R-:W-:Y:S01]  /*d150*/  @!PT LDS RZ, [RZ] ;  /* 0x00000000fffff984 */ /* 0x000fe20000000800 */
[----:B------:R1:W-:Y:S01]  /*d160*/  LDGSTS.E.BYPASS.LTC128B.128 [R6], [R20.64], P0 ;  /* 0x0000000014067fae */ /* 0x0003e20008101d44 */
[----:B------:R-:W-:Y:S05]  /*d170*/  RET.REL.NODEC R12 `(_ZN7cutlass13device_kernelIN5flash19enable_sm80_to_sm89INS1_16FlashAttnBwdSm80INS1_25CollectiveMainloopBwdSm80ILi2ELi2EN4cute5tupleIJNS5_1CILi64EEENS7_ILi128EEES8_EEENS_10bfloat16_tEfNS_4arch4Sm80ELb0ELb1ELb1ELb1ELb0ELb0ELb0ELb0ELi2ELi2ELi4ELi2ELb1EEENS1_21CollectiveEpilogueBwdISA_SB_SD_Li256ELb1ELb0ELi2EEENS1_19SingleTileSchedulerILb1ELb0ELb0ELi128EEEEEEEEEvNT_6ParamsE) ;  /* 0xffff2e800c007950 */ /* 0x000fea0003c3ffff */
        .type           $_ZN7cutlass13device_kernelIN5flash19enable_sm80_to_sm89INS1_16FlashAttnBwdSm80INS1_25CollectiveMainloopBwdSm80ILi2ELi2EN4cute5tupleIJNS5_1CILi64EEENS7_ILi128EEES8_EEENS_10bfloat16_tEfNS_4arch4Sm80ELb0ELb1ELb1ELb1ELb0ELb0ELb0ELb0ELi2ELi2ELi4ELi2ELb1EEENS1_21CollectiveEpilogueBwdISA_SB_SD_Li256ELb1ELb0ELi2EEENS1_19SingleTileSchedulerILb1ELb0ELb0ELi128EEEEEEEEEvNT_6ParamsE$_ZZN5flash25CollectiveMainloopBwdSm80ILi2ELi2EN4cute5tupleIJNS1_1CILi64EEENS3_ILi128EEES4_EEEN7cutlass10bfloat16_tEfNS7_4arch4Sm80ELb0ELb1ELb1ELb1ELb0ELb0ELb0ELb0ELi2ELi2ELi4ELi2ELb1EE3mmaINS_16FlashAttnBwdSm80ISB_NS_21CollectiveEpilogueBwdIS6_S8_SA_Li256ELb1ELb0ELi2EEENS_19SingleTileSchedulerILb1ELb0ELb0ELi128EEEE13SharedStorageENS1_6TensorINS1_11ArrayEngineIfLm32EEENS1_6LayoutINS2_IJNS2_IJNS3_ILi2EEESO_EEESO_NS3_ILi4EEEEEENS2_IJNS2_IJNS3_ILi1EEESO_EEESQ_NS3_ILi8EEEEEEEEEEEEbRKNSB_6ParamsERT0_S12_iNS2_IJiiiEEERT_ENKUliiE_clEii,@function
        .size           $_ZN7cutlass13device_kernelIN5flash19enable_sm80_to_sm89INS1_16FlashAttnBwdSm80INS1_25CollectiveMainloopBwdSm80ILi2ELi2EN4cute5tupleIJNS5_1CILi64EEENS7_ILi128EEES8_EEENS_10bfloat16_tEfNS_4arch4Sm80ELb0ELb1ELb1ELb1ELb0ELb0ELb0ELb0ELi2ELi2ELi4ELi2ELb1EEENS1_21CollectiveEpilogueBwdISA_SB_SD_Li256ELb1ELb0ELi2EEENS1_19SingleTileSchedulerILb1ELb0ELb0ELi128EEEEEEEEEvNT_6ParamsE$_ZZN5flash25CollectiveMainloopBwdSm80ILi2ELi2EN4cute5tupleIJNS1_1CILi64EEENS3_ILi128EEES4_EEEN7cutlass10bfloat16_tEfNS7_4arch4Sm80ELb0ELb1ELb1ELb1ELb0ELb0ELb0ELb0ELi2ELi2ELi4ELi2ELb1EE3mmaINS_16FlashAttnBwdSm80ISB_NS_21CollectiveEpilogueBwdIS6_S8_SA_Li256ELb1ELb0ELi2EEENS_19SingleTileSchedulerILb1ELb0ELb0ELi128EEEE13SharedStorageENS1_6TensorINS1_11ArrayEngineIfLm32EEENS1_6LayoutINS2_IJNS2_IJNS3_ILi2EEESO_EEESO_NS3_ILi4EEEEEENS2_IJNS2_IJNS3_ILi1EEESO_EEESQ_NS3_ILi8EEEEEEEEEEEEbRKNSB_6ParamsERT0_S12_iNS2_IJiiiEEERT_ENKUliiE_clEii,(.L_x_4185 - $_ZN7cutlass13device_kernelIN5flash19enable_sm80_to_sm89INS1_16FlashAttnBwdSm80INS1_25CollectiveMainloopBwdSm80ILi2ELi2EN4cute5tupleIJNS5_1CILi64EEENS7_ILi128EEES8_EEENS_10bfloat16_tEfNS_4arch4Sm80ELb0ELb1ELb1ELb1ELb0ELb0ELb0ELb0ELi2ELi2ELi4ELi2ELb1EEENS1_21CollectiveEpilogueBwdISA_SB_SD_Li256ELb1ELb0ELi2EEENS1_19SingleTileSchedulerILb1ELb0ELb0ELi128EEEEEEEEEvNT_6ParamsE$_ZZN5flash25CollectiveMainloopBwdSm80ILi2ELi2EN4cute5tupleIJNS1_1CILi64EEENS3_ILi128EEES4_EEEN7cutlass10bfloat16_tEfNS7_4arch4Sm80ELb0ELb1ELb1ELb1ELb0ELb0ELb0ELb0ELi2ELi2ELi4ELi2ELb1EE3mmaINS_16FlashAttnBwdSm80ISB_NS_21CollectiveEpilogueBwdIS6_S8_SA_Li256ELb1ELb0ELi2EEENS_19SingleTileSchedulerILb1ELb0ELb0ELi128EEEE13SharedStorageENS1_6TensorINS1_11ArrayEngineIfLm32EEENS1_6LayoutINS2_IJNS2_IJNS3_ILi2EEESO_EEESO_NS3_ILi4EEEEEENS2_IJNS2_IJNS3_ILi1EEESO_EEESQ_NS3_ILi8EEEEEEEEEEEEbRKNSB_6ParamsERT0_S12_iNS2_IJiiiEEERT_ENKUliiE_clEii)
$_ZN7cutlass13device_kernelIN5flash19enable_sm80_to_sm89INS1_16FlashAttnBwdSm80INS1_25CollectiveMainloopBwdSm80ILi2ELi2EN4cute5tupleIJNS5_1CILi64EEENS7_ILi128EEES8_EEENS_10bfloat16_tEfNS_4arch4Sm80ELb0ELb1ELb1ELb1ELb0ELb0ELb0ELb0ELi2ELi2ELi4ELi2ELb1EEENS1_21CollectiveEpilogueBwdISA_SB_SD_Li256ELb1ELb0ELi2EEENS1_19SingleTileSchedulerILb1ELb0ELb0ELi128EEEEEEEEEvNT_6ParamsE$_ZZN5flash25CollectiveMainloopBwdSm80ILi2ELi2EN4cute5tupleIJNS1_1CILi64EEENS3_ILi128EEES4_EEEN7cutlass10bfloat16_tEfNS7_4arch4Sm80ELb0ELb1ELb1ELb1ELb0ELb0ELb0ELb0ELi2ELi2ELi4ELi2ELb1EE3mmaINS_16FlashAttnBwdSm80ISB_NS_21CollectiveEpilogueBwdIS6_S8_SA_Li256ELb1ELb0ELi2EEENS_19SingleTileSchedulerILb1ELb0ELb0ELi128EEEE13SharedStorageENS1_6TensorINS1_11ArrayEngineIfLm32EEENS1_6LayoutINS2_IJNS2_IJNS3_ILi2EEESO_EEESO_NS3_ILi4EEEEEENS2_IJNS2_IJNS3_ILi1EEESO_EEESQ_NS3_ILi8EEEEEEEEEEEEbRKNSB_6ParamsERT0_S12_iNS2_IJiiiEEERT_ENKUliiE_clEii:
        /* <DEDUP_REMOVED lines=355> */
.L_x_464:
        /* <DEDUP_REMOVED lines=13> */
.L_x_4185:


//--------------------- .text._ZN7cutlass13device_kernelIN5flash19enable_sm80_to_sm89INS1_16FlashAttnBwdSm80INS1_25CollectiveMainloopBwdSm80ILi2ELi2EN4cute5tupleIJNS5_1CILi64EEENS7_ILi128EEES8_EEENS_10bfloat16_tEfNS_4arch4Sm80ELb0ELb1ELb1ELb1ELb1ELb0ELb0ELb0ELi2ELi2ELi4ELi2ELb1EEENS1_21CollectiveEpilogueBwdISA_SB_SD_Li256ELb1ELb0ELi2EEENS1_19SingleTileSchedulerILb1ELb0ELb0ELi128EEEEEEEEEvNT_6ParamsE --------------------------
	.section	.text._ZN7cutlass13device_kernelIN5flash19enable_sm80_to_sm89INS1_16FlashAttnBwdSm80INS1_25CollectiveMainloopBwdSm80ILi2ELi2EN4cute5tupleIJNS5_1CILi64EEENS7_ILi128EEES8_EEENS_10bfloat16_tEfNS_4arch4Sm80ELb0ELb1ELb1ELb1ELb1ELb0ELb0ELb0ELi2ELi2ELi4ELi2ELb1EEENS1_21CollectiveEpilogueBwdISA_SB_SD_Li256ELb1ELb0ELi2EEENS1_19SingleTileSchedulerILb1ELb0ELb0ELi128EEEEEEEEEvNT_6ParamsE,"ax",@progbits
	.sectioninfo	@"SHI_REGISTERS=254"
	.align	128
.text._ZN7cutlass13device_kernelIN5flash19enable_sm80_to_sm89INS1_16FlashAttnBwdSm80INS1_25CollectiveMainloopBwdSm80ILi2ELi2EN4cute5tupleIJNS5_1CILi64EEENS7_ILi128EEES8_EEENS_10bfloat16_tEfNS_4arch4Sm80ELb0ELb1ELb1ELb1ELb1ELb0ELb0ELb0ELi2ELi2ELi4ELi2ELb1EEENS1_21CollectiveEpilogueBwdISA_SB_SD_Li256ELb1ELb0ELi2EEENS1_19SingleTileSchedulerILb1ELb0ELb0ELi128EEEEEEEEEvNT_6ParamsE:
        .type           _ZN7cutlass13device_kernelIN5flash19enable_sm80_to_sm89INS1_16FlashAttnBwdSm80INS1_25CollectiveMainloopBwdSm80ILi2ELi2EN4cute5tupleIJNS5_1CILi64EEENS7_ILi128EEES8_EEENS_10bfloat16_tEfNS_4arch4Sm80ELb0ELb1ELb1ELb1ELb1ELb0ELb0ELb0ELi2ELi2ELi4ELi2ELb1EEENS1_21CollectiveEpilogueBwdISA_SB_SD_Li256ELb1ELb0ELi2EEENS1_19SingleTileSchedulerILb1ELb0ELb0ELi128EEEEEEEEEvNT_6ParamsE,@function
        .size           _ZN7cutlass13device_kernelIN5flash19enable_sm80_to_sm89INS1_16FlashAttnBwdSm80INS1_25CollectiveMainloopBwdSm80ILi2ELi2EN4cute5tupleIJNS5_1CILi64EEENS7_ILi128EEES8_EEENS_10bfloat16_tEfNS_4arch4Sm80ELb0ELb1ELb1ELb1ELb1ELb0ELb0ELb0ELi2ELi2ELi4ELi2ELb1EEENS1_21CollectiveEpilogueBwdISA_SB_SD_Li256ELb1ELb0ELi2EEENS1_19SingleTileSchedulerILb1ELb0ELb0ELi128EEEEEEEEEvNT_6ParamsE,(.L_x_4276 - _ZN7cutlass13device_kernelIN5flash19enable_sm80_to_sm89INS1_16FlashAttnBwdSm80INS1_25CollectiveMainloopBwdSm80ILi2ELi2EN4cute5tupleIJNS5_1CILi64EEENS7_ILi128EEES8_EEENS_10bfloat16_tEfNS_4arch4Sm80ELb0ELb1ELb1ELb1ELb1ELb0ELb0ELb0ELi2ELi2ELi4ELi2ELb1EEENS1_21CollectiveEpilogueBwdISA_SB_SD_Li256ELb1ELb0ELi2EEENS1_19SingleTileSchedulerILb1ELb0ELb0ELi128EEEEEEEEEvNT_6ParamsE)
        .other          _ZN7cutlass13device_kernelIN5flash19enable_sm80_to_sm89INS1_16FlashAttnBwdSm80INS1_25CollectiveMainloopBwdSm80ILi2ELi2EN4cute5tupleIJNS5_1CILi64EEENS7_ILi128EEES8_EEENS_10bfloat16_tEfNS_4arch4Sm80ELb0ELb1ELb1ELb1ELb1ELb0ELb0ELb0ELi2ELi2ELi4ELi2ELb1EEENS1_21CollectiveEpilogueBwdISA_SB_SD_Li256ELb1ELb0ELi2EEENS1_19SingleTileSchedulerILb1ELb0ELb0ELi128EEEEEEEEEvNT_6ParamsE,@"STO_CUDA_ENTRY STV_DEFAULT"
_ZN7cutlass13device_kernelIN5flash19enable_sm80_to_sm89INS1_16FlashAttnBwdSm80INS1_25CollectiveMainloopBwdSm80ILi2ELi2EN4cute5tupleIJNS5_1CILi64EEENS7_ILi128EEES8_EEENS_10bfloat16_tEfNS_4arch4Sm80ELb0ELb1ELb1ELb1ELb1ELb0ELb0ELb0ELi2ELi2ELi4ELi2ELb1EEENS1_21CollectiveEpilogueBwdISA_SB_SD_Li256ELb1ELb0ELi2EEENS1_19SingleTileSchedulerILb1ELb0ELb0ELi128EEEEEEEEEvNT_6ParamsE:
        /* <DEDUP_REMOVED lines=20> */
.L_x_466:
        /* <DEDUP_REMOVED lines=8> */
.L_x_468:
[----:B------:R-:W-:Y:S02]  /*01c0*/  MOV R0, c[0x0][0x3a4] ;  /* 0x0000e90000007a02 */ /* 0x000fe40000000f00 */
.L_x_467:
[----:B------:R-:W-:-:S05]  /*01d0*/  IMAD.SHL.U32 R197, R192, 0x80, RZ ;  /* 0x00000080c0c57824 */ /* 0x000fca00078e00ff */
[----:B-----5:R-:W-:-:S04]  /*01e0*/  ISETP.GE.AND P0, PT, R197, R0, PT ;  /* 0x00000000c500720c */ /* 0x020fc80003f06270 */
[----:B------:R-:W-:Y:S01]  /*01f0*/  SEL R196, R196, 0xffffffff, !P0 ;  /* 0xffffffffc4c47807 */ /* 0x000fe20004000000 */
[----:B------:R-:W-:Y:S05]  /*0200*/  BRA `(.L_x_469) ;  /* 0x0000011000007947 */ /* 0x000fea0003800000 */
.L_x_465:
[----:B---34-:R-:W-:-:S04]  /*0210*/  ISETP.NE.U32.AND P0, PT, RZ, c[0x0][0x3c0], PT ;  /* 0x0000f000ff007a0c */ /* 0x018fc80003f05070 */
[----:B------:R-:W-:-:S13]  /*0220*/  ISETP.NE.AND.EX P0, PT, RZ, c[0x0][0x3c4], PT, P0 ;  /* 0x0000f100ff007a0c */ /* 0x000fda0003f05300 */
[----:B------:R-:W-:Y:S05]  /*0230*/  @!P0 BRA `(.L_x_470) ;  /* 0x0000002000008947 */ /* 0x000fea0003800000 */
[----:B------:R1:W5:Y:S01]  /*0240*/  LDG.E R0, [R4.64] ;  /* 0x0000000a04007981 */ /* 0x000362000c1e1900 */
[----:B------:R-:W-:Y:S05]  /*0250*/  BRA `(.L_x_471) ;  /* 0x0000009000007947 */ /* 0x000fea0003800000 */
.L_x_470:
        /* <DEDUP_REMOVED lines=8> */
.L_x_472:
[----:B------:R-:W-:Y:S02]  /*02e0*/  MOV R0, c[0x0][0x3a4] ;  /* 0x0000e90000007a02 */ /* 0x000fe40000000f00 */
.L_x_471:
[----:B------:R-:W-:-:S05]  /*02f0*/  IMAD.SHL.U32 R197, R192, 0x80, RZ ;  /* 0x00000080c0c57824 */ /* 0x000fca00078e00ff */
[----:B-----5:R-:W-:-:S04]  /*0300*/  ISETP.GE.AND P0, PT, R197, R0, PT ;  /* 0x00000000c500720c */ /* 0x020fc80003f06270 */
[----:B------:R-:W-:-:S04]  /*0310*/  SEL R196, R196, 0xffffffff, !P0 ;  /* 0xffffffffc4c47807 */ /* 0x000fc80004000000 */
.L_x_469:
        /* <DEDUP_REMOVED lines=32> */
.L_x_473:
[----:B-----5:R2:W-:Y:S01]  /*0520*/  STL [R1+0xc], R2 ;  /* 0x00000c0201007387 */ /* 0x0205e20000100800 */
[----:B------:R-:W-:-:S04]  /*0530*/  ISETP.NE.U32.AND P0, PT, RZ, c[0x0][0x2e0], PT ;  /* 0x0000b800ff007a0c */ /* 0x000fc80003f05070 */
[----:B------:R-:W-:-:S13]  /*0540*/  ISETP.NE.AND.EX P0, PT, RZ, c[0x0][0x2e4], PT, P0 ;  /* 0x0000b900ff007a0c */ /* 0x000fda0003f05300 */
[----:B------:R-:W-:Y:S05]  /*0550*/  @!P0 BRA `(.L_x_474) ;  /* 0x0000003000008947 */ /* 0x000fea0003800000 */
[----:B------:R-:W-:-:S06]  /*0560*/  IMAD.WIDE R4, R196, R3, c[0x0][0x2e0] ;  /* 0x0000b800c4047625 */ /* 0x000fcc00078e0203 */
[----:B------:R3:W5:Y:S01]  /*0570*/  LDG.E R4, [R4.64] ;  /* 0x0000000a04047981 */ /* 0x000762000c1e1900 */
[----:B------:R-:W-:Y:S05]  /*0580*/  BRA `(.L_x_475) ;  /* 0x0000004000007947 */ /* 0x000fea0003800000 */
.L_x_474:
[----:B------:R-:W-:Y:S05]  /*0590*/  @!P4 BRA `(.L_x_475) ;  /* 0x000000300000c947 */ /* 0x000fea0003800000 */
[----:B------:R-:W3:Y:S04]  /*05a0*/  LDG.E R4, [R6.64] ;  /* 0x0000000a06047981 */ /* 0x000ee8000c1e1900 */
[----:B------:R-:W3:Y:S02]  /*05b0*/  LDG.E R5, [R6.64+0x4] ;  /* 0x0000040a06057981 */ /* 0x000ee4000c1e1900 */
[----:B---3--:R-:W-:-:S05]  /*05c0*/  IADD3 R4, -R4, R5, RZ ;  /* 0x0000000504047210 */ /* 0x008fca0007ffe1ff */
.L_x_475:
        /* <DEDUP_REMOVED lines=14> */
.L_x_476:
        /* <DEDUP_REMOVED lines=201> */
[----:B--2---:R-:W-:Y:S05]  /*1340*/  CALL.REL.NOINC `($_ZN7cutlass13device_kernelIN5flash19enable_sm80_to_sm89INS1_16FlashAttnBwdSm80INS1_25CollectiveMainloopBwdSm80ILi2ELi2EN4cute5tupleIJNS5_1CILi64EEENS7_ILi128EEES8_EEENS_10bfloat16_tEfNS_4arch4Sm80ELb0ELb1ELb1ELb1ELb1ELb0ELb0ELb0ELi2ELi2ELi4ELi2ELb1EEENS1_21CollectiveEpilogueBwdISA_SB_SD_Li256ELb1ELb0ELi2EEENS1_19SingleTileSchedulerILb1ELb0ELb0ELi128EEEEEEEEEvNT_6ParamsE$_ZZN4cute7idx2crdINS_5tupleIJiEEENS1_IJNS1_IJNS1_IJNS_1CILi8EEENS3_ILi2EEEEEES5_S5_NS3_ILi4EEEEEEEEEEEDaRKT_RKT0_ENKUlRKT_RKT0_E_clIiS8_EEDaSI_SL_) ;  /* 0x0000957000007944 */ /* 0x004fea0003c00000 */
        /* <DEDUP_REMOVED lines=18> */
[----:B-1----:R-:W-:Y:S05]  /*1470*/  CALL.REL.NOINC `($_ZN7cutlass13device_kernelIN5flash19enable_sm80_to_sm89INS1_16FlashAttnBwdSm80INS1_25CollectiveMainloopBwdSm80ILi2ELi2EN4cute5tupleIJNS5_1CILi64EEENS7_ILi128EEES8_EEENS_10bfloat16_tEfNS_4arch4Sm80ELb0ELb1ELb1ELb1ELb1ELb0ELb0ELb0ELi2ELi2ELi4ELi2ELb1EEENS1_21CollectiveEpilogueBwdISA_SB_SD_Li256ELb1ELb0ELi2EEENS1_19SingleTileSchedulerILb1ELb0ELb0ELi128EEEEEEEEEvNT_6ParamsE$_ZZN4cute7idx2crdINS_5tupleIJiEEENS1_IJNS1_IJNS1_IJNS_1CILi8EEENS3_ILi2EEEEEES5_S5_NS3_ILi4EEEEEEEEEEEDaRKT_RKT0_ENKUlRKT_RKT0_E_clIiS8_EEDaSI_SL_) ;  /* 0x0000944000007944 */ /* 0x002fea0003c00000 */
        /* <DEDUP_REMOVED lines=40> */
[----:B-1----:R-:W-:Y:S05]  /*1700*/  CALL.REL.NOINC `($_ZN7cutlass13device_kernelIN5flash19enable_sm80_to_sm89INS1_16FlashAttnBwdSm80INS1_25CollectiveMainloopBwdSm80ILi2ELi2EN4cute5tupleIJNS5_1CILi64EEENS7_ILi128EEES8_EEENS_10bfloat16_tEfNS_4arch4Sm80ELb0ELb1ELb1ELb1ELb1ELb0ELb0ELb0ELi2ELi2ELi4ELi2ELb1EEENS1_21CollectiveEpilogueBwdISA_SB_SD_Li256ELb1ELb0ELi2EEENS1_19SingleTileSchedulerILb1ELb0ELb0ELi128EEEEEEEEEvNT_6ParamsE$_ZZN4cute7idx2crdINS_5tupleIJiEEENS1_IJNS1_IJNS1_IJNS_1CILi8EEENS3_ILi2EEEEEES5_NS3_ILi4EEES5_EEEEEEEEDaRKT_RKT0_ENKUlRKT_RKT0_E_clIiS8_EEDaSI_SL_) ;  /* 0x000084d000007944 */ /* 0x002fea0003c00000 */
[----:B------:R-:W-:Y:S01]  /*1710*/  IMAD.MOV.U32 R51, RZ, RZ, R46 ;  /* 0x000000ffff337224 */ /* 0x000fe200078e002e */
[----:B------:R-:W-:Y:S01]  /*1720*/  MOV R49, R44 ;  /* 0x0000002c00317202 */ /* 0x000fe20000000f00 */
[----:B------:R-:W-:Y:S01]  /*1730*/  IMAD.MOV.U32 R50, RZ, RZ, R45 ;  /* 0x000000ffff327224 */ /* 0x000fe200078e002d */
[----:B------:R-:W-:Y:S02]  /*1740*/  MOV R47, R34 ;  /* 0x00000022002f7202 */ /* 0x000fe40000000f00 */
[----:B------:R-:W-:-:S02]  /*1750*/  MOV R26, 0x1770 ;  /* 0x00001770001a7802 */ /* 0x000fc40000000f00 */
[----:B-1----:R-:W-:Y:S05]  /*1760*/  CALL.REL.NOINC `($_ZN7cutlass13device_kernelIN5flash19enable_sm80_to_sm89INS1_16FlashAttnBwdSm80INS1_25CollectiveMainloopBwdSm80ILi2ELi2EN4cute5tupleIJNS5_1CILi64EEENS7_ILi128EEES8_EEENS_10bfloat16_tEfNS_4arch4Sm80ELb0ELb1ELb1ELb1ELb1ELb0ELb0ELb0ELi2ELi2ELi4ELi2ELb1EEENS1_21CollectiveEpilogueBwdISA_SB_SD_Li256ELb1ELb0ELi2EEENS1_19SingleTileSchedulerILb1ELb0ELb0ELi128EEEEEEEEEvNT_6ParamsE$_ZZN4cute7idx2crdINS_5tupleIJiEEENS1_IJNS1_IJNS1_IJNS_1CILi8EEENS3_ILi2EEEEEES5_NS3_ILi4EEES5_EEEEEEEEDaRKT_RKT0_ENKUlRKT_RKT0_E_clIiS8_EEDaSI_SL_) ;  /* 0x0000847000007944 */ /* 0x002fea0003c00000 */
[----:B------:R-:W-:Y:S02]  /*1770*/  MOV R53, R34 ;  /* 0x0000002200357202 */ /* 0x000fe40000000f00 */
[----:B------:R-:W-:-:S02]  /*1780*/  MOV R26, 0x17a0 ;  /* 0x000017a0001a7802 */ /* 0x000fc40000000f00 */
[----:B-1----:R-:W-:Y:S05]  /*1790*/  CALL.REL.NOINC `($_ZN7cutlass13device_kernelIN5flash19enable_sm80_to_sm89INS1_16FlashAttnBwdSm80INS1_25CollectiveMainloopBwdSm80ILi2ELi2EN4cute5tupleIJNS5_1CILi64EEENS7_ILi128EEES8_EEENS_10bfloat16_tEfNS_4arch4Sm80ELb0ELb1ELb1ELb1ELb1ELb0ELb0ELb0ELi2ELi2ELi4ELi2ELb1EEENS1_21CollectiveEpilogueBwdISA_SB_SD_Li256ELb1ELb0ELi2EEENS1_19SingleTileSchedulerILb1ELb0ELb0ELi128EEEEEEEEEvNT_6ParamsE$_ZZN4cute7idx2crdINS_5tupleIJiEEENS1_IJNS1_IJNS1_IJNS_1CILi8EEENS3_ILi2EEEEEES5_S5_NS3_ILi4EEEEEEEEEEEDaRKT_RKT0_ENKUlRKT_RKT0_E_clIiS8_EEDaSI_SL_) ;  /* 0x0000912000007944 */ /* 0x002fea0003c00000 */
        /* <DEDUP_REMOVED lines=24> */
[----:B-1----:R-:W-:Y:S05]  /*1920*/  CALL.REL.NOINC `($_ZN7cutlass13device_kernelIN5flash19enable_sm80_to_sm89INS1_16FlashAttnBwdSm80INS1_25CollectiveMainloopBwdSm80ILi2ELi2EN4cute5tupleIJNS5_1CILi64EEENS7_ILi128EEES8_EEENS_10bfloat16_tEfNS_4arch4Sm80ELb0ELb1ELb1ELb1ELb1ELb0ELb0ELb0ELi2ELi2ELi4ELi2ELb1EEENS1_21CollectiveEpilogueBwdISA_SB_SD_Li256ELb1ELb0ELi2EEENS1_19SingleTileSchedulerILb1ELb0ELb0ELi128EEEEEEEEEvNT_6ParamsE$_ZZN4cute7idx2crdINS_5tupleIJiEEENS1_IJNS1_IJNS1_IJNS_1CILi8EEENS3_ILi2EEEEEES5_S5_NS3_ILi4EEEEEEEEEEEDaRKT_RKT0_ENKUlRKT_RKT0_E_clIiS8_EEDaSI_SL_) ;  /* 0x00008f9000007944 */ /* 0x002fea0003c00000 */
        /* <DEDUP_REMOVED lines=149> */
[----:B-12-45:R-:W-:Y:S05]  /*2280*/  CALL.REL.NOINC `($_ZN7cutlass13device_kernelIN5flash19enable_sm80_to_sm89INS1_16FlashAttnBwdSm80INS1_25CollectiveMainloopBwdSm80ILi2ELi2EN4cute5tupleIJNS5_1CILi64EEENS7_ILi128EEES8_EEENS_10bfloat16_tEfNS_4arch4Sm80ELb0ELb1ELb1ELb1ELb1ELb0ELb0ELb0ELi2ELi2ELi4ELi2ELb1EEENS1_21CollectiveEpilogueBwdISA_SB_SD_Li256ELb1ELb0ELi2EEENS1_19SingleTileSchedulerILb1ELb0ELb0ELi128EEEEEEEEEvNT_6ParamsE$_ZZN5flash25CollectiveMainloopBwdSm80ILi2ELi2EN4cute5tupleIJNS1_1CILi64EEENS3_ILi128EEES4_EEEN7cutlass10bfloat16_tEfNS7_4arch4Sm80ELb0ELb1ELb1ELb1ELb1ELb0ELb0ELb0ELi2ELi2ELi4ELi2ELb1EE3mmaINS_16FlashAttnBwdSm80ISB_NS_21CollectiveEpilogueBwdIS6_S8_SA_Li256ELb1ELb0ELi2EEENS_19SingleTileSchedulerILb1ELb0ELb0ELi128EEEE13SharedStorageENS1_6TensorINS1_11ArrayEngineIfLm32EEENS1_6LayoutINS2_IJNS2_IJNS3_ILi2EEESO_EEESO_NS3_ILi4EEEEEENS2_IJNS2_IJNS3_ILi1EEESO_EEESQ_NS3_ILi8EEEEEEEEEEEEbRKNSB_6ParamsERT0_S12_iNS2_IJiiiEEERT_ENKUliiE_clEii) ;  /* 0x0000aef000007944 */ /* 0x036fea0003c00000 */
[----:B------:R-:W-:Y:S05]  /*2290*/  BSYNC B0 ;  /* 0x0000000000007941 */ /* 0x000fea0003800000 */
.L_x_478:
[----:B------:R-:W0:Y:S01]  /*22a0*/  LDGDEPBAR ;  /* 0x00000000000079af */ /* 0x000e220000000000 */
[----:B------:R-:W-:Y:S01]  /*22b0*/  BSSY B0, `(.L_x_479) ;  /* 0x0000005000007945 */ /* 0x000fe20003800000 */
[----:B------:R-:W-:Y:S01]  /*22c0*/  MOV R17, R194 ;  /* 0x000000c200117202 */ /* 0x000fe20000000f00 */
[----:B------:R-:W-:Y:S01]  /*22d0*/  UMOV UR6, URZ ;  /* 0x0000003f00067c82 */ /* 0x000fe20008000000 */
[----:B------:R-:W-:Y:S02]  /*22e0*/  MOV R12, 0x2300 ;  /* 0x00002300000c7802 */ /* 0x000fe40000000f00 */
[----:B-1----:R-:W-:Y:S05]  /*22f0*/  CALL.REL.NOINC `($_ZN7cutlass13device_kernelIN5flash19enable_sm80_to_sm89INS1_16FlashAttnBwdSm80INS1_25CollectiveMainloopBwdSm80ILi2ELi2EN4cute5tupleIJNS5_1CILi64EEENS7_ILi128EEES8_EEENS_10bfloat16_tEfNS_4arch4Sm80ELb0ELb1ELb1ELb1ELb1ELb0ELb0ELb0ELi2ELi2ELi4ELi2ELb1EEENS1_21CollectiveEpilogueBwdISA_SB_SD_Li256ELb1ELb0ELi2EEENS1_19SingleTileSchedulerILb1ELb0ELb0ELi128EEEEEEEEEvNT_6ParamsE$_ZZN5flash25CollectiveMainloopBwdSm80ILi2ELi2EN4cute5tupleIJNS1_1CILi64EEENS3_ILi128EEES4_EEEN7cutlass10bfloat16_tEfNS7_4arch4Sm80ELb0ELb1ELb1ELb1ELb1ELb0ELb0ELb0ELi2ELi2ELi4ELi2ELb1EE3mmaINS_16FlashAttnBwdSm80ISB_NS_21CollectiveEpilogueBwdIS6_S8_SA_Li256ELb1ELb0ELi2EEENS_19SingleTileSchedulerILb1ELb0ELb0ELi128EEEE13SharedStorageENS1_6TensorINS1_11ArrayEngineIfLm32EEENS1_6LayoutINS2_IJNS2_IJNS3_ILi2EEESO_EEESO_NS3_ILi4EEEEEENS2_IJNS2_IJNS3_ILi1EEESO_EEESQ_NS3_ILi8EEEEEEEEEEEEbRKNSB_6ParamsERT0_S12_iNS2_IJiiiEEERT_ENKUliiE0_clEii) ;  /* 0x0000985000007944 */ /* 0x002fea0003c00000 */
[----:B------:R-:W-:Y:S05]  /*2300*/  BSYNC B0 ;  /* 0x0000000000007941 */ /* 0x000fea0003800000 */
.L_x_479:
        /* <DEDUP_REMOVED lines=45> */
.L_x_480:
        /* <DEDUP_REMOVED lines=123> */
.L_x_499:
        /* <DEDUP_REMOVED lines=150> */
.L_x_483:
[----:B------:R-:W-:Y:S11]  /*36f0*/  ISETP.NE.AND P0, PT, R249, c[0x0][0x2a8], PT ;  /* 0x0000aa00f9007a0c */ /* 0x000ff60003f05270 */
[----:B------:R-:W-:Y:S02]  /*3700*/  @!UPT UIADD3 URZ, URZ, URZ, URZ ;  /* 0x0000003f3f3ff290 */ /* 0x000fe4000fffe03f */
[----:B------:R-:W-:Y:S05]  /*3710*/  @P0 IMAD.HI.U32 R4, R6, c[0x0][0x2ac], RZ ;  /* 0x0000ab0006040a27 */ /* 0x000fea00078e00ff */
[----:B------:R-:W-:Y:S02]  /*3720*/  @P0 SHF.R.U32.HI R6, RZ, c[0x0][0x2b0], R4 ;  /* 0x0000ac00ff060a19 */ /* 0x000fe40000011604 */
.L_x_484:
[----:B------:R-:W-:Y:S05]  /*3730*/  BSYNC B0 ;  /* 0x0000000000007941 */ /* 0x000fea0003800000 */
.L_x_482:
        /* <DEDUP_REMOVED lines=8> */
.L_x_481:
        /* <DEDUP_REMOVED lines=16> */
.L_x_487:
[----:B------:R-:W-:Y:S11]  /*38c0*/  ISETP.NE.AND P0, PT, R249, c[0x0][0x2a8], PT ;  /* 0x0000aa00f9007a0c */ /* 0x000ff60003f05270 */
[----:B------:R-:W-:Y:S02]  /*38d0*/  @!UPT UIADD3 URZ, URZ, URZ, URZ ;  /* 0x0000003f3f3ff290 */ /* 0x000fe4000fffe03f */
[----:B------:R-:W-:Y:S05]  /*38e0*/  @P0 IMAD.HI.U32 R4, R6, c[0x0][0x2ac], RZ ;  /* 0x0000ab0006040a27 */ /* 0x000fea00078e00ff */
[----:B------:R-:W-:Y:S02]  /*38f0*/  @P0 SHF.R.U32.HI R6, RZ, c[0x0][0x2b0], R4 ;  /* 0x0000ac00ff060a19 */ /* 0x000fe40000011604 */
.L_x_488:
[----:B------:R-:W-:Y:S05]  /*3900*/  BSYNC B0 ;  /* 0x0000000000007941 */ /* 0x000fea0003800000 */
.L_x_486:
[----:B------:R-:W-:Y:S04]  /*3910*/  IMAD R5, R6, c[0x0][0x2a8], -R197 ;  /* 0x0000aa0006057a24 */ /* 0x000fe800078e0ac5 */
[----:B------:R-:W-:Y:S05]  /*3920*/  IMAD.IADD R4, R5, 0x1, -R208 ;  /* 0x0000000105047824 */ /* 0x000fea00078e0ad0 */
[----:B------:R-:W-:Y:S02]  /*3930*/  IADD3 R5, R4, c[0x0][0x2a8], RZ ;  /* 0x0000aa0004057a10 */ /* 0x000fe40007ffe0ff */
[----:B------:R-:W-:Y:S02]  /*3940*/  IMNMX R125, R125, R4, !PT ;  /* 0x000000047d7d7217 */ /* 0x000fe40007800200 */
[----:B------:R-:W-:Y:S02]  /*3950*/  IMNMX R124, R124, R5, PT ;  /* 0x000000057c7c7217 */ /* 0x000fe40003800200 */
.L_x_485:
        /* <DEDUP_REMOVED lines=16> */
.L_x_491:
[----:B------:R-:W-:Y:S11]  /*3a60*/  ISETP.NE.AND P0, PT, R249, c[0x0][0x2a8], PT ;  /* 0x0000aa00f9007a0c */ /* 0x000ff60003f05270 */
[----:B------:R-:W-:Y:S02]  /*3a70*/  @!UPT UIADD3 URZ, URZ, URZ, URZ ;  /* 0x0000003f3f3ff290 */ /* 0x000fe4000fffe03f */
[----:B------:R-:W-:Y:S05]  /*3a80*/  @P0 IMAD.HI.U32 R4, R6, c[0x0][0x2ac], RZ ;  /* 0x0000ab0006040a27 */ /* 0x000fea00078e00ff */
[----:B------:R-:W-:Y:S02]  /*3a90*/  @P0 SHF.R.U32.HI R6, RZ, c[0x0][0x2b0], R4 ;  /* 0x0000ac00ff060a19 */ /* 0x000fe40000011604 */
.L_x_492:
[----:B------:R-:W-:Y:S05]  /*3aa0*/  BSYNC B0 ;  /* 0x0000000000007941 */ /* 0x000fea0003800000 */
.L_x_490:
[----:B------:R-:W-:Y:S04]  /*3ab0*/  IMAD R5, R6, c[0x0][0x2a8], -R197 ;  /* 0x0000aa0006057a24 */ /* 0x000fe800078e0ac5 */
[----:B------:R-:W-:Y:S05]  /*3ac0*/  IMAD.IADD R4, R5, 0x1, -R208 ;  /* 0x0000000105047824 */ /* 0x000fea00078e0ad0 */
[----:B------:R-:W-:Y:S02]  /*3ad0*/  IADD3 R5, R4, c[0x0][0x2a8], RZ ;  /* 0x0000aa0004057a10 */ /* 0x000fe40007ffe0ff */
[----:B------:R-:W-:Y:S02]  /*3ae0*/  IMNMX R123, R123, R4, !PT ;  /* 0x000000047b7b7217 */ /* 0x000fe40007800200 */
[----:B------:R-:W-:Y:S02]  /*3af0*/  IMNMX R122, R122, R5, PT ;  /* 0x000000057a7a7217 */ /* 0x000fe40003800200 */
.L_x_489:
        /* <DEDUP_REMOVED lines=16> */
.L_x_495:
[----:B------:R-:W-:Y:S11]  /*3c00*/  ISETP.NE.AND P0, PT, R249, c[0x0][0x2a8], PT ;  /* 0x0000aa00f9007a0c */ /* 0x000ff60003f05270 */
[----:B------:R-:W-:Y:S02]  /*3c10*/  @!UPT UIADD3 URZ, URZ, URZ, URZ ;  /* 0x0000003f3f3ff290 */ /* 0x000fe4000fffe03f */
[----:B------:R-:W-:Y:S05]  /*3c20*/  @P0 IMAD.HI.U32 R5, R4, c[0x0][0x2ac], RZ ;  /* 0x0000ab0004050a27 */ /* 0x000fea00078e00ff */
[----:B------:R-:W-:Y:S02]  /*3c30*/  @P0 SHF.R.U32.HI R4, RZ, c[0x0][0x2b0], R5 ;  /* 0x0000ac00ff040a19 */ /* 0x000fe40000011605 */
.L_x_496:
[----:B------:R-:W-:Y:S05]  /*3c40*/  BSYNC B0 ;  /* 0x0000000000007941 */ /* 0x000fea0003800000 */
.L_x_494:
[----:B------:R-:W-:Y:S04]  /*3c50*/  IMAD R5, R4, c[0x0][0x2a8], -R197 ;  /* 0x0000aa0004057a24 */ /* 0x000fe800078e0ac5 */
[----:B------:R-:W-:Y:S05]  /*3c60*/  IMAD.IADD R4, R5, 0x1, -R208 ;  /* 0x0000000105047824 */ /* 0x000fea00078e0ad0 */
[----:B------:R-:W-:Y:S02]  /*3c70*/  IADD3 R5, R4, c[0x0][0x2a8], RZ ;  /* 0x0000aa0004057a10 */ /* 0x000fe40007ffe0ff */
[----:B------:R-:W-:Y:S02]  /*3c80*/  IMNMX R121, R121, R4, !PT ;  /* 0x0000000479797217 */ /* 0x000fe40007800200 */
[----:B------:R-:W-:Y:S02]  /*3c90*/  IMNMX R120, R120, R5, PT ;  /* 0x0000000578787217 */ /* 0x000fe40003800200 */
.L_x_493:
        /* <DEDUP_REMOVED lines=17> */
[----:B-1234-:R-:W-:Y:S05]  /*3db0*/  CALL.REL.NOINC `($_ZN7cutlass13device_kernelIN5flash19enable_sm80_to_sm89INS1_16FlashAttnBwdSm80INS1_25CollectiveMainloopBwdSm80ILi2ELi2EN4cute5tupleIJNS5_1CILi64EEENS7_ILi128EEES8_EEENS_10bfloat16_tEfNS_4arch4Sm80ELb0ELb1ELb1ELb1ELb1ELb0ELb0ELb0ELi2ELi2ELi4ELi2ELb1EEENS1_21CollectiveEpilogueBwdISA_SB_SD_Li256ELb1ELb0ELi2EEENS1_19SingleTileSchedulerILb1ELb0ELb0ELi128EEEEEEEEEvNT_6ParamsE$_ZZN5flash25CollectiveMainloopBwdSm80ILi2ELi2EN4cute5tupleIJNS1_1CILi64EEENS3_ILi128EEES4_EEEN7cutlass10bfloat16_tEfNS7_4arch4Sm80ELb0ELb1ELb1ELb1ELb1ELb0ELb0ELb0ELi2ELi2ELi4ELi2ELb1EE3mmaINS_16FlashAttnBwdSm80ISB_NS_21CollectiveEpilogueBwdIS6_S8_SA_Li256ELb1ELb0ELi2EEENS_19SingleTileSchedulerILb1ELb0ELb0ELi128EEEE13SharedStorageENS1_6TensorINS1_11ArrayEngineIfLm32EEENS1_6LayoutINS2_IJNS2_IJNS3_ILi2EEESO_EEESO_NS3_ILi4EEEEEENS2_IJNS2_IJNS3_ILi1EEESO_EEESQ_NS3_ILi8EEEEEEEEEEEEbRKNSB_6ParamsERT0_S12_iNS2_IJiiiEEERT_ENKUliiE_clEii) ;  /* 0x000093c000007944 */ /* 0x01efea0003c00000 */
[----:B------:R-:W-:Y:S05]  /*3dc0*/  BSYNC B0 ;  /* 0x0000000000007941 */ /* 0x000fea0003800000 */
.L_x_497:
        /* <DEDUP_REMOVED lines=466> */
[----:B------:R-:W-:Y:S05]  /*5af0*/  CALL.REL.NOINC `($_ZN7cutlass13device_kernelIN5flash19enable_sm80_to_sm89INS1_16FlashAttnBwdSm80INS1_25CollectiveMainloopBwdSm80ILi2ELi2EN4cute5tupleIJNS5_1CILi64EEENS7_ILi128EEES8_EEENS_10bfloat16_tEfNS_4arch4Sm80ELb0ELb1ELb1ELb1ELb1ELb0ELb0ELb0ELi2ELi2ELi4ELi2ELb1EEENS1_21CollectiveEpilogueBwdISA_SB_SD_Li256ELb1ELb0ELi2EEENS1_19SingleTileSchedulerILb1ELb0ELb0ELi128EEEEEEEEEvNT_6ParamsE$_ZZN5flash25CollectiveMainloopBwdSm80ILi2ELi2EN4cute5tupleIJNS1_1CILi64EEENS3_ILi128EEES4_EEEN7cutlass10bfloat16_tEfNS7_4arch4Sm80ELb0ELb1ELb1ELb1ELb1ELb0ELb0ELb0ELi2ELi2ELi4ELi2ELb1EE3mmaINS_16FlashAttnBwdSm80ISB_NS_21CollectiveEpilogueBwdIS6_S8_SA_Li256ELb1ELb0ELi2EEENS_19SingleTileSchedulerILb1ELb0ELb0ELi128EEEE13SharedStorageENS1_6TensorINS1_11ArrayEngineIfLm32EEENS1_6LayoutINS2_IJNS2_IJNS3_ILi2EEESO_EEESO_NS3_ILi4EEEEEENS2_IJNS2_IJNS3_ILi1EEESO_EEESQ_NS3_ILi8EEEEEEEEEEEEbRKNSB_6ParamsERT0_S12_iNS2_IJiiiEEERT_ENKUliiE0_clEii) ;  /* 0x0000605000007944 */ /* 0x000fea0003c00000 */
[----:B------:R-:W-:Y:S05]  /*5b00*/  BSYNC B0 ;  /* 0x0000000000007941 */ /* 0x000fea0003800000 */
.L_x_498:
        /* <DEDUP_REMOVED lines=168> */
.L_x_477:
        /* <DEDUP_REMOVED lines=118> */
.L_x_501:
        /* <DEDUP_REMOVED lines=53> */
.L_x_503:
[----:B------:R-:W-:Y:S05]  /*7040*/  BSYNC B0 ;  /* 0x0000000000007941 */ /* 0x000fea0003800000 */
.L_x_502:
        /* <DEDUP_REMOVED lines=16> */
.L_x_505:
[----:B------:R-:W-:Y:S05]  /*7150*/  BSYNC B0 ;  /* 0x0000000000007941 */ /* 0x000fea0003800000 */
.L_x_504:
        /* <DEDUP_REMOVED lines=16> */
.L_x_507:
[----:B------:R-:W-:Y:S05]  /*7260*/  BSYNC B0 ;  /* 0x0000000000007941 */ /* 0x000fea0003800000 */
.L_x_506:
        /* <DEDUP_REMOVED lines=16> */
.L_x_509:
[----:B------:R-:W-:Y:S05]  /*7370*/  BSYNC B0 ;  /* 0x0000000000007941 */ /* 0x000fea0003800000 */
.L_x_508:
        /* <DEDUP_REMOVED lines=19> */
.L_x_511:
[----:B------:R-:W-:Y:S05]  /*74b0*/  BSYNC B0 ;  /* 0x0000000000007941 */ /* 0x000fea0003800000 */
.L_x_510:
        /* <DEDUP_REMOVED lines=14> */
.L_x_513:
[----:B------:R-:W-:Y:S05]  /*75a0*/  BSYNC B0 ;  /* 0x0000000000007941 */ /* 0x000fea0003800000 */
.L_x_512:
        /* <DEDUP_REMOVED lines=14> */
.L_x_515:
[----:B------:R-:W-:Y:S05]  /*7690*/  BSYNC B0 ;  /* 0x0000000000007941 */ /* 0x000fea0003800000 */
.L_x_514:
        /* <DEDUP_REMOVED lines=14> */
.L_x_500:
        /* <DEDUP_REMOVED lines=18> */
.L_x_516:
        /* <DEDUP_REMOVED lines=37> */
.L_x_518:
[----:B------:R-:W-:Y:S05]  /*7af0*/  BSYNC B0 ;  /* 0x0000000000007941 */ /* 0x000fea0003800000 */
.L_x_517:
        /* <DEDUP_REMOVED lines=16> */
.L_x_520:
[----:B------:R-:W-:Y:S05]  /*7c00*/  BSYNC B0 ;  /* 0x0000000000007941 */ /* 0x000fea0003800000 */
.L_x_519:
        /* <DEDUP_REMOVED lines=16> */
.L_x_522:
[----:B------:R-:W-:Y:S05]  /*7d10*/  BSYNC B0 ;  /* 0x0000000000007941 */ /* 0x000fea0003800000 */
.L_x_521:
        /* <DEDUP_REMOVED lines=16> */
.L_x_524:
[----:B------:R-:W-:Y:S05]  /*7e20*/  BSYNC B0 ;  /* 0x0000000000007941 */ /* 0x000fea0003800000 */
.L_x_523:
        /* <DEDUP_REMOVED lines=19> */
.L_x_526:
[----:B------:R-:W-:Y:S05]  /*7f60*/  BSYNC B0 ;  /* 0x0000000000007941 */ /* 0x000fea0003800000 */
.L_x_525:
        /* <DEDUP_REMOVED lines=14> */
.L_x_528:
[----:B------:R-:W-:Y:S05]  /*8050*/  BSYNC B0 ;  /* 0x0000000000007941 */ /* 0x000fea0003800000 */
.L_x_527:
        /* <DEDUP_REMOVED lines=14> */
.L_x_530:
[----:B------:R-:W-:Y:S05]  /*8140*/  BSYNC B0 ;  /* 0x0000000000007941 */ /* 0x000fea0003800000 */
.L_x_529:
        /* <DEDUP_REMOVED lines=13> */
        .type           $_ZN7cutlass13device_kernelIN5flash19enable_sm80_to_sm89INS1_16FlashAttnBwdSm80INS1_25CollectiveMainloopBwdSm80ILi2ELi2EN4cute5tupleIJNS5_1CILi64EEENS7_ILi128EEES8_EEENS_10bfloat16_tEfNS_4arch4Sm80ELb0ELb1ELb1ELb1ELb1ELb0ELb0ELb0ELi2ELi2ELi4ELi2ELb1EEENS1_21CollectiveEpilogueBwdISA_SB_SD_Li256ELb1ELb0ELi2EEENS1_19SingleTileSchedulerILb1ELb0ELb0ELi128EEEEEEEEEvNT_6ParamsE$_ZN4cute12iter_adaptorIPKN7cutlass10bfloat16_tENS_8gmem_ptrIS4_EEEC2ES4_,@function
        .size           $_ZN7cutlass13device_kernelIN5flash19enable_sm80_to_sm89INS1_16FlashAttnBwdSm80INS1_25CollectiveMainloopBwdSm80ILi2ELi2EN4cute5tupleIJNS5_1CILi64EEENS7_ILi128EEES8_EEENS_10bfloat16_tEfNS_4arch4Sm80ELb0ELb1ELb1ELb1ELb1ELb0ELb0ELb0ELi2ELi2ELi4ELi2ELb1EEENS1_21CollectiveEpilogueBwdISA_SB_SD_Li256ELb1ELb0ELi2EEENS1_19SingleTileSchedulerILb1ELb0ELb0ELi128EEEEEEEEEvNT_6ParamsE$_ZN4cute12iter_adaptorIPKN7cutlass10bfloat16_tENS_8gmem_ptrIS4_EEEC2ES4_,($_ZN7cutlass13device_kernelIN5flash19enable_sm80_to_sm89INS1_16FlashAttnBwdSm80INS1_25CollectiveMainloopBwdSm80ILi2ELi2EN4cute5tupleIJNS5_1CILi64EEENS7_ILi128EEES8_EEENS_10bfloat16_tEfNS_4arch4Sm80ELb0ELb1ELb1ELb1ELb1ELb0ELb0ELb0ELi2ELi2ELi4ELi2ELb1EEENS1_21CollectiveEpilogueBwdISA_SB_SD_Li256ELb1ELb0ELi2EEENS1_19SingleTileSchedulerILb1ELb0ELb0ELi128EEEEEEEEEvNT_6ParamsE$_ZN4cute12iter_adaptorIPKN7cutlass9uint128_tENS_8gmem_ptrIS4_EEEC2ES4_ - $_ZN7cutlass13device_kernelIN5flash19enable_sm80_to_sm89INS1_16FlashAttnBwdSm80INS1_25CollectiveMainloopBwdSm80ILi2ELi2EN4cute5tupleIJNS5_1CILi64EEENS7_ILi128EEES8_EEENS_10bfloat16_tEfNS_4arch4Sm80ELb0ELb1ELb1ELb1ELb1ELb0ELb0ELb0ELi2ELi2ELi4ELi2ELb1EEENS1_21CollectiveEpilogueBwdISA_SB_SD_Li256ELb1ELb0ELi2EEENS1_19SingleTileSchedulerILb1ELb0ELb0ELi128EEEEEEEEEvNT_6ParamsE$_ZN4cute12iter_adaptorIPKN7cutlass10bfloat16_tENS_8gmem_ptrIS4_EEEC2ES4_)
$_ZN7cutlass13device_kernelIN5flash19enable_sm80_to_sm89INS1_16FlashAttnBwdSm80INS1_25CollectiveMainloopBwdSm80ILi2ELi2EN4cute5tupleIJNS5_1CILi64EEENS7_ILi128EEES8_EEENS_10bfloat16_tEfNS_4arch4Sm80ELb0ELb1ELb1ELb1ELb1ELb0ELb0ELb0ELi2ELi2ELi4ELi2ELb1EEENS1_21CollectiveEpilogueBwdISA_SB_SD_Li256ELb1ELb0ELi2EEENS1_19SingleTileSchedulerILb1ELb0ELb0ELi128EEEEEEEEEvNT_6ParamsE$_ZN4cute12iter_adaptorIPKN7cutlass10bfloat16_tENS_8gmem_ptrIS4_EEEC2ES4_:
[----:B------:R-:W-:Y:S01]  /*8220*/  IADD3 R11, R4, -c[0x0][0x20], RZ ;  /* 0x80000800040b7a10 */ /* 0x000fe20007ffe0ff */
[----:B------:R-:W-:Y:S01]  /*8230*/  IMAD.MOV.U32 R28, RZ, RZ, R10 ;  /* 0x000000ffff1c7224 */ /* 0x000fe200078e000a */
[----:B------:R-:W-:Y:S01]  /*8240*/  MOV R30, R18 ;  /* 0x00000012001e7202 */ /* 0x000fe20000000f00 */
[----:B------:R-:W-:Y:S01]  /*8250*/  IMAD.MOV.U32 R29, RZ, RZ, R15 ;  /* 0x000000ffff1d7224 */ /* 0x000fe200078e000f */
[----:B------:R-:W-:-:S04]  /*8260*/  MOV R31, 0x0 ;  /* 0x00000000001f7802 */ /* 0x000fc80000000f00 */
[----:B------:R1:W-:Y:S01]  /*8270*/  STL.64 [R11], R28 ;  /* 0x0000001c0b007387 */ /* 0x0003e20000100a00 */
[----:B------:R-:W-:Y:S05]  /*8280*/  RET.REL.NODEC R30 `(_ZN7cutlass13device_kernelIN5flash19enable_sm80_to_sm89INS1_16FlashAttnBwdSm80INS1_25CollectiveMainloopBwdSm80ILi2ELi2EN4cute5tupleIJNS5_1CILi64EEENS7_ILi128EEES8_EEENS_10bfloat16_tEfNS_4arch4Sm80ELb0ELb1ELb1ELb1ELb1ELb0ELb0ELb0ELi2ELi2ELi4ELi2ELb1EEENS1_21CollectiveEpilogueBwdISA_SB_SD_Li256ELb1ELb0ELi2EEENS1_19SingleTileSchedulerILb1ELb0ELb0ELi128EEEEEEEEEvNT_6ParamsE) ;  /* 0xffff7d701e007950 */ /* 0x000fea0003c3ffff */
        .type           $_ZN7cutlass13device_kernelIN5flash19enable_sm80_to_sm89INS1_16FlashAttnBwdSm80INS1_25CollectiveMainloopBwdSm80ILi2ELi2EN4cute5tupleIJNS5_1CILi64EEENS7_ILi128EEES8_EEENS_10bfloat16_tEfNS_4arch4Sm80ELb0ELb1ELb1ELb1ELb1ELb0ELb0ELb0ELi2ELi2ELi4ELi2ELb1EEENS1_21CollectiveEpilogueBwdISA_SB_SD_Li256ELb1ELb0ELi2EEENS1_19SingleTileSchedulerILb1ELb0ELb0ELi128EEEEEEEEEvNT_6ParamsE$_ZN4cute12iter_adaptorIPKN7cutlass9uint128_tENS_8gmem_ptrIS4_EEEC2ES4_,@function
        .size           $_ZN7cutlass13device_kernelIN5flash19enable_sm80_to_sm89INS1_16FlashAttnBwdSm80INS1_25CollectiveMainloopBwdSm80ILi2ELi2EN4cute5tupleIJNS5_1CILi64EEENS7_ILi128EEES8_EEENS_10bfloat16_tEfNS_4arch4Sm80ELb0ELb1ELb1ELb1ELb1ELb0ELb0ELb0ELi2ELi2ELi4ELi2ELb1EEENS1_21CollectiveEpilogueBwdISA_SB_SD_Li256ELb1ELb0ELi2EEENS1_19SingleTileSchedulerILb1ELb0ELb0ELi128EEEEEEEEEvNT_6ParamsE$_ZN4cute12iter_adaptorIPKN7cutlass9uint128_tENS_8gmem_ptrIS4_EEEC2ES4_,($_ZN7cutlass13device_kernelIN5flash19enable_sm80_to_sm89INS1_16FlashAttnBwdSm80INS1_25CollectiveMainloopBwdSm80ILi2ELi2EN4cute5tupleIJNS5_1CILi64EEENS7_ILi128EEES8_EEENS_10bfloat16_tEfNS_4arch4Sm80ELb0ELb1ELb1ELb1ELb1ELb0ELb0ELb0ELi2ELi2ELi4ELi2ELb1EEENS1_21CollectiveEpilogueBwdISA_SB_SD_Li256ELb1ELb0ELi2EEENS1_19SingleTileSchedulerILb1ELb0ELb0ELi128EEEEEEEEEvNT_6ParamsE$_ZN4cute12iter_adaptorIPKfNS_8gmem_ptrIS2_EEEC2ES2_ - $_ZN7cutlass13device_kernelIN5flash19enable_sm80_to_sm89INS1_16FlashAttnBwdSm80INS1_25CollectiveMainloopBwdSm80ILi2ELi2EN4cute5tupleIJNS5_1CILi64EEENS7_ILi128EEES8_EEENS_10bfloat16_tEfNS_4arch4Sm80ELb0ELb1ELb1ELb1ELb1ELb0ELb0ELb0ELi2ELi2ELi4ELi2ELb1EEENS1_21CollectiveEpilogueBwdISA_SB_SD_Li256ELb1ELb0ELi2EEENS1_19SingleTileSchedulerILb1ELb0ELb0ELi128EEEEEEEEEvNT_6ParamsE$_ZN4cute12iter_adaptorIPKN7cutlass9uint128_tENS_8gmem_ptrIS4_EEEC2ES4_)
$_ZN7cutlass13device_kernelIN5flash19enable_sm80_to_sm89INS1_16FlashAttnBwdSm80INS1_25CollectiveMainloopBwdSm80ILi2ELi2EN4cute5tupleIJNS5_1CILi64EEENS7_ILi128EEES8_EEENS_10bfloat16_tEfNS_4arch4Sm80ELb0ELb1ELb1ELb1ELb1ELb0ELb0ELb0ELi2ELi2ELi4ELi2ELb1EEENS1_21CollectiveEpilogueBwdISA_SB_SD_Li256ELb1ELb0ELi2EEENS1_19SingleTileSchedulerILb1ELb0ELb0ELi128EEEEEEEEEvNT_6ParamsE$_ZN4cute12iter_adaptorIPKN7cutlass9uint128_tENS_8gmem_ptrIS4_EEEC2ES4_:
[----:B------:R-:W-:Y:S01]  /*8290*/  IADD3 R10, R4, -c[0x0][0x20], RZ ;  /* 0x80000800040a7a10 */ /* 0x000fe20007ffe0ff */
[----:B------:R-:W-:Y:S01]  /*82a0*/  IMAD.MOV.U32 R28, RZ, RZ, R18 ;  /* 0x000000ffff1c7224 */ /* 0x000fe200078e0012 */
[----:B------:R-:W-:-:S03]  /*82b0*/  MOV R29, 0x0 ;  /* 0x00000000001d7802 */ /* 0x000fc60000000f00 */
[----:B------:R1:W-:Y:S01]  /*82c0*/  STL.64 [R10], R6 ;  /* 0x000000060a007387 */ /* 0x0003e20000100a00 */
[----:B------:R-:W-:Y:S05]  /*82d0*/  RET.REL.NODEC R28 `(_ZN7cutlass13device_kernelIN5flash19enable_sm80_to_sm89INS1_16FlashAttnBwdSm80INS1_25CollectiveMainloopBwdSm80ILi2ELi2EN4cute5tupleIJNS5_1CILi64EEENS7_ILi128EEES8_EEENS_10bfloat16_tEfNS_4arch4Sm80ELb0ELb1ELb1ELb1ELb1ELb0ELb0ELb0ELi2ELi2ELi4ELi2ELb1EEENS1_21CollectiveEpilogueBwdISA_SB_SD_Li256ELb1ELb0ELi2EEENS1_19SingleTileSchedulerILb1ELb0ELb0ELi128EEEEEEEEEvNT_6ParamsE) ;  /* 0xffff7d201c007950 */ /* 0x000fea0003c3ffff */
        .type           $_ZN7cutlass13device_kernelIN5flash19enable_sm80_to_sm89INS1_16FlashAttnBwdSm80INS1_25CollectiveMainloopBwdSm80ILi2ELi2EN4cute5tupleIJNS5_1CILi64EEENS7_ILi128EEES8_EEENS_10bfloat16_tEfNS_4arch4Sm80ELb0ELb1ELb1ELb1ELb1ELb0ELb0ELb0ELi2ELi2ELi4ELi2ELb1EEENS1_21CollectiveEpilogueBwdISA_SB_SD_Li256ELb1ELb0ELi2EEENS1_19SingleTileSchedulerILb1ELb0ELb0ELi128EEEEEEEEEvNT_6ParamsE$_ZN4cute12iter_adaptorIPKfNS_8gmem_ptrIS2_EEEC2ES2_,@function
        .size           $_ZN7cutlass13device_kernelIN5flash19enable_sm80_to_sm89INS1_16FlashAttnBwdSm80INS1_25CollectiveMainloopBwdSm80ILi2ELi2EN4cute5tupleIJNS5_1CILi64EEENS7_ILi128EEES8_EEENS_10bfloat16_tEfNS_4arch4Sm80ELb0ELb1ELb1ELb1ELb1ELb0ELb0ELb0ELi2ELi2ELi4ELi2ELb1EEENS1_21CollectiveEpilogueBwdISA_SB_SD_Li256ELb1ELb0ELi2EEENS1_19SingleTileSchedulerILb1ELb0ELb0ELi128EEEEEEEEEvNT_6ParamsE$_ZN4cute12iter_adaptorIPKfNS_8gmem_ptrIS2_EEEC2ES2_,($_ZN7cutlass13device_kernelIN5flash19enable_sm80_to_sm89INS1_16FlashAttnBwdSm80INS1_25CollectiveMainloopBwdSm80ILi2ELi2EN4cute5tupleIJNS5_1CILi64EEENS7_ILi128EEES8_EEENS_10bfloat16_tEfNS_4arch4Sm80ELb0ELb1ELb1ELb1ELb1ELb0ELb0ELb0ELi2ELi2ELi4ELi2ELb1EEENS1_21CollectiveEpilogueBwdISA_SB_SD_Li256ELb1ELb0ELi2EEENS1_19SingleTileSchedulerILb1ELb0ELb0ELi128EEEEEEEEEvNT_6ParamsE$_ZN4cute12iter_adaptorIPN7cutlass10bfloat16_tENS_8smem_ptrIS3_EEEC2ES3_ - $_ZN7cutlass13device_kernelIN5flash19enable_sm80_to_sm89INS1_16FlashAttnBwdSm80INS1_25CollectiveMainloopBwdSm80ILi2ELi2EN4cute5tupleIJNS5_1CILi64EEENS7_ILi128EEES8_EEENS_10bfloat16_tEfNS_4arch4Sm80ELb0ELb1ELb1ELb1ELb1ELb0ELb0ELb0ELi2ELi2ELi4ELi2ELb1EEENS1_21CollectiveEpilogueBwdISA_SB_SD_Li256ELb1ELb0ELi2EEENS1_19SingleTileSchedulerILb1ELb0ELb0ELi128EEEEEEEEEvNT_6ParamsE$_ZN4cute12iter_adaptorIPKfNS_8gmem_ptrIS2_EEEC2ES2_)
$_ZN7cutlass13device_kernelIN5flash19enable_sm80_to_sm89INS1_16FlashAttnBwdSm80INS1_25CollectiveMainloopBwdSm80ILi2ELi2EN4cute5tupleIJNS5_1CILi64EEENS7_ILi128EEES8_EEENS_10bfloat16_tEfNS_4arch4Sm80ELb0ELb1ELb1ELb1ELb1ELb0ELb0ELb0ELi2ELi2ELi4ELi2ELb1EEENS1_21CollectiveEpilogueBwdISA_SB_SD_Li256ELb1ELb0ELi2EEENS1_19SingleTileSchedulerILb1ELb0ELb0ELi128EEEEEEEEEvNT_6ParamsE$_ZN4cute12iter_adaptorIPKfNS_8gmem_ptrIS2_EEEC2ES2_:
[----:B------:R-:W-:Y:S02]  /*82e0*/  IADD3 R6, R6, -c[0x0][0x20], RZ ;  /* 0x8000080006067a10 */ /* 0x000fe40007ffe0ff */
[----:B------:R-:W-:-:S03]  /*82f0*/  MOV R19, 0x0 ;  /* 0x0000000000137802 */ /* 0x000fc60000000f00 */
[----:B------:R1:W-:Y:S01]  /*8300*/  STL.64 [R6], R10 ;  /* 0x0000000a06007387 */ /* 0x0003e20000100a00 */
[----:B------:R-:W-:Y:S05]  /*8310*/  RET.REL.NODEC R18 `(_ZN7cutlass13device_kernelIN5flash19enable_sm80_to_sm89INS1_16FlashAttnBwdSm80INS1_25CollectiveMainloopBwdSm80ILi2ELi2EN4cute5tupleIJNS5_1CILi64EEENS7_ILi128EEES8_EEENS_10bfloat16_tEfNS_4arch4Sm80ELb0ELb1ELb1ELb1ELb1ELb0ELb0ELb0ELi2ELi2ELi4ELi2ELb1EEENS1_21CollectiveEpilogueBwdISA_SB_SD_Li256ELb1ELb0ELi2EEENS1_19SingleTileSchedulerILb1ELb0ELb0ELi128EEEEEEEEEvNT_6ParamsE) ;  /* 0xffff7ce012007950 */ /* 0x000fea0003c3ffff */
        .type           $_ZN7cutlass13device_kernelIN5flash19enable_sm80_to_sm89INS1_16FlashAttnBwdSm80INS1_25CollectiveMainloopBwdSm80ILi2ELi2EN4cute5tupleIJNS5_1CILi64EEENS7_ILi128EEES8_EEENS_10bfloat16_tEfNS_4arch4Sm80ELb0ELb1ELb1ELb1ELb1ELb0ELb0ELb0ELi2ELi2ELi4ELi2ELb1EEENS1_21CollectiveEpilogueBwdISA_SB_SD_Li256ELb1ELb0ELi2EEENS1_19SingleTileSchedulerILb1ELb0ELb0ELi128EEEEEEEEEvNT_6ParamsE$_ZN4cute12iter_adaptorIPN7cutlass10bfloat16_tENS_8smem_ptrIS3_EEEC2ES3_,@function
        .size           $_ZN7cutlass13device_kernelIN5flash19enable_sm80_to_sm89INS1_16FlashAttnBwdSm80INS1_25CollectiveMainloopBwdSm80ILi2ELi2EN4cute5tupleIJNS5_1CILi64EEENS7_ILi128EEES8_EEENS_10bfloat16_tEfNS_4arch4Sm80ELb0ELb1ELb1ELb1ELb1ELb0ELb0ELb0ELi2ELi2ELi4ELi2ELb1EEENS1_21CollectiveEpilogueBwdISA_SB_SD_Li256ELb1ELb0ELi2EEENS1_19SingleTileSchedulerILb1ELb0ELb0ELi128EEEEEEEEEvNT_6ParamsE$_ZN4cute12iter_adaptorIPN7cutlass10bfloat16_tENS_8smem_ptrIS3_EEEC2ES3_,($_ZN7cutlass13device_kernelIN5flash19enable_sm80_to_sm89INS1_16FlashAttnBwdSm80INS1_25CollectiveMainloopBwdSm80ILi2ELi2EN4cute5tupleIJNS5_1CILi64EEENS7_ILi128EEES8_EEENS_10bfloat16_tEfNS_4arch4Sm80ELb0ELb1ELb1ELb1ELb1ELb0ELb0ELb0ELi2ELi2ELi4ELi2ELb1EEENS1_21CollectiveEpilogueBwdISA_SB_SD_Li256ELb1ELb0ELi2EEENS1_19SingleTileSchedulerILb1ELb0ELb0ELi128EEEEEEEEEvNT_6ParamsE$_ZN4cute12iter_adaptorIPN7cutlass9uint128_tENS_8smem_ptrIS3_EEEC2ES3_ - $_ZN7cutlass13device_kernelIN5flash19enable_sm80_to_sm89INS1_16FlashAttnBwdSm80INS1_25CollectiveMainloopBwdSm80ILi2ELi2EN4cute5tupleIJNS5_1CILi64EEENS7_ILi128EEES8_EEENS_10bfloat16_tEfNS_4arch4Sm80ELb0ELb1ELb1ELb1ELb1ELb0ELb0ELb0ELi2ELi2ELi4ELi2ELb1EEENS1_21CollectiveEpilogueBwdISA_SB_SD_Li256ELb1ELb0ELi2EEENS1_19SingleTileSchedulerILb1ELb0ELb0ELi128EEEEEEEEEvNT_6ParamsE$_ZN4cute12iter_adaptorIPN7cutlass10bfloat16_tENS_8smem_ptrIS3_EEEC2ES3_)
$_ZN7cutlass13device_kernelIN5flash19enable_sm80_to_sm89INS1_16FlashAttnBwdSm80INS1_25CollectiveMainloopBwdSm80ILi2ELi2EN4cute5tupleIJNS5_1CILi64EEENS7_ILi128EEES8_EEENS_10bfloat16_tEfNS_4arch4Sm80ELb0ELb1ELb1ELb1ELb1ELb0ELb0ELb0ELi2ELi2ELi4ELi2ELb1EEENS1_21CollectiveEpilogueBwdISA_SB_SD_Li256ELb1ELb0ELi2EEENS1_19SingleTileSchedulerILb1ELb0ELb0ELi128EEEEEEEEEvNT_6ParamsE$_ZN4cute12iter_adaptorIPN7cutlass10bfloat16_tENS_8smem_ptrIS3_EEEC2ES3_:
[----:B------:R-:W-:Y:S01]  /*8320*/  IADD3 R6, R4, -c[0x0][0x20], RZ ;  /* 0x8000080004067a10 */ /* 0x000fe20007ffe0ff */
[----:B------:R-:W-:Y:S01]  /*8330*/  IMAD.MOV.U32 R28, RZ, RZ, R18 ;  /* 0x000000ffff1c7224 */ /* 0x000fe200078e0012 */
[----:B------:R-:W-:-:S03]  /*8340*/  MOV R29, 0x0 ;  /* 0x00000000001d7802 */ /* 0x000fc60000000f00 */
[----:B------:R1:W-:Y:S01]  /*8350*/  STL.64 [R6], R8 ;  /* 0x0000000806007387 */ /* 0x0003e20000100a00 */
[----:B------:R-:W-:Y:S05]  /*8360*/  RET.REL.NODEC R28 `(_ZN7cutlass13device_kernelIN5flash19enable_sm80_to_sm89INS1_16FlashAttnBwdSm80INS1_25CollectiveMainloopBwdSm80ILi2ELi2EN4cute5tupleIJNS5_1CILi64EEENS7_ILi128EEES8_EEENS_10bfloat16_tEfNS_4arch4Sm80ELb0ELb1ELb1ELb1ELb1ELb0ELb0ELb0ELi2ELi2ELi4ELi2ELb1EEENS1_21CollectiveEpilogueBwdISA_SB_SD_Li256ELb1ELb0ELi2EEENS1_19SingleTileSchedulerILb1ELb0ELb0ELi128EEEEEEEEEvNT_6ParamsE) ;  /* 0xffff7c901c007950 */ /* 0x000fea0003c3ffff */
        .type           $_ZN7cutlass13device_kernelIN5flash19enable_sm80_to_sm89INS1_16FlashAttnBwdSm80INS1_25CollectiveMainloopBwdSm80ILi2ELi2EN4cute5tupleIJNS5_1CILi64EEENS7_ILi128EEES8_EEENS_10bfloat16_tEfNS_4arch4Sm80ELb0ELb1ELb1ELb1ELb1ELb0ELb0ELb0ELi2ELi2ELi4ELi2ELb1EEENS1_21CollectiveEpilogueBwdISA_SB_SD_Li256ELb1ELb0ELi2EEENS1_19SingleTileSchedulerILb1ELb0ELb0ELi128EEEEEEEEEvNT_6ParamsE$_ZN4cute12iter_adaptorIPN7cutlass9uint128_tENS_8smem_ptrIS3_EEEC2ES3_,@function
        .size           $_ZN7cutlass13device_kernelIN5flash19enable_sm80_to_sm89INS1_16FlashAttnBwdSm80INS1_25CollectiveMainloopBwdSm80ILi2ELi2EN4cute5tupleIJNS5_1CILi64EEENS7_ILi128EEES8_EEENS_10bfloat16_tEfNS_4arch4Sm80ELb0ELb1ELb1ELb1ELb1ELb0ELb0ELb0ELi2ELi2ELi4ELi2ELb1EEENS1_21CollectiveEpilogueBwdISA_SB_SD_Li256ELb1ELb0ELi2EEENS1_19SingleTileSchedulerILb1ELb0ELb0ELi128EEEEEEEEEvNT_6ParamsE$_ZN4cute12iter_adaptorIPN7cutlass9uint128_tENS_8smem_ptrIS3_EEEC2ES3_,($_ZN7cutlass13device_kernelIN5flash19enable_sm80_to_sm89INS1_16FlashAttnBwdSm80INS1_25CollectiveMainloopBwdSm80ILi2ELi2EN4cute5tupleIJNS5_1CILi64EEENS7_ILi128EEES8_EEENS_10bfloat16_tEfNS_4arch4Sm80ELb0ELb1ELb1ELb1ELb1ELb0ELb0ELb0ELi2ELi2ELi4ELi2ELb1EEENS1_21CollectiveEpilogueBwdISA_SB_SD_Li256ELb1ELb0ELi2EEENS1_19SingleTileSchedulerILb1ELb0ELb0ELi128EEEEEEEEEvNT_6ParamsE$_ZN4cute12iter_adaptorIPfNS_8smem_ptrIS1_EEEC2ES1_ - $_ZN7cutlass13device_kernelIN5flash19enable_sm80_to_sm89INS1_16FlashAttnBwdSm80INS1_25CollectiveMainloopBwdSm80ILi2ELi2EN4cute5tupleIJNS5_1CILi64EEENS7_ILi128EEES8_EEENS_10bfloat16_tEfNS_4arch4Sm80ELb0ELb1ELb1ELb1ELb1ELb0ELb0ELb0ELi2ELi2ELi4ELi2ELb1EEENS1_21CollectiveEpilogueBwdISA_SB_SD_Li256ELb1ELb0ELi2EEENS1_19SingleTileSchedulerILb1ELb0ELb0ELi128EEEEEEEEEvNT_6ParamsE$_ZN4cute12iter_adaptorIPN7cutlass9uint128_tENS_8smem_ptrIS3_EEEC2ES3_)
$_ZN7cutlass13device_kernelIN5flash19enable_sm80_to_sm89INS1_16FlashAttnBwdSm80INS1_25CollectiveMainloopBwdSm80ILi2ELi2EN4cute5tupleIJNS5_1CILi64EEENS7_ILi128EEES8_EEENS_10bfloat16_tEfNS_4arch4Sm80ELb0ELb1ELb1ELb1ELb1ELb0ELb0ELb0ELi2ELi2ELi4ELi2ELb1EEENS1_21CollectiveEpilogueBwdISA_SB_SD_Li256ELb1ELb0ELi2EEENS1_19SingleTileSchedulerILb1ELb0ELb0ELi128EEEEEEEEEvNT_6ParamsE$_ZN4cute12iter_adaptorIPN7cutlass9uint128_tENS_8smem_ptrIS3_EEEC2ES3_:
[----:B------:R-:W-:Y:S01]  /*8370*/  IADD3 R8, R4, -c[0x0][0x20], RZ ;  /* 0x8000080004087a10 */ /* 0x000fe20007ffe0ff */
[----:B------:R-:W-:Y:S01]  /*8380*/  IMAD.MOV.U32 R28, RZ, RZ, R16 ;  /* 0x000000ffff1c7224 */ /* 0x000fe200078e0010 */
[----:B------:R-:W-:-:S03]  /*8390*/  MOV R29, 0x0 ;  /* 0x00000000001d7802 */ /* 0x000fc60000000f00 */
[----:B------:R1:W-:Y:S01]  /*83a0*/  STL.64 [R8], R6 ;  /* 0x0000000608007387 */ /* 0x0003e20000100a00 */
[----:B------:R-:W-:Y:S05]  /*83b0*/  RET.REL.NODEC R28 `(_ZN7cutlass13device_kernelIN5flash19enable_sm80_to_sm89INS1_16FlashAttnBwdSm80INS1_25CollectiveMainloopBwdSm80ILi2ELi2EN4cute5tupleIJNS5_1CILi64EEENS7_ILi128EEES8_EEENS_10bfloat16_tEfNS_4arch4Sm80ELb0ELb1ELb1ELb1ELb1ELb0ELb0ELb0ELi2ELi2ELi4ELi2ELb1EEENS1_21CollectiveEpilogueBwdISA_SB_SD_Li256ELb1ELb0ELi2EEENS1_19SingleTileSchedulerILb1ELb0ELb0ELi128EEEEEEEEEvNT_6ParamsE) ;  /* 0xffff7c401c007950 */ /* 0x000fea0003c3ffff */
        .type           $_ZN7cutlass13device_kernelIN5flash19enable_sm80_to_sm89INS1_16FlashAttnBwdSm80INS1_25CollectiveMainloopBwdSm80ILi2ELi2EN4cute5tupleIJNS5_1CILi64EEENS7_ILi128EEES8_EEENS_10bfloat16_tEfNS_4arch4Sm80ELb0ELb1ELb1ELb1ELb1ELb0ELb0ELb0ELi2ELi2ELi4ELi2ELb1EEENS1_21CollectiveEpilogueBwdISA_SB_SD_Li256ELb1ELb0ELi2EEENS1_19SingleTileSchedulerILb1ELb0ELb0ELi128EEEEEEEEEvNT_6ParamsE$_ZN4cute12iter_adaptorIPfNS_8smem_ptrIS1_EEEC2ES1_,@function
        .size           $_ZN7cutlass13device_kernelIN5flash19enable_sm80_to_sm89INS1_16FlashAttnBwdSm80INS1_25CollectiveMainloopBwdSm80ILi2ELi2EN4cute5tupleIJNS5_1CILi64EEENS7_ILi128EEES8_EEENS_10bfloat16_tEfNS_4arch4Sm80ELb0ELb1ELb1ELb1ELb1ELb0ELb0ELb0ELi2ELi2ELi4ELi2ELb1EEENS1_21CollectiveEpilogueBwdISA_SB_SD_Li256ELb1ELb0ELi2EEENS1_19SingleTileSchedulerILb1ELb0ELb0ELi128EEEEEEEEEvNT_6ParamsE$_ZN4cute12iter_adaptorIPfNS_8smem_ptrIS1_EEEC2ES1_,($_ZN7cutlass13device_kernelIN5flash19enable_sm80_to_sm89INS1_16FlashAttnBwdSm80INS1_25CollectiveMainloopBwdSm80ILi2ELi2EN4cute5tupleIJNS5_1CILi64EEENS7_ILi128EEES8_EEENS_10bfloat16_tEfNS_4arch4Sm80ELb0ELb1ELb1ELb1ELb1ELb0ELb0ELb0ELi2ELi2ELi4ELi2ELb1EEENS1_21CollectiveEpilogueBwdISA_SB_SD_Li256ELb1ELb0ELi2EEENS1_19SingleTileSchedulerILb1ELb0ELb0ELi128EEEEEEEEEvNT_6ParamsE$_ZN4cute3eso3ESOILb0ELb0EJNS_15ArithmeticTupleIJiiEEEiiiEEC2ERKS3_RKiS8_S8_ - $_ZN7cutlass13device_kernelIN5flash19enable_sm80_to_sm89INS1_16FlashAttnBwdSm80INS1_25CollectiveMainloopBwdSm80ILi2ELi2EN4cute5tupleIJNS5_1CILi64EEENS7_ILi128EEES8_EEENS_10bfloat16_tEfNS_4arch4Sm80ELb0ELb1ELb1ELb1ELb1ELb0ELb0ELb0ELi2ELi2ELi4ELi2ELb1EEENS1_21CollectiveEpilogueBwdISA_SB_SD_Li256ELb1ELb0ELi2EEENS1_19SingleTileSchedulerILb1ELb0ELb0ELi128EEEEEEEEEvNT_6ParamsE$_ZN4cute12iter_adaptorIPfNS_8smem_ptrIS1_EEEC2ES1_)
$_ZN7cutlass13device_kernelIN5flash19enable_sm80_to_sm89INS1_16FlashAttnBwdSm80INS1_25CollectiveMainloopBwdSm80ILi2ELi2EN4cute5tupleIJNS5_1CILi64EEENS7_ILi128EEES8_EEENS_10bfloat16_tEfNS_4arch4Sm80ELb0ELb1ELb1ELb1ELb1ELb0ELb0ELb0ELi2ELi2ELi4ELi2ELb1EEENS1_21CollectiveEpilogueBwdISA_SB_SD_Li256ELb1ELb0ELi2EEENS1_19SingleTileSchedulerILb1ELb0ELb0ELi128EEEEEEEEEvNT_6ParamsE$_ZN4cute12iter_adaptorIPfNS_8smem_ptrIS1_EEEC2ES1_:
[----:B------:R-:W-:Y:S02]  /*83c0*/  IADD3 R6, R6, -c[0x0][0x20], RZ ;  /* 0x8000080006067a10 */ /* 0x000fe40007ffe0ff */
[----:B------:R-:W-:-:S03]  /*83d0*/  MOV R19, 0x0 ;  /* 0x0000000000137802 */ /* 0x000fc60000000f00 */
[----:B------:R1:W-:Y:S01]  /*83e0*/  STL.64 [R6], R8 ;  /* 0x0000000806007387 */ /* 0x0003e20000100a00 */
[----:B------:R-:W-:Y:S05]  /*83f0*/  RET.REL.NODEC R18 `(_ZN7cutlass13device_kernelIN5flash19enable_sm80_to_sm89INS1_16FlashAttnBwdSm80INS1_25CollectiveMainloopBwdSm80ILi2ELi2EN4cute5tupleIJNS5_1CILi64EEENS7_ILi128EEES8_EEENS_10bfloat16_tEfNS_4arch4Sm80ELb0ELb1ELb1ELb1ELb1ELb0ELb0ELb0ELi2ELi2ELi4ELi2ELb1EEENS1_21CollectiveEpilogueBwdISA_SB_SD_Li256ELb1ELb0ELi2EEENS1_19SingleTileSchedulerILb1ELb0ELb0ELi128EEEEEEEEEvNT_6ParamsE) ;  /* 0xffff7c0012007950 */ /* 0x000fea0003c3ffff */
        .type           $_ZN7cutlass13device_kernelIN5flash19enable_sm80_to_sm89INS1_16FlashAttnBwdSm80INS1_25CollectiveMainloopBwdSm80ILi2ELi2EN4cute5tupleIJNS5_1CILi64EEENS7_ILi128EEES8_EEENS_10bfloat16_tEfNS_4arch4Sm80ELb0ELb1ELb1ELb1ELb1ELb0ELb0ELb0ELi2ELi2ELi4ELi2ELb1EEENS1_21CollectiveEpilogueBwdISA_SB_SD_Li256ELb1ELb0ELi2EEENS1_19SingleTileSchedulerILb1ELb0ELb0ELi128EEEEEEEEEvNT_6ParamsE$_ZN4cute3eso3ESOILb0ELb0EJNS_15ArithmeticTupleIJiiEEEiiiEEC2ERKS3_RKiS8_S8_,@function
        .size           $_ZN7cutlass13device_kernelIN5flash19enable_sm80_to_sm89INS1_16FlashAttnBwdSm80INS1_25CollectiveMainloopBwdSm80ILi2ELi2EN4cute5tupleIJNS5_1CILi64EEENS7_ILi128EEES8_EEENS_10bfloat16_tEfNS_4arch4Sm80ELb0ELb1ELb1ELb1ELb1ELb0ELb0ELb0ELi2ELi2ELi4ELi2ELb1EEENS1_21CollectiveEpilogueBwdISA_SB_SD_Li256ELb1ELb0ELi2EEENS1_19SingleTileSchedulerILb1ELb0ELb0ELi128EEEEEEEEEvNT_6ParamsE$_ZN4cute3eso3ESOILb0ELb0EJNS_15ArithmeticTupleIJiiEEEiiiEEC2ERKS3_RKiS8_S8_,($_ZN7cutlass13device_kernelIN5flash19enable_sm80_to_sm89INS1_16FlashAttnBwdSm80INS1_25CollectiveMainloopBwdSm80ILi2ELi2EN4cute5tupleIJNS5_1CILi64EEENS7_ILi128EEES8_EEENS_10bfloat16_tEfNS_4arch4Sm80ELb0ELb1ELb1ELb1ELb1ELb0ELb0ELb0ELi2ELi2ELi4ELi2ELb1EEENS1_21CollectiveEpilogueBwdISA_SB_SD_Li256ELb1ELb0ELi2EEENS1_19SingleTileSchedulerILb1ELb0ELb0ELi128EEEEEEEEEvNT_6ParamsE$_ZN4cute3eso3ESOILb0ELb0EJNS_5tupleIJiiEEEiiiEEC2ERKS3_RKiS8_S8_ - $_ZN7cutlass13device_kernelIN5flash19enable_sm80_to_sm89INS1_16FlashAttnBwdSm80INS1_25CollectiveMainloopBwdSm80ILi2ELi2EN4cute5tupleIJNS5_1CILi64EEENS7_ILi128EEES8_EEENS_10bfloat16_tEfNS_4arch4Sm80ELb0ELb1ELb1ELb1ELb1ELb0ELb0ELb0ELi2ELi2ELi4ELi2ELb1EEENS1_21CollectiveEpilogueBwdISA_SB_SD_Li256ELb1ELb0ELi2EEENS1_19SingleTileSchedulerILb1ELb0ELb0ELi128EEEEEEEEEvNT_6ParamsE$_ZN4cute3eso3ESOILb0ELb0EJNS_15ArithmeticTupleIJiiEEEiiiEEC2ERKS3_RKiS8_S8_)
$_ZN7cutlass13device_kernelIN5flash19enable_sm80_to_sm89INS1_16FlashAttnBwdSm80INS1_25CollectiveMainloopBwdSm80ILi2ELi2EN4cute5tupleIJNS5_1CILi64EEENS7_ILi128EEES8_EEENS_10bfloat16_tEfNS_4arch4Sm80ELb0ELb1ELb1ELb1ELb1ELb0ELb0ELb0ELi2ELi2ELi4ELi2ELb1EEENS1_21CollectiveEpilogueBwdISA_SB_SD_Li256ELb1ELb0ELi2EEENS1_19SingleTileSchedulerILb1ELb0ELb0ELi128EEEEEEEEEvNT_6ParamsE$_ZN4cute3eso3ESOILb0ELb0EJNS_15ArithmeticTupleIJiiEEEiiiEEC2ERKS3_RKiS8_S8_:
        /* <DEDUP_REMOVED lines=14> */
[----:B------:R-:W-:Y:S05]  /*84e0*/  RET.REL.NODEC R82 `(_ZN7cutlass13device_kernelIN5flash19enable_sm80_to_sm89INS1_16FlashAttnBwdSm80INS1_25CollectiveMainloopBwdSm80ILi2ELi2EN4cute5tupleIJNS5_1CILi64EEENS7_ILi128EEES8_EEENS_10bfloat16_tEfNS_4arch4Sm80ELb0ELb1ELb1ELb1ELb1ELb0ELb0ELb0ELi2ELi2ELi4ELi2ELb1EEENS1_21CollectiveEpilogueBwdISA_SB_SD_Li256ELb1ELb0ELi2EEENS1_19SingleTileSchedulerILb1ELb0ELb0ELi128EEEEEEEEEvNT_6ParamsE) ;  /* 0xffff7b1052007950 */ /* 0x000fea0003c3ffff */
        .type           $_ZN7cutlass13device_kernelIN5flash19enable_sm80_to_sm89INS1_16FlashAttnBwdSm80INS1_25CollectiveMainloopBwdSm80ILi2ELi2EN4cute5tupleIJNS5_1CILi64EEENS7_ILi128EEES8_EEENS_10bfloat16_tEfNS_4arch4Sm80ELb0ELb1ELb1ELb1ELb1ELb0ELb0ELb0ELi2ELi2ELi4ELi2ELb1EEENS1_21CollectiveEpilogueBwdISA_SB_SD_Li256ELb1ELb0ELi2EEENS1_19SingleTileSchedulerILb1ELb0ELb0ELi128EEEEEEEEEvNT_6ParamsE$_ZN4cute3eso3ESOILb0ELb0EJNS_5tupleIJiiEEEiiiEEC2ERKS3_RKiS8_S8_,@function
        .size           $_ZN7cutlass13device_kernelIN5flash19enable_sm80_to_sm89INS1_16FlashAttnBwdSm80INS1_25CollectiveMainloopBwdSm80ILi2ELi2EN4cute5tupleIJNS5_1CILi64EEENS7_ILi128EEES8_EEENS_10bfloat16_tEfNS_4arch4Sm80ELb0ELb1ELb1ELb1ELb1ELb0ELb0ELb0ELi2ELi2ELi4ELi2ELb1EEENS1_21CollectiveEpilogueBwdISA_SB_SD_Li256ELb1ELb0ELi2EEENS1_19SingleTileSchedulerILb1ELb0ELb0ELi128EEEEEEEEEvNT_6ParamsE$_ZN4cute3eso3ESOILb0ELb0EJNS_5tupleIJiiEEEiiiEEC2ERKS3_RKiS8_S8_,($_ZN7cutlass13device_kernelIN5flash19enable_sm80_to_sm89INS1_16FlashAttnBwdSm80INS1_25CollectiveMainloopBwdSm80ILi2ELi2EN4cute5tupleIJNS5_1CILi64EEENS7_ILi128EEES8_EEENS_10bfloat16_tEfNS_4arch4Sm80ELb0ELb1ELb1ELb1ELb1ELb0ELb0ELb0ELi2ELi2ELi4ELi2ELb1EEENS1_21CollectiveEpilogueBwdISA_SB_SD_Li256ELb1ELb0ELi2EEENS1_19SingleTileSchedulerILb1ELb0ELb0ELi128EEEEEEEEEvNT_6ParamsE$_ZN4cute3eso3ESOILb0ELb0EJNS_6LayoutINS_5tupleIJNS3_IJNS_1CILi8EEENS4_ILi1EEEEEENS4_ILi2EEES6_EEENS3_IJNS3_IJS6_NS4_ILi0EEEEEElSA_EEEEENS_10ViewEngineINS_8gmem_ptrIPKN7cutlass10bfloat16_tEEEEEEEC2ERKSD_RKSL_ - $_ZN7cutlass13device_kernelIN5flash19enable_sm80_to_sm89INS1_16FlashAttnBwdSm80INS1_25CollectiveMainloopBwdSm80ILi2ELi2EN4cute5tupleIJNS5_1CILi64EEENS7_ILi128EEES8_EEENS_10bfloat16_tEfNS_4arch4Sm80ELb0ELb1ELb1ELb1ELb1ELb0ELb0ELb0ELi2ELi2ELi4ELi2ELb1EEENS1_21CollectiveEpilogueBwdISA_SB_SD_Li256ELb1ELb0ELi2EEENS1_19SingleTileSchedulerILb1ELb0ELb0ELi128EEEEEEEEEvNT_6ParamsE$_ZN4cute3eso3ESOILb0ELb0EJNS_5tupleIJiiEEEiiiEEC2ERKS3_RKiS8_S8_)
$_ZN7cutlass13device_kernelIN5flash19enable_sm80_to_sm89INS1_16FlashAttnBwdSm80INS1_25CollectiveMainloopBwdSm80ILi2ELi2EN4cute5tupleIJNS5_1CILi64EEENS7_ILi128EEES8_EEENS_10bfloat16_tEfNS_4arch4Sm80ELb0ELb1ELb1ELb1ELb1ELb0ELb0ELb0ELi2ELi2ELi4ELi2ELb1EEENS1_21CollectiveEpilogueBwdISA_SB_SD_Li256ELb1ELb0ELi2EEENS1_19SingleTileSchedulerILb1ELb0ELb0ELi128EEEEEEEEEvNT_6ParamsE$_ZN4cute3eso3ESOILb0ELb0EJNS_5tupleIJiiEEEiiiEEC2ERKS3_RKiS8_S8_:
        /* <DEDUP_REMOVED lines=13> */
[----:B------:R-:W-:Y:S05]  /*85c0*/  RET.REL.NODEC R10 `(_ZN7cutlass13device_kernelIN5flash19enable_sm80_to_sm89INS1_16FlashAttnBwdSm80INS1_25CollectiveMainloopBwdSm80ILi2ELi2EN4cute5tupleIJNS5_1CILi64EEENS7_ILi128EEES8_EEENS_10bfloat16_tEfNS_4arch4Sm80ELb0ELb1ELb1ELb1ELb1ELb0ELb0ELb0ELi2ELi2ELi4ELi2ELb1EEENS1_21CollectiveEpilogueBwdISA_SB_SD_Li256ELb1ELb0ELi2EEENS1_19SingleTileSchedulerILb1ELb0ELb0ELi128EEEEEEEEEvNT_6ParamsE) ;  /* 0xffff7a300a007950 */ /* 0x000fea0003c3ffff */
        .type           $_ZN7cutlass13device_kernelIN5flash19enable_sm80_to_sm89INS1_16FlashAttnBwdSm80INS1_25CollectiveMainloopBwdSm80ILi2ELi2EN4cute5tupleIJNS5_1CILi64EEENS7_ILi128EEES8_EEENS_10bfloat16_tEfNS_4arch4Sm80ELb0ELb1ELb1ELb1ELb1ELb0ELb0ELb0ELi2ELi2ELi4ELi2ELb1EEENS1_21CollectiveEpilogueBwdISA_SB_SD_Li256ELb1ELb0ELi2EEENS1_19SingleTileSchedulerILb1ELb0ELb0ELi128EEEEEEEEEvNT_6ParamsE$_ZN4cute3eso3ESOILb0ELb0EJNS_6LayoutINS_5tupleIJNS3_IJNS_1CILi8EEENS4_ILi1EEEEEENS4_ILi2EEES6_EEENS3_IJNS3_IJS6_NS4_ILi0EEEEEElSA_EEEEENS_10ViewEngineINS_8gmem_ptrIPKN7cutlass10bfloat16_tEEEEEEEC2ERKSD_RKSL_,@function
        .size           $_ZN7cutlass13device_kernelIN5flash19enable_sm80_to_sm89INS1_16FlashAttnBwdSm80INS1_25CollectiveMainloopBwdSm80ILi2ELi2EN4cute5tupleIJNS5_1CILi64EEENS7_ILi128EEES8_EEENS_10bfloat16_tEfNS_4arch4Sm80ELb0ELb1ELb1ELb1ELb1ELb0ELb0ELb0ELi2ELi2ELi4ELi2ELb1EEENS1_21CollectiveEpilogueBwdISA_SB_SD_Li256ELb1ELb0ELi2EEENS1_19SingleTileSchedulerILb1ELb0ELb0ELi128EEEEEEEEEvNT_6ParamsE$_ZN4cute3eso3ESOILb0ELb0EJNS_6LayoutINS_5tupleIJNS3_IJNS_1CILi8EEENS4_ILi1EEEEEENS4_ILi2EEES6_EEENS3_IJNS3_IJS6_NS4_ILi0EEEEEElSA_EEEEENS_10ViewEngineINS_8gmem_ptrIPKN7cutlass10bfloat16_tEEEEEEEC2ERKSD_RKSL_,($_ZN7cutlass13device_kernelIN5flash19enable_sm80_to_sm89INS1_16FlashAttnBwdSm80INS1_25CollectiveMainloopBwdSm80ILi2ELi2EN4cute5tupleIJNS5_1CILi64EEENS7_ILi128EEES8_EEENS_10bfloat16_tEfNS_4arch4Sm80ELb0ELb1ELb1ELb1ELb1ELb0ELb0ELb0ELi2ELi2ELi4ELi2ELb1EEENS1_21CollectiveEpilogueBwdISA_SB_SD_Li256ELb1ELb0ELi2EEENS1_19SingleTileSchedulerILb1ELb0ELb0ELi128EEEEEEEEEvNT_6ParamsE$_ZN4cute3eso3ESOILb0ELb0EJNS_6LayoutINS_5tupleIJNS3_IJNS_1CILi8EEENS4_ILi1EEEEEENS4_ILi2EEES6_EEENS3_IJNS3_IJS6_NS4_ILi0EEEEEElSA_EEEEElEEC2ERKSD_RKl - $_ZN7cutlass13device_kernelIN5flash19enable_sm80_to_sm89INS1_16FlashAttnBwdSm80INS1_25CollectiveMainloopBwdSm80ILi2ELi2EN4cute5tupleIJNS5_1CILi64EEENS7_ILi128EEES8_EEENS_10bfloat16_tEfNS_4arch4Sm80ELb0ELb1ELb1ELb1ELb1ELb0ELb0ELb0ELi2ELi2ELi4ELi2ELb1EEENS1_21CollectiveEpilogueBwdISA_SB_SD_Li256ELb1ELb0ELi2EEENS1_19SingleTileSchedulerILb1ELb0ELb0ELi128EEEEEEEEEvNT_6ParamsE$_ZN4cute3eso3ESOILb0ELb0EJNS_6LayoutINS_5tupleIJNS3_IJNS_1CILi8EEENS4_ILi1EEEEEENS4_ILi2EEES6_EEENS3_IJNS3_IJS6_NS4_ILi0EEEEEElSA_EEEEENS_10ViewEngineINS_8gmem_ptrIPKN7cutlass10bfloat16_tEEEEEEEC2ERKSD_RKSL_)
$_ZN7cutlass13device_kernelIN5flash19enable_sm80_to_sm89INS1_16FlashAttnBwdSm80INS1_25CollectiveMainloopBwdSm80ILi2ELi2EN4cute5tupleIJNS5_1CILi64EEENS7_ILi128EEES8_EEENS_10bfloat16_tEfNS_4arch4Sm80ELb0ELb1ELb1ELb1ELb1ELb0ELb0ELb0ELi2ELi2ELi4ELi2ELb1EEENS1_21CollectiveEpilogueBwdISA_SB_SD_Li256ELb1ELb0ELi2EEENS1_19SingleTileSchedulerILb1ELb0ELb0ELi128EEEEEEEEEvNT_6ParamsE$_ZN4cute3eso3ESOILb0ELb0EJNS_6LayoutINS_5tupleIJNS3_IJNS_1CILi8EEENS4_ILi1EEEEEENS4_ILi2EEES6_EEENS3_IJNS3_IJS6_NS4_ILi0EEEEEElSA_EEEEENS_10ViewEngineINS_8gmem_ptrIPKN7cutlass10bfloat16_tEEEEEEEC2ERKSD_RKSL_:
        /* <DEDUP_REMOVED lines=8> */
[----:B------:R-:W-:Y:S05]  /*8650*/  RET.REL.NODEC R10 `(_ZN7cutlass13device_kernelIN5flash19enable_sm80_to_sm89INS1_16FlashAttnBwdSm80INS1_25CollectiveMainloopBwdSm80ILi2ELi2EN4cute5tupleIJNS5_1CILi64EEENS7_ILi128EEES8_EEENS_10bfloat16_tEfNS_4arch4Sm80ELb0ELb1ELb1ELb1ELb1ELb0ELb0ELb0ELi2ELi2ELi4ELi2ELb1EEENS1_21CollectiveEpilogueBwdISA_SB_SD_Li256ELb1ELb0ELi2EEENS1_19SingleTileSchedulerILb1ELb0ELb0ELi128EEEEEEEEEvNT_6ParamsE) ;  /* 0xffff79a00a007950 */ /* 0x000fea0003c3ffff */
        .type           $_ZN7cutlass13device_kernelIN5flash19enable_sm80_to_sm89INS1_16FlashAttnBwdSm80INS1_25CollectiveMainloopBwdSm80ILi2ELi2EN4cute5tupleIJNS5_1CILi64EEENS7_ILi128EEES8_EEENS_10bfloat16_tEfNS_4arch4Sm80ELb0ELb1ELb1ELb1ELb1ELb0ELb0ELb0ELi2ELi2ELi4ELi2ELb1EEENS1_21CollectiveEpilogueBwdISA_SB_SD_Li256ELb1ELb0ELi2EEENS1_19SingleTileSchedulerILb1ELb0ELb0ELi128EEEEEEEEEvNT_6ParamsE$_ZN4cute3eso3ESOILb0ELb0EJNS_6LayoutINS_5tupleIJNS3_IJNS_1CILi8EEENS4_ILi1EEEEEENS4_ILi2EEES6_EEENS3_IJNS3_IJS6_NS4_ILi0EEEEEElSA_EEEEElEEC2ERKSD_RKl,@function
        .size           $_ZN7cutlass13device_kernelIN5flash19enable_sm80_to_sm89INS1_16FlashAttnBwdSm80INS1_25CollectiveMainloopBwdSm80ILi2ELi2EN4cute5tupleIJNS5_1CILi64EEENS7_ILi128EEES8_EEENS_10bfloat16_tEfNS_4arch4Sm80ELb0ELb1ELb1ELb1ELb1ELb0ELb0ELb0ELi2ELi2ELi4ELi2ELb1EEENS1_21CollectiveEpilogueBwdISA_SB_SD_Li256ELb1ELb0ELi2EEENS1_19SingleTileSchedulerILb1ELb0ELb0ELi128EEEEEEEEEvNT_6ParamsE$_ZN4cute3eso3ESOILb0ELb0EJNS_6LayoutINS_5tupleIJNS3_IJNS_1CILi8EEENS4_ILi1EEEEEENS4_ILi2EEES6_EEENS3_IJNS3_IJS6_NS4_ILi0EEEEEElSA_EEEEElEEC2ERKSD_RKl,($_ZN7cutlass13device_kernelIN5flash19enable_sm80_to_sm89INS1_16FlashAttnBwdSm80INS1_25CollectiveMainloopBwdSm80ILi2ELi2EN4cute5tupleIJNS5_1CILi64EEENS7_ILi128EEES8_EEENS_10bfloat16_tEfNS_4arch4Sm80ELb0ELb1ELb1ELb1ELb1ELb0ELb0ELb0ELi2ELi2ELi4ELi2ELb1EEENS1_21CollectiveEpilogueBwdISA_SB_SD_Li256ELb1ELb0ELi2EEENS1_19SingleTileSchedulerILb1ELb0ELb0ELi128EEEEEEEEEvNT_6ParamsE$_ZN4cute3eso3ESOILb0ELb0EJiiEEC2ERKiS4_ - $_ZN7cutlass13device_kernelIN5flash19enable_sm80_to_sm89INS1_16FlashAttnBwdSm80INS1_25CollectiveMainloopBwdSm80ILi2ELi2EN4cute5tupleIJNS5_1CILi64EEENS7_ILi128EEES8_EEENS_10bfloat16_tEfNS_4arch4Sm80ELb0ELb1ELb1ELb1ELb1ELb0ELb0ELb0ELi2ELi2ELi4ELi2ELb1EEENS1_21CollectiveEpilogueBwdISA_SB_SD_Li256ELb1ELb0ELi2EEENS1_19SingleTileSchedulerILb1ELb0ELb0ELi128EEEEEEEEEvNT_6ParamsE$_ZN4cute3eso3ESOILb0ELb0EJNS_6LayoutINS_5tupleIJNS3_IJNS_1CILi8EEENS4_ILi1EEEEEENS4_ILi2EEES6_EEENS3_IJNS3_IJS6_NS4_ILi0EEEEEElSA_EEEEElEEC2ERKSD_RKl)
$_ZN7cutlass13device_kernelIN5flash19enable_sm80_to_sm89INS1_16FlashAttnBwdSm80INS1_25CollectiveMainloopBwdSm80ILi2ELi2EN4cute5tupleIJNS5_1CILi64EEENS7_ILi128EEES8_EEENS_10bfloat16_tEfNS_4arch4Sm80ELb0ELb1ELb1ELb1ELb1ELb0ELb0ELb0ELi2ELi2ELi4ELi2ELb1EEENS1_21CollectiveEpilogueBwdISA_SB_SD_Li256ELb1ELb0ELi2EEENS1_19SingleTileSchedulerILb1ELb0ELb0ELi128EEEEEEEEEvNT_6ParamsE$_ZN4cute3eso3ESOILb0ELb0EJNS_6LayoutINS_5tupleIJNS3_IJNS_1CILi8EEENS4_ILi1EEEEEENS4_ILi2EEES6_EEENS3_IJNS3_IJS6_NS4_ILi0EEEEEElSA_EEEEElEEC2ERKSD_RKl:
[----:B------:R-:W-:Y:S02]  /*8660*/  IADD3 R9, R4, -c[0x0][0x20], RZ ;  /* 0x8000080004097a10 */ /* 0x000fe40007ffe0ff */
[----:B------:R-:W-:-:S03]  /*8670*/  IADD3 R8, R20, -c[0x0][0x20], RZ ;  /* 0x8000080014087a10 */ /* 0x000fc60007ffe0ff */
[----:B------:R1:W-:Y:S04]  /*8680*/  STL.64 [R9], R6 ;  /* 0x0000000609007387 */ /* 0x0003e80000100a00 */
[----:B------:R-:W2:Y:S01]  /*8690*/  LDL.64 R24, [R8] ;  /* 0x0000000008187983 */ /* 0x000ea20000100a00 */
[----:B------:R-:W-:-:S03]  /*86a0*/  IMAD.MOV.U32 R11, RZ, RZ, 0x0 ;  /* 0x00000000ff0b7424 */ /* 0x000fc600078e00ff */
[----:B--2---:R1:W-:Y:S01]  /*86b0*/  STL.64 [R9+0x8], R24 ;  /* 0x0000081809007387 */ /* 0x0043e20000100a00 */
[----:B------:R-:W-:Y:S05]  /*86c0*/  RET.REL.NODEC R10 `(_ZN7cutlass13device_kernelIN5flash19enable_sm80_to_sm89INS1_16FlashAttnBwdSm80INS1_25CollectiveMainloopBwdSm80ILi2ELi2EN4cute5tupleIJNS5_1CILi64EEENS7_ILi128EEES8_EEENS_10bfloat16_tEfNS_4arch4Sm80ELb0ELb1ELb1ELb1ELb1ELb0ELb0ELb0ELi2ELi2ELi4ELi2ELb1EEENS1_21CollectiveEpilogueBwdISA_SB_SD_Li256ELb1ELb0ELi2EEENS1_19SingleTileSchedulerILb1ELb0ELb0ELi128EEEEEEEEEvNT_6ParamsE) ;  /* 0xffff79300a007950 */ /* 0x000fea0003c3ffff */
        .type           $_ZN7cutlass13device_kernelIN5flash19enable_sm80_to_sm89INS1_16FlashAttnBwdSm80INS1_25CollectiveMainloopBwdSm80ILi2ELi2EN4cute5tupleIJNS5_1CILi64EEENS7_ILi128EEES8_EEENS_10bfloat16_tEfNS_4arch4Sm80ELb0ELb1ELb1ELb1ELb1ELb0ELb0ELb0ELi2ELi2ELi4ELi2ELb1EEENS1_21CollectiveEpilogueBwdISA_SB_SD_Li256ELb1ELb0ELi2EEENS1_19SingleTileSchedulerILb1ELb0ELb0ELi128EEEEEEEEEvNT_6ParamsE$_ZN4cute3eso3ESOILb0ELb0EJiiEEC2ERKiS4_,@function
        .size           $_ZN7cutlass13device_kernelIN5flash19enable_sm80_to_sm89INS1_16FlashAttnBwdSm80INS1_25CollectiveMainloopBwdSm80ILi2ELi2EN4cute5tupleIJNS5_1CILi64EEENS7_ILi128EEES8_EEENS_10bfloat16_tEfNS_4arch4Sm80ELb0ELb1ELb1ELb1ELb1ELb0ELb0ELb0ELi2ELi2ELi4ELi2ELb1EEENS1_21CollectiveEpilogueBwdISA_SB_SD_Li256ELb1ELb0ELi2EEENS1_19SingleTileSchedulerILb1ELb0ELb0ELi128EEEEEEEEEvNT_6ParamsE$_ZN4cute3eso3ESOILb0ELb0EJiiEEC2ERKiS4_,($_ZN7cutlass13device_kernelIN5flash19enable_sm80_to_sm89INS1_16FlashAttnBwdSm80INS1_25CollectiveMainloopBwdSm80ILi2ELi2EN4cute5tupleIJNS5_1CILi64EEENS7_ILi128EEES8_EEENS_10bfloat16_tEfNS_4arch4Sm80ELb0ELb1ELb1ELb1ELb1ELb0ELb0ELb0ELi2ELi2ELi4ELi2ELb1EEENS1_21CollectiveEpilogueBwdISA_SB_SD_Li256ELb1ELb0ELi2EEENS1_19SingleTileSchedulerILb1ELb0ELb0ELi128EEEEEEEEEvNT_6ParamsE$_ZN4cute3eso3ESOILb0ELb1EJNS_15ArithmeticTupleIJNS_1CILi0EEEiEEEEEC2ERKS5_ - $_ZN7cutlass13device_kernelIN5flash19enable_sm80_to_sm89INS1_16FlashAttnBwdSm80INS1_25CollectiveMainloopBwdSm80ILi2ELi2EN4cute5tupleIJNS5_1CILi64EEENS7_ILi128EEES8_EEENS_10bfloat16_tEfNS_4arch4Sm80ELb0ELb1ELb1ELb1ELb1ELb0ELb0ELb0ELi2ELi2ELi4ELi2ELb1EEENS1_21CollectiveEpilogueBwdISA_SB_SD_Li256ELb1ELb0ELi2EEENS1_19SingleTileSchedulerILb1ELb0ELb0ELi128EEEEEEEEEvNT_6ParamsE$_ZN4cute3eso3ESOILb0ELb0EJiiEEC2ERKiS4_)
$_ZN7cutlass13device_kernelIN5flash19enable_sm80_to_sm89INS1_16FlashAttnBwdSm80INS1_25CollectiveMainloopBwdSm80ILi2ELi2EN4cute5tupleIJNS5_1CILi64EEENS7_ILi128EEES8_EEENS_10bfloat16_tEfNS_4arch4Sm80ELb0ELb1ELb1ELb1ELb1ELb0ELb0ELb0ELi2ELi2ELi4ELi2ELb1EEENS1_21CollectiveEpilogueBwdISA_SB_SD_Li256ELb1ELb0ELi2EEENS1_19SingleTileSchedulerILb1ELb0ELb0ELi128EEEEEEEEEvNT_6ParamsE$_ZN4cute3eso3ESOILb0ELb0EJiiEEC2ERKiS4_:
[----:B------:R-:W-:Y:S02]  /*86d0*/  IADD3 R7, R7, -c[0x0][0x20], RZ ;  /* 0x8000080007077a10 */ /* 0x000fe40007ffe0ff */
[----:B------:R-:W-:-:S03]  /*86e0*/  IADD3 R6, R6, -c[0x0][0x20], RZ ;  /* 0x8000080006067a10 */ /* 0x000fc60007ffe0ff */
[----:B------:R1:W-:Y:S04]  /*86f0*/  STL [R7], R16 ;  /* 0x0000001007007387 */ /* 0x0003e80000100800 */
[----:B------:R-:W2:Y:S01]  /*8700*/  LDL R6, [R6] ;  /* 0x0000000006067983 */ /* 0x000ea20000100800 */
[----:B------:R-:W-:-:S03]  /*8710*/  IMAD.MOV.U32 R11, RZ, RZ, 0x0 ;  /* 0x00000000ff0b7424 */ /* 0x000fc600078e00ff */
[----:B--2---:R1:W-:Y:S01]  /*8720*/  STL [R7+0x4], R6 ;  /* 0x0000040607007387 */ /* 0x0043e20000100800 */
[----:B------:R-:W-:Y:S05]  /*8730*/  RET.REL.NODEC R10 `(_ZN7cutlass13device_kernelIN5flash19enable_sm80_to_sm89INS1_16FlashAttnBwdSm80INS1_25CollectiveMainloopBwdSm80ILi2ELi2EN4cute5tupleIJNS5_1CILi64EEENS7_ILi128EEES8_EEENS_10bfloat16_tEfNS_4arch4Sm80ELb0ELb1ELb1ELb1ELb1ELb0ELb0ELb0ELi2ELi2ELi4ELi2ELb1EEENS1_21CollectiveEpilogueBwdISA_SB_SD_Li256ELb1ELb0ELi2EEENS1_19SingleTileSchedulerILb1ELb0ELb0ELi128EEEEEEEEEvNT_6ParamsE) ;  /* 0xffff78c00a007950 */ /* 0x000fea0003c3ffff */
        .type           $_ZN7cutlass13device_kernelIN5flash19enable_sm80_to_sm89INS1_16FlashAttnBwdSm80INS1_25CollectiveMainloopBwdSm80ILi2ELi2EN4cute5tupleIJNS5_1CILi64EEENS7_ILi128EEES8_EEENS_10bfloat16_tEfNS_4arch4Sm80ELb0ELb1ELb1ELb1ELb1ELb0ELb0ELb0ELi2ELi2ELi4ELi2ELb1EEENS1_21CollectiveEpilogueBwdISA_SB_SD_Li256ELb1ELb0ELi2EEENS1_19SingleTileSchedulerILb1ELb0ELb0ELi128EEEEEEEEEvNT_6ParamsE$_ZN4cute3eso3ESOILb0ELb1EJNS_15ArithmeticTupleIJNS_1CILi0EEEiEEEEEC2ERKS5_,@function
        .size           $_ZN7cutlass13device_kernelIN5flash19enable_sm80_to_sm89INS1_16FlashAttnBwdSm80INS1_25CollectiveMainloopBwdSm80ILi2ELi2EN4cute5tupleIJNS5_1CILi64EEENS7_ILi128EEES8_EEENS_10bfloat16_tEfNS_4arch4Sm80ELb0ELb1ELb1ELb1ELb1ELb0ELb0ELb0ELi2ELi2ELi4ELi2ELb1EEENS1_21CollectiveEpilogueBwdISA_SB_SD_Li256ELb1ELb0ELi2EEENS1_19SingleTileSchedulerILb1ELb0ELb0ELi128EEEEEEEEEvNT_6ParamsE$_ZN4cute3eso3ESOILb0ELb1EJNS_15ArithmeticTupleIJNS_1CILi0EEEiEEEEEC2ERKS5_,($_ZN7cutlass13device_kernelIN5flash19enable_sm80_to_sm89INS1_16FlashAttnBwdSm80INS1_25CollectiveMainloopBwdSm80ILi2ELi2EN4cute5tupleIJNS5_1CILi64EEENS7_ILi128EEES8_EEENS_10bfloat16_tEfNS_4arch4Sm80ELb0ELb1ELb1ELb1ELb1ELb0ELb0ELb0ELi2ELi2ELi4ELi2ELb1EEENS1_21CollectiveEpilogueBwdISA_SB_SD_Li256ELb1ELb0ELi2EEENS1_19SingleTileSchedulerILb1ELb0ELb0ELi128EEEEEEEEEvNT_6ParamsE$_ZN4cute3eso3ESOILb0ELb1EJNS_15ArithmeticTupleIJiEEEEEC2ERKS3_ - $_ZN7cutlass13device_kernelIN5flash19enable_sm80_to_sm89INS1_16FlashAttnBwdSm80INS1_25CollectiveMainloopBwdSm80ILi2ELi2EN4cute5tupleIJNS5_1CILi64EEENS7_ILi128EEES8_EEENS_10bfloat16_tEfNS_4arch4Sm80ELb0ELb1ELb1ELb1ELb1ELb0ELb0ELb0ELi2ELi2ELi4ELi2ELb1EEENS1_21CollectiveEpilogueBwdISA_SB_SD_Li256ELb1ELb0ELi2EEENS1_19SingleTileSchedulerILb1ELb0ELb0ELi128EEEEEEEEEvNT_6ParamsE$_ZN4cute3eso3ESOILb0ELb1EJNS_15ArithmeticTupleIJNS_1CILi0EEEiEEEEEC2ERKS5_)
$_ZN7cutlass13device_kernelIN5flash19enable_sm80_to_sm89INS1_16FlashAttnBwdSm80INS1_25CollectiveMainloopBwdSm80ILi2ELi2EN4cute5tupleIJNS5_1CILi64EEENS7_ILi128EEES8_EEENS_10bfloat16_tEfNS_4arch4Sm80ELb0ELb1ELb1ELb1ELb1ELb0ELb0ELb0ELi2ELi2ELi4ELi2ELb1EEENS1_21CollectiveEpilogueBwdISA_SB_SD_Li256ELb1ELb0ELi2EEENS1_19SingleTileSchedulerILb1ELb0ELb0ELi128EEEEEEEEEvNT_6ParamsE$_ZN4cute3eso3ESOILb0ELb1EJNS_15ArithmeticTupleIJNS_1CILi0EEEiEEEEEC2ERKS5_:
[----:B------:R-:W-:Y:S02]  /*8740*/  IADD3 R6, R6, -c[0x0][0x20], RZ ;  /* 0x8000080006067a10 */ /* 0x000fe40007ffe0ff */
[----:B------:R-:W-:-:S03]  /*8750*/  MOV R11, 0x0 ;  /* 0x00000000000b7802 */ /* 0x000fc60000000f00 */
[----:B------:R1:W-:Y:S01]  /*8760*/  STL [R6], R7 ;  /* 0x0000000706007387 */ /* 0x0003e20000100800 */
[----:B------:R-:W-:Y:S05]  /*8770*/  RET.REL.NODEC R10 `(_ZN7cutlass13device_kernelIN5flash19enable_sm80_to_sm89INS1_16FlashAttnBwdSm80INS1_25CollectiveMainloopBwdSm80ILi2ELi2EN4cute5tupleIJNS5_1CILi64EEENS7_ILi128EEES8_EEENS_10bfloat16_tEfNS_4arch4Sm80ELb0ELb1ELb1ELb1ELb1ELb0ELb0ELb0ELi2ELi2ELi4ELi2ELb1EEENS1_21CollectiveEpilogueBwdISA_SB_SD_Li256ELb1ELb0ELi2EEENS1_19SingleTileSchedulerILb1ELb0ELb0ELi128EEEEEEEEEvNT_6ParamsE) ;  /* 0xffff78800a007950 */ /* 0x000fea0003c3ffff */
        .type           $_ZN7cutlass13device_kernelIN5flash19enable_sm80_to_sm89INS1_16FlashAttnBwdSm80INS1_25CollectiveMainloopBwdSm80ILi2ELi2EN4cute5tupleIJNS5_1CILi64EEENS7_ILi128EEES8_EEENS_10bfloat16_tEfNS_4arch4Sm80ELb0ELb1ELb1ELb1ELb1ELb0ELb0ELb0ELi2ELi2ELi4ELi2ELb1EEENS1_21CollectiveEpilogueBwdISA_SB_SD_Li256ELb1ELb0ELi2EEENS1_19SingleTileSchedulerILb1ELb0ELb0ELi128EEEEEEEEEvNT_6ParamsE$_ZN4cute3eso3ESOILb0ELb1EJNS_15ArithmeticTupleIJiEEEEEC2ERKS3_,@function
        .size           $_ZN7cutlass13device_kernelIN5flash19enable_sm80_to_sm89INS1_16FlashAttnBwdSm80INS1_25CollectiveMainloopBwdSm80ILi2ELi2EN4cute5tupleIJNS5_1CILi64EEENS7_ILi128EEES8_EEENS_10bfloat16_tEfNS_4arch4Sm80ELb0ELb1ELb1ELb1ELb1ELb0ELb0ELb0ELi2ELi2ELi4ELi2ELb1EEENS1_21CollectiveEpilogueBwdISA_SB_SD_Li256ELb1ELb0ELi2EEENS1_19SingleTileSchedulerILb1ELb0ELb0ELi128EEEEEEEEEvNT_6ParamsE$_ZN4cute3eso3ESOILb0ELb1EJNS_15ArithmeticTupleIJiEEEEEC2ERKS3_,($_ZN7cutlass13device_kernelIN5flash19enable_sm80_to_sm89INS1_16FlashAttnBwdSm80INS1_25CollectiveMainloopBwdSm80ILi2ELi2EN4cute5tupleIJNS5_1CILi64EEENS7_ILi128EEES8_EEENS_10bfloat16_tEfNS_4arch4Sm80ELb0ELb1ELb1ELb1ELb1ELb0ELb0ELb0ELi2ELi2ELi4ELi2ELb1EEENS1_21CollectiveEpilogueBwdISA_SB_SD_Li256ELb1ELb0ELi2EEENS1_19SingleTileSchedulerILb1ELb0ELb0ELi128EEEEEEEEEvNT_6ParamsE$_ZN4cute3eso3ESOILb0ELb1EJNS_15ArithmeticTupleIJiiEEEEEC2ERKS3_ - $_ZN7cutlass13device_kernelIN5flash19enable_sm80_to_sm89INS1_16FlashAttnBwdSm80INS1_25CollectiveMainloopBwdSm80ILi2ELi2EN4cute5tupleIJNS5_1CILi64EEENS7_ILi128EEES8_EEENS_10bfloat16_tEfNS_4arch4Sm80ELb0ELb1ELb1ELb1ELb1ELb0ELb0ELb0ELi2ELi2ELi4ELi2ELb1EEENS1_21CollectiveEpilogueBwdISA_SB_SD_Li256ELb1ELb0ELi2EEENS1_19SingleTileSchedulerILb1ELb0ELb0ELi128EEEEEEEEEvNT_6ParamsE$_ZN4cute3eso3ESOILb0ELb1EJNS_15ArithmeticTupleIJiEEEEEC2ERKS3_)
$_ZN7cutlass13device_kernelIN5flash19enable_sm80_to_sm89INS1_16FlashAttnBwdSm80INS1_25CollectiveMainloopBwdSm80ILi2ELi2EN4cute5tupleIJNS5_1CILi64EEENS7_ILi128EEES8_EEENS_10bfloat16_tEfNS_4arch4Sm80ELb0ELb1ELb1ELb1ELb1ELb0ELb0ELb0ELi2ELi2ELi4ELi2ELb1EEENS1_21CollectiveEpilogueBwdISA_SB_SD_Li256ELb1ELb0ELi2EEENS1_19SingleTileSchedulerILb1ELb0ELb0ELi128EEEEEEEEEvNT_6ParamsE$_ZN4cute3eso3ESOILb0ELb1EJNS_15ArithmeticTupleIJiEEEEEC2ERKS3_:
[----:B------:R-:W-:Y:S01]  /*8780*/  IADD3 R6, R6, -c[0x0][0x20], RZ ;  /* 0x8000080006067a10 */ /* 0x000fe20007ffe0ff */
[----:B------:R-:W-:Y:S01]  /*8790*/  IMAD.MOV.U32 R16, RZ, RZ, R8 ;  /* 0x000000ffff107224 */ /* 0x000fe200078e0008 */
[----:B------:R-:W-:-:S03]  /*87a0*/  MOV R17, 0x0 ;  /* 0x0000000000117802 */ /* 0x000fc60000000f00 */
[----:B------:R1:W-:Y:S01]  /*87b0*/  STL [R6], R7 ;  /* 0x0000000706007387 */ /* 0x0003e20000100800 */
[----:B------:R-:W-:Y:S05]  /*87c0*/  RET.REL.NODEC R16 `(_ZN7cutlass13device_kernelIN5flash19enable_sm80_to_sm89INS1_16FlashAttnBwdSm80INS1_25CollectiveMainloopBwdSm80ILi2ELi2EN4cute5tupleIJNS5_1CILi64EEENS7_ILi128EEES8_EEENS_10bfloat16_tEfNS_4arch4Sm80ELb0ELb1ELb1ELb1ELb1ELb0ELb0ELb0ELi2ELi2ELi4ELi2ELb1EEENS1_21CollectiveEpilogueBwdISA_SB_SD_Li256ELb1ELb0ELi2EEENS1_19SingleTileSchedulerILb1ELb0ELb0ELi128EEEEEEEEEvNT_6ParamsE) ;  /* 0xffff783010007950 */ /* 0x000fea0003c3ffff */
        .type           $_ZN7cutlass13device_kernelIN5flash19enable_sm80_to_sm89INS1_16FlashAttnBwdSm80INS1_25CollectiveMainloopBwdSm80ILi2ELi2EN4cute5tupleIJNS5_1CILi64EEENS7_ILi128EEES8_EEENS_10bfloat16_tEfNS_4arch4Sm80ELb0ELb1ELb1ELb1ELb1ELb0ELb0ELb0ELi2ELi2ELi4ELi2ELb1EEENS1_21CollectiveEpilogueBwdISA_SB_SD_Li256ELb1ELb0ELi2EEENS1_19SingleTileSchedulerILb1ELb0ELb0ELi128EEEEEEEEEvNT_6ParamsE$_ZN4cute3eso3ESOILb0ELb1EJNS_15ArithmeticTupleIJiiEEEEEC2ERKS3_,@function
        .size           $_ZN7cutlass13device_kernelIN5flash19enable_sm80_to_sm89INS1_16FlashAttnBwdSm80INS1_25CollectiveMainloopBwdSm80ILi2ELi2EN4cute5tupleIJNS5_1CILi64EEENS7_ILi128EEES8_EEENS_10bfloat16_tEfNS_4arch4Sm80ELb0ELb1ELb1ELb1ELb1ELb0ELb0ELb0ELi2ELi2ELi4ELi2ELb1EEENS1_21CollectiveEpilogueBwdISA_SB_SD_Li256ELb1ELb0ELi2EEENS1_19SingleTileSchedulerILb1ELb0ELb0ELi128EEEEEEEEEvNT_6ParamsE$_ZN4cute3eso3ESOILb0ELb1EJNS_15ArithmeticTupleIJiiEEEEEC2ERKS3_,($_ZN7cutlass13device_kernelIN5flash19enable_sm80_to_sm89INS1_16FlashAttnBwdSm80INS1_25CollectiveMainloopBwdSm80ILi2ELi2EN4cute5tupleIJNS5_1CILi64EEENS7_ILi128EEES8_EEENS_10bfloat16_tEfNS_4arch4Sm80ELb0ELb1ELb1ELb1ELb1ELb0ELb0ELb0ELi2ELi2ELi4ELi2ELb1EEENS1_21CollectiveEpilogueBwdISA_SB_SD_Li256ELb1ELb0ELi2EEENS1_19SingleTileSchedulerILb1ELb0ELb0ELi128EEEEEEEEEvNT_6ParamsE$_ZN4cute3eso3ESOILb0ELb1EJNS_15ArithmeticTupleIJiiEEENS_1CILi0EEES5_S5_EEC2ERKS3_RKS5_SA_SA_ - $_ZN7cutlass13device_kernelIN5flash19enable_sm80_to_sm89INS1_16FlashAttnBwdSm80INS1_25CollectiveMainloopBwdSm80ILi2ELi2EN4cute5tupleIJNS5_1CILi64EEENS7_ILi128EEES8_EEENS_10bfloat16_tEfNS_4arch4Sm80ELb0ELb1ELb1ELb1ELb1ELb0ELb0ELb0ELi2ELi2ELi4ELi2ELb1EEENS1_21CollectiveEpilogueBwdISA_SB_SD_Li256ELb1ELb0ELi2EEENS1_19SingleTileSchedulerILb1ELb0ELb0ELi128EEEEEEEEEvNT_6ParamsE$_ZN4cute3eso3ESOILb0ELb1EJNS_15ArithmeticTupleIJiiEEEEEC2ERKS3_)
$_ZN7cutlass13device_kernelIN5flash19enable_sm80_to_sm89INS1_16FlashAttnBwdSm80INS1_25CollectiveMainloopBwdSm80ILi2ELi2EN4cute5tupleIJNS5_1CILi64EEENS7_ILi128EEES8_EEENS_10bfloat16_tEfNS_4arch4Sm80ELb0ELb1ELb1ELb1ELb1ELb0ELb0ELb0ELi2ELi2ELi4ELi2ELb1EEENS1_21CollectiveEpilogueBwdISA_SB_SD_Li256ELb1ELb0ELi2EEENS1_19SingleTileSchedulerILb1ELb0ELb0ELi128EEEEEEEEEvNT_6ParamsE$_ZN4cute3eso3ESOILb0ELb1EJNS_15ArithmeticTupleIJiiEEEEEC2ERKS3_:
[----:B------:R-:W-:Y:S02]  /*87d0*/  IADD3 R7, R7, -c[0x0][0x20], RZ ;  /* 0x8000080007077a10 */ /* 0x000fe40007ffe0ff */
[----:B------:R-:W-:-:S03]  /*87e0*/  MOV R9, 0x0 ;  /* 0x0000000000097802 */ /* 0x000fc60000000f00 */
[----:B------:R1:W-:Y:S04]  /*87f0*/  STL [R7], R18 ;  /* 0x0000001207007387 */ /* 0x0003e80000100800 */
[----:B------:R1:W-:Y:S01]  /*8800*/  STL [R7+0x4], R16 ;  /* 0x0000041007007387 */ /* 0x0003e20000100800 */
[----:B------:R-:W-:Y:S05]  /*8810*/  RET.REL.NODEC R8 `(_ZN7cutlass13device_kernelIN5flash19enable_sm80_to_sm89INS1_16FlashAttnBwdSm80INS1_25CollectiveMainloopBwdSm80ILi2ELi2EN4cute5tupleIJNS5_1CILi64EEENS7_ILi128EEES8_EEENS_10bfloat16_tEfNS_4arch4Sm80ELb0ELb1ELb1ELb1ELb1ELb0ELb0ELb0ELi2ELi2ELi4ELi2ELb1EEENS1_21CollectiveEpilogueBwdISA_SB_SD_Li256ELb1ELb0ELi2EEENS1_19SingleTileSchedulerILb1ELb0ELb0ELi128EEEEEEEEEvNT_6ParamsE) ;  /* 0xffff77e008007950 */ /* 0x000fea0003c3ffff */
        .type           $_ZN7cutlass13device_kernelIN5flash19enable_sm80_to_sm89INS1_16FlashAttnBwdSm80INS1_25CollectiveMainloopBwdSm80ILi2ELi2EN4cute5tupleIJNS5_1CILi64EEENS7_ILi128EEES8_EEENS_10bfloat16_tEfNS_4arch4Sm80ELb0ELb1ELb1ELb1ELb1ELb0ELb0ELb0ELi2ELi2ELi4ELi2ELb1EEENS1_21CollectiveEpilogueBwdISA_SB_SD_Li256ELb1ELb0ELi2EEENS1_19SingleTileSchedulerILb1ELb0ELb0ELi128EEEEEEEEEvNT_6ParamsE$_ZN4cute3eso3ESOILb0ELb1EJNS_15ArithmeticTupleIJiiEEENS_1CILi0EEES5_S5_EEC2ERKS3_RKS5_SA_SA_,@function
        .size           $_ZN7cutlass13device_kernelIN5flash19enable_sm80_to_sm89INS1_16FlashAttnBwdSm80INS1_25CollectiveMainloopBwdSm80ILi2ELi2EN4cute5tupleIJNS5_1CILi64EEENS7_ILi128EEES8_EEENS_10bfloat16_tEfNS_4arch4Sm80ELb0ELb1ELb1ELb1ELb1ELb0ELb0ELb0ELi2ELi2ELi4ELi2ELb1EEENS1_21CollectiveEpilogueBwdISA_SB_SD_Li256ELb1ELb0ELi2EEENS1_19SingleTileSchedulerILb1ELb0ELb0ELi128EEEEEEEEEvNT_6ParamsE$_ZN4cute3eso3ESOILb0ELb1EJNS_15ArithmeticTupleIJiiEEENS_1CILi0EEES5_S5_EEC2ERKS3_RKS5_SA_SA_,($_ZN7cutlass13device_kernelIN5flash19enable_sm80_to_sm89INS1_16FlashAttnBwdSm80INS1_25CollectiveMainloopBwdSm80ILi2ELi2EN4cute5tupleIJNS5_1CILi64EEENS7_ILi128EEES8_EEENS_10bfloat16_tEfNS_4arch4Sm80ELb0ELb1ELb1ELb1ELb1ELb0ELb0ELb0ELi2ELi2ELi4ELi2ELb1EEENS1_21CollectiveEpilogueBwdISA_SB_SD_Li256ELb1ELb0ELi2EEENS1_19SingleTileSchedulerILb1ELb0ELb0ELi128EEEEEEEEEvNT_6ParamsE$_ZN4cute3eso3ESOILb0ELb1EJiEEC2ERKi - $_ZN7cutlass13device_kernelIN5flash19enable_sm80_to_sm89INS1_16FlashAttnBwdSm80INS1_25CollectiveMainloopBwdSm80ILi2ELi2EN4cute5tupleIJNS5_1CILi64EEENS7_ILi128EEES8_EEENS_10bfloat16_tEfNS_4arch4Sm80ELb0ELb1ELb1ELb1ELb1ELb0ELb0ELb0ELi2ELi2ELi4ELi2ELb1EEENS1_21CollectiveEpilogueBwdISA_SB_SD_Li256ELb1ELb0ELi2EEENS1_19SingleTileSchedulerILb1ELb0ELb0ELi128EEEEEEEEEvNT_6ParamsE$_ZN4cute3eso3ESOILb0ELb1EJNS_15ArithmeticTupleIJiiEEENS_1CILi0EEES5_S5_EEC2ERKS3_RKS5_SA_SA_)
$_ZN7cutlass13device_kernelIN5flash19enable_sm80_to_sm89INS1_16FlashAttnBwdSm80INS1_25CollectiveMainloopBwdSm80ILi2ELi2EN4cute5tupleIJNS5_1CILi64EEENS7_ILi128EEES8_EEENS_10bfloat16_tEfNS_4arch4Sm80ELb0ELb1ELb1ELb1ELb1ELb0ELb0ELb0ELi2ELi2ELi4ELi2ELb1EEENS1_21CollectiveEpilogueBwdISA_SB_SD_Li256ELb1ELb0ELi2EEENS1_19SingleTileSchedulerILb1ELb0ELb0ELi128EEEEEEEEEvNT_6ParamsE$_ZN4cute3eso3ESOILb0ELb1EJNS_15ArithmeticTupleIJiiEEENS_1CILi0EEES5_S5_EEC2ERKS3_RKS5_SA_SA_:
[----:B------:R-:W-:Y:S02]  /*8820*/  IADD3 R9, R9, -c[0x0][0x20], RZ ;  /* 0x8000080009097a10 */ /* 0x000fe40007ffe0ff */
[----:B------:R-:W-:-:S03]  /*8830*/  MOV R11, 0x0 ;  /* 0x00000000000b7802 */ /* 0x000fc60000000f00 */
[----:B------:R1:W-:Y:S04]  /*8840*/  STL [R9], R8 ;  /* 0x0000000809007387 */ /* 0x0003e80000100800 */
[----:B------:R1:W-:Y:S01]  /*8850*/  STL [R9+0x4], R16 ;  /* 0x0000041009007387 */ /* 0x0003e20000100800 */
[----:B------:R-:W-:Y:S05]  /*8860*/  RET.REL.NODEC R10 `(_ZN7cutlass13device_kernelIN5flash19enable_sm80_to_sm89INS1_16FlashAttnBwdSm80INS1_25CollectiveMainloopBwdSm80ILi2ELi2EN4cute5tupleIJNS5_1CILi64EEENS7_ILi128EEES8_EEENS_10bfloat16_tEfNS_4arch4Sm80ELb0ELb1ELb1ELb1ELb1ELb0ELb0ELb0ELi2ELi2ELi4ELi2ELb1EEENS1_21CollectiveEpilogueBwdISA_SB_SD_Li256ELb1ELb0ELi2EEENS1_19SingleTileSchedulerILb1ELb0ELb0ELi128EEEEEEEEEvNT_6ParamsE) ;  /* 0xffff77900a007950 */ /* 0x000fea0003c3ffff */
        .type           $_ZN7cutlass13device_kernelIN5flash19enable_sm80_to_sm89INS1_16FlashAttnBwdSm80INS1_25CollectiveMainloopBwdSm80ILi2ELi2EN4cute5tupleIJNS5_1CILi64EEENS7_ILi128EEES8_EEENS_10bfloat16_tEfNS_4arch4Sm80ELb0ELb1ELb1ELb1ELb1ELb0ELb0ELb0ELi2ELi2ELi4ELi2ELb1EEENS1_21CollectiveEpilogueBwdISA_SB_SD_Li256ELb1ELb0ELi2EEENS1_19SingleTileSchedulerILb1ELb0ELb0ELi128EEEEEEEEEvNT_6ParamsE$_ZN4cute3eso3ESOILb0ELb1EJiEEC2ERKi,@function
        .size           $_ZN7cutlass13device_kernelIN5flash19enable_sm80_to_sm89INS1_16FlashAttnBwdSm80INS1_25CollectiveMainloopBwdSm80ILi2ELi2EN4cute5tupleIJNS5_1CILi64EEENS7_ILi128EEES8_EEENS_10bfloat16_tEfNS_4arch4Sm80ELb0ELb1ELb1ELb1ELb1ELb0ELb0ELb0ELi2ELi2ELi4ELi2ELb1EEENS1_21CollectiveEpilogueBwdISA_SB_SD_Li256ELb1ELb0ELi2EEENS1_19SingleTileSchedulerILb1ELb0ELb0ELi128EEEEEEEEEvNT_6ParamsE$_ZN4cute3eso3ESOILb0ELb1EJiEEC2ERKi,($_ZN7cutlass13device_kernelIN5flash19enable_sm80_to_sm89INS1_16FlashAttnBwdSm80INS1_25CollectiveMainloopBwdSm80ILi2ELi2EN4cute5tupleIJNS5_1CILi64EEENS7_ILi128EEES8_EEENS_10bfloat16_tEfNS_4arch4Sm80ELb0ELb1ELb1ELb1ELb1ELb0ELb0ELb0ELi2ELi2ELi4ELi2ELb1EEENS1_21CollectiveEpilogueBwdISA_SB_SD_Li256ELb1ELb0ELi2EEENS1_19SingleTileSchedulerILb1ELb0ELb0ELi128EEEEEEEEEvNT_6ParamsE$_ZN4cute3eso3ESOILb0ELb1EJiNS_1CILi0EEEEEC2ERKiRKS3_ - $_ZN7cutlass13device_kernelIN5flash19enable_sm80_to_sm89INS1_16FlashAttnBwdSm80INS1_25CollectiveMainloopBwdSm80ILi2ELi2EN4cute5tupleIJNS5_1CILi64EEENS7_ILi128EEES8_EEENS_10bfloat16_tEfNS_4arch4Sm80ELb0ELb1ELb1ELb1ELb1ELb0ELb0ELb0ELi2ELi2ELi4ELi2ELb1EEENS1_21CollectiveEpilogueBwdISA_SB_SD_Li256ELb1ELb0ELi2EEENS1_19SingleTileSchedulerILb1ELb0ELb0ELi128EEEEEEEEEvNT_6ParamsE$_ZN4cute3eso3ESOILb0ELb1EJiEEC2ERKi)
$_ZN7cutlass13device_kernelIN5flash19enable_sm80_to_sm89INS1_16FlashAttnBwdSm80INS1_25CollectiveMainloopBwdSm80ILi2ELi2EN4cute5tupleIJNS5_1CILi64EEENS7_ILi128EEES8_EEENS_10bfloat16_tEfNS_4arch4Sm80ELb0ELb1ELb1ELb1ELb1ELb0ELb0ELb0ELi2ELi2ELi4ELi2ELb1EEENS1_21CollectiveEpilogueBwdISA_SB_SD_Li256ELb1ELb0ELi2EEENS1_19SingleTileSchedulerILb1ELb0ELb0ELi128EEEEEEEEEvNT_6ParamsE$_ZN4cute3eso3ESOILb0ELb1EJiEEC2ERKi:
[----:B------:R-:W-:Y:S01]  /*8870*/  IADD3 R6, R6, -c[0x0][0x20], RZ ;  /* 0x8000080006067a10 */ /* 0x000fe20007ffe0ff */
[----:B------:R-:W-:Y:S01]  /*8880*/  IMAD.MOV.U32 R28, RZ, RZ, R18 ;  /* 0x000000ffff1c7224 */ /* 0x000fe200078e0012 */
[----:B------:R-:W-:-:S03]  /*8890*/  MOV R29, 0x0 ;  /* 0x00000000001d7802 */ /* 0x000fc60000000f00 */
[----:B------:R1:W-:Y:S01]  /*88a0*/  STL [R6], R7 ;  /* 0x0000000706007387 */ /* 0x0003e20000100800 */
[----:B------:R-:W-:Y:S05]  /*88b0*/  RET.REL.NODEC R28 `(_ZN7cutlass13device_kernelIN5flash19enable_sm80_to_sm89INS1_16FlashAttnBwdSm80INS1_25CollectiveMainloopBwdSm80ILi2ELi2EN4cute5tupleIJNS5_1CILi64EEENS7_ILi128EEES8_EEENS_10bfloat16_tEfNS_4arch4Sm80ELb0ELb1ELb1ELb1ELb1ELb0ELb0ELb0ELi2ELi2ELi4ELi2ELb1EEENS1_21CollectiveEpilogueBwdISA_SB_SD_Li256ELb1ELb0ELi2EEENS1_19SingleTileSchedulerILb1ELb0ELb0ELi128EEEEEEEEEvNT_6ParamsE) ;  /* 0xffff77401c007950 */ /* 0x000fea0003c3ffff */
        .type           $_ZN7cutlass13device_kernelIN5flash19enable_sm80_to_sm89INS1_16FlashAttnBwdSm80INS1_25CollectiveMainloopBwdSm80ILi2ELi2EN4cute5tupleIJNS5_1CILi64EEENS7_ILi128EEES8_EEENS_10bfloat16_tEfNS_4arch4Sm80ELb0ELb1ELb1ELb1ELb1ELb0ELb0ELb0ELi2ELi2ELi4ELi2ELb1EEENS1_21CollectiveEpilogueBwdISA_SB_SD_Li256ELb1ELb0ELi2EEENS1_19SingleTileSchedulerILb1ELb0ELb0ELi128EEEEEEEEEvNT_6ParamsE$_ZN4cute3eso3ESOILb0ELb1EJiNS_1CILi0EEEEEC2ERKiRKS3_,@function
        .size           $_ZN7cutlass13device_kernelIN5flash19enable_sm80_to_sm89INS1_16FlashAttnBwdSm80INS1_25CollectiveMainloopBwdSm80ILi2ELi2EN4cute5tupleIJNS5_1CILi64EEENS7_ILi128EEES8_EEENS_10bfloat16_tEfNS_4arch4Sm80ELb0ELb1ELb1ELb1ELb1ELb0ELb0ELb0ELi2ELi2ELi4ELi2ELb1EEENS1_21CollectiveEpilogueBwdISA_SB_SD_Li256ELb1ELb0ELi2EEENS1_19SingleTileSchedulerILb1ELb0ELb0ELi128EEEEEEEEEvNT_6ParamsE$_ZN4cute3eso3ESOILb0ELb1EJiNS_1CILi0EEEEEC2ERKiRKS3_,($_ZN7cutlass13device_kernelIN5flash19enable_sm80_to_sm89INS1_16FlashAttnBwdSm80INS1_25CollectiveMainloopBwdSm80ILi2ELi2EN4cute5tupleIJNS5_1CILi64EEENS7_ILi128EEES8_EEENS_10bfloat16_tEfNS_4arch4Sm80ELb0ELb1ELb1ELb1ELb1ELb0ELb0ELb0ELi2ELi2ELi4ELi2ELb1EEENS1_21CollectiveEpilogueBwdISA_SB_SD_Li256ELb1ELb0ELi2EEENS1_19SingleTileSchedulerILb1ELb0ELb0ELi128EEEEEEEEEvNT_6ParamsE$_ZN4cute3eso3ESOILb0ELb1EJlEEC2ERKl - $_ZN7cutlass13device_kernelIN5flash19enable_sm80_to_sm89INS1_16FlashAttnBwdSm80INS1_25CollectiveMainloopBwdSm80ILi2ELi2EN4cute5tupleIJNS5_1CILi64EEENS7_ILi128EEES8_EEENS_10bfloat16_tEfNS_4arch4Sm80ELb0ELb1ELb1ELb1ELb1ELb0ELb0ELb0ELi2ELi2ELi4ELi2ELb1EEENS1_21CollectiveEpilogueBwdISA_SB_SD_Li256ELb1ELb0ELi2EEENS1_19SingleTileSchedulerILb1ELb0ELb0ELi128EEEEEEEEEvNT_6ParamsE$_ZN4cute3eso3ESOILb0ELb1EJiNS_1CILi0EEEEEC2ERKiRKS3_)
$_ZN7cutlass13device_kernelIN5flash19enable_sm80_to_sm89INS1_16FlashAttnBwdSm80INS1_25CollectiveMainloopBwdSm80ILi2ELi2EN4cute5tupleIJNS5_1CILi64EEENS7_ILi128EEES8_EEENS_10bfloat16_tEfNS_4arch4Sm80ELb0ELb1ELb1ELb1ELb1ELb0ELb0ELb0ELi2ELi2ELi4ELi2ELb1EEENS1_21CollectiveEpilogueBwdISA_SB_SD_Li256ELb1ELb0ELi2EEENS1_19SingleTileSchedulerILb1ELb0ELb0ELi128EEEEEEEEEvNT_6ParamsE$_ZN4cute3eso3ESOILb0ELb1EJiNS_1CILi0EEEEEC2ERKiRKS3_:
[----:B------:R-:W-:Y:S02]  /*88c0*/  IADD3 R6, R6, -c[0x0][0x20], RZ ;  /* 0x8000080006067a10 */ /* 0x000fe40007ffe0ff */
[----:B------:R-:W-:-:S03]  /*88d0*/  MOV R9, 0x0 ;  /* 0x0000000000097802 */ /* 0x000fc60000000f00 */
[----:B------:R1:W-:Y:S01]  /*88e0*/  STL [R6], R7 ;  /* 0x0000000706007387 */ /* 0x0003e20000100800 */
[----:B------:R-:W-:Y:S05]  /*88f0*/  RET.REL.NODEC R8 `(_ZN7cutlass13device_kernelIN5flash19enable_sm80_to_sm89INS1_16FlashAttnBwdSm80INS1_25CollectiveMainloopBwdSm80ILi2ELi2EN4cute5tupleIJNS5_1CILi64EEENS7_ILi128EEES8_EEENS_10bfloat16_tEfNS_4arch4Sm80ELb0ELb1ELb1ELb1ELb1ELb0ELb0ELb0ELi2ELi2ELi4ELi2ELb1EEENS1_21CollectiveEpilogueBwdISA_SB_SD_Li256ELb1ELb0ELi2EEENS1_19SingleTileSchedulerILb1ELb0ELb0ELi128EEEEEEEEEvNT_6ParamsE) ;  /* 0xffff770008007950 */ /* 0x000fea0003c3ffff */
        .type           $_ZN7cutlass13device_kernelIN5flash19enable_sm80_to_sm89INS1_16FlashAttnBwdSm80INS1_25CollectiveMainloopBwdSm80ILi2ELi2EN4cute5tupleIJNS5_1CILi64EEENS7_ILi128EEES8_EEENS_10bfloat16_tEfNS_4arch4Sm80ELb0ELb1ELb1ELb1ELb1ELb0ELb0ELb0ELi2ELi2ELi4ELi2ELb1EEENS1_21CollectiveEpilogueBwdISA_SB_SD_Li256ELb1ELb0ELi2EEENS1_19SingleTileSchedulerILb1ELb0ELb0ELi128EEEEEEEEEvNT_6ParamsE$_ZN4cute3eso3ESOILb0ELb1EJlEEC2ERKl,@function
        .size           $_ZN7cutlass13device_kernelIN5flash19enable_sm80_to_sm89INS1_16FlashAttnBwdSm80INS1_25CollectiveMainloopBwdSm80ILi2ELi2EN4cute5tupleIJNS5_1CILi64EEENS7_ILi128EEES8_EEENS_10bfloat16_tEfNS_4arch4Sm80ELb0ELb1ELb1ELb1ELb1ELb0ELb0ELb0ELi2ELi2ELi4ELi2ELb1EEENS1_21CollectiveEpilogueBwdISA_SB_SD_Li256ELb1ELb0ELi2EEENS1_19SingleTileSchedulerILb1ELb0ELb0ELi128EEEEEEEEEvNT_6ParamsE$_ZN4cute3eso3ESOILb0ELb1EJlEEC2ERKl,($_ZN7cutlass13device_kernelIN5flash19enable_sm80_to_sm89INS1_16FlashAttnBwdSm80INS1_25CollectiveMainloopBwdSm80ILi2ELi2EN4cute5tupleIJNS5_1CILi64EEENS7_ILi128EEES8_EEENS_10bfloat16_tEfNS_4arch4Sm80ELb0ELb1ELb1ELb1ELb1ELb0ELb0ELb0ELi2ELi2ELi4ELi2ELb1EEENS1_21CollectiveEpilogueBwdISA_SB_SD_Li256ELb1ELb0ELi2EEENS1_19SingleTileSchedulerILb1ELb0ELb0ELi128EEEEEEEEEvNT_6ParamsE$_ZN4cute3eso3ESOILb1ELb0EJNS_10UnderscoreES2_S2_iEEC2ERKS2_S5_S5_RKi - $_ZN7cutlass13device_kernelIN5flash19enable_sm80_to_sm89INS1_16FlashAttnBwdSm80INS1_25CollectiveMainloopBwdSm80ILi2ELi2EN4cute5tupleIJNS5_1CILi64EEENS7_ILi128EEES8_EEENS_10bfloat16_tEfNS_4arch4Sm80ELb0ELb1ELb1ELb1ELb1ELb0ELb0ELb0ELi2ELi2ELi4ELi2ELb1EEENS1_21CollectiveEpilogueBwdISA_SB_SD_Li256ELb1ELb0ELi2EEENS1_19SingleTileSchedulerILb1ELb0ELb0ELi128EEEEEEEEEvNT_6ParamsE$_ZN4cute3eso3ESOILb0ELb1EJlEEC2ERKl)
$_ZN7cutlass13device_kernelIN5flash19enable_sm80_to_sm89INS1_16FlashAttnBwdSm80INS1_25CollectiveMainloopBwdSm80ILi2ELi2EN4cute5tupleIJNS5_1CILi64EEENS7_ILi128EEES8_EEENS_10bfloat16_tEfNS_4arch4Sm80ELb0ELb1ELb1ELb1ELb1ELb0ELb0ELb0ELi2ELi2ELi4ELi2ELb1EEENS1_21CollectiveEpilogueBwdISA_SB_SD_Li256ELb1ELb0ELi2EEENS1_19SingleTileSchedulerILb1ELb0ELb0ELi128EEEEEEEEEvNT_6ParamsE$_ZN4cute3eso3ESOILb0ELb1EJlEEC2ERKl:
[----:B------:R-:W-:Y:S01]  /*8900*/  IADD3 R9, R9, -c[0x0][0x20], RZ ;  /* 0x8000080009097a10 */ /* 0x000fe20007ffe0ff */
[----:B------:R-:W-:Y:S01]  /*8910*/  IMAD.MOV.U32 R24, RZ, RZ, R10 ;  /* 0x000000ffff187224 */ /* 0x000fe200078e000a */
[----:B------:R-:W-:-:S03]  /*8920*/  MOV R25, 0x0 ;  /* 0x0000000000197802 */ /* 0x000fc60000000f00 */
[----:B------:R1:W-:Y:S01]  /*8930*/  STL.64 [R9], R6 ;  /* 0x0000000609007387 */ /* 0x0003e20000100a00 */
[----:B------:R-:W-:Y:S05]  /*8940*/  RET.REL.NODEC R24 `(_ZN7cutlass13device_kernelIN5flash19enable_sm80_to_sm89INS1_16FlashAttnBwdSm80INS1_25CollectiveMainloopBwdSm80ILi2ELi2EN4cute5tupleIJNS5_1CILi64EEENS7_ILi128EEES8_EEENS_10bfloat16_tEfNS_4arch4Sm80ELb0ELb1ELb1ELb1ELb1ELb0ELb0ELb0ELi2ELi2ELi4ELi2ELb1EEENS1_21CollectiveEpilogueBwdISA_SB_SD_Li256ELb1ELb0ELi2EEENS1_19SingleTileSchedulerILb1ELb0ELb0ELi128EEEEEEEEEvNT_6ParamsE) ;  /* 0xffff76b018007950 */ /* 0x000fea0003c3ffff */
        .type           $_ZN7cutlass13device_kernelIN5flash19enable_sm80_to_sm89INS1_16FlashAttnBwdSm80INS1_25CollectiveMainloopBwdSm80ILi2ELi2EN4cute5tupleIJNS5_1CILi64EEENS7_ILi128EEES8_EEENS_10bfloat16_tEfNS_4arch4Sm80ELb0ELb1ELb1ELb1ELb1ELb0ELb0ELb0ELi2ELi2ELi4ELi2ELb1EEENS1_21CollectiveEpilogueBwdISA_SB_SD_Li256ELb1ELb0ELi2EEENS1_19SingleTileSchedulerILb1ELb0ELb0ELi128EEEEEEEEEvNT_6ParamsE$_ZN4cute3eso3ESOILb1ELb0EJNS_10UnderscoreES2_S2_iEEC2ERKS2_S5_S5_RKi,@function
        .size           $_ZN7cutlass13device_kernelIN5flash19enable_sm80_to_sm89INS1_16FlashAttnBwdSm80INS1_25CollectiveMainloopBwdSm80ILi2ELi2EN4cute5tupleIJNS5_1CILi64EEENS7_ILi128EEES8_EEENS_10bfloat16_tEfNS_4arch4Sm80ELb0ELb1ELb1ELb1ELb1ELb0ELb0ELb0ELi2ELi2ELi4ELi2ELb1EEENS1_21CollectiveEpilogueBwdISA_SB_SD_Li256ELb1ELb0ELi2EEENS1_19SingleTileSchedulerILb1ELb0ELb0ELi128EEEEEEEEEvNT_6ParamsE$_ZN4cute3eso3ESOILb1ELb0EJNS_10UnderscoreES2_S2_iEEC2ERKS2_S5_S5_RKi,($_ZN7cutlass13device_kernelIN5flash19enable_sm80_to_sm89INS1_16FlashAttnBwdSm80INS1_25CollectiveMainloopBwdSm80ILi2ELi2EN4cute5tupleIJNS5_1CILi64EEENS7_ILi128EEES8_EEENS_10bfloat16_tEfNS_4arch4Sm80ELb0ELb1ELb1ELb1ELb1ELb0ELb0ELb0ELi2ELi2ELi4ELi2ELb1EEENS1_21CollectiveEpilogueBwdISA_SB_SD_Li256ELb1ELb0ELi2EEENS1_19SingleTileSchedulerILb1ELb0ELb0ELi128EEEEEEEEEvNT_6ParamsE$_ZN4cute3eso3ESOILb1ELb0EJNS_10UnderscoreES2_iEEC2ERKS2_S5_RKi - $_ZN7cutlass13device_kernelIN5flash19enable_sm80_to_sm89INS1_16FlashAttnBwdSm80INS1_25CollectiveMainloopBwdSm80ILi2ELi2EN4cute5tupleIJNS5_1CILi64EEENS7_ILi128EEES8_EEENS_10bfloat16_tEfNS_4arch4Sm80ELb0ELb1ELb1ELb1ELb1ELb0ELb0ELb0ELi2ELi2ELi4ELi2ELb1EEENS1_21CollectiveEpilogueBwdISA_SB_SD_Li256ELb1ELb0ELi2EEENS1_19SingleTileSchedulerILb1ELb0ELb0ELi128EEEEEEEEEvNT_6ParamsE$_ZN4cute3eso3ESOILb1ELb0EJNS_10UnderscoreES2_S2_iEEC2ERKS2_S5_S5_RKi)
$_ZN7cutlass13device_kernelIN5flash19enable_sm80_to_sm89INS1_16FlashAttnBwdSm80INS1_25CollectiveMainloopBwdSm80ILi2ELi2EN4cute5tupleIJNS5_1CILi64EEENS7_ILi128EEES8_EEENS_10bfloat16_tEfNS_4arch4Sm80ELb0ELb1ELb1ELb1ELb1ELb0ELb0ELb0ELi2ELi2ELi4ELi2ELb1EEENS1_21CollectiveEpilogueBwdISA_SB_SD_Li256ELb1ELb0ELi2EEENS1_19SingleTileSchedulerILb1ELb0ELb0ELi128EEEEEEEEEvNT_6ParamsE$_ZN4cute3eso3ESOILb1ELb0EJNS_10UnderscoreES2_S2_iEEC2ERKS2_S5_S5_RKi:
[----:B------:R-:W-:Y:S02]  /*8950*/  IADD3 R6, R4, -c[0x0][0x20], RZ ;  /* 0x8000080004067a10 */ /* 0x000fe40007ffe0ff */
[----:B------:R-:W-:-:S03]  /*8960*/  MOV R9, 0x0 ;  /* 0x0000000000097802 */ /* 0x000fc60000000f00 */
[----:B------:R1:W-:Y:S01]  /*8970*/  STL [R6], R7 ;  /* 0x0000000706007387 */ /* 0x0003e20000100800 */
[----:B------:R-:W-:Y:S05]  /*8980*/  RET.REL.NODEC R8 `(_ZN7cutlass13device_kernelIN5flash19enable_sm80_to_sm89INS1_16FlashAttnBwdSm80INS1_25CollectiveMainloopBwdSm80ILi2ELi2EN4cute5tupleIJNS5_1CILi64EEENS7_ILi128EEES8_EEENS_10bfloat16_tEfNS_4arch4Sm80ELb0ELb1ELb1ELb1ELb1ELb0ELb0ELb0ELi2ELi2ELi4ELi2ELb1EEENS1_21CollectiveEpilogueBwdISA_SB_SD_Li256ELb1ELb0ELi2EEENS1_19SingleTileSchedulerILb1ELb0ELb0ELi128EEEEEEEEEvNT_6ParamsE) ;  /* 0xffff767008007950 */ /* 0x000fea0003c3ffff */
        .type           $_ZN7cutlass13device_kernelIN5flash19enable_sm80_to_sm89INS1_16FlashAttnBwdSm80INS1_25CollectiveMainloopBwdSm80ILi2ELi2EN4cute5tupleIJNS5_1CILi64EEENS7_ILi128EEES8_EEENS_10bfloat16_tEfNS_4arch4Sm80ELb0ELb1ELb1ELb1ELb1ELb0ELb0ELb0ELi2ELi2ELi4ELi2ELb1EEENS1_21CollectiveEpilogueBwdISA_SB_SD_Li256ELb1ELb0ELi2EEENS1_19SingleTileSchedulerILb1ELb0ELb0ELi128EEEEEEEEEvNT_6ParamsE$_ZN4cute3eso3ESOILb1ELb0EJNS_10UnderscoreES2_iEEC2ERKS2_S5_RKi,@function
        .size           $_ZN7cutlass13device_kernelIN5flash19enable_sm80_to_sm89INS1_16FlashAttnBwdSm80INS1_25CollectiveMainloopBwdSm80ILi2ELi2EN4cute5tupleIJNS5_1CILi64EEENS7_ILi128EEES8_EEENS_10bfloat16_tEfNS_4arch4Sm80ELb0ELb1ELb1ELb1ELb1ELb0ELb0ELb0ELi2ELi2ELi4ELi2ELb1EEENS1_21CollectiveEpilogueBwdISA_SB_SD_Li256ELb1ELb0ELi2EEENS1_19SingleTileSchedulerILb1ELb0ELb0ELi128EEEEEEEEEvNT_6ParamsE$_ZN4cute3eso3ESOILb1ELb0EJNS_10UnderscoreES2_iEEC2ERKS2_S5_RKi,($_ZN7cutlass13device_kernelIN5flash19enable_sm80_to_sm89INS1_16FlashAttnBwdSm80INS1_25CollectiveMainloopBwdSm80ILi2ELi2EN4cute5tupleIJNS5_1CILi64EEENS7_ILi128EEES8_EEENS_10bfloat16_tEfNS_4arch4Sm80ELb0ELb1ELb1ELb1ELb1ELb0ELb0ELb0ELi2ELi2ELi4ELi2ELb1EEENS1_21CollectiveEpilogueBwdISA_SB_SD_Li256ELb1ELb0ELi2EEENS1_19SingleTileSchedulerILb1ELb0ELb0ELi128EEEEEEEEEvNT_6ParamsE$_ZN4cute3eso3ESOILb1ELb0EJNS_10UnderscoreEiEEC2ERKS2_RKi - $_ZN7cutlass13device_kernelIN5flash19enable_sm80_to_sm89INS1_16FlashAttnBwdSm80INS1_25CollectiveMainloopBwdSm80ILi2ELi2EN4cute5tupleIJNS5_1CILi64EEENS7_ILi128EEES8_EEENS_10bfloat16_tEfNS_4arch4Sm80ELb0ELb1ELb1ELb1ELb1ELb0ELb0ELb0ELi2ELi2ELi4ELi2ELb1EEENS1_21CollectiveEpilogueBwdISA_SB_SD_Li256ELb1ELb0ELi2EEENS1_19SingleTileSchedulerILb1ELb0ELb0ELi128EEEEEEEEEvNT_6ParamsE$_ZN4cute3eso3ESOILb1ELb0EJNS_10UnderscoreES2_iEEC2ERKS2_S5_RKi)
$_ZN7cutlass13device_kernelIN5flash19enable_sm80_to_sm89INS1_16FlashAttnBwdSm80INS1_25CollectiveMainloopBwdSm80ILi2ELi2EN4cute5tupleIJNS5_1CILi64EEENS7_ILi128EEES8_EEENS_10bfloat16_tEfNS_4arch4Sm80ELb0ELb1ELb1ELb1ELb1ELb0ELb0ELb0ELi2ELi2ELi4ELi2ELb1EEENS1_21CollectiveEpilogueBwdISA_SB_SD_Li256ELb1ELb0ELi2EEENS1_19SingleTileSchedulerILb1ELb0ELb0ELi128EEEEEEEEEvNT_6ParamsE$_ZN4cute3eso3ESOILb1ELb0EJNS_10UnderscoreES2_iEEC2ERKS2_S5_RKi:
[----:B------:R-:W-:Y:S02]  /*8990*/  IADD3 R6, R4, -c[0x0][0x20], RZ ;  /* 0x8000080004067a10 */ /* 0x000fe40007ffe0ff */
[----:B------:R-:W-:-:S03]  /*89a0*/  MOV R9, 0x0 ;  /* 0x0000000000097802 */ /* 0x000fc60000000f00 */
[----:B------:R1:W-:Y:S01]  /*89b0*/  STL [R6], R17 ;  /* 0x0000001106007387 */ /* 0x0003e20000100800 */
[----:B------:R-:W-:Y:S05]  /*89c0*/  RET.REL.NODEC R8 `(_ZN7cutlass13device_kernelIN5flash19enable_sm80_to_sm89INS1_16FlashAttnBwdSm80INS1_25CollectiveMainloopBwdSm80ILi2ELi2EN4cute5tupleIJNS5_1CILi64EEENS7_ILi128EEES8_EEENS_10bfloat16_tEfNS_4arch4Sm80ELb0ELb1ELb1ELb1ELb1ELb0ELb0ELb0ELi2ELi2ELi4ELi2ELb1EEENS1_21CollectiveEpilogueBwdISA_SB_SD_Li256ELb1ELb0ELi2EEENS1_19SingleTileSchedulerILb1ELb0ELb0ELi128EEEEEEEEEvNT_6ParamsE) ;  /* 0xffff763008007950 */ /* 0x000fea0003c3ffff */
        .type           $_ZN7cutlass13device_kernelIN5flash19enable_sm80_to_sm89INS1_16FlashAttnBwdSm80INS1_25CollectiveMainloopBwdSm80ILi2ELi2EN4cute5tupleIJNS5_1CILi64EEENS7_ILi128EEES8_EEENS_10bfloat16_tEfNS_4arch4Sm80ELb0ELb1ELb1ELb1ELb1ELb0ELb0ELb0ELi2ELi2ELi4ELi2ELb1EEENS1_21CollectiveEpilogueBwdISA_SB_SD_Li256ELb1ELb0ELi2EEENS1_19SingleTileSchedulerILb1ELb0ELb0ELi128EEEEEEEEEvNT_6ParamsE$_ZN4cute3eso3ESOILb1ELb0EJNS_10UnderscoreEiEEC2ERKS2_RKi,@function
        .size           $_ZN7cutlass13device_kernelIN5flash19enable_sm80_to_sm89INS1_16FlashAttnBwdSm80INS1_25CollectiveMainloopBwdSm80ILi2ELi2EN4cute5tupleIJNS5_1CILi64EEENS7_ILi128EEES8_EEENS_10bfloat16_tEfNS_4arch4Sm80ELb0ELb1ELb1ELb1ELb1ELb0ELb0ELb0ELi2ELi2ELi4ELi2ELb1EEENS1_21CollectiveEpilogueBwdISA_SB_SD_Li256ELb1ELb0ELi2EEENS1_19SingleTileSchedulerILb1ELb0ELb0ELi128EEEEEEEEEvNT_6ParamsE$_ZN4cute3eso3ESOILb1ELb0EJNS_10UnderscoreEiEEC2ERKS2_RKi,($_ZN7cutlass13device_kernelIN5flash19enable_sm80_to_sm89INS1_16FlashAttnBwdSm80INS1_25CollectiveMainloopBwdSm80ILi2ELi2EN4cute5tupleIJNS5_1CILi64EEENS7_ILi128EEES8_EEENS_10bfloat16_tEfNS_4arch4Sm80ELb0ELb1ELb1ELb1ELb1ELb0ELb0ELb0ELi2ELi2ELi4ELi2ELb1EEENS1_21CollectiveEpilogueBwdISA_SB_SD_Li256ELb1ELb0ELi2EEENS1_19SingleTileSchedulerILb1ELb0ELb0ELi128EEEEEEEEEvNT_6ParamsE$_ZN4cute3eso3ESOILb1ELb0EJNS_10UnderscoreEiiEEC2ERKS2_RKiS7_ - $_ZN7cutlass13device_kernelIN5flash19enable_sm80_to_sm89INS1_16FlashAttnBwdSm80INS1_25CollectiveMainloopBwdSm80ILi2ELi2EN4cute5tupleIJNS5_1CILi64EEENS7_ILi128EEES8_EEENS_10bfloat16_tEfNS_4arch4Sm80ELb0ELb1ELb1ELb1ELb1ELb0ELb0ELb0ELi2ELi2ELi4ELi2ELb1EEENS1_21CollectiveEpilogueBwdISA_SB_SD_Li256ELb1ELb0ELi2EEENS1_19SingleTileSchedulerILb1ELb0ELb0ELi128EEEEEEEEEvNT_6ParamsE$_ZN4cute3eso3ESOILb1ELb0EJNS_10UnderscoreEiEEC2ERKS2_RKi)
$_ZN7cutlass13device_kernelIN5flash19enable_sm80_to_sm89INS1_16FlashAttnBwdSm80INS1_25CollectiveMainloopBwdSm80ILi2ELi2EN4cute5tupleIJNS5_1CILi64EEENS7_ILi128EEES8_EEENS_10bfloat16_tEfNS_4arch4Sm80ELb0ELb1ELb1ELb1ELb1ELb0ELb0ELb0ELi2ELi2ELi4ELi2ELb1EEENS1_21CollectiveEpilogueBwdISA_SB_SD_Li256ELb1ELb0ELi2EEENS1_19SingleTileSchedulerILb1ELb0ELb0ELi128EEEEEEEEEvNT_6ParamsE$_ZN4cute3eso3ESOILb1ELb0EJNS_10UnderscoreEiEEC2ERKS2_RKi:
[----:B------:R-:W-:Y:S02]  /*89d0*/  IADD3 R6, R13, -c[0x0][0x20], RZ ;  /* 0x800008000d067a10 */ /* 0x000fe40007ffe0ff */
[----:B------:R-:W-:-:S03]  /*89e0*/  MOV R17, 0x0 ;  /* 0x0000000000117802 */ /* 0x000fc60000000f00 */
[----:B------:R1:W-:Y:S01]  /*89f0*/  STL [R6], R7 ;  /* 0x0000000706007387 */ /* 0x0003e20000100800 */
[----:B------:R-:W-:Y:S05]  /*8a00*/  RET.REL.NODEC R16 `(_ZN7cutlass13device_kernelIN5flash19enable_sm80_to_sm89INS1_16FlashAttnBwdSm80INS1_25CollectiveMainloopBwdSm80ILi2ELi2EN4cute5tupleIJNS5_1CILi64EEENS7_ILi128EEES8_EEENS_10bfloat16_tEfNS_4arch4Sm80ELb0ELb1ELb1ELb1ELb1ELb0ELb0ELb0ELi2ELi2ELi4ELi2ELb1EEENS1_21CollectiveEpilogueBwdISA_SB_SD_Li256ELb1ELb0ELi2EEENS1_19SingleTileSchedulerILb1ELb0ELb0ELi128EEEEEEEEEvNT_6ParamsE) ;  /* 0xffff75f010007950 */ /* 0x000fea0003c3ffff */
        .type           $_ZN7cutlass13device_kernelIN5flash19enable_sm80_to_sm89INS1_16FlashAttnBwdSm80INS1_25CollectiveMainloopBwdSm80ILi2ELi2EN4cute5tupleIJNS5_1CILi64EEENS7_ILi128EEES8_EEENS_10bfloat16_tEfNS_4arch4Sm80ELb0ELb1ELb1ELb1ELb1ELb0ELb0ELb0ELi2ELi2ELi4ELi2ELb1EEENS1_21CollectiveEpilogueBwdISA_SB_SD_Li256ELb1ELb0ELi2EEENS1_19SingleTileSchedulerILb1ELb0ELb0ELi128EEEEEEEEEvNT_6ParamsE$_ZN4cute3eso3ESOILb1ELb0EJNS_10UnderscoreEiiEEC2ERKS2_RKiS7_,@function
        .size           $_ZN7cutlass13device_kernelIN5flash19enable_sm80_to_sm89INS1_16FlashAttnBwdSm80INS1_25CollectiveMainloopBwdSm80ILi2ELi2EN4cute5tupleIJNS5_1CILi64EEENS7_ILi128EEES8_EEENS_10bfloat16_tEfNS_4arch4Sm80ELb0ELb1ELb1ELb1ELb1ELb0ELb0ELb0ELi2ELi2ELi4ELi2ELb1EEENS1_21CollectiveEpilogueBwdISA_SB_SD_Li256ELb1ELb0ELi2EEENS1_19SingleTileSchedulerILb1ELb0ELb0ELi128EEEEEEEEEvNT_6ParamsE$_ZN4cute3eso3ESOILb1ELb0EJNS_10UnderscoreEiiEEC2ERKS2_RKiS7_,($_ZN7cutlass13device_kernelIN5flash19enable_sm80_to_sm89INS1_16FlashAttnBwdSm80INS1_25CollectiveMainloopBwdSm80ILi2ELi2EN4cute5tupleIJNS5_1CILi64EEENS7_ILi128EEES8_EEENS_10bfloat16_tEfNS_4arch4Sm80ELb0ELb1ELb1ELb1ELb1ELb0ELb0ELb0ELi2ELi2ELi4ELi2ELb1EEENS1_21CollectiveEpilogueBwdISA_SB_SD_Li256ELb1ELb0ELi2EEENS1_19SingleTileSchedulerILb1ELb0ELb0ELi128EEEEEEEEEvNT_6ParamsE$_ZN4cute3eso3ESOILb1ELb0EJNS_1CILi0EEES3_S3_iEEC2ERKS3_S6_S6_RKi - $_ZN7cutlass13device_kernelIN5flash19enable_sm80_to_sm89INS1_16FlashAttnBwdSm80INS1_25CollectiveMainloopBwdSm80ILi2ELi2EN4cute5tupleIJNS5_1CILi64EEENS7_ILi128EEES8_EEENS_10bfloat16_tEfNS_4arch4Sm80ELb0ELb1ELb1ELb1ELb1ELb0ELb0ELb0ELi2ELi2ELi4ELi2ELb1EEENS1_21CollectiveEpilogueBwdISA_SB_SD_Li256ELb1ELb0ELi2EEENS1_19SingleTileSchedulerILb1ELb0ELb0ELi128EEEEEEEEEvNT_6ParamsE$_ZN4cute3eso3ESOILb1ELb0EJNS_10UnderscoreEiiEEC2ERKS2_RKiS7_)
$_ZN7cutlass13device_kernelIN5flash19enable_sm80_to_sm89INS1_16FlashAttnBwdSm80INS1_25CollectiveMainloopBwdSm80ILi2ELi2EN4cute5tupleIJNS5_1CILi64EEENS7_ILi128EEES8_EEENS_10bfloat16_tEfNS_4arch4Sm80ELb0ELb1ELb1ELb1ELb1ELb0ELb0ELb0ELi2ELi2ELi4ELi2ELb1EEENS1_21CollectiveEpilogueBwdISA_SB_SD_Li256ELb1ELb0ELi2EEENS1_19SingleTileSchedulerILb1ELb0ELb0ELi128EEEEEEEEEvNT_6ParamsE$_ZN4cute3eso3ESOILb1ELb0EJNS_10UnderscoreEiiEEC2ERKS2_RKiS7_:
[----:B------:R-:W-:Y:S02]  /*8a10*/  IADD3 R7, R4, -c[0x0][0x20], RZ ;  /* 0x8000080004077a10 */ /* 0x000fe40007ffe0ff */
[----:B------:R-:W-:-:S03]  /*8a20*/  IADD3 R6, R19, -c[0x0][0x20], RZ ;  /* 0x8000080013067a10 */ /* 0x000fc60007ffe0ff */
[----:B------:R1:W-:Y:S04]  /*8a30*/  STL [R7], R16 ;  /* 0x0000001007007387 */ /* 0x0003e80000100800 */
[----:B------:R-:W2:Y:S01]  /*8a40*/  LDL R6, [R6] ;  /* 0x0000000006067983 */ /* 0x000ea20000100800 */
[----:B------:R-:W-:-:S03]  /*8a50*/  IMAD.MOV.U32 R9, RZ, RZ, 0x0 ;  /* 0x00000000ff097424 */ /* 0x000fc600078e00ff */
[----:B--2---:R1:W-:Y:S01]  /*8a60*/  STL [R7+0x4], R6 ;  /* 0x0000040607007387 */ /* 0x0043e20000100800 */
[----:B------:R-:W-:Y:S05]  /*8a70*/  RET.REL.NODEC R8 `(_ZN7cutlass13device_kernelIN5flash19enable_sm80_to_sm89INS1_16FlashAttnBwdSm80INS1_25CollectiveMainloopBwdSm80ILi2ELi2EN4cute5tupleIJNS5_1CILi64EEENS7_ILi128EEES8_EEENS_10bfloat16_tEfNS_4arch4Sm80ELb0ELb1ELb1ELb1ELb1ELb0ELb0ELb0ELi2ELi2ELi4ELi2ELb1EEENS1_21CollectiveEpilogueBwdISA_SB_SD_Li256ELb1ELb0ELi2EEENS1_19SingleTileSchedulerILb1ELb0ELb0ELi128EEEEEEEEEvNT_6ParamsE) ;  /* 0xffff758008007950 */ /* 0x000fea0003c3ffff */
        .type           $_ZN7cutlass13device_kernelIN5flash19enable_sm80_to_sm89INS1_16FlashAttnBwdSm80INS1_25CollectiveMainloopBwdSm80ILi2ELi2EN4cute5tupleIJNS5_1CILi64EEENS7_ILi128EEES8_EEENS_10bfloat16_tEfNS_4arch4Sm80ELb0ELb1ELb1ELb1ELb1ELb0ELb0ELb0ELi2ELi2ELi4ELi2ELb1EEENS1_21CollectiveEpilogueBwdISA_SB_SD_Li256ELb1ELb0ELi2EEENS1_19SingleTileSchedulerILb1ELb0ELb0ELi128EEEEEEEEEvNT_6ParamsE$_ZN4cute3eso3ESOILb1ELb0EJNS_1CILi0EEES3_S3_iEEC2ERKS3_S6_S6_RKi,@function
        .size           $_ZN7cutlass13device_kernelIN5flash19enable_sm80_to_sm89INS1_16FlashAttnBwdSm80INS1_25CollectiveMainloopBwdSm80ILi2ELi2EN4cute5tupleIJNS5_1CILi64EEENS7_ILi128EEES8_EEENS_10bfloat16_tEfNS_4arch4Sm80ELb0ELb1ELb1ELb1ELb1ELb0ELb0ELb0ELi2ELi2ELi4ELi2ELb1EEENS1_21CollectiveEpilogueBwdISA_SB_SD_Li256ELb1ELb0ELi2EEENS1_19SingleTileSchedulerILb1ELb0ELb0ELi128EEEEEEEEEvNT_6ParamsE$_ZN4cute3eso3ESOILb1ELb0EJNS_1CILi0EEES3_S3_iEEC2ERKS3_S6_S6_RKi,($_ZN7cutlass13device_kernelIN5flash19enable_sm80_to_sm89INS1_16FlashAttnBwdSm80INS1_25CollectiveMainloopBwdSm80ILi2ELi2EN4cute5tupleIJNS5_1CILi64EEENS7_ILi128EEES8_EEENS_10bfloat16_tEfNS_4arch4Sm80ELb0ELb1ELb1ELb1ELb1ELb0ELb0ELb0ELi2ELi2ELi4ELi2ELb1EEENS1_21CollectiveEpilogueBwdISA_SB_SD_Li256ELb1ELb0ELi2EEENS1_19SingleTileSchedulerILb1ELb0ELb0ELi128EEEEEEEEEvNT_6ParamsE$_ZN4cute3eso3ESOILb1ELb0EJNS_1CILi0EEES3_iEEC2ERKS3_S6_RKi - $_ZN7cutlass13device_kernelIN5flash19enable_sm80_to_sm89INS1_16FlashAttnBwdSm80INS1_25CollectiveMainloopBwdSm80ILi2ELi2EN4cute5tupleIJNS5_1CILi64EEENS7_ILi128EEES8_EEENS_10bfloat16_tEfNS_4arch4Sm80ELb0ELb1ELb1ELb1ELb1ELb0ELb0ELb0ELi2ELi2ELi4ELi2ELb1EEENS1_21CollectiveEpilogueBwdISA_SB_SD_Li256ELb1ELb0ELi2EEENS1_19SingleTileSchedulerILb1ELb0ELb0ELi128EEEEEEEEEvNT_6ParamsE$_ZN4cute3eso3ESOILb1ELb0EJNS_1CILi0EEES3_S3_iEEC2ERKS3_S6_S6_RKi)
$_ZN7cutlass13device_kernelIN5flash19enable_sm80_to_sm89INS1_16FlashAttnBwdSm80INS1_25CollectiveMainloopBwdSm80ILi2ELi2EN4cute5tupleIJNS5_1CILi64EEENS7_ILi128EEES8_EEENS_10bfloat16_tEfNS_4arch4Sm80ELb0ELb1ELb1ELb1ELb1ELb0ELb0ELb0ELi2ELi2ELi4ELi2ELb1EEENS1_21CollectiveEpilogueBwdISA_SB_SD_Li256ELb1ELb0ELi2EEENS1_19SingleTileSchedulerILb1ELb0ELb0ELi128EEEEEEEEEvNT_6ParamsE$_ZN4cute3eso3ESOILb1ELb0EJNS_1CILi0EEES3_S3_iEEC2ERKS3_S6_S6_RKi:
[----:B------:R-:W-:Y:S01]  /*8a80*/  IADD3 R6, R6, -c[0x0][0x20], RZ ;  /* 0x8000080006067a10 */ /* 0x000fe20007ffe0ff */
[----:B------:R-:W-:Y:S01]  /*8a90*/  IMAD.MOV.U32 R28, RZ, RZ, R10 ;  /* 0x000000ffff1c7224 */ /* 0x000fe200078e000a */
[----:B------:R-:W-:-:S03]  /*8aa0*/  MOV R29, 0x0 ;  /* 0x00000000001d7802 */ /* 0x000fc60000000f00 */
[----:B------:R1:W-:Y:S01]  /*8ab0*/  STL [R6], R7 ;  /* 0x0000000706007387 */ /* 0x0003e20000100800 */
[----:B------:R-:W-:Y:S05]  /*8ac0*/  RET.REL.NODEC R28 `(_ZN7cutlass13device_kernelIN5flash19enable_sm80_to_sm89INS1_16FlashAttnBwdSm80INS1_25CollectiveMainloopBwdSm80ILi2ELi2EN4cute5tupleIJNS5_1CILi64EEENS7_ILi128EEES8_EEENS_10bfloat16_tEfNS_4arch4Sm80ELb0ELb1ELb1ELb1ELb1ELb0ELb0ELb0ELi2ELi2ELi4ELi2ELb1EEENS1_21CollectiveEpilogueBwdISA_SB_SD_Li256ELb1ELb0ELi2EEENS1_19SingleTileSchedulerILb1ELb0ELb0ELi128EEEEEEEEEvNT_6ParamsE) ;  /* 0xffff75301c007950 */ /* 0x000fea0003c3ffff */
        .type           $_ZN7cutlass13device_kernelIN5flash19enable_sm80_to_sm89INS1_16FlashAttnBwdSm80INS1_25CollectiveMainloopBwdSm80ILi2ELi2EN4cute5tupleIJNS5_1CILi64EEENS7_ILi128EEES8_EEENS_10bfloat16_tEfNS_4arch4Sm80ELb0ELb1ELb1ELb1ELb1ELb0ELb0ELb0ELi2ELi2ELi4ELi2ELb1EEENS1_21CollectiveEpilogueBwdISA_SB_SD_Li256ELb1ELb0ELi2EEENS1_19SingleTileSchedulerILb1ELb0ELb0ELi128EEEEEEEEEvNT_6ParamsE$_ZN4cute3eso3ESOILb1ELb0EJNS_1CILi0EEES3_iEEC2ERKS3_S6_RKi,@function
        .size           $_ZN7cutlass13device_kernelIN5flash19enable_sm80_to_sm89INS1_16FlashAttnBwdSm80INS1_25CollectiveMainloopBwdSm80ILi2ELi2EN4cute5tupleIJNS5_1CILi64EEENS7_ILi128EEES8_EEENS_10bfloat16_tEfNS_4arch4Sm80ELb0ELb1ELb1ELb1ELb1ELb0ELb0ELb0ELi2ELi2ELi4ELi2ELb1EEENS1_21CollectiveEpilogueBwdISA_SB_SD_Li256ELb1ELb0ELi2EEENS1_19SingleTileSchedulerILb1ELb0ELb0ELi128EEEEEEEEEvNT_6ParamsE$_ZN4cute3eso3ESOILb1ELb0EJNS_1CILi0EEES3_iEEC2ERKS3_S6_RKi,($_ZN7cutlass13device_kernelIN5flash19enable_sm80_to_sm89INS1_16FlashAttnBwdSm80INS1_25CollectiveMainloopBwdSm80ILi2ELi2EN4cute5tupleIJNS5_1CILi64EEENS7_ILi128EEES8_EEENS_10bfloat16_tEfNS_4arch4Sm80ELb0ELb1ELb1ELb1ELb1ELb0ELb0ELb0ELi2ELi2ELi4ELi2ELb1EEENS1_21CollectiveEpilogueBwdISA_SB_SD_Li256ELb1ELb0ELi2EEENS1_19SingleTileSchedulerILb1ELb0ELb0ELi128EEEEEEEEEvNT_6ParamsE$_ZN4cute3eso3ESOILb1ELb0EJNS_1CILi0EEES3_iS3_EEC2ERKS3_S6_RKiS6_ - $_ZN7cutlass13device_kernelIN5flash19enable_sm80_to_sm89INS1_16FlashAttnBwdSm80INS1_25CollectiveMainloopBwdSm80ILi2ELi2EN4cute5tupleIJNS5_1CILi64EEENS7_ILi128EEES8_EEENS_10bfloat16_tEfNS_4arch4Sm80ELb0ELb1ELb1ELb1ELb1ELb0ELb0ELb0ELi2ELi2ELi4ELi2ELb1EEENS1_21CollectiveEpilogueBwdISA_SB_SD_Li256ELb1ELb0ELi2EEENS1_19SingleTileSchedulerILb1ELb0ELb0ELi128EEEEEEEEEvNT_6ParamsE$_ZN4cute3eso3ESOILb1ELb0EJNS_1CILi0EEES3_iEEC2ERKS3_S6_RKi)
$_ZN7cutlass13device_kernelIN5flash19enable_sm80_to_sm89INS1_16FlashAttnBwdSm80INS1_25CollectiveMainloopBwdSm80ILi2ELi2EN4cute5tupleIJNS5_1CILi64EEENS7_ILi128EEES8_EEENS_10bfloat16_tEfNS_4arch4Sm80ELb0ELb1ELb1ELb1ELb1ELb0ELb0ELb0ELi2ELi2ELi4ELi2ELb1EEENS1_21CollectiveEpilogueBwdISA_SB_SD_Li256ELb1ELb0ELi2EEENS1_19SingleTileSchedulerILb1ELb0ELb0ELi128EEEEEEEEEvNT_6ParamsE$_ZN4cute3eso3ESOILb1ELb0EJNS_1CILi0EEES3_iEEC2ERKS3_S6_RKi:
[----:B------:R-:W-:Y:S02]  /*8ad0*/  IADD3 R6, R6, -c[0x0][0x20], RZ ;  /* 0x8000080006067a10 */ /* 0x000fe40007ffe0ff */
[----:B------:R-:W-:-:S03]  /*8ae0*/  MOV R17, 0x0 ;  /* 0x0000000000117802 */ /* 0x000fc60000000f00 */
[----:B------:R1:W-:Y:S01]  /*8af0*/  STL [R6], R7 ;  /* 0x0000000706007387 */ /* 0x0003e20000100800 */
[----:B------:R-:W-:Y:S05]  /*8b00*/  RET.REL.NODEC R16 `(_ZN7cutlass13device_kernelIN5flash19enable_sm80_to_sm89INS1_16FlashAttnBwdSm80INS1_25CollectiveMainloopBwdSm80ILi2ELi2EN4cute5tupleIJNS5_1CILi64EEENS7_ILi128EEES8_EEENS_10bfloat16_tEfNS_4arch4Sm80ELb0ELb1ELb1ELb1ELb1ELb0ELb0ELb0ELi2ELi2ELi4ELi2ELb1EEENS1_21CollectiveEpilogueBwdISA_SB_SD_Li256ELb1ELb0ELi2EEENS1_19SingleTileSchedulerILb1ELb0ELb0ELi128EEEEEEEEEvNT_6ParamsE) ;  /* 0xffff74f010007950 */ /* 0x000fea0003c3ffff */
        .type           $_ZN7cutlass13device_kernelIN5flash19enable_sm80_to_sm89INS1_16FlashAttnBwdSm80INS1_25CollectiveMainloopBwdSm80ILi2ELi2EN4cute5tupleIJNS5_1CILi64EEENS7_ILi128EEES8_EEENS_10bfloat16_tEfNS_4arch4Sm80ELb0ELb1ELb1ELb1ELb1ELb0ELb0ELb0ELi2ELi2ELi4ELi2ELb1EEENS1_21CollectiveEpilogueBwdISA_SB_SD_Li256ELb1ELb0ELi2EEENS1_19SingleTileSchedulerILb1ELb0ELb0ELi128EEEEEEEEEvNT_6ParamsE$_ZN4cute3eso3ESOILb1ELb0EJNS_1CILi0EEES3_iS3_EEC2ERKS3_S6_RKiS6_,@function
        .size           $_ZN7cutlass13device_kernelIN5flash19enable_sm80_to_sm89INS1_16FlashAttnBwdSm80INS1_25CollectiveMainloopBwdSm80ILi2ELi2EN4cute5tupleIJNS5_1CILi64EEENS7_ILi128EEES8_EEENS_10bfloat16_tEfNS_4arch4Sm80ELb0ELb1ELb1ELb1ELb1ELb0ELb0ELb0ELi2ELi2ELi4ELi2ELb1EEENS1_21CollectiveEpilogueBwdISA_SB_SD_Li256ELb1ELb0ELi2EEENS1_19SingleTileSchedulerILb1ELb0ELb0ELi128EEEEEEEEEvNT_6ParamsE$_ZN4cute3eso3ESOILb1ELb0EJNS_1CILi0EEES3_iS3_EEC2ERKS3_S6_RKiS6_,($_ZN7cutlass13device_kernelIN5flash19enable_sm80_to_sm89INS1_16FlashAttnBwdSm80INS1_25CollectiveMainloopBwdSm80ILi2ELi2EN4cute5tupleIJNS5_1CILi64EEENS7_ILi128EEES8_EEENS_10bfloat16_tEfNS_4arch4Sm80ELb0ELb1ELb1ELb1ELb1ELb0ELb0ELb0ELi2ELi2ELi4ELi2ELb1EEENS1_21CollectiveEpilogueBwdISA_SB_SD_Li256ELb1ELb0ELi2EEENS1_19SingleTileSchedulerILb1ELb0ELb0ELi128EEEEEEEEEvNT_6ParamsE$_ZN4cute3eso3ESOILb1ELb0EJNS_1CILi0EEES3_iiEEC2ERKS3_S6_RKiS8_ - $_ZN7cutlass13device_kernelIN5flash19enable_sm80_to_sm89INS1_16FlashAttnBwdSm80INS1_25CollectiveMainloopBwdSm80ILi2ELi2EN4cute5tupleIJNS5_1CILi64EEENS7_ILi128EEES8_EEENS_10bfloat16_tEfNS_4arch4Sm80ELb0ELb1ELb1ELb1ELb1ELb0ELb0ELb0ELi2ELi2ELi4ELi2ELb1EEENS1_21CollectiveEpilogueBwdISA_SB_SD_Li256ELb1ELb0ELi2EEENS1_19SingleTileSchedulerILb1ELb0ELb0ELi128EEEEEEEEEvNT_6ParamsE$_ZN4cute3eso3ESOILb1ELb0EJNS_1CILi0EEES3_iS3_EEC2ERKS3_S6_RKiS6_)
$_ZN7cutlass13device_kernelIN5flash19enable_sm80_to_sm89INS1_16FlashAttnBwdSm80INS1_25CollectiveMainloopBwdSm80ILi2ELi2EN4cute5tupleIJNS5_1CILi64EEENS7_ILi128EEES8_EEENS_10bfloat16_tEfNS_4arch4Sm80ELb0ELb1ELb1ELb1ELb1ELb0ELb0ELb0ELi2ELi2ELi4ELi2ELb1EEENS1_21CollectiveEpilogueBwdISA_SB_SD_Li256ELb1ELb0ELi2EEENS1_19SingleTileSchedulerILb1ELb0ELb0ELi128EEEEEEEEEvNT_6ParamsE$_ZN4cute3eso3ESOILb1ELb0EJNS_1CILi0EEES3_iS3_EEC2ERKS3_S6_RKiS6_:
[----:B------:R-:W-:Y:S01]  /*8b10*/  IADD3 R6, R6, -c[0x0][0x20], RZ ;  /* 0x8000080006067a10 */ /* 0x000fe20007ffe0ff */
[----:B------:R-:W-:Y:S01]  /*8b20*/  IMAD.MOV.U32 R28, RZ, RZ, R10 ;  /* 0x000000ffff1c7224 */ /* 0x000fe200078e000a */
[----:B------:R-:W-:-:S03]  /*8b30*/  MOV R29, 0x0 ;  /* 0x00000000001d7802 */ /* 0x000fc60000000f00 */
[----:B------:R1:W-:Y:S01]  /*8b40*/  STL [R6], R13 ;  /* 0x0000000d06007387 */ /* 0x0003e20000100800 */
[----:B------:R-:W-:Y:S05]  /*8b50*/  RET.REL.NODEC R28 `(_ZN7cutlass13device_kernelIN5flash19enable_sm80_to_sm89INS1_16FlashAttnBwdSm80INS1_25CollectiveMainloopBwdSm80ILi2ELi2EN4cute5tupleIJNS5_1CILi64EEENS7_ILi128EEES8_EEENS_10bfloat16_tEfNS_4arch4Sm80ELb0ELb1ELb1ELb1ELb1ELb0ELb0ELb0ELi2ELi2ELi4ELi2ELb1EEENS1_21CollectiveEpilogueBwdISA_SB_SD_Li256ELb1ELb0ELi2EEENS1_19SingleTileSchedulerILb1ELb0ELb0ELi128EEEEEEEEEvNT_6ParamsE) ;  /* 0xffff74a01c007950 */ /* 0x000fea0003c3ffff */
        .type           $_ZN7cutlass13device_kernelIN5flash19enable_sm80_to_sm89INS1_16FlashAttnBwdSm80INS1_25CollectiveMainloopBwdSm80ILi2ELi2EN4cute5tupleIJNS5_1CILi64EEENS7_ILi128EEES8_EEENS_10bfloat16_tEfNS_4arch4Sm80ELb0ELb1ELb1ELb1ELb1ELb0ELb0ELb0ELi2ELi2ELi4ELi2ELb1EEENS1_21CollectiveEpilogueBwdISA_SB_SD_Li256ELb1ELb0ELi2EEENS1_19SingleTileSchedulerILb1ELb0ELb0ELi128EEEEEEEEEvNT_6ParamsE$_ZN4cute3eso3ESOILb1ELb0EJNS_1CILi0EEES3_iiEEC2ERKS3_S6_RKiS8_,@function
        .size           $_ZN7cutlass13device_kernelIN5flash19enable_sm80_to_sm89INS1_16FlashAttnBwdSm80INS1_25CollectiveMainloopBwdSm80ILi2ELi2EN4cute5tupleIJNS5_1CILi64EEENS7_ILi128EEES8_EEENS_10bfloat16_tEfNS_4arch4Sm80ELb0ELb1ELb1ELb1ELb1ELb0ELb0ELb0ELi2ELi2ELi4ELi2ELb1EEENS1_21CollectiveEpilogueBwdISA_SB_SD_Li256ELb1ELb0ELi2EEENS1_19SingleTileSchedulerILb1ELb0ELb0ELi128EEEEEEEEEvNT_6ParamsE$_ZN4cute3eso3ESOILb1ELb0EJNS_1CILi0EEES3_iiEEC2ERKS3_S6_RKiS8_,($_ZN7cutlass13device_kernelIN5flash19enable_sm80_to_sm89INS1_16FlashAttnBwdSm80INS1_25CollectiveMainloopBwdSm80ILi2ELi2EN4cute5tupleIJNS5_1CILi64EEENS7_ILi128EEES8_EEENS_10bfloat16_tEfNS_4arch4Sm80ELb0ELb1ELb1ELb1ELb1ELb0ELb0ELb0ELi2ELi2ELi4ELi2ELb1EEENS1_21CollectiveEpilogueBwdISA_SB_SD_Li256ELb1ELb0ELi2EEENS1_19SingleTileSchedulerILb1ELb0ELb0ELi128EEEEEEEEEvNT_6ParamsE$_ZN4cute3eso3ESOILb1ELb0EJNS_1CILi0EEEiEEC2ERKS3_RKi - $_ZN7cutlass13device_kernelIN5flash19enable_sm80_to_sm89INS1_16FlashAttnBwdSm80INS1_25CollectiveMainloopBwdSm80ILi2ELi2EN4cute5tupleIJNS5_1CILi64EEENS7_ILi128EEES8_EEENS_10bfloat16_tEfNS_4arch4Sm80ELb0ELb1ELb1ELb1ELb1ELb0ELb0ELb0ELi2ELi2ELi4ELi2ELb1EEENS1_21CollectiveEpilogueBwdISA_SB_SD_Li256ELb1ELb0ELi2EEENS1_19SingleTileSchedulerILb1ELb0ELb0ELi128EEEEEEEEEvNT_6ParamsE$_ZN4cute3eso3ESOILb1ELb0EJNS_1CILi0EEES3_iiEEC2ERKS3_S6_RKiS8_)
$_ZN7cutlass13device_kernelIN5flash19enable_sm80_to_sm89INS1_16FlashAttnBwdSm80INS1_25CollectiveMainloopBwdSm80ILi2ELi2EN4cute5tupleIJNS5_1CILi64EEENS7_ILi128EEES8_EEENS_10bfloat16_tEfNS_4arch4Sm80ELb0ELb1ELb1ELb1ELb1ELb0ELb0ELb0ELi2ELi2ELi4ELi2ELb1EEENS1_21CollectiveEpilogueBwdISA_SB_SD_Li256ELb1ELb0ELi2EEENS1_19SingleTileSchedulerILb1ELb0ELb0ELi128EEEEEEEEEvNT_6ParamsE$_ZN4cute3eso3ESOILb1ELb0EJNS_1CILi0EEES3_iiEEC2ERKS3_S6_RKiS8_:
[----:B------:R-:W-:Y:S02]  /*8b60*/  IADD3 R10, R10, -c[0x0][0x20], RZ ;  /* 0x800008000a0a7a10 */ /* 0x000fe40007ffe0ff */
[----:B------:R-:W-:-:S03]  /*8b70*/  IADD3 R7, R7, -c[0x0][0x20], RZ ;  /* 0x8000080007077a10 */ /* 0x000fc60007ffe0ff */
[----:B------:R1:W-:Y:S04]  /*8b80*/  STL [R10], R13 ;  /* 0x0000000d0a007387 */ /* 0x0003e80000100800 */
[----:B------:R-:W2:Y:S01]  /*8b90*/  LDL R7, [R7] ;  /* 0x0000000007077983 */ /* 0x000ea20000100800 */
[----:B------:R-:W-:-:S03]  /*8ba0*/  IMAD.MOV.U32 R17, RZ, RZ, 0x0 ;  /* 0x00000000ff117424 */ /* 0x000fc600078e00ff */
[----:B--2---:R1:W-:Y:S01]  /*8bb0*/  STL [R10+0x4], R7 ;  /* 0x000004070a007387 */ /* 0x0043e20000100800 */
[----:B------:R-:W-:Y:S05]  /*8bc0*/  RET.REL.NODEC R16 `(_ZN7cutlass13device_kernelIN5flash19enable_sm80_to_sm89INS1_16FlashAttnBwdSm80INS1_25CollectiveMainloopBwdSm80ILi2ELi2EN4cute5tupleIJNS5_1CILi64EEENS7_ILi128EEES8_EEENS_10bfloat16_tEfNS_4arch4Sm80ELb0ELb1ELb1ELb1ELb1ELb0ELb0ELb0ELi2ELi2ELi4ELi2ELb1EEENS1_21CollectiveEpilogueBwdISA_SB_SD_Li256ELb1ELb0ELi2EEENS1_19SingleTileSchedulerILb1ELb0ELb0ELi128EEEEEEEEEvNT_6ParamsE) ;  /* 0xffff743010007950 */ /* 0x000fea0003c3ffff */
        .type           $_ZN7cutlass13device_kernelIN5flash19enable_sm80_to_sm89INS1_16FlashAttnBwdSm80INS1_25CollectiveMainloopBwdSm80ILi2ELi2EN4cute5tupleIJNS5_1CILi64EEENS7_ILi128EEES8_EEENS_10bfloat16_tEfNS_4arch4Sm80ELb0ELb1ELb1ELb1ELb1ELb0ELb0ELb0ELi2ELi2ELi4ELi2ELb1EEENS1_21CollectiveEpilogueBwdISA_SB_SD_Li256ELb1ELb0ELi2EEENS1_19SingleTileSchedulerILb1ELb0ELb0ELi128EEEEEEEEEvNT_6ParamsE$_ZN4cute3eso3ESOILb1ELb0EJNS_1CILi0EEEiEEC2ERKS3_RKi,@function
        .size           $_ZN7cutlass13device_kernelIN5flash19enable_sm80_to_sm89INS1_16FlashAttnBwdSm80INS1_25CollectiveMainloopBwdSm80ILi2ELi2EN4cute5tupleIJNS5_1CILi64EEENS7_ILi128EEES8_EEENS_10bfloat16_tEfNS_4arch4Sm80ELb0ELb1ELb1ELb1ELb1ELb0ELb0ELb0ELi2ELi2ELi4ELi2ELb1EEENS1_21CollectiveEpilogueBwdISA_SB_SD_Li256ELb1ELb0ELi2EEENS1_19SingleTileSchedulerILb1ELb0ELb0ELi128EEEEEEEEEvNT_6ParamsE$_ZN4cute3eso3ESOILb1ELb0EJNS_1CILi0EEEiEEC2ERKS3_RKi,($_ZN7cutlass13device_kernelIN5flash19enable_sm80_to_sm89INS1_16FlashAttnBwdSm80INS1_25CollectiveMainloopBwdSm80ILi2ELi2EN4cute5tupleIJNS5_1CILi64EEENS7_ILi128EEES8_EEENS_10bfloat16_tEfNS_4arch4Sm80ELb0ELb1ELb1ELb1ELb1ELb0ELb0ELb0ELi2ELi2ELi4ELi2ELb1EEENS1_21CollectiveEpilogueBwdISA_SB_SD_Li256ELb1ELb0ELi2EEENS1_19SingleTileSchedulerILb1ELb0ELb0ELi128EEEEEEEEEvNT_6ParamsE$_ZN4cute3eso3ESOILb1ELb0EJNS_1CILi0EEEiS3_EEC2ERKS3_RKiS6_ - $_ZN7cutlass13device_kernelIN5flash19enable_sm80_to_sm89INS1_16FlashAttnBwdSm80INS1_25CollectiveMainloopBwdSm80ILi2ELi2EN4cute5tupleIJNS5_1CILi64EEENS7_ILi128EEES8_EEENS_10bfloat16_tEfNS_4arch4Sm80ELb0ELb1ELb1ELb1ELb1ELb0ELb0ELb0ELi2ELi2ELi4ELi2ELb1EEENS1_21CollectiveEpilogueBwdISA_SB_SD_Li256ELb1ELb0ELi2EEENS1_19SingleTileSchedulerILb1ELb0ELb0ELi128EEEEEEEEEvNT_6ParamsE$_ZN4cute3eso3ESOILb1ELb0EJNS_1CILi0EEEiEEC2ERKS3_RKi)
$_ZN7cutlass13device_kernelIN5flash19enable_sm80_to_sm89INS1_16FlashAttnBwdSm80INS1_25CollectiveMainloopBwdSm80ILi2ELi2EN4cute5tupleIJNS5_1CILi64EEENS7_ILi128EEES8_EEENS_10bfloat16_tEfNS_4arch4Sm80ELb0ELb1ELb1ELb1ELb1ELb0ELb0ELb0ELi2ELi2ELi4ELi2ELb1EEENS1_21CollectiveEpilogueBwdISA_SB_SD_Li256ELb1ELb0ELi2EEENS1_19SingleTileSchedulerILb1ELb0ELb0ELi128EEEEEEEEEvNT_6ParamsE$_ZN4cute3eso3ESOILb1ELb0EJNS_1CILi0EEEiEEC2ERKS3_RKi:
[----:B------:R-:W-:Y:S02]  /*8bd0*/  IADD3 R6, R13, -c[0x0][0x20], RZ ;  /* 0x800008000d067a10 */ /* 0x000fe40007ffe0ff */
[----:B------:R-:W-:-:S03]  /*8be0*/  MOV R17, 0x0 ;  /* 0x0000000000117802 */ /* 0x000fc60000000f00 */
[----:B------:R1:W-:Y:S01]  /*8bf0*/  STL [R6], R7 ;  /* 0x0000000706007387 */ /* 0x0003e20000100800 */
[----:B------:R-:W-:Y:S05]  /*8c00*/  RET.REL.NODEC R16 `(_ZN7cutlass13device_kernelIN5flash19enable_sm80_to_sm89INS1_16FlashAttnBwdSm80INS1_25CollectiveMainloopBwdSm80ILi2ELi2EN4cute5tupleIJNS5_1CILi64EEENS7_ILi128EEES8_EEENS_10bfloat16_tEfNS_4arch4Sm80ELb0ELb1ELb1ELb1ELb1ELb0ELb0ELb0ELi2ELi2ELi4ELi2ELb1EEENS1_21CollectiveEpilogueBwdISA_SB_SD_Li256ELb1ELb0ELi2EEENS1_19SingleTileSchedulerILb1ELb0ELb0ELi128EEEEEEEEEvNT_6ParamsE) ;  /* 0xffff73f010007950 */ /* 0x000fea0003c3ffff */
        .type           $_ZN7cutlass13device_kernelIN5flash19enable_sm80_to_sm89INS1_16FlashAttnBwdSm80INS1_25CollectiveMainloopBwdSm80ILi2ELi2EN4cute5tupleIJNS5_1CILi64EEENS7_ILi128EEES8_EEENS_10bfloat16_tEfNS_4arch4Sm80ELb0ELb1ELb1ELb1ELb1ELb0ELb0ELb0ELi2ELi2ELi4ELi2ELb1EEENS1_21CollectiveEpilogueBwdISA_SB_SD_Li256ELb1ELb0ELi2EEENS1_19SingleTileSchedulerILb1ELb0ELb0ELi128EEEEEEEEEvNT_6ParamsE$_ZN4cute3eso3ESOILb1ELb0EJNS_1CILi0EEEiS3_EEC2ERKS3_RKiS6_,@function
        .size           $_ZN7cutlass13device_kernelIN5flash19enable_sm80_to_sm89INS1_16FlashAttnBwdSm80INS1_25CollectiveMainloopBwdSm80ILi2ELi2EN4cute5tupleIJNS5_1CILi64EEENS7_ILi128EEES8_EEENS_10bfloat16_tEfNS_4arch4Sm80ELb0ELb1ELb1ELb1ELb1ELb0ELb0ELb0ELi2ELi2ELi4ELi2ELb1EEENS1_21CollectiveEpilogueBwdISA_SB_SD_Li256ELb1ELb0ELi2EEENS1_19SingleTileSchedulerILb1ELb0ELb0ELi128EEEEEEEEEvNT_6ParamsE$_ZN4cute3eso3ESOILb1ELb0EJNS_1CILi0EEEiS3_EEC2ERKS3_RKiS6_,($_ZN7cutlass13device_kernelIN5flash19enable_sm80_to_sm89INS1_16FlashAttnBwdSm80INS1_25CollectiveMainloopBwdSm80ILi2ELi2EN4cute5tupleIJNS5_1CILi64EEENS7_ILi128EEES8_EEENS_10bfloat16_tEfNS_4arch4Sm80ELb0ELb1ELb1ELb1ELb1ELb0ELb0ELb0ELi2ELi2ELi4ELi2ELb1EEENS1_21CollectiveEpilogueBwdISA_SB_SD_Li256ELb1ELb0ELi2EEENS1_19SingleTileSchedulerILb1ELb0ELb0ELi128EEEEEEEEEvNT_6ParamsE$_ZN4cute3eso3ESOILb1ELb0EJNS_1CILi0EEEiS3_S3_EEC2ERKS3_RKiS6_S6_ - $_ZN7cutlass13device_kernelIN5flash19enable_sm80_to_sm89INS1_16FlashAttnBwdSm80INS1_25CollectiveMainloopBwdSm80ILi2ELi2EN4cute5tupleIJNS5_1CILi64EEENS7_ILi128EEES8_EEENS_10bfloat16_tEfNS_4arch4Sm80ELb0ELb1ELb1ELb1ELb1ELb0ELb0ELb0ELi2ELi2ELi4ELi2ELb1EEENS1_21CollectiveEpilogueBwdISA_SB_SD_Li256ELb1ELb0ELi2EEENS1_19SingleTileSchedulerILb1ELb0ELb0ELi128EEEEEEEEEvNT_6ParamsE$_ZN4cute3eso3ESOILb1ELb0EJNS_1CILi0EEEiS3_EEC2ERKS3_RKiS6_)
$_ZN7cutlass13device_kernelIN5flash19enable_sm80_to_sm89INS1_16FlashAttnBwdSm80INS1_25CollectiveMainloopBwdSm80ILi2ELi2EN4cute5tupleIJNS5_1CILi64EEENS7_ILi128EEES8_EEENS_10bfloat16_tEfNS_4arch4Sm80ELb0ELb1ELb1ELb1ELb1ELb0ELb0ELb0ELi2ELi2ELi4ELi2ELb1EEENS1_21CollectiveEpilogueBwdISA_SB_SD_Li256ELb1ELb0ELi2EEENS1_19SingleTileSchedulerILb1ELb0ELb0ELi128EEEEEEEEEvNT_6ParamsE$_ZN4cute3eso3ESOILb1ELb0EJNS_1CILi0EEEiS3_EEC2ERKS3_RKiS6_:
[----:B------:R-:W-:Y:S02]  /*8c10*/  IADD3 R6, R4, -c[0x0][0x20], RZ ;  /* 0x8000080004067a10 */ /* 0x000fe40007ffe0ff */
[----:B------:R-:W-:-:S03]  /*8c20*/  MOV R9, 0x0 ;  /* 0x0000000000097802 */ /* 0x000fc60000000f00 */
[----:B------:R1:W-:Y:S01]  /*8c30*/  STL [R6], R7 ;  /* 0x0000000706007387 */ /* 0x0003e20000100800 */
[----:B------:R-:W-:Y:S05]  /*8c40*/  RET.REL.NODEC R8 `(_ZN7cutlass13device_kernelIN5flash19enable_sm80_to_sm89INS1_16FlashAttnBwdSm80INS1_25CollectiveMainloopBwdSm80ILi2ELi2EN4cute5tupleIJNS5_1CILi64EEENS7_ILi128EEES8_EEENS_10bfloat16_tEfNS_4arch4Sm80ELb0ELb1ELb1ELb1ELb1ELb0ELb0ELb0ELi2ELi2ELi4ELi2ELb1EEENS1_21CollectiveEpilogueBwdISA_SB_SD_Li256ELb1ELb0ELi2EEENS1_19SingleTileSchedulerILb1ELb0ELb0ELi128EEEEEEEEEvNT_6ParamsE) ;  /* 0xffff73b008007950 */ /* 0x000fea0003c3ffff */
        .type           $_ZN7cutlass13device_kernelIN5flash19enable_sm80_to_sm89INS1_16FlashAttnBwdSm80INS1_25CollectiveMainloopBwdSm80ILi2ELi2EN4cute5tupleIJNS5_1CILi64EEENS7_ILi128EEES8_EEENS_10bfloat16_tEfNS_4arch4Sm80ELb0ELb1ELb1ELb1ELb1ELb0ELb0ELb0ELi2ELi2ELi4ELi2ELb1EEENS1_21CollectiveEpilogueBwdISA_SB_SD_Li256ELb1ELb0ELi2EEENS1_19SingleTileSchedulerILb1ELb0ELb0ELi128EEEEEEEEEvNT_6ParamsE$_ZN4cute3eso3ESOILb1ELb0EJNS_1CILi0EEEiS3_S3_EEC2ERKS3_RKiS6_S6_,@function
        .size           $_ZN7cutlass13device_kernelIN5flash19enable_sm80_to_sm89INS1_16FlashAttnBwdSm80INS1_25CollectiveMainloopBwdSm80ILi2ELi2EN4cute5tupleIJNS5_1CILi64EEENS7_ILi128EEES8_EEENS_10bfloat16_tEfNS_4arch4Sm80ELb0ELb1ELb1ELb1ELb1ELb0ELb0ELb0ELi2ELi2ELi4ELi2ELb1EEENS1_21CollectiveEpilogueBwdISA_SB_SD_Li256ELb1ELb0ELi2EEENS1_19SingleTileSchedulerILb1ELb0ELb0ELi128EEEEEEEEEvNT_6ParamsE$_ZN4cute3eso3ESOILb1ELb0EJNS_1CILi0EEEiS3_S3_EEC2ERKS3_RKiS6_S6_,($_ZN7cutlass13device_kernelIN5flash19enable_sm80_to_sm89INS1_16FlashAttnBwdSm80INS1_25CollectiveMainloopBwdSm80ILi2ELi2EN4cute5tupleIJNS5_1CILi64EEENS7_ILi128EEES8_EEENS_10bfloat16_tEfNS_4arch4Sm80ELb0ELb1ELb1ELb1ELb1ELb0ELb0ELb0ELi2ELi2ELi4ELi2ELb1EEENS1_21CollectiveEpilogueBwdISA_SB_SD_Li256ELb1ELb0ELi2EEENS1_19SingleTileSchedulerILb1ELb0ELb0ELi128EEEEEEEEEvNT_6ParamsE$_ZN4cute3eso3ESOILb1ELb0EJNS_1CILi0EEEiiiEEC2ERKS3_RKiS8_S8_ - $_ZN7cutlass13device_kernelIN5flash19enable_sm80_to_sm89INS1_16FlashAttnBwdSm80INS1_25CollectiveMainloopBwdSm80ILi2ELi2EN4cute5tupleIJNS5_1CILi64EEENS7_ILi128EEES8_EEENS_10bfloat16_tEfNS_4arch4Sm80ELb0ELb1ELb1ELb1ELb1ELb0ELb0ELb0ELi2ELi2ELi4ELi2ELb1EEENS1_21CollectiveEpilogueBwdISA_SB_SD_Li256ELb1ELb0ELi2EEENS1_19SingleTileSchedulerILb1ELb0ELb0ELi128EEEEEEEEEvNT_6ParamsE$_ZN4cute3eso3ESOILb1ELb0EJNS_1CILi0EEEiS3_S3_EEC2ERKS3_RKiS6_S6_)
$_ZN7cutlass13device_kernelIN5flash19enable_sm80_to_sm89INS1_16FlashAttnBwdSm80INS1_25CollectiveMainloopBwdSm80ILi2ELi2EN4cute5tupleIJNS5_1CILi64EEENS7_ILi128EEES8_EEENS_10bfloat16_tEfNS_4arch4Sm80ELb0ELb1ELb1ELb1ELb1ELb0ELb0ELb0ELi2ELi2ELi4ELi2ELb1EEENS1_21CollectiveEpilogueBwdISA_SB_SD_Li256ELb1ELb0ELi2EEENS1_19SingleTileSchedulerILb1ELb0ELb0ELi128EEEEEEEEEvNT_6ParamsE$_ZN4cute3eso3ESOILb1ELb0EJNS_1CILi0EEEiS3_S3_EEC2ERKS3_RKiS6_S6_:
[----:B------:R-:W-:Y:S02]  /*8c50*/  IADD3 R6, R6, -c[0x0][0x20], RZ ;  /* 0x8000080006067a10 */ /* 0x000fe40007ffe0ff */
[----:B------:R-:W-:-:S03]  /*8c60*/  MOV R17, 0x0 ;  /* 0x0000000000117802 */ /* 0x000fc60000000f00 */
[----:B------:R1:W-:Y:S01]  /*8c70*/  STL [R6], R7 ;  /* 0x0000000706007387 */ /* 0x0003e20000100800 */
[----:B------:R-:W-:Y:S05]  /*8c80*/  RET.REL.NODEC R16 `(_ZN7cutlass13device_kernelIN5flash19enable_sm80_to_sm89INS1_16FlashAttnBwdSm80INS1_25CollectiveMainloopBwdSm80ILi2ELi2EN4cute5tupleIJNS5_1CILi64EEENS7_ILi128EEES8_EEENS_10bfloat16_tEfNS_4arch4Sm80ELb0ELb1ELb1ELb1ELb1ELb0ELb0ELb0ELi2ELi2ELi4ELi2ELb1EEENS1_21CollectiveEpilogueBwdISA_SB_SD_Li256ELb1ELb0ELi2EEENS1_19SingleTileSchedulerILb1ELb0ELb0ELi128EEEEEEEEEvNT_6ParamsE) ;  /* 0xffff737010007950 */ /* 0x000fea0003c3ffff */
        .type           $_ZN7cutlass13device_kernelIN5flash19enable_sm80_to_sm89INS1_16FlashAttnBwdSm80INS1_25CollectiveMainloopBwdSm80ILi2ELi2EN4cute5tupleIJNS5_1CILi64EEENS7_ILi128EEES8_EEENS_10bfloat16_tEfNS_4arch4Sm80ELb0ELb1ELb1ELb1ELb1ELb0ELb0ELb0ELi2ELi2ELi4ELi2ELb1EEENS1_21CollectiveEpilogueBwdISA_SB_SD_Li256ELb1ELb0ELi2EEENS1_19SingleTileSchedulerILb1ELb0ELb0ELi128EEEEEEEEEvNT_6ParamsE$_ZN4cute3eso3ESOILb1ELb0EJNS_1CILi0EEEiiiEEC2ERKS3_RKiS8_S8_,@function
        .size           $_ZN7cutlass13device_kernelIN5flash19enable_sm80_to_sm89INS1_16FlashAttnBwdSm80INS1_25CollectiveMainloopBwdSm80ILi2ELi2EN4cute5tupleIJNS5_1CILi64EEENS7_ILi128EEES8_EEENS_10bfloat16_tEfNS_4arch4Sm80ELb0ELb1ELb1ELb1ELb1ELb0ELb0ELb0ELi2ELi2ELi4ELi2ELb1EEENS1_21CollectiveEpilogueBwdISA_SB_SD_Li256ELb1ELb0ELi2EEENS1_19SingleTileSchedulerILb1ELb0ELb0ELi128EEEEEEEEEvNT_6ParamsE$_ZN4cute3eso3ESOILb1ELb0EJNS_1CILi0EEEiiiEEC2ERKS3_RKiS8_S8_,($_ZN7cutlass13device_kernelIN5flash19enable_sm80_to_sm89INS1_16FlashAttnBwdSm80INS1_25CollectiveMainloopBwdSm80ILi2ELi2EN4cute5tupleIJNS5_1CILi64EEENS7_ILi128EEES8_EEENS_10bfloat16_tEfNS_4arch4Sm80ELb0ELb1ELb1ELb1ELb1ELb0ELb0ELb0ELi2ELi2ELi4ELi2ELb1EEENS1_21CollectiveEpilogueBwdISA_SB_SD_Li256ELb1ELb0ELi2EEENS1_19SingleTileSchedulerILb1ELb0ELb0ELi128EEEEEEEEEvNT_6ParamsE$_ZN4cute3eso3ESOILb1ELb0EJNS_5tupleIJNS2_IJNS_1CILi8EEENS3_ILi1EEEEEENS3_ILi2EEES5_EEENS2_IJNS2_IJS5_NS3_ILi0EEEEEElS9_EEEEEC2ERKS8_RKSB_ - $_ZN7cutlass13device_kernelIN5flash19enable_sm80_to_sm89INS1_16FlashAttnBwdSm80INS1_25CollectiveMainloopBwdSm80ILi2ELi2EN4cute5tupleIJNS5_1CILi64EEENS7_ILi128EEES8_EEENS_10bfloat16_tEfNS_4arch4Sm80ELb0ELb1ELb1ELb1ELb1ELb0ELb0ELb0ELi2ELi2ELi4ELi2ELb1EEENS1_21CollectiveEpilogueBwdISA_SB_SD_Li256ELb1ELb0ELi2EEENS1_19SingleTileSchedulerILb1ELb0ELb0ELi128EEEEEEEEEvNT_6ParamsE$_ZN4cute3eso3ESOILb1ELb0EJNS_1CILi0EEEiiiEEC2ERKS3_RKiS8_S8_)
$_ZN7cutlass13device_kernelIN5flash19enable_sm80_to_sm89INS1_16FlashAttnBwdSm80INS1_25CollectiveMainloopBwdSm80ILi2ELi2EN4cute5tupleIJNS5_1CILi64EEENS7_ILi128EEES8_EEENS_10bfloat16_tEfNS_4arch4Sm80ELb0ELb1ELb1ELb1ELb1ELb0ELb0ELb0ELi2ELi2ELi4ELi2ELb1EEENS1_21CollectiveEpilogueBwdISA_SB_SD_Li256ELb1ELb0ELi2EEENS1_19SingleTileSchedulerILb1ELb0ELb0ELi128EEEEEEEEEvNT_6ParamsE$_ZN4cute3eso3ESOILb1ELb0EJNS_1CILi0EEEiiiEEC2ERKS3_RKiS8_S8_:
        /* <DEDUP_REMOVED lines=9> */
[----:B------:R-:W-:Y:S05]  /*8d20*/  RET.REL.NODEC R16 `(_ZN7cutlass13device_kernelIN5flash19enable_sm80_to_sm89INS1_16FlashAttnBwdSm80INS1_25CollectiveMainloopBwdSm80ILi2ELi2EN4cute5tupleIJNS5_1CILi64EEENS7_ILi128EEES8_EEENS_10bfloat16_tEfNS_4arch4Sm80ELb0ELb1ELb1ELb1ELb1ELb0ELb0ELb0ELi2ELi2ELi4ELi2ELb1EEENS1_21CollectiveEpilogueBwdISA_SB_SD_Li256ELb1ELb0ELi2EEENS1_19SingleTileSchedulerILb1ELb0ELb0ELi128EEEEEEEEEvNT_6ParamsE) ;  /* 0xffff72d010007950 */ /* 0x000fea0003c3ffff */
        .type           $_ZN7cutlass13device_kernelIN5flash19enable_sm80_to_sm89INS1_16FlashAttnBwdSm80INS1_25CollectiveMainloopBwdSm80ILi2ELi2EN4cute5tupleIJNS5_1CILi64EEENS7_ILi128EEES8_EEENS_10bfloat16_tEfNS_4arch4Sm80ELb0ELb1ELb1ELb1ELb1ELb0ELb0ELb0ELi2ELi2ELi4ELi2ELb1EEENS1_21CollectiveEpilogueBwdISA_SB_SD_Li256ELb1ELb0ELi2EEENS1_19SingleTileSchedulerILb1ELb0ELb0ELi128EEEEEEEEEvNT_6ParamsE$_ZN4cute3eso3ESOILb1ELb0EJNS_5tupleIJNS2_IJNS_1CILi8EEENS3_ILi1EEEEEENS3_ILi2EEES5_EEENS2_IJNS2_IJS5_NS3_ILi0EEEEEElS9_EEEEEC2ERKS8_RKSB_,@function
        .size           $_ZN7cutlass13device_kernelIN5flash19enable_sm80_to_sm89INS1_16FlashAttnBwdSm80INS1_25CollectiveMainloopBwdSm80ILi2ELi2EN4cute5tupleIJNS5_1CILi64EEENS7_ILi128EEES8_EEENS_10bfloat16_tEfNS_4arch4Sm80ELb0ELb1ELb1ELb1ELb1ELb0ELb0ELb0ELi2ELi2ELi4ELi2ELb1EEENS1_21CollectiveEpilogueBwdISA_SB_SD_Li256ELb1ELb0ELi2EEENS1_19SingleTileSchedulerILb1ELb0ELb0ELi128EEEEEEEEEvNT_6ParamsE$_ZN4cute3eso3ESOILb1ELb0EJNS_5tupleIJNS2_IJNS_1CILi8EEENS3_ILi1EEEEEENS3_ILi2EEES5_EEENS2_IJNS2_IJS5_NS3_ILi0EEEEEElS9_EEEEEC2ERKS8_RKSB_,($_ZN7cutlass13device_kernelIN5flash19enable_sm80_to_sm89INS1_16FlashAttnBwdSm80INS1_25CollectiveMainloopBwdSm80ILi2ELi2EN4cute5tupleIJNS5_1CILi64EEENS7_ILi128EEES8_EEENS_10bfloat16_tEfNS_4arch4Sm80ELb0ELb1ELb1ELb1ELb1ELb0ELb0ELb0ELi2ELi2ELi4ELi2ELb1EEENS1_21CollectiveEpilogueBwdISA_SB_SD_Li256ELb1ELb0ELi2EEENS1_19SingleTileSchedulerILb1ELb0ELb0ELi128EEEEEEEEEvNT_6ParamsE$_ZN4cute3eso3ESOILb1ELb0EJNS_5tupleIJNS_1CILi1EEENS3_ILi0EEEEEElS5_EEC2ERKS6_RKlRKS5_ - $_ZN7cutlass13device_kernelIN5flash19enable_sm80_to_sm89INS1_16FlashAttnBwdSm80INS1_25CollectiveMainloopBwdSm80ILi2ELi2EN4cute5tupleIJNS5_1CILi64EEENS7_ILi128EEES8_EEENS_10bfloat16_tEfNS_4arch4Sm80ELb0ELb1ELb1ELb1ELb1ELb0ELb0ELb0ELi2ELi2ELi4ELi2ELb1EEENS1_21CollectiveEpilogueBwdISA_SB_SD_Li256ELb1ELb0ELi2EEENS1_19SingleTileSchedulerILb1ELb0ELb0ELi128EEEEEEEEEvNT_6ParamsE$_ZN4cute3eso3ESOILb1ELb0EJNS_5tupleIJNS2_IJNS_1CILi8EEENS3_ILi1EEEEEENS3_ILi2EEES5_EEENS2_IJNS2_IJS5_NS3_ILi0EEEEEElS9_EEEEEC2ERKS8_RKSB_)
$_ZN7cutlass13device_kernelIN5flash19enable_sm80_to_sm89INS1_16FlashAttnBwdSm80INS1_25CollectiveMainloopBwdSm80ILi2ELi2EN4cute5tupleIJNS5_1CILi64EEENS7_ILi128EEES8_EEENS_10bfloat16_tEfNS_4arch4Sm80ELb0ELb1ELb1ELb1ELb1ELb0ELb0ELb0ELi2ELi2ELi4ELi2ELb1EEENS1_21CollectiveEpilogueBwdISA_SB_SD_Li256ELb1ELb0ELi2EEENS1_19SingleTileSchedulerILb1ELb0ELb0ELi128EEEEEEEEEvNT_6ParamsE$_ZN4cute3eso3ESOILb1ELb0EJNS_5tupleIJNS2_IJNS_1CILi8EEENS3_ILi1EEEEEENS3_ILi2EEES5_EEENS2_IJNS2_IJS5_NS3_ILi0EEEEEElS9_EEEEEC2ERKS8_RKSB_:
[----:B------:R-:W-:Y:S01]  /*8d30*/  IADD3 R7, R4, -c[0x0][0x20], RZ ;  /* 0x8000080004077a10 */ /* 0x000fe20007ffe0ff */
[----:B------:R-:W-:Y:S01]  /*8d40*/  IMAD.MOV.U32 R24, RZ, RZ, R6 ;  /* 0x000000ffff187224 */ /* 0x000fe200078e0006 */
[----:B------:R-:W-:Y:S01]  /*8d50*/  MOV R28, R10 ;  /* 0x0000000a001c7202 */ /* 0x000fe20000000f00 */
[----:B------:R-:W-:Y:S01]  /*8d60*/  IMAD.MOV.U32 R25, RZ, RZ, R9 ;  /* 0x000000ffff197224 */ /* 0x000fe200078e0009 */
[----:B------:R-:W-:-:S04]  /*8d70*/  MOV R29, 0x0 ;  /* 0x00000000001d7802 */ /* 0x000fc80000000f00 */
[----:B------:R1:W-:Y:S01]  /*8d80*/  STL.64 [R7], R24 ;  /* 0x0000001807007387 */ /* 0x0003e20000100a00 */
[----:B------:R-:W-:Y:S05]  /*8d90*/  RET.REL.NODEC R28 `(_ZN7cutlass13device_kernelIN5flash19enable_sm80_to_sm89INS1_16FlashAttnBwdSm80INS1_25CollectiveMainloopBwdSm80ILi2ELi2EN4cute5tupleIJNS5_1CILi64EEENS7_ILi128EEES8_EEENS_10bfloat16_tEfNS_4arch4Sm80ELb0ELb1ELb1ELb1ELb1ELb0ELb0ELb0ELi2ELi2ELi4ELi2ELb1EEENS1_21CollectiveEpilogueBwdISA_SB_SD_Li256ELb1ELb0ELi2EEENS1_19SingleTileSchedulerILb1ELb0ELb0ELi128EEEEEEEEEvNT_6ParamsE) ;  /* 0xffff72601c007950 */ /* 0x000fea0003c3ffff */
        .type           $_ZN7cutlass13device_kernelIN5flash19enable_sm80_to_sm89INS1_16FlashAttnBwdSm80INS1_25CollectiveMainloopBwdSm80ILi2ELi2EN4cute5tupleIJNS5_1CILi64EEENS7_ILi128EEES8_EEENS_10bfloat16_tEfNS_4arch4Sm80ELb0ELb1ELb1ELb1ELb1ELb0ELb0ELb0ELi2ELi2ELi4ELi2ELb1EEENS1_21CollectiveEpilogueBwdISA_SB_SD_Li256ELb1ELb0ELi2EEENS1_19SingleTileSchedulerILb1ELb0ELb0ELi128EEEEEEEEEvNT_6ParamsE$_ZN4cute3eso3ESOILb1ELb0EJNS_5tupleIJNS_1CILi1EEENS3_ILi0EEEEEElS5_EEC2ERKS6_RKlRKS5_,@function
        .size           $_ZN7cutlass13device_kernelIN5flash19enable_sm80_to_sm89INS1_16FlashAttnBwdSm80INS1_25CollectiveMainloopBwdSm80ILi2ELi2EN4cute5tupleIJNS5_1CILi64EEENS7_ILi128EEES8_EEENS_10bfloat16_tEfNS_4arch4Sm80ELb0ELb1ELb1ELb1ELb1ELb0ELb0ELb0ELi2ELi2ELi4ELi2ELb1EEENS1_21CollectiveEpilogueBwdISA_SB_SD_Li256ELb1ELb0ELi2EEENS1_19SingleTileSchedulerILb1ELb0ELb0ELi128EEEEEEEEEvNT_6ParamsE$_ZN4cute3eso3ESOILb1ELb0EJNS_5tupleIJNS_1CILi1EEENS3_ILi0EEEEEElS5_EEC2ERKS6_RKlRKS5_,($_ZN7cutlass13device_kernelIN5flash19enable_sm80_to_sm89INS1_16FlashAttnBwdSm80INS1_25CollectiveMainloopBwdSm80ILi2ELi2EN4cute5tupleIJNS5_1CILi64EEENS7_ILi128EEES8_EEENS_10bfloat16_tEfNS_4arch4Sm80ELb0ELb1ELb1ELb1ELb1ELb0ELb0ELb0ELi2ELi2ELi4ELi2ELb1EEENS1_21CollectiveEpilogueBwdISA_SB_SD_Li256ELb1ELb0ELi2EEENS1_19SingleTileSchedulerILb1ELb0ELb0ELi128EEEEEEEEEvNT_6ParamsE$_ZN4cute3eso3ESOILb1ELb0EJNS_6LayoutINS_5tupleIJNS3_IJNS_1CILi1EEES5_EEEEEENS3_IJNS3_IJS5_NS4_ILi0EEEEEEEEEEENS_10ViewEngineINS_8gmem_ptrIPKN7cutlass9uint128_tEEEEEEEC2ERKSB_RKSJ_ - $_ZN7cutlass13device_kernelIN5flash19enable_sm80_to_sm89INS1_16FlashAttnBwdSm80INS1_25CollectiveMainloopBwdSm80ILi2ELi2EN4cute5tupleIJNS5_1CILi64EEENS7_ILi128EEES8_EEENS_10bfloat16_tEfNS_4arch4Sm80ELb0ELb1ELb1ELb1ELb1ELb0ELb0ELb0ELi2ELi2ELi4ELi2ELb1EEENS1_21CollectiveEpilogueBwdISA_SB_SD_Li256ELb1ELb0ELi2EEENS1_19SingleTileSchedulerILb1ELb0ELb0ELi128EEEEEEEEEvNT_6ParamsE$_ZN4cute3eso3ESOILb1ELb0EJNS_5tupleIJNS_1CILi1EEENS3_ILi0EEEEEElS5_EEC2ERKS6_RKlRKS5_)
$_ZN7cutlass13device_kernelIN5flash19enable_sm80_to_sm89INS1_16FlashAttnBwdSm80INS1_25CollectiveMainloopBwdSm80ILi2ELi2EN4cute5tupleIJNS5_1CILi64EEENS7_ILi128EEES8_EEENS_10bfloat16_tEfNS_4arch4Sm80ELb0ELb1ELb1ELb1ELb1ELb0ELb0ELb0ELi2ELi2ELi4ELi2ELb1EEENS1_21CollectiveEpilogueBwdISA_SB_SD_Li256ELb1ELb0ELi2EEENS1_19SingleTileSchedulerILb1ELb0ELb0ELi128EEEEEEEEEvNT_6ParamsE$_ZN4cute3eso3ESOILb1ELb0EJNS_5tupleIJNS_1CILi1EEENS3_ILi0EEEEEElS5_EEC2ERKS6_RKlRKS5_:
[----:B------:R-:W-:Y:S01]  /*8da0*/  IADD3 R7, R7, -c[0x0][0x20], RZ ;  /* 0x8000080007077a10 */ /* 0x000fe20007ffe0ff */
[----:B------:R-:W-:Y:S01]  /*8db0*/  IMAD.MOV.U32 R24, RZ, RZ, R6 ;  /* 0x000000ffff187224 */ /* 0x000fe200078e0006 */
[----:B------:R-:W-:Y:S01]  /*8dc0*/  MOV R28, R10 ;  /* 0x0000000a001c7202 */ /* 0x000fe20000000f00 */
[----:B------:R-:W-:Y:S01]  /*8dd0*/  IMAD.MOV.U32 R25, RZ, RZ, R9 ;  /* 0x000000ffff197224 */ /* 0x000fe200078e0009 */
[----:B------:R-:W-:-:S04]  /*8de0*/  MOV R29, 0x0 ;  /* 0x00000000001d7802 */ /* 0x000fc80000000f00 */
[----:B------:R1:W-:Y:S01]  /*8df0*/  STL.64 [R7], R24 ;  /* 0x0000001807007387 */ /* 0x0003e20000100a00 */
[----:B------:R-:W-:Y:S05]  /*8e00*/  RET.REL.NODEC R28 `(_ZN7cutlass13device_kernelIN5flash19enable_sm80_to_sm89INS1_16FlashAttnBwdSm80INS1_25CollectiveMainloopBwdSm80ILi2ELi2EN4cute5tupleIJNS5_1CILi64EEENS7_ILi128EEES8_EEENS_10bfloat16_tEfNS_4arch4Sm80ELb0ELb1ELb1ELb1ELb1ELb0ELb0ELb0ELi2ELi2ELi4ELi2ELb1EEENS1_21CollectiveEpilogueBwdISA_SB_SD_Li256ELb1ELb0ELi2EEENS1_19SingleTileSchedulerILb1ELb0ELb0ELi128EEEEEEEEEvNT_6ParamsE) ;  /* 0xffff71f01c007950 */ /* 0x000fea0003c3ffff */
        .type           $_ZN7cutlass13device_kernelIN5flash19enable_sm80_to_sm89INS1_16FlashAttnBwdSm80INS1_25CollectiveMainloopBwdSm80ILi2ELi2EN4cute5tupleIJNS5_1CILi64EEENS7_ILi128EEES8_EEENS_10bfloat16_tEfNS_4arch4Sm80ELb0ELb1ELb1ELb1ELb1ELb0ELb0ELb0ELi2ELi2ELi4ELi2ELb1EEENS1_21CollectiveEpilogueBwdISA_SB_SD_Li256ELb1ELb0ELi2EEENS1_19SingleTileSchedulerILb1ELb0ELb0ELi128EEEEEEEEEvNT_6ParamsE$_ZN4cute3eso3ESOILb1ELb0EJNS_6LayoutINS_5tupleIJNS3_IJNS_1CILi1EEES5_EEEEEENS3_IJNS3_IJS5_NS4_ILi0EEEEEEEEEEENS_10ViewEngineINS_8gmem_ptrIPKN7cutlass9uint128_tEEEEEEEC2ERKSB_RKSJ_,@function
        .size           $_ZN7cutlass13device_kernelIN5flash19enable_sm80_to_sm89INS1_16FlashAttnBwdSm80INS1_25CollectiveMainloopBwdSm80ILi2ELi2EN4cute5tupleIJNS5_1CILi64EEENS7_ILi128EEES8_EEENS_10bfloat16_tEfNS_4arch4Sm80ELb0ELb1ELb1ELb1ELb1ELb0ELb0ELb0ELi2ELi2ELi4ELi2ELb1EEENS1_21CollectiveEpilogueBwdISA_SB_SD_Li256ELb1ELb0ELi2EEENS1_19SingleTileSchedulerILb1ELb0ELb0ELi128EEEEEEEEEvNT_6ParamsE$_ZN4cute3eso3ESOILb1ELb0EJNS_6LayoutINS_5tupleIJNS3_IJNS_1CILi1EEES5_EEEEEENS3_IJNS3_IJS5_NS4_ILi0EEEEEEEEEEENS_10ViewEngineINS_8gmem_ptrIPKN7cutlass9uint128_tEEEEEEEC2ERKSB_RKSJ_,($_ZN7cutlass13device_kernelIN5flash19enable_sm80_to_sm89INS1_16FlashAttnBwdSm80INS1_25CollectiveMainloopBwdSm80ILi2ELi2EN4cute5tupleIJNS5_1CILi64EEENS7_ILi128EEES8_EEENS_10bfloat16_tEfNS_4arch4Sm80ELb0ELb1ELb1ELb1ELb1ELb0ELb0ELb0ELi2ELi2ELi4ELi2ELb1EEENS1_21CollectiveEpilogueBwdISA_SB_SD_Li256ELb1ELb0ELi2EEENS1_19SingleTileSchedulerILb1ELb0ELb0ELi128EEEEEEEEEvNT_6ParamsE$_ZN4cute3eso3ESOILb1ELb0EJNS_6LayoutINS_5tupleIJNS3_IJNS_1CILi1EEES5_EEEEEENS3_IJNS3_IJS5_NS4_ILi0EEEEEEEEEEENS_10ViewEngineINS_8smem_ptrIPN7cutlass9uint128_tEEEEEEEC2ERKSB_RKSI_ - $_ZN7cutlass13device_kernelIN5flash19enable_sm80_to_sm89INS1_16FlashAttnBwdSm80INS1_25CollectiveMainloopBwdSm80ILi2ELi2EN4cute5tupleIJNS5_1CILi64EEENS7_ILi128EEES8_EEENS_10bfloat16_tEfNS_4arch4Sm80ELb0ELb1ELb1ELb1ELb1ELb0ELb0ELb0ELi2ELi2ELi4ELi2ELb1EEENS1_21CollectiveEpilogueBwdISA_SB_SD_Li256ELb1ELb0ELi2EEENS1_19SingleTileSchedulerILb1ELb0ELb0ELi128EEEEEEEEEvNT_6ParamsE$_ZN4cute3eso3ESOILb1ELb0EJNS_6LayoutINS_5tupleIJNS3_IJNS_1CILi1EEES5_EEEEEENS3_IJNS3_IJS5_NS4_ILi0EEEEEEEEEEENS_10ViewEngineINS_8gmem_ptrIPKN7cutlass9uint128_tEEEEEEEC2ERKSB_RKSJ_)
$_ZN7cutlass13device_kernelIN5flash19enable_sm80_to_sm89INS1_16FlashAttnBwdSm80INS1_25CollectiveMainloopBwdSm80ILi2ELi2EN4cute5tupleIJNS5_1CILi64EEENS7_ILi128EEES8_EEENS_10bfloat16_tEfNS_4arch4Sm80ELb0ELb1ELb1ELb1ELb1ELb0ELb0ELb0ELi2ELi2ELi4ELi2ELb1EEENS1_21CollectiveEpilogueBwdISA_SB_SD_Li256ELb1ELb0ELi2EEENS1_19SingleTileSchedulerILb1ELb0ELb0ELi128EEEEEEEEEvNT_6ParamsE$_ZN4cute3eso3ESOILb1ELb0EJNS_6LayoutINS_5tupleIJNS3_IJNS_1CILi1EEES5_EEEEEENS3_IJNS3_IJS5_NS4_ILi0EEEEEEEEEEENS_10ViewEngineINS_8gmem_ptrIPKN7cutlass9uint128_tEEEEEEEC2ERKSB_RKSJ_:
[----:B------:R-:W-:Y:S01]  /*8e10*/  IADD3 R10, R4, -c[0x0][0x20], RZ ;  /* 0x80000800040a7a10 */ /* 0x000fe20007ffe0ff */
[----:B------:R-:W-:Y:S01]  /*8e20*/  IMAD.MOV.U32 R28, RZ, RZ, R16 ;  /* 0x000000ffff1c7224 */ /* 0x000fe200078e0010 */
[----:B------:R-:W-:-:S03]  /*8e30*/  MOV R29, 0x0 ;  /* 0x00000000001d7802 */ /* 0x000fc60000000f00 */
[----:B------:R1:W-:Y:S01]  /*8e40*/  STL.64 [R10], R6 ;  /* 0x000000060a007387 */ /* 0x0003e20000100a00 */
[----:B------:R-:W-:Y:S05]  /*8e50*/  RET.REL.NODEC R28 `(_ZN7cutlass13device_kernelIN5flash19enable_sm80_to_sm89INS1_16FlashAttnBwdSm80INS1_25CollectiveMainloopBwdSm80ILi2ELi2EN4cute5tupleIJNS5_1CILi64EEENS7_ILi128EEES8_EEENS_10bfloat16_tEfNS_4arch4Sm80ELb0ELb1ELb1ELb1ELb1ELb0ELb0ELb0ELi2ELi2ELi4ELi2ELb1EEENS1_21CollectiveEpilogueBwdISA_SB_SD_Li256ELb1ELb0ELi2EEENS1_19SingleTileSchedulerILb1ELb0ELb0ELi128EEEEEEEEEvNT_6ParamsE) ;  /* 0xffff71a01c007950 */ /* 0x000fea0003c3ffff */
        .type           $_ZN7cutlass13device_kernelIN5flash19enable_sm80_to_sm89INS1_16FlashAttnBwdSm80INS1_25CollectiveMainloopBwdSm80ILi2ELi2EN4cute5tupleIJNS5_1CILi64EEENS7_ILi128EEES8_EEENS_10bfloat16_tEfNS_4arch4Sm80ELb0ELb1ELb1ELb1ELb1ELb0ELb0ELb0ELi2ELi2ELi4ELi2ELb1EEENS1_21CollectiveEpilogueBwdISA_SB_SD_Li256ELb1ELb0ELi2EEENS1_19SingleTileSchedulerILb1ELb0ELb0ELi128EEEEEEEEEvNT_6ParamsE$_ZN4cute3eso3ESOILb1ELb0EJNS_6LayoutINS_5tupleIJNS3_IJNS_1CILi1EEES5_EEEEEENS3_IJNS3_IJS5_NS4_ILi0EEEEEEEEEEENS_10ViewEngineINS_8smem_ptrIPN7cutlass9uint128_tEEEEEEEC2ERKSB_RKSI_,@function
        .size           $_ZN7cutlass13device_kernelIN5flash19enable_sm80_to_sm89INS1_16FlashAttnBwdSm80INS1_25CollectiveMainloopBwdSm80ILi2ELi2EN4cute5tupleIJNS5_1CILi64EEENS7_ILi128EEES8_EEENS_10bfloat16_tEfNS_4arch4Sm80ELb0ELb1ELb1ELb1ELb1ELb0ELb0ELb0ELi2ELi2ELi4ELi2ELb1EEENS1_21CollectiveEpilogueBwdISA_SB_SD_Li256ELb1ELb0ELi2EEENS1_19SingleTileSchedulerILb1ELb0ELb0ELi128EEEEEEEEEvNT_6ParamsE$_ZN4cute3eso3ESOILb1ELb0EJNS_6LayoutINS_5tupleIJNS3_IJNS_1CILi1EEES5_EEEEEENS3_IJNS3_IJS5_NS4_ILi0EEEEEEEEEEENS_10ViewEngineINS_8smem_ptrIPN7cutlass9uint128_tEEEEEEEC2ERKSB_RKSI_,($_ZN7cutlass13device_kernelIN5flash19enable_sm80_to_sm89INS1_16FlashAttnBwdSm80INS1_25CollectiveMainloopBwdSm80ILi2ELi2EN4cute5tupleIJNS5_1CILi64EEENS7_ILi128EEES8_EEENS_10bfloat16_tEfNS_4arch4Sm80ELb0ELb1ELb1ELb1ELb1ELb0ELb0ELb0ELi2ELi2ELi4ELi2ELb1EEENS1_21CollectiveEpilogueBwdISA_SB_SD_Li256ELb1ELb0ELi2EEENS1_19SingleTileSchedulerILb1ELb0ELb0ELi128EEEEEEEEEvNT_6ParamsE$_ZN4cute3eso3ESOILb1ELb0EJNS_6LayoutINS_5tupleIJNS3_IJNS_1CILi4EEENS4_ILi1EEEEEEEEENS3_IJNS3_IJS6_NS4_ILi0EEEEEEEEEEENS_10ViewEngineINS_8gmem_ptrIPKfEEEEEEC2ERKSC_RKSI_ - $_ZN7cutlass13device_kernelIN5flash19enable_sm80_to_sm89INS1_16FlashAttnBwdSm80INS1_25CollectiveMainloopBwdSm80ILi2ELi2EN4cute5tupleIJNS5_1CILi64EEENS7_ILi128EEES8_EEENS_10bfloat16_tEfNS_4arch4Sm80ELb0ELb1ELb1ELb1ELb1ELb0ELb0ELb0ELi2ELi2ELi4ELi2ELb1EEENS1_21CollectiveEpilogueBwdISA_SB_SD_Li256ELb1ELb0ELi2EEENS1_19SingleTileSchedulerILb1ELb0ELb0ELi128EEEEEEEEEvNT_6ParamsE$_ZN4cute3eso3ESOILb1ELb0EJNS_6LayoutINS_5tupleIJNS3_IJNS_1CILi1EEES5_EEEEEENS3_IJNS3_IJS5_NS4_ILi0EEEEEEEEEEENS_10ViewEngineINS_8smem_ptrIPN7cutlass9uint128_tEEEEEEEC2ERKSB_RKSI_)
$_ZN7cutlass13device_kernelIN5flash19enable_sm80_to_sm89INS1_16FlashAttnBwdSm80INS1_25CollectiveMainloopBwdSm80ILi2ELi2EN4cute5tupleIJNS5_1CILi64EEENS7_ILi128EEES8_EEENS_10bfloat16_tEfNS_4arch4Sm80ELb0ELb1ELb1ELb1ELb1ELb0ELb0ELb0ELi2ELi2ELi4ELi2ELb1EEENS1_21CollectiveEpilogueBwdISA_SB_SD_Li256ELb1ELb0ELi2EEENS1_19SingleTileSchedulerILb1ELb0ELb0ELi128EEEEEEEEEvNT_6ParamsE$_ZN4cute3eso3ESOILb1ELb0EJNS_6LayoutINS_5tupleIJNS3_IJNS_1CILi1EEES5_EEEEEENS3_IJNS3_IJS5_NS4_ILi0EEEEEEEEEEENS_10ViewEngineINS_8smem_ptrIPN7cutlass9uint128_tEEEEEEEC2ERKSB_RKSI_:
[----:B------:R-:W-:Y:S02]  /*8e60*/  IADD3 R8, R4, -c[0x0][0x20], RZ ;  /* 0x8000080004087a10 */ /* 0x000fe40007ffe0ff */
[----:B------:R-:W-:-:S03]  /*8e70*/  MOV R11, 0x0 ;  /* 0x00000000000b7802 */ /* 0x000fc60000000f00 */
[----:B------:R1:W-:Y:S01]  /*8e80*/  STL.64 [R8], R6 ;  /* 0x0000000608007387 */ /* 0x0003e20000100a00 */
[----:B------:R-:W-:Y:S05]  /*8e90*/  RET.REL.NODEC R10 `(_ZN7cutlass13device_kernelIN5flash19enable_sm80_to_sm89INS1_16FlashAttnBwdSm80INS1_25CollectiveMainloopBwdSm80ILi2ELi2EN4cute5tupleIJNS5_1CILi64EEENS7_ILi128EEES8_EEENS_10bfloat16_tEfNS_4arch4Sm80ELb0ELb1ELb1ELb1ELb1ELb0ELb0ELb0ELi2ELi2ELi4ELi2ELb1EEENS1_21CollectiveEpilogueBwdISA_SB_SD_Li256ELb1ELb0ELi2EEENS1_19SingleTileSchedulerILb1ELb0ELb0ELi128EEEEEEEEEvNT_6ParamsE) ;  /* 0xffff71600a007950 */ /* 0x000fea0003c3ffff */
        .type           $_ZN7cutlass13device_kernelIN5flash19enable_sm80_to_sm89INS1_16FlashAttnBwdSm80INS1_25CollectiveMainloopBwdSm80ILi2ELi2EN4cute5tupleIJNS5_1CILi64EEENS7_ILi128EEES8_EEENS_10bfloat16_tEfNS_4arch4Sm80ELb0ELb1ELb1ELb1ELb1ELb0ELb0ELb0ELi2ELi2ELi4ELi2ELb1EEENS1_21CollectiveEpilogueBwdISA_SB_SD_Li256ELb1ELb0ELi2EEENS1_19SingleTileSchedulerILb1ELb0ELb0ELi128EEEEEEEEEvNT_6ParamsE$_ZN4cute3eso3ESOILb1ELb0EJNS_6LayoutINS_5tupleIJNS3_IJNS_1CILi4EEENS4_ILi1EEEEEEEEENS3_IJNS3_IJS6_NS4_ILi0EEEEEEEEEEENS_10ViewEngineINS_8gmem_ptrIPKfEEEEEEC2ERKSC_RKSI_,@function
        .size           $_ZN7cutlass13device_kernelIN5flash19enable_sm80_to_sm89INS1_16FlashAttnBwdSm80INS1_25CollectiveMainloopBwdSm80ILi2ELi2EN4cute5tupleIJNS5_1CILi64EEENS7_ILi128EEES8_EEENS_10bfloat16_tEfNS_4arch4Sm80ELb0ELb1ELb1ELb1ELb1ELb0ELb0ELb0ELi2ELi2ELi4ELi2ELb1EEENS1_21CollectiveEpilogueBwdISA_SB_SD_Li256ELb1ELb0ELi2EEENS1_19SingleTileSchedulerILb1ELb0ELb0ELi128EEEEEEEEEvNT_6ParamsE$_ZN4cute3eso3ESOILb1ELb0EJNS_6LayoutINS_5tupleIJNS3_IJNS_1CILi4EEENS4_ILi1EEEEEEEEENS3_IJNS3_IJS6_NS4_ILi0EEEEEEEEEEENS_10ViewEngineINS_8gmem_ptrIPKfEEEEEEC2ERKSC_RKSI_,($_ZN7cutlass13device_kernelIN5flash19enable_sm80_to_sm89INS1_16FlashAttnBwdSm80INS1_25CollectiveMainloopBwdSm80ILi2ELi2EN4cute5tupleIJNS5_1CILi64EEENS7_ILi128EEES8_EEENS_10bfloat16_tEfNS_4arch4Sm80ELb0ELb1ELb1ELb1ELb1ELb0ELb0ELb0ELi2ELi2ELi4ELi2ELb1EEENS1_21CollectiveEpilogueBwdISA_SB_SD_Li256ELb1ELb0ELi2EEENS1_19SingleTileSchedulerILb1ELb0ELb0ELi128EEEEEEEEEvNT_6ParamsE$_ZN4cute3eso3ESOILb1ELb0EJNS_6LayoutINS_5tupleIJNS3_IJNS_1CILi4EEENS4_ILi1EEEEEEEEENS3_IJNS3_IJS6_NS4_ILi0EEEEEEEEEEENS_10ViewEngineINS_8smem_ptrIPfEEEEEEC2ERKSC_RKSH_ - $_ZN7cutlass13device_kernelIN5flash19enable_sm80_to_sm89INS1_16FlashAttnBwdSm80INS1_25CollectiveMainloopBwdSm80ILi2ELi2EN4cute5tupleIJNS5_1CILi64EEENS7_ILi128EEES8_EEENS_10bfloat16_tEfNS_4arch4Sm80ELb0ELb1ELb1ELb1ELb1ELb0ELb0ELb0ELi2ELi2ELi4ELi2ELb1EEENS1_21CollectiveEpilogueBwdISA_SB_SD_Li256ELb1ELb0ELi2EEENS1_19SingleTileSchedulerILb1ELb0ELb0ELi128EEEEEEEEEvNT_6ParamsE$_ZN4cute3eso3ESOILb1ELb0EJNS_6LayoutINS_5tupleIJNS3_IJNS_1CILi4EEENS4_ILi1EEEEEEEEENS3_IJNS3_IJS6_NS4_ILi0EEEEEEEEEEENS_10ViewEngineINS_8gmem_ptrIPKfEEEEEEC2ERKSC_RKSI_)
$_ZN7cutlass13device_kernelIN5flash19enable_sm80_to_sm89INS1_16FlashAttnBwdSm80INS1_25CollectiveMainloopBwdSm80ILi2ELi2EN4cute5tupleIJNS5_1CILi64EEENS7_ILi128EEES8_EEENS_10bfloat16_tEfNS_4arch4Sm80ELb0ELb1ELb1ELb1ELb1ELb0ELb0ELb0ELi2ELi2ELi4ELi2ELb1EEENS1_21CollectiveEpilogueBwdISA_SB_SD_Li256ELb1ELb0ELi2EEENS1_19SingleTileSchedulerILb1ELb0ELb0ELi128EEEEEEEEEvNT_6ParamsE$_ZN4cute3eso3ESOILb1ELb0EJNS_6LayoutINS_5tupleIJNS3_IJNS_1CILi4EEENS4_ILi1EEEEEEEEENS3_IJNS3_IJS6_NS4_ILi0EEEEEEEEEEENS_10ViewEngineINS_8gmem_ptrIPKfEEEEEEC2ERKSC_RKSI_:
[----:B------:R-:W-:Y:S02]  /*8ea0*/  IADD3 R10, R13, -c[0x0][0x20], RZ ;  /* 0x800008000d0a7a10 */ /* 0x000fe40007ffe0ff */
[----:B------:R-:W-:-:S03]  /*8eb0*/  MOV R17, 0x0 ;  /* 0x0000000000117802 */ /* 0x000fc60000000f00 */
[----:B------:R1:W-:Y:S01]  /*8ec0*/  STL.64 [R10], R6 ;  /* 0x000000060a007387 */ /* 0x0003e20000100a00 */
[----:B------:R-:W-:Y:S05]  /*8ed0*/  RET.REL.NODEC R16 `(_ZN7cutlass13device_kernelIN5flash19enable_sm80_to_sm89INS1_16FlashAttnBwdSm80INS1_25CollectiveMainloopBwdSm80ILi2ELi2EN4cute5tupleIJNS5_1CILi64EEENS7_ILi128EEES8_EEENS_10bfloat16_tEfNS_4arch4Sm80ELb0ELb1ELb1ELb1ELb1ELb0ELb0ELb0ELi2ELi2ELi4ELi2ELb1EEENS1_21CollectiveEpilogueBwdISA_SB_SD_Li256ELb1ELb0ELi2EEENS1_19SingleTileSchedulerILb1ELb0ELb0ELi128EEEEEEEEEvNT_6ParamsE) ;  /* 0xffff712010007950 */ /* 0x000fea0003c3ffff */
        .type           $_ZN7cutlass13device_kernelIN5flash19enable_sm80_to_sm89INS1_16FlashAttnBwdSm80INS1_25CollectiveMainloopBwdSm80ILi2ELi2EN4cute5tupleIJNS5_1CILi64EEENS7_ILi128EEES8_EEENS_10bfloat16_tEfNS_4arch4Sm80ELb0ELb1ELb1ELb1ELb1ELb0ELb0ELb0ELi2ELi2ELi4ELi2ELb1EEENS1_21CollectiveEpilogueBwdISA_SB_SD_Li256ELb1ELb0ELi2EEENS1_19SingleTileSchedulerILb1ELb0ELb0ELi128EEEEEEEEEvNT_6ParamsE$_ZN4cute3eso3ESOILb1ELb0EJNS_6LayoutINS_5tupleIJNS3_IJNS_1CILi4EEENS4_ILi1EEEEEEEEENS3_IJNS3_IJS6_NS4_ILi0EEEEEEEEEEENS_10ViewEngineINS_8smem_ptrIPfEEEEEEC2ERKSC_RKSH_,@function
        .size           $_ZN7cutlass13device_kernelIN5flash19enable_sm80_to_sm89INS1_16FlashAttnBwdSm80INS1_25CollectiveMainloopBwdSm80ILi2ELi2EN4cute5tupleIJNS5_1CILi64EEENS7_ILi128EEES8_EEENS_10bfloat16_tEfNS_4arch4Sm80ELb0ELb1ELb1ELb1ELb1ELb0ELb0ELb0ELi2ELi2ELi4ELi2ELb1EEENS1_21CollectiveEpilogueBwdISA_SB_SD_Li256ELb1ELb0ELi2EEENS1_19SingleTileSchedulerILb1ELb0ELb0ELi128EEEEEEEEEvNT_6ParamsE$_ZN4cute3eso3ESOILb1ELb0EJNS_6LayoutINS_5tupleIJNS3_IJNS_1CILi4EEENS4_ILi1EEEEEEEEENS3_IJNS3_IJS6_NS4_ILi0EEEEEEEEEEENS_10ViewEngineINS_8smem_ptrIPfEEEEEEC2ERKSC_RKSH_,($_ZN7cutlass13device_kernelIN5flash19enable_sm80_to_sm89INS1_16FlashAttnBwdSm80INS1_25CollectiveMainloopBwdSm80ILi2ELi2EN4cute5tupleIJNS5_1CILi64EEENS7_ILi128EEES8_EEENS_10bfloat16_tEfNS_4arch4Sm80ELb0ELb1ELb1ELb1ELb1ELb0ELb0ELb0ELi2ELi2ELi4ELi2ELb1EEENS1_21CollectiveEpilogueBwdISA_SB_SD_Li256ELb1ELb0ELi2EEENS1_19SingleTileSchedulerILb1ELb0ELb0ELi128EEEEEEEEEvNT_6ParamsE$_ZN4cute3eso3ESOILb1ELb0EJNS_6LayoutINS_5tupleIJNS3_IJNS_1CILi4EEENS4_ILi1EEEEEES6_EEENS3_IJNS3_IJS6_NS4_ILi0EEEEEES9_EEEEENS_10ViewEngineINS_8gmem_ptrIPKfEEEEEEC2ERKSC_RKSI_ - $_ZN7cutlass13device_kernelIN5flash19enable_sm80_to_sm89INS1_16FlashAttnBwdSm80INS1_25CollectiveMainloopBwdSm80ILi2ELi2EN4cute5tupleIJNS5_1CILi64EEENS7_ILi128EEES8_EEENS_10bfloat16_tEfNS_4arch4Sm80ELb0ELb1ELb1ELb1ELb1ELb0ELb0ELb0ELi2ELi2ELi4ELi2ELb1EEENS1_21CollectiveEpilogueBwdISA_SB_SD_Li256ELb1ELb0ELi2EEENS1_19SingleTileSchedulerILb1ELb0ELb0ELi128EEEEEEEEEvNT_6ParamsE$_ZN4cute3eso3ESOILb1ELb0EJNS_6LayoutINS_5tupleIJNS3_IJNS_1CILi4EEENS4_ILi1EEEEEEEEENS3_IJNS3_IJS6_NS4_ILi0EEEEEEEEEEENS_10ViewEngineINS_8smem_ptrIPfEEEEEEC2ERKSC_RKSH_)
$_ZN7cutlass13device_kernelIN5flash19enable_sm80_to_sm89INS1_16FlashAttnBwdSm80INS1_25CollectiveMainloopBwdSm80ILi2ELi2EN4cute5tupleIJNS5_1CILi64EEENS7_ILi128EEES8_EEENS_10bfloat16_tEfNS_4arch4Sm80ELb0ELb1ELb1ELb1ELb1ELb0ELb0ELb0ELi2ELi2ELi4ELi2ELb1EEENS1_21CollectiveEpilogueBwdISA_SB_SD_Li256ELb1ELb0ELi2EEENS1_19SingleTileSchedulerILb1ELb0ELb0ELi128EEEEEEEEEvNT_6ParamsE$_ZN4cute3eso3ESOILb1ELb0EJNS_6LayoutINS_5tupleIJNS3_IJNS_1CILi4EEENS4_ILi1EEEEEEEEENS3_IJNS3_IJS6_NS4_ILi0EEEEEEEEEEENS_10ViewEngineINS_8smem_ptrIPfEEEEEEC2ERKSC_RKSH_:
[----:B------:R-:W-:Y:S02]  /*8ee0*/  IADD3 R8, R13, -c[0x0][0x20], RZ ;  /* 0x800008000d087a10 */ /* 0x000fe40007ffe0ff */
[----:B------:R-:W-:-:S03]  /*8ef0*/  MOV R17, 0x0 ;  /* 0x0000000000117802 */ /* 0x000fc60000000f00 */
[----:B------:R1:W-:Y:S01]  /*8f00*/  STL.64 [R8], R6 ;  /* 0x0000000608007387 */ /* 0x0003e20000100a00 */
[----:B------:R-:W-:Y:S05]  /*8f10*/  RET.REL.NODEC R16 `(_ZN7cutlass13device_kernelIN5flash19enable_sm80_to_sm89INS1_16FlashAttnBwdSm80INS1_25CollectiveMainloopBwdSm80ILi2ELi2EN4cute5tupleIJNS5_1CILi64EEENS7_ILi128EEES8_EEENS_10bfloat16_tEfNS_4arch4Sm80ELb0ELb1ELb1ELb1ELb1ELb0ELb0ELb0ELi2ELi2ELi4ELi2ELb1EEENS1_21CollectiveEpilogueBwdISA_SB_SD_Li256ELb1ELb0ELi2EEENS1_19SingleTileSchedulerILb1ELb0ELb0ELi128EEEEEEEEEvNT_6ParamsE) ;  /* 0xffff70e010007950 */ /* 0x000fea0003c3ffff */
        .type           $_ZN7cutlass13device_kernelIN5flash19enable_sm80_to_sm89INS1_16FlashAttnBwdSm80INS1_25CollectiveMainloopBwdSm80ILi2ELi2EN4cute5tupleIJNS5_1CILi64EEENS7_ILi128EEES8_EEENS_10bfloat16_tEfNS_4arch4Sm80ELb0ELb1ELb1ELb1ELb1ELb0ELb0ELb0ELi2ELi2ELi4ELi2ELb1EEENS1_21CollectiveEpilogueBwdISA_SB_SD_Li256ELb1ELb0ELi2EEENS1_19SingleTileSchedulerILb1ELb0ELb0ELi128EEEEEEEEEvNT_6ParamsE$_ZN4cute3eso3ESOILb1ELb0EJNS_6LayoutINS_5tupleIJNS3_IJNS_1CILi4EEENS4_ILi1EEEEEES6_EEENS3_IJNS3_IJS6_NS4_ILi0EEEEEES9_EEEEENS_10ViewEngineINS_8gmem_ptrIPKfEEEEEEC2ERKSC_RKSI_,@function
        .size           $_ZN7cutlass13device_kernelIN5flash19enable_sm80_to_sm89INS1_16FlashAttnBwdSm80INS1_25CollectiveMainloopBwdSm80ILi2ELi2EN4cute5tupleIJNS5_1CILi64EEENS7_ILi128EEES8_EEENS_10bfloat16_tEfNS_4arch4Sm80ELb0ELb1ELb1ELb1ELb1ELb0ELb0ELb0ELi2ELi2ELi4ELi2ELb1EEENS1_21CollectiveEpilogueBwdISA_SB_SD_Li256ELb1ELb0ELi2EEENS1_19SingleTileSchedulerILb1ELb0ELb0ELi128EEEEEEEEEvNT_6ParamsE$_ZN4cute3eso3ESOILb1ELb0EJNS_6LayoutINS_5tupleIJNS3_IJNS_1CILi4EEENS4_ILi1EEEEEES6_EEENS3_IJNS3_IJS6_NS4_ILi0EEEEEES9_EEEEENS_10ViewEngineINS_8gmem_ptrIPKfEEEEEEC2ERKSC_RKSI_,($_ZN7cutlass13device_kernelIN5flash19enable_sm80_to_sm89INS1_16FlashAttnBwdSm80INS1_25CollectiveMainloopBwdSm80ILi2ELi2EN4cute5tupleIJNS5_1CILi64EEENS7_ILi128EEES8_EEENS_10bfloat16_tEfNS_4arch4Sm80ELb0ELb1ELb1ELb1ELb1ELb0ELb0ELb0ELi2ELi2ELi4ELi2ELb1EEENS1_21CollectiveEpilogueBwdISA_SB_SD_Li256ELb1ELb0ELi2EEENS1_19SingleTileSchedulerILb1ELb0ELb0ELi128EEEEEEEEEvNT_6ParamsE$_ZN4cute3eso3ESOILb1ELb0EJNS_6LayoutINS_5tupleIJNS3_IJNS_1CILi4EEENS4_ILi1EEEEEES6_EEENS3_IJNS3_IJS6_NS4_ILi0EEEEEES9_EEEEENS_10ViewEngineINS_8smem_ptrIPfEEEEEEC2ERKSC_RKSH_ - $_ZN7cutlass13device_kernelIN5flash19enable_sm80_to_sm89INS1_16FlashAttnBwdSm80INS1_25CollectiveMainloopBwdSm80ILi2ELi2EN4cute5tupleIJNS5_1CILi64EEENS7_ILi128EEES8_EEENS_10bfloat16_tEfNS_4arch4Sm80ELb0ELb1ELb1ELb1ELb1ELb0ELb0ELb0ELi2ELi2ELi4ELi2ELb1EEENS1_21CollectiveEpilogueBwdISA_SB_SD_Li256ELb1ELb0ELi2EEENS1_19SingleTileSchedulerILb1ELb0ELb0ELi128EEEEEEEEEvNT_6ParamsE$_ZN4cute3eso3ESOILb1ELb0EJNS_6LayoutINS_5tupleIJNS3_IJNS_1CILi4EEENS4_ILi1EEEEEES6_EEENS3_IJNS3_IJS6_NS4_ILi0EEEEEES9_EEEEENS_10ViewEngineINS_8gmem_ptrIPKfEEEEEEC2ERKSC_RKSI_)
$_ZN7cutlass13device_kernelIN5flash19enable_sm80_to_sm89INS1_16FlashAttnBwdSm80INS1_25CollectiveMainloopBwdSm80ILi2ELi2EN4cute5tupleIJNS5_1CILi64EEENS7_ILi128EEES8_EEENS_10bfloat16_tEfNS_4arch4Sm80ELb0ELb1ELb1ELb1ELb1ELb0ELb0ELb0ELi2ELi2ELi4ELi2ELb1EEENS1_21CollectiveEpilogueBwdISA_SB_SD_Li256ELb1ELb0ELi2EEENS1_19SingleTileSchedulerILb1ELb0ELb0ELi128EEEEEEEEEvNT_6ParamsE$_ZN4cute3eso3ESOILb1ELb0EJNS_6LayoutINS_5tupleIJNS3_IJNS_1CILi4EEENS4_ILi1EEEEEES6_EEENS3_IJNS3_IJS6_NS4_ILi0EEEEEES9_EEEEENS_10ViewEngineINS_8gmem_ptrIPKfEEEEEEC2ERKSC_RKSI_:
[----:B------:R-:W-:Y:S02]  /*8f20*/  IADD3 R8, R4, -c[0x0][0x20], RZ ;  /* 0x8000080004087a10 */ /* 0x000fe40007ffe0ff */
[----:B------:R-:W-:-:S03]  /*8f30*/  MOV R11, 0x0 ;  /* 0x00000000000b7802 */ /* 0x000fc60000000f00 */
[----:B------:R1:W-:Y:S01]  /*8f40*/  STL.64 [R8], R6 ;  /* 0x0000000608007387 */ /* 0x0003e20000100a00 */
[----:B------:R-:W-:Y:S05]  /*8f50*/  RET.REL.NODEC R10 `(_ZN7cutlass13device_kernelIN5flash19enable_sm80_to_sm89INS1_16FlashAttnBwdSm80INS1_25CollectiveMainloopBwdSm80ILi2ELi2EN4cute5tupleIJNS5_1CILi64EEENS7_ILi128EEES8_EEENS_10bfloat16_tEfNS_4arch4Sm80ELb0ELb1ELb1ELb1ELb1ELb0ELb0ELb0ELi2ELi2ELi4ELi2ELb1EEENS1_21CollectiveEpilogueBwdISA_SB_SD_Li256ELb1ELb0ELi2EEENS1_19SingleTileSchedulerILb1ELb0ELb0ELi128EEEEEEEEEvNT_6ParamsE) ;  /* 0xffff70a00a007950 */ /* 0x000fea0003c3ffff */
        .type           $_ZN7cutlass13device_kernelIN5flash19enable_sm80_to_sm89INS1_16FlashAttnBwdSm80INS1_25CollectiveMainloopBwdSm80ILi2ELi2EN4cute5tupleIJNS5_1CILi64EEENS7_ILi128EEES8_EEENS_10bfloat16_tEfNS_4arch4Sm80ELb0ELb1ELb1ELb1ELb1ELb0ELb0ELb0ELi2ELi2ELi4ELi2ELb1EEENS1_21CollectiveEpilogueBwdISA_SB_SD_Li256ELb1ELb0ELi2EEENS1_19SingleTileSchedulerILb1ELb0ELb0ELi128EEEEEEEEEvNT_6ParamsE$_ZN4cute3eso3ESOILb1ELb0EJNS_6LayoutINS_5tupleIJNS3_IJNS_1CILi4EEENS4_ILi1EEEEEES6_EEENS3_IJNS3_IJS6_NS4_ILi0EEEEEES9_EEEEENS_10ViewEngineINS_8smem_ptrIPfEEEEEEC2ERKSC_RKSH_,@function
        .size           $_ZN7cutlass13device_kernelIN5flash19enable_sm80_to_sm89INS1_16FlashAttnBwdSm80INS1_25CollectiveMainloopBwdSm80ILi2ELi2EN4cute5tupleIJNS5_1CILi64EEENS7_ILi128EEES8_EEENS_10bfloat16_tEfNS_4arch4Sm80ELb0ELb1ELb1ELb1ELb1ELb0ELb0ELb0ELi2ELi2ELi4ELi2ELb1EEENS1_21CollectiveEpilogueBwdISA_SB_SD_Li256ELb1ELb0ELi2EEENS1_19SingleTileSchedulerILb1ELb0ELb0ELi128EEEEEEEEEvNT_6ParamsE$_ZN4cute3eso3ESOILb1ELb0EJNS_6LayoutINS_5tupleIJNS3_IJNS_1CILi4EEENS4_ILi1EEEEEES6_EEENS3_IJNS3_IJS6_NS4_ILi0EEEEEES9_EEEEENS_10ViewEngineINS_8smem_ptrIPfEEEEEEC2ERKSC_RKSH_,($_ZN7cutlass13device_kernelIN5flash19enable_sm80_to_sm89INS1_16FlashAttnBwdSm80INS1_25CollectiveMainloopBwdSm80ILi2ELi2EN4cute5tupleIJNS5_1CILi64EEENS7_ILi128EEES8_EEENS_10bfloat16_tEfNS_4arch4Sm80ELb0ELb1ELb1ELb1ELb1ELb0ELb0ELb0ELi2ELi2ELi4ELi2ELb1EEENS1_21CollectiveEpilogueBwdISA_SB_SD_Li256ELb1ELb0ELi2EEENS1_19SingleTileSchedulerILb1ELb0ELb0ELi128EEEEEEEEEvNT_6ParamsE$_ZN4cute3eso3ESOILb1ELb0EJNS_6LayoutINS_5tupleIJNS3_IJNS_1CILi4EEENS4_ILi1EEEEEES6_EEENS3_IJNS3_IJS6_NS4_ILi0EEEEEES9_EEEEEiEEC2ERKSC_RKi - $_ZN7cutlass13device_kernelIN5flash19enable_sm80_to_sm89INS1_16FlashAttnBwdSm80INS1_25CollectiveMainloopBwdSm80ILi2ELi2EN4cute5tupleIJNS5_1CILi64EEENS7_ILi128EEES8_EEENS_10bfloat16_tEfNS_4arch4Sm80ELb0ELb1ELb1ELb1ELb1ELb0ELb0ELb0ELi2ELi2ELi4ELi2ELb1EEENS1_21CollectiveEpilogueBwdISA_SB_SD_Li256ELb1ELb0ELi2EEENS1_19SingleTileSchedulerILb1ELb0ELb0ELi128EEEEEEEEEvNT_6ParamsE$_ZN4cute3eso3ESOILb1ELb0EJNS_6LayoutINS_5tupleIJNS3_IJNS_1CILi4EEENS4_ILi1EEEEEES6_EEENS3_IJNS3_IJS6_NS4_ILi0EEEEEES9_EEEEENS_10ViewEngineINS_8smem_ptrIPfEEEEEEC2ERKSC_RKSH_)
$_ZN7cutlass13device_kernelIN5flash19enable_sm80_to_sm89INS1_16FlashAttnBwdSm80INS1_25CollectiveMainloopBwdSm80ILi2ELi2EN4cute5tupleIJNS5_1CILi64EEENS7_ILi128EEES8_EEENS_10bfloat16_tEfNS_4arch4Sm80ELb0ELb1ELb1ELb1ELb1ELb0ELb0ELb0ELi2ELi2ELi4ELi2ELb1EEENS1_21CollectiveEpilogueBwdISA_SB_SD_Li256ELb1ELb0ELi2EEENS1_19SingleTileSchedulerILb1ELb0ELb0ELi128EEEEEEEEEvNT_6ParamsE$_ZN4cute3eso3ESOILb1ELb0EJNS_6LayoutINS_5tupleIJNS3_IJNS_1CILi4EEENS4_ILi1EEEEEES6_EEENS3_IJNS3_IJS6_NS4_ILi0EEEEEES9_EEEEENS_10ViewEngineINS_8smem_ptrIPfEEEEEEC2ERKSC_RKSH_:
[----:B------:R-:W-:Y:S02]  /*8f60*/  IADD3 R8, R4, -c[0x0][0x20], RZ ;  /* 0x8000080004087a10 */ /* 0x000fe40007ffe0ff */
[----:B------:R-:W-:-:S03]  /*8f70*/  MOV R17, 0x0 ;  /* 0x0000000000117802 */ /* 0x000fc60000000f00 */
[----:B------:R1:W-:Y:S01]  /*8f80*/  STL.64 [R8], R6 ;  /* 0x0000000608007387 */ /* 0x0003e20000100a00 */
[----:B------:R-:W-:Y:S05]  /*8f90*/  RET.REL.NODEC R16 `(_ZN7cutlass13device_kernelIN5flash19enable_sm80_to_sm89INS1_16FlashAttnBwdSm80INS1_25CollectiveMainloopBwdSm80ILi2ELi2EN4cute5tupleIJNS5_1CILi64EEENS7_ILi128EEES8_EEENS_10bfloat16_tEfNS_4arch4Sm80ELb0ELb1ELb1ELb1ELb1ELb0ELb0ELb0ELi2ELi2ELi4ELi2ELb1EEENS1_21CollectiveEpilogueBwdISA_SB_SD_Li256ELb1ELb0ELi2EEENS1_19SingleTileSchedulerILb1ELb0ELb0ELi128EEEEEEEEEvNT_6ParamsE) ;  /* 0xffff706010007950 */ /* 0x000fea0003c3ffff */
        .type           $_ZN7cutlass13device_kernelIN5flash19enable_sm80_to_sm89INS1_16FlashAttnBwdSm80INS1_25CollectiveMainloopBwdSm80ILi2ELi2EN4cute5tupleIJNS5_1CILi64EEENS7_ILi128EEES8_EEENS_10bfloat16_tEfNS_4arch4Sm80ELb0ELb1ELb1ELb1ELb1ELb0ELb0ELb0ELi2ELi2ELi4ELi2ELb1EEENS1_21CollectiveEpilogueBwdISA_SB_SD_Li256ELb1ELb0ELi2EEENS1_19SingleTileSchedulerILb1ELb0ELb0ELi128EEEEEEEEEvNT_6ParamsE$_ZN4cute3eso3ESOILb1ELb0EJNS_6LayoutINS_5tupleIJNS3_IJNS_1CILi4EEENS4_ILi1EEEEEES6_EEENS3_IJNS3_IJS6_NS4_ILi0EEEEEES9_EEEEEiEEC2ERKSC_RKi,@function
        .size           $_ZN7cutlass13device_kernelIN5flash19enable_sm80_to_sm89INS1_16FlashAttnBwdSm80INS1_25CollectiveMainloopBwdSm80ILi2ELi2EN4cute5tupleIJNS5_1CILi64EEENS7_ILi128EEES8_EEENS_10bfloat16_tEfNS_4arch4Sm80ELb0ELb1ELb1ELb1ELb1ELb0ELb0ELb0ELi2ELi2ELi4ELi2ELb1EEENS1_21CollectiveEpilogueBwdISA_SB_SD_Li256ELb1ELb0ELi2EEENS1_19SingleTileSchedulerILb1ELb0ELb0ELi128EEEEEEEEEvNT_6ParamsE$_ZN4cute3eso3ESOILb1ELb0EJNS_6LayoutINS_5tupleIJNS3_IJNS_1CILi4EEENS4_ILi1EEEEEES6_EEENS3_IJNS3_IJS6_NS4_ILi0EEEEEES9_EEEEEiEEC2ERKSC_RKi,($_ZN7cutlass13device_kernelIN5flash19enable_sm80_to_sm89INS1_16FlashAttnBwdSm80INS1_25CollectiveMainloopBwdSm80ILi2ELi2EN4cute5tupleIJNS5_1CILi64EEENS7_ILi128EEES8_EEENS_10bfloat16_tEfNS_4arch4Sm80ELb0ELb1ELb1ELb1ELb1ELb0ELb0ELb0ELi2ELi2ELi4ELi2ELb1EEENS1_21CollectiveEpilogueBwdISA_SB_SD_Li256ELb1ELb0ELi2EEENS1_19SingleTileSchedulerILb1ELb0ELb0ELi128EEEEEEEEEvNT_6ParamsE$_ZN4cute3eso3ESOILb1ELb0EJNS_6LayoutINS_5tupleIJNS3_IJNS_1CILi8EEENS4_ILi1EEEEEEEEENS3_IJNS3_IJS6_NS4_ILi0EEEEEEEEEEENS_10ViewEngineINS_8gmem_ptrIPKN7cutlass10bfloat16_tEEEEEEEC2ERKSC_RKSK_ - $_ZN7cutlass13device_kernelIN5flash19enable_sm80_to_sm89INS1_16FlashAttnBwdSm80INS1_25CollectiveMainloopBwdSm80ILi2ELi2EN4cute5tupleIJNS5_1CILi64EEENS7_ILi128EEES8_EEENS_10bfloat16_tEfNS_4arch4Sm80ELb0ELb1ELb1ELb1ELb1ELb0ELb0ELb0ELi2ELi2ELi4ELi2ELb1EEENS1_21CollectiveEpilogueBwdISA_SB_SD_Li256ELb1ELb0ELi2EEENS1_19SingleTileSchedulerILb1ELb0ELb0ELi128EEEEEEEEEvNT_6ParamsE$_ZN4cute3eso3ESOILb1ELb0EJNS_6LayoutINS_5tupleIJNS3_IJNS_1CILi4EEENS4_ILi1EEEEEES6_EEENS3_IJNS3_IJS6_NS4_ILi0EEEEEES9_EEEEEiEEC2ERKSC_RKi)
$_ZN7cutlass13device_kernelIN5flash19enable_sm80_to_sm89INS1_16FlashAttnBwdSm80INS1_25CollectiveMainloopBwdSm80ILi2ELi2EN4cute5tupleIJNS5_1CILi64EEENS7_ILi128EEES8_EEENS_10bfloat16_tEfNS_4arch4Sm80ELb0ELb1ELb1ELb1ELb1ELb0ELb0ELb0ELi2ELi2ELi4ELi2ELb1EEENS1_21CollectiveEpilogueBwdISA_SB_SD_Li256ELb1ELb0ELi2EEENS1_19SingleTileSchedulerILb1ELb0ELb0ELi128EEEEEEEEEvNT_6ParamsE$_ZN4cute3eso3ESOILb1ELb0EJNS_6LayoutINS_5tupleIJNS3_IJNS_1CILi4EEENS4_ILi1EEEEEES6_EEENS3_IJNS3_IJS6_NS4_ILi0EEEEEES9_EEEEEiEEC2ERKSC_RKi:
[----:B------:R-:W-:Y:S02]  /*8fa0*/  IADD3 R6, R4, -c[0x0][0x20], RZ ;  /* 0x8000080004067a10 */ /* 0x000fe40007ffe0ff */
[----:B------:R-:W-:-:S03]  /*8fb0*/  MOV R9, 0x0 ;  /* 0x0000000000097802 */ /* 0x000fc60000000f00 */
[----:B------:R1:W-:Y:S01]  /*8fc0*/  STL [R6], R7 ;  /* 0x0000000706007387 */ /* 0x0003e20000100800 */
[----:B------:R-:W-:Y:S05]  /*8fd0*/  RET.REL.NODEC R8 `(_ZN7cutlass13device_kernelIN5flash19enable_sm80_to_sm89INS1_16FlashAttnBwdSm80INS1_25CollectiveMainloopBwdSm80ILi2ELi2EN4cute5tupleIJNS5_1CILi64EEENS7_ILi128EEES8_EEENS_10bfloat16_tEfNS_4arch4Sm80ELb0ELb1ELb1ELb1ELb1ELb0ELb0ELb0ELi2ELi2ELi4ELi2ELb1EEENS1_21CollectiveEpilogueBwdISA_SB_SD_Li256ELb1ELb0ELi2EEENS1_19SingleTileSchedulerILb1ELb0ELb0ELi128EEEEEEEEEvNT_6ParamsE) ;  /* 0xffff702008007950 */ /* 0x000fea0003c3ffff */
        .type           $_ZN7cutlass13device_kernelIN5flash19enable_sm80_to_sm89INS1_16FlashAttnBwdSm80INS1_25CollectiveMainloopBwdSm80ILi2ELi2EN4cute5tupleIJNS5_1CILi64EEENS7_ILi128EEES8_EEENS_10bfloat16_tEfNS_4arch4Sm80ELb0ELb1ELb1ELb1ELb1ELb0ELb0ELb0ELi2ELi2ELi4ELi2ELb1EEENS1_21CollectiveEpilogueBwdISA_SB_SD_Li256ELb1ELb0ELi2EEENS1_19SingleTileSchedulerILb1ELb0ELb0ELi128EEEEEEEEEvNT_6ParamsE$_ZN4cute3eso3ESOILb1ELb0EJNS_6LayoutINS_5tupleIJNS3_IJNS_1CILi8EEENS4_ILi1EEEEEEEEENS3_IJNS3_IJS6_NS4_ILi0EEEEEEEEEEENS_10ViewEngineINS_8gmem_ptrIPKN7cutlass10bfloat16_tEEEEEEEC2ERKSC_RKSK_,@function
        .size           $_ZN7cutlass13device_kernelIN5flash19enable_sm80_to_sm89INS1_16FlashAttnBwdSm80INS1_25CollectiveMainloopBwdSm80ILi2ELi2EN4cute5tupleIJNS5_1CILi64EEENS7_ILi128EEES8_EEENS_10bfloat16_tEfNS_4arch4Sm80ELb0ELb1ELb1ELb1ELb1ELb0ELb0ELb0ELi2ELi2ELi4ELi2ELb1EEENS1_21CollectiveEpilogueBwdISA_SB_SD_Li256ELb1ELb0ELi2EEENS1_19SingleTileSchedulerILb1ELb0ELb0ELi128EEEEEEEEEvNT_6ParamsE$_ZN4cute3eso3ESOILb1ELb0EJNS_6LayoutINS_5tupleIJNS3_IJNS_1CILi8EEENS4_ILi1EEEEEEEEENS3_IJNS3_IJS6_NS4_ILi0EEEEEEEEEEENS_10ViewEngineINS_8gmem_ptrIPKN7cutlass10bfloat16_tEEEEEEEC2ERKSC_RKSK_,($_ZN7cutlass13device_kernelIN5flash19enable_sm80_to_sm89INS1_16FlashAttnBwdSm80INS1_25CollectiveMainloopBwdSm80ILi2ELi2EN4cute5tupleIJNS5_1CILi64EEENS7_ILi128EEES8_EEENS_10bfloat16_tEfNS_4arch4Sm80ELb0ELb1ELb1ELb1ELb1ELb0ELb0ELb0ELi2ELi2ELi4ELi2ELb1EEENS1_21CollectiveEpilogueBwdISA_SB_SD_Li256ELb1ELb0ELi2EEENS1_19SingleTileSchedulerILb1ELb0ELb0ELi128EEEEEEEEEvNT_6ParamsE$_ZN4cute3eso3ESOILb1ELb0EJNS_6LayoutINS_5tupleIJNS3_IJNS_1CILi8EEENS4_ILi1EEEEEEEEENS3_IJNS3_IJS6_NS4_ILi0EEEEEEEEEEENS_10ViewEngineINS_8smem_ptrIPN7cutlass10bfloat16_tEEEEEEEC2ERKSC_RKSJ_ - $_ZN7cutlass13device_kernelIN5flash19enable_sm80_to_sm89INS1_16FlashAttnBwdSm80INS1_25CollectiveMainloopBwdSm80ILi2ELi2EN4cute5tupleIJNS5_1CILi64EEENS7_ILi128EEES8_EEENS_10bfloat16_tEfNS_4arch4Sm80ELb0ELb1ELb1ELb1ELb1ELb0ELb0ELb0ELi2ELi2ELi4ELi2ELb1EEENS1_21CollectiveEpilogueBwdISA_SB_SD_Li256ELb1ELb0ELi2EEENS1_19SingleTileSchedulerILb1ELb0ELb0ELi128EEEEEEEEEvNT_6ParamsE$_ZN4cute3eso3ESOILb1ELb0EJNS_6LayoutINS_5tupleIJNS3_IJNS_1CILi8EEENS4_ILi1EEEEEEEEENS3_IJNS3_IJS6_NS4_ILi0EEEEEEEEEEENS_10ViewEngineINS_8gmem_ptrIPKN7cutlass10bfloat16_tEEEEEEEC2ERKSC_RKSK_)
$_ZN7cutlass13device_kernelIN5flash19enable_sm80_to_sm89INS1_16FlashAttnBwdSm80INS1_25CollectiveMainloopBwdSm80ILi2ELi2EN4cute5tupleIJNS5_1CILi64EEENS7_ILi128EEES8_EEENS_10bfloat16_tEfNS_4arch4Sm80ELb0ELb1ELb1ELb1ELb1ELb0ELb0ELb0ELi2ELi2ELi4ELi2ELb1EEENS1_21CollectiveEpilogueBwdISA_SB_SD_Li256ELb1ELb0ELi2EEENS1_19SingleTileSchedulerILb1ELb0ELb0ELi128EEEEEEEEEvNT_6ParamsE$_ZN4cute3eso3ESOILb1ELb0EJNS_6LayoutINS_5tupleIJNS3_IJNS_1CILi8EEENS4_ILi1EEEEEEEEENS3_IJNS3_IJS6_NS4_ILi0EEEEEEEEEEENS_10ViewEngineINS_8gmem_ptrIPKN7cutlass10bfloat16_tEEEEEEEC2ERKSC_RKSK_:
[----:B------:R-:W-:Y:S02]  /*8fe0*/  IADD3 R8, R4, -c[0x0][0x20], RZ ;  /* 0x8000080004087a10 */ /* 0x000fe40007ffe0ff */
[----:B------:R-:W-:-:S03]  /*8ff0*/  MOV R11, 0x0 ;  /* 0x00000000000b7802 */ /* 0x000fc60000000f00 */
[----:B------:R1:W-:Y:S01]  /*9000*/  STL.64 [R8], R6 ;  /* 0x0000000608007387 */ /* 0x0003e20000100a00 */
[----:B------:R-:W-:Y:S05]  /*9010*/  RET.REL.NODEC R10 `(_ZN7cutlass13device_kernelIN5flash19enable_sm80_to_sm89INS1_16FlashAttnBwdSm80INS1_25CollectiveMainloopBwdSm80ILi2ELi2EN4cute5tupleIJNS5_1CILi64EEENS7_ILi128EEES8_EEENS_10bfloat16_tEfNS_4arch4Sm80ELb0ELb1ELb1ELb1ELb1ELb0ELb0ELb0ELi2ELi2ELi4ELi2ELb1EEENS1_21CollectiveEpilogueBwdISA_SB_SD_Li256ELb1ELb0ELi2EEENS1_19SingleTileSchedulerILb1ELb0ELb0ELi128EEEEEEEEEvNT_6ParamsE) ;  /* 0xffff6fe00a007950 */ /* 0x000fea0003c3ffff */
        .type           $_ZN7cutlass13device_kernelIN5flash19enable_sm80_to_sm89INS1_16FlashAttnBwdSm80INS1_25CollectiveMainloopBwdSm80ILi2ELi2EN4cute5tupleIJNS5_1CILi64EEENS7_ILi128EEES8_EEENS_10bfloat16_tEfNS_4arch4Sm80ELb0ELb1ELb1ELb1ELb1ELb0ELb0ELb0ELi2ELi2ELi4ELi2ELb1EEENS1_21CollectiveEpilogueBwdISA_SB_SD_Li256ELb1ELb0ELi2EEENS1_19SingleTileSchedulerILb1ELb0ELb0ELi128EEEEEEEEEvNT_6ParamsE$_ZN4cute3eso3ESOILb1ELb0EJNS_6LayoutINS_5tupleIJNS3_IJNS_1CILi8EEENS4_ILi1EEEEEEEEENS3_IJNS3_IJS6_NS4_ILi0EEEEEEEEEEENS_10ViewEngineINS_8smem_ptrIPN7cutlass10bfloat16_tEEEEEEEC2ERKSC_RKSJ_,@function
        .size           $_ZN7cutlass13device_kernelIN5flash19enable_sm80_to_sm89INS1_16FlashAttnBwdSm80INS1_25CollectiveMainloopBwdSm80ILi2ELi2EN4cute5tupleIJNS5_1CILi64EEENS7_ILi128EEES8_EEENS_10bfloat16_tEfNS_4arch4Sm80ELb0ELb1ELb1ELb1ELb1ELb0ELb0ELb0ELi2ELi2ELi4ELi2ELb1EEENS1_21CollectiveEpilogueBwdISA_SB_SD_Li256ELb1ELb0ELi2EEENS1_19SingleTileSchedulerILb1ELb0ELb0ELi128EEEEEEEEEvNT_6ParamsE$_ZN4cute3eso3ESOILb1ELb0EJNS_6LayoutINS_5tupleIJNS3_IJNS_1CILi8EEENS4_ILi1EEEEEEEEENS3_IJNS3_IJS6_NS4_ILi0EEEEEEEEEEENS_10ViewEngineINS_8smem_ptrIPN7cutlass10bfloat16_tEEEEEEEC2ERKSC_RKSJ_,($_ZN7cutlass13device_kernelIN5flash19enable_sm80_to_sm89INS1_16FlashAttnBwdSm80INS1_25CollectiveMainloopBwdSm80ILi2ELi2EN4cute5tupleIJNS5_1CILi64EEENS7_ILi128EEES8_EEENS_10bfloat16_tEfNS_4arch4Sm80ELb0ELb1ELb1ELb1ELb1ELb0ELb0ELb0ELi2ELi2ELi4ELi2ELb1EEENS1_21CollectiveEpilogueBwdISA_SB_SD_Li256ELb1ELb0ELi2EEENS1_19SingleTileSchedulerILb1ELb0ELb0ELi128EEEEEEEEEvNT_6ParamsE$_ZN4cute3eso3ESOILb1ELb0EJNS_6LayoutINS_5tupleIJNS3_IJNS_1CILi8EEENS4_ILi1EEEEEEEEENS3_IJNS3_IJS6_NS4_ILi0EEEEEEEEEEEiEEC2ERKSC_RKi - $_ZN7cutlass13device_kernelIN5flash19enable_sm80_to_sm89INS1_16FlashAttnBwdSm80INS1_25CollectiveMainloopBwdSm80ILi2ELi2EN4cute5tupleIJNS5_1CILi64EEENS7_ILi128EEES8_EEENS_10bfloat16_tEfNS_4arch4Sm80ELb0ELb1ELb1ELb1ELb1ELb0ELb0ELb0ELi2ELi2ELi4ELi2ELb1EEENS1_21CollectiveEpilogueBwdISA_SB_SD_Li256ELb1ELb0ELi2EEENS1_19SingleTileSchedulerILb1ELb0ELb0ELi128EEEEEEEEEvNT_6ParamsE$_ZN4cute3eso3ESOILb1ELb0EJNS_6LayoutINS_5tupleIJNS3_IJNS_1CILi8EEENS4_ILi1EEEEEEEEENS3_IJNS3_IJS6_NS4_ILi0EEEEEEEEEEENS_10ViewEngineINS_8smem_ptrIPN7cutlass10bfloat16_tEEEEEEEC2ERKSC_RKSJ_)
$_ZN7cutlass13device_kernelIN5flash19enable_sm80_to_sm89INS1_16FlashAttnBwdSm80INS1_25CollectiveMainloopBwdSm80ILi2ELi2EN4cute5tupleIJNS5_1CILi64EEENS7_ILi128EEES8_EEENS_10bfloat16_tEfNS_4arch4Sm80ELb0ELb1ELb1ELb1ELb1ELb0ELb0ELb0ELi2ELi2ELi4ELi2ELb1EEENS1_21CollectiveEpilogueBwdISA_SB_SD_Li256ELb1ELb0ELi2EEENS1_19SingleTileSchedulerILb1ELb0ELb0ELi128EEEEEEEEEvNT_6ParamsE$_ZN4cute3eso3ESOILb1ELb0EJNS_6LayoutINS_5tupleIJNS3_IJNS_1CILi8EEENS4_ILi1EEEEEEEEENS3_IJNS3_IJS6_NS4_ILi0EEEEEEEEEEENS_10ViewEngineINS_8smem_ptrIPN7cutlass10bfloat16_tEEEEEEEC2ERKSC_RKSJ_:
[----:B------:R-:W-:Y:S01]  /*9020*/  IADD3 R8, R4, -c[0x0][0x20], RZ ;  /* 0x8000080004087a10 */ /* 0x000fe20007ffe0ff */
[----:B------:R-:W-:Y:S01]  /*9030*/  IMAD.MOV.U32 R28, RZ, RZ, R16 ;  /* 0x000000ffff1c7224 */ /* 0x000fe200078e0010 */
[----:B------:R-:W-:-:S03]  /*9040*/  MOV R29, 0x0 ;  /* 0x00000000001d7802 */ /* 0x000fc60000000f00 */
[----:B------:R1:W-:Y:S01]  /*9050*/  STL.64 [R8], R6 ;  /* 0x0000000608007387 */ /* 0x0003e20000100a00 */
[----:B------:R-:W-:Y:S05]  /*9060*/  RET.REL.NODEC R28 `(_ZN7cutlass13device_kernelIN5flash19enable_sm80_to_sm89INS1_16FlashAttnBwdSm80INS1_25CollectiveMainloopBwdSm80ILi2ELi2EN4cute5tupleIJNS5_1CILi64EEENS7_ILi128EEES8_EEENS_10bfloat16_tEfNS_4arch4Sm80ELb0ELb1ELb1ELb1ELb1ELb0ELb0ELb0ELi2ELi2ELi4ELi2ELb1EEENS1_21CollectiveEpilogueBwdISA_SB_SD_Li256ELb1ELb0ELi2EEENS1_19SingleTileSchedulerILb1ELb0ELb0ELi128EEEEEEEEEvNT_6ParamsE) ;  /* 0xffff6f901c007950 */ /* 0x000fea0003c3ffff */
        .type           $_ZN7cutlass13device_kernelIN5flash19enable_sm80_to_sm89INS1_16FlashAttnBwdSm80INS1_25CollectiveMainloopBwdSm80ILi2ELi2EN4cute5tupleIJNS5_1CILi64EEENS7_ILi128EEES8_EEENS_10bfloat16_tEfNS_4arch4Sm80ELb0ELb1ELb1ELb1ELb1ELb0ELb0ELb0ELi2ELi2ELi4ELi2ELb1EEENS1_21CollectiveEpilogueBwdISA_SB_SD_Li256ELb1ELb0ELi2EEENS1_19SingleTileSchedulerILb1ELb0ELb0ELi128EEEEEEEEEvNT_6ParamsE$_ZN4cute3eso3ESOILb1ELb0EJNS_6LayoutINS_5tupleIJNS3_IJNS_1CILi8EEENS4_ILi1EEEEEEEEENS3_IJNS3_IJS6_NS4_ILi0EEEEEEEEEEEiEEC2ERKSC_RKi,@function
        .size           $_ZN7cutlass13device_kernelIN5flash19enable_sm80_to_sm89INS1_16FlashAttnBwdSm80INS1_25CollectiveMainloopBwdSm80ILi2ELi2EN4cute5tupleIJNS5_1CILi64EEENS7_ILi128EEES8_EEENS_10bfloat16_tEfNS_4arch4Sm80ELb0ELb1ELb1ELb1ELb1ELb0ELb0ELb0ELi2ELi2ELi4ELi2ELb1EEENS1_21CollectiveEpilogueBwdISA_SB_SD_Li256ELb1ELb0ELi2EEENS1_19SingleTileSchedulerILb1ELb0ELb0ELi128EEEEEEEEEvNT_6ParamsE$_ZN4cute3eso3ESOILb1ELb0EJNS_6LayoutINS_5tupleIJNS3_IJNS_1CILi8EEENS4_ILi1EEEEEEEEENS3_IJNS3_IJS6_NS4_ILi0EEEEEEEEEEEiEEC2ERKSC_RKi,($_ZN7cutlass13device_kernelIN5flash19enable_sm80_to_sm89INS1_16FlashAttnBwdSm80INS1_25CollectiveMainloopBwdSm80ILi2ELi2EN4cute5tupleIJNS5_1CILi64EEENS7_ILi128EEES8_EEENS_10bfloat16_tEfNS_4arch4Sm80ELb0ELb1ELb1ELb1ELb1ELb0ELb0ELb0ELi2ELi2ELi4ELi2ELb1EEENS1_21CollectiveEpilogueBwdISA_SB_SD_Li256ELb1ELb0ELi2EEENS1_19SingleTileSchedulerILb1ELb0ELb0ELi128EEEEEEEEEvNT_6ParamsE$_ZN4cute3eso3ESOILb1ELb0EJNS_6LayoutINS_5tupleIJNS3_IJNS_1CILi8EEENS4_ILi1EEEEEEEEENS3_IJNS3_IJS6_NS4_ILi0EEEEEEEEEEElEEC2ERKSC_RKl - $_ZN7cutlass13device_kernelIN5flash19enable_sm80_to_sm89INS1_16FlashAttnBwdSm80INS1_25CollectiveMainloopBwdSm80ILi2ELi2EN4cute5tupleIJNS5_1CILi64EEENS7_ILi128EEES8_EEENS_10bfloat16_tEfNS_4arch4Sm80ELb0ELb1ELb1ELb1ELb1ELb0ELb0ELb0ELi2ELi2ELi4ELi2ELb1EEENS1_21CollectiveEpilogueBwdISA_SB_SD_Li256ELb1ELb0ELi2EEENS1_19SingleTileSchedulerILb1ELb0ELb0ELi128EEEEEEEEEvNT_6ParamsE$_ZN4cute3eso3ESOILb1ELb0EJNS_6LayoutINS_5tupleIJNS3_IJNS_1CILi8EEENS4_ILi1EEEEEEEEENS3_IJNS3_IJS6_NS4_ILi0EEEEEEEEEEEiEEC2ERKSC_RKi)
$_ZN7cutlass13device_kernelIN5flash19enable_sm80_to_sm89INS1_16FlashAttnBwdSm80INS1_25CollectiveMainloopBwdSm80ILi2ELi2EN4cute5tupleIJNS5_1CILi64EEENS7_ILi128EEES8_EEENS_10bfloat16_tEfNS_4arch4Sm80ELb0ELb1ELb1ELb1ELb1ELb0ELb0ELb0ELi2ELi2ELi4ELi2ELb1EEENS1_21CollectiveEpilogueBwdISA_SB_SD_Li256ELb1ELb0ELi2EEENS1_19SingleTileSchedulerILb1ELb0ELb0ELi128EEEEEEEEEvNT_6ParamsE$_ZN4cute3eso3ESOILb1ELb0EJNS_6LayoutINS_5tupleIJNS3_IJNS_1CILi8EEENS4_ILi1EEEEEEEEENS3_IJNS3_IJS6_NS4_ILi0EEEEEEEEEEEiEEC2ERKSC_RKi:
[----:B------:R-:W-:Y:S02]  /*9070*/  IADD3 R6, R4, -c[0x0][0x20], RZ ;  /* 0x8000080004067a10 */ /* 0x000fe40007ffe0ff */
[----:B------:R-:W-:-:S03]  /*9080*/  MOV R9, 0x0 ;  /* 0x0000000000097802 */ /* 0x000fc60000000f00 */
[----:B------:R1:W-:Y:S01]  /*9090*/  STL [R6], R7 ;  /* 0x0000000706007387 */ /* 0x0003e20000100800 */
[----:B------:R-:W-:Y:S05]  /*90a0*/  RET.REL.NODEC R8 `(_ZN7cutlass13device_kernelIN5flash19enable_sm80_to_sm89INS1_16FlashAttnBwdSm80INS1_25CollectiveMainloopBwdSm80ILi2ELi2EN4cute5tupleIJNS5_1CILi64EEENS7_ILi128EEES8_EEENS_10bfloat16_tEfNS_4arch4Sm80ELb0ELb1ELb1ELb1ELb1ELb0ELb0ELb0ELi2ELi2ELi4ELi2ELb1EEENS1_21CollectiveEpilogueBwdISA_SB_SD_Li256ELb1ELb0ELi2EEENS1_19SingleTileSchedulerILb1ELb0ELb0ELi128EEEEEEEEEvNT_6ParamsE) ;  /* 0xffff6f5008007950 */ /* 0x000fea0003c3ffff */
        .type           $_ZN7cutlass13device_kernelIN5flash19enable_sm80_to_sm89INS1_16FlashAttnBwdSm80INS1_25CollectiveMainloopBwdSm80ILi2ELi2EN4cute5tupleIJNS5_1CILi64EEENS7_ILi128EEES8_EEENS_10bfloat16_tEfNS_4arch4Sm80ELb0ELb1ELb1ELb1ELb1ELb0ELb0ELb0ELi2ELi2ELi4ELi2ELb1EEENS1_21CollectiveEpilogueBwdISA_SB_SD_Li256ELb1ELb0ELi2EEENS1_19SingleTileSchedulerILb1ELb0ELb0ELi128EEEEEEEEEvNT_6ParamsE$_ZN4cute3eso3ESOILb1ELb0EJNS_6LayoutINS_5tupleIJNS3_IJNS_1CILi8EEENS4_ILi1EEEEEEEEENS3_IJNS3_IJS6_NS4_ILi0EEEEEEEEEEElEEC2ERKSC_RKl,@function
        .size           $_ZN7cutlass13device_kernelIN5flash19enable_sm80_to_sm89INS1_16FlashAttnBwdSm80INS1_25CollectiveMainloopBwdSm80ILi2ELi2EN4cute5tupleIJNS5_1CILi64EEENS7_ILi128EEES8_EEENS_10bfloat16_tEfNS_4arch4Sm80ELb0ELb1ELb1ELb1ELb1ELb0ELb0ELb0ELi2ELi2ELi4ELi2ELb1EEENS1_21CollectiveEpilogueBwdISA_SB_SD_Li256ELb1ELb0ELi2EEENS1_19SingleTileSchedulerILb1ELb0ELb0ELi128EEEEEEEEEvNT_6ParamsE$_ZN4cute3eso3ESOILb1ELb0EJNS_6LayoutINS_5tupleIJNS3_IJNS_1CILi8EEENS4_ILi1EEEEEEEEENS3_IJNS3_IJS6_NS4_ILi0EEEEEEEEEEElEEC2ERKSC_RKl,($_ZN7cutlass13device_kernelIN5flash19enable_sm80_to_sm89INS1_16FlashAttnBwdSm80INS1_25CollectiveMainloopBwdSm80ILi2ELi2EN4cute5tupleIJNS5_1CILi64EEENS7_ILi128EEES8_EEENS_10bfloat16_tEfNS_4arch4Sm80ELb0ELb1ELb1ELb1ELb1ELb0ELb0ELb0ELi2ELi2ELi4ELi2ELb1EEENS1_21CollectiveEpilogueBwdISA_SB_SD_Li256ELb1ELb0ELi2EEENS1_19SingleTileSchedulerILb1ELb0ELb0ELi128EEEEEEEEEvNT_6ParamsE$_ZN4cute3eso3ESOILb1ELb0EJNS_6LayoutINS_5tupleIJNS3_IJNS_1CILi8EEENS4_ILi1EEEEEENS4_ILi2EEES6_EEENS3_IJNS3_IJS6_NS4_ILi0EEEEEENS4_ILi2048EEESA_EEEEENS_10ViewEngineINS_8smem_ptrIPN7cutlass10bfloat16_tEEEEEEEC2ERKSE_RKSL_ - $_ZN7cutlass13device_kernelIN5flash19enable_sm80_to_sm89INS1_16FlashAttnBwdSm80INS1_25CollectiveMainloopBwdSm80ILi2ELi2EN4cute5tupleIJNS5_1CILi64EEENS7_ILi128EEES8_EEENS_10bfloat16_tEfNS_4arch4Sm80ELb0ELb1ELb1ELb1ELb1ELb0ELb0ELb0ELi2ELi2ELi4ELi2ELb1EEENS1_21CollectiveEpilogueBwdISA_SB_SD_Li256ELb1ELb0ELi2EEENS1_19SingleTileSchedulerILb1ELb0ELb0ELi128EEEEEEEEEvNT_6ParamsE$_ZN4cute3eso3ESOILb1ELb0EJNS_6LayoutINS_5tupleIJNS3_IJNS_1CILi8EEENS4_ILi1EEEEEEEEENS3_IJNS3_IJS6_NS4_ILi0EEEEEEEEEEElEEC2ERKSC_RKl)
$_ZN7cutlass13device_kernelIN5flash19enable_sm80_to_sm89INS1_16FlashAttnBwdSm80INS1_25CollectiveMainloopBwdSm80ILi2ELi2EN4cute5tupleIJNS5_1CILi64EEENS7_ILi128EEES8_EEENS_10bfloat16_tEfNS_4arch4Sm80ELb0ELb1ELb1ELb1ELb1ELb0ELb0ELb0ELi2ELi2ELi4ELi2ELb1EEENS1_21CollectiveEpilogueBwdISA_SB_SD_Li256ELb1ELb0ELi2EEENS1_19SingleTileSchedulerILb1ELb0ELb0ELi128EEEEEEEEEvNT_6ParamsE$_ZN4cute3eso3ESOILb1ELb0EJNS_6LayoutINS_5tupleIJNS3_IJNS_1CILi8EEENS4_ILi1EEEEEEEEENS3_IJNS3_IJS6_NS4_ILi0EEEEEEEEEEElEEC2ERKSC_RKl:
[----:B------:R-:W-:Y:S01]  /*90b0*/  IADD3 R6, R4, -c[0x0][0x20], RZ ;  /* 0x8000080004067a10 */ /* 0x000fe20007ffe0ff */
[----:B------:R-:W-:Y:S01]  /*90c0*/  IMAD.MOV.U32 R11, RZ, RZ, R7 ;  /* 0x000000ffff0b7224 */ /* 0x000fe200078e0007 */
[----:B------:R-:W-:-:S04]  /*90d0*/  MOV R9, 0x0 ;  /* 0x0000000000097802 */ /* 0x000fc80000000f00 */
[----:B------:R1:W-:Y:S01]  /*90e0*/  STL.64 [R6], R10 ;  /* 0x0000000a06007387 */ /* 0x0003e20000100a00 */
[----:B------:R-:W-:Y:S05]  /*90f0*/  RET.REL.NODEC R8 `(_ZN7cutlass13device_kernelIN5flash19enable_sm80_to_sm89INS1_16FlashAttnBwdSm80INS1_25CollectiveMainloopBwdSm80ILi2ELi2EN4cute5tupleIJNS5_1CILi64EEENS7_ILi128EEES8_EEENS_10bfloat16_tEfNS_4arch4Sm80ELb0ELb1ELb1ELb1ELb1ELb0ELb0ELb0ELi2ELi2ELi4ELi2ELb1EEENS1_21CollectiveEpilogueBwdISA_SB_SD_Li256ELb1ELb0ELi2EEENS1_19SingleTileSchedulerILb1ELb0ELb0ELi128EEEEEEEEEvNT_6ParamsE) ;  /* 0xffff6f0008007950 */ /* 0x000fea0003c3ffff */
        .type           $_ZN7cutlass13device_kernelIN5flash19enable_sm80_to_sm89INS1_16FlashAttnBwdSm80INS1_25CollectiveMainloopBwdSm80ILi2ELi2EN4cute5tupleIJNS5_1CILi64EEENS7_ILi128EEES8_EEENS_10bfloat16_tEfNS_4arch4Sm80ELb0ELb1ELb1ELb1ELb1ELb0ELb0ELb0ELi2ELi2ELi4ELi2ELb1EEENS1_21CollectiveEpilogueBwdISA_SB_SD_Li256ELb1ELb0ELi2EEENS1_19SingleTileSchedulerILb1ELb0ELb0ELi128EEEEEEEEEvNT_6ParamsE$_ZN4cute3eso3ESOILb1ELb0EJNS_6LayoutINS_5tupleIJNS3_IJNS_1CILi8EEENS4_ILi1EEEEEENS4_ILi2EEES6_EEENS3_IJNS3_IJS6_NS4_ILi0EEEEEENS4_ILi2048EEESA_EEEEENS_10ViewEngineINS_8smem_ptrIPN7cutlass10bfloat16_tEEEEEEEC2ERKSE_RKSL_,@function
        .size           $_ZN7cutlass13device_kernelIN5flash19enable_sm80_to_sm89INS1_16FlashAttnBwdSm80INS1_25CollectiveMainloopBwdSm80ILi2ELi2EN4cute5tupleIJNS5_1CILi64EEENS7_ILi128EEES8_EEENS_10bfloat16_tEfNS_4arch4Sm80ELb0ELb1ELb1ELb1ELb1ELb0ELb0ELb0ELi2ELi2ELi4ELi2ELb1EEENS1_21CollectiveEpilogueBwdISA_SB_SD_Li256ELb1ELb0ELi2EEENS1_19SingleTileSchedulerILb1ELb0ELb0ELi128EEEEEEEEEvNT_6ParamsE$_ZN4cute3eso3ESOILb1ELb0EJNS_6LayoutINS_5tupleIJNS3_IJNS_1CILi8EEENS4_ILi1EEEEEENS4_ILi2EEES6_EEENS3_IJNS3_IJS6_NS4_ILi0EEEEEENS4_ILi2048EEESA_EEEEENS_10ViewEngineINS_8smem_ptrIPN7cutlass10bfloat16_tEEEEEEEC2ERKSE_RKSL_,($_ZN7cutlass13device_kernelIN5flash19enable_sm80_to_sm89INS1_16FlashAttnBwdSm80INS1_25CollectiveMainloopBwdSm80ILi2ELi2EN4cute5tupleIJNS5_1CILi64EEENS7_ILi128EEES8_EEENS_10bfloat16_tEfNS_4arch4Sm80ELb0ELb1ELb1ELb1ELb1ELb0ELb0ELb0ELi2ELi2ELi4ELi2ELb1EEENS1_21CollectiveEpilogueBwdISA_SB_SD_Li256ELb1ELb0ELi2EEENS1_19SingleTileSchedulerILb1ELb0ELb0ELi128EEEEEEEEEvNT_6ParamsE$_ZN4cute3eso3ESOILb1ELb0EJNS_6LayoutINS_5tupleIJNS3_IJNS_1CILi8EEENS4_ILi1EEEEEENS4_ILi2EEES6_EEENS3_IJNS3_IJS6_NS4_ILi0EEEEEENS4_ILi2048EEESA_EEEEEiEEC2ERKSE_RKi - $_ZN7cutlass13device_kernelIN5flash19enable_sm80_to_sm89INS1_16FlashAttnBwdSm80INS1_25CollectiveMainloopBwdSm80ILi2ELi2EN4cute5tupleIJNS5_1CILi64EEENS7_ILi128EEES8_EEENS_10bfloat16_tEfNS_4arch4Sm80ELb0ELb1ELb1ELb1ELb1ELb0ELb0ELb0ELi2ELi2ELi4ELi2ELb1EEENS1_21CollectiveEpilogueBwdISA_SB_SD_Li256ELb1ELb0ELi2EEENS1_19SingleTileSchedulerILb1ELb0ELb0ELi128EEEEEEEEEvNT_6ParamsE$_ZN4cute3eso3ESOILb1ELb0EJNS_6LayoutINS_5tupleIJNS3_IJNS_1CILi8EEENS4_ILi1EEEEEENS4_ILi2EEES6_EEENS3_IJNS3_IJS6_NS4_ILi0EEEEEENS4_ILi2048EEESA_EEEEENS_10ViewEngineINS_8smem_ptrIPN7cutlass10bfloat16_tEEEEEEEC2ERKSE_RKSL_)
$_ZN7cutlass13device_kernelIN5flash19enable_sm80_to_sm89INS1_16FlashAttnBwdSm80INS1_25CollectiveMainloopBwdSm80ILi2ELi2EN4cute5tupleIJNS5_1CILi64EEENS7_ILi128EEES8_EEENS_10bfloat16_tEfNS_4arch4Sm80ELb0ELb1ELb1ELb1ELb1ELb0ELb0ELb0ELi2ELi2ELi4ELi2ELb1EEENS1_21CollectiveEpilogueBwdISA_SB_SD_Li256ELb1ELb0ELi2EEENS1_19SingleTileSchedulerILb1ELb0ELb0ELi128EEEEEEEEEvNT_6ParamsE$_ZN4cute3eso3ESOILb1ELb0EJNS_6LayoutINS_5tupleIJNS3_IJNS_1CILi8EEENS4_ILi1EEEEEENS4_ILi2EEES6_EEENS3_IJNS3_IJS6_NS4_ILi0EEEEEENS4_ILi2048EEESA_EEEEENS_10ViewEngineINS_8smem_ptrIPN7cutlass10bfloat16_tEEEEEEEC2ERKSE_RKSL_:
[----:B------:R-:W-:Y:S02]  /*9100*/  IADD3 R8, R4, -c[0x0][0x20], RZ ;  /* 0x8000080004087a10 */ /* 0x000fe40007ffe0ff */
[----:B------:R-:W-:-:S03]  /*9110*/  MOV R11, 0x0 ;  /* 0x00000000000b7802 */ /* 0x000fc60000000f00 */
[----:B------:R1:W-:Y:S01]  /*9120*/  STL.64 [R8], R6 ;  /* 0x0000000608007387 */ /* 0x0003e20000100a00 */
[----:B------:R-:W-:Y:S05]  /*9130*/  RET.REL.NODEC R10 `(_ZN7cutlass13device_kernelIN5flash19enable_sm80_to_sm89INS1_16FlashAttnBwdSm80INS1_25CollectiveMainloopBwdSm80ILi2ELi2EN4cute5tupleIJNS5_1CILi64EEENS7_ILi128EEES8_EEENS_10bfloat16_tEfNS_4arch4Sm80ELb0ELb1ELb1ELb1ELb1ELb0ELb0ELb0ELi2ELi2ELi4ELi2ELb1EEENS1_21CollectiveEpilogueBwdISA_SB_SD_Li256ELb1ELb0ELi2EEENS1_19SingleTileSchedulerILb1ELb0ELb0ELi128EEEEEEEEEvNT_6ParamsE) ;  /* 0xffff6ec00a007950 */ /* 0x000fea0003c3ffff */
        .type           $_ZN7cutlass13device_kernelIN5flash19enable_sm80_to_sm89INS1_16FlashAttnBwdSm80INS1_25CollectiveMainloopBwdSm80ILi2ELi2EN4cute5tupleIJNS5_1CILi64EEENS7_ILi128EEES8_EEENS_10bfloat16_tEfNS_4arch4Sm80ELb0ELb1ELb1ELb1ELb1ELb0ELb0ELb0ELi2ELi2ELi4ELi2ELb1EEENS1_21CollectiveEpilogueBwdISA_SB_SD_Li256ELb1ELb0ELi2EEENS1_19SingleTileSchedulerILb1ELb0ELb0ELi128EEEEEEEEEvNT_6ParamsE$_ZN4cute3eso3ESOILb1ELb0EJNS_6LayoutINS_5tupleIJNS3_IJNS_1CILi8EEENS4_ILi1EEEEEENS4_ILi2EEES6_EEENS3_IJNS3_IJS6_NS4_ILi0EEEEEENS4_ILi2048EEESA_EEEEEiEEC2ERKSE_RKi,@function
        .size           $_ZN7cutlass13device_kernelIN5flash19enable_sm80_to_sm89INS1_16FlashAttnBwdSm80INS1_25CollectiveMainloopBwdSm80ILi2ELi2EN4cute5tupleIJNS5_1CILi64EEENS7_ILi128EEES8_EEENS_10bfloat16_tEfNS_4arch4Sm80ELb0ELb1ELb1ELb1ELb1ELb0ELb0ELb0ELi2ELi2ELi4ELi2ELb1EEENS1_21CollectiveEpilogueBwdISA_SB_SD_Li256ELb1ELb0ELi2EEENS1_19SingleTileSchedulerILb1ELb0ELb0ELi128EEEEEEEEEvNT_6ParamsE$_ZN4cute3eso3ESOILb1ELb0EJNS_6LayoutINS_5tupleIJNS3_IJNS_1CILi8EEENS4_ILi1EEEEEENS4_ILi2EEES6_EEENS3_IJNS3_IJS6_NS4_ILi0EEEEEENS4_ILi2048EEESA_EEEEEiEEC2ERKSE_RKi,($_ZN7cutlass13device_kernelIN5flash19enable_sm80_to_sm89INS1_16FlashAttnBwdSm80INS1_25CollectiveMainloopBwdSm80ILi2ELi2EN4cute5tupleIJNS5_1CILi64EEENS7_ILi128EEES8_EEENS_10bfloat16_tEfNS_4arch4Sm80ELb0ELb1ELb1ELb1ELb1ELb0ELb0ELb0ELi2ELi2ELi4ELi2ELb1EEENS1_21CollectiveEpilogueBwdISA_SB_SD_Li256ELb1ELb0ELi2EEENS1_19SingleTileSchedulerILb1ELb0ELb0ELi128EEEEEEEEEvNT_6ParamsE$_ZN4cute5tupleIJNS0_IJNS0_IJNS_1CILi8EEENS1_ILi1EEEEEENS1_ILi2EEES3_EEENS0_IJNS0_IJS3_NS1_ILi0EEEEEElS7_EEEEEC2ERKS6_RKS9_ - $_ZN7cutlass13device_kernelIN5flash19enable_sm80_to_sm89INS1_16FlashAttnBwdSm80INS1_25CollectiveMainloopBwdSm80ILi2ELi2EN4cute5tupleIJNS5_1CILi64EEENS7_ILi128EEES8_EEENS_10bfloat16_tEfNS_4arch4Sm80ELb0ELb1ELb1ELb1ELb1ELb0ELb0ELb0ELi2ELi2ELi4ELi2ELb1EEENS1_21CollectiveEpilogueBwdISA_SB_SD_Li256ELb1ELb0ELi2EEENS1_19SingleTileSchedulerILb1ELb0ELb0ELi128EEEEEEEEEvNT_6ParamsE$_ZN4cute3eso3ESOILb1ELb0EJNS_6LayoutINS_5tupleIJNS3_IJNS_1CILi8EEENS4_ILi1EEEEEENS4_ILi2EEES6_EEENS3_IJNS3_IJS6_NS4_ILi0EEEEEENS4_ILi2048EEESA_EEEEEiEEC2ERKSE_RKi)
$_ZN7cutlass13device_kernelIN5flash19enable_sm80_to_sm89INS1_16FlashAttnBwdSm80INS1_25CollectiveMainloopBwdSm80ILi2ELi2EN4cute5tupleIJNS5_1CILi64EEENS7_ILi128EEES8_EEENS_10bfloat16_tEfNS_4arch4Sm80ELb0ELb1ELb1ELb1ELb1ELb0ELb0ELb0ELi2ELi2ELi4ELi2ELb1EEENS1_21CollectiveEpilogueBwdISA_SB_SD_Li256ELb1ELb0ELi2EEENS1_19SingleTileSchedulerILb1ELb0ELb0ELi128EEEEEEEEEvNT_6ParamsE$_ZN4cute3eso3ESOILb1ELb0EJNS_6LayoutINS_5tupleIJNS3_IJNS_1CILi8EEENS4_ILi1EEEEEENS4_ILi2EEES6_EEENS3_IJNS3_IJS6_NS4_ILi0EEEEEENS4_ILi2048EEESA_EEEEEiEEC2ERKSE_RKi:
[----:B------:R-:W-:Y:S02]  /*9140*/  IADD3 R6, R4, -c[0x0][0x20], RZ ;  /* 0x8000080004067a10 */ /* 0x000fe40007ffe0ff */
[----:B------:R-:W-:-:S03]  /*9150*/  MOV R9, 0x0 ;  /* 0x0000000000097802 */ /* 0x000fc60000000f00 */
[----:B------:R1:W-:Y:S01]  /*9160*/  STL [R6], R7 ;  /* 0x0000000706007387 */ /* 0x0003e20000100800 */
[----:B------:R-:W-:Y:S05]  /*9170*/  RET.REL.NODEC R8 `(_ZN7cutlass13device_kernelIN5flash19enable_sm80_to_sm89INS1_16FlashAttnBwdSm80INS1_25CollectiveMainloopBwdSm80ILi2ELi2EN4cute5tupleIJNS5_1CILi64EEENS7_ILi128EEES8_EEENS_10bfloat16_tEfNS_4arch4Sm80ELb0ELb1ELb1ELb1ELb1ELb0ELb0ELb0ELi2ELi2ELi4ELi2ELb1EEENS1_21CollectiveEpilogueBwdISA_SB_SD_Li256ELb1ELb0ELi2EEENS1_19SingleTileSchedulerILb1ELb0ELb0ELi128EEEEEEEEEvNT_6ParamsE) ;  /* 0xffff6e8008007950 */ /* 0x000fea0003c3ffff */
        .type           $_ZN7cutlass13device_kernelIN5flash19enable_sm80_to_sm89INS1_16FlashAttnBwdSm80INS1_25CollectiveMainloopBwdSm80ILi2ELi2EN4cute5tupleIJNS5_1CILi64EEENS7_ILi128EEES8_EEENS_10bfloat16_tEfNS_4arch4Sm80ELb0ELb1ELb1ELb1ELb1ELb0ELb0ELb0ELi2ELi2ELi4ELi2ELb1EEENS1_21CollectiveEpilogueBwdISA_SB_SD_Li256ELb1ELb0ELi2EEENS1_19SingleTileSchedulerILb1ELb0ELb0ELi128EEEEEEEEEvNT_6ParamsE$_ZN4cute5tupleIJNS0_IJNS0_IJNS_1CILi8EEENS1_ILi1EEEEEENS1_ILi2EEES3_EEENS0_IJNS0_IJS3_NS1_ILi0EEEEEElS7_EEEEEC2ERKS6_RKS9_,@function
        .size           $_ZN7cutlass13device_kernelIN5flash19enable_sm80_to_sm89INS1_16FlashAttnBwdSm80INS1_25CollectiveMainloopBwdSm80ILi2ELi2EN4cute5tupleIJNS5_1CILi64EEENS7_ILi128EEES8_EEENS_10bfloat16_tEfNS_4arch4Sm80ELb0ELb1ELb1ELb1ELb1ELb0ELb0ELb0ELi2ELi2ELi4ELi2ELb1EEENS1_21CollectiveEpilogueBwdISA_SB_SD_Li256ELb1ELb0ELi2EEENS1_19SingleTileSchedulerILb1ELb0ELb0ELi128EEEEEEEEEvNT_6ParamsE$_ZN4cute5tupleIJNS0_IJNS0_IJNS_1CILi8EEENS1_ILi1EEEEEENS1_ILi2EEES3_EEENS0_IJNS0_IJS3_NS1_ILi0EEEEEElS7_EEEEEC2ERKS6_RKS9_,($_ZN7cutlass13device_kernelIN5flash19enable_sm80_to_sm89INS1_16FlashAttnBwdSm80INS1_25CollectiveMainloopBwdSm80ILi2ELi2EN4cute5tupleIJNS5_1CILi64EEENS7_ILi128EEES8_EEENS_10bfloat16_tEfNS_4arch4Sm80ELb0ELb1ELb1ELb1ELb1ELb0ELb0ELb0ELi2ELi2ELi4ELi2ELb1EEENS1_21CollectiveEpilogueBwdISA_SB_SD_Li256ELb1ELb0ELi2EEENS1_19SingleTileSchedulerILb1ELb0ELb0ELi128EEEEEEEEEvNT_6ParamsE$_ZN4cute5tupleIJNS_15ArithmeticTupleIJNS_1CILi0EEEiEEEEEC2ERKS4_ - $_ZN7cutlass13device_kernelIN5flash19enable_sm80_to_sm89INS1_16FlashAttnBwdSm80INS1_25CollectiveMainloopBwdSm80ILi2ELi2EN4cute5tupleIJNS5_1CILi64EEENS7_ILi128EEES8_EEENS_10bfloat16_tEfNS_4arch4Sm80ELb0ELb1ELb1ELb1ELb1ELb0ELb0ELb0ELi2ELi2ELi4ELi2ELb1EEENS1_21CollectiveEpilogueBwdISA_SB_SD_Li256ELb1ELb0ELi2EEENS1_19SingleTileSchedulerILb1ELb0ELb0ELi128EEEEEEEEEvNT_6ParamsE$_ZN4cute5tupleIJNS0_IJNS0_IJNS_1CILi8EEENS1_ILi1EEEEEENS1_ILi2EEES3_EEENS0_IJNS0_IJS3_NS1_ILi0EEEEEElS7_EEEEEC2ERKS6_RKS9_)
$_ZN7cutlass13device_kernelIN5flash19enable_sm80_to_sm89INS1_16FlashAttnBwdSm80INS1_25CollectiveMainloopBwdSm80ILi2ELi2EN4cute5tupleIJNS5_1CILi64EEENS7_ILi128EEES8_EEENS_10bfloat16_tEfNS_4arch4Sm80ELb0ELb1ELb1ELb1ELb1ELb0ELb0ELb0ELi2ELi2ELi4ELi2ELb1EEENS1_21CollectiveEpilogueBwdISA_SB_SD_Li256ELb1ELb0ELi2EEENS1_19SingleTileSchedulerILb1ELb0ELb0ELi128EEEEEEEEEvNT_6ParamsE$_ZN4cute5tupleIJNS0_IJNS0_IJNS_1CILi8EEENS1_ILi1EEEEEENS1_ILi2EEES3_EEENS0_IJNS0_IJS3_NS1_ILi0EEEEEElS7_EEEEEC2ERKS6_RKS9_:
[----:B------:R-:W-:Y:S02]  /*9180*/  MOV R10, 0x91a0 ;  /* 0x000091a0000a7802 */ /* 0x000fe40000000f00 */
[----:B------:R-:W-:Y:S05]  /*9190*/  CALL.REL.NOINC `($_ZN7cutlass13device_kernelIN5flash19enable_sm80_to_sm89INS1_16FlashAttnBwdSm80INS1_25CollectiveMainloopBwdSm80ILi2ELi2EN4cute5tupleIJNS5_1CILi64EEENS7_ILi128EEES8_EEENS_10bfloat16_tEfNS_4arch4Sm80ELb0ELb1ELb1ELb1ELb1ELb0ELb0ELb0ELi2ELi2ELi4ELi2ELb1EEENS1_21CollectiveEpilogueBwdISA_SB_SD_Li256ELb1ELb0ELi2EEENS1_19SingleTileSchedulerILb1ELb0ELb0ELi128EEEEEEEEEvNT_6ParamsE$_ZN4cute3eso3ESOILb1ELb0EJNS_5tupleIJNS2_IJNS_1CILi8EEENS3_ILi1EEEEEENS3_ILi2EEES5_EEENS2_IJNS2_IJS5_NS3_ILi0EEEEEElS9_EEEEEC2ERKS8_RKSB_) ;  /* 0xfffffb9000007944 */ /* 0x000fea0003c3ffff */
[----:B------:R-:W-:-:S04]  /*91a0*/  MOV R9, 0x0 ;  /* 0x0000000000097802 */ /* 0x000fc80000000f00 */
[----:B------:R-:W-:Y:S05]  /*91b0*/  RET.REL.NODEC R8 `(_ZN7cutlass13device_kernelIN5flash19enable_sm80_to_sm89INS1_16FlashAttnBwdSm80INS1_25CollectiveMainloopBwdSm80ILi2ELi2EN4cute5tupleIJNS5_1CILi64EEENS7_ILi128EEES8_EEENS_10bfloat16_tEfNS_4arch4Sm80ELb0ELb1ELb1ELb1ELb1ELb0ELb0ELb0ELi2ELi2ELi4ELi2ELb1EEENS1_21CollectiveEpilogueBwdISA_SB_SD_Li256ELb1ELb0ELi2EEENS1_19SingleTileSchedulerILb1ELb0ELb0ELi128EEEEEEEEEvNT_6ParamsE) ;  /* 0xffff6e4008007950 */ /* 0x000fea0003c3ffff */
        .type           $_ZN7cutlass13device_kernelIN5flash19enable_sm80_to_sm89INS1_16FlashAttnBwdSm80INS1_25CollectiveMainloopBwdSm80ILi2ELi2EN4cute5tupleIJNS5_1CILi64EEENS7_ILi128EEES8_EEENS_10bfloat16_tEfNS_4arch4Sm80ELb0ELb1ELb1ELb1ELb1ELb0ELb0ELb0ELi2ELi2ELi4ELi2ELb1EEENS1_21CollectiveEpilogueBwdISA_SB_SD_Li256ELb1ELb0ELi2EEENS1_19SingleTileSchedulerILb1ELb0ELb0ELi128EEEEEEEEEvNT_6ParamsE$_ZN4cute5tupleIJNS_15ArithmeticTupleIJNS_1CILi0EEEiEEEEEC2ERKS4_,@function
        .size           $_ZN7cutlass13device_kernelIN5flash19enable_sm80_to_sm89INS1_16FlashAttnBwdSm80INS1_25CollectiveMainloopBwdSm80ILi2ELi2EN4cute5tupleIJNS5_1CILi64EEENS7_ILi128EEES8_EEENS_10bfloat16_tEfNS_4arch4Sm80ELb0ELb1ELb1ELb1ELb1ELb0ELb0ELb0ELi2ELi2ELi4ELi2ELb1EEENS1_21CollectiveEpilogueBwdISA_SB_SD_Li256ELb1ELb0ELi2EEENS1_19SingleTileSchedulerILb1ELb0ELb0ELi128EEEEEEEEEvNT_6ParamsE$_ZN4cute5tupleIJNS_15ArithmeticTupleIJNS_1CILi0EEEiEEEEEC2ERKS4_,($_ZN7cutlass13device_kernelIN5flash19enable_sm80_to_sm89INS1_16FlashAttnBwdSm80INS1_25CollectiveMainloopBwdSm80ILi2ELi2EN4cute5tupleIJNS5_1CILi64EEENS7_ILi128EEES8_EEENS_10bfloat16_tEfNS_4arch4Sm80ELb0ELb1ELb1ELb1ELb1ELb0ELb0ELb0ELi2ELi2ELi4ELi2ELb1EEENS1_21CollectiveEpilogueBwdISA_SB_SD_Li256ELb1ELb0ELi2EEENS1_19SingleTileSchedulerILb1ELb0ELb0ELi128EEEEEEEEEvNT_6ParamsE$_ZN4cute5tupleIJNS_15ArithmeticTupleIJiEEEEEC2ERKS2_ - $_ZN7cutlass13device_kernelIN5flash19enable_sm80_to_sm89INS1_16FlashAttnBwdSm80INS1_25CollectiveMainloopBwdSm80ILi2ELi2EN4cute5tupleIJNS5_1CILi64EEENS7_ILi128EEES8_EEENS_10bfloat16_tEfNS_4arch4Sm80ELb0ELb1ELb1ELb1ELb1ELb0ELb0ELb0ELi2ELi2ELi4ELi2ELb1EEENS1_21CollectiveEpilogueBwdISA_SB_SD_Li256ELb1ELb0ELi2EEENS1_19SingleTileSchedulerILb1ELb0ELb0ELi128EEEEEEEEEvNT_6ParamsE$_ZN4cute5tupleIJNS_15ArithmeticTupleIJNS_1CILi0EEEiEEEEEC2ERKS4_)
$_ZN7cutlass13device_kernelIN5flash19enable_sm80_to_sm89INS1_16FlashAttnBwdSm80INS1_25CollectiveMainloopBwdSm80ILi2ELi2EN4cute5tupleIJNS5_1CILi64EEENS7_ILi128EEES8_EEENS_10bfloat16_tEfNS_4arch4Sm80ELb0ELb1ELb1ELb1ELb1ELb0ELb0ELb0ELi2ELi2ELi4ELi2ELb1EEENS1_21CollectiveEpilogueBwdISA_SB_SD_Li256ELb1ELb0ELi2EEENS1_19SingleTileSchedulerILb1ELb0ELb0ELi128EEEEEEEEEvNT_6ParamsE$_ZN4cute5tupleIJNS_15ArithmeticTupleIJNS_1CILi0EEEiEEEEEC2ERKS4_:
[----:B------:R-:W-:Y:S02]  /*91c0*/  MOV R10, 0x91e0 ;  /* 0x000091e0000a7802 */ /* 0x000fe40000000f00 */
[----:B------:R-:W-:Y:S05]  /*91d0*/  CALL.REL.NOINC `($_ZN7cutlass13device_kernelIN5flash19enable_sm80_to_sm89INS1_16FlashAttnBwdSm80INS1_25CollectiveMainloopBwdSm80ILi2ELi2EN4cute5tupleIJNS5_1CILi64EEENS7_ILi128EEES8_EEENS_10bfloat16_tEfNS_4arch4Sm80ELb0ELb1ELb1ELb1ELb1ELb0ELb0ELb0ELi2ELi2ELi4ELi2ELb1EEENS1_21CollectiveEpilogueBwdISA_SB_SD_Li256ELb1ELb0ELi2EEENS1_19SingleTileSchedulerILb1ELb0ELb0ELi128EEEEEEEEEvNT_6ParamsE$_ZN4cute3eso3ESOILb0ELb1EJNS_15ArithmeticTupleIJNS_1CILi0EEEiEEEEEC2ERKS5_) ;  /* 0xfffff56000007944 */ /* 0x000fea0003c3ffff */
[----:B------:R-:W-:-:S04]  /*91e0*/  MOV R17, 0x0 ;  /* 0x0000000000117802 */ /* 0x000fc80000000f00 */
[----:B------:R-:W-:Y:S05]  /*91f0*/  RET.REL.NODEC R16 `(_ZN7cutlass13device_kernelIN5flash19enable_sm80_to_sm89INS1_16FlashAttnBwdSm80INS1_25CollectiveMainloopBwdSm80ILi2ELi2EN4cute5tupleIJNS5_1CILi64EEENS7_ILi128EEES8_EEENS_10bfloat16_tEfNS_4arch4Sm80ELb0ELb1ELb1ELb1ELb1ELb0ELb0ELb0ELi2ELi2ELi4ELi2ELb1EEENS1_21CollectiveEpilogueBwdISA_SB_SD_Li256ELb1ELb0ELi2EEENS1_19SingleTileSchedulerILb1ELb0ELb0ELi128EEEEEEEEEvNT_6ParamsE) ;  /* 0xffff6e0010007950 */ /* 0x000fea0003c3ffff */
        .type           $_ZN7cutlass13device_kernelIN5flash19enable_sm80_to_sm89INS1_16FlashAttnBwdSm80INS1_25CollectiveMainloopBwdSm80ILi2ELi2EN4cute5tupleIJNS5_1CILi64EEENS7_ILi128EEES8_EEENS_10bfloat16_tEfNS_4arch4Sm80ELb0ELb1ELb1ELb1ELb1ELb0ELb0ELb0ELi2ELi2ELi4ELi2ELb1EEENS1_21CollectiveEpilogueBwdISA_SB_SD_Li256ELb1ELb0ELi2EEENS1_19SingleTileSchedulerILb1ELb0ELb0ELi128EEEEEEEEEvNT_6ParamsE$_ZN4cute5tupleIJNS_15ArithmeticTupleIJiEEEEEC2ERKS2_,@function
        .size           $_ZN7cutlass13device_kernelIN5flash19enable_sm80_to_sm89INS1_16FlashAttnBwdSm80INS1_25CollectiveMainloopBwdSm80ILi2ELi2EN4cute5tupleIJNS5_1CILi64EEENS7_ILi128EEES8_EEENS_10bfloat16_tEfNS_4arch4Sm80ELb0ELb1ELb1ELb1ELb1ELb0ELb0ELb0ELi2ELi2ELi4ELi2ELb1EEENS1_21CollectiveEpilogueBwdISA_SB_SD_Li256ELb1ELb0ELi2EEENS1_19SingleTileSchedulerILb1ELb0ELb0ELi128EEEEEEEEEvNT_6ParamsE$_ZN4cute5tupleIJNS_15ArithmeticTupleIJiEEEEEC2ERKS2_,($_ZN7cutlass13device_kernelIN5flash19enable_sm80_to_sm89INS1_16FlashAttnBwdSm80INS1_25CollectiveMainloopBwdSm80ILi2ELi2EN4cute5tupleIJNS5_1CILi64EEENS7_ILi128EEES8_EEENS_10bfloat16_tEfNS_4arch4Sm80ELb0ELb1ELb1ELb1ELb1ELb0ELb0ELb0ELi2ELi2ELi4ELi2ELb1EEENS1_21CollectiveEpilogueBwdISA_SB_SD_Li256ELb1ELb0ELi2EEENS1_19SingleTileSchedulerILb1ELb0ELb0ELi128EEEEEEEEEvNT_6ParamsE$_ZN4cute5tupleIJNS_15ArithmeticTupleIJiiEEEEEC2ERKS2_ - $_ZN7cutlass13device_kernelIN5flash19enable_sm80_to_sm89INS1_16FlashAttnBwdSm80INS1_25CollectiveMainloopBwdSm80ILi2ELi2EN4cute5tupleIJNS5_1CILi64EEENS7_ILi128EEES8_EEENS_10bfloat16_tEfNS_4arch4Sm80ELb0ELb1ELb1ELb1ELb1ELb0ELb0ELb0ELi2ELi2ELi4ELi2ELb1EEENS1_21CollectiveEpilogueBwdISA_SB_SD_Li256ELb1ELb0ELi2EEENS1_19SingleTileSchedulerILb1ELb0ELb0ELi128EEEEEEEEEvNT_6ParamsE$_ZN4cute5tupleIJNS_15ArithmeticTupleIJiEEEEEC2ERKS2_)
$_ZN7cutlass13device_kernelIN5flash19enable_sm80_to_sm89INS1_16FlashAttnBwdSm80INS1_25CollectiveMainloopBwdSm80ILi2ELi2EN4cute5tupleIJNS5_1CILi64EEENS7_ILi128EEES8_EEENS_10bfloat16_tEfNS_4arch4Sm80ELb0ELb1ELb1ELb1ELb1ELb0ELb0ELb0ELi2ELi2ELi4ELi2ELb1EEENS1_21CollectiveEpilogueBwdISA_SB_SD_Li256ELb1ELb0ELi2EEENS1_19SingleTileSchedulerILb1ELb0ELb0ELi128EEEEEEEEEvNT_6ParamsE$_ZN4cute5tupleIJNS_15ArithmeticTupleIJiEEEEEC2ERKS2_:
[----:B------:R-:W-:Y:S02]  /*9200*/  MOV R8, 0x9220 ;  /* 0x0000922000087802 */ /* 0x000fe40000000f00 */
[----:B------:R-:W-:Y:S05]  /*9210*/  CALL.REL.NOINC `($_ZN7cutlass13device_kernelIN5flash19enable_sm80_to_sm89INS1_16FlashAttnBwdSm80INS1_25CollectiveMainloopBwdSm80ILi2ELi2EN4cute5tupleIJNS5_1CILi64EEENS7_ILi128EEES8_EEENS_10bfloat16_tEfNS_4arch4Sm80ELb0ELb1ELb1ELb1ELb1ELb0ELb0ELb0ELi2ELi2ELi4ELi2ELb1EEENS1_21CollectiveEpilogueBwdISA_SB_SD_Li256ELb1ELb0ELi2EEENS1_19SingleTileSchedulerILb1ELb0ELb0ELi128EEEEEEEEEvNT_6ParamsE$_ZN4cute3eso3ESOILb0ELb1EJNS_15ArithmeticTupleIJiEEEEEC2ERKS3_) ;  /* 0xfffff56000007944 */ /* 0x000fea0003c3ffff */
[----:B------:R-:W-:-:S04]  /*9220*/  MOV R11, 0x0 ;  /* 0x00000000000b7802 */ /* 0x000fc80000000f00 */
[----:B------:R-:W-:Y:S05]  /*9230*/  RET.REL.NODEC R10 `(_ZN7cutlass13device_kernelIN5flash19enable_sm80_to_sm89INS1_16FlashAttnBwdSm80INS1_25CollectiveMainloopBwdSm80ILi2ELi2EN4cute5tupleIJNS5_1CILi64EEENS7_ILi128EEES8_EEENS_10bfloat16_tEfNS_4arch4Sm80ELb0ELb1ELb1ELb1ELb1ELb0ELb0ELb0ELi2ELi2ELi4ELi2ELb1EEENS1_21CollectiveEpilogueBwdISA_SB_SD_Li256ELb1ELb0ELi2EEENS1_19SingleTileSchedulerILb1ELb0ELb0ELi128EEEEEEEEEvNT_6ParamsE) ;  /* 0xffff6dc00a007950 */ /* 0x000fea0003c3ffff */
        .type           $_ZN7cutlass13device_kernelIN5flash19enable_sm80_to_sm89INS1_16FlashAttnBwdSm80INS1_25CollectiveMainloopBwdSm80ILi2ELi2EN4cute5tupleIJNS5_1CILi64EEENS7_ILi128EEES8_EEENS_10bfloat16_tEfNS_4arch4Sm80ELb0ELb1ELb1ELb1ELb1ELb0ELb0ELb0ELi2ELi2ELi4ELi2ELb1EEENS1_21CollectiveEpilogueBwdISA_SB_SD_Li256ELb1ELb0ELi2EEENS1_19SingleTileSchedulerILb1ELb0ELb0ELi128EEEEEEEEEvNT_6ParamsE$_ZN4cute5tupleIJNS_15ArithmeticTupleIJiiEEEEEC2ERKS2_,@function
        .size           $_ZN7cutlass13device_kernelIN5flash19enable_sm80_to_sm89INS1_16FlashAttnBwdSm80INS1_25CollectiveMainloopBwdSm80ILi2ELi2EN4cute5tupleIJNS5_1CILi64EEENS7_ILi128EEES8_EEENS_10bfloat16_tEfNS_4arch4Sm80ELb0ELb1ELb1ELb1ELb1ELb0ELb0ELb0ELi2ELi2ELi4ELi2ELb1EEENS1_21CollectiveEpilogueBwdISA_SB_SD_Li256ELb1ELb0ELi2EEENS1_19SingleTileSchedulerILb1ELb0ELb0ELi128EEEEEEEEEvNT_6ParamsE$_ZN4cute5tupleIJNS_15ArithmeticTupleIJiiEEEEEC2ERKS2_,($_ZN7cutlass13device_kernelIN5flash19enable_sm80_to_sm89INS1_16FlashAttnBwdSm80INS1_25CollectiveMainloopBwdSm80ILi2ELi2EN4cute5tupleIJNS5_1CILi64EEENS7_ILi128EEES8_EEENS_10bfloat16_tEfNS_4arch4Sm80ELb0ELb1ELb1ELb1ELb1ELb0ELb0ELb0ELi2ELi2ELi4ELi2ELb1EEENS1_21CollectiveEpilogueBwdISA_SB_SD_Li256ELb1ELb0ELi2EEENS1_19SingleTileSchedulerILb1ELb0ELb0ELi128EEEEEEEEEvNT_6ParamsE$_ZN4cute5tupleIJNS_15ArithmeticTupleIJiiEEEiiiEEC2ERKS2_RKiS7_S7_ - $_ZN7cutlass13device_kernelIN5flash19enable_sm80_to_sm89INS1_16FlashAttnBwdSm80INS1_25CollectiveMainloopBwdSm80ILi2ELi2EN4cute5tupleIJNS5_1CILi64EEENS7_ILi128EEES8_EEENS_10bfloat16_tEfNS_4arch4Sm80ELb0ELb1ELb1ELb1ELb1ELb0ELb0ELb0ELi2ELi2ELi4ELi2ELb1EEENS1_21CollectiveEpilogueBwdISA_SB_SD_Li256ELb1ELb0ELi2EEENS1_19SingleTileSchedulerILb1ELb0ELb0ELi128EEEEEEEEEvNT_6ParamsE$_ZN4cute5tupleIJNS_15ArithmeticTupleIJiiEEEEEC2ERKS2_)
$_ZN7cutlass13device_kernelIN5flash19enable_sm80_to_sm89INS1_16FlashAttnBwdSm80INS1_25CollectiveMainloopBwdSm80ILi2ELi2EN4cute5tupleIJNS5_1CILi64EEENS7_ILi128EEES8_EEENS_10bfloat16_tEfNS_4arch4Sm80ELb0ELb1ELb1ELb1ELb1ELb0ELb0ELb0ELi2ELi2ELi4ELi2ELb1EEENS1_21CollectiveEpilogueBwdISA_SB_SD_Li256ELb1ELb0ELi2EEENS1_19SingleTileSchedulerILb1ELb0ELb0ELi128EEEEEEEEEvNT_6ParamsE$_ZN4cute5tupleIJNS_15ArithmeticTupleIJiiEEEEEC2ERKS2_:
[----:B------:R-:W-:Y:S02]  /*9240*/  MOV R8, 0x9260 ;  /* 0x0000926000087802 */ /* 0x000fe40000000f00 */
[----:B------:R-:W-:Y:S05]  /*9250*/  CALL.REL.NOINC `($_ZN7cutlass13device_kernelIN5flash19enable_sm80_to_sm89INS1_16FlashAttnBwdSm80INS1_25CollectiveMainloopBwdSm80ILi2ELi2EN4cute5tupleIJNS5_1CILi64EEENS7_ILi128EEES8_EEENS_10bfloat16_tEfNS_4arch4Sm80ELb0ELb1ELb1ELb1ELb1ELb0ELb0ELb0ELi2ELi2ELi4ELi2ELb1EEENS1_21CollectiveEpilogueBwdISA_SB_SD_Li256ELb1ELb0ELi2EEENS1_19SingleTileSchedulerILb1ELb0ELb0ELi128EEEEEEEEEvNT_6ParamsE$_ZN4cute3eso3ESOILb0ELb1EJNS_15ArithmeticTupleIJiiEEEEEC2ERKS3_) ;  /* 0xfffff57000007944 */ /* 0x000fea0003c3ffff */
[----:B------:R-:W-:-:S04]  /*9260*/  MOV R11, 0x0 ;  /* 0x00000000000b7802 */ /* 0x000fc80000000f00 */
[----:B------:R-:W-:Y:S05]  /*9270*/  RET.REL.NODEC R10 `(_ZN7cutlass13device_kernelIN5flash19enable_sm80_to_sm89INS1_16FlashAttnBwdSm80INS1_25CollectiveMainloopBwdSm80ILi2ELi2EN4cute5tupleIJNS5_1CILi64EEENS7_ILi128EEES8_EEENS_10bfloat16_tEfNS_4arch4Sm80ELb0ELb1ELb1ELb1ELb1ELb0ELb0ELb0ELi2ELi2ELi4ELi2ELb1EEENS1_21CollectiveEpilogueBwdISA_SB_SD_Li256ELb1ELb0ELi2EEENS1_19SingleTileSchedulerILb1ELb0ELb0ELi128EEEEEEEEEvNT_6ParamsE) ;  /* 0xffff6d800a007950 */ /* 0x000fea0003c3ffff */
        .type           $_ZN7cutlass13device_kernelIN5flash19enable_sm80_to_sm89INS1_16FlashAttnBwdSm80INS1_25CollectiveMainloopBwdSm80ILi2ELi2EN4cute5tupleIJNS5_1CILi64EEENS7_ILi128EEES8_EEENS_10bfloat16_tEfNS_4arch4Sm80ELb0ELb1ELb1ELb1ELb1ELb0ELb0ELb0ELi2ELi2ELi4ELi2ELb1EEENS1_21CollectiveEpilogueBwdISA_SB_SD_Li256ELb1ELb0ELi2EEENS1_19SingleTileSchedulerILb1ELb0ELb0ELi128EEEEEEEEEvNT_6ParamsE$_ZN4cute5tupleIJNS_15ArithmeticTupleIJiiEEEiiiEEC2ERKS2_RKiS7_S7_,@function
        .size           $_ZN7cutlass13device_kernelIN5flash19enable_sm80_to_sm89INS1_16FlashAttnBwdSm80INS1_25CollectiveMainloopBwdSm80ILi2ELi2EN4cute5tupleIJNS5_1CILi64EEENS7_ILi128EEES8_EEENS_10bfloat16_tEfNS_4arch4Sm80ELb0ELb1ELb1ELb1ELb1ELb0ELb0ELb0ELi2ELi2ELi4ELi2ELb1EEENS1_21CollectiveEpilogueBwdISA_SB_SD_Li256ELb1ELb0ELi2EEENS1_19SingleTileSchedulerILb1ELb0ELb0ELi128EEEEEEEEEvNT_6ParamsE$_ZN4cute5tupleIJNS_15ArithmeticTupleIJiiEEEiiiEEC2ERKS2_RKiS7_S7_,($_ZN7cutlass13device_kernelIN5flash19enable_sm80_to_sm89INS1_16FlashAttnBwdSm80INS1_25CollectiveMainloopBwdSm80ILi2ELi2EN4cute5tupleIJNS5_1CILi64EEENS7_ILi128EEES8_EEENS_10bfloat16_tEfNS_4arch4Sm80ELb0ELb1ELb1ELb1ELb1ELb0ELb0ELb0ELi2ELi2ELi4ELi2ELb1EEENS1_21CollectiveEpilogueBwdISA_SB_SD_Li256ELb1ELb0ELi2EEENS1_19SingleTileSchedulerILb1ELb0ELb0ELi128EEEEEEEEEvNT_6ParamsE$_ZN4cute5tupleIJNS_1CILi0EEES2_S2_iEEC2ERKS2_S5_S5_RKi - $_ZN7cutlass13device_kernelIN5flash19enable_sm80_to_sm89INS1_16FlashAttnBwdSm80INS1_25CollectiveMainloopBwdSm80ILi2ELi2EN4cute5tupleIJNS5_1CILi64EEENS7_ILi128EEES8_EEENS_10bfloat16_tEfNS_4arch4Sm80ELb0ELb1ELb1ELb1ELb1ELb0ELb0ELb0ELi2ELi2ELi4ELi2ELb1EEENS1_21CollectiveEpilogueBwdISA_SB_SD_Li256ELb1ELb0ELi2EEENS1_19SingleTileSchedulerILb1ELb0ELb0ELi128EEEEEEEEEvNT_6ParamsE$_ZN4cute5tupleIJNS_15ArithmeticTupleIJiiEEEiiiEEC2ERKS2_RKiS7_S7_)
$_ZN7cutlass13device_kernelIN5flash19enable_sm80_to_sm89INS1_16FlashAttnBwdSm80INS1_25CollectiveMainloopBwdSm80ILi2ELi2EN4cute5tupleIJNS5_1CILi64EEENS7_ILi128EEES8_EEENS_10bfloat16_tEfNS_4arch4Sm80ELb0ELb1ELb1ELb1ELb1ELb0ELb0ELb0ELi2ELi2ELi4ELi2ELb1EEENS1_21CollectiveEpilogueBwdISA_SB_SD_Li256ELb1ELb0ELi2EEENS1_19SingleTileSchedulerILb1ELb0ELb0ELi128EEEEEEEEEvNT_6ParamsE$_ZN4cute5tupleIJNS_15ArithmeticTupleIJiiEEEiiiEEC2ERKS2_RKiS7_S7_:
[----:B------:R-:W-:Y:S02]  /*9280*/  MOV R18, 0x92a0 ;  /* 0x000092a000127802 */ /* 0x000fe40000000f00 */
[----:B------:R-:W-:Y:S05]  /*9290*/  CALL.REL.NOINC `($_ZN7cutlass13device_kernelIN5flash19enable_sm80_to_sm89INS1_16FlashAttnBwdSm80INS1_25CollectiveMainloopBwdSm80ILi2ELi2EN4cute5tupleIJNS5_1CILi64EEENS7_ILi128EEES8_EEENS_10bfloat16_tEfNS_4arch4Sm80ELb0ELb1ELb1ELb1ELb1ELb0ELb0ELb0ELi2ELi2ELi4ELi2ELb1EEENS1_21CollectiveEpilogueBwdISA_SB_SD_Li256ELb1ELb0ELi2EEENS1_19SingleTileSchedulerILb1ELb0ELb0ELi128EEEEEEEEEvNT_6ParamsE$_ZN4cute3eso3ESOILb0ELb0EJNS_15ArithmeticTupleIJiiEEEiiiEEC2ERKS3_RKiS8_S8_) ;  /* 0xfffff16000007944 */ /* 0x000fea0003c3ffff */
[----:B------:R-:W-:-:S04]  /*92a0*/  MOV R29, 0x0 ;  /* 0x00000000001d7802 */ /* 0x000fc80000000f00 */
[----:B------:R-:W-:Y:S05]  /*92b0*/  RET.REL.NODEC R28 `(_ZN7cutlass13device_kernelIN5flash19enable_sm80_to_sm89INS1_16FlashAttnBwdSm80INS1_25CollectiveMainloopBwdSm80ILi2ELi2EN4cute5tupleIJNS5_1CILi64EEENS7_ILi128EEES8_EEENS_10bfloat16_tEfNS_4arch4Sm80ELb0ELb1ELb1ELb1ELb1ELb0ELb0ELb0ELi2ELi2ELi4ELi2ELb1EEENS1_21CollectiveEpilogueBwdISA_SB_SD_Li256ELb1ELb0ELi2EEENS1_19SingleTileSchedulerILb1ELb0ELb0ELi128EEEEEEEEEvNT_6ParamsE) ;  /* 0xffff6d401c007950 */ /* 0x000fea0003c3ffff */
        .type           $_ZN7cutlass13device_kernelIN5flash19enable_sm80_to_sm89INS1_16FlashAttnBwdSm80INS1_25CollectiveMainloopBwdSm80ILi2ELi2EN4cute5tupleIJNS5_1CILi64EEENS7_ILi128EEES8_EEENS_10bfloat16_tEfNS_4arch4Sm80ELb0ELb1ELb1ELb1ELb1ELb0ELb0ELb0ELi2ELi2ELi4ELi2ELb1EEENS1_21CollectiveEpilogueBwdISA_SB_SD_Li256ELb1ELb0ELi2EEENS1_19SingleTileSchedulerILb1ELb0ELb0ELi128EEEEEEEEEvNT_6ParamsE$_ZN4cute5tupleIJNS_1CILi0EEES2_S2_iEEC2ERKS2_S5_S5_RKi,@function
        .size           $_ZN7cutlass13device_kernelIN5flash19enable_sm80_to_sm89INS1_16FlashAttnBwdSm80INS1_25CollectiveMainloopBwdSm80ILi2ELi2EN4cute5tupleIJNS5_1CILi64EEENS7_ILi128EEES8_EEENS_10bfloat16_tEfNS_4arch4Sm80ELb0ELb1ELb1ELb1ELb1ELb0ELb0ELb0ELi2ELi2ELi4ELi2ELb1EEENS1_21CollectiveEpilogueBwdISA_SB_SD_Li256ELb1ELb0ELi2EEENS1_19SingleTileSchedulerILb1ELb0ELb0ELi128EEEEEEEEEvNT_6ParamsE$_ZN4cute5tupleIJNS_1CILi0EEES2_S2_iEEC2ERKS2_S5_S5_RKi,($_ZN7cutlass13device_kernelIN5flash19enable_sm80_to_sm89INS1_16FlashAttnBwdSm80INS1_25CollectiveMainloopBwdSm80ILi2ELi2EN4cute5tupleIJNS5_1CILi64EEENS7_ILi128EEES8_EEENS_10bfloat16_tEfNS_4arch4Sm80ELb0ELb1ELb1ELb1ELb1ELb0ELb0ELb0ELi2ELi2ELi4ELi2ELb1EEENS1_21CollectiveEpilogueBwdISA_SB_SD_Li256ELb1ELb0ELi2EEENS1_19SingleTileSchedulerILb1ELb0ELb0ELi128EEEEEEEEEvNT_6ParamsE$_ZN4cute5tupleIJNS_1CILi0EEES2_iEEC2ERKS2_S5_RKi - $_ZN7cutlass13device_kernelIN5flash19enable_sm80_to_sm89INS1_16FlashAttnBwdSm80INS1_25CollectiveMainloopBwdSm80ILi2ELi2EN4cute5tupleIJNS5_1CILi64EEENS7_ILi128EEES8_EEENS_10bfloat16_tEfNS_4arch4Sm80ELb0ELb1ELb1ELb1ELb1ELb0ELb0ELb0ELi2ELi2ELi4ELi2ELb1EEENS1_21CollectiveEpilogueBwdISA_SB_SD_Li256ELb1ELb0ELi2EEENS1_19SingleTileSchedulerILb1ELb0ELb0ELi128EEEEEEEEEvNT_6ParamsE$_ZN4cute5tupleIJNS_1CILi0EEES2_S2_iEEC2ERKS2_S5_S5_RKi)
$_ZN7cutlass13device_kernelIN5flash19enable_sm80_to_sm89INS1_16FlashAttnBwdSm80INS1_25CollectiveMainloopBwdSm80ILi2ELi2EN4cute5tupleIJNS5_1CILi64EEENS7_ILi128EEES8_EEENS_10bfloat16_tEfNS_4arch4Sm80ELb0ELb1ELb1ELb1ELb1ELb0ELb0ELb0ELi2ELi2ELi4ELi2ELb1EEENS1_21CollectiveEpilogueBwdISA_SB_SD_Li256ELb1ELb0ELi2EEENS1_19SingleTileSchedulerILb1ELb0ELb0ELi128EEEEEEEEEvNT_6ParamsE$_ZN4cute5tupleIJNS_1CILi0EEES2_S2_iEEC2ERKS2_S5_S5_RKi:
[----:B------:R-:W-:Y:S02]  /*92c0*/  MOV R10, 0x92e0 ;  /* 0x000092e0000a7802 */ /* 0x000fe40000000f00 */
[----:B------:R-:W-:Y:S05]  /*92d0*/  CALL.REL.NOINC `($_ZN7cutlass13device_kernelIN5flash19enable_sm80_to_sm89INS1_16FlashAttnBwdSm80INS1_25CollectiveMainloopBwdSm80ILi2ELi2EN4cute5tupleIJNS5_1CILi64EEENS7_ILi128EEES8_EEENS_10bfloat16_tEfNS_4arch4Sm80ELb0ELb1ELb1ELb1ELb1ELb0ELb0ELb0ELi2ELi2ELi4ELi2ELb1EEENS1_21CollectiveEpilogueBwdISA_SB_SD_Li256ELb1ELb0ELi2EEENS1_19SingleTileSchedulerILb1ELb0ELb0ELi128EEEEEEEEEvNT_6ParamsE$_ZN4cute3eso3ESOILb1ELb0EJNS_1CILi0EEES3_S3_iEEC2ERKS3_S6_S6_RKi) ;  /* 0xfffff7a000007944 */ /* 0x000fea0003c3ffff */
[----:B------:R-:W-:-:S04]  /*92e0*/  MOV R17, 0x0 ;  /* 0x0000000000117802 */ /* 0x000fc80000000f00 */
[----:B------:R-:W-:Y:S05]  /*92f0*/  RET.REL.NODEC R16 `(_ZN7cutlass13device_kernelIN5flash19enable_sm80_to_sm89INS1_16FlashAttnBwdSm80INS1_25CollectiveMainloopBwdSm80ILi2ELi2EN4cute5tupleIJNS5_1CILi64EEENS7_ILi128EEES8_EEENS_10bfloat16_tEfNS_4arch4Sm80ELb0ELb1ELb1ELb1ELb1ELb0ELb0ELb0ELi2ELi2ELi4ELi2ELb1EEENS1_21CollectiveEpilogueBwdISA_SB_SD_Li256ELb1ELb0ELi2EEENS1_19SingleTileSchedulerILb1ELb0ELb0ELi128EEEEEEEEEvNT_6ParamsE) ;  /* 0xffff6d0010007950 */ /* 0x000fea0003c3ffff */
        .type           $_ZN7cutlass13device_kernelIN5flash19enable_sm80_to_sm89INS1_16FlashAttnBwdSm80INS1_25CollectiveMainloopBwdSm80ILi2ELi2EN4cute5tupleIJNS5_1CILi64EEENS7_ILi128EEES8_EEENS_10bfloat16_tEfNS_4arch4Sm80ELb0ELb1ELb1ELb1ELb1ELb0ELb0ELb0ELi2ELi2ELi4ELi2ELb1EEENS1_21CollectiveEpilogueBwdISA_SB_SD_Li256ELb1ELb0ELi2EEENS1_19SingleTileSchedulerILb1ELb0ELb0ELi128EEEEEEEEEvNT_6ParamsE$_ZN4cute5tupleIJNS_1CILi0EEES2_iEEC2ERKS2_S5_RKi,@function
        .size           $_ZN7cutlass13device_kernelIN5flash19enable_sm80_to_sm89INS1_16FlashAttnBwdSm80INS1_25CollectiveMainloopBwdSm80ILi2ELi2EN4cute5tupleIJNS5_1CILi64EEENS7_ILi128EEES8_EEENS_10bfloat16_tEfNS_4arch4Sm80ELb0ELb1ELb1ELb1ELb1ELb0ELb0ELb0ELi2ELi2ELi4ELi2ELb1EEENS1_21CollectiveEpilogueBwdISA_SB_SD_Li256ELb1ELb0ELi2EEENS1_19SingleTileSchedulerILb1ELb0ELb0ELi128EEEEEEEEEvNT_6ParamsE$_ZN4cute5tupleIJNS_1CILi0EEES2_iEEC2ERKS2_S5_RKi,($_ZN7cutlass13device_kernelIN5flash19enable_sm80_to_sm89INS1_16FlashAttnBwdSm80INS1_25CollectiveMainloopBwdSm80ILi2ELi2EN4cute5tupleIJNS5_1CILi64EEENS7_ILi128EEES8_EEENS_10bfloat16_tEfNS_4arch4Sm80ELb0ELb1ELb1ELb1ELb1ELb0ELb0ELb0ELi2ELi2ELi4ELi2ELb1EEENS1_21CollectiveEpilogueBwdISA_SB_SD_Li256ELb1ELb0ELi2EEENS1_19SingleTileSchedulerILb1ELb0ELb0ELi128EEEEEEEEEvNT_6ParamsE$_ZN4cute5tupleIJNS_1CILi0EEES2_iiEEC2ERKS2_S5_RKiS7_ - $_ZN7cutlass13device_kernelIN5flash19enable_sm80_to_sm89INS1_16FlashAttnBwdSm80INS1_25CollectiveMainloopBwdSm80ILi2ELi2EN4cute5tupleIJNS5_1CILi64EEENS7_ILi128EEES8_EEENS_10bfloat16_tEfNS_4arch4Sm80ELb0ELb1ELb1ELb1ELb1ELb0ELb0ELb0ELi2ELi2ELi4ELi2ELb1EEENS1_21CollectiveEpilogueBwdISA_SB_SD_Li256ELb1ELb0ELi2EEENS1_19SingleTileSchedulerILb1ELb0ELb0ELi128EEEEEEEEEvNT_6ParamsE$_ZN4cute5tupleIJNS_1CILi0EEES2_iEEC2ERKS2_S5_RKi)
$_ZN7cutlass13device_kernelIN5flash19enable_sm80_to_sm89INS1_16FlashAttnBwdSm80INS1_25CollectiveMainloopBwdSm80ILi2ELi2EN4cute5tupleIJNS5_1CILi64EEENS7_ILi128EEES8_EEENS_10bfloat16_tEfNS_4arch4Sm80ELb0ELb1ELb1ELb1ELb1ELb0ELb0ELb0ELi2ELi2ELi4ELi2ELb1EEENS1_21CollectiveEpilogueBwdISA_SB_SD_Li256ELb1ELb0ELi2EEENS1_19SingleTileSchedulerILb1ELb0ELb0ELi128EEEEEEEEEvNT_6ParamsE$_ZN4cute5tupleIJNS_1CILi0EEES2_iEEC2ERKS2_S5_RKi:
[----:B------:R-:W-:Y:S02]  /*9300*/  MOV R16, 0x9320 ;  /* 0x0000932000107802 */ /* 0x000fe40000000f00 */
[----:B------:R-:W-:Y:S05]  /*9310*/  CALL.REL.NOINC `($_ZN7cutlass13device_kernelIN5flash19enable_sm80_to_sm89INS1_16FlashAttnBwdSm80INS1_25CollectiveMainloopBwdSm80ILi2ELi2EN4cute5tupleIJNS5_1CILi64EEENS7_ILi128EEES8_EEENS_10bfloat16_tEfNS_4arch4Sm80ELb0ELb1ELb1ELb1ELb1ELb0ELb0ELb0ELi2ELi2ELi4ELi2ELb1EEENS1_21CollectiveEpilogueBwdISA_SB_SD_Li256ELb1ELb0ELi2EEENS1_19SingleTileSchedulerILb1ELb0ELb0ELi128EEEEEEEEEvNT_6ParamsE$_ZN4cute3eso3ESOILb1ELb0EJNS_1CILi0EEES3_iEEC2ERKS3_S6_RKi) ;  /* 0xfffff7b000007944 */ /* 0x000fea0003c3ffff */
[----:B-1----:R-:W-:Y:S02]  /*9320*/  MOV R6, R18 ;  /* 0x0000001200067202 */ /* 0x002fe40000000f00 */
[----:B------:R-:W-:-:S04]  /*9330*/  MOV R7, 0x0 ;  /* 0x0000000000077802 */ /* 0x000fc80000000f00 */
[----:B------:R-:W-:Y:S05]  /*9340*/  RET.REL.NODEC R6 `(_ZN7cutlass13device_kernelIN5flash19enable_sm80_to_sm89INS1_16FlashAttnBwdSm80INS1_25CollectiveMainloopBwdSm80ILi2ELi2EN4cute5tupleIJNS5_1CILi64EEENS7_ILi128EEES8_EEENS_10bfloat16_tEfNS_4arch4Sm80ELb0ELb1ELb1ELb1ELb1ELb0ELb0ELb0ELi2ELi2ELi4ELi2ELb1EEENS1_21CollectiveEpilogueBwdISA_SB_SD_Li256ELb1ELb0ELi2EEENS1_19SingleTileSchedulerILb1ELb0ELb0ELi128EEEEEEEEEvNT_6ParamsE) ;  /* 0xffff6cb006007950 */ /* 0x000fea0003c3ffff */
        .type           $_ZN7cutlass13device_kernelIN5flash19enable_sm80_to_sm89INS1_16FlashAttnBwdSm80INS1_25CollectiveMainloopBwdSm80ILi2ELi2EN4cute5tupleIJNS5_1CILi64EEENS7_ILi128EEES8_EEENS_10bfloat16_tEfNS_4arch4Sm80ELb0ELb1ELb1ELb1ELb1ELb0ELb0ELb0ELi2ELi2ELi4ELi2ELb1EEENS1_21CollectiveEpilogueBwdISA_SB_SD_Li256ELb1ELb0ELi2EEENS1_19SingleTileSchedulerILb1ELb0ELb0ELi128EEEEEEEEEvNT_6ParamsE$_ZN4cute5tupleIJNS_1CILi0EEES2_iiEEC2ERKS2_S5_RKiS7_,@function
        .size           $_ZN7cutlass13device_kernelIN5flash19enable_sm80_to_sm89INS1_16FlashAttnBwdSm80INS1_25CollectiveMainloopBwdSm80ILi2ELi2EN4cute5tupleIJNS5_1CILi64EEENS7_ILi128EEES8_EEENS_10bfloat16_tEfNS_4arch4Sm80ELb0ELb1ELb1ELb1ELb1ELb0ELb0ELb0ELi2ELi2ELi4ELi2ELb1EEENS1_21CollectiveEpilogueBwdISA_SB_SD_Li256ELb1ELb0ELi2EEENS1_19SingleTileSchedulerILb1ELb0ELb0ELi128EEEEEEEEEvNT_6ParamsE$_ZN4cute5tupleIJNS_1CILi0EEES2_iiEEC2ERKS2_S5_RKiS7_,($_ZN7cutlass13device_kernelIN5flash19enable_sm80_to_sm89INS1_16FlashAttnBwdSm80INS1_25CollectiveMainloopBwdSm80ILi2ELi2EN4cute5tupleIJNS5_1CILi64EEENS7_ILi128EEES8_EEENS_10bfloat16_tEfNS_4arch4Sm80ELb0ELb1ELb1ELb1ELb1ELb0ELb0ELb0ELi2ELi2ELi4ELi2ELb1EEENS1_21CollectiveEpilogueBwdISA_SB_SD_Li256ELb1ELb0ELi2EEENS1_19SingleTileSchedulerILb1ELb0ELb0ELi128EEEEEEEEEvNT_6ParamsE$_ZN4cute5tupleIJNS_1CILi0EEEiEEC2ERKS2_RKi - $_ZN7cutlass13device_kernelIN5flash19enable_sm80_to_sm89INS1_16FlashAttnBwdSm80INS1_25CollectiveMainloopBwdSm80ILi2ELi2EN4cute5tupleIJNS5_1CILi64EEENS7_ILi128EEES8_EEENS_10bfloat16_tEfNS_4arch4Sm80ELb0ELb1ELb1ELb1ELb1ELb0ELb0ELb0ELi2ELi2ELi4ELi2ELb1EEENS1_21CollectiveEpilogueBwdISA_SB_SD_Li256ELb1ELb0ELi2EEENS1_19SingleTileSchedulerILb1ELb0ELb0ELi128EEEEEEEEEvNT_6ParamsE$_ZN4cute5tupleIJNS_1CILi0EEES2_iiEEC2ERKS2_S5_RKiS7_)
$_ZN7cutlass13device_kernelIN5flash19enable_sm80_to_sm89INS1_16FlashAttnBwdSm80INS1_25CollectiveMainloopBwdSm80ILi2ELi2EN4cute5tupleIJNS5_1CILi64EEENS7_ILi128EEES8_EEENS_10bfloat16_tEfNS_4arch4Sm80ELb0ELb1ELb1ELb1ELb1ELb0ELb0ELb0ELi2ELi2ELi4ELi2ELb1EEENS1_21CollectiveEpilogueBwdISA_SB_SD_Li256ELb1ELb0ELi2EEENS1_19SingleTileSchedulerILb1ELb0ELb0ELi128EEEEEEEEEvNT_6ParamsE$_ZN4cute5tupleIJNS_1CILi0EEES2_iiEEC2ERKS2_S5_RKiS7_:
[----:B------:R-:W-:Y:S02]  /*9350*/  MOV R16, 0x9370 ;  /* 0x0000937000107802 */ /* 0x000fe40000000f00 */
[----:B------:R-:W-:Y:S05]  /*9360*/  CALL.REL.NOINC `($_ZN7cutlass13device_kernelIN5flash19enable_sm80_to_sm89INS1_16FlashAttnBwdSm80INS1_25CollectiveMainloopBwdSm80ILi2ELi2EN4cute5tupleIJNS5_1CILi64EEENS7_ILi128EEES8_EEENS_10bfloat16_tEfNS_4arch4Sm80ELb0ELb1ELb1ELb1ELb1ELb0ELb0ELb0ELi2ELi2ELi4ELi2ELb1EEENS1_21CollectiveEpilogueBwdISA_SB_SD_Li256ELb1ELb0ELi2EEENS1_19SingleTileSchedulerILb1ELb0ELb0ELi128EEEEEEEEEvNT_6ParamsE$_ZN4cute3eso3ESOILb1ELb0EJNS_1CILi0EEES3_iiEEC2ERKS3_S6_RKiS8_) ;  /* 0xfffff7f000007944 */ /* 0x000fea0003c3ffff */
[----:B------:R-:W-:Y:S02]  /*9370*/  MOV R16, R18 ;  /* 0x0000001200107202 */ /* 0x000fe40000000f00 */
[----:B------:R-:W-:-:S04]  /*9380*/  MOV R17, 0x0 ;  /* 0x0000000000117802 */ /* 0x000fc80000000f00 */
[----:B------:R-:W-:Y:S05]  /*9390*/  RET.REL.NODEC R16 `(_ZN7cutlass13device_kernelIN5flash19enable_sm80_to_sm89INS1_16FlashAttnBwdSm80INS1_25CollectiveMainloopBwdSm80ILi2ELi2EN4cute5tupleIJNS5_1CILi64EEENS7_ILi128EEES8_EEENS_10bfloat16_tEfNS_4arch4Sm80ELb0ELb1ELb1ELb1ELb1ELb0ELb0ELb0ELi2ELi2ELi4ELi2ELb1EEENS1_21CollectiveEpilogueBwdISA_SB_SD_Li256ELb1ELb0ELi2EEENS1_19SingleTileSchedulerILb1ELb0ELb0ELi128EEEEEEEEEvNT_6ParamsE) ;  /* 0xffff6c6010007950 */ /* 0x000fea0003c3ffff */
        .type           $_ZN7cutlass13device_kernelIN5flash19enable_sm80_to_sm89INS1_16FlashAttnBwdSm80INS1_25CollectiveMainloopBwdSm80ILi2ELi2EN4cute5tupleIJNS5_1CILi64EEENS7_ILi128EEES8_EEENS_10bfloat16_tEfNS_4arch4Sm80ELb0ELb1ELb1ELb1ELb1ELb0ELb0ELb0ELi2ELi2ELi4ELi2ELb1EEENS1_21CollectiveEpilogueBwdISA_SB_SD_Li256ELb1ELb0ELi2EEENS1_19SingleTileSchedulerILb1ELb0ELb0ELi128EEEEEEEEEvNT_6ParamsE$_ZN4cute5tupleIJNS_1CILi0EEEiEEC2ERKS2_RKi,@function
        .size           $_ZN7cutlass13device_kernelIN5flash19enable_sm80_to_sm89INS1_16FlashAttnBwdSm80INS1_25CollectiveMainloopBwdSm80ILi2ELi2EN4cute5tupleIJNS5_1CILi64EEENS7_ILi128EEES8_EEENS_10bfloat16_tEfNS_4arch4Sm80ELb0ELb1ELb1ELb1ELb1ELb0ELb0ELb0ELi2ELi2ELi4ELi2ELb1EEENS1_21CollectiveEpilogueBwdISA_SB_SD_Li256ELb1ELb0ELi2EEENS1_19SingleTileSchedulerILb1ELb0ELb0ELi128EEEEEEEEEvNT_6ParamsE$_ZN4cute5tupleIJNS_1CILi0EEEiEEC2ERKS2_RKi,($_ZN7cutlass13device_kernelIN5flash19enable_sm80_to_sm89INS1_16FlashAttnBwdSm80INS1_25CollectiveMainloopBwdSm80ILi2ELi2EN4cute5tupleIJNS5_1CILi64EEENS7_ILi128EEES8_EEENS_10bfloat16_tEfNS_4arch4Sm80ELb0ELb1ELb1ELb1ELb1ELb0ELb0ELb0ELi2ELi2ELi4ELi2ELb1EEENS1_21CollectiveEpilogueBwdISA_SB_SD_Li256ELb1ELb0ELi2EEENS1_19SingleTileSchedulerILb1ELb0ELb0ELi128EEEEEEEEEvNT_6ParamsE$_ZN4cute5tupleIJNS_1CILi0EEEiiiEEC2ERKS2_RKiS7_S7_ - $_ZN7cutlass13device_kernelIN5flash19enable_sm80_to_sm89INS1_16FlashAttnBwdSm80INS1_25CollectiveMainloopBwdSm80ILi2ELi2EN4cute5tupleIJNS5_1CILi64EEENS7_ILi128EEES8_EEENS_10bfloat16_tEfNS_4arch4Sm80ELb0ELb1ELb1ELb1ELb1ELb0ELb0ELb0ELi2ELi2ELi4ELi2ELb1EEENS1_21CollectiveEpilogueBwdISA_SB_SD_Li256ELb1ELb0ELi2EEENS1_19SingleTileSchedulerILb1ELb0ELb0ELi128EEEEEEEEEvNT_6ParamsE$_ZN4cute5tupleIJNS_1CILi0EEEiEEC2ERKS2_RKi)
$_ZN7cutlass13device_kernelIN5flash19enable_sm80_to_sm89INS1_16FlashAttnBwdSm80INS1_25CollectiveMainloopBwdSm80ILi2ELi2EN4cute5tupleIJNS5_1CILi64EEENS7_ILi128EEES8_EEENS_10bfloat16_tEfNS_4arch4Sm80ELb0ELb1ELb1ELb1ELb1ELb0ELb0ELb0ELi2ELi2ELi4ELi2ELb1EEENS1_21CollectiveEpilogueBwdISA_SB_SD_Li256ELb1ELb0ELi2EEENS1_19SingleTileSchedulerILb1ELb0ELb0ELi128EEEEEEEEEvNT_6ParamsE$_ZN4cute5tupleIJNS_1CILi0EEEiEEC2ERKS2_RKi:
[----:B------:R-:W-:Y:S02]  /*93a0*/  MOV R16, 0x93c0 ;  /* 0x000093c000107802 */ /* 0x000fe40000000f00 */
[----:B------:R-:W-:Y:S05]  /*93b0*/  CALL.REL.NOINC `($_ZN7cutlass13device_kernelIN5flash19enable_sm80_to_sm89INS1_16FlashAttnBwdSm80INS1_25CollectiveMainloopBwdSm80ILi2ELi2EN4cute5tupleIJNS5_1CILi64EEENS7_ILi128EEES8_EEENS_10bfloat16_tEfNS_4arch4Sm80ELb0ELb1ELb1ELb1ELb1ELb0ELb0ELb0ELi2ELi2ELi4ELi2ELb1EEENS1_21CollectiveEpilogueBwdISA_SB_SD_Li256ELb1ELb0ELi2EEENS1_19SingleTileSchedulerILb1ELb0ELb0ELi128EEEEEEEEEvNT_6ParamsE$_ZN4cute3eso3ESOILb1ELb0EJNS_1CILi0EEEiEEC2ERKS3_RKi) ;  /* 0xfffff81000007944 */ /* 0x000fea0003c3ffff */
[----:B-1----:R-:W-:Y:S02]  /*93c0*/  MOV R6, R18 ;  /* 0x0000001200067202 */ /* 0x002fe40000000f00 */
[----:B------:R-:W-:-:S04]  /*93d0*/  MOV R7, 0x0 ;  /* 0x0000000000077802 */ /* 0x000fc80000000f00 */
[----:B------:R-:W-:Y:S05]  /*93e0*/  RET.REL.NODEC R6 `(_ZN7cutlass13device_kernelIN5flash19enable_sm80_to_sm89INS1_16FlashAttnBwdSm80INS1_25CollectiveMainloopBwdSm80ILi2ELi2EN4cute5tupleIJNS5_1CILi64EEENS7_ILi128EEES8_EEENS_10bfloat16_tEfNS_4arch4Sm80ELb0ELb1ELb1ELb1ELb1ELb0ELb0ELb0ELi2ELi2ELi4ELi2ELb1EEENS1_21CollectiveEpilogueBwdISA_SB_SD_Li256ELb1ELb0ELi2EEENS1_19SingleTileSchedulerILb1ELb0ELb0ELi128EEEEEEEEEvNT_6ParamsE) ;  /* 0xffff6c1006007950 */ /* 0x000fea0003c3ffff */
        .type           $_ZN7cutlass13device_kernelIN5flash19enable_sm80_to_sm89INS1_16FlashAttnBwdSm80INS1_25CollectiveMainloopBwdSm80ILi2ELi2EN4cute5tupleIJNS5_1CILi64EEENS7_ILi128EEES8_EEENS_10bfloat16_tEfNS_4arch4Sm80ELb0ELb1ELb1ELb1ELb1ELb0ELb0ELb0ELi2ELi2ELi4ELi2ELb1EEENS1_21CollectiveEpilogueBwdISA_SB_SD_Li256ELb1ELb0ELi2EEENS1_19SingleTileSchedulerILb1ELb0ELb0ELi128EEEEEEEEEvNT_6ParamsE$_ZN4cute5tupleIJNS_1CILi0EEEiiiEEC2ERKS2_RKiS7_S7_,@function
        .size           $_ZN7cutlass13device_kernelIN5flash19enable_sm80_to_sm89INS1_16FlashAttnBwdSm80INS1_25CollectiveMainloopBwdSm80ILi2ELi2EN4cute5tupleIJNS5_1CILi64EEENS7_ILi128EEES8_EEENS_10bfloat16_tEfNS_4arch4Sm80ELb0ELb1ELb1ELb1ELb1ELb0ELb0ELb0ELi2ELi2ELi4ELi2ELb1EEENS1_21CollectiveEpilogueBwdISA_SB_SD_Li256ELb1ELb0ELi2EEENS1_19SingleTileSchedulerILb1ELb0ELb0ELi128EEEEEEEEEvNT_6ParamsE$_ZN4cute5tupleIJNS_1CILi0EEEiiiEEC2ERKS2_RKiS7_S7_,($_ZN7cutlass13device_kernelIN5flash19enable_sm80_to_sm89INS1_16FlashAttnBwdSm80INS1_25CollectiveMainloopBwdSm80ILi2ELi2EN4cute5tupleIJNS5_1CILi64EEENS7_ILi128EEES8_EEENS_10bfloat16_tEfNS_4arch4Sm80ELb0ELb1ELb1ELb1ELb1ELb0ELb0ELb0ELi2ELi2ELi4ELi2ELb1EEENS1_21CollectiveEpilogueBwdISA_SB_SD_Li256ELb1ELb0ELi2EEENS1_19SingleTileSchedulerILb1ELb0ELb0ELi128EEEEEEEEEvNT_6ParamsE$_ZN4cute5tupleIJiEEC2ERKi - $_ZN7cutlass13device_kernelIN5flash19enable_sm80_to_sm89INS1_16FlashAttnBwdSm80INS1_25CollectiveMainloopBwdSm80ILi2ELi2EN4cute5tupleIJNS5_1CILi64EEENS7_ILi128EEES8_EEENS_10bfloat16_tEfNS_4arch4Sm80ELb0ELb1ELb1ELb1ELb1ELb0ELb0ELb0ELi2ELi2ELi4ELi2ELb1EEENS1_21CollectiveEpilogueBwdISA_SB_SD_Li256ELb1ELb0ELi2EEENS1_19SingleTileSchedulerILb1ELb0ELb0ELi128EEEEEEEEEvNT_6ParamsE$_ZN4cute5tupleIJNS_1CILi0EEEiiiEEC2ERKS2_RKiS7_S7_)
$_ZN7cutlass13device_kernelIN5flash19enable_sm80_to_sm89INS1_16FlashAttnBwdSm80INS1_25CollectiveMainloopBwdSm80ILi2ELi2EN4cute5tupleIJNS5_1CILi64EEENS7_ILi128EEES8_EEENS_10bfloat16_tEfNS_4arch4Sm80ELb0ELb1ELb1ELb1ELb1ELb0ELb0ELb0ELi2ELi2ELi4ELi2ELb1EEENS1_21CollectiveEpilogueBwdISA_SB_SD_Li256ELb1ELb0ELi2EEENS1_19SingleTileSchedulerILb1ELb0ELb0ELi128EEEEEEEEEvNT_6ParamsE$_ZN4cute5tupleIJNS_1CILi0EEEiiiEEC2ERKS2_RKiS7_S7_:
[----:B------:R-:W-:Y:S02]  /*93f0*/  MOV R16, 0x9410 ;  /* 0x0000941000107802 */ /* 0x000fe40000000f00 */
[----:B------:R-:W-:Y:S05]  /*9400*/  CALL.REL.NOINC `($_ZN7cutlass13device_kernelIN5flash19enable_sm80_to_sm89INS1_16FlashAttnBwdSm80INS1_25CollectiveMainloopBwdSm80ILi2ELi2EN4cute5tupleIJNS5_1CILi64EEENS7_ILi128EEES8_EEENS_10bfloat16_tEfNS_4arch4Sm80ELb0ELb1ELb1ELb1ELb1ELb0ELb0ELb0ELi2ELi2ELi4ELi2ELb1EEENS1_21CollectiveEpilogueBwdISA_SB_SD_Li256ELb1ELb0ELi2EEENS1_19SingleTileSchedulerILb1ELb0ELb0ELi128EEEEEEEEEvNT_6ParamsE$_ZN4cute3eso3ESOILb1ELb0EJNS_1CILi0EEEiiiEEC2ERKS3_RKiS8_S8_) ;  /* 0xfffff88000007944 */ /* 0x000fea0003c3ffff */
[----:B-1----:R-:W-:Y:S02]  /*9410*/  MOV R6, R18 ;  /* 0x0000001200067202 */ /* 0x002fe40000000f00 */
[----:B------:R-:W-:-:S04]  /*9420*/  MOV R7, 0x0 ;  /* 0x0000000000077802 */ /* 0x000fc80000000f00 */
[----:B------:R-:W-:Y:S05]  /*9430*/  RET.REL.NODEC R6 `(_ZN7cutlass13device_kernelIN5flash19enable_sm80_to_sm89INS1_16FlashAttnBwdSm80INS1_25CollectiveMainloopBwdSm80ILi2ELi2EN4cute5tupleIJNS5_1CILi64EEENS7_ILi128EEES8_EEENS_10bfloat16_tEfNS_4arch4Sm80ELb0ELb1ELb1ELb1ELb1ELb0ELb0ELb0ELi2ELi2ELi4ELi2ELb1EEENS1_21CollectiveEpilogueBwdISA_SB_SD_Li256ELb1ELb0ELi2EEENS1_19SingleTileSchedulerILb1ELb0ELb0ELi128EEEEEEEEEvNT_6ParamsE) ;  /* 0xffff6bc006007950 */ /* 0x000fea0003c3ffff */
        .type           $_ZN7cutlass13device_kernelIN5flash19enable_sm80_to_sm89INS1_16FlashAttnBwdSm80INS1_25CollectiveMainloopBwdSm80ILi2ELi2EN4cute5tupleIJNS5_1CILi64EEENS7_ILi128EEES8_EEENS_10bfloat16_tEfNS_4arch4Sm80ELb0ELb1ELb1ELb1ELb1ELb0ELb0ELb0ELi2ELi2ELi4ELi2ELb1EEENS1_21CollectiveEpilogueBwdISA_SB_SD_Li256ELb1ELb0ELi2EEENS1_19SingleTileSchedulerILb1ELb0ELb0ELi128EEEEEEEEEvNT_6ParamsE$_ZN4cute5tupleIJiEEC2ERKi,@function
        .size           $_ZN7cutlass13device_kernelIN5flash19enable_sm80_to_sm89INS1_16FlashAttnBwdSm80INS1_25CollectiveMainloopBwdSm80ILi2ELi2EN4cute5tupleIJNS5_1CILi64EEENS7_ILi128EEES8_EEENS_10bfloat16_tEfNS_4arch4Sm80ELb0ELb1ELb1ELb1ELb1ELb0ELb0ELb0ELi2ELi2ELi4ELi2ELb1EEENS1_21CollectiveEpilogueBwdISA_SB_SD_Li256ELb1ELb0ELi2EEENS1_19SingleTileSchedulerILb1ELb0ELb0ELi128EEEEEEEEEvNT_6ParamsE$_ZN4cute5tupleIJiEEC2ERKi,($_ZN7cutlass13device_kernelIN5flash19enable_sm80_to_sm89INS1_16FlashAttnBwdSm80INS1_25CollectiveMainloopBwdSm80ILi2ELi2EN4cute5tupleIJNS5_1CILi64EEENS7_ILi128EEES8_EEENS_10bfloat16_tEfNS_4arch4Sm80ELb0ELb1ELb1ELb1ELb1ELb0ELb0ELb0ELi2ELi2ELi4ELi2ELb1EEENS1_21CollectiveEpilogueBwdISA_SB_SD_Li256ELb1ELb0ELi2EEENS1_19SingleTileSchedulerILb1ELb0ELb0ELi128EEEEEEEEEvNT_6ParamsE$_ZN4cute5tupleIJiNS_1CILi0EEEEEC2ERKiRKS2_ - $_ZN7cutlass13device_kernelIN5flash19enable_sm80_to_sm89INS1_16FlashAttnBwdSm80INS1_25CollectiveMainloopBwdSm80ILi2ELi2EN4cute5tupleIJNS5_1CILi64EEENS7_ILi128EEES8_EEENS_10bfloat16_tEfNS_4arch4Sm80ELb0ELb1ELb1ELb1ELb1ELb0ELb0ELb0ELi2ELi2ELi4ELi2ELb1EEENS1_21CollectiveEpilogueBwdISA_SB_SD_Li256ELb1ELb0ELi2EEENS1_19SingleTileSchedulerILb1ELb0ELb0ELi128EEEEEEEEEvNT_6ParamsE$_ZN4cute5tupleIJiEEC2ERKi)
$_ZN7cutlass13device_kernelIN5flash19enable_sm80_to_sm89INS1_16FlashAttnBwdSm80INS1_25CollectiveMainloopBwdSm80ILi2ELi2EN4cute5tupleIJNS5_1CILi64EEENS7_ILi128EEES8_EEENS_10bfloat16_tEfNS_4arch4Sm80ELb0ELb1ELb1ELb1ELb1ELb0ELb0ELb0ELi2ELi2ELi4ELi2ELb1EEENS1_21CollectiveEpilogueBwdISA_SB_SD_Li256ELb1ELb0ELi2EEENS1_19SingleTileSchedulerILb1ELb0ELb0ELi128EEEEEEEEEvNT_6ParamsE$_ZN4cute5tupleIJiEEC2ERKi:
[----:B------:R-:W-:Y:S02]  /*9440*/  MOV R18, 0x9460 ;  /* 0x0000946000127802 */ /* 0x000fe40000000f00 */
[----:B------:R-:W-:Y:S05]  /*9450*/  CALL.REL.NOINC `($_ZN7cutlass13device_kernelIN5flash19enable_sm80_to_sm89INS1_16FlashAttnBwdSm80INS1_25CollectiveMainloopBwdSm80ILi2ELi2EN4cute5tupleIJNS5_1CILi64EEENS7_ILi128EEES8_EEENS_10bfloat16_tEfNS_4arch4Sm80ELb0ELb1ELb1ELb1ELb1ELb0ELb0ELb0ELi2ELi2ELi4ELi2ELb1EEENS1_21CollectiveEpilogueBwdISA_SB_SD_Li256ELb1ELb0ELi2EEENS1_19SingleTileSchedulerILb1ELb0ELb0ELi128EEEEEEEEEvNT_6ParamsE$_ZN4cute3eso3ESOILb0ELb1EJiEEC2ERKi) ;  /* 0xfffff41000007944 */ /* 0x000fea0003c3ffff */
[----:B-1----:R-:W-:Y:S02]  /*9460*/  MOV R6, R16 ;  /* 0x0000001000067202 */ /* 0x002fe40000000f00 */
[----:B------:R-:W-:-:S04]  /*9470*/  MOV R7, 0x0 ;  /* 0x0000000000077802 */ /* 0x000fc80000000f00 */
[----:B------:R-:W-:Y:S05]  /*9480*/  RET.REL.NODEC R6 `(_ZN7cutlass13device_kernelIN5flash19enable_sm80_to_sm89INS1_16FlashAttnBwdSm80INS1_25CollectiveMainloopBwdSm80ILi2ELi2EN4cute5tupleIJNS5_1CILi64EEENS7_ILi128EEES8_EEENS_10bfloat16_tEfNS_4arch4Sm80ELb0ELb1ELb1ELb1ELb1ELb0ELb0ELb0ELi2ELi2ELi4ELi2ELb1EEENS1_21CollectiveEpilogueBwdISA_SB_SD_Li256ELb1ELb0ELi2EEENS1_19SingleTileSchedulerILb1ELb0ELb0ELi128EEEEEEEEEvNT_6ParamsE) ;  /* 0xffff6b7006007950 */ /* 0x000fea0003c3ffff */
        .type           $_ZN7cutlass13device_kernelIN5flash19enable_sm80_to_sm89INS1_16FlashAttnBwdSm80INS1_25CollectiveMainloopBwdSm80ILi2ELi2EN4cute5tupleIJNS5_1CILi64EEENS7_ILi128EEES8_EEENS_10bfloat16_tEfNS_4arch4Sm80ELb0ELb1ELb1ELb1ELb1ELb0ELb0ELb0ELi2ELi2ELi4ELi2ELb1EEENS1_21CollectiveEpilogueBwdISA_SB_SD_Li256ELb1ELb0ELi2EEENS1_19SingleTileSchedulerILb1ELb0ELb0ELi128EEEEEEEEEvNT_6ParamsE$_ZN4cute5tupleIJiNS_1CILi0EEEEEC2ERKiRKS2_,@function
        .size           $_ZN7cutlass13device_kernelIN5flash19enable_sm80_to_sm89INS1_16FlashAttnBwdSm80INS1_25CollectiveMainloopBwdSm80ILi2ELi2EN4cute5tupleIJNS5_1CILi64EEENS7_ILi128EEES8_EEENS_10bfloat16_tEfNS_4arch4Sm80ELb0ELb1ELb1ELb1ELb1ELb0ELb0ELb0ELi2ELi2ELi4ELi2ELb1EEENS1_21CollectiveEpilogueBwdISA_SB_SD_Li256ELb1ELb0ELi2EEENS1_19SingleTileSchedulerILb1ELb0ELb0ELi128EEEEEEEEEvNT_6ParamsE$_ZN4cute5tupleIJiNS_1CILi0EEEEEC2ERKiRKS2_,($_ZN7cutlass13device_kernelIN5flash19enable_sm80_to_sm89INS1_16FlashAttnBwdSm80INS1_25CollectiveMainloopBwdSm80ILi2ELi2EN4cute5tupleIJNS5_1CILi64EEENS7_ILi128EEES8_EEENS_10bfloat16_tEfNS_4arch4Sm80ELb0ELb1ELb1ELb1ELb1ELb0ELb0ELb0ELi2ELi2ELi4ELi2ELb1EEENS1_21CollectiveEpilogueBwdISA_SB_SD_Li256ELb1ELb0ELi2EEENS1_19SingleTileSchedulerILb1ELb0ELb0ELi128EEEEEEEEEvNT_6ParamsE$_ZN4cute5tupleIJiiEEC2ERKiS3_ - $_ZN7cutlass13device_kernelIN5flash19enable_sm80_to_sm89INS1_16FlashAttnBwdSm80INS1_25CollectiveMainloopBwdSm80ILi2ELi2EN4cute5tupleIJNS5_1CILi64EEENS7_ILi128EEES8_EEENS_10bfloat16_tEfNS_4arch4Sm80ELb0ELb1ELb1ELb1ELb1ELb0ELb0ELb0ELi2ELi2ELi4ELi2ELb1EEENS1_21CollectiveEpilogueBwdISA_SB_SD_Li256ELb1ELb0ELi2EEENS1_19SingleTileSchedulerILb1ELb0ELb0ELi128EEEEEEEEEvNT_6ParamsE$_ZN4cute5tupleIJiNS_1CILi0EEEEEC2ERKiRKS2_)
$_ZN7cutlass13device_kernelIN5flash19enable_sm80_to_sm89INS1_16FlashAttnBwdSm80INS1_25CollectiveMainloopBwdSm80ILi2ELi2EN4cute5tupleIJNS5_1CILi64EEENS7_ILi128EEES8_EEENS_10bfloat16_tEfNS_4arch4Sm80ELb0ELb1ELb1ELb1ELb1ELb0ELb0ELb0ELi2ELi2ELi4ELi2ELb1EEENS1_21CollectiveEpilogueBwdISA_SB_SD_Li256ELb1ELb0ELi2EEENS1_19SingleTileSchedulerILb1ELb0ELb0ELi128EEEEEEEEEvNT_6ParamsE$_ZN4cute5tupleIJiNS_1CILi0EEEEEC2ERKiRKS2_:
[----:B------:R-:W-:Y:S02]  /*9490*/  MOV R8, 0x94b0 ;  /* 0x000094b000087802 */ /* 0x000fe40000000f00 */
[----:B------:R-:W-:Y:S05]  /*94a0*/  CALL.REL.NOINC `($_ZN7cutlass13device_kernelIN5flash19enable_sm80_to_sm89INS1_16FlashAttnBwdSm80INS1_25CollectiveMainloopBwdSm80ILi2ELi2EN4cute5tupleIJNS5_1CILi64EEENS7_ILi128EEES8_EEENS_10bfloat16_tEfNS_4arch4Sm80ELb0ELb1ELb1ELb1ELb1ELb0ELb0ELb0ELi2ELi2ELi4ELi2ELb1EEENS1_21CollectiveEpilogueBwdISA_SB_SD_Li256ELb1ELb0ELi2EEENS1_19SingleTileSchedulerILb1ELb0ELb0ELi128EEEEEEEEEvNT_6ParamsE$_ZN4cute3eso3ESOILb0ELb1EJiNS_1CILi0EEEEEC2ERKiRKS3_) ;  /* 0xfffff41000007944 */ /* 0x000fea0003c3ffff */
[----:B-1----:R-:W-:Y:S02]  /*94b0*/  MOV R6, R16 ;  /* 0x0000001000067202 */ /* 0x002fe40000000f00 */
[----:B------:R-:W-:-:S04]  /*94c0*/  MOV R7, 0x0 ;  /* 0x0000000000077802 */ /* 0x000fc80000000f00 */
[----:B------:R-:W-:Y:S05]  /*94d0*/  RET.REL.NODEC R6 `(_ZN7cutlass13device_kernelIN5flash19enable_sm80_to_sm89INS1_16FlashAttnBwdSm80INS1_25CollectiveMainloopBwdSm80ILi2ELi2EN4cute5tupleIJNS5_1CILi64EEENS7_ILi128EEES8_EEENS_10bfloat16_tEfNS_4arch4Sm80ELb0ELb1ELb1ELb1ELb1ELb0ELb0ELb0ELi2ELi2ELi4ELi2ELb1EEENS1_21CollectiveEpilogueBwdISA_SB_SD_Li256ELb1ELb0ELi2EEENS1_19SingleTileSchedulerILb1ELb0ELb0ELi128EEEEEEEEEvNT_6ParamsE) ;  /* 0xffff6b2006007950 */ /* 0x000fea0003c3ffff */
        .type           $_ZN7cutlass13device_kernelIN5flash19enable_sm80_to_sm89INS1_16FlashAttnBwdSm80INS1_25CollectiveMainloopBwdSm80ILi2ELi2EN4cute5tupleIJNS5_1CILi64EEENS7_ILi128EEES8_EEENS_10bfloat16_tEfNS_4arch4Sm80ELb0ELb1ELb1ELb1ELb1ELb0ELb0ELb0ELi2ELi2ELi4ELi2ELb1EEENS1_21CollectiveEpilogueBwdISA_SB_SD_Li256ELb1ELb0ELi2EEENS1_19SingleTileSchedulerILb1ELb0ELb0ELi128EEEEEEEEEvNT_6ParamsE$_ZN4cute5tupleIJiiEEC2ERKiS3_,@function
        .size           $_ZN7cutlass13device_kernelIN5flash19enable_sm80_to_sm89INS1_16FlashAttnBwdSm80INS1_25CollectiveMainloopBwdSm80ILi2ELi2EN4cute5tupleIJNS5_1CILi64EEENS7_ILi128EEES8_EEENS_10bfloat16_tEfNS_4arch4Sm80ELb0ELb1ELb1ELb1ELb1ELb0ELb0ELb0ELi2ELi2ELi4ELi2ELb1EEENS1_21CollectiveEpilogueBwdISA_SB_SD_Li256ELb1ELb0ELi2EEENS1_19SingleTileSchedulerILb1ELb0ELb0ELi128EEEEEEEEEvNT_6ParamsE$_ZN4cute5tupleIJiiEEC2ERKiS3_,($_ZN7cutlass13device_kernelIN5flash19enable_sm80_to_sm89INS1_16FlashAttnBwdSm80INS1_25CollectiveMainloopBwdSm80ILi2ELi2EN4cute5tupleIJNS5_1CILi64EEENS7_ILi128EEES8_EEENS_10bfloat16_tEfNS_4arch4Sm80ELb0ELb1ELb1ELb1ELb1ELb0ELb0ELb0ELi2ELi2ELi4ELi2ELb1EEENS1_21CollectiveEpilogueBwdISA_SB_SD_Li256ELb1ELb0ELi2EEENS1_19SingleTileSchedulerILb1ELb0ELb0ELi128EEEEEEEEEvNT_6ParamsE$_ZN4cute8gmem_ptrIPKN7cutlass10bfloat16_tEECI1NS_12iter_adaptorIS4_S5_EEES4_ - $_ZN7cutlass13device_kernelIN5flash19enable_sm80_to_sm89INS1_16FlashAttnBwdSm80INS1_25CollectiveMainloopBwdSm80ILi2ELi2EN4cute5tupleIJNS5_1CILi64EEENS7_ILi128EEES8_EEENS_10bfloat16_tEfNS_4arch4Sm80ELb0ELb1ELb1ELb1ELb1ELb0ELb0ELb0ELi2ELi2ELi4ELi2ELb1EEENS1_21CollectiveEpilogueBwdISA_SB_SD_Li256ELb1ELb0ELi2EEENS1_19SingleTileSchedulerILb1ELb0ELb0ELi128EEEEEEEEEvNT_6ParamsE$_ZN4cute5tupleIJiiEEC2ERKiS3_)
$_ZN7cutlass13device_kernelIN5flash19enable_sm80_to_sm89INS1_16FlashAttnBwdSm80INS1_25CollectiveMainloopBwdSm80ILi2ELi2EN4cute5tupleIJNS5_1CILi64EEENS7_ILi128EEES8_EEENS_10bfloat16_tEfNS_4arch4Sm80ELb0ELb1ELb1ELb1ELb1ELb0ELb0ELb0ELi2ELi2ELi4ELi2ELb1EEENS1_21CollectiveEpilogueBwdISA_SB_SD_Li256ELb1ELb0ELi2EEENS1_19SingleTileSchedulerILb1ELb0ELb0ELi128EEEEEEEEEvNT_6ParamsE$_ZN4cute5tupleIJiiEEC2ERKiS3_:
[----:B------:R-:W-:Y:S02]  /*94e0*/  MOV R10, 0x9500 ;  /* 0x00009500000a7802 */ /* 0x000fe40000000f00 */
[----:B------:R-:W-:Y:S05]  /*94f0*/  CALL.REL.NOINC `($_ZN7cutlass13device_kernelIN5flash19enable_sm80_to_sm89INS1_16FlashAttnBwdSm80INS1_25CollectiveMainloopBwdSm80ILi2ELi2EN4cute5tupleIJNS5_1CILi64EEENS7_ILi128EEES8_EEENS_10bfloat16_tEfNS_4arch4Sm80ELb0ELb1ELb1ELb1ELb1ELb0ELb0ELb0ELi2ELi2ELi4ELi2ELb1EEENS1_21CollectiveEpilogueBwdISA_SB_SD_Li256ELb1ELb0ELi2EEENS1_19SingleTileSchedulerILb1ELb0ELb0ELi128EEEEEEEEEvNT_6ParamsE$_ZN4cute3eso3ESOILb0ELb0EJiiEEC2ERKiS4_) ;  /* 0xfffff1d000007944 */ /* 0x000fea0003c3ffff */
[----:B------:R-:W-:-:S04]  /*9500*/  MOV R9, 0x0 ;  /* 0x0000000000097802 */ /* 0x000fc80000000f00 */
[----:B------:R-:W-:Y:S05]  /*9510*/  RET.REL.NODEC R8 `(_ZN7cutlass13device_kernelIN5flash19enable_sm80_to_sm89INS1_16FlashAttnBwdSm80INS1_25CollectiveMainloopBwdSm80ILi2ELi2EN4cute5tupleIJNS5_1CILi64EEENS7_ILi128EEES8_EEENS_10bfloat16_tEfNS_4arch4Sm80ELb0ELb1ELb1ELb1ELb1ELb0ELb0ELb0ELi2ELi2ELi4ELi2ELb1EEENS1_21CollectiveEpilogueBwdISA_SB_SD_Li256ELb1ELb0ELi2EEENS1_19SingleTileSchedulerILb1ELb0ELb0ELi128EEEEEEEEEvNT_6ParamsE) ;  /* 0xffff6ae008007950 */ /* 0x000fea0003c3ffff */
        .type           $_ZN7cutlass13device_kernelIN5flash19enable_sm80_to_sm89INS1_16FlashAttnBwdSm80INS1_25CollectiveMainloopBwdSm80ILi2ELi2EN4cute5tupleIJNS5_1CILi64EEENS7_ILi128EEES8_EEENS_10bfloat16_tEfNS_4arch4Sm80ELb0ELb1ELb1ELb1ELb1ELb0ELb0ELb0ELi2ELi2ELi4ELi2ELb1EEENS1_21CollectiveEpilogueBwdISA_SB_SD_Li256ELb1ELb0ELi2EEENS1_19SingleTileSchedulerILb1ELb0ELb0ELi128EEEEEEEEEvNT_6ParamsE$_ZN4cute8gmem_ptrIPKN7cutlass10bfloat16_tEECI1NS_12iter_adaptorIS4_S5_EEES4_,@function
        .size           $_ZN7cutlass13device_kernelIN5flash19enable_sm80_to_sm89INS1_16FlashAttnBwdSm80INS1_25CollectiveMainloopBwdSm80ILi2ELi2EN4cute5tupleIJNS5_1CILi64EEENS7_ILi128EEES8_EEENS_10bfloat16_tEfNS_4arch4Sm80ELb0ELb1ELb1ELb1ELb1ELb0ELb0ELb0ELi2ELi2ELi4ELi2ELb1EEENS1_21CollectiveEpilogueBwdISA_SB_SD_Li256ELb1ELb0ELi2EEENS1_19SingleTileSchedulerILb1ELb0ELb0ELi128EEEEEEEEEvNT_6ParamsE$_ZN4cute8gmem_ptrIPKN7cutlass10bfloat16_tEECI1NS_12iter_adaptorIS4_S5_EEES4_,($_ZN7cutlass13device_kernelIN5flash19enable_sm80_to_sm89INS1_16FlashAttnBwdSm80INS1_25CollectiveMainloopBwdSm80ILi2ELi2EN4cute5tupleIJNS5_1CILi64EEENS7_ILi128EEES8_EEENS_10bfloat16_tEfNS_4arch4Sm80ELb0ELb1ELb1ELb1ELb1ELb0ELb0ELb0ELi2ELi2ELi4ELi2ELb1EEENS1_21CollectiveEpilogueBwdISA_SB_SD_Li256ELb1ELb0ELi2EEENS1_19SingleTileSchedulerILb1ELb0ELb0ELi128EEEEEEEEEvNT_6ParamsE$_ZN4cute8gmem_ptrIPKN7cutlass9uint128_tEECI1NS_12iter_adaptorIS4_S5_EEES4_ - $_ZN7cutlass13device_kernelIN5flash19enable_sm80_to_sm89INS1_16FlashAttnBwdSm80INS1_25CollectiveMainloopBwdSm80ILi2ELi2EN4cute5tupleIJNS5_1CILi64EEENS7_ILi128EEES8_EEENS_10bfloat16_tEfNS_4arch4Sm80ELb0ELb1ELb1ELb1ELb1ELb0ELb0ELb0ELi2ELi2ELi4ELi2ELb1EEENS1_21CollectiveEpilogueBwdISA_SB_SD_Li256ELb1ELb0ELi2EEENS1_19SingleTileSchedulerILb1ELb0ELb0ELi128EEEEEEEEEvNT_6ParamsE$_ZN4cute8gmem_ptrIPKN7cutlass10bfloat16_tEECI1NS_12iter_adaptorIS4_S5_EEES4_)
$_ZN7cutlass13device_kernelIN5flash19enable_sm80_to_sm89INS1_16FlashAttnBwdSm80INS1_25CollectiveMainloopBwdSm80ILi2ELi2EN4cute5tupleIJNS5_1CILi64EEENS7_ILi128EEES8_EEENS_10bfloat16_tEfNS_4arch4Sm80ELb0ELb1ELb1ELb1ELb1ELb0ELb0ELb0ELi2ELi2ELi4ELi2ELb1EEENS1_21CollectiveEpilogueBwdISA_SB_SD_Li256ELb1ELb0ELi2EEENS1_19SingleTileSchedulerILb1ELb0ELb0ELi128EEEEEEEEEvNT_6ParamsE$_ZN4cute8gmem_ptrIPKN7cutlass10bfloat16_tEECI1NS_12iter_adaptorIS4_S5_EEES4_:
[----:B------:R-:W-:Y:S02]  /*9520*/  MOV R18, 0x9540 ;  /* 0x0000954000127802 */ /* 0x000fe40000000f00 */
[----:B------:R-:W-:Y:S05]  /*9530*/  CALL.REL.NOINC `($_ZN7cutlass13device_kernelIN5flash19enable_sm80_to_sm89INS1_16FlashAttnBwdSm80INS1_25CollectiveMainloopBwdSm80ILi2ELi2EN4cute5tupleIJNS5_1CILi64EEENS7_ILi128EEES8_EEENS_10bfloat16_tEfNS_4arch4Sm80ELb0ELb1ELb1ELb1ELb1ELb0ELb0ELb0ELi2ELi2ELi4ELi2ELb1EEENS1_21CollectiveEpilogueBwdISA_SB_SD_Li256ELb1ELb0ELi2EEENS1_19SingleTileSchedulerILb1ELb0ELb0ELi128EEEEEEEEEvNT_6ParamsE$_ZN4cute12iter_adaptorIPKN7cutlass10bfloat16_tENS_8gmem_ptrIS4_EEEC2ES4_) ;  /* 0xffffece000007944 */ /* 0x000fea0003c3ffff */
[----:B------:R-:W-:Y:S02]  /*9540*/  MOV R10, R16 ;  /* 0x00000010000a7202 */ /* 0x000fe40000000f00 */
[----:B-1----:R-:W-:-:S04]  /*9550*/  MOV R11, 0x0 ;  /* 0x00000000000b7802 */ /* 0x002fc80000000f00 */
[----:B------:R-:W-:Y:S05]  /*9560*/  RET.REL.NODEC R10 `(_ZN7cutlass13device_kernelIN5flash19enable_sm80_to_sm89INS1_16FlashAttnBwdSm80INS1_25CollectiveMainloopBwdSm80ILi2ELi2EN4cute5tupleIJNS5_1CILi64EEENS7_ILi128EEES8_EEENS_10bfloat16_tEfNS_4arch4Sm80ELb0ELb1ELb1ELb1ELb1ELb0ELb0ELb0ELi2ELi2ELi4ELi2ELb1EEENS1_21CollectiveEpilogueBwdISA_SB_SD_Li256ELb1ELb0ELi2EEENS1_19SingleTileSchedulerILb1ELb0ELb0ELi128EEEEEEEEEvNT_6ParamsE) ;  /* 0xffff6a900a007950 */ /* 0x000fea0003c3ffff */
        .type           $_ZN7cutlass13device_kernelIN5flash19enable_sm80_to_sm89INS1_16FlashAttnBwdSm80INS1_25CollectiveMainloopBwdSm80ILi2ELi2EN4cute5tupleIJNS5_1CILi64EEENS7_ILi128EEES8_EEENS_10bfloat16_tEfNS_4arch4Sm80ELb0ELb1ELb1ELb1ELb1ELb0ELb0ELb0ELi2ELi2ELi4ELi2ELb1EEENS1_21CollectiveEpilogueBwdISA_SB_SD_Li256ELb1ELb0ELi2EEENS1_19SingleTileSchedulerILb1ELb0ELb0ELi128EEEEEEEEEvNT_6ParamsE$_ZN4cute8gmem_ptrIPKN7cutlass9uint128_tEECI1NS_12iter_adaptorIS4_S5_EEES4_,@function
        .size           $_ZN7cutlass13device_kernelIN5flash19enable_sm80_to_sm89INS1_16FlashAttnBwdSm80INS1_25CollectiveMainloopBwdSm80ILi2ELi2EN4cute5tupleIJNS5_1CILi64EEENS7_ILi128EEES8_EEENS_10bfloat16_tEfNS_4arch4Sm80ELb0ELb1ELb1ELb1ELb1ELb0ELb0ELb0ELi2ELi2ELi4ELi2ELb1EEENS1_21CollectiveEpilogueBwdISA_SB_SD_Li256ELb1ELb0ELi2EEENS1_19SingleTileSchedulerILb1ELb0ELb0ELi128EEEEEEEEEvNT_6ParamsE$_ZN4cute8gmem_ptrIPKN7cutlass9uint128_tEECI1NS_12iter_adaptorIS4_S5_EEES4_,($_ZN7cutlass13device_kernelIN5flash19enable_sm80_to_sm89INS1_16FlashAttnBwdSm80INS1_25CollectiveMainloopBwdSm80ILi2ELi2EN4cute5tupleIJNS5_1CILi64EEENS7_ILi128EEES8_EEENS_10bfloat16_tEfNS_4arch4Sm80ELb0ELb1ELb1ELb1ELb1ELb0ELb0ELb0ELi2ELi2ELi4ELi2ELb1EEENS1_21CollectiveEpilogueBwdISA_SB_SD_Li256ELb1ELb0ELi2EEENS1_19SingleTileSchedulerILb1ELb0ELb0ELi128EEEEEEEEEvNT_6ParamsE$_ZN4cute8gmem_ptrIPKfECI1NS_12iter_adaptorIS2_S3_EEES2_ - $_ZN7cutlass13device_kernelIN5flash19enable_sm80_to_sm89INS1_16FlashAttnBwdSm80INS1_25CollectiveMainloopBwdSm80ILi2ELi2EN4cute5tupleIJNS5_1CILi64EEENS7_ILi128EEES8_EEENS_10bfloat16_tEfNS_4arch4Sm80ELb0ELb1ELb1ELb1ELb1ELb0ELb0ELb0ELi2ELi2ELi4ELi2ELb1EEENS1_21CollectiveEpilogueBwdISA_SB_SD_Li256ELb1ELb0ELi2EEENS1_19SingleTileSchedulerILb1ELb0ELb0ELi128EEEEEEEEEvNT_6ParamsE$_ZN4cute8gmem_ptrIPKN7cutlass9uint128_tEECI1NS_12iter_adaptorIS4_S5_EEES4_)
$_ZN7cutlass13device_kernelIN5flash19enable_sm80_to_sm89INS1_16FlashAttnBwdSm80INS1_25CollectiveMainloopBwdSm80ILi2ELi2EN4cute5tupleIJNS5_1CILi64EEENS7_ILi128EEES8_EEENS_10bfloat16_tEfNS_4arch4Sm80ELb0ELb1ELb1ELb1ELb1ELb0ELb0ELb0ELi2ELi2ELi4ELi2ELb1EEENS1_21CollectiveEpilogueBwdISA_SB_SD_Li256ELb1ELb0ELi2EEENS1_19SingleTileSchedulerILb1ELb0ELb0ELi128EEEEEEEEEvNT_6ParamsE$_ZN4cute8gmem_ptrIPKN7cutlass9uint128_tEECI1NS_12iter_adaptorIS4_S5_EEES4_:
[----:B------:R-:W-:Y:S02]  /*9570*/  MOV R18, 0x9590 ;  /* 0x0000959000127802 */ /* 0x000fe40000000f00 */
[----:B------:R-:W-:Y:S05]  /*9580*/  CALL.REL.NOINC `($_ZN7cutlass13device_kernelIN5flash19enable_sm80_to_sm89INS1_16FlashAttnBwdSm80INS1_25CollectiveMainloopBwdSm80ILi2ELi2EN4cute5tupleIJNS5_1CILi64EEENS7_ILi128EEES8_EEENS_10bfloat16_tEfNS_4arch4Sm80ELb0ELb1ELb1ELb1ELb1ELb0ELb0ELb0ELi2ELi2ELi4ELi2ELb1EEENS1_21CollectiveEpilogueBwdISA_SB_SD_Li256ELb1ELb0ELi2EEENS1_19SingleTileSchedulerILb1ELb0ELb0ELi128EEEEEEEEEvNT_6ParamsE$_ZN4cute12iter_adaptorIPKN7cutlass9uint128_tENS_8gmem_ptrIS4_EEEC2ES4_) ;  /* 0xffffed0000007944 */ /* 0x000fea0003c3ffff */
[----:B-1----:R-:W-:Y:S02]  /*9590*/  MOV R6, R16 ;  /* 0x0000001000067202 */ /* 0x002fe40000000f00 */
[----:B------:R-:W-:-:S04]  /*95a0*/  MOV R7, 0x0 ;  /* 0x0000000000077802 */ /* 0x000fc80000000f00 */
[----:B------:R-:W-:Y:S05]  /*95b0*/  RET.REL.NODEC R6 `(_ZN7cutlass13device_kernelIN5flash19enable_sm80_to_sm89INS1_16FlashAttnBwdSm80INS1_25CollectiveMainloopBwdSm80ILi2ELi2EN4cute5tupleIJNS5_1CILi64EEENS7_ILi128EEES8_EEENS_10bfloat16_tEfNS_4arch4Sm80ELb0ELb1ELb1ELb1ELb1ELb0ELb0ELb0ELi2ELi2ELi4ELi2ELb1EEENS1_21CollectiveEpilogueBwdISA_SB_SD_Li256ELb1ELb0ELi2EEENS1_19SingleTileSchedulerILb1ELb0ELb0ELi128EEEEEEEEEvNT_6ParamsE) ;  /* 0xffff6a4006007950 */ /* 0x000fea0003c3ffff */
        .type           $_ZN7cutlass13device_kernelIN5flash19enable_sm80_to_sm89INS1_16FlashAttnBwdSm80INS1_25CollectiveMainloopBwdSm80ILi2ELi2EN4cute5tupleIJNS5_1CILi64EEENS7_ILi128EEES8_EEENS_10bfloat16_tEfNS_4arch4Sm80ELb0ELb1ELb1ELb1ELb1ELb0ELb0ELb0ELi2ELi2ELi4ELi2ELb1EEENS1_21CollectiveEpilogueBwdISA_SB_SD_Li256ELb1ELb0ELi2EEENS1_19SingleTileSchedulerILb1ELb0ELb0ELi128EEEEEEEEEvNT_6ParamsE$_ZN4cute8gmem_ptrIPKfECI1NS_12iter_adaptorIS2_S3_EEES2_,@function
        .size           $_ZN7cutlass13device_kernelIN5flash19enable_sm80_to_sm89INS1_16FlashAttnBwdSm80INS1_25CollectiveMainloopBwdSm80ILi2ELi2EN4cute5tupleIJNS5_1CILi64EEENS7_ILi128EEES8_EEENS_10bfloat16_tEfNS_4arch4Sm80ELb0ELb1ELb1ELb1ELb1ELb0ELb0ELb0ELi2ELi2ELi4ELi2ELb1EEENS1_21CollectiveEpilogueBwdISA_SB_SD_Li256ELb1ELb0ELi2EEENS1_19SingleTileSchedulerILb1ELb0ELb0ELi128EEEEEEEEEvNT_6ParamsE$_ZN4cute8gmem_ptrIPKfECI1NS_12iter_adaptorIS2_S3_EEES2_,($_ZN7cutlass13device_kernelIN5flash19enable_sm80_to_sm89INS1_16FlashAttnBwdSm80INS1_25CollectiveMainloopBwdSm80ILi2ELi2EN4cute5tupleIJNS5_1CILi64EEENS7_ILi128EEES8_EEENS_10bfloat16_tEfNS_4arch4Sm80ELb0ELb1ELb1ELb1ELb1ELb0ELb0ELb0ELi2ELi2ELi4ELi2ELb1EEENS1_21CollectiveEpilogueBwdISA_SB_SD_Li256ELb1ELb0ELi2EEENS1_19SingleTileSchedulerILb1ELb0ELb0ELi128EEEEEEEEEvNT_6ParamsE$_ZN4cute8smem_ptrIPN7cutlass10bfloat16_tEECI1NS_12iter_adaptorIS3_S4_EEES3_ - $_ZN7cutlass13device_kernelIN5flash19enable_sm80_to_sm89INS1_16FlashAttnBwdSm80INS1_25CollectiveMainloopBwdSm80ILi2ELi2EN4cute5tupleIJNS5_1CILi64EEENS7_ILi128EEES8_EEENS_10bfloat16_tEfNS_4arch4Sm80ELb0ELb1ELb1ELb1ELb1ELb0ELb0ELb0ELi2ELi2ELi4ELi2ELb1EEENS1_21CollectiveEpilogueBwdISA_SB_SD_Li256ELb1ELb0ELi2EEENS1_19SingleTileSchedulerILb1ELb0ELb0ELi128EEEEEEEEEvNT_6ParamsE$_ZN4cute8gmem_ptrIPKfECI1NS_12iter_adaptorIS2_S3_EEES2_)
$_ZN7cutlass13device_kernelIN5flash19enable_sm80_to_sm89INS1_16FlashAttnBwdSm80INS1_25CollectiveMainloopBwdSm80ILi2ELi2EN4cute5tupleIJNS5_1CILi64EEENS7_ILi128EEES8_EEENS_10bfloat16_tEfNS_4arch4Sm80ELb0ELb1ELb1ELb1ELb1ELb0ELb0ELb0ELi2ELi2ELi4ELi2ELb1EEENS1_21CollectiveEpilogueBwdISA_SB_SD_Li256ELb1ELb0ELi2EEENS1_19SingleTileSchedulerILb1ELb0ELb0ELi128EEEEEEEEEvNT_6ParamsE$_ZN4cute8gmem_ptrIPKfECI1NS_12iter_adaptorIS2_S3_EEES2_:
[----:B------:R-:W-:Y:S02]  /*95c0*/  MOV R18, 0x95e0 ;  /* 0x000095e000127802 */ /* 0x000fe40000000f00 */
[----:B------:R-:W-:Y:S05]  /*95d0*/  CALL.REL.NOINC `($_ZN7cutlass13device_kernelIN5flash19enable_sm80_to_sm89INS1_16FlashAttnBwdSm80INS1_25CollectiveMainloopBwdSm80ILi2ELi2EN4cute5tupleIJNS5_1CILi64EEENS7_ILi128EEES8_EEENS_10bfloat16_tEfNS_4arch4Sm80ELb0ELb1ELb1ELb1ELb1ELb0ELb0ELb0ELi2ELi2ELi4ELi2ELb1EEENS1_21CollectiveEpilogueBwdISA_SB_SD_Li256ELb1ELb0ELi2EEENS1_19SingleTileSchedulerILb1ELb0ELb0ELi128EEEEEEEEEvNT_6ParamsE$_ZN4cute12iter_adaptorIPKfNS_8gmem_ptrIS2_EEEC2ES2_) ;  /* 0xffffed0000007944 */ /* 0x000fea0003c3ffff */
[----:B------:R-:W-:-:S04]  /*95e0*/  MOV R17, 0x0 ;  /* 0x0000000000117802 */ /* 0x000fc80000000f00 */
[----:B------:R-:W-:Y:S05]  /*95f0*/  RET.REL.NODEC R16 `(_ZN7cutlass13device_kernelIN5flash19enable_sm80_to_sm89INS1_16FlashAttnBwdSm80INS1_25CollectiveMainloopBwdSm80ILi2ELi2EN4cute5tupleIJNS5_1CILi64EEENS7_ILi128EEES8_EEENS_10bfloat16_tEfNS_4arch4Sm80ELb0ELb1ELb1ELb1ELb1ELb0ELb0ELb0ELi2ELi2ELi4ELi2ELb1EEENS1_21CollectiveEpilogueBwdISA_SB_SD_Li256ELb1ELb0ELi2EEENS1_19SingleTileSchedulerILb1ELb0ELb0ELi128EEEEEEEEEvNT_6ParamsE) ;  /* 0xffff6a0010007950 */ /* 0x000fea0003c3ffff */
        .type           $_ZN7cutlass13device_kernelIN5flash19enable_sm80_to_sm89INS1_16FlashAttnBwdSm80INS1_25CollectiveMainloopBwdSm80ILi2ELi2EN4cute5tupleIJNS5_1CILi64EEENS7_ILi128EEES8_EEENS_10bfloat16_tEfNS_4arch4Sm80ELb0ELb1ELb1ELb1ELb1ELb0ELb0ELb0ELi2ELi2ELi4ELi2ELb1EEENS1_21CollectiveEpilogueBwdISA_SB_SD_Li256ELb1ELb0ELi2EEENS1_19SingleTileSchedulerILb1ELb0ELb0ELi128EEEEEEEEEvNT_6ParamsE$_ZN4cute8smem_ptrIPN7cutlass10bfloat16_tEECI1NS_12iter_adaptorIS3_S4_EEES3_,@function
        .size           $_ZN7cutlass13device_kernelIN5flash19enable_sm80_to_sm89INS1_16FlashAttnBwdSm80INS1_25CollectiveMainloopBwdSm80ILi2ELi2EN4cute5tupleIJNS5_1CILi64EEENS7_ILi128EEES8_EEENS_10bfloat16_tEfNS_4arch4Sm80ELb0ELb1ELb1ELb1ELb1ELb0ELb0ELb0ELi2ELi2ELi4ELi2ELb1EEENS1_21CollectiveEpilogueBwdISA_SB_SD_Li256ELb1ELb0ELi2EEENS1_19SingleTileSchedulerILb1ELb0ELb0ELi128EEEEEEEEEvNT_6ParamsE$_ZN4cute8smem_ptrIPN7cutlass10bfloat16_tEECI1NS_12iter_adaptorIS3_S4_EEES3_,($_ZN7cutlass13device_kernelIN5flash19enable_sm80_to_sm89INS1_16FlashAttnBwdSm80INS1_25CollectiveMainloopBwdSm80ILi2ELi2EN4cute5tupleIJNS5_1CILi64EEENS7_ILi128EEES8_EEENS_10bfloat16_tEfNS_4arch4Sm80ELb0ELb1ELb1ELb1ELb1ELb0ELb0ELb0ELi2ELi2ELi4ELi2ELb1EEENS1_21CollectiveEpilogueBwdISA_SB_SD_Li256ELb1ELb0ELi2EEENS1_19SingleTileSchedulerILb1ELb0ELb0ELi128EEEEEEEEEvNT_6ParamsE$_ZN4cute8smem_ptrIPN7cutlass9uint128_tEECI1NS_12iter_adaptorIS3_S4_EEES3_ - $_ZN7cutlass13device_kernelIN5flash19enable_sm80_to_sm89INS1_16FlashAttnBwdSm80INS1_25CollectiveMainloopBwdSm80ILi2ELi2EN4cute5tupleIJNS5_1CILi64EEENS7_ILi128EEES8_EEENS_10bfloat16_tEfNS_4arch4Sm80ELb0ELb1ELb1ELb1ELb1ELb0ELb0ELb0ELi2ELi2ELi4ELi2ELb1EEENS1_21CollectiveEpilogueBwdISA_SB_SD_Li256ELb1ELb0ELi2EEENS1_19SingleTileSchedulerILb1ELb0ELb0ELi128EEEEEEEEEvNT_6ParamsE$_ZN4cute8smem_ptrIPN7cutlass10bfloat16_tEECI1NS_12iter_adaptorIS3_S4_EEES3_)
$_ZN7cutlass13device_kernelIN5flash19enable_sm80_to_sm89INS1_16FlashAttnBwdSm80INS1_25CollectiveMainloopBwdSm80ILi2ELi2EN4cute5tupleIJNS5_1CILi64EEENS7_ILi128EEES8_EEENS_10bfloat16_tEfNS_4arch4Sm80ELb0ELb1ELb1ELb1ELb1ELb0ELb0ELb0ELi2ELi2ELi4ELi2ELb1EEENS1_21CollectiveEpilogueBwdISA_SB_SD_Li256ELb1ELb0ELi2EEENS1_19SingleTileSchedulerILb1ELb0ELb0ELi128EEEEEEEEEvNT_6ParamsE$_ZN4cute8smem_ptrIPN7cutlass10bfloat16_tEECI1NS_12iter_adaptorIS3_S4_EEES3_:
[----:B------:R-:W-:Y:S02]  /*9600*/  MOV R18, 0x9620 ;  /* 0x0000962000127802 */ /* 0x000fe40000000f00 */
[----:B------:R-:W-:Y:S05]  /*9610*/  CALL.REL.NOINC `($_ZN7cutlass13device_kernelIN5flash19enable_sm80_to_sm89INS1_16FlashAttnBwdSm80INS1_25CollectiveMainloopBwdSm80ILi2ELi2EN4cute5tupleIJNS5_1CILi64EEENS7_ILi128EEES8_EEENS_10bfloat16_tEfNS_4arch4Sm80ELb0ELb1ELb1ELb1ELb1ELb0ELb0ELb0ELi2ELi2ELi4ELi2ELb1EEENS1_21CollectiveEpilogueBwdISA_SB_SD_Li256ELb1ELb0ELi2EEENS1_19SingleTileSchedulerILb1ELb0ELb0ELi128EEEEEEEEEvNT_6ParamsE$_ZN4cute12iter_adaptorIPN7cutlass10bfloat16_tENS_8smem_ptrIS3_EEEC2ES3_) ;  /* 0xffffed0000007944 */ /* 0x000fea0003c3ffff */
[----:B-1----:R-:W-:Y:S02]  /*9620*/  MOV R6, R16 ;  /* 0x0000001000067202 */ /* 0x002fe40000000f00 */
[----:B------:R-:W-:-:S04]  /*9630*/  MOV R7, 0x0 ;  /* 0x0000000000077802 */ /* 0x000fc80000000f00 */
[----:B------:R-:W-:Y:S05]  /*9640*/  RET.REL.NODEC R6 `(_ZN7cutlass13device_kernelIN5flash19enable_sm80_to_sm89INS1_16FlashAttnBwdSm80INS1_25CollectiveMainloopBwdSm80ILi2ELi2EN4cute5tupleIJNS5_1CILi64EEENS7_ILi128EEES8_EEENS_10bfloat16_tEfNS_4arch4Sm80ELb0ELb1ELb1ELb1ELb1ELb0ELb0ELb0ELi2ELi2ELi4ELi2ELb1EEENS1_21CollectiveEpilogueBwdISA_SB_SD_Li256ELb1ELb0ELi2EEENS1_19SingleTileSchedulerILb1ELb0ELb0ELi128EEEEEEEEEvNT_6ParamsE) ;  /* 0xffff69b006007950 */ /* 0x000fea0003c3ffff */
        .type           $_ZN7cutlass13device_kernelIN5flash19enable_sm80_to_sm89INS1_16FlashAttnBwdSm80INS1_25CollectiveMainloopBwdSm80ILi2ELi2EN4cute5tupleIJNS5_1CILi64EEENS7_ILi128EEES8_EEENS_10bfloat16_tEfNS_4arch4Sm80ELb0ELb1ELb1ELb1ELb1ELb0ELb0ELb0ELi2ELi2ELi4ELi2ELb1EEENS1_21CollectiveEpilogueBwdISA_SB_SD_Li256ELb1ELb0ELi2EEENS1_19SingleTileSchedulerILb1ELb0ELb0ELi128EEEEEEEEEvNT_6ParamsE$_ZN4cute8smem_ptrIPN7cutlass9uint128_tEECI1NS_12iter_adaptorIS3_S4_EEES3_,@function
        .size           $_ZN7cutlass13device_kernelIN5flash19enable_sm80_to_sm89INS1_16FlashAttnBwdSm80INS1_25CollectiveMainloopBwdSm80ILi2ELi2EN4cute5tupleIJNS5_1CILi64EEENS7_ILi128EEES8_EEENS_10bfloat16_tEfNS_4arch4Sm80ELb0ELb1ELb1ELb1ELb1ELb0ELb0ELb0ELi2ELi2ELi4ELi2ELb1EEENS1_21CollectiveEpilogueBwdISA_SB_SD_Li256ELb1ELb0ELi2EEENS1_19SingleTileSchedulerILb1ELb0ELb0ELi128EEEEEEEEEvNT_6ParamsE$_ZN4cute8smem_ptrIPN7cutlass9uint128_tEECI1NS_12iter_adaptorIS3_S4_EEES3_,($_ZN7cutlass13device_kernelIN5flash19enable_sm80_to_sm89INS1_16FlashAttnBwdSm80INS1_25CollectiveMainloopBwdSm80ILi2ELi2EN4cute5tupleIJNS5_1CILi64EEENS7_ILi128EEES8_EEENS_10bfloat16_tEfNS_4arch4Sm80ELb0ELb1ELb1ELb1ELb1ELb0ELb0ELb0ELi2ELi2ELi4ELi2ELb1EEENS1_21CollectiveEpilogueBwdISA_SB_SD_Li256ELb1ELb0ELi2EEENS1_19SingleTileSchedulerILb1ELb0ELb0ELi128EEEEEEEEEvNT_6ParamsE$_ZN4cute8smem_ptrIPfECI1NS_12iter_adaptorIS1_S2_EEES1_ - $_ZN7cutlass13device_kernelIN5flash19enable_sm80_to_sm89INS1_16FlashAttnBwdSm80INS1_25CollectiveMainloopBwdSm80ILi2ELi2EN4cute5tupleIJNS5_1CILi64EEENS7_ILi128EEES8_EEENS_10bfloat16_tEfNS_4arch4Sm80ELb0ELb1ELb1ELb1ELb1ELb0ELb0ELb0ELi2ELi2ELi4ELi2ELb1EEENS1_21CollectiveEpilogueBwdISA_SB_SD_Li256ELb1ELb0ELi2EEENS1_19SingleTileSchedulerILb1ELb0ELb0ELi128EEEEEEEEEvNT_6ParamsE$_ZN4cute8smem_ptrIPN7cutlass9uint128_tEECI1NS_12iter_adaptorIS3_S4_EEES3_)
$_ZN7cutlass13device_kernelIN5flash19enable_sm80_to_sm89INS1_16FlashAttnBwdSm80INS1_25CollectiveMainloopBwdSm80ILi2ELi2EN4cute5tupleIJNS5_1CILi64EEENS7_ILi128EEES8_EEENS_10bfloat16_tEfNS_4arch4Sm80ELb0ELb1ELb1ELb1ELb1ELb0ELb0ELb0ELi2ELi2ELi4ELi2ELb1EEENS1_21CollectiveEpilogueBwdISA_SB_SD_Li256ELb1ELb0ELi2EEENS1_19SingleTileSchedulerILb1ELb0ELb0ELi128EEEEEEEEEvNT_6ParamsE$_ZN4cute8smem_ptrIPN7cutlass9uint128_tEECI1NS_12iter_adaptorIS3_S4_EEES3_:
[----:B------:R-:W-:Y:S02]  /*9650*/  MOV R16, 0x9670 ;  /* 0x0000967000107802 */ /* 0x000fe40000000f00 */
[----:B------:R-:W-:Y:S05]  /*9660*/  CALL.REL.NOINC `($_ZN7cutlass13device_kernelIN5flash19enable_sm80_to_sm89INS1_16FlashAttnBwdSm80INS1_25CollectiveMainloopBwdSm80ILi2ELi2EN4cute5tupleIJNS5_1CILi64EEENS7_ILi128EEES8_EEENS_10bfloat16_tEfNS_4arch4Sm80ELb0ELb1ELb1ELb1ELb1ELb0ELb0ELb0ELi2ELi2ELi4ELi2ELb1EEENS1_21CollectiveEpilogueBwdISA_SB_SD_Li256ELb1ELb0ELi2EEENS1_19SingleTileSchedulerILb1ELb0ELb0ELi128EEEEEEEEEvNT_6ParamsE$_ZN4cute12iter_adaptorIPN7cutlass9uint128_tENS_8smem_ptrIS3_EEEC2ES3_) ;  /* 0xffffed0000007944 */ /* 0x000fea0003c3ffff */
[----:B------:R-:W-:-:S04]  /*9670*/  MOV R11, 0x0 ;  /* 0x00000000000b7802 */ /* 0x000fc80000000f00 */
[----:B------:R-:W-:Y:S05]  /*9680*/  RET.REL.NODEC R10 `(_ZN7cutlass13device_kernelIN5flash19enable_sm80_to_sm89INS1_16FlashAttnBwdSm80INS1_25CollectiveMainloopBwdSm80ILi2ELi2EN4cute5tupleIJNS5_1CILi64EEENS7_ILi128EEES8_EEENS_10bfloat16_tEfNS_4arch4Sm80ELb0ELb1ELb1ELb1ELb1ELb0ELb0ELb0ELi2ELi2ELi4ELi2ELb1EEENS1_21CollectiveEpilogueBwdISA_SB_SD_Li256ELb1ELb0ELi2EEENS1_19SingleTileSchedulerILb1ELb0ELb0ELi128EEEEEEEEEvNT_6ParamsE) ;  /* 0xffff69700a007950 */ /* 0x000fea0003c3ffff */
        .type           $_ZN7cutlass13device_kernelIN5flash19enable_sm80_to_sm89INS1_16FlashAttnBwdSm80INS1_25CollectiveMainloopBwdSm80ILi2ELi2EN4cute5tupleIJNS5_1CILi64EEENS7_ILi128EEES8_EEENS_10bfloat16_tEfNS_4arch4Sm80ELb0ELb1ELb1ELb1ELb1ELb0ELb0ELb0ELi2ELi2ELi4ELi2ELb1EEENS1_21CollectiveEpilogueBwdISA_SB_SD_Li256ELb1ELb0ELi2EEENS1_19SingleTileSchedulerILb1ELb0ELb0ELi128EEEEEEEEEvNT_6ParamsE$_ZN4cute8smem_ptrIPfECI1NS_12iter_adaptorIS1_S2_EEES1_,@function
        .size           $_ZN7cutlass13device_kernelIN5flash19enable_sm80_to_sm89INS1_16FlashAttnBwdSm80INS1_25CollectiveMainloopBwdSm80ILi2ELi2EN4cute5tupleIJNS5_1CILi64EEENS7_ILi128EEES8_EEENS_10bfloat16_tEfNS_4arch4Sm80ELb0ELb1ELb1ELb1ELb1ELb0ELb0ELb0ELi2ELi2ELi4ELi2ELb1EEENS1_21CollectiveEpilogueBwdISA_SB_SD_Li256ELb1ELb0ELi2EEENS1_19SingleTileSchedulerILb1ELb0ELb0ELi128EEEEEEEEEvNT_6ParamsE$_ZN4cute8smem_ptrIPfECI1NS_12iter_adaptorIS1_S2_EEES1_,($_ZN7cutlass13device_kernelIN5flash19enable_sm80_to_sm89INS1_16FlashAttnBwdSm80INS1_25CollectiveMainloopBwdSm80ILi2ELi2EN4cute5tupleIJNS5_1CILi64EEENS7_ILi128EEES8_EEENS_10bfloat16_tEfNS_4arch4Sm80ELb0ELb1ELb1ELb1ELb1ELb0ELb0ELb0ELi2ELi2ELi4ELi2ELb1EEENS1_21CollectiveEpilogueBwdISA_SB_SD_Li256ELb1ELb0ELi2EEENS1_19SingleTileSchedulerILb1ELb0ELb0ELi128EEEEEEEEEvNT_6ParamsE$_ZN73_INTERNAL_24fd9406_37_flash_bwd_hdim64_bf16_softcap_sm80_cu_8e232a79_330724__cvta_generic_to_sharedEPKv - $_ZN7cutlass13device_kernelIN5flash19enable_sm80_to_sm89INS1_16FlashAttnBwdSm80INS1_25CollectiveMainloopBwdSm80ILi2ELi2EN4cute5tupleIJNS5_1CILi64EEENS7_ILi128EEES8_EEENS_10bfloat16_tEfNS_4arch4Sm80ELb0ELb1ELb1ELb1ELb1ELb0ELb0ELb0ELi2ELi2ELi4ELi2ELb1EEENS1_21CollectiveEpilogueBwdISA_SB_SD_Li256ELb1ELb0ELi2EEENS1_19SingleTileSchedulerILb1ELb0ELb0ELi128EEEEEEEEEvNT_6ParamsE$_ZN4cute8smem_ptrIPfECI1NS_12iter_adaptorIS1_S2_EEES1_)
$_ZN7cutlass13device_kernelIN5flash19enable_sm80_to_sm89INS1_16FlashAttnBwdSm80INS1_25CollectiveMainloopBwdSm80ILi2ELi2EN4cute5tupleIJNS5_1CILi64EEENS7_ILi128EEES8_EEENS_10bfloat16_tEfNS_4arch4Sm80ELb0ELb1ELb1ELb1ELb1ELb0ELb0ELb0ELi2ELi2ELi4ELi2ELb1EEENS1_21CollectiveEpilogueBwdISA_SB_SD_Li256ELb1ELb0ELi2EEENS1_19SingleTileSchedulerILb1ELb0ELb0ELi128EEEEEEEEEvNT_6ParamsE$_ZN4cute8smem_ptrIPfECI1NS_12iter_adaptorIS1_S2_EEES1_:
[----:B------:R-:W-:Y:S02]  /*9690*/  MOV R18, 0x96b0 ;  /* 0x000096b000127802 */ /* 0x000fe40000000f00 */
[----:B------:R-:W-:Y:S05]  /*96a0*/  CALL.REL.NOINC `($_ZN7cutlass13device_kernelIN5flash19enable_sm80_to_sm89INS1_16FlashAttnBwdSm80INS1_25CollectiveMainloopBwdSm80ILi2ELi2EN4cute5tupleIJNS5_1CILi64EEENS7_ILi128EEES8_EEENS_10bfloat16_tEfNS_4arch4Sm80ELb0ELb1ELb1ELb1ELb1ELb0ELb0ELb0ELi2ELi2ELi4ELi2ELb1EEENS1_21CollectiveEpilogueBwdISA_SB_SD_Li256ELb1ELb0ELi2EEENS1_19SingleTileSchedulerILb1ELb0ELb0ELi128EEEEEEEEEvNT_6ParamsE$_ZN4cute12iter_adaptorIPfNS_8smem_ptrIS1_EEEC2ES1_) ;  /* 0xffffed1000007944 */ /* 0x000fea0003c3ffff */
[----:B------:R-:W-:-:S04]  /*96b0*/  MOV R17, 0x0 ;  /* 0x0000000000117802 */ /* 0x000fc80000000f00 */
[----:B------:R-:W-:Y:S05]  /*96c0*/  RET.REL.NODEC R16 `(_ZN7cutlass13device_kernelIN5flash19enable_sm80_to_sm89INS1_16FlashAttnBwdSm80INS1_25CollectiveMainloopBwdSm80ILi2ELi2EN4cute5tupleIJNS5_1CILi64EEENS7_ILi128EEES8_EEENS_10bfloat16_tEfNS_4arch4Sm80ELb0ELb1ELb1ELb1ELb1ELb0ELb0ELb0ELi2ELi2ELi4ELi2ELb1EEENS1_21CollectiveEpilogueBwdISA_SB_SD_Li256ELb1ELb0ELi2EEENS1_19SingleTileSchedulerILb1ELb0ELb0ELi128EEEEEEEEEvNT_6ParamsE) ;  /* 0xffff693010007950 */ /* 0x000fea0003c3ffff */
        .type           $_ZN7cutlass13device_kernelIN5flash19enable_sm80_to_sm89INS1_16FlashAttnBwdSm80INS1_25CollectiveMainloopBwdSm80ILi2ELi2EN4cute5tupleIJNS5_1CILi64EEENS7_ILi128EEES8_EEENS_10bfloat16_tEfNS_4arch4Sm80ELb0ELb1ELb1ELb1ELb1ELb0ELb0ELb0ELi2ELi2ELi4ELi2ELb1EEENS1_21CollectiveEpilogueBwdISA_SB_SD_Li256ELb1ELb0ELi2EEENS1_19SingleTileSchedulerILb1ELb0ELb0ELi128EEEEEEEEEvNT_6ParamsE$_ZN73_INTERNAL_24fd9406_37_flash_bwd_hdim64_bf16_softcap_sm80_cu_8e232a79_330724__cvta_generic_to_sharedEPKv,@function
        .size           $_ZN7cutlass13device_kernelIN5flash19enable_sm80_to_sm89INS1_16FlashAttnBwdSm80INS1_25CollectiveMainloopBwdSm80ILi2ELi2EN4cute5tupleIJNS5_1CILi64EEENS7_ILi128EEES8_EEENS_10bfloat16_tEfNS_4arch4Sm80ELb0ELb1ELb1ELb1ELb1ELb0ELb0ELb0ELi2ELi2ELi4ELi2ELb1EEENS1_21CollectiveEpilogueBwdISA_SB_SD_Li256ELb1ELb0ELi2EEENS1_19SingleTileSchedulerILb1ELb0ELb0ELi128EEEEEEEEEvNT_6ParamsE$_ZN73_INTERNAL_24fd9406_37_flash_bwd_hdim64_bf16_softcap_sm80_cu_8e232a79_330724__cvta_generic_to_sharedEPKv,($_ZN7cutlass13device_kernelIN5flash19enable_sm80_to_sm89INS1_16FlashAttnBwdSm80INS1_25CollectiveMainloopBwdSm80ILi2ELi2EN4cute5tupleIJNS5_1CILi64EEENS7_ILi128EEES8_EEENS_10bfloat16_tEfNS_4arch4Sm80ELb0ELb1ELb1ELb1ELb1ELb0ELb0ELb0ELi2ELi2ELi4ELi2ELb1EEENS1_21CollectiveEpilogueBwdISA_SB_SD_Li256ELb1ELb0ELi2EEENS1_19SingleTileSchedulerILb1ELb0ELb0ELi128EEEEEEEEEvNT_6ParamsE$_ZZN4cute12filter_tupleINS_5tupleIJNS_10UnderscoreES2_S2_iEEENS1_IJNS1_IJNS_1CILi1EEENS4_ILi0EEEEEElS6_lEEEZNS_5sliceIS3_S8_EEDaRKT_RKT0_EUlRKT_RKT0_E_EEDaSC_SF_OT1_ENKUlDpSI_E_clIJNS1_IJS7_EEENS1_IJlEEENS1_IJS6_EEENS1_IJEEEEEEDaSP_ - $_ZN7cutlass13device_kernelIN5flash19enable_sm80_to_sm89INS1_16FlashAttnBwdSm80INS1_25CollectiveMainloopBwdSm80ILi2ELi2EN4cute5tupleIJNS5_1CILi64EEENS7_ILi128EEES8_EEENS_10bfloat16_tEfNS_4arch4Sm80ELb0ELb1ELb1ELb1ELb1ELb0ELb0ELb0ELi2ELi2ELi4ELi2ELb1EEENS1_21CollectiveEpilogueBwdISA_SB_SD_Li256ELb1ELb0ELi2EEENS1_19SingleTileSchedulerILb1ELb0ELb0ELi128EEEEEEEEEvNT_6ParamsE$_ZN73_INTERNAL_24fd9406_37_flash_bwd_hdim64_bf16_softcap_sm80_cu_8e232a79_330724__cvta_generic_to_sharedEPKv)
$_ZN7cutlass13device_kernelIN5flash19enable_sm80_to_sm89INS1_16FlashAttnBwdSm80INS1_25CollectiveMainloopBwdSm80ILi2ELi2EN4cute5tupleIJNS5_1CILi64EEENS7_ILi128EEES8_EEENS_10bfloat16_tEfNS_4arch4Sm80ELb0ELb1ELb1ELb1ELb1ELb0ELb0ELb0ELi2ELi2ELi4ELi2ELb1EEENS1_21CollectiveEpilogueBwdISA_SB_SD_Li256ELb1ELb0ELi2EEENS1_19SingleTileSchedulerILb1ELb0ELb0ELi128EEEEEEEEEvNT_6ParamsE$_ZN73_INTERNAL_24fd9406_37_flash_bwd_hdim64_bf16_softcap_sm80_cu_8e232a79_330724__cvta_generic_to_sharedEPKv:
[----:B------:R-:W-:Y:S02]  /*96d0*/  MOV R9, 0x0 ;  /* 0x0000000000097802 */ /* 0x000fe40000000f00 */
[----:B------:R-:W-:Y:S02]  /*96e0*/  IADD3 R6, R6, -c[0x0][0x18], RZ ;  /* 0x8000060006067a10 */ /* 0x000fe40007ffe0ff */
[----:B------:R-:W-:Y:S05]  /*96f0*/  RET.REL.NODEC R8 `(_ZN7cutlass13device_kernelIN5flash19enable_sm80_to_sm89INS1_16FlashAttnBwdSm80INS1_25CollectiveMainloopBwdSm80ILi2ELi2EN4cute5tupleIJNS5_1CILi64EEENS7_ILi128EEES8_EEENS_10bfloat16_tEfNS_4arch4Sm80ELb0ELb1ELb1ELb1ELb1ELb0ELb0ELb0ELi2ELi2ELi4ELi2ELb1EEENS1_21CollectiveEpilogueBwdISA_SB_SD_Li256ELb1ELb0ELi2EEENS1_19SingleTileSchedulerILb1ELb0ELb0ELi128EEEEEEEEEvNT_6ParamsE) ;  /* 0xffff690008007950 */ /* 0x000fea0003c3ffff */
        .type           $_ZN7cutlass13device_kernelIN5flash19enable_sm80_to_sm89INS1_16FlashAttnBwdSm80INS1_25CollectiveMainloopBwdSm80ILi2ELi2EN4cute5tupleIJNS5_1CILi64EEENS7_ILi128EEES8_EEENS_10bfloat16_tEfNS_4arch4Sm80ELb0ELb1ELb1ELb1ELb1ELb0ELb0ELb0ELi2ELi2ELi4ELi2ELb1EEENS1_21CollectiveEpilogueBwdISA_SB_SD_Li256ELb1ELb0ELi2EEENS1_19SingleTileSchedulerILb1ELb0ELb0ELi128EEEEEEEEEvNT_6ParamsE$_ZZN4cute12filter_tupleINS_5tupleIJNS_10UnderscoreES2_S2_iEEENS1_IJNS1_IJNS_1CILi1EEENS4_ILi0EEEEEElS6_lEEEZNS_5sliceIS3_S8_EEDaRKT_RKT0_EUlRKT_RKT0_E_EEDaSC_SF_OT1_ENKUlDpSI_E_clIJNS1_IJS7_EEENS1_IJlEEENS1_IJS6_EEENS1_IJEEEEEEDaSP_,@function
        .size           $_ZN7cutlass13device_kernelIN5flash19enable_sm80_to_sm89INS1_16FlashAttnBwdSm80INS1_25CollectiveMainloopBwdSm80ILi2ELi2EN4cute5tupleIJNS5_1CILi64EEENS7_ILi128EEES8_EEENS_10bfloat16_tEfNS_4arch4Sm80ELb0ELb1ELb1ELb1ELb1ELb0ELb0ELb0ELi2ELi2ELi4ELi2ELb1EEENS1_21CollectiveEpilogueBwdISA_SB_SD_Li256ELb1ELb0ELi2EEENS1_19SingleTileSchedulerILb1ELb0ELb0ELi128EEEEEEEEEvNT_6ParamsE$_ZZN4cute12filter_tupleINS_5tupleIJNS_10UnderscoreES2_S2_iEEENS1_IJNS1_IJNS_1CILi1EEENS4_ILi0EEEEEElS6_lEEEZNS_5sliceIS3_S8_EEDaRKT_RKT0_EUlRKT_RKT0_E_EEDaSC_SF_OT1_ENKUlDpSI_E_clIJNS1_IJS7_EEENS1_IJlEEENS1_IJS6_EEENS1_IJEEEEEEDaSP_,($_ZN7cutlass13device_kernelIN5flash19enable_sm80_to_sm89INS1_16FlashAttnBwdSm80INS1_25CollectiveMainloopBwdSm80ILi2ELi2EN4cute5tupleIJNS5_1CILi64EEENS7_ILi128EEES8_EEENS_10bfloat16_tEfNS_4arch4Sm80ELb0ELb1ELb1ELb1ELb1ELb0ELb0ELb0ELi2ELi2ELi4ELi2ELb1EEENS1_21CollectiveEpilogueBwdISA_SB_SD_Li256ELb1ELb0ELi2EEENS1_19SingleTileSchedulerILb1ELb0ELb0ELi128EEEEEEEEEvNT_6ParamsE$_ZZN4cute14transform_leafINS_15ArithmeticTupleIJNS1_IJiiEEEiiiEEENS_8identityEEEDaRKT_OT0_ENKUlRKT_E_clIS2_EEDaSC_ - $_ZN7cutlass13device_kernelIN5flash19enable_sm80_to_sm89INS1_16FlashAttnBwdSm80INS1_25CollectiveMainloopBwdSm80ILi2ELi2EN4cute5tupleIJNS5_1CILi64EEENS7_ILi128EEES8_EEENS_10bfloat16_tEfNS_4arch4Sm80ELb0ELb1ELb1ELb1ELb1ELb0ELb0ELb0ELi2ELi2ELi4ELi2ELb1EEENS1_21CollectiveEpilogueBwdISA_SB_SD_Li256ELb1ELb0ELi2EEENS1_19SingleTileSchedulerILb1ELb0ELb0ELi128EEEEEEEEEvNT_6ParamsE$_ZZN4cute12filter_tupleINS_5tupleIJNS_10UnderscoreES2_S2_iEEENS1_IJNS1_IJNS_1CILi1EEENS4_ILi0EEEEEElS6_lEEEZNS_5sliceIS3_S8_EEDaRKT_RKT0_EUlRKT_RKT0_E_EEDaSC_SF_OT1_ENKUlDpSI_E_clIJNS1_IJS7_EEENS1_IJlEEENS1_IJS6_EEENS1_IJEEEEEEDaSP_)
$_ZN7cutlass13device_kernelIN5flash19enable_sm80_to_sm89INS1_16FlashAttnBwdSm80INS1_25CollectiveMainloopBwdSm80ILi2ELi2EN4cute5tupleIJNS5_1CILi64EEENS7_ILi128EEES8_EEENS_10bfloat16_tEfNS_4arch4Sm80ELb0ELb1ELb1ELb1ELb1ELb0ELb0ELb0ELi2ELi2ELi4ELi2ELb1EEENS1_21CollectiveEpilogueBwdISA_SB_SD_Li256ELb1ELb0ELi2EEENS1_19SingleTileSchedulerILb1ELb0ELb0ELi128EEEEEEEEEvNT_6ParamsE$_ZZN4cute12filter_tupleINS_5tupleIJNS_10UnderscoreES2_S2_iEEENS1_IJNS1_IJNS_1CILi1EEENS4_ILi0EEEEEElS6_lEEEZNS_5sliceIS3_S8_EEDaRKT_RKT0_EUlRKT_RKT0_E_EEDaSC_SF_OT1_ENKUlDpSI_E_clIJNS1_IJS7_EEENS1_IJlEEENS1_IJS6_EEENS1_IJEEEEEEDaSP_:
[----:B------:R-:W-:Y:S02]  /*9700*/  IADD3 R7, R1, 0x188, RZ ;  /* 0x0000018801077810 */ /* 0x000fe40007ffe0ff */
[----:B------:R-:W-:Y:S02]  /*9710*/  MOV R10, 0x9740 ;  /* 0x00009740000a7802 */ /* 0x000fe40000000f00 */
[----:B------:R-:W-:Y:S02]  /*9720*/  IADD3 R7, R7, c[0x0][0x20], RZ ;  /* 0x0000080007077a10 */ /* 0x000fe40007ffe0ff */
[----:B------:R-:W-:Y:S05]  /*9730*/  CALL.REL.NOINC `($_ZN7cutlass13device_kernelIN5flash19enable_sm80_to_sm89INS1_16FlashAttnBwdSm80INS1_25CollectiveMainloopBwdSm80ILi2ELi2EN4cute5tupleIJNS5_1CILi64EEENS7_ILi128EEES8_EEENS_10bfloat16_tEfNS_4arch4Sm80ELb0ELb1ELb1ELb1ELb1ELb0ELb0ELb0ELi2ELi2ELi4ELi2ELb1EEENS1_21CollectiveEpilogueBwdISA_SB_SD_Li256ELb1ELb0ELi2EEENS1_19SingleTileSchedulerILb1ELb0ELb0ELi128EEEEEEEEEvNT_6ParamsE$_ZN4cute3eso3ESOILb1ELb0EJNS_5tupleIJNS_1CILi1EEENS3_ILi0EEEEEElS5_EEC2ERKS6_RKlRKS5_) ;  /* 0xfffff66000007944 */ /* 0x000fea0003c3ffff */
[----:B-1----:R1:W5:Y:S01]  /*9740*/  LDL.64 R6, [R1+0x188] ;  /* 0x0001880001067983 */ /* 0x0023620000100a00 */
[----:B------:R-:W-:-:S04]  /*9750*/  MOV R9, 0x0 ;  /* 0x0000000000097802 */ /* 0x000fc80000000f00 */
[----:B------:R-:W-:Y:S05]  /*9760*/  RET.REL.NODEC R8 `(_ZN7cutlass13device_kernelIN5flash19enable_sm80_to_sm89INS1_16FlashAttnBwdSm80INS1_25CollectiveMainloopBwdSm80ILi2ELi2EN4cute5tupleIJNS5_1CILi64EEENS7_ILi128EEES8_EEENS_10bfloat16_tEfNS_4arch4Sm80ELb0ELb1ELb1ELb1ELb1ELb0ELb0ELb0ELi2ELi2ELi4ELi2ELb1EEENS1_21CollectiveEpilogueBwdISA_SB_SD_Li256ELb1ELb0ELi2EEENS1_19SingleTileSchedulerILb1ELb0ELb0ELi128EEEEEEEEEvNT_6ParamsE) ;  /* 0xffff689008007950 */ /* 0x000fea0003c3ffff */
        .type           $_ZN7cutlass13device_kernelIN5flash19enable_sm80_to_sm89INS1_16FlashAttnBwdSm80INS1_25CollectiveMainloopBwdSm80ILi2ELi2EN4cute5tupleIJNS5_1CILi64EEENS7_ILi128EEES8_EEENS_10bfloat16_tEfNS_4arch4Sm80ELb0ELb1ELb1ELb1ELb1ELb0ELb0ELb0ELi2ELi2ELi4ELi2ELb1EEENS1_21CollectiveEpilogueBwdISA_SB_SD_Li256ELb1ELb0ELi2EEENS1_19SingleTileSchedulerILb1ELb0ELb0ELi128EEEEEEEEEvNT_6ParamsE$_ZZN4cute14transform_leafINS_15ArithmeticTupleIJNS1_IJiiEEEiiiEEENS_8identityEEEDaRKT_OT0_ENKUlRKT_E_clIS2_EEDaSC_,@function
        .size           $_ZN7cutlass13device_kernelIN5flash19enable_sm80_to_sm89INS1_16FlashAttnBwdSm80INS1_25CollectiveMainloopBwdSm80ILi2ELi2EN4cute5tupleIJNS5_1CILi64EEENS7_ILi128EEES8_EEENS_10bfloat16_tEfNS_4arch4Sm80ELb0ELb1ELb1ELb1ELb1ELb0ELb0ELb0ELi2ELi2ELi4ELi2ELb1EEENS1_21CollectiveEpilogueBwdISA_SB_SD_Li256ELb1ELb0ELi2EEENS1_19SingleTileSchedulerILb1ELb0ELb0ELi128EEEEEEEEEvNT_6ParamsE$_ZZN4cute14transform_leafINS_15ArithmeticTupleIJNS1_IJiiEEEiiiEEENS_8identityEEEDaRKT_OT0_ENKUlRKT_E_clIS2_EEDaSC_,($_ZN7cutlass13device_kernelIN5flash19enable_sm80_to_sm89INS1_16FlashAttnBwdSm80INS1_25CollectiveMainloopBwdSm80ILi2ELi2EN4cute5tupleIJNS5_1CILi64EEENS7_ILi128EEES8_EEENS_10bfloat16_tEfNS_4arch4Sm80ELb0ELb1ELb1ELb1ELb1ELb0ELb0ELb0ELi2ELi2ELi4ELi2ELb1EEENS1_21CollectiveEpilogueBwdISA_SB_SD_Li256ELb1ELb0ELi2EEENS1_19SingleTileSchedulerILb1ELb0ELb0ELi128EEEEEEEEEvNT_6ParamsE$_ZZN4cute14transform_leafINS_15ArithmeticTupleIJNS1_IJiiEEEiiiEEENS_8identityEEEDaRKT_OT0_ENKUlRKT_E_clIiEEDaSC_ - $_ZN7cutlass13device_kernelIN5flash19enable_sm80_to_sm89INS1_16FlashAttnBwdSm80INS1_25CollectiveMainloopBwdSm80ILi2ELi2EN4cute5tupleIJNS5_1CILi64EEENS7_ILi128EEES8_EEENS_10bfloat16_tEfNS_4arch4Sm80ELb0ELb1ELb1ELb1ELb1ELb0ELb0ELb0ELi2ELi2ELi4ELi2ELb1EEENS1_21CollectiveEpilogueBwdISA_SB_SD_Li256ELb1ELb0ELi2EEENS1_19SingleTileSchedulerILb1ELb0ELb0ELi128EEEEEEEEEvNT_6ParamsE$_ZZN4cute14transform_leafINS_15ArithmeticTupleIJNS1_IJiiEEEiiiEEENS_8identityEEEDaRKT_OT0_ENKUlRKT_E_clIS2_EEDaSC_)
$_ZN7cutlass13device_kernelIN5flash19enable_sm80_to_sm89INS1_16FlashAttnBwdSm80INS1_25CollectiveMainloopBwdSm80ILi2ELi2EN4cute5tupleIJNS5_1CILi64EEENS7_ILi128EEES8_EEENS_10bfloat16_tEfNS_4arch4Sm80ELb0ELb1ELb1ELb1ELb1ELb0ELb0ELb0ELi2ELi2ELi4ELi2ELb1EEENS1_21CollectiveEpilogueBwdISA_SB_SD_Li256ELb1ELb0ELi2EEENS1_19SingleTileSchedulerILb1ELb0ELb0ELi128EEEEEEEEEvNT_6ParamsE$_ZZN4cute14transform_leafINS_15ArithmeticTupleIJNS1_IJiiEEEiiiEEENS_8identityEEEDaRKT_OT0_ENKUlRKT_E_clIS2_EEDaSC_:
[----:B------:R-:W-:-:S05]  /*9770*/  IADD3 R9, R13, -c[0x0][0x20], RZ ;  /* 0x800008000d097a10 */ /* 0x000fca0007ffe0ff */
[----:B------:R1:W5:Y:S01]  /*9780*/  LDL R7, [R9] ;  /* 0x0000000009077983 */ /* 0x0003620000100800 */
[----:B------:R-:W-:-:S03]  /*9790*/  MOV R8, 0x97b0 ;  /* 0x000097b000087802 */ /* 0x000fc60000000f00 */
[----:B-1---5:R-:W-:Y:S05]  /*97a0*/  CALL.REL.NOINC `($_ZN7cutlass13device_kernelIN5flash19enable_sm80_to_sm89INS1_16FlashAttnBwdSm80INS1_25CollectiveMainloopBwdSm80ILi2ELi2EN4cute5tupleIJNS5_1CILi64EEENS7_ILi128EEES8_EEENS_10bfloat16_tEfNS_4arch4Sm80ELb0ELb1ELb1ELb1ELb1ELb0ELb0ELb0ELi2ELi2ELi4ELi2ELb1EEENS1_21CollectiveEpilogueBwdISA_SB_SD_Li256ELb1ELb0ELi2EEENS1_19SingleTileSchedulerILb1ELb0ELb0ELi128EEEEEEEEEvNT_6ParamsE$_ZZN4cute14transform_leafINS_15ArithmeticTupleIJiiEEERNS_8identityEEEDaRKT_OT0_ENKUlRKT_E_clIiEEDaSC_) ;  /* 0x000000f000007944 */ /* 0x022fea0003c00000 */
[----:B------:R1:W5:Y:S01]  /*97b0*/  LDL R7, [R9+0x4] ;  /* 0x0000040009077983 */ /* 0x0003620000100800 */
[----:B------:R-:W-:Y:S01]  /*97c0*/  IADD3 R6, R1, 0x19c, RZ ;  /* 0x0000019c01067810 */ /* 0x000fe20007ffe0ff */
[----:B------:R-:W-:Y:S01]  /*97d0*/  IMAD.MOV.U32 R16, RZ, RZ, R10 ;  /* 0x000000ffff107224 */ /* 0x000fe200078e000a */
[----:B------:R-:W-:Y:S02]  /*97e0*/  MOV R8, 0x9810 ;  /* 0x0000981000087802 */ /* 0x000fe40000000f00 */
[----:B------:R-:W-:Y:S02]  /*97f0*/  IADD3 R6, R6, c[0x0][0x20], RZ ;  /* 0x0000080006067a10 */ /* 0x000fe40007ffe0ff */
[----:B-1---5:R-:W-:Y:S05]  /*9800*/  CALL.REL.NOINC `($_ZN7cutlass13device_kernelIN5flash19enable_sm80_to_sm89INS1_16FlashAttnBwdSm80INS1_25CollectiveMainloopBwdSm80ILi2ELi2EN4cute5tupleIJNS5_1CILi64EEENS7_ILi128EEES8_EEENS_10bfloat16_tEfNS_4arch4Sm80ELb0ELb1ELb1ELb1ELb1ELb0ELb0ELb0ELi2ELi2ELi4ELi2ELb1EEENS1_21CollectiveEpilogueBwdISA_SB_SD_Li256ELb1ELb0ELi2EEENS1_19SingleTileSchedulerILb1ELb0ELb0ELi128EEEEEEEEEvNT_6ParamsE$_ZZN4cute14transform_leafINS_15ArithmeticTupleIJiiEEERNS_8identityEEEDaRKT_OT0_ENKUlRKT_E_clIiEEDaSC_) ;  /* 0x0000009000007944 */ /* 0x022fea0003c00000 */
[----:B------:R1:W-:Y:S01]  /*9810*/  STL [R1+0x19c], R10 ;  /* 0x00019c0a01007387 */ /* 0x0003e20000100800 */
[----:B------:R-:W-:-:S03]  /*9820*/  MOV R8, 0x9840 ;  /* 0x0000984000087802 */ /* 0x000fc60000000f00 */
[----:B-1----:R-:W-:Y:S05]  /*9830*/  CALL.REL.NOINC `($_ZN7cutlass13device_kernelIN5flash19enable_sm80_to_sm89INS1_16FlashAttnBwdSm80INS1_25CollectiveMainloopBwdSm80ILi2ELi2EN4cute5tupleIJNS5_1CILi64EEENS7_ILi128EEES8_EEENS_10bfloat16_tEfNS_4arch4Sm80ELb0ELb1ELb1ELb1ELb1ELb0ELb0ELb0ELi2ELi2ELi4ELi2ELb1EEENS1_21CollectiveEpilogueBwdISA_SB_SD_Li256ELb1ELb0ELi2EEENS1_19SingleTileSchedulerILb1ELb0ELb0ELi128EEEEEEEEEvNT_6ParamsE$_ZZN4cute9transformINS_15ArithmeticTupleIJiiEEEZNS_14transform_leafIS2_RNS_8identityEEEDaRKT_OT0_EUlRKT_E_EEDaS8_SA_ENKUlDpSD_E_clIJiiEEEDaSF_) ;  /* 0x00001df000007944 */ /* 0x002fea0003c00000 */
[----:B------:R-:W-:Y:S02]  /*9840*/  MOV R8, R18 ;  /* 0x0000001200087202 */ /* 0x000fe40000000f00 */
[----:B------:R-:W-:-:S04]  /*9850*/  MOV R9, 0x0 ;  /* 0x0000000000097802 */ /* 0x000fc80000000f00 */
[----:B------:R-:W-:Y:S05]  /*9860*/  RET.REL.NODEC R8 `(_ZN7cutlass13device_kernelIN5flash19enable_sm80_to_sm89INS1_16FlashAttnBwdSm80INS1_25CollectiveMainloopBwdSm80ILi2ELi2EN4cute5tupleIJNS5_1CILi64EEENS7_ILi128EEES8_EEENS_10bfloat16_tEfNS_4arch4Sm80ELb0ELb1ELb1ELb1ELb1ELb0ELb0ELb0ELi2ELi2ELi4ELi2ELb1EEENS1_21CollectiveEpilogueBwdISA_SB_SD_Li256ELb1ELb0ELi2EEENS1_19SingleTileSchedulerILb1ELb0ELb0ELi128EEEEEEEEEvNT_6ParamsE) ;  /* 0xffff679008007950 */ /* 0x000fea0003c3ffff */
        .type           $_ZN7cutlass13device_kernelIN5flash19enable_sm80_to_sm89INS1_16FlashAttnBwdSm80INS1_25CollectiveMainloopBwdSm80ILi2ELi2EN4cute5tupleIJNS5_1CILi64EEENS7_ILi128EEES8_EEENS_10bfloat16_tEfNS_4arch4Sm80ELb0ELb1ELb1ELb1ELb1ELb0ELb0ELb0ELi2ELi2ELi4ELi2ELb1EEENS1_21CollectiveEpilogueBwdISA_SB_SD_Li256ELb1ELb0ELi2EEENS1_19SingleTileSchedulerILb1ELb0ELb0ELi128EEEEEEEEEvNT_6ParamsE$_ZZN4cute14transform_leafINS_15ArithmeticTupleIJNS1_IJiiEEEiiiEEENS_8identityEEEDaRKT_OT0_ENKUlRKT_E_clIiEEDaSC_,@function
        .size           $_ZN7cutlass13device_kernelIN5flash19enable_sm80_to_sm89INS1_16FlashAttnBwdSm80INS1_25CollectiveMainloopBwdSm80ILi2ELi2EN4cute5tupleIJNS5_1CILi64EEENS7_ILi128EEES8_EEENS_10bfloat16_tEfNS_4arch4Sm80ELb0ELb1ELb1ELb1ELb1ELb0ELb0ELb0ELi2ELi2ELi4ELi2ELb1EEENS1_21CollectiveEpilogueBwdISA_SB_SD_Li256ELb1ELb0ELi2EEENS1_19SingleTileSchedulerILb1ELb0ELb0ELi128EEEEEEEEEvNT_6ParamsE$_ZZN4cute14transform_leafINS_15ArithmeticTupleIJNS1_IJiiEEEiiiEEENS_8identityEEEDaRKT_OT0_ENKUlRKT_E_clIiEEDaSC_,($_ZN7cutlass13device_kernelIN5flash19enable_sm80_to_sm89INS1_16FlashAttnBwdSm80INS1_25CollectiveMainloopBwdSm80ILi2ELi2EN4cute5tupleIJNS5_1CILi64EEENS7_ILi128EEES8_EEENS_10bfloat16_tEfNS_4arch4Sm80ELb0ELb1ELb1ELb1ELb1ELb0ELb0ELb0ELi2ELi2ELi4ELi2ELb1EEENS1_21CollectiveEpilogueBwdISA_SB_SD_Li256ELb1ELb0ELi2EEENS1_19SingleTileSchedulerILb1ELb0ELb0ELi128EEEEEEEEEvNT_6ParamsE$_ZZN4cute14transform_leafINS_15ArithmeticTupleIJiiEEERNS_8identityEEEDaRKT_OT0_ENKUlRKT_E_clIiEEDaSC_ - $_ZN7cutlass13device_kernelIN5flash19enable_sm80_to_sm89INS1_16FlashAttnBwdSm80INS1_25CollectiveMainloopBwdSm80ILi2ELi2EN4cute5tupleIJNS5_1CILi64EEENS7_ILi128EEES8_EEENS_10bfloat16_tEfNS_4arch4Sm80ELb0ELb1ELb1ELb1ELb1ELb0ELb0ELb0ELi2ELi2ELi4ELi2ELb1EEENS1_21CollectiveEpilogueBwdISA_SB_SD_Li256ELb1ELb0ELi2EEENS1_19SingleTileSchedulerILb1ELb0ELb0ELi128EEEEEEEEEvNT_6ParamsE$_ZZN4cute14transform_leafINS_15ArithmeticTupleIJNS1_IJiiEEEiiiEEENS_8identityEEEDaRKT_OT0_ENKUlRKT_E_clIiEEDaSC_)
$_ZN7cutlass13device_kernelIN5flash19enable_sm80_to_sm89INS1_16FlashAttnBwdSm80INS1_25CollectiveMainloopBwdSm80ILi2ELi2EN4cute5tupleIJNS5_1CILi64EEENS7_ILi128EEES8_EEENS_10bfloat16_tEfNS_4arch4Sm80ELb0ELb1ELb1ELb1ELb1ELb0ELb0ELb0ELi2ELi2ELi4ELi2ELb1EEENS1_21CollectiveEpilogueBwdISA_SB_SD_Li256ELb1ELb0ELi2EEENS1_19SingleTileSchedulerILb1ELb0ELb0ELi128EEEEEEEEEvNT_6ParamsE$_ZZN4cute14transform_leafINS_15ArithmeticTupleIJNS1_IJiiEEEiiiEEENS_8identityEEEDaRKT_OT0_ENKUlRKT_E_clIiEEDaSC_:
[----:B------:R-:W-:Y:S02]  /*9870*/  MOV R10, R9 ;  /* 0x00000009000a7202 */ /* 0x000fe40000000f00 */
[----:B------:R-:W-:-:S04]  /*9880*/  MOV R9, 0x0 ;  /* 0x0000000000097802 */ /* 0x000fc80000000f00 */
[----:B------:R-:W-:Y:S05]  /*9890*/  RET.REL.NODEC R8 `(_ZN7cutlass13device_kernelIN5flash19enable_sm80_to_sm89INS1_16FlashAttnBwdSm80INS1_25CollectiveMainloopBwdSm80ILi2ELi2EN4cute5tupleIJNS5_1CILi64EEENS7_ILi128EEES8_EEENS_10bfloat16_tEfNS_4arch4Sm80ELb0ELb1ELb1ELb1ELb1ELb0ELb0ELb0ELi2ELi2ELi4ELi2ELb1EEENS1_21CollectiveEpilogueBwdISA_SB_SD_Li256ELb1ELb0ELi2EEENS1_19SingleTileSchedulerILb1ELb0ELb0ELi128EEEEEEEEEvNT_6ParamsE) ;  /* 0xffff676008007950 */ /* 0x000fea0003c3ffff */
        .type           $_ZN7cutlass13device_kernelIN5flash19enable_sm80_to_sm89INS1_16FlashAttnBwdSm80INS1_25CollectiveMainloopBwdSm80ILi2ELi2EN4cute5tupleIJNS5_1CILi64EEENS7_ILi128EEES8_EEENS_10bfloat16_tEfNS_4arch4Sm80ELb0ELb1ELb1ELb1ELb1ELb0ELb0ELb0ELi2ELi2ELi4ELi2ELb1EEENS1_21CollectiveEpilogueBwdISA_SB_SD_Li256ELb1ELb0ELi2EEENS1_19SingleTileSchedulerILb1ELb0ELb0ELi128EEEEEEEEEvNT_6ParamsE$_ZZN4cute14transform_leafINS_15ArithmeticTupleIJiiEEERNS_8identityEEEDaRKT_OT0_ENKUlRKT_E_clIiEEDaSC_,@function
        .size           $_ZN7cutlass13device_kernelIN5flash19enable_sm80_to_sm89INS1_16FlashAttnBwdSm80INS1_25CollectiveMainloopBwdSm80ILi2ELi2EN4cute5tupleIJNS5_1CILi64EEENS7_ILi128EEES8_EEENS_10bfloat16_tEfNS_4arch4Sm80ELb0ELb1ELb1ELb1ELb1ELb0ELb0ELb0ELi2ELi2ELi4ELi2ELb1EEENS1_21CollectiveEpilogueBwdISA_SB_SD_Li256ELb1ELb0ELi2EEENS1_19SingleTileSchedulerILb1ELb0ELb0ELi128EEEEEEEEEvNT_6ParamsE$_ZZN4cute14transform_leafINS_15ArithmeticTupleIJiiEEERNS_8identityEEEDaRKT_OT0_ENKUlRKT_E_clIiEEDaSC_,($_ZN7cutlass13device_kernelIN5flash19enable_sm80_to_sm89INS1_16FlashAttnBwdSm80INS1_25CollectiveMainloopBwdSm80ILi2ELi2EN4cute5tupleIJNS5_1CILi64EEENS7_ILi128EEES8_EEENS_10bfloat16_tEfNS_4arch4Sm80ELb0ELb1ELb1ELb1ELb1ELb0ELb0ELb0ELi2ELi2ELi4ELi2ELb1EEENS1_21CollectiveEpilogueBwdISA_SB_SD_Li256ELb1ELb0ELi2EEENS1_19SingleTileSchedulerILb1ELb0ELb0ELi128EEEEEEEEEvNT_6ParamsE$_ZZN4cute19as_arithmetic_tupleINS_15ArithmeticTupleIJNS1_IJiiEEEiiiEEEEEDaRKT_ENKUlDpRKT_E_clIJS2_iiiEEEDaSA_ - $_ZN7cutlass13device_kernelIN5flash19enable_sm80_to_sm89INS1_16FlashAttnBwdSm80INS1_25CollectiveMainloopBwdSm80ILi2ELi2EN4cute5tupleIJNS5_1CILi64EEENS7_ILi128EEES8_EEENS_10bfloat16_tEfNS_4arch4Sm80ELb0ELb1ELb1ELb1ELb1ELb0ELb0ELb0ELi2ELi2ELi4ELi2ELb1EEENS1_21CollectiveEpilogueBwdISA_SB_SD_Li256ELb1ELb0ELi2EEENS1_19SingleTileSchedulerILb1ELb0ELb0ELi128EEEEEEEEEvNT_6ParamsE$_ZZN4cute14transform_leafINS_15ArithmeticTupleIJiiEEERNS_8identityEEEDaRKT_OT0_ENKUlRKT_E_clIiEEDaSC_)
$_ZN7cutlass13device_kernelIN5flash19enable_sm80_to_sm89INS1_16FlashAttnBwdSm80INS1_25CollectiveMainloopBwdSm80ILi2ELi2EN4cute5tupleIJNS5_1CILi64EEENS7_ILi128EEES8_EEENS_10bfloat16_tEfNS_4arch4Sm80ELb0ELb1ELb1ELb1ELb1ELb0ELb0ELb0ELi2ELi2ELi4ELi2ELb1EEENS1_21CollectiveEpilogueBwdISA_SB_SD_Li256ELb1ELb0ELi2EEENS1_19SingleTileSchedulerILb1ELb0ELb0ELi128EEEEEEEEEvNT_6ParamsE$_ZZN4cute14transform_leafINS_15ArithmeticTupleIJiiEEERNS_8identityEEEDaRKT_OT0_ENKUlRKT_E_clIiEEDaSC_:
[----:B------:R-:W-:Y:S02]  /*98a0*/  MOV R28, R8 ;  /* 0x00000008001c7202 */ /* 0x000fe40000000f00 */
[----:B------:R-:W-:Y:S02]  /*98b0*/  MOV R29, 0x0 ;  /* 0x00000000001d7802 */ /* 0x000fe40000000f00 */
[----:B------:R-:W-:Y:S02]  /*98c0*/  MOV R10, R7 ;  /* 0x00000007000a7202 */ /* 0x000fe40000000f00 */
[----:B------:R-:W-:Y:S05]  /*98d0*/  RET.REL.NODEC R28 `(_ZN7cutlass13device_kernelIN5flash19enable_sm80_to_sm89INS1_16FlashAttnBwdSm80INS1_25CollectiveMainloopBwdSm80ILi2ELi2EN4cute5tupleIJNS5_1CILi64EEENS7_ILi128EEES8_EEENS_10bfloat16_tEfNS_4arch4Sm80ELb0ELb1ELb1ELb1ELb1ELb0ELb0ELb0ELi2ELi2ELi4ELi2ELb1EEENS1_21CollectiveEpilogueBwdISA_SB_SD_Li256ELb1ELb0ELi2EEENS1_19SingleTileSchedulerILb1ELb0ELb0ELi128EEEEEEEEEvNT_6ParamsE) ;  /* 0xffff67201c007950 */ /* 0x000fea0003c3ffff */
        .type           $_ZN7cutlass13device_kernelIN5flash19enable_sm80_to_sm89INS1_16FlashAttnBwdSm80INS1_25CollectiveMainloopBwdSm80ILi2ELi2EN4cute5tupleIJNS5_1CILi64EEENS7_ILi128EEES8_EEENS_10bfloat16_tEfNS_4arch4Sm80ELb0ELb1ELb1ELb1ELb1ELb0ELb0ELb0ELi2ELi2ELi4ELi2ELb1EEENS1_21CollectiveEpilogueBwdISA_SB_SD_Li256ELb1ELb0ELi2EEENS1_19SingleTileSchedulerILb1ELb0ELb0ELi128EEEEEEEEEvNT_6ParamsE$_ZZN4cute19as_arithmetic_tupleINS_15ArithmeticTupleIJNS1_IJiiEEEiiiEEEEEDaRKT_ENKUlDpRKT_E_clIJS2_iiiEEEDaSA_,@function
        .size           $_ZN7cutlass13device_kernelIN5flash19enable_sm80_to_sm89INS1_16FlashAttnBwdSm80INS1_25CollectiveMainloopBwdSm80ILi2ELi2EN4cute5tupleIJNS5_1CILi64EEENS7_ILi128EEES8_EEENS_10bfloat16_tEfNS_4arch4Sm80ELb0ELb1ELb1ELb1ELb1ELb0ELb0ELb0ELi2ELi2ELi4ELi2ELb1EEENS1_21CollectiveEpilogueBwdISA_SB_SD_Li256ELb1ELb0ELi2EEENS1_19SingleTileSchedulerILb1ELb0ELb0ELi128EEEEEEEEEvNT_6ParamsE$_ZZN4cute19as_arithmetic_tupleINS_15ArithmeticTupleIJNS1_IJiiEEEiiiEEEEEDaRKT_ENKUlDpRKT_E_clIJS2_iiiEEEDaSA_,($_ZN7cutlass13device_kernelIN5flash19enable_sm80_to_sm89INS1_16FlashAttnBwdSm80INS1_25CollectiveMainloopBwdSm80ILi2ELi2EN4cute5tupleIJNS5_1CILi64EEENS7_ILi128EEES8_EEENS_10bfloat16_tEfNS_4arch4Sm80ELb0ELb1ELb1ELb1ELb1ELb0ELb0ELb0ELi2ELi2ELi4ELi2ELb1EEENS1_21CollectiveEpilogueBwdISA_SB_SD_Li256ELb1ELb0ELi2EEENS1_19SingleTileSchedulerILb1ELb0ELb0ELi128EEEEEEEEEvNT_6ParamsE$_ZZN4cute19as_arithmetic_tupleINS_15ArithmeticTupleIJNS1_IJiiEEEiiiEEEEEDaRKT_ENKUlRKT_E_clIS2_EEDaS9_ - $_ZN7cutlass13device_kernelIN5flash19enable_sm80_to_sm89INS1_16FlashAttnBwdSm80INS1_25CollectiveMainloopBwdSm80ILi2ELi2EN4cute5tupleIJNS5_1CILi64EEENS7_ILi128EEES8_EEENS_10bfloat16_tEfNS_4arch4Sm80ELb0ELb1ELb1ELb1ELb1ELb0ELb0ELb0ELi2ELi2ELi4ELi2ELb1EEENS1_21CollectiveEpilogueBwdISA_SB_SD_Li256ELb1ELb0ELi2EEENS1_19SingleTileSchedulerILb1ELb0ELb0ELi128EEEEEEEEEvNT_6ParamsE$_ZZN4cute19as_arithmetic_tupleINS_15ArithmeticTupleIJNS1_IJiiEEEiiiEEEEEDaRKT_ENKUlDpRKT_E_clIJS2_iiiEEEDaSA_)
$_ZN7cutlass13device_kernelIN5flash19enable_sm80_to_sm89INS1_16FlashAttnBwdSm80INS1_25CollectiveMainloopBwdSm80ILi2ELi2EN4cute5tupleIJNS5_1CILi64EEENS7_ILi128EEES8_EEENS_10bfloat16_tEfNS_4arch4Sm80ELb0ELb1ELb1ELb1ELb1ELb0ELb0ELb0ELi2ELi2ELi4ELi2ELb1EEENS1_21CollectiveEpilogueBwdISA_SB_SD_Li256ELb1ELb0ELi2EEENS1_19SingleTileSchedulerILb1ELb0ELb0ELi128EEEEEEEEEvNT_6ParamsE$_ZZN4cute19as_arithmetic_tupleINS_15ArithmeticTupleIJNS1_IJiiEEEiiiEEEEEDaRKT_ENKUlDpRKT_E_clIJS2_iiiEEEDaSA_:
[----:B------:R-:W-:Y:S02]  /*98e0*/  IADD3 R7, R1, 0x19c, RZ ;  /* 0x0000019c01077810 */ /* 0x000fe40007ffe0ff */
[----:B------:R-:W-:Y:S02]  /*98f0*/  MOV R28, 0x9920 ;  /* 0x00009920001c7802 */ /* 0x000fe40000000f00 */
[----:B------:R-:W-:-:S02]  /*9900*/  IADD3 R7, R7, c[0x0][0x20], RZ ;  /* 0x0000080007077a10 */ /* 0x000fc40007ffe0ff */
[----:B------:R-:W-:Y:S05]  /*9910*/  CALL.REL.NOINC `($_ZN7cutlass13device_kernelIN5flash19enable_sm80_to_sm89INS1_16FlashAttnBwdSm80INS1_25CollectiveMainloopBwdSm80ILi2ELi2EN4cute5tupleIJNS5_1CILi64EEENS7_ILi128EEES8_EEENS_10bfloat16_tEfNS_4arch4Sm80ELb0ELb1ELb1ELb1ELb1ELb0ELb0ELb0ELi2ELi2ELi4ELi2ELb1EEENS1_21CollectiveEpilogueBwdISA_SB_SD_Li256ELb1ELb0ELi2EEENS1_19SingleTileSchedulerILb1ELb0ELb0ELi128EEEEEEEEEvNT_6ParamsE$_ZN4cute5tupleIJNS_15ArithmeticTupleIJiiEEEiiiEEC2ERKS2_RKiS7_S7_) ;  /* 0xfffff96000007944 */ /* 0x000fea0003c3ffff */
[----:B------:R2:W5:Y:S04]  /*9920*/  LDL R10, [R1+0x19c] ;  /* 0x00019c00010a7983 */ /* 0x0005680000100800 */
[----:B-1----:R2:W5:Y:S04]  /*9930*/  LDL.64 R8, [R1+0x1a8] ;  /* 0x0001a80001087983 */ /* 0x0025680000100a00 */
[----:B------:R2:W5:Y:S01]  /*9940*/  LDL.64 R6, [R1+0x1a0] ;  /* 0x0001a00001067983 */ /* 0x0005620000100a00 */
[----:B------:R-:W-:-:S04]  /*9950*/  MOV R17, 0x0 ;  /* 0x0000000000117802 */ /* 0x000fc80000000f00 */
[----:B------:R-:W-:Y:S05]  /*9960*/  RET.REL.NODEC R16 `(_ZN7cutlass13device_kernelIN5flash19enable_sm80_to_sm89INS1_16FlashAttnBwdSm80INS1_25CollectiveMainloopBwdSm80ILi2ELi2EN4cute5tupleIJNS5_1CILi64EEENS7_ILi128EEES8_EEENS_10bfloat16_tEfNS_4arch4Sm80ELb0ELb1ELb1ELb1ELb1ELb0ELb0ELb0ELi2ELi2ELi4ELi2ELb1EEENS1_21CollectiveEpilogueBwdISA_SB_SD_Li256ELb1ELb0ELi2EEENS1_19SingleTileSchedulerILb1ELb0ELb0ELi128EEEEEEEEEvNT_6ParamsE) ;  /* 0xffff669010007950 */ /* 0x000fea0003c3ffff */
        .type           $_ZN7cutlass13device_kernelIN5flash19enable_sm80_to_sm89INS1_16FlashAttnBwdSm80INS1_25CollectiveMainloopBwdSm80ILi2ELi2EN4cute5tupleIJNS5_1CILi64EEENS7_ILi128EEES8_EEENS_10bfloat16_tEfNS_4arch4Sm80ELb0ELb1ELb1ELb1ELb1ELb0ELb0ELb0ELi2ELi2ELi4ELi2ELb1EEENS1_21CollectiveEpilogueBwdISA_SB_SD_Li256ELb1ELb0ELi2EEENS1_19SingleTileSchedulerILb1ELb0ELb0ELi128EEEEEEEEEvNT_6ParamsE$_ZZN4cute19as_arithmetic_tupleINS_15ArithmeticTupleIJNS1_IJiiEEEiiiEEEEEDaRKT_ENKUlRKT_E_clIS2_EEDaS9_,@function
        .size           $_ZN7cutlass13device_kernelIN5flash19enable_sm80_to_sm89INS1_16FlashAttnBwdSm80INS1_25CollectiveMainloopBwdSm80ILi2ELi2EN4cute5tupleIJNS5_1CILi64EEENS7_ILi128EEES8_EEENS_10bfloat16_tEfNS_4arch4Sm80ELb0ELb1ELb1ELb1ELb1ELb0ELb0ELb0ELi2ELi2ELi4ELi2ELb1EEENS1_21CollectiveEpilogueBwdISA_SB_SD_Li256ELb1ELb0ELi2EEENS1_19SingleTileSchedulerILb1ELb0ELb0ELi128EEEEEEEEEvNT_6ParamsE$_ZZN4cute19as_arithmetic_tupleINS_15ArithmeticTupleIJNS1_IJiiEEEiiiEEEEEDaRKT_ENKUlRKT_E_clIS2_EEDaS9_,($_ZN7cutlass13device_kernelIN5flash19enable_sm80_to_sm89INS1_16FlashAttnBwdSm80INS1_25CollectiveMainloopBwdSm80ILi2ELi2EN4cute5tupleIJNS5_1CILi64EEENS7_ILi128EEES8_EEENS_10bfloat16_tEfNS_4arch4Sm80ELb0ELb1ELb1ELb1ELb1ELb0ELb0ELb0ELi2ELi2ELi4ELi2ELb1EEENS1_21CollectiveEpilogueBwdISA_SB_SD_Li256ELb1ELb0ELi2EEENS1_19SingleTileSchedulerILb1ELb0ELb0ELi128EEEEEEEEEvNT_6ParamsE$_ZZN4cute19as_arithmetic_tupleINS_15ArithmeticTupleIJNS1_IJiiEEEiiiEEEEEDaRKT_ENKUlRKT_E_clIiEEDaS9_ - $_ZN7cutlass13device_kernelIN5flash19enable_sm80_to_sm89INS1_16FlashAttnBwdSm80INS1_25CollectiveMainloopBwdSm80ILi2ELi2EN4cute5tupleIJNS5_1CILi64EEENS7_ILi128EEES8_EEENS_10bfloat16_tEfNS_4arch4Sm80ELb0ELb1ELb1ELb1ELb1ELb0ELb0ELb0ELi2ELi2ELi4ELi2ELb1EEENS1_21CollectiveEpilogueBwdISA_SB_SD_Li256ELb1ELb0ELi2EEENS1_19SingleTileSchedulerILb1ELb0ELb0ELi128EEEEEEEEEvNT_6ParamsE$_ZZN4cute19as_arithmetic_tupleINS_15ArithmeticTupleIJNS1_IJiiEEEiiiEEEEEDaRKT_ENKUlRKT_E_clIS2_EEDaS9_)
$_ZN7cutlass13device_kernelIN5flash19enable_sm80_to_sm89INS1_16FlashAttnBwdSm80INS1_25CollectiveMainloopBwdSm80ILi2ELi2EN4cute5tupleIJNS5_1CILi64EEENS7_ILi128EEES8_EEENS_10bfloat16_tEfNS_4arch4Sm80ELb0ELb1ELb1ELb1ELb1ELb0ELb0ELb0ELi2ELi2ELi4ELi2ELb1EEENS1_21CollectiveEpilogueBwdISA_SB_SD_Li256ELb1ELb0ELi2EEENS1_19SingleTileSchedulerILb1ELb0ELb0ELi128EEEEEEEEEvNT_6ParamsE$_ZZN4cute19as_arithmetic_tupleINS_15ArithmeticTupleIJNS1_IJiiEEEiiiEEEEEDaRKT_ENKUlRKT_E_clIS2_EEDaS9_:
[----:B------:R-:W-:-:S05]  /*9970*/  IADD3 R9, R13, -c[0x0][0x20], RZ ;  /* 0x800008000d097a10 */ /* 0x000fca0007ffe0ff */
[----:B------:R1:W5:Y:S01]  /*9980*/  LDL R7, [R9] ;  /* 0x0000000009077983 */ /* 0x0003620000100800 */
[----:B------:R-:W-:-:S03]  /*9990*/  MOV R8, 0x99b0 ;  /* 0x000099b000087802 */ /* 0x000fc60000000f00 */
[----:B-1---5:R-:W-:Y:S05]  /*99a0*/  CALL.REL.NOINC `($_ZN7cutlass13device_kernelIN5flash19enable_sm80_to_sm89INS1_16FlashAttnBwdSm80INS1_25CollectiveMainloopBwdSm80ILi2ELi2EN4cute5tupleIJNS5_1CILi64EEENS7_ILi128EEES8_EEENS_10bfloat16_tEfNS_4arch4Sm80ELb0ELb1ELb1ELb1ELb1ELb0ELb0ELb0ELi2ELi2ELi4ELi2ELb1EEENS1_21CollectiveEpilogueBwdISA_SB_SD_Li256ELb1ELb0ELi2EEENS1_19SingleTileSchedulerILb1ELb0ELb0ELi128EEEEEEEEEvNT_6ParamsE$_ZZN4cute19as_arithmetic_tupleINS_15ArithmeticTupleIJiiEEEEEDaRKT_ENKUlRKT_E_clIiEEDaS8_) ;  /* 0x0000018000007944 */ /* 0x022fea0003c00000 */
[----:B------:R1:W5:Y:S01]  /*99b0*/  LDL R7, [R9+0x4] ;  /* 0x0000040009077983 */ /* 0x0003620000100800 */
[----:B------:R-:W-:Y:S01]  /*99c0*/  IADD3 R6, R1, 0x19c, RZ ;  /* 0x0000019c01067810 */ /* 0x000fe20007ffe0ff */
[----:B------:R-:W-:Y:S01]  /*99d0*/  IMAD.MOV.U32 R16, RZ, RZ, R10 ;  /* 0x000000ffff107224 */ /* 0x000fe200078e000a */
[----:B------:R-:W-:Y:S02]  /*99e0*/  MOV R8, 0x9a10 ;  /* 0x00009a1000087802 */ /* 0x000fe40000000f00 */
[----:B------:R-:W-:Y:S02]  /*99f0*/  IADD3 R6, R6, c[0x0][0x20], RZ ;  /* 0x0000080006067a10 */ /* 0x000fe40007ffe0ff */
[----:B-1---5:R-:W-:Y:S05]  /*9a00*/  CALL.REL.NOINC `($_ZN7cutlass13device_kernelIN5flash19enable_sm80_to_sm89INS1_16FlashAttnBwdSm80INS1_25CollectiveMainloopBwdSm80ILi2ELi2EN4cute5tupleIJNS5_1CILi64EEENS7_ILi128EEES8_EEENS_10bfloat16_tEfNS_4arch4Sm80ELb0ELb1ELb1ELb1ELb1ELb0ELb0ELb0ELi2ELi2ELi4ELi2ELb1EEENS1_21CollectiveEpilogueBwdISA_SB_SD_Li256ELb1ELb0ELi2EEENS1_19SingleTileSchedulerILb1ELb0ELb0ELi128EEEEEEEEEvNT_6ParamsE$_ZZN4cute19as_arithmetic_tupleINS_15ArithmeticTupleIJiiEEEEEDaRKT_ENKUlRKT_E_clIiEEDaS8_) ;  /* 0x0000012000007944 */ /* 0x022fea0003c00000 */
[----:B------:R1:W-:Y:S01]  /*9a10*/  STL [R1+0x19c], R10 ;  /* 0x00019c0a01007387 */ /* 0x0003e20000100800 */
[----:B------:R-:W-:-:S03]  /*9a20*/  MOV R18, 0x9a40 ;  /* 0x00009a4000127802 */ /* 0x000fc60000000f00 */
[----:B-1----:R-:W-:Y:S05]  /*9a30*/  CALL.REL.NOINC `($_ZN7cutlass13device_kernelIN5flash19enable_sm80_to_sm89INS1_16FlashAttnBwdSm80INS1_25CollectiveMainloopBwdSm80ILi2ELi2EN4cute5tupleIJNS5_1CILi64EEENS7_ILi128EEES8_EEENS_10bfloat16_tEfNS_4arch4Sm80ELb0ELb1ELb1ELb1ELb1ELb0ELb0ELb0ELi2ELi2ELi4ELi2ELb1EEENS1_21CollectiveEpilogueBwdISA_SB_SD_Li256ELb1ELb0ELi2EEENS1_19SingleTileSchedulerILb1ELb0ELb0ELi128EEEEEEEEEvNT_6ParamsE$_ZZN4cute19as_arithmetic_tupleINS_15ArithmeticTupleIJiiEEEEEDaRKT_ENKUlDpRKT_E_clIJiiEEEDaS9_) ;  /* 0x0000007000007944 */ /* 0x002fea0003c00000 */
[----:B------:R-:W-:Y:S02]  /*9a40*/  MOV R29, 0x0 ;  /* 0x00000000001d7802 */ /* 0x000fe40000000f00 */
[----:B-----5:R-:W-:Y:S02]  /*9a50*/  MOV R8, R6 ;  /* 0x0000000600087202 */ /* 0x020fe40000000f00 */
[----:B------:R-:W-:Y:S01]  /*9a60*/  MOV R76, R7 ;  /* 0x00000007004c7202 */ /* 0x000fe20000000f00 */
[----:B------:R-:W-:Y:S06]  /*9a70*/  RET.REL.NODEC R28 `(_ZN7cutlass13device_kernelIN5flash19enable_sm80_to_sm89INS1_16FlashAttnBwdSm80INS1_25CollectiveMainloopBwdSm80ILi2ELi2EN4cute5tupleIJNS5_1CILi64EEENS7_ILi128EEES8_EEENS_10bfloat16_tEfNS_4arch4Sm80ELb0ELb1ELb1ELb1ELb1ELb0ELb0ELb0ELi2ELi2ELi4ELi2ELb1EEENS1_21CollectiveEpilogueBwdISA_SB_SD_Li256ELb1ELb0ELi2EEENS1_19SingleTileSchedulerILb1ELb0ELb0ELi128EEEEEEEEEvNT_6ParamsE) ;  /* 0xffff65801c007950 */ /* 0x000fec0003c3ffff */
        .type           $_ZN7cutlass13device_kernelIN5flash19enable_sm80_to_sm89INS1_16FlashAttnBwdSm80INS1_25CollectiveMainloopBwdSm80ILi2ELi2EN4cute5tupleIJNS5_1CILi64EEENS7_ILi128EEES8_EEENS_10bfloat16_tEfNS_4arch4Sm80ELb0ELb1ELb1ELb1ELb1ELb0ELb0ELb0ELi2ELi2ELi4ELi2ELb1EEENS1_21CollectiveEpilogueBwdISA_SB_SD_Li256ELb1ELb0ELi2EEENS1_19SingleTileSchedulerILb1ELb0ELb0ELi128EEEEEEEEEvNT_6ParamsE$_ZZN4cute19as_arithmetic_tupleINS_15ArithmeticTupleIJNS1_IJiiEEEiiiEEEEEDaRKT_ENKUlRKT_E_clIiEEDaS9_,@function
        .size           $_ZN7cutlass13device_kernelIN5flash19enable_sm80_to_sm89INS1_16FlashAttnBwdSm80INS1_25CollectiveMainloopBwdSm80ILi2ELi2EN4cute5tupleIJNS5_1CILi64EEENS7_ILi128EEES8_EEENS_10bfloat16_tEfNS_4arch4Sm80ELb0ELb1ELb1ELb1ELb1ELb0ELb0ELb0ELi2ELi2ELi4ELi2ELb1EEENS1_21CollectiveEpilogueBwdISA_SB_SD_Li256ELb1ELb0ELi2EEENS1_19SingleTileSchedulerILb1ELb0ELb0ELi128EEEEEEEEEvNT_6ParamsE$_ZZN4cute19as_arithmetic_tupleINS_15ArithmeticTupleIJNS1_IJiiEEEiiiEEEEEDaRKT_ENKUlRKT_E_clIiEEDaS9_,($_ZN7cutlass13device_kernelIN5flash19enable_sm80_to_sm89INS1_16FlashAttnBwdSm80INS1_25CollectiveMainloopBwdSm80ILi2ELi2EN4cute5tupleIJNS5_1CILi64EEENS7_ILi128EEES8_EEENS_10bfloat16_tEfNS_4arch4Sm80ELb0ELb1ELb1ELb1ELb1ELb0ELb0ELb0ELi2ELi2ELi4ELi2ELb1EEENS1_21CollectiveEpilogueBwdISA_SB_SD_Li256ELb1ELb0ELi2EEENS1_19SingleTileSchedulerILb1ELb0ELb0ELi128EEEEEEEEEvNT_6ParamsE$_ZZN4cute19as_arithmetic_tupleINS_15ArithmeticTupleIJiiEEEEEDaRKT_ENKUlDpRKT_E_clIJiiEEEDaS9_ - $_ZN7cutlass13device_kernelIN5flash19enable_sm80_to_sm89INS1_16FlashAttnBwdSm80INS1_25CollectiveMainloopBwdSm80ILi2ELi2EN4cute5tupleIJNS5_1CILi64EEENS7_ILi128EEES8_EEENS_10bfloat16_tEfNS_4arch4Sm80ELb0ELb1ELb1ELb1ELb1ELb0ELb0ELb0ELi2ELi2ELi4ELi2ELb1EEENS1_21CollectiveEpilogueBwdISA_SB_SD_Li256ELb1ELb0ELi2EEENS1_19SingleTileSchedulerILb1ELb0ELb0ELi128EEEEEEEEEvNT_6ParamsE$_ZZN4cute19as_arithmetic_tupleINS_15ArithmeticTupleIJNS1_IJiiEEEiiiEEEEEDaRKT_ENKUlRKT_E_clIiEEDaS9_)
$_ZN7cutlass13device_kernelIN5flash19enable_sm80_to_sm89INS1_16FlashAttnBwdSm80INS1_25CollectiveMainloopBwdSm80ILi2ELi2EN4cute5tupleIJNS5_1CILi64EEENS7_ILi128EEES8_EEENS_10bfloat16_tEfNS_4arch4Sm80ELb0ELb1ELb1ELb1ELb1ELb0ELb0ELb0ELi2ELi2ELi4ELi2ELb1EEENS1_21CollectiveEpilogueBwdISA_SB_SD_Li256ELb1ELb0ELi2EEENS1_19SingleTileSchedulerILb1ELb0ELb0ELi128EEEEEEEEEvNT_6ParamsE$_ZZN4cute19as_arithmetic_tupleINS_15ArithmeticTupleIJNS1_IJiiEEEiiiEEEEEDaRKT_ENKUlRKT_E_clIiEEDaS9_:
[----:B------:R-:W-:Y:S02]  /*9a80*/  MOV R10, R7 ;  /* 0x00000007000a7202 */ /* 0x000fe40000000f00 */
[----:B------:R-:W-:-:S04]  /*9a90*/  MOV R7, 0x0 ;  /* 0x0000000000077802 */ /* 0x000fc80000000f00 */
[----:B------:R-:W-:Y:S05]  /*9aa0*/  RET.REL.NODEC R6 `(_ZN7cutlass13device_kernelIN5flash19enable_sm80_to_sm89INS1_16FlashAttnBwdSm80INS1_25CollectiveMainloopBwdSm80ILi2ELi2EN4cute5tupleIJNS5_1CILi64EEENS7_ILi128EEES8_EEENS_10bfloat16_tEfNS_4arch4Sm80ELb0ELb1ELb1ELb1ELb1ELb0ELb0ELb0ELi2ELi2ELi4ELi2ELb1EEENS1_21CollectiveEpilogueBwdISA_SB_SD_Li256ELb1ELb0ELi2EEENS1_19SingleTileSchedulerILb1ELb0ELb0ELi128EEEEEEEEEvNT_6ParamsE) ;  /* 0xffff655006007950 */ /* 0x000fea0003c3ffff */
        .type           $_ZN7cutlass13device_kernelIN5flash19enable_sm80_to_sm89INS1_16FlashAttnBwdSm80INS1_25CollectiveMainloopBwdSm80ILi2ELi2EN4cute5tupleIJNS5_1CILi64EEENS7_ILi128EEES8_EEENS_10bfloat16_tEfNS_4arch4Sm80ELb0ELb1ELb1ELb1ELb1ELb0ELb0ELb0ELi2ELi2ELi4ELi2ELb1EEENS1_21CollectiveEpilogueBwdISA_SB_SD_Li256ELb1ELb0ELi2EEENS1_19SingleTileSchedulerILb1ELb0ELb0ELi128EEEEEEEEEvNT_6ParamsE$_ZZN4cute19as_arithmetic_tupleINS_15ArithmeticTupleIJiiEEEEEDaRKT_ENKUlDpRKT_E_clIJiiEEEDaS9_,@function
        .size           $_ZN7cutlass13device_kernelIN5flash19enable_sm80_to_sm89INS1_16FlashAttnBwdSm80INS1_25CollectiveMainloopBwdSm80ILi2ELi2EN4cute5tupleIJNS5_1CILi64EEENS7_ILi128EEES8_EEENS_10bfloat16_tEfNS_4arch4Sm80ELb0ELb1ELb1ELb1ELb1ELb0ELb0ELb0ELi2ELi2ELi4ELi2ELb1EEENS1_21CollectiveEpilogueBwdISA_SB_SD_Li256ELb1ELb0ELi2EEENS1_19SingleTileSchedulerILb1ELb0ELb0ELi128EEEEEEEEEvNT_6ParamsE$_ZZN4cute19as_arithmetic_tupleINS_15ArithmeticTupleIJiiEEEEEDaRKT_ENKUlDpRKT_E_clIJiiEEEDaS9_,($_ZN7cutlass13device_kernelIN5flash19enable_sm80_to_sm89INS1_16FlashAttnBwdSm80INS1_25CollectiveMainloopBwdSm80ILi2ELi2EN4cute5tupleIJNS5_1CILi64EEENS7_ILi128EEES8_EEENS_10bfloat16_tEfNS_4arch4Sm80ELb0ELb1ELb1ELb1ELb1ELb0ELb0ELb0ELi2ELi2ELi4ELi2ELb1EEENS1_21CollectiveEpilogueBwdISA_SB_SD_Li256ELb1ELb0ELi2EEENS1_19SingleTileSchedulerILb1ELb0ELb0ELi128EEEEEEEEEvNT_6ParamsE$_ZZN4cute19as_arithmetic_tupleINS_15ArithmeticTupleIJiiEEEEEDaRKT_ENKUlRKT_E_clIiEEDaS8_ - $_ZN7cutlass13device_kernelIN5flash19enable_sm80_to_sm89INS1_16FlashAttnBwdSm80INS1_25CollectiveMainloopBwdSm80ILi2ELi2EN4cute5tupleIJNS5_1CILi64EEENS7_ILi128EEES8_EEENS_10bfloat16_tEfNS_4arch4Sm80ELb0ELb1ELb1ELb1ELb1ELb0ELb0ELb0ELi2ELi2ELi4ELi2ELb1EEENS1_21CollectiveEpilogueBwdISA_SB_SD_Li256ELb1ELb0ELi2EEENS1_19SingleTileSchedulerILb1ELb0ELb0ELi128EEEEEEEEEvNT_6ParamsE$_ZZN4cute19as_arithmetic_tupleINS_15ArithmeticTupleIJiiEEEEEDaRKT_ENKUlDpRKT_E_clIJiiEEEDaS9_)
$_ZN7cutlass13device_kernelIN5flash19enable_sm80_to_sm89INS1_16FlashAttnBwdSm80INS1_25CollectiveMainloopBwdSm80ILi2ELi2EN4cute5tupleIJNS5_1CILi64EEENS7_ILi128EEES8_EEENS_10bfloat16_tEfNS_4arch4Sm80ELb0ELb1ELb1ELb1ELb1ELb0ELb0ELb0ELi2ELi2ELi4ELi2ELb1EEENS1_21CollectiveEpilogueBwdISA_SB_SD_Li256ELb1ELb0ELi2EEENS1_19SingleTileSchedulerILb1ELb0ELb0ELi128EEEEEEEEEvNT_6ParamsE$_ZZN4cute19as_arithmetic_tupleINS_15ArithmeticTupleIJiiEEEEEDaRKT_ENKUlDpRKT_E_clIJiiEEEDaS9_:
[----:B------:R-:W-:Y:S02]  /*9ab0*/  IADD3 R7, R1, 0x1a0, RZ ;  /* 0x000001a001077810 */ /* 0x000fe40007ffe0ff */
[----:B------:R-:W-:Y:S02]  /*9ac0*/  MOV R8, 0x9af0 ;  /* 0x00009af000087802 */ /* 0x000fe40000000f00 */
[----:B------:R-:W-:Y:S02]  /*9ad0*/  IADD3 R7, R7, c[0x0][0x20], RZ ;  /* 0x0000080007077a10 */ /* 0x000fe40007ffe0ff */
[----:B------:R-:W-:Y:S05]  /*9ae0*/  CALL.REL.NOINC `($_ZN7cutlass13device_kernelIN5flash19enable_sm80_to_sm89INS1_16FlashAttnBwdSm80INS1_25CollectiveMainloopBwdSm80ILi2ELi2EN4cute5tupleIJNS5_1CILi64EEENS7_ILi128EEES8_EEENS_10bfloat16_tEfNS_4arch4Sm80ELb0ELb1ELb1ELb1ELb1ELb0ELb0ELb0ELi2ELi2ELi4ELi2ELb1EEENS1_21CollectiveEpilogueBwdISA_SB_SD_Li256ELb1ELb0ELi2EEENS1_19SingleTileSchedulerILb1ELb0ELb0ELi128EEEEEEEEEvNT_6ParamsE$_ZN4cute5tupleIJiiEEC2ERKiS3_) ;  /* 0xfffff9f000007944 */ /* 0x000fea0003c3ffff */
[----:B-1----:R1:W5:Y:S01]  /*9af0*/  LDL.64 R6, [R1+0x1a0] ;  /* 0x0001a00001067983 */ /* 0x0023620000100a00 */
[----:B------:R-:W-:Y:S02]  /*9b00*/  MOV R8, R18 ;  /* 0x0000001200087202 */ /* 0x000fe40000000f00 */
[----:B------:R-:W-:-:S04]  /*9b10*/  MOV R9, 0x0 ;  /* 0x0000000000097802 */ /* 0x000fc80000000f00 */
[----:B------:R-:W-:Y:S05]  /*9b20*/  RET.REL.NODEC R8 `(_ZN7cutlass13device_kernelIN5flash19enable_sm80_to_sm89INS1_16FlashAttnBwdSm80INS1_25CollectiveMainloopBwdSm80ILi2ELi2EN4cute5tupleIJNS5_1CILi64EEENS7_ILi128EEES8_EEENS_10bfloat16_tEfNS_4arch4Sm80ELb0ELb1ELb1ELb1ELb1ELb0ELb0ELb0ELi2ELi2ELi4ELi2ELb1EEENS1_21CollectiveEpilogueBwdISA_SB_SD_Li256ELb1ELb0ELi2EEENS1_19SingleTileSchedulerILb1ELb0ELb0ELi128EEEEEEEEEvNT_6ParamsE) ;  /* 0xffff64d008007950 */ /* 0x000fea0003c3ffff */
        .type           $_ZN7cutlass13device_kernelIN5flash19enable_sm80_to_sm89INS1_16FlashAttnBwdSm80INS1_25CollectiveMainloopBwdSm80ILi2ELi2EN4cute5tupleIJNS5_1CILi64EEENS7_ILi128EEES8_EEENS_10bfloat16_tEfNS_4arch4Sm80ELb0ELb1ELb1ELb1ELb1ELb0ELb0ELb0ELi2ELi2ELi4ELi2ELb1EEENS1_21CollectiveEpilogueBwdISA_SB_SD_Li256ELb1ELb0ELi2EEENS1_19SingleTileSchedulerILb1ELb0ELb0ELi128EEEEEEEEEvNT_6ParamsE$_ZZN4cute19as_arithmetic_tupleINS_15ArithmeticTupleIJiiEEEEEDaRKT_ENKUlRKT_E_clIiEEDaS8_,@function
        .size           $_ZN7cutlass13device_kernelIN5flash19enable_sm80_to_sm89INS1_16FlashAttnBwdSm80INS1_25CollectiveMainloopBwdSm80ILi2ELi2EN4cute5tupleIJNS5_1CILi64EEENS7_ILi128EEES8_EEENS_10bfloat16_tEfNS_4arch4Sm80ELb0ELb1ELb1ELb1ELb1ELb0ELb0ELb0ELi2ELi2ELi4ELi2ELb1EEENS1_21CollectiveEpilogueBwdISA_SB_SD_Li256ELb1ELb0ELi2EEENS1_19SingleTileSchedulerILb1ELb0ELb0ELi128EEEEEEEEEvNT_6ParamsE$_ZZN4cute19as_arithmetic_tupleINS_15ArithmeticTupleIJiiEEEEEDaRKT_ENKUlRKT_E_clIiEEDaS8_,($_ZN7cutlass13device_kernelIN5flash19enable_sm80_to_sm89INS1_16FlashAttnBwdSm80INS1_25CollectiveMainloopBwdSm80ILi2ELi2EN4cute5tupleIJNS5_1CILi64EEENS7_ILi128EEES8_EEENS_10bfloat16_tEfNS_4arch4Sm80ELb0ELb1ELb1ELb1ELb1ELb0ELb0ELb0ELi2ELi2ELi4ELi2ELb1EEENS1_21CollectiveEpilogueBwdISA_SB_SD_Li256ELb1ELb0ELi2EEENS1_19SingleTileSchedulerILb1ELb0ELb0ELi128EEEEEEEEEvNT_6ParamsE$_ZZN4cute5sliceINS_5tupleIJNS_10UnderscoreES2_S2_iEEENS1_IJNS1_IJNS_1CILi1EEENS4_ILi0EEEEEElS6_lEEEEEDaRKT_RKT0_ENKUlRKT_RKT0_E_clIS2_lEEDaSH_SK_ - $_ZN7cutlass13device_kernelIN5flash19enable_sm80_to_sm89INS1_16FlashAttnBwdSm80INS1_25CollectiveMainloopBwdSm80ILi2ELi2EN4cute5tupleIJNS5_1CILi64EEENS7_ILi128EEES8_EEENS_10bfloat16_tEfNS_4arch4Sm80ELb0ELb1ELb1ELb1ELb1ELb0ELb0ELb0ELi2ELi2ELi4ELi2ELb1EEENS1_21CollectiveEpilogueBwdISA_SB_SD_Li256ELb1ELb0ELi2EEENS1_19SingleTileSchedulerILb1ELb0ELb0ELi128EEEEEEEEEvNT_6ParamsE$_ZZN4cute19as_arithmetic_tupleINS_15ArithmeticTupleIJiiEEEEEDaRKT_ENKUlRKT_E_clIiEEDaS8_)
$_ZN7cutlass13device_kernelIN5flash19enable_sm80_to_sm89INS1_16FlashAttnBwdSm80INS1_25CollectiveMainloopBwdSm80ILi2ELi2EN4cute5tupleIJNS5_1CILi64EEENS7_ILi128EEES8_EEENS_10bfloat16_tEfNS_4arch4Sm80ELb0ELb1ELb1ELb1ELb1ELb0ELb0ELb0ELi2ELi2ELi4ELi2ELb1EEENS1_21CollectiveEpilogueBwdISA_SB_SD_Li256ELb1ELb0ELi2EEENS1_19SingleTileSchedulerILb1ELb0ELb0ELi128EEEEEEEEEvNT_6ParamsE$_ZZN4cute19as_arithmetic_tupleINS_15ArithmeticTupleIJiiEEEEEDaRKT_ENKUlRKT_E_clIiEEDaS8_:
[----:B------:R-:W-:Y:S02]  /*9b30*/  MOV R76, R8 ;  /* 0x00000008004c7202 */ /* 0x000fe40000000f00 */
[----:B------:R-:W-:Y:S02]  /*9b40*/  MOV R77, 0x0 ;  /* 0x00000000004d7802 */ /* 0x000fe40000000f00 */
[----:B------:R-:W-:Y:S02]  /*9b50*/  MOV R10, R7 ;  /* 0x00000007000a7202 */ /* 0x000fe40000000f00 */
[----:B------:R-:W-:Y:S05]  /*9b60*/  RET.REL.NODEC R76 `(_ZN7cutlass13device_kernelIN5flash19enable_sm80_to_sm89INS1_16FlashAttnBwdSm80INS1_25CollectiveMainloopBwdSm80ILi2ELi2EN4cute5tupleIJNS5_1CILi64EEENS7_ILi128EEES8_EEENS_10bfloat16_tEfNS_4arch4Sm80ELb0ELb1ELb1ELb1ELb1ELb0ELb0ELb0ELi2ELi2ELi4ELi2ELb1EEENS1_21CollectiveEpilogueBwdISA_SB_SD_Li256ELb1ELb0ELi2EEENS1_19SingleTileSchedulerILb1ELb0ELb0ELi128EEEEEEEEEvNT_6ParamsE) ;  /* 0xffff64904c007950 */ /* 0x000fea0003c3ffff */
        .type           $_ZN7cutlass13device_kernelIN5flash19enable_sm80_to_sm89INS1_16FlashAttnBwdSm80INS1_25CollectiveMainloopBwdSm80ILi2ELi2EN4cute5tupleIJNS5_1CILi64EEENS7_ILi128EEES8_EEENS_10bfloat16_tEfNS_4arch4Sm80ELb0ELb1ELb1ELb1ELb1ELb0ELb0ELb0ELi2ELi2ELi4ELi2ELb1EEENS1_21CollectiveEpilogueBwdISA_SB_SD_Li256ELb1ELb0ELi2EEENS1_19SingleTileSchedulerILb1ELb0ELb0ELi128EEEEEEEEEvNT_6ParamsE$_ZZN4cute5sliceINS_5tupleIJNS_10UnderscoreES2_S2_iEEENS1_IJNS1_IJNS_1CILi1EEENS4_ILi0EEEEEElS6_lEEEEEDaRKT_RKT0_ENKUlRKT_RKT0_E_clIS2_lEEDaSH_SK_,@function
        .size           $_ZN7cutlass13device_kernelIN5flash19enable_sm80_to_sm89INS1_16FlashAttnBwdSm80INS1_25CollectiveMainloopBwdSm80ILi2ELi2EN4cute5tupleIJNS5_1CILi64EEENS7_ILi128EEES8_EEENS_10bfloat16_tEfNS_4arch4Sm80ELb0ELb1ELb1ELb1ELb1ELb0ELb0ELb0ELi2ELi2ELi4ELi2ELb1EEENS1_21CollectiveEpilogueBwdISA_SB_SD_Li256ELb1ELb0ELi2EEENS1_19SingleTileSchedulerILb1ELb0ELb0ELi128EEEEEEEEEvNT_6ParamsE$_ZZN4cute5sliceINS_5tupleIJNS_10UnderscoreES2_S2_iEEENS1_IJNS1_IJNS_1CILi1EEENS4_ILi0EEEEEElS6_lEEEEEDaRKT_RKT0_ENKUlRKT_RKT0_E_clIS2_lEEDaSH_SK_,($_ZN7cutlass13device_kernelIN5flash19enable_sm80_to_sm89INS1_16FlashAttnBwdSm80INS1_25CollectiveMainloopBwdSm80ILi2ELi2EN4cute5tupleIJNS5_1CILi64EEENS7_ILi128EEES8_EEENS_10bfloat16_tEfNS_4arch4Sm80ELb0ELb1ELb1ELb1ELb1ELb0ELb0ELb0ELi2ELi2ELi4ELi2ELb1EEENS1_21CollectiveEpilogueBwdISA_SB_SD_Li256ELb1ELb0ELi2EEENS1_19SingleTileSchedulerILb1ELb0ELb0ELi128EEEEEEEEEvNT_6ParamsE$_ZZN4cute7idx2crdINS_5tupleIJiEEENS1_IJNS1_IJNS1_IJNS_1CILi8EEENS3_ILi2EEEEEES5_NS3_ILi4EEES5_EEEEEEEEDaRKT_RKT0_ENKUlRKT_RKT0_E_clIiS8_EEDaSI_SL_ - $_ZN7cutlass13device_kernelIN5flash19enable_sm80_to_sm89INS1_16FlashAttnBwdSm80INS1_25CollectiveMainloopBwdSm80ILi2ELi2EN4cute5tupleIJNS5_1CILi64EEENS7_ILi128EEES8_EEENS_10bfloat16_tEfNS_4arch4Sm80ELb0ELb1ELb1ELb1ELb1ELb0ELb0ELb0ELi2ELi2ELi4ELi2ELb1EEENS1_21CollectiveEpilogueBwdISA_SB_SD_Li256ELb1ELb0ELi2EEENS1_19SingleTileSchedulerILb1ELb0ELb0ELi128EEEEEEEEEvNT_6ParamsE$_ZZN4cute5sliceINS_5tupleIJNS_10UnderscoreES2_S2_iEEENS1_IJNS1_IJNS_1CILi1EEENS4_ILi0EEEEEElS6_lEEEEEDaRKT_RKT0_ENKUlRKT_RKT0_E_clIS2_lEEDaSH_SK_)
$_ZN7cutlass13device_kernelIN5flash19enable_sm80_to_sm89INS1_16FlashAttnBwdSm80INS1_25CollectiveMainloopBwdSm80ILi2ELi2EN4cute5tupleIJNS5_1CILi64EEENS7_ILi128EEES8_EEENS_10bfloat16_tEfNS_4arch4Sm80ELb0ELb1ELb1ELb1ELb1ELb0ELb0ELb0ELi2ELi2ELi4ELi2ELb1EEENS1_21CollectiveEpilogueBwdISA_SB_SD_Li256ELb1ELb0ELi2EEENS1_19SingleTileSchedulerILb1ELb0ELb0ELi128EEEEEEEEEvNT_6ParamsE$_ZZN4cute5sliceINS_5tupleIJNS_10UnderscoreES2_S2_iEEENS1_IJNS1_IJNS_1CILi1EEENS4_ILi0EEEEEElS6_lEEEEEDaRKT_RKT0_ENKUlRKT_RKT0_E_clIS2_lEEDaSH_SK_:
[----:B------:R-:W-:Y:S02]  /*9b70*/  IADD3 R9, R1, 0x188, RZ ;  /* 0x0000018801097810 */ /* 0x000fe40007ffe0ff */
[----:B------:R-:W-:Y:S02]  /*9b80*/  MOV R10, 0x9bb0 ;  /* 0x00009bb0000a7802 */ /* 0x000fe40000000f00 */
[----:B------:R-:W-:-:S02]  /*9b90*/  IADD3 R9, R9, c[0x0][0x20], RZ ;  /* 0x0000080009097a10 */ /* 0x000fc40007ffe0ff */
[----:B------:R-:W-:Y:S05]  /*9ba0*/  CALL.REL.NOINC `($_ZN7cutlass13device_kernelIN5flash19enable_sm80_to_sm89INS1_16FlashAttnBwdSm80INS1_25CollectiveMainloopBwdSm80ILi2ELi2EN4cute5tupleIJNS5_1CILi64EEENS7_ILi128EEES8_EEENS_10bfloat16_tEfNS_4arch4Sm80ELb0ELb1ELb1ELb1ELb1ELb0ELb0ELb0ELi2ELi2ELi4ELi2ELb1EEENS1_21CollectiveEpilogueBwdISA_SB_SD_Li256ELb1ELb0ELi2EEENS1_19SingleTileSchedulerILb1ELb0ELb0ELi128EEEEEEEEEvNT_6ParamsE$_ZN4cute3eso3ESOILb0ELb1EJlEEC2ERKl) ;  /* 0xffffed5000007944 */ /* 0x000fea0003c3ffff */
[----:B-1----:R1:W5:Y:S01]  /*9bb0*/  LDL.64 R6, [R1+0x188] ;  /* 0x0001880001067983 */ /* 0x0023620000100a00 */
[----:B------:R-:W-:-:S04]  /*9bc0*/  MOV R9, 0x0 ;  /* 0x0000000000097802 */ /* 0x000fc80000000f00 */
[----:B------:R-:W-:Y:S05]  /*9bd0*/  RET.REL.NODEC R8 `(_ZN7cutlass13device_kernelIN5flash19enable_sm80_to_sm89INS1_16FlashAttnBwdSm80INS1_25CollectiveMainloopBwdSm80ILi2ELi2EN4cute5tupleIJNS5_1CILi64EEENS7_ILi128EEES8_EEENS_10bfloat16_tEfNS_4arch4Sm80ELb0ELb1ELb1ELb1ELb1ELb0ELb0ELb0ELi2ELi2ELi4ELi2ELb1EEENS1_21CollectiveEpilogueBwdISA_SB_SD_Li256ELb1ELb0ELi2EEENS1_19SingleTileSchedulerILb1ELb0ELb0ELi128EEEEEEEEEvNT_6ParamsE) ;  /* 0xffff642008007950 */ /* 0x000fea0003c3ffff */
        .type           $_ZN7cutlass13device_kernelIN5flash19enable_sm80_to_sm89INS1_16FlashAttnBwdSm80INS1_25CollectiveMainloopBwdSm80ILi2ELi2EN4cute5tupleIJNS5_1CILi64EEENS7_ILi128EEES8_EEENS_10bfloat16_tEfNS_4arch4Sm80ELb0ELb1ELb1ELb1ELb1ELb0ELb0ELb0ELi2ELi2ELi4ELi2ELb1EEENS1_21CollectiveEpilogueBwdISA_SB_SD_Li256ELb1ELb0ELi2EEENS1_19SingleTileSchedulerILb1ELb0ELb0ELi128EEEEEEEEEvNT_6ParamsE$_ZZN4cute7idx2crdINS_5tupleIJiEEENS1_IJNS1_IJNS1_IJNS_1CILi8EEENS3_ILi2EEEEEES5_NS3_ILi4EEES5_EEEEEEEEDaRKT_RKT0_ENKUlRKT_RKT0_E_clIiS8_EEDaSI_SL_,@function
        .size           $_ZN7cutlass13device_kernelIN5flash19enable_sm80_to_sm89INS1_16FlashAttnBwdSm80INS1_25CollectiveMainloopBwdSm80ILi2ELi2EN4cute5tupleIJNS5_1CILi64EEENS7_ILi128EEES8_EEENS_10bfloat16_tEfNS_4arch4Sm80ELb0ELb1ELb1ELb1ELb1ELb0ELb0ELb0ELi2ELi2ELi4ELi2ELb1EEENS1_21CollectiveEpilogueBwdISA_SB_SD_Li256ELb1ELb0ELi2EEENS1_19SingleTileSchedulerILb1ELb0ELb0ELi128EEEEEEEEEvNT_6ParamsE$_ZZN4cute7idx2crdINS_5tupleIJiEEENS1_IJNS1_IJNS1_IJNS_1CILi8EEENS3_ILi2EEEEEES5_NS3_ILi4EEES5_EEEEEEEEDaRKT_RKT0_ENKUlRKT_RKT0_E_clIiS8_EEDaSI_SL_,($_ZN7cutlass13device_kernelIN5flash19enable_sm80_to_sm89INS1_16FlashAttnBwdSm80INS1_25CollectiveMainloopBwdSm80ILi2ELi2EN4cute5tupleIJNS5_1CILi64EEENS7_ILi128EEES8_EEENS_10bfloat16_tEfNS_4arch4Sm80ELb0ELb1ELb1ELb1ELb1ELb0ELb0ELb0ELi2ELi2ELi4ELi2ELb1EEENS1_21CollectiveEpilogueBwdISA_SB_SD_Li256ELb1ELb0ELi2EEENS1_19SingleTileSchedulerILb1ELb0ELb0ELi128EEEEEEEEEvNT_6ParamsE$_ZZN4cute7idx2crdINS_5tupleIJiEEENS1_IJNS1_IJNS1_IJNS_1CILi8EEENS3_ILi2EEEEEES5_S5_NS3_ILi4EEEEEEEEEEEDaRKT_RKT0_ENKUlRKT_RKT0_E_clIiS8_EEDaSI_SL_ - $_ZN7cutlass13device_kernelIN5flash19enable_sm80_to_sm89INS1_16FlashAttnBwdSm80INS1_25CollectiveMainloopBwdSm80ILi2ELi2EN4cute5tupleIJNS5_1CILi64EEENS7_ILi128EEES8_EEENS_10bfloat16_tEfNS_4arch4Sm80ELb0ELb1ELb1ELb1ELb1ELb0ELb0ELb0ELi2ELi2ELi4ELi2ELb1EEENS1_21CollectiveEpilogueBwdISA_SB_SD_Li256ELb1ELb0ELi2EEENS1_19SingleTileSchedulerILb1ELb0ELb0ELi128EEEEEEEEEvNT_6ParamsE$_ZZN4cute7idx2crdINS_5tupleIJiEEENS1_IJNS1_IJNS1_IJNS_1CILi8EEENS3_ILi2EEEEEES5_NS3_ILi4EEES5_EEEEEEEEDaRKT_RKT0_ENKUlRKT_RKT0_E_clIiS8_EEDaSI_SL_)
$_ZN7cutlass13device_kernelIN5flash19enable_sm80_to_sm89INS1_16FlashAttnBwdSm80INS1_25CollectiveMainloopBwdSm80ILi2ELi2EN4cute5tupleIJNS5_1CILi64EEENS7_ILi128EEES8_EEENS_10bfloat16_tEfNS_4arch4Sm80ELb0ELb1ELb1ELb1ELb1ELb0ELb0ELb0ELi2ELi2ELi4ELi2ELb1EEENS1_21CollectiveEpilogueBwdISA_SB_SD_Li256ELb1ELb0ELi2EEENS1_19SingleTileSchedulerILb1ELb0ELb0ELi128EEEEEEEEEvNT_6ParamsE$_ZZN4cute7idx2crdINS_5tupleIJiEEENS1_IJNS1_IJNS1_IJNS_1CILi8EEENS3_ILi2EEEEEES5_NS3_ILi4EEES5_EEEEEEEEDaRKT_RKT0_ENKUlRKT_RKT0_E_clIiS8_EEDaSI_SL_:
        /* <DEDUP_REMOVED lines=15> */
[----:B-1----:R-:W-:Y:S05]  /*9cd0*/  CALL.REL.NOINC `($_ZN7cutlass13device_kernelIN5flash19enable_sm80_to_sm89INS1_16FlashAttnBwdSm80INS1_25CollectiveMainloopBwdSm80ILi2ELi2EN4cute5tupleIJNS5_1CILi64EEENS7_ILi128EEES8_EEENS_10bfloat16_tEfNS_4arch4Sm80ELb0ELb1ELb1ELb1ELb1ELb0ELb0ELb0ELi2ELi2ELi4ELi2ELb1EEENS1_21CollectiveEpilogueBwdISA_SB_SD_Li256ELb1ELb0ELi2EEENS1_19SingleTileSchedulerILb1ELb0ELb0ELi128EEEEEEEEEvNT_6ParamsE$_ZN4cute5tupleIJiEEC2ERKi) ;  /* 0xfffff76000007944 */ /* 0x002fea0003c3ffff */
[----:B------:R1:W5:Y:S01]  /*9ce0*/  LDL R8, [R1+0x168] ;  /* 0x0001680001087983 */ /* 0x0003620000100800 */
[----:B------:R-:W-:Y:S01]  /*9cf0*/  IADD3 R3, R1, 0x160, RZ ;  /* 0x0000016001037810 */ /* 0x000fe20007ffe0ff */
[----:B------:R-:W-:Y:S01]  /*9d00*/  IMAD.MOV.U32 R7, RZ, RZ, R9 ;  /* 0x000000ffff077224 */ /* 0x000fe200078e0009 */
[----:B------:R-:W-:Y:S01]  /*9d10*/  MOV R16, 0x9d60 ;  /* 0x00009d6000107802 */ /* 0x000fe20000000f00 */
[----:B------:R-:W-:Y:S01]  /*9d20*/  IMAD.MOV.U32 R6, RZ, RZ, R44 ;  /* 0x000000ffff067224 */ /* 0x000fe200078e002c */
[----:B------:R-:W-:-:S04]  /*9d30*/  IADD3 R3, R3, c[0x0][0x20], RZ ;  /* 0x0000080003037a10 */ /* 0x000fc80007ffe0ff */
[----:B------:R-:W-:Y:S02]  /*9d40*/  IADD3 R27, R3, 0x4, RZ ;  /* 0x00000004031b7810 */ /* 0x000fe40007ffe0ff */
[----:B-1---5:R-:W-:Y:S05]  /*9d50*/  CALL.REL.NOINC `($_ZN7cutlass13device_kernelIN5flash19enable_sm80_to_sm89INS1_16FlashAttnBwdSm80INS1_25CollectiveMainloopBwdSm80ILi2ELi2EN4cute5tupleIJNS5_1CILi64EEENS7_ILi128EEES8_EEENS_10bfloat16_tEfNS_4arch4Sm80ELb0ELb1ELb1ELb1ELb1ELb0ELb0ELb0ELi2ELi2ELi4ELi2ELb1EEENS1_21CollectiveEpilogueBwdISA_SB_SD_Li256ELb1ELb0ELi2EEENS1_19SingleTileSchedulerILb1ELb0ELb0ELi128EEEEEEEEEvNT_6ParamsE$_ZN4cute5tupleIJiEEC2ERKi) ;  /* 0xfffff6e000007944 */ /* 0x022fea0003c3ffff */
[----:B------:R1:W5:Y:S01]  /*9d60*/  LDL R9, [R1+0x168] ;  /* 0x0001680001097983 */ /* 0x0003620000100800 */
[----:B------:R-:W-:Y:S01]  /*9d70*/  IMAD.MOV.U32 R7, RZ, RZ, R8 ;  /* 0x000000ffff077224 */ /* 0x000fe200078e0008 */
[----:B------:R-:W-:Y:S02]  /*9d80*/  MOV R6, R27 ;  /* 0x0000001b00067202 */ /* 0x000fe40000000f00 */
[----:B------:R-:W-:Y:S02]  /*9d90*/  MOV R16, 0x9db0 ;  /* 0x00009db000107802 */ /* 0x000fe40000000f00 */
[----:B-1---5:R-:W-:Y:S05]  /*9da0*/  CALL.REL.NOINC `($_ZN7cutlass13device_kernelIN5flash19enable_sm80_to_sm89INS1_16FlashAttnBwdSm80INS1_25CollectiveMainloopBwdSm80ILi2ELi2EN4cute5tupleIJNS5_1CILi64EEENS7_ILi128EEES8_EEENS_10bfloat16_tEfNS_4arch4Sm80ELb0ELb1ELb1ELb1ELb1ELb0ELb0ELb0ELi2ELi2ELi4ELi2ELb1EEENS1_21CollectiveEpilogueBwdISA_SB_SD_Li256ELb1ELb0ELi2EEENS1_19SingleTileSchedulerILb1ELb0ELb0ELi128EEEEEEEEEvNT_6ParamsE$_ZN4cute5tupleIJiEEC2ERKi) ;  /* 0xfffff69000007944 */ /* 0x022fea0003c3ffff */
[----:B------:R1:W5:Y:S01]  /*9db0*/  LDL R7, [R1+0x164] ;  /* 0x0001640001077983 */ /* 0x0003620000100800 */
[----:B------:R-:W-:Y:S02]  /*9dc0*/  MOV R6, R3 ;  /* 0x0000000300067202 */ /* 0x000fe40000000f00 */
[----:B------:R-:W-:Y:S02]  /*9dd0*/  MOV R16, 0x9df0 ;  /* 0x00009df000107802 */ /* 0x000fe40000000f00 */
[----:B-1---5:R-:W-:Y:S05]  /*9de0*/  CALL.REL.NOINC `($_ZN7cutlass13device_kernelIN5flash19enable_sm80_to_sm89INS1_16FlashAttnBwdSm80INS1_25CollectiveMainloopBwdSm80ILi2ELi2EN4cute5tupleIJNS5_1CILi64EEENS7_ILi128EEES8_EEENS_10bfloat16_tEfNS_4arch4Sm80ELb0ELb1ELb1ELb1ELb1ELb0ELb0ELb0ELi2ELi2ELi4ELi2ELb1EEENS1_21CollectiveEpilogueBwdISA_SB_SD_Li256ELb1ELb0ELi2EEENS1_19SingleTileSchedulerILb1ELb0ELb0ELi128EEEEEEEEEvNT_6ParamsE$_ZN4cute5tupleIJiEEC2ERKi) ;  /* 0xfffff65000007944 */ /* 0x022fea0003c3ffff */
[----:B------:R1:W5:Y:S01]  /*9df0*/  LDL R7, [R1+0x160] ;  /* 0x0001600001077983 */ /* 0x0003620000100800 */
[----:B------:R-:W-:Y:S02]  /*9e00*/  MOV R6, R44 ;  /* 0x0000002c00067202 */ /* 0x000fe40000000f00 */
[----:B------:R-:W-:-:S02]  /*9e10*/  MOV R16, 0x9e30 ;  /* 0x00009e3000107802 */ /* 0x000fc40000000f00 */
[----:B-1---5:R-:W-:Y:S05]  /*9e20*/  CALL.REL.NOINC `($_ZN7cutlass13device_kernelIN5flash19enable_sm80_to_sm89INS1_16FlashAttnBwdSm80INS1_25CollectiveMainloopBwdSm80ILi2ELi2EN4cute5tupleIJNS5_1CILi64EEENS7_ILi128EEES8_EEENS_10bfloat16_tEfNS_4arch4Sm80ELb0ELb1ELb1ELb1ELb1ELb0ELb0ELb0ELi2ELi2ELi4ELi2ELb1EEENS1_21CollectiveEpilogueBwdISA_SB_SD_Li256ELb1ELb0ELi2EEENS1_19SingleTileSchedulerILb1ELb0ELb0ELi128EEEEEEEEEvNT_6ParamsE$_ZN4cute5tupleIJiEEC2ERKi) ;  /* 0xfffff61000007944 */ /* 0x022fea0003c3ffff */
[----:B------:R1:W5:Y:S01]  /*9e30*/  LDL R7, [R1+0x168] ;  /* 0x0001680001077983 */ /* 0x0003620000100800 */
[----:B------:R-:W-:-:S02]  /*9e40*/  MOV R6, R44 ;  /* 0x0000002c00067202 */ /* 0x000fc40000000f00 */
[----:B------:R-:W-:Y:S02]  /*9e50*/  MOV R10, 0x9e70 ;  /* 0x00009e70000a7802 */ /* 0x000fe40000000f00 */
[----:B-1---5:R-:W-:Y:S05]  /*9e60*/  CALL.REL.NOINC `($_ZN7cutlass13device_kernelIN5flash19enable_sm80_to_sm89INS1_16FlashAttnBwdSm80INS1_25CollectiveMainloopBwdSm80ILi2ELi2EN4cute5tupleIJNS5_1CILi64EEENS7_ILi128EEES8_EEENS_10bfloat16_tEfNS_4arch4Sm80ELb0ELb1ELb1ELb1ELb1ELb0ELb0ELb0ELi2ELi2ELi4ELi2ELb1EEENS1_21CollectiveEpilogueBwdISA_SB_SD_Li256ELb1ELb0ELi2EEENS1_19SingleTileSchedulerILb1ELb0ELb0ELi128EEEEEEEEEvNT_6ParamsE$_ZN4cute5tupleIJNS_15ArithmeticTupleIJiEEEEEC2ERKS2_) ;  /* 0xfffff39000007944 */ /* 0x022fea0003c3ffff */
[----:B------:R2:W5:Y:S01]  /*9e70*/  LDL R8, [R1+0x168] ;  /* 0x0001680001087983 */ /* 0x0005620000100800 */
[----:B-1----:R-:W-:Y:S01]  /*9e80*/  IMAD.MOV.U32 R7, RZ, RZ, R9 ;  /* 0x000000ffff077224 */ /* 0x002fe200078e0009 */
[----:B------:R-:W-:Y:S02]  /*9e90*/  MOV R6, R27 ;  /* 0x0000001b00067202 */ /* 0x000fe40000000f00 */
[----:B------:R-:W-:Y:S02]  /*9ea0*/  MOV R16, 0x9ec0 ;  /* 0x00009ec000107802 */ /* 0x000fe40000000f00 */
[----:B--2--5:R-:W-:Y:S05]  /*9eb0*/  CALL.REL.NOINC `($_ZN7cutlass13device_kernelIN5flash19enable_sm80_to_sm89INS1_16FlashAttnBwdSm80INS1_25CollectiveMainloopBwdSm80ILi2ELi2EN4cute5tupleIJNS5_1CILi64EEENS7_ILi128EEES8_EEENS_10bfloat16_tEfNS_4arch4Sm80ELb0ELb1ELb1ELb1ELb1ELb0ELb0ELb0ELi2ELi2ELi4ELi2ELb1EEENS1_21CollectiveEpilogueBwdISA_SB_SD_Li256ELb1ELb0ELi2EEENS1_19SingleTileSchedulerILb1ELb0ELb0ELi128EEEEEEEEEvNT_6ParamsE$_ZN4cute5tupleIJiEEC2ERKi) ;  /* 0xfffff58000007944 */ /* 0x024fea0003c3ffff */
[----:B------:R1:W5:Y:S01]  /*9ec0*/  LDL R7, [R1+0x164] ;  /* 0x0001640001077983 */ /* 0x0003620000100800 */
[----:B------:R-:W-:Y:S02]  /*9ed0*/  MOV R6, R3 ;  /* 0x0000000300067202 */ /* 0x000fe40000000f00 */
[----:B------:R-:W-:Y:S02]  /*9ee0*/  MOV R16, 0x9f00 ;  /* 0x00009f0000107802 */ /* 0x000fe40000000f00 */
[----:B-1---5:R-:W-:Y:S05]  /*9ef0*/  CALL.REL.NOINC `($_ZN7cutlass13device_kernelIN5flash19enable_sm80_to_sm89INS1_16FlashAttnBwdSm80INS1_25CollectiveMainloopBwdSm80ILi2ELi2EN4cute5tupleIJNS5_1CILi64EEENS7_ILi128EEES8_EEENS_10bfloat16_tEfNS_4arch4Sm80ELb0ELb1ELb1ELb1ELb1ELb0ELb0ELb0ELi2ELi2ELi4ELi2ELb1EEENS1_21CollectiveEpilogueBwdISA_SB_SD_Li256ELb1ELb0ELi2EEENS1_19SingleTileSchedulerILb1ELb0ELb0ELi128EEEEEEEEEvNT_6ParamsE$_ZN4cute5tupleIJiEEC2ERKi) ;  /* 0xfffff54000007944 */ /* 0x022fea0003c3ffff */
[----:B------:R1:W5:Y:S01]  /*9f00*/  LDL R7, [R1+0x160] ;  /* 0x0001600001077983 */ /* 0x0003620000100800 */
[----:B------:R-:W-:Y:S02]  /*9f10*/  MOV R13, R44 ;  /* 0x0000002c000d7202 */ /* 0x000fe40000000f00 */
[----:B------:R-:W-:-:S02]  /*9f20*/  MOV R18, 0x9f40 ;  /* 0x00009f4000127802 */ /* 0x000fc40000000f00 */
[----:B-1---5:R-:W-:Y:S05]  /*9f30*/  CALL.REL.NOINC `($_ZN7cutlass13device_kernelIN5flash19enable_sm80_to_sm89INS1_16FlashAttnBwdSm80INS1_25CollectiveMainloopBwdSm80ILi2ELi2EN4cute5tupleIJNS5_1CILi64EEENS7_ILi128EEES8_EEENS_10bfloat16_tEfNS_4arch4Sm80ELb0ELb1ELb1ELb1ELb1ELb0ELb0ELb0ELi2ELi2ELi4ELi2ELb1EEENS1_21CollectiveEpilogueBwdISA_SB_SD_Li256ELb1ELb0ELi2EEENS1_19SingleTileSchedulerILb1ELb0ELb0ELi128EEEEEEEEEvNT_6ParamsE$_ZN4cute5tupleIJNS_1CILi0EEEiEEC2ERKS2_RKi) ;  /* 0xfffff46000007944 */ /* 0x022fea0003c3ffff */
[----:B------:R1:W5:Y:S01]  /*9f40*/  LDL R7, [R1+0x168] ;  /* 0x0001680001077983 */ /* 0x0003620000100800 */
[----:B------:R-:W-:-:S02]  /*9f50*/  MOV R6, R44 ;  /* 0x0000002c00067202 */ /* 0x000fc40000000f00 */
[----:B------:R-:W-:Y:S02]  /*9f60*/  MOV R16, 0x9f80 ;  /* 0x00009f8000107802 */ /* 0x000fe40000000f00 */
[----:B-1---5:R-:W-:Y:S05]  /*9f70*/  CALL.REL.NOINC `($_ZN7cutlass13device_kernelIN5flash19enable_sm80_to_sm89INS1_16FlashAttnBwdSm80INS1_25CollectiveMainloopBwdSm80ILi2ELi2EN4cute5tupleIJNS5_1CILi64EEENS7_ILi128EEES8_EEENS_10bfloat16_tEfNS_4arch4Sm80ELb0ELb1ELb1ELb1ELb1ELb0ELb0ELb0ELi2ELi2ELi4ELi2ELb1EEENS1_21CollectiveEpilogueBwdISA_SB_SD_Li256ELb1ELb0ELi2EEENS1_19SingleTileSchedulerILb1ELb0ELb0ELi128EEEEEEEEEvNT_6ParamsE$_ZN4cute5tupleIJNS_15ArithmeticTupleIJNS_1CILi0EEEiEEEEEC2ERKS4_) ;  /* 0xfffff24000007944 */ /* 0x022fea0003c3ffff */
[----:B------:R2:W5:Y:S01]  /*9f80*/  LDL R10, [R1+0x168] ;  /* 0x00016800010a7983 */ /* 0x0005620000100800 */
[----:B-1----:R-:W-:Y:S01]  /*9f90*/  IMAD.MOV.U32 R7, RZ, RZ, R8 ;  /* 0x000000ffff077224 */ /* 0x002fe200078e0008 */
[----:B------:R-:W-:Y:S02]  /*9fa0*/  MOV R6, R44 ;  /* 0x0000002c00067202 */ /* 0x000fe40000000f00 */
[----:B------:R-:W-:Y:S02]  /*9fb0*/  MOV R8, 0x9fd0 ;  /* 0x00009fd000087802 */ /* 0x000fe40000000f00 */
[----:B--2--5:R-:W-:Y:S05]  /*9fc0*/  CALL.REL.NOINC `($_ZN7cutlass13device_kernelIN5flash19enable_sm80_to_sm89INS1_16FlashAttnBwdSm80INS1_25CollectiveMainloopBwdSm80ILi2ELi2EN4cute5tupleIJNS5_1CILi64EEENS7_ILi128EEES8_EEENS_10bfloat16_tEfNS_4arch4Sm80ELb0ELb1ELb1ELb1ELb1ELb0ELb0ELb0ELi2ELi2ELi4ELi2ELb1EEENS1_21CollectiveEpilogueBwdISA_SB_SD_Li256ELb1ELb0ELi2EEENS1_19SingleTileSchedulerILb1ELb0ELb0ELi128EEEEEEEEEvNT_6ParamsE$_ZN4cute3eso3ESOILb0ELb1EJiNS_1CILi0EEEEEC2ERKiRKS3_) ;  /* 0xffffe8f000007944 */ /* 0x024fea0003c3ffff */
[----:B------:R2:W5:Y:S01]  /*9fd0*/  LDL R16, [R1+0x168] ;  /* 0x0001680001107983 */ /* 0x0005620000100800 */
[----:B-1----:R-:W-:Y:S02]  /*9fe0*/  MOV R6, R44 ;  /* 0x0000002c00067202 */ /* 0x002fe40000000f00 */
[----:B------:R-:W-:Y:S01]  /*9ff0*/  MOV R18, 0xa020 ;  /* 0x0000a02000127802 */ /* 0x000fe20000000f00 */
[----:B------:R2:W-:Y:S04]  /*a000*/  STL [R1+0x168], R10 ;  /* 0x0001680a01007387 */ /* 0x0005e80000100800 */
[----:B--2--5:R-:W-:Y:S05]  /*a010*/  CALL.REL.NOINC `($_ZN7cutlass13device_kernelIN5flash19enable_sm80_to_sm89INS1_16FlashAttnBwdSm80INS1_25CollectiveMainloopBwdSm80ILi2ELi2EN4cute5tupleIJNS5_1CILi64EEENS7_ILi128EEES8_EEENS_10bfloat16_tEfNS_4arch4Sm80ELb0ELb1ELb1ELb1ELb1ELb0ELb0ELb0ELi2ELi2ELi4ELi2ELb1EEENS1_21CollectiveEpilogueBwdISA_SB_SD_Li256ELb1ELb0ELi2EEENS1_19SingleTileSchedulerILb1ELb0ELb0ELi128EEEEEEEEEvNT_6ParamsE$_ZZN4cuteplIJiEJNS_1CILi0EEEiEEEDaRKNS_15ArithmeticTupleIJDpT_EEERKNS3_IJDpT0_EEEENKUlDpRKT_E_clIJiiEEEDaSH_) ;  /* 0x00001a1000007944 */ /* 0x024fea0003c00000 */
[----:B-----5:R-:W-:Y:S02]  /*a020*/  MOV R18, R6 ;  /* 0x0000000600127202 */ /* 0x020fe40000000f00 */
[----:B------:R-:W-:-:S02]  /*a030*/  MOV R6, 0xa050 ;  /* 0x0000a05000067802 */ /* 0x000fc40000000f00 */
[----:B-1----:R-:W-:Y:S05]  /*a040*/  CALL.REL.NOINC `($_ZN7cutlass13device_kernelIN5flash19enable_sm80_to_sm89INS1_16FlashAttnBwdSm80INS1_25CollectiveMainloopBwdSm80ILi2ELi2EN4cute5tupleIJNS5_1CILi64EEENS7_ILi128EEES8_EEENS_10bfloat16_tEfNS_4arch4Sm80ELb0ELb1ELb1ELb1ELb1ELb0ELb0ELb0ELi2ELi2ELi4ELi2ELb1EEENS1_21CollectiveEpilogueBwdISA_SB_SD_Li256ELb1ELb0ELi2EEENS1_19SingleTileSchedulerILb1ELb0ELb0ELi128EEEEEEEEEvNT_6ParamsE$_ZZN4cuteplIJNS_15ArithmeticTupleIJiEEEEJNS1_IJNS_1CILi0EEEiEEEEEEDaRKNS1_IJDpT_EEERKNS1_IJDpT0_EEEENKUlDpRKT_E_clIJNS1_IJiiEEEEEEDaSJ_) ;  /* 0x0000165000007944 */ /* 0x002fea0003c00000 */
        /* <DEDUP_REMOVED lines=8> */
[----:B--2--5:R-:W-:Y:S05]  /*a0d0*/  CALL.REL.NOINC `($_ZN7cutlass13device_kernelIN5flash19enable_sm80_to_sm89INS1_16FlashAttnBwdSm80INS1_25CollectiveMainloopBwdSm80ILi2ELi2EN4cute5tupleIJNS5_1CILi64EEENS7_ILi128EEES8_EEENS_10bfloat16_tEfNS_4arch4Sm80ELb0ELb1ELb1ELb1ELb1ELb0ELb0ELb0ELi2ELi2ELi4ELi2ELb1EEENS1_21CollectiveEpilogueBwdISA_SB_SD_Li256ELb1ELb0ELi2EEENS1_19SingleTileSchedulerILb1ELb0ELb0ELi128EEEEEEEEEvNT_6ParamsE$_ZN4cute5tupleIJiEEC2ERKi) ;  /* 0xfffff36000007944 */ /* 0x024fea0003c3ffff */
        /* <DEDUP_REMOVED lines=9> */
[----:B-1---5:R-:W-:Y:S05]  /*a170*/  CALL.REL.NOINC `($_ZN7cutlass13device_kernelIN5flash19enable_sm80_to_sm89INS1_16FlashAttnBwdSm80INS1_25CollectiveMainloopBwdSm80ILi2ELi2EN4cute5tupleIJNS5_1CILi64EEENS7_ILi128EEES8_EEENS_10bfloat16_tEfNS_4arch4Sm80ELb0ELb1ELb1ELb1ELb1ELb0ELb0ELb0ELi2ELi2ELi4ELi2ELb1EEENS1_21CollectiveEpilogueBwdISA_SB_SD_Li256ELb1ELb0ELi2EEENS1_19SingleTileSchedulerILb1ELb0ELb0ELi128EEEEEEEEEvNT_6ParamsE$_ZN4cute5tupleIJiEEC2ERKi) ;  /* 0xfffff2c000007944 */ /* 0x022fea0003c3ffff */
[----:B------:R1:W5:Y:S01]  /*a180*/  LDL R13, [R1+0x168] ;  /* 0x00016800010d7983 */ /* 0x0003620000100800 */
[----:B------:R-:W-:Y:S01]  /*a190*/  IMAD.MOV.U32 R7, RZ, RZ, R10 ;  /* 0x000000ffff077224 */ /* 0x000fe200078e000a */
[----:B------:R-:W-:Y:S02]  /*a1a0*/  MOV R6, R44 ;  /* 0x0000002c00067202 */ /* 0x000fe40000000f00 */
[----:B------:R-:W-:Y:S02]  /*a1b0*/  MOV R16, 0xa1d0 ;  /* 0x0000a1d000107802 */ /* 0x000fe40000000f00 */
[----:B-1---5:R-:W-:Y:S05]  /*a1c0*/  CALL.REL.NOINC `($_ZN7cutlass13device_kernelIN5flash19enable_sm80_to_sm89INS1_16FlashAttnBwdSm80INS1_25CollectiveMainloopBwdSm80ILi2ELi2EN4cute5tupleIJNS5_1CILi64EEENS7_ILi128EEES8_EEENS_10bfloat16_tEfNS_4arch4Sm80ELb0ELb1ELb1ELb1ELb1ELb0ELb0ELb0ELi2ELi2ELi4ELi2ELb1EEENS1_21CollectiveEpilogueBwdISA_SB_SD_Li256ELb1ELb0ELi2EEENS1_19SingleTileSchedulerILb1ELb0ELb0ELi128EEEEEEEEEvNT_6ParamsE$_ZN4cute5tupleIJiEEC2ERKi) ;  /* 0xfffff27000007944 */ /* 0x022fea0003c3ffff */
[----:B------:R1:W5:Y:S01]  /*a1d0*/  LDL R10, [R1+0x168] ;  /* 0x00016800010a7983 */ /* 0x0003620000100800 */
[----:B------:R-:W-:Y:S01]  /*a1e0*/  IMAD.MOV.U32 R7, RZ, RZ, R13 ;  /* 0x000000ffff077224 */ /* 0x000fe200078e000d */
[----:B------:R-:W-:Y:S02]  /*a1f0*/  MOV R6, R3 ;  /* 0x0000000300067202 */ /* 0x000fe40000000f00 */
[----:B------:R-:W-:Y:S02]  /*a200*/  MOV R16, 0xa220 ;  /* 0x0000a22000107802 */ /* 0x000fe40000000f00 */
[----:B-1---5:R-:W-:Y:S05]  /*a210*/  CALL.REL.NOINC `($_ZN7cutlass13device_kernelIN5flash19enable_sm80_to_sm89INS1_16FlashAttnBwdSm80INS1_25CollectiveMainloopBwdSm80ILi2ELi2EN4cute5tupleIJNS5_1CILi64EEENS7_ILi128EEES8_EEENS_10bfloat16_tEfNS_4arch4Sm80ELb0ELb1ELb1ELb1ELb1ELb0ELb0ELb0ELi2ELi2ELi4ELi2ELb1EEENS1_21CollectiveEpilogueBwdISA_SB_SD_Li256ELb1ELb0ELi2EEENS1_19SingleTileSchedulerILb1ELb0ELb0ELi128EEEEEEEEEvNT_6ParamsE$_ZN4cute5tupleIJiEEC2ERKi) ;  /* 0xfffff22000007944 */ /* 0x022fea0003c3ffff */
[----:B------:R1:W5:Y:S01]  /*a220*/  LDL R7, [R1+0x160] ;  /* 0x0001600001077983 */ /* 0x0003620000100800 */
[----:B------:R-:W-:-:S02]  /*a230*/  MOV R6, R44 ;  /* 0x0000002c00067202 */ /* 0x000fc40000000f00 */
[----:B------:R-:W-:Y:S02]  /*a240*/  MOV R18, 0xa260 ;  /* 0x0000a26000127802 */ /* 0x000fe40000000f00 */
[----:B-1---5:R-:W-:Y:S05]  /*a250*/  CALL.REL.NOINC `($_ZN7cutlass13device_kernelIN5flash19enable_sm80_to_sm89INS1_16FlashAttnBwdSm80INS1_25CollectiveMainloopBwdSm80ILi2ELi2EN4cute5tupleIJNS5_1CILi64EEENS7_ILi128EEES8_EEENS_10bfloat16_tEfNS_4arch4Sm80ELb0ELb1ELb1ELb1ELb1ELb0ELb0ELb0ELi2ELi2ELi4ELi2ELb1EEENS1_21CollectiveEpilogueBwdISA_SB_SD_Li256ELb1ELb0ELi2EEENS1_19SingleTileSchedulerILb1ELb0ELb0ELi128EEEEEEEEEvNT_6ParamsE$_ZN4cute5tupleIJNS_1CILi0EEES2_iEEC2ERKS2_S5_RKi) ;  /* 0xfffff0a000007944 */ /* 0x022fea0003c3ffff */
        /* <DEDUP_REMOVED lines=8> */
[----:B-1---5:R-:W-:Y:S05]  /*a2e0*/  CALL.REL.NOINC `($_ZN7cutlass13device_kernelIN5flash19enable_sm80_to_sm89INS1_16FlashAttnBwdSm80INS1_25CollectiveMainloopBwdSm80ILi2ELi2EN4cute5tupleIJNS5_1CILi64EEENS7_ILi128EEES8_EEENS_10bfloat16_tEfNS_4arch4Sm80ELb0ELb1ELb1ELb1ELb1ELb0ELb0ELb0ELi2ELi2ELi4ELi2ELb1EEENS1_21CollectiveEpilogueBwdISA_SB_SD_Li256ELb1ELb0ELi2EEENS1_19SingleTileSchedulerILb1ELb0ELb0ELi128EEEEEEEEEvNT_6ParamsE$_ZN4cute5tupleIJNS_1CILi0EEES2_S2_iEEC2ERKS2_S5_S5_RKi) ;  /* 0xffffefd000007944 */ /* 0x022fea0003c3ffff */
[----:B------:R2:W5:Y:S01]  /*a2f0*/  LDL R16, [R1+0x168] ;  /* 0x0001680001107983 */ /* 0x0005620000100800 */
[----:B-1----:R-:W-:Y:S02]  /*a300*/  MOV R6, R44 ;  /* 0x0000002c00067202 */ /* 0x002fe40000000f00 */
[----:B------:R-:W-:-:S02]  /*a310*/  MOV R10, 0xa330 ;  /* 0x0000a330000a7802 */ /* 0x000fc40000000f00 */
[----:B--2--5:R-:W-:Y:S05]  /*a320*/  CALL.REL.NOINC `($_ZN7cutlass13device_kernelIN5flash19enable_sm80_to_sm89INS1_16FlashAttnBwdSm80INS1_25CollectiveMainloopBwdSm80ILi2ELi2EN4cute5tupleIJNS5_1CILi64EEENS7_ILi128EEES8_EEENS_10bfloat16_tEfNS_4arch4Sm80ELb0ELb1ELb1ELb1ELb1ELb0ELb0ELb0ELi2ELi2ELi4ELi2ELb1EEENS1_21CollectiveEpilogueBwdISA_SB_SD_Li256ELb1ELb0ELi2EEENS1_19SingleTileSchedulerILb1ELb0ELb0ELi128EEEEEEEEEvNT_6ParamsE$_ZN4cute3eso3ESOILb1ELb0EJNS_1CILi0EEES3_iS3_EEC2ERKS3_S6_RKiS6_) ;  /* 0xffffe7e000007944 */ /* 0x024fea0003c3ffff */
[----:B-1----:R1:W5:Y:S01]  /*a330*/  LDL R13, [R1+0x168] ;  /* 0x00016800010d7983 */ /* 0x0023620000100800 */
[----:B------:R-:W-:-:S02]  /*a340*/  MOV R7, R44 ;  /* 0x0000002c00077202 */ /* 0x000fc40000000f00 */
[----:B------:R-:W-:Y:S01]  /*a350*/  MOV R6, 0xa380 ;  /* 0x0000a38000067802 */ /* 0x000fe20000000f00 */
[----:B------:R1:W-:Y:S04]  /*a360*/  STL [R1+0x168], R16 ;  /* 0x0001681001007387 */ /* 0x0003e80000100800 */
[----:B-1---5:R-:W-:Y:S05]  /*a370*/  CALL.REL.NOINC `($_ZN7cutlass13device_kernelIN5flash19enable_sm80_to_sm89INS1_16FlashAttnBwdSm80INS1_25CollectiveMainloopBwdSm80ILi2ELi2EN4cute5tupleIJNS5_1CILi64EEENS7_ILi128EEES8_EEENS_10bfloat16_tEfNS_4arch4Sm80ELb0ELb1ELb1ELb1ELb1ELb0ELb0ELb0ELi2ELi2ELi4ELi2ELb1EEENS1_21CollectiveEpilogueBwdISA_SB_SD_Li256ELb1ELb0ELi2EEENS1_19SingleTileSchedulerILb1ELb0ELb0ELi128EEEEEEEEEvNT_6ParamsE$_ZZN4cuteplIJNS_1CILi0EEES2_iEJS2_S2_S2_iEEEDaRKNS_15ArithmeticTupleIJDpT_EEERKNS3_IJDpT0_EEEENKUlDpRKT_E_clIJS2_S2_iiEEEDaSH_) ;  /* 0x0000154000007944 */ /* 0x022fea0003c00000 */
[----:B------:R-:W-:Y:S01]  /*a380*/  IMAD.MOV.U32 R7, RZ, RZ, R11 ;  /* 0x000000ffff077224 */ /* 0x000fe200078e000b */
[----:B------:R-:W-:Y:S02]  /*a390*/  MOV R6, R3 ;  /* 0x0000000300067202 */ /* 0x000fe40000000f00 */
[----:B------:R-:W-:Y:S02]  /*a3a0*/  MOV R16, 0xa3c0 ;  /* 0x0000a3c000107802 */ /* 0x000fe40000000f00 */
[----:B--2--5:R-:W-:Y:S05]  /*a3b0*/  CALL.REL.NOINC `($_ZN7cutlass13device_kernelIN5flash19enable_sm80_to_sm89INS1_16FlashAttnBwdSm80INS1_25CollectiveMainloopBwdSm80ILi2ELi2EN4cute5tupleIJNS5_1CILi64EEENS7_ILi128EEES8_EEENS_10bfloat16_tEfNS_4arch4Sm80ELb0ELb1ELb1ELb1ELb1ELb0ELb0ELb0ELi2ELi2ELi4ELi2ELb1EEENS1_21CollectiveEpilogueBwdISA_SB_SD_Li256ELb1ELb0ELi2EEENS1_19SingleTileSchedulerILb1ELb0ELb0ELi128EEEEEEEEEvNT_6ParamsE$_ZN4cute5tupleIJiEEC2ERKi) ;  /* 0xfffff08000007944 */ /* 0x024fea0003c3ffff */
[----:B------:R1:W5:Y:S01]  /*a3c0*/  LDL R7, [R1+0x160] ;  /* 0x0001600001077983 */ /* 0x0003620000100800 */
[----:B------:R-:W-:Y:S02]  /*a3d0*/  MOV R13, R44 ;  /* 0x0000002c000d7202 */ /* 0x000fe40000000f00 */
[----:B------:R-:W-:Y:S02]  /*a3e0*/  MOV R18, 0xa400 ;  /* 0x0000a40000127802 */ /* 0x000fe40000000f00 */
[----:B-1---5:R-:W-:Y:S05]  /*a3f0*/  CALL.REL.NOINC `($_ZN7cutlass13device_kernelIN5flash19enable_sm80_to_sm89INS1_16FlashAttnBwdSm80INS1_25CollectiveMainloopBwdSm80ILi2ELi2EN4cute5tupleIJNS5_1CILi64EEENS7_ILi128EEES8_EEENS_10bfloat16_tEfNS_4arch4Sm80ELb0ELb1ELb1ELb1ELb1ELb0ELb0ELb0ELi2ELi2ELi4ELi2ELb1EEENS1_21CollectiveEpilogueBwdISA_SB_SD_Li256ELb1ELb0ELi2EEENS1_19SingleTileSchedulerILb1ELb0ELb0ELi128EEEEEEEEEvNT_6ParamsE$_ZN4cute5tupleIJNS_1CILi0EEEiEEC2ERKS2_RKi) ;  /* 0xffffefa000007944 */ /* 0x022fea0003c3ffff */
[----:B------:R1:W5:Y:S01]  /*a400*/  LDL R7, [R1+0x168] ;  /* 0x0001680001077983 */ /* 0x0003620000100800 */
[----:B------:R-:W-:Y:S02]  /*a410*/  MOV R6, R44 ;  /* 0x0000002c00067202 */ /* 0x000fe40000000f00 */
[----:B------:R-:W-:-:S02]  /*a420*/  MOV R16, 0xa440 ;  /* 0x0000a44000107802 */ /* 0x000fc40000000f00 */
[----:B-1---5:R-:W-:Y:S05]  /*a430*/  CALL.REL.NOINC `($_ZN7cutlass13device_kernelIN5flash19enable_sm80_to_sm89INS1_16FlashAttnBwdSm80INS1_25CollectiveMainloopBwdSm80ILi2ELi2EN4cute5tupleIJNS5_1CILi64EEENS7_ILi128EEES8_EEENS_10bfloat16_tEfNS_4arch4Sm80ELb0ELb1ELb1ELb1ELb1ELb0ELb0ELb0ELi2ELi2ELi4ELi2ELb1EEENS1_21CollectiveEpilogueBwdISA_SB_SD_Li256ELb1ELb0ELi2EEENS1_19SingleTileSchedulerILb1ELb0ELb0ELi128EEEEEEEEEvNT_6ParamsE$_ZN4cute3eso3ESOILb1ELb0EJNS_1CILi0EEEiS3_S3_EEC2ERKS3_RKiS6_S6_) ;  /* 0xffffe81000007944 */ /* 0x022fea0003c3ffff */
[----:B------:R-:W-:Y:S01]  /*a440*/  STL [R1+0x160], R76 ;  /* 0x0001604c01007387 */ /* 0x000fe20000100800 */
[----:B-1----:R-:W-:Y:S01]  /*a450*/  IMAD.MOV.U32 R6, RZ, RZ, R44 ;  /* 0x000000ffff067224 */ /* 0x002fe200078e002c */
[----:B------:R-:W-:-:S02]  /*a460*/  MOV R11, R3 ;  /* 0x00000003000b7202 */ /* 0x000fc40000000f00 */
[----:B------:R1:W5:Y:S04]  /*a470*/  LDL R28, [R1+0x168] ;  /* 0x00016800011c7983 */ /* 0x0003680000100800 */
[----:B------:R2:W-:Y:S02]  /*a480*/  STL [R1+0x168], R10 ;  /* 0x0001680a01007387 */ /* 0x0005e40000100800 */
[----:B--2---:R-:W-:Y:S02]  /*a490*/  MOV R10, 0xa4b0 ;  /* 0x0000a4b0000a7802 */ /* 0x004fe40000000f00 */
[----:B-1---5:R-:W-:Y:S05]  /*a4a0*/  CALL.REL.NOINC `($_ZN7cutlass13device_kernelIN5flash19enable_sm80_to_sm89INS1_16FlashAttnBwdSm80INS1_25CollectiveMainloopBwdSm80ILi2ELi2EN4cute5tupleIJNS5_1CILi64EEENS7_ILi128EEES8_EEENS_10bfloat16_tEfNS_4arch4Sm80ELb0ELb1ELb1ELb1ELb1ELb0ELb0ELb0ELi2ELi2ELi4ELi2ELb1EEENS1_21CollectiveEpilogueBwdISA_SB_SD_Li256ELb1ELb0ELi2EEENS1_19SingleTileSchedulerILb1ELb0ELb0ELi128EEEEEEEEEvNT_6ParamsE$_ZZN4cuteplIJNS_1CILi0EEEiEJS2_S2_iiEEEDaRKNS_15ArithmeticTupleIJDpT_EEERKNS3_IJDpT0_EEEENKUlDpRKT_E_clIJS2_iiiEEEDaSH_) ;  /* 0x0000149000007944 */ /* 0x022fea0003c00000 */
[----:B------:R-:W-:Y:S01]  /*a4b0*/  IMAD.MOV.U32 R16, RZ, RZ, R9 ;  /* 0x000000ffff107224 */ /* 0x000fe200078e0009 */
[----:B------:R-:W-:Y:S02]  /*a4c0*/  MOV R9, R44 ;  /* 0x0000002c00097202 */ /* 0x000fe40000000f00 */
[----:B------:R-:W-:Y:S02]  /*a4d0*/  MOV R10, 0xa4f0 ;  /* 0x0000a4f0000a7802 */ /* 0x000fe40000000f00 */
[----:B-1---5:R-:W-:Y:S05]  /*a4e0*/  CALL.REL.NOINC `($_ZN7cutlass13device_kernelIN5flash19enable_sm80_to_sm89INS1_16FlashAttnBwdSm80INS1_25CollectiveMainloopBwdSm80ILi2ELi2EN4cute5tupleIJNS5_1CILi64EEENS7_ILi128EEES8_EEENS_10bfloat16_tEfNS_4arch4Sm80ELb0ELb1ELb1ELb1ELb1ELb0ELb0ELb0ELi2ELi2ELi4ELi2ELb1EEENS1_21CollectiveEpilogueBwdISA_SB_SD_Li256ELb1ELb0ELi2EEENS1_19SingleTileSchedulerILb1ELb0ELb0ELi128EEEEEEEEEvNT_6ParamsE$_ZN4cute3eso3ESOILb0ELb1EJNS_15ArithmeticTupleIJiiEEENS_1CILi0EEES5_S5_EEC2ERKS3_RKS5_SA_SA_) ;  /* 0xffffe33000007944 */ /* 0x022fea0003c3ffff */
        /* <DEDUP_REMOVED lines=8> */
[----:B-1---5:R-:W-:Y:S05]  /*a570*/  CALL.REL.NOINC `($_ZN7cutlass13device_kernelIN5flash19enable_sm80_to_sm89INS1_16FlashAttnBwdSm80INS1_25CollectiveMainloopBwdSm80ILi2ELi2EN4cute5tupleIJNS5_1CILi64EEENS7_ILi128EEES8_EEENS_10bfloat16_tEfNS_4arch4Sm80ELb0ELb1ELb1ELb1ELb1ELb0ELb0ELb0ELi2ELi2ELi4ELi2ELb1EEENS1_21CollectiveEpilogueBwdISA_SB_SD_Li256ELb1ELb0ELi2EEENS1_19SingleTileSchedulerILb1ELb0ELb0ELi128EEEEEEEEEvNT_6ParamsE$_ZZN4cuteplIJNS_15ArithmeticTupleIJiiEEEEJNS_1CILi0EEEiiiEEEDaRKNS1_IJDpT_EEERKNS1_IJDpT0_EEEENKUlDpRKT_E_clIJS2_iiiEEEDaSI_) ;  /* 0x000011a000007944 */ /* 0x022fea0003c00000 */
[----:B-----5:R1:W-:Y:S01]  /*a580*/  STL.64 [R1+0x188], R6 ;  /* 0x0001880601007387 */ /* 0x0203e20000100a00 */
[----:B------:R-:W-:-:S03]  /*a590*/  MOV R28, 0xa5d0 ;  /* 0x0000a5d0001c7802 */ /* 0x000fc60000000f00 */
[----:B------:R1:W-:Y:S04]  /*a5a0*/  STL.64 [R1+0x190], R8 ;  /* 0x0001900801007387 */ /* 0x0003e80000100a00 */
[----:B------:R1:W-:Y:S02]  /*a5b0*/  STL [R1+0x184], R16 ;  /* 0x0001841001007387 */ /* 0x0003e40000100800 */
[----:B-12---:R-:W-:Y:S05]  /*a5c0*/  CALL.REL.NOINC `($_ZN7cutlass13device_kernelIN5flash19enable_sm80_to_sm89INS1_16FlashAttnBwdSm80INS1_25CollectiveMainloopBwdSm80ILi2ELi2EN4cute5tupleIJNS5_1CILi64EEENS7_ILi128EEES8_EEENS_10bfloat16_tEfNS_4arch4Sm80ELb0ELb1ELb1ELb1ELb1ELb0ELb0ELb0ELi2ELi2ELi4ELi2ELb1EEENS1_21CollectiveEpilogueBwdISA_SB_SD_Li256ELb1ELb0ELi2EEENS1_19SingleTileSchedulerILb1ELb0ELb0ELi128EEEEEEEEEvNT_6ParamsE$_ZZN4cute19as_arithmetic_tupleINS_15ArithmeticTupleIJNS1_IJiiEEEiiiEEEEEDaRKT_ENKUlRKT_E_clIS2_EEDaS9_) ;  /* 0xfffff3a000007944 */ /* 0x006fea0003c3ffff */
[----:B------:R2:W5:Y:S01]  /*a5d0*/  LDL R7, [R1+0x18c] ;  /* 0x00018c0001077983 */ /* 0x0005620000100800 */
[----:B------:R-:W-:-:S03]  /*a5e0*/  MOV R6, 0xa600 ;  /* 0x0000a60000067802 */ /* 0x000fc60000000f00 */
[----:B-12--5:R-:W-:Y:S05]  /*a5f0*/  CALL.REL.NOINC `($_ZN7cutlass13device_kernelIN5flash19enable_sm80_to_sm89INS1_16FlashAttnBwdSm80INS1_25CollectiveMainloopBwdSm80ILi2ELi2EN4cute5tupleIJNS5_1CILi64EEENS7_ILi128EEES8_EEENS_10bfloat16_tEfNS_4arch4Sm80ELb0ELb1ELb1ELb1ELb1ELb0ELb0ELb0ELi2ELi2ELi4ELi2ELb1EEENS1_21CollectiveEpilogueBwdISA_SB_SD_Li256ELb1ELb0ELi2EEENS1_19SingleTileSchedulerILb1ELb0ELb0ELi128EEEEEEEEEvNT_6ParamsE$_ZZN4cute19as_arithmetic_tupleINS_15ArithmeticTupleIJNS1_IJiiEEEiiiEEEEEDaRKT_ENKUlRKT_E_clIiEEDaS9_) ;  /* 0xfffff48000007944 */ /* 0x026fea0003c3ffff */
[----:B------:R1:W5:Y:S01]  /*a600*/  LDL R7, [R1+0x190] ;  /* 0x0001900001077983 */ /* 0x0003620000100800 */
[----:B------:R-:W-:-:S03]  /*a610*/  MOV R6, 0xa640 ;  /* 0x0000a64000067802 */ /* 0x000fc60000000f00 */
[----:B------:R1:W-:Y:S04]  /*a620*/  STL [R1+0x168], R10 ;  /* 0x0001680a01007387 */ /* 0x0003e80000100800 */
[----:B-1---5:R-:W-:Y:S05]  /*a630*/  CALL.REL.NOINC `($_ZN7cutlass13device_kernelIN5flash19enable_sm80_to_sm89INS1_16FlashAttnBwdSm80INS1_25CollectiveMainloopBwdSm80ILi2ELi2EN4cute5tupleIJNS5_1CILi64EEENS7_ILi128EEES8_EEENS_10bfloat16_tEfNS_4arch4Sm80ELb0ELb1ELb1ELb1ELb1ELb0ELb0ELb0ELi2ELi2ELi4ELi2ELb1EEENS1_21CollectiveEpilogueBwdISA_SB_SD_Li256ELb1ELb0ELi2EEENS1_19SingleTileSchedulerILb1ELb0ELb0ELi128EEEEEEEEEvNT_6ParamsE$_ZZN4cute19as_arithmetic_tupleINS_15ArithmeticTupleIJNS1_IJiiEEEiiiEEEEEDaRKT_ENKUlRKT_E_clIiEEDaS9_) ;  /* 0xfffff44000007944 */ /* 0x022fea0003c3ffff */
[----:B------:R1:W5:Y:S01]  /*a640*/  LDL R7, [R1+0x194] ;  /* 0x0001940001077983 */ /* 0x0003620000100800 */
[----:B------:R-:W-:-:S03]  /*a650*/  MOV R6, 0xa680 ;  /* 0x0000a68000067802 */ /* 0x000fc60000000f00 */
[----:B------:R1:W-:Y:S04]  /*a660*/  STL [R1+0x160], R10 ;  /* 0x0001600a01007387 */ /* 0x0003e80000100800 */
[----:B-1---5:R-:W-:Y:S05]  /*a670*/  CALL.REL.NOINC `($_ZN7cutlass13device_kernelIN5flash19enable_sm80_to_sm89INS1_16FlashAttnBwdSm80INS1_25CollectiveMainloopBwdSm80ILi2ELi2EN4cute5tupleIJNS5_1CILi64EEENS7_ILi128EEES8_EEENS_10bfloat16_tEfNS_4arch4Sm80ELb0ELb1ELb1ELb1ELb1ELb0ELb0ELb0ELi2ELi2ELi4ELi2ELb1EEENS1_21CollectiveEpilogueBwdISA_SB_SD_Li256ELb1ELb0ELi2EEENS1_19SingleTileSchedulerILb1ELb0ELb0ELi128EEEEEEEEEvNT_6ParamsE$_ZZN4cute19as_arithmetic_tupleINS_15ArithmeticTupleIJNS1_IJiiEEEiiiEEEEEDaRKT_ENKUlRKT_E_clIiEEDaS9_) ;  /* 0xfffff40000007944 */ /* 0x022fea0003c3ffff */
[----:B------:R1:W-:Y:S01]  /*a680*/  STL [R1+0x164], R10 ;  /* 0x0001640a01007387 */ /* 0x0003e20000100800 */
[----:B------:R-:W-:Y:S01]  /*a690*/  IMAD.MOV.U32 R6, RZ, RZ, R44 ;  /* 0x000000ffff067224 */ /* 0x000fe200078e002c */
[----:B------:R-:W-:Y:S01]  /*a6a0*/  MOV R11, R3 ;  /* 0x00000003000b7202 */ /* 0x000fe20000000f00 */
[----:B------:R-:W-:Y:S01]  /*a6b0*/  IMAD.MOV.U32 R9, RZ, RZ, R27 ;  /* 0x000000ffff097224 */ /* 0x000fe200078e001b */
[----:B------:R-:W-:Y:S02]  /*a6c0*/  IADD3 R13, R3, 0x10, RZ ;  /* 0x00000010030d7810 */ /* 0x000fe40007ffe0ff */
[----:B------:R-:W-:Y:S02]  /*a6d0*/  MOV R16, 0xa6f0 ;  /* 0x0000a6f000107802 */ /* 0x000fe40000000f00 */
[----:B-1----:R-:W-:Y:S05]  /*a6e0*/  CALL.REL.NOINC `($_ZN7cutlass13device_kernelIN5flash19enable_sm80_to_sm89INS1_16FlashAttnBwdSm80INS1_25CollectiveMainloopBwdSm80ILi2ELi2EN4cute5tupleIJNS5_1CILi64EEENS7_ILi128EEES8_EEENS_10bfloat16_tEfNS_4arch4Sm80ELb0ELb1ELb1ELb1ELb1ELb0ELb0ELb0ELi2ELi2ELi4ELi2ELb1EEENS1_21CollectiveEpilogueBwdISA_SB_SD_Li256ELb1ELb0ELi2EEENS1_19SingleTileSchedulerILb1ELb0ELb0ELi128EEEEEEEEEvNT_6ParamsE$_ZZN4cute19as_arithmetic_tupleINS_15ArithmeticTupleIJNS1_IJiiEEEiiiEEEEEDaRKT_ENKUlDpRKT_E_clIJS2_iiiEEEDaSA_) ;  /* 0xfffff1f000007944 */ /* 0x002fea0003c3ffff */
[----:B-----5:R-:W-:Y:S01]  /*a6f0*/  IMAD.MOV.U32 R11, RZ, RZ, R6 ;  /* 0x000000ffff0b7224 */ /* 0x020fe200078e0006 */
[----:B------:R-:W-:Y:S01]  /*a700*/  MOV R6, R7 ;  /* 0x0000000700067202 */ /* 0x000fe20000000f00 */
[----:B------:R-:W-:Y:S01]  /*a710*/  IMAD.MOV.U32 R7, RZ, RZ, R8 ;  /* 0x000000ffff077224 */ /* 0x000fe200078e0008 */
[----:B------:R1:W-:Y:S01]  /*a720*/  STL [R1+0x180], R9 ;  /* 0x0001800901007387 */ /* 0x0003e20000100800 */
[----:B------:R-:W-:-:S03]  /*a730*/  MOV R18, 0xa770 ;  /* 0x0000a77000127802 */ /* 0x000fc60000000f00 */
[----:B------:R1:W-:Y:S04]  /*a740*/  STL.64 [R1+0x170], R10 ;  /* 0x0001700a01007387 */ /* 0x0003e80000100a00 */
[----:B------:R1:W-:Y:S02]  /*a750*/  STL.64 [R1+0x178], R6 ;  /* 0x0001780601007387 */ /* 0x0003e40000100a00 */
[----:B-12---:R-:W-:Y:S05]  /*a760*/  CALL.REL.NOINC `($_ZN7cutlass13device_kernelIN5flash19enable_sm80_to_sm89INS1_16FlashAttnBwdSm80INS1_25CollectiveMainloopBwdSm80ILi2ELi2EN4cute5tupleIJNS5_1CILi64EEENS7_ILi128EEES8_EEENS_10bfloat16_tEfNS_4arch4Sm80ELb0ELb1ELb1ELb1ELb1ELb0ELb0ELb0ELi2ELi2ELi4ELi2ELb1EEENS1_21CollectiveEpilogueBwdISA_SB_SD_Li256ELb1ELb0ELi2EEENS1_19SingleTileSchedulerILb1ELb0ELb0ELi128EEEEEEEEEvNT_6ParamsE$_ZZN4cute14transform_leafINS_15ArithmeticTupleIJNS1_IJiiEEEiiiEEENS_8identityEEEDaRKT_OT0_ENKUlRKT_E_clIS2_EEDaSC_) ;  /* 0xfffff00000007944 */ /* 0x006fea0003c3ffff */
[----:B------:R2:W5:Y:S01]  /*a770*/  LDL R9, [R1+0x178] ;  /* 0x0001780001097983 */ /* 0x0005620000100800 */
[----:B------:R-:W-:-:S03]  /*a780*/  MOV R8, 0xa7a0 ;  /* 0x0000a7a000087802 */ /* 0x000fc60000000f00 */
[----:B-12--5:R-:W-:Y:S05]  /*a790*/  CALL.REL.NOINC `($_ZN7cutlass13device_kernelIN5flash19enable_sm80_to_sm89INS1_16FlashAttnBwdSm80INS1_25CollectiveMainloopBwdSm80ILi2ELi2EN4cute5tupleIJNS5_1CILi64EEENS7_ILi128EEES8_EEENS_10bfloat16_tEfNS_4arch4Sm80ELb0ELb1ELb1ELb1ELb1ELb0ELb0ELb0ELi2ELi2ELi4ELi2ELb1EEENS1_21CollectiveEpilogueBwdISA_SB_SD_Li256ELb1ELb0ELi2EEENS1_19SingleTileSchedulerILb1ELb0ELb0ELi128EEEEEEEEEvNT_6ParamsE$_ZZN4cute14transform_leafINS_15ArithmeticTupleIJNS1_IJiiEEEiiiEEENS_8identityEEEDaRKT_OT0_ENKUlRKT_E_clIiEEDaSC_) ;  /* 0xfffff0d000007944 */ /* 0x026fea0003c3ffff */
[----:B------:R1:W5:Y:S01]  /*a7a0*/  LDL R9, [R1+0x17c] ;  /* 0x00017c0001097983 */ /* 0x0003620000100800 */
[----:B------:R-:W-:-:S03]  /*a7b0*/  MOV R8, 0xa7e0 ;  /* 0x0000a7e000087802 */ /* 0x000fc60000000f00 */
[----:B------:R1:W-:Y:S04]  /*a7c0*/  STL [R1+0x168], R10 ;  /* 0x0001680a01007387 */ /* 0x0003e80000100800 */
[----:B-1---5:R-:W-:Y:S05]  /*a7d0*/  CALL.REL.NOINC `($_ZN7cutlass13device_kernelIN5flash19enable_sm80_to_sm89INS1_16FlashAttnBwdSm80INS1_25CollectiveMainloopBwdSm80ILi2ELi2EN4cute5tupleIJNS5_1CILi64EEENS7_ILi128EEES8_EEENS_10bfloat16_tEfNS_4arch4Sm80ELb0ELb1ELb1ELb1ELb1ELb0ELb0ELb0ELi2ELi2ELi4ELi2ELb1EEENS1_21CollectiveEpilogueBwdISA_SB_SD_Li256ELb1ELb0ELi2EEENS1_19SingleTileSchedulerILb1ELb0ELb0ELi128EEEEEEEEEvNT_6ParamsE$_ZZN4cute14transform_leafINS_15ArithmeticTupleIJNS1_IJiiEEEiiiEEENS_8identityEEEDaRKT_OT0_ENKUlRKT_E_clIiEEDaSC_) ;  /* 0xfffff09000007944 */ /* 0x022fea0003c3ffff */
[----:B------:R1:W5:Y:S01]  /*a7e0*/  LDL R9, [R1+0x180] ;  /* 0x0001800001097983 */ /* 0x0003620000100800 */
[----:B------:R-:W-:-:S03]  /*a7f0*/  MOV R8, 0xa820 ;  /* 0x0000a82000087802 */ /* 0x000fc60000000f00 */
[----:B------:R1:W-:Y:S04]  /*a800*/  STL [R1+0x160], R10 ;  /* 0x0001600a01007387 */ /* 0x0003e80000100800 */
[----:B-1---5:R-:W-:Y:S05]  /*a810*/  CALL.REL.NOINC `($_ZN7cutlass13device_kernelIN5flash19enable_sm80_to_sm89INS1_16FlashAttnBwdSm80INS1_25CollectiveMainloopBwdSm80ILi2ELi2EN4cute5tupleIJNS5_1CILi64EEENS7_ILi128EEES8_EEENS_10bfloat16_tEfNS_4arch4Sm80ELb0ELb1ELb1ELb1ELb1ELb0ELb0ELb0ELi2ELi2ELi4ELi2ELb1EEENS1_21CollectiveEpilogueBwdISA_SB_SD_Li256ELb1ELb0ELi2EEENS1_19SingleTileSchedulerILb1ELb0ELb0ELi128EEEEEEEEEvNT_6ParamsE$_ZZN4cute14transform_leafINS_15ArithmeticTupleIJNS1_IJiiEEEiiiEEENS_8identityEEEDaRKT_OT0_ENKUlRKT_E_clIiEEDaSC_) ;  /* 0xfffff05000007944 */ /* 0x022fea0003c3ffff */
[----:B------:R1:W-:Y:S01]  /*a820*/  STL [R1+0x164], R10 ;  /* 0x0001640a01007387 */ /* 0x0003e20000100800 */
[----:B------:R-:W-:Y:S01]  /*a830*/  IMAD.MOV.U32 R8, RZ, RZ, R44 ;  /* 0x000000ffff087224 */ /* 0x000fe200078e002c */
[----:B------:R-:W-:Y:S02]  /*a840*/  MOV R9, R3 ;  /* 0x0000000300097202 */ /* 0x000fe40000000f00 */
[----:B------:R-:W-:Y:S02]  /*a850*/  MOV R16, 0xa870 ;  /* 0x0000a87000107802 */ /* 0x000fe40000000f00 */
[----:B-1----:R-:W-:Y:S05]  /*a860*/  CALL.REL.NOINC `($_ZN7cutlass13device_kernelIN5flash19enable_sm80_to_sm89INS1_16FlashAttnBwdSm80INS1_25CollectiveMainloopBwdSm80ILi2ELi2EN4cute5tupleIJNS5_1CILi64EEENS7_ILi128EEES8_EEENS_10bfloat16_tEfNS_4arch4Sm80ELb0ELb1ELb1ELb1ELb1ELb0ELb0ELb0ELi2ELi2ELi4ELi2ELb1EEENS1_21CollectiveEpilogueBwdISA_SB_SD_Li256ELb1ELb0ELi2EEENS1_19SingleTileSchedulerILb1ELb0ELb0ELi128EEEEEEEEEvNT_6ParamsE$_ZZN4cute9transformINS_15ArithmeticTupleIJNS1_IJiiEEEiiiEEEZNS_14transform_leafIS3_NS_8identityEEEDaRKT_OT0_EUlRKT_E_EEDaS8_SA_ENKUlDpSD_E_clIJNS_5tupleIJiiEEEiiiEEEDaSF_) ;  /* 0x00000d3000007944 */ /* 0x002fea0003c00000 */
[----:B------:R-:W-:Y:S01]  /*a870*/  MOV R27, 0x0 ;  /* 0x00000000001b7802 */ /* 0x000fe20000000f00 */
[----:B-----5:R-:W-:Y:S01]  /*a880*/  IMAD.MOV.U32 R46, RZ, RZ, R3 ;  /* 0x000000ffff2e7224 */ /* 0x020fe200078e0003 */
[----:B------:R-:W-:Y:S01]  /*a890*/  MOV R44, R7 ;  /* 0x00000007002c7202 */ /* 0x000fe20000000f00 */
[----:B------:R-:W-:Y:S01]  /*a8a0*/  IMAD.MOV.U32 R45, RZ, RZ, R6 ;  /* 0x000000ffff2d7224 */ /* 0x000fe200078e0006 */
[----:B------:R-:W-:Y:S06]  /*a8b0*/  RET.REL.NODEC R26 `(_ZN7cutlass13device_kernelIN5flash19enable_sm80_to_sm89INS1_16FlashAttnBwdSm80INS1_25CollectiveMainloopBwdSm80ILi2ELi2EN4cute5tupleIJNS5_1CILi64EEENS7_ILi128EEES8_EEENS_10bfloat16_tEfNS_4arch4Sm80ELb0ELb1ELb1ELb1ELb1ELb0ELb0ELb0ELi2ELi2ELi4ELi2ELb1EEENS1_21CollectiveEpilogueBwdISA_SB_SD_Li256ELb1ELb0ELi2EEENS1_19SingleTileSchedulerILb1ELb0ELb0ELi128EEEEEEEEEvNT_6ParamsE) ;  /* 0xffff57401a007950 */ /* 0x000fec0003c3ffff */
        .type           $_ZN7cutlass13device_kernelIN5flash19enable_sm80_to_sm89INS1_16FlashAttnBwdSm80INS1_25CollectiveMainloopBwdSm80ILi2ELi2EN4cute5tupleIJNS5_1CILi64EEENS7_ILi128EEES8_EEENS_10bfloat16_tEfNS_4arch4Sm80ELb0ELb1ELb1ELb1ELb1ELb0ELb0ELb0ELi2ELi2ELi4ELi2ELb1EEENS1_21CollectiveEpilogueBwdISA_SB_SD_Li256ELb1ELb0ELi2EEENS1_19SingleTileSchedulerILb1ELb0ELb0ELi128EEEEEEEEEvNT_6ParamsE$_ZZN4cute7idx2crdINS_5tupleIJiEEENS1_IJNS1_IJNS1_IJNS_1CILi8EEENS3_ILi2EEEEEES5_S5_NS3_ILi4EEEEEEEEEEEDaRKT_RKT0_ENKUlRKT_RKT0_E_clIiS8_EEDaSI_SL_,@function
        .size           $_ZN7cutlass13device_kernelIN5flash19enable_sm80_to_sm89INS1_16FlashAttnBwdSm80INS1_25CollectiveMainloopBwdSm80ILi2ELi2EN4cute5tupleIJNS5_1CILi64EEENS7_ILi128EEES8_EEENS_10bfloat16_tEfNS_4arch4Sm80ELb0ELb1ELb1ELb1ELb1ELb0ELb0ELb0ELi2ELi2ELi4ELi2ELb1EEENS1_21CollectiveEpilogueBwdISA_SB_SD_Li256ELb1ELb0ELi2EEENS1_19SingleTileSchedulerILb1ELb0ELb0ELi128EEEEEEEEEvNT_6ParamsE$_ZZN4cute7idx2crdINS_5tupleIJiEEENS1_IJNS1_IJNS1_IJNS_1CILi8EEENS3_ILi2EEEEEES5_S5_NS3_ILi4EEEEEEEEEEEDaRKT_RKT0_ENKUlRKT_RKT0_E_clIiS8_EEDaSI_SL_,($_ZN7cutlass13device_kernelIN5flash19enable_sm80_to_sm89INS1_16FlashAttnBwdSm80INS1_25CollectiveMainloopBwdSm80ILi2ELi2EN4cute5tupleIJNS5_1CILi64EEENS7_ILi128EEES8_EEENS_10bfloat16_tEfNS_4arch4Sm80ELb0ELb1ELb1ELb1ELb1ELb0ELb0ELb0ELi2ELi2ELi4ELi2ELb1EEENS1_21CollectiveEpilogueBwdISA_SB_SD_Li256ELb1ELb0ELi2EEENS1_19SingleTileSchedulerILb1ELb0ELb0ELi128EEEEEEEEEvNT_6ParamsE$_ZZN4cute9transformINS_15ArithmeticTupleIJNS1_IJiiEEEiiiEEEZNS_14transform_leafIS3_NS_8identityEEEDaRKT_OT0_EUlRKT_E_EEDaS8_SA_ENKUlDpSD_E_clIJNS_5tupleIJiiEEEiiiEEEDaSF_ - $_ZN7cutlass13device_kernelIN5flash19enable_sm80_to_sm89INS1_16FlashAttnBwdSm80INS1_25CollectiveMainloopBwdSm80ILi2ELi2EN4cute5tupleIJNS5_1CILi64EEENS7_ILi128EEES8_EEENS_10bfloat16_tEfNS_4arch4Sm80ELb0ELb1ELb1ELb1ELb1ELb0ELb0ELb0ELi2ELi2ELi4ELi2ELb1EEENS1_21CollectiveEpilogueBwdISA_SB_SD_Li256ELb1ELb0ELi2EEENS1_19SingleTileSchedulerILb1ELb0ELb0ELi128EEEEEEEEEvNT_6ParamsE$_ZZN4cute7idx2crdINS_5tupleIJiEEENS1_IJNS1_IJNS1_IJNS_1CILi8EEENS3_ILi2EEEEEES5_S5_NS3_ILi4EEEEEEEEEEEDaRKT_RKT0_ENKUlRKT_RKT0_E_clIiS8_EEDaSI_SL_)
$_ZN7cutlass13device_kernelIN5flash19enable_sm80_to_sm89INS1_16FlashAttnBwdSm80INS1_25CollectiveMainloopBwdSm80ILi2ELi2EN4cute5tupleIJNS5_1CILi64EEENS7_ILi128EEES8_EEENS_10bfloat16_tEfNS_4arch4Sm80ELb0ELb1ELb1ELb1ELb1ELb0ELb0ELb0ELi2ELi2ELi4ELi2ELb1EEENS1_21CollectiveEpilogueBwdISA_SB_SD_Li256ELb1ELb0ELi2EEENS1_19SingleTileSchedulerILb1ELb0ELb0ELi128EEEEEEEEEvNT_6ParamsE$_ZZN4cute7idx2crdINS_5tupleIJiEEENS1_IJNS1_IJNS1_IJNS_1CILi8EEENS3_ILi2EEEEEES5_S5_NS3_ILi4EEEEEEEEEEEDaRKT_RKT0_ENKUlRKT_RKT0_E_clIiS8_EEDaSI_SL_:
        /* <DEDUP_REMOVED lines=73> */
[----:B------:R-:W-:-:S02]  /*ad50*/  MOV R16, 0xada0 ;  /* 0x0000ada000107802 */ /* 0x000fc40000000f00 */
[----:B------:R-:W-:-:S04]  /*ad60*/  LEA.HI R7, R39, R10, RZ, 0x1 ;  /* 0x0000000a27077211 */ /* 0x000fc800078f08ff */
[----:B------:R-:W-:-:S05]  /*ad70*/  LOP3.LUT R7, R7, 0xfffffffe, RZ, 0xc0, !PT ;  /* 0xfffffffe07077812 */ /* 0x000fca00078ec0ff */
[----:B------:R-:W-:Y:S02]  /*ad80*/  IMAD.IADD R7, R10, 0x1, -R7 ;  /* 0x000000010a077824 */ /* 0x000fe400078e0a07 */
[----:B--2--5:R-:W-:Y:S05]  /*ad90*/  CALL.REL.NOINC `($_ZN7cutlass13device_kernelIN5flash19enable_sm80_to_sm89INS1_16FlashAttnBwdSm80INS1_25CollectiveMainloopBwdSm80ILi2ELi2EN4cute5tupleIJNS5_1CILi64EEENS7_ILi128EEES8_EEENS_10bfloat16_tEfNS_4arch4Sm80ELb0ELb1ELb1ELb1ELb1ELb0ELb0ELb0ELi2ELi2ELi4ELi2ELb1EEENS1_21CollectiveEpilogueBwdISA_SB_SD_Li256ELb1ELb0ELi2EEENS1_19SingleTileSchedulerILb1ELb0ELb0ELi128EEEEEEEEEvNT_6ParamsE$_ZN4cute5tupleIJiEEC2ERKi) ;  /* 0xffffe6a000007944 */ /* 0x024fea0003c3ffff */
        /* <DEDUP_REMOVED lines=19> */
[----:B------:R-:W-:-:S02]  /*aed0*/  MOV R16, 0xaef0 ;  /* 0x0000aef000107802 */ /* 0x000fc40000000f00 */
        /* <DEDUP_REMOVED lines=99> */
[----:B------:R-:W-:Y:S01]  /*b510*/  MOV R9, R2 ;  /* 0x0000000200097202 */ /* 0x000fe20000000f00 */
[----:B------:R-:W-:Y:S01]  /*b520*/  IMAD.MOV.U32 R27, RZ, RZ, R3 ;  /* 0x000000ffff1b7224 */ /* 0x000fe200078e0003 */
[----:B------:R-:W-:Y:S02]  /*b530*/  MOV R16, 0xb550 ;  /* 0x0000b55000107802 */ /* 0x000fe40000000f00 */
[----:B-1----:R-:W-:Y:S05]  /*b540*/  CALL.REL.NOINC `($_ZN7cutlass13device_kernelIN5flash19enable_sm80_to_sm89INS1_16FlashAttnBwdSm80INS1_25CollectiveMainloopBwdSm80ILi2ELi2EN4cute5tupleIJNS5_1CILi64EEENS7_ILi128EEES8_EEENS_10bfloat16_tEfNS_4arch4Sm80ELb0ELb1ELb1ELb1ELb1ELb0ELb0ELb0ELi2ELi2ELi4ELi2ELb1EEENS1_21CollectiveEpilogueBwdISA_SB_SD_Li256ELb1ELb0ELi2EEENS1_19SingleTileSchedulerILb1ELb0ELb0ELi128EEEEEEEEEvNT_6ParamsE$_ZZN4cute9transformINS_15ArithmeticTupleIJNS1_IJiiEEEiiiEEEZNS_14transform_leafIS3_NS_8identityEEEDaRKT_OT0_EUlRKT_E_EEDaS8_SA_ENKUlDpSD_E_clIJNS_5tupleIJiiEEEiiiEEEDaSF_) ;  /* 0x0000005000007944 */ /* 0x002fea0003c00000 */
[----:B------:R-:W-:Y:S01]  /*b550*/  MOV R27, 0x0 ;  /* 0x00000000001b7802 */ /* 0x000fe20000000f00 */
[----:B-----5:R-:W-:Y:S01]  /*b560*/  IMAD.MOV.U32 R2, RZ, RZ, R3 ;  /* 0x000000ffff027224 */ /* 0x020fe200078e0003 */
[----:B------:R-:W-:Y:S01]  /*b570*/  MOV R39, R7 ;  /* 0x0000000700277202 */ /* 0x000fe20000000f00 */
[----:B------:R-:W-:Y:S01]  /*b580*/  IMAD.MOV.U32 R40, RZ, RZ, R6 ;  /* 0x000000ffff287224 */ /* 0x000fe200078e0006 */
[----:B------:R-:W-:Y:S06]  /*b590*/  RET.REL.NODEC R26 `(_ZN7cutlass13device_kernelIN5flash19enable_sm80_to_sm89INS1_16FlashAttnBwdSm80INS1_25CollectiveMainloopBwdSm80ILi2ELi2EN4cute5tupleIJNS5_1CILi64EEENS7_ILi128EEES8_EEENS_10bfloat16_tEfNS_4arch4Sm80ELb0ELb1ELb1ELb1ELb1ELb0ELb0ELb0ELi2ELi2ELi4ELi2ELb1EEENS1_21CollectiveEpilogueBwdISA_SB_SD_Li256ELb1ELb0ELi2EEENS1_19SingleTileSchedulerILb1ELb0ELb0ELi128EEEEEEEEEvNT_6ParamsE) ;  /* 0xffff4a601a007950 */ /* 0x000fec0003c3ffff */
        .type           $_ZN7cutlass13device_kernelIN5flash19enable_sm80_to_sm89INS1_16FlashAttnBwdSm80INS1_25CollectiveMainloopBwdSm80ILi2ELi2EN4cute5tupleIJNS5_1CILi64EEENS7_ILi128EEES8_EEENS_10bfloat16_tEfNS_4arch4Sm80ELb0ELb1ELb1ELb1ELb1ELb0ELb0ELb0ELi2ELi2ELi4ELi2ELb1EEENS1_21CollectiveEpilogueBwdISA_SB_SD_Li256ELb1ELb0ELi2EEENS1_19SingleTileSchedulerILb1ELb0ELb0ELi128EEEEEEEEEvNT_6ParamsE$_ZZN4cute9transformINS_15ArithmeticTupleIJNS1_IJiiEEEiiiEEEZNS_14transform_leafIS3_NS_8identityEEEDaRKT_OT0_EUlRKT_E_EEDaS8_SA_ENKUlDpSD_E_clIJNS_5tupleIJiiEEEiiiEEEDaSF_,@function
        .size           $_ZN7cutlass13device_kernelIN5flash19enable_sm80_to_sm89INS1_16FlashAttnBwdSm80INS1_25CollectiveMainloopBwdSm80ILi2ELi2EN4cute5tupleIJNS5_1CILi64EEENS7_ILi128EEES8_EEENS_10bfloat16_tEfNS_4arch4Sm80ELb0ELb1ELb1ELb1ELb1ELb0ELb0ELb0ELi2ELi2ELi4ELi2ELb1EEENS1_21CollectiveEpilogueBwdISA_SB_SD_Li256ELb1ELb0ELi2EEENS1_19SingleTileSchedulerILb1ELb0ELb0ELi128EEEEEEEEEvNT_6ParamsE$_ZZN4cute9transformINS_15ArithmeticTupleIJNS1_IJiiEEEiiiEEEZNS_14transform_leafIS3_NS_8identityEEEDaRKT_OT0_EUlRKT_E_EEDaS8_SA_ENKUlDpSD_E_clIJNS_5tupleIJiiEEEiiiEEEDaSF_,($_ZN7cutlass13device_kernelIN5flash19enable_sm80_to_sm89INS1_16FlashAttnBwdSm80INS1_25CollectiveMainloopBwdSm80ILi2ELi2EN4cute5tupleIJNS5_1CILi64EEENS7_ILi128EEES8_EEENS_10bfloat16_tEfNS_4arch4Sm80ELb0ELb1ELb1ELb1ELb1ELb0ELb0ELb0ELi2ELi2ELi4ELi2ELb1EEENS1_21CollectiveEpilogueBwdISA_SB_SD_Li256ELb1ELb0ELi2EEENS1_19SingleTileSchedulerILb1ELb0ELb0ELi128EEEEEEEEEvNT_6ParamsE$_ZZN4cute9transformINS_15ArithmeticTupleIJiiEEEZNS_14transform_leafIS2_RNS_8identityEEEDaRKT_OT0_EUlRKT_E_EEDaS8_SA_ENKUlDpSD_E_clIJiiEEEDaSF_ - $_ZN7cutlass13device_kernelIN5flash19enable_sm80_to_sm89INS1_16FlashAttnBwdSm80INS1_25CollectiveMainloopBwdSm80ILi2ELi2EN4cute5tupleIJNS5_1CILi64EEENS7_ILi128EEES8_EEENS_10bfloat16_tEfNS_4arch4Sm80ELb0ELb1ELb1ELb1ELb1ELb0ELb0ELb0ELi2ELi2ELi4ELi2ELb1EEENS1_21CollectiveEpilogueBwdISA_SB_SD_Li256ELb1ELb0ELi2EEENS1_19SingleTileSchedulerILb1ELb0ELb0ELi128EEEEEEEEEvNT_6ParamsE$_ZZN4cute9transformINS_15ArithmeticTupleIJNS1_IJiiEEEiiiEEEZNS_14transform_leafIS3_NS_8identityEEEDaRKT_OT0_EUlRKT_E_EEDaS8_SA_ENKUlDpSD_E_clIJNS_5tupleIJiiEEEiiiEEEDaSF_)
$_ZN7cutlass13device_kernelIN5flash19enable_sm80_to_sm89INS1_16FlashAttnBwdSm80INS1_25CollectiveMainloopBwdSm80ILi2ELi2EN4cute5tupleIJNS5_1CILi64EEENS7_ILi128EEES8_EEENS_10bfloat16_tEfNS_4arch4Sm80ELb0ELb1ELb1ELb1ELb1ELb0ELb0ELb0ELi2ELi2ELi4ELi2ELb1EEENS1_21CollectiveEpilogueBwdISA_SB_SD_Li256ELb1ELb0ELi2EEENS1_19SingleTileSchedulerILb1ELb0ELb0ELi128EEEEEEEEEvNT_6ParamsE$_ZZN4cute9transformINS_15ArithmeticTupleIJNS1_IJiiEEEiiiEEEZNS_14transform_leafIS3_NS_8identityEEEDaRKT_OT0_EUlRKT_E_EEDaS8_SA_ENKUlDpSD_E_clIJNS_5tupleIJiiEEEiiiEEEDaSF_:
[----:B------:R-:W-:Y:S02]  /*b5a0*/  IADD3 R3, R1, 0x19c, RZ ;  /* 0x0000019c01037810 */ /* 0x000fe40007ffe0ff */
[----:B------:R-:W-:-:S02]  /*b5b0*/  MOV R10, 0xb5e0 ;  /* 0x0000b5e0000a7802 */ /* 0x000fc40000000f00 */
[----:B------:R-:W-:Y:S02]  /*b5c0*/  IADD3 R3, R3, c[0x0][0x20], RZ ;  /* 0x0000080003037a10 */ /* 0x000fe40007ffe0ff */
[----:B------:R-:W-:Y:S05]  /*b5d0*/  CALL.REL.NOINC `($_ZN7cutlass13device_kernelIN5flash19enable_sm80_to_sm89INS1_16FlashAttnBwdSm80INS1_25CollectiveMainloopBwdSm80ILi2ELi2EN4cute5tupleIJNS5_1CILi64EEENS7_ILi128EEES8_EEENS_10bfloat16_tEfNS_4arch4Sm80ELb0ELb1ELb1ELb1ELb1ELb0ELb0ELb0ELi2ELi2ELi4ELi2ELb1EEENS1_21CollectiveEpilogueBwdISA_SB_SD_Li256ELb1ELb0ELi2EEENS1_19SingleTileSchedulerILb1ELb0ELb0ELi128EEEEEEEEEvNT_6ParamsE$_ZN4cute3eso3ESOILb0ELb0EJNS_5tupleIJiiEEEiiiEEC2ERKS3_RKiS8_S8_) ;  /* 0xffffcf1000007944 */ /* 0x000fea0003c3ffff */
[----:B-1----:R1:W5:Y:S04]  /*b5e0*/  LDL R7, [R1+0x1ac] ;  /* 0x0001ac0001077983 */ /* 0x0023680000100800 */
[----:B------:R1:W5:Y:S04]  /*b5f0*/  LDL R6, [R1+0x1a4] ;  /* 0x0001a40001067983 */ /* 0x0003680000100800 */
[----:B------:R1:W5:Y:S01]  /*b600*/  LDL R3, [R1+0x19c] ;  /* 0x00019c0001037983 */ /* 0x0003620000100800 */
[----:B------:R-:W-:-:S04]  /*b610*/  MOV R17, 0x0 ;  /* 0x0000000000117802 */ /* 0x000fc80000000f00 */
[----:B------:R-:W-:Y:S05]  /*b620*/  RET.REL.NODEC R16 `(_ZN7cutlass13device_kernelIN5flash19enable_sm80_to_sm89INS1_16FlashAttnBwdSm80INS1_25CollectiveMainloopBwdSm80ILi2ELi2EN4cute5tupleIJNS5_1CILi64EEENS7_ILi128EEES8_EEENS_10bfloat16_tEfNS_4arch4Sm80ELb0ELb1ELb1ELb1ELb1ELb0ELb0ELb0ELi2ELi2ELi4ELi2ELb1EEENS1_21CollectiveEpilogueBwdISA_SB_SD_Li256ELb1ELb0ELi2EEENS1_19SingleTileSchedulerILb1ELb0ELb0ELi128EEEEEEEEEvNT_6ParamsE) ;  /* 0xffff49d010007950 */ /* 0x000fea0003c3ffff */
        .type           $_ZN7cutlass13device_kernelIN5flash19enable_sm80_to_sm89INS1_16FlashAttnBwdSm80INS1_25CollectiveMainloopBwdSm80ILi2ELi2EN4cute5tupleIJNS5_1CILi64EEENS7_ILi128EEES8_EEENS_10bfloat16_tEfNS_4arch4Sm80ELb0ELb1ELb1ELb1ELb1ELb0ELb0ELb0ELi2ELi2ELi4ELi2ELb1EEENS1_21CollectiveEpilogueBwdISA_SB_SD_Li256ELb1ELb0ELi2EEENS1_19SingleTileSchedulerILb1ELb0ELb0ELi128EEEEEEEEEvNT_6ParamsE$_ZZN4cute9transformINS_15ArithmeticTupleIJiiEEEZNS_14transform_leafIS2_RNS_8identityEEEDaRKT_OT0_EUlRKT_E_EEDaS8_SA_ENKUlDpSD_E_clIJiiEEEDaSF_,@function
        .size           $_ZN7cutlass13device_kernelIN5flash19enable_sm80_to_sm89INS1_16FlashAttnBwdSm80INS1_25CollectiveMainloopBwdSm80ILi2ELi2EN4cute5tupleIJNS5_1CILi64EEENS7_ILi128EEES8_EEENS_10bfloat16_tEfNS_4arch4Sm80ELb0ELb1ELb1ELb1ELb1ELb0ELb0ELb0ELi2ELi2ELi4ELi2ELb1EEENS1_21CollectiveEpilogueBwdISA_SB_SD_Li256ELb1ELb0ELi2EEENS1_19SingleTileSchedulerILb1ELb0ELb0ELi128EEEEEEEEEvNT_6ParamsE$_ZZN4cute9transformINS_15ArithmeticTupleIJiiEEEZNS_14transform_leafIS2_RNS_8identityEEEDaRKT_OT0_EUlRKT_E_EEDaS8_SA_ENKUlDpSD_E_clIJiiEEEDaSF_,($_ZN7cutlass13device_kernelIN5flash19enable_sm80_to_sm89INS1_16FlashAttnBwdSm80INS1_25CollectiveMainloopBwdSm80ILi2ELi2EN4cute5tupleIJNS5_1CILi64EEENS7_ILi128EEES8_EEENS_10bfloat16_tEfNS_4arch4Sm80ELb0ELb1ELb1ELb1ELb1ELb0ELb0ELb0ELi2ELi2ELi4ELi2ELb1EEENS1_21CollectiveEpilogueBwdISA_SB_SD_Li256ELb1ELb0ELi2EEENS1_19SingleTileSchedulerILb1ELb0ELb0ELi128EEEEEEEEEvNT_6ParamsE$_ZZN4cuteplIJNS_15ArithmeticTupleIJiEEEEJNS1_IJNS_1CILi0EEEiEEEEEEDaRKNS1_IJDpT_EEERKNS1_IJDpT0_EEEENKUlDpRKT_E_clIJNS1_IJiiEEEEEEDaSJ_ - $_ZN7cutlass13device_kernelIN5flash19enable_sm80_to_sm89INS1_16FlashAttnBwdSm80INS1_25CollectiveMainloopBwdSm80ILi2ELi2EN4cute5tupleIJNS5_1CILi64EEENS7_ILi128EEES8_EEENS_10bfloat16_tEfNS_4arch4Sm80ELb0ELb1ELb1ELb1ELb1ELb0ELb0ELb0ELi2ELi2ELi4ELi2ELb1EEENS1_21CollectiveEpilogueBwdISA_SB_SD_Li256ELb1ELb0ELi2EEENS1_19SingleTileSchedulerILb1ELb0ELb0ELi128EEEEEEEEEvNT_6ParamsE$_ZZN4cute9transformINS_15ArithmeticTupleIJiiEEEZNS_14transform_leafIS2_RNS_8identityEEEDaRKT_OT0_EUlRKT_E_EEDaS8_SA_ENKUlDpSD_E_clIJiiEEEDaSF_)
$_ZN7cutlass13device_kernelIN5flash19enable_sm80_to_sm89INS1_16FlashAttnBwdSm80INS1_25CollectiveMainloopBwdSm80ILi2ELi2EN4cute5tupleIJNS5_1CILi64EEENS7_ILi128EEES8_EEENS_10bfloat16_tEfNS_4arch4Sm80ELb0ELb1ELb1ELb1ELb1ELb0ELb0ELb0ELi2ELi2ELi4ELi2ELb1EEENS1_21CollectiveEpilogueBwdISA_SB_SD_Li256ELb1ELb0ELi2EEENS1_19SingleTileSchedulerILb1ELb0ELb0ELi128EEEEEEEEEvNT_6ParamsE$_ZZN4cute9transformINS_15ArithmeticTupleIJiiEEEZNS_14transform_leafIS2_RNS_8identityEEEDaRKT_OT0_EUlRKT_E_EEDaS8_SA_ENKUlDpSD_E_clIJiiEEEDaSF_:
[----:B------:R-:W-:Y:S02]  /*b630*/  IADD3 R7, R1, 0x1a0, RZ ;  /* 0x000001a001077810 */ /* 0x000fe40007ffe0ff */
[----:B------:R-:W-:Y:S02]  /*b640*/  MOV R10, 0xb670 ;  /* 0x0000b670000a7802 */ /* 0x000fe40000000f00 */
[----:B------:R-:W-:Y:S02]  /*b650*/  IADD3 R7, R7, c[0x0][0x20], RZ ;  /* 0x0000080007077a10 */ /* 0x000fe40007ffe0ff */
[----:B------:R-:W-:Y:S05]  /*b660*/  CALL.REL.NOINC `($_ZN7cutlass13device_kernelIN5flash19enable_sm80_to_sm89INS1_16FlashAttnBwdSm80INS1_25CollectiveMainloopBwdSm80ILi2ELi2EN4cute5tupleIJNS5_1CILi64EEENS7_ILi128EEES8_EEENS_10bfloat16_tEfNS_4arch4Sm80ELb0ELb1ELb1ELb1ELb1ELb0ELb0ELb0ELi2ELi2ELi4ELi2ELb1EEENS1_21CollectiveEpilogueBwdISA_SB_SD_Li256ELb1ELb0ELi2EEENS1_19SingleTileSchedulerILb1ELb0ELb0ELi128EEEEEEEEEvNT_6ParamsE$_ZN4cute3eso3ESOILb0ELb0EJiiEEC2ERKiS4_) ;  /* 0xffffd06000007944 */ /* 0x000fea0003c3ffff */
[----:B-1----:R1:W5:Y:S01]  /*b670*/  LDL.64 R6, [R1+0x1a0] ;  /* 0x0001a00001067983 */ /* 0x0023620000100a00 */
[----:B------:R-:W-:-:S04]  /*b680*/  MOV R9, 0x0 ;  /* 0x0000000000097802 */ /* 0x000fc80000000f00 */
[----:B------:R-:W-:Y:S05]  /*b690*/  RET.REL.NODEC R8 `(_ZN7cutlass13device_kernelIN5flash19enable_sm80_to_sm89INS1_16FlashAttnBwdSm80INS1_25CollectiveMainloopBwdSm80ILi2ELi2EN4cute5tupleIJNS5_1CILi64EEENS7_ILi128EEES8_EEENS_10bfloat16_tEfNS_4arch4Sm80ELb0ELb1ELb1ELb1ELb1ELb0ELb0ELb0ELi2ELi2ELi4ELi2ELb1EEENS1_21CollectiveEpilogueBwdISA_SB_SD_Li256ELb1ELb0ELi2EEENS1_19SingleTileSchedulerILb1ELb0ELb0ELi128EEEEEEEEEvNT_6ParamsE) ;  /* 0xffff496008007950 */ /* 0x000fea0003c3ffff */
        .type           $_ZN7cutlass13device_kernelIN5flash19enable_sm80_to_sm89INS1_16FlashAttnBwdSm80INS1_25CollectiveMainloopBwdSm80ILi2ELi2EN4cute5tupleIJNS5_1CILi64EEENS7_ILi128EEES8_EEENS_10bfloat16_tEfNS_4arch4Sm80ELb0ELb1ELb1ELb1ELb1ELb0ELb0ELb0ELi2ELi2ELi4ELi2ELb1EEENS1_21CollectiveEpilogueBwdISA_SB_SD_Li256ELb1ELb0ELi2EEENS1_19SingleTileSchedulerILb1ELb0ELb0ELi128EEEEEEEEEvNT_6ParamsE$_ZZN4cuteplIJNS_15ArithmeticTupleIJiEEEEJNS1_IJNS_1CILi0EEEiEEEEEEDaRKNS1_IJDpT_EEERKNS1_IJDpT0_EEEENKUlDpRKT_E_clIJNS1_IJiiEEEEEEDaSJ_,@function
        .size           $_ZN7cutlass13device_kernelIN5flash19enable_sm80_to_sm89INS1_16FlashAttnBwdSm80INS1_25CollectiveMainloopBwdSm80ILi2ELi2EN4cute5tupleIJNS5_1CILi64EEENS7_ILi128EEES8_EEENS_10bfloat16_tEfNS_4arch4Sm80ELb0ELb1ELb1ELb1ELb1ELb0ELb0ELb0ELi2ELi2ELi4ELi2ELb1EEENS1_21CollectiveEpilogueBwdISA_SB_SD_Li256ELb1ELb0ELi2EEENS1_19SingleTileSchedulerILb1ELb0ELb0ELi128EEEEEEEEEvNT_6ParamsE$_ZZN4cuteplIJNS_15ArithmeticTupleIJiEEEEJNS1_IJNS_1CILi0EEEiEEEEEEDaRKNS1_IJDpT_EEERKNS1_IJDpT0_EEEENKUlDpRKT_E_clIJNS1_IJiiEEEEEEDaSJ_,($_ZN7cutlass13device_kernelIN5flash19enable_sm80_to_sm89INS1_16FlashAttnBwdSm80INS1_25CollectiveMainloopBwdSm80ILi2ELi2EN4cute5tupleIJNS5_1CILi64EEENS7_ILi128EEES8_EEENS_10bfloat16_tEfNS_4arch4Sm80ELb0ELb1ELb1ELb1ELb1ELb0ELb0ELb0ELi2ELi2ELi4ELi2ELb1EEENS1_21CollectiveEpilogueBwdISA_SB_SD_Li256ELb1ELb0ELi2EEENS1_19SingleTileSchedulerILb1ELb0ELb0ELi128EEEEEEEEEvNT_6ParamsE$_ZZN4cuteplIJNS_15ArithmeticTupleIJiiEEEEJNS_1CILi0EEEiiiEEEDaRKNS1_IJDpT_EEERKNS1_IJDpT0_EEEENKUlDpRKT_E_clIJS2_iiiEEEDaSI_ - $_ZN7cutlass13device_kernelIN5flash19enable_sm80_to_sm89INS1_16FlashAttnBwdSm80INS1_25CollectiveMainloopBwdSm80ILi2ELi2EN4cute5tupleIJNS5_1CILi64EEENS7_ILi128EEES8_EEENS_10bfloat16_tEfNS_4arch4Sm80ELb0ELb1ELb1ELb1ELb1ELb0ELb0ELb0ELi2ELi2ELi4ELi2ELb1EEENS1_21CollectiveEpilogueBwdISA_SB_SD_Li256ELb1ELb0ELi2EEENS1_19SingleTileSchedulerILb1ELb0ELb0ELi128EEEEEEEEEvNT_6ParamsE$_ZZN4cuteplIJNS_15ArithmeticTupleIJiEEEEJNS1_IJNS_1CILi0EEEiEEEEEEDaRKNS1_IJDpT_EEERKNS1_IJDpT0_EEEENKUlDpRKT_E_clIJNS1_IJiiEEEEEEDaSJ_)
$_ZN7cutlass13device_kernelIN5flash19enable_sm80_to_sm89INS1_16FlashAttnBwdSm80INS1_25CollectiveMainloopBwdSm80ILi2ELi2EN4cute5tupleIJNS5_1CILi64EEENS7_ILi128EEES8_EEENS_10bfloat16_tEfNS_4arch4Sm80ELb0ELb1ELb1ELb1ELb1ELb0ELb0ELb0ELi2ELi2ELi4ELi2ELb1EEENS1_21CollectiveEpilogueBwdISA_SB_SD_Li256ELb1ELb0ELi2EEENS1_19SingleTileSchedulerILb1ELb0ELb0ELi128EEEEEEEEEvNT_6ParamsE$_ZZN4cuteplIJNS_15ArithmeticTupleIJiEEEEJNS1_IJNS_1CILi0EEEiEEEEEEDaRKNS1_IJDpT_EEERKNS1_IJDpT0_EEEENKUlDpRKT_E_clIJNS1_IJiiEEEEEEDaSJ_:
[----:B------:R-:W-:Y:S02]  /*b6a0*/  IADD3 R7, R1, 0x19c, RZ ;  /* 0x0000019c01077810 */ /* 0x000fe40007ffe0ff */
[----:B------:R-:W-:Y:S02]  /*b6b0*/  MOV R10, 0xb6e0 ;  /* 0x0000b6e0000a7802 */ /* 0x000fe40000000f00 */
[----:B------:R-:W-:Y:S02]  /*b6c0*/  IADD3 R7, R7, c[0x0][0x20], RZ ;  /* 0x0000080007077a10 */ /* 0x000fe40007ffe0ff */
[----:B------:R-:W-:Y:S05]  /*b6d0*/  CALL.REL.NOINC `($_ZN7cutlass13device_kernelIN5flash19enable_sm80_to_sm89INS1_16FlashAttnBwdSm80INS1_25CollectiveMainloopBwdSm80ILi2ELi2EN4cute5tupleIJNS5_1CILi64EEENS7_ILi128EEES8_EEENS_10bfloat16_tEfNS_4arch4Sm80ELb0ELb1ELb1ELb1ELb1ELb0ELb0ELb0ELi2ELi2ELi4ELi2ELb1EEENS1_21CollectiveEpilogueBwdISA_SB_SD_Li256ELb1ELb0ELi2EEENS1_19SingleTileSchedulerILb1ELb0ELb0ELi128EEEEEEEEEvNT_6ParamsE$_ZN4cute5tupleIJNS_15ArithmeticTupleIJiiEEEEEC2ERKS2_) ;  /* 0xffffdb6000007944 */ /* 0x000fea0003c3ffff */
[----:B------:R2:W5:Y:S04]  /*b6e0*/  LDL R9, [R1+0x1a0] ;  /* 0x0001a00001097983 */ /* 0x0005680000100800 */
[----:B------:R2:W5:Y:S01]  /*b6f0*/  LDL R8, [R1+0x19c] ;  /* 0x00019c0001087983 */ /* 0x0005620000100800 */
[----:B-1----:R-:W-:-:S04]  /*b700*/  MOV R7, 0x0 ;  /* 0x0000000000077802 */ /* 0x002fc80000000f00 */
[----:B------:R-:W-:Y:S05]  /*b710*/  RET.REL.NODEC R6 `(_ZN7cutlass13device_kernelIN5flash19enable_sm80_to_sm89INS1_16FlashAttnBwdSm80INS1_25CollectiveMainloopBwdSm80ILi2ELi2EN4cute5tupleIJNS5_1CILi64EEENS7_ILi128EEES8_EEENS_10bfloat16_tEfNS_4arch4Sm80ELb0ELb1ELb1ELb1ELb1ELb0ELb0ELb0ELi2ELi2ELi4ELi2ELb1EEENS1_21CollectiveEpilogueBwdISA_SB_SD_Li256ELb1ELb0ELi2EEENS1_19SingleTileSchedulerILb1ELb0ELb0ELi128EEEEEEEEEvNT_6ParamsE) ;  /* 0xffff48e006007950 */ /* 0x000fea0003c3ffff */
        .type           $_ZN7cutlass13device_kernelIN5flash19enable_sm80_to_sm89INS1_16FlashAttnBwdSm80INS1_25CollectiveMainloopBwdSm80ILi2ELi2EN4cute5tupleIJNS5_1CILi64EEENS7_ILi128EEES8_EEENS_10bfloat16_tEfNS_4arch4Sm80ELb0ELb1ELb1ELb1ELb1ELb0ELb0ELb0ELi2ELi2ELi4ELi2ELb1EEENS1_21CollectiveEpilogueBwdISA_SB_SD_Li256ELb1ELb0ELi2EEENS1_19SingleTileSchedulerILb1ELb0ELb0ELi128EEEEEEEEEvNT_6ParamsE$_ZZN4cuteplIJNS_15ArithmeticTupleIJiiEEEEJNS_1CILi0EEEiiiEEEDaRKNS1_IJDpT_EEERKNS1_IJDpT0_EEEENKUlDpRKT_E_clIJS2_iiiEEEDaSI_,@function
        .size           $_ZN7cutlass13device_kernelIN5flash19enable_sm80_to_sm89INS1_16FlashAttnBwdSm80INS1_25CollectiveMainloopBwdSm80ILi2ELi2EN4cute5tupleIJNS5_1CILi64EEENS7_ILi128EEES8_EEENS_10bfloat16_tEfNS_4arch4Sm80ELb0ELb1ELb1ELb1ELb1ELb0ELb0ELb0ELi2ELi2ELi4ELi2ELb1EEENS1_21CollectiveEpilogueBwdISA_SB_SD_Li256ELb1ELb0ELi2EEENS1_19SingleTileSchedulerILb1ELb0ELb0ELi128EEEEEEEEEvNT_6ParamsE$_ZZN4cuteplIJNS_15ArithmeticTupleIJiiEEEEJNS_1CILi0EEEiiiEEEDaRKNS1_IJDpT_EEERKNS1_IJDpT0_EEEENKUlDpRKT_E_clIJS2_iiiEEEDaSI_,($_ZN7cutlass13device_kernelIN5flash19enable_sm80_to_sm89INS1_16FlashAttnBwdSm80INS1_25CollectiveMainloopBwdSm80ILi2ELi2EN4cute5tupleIJNS5_1CILi64EEENS7_ILi128EEES8_EEENS_10bfloat16_tEfNS_4arch4Sm80ELb0ELb1ELb1ELb1ELb1ELb0ELb0ELb0ELi2ELi2ELi4ELi2ELb1EEENS1_21CollectiveEpilogueBwdISA_SB_SD_Li256ELb1ELb0ELi2EEENS1_19SingleTileSchedulerILb1ELb0ELb0ELi128EEEEEEEEEvNT_6ParamsE$_ZZN4cuteplIJNS_1CILi0EEES2_EJiEEEDaRKNS_15ArithmeticTupleIJDpT_EEERKNS3_IJDpT0_EEEENKUlDpRKT_E_clIJiS2_EEEDaSH_ - $_ZN7cutlass13device_kernelIN5flash19enable_sm80_to_sm89INS1_16FlashAttnBwdSm80INS1_25CollectiveMainloopBwdSm80ILi2ELi2EN4cute5tupleIJNS5_1CILi64EEENS7_ILi128EEES8_EEENS_10bfloat16_tEfNS_4arch4Sm80ELb0ELb1ELb1ELb1ELb1ELb0ELb0ELb0ELi2ELi2ELi4ELi2ELb1EEENS1_21CollectiveEpilogueBwdISA_SB_SD_Li256ELb1ELb0ELi2EEENS1_19SingleTileSchedulerILb1ELb0ELb0ELi128EEEEEEEEEvNT_6ParamsE$_ZZN4cuteplIJNS_15ArithmeticTupleIJiiEEEEJNS_1CILi0EEEiiiEEEDaRKNS1_IJDpT_EEERKNS1_IJDpT0_EEEENKUlDpRKT_E_clIJS2_iiiEEEDaSI_)
$_ZN7cutlass13device_kernelIN5flash19enable_sm80_to_sm89INS1_16FlashAttnBwdSm80INS1_25CollectiveMainloopBwdSm80ILi2ELi2EN4cute5tupleIJNS5_1CILi64EEENS7_ILi128EEES8_EEENS_10bfloat16_tEfNS_4arch4Sm80ELb0ELb1ELb1ELb1ELb1ELb0ELb0ELb0ELi2ELi2ELi4ELi2ELb1EEENS1_21CollectiveEpilogueBwdISA_SB_SD_Li256ELb1ELb0ELi2EEENS1_19SingleTileSchedulerILb1ELb0ELb0ELi128EEEEEEEEEvNT_6ParamsE$_ZZN4cuteplIJNS_15ArithmeticTupleIJiiEEEEJNS_1CILi0EEEiiiEEEDaRKNS1_IJDpT_EEERKNS1_IJDpT0_EEEENKUlDpRKT_E_clIJS2_iiiEEEDaSI_:
[----:B------:R-:W-:Y:S01]  /*b720*/  IADD3 R7, R1, 0x19c, RZ ;  /* 0x0000019c01077810 */ /* 0x000fe20007ffe0ff */
[----:B------:R-:W-:Y:S01]  /*b730*/  IMAD.MOV.U32 R76, RZ, RZ, R9 ;  /* 0x000000ffff4c7224 */ /* 0x000fe200078e0009 */
[----:B------:R-:W-:Y:S01]  /*b740*/  MOV R28, 0xb790 ;  /* 0x0000b790001c7802 */ /* 0x000fe20000000f00 */
[----:B------:R-:W-:Y:S01]  /*b750*/  IMAD.MOV.U32 R6, RZ, RZ, R17 ;  /* 0x000000ffff067224 */ /* 0x000fe200078e0011 */
[----:B------:R-:W-:Y:S01]  /*b760*/  IADD3 R7, R7, c[0x0][0x20], RZ ;  /* 0x0000080007077a10 */ /* 0x000fe20007ffe0ff */
[----:B------:R-:W-:Y:S02]  /*b770*/  IMAD.MOV.U32 R9, RZ, RZ, R16 ;  /* 0x000000ffff097224 */ /* 0x000fe400078e0010 */
[----:B------:R-:W-:Y:S05]  /*b780*/  CALL.REL.NOINC `($_ZN7cutlass13device_kernelIN5flash19enable_sm80_to_sm89INS1_16FlashAttnBwdSm80INS1_25CollectiveMainloopBwdSm80ILi2ELi2EN4cute5tupleIJNS5_1CILi64EEENS7_ILi128EEES8_EEENS_10bfloat16_tEfNS_4arch4Sm80ELb0ELb1ELb1ELb1ELb1ELb0ELb0ELb0ELi2ELi2ELi4ELi2ELb1EEENS1_21CollectiveEpilogueBwdISA_SB_SD_Li256ELb1ELb0ELi2EEENS1_19SingleTileSchedulerILb1ELb0ELb0ELi128EEEEEEEEEvNT_6ParamsE$_ZN4cute5tupleIJNS_15ArithmeticTupleIJiiEEEiiiEEC2ERKS2_RKiS7_S7_) ;  /* 0xffffdaf000007944 */ /* 0x000fea0003c3ffff */
[----:B------:R2:W5:Y:S04]  /*b790*/  LDL R16, [R1+0x19c] ;  /* 0x00019c0001107983 */ /* 0x0005680000100800 */
[----:B-1----:R2:W5:Y:S04]  /*b7a0*/  LDL.64 R8, [R1+0x1a8] ;  /* 0x0001a80001087983 */ /* 0x0025680000100a00 */
[----:B------:R2:W5:Y:S01]  /*b7b0*/  LDL.64 R6, [R1+0x1a0] ;  /* 0x0001a00001067983 */ /* 0x0005620000100a00 */
[----:B------:R-:W-:-:S04]  /*b7c0*/  MOV R11, 0x0 ;  /* 0x00000000000b7802 */ /* 0x000fc80000000f00 */
[----:B------:R-:W-:Y:S05]  /*b7d0*/  RET.REL.NODEC R10 `(_ZN7cutlass13device_kernelIN5flash19enable_sm80_to_sm89INS1_16FlashAttnBwdSm80INS1_25CollectiveMainloopBwdSm80ILi2ELi2EN4cute5tupleIJNS5_1CILi64EEENS7_ILi128EEES8_EEENS_10bfloat16_tEfNS_4arch4Sm80ELb0ELb1ELb1ELb1ELb1ELb0ELb0ELb0ELi2ELi2ELi4ELi2ELb1EEENS1_21CollectiveEpilogueBwdISA_SB_SD_Li256ELb1ELb0ELi2EEENS1_19SingleTileSchedulerILb1ELb0ELb0ELi128EEEEEEEEEvNT_6ParamsE) ;  /* 0xffff48200a007950 */ /* 0x000fea0003c3ffff */
        .type           $_ZN7cutlass13device_kernelIN5flash19enable_sm80_to_sm89INS1_16FlashAttnBwdSm80INS1_25CollectiveMainloopBwdSm80ILi2ELi2EN4cute5tupleIJNS5_1CILi64EEENS7_ILi128EEES8_EEENS_10bfloat16_tEfNS_4arch4Sm80ELb0ELb1ELb1ELb1ELb1ELb0ELb0ELb0ELi2ELi2ELi4ELi2ELb1EEENS1_21CollectiveEpilogueBwdISA_SB_SD_Li256ELb1ELb0ELi2EEENS1_19SingleTileSchedulerILb1ELb0ELb0ELi128EEEEEEEEEvNT_6ParamsE$_ZZN4cuteplIJNS_1CILi0EEES2_EJiEEEDaRKNS_15ArithmeticTupleIJDpT_EEERKNS3_IJDpT0_EEEENKUlDpRKT_E_clIJiS2_EEEDaSH_,@function
        .size           $_ZN7cutlass13device_kernelIN5flash19enable_sm80_to_sm89INS1_16FlashAttnBwdSm80INS1_25CollectiveMainloopBwdSm80ILi2ELi2EN4cute5tupleIJNS5_1CILi64EEENS7_ILi128EEES8_EEENS_10bfloat16_tEfNS_4arch4Sm80ELb0ELb1ELb1ELb1ELb1ELb0ELb0ELb0ELi2ELi2ELi4ELi2ELb1EEENS1_21CollectiveEpilogueBwdISA_SB_SD_Li256ELb1ELb0ELi2EEENS1_19SingleTileSchedulerILb1ELb0ELb0ELi128EEEEEEEEEvNT_6ParamsE$_ZZN4cuteplIJNS_1CILi0EEES2_EJiEEEDaRKNS_15ArithmeticTupleIJDpT_EEERKNS3_IJDpT0_EEEENKUlDpRKT_E_clIJiS2_EEEDaSH_,($_ZN7cutlass13device_kernelIN5flash19enable_sm80_to_sm89INS1_16FlashAttnBwdSm80INS1_25CollectiveMainloopBwdSm80ILi2ELi2EN4cute5tupleIJNS5_1CILi64EEENS7_ILi128EEES8_EEENS_10bfloat16_tEfNS_4arch4Sm80ELb0ELb1ELb1ELb1ELb1ELb0ELb0ELb0ELi2ELi2ELi4ELi2ELb1EEENS1_21CollectiveEpilogueBwdISA_SB_SD_Li256ELb1ELb0ELi2EEENS1_19SingleTileSchedulerILb1ELb0ELb0ELi128EEEEEEEEEvNT_6ParamsE$_ZZN4cuteplIJNS_1CILi0EEES2_EJiS2_EEEDaRKNS_15ArithmeticTupleIJDpT_EEERKNS3_IJDpT0_EEEENKUlDpRKT_E_clIJiS2_EEEDaSH_ - $_ZN7cutlass13device_kernelIN5flash19enable_sm80_to_sm89INS1_16FlashAttnBwdSm80INS1_25CollectiveMainloopBwdSm80ILi2ELi2EN4cute5tupleIJNS5_1CILi64EEENS7_ILi128EEES8_EEENS_10bfloat16_tEfNS_4arch4Sm80ELb0ELb1ELb1ELb1ELb1ELb0ELb0ELb0ELi2ELi2ELi4ELi2ELb1EEENS1_21CollectiveEpilogueBwdISA_SB_SD_Li256ELb1ELb0ELi2EEENS1_19SingleTileSchedulerILb1ELb0ELb0ELi128EEEEEEEEEvNT_6ParamsE$_ZZN4cuteplIJNS_1CILi0EEES2_EJiEEEDaRKNS_15ArithmeticTupleIJDpT_EEERKNS3_IJDpT0_EEEENKUlDpRKT_E_clIJiS2_EEEDaSH_)
$_ZN7cutlass13device_kernelIN5flash19enable_sm80_to_sm89INS1_16FlashAttnBwdSm80INS1_25CollectiveMainloopBwdSm80ILi2ELi2EN4cute5tupleIJNS5_1CILi64EEENS7_ILi128EEES8_EEENS_10bfloat16_tEfNS_4arch4Sm80ELb0ELb1ELb1ELb1ELb1ELb0ELb0ELb0ELi2ELi2ELi4ELi2ELb1EEENS1_21CollectiveEpilogueBwdISA_SB_SD_Li256ELb1ELb0ELi2EEENS1_19SingleTileSchedulerILb1ELb0ELb0ELi128EEEEEEEEEvNT_6ParamsE$_ZZN4cuteplIJNS_1CILi0EEES2_EJiEEEDaRKNS_15ArithmeticTupleIJDpT_EEERKNS3_IJDpT0_EEEENKUlDpRKT_E_clIJiS2_EEEDaSH_:
[----:B------:R-:W-:Y:S02]  /*b7e0*/  IADD3 R6, R1, 0x188, RZ ;  /* 0x0000018801067810 */ /* 0x000fe40007ffe0ff */
[----:B------:R-:W-:Y:S02]  /*b7f0*/  MOV R16, 0xb820 ;  /* 0x0000b82000107802 */ /* 0x000fe40000000f00 */
[----:B------:R-:W-:Y:S02]  /*b800*/  IADD3 R6, R6, c[0x0][0x20], RZ ;  /* 0x0000080006067a10 */ /* 0x000fe40007ffe0ff */
[----:B------:R-:W-:Y:S05]  /*b810*/  CALL.REL.NOINC `($_ZN7cutlass13device_kernelIN5flash19enable_sm80_to_sm89INS1_16FlashAttnBwdSm80INS1_25CollectiveMainloopBwdSm80ILi2ELi2EN4cute5tupleIJNS5_1CILi64EEENS7_ILi128EEES8_EEENS_10bfloat16_tEfNS_4arch4Sm80ELb0ELb1ELb1ELb1ELb1ELb0ELb0ELb0ELi2ELi2ELi4ELi2ELb1EEENS1_21CollectiveEpilogueBwdISA_SB_SD_Li256ELb1ELb0ELi2EEENS1_19SingleTileSchedulerILb1ELb0ELb0ELi128EEEEEEEEEvNT_6ParamsE$_ZN4cute5tupleIJiNS_1CILi0EEEEEC2ERKiRKS2_) ;  /* 0xffffdc7000007944 */ /* 0x000fea0003c3ffff */
[----:B------:R1:W5:Y:S01]  /*b820*/  LDL R7, [R1+0x188] ;  /* 0x0001880001077983 */ /* 0x0003620000100800 */
[----:B------:R-:W-:-:S04]  /*b830*/  MOV R11, 0x0 ;  /* 0x00000000000b7802 */ /* 0x000fc80000000f00 */
[----:B------:R-:W-:Y:S05]  /*b840*/  RET.REL.NODEC R10 `(_ZN7cutlass13device_kernelIN5flash19enable_sm80_to_sm89INS1_16FlashAttnBwdSm80INS1_25CollectiveMainloopBwdSm80ILi2ELi2EN4cute5tupleIJNS5_1CILi64EEENS7_ILi128EEES8_EEENS_10bfloat16_tEfNS_4arch4Sm80ELb0ELb1ELb1ELb1ELb1ELb0ELb0ELb0ELi2ELi2ELi4ELi2ELb1EEENS1_21CollectiveEpilogueBwdISA_SB_SD_Li256ELb1ELb0ELi2EEENS1_19SingleTileSchedulerILb1ELb0ELb0ELi128EEEEEEEEEvNT_6ParamsE) ;  /* 0xffff47b00a007950 */ /* 0x000fea0003c3ffff */
        .type           $_ZN7cutlass13device_kernelIN5flash19enable_sm80_to_sm89INS1_16FlashAttnBwdSm80INS1_25CollectiveMainloopBwdSm80ILi2ELi2EN4cute5tupleIJNS5_1CILi64EEENS7_ILi128EEES8_EEENS_10bfloat16_tEfNS_4arch4Sm80ELb0ELb1ELb1ELb1ELb1ELb0ELb0ELb0ELi2ELi2ELi4ELi2ELb1EEENS1_21CollectiveEpilogueBwdISA_SB_SD_Li256ELb1ELb0ELi2EEENS1_19SingleTileSchedulerILb1ELb0ELb0ELi128EEEEEEEEEvNT_6ParamsE$_ZZN4cuteplIJNS_1CILi0EEES2_EJiS2_EEEDaRKNS_15ArithmeticTupleIJDpT_EEERKNS3_IJDpT0_EEEENKUlDpRKT_E_clIJiS2_EEEDaSH_,@function
        .size           $_ZN7cutlass13device_kernelIN5flash19enable_sm80_to_sm89INS1_16FlashAttnBwdSm80INS1_25CollectiveMainloopBwdSm80ILi2ELi2EN4cute5tupleIJNS5_1CILi64EEENS7_ILi128EEES8_EEENS_10bfloat16_tEfNS_4arch4Sm80ELb0ELb1ELb1ELb1ELb1ELb0ELb0ELb0ELi2ELi2ELi4ELi2ELb1EEENS1_21CollectiveEpilogueBwdISA_SB_SD_Li256ELb1ELb0ELi2EEENS1_19SingleTileSchedulerILb1ELb0ELb0ELi128EEEEEEEEEvNT_6ParamsE$_ZZN4cuteplIJNS_1CILi0EEES2_EJiS2_EEEDaRKNS_15ArithmeticTupleIJDpT_EEERKNS3_IJDpT0_EEEENKUlDpRKT_E_clIJiS2_EEEDaSH_,($_ZN7cutlass13device_kernelIN5flash19enable_sm80_to_sm89INS1_16FlashAttnBwdSm80INS1_25CollectiveMainloopBwdSm80ILi2ELi2EN4cute5tupleIJNS5_1CILi64EEENS7_ILi128EEES8_EEENS_10bfloat16_tEfNS_4arch4Sm80ELb0ELb1ELb1ELb1ELb1ELb0ELb0ELb0ELi2ELi2ELi4ELi2ELb1EEENS1_21CollectiveEpilogueBwdISA_SB_SD_Li256ELb1ELb0ELi2EEENS1_19SingleTileSchedulerILb1ELb0ELb0ELi128EEEEEEEEEvNT_6ParamsE$_ZZN4cuteplIJNS_1CILi0EEES2_iEJS2_S2_S2_iEEEDaRKNS_15ArithmeticTupleIJDpT_EEERKNS3_IJDpT0_EEEENKUlDpRKT_E_clIJS2_S2_iiEEEDaSH_ - $_ZN7cutlass13device_kernelIN5flash19enable_sm80_to_sm89INS1_16FlashAttnBwdSm80INS1_25CollectiveMainloopBwdSm80ILi2ELi2EN4cute5tupleIJNS5_1CILi64EEENS7_ILi128EEES8_EEENS_10bfloat16_tEfNS_4arch4Sm80ELb0ELb1ELb1ELb1ELb1ELb0ELb0ELb0ELi2ELi2ELi4ELi2ELb1EEENS1_21CollectiveEpilogueBwdISA_SB_SD_Li256ELb1ELb0ELi2EEENS1_19SingleTileSchedulerILb1ELb0ELb0ELi128EEEEEEEEEvNT_6ParamsE$_ZZN4cuteplIJNS_1CILi0EEES2_EJiS2_EEEDaRKNS_15ArithmeticTupleIJDpT_EEERKNS3_IJDpT0_EEEENKUlDpRKT_E_clIJiS2_EEEDaSH_)
$_ZN7cutlass13device_kernelIN5flash19enable_sm80_to_sm89INS1_16FlashAttnBwdSm80INS1_25CollectiveMainloopBwdSm80ILi2ELi2EN4cute5tupleIJNS5_1CILi64EEENS7_ILi128EEES8_EEENS_10bfloat16_tEfNS_4arch4Sm80ELb0ELb1ELb1ELb1ELb1ELb0ELb0ELb0ELi2ELi2ELi4ELi2ELb1EEENS1_21CollectiveEpilogueBwdISA_SB_SD_Li256ELb1ELb0ELi2EEENS1_19SingleTileSchedulerILb1ELb0ELb0ELi128EEEEEEEEEvNT_6ParamsE$_ZZN4cuteplIJNS_1CILi0EEES2_EJiS2_EEEDaRKNS_15ArithmeticTupleIJDpT_EEERKNS3_IJDpT0_EEEENKUlDpRKT_E_clIJiS2_EEEDaSH_:
[----:B------:R-:W-:Y:S02]  /*b850*/  IADD3 R6, R1, 0x188, RZ ;  /* 0x0000018801067810 */ /* 0x000fe40007ffe0ff */
[----:B------:R-:W-:Y:S02]  /*b860*/  MOV R16, 0xb890 ;  /* 0x0000b89000107802 */ /* 0x000fe40000000f00 */
[----:B------:R-:W-:Y:S02]  /*b870*/  IADD3 R6, R6, c[0x0][0x20], RZ ;  /* 0x0000080006067a10 */ /* 0x000fe40007ffe0ff */
[----:B------:R-:W-:Y:S05]  /*b880*/  CALL.REL.NOINC `($_ZN7cutlass13device_kernelIN5flash19enable_sm80_to_sm89INS1_16FlashAttnBwdSm80INS1_25CollectiveMainloopBwdSm80ILi2ELi2EN4cute5tupleIJNS5_1CILi64EEENS7_ILi128EEES8_EEENS_10bfloat16_tEfNS_4arch4Sm80ELb0ELb1ELb1ELb1ELb1ELb0ELb0ELb0ELi2ELi2ELi4ELi2ELb1EEENS1_21CollectiveEpilogueBwdISA_SB_SD_Li256ELb1ELb0ELi2EEENS1_19SingleTileSchedulerILb1ELb0ELb0ELi128EEEEEEEEEvNT_6ParamsE$_ZN4cute5tupleIJiNS_1CILi0EEEEEC2ERKiRKS2_) ;  /* 0xffffdc0000007944 */ /* 0x000fea0003c3ffff */
[----:B------:R1:W5:Y:S01]  /*b890*/  LDL R202, [R1+0x188] ;  /* 0x0001880001ca7983 */ /* 0x0003620000100800 */
[----:B------:R-:W-:-:S04]  /*b8a0*/  MOV R11, 0x0 ;  /* 0x00000000000b7802 */ /* 0x000fc80000000f00 */
[----:B------:R-:W-:Y:S05]  /*b8b0*/  RET.REL.NODEC R10 `(_ZN7cutlass13device_kernelIN5flash19enable_sm80_to_sm89INS1_16FlashAttnBwdSm80INS1_25CollectiveMainloopBwdSm80ILi2ELi2EN4cute5tupleIJNS5_1CILi64EEENS7_ILi128EEES8_EEENS_10bfloat16_tEfNS_4arch4Sm80ELb0ELb1ELb1ELb1ELb1ELb0ELb0ELb0ELi2ELi2ELi4ELi2ELb1EEENS1_21CollectiveEpilogueBwdISA_SB_SD_Li256ELb1ELb0ELi2EEENS1_19SingleTileSchedulerILb1ELb0ELb0ELi128EEEEEEEEEvNT_6ParamsE) ;  /* 0xffff47400a007950 */ /* 0x000fea0003c3ffff */
        .type           $_ZN7cutlass13device_kernelIN5flash19enable_sm80_to_sm89INS1_16FlashAttnBwdSm80INS1_25CollectiveMainloopBwdSm80ILi2ELi2EN4cute5tupleIJNS5_1CILi64EEENS7_ILi128EEES8_EEENS_10bfloat16_tEfNS_4arch4Sm80ELb0ELb1ELb1ELb1ELb1ELb0ELb0ELb0ELi2ELi2ELi4ELi2ELb1EEENS1_21CollectiveEpilogueBwdISA_SB_SD_Li256ELb1ELb0ELi2EEENS1_19SingleTileSchedulerILb1ELb0ELb0ELi128EEEEEEEEEvNT_6ParamsE$_ZZN4cuteplIJNS_1CILi0EEES2_iEJS2_S2_S2_iEEEDaRKNS_15ArithmeticTupleIJDpT_EEERKNS3_IJDpT0_EEEENKUlDpRKT_E_clIJS2_S2_iiEEEDaSH_,@function
        .size           $_ZN7cutlass13device_kernelIN5flash19enable_sm80_to_sm89INS1_16FlashAttnBwdSm80INS1_25CollectiveMainloopBwdSm80ILi2ELi2EN4cute5tupleIJNS5_1CILi64EEENS7_ILi128EEES8_EEENS_10bfloat16_tEfNS_4arch4Sm80ELb0ELb1ELb1ELb1ELb1ELb0ELb0ELb0ELi2ELi2ELi4ELi2ELb1EEENS1_21CollectiveEpilogueBwdISA_SB_SD_Li256ELb1ELb0ELi2EEENS1_19SingleTileSchedulerILb1ELb0ELb0ELi128EEEEEEEEEvNT_6ParamsE$_ZZN4cuteplIJNS_1CILi0EEES2_iEJS2_S2_S2_iEEEDaRKNS_15ArithmeticTupleIJDpT_EEERKNS3_IJDpT0_EEEENKUlDpRKT_E_clIJS2_S2_iiEEEDaSH_,($_ZN7cutlass13device_kernelIN5flash19enable_sm80_to_sm89INS1_16FlashAttnBwdSm80INS1_25CollectiveMainloopBwdSm80ILi2ELi2EN4cute5tupleIJNS5_1CILi64EEENS7_ILi128EEES8_EEENS_10bfloat16_tEfNS_4arch4Sm80ELb0ELb1ELb1ELb1ELb1ELb0ELb0ELb0ELi2ELi2ELi4ELi2ELb1EEENS1_21CollectiveEpilogueBwdISA_SB_SD_Li256ELb1ELb0ELi2EEENS1_19SingleTileSchedulerILb1ELb0ELb0ELi128EEEEEEEEEvNT_6ParamsE$_ZZN4cuteplIJNS_1CILi0EEEiEJS2_S2_iiEEEDaRKNS_15ArithmeticTupleIJDpT_EEERKNS3_IJDpT0_EEEENKUlDpRKT_E_clIJS2_iiiEEEDaSH_ - $_ZN7cutlass13device_kernelIN5flash19enable_sm80_to_sm89INS1_16FlashAttnBwdSm80INS1_25CollectiveMainloopBwdSm80ILi2ELi2EN4cute5tupleIJNS5_1CILi64EEENS7_ILi128EEES8_EEENS_10bfloat16_tEfNS_4arch4Sm80ELb0ELb1ELb1ELb1ELb1ELb0ELb0ELb0ELi2ELi2ELi4ELi2ELb1EEENS1_21CollectiveEpilogueBwdISA_SB_SD_Li256ELb1ELb0ELi2EEENS1_19SingleTileSchedulerILb1ELb0ELb0ELi128EEEEEEEEEvNT_6ParamsE$_ZZN4cuteplIJNS_1CILi0EEES2_iEJS2_S2_S2_iEEEDaRKNS_15ArithmeticTupleIJDpT_EEERKNS3_IJDpT0_EEEENKUlDpRKT_E_clIJS2_S2_iiEEEDaSH_)
$_ZN7cutlass13device_kernelIN5flash19enable_sm80_to_sm89INS1_16FlashAttnBwdSm80INS1_25CollectiveMainloopBwdSm80ILi2ELi2EN4cute5tupleIJNS5_1CILi64EEENS7_ILi128EEES8_EEENS_10bfloat16_tEfNS_4arch4Sm80ELb0ELb1ELb1ELb1ELb1ELb0ELb0ELb0ELi2ELi2ELi4ELi2ELb1EEENS1_21CollectiveEpilogueBwdISA_SB_SD_Li256ELb1ELb0ELi2EEENS1_19SingleTileSchedulerILb1ELb0ELb0ELi128EEEEEEEEEvNT_6ParamsE$_ZZN4cuteplIJNS_1CILi0EEES2_iEJS2_S2_S2_iEEEDaRKNS_15ArithmeticTupleIJDpT_EEERKNS3_IJDpT0_EEEENKUlDpRKT_E_clIJS2_S2_iiEEEDaSH_:
[----:B------:R-:W-:Y:S02]  /*b8c0*/  IADD3 R10, R1, 0x19c, RZ ;  /* 0x0000019c010a7810 */ /* 0x000fe40007ffe0ff */
[----:B------:R-:W-:Y:S02]  /*b8d0*/  MOV R18, 0xb900 ;  /* 0x0000b90000127802 */ /* 0x000fe40000000f00 */
[----:B------:R-:W-:Y:S02]  /*b8e0*/  IADD3 R10, R10, c[0x0][0x20], RZ ;  /* 0x000008000a0a7a10 */ /* 0x000fe40007ffe0ff */
[----:B------:R-:W-:Y:S05]  /*b8f0*/  CALL.REL.NOINC `($_ZN7cutlass13device_kernelIN5flash19enable_sm80_to_sm89INS1_16FlashAttnBwdSm80INS1_25CollectiveMainloopBwdSm80ILi2ELi2EN4cute5tupleIJNS5_1CILi64EEENS7_ILi128EEES8_EEENS_10bfloat16_tEfNS_4arch4Sm80ELb0ELb1ELb1ELb1ELb1ELb0ELb0ELb0ELi2ELi2ELi4ELi2ELb1EEENS1_21CollectiveEpilogueBwdISA_SB_SD_Li256ELb1ELb0ELi2EEENS1_19SingleTileSchedulerILb1ELb0ELb0ELi128EEEEEEEEEvNT_6ParamsE$_ZN4cute5tupleIJNS_1CILi0EEES2_iiEEC2ERKS2_S5_RKiS7_) ;  /* 0xffffda5000007944 */ /* 0x000fea0003c3ffff */
[----:B------:R2:W5:Y:S04]  /*b900*/  LDL R76, [R1+0x1a0] ;  /* 0x0001a000014c7983 */ /* 0x0005680000100800 */
[----:B-1----:R2:W5:Y:S01]  /*b910*/  LDL R10, [R1+0x19c] ;  /* 0x00019c00010a7983 */ /* 0x0025620000100800 */
[----:B------:R-:W-:-:S04]  /*b920*/  MOV R7, 0x0 ;  /* 0x0000000000077802 */ /* 0x000fc80000000f00 */
[----:B------:R-:W-:Y:S05]  /*b930*/  RET.REL.NODEC R6 `(_ZN7cutlass13device_kernelIN5flash19enable_sm80_to_sm89INS1_16FlashAttnBwdSm80INS1_25CollectiveMainloopBwdSm80ILi2ELi2EN4cute5tupleIJNS5_1CILi64EEENS7_ILi128EEES8_EEENS_10bfloat16_tEfNS_4arch4Sm80ELb0ELb1ELb1ELb1ELb1ELb0ELb0ELb0ELi2ELi2ELi4ELi2ELb1EEENS1_21CollectiveEpilogueBwdISA_SB_SD_Li256ELb1ELb0ELi2EEENS1_19SingleTileSchedulerILb1ELb0ELb0ELi128EEEEEEEEEvNT_6ParamsE) ;  /* 0xffff46c006007950 */ /* 0x000fea0003c3ffff */
        .type           $_ZN7cutlass13device_kernelIN5flash19enable_sm80_to_sm89INS1_16FlashAttnBwdSm80INS1_25CollectiveMainloopBwdSm80ILi2ELi2EN4cute5tupleIJNS5_1CILi64EEENS7_ILi128EEES8_EEENS_10bfloat16_tEfNS_4arch4Sm80ELb0ELb1ELb1ELb1ELb1ELb0ELb0ELb0ELi2ELi2ELi4ELi2ELb1EEENS1_21CollectiveEpilogueBwdISA_SB_SD_Li256ELb1ELb0ELi2EEENS1_19SingleTileSchedulerILb1ELb0ELb0ELi128EEEEEEEEEvNT_6ParamsE$_ZZN4cuteplIJNS_1CILi0EEEiEJS2_S2_iiEEEDaRKNS_15ArithmeticTupleIJDpT_EEERKNS3_IJDpT0_EEEENKUlDpRKT_E_clIJS2_iiiEEEDaSH_,@function
        .size           $_ZN7cutlass13device_kernelIN5flash19enable_sm80_to_sm89INS1_16FlashAttnBwdSm80INS1_25CollectiveMainloopBwdSm80ILi2ELi2EN4cute5tupleIJNS5_1CILi64EEENS7_ILi128EEES8_EEENS_10bfloat16_tEfNS_4arch4Sm80ELb0ELb1ELb1ELb1ELb1ELb0ELb0ELb0ELi2ELi2ELi4ELi2ELb1EEENS1_21CollectiveEpilogueBwdISA_SB_SD_Li256ELb1ELb0ELi2EEENS1_19SingleTileSchedulerILb1ELb0ELb0ELi128EEEEEEEEEvNT_6ParamsE$_ZZN4cuteplIJNS_1CILi0EEEiEJS2_S2_iiEEEDaRKNS_15ArithmeticTupleIJDpT_EEERKNS3_IJDpT0_EEEENKUlDpRKT_E_clIJS2_iiiEEEDaSH_,($_ZN7cutlass13device_kernelIN5flash19enable_sm80_to_sm89INS1_16FlashAttnBwdSm80INS1_25CollectiveMainloopBwdSm80ILi2ELi2EN4cute5tupleIJNS5_1CILi64EEENS7_ILi128EEES8_EEENS_10bfloat16_tEfNS_4arch4Sm80ELb0ELb1ELb1ELb1ELb1ELb0ELb0ELb0ELi2ELi2ELi4ELi2ELb1EEENS1_21CollectiveEpilogueBwdISA_SB_SD_Li256ELb1ELb0ELi2EEENS1_19SingleTileSchedulerILb1ELb0ELb0ELi128EEEEEEEEEvNT_6ParamsE$_ZZN4cuteplIJiEJNS_1CILi0EEEEEEDaRKNS_15ArithmeticTupleIJDpT_EEERKNS3_IJDpT0_EEEENKUlDpRKT_E_clIJiEEEDaSH_ - $_ZN7cutlass13device_kernelIN5flash19enable_sm80_to_sm89INS1_16FlashAttnBwdSm80INS1_25CollectiveMainloopBwdSm80ILi2ELi2EN4cute5tupleIJNS5_1CILi64EEENS7_ILi128EEES8_EEENS_10bfloat16_tEfNS_4arch4Sm80ELb0ELb1ELb1ELb1ELb1ELb0ELb0ELb0ELi2ELi2ELi4ELi2ELb1EEENS1_21CollectiveEpilogueBwdISA_SB_SD_Li256ELb1ELb0ELi2EEENS1_19SingleTileSchedulerILb1ELb0ELb0ELi128EEEEEEEEEvNT_6ParamsE$_ZZN4cuteplIJNS_1CILi0EEEiEJS2_S2_iiEEEDaRKNS_15ArithmeticTupleIJDpT_EEERKNS3_IJDpT0_EEEENKUlDpRKT_E_clIJS2_iiiEEEDaSH_)
$_ZN7cutlass13device_kernelIN5flash19enable_sm80_to_sm89INS1_16FlashAttnBwdSm80INS1_25CollectiveMainloopBwdSm80ILi2ELi2EN4cute5tupleIJNS5_1CILi64EEENS7_ILi128EEES8_EEENS_10bfloat16_tEfNS_4arch4Sm80ELb0ELb1ELb1ELb1ELb1ELb0ELb0ELb0ELi2ELi2ELi4ELi2ELb1EEENS1_21CollectiveEpilogueBwdISA_SB_SD_Li256ELb1ELb0ELi2EEENS1_19SingleTileSchedulerILb1ELb0ELb0ELi128EEEEEEEEEvNT_6ParamsE$_ZZN4cuteplIJNS_1CILi0EEEiEJS2_S2_iiEEEDaRKNS_15ArithmeticTupleIJDpT_EEERKNS3_IJDpT0_EEEENKUlDpRKT_E_clIJS2_iiiEEEDaSH_:
[----:B------:R-:W-:Y:S02]  /*b940*/  IADD3 R7, R1, 0x19c, RZ ;  /* 0x0000019c01077810 */ /* 0x000fe40007ffe0ff */
[----:B------:R-:W-:Y:S02]  /*b950*/  MOV R18, 0xb980 ;  /* 0x0000b98000127802 */ /* 0x000fe40000000f00 */
[----:B------:R-:W-:Y:S02]  /*b960*/  IADD3 R7, R7, c[0x0][0x20], RZ ;  /* 0x0000080007077a10 */ /* 0x000fe40007ffe0ff */
[----:B------:R-:W-:Y:S05]  /*b970*/  CALL.REL.NOINC `($_ZN7cutlass13device_kernelIN5flash19enable_sm80_to_sm89INS1_16FlashAttnBwdSm80INS1_25CollectiveMainloopBwdSm80ILi2ELi2EN4cute5tupleIJNS5_1CILi64EEENS7_ILi128EEES8_EEENS_10bfloat16_tEfNS_4arch4Sm80ELb0ELb1ELb1ELb1ELb1ELb0ELb0ELb0ELi2ELi2ELi4ELi2ELb1EEENS1_21CollectiveEpilogueBwdISA_SB_SD_Li256ELb1ELb0ELi2EEENS1_19SingleTileSchedulerILb1ELb0ELb0ELi128EEEEEEEEEvNT_6ParamsE$_ZN4cute5tupleIJNS_1CILi0EEEiiiEEC2ERKS2_RKiS7_S7_) ;  /* 0xffffda7000007944 */ /* 0x000fea0003c3ffff */
[----:B------:R1:W5:Y:S04]  /*b980*/  LDL R18, [R1+0x19c] ;  /* 0x00019c0001127983 */ /* 0x0003680000100800 */
[----:B------:R1:W5:Y:S01]  /*b990*/  LDL.64 R6, [R1+0x1a0] ;  /* 0x0001a00001067983 */ /* 0x0003620000100a00 */
[----:B------:R-:W-:-:S04]  /*b9a0*/  MOV R11, 0x0 ;  /* 0x00000000000b7802 */ /* 0x000fc80000000f00 */
[----:B------:R-:W-:Y:S05]  /*b9b0*/  RET.REL.NODEC R10 `(_ZN7cutlass13device_kernelIN5flash19enable_sm80_to_sm89INS1_16FlashAttnBwdSm80INS1_25CollectiveMainloopBwdSm80ILi2ELi2EN4cute5tupleIJNS5_1CILi64EEENS7_ILi128EEES8_EEENS_10bfloat16_tEfNS_4arch4Sm80ELb0ELb1ELb1ELb1ELb1ELb0ELb0ELb0ELi2ELi2ELi4ELi2ELb1EEENS1_21CollectiveEpilogueBwdISA_SB_SD_Li256ELb1ELb0ELi2EEENS1_19SingleTileSchedulerILb1ELb0ELb0ELi128EEEEEEEEEvNT_6ParamsE) ;  /* 0xffff46400a007950 */ /* 0x000fea0003c3ffff */
        .type           $_ZN7cutlass13device_kernelIN5flash19enable_sm80_to_sm89INS1_16FlashAttnBwdSm80INS1_25CollectiveMainloopBwdSm80ILi2ELi2EN4cute5tupleIJNS5_1CILi64EEENS7_ILi128EEES8_EEENS_10bfloat16_tEfNS_4arch4Sm80ELb0ELb1ELb1ELb1ELb1ELb0ELb0ELb0ELi2ELi2ELi4ELi2ELb1EEENS1_21CollectiveEpilogueBwdISA_SB_SD_Li256ELb1ELb0ELi2EEENS1_19SingleTileSchedulerILb1ELb0ELb0ELi128EEEEEEEEEvNT_6ParamsE$_ZZN4cuteplIJiEJNS_1CILi0EEEEEEDaRKNS_15ArithmeticTupleIJDpT_EEERKNS3_IJDpT0_EEEENKUlDpRKT_E_clIJiEEEDaSH_,@function
        .size           $_ZN7cutlass13device_kernelIN5flash19enable_sm80_to_sm89INS1_16FlashAttnBwdSm80INS1_25CollectiveMainloopBwdSm80ILi2ELi2EN4cute5tupleIJNS5_1CILi64EEENS7_ILi128EEES8_EEENS_10bfloat16_tEfNS_4arch4Sm80ELb0ELb1ELb1ELb1ELb1ELb0ELb0ELb0ELi2ELi2ELi4ELi2ELb1EEENS1_21CollectiveEpilogueBwdISA_SB_SD_Li256ELb1ELb0ELi2EEENS1_19SingleTileSchedulerILb1ELb0ELb0ELi128EEEEEEEEEvNT_6ParamsE$_ZZN4cuteplIJiEJNS_1CILi0EEEEEEDaRKNS_15ArithmeticTupleIJDpT_EEERKNS3_IJDpT0_EEEENKUlDpRKT_E_clIJiEEEDaSH_,($_ZN7cutlass13device_kernelIN5flash19enable_sm80_to_sm89INS1_16FlashAttnBwdSm80INS1_25CollectiveMainloopBwdSm80ILi2ELi2EN4cute5tupleIJNS5_1CILi64EEENS7_ILi128EEES8_EEENS_10bfloat16_tEfNS_4arch4Sm80ELb0ELb1ELb1ELb1ELb1ELb0ELb0ELb0ELi2ELi2ELi4ELi2ELb1EEENS1_21CollectiveEpilogueBwdISA_SB_SD_Li256ELb1ELb0ELi2EEENS1_19SingleTileSchedulerILb1ELb0ELb0ELi128EEEEEEEEEvNT_6ParamsE$_ZZN4cuteplIJiEJNS_1CILi0EEEiEEEDaRKNS_15ArithmeticTupleIJDpT_EEERKNS3_IJDpT0_EEEENKUlDpRKT_E_clIJiiEEEDaSH_ - $_ZN7cutlass13device_kernelIN5flash19enable_sm80_to_sm89INS1_16FlashAttnBwdSm80INS1_25CollectiveMainloopBwdSm80ILi2ELi2EN4cute5tupleIJNS5_1CILi64EEENS7_ILi128EEES8_EEENS_10bfloat16_tEfNS_4arch4Sm80ELb0ELb1ELb1ELb1ELb1ELb0ELb0ELb0ELi2ELi2ELi4ELi2ELb1EEENS1_21CollectiveEpilogueBwdISA_SB_SD_Li256ELb1ELb0ELi2EEENS1_19SingleTileSchedulerILb1ELb0ELb0ELi128EEEEEEEEEvNT_6ParamsE$_ZZN4cuteplIJiEJNS_1CILi0EEEEEEDaRKNS_15ArithmeticTupleIJDpT_EEERKNS3_IJDpT0_EEEENKUlDpRKT_E_clIJiEEEDaSH_)
$_ZN7cutlass13device_kernelIN5flash19enable_sm80_to_sm89INS1_16FlashAttnBwdSm80INS1_25CollectiveMainloopBwdSm80ILi2ELi2EN4cute5tupleIJNS5_1CILi64EEENS7_ILi128EEES8_EEENS_10bfloat16_tEfNS_4arch4Sm80ELb0ELb1ELb1ELb1ELb1ELb0ELb0ELb0ELi2ELi2ELi4ELi2ELb1EEENS1_21CollectiveEpilogueBwdISA_SB_SD_Li256ELb1ELb0ELi2EEENS1_19SingleTileSchedulerILb1ELb0ELb0ELi128EEEEEEEEEvNT_6ParamsE$_ZZN4cuteplIJiEJNS_1CILi0EEEEEEDaRKNS_15ArithmeticTupleIJDpT_EEERKNS3_IJDpT0_EEEENKUlDpRKT_E_clIJiEEEDaSH_:
[----:B------:R-:W-:Y:S02]  /*b9c0*/  IADD3 R6, R1, 0x188, RZ ;  /* 0x0000018801067810 */ /* 0x000fe40007ffe0ff */
[----:B------:R-:W-:Y:S02]  /*b9d0*/  MOV R16, 0xba00 ;  /* 0x0000ba0000107802 */ /* 0x000fe40000000f00 */
[----:B------:R-:W-:Y:S02]  /*b9e0*/  IADD3 R6, R6, c[0x0][0x20], RZ ;  /* 0x0000080006067a10 */ /* 0x000fe40007ffe0ff */
[----:B------:R-:W-:Y:S05]  /*b9f0*/  CALL.REL.NOINC `($_ZN7cutlass13device_kernelIN5flash19enable_sm80_to_sm89INS1_16FlashAttnBwdSm80INS1_25CollectiveMainloopBwdSm80ILi2ELi2EN4cute5tupleIJNS5_1CILi64EEENS7_ILi128EEES8_EEENS_10bfloat16_tEfNS_4arch4Sm80ELb0ELb1ELb1ELb1ELb1ELb0ELb0ELb0ELi2ELi2ELi4ELi2ELb1EEENS1_21CollectiveEpilogueBwdISA_SB_SD_Li256ELb1ELb0ELi2EEENS1_19SingleTileSchedulerILb1ELb0ELb0ELi128EEEEEEEEEvNT_6ParamsE$_ZN4cute5tupleIJiEEC2ERKi) ;  /* 0xffffda4000007944 */ /* 0x000fea0003c3ffff */
[----:B------:R1:W5:Y:S01]  /*ba00*/  LDL R6, [R1+0x188] ;  /* 0x0001880001067983 */ /* 0x0003620000100800 */
[----:B------:R-:W-:-:S04]  /*ba10*/  MOV R21, 0x0 ;  /* 0x0000000000157802 */ /* 0x000fc80000000f00 */
[----:B------:R-:W-:Y:S05]  /*ba20*/  RET.REL.NODEC R20 `(_ZN7cutlass13device_kernelIN5flash19enable_sm80_to_sm89INS1_16FlashAttnBwdSm80INS1_25CollectiveMainloopBwdSm80ILi2ELi2EN4cute5tupleIJNS5_1CILi64EEENS7_ILi128EEES8_EEENS_10bfloat16_tEfNS_4arch4Sm80ELb0ELb1ELb1ELb1ELb1ELb0ELb0ELb0ELi2ELi2ELi4ELi2ELb1EEENS1_21CollectiveEpilogueBwdISA_SB_SD_Li256ELb1ELb0ELi2EEENS1_19SingleTileSchedulerILb1ELb0ELb0ELi128EEEEEEEEEvNT_6ParamsE) ;  /* 0xffff45d014007950 */ /* 0x000fea0003c3ffff */
        .type           $_ZN7cutlass13device_kernelIN5flash19enable_sm80_to_sm89INS1_16FlashAttnBwdSm80INS1_25CollectiveMainloopBwdSm80ILi2ELi2EN4cute5tupleIJNS5_1CILi64EEENS7_ILi128EEES8_EEENS_10bfloat16_tEfNS_4arch4Sm80ELb0ELb1ELb1ELb1ELb1ELb0ELb0ELb0ELi2ELi2ELi4ELi2ELb1EEENS1_21CollectiveEpilogueBwdISA_SB_SD_Li256ELb1ELb0ELi2EEENS1_19SingleTileSchedulerILb1ELb0ELb0ELi128EEEEEEEEEvNT_6ParamsE$_ZZN4cuteplIJiEJNS_1CILi0EEEiEEEDaRKNS_15ArithmeticTupleIJDpT_EEERKNS3_IJDpT0_EEEENKUlDpRKT_E_clIJiiEEEDaSH_,@function
        .size           $_ZN7cutlass13device_kernelIN5flash19enable_sm80_to_sm89INS1_16FlashAttnBwdSm80INS1_25CollectiveMainloopBwdSm80ILi2ELi2EN4cute5tupleIJNS5_1CILi64EEENS7_ILi128EEES8_EEENS_10bfloat16_tEfNS_4arch4Sm80ELb0ELb1ELb1ELb1ELb1ELb0ELb0ELb0ELi2ELi2ELi4ELi2ELb1EEENS1_21CollectiveEpilogueBwdISA_SB_SD_Li256ELb1ELb0ELi2EEENS1_19SingleTileSchedulerILb1ELb0ELb0ELi128EEEEEEEEEvNT_6ParamsE$_ZZN4cuteplIJiEJNS_1CILi0EEEiEEEDaRKNS_15ArithmeticTupleIJDpT_EEERKNS3_IJDpT0_EEEENKUlDpRKT_E_clIJiiEEEDaSH_,($_ZN7cutlass13device_kernelIN5flash19enable_sm80_to_sm89INS1_16FlashAttnBwdSm80INS1_25CollectiveMainloopBwdSm80ILi2ELi2EN4cute5tupleIJNS5_1CILi64EEENS7_ILi128EEES8_EEENS_10bfloat16_tEfNS_4arch4Sm80ELb0ELb1ELb1ELb1ELb1ELb0ELb0ELb0ELi2ELi2ELi4ELi2ELb1EEENS1_21CollectiveEpilogueBwdISA_SB_SD_Li256ELb1ELb0ELi2EEENS1_19SingleTileSchedulerILb1ELb0ELb0ELi128EEEEEEEEEvNT_6ParamsE$_ZZN4cuteplIJiiEJNS_1CILi0EEES2_EEEDaRKNS_15ArithmeticTupleIJDpT_EEERKNS3_IJDpT0_EEEENKUlDpRKT_E_clIJiiEEEDaSH_ - $_ZN7cutlass13device_kernelIN5flash19enable_sm80_to_sm89INS1_16FlashAttnBwdSm80INS1_25CollectiveMainloopBwdSm80ILi2ELi2EN4cute5tupleIJNS5_1CILi64EEENS7_ILi128EEES8_EEENS_10bfloat16_tEfNS_4arch4Sm80ELb0ELb1ELb1ELb1ELb1ELb0ELb0ELb0ELi2ELi2ELi4ELi2ELb1EEENS1_21CollectiveEpilogueBwdISA_SB_SD_Li256ELb1ELb0ELi2EEENS1_19SingleTileSchedulerILb1ELb0ELb0ELi128EEEEEEEEEvNT_6ParamsE$_ZZN4cuteplIJiEJNS_1CILi0EEEiEEEDaRKNS_15ArithmeticTupleIJDpT_EEERKNS3_IJDpT0_EEEENKUlDpRKT_E_clIJiiEEEDaSH_)
$_ZN7cutlass13device_kernelIN5flash19enable_sm80_to_sm89INS1_16FlashAttnBwdSm80INS1_25CollectiveMainloopBwdSm80ILi2ELi2EN4cute5tupleIJNS5_1CILi64EEENS7_ILi128EEES8_EEENS_10bfloat16_tEfNS_4arch4Sm80ELb0ELb1ELb1ELb1ELb1ELb0ELb0ELb0ELi2ELi2ELi4ELi2ELb1EEENS1_21CollectiveEpilogueBwdISA_SB_SD_Li256ELb1ELb0ELi2EEENS1_19SingleTileSchedulerILb1ELb0ELb0ELi128EEEEEEEEEvNT_6ParamsE$_ZZN4cuteplIJiEJNS_1CILi0EEEiEEEDaRKNS_15ArithmeticTupleIJDpT_EEERKNS3_IJDpT0_EEEENKUlDpRKT_E_clIJiiEEEDaSH_:
[----:B------:R-:W-:Y:S02]  /*ba30*/  IADD3 R7, R1, 0x19c, RZ ;  /* 0x0000019c01077810 */ /* 0x000fe40007ffe0ff */
[----:B------:R-:W-:Y:S02]  /*ba40*/  MOV R8, 0xba70 ;  /* 0x0000ba7000087802 */ /* 0x000fe40000000f00 */
[----:B------:R-:W-:Y:S02]  /*ba50*/  IADD3 R7, R7, c[0x0][0x20], RZ ;  /* 0x0000080007077a10 */ /* 0x000fe40007ffe0ff */
[----:B------:R-:W-:Y:S05]  /*ba60*/  CALL.REL.NOINC `($_ZN7cutlass13device_kernelIN5flash19enable_sm80_to_sm89INS1_16FlashAttnBwdSm80INS1_25CollectiveMainloopBwdSm80ILi2ELi2EN4cute5tupleIJNS5_1CILi64EEENS7_ILi128EEES8_EEENS_10bfloat16_tEfNS_4arch4Sm80ELb0ELb1ELb1ELb1ELb1ELb0ELb0ELb0ELi2ELi2ELi4ELi2ELb1EEENS1_21CollectiveEpilogueBwdISA_SB_SD_Li256ELb1ELb0ELi2EEENS1_19SingleTileSchedulerILb1ELb0ELb0ELi128EEEEEEEEEvNT_6ParamsE$_ZN4cute5tupleIJiiEEC2ERKiS3_) ;  /* 0xffffda7000007944 */ /* 0x000fea0003c3ffff */
[----:B-1----:R1:W5:Y:S04]  /*ba70*/  LDL R16, [R1+0x1a0] ;  /* 0x0001a00001107983 */ /* 0x0023680000100800 */
[----:B------:R1:W5:Y:S01]  /*ba80*/  LDL R6, [R1+0x19c] ;  /* 0x00019c0001067983 */ /* 0x0003620000100800 */
[----:B------:R-:W-:Y:S02]  /*ba90*/  MOV R8, R18 ;  /* 0x0000001200087202 */ /* 0x000fe40000000f00 */
[----:B------:R-:W-:-:S04]  /*baa0*/  MOV R9, 0x0 ;  /* 0x0000000000097802 */ /* 0x000fc80000000f00 */
[----:B------:R-:W-:Y:S05]  /*bab0*/  RET.REL.NODEC R8 `(_ZN7cutlass13device_kernelIN5flash19enable_sm80_to_sm89INS1_16FlashAttnBwdSm80INS1_25CollectiveMainloopBwdSm80ILi2ELi2EN4cute5tupleIJNS5_1CILi64EEENS7_ILi128EEES8_EEENS_10bfloat16_tEfNS_4arch4Sm80ELb0ELb1ELb1ELb1ELb1ELb0ELb0ELb0ELi2ELi2ELi4ELi2ELb1EEENS1_21CollectiveEpilogueBwdISA_SB_SD_Li256ELb1ELb0ELi2EEENS1_19SingleTileSchedulerILb1ELb0ELb0ELi128EEEEEEEEEvNT_6ParamsE) ;  /* 0xffff454008007950 */ /* 0x000fea0003c3ffff */
        .type           $_ZN7cutlass13device_kernelIN5flash19enable_sm80_to_sm89INS1_16FlashAttnBwdSm80INS1_25CollectiveMainloopBwdSm80ILi2ELi2EN4cute5tupleIJNS5_1CILi64EEENS7_ILi128EEES8_EEENS_10bfloat16_tEfNS_4arch4Sm80ELb0ELb1ELb1ELb1ELb1ELb0ELb0ELb0ELi2ELi2ELi4ELi2ELb1EEENS1_21CollectiveEpilogueBwdISA_SB_SD_Li256ELb1ELb0ELi2EEENS1_19SingleTileSchedulerILb1ELb0ELb0ELi128EEEEEEEEEvNT_6ParamsE$_ZZN4cuteplIJiiEJNS_1CILi0EEES2_EEEDaRKNS_15ArithmeticTupleIJDpT_EEERKNS3_IJDpT0_EEEENKUlDpRKT_E_clIJiiEEEDaSH_,@function
        .size           $_ZN7cutlass13device_kernelIN5flash19enable_sm80_to_sm89INS1_16FlashAttnBwdSm80INS1_25CollectiveMainloopBwdSm80ILi2ELi2EN4cute5tupleIJNS5_1CILi64EEENS7_ILi128EEES8_EEENS_10bfloat16_tEfNS_4arch4Sm80ELb0ELb1ELb1ELb1ELb1ELb0ELb0ELb0ELi2ELi2ELi4ELi2ELb1EEENS1_21CollectiveEpilogueBwdISA_SB_SD_Li256ELb1ELb0ELi2EEENS1_19SingleTileSchedulerILb1ELb0ELb0ELi128EEEEEEEEEvNT_6ParamsE$_ZZN4cuteplIJiiEJNS_1CILi0EEES2_EEEDaRKNS_15ArithmeticTupleIJDpT_EEERKNS3_IJDpT0_EEEENKUlDpRKT_E_clIJiiEEEDaSH_,($_ZN7cutlass13device_kernelIN5flash19enable_sm80_to_sm89INS1_16FlashAttnBwdSm80INS1_25CollectiveMainloopBwdSm80ILi2ELi2EN4cute5tupleIJNS5_1CILi64EEENS7_ILi128EEES8_EEENS_10bfloat16_tEfNS_4arch4Sm80ELb0ELb1ELb1ELb1ELb1ELb0ELb0ELb0ELi2ELi2ELi4ELi2ELb1EEENS1_21CollectiveEpilogueBwdISA_SB_SD_Li256ELb1ELb0ELi2EEENS1_19SingleTileSchedulerILb1ELb0ELb0ELi128EEEEEEEEEvNT_6ParamsE$_ZZN5flash25CollectiveMainloopBwdSm80ILi2ELi2EN4cute5tupleIJNS1_1CILi64EEENS3_ILi128EEES4_EEEN7cutlass10bfloat16_tEfNS7_4arch4Sm80ELb0ELb1ELb1ELb1ELb1ELb0ELb0ELb0ELi2ELi2ELi4ELi2ELb1EE3mmaINS_16FlashAttnBwdSm80ISB_NS_21CollectiveEpilogueBwdIS6_S8_SA_Li256ELb1ELb0ELi2EEENS_19SingleTileSchedulerILb1ELb0ELb0ELi128EEEE13SharedStorageENS1_6TensorINS1_11ArrayEngineIfLm32EEENS1_6LayoutINS2_IJNS2_IJNS3_ILi2EEESO_EEESO_NS3_ILi4EEEEEENS2_IJNS2_IJNS3_ILi1EEESO_EEESQ_NS3_ILi8EEEEEEEEEEEEbRKNSB_6ParamsERT0_S12_iNS2_IJiiiEEERT_ENKUliiE0_clEii - $_ZN7cutlass13device_kernelIN5flash19enable_sm80_to_sm89INS1_16FlashAttnBwdSm80INS1_25CollectiveMainloopBwdSm80ILi2ELi2EN4cute5tupleIJNS5_1CILi64EEENS7_ILi128EEES8_EEENS_10bfloat16_tEfNS_4arch4Sm80ELb0ELb1ELb1ELb1ELb1ELb0ELb0ELb0ELi2ELi2ELi4ELi2ELb1EEENS1_21CollectiveEpilogueBwdISA_SB_SD_Li256ELb1ELb0ELi2EEENS1_19SingleTileSchedulerILb1ELb0ELb0ELi128EEEEEEEEEvNT_6ParamsE$_ZZN4cuteplIJiiEJNS_1CILi0EEES2_EEEDaRKNS_15ArithmeticTupleIJDpT_EEERKNS3_IJDpT0_EEEENKUlDpRKT_E_clIJiiEEEDaSH_)
$_ZN7cutlass13device_kernelIN5flash19enable_sm80_to_sm89INS1_16FlashAttnBwdSm80INS1_25CollectiveMainloopBwdSm80ILi2ELi2EN4cute5tupleIJNS5_1CILi64EEENS7_ILi128EEES8_EEENS_10bfloat16_tEfNS_4arch4Sm80ELb0ELb1ELb1ELb1ELb1ELb0ELb0ELb0ELi2ELi2ELi4ELi2ELb1EEENS1_21CollectiveEpilogueBwdISA_SB_SD_Li256ELb1ELb0ELi2EEENS1_19SingleTileSchedulerILb1ELb0ELb0ELi128EEEEEEEEEvNT_6ParamsE$_ZZN4cuteplIJiiEJNS_1CILi0EEES2_EEEDaRKNS_15ArithmeticTupleIJDpT_EEERKNS3_IJDpT0_EEEENKUlDpRKT_E_clIJiiEEEDaSH_:
[----:B------:R-:W-:Y:S01]  /*bac0*/  IADD3 R7, R1, 0x188, RZ ;  /* 0x0000018801077810 */ /* 0x000fe20007ffe0ff */
[----:B------:R-:W-:Y:S01]  /*bad0*/  IMAD.MOV.U32 R6, RZ, RZ, R4 ;  /* 0x000000ffff067224 */ /* 0x000fe200078e0004 */
[----:B------:R-:W-:Y:S02]  /*bae0*/  MOV R8, 0xbb10 ;  /* 0x0000bb1000087802 */ /* 0x000fe40000000f00 */
[----:B------:R-:W-:Y:S02]  /*baf0*/  IADD3 R7, R7, c[0x0][0x20], RZ ;  /* 0x0000080007077a10 */ /* 0x000fe40007ffe0ff */
[----:B------:R-:W-:Y:S05]  /*bb00*/  CALL.REL.NOINC `($_ZN7cutlass13device_kernelIN5flash19enable_sm80_to_sm89INS1_16FlashAttnBwdSm80INS1_25CollectiveMainloopBwdSm80ILi2ELi2EN4cute5tupleIJNS5_1CILi64EEENS7_ILi128EEES8_EEENS_10bfloat16_tEfNS_4arch4Sm80ELb0ELb1ELb1ELb1ELb1ELb0ELb0ELb0ELi2ELi2ELi4ELi2ELb1EEENS1_21CollectiveEpilogueBwdISA_SB_SD_Li256ELb1ELb0ELi2EEENS1_19SingleTileSchedulerILb1ELb0ELb0ELi128EEEEEEEEEvNT_6ParamsE$_ZN4cute5tupleIJiiEEC2ERKiS3_) ;  /* 0xffffd9d000007944 */ /* 0x000fea0003c3ffff */
[----:B------:R2:W5:Y:S01]  /*bb10*/  LDL R21, [R1+0x188] ;  /* 0x0001880001157983 */ /* 0x0005620000100800 */
[----:B-1----:R-:W-:Y:S02]  /*bb20*/  MOV R6, R18 ;  /* 0x0000001200067202 */ /* 0x002fe40000000f00 */
[----:B------:R-:W-:-:S04]  /*bb30*/  MOV R7, 0x0 ;  /* 0x0000000000077802 */ /* 0x000fc80000000f00 */
[----:B------:R-:W-:Y:S05]  /*bb40*/  RET.REL.NODEC R6 `(_ZN7cutlass13device_kernelIN5flash19enable_sm80_to_sm89INS1_16FlashAttnBwdSm80INS1_25CollectiveMainloopBwdSm80ILi2ELi2EN4cute5tupleIJNS5_1CILi64EEENS7_ILi128EEES8_EEENS_10bfloat16_tEfNS_4arch4Sm80ELb0ELb1ELb1ELb1ELb1ELb0ELb0ELb0ELi2ELi2ELi4ELi2ELb1EEENS1_21CollectiveEpilogueBwdISA_SB_SD_Li256ELb1ELb0ELi2EEENS1_19SingleTileSchedulerILb1ELb0ELb0ELi128EEEEEEEEEvNT_6ParamsE) ;  /* 0xffff44b006007950 */ /* 0x000fea0003c3ffff */
        .type           $_ZN7cutlass13device_kernelIN5flash19enable_sm80_to_sm89INS1_16FlashAttnBwdSm80INS1_25CollectiveMainloopBwdSm80ILi2ELi2EN4cute5tupleIJNS5_1CILi64EEENS7_ILi128EEES8_EEENS_10bfloat16_tEfNS_4arch4Sm80ELb0ELb1ELb1ELb1ELb1ELb0ELb0ELb0ELi2ELi2ELi4ELi2ELb1EEENS1_21CollectiveEpilogueBwdISA_SB_SD_Li256ELb1ELb0ELi2EEENS1_19SingleTileSchedulerILb1ELb0ELb0ELi128EEEEEEEEEvNT_6ParamsE$_ZZN5flash25CollectiveMainloopBwdSm80ILi2ELi2EN4cute5tupleIJNS1_1CILi64EEENS3_ILi128EEES4_EEEN7cutlass10bfloat16_tEfNS7_4arch4Sm80ELb0ELb1ELb1ELb1ELb1ELb0ELb0ELb0ELi2ELi2ELi4ELi2ELb1EE3mmaINS_16FlashAttnBwdSm80ISB_NS_21CollectiveEpilogueBwdIS6_S8_SA_Li256ELb1ELb0ELi2EEENS_19SingleTileSchedulerILb1ELb0ELb0ELi128EEEE13SharedStorageENS1_6TensorINS1_11ArrayEngineIfLm32EEENS1_6LayoutINS2_IJNS2_IJNS3_ILi2EEESO_EEESO_NS3_ILi4EEEEEENS2_IJNS2_IJNS3_ILi1EEESO_EEESQ_NS3_ILi8EEEEEEEEEEEEbRKNSB_6ParamsERT0_S12_iNS2_IJiiiEEERT_ENKUliiE0_clEii,@function
        .size           $_ZN7cutlass13device_kernelIN5flash19enable_sm80_to_sm89INS1_16FlashAttnBwdSm80INS1_25CollectiveMainloopBwdSm80ILi2ELi2EN4cute5tupleIJNS5_1CILi64EEENS7_ILi128EEES8_EEENS_10bfloat16_tEfNS_4arch4Sm80ELb0ELb1ELb1ELb1ELb1ELb0ELb0ELb0ELi2ELi2ELi4ELi2ELb1EEENS1_21CollectiveEpilogueBwdISA_SB_SD_Li256ELb1ELb0ELi2EEENS1_19SingleTileSchedulerILb1ELb0ELb0ELi128EEEEEEEEEvNT_6ParamsE$_ZZN5flash25CollectiveMainloopBwdSm80ILi2ELi2EN4cute5tupleIJNS1_1CILi64EEENS3_ILi128EEES4_EEEN7cutlass10bfloat16_tEfNS7_4arch4Sm80ELb0ELb1ELb1ELb1ELb1ELb0ELb0ELb0ELi2ELi2ELi4ELi2ELb1EE3mmaINS_16FlashAttnBwdSm80ISB_NS_21CollectiveEpilogueBwdIS6_S8_SA_Li256ELb1ELb0ELi2EEENS_19SingleTileSchedulerILb1ELb0ELb0ELi128EEEE13SharedStorageENS1_6TensorINS1_11ArrayEngineIfLm32EEENS1_6LayoutINS2_IJNS2_IJNS3_ILi2EEESO_EEESO_NS3_ILi4EEEEEENS2_IJNS2_IJNS3_ILi1EEESO_EEESQ_NS3_ILi8EEEEEEEEEEEEbRKNSB_6ParamsERT0_S12_iNS2_IJiiiEEERT_ENKUliiE0_clEii,($_ZN7cutlass13device_kernelIN5flash19enable_sm80_to_sm89INS1_16FlashAttnBwdSm80INS1_25CollectiveMainloopBwdSm80ILi2ELi2EN4cute5tupleIJNS5_1CILi64EEENS7_ILi128EEES8_EEENS_10bfloat16_tEfNS_4arch4Sm80ELb0ELb1ELb1ELb1ELb1ELb0ELb0ELb0ELi2ELi2ELi4ELi2ELb1EEENS1_21CollectiveEpilogueBwdISA_SB_SD_Li256ELb1ELb0ELi2EEENS1_19SingleTileSchedulerILb1ELb0ELb0ELi128EEEEEEEEEvNT_6ParamsE$_ZZN5flash25CollectiveMainloopBwdSm80ILi2ELi2EN4cute5tupleIJNS1_1CILi64EEENS3_ILi128EEES4_EEEN7cutlass10bfloat16_tEfNS7_4arch4Sm80ELb0ELb1ELb1ELb1ELb1ELb0ELb0ELb0ELi2ELi2ELi4ELi2ELb1EE3mmaINS_16FlashAttnBwdSm80ISB_NS_21CollectiveEpilogueBwdIS6_S8_SA_Li256ELb1ELb0ELi2EEENS_19SingleTileSchedulerILb1ELb0ELb0ELi128EEEE13SharedStorageENS1_6TensorINS1_11ArrayEngineIfLm32EEENS1_6LayoutINS2_IJNS2_IJNS3_ILi2EEESO_EEESO_NS3_ILi4EEEEEENS2_IJNS2_IJNS3_ILi1EEESO_EEESQ_NS3_ILi8EEEEEEEEEEEEbRKNSB_6ParamsERT0_S12_iNS2_IJiiiEEERT_ENKUliiE_clEii - $_ZN7cutlass13device_kernelIN5flash19enable_sm80_to_sm89INS1_16FlashAttnBwdSm80INS1_25CollectiveMainloopBwdSm80ILi2ELi2EN4cute5tupleIJNS5_1CILi64EEENS7_ILi128EEES8_EEENS_10bfloat16_tEfNS_4arch4Sm80ELb0ELb1ELb1ELb1ELb1ELb0ELb0ELb0ELi2ELi2ELi4ELi2ELb1EEENS1_21CollectiveEpilogueBwdISA_SB_SD_Li256ELb1ELb0ELi2EEENS1_19SingleTileSchedulerILb1ELb0ELb0ELi128EEEEEEEEEvNT_6ParamsE$_ZZN5flash25CollectiveMainloopBwdSm80ILi2ELi2EN4cute5tupleIJNS1_1CILi64EEENS3_ILi128EEES4_EEEN7cutlass10bfloat16_tEfNS7_4arch4Sm80ELb0ELb1ELb1ELb1ELb1ELb0ELb0ELb0ELi2ELi2ELi4ELi2ELb1EE3mmaINS_16FlashAttnBwdSm80ISB_NS_21CollectiveEpilogueBwdIS6_S8_SA_Li256ELb1ELb0ELi2EEENS_19SingleTileSchedulerILb1ELb0ELb0ELi128EEEE13SharedStorageENS1_6TensorINS1_11ArrayEngineIfLm32EEENS1_6LayoutINS2_IJNS2_IJNS3_ILi2EEESO_EEESO_NS3_ILi4EEEEEENS2_IJNS2_IJNS3_ILi1EEESO_EEESQ_NS3_ILi8EEEEEEEEEEEEbRKNSB_6ParamsERT0_S12_iNS2_IJiiiEEERT_ENKUliiE0_clEii)
$_ZN7cutlass13device_kernelIN5flash19enable_sm80_to_sm89INS1_16FlashAttnBwdSm80INS1_25CollectiveMainloopBwdSm80ILi2ELi2EN4cute5tupleIJNS5_1CILi64EEENS7_ILi128EEES8_EEENS_10bfloat16_tEfNS_4arch4Sm80ELb0ELb1ELb1ELb1ELb1ELb0ELb0ELb0ELi2ELi2ELi4ELi2ELb1EEENS1_21CollectiveEpilogueBwdISA_SB_SD_Li256ELb1ELb0ELi2EEENS1_19SingleTileSchedulerILb1ELb0ELb0ELi128EEEEEEEEEvNT_6ParamsE$_ZZN5flash25CollectiveMainloopBwdSm80ILi2ELi2EN4cute5tupleIJNS1_1CILi64EEENS3_ILi128EEES4_EEEN7cutlass10bfloat16_tEfNS7_4arch4Sm80ELb0ELb1ELb1ELb1ELb1ELb0ELb0ELb0ELi2ELi2ELi4ELi2ELb1EE3mmaINS_16FlashAttnBwdSm80ISB_NS_21CollectiveEpilogueBwdIS6_S8_SA_Li256ELb1ELb0ELi2EEENS_19SingleTileSchedulerILb1ELb0ELb0ELi128EEEE13SharedStorageENS1_6TensorINS1_11ArrayEngineIfLm32EEENS1_6LayoutINS2_IJNS2_IJNS3_ILi2EEESO_EEESO_NS3_ILi4EEEEEENS2_IJNS2_IJNS3_ILi1EEESO_EEESQ_NS3_ILi8EEEEEEEEEEEEbRKNSB_6ParamsERT0_S12_iNS2_IJiiiEEERT_ENKUliiE0_clEii:
        /* <DEDUP_REMOVED lines=10> */
[----:B-1---5:R-:W-:Y:S05]  /*bbf0*/  CALL.REL.NOINC `($_ZN7cutlass13device_kernelIN5flash19enable_sm80_to_sm89INS1_16FlashAttnBwdSm80INS1_25CollectiveMainloopBwdSm80ILi2ELi2EN4cute5tupleIJNS5_1CILi64EEENS7_ILi128EEES8_EEENS_10bfloat16_tEfNS_4arch4Sm80ELb0ELb1ELb1ELb1ELb1ELb0ELb0ELb0ELi2ELi2ELi4ELi2ELb1EEENS1_21CollectiveEpilogueBwdISA_SB_SD_Li256ELb1ELb0ELi2EEENS1_19SingleTileSchedulerILb1ELb0ELb0ELi128EEEEEEEEEvNT_6ParamsE$_ZN4cute3eso3ESOILb1ELb0EJNS_10UnderscoreES2_S2_iEEC2ERKS2_S5_S5_RKi) ;  /* 0xffffcd5000007944 */ /* 0x022fea0003c3ffff */
[----:B-1----:R-:W2:Y:S01]  /*bc00*/  LDL R7, [R1+0x168] ;  /* 0x0001680001077983 */ /* 0x002ea20000100800 */
[----:B------:R-:W-:Y:S02]  /*bc10*/  MOV R8, 0xbc40 ;  /* 0x0000bc4000087802 */ /* 0x000fe40000000f00 */
[----:B--2---:R-:W-:Y:S02]  /*bc20*/  SHF.L.U32 R7, R7, 0xc, RZ ;  /* 0x0000000c07077819 */ /* 0x004fe400000006ff */
[----:B------:R-:W-:Y:S05]  /*bc30*/  CALL.REL.NOINC `($_ZN7cutlass13device_kernelIN5flash19enable_sm80_to_sm89INS1_16FlashAttnBwdSm80INS1_25CollectiveMainloopBwdSm80ILi2ELi2EN4cute5tupleIJNS5_1CILi64EEENS7_ILi128EEES8_EEENS_10bfloat16_tEfNS_4arch4Sm80ELb0ELb1ELb1ELb1ELb1ELb0ELb0ELb0ELi2ELi2ELi4ELi2ELb1EEENS1_21CollectiveEpilogueBwdISA_SB_SD_Li256ELb1ELb0ELi2EEENS1_19SingleTileSchedulerILb1ELb0ELb0ELi128EEEEEEEEEvNT_6ParamsE$_ZN4cute3eso3ESOILb1ELb0EJNS_6LayoutINS_5tupleIJNS3_IJNS_1CILi8EEENS4_ILi1EEEEEENS4_ILi2EEES6_EEENS3_IJNS3_IJS6_NS4_ILi0EEEEEENS4_ILi2048EEESA_EEEEEiEEC2ERKSE_RKi) ;  /* 0xffffd50000007944 */ /* 0x000fea0003c3ffff */
[----:B------:R-:W2:Y:S04]  /*bc40*/  LD.E.64 R10, [R10.64] ;  /* 0x000000040a0a7980 */ /* 0x000ea8000c101b00 */
[----:B------:R-:W2:Y:S01]  /*bc50*/  LDL R8, [R1+0x168] ;  /* 0x0001680001087983 */ /* 0x000ea20000100800 */
[----:B------:R-:W-:Y:S01]  /*bc60*/  MOV R16, 0xbc90 ;  /* 0x0000bc9000107802 */ /* 0x000fe20000000f00 */
[----:B--2---:R-:W-:-:S04]  /*bc70*/  IMAD.WIDE R8, R8, 0x2, R10 ;  /* 0x0000000208087825 */ /* 0x004fc800078e020a */
[----:B-1----:R-:W-:Y:S05]  /*bc80*/  CALL.REL.NOINC `($_ZN7cutlass13device_kernelIN5flash19enable_sm80_to_sm89INS1_16FlashAttnBwdSm80INS1_25CollectiveMainloopBwdSm80ILi2ELi2EN4cute5tupleIJNS5_1CILi64EEENS7_ILi128EEES8_EEENS_10bfloat16_tEfNS_4arch4Sm80ELb0ELb1ELb1ELb1ELb1ELb0ELb0ELb0ELi2ELi2ELi4ELi2ELb1EEENS1_21CollectiveEpilogueBwdISA_SB_SD_Li256ELb1ELb0ELi2EEENS1_19SingleTileSchedulerILb1ELb0ELb0ELi128EEEEEEEEEvNT_6ParamsE$_ZN4cute8smem_ptrIPN7cutlass10bfloat16_tEECI1NS_12iter_adaptorIS3_S4_EEES3_) ;  /* 0xffffd97000007944 */ /* 0x002fea0003c3ffff */
[----:B------:R1:W5:Y:S01]  /*bc90*/  LDL.64 R6, [R1+0x168] ;  /* 0x0001680001067983 */ /* 0x0003620000100a00 */
[----:B------:R-:W-:-:S03]  /*bca0*/  MOV R10, 0xbcc0 ;  /* 0x0000bcc0000a7802 */ /* 0x000fc60000000f00 */
[----:B-1---5:R-:W-:Y:S05]  /*bcb0*/  CALL.REL.NOINC `($_ZN7cutlass13device_kernelIN5flash19enable_sm80_to_sm89INS1_16FlashAttnBwdSm80INS1_25CollectiveMainloopBwdSm80ILi2ELi2EN4cute5tupleIJNS5_1CILi64EEENS7_ILi128EEES8_EEENS_10bfloat16_tEfNS_4arch4Sm80ELb0ELb1ELb1ELb1ELb1ELb0ELb0ELb0ELi2ELi2ELi4ELi2ELb1EEENS1_21CollectiveEpilogueBwdISA_SB_SD_Li256ELb1ELb0ELi2EEENS1_19SingleTileSchedulerILb1ELb0ELb0ELi128EEEEEEEEEvNT_6ParamsE$_ZN4cute3eso3ESOILb1ELb0EJNS_6LayoutINS_5tupleIJNS3_IJNS_1CILi8EEENS4_ILi1EEEEEENS4_ILi2EEES6_EEENS3_IJNS3_IJS6_NS4_ILi0EEEEEENS4_ILi2048EEESA_EEEEENS_10ViewEngineINS_8smem_ptrIPN7cutlass10bfloat16_tEEEEEEEC2ERKSE_RKSL_) ;  /* 0xffffd44000007944 */ /* 0x022fea0003c3ffff */
[----:B------:R2:W5:Y:S04]  /*bcc0*/  LDL.64 R22, [R1+0x168] ;  /* 0x0001680001167983 */ /* 0x0005680000100a00 */
[----:B------:R2:W5:Y:S01]  /*bcd0*/  LDL.64 R26, [R14+0x8] ;  /* 0x000008000e1a7983 */ /* 0x0005620000100a00 */
[----:B-1----:R-:W-:-:S02]  /*bce0*/  MOV R7, R17 ;  /* 0x0000001100077202 */ /* 0x002fc40000000f00 */
[----:B------:R-:W-:Y:S02]  /*bcf0*/  MOV R8, 0xbd10 ;  /* 0x0000bd1000087802 */ /* 0x000fe40000000f00 */
[----:B--2--5:R-:W-:Y:S05]  /*bd00*/  CALL.REL.NOINC `($_ZN7cutlass13device_kernelIN5flash19enable_sm80_to_sm89INS1_16FlashAttnBwdSm80INS1_25CollectiveMainloopBwdSm80ILi2ELi2EN4cute5tupleIJNS5_1CILi64EEENS7_ILi128EEES8_EEENS_10bfloat16_tEfNS_4arch4Sm80ELb0ELb1ELb1ELb1ELb1ELb0ELb0ELb0ELi2ELi2ELi4ELi2ELb1EEENS1_21CollectiveEpilogueBwdISA_SB_SD_Li256ELb1ELb0ELi2EEENS1_19SingleTileSchedulerILb1ELb0ELb0ELi128EEEEEEEEEvNT_6ParamsE$_ZN4cute3eso3ESOILb1ELb0EJNS_10UnderscoreES2_S2_iEEC2ERKS2_S5_S5_RKi) ;  /* 0xffffcc4000007944 */ /* 0x024fea0003c3ffff */
[----:B------:R-:W2:Y:S04]  /*bd10*/  LDL R15, [R1+0x168] ;  /* 0x00016800010f7983 */ /* 0x000ea80000100800 */
[----:B-1----:R1:W5:Y:S01]  /*bd20*/  LD.E.64 R6, [R26.64+0x8] ;  /* 0x000008041a067980 */ /* 0x002362000c101b00 */
[----:B------:R-:W-:Y:S02]  /*bd30*/  MOV R8, 0xbd60 ;  /* 0x0000bd6000087802 */ /* 0x000fe40000000f00 */
[----:B--2---:R-:W-:Y:S02]  /*bd40*/  SHF.R.S32.HI R11, RZ, 0x1f, R15 ;  /* 0x0000001fff0b7819 */ /* 0x004fe4000001140f */
[----:B-1---5:R-:W-:Y:S05]  /*bd50*/  CALL.REL.NOINC `($_ZN7cutlass13device_kernelIN5flash19enable_sm80_to_sm89INS1_16FlashAttnBwdSm80INS1_25CollectiveMainloopBwdSm80ILi2ELi2EN4cute5tupleIJNS5_1CILi64EEENS7_ILi128EEES8_EEENS_10bfloat16_tEfNS_4arch4Sm80ELb0ELb1ELb1ELb1ELb1ELb0ELb0ELb0ELi2ELi2ELi4ELi2ELb1EEENS1_21CollectiveEpilogueBwdISA_SB_SD_Li256ELb1ELb0ELi2EEENS1_19SingleTileSchedulerILb1ELb0ELb0ELi128EEEEEEEEEvNT_6ParamsE$_ZZN4cute5sliceINS_5tupleIJNS_10UnderscoreES2_S2_iEEENS1_IJNS1_IJNS_1CILi1EEENS4_ILi0EEEEEElS6_lEEEEEDaRKT_RKT0_ENKUlRKT_RKT0_E_clIS2_lEEDaSH_SK_) ;  /* 0xffffde1000007944 */ /* 0x022fea0003c3ffff */
[----:B-----5:R-:W-:Y:S02]  /*bd60*/  MOV R9, R7 ;  /* 0x0000000700097202 */ /* 0x020fe40000000f00 */
[----:B------:R-:W-:Y:S02]  /*bd70*/  MOV R8, 0xbd90 ;  /* 0x0000bd9000087802 */ /* 0x000fe40000000f00 */
[----:B-1----:R-:W-:Y:S05]  /*bd80*/  CALL.REL.NOINC `($_ZN7cutlass13device_kernelIN5flash19enable_sm80_to_sm89INS1_16FlashAttnBwdSm80INS1_25CollectiveMainloopBwdSm80ILi2ELi2EN4cute5tupleIJNS5_1CILi64EEENS7_ILi128EEES8_EEENS_10bfloat16_tEfNS_4arch4Sm80ELb0ELb1ELb1ELb1ELb1ELb0ELb0ELb0ELi2ELi2ELi4ELi2ELb1EEENS1_21CollectiveEpilogueBwdISA_SB_SD_Li256ELb1ELb0ELi2EEENS1_19SingleTileSchedulerILb1ELb0ELb0ELi128EEEEEEEEEvNT_6ParamsE$_ZZN4cute12filter_tupleINS_5tupleIJNS_10UnderscoreES2_S2_iEEENS1_IJNS1_IJNS_1CILi1EEENS4_ILi0EEEEEElS6_lEEEZNS_5sliceIS3_S8_EEDaRKT_RKT0_EUlRKT_RKT0_E_EEDaSC_SF_OT1_ENKUlDpSI_E_clIJNS1_IJS7_EEENS1_IJlEEENS1_IJS6_EEENS1_IJEEEEEEDaSP_) ;  /* 0xffffd97000007944 */ /* 0x002fea0003c3ffff */
[----:B-----5:R-:W-:Y:S02]  /*bd90*/  MOV R9, R7 ;  /* 0x0000000700097202 */ /* 0x020fe40000000f00 */
[----:B------:R-:W-:-:S02]  /*bda0*/  MOV R8, 0xbdc0 ;  /* 0x0000bdc000087802 */ /* 0x000fc40000000f00 */
[----:B-1----:R-:W-:Y:S05]  /*bdb0*/  CALL.REL.NOINC `($_ZN7cutlass13device_kernelIN5flash19enable_sm80_to_sm89INS1_16FlashAttnBwdSm80INS1_25CollectiveMainloopBwdSm80ILi2ELi2EN4cute5tupleIJNS5_1CILi64EEENS7_ILi128EEES8_EEENS_10bfloat16_tEfNS_4arch4Sm80ELb0ELb1ELb1ELb1ELb1ELb0ELb0ELb0ELi2ELi2ELi4ELi2ELb1EEENS1_21CollectiveEpilogueBwdISA_SB_SD_Li256ELb1ELb0ELi2EEENS1_19SingleTileSchedulerILb1ELb0ELb0ELi128EEEEEEEEEvNT_6ParamsE$_ZN4cute5tupleIJNS0_IJNS0_IJNS_1CILi8EEENS1_ILi1EEEEEENS1_ILi2EEES3_EEENS0_IJNS0_IJS3_NS1_ILi0EEEEEElS7_EEEEEC2ERKS6_RKS9_) ;  /* 0xffffd3c000007944 */ /* 0x002fea0003c3ffff */
        /* <DEDUP_REMOVED lines=8> */
[----:B-1---5:R-:W-:Y:S05]  /*be40*/  CALL.REL.NOINC `($_ZN7cutlass13device_kernelIN5flash19enable_sm80_to_sm89INS1_16FlashAttnBwdSm80INS1_25CollectiveMainloopBwdSm80ILi2ELi2EN4cute5tupleIJNS5_1CILi64EEENS7_ILi128EEES8_EEENS_10bfloat16_tEfNS_4arch4Sm80ELb0ELb1ELb1ELb1ELb1ELb0ELb0ELb0ELi2ELi2ELi4ELi2ELb1EEENS1_21CollectiveEpilogueBwdISA_SB_SD_Li256ELb1ELb0ELi2EEENS1_19SingleTileSchedulerILb1ELb0ELb0ELi128EEEEEEEEEvNT_6ParamsE$_ZN4cute3eso3ESOILb0ELb0EJNS_6LayoutINS_5tupleIJNS3_IJNS_1CILi8EEENS4_ILi1EEEEEENS4_ILi2EEES6_EEENS3_IJNS3_IJS6_NS4_ILi0EEEEEElSA_EEEEElEEC2ERKSD_RKl) ;  /* 0xffffc81000007944 */ /* 0x022fea0003c3ffff */
[----:B------:R-:W2:Y:S04]  /*be50*/  LD.E.64 R26, [R26.64+0x18] ;  /* 0x000018041a1a7980 */ /* 0x000ea8000c101b00 */
[----:B-1----:R-:W2:Y:S04]  /*be60*/  LDL.64 R8, [R1+0x170] ;  /* 0x0001700001087983 */ /* 0x002ea80000100a00 */
[----:B------:R1:W5:Y:S01]  /*be70*/  LDL.64 R6, [R1+0x168] ;  /* 0x0001680001067983 */ /* 0x0003620000100a00 */
[----:B------:R-:W-:Y:S02]  /*be80*/  MOV R16, 0xbec0 ;  /* 0x0000bec000107802 */ /* 0x000fe40000000f00 */
[----:B--2---:R-:W-:-:S04]  /*be90*/  LEA R10, P0, R8, R26, 0x1 ;  /* 0x0000001a080a7211 */ /* 0x004fc800078008ff */
[----:B------:R-:W-:-:S04]  /*bea0*/  LEA.HI.X R15, R8, R27, R9, 0x1, P0 ;  /* 0x0000001b080f7211 */ /* 0x000fc800000f0c09 */
[----:B-1---5:R-:W-:Y:S05]  /*beb0*/  CALL.REL.NOINC `($_ZN7cutlass13device_kernelIN5flash19enable_sm80_to_sm89INS1_16FlashAttnBwdSm80INS1_25CollectiveMainloopBwdSm80ILi2ELi2EN4cute5tupleIJNS5_1CILi64EEENS7_ILi128EEES8_EEENS_10bfloat16_tEfNS_4arch4Sm80ELb0ELb1ELb1ELb1ELb1ELb0ELb0ELb0ELi2ELi2ELi4ELi2ELb1EEENS1_21CollectiveEpilogueBwdISA_SB_SD_Li256ELb1ELb0ELi2EEENS1_19SingleTileSchedulerILb1ELb0ELb0ELi128EEEEEEEEEvNT_6ParamsE$_ZN4cute8gmem_ptrIPKN7cutlass10bfloat16_tEECI1NS_12iter_adaptorIS4_S5_EEES4_) ;  /* 0xffffd66000007944 */ /* 0x022fea0003c3ffff */
[----:B------:R-:W2:Y:S01]  /*bec0*/  LDL.64 R10, [R1+0x168] ;  /* 0x00016800010a7983 */ /* 0x000ea20000100a00 */
[----:B------:R-:W-:-:S03]  /*bed0*/  MOV R9, R7 ;  /* 0x0000000700097202 */ /* 0x000fc60000000f00 */
[----:B--2---:R1:W-:Y:S02]  /*bee0*/  STL.64 [R1+0x178], R10 ;  /* 0x0001780a01007387 */ /* 0x0043e40000100a00 */
[----:B-1----:R-:W-:Y:S02]  /*bef0*/  MOV R10, 0xbf10 ;  /* 0x0000bf10000a7802 */ /* 0x002fe40000000f00 */
[----:B------:R-:W-:Y:S05]  /*bf00*/  CALL.REL.NOINC `($_ZN7cutlass13device_kernelIN5flash19enable_sm80_to_sm89INS1_16FlashAttnBwdSm80INS1_25CollectiveMainloopBwdSm80ILi2ELi2EN4cute5tupleIJNS5_1CILi64EEENS7_ILi128EEES8_EEENS_10bfloat16_tEfNS_4arch4Sm80ELb0ELb1ELb1ELb1ELb1ELb0ELb0ELb0ELi2ELi2ELi4ELi2ELb1EEENS1_21CollectiveEpilogueBwdISA_SB_SD_Li256ELb1ELb0ELi2EEENS1_19SingleTileSchedulerILb1ELb0ELb0ELi128EEEEEEEEEvNT_6ParamsE$_ZN4cute3eso3ESOILb0ELb0EJNS_6LayoutINS_5tupleIJNS3_IJNS_1CILi8EEENS4_ILi1EEEEEENS4_ILi2EEES6_EEENS3_IJNS3_IJS6_NS4_ILi0EEEEEElSA_EEEEENS_10ViewEngineINS_8gmem_ptrIPKN7cutlass10bfloat16_tEEEEEEEC2ERKSD_RKSL_) ;  /* 0xffffc6c000007944 */ /* 0x000fea0003c3ffff */
        /* <DEDUP_REMOVED lines=10> */
[----:B-1---5:R-:W-:Y:S05]  /*bfb0*/  CALL.REL.NOINC `($_ZN7cutlass13device_kernelIN5flash19enable_sm80_to_sm89INS1_16FlashAttnBwdSm80INS1_25CollectiveMainloopBwdSm80ILi2ELi2EN4cute5tupleIJNS5_1CILi64EEENS7_ILi128EEES8_EEENS_10bfloat16_tEfNS_4arch4Sm80ELb0ELb1ELb1ELb1ELb1ELb0ELb0ELb0ELi2ELi2ELi4ELi2ELb1EEENS1_21CollectiveEpilogueBwdISA_SB_SD_Li256ELb1ELb0ELi2EEENS1_19SingleTileSchedulerILb1ELb0ELb0ELi128EEEEEEEEEvNT_6ParamsE$_ZZN4cuteplIJiiEJNS_1CILi0EEES2_EEEDaRKNS_15ArithmeticTupleIJDpT_EEERKNS3_IJDpT0_EEEENKUlDpRKT_E_clIJiiEEEDaSH_) ;  /* 0xfffffb0000007944 */ /* 0x022fea0003c3ffff */
[----:B-----5:R-:W-:Y:S01]  /*bfc0*/  IMAD.IADD R21, R28, 0x1, -R21 ;  /* 0x000000011c157824 */ /* 0x020fe200078e0a15 */
[----:B------:R-:W-:Y:S02]  /*bfd0*/  MOV R7, RZ ;  /* 0x000000ff00077202 */ /* 0x000fe40000000f00 */
[----:B------:R-:W-:Y:S02]  /*bfe0*/  MOV R8, 0xc000 ;  /* 0x0000c00000087802 */ /* 0x000fe40000000f00 */
[----:B--2---:R-:W-:Y:S05]  /*bff0*/  CALL.REL.NOINC `($_ZN7cutlass13device_kernelIN5flash19enable_sm80_to_sm89INS1_16FlashAttnBwdSm80INS1_25CollectiveMainloopBwdSm80ILi2ELi2EN4cute5tupleIJNS5_1CILi64EEENS7_ILi128EEES8_EEENS_10bfloat16_tEfNS_4arch4Sm80ELb0ELb1ELb1ELb1ELb1ELb0ELb0ELb0ELi2ELi2ELi4ELi2ELb1EEENS1_21CollectiveEpilogueBwdISA_SB_SD_Li256ELb1ELb0ELi2EEENS1_19SingleTileSchedulerILb1ELb0ELb0ELi128EEEEEEEEEvNT_6ParamsE$_ZN4cute3eso3ESOILb1ELb0EJNS_1CILi0EEEiS3_EEC2ERKS3_RKiS6_) ;  /* 0xffffcc1000007944 */ /* 0x004fea0003c3ffff */
[----:B-1----:R-:W2:Y:S01]  /*c000*/  LDL R7, [R1+0x168] ;  /* 0x0001680001077983 */ /* 0x002ea20000100800 */
[----:B------:R-:W-:Y:S01]  /*c010*/  IMAD.MOV.U32 R6, RZ, RZ, R4 ;  /* 0x000000ffff067224 */ /* 0x000fe200078e0004 */
[----:B------:R-:W-:Y:S02]  /*c020*/  MOV R16, 0xc050 ;  /* 0x0000c05000107802 */ /* 0x000fe40000000f00 */
[----:B--2---:R-:W-:Y:S02]  /*c030*/  SHF.L.U32 R7, R7, 0x5, RZ ;  /* 0x0000000507077819 */ /* 0x004fe400000006ff */
[----:B------:R-:W-:Y:S05]  /*c040*/  CALL.REL.NOINC `($_ZN7cutlass13device_kernelIN5flash19enable_sm80_to_sm89INS1_16FlashAttnBwdSm80INS1_25CollectiveMainloopBwdSm80ILi2ELi2EN4cute5tupleIJNS5_1CILi64EEENS7_ILi128EEES8_EEENS_10bfloat16_tEfNS_4arch4Sm80ELb0ELb1ELb1ELb1ELb1ELb0ELb0ELb0ELi2ELi2ELi4ELi2ELb1EEENS1_21CollectiveEpilogueBwdISA_SB_SD_Li256ELb1ELb0ELi2EEENS1_19SingleTileSchedulerILb1ELb0ELb0ELi128EEEEEEEEEvNT_6ParamsE$_ZN4cute5tupleIJiEEC2ERKi) ;  /* 0xffffd3f000007944 */ /* 0x000fea0003c3ffff */
[----:B------:R1:W5:Y:S01]  /*c050*/  LDL R7, [R1+0x168] ;  /* 0x0001680001077983 */ /* 0x0003620000100800 */
[----:B------:R-:W-:Y:S02]  /*c060*/  MOV R6, R20 ;  /* 0x0000001400067202 */ /* 0x000fe40000000f00 */
[----:B------:R-:W-:-:S02]  /*c070*/  MOV R16, 0xc090 ;  /* 0x0000c09000107802 */ /* 0x000fc40000000f00 */
[----:B-1---5:R-:W-:Y:S05]  /*c080*/  CALL.REL.NOINC `($_ZN7cutlass13device_kernelIN5flash19enable_sm80_to_sm89INS1_16FlashAttnBwdSm80INS1_25CollectiveMainloopBwdSm80ILi2ELi2EN4cute5tupleIJNS5_1CILi64EEENS7_ILi128EEES8_EEENS_10bfloat16_tEfNS_4arch4Sm80ELb0ELb1ELb1ELb1ELb1ELb0ELb0ELb0ELi2ELi2ELi4ELi2ELb1EEENS1_21CollectiveEpilogueBwdISA_SB_SD_Li256ELb1ELb0ELi2EEENS1_19SingleTileSchedulerILb1ELb0ELb0ELi128EEEEEEEEEvNT_6ParamsE$_ZN4cute5tupleIJiEEC2ERKi) ;  /* 0xffffd3b000007944 */ /* 0x022fea0003c3ffff */
[----:B------:R1:W5:Y:S01]  /*c090*/  LDL R7, [R1+0x178] ;  /* 0x0001780001077983 */ /* 0x0003620000100800 */
[----:B------:R-:W-:-:S02]  /*c0a0*/  MOV R6, R4 ;  /* 0x0000000400067202 */ /* 0x000fc40000000f00 */
[----:B------:R-:W-:Y:S02]  /*c0b0*/  MOV R16, 0xc0d0 ;  /* 0x0000c0d000107802 */ /* 0x000fe40000000f00 */
[----:B-1---5:R-:W-:Y:S05]  /*c0c0*/  CALL.REL.NOINC `($_ZN7cutlass13device_kernelIN5flash19enable_sm80_to_sm89INS1_16FlashAttnBwdSm80INS1_25CollectiveMainloopBwdSm80ILi2ELi2EN4cute5tupleIJNS5_1CILi64EEENS7_ILi128EEES8_EEENS_10bfloat16_tEfNS_4arch4Sm80ELb0ELb1ELb1ELb1ELb1ELb0ELb0ELb0ELi2ELi2ELi4ELi2ELb1EEENS1_21CollectiveEpilogueBwdISA_SB_SD_Li256ELb1ELb0ELi2EEENS1_19SingleTileSchedulerILb1ELb0ELb0ELi128EEEEEEEEEvNT_6ParamsE$_ZN4cute5tupleIJiEEC2ERKi) ;  /* 0xffffd37000007944 */ /* 0x022fea0003c3ffff */
[----:B------:R1:W5:Y:S01]  /*c0d0*/  LDL R7, [R1+0x168] ;  /* 0x0001680001077983 */ /* 0x0003620000100800 */
[----:B------:R-:W-:Y:S02]  /*c0e0*/  MOV R6, R4 ;  /* 0x0000000400067202 */ /* 0x000fe40000000f00 */
[----:B------:R-:W-:Y:S02]  /*c0f0*/  MOV R8, 0xc110 ;  /* 0x0000c11000087802 */ /* 0x000fe40000000f00 */
[----:B-1---5:R-:W-:Y:S05]  /*c100*/  CALL.REL.NOINC `($_ZN7cutlass13device_kernelIN5flash19enable_sm80_to_sm89INS1_16FlashAttnBwdSm80INS1_25CollectiveMainloopBwdSm80ILi2ELi2EN4cute5tupleIJNS5_1CILi64EEENS7_ILi128EEES8_EEENS_10bfloat16_tEfNS_4arch4Sm80ELb0ELb1ELb1ELb1ELb1ELb0ELb0ELb0ELi2ELi2ELi4ELi2ELb1EEENS1_21CollectiveEpilogueBwdISA_SB_SD_Li256ELb1ELb0ELi2EEENS1_19SingleTileSchedulerILb1ELb0ELb0ELi128EEEEEEEEEvNT_6ParamsE$_ZN4cute3eso3ESOILb0ELb1EJiNS_1CILi0EEEEEC2ERKiRKS3_) ;  /* 0xffffc7b000007944 */ /* 0x022fea0003c3ffff */
[----:B-1----:R1:W5:Y:S01]  /*c110*/  LDL R7, [R1+0x168] ;  /* 0x0001680001077983 */ /* 0x0023620000100800 */
[----:B------:R-:W-:-:S03]  /*c120*/  MOV R10, 0xc140 ;  /* 0x0000c140000a7802 */ /* 0x000fc60000000f00 */
[----:B-1---5:R-:W-:Y:S05]  /*c130*/  CALL.REL.NOINC `($_ZN7cutlass13device_kernelIN5flash19enable_sm80_to_sm89INS1_16FlashAttnBwdSm80INS1_25CollectiveMainloopBwdSm80ILi2ELi2EN4cute5tupleIJNS5_1CILi64EEENS7_ILi128EEES8_EEENS_10bfloat16_tEfNS_4arch4Sm80ELb0ELb1ELb1ELb1ELb1ELb0ELb0ELb0ELi2ELi2ELi4ELi2ELb1EEENS1_21CollectiveEpilogueBwdISA_SB_SD_Li256ELb1ELb0ELi2EEENS1_19SingleTileSchedulerILb1ELb0ELb0ELi128EEEEEEEEEvNT_6ParamsE$_ZZN4cuteplIJNS_1CILi0EEES2_EJiEEEDaRKNS_15ArithmeticTupleIJDpT_EEERKNS3_IJDpT0_EEEENKUlDpRKT_E_clIJiS2_EEEDaSH_) ;  /* 0xfffff6a000007944 */ /* 0x022fea0003c3ffff */
[----:B------:R-:W-:Y:S02]  /*c140*/  MOV R10, 0xc160 ;  /* 0x0000c160000a7802 */ /* 0x000fe40000000f00 */
[----:B-1---5:R-:W-:Y:S05]  /*c150*/  CALL.REL.NOINC `($_ZN7cutlass13device_kernelIN5flash19enable_sm80_to_sm89INS1_16FlashAttnBwdSm80INS1_25CollectiveMainloopBwdSm80ILi2ELi2EN4cute5tupleIJNS5_1CILi64EEENS7_ILi128EEES8_EEENS_10bfloat16_tEfNS_4arch4Sm80ELb0ELb1ELb1ELb1ELb1ELb0ELb0ELb0ELi2ELi2ELi4ELi2ELb1EEENS1_21CollectiveEpilogueBwdISA_SB_SD_Li256ELb1ELb0ELi2EEENS1_19SingleTileSchedulerILb1ELb0ELb0ELi128EEEEEEEEEvNT_6ParamsE$_ZZN4cuteplIJNS_1CILi0EEES2_EJiS2_EEEDaRKNS_15ArithmeticTupleIJDpT_EEERKNS3_IJDpT0_EEEENKUlDpRKT_E_clIJiS2_EEEDaSH_) ;  /* 0xfffff6f000007944 */ /* 0x022fea0003c3ffff */
[----:B------:R2:W-:Y:S04]  /*c160*/  STL [R1+0x180], RZ ;  /* 0x000180ff01007387 */ /* 0x0005e80000100800 */
[----:B------:R-:W3:Y:S04]  /*c170*/  LDL.64 R8, [R14+0x30] ;  /* 0x000030000e087983 */ /* 0x000ee80000100a00 */
[----:B---3--:R3:W4:Y:S01]  /*c180*/  LD.E.U8 R6, [R8.64] ;  /* 0x0000000408067980 */ /* 0x008722000c101100 */
[----:B------:R-:W-:Y:S01]  /*c190*/  IMAD.MOV.U32 R16, RZ, RZ, RZ ;  /* 0x000000ffff107224 */ /* 0x000fe200078e00ff */
[----:B---3--:R-:W-:-:S02]  /*c1a0*/  MOV R8, 0xc1e0 ;  /* 0x0000c1e000087802 */ /* 0x008fc40000000f00 */
[----:B----4-:R-:W-:-:S04]  /*c1b0*/  LOP3.LUT R6, R6, 0x1, RZ, 0xc0, !PT ;  /* 0x0000000106067812 */ /* 0x010fc800078ec0ff */
[----:B------:R-:W-:-:S08]  /*c1c0*/  ISETP.NE.U32.AND P0, PT, R6, 0x1, PT ;  /* 0x000000010600780c */ /* 0x000fd00003f05070 */
[----:B-12--5:R-:W-:Y:S05]  /*c1d0*/  CALL.REL.NOINC `($_ZN7cutlass13device_kernelIN5flash19enable_sm80_to_sm89INS1_16FlashAttnBwdSm80INS1_25CollectiveMainloopBwdSm80ILi2ELi2EN4cute5tupleIJNS5_1CILi64EEENS7_ILi128EEES8_EEENS_10bfloat16_tEfNS_4arch4Sm80ELb0ELb1ELb1ELb1ELb1ELb0ELb0ELb0ELi2ELi2ELi4ELi2ELb1EEENS1_21CollectiveEpilogueBwdISA_SB_SD_Li256ELb1ELb0ELi2EEENS1_19SingleTileSchedulerILb1ELb0ELb0ELi128EEEEEEEEEvNT_6ParamsE$_ZN4cute3eso3ESOILb1ELb0EJNS_10UnderscoreEiiEEC2ERKS2_RKiS7_) ;  /* 0xffffc83000007944 */ /* 0x026fea0003c3ffff */
[----:B------:R-:W2:Y:S01]  /*c1e0*/  LDL R9, [R1+0x168] ;  /* 0x0001680001097983 */ /* 0x000ea20000100800 */
[----:B------:R-:W-:Y:S02]  /*c1f0*/  MOV R8, 0xc260 ;  /* 0x0000c26000087802 */ /* 0x000fe40000000f00 */
[----:B-12---:R-:W-:Y:S01]  /*c200*/  SHF.R.S32.HI R6, RZ, 0x1f, R9 ;  /* 0x0000001fff067819 */ /* 0x006fe20000011409 */
[-C--:B------:R-:W-:Y:S02]  /*c210*/  IMAD R7, R27, R9.reuse, RZ ;  /* 0x000000091b077224 */ /* 0x080fe400078e02ff */
[----:B------:R-:W-:-:S04]  /*c220*/  IMAD.WIDE.U32 R10, R26, R9, RZ ;  /* 0x000000091a0a7225 */ /* 0x000fc800078e00ff */
[----:B------:R-:W-:-:S05]  /*c230*/  IMAD R7, R26, R6, R7 ;  /* 0x000000061a077224 */ /* 0x000fca00078e0207 */
[----:B------:R-:W-:Y:S02]  /*c240*/  IADD3 R7, R11, R7, RZ ;  /* 0x000000070b077210 */ /* 0x000fe40007ffe0ff */
[----:B------:R-:W-:Y:S05]  /*c250*/  CALL.REL.NOINC `($_ZN7cutlass13device_kernelIN5flash19enable_sm80_to_sm89INS1_16FlashAttnBwdSm80INS1_25CollectiveMainloopBwdSm80ILi2ELi2EN4cute5tupleIJNS5_1CILi64EEENS7_ILi128EEES8_EEENS_10bfloat16_tEfNS_4arch4Sm80ELb0ELb1ELb1ELb1ELb1ELb0ELb0ELb0ELi2ELi2ELi4ELi2ELb1EEENS1_21CollectiveEpilogueBwdISA_SB_SD_Li256ELb1ELb0ELi2EEENS1_19SingleTileSchedulerILb1ELb0ELb0ELi128EEEEEEEEEvNT_6ParamsE$_ZN4cute3eso3ESOILb1ELb0EJNS_6LayoutINS_5tupleIJNS3_IJNS_1CILi8EEENS4_ILi1EEEEEEEEENS3_IJNS3_IJS6_NS4_ILi0EEEEEEEEEEElEEC2ERKSC_RKl) ;  /* 0xffffce5000007944 */ /* 0x000fea0003c3ffff */
[----:B-1----:R-:W2:Y:S01]  /*c260*/  LDL.64 R6, [R1+0x168] ;  /* 0x0001680001067983 */ /* 0x002ea20000100a00 */
[----:B------:R-:W-:Y:S02]  /*c270*/  MOV R16, 0xc2b0 ;  /* 0x0000c2b000107802 */ /* 0x000fe40000000f00 */
[----:B--2---:R-:W-:-:S04]  /*c280*/  LEA R10, P1, R6, R24, 0x1 ;  /* 0x00000018060a7211 */ /* 0x004fc800078208ff */
[----:B------:R-:W-:-:S04]  /*c290*/  LEA.HI.X R15, R6, R25, R7, 0x1, P1 ;  /* 0x00000019060f7211 */ /* 0x000fc800008f0c07 */
[----:B------:R-:W-:Y:S05]  /*c2a0*/  CALL.REL.NOINC `($_ZN7cutlass13device_kernelIN5flash19enable_sm80_to_sm89INS1_16FlashAttnBwdSm80INS1_25CollectiveMainloopBwdSm80ILi2ELi2EN4cute5tupleIJNS5_1CILi64EEENS7_ILi128EEES8_EEENS_10bfloat16_tEfNS_4arch4Sm80ELb0ELb1ELb1ELb1ELb1ELb0ELb0ELb0ELi2ELi2ELi4ELi2ELb1EEENS1_21CollectiveEpilogueBwdISA_SB_SD_Li256ELb1ELb0ELi2EEENS1_19SingleTileSchedulerILb1ELb0ELb0ELi128EEEEEEEEEvNT_6ParamsE$_ZN4cute8gmem_ptrIPKN7cutlass10bfloat16_tEECI1NS_12iter_adaptorIS4_S5_EEES4_) ;  /* 0xffffd27000007944 */ /* 0x000fea0003c3ffff */
[----:B------:R1:W5:Y:S01]  /*c2b0*/  LDL.64 R6, [R1+0x168] ;  /* 0x0001680001067983 */ /* 0x0003620000100a00 */
[----:B------:R-:W-:-:S03]  /*c2c0*/  MOV R10, 0xc2e0 ;  /* 0x0000c2e0000a7802 */ /* 0x000fc60000000f00 */
[----:B-1---5:R-:W-:Y:S05]  /*c2d0*/  CALL.REL.NOINC `($_ZN7cutlass13device_kernelIN5flash19enable_sm80_to_sm89INS1_16FlashAttnBwdSm80INS1_25CollectiveMainloopBwdSm80ILi2ELi2EN4cute5tupleIJNS5_1CILi64EEENS7_ILi128EEES8_EEENS_10bfloat16_tEfNS_4arch4Sm80ELb0ELb1ELb1ELb1ELb1ELb0ELb0ELb0ELi2ELi2ELi4ELi2ELb1EEENS1_21CollectiveEpilogueBwdISA_SB_SD_Li256ELb1ELb0ELi2EEENS1_19SingleTileSchedulerILb1ELb0ELb0ELi128EEEEEEEEEvNT_6ParamsE$_ZN4cute3eso3ESOILb1ELb0EJNS_6LayoutINS_5tupleIJNS3_IJNS_1CILi8EEENS4_ILi1EEEEEEEEENS3_IJNS3_IJS6_NS4_ILi0EEEEEEEEEEENS_10ViewEngineINS_8gmem_ptrIPKN7cutlass10bfloat16_tEEEEEEEC2ERKSC_RKSK_) ;  /* 0xffffcd0000007944 */ /* 0x022fea0003c3ffff */
[----:B------:R2:W5:Y:S01]  /*c2e0*/  LDL.64 R10, [R1+0x168] ;  /* 0x00016800010a7983 */ /* 0x0005620000100a00 */
[----:B------:R-:W-:Y:S02]  /*c2f0*/  MOV R16, RZ ;  /* 0x000000ff00107202 */ /* 0x000fe40000000f00 */
[----:B-1----:R-:W-:Y:S02]  /*c300*/  MOV R8, 0xc320 ;  /* 0x0000c32000087802 */ /* 0x002fe40000000f00 */
[----:B--2--5:R-:W-:Y:S05]  /*c310*/  CALL.REL.NOINC `($_ZN7cutlass13device_kernelIN5flash19enable_sm80_to_sm89INS1_16FlashAttnBwdSm80INS1_25CollectiveMainloopBwdSm80ILi2ELi2EN4cute5tupleIJNS5_1CILi64EEENS7_ILi128EEES8_EEENS_10bfloat16_tEfNS_4arch4Sm80ELb0ELb1ELb1ELb1ELb1ELb0ELb0ELb0ELi2ELi2ELi4ELi2ELb1EEENS1_21CollectiveEpilogueBwdISA_SB_SD_Li256ELb1ELb0ELi2EEENS1_19SingleTileSchedulerILb1ELb0ELb0ELi128EEEEEEEEEvNT_6ParamsE$_ZN4cute3eso3ESOILb1ELb0EJNS_10UnderscoreEiiEEC2ERKS2_RKiS7_) ;  /* 0xffffc6f000007944 */ /* 0x024fea0003c3ffff */
[----:B-1----:R-:W2:Y:S01]  /*c320*/  LDL R7, [R1+0x168] ;  /* 0x0001680001077983 */ /* 0x002ea20000100800 */
[----:B------:R-:W-:Y:S02]  /*c330*/  MOV R8, 0xc360 ;  /* 0x0000c36000087802 */ /* 0x000fe40000000f00 */
[----:B--2---:R-:W-:Y:S02]  /*c340*/  SHF.L.U32 R7, R7, 0xb, RZ ;  /* 0x0000000b07077819 */ /* 0x004fe400000006ff */
[----:B------:R-:W-:Y:S05]  /*c350*/  CALL.REL.NOINC `($_ZN7cutlass13device_kernelIN5flash19enable_sm80_to_sm89INS1_16FlashAttnBwdSm80INS1_25CollectiveMainloopBwdSm80ILi2ELi2EN4cute5tupleIJNS5_1CILi64EEENS7_ILi128EEES8_EEENS_10bfloat16_tEfNS_4arch4Sm80ELb0ELb1ELb1ELb1ELb1ELb0ELb0ELb0ELi2ELi2ELi4ELi2ELb1EEENS1_21CollectiveEpilogueBwdISA_SB_SD_Li256ELb1ELb0ELi2EEENS1_19SingleTileSchedulerILb1ELb0ELb0ELi128EEEEEEEEEvNT_6ParamsE$_ZN4cute3eso3ESOILb1ELb0EJNS_6LayoutINS_5tupleIJNS3_IJNS_1CILi8EEENS4_ILi1EEEEEEEEENS3_IJNS3_IJS6_NS4_ILi0EEEEEEEEEEEiEEC2ERKSC_RKi) ;  /* 0xffffcd1000007944 */ /* 0x000fea0003c3ffff */
[----:B-1----:R-:W2:Y:S01]  /*c360*/  LDL R7, [R1+0x168] ;  /* 0x0001680001077983 */ /* 0x002ea20000100800 */
[----:B------:R-:W-:Y:S01]  /*c370*/  MOV R16, 0xc3a0 ;  /* 0x0000c3a000107802 */ /* 0x000fe20000000f00 */
[----:B--2---:R-:W-:-:S04]  /*c380*/  IMAD.WIDE R8, R7, 0x2, R22 ;  /* 0x0000000207087825 */ /* 0x004fc800078e0216 */
[----:B------:R-:W-:Y:S05]  /*c390*/  CALL.REL.NOINC `($_ZN7cutlass13device_kernelIN5flash19enable_sm80_to_sm89INS1_16FlashAttnBwdSm80INS1_25CollectiveMainloopBwdSm80ILi2ELi2EN4cute5tupleIJNS5_1CILi64EEENS7_ILi128EEES8_EEENS_10bfloat16_tEfNS_4arch4Sm80ELb0ELb1ELb1ELb1ELb1ELb0ELb0ELb0ELi2ELi2ELi4ELi2ELb1EEENS1_21CollectiveEpilogueBwdISA_SB_SD_Li256ELb1ELb0ELi2EEENS1_19SingleTileSchedulerILb1ELb0ELb0ELi128EEEEEEEEEvNT_6ParamsE$_ZN4cute8smem_ptrIPN7cutlass10bfloat16_tEECI1NS_12iter_adaptorIS3_S4_EEES3_) ;  /* 0xffffd26000007944 */ /* 0x000fea0003c3ffff */
[----:B------:R1:W5:Y:S01]  /*c3a0*/  LDL.64 R6, [R1+0x168] ;  /* 0x0001680001067983 */ /* 0x0003620000100a00 */
[----:B------:R-:W-:-:S03]  /*c3b0*/  MOV R16, 0xc3d0 ;  /* 0x0000c3d000107802 */ /* 0x000fc60000000f00 */
[----:B-1---5:R-:W-:Y:S05]  /*c3c0*/  CALL.REL.NOINC `($_ZN7cutlass13device_kernelIN5flash19enable_sm80_to_sm89INS1_16FlashAttnBwdSm80INS1_25CollectiveMainloopBwdSm80ILi2ELi2EN4cute5tupleIJNS5_1CILi64EEENS7_ILi128EEES8_EEENS_10bfloat16_tEfNS_4arch4Sm80ELb0ELb1ELb1ELb1ELb1ELb0ELb0ELb0ELi2ELi2ELi4ELi2ELb1EEENS1_21CollectiveEpilogueBwdISA_SB_SD_Li256ELb1ELb0ELi2EEENS1_19SingleTileSchedulerILb1ELb0ELb0ELi128EEEEEEEEEvNT_6ParamsE$_ZN4cute3eso3ESOILb1ELb0EJNS_6LayoutINS_5tupleIJNS3_IJNS_1CILi8EEENS4_ILi1EEEEEEEEENS3_IJNS3_IJS6_NS4_ILi0EEEEEEEEEEENS_10ViewEngineINS_8smem_ptrIPN7cutlass10bfloat16_tEEEEEEEC2ERKSC_RKSJ_) ;  /* 0xffffcc5000007944 */ /* 0x022fea0003c3ffff */
[----:B-1----:R1:W5:Y:S01]  /*c3d0*/  LDL.64 R8, [R1+0x168] ;  /* 0x0001680001087983 */ /* 0x0023620000100a00 */
[----:B------:R-:W-:-:S02]  /*c3e0*/  MOV R15, R11 ;  /* 0x0000000b000f7202 */ /* 0x000fc40000000f00 */
[----:B------:R-:W-:Y:S02]  /*c3f0*/  MOV R16, 0xc410 ;  /* 0x0000c41000107802 */ /* 0x000fe40000000f00 */
[----:B-1---5:R-:W-:Y:S05]  /*c400*/  CALL.REL.NOINC `($_ZN7cutlass13device_kernelIN5flash19enable_sm80_to_sm89INS1_16FlashAttnBwdSm80INS1_25CollectiveMainloopBwdSm80ILi2ELi2EN4cute5tupleIJNS5_1CILi64EEENS7_ILi128EEES8_EEENS_10bfloat16_tEfNS_4arch4Sm80ELb0ELb1ELb1ELb1ELb1ELb0ELb0ELb0ELi2ELi2ELi4ELi2ELb1EEENS1_21CollectiveEpilogueBwdISA_SB_SD_Li256ELb1ELb0ELi2EEENS1_19SingleTileSchedulerILb1ELb0ELb0ELi128EEEEEEEEEvNT_6ParamsE$_ZN4cute8gmem_ptrIPKN7cutlass10bfloat16_tEECI1NS_12iter_adaptorIS4_S5_EEES4_) ;  /* 0xffffd11000007944 */ /* 0x022fea0003c3ffff */
[----:B------:R1:W5:Y:S01]  /*c410*/  LDL.64 R6, [R1+0x168] ;  /* 0x0001680001067983 */ /* 0x0003620000100a00 */
[----:B------:R-:W-:-:S03]  /*c420*/  MOV R16, 0xc440 ;  /* 0x0000c44000107802 */ /* 0x000fc60000000f00 */
[----:B-1---5:R-:W-:Y:S05]  /*c430*/  CALL.REL.NOINC `($_ZN7cutlass13device_kernelIN5flash19enable_sm80_to_sm89INS1_16FlashAttnBwdSm80INS1_25CollectiveMainloopBwdSm80ILi2ELi2EN4cute5tupleIJNS5_1CILi64EEENS7_ILi128EEES8_EEENS_10bfloat16_tEfNS_4arch4Sm80ELb0ELb1ELb1ELb1ELb1ELb0ELb0ELb0ELi2ELi2ELi4ELi2ELb1EEENS1_21CollectiveEpilogueBwdISA_SB_SD_Li256ELb1ELb0ELi2EEENS1_19SingleTileSchedulerILb1ELb0ELb0ELi128EEEEEEEEEvNT_6ParamsE$_ZN4cute8gmem_ptrIPKN7cutlass9uint128_tEECI1NS_12iter_adaptorIS4_S5_EEES4_) ;  /* 0xffffd13000007944 */ /* 0x022fea0003c3ffff */
[----:B------:R1:W5:Y:S01]  /*c440*/  LDL.64 R6, [R1+0x168] ;  /* 0x0001680001067983 */ /* 0x0003620000100a00 */
[----:B------:R-:W-:-:S03]  /*c450*/  MOV R16, 0xc470 ;  /* 0x0000c47000107802 */ /* 0x000fc60000000f00 */
[----:B-1---5:R-:W-:Y:S05]  /*c460*/  CALL.REL.NOINC `($_ZN7cutlass13device_kernelIN5flash19enable_sm80_to_sm89INS1_16FlashAttnBwdSm80INS1_25CollectiveMainloopBwdSm80ILi2ELi2EN4cute5tupleIJNS5_1CILi64EEENS7_ILi128EEES8_EEENS_10bfloat16_tEfNS_4arch4Sm80ELb0ELb1ELb1ELb1ELb1ELb0ELb0ELb0ELi2ELi2ELi4ELi2ELb1EEENS1_21CollectiveEpilogueBwdISA_SB_SD_Li256ELb1ELb0ELi2EEENS1_19SingleTileSchedulerILb1ELb0ELb0ELi128EEEEEEEEEvNT_6ParamsE$_ZN4cute3eso3ESOILb1ELb0EJNS_6LayoutINS_5tupleIJNS3_IJNS_1CILi1EEES5_EEEEEENS3_IJNS3_IJS5_NS4_ILi0EEEEEEEEEEENS_10ViewEngineINS_8gmem_ptrIPKN7cutlass9uint128_tEEEEEEEC2ERKSB_RKSJ_) ;  /* 0xffffc9a000007944 */ /* 0x022fea0003c3ffff */
[----:B------:R2:W5:Y:S01]  /*c470*/  LDL.64 R30, [R1+0x168] ;  /* 0x00016800011e7983 */ /* 0x0005620000100a00 */
[----:B------:R-:W-:-:S03]  /*c480*/  MOV R16, 0xc4a0 ;  /* 0x0000c4a000107802 */ /* 0x000fc60000000f00 */
[----:B-12--5:R-:W-:Y:S05]  /*c490*/  CALL.REL.NOINC `($_ZN7cutlass13device_kernelIN5flash19enable_sm80_to_sm89INS1_16FlashAttnBwdSm80INS1_25CollectiveMainloopBwdSm80ILi2ELi2EN4cute5tupleIJNS5_1CILi64EEENS7_ILi128EEES8_EEENS_10bfloat16_tEfNS_4arch4Sm80ELb0ELb1ELb1ELb1ELb1ELb0ELb0ELb0ELi2ELi2ELi4ELi2ELb1EEENS1_21CollectiveEpilogueBwdISA_SB_SD_Li256ELb1ELb0ELi2EEENS1_19SingleTileSchedulerILb1ELb0ELb0ELi128EEEEEEEEEvNT_6ParamsE$_ZN4cute8smem_ptrIPN7cutlass10bfloat16_tEECI1NS_12iter_adaptorIS3_S4_EEES3_) ;  /* 0xffffd16000007944 */ /* 0x026fea0003c3ffff */
[----:B------:R1:W5:Y:S01]  /*c4a0*/  LDL.64 R6, [R1+0x168] ;  /* 0x0001680001067983 */ /* 0x0003620000100a00 */
[----:B------:R-:W-:-:S03]  /*c4b0*/  MOV R10, 0xc4d0 ;  /* 0x0000c4d0000a7802 */ /* 0x000fc60000000f00 */
[----:B-1---5:R-:W-:Y:S05]  /*c4c0*/  CALL.REL.NOINC `($_ZN7cutlass13device_kernelIN5flash19enable_sm80_to_sm89INS1_16FlashAttnBwdSm80INS1_25CollectiveMainloopBwdSm80ILi2ELi2EN4cute5tupleIJNS5_1CILi64EEENS7_ILi128EEES8_EEENS_10bfloat16_tEfNS_4arch4Sm80ELb0ELb1ELb1ELb1ELb1ELb0ELb0ELb0ELi2ELi2ELi4ELi2ELb1EEENS1_21CollectiveEpilogueBwdISA_SB_SD_Li256ELb1ELb0ELi2EEENS1_19SingleTileSchedulerILb1ELb0ELb0ELi128EEEEEEEEEvNT_6ParamsE$_ZN4cute8smem_ptrIPN7cutlass9uint128_tEECI1NS_12iter_adaptorIS3_S4_EEES3_) ;  /* 0xffffd18000007944 */ /* 0x022fea0003c3ffff */
[----:B-1----:R1:W5:Y:S01]  /*c4d0*/  LDL.64 R6, [R1+0x168] ;  /* 0x0001680001067983 */ /* 0x0023620000100a00 */
[----:B------:R-:W-:-:S03]  /*c4e0*/  MOV R10, 0xc500 ;  /* 0x0000c500000a7802 */ /* 0x000fc60000000f00 */
[----:B-1---5:R-:W-:Y:S05]  /*c4f0*/  CALL.REL.NOINC `($_ZN7cutlass13device_kernelIN5flash19enable_sm80_to_sm89INS1_16FlashAttnBwdSm80INS1_25CollectiveMainloopBwdSm80ILi2ELi2EN4cute5tupleIJNS5_1CILi64EEENS7_ILi128EEES8_EEENS_10bfloat16_tEfNS_4arch4Sm80ELb0ELb1ELb1ELb1ELb1ELb0ELb0ELb0ELi2ELi2ELi4ELi2ELb1EEENS1_21CollectiveEpilogueBwdISA_SB_SD_Li256ELb1ELb0ELi2EEENS1_19SingleTileSchedulerILb1ELb0ELb0ELi128EEEEEEEEEvNT_6ParamsE$_ZN4cute3eso3ESOILb1ELb0EJNS_6LayoutINS_5tupleIJNS3_IJNS_1CILi1EEES5_EEEEEENS3_IJNS3_IJS5_NS4_ILi0EEEEEEEEEEENS_10ViewEngineINS_8smem_ptrIPN7cutlass9uint128_tEEEEEEEC2ERKSB_RKSI_) ;  /* 0xffffc96000007944 */ /* 0x022fea0003c3ffff */
[----:B-1----:R1:W5:Y:S01]  /*c500*/  LDL R6, [R1+0x168] ;  /* 0x0001680001067983 */ /* 0x0023620000100800 */
[----:B------:R-:W-:-:S03]  /*c510*/  MOV R8, 0xc530 ;  /* 0x0000c53000087802 */ /* 0x000fc60000000f00 */
[----:B-1---5:R-:W-:Y:S05]  /*c520*/  CALL.REL.NOINC `($_ZN7cutlass13device_kernelIN5flash19enable_sm80_to_sm89INS1_16FlashAttnBwdSm80INS1_25CollectiveMainloopBwdSm80ILi2ELi2EN4cute5tupleIJNS5_1CILi64EEENS7_ILi128EEES8_EEENS_10bfloat16_tEfNS_4arch4Sm80ELb0ELb1ELb1ELb1ELb1ELb0ELb0ELb0ELi2ELi2ELi4ELi2ELb1EEENS1_21CollectiveEpilogueBwdISA_SB_SD_Li256ELb1ELb0ELi2EEENS1_19SingleTileSchedulerILb1ELb0ELb0ELi128EEEEEEEEEvNT_6ParamsE$_ZN73_INTERNAL_24fd9406_37_flash_bwd_hdim64_bf16_softcap_sm80_cu_8e232a79_330724__cvta_generic_to_sharedEPKv) ;  /* 0xffffd1a000007944 */ /* 0x022fea0003c3ffff */
        /* <DEDUP_REMOVED lines=9> */
[----:B--2---:R-:W-:Y:S05]  /*c5c0*/  CALL.REL.NOINC `($_ZN7cutlass13device_kernelIN5flash19enable_sm80_to_sm89INS1_16FlashAttnBwdSm80INS1_25CollectiveMainloopBwdSm80ILi2ELi2EN4cute5tupleIJNS5_1CILi64EEENS7_ILi128EEES8_EEENS_10bfloat16_tEfNS_4arch4Sm80ELb0ELb1ELb1ELb1ELb1ELb0ELb0ELb0ELi2ELi2ELi4ELi2ELb1EEENS1_21CollectiveEpilogueBwdISA_SB_SD_Li256ELb1ELb0ELi2EEENS1_19SingleTileSchedulerILb1ELb0ELb0ELi128EEEEEEEEEvNT_6ParamsE$_ZN4cute3eso3ESOILb1ELb0EJNS_1CILi0EEEiS3_EEC2ERKS3_RKiS6_) ;  /* 0xffffc64000007944 */ /* 0x004fea0003c3ffff */
[----:B-1----:R-:W2:Y:S01]  /*c5d0*/  LDL R7, [R1+0x168] ;  /* 0x0001680001077983 */ /* 0x002ea20000100800 */
[----:B------:R-:W-:Y:S01]  /*c5e0*/  IMAD.MOV.U32 R6, RZ, RZ, R4 ;  /* 0x000000ffff067224 */ /* 0x000fe200078e0004 */
[----:B------:R-:W-:-:S02]  /*c5f0*/  MOV R16, 0xc620 ;  /* 0x0000c62000107802 */ /* 0x000fc40000000f00 */
[----:B--2---:R-:W-:Y:S02]  /*c600*/  SHF.L.U32 R7, R7, 0x5, RZ ;  /* 0x0000000507077819 */ /* 0x004fe400000006ff */
[----:B------:R-:W-:Y:S05]  /*c610*/  CALL.REL.NOINC `($_ZN7cutlass13device_kernelIN5flash19enable_sm80_to_sm89INS1_16FlashAttnBwdSm80INS1_25CollectiveMainloopBwdSm80ILi2ELi2EN4cute5tupleIJNS5_1CILi64EEENS7_ILi128EEES8_EEENS_10bfloat16_tEfNS_4arch4Sm80ELb0ELb1ELb1ELb1ELb1ELb0ELb0ELb0ELi2ELi2ELi4ELi2ELb1EEENS1_21CollectiveEpilogueBwdISA_SB_SD_Li256ELb1ELb0ELi2EEENS1_19SingleTileSchedulerILb1ELb0ELb0ELi128EEEEEEEEEvNT_6ParamsE$_ZN4cute5tupleIJiEEC2ERKi) ;  /* 0xffffce2000007944 */ /* 0x000fea0003c3ffff */
[----:B------:R1:W5:Y:S01]  /*c620*/  LDL R7, [R1+0x168] ;  /* 0x0001680001077983 */ /* 0x0003620000100800 */
        /* <DEDUP_REMOVED lines=19> */
[----:B------:R-:W-:Y:S01]  /*c760*/  IMAD.MOV.U32 R16, RZ, RZ, 0x1 ;  /* 0x00000001ff107424 */ /* 0x000fe200078e00ff */
        /* <DEDUP_REMOVED lines=21> */
[----:B------:R-:W-:Y:S02]  /*c8c0*/  MOV R16, 0x1 ;  /* 0x0000000100107802 */ /* 0x000fe40000000f00 */
        /* <DEDUP_REMOVED lines=44> */
[----:B--2--5:R-:W-:Y:S05]  /*cb90*/  CALL.REL.NOINC `($_ZN7cutlass13device_kernelIN5flash19enable_sm80_to_sm89INS1_16FlashAttnBwdSm80INS1_25CollectiveMainloopBwdSm80ILi2ELi2EN4cute5tupleIJNS5_1CILi64EEENS7_ILi128EEES8_EEENS_10bfloat16_tEfNS_4arch4Sm80ELb0ELb1ELb1ELb1ELb1ELb0ELb0ELb0ELi2ELi2ELi4ELi2ELb1EEENS1_21CollectiveEpilogueBwdISA_SB_SD_Li256ELb1ELb0ELi2EEENS1_19SingleTileSchedulerILb1ELb0ELb0ELi128EEEEEEEEEvNT_6ParamsE$_ZN4cute3eso3ESOILb1ELb0EJNS_10UnderscoreES2_iEEC2ERKS2_S5_RKi) ;  /* 0xffffbdf000007944 */ /* 0x024fea0003c3ffff */
[----:B------:R-:W2:Y:S01]  /*cba0*/  LDL R7, [R1+0x168] ;  /* 0x0001680001077983 */ /* 0x000ea20000100800 */
[----:B------:R-:W-:Y:S02]  /*cbb0*/  MOV R8, 0xcbe0 ;  /* 0x0000cbe000087802 */ /* 0x000fe40000000f00 */
[----:B--2---:R-:W-:Y:S02]  /*cbc0*/  SHF.L.U32 R7, R7, 0x6, RZ ;  /* 0x0000000607077819 */ /* 0x004fe400000006ff */
[----:B-1----:R-:W-:Y:S05]  /*cbd0*/  CALL.REL.NOINC `($_ZN7cutlass13device_kernelIN5flash19enable_sm80_to_sm89INS1_16FlashAttnBwdSm80INS1_25CollectiveMainloopBwdSm80ILi2ELi2EN4cute5tupleIJNS5_1CILi64EEENS7_ILi128EEES8_EEENS_10bfloat16_tEfNS_4arch4Sm80ELb0ELb1ELb1ELb1ELb1ELb0ELb0ELb0ELi2ELi2ELi4ELi2ELb1EEENS1_21CollectiveEpilogueBwdISA_SB_SD_Li256ELb1ELb0ELi2EEENS1_19SingleTileSchedulerILb1ELb0ELb0ELi128EEEEEEEEEvNT_6ParamsE$_ZN4cute3eso3ESOILb1ELb0EJNS_6LayoutINS_5tupleIJNS3_IJNS_1CILi4EEENS4_ILi1EEEEEES6_EEENS3_IJNS3_IJS6_NS4_ILi0EEEEEES9_EEEEEiEEC2ERKSC_RKi) ;  /* 0xffffc3c000007944 */ /* 0x002fea0003c3ffff */
[----:B------:R-:W2:Y:S04]  /*cbe0*/  LD.E.64 R18, [R18.64+0x8] ;  /* 0x0000080412127980 */ /* 0x000ea8000c101b00 */
[----:B------:R-:W2:Y:S01]  /*cbf0*/  LDL R10, [R1+0x168] ;  /* 0x00016800010a7983 */ /* 0x000ea20000100800 */
[----:B-1----:R-:W-:Y:S02]  /*cc00*/  MOV R6, R4 ;  /* 0x0000000400067202 */ /* 0x002fe40000000f00 */
[----:B------:R-:W-:Y:S01]  /*cc10*/  MOV R16, 0xcc40 ;  /* 0x0000cc4000107802 */ /* 0x000fe20000000f00 */
[----:B--2---:R-:W-:-:S04]  /*cc20*/  IMAD.WIDE R10, R10, 0x4, R18 ;  /* 0x000000040a0a7825 */ /* 0x004fc800078e0212 */
[----:B------:R-:W-:Y:S05]  /*cc30*/  CALL.REL.NOINC `($_ZN7cutlass13device_kernelIN5flash19enable_sm80_to_sm89INS1_16FlashAttnBwdSm80INS1_25CollectiveMainloopBwdSm80ILi2ELi2EN4cute5tupleIJNS5_1CILi64EEENS7_ILi128EEES8_EEENS_10bfloat16_tEfNS_4arch4Sm80ELb0ELb1ELb1ELb1ELb1ELb0ELb0ELb0ELi2ELi2ELi4ELi2ELb1EEENS1_21CollectiveEpilogueBwdISA_SB_SD_Li256ELb1ELb0ELi2EEENS1_19SingleTileSchedulerILb1ELb0ELb0ELi128EEEEEEEEEvNT_6ParamsE$_ZN4cute8gmem_ptrIPKfECI1NS_12iter_adaptorIS2_S3_EEES2_) ;  /* 0xffffc98000007944 */ /* 0x000fea0003c3ffff */
[----:B-1----:R1:W5:Y:S01]  /*cc40*/  LDL.64 R6, [R1+0x168] ;  /* 0x0001680001067983 */ /* 0x0023620000100a00 */
[----:B------:R-:W-:-:S03]  /*cc50*/  MOV R10, 0xcc70 ;  /* 0x0000cc70000a7802 */ /* 0x000fc60000000f00 */
[----:B-1---5:R-:W-:Y:S05]  /*cc60*/  CALL.REL.NOINC `($_ZN7cutlass13device_kernelIN5flash19enable_sm80_to_sm89INS1_16FlashAttnBwdSm80INS1_25CollectiveMainloopBwdSm80ILi2ELi2EN4cute5tupleIJNS5_1CILi64EEENS7_ILi128EEES8_EEENS_10bfloat16_tEfNS_4arch4Sm80ELb0ELb1ELb1ELb1ELb1ELb0ELb0ELb0ELi2ELi2ELi4ELi2ELb1EEENS1_21CollectiveEpilogueBwdISA_SB_SD_Li256ELb1ELb0ELi2EEENS1_19SingleTileSchedulerILb1ELb0ELb0ELi128EEEEEEEEEvNT_6ParamsE$_ZN4cute3eso3ESOILb1ELb0EJNS_6LayoutINS_5tupleIJNS3_IJNS_1CILi4EEENS4_ILi1EEEEEES6_EEENS3_IJNS3_IJS6_NS4_ILi0EEEEEES9_EEEEENS_10ViewEngineINS_8gmem_ptrIPKfEEEEEEC2ERKSC_RKSI_) ;  /* 0xffffc2b000007944 */ /* 0x022fea0003c3ffff */
[----:B------:R2:W5:Y:S04]  /*cc70*/  LDL.64 R18, [R14+0x40] ;  /* 0x000040000e127983 */ /* 0x0005680000100a00 */
[----:B------:R2:W5:Y:S01]  /*cc80*/  LDL.64 R10, [R1+0x168] ;  /* 0x00016800010a7983 */ /* 0x0005620000100a00 */
[----:B------:R-:W-:-:S02]  /*cc90*/  MOV R17, UR6 ;  /* 0x0000000600117c02 */ /* 0x000fc40008000f00 */
[----:B-1----:R-:W-:Y:S02]  /*cca0*/  MOV R8, 0xccc0 ;  /* 0x0000ccc000087802 */ /* 0x002fe40000000f00 */
[----:B--2--5:R-:W-:Y:S05]  /*ccb0*/  CALL.REL.NOINC `($_ZN7cutlass13device_kernelIN5flash19enable_sm80_to_sm89INS1_16FlashAttnBwdSm80INS1_25CollectiveMainloopBwdSm80ILi2ELi2EN4cute5tupleIJNS5_1CILi64EEENS7_ILi128EEES8_EEENS_10bfloat16_tEfNS_4arch4Sm80ELb0ELb1ELb1ELb1ELb1ELb0ELb0ELb0ELi2ELi2ELi4ELi2ELb1EEENS1_21CollectiveEpilogueBwdISA_SB_SD_Li256ELb1ELb0ELi2EEENS1_19SingleTileSchedulerILb1ELb0ELb0ELi128EEEEEEEEEvNT_6ParamsE$_ZN4cute3eso3ESOILb1ELb0EJNS_10UnderscoreES2_iEEC2ERKS2_S5_RKi) ;  /* 0xffffbcd000007944 */ /* 0x024fea0003c3ffff */
[----:B------:R-:W2:Y:S01]  /*ccc0*/  LDL R7, [R1+0x168] ;  /* 0x0001680001077983 */ /* 0x000ea20000100800 */
[----:B------:R-:W-:Y:S02]  /*ccd0*/  MOV R8, 0xcd00 ;  /* 0x0000cd0000087802 */ /* 0x000fe40000000f00 */
[----:B--2---:R-:W-:Y:S02]  /*cce0*/  SHF.L.U32 R7, R7, 0x6, RZ ;  /* 0x0000000607077819 */ /* 0x004fe400000006ff */
[----:B-1----:R-:W-:Y:S05]  /*ccf0*/  CALL.REL.NOINC `($_ZN7cutlass13device_kernelIN5flash19enable_sm80_to_sm89INS1_16FlashAttnBwdSm80INS1_25CollectiveMainloopBwdSm80ILi2ELi2EN4cute5tupleIJNS5_1CILi64EEENS7_ILi128EEES8_EEENS_10bfloat16_tEfNS_4arch4Sm80ELb0ELb1ELb1ELb1ELb1ELb0ELb0ELb0ELi2ELi2ELi4ELi2ELb1EEENS1_21CollectiveEpilogueBwdISA_SB_SD_Li256ELb1ELb0ELi2EEENS1_19SingleTileSchedulerILb1ELb0ELb0ELi128EEEEEEEEEvNT_6ParamsE$_ZN4cute3eso3ESOILb1ELb0EJNS_6LayoutINS_5tupleIJNS3_IJNS_1CILi4EEENS4_ILi1EEEEEES6_EEENS3_IJNS3_IJS6_NS4_ILi0EEEEEES9_EEEEEiEEC2ERKSC_RKi) ;  /* 0xffffc2a000007944 */ /* 0x002fea0003c3ffff */
[----:B------:R-:W2:Y:S04]  /*cd00*/  LD.E.64 R18, [R18.64] ;  /* 0x0000000412127980 */ /* 0x000ea8000c101b00 */
[----:B------:R-:W2:Y:S01]  /*cd10*/  LDL R8, [R1+0x168] ;  /* 0x0001680001087983 */ /* 0x000ea20000100800 */
[----:B-1----:R-:W-:Y:S02]  /*cd20*/  MOV R6, R4 ;  /* 0x0000000400067202 */ /* 0x002fe40000000f00 */
[----:B------:R-:W-:Y:S01]  /*cd30*/  MOV R16, 0xcd60 ;  /* 0x0000cd6000107802 */ /* 0x000fe20000000f00 */
[----:B--2---:R-:W-:-:S04]  /*cd40*/  IMAD.WIDE R8, R8, 0x4, R18 ;  /* 0x0000000408087825 */ /* 0x004fc800078e0212 */
[----:B------:R-:W-:Y:S05]  /*cd50*/  CALL.REL.NOINC `($_ZN7cutlass13device_kernelIN5flash19enable_sm80_to_sm89INS1_16FlashAttnBwdSm80INS1_25CollectiveMainloopBwdSm80ILi2ELi2EN4cute5tupleIJNS5_1CILi64EEENS7_ILi128EEES8_EEENS_10bfloat16_tEfNS_4arch4Sm80ELb0ELb1ELb1ELb1ELb1ELb0ELb0ELb0ELi2ELi2ELi4ELi2ELb1EEENS1_21CollectiveEpilogueBwdISA_SB_SD_Li256ELb1ELb0ELi2EEENS1_19SingleTileSchedulerILb1ELb0ELb0ELi128EEEEEEEEEvNT_6ParamsE$_ZN4cute8smem_ptrIPfECI1NS_12iter_adaptorIS1_S2_EEES1_) ;  /* 0xffffc93000007944 */ /* 0x000fea0003c3ffff */
[----:B-1----:R1:W5:Y:S01]  /*cd60*/  LDL.64 R6, [R1+0x168] ;  /* 0x0001680001067983 */ /* 0x0023620000100a00 */
[----:B------:R-:W-:-:S03]  /*cd70*/  MOV R16, 0xcd90 ;  /* 0x0000cd9000107802 */ /* 0x000fc60000000f00 */
[----:B-1---5:R-:W-:Y:S05]  /*cd80*/  CALL.REL.NOINC `($_ZN7cutlass13device_kernelIN5flash19enable_sm80_to_sm89INS1_16FlashAttnBwdSm80INS1_25CollectiveMainloopBwdSm80ILi2ELi2EN4cute5tupleIJNS5_1CILi64EEENS7_ILi128EEES8_EEENS_10bfloat16_tEfNS_4arch4Sm80ELb0ELb1ELb1ELb1ELb1ELb0ELb0ELb0ELi2ELi2ELi4ELi2ELb1EEENS1_21CollectiveEpilogueBwdISA_SB_SD_Li256ELb1ELb0ELi2EEENS1_19SingleTileSchedulerILb1ELb0ELb0ELi128EEEEEEEEEvNT_6ParamsE$_ZN4cute3eso3ESOILb1ELb0EJNS_6LayoutINS_5tupleIJNS3_IJNS_1CILi4EEENS4_ILi1EEEEEES6_EEENS3_IJNS3_IJS6_NS4_ILi0EEEEEES9_EEEEENS_10ViewEngineINS_8smem_ptrIPfEEEEEEC2ERKSC_RKSH_) ;  /* 0xffffc1d000007944 */ /* 0x022fea0003c3ffff */
[----:B------:R2:W5:Y:S04]  /*cd90*/  LDL.64 R18, [R14+0x48] ;  /* 0x000048000e127983 */ /* 0x0005680000100a00 */
[----:B-1----:R2:W5:Y:S01]  /*cda0*/  LDL.64 R8, [R1+0x168] ;  /* 0x0001680001087983 */ /* 0x0025620000100a00 */
[----:B------:R-:W-:-:S02]  /*cdb0*/  MOV R7, RZ ;  /* 0x000000ff00077202 */ /* 0x000fc40000000f00 */
[----:B------:R-:W-:Y:S02]  /*cdc0*/  MOV R16, 0xcde0 ;  /* 0x0000cde000107802 */ /* 0x000fe40000000f00 */
[----:B--2--5:R-:W-:Y:S05]  /*cdd0*/  CALL.REL.NOINC `($_ZN7cutlass13device_kernelIN5flash19enable_sm80_to_sm89INS1_16FlashAttnBwdSm80INS1_25CollectiveMainloopBwdSm80ILi2ELi2EN4cute5tupleIJNS5_1CILi64EEENS7_ILi128EEES8_EEENS_10bfloat16_tEfNS_4arch4Sm80ELb0ELb1ELb1ELb1ELb1ELb0ELb0ELb0ELi2ELi2ELi4ELi2ELb1EEENS1_21CollectiveEpilogueBwdISA_SB_SD_Li256ELb1ELb0ELi2EEENS1_19SingleTileSchedulerILb1ELb0ELb0ELi128EEEEEEEEEvNT_6ParamsE$_ZN4cute3eso3ESOILb1ELb0EJNS_1CILi0EEEiEEC2ERKS3_RKi) ;  /* 0xffffbdf000007944 */ /* 0x024fea0003c3ffff */
[----:B-1----:R1:W5:Y:S01]  /*cde0*/  LD.E R7, [R18.64] ;  /* 0x0000000412077980 */ /* 0x002362000c101900 */
[----:B------:R-:W-:-:S03]  /*cdf0*/  MOV R20, 0xce10 ;  /* 0x0000ce1000147802 */ /* 0x000fc60000000f00 */
[----:B-1---5:R-:W-:Y:S05]  /*ce00*/  CALL.REL.NOINC `($_ZN7cutlass13device_kernelIN5flash19enable_sm80_to_sm89INS1_16FlashAttnBwdSm80INS1_25CollectiveMainloopBwdSm80ILi2ELi2EN4cute5tupleIJNS5_1CILi64EEENS7_ILi128EEES8_EEENS_10bfloat16_tEfNS_4arch4Sm80ELb0ELb1ELb1ELb1ELb1ELb0ELb0ELb0ELi2ELi2ELi4ELi2ELb1EEENS1_21CollectiveEpilogueBwdISA_SB_SD_Li256ELb1ELb0ELi2EEENS1_19SingleTileSchedulerILb1ELb0ELb0ELi128EEEEEEEEEvNT_6ParamsE$_ZZN4cuteplIJiEJNS_1CILi0EEEEEEDaRKNS_15ArithmeticTupleIJDpT_EEERKNS3_IJDpT0_EEEENKUlDpRKT_E_clIJiEEEDaSH_) ;  /* 0xffffebb000007944 */ /* 0x022fea0003c3ffff */
[----:B-----5:R-:W-:Y:S01]  /*ce10*/  ISETP.GT.AND P0, PT, R6, 0x3f, PT ;  /* 0x0000003f0600780c */ /* 0x020fe20003f04270 */
[----:B------:R-:W-:Y:S01]  /*ce20*/  IMAD.MOV.U32 R6, RZ, RZ, R12 ;  /* 0x000000ffff067224 */ /* 0x000fe200078e000c */
[----:B------:R-:W-:-:S11]  /*ce30*/  MOV R7, 0x0 ;  /* 0x0000000000077802 */ /* 0x000fd60000000f00 */
[----:B------:R-:W-:Y:S05]  /*ce40*/  @P0 RET.REL.NODEC R6 `(_ZN7cutlass13device_kernelIN5flash19enable_sm80_to_sm89INS1_16FlashAttnBwdSm80INS1_25CollectiveMainloopBwdSm80ILi2ELi2EN4cute5tupleIJNS5_1CILi64EEENS7_ILi128EEES8_EEENS_10bfloat16_tEfNS_4arch4Sm80ELb0ELb1ELb1ELb1ELb1ELb0ELb0ELb0ELi2ELi2ELi4ELi2ELb1EEENS1_21CollectiveEpilogueBwdISA_SB_SD_Li256ELb1ELb0ELi2EEENS1_19SingleTileSchedulerILb1ELb0ELb0ELi128EEEEEEEEEvNT_6ParamsE) ;  /* 0xffff31b006000950 */ /* 0x000fea0003c3ffff */
[----:B------:R-:W5:Y:S01]  /*ce50*/  LDL.64 R14, [R14+0x50] ;  /* 0x000050000e0e7983 */ /* 0x000f620000100a00 */
[----:B------:R-:W-:Y:S02]  /*ce60*/  MOV R7, RZ ;  /* 0x000000ff00077202 */ /* 0x000fe40000000f00 */
[----:B------:R-:W-:Y:S02]  /*ce70*/  MOV R16, 0xce90 ;  /* 0x0000ce9000107802 */ /* 0x000fe40000000f00 */
[----:B-1---5:R-:W-:Y:S05]  /*ce80*/  CALL.REL.NOINC `($_ZN7cutlass13device_kernelIN5flash19enable_sm80_to_sm89INS1_16FlashAttnBwdSm80INS1_25CollectiveMainloopBwdSm80ILi2ELi2EN4cute5tupleIJNS5_1CILi64EEENS7_ILi128EEES8_EEENS_10bfloat16_tEfNS_4arch4Sm80ELb0ELb1ELb1ELb1ELb1ELb0ELb0ELb0ELi2ELi2ELi4ELi2ELb1EEENS1_21CollectiveEpilogueBwdISA_SB_SD_Li256ELb1ELb0ELi2EEENS1_19SingleTileSchedulerILb1ELb0ELb0ELi128EEEEEEEEEvNT_6ParamsE$_ZN4cute3eso3ESOILb1ELb0EJNS_10UnderscoreEiEEC2ERKS2_RKi) ;  /* 0xffffbb4000007944 */ /* 0x022fea0003c3ffff */
[----:B-1----:R-:W-:Y:S02]  /*ce90*/  MOV R6, R13 ;  /* 0x0000000d00067202 */ /* 0x002fe40000000f00 */
[----:B------:R-:W-:Y:S02]  /*cea0*/  MOV R16, 0xcec0 ;  /* 0x0000cec000107802 */ /* 0x000fe40000000f00 */
[----:B------:R-:W-:Y:S05]  /*ceb0*/  CALL.REL.NOINC `($_ZN7cutlass13device_kernelIN5flash19enable_sm80_to_sm89INS1_16FlashAttnBwdSm80INS1_25CollectiveMainloopBwdSm80ILi2ELi2EN4cute5tupleIJNS5_1CILi64EEENS7_ILi128EEES8_EEENS_10bfloat16_tEfNS_4arch4Sm80ELb0ELb1ELb1ELb1ELb1ELb0ELb0ELb0ELi2ELi2ELi4ELi2ELb1EEENS1_21CollectiveEpilogueBwdISA_SB_SD_Li256ELb1ELb0ELi2EEENS1_19SingleTileSchedulerILb1ELb0ELb0ELi128EEEEEEEEEvNT_6ParamsE$_ZN4cute8gmem_ptrIPKfECI1NS_12iter_adaptorIS2_S3_EEES2_) ;  /* 0xffffc70000007944 */ /* 0x000fea0003c3ffff */
[----:B-1----:R1:W5:Y:S01]  /*cec0*/  LDL.64 R6, [R1+0x160] ;  /* 0x0001600001067983 */ /* 0x0023620000100a00 */
[----:B------:R-:W-:-:S03]  /*ced0*/  MOV R16, 0xcef0 ;  /* 0x0000cef000107802 */ /* 0x000fc60000000f00 */
[----:B-1---5:R-:W-:Y:S05]  /*cee0*/  CALL.REL.NOINC `($_ZN7cutlass13device_kernelIN5flash19enable_sm80_to_sm89INS1_16FlashAttnBwdSm80INS1_25CollectiveMainloopBwdSm80ILi2ELi2EN4cute5tupleIJNS5_1CILi64EEENS7_ILi128EEES8_EEENS_10bfloat16_tEfNS_4arch4Sm80ELb0ELb1ELb1ELb1ELb1ELb0ELb0ELb0ELi2ELi2ELi4ELi2ELb1EEENS1_21CollectiveEpilogueBwdISA_SB_SD_Li256ELb1ELb0ELi2EEENS1_19SingleTileSchedulerILb1ELb0ELb0ELi128EEEEEEEEEvNT_6ParamsE$_ZN4cute3eso3ESOILb1ELb0EJNS_6LayoutINS_5tupleIJNS3_IJNS_1CILi4EEENS4_ILi1EEEEEEEEENS3_IJNS3_IJS6_NS4_ILi0EEEEEEEEEEENS_10ViewEngineINS_8gmem_ptrIPKfEEEEEEC2ERKSC_RKSI_) ;  /* 0xffffbfb000007944 */ /* 0x022fea0003c3ffff */
[----:B-1----:R1:W5:Y:S01]  /*cef0*/  LDL.64 R10, [R1+0x160] ;  /* 0x00016000010a7983 */ /* 0x0023620000100a00 */
[----:B------:R-:W-:Y:S02]  /*cf00*/  MOV R7, RZ ;  /* 0x000000ff00077202 */ /* 0x000fe40000000f00 */
[----:B------:R-:W-:Y:S02]  /*cf10*/  MOV R16, 0xcf30 ;  /* 0x0000cf3000107802 */ /* 0x000fe40000000f00 */
[----:B-1---5:R-:W-:Y:S05]  /*cf20*/  CALL.REL.NOINC `($_ZN7cutlass13device_kernelIN5flash19enable_sm80_to_sm89INS1_16FlashAttnBwdSm80INS1_25CollectiveMainloopBwdSm80ILi2ELi2EN4cute5tupleIJNS5_1CILi64EEENS7_ILi128EEES8_EEENS_10bfloat16_tEfNS_4arch4Sm80ELb0ELb1ELb1ELb1ELb1ELb0ELb0ELb0ELi2ELi2ELi4ELi2ELb1EEENS1_21CollectiveEpilogueBwdISA_SB_SD_Li256ELb1ELb0ELi2EEENS1_19SingleTileSchedulerILb1ELb0ELb0ELi128EEEEEEEEEvNT_6ParamsE$_ZN4cute3eso3ESOILb1ELb0EJNS_10UnderscoreEiEEC2ERKS2_RKi) ;  /* 0xffffbaa000007944 */ /* 0x022fea0003c3ffff */
[----:B-1----:R-:W-:Y:S02]  /*cf30*/  MOV R6, R13 ;  /* 0x0000000d00067202 */ /* 0x002fe40000000f00 */
[----:B------:R-:W-:-:S02]  /*cf40*/  MOV R16, 0xcf60 ;  /* 0x0000cf6000107802 */ /* 0x000fc40000000f00 */
[----:B------:R-:W-:Y:S05]  /*cf50*/  CALL.REL.NOINC `($_ZN7cutlass13device_kernelIN5flash19enable_sm80_to_sm89INS1_16FlashAttnBwdSm80INS1_25CollectiveMainloopBwdSm80ILi2ELi2EN4cute5tupleIJNS5_1CILi64EEENS7_ILi128EEES8_EEENS_10bfloat16_tEfNS_4arch4Sm80ELb0ELb1ELb1ELb1ELb1ELb0ELb0ELb0ELi2ELi2ELi4ELi2ELb1EEENS1_21CollectiveEpilogueBwdISA_SB_SD_Li256ELb1ELb0ELi2EEENS1_19SingleTileSchedulerILb1ELb0ELb0ELi128EEEEEEEEEvNT_6ParamsE$_ZN4cute8smem_ptrIPfECI1NS_12iter_adaptorIS1_S2_EEES1_) ;  /* 0xffffc73000007944 */ /* 0x000fea0003c3ffff */
[----:B-1----:R1:W5:Y:S01]  /*cf60*/  LDL.64 R6, [R1+0x160] ;  /* 0x0001600001067983 */ /* 0x0023620000100a00 */
[----:B------:R-:W-:-:S03]  /*cf70*/  MOV R16, 0xcf90 ;  /* 0x0000cf9000107802 */ /* 0x000fc60000000f00 */
[----:B-1---5:R-:W-:Y:S05]  /*cf80*/  CALL.REL.NOINC `($_ZN7cutlass13device_kernelIN5flash19enable_sm80_to_sm89INS1_16FlashAttnBwdSm80INS1_25CollectiveMainloopBwdSm80ILi2ELi2EN4cute5tupleIJNS5_1CILi64EEENS7_ILi128EEES8_EEENS_10bfloat16_tEfNS_4arch4Sm80ELb0ELb1ELb1ELb1ELb1ELb0ELb0ELb0ELi2ELi2ELi4ELi2ELb1EEENS1_21CollectiveEpilogueBwdISA_SB_SD_Li256ELb1ELb0ELi2EEENS1_19SingleTileSchedulerILb1ELb0ELb0ELi128EEEEEEEEEvNT_6ParamsE$_ZN4cute3eso3ESOILb1ELb0EJNS_6LayoutINS_5tupleIJNS3_IJNS_1CILi4EEENS4_ILi1EEEEEEEEENS3_IJNS3_IJS6_NS4_ILi0EEEEEEEEEEENS_10ViewEngineINS_8smem_ptrIPfEEEEEEC2ERKSC_RKSH_) ;  /* 0xffffbf5000007944 */ /* 0x022fea0003c3ffff */
[----:B-1----:R1:W5:Y:S01]  /*cf90*/  LDL.64 R8, [R1+0x160] ;  /* 0x0001600001087983 */ /* 0x0023620000100a00 */
[----:B------:R-:W-:-:S02]  /*cfa0*/  MOV R6, R4 ;  /* 0x0000000400067202 */ /* 0x000fc40000000f00 */
[----:B------:R-:W-:Y:S02]  /*cfb0*/  MOV R16, 0xcfd0 ;  /* 0x0000cfd000107802 */ /* 0x000fe40000000f00 */
[----:B-1---5:R-:W-:Y:S05]  /*cfc0*/  CALL.REL.NOINC `($_ZN7cutlass13device_kernelIN5flash19enable_sm80_to_sm89INS1_16FlashAttnBwdSm80INS1_25CollectiveMainloopBwdSm80ILi2ELi2EN4cute5tupleIJNS5_1CILi64EEENS7_ILi128EEES8_EEENS_10bfloat16_tEfNS_4arch4Sm80ELb0ELb1ELb1ELb1ELb1ELb0ELb0ELb0ELi2ELi2ELi4ELi2ELb1EEENS1_21CollectiveEpilogueBwdISA_SB_SD_Li256ELb1ELb0ELi2EEENS1_19SingleTileSchedulerILb1ELb0ELb0ELi128EEEEEEEEEvNT_6ParamsE$_ZN4cute8gmem_ptrIPKfECI1NS_12iter_adaptorIS2_S3_EEES2_) ;  /* 0xffffc5f000007944 */ /* 0x022fea0003c3ffff */
[----:B-1----:R1:W5:Y:S01]  /*cfd0*/  LDL.64 R6, [R1+0x168] ;  /* 0x0001680001067983 */ /* 0x0023620000100a00 */
[----:B------:R-:W-:-:S03]  /*cfe0*/  MOV R16, 0xd000 ;  /* 0x0000d00000107802 */ /* 0x000fc60000000f00 */
[----:B-1---5:R-:W-:Y:S05]  /*cff0*/  CALL.REL.NOINC `($_ZN7cutlass13device_kernelIN5flash19enable_sm80_to_sm89INS1_16FlashAttnBwdSm80INS1_25CollectiveMainloopBwdSm80ILi2ELi2EN4cute5tupleIJNS5_1CILi64EEENS7_ILi128EEES8_EEENS_10bfloat16_tEfNS_4arch4Sm80ELb0ELb1ELb1ELb1ELb1ELb0ELb0ELb0ELi2ELi2ELi4ELi2ELb1EEENS1_21CollectiveEpilogueBwdISA_SB_SD_Li256ELb1ELb0ELi2EEENS1_19SingleTileSchedulerILb1ELb0ELb0ELi128EEEEEEEEEvNT_6ParamsE$_ZN4cute8gmem_ptrIPKN7cutlass9uint128_tEECI1NS_12iter_adaptorIS4_S5_EEES4_) ;  /* 0xffffc57000007944 */ /* 0x022fea0003c3ffff */
[----:B------:R1:W5:Y:S01]  /*d000*/  LDL.64 R6, [R1+0x168] ;  /* 0x0001680001067983 */ /* 0x0003620000100a00 */
[----:B------:R-:W-:-:S03]  /*d010*/  MOV R16, 0xd030 ;  /* 0x0000d03000107802 */ /* 0x000fc60000000f00 */
[----:B-1---5:R-:W-:Y:S05]  /*d020*/  CALL.REL.NOINC `($_ZN7cutlass13device_kernelIN5flash19enable_sm80_to_sm89INS1_16FlashAttnBwdSm80INS1_25CollectiveMainloopBwdSm80ILi2ELi2EN4cute5tupleIJNS5_1CILi64EEENS7_ILi128EEES8_EEENS_10bfloat16_tEfNS_4arch4Sm80ELb0ELb1ELb1ELb1ELb1ELb0ELb0ELb0ELi2ELi2ELi4ELi2ELb1EEENS1_21CollectiveEpilogueBwdISA_SB_SD_Li256ELb1ELb0ELi2EEENS1_19SingleTileSchedulerILb1ELb0ELb0ELi128EEEEEEEEEvNT_6ParamsE$_ZN4cute3eso3ESOILb1ELb0EJNS_6LayoutINS_5tupleIJNS3_IJNS_1CILi1EEES5_EEEEEENS3_IJNS3_IJS5_NS4_ILi0EEEEEEEEEEENS_10ViewEngineINS_8gmem_ptrIPKN7cutlass9uint128_tEEEEEEEC2ERKSB_RKSJ_) ;  /* 0xffffbde000007944 */ /* 0x022fea0003c3ffff */
[----:B------:R2:W5:Y:S01]  /*d030*/  LDL.64 R20, [R1+0x168] ;  /* 0x0001680001147983 */ /* 0x0005620000100a00 */
[----:B-1----:R-:W-:Y:S02]  /*d040*/  MOV R6, R4 ;  /* 0x0000000400067202 */ /* 0x002fe40000000f00 */
[----:B------:R-:W-:Y:S02]  /*d050*/  MOV R16, 0xd070 ;  /* 0x0000d07000107802 */ /* 0x000fe40000000f00 */
[----:B--2--5:R-:W-:Y:S05]  /*d060*/  CALL.REL.NOINC `($_ZN7cutlass13device_kernelIN5flash19enable_sm80_to_sm89INS1_16FlashAttnBwdSm80INS1_25CollectiveMainloopBwdSm80ILi2ELi2EN4cute5tupleIJNS5_1CILi64EEENS7_ILi128EEES8_EEENS_10bfloat16_tEfNS_4arch4Sm80ELb0ELb1ELb1ELb1ELb1ELb0ELb0ELb0ELi2ELi2ELi4ELi2ELb1EEENS1_21CollectiveEpilogueBwdISA_SB_SD_Li256ELb1ELb0ELi2EEENS1_19SingleTileSchedulerILb1ELb0ELb0ELi128EEEEEEEEEvNT_6ParamsE$_ZN4cute8smem_ptrIPfECI1NS_12iter_adaptorIS1_S2_EEES1_) ;  /* 0xffffc62000007944 */ /* 0x024fea0003c3ffff */
[----:B-1----:R1:W5:Y:S01]  /*d070*/  LDL.64 R6, [R1+0x168] ;  /* 0x0001680001067983 */ /* 0x0023620000100a00 */
        /* <DEDUP_REMOVED lines=8> */
[----:B------:R-:W2:Y:S01]  /*d100*/  LD.E.U8 R14, [R14.64] ;  /* 0x000000040e0e7980 */ /* 0x000ea2000c101100 */
[----:B------:R-:W-:Y:S02]  /*d110*/  MOV R13, 0x0 ;  /* 0x00000000000d7802 */ /* 0x000fe40000000f00 */
[----:B--2---:R-:W-:-:S13]  /*d120*/  ISETP.NE.AND P0, PT, R14, RZ, PT ;  /* 0x000000ff0e00720c */ /* 0x004fda0003f05270 */
[----:B------:R-:W-:Y:S01]  /*d130*/  @!PT LDS RZ, [RZ] ;  /* 0x00000000fffff984 */ /* 0x000fe20000000800 */
[----:B------:R-:W-:Y:S01]  /*d140*/  @!PT LDS RZ, [RZ] ;  /* 0x00000000fffff984 */ /* 0x000fe20000000800 */
[----:B------:R-:W-:Y:S01]  /*d150*/  @!PT LDS RZ, [RZ] ;  /* 0x00000000fffff984 */ /* 0x000fe20000000800 */
[----:B------:R1:W-:Y:S01]  /*d160*/  LDGSTS.E.BYPASS.LTC128B.128 [R6], [R20.64], P0 ;  /* 0x0000000014067fae */ /* 0x0003e20008101d44 */
[----:B------:R-:W-:Y:S05]  /*d170*/  RET.REL.NODEC R12 `(_ZN7cutlass13device_kernelIN5flash19enable_sm80_to_sm89INS1_16FlashAttnBwdSm80INS1_25CollectiveMainloopBwdSm80ILi2ELi2EN4cute5tupleIJNS5_1CILi64EEENS7_ILi128EEES8_EEENS_10bfloat16_tEfNS_4arch4Sm80ELb0ELb1ELb1ELb1ELb1ELb0ELb0ELb0ELi2ELi2ELi4ELi2ELb1EEENS1_21CollectiveEpilogueBwdISA_SB_SD_Li256ELb1ELb0ELi2EEENS1_19SingleTileSchedulerILb1ELb0ELb0ELi128EEEEEEEEEvNT_6ParamsE) ;  /* 0xffff2e800c007950 */ /* 0x000fea0003c3ffff */
        .type           $_ZN7cutlass13device_kernelIN5flash19enable_sm80_to_sm89INS1_16FlashAttnBwdSm80INS1_25CollectiveMainloopBwdSm80ILi2ELi2EN4cute5tupleIJNS5_1CILi64EEENS7_ILi128EEES8_EEENS_10bfloat16_tEfNS_4arch4Sm80ELb0ELb1ELb1ELb1ELb1ELb0ELb0ELb0ELi2ELi2ELi4ELi2ELb1EEENS1_21CollectiveEpilogueBwdISA_SB_SD_Li256ELb1ELb0ELi2EEENS1_19SingleTileSchedulerILb1ELb0ELb0ELi128EEEEEEEEEvNT_6ParamsE$_ZZN5flash25CollectiveMainloopBwdSm80ILi2ELi2EN4cute5tupleIJNS1_1CILi64EEENS3_ILi128EEES4_EEEN7cutlass10bfloat16_tEfNS7_4arch4Sm80ELb0ELb1ELb1ELb1ELb1ELb0ELb0ELb0ELi2ELi2ELi4ELi2ELb1EE3mmaINS_16FlashAttnBwdSm80ISB_NS_21CollectiveEpilogueBwdIS6_S8_SA_Li256ELb1ELb0ELi2EEENS_19SingleTileSchedulerILb1ELb0ELb0ELi128EEEE13SharedStorageENS1_6TensorINS1_11ArrayEngineIfLm32EEENS1_6LayoutINS2_IJNS2_IJNS3_ILi2EEESO_EEESO_NS3_ILi4EEEEEENS2_IJNS2_IJNS3_ILi1EEESO_EEESQ_NS3_ILi8EEEEEEEEEEEEbRKNSB_6ParamsERT0_S12_iNS2_IJiiiEEERT_ENKUliiE_clEii,@function
        .size           $_ZN7cutlass13device_kernelIN5flash19enable_sm80_to_sm89INS1_16FlashAttnBwdSm80INS1_25CollectiveMainloopBwdSm80ILi2ELi2EN4cute5tupleIJNS5_1CILi64EEENS7_ILi128EEES8_EEENS_10bfloat16_tEfNS_4arch4Sm80ELb0ELb1ELb1ELb1ELb1ELb0ELb0ELb0ELi2ELi2ELi4ELi2ELb1EEENS1_21CollectiveEpilogueBwdISA_SB_SD_Li256ELb1ELb0ELi2EEENS1_19SingleTileSchedulerILb1ELb0ELb0ELi128EEEEEEEEEvNT_6ParamsE$_ZZN5flash25CollectiveMainloopBwdSm80ILi2ELi2EN4cute5tupleIJNS1_1CILi64EEENS3_ILi128EEES4_EEEN7cutlass10bfloat16_tEfNS7_4arch4Sm80ELb0ELb1ELb1ELb1ELb1ELb0ELb0ELb0ELi2ELi2ELi4ELi2ELb1EE3mmaINS_16FlashAttnBwdSm80ISB_NS_21CollectiveEpilogueBwdIS6_S8_SA_Li256ELb1ELb0ELi2EEENS_19SingleTileSchedulerILb1ELb0ELb0ELi128EEEE13SharedStorageENS1_6TensorINS1_11ArrayEngineIfLm32EEENS1_6LayoutINS2_IJNS2_IJNS3_ILi2EEESO_EEESO_NS3_ILi4EEEEEENS2_IJNS2_IJNS3_ILi1EEESO_EEESQ_NS3_ILi8EEEEEEEEEEEEbRKNSB_6ParamsERT0_S12_iNS2_IJiiiEEERT_ENKUliiE_clEii,(.L_x_4276 - $_ZN7cutlass13device_kernelIN5flash19enable_sm80_to_sm89INS1_16FlashAttnBwdSm80INS1_25CollectiveMainloopBwdSm80ILi2ELi2EN4cute5tupleIJNS5_1CILi64EEENS7_ILi128EEES8_EEENS_10bfloat16_tEfNS_4arch4Sm80ELb0ELb1ELb1ELb1ELb1ELb0ELb0ELb0ELi2ELi2ELi4ELi2ELb1EEENS1_21CollectiveEpilogueBwdISA_SB_SD_Li256ELb1ELb0ELi2EEENS1_19SingleTileSchedulerILb1ELb0ELb0ELi128EEEEEEEEEvNT_6ParamsE$_ZZN5flash25CollectiveMainloopBwdSm80ILi2ELi2EN4cute5tupleIJNS1_1CILi64EEENS3_ILi128EEES4_EEEN7cutlass10bfloat16_tEfNS7_4arch4Sm80ELb0ELb1ELb1ELb1ELb1ELb0ELb0ELb0ELi2ELi2ELi4ELi2ELb1EE3mmaINS_16FlashAttnBwdSm80ISB_NS_21CollectiveEpilogueBwdIS6_S8_SA_Li256ELb1ELb0ELi2EEENS_19SingleTileSchedulerILb1ELb0ELb0ELi128EEEE13SharedStorageENS1_6TensorINS1_11ArrayEngineIfLm32EEENS1_6LayoutINS2_IJNS2_IJNS3_ILi2EEESO_EEESO_NS3_ILi4EEEEEENS2_IJNS2_IJNS3_ILi1EEESO_EEESQ_NS3_ILi8EEEEEEEEEEEEbRKNSB_6ParamsERT0_S12_iNS2_IJiiiEEERT_ENKUliiE_clEii)
$_ZN7cutlass13device_kernelIN5flash19enable_sm80_to_sm89INS1_16FlashAttnBwdSm80INS1_25CollectiveMainloopBwdSm80ILi2ELi2EN4cute5tupleIJNS5_1CILi64EEENS7_ILi128EEES8_EEENS_10bfloat16_tEfNS_4arch4Sm80ELb0ELb1ELb1ELb1ELb1ELb0ELb0ELb0ELi2ELi2ELi4ELi2ELb1EEENS1_21CollectiveEpilogueBwdISA_SB_SD_Li256ELb1ELb0ELi2EEENS1_19SingleTileSchedulerILb1ELb0ELb0ELi128EEEEEEEEEvNT_6ParamsE$_ZZN5flash25CollectiveMainloopBwdSm80ILi2ELi2EN4cute5tupleIJNS1_1CILi64EEENS3_ILi128EEES4_EEEN7cutlass10bfloat16_tEfNS7_4arch4Sm80ELb0ELb1ELb1ELb1ELb1ELb0ELb0ELb0ELi2ELi2ELi4ELi2ELb1EE3mmaINS_16FlashAttnBwdSm80ISB_NS_21CollectiveEpilogueBwdIS6_S8_SA_Li256ELb1ELb0ELi2EEENS_19SingleTileSchedulerILb1ELb0ELb0ELi128EEEE13SharedStorageENS1_6TensorINS1_11ArrayEngineIfLm32EEENS1_6LayoutINS2_IJNS2_IJNS3_ILi2EEESO_EEESO_NS3_ILi4EEEEEENS2_IJNS2_IJNS3_ILi1EEESO_EEESQ_NS3_ILi8EEEEEEEEEEEEbRKNSB_6ParamsERT0_S12_iNS2_IJiiiEEERT_ENKUliiE_clEii:
        /* <DEDUP_REMOVED lines=355> */
.L_x_531:
        /* <DEDUP_REMOVED lines=13> */
.L_x_4276:


//--------------------- .text._ZN7cutlass13device_kernelIN5flash19enable_sm80_to_sm89INS1_16FlashAttnBwdSm80INS1_25CollectiveMainloopBwdSm80ILi2ELi2EN4cute5tupleIJNS5_1CILi64EEENS7_ILi128EEES8_EEENS_10bfloat16_tEfNS_4arch4Sm80ELb0ELb1ELb1ELb1ELb0ELb0ELb0ELb0ELi2ELi2ELi4ELi2ELb1EEENS1_24CollectiveEpilogueBwdGQAISA_fSD_Li256ELb1ELb0EEENS1_19SingleTileSchedulerILb1ELb0ELb0ELi128EEEEEEEEEvNT_6ParamsE --------------------------
	.section	.text._ZN7cutlass13device_kernelIN5flash19enable_sm80_to_sm89INS1_16FlashAttnBwdSm80INS1_25CollectiveMainloopBwdSm80ILi2ELi2EN4cute5tupleIJNS5_1CILi64EEENS7_ILi128EEES8_EEENS_10bfloat16_tEfNS_4arch4Sm80ELb0ELb1ELb1ELb1ELb0ELb0ELb0ELb0ELi2ELi2ELi4ELi2ELb1EEENS1_24CollectiveEpilogueBwdGQAISA_fSD_Li256ELb1ELb0EEENS1_19SingleTileSchedulerILb1ELb0ELb0ELi128EEEEEEEEEvNT_6ParamsE,"ax",@progbits
	.sectioninfo	@"SHI_REGISTERS=254"
	.align	128
.text._ZN7cutlass13device_kernelIN5flash19enable_sm80_to_sm89INS1_16FlashAttnBwdSm80INS1_25CollectiveMainloopBwdSm80ILi2ELi2EN4cute5tupleIJNS5_1CILi64EEENS7_ILi128EEES8_EEENS_10bfloat16_tEfNS_4arch4Sm80ELb0ELb1ELb1ELb1ELb0ELb0ELb0ELb0ELi2ELi2ELi4ELi2ELb1EEENS1_24CollectiveEpilogueBwdGQAISA_fSD_Li256ELb1ELb0EEENS1_19SingleTileSchedulerILb1ELb0ELb0ELi128EEEEEEEEEvNT_6ParamsE:
        .type           _ZN7cutlass13device_kernelIN5flash19enable_sm80_to_sm89INS1_16FlashAttnBwdSm80INS1_25CollectiveMainloopBwdSm80ILi2ELi2EN4cute5tupleIJNS5_1CILi64EEENS7_ILi128EEES8_EEENS_10bfloat16_tEfNS_4arch4Sm80ELb0ELb1ELb1ELb1ELb0ELb0ELb0ELb0ELi2ELi2ELi4ELi2ELb1EEENS1_24CollectiveEpilogueBwdGQAISA_fSD_Li256ELb1ELb0EEENS1_19SingleTileSchedulerILb1ELb0ELb0ELi128EEEEEEEEEvNT_6ParamsE,@function
        .size           _ZN7cutlass13device_kernelIN5flash19enable_sm80_to_sm89INS1_16FlashAttnBwdSm80INS1_25CollectiveMainloopBwdSm80ILi2ELi2EN4cute5tupleIJNS5_1CILi64EEENS7_ILi128EEES8_EEENS_10bfloat16_tEfNS_4arch4Sm80ELb0ELb1ELb1ELb1ELb0ELb0ELb0ELb0ELi2ELi2ELi4ELi2ELb1EEENS1_24CollectiveEpilogueBwdGQAISA_fSD_Li256ELb1ELb0EEENS1_19SingleTileSchedulerILb1ELb0ELb0ELi128EEEEEEEEEvNT_6ParamsE,(.L_x_4367 - _ZN7cutlass13device_kernelIN5flash19enable_sm80_to_sm89INS1_16FlashAttnBwdSm80INS1_25CollectiveMainloopBwdSm80ILi2ELi2EN4cute5tupleIJNS5_1CILi64EEENS7_ILi128EEES8_EEENS_10bfloat16_tEfNS_4arch4Sm80ELb0ELb1ELb1ELb1ELb0ELb0ELb0ELb0ELi2ELi2ELi4ELi2ELb1EEENS1_24CollectiveEpilogueBwdGQAISA_fSD_Li256ELb1ELb0EEENS1_19SingleTileSchedulerILb1ELb0ELb0ELi128EEEEEEEEEvNT_6ParamsE)
        .other          _ZN7cutlass13device_kernelIN5flash19enable_sm80_to_sm89INS1_16FlashAttnBwdSm80INS1_25CollectiveMainloopBwdSm80ILi2ELi2EN4cute5tupleIJNS5_1CILi64EEENS7_ILi128EEES8_EEENS_10bfloat16_tEfNS_4arch4Sm80ELb0ELb1ELb1ELb1ELb0ELb0ELb0ELb0ELi2ELi2ELi4ELi2ELb1EEENS1_24CollectiveEpilogueBwdGQAISA_fSD_Li256ELb1ELb0EEENS1_19SingleTileSchedulerILb1ELb0ELb0ELi128EEEEEEEEEvNT_6ParamsE,@"STO_CUDA_ENTRY STV_DEFAULT"
_ZN7cutlass13device_kernelIN5flash19enable_sm80_to_sm89INS1_16FlashAttnBwdSm80INS1_25CollectiveMainloopBwdSm80ILi2ELi2EN4cute5tupleIJNS5_1CILi64EEENS7_ILi128EEES8_EEENS_10bfloat16_tEfNS_4arch4Sm80ELb0ELb1ELb1ELb1ELb0ELb0ELb0ELb0ELi2ELi2ELi4ELi2ELb1EEENS1_24CollectiveEpilogueBwdGQAISA_fSD_Li256ELb1ELb0EEENS1_19SingleTileSchedulerILb1ELb0ELb0ELi128EEEEEEEEEvNT_6ParamsE:
        /* <DEDUP_REMOVED lines=20> */
.L_x_533:
        /* <DEDUP_REMOVED lines=8> */
.L_x_535:
[----:B------:R-:W-:Y:S02]  /*01c0*/  MOV R0, c[0x0][0x3ac] ;  /* 0x0000eb0000007a02 */ /* 0x000fe40000000f00 */
.L_x_534:
[----:B------:R-:W-:-:S05]  /*01d0*/  IMAD.SHL.U32 R197, R193, 0x80, RZ ;  /* 0x00000080c1c57824 */ /* 0x000fca00078e00ff */
[----:B-----5:R-:W-:-:S04]  /*01e0*/  ISETP.GE.AND P0, PT, R197, R0, PT ;  /* 0x00000000c500720c */ /* 0x020fc80003f06270 */
[----:B------:R-:W-:Y:S01]  /*01f0*/  SEL R196, R196, 0xffffffff, !P0 ;  /* 0xffffffffc4c47807 */ /* 0x000fe20004000000 */
[----:B------:R-:W-:Y:S05]  /*0200*/  BRA `(.L_x_536) ;  /* 0x0000011000007947 */ /* 0x000fea0003800000 */
.L_x_532:
[----:B---34-:R-:W-:-:S04]  /*0210*/  ISETP.NE.U32.AND P0, PT, RZ, c[0x0][0x3c8], PT ;  /* 0x0000f200ff007a0c */ /* 0x018fc80003f05070 */
[----:B------:R-:W-:-:S13]  /*0220*/  ISETP.NE.AND.EX P0, PT, RZ, c[0x0][0x3cc], PT, P0 ;  /* 0x0000f300ff007a0c */ /* 0x000fda0003f05300 */
[----:B------:R-:W-:Y:S05]  /*0230*/  @!P0 BRA `(.L_x_537) ;  /* 0x0000002000008947 */ /* 0x000fea0003800000 */
[----:B------:R1:W5:Y:S01]  /*0240*/  LDG.E R0, [R4.64] ;  /* 0x0000000a04007981 */ /* 0x000362000c1e1900 */
[----:B------:R-:W-:Y:S05]  /*0250*/  BRA `(.L_x_538) ;  /* 0x0000009000007947 */ /* 0x000fea0003800000 */
.L_x_537:
        /* <DEDUP_REMOVED lines=8> */
.L_x_539:
[----:B------:R-:W-:Y:S02]  /*02e0*/  MOV R0, c[0x0][0x3ac] ;  /* 0x0000eb0000007a02 */ /* 0x000fe40000000f00 */
.L_x_538:
[----:B------:R-:W-:-:S05]  /*02f0*/  IMAD.SHL.U32 R197, R193, 0x80, RZ ;  /* 0x00000080c1c57824 */ /* 0x000fca00078e00ff */
[----:B-----5:R-:W-:-:S04]  /*0300*/  ISETP.GE.AND P0, PT, R197, R0, PT ;  /* 0x00000000c500720c */ /* 0x020fc80003f06270 */
[----:B------:R-:W-:-:S04]  /*0310*/  SEL R196, R196, 0xffffffff, !P0 ;  /* 0xffffffffc4c47807 */ /* 0x000fc80004000000 */
.L_x_536:
        /* <DEDUP_REMOVED lines=32> */
.L_x_540:
[----:B-----5:R2:W-:Y:S01]  /*0520*/  STL [R1+0xc], R2 ;  /* 0x00000c0201007387 */ /* 0x0205e20000100800 */
[----:B------:R-:W-:-:S04]  /*0530*/  ISETP.NE.U32.AND P0, PT, RZ, c[0x0][0x2e0], PT ;  /* 0x0000b800ff007a0c */ /* 0x000fc80003f05070 */
[----:B------:R-:W-:-:S13]  /*0540*/  ISETP.NE.AND.EX P0, PT, RZ, c[0x0][0x2e4], PT, P0 ;  /* 0x0000b900ff007a0c */ /* 0x000fda0003f05300 */
[----:B------:R-:W-:Y:S05]  /*0550*/  @!P0 BRA `(.L_x_541) ;  /* 0x0000003000008947 */ /* 0x000fea0003800000 */
[----:B------:R-:W-:-:S06]  /*0560*/  IMAD.WIDE R4, R196, R3, c[0x0][0x2e0] ;  /* 0x0000b800c4047625 */ /* 0x000fcc00078e0203 */
[----:B------:R3:W5:Y:S01]  /*0570*/  LDG.E R4, [R4.64] ;  /* 0x0000000a04047981 */ /* 0x000762000c1e1900 */
[----:B------:R-:W-:Y:S05]  /*0580*/  BRA `(.L_x_542) ;  /* 0x0000004000007947 */ /* 0x000fea0003800000 */
.L_x_541:
[----:B------:R-:W-:Y:S05]  /*0590*/  @!P4 BRA `(.L_x_542) ;  /* 0x000000300000c947 */ /* 0x000fea0003800000 */
[----:B------:R-:W3:Y:S04]  /*05a0*/  LDG.E R4, [R6.64] ;  /* 0x0000000a06047981 */ /* 0x000ee8000c1e1900 */
[----:B------:R-:W3:Y:S02]  /*05b0*/  LDG.E R5, [R6.64+0x4] ;  /* 0x0000040a06057981 */ /* 0x000ee4000c1e1900 */
[----:B---3--:R-:W-:-:S05]  /*05c0*/  IADD3 R4, -R4, R5, RZ ;  /* 0x0000000504047210 */ /* 0x008fca0007ffe1ff */
.L_x_542:
        /* <DEDUP_REMOVED lines=14> */
.L_x_543:
        /* <DEDUP_REMOVED lines=201> */
[----:B--2---:R-:W-:Y:S05]  /*1340*/  CALL.REL.NOINC `($_ZN7cutlass13device_kernelIN5flash19enable_sm80_to_sm89INS1_16FlashAttnBwdSm80INS1_25CollectiveMainloopBwdSm80ILi2ELi2EN4cute5tupleIJNS5_1CILi64EEENS7_ILi128EEES8_EEENS_10bfloat16_tEfNS_4arch4Sm80ELb0ELb1ELb1ELb1ELb0ELb0ELb0ELb0ELi2ELi2ELi4ELi2ELb1EEENS1_24CollectiveEpilogueBwdGQAISA_fSD_Li256ELb1ELb0EEENS1_19SingleTileSchedulerILb1ELb0ELb0ELi128EEEEEEEEEvNT_6ParamsE$_ZZN4cute7idx2crdINS_5tupleIJiEEENS1_IJNS1_IJNS1_IJNS_1CILi8EEENS3_ILi2EEEEEES5_S5_NS3_ILi4EEEEEEEEEEEDaRKT_RKT0_ENKUlRKT_RKT0_E_clIiS8_EEDaSI_SL_) ;  /* 0x0000801000007944 */ /* 0x004fea0003c00000 */
        /* <DEDUP_REMOVED lines=18> */
[----:B-1----:R-:W-:Y:S05]  /*1470*/  CALL.REL.NOINC `($_ZN7cutlass13device_kernelIN5flash19enable_sm80_to_sm89INS1_16FlashAttnBwdSm80INS1_25CollectiveMainloopBwdSm80ILi2ELi2EN4cute5tupleIJNS5_1CILi64EEENS7_ILi128EEES8_EEENS_10bfloat16_tEfNS_4arch4Sm80ELb0ELb1ELb1ELb1ELb0ELb0ELb0ELb0ELi2ELi2ELi4ELi2ELb1EEENS1_24CollectiveEpilogueBwdGQAISA_fSD_Li256ELb1ELb0EEENS1_19SingleTileSchedulerILb1ELb0ELb0ELi128EEEEEEEEEvNT_6ParamsE$_ZZN4cute7idx2crdINS_5tupleIJiEEENS1_IJNS1_IJNS1_IJNS_1CILi8EEENS3_ILi2EEEEEES5_S5_NS3_ILi4EEEEEEEEEEEDaRKT_RKT0_ENKUlRKT_RKT0_E_clIiS8_EEDaSI_SL_) ;  /* 0x00007ee000007944 */ /* 0x002fea0003c00000 */
        /* <DEDUP_REMOVED lines=40> */
[----:B-1----:R-:W-:Y:S05]  /*1700*/  CALL.REL.NOINC `($_ZN7cutlass13device_kernelIN5flash19enable_sm80_to_sm89INS1_16FlashAttnBwdSm80INS1_25CollectiveMainloopBwdSm80ILi2ELi2EN4cute5tupleIJNS5_1CILi64EEENS7_ILi128EEES8_EEENS_10bfloat16_tEfNS_4arch4Sm80ELb0ELb1ELb1ELb1ELb0ELb0ELb0ELb0ELi2ELi2ELi4ELi2ELb1EEENS1_24CollectiveEpilogueBwdGQAISA_fSD_Li256ELb1ELb0EEENS1_19SingleTileSchedulerILb1ELb0ELb0ELi128EEEEEEEEEvNT_6ParamsE$_ZZN4cute7idx2crdINS_5tupleIJiEEENS1_IJNS1_IJNS1_IJNS_1CILi8EEENS3_ILi2EEEEEES5_NS3_ILi4EEES5_EEEEEEEEDaRKT_RKT0_ENKUlRKT_RKT0_E_clIiS8_EEDaSI_SL_) ;  /* 0x00006f7000007944 */ /* 0x002fea0003c00000 */
[----:B------:R-:W-:Y:S01]  /*1710*/  IMAD.MOV.U32 R51, RZ, RZ, R46 ;  /* 0x000000ffff337224 */ /* 0x000fe200078e002e */
[----:B------:R-:W-:Y:S01]  /*1720*/  MOV R49, R44 ;  /* 0x0000002c00317202 */ /* 0x000fe20000000f00 */
[----:B------:R-:W-:Y:S01]  /*1730*/  IMAD.MOV.U32 R50, RZ, RZ, R45 ;  /* 0x000000ffff327224 */ /* 0x000fe200078e002d */
[----:B------:R-:W-:Y:S02]  /*1740*/  MOV R47, R34 ;  /* 0x00000022002f7202 */ /* 0x000fe40000000f00 */
[----:B------:R-:W-:-:S02]  /*1750*/  MOV R26, 0x1770 ;  /* 0x00001770001a7802 */ /* 0x000fc40000000f00 */
[----:B-1----:R-:W-:Y:S05]  /*1760*/  CALL.REL.NOINC `($_ZN7cutlass13device_kernelIN5flash19enable_sm80_to_sm89INS1_16FlashAttnBwdSm80INS1_25CollectiveMainloopBwdSm80ILi2ELi2EN4cute5tupleIJNS5_1CILi64EEENS7_ILi128EEES8_EEENS_10bfloat16_tEfNS_4arch4Sm80ELb0ELb1ELb1ELb1ELb0ELb0ELb0ELb0ELi2ELi2ELi4ELi2ELb1EEENS1_24CollectiveEpilogueBwdGQAISA_fSD_Li256ELb1ELb0EEENS1_19SingleTileSchedulerILb1ELb0ELb0ELi128EEEEEEEEEvNT_6ParamsE$_ZZN4cute7idx2crdINS_5tupleIJiEEENS1_IJNS1_IJNS1_IJNS_1CILi8EEENS3_ILi2EEEEEES5_NS3_ILi4EEES5_EEEEEEEEDaRKT_RKT0_ENKUlRKT_RKT0_E_clIiS8_EEDaSI_SL_) ;  /* 0x00006f1000007944 */ /* 0x002fea0003c00000 */
[----:B------:R-:W-:Y:S02]  /*1770*/  MOV R53, R34 ;  /* 0x0000002200357202 */ /* 0x000fe40000000f00 */
[----:B------:R-:W-:-:S02]  /*1780*/  MOV R26, 0x17a0 ;  /* 0x000017a0001a7802 */ /* 0x000fc40000000f00 */
[----:B-1----:R-:W-:Y:S05]  /*1790*/  CALL.REL.NOINC `($_ZN7cutlass13device_kernelIN5flash19enable_sm80_to_sm89INS1_16FlashAttnBwdSm80INS1_25CollectiveMainloopBwdSm80ILi2ELi2EN4cute5tupleIJNS5_1CILi64EEENS7_ILi128EEES8_EEENS_10bfloat16_tEfNS_4arch4Sm80ELb0ELb1ELb1ELb1ELb0ELb0ELb0ELb0ELi2ELi2ELi4ELi2ELb1EEENS1_24CollectiveEpilogueBwdGQAISA_fSD_Li256ELb1ELb0EEENS1_19SingleTileSchedulerILb1ELb0ELb0ELi128EEEEEEEEEvNT_6ParamsE$_ZZN4cute7idx2crdINS_5tupleIJiEEENS1_IJNS1_IJNS1_IJNS_1CILi8EEENS3_ILi2EEEEEES5_S5_NS3_ILi4EEEEEEEEEEEDaRKT_RKT0_ENKUlRKT_RKT0_E_clIiS8_EEDaSI_SL_) ;  /* 0x00007bc000007944 */ /* 0x002fea0003c00000 */
        /* <DEDUP_REMOVED lines=24> */
[----:B-1----:R-:W-:Y:S05]  /*1920*/  CALL.REL.NOINC `($_ZN7cutlass13device_kernelIN5flash19enable_sm80_to_sm89INS1_16FlashAttnBwdSm80INS1_25CollectiveMainloopBwdSm80ILi2ELi2EN4cute5tupleIJNS5_1CILi64EEENS7_ILi128EEES8_EEENS_10bfloat16_tEfNS_4arch4Sm80ELb0ELb1ELb1ELb1ELb0ELb0ELb0ELb0ELi2ELi2ELi4ELi2ELb1EEENS1_24CollectiveEpilogueBwdGQAISA_fSD_Li256ELb1ELb0EEENS1_19SingleTileSchedulerILb1ELb0ELb0ELi128EEEEEEEEEvNT_6ParamsE$_ZZN4cute7idx2crdINS_5tupleIJiEEENS1_IJNS1_IJNS1_IJNS_1CILi8EEENS3_ILi2EEEEEES5_S5_NS3_ILi4EEEEEEEEEEEDaRKT_RKT0_ENKUlRKT_RKT0_E_clIiS8_EEDaSI_SL_) ;  /* 0x00007a3000007944 */ /* 0x002fea0003c00000 */
        /* <DEDUP_REMOVED lines=149> */
[----:B-12-45:R-:W-:Y:S05]  /*2280*/  CALL.REL.NOINC `($_ZN7cutlass13device_kernelIN5flash19enable_sm80_to_sm89INS1_16FlashAttnBwdSm80INS1_25CollectiveMainloopBwdSm80ILi2ELi2EN4cute5tupleIJNS5_1CILi64EEENS7_ILi128EEES8_EEENS_10bfloat16_tEfNS_4arch4Sm80ELb0ELb1ELb1ELb1ELb0ELb0ELb0ELb0ELi2ELi2ELi4ELi2ELb1EEENS1_24CollectiveEpilogueBwdGQAISA_fSD_Li256ELb1ELb0EEENS1_19SingleTileSchedulerILb1ELb0ELb0ELi128EEEEEEEEEvNT_6ParamsE$_ZZN5flash25CollectiveMainloopBwdSm80ILi2ELi2EN4cute5tupleIJNS1_1CILi64EEENS3_ILi128EEES4_EEEN7cutlass10bfloat16_tEfNS7_4arch4Sm80ELb0ELb1ELb1ELb1ELb0ELb0ELb0ELb0ELi2ELi2ELi4ELi2ELb1EE3mmaINS_16FlashAttnBwdSm80ISB_NS_24CollectiveEpilogueBwdGQAIS6_fSA_Li256ELb1ELb0EEENS_19SingleTileSchedulerILb1ELb0ELb0ELi128EEEE13SharedStorageENS1_6TensorINS1_11ArrayEngineIfLm32EEENS1_6LayoutINS2_IJNS2_IJNS3_ILi2EEESO_EEESO_NS3_ILi4EEEEEENS2_IJNS2_IJNS3_ILi1EEESO_EEESQ_NS3_ILi8EEEEEEEEEEEEbRKNSB_6ParamsERT0_S12_iNS2_IJiiiEEERT_ENKUliiE_clEii) ;  /* 0x0000999000007944 */ /* 0x036fea0003c00000 */
[----:B------:R-:W-:Y:S05]  /*2290*/  BSYNC B0 ;  /* 0x0000000000007941 */ /* 0x000fea0003800000 */
.L_x_545:
[----:B------:R-:W0:Y:S01]  /*22a0*/  LDGDEPBAR ;  /* 0x00000000000079af */ /* 0x000e220000000000 */
[----:B------:R-:W-:Y:S01]  /*22b0*/  BSSY B0, `(.L_x_546) ;  /* 0x0000005000007945 */ /* 0x000fe20003800000 */
[----:B------:R-:W-:Y:S01]  /*22c0*/  MOV R17, R194 ;  /* 0x000000c200117202 */ /* 0x000fe20000000f00 */
[----:B------:R-:W-:Y:S01]  /*22d0*/  UMOV UR6, URZ ;  /* 0x0000003f00067c82 */ /* 0x000fe20008000000 */
[----:B------:R-:W-:Y:S02]  /*22e0*/  MOV R12, 0x2300 ;  /* 0x00002300000c7802 */ /* 0x000fe40000000f00 */
[----:B-1----:R-:W-:Y:S05]  /*22f0*/  CALL.REL.NOINC `($_ZN7cutlass13device_kernelIN5flash19enable_sm80_to_sm89INS1_16FlashAttnBwdSm80INS1_25CollectiveMainloopBwdSm80ILi2ELi2EN4cute5tupleIJNS5_1CILi64EEENS7_ILi128EEES8_EEENS_10bfloat16_tEfNS_4arch4Sm80ELb0ELb1ELb1ELb1ELb0ELb0ELb0ELb0ELi2ELi2ELi4ELi2ELb1EEENS1_24CollectiveEpilogueBwdGQAISA_fSD_Li256ELb1ELb0EEENS1_19SingleTileSchedulerILb1ELb0ELb0ELi128EEEEEEEEEvNT_6ParamsE$_ZZN5flash25CollectiveMainloopBwdSm80ILi2ELi2EN4cute5tupleIJNS1_1CILi64EEENS3_ILi128EEES4_EEEN7cutlass10bfloat16_tEfNS7_4arch4Sm80ELb0ELb1ELb1ELb1ELb0ELb0ELb0ELb0ELi2ELi2ELi4ELi2ELb1EE3mmaINS_16FlashAttnBwdSm80ISB_NS_24CollectiveEpilogueBwdGQAIS6_fSA_Li256ELb1ELb0EEENS_19SingleTileSchedulerILb1ELb0ELb0ELi128EEEE13SharedStorageENS1_6TensorINS1_11ArrayEngineIfLm32EEENS1_6LayoutINS2_IJNS2_IJNS3_ILi2EEESO_EEESO_NS3_ILi4EEEEEENS2_IJNS2_IJNS3_ILi1EEESO_EEESQ_NS3_ILi8EEEEEEEEEEEEbRKNSB_6ParamsERT0_S12_iNS2_IJiiiEEERT_ENKUliiE0_clEii) ;  /* 0x000082f000007944 */ /* 0x002fea0003c00000 */
[----:B------:R-:W-:Y:S05]  /*2300*/  BSYNC B0 ;  /* 0x0000000000007941 */ /* 0x000fea0003800000 */
.L_x_546:
        /* <DEDUP_REMOVED lines=45> */
.L_x_547:
        /* <DEDUP_REMOVED lines=123> */
.L_x_566:
        /* <DEDUP_REMOVED lines=150> */
.L_x_550:
[----:B------:R-:W-:Y:S11]  /*36f0*/  ISETP.NE.AND P0, PT, R249, c[0x0][0x2a8], PT ;  /* 0x0000aa00f9007a0c */ /* 0x000ff60003f05270 */
[----:B------:R-:W-:Y:S02]  /*3700*/  @!UPT UIADD3 URZ, URZ, URZ, URZ ;  /* 0x0000003f3f3ff290 */ /* 0x000fe4000fffe03f */
[----:B------:R-:W-:Y:S05]  /*3710*/  @P0 IMAD.HI.U32 R4, R6, c[0x0][0x2ac], RZ ;  /* 0x0000ab0006040a27 */ /* 0x000fea00078e00ff */
[----:B------:R-:W-:Y:S02]  /*3720*/  @P0 SHF.R.U32.HI R6, RZ, c[0x0][0x2b0], R4 ;  /* 0x0000ac00ff060a19 */ /* 0x000fe40000011604 */
.L_x_551:
[----:B------:R-:W-:Y:S05]  /*3730*/  BSYNC B0 ;  /* 0x0000000000007941 */ /* 0x000fea0003800000 */
.L_x_549:
        /* <DEDUP_REMOVED lines=8> */
.L_x_548:
        /* <DEDUP_REMOVED lines=16> */
.L_x_554:
[----:B------:R-:W-:Y:S11]  /*38c0*/  ISETP.NE.AND P0, PT, R249, c[0x0][0x2a8], PT ;  /* 0x0000aa00f9007a0c */ /* 0x000ff60003f05270 */
[----:B------:R-:W-:Y:S02]  /*38d0*/  @!UPT UIADD3 URZ, URZ, URZ, URZ ;  /* 0x0000003f3f3ff290 */ /* 0x000fe4000fffe03f */
[----:B------:R-:W-:Y:S05]  /*38e0*/  @P0 IMAD.HI.U32 R4, R6, c[0x0][0x2ac], RZ ;  /* 0x0000ab0006040a27 */ /* 0x000fea00078e00ff */
[----:B------:R-:W-:Y:S02]  /*38f0*/  @P0 SHF.R.U32.HI R6, RZ, c[0x0][0x2b0], R4 ;  /* 0x0000ac00ff060a19 */ /* 0x000fe40000011604 */
.L_x_555:
[----:B------:R-:W-:Y:S05]  /*3900*/  BSYNC B0 ;  /* 0x0000000000007941 */ /* 0x000fea0003800000 */
.L_x_553:
[----:B------:R-:W-:Y:S04]  /*3910*/  IMAD R5, R6, c[0x0][0x2a8], -R197 ;  /* 0x0000aa0006057a24 */ /* 0x000fe800078e0ac5 */
[----:B------:R-:W-:Y:S05]  /*3920*/  IMAD.IADD R4, R5, 0x1, -R208 ;  /* 0x0000000105047824 */ /* 0x000fea00078e0ad0 */
[----:B------:R-:W-:Y:S02]  /*3930*/  IADD3 R5, R4, c[0x0][0x2a8], RZ ;  /* 0x0000aa0004057a10 */ /* 0x000fe40007ffe0ff */
[----:B------:R-:W-:Y:S02]  /*3940*/  IMNMX R125, R125, R4, !PT ;  /* 0x000000047d7d7217 */ /* 0x000fe40007800200 */
[----:B------:R-:W-:Y:S02]  /*3950*/  IMNMX R124, R124, R5, PT ;  /* 0x000000057c7c7217 */ /* 0x000fe40003800200 */
.L_x_552:
        /* <DEDUP_REMOVED lines=16> */
.L_x_558:
[----:B------:R-:W-:Y:S11]  /*3a60*/  ISETP.NE.AND P0, PT, R249, c[0x0][0x2a8], PT ;  /* 0x0000aa00f9007a0c */ /* 0x000ff60003f05270 */
[----:B------:R-:W-:Y:S02]  /*3a70*/  @!UPT UIADD3 URZ, URZ, URZ, URZ ;  /* 0x0000003f3f3ff290 */ /* 0x000fe4000fffe03f */
[----:B------:R-:W-:Y:S05]  /*3a80*/  @P0 IMAD.HI.U32 R4, R6, c[0x0][0x2ac], RZ ;  /* 0x0000ab0006040a27 */ /* 0x000fea00078e00ff */
[----:B------:R-:W-:Y:S02]  /*3a90*/  @P0 SHF.R.U32.HI R6, RZ, c[0x0][0x2b0], R4 ;  /* 0x0000ac00ff060a19 */ /* 0x000fe40000011604 */
.L_x_559:
[----:B------:R-:W-:Y:S05]  /*3aa0*/  BSYNC B0 ;  /* 0x0000000000007941 */ /* 0x000fea0003800000 */
.L_x_557:
[----:B------:R-:W-:Y:S04]  /*3ab0*/  IMAD R5, R6, c[0x0][0x2a8], -R197 ;  /* 0x0000aa0006057a24 */ /* 0x000fe800078e0ac5 */
[----:B------:R-:W-:Y:S05]  /*3ac0*/  IMAD.IADD R4, R5, 0x1, -R208 ;  /* 0x0000000105047824 */ /* 0x000fea00078e0ad0 */
[----:B------:R-:W-:Y:S02]  /*3ad0*/  IADD3 R5, R4, c[0x0][0x2a8], RZ ;  /* 0x0000aa0004057a10 */ /* 0x000fe40007ffe0ff */
[----:B------:R-:W-:Y:S02]  /*3ae0*/  IMNMX R123, R123, R4, !PT ;  /* 0x000000047b7b7217 */ /* 0x000fe40007800200 */
[----:B------:R-:W-:Y:S02]  /*3af0*/  IMNMX R122, R122, R5, PT ;  /* 0x000000057a7a7217 */ /* 0x000fe40003800200 */
.L_x_556:
        /* <DEDUP_REMOVED lines=16> */
.L_x_562:
[----:B------:R-:W-:Y:S11]  /*3c00*/  ISETP.NE.AND P0, PT, R249, c[0x0][0x2a8], PT ;  /* 0x0000aa00f9007a0c */ /* 0x000ff60003f05270 */
[----:B------:R-:W-:Y:S02]  /*3c10*/  @!UPT UIADD3 URZ, URZ, URZ, URZ ;  /* 0x0000003f3f3ff290 */ /* 0x000fe4000fffe03f */
[----:B------:R-:W-:Y:S05]  /*3c20*/  @P0 IMAD.HI.U32 R5, R4, c[0x0][0x2ac], RZ ;  /* 0x0000ab0004050a27 */ /* 0x000fea00078e00ff */
[----:B------:R-:W-:Y:S02]  /*3c30*/  @P0 SHF.R.U32.HI R4, RZ, c[0x0][0x2b0], R5 ;  /* 0x0000ac00ff040a19 */ /* 0x000fe40000011605 */
.L_x_563:
[----:B------:R-:W-:Y:S05]  /*3c40*/  BSYNC B0 ;  /* 0x0000000000007941 */ /* 0x000fea0003800000 */
.L_x_561:
[----:B------:R-:W-:Y:S04]  /*3c50*/  IMAD R5, R4, c[0x0][0x2a8], -R197 ;  /* 0x0000aa0004057a24 */ /* 0x000fe800078e0ac5 */
[----:B------:R-:W-:Y:S05]  /*3c60*/  IMAD.IADD R4, R5, 0x1, -R208 ;  /* 0x0000000105047824 */ /* 0x000fea00078e0ad0 */
[----:B------:R-:W-:Y:S02]  /*3c70*/  IADD3 R5, R4, c[0x0][0x2a8], RZ ;  /* 0x0000aa0004057a10 */ /* 0x000fe40007ffe0ff */
[----:B------:R-:W-:Y:S02]  /*3c80*/  IMNMX R121, R121, R4, !PT ;  /* 0x0000000479797217 */ /* 0x000fe40007800200 */
[----:B------:R-:W-:Y:S02]  /*3c90*/  IMNMX R120, R120, R5, PT ;  /* 0x0000000578787217 */ /* 0x000fe40003800200 */
.L_x_560:
        /* <DEDUP_REMOVED lines=17> */
[----:B-1234-:R-:W-:Y:S05]  /*3db0*/  CALL.REL.NOINC `($_ZN7cutlass13device_kernelIN5flash19enable_sm80_to_sm89INS1_16FlashAttnBwdSm80INS1_25CollectiveMainloopBwdSm80ILi2ELi2EN4cute5tupleIJNS5_1CILi64EEENS7_ILi128EEES8_EEENS_10bfloat16_tEfNS_4arch4Sm80ELb0ELb1ELb1ELb1ELb0ELb0ELb0ELb0ELi2ELi2ELi4ELi2ELb1EEENS1_24CollectiveEpilogueBwdGQAISA_fSD_Li256ELb1ELb0EEENS1_19SingleTileSchedulerILb1ELb0ELb0ELi128EEEEEEEEEvNT_6ParamsE$_ZZN5flash25CollectiveMainloopBwdSm80ILi2ELi2EN4cute5tupleIJNS1_1CILi64EEENS3_ILi128EEES4_EEEN7cutlass10bfloat16_tEfNS7_4arch4Sm80ELb0ELb1ELb1ELb1ELb0ELb0ELb0ELb0ELi2ELi2ELi4ELi2ELb1EE3mmaINS_16FlashAttnBwdSm80ISB_NS_24CollectiveEpilogueBwdGQAIS6_fSA_Li256ELb1ELb0EEENS_19SingleTileSchedulerILb1ELb0ELb0ELi128EEEE13SharedStorageENS1_6TensorINS1_11ArrayEngineIfLm32EEENS1_6LayoutINS2_IJNS2_IJNS3_ILi2EEESO_EEESO_NS3_ILi4EEEEEENS2_IJNS2_IJNS3_ILi1EEESO_EEESQ_NS3_ILi8EEEEEEEEEEEEbRKNSB_6ParamsERT0_S12_iNS2_IJiiiEEERT_ENKUliiE_clEii) ;  /* 0x00007e6000007944 */ /* 0x01efea0003c00000 */
[----:B------:R-:W-:Y:S05]  /*3dc0*/  BSYNC B0 ;  /* 0x0000000000007941 */ /* 0x000fea0003800000 */
.L_x_564:
        /* <DEDUP_REMOVED lines=466> */
[----:B------:R-:W-:Y:S05]  /*5af0*/  CALL.REL.NOINC `($_ZN7cutlass13device_kernelIN5flash19enable_sm80_to_sm89INS1_16FlashAttnBwdSm80INS1_25CollectiveMainloopBwdSm80ILi2ELi2EN4cute5tupleIJNS5_1CILi64EEENS7_ILi128EEES8_EEENS_10bfloat16_tEfNS_4arch4Sm80ELb0ELb1ELb1ELb1ELb0ELb0ELb0ELb0ELi2ELi2ELi4ELi2ELb1EEENS1_24CollectiveEpilogueBwdGQAISA_fSD_Li256ELb1ELb0EEENS1_19SingleTileSchedulerILb1ELb0ELb0ELi128EEEEEEEEEvNT_6ParamsE$_ZZN5flash25CollectiveMainloopBwdSm80ILi2ELi2EN4cute5tupleIJNS1_1CILi64EEENS3_ILi128EEES4_EEEN7cutlass10bfloat16_tEfNS7_4arch4Sm80ELb0ELb1ELb1ELb1ELb0ELb0ELb0ELb0ELi2ELi2ELi4ELi2ELb1EE3mmaINS_16FlashAttnBwdSm80ISB_NS_24CollectiveEpilogueBwdGQAIS6_fSA_Li256ELb1ELb0EEENS_19SingleTileSchedulerILb1ELb0ELb0ELi128EEEE13SharedStorageENS1_6TensorINS1_11ArrayEngineIfLm32EEENS1_6LayoutINS2_IJNS2_IJNS3_ILi2EEESO_EEESO_NS3_ILi4EEEEEENS2_IJNS2_IJNS3_ILi1EEESO_EEESQ_NS3_ILi8EEEEEEEEEEEEbRKNSB_6ParamsERT0_S12_iNS2_IJiiiEEERT_ENKUliiE0_clEii) ;  /* 0x00004af000007944 */ /* 0x000fea0003c00000 */
[----:B------:R-:W-:Y:S05]  /*5b00*/  BSYNC B0 ;  /* 0x0000000000007941 */ /* 0x000fea0003800000 */
.L_x_565:
        /* <DEDUP_REMOVED lines=168> */
.L_x_544:
[----:B------:R-:W-:Y:S05]  /*6590*/  @P1 EXIT ;  /* 0x000000000000194d */ /* 0x000fea0003800000 */
[----:B------:R-:W-:-:S04]  /*65a0*/  ISETP.NE.U32.AND P2, PT, RZ, c[0x0][0x360], PT ;  /* 0x0000d800ff007a0c */ /* 0x000fc80003f45070 */
[----:B------:R-:W-:-:S13]  /*65b0*/  ISETP.NE.AND.EX P2, PT, RZ, c[0x0][0x364], PT, P2 ;  /* 0x0000d900ff007a0c */ /* 0x000fda0003f45320 */
[----:B------:R-:W-:-:S04]  /*65c0*/  @P2 IMAD.MOV.U32 R3, RZ, RZ, 0x4 ;  /* 0x00000004ff032424 */ /* 0x000fc800078e00ff */
[----:B------:R-:W-:-:S05]  /*65d0*/  @P2 IMAD.WIDE R8, R196, R3, c[0x0][0x360] ;  /* 0x0000d800c4082625 */ /* 0x000fca00078e0203 */
[----:B------:R-:W3:Y:S01]  /*65e0*/  @P2 LDG.E R3, [R8.64] ;  /* 0x0000000a08032981 */ /* 0x000ee2000c1e1900 */
[----:B-1----:R-:W-:Y:S02]  /*65f0*/  IMAD.MOV.U32 R0, RZ, RZ, 0x1 ;  /* 0x00000001ff007424 */ /* 0x002fe400078e00ff */
[----:B------:R-:W-:Y:S01]  /*6600*/  IMAD.SHL.U32 R11, R193, 0x2000, RZ ;  /* 0x00002000c10b7824 */ /* 0x000fe200078e00ff */
[----:B--2---:R-:W1:Y:S04]  /*6610*/  S2R R2, SR_CTAID.Y ;  /* 0x0000000000027919 */ /* 0x004e680000002600 */
[----:B------:R-:W-:Y:S01]  /*6620*/  BAR.SYNC.DEFER_BLOCKING 0x1, 0x100 ;  /* 0x0044000000007b1d */ /* 0x000fe20000010000 */
[----:B------:R-:W-:-:S05]  /*6630*/  ISETP.NE.AND P0, PT, R0, c[0x0][0x338], PT ;  /* 0x0000ce0000007a0c */ /* 0x000fca0003f05270 */
[----:B------:R-:W2:Y:S01]  /*6640*/  S2R R0, SR_TID.X ;  /* 0x0000000000007919 */ /* 0x000ea20000002100 */
[----:B---34-:R-:W-:-:S05]  /*6650*/  @P2 IMAD R4, R196, 0x80, R3 ;  /* 0x00000080c4042824 */ /* 0x018fca00078e0203 */
[----:B------:R-:W-:-:S04]  /*6660*/  @P2 SHF.R.S32.HI R3, RZ, 0x1f, R4 ;  /* 0x0000001fff032819 */ /* 0x000fc80000011404 */
[----:B------:R-:W-:-:S04]  /*6670*/  @P2 LEA.HI R3, R3, R4, RZ, 0x7 ;  /* 0x0000000403032211 */ /* 0x000fc800078f38ff */
[----:B------:R-:W-:Y:S01]  /*6680*/  @P2 SHF.L.U32 R6, R3, 0x6, RZ ;  /* 0x0000000603062819 */ /* 0x000fe200000006ff */
[----:B-1----:R-:W-:-:S03]  /*6690*/  @P0 IMAD.HI.U32 R3, R2, c[0x0][0x33c], RZ ;  /* 0x0000cf0002030a27 */ /* 0x002fc600078e00ff */
[----:B------:R-:W-:Y:S02]  /*66a0*/  @P2 LOP3.LUT R6, R6, 0xffffe000, RZ, 0xc0, !PT ;  /* 0xffffe00006062812 */ /* 0x000fe400078ec0ff */
[----:B------:R-:W-:Y:S02]  /*66b0*/  @P0 SHF.R.U32.HI R2, RZ, c[0x0][0x340], R3 ;  /* 0x0000d000ff020a19 */ /* 0x000fe40000011603 */
[----:B------:R-:W-:Y:S02]  /*66c0*/  @P2 SHF.R.S32.HI R7, RZ, 0x1f, R6 ;  /* 0x0000001fff072819 */ /* 0x000fe40000011406 */
[----:B------:R-:W-:Y:S01]  /*66d0*/  @!P2 CS2R R6, SRZ ;  /* 0x000000000006a805 */ /* 0x000fe2000001ff00 */
[----:B------:R-:W-:Y:S02]  /*66e0*/  SHF.R.S32.HI R4, RZ, 0x1f, R2 ;  /* 0x0000001fff047819 */ /* 0x000fe40000011402 */
[----:B------:R-:W-:-:S03]  /*66f0*/  SHF.R.S32.HI R3, RZ, 0x1f, R11 ;  /* 0x0000001fff037819 */ /* 0x000fc6000001140b */
[--C-:B--2---:R-:W-:Y:S01]  /*6700*/  IADD3 R10, P1, P0, R6, R11, R0.reuse ;  /* 0x0000000b060a7210 */ /* 0x104fe2000783e000 */
[C---:B------:R-:W-:Y:S01]  /*6710*/  IMAD R5, R4.reuse, c[0x0][0x328], RZ ;  /* 0x0000ca0004057a24 */ /* 0x040fe200078e02ff */
[----:B------:R-:W-:Y:S01]  /*6720*/  SHF.R.S32.HI R6, RZ, 0x1f, R0 ;  /* 0x0000001fff067819 */ /* 0x000fe20000011400 */
[----:B------:R-:W-:Y:S01]  /*6730*/  IMAD R9, R4, c[0x0][0x300], RZ ;  /* 0x0000c00004097a24 */ /* 0x000fe200078e02ff */
[----:B------:R-:W-:Y:S01]  /*6740*/  SHF.R.S32.HI R0, RZ, 0x1f, R196 ;  /* 0x0000001fff007819 */ /* 0x000fe200000114c4 */
[C---:B------:R-:W-:Y:S01]  /*6750*/  IMAD R5, R2.reuse, c[0x0][0x32c], R5 ;  /* 0x0000cb0002057a24 */ /* 0x040fe200078e0205 */
[----:B------:R-:W-:Y:S01]  /*6760*/  IADD3.X R11, R7, R3, R6, P1, P0 ;  /* 0x00000003070b7210 */ /* 0x000fe20000fe0406 */
[----:B------:R-:W-:Y:S01]  /*6770*/  IMAD R9, R2, c[0x0][0x304], R9 ;  /* 0x0000c10002097a24 */ /* 0x000fe200078e0209 */
[----:B------:R-:W-:Y:S02]  /*6780*/  SEL R0, R0, RZ, !P2 ;  /* 0x000000ff00007207 */ /* 0x000fe40005000000 */
[----:B------:R-:W-:Y:S01]  /*6790*/  SEL R196, R196, RZ, !P2 ;  /* 0x000000ffc4c47207 */ /* 0x000fe20005000000 */
[----:B------:R-:W-:-:S04]  /*67a0*/  IMAD.WIDE.U32 R6, R2, c[0x0][0x328], R10 ;  /* 0x0000ca0002067a25 */ /* 0x000fc800078e000a */
[----:B------:R-:W-:-:S04]  /*67b0*/  IMAD.WIDE.U32 R2, R2, c[0x0][0x300], R10 ;  /* 0x0000c00002027a25 */ /* 0x000fc800078e000a */
[----:B------:R-:W-:Y:S01]  /*67c0*/  IMAD.IADD R7, R7, 0x1, R5 ;  /* 0x0000000107077824 */ /* 0x000fe200078e0205 */
[----:B------:R-:W-:Y:S01]  /*67d0*/  IADD3 R9, R3, R9, RZ ;  /* 0x0000000903097210 */ /* 0x000fe20007ffe0ff */
[----:B------:R-:W-:Y:S02]  /*67e0*/  IMAD R3, R0, c[0x0][0x330], RZ ;  /* 0x0000cc0000037a24 */ /* 0x000fe400078e02ff */
[----:B------:R-:W-:-:S04]  /*67f0*/  IMAD.WIDE.U32 R6, R196, c[0x0][0x330], R6 ;  /* 0x0000cc00c4067a25 */ /* 0x000fc800078e0006 */
[----:B------:R-:W-:Y:S01]  /*6800*/  IMAD R3, R196, c[0x0][0x334], R3 ;  /* 0x0000cd00c4037a24 */ /* 0x000fe200078e0203 */
[----:B------:R-:W-:Y:S01]  /*6810*/  LEA R10, P1, R6, c[0x0][0x310], 0x2 ;  /* 0x0000c400060a7a11 */ /* 0x000fe200078210ff */
[----:B------:R-:W-:Y:S02]  /*6820*/  IMAD R5, R0, c[0x0][0x308], RZ ;  /* 0x0000c20000057a24 */ /* 0x000fe400078e02ff */
[----:B------:R-:W-:Y:S02]  /*6830*/  IMAD.IADD R3, R7, 0x1, R3 ;  /* 0x0000000107037824 */ /* 0x000fe400078e0203 */
[----:B------:R-:W-:Y:S02]  /*6840*/  IMAD.MOV.U32 R8, RZ, RZ, R2 ;  /* 0x000000ffff087224 */ /* 0x000fe400078e0002 */
[----:B------:R-:W-:Y:S01]  /*6850*/  IMAD R5, R196, c[0x0][0x30c], R5 ;  /* 0x0000c300c4057a24 */ /* 0x000fe200078e0205 */
[----:B------:R-:W-:Y:S01]  /*6860*/  LEA.HI.X R11, R6, c[0x0][0x314], R3, 0x2, P1 ;  /* 0x0000c500060b7a11 */ /* 0x000fe200008f1403 */
[----:B------:R-:W-:-:S04]  /*6870*/  IMAD.WIDE.U32 R8, R196, c[0x0][0x308], R8 ;  /* 0x0000c200c4087a25 */ /* 0x000fc800078e0008 */
[----:B------:R-:W-:Y:S01]  /*6880*/  RED.E.ADD.F32.FTZ.RN.STRONG.GPU [R10.64], R36 ;  /* 0x000000240a00798e */ /* 0x000fe2000c10e78a */
[----:B------:R-:W-:Y:S02]  /*6890*/  IADD3 R5, R9, R5, RZ ;  /* 0x0000000509057210 */ /* 0x000fe40007ffe0ff */
[C---:B------:R-:W-:Y:S01]  /*68a0*/  LEA R2, P0, R8.reuse, c[0x0][0x2e8], 0x2 ;  /* 0x0000ba0008027a11 */ /* 0x040fe200078010ff */
[----:B------:R-:W-:Y:S03]  /*68b0*/  RED.E.ADD.F32.FTZ.RN.STRONG.GPU [R10.64+0x400], R37 ;  /* 0x000400250a00798e */ /* 0x000fe6000c10e78a */
[----:B------:R-:W-:Y:S01]  /*68c0*/  LEA.HI.X R3, R8, c[0x0][0x2ec], R5, 0x2, P0 ;  /* 0x0000bb0008037a11 */ /* 0x000fe200000f1405 */
        /* <DEDUP_REMOVED lines=63> */
        .type           $_ZN7cutlass13device_kernelIN5flash19enable_sm80_to_sm89INS1_16FlashAttnBwdSm80INS1_25CollectiveMainloopBwdSm80ILi2ELi2EN4cute5tupleIJNS5_1CILi64EEENS7_ILi128EEES8_EEENS_10bfloat16_tEfNS_4arch4Sm80ELb0ELb1ELb1ELb1ELb0ELb0ELb0ELb0ELi2ELi2ELi4ELi2ELb1EEENS1_24CollectiveEpilogueBwdGQAISA_fSD_Li256ELb1ELb0EEENS1_19SingleTileSchedulerILb1ELb0ELb0ELi128EEEEEEEEEvNT_6ParamsE$_ZN4cute12iter_adaptorIPKN7cutlass10bfloat16_tENS_8gmem_ptrIS4_EEEC2ES4_,@function
        .size           $_ZN7cutlass13device_kernelIN5flash19enable_sm80_to_sm89INS1_16FlashAttnBwdSm80INS1_25CollectiveMainloopBwdSm80ILi2ELi2EN4cute5tupleIJNS5_1CILi64EEENS7_ILi128EEES8_EEENS_10bfloat16_tEfNS_4arch4Sm80ELb0ELb1ELb1ELb1ELb0ELb0ELb0ELb0ELi2ELi2ELi4ELi2ELb1EEENS1_24CollectiveEpilogueBwdGQAISA_fSD_Li256ELb1ELb0EEENS1_19SingleTileSchedulerILb1ELb0ELb0ELi128EEEEEEEEEvNT_6ParamsE$_ZN4cute12iter_adaptorIPKN7cutlass10bfloat16_tENS_8gmem_ptrIS4_EEEC2ES4_,($_ZN7cutlass13device_kernelIN5flash19enable_sm80_to_sm89INS1_16FlashAttnBwdSm80INS1_25CollectiveMainloopBwdSm80ILi2ELi2EN4cute5tupleIJNS5_1CILi64EEENS7_ILi128EEES8_EEENS_10bfloat16_tEfNS_4arch4Sm80ELb0ELb1ELb1ELb1ELb0ELb0ELb0ELb0ELi2ELi2ELi4ELi2ELb1EEENS1_24CollectiveEpilogueBwdGQAISA_fSD_Li256ELb1ELb0EEENS1_19SingleTileSchedulerILb1ELb0ELb0ELi128EEEEEEEEEvNT_6ParamsE$_ZN4cute12iter_adaptorIPKN7cutlass9uint128_tENS_8gmem_ptrIS4_EEEC2ES4_ - $_ZN7cutlass13device_kernelIN5flash19enable_sm80_to_sm89INS1_16FlashAttnBwdSm80INS1_25CollectiveMainloopBwdSm80ILi2ELi2EN4cute5tupleIJNS5_1CILi64EEENS7_ILi128EEES8_EEENS_10bfloat16_tEfNS_4arch4Sm80ELb0ELb1ELb1ELb1ELb0ELb0ELb0ELb0ELi2ELi2ELi4ELi2ELb1EEENS1_24CollectiveEpilogueBwdGQAISA_fSD_Li256ELb1ELb0EEENS1_19SingleTileSchedulerILb1ELb0ELb0ELi128EEEEEEEEEvNT_6ParamsE$_ZN4cute12iter_adaptorIPKN7cutlass10bfloat16_tENS_8gmem_ptrIS4_EEEC2ES4_)
$_ZN7cutlass13device_kernelIN5flash19enable_sm80_to_sm89INS1_16FlashAttnBwdSm80INS1_25CollectiveMainloopBwdSm80ILi2ELi2EN4cute5tupleIJNS5_1CILi64EEENS7_ILi128EEES8_EEENS_10bfloat16_tEfNS_4arch4Sm80ELb0ELb1ELb1ELb1ELb0ELb0ELb0ELb0ELi2ELi2ELi4ELi2ELb1EEENS1_24CollectiveEpilogueBwdGQAISA_fSD_Li256ELb1ELb0EEENS1_19SingleTileSchedulerILb1ELb0ELb0ELi128EEEEEEEEEvNT_6ParamsE$_ZN4cute12iter_adaptorIPKN7cutlass10bfloat16_tENS_8gmem_ptrIS4_EEEC2ES4_:
[----:B------:R-:W-:Y:S01]  /*6cc0*/  IADD3 R11, R4, -c[0x0][0x20], RZ ;  /* 0x80000800040b7a10 */ /* 0x000fe20007ffe0ff */
[----:B------:R-:W-:Y:S01]  /*6cd0*/  IMAD.MOV.U32 R28, RZ, RZ, R10 ;  /* 0x000000ffff1c7224 */ /* 0x000fe200078e000a */
[----:B------:R-:W-:Y:S01]  /*6ce0*/  MOV R30, R18 ;  /* 0x00000012001e7202 */ /* 0x000fe20000000f00 */
[----:B------:R-:W-:Y:S01]  /*6cf0*/  IMAD.MOV.U32 R29, RZ, RZ, R15 ;  /* 0x000000ffff1d7224 */ /* 0x000fe200078e000f */
[----:B------:R-:W-:-:S04]  /*6d00*/  MOV R31, 0x0 ;  /* 0x00000000001f7802 */ /* 0x000fc80000000f00 */
[----:B------:R1:W-:Y:S01]  /*6d10*/  STL.64 [R11], R28 ;  /* 0x0000001c0b007387 */ /* 0x0003e20000100a00 */
[----:B------:R-:W-:Y:S05]  /*6d20*/  RET.REL.NODEC R30 `(_ZN7cutlass13device_kernelIN5flash19enable_sm80_to_sm89INS1_16FlashAttnBwdSm80INS1_25CollectiveMainloopBwdSm80ILi2ELi2EN4cute5tupleIJNS5_1CILi64EEENS7_ILi128EEES8_EEENS_10bfloat16_tEfNS_4arch4Sm80ELb0ELb1ELb1ELb1ELb0ELb0ELb0ELb0ELi2ELi2ELi4ELi2ELb1EEENS1_24CollectiveEpilogueBwdGQAISA_fSD_Li256ELb1ELb0EEENS1_19SingleTileSchedulerILb1ELb0ELb0ELi128EEEEEEEEEvNT_6ParamsE) ;  /* 0xffff92d01e007950 */ /* 0x000fea0003c3ffff */
        .type           $_ZN7cutlass13device_kernelIN5flash19enable_sm80_to_sm89INS1_16FlashAttnBwdSm80INS1_25CollectiveMainloopBwdSm80ILi2ELi2EN4cute5tupleIJNS5_1CILi64EEENS7_ILi128EEES8_EEENS_10bfloat16_tEfNS_4arch4Sm80ELb0ELb1ELb1ELb1ELb0ELb0ELb0ELb0ELi2ELi2ELi4ELi2ELb1EEENS1_24CollectiveEpilogueBwdGQAISA_fSD_Li256ELb1ELb0EEENS1_19SingleTileSchedulerILb1ELb0ELb0ELi128EEEEEEEEEvNT_6ParamsE$_ZN4cute12iter_adaptorIPKN7cutlass9uint128_tENS_8gmem_ptrIS4_EEEC2ES4_,@function
        .size           $_ZN7cutlass13device_kernelIN5flash19enable_sm80_to_sm89INS1_16FlashAttnBwdSm80INS1_25CollectiveMainloopBwdSm80ILi2ELi2EN4cute5tupleIJNS5_1CILi64EEENS7_ILi128EEES8_EEENS_10bfloat16_tEfNS_4arch4Sm80ELb0ELb1ELb1ELb1ELb0ELb0ELb0ELb0ELi2ELi2ELi4ELi2ELb1EEENS1_24CollectiveEpilogueBwdGQAISA_fSD_Li256ELb1ELb0EEENS1_19SingleTileSchedulerILb1ELb0ELb0ELi128EEEEEEEEEvNT_6ParamsE$_ZN4cute12iter_adaptorIPKN7cutlass9uint128_tENS_8gmem_ptrIS4_EEEC2ES4_,($_ZN7cutlass13device_kernelIN5flash19enable_sm80_to_sm89INS1_16FlashAttnBwdSm80INS1_25CollectiveMainloopBwdSm80ILi2ELi2EN4cute5tupleIJNS5_1CILi64EEENS7_ILi128EEES8_EEENS_10bfloat16_tEfNS_4arch4Sm80ELb0ELb1ELb1ELb1ELb0ELb0ELb0ELb0ELi2ELi2ELi4ELi2ELb1EEENS1_24CollectiveEpilogueBwdGQAISA_fSD_Li256ELb1ELb0EEENS1_19SingleTileSchedulerILb1ELb0ELb0ELi128EEEEEEEEEvNT_6ParamsE$_ZN4cute12iter_adaptorIPKfNS_8gmem_ptrIS2_EEEC2ES2_ - $_ZN7cutlass13device_kernelIN5flash19enable_sm80_to_sm89INS1_16FlashAttnBwdSm80INS1_25CollectiveMainloopBwdSm80ILi2ELi2EN4cute5tupleIJNS5_1CILi64EEENS7_ILi128EEES8_EEENS_10bfloat16_tEfNS_4arch4Sm80ELb0ELb1ELb1ELb1ELb0ELb0ELb0ELb0ELi2ELi2ELi4ELi2ELb1EEENS1_24CollectiveEpilogueBwdGQAISA_fSD_Li256ELb1ELb0EEENS1_19SingleTileSchedulerILb1ELb0ELb0ELi128EEEEEEEEEvNT_6ParamsE$_ZN4cute12iter_adaptorIPKN7cutlass9uint128_tENS_8gmem_ptrIS4_EEEC2ES4_)
$_ZN7cutlass13device_kernelIN5flash19enable_sm80_to_sm89INS1_16FlashAttnBwdSm80INS1_25CollectiveMainloopBwdSm80ILi2ELi2EN4cute5tupleIJNS5_1CILi64EEENS7_ILi128EEES8_EEENS_10bfloat16_tEfNS_4arch4Sm80ELb0ELb1ELb1ELb1ELb0ELb0ELb0ELb0ELi2ELi2ELi4ELi2ELb1EEENS1_24CollectiveEpilogueBwdGQAISA_fSD_Li256ELb1ELb0EEENS1_19SingleTileSchedulerILb1ELb0ELb0ELi128EEEEEEEEEvNT_6ParamsE$_ZN4cute12iter_adaptorIPKN7cutlass9uint128_tENS_8gmem_ptrIS4_EEEC2ES4_:
[----:B------:R-:W-:Y:S01]  /*6d30*/  IADD3 R10, R4, -c[0x0][0x20], RZ ;  /* 0x80000800040a7a10 */ /* 0x000fe20007ffe0ff */
[----:B------:R-:W-:Y:S01]  /*6d40*/  IMAD.MOV.U32 R28, RZ, RZ, R18 ;  /* 0x000000ffff1c7224 */ /* 0x000fe200078e0012 */
[----:B------:R-:W-:-:S03]  /*6d50*/  MOV R29, 0x0 ;  /* 0x00000000001d7802 */ /* 0x000fc60000000f00 */
[----:B------:R1:W-:Y:S01]  /*6d60*/  STL.64 [R10], R6 ;  /* 0x000000060a007387 */ /* 0x0003e20000100a00 */
[----:B------:R-:W-:Y:S05]  /*6d70*/  RET.REL.NODEC R28 `(_ZN7cutlass13device_kernelIN5flash19enable_sm80_to_sm89INS1_16FlashAttnBwdSm80INS1_25CollectiveMainloopBwdSm80ILi2ELi2EN4cute5tupleIJNS5_1CILi64EEENS7_ILi128EEES8_EEENS_10bfloat16_tEfNS_4arch4Sm80ELb0ELb1ELb1ELb1ELb0ELb0ELb0ELb0ELi2ELi2ELi4ELi2ELb1EEENS1_24CollectiveEpilogueBwdGQAISA_fSD_Li256ELb1ELb0EEENS1_19SingleTileSchedulerILb1ELb0ELb0ELi128EEEEEEEEEvNT_6ParamsE) ;  /* 0xffff92801c007950 */ /* 0x000fea0003c3ffff */
        .type           $_ZN7cutlass13device_kernelIN5flash19enable_sm80_to_sm89INS1_16FlashAttnBwdSm80INS1_25CollectiveMainloopBwdSm80ILi2ELi2EN4cute5tupleIJNS5_1CILi64EEENS7_ILi128EEES8_EEENS_10bfloat16_tEfNS_4arch4Sm80ELb0ELb1ELb1ELb1ELb0ELb0ELb0ELb0ELi2ELi2ELi4ELi2ELb1EEENS1_24CollectiveEpilogueBwdGQAISA_fSD_Li256ELb1ELb0EEENS1_19SingleTileSchedulerILb1ELb0ELb0ELi128EEEEEEEEEvNT_6ParamsE$_ZN4cute12iter_adaptorIPKfNS_8gmem_ptrIS2_EEEC2ES2_,@function
        .size           $_ZN7cutlass13device_kernelIN5flash19enable_sm80_to_sm89INS1_16FlashAttnBwdSm80INS1_25CollectiveMainloopBwdSm80ILi2ELi2EN4cute5tupleIJNS5_1CILi64EEENS7_ILi128EEES8_EEENS_10bfloat16_tEfNS_4arch4Sm80ELb0ELb1ELb1ELb1ELb0ELb0ELb0ELb0ELi2ELi2ELi4ELi2ELb1EEENS1_24CollectiveEpilogueBwdGQAISA_fSD_Li256ELb1ELb0EEENS1_19SingleTileSchedulerILb1ELb0ELb0ELi128EEEEEEEEEvNT_6ParamsE$_ZN4cute12iter_adaptorIPKfNS_8gmem_ptrIS2_EEEC2ES2_,($_ZN7cutlass13device_kernelIN5flash19enable_sm80_to_sm89INS1_16FlashAttnBwdSm80INS1_25CollectiveMainloopBwdSm80ILi2ELi2EN4cute5tupleIJNS5_1CILi64EEENS7_ILi128EEES8_EEENS_10bfloat16_tEfNS_4arch4Sm80ELb0ELb1ELb1ELb1ELb0ELb0ELb0ELb0ELi2ELi2ELi4ELi2ELb1EEENS1_24CollectiveEpilogueBwdGQAISA_fSD_Li256ELb1ELb0EEENS1_19SingleTileSchedulerILb1ELb0ELb0ELi128EEEEEEEEEvNT_6ParamsE$_ZN4cute12iter_adaptorIPN7cutlass10bfloat16_tENS_8smem_ptrIS3_EEEC2ES3_ - $_ZN7cutlass13device_kernelIN5flash19enable_sm80_to_sm89INS1_16FlashAttnBwdSm80INS1_25CollectiveMainloopBwdSm80ILi2ELi2EN4cute5tupleIJNS5_1CILi64EEENS7_ILi128EEES8_EEENS_10bfloat16_tEfNS_4arch4Sm80ELb0ELb1ELb1ELb1ELb0ELb0ELb0ELb0ELi2ELi2ELi4ELi2ELb1EEENS1_24CollectiveEpilogueBwdGQAISA_fSD_Li256ELb1ELb0EEENS1_19SingleTileSchedulerILb1ELb0ELb0ELi128EEEEEEEEEvNT_6ParamsE$_ZN4cute12iter_adaptorIPKfNS_8gmem_ptrIS2_EEEC2ES2_)
$_ZN7cutlass13device_kernelIN5flash19enable_sm80_to_sm89INS1_16FlashAttnBwdSm80INS1_25CollectiveMainloopBwdSm80ILi2ELi2EN4cute5tupleIJNS5_1CILi64EEENS7_ILi128EEES8_EEENS_10bfloat16_tEfNS_4arch4Sm80ELb0ELb1ELb1ELb1ELb0ELb0ELb0ELb0ELi2ELi2ELi4ELi2ELb1EEENS1_24CollectiveEpilogueBwdGQAISA_fSD_Li256ELb1ELb0EEENS1_19SingleTileSchedulerILb1ELb0ELb0ELi128EEEEEEEEEvNT_6ParamsE$_ZN4cute12iter_adaptorIPKfNS_8gmem_ptrIS2_EEEC2ES2_:
[----:B------:R-:W-:Y:S02]  /*6d80*/  IADD3 R6, R6, -c[0x0][0x20], RZ ;  /* 0x8000080006067a10 */ /* 0x000fe40007ffe0ff */
[----:B------:R-:W-:-:S03]  /*6d90*/  MOV R19, 0x0 ;  /* 0x0000000000137802 */ /* 0x000fc60000000f00 */
[----:B------:R1:W-:Y:S01]  /*6da0*/  STL.64 [R6], R10 ;  /* 0x0000000a06007387 */ /* 0x0003e20000100a00 */
[----:B------:R-:W-:Y:S05]  /*6db0*/  RET.REL.NODEC R18 `(_ZN7cutlass13device_kernelIN5flash19enable_sm80_to_sm89INS1_16FlashAttnBwdSm80INS1_25CollectiveMainloopBwdSm80ILi2ELi2EN4cute5tupleIJNS5_1CILi64EEENS7_ILi128EEES8_EEENS_10bfloat16_tEfNS_4arch4Sm80ELb0ELb1ELb1ELb1ELb0ELb0ELb0ELb0ELi2ELi2ELi4ELi2ELb1EEENS1_24CollectiveEpilogueBwdGQAISA_fSD_Li256ELb1ELb0EEENS1_19SingleTileSchedulerILb1ELb0ELb0ELi128EEEEEEEEEvNT_6ParamsE) ;  /* 0xffff924012007950 */ /* 0x000fea0003c3ffff */
        .type           $_ZN7cutlass13device_kernelIN5flash19enable_sm80_to_sm89INS1_16FlashAttnBwdSm80INS1_25CollectiveMainloopBwdSm80ILi2ELi2EN4cute5tupleIJNS5_1CILi64EEENS7_ILi128EEES8_EEENS_10bfloat16_tEfNS_4arch4Sm80ELb0ELb1ELb1ELb1ELb0ELb0ELb0ELb0ELi2ELi2ELi4ELi2ELb1EEENS1_24CollectiveEpilogueBwdGQAISA_fSD_Li256ELb1ELb0EEENS1_19SingleTileSchedulerILb1ELb0ELb0ELi128EEEEEEEEEvNT_6ParamsE$_ZN4cute12iter_adaptorIPN7cutlass10bfloat16_tENS_8smem_ptrIS3_EEEC2ES3_,@function
        .size           $_ZN7cutlass13device_kernelIN5flash19enable_sm80_to_sm89INS1_16FlashAttnBwdSm80INS1_25CollectiveMainloopBwdSm80ILi2ELi2EN4cute5tupleIJNS5_1CILi64EEENS7_ILi128EEES8_EEENS_10bfloat16_tEfNS_4arch4Sm80ELb0ELb1ELb1ELb1ELb0ELb0ELb0ELb0ELi2ELi2ELi4ELi2ELb1EEENS1_24CollectiveEpilogueBwdGQAISA_fSD_Li256ELb1ELb0EEENS1_19SingleTileSchedulerILb1ELb0ELb0ELi128EEEEEEEEEvNT_6ParamsE$_ZN4cute12iter_adaptorIPN7cutlass10bfloat16_tENS_8smem_ptrIS3_EEEC2ES3_,($_ZN7cutlass13device_kernelIN5flash19enable_sm80_to_sm89INS1_16FlashAttnBwdSm80INS1_25CollectiveMainloopBwdSm80ILi2ELi2EN4cute5tupleIJNS5_1CILi64EEENS7_ILi128EEES8_EEENS_10bfloat16_tEfNS_4arch4Sm80ELb0ELb1ELb1ELb1ELb0ELb0ELb0ELb0ELi2ELi2ELi4ELi2ELb1EEENS1_24CollectiveEpilogueBwdGQAISA_fSD_Li256ELb1ELb0EEENS1_19SingleTileSchedulerILb1ELb0ELb0ELi128EEEEEEEEEvNT_6ParamsE$_ZN4cute12iter_adaptorIPN7cutlass9uint128_tENS_8smem_ptrIS3_EEEC2ES3_ - $_ZN7cutlass13device_kernelIN5flash19enable_sm80_to_sm89INS1_16FlashAttnBwdSm80INS1_25CollectiveMainloopBwdSm80ILi2ELi2EN4cute5tupleIJNS5_1CILi64EEENS7_ILi128EEES8_EEENS_10bfloat16_tEfNS_4arch4Sm80ELb0ELb1ELb1ELb1ELb0ELb0ELb0ELb0ELi2ELi2ELi4ELi2ELb1EEENS1_24CollectiveEpilogueBwdGQAISA_fSD_Li256ELb1ELb0EEENS1_19SingleTileSchedulerILb1ELb0ELb0ELi128EEEEEEEEEvNT_6ParamsE$_ZN4cute12iter_adaptorIPN7cutlass10bfloat16_tENS_8smem_ptrIS3_EEEC2ES3_)
$_ZN7cutlass13device_kernelIN5flash19enable_sm80_to_sm89INS1_16FlashAttnBwdSm80INS1_25CollectiveMainloopBwdSm80ILi2ELi2EN4cute5tupleIJNS5_1CILi64EEENS7_ILi128EEES8_EEENS_10bfloat16_tEfNS_4arch4Sm80ELb0ELb1ELb1ELb1ELb0ELb0ELb0ELb0ELi2ELi2ELi4ELi2ELb1EEENS1_24CollectiveEpilogueBwdGQAISA_fSD_Li256ELb1ELb0EEENS1_19SingleTileSchedulerILb1ELb0ELb0ELi128EEEEEEEEEvNT_6ParamsE$_ZN4cute12iter_adaptorIPN7cutlass10bfloat16_tENS_8smem_ptrIS3_EEEC2ES3_:
[----:B------:R-:W-:Y:S01]  /*6dc0*/  IADD3 R6, R4, -c[0x0][0x20], RZ ;  /* 0x8000080004067a10 */ /* 0x000fe20007ffe0ff */
[----:B------:R-:W-:Y:S01]  /*6dd0*/  IMAD.MOV.U32 R28, RZ, RZ, R18 ;  /* 0x000000ffff1c7224 */ /* 0x000fe200078e0012 */
[----:B------:R-:W-:-:S03]  /*6de0*/  MOV R29, 0x0 ;  /* 0x00000000001d7802 */ /* 0x000fc60000000f00 */
[----:B------:R1:W-:Y:S01]  /*6df0*/  STL.64 [R6], R8 ;  /* 0x0000000806007387 */ /* 0x0003e20000100a00 */
[----:B------:R-:W-:Y:S05]  /*6e00*/  RET.REL.NODEC R28 `(_ZN7cutlass13device_kernelIN5flash19enable_sm80_to_sm89INS1_16FlashAttnBwdSm80INS1_25CollectiveMainloopBwdSm80ILi2ELi2EN4cute5tupleIJNS5_1CILi64EEENS7_ILi128EEES8_EEENS_10bfloat16_tEfNS_4arch4Sm80ELb0ELb1ELb1ELb1ELb0ELb0ELb0ELb0ELi2ELi2ELi4ELi2ELb1EEENS1_24CollectiveEpilogueBwdGQAISA_fSD_Li256ELb1ELb0EEENS1_19SingleTileSchedulerILb1ELb0ELb0ELi128EEEEEEEEEvNT_6ParamsE) ;  /* 0xffff91f01c007950 */ /* 0x000fea0003c3ffff */
        .type           $_ZN7cutlass13device_kernelIN5flash19enable_sm80_to_sm89INS1_16FlashAttnBwdSm80INS1_25CollectiveMainloopBwdSm80ILi2ELi2EN4cute5tupleIJNS5_1CILi64EEENS7_ILi128EEES8_EEENS_10bfloat16_tEfNS_4arch4Sm80ELb0ELb1ELb1ELb1ELb0ELb0ELb0ELb0ELi2ELi2ELi4ELi2ELb1EEENS1_24CollectiveEpilogueBwdGQAISA_fSD_Li256ELb1ELb0EEENS1_19SingleTileSchedulerILb1ELb0ELb0ELi128EEEEEEEEEvNT_6ParamsE$_ZN4cute12iter_adaptorIPN7cutlass9uint128_tENS_8smem_ptrIS3_EEEC2ES3_,@function
        .size           $_ZN7cutlass13device_kernelIN5flash19enable_sm80_to_sm89INS1_16FlashAttnBwdSm80INS1_25CollectiveMainloopBwdSm80ILi2ELi2EN4cute5tupleIJNS5_1CILi64EEENS7_ILi128EEES8_EEENS_10bfloat16_tEfNS_4arch4Sm80ELb0ELb1ELb1ELb1ELb0ELb0ELb0ELb0ELi2ELi2ELi4ELi2ELb1EEENS1_24CollectiveEpilogueBwdGQAISA_fSD_Li256ELb1ELb0EEENS1_19SingleTileSchedulerILb1ELb0ELb0ELi128EEEEEEEEEvNT_6ParamsE$_ZN4cute12iter_adaptorIPN7cutlass9uint128_tENS_8smem_ptrIS3_EEEC2ES3_,($_ZN7cutlass13device_kernelIN5flash19enable_sm80_to_sm89INS1_16FlashAttnBwdSm80INS1_25CollectiveMainloopBwdSm80ILi2ELi2EN4cute5tupleIJNS5_1CILi64EEENS7_ILi128EEES8_EEENS_10bfloat16_tEfNS_4arch4Sm80ELb0ELb1ELb1ELb1ELb0ELb0ELb0ELb0ELi2ELi2ELi4ELi2ELb1EEENS1_24CollectiveEpilogueBwdGQAISA_fSD_Li256ELb1ELb0EEENS1_19SingleTileSchedulerILb1ELb0ELb0ELi128EEEEEEEEEvNT_6ParamsE$_ZN4cute12iter_adaptorIPfNS_8smem_ptrIS1_EEEC2ES1_ - $_ZN7cutlass13device_kernelIN5flash19enable_sm80_to_sm89INS1_16FlashAttnBwdSm80INS1_25CollectiveMainloopBwdSm80ILi2ELi2EN4cute5tupleIJNS5_1CILi64EEENS7_ILi128EEES8_EEENS_10bfloat16_tEfNS_4arch4Sm80ELb0ELb1ELb1ELb1ELb0ELb0ELb0ELb0ELi2ELi2ELi4ELi2ELb1EEENS1_24CollectiveEpilogueBwdGQAISA_fSD_Li256ELb1ELb0EEENS1_19SingleTileSchedulerILb1ELb0ELb0ELi128EEEEEEEEEvNT_6ParamsE$_ZN4cute12iter_adaptorIPN7cutlass9uint128_tENS_8smem_ptrIS3_EEEC2ES3_)
$_ZN7cutlass13device_kernelIN5flash19enable_sm80_to_sm89INS1_16FlashAttnBwdSm80INS1_25CollectiveMainloopBwdSm80ILi2ELi2EN4cute5tupleIJNS5_1CILi64EEENS7_ILi128EEES8_EEENS_10bfloat16_tEfNS_4arch4Sm80ELb0ELb1ELb1ELb1ELb0ELb0ELb0ELb0ELi2ELi2ELi4ELi2ELb1EEENS1_24CollectiveEpilogueBwdGQAISA_fSD_Li256ELb1ELb0EEENS1_19SingleTileSchedulerILb1ELb0ELb0ELi128EEEEEEEEEvNT_6ParamsE$_ZN4cute12iter_adaptorIPN7cutlass9uint128_tENS_8smem_ptrIS3_EEEC2ES3_:
[----:B------:R-:W-:Y:S01]  /*6e10*/  IADD3 R8, R4, -c[0x0][0x20], RZ ;  /* 0x8000080004087a10 */ /* 0x000fe20007ffe0ff */
[----:B------:R-:W-:Y:S01]  /*6e20*/  IMAD.MOV.U32 R28, RZ, RZ, R16 ;  /* 0x000000ffff1c7224 */ /* 0x000fe200078e0010 */
[----:B------:R-:W-:-:S03]  /*6e30*/  MOV R29, 0x0 ;  /* 0x00000000001d7802 */ /* 0x000fc60000000f00 */
[----:B------:R1:W-:Y:S01]  /*6e40*/  STL.64 [R8], R6 ;  /* 0x0000000608007387 */ /* 0x0003e20000100a00 */
[----:B------:R-:W-:Y:S05]  /*6e50*/  RET.REL.NODEC R28 `(_ZN7cutlass13device_kernelIN5flash19enable_sm80_to_sm89INS1_16FlashAttnBwdSm80INS1_25CollectiveMainloopBwdSm80ILi2ELi2EN4cute5tupleIJNS5_1CILi64EEENS7_ILi128EEES8_EEENS_10bfloat16_tEfNS_4arch4Sm80ELb0ELb1ELb1ELb1ELb0ELb0ELb0ELb0ELi2ELi2ELi4ELi2ELb1EEENS1_24CollectiveEpilogueBwdGQAISA_fSD_Li256ELb1ELb0EEENS1_19SingleTileSchedulerILb1ELb0ELb0ELi128EEEEEEEEEvNT_6ParamsE) ;  /* 0xffff91a01c007950 */ /* 0x000fea0003c3ffff */
        .type           $_ZN7cutlass13device_kernelIN5flash19enable_sm80_to_sm89INS1_16FlashAttnBwdSm80INS1_25CollectiveMainloopBwdSm80ILi2ELi2EN4cute5tupleIJNS5_1CILi64EEENS7_ILi128EEES8_EEENS_10bfloat16_tEfNS_4arch4Sm80ELb0ELb1ELb1ELb1ELb0ELb0ELb0ELb0ELi2ELi2ELi4ELi2ELb1EEENS1_24CollectiveEpilogueBwdGQAISA_fSD_Li256ELb1ELb0EEENS1_19SingleTileSchedulerILb1ELb0ELb0ELi128EEEEEEEEEvNT_6ParamsE$_ZN4cute12iter_adaptorIPfNS_8smem_ptrIS1_EEEC2ES1_,@function
        .size           $_ZN7cutlass13device_kernelIN5flash19enable_sm80_to_sm89INS1_16FlashAttnBwdSm80INS1_25CollectiveMainloopBwdSm80ILi2ELi2EN4cute5tupleIJNS5_1CILi64EEENS7_ILi128EEES8_EEENS_10bfloat16_tEfNS_4arch4Sm80ELb0ELb1ELb1ELb1ELb0ELb0ELb0ELb0ELi2ELi2ELi4ELi2ELb1EEENS1_24CollectiveEpilogueBwdGQAISA_fSD_Li256ELb1ELb0EEENS1_19SingleTileSchedulerILb1ELb0ELb0ELi128EEEEEEEEEvNT_6ParamsE$_ZN4cute12iter_adaptorIPfNS_8smem_ptrIS1_EEEC2ES1_,($_ZN7cutlass13device_kernelIN5flash19enable_sm80_to_sm89INS1_16FlashAttnBwdSm80INS1_25CollectiveMainloopBwdSm80ILi2ELi2EN4cute5tupleIJNS5_1CILi64EEENS7_ILi128EEES8_EEENS_10bfloat16_tEfNS_4arch4Sm80ELb0ELb1ELb1ELb1ELb0ELb0ELb0ELb0ELi2ELi2ELi4ELi2ELb1EEENS1_24CollectiveEpilogueBwdGQAISA_fSD_Li256ELb1ELb0EEENS1_19SingleTileSchedulerILb1ELb0ELb0ELi128EEEEEEEEEvNT_6ParamsE$_ZN4cute3eso3ESOILb0ELb0EJNS_15ArithmeticTupleIJiiEEEiiiEEC2ERKS3_RKiS8_S8_ - $_ZN7cutlass13device_kernelIN5flash19enable_sm80_to_sm89INS1_16FlashAttnBwdSm80INS1_25CollectiveMainloopBwdSm80ILi2ELi2EN4cute5tupleIJNS5_1CILi64EEENS7_ILi128EEES8_EEENS_10bfloat16_tEfNS_4arch4Sm80ELb0ELb1ELb1ELb1ELb0ELb0ELb0ELb0ELi2ELi2ELi4ELi2ELb1EEENS1_24CollectiveEpilogueBwdGQAISA_fSD_Li256ELb1ELb0EEENS1_19SingleTileSchedulerILb1ELb0ELb0ELi128EEEEEEEEEvNT_6ParamsE$_ZN4cute12iter_adaptorIPfNS_8smem_ptrIS1_EEEC2ES1_)
$_ZN7cutlass13device_kernelIN5flash19enable_sm80_to_sm89INS1_16FlashAttnBwdSm80INS1_25CollectiveMainloopBwdSm80ILi2ELi2EN4cute5tupleIJNS5_1CILi64EEENS7_ILi128EEES8_EEENS_10bfloat16_tEfNS_4arch4Sm80ELb0ELb1ELb1ELb1ELb0ELb0ELb0ELb0ELi2ELi2ELi4ELi2ELb1EEENS1_24CollectiveEpilogueBwdGQAISA_fSD_Li256ELb1ELb0EEENS1_19SingleTileSchedulerILb1ELb0ELb0ELi128EEEEEEEEEvNT_6ParamsE$_ZN4cute12iter_adaptorIPfNS_8smem_ptrIS1_EEEC2ES1_:
[----:B------:R-:W-:Y:S02]  /*6e60*/  IADD3 R6, R6, -c[0x0][0x20], RZ ;  /* 0x8000080006067a10 */ /* 0x000fe40007ffe0ff */
[----:B------:R-:W-:-:S03]  /*6e70*/  MOV R19, 0x0 ;  /* 0x0000000000137802 */ /* 0x000fc60000000f00 */
[----:B------:R1:W-:Y:S01]  /*6e80*/  STL.64 [R6], R8 ;  /* 0x0000000806007387 */ /* 0x0003e20000100a00 */
[----:B------:R-:W-:Y:S05]  /*6e90*/  RET.REL.NODEC R18 `(_ZN7cutlass13device_kernelIN5flash19enable_sm80_to_sm89INS1_16FlashAttnBwdSm80INS1_25CollectiveMainloopBwdSm80ILi2ELi2EN4cute5tupleIJNS5_1CILi64EEENS7_ILi128EEES8_EEENS_10bfloat16_tEfNS_4arch4Sm80ELb0ELb1ELb1ELb1ELb0ELb0ELb0ELb0ELi2ELi2ELi4ELi2ELb1EEENS1_24CollectiveEpilogueBwdGQAISA_fSD_Li256ELb1ELb0EEENS1_19SingleTileSchedulerILb1ELb0ELb0ELi128EEEEEEEEEvNT_6ParamsE) ;  /* 0xffff916012007950 */ /* 0x000fea0003c3ffff */
        .type           $_ZN7cutlass13device_kernelIN5flash19enable_sm80_to_sm89INS1_16FlashAttnBwdSm80INS1_25CollectiveMainloopBwdSm80ILi2ELi2EN4cute5tupleIJNS5_1CILi64EEENS7_ILi128EEES8_EEENS_10bfloat16_tEfNS_4arch4Sm80ELb0ELb1ELb1ELb1ELb0ELb0ELb0ELb0ELi2ELi2ELi4ELi2ELb1EEENS1_24CollectiveEpilogueBwdGQAISA_fSD_Li256ELb1ELb0EEENS1_19SingleTileSchedulerILb1ELb0ELb0ELi128EEEEEEEEEvNT_6ParamsE$_ZN4cute3eso3ESOILb0ELb0EJNS_15ArithmeticTupleIJiiEEEiiiEEC2ERKS3_RKiS8_S8_,@function
        .size           $_ZN7cutlass13device_kernelIN5flash19enable_sm80_to_sm89INS1_16FlashAttnBwdSm80INS1_25CollectiveMainloopBwdSm80ILi2ELi2EN4cute5tupleIJNS5_1CILi64EEENS7_ILi128EEES8_EEENS_10bfloat16_tEfNS_4arch4Sm80ELb0ELb1ELb1ELb1ELb0ELb0ELb0ELb0ELi2ELi2ELi4ELi2ELb1EEENS1_24CollectiveEpilogueBwdGQAISA_fSD_Li256ELb1ELb0EEENS1_19SingleTileSchedulerILb1ELb0ELb0ELi128EEEEEEEEEvNT_6ParamsE$_ZN4cute3eso3ESOILb0ELb0EJNS_15ArithmeticTupleIJiiEEEiiiEEC2ERKS3_RKiS8_S8_,($_ZN7cutlass13device_kernelIN5flash19enable_sm80_to_sm89INS1_16FlashAttnBwdSm80INS1_25CollectiveMainloopBwdSm80ILi2ELi2EN4cute5tupleIJNS5_1CILi64EEENS7_ILi128EEES8_EEENS_10bfloat16_tEfNS_4arch4Sm80ELb0ELb1ELb1ELb1ELb0ELb0ELb0ELb0ELi2ELi2ELi4ELi2ELb1EEENS1_24CollectiveEpilogueBwdGQAISA_fSD_Li256ELb1ELb0EEENS1_19SingleTileSchedulerILb1ELb0ELb0ELi128EEEEEEEEEvNT_6ParamsE$_ZN4cute3eso3ESOILb0ELb0EJNS_5tupleIJiiEEEiiiEEC2ERKS3_RKiS8_S8_ - $_ZN7cutlass13device_kernelIN5flash19enable_sm80_to_sm89INS1_16FlashAttnBwdSm80INS1_25CollectiveMainloopBwdSm80ILi2ELi2EN4cute5tupleIJNS5_1CILi64EEENS7_ILi128EEES8_EEENS_10bfloat16_tEfNS_4arch4Sm80ELb0ELb1ELb1ELb1ELb0ELb0ELb0ELb0ELi2ELi2ELi4ELi2ELb1EEENS1_24CollectiveEpilogueBwdGQAISA_fSD_Li256ELb1ELb0EEENS1_19SingleTileSchedulerILb1ELb0ELb0ELi128EEEEEEEEEvNT_6ParamsE$_ZN4cute3eso3ESOILb0ELb0EJNS_15ArithmeticTupleIJiiEEEiiiEEC2ERKS3_RKiS8_S8_)
$_ZN7cutlass13device_kernelIN5flash19enable_sm80_to_sm89INS1_16FlashAttnBwdSm80INS1_25CollectiveMainloopBwdSm80ILi2ELi2EN4cute5tupleIJNS5_1CILi64EEENS7_ILi128EEES8_EEENS_10bfloat16_tEfNS_4arch4Sm80ELb0ELb1ELb1ELb1ELb0ELb0ELb0ELb0ELi2ELi2ELi4ELi2ELb1EEENS1_24CollectiveEpilogueBwdGQAISA_fSD_Li256ELb1ELb0EEENS1_19SingleTileSchedulerILb1ELb0ELb0ELi128EEEEEEEEEvNT_6ParamsE$_ZN4cute3eso3ESOILb0ELb0EJNS_15ArithmeticTupleIJiiEEEiiiEEC2ERKS3_RKiS8_S8_:
        /* <DEDUP_REMOVED lines=14> */
[----:B------:R-:W-:Y:S05]  /*6f80*/  RET.REL.NODEC R82 `(_ZN7cutlass13device_kernelIN5flash19enable_sm80_to_sm89INS1_16FlashAttnBwdSm80INS1_25CollectiveMainloopBwdSm80ILi2ELi2EN4cute5tupleIJNS5_1CILi64EEENS7_ILi128EEES8_EEENS_10bfloat16_tEfNS_4arch4Sm80ELb0ELb1ELb1ELb1ELb0ELb0ELb0ELb0ELi2ELi2ELi4ELi2ELb1EEENS1_24CollectiveEpilogueBwdGQAISA_fSD_Li256ELb1ELb0EEENS1_19SingleTileSchedulerILb1ELb0ELb0ELi128EEEEEEEEEvNT_6ParamsE) ;  /* 0xffff907052007950 */ /* 0x000fea0003c3ffff */
        .type           $_ZN7cutlass13device_kernelIN5flash19enable_sm80_to_sm89INS1_16FlashAttnBwdSm80INS1_25CollectiveMainloopBwdSm80ILi2ELi2EN4cute5tupleIJNS5_1CILi64EEENS7_ILi128EEES8_EEENS_10bfloat16_tEfNS_4arch4Sm80ELb0ELb1ELb1ELb1ELb0ELb0ELb0ELb0ELi2ELi2ELi4ELi2ELb1EEENS1_24CollectiveEpilogueBwdGQAISA_fSD_Li256ELb1ELb0EEENS1_19SingleTileSchedulerILb1ELb0ELb0ELi128EEEEEEEEEvNT_6ParamsE$_ZN4cute3eso3ESOILb0ELb0EJNS_5tupleIJiiEEEiiiEEC2ERKS3_RKiS8_S8_,@function
        .size           $_ZN7cutlass13device_kernelIN5flash19enable_sm80_to_sm89INS1_16FlashAttnBwdSm80INS1_25CollectiveMainloopBwdSm80ILi2ELi2EN4cute5tupleIJNS5_1CILi64EEENS7_ILi128EEES8_EEENS_10bfloat16_tEfNS_4arch4Sm80ELb0ELb1ELb1ELb1ELb0ELb0ELb0ELb0ELi2ELi2ELi4ELi2ELb1EEENS1_24CollectiveEpilogueBwdGQAISA_fSD_Li256ELb1ELb0EEENS1_19SingleTileSchedulerILb1ELb0ELb0ELi128EEEEEEEEEvNT_6ParamsE$_ZN4cute3eso3ESOILb0ELb0EJNS_5tupleIJiiEEEiiiEEC2ERKS3_RKiS8_S8_,($_ZN7cutlass13device_kernelIN5flash19enable_sm80_to_sm89INS1_16FlashAttnBwdSm80INS1_25CollectiveMainloopBwdSm80ILi2ELi2EN4cute5tupleIJNS5_1CILi64EEENS7_ILi128EEES8_EEENS_10bfloat16_tEfNS_4arch4Sm80ELb0ELb1ELb1ELb1ELb0ELb0ELb0ELb0ELi2ELi2ELi4ELi2ELb1EEENS1_24CollectiveEpilogueBwdGQAISA_fSD_Li256ELb1ELb0EEENS1_19SingleTileSchedulerILb1ELb0ELb0ELi128EEEEEEEEEvNT_6ParamsE$_ZN4cute3eso3ESOILb0ELb0EJNS_6LayoutINS_5tupleIJNS3_IJNS_1CILi8EEENS4_ILi1EEEEEENS4_ILi2EEES6_EEENS3_IJNS3_IJS6_NS4_ILi0EEEEEElSA_EEEEENS_10ViewEngineINS_8gmem_ptrIPKN7cutlass10bfloat16_tEEEEEEEC2ERKSD_RKSL_ - $_ZN7cutlass13device_kernelIN5flash19enable_sm80_to_sm89INS1_16FlashAttnBwdSm80INS1_25CollectiveMainloopBwdSm80ILi2ELi2EN4cute5tupleIJNS5_1CILi64EEENS7_ILi128EEES8_EEENS_10bfloat16_tEfNS_4arch4Sm80ELb0ELb1ELb1ELb1ELb0ELb0ELb0ELb0ELi2ELi2ELi4ELi2ELb1EEENS1_24CollectiveEpilogueBwdGQAISA_fSD_Li256ELb1ELb0EEENS1_19SingleTileSchedulerILb1ELb0ELb0ELi128EEEEEEEEEvNT_6ParamsE$_ZN4cute3eso3ESOILb0ELb0EJNS_5tupleIJiiEEEiiiEEC2ERKS3_RKiS8_S8_)
$_ZN7cutlass13device_kernelIN5flash19enable_sm80_to_sm89INS1_16FlashAttnBwdSm80INS1_25CollectiveMainloopBwdSm80ILi2ELi2EN4cute5tupleIJNS5_1CILi64EEENS7_ILi128EEES8_EEENS_10bfloat16_tEfNS_4arch4Sm80ELb0ELb1ELb1ELb1ELb0ELb0ELb0ELb0ELi2ELi2ELi4ELi2ELb1EEENS1_24CollectiveEpilogueBwdGQAISA_fSD_Li256ELb1ELb0EEENS1_19SingleTileSchedulerILb1ELb0ELb0ELi128EEEEEEEEEvNT_6ParamsE$_ZN4cute3eso3ESOILb0ELb0EJNS_5tupleIJiiEEEiiiEEC2ERKS3_RKiS8_S8_:
        /* <DEDUP_REMOVED lines=13> */
[----:B------:R-:W-:Y:S05]  /*7060*/  RET.REL.NODEC R10 `(_ZN7cutlass13device_kernelIN5flash19enable_sm80_to_sm89INS1_16FlashAttnBwdSm80INS1_25CollectiveMainloopBwdSm80ILi2ELi2EN4cute5tupleIJNS5_1CILi64EEENS7_ILi128EEES8_EEENS_10bfloat16_tEfNS_4arch4Sm80ELb0ELb1ELb1ELb1ELb0ELb0ELb0ELb0ELi2ELi2ELi4ELi2ELb1EEENS1_24CollectiveEpilogueBwdGQAISA_fSD_Li256ELb1ELb0EEENS1_19SingleTileSchedulerILb1ELb0ELb0ELi128EEEEEEEEEvNT_6ParamsE) ;  /* 0xffff8f900a007950 */ /* 0x000fea0003c3ffff */
        .type           $_ZN7cutlass13device_kernelIN5flash19enable_sm80_to_sm89INS1_16FlashAttnBwdSm80INS1_25CollectiveMainloopBwdSm80ILi2ELi2EN4cute5tupleIJNS5_1CILi64EEENS7_ILi128EEES8_EEENS_10bfloat16_tEfNS_4arch4Sm80ELb0ELb1ELb1ELb1ELb0ELb0ELb0ELb0ELi2ELi2ELi4ELi2ELb1EEENS1_24CollectiveEpilogueBwdGQAISA_fSD_Li256ELb1ELb0EEENS1_19SingleTileSchedulerILb1ELb0ELb0ELi128EEEEEEEEEvNT_6ParamsE$_ZN4cute3eso3ESOILb0ELb0EJNS_6LayoutINS_5tupleIJNS3_IJNS_1CILi8EEENS4_ILi1EEEEEENS4_ILi2EEES6_EEENS3_IJNS3_IJS6_NS4_ILi0EEEEEElSA_EEEEENS_10ViewEngineINS_8gmem_ptrIPKN7cutlass10bfloat16_tEEEEEEEC2ERKSD_RKSL_,@function
        .size           $_ZN7cutlass13device_kernelIN5flash19enable_sm80_to_sm89INS1_16FlashAttnBwdSm80INS1_25CollectiveMainloopBwdSm80ILi2ELi2EN4cute5tupleIJNS5_1CILi64EEENS7_ILi128EEES8_EEENS_10bfloat16_tEfNS_4arch4Sm80ELb0ELb1ELb1ELb1ELb0ELb0ELb0ELb0ELi2ELi2ELi4ELi2ELb1EEENS1_24CollectiveEpilogueBwdGQAISA_fSD_Li256ELb1ELb0EEENS1_19SingleTileSchedulerILb1ELb0ELb0ELi128EEEEEEEEEvNT_6ParamsE$_ZN4cute3eso3ESOILb0ELb0EJNS_6LayoutINS_5tupleIJNS3_IJNS_1CILi8EEENS4_ILi1EEEEEENS4_ILi2EEES6_EEENS3_IJNS3_IJS6_NS4_ILi0EEEEEElSA_EEEEENS_10ViewEngineINS_8gmem_ptrIPKN7cutlass10bfloat16_tEEEEEEEC2ERKSD_RKSL_,($_ZN7cutlass13device_kernelIN5flash19enable_sm80_to_sm89INS1_16FlashAttnBwdSm80INS1_25CollectiveMainloopBwdSm80ILi2ELi2EN4cute5tupleIJNS5_1CILi64EEENS7_ILi128EEES8_EEENS_10bfloat16_tEfNS_4arch4Sm80ELb0ELb1ELb1ELb1ELb0ELb0ELb0ELb0ELi2ELi2ELi4ELi2ELb1EEENS1_24CollectiveEpilogueBwdGQAISA_fSD_Li256ELb1ELb0EEENS1_19SingleTileSchedulerILb1ELb0ELb0ELi128EEEEEEEEEvNT_6ParamsE$_ZN4cute3eso3ESOILb0ELb0EJNS_6LayoutINS_5tupleIJNS3_IJNS_1CILi8EEENS4_ILi1EEEEEENS4_ILi2EEES6_EEENS3_IJNS3_IJS6_NS4_ILi0EEEEEElSA_EEEEElEEC2ERKSD_RKl - $_ZN7cutlass13device_kernelIN5flash19enable_sm80_to_sm89INS1_16FlashAttnBwdSm80INS1_25CollectiveMainloopBwdSm80ILi2ELi2EN4cute5tupleIJNS5_1CILi64EEENS7_ILi128EEES8_EEENS_10bfloat16_tEfNS_4arch4Sm80ELb0ELb1ELb1ELb1ELb0ELb0ELb0ELb0ELi2ELi2ELi4ELi2ELb1EEENS1_24CollectiveEpilogueBwdGQAISA_fSD_Li256ELb1ELb0EEENS1_19SingleTileSchedulerILb1ELb0ELb0ELi128EEEEEEEEEvNT_6ParamsE$_ZN4cute3eso3ESOILb0ELb0EJNS_6LayoutINS_5tupleIJNS3_IJNS_1CILi8EEENS4_ILi1EEEEEENS4_ILi2EEES6_EEENS3_IJNS3_IJS6_NS4_ILi0EEEEEElSA_EEEEENS_10ViewEngineINS_8gmem_ptrIPKN7cutlass10bfloat16_tEEEEEEEC2ERKSD_RKSL_)
$_ZN7cutlass13device_kernelIN5flash19enable_sm80_to_sm89INS1_16FlashAttnBwdSm80INS1_25CollectiveMainloopBwdSm80ILi2ELi2EN4cute5tupleIJNS5_1CILi64EEENS7_ILi128EEES8_EEENS_10bfloat16_tEfNS_4arch4Sm80ELb0ELb1ELb1ELb1ELb0ELb0ELb0ELb0ELi2ELi2ELi4ELi2ELb1EEENS1_24CollectiveEpilogueBwdGQAISA_fSD_Li256ELb1ELb0EEENS1_19SingleTileSchedulerILb1ELb0ELb0ELi128EEEEEEEEEvNT_6ParamsE$_ZN4cute3eso3ESOILb0ELb0EJNS_6LayoutINS_5tupleIJNS3_IJNS_1CILi8EEENS4_ILi1EEEEEENS4_ILi2EEES6_EEENS3_IJNS3_IJS6_NS4_ILi0EEEEEElSA_EEEEENS_10ViewEngineINS_8gmem_ptrIPKN7cutlass10bfloat16_tEEEEEEEC2ERKSD_RKSL_:
        /* <DEDUP_REMOVED lines=8> */
[----:B------:R-:W-:Y:S05]  /*70f0*/  RET.REL.NODEC R10 `(_ZN7cutlass13device_kernelIN5flash19enable_sm80_to_sm89INS1_16FlashAttnBwdSm80INS1_25CollectiveMainloopBwdSm80ILi2ELi2EN4cute5tupleIJNS5_1CILi64EEENS7_ILi128EEES8_EEENS_10bfloat16_tEfNS_4arch4Sm80ELb0ELb1ELb1ELb1ELb0ELb0ELb0ELb0ELi2ELi2ELi4ELi2ELb1EEENS1_24CollectiveEpilogueBwdGQAISA_fSD_Li256ELb1ELb0EEENS1_19SingleTileSchedulerILb1ELb0ELb0ELi128EEEEEEEEEvNT_6ParamsE) ;  /* 0xffff8f000a007950 */ /* 0x000fea0003c3ffff */
        .type           $_ZN7cutlass13device_kernelIN5flash19enable_sm80_to_sm89INS1_16FlashAttnBwdSm80INS1_25CollectiveMainloopBwdSm80ILi2ELi2EN4cute5tupleIJNS5_1CILi64EEENS7_ILi128EEES8_EEENS_10bfloat16_tEfNS_4arch4Sm80ELb0ELb1ELb1ELb1ELb0ELb0ELb0ELb0ELi2ELi2ELi4ELi2ELb1EEENS1_24CollectiveEpilogueBwdGQAISA_fSD_Li256ELb1ELb0EEENS1_19SingleTileSchedulerILb1ELb0ELb0ELi128EEEEEEEEEvNT_6ParamsE$_ZN4cute3eso3ESOILb0ELb0EJNS_6LayoutINS_5tupleIJNS3_IJNS_1CILi8EEENS4_ILi1EEEEEENS4_ILi2EEES6_EEENS3_IJNS3_IJS6_NS4_ILi0EEEEEElSA_EEEEElEEC2ERKSD_RKl,@function
        .size           $_ZN7cutlass13device_kernelIN5flash19enable_sm80_to_sm89INS1_16FlashAttnBwdSm80INS1_25CollectiveMainloopBwdSm80ILi2ELi2EN4cute5tupleIJNS5_1CILi64EEENS7_ILi128EEES8_EEENS_10bfloat16_tEfNS_4arch4Sm80ELb0ELb1ELb1ELb1ELb0ELb0ELb0ELb0ELi2ELi2ELi4ELi2ELb1EEENS1_24CollectiveEpilogueBwdGQAISA_fSD_Li256ELb1ELb0EEENS1_19SingleTileSchedulerILb1ELb0ELb0ELi128EEEEEEEEEvNT_6ParamsE$_ZN4cute3eso3ESOILb0ELb0EJNS_6LayoutINS_5tupleIJNS3_IJNS_1CILi8EEENS4_ILi1EEEEEENS4_ILi2EEES6_EEENS3_IJNS3_IJS6_NS4_ILi0EEEEEElSA_EEEEElEEC2ERKSD_RKl,($_ZN7cutlass13device_kernelIN5flash19enable_sm80_to_sm89INS1_16FlashAttnBwdSm80INS1_25CollectiveMainloopBwdSm80ILi2ELi2EN4cute5tupleIJNS5_1CILi64EEENS7_ILi128EEES8_EEENS_10bfloat16_tEfNS_4arch4Sm80ELb0ELb1ELb1ELb1ELb0ELb0ELb0ELb0ELi2ELi2ELi4ELi2ELb1EEENS1_24CollectiveEpilogueBwdGQAISA_fSD_Li256ELb1ELb0EEENS1_19SingleTileSchedulerILb1ELb0ELb0ELi128EEEEEEEEEvNT_6ParamsE$_ZN4cute3eso3ESOILb0ELb0EJiiEEC2ERKiS4_ - $_ZN7cutlass13device_kernelIN5flash19enable_sm80_to_sm89INS1_16FlashAttnBwdSm80INS1_25CollectiveMainloopBwdSm80ILi2ELi2EN4cute5tupleIJNS5_1CILi64EEENS7_ILi128EEES8_EEENS_10bfloat16_tEfNS_4arch4Sm80ELb0ELb1ELb1ELb1ELb0ELb0ELb0ELb0ELi2ELi2ELi4ELi2ELb1EEENS1_24CollectiveEpilogueBwdGQAISA_fSD_Li256ELb1ELb0EEENS1_19SingleTileSchedulerILb1ELb0ELb0ELi128EEEEEEEEEvNT_6ParamsE$_ZN4cute3eso3ESOILb0ELb0EJNS_6LayoutINS_5tupleIJNS3_IJNS_1CILi8EEENS4_ILi1EEEEEENS4_ILi2EEES6_EEENS3_IJNS3_IJS6_NS4_ILi0EEEEEElSA_EEEEElEEC2ERKSD_RKl)
$_ZN7cutlass13device_kernelIN5flash19enable_sm80_to_sm89INS1_16FlashAttnBwdSm80INS1_25CollectiveMainloopBwdSm80ILi2ELi2EN4cute5tupleIJNS5_1CILi64EEENS7_ILi128EEES8_EEENS_10bfloat16_tEfNS_4arch4Sm80ELb0ELb1ELb1ELb1ELb0ELb0ELb0ELb0ELi2ELi2ELi4ELi2ELb1EEENS1_24CollectiveEpilogueBwdGQAISA_fSD_Li256ELb1ELb0EEENS1_19SingleTileSchedulerILb1ELb0ELb0ELi128EEEEEEEEEvNT_6ParamsE$_ZN4cute3eso3ESOILb0ELb0EJNS_6LayoutINS_5tupleIJNS3_IJNS_1CILi8EEENS4_ILi1EEEEEENS4_ILi2EEES6_EEENS3_IJNS3_IJS6_NS4_ILi0EEEEEElSA_EEEEElEEC2ERKSD_RKl:
[----:B------:R-:W-:Y:S02]  /*7100*/  IADD3 R9, R4, -c[0x0][0x20], RZ ;  /* 0x8000080004097a10 */ /* 0x000fe40007ffe0ff */
[----:B------:R-:W-:-:S03]  /*7110*/  IADD3 R8, R20, -c[0x0][0x20], RZ ;  /* 0x8000080014087a10 */ /* 0x000fc60007ffe0ff */
[----:B------:R1:W-:Y:S04]  /*7120*/  STL.64 [R9], R6 ;  /* 0x0000000609007387 */ /* 0x0003e80000100a00 */
[----:B------:R-:W2:Y:S01]  /*7130*/  LDL.64 R24, [R8] ;  /* 0x0000000008187983 */ /* 0x000ea20000100a00 */
[----:B------:R-:W-:-:S03]  /*7140*/  IMAD.MOV.U32 R11, RZ, RZ, 0x0 ;  /* 0x00000000ff0b7424 */ /* 0x000fc600078e00ff */
[----:B--2---:R1:W-:Y:S01]  /*7150*/  STL.64 [R9+0x8], R24 ;  /* 0x0000081809007387 */ /* 0x0043e20000100a00 */
[----:B------:R-:W-:Y:S05]  /*7160*/  RET.REL.NODEC R10 `(_ZN7cutlass13device_kernelIN5flash19enable_sm80_to_sm89INS1_16FlashAttnBwdSm80INS1_25CollectiveMainloopBwdSm80ILi2ELi2EN4cute5tupleIJNS5_1CILi64EEENS7_ILi128EEES8_EEENS_10bfloat16_tEfNS_4arch4Sm80ELb0ELb1ELb1ELb1ELb0ELb0ELb0ELb0ELi2ELi2ELi4ELi2ELb1EEENS1_24CollectiveEpilogueBwdGQAISA_fSD_Li256ELb1ELb0EEENS1_19SingleTileSchedulerILb1ELb0ELb0ELi128EEEEEEEEEvNT_6ParamsE) ;  /* 0xffff8e900a007950 */ /* 0x000fea0003c3ffff */
        .type           $_ZN7cutlass13device_kernelIN5flash19enable_sm80_to_sm89INS1_16FlashAttnBwdSm80INS1_25CollectiveMainloopBwdSm80ILi2ELi2EN4cute5tupleIJNS5_1CILi64EEENS7_ILi128EEES8_EEENS_10bfloat16_tEfNS_4arch4Sm80ELb0ELb1ELb1ELb1ELb0ELb0ELb0ELb0ELi2ELi2ELi4ELi2ELb1EEENS1_24CollectiveEpilogueBwdGQAISA_fSD_Li256ELb1ELb0EEENS1_19SingleTileSchedulerILb1ELb0ELb0ELi128EEEEEEEEEvNT_6ParamsE$_ZN4cute3eso3ESOILb0ELb0EJiiEEC2ERKiS4_,@function
        .size           $_ZN7cutlass13device_kernelIN5flash19enable_sm80_to_sm89INS1_16FlashAttnBwdSm80INS1_25CollectiveMainloopBwdSm80ILi2ELi2EN4cute5tupleIJNS5_1CILi64EEENS7_ILi128EEES8_EEENS_10bfloat16_tEfNS_4arch4Sm80ELb0ELb1ELb1ELb1ELb0ELb0ELb0ELb0ELi2ELi2ELi4ELi2ELb1EEENS1_24CollectiveEpilogueBwdGQAISA_fSD_Li256ELb1ELb0EEENS1_19SingleTileSchedulerILb1ELb0ELb0ELi128EEEEEEEEEvNT_6ParamsE$_ZN4cute3eso3ESOILb0ELb0EJiiEEC2ERKiS4_,($_ZN7cutlass13device_kernelIN5flash19enable_sm80_to_sm89INS1_16FlashAttnBwdSm80INS1_25CollectiveMainloopBwdSm80ILi2ELi2EN4cute5tupleIJNS5_1CILi64EEENS7_ILi128EEES8_EEENS_10bfloat16_tEfNS_4arch4Sm80ELb0ELb1ELb1ELb1ELb0ELb0ELb0ELb0ELi2ELi2ELi4ELi2ELb1EEENS1_24CollectiveEpilogueBwdGQAISA_fSD_Li256ELb1ELb0EEENS1_19SingleTileSchedulerILb1ELb0ELb0ELi128EEEEEEEEEvNT_6ParamsE$_ZN4cute3eso3ESOILb0ELb1EJNS_15ArithmeticTupleIJNS_1CILi0EEEiEEEEEC2ERKS5_ - $_ZN7cutlass13device_kernelIN5flash19enable_sm80_to_sm89INS1_16FlashAttnBwdSm80INS1_25CollectiveMainloopBwdSm80ILi2ELi2EN4cute5tupleIJNS5_1CILi64EEENS7_ILi128EEES8_EEENS_10bfloat16_tEfNS_4arch4Sm80ELb0ELb1ELb1ELb1ELb0ELb0ELb0ELb0ELi2ELi2ELi4ELi2ELb1EEENS1_24CollectiveEpilogueBwdGQAISA_fSD_Li256ELb1ELb0EEENS1_19SingleTileSchedulerILb1ELb0ELb0ELi128EEEEEEEEEvNT_6ParamsE$_ZN4cute3eso3ESOILb0ELb0EJiiEEC2ERKiS4_)
$_ZN7cutlass13device_kernelIN5flash19enable_sm80_to_sm89INS1_16FlashAttnBwdSm80INS1_25CollectiveMainloopBwdSm80ILi2ELi2EN4cute5tupleIJNS5_1CILi64EEENS7_ILi128EEES8_EEENS_10bfloat16_tEfNS_4arch4Sm80ELb0ELb1ELb1ELb1ELb0ELb0ELb0ELb0ELi2ELi2ELi4ELi2ELb1EEENS1_24CollectiveEpilogueBwdGQAISA_fSD_Li256ELb1ELb0EEENS1_19SingleTileSchedulerILb1ELb0ELb0ELi128EEEEEEEEEvNT_6ParamsE$_ZN4cute3eso3ESOILb0ELb0EJiiEEC2ERKiS4_:
[----:B------:R-:W-:Y:S02]  /*7170*/  IADD3 R7, R7, -c[0x0][0x20], RZ ;  /* 0x8000080007077a10 */ /* 0x000fe40007ffe0ff */
[----:B------:R-:W-:-:S03]  /*7180*/  IADD3 R6, R6, -c[0x0][0x20], RZ ;  /* 0x8000080006067a10 */ /* 0x000fc60007ffe0ff */
[----:B------:R1:W-:Y:S04]  /*7190*/  STL [R7], R16 ;  /* 0x0000001007007387 */ /* 0x0003e80000100800 */
[----:B------:R-:W2:Y:S01]  /*71a0*/  LDL R6, [R6] ;  /* 0x0000000006067983 */ /* 0x000ea20000100800 */
[----:B------:R-:W-:-:S03]  /*71b0*/  IMAD.MOV.U32 R11, RZ, RZ, 0x0 ;  /* 0x00000000ff0b7424 */ /* 0x000fc600078e00ff */
[----:B--2---:R1:W-:Y:S01]  /*71c0*/  STL [R7+0x4], R6 ;  /* 0x0000040607007387 */ /* 0x0043e20000100800 */
[----:B------:R-:W-:Y:S05]  /*71d0*/  RET.REL.NODEC R10 `(_ZN7cutlass13device_kernelIN5flash19enable_sm80_to_sm89INS1_16FlashAttnBwdSm80INS1_25CollectiveMainloopBwdSm80ILi2ELi2EN4cute5tupleIJNS5_1CILi64EEENS7_ILi128EEES8_EEENS_10bfloat16_tEfNS_4arch4Sm80ELb0ELb1ELb1ELb1ELb0ELb0ELb0ELb0ELi2ELi2ELi4ELi2ELb1EEENS1_24CollectiveEpilogueBwdGQAISA_fSD_Li256ELb1ELb0EEENS1_19SingleTileSchedulerILb1ELb0ELb0ELi128EEEEEEEEEvNT_6ParamsE) ;  /* 0xffff8e200a007950 */ /* 0x000fea0003c3ffff */
        .type           $_ZN7cutlass13device_kernelIN5flash19enable_sm80_to_sm89INS1_16FlashAttnBwdSm80INS1_25CollectiveMainloopBwdSm80ILi2ELi2EN4cute5tupleIJNS5_1CILi64EEENS7_ILi128EEES8_EEENS_10bfloat16_tEfNS_4arch4Sm80ELb0ELb1ELb1ELb1ELb0ELb0ELb0ELb0ELi2ELi2ELi4ELi2ELb1EEENS1_24CollectiveEpilogueBwdGQAISA_fSD_Li256ELb1ELb0EEENS1_19SingleTileSchedulerILb1ELb0ELb0ELi128EEEEEEEEEvNT_6ParamsE$_ZN4cute3eso3ESOILb0ELb1EJNS_15ArithmeticTupleIJNS_1CILi0EEEiEEEEEC2ERKS5_,@function
        .size           $_ZN7cutlass13device_kernelIN5flash19enable_sm80_to_sm89INS1_16FlashAttnBwdSm80INS1_25CollectiveMainloopBwdSm80ILi2ELi2EN4cute5tupleIJNS5_1CILi64EEENS7_ILi128EEES8_EEENS_10bfloat16_tEfNS_4arch4Sm80ELb0ELb1ELb1ELb1ELb0ELb0ELb0ELb0ELi2ELi2ELi4ELi2ELb1EEENS1_24CollectiveEpilogueBwdGQAISA_fSD_Li256ELb1ELb0EEENS1_19SingleTileSchedulerILb1ELb0ELb0ELi128EEEEEEEEEvNT_6ParamsE$_ZN4cute3eso3ESOILb0ELb1EJNS_15ArithmeticTupleIJNS_1CILi0EEEiEEEEEC2ERKS5_,($_ZN7cutlass13device_kernelIN5flash19enable_sm80_to_sm89INS1_16FlashAttnBwdSm80INS1_25CollectiveMainloopBwdSm80ILi2ELi2EN4cute5tupleIJNS5_1CILi64EEENS7_ILi128EEES8_EEENS_10bfloat16_tEfNS_4arch4Sm80ELb0ELb1ELb1ELb1ELb0ELb0ELb0ELb0ELi2ELi2ELi4ELi2ELb1EEENS1_24CollectiveEpilogueBwdGQAISA_fSD_Li256ELb1ELb0EEENS1_19SingleTileSchedulerILb1ELb0ELb0ELi128EEEEEEEEEvNT_6ParamsE$_ZN4cute3eso3ESOILb0ELb1EJNS_15ArithmeticTupleIJiEEEEEC2ERKS3_ - $_ZN7cutlass13device_kernelIN5flash19enable_sm80_to_sm89INS1_16FlashAttnBwdSm80INS1_25CollectiveMainloopBwdSm80ILi2ELi2EN4cute5tupleIJNS5_1CILi64EEENS7_ILi128EEES8_EEENS_10bfloat16_tEfNS_4arch4Sm80ELb0ELb1ELb1ELb1ELb0ELb0ELb0ELb0ELi2ELi2ELi4ELi2ELb1EEENS1_24CollectiveEpilogueBwdGQAISA_fSD_Li256ELb1ELb0EEENS1_19SingleTileSchedulerILb1ELb0ELb0ELi128EEEEEEEEEvNT_6ParamsE$_ZN4cute3eso3ESOILb0ELb1EJNS_15ArithmeticTupleIJNS_1CILi0EEEiEEEEEC2ERKS5_)
$_ZN7cutlass13device_kernelIN5flash19enable_sm80_to_sm89INS1_16FlashAttnBwdSm80INS1_25CollectiveMainloopBwdSm80ILi2ELi2EN4cute5tupleIJNS5_1CILi64EEENS7_ILi128EEES8_EEENS_10bfloat16_tEfNS_4arch4Sm80ELb0ELb1ELb1ELb1ELb0ELb0ELb0ELb0ELi2ELi2ELi4ELi2ELb1EEENS1_24CollectiveEpilogueBwdGQAISA_fSD_Li256ELb1ELb0EEENS1_19SingleTileSchedulerILb1ELb0ELb0ELi128EEEEEEEEEvNT_6ParamsE$_ZN4cute3eso3ESOILb0ELb1EJNS_15ArithmeticTupleIJNS_1CILi0EEEiEEEEEC2ERKS5_:
[----:B------:R-:W-:Y:S02]  /*71e0*/  IADD3 R6, R6, -c[0x0][0x20], RZ ;  /* 0x8000080006067a10 */ /* 0x000fe40007ffe0ff */
[----:B------:R-:W-:-:S03]  /*71f0*/  MOV R11, 0x0 ;  /* 0x00000000000b7802 */ /* 0x000fc60000000f00 */
[----:B------:R1:W-:Y:S01]  /*7200*/  STL [R6], R7 ;  /* 0x0000000706007387 */ /* 0x0003e20000100800 */
[----:B------:R-:W-:Y:S05]  /*7210*/  RET.REL.NODEC R10 `(_ZN7cutlass13device_kernelIN5flash19enable_sm80_to_sm89INS1_16FlashAttnBwdSm80INS1_25CollectiveMainloopBwdSm80ILi2ELi2EN4cute5tupleIJNS5_1CILi64EEENS7_ILi128EEES8_EEENS_10bfloat16_tEfNS_4arch4Sm80ELb0ELb1ELb1ELb1ELb0ELb0ELb0ELb0ELi2ELi2ELi4ELi2ELb1EEENS1_24CollectiveEpilogueBwdGQAISA_fSD_Li256ELb1ELb0EEENS1_19SingleTileSchedulerILb1ELb0ELb0ELi128EEEEEEEEEvNT_6ParamsE) ;  /* 0xffff8de00a007950 */ /* 0x000fea0003c3ffff */
        .type           $_ZN7cutlass13device_kernelIN5flash19enable_sm80_to_sm89INS1_16FlashAttnBwdSm80INS1_25CollectiveMainloopBwdSm80ILi2ELi2EN4cute5tupleIJNS5_1CILi64EEENS7_ILi128EEES8_EEENS_10bfloat16_tEfNS_4arch4Sm80ELb0ELb1ELb1ELb1ELb0ELb0ELb0ELb0ELi2ELi2ELi4ELi2ELb1EEENS1_24CollectiveEpilogueBwdGQAISA_fSD_Li256ELb1ELb0EEENS1_19SingleTileSchedulerILb1ELb0ELb0ELi128EEEEEEEEEvNT_6ParamsE$_ZN4cute3eso3ESOILb0ELb1EJNS_15ArithmeticTupleIJiEEEEEC2ERKS3_,@function
        .size           $_ZN7cutlass13device_kernelIN5flash19enable_sm80_to_sm89INS1_16FlashAttnBwdSm80INS1_25CollectiveMainloopBwdSm80ILi2ELi2EN4cute5tupleIJNS5_1CILi64EEENS7_ILi128EEES8_EEENS_10bfloat16_tEfNS_4arch4Sm80ELb0ELb1ELb1ELb1ELb0ELb0ELb0ELb0ELi2ELi2ELi4ELi2ELb1EEENS1_24CollectiveEpilogueBwdGQAISA_fSD_Li256ELb1ELb0EEENS1_19SingleTileSchedulerILb1ELb0ELb0ELi128EEEEEEEEEvNT_6ParamsE$_ZN4cute3eso3ESOILb0ELb1EJNS_15ArithmeticTupleIJiEEEEEC2ERKS3_,($_ZN7cutlass13device_kernelIN5flash19enable_sm80_to_sm89INS1_16FlashAttnBwdSm80INS1_25CollectiveMainloopBwdSm80ILi2ELi2EN4cute5tupleIJNS5_1CILi64EEENS7_ILi128EEES8_EEENS_10bfloat16_tEfNS_4arch4Sm80ELb0ELb1ELb1ELb1ELb0ELb0ELb0ELb0ELi2ELi2ELi4ELi2ELb1EEENS1_24CollectiveEpilogueBwdGQAISA_fSD_Li256ELb1ELb0EEENS1_19SingleTileSchedulerILb1ELb0ELb0ELi128EEEEEEEEEvNT_6ParamsE$_ZN4cute3eso3ESOILb0ELb1EJNS_15ArithmeticTupleIJiiEEEEEC2ERKS3_ - $_ZN7cutlass13device_kernelIN5flash19enable_sm80_to_sm89INS1_16FlashAttnBwdSm80INS1_25CollectiveMainloopBwdSm80ILi2ELi2EN4cute5tupleIJNS5_1CILi64EEENS7_ILi128EEES8_EEENS_10bfloat16_tEfNS_4arch4Sm80ELb0ELb1ELb1ELb1ELb0ELb0ELb0ELb0ELi2ELi2ELi4ELi2ELb1EEENS1_24CollectiveEpilogueBwdGQAISA_fSD_Li256ELb1ELb0EEENS1_19SingleTileSchedulerILb1ELb0ELb0ELi128EEEEEEEEEvNT_6ParamsE$_ZN4cute3eso3ESOILb0ELb1EJNS_15ArithmeticTupleIJiEEEEEC2ERKS3_)
$_ZN7cutlass13device_kernelIN5flash19enable_sm80_to_sm89INS1_16FlashAttnBwdSm80INS1_25CollectiveMainloopBwdSm80ILi2ELi2EN4cute5tupleIJNS5_1CILi64EEENS7_ILi128EEES8_EEENS_10bfloat16_tEfNS_4arch4Sm80ELb0ELb1ELb1ELb1ELb0ELb0ELb0ELb0ELi2ELi2ELi4ELi2ELb1EEENS1_24CollectiveEpilogueBwdGQAISA_fSD_Li256ELb1ELb0EEENS1_19SingleTileSchedulerILb1ELb0ELb0ELi128EEEEEEEEEvNT_6ParamsE$_ZN4cute3eso3ESOILb0ELb1EJNS_15ArithmeticTupleIJiEEEEEC2ERKS3_:
[----:B------:R-:W-:Y:S01]  /*7220*/  IADD3 R6, R6, -c[0x0][0x20], RZ ;  /* 0x8000080006067a10 */ /* 0x000fe20007ffe0ff */
[----:B------:R-:W-:Y:S01]  /*7230*/  IMAD.MOV.U32 R16, RZ, RZ, R8 ;  /* 0x000000ffff107224 */ /* 0x000fe200078e0008 */
[----:B------:R-:W-:-:S03]  /*7240*/  MOV R17, 0x0 ;  /* 0x0000000000117802 */ /* 0x000fc60000000f00 */
[----:B------:R1:W-:Y:S01]  /*7250*/  STL [R6], R7 ;  /* 0x0000000706007387 */ /* 0x0003e20000100800 */
[----:B------:R-:W-:Y:S05]  /*7260*/  RET.REL.NODEC R16 `(_ZN7cutlass13device_kernelIN5flash19enable_sm80_to_sm89INS1_16FlashAttnBwdSm80INS1_25CollectiveMainloopBwdSm80ILi2ELi2EN4cute5tupleIJNS5_1CILi64EEENS7_ILi128EEES8_EEENS_10bfloat16_tEfNS_4arch4Sm80ELb0ELb1ELb1ELb1ELb0ELb0ELb0ELb0ELi2ELi2ELi4ELi2ELb1EEENS1_24CollectiveEpilogueBwdGQAISA_fSD_Li256ELb1ELb0EEENS1_19SingleTileSchedulerILb1ELb0ELb0ELi128EEEEEEEEEvNT_6ParamsE) ;  /* 0xffff8d9010007950 */ /* 0x000fea0003c3ffff */
        .type           $_ZN7cutlass13device_kernelIN5flash19enable_sm80_to_sm89INS1_16FlashAttnBwdSm80INS1_25CollectiveMainloopBwdSm80ILi2ELi2EN4cute5tupleIJNS5_1CILi64EEENS7_ILi128EEES8_EEENS_10bfloat16_tEfNS_4arch4Sm80ELb0ELb1ELb1ELb1ELb0ELb0ELb0ELb0ELi2ELi2ELi4ELi2ELb1EEENS1_24CollectiveEpilogueBwdGQAISA_fSD_Li256ELb1ELb0EEENS1_19SingleTileSchedulerILb1ELb0ELb0ELi128EEEEEEEEEvNT_6ParamsE$_ZN4cute3eso3ESOILb0ELb1EJNS_15ArithmeticTupleIJiiEEEEEC2ERKS3_,@function
        .size           $_ZN7cutlass13device_kernelIN5flash19enable_sm80_to_sm89INS1_16FlashAttnBwdSm80INS1_25CollectiveMainloopBwdSm80ILi2ELi2EN4cute5tupleIJNS5_1CILi64EEENS7_ILi128EEES8_EEENS_10bfloat16_tEfNS_4arch4Sm80ELb0ELb1ELb1ELb1ELb0ELb0ELb0ELb0ELi2ELi2ELi4ELi2ELb1EEENS1_24CollectiveEpilogueBwdGQAISA_fSD_Li256ELb1ELb0EEENS1_19SingleTileSchedulerILb1ELb0ELb0ELi128EEEEEEEEEvNT_6ParamsE$_ZN4cute3eso3ESOILb0ELb1EJNS_15ArithmeticTupleIJiiEEEEEC2ERKS3_,($_ZN7cutlass13device_kernelIN5flash19enable_sm80_to_sm89INS1_16FlashAttnBwdSm80INS1_25CollectiveMainloopBwdSm80ILi2ELi2EN4cute5tupleIJNS5_1CILi64EEENS7_ILi128EEES8_EEENS_10bfloat16_tEfNS_4arch4Sm80ELb0ELb1ELb1ELb1ELb0ELb0ELb0ELb0ELi2ELi2ELi4ELi2ELb1EEENS1_24CollectiveEpilogueBwdGQAISA_fSD_Li256ELb1ELb0EEENS1_19SingleTileSchedulerILb1ELb0ELb0ELi128EEEEEEEEEvNT_6ParamsE$_ZN4cute3eso3ESOILb0ELb1EJNS_15ArithmeticTupleIJiiEEENS_1CILi0EEES5_S5_EEC2ERKS3_RKS5_SA_SA_ - $_ZN7cutlass13device_kernelIN5flash19enable_sm80_to_sm89INS1_16FlashAttnBwdSm80INS1_25CollectiveMainloopBwdSm80ILi2ELi2EN4cute5tupleIJNS5_1CILi64EEENS7_ILi128EEES8_EEENS_10bfloat16_tEfNS_4arch4Sm80ELb0ELb1ELb1ELb1ELb0ELb0ELb0ELb0ELi2ELi2ELi4ELi2ELb1EEENS1_24CollectiveEpilogueBwdGQAISA_fSD_Li256ELb1ELb0EEENS1_19SingleTileSchedulerILb1ELb0ELb0ELi128EEEEEEEEEvNT_6ParamsE$_ZN4cute3eso3ESOILb0ELb1EJNS_15ArithmeticTupleIJiiEEEEEC2ERKS3_)
$_ZN7cutlass13device_kernelIN5flash19enable_sm80_to_sm89INS1_16FlashAttnBwdSm80INS1_25CollectiveMainloopBwdSm80ILi2ELi2EN4cute5tupleIJNS5_1CILi64EEENS7_ILi128EEES8_EEENS_10bfloat16_tEfNS_4arch4Sm80ELb0ELb1ELb1ELb1ELb0ELb0ELb0ELb0ELi2ELi2ELi4ELi2ELb1EEENS1_24CollectiveEpilogueBwdGQAISA_fSD_Li256ELb1ELb0EEENS1_19SingleTileSchedulerILb1ELb0ELb0ELi128EEEEEEEEEvNT_6ParamsE$_ZN4cute3eso3ESOILb0ELb1EJNS_15ArithmeticTupleIJiiEEEEEC2ERKS3_:
[----:B------:R-:W-:Y:S02]  /*7270*/  IADD3 R7, R7, -c[0x0][0x20], RZ ;  /* 0x8000080007077a10 */ /* 0x000fe40007ffe0ff */
[----:B------:R-:W-:-:S03]  /*7280*/  MOV R9, 0x0 ;  /* 0x0000000000097802 */ /* 0x000fc60000000f00 */
[----:B------:R1:W-:Y:S04]  /*7290*/  STL [R7], R18 ;  /* 0x0000001207007387 */ /* 0x0003e80000100800 */
[----:B------:R1:W-:Y:S01]  /*72a0*/  STL [R7+0x4], R16 ;  /* 0x0000041007007387 */ /* 0x0003e20000100800 */
[----:B------:R-:W-:Y:S05]  /*72b0*/  RET.REL.NODEC R8 `(_ZN7cutlass13device_kernelIN5flash19enable_sm80_to_sm89INS1_16FlashAttnBwdSm80INS1_25CollectiveMainloopBwdSm80ILi2ELi2EN4cute5tupleIJNS5_1CILi64EEENS7_ILi128EEES8_EEENS_10bfloat16_tEfNS_4arch4Sm80ELb0ELb1ELb1ELb1ELb0ELb0ELb0ELb0ELi2ELi2ELi4ELi2ELb1EEENS1_24CollectiveEpilogueBwdGQAISA_fSD_Li256ELb1ELb0EEENS1_19SingleTileSchedulerILb1ELb0ELb0ELi128EEEEEEEEEvNT_6ParamsE) ;  /* 0xffff8d4008007950 */ /* 0x000fea0003c3ffff */
        .type           $_ZN7cutlass13device_kernelIN5flash19enable_sm80_to_sm89INS1_16FlashAttnBwdSm80INS1_25CollectiveMainloopBwdSm80ILi2ELi2EN4cute5tupleIJNS5_1CILi64EEENS7_ILi128EEES8_EEENS_10bfloat16_tEfNS_4arch4Sm80ELb0ELb1ELb1ELb1ELb0ELb0ELb0ELb0ELi2ELi2ELi4ELi2ELb1EEENS1_24CollectiveEpilogueBwdGQAISA_fSD_Li256ELb1ELb0EEENS1_19SingleTileSchedulerILb1ELb0ELb0ELi128EEEEEEEEEvNT_6ParamsE$_ZN4cute3eso3ESOILb0ELb1EJNS_15ArithmeticTupleIJiiEEENS_1CILi0EEES5_S5_EEC2ERKS3_RKS5_SA_SA_,@function
        .size           $_ZN7cutlass13device_kernelIN5flash19enable_sm80_to_sm89INS1_16FlashAttnBwdSm80INS1_25CollectiveMainloopBwdSm80ILi2ELi2EN4cute5tupleIJNS5_1CILi64EEENS7_ILi128EEES8_EEENS_10bfloat16_tEfNS_4arch4Sm80ELb0ELb1ELb1ELb1ELb0ELb0ELb0ELb0ELi2ELi2ELi4ELi2ELb1EEENS1_24CollectiveEpilogueBwdGQAISA_fSD_Li256ELb1ELb0EEENS1_19SingleTileSchedulerILb1ELb0ELb0ELi128EEEEEEEEEvNT_6ParamsE$_ZN4cute3eso3ESOILb0ELb1EJNS_15ArithmeticTupleIJiiEEENS_1CILi0EEES5_S5_EEC2ERKS3_RKS5_SA_SA_,($_ZN7cutlass13device_kernelIN5flash19enable_sm80_to_sm89INS1_16FlashAttnBwdSm80INS1_25CollectiveMainloopBwdSm80ILi2ELi2EN4cute5tupleIJNS5_1CILi64EEENS7_ILi128EEES8_EEENS_10bfloat16_tEfNS_4arch4Sm80ELb0ELb1ELb1ELb1ELb0ELb0ELb0ELb0ELi2ELi2ELi4ELi2ELb1EEENS1_24CollectiveEpilogueBwdGQAISA_fSD_Li256ELb1ELb0EEENS1_19SingleTileSchedulerILb1ELb0ELb0ELi128EEEEEEEEEvNT_6ParamsE$_ZN4cute3eso3ESOILb0ELb1EJiEEC2ERKi - $_ZN7cutlass13device_kernelIN5flash19enable_sm80_to_sm89INS1_16FlashAttnBwdSm80INS1_25CollectiveMainloopBwdSm80ILi2ELi2EN4cute5tupleIJNS5_1CILi64EEENS7_ILi128EEES8_EEENS_10bfloat16_tEfNS_4arch4Sm80ELb0ELb1ELb1ELb1ELb0ELb0ELb0ELb0ELi2ELi2ELi4ELi2ELb1EEENS1_24CollectiveEpilogueBwdGQAISA_fSD_Li256ELb1ELb0EEENS1_19SingleTileSchedulerILb1ELb0ELb0ELi128EEEEEEEEEvNT_6ParamsE$_ZN4cute3eso3ESOILb0ELb1EJNS_15ArithmeticTupleIJiiEEENS_1CILi0EEES5_S5_EEC2ERKS3_RKS5_SA_SA_)
$_ZN7cutlass13device_kernelIN5flash19enable_sm80_to_sm89INS1_16FlashAttnBwdSm80INS1_25CollectiveMainloopBwdSm80ILi2ELi2EN4cute5tupleIJNS5_1CILi64EEENS7_ILi128EEES8_EEENS_10bfloat16_tEfNS_4arch4Sm80ELb0ELb1ELb1ELb1ELb0ELb0ELb0ELb0ELi2ELi2ELi4ELi2ELb1EEENS1_24CollectiveEpilogueBwdGQAISA_fSD_Li256ELb1ELb0EEENS1_19SingleTileSchedulerILb1ELb0ELb0ELi128EEEEEEEEEvNT_6ParamsE$_ZN4cute3eso3ESOILb0ELb1EJNS_15ArithmeticTupleIJiiEEENS_1CILi0EEES5_S5_EEC2ERKS3_RKS5_SA_SA_:
[----:B------:R-:W-:Y:S02]  /*72c0*/  IADD3 R9, R9, -c[0x0][0x20], RZ ;  /* 0x8000080009097a10 */ /* 0x000fe40007ffe0ff */
[----:B------:R-:W-:-:S03]  /*72d0*/  MOV R11, 0x0 ;  /* 0x00000000000b7802 */ /* 0x000fc60000000f00 */
[----:B------:R1:W-:Y:S04]  /*72e0*/  STL [R9], R8 ;  /* 0x0000000809007387 */ /* 0x0003e80000100800 */
[----:B------:R1:W-:Y:S01]  /*72f0*/  STL [R9+0x4], R16 ;  /* 0x0000041009007387 */ /* 0x0003e20000100800 */
[----:B------:R-:W-:Y:S05]  /*7300*/  RET.REL.NODEC R10 `(_ZN7cutlass13device_kernelIN5flash19enable_sm80_to_sm89INS1_16FlashAttnBwdSm80INS1_25CollectiveMainloopBwdSm80ILi2ELi2EN4cute5tupleIJNS5_1CILi64EEENS7_ILi128EEES8_EEENS_10bfloat16_tEfNS_4arch4Sm80ELb0ELb1ELb1ELb1ELb0ELb0ELb0ELb0ELi2ELi2ELi4ELi2ELb1EEENS1_24CollectiveEpilogueBwdGQAISA_fSD_Li256ELb1ELb0EEENS1_19SingleTileSchedulerILb1ELb0ELb0ELi128EEEEEEEEEvNT_6ParamsE) ;  /* 0xffff8cf00a007950 */ /* 0x000fea0003c3ffff */
        .type           $_ZN7cutlass13device_kernelIN5flash19enable_sm80_to_sm89INS1_16FlashAttnBwdSm80INS1_25CollectiveMainloopBwdSm80ILi2ELi2EN4cute5tupleIJNS5_1CILi64EEENS7_ILi128EEES8_EEENS_10bfloat16_tEfNS_4arch4Sm80ELb0ELb1ELb1ELb1ELb0ELb0ELb0ELb0ELi2ELi2ELi4ELi2ELb1EEENS1_24CollectiveEpilogueBwdGQAISA_fSD_Li256ELb1ELb0EEENS1_19SingleTileSchedulerILb1ELb0ELb0ELi128EEEEEEEEEvNT_6ParamsE$_ZN4cute3eso3ESOILb0ELb1EJiEEC2ERKi,@function
        .size           $_ZN7cutlass13device_kernelIN5flash19enable_sm80_to_sm89INS1_16FlashAttnBwdSm80INS1_25CollectiveMainloopBwdSm80ILi2ELi2EN4cute5tupleIJNS5_1CILi64EEENS7_ILi128EEES8_EEENS_10bfloat16_tEfNS_4arch4Sm80ELb0ELb1ELb1ELb1ELb0ELb0ELb0ELb0ELi2ELi2ELi4ELi2ELb1EEENS1_24CollectiveEpilogueBwdGQAISA_fSD_Li256ELb1ELb0EEENS1_19SingleTileSchedulerILb1ELb0ELb0ELi128EEEEEEEEEvNT_6ParamsE$_ZN4cute3eso3ESOILb0ELb1EJiEEC2ERKi,($_ZN7cutlass13device_kernelIN5flash19enable_sm80_to_sm89INS1_16FlashAttnBwdSm80INS1_25CollectiveMainloopBwdSm80ILi2ELi2EN4cute5tupleIJNS5_1CILi64EEENS7_ILi128EEES8_EEENS_10bfloat16_tEfNS_4arch4Sm80ELb0ELb1ELb1ELb1ELb0ELb0ELb0ELb0ELi2ELi2ELi4ELi2ELb1EEENS1_24CollectiveEpilogueBwdGQAISA_fSD_Li256ELb1ELb0EEENS1_19SingleTileSchedulerILb1ELb0ELb0ELi128EEEEEEEEEvNT_6ParamsE$_ZN4cute3eso3ESOILb0ELb1EJiNS_1CILi0EEEEEC2ERKiRKS3_ - $_ZN7cutlass13device_kernelIN5flash19enable_sm80_to_sm89INS1_16FlashAttnBwdSm80INS1_25CollectiveMainloopBwdSm80ILi2ELi2EN4cute5tupleIJNS5_1CILi64EEENS7_ILi128EEES8_EEENS_10bfloat16_tEfNS_4arch4Sm80ELb0ELb1ELb1ELb1ELb0ELb0ELb0ELb0ELi2ELi2ELi4ELi2ELb1EEENS1_24CollectiveEpilogueBwdGQAISA_fSD_Li256ELb1ELb0EEENS1_19SingleTileSchedulerILb1ELb0ELb0ELi128EEEEEEEEEvNT_6ParamsE$_ZN4cute3eso3ESOILb0ELb1EJiEEC2ERKi)
$_ZN7cutlass13device_kernelIN5flash19enable_sm80_to_sm89INS1_16FlashAttnBwdSm80INS1_25CollectiveMainloopBwdSm80ILi2ELi2EN4cute5tupleIJNS5_1CILi64EEENS7_ILi128EEES8_EEENS_10bfloat16_tEfNS_4arch4Sm80ELb0ELb1ELb1ELb1ELb0ELb0ELb0ELb0ELi2ELi2ELi4ELi2ELb1EEENS1_24CollectiveEpilogueBwdGQAISA_fSD_Li256ELb1ELb0EEENS1_19SingleTileSchedulerILb1ELb0ELb0ELi128EEEEEEEEEvNT_6ParamsE$_ZN4cute3eso3ESOILb0ELb1EJiEEC2ERKi:
[----:B------:R-:W-:Y:S01]  /*7310*/  IADD3 R6, R6, -c[0x0][0x20], RZ ;  /* 0x8000080006067a10 */ /* 0x000fe20007ffe0ff */
[----:B------:R-:W-:Y:S01]  /*7320*/  IMAD.MOV.U32 R28, RZ, RZ, R18 ;  /* 0x000000ffff1c7224 */ /* 0x000fe200078e0012 */
[----:B------:R-:W-:-:S03]  /*7330*/  MOV R29, 0x0 ;  /* 0x00000000001d7802 */ /* 0x000fc60000000f00 */
[----:B------:R1:W-:Y:S01]  /*7340*/  STL [R6], R7 ;  /* 0x0000000706007387 */ /* 0x0003e20000100800 */
[----:B------:R-:W-:Y:S05]  /*7350*/  RET.REL.NODEC R28 `(_ZN7cutlass13device_kernelIN5flash19enable_sm80_to_sm89INS1_16FlashAttnBwdSm80INS1_25CollectiveMainloopBwdSm80ILi2ELi2EN4cute5tupleIJNS5_1CILi64EEENS7_ILi128EEES8_EEENS_10bfloat16_tEfNS_4arch4Sm80ELb0ELb1ELb1ELb1ELb0ELb0ELb0ELb0ELi2ELi2ELi4ELi2ELb1EEENS1_24CollectiveEpilogueBwdGQAISA_fSD_Li256ELb1ELb0EEENS1_19SingleTileSchedulerILb1ELb0ELb0ELi128EEEEEEEEEvNT_6ParamsE) ;  /* 0xffff8ca01c007950 */ /* 0x000fea0003c3ffff */
        .type           $_ZN7cutlass13device_kernelIN5flash19enable_sm80_to_sm89INS1_16FlashAttnBwdSm80INS1_25CollectiveMainloopBwdSm80ILi2ELi2EN4cute5tupleIJNS5_1CILi64EEENS7_ILi128EEES8_EEENS_10bfloat16_tEfNS_4arch4Sm80ELb0ELb1ELb1ELb1ELb0ELb0ELb0ELb0ELi2ELi2ELi4ELi2ELb1EEENS1_24CollectiveEpilogueBwdGQAISA_fSD_Li256ELb1ELb0EEENS1_19SingleTileSchedulerILb1ELb0ELb0ELi128EEEEEEEEEvNT_6ParamsE$_ZN4cute3eso3ESOILb0ELb1EJiNS_1CILi0EEEEEC2ERKiRKS3_,@function
        .size           $_ZN7cutlass13device_kernelIN5flash19enable_sm80_to_sm89INS1_16FlashAttnBwdSm80INS1_25CollectiveMainloopBwdSm80ILi2ELi2EN4cute5tupleIJNS5_1CILi64EEENS7_ILi128EEES8_EEENS_10bfloat16_tEfNS_4arch4Sm80ELb0ELb1ELb1ELb1ELb0ELb0ELb0ELb0ELi2ELi2ELi4ELi2ELb1EEENS1_24CollectiveEpilogueBwdGQAISA_fSD_Li256ELb1ELb0EEENS1_19SingleTileSchedulerILb1ELb0ELb0ELi128EEEEEEEEEvNT_6ParamsE$_ZN4cute3eso3ESOILb0ELb1EJiNS_1CILi0EEEEEC2ERKiRKS3_,($_ZN7cutlass13device_kernelIN5flash19enable_sm80_to_sm89INS1_16FlashAttnBwdSm80INS1_25CollectiveMainloopBwdSm80ILi2ELi2EN4cute5tupleIJNS5_1CILi64EEENS7_ILi128EEES8_EEENS_10bfloat16_tEfNS_4arch4Sm80ELb0ELb1ELb1ELb1ELb0ELb0ELb0ELb0ELi2ELi2ELi4ELi2ELb1EEENS1_24CollectiveEpilogueBwdGQAISA_fSD_Li256ELb1ELb0EEENS1_19SingleTileSchedulerILb1ELb0ELb0ELi128EEEEEEEEEvNT_6ParamsE$_ZN4cute3eso3ESOILb0ELb1EJlEEC2ERKl - $_ZN7cutlass13device_kernelIN5flash19enable_sm80_to_sm89INS1_16FlashAttnBwdSm80INS1_25CollectiveMainloopBwdSm80ILi2ELi2EN4cute5tupleIJNS5_1CILi64EEENS7_ILi128EEES8_EEENS_10bfloat16_tEfNS_4arch4Sm80ELb0ELb1ELb1ELb1ELb0ELb0ELb0ELb0ELi2ELi2ELi4ELi2ELb1EEENS1_24CollectiveEpilogueBwdGQAISA_fSD_Li256ELb1ELb0EEENS1_19SingleTileSchedulerILb1ELb0ELb0ELi128EEEEEEEEEvNT_6ParamsE$_ZN4cute3eso3ESOILb0ELb1EJiNS_1CILi0EEEEEC2ERKiRKS3_)
$_ZN7cutlass13device_kernelIN5flash19enable_sm80_to_sm89INS1_16FlashAttnBwdSm80INS1_25CollectiveMainloopBwdSm80ILi2ELi2EN4cute5tupleIJNS5_1CILi64EEENS7_ILi128EEES8_EEENS_10bfloat16_tEfNS_4arch4Sm80ELb0ELb1ELb1ELb1ELb0ELb0ELb0ELb0ELi2ELi2ELi4ELi2ELb1EEENS1_24CollectiveEpilogueBwdGQAISA_fSD_Li256ELb1ELb0EEENS1_19SingleTileSchedulerILb1ELb0ELb0ELi128EEEEEEEEEvNT_6ParamsE$_ZN4cute3eso3ESOILb0ELb1EJiNS_1CILi0EEEEEC2ERKiRKS3_:
[----:B------:R-:W-:Y:S02]  /*7360*/  IADD3 R6, R6, -c[0x0][0x20], RZ ;  /* 0x8000080006067a10 */ /* 0x000fe40007ffe0ff */
[----:B------:R-:W-:-:S03]  /*7370*/  MOV R9, 0x0 ;  /* 0x0000000000097802 */ /* 0x000fc60000000f00 */
[----:B------:R1:W-:Y:S01]  /*7380*/  STL [R6], R7 ;  /* 0x0000000706007387 */ /* 0x0003e20000100800 */
[----:B------:R-:W-:Y:S05]  /*7390*/  RET.REL.NODEC R8 `(_ZN7cutlass13device_kernelIN5flash19enable_sm80_to_sm89INS1_16FlashAttnBwdSm80INS1_25CollectiveMainloopBwdSm80ILi2ELi2EN4cute5tupleIJNS5_1CILi64EEENS7_ILi128EEES8_EEENS_10bfloat16_tEfNS_4arch4Sm80ELb0ELb1ELb1ELb1ELb0ELb0ELb0ELb0ELi2ELi2ELi4ELi2ELb1EEENS1_24CollectiveEpilogueBwdGQAISA_fSD_Li256ELb1ELb0EEENS1_19SingleTileSchedulerILb1ELb0ELb0ELi128EEEEEEEEEvNT_6ParamsE) ;  /* 0xffff8c6008007950 */ /* 0x000fea0003c3ffff */
        .type           $_ZN7cutlass13device_kernelIN5flash19enable_sm80_to_sm89INS1_16FlashAttnBwdSm80INS1_25CollectiveMainloopBwdSm80ILi2ELi2EN4cute5tupleIJNS5_1CILi64EEENS7_ILi128EEES8_EEENS_10bfloat16_tEfNS_4arch4Sm80ELb0ELb1ELb1ELb1ELb0ELb0ELb0ELb0ELi2ELi2ELi4ELi2ELb1EEENS1_24CollectiveEpilogueBwdGQAISA_fSD_Li256ELb1ELb0EEENS1_19SingleTileSchedulerILb1ELb0ELb0ELi128EEEEEEEEEvNT_6ParamsE$_ZN4cute3eso3ESOILb0ELb1EJlEEC2ERKl,@function
        .size           $_ZN7cutlass13device_kernelIN5flash19enable_sm80_to_sm89INS1_16FlashAttnBwdSm80INS1_25CollectiveMainloopBwdSm80ILi2ELi2EN4cute5tupleIJNS5_1CILi64EEENS7_ILi128EEES8_EEENS_10bfloat16_tEfNS_4arch4Sm80ELb0ELb1ELb1ELb1ELb0ELb0ELb0ELb0ELi2ELi2ELi4ELi2ELb1EEENS1_24CollectiveEpilogueBwdGQAISA_fSD_Li256ELb1ELb0EEENS1_19SingleTileSchedulerILb1ELb0ELb0ELi128EEEEEEEEEvNT_6ParamsE$_ZN4cute3eso3ESOILb0ELb1EJlEEC2ERKl,($_ZN7cutlass13device_kernelIN5flash19enable_sm80_to_sm89INS1_16FlashAttnBwdSm80INS1_25CollectiveMainloopBwdSm80ILi2ELi2EN4cute5tupleIJNS5_1CILi64EEENS7_ILi128EEES8_EEENS_10bfloat16_tEfNS_4arch4Sm80ELb0ELb1ELb1ELb1ELb0ELb0ELb0ELb0ELi2ELi2ELi4ELi2ELb1EEENS1_24CollectiveEpilogueBwdGQAISA_fSD_Li256ELb1ELb0EEENS1_19SingleTileSchedulerILb1ELb0ELb0ELi128EEEEEEEEEvNT_6ParamsE$_ZN4cute3eso3ESOILb1ELb0EJNS_10UnderscoreES2_S2_iEEC2ERKS2_S5_S5_RKi - $_ZN7cutlass13device_kernelIN5flash19enable_sm80_to_sm89INS1_16FlashAttnBwdSm80INS1_25CollectiveMainloopBwdSm80ILi2ELi2EN4cute5tupleIJNS5_1CILi64EEENS7_ILi128EEES8_EEENS_10bfloat16_tEfNS_4arch4Sm80ELb0ELb1ELb1ELb1ELb0ELb0ELb0ELb0ELi2ELi2ELi4ELi2ELb1EEENS1_24CollectiveEpilogueBwdGQAISA_fSD_Li256ELb1ELb0EEENS1_19SingleTileSchedulerILb1ELb0ELb0ELi128EEEEEEEEEvNT_6ParamsE$_ZN4cute3eso3ESOILb0ELb1EJlEEC2ERKl)
$_ZN7cutlass13device_kernelIN5flash19enable_sm80_to_sm89INS1_16FlashAttnBwdSm80INS1_25CollectiveMainloopBwdSm80ILi2ELi2EN4cute5tupleIJNS5_1CILi64EEENS7_ILi128EEES8_EEENS_10bfloat16_tEfNS_4arch4Sm80ELb0ELb1ELb1ELb1ELb0ELb0ELb0ELb0ELi2ELi2ELi4ELi2ELb1EEENS1_24CollectiveEpilogueBwdGQAISA_fSD_Li256ELb1ELb0EEENS1_19SingleTileSchedulerILb1ELb0ELb0ELi128EEEEEEEEEvNT_6ParamsE$_ZN4cute3eso3ESOILb0ELb1EJlEEC2ERKl:
[----:B------:R-:W-:Y:S01]  /*73a0*/  IADD3 R9, R9, -c[0x0][0x20], RZ ;  /* 0x8000080009097a10 */ /* 0x000fe20007ffe0ff */
[----:B------:R-:W-:Y:S01]  /*73b0*/  IMAD.MOV.U32 R24, RZ, RZ, R10 ;  /* 0x000000ffff187224 */ /* 0x000fe200078e000a */
[----:B------:R-:W-:-:S03]  /*73c0*/  MOV R25, 0x0 ;  /* 0x0000000000197802 */ /* 0x000fc60000000f00 */
[----:B------:R1:W-:Y:S01]  /*73d0*/  STL.64 [R9], R6 ;  /* 0x0000000609007387 */ /* 0x0003e20000100a00 */
[----:B------:R-:W-:Y:S05]  /*73e0*/  RET.REL.NODEC R24 `(_ZN7cutlass13device_kernelIN5flash19enable_sm80_to_sm89INS1_16FlashAttnBwdSm80INS1_25CollectiveMainloopBwdSm80ILi2ELi2EN4cute5tupleIJNS5_1CILi64EEENS7_ILi128EEES8_EEENS_10bfloat16_tEfNS_4arch4Sm80ELb0ELb1ELb1ELb1ELb0ELb0ELb0ELb0ELi2ELi2ELi4ELi2ELb1EEENS1_24CollectiveEpilogueBwdGQAISA_fSD_Li256ELb1ELb0EEENS1_19SingleTileSchedulerILb1ELb0ELb0ELi128EEEEEEEEEvNT_6ParamsE) ;  /* 0xffff8c1018007950 */ /* 0x000fea0003c3ffff */
        .type           $_ZN7cutlass13device_kernelIN5flash19enable_sm80_to_sm89INS1_16FlashAttnBwdSm80INS1_25CollectiveMainloopBwdSm80ILi2ELi2EN4cute5tupleIJNS5_1CILi64EEENS7_ILi128EEES8_EEENS_10bfloat16_tEfNS_4arch4Sm80ELb0ELb1ELb1ELb1ELb0ELb0ELb0ELb0ELi2ELi2ELi4ELi2ELb1EEENS1_24CollectiveEpilogueBwdGQAISA_fSD_Li256ELb1ELb0EEENS1_19SingleTileSchedulerILb1ELb0ELb0ELi128EEEEEEEEEvNT_6ParamsE$_ZN4cute3eso3ESOILb1ELb0EJNS_10UnderscoreES2_S2_iEEC2ERKS2_S5_S5_RKi,@function
        .size           $_ZN7cutlass13device_kernelIN5flash19enable_sm80_to_sm89INS1_16FlashAttnBwdSm80INS1_25CollectiveMainloopBwdSm80ILi2ELi2EN4cute5tupleIJNS5_1CILi64EEENS7_ILi128EEES8_EEENS_10bfloat16_tEfNS_4arch4Sm80ELb0ELb1ELb1ELb1ELb0ELb0ELb0ELb0ELi2ELi2ELi4ELi2ELb1EEENS1_24CollectiveEpilogueBwdGQAISA_fSD_Li256ELb1ELb0EEENS1_19SingleTileSchedulerILb1ELb0ELb0ELi128EEEEEEEEEvNT_6ParamsE$_ZN4cute3eso3ESOILb1ELb0EJNS_10UnderscoreES2_S2_iEEC2ERKS2_S5_S5_RKi,($_ZN7cutlass13device_kernelIN5flash19enable_sm80_to_sm89INS1_16FlashAttnBwdSm80INS1_25CollectiveMainloopBwdSm80ILi2ELi2EN4cute5tupleIJNS5_1CILi64EEENS7_ILi128EEES8_EEENS_10bfloat16_tEfNS_4arch4Sm80ELb0ELb1ELb1ELb1ELb0ELb0ELb0ELb0ELi2ELi2ELi4ELi2ELb1EEENS1_24CollectiveEpilogueBwdGQAISA_fSD_Li256ELb1ELb0EEENS1_19SingleTileSchedulerILb1ELb0ELb0ELi128EEEEEEEEEvNT_6ParamsE$_ZN4cute3eso3ESOILb1ELb0EJNS_10UnderscoreES2_iEEC2ERKS2_S5_RKi - $_ZN7cutlass13device_kernelIN5flash19enable_sm80_to_sm89INS1_16FlashAttnBwdSm80INS1_25CollectiveMainloopBwdSm80ILi2ELi2EN4cute5tupleIJNS5_1CILi64EEENS7_ILi128EEES8_EEENS_10bfloat16_tEfNS_4arch4Sm80ELb0ELb1ELb1ELb1ELb0ELb0ELb0ELb0ELi2ELi2ELi4ELi2ELb1EEENS1_24CollectiveEpilogueBwdGQAISA_fSD_Li256ELb1ELb0EEENS1_19SingleTileSchedulerILb1ELb0ELb0ELi128EEEEEEEEEvNT_6ParamsE$_ZN4cute3eso3ESOILb1ELb0EJNS_10UnderscoreES2_S2_iEEC2ERKS2_S5_S5_RKi)
$_ZN7cutlass13device_kernelIN5flash19enable_sm80_to_sm89INS1_16FlashAttnBwdSm80INS1_25CollectiveMainloopBwdSm80ILi2ELi2EN4cute5tupleIJNS5_1CILi64EEENS7_ILi128EEES8_EEENS_10bfloat16_tEfNS_4arch4Sm80ELb0ELb1ELb1ELb1ELb0ELb0ELb0ELb0ELi2ELi2ELi4ELi2ELb1EEENS1_24CollectiveEpilogueBwdGQAISA_fSD_Li256ELb1ELb0EEENS1_19SingleTileSchedulerILb1ELb0ELb0ELi128EEEEEEEEEvNT_6ParamsE$_ZN4cute3eso3ESOILb1ELb0EJNS_10UnderscoreES2_S2_iEEC2ERKS2_S5_S5_RKi:
[----:B------:R-:W-:Y:S02]  /*73f0*/  IADD3 R6, R4, -c[0x0][0x20], RZ ;  /* 0x8000080004067a10 */ /* 0x000fe40007ffe0ff */
[----:B------:R-:W-:-:S03]  /*7400*/  MOV R9, 0x0 ;  /* 0x0000000000097802 */ /* 0x000fc60000000f00 */
[----:B------:R1:W-:Y:S01]  /*7410*/  STL [R6], R7 ;  /* 0x0000000706007387 */ /* 0x0003e20000100800 */
[----:B------:R-:W-:Y:S05]  /*7420*/  RET.REL.NODEC R8 `(_ZN7cutlass13device_kernelIN5flash19enable_sm80_to_sm89INS1_16FlashAttnBwdSm80INS1_25CollectiveMainloopBwdSm80ILi2ELi2EN4cute5tupleIJNS5_1CILi64EEENS7_ILi128EEES8_EEENS_10bfloat16_tEfNS_4arch4Sm80ELb0ELb1ELb1ELb1ELb0ELb0ELb0ELb0ELi2ELi2ELi4ELi2ELb1EEENS1_24CollectiveEpilogueBwdGQAISA_fSD_Li256ELb1ELb0EEENS1_19SingleTileSchedulerILb1ELb0ELb0ELi128EEEEEEEEEvNT_6ParamsE) ;  /* 0xffff8bd008007950 */ /* 0x000fea0003c3ffff */
        .type           $_ZN7cutlass13device_kernelIN5flash19enable_sm80_to_sm89INS1_16FlashAttnBwdSm80INS1_25CollectiveMainloopBwdSm80ILi2ELi2EN4cute5tupleIJNS5_1CILi64EEENS7_ILi128EEES8_EEENS_10bfloat16_tEfNS_4arch4Sm80ELb0ELb1ELb1ELb1ELb0ELb0ELb0ELb0ELi2ELi2ELi4ELi2ELb1EEENS1_24CollectiveEpilogueBwdGQAISA_fSD_Li256ELb1ELb0EEENS1_19SingleTileSchedulerILb1ELb0ELb0ELi128EEEEEEEEEvNT_6ParamsE$_ZN4cute3eso3ESOILb1ELb0EJNS_10UnderscoreES2_iEEC2ERKS2_S5_RKi,@function
        .size           $_ZN7cutlass13device_kernelIN5flash19enable_sm80_to_sm89INS1_16FlashAttnBwdSm80INS1_25CollectiveMainloopBwdSm80ILi2ELi2EN4cute5tupleIJNS5_1CILi64EEENS7_ILi128EEES8_EEENS_10bfloat16_tEfNS_4arch4Sm80ELb0ELb1ELb1ELb1ELb0ELb0ELb0ELb0ELi2ELi2ELi4ELi2ELb1EEENS1_24CollectiveEpilogueBwdGQAISA_fSD_Li256ELb1ELb0EEENS1_19SingleTileSchedulerILb1ELb0ELb0ELi128EEEEEEEEEvNT_6ParamsE$_ZN4cute3eso3ESOILb1ELb0EJNS_10UnderscoreES2_iEEC2ERKS2_S5_RKi,($_ZN7cutlass13device_kernelIN5flash19enable_sm80_to_sm89INS1_16FlashAttnBwdSm80INS1_25CollectiveMainloopBwdSm80ILi2ELi2EN4cute5tupleIJNS5_1CILi64EEENS7_ILi128EEES8_EEENS_10bfloat16_tEfNS_4arch4Sm80ELb0ELb1ELb1ELb1ELb0ELb0ELb0ELb0ELi2ELi2ELi4ELi2ELb1EEENS1_24CollectiveEpilogueBwdGQAISA_fSD_Li256ELb1ELb0EEENS1_19SingleTileSchedulerILb1ELb0ELb0ELi128EEEEEEEEEvNT_6ParamsE$_ZN4cute3eso3ESOILb1ELb0EJNS_10UnderscoreEiEEC2ERKS2_RKi - $_ZN7cutlass13device_kernelIN5flash19enable_sm80_to_sm89INS1_16FlashAttnBwdSm80INS1_25CollectiveMainloopBwdSm80ILi2ELi2EN4cute5tupleIJNS5_1CILi64EEENS7_ILi128EEES8_EEENS_10bfloat16_tEfNS_4arch4Sm80ELb0ELb1ELb1ELb1ELb0ELb0ELb0ELb0ELi2ELi2ELi4ELi2ELb1EEENS1_24CollectiveEpilogueBwdGQAISA_fSD_Li256ELb1ELb0EEENS1_19SingleTileSchedulerILb1ELb0ELb0ELi128EEEEEEEEEvNT_6ParamsE$_ZN4cute3eso3ESOILb1ELb0EJNS_10UnderscoreES2_iEEC2ERKS2_S5_RKi)
$_ZN7cutlass13device_kernelIN5flash19enable_sm80_to_sm89INS1_16FlashAttnBwdSm80INS1_25CollectiveMainloopBwdSm80ILi2ELi2EN4cute5tupleIJNS5_1CILi64EEENS7_ILi128EEES8_EEENS_10bfloat16_tEfNS_4arch4Sm80ELb0ELb1ELb1ELb1ELb0ELb0ELb0ELb0ELi2ELi2ELi4ELi2ELb1EEENS1_24CollectiveEpilogueBwdGQAISA_fSD_Li256ELb1ELb0EEENS1_19SingleTileSchedulerILb1ELb0ELb0ELi128EEEEEEEEEvNT_6ParamsE$_ZN4cute3eso3ESOILb1ELb0EJNS_10UnderscoreES2_iEEC2ERKS2_S5_RKi:
[----:B------:R-:W-:Y:S02]  /*7430*/  IADD3 R6, R4, -c[0x0][0x20], RZ ;  /* 0x8000080004067a10 */ /* 0x000fe40007ffe0ff */
[----:B------:R-:W-:-:S03]  /*7440*/  MOV R9, 0x0 ;  /* 0x0000000000097802 */ /* 0x000fc60000000f00 */
[----:B------:R1:W-:Y:S01]  /*7450*/  STL [R6], R17 ;  /* 0x0000001106007387 */ /* 0x0003e20000100800 */
[----:B------:R-:W-:Y:S05]  /*7460*/  RET.REL.NODEC R8 `(_ZN7cutlass13device_kernelIN5flash19enable_sm80_to_sm89INS1_16FlashAttnBwdSm80INS1_25CollectiveMainloopBwdSm80ILi2ELi2EN4cute5tupleIJNS5_1CILi64EEENS7_ILi128EEES8_EEENS_10bfloat16_tEfNS_4arch4Sm80ELb0ELb1ELb1ELb1ELb0ELb0ELb0ELb0ELi2ELi2ELi4ELi2ELb1EEENS1_24CollectiveEpilogueBwdGQAISA_fSD_Li256ELb1ELb0EEENS1_19SingleTileSchedulerILb1ELb0ELb0ELi128EEEEEEEEEvNT_6ParamsE) ;  /* 0xffff8b9008007950 */ /* 0x000fea0003c3ffff */
        .type           $_ZN7cutlass13device_kernelIN5flash19enable_sm80_to_sm89INS1_16FlashAttnBwdSm80INS1_25CollectiveMainloopBwdSm80ILi2ELi2EN4cute5tupleIJNS5_1CILi64EEENS7_ILi128EEES8_EEENS_10bfloat16_tEfNS_4arch4Sm80ELb0ELb1ELb1ELb1ELb0ELb0ELb0ELb0ELi2ELi2ELi4ELi2ELb1EEENS1_24CollectiveEpilogueBwdGQAISA_fSD_Li256ELb1ELb0EEENS1_19SingleTileSchedulerILb1ELb0ELb0ELi128EEEEEEEEEvNT_6ParamsE$_ZN4cute3eso3ESOILb1ELb0EJNS_10UnderscoreEiEEC2ERKS2_RKi,@function
        .size           $_ZN7cutlass13device_kernelIN5flash19enable_sm80_to_sm89INS1_16FlashAttnBwdSm80INS1_25CollectiveMainloopBwdSm80ILi2ELi2EN4cute5tupleIJNS5_1CILi64EEENS7_ILi128EEES8_EEENS_10bfloat16_tEfNS_4arch4Sm80ELb0ELb1ELb1ELb1ELb0ELb0ELb0ELb0ELi2ELi2ELi4ELi2ELb1EEENS1_24CollectiveEpilogueBwdGQAISA_fSD_Li256ELb1ELb0EEENS1_19SingleTileSchedulerILb1ELb0ELb0ELi128EEEEEEEEEvNT_6ParamsE$_ZN4cute3eso3ESOILb1ELb0EJNS_10UnderscoreEiEEC2ERKS2_RKi,($_ZN7cutlass13device_kernelIN5flash19enable_sm80_to_sm89INS1_16FlashAttnBwdSm80INS1_25CollectiveMainloopBwdSm80ILi2ELi2EN4cute5tupleIJNS5_1CILi64EEENS7_ILi128EEES8_EEENS_10bfloat16_tEfNS_4arch4Sm80ELb0ELb1ELb1ELb1ELb0ELb0ELb0ELb0ELi2ELi2ELi4ELi2ELb1EEENS1_24CollectiveEpilogueBwdGQAISA_fSD_Li256ELb1ELb0EEENS1_19SingleTileSchedulerILb1ELb0ELb0ELi128EEEEEEEEEvNT_6ParamsE$_ZN4cute3eso3ESOILb1ELb0EJNS_10UnderscoreEiiEEC2ERKS2_RKiS7_ - $_ZN7cutlass13device_kernelIN5flash19enable_sm80_to_sm89INS1_16FlashAttnBwdSm80INS1_25CollectiveMainloopBwdSm80ILi2ELi2EN4cute5tupleIJNS5_1CILi64EEENS7_ILi128EEES8_EEENS_10bfloat16_tEfNS_4arch4Sm80ELb0ELb1ELb1ELb1ELb0ELb0ELb0ELb0ELi2ELi2ELi4ELi2ELb1EEENS1_24CollectiveEpilogueBwdGQAISA_fSD_Li256ELb1ELb0EEENS1_19SingleTileSchedulerILb1ELb0ELb0ELi128EEEEEEEEEvNT_6ParamsE$_ZN4cute3eso3ESOILb1ELb0EJNS_10UnderscoreEiEEC2ERKS2_RKi)
$_ZN7cutlass13device_kernelIN5flash19enable_sm80_to_sm89INS1_16FlashAttnBwdSm80INS1_25CollectiveMainloopBwdSm80ILi2ELi2EN4cute5tupleIJNS5_1CILi64EEENS7_ILi128EEES8_EEENS_10bfloat16_tEfNS_4arch4Sm80ELb0ELb1ELb1ELb1ELb0ELb0ELb0ELb0ELi2ELi2ELi4ELi2ELb1EEENS1_24CollectiveEpilogueBwdGQAISA_fSD_Li256ELb1ELb0EEENS1_19SingleTileSchedulerILb1ELb0ELb0ELi128EEEEEEEEEvNT_6ParamsE$_ZN4cute3eso3ESOILb1ELb0EJNS_10UnderscoreEiEEC2ERKS2_RKi:
[----:B------:R-:W-:Y:S02]  /*7470*/  IADD3 R6, R13, -c[0x0][0x20], RZ ;  /* 0x800008000d067a10 */ /* 0x000fe40007ffe0ff */
[----:B------:R-:W-:-:S03]  /*7480*/  MOV R17, 0x0 ;  /* 0x0000000000117802 */ /* 0x000fc60000000f00 */
[----:B------:R1:W-:Y:S01]  /*7490*/  STL [R6], R7 ;  /* 0x0000000706007387 */ /* 0x0003e20000100800 */
[----:B------:R-:W-:Y:S05]  /*74a0*/  RET.REL.NODEC R16 `(_ZN7cutlass13device_kernelIN5flash19enable_sm80_to_sm89INS1_16FlashAttnBwdSm80INS1_25CollectiveMainloopBwdSm80ILi2ELi2EN4cute5tupleIJNS5_1CILi64EEENS7_ILi128EEES8_EEENS_10bfloat16_tEfNS_4arch4Sm80ELb0ELb1ELb1ELb1ELb0ELb0ELb0ELb0ELi2ELi2ELi4ELi2ELb1EEENS1_24CollectiveEpilogueBwdGQAISA_fSD_Li256ELb1ELb0EEENS1_19SingleTileSchedulerILb1ELb0ELb0ELi128EEEEEEEEEvNT_6ParamsE) ;  /* 0xffff8b5010007950 */ /* 0x000fea0003c3ffff */
        .type           $_ZN7cutlass13device_kernelIN5flash19enable_sm80_to_sm89INS1_16FlashAttnBwdSm80INS1_25CollectiveMainloopBwdSm80ILi2ELi2EN4cute5tupleIJNS5_1CILi64EEENS7_ILi128EEES8_EEENS_10bfloat16_tEfNS_4arch4Sm80ELb0ELb1ELb1ELb1ELb0ELb0ELb0ELb0ELi2ELi2ELi4ELi2ELb1EEENS1_24CollectiveEpilogueBwdGQAISA_fSD_Li256ELb1ELb0EEENS1_19SingleTileSchedulerILb1ELb0ELb0ELi128EEEEEEEEEvNT_6ParamsE$_ZN4cute3eso3ESOILb1ELb0EJNS_10UnderscoreEiiEEC2ERKS2_RKiS7_,@function
        .size           $_ZN7cutlass13device_kernelIN5flash19enable_sm80_to_sm89INS1_16FlashAttnBwdSm80INS1_25CollectiveMainloopBwdSm80ILi2ELi2EN4cute5tupleIJNS5_1CILi64EEENS7_ILi128EEES8_EEENS_10bfloat16_tEfNS_4arch4Sm80ELb0ELb1ELb1ELb1ELb0ELb0ELb0ELb0ELi2ELi2ELi4ELi2ELb1EEENS1_24CollectiveEpilogueBwdGQAISA_fSD_Li256ELb1ELb0EEENS1_19SingleTileSchedulerILb1ELb0ELb0ELi128EEEEEEEEEvNT_6ParamsE$_ZN4cute3eso3ESOILb1ELb0EJNS_10UnderscoreEiiEEC2ERKS2_RKiS7_,($_ZN7cutlass13device_kernelIN5flash19enable_sm80_to_sm89INS1_16FlashAttnBwdSm80INS1_25CollectiveMainloopBwdSm80ILi2ELi2EN4cute5tupleIJNS5_1CILi64EEENS7_ILi128EEES8_EEENS_10bfloat16_tEfNS_4arch4Sm80ELb0ELb1ELb1ELb1ELb0ELb0ELb0ELb0ELi2ELi2ELi4ELi2ELb1EEENS1_24CollectiveEpilogueBwdGQAISA_fSD_Li256ELb1ELb0EEENS1_19SingleTileSchedulerILb1ELb0ELb0ELi128EEEEEEEEEvNT_6ParamsE$_ZN4cute3eso3ESOILb1ELb0EJNS_1CILi0EEES3_S3_iEEC2ERKS3_S6_S6_RKi - $_ZN7cutlass13device_kernelIN5flash19enable_sm80_to_sm89INS1_16FlashAttnBwdSm80INS1_25CollectiveMainloopBwdSm80ILi2ELi2EN4cute5tupleIJNS5_1CILi64EEENS7_ILi128EEES8_EEENS_10bfloat16_tEfNS_4arch4Sm80ELb0ELb1ELb1ELb1ELb0ELb0ELb0ELb0ELi2ELi2ELi4ELi2ELb1EEENS1_24CollectiveEpilogueBwdGQAISA_fSD_Li256ELb1ELb0EEENS1_19SingleTileSchedulerILb1ELb0ELb0ELi128EEEEEEEEEvNT_6ParamsE$_ZN4cute3eso3ESOILb1ELb0EJNS_10UnderscoreEiiEEC2ERKS2_RKiS7_)
$_ZN7cutlass13device_kernelIN5flash19enable_sm80_to_sm89INS1_16FlashAttnBwdSm80INS1_25CollectiveMainloopBwdSm80ILi2ELi2EN4cute5tupleIJNS5_1CILi64EEENS7_ILi128EEES8_EEENS_10bfloat16_tEfNS_4arch4Sm80ELb0ELb1ELb1ELb1ELb0ELb0ELb0ELb0ELi2ELi2ELi4ELi2ELb1EEENS1_24CollectiveEpilogueBwdGQAISA_fSD_Li256ELb1ELb0EEENS1_19SingleTileSchedulerILb1ELb0ELb0ELi128EEEEEEEEEvNT_6ParamsE$_ZN4cute3eso3ESOILb1ELb0EJNS_10UnderscoreEiiEEC2ERKS2_RKiS7_:
[----:B------:R-:W-:Y:S02]  /*74b0*/  IADD3 R7, R4, -c[0x0][0x20], RZ ;  /* 0x8000080004077a10 */ /* 0x000fe40007ffe0ff */
[----:B------:R-:W-:-:S03]  /*74c0*/  IADD3 R6, R19, -c[0x0][0x20], RZ ;  /* 0x8000080013067a10 */ /* 0x000fc60007ffe0ff */
[----:B------:R1:W-:Y:S04]  /*74d0*/  STL [R7], R16 ;  /* 0x0000001007007387 */ /* 0x0003e80000100800 */
[----:B------:R-:W2:Y:S01]  /*74e0*/  LDL R6, [R6] ;  /* 0x0000000006067983 */ /* 0x000ea20000100800 */
[----:B------:R-:W-:-:S03]  /*74f0*/  IMAD.MOV.U32 R9, RZ, RZ, 0x0 ;  /* 0x00000000ff097424 */ /* 0x000fc600078e00ff */
[----:B--2---:R1:W-:Y:S01]  /*7500*/  STL [R7+0x4], R6 ;  /* 0x0000040607007387 */ /* 0x0043e20000100800 */
[----:B------:R-:W-:Y:S05]  /*7510*/  RET.REL.NODEC R8 `(_ZN7cutlass13device_kernelIN5flash19enable_sm80_to_sm89INS1_16FlashAttnBwdSm80INS1_25CollectiveMainloopBwdSm80ILi2ELi2EN4cute5tupleIJNS5_1CILi64EEENS7_ILi128EEES8_EEENS_10bfloat16_tEfNS_4arch4Sm80ELb0ELb1ELb1ELb1ELb0ELb0ELb0ELb0ELi2ELi2ELi4ELi2ELb1EEENS1_24CollectiveEpilogueBwdGQAISA_fSD_Li256ELb1ELb0EEENS1_19SingleTileSchedulerILb1ELb0ELb0ELi128EEEEEEEEEvNT_6ParamsE) ;  /* 0xffff8ae008007950 */ /* 0x000fea0003c3ffff */
        .type           $_ZN7cutlass13device_kernelIN5flash19enable_sm80_to_sm89INS1_16FlashAttnBwdSm80INS1_25CollectiveMainloopBwdSm80ILi2ELi2EN4cute5tupleIJNS5_1CILi64EEENS7_ILi128EEES8_EEENS_10bfloat16_tEfNS_4arch4Sm80ELb0ELb1ELb1ELb1ELb0ELb0ELb0ELb0ELi2ELi2ELi4ELi2ELb1EEENS1_24CollectiveEpilogueBwdGQAISA_fSD_Li256ELb1ELb0EEENS1_19SingleTileSchedulerILb1ELb0ELb0ELi128EEEEEEEEEvNT_6ParamsE$_ZN4cute3eso3ESOILb1ELb0EJNS_1CILi0EEES3_S3_iEEC2ERKS3_S6_S6_RKi,@function
        .size           $_ZN7cutlass13device_kernelIN5flash19enable_sm80_to_sm89INS1_16FlashAttnBwdSm80INS1_25CollectiveMainloopBwdSm80ILi2ELi2EN4cute5tupleIJNS5_1CILi64EEENS7_ILi128EEES8_EEENS_10bfloat16_tEfNS_4arch4Sm80ELb0ELb1ELb1ELb1ELb0ELb0ELb0ELb0ELi2ELi2ELi4ELi2ELb1EEENS1_24CollectiveEpilogueBwdGQAISA_fSD_Li256ELb1ELb0EEENS1_19SingleTileSchedulerILb1ELb0ELb0ELi128EEEEEEEEEvNT_6ParamsE$_ZN4cute3eso3ESOILb1ELb0EJNS_1CILi0EEES3_S3_iEEC2ERKS3_S6_S6_RKi,($_ZN7cutlass13device_kernelIN5flash19enable_sm80_to_sm89INS1_16FlashAttnBwdSm80INS1_25CollectiveMainloopBwdSm80ILi2ELi2EN4cute5tupleIJNS5_1CILi64EEENS7_ILi128EEES8_EEENS_10bfloat16_tEfNS_4arch4Sm80ELb0ELb1ELb1ELb1ELb0ELb0ELb0ELb0ELi2ELi2ELi4ELi2ELb1EEENS1_24CollectiveEpilogueBwdGQAISA_fSD_Li256ELb1ELb0EEENS1_19SingleTileSchedulerILb1ELb0ELb0ELi128EEEEEEEEEvNT_6ParamsE$_ZN4cute3eso3ESOILb1ELb0EJNS_1CILi0EEES3_iEEC2ERKS3_S6_RKi - $_ZN7cutlass13device_kernelIN5flash19enable_sm80_to_sm89INS1_16FlashAttnBwdSm80INS1_25CollectiveMainloopBwdSm80ILi2ELi2EN4cute5tupleIJNS5_1CILi64EEENS7_ILi128EEES8_EEENS_10bfloat16_tEfNS_4arch4Sm80ELb0ELb1ELb1ELb1ELb0ELb0ELb0ELb0ELi2ELi2ELi4ELi2ELb1EEENS1_24CollectiveEpilogueBwdGQAISA_fSD_Li256ELb1ELb0EEENS1_19SingleTileSchedulerILb1ELb0ELb0ELi128EEEEEEEEEvNT_6ParamsE$_ZN4cute3eso3ESOILb1ELb0EJNS_1CILi0EEES3_S3_iEEC2ERKS3_S6_S6_RKi)
$_ZN7cutlass13device_kernelIN5flash19enable_sm80_to_sm89INS1_16FlashAttnBwdSm80INS1_25CollectiveMainloopBwdSm80ILi2ELi2EN4cute5tupleIJNS5_1CILi64EEENS7_ILi128EEES8_EEENS_10bfloat16_tEfNS_4arch4Sm80ELb0ELb1ELb1ELb1ELb0ELb0ELb0ELb0ELi2ELi2ELi4ELi2ELb1EEENS1_24CollectiveEpilogueBwdGQAISA_fSD_Li256ELb1ELb0EEENS1_19SingleTileSchedulerILb1ELb0ELb0ELi128EEEEEEEEEvNT_6ParamsE$_ZN4cute3eso3ESOILb1ELb0EJNS_1CILi0EEES3_S3_iEEC2ERKS3_S6_S6_RKi:
[----:B------:R-:W-:Y:S01]  /*7520*/  IADD3 R6, R6, -c[0x0][0x20], RZ ;  /* 0x8000080006067a10 */ /* 0x000fe20007ffe0ff */
[----:B------:R-:W-:Y:S01]  /*7530*/  IMAD.MOV.U32 R28, RZ, RZ, R10 ;  /* 0x000000ffff1c7224 */ /* 0x000fe200078e000a */
[----:B------:R-:W-:-:S03]  /*7540*/  MOV R29, 0x0 ;  /* 0x00000000001d7802 */ /* 0x000fc60000000f00 */
[----:B------:R1:W-:Y:S01]  /*7550*/  STL [R6], R7 ;  /* 0x0000000706007387 */ /* 0x0003e20000100800 */
[----:B------:R-:W-:Y:S05]  /*7560*/  RET.REL.NODEC R28 `(_ZN7cutlass13device_kernelIN5flash19enable_sm80_to_sm89INS1_16FlashAttnBwdSm80INS1_25CollectiveMainloopBwdSm80ILi2ELi2EN4cute5tupleIJNS5_1CILi64EEENS7_ILi128EEES8_EEENS_10bfloat16_tEfNS_4arch4Sm80ELb0ELb1ELb1ELb1ELb0ELb0ELb0ELb0ELi2ELi2ELi4ELi2ELb1EEENS1_24CollectiveEpilogueBwdGQAISA_fSD_Li256ELb1ELb0EEENS1_19SingleTileSchedulerILb1ELb0ELb0ELi128EEEEEEEEEvNT_6ParamsE) ;  /* 0xffff8a901c007950 */ /* 0x000fea0003c3ffff */
        .type           $_ZN7cutlass13device_kernelIN5flash19enable_sm80_to_sm89INS1_16FlashAttnBwdSm80INS1_25CollectiveMainloopBwdSm80ILi2ELi2EN4cute5tupleIJNS5_1CILi64EEENS7_ILi128EEES8_EEENS_10bfloat16_tEfNS_4arch4Sm80ELb0ELb1ELb1ELb1ELb0ELb0ELb0ELb0ELi2ELi2ELi4ELi2ELb1EEENS1_24CollectiveEpilogueBwdGQAISA_fSD_Li256ELb1ELb0EEENS1_19SingleTileSchedulerILb1ELb0ELb0ELi128EEEEEEEEEvNT_6ParamsE$_ZN4cute3eso3ESOILb1ELb0EJNS_1CILi0EEES3_iEEC2ERKS3_S6_RKi,@function
        .size           $_ZN7cutlass13device_kernelIN5flash19enable_sm80_to_sm89INS1_16FlashAttnBwdSm80INS1_25CollectiveMainloopBwdSm80ILi2ELi2EN4cute5tupleIJNS5_1CILi64EEENS7_ILi128EEES8_EEENS_10bfloat16_tEfNS_4arch4Sm80ELb0ELb1ELb1ELb1ELb0ELb0ELb0ELb0ELi2ELi2ELi4ELi2ELb1EEENS1_24CollectiveEpilogueBwdGQAISA_fSD_Li256ELb1ELb0EEENS1_19SingleTileSchedulerILb1ELb0ELb0ELi128EEEEEEEEEvNT_6ParamsE$_ZN4cute3eso3ESOILb1ELb0EJNS_1CILi0EEES3_iEEC2ERKS3_S6_RKi,($_ZN7cutlass13device_kernelIN5flash19enable_sm80_to_sm89INS1_16FlashAttnBwdSm80INS1_25CollectiveMainloopBwdSm80ILi2ELi2EN4cute5tupleIJNS5_1CILi64EEENS7_ILi128EEES8_EEENS_10bfloat16_tEfNS_4arch4Sm80ELb0ELb1ELb1ELb1ELb0ELb0ELb0ELb0ELi2ELi2ELi4ELi2ELb1EEENS1_24CollectiveEpilogueBwdGQAISA_fSD_Li256ELb1ELb0EEENS1_19SingleTileSchedulerILb1ELb0ELb0ELi128EEEEEEEEEvNT_6ParamsE$_ZN4cute3eso3ESOILb1ELb0EJNS_1CILi0EEES3_iS3_EEC2ERKS3_S6_RKiS6_ - $_ZN7cutlass13device_kernelIN5flash19enable_sm80_to_sm89INS1_16FlashAttnBwdSm80INS1_25CollectiveMainloopBwdSm80ILi2ELi2EN4cute5tupleIJNS5_1CILi64EEENS7_ILi128EEES8_EEENS_10bfloat16_tEfNS_4arch4Sm80ELb0ELb1ELb1ELb1ELb0ELb0ELb0ELb0ELi2ELi2ELi4ELi2ELb1EEENS1_24CollectiveEpilogueBwdGQAISA_fSD_Li256ELb1ELb0EEENS1_19SingleTileSchedulerILb1ELb0ELb0ELi128EEEEEEEEEvNT_6ParamsE$_ZN4cute3eso3ESOILb1ELb0EJNS_1CILi0EEES3_iEEC2ERKS3_S6_RKi)
$_ZN7cutlass13device_kernelIN5flash19enable_sm80_to_sm89INS1_16FlashAttnBwdSm80INS1_25CollectiveMainloopBwdSm80ILi2ELi2EN4cute5tupleIJNS5_1CILi64EEENS7_ILi128EEES8_EEENS_10bfloat16_tEfNS_4arch4Sm80ELb0ELb1ELb1ELb1ELb0ELb0ELb0ELb0ELi2ELi2ELi4ELi2ELb1EEENS1_24CollectiveEpilogueBwdGQAISA_fSD_Li256ELb1ELb0EEENS1_19SingleTileSchedulerILb1ELb0ELb0ELi128EEEEEEEEEvNT_6ParamsE$_ZN4cute3eso3ESOILb1ELb0EJNS_1CILi0EEES3_iEEC2ERKS3_S6_RKi:
[----:B------:R-:W-:Y:S02]  /*7570*/  IADD3 R6, R6, -c[0x0][0x20], RZ ;  /* 0x8000080006067a10 */ /* 0x000fe40007ffe0ff */
[----:B------:R-:W-:-:S03]  /*7580*/  MOV R17, 0x0 ;  /* 0x0000000000117802 */ /* 0x000fc60000000f00 */
[----:B------:R1:W-:Y:S01]  /*7590*/  STL [R6], R7 ;  /* 0x0000000706007387 */ /* 0x0003e20000100800 */
[----:B------:R-:W-:Y:S05]  /*75a0*/  RET.REL.NODEC R16 `(_ZN7cutlass13device_kernelIN5flash19enable_sm80_to_sm89INS1_16FlashAttnBwdSm80INS1_25CollectiveMainloopBwdSm80ILi2ELi2EN4cute5tupleIJNS5_1CILi64EEENS7_ILi128EEES8_EEENS_10bfloat16_tEfNS_4arch4Sm80ELb0ELb1ELb1ELb1ELb0ELb0ELb0ELb0ELi2ELi2ELi4ELi2ELb1EEENS1_24CollectiveEpilogueBwdGQAISA_fSD_Li256ELb1ELb0EEENS1_19SingleTileSchedulerILb1ELb0ELb0ELi128EEEEEEEEEvNT_6ParamsE) ;  /* 0xffff8a5010007950 */ /* 0x000fea0003c3ffff */
        .type           $_ZN7cutlass13device_kernelIN5flash19enable_sm80_to_sm89INS1_16FlashAttnBwdSm80INS1_25CollectiveMainloopBwdSm80ILi2ELi2EN4cute5tupleIJNS5_1CILi64EEENS7_ILi128EEES8_EEENS_10bfloat16_tEfNS_4arch4Sm80ELb0ELb1ELb1ELb1ELb0ELb0ELb0ELb0ELi2ELi2ELi4ELi2ELb1EEENS1_24CollectiveEpilogueBwdGQAISA_fSD_Li256ELb1ELb0EEENS1_19SingleTileSchedulerILb1ELb0ELb0ELi128EEEEEEEEEvNT_6ParamsE$_ZN4cute3eso3ESOILb1ELb0EJNS_1CILi0EEES3_iS3_EEC2ERKS3_S6_RKiS6_,@function
        .size           $_ZN7cutlass13device_kernelIN5flash19enable_sm80_to_sm89INS1_16FlashAttnBwdSm80INS1_25CollectiveMainloopBwdSm80ILi2ELi2EN4cute5tupleIJNS5_1CILi64EEENS7_ILi128EEES8_EEENS_10bfloat16_tEfNS_4arch4Sm80ELb0ELb1ELb1ELb1ELb0ELb0ELb0ELb0ELi2ELi2ELi4ELi2ELb1EEENS1_24CollectiveEpilogueBwdGQAISA_fSD_Li256ELb1ELb0EEENS1_19SingleTileSchedulerILb1ELb0ELb0ELi128EEEEEEEEEvNT_6ParamsE$_ZN4cute3eso3ESOILb1ELb0EJNS_1CILi0EEES3_iS3_EEC2ERKS3_S6_RKiS6_,($_ZN7cutlass13device_kernelIN5flash19enable_sm80_to_sm89INS1_16FlashAttnBwdSm80INS1_25CollectiveMainloopBwdSm80ILi2ELi2EN4cute5tupleIJNS5_1CILi64EEENS7_ILi128EEES8_EEENS_10bfloat16_tEfNS_4arch4Sm80ELb0ELb1ELb1ELb1ELb0ELb0ELb0ELb0ELi2ELi2ELi4ELi2ELb1EEENS1_24CollectiveEpilogueBwdGQAISA_fSD_Li256ELb1ELb0EEENS1_19SingleTileSchedulerILb1ELb0ELb0ELi128EEEEEEEEEvNT_6ParamsE$_ZN4cute3eso3ESOILb1ELb0EJNS_1CILi0EEES3_iiEEC2ERKS3_S6_RKiS8_ - $_ZN7cutlass13device_kernelIN5flash19enable_sm80_to_sm89INS1_16FlashAttnBwdSm80INS1_25CollectiveMainloopBwdSm80ILi2ELi2EN4cute5tupleIJNS5_1CILi64EEENS7_ILi128EEES8_EEENS_10bfloat16_tEfNS_4arch4Sm80ELb0ELb1ELb1ELb1ELb0ELb0ELb0ELb0ELi2ELi2ELi4ELi2ELb1EEENS1_24CollectiveEpilogueBwdGQAISA_fSD_Li256ELb1ELb0EEENS1_19SingleTileSchedulerILb1ELb0ELb0ELi128EEEEEEEEEvNT_6ParamsE$_ZN4cute3eso3ESOILb1ELb0EJNS_1CILi0EEES3_iS3_EEC2ERKS3_S6_RKiS6_)
$_ZN7cutlass13device_kernelIN5flash19enable_sm80_to_sm89INS1_16FlashAttnBwdSm80INS1_25CollectiveMainloopBwdSm80ILi2ELi2EN4cute5tupleIJNS5_1CILi64EEENS7_ILi128EEES8_EEENS_10bfloat16_tEfNS_4arch4Sm80ELb0ELb1ELb1ELb1ELb0ELb0ELb0ELb0ELi2ELi2ELi4ELi2ELb1EEENS1_24CollectiveEpilogueBwdGQAISA_fSD_Li256ELb1ELb0EEENS1_19SingleTileSchedulerILb1ELb0ELb0ELi128EEEEEEEEEvNT_6ParamsE$_ZN4cute3eso3ESOILb1ELb0EJNS_1CILi0EEES3_iS3_EEC2ERKS3_S6_RKiS6_:
[----:B------:R-:W-:Y:S01]  /*75b0*/  IADD3 R6, R6, -c[0x0][0x20], RZ ;  /* 0x8000080006067a10 */ /* 0x000fe20007ffe0ff */
[----:B------:R-:W-:Y:S01]  /*75c0*/  IMAD.MOV.U32 R28, RZ, RZ, R10 ;  /* 0x000000ffff1c7224 */ /* 0x000fe200078e000a */
[----:B------:R-:W-:-:S03]  /*75d0*/  MOV R29, 0x0 ;  /* 0x00000000001d7802 */ /* 0x000fc60000000f00 */
[----:B------:R1:W-:Y:S01]  /*75e0*/  STL [R6], R13 ;  /* 0x0000000d06007387 */ /* 0x0003e20000100800 */
[----:B------:R-:W-:Y:S05]  /*75f0*/  RET.REL.NODEC R28 `(_ZN7cutlass13device_kernelIN5flash19enable_sm80_to_sm89INS1_16FlashAttnBwdSm80INS1_25CollectiveMainloopBwdSm80ILi2ELi2EN4cute5tupleIJNS5_1CILi64EEENS7_ILi128EEES8_EEENS_10bfloat16_tEfNS_4arch4Sm80ELb0ELb1ELb1ELb1ELb0ELb0ELb0ELb0ELi2ELi2ELi4ELi2ELb1EEENS1_24CollectiveEpilogueBwdGQAISA_fSD_Li256ELb1ELb0EEENS1_19SingleTileSchedulerILb1ELb0ELb0ELi128EEEEEEEEEvNT_6ParamsE) ;  /* 0xffff8a001c007950 */ /* 0x000fea0003c3ffff */
        .type           $_ZN7cutlass13device_kernelIN5flash19enable_sm80_to_sm89INS1_16FlashAttnBwdSm80INS1_25CollectiveMainloopBwdSm80ILi2ELi2EN4cute5tupleIJNS5_1CILi64EEENS7_ILi128EEES8_EEENS_10bfloat16_tEfNS_4arch4Sm80ELb0ELb1ELb1ELb1ELb0ELb0ELb0ELb0ELi2ELi2ELi4ELi2ELb1EEENS1_24CollectiveEpilogueBwdGQAISA_fSD_Li256ELb1ELb0EEENS1_19SingleTileSchedulerILb1ELb0ELb0ELi128EEEEEEEEEvNT_6ParamsE$_ZN4cute3eso3ESOILb1ELb0EJNS_1CILi0EEES3_iiEEC2ERKS3_S6_RKiS8_,@function
        .size           $_ZN7cutlass13device_kernelIN5flash19enable_sm80_to_sm89INS1_16FlashAttnBwdSm80INS1_25CollectiveMainloopBwdSm80ILi2ELi2EN4cute5tupleIJNS5_1CILi64EEENS7_ILi128EEES8_EEENS_10bfloat16_tEfNS_4arch4Sm80ELb0ELb1ELb1ELb1ELb0ELb0ELb0ELb0ELi2ELi2ELi4ELi2ELb1EEENS1_24CollectiveEpilogueBwdGQAISA_fSD_Li256ELb1ELb0EEENS1_19SingleTileSchedulerILb1ELb0ELb0ELi128EEEEEEEEEvNT_6ParamsE$_ZN4cute3eso3ESOILb1ELb0EJNS_1CILi0EEES3_iiEEC2ERKS3_S6_RKiS8_,($_ZN7cutlass13device_kernelIN5flash19enable_sm80_to_sm89INS1_16FlashAttnBwdSm80INS1_25CollectiveMainloopBwdSm80ILi2ELi2EN4cute5tupleIJNS5_1CILi64EEENS7_ILi128EEES8_EEENS_10bfloat16_tEfNS_4arch4Sm80ELb0ELb1ELb1ELb1ELb0ELb0ELb0ELb0ELi2ELi2ELi4ELi2ELb1EEENS1_24CollectiveEpilogueBwdGQAISA_fSD_Li256ELb1ELb0EEENS1_19SingleTileSchedulerILb1ELb0ELb0ELi128EEEEEEEEEvNT_6ParamsE$_ZN4cute3eso3ESOILb1ELb0EJNS_1CILi0EEEiEEC2ERKS3_RKi - $_ZN7cutlass13device_kernelIN5flash19enable_sm80_to_sm89INS1_16FlashAttnBwdSm80INS1_25CollectiveMainloopBwdSm80ILi2ELi2EN4cute5tupleIJNS5_1CILi64EEENS7_ILi128EEES8_EEENS_10bfloat16_tEfNS_4arch4Sm80ELb0ELb1ELb1ELb1ELb0ELb0ELb0ELb0ELi2ELi2ELi4ELi2ELb1EEENS1_24CollectiveEpilogueBwdGQAISA_fSD_Li256ELb1ELb0EEENS1_19SingleTileSchedulerILb1ELb0ELb0ELi128EEEEEEEEEvNT_6ParamsE$_ZN4cute3eso3ESOILb1ELb0EJNS_1CILi0EEES3_iiEEC2ERKS3_S6_RKiS8_)
$_ZN7cutlass13device_kernelIN5flash19enable_sm80_to_sm89INS1_16FlashAttnBwdSm80INS1_25CollectiveMainloopBwdSm80ILi2ELi2EN4cute5tupleIJNS5_1CILi64EEENS7_ILi128EEES8_EEENS_10bfloat16_tEfNS_4arch4Sm80ELb0ELb1ELb1ELb1ELb0ELb0ELb0ELb0ELi2ELi2ELi4ELi2ELb1EEENS1_24CollectiveEpilogueBwdGQAISA_fSD_Li256ELb1ELb0EEENS1_19SingleTileSchedulerILb1ELb0ELb0ELi128EEEEEEEEEvNT_6ParamsE$_ZN4cute3eso3ESOILb1ELb0EJNS_1CILi0EEES3_iiEEC2ERKS3_S6_RKiS8_:
[----:B------:R-:W-:Y:S02]  /*7600*/  IADD3 R10, R10, -c[0x0][0x20], RZ ;  /* 0x800008000a0a7a10 */ /* 0x000fe40007ffe0ff */
[----:B------:R-:W-:-:S03]  /*7610*/  IADD3 R7, R7, -c[0x0][0x20], RZ ;  /* 0x8000080007077a10 */ /* 0x000fc60007ffe0ff */
[----:B------:R1:W-:Y:S04]  /*7620*/  STL [R10], R13 ;  /* 0x0000000d0a007387 */ /* 0x0003e80000100800 */
[----:B------:R-:W2:Y:S01]  /*7630*/  LDL R7, [R7] ;  /* 0x0000000007077983 */ /* 0x000ea20000100800 */
[----:B------:R-:W-:-:S03]  /*7640*/  IMAD.MOV.U32 R17, RZ, RZ, 0x0 ;  /* 0x00000000ff117424 */ /* 0x000fc600078e00ff */
[----:B--2---:R1:W-:Y:S01]  /*7650*/  STL [R10+0x4], R7 ;  /* 0x000004070a007387 */ /* 0x0043e20000100800 */
[----:B------:R-:W-:Y:S05]  /*7660*/  RET.REL.NODEC R16 `(_ZN7cutlass13device_kernelIN5flash19enable_sm80_to_sm89INS1_16FlashAttnBwdSm80INS1_25CollectiveMainloopBwdSm80ILi2ELi2EN4cute5tupleIJNS5_1CILi64EEENS7_ILi128EEES8_EEENS_10bfloat16_tEfNS_4arch4Sm80ELb0ELb1ELb1ELb1ELb0ELb0ELb0ELb0ELi2ELi2ELi4ELi2ELb1EEENS1_24CollectiveEpilogueBwdGQAISA_fSD_Li256ELb1ELb0EEENS1_19SingleTileSchedulerILb1ELb0ELb0ELi128EEEEEEEEEvNT_6ParamsE) ;  /* 0xffff899010007950 */ /* 0x000fea0003c3ffff */
        .type           $_ZN7cutlass13device_kernelIN5flash19enable_sm80_to_sm89INS1_16FlashAttnBwdSm80INS1_25CollectiveMainloopBwdSm80ILi2ELi2EN4cute5tupleIJNS5_1CILi64EEENS7_ILi128EEES8_EEENS_10bfloat16_tEfNS_4arch4Sm80ELb0ELb1ELb1ELb1ELb0ELb0ELb0ELb0ELi2ELi2ELi4ELi2ELb1EEENS1_24CollectiveEpilogueBwdGQAISA_fSD_Li256ELb1ELb0EEENS1_19SingleTileSchedulerILb1ELb0ELb0ELi128EEEEEEEEEvNT_6ParamsE$_ZN4cute3eso3ESOILb1ELb0EJNS_1CILi0EEEiEEC2ERKS3_RKi,@function
        .size           $_ZN7cutlass13device_kernelIN5flash19enable_sm80_to_sm89INS1_16FlashAttnBwdSm80INS1_25CollectiveMainloopBwdSm80ILi2ELi2EN4cute5tupleIJNS5_1CILi64EEENS7_ILi128EEES8_EEENS_10bfloat16_tEfNS_4arch4Sm80ELb0ELb1ELb1ELb1ELb0ELb0ELb0ELb0ELi2ELi2ELi4ELi2ELb1EEENS1_24CollectiveEpilogueBwdGQAISA_fSD_Li256ELb1ELb0EEENS1_19SingleTileSchedulerILb1ELb0ELb0ELi128EEEEEEEEEvNT_6ParamsE$_ZN4cute3eso3ESOILb1ELb0EJNS_1CILi0EEEiEEC2ERKS3_RKi,($_ZN7cutlass13device_kernelIN5flash19enable_sm80_to_sm89INS1_16FlashAttnBwdSm80INS1_25CollectiveMainloopBwdSm80ILi2ELi2EN4cute5tupleIJNS5_1CILi64EEENS7_ILi128EEES8_EEENS_10bfloat16_tEfNS_4arch4Sm80ELb0ELb1ELb1ELb1ELb0ELb0ELb0ELb0ELi2ELi2ELi4ELi2ELb1EEENS1_24CollectiveEpilogueBwdGQAISA_fSD_Li256ELb1ELb0EEENS1_19SingleTileSchedulerILb1ELb0ELb0ELi128EEEEEEEEEvNT_6ParamsE$_ZN4cute3eso3ESOILb1ELb0EJNS_1CILi0EEEiS3_EEC2ERKS3_RKiS6_ - $_ZN7cutlass13device_kernelIN5flash19enable_sm80_to_sm89INS1_16FlashAttnBwdSm80INS1_25CollectiveMainloopBwdSm80ILi2ELi2EN4cute5tupleIJNS5_1CILi64EEENS7_ILi128EEES8_EEENS_10bfloat16_tEfNS_4arch4Sm80ELb0ELb1ELb1ELb1ELb0ELb0ELb0ELb0ELi2ELi2ELi4ELi2ELb1EEENS1_24CollectiveEpilogueBwdGQAISA_fSD_Li256ELb1ELb0EEENS1_19SingleTileSchedulerILb1ELb0ELb0ELi128EEEEEEEEEvNT_6ParamsE$_ZN4cute3eso3ESOILb1ELb0EJNS_1CILi0EEEiEEC2ERKS3_RKi)
$_ZN7cutlass13device_kernelIN5flash19enable_sm80_to_sm89INS1_16FlashAttnBwdSm80INS1_25CollectiveMainloopBwdSm80ILi2ELi2EN4cute5tupleIJNS5_1CILi64EEENS7_ILi128EEES8_EEENS_10bfloat16_tEfNS_4arch4Sm80ELb0ELb1ELb1ELb1ELb0ELb0ELb0ELb0ELi2ELi2ELi4ELi2ELb1EEENS1_24CollectiveEpilogueBwdGQAISA_fSD_Li256ELb1ELb0EEENS1_19SingleTileSchedulerILb1ELb0ELb0ELi128EEEEEEEEEvNT_6ParamsE$_ZN4cute3eso3ESOILb1ELb0EJNS_1CILi0EEEiEEC2ERKS3_RKi:
[----:B------:R-:W-:Y:S02]  /*7670*/  IADD3 R6, R13, -c[0x0][0x20], RZ ;  /* 0x800008000d067a10 */ /* 0x000fe40007ffe0ff */
[----:B------:R-:W-:-:S03]  /*7680*/  MOV R17, 0x0 ;  /* 0x0000000000117802 */ /* 0x000fc60000000f00 */
[----:B------:R1:W-:Y:S01]  /*7690*/  STL [R6], R7 ;  /* 0x0000000706007387 */ /* 0x0003e20000100800 */
[----:B------:R-:W-:Y:S05]  /*76a0*/  RET.REL.NODEC R16 `(_ZN7cutlass13device_kernelIN5flash19enable_sm80_to_sm89INS1_16FlashAttnBwdSm80INS1_25CollectiveMainloopBwdSm80ILi2ELi2EN4cute5tupleIJNS5_1CILi64EEENS7_ILi128EEES8_EEENS_10bfloat16_tEfNS_4arch4Sm80ELb0ELb1ELb1ELb1ELb0ELb0ELb0ELb0ELi2ELi2ELi4ELi2ELb1EEENS1_24CollectiveEpilogueBwdGQAISA_fSD_Li256ELb1ELb0EEENS1_19SingleTileSchedulerILb1ELb0ELb0ELi128EEEEEEEEEvNT_6ParamsE) ;  /* 0xffff895010007950 */ /* 0x000fea0003c3ffff */
        .type           $_ZN7cutlass13device_kernelIN5flash19enable_sm80_to_sm89INS1_16FlashAttnBwdSm80INS1_25CollectiveMainloopBwdSm80ILi2ELi2EN4cute5tupleIJNS5_1CILi64EEENS7_ILi128EEES8_EEENS_10bfloat16_tEfNS_4arch4Sm80ELb0ELb1ELb1ELb1ELb0ELb0ELb0ELb0ELi2ELi2ELi4ELi2ELb1EEENS1_24CollectiveEpilogueBwdGQAISA_fSD_Li256ELb1ELb0EEENS1_19SingleTileSchedulerILb1ELb0ELb0ELi128EEEEEEEEEvNT_6ParamsE$_ZN4cute3eso3ESOILb1ELb0EJNS_1CILi0EEEiS3_EEC2ERKS3_RKiS6_,@function
        .size           $_ZN7cutlass13device_kernelIN5flash19enable_sm80_to_sm89INS1_16FlashAttnBwdSm80INS1_25CollectiveMainloopBwdSm80ILi2ELi2EN4cute5tupleIJNS5_1CILi64EEENS7_ILi128EEES8_EEENS_10bfloat16_tEfNS_4arch4Sm80ELb0ELb1ELb1ELb1ELb0ELb0ELb0ELb0ELi2ELi2ELi4ELi2ELb1EEENS1_24CollectiveEpilogueBwdGQAISA_fSD_Li256ELb1ELb0EEENS1_19SingleTileSchedulerILb1ELb0ELb0ELi128EEEEEEEEEvNT_6ParamsE$_ZN4cute3eso3ESOILb1ELb0EJNS_1CILi0EEEiS3_EEC2ERKS3_RKiS6_,($_ZN7cutlass13device_kernelIN5flash19enable_sm80_to_sm89INS1_16FlashAttnBwdSm80INS1_25CollectiveMainloopBwdSm80ILi2ELi2EN4cute5tupleIJNS5_1CILi64EEENS7_ILi128EEES8_EEENS_10bfloat16_tEfNS_4arch4Sm80ELb0ELb1ELb1ELb1ELb0ELb0ELb0ELb0ELi2ELi2ELi4ELi2ELb1EEENS1_24CollectiveEpilogueBwdGQAISA_fSD_Li256ELb1ELb0EEENS1_19SingleTileSchedulerILb1ELb0ELb0ELi128EEEEEEEEEvNT_6ParamsE$_ZN4cute3eso3ESOILb1ELb0EJNS_1CILi0EEEiS3_S3_EEC2ERKS3_RKiS6_S6_ - $_ZN7cutlass13device_kernelIN5flash19enable_sm80_to_sm89INS1_16FlashAttnBwdSm80INS1_25CollectiveMainloopBwdSm80ILi2ELi2EN4cute5tupleIJNS5_1CILi64EEENS7_ILi128EEES8_EEENS_10bfloat16_tEfNS_4arch4Sm80ELb0ELb1ELb1ELb1ELb0ELb0ELb0ELb0ELi2ELi2ELi4ELi2ELb1EEENS1_24CollectiveEpilogueBwdGQAISA_fSD_Li256ELb1ELb0EEENS1_19SingleTileSchedulerILb1ELb0ELb0ELi128EEEEEEEEEvNT_6ParamsE$_ZN4cute3eso3ESOILb1ELb0EJNS_1CILi0EEEiS3_EEC2ERKS3_RKiS6_)
$_ZN7cutlass13device_kernelIN5flash19enable_sm80_to_sm89INS1_16FlashAttnBwdSm80INS1_25CollectiveMainloopBwdSm80ILi2ELi2EN4cute5tupleIJNS5_1CILi64EEENS7_ILi128EEES8_EEENS_10bfloat16_tEfNS_4arch4Sm80ELb0ELb1ELb1ELb1ELb0ELb0ELb0ELb0ELi2ELi2ELi4ELi2ELb1EEENS1_24CollectiveEpilogueBwdGQAISA_fSD_Li256ELb1ELb0EEENS1_19SingleTileSchedulerILb1ELb0ELb0ELi128EEEEEEEEEvNT_6ParamsE$_ZN4cute3eso3ESOILb1ELb0EJNS_1CILi0EEEiS3_EEC2ERKS3_RKiS6_:
[----:B------:R-:W-:Y:S02]  /*76b0*/  IADD3 R6, R4, -c[0x0][0x20], RZ ;  /* 0x8000080004067a10 */ /* 0x000fe40007ffe0ff */
[----:B------:R-:W-:-:S03]  /*76c0*/  MOV R9, 0x0 ;  /* 0x0000000000097802 */ /* 0x000fc60000000f00 */
[----:B------:R1:W-:Y:S01]  /*76d0*/  STL [R6], R7 ;  /* 0x0000000706007387 */ /* 0x0003e20000100800 */
[----:B------:R-:W-:Y:S05]  /*76e0*/  RET.REL.NODEC R8 `(_ZN7cutlass13device_kernelIN5flash19enable_sm80_to_sm89INS1_16FlashAttnBwdSm80INS1_25CollectiveMainloopBwdSm80ILi2ELi2EN4cute5tupleIJNS5_1CILi64EEENS7_ILi128EEES8_EEENS_10bfloat16_tEfNS_4arch4Sm80ELb0ELb1ELb1ELb1ELb0ELb0ELb0ELb0ELi2ELi2ELi4ELi2ELb1EEENS1_24CollectiveEpilogueBwdGQAISA_fSD_Li256ELb1ELb0EEENS1_19SingleTileSchedulerILb1ELb0ELb0ELi128EEEEEEEEEvNT_6ParamsE) ;  /* 0xffff891008007950 */ /* 0x000fea0003c3ffff */
        .type           $_ZN7cutlass13device_kernelIN5flash19enable_sm80_to_sm89INS1_16FlashAttnBwdSm80INS1_25CollectiveMainloopBwdSm80ILi2ELi2EN4cute5tupleIJNS5_1CILi64EEENS7_ILi128EEES8_EEENS_10bfloat16_tEfNS_4arch4Sm80ELb0ELb1ELb1ELb1ELb0ELb0ELb0ELb0ELi2ELi2ELi4ELi2ELb1EEENS1_24CollectiveEpilogueBwdGQAISA_fSD_Li256ELb1ELb0EEENS1_19SingleTileSchedulerILb1ELb0ELb0ELi128EEEEEEEEEvNT_6ParamsE$_ZN4cute3eso3ESOILb1ELb0EJNS_1CILi0EEEiS3_S3_EEC2ERKS3_RKiS6_S6_,@function
        .size           $_ZN7cutlass13device_kernelIN5flash19enable_sm80_to_sm89INS1_16FlashAttnBwdSm80INS1_25CollectiveMainloopBwdSm80ILi2ELi2EN4cute5tupleIJNS5_1CILi64EEENS7_ILi128EEES8_EEENS_10bfloat16_tEfNS_4arch4Sm80ELb0ELb1ELb1ELb1ELb0ELb0ELb0ELb0ELi2ELi2ELi4ELi2ELb1EEENS1_24CollectiveEpilogueBwdGQAISA_fSD_Li256ELb1ELb0EEENS1_19SingleTileSchedulerILb1ELb0ELb0ELi128EEEEEEEEEvNT_6ParamsE$_ZN4cute3eso3ESOILb1ELb0EJNS_1CILi0EEEiS3_S3_EEC2ERKS3_RKiS6_S6_,($_ZN7cutlass13device_kernelIN5flash19enable_sm80_to_sm89INS1_16FlashAttnBwdSm80INS1_25CollectiveMainloopBwdSm80ILi2ELi2EN4cute5tupleIJNS5_1CILi64EEENS7_ILi128EEES8_EEENS_10bfloat16_tEfNS_4arch4Sm80ELb0ELb1ELb1ELb1ELb0ELb0ELb0ELb0ELi2ELi2ELi4ELi2ELb1EEENS1_24CollectiveEpilogueBwdGQAISA_fSD_Li256ELb1ELb0EEENS1_19SingleTileSchedulerILb1ELb0ELb0ELi128EEEEEEEEEvNT_6ParamsE$_ZN4cute3eso3ESOILb1ELb0EJNS_1CILi0EEEiiiEEC2ERKS3_RKiS8_S8_ - $_ZN7cutlass13device_kernelIN5flash19enable_sm80_to_sm89INS1_16FlashAttnBwdSm80INS1_25CollectiveMainloopBwdSm80ILi2ELi2EN4cute5tupleIJNS5_1CILi64EEENS7_ILi128EEES8_EEENS_10bfloat16_tEfNS_4arch4Sm80ELb0ELb1ELb1ELb1ELb0ELb0ELb0ELb0ELi2ELi2ELi4ELi2ELb1EEENS1_24CollectiveEpilogueBwdGQAISA_fSD_Li256ELb1ELb0EEENS1_19SingleTileSchedulerILb1ELb0ELb0ELi128EEEEEEEEEvNT_6ParamsE$_ZN4cute3eso3ESOILb1ELb0EJNS_1CILi0EEEiS3_S3_EEC2ERKS3_RKiS6_S6_)
$_ZN7cutlass13device_kernelIN5flash19enable_sm80_to_sm89INS1_16FlashAttnBwdSm80INS1_25CollectiveMainloopBwdSm80ILi2ELi2EN4cute5tupleIJNS5_1CILi64EEENS7_ILi128EEES8_EEENS_10bfloat16_tEfNS_4arch4Sm80ELb0ELb1ELb1ELb1ELb0ELb0ELb0ELb0ELi2ELi2ELi4ELi2ELb1EEENS1_24CollectiveEpilogueBwdGQAISA_fSD_Li256ELb1ELb0EEENS1_19SingleTileSchedulerILb1ELb0ELb0ELi128EEEEEEEEEvNT_6ParamsE$_ZN4cute3eso3ESOILb1ELb0EJNS_1CILi0EEEiS3_S3_EEC2ERKS3_RKiS6_S6_:
[----:B------:R-:W-:Y:S02]  /*76f0*/  IADD3 R6, R6, -c[0x0][0x20], RZ ;  /* 0x8000080006067a10 */ /* 0x000fe40007ffe0ff */
[----:B------:R-:W-:-:S03]  /*7700*/  MOV R17, 0x0 ;  /* 0x0000000000117802 */ /* 0x000fc60000000f00 */
[----:B------:R1:W-:Y:S01]  /*7710*/  STL [R6], R7 ;  /* 0x0000000706007387 */ /* 0x0003e20000100800 */
[----:B------:R-:W-:Y:S05]  /*7720*/  RET.REL.NODEC R16 `(_ZN7cutlass13device_kernelIN5flash19enable_sm80_to_sm89INS1_16FlashAttnBwdSm80INS1_25CollectiveMainloopBwdSm80ILi2ELi2EN4cute5tupleIJNS5_1CILi64EEENS7_ILi128EEES8_EEENS_10bfloat16_tEfNS_4arch4Sm80ELb0ELb1ELb1ELb1ELb0ELb0ELb0ELb0ELi2ELi2ELi4ELi2ELb1EEENS1_24CollectiveEpilogueBwdGQAISA_fSD_Li256ELb1ELb0EEENS1_19SingleTileSchedulerILb1ELb0ELb0ELi128EEEEEEEEEvNT_6ParamsE) ;  /* 0xffff88d010007950 */ /* 0x000fea0003c3ffff */
        .type           $_ZN7cutlass13device_kernelIN5flash19enable_sm80_to_sm89INS1_16FlashAttnBwdSm80INS1_25CollectiveMainloopBwdSm80ILi2ELi2EN4cute5tupleIJNS5_1CILi64EEENS7_ILi128EEES8_EEENS_10bfloat16_tEfNS_4arch4Sm80ELb0ELb1ELb1ELb1ELb0ELb0ELb0ELb0ELi2ELi2ELi4ELi2ELb1EEENS1_24CollectiveEpilogueBwdGQAISA_fSD_Li256ELb1ELb0EEENS1_19SingleTileSchedulerILb1ELb0ELb0ELi128EEEEEEEEEvNT_6ParamsE$_ZN4cute3eso3ESOILb1ELb0EJNS_1CILi0EEEiiiEEC2ERKS3_RKiS8_S8_,@function
        .size           $_ZN7cutlass13device_kernelIN5flash19enable_sm80_to_sm89INS1_16FlashAttnBwdSm80INS1_25CollectiveMainloopBwdSm80ILi2ELi2EN4cute5tupleIJNS5_1CILi64EEENS7_ILi128EEES8_EEENS_10bfloat16_tEfNS_4arch4Sm80ELb0ELb1ELb1ELb1ELb0ELb0ELb0ELb0ELi2ELi2ELi4ELi2ELb1EEENS1_24CollectiveEpilogueBwdGQAISA_fSD_Li256ELb1ELb0EEENS1_19SingleTileSchedulerILb1ELb0ELb0ELi128EEEEEEEEEvNT_6ParamsE$_ZN4cute3eso3ESOILb1ELb0EJNS_1CILi0EEEiiiEEC2ERKS3_RKiS8_S8_,($_ZN7cutlass13device_kernelIN5flash19enable_sm80_to_sm89INS1_16FlashAttnBwdSm80INS1_25CollectiveMainloopBwdSm80ILi2ELi2EN4cute5tupleIJNS5_1CILi64EEENS7_ILi128EEES8_EEENS_10bfloat16_tEfNS_4arch4Sm80ELb0ELb1ELb1ELb1ELb0ELb0ELb0ELb0ELi2ELi2ELi4ELi2ELb1EEENS1_24CollectiveEpilogueBwdGQAISA_fSD_Li256ELb1ELb0EEENS1_19SingleTileSchedulerILb1ELb0ELb0ELi128EEEEEEEEEvNT_6ParamsE$_ZN4cute3eso3ESOILb1ELb0EJNS_5tupleIJNS2_IJNS_1CILi8EEENS3_ILi1EEEEEENS3_ILi2EEES5_EEENS2_IJNS2_IJS5_NS3_ILi0EEEEEElS9_EEEEEC2ERKS8_RKSB_ - $_ZN7cutlass13device_kernelIN5flash19enable_sm80_to_sm89INS1_16FlashAttnBwdSm80INS1_25CollectiveMainloopBwdSm80ILi2ELi2EN4cute5tupleIJNS5_1CILi64EEENS7_ILi128EEES8_EEENS_10bfloat16_tEfNS_4arch4Sm80ELb0ELb1ELb1ELb1ELb0ELb0ELb0ELb0ELi2ELi2ELi4ELi2ELb1EEENS1_24CollectiveEpilogueBwdGQAISA_fSD_Li256ELb1ELb0EEENS1_19SingleTileSchedulerILb1ELb0ELb0ELi128EEEEEEEEEvNT_6ParamsE$_ZN4cute3eso3ESOILb1ELb0EJNS_1CILi0EEEiiiEEC2ERKS3_RKiS8_S8_)
$_ZN7cutlass13device_kernelIN5flash19enable_sm80_to_sm89INS1_16FlashAttnBwdSm80INS1_25CollectiveMainloopBwdSm80ILi2ELi2EN4cute5tupleIJNS5_1CILi64EEENS7_ILi128EEES8_EEENS_10bfloat16_tEfNS_4arch4Sm80ELb0ELb1ELb1ELb1ELb0ELb0ELb0ELb0ELi2ELi2ELi4ELi2ELb1EEENS1_24CollectiveEpilogueBwdGQAISA_fSD_Li256ELb1ELb0EEENS1_19SingleTileSchedulerILb1ELb0ELb0ELi128EEEEEEEEEvNT_6ParamsE$_ZN4cute3eso3ESOILb1ELb0EJNS_1CILi0EEEiiiEEC2ERKS3_RKiS8_S8_:
        /* <DEDUP_REMOVED lines=9> */
[----:B------:R-:W-:Y:S05]  /*77c0*/  RET.REL.NODEC R16 `(_ZN7cutlass13device_kernelIN5flash19enable_sm80_to_sm89INS1_16FlashAttnBwdSm80INS1_25CollectiveMainloopBwdSm80ILi2ELi2EN4cute5tupleIJNS5_1CILi64EEENS7_ILi128EEES8_EEENS_10bfloat16_tEfNS_4arch4Sm80ELb0ELb1ELb1ELb1ELb0ELb0ELb0ELb0ELi2ELi2ELi4ELi2ELb1EEENS1_24CollectiveEpilogueBwdGQAISA_fSD_Li256ELb1ELb0EEENS1_19SingleTileSchedulerILb1ELb0ELb0ELi128EEEEEEEEEvNT_6ParamsE) ;  /* 0xffff883010007950 */ /* 0x000fea0003c3ffff */
        .type           $_ZN7cutlass13device_kernelIN5flash19enable_sm80_to_sm89INS1_16FlashAttnBwdSm80INS1_25CollectiveMainloopBwdSm80ILi2ELi2EN4cute5tupleIJNS5_1CILi64EEENS7_ILi128EEES8_EEENS_10bfloat16_tEfNS_4arch4Sm80ELb0ELb1ELb1ELb1ELb0ELb0ELb0ELb0ELi2ELi2ELi4ELi2ELb1EEENS1_24CollectiveEpilogueBwdGQAISA_fSD_Li256ELb1ELb0EEENS1_19SingleTileSchedulerILb1ELb0ELb0ELi128EEEEEEEEEvNT_6ParamsE$_ZN4cute3eso3ESOILb1ELb0EJNS_5tupleIJNS2_IJNS_1CILi8EEENS3_ILi1EEEEEENS3_ILi2EEES5_EEENS2_IJNS2_IJS5_NS3_ILi0EEEEEElS9_EEEEEC2ERKS8_RKSB_,@function
        .size           $_ZN7cutlass13device_kernelIN5flash19enable_sm80_to_sm89INS1_16FlashAttnBwdSm80INS1_25CollectiveMainloopBwdSm80ILi2ELi2EN4cute5tupleIJNS5_1CILi64EEENS7_ILi128EEES8_EEENS_10bfloat16_tEfNS_4arch4Sm80ELb0ELb1ELb1ELb1ELb0ELb0ELb0ELb0ELi2ELi2ELi4ELi2ELb1EEENS1_24CollectiveEpilogueBwdGQAISA_fSD_Li256ELb1ELb0EEENS1_19SingleTileSchedulerILb1ELb0ELb0ELi128EEEEEEEEEvNT_6ParamsE$_ZN4cute3eso3ESOILb1ELb0EJNS_5tupleIJNS2_IJNS_1CILi8EEENS3_ILi1EEEEEENS3_ILi2EEES5_EEENS2_IJNS2_IJS5_NS3_ILi0EEEEEElS9_EEEEEC2ERKS8_RKSB_,($_ZN7cutlass13device_kernelIN5flash19enable_sm80_to_sm89INS1_16FlashAttnBwdSm80INS1_25CollectiveMainloopBwdSm80ILi2ELi2EN4cute5tupleIJNS5_1CILi64EEENS7_ILi128EEES8_EEENS_10bfloat16_tEfNS_4arch4Sm80ELb0ELb1ELb1ELb1ELb0ELb0ELb0ELb0ELi2ELi2ELi4ELi2ELb1EEENS1_24CollectiveEpilogueBwdGQAISA_fSD_Li256ELb1ELb0EEENS1_19SingleTileSchedulerILb1ELb0ELb0ELi128EEEEEEEEEvNT_6ParamsE$_ZN4cute3eso3ESOILb1ELb0EJNS_5tupleIJNS_1CILi1EEENS3_ILi0EEEEEElS5_EEC2ERKS6_RKlRKS5_ - $_ZN7cutlass13device_kernelIN5flash19enable_sm80_to_sm89INS1_16FlashAttnBwdSm80INS1_25CollectiveMainloopBwdSm80ILi2ELi2EN4cute5tupleIJNS5_1CILi64EEENS7_ILi128EEES8_EEENS_10bfloat16_tEfNS_4arch4Sm80ELb0ELb1ELb1ELb1ELb0ELb0ELb0ELb0ELi2ELi2ELi4ELi2ELb1EEENS1_24CollectiveEpilogueBwdGQAISA_fSD_Li256ELb1ELb0EEENS1_19SingleTileSchedulerILb1ELb0ELb0ELi128EEEEEEEEEvNT_6ParamsE$_ZN4cute3eso3ESOILb1ELb0EJNS_5tupleIJNS2_IJNS_1CILi8EEENS3_ILi1EEEEEENS3_ILi2EEES5_EEENS2_IJNS2_IJS5_NS3_ILi0EEEEEElS9_EEEEEC2ERKS8_RKSB_)
$_ZN7cutlass13device_kernelIN5flash19enable_sm80_to_sm89INS1_16FlashAttnBwdSm80INS1_25CollectiveMainloopBwdSm80ILi2ELi2EN4cute5tupleIJNS5_1CILi64EEENS7_ILi128EEES8_EEENS_10bfloat16_tEfNS_4arch4Sm80ELb0ELb1ELb1ELb1ELb0ELb0ELb0ELb0ELi2ELi2ELi4ELi2ELb1EEENS1_24CollectiveEpilogueBwdGQAISA_fSD_Li256ELb1ELb0EEENS1_19SingleTileSchedulerILb1ELb0ELb0ELi128EEEEEEEEEvNT_6ParamsE$_ZN4cute3eso3ESOILb1ELb0EJNS_5tupleIJNS2_IJNS_1CILi8EEENS3_ILi1EEEEEENS3_ILi2EEES5_EEENS2_IJNS2_IJS5_NS3_ILi0EEEEEElS9_EEEEEC2ERKS8_RKSB_:
[----:B------:R-:W-:Y:S01]  /*77d0*/  IADD3 R7, R4, -c[0x0][0x20], RZ ;  /* 0x8000080004077a10 */ /* 0x000fe20007ffe0ff */
[----:B------:R-:W-:Y:S01]  /*77e0*/  IMAD.MOV.U32 R24, RZ, RZ, R6 ;  /* 0x000000ffff187224 */ /* 0x000fe200078e0006 */
[----:B------:R-:W-:Y:S01]  /*77f0*/  MOV R28, R10 ;  /* 0x0000000a001c7202 */ /* 0x000fe20000000f00 */
[----:B------:R-:W-:Y:S01]  /*7800*/  IMAD.MOV.U32 R25, RZ, RZ, R9 ;  /* 0x000000ffff197224 */ /* 0x000fe200078e0009 */
[----:B------:R-:W-:-:S04]  /*7810*/  MOV R29, 0x0 ;  /* 0x00000000001d7802 */ /* 0x000fc80000000f00 */
[----:B------:R1:W-:Y:S01]  /*7820*/  STL.64 [R7], R24 ;  /* 0x0000001807007387 */ /* 0x0003e20000100a00 */
[----:B------:R-:W-:Y:S05]  /*7830*/  RET.REL.NODEC R28 `(_ZN7cutlass13device_kernelIN5flash19enable_sm80_to_sm89INS1_16FlashAttnBwdSm80INS1_25CollectiveMainloopBwdSm80ILi2ELi2EN4cute5tupleIJNS5_1CILi64EEENS7_ILi128EEES8_EEENS_10bfloat16_tEfNS_4arch4Sm80ELb0ELb1ELb1ELb1ELb0ELb0ELb0ELb0ELi2ELi2ELi4ELi2ELb1EEENS1_24CollectiveEpilogueBwdGQAISA_fSD_Li256ELb1ELb0EEENS1_19SingleTileSchedulerILb1ELb0ELb0ELi128EEEEEEEEEvNT_6ParamsE) ;  /* 0xffff87c01c007950 */ /* 0x000fea0003c3ffff */
        .type           $_ZN7cutlass13device_kernelIN5flash19enable_sm80_to_sm89INS1_16FlashAttnBwdSm80INS1_25CollectiveMainloopBwdSm80ILi2ELi2EN4cute5tupleIJNS5_1CILi64EEENS7_ILi128EEES8_EEENS_10bfloat16_tEfNS_4arch4Sm80ELb0ELb1ELb1ELb1ELb0ELb0ELb0ELb0ELi2ELi2ELi4ELi2ELb1EEENS1_24CollectiveEpilogueBwdGQAISA_fSD_Li256ELb1ELb0EEENS1_19SingleTileSchedulerILb1ELb0ELb0ELi128EEEEEEEEEvNT_6ParamsE$_ZN4cute3eso3ESOILb1ELb0EJNS_5tupleIJNS_1CILi1EEENS3_ILi0EEEEEElS5_EEC2ERKS6_RKlRKS5_,@function
        .size           $_ZN7cutlass13device_kernelIN5flash19enable_sm80_to_sm89INS1_16FlashAttnBwdSm80INS1_25CollectiveMainloopBwdSm80ILi2ELi2EN4cute5tupleIJNS5_1CILi64EEENS7_ILi128EEES8_EEENS_10bfloat16_tEfNS_4arch4Sm80ELb0ELb1ELb1ELb1ELb0ELb0ELb0ELb0ELi2ELi2ELi4ELi2ELb1EEENS1_24CollectiveEpilogueBwdGQAISA_fSD_Li256ELb1ELb0EEENS1_19SingleTileSchedulerILb1ELb0ELb0ELi128EEEEEEEEEvNT_6ParamsE$_ZN4cute3eso3ESOILb1ELb0EJNS_5tupleIJNS_1CILi1EEENS3_ILi0EEEEEElS5_EEC2ERKS6_RKlRKS5_,($_ZN7cutlass13device_kernelIN5flash19enable_sm80_to_sm89INS1_16FlashAttnBwdSm80INS1_25CollectiveMainloopBwdSm80ILi2ELi2EN4cute5tupleIJNS5_1CILi64EEENS7_ILi128EEES8_EEENS_10bfloat16_tEfNS_4arch4Sm80ELb0ELb1ELb1ELb1ELb0ELb0ELb0ELb0ELi2ELi2ELi4ELi2ELb1EEENS1_24CollectiveEpilogueBwdGQAISA_fSD_Li256ELb1ELb0EEENS1_19SingleTileSchedulerILb1ELb0ELb0ELi128EEEEEEEEEvNT_6ParamsE$_ZN4cute3eso3ESOILb1ELb0EJNS_6LayoutINS_5tupleIJNS3_IJNS_1CILi1EEES5_EEEEEENS3_IJNS3_IJS5_NS4_ILi0EEEEEEEEEEENS_10ViewEngineINS_8gmem_ptrIPKN7cutlass9uint128_tEEEEEEEC2ERKSB_RKSJ_ - $_ZN7cutlass13device_kernelIN5flash19enable_sm80_to_sm89INS1_16FlashAttnBwdSm80INS1_25CollectiveMainloopBwdSm80ILi2ELi2EN4cute5tupleIJNS5_1CILi64EEENS7_ILi128EEES8_EEENS_10bfloat16_tEfNS_4arch4Sm80ELb0ELb1ELb1ELb1ELb0ELb0ELb0ELb0ELi2ELi2ELi4ELi2ELb1EEENS1_24CollectiveEpilogueBwdGQAISA_fSD_Li256ELb1ELb0EEENS1_19SingleTileSchedulerILb1ELb0ELb0ELi128EEEEEEEEEvNT_6ParamsE$_ZN4cute3eso3ESOILb1ELb0EJNS_5tupleIJNS_1CILi1EEENS3_ILi0EEEEEElS5_EEC2ERKS6_RKlRKS5_)
$_ZN7cutlass13device_kernelIN5flash19enable_sm80_to_sm89INS1_16FlashAttnBwdSm80INS1_25CollectiveMainloopBwdSm80ILi2ELi2EN4cute5tupleIJNS5_1CILi64EEENS7_ILi128EEES8_EEENS_10bfloat16_tEfNS_4arch4Sm80ELb0ELb1ELb1ELb1ELb0ELb0ELb0ELb0ELi2ELi2ELi4ELi2ELb1EEENS1_24CollectiveEpilogueBwdGQAISA_fSD_Li256ELb1ELb0EEENS1_19SingleTileSchedulerILb1ELb0ELb0ELi128EEEEEEEEEvNT_6ParamsE$_ZN4cute3eso3ESOILb1ELb0EJNS_5tupleIJNS_1CILi1EEENS3_ILi0EEEEEElS5_EEC2ERKS6_RKlRKS5_:
[----:B------:R-:W-:Y:S01]  /*7840*/  IADD3 R7, R7, -c[0x0][0x20], RZ ;  /* 0x8000080007077a10 */ /* 0x000fe20007ffe0ff */
[----:B------:R-:W-:Y:S01]  /*7850*/  IMAD.MOV.U32 R24, RZ, RZ, R6 ;  /* 0x000000ffff187224 */ /* 0x000fe200078e0006 */
[----:B------:R-:W-:Y:S01]  /*7860*/  MOV R28, R10 ;  /* 0x0000000a001c7202 */ /* 0x000fe20000000f00 */
[----:B------:R-:W-:Y:S01]  /*7870*/  IMAD.MOV.U32 R25, RZ, RZ, R9 ;  /* 0x000000ffff197224 */ /* 0x000fe200078e0009 */
[----:B------:R-:W-:-:S04]  /*7880*/  MOV R29, 0x0 ;  /* 0x00000000001d7802 */ /* 0x000fc80000000f00 */
[----:B------:R1:W-:Y:S01]  /*7890*/  STL.64 [R7], R24 ;  /* 0x0000001807007387 */ /* 0x0003e20000100a00 */
[----:B------:R-:W-:Y:S05]  /*78a0*/  RET.REL.NODEC R28 `(_ZN7cutlass13device_kernelIN5flash19enable_sm80_to_sm89INS1_16FlashAttnBwdSm80INS1_25CollectiveMainloopBwdSm80ILi2ELi2EN4cute5tupleIJNS5_1CILi64EEENS7_ILi128EEES8_EEENS_10bfloat16_tEfNS_4arch4Sm80ELb0ELb1ELb1ELb1ELb0ELb0ELb0ELb0ELi2ELi2ELi4ELi2ELb1EEENS1_24CollectiveEpilogueBwdGQAISA_fSD_Li256ELb1ELb0EEENS1_19SingleTileSchedulerILb1ELb0ELb0ELi128EEEEEEEEEvNT_6ParamsE) ;  /* 0xffff87501c007950 */ /* 0x000fea0003c3ffff */
        .type           $_ZN7cutlass13device_kernelIN5flash19enable_sm80_to_sm89INS1_16FlashAttnBwdSm80INS1_25CollectiveMainloopBwdSm80ILi2ELi2EN4cute5tupleIJNS5_1CILi64EEENS7_ILi128EEES8_EEENS_10bfloat16_tEfNS_4arch4Sm80ELb0ELb1ELb1ELb1ELb0ELb0ELb0ELb0ELi2ELi2ELi4ELi2ELb1EEENS1_24CollectiveEpilogueBwdGQAISA_fSD_Li256ELb1ELb0EEENS1_19SingleTileSchedulerILb1ELb0ELb0ELi128EEEEEEEEEvNT_6ParamsE$_ZN4cute3eso3ESOILb1ELb0EJNS_6LayoutINS_5tupleIJNS3_IJNS_1CILi1EEES5_EEEEEENS3_IJNS3_IJS5_NS4_ILi0EEEEEEEEEEENS_10ViewEngineINS_8gmem_ptrIPKN7cutlass9uint128_tEEEEEEEC2ERKSB_RKSJ_,@function
        .size           $_ZN7cutlass13device_kernelIN5flash19enable_sm80_to_sm89INS1_16FlashAttnBwdSm80INS1_25CollectiveMainloopBwdSm80ILi2ELi2EN4cute5tupleIJNS5_1CILi64EEENS7_ILi128EEES8_EEENS_10bfloat16_tEfNS_4arch4Sm80ELb0ELb1ELb1ELb1ELb0ELb0ELb0ELb0ELi2ELi2ELi4ELi2ELb1EEENS1_24CollectiveEpilogueBwdGQAISA_fSD_Li256ELb1ELb0EEENS1_19SingleTileSchedulerILb1ELb0ELb0ELi128EEEEEEEEEvNT_6ParamsE$_ZN4cute3eso3ESOILb1ELb0EJNS_6LayoutINS_5tupleIJNS3_IJNS_1CILi1EEES5_EEEEEENS3_IJNS3_IJS5_NS4_ILi0EEEEEEEEEEENS_10ViewEngineINS_8gmem_ptrIPKN7cutlass9uint128_tEEEEEEEC2ERKSB_RKSJ_,($_ZN7cutlass13device_kernelIN5flash19enable_sm80_to_sm89INS1_16FlashAttnBwdSm80INS1_25CollectiveMainloopBwdSm80ILi2ELi2EN4cute5tupleIJNS5_1CILi64EEENS7_ILi128EEES8_EEENS_10bfloat16_tEfNS_4arch4Sm80ELb0ELb1ELb1ELb1ELb0ELb0ELb0ELb0ELi2ELi2ELi4ELi2ELb1EEENS1_24CollectiveEpilogueBwdGQAISA_fSD_Li256ELb1ELb0EEENS1_19SingleTileSchedulerILb1ELb0ELb0ELi128EEEEEEEEEvNT_6ParamsE$_ZN4cute3eso3ESOILb1ELb0EJNS_6LayoutINS_5tupleIJNS3_IJNS_1CILi1EEES5_EEEEEENS3_IJNS3_IJS5_NS4_ILi0EEEEEEEEEEENS_10ViewEngineINS_8smem_ptrIPN7cutlass9uint128_tEEEEEEEC2ERKSB_RKSI_ - $_ZN7cutlass13device_kernelIN5flash19enable_sm80_to_sm89INS1_16FlashAttnBwdSm80INS1_25CollectiveMainloopBwdSm80ILi2ELi2EN4cute5tupleIJNS5_1CILi64EEENS7_ILi128EEES8_EEENS_10bfloat16_tEfNS_4arch4Sm80ELb0ELb1ELb1ELb1ELb0ELb0ELb0ELb0ELi2ELi2ELi4ELi2ELb1EEENS1_24CollectiveEpilogueBwdGQAISA_fSD_Li256ELb1ELb0EEENS1_19SingleTileSchedulerILb1ELb0ELb0ELi128EEEEEEEEEvNT_6ParamsE$_ZN4cute3eso3ESOILb1ELb0EJNS_6LayoutINS_5tupleIJNS3_IJNS_1CILi1EEES5_EEEEEENS3_IJNS3_IJS5_NS4_ILi0EEEEEEEEEEENS_10ViewEngineINS_8gmem_ptrIPKN7cutlass9uint128_tEEEEEEEC2ERKSB_RKSJ_)
$_ZN7cutlass13device_kernelIN5flash19enable_sm80_to_sm89INS1_16FlashAttnBwdSm80INS1_25CollectiveMainloopBwdSm80ILi2ELi2EN4cute5tupleIJNS5_1CILi64EEENS7_ILi128EEES8_EEENS_10bfloat16_tEfNS_4arch4Sm80ELb0ELb1ELb1ELb1ELb0ELb0ELb0ELb0ELi2ELi2ELi4ELi2ELb1EEENS1_24CollectiveEpilogueBwdGQAISA_fSD_Li256ELb1ELb0EEENS1_19SingleTileSchedulerILb1ELb0ELb0ELi128EEEEEEEEEvNT_6ParamsE$_ZN4cute3eso3ESOILb1ELb0EJNS_6LayoutINS_5tupleIJNS3_IJNS_1CILi1EEES5_EEEEEENS3_IJNS3_IJS5_NS4_ILi0EEEEEEEEEEENS_10ViewEngineINS_8gmem_ptrIPKN7cutlass9uint128_tEEEEEEEC2ERKSB_RKSJ_:
[----:B------:R-:W-:Y:S01]  /*78b0*/  IADD3 R10, R4, -c[0x0][0x20], RZ ;  /* 0x80000800040a7a10 */ /* 0x000fe20007ffe0ff */
[----:B------:R-:W-:Y:S01]  /*78c0*/  IMAD.MOV.U32 R28, RZ, RZ, R16 ;  /* 0x000000ffff1c7224 */ /* 0x000fe200078e0010 */
[----:B------:R-:W-:-:S03]  /*78d0*/  MOV R29, 0x0 ;  /* 0x00000000001d7802 */ /* 0x000fc60000000f00 */
[----:B------:R1:W-:Y:S01]  /*78e0*/  STL.64 [R10], R6 ;  /* 0x000000060a007387 */ /* 0x0003e20000100a00 */
[----:B------:R-:W-:Y:S05]  /*78f0*/  RET.REL.NODEC R28 `(_ZN7cutlass13device_kernelIN5flash19enable_sm80_to_sm89INS1_16FlashAttnBwdSm80INS1_25CollectiveMainloopBwdSm80ILi2ELi2EN4cute5tupleIJNS5_1CILi64EEENS7_ILi128EEES8_EEENS_10bfloat16_tEfNS_4arch4Sm80ELb0ELb1ELb1ELb1ELb0ELb0ELb0ELb0ELi2ELi2ELi4ELi2ELb1EEENS1_24CollectiveEpilogueBwdGQAISA_fSD_Li256ELb1ELb0EEENS1_19SingleTileSchedulerILb1ELb0ELb0ELi128EEEEEEEEEvNT_6ParamsE) ;  /* 0xffff87001c007950 */ /* 0x000fea0003c3ffff */
        .type           $_ZN7cutlass13device_kernelIN5flash19enable_sm80_to_sm89INS1_16FlashAttnBwdSm80INS1_25CollectiveMainloopBwdSm80ILi2ELi2EN4cute5tupleIJNS5_1CILi64EEENS7_ILi128EEES8_EEENS_10bfloat16_tEfNS_4arch4Sm80ELb0ELb1ELb1ELb1ELb0ELb0ELb0ELb0ELi2ELi2ELi4ELi2ELb1EEENS1_24CollectiveEpilogueBwdGQAISA_fSD_Li256ELb1ELb0EEENS1_19SingleTileSchedulerILb1ELb0ELb0ELi128EEEEEEEEEvNT_6ParamsE$_ZN4cute3eso3ESOILb1ELb0EJNS_6LayoutINS_5tupleIJNS3_IJNS_1CILi1EEES5_EEEEEENS3_IJNS3_IJS5_NS4_ILi0EEEEEEEEEEENS_10ViewEngineINS_8smem_ptrIPN7cutlass9uint128_tEEEEEEEC2ERKSB_RKSI_,@function
        .size           $_ZN7cutlass13device_kernelIN5flash19enable_sm80_to_sm89INS1_16FlashAttnBwdSm80INS1_25CollectiveMainloopBwdSm80ILi2ELi2EN4cute5tupleIJNS5_1CILi64EEENS7_ILi128EEES8_EEENS_10bfloat16_tEfNS_4arch4Sm80ELb0ELb1ELb1ELb1ELb0ELb0ELb0ELb0ELi2ELi2ELi4ELi2ELb1EEENS1_24CollectiveEpilogueBwdGQAISA_fSD_Li256ELb1ELb0EEENS1_19SingleTileSchedulerILb1ELb0ELb0ELi128EEEEEEEEEvNT_6ParamsE$_ZN4cute3eso3ESOILb1ELb0EJNS_6LayoutINS_5tupleIJNS3_IJNS_1CILi1EEES5_EEEEEENS3_IJNS3_IJS5_NS4_ILi0EEEEEEEEEEENS_10ViewEngineINS_8smem_ptrIPN7cutlass9uint128_tEEEEEEEC2ERKSB_RKSI_,($_ZN7cutlass13device_kernelIN5flash19enable_sm80_to_sm89INS1_16FlashAttnBwdSm80INS1_25CollectiveMainloopBwdSm80ILi2ELi2EN4cute5tupleIJNS5_1CILi64EEENS7_ILi128EEES8_EEENS_10bfloat16_tEfNS_4arch4Sm80ELb0ELb1ELb1ELb1ELb0ELb0ELb0ELb0ELi2ELi2ELi4ELi2ELb1EEENS1_24CollectiveEpilogueBwdGQAISA_fSD_Li256ELb1ELb0EEENS1_19SingleTileSchedulerILb1ELb0ELb0ELi128EEEEEEEEEvNT_6ParamsE$_ZN4cute3eso3ESOILb1ELb0EJNS_6LayoutINS_5tupleIJNS3_IJNS_1CILi4EEENS4_ILi1EEEEEEEEENS3_IJNS3_IJS6_NS4_ILi0EEEEEEEEEEENS_10ViewEngineINS_8gmem_ptrIPKfEEEEEEC2ERKSC_RKSI_ - $_ZN7cutlass13device_kernelIN5flash19enable_sm80_to_sm89INS1_16FlashAttnBwdSm80INS1_25CollectiveMainloopBwdSm80ILi2ELi2EN4cute5tupleIJNS5_1CILi64EEENS7_ILi128EEES8_EEENS_10bfloat16_tEfNS_4arch4Sm80ELb0ELb1ELb1ELb1ELb0ELb0ELb0ELb0ELi2ELi2ELi4ELi2ELb1EEENS1_24CollectiveEpilogueBwdGQAISA_fSD_Li256ELb1ELb0EEENS1_19SingleTileSchedulerILb1ELb0ELb0ELi128EEEEEEEEEvNT_6ParamsE$_ZN4cute3eso3ESOILb1ELb0EJNS_6LayoutINS_5tupleIJNS3_IJNS_1CILi1EEES5_EEEEEENS3_IJNS3_IJS5_NS4_ILi0EEEEEEEEEEENS_10ViewEngineINS_8smem_ptrIPN7cutlass9uint128_tEEEEEEEC2ERKSB_RKSI_)
$_ZN7cutlass13device_kernelIN5flash19enable_sm80_to_sm89INS1_16FlashAttnBwdSm80INS1_25CollectiveMainloopBwdSm80ILi2ELi2EN4cute5tupleIJNS5_1CILi64EEENS7_ILi128EEES8_EEENS_10bfloat16_tEfNS_4arch4Sm80ELb0ELb1ELb1ELb1ELb0ELb0ELb0ELb0ELi2ELi2ELi4ELi2ELb1EEENS1_24CollectiveEpilogueBwdGQAISA_fSD_Li256ELb1ELb0EEENS1_19SingleTileSchedulerILb1ELb0ELb0ELi128EEEEEEEEEvNT_6ParamsE$_ZN4cute3eso3ESOILb1ELb0EJNS_6LayoutINS_5tupleIJNS3_IJNS_1CILi1EEES5_EEEEEENS3_IJNS3_IJS5_NS4_ILi0EEEEEEEEEEENS_10ViewEngineINS_8smem_ptrIPN7cutlass9uint128_tEEEEEEEC2ERKSB_RKSI_:
[----:B------:R-:W-:Y:S02]  /*7900*/  IADD3 R8, R4, -c[0x0][0x20], RZ ;  /* 0x8000080004087a10 */ /* 0x000fe40007ffe0ff */
[----:B------:R-:W-:-:S03]  /*7910*/  MOV R11, 0x0 ;  /* 0x00000000000b7802 */ /* 0x000fc60000000f00 */
[----:B------:R1:W-:Y:S01]  /*7920*/  STL.64 [R8], R6 ;  /* 0x0000000608007387 */ /* 0x0003e20000100a00 */
[----:B------:R-:W-:Y:S05]  /*7930*/  RET.REL.NODEC R10 `(_ZN7cutlass13device_kernelIN5flash19enable_sm80_to_sm89INS1_16FlashAttnBwdSm80INS1_25CollectiveMainloopBwdSm80ILi2ELi2EN4cute5tupleIJNS5_1CILi64EEENS7_ILi128EEES8_EEENS_10bfloat16_tEfNS_4arch4Sm80ELb0ELb1ELb1ELb1ELb0ELb0ELb0ELb0ELi2ELi2ELi4ELi2ELb1EEENS1_24CollectiveEpilogueBwdGQAISA_fSD_Li256ELb1ELb0EEENS1_19SingleTileSchedulerILb1ELb0ELb0ELi128EEEEEEEEEvNT_6ParamsE) ;  /* 0xffff86c00a007950 */ /* 0x000fea0003c3ffff */
        .type           $_ZN7cutlass13device_kernelIN5flash19enable_sm80_to_sm89INS1_16FlashAttnBwdSm80INS1_25CollectiveMainloopBwdSm80ILi2ELi2EN4cute5tupleIJNS5_1CILi64EEENS7_ILi128EEES8_EEENS_10bfloat16_tEfNS_4arch4Sm80ELb0ELb1ELb1ELb1ELb0ELb0ELb0ELb0ELi2ELi2ELi4ELi2ELb1EEENS1_24CollectiveEpilogueBwdGQAISA_fSD_Li256ELb1ELb0EEENS1_19SingleTileSchedulerILb1ELb0ELb0ELi128EEEEEEEEEvNT_6ParamsE$_ZN4cute3eso3ESOILb1ELb0EJNS_6LayoutINS_5tupleIJNS3_IJNS_1CILi4EEENS4_ILi1EEEEEEEEENS3_IJNS3_IJS6_NS4_ILi0EEEEEEEEEEENS_10ViewEngineINS_8gmem_ptrIPKfEEEEEEC2ERKSC_RKSI_,@function
        .size           $_ZN7cutlass13device_kernelIN5flash19enable_sm80_to_sm89INS1_16FlashAttnBwdSm80INS1_25CollectiveMainloopBwdSm80ILi2ELi2EN4cute5tupleIJNS5_1CILi64EEENS7_ILi128EEES8_EEENS_10bfloat16_tEfNS_4arch4Sm80ELb0ELb1ELb1ELb1ELb0ELb0ELb0ELb0ELi2ELi2ELi4ELi2ELb1EEENS1_24CollectiveEpilogueBwdGQAISA_fSD_Li256ELb1ELb0EEENS1_19SingleTileSchedulerILb1ELb0ELb0ELi128EEEEEEEEEvNT_6ParamsE$_ZN4cute3eso3ESOILb1ELb0EJNS_6LayoutINS_5tupleIJNS3_IJNS_1CILi4EEENS4_ILi1EEEEEEEEENS3_IJNS3_IJS6_NS4_ILi0EEEEEEEEEEENS_10ViewEngineINS_8gmem_ptrIPKfEEEEEEC2ERKSC_RKSI_,($_ZN7cutlass13device_kernelIN5flash19enable_sm80_to_sm89INS1_16FlashAttnBwdSm80INS1_25CollectiveMainloopBwdSm80ILi2ELi2EN4cute5tupleIJNS5_1CILi64EEENS7_ILi128EEES8_EEENS_10bfloat16_tEfNS_4arch4Sm80ELb0ELb1ELb1ELb1ELb0ELb0ELb0ELb0ELi2ELi2ELi4ELi2ELb1EEENS1_24CollectiveEpilogueBwdGQAISA_fSD_Li256ELb1ELb0EEENS1_19SingleTileSchedulerILb1ELb0ELb0ELi128EEEEEEEEEvNT_6ParamsE$_ZN4cute3eso3ESOILb1ELb0EJNS_6LayoutINS_5tupleIJNS3_IJNS_1CILi4EEENS4_ILi1EEEEEEEEENS3_IJNS3_IJS6_NS4_ILi0EEEEEEEEEEENS_10ViewEngineINS_8smem_ptrIPfEEEEEEC2ERKSC_RKSH_ - $_ZN7cutlass13device_kernelIN5flash19enable_sm80_to_sm89INS1_16FlashAttnBwdSm80INS1_25CollectiveMainloopBwdSm80ILi2ELi2EN4cute5tupleIJNS5_1CILi64EEENS7_ILi128EEES8_EEENS_10bfloat16_tEfNS_4arch4Sm80ELb0ELb1ELb1ELb1ELb0ELb0ELb0ELb0ELi2ELi2ELi4ELi2ELb1EEENS1_24CollectiveEpilogueBwdGQAISA_fSD_Li256ELb1ELb0EEENS1_19SingleTileSchedulerILb1ELb0ELb0ELi128EEEEEEEEEvNT_6ParamsE$_ZN4cute3eso3ESOILb1ELb0EJNS_6LayoutINS_5tupleIJNS3_IJNS_1CILi4EEENS4_ILi1EEEEEEEEENS3_IJNS3_IJS6_NS4_ILi0EEEEEEEEEEENS_10ViewEngineINS_8gmem_ptrIPKfEEEEEEC2ERKSC_RKSI_)
$_ZN7cutlass13device_kernelIN5flash19enable_sm80_to_sm89INS1_16FlashAttnBwdSm80INS1_25CollectiveMainloopBwdSm80ILi2ELi2EN4cute5tupleIJNS5_1CILi64EEENS7_ILi128EEES8_EEENS_10bfloat16_tEfNS_4arch4Sm80ELb0ELb1ELb1ELb1ELb0ELb0ELb0ELb0ELi2ELi2ELi4ELi2ELb1EEENS1_24CollectiveEpilogueBwdGQAISA_fSD_Li256ELb1ELb0EEENS1_19SingleTileSchedulerILb1ELb0ELb0ELi128EEEEEEEEEvNT_6ParamsE$_ZN4cute3eso3ESOILb1ELb0EJNS_6LayoutINS_5tupleIJNS3_IJNS_1CILi4EEENS4_ILi1EEEEEEEEENS3_IJNS3_IJS6_NS4_ILi0EEEEEEEEEEENS_10ViewEngineINS_8gmem_ptrIPKfEEEEEEC2ERKSC_RKSI_:
[----:B------:R-:W-:Y:S02]  /*7940*/  IADD3 R10, R13, -c[0x0][0x20], RZ ;  /* 0x800008000d0a7a10 */ /* 0x000fe40007ffe0ff */
[----:B------:R-:W-:-:S03]  /*7950*/  MOV R17, 0x0 ;  /* 0x0000000000117802 */ /* 0x000fc60000000f00 */
[----:B------:R1:W-:Y:S01]  /*7960*/  STL.64 [R10], R6 ;  /* 0x000000060a007387 */ /* 0x0003e20000100a00 */
[----:B------:R-:W-:Y:S05]  /*7970*/  RET.REL.NODEC R16 `(_ZN7cutlass13device_kernelIN5flash19enable_sm80_to_sm89INS1_16FlashAttnBwdSm80INS1_25CollectiveMainloopBwdSm80ILi2ELi2EN4cute5tupleIJNS5_1CILi64EEENS7_ILi128EEES8_EEENS_10bfloat16_tEfNS_4arch4Sm80ELb0ELb1ELb1ELb1ELb0ELb0ELb0ELb0ELi2ELi2ELi4ELi2ELb1EEENS1_24CollectiveEpilogueBwdGQAISA_fSD_Li256ELb1ELb0EEENS1_19SingleTileSchedulerILb1ELb0ELb0ELi128EEEEEEEEEvNT_6ParamsE) ;  /* 0xffff868010007950 */ /* 0x000fea0003c3ffff */
        .type           $_ZN7cutlass13device_kernelIN5flash19enable_sm80_to_sm89INS1_16FlashAttnBwdSm80INS1_25CollectiveMainloopBwdSm80ILi2ELi2EN4cute5tupleIJNS5_1CILi64EEENS7_ILi128EEES8_EEENS_10bfloat16_tEfNS_4arch4Sm80ELb0ELb1ELb1ELb1ELb0ELb0ELb0ELb0ELi2ELi2ELi4ELi2ELb1EEENS1_24CollectiveEpilogueBwdGQAISA_fSD_Li256ELb1ELb0EEENS1_19SingleTileSchedulerILb1ELb0ELb0ELi128EEEEEEEEEvNT_6ParamsE$_ZN4cute3eso3ESOILb1ELb0EJNS_6LayoutINS_5tupleIJNS3_IJNS_1CILi4EEENS4_ILi1EEEEEEEEENS3_IJNS3_IJS6_NS4_ILi0EEEEEEEEEEENS_10ViewEngineINS_8smem_ptrIPfEEEEEEC2ERKSC_RKSH_,@function
        .size           $_ZN7cutlass13device_kernelIN5flash19enable_sm80_to_sm89INS1_16FlashAttnBwdSm80INS1_25CollectiveMainloopBwdSm80ILi2ELi2EN4cute5tupleIJNS5_1CILi64EEENS7_ILi128EEES8_EEENS_10bfloat16_tEfNS_4arch4Sm80ELb0ELb1ELb1ELb1ELb0ELb0ELb0ELb0ELi2ELi2ELi4ELi2ELb1EEENS1_24CollectiveEpilogueBwdGQAISA_fSD_Li256ELb1ELb0EEENS1_19SingleTileSchedulerILb1ELb0ELb0ELi128EEEEEEEEEvNT_6ParamsE$_ZN4cute3eso3ESOILb1ELb0EJNS_6LayoutINS_5tupleIJNS3_IJNS_1CILi4EEENS4_ILi1EEEEEEEEENS3_IJNS3_IJS6_NS4_ILi0EEEEEEEEEEENS_10ViewEngineINS_8smem_ptrIPfEEEEEEC2ERKSC_RKSH_,($_ZN7cutlass13device_kernelIN5flash19enable_sm80_to_sm89INS1_16FlashAttnBwdSm80INS1_25CollectiveMainloopBwdSm80ILi2ELi2EN4cute5tupleIJNS5_1CILi64EEENS7_ILi128EEES8_EEENS_10bfloat16_tEfNS_4arch4Sm80ELb0ELb1ELb1ELb1ELb0ELb0ELb0ELb0ELi2ELi2ELi4ELi2ELb1EEENS1_24CollectiveEpilogueBwdGQAISA_fSD_Li256ELb1ELb0EEENS1_19SingleTileSchedulerILb1ELb0ELb0ELi128EEEEEEEEEvNT_6ParamsE$_ZN4cute3eso3ESOILb1ELb0EJNS_6LayoutINS_5tupleIJNS3_IJNS_1CILi4EEENS4_ILi1EEEEEES6_EEENS3_IJNS3_IJS6_NS4_ILi0EEEEEES9_EEEEENS_10ViewEngineINS_8gmem_ptrIPKfEEEEEEC2ERKSC_RKSI_ - $_ZN7cutlass13device_kernelIN5flash19enable_sm80_to_sm89INS1_16FlashAttnBwdSm80INS1_25CollectiveMainloopBwdSm80ILi2ELi2EN4cute5tupleIJNS5_1CILi64EEENS7_ILi128EEES8_EEENS_10bfloat16_tEfNS_4arch4Sm80ELb0ELb1ELb1ELb1ELb0ELb0ELb0ELb0ELi2ELi2ELi4ELi2ELb1EEENS1_24CollectiveEpilogueBwdGQAISA_fSD_Li256ELb1ELb0EEENS1_19SingleTileSchedulerILb1ELb0ELb0ELi128EEEEEEEEEvNT_6ParamsE$_ZN4cute3eso3ESOILb1ELb0EJNS_6LayoutINS_5tupleIJNS3_IJNS_1CILi4EEENS4_ILi1EEEEEEEEENS3_IJNS3_IJS6_NS4_ILi0EEEEEEEEEEENS_10ViewEngineINS_8smem_ptrIPfEEEEEEC2ERKSC_RKSH_)
$_ZN7cutlass13device_kernelIN5flash19enable_sm80_to_sm89INS1_16FlashAttnBwdSm80INS1_25CollectiveMainloopBwdSm80ILi2ELi2EN4cute5tupleIJNS5_1CILi64EEENS7_ILi128EEES8_EEENS_10bfloat16_tEfNS_4arch4Sm80ELb0ELb1ELb1ELb1ELb0ELb0ELb0ELb0ELi2ELi2ELi4ELi2ELb1EEENS1_24CollectiveEpilogueBwdGQAISA_fSD_Li256ELb1ELb0EEENS1_19SingleTileSchedulerILb1ELb0ELb0ELi128EEEEEEEEEvNT_6ParamsE$_ZN4cute3eso3ESOILb1ELb0EJNS_6LayoutINS_5tupleIJNS3_IJNS_1CILi4EEENS4_ILi1EEEEEEEEENS3_IJNS3_IJS6_NS4_ILi0EEEEEEEEEEENS_10ViewEngineINS_8smem_ptrIPfEEEEEEC2ERKSC_RKSH_:
[----:B------:R-:W-:Y:S02]  /*7980*/  IADD3 R8, R13, -c[0x0][0x20], RZ ;  /* 0x800008000d087a10 */ /* 0x000fe40007ffe0ff */
[----:B------:R-:W-:-:S03]  /*7990*/  MOV R17, 0x0 ;  /* 0x0000000000117802 */ /* 0x000fc60000000f00 */
[----:B------:R1:W-:Y:S01]  /*79a0*/  STL.64 [R8], R6 ;  /* 0x0000000608007387 */ /* 0x0003e20000100a00 */
[----:B------:R-:W-:Y:S05]  /*79b0*/  RET.REL.NODEC R16 `(_ZN7cutlass13device_kernelIN5flash19enable_sm80_to_sm89INS1_16FlashAttnBwdSm80INS1_25CollectiveMainloopBwdSm80ILi2ELi2EN4cute5tupleIJNS5_1CILi64EEENS7_ILi128EEES8_EEENS_10bfloat16_tEfNS_4arch4Sm80ELb0ELb1ELb1ELb1ELb0ELb0ELb0ELb0ELi2ELi2ELi4ELi2ELb1EEENS1_24CollectiveEpilogueBwdGQAISA_fSD_Li256ELb1ELb0EEENS1_19SingleTileSchedulerILb1ELb0ELb0ELi128EEEEEEEEEvNT_6ParamsE) ;  /* 0xffff864010007950 */ /* 0x000fea0003c3ffff */
        .type           $_ZN7cutlass13device_kernelIN5flash19enable_sm80_to_sm89INS1_16FlashAttnBwdSm80INS1_25CollectiveMainloopBwdSm80ILi2ELi2EN4cute5tupleIJNS5_1CILi64EEENS7_ILi128EEES8_EEENS_10bfloat16_tEfNS_4arch4Sm80ELb0ELb1ELb1ELb1ELb0ELb0ELb0ELb0ELi2ELi2ELi4ELi2ELb1EEENS1_24CollectiveEpilogueBwdGQAISA_fSD_Li256ELb1ELb0EEENS1_19SingleTileSchedulerILb1ELb0ELb0ELi128EEEEEEEEEvNT_6ParamsE$_ZN4cute3eso3ESOILb1ELb0EJNS_6LayoutINS_5tupleIJNS3_IJNS_1CILi4EEENS4_ILi1EEEEEES6_EEENS3_IJNS3_IJS6_NS4_ILi0EEEEEES9_EEEEENS_10ViewEngineINS_8gmem_ptrIPKfEEEEEEC2ERKSC_RKSI_,@function
        .size           $_ZN7cutlass13device_kernelIN5flash19enable_sm80_to_sm89INS1_16FlashAttnBwdSm80INS1_25CollectiveMainloopBwdSm80ILi2ELi2EN4cute5tupleIJNS5_1CILi64EEENS7_ILi128EEES8_EEENS_10bfloat16_tEfNS_4arch4Sm80ELb0ELb1ELb1ELb1ELb0ELb0ELb0ELb0ELi2ELi2ELi4ELi2ELb1EEENS1_24CollectiveEpilogueBwdGQAISA_fSD_Li256ELb1ELb0EEENS1_19SingleTileSchedulerILb1ELb0ELb0ELi128EEEEEEEEEvNT_6ParamsE$_ZN4cute3eso3ESOILb1ELb0EJNS_6LayoutINS_5tupleIJNS3_IJNS_1CILi4EEENS4_ILi1EEEEEES6_EEENS3_IJNS3_IJS6_NS4_ILi0EEEEEES9_EEEEENS_10ViewEngineINS_8gmem_ptrIPKfEEEEEEC2ERKSC_RKSI_,($_ZN7cutlass13device_kernelIN5flash19enable_sm80_to_sm89INS1_16FlashAttnBwdSm80INS1_25CollectiveMainloopBwdSm80ILi2ELi2EN4cute5tupleIJNS5_1CILi64EEENS7_ILi128EEES8_EEENS_10bfloat16_tEfNS_4arch4Sm80ELb0ELb1ELb1ELb1ELb0ELb0ELb0ELb0ELi2ELi2ELi4ELi2ELb1EEENS1_24CollectiveEpilogueBwdGQAISA_fSD_Li256ELb1ELb0EEENS1_19SingleTileSchedulerILb1ELb0ELb0ELi128EEEEEEEEEvNT_6ParamsE$_ZN4cute3eso3ESOILb1ELb0EJNS_6LayoutINS_5tupleIJNS3_IJNS_1CILi4EEENS4_ILi1EEEEEES6_EEENS3_IJNS3_IJS6_NS4_ILi0EEEEEES9_EEEEENS_10ViewEngineINS_8smem_ptrIPfEEEEEEC2ERKSC_RKSH_ - $_ZN7cutlass13device_kernelIN5flash19enable_sm80_to_sm89INS1_16FlashAttnBwdSm80INS1_25CollectiveMainloopBwdSm80ILi2ELi2EN4cute5tupleIJNS5_1CILi64EEENS7_ILi128EEES8_EEENS_10bfloat16_tEfNS_4arch4Sm80ELb0ELb1ELb1ELb1ELb0ELb0ELb0ELb0ELi2ELi2ELi4ELi2ELb1EEENS1_24CollectiveEpilogueBwdGQAISA_fSD_Li256ELb1ELb0EEENS1_19SingleTileSchedulerILb1ELb0ELb0ELi128EEEEEEEEEvNT_6ParamsE$_ZN4cute3eso3ESOILb1ELb0EJNS_6LayoutINS_5tupleIJNS3_IJNS_1CILi4EEENS4_ILi1EEEEEES6_EEENS3_IJNS3_IJS6_NS4_ILi0EEEEEES9_EEEEENS_10ViewEngineINS_8gmem_ptrIPKfEEEEEEC2ERKSC_RKSI_)
$_ZN7cutlass13device_kernelIN5flash19enable_sm80_to_sm89INS1_16FlashAttnBwdSm80INS1_25CollectiveMainloopBwdSm80ILi2ELi2EN4cute5tupleIJNS5_1CILi64EEENS7_ILi128EEES8_EEENS_10bfloat16_tEfNS_4arch4Sm80ELb0ELb1ELb1ELb1ELb0ELb0ELb0ELb0ELi2ELi2ELi4ELi2ELb1EEENS1_24CollectiveEpilogueBwdGQAISA_fSD_Li256ELb1ELb0EEENS1_19SingleTileSchedulerILb1ELb0ELb0ELi128EEEEEEEEEvNT_6ParamsE$_ZN4cute3eso3ESOILb1ELb0EJNS_6LayoutINS_5tupleIJNS3_IJNS_1CILi4EEENS4_ILi1EEEEEES6_EEENS3_IJNS3_IJS6_NS4_ILi0EEEEEES9_EEEEENS_10ViewEngineINS_8gmem_ptrIPKfEEEEEEC2ERKSC_RKSI_:
[----:B------:R-:W-:Y:S02]  /*79c0*/  IADD3 R8, R4, -c[0x0][0x20], RZ ;  /* 0x8000080004087a10 */ /* 0x000fe40007ffe0ff */
[----:B------:R-:W-:-:S03]  /*79d0*/  MOV R11, 0x0 ;  /* 0x00000000000b7802 */ /* 0x000fc60000000f00 */
[----:B------:R1:W-:Y:S01]  /*79e0*/  STL.64 [R8], R6 ;  /* 0x0000000608007387 */ /* 0x0003e20000100a00 */
[----:B------:R-:W-:Y:S05]  /*79f0*/  RET.REL.NODEC R10 `(_ZN7cutlass13device_kernelIN5flash19enable_sm80_to_sm89INS1_16FlashAttnBwdSm80INS1_25CollectiveMainloopBwdSm80ILi2ELi2EN4cute5tupleIJNS5_1CILi64EEENS7_ILi128EEES8_EEENS_10bfloat16_tEfNS_4arch4Sm80ELb0ELb1ELb1ELb1ELb0ELb0ELb0ELb0ELi2ELi2ELi4ELi2ELb1EEENS1_24CollectiveEpilogueBwdGQAISA_fSD_Li256ELb1ELb0EEENS1_19SingleTileSchedulerILb1ELb0ELb0ELi128EEEEEEEEEvNT_6ParamsE) ;  /* 0xffff86000a007950 */ /* 0x000fea0003c3ffff */
        .type           $_ZN7cutlass13device_kernelIN5flash19enable_sm80_to_sm89INS1_16FlashAttnBwdSm80INS1_25CollectiveMainloopBwdSm80ILi2ELi2EN4cute5tupleIJNS5_1CILi64EEENS7_ILi128EEES8_EEENS_10bfloat16_tEfNS_4arch4Sm80ELb0ELb1ELb1ELb1ELb0ELb0ELb0ELb0ELi2ELi2ELi4ELi2ELb1EEENS1_24CollectiveEpilogueBwdGQAISA_fSD_Li256ELb1ELb0EEENS1_19SingleTileSchedulerILb1ELb0ELb0ELi128EEEEEEEEEvNT_6ParamsE$_ZN4cute3eso3ESOILb1ELb0EJNS_6LayoutINS_5tupleIJNS3_IJNS_1CILi4EEENS4_ILi1EEEEEES6_EEENS3_IJNS3_IJS6_NS4_ILi0EEEEEES9_EEEEENS_10ViewEngineINS_8smem_ptrIPfEEEEEEC2ERKSC_RKSH_,@function
        .size           $_ZN7cutlass13device_kernelIN5flash19enable_sm80_to_sm89INS1_16FlashAttnBwdSm80INS1_25CollectiveMainloopBwdSm80ILi2ELi2EN4cute5tupleIJNS5_1CILi64EEENS7_ILi128EEES8_EEENS_10bfloat16_tEfNS_4arch4Sm80ELb0ELb1ELb1ELb1ELb0ELb0ELb0ELb0ELi2ELi2ELi4ELi2ELb1EEENS1_24CollectiveEpilogueBwdGQAISA_fSD_Li256ELb1ELb0EEENS1_19SingleTileSchedulerILb1ELb0ELb0ELi128EEEEEEEEEvNT_6ParamsE$_ZN4cute3eso3ESOILb1ELb0EJNS_6LayoutINS_5tupleIJNS3_IJNS_1CILi4EEENS4_ILi1EEEEEES6_EEENS3_IJNS3_IJS6_NS4_ILi0EEEEEES9_EEEEENS_10ViewEngineINS_8smem_ptrIPfEEEEEEC2ERKSC_RKSH_,($_ZN7cutlass13device_kernelIN5flash19enable_sm80_to_sm89INS1_16FlashAttnBwdSm80INS1_25CollectiveMainloopBwdSm80ILi2ELi2EN4cute5tupleIJNS5_1CILi64EEENS7_ILi128EEES8_EEENS_10bfloat16_tEfNS_4arch4Sm80ELb0ELb1ELb1ELb1ELb0ELb0ELb0ELb0ELi2ELi2ELi4ELi2ELb1EEENS1_24CollectiveEpilogueBwdGQAISA_fSD_Li256ELb1ELb0EEENS1_19SingleTileSchedulerILb1ELb0ELb0ELi128EEEEEEEEEvNT_6ParamsE$_ZN4cute3eso3ESOILb1ELb0EJNS_6LayoutINS_5tupleIJNS3_IJNS_1CILi4EEENS4_ILi1EEEEEES6_EEENS3_IJNS3_IJS6_NS4_ILi0EEEEEES9_EEEEEiEEC2ERKSC_RKi - $_ZN7cutlass13device_kernelIN5flash19enable_sm80_to_sm89INS1_16FlashAttnBwdSm80INS1_25CollectiveMainloopBwdSm80ILi2ELi2EN4cute5tupleIJNS5_1CILi64EEENS7_ILi128EEES8_EEENS_10bfloat16_tEfNS_4arch4Sm80ELb0ELb1ELb1ELb1ELb0ELb0ELb0ELb0ELi2ELi2ELi4ELi2ELb1EEENS1_24CollectiveEpilogueBwdGQAISA_fSD_Li256ELb1ELb0EEENS1_19SingleTileSchedulerILb1ELb0ELb0ELi128EEEEEEEEEvNT_6ParamsE$_ZN4cute3eso3ESOILb1ELb0EJNS_6LayoutINS_5tupleIJNS3_IJNS_1CILi4EEENS4_ILi1EEEEEES6_EEENS3_IJNS3_IJS6_NS4_ILi0EEEEEES9_EEEEENS_10ViewEngineINS_8smem_ptrIPfEEEEEEC2ERKSC_RKSH_)
$_ZN7cutlass13device_kernelIN5flash19enable_sm80_to_sm89INS1_16FlashAttnBwdSm80INS1_25CollectiveMainloopBwdSm80ILi2ELi2EN4cute5tupleIJNS5_1CILi64EEENS7_ILi128EEES8_EEENS_10bfloat16_tEfNS_4arch4Sm80ELb0ELb1ELb1ELb1ELb0ELb0ELb0ELb0ELi2ELi2ELi4ELi2ELb1EEENS1_24CollectiveEpilogueBwdGQAISA_fSD_Li256ELb1ELb0EEENS1_19SingleTileSchedulerILb1ELb0ELb0ELi128EEEEEEEEEvNT_6ParamsE$_ZN4cute3eso3ESOILb1ELb0EJNS_6LayoutINS_5tupleIJNS3_IJNS_1CILi4EEENS4_ILi1EEEEEES6_EEENS3_IJNS3_IJS6_NS4_ILi0EEEEEES9_EEEEENS_10ViewEngineINS_8smem_ptrIPfEEEEEEC2ERKSC_RKSH_:
[----:B------:R-:W-:Y:S02]  /*7a00*/  IADD3 R8, R4, -c[0x0][0x20], RZ ;  /* 0x8000080004087a10 */ /* 0x000fe40007ffe0ff */
[----:B------:R-:W-:-:S03]  /*7a10*/  MOV R17, 0x0 ;  /* 0x0000000000117802 */ /* 0x000fc60000000f00 */
[----:B------:R1:W-:Y:S01]  /*7a20*/  STL.64 [R8], R6 ;  /* 0x0000000608007387 */ /* 0x0003e20000100a00 */
[----:B------:R-:W-:Y:S05]  /*7a30*/  RET.REL.NODEC R16 `(_ZN7cutlass13device_kernelIN5flash19enable_sm80_to_sm89INS1_16FlashAttnBwdSm80INS1_25CollectiveMainloopBwdSm80ILi2ELi2EN4cute5tupleIJNS5_1CILi64EEENS7_ILi128EEES8_EEENS_10bfloat16_tEfNS_4arch4Sm80ELb0ELb1ELb1ELb1ELb0ELb0ELb0ELb0ELi2ELi2ELi4ELi2ELb1EEENS1_24CollectiveEpilogueBwdGQAISA_fSD_Li256ELb1ELb0EEENS1_19SingleTileSchedulerILb1ELb0ELb0ELi128EEEEEEEEEvNT_6ParamsE) ;  /* 0xffff85c010007950 */ /* 0x000fea0003c3ffff */
        .type           $_ZN7cutlass13device_kernelIN5flash19enable_sm80_to_sm89INS1_16FlashAttnBwdSm80INS1_25CollectiveMainloopBwdSm80ILi2ELi2EN4cute5tupleIJNS5_1CILi64EEENS7_ILi128EEES8_EEENS_10bfloat16_tEfNS_4arch4Sm80ELb0ELb1ELb1ELb1ELb0ELb0ELb0ELb0ELi2ELi2ELi4ELi2ELb1EEENS1_24CollectiveEpilogueBwdGQAISA_fSD_Li256ELb1ELb0EEENS1_19SingleTileSchedulerILb1ELb0ELb0ELi128EEEEEEEEEvNT_6ParamsE$_ZN4cute3eso3ESOILb1ELb0EJNS_6LayoutINS_5tupleIJNS3_IJNS_1CILi4EEENS4_ILi1EEEEEES6_EEENS3_IJNS3_IJS6_NS4_ILi0EEEEEES9_EEEEEiEEC2ERKSC_RKi,@function
        .size           $_ZN7cutlass13device_kernelIN5flash19enable_sm80_to_sm89INS1_16FlashAttnBwdSm80INS1_25CollectiveMainloopBwdSm80ILi2ELi2EN4cute5tupleIJNS5_1CILi64EEENS7_ILi128EEES8_EEENS_10bfloat16_tEfNS_4arch4Sm80ELb0ELb1ELb1ELb1ELb0ELb0ELb0ELb0ELi2ELi2ELi4ELi2ELb1EEENS1_24CollectiveEpilogueBwdGQAISA_fSD_Li256ELb1ELb0EEENS1_19SingleTileSchedulerILb1ELb0ELb0ELi128EEEEEEEEEvNT_6ParamsE$_ZN4cute3eso3ESOILb1ELb0EJNS_6LayoutINS_5tupleIJNS3_IJNS_1CILi4EEENS4_ILi1EEEEEES6_EEENS3_IJNS3_IJS6_NS4_ILi0EEEEEES9_EEEEEiEEC2ERKSC_RKi,($_ZN7cutlass13device_kernelIN5flash19enable_sm80_to_sm89INS1_16FlashAttnBwdSm80INS1_25CollectiveMainloopBwdSm80ILi2ELi2EN4cute5tupleIJNS5_1CILi64EEENS7_ILi128EEES8_EEENS_10bfloat16_tEfNS_4arch4Sm80ELb0ELb1ELb1ELb1ELb0ELb0ELb0ELb0ELi2ELi2ELi4ELi2ELb1EEENS1_24CollectiveEpilogueBwdGQAISA_fSD_Li256ELb1ELb0EEENS1_19SingleTileSchedulerILb1ELb0ELb0ELi128EEEEEEEEEvNT_6ParamsE$_ZN4cute3eso3ESOILb1ELb0EJNS_6LayoutINS_5tupleIJNS3_IJNS_1CILi8EEENS4_ILi1EEEEEEEEENS3_IJNS3_IJS6_NS4_ILi0EEEEEEEEEEENS_10ViewEngineINS_8gmem_ptrIPKN7cutlass10bfloat16_tEEEEEEEC2ERKSC_RKSK_ - $_ZN7cutlass13device_kernelIN5flash19enable_sm80_to_sm89INS1_16FlashAttnBwdSm80INS1_25CollectiveMainloopBwdSm80ILi2ELi2EN4cute5tupleIJNS5_1CILi64EEENS7_ILi128EEES8_EEENS_10bfloat16_tEfNS_4arch4Sm80ELb0ELb1ELb1ELb1ELb0ELb0ELb0ELb0ELi2ELi2ELi4ELi2ELb1EEENS1_24CollectiveEpilogueBwdGQAISA_fSD_Li256ELb1ELb0EEENS1_19SingleTileSchedulerILb1ELb0ELb0ELi128EEEEEEEEEvNT_6ParamsE$_ZN4cute3eso3ESOILb1ELb0EJNS_6LayoutINS_5tupleIJNS3_IJNS_1CILi4EEENS4_ILi1EEEEEES6_EEENS3_IJNS3_IJS6_NS4_ILi0EEEEEES9_EEEEEiEEC2ERKSC_RKi)
$_ZN7cutlass13device_kernelIN5flash19enable_sm80_to_sm89INS1_16FlashAttnBwdSm80INS1_25CollectiveMainloopBwdSm80ILi2ELi2EN4cute5tupleIJNS5_1CILi64EEENS7_ILi128EEES8_EEENS_10bfloat16_tEfNS_4arch4Sm80ELb0ELb1ELb1ELb1ELb0ELb0ELb0ELb0ELi2ELi2ELi4ELi2ELb1EEENS1_24CollectiveEpilogueBwdGQAISA_fSD_Li256ELb1ELb0EEENS1_19SingleTileSchedulerILb1ELb0ELb0ELi128EEEEEEEEEvNT_6ParamsE$_ZN4cute3eso3ESOILb1ELb0EJNS_6LayoutINS_5tupleIJNS3_IJNS_1CILi4EEENS4_ILi1EEEEEES6_EEENS3_IJNS3_IJS6_NS4_ILi0EEEEEES9_EEEEEiEEC2ERKSC_RKi:
[----:B------:R-:W-:Y:S02]  /*7a40*/  IADD3 R6, R4, -c[0x0][0x20], RZ ;  /* 0x8000080004067a10 */ /* 0x000fe40007ffe0ff */
[----:B------:R-:W-:-:S03]  /*7a50*/  MOV R9, 0x0 ;  /* 0x0000000000097802 */ /* 0x000fc60000000f00 */
[----:B------:R1:W-:Y:S01]  /*7a60*/  STL [R6], R7 ;  /* 0x0000000706007387 */ /* 0x0003e20000100800 */
[----:B------:R-:W-:Y:S05]  /*7a70*/  RET.REL.NODEC R8 `(_ZN7cutlass13device_kernelIN5flash19enable_sm80_to_sm89INS1_16FlashAttnBwdSm80INS1_25CollectiveMainloopBwdSm80ILi2ELi2EN4cute5tupleIJNS5_1CILi64EEENS7_ILi128EEES8_EEENS_10bfloat16_tEfNS_4arch4Sm80ELb0ELb1ELb1ELb1ELb0ELb0ELb0ELb0ELi2ELi2ELi4ELi2ELb1EEENS1_24CollectiveEpilogueBwdGQAISA_fSD_Li256ELb1ELb0EEENS1_19SingleTileSchedulerILb1ELb0ELb0ELi128EEEEEEEEEvNT_6ParamsE) ;  /* 0xffff858008007950 */ /* 0x000fea0003c3ffff */
        .type           $_ZN7cutlass13device_kernelIN5flash19enable_sm80_to_sm89INS1_16FlashAttnBwdSm80INS1_25CollectiveMainloopBwdSm80ILi2ELi2EN4cute5tupleIJNS5_1CILi64EEENS7_ILi128EEES8_EEENS_10bfloat16_tEfNS_4arch4Sm80ELb0ELb1ELb1ELb1ELb0ELb0ELb0ELb0ELi2ELi2ELi4ELi2ELb1EEENS1_24CollectiveEpilogueBwdGQAISA_fSD_Li256ELb1ELb0EEENS1_19SingleTileSchedulerILb1ELb0ELb0ELi128EEEEEEEEEvNT_6ParamsE$_ZN4cute3eso3ESOILb1ELb0EJNS_6LayoutINS_5tupleIJNS3_IJNS_1CILi8EEENS4_ILi1EEEEEEEEENS3_IJNS3_IJS6_NS4_ILi0EEEEEEEEEEENS_10ViewEngineINS_8gmem_ptrIPKN7cutlass10bfloat16_tEEEEEEEC2ERKSC_RKSK_,@function
        .size           $_ZN7cutlass13device_kernelIN5flash19enable_sm80_to_sm89INS1_16FlashAttnBwdSm80INS1_25CollectiveMainloopBwdSm80ILi2ELi2EN4cute5tupleIJNS5_1CILi64EEENS7_ILi128EEES8_EEENS_10bfloat16_tEfNS_4arch4Sm80ELb0ELb1ELb1ELb1ELb0ELb0ELb0ELb0ELi2ELi2ELi4ELi2ELb1EEENS1_24CollectiveEpilogueBwdGQAISA_fSD_Li256ELb1ELb0EEENS1_19SingleTileSchedulerILb1ELb0ELb0ELi128EEEEEEEEEvNT_6ParamsE$_ZN4cute3eso3ESOILb1ELb0EJNS_6LayoutINS_5tupleIJNS3_IJNS_1CILi8EEENS4_ILi1EEEEEEEEENS3_IJNS3_IJS6_NS4_ILi0EEEEEEEEEEENS_10ViewEngineINS_8gmem_ptrIPKN7cutlass10bfloat16_tEEEEEEEC2ERKSC_RKSK_,($_ZN7cutlass13device_kernelIN5flash19enable_sm80_to_sm89INS1_16FlashAttnBwdSm80INS1_25CollectiveMainloopBwdSm80ILi2ELi2EN4cute5tupleIJNS5_1CILi64EEENS7_ILi128EEES8_EEENS_10bfloat16_tEfNS_4arch4Sm80ELb0ELb1ELb1ELb1ELb0ELb0ELb0ELb0ELi2ELi2ELi4ELi2ELb1EEENS1_24CollectiveEpilogueBwdGQAISA_fSD_Li256ELb1ELb0EEENS1_19SingleTileSchedulerILb1ELb0ELb0ELi128EEEEEEEEEvNT_6ParamsE$_ZN4cute3eso3ESOILb1ELb0EJNS_6LayoutINS_5tupleIJNS3_IJNS_1CILi8EEENS4_ILi1EEEEEEEEENS3_IJNS3_IJS6_NS4_ILi0EEEEEEEEEEENS_10ViewEngineINS_8smem_ptrIPN7cutlass10bfloat16_tEEEEEEEC2ERKSC_RKSJ_ - $_ZN7cutlass13device_kernelIN5flash19enable_sm80_to_sm89INS1_16FlashAttnBwdSm80INS1_25CollectiveMainloopBwdSm80ILi2ELi2EN4cute5tupleIJNS5_1CILi64EEENS7_ILi128EEES8_EEENS_10bfloat16_tEfNS_4arch4Sm80ELb0ELb1ELb1ELb1ELb0ELb0ELb0ELb0ELi2ELi2ELi4ELi2ELb1EEENS1_24CollectiveEpilogueBwdGQAISA_fSD_Li256ELb1ELb0EEENS1_19SingleTileSchedulerILb1ELb0ELb0ELi128EEEEEEEEEvNT_6ParamsE$_ZN4cute3eso3ESOILb1ELb0EJNS_6LayoutINS_5tupleIJNS3_IJNS_1CILi8EEENS4_ILi1EEEEEEEEENS3_IJNS3_IJS6_NS4_ILi0EEEEEEEEEEENS_10ViewEngineINS_8gmem_ptrIPKN7cutlass10bfloat16_tEEEEEEEC2ERKSC_RKSK_)
$_ZN7cutlass13device_kernelIN5flash19enable_sm80_to_sm89INS1_16FlashAttnBwdSm80INS1_25CollectiveMainloopBwdSm80ILi2ELi2EN4cute5tupleIJNS5_1CILi64EEENS7_ILi128EEES8_EEENS_10bfloat16_tEfNS_4arch4Sm80ELb0ELb1ELb1ELb1ELb0ELb0ELb0ELb0ELi2ELi2ELi4ELi2ELb1EEENS1_24CollectiveEpilogueBwdGQAISA_fSD_Li256ELb1ELb0EEENS1_19SingleTileSchedulerILb1ELb0ELb0ELi128EEEEEEEEEvNT_6ParamsE$_ZN4cute3eso3ESOILb1ELb0EJNS_6LayoutINS_5tupleIJNS3_IJNS_1CILi8EEENS4_ILi1EEEEEEEEENS3_IJNS3_IJS6_NS4_ILi0EEEEEEEEEEENS_10ViewEngineINS_8gmem_ptrIPKN7cutlass10bfloat16_tEEEEEEEC2ERKSC_RKSK_:
[----:B------:R-:W-:Y:S02]  /*7a80*/  IADD3 R8, R4, -c[0x0][0x20], RZ ;  /* 0x8000080004087a10 */ /* 0x000fe40007ffe0ff */
[----:B------:R-:W-:-:S03]  /*7a90*/  MOV R11, 0x0 ;  /* 0x00000000000b7802 */ /* 0x000fc60000000f00 */
[----:B------:R1:W-:Y:S01]  /*7aa0*/  STL.64 [R8], R6 ;  /* 0x0000000608007387 */ /* 0x0003e20000100a00 */
[----:B------:R-:W-:Y:S05]  /*7ab0*/  RET.REL.NODEC R10 `(_ZN7cutlass13device_kernelIN5flash19enable_sm80_to_sm89INS1_16FlashAttnBwdSm80INS1_25CollectiveMainloopBwdSm80ILi2ELi2EN4cute5tupleIJNS5_1CILi64EEENS7_ILi128EEES8_EEENS_10bfloat16_tEfNS_4arch4Sm80ELb0ELb1ELb1ELb1ELb0ELb0ELb0ELb0ELi2ELi2ELi4ELi2ELb1EEENS1_24CollectiveEpilogueBwdGQAISA_fSD_Li256ELb1ELb0EEENS1_19SingleTileSchedulerILb1ELb0ELb0ELi128EEEEEEEEEvNT_6ParamsE) ;  /* 0xffff85400a007950 */ /* 0x000fea0003c3ffff */
        .type           $_ZN7cutlass13device_kernelIN5flash19enable_sm80_to_sm89INS1_16FlashAttnBwdSm80INS1_25CollectiveMainloopBwdSm80ILi2ELi2EN4cute5tupleIJNS5_1CILi64EEENS7_ILi128EEES8_EEENS_10bfloat16_tEfNS_4arch4Sm80ELb0ELb1ELb1ELb1ELb0ELb0ELb0ELb0ELi2ELi2ELi4ELi2ELb1EEENS1_24CollectiveEpilogueBwdGQAISA_fSD_Li256ELb1ELb0EEENS1_19SingleTileSchedulerILb1ELb0ELb0ELi128EEEEEEEEEvNT_6ParamsE$_ZN4cute3eso3ESOILb1ELb0EJNS_6LayoutINS_5tupleIJNS3_IJNS_1CILi8EEENS4_ILi1EEEEEEEEENS3_IJNS3_IJS6_NS4_ILi0EEEEEEEEEEENS_10ViewEngineINS_8smem_ptrIPN7cutlass10bfloat16_tEEEEEEEC2ERKSC_RKSJ_,@function
        .size           $_ZN7cutlass13device_kernelIN5flash19enable_sm80_to_sm89INS1_16FlashAttnBwdSm80INS1_25CollectiveMainloopBwdSm80ILi2ELi2EN4cute5tupleIJNS5_1CILi64EEENS7_ILi128EEES8_EEENS_10bfloat16_tEfNS_4arch4Sm80ELb0ELb1ELb1ELb1ELb0ELb0ELb0ELb0ELi2ELi2ELi4ELi2ELb1EEENS1_24CollectiveEpilogueBwdGQAISA_fSD_Li256ELb1ELb0EEENS1_19SingleTileSchedulerILb1ELb0ELb0ELi128EEEEEEEEEvNT_6ParamsE$_ZN4cute3eso3ESOILb1ELb0EJNS_6LayoutINS_5tupleIJNS3_IJNS_1CILi8EEENS4_ILi1EEEEEEEEENS3_IJNS3_IJS6_NS4_ILi0EEEEEEEEEEENS_10ViewEngineINS_8smem_ptrIPN7cutlass10bfloat16_tEEEEEEEC2ERKSC_RKSJ_,($_ZN7cutlass13device_kernelIN5flash19enable_sm80_to_sm89INS1_16FlashAttnBwdSm80INS1_25CollectiveMainloopBwdSm80ILi2ELi2EN4cute5tupleIJNS5_1CILi64EEENS7_ILi128EEES8_EEENS_10bfloat16_tEfNS_4arch4Sm80ELb0ELb1ELb1ELb1ELb0ELb0ELb0ELb0ELi2ELi2ELi4ELi2ELb1EEENS1_24CollectiveEpilogueBwdGQAISA_fSD_Li256ELb1ELb0EEENS1_19SingleTileSchedulerILb1ELb0ELb0ELi128EEEEEEEEEvNT_6ParamsE$_ZN4cute3eso3ESOILb1ELb0EJNS_6LayoutINS_5tupleIJNS3_IJNS_1CILi8EEENS4_ILi1EEEEEEEEENS3_IJNS3_IJS6_NS4_ILi0EEEEEEEEEEEiEEC2ERKSC_RKi - $_ZN7cutlass13device_kernelIN5flash19enable_sm80_to_sm89INS1_16FlashAttnBwdSm80INS1_25CollectiveMainloopBwdSm80ILi2ELi2EN4cute5tupleIJNS5_1CILi64EEENS7_ILi128EEES8_EEENS_10bfloat16_tEfNS_4arch4Sm80ELb0ELb1ELb1ELb1ELb0ELb0ELb0ELb0ELi2ELi2ELi4ELi2ELb1EEENS1_24CollectiveEpilogueBwdGQAISA_fSD_Li256ELb1ELb0EEENS1_19SingleTileSchedulerILb1ELb0ELb0ELi128EEEEEEEEEvNT_6ParamsE$_ZN4cute3eso3ESOILb1ELb0EJNS_6LayoutINS_5tupleIJNS3_IJNS_1CILi8EEENS4_ILi1EEEEEEEEENS3_IJNS3_IJS6_NS4_ILi0EEEEEEEEEEENS_10ViewEngineINS_8smem_ptrIPN7cutlass10bfloat16_tEEEEEEEC2ERKSC_RKSJ_)
$_ZN7cutlass13device_kernelIN5flash19enable_sm80_to_sm89INS1_16FlashAttnBwdSm80INS1_25CollectiveMainloopBwdSm80ILi2ELi2EN4cute5tupleIJNS5_1CILi64EEENS7_ILi128EEES8_EEENS_10bfloat16_tEfNS_4arch4Sm80ELb0ELb1ELb1ELb1ELb0ELb0ELb0ELb0ELi2ELi2ELi4ELi2ELb1EEENS1_24CollectiveEpilogueBwdGQAISA_fSD_Li256ELb1ELb0EEENS1_19SingleTileSchedulerILb1ELb0ELb0ELi128EEEEEEEEEvNT_6ParamsE$_ZN4cute3eso3ESOILb1ELb0EJNS_6LayoutINS_5tupleIJNS3_IJNS_1CILi8EEENS4_ILi1EEEEEEEEENS3_IJNS3_IJS6_NS4_ILi0EEEEEEEEEEENS_10ViewEngineINS_8smem_ptrIPN7cutlass10bfloat16_tEEEEEEEC2ERKSC_RKSJ_:
[----:B------:R-:W-:Y:S01]  /*7ac0*/  IADD3 R8, R4, -c[0x0][0x20], RZ ;  /* 0x8000080004087a10 */ /* 0x000fe20007ffe0ff */
[----:B------:R-:W-:Y:S01]  /*7ad0*/  IMAD.MOV.U32 R28, RZ, RZ, R16 ;  /* 0x000000ffff1c7224 */ /* 0x000fe200078e0010 */
[----:B------:R-:W-:-:S03]  /*7ae0*/  MOV R29, 0x0 ;  /* 0x00000000001d7802 */ /* 0x000fc60000000f00 */
[----:B------:R1:W-:Y:S01]  /*7af0*/  STL.64 [R8], R6 ;  /* 0x0000000608007387 */ /* 0x0003e20000100a00 */
[----:B------:R-:W-:Y:S05]  /*7b00*/  RET.REL.NODEC R28 `(_ZN7cutlass13device_kernelIN5flash19enable_sm80_to_sm89INS1_16FlashAttnBwdSm80INS1_25CollectiveMainloopBwdSm80ILi2ELi2EN4cute5tupleIJNS5_1CILi64EEENS7_ILi128EEES8_EEENS_10bfloat16_tEfNS_4arch4Sm80ELb0ELb1ELb1ELb1ELb0ELb0ELb0ELb0ELi2ELi2ELi4ELi2ELb1EEENS1_24CollectiveEpilogueBwdGQAISA_fSD_Li256ELb1ELb0EEENS1_19SingleTileSchedulerILb1ELb0ELb0ELi128EEEEEEEEEvNT_6ParamsE) ;  /* 0xffff84f01c007950 */ /* 0x000fea0003c3ffff */
        .type           $_ZN7cutlass13device_kernelIN5flash19enable_sm80_to_sm89INS1_16FlashAttnBwdSm80INS1_25CollectiveMainloopBwdSm80ILi2ELi2EN4cute5tupleIJNS5_1CILi64EEENS7_ILi128EEES8_EEENS_10bfloat16_tEfNS_4arch4Sm80ELb0ELb1ELb1ELb1ELb0ELb0ELb0ELb0ELi2ELi2ELi4ELi2ELb1EEENS1_24CollectiveEpilogueBwdGQAISA_fSD_Li256ELb1ELb0EEENS1_19SingleTileSchedulerILb1ELb0ELb0ELi128EEEEEEEEEvNT_6ParamsE$_ZN4cute3eso3ESOILb1ELb0EJNS_6LayoutINS_5tupleIJNS3_IJNS_1CILi8EEENS4_ILi1EEEEEEEEENS3_IJNS3_IJS6_NS4_ILi0EEEEEEEEEEEiEEC2ERKSC_RKi,@function
        .size           $_ZN7cutlass13device_kernelIN5flash19enable_sm80_to_sm89INS1_16FlashAttnBwdSm80INS1_25CollectiveMainloopBwdSm80ILi2ELi2EN4cute5tupleIJNS5_1CILi64EEENS7_ILi128EEES8_EEENS_10bfloat16_tEfNS_4arch4Sm80ELb0ELb1ELb1ELb1ELb0ELb0ELb0ELb0ELi2ELi2ELi4ELi2ELb1EEENS1_24CollectiveEpilogueBwdGQAISA_fSD_Li256ELb1ELb0EEENS1_19SingleTileSchedulerILb1ELb0ELb0ELi128EEEEEEEEEvNT_6ParamsE$_ZN4cute3eso3ESOILb1ELb0EJNS_6LayoutINS_5tupleIJNS3_IJNS_1CILi8EEENS4_ILi1EEEEEEEEENS3_IJNS3_IJS6_NS4_ILi0EEEEEEEEEEEiEEC2ERKSC_RKi,($_ZN7cutlass13device_kernelIN5flash19enable_sm80_to_sm89INS1_16FlashAttnBwdSm80INS1_25CollectiveMainloopBwdSm80ILi2ELi2EN4cute5tupleIJNS5_1CILi64EEENS7_ILi128EEES8_EEENS_10bfloat16_tEfNS_4arch4Sm80ELb0ELb1ELb1ELb1ELb0ELb0ELb0ELb0ELi2ELi2ELi4ELi2ELb1EEENS1_24CollectiveEpilogueBwdGQAISA_fSD_Li256ELb1ELb0EEENS1_19SingleTileSchedulerILb1ELb0ELb0ELi128EEEEEEEEEvNT_6ParamsE$_ZN4cute3eso3ESOILb1ELb0EJNS_6LayoutINS_5tupleIJNS3_IJNS_1CILi8EEENS4_ILi1EEEEEEEEENS3_IJNS3_IJS6_NS4_ILi0EEEEEEEEEEElEEC2ERKSC_RKl - $_ZN7cutlass13device_kernelIN5flash19enable_sm80_to_sm89INS1_16FlashAttnBwdSm80INS1_25CollectiveMainloopBwdSm80ILi2ELi2EN4cute5tupleIJNS5_1CILi64EEENS7_ILi128EEES8_EEENS_10bfloat16_tEfNS_4arch4Sm80ELb0ELb1ELb1ELb1ELb0ELb0ELb0ELb0ELi2ELi2ELi4ELi2ELb1EEENS1_24CollectiveEpilogueBwdGQAISA_fSD_Li256ELb1ELb0EEENS1_19SingleTileSchedulerILb1ELb0ELb0ELi128EEEEEEEEEvNT_6ParamsE$_ZN4cute3eso3ESOILb1ELb0EJNS_6LayoutINS_5tupleIJNS3_IJNS_1CILi8EEENS4_ILi1EEEEEEEEENS3_IJNS3_IJS6_NS4_ILi0EEEEEEEEEEEiEEC2ERKSC_RKi)
$_ZN7cutlass13device_kernelIN5flash19enable_sm80_to_sm89INS1_16FlashAttnBwdSm80INS1_25CollectiveMainloopBwdSm80ILi2ELi2EN4cute5tupleIJNS5_1CILi64EEENS7_ILi128EEES8_EEENS_10bfloat16_tEfNS_4arch4Sm80ELb0ELb1ELb1ELb1ELb0ELb0ELb0ELb0ELi2ELi2ELi4ELi2ELb1EEENS1_24CollectiveEpilogueBwdGQAISA_fSD_Li256ELb1ELb0EEENS1_19SingleTileSchedulerILb1ELb0ELb0ELi128EEEEEEEEEvNT_6ParamsE$_ZN4cute3eso3ESOILb1ELb0EJNS_6LayoutINS_5tupleIJNS3_IJNS_1CILi8EEENS4_ILi1EEEEEEEEENS3_IJNS3_IJS6_NS4_ILi0EEEEEEEEEEEiEEC2ERKSC_RKi:
[----:B------:R-:W-:Y:S02]  /*7b10*/  IADD3 R6, R4, -c[0x0][0x20], RZ ;  /* 0x8000080004067a10 */ /* 0x000fe40007ffe0ff */
[----:B------:R-:W-:-:S03]  /*7b20*/  MOV R9, 0x0 ;  /* 0x0000000000097802 */ /* 0x000fc60000000f00 */
[----:B------:R1:W-:Y:S01]  /*7b30*/  STL [R6], R7 ;  /* 0x0000000706007387 */ /* 0x0003e20000100800 */
[----:B------:R-:W-:Y:S05]  /*7b40*/  RET.REL.NODEC R8 `(_ZN7cutlass13device_kernelIN5flash19enable_sm80_to_sm89INS1_16FlashAttnBwdSm80INS1_25CollectiveMainloopBwdSm80ILi2ELi2EN4cute5tupleIJNS5_1CILi64EEENS7_ILi128EEES8_EEENS_10bfloat16_tEfNS_4arch4Sm80ELb0ELb1ELb1ELb1ELb0ELb0ELb0ELb0ELi2ELi2ELi4ELi2ELb1EEENS1_24CollectiveEpilogueBwdGQAISA_fSD_Li256ELb1ELb0EEENS1_19SingleTileSchedulerILb1ELb0ELb0ELi128EEEEEEEEEvNT_6ParamsE) ;  /* 0xffff84b008007950 */ /* 0x000fea0003c3ffff */
        .type           $_ZN7cutlass13device_kernelIN5flash19enable_sm80_to_sm89INS1_16FlashAttnBwdSm80INS1_25CollectiveMainloopBwdSm80ILi2ELi2EN4cute5tupleIJNS5_1CILi64EEENS7_ILi128EEES8_EEENS_10bfloat16_tEfNS_4arch4Sm80ELb0ELb1ELb1ELb1ELb0ELb0ELb0ELb0ELi2ELi2ELi4ELi2ELb1EEENS1_24CollectiveEpilogueBwdGQAISA_fSD_Li256ELb1ELb0EEENS1_19SingleTileSchedulerILb1ELb0ELb0ELi128EEEEEEEEEvNT_6ParamsE$_ZN4cute3eso3ESOILb1ELb0EJNS_6LayoutINS_5tupleIJNS3_IJNS_1CILi8EEENS4_ILi1EEEEEEEEENS3_IJNS3_IJS6_NS4_ILi0EEEEEEEEEEElEEC2ERKSC_RKl,@function
        .size           $_ZN7cutlass13device_kernelIN5flash19enable_sm80_to_sm89INS1_16FlashAttnBwdSm80INS1_25CollectiveMainloopBwdSm80ILi2ELi2EN4cute5tupleIJNS5_1CILi64EEENS7_ILi128EEES8_EEENS_10bfloat16_tEfNS_4arch4Sm80ELb0ELb1ELb1ELb1ELb0ELb0ELb0ELb0ELi2ELi2ELi4ELi2ELb1EEENS1_24CollectiveEpilogueBwdGQAISA_fSD_Li256ELb1ELb0EEENS1_19SingleTileSchedulerILb1ELb0ELb0ELi128EEEEEEEEEvNT_6ParamsE$_ZN4cute3eso3ESOILb1ELb0EJNS_6LayoutINS_5tupleIJNS3_IJNS_1CILi8EEENS4_ILi1EEEEEEEEENS3_IJNS3_IJS6_NS4_ILi0EEEEEEEEEEElEEC2ERKSC_RKl,($_ZN7cutlass13device_kernelIN5flash19enable_sm80_to_sm89INS1_16FlashAttnBwdSm80INS1_25CollectiveMainloopBwdSm80ILi2ELi2EN4cute5tupleIJNS5_1CILi64EEENS7_ILi128EEES8_EEENS_10bfloat16_tEfNS_4arch4Sm80ELb0ELb1ELb1ELb1ELb0ELb0ELb0ELb0ELi2ELi2ELi4ELi2ELb1EEENS1_24CollectiveEpilogueBwdGQAISA_fSD_Li256ELb1ELb0EEENS1_19SingleTileSchedulerILb1ELb0ELb0ELi128EEEEEEEEEvNT_6ParamsE$_ZN4cute3eso3ESOILb1ELb0EJNS_6LayoutINS_5tupleIJNS3_IJNS_1CILi8EEENS4_ILi1EEEEEENS4_ILi2EEES6_EEENS3_IJNS3_IJS6_NS4_ILi0EEEEEENS4_ILi2048EEESA_EEEEENS_10ViewEngineINS_8smem_ptrIPN7cutlass10bfloat16_tEEEEEEEC2ERKSE_RKSL_ - $_ZN7cutlass13device_kernelIN5flash19enable_sm80_to_sm89INS1_16FlashAttnBwdSm80INS1_25CollectiveMainloopBwdSm80ILi2ELi2EN4cute5tupleIJNS5_1CILi64EEENS7_ILi128EEES8_EEENS_10bfloat16_tEfNS_4arch4Sm80ELb0ELb1ELb1ELb1ELb0ELb0ELb0ELb0ELi2ELi2ELi4ELi2ELb1EEENS1_24CollectiveEpilogueBwdGQAISA_fSD_Li256ELb1ELb0EEENS1_19SingleTileSchedulerILb1ELb0ELb0ELi128EEEEEEEEEvNT_6ParamsE$_ZN4cute3eso3ESOILb1ELb0EJNS_6LayoutINS_5tupleIJNS3_IJNS_1CILi8EEENS4_ILi1EEEEEEEEENS3_IJNS3_IJS6_NS4_ILi0EEEEEEEEEEElEEC2ERKSC_RKl)
$_ZN7cutlass13device_kernelIN5flash19enable_sm80_to_sm89INS1_16FlashAttnBwdSm80INS1_25CollectiveMainloopBwdSm80ILi2ELi2EN4cute5tupleIJNS5_1CILi64EEENS7_ILi128EEES8_EEENS_10bfloat16_tEfNS_4arch4Sm80ELb0ELb1ELb1ELb1ELb0ELb0ELb0ELb0ELi2ELi2ELi4ELi2ELb1EEENS1_24CollectiveEpilogueBwdGQAISA_fSD_Li256ELb1ELb0EEENS1_19SingleTileSchedulerILb1ELb0ELb0ELi128EEEEEEEEEvNT_6ParamsE$_ZN4cute3eso3ESOILb1ELb0EJNS_6LayoutINS_5tupleIJNS3_IJNS_1CILi8EEENS4_ILi1EEEEEEEEENS3_IJNS3_IJS6_NS4_ILi0EEEEEEEEEEElEEC2ERKSC_RKl:
[----:B------:R-:W-:Y:S01]  /*7b50*/  IADD3 R6, R4, -c[0x0][0x20], RZ ;  /* 0x8000080004067a10 */ /* 0x000fe20007ffe0ff */
[----:B------:R-:W-:Y:S01]  /*7b60*/  IMAD.MOV.U32 R11, RZ, RZ, R7 ;  /* 0x000000ffff0b7224 */ /* 0x000fe200078e0007 */
[----:B------:R-:W-:-:S04]  /*7b70*/  MOV R9, 0x0 ;  /* 0x0000000000097802 */ /* 0x000fc80000000f00 */
[----:B------:R1:W-:Y:S01]  /*7b80*/  STL.64 [R6], R10 ;  /* 0x0000000a06007387 */ /* 0x0003e20000100a00 */
[----:B------:R-:W-:Y:S05]  /*7b90*/  RET.REL.NODEC R8 `(_ZN7cutlass13device_kernelIN5flash19enable_sm80_to_sm89INS1_16FlashAttnBwdSm80INS1_25CollectiveMainloopBwdSm80ILi2ELi2EN4cute5tupleIJNS5_1CILi64EEENS7_ILi128EEES8_EEENS_10bfloat16_tEfNS_4arch4Sm80ELb0ELb1ELb1ELb1ELb0ELb0ELb0ELb0ELi2ELi2ELi4ELi2ELb1EEENS1_24CollectiveEpilogueBwdGQAISA_fSD_Li256ELb1ELb0EEENS1_19SingleTileSchedulerILb1ELb0ELb0ELi128EEEEEEEEEvNT_6ParamsE) ;  /* 0xffff846008007950 */ /* 0x000fea0003c3ffff */
        .type           $_ZN7cutlass13device_kernelIN5flash19enable_sm80_to_sm89INS1_16FlashAttnBwdSm80INS1_25CollectiveMainloopBwdSm80ILi2ELi2EN4cute5tupleIJNS5_1CILi64EEENS7_ILi128EEES8_EEENS_10bfloat16_tEfNS_4arch4Sm80ELb0ELb1ELb1ELb1ELb0ELb0ELb0ELb0ELi2ELi2ELi4ELi2ELb1EEENS1_24CollectiveEpilogueBwdGQAISA_fSD_Li256ELb1ELb0EEENS1_19SingleTileSchedulerILb1ELb0ELb0ELi128EEEEEEEEEvNT_6ParamsE$_ZN4cute3eso3ESOILb1ELb0EJNS_6LayoutINS_5tupleIJNS3_IJNS_1CILi8EEENS4_ILi1EEEEEENS4_ILi2EEES6_EEENS3_IJNS3_IJS6_NS4_ILi0EEEEEENS4_ILi2048EEESA_EEEEENS_10ViewEngineINS_8smem_ptrIPN7cutlass10bfloat16_tEEEEEEEC2ERKSE_RKSL_,@function
        .size           $_ZN7cutlass13device_kernelIN5flash19enable_sm80_to_sm89INS1_16FlashAttnBwdSm80INS1_25CollectiveMainloopBwdSm80ILi2ELi2EN4cute5tupleIJNS5_1CILi64EEENS7_ILi128EEES8_EEENS_10bfloat16_tEfNS_4arch4Sm80ELb0ELb1ELb1ELb1ELb0ELb0ELb0ELb0ELi2ELi2ELi4ELi2ELb1EEENS1_24CollectiveEpilogueBwdGQAISA_fSD_Li256ELb1ELb0EEENS1_19SingleTileSchedulerILb1ELb0ELb0ELi128EEEEEEEEEvNT_6ParamsE$_ZN4cute3eso3ESOILb1ELb0EJNS_6LayoutINS_5tupleIJNS3_IJNS_1CILi8EEENS4_ILi1EEEEEENS4_ILi2EEES6_EEENS3_IJNS3_IJS6_NS4_ILi0EEEEEENS4_ILi2048EEESA_EEEEENS_10ViewEngineINS_8smem_ptrIPN7cutlass10bfloat16_tEEEEEEEC2ERKSE_RKSL_,($_ZN7cutlass13device_kernelIN5flash19enable_sm80_to_sm89INS1_16FlashAttnBwdSm80INS1_25CollectiveMainloopBwdSm80ILi2ELi2EN4cute5tupleIJNS5_1CILi64EEENS7_ILi128EEES8_EEENS_10bfloat16_tEfNS_4arch4Sm80ELb0ELb1ELb1ELb1ELb0ELb0ELb0ELb0ELi2ELi2ELi4ELi2ELb1EEENS1_24CollectiveEpilogueBwdGQAISA_fSD_Li256ELb1ELb0EEENS1_19SingleTileSchedulerILb1ELb0ELb0ELi128EEEEEEEEEvNT_6ParamsE$_ZN4cute3eso3ESOILb1ELb0EJNS_6LayoutINS_5tupleIJNS3_IJNS_1CILi8EEENS4_ILi1EEEEEENS4_ILi2EEES6_EEENS3_IJNS3_IJS6_NS4_ILi0EEEEEENS4_ILi2048EEESA_EEEEEiEEC2ERKSE_RKi - $_ZN7cutlass13device_kernelIN5flash19enable_sm80_to_sm89INS1_16FlashAttnBwdSm80INS1_25CollectiveMainloopBwdSm80ILi2ELi2EN4cute5tupleIJNS5_1CILi64EEENS7_ILi128EEES8_EEENS_10bfloat16_tEfNS_4arch4Sm80ELb0ELb1ELb1ELb1ELb0ELb0ELb0ELb0ELi2ELi2ELi4ELi2ELb1EEENS1_24CollectiveEpilogueBwdGQAISA_fSD_Li256ELb1ELb0EEENS1_19SingleTileSchedulerILb1ELb0ELb0ELi128EEEEEEEEEvNT_6ParamsE$_ZN4cute3eso3ESOILb1ELb0EJNS_6LayoutINS_5tupleIJNS3_IJNS_1CILi8EEENS4_ILi1EEEEEENS4_ILi2EEES6_EEENS3_IJNS3_IJS6_NS4_ILi0EEEEEENS4_ILi2048EEESA_EEEEENS_10ViewEngineINS_8smem_ptrIPN7cutlass10bfloat16_tEEEEEEEC2ERKSE_RKSL_)
$_ZN7cutlass13device_kernelIN5flash19enable_sm80_to_sm89INS1_16FlashAttnBwdSm80INS1_25CollectiveMainloopBwdSm80ILi2ELi2EN4cute5tupleIJNS5_1CILi64EEENS7_ILi128EEES8_EEENS_10bfloat16_tEfNS_4arch4Sm80ELb0ELb1ELb1ELb1ELb0ELb0ELb0ELb0ELi2ELi2ELi4ELi2ELb1EEENS1_24CollectiveEpilogueBwdGQAISA_fSD_Li256ELb1ELb0EEENS1_19SingleTileSchedulerILb1ELb0ELb0ELi128EEEEEEEEEvNT_6ParamsE$_ZN4cute3eso3ESOILb1ELb0EJNS_6LayoutINS_5tupleIJNS3_IJNS_1CILi8EEENS4_ILi1EEEEEENS4_ILi2EEES6_EEENS3_IJNS3_IJS6_NS4_ILi0EEEEEENS4_ILi2048EEESA_EEEEENS_10ViewEngineINS_8smem_ptrIPN7cutlass10bfloat16_tEEEEEEEC2ERKSE_RKSL_:
[----:B------:R-:W-:Y:S02]  /*7ba0*/  IADD3 R8, R4, -c[0x0][0x20], RZ ;  /* 0x8000080004087a10 */ /* 0x000fe40007ffe0ff */
[----:B------:R-:W-:-:S03]  /*7bb0*/  MOV R11, 0x0 ;  /* 0x00000000000b7802 */ /* 0x000fc60000000f00 */
[----:B------:R1:W-:Y:S01]  /*7bc0*/  STL.64 [R8], R6 ;  /* 0x0000000608007387 */ /* 0x0003e20000100a00 */
[----:B------:R-:W-:Y:S05]  /*7bd0*/  RET.REL.NODEC R10 `(_ZN7cutlass13device_kernelIN5flash19enable_sm80_to_sm89INS1_16FlashAttnBwdSm80INS1_25CollectiveMainloopBwdSm80ILi2ELi2EN4cute5tupleIJNS5_1CILi64EEENS7_ILi128EEES8_EEENS_10bfloat16_tEfNS_4arch4Sm80ELb0ELb1ELb1ELb1ELb0ELb0ELb0ELb0ELi2ELi2ELi4ELi2ELb1EEENS1_24CollectiveEpilogueBwdGQAISA_fSD_Li256ELb1ELb0EEENS1_19SingleTileSchedulerILb1ELb0ELb0ELi128EEEEEEEEEvNT_6ParamsE) ;  /* 0xffff84200a007950 */ /* 0x000fea0003c3ffff */
        .type           $_ZN7cutlass13device_kernelIN5flash19enable_sm80_to_sm89INS1_16FlashAttnBwdSm80INS1_25CollectiveMainloopBwdSm80ILi2ELi2EN4cute5tupleIJNS5_1CILi64EEENS7_ILi128EEES8_EEENS_10bfloat16_tEfNS_4arch4Sm80ELb0ELb1ELb1ELb1ELb0ELb0ELb0ELb0ELi2ELi2ELi4ELi2ELb1EEENS1_24CollectiveEpilogueBwdGQAISA_fSD_Li256ELb1ELb0EEENS1_19SingleTileSchedulerILb1ELb0ELb0ELi128EEEEEEEEEvNT_6ParamsE$_ZN4cute3eso3ESOILb1ELb0EJNS_6LayoutINS_5tupleIJNS3_IJNS_1CILi8EEENS4_ILi1EEEEEENS4_ILi2EEES6_EEENS3_IJNS3_IJS6_NS4_ILi0EEEEEENS4_ILi2048EEESA_EEEEEiEEC2ERKSE_RKi,@function
        .size           $_ZN7cutlass13device_kernelIN5flash19enable_sm80_to_sm89INS1_16FlashAttnBwdSm80INS1_25CollectiveMainloopBwdSm80ILi2ELi2EN4cute5tupleIJNS5_1CILi64EEENS7_ILi128EEES8_EEENS_10bfloat16_tEfNS_4arch4Sm80ELb0ELb1ELb1ELb1ELb0ELb0ELb0ELb0ELi2ELi2ELi4ELi2ELb1EEENS1_24CollectiveEpilogueBwdGQAISA_fSD_Li256ELb1ELb0EEENS1_19SingleTileSchedulerILb1ELb0ELb0ELi128EEEEEEEEEvNT_6ParamsE$_ZN4cute3eso3ESOILb1ELb0EJNS_6LayoutINS_5tupleIJNS3_IJNS_1CILi8EEENS4_ILi1EEEEEENS4_ILi2EEES6_EEENS3_IJNS3_IJS6_NS4_ILi0EEEEEENS4_ILi2048EEESA_EEEEEiEEC2ERKSE_RKi,($_ZN7cutlass13device_kernelIN5flash19enable_sm80_to_sm89INS1_16FlashAttnBwdSm80INS1_25CollectiveMainloopBwdSm80ILi2ELi2EN4cute5tupleIJNS5_1CILi64EEENS7_ILi128EEES8_EEENS_10bfloat16_tEfNS_4arch4Sm80ELb0ELb1ELb1ELb1ELb0ELb0ELb0ELb0ELi2ELi2ELi4ELi2ELb1EEENS1_24CollectiveEpilogueBwdGQAISA_fSD_Li256ELb1ELb0EEENS1_19SingleTileSchedulerILb1ELb0ELb0ELi128EEEEEEEEEvNT_6ParamsE$_ZN4cute5tupleIJNS0_IJNS0_IJNS_1CILi8EEENS1_ILi1EEEEEENS1_ILi2EEES3_EEENS0_IJNS0_IJS3_NS1_ILi0EEEEEElS7_EEEEEC2ERKS6_RKS9_ - $_ZN7cutlass13device_kernelIN5flash19enable_sm80_to_sm89INS1_16FlashAttnBwdSm80INS1_25CollectiveMainloopBwdSm80ILi2ELi2EN4cute5tupleIJNS5_1CILi64EEENS7_ILi128EEES8_EEENS_10bfloat16_tEfNS_4arch4Sm80ELb0ELb1ELb1ELb1ELb0ELb0ELb0ELb0ELi2ELi2ELi4ELi2ELb1EEENS1_24CollectiveEpilogueBwdGQAISA_fSD_Li256ELb1ELb0EEENS1_19SingleTileSchedulerILb1ELb0ELb0ELi128EEEEEEEEEvNT_6ParamsE$_ZN4cute3eso3ESOILb1ELb0EJNS_6LayoutINS_5tupleIJNS3_IJNS_1CILi8EEENS4_ILi1EEEEEENS4_ILi2EEES6_EEENS3_IJNS3_IJS6_NS4_ILi0EEEEEENS4_ILi2048EEESA_EEEEEiEEC2ERKSE_RKi)
$_ZN7cutlass13device_kernelIN5flash19enable_sm80_to_sm89INS1_16FlashAttnBwdSm80INS1_25CollectiveMainloopBwdSm80ILi2ELi2EN4cute5tupleIJNS5_1CILi64EEENS7_ILi128EEES8_EEENS_10bfloat16_tEfNS_4arch4Sm80ELb0ELb1ELb1ELb1ELb0ELb0ELb0ELb0ELi2ELi2ELi4ELi2ELb1EEENS1_24CollectiveEpilogueBwdGQAISA_fSD_Li256ELb1ELb0EEENS1_19SingleTileSchedulerILb1ELb0ELb0ELi128EEEEEEEEEvNT_6ParamsE$_ZN4cute3eso3ESOILb1ELb0EJNS_6LayoutINS_5tupleIJNS3_IJNS_1CILi8EEENS4_ILi1EEEEEENS4_ILi2EEES6_EEENS3_IJNS3_IJS6_NS4_ILi0EEEEEENS4_ILi2048EEESA_EEEEEiEEC2ERKSE_RKi:
[----:B------:R-:W-:Y:S02]  /*7be0*/  IADD3 R6, R4, -c[0x0][0x20], RZ ;  /* 0x8000080004067a10 */ /* 0x000fe40007ffe0ff */
[----:B------:R-:W-:-:S03]  /*7bf0*/  MOV R9, 0x0 ;  /* 0x0000000000097802 */ /* 0x000fc60000000f00 */
[----:B------:R1:W-:Y:S01]  /*7c00*/  STL [R6], R7 ;  /* 0x0000000706007387 */ /* 0x0003e20000100800 */
[----:B------:R-:W-:Y:S05]  /*7c10*/  RET.REL.NODEC R8 `(_ZN7cutlass13device_kernelIN5flash19enable_sm80_to_sm89INS1_16FlashAttnBwdSm80INS1_25CollectiveMainloopBwdSm80ILi2ELi2EN4cute5tupleIJNS5_1CILi64EEENS7_ILi128EEES8_EEENS_10bfloat16_tEfNS_4arch4Sm80ELb0ELb1ELb1ELb1ELb0ELb0ELb0ELb0ELi2ELi2ELi4ELi2ELb1EEENS1_24CollectiveEpilogueBwdGQAISA_fSD_Li256ELb1ELb0EEENS1_19SingleTileSchedulerILb1ELb0ELb0ELi128EEEEEEEEEvNT_6ParamsE) ;  /* 0xffff83e008007950 */ /* 0x000fea0003c3ffff */
        .type           $_ZN7cutlass13device_kernelIN5flash19enable_sm80_to_sm89INS1_16FlashAttnBwdSm80INS1_25CollectiveMainloopBwdSm80ILi2ELi2EN4cute5tupleIJNS5_1CILi64EEENS7_ILi128EEES8_EEENS_10bfloat16_tEfNS_4arch4Sm80ELb0ELb1ELb1ELb1ELb0ELb0ELb0ELb0ELi2ELi2ELi4ELi2ELb1EEENS1_24CollectiveEpilogueBwdGQAISA_fSD_Li256ELb1ELb0EEENS1_19SingleTileSchedulerILb1ELb0ELb0ELi128EEEEEEEEEvNT_6ParamsE$_ZN4cute5tupleIJNS0_IJNS0_IJNS_1CILi8EEENS1_ILi1EEEEEENS1_ILi2EEES3_EEENS0_IJNS0_IJS3_NS1_ILi0EEEEEElS7_EEEEEC2ERKS6_RKS9_,@function
        .size           $_ZN7cutlass13device_kernelIN5flash19enable_sm80_to_sm89INS1_16FlashAttnBwdSm80INS1_25CollectiveMainloopBwdSm80ILi2ELi2EN4cute5tupleIJNS5_1CILi64EEENS7_ILi128EEES8_EEENS_10bfloat16_tEfNS_4arch4Sm80ELb0ELb1ELb1ELb1ELb0ELb0ELb0ELb0ELi2ELi2ELi4ELi2ELb1EEENS1_24CollectiveEpilogueBwdGQAISA_fSD_Li256ELb1ELb0EEENS1_19SingleTileSchedulerILb1ELb0ELb0ELi128EEEEEEEEEvNT_6ParamsE$_ZN4cute5tupleIJNS0_IJNS0_IJNS_1CILi8EEENS1_ILi1EEEEEENS1_ILi2EEES3_EEENS0_IJNS0_IJS3_NS1_ILi0EEEEEElS7_EEEEEC2ERKS6_RKS9_,($_ZN7cutlass13device_kernelIN5flash19enable_sm80_to_sm89INS1_16FlashAttnBwdSm80INS1_25CollectiveMainloopBwdSm80ILi2ELi2EN4cute5tupleIJNS5_1CILi64EEENS7_ILi128EEES8_EEENS_10bfloat16_tEfNS_4arch4Sm80ELb0ELb1ELb1ELb1ELb0ELb0ELb0ELb0ELi2ELi2ELi4ELi2ELb1EEENS1_24CollectiveEpilogueBwdGQAISA_fSD_Li256ELb1ELb0EEENS1_19SingleTileSchedulerILb1ELb0ELb0ELi128EEEEEEEEEvNT_6ParamsE$_ZN4cute5tupleIJNS_15ArithmeticTupleIJNS_1CILi0EEEiEEEEEC2ERKS4_ - $_ZN7cutlass13device_kernelIN5flash19enable_sm80_to_sm89INS1_16FlashAttnBwdSm80INS1_25CollectiveMainloopBwdSm80ILi2ELi2EN4cute5tupleIJNS5_1CILi64EEENS7_ILi128EEES8_EEENS_10bfloat16_tEfNS_4arch4Sm80ELb0ELb1ELb1ELb1ELb0ELb0ELb0ELb0ELi2ELi2ELi4ELi2ELb1EEENS1_24CollectiveEpilogueBwdGQAISA_fSD_Li256ELb1ELb0EEENS1_19SingleTileSchedulerILb1ELb0ELb0ELi128EEEEEEEEEvNT_6ParamsE$_ZN4cute5tupleIJNS0_IJNS0_IJNS_1CILi8EEENS1_ILi1EEEEEENS1_ILi2EEES3_EEENS0_IJNS0_IJS3_NS1_ILi0EEEEEElS7_EEEEEC2ERKS6_RKS9_)
$_ZN7cutlass13device_kernelIN5flash19enable_sm80_to_sm89INS1_16FlashAttnBwdSm80INS1_25CollectiveMainloopBwdSm80ILi2ELi2EN4cute5tupleIJNS5_1CILi64EEENS7_ILi128EEES8_EEENS_10bfloat16_tEfNS_4arch4Sm80ELb0ELb1ELb1ELb1ELb0ELb0ELb0ELb0ELi2ELi2ELi4ELi2ELb1EEENS1_24CollectiveEpilogueBwdGQAISA_fSD_Li256ELb1ELb0EEENS1_19SingleTileSchedulerILb1ELb0ELb0ELi128EEEEEEEEEvNT_6ParamsE$_ZN4cute5tupleIJNS0_IJNS0_IJNS_1CILi8EEENS1_ILi1EEEEEENS1_ILi2EEES3_EEENS0_IJNS0_IJS3_NS1_ILi0EEEEEElS7_EEEEEC2ERKS6_RKS9_:
[----:B------:R-:W-:Y:S02]  /*7c20*/  MOV R10, 0x7c40 ;  /* 0x00007c40000a7802 */ /* 0x000fe40000000f00 */
[----:B------:R-:W-:Y:S05]  /*7c30*/  CALL.REL.NOINC `($_ZN7cutlass13device_kernelIN5flash19enable_sm80_to_sm89INS1_16FlashAttnBwdSm80INS1_25CollectiveMainloopBwdSm80ILi2ELi2EN4cute5tupleIJNS5_1CILi64EEENS7_ILi128EEES8_EEENS_10bfloat16_tEfNS_4arch4Sm80ELb0ELb1ELb1ELb1ELb0ELb0ELb0ELb0ELi2ELi2ELi4ELi2ELb1EEENS1_24CollectiveEpilogueBwdGQAISA_fSD_Li256ELb1ELb0EEENS1_19SingleTileSchedulerILb1ELb0ELb0ELi128EEEEEEEEEvNT_6ParamsE$_ZN4cute3eso3ESOILb1ELb0EJNS_5tupleIJNS2_IJNS_1CILi8EEENS3_ILi1EEEEEENS3_ILi2EEES5_EEENS2_IJNS2_IJS5_NS3_ILi0EEEEEElS9_EEEEEC2ERKS8_RKSB_) ;  /* 0xfffffb9000007944 */ /* 0x000fea0003c3ffff */
[----:B------:R-:W-:-:S04]  /*7c40*/  MOV R9, 0x0 ;  /* 0x0000000000097802 */ /* 0x000fc80000000f00 */
[----:B------:R-:W-:Y:S05]  /*7c50*/  RET.REL.NODEC R8 `(_ZN7cutlass13device_kernelIN5flash19enable_sm80_to_sm89INS1_16FlashAttnBwdSm80INS1_25CollectiveMainloopBwdSm80ILi2ELi2EN4cute5tupleIJNS5_1CILi64EEENS7_ILi128EEES8_EEENS_10bfloat16_tEfNS_4arch4Sm80ELb0ELb1ELb1ELb1ELb0ELb0ELb0ELb0ELi2ELi2ELi4ELi2ELb1EEENS1_24CollectiveEpilogueBwdGQAISA_fSD_Li256ELb1ELb0EEENS1_19SingleTileSchedulerILb1ELb0ELb0ELi128EEEEEEEEEvNT_6ParamsE) ;  /* 0xffff83a008007950 */ /* 0x000fea0003c3ffff */
        .type           $_ZN7cutlass13device_kernelIN5flash19enable_sm80_to_sm89INS1_16FlashAttnBwdSm80INS1_25CollectiveMainloopBwdSm80ILi2ELi2EN4cute5tupleIJNS5_1CILi64EEENS7_ILi128EEES8_EEENS_10bfloat16_tEfNS_4arch4Sm80ELb0ELb1ELb1ELb1ELb0ELb0ELb0ELb0ELi2ELi2ELi4ELi2ELb1EEENS1_24CollectiveEpilogueBwdGQAISA_fSD_Li256ELb1ELb0EEENS1_19SingleTileSchedulerILb1ELb0ELb0ELi128EEEEEEEEEvNT_6ParamsE$_ZN4cute5tupleIJNS_15ArithmeticTupleIJNS_1CILi0EEEiEEEEEC2ERKS4_,@function
        .size           $_ZN7cutlass13device_kernelIN5flash19enable_sm80_to_sm89INS1_16FlashAttnBwdSm80INS1_25CollectiveMainloopBwdSm80ILi2ELi2EN4cute5tupleIJNS5_1CILi64EEENS7_ILi128EEES8_EEENS_10bfloat16_tEfNS_4arch4Sm80ELb0ELb1ELb1ELb1ELb0ELb0ELb0ELb0ELi2ELi2ELi4ELi2ELb1EEENS1_24CollectiveEpilogueBwdGQAISA_fSD_Li256ELb1ELb0EEENS1_19SingleTileSchedulerILb1ELb0ELb0ELi128EEEEEEEEEvNT_6ParamsE$_ZN4cute5tupleIJNS_15ArithmeticTupleIJNS_1CILi0EEEiEEEEEC2ERKS4_,($_ZN7cutlass13device_kernelIN5flash19enable_sm80_to_sm89INS1_16FlashAttnBwdSm80INS1_25CollectiveMainloopBwdSm80ILi2ELi2EN4cute5tupleIJNS5_1CILi64EEENS7_ILi128EEES8_EEENS_10bfloat16_tEfNS_4arch4Sm80ELb0ELb1ELb1ELb1ELb0ELb0ELb0ELb0ELi2ELi2ELi4ELi2ELb1EEENS1_24CollectiveEpilogueBwdGQAISA_fSD_Li256ELb1ELb0EEENS1_19SingleTileSchedulerILb1ELb0ELb0ELi128EEEEEEEEEvNT_6ParamsE$_ZN4cute5tupleIJNS_15ArithmeticTupleIJiEEEEEC2ERKS2_ - $_ZN7cutlass13device_kernelIN5flash19enable_sm80_to_sm89INS1_16FlashAttnBwdSm80INS1_25CollectiveMainloopBwdSm80ILi2ELi2EN4cute5tupleIJNS5_1CILi64EEENS7_ILi128EEES8_EEENS_10bfloat16_tEfNS_4arch4Sm80ELb0ELb1ELb1ELb1ELb0ELb0ELb0ELb0ELi2ELi2ELi4ELi2ELb1EEENS1_24CollectiveEpilogueBwdGQAISA_fSD_Li256ELb1ELb0EEENS1_19SingleTileSchedulerILb1ELb0ELb0ELi128EEEEEEEEEvNT_6ParamsE$_ZN4cute5tupleIJNS_15ArithmeticTupleIJNS_1CILi0EEEiEEEEEC2ERKS4_)
$_ZN7cutlass13device_kernelIN5flash19enable_sm80_to_sm89INS1_16FlashAttnBwdSm80INS1_25CollectiveMainloopBwdSm80ILi2ELi2EN4cute5tupleIJNS5_1CILi64EEENS7_ILi128EEES8_EEENS_10bfloat16_tEfNS_4arch4Sm80ELb0ELb1ELb1ELb1ELb0ELb0ELb0ELb0ELi2ELi2ELi4ELi2ELb1EEENS1_24CollectiveEpilogueBwdGQAISA_fSD_Li256ELb1ELb0EEENS1_19SingleTileSchedulerILb1ELb0ELb0ELi128EEEEEEEEEvNT_6ParamsE$_ZN4cute5tupleIJNS_15ArithmeticTupleIJNS_1CILi0EEEiEEEEEC2ERKS4_:
[----:B------:R-:W-:Y:S02]  /*7c60*/  MOV R10, 0x7c80 ;  /* 0x00007c80000a7802 */ /* 0x000fe40000000f00 */
[----:B------:R-:W-:Y:S05]  /*7c70*/  CALL.REL.NOINC `($_ZN7cutlass13device_kernelIN5flash19enable_sm80_to_sm89INS1_16FlashAttnBwdSm80INS1_25CollectiveMainloopBwdSm80ILi2ELi2EN4cute5tupleIJNS5_1CILi64EEENS7_ILi128EEES8_EEENS_10bfloat16_tEfNS_4arch4Sm80ELb0ELb1ELb1ELb1ELb0ELb0ELb0ELb0ELi2ELi2ELi4ELi2ELb1EEENS1_24CollectiveEpilogueBwdGQAISA_fSD_Li256ELb1ELb0EEENS1_19SingleTileSchedulerILb1ELb0ELb0ELi128EEEEEEEEEvNT_6ParamsE$_ZN4cute3eso3ESOILb0ELb1EJNS_15ArithmeticTupleIJNS_1CILi0EEEiEEEEEC2ERKS5_) ;  /* 0xfffff56000007944 */ /* 0x000fea0003c3ffff */
[----:B------:R-:W-:-:S04]  /*7c80*/  MOV R17, 0x0 ;  /* 0x0000000000117802 */ /* 0x000fc80000000f00 */
[----:B------:R-:W-:Y:S05]  /*7c90*/  RET.REL.NODEC R16 `(_ZN7cutlass13device_kernelIN5flash19enable_sm80_to_sm89INS1_16FlashAttnBwdSm80INS1_25CollectiveMainloopBwdSm80ILi2ELi2EN4cute5tupleIJNS5_1CILi64EEENS7_ILi128EEES8_EEENS_10bfloat16_tEfNS_4arch4Sm80ELb0ELb1ELb1ELb1ELb0ELb0ELb0ELb0ELi2ELi2ELi4ELi2ELb1EEENS1_24CollectiveEpilogueBwdGQAISA_fSD_Li256ELb1ELb0EEENS1_19SingleTileSchedulerILb1ELb0ELb0ELi128EEEEEEEEEvNT_6ParamsE) ;  /* 0xffff836010007950 */ /* 0x000fea0003c3ffff */
        .type           $_ZN7cutlass13device_kernelIN5flash19enable_sm80_to_sm89INS1_16FlashAttnBwdSm80INS1_25CollectiveMainloopBwdSm80ILi2ELi2EN4cute5tupleIJNS5_1CILi64EEENS7_ILi128EEES8_EEENS_10bfloat16_tEfNS_4arch4Sm80ELb0ELb1ELb1ELb1ELb0ELb0ELb0ELb0ELi2ELi2ELi4ELi2ELb1EEENS1_24CollectiveEpilogueBwdGQAISA_fSD_Li256ELb1ELb0EEENS1_19SingleTileSchedulerILb1ELb0ELb0ELi128EEEEEEEEEvNT_6ParamsE$_ZN4cute5tupleIJNS_15ArithmeticTupleIJiEEEEEC2ERKS2_,@function
        .size           $_ZN7cutlass13device_kernelIN5flash19enable_sm80_to_sm89INS1_16FlashAttnBwdSm80INS1_25CollectiveMainloopBwdSm80ILi2ELi2EN4cute5tupleIJNS5_1CILi64EEENS7_ILi128EEES8_EEENS_10bfloat16_tEfNS_4arch4Sm80ELb0ELb1ELb1ELb1ELb0ELb0ELb0ELb0ELi2ELi2ELi4ELi2ELb1EEENS1_24CollectiveEpilogueBwdGQAISA_fSD_Li256ELb1ELb0EEENS1_19SingleTileSchedulerILb1ELb0ELb0ELi128EEEEEEEEEvNT_6ParamsE$_ZN4cute5tupleIJNS_15ArithmeticTupleIJiEEEEEC2ERKS2_,($_ZN7cutlass13device_kernelIN5flash19enable_sm80_to_sm89INS1_16FlashAttnBwdSm80INS1_25CollectiveMainloopBwdSm80ILi2ELi2EN4cute5tupleIJNS5_1CILi64EEENS7_ILi128EEES8_EEENS_10bfloat16_tEfNS_4arch4Sm80ELb0ELb1ELb1ELb1ELb0ELb0ELb0ELb0ELi2ELi2ELi4ELi2ELb1EEENS1_24CollectiveEpilogueBwdGQAISA_fSD_Li256ELb1ELb0EEENS1_19SingleTileSchedulerILb1ELb0ELb0ELi128EEEEEEEEEvNT_6ParamsE$_ZN4cute5tupleIJNS_15ArithmeticTupleIJiiEEEEEC2ERKS2_ - $_ZN7cutlass13device_kernelIN5flash19enable_sm80_to_sm89INS1_16FlashAttnBwdSm80INS1_25CollectiveMainloopBwdSm80ILi2ELi2EN4cute5tupleIJNS5_1CILi64EEENS7_ILi128EEES8_EEENS_10bfloat16_tEfNS_4arch4Sm80ELb0ELb1ELb1ELb1ELb0ELb0ELb0ELb0ELi2ELi2ELi4ELi2ELb1EEENS1_24CollectiveEpilogueBwdGQAISA_fSD_Li256ELb1ELb0EEENS1_19SingleTileSchedulerILb1ELb0ELb0ELi128EEEEEEEEEvNT_6ParamsE$_ZN4cute5tupleIJNS_15ArithmeticTupleIJiEEEEEC2ERKS2_)
$_ZN7cutlass13device_kernelIN5flash19enable_sm80_to_sm89INS1_16FlashAttnBwdSm80INS1_25CollectiveMainloopBwdSm80ILi2ELi2EN4cute5tupleIJNS5_1CILi64EEENS7_ILi128EEES8_EEENS_10bfloat16_tEfNS_4arch4Sm80ELb0ELb1ELb1ELb1ELb0ELb0ELb0ELb0ELi2ELi2ELi4ELi2ELb1EEENS1_24CollectiveEpilogueBwdGQAISA_fSD_Li256ELb1ELb0EEENS1_19SingleTileSchedulerILb1ELb0ELb0ELi128EEEEEEEEEvNT_6ParamsE$_ZN4cute5tupleIJNS_15ArithmeticTupleIJiEEEEEC2ERKS2_:
[----:B------:R-:W-:Y:S02]  /*7ca0*/  MOV R8, 0x7cc0 ;  /* 0x00007cc000087802 */ /* 0x000fe40000000f00 */
[----:B------:R-:W-:Y:S05]  /*7cb0*/  CALL.REL.NOINC `($_ZN7cutlass13device_kernelIN5flash19enable_sm80_to_sm89INS1_16FlashAttnBwdSm80INS1_25CollectiveMainloopBwdSm80ILi2ELi2EN4cute5tupleIJNS5_1CILi64EEENS7_ILi128EEES8_EEENS_10bfloat16_tEfNS_4arch4Sm80ELb0ELb1ELb1ELb1ELb0ELb0ELb0ELb0ELi2ELi2ELi4ELi2ELb1EEENS1_24CollectiveEpilogueBwdGQAISA_fSD_Li256ELb1ELb0EEENS1_19SingleTileSchedulerILb1ELb0ELb0ELi128EEEEEEEEEvNT_6ParamsE$_ZN4cute3eso3ESOILb0ELb1EJNS_15ArithmeticTupleIJiEEEEEC2ERKS3_) ;  /* 0xfffff56000007944 */ /* 0x000fea0003c3ffff */
[----:B------:R-:W-:-:S04]  /*7cc0*/  MOV R11, 0x0 ;  /* 0x00000000000b7802 */ /* 0x000fc80000000f00 */
[----:B------:R-:W-:Y:S05]  /*7cd0*/  RET.REL.NODEC R10 `(_ZN7cutlass13device_kernelIN5flash19enable_sm80_to_sm89INS1_16FlashAttnBwdSm80INS1_25CollectiveMainloopBwdSm80ILi2ELi2EN4cute5tupleIJNS5_1CILi64EEENS7_ILi128EEES8_EEENS_10bfloat16_tEfNS_4arch4Sm80ELb0ELb1ELb1ELb1ELb0ELb0ELb0ELb0ELi2ELi2ELi4ELi2ELb1EEENS1_24CollectiveEpilogueBwdGQAISA_fSD_Li256ELb1ELb0EEENS1_19SingleTileSchedulerILb1ELb0ELb0ELi128EEEEEEEEEvNT_6ParamsE) ;  /* 0xffff83200a007950 */ /* 0x000fea0003c3ffff */
        .type           $_ZN7cutlass13device_kernelIN5flash19enable_sm80_to_sm89INS1_16FlashAttnBwdSm80INS1_25CollectiveMainloopBwdSm80ILi2ELi2EN4cute5tupleIJNS5_1CILi64EEENS7_ILi128EEES8_EEENS_10bfloat16_tEfNS_4arch4Sm80ELb0ELb1ELb1ELb1ELb0ELb0ELb0ELb0ELi2ELi2ELi4ELi2ELb1EEENS1_24CollectiveEpilogueBwdGQAISA_fSD_Li256ELb1ELb0EEENS1_19SingleTileSchedulerILb1ELb0ELb0ELi128EEEEEEEEEvNT_6ParamsE$_ZN4cute5tupleIJNS_15ArithmeticTupleIJiiEEEEEC2ERKS2_,@function
        .size           $_ZN7cutlass13device_kernelIN5flash19enable_sm80_to_sm89INS1_16FlashAttnBwdSm80INS1_25CollectiveMainloopBwdSm80ILi2ELi2EN4cute5tupleIJNS5_1CILi64EEENS7_ILi128EEES8_EEENS_10bfloat16_tEfNS_4arch4Sm80ELb0ELb1ELb1ELb1ELb0ELb0ELb0ELb0ELi2ELi2ELi4ELi2ELb1EEENS1_24CollectiveEpilogueBwdGQAISA_fSD_Li256ELb1ELb0EEENS1_19SingleTileSchedulerILb1ELb0ELb0ELi128EEEEEEEEEvNT_6ParamsE$_ZN4cute5tupleIJNS_15ArithmeticTupleIJiiEEEEEC2ERKS2_,($_ZN7cutlass13device_kernelIN5flash19enable_sm80_to_sm89INS1_16FlashAttnBwdSm80INS1_25CollectiveMainloopBwdSm80ILi2ELi2EN4cute5tupleIJNS5_1CILi64EEENS7_ILi128EEES8_EEENS_10bfloat16_tEfNS_4arch4Sm80ELb0ELb1ELb1ELb1ELb0ELb0ELb0ELb0ELi2ELi2ELi4ELi2ELb1EEENS1_24CollectiveEpilogueBwdGQAISA_fSD_Li256ELb1ELb0EEENS1_19SingleTileSchedulerILb1ELb0ELb0ELi128EEEEEEEEEvNT_6ParamsE$_ZN4cute5tupleIJNS_15ArithmeticTupleIJiiEEEiiiEEC2ERKS2_RKiS7_S7_ - $_ZN7cutlass13device_kernelIN5flash19enable_sm80_to_sm89INS1_16FlashAttnBwdSm80INS1_25CollectiveMainloopBwdSm80ILi2ELi2EN4cute5tupleIJNS5_1CILi64EEENS7_ILi128EEES8_EEENS_10bfloat16_tEfNS_4arch4Sm80ELb0ELb1ELb1ELb1ELb0ELb0ELb0ELb0ELi2ELi2ELi4ELi2ELb1EEENS1_24CollectiveEpilogueBwdGQAISA_fSD_Li256ELb1ELb0EEENS1_19SingleTileSchedulerILb1ELb0ELb0ELi128EEEEEEEEEvNT_6ParamsE$_ZN4cute5tupleIJNS_15ArithmeticTupleIJiiEEEEEC2ERKS2_)
$_ZN7cutlass13device_kernelIN5flash19enable_sm80_to_sm89INS1_16FlashAttnBwdSm80INS1_25CollectiveMainloopBwdSm80ILi2ELi2EN4cute5tupleIJNS5_1CILi64EEENS7_ILi128EEES8_EEENS_10bfloat16_tEfNS_4arch4Sm80ELb0ELb1ELb1ELb1ELb0ELb0ELb0ELb0ELi2ELi2ELi4ELi2ELb1EEENS1_24CollectiveEpilogueBwdGQAISA_fSD_Li256ELb1ELb0EEENS1_19SingleTileSchedulerILb1ELb0ELb0ELi128EEEEEEEEEvNT_6ParamsE$_ZN4cute5tupleIJNS_15ArithmeticTupleIJiiEEEEEC2ERKS2_:
[----:B------:R-:W-:Y:S02]  /*7ce0*/  MOV R8, 0x7d00 ;  /* 0x00007d0000087802 */ /* 0x000fe40000000f00 */
[----:B------:R-:W-:Y:S05]  /*7cf0*/  CALL.REL.NOINC `($_ZN7cutlass13device_kernelIN5flash19enable_sm80_to_sm89INS1_16FlashAttnBwdSm80INS1_25CollectiveMainloopBwdSm80ILi2ELi2EN4cute5tupleIJNS5_1CILi64EEENS7_ILi128EEES8_EEENS_10bfloat16_tEfNS_4arch4Sm80ELb0ELb1ELb1ELb1ELb0ELb0ELb0ELb0ELi2ELi2ELi4ELi2ELb1EEENS1_24CollectiveEpilogueBwdGQAISA_fSD_Li256ELb1ELb0EEENS1_19SingleTileSchedulerILb1ELb0ELb0ELi128EEEEEEEEEvNT_6ParamsE$_ZN4cute3eso3ESOILb0ELb1EJNS_15ArithmeticTupleIJiiEEEEEC2ERKS3_) ;  /* 0xfffff57000007944 */ /* 0x000fea0003c3ffff */
[----:B------:R-:W-:-:S04]  /*7d00*/  MOV R11, 0x0 ;  /* 0x00000000000b7802 */ /* 0x000fc80000000f00 */
[----:B------:R-:W-:Y:S05]  /*7d10*/  RET.REL.NODEC R10 `(_ZN7cutlass13device_kernelIN5flash19enable_sm80_to_sm89INS1_16FlashAttnBwdSm80INS1_25CollectiveMainloopBwdSm80ILi2ELi2EN4cute5tupleIJNS5_1CILi64EEENS7_ILi128EEES8_EEENS_10bfloat16_tEfNS_4arch4Sm80ELb0ELb1ELb1ELb1ELb0ELb0ELb0ELb0ELi2ELi2ELi4ELi2ELb1EEENS1_24CollectiveEpilogueBwdGQAISA_fSD_Li256ELb1ELb0EEENS1_19SingleTileSchedulerILb1ELb0ELb0ELi128EEEEEEEEEvNT_6ParamsE) ;  /* 0xffff82e00a007950 */ /* 0x000fea0003c3ffff */
        .type           $_ZN7cutlass13device_kernelIN5flash19enable_sm80_to_sm89INS1_16FlashAttnBwdSm80INS1_25CollectiveMainloopBwdSm80ILi2ELi2EN4cute5tupleIJNS5_1CILi64EEENS7_ILi128EEES8_EEENS_10bfloat16_tEfNS_4arch4Sm80ELb0ELb1ELb1ELb1ELb0ELb0ELb0ELb0ELi2ELi2ELi4ELi2ELb1EEENS1_24CollectiveEpilogueBwdGQAISA_fSD_Li256ELb1ELb0EEENS1_19SingleTileSchedulerILb1ELb0ELb0ELi128EEEEEEEEEvNT_6ParamsE$_ZN4cute5tupleIJNS_15ArithmeticTupleIJiiEEEiiiEEC2ERKS2_RKiS7_S7_,@function
        .size           $_ZN7cutlass13device_kernelIN5flash19enable_sm80_to_sm89INS1_16FlashAttnBwdSm80INS1_25CollectiveMainloopBwdSm80ILi2ELi2EN4cute5tupleIJNS5_1CILi64EEENS7_ILi128EEES8_EEENS_10bfloat16_tEfNS_4arch4Sm80ELb0ELb1ELb1ELb1ELb0ELb0ELb0ELb0ELi2ELi2ELi4ELi2ELb1EEENS1_24CollectiveEpilogueBwdGQAISA_fSD_Li256ELb1ELb0EEENS1_19SingleTileSchedulerILb1ELb0ELb0ELi128EEEEEEEEEvNT_6ParamsE$_ZN4cute5tupleIJNS_15ArithmeticTupleIJiiEEEiiiEEC2ERKS2_RKiS7_S7_,($_ZN7cutlass13device_kernelIN5flash19enable_sm80_to_sm89INS1_16FlashAttnBwdSm80INS1_25CollectiveMainloopBwdSm80ILi2ELi2EN4cute5tupleIJNS5_1CILi64EEENS7_ILi128EEES8_EEENS_10bfloat16_tEfNS_4arch4Sm80ELb0ELb1ELb1ELb1ELb0ELb0ELb0ELb0ELi2ELi2ELi4ELi2ELb1EEENS1_24CollectiveEpilogueBwdGQAISA_fSD_Li256ELb1ELb0EEENS1_19SingleTileSchedulerILb1ELb0ELb0ELi128EEEEEEEEEvNT_6ParamsE$_ZN4cute5tupleIJNS_1CILi0EEES2_S2_iEEC2ERKS2_S5_S5_RKi - $_ZN7cutlass13device_kernelIN5flash19enable_sm80_to_sm89INS1_16FlashAttnBwdSm80INS1_25CollectiveMainloopBwdSm80ILi2ELi2EN4cute5tupleIJNS5_1CILi64EEENS7_ILi128EEES8_EEENS_10bfloat16_tEfNS_4arch4Sm80ELb0ELb1ELb1ELb1ELb0ELb0ELb0ELb0ELi2ELi2ELi4ELi2ELb1EEENS1_24CollectiveEpilogueBwdGQAISA_fSD_Li256ELb1ELb0EEENS1_19SingleTileSchedulerILb1ELb0ELb0ELi128EEEEEEEEEvNT_6ParamsE$_ZN4cute5tupleIJNS_15ArithmeticTupleIJiiEEEiiiEEC2ERKS2_RKiS7_S7_)
$_ZN7cutlass13device_kernelIN5flash19enable_sm80_to_sm89INS1_16FlashAttnBwdSm80INS1_25CollectiveMainloopBwdSm80ILi2ELi2EN4cute5tupleIJNS5_1CILi64EEENS7_ILi128EEES8_EEENS_10bfloat16_tEfNS_4arch4Sm80ELb0ELb1ELb1ELb1ELb0ELb0ELb0ELb0ELi2ELi2ELi4ELi2ELb1EEENS1_24CollectiveEpilogueBwdGQAISA_fSD_Li256ELb1ELb0EEENS1_19SingleTileSchedulerILb1ELb0ELb0ELi128EEEEEEEEEvNT_6ParamsE$_ZN4cute5tupleIJNS_15ArithmeticTupleIJiiEEEiiiEEC2ERKS2_RKiS7_S7_:
[----:B------:R-:W-:Y:S02]  /*7d20*/  MOV R18, 0x7d40 ;  /* 0x00007d4000127802 */ /* 0x000fe40000000f00 */
[----:B------:R-:W-:Y:S05]  /*7d30*/  CALL.REL.NOINC `($_ZN7cutlass13device_kernelIN5flash19enable_sm80_to_sm89INS1_16FlashAttnBwdSm80INS1_25CollectiveMainloopBwdSm80ILi2ELi2EN4cute5tupleIJNS5_1CILi64EEENS7_ILi128EEES8_EEENS_10bfloat16_tEfNS_4arch4Sm80ELb0ELb1ELb1ELb1ELb0ELb0ELb0ELb0ELi2ELi2ELi4ELi2ELb1EEENS1_24CollectiveEpilogueBwdGQAISA_fSD_Li256ELb1ELb0EEENS1_19SingleTileSchedulerILb1ELb0ELb0ELi128EEEEEEEEEvNT_6ParamsE$_ZN4cute3eso3ESOILb0ELb0EJNS_15ArithmeticTupleIJiiEEEiiiEEC2ERKS3_RKiS8_S8_) ;  /* 0xfffff16000007944 */ /* 0x000fea0003c3ffff */
[----:B------:R-:W-:-:S04]  /*7d40*/  MOV R29, 0x0 ;  /* 0x00000000001d7802 */ /* 0x000fc80000000f00 */
[----:B------:R-:W-:Y:S05]  /*7d50*/  RET.REL.NODEC R28 `(_ZN7cutlass13device_kernelIN5flash19enable_sm80_to_sm89INS1_16FlashAttnBwdSm80INS1_25CollectiveMainloopBwdSm80ILi2ELi2EN4cute5tupleIJNS5_1CILi64EEENS7_ILi128EEES8_EEENS_10bfloat16_tEfNS_4arch4Sm80ELb0ELb1ELb1ELb1ELb0ELb0ELb0ELb0ELi2ELi2ELi4ELi2ELb1EEENS1_24CollectiveEpilogueBwdGQAISA_fSD_Li256ELb1ELb0EEENS1_19SingleTileSchedulerILb1ELb0ELb0ELi128EEEEEEEEEvNT_6ParamsE) ;  /* 0xffff82a01c007950 */ /* 0x000fea0003c3ffff */
        .type           $_ZN7cutlass13device_kernelIN5flash19enable_sm80_to_sm89INS1_16FlashAttnBwdSm80INS1_25CollectiveMainloopBwdSm80ILi2ELi2EN4cute5tupleIJNS5_1CILi64EEENS7_ILi128EEES8_EEENS_10bfloat16_tEfNS_4arch4Sm80ELb0ELb1ELb1ELb1ELb0ELb0ELb0ELb0ELi2ELi2ELi4ELi2ELb1EEENS1_24CollectiveEpilogueBwdGQAISA_fSD_Li256ELb1ELb0EEENS1_19SingleTileSchedulerILb1ELb0ELb0ELi128EEEEEEEEEvNT_6ParamsE$_ZN4cute5tupleIJNS_1CILi0EEES2_S2_iEEC2ERKS2_S5_S5_RKi,@function
        .size           $_ZN7cutlass13device_kernelIN5flash19enable_sm80_to_sm89INS1_16FlashAttnBwdSm80INS1_25CollectiveMainloopBwdSm80ILi2ELi2EN4cute5tupleIJNS5_1CILi64EEENS7_ILi128EEES8_EEENS_10bfloat16_tEfNS_4arch4Sm80ELb0ELb1ELb1ELb1ELb0ELb0ELb0ELb0ELi2ELi2ELi4ELi2ELb1EEENS1_24CollectiveEpilogueBwdGQAISA_fSD_Li256ELb1ELb0EEENS1_19SingleTileSchedulerILb1ELb0ELb0ELi128EEEEEEEEEvNT_6ParamsE$_ZN4cute5tupleIJNS_1CILi0EEES2_S2_iEEC2ERKS2_S5_S5_RKi,($_ZN7cutlass13device_kernelIN5flash19enable_sm80_to_sm89INS1_16FlashAttnBwdSm80INS1_25CollectiveMainloopBwdSm80ILi2ELi2EN4cute5tupleIJNS5_1CILi64EEENS7_ILi128EEES8_EEENS_10bfloat16_tEfNS_4arch4Sm80ELb0ELb1ELb1ELb1ELb0ELb0ELb0ELb0ELi2ELi2ELi4ELi2ELb1EEENS1_24CollectiveEpilogueBwdGQAISA_fSD_Li256ELb1ELb0EEENS1_19SingleTileSchedulerILb1ELb0ELb0ELi128EEEEEEEEEvNT_6ParamsE$_ZN4cute5tupleIJNS_1CILi0EEES2_iEEC2ERKS2_S5_RKi - $_ZN7cutlass13device_kernelIN5flash19enable_sm80_to_sm89INS1_16FlashAttnBwdSm80INS1_25CollectiveMainloopBwdSm80ILi2ELi2EN4cute5tupleIJNS5_1CILi64EEENS7_ILi128EEES8_EEENS_10bfloat16_tEfNS_4arch4Sm80ELb0ELb1ELb1ELb1ELb0ELb0ELb0ELb0ELi2ELi2ELi4ELi2ELb1EEENS1_24CollectiveEpilogueBwdGQAISA_fSD_Li256ELb1ELb0EEENS1_19SingleTileSchedulerILb1ELb0ELb0ELi128EEEEEEEEEvNT_6ParamsE$_ZN4cute5tupleIJNS_1CILi0EEES2_S2_iEEC2ERKS2_S5_S5_RKi)
$_ZN7cutlass13device_kernelIN5flash19enable_sm80_to_sm89INS1_16FlashAttnBwdSm80INS1_25CollectiveMainloopBwdSm80ILi2ELi2EN4cute5tupleIJNS5_1CILi64EEENS7_ILi128EEES8_EEENS_10bfloat16_tEfNS_4arch4Sm80ELb0ELb1ELb1ELb1ELb0ELb0ELb0ELb0ELi2ELi2ELi4ELi2ELb1EEENS1_24CollectiveEpilogueBwdGQAISA_fSD_Li256ELb1ELb0EEENS1_19SingleTileSchedulerILb1ELb0ELb0ELi128EEEEEEEEEvNT_6ParamsE$_ZN4cute5tupleIJNS_1CILi0EEES2_S2_iEEC2ERKS2_S5_S5_RKi:
[----:B------:R-:W-:Y:S02]  /*7d60*/  MOV R10, 0x7d80 ;  /* 0x00007d80000a7802 */ /* 0x000fe40000000f00 */
[----:B------:R-:W-:Y:S05]  /*7d70*/  CALL.REL.NOINC `($_ZN7cutlass13device_kernelIN5flash19enable_sm80_to_sm89INS1_16FlashAttnBwdSm80INS1_25CollectiveMainloopBwdSm80ILi2ELi2EN4cute5tupleIJNS5_1CILi64EEENS7_ILi128EEES8_EEENS_10bfloat16_tEfNS_4arch4Sm80ELb0ELb1ELb1ELb1ELb0ELb0ELb0ELb0ELi2ELi2ELi4ELi2ELb1EEENS1_24CollectiveEpilogueBwdGQAISA_fSD_Li256ELb1ELb0EEENS1_19SingleTileSchedulerILb1ELb0ELb0ELi128EEEEEEEEEvNT_6ParamsE$_ZN4cute3eso3ESOILb1ELb0EJNS_1CILi0EEES3_S3_iEEC2ERKS3_S6_S6_RKi) ;  /* 0xfffff7a000007944 */ /* 0x000fea0003c3ffff */
[----:B------:R-:W-:-:S04]  /*7d80*/  MOV R17, 0x0 ;  /* 0x0000000000117802 */ /* 0x000fc80000000f00 */
[----:B------:R-:W-:Y:S05]  /*7d90*/  RET.REL.NODEC R16 `(_ZN7cutlass13device_kernelIN5flash19enable_sm80_to_sm89INS1_16FlashAttnBwdSm80INS1_25CollectiveMainloopBwdSm80ILi2ELi2EN4cute5tupleIJNS5_1CILi64EEENS7_ILi128EEES8_EEENS_10bfloat16_tEfNS_4arch4Sm80ELb0ELb1ELb1ELb1ELb0ELb0ELb0ELb0ELi2ELi2ELi4ELi2ELb1EEENS1_24CollectiveEpilogueBwdGQAISA_fSD_Li256ELb1ELb0EEENS1_19SingleTileSchedulerILb1ELb0ELb0ELi128EEEEEEEEEvNT_6ParamsE) ;  /* 0xffff826010007950 */ /* 0x000fea0003c3ffff */
        .type           $_ZN7cutlass13device_kernelIN5flash19enable_sm80_to_sm89INS1_16FlashAttnBwdSm80INS1_25CollectiveMainloopBwdSm80ILi2ELi2EN4cute5tupleIJNS5_1CILi64EEENS7_ILi128EEES8_EEENS_10bfloat16_tEfNS_4arch4Sm80ELb0ELb1ELb1ELb1ELb0ELb0ELb0ELb0ELi2ELi2ELi4ELi2ELb1EEENS1_24CollectiveEpilogueBwdGQAISA_fSD_Li256ELb1ELb0EEENS1_19SingleTileSchedulerILb1ELb0ELb0ELi128EEEEEEEEEvNT_6ParamsE$_ZN4cute5tupleIJNS_1CILi0EEES2_iEEC2ERKS2_S5_RKi,@function
        .size           $_ZN7cutlass13device_kernelIN5flash19enable_sm80_to_sm89INS1_16FlashAttnBwdSm80INS1_25CollectiveMainloopBwdSm80ILi2ELi2EN4cute5tupleIJNS5_1CILi64EEENS7_ILi128EEES8_EEENS_10bfloat16_tEfNS_4arch4Sm80ELb0ELb1ELb1ELb1ELb0ELb0ELb0ELb0ELi2ELi2ELi4ELi2ELb1EEENS1_24CollectiveEpilogueBwdGQAISA_fSD_Li256ELb1ELb0EEENS1_19SingleTileSchedulerILb1ELb0ELb0ELi128EEEEEEEEEvNT_6ParamsE$_ZN4cute5tupleIJNS_1CILi0EEES2_iEEC2ERKS2_S5_RKi,($_ZN7cutlass13device_kernelIN5flash19enable_sm80_to_sm89INS1_16FlashAttnBwdSm80INS1_25CollectiveMainloopBwdSm80ILi2ELi2EN4cute5tupleIJNS5_1CILi64EEENS7_ILi128EEES8_EEENS_10bfloat16_tEfNS_4arch4Sm80ELb0ELb1ELb1ELb1ELb0ELb0ELb0ELb0ELi2ELi2ELi4ELi2ELb1EEENS1_24CollectiveEpilogueBwdGQAISA_fSD_Li256ELb1ELb0EEENS1_19SingleTileSchedulerILb1ELb0ELb0ELi128EEEEEEEEEvNT_6ParamsE$_ZN4cute5tupleIJNS_1CILi0EEES2_iiEEC2ERKS2_S5_RKiS7_ - $_ZN7cutlass13device_kernelIN5flash19enable_sm80_to_sm89INS1_16FlashAttnBwdSm80INS1_25CollectiveMainloopBwdSm80ILi2ELi2EN4cute5tupleIJNS5_1CILi64EEENS7_ILi128EEES8_EEENS_10bfloat16_tEfNS_4arch4Sm80ELb0ELb1ELb1ELb1ELb0ELb0ELb0ELb0ELi2ELi2ELi4ELi2ELb1EEENS1_24CollectiveEpilogueBwdGQAISA_fSD_Li256ELb1ELb0EEENS1_19SingleTileSchedulerILb1ELb0ELb0ELi128EEEEEEEEEvNT_6ParamsE$_ZN4cute5tupleIJNS_1CILi0EEES2_iEEC2ERKS2_S5_RKi)
$_ZN7cutlass13device_kernelIN5flash19enable_sm80_to_sm89INS1_16FlashAttnBwdSm80INS1_25CollectiveMainloopBwdSm80ILi2ELi2EN4cute5tupleIJNS5_1CILi64EEENS7_ILi128EEES8_EEENS_10bfloat16_tEfNS_4arch4Sm80ELb0ELb1ELb1ELb1ELb0ELb0ELb0ELb0ELi2ELi2ELi4ELi2ELb1EEENS1_24CollectiveEpilogueBwdGQAISA_fSD_Li256ELb1ELb0EEENS1_19SingleTileSchedulerILb1ELb0ELb0ELi128EEEEEEEEEvNT_6ParamsE$_ZN4cute5tupleIJNS_1CILi0EEES2_iEEC2ERKS2_S5_RKi:
[----:B------:R-:W-:Y:S02]  /*7da0*/  MOV R16, 0x7dc0 ;  /* 0x00007dc000107802 */ /* 0x000fe40000000f00 */
[----:B------:R-:W-:Y:S05]  /*7db0*/  CALL.REL.NOINC `($_ZN7cutlass13device_kernelIN5flash19enable_sm80_to_sm89INS1_16FlashAttnBwdSm80INS1_25CollectiveMainloopBwdSm80ILi2ELi2EN4cute5tupleIJNS5_1CILi64EEENS7_ILi128EEES8_EEENS_10bfloat16_tEfNS_4arch4Sm80ELb0ELb1ELb1ELb1ELb0ELb0ELb0ELb0ELi2ELi2ELi4ELi2ELb1EEENS1_24CollectiveEpilogueBwdGQAISA_fSD_Li256ELb1ELb0EEENS1_19SingleTileSchedulerILb1ELb0ELb0ELi128EEEEEEEEEvNT_6ParamsE$_ZN4cute3eso3ESOILb1ELb0EJNS_1CILi0EEES3_iEEC2ERKS3_S6_RKi) ;  /* 0xfffff7b000007944 */ /* 0x000fea0003c3ffff */
[----:B-1----:R-:W-:Y:S02]  /*7dc0*/  MOV R6, R18 ;  /* 0x0000001200067202 */ /* 0x002fe40000000f00 */
[----:B------:R-:W-:-:S04]  /*7dd0*/  MOV R7, 0x0 ;  /* 0x0000000000077802 */ /* 0x000fc80000000f00 */
[----:B------:R-:W-:Y:S05]  /*7de0*/  RET.REL.NODEC R6 `(_ZN7cutlass13device_kernelIN5flash19enable_sm80_to_sm89INS1_16FlashAttnBwdSm80INS1_25CollectiveMainloopBwdSm80ILi2ELi2EN4cute5tupleIJNS5_1CILi64EEENS7_ILi128EEES8_EEENS_10bfloat16_tEfNS_4arch4Sm80ELb0ELb1ELb1ELb1ELb0ELb0ELb0ELb0ELi2ELi2ELi4ELi2ELb1EEENS1_24CollectiveEpilogueBwdGQAISA_fSD_Li256ELb1ELb0EEENS1_19SingleTileSchedulerILb1ELb0ELb0ELi128EEEEEEEEEvNT_6ParamsE) ;  /* 0xffff821006007950 */ /* 0x000fea0003c3ffff */
        .type           $_ZN7cutlass13device_kernelIN5flash19enable_sm80_to_sm89INS1_16FlashAttnBwdSm80INS1_25CollectiveMainloopBwdSm80ILi2ELi2EN4cute5tupleIJNS5_1CILi64EEENS7_ILi128EEES8_EEENS_10bfloat16_tEfNS_4arch4Sm80ELb0ELb1ELb1ELb1ELb0ELb0ELb0ELb0ELi2ELi2ELi4ELi2ELb1EEENS1_24CollectiveEpilogueBwdGQAISA_fSD_Li256ELb1ELb0EEENS1_19SingleTileSchedulerILb1ELb0ELb0ELi128EEEEEEEEEvNT_6ParamsE$_ZN4cute5tupleIJNS_1CILi0EEES2_iiEEC2ERKS2_S5_RKiS7_,@function
        .size           $_ZN7cutlass13device_kernelIN5flash19enable_sm80_to_sm89INS1_16FlashAttnBwdSm80INS1_25CollectiveMainloopBwdSm80ILi2ELi2EN4cute5tupleIJNS5_1CILi64EEENS7_ILi128EEES8_EEENS_10bfloat16_tEfNS_4arch4Sm80ELb0ELb1ELb1ELb1ELb0ELb0ELb0ELb0ELi2ELi2ELi4ELi2ELb1EEENS1_24CollectiveEpilogueBwdGQAISA_fSD_Li256ELb1ELb0EEENS1_19SingleTileSchedulerILb1ELb0ELb0ELi128EEEEEEEEEvNT_6ParamsE$_ZN4cute5tupleIJNS_1CILi0EEES2_iiEEC2ERKS2_S5_RKiS7_,($_ZN7cutlass13device_kernelIN5flash19enable_sm80_to_sm89INS1_16FlashAttnBwdSm80INS1_25CollectiveMainloopBwdSm80ILi2ELi2EN4cute5tupleIJNS5_1CILi64EEENS7_ILi128EEES8_EEENS_10bfloat16_tEfNS_4arch4Sm80ELb0ELb1ELb1ELb1ELb0ELb0ELb0ELb0ELi2ELi2ELi4ELi2ELb1EEENS1_24CollectiveEpilogueBwdGQAISA_fSD_Li256ELb1ELb0EEENS1_19SingleTileSchedulerILb1ELb0ELb0ELi128EEEEEEEEEvNT_6ParamsE$_ZN4cute5tupleIJNS_1CILi0EEEiEEC2ERKS2_RKi - $_ZN7cutlass13device_kernelIN5flash19enable_sm80_to_sm89INS1_16FlashAttnBwdSm80INS1_25CollectiveMainloopBwdSm80ILi2ELi2EN4cute5tupleIJNS5_1CILi64EEENS7_ILi128EEES8_EEENS_10bfloat16_tEfNS_4arch4Sm80ELb0ELb1ELb1ELb1ELb0ELb0ELb0ELb0ELi2ELi2ELi4ELi2ELb1EEENS1_24CollectiveEpilogueBwdGQAISA_fSD_Li256ELb1ELb0EEENS1_19SingleTileSchedulerILb1ELb0ELb0ELi128EEEEEEEEEvNT_6ParamsE$_ZN4cute5tupleIJNS_1CILi0EEES2_iiEEC2ERKS2_S5_RKiS7_)
$_ZN7cutlass13device_kernelIN5flash19enable_sm80_to_sm89INS1_16FlashAttnBwdSm80INS1_25CollectiveMainloopBwdSm80ILi2ELi2EN4cute5tupleIJNS5_1CILi64EEENS7_ILi128EEES8_EEENS_10bfloat16_tEfNS_4arch4Sm80ELb0ELb1ELb1ELb1ELb0ELb0ELb0ELb0ELi2ELi2ELi4ELi2ELb1EEENS1_24CollectiveEpilogueBwdGQAISA_fSD_Li256ELb1ELb0EEENS1_19SingleTileSchedulerILb1ELb0ELb0ELi128EEEEEEEEEvNT_6ParamsE$_ZN4cute5tupleIJNS_1CILi0EEES2_iiEEC2ERKS2_S5_RKiS7_:
[----:B------:R-:W-:Y:S02]  /*7df0*/  MOV R16, 0x7e10 ;  /* 0x00007e1000107802 */ /* 0x000fe40000000f00 */
[----:B------:R-:W-:Y:S05]  /*7e00*/  CALL.REL.NOINC `($_ZN7cutlass13device_kernelIN5flash19enable_sm80_to_sm89INS1_16FlashAttnBwdSm80INS1_25CollectiveMainloopBwdSm80ILi2ELi2EN4cute5tupleIJNS5_1CILi64EEENS7_ILi128EEES8_EEENS_10bfloat16_tEfNS_4arch4Sm80ELb0ELb1ELb1ELb1ELb0ELb0ELb0ELb0ELi2ELi2ELi4ELi2ELb1EEENS1_24CollectiveEpilogueBwdGQAISA_fSD_Li256ELb1ELb0EEENS1_19SingleTileSchedulerILb1ELb0ELb0ELi128EEEEEEEEEvNT_6ParamsE$_ZN4cute3eso3ESOILb1ELb0EJNS_1CILi0EEES3_iiEEC2ERKS3_S6_RKiS8_) ;  /* 0xfffff7f000007944 */ /* 0x000fea0003c3ffff */
[----:B------:R-:W-:Y:S02]  /*7e10*/  MOV R16, R18 ;  /* 0x0000001200107202 */ /* 0x000fe40000000f00 */
[----:B------:R-:W-:-:S04]  /*7e20*/  MOV R17, 0x0 ;  /* 0x0000000000117802 */ /* 0x000fc80000000f00 */
[----:B------:R-:W-:Y:S05]  /*7e30*/  RET.REL.NODEC R16 `(_ZN7cutlass13device_kernelIN5flash19enable_sm80_to_sm89INS1_16FlashAttnBwdSm80INS1_25CollectiveMainloopBwdSm80ILi2ELi2EN4cute5tupleIJNS5_1CILi64EEENS7_ILi128EEES8_EEENS_10bfloat16_tEfNS_4arch4Sm80ELb0ELb1ELb1ELb1ELb0ELb0ELb0ELb0ELi2ELi2ELi4ELi2ELb1EEENS1_24CollectiveEpilogueBwdGQAISA_fSD_Li256ELb1ELb0EEENS1_19SingleTileSchedulerILb1ELb0ELb0ELi128EEEEEEEEEvNT_6ParamsE) ;  /* 0xffff81c010007950 */ /* 0x000fea0003c3ffff */
        .type           $_ZN7cutlass13device_kernelIN5flash19enable_sm80_to_sm89INS1_16FlashAttnBwdSm80INS1_25CollectiveMainloopBwdSm80ILi2ELi2EN4cute5tupleIJNS5_1CILi64EEENS7_ILi128EEES8_EEENS_10bfloat16_tEfNS_4arch4Sm80ELb0ELb1ELb1ELb1ELb0ELb0ELb0ELb0ELi2ELi2ELi4ELi2ELb1EEENS1_24CollectiveEpilogueBwdGQAISA_fSD_Li256ELb1ELb0EEENS1_19SingleTileSchedulerILb1ELb0ELb0ELi128EEEEEEEEEvNT_6ParamsE$_ZN4cute5tupleIJNS_1CILi0EEEiEEC2ERKS2_RKi,@function
        .size           $_ZN7cutlass13device_kernelIN5flash19enable_sm80_to_sm89INS1_16FlashAttnBwdSm80INS1_25CollectiveMainloopBwdSm80ILi2ELi2EN4cute5tupleIJNS5_1CILi64EEENS7_ILi128EEES8_EEENS_10bfloat16_tEfNS_4arch4Sm80ELb0ELb1ELb1ELb1ELb0ELb0ELb0ELb0ELi2ELi2ELi4ELi2ELb1EEENS1_24CollectiveEpilogueBwdGQAISA_fSD_Li256ELb1ELb0EEENS1_19SingleTileSchedulerILb1ELb0ELb0ELi128EEEEEEEEEvNT_6ParamsE$_ZN4cute5tupleIJNS_1CILi0EEEiEEC2ERKS2_RKi,($_ZN7cutlass13device_kernelIN5flash19enable_sm80_to_sm89INS1_16FlashAttnBwdSm80INS1_25CollectiveMainloopBwdSm80ILi2ELi2EN4cute5tupleIJNS5_1CILi64EEENS7_ILi128EEES8_EEENS_10bfloat16_tEfNS_4arch4Sm80ELb0ELb1ELb1ELb1ELb0ELb0ELb0ELb0ELi2ELi2ELi4ELi2ELb1EEENS1_24CollectiveEpilogueBwdGQAISA_fSD_Li256ELb1ELb0EEENS1_19SingleTileSchedulerILb1ELb0ELb0ELi128EEEEEEEEEvNT_6ParamsE$_ZN4cute5tupleIJNS_1CILi0EEEiiiEEC2ERKS2_RKiS7_S7_ - $_ZN7cutlass13device_kernelIN5flash19enable_sm80_to_sm89INS1_16FlashAttnBwdSm80INS1_25CollectiveMainloopBwdSm80ILi2ELi2EN4cute5tupleIJNS5_1CILi64EEENS7_ILi128EEES8_EEENS_10bfloat16_tEfNS_4arch4Sm80ELb0ELb1ELb1ELb1ELb0ELb0ELb0ELb0ELi2ELi2ELi4ELi2ELb1EEENS1_24CollectiveEpilogueBwdGQAISA_fSD_Li256ELb1ELb0EEENS1_19SingleTileSchedulerILb1ELb0ELb0ELi128EEEEEEEEEvNT_6ParamsE$_ZN4cute5tupleIJNS_1CILi0EEEiEEC2ERKS2_RKi)
$_ZN7cutlass13device_kernelIN5flash19enable_sm80_to_sm89INS1_16FlashAttnBwdSm80INS1_25CollectiveMainloopBwdSm80ILi2ELi2EN4cute5tupleIJNS5_1CILi64EEENS7_ILi128EEES8_EEENS_10bfloat16_tEfNS_4arch4Sm80ELb0ELb1ELb1ELb1ELb0ELb0ELb0ELb0ELi2ELi2ELi4ELi2ELb1EEENS1_24CollectiveEpilogueBwdGQAISA_fSD_Li256ELb1ELb0EEENS1_19SingleTileSchedulerILb1ELb0ELb0ELi128EEEEEEEEEvNT_6ParamsE$_ZN4cute5tupleIJNS_1CILi0EEEiEEC2ERKS2_RKi:
[----:B------:R-:W-:Y:S02]  /*7e40*/  MOV R16, 0x7e60 ;  /* 0x00007e6000107802 */ /* 0x000fe40000000f00 */
[----:B------:R-:W-:Y:S05]  /*7e50*/  CALL.REL.NOINC `($_ZN7cutlass13device_kernelIN5flash19enable_sm80_to_sm89INS1_16FlashAttnBwdSm80INS1_25CollectiveMainloopBwdSm80ILi2ELi2EN4cute5tupleIJNS5_1CILi64EEENS7_ILi128EEES8_EEENS_10bfloat16_tEfNS_4arch4Sm80ELb0ELb1ELb1ELb1ELb0ELb0ELb0ELb0ELi2ELi2ELi4ELi2ELb1EEENS1_24CollectiveEpilogueBwdGQAISA_fSD_Li256ELb1ELb0EEENS1_19SingleTileSchedulerILb1ELb0ELb0ELi128EEEEEEEEEvNT_6ParamsE$_ZN4cute3eso3ESOILb1ELb0EJNS_1CILi0EEEiEEC2ERKS3_RKi) ;  /* 0xfffff81000007944 */ /* 0x000fea0003c3ffff */
[----:B-1----:R-:W-:Y:S02]  /*7e60*/  MOV R6, R18 ;  /* 0x0000001200067202 */ /* 0x002fe40000000f00 */
[----:B------:R-:W-:-:S04]  /*7e70*/  MOV R7, 0x0 ;  /* 0x0000000000077802 */ /* 0x000fc80000000f00 */
[----:B------:R-:W-:Y:S05]  /*7e80*/  RET.REL.NODEC R6 `(_ZN7cutlass13device_kernelIN5flash19enable_sm80_to_sm89INS1_16FlashAttnBwdSm80INS1_25CollectiveMainloopBwdSm80ILi2ELi2EN4cute5tupleIJNS5_1CILi64EEENS7_ILi128EEES8_EEENS_10bfloat16_tEfNS_4arch4Sm80ELb0ELb1ELb1ELb1ELb0ELb0ELb0ELb0ELi2ELi2ELi4ELi2ELb1EEENS1_24CollectiveEpilogueBwdGQAISA_fSD_Li256ELb1ELb0EEENS1_19SingleTileSchedulerILb1ELb0ELb0ELi128EEEEEEEEEvNT_6ParamsE) ;  /* 0xffff817006007950 */ /* 0x000fea0003c3ffff */
        .type           $_ZN7cutlass13device_kernelIN5flash19enable_sm80_to_sm89INS1_16FlashAttnBwdSm80INS1_25CollectiveMainloopBwdSm80ILi2ELi2EN4cute5tupleIJNS5_1CILi64EEENS7_ILi128EEES8_EEENS_10bfloat16_tEfNS_4arch4Sm80ELb0ELb1ELb1ELb1ELb0ELb0ELb0ELb0ELi2ELi2ELi4ELi2ELb1EEENS1_24CollectiveEpilogueBwdGQAISA_fSD_Li256ELb1ELb0EEENS1_19SingleTileSchedulerILb1ELb0ELb0ELi128EEEEEEEEEvNT_6ParamsE$_ZN4cute5tupleIJNS_1CILi0EEEiiiEEC2ERKS2_RKiS7_S7_,@function
        .size           $_ZN7cutlass13device_kernelIN5flash19enable_sm80_to_sm89INS1_16FlashAttnBwdSm80INS1_25CollectiveMainloopBwdSm80ILi2ELi2EN4cute5tupleIJNS5_1CILi64EEENS7_ILi128EEES8_EEENS_10bfloat16_tEfNS_4arch4Sm80ELb0ELb1ELb1ELb1ELb0ELb0ELb0ELb0ELi2ELi2ELi4ELi2ELb1EEENS1_24CollectiveEpilogueBwdGQAISA_fSD_Li256ELb1ELb0EEENS1_19SingleTileSchedulerILb1ELb0ELb0ELi128EEEEEEEEEvNT_6ParamsE$_ZN4cute5tupleIJNS_1CILi0EEEiiiEEC2ERKS2_RKiS7_S7_,($_ZN7cutlass13device_kernelIN5flash19enable_sm80_to_sm89INS1_16FlashAttnBwdSm80INS1_25CollectiveMainloopBwdSm80ILi2ELi2EN4cute5tupleIJNS5_1CILi64EEENS7_ILi128EEES8_EEENS_10bfloat16_tEfNS_4arch4Sm80ELb0ELb1ELb1ELb1ELb0ELb0ELb0ELb0ELi2ELi2ELi4ELi2ELb1EEENS1_24CollectiveEpilogueBwdGQAISA_fSD_Li256ELb1ELb0EEENS1_19SingleTileSchedulerILb1ELb0ELb0ELi128EEEEEEEEEvNT_6ParamsE$_ZN4cute5tupleIJiEEC2ERKi - $_ZN7cutlass13device_kernelIN5flash19enable_sm80_to_sm89INS1_16FlashAttnBwdSm80INS1_25CollectiveMainloopBwdSm80ILi2ELi2EN4cute5tupleIJNS5_1CILi64EEENS7_ILi128EEES8_EEENS_10bfloat16_tEfNS_4arch4Sm80ELb0ELb1ELb1ELb1ELb0ELb0ELb0ELb0ELi2ELi2ELi4ELi2ELb1EEENS1_24CollectiveEpilogueBwdGQAISA_fSD_Li256ELb1ELb0EEENS1_19SingleTileSchedulerILb1ELb0ELb0ELi128EEEEEEEEEvNT_6ParamsE$_ZN4cute5tupleIJNS_1CILi0EEEiiiEEC2ERKS2_RKiS7_S7_)
$_ZN7cutlass13device_kernelIN5flash19enable_sm80_to_sm89INS1_16FlashAttnBwdSm80INS1_25CollectiveMainloopBwdSm80ILi2ELi2EN4cute5tupleIJNS5_1CILi64EEENS7_ILi128EEES8_EEENS_10bfloat16_tEfNS_4arch4Sm80ELb0ELb1ELb1ELb1ELb0ELb0ELb0ELb0ELi2ELi2ELi4ELi2ELb1EEENS1_24CollectiveEpilogueBwdGQAISA_fSD_Li256ELb1ELb0EEENS1_19SingleTileSchedulerILb1ELb0ELb0ELi128EEEEEEEEEvNT_6ParamsE$_ZN4cute5tupleIJNS_1CILi0EEEiiiEEC2ERKS2_RKiS7_S7_:
[----:B------:R-:W-:Y:S02]  /*7e90*/  MOV R16, 0x7eb0 ;  /* 0x00007eb000107802 */ /* 0x000fe40000000f00 */
[----:B------:R-:W-:Y:S05]  /*7ea0*/  CALL.REL.NOINC `($_ZN7cutlass13device_kernelIN5flash19enable_sm80_to_sm89INS1_16FlashAttnBwdSm80INS1_25CollectiveMainloopBwdSm80ILi2ELi2EN4cute5tupleIJNS5_1CILi64EEENS7_ILi128EEES8_EEENS_10bfloat16_tEfNS_4arch4Sm80ELb0ELb1ELb1ELb1ELb0ELb0ELb0ELb0ELi2ELi2ELi4ELi2ELb1EEENS1_24CollectiveEpilogueBwdGQAISA_fSD_Li256ELb1ELb0EEENS1_19SingleTileSchedulerILb1ELb0ELb0ELi128EEEEEEEEEvNT_6ParamsE$_ZN4cute3eso3ESOILb1ELb0EJNS_1CILi0EEEiiiEEC2ERKS3_RKiS8_S8_) ;  /* 0xfffff88000007944 */ /* 0x000fea0003c3ffff */
[----:B-1----:R-:W-:Y:S02]  /*7eb0*/  MOV R6, R18 ;  /* 0x0000001200067202 */ /* 0x002fe40000000f00 */
[----:B------:R-:W-:-:S04]  /*7ec0*/  MOV R7, 0x0 ;  /* 0x0000000000077802 */ /* 0x000fc80000000f00 */
[----:B------:R-:W-:Y:S05]  /*7ed0*/  RET.REL.NODEC R6 `(_ZN7cutlass13device_kernelIN5flash19enable_sm80_to_sm89INS1_16FlashAttnBwdSm80INS1_25CollectiveMainloopBwdSm80ILi2ELi2EN4cute5tupleIJNS5_1CILi64EEENS7_ILi128EEES8_EEENS_10bfloat16_tEfNS_4arch4Sm80ELb0ELb1ELb1ELb1ELb0ELb0ELb0ELb0ELi2ELi2ELi4ELi2ELb1EEENS1_24CollectiveEpilogueBwdGQAISA_fSD_Li256ELb1ELb0EEENS1_19SingleTileSchedulerILb1ELb0ELb0ELi128EEEEEEEEEvNT_6ParamsE) ;  /* 0xffff812006007950 */ /* 0x000fea0003c3ffff */
        .type           $_ZN7cutlass13device_kernelIN5flash19enable_sm80_to_sm89INS1_16FlashAttnBwdSm80INS1_25CollectiveMainloopBwdSm80ILi2ELi2EN4cute5tupleIJNS5_1CILi64EEENS7_ILi128EEES8_EEENS_10bfloat16_tEfNS_4arch4Sm80ELb0ELb1ELb1ELb1ELb0ELb0ELb0ELb0ELi2ELi2ELi4ELi2ELb1EEENS1_24CollectiveEpilogueBwdGQAISA_fSD_Li256ELb1ELb0EEENS1_19SingleTileSchedulerILb1ELb0ELb0ELi128EEEEEEEEEvNT_6ParamsE$_ZN4cute5tupleIJiEEC2ERKi,@function
        .size           $_ZN7cutlass13device_kernelIN5flash19enable_sm80_to_sm89INS1_16FlashAttnBwdSm80INS1_25CollectiveMainloopBwdSm80ILi2ELi2EN4cute5tupleIJNS5_1CILi64EEENS7_ILi128EEES8_EEENS_10bfloat16_tEfNS_4arch4Sm80ELb0ELb1ELb1ELb1ELb0ELb0ELb0ELb0ELi2ELi2ELi4ELi2ELb1EEENS1_24CollectiveEpilogueBwdGQAISA_fSD_Li256ELb1ELb0EEENS1_19SingleTileSchedulerILb1ELb0ELb0ELi128EEEEEEEEEvNT_6ParamsE$_ZN4cute5tupleIJiEEC2ERKi,($_ZN7cutlass13device_kernelIN5flash19enable_sm80_to_sm89INS1_16FlashAttnBwdSm80INS1_25CollectiveMainloopBwdSm80ILi2ELi2EN4cute5tupleIJNS5_1CILi64EEENS7_ILi128EEES8_EEENS_10bfloat16_tEfNS_4arch4Sm80ELb0ELb1ELb1ELb1ELb0ELb0ELb0ELb0ELi2ELi2ELi4ELi2ELb1EEENS1_24CollectiveEpilogueBwdGQAISA_fSD_Li256ELb1ELb0EEENS1_19SingleTileSchedulerILb1ELb0ELb0ELi128EEEEEEEEEvNT_6ParamsE$_ZN4cute5tupleIJiNS_1CILi0EEEEEC2ERKiRKS2_ - $_ZN7cutlass13device_kernelIN5flash19enable_sm80_to_sm89INS1_16FlashAttnBwdSm80INS1_25CollectiveMainloopBwdSm80ILi2ELi2EN4cute5tupleIJNS5_1CILi64EEENS7_ILi128EEES8_EEENS_10bfloat16_tEfNS_4arch4Sm80ELb0ELb1ELb1ELb1ELb0ELb0ELb0ELb0ELi2ELi2ELi4ELi2ELb1EEENS1_24CollectiveEpilogueBwdGQAISA_fSD_Li256ELb1ELb0EEENS1_19SingleTileSchedulerILb1ELb0ELb0ELi128EEEEEEEEEvNT_6ParamsE$_ZN4cute5tupleIJiEEC2ERKi)
$_ZN7cutlass13device_kernelIN5flash19enable_sm80_to_sm89INS1_16FlashAttnBwdSm80INS1_25CollectiveMainloopBwdSm80ILi2ELi2EN4cute5tupleIJNS5_1CILi64EEENS7_ILi128EEES8_EEENS_10bfloat16_tEfNS_4arch4Sm80ELb0ELb1ELb1ELb1ELb0ELb0ELb0ELb0ELi2ELi2ELi4ELi2ELb1EEENS1_24CollectiveEpilogueBwdGQAISA_fSD_Li256ELb1ELb0EEENS1_19SingleTileSchedulerILb1ELb0ELb0ELi128EEEEEEEEEvNT_6ParamsE$_ZN4cute5tupleIJiEEC2ERKi:
[----:B------:R-:W-:Y:S02]  /*7ee0*/  MOV R18, 0x7f00 ;  /* 0x00007f0000127802 */ /* 0x000fe40000000f00 */
[----:B------:R-:W-:Y:S05]  /*7ef0*/  CALL.REL.NOINC `($_ZN7cutlass13device_kernelIN5flash19enable_sm80_to_sm89INS1_16FlashAttnBwdSm80INS1_25CollectiveMainloopBwdSm80ILi2ELi2EN4cute5tupleIJNS5_1CILi64EEENS7_ILi128EEES8_EEENS_10bfloat16_tEfNS_4arch4Sm80ELb0ELb1ELb1ELb1ELb0ELb0ELb0ELb0ELi2ELi2ELi4ELi2ELb1EEENS1_24CollectiveEpilogueBwdGQAISA_fSD_Li256ELb1ELb0EEENS1_19SingleTileSchedulerILb1ELb0ELb0ELi128EEEEEEEEEvNT_6ParamsE$_ZN4cute3eso3ESOILb0ELb1EJiEEC2ERKi) ;  /* 0xfffff41000007944 */ /* 0x000fea0003c3ffff */
[----:B-1----:R-:W-:Y:S02]  /*7f00*/  MOV R6, R16 ;  /* 0x0000001000067202 */ /* 0x002fe40000000f00 */
[----:B------:R-:W-:-:S04]  /*7f10*/  MOV R7, 0x0 ;  /* 0x0000000000077802 */ /* 0x000fc80000000f00 */
[----:B------:R-:W-:Y:S05]  /*7f20*/  RET.REL.NODEC R6 `(_ZN7cutlass13device_kernelIN5flash19enable_sm80_to_sm89INS1_16FlashAttnBwdSm80INS1_25CollectiveMainloopBwdSm80ILi2ELi2EN4cute5tupleIJNS5_1CILi64EEENS7_ILi128EEES8_EEENS_10bfloat16_tEfNS_4arch4Sm80ELb0ELb1ELb1ELb1ELb0ELb0ELb0ELb0ELi2ELi2ELi4ELi2ELb1EEENS1_24CollectiveEpilogueBwdGQAISA_fSD_Li256ELb1ELb0EEENS1_19SingleTileSchedulerILb1ELb0ELb0ELi128EEEEEEEEEvNT_6ParamsE) ;  /* 0xffff80d006007950 */ /* 0x000fea0003c3ffff */
        .type           $_ZN7cutlass13device_kernelIN5flash19enable_sm80_to_sm89INS1_16FlashAttnBwdSm80INS1_25CollectiveMainloopBwdSm80ILi2ELi2EN4cute5tupleIJNS5_1CILi64EEENS7_ILi128EEES8_EEENS_10bfloat16_tEfNS_4arch4Sm80ELb0ELb1ELb1ELb1ELb0ELb0ELb0ELb0ELi2ELi2ELi4ELi2ELb1EEENS1_24CollectiveEpilogueBwdGQAISA_fSD_Li256ELb1ELb0EEENS1_19SingleTileSchedulerILb1ELb0ELb0ELi128EEEEEEEEEvNT_6ParamsE$_ZN4cute5tupleIJiNS_1CILi0EEEEEC2ERKiRKS2_,@function
        .size           $_ZN7cutlass13device_kernelIN5flash19enable_sm80_to_sm89INS1_16FlashAttnBwdSm80INS1_25CollectiveMainloopBwdSm80ILi2ELi2EN4cute5tupleIJNS5_1CILi64EEENS7_ILi128EEES8_EEENS_10bfloat16_tEfNS_4arch4Sm80ELb0ELb1ELb1ELb1ELb0ELb0ELb0ELb0ELi2ELi2ELi4ELi2ELb1EEENS1_24CollectiveEpilogueBwdGQAISA_fSD_Li256ELb1ELb0EEENS1_19SingleTileSchedulerILb1ELb0ELb0ELi128EEEEEEEEEvNT_6ParamsE$_ZN4cute5tupleIJiNS_1CILi0EEEEEC2ERKiRKS2_,($_ZN7cutlass13device_kernelIN5flash19enable_sm80_to_sm89INS1_16FlashAttnBwdSm80INS1_25CollectiveMainloopBwdSm80ILi2ELi2EN4cute5tupleIJNS5_1CILi64EEENS7_ILi128EEES8_EEENS_10bfloat16_tEfNS_4arch4Sm80ELb0ELb1ELb1ELb1ELb0ELb0ELb0ELb0ELi2ELi2ELi4ELi2ELb1EEENS1_24CollectiveEpilogueBwdGQAISA_fSD_Li256ELb1ELb0EEENS1_19SingleTileSchedulerILb1ELb0ELb0ELi128EEEEEEEEEvNT_6ParamsE$_ZN4cute5tupleIJiiEEC2ERKiS3_ - $_ZN7cutlass13device_kernelIN5flash19enable_sm80_to_sm89INS1_16FlashAttnBwdSm80INS1_25CollectiveMainloopBwdSm80ILi2ELi2EN4cute5tupleIJNS5_1CILi64EEENS7_ILi128EEES8_EEENS_10bfloat16_tEfNS_4arch4Sm80ELb0ELb1ELb1ELb1ELb0ELb0ELb0ELb0ELi2ELi2ELi4ELi2ELb1EEENS1_24CollectiveEpilogueBwdGQAISA_fSD_Li256ELb1ELb0EEENS1_19SingleTileSchedulerILb1ELb0ELb0ELi128EEEEEEEEEvNT_6ParamsE$_ZN4cute5tupleIJiNS_1CILi0EEEEEC2ERKiRKS2_)
$_ZN7cutlass13device_kernelIN5flash19enable_sm80_to_sm89INS1_16FlashAttnBwdSm80INS1_25CollectiveMainloopBwdSm80ILi2ELi2EN4cute5tupleIJNS5_1CILi64EEENS7_ILi128EEES8_EEENS_10bfloat16_tEfNS_4arch4Sm80ELb0ELb1ELb1ELb1ELb0ELb0ELb0ELb0ELi2ELi2ELi4ELi2ELb1EEENS1_24CollectiveEpilogueBwdGQAISA_fSD_Li256ELb1ELb0EEENS1_19SingleTileSchedulerILb1ELb0ELb0ELi128EEEEEEEEEvNT_6ParamsE$_ZN4cute5tupleIJiNS_1CILi0EEEEEC2ERKiRKS2_:
[----:B------:R-:W-:Y:S02]  /*7f30*/  MOV R8, 0x7f50 ;  /* 0x00007f5000087802 */ /* 0x000fe40000000f00 */
[----:B------:R-:W-:Y:S05]  /*7f40*/  CALL.REL.NOINC `($_ZN7cutlass13device_kernelIN5flash19enable_sm80_to_sm89INS1_16FlashAttnBwdSm80INS1_25CollectiveMainloopBwdSm80ILi2ELi2EN4cute5tupleIJNS5_1CILi64EEENS7_ILi128EEES8_EEENS_10bfloat16_tEfNS_4arch4Sm80ELb0ELb1ELb1ELb1ELb0ELb0ELb0ELb0ELi2ELi2ELi4ELi2ELb1EEENS1_24CollectiveEpilogueBwdGQAISA_fSD_Li256ELb1ELb0EEENS1_19SingleTileSchedulerILb1ELb0ELb0ELi128EEEEEEEEEvNT_6ParamsE$_ZN4cute3eso3ESOILb0ELb1EJiNS_1CILi0EEEEEC2ERKiRKS3_) ;  /* 0xfffff41000007944 */ /* 0x000fea0003c3ffff */
[----:B-1----:R-:W-:Y:S02]  /*7f50*/  MOV R6, R16 ;  /* 0x0000001000067202 */ /* 0x002fe40000000f00 */
[----:B------:R-:W-:-:S04]  /*7f60*/  MOV R7, 0x0 ;  /* 0x0000000000077802 */ /* 0x000fc80000000f00 */
[----:B------:R-:W-:Y:S05]  /*7f70*/  RET.REL.NODEC R6 `(_ZN7cutlass13device_kernelIN5flash19enable_sm80_to_sm89INS1_16FlashAttnBwdSm80INS1_25CollectiveMainloopBwdSm80ILi2ELi2EN4cute5tupleIJNS5_1CILi64EEENS7_ILi128EEES8_EEENS_10bfloat16_tEfNS_4arch4Sm80ELb0ELb1ELb1ELb1ELb0ELb0ELb0ELb0ELi2ELi2ELi4ELi2ELb1EEENS1_24CollectiveEpilogueBwdGQAISA_fSD_Li256ELb1ELb0EEENS1_19SingleTileSchedulerILb1ELb0ELb0ELi128EEEEEEEEEvNT_6ParamsE) ;  /* 0xffff808006007950 */ /* 0x000fea0003c3ffff */
        .type           $_ZN7cutlass13device_kernelIN5flash19enable_sm80_to_sm89INS1_16FlashAttnBwdSm80INS1_25CollectiveMainloopBwdSm80ILi2ELi2EN4cute5tupleIJNS5_1CILi64EEENS7_ILi128EEES8_EEENS_10bfloat16_tEfNS_4arch4Sm80ELb0ELb1ELb1ELb1ELb0ELb0ELb0ELb0ELi2ELi2ELi4ELi2ELb1EEENS1_24CollectiveEpilogueBwdGQAISA_fSD_Li256ELb1ELb0EEENS1_19SingleTileSchedulerILb1ELb0ELb0ELi128EEEEEEEEEvNT_6ParamsE$_ZN4cute5tupleIJiiEEC2ERKiS3_,@function
        .size           $_ZN7cutlass13device_kernelIN5flash19enable_sm80_to_sm89INS1_16FlashAttnBwdSm80INS1_25CollectiveMainloopBwdSm80ILi2ELi2EN4cute5tupleIJNS5_1CILi64EEENS7_ILi128EEES8_EEENS_10bfloat16_tEfNS_4arch4Sm80ELb0ELb1ELb1ELb1ELb0ELb0ELb0ELb0ELi2ELi2ELi4ELi2ELb1EEENS1_24CollectiveEpilogueBwdGQAISA_fSD_Li256ELb1ELb0EEENS1_19SingleTileSchedulerILb1ELb0ELb0ELi128EEEEEEEEEvNT_6ParamsE$_ZN4cute5tupleIJiiEEC2ERKiS3_,($_ZN7cutlass13device_kernelIN5flash19enable_sm80_to_sm89INS1_16FlashAttnBwdSm80INS1_25CollectiveMainloopBwdSm80ILi2ELi2EN4cute5tupleIJNS5_1CILi64EEENS7_ILi128EEES8_EEENS_10bfloat16_tEfNS_4arch4Sm80ELb0ELb1ELb1ELb1ELb0ELb0ELb0ELb0ELi2ELi2ELi4ELi2ELb1EEENS1_24CollectiveEpilogueBwdGQAISA_fSD_Li256ELb1ELb0EEENS1_19SingleTileSchedulerILb1ELb0ELb0ELi128EEEEEEEEEvNT_6ParamsE$_ZN4cute8gmem_ptrIPKN7cutlass10bfloat16_tEECI1NS_12iter_adaptorIS4_S5_EEES4_ - $_ZN7cutlass13device_kernelIN5flash19enable_sm80_to_sm89INS1_16FlashAttnBwdSm80INS1_25CollectiveMainloopBwdSm80ILi2ELi2EN4cute5tupleIJNS5_1CILi64EEENS7_ILi128EEES8_EEENS_10bfloat16_tEfNS_4arch4Sm80ELb0ELb1ELb1ELb1ELb0ELb0ELb0ELb0ELi2ELi2ELi4ELi2ELb1EEENS1_24CollectiveEpilogueBwdGQAISA_fSD_Li256ELb1ELb0EEENS1_19SingleTileSchedulerILb1ELb0ELb0ELi128EEEEEEEEEvNT_6ParamsE$_ZN4cute5tupleIJiiEEC2ERKiS3_)
$_ZN7cutlass13device_kernelIN5flash19enable_sm80_to_sm89INS1_16FlashAttnBwdSm80INS1_25CollectiveMainloopBwdSm80ILi2ELi2EN4cute5tupleIJNS5_1CILi64EEENS7_ILi128EEES8_EEENS_10bfloat16_tEfNS_4arch4Sm80ELb0ELb1ELb1ELb1ELb0ELb0ELb0ELb0ELi2ELi2ELi4ELi2ELb1EEENS1_24CollectiveEpilogueBwdGQAISA_fSD_Li256ELb1ELb0EEENS1_19SingleTileSchedulerILb1ELb0ELb0ELi128EEEEEEEEEvNT_6ParamsE$_ZN4cute5tupleIJiiEEC2ERKiS3_:
[----:B------:R-:W-:Y:S02]  /*7f80*/  MOV R10, 0x7fa0 ;  /* 0x00007fa0000a7802 */ /* 0x000fe40000000f00 */
[----:B------:R-:W-:Y:S05]  /*7f90*/  CALL.REL.NOINC `($_ZN7cutlass13device_kernelIN5flash19enable_sm80_to_sm89INS1_16FlashAttnBwdSm80INS1_25CollectiveMainloopBwdSm80ILi2ELi2EN4cute5tupleIJNS5_1CILi64EEENS7_ILi128EEES8_EEENS_10bfloat16_tEfNS_4arch4Sm80ELb0ELb1ELb1ELb1ELb0ELb0ELb0ELb0ELi2ELi2ELi4ELi2ELb1EEENS1_24CollectiveEpilogueBwdGQAISA_fSD_Li256ELb1ELb0EEENS1_19SingleTileSchedulerILb1ELb0ELb0ELi128EEEEEEEEEvNT_6ParamsE$_ZN4cute3eso3ESOILb0ELb0EJiiEEC2ERKiS4_) ;  /* 0xfffff1d000007944 */ /* 0x000fea0003c3ffff */
[----:B------:R-:W-:-:S04]  /*7fa0*/  MOV R9, 0x0 ;  /* 0x0000000000097802 */ /* 0x000fc80000000f00 */
[----:B------:R-:W-:Y:S05]  /*7fb0*/  RET.REL.NODEC R8 `(_ZN7cutlass13device_kernelIN5flash19enable_sm80_to_sm89INS1_16FlashAttnBwdSm80INS1_25CollectiveMainloopBwdSm80ILi2ELi2EN4cute5tupleIJNS5_1CILi64EEENS7_ILi128EEES8_EEENS_10bfloat16_tEfNS_4arch4Sm80ELb0ELb1ELb1ELb1ELb0ELb0ELb0ELb0ELi2ELi2ELi4ELi2ELb1EEENS1_24CollectiveEpilogueBwdGQAISA_fSD_Li256ELb1ELb0EEENS1_19SingleTileSchedulerILb1ELb0ELb0ELi128EEEEEEEEEvNT_6ParamsE) ;  /* 0xffff804008007950 */ /* 0x000fea0003c3ffff */
        .type           $_ZN7cutlass13device_kernelIN5flash19enable_sm80_to_sm89INS1_16FlashAttnBwdSm80INS1_25CollectiveMainloopBwdSm80ILi2ELi2EN4cute5tupleIJNS5_1CILi64EEENS7_ILi128EEES8_EEENS_10bfloat16_tEfNS_4arch4Sm80ELb0ELb1ELb1ELb1ELb0ELb0ELb0ELb0ELi2ELi2ELi4ELi2ELb1EEENS1_24CollectiveEpilogueBwdGQAISA_fSD_Li256ELb1ELb0EEENS1_19SingleTileSchedulerILb1ELb0ELb0ELi128EEEEEEEEEvNT_6ParamsE$_ZN4cute8gmem_ptrIPKN7cutlass10bfloat16_tEECI1NS_12iter_adaptorIS4_S5_EEES4_,@function
        .size           $_ZN7cutlass13device_kernelIN5flash19enable_sm80_to_sm89INS1_16FlashAttnBwdSm80INS1_25CollectiveMainloopBwdSm80ILi2ELi2EN4cute5tupleIJNS5_1CILi64EEENS7_ILi128EEES8_EEENS_10bfloat16_tEfNS_4arch4Sm80ELb0ELb1ELb1ELb1ELb0ELb0ELb0ELb0ELi2ELi2ELi4ELi2ELb1EEENS1_24CollectiveEpilogueBwdGQAISA_fSD_Li256ELb1ELb0EEENS1_19SingleTileSchedulerILb1ELb0ELb0ELi128EEEEEEEEEvNT_6ParamsE$_ZN4cute8gmem_ptrIPKN7cutlass10bfloat16_tEECI1NS_12iter_adaptorIS4_S5_EEES4_,($_ZN7cutlass13device_kernelIN5flash19enable_sm80_to_sm89INS1_16FlashAttnBwdSm80INS1_25CollectiveMainloopBwdSm80ILi2ELi2EN4cute5tupleIJNS5_1CILi64EEENS7_ILi128EEES8_EEENS_10bfloat16_tEfNS_4arch4Sm80ELb0ELb1ELb1ELb1ELb0ELb0ELb0ELb0ELi2ELi2ELi4ELi2ELb1EEENS1_24CollectiveEpilogueBwdGQAISA_fSD_Li256ELb1ELb0EEENS1_19SingleTileSchedulerILb1ELb0ELb0ELi128EEEEEEEEEvNT_6ParamsE$_ZN4cute8gmem_ptrIPKN7cutlass9uint128_tEECI1NS_12iter_adaptorIS4_S5_EEES4_ - $_ZN7cutlass13device_kernelIN5flash19enable_sm80_to_sm89INS1_16FlashAttnBwdSm80INS1_25CollectiveMainloopBwdSm80ILi2ELi2EN4cute5tupleIJNS5_1CILi64EEENS7_ILi128EEES8_EEENS_10bfloat16_tEfNS_4arch4Sm80ELb0ELb1ELb1ELb1ELb0ELb0ELb0ELb0ELi2ELi2ELi4ELi2ELb1EEENS1_24CollectiveEpilogueBwdGQAISA_fSD_Li256ELb1ELb0EEENS1_19SingleTileSchedulerILb1ELb0ELb0ELi128EEEEEEEEEvNT_6ParamsE$_ZN4cute8gmem_ptrIPKN7cutlass10bfloat16_tEECI1NS_12iter_adaptorIS4_S5_EEES4_)
$_ZN7cutlass13device_kernelIN5flash19enable_sm80_to_sm89INS1_16FlashAttnBwdSm80INS1_25CollectiveMainloopBwdSm80ILi2ELi2EN4cute5tupleIJNS5_1CILi64EEENS7_ILi128EEES8_EEENS_10bfloat16_tEfNS_4arch4Sm80ELb0ELb1ELb1ELb1ELb0ELb0ELb0ELb0ELi2ELi2ELi4ELi2ELb1EEENS1_24CollectiveEpilogueBwdGQAISA_fSD_Li256ELb1ELb0EEENS1_19SingleTileSchedulerILb1ELb0ELb0ELi128EEEEEEEEEvNT_6ParamsE$_ZN4cute8gmem_ptrIPKN7cutlass10bfloat16_tEECI1NS_12iter_adaptorIS4_S5_EEES4_:
[----:B------:R-:W-:Y:S02]  /*7fc0*/  MOV R18, 0x7fe0 ;  /* 0x00007fe000127802 */ /* 0x000fe40000000f00 */
[----:B------:R-:W-:Y:S05]  /*7fd0*/  CALL.REL.NOINC `($_ZN7cutlass13device_kernelIN5flash19enable_sm80_to_sm89INS1_16FlashAttnBwdSm80INS1_25CollectiveMainloopBwdSm80ILi2ELi2EN4cute5tupleIJNS5_1CILi64EEENS7_ILi128EEES8_EEENS_10bfloat16_tEfNS_4arch4Sm80ELb0ELb1ELb1ELb1ELb0ELb0ELb0ELb0ELi2ELi2ELi4ELi2ELb1EEENS1_24CollectiveEpilogueBwdGQAISA_fSD_Li256ELb1ELb0EEENS1_19SingleTileSchedulerILb1ELb0ELb0ELi128EEEEEEEEEvNT_6ParamsE$_ZN4cute12iter_adaptorIPKN7cutlass10bfloat16_tENS_8gmem_ptrIS4_EEEC2ES4_) ;  /* 0xffffece000007944 */ /* 0x000fea0003c3ffff */
[----:B------:R-:W-:Y:S02]  /*7fe0*/  MOV R10, R16 ;  /* 0x00000010000a7202 */ /* 0x000fe40000000f00 */
[----:B-1----:R-:W-:-:S04]  /*7ff0*/  MOV R11, 0x0 ;  /* 0x00000000000b7802 */ /* 0x002fc80000000f00 */
[----:B------:R-:W-:Y:S05]  /*8000*/  RET.REL.NODEC R10 `(_ZN7cutlass13device_kernelIN5flash19enable_sm80_to_sm89INS1_16FlashAttnBwdSm80INS1_25CollectiveMainloopBwdSm80ILi2ELi2EN4cute5tupleIJNS5_1CILi64EEENS7_ILi128EEES8_EEENS_10bfloat16_tEfNS_4arch4Sm80ELb0ELb1ELb1ELb1ELb0ELb0ELb0ELb0ELi2ELi2ELi4ELi2ELb1EEENS1_24CollectiveEpilogueBwdGQAISA_fSD_Li256ELb1ELb0EEENS1_19SingleTileSchedulerILb1ELb0ELb0ELi128EEEEEEEEEvNT_6ParamsE) ;  /* 0xffff7ff00a007950 */ /* 0x000fea0003c3ffff */
        .type           $_ZN7cutlass13device_kernelIN5flash19enable_sm80_to_sm89INS1_16FlashAttnBwdSm80INS1_25CollectiveMainloopBwdSm80ILi2ELi2EN4cute5tupleIJNS5_1CILi64EEENS7_ILi128EEES8_EEENS_10bfloat16_tEfNS_4arch4Sm80ELb0ELb1ELb1ELb1ELb0ELb0ELb0ELb0ELi2ELi2ELi4ELi2ELb1EEENS1_24CollectiveEpilogueBwdGQAISA_fSD_Li256ELb1ELb0EEENS1_19SingleTileSchedulerILb1ELb0ELb0ELi128EEEEEEEEEvNT_6ParamsE$_ZN4cute8gmem_ptrIPKN7cutlass9uint128_tEECI1NS_12iter_adaptorIS4_S5_EEES4_,@function
        .size           $_ZN7cutlass13device_kernelIN5flash19enable_sm80_to_sm89INS1_16FlashAttnBwdSm80INS1_25CollectiveMainloopBwdSm80ILi2ELi2EN4cute5tupleIJNS5_1CILi64EEENS7_ILi128EEES8_EEENS_10bfloat16_tEfNS_4arch4Sm80ELb0ELb1ELb1ELb1ELb0ELb0ELb0ELb0ELi2ELi2ELi4ELi2ELb1EEENS1_24CollectiveEpilogueBwdGQAISA_fSD_Li256ELb1ELb0EEENS1_19SingleTileSchedulerILb1ELb0ELb0ELi128EEEEEEEEEvNT_6ParamsE$_ZN4cute8gmem_ptrIPKN7cutlass9uint128_tEECI1NS_12iter_adaptorIS4_S5_EEES4_,($_ZN7cutlass13device_kernelIN5flash19enable_sm80_to_sm89INS1_16FlashAttnBwdSm80INS1_25CollectiveMainloopBwdSm80ILi2ELi2EN4cute5tupleIJNS5_1CILi64EEENS7_ILi128EEES8_EEENS_10bfloat16_tEfNS_4arch4Sm80ELb0ELb1ELb1ELb1ELb0ELb0ELb0ELb0ELi2ELi2ELi4ELi2ELb1EEENS1_24CollectiveEpilogueBwdGQAISA_fSD_Li256ELb1ELb0EEENS1_19SingleTileSchedulerILb1ELb0ELb0ELi128EEEEEEEEEvNT_6ParamsE$_ZN4cute8gmem_ptrIPKfECI1NS_12iter_adaptorIS2_S3_EEES2_ - $_ZN7cutlass13device_kernelIN5flash19enable_sm80_to_sm89INS1_16FlashAttnBwdSm80INS1_25CollectiveMainloopBwdSm80ILi2ELi2EN4cute5tupleIJNS5_1CILi64EEENS7_ILi128EEES8_EEENS_10bfloat16_tEfNS_4arch4Sm80ELb0ELb1ELb1ELb1ELb0ELb0ELb0ELb0ELi2ELi2ELi4ELi2ELb1EEENS1_24CollectiveEpilogueBwdGQAISA_fSD_Li256ELb1ELb0EEENS1_19SingleTileSchedulerILb1ELb0ELb0ELi128EEEEEEEEEvNT_6ParamsE$_ZN4cute8gmem_ptrIPKN7cutlass9uint128_tEECI1NS_12iter_adaptorIS4_S5_EEES4_)
$_ZN7cutlass13device_kernelIN5flash19enable_sm80_to_sm89INS1_16FlashAttnBwdSm80INS1_25CollectiveMainloopBwdSm80ILi2ELi2EN4cute5tupleIJNS5_1CILi64EEENS7_ILi128EEES8_EEENS_10bfloat16_tEfNS_4arch4Sm80ELb0ELb1ELb1ELb1ELb0ELb0ELb0ELb0ELi2ELi2ELi4ELi2ELb1EEENS1_24CollectiveEpilogueBwdGQAISA_fSD_Li256ELb1ELb0EEENS1_19SingleTileSchedulerILb1ELb0ELb0ELi128EEEEEEEEEvNT_6ParamsE$_ZN4cute8gmem_ptrIPKN7cutlass9uint128_tEECI1NS_12iter_adaptorIS4_S5_EEES4_:
[----:B------:R-:W-:Y:S02]  /*8010*/  MOV R18, 0x8030 ;  /* 0x0000803000127802 */ /* 0x000fe40000000f00 */
[----:B------:R-:W-:Y:S05]  /*8020*/  CALL.REL.NOINC `($_ZN7cutlass13device_kernelIN5flash19enable_sm80_to_sm89INS1_16FlashAttnBwdSm80INS1_25CollectiveMainloopBwdSm80ILi2ELi2EN4cute5tupleIJNS5_1CILi64EEENS7_ILi128EEES8_EEENS_10bfloat16_tEfNS_4arch4Sm80ELb0ELb1ELb1ELb1ELb0ELb0ELb0ELb0ELi2ELi2ELi4ELi2ELb1EEENS1_24CollectiveEpilogueBwdGQAISA_fSD_Li256ELb1ELb0EEENS1_19SingleTileSchedulerILb1ELb0ELb0ELi128EEEEEEEEEvNT_6ParamsE$_ZN4cute12iter_adaptorIPKN7cutlass9uint128_tENS_8gmem_ptrIS4_EEEC2ES4_) ;  /* 0xffffed0000007944 */ /* 0x000fea0003c3ffff */
[----:B-1----:R-:W-:Y:S02]  /*8030*/  MOV R6, R16 ;  /* 0x0000001000067202 */ /* 0x002fe40000000f00 */
[----:B------:R-:W-:-:S04]  /*8040*/  MOV R7, 0x0 ;  /* 0x0000000000077802 */ /* 0x000fc80000000f00 */
[----:B------:R-:W-:Y:S05]  /*8050*/  RET.REL.NODEC R6 `(_ZN7cutlass13device_kernelIN5flash19enable_sm80_to_sm89INS1_16FlashAttnBwdSm80INS1_25CollectiveMainloopBwdSm80ILi2ELi2EN4cute5tupleIJNS5_1CILi64EEENS7_ILi128EEES8_EEENS_10bfloat16_tEfNS_4arch4Sm80ELb0ELb1ELb1ELb1ELb0ELb0ELb0ELb0ELi2ELi2ELi4ELi2ELb1EEENS1_24CollectiveEpilogueBwdGQAISA_fSD_Li256ELb1ELb0EEENS1_19SingleTileSchedulerILb1ELb0ELb0ELi128EEEEEEEEEvNT_6ParamsE) ;  /* 0xffff7fa006007950 */ /* 0x000fea0003c3ffff */
        .type           $_ZN7cutlass13device_kernelIN5flash19enable_sm80_to_sm89INS1_16FlashAttnBwdSm80INS1_25CollectiveMainloopBwdSm80ILi2ELi2EN4cute5tupleIJNS5_1CILi64EEENS7_ILi128EEES8_EEENS_10bfloat16_tEfNS_4arch4Sm80ELb0ELb1ELb1ELb1ELb0ELb0ELb0ELb0ELi2ELi2ELi4ELi2ELb1EEENS1_24CollectiveEpilogueBwdGQAISA_fSD_Li256ELb1ELb0EEENS1_19SingleTileSchedulerILb1ELb0ELb0ELi128EEEEEEEEEvNT_6ParamsE$_ZN4cute8gmem_ptrIPKfECI1NS_12iter_adaptorIS2_S3_EEES2_,@function
        .size           $_ZN7cutlass13device_kernelIN5flash19enable_sm80_to_sm89INS1_16FlashAttnBwdSm80INS1_25CollectiveMainloopBwdSm80ILi2ELi2EN4cute5tupleIJNS5_1CILi64EEENS7_ILi128EEES8_EEENS_10bfloat16_tEfNS_4arch4Sm80ELb0ELb1ELb1ELb1ELb0ELb0ELb0ELb0ELi2ELi2ELi4ELi2ELb1EEENS1_24CollectiveEpilogueBwdGQAISA_fSD_Li256ELb1ELb0EEENS1_19SingleTileSchedulerILb1ELb0ELb0ELi128EEEEEEEEEvNT_6ParamsE$_ZN4cute8gmem_ptrIPKfECI1NS_12iter_adaptorIS2_S3_EEES2_,($_ZN7cutlass13device_kernelIN5flash19enable_sm80_to_sm89INS1_16FlashAttnBwdSm80INS1_25CollectiveMainloopBwdSm80ILi2ELi2EN4cute5tupleIJNS5_1CILi64EEENS7_ILi128EEES8_EEENS_10bfloat16_tEfNS_4arch4Sm80ELb0ELb1ELb1ELb1ELb0ELb0ELb0ELb0ELi2ELi2ELi4ELi2ELb1EEENS1_24CollectiveEpilogueBwdGQAISA_fSD_Li256ELb1ELb0EEENS1_19SingleTileSchedulerILb1ELb0ELb0ELi128EEEEEEEEEvNT_6ParamsE$_ZN4cute8smem_ptrIPN7cutlass10bfloat16_tEECI1NS_12iter_adaptorIS3_S4_EEES3_ - $_ZN7cutlass13device_kernelIN5flash19enable_sm80_to_sm89INS1_16FlashAttnBwdSm80INS1_25CollectiveMainloopBwdSm80ILi2ELi2EN4cute5tupleIJNS5_1CILi64EEENS7_ILi128EEES8_EEENS_10bfloat16_tEfNS_4arch4Sm80ELb0ELb1ELb1ELb1ELb0ELb0ELb0ELb0ELi2ELi2ELi4ELi2ELb1EEENS1_24CollectiveEpilogueBwdGQAISA_fSD_Li256ELb1ELb0EEENS1_19SingleTileSchedulerILb1ELb0ELb0ELi128EEEEEEEEEvNT_6ParamsE$_ZN4cute8gmem_ptrIPKfECI1NS_12iter_adaptorIS2_S3_EEES2_)
$_ZN7cutlass13device_kernelIN5flash19enable_sm80_to_sm89INS1_16FlashAttnBwdSm80INS1_25CollectiveMainloopBwdSm80ILi2ELi2EN4cute5tupleIJNS5_1CILi64EEENS7_ILi128EEES8_EEENS_10bfloat16_tEfNS_4arch4Sm80ELb0ELb1ELb1ELb1ELb0ELb0ELb0ELb0ELi2ELi2ELi4ELi2ELb1EEENS1_24CollectiveEpilogueBwdGQAISA_fSD_Li256ELb1ELb0EEENS1_19SingleTileSchedulerILb1ELb0ELb0ELi128EEEEEEEEEvNT_6ParamsE$_ZN4cute8gmem_ptrIPKfECI1NS_12iter_adaptorIS2_S3_EEES2_:
[----:B------:R-:W-:Y:S02]  /*8060*/  MOV R18, 0x8080 ;  /* 0x0000808000127802 */ /* 0x000fe40000000f00 */
[----:B------:R-:W-:Y:S05]  /*8070*/  CALL.REL.NOINC `($_ZN7cutlass13device_kernelIN5flash19enable_sm80_to_sm89INS1_16FlashAttnBwdSm80INS1_25CollectiveMainloopBwdSm80ILi2ELi2EN4cute5tupleIJNS5_1CILi64EEENS7_ILi128EEES8_EEENS_10bfloat16_tEfNS_4arch4Sm80ELb0ELb1ELb1ELb1ELb0ELb0ELb0ELb0ELi2ELi2ELi4ELi2ELb1EEENS1_24CollectiveEpilogueBwdGQAISA_fSD_Li256ELb1ELb0EEENS1_19SingleTileSchedulerILb1ELb0ELb0ELi128EEEEEEEEEvNT_6ParamsE$_ZN4cute12iter_adaptorIPKfNS_8gmem_ptrIS2_EEEC2ES2_) ;  /* 0xffffed0000007944 */ /* 0x000fea0003c3ffff */
[----:B------:R-:W-:-:S04]  /*8080*/  MOV R17, 0x0 ;  /* 0x0000000000117802 */ /* 0x000fc80000000f00 */
[----:B------:R-:W-:Y:S05]  /*8090*/  RET.REL.NODEC R16 `(_ZN7cutlass13device_kernelIN5flash19enable_sm80_to_sm89INS1_16FlashAttnBwdSm80INS1_25CollectiveMainloopBwdSm80ILi2ELi2EN4cute5tupleIJNS5_1CILi64EEENS7_ILi128EEES8_EEENS_10bfloat16_tEfNS_4arch4Sm80ELb0ELb1ELb1ELb1ELb0ELb0ELb0ELb0ELi2ELi2ELi4ELi2ELb1EEENS1_24CollectiveEpilogueBwdGQAISA_fSD_Li256ELb1ELb0EEENS1_19SingleTileSchedulerILb1ELb0ELb0ELi128EEEEEEEEEvNT_6ParamsE) ;  /* 0xffff7f6010007950 */ /* 0x000fea0003c3ffff */
        .type           $_ZN7cutlass13device_kernelIN5flash19enable_sm80_to_sm89INS1_16FlashAttnBwdSm80INS1_25CollectiveMainloopBwdSm80ILi2ELi2EN4cute5tupleIJNS5_1CILi64EEENS7_ILi128EEES8_EEENS_10bfloat16_tEfNS_4arch4Sm80ELb0ELb1ELb1ELb1ELb0ELb0ELb0ELb0ELi2ELi2ELi4ELi2ELb1EEENS1_24CollectiveEpilogueBwdGQAISA_fSD_Li256ELb1ELb0EEENS1_19SingleTileSchedulerILb1ELb0ELb0ELi128EEEEEEEEEvNT_6ParamsE$_ZN4cute8smem_ptrIPN7cutlass10bfloat16_tEECI1NS_12iter_adaptorIS3_S4_EEES3_,@function
        .size           $_ZN7cutlass13device_kernelIN5flash19enable_sm80_to_sm89INS1_16FlashAttnBwdSm80INS1_25CollectiveMainloopBwdSm80ILi2ELi2EN4cute5tupleIJNS5_1CILi64EEENS7_ILi128EEES8_EEENS_10bfloat16_tEfNS_4arch4Sm80ELb0ELb1ELb1ELb1ELb0ELb0ELb0ELb0ELi2ELi2ELi4ELi2ELb1EEENS1_24CollectiveEpilogueBwdGQAISA_fSD_Li256ELb1ELb0EEENS1_19SingleTileSchedulerILb1ELb0ELb0ELi128EEEEEEEEEvNT_6ParamsE$_ZN4cute8smem_ptrIPN7cutlass10bfloat16_tEECI1NS_12iter_adaptorIS3_S4_EEES3_,($_ZN7cutlass13device_kernelIN5flash19enable_sm80_to_sm89INS1_16FlashAttnBwdSm80INS1_25CollectiveMainloopBwdSm80ILi2ELi2EN4cute5tupleIJNS5_1CILi64EEENS7_ILi128EEES8_EEENS_10bfloat16_tEfNS_4arch4Sm80ELb0ELb1ELb1ELb1ELb0ELb0ELb0ELb0ELi2ELi2ELi4ELi2ELb1EEENS1_24CollectiveEpilogueBwdGQAISA_fSD_Li256ELb1ELb0EEENS1_19SingleTileSchedulerILb1ELb0ELb0ELi128EEEEEEEEEvNT_6ParamsE$_ZN4cute8smem_ptrIPN7cutlass9uint128_tEECI1NS_12iter_adaptorIS3_S4_EEES3_ - $_ZN7cutlass13device_kernelIN5flash19enable_sm80_to_sm89INS1_16FlashAttnBwdSm80INS1_25CollectiveMainloopBwdSm80ILi2ELi2EN4cute5tupleIJNS5_1CILi64EEENS7_ILi128EEES8_EEENS_10bfloat16_tEfNS_4arch4Sm80ELb0ELb1ELb1ELb1ELb0ELb0ELb0ELb0ELi2ELi2ELi4ELi2ELb1EEENS1_24CollectiveEpilogueBwdGQAISA_fSD_Li256ELb1ELb0EEENS1_19SingleTileSchedulerILb1ELb0ELb0ELi128EEEEEEEEEvNT_6ParamsE$_ZN4cute8smem_ptrIPN7cutlass10bfloat16_tEECI1NS_12iter_adaptorIS3_S4_EEES3_)
$_ZN7cutlass13device_kernelIN5flash19enable_sm80_to_sm89INS1_16FlashAttnBwdSm80INS1_25CollectiveMainloopBwdSm80ILi2ELi2EN4cute5tupleIJNS5_1CILi64EEENS7_ILi128EEES8_EEENS_10bfloat16_tEfNS_4arch4Sm80ELb0ELb1ELb1ELb1ELb0ELb0ELb0ELb0ELi2ELi2ELi4ELi2ELb1EEENS1_24CollectiveEpilogueBwdGQAISA_fSD_Li256ELb1ELb0EEENS1_19SingleTileSchedulerILb1ELb0ELb0ELi128EEEEEEEEEvNT_6ParamsE$_ZN4cute8smem_ptrIPN7cutlass10bfloat16_tEECI1NS_12iter_adaptorIS3_S4_EEES3_:
[----:B------:R-:W-:Y:S02]  /*80a0*/  MOV R18, 0x80c0 ;  /* 0x000080c000127802 */ /* 0x000fe40000000f00 */
[----:B------:R-:W-:Y:S05]  /*80b0*/  CALL.REL.NOINC `($_ZN7cutlass13device_kernelIN5flash19enable_sm80_to_sm89INS1_16FlashAttnBwdSm80INS1_25CollectiveMainloopBwdSm80ILi2ELi2EN4cute5tupleIJNS5_1CILi64EEENS7_ILi128EEES8_EEENS_10bfloat16_tEfNS_4arch4Sm80ELb0ELb1ELb1ELb1ELb0ELb0ELb0ELb0ELi2ELi2ELi4ELi2ELb1EEENS1_24CollectiveEpilogueBwdGQAISA_fSD_Li256ELb1ELb0EEENS1_19SingleTileSchedulerILb1ELb0ELb0ELi128EEEEEEEEEvNT_6ParamsE$_ZN4cute12iter_adaptorIPN7cutlass10bfloat16_tENS_8smem_ptrIS3_EEEC2ES3_) ;  /* 0xffffed0000007944 */ /* 0x000fea0003c3ffff */
[----:B-1----:R-:W-:Y:S02]  /*80c0*/  MOV R6, R16 ;  /* 0x0000001000067202 */ /* 0x002fe40000000f00 */
[----:B------:R-:W-:-:S04]  /*80d0*/  MOV R7, 0x0 ;  /* 0x0000000000077802 */ /* 0x000fc80000000f00 */
[----:B------:R-:W-:Y:S05]  /*80e0*/  RET.REL.NODEC R6 `(_ZN7cutlass13device_kernelIN5flash19enable_sm80_to_sm89INS1_16FlashAttnBwdSm80INS1_25CollectiveMainloopBwdSm80ILi2ELi2EN4cute5tupleIJNS5_1CILi64EEENS7_ILi128EEES8_EEENS_10bfloat16_tEfNS_4arch4Sm80ELb0ELb1ELb1ELb1ELb0ELb0ELb0ELb0ELi2ELi2ELi4ELi2ELb1EEENS1_24CollectiveEpilogueBwdGQAISA_fSD_Li256ELb1ELb0EEENS1_19SingleTileSchedulerILb1ELb0ELb0ELi128EEEEEEEEEvNT_6ParamsE) ;  /* 0xffff7f1006007950 */ /* 0x000fea0003c3ffff */
        .type           $_ZN7cutlass13device_kernelIN5flash19enable_sm80_to_sm89INS1_16FlashAttnBwdSm80INS1_25CollectiveMainloopBwdSm80ILi2ELi2EN4cute5tupleIJNS5_1CILi64EEENS7_ILi128EEES8_EEENS_10bfloat16_tEfNS_4arch4Sm80ELb0ELb1ELb1ELb1ELb0ELb0ELb0ELb0ELi2ELi2ELi4ELi2ELb1EEENS1_24CollectiveEpilogueBwdGQAISA_fSD_Li256ELb1ELb0EEENS1_19SingleTileSchedulerILb1ELb0ELb0ELi128EEEEEEEEEvNT_6ParamsE$_ZN4cute8smem_ptrIPN7cutlass9uint128_tEECI1NS_12iter_adaptorIS3_S4_EEES3_,@function
        .size           $_ZN7cutlass13device_kernelIN5flash19enable_sm80_to_sm89INS1_16FlashAttnBwdSm80INS1_25CollectiveMainloopBwdSm80ILi2ELi2EN4cute5tupleIJNS5_1CILi64EEENS7_ILi128EEES8_EEENS_10bfloat16_tEfNS_4arch4Sm80ELb0ELb1ELb1ELb1ELb0ELb0ELb0ELb0ELi2ELi2ELi4ELi2ELb1EEENS1_24CollectiveEpilogueBwdGQAISA_fSD_Li256ELb1ELb0EEENS1_19SingleTileSchedulerILb1ELb0ELb0ELi128EEEEEEEEEvNT_6ParamsE$_ZN4cute8smem_ptrIPN7cutlass9uint128_tEECI1NS_12iter_adaptorIS3_S4_EEES3_,($_ZN7cutlass13device_kernelIN5flash19enable_sm80_to_sm89INS1_16FlashAttnBwdSm80INS1_25CollectiveMainloopBwdSm80ILi2ELi2EN4cute5tupleIJNS5_1CILi64EEENS7_ILi128EEES8_EEENS_10bfloat16_tEfNS_4arch4Sm80ELb0ELb1ELb1ELb1ELb0ELb0ELb0ELb0ELi2ELi2ELi4ELi2ELb1EEENS1_24CollectiveEpilogueBwdGQAISA_fSD_Li256ELb1ELb0EEENS1_19SingleTileSchedulerILb1ELb0ELb0ELi128EEEEEEEEEvNT_6ParamsE$_ZN4cute8smem_ptrIPfECI1NS_12iter_adaptorIS1_S2_EEES1_ - $_ZN7cutlass13device_kernelIN5flash19enable_sm80_to_sm89INS1_16FlashAttnBwdSm80INS1_25CollectiveMainloopBwdSm80ILi2ELi2EN4cute5tupleIJNS5_1CILi64EEENS7_ILi128EEES8_EEENS_10bfloat16_tEfNS_4arch4Sm80ELb0ELb1ELb1ELb1ELb0ELb0ELb0ELb0ELi2ELi2ELi4ELi2ELb1EEENS1_24CollectiveEpilogueBwdGQAISA_fSD_Li256ELb1ELb0EEENS1_19SingleTileSchedulerILb1ELb0ELb0ELi128EEEEEEEEEvNT_6ParamsE$_ZN4cute8smem_ptrIPN7cutlass9uint128_tEECI1NS_12iter_adaptorIS3_S4_EEES3_)
$_ZN7cutlass13device_kernelIN5flash19enable_sm80_to_sm89INS1_16FlashAttnBwdSm80INS1_25CollectiveMainloopBwdSm80ILi2ELi2EN4cute5tupleIJNS5_1CILi64EEENS7_ILi128EEES8_EEENS_10bfloat16_tEfNS_4arch4Sm80ELb0ELb1ELb1ELb1ELb0ELb0ELb0ELb0ELi2ELi2ELi4ELi2ELb1EEENS1_24CollectiveEpilogueBwdGQAISA_fSD_Li256ELb1ELb0EEENS1_19SingleTileSchedulerILb1ELb0ELb0ELi128EEEEEEEEEvNT_6ParamsE$_ZN4cute8smem_ptrIPN7cutlass9uint128_tEECI1NS_12iter_adaptorIS3_S4_EEES3_:
[----:B------:R-:W-:Y:S02]  /*80f0*/  MOV R16, 0x8110 ;  /* 0x0000811000107802 */ /* 0x000fe40000000f00 */
[----:B------:R-:W-:Y:S05]  /*8100*/  CALL.REL.NOINC `($_ZN7cutlass13device_kernelIN5flash19enable_sm80_to_sm89INS1_16FlashAttnBwdSm80INS1_25CollectiveMainloopBwdSm80ILi2ELi2EN4cute5tupleIJNS5_1CILi64EEENS7_ILi128EEES8_EEENS_10bfloat16_tEfNS_4arch4Sm80ELb0ELb1ELb1ELb1ELb0ELb0ELb0ELb0ELi2ELi2ELi4ELi2ELb1EEENS1_24CollectiveEpilogueBwdGQAISA_fSD_Li256ELb1ELb0EEENS1_19SingleTileSchedulerILb1ELb0ELb0ELi128EEEEEEEEEvNT_6ParamsE$_ZN4cute12iter_adaptorIPN7cutlass9uint128_tENS_8smem_ptrIS3_EEEC2ES3_) ;  /* 0xffffed0000007944 */ /* 0x000fea0003c3ffff */
[----:B------:R-:W-:-:S04]  /*8110*/  MOV R11, 0x0 ;  /* 0x00000000000b7802 */ /* 0x000fc80000000f00 */
[----:B------:R-:W-:Y:S05]  /*8120*/  RET.REL.NODEC R10 `(_ZN7cutlass13device_kernelIN5flash19enable_sm80_to_sm89INS1_16FlashAttnBwdSm80INS1_25CollectiveMainloopBwdSm80ILi2ELi2EN4cute5tupleIJNS5_1CILi64EEENS7_ILi128EEES8_EEENS_10bfloat16_tEfNS_4arch4Sm80ELb0ELb1ELb1ELb1ELb0ELb0ELb0ELb0ELi2ELi2ELi4ELi2ELb1EEENS1_24CollectiveEpilogueBwdGQAISA_fSD_Li256ELb1ELb0EEENS1_19SingleTileSchedulerILb1ELb0ELb0ELi128EEEEEEEEEvNT_6ParamsE) ;  /* 0xffff7ed00a007950 */ /* 0x000fea0003c3ffff */
        .type           $_ZN7cutlass13device_kernelIN5flash19enable_sm80_to_sm89INS1_16FlashAttnBwdSm80INS1_25CollectiveMainloopBwdSm80ILi2ELi2EN4cute5tupleIJNS5_1CILi64EEENS7_ILi128EEES8_EEENS_10bfloat16_tEfNS_4arch4Sm80ELb0ELb1ELb1ELb1ELb0ELb0ELb0ELb0ELi2ELi2ELi4ELi2ELb1EEENS1_24CollectiveEpilogueBwdGQAISA_fSD_Li256ELb1ELb0EEENS1_19SingleTileSchedulerILb1ELb0ELb0ELi128EEEEEEEEEvNT_6ParamsE$_ZN4cute8smem_ptrIPfECI1NS_12iter_adaptorIS1_S2_EEES1_,@function
        .size           $_ZN7cutlass13device_kernelIN5flash19enable_sm80_to_sm89INS1_16FlashAttnBwdSm80INS1_25CollectiveMainloopBwdSm80ILi2ELi2EN4cute5tupleIJNS5_1CILi64EEENS7_ILi128EEES8_EEENS_10bfloat16_tEfNS_4arch4Sm80ELb0ELb1ELb1ELb1ELb0ELb0ELb0ELb0ELi2ELi2ELi4ELi2ELb1EEENS1_24CollectiveEpilogueBwdGQAISA_fSD_Li256ELb1ELb0EEENS1_19SingleTileSchedulerILb1ELb0ELb0ELi128EEEEEEEEEvNT_6ParamsE$_ZN4cute8smem_ptrIPfECI1NS_12iter_adaptorIS1_S2_EEES1_,($_ZN7cutlass13device_kernelIN5flash19enable_sm80_to_sm89INS1_16FlashAttnBwdSm80INS1_25CollectiveMainloopBwdSm80ILi2ELi2EN4cute5tupleIJNS5_1CILi64EEENS7_ILi128EEES8_EEENS_10bfloat16_tEfNS_4arch4Sm80ELb0ELb1ELb1ELb1ELb0ELb0ELb0ELb0ELi2ELi2ELi4ELi2ELb1EEENS1_24CollectiveEpilogueBwdGQAISA_fSD_Li256ELb1ELb0EEENS1_19SingleTileSchedulerILb1ELb0ELb0ELi128EEEEEEEEEvNT_6ParamsE$_ZN73_INTERNAL_24fd9406_37_flash_bwd_hdim64_bf16_softcap_sm80_cu_8e232a79_330724__cvta_generic_to_sharedEPKv - $_ZN7cutlass13device_kernelIN5flash19enable_sm80_to_sm89INS1_16FlashAttnBwdSm80INS1_25CollectiveMainloopBwdSm80ILi2ELi2EN4cute5tupleIJNS5_1CILi64EEENS7_ILi128EEES8_EEENS_10bfloat16_tEfNS_4arch4Sm80ELb0ELb1ELb1ELb1ELb0ELb0ELb0ELb0ELi2ELi2ELi4ELi2ELb1EEENS1_24CollectiveEpilogueBwdGQAISA_fSD_Li256ELb1ELb0EEENS1_19SingleTileSchedulerILb1ELb0ELb0ELi128EEEEEEEEEvNT_6ParamsE$_ZN4cute8smem_ptrIPfECI1NS_12iter_adaptorIS1_S2_EEES1_)
$_ZN7cutlass13device_kernelIN5flash19enable_sm80_to_sm89INS1_16FlashAttnBwdSm80INS1_25CollectiveMainloopBwdSm80ILi2ELi2EN4cute5tupleIJNS5_1CILi64EEENS7_ILi128EEES8_EEENS_10bfloat16_tEfNS_4arch4Sm80ELb0ELb1ELb1ELb1ELb0ELb0ELb0ELb0ELi2ELi2ELi4ELi2ELb1EEENS1_24CollectiveEpilogueBwdGQAISA_fSD_Li256ELb1ELb0EEENS1_19SingleTileSchedulerILb1ELb0ELb0ELi128EEEEEEEEEvNT_6ParamsE$_ZN4cute8smem_ptrIPfECI1NS_12iter_adaptorIS1_S2_EEES1_:
[----:B------:R-:W-:Y:S02]  /*8130*/  MOV R18, 0x8150 ;  /* 0x0000815000127802 */ /* 0x000fe40000000f00 */
[----:B------:R-:W-:Y:S05]  /*8140*/  CALL.REL.NOINC `($_ZN7cutlass13device_kernelIN5flash19enable_sm80_to_sm89INS1_16FlashAttnBwdSm80INS1_25CollectiveMainloopBwdSm80ILi2ELi2EN4cute5tupleIJNS5_1CILi64EEENS7_ILi128EEES8_EEENS_10bfloat16_tEfNS_4arch4Sm80ELb0ELb1ELb1ELb1ELb0ELb0ELb0ELb0ELi2ELi2ELi4ELi2ELb1EEENS1_24CollectiveEpilogueBwdGQAISA_fSD_Li256ELb1ELb0EEENS1_19SingleTileSchedulerILb1ELb0ELb0ELi128EEEEEEEEEvNT_6ParamsE$_ZN4cute12iter_adaptorIPfNS_8smem_ptrIS1_EEEC2ES1_) ;  /* 0xffffed1000007944 */ /* 0x000fea0003c3ffff */
[----:B------:R-:W-:-:S04]  /*8150*/  MOV R17, 0x0 ;  /* 0x0000000000117802 */ /* 0x000fc80000000f00 */
[----:B------:R-:W-:Y:S05]  /*8160*/  RET.REL.NODEC R16 `(_ZN7cutlass13device_kernelIN5flash19enable_sm80_to_sm89INS1_16FlashAttnBwdSm80INS1_25CollectiveMainloopBwdSm80ILi2ELi2EN4cute5tupleIJNS5_1CILi64EEENS7_ILi128EEES8_EEENS_10bfloat16_tEfNS_4arch4Sm80ELb0ELb1ELb1ELb1ELb0ELb0ELb0ELb0ELi2ELi2ELi4ELi2ELb1EEENS1_24CollectiveEpilogueBwdGQAISA_fSD_Li256ELb1ELb0EEENS1_19SingleTileSchedulerILb1ELb0ELb0ELi128EEEEEEEEEvNT_6ParamsE) ;  /* 0xffff7e9010007950 */ /* 0x000fea0003c3ffff */
        .type           $_ZN7cutlass13device_kernelIN5flash19enable_sm80_to_sm89INS1_16FlashAttnBwdSm80INS1_25CollectiveMainloopBwdSm80ILi2ELi2EN4cute5tupleIJNS5_1CILi64EEENS7_ILi128EEES8_EEENS_10bfloat16_tEfNS_4arch4Sm80ELb0ELb1ELb1ELb1ELb0ELb0ELb0ELb0ELi2ELi2ELi4ELi2ELb1EEENS1_24CollectiveEpilogueBwdGQAISA_fSD_Li256ELb1ELb0EEENS1_19SingleTileSchedulerILb1ELb0ELb0ELi128EEEEEEEEEvNT_6ParamsE$_ZN73_INTERNAL_24fd9406_37_flash_bwd_hdim64_bf16_softcap_sm80_cu_8e232a79_330724__cvta_generic_to_sharedEPKv,@function
        .size           $_ZN7cutlass13device_kernelIN5flash19enable_sm80_to_sm89INS1_16FlashAttnBwdSm80INS1_25CollectiveMainloopBwdSm80ILi2ELi2EN4cute5tupleIJNS5_1CILi64EEENS7_ILi128EEES8_EEENS_10bfloat16_tEfNS_4arch4Sm80ELb0ELb1ELb1ELb1ELb0ELb0ELb0ELb0ELi2ELi2ELi4ELi2ELb1EEENS1_24CollectiveEpilogueBwdGQAISA_fSD_Li256ELb1ELb0EEENS1_19SingleTileSchedulerILb1ELb0ELb0ELi128EEEEEEEEEvNT_6ParamsE$_ZN73_INTERNAL_24fd9406_37_flash_bwd_hdim64_bf16_softcap_sm80_cu_8e232a79_330724__cvta_generic_to_sharedEPKv,($_ZN7cutlass13device_kernelIN5flash19enable_sm80_to_sm89INS1_16FlashAttnBwdSm80INS1_25CollectiveMainloopBwdSm80ILi2ELi2EN4cute5tupleIJNS5_1CILi64EEENS7_ILi128EEES8_EEENS_10bfloat16_tEfNS_4arch4Sm80ELb0ELb1ELb1ELb1ELb0ELb0ELb0ELb0ELi2ELi2ELi4ELi2ELb1EEENS1_24CollectiveEpilogueBwdGQAISA_fSD_Li256ELb1ELb0EEENS1_19SingleTileSchedulerILb1ELb0ELb0ELi128EEEEEEEEEvNT_6ParamsE$_ZZN4cute12filter_tupleINS_5tupleIJNS_10UnderscoreES2_S2_iEEENS1_IJNS1_IJNS_1CILi1EEENS4_ILi0EEEEEElS6_lEEEZNS_5sliceIS3_S8_EEDaRKT_RKT0_EUlRKT_RKT0_E_EEDaSC_SF_OT1_ENKUlDpSI_E_clIJNS1_IJS7_EEENS1_IJlEEENS1_IJS6_EEENS1_IJEEEEEEDaSP_ - $_ZN7cutlass13device_kernelIN5flash19enable_sm80_to_sm89INS1_16FlashAttnBwdSm80INS1_25CollectiveMainloopBwdSm80ILi2ELi2EN4cute5tupleIJNS5_1CILi64EEENS7_ILi128EEES8_EEENS_10bfloat16_tEfNS_4arch4Sm80ELb0ELb1ELb1ELb1ELb0ELb0ELb0ELb0ELi2ELi2ELi4ELi2ELb1EEENS1_24CollectiveEpilogueBwdGQAISA_fSD_Li256ELb1ELb0EEENS1_19SingleTileSchedulerILb1ELb0ELb0ELi128EEEEEEEEEvNT_6ParamsE$_ZN73_INTERNAL_24fd9406_37_flash_bwd_hdim64_bf16_softcap_sm80_cu_8e232a79_330724__cvta_generic_to_sharedEPKv)
$_ZN7cutlass13device_kernelIN5flash19enable_sm80_to_sm89INS1_16FlashAttnBwdSm80INS1_25CollectiveMainloopBwdSm80ILi2ELi2EN4cute5tupleIJNS5_1CILi64EEENS7_ILi128EEES8_EEENS_10bfloat16_tEfNS_4arch4Sm80ELb0ELb1ELb1ELb1ELb0ELb0ELb0ELb0ELi2ELi2ELi4ELi2ELb1EEENS1_24CollectiveEpilogueBwdGQAISA_fSD_Li256ELb1ELb0EEENS1_19SingleTileSchedulerILb1ELb0ELb0ELi128EEEEEEEEEvNT_6ParamsE$_ZN73_INTERNAL_24fd9406_37_flash_bwd_hdim64_bf16_softcap_sm80_cu_8e232a79_330724__cvta_generic_to_sharedEPKv:
[----:B------:R-:W-:Y:S02]  /*8170*/  MOV R9, 0x0 ;  /* 0x0000000000097802 */ /* 0x000fe40000000f00 */
[----:B------:R-:W-:Y:S02]  /*8180*/  IADD3 R6, R6, -c[0x0][0x18], RZ ;  /* 0x8000060006067a10 */ /* 0x000fe40007ffe0ff */
[----:B------:R-:W-:Y:S05]  /*8190*/  RET.REL.NODEC R8 `(_ZN7cutlass13device_kernelIN5flash19enable_sm80_to_sm89INS1_16FlashAttnBwdSm80INS1_25CollectiveMainloopBwdSm80ILi2ELi2EN4cute5tupleIJNS5_1CILi64EEENS7_ILi128EEES8_EEENS_10bfloat16_tEfNS_4arch4Sm80ELb0ELb1ELb1ELb1ELb0ELb0ELb0ELb0ELi2ELi2ELi4ELi2ELb1EEENS1_24CollectiveEpilogueBwdGQAISA_fSD_Li256ELb1ELb0EEENS1_19SingleTileSchedulerILb1ELb0ELb0ELi128EEEEEEEEEvNT_6ParamsE) ;  /* 0xffff7e6008007950 */ /* 0x000fea0003c3ffff */
        .type           $_ZN7cutlass13device_kernelIN5flash19enable_sm80_to_sm89INS1_16FlashAttnBwdSm80INS1_25CollectiveMainloopBwdSm80ILi2ELi2EN4cute5tupleIJNS5_1CILi64EEENS7_ILi128EEES8_EEENS_10bfloat16_tEfNS_4arch4Sm80ELb0ELb1ELb1ELb1ELb0ELb0ELb0ELb0ELi2ELi2ELi4ELi2ELb1EEENS1_24CollectiveEpilogueBwdGQAISA_fSD_Li256ELb1ELb0EEENS1_19SingleTileSchedulerILb1ELb0ELb0ELi128EEEEEEEEEvNT_6ParamsE$_ZZN4cute12filter_tupleINS_5tupleIJNS_10UnderscoreES2_S2_iEEENS1_IJNS1_IJNS_1CILi1EEENS4_ILi0EEEEEElS6_lEEEZNS_5sliceIS3_S8_EEDaRKT_RKT0_EUlRKT_RKT0_E_EEDaSC_SF_OT1_ENKUlDpSI_E_clIJNS1_IJS7_EEENS1_IJlEEENS1_IJS6_EEENS1_IJEEEEEEDaSP_,@function
        .size           $_ZN7cutlass13device_kernelIN5flash19enable_sm80_to_sm89INS1_16FlashAttnBwdSm80INS1_25CollectiveMainloopBwdSm80ILi2ELi2EN4cute5tupleIJNS5_1CILi64EEENS7_ILi128EEES8_EEENS_10bfloat16_tEfNS_4arch4Sm80ELb0ELb1ELb1ELb1ELb0ELb0ELb0ELb0ELi2ELi2ELi4ELi2ELb1EEENS1_24CollectiveEpilogueBwdGQAISA_fSD_Li256ELb1ELb0EEENS1_19SingleTileSchedulerILb1ELb0ELb0ELi128EEEEEEEEEvNT_6ParamsE$_ZZN4cute12filter_tupleINS_5tupleIJNS_10UnderscoreES2_S2_iEEENS1_IJNS1_IJNS_1CILi1EEENS4_ILi0EEEEEElS6_lEEEZNS_5sliceIS3_S8_EEDaRKT_RKT0_EUlRKT_RKT0_E_EEDaSC_SF_OT1_ENKUlDpSI_E_clIJNS1_IJS7_EEENS1_IJlEEENS1_IJS6_EEENS1_IJEEEEEEDaSP_,($_ZN7cutlass13device_kernelIN5flash19enable_sm80_to_sm89INS1_16FlashAttnBwdSm80INS1_25CollectiveMainloopBwdSm80ILi2ELi2EN4cute5tupleIJNS5_1CILi64EEENS7_ILi128EEES8_EEENS_10bfloat16_tEfNS_4arch4Sm80ELb0ELb1ELb1ELb1ELb0ELb0ELb0ELb0ELi2ELi2ELi4ELi2ELb1EEENS1_24CollectiveEpilogueBwdGQAISA_fSD_Li256ELb1ELb0EEENS1_19SingleTileSchedulerILb1ELb0ELb0ELi128EEEEEEEEEvNT_6ParamsE$_ZZN4cute14transform_leafINS_15ArithmeticTupleIJNS1_IJiiEEEiiiEEENS_8identityEEEDaRKT_OT0_ENKUlRKT_E_clIS2_EEDaSC_ - $_ZN7cutlass13device_kernelIN5flash19enable_sm80_to_sm89INS1_16FlashAttnBwdSm80INS1_25CollectiveMainloopBwdSm80ILi2ELi2EN4cute5tupleIJNS5_1CILi64EEENS7_ILi128EEES8_EEENS_10bfloat16_tEfNS_4arch4Sm80ELb0ELb1ELb1ELb1ELb0ELb0ELb0ELb0ELi2ELi2ELi4ELi2ELb1EEENS1_24CollectiveEpilogueBwdGQAISA_fSD_Li256ELb1ELb0EEENS1_19SingleTileSchedulerILb1ELb0ELb0ELi128EEEEEEEEEvNT_6ParamsE$_ZZN4cute12filter_tupleINS_5tupleIJNS_10UnderscoreES2_S2_iEEENS1_IJNS1_IJNS_1CILi1EEENS4_ILi0EEEEEElS6_lEEEZNS_5sliceIS3_S8_EEDaRKT_RKT0_EUlRKT_RKT0_E_EEDaSC_SF_OT1_ENKUlDpSI_E_clIJNS1_IJS7_EEENS1_IJlEEENS1_IJS6_EEENS1_IJEEEEEEDaSP_)
$_ZN7cutlass13device_kernelIN5flash19enable_sm80_to_sm89INS1_16FlashAttnBwdSm80INS1_25CollectiveMainloopBwdSm80ILi2ELi2EN4cute5tupleIJNS5_1CILi64EEENS7_ILi128EEES8_EEENS_10bfloat16_tEfNS_4arch4Sm80ELb0ELb1ELb1ELb1ELb0ELb0ELb0ELb0ELi2ELi2ELi4ELi2ELb1EEENS1_24CollectiveEpilogueBwdGQAISA_fSD_Li256ELb1ELb0EEENS1_19SingleTileSchedulerILb1ELb0ELb0ELi128EEEEEEEEEvNT_6ParamsE$_ZZN4cute12filter_tupleINS_5tupleIJNS_10UnderscoreES2_S2_iEEENS1_IJNS1_IJNS_1CILi1EEENS4_ILi0EEEEEElS6_lEEEZNS_5sliceIS3_S8_EEDaRKT_RKT0_EUlRKT_RKT0_E_EEDaSC_SF_OT1_ENKUlDpSI_E_clIJNS1_IJS7_EEENS1_IJlEEENS1_IJS6_EEENS1_IJEEEEEEDaSP_:
[----:B------:R-:W-:Y:S02]  /*81a0*/  IADD3 R7, R1, 0x188, RZ ;  /* 0x0000018801077810 */ /* 0x000fe40007ffe0ff */
[----:B------:R-:W-:Y:S02]  /*81b0*/  MOV R10, 0x81e0 ;  /* 0x000081e0000a7802 */ /* 0x000fe40000000f00 */
[----:B------:R-:W-:Y:S02]  /*81c0*/  IADD3 R7, R7, c[0x0][0x20], RZ ;  /* 0x0000080007077a10 */ /* 0x000fe40007ffe0ff */
[----:B------:R-:W-:Y:S05]  /*81d0*/  CALL.REL.NOINC `($_ZN7cutlass13device_kernelIN5flash19enable_sm80_to_sm89INS1_16FlashAttnBwdSm80INS1_25CollectiveMainloopBwdSm80ILi2ELi2EN4cute5tupleIJNS5_1CILi64EEENS7_ILi128EEES8_EEENS_10bfloat16_tEfNS_4arch4Sm80ELb0ELb1ELb1ELb1ELb0ELb0ELb0ELb0ELi2ELi2ELi4ELi2ELb1EEENS1_24CollectiveEpilogueBwdGQAISA_fSD_Li256ELb1ELb0EEENS1_19SingleTileSchedulerILb1ELb0ELb0ELi128EEEEEEEEEvNT_6ParamsE$_ZN4cute3eso3ESOILb1ELb0EJNS_5tupleIJNS_1CILi1EEENS3_ILi0EEEEEElS5_EEC2ERKS6_RKlRKS5_) ;  /* 0xfffff66000007944 */ /* 0x000fea0003c3ffff */
[----:B-1----:R1:W5:Y:S01]  /*81e0*/  LDL.64 R6, [R1+0x188] ;  /* 0x0001880001067983 */ /* 0x0023620000100a00 */
[----:B------:R-:W-:-:S04]  /*81f0*/  MOV R9, 0x0 ;  /* 0x0000000000097802 */ /* 0x000fc80000000f00 */
[----:B------:R-:W-:Y:S05]  /*8200*/  RET.REL.NODEC R8 `(_ZN7cutlass13device_kernelIN5flash19enable_sm80_to_sm89INS1_16FlashAttnBwdSm80INS1_25CollectiveMainloopBwdSm80ILi2ELi2EN4cute5tupleIJNS5_1CILi64EEENS7_ILi128EEES8_EEENS_10bfloat16_tEfNS_4arch4Sm80ELb0ELb1ELb1ELb1ELb0ELb0ELb0ELb0ELi2ELi2ELi4ELi2ELb1EEENS1_24CollectiveEpilogueBwdGQAISA_fSD_Li256ELb1ELb0EEENS1_19SingleTileSchedulerILb1ELb0ELb0ELi128EEEEEEEEEvNT_6ParamsE) ;  /* 0xffff7df008007950 */ /* 0x000fea0003c3ffff */
        .type           $_ZN7cutlass13device_kernelIN5flash19enable_sm80_to_sm89INS1_16FlashAttnBwdSm80INS1_25CollectiveMainloopBwdSm80ILi2ELi2EN4cute5tupleIJNS5_1CILi64EEENS7_ILi128EEES8_EEENS_10bfloat16_tEfNS_4arch4Sm80ELb0ELb1ELb1ELb1ELb0ELb0ELb0ELb0ELi2ELi2ELi4ELi2ELb1EEENS1_24CollectiveEpilogueBwdGQAISA_fSD_Li256ELb1ELb0EEENS1_19SingleTileSchedulerILb1ELb0ELb0ELi128EEEEEEEEEvNT_6ParamsE$_ZZN4cute14transform_leafINS_15ArithmeticTupleIJNS1_IJiiEEEiiiEEENS_8identityEEEDaRKT_OT0_ENKUlRKT_E_clIS2_EEDaSC_,@function
        .size           $_ZN7cutlass13device_kernelIN5flash19enable_sm80_to_sm89INS1_16FlashAttnBwdSm80INS1_25CollectiveMainloopBwdSm80ILi2ELi2EN4cute5tupleIJNS5_1CILi64EEENS7_ILi128EEES8_EEENS_10bfloat16_tEfNS_4arch4Sm80ELb0ELb1ELb1ELb1ELb0ELb0ELb0ELb0ELi2ELi2ELi4ELi2ELb1EEENS1_24CollectiveEpilogueBwdGQAISA_fSD_Li256ELb1ELb0EEENS1_19SingleTileSchedulerILb1ELb0ELb0ELi128EEEEEEEEEvNT_6ParamsE$_ZZN4cute14transform_leafINS_15ArithmeticTupleIJNS1_IJiiEEEiiiEEENS_8identityEEEDaRKT_OT0_ENKUlRKT_E_clIS2_EEDaSC_,($_ZN7cutlass13device_kernelIN5flash19enable_sm80_to_sm89INS1_16FlashAttnBwdSm80INS1_25CollectiveMainloopBwdSm80ILi2ELi2EN4cute5tupleIJNS5_1CILi64EEENS7_ILi128EEES8_EEENS_10bfloat16_tEfNS_4arch4Sm80ELb0ELb1ELb1ELb1ELb0ELb0ELb0ELb0ELi2ELi2ELi4ELi2ELb1EEENS1_24CollectiveEpilogueBwdGQAISA_fSD_Li256ELb1ELb0EEENS1_19SingleTileSchedulerILb1ELb0ELb0ELi128EEEEEEEEEvNT_6ParamsE$_ZZN4cute14transform_leafINS_15ArithmeticTupleIJNS1_IJiiEEEiiiEEENS_8identityEEEDaRKT_OT0_ENKUlRKT_E_clIiEEDaSC_ - $_ZN7cutlass13device_kernelIN5flash19enable_sm80_to_sm89INS1_16FlashAttnBwdSm80INS1_25CollectiveMainloopBwdSm80ILi2ELi2EN4cute5tupleIJNS5_1CILi64EEENS7_ILi128EEES8_EEENS_10bfloat16_tEfNS_4arch4Sm80ELb0ELb1ELb1ELb1ELb0ELb0ELb0ELb0ELi2ELi2ELi4ELi2ELb1EEENS1_24CollectiveEpilogueBwdGQAISA_fSD_Li256ELb1ELb0EEENS1_19SingleTileSchedulerILb1ELb0ELb0ELi128EEEEEEEEEvNT_6ParamsE$_ZZN4cute14transform_leafINS_15ArithmeticTupleIJNS1_IJiiEEEiiiEEENS_8identityEEEDaRKT_OT0_ENKUlRKT_E_clIS2_EEDaSC_)
$_ZN7cutlass13device_kernelIN5flash19enable_sm80_to_sm89INS1_16FlashAttnBwdSm80INS1_25CollectiveMainloopBwdSm80ILi2ELi2EN4cute5tupleIJNS5_1CILi64EEENS7_ILi128EEES8_EEENS_10bfloat16_tEfNS_4arch4Sm80ELb0ELb1ELb1ELb1ELb0ELb0ELb0ELb0ELi2ELi2ELi4ELi2ELb1EEENS1_24CollectiveEpilogueBwdGQAISA_fSD_Li256ELb1ELb0EEENS1_19SingleTileSchedulerILb1ELb0ELb0ELi128EEEEEEEEEvNT_6ParamsE$_ZZN4cute14transform_leafINS_15ArithmeticTupleIJNS1_IJiiEEEiiiEEENS_8identityEEEDaRKT_OT0_ENKUlRKT_E_clIS2_EEDaSC_:
[----:B------:R-:W-:-:S05]  /*8210*/  IADD3 R9, R13, -c[0x0][0x20], RZ ;  /* 0x800008000d097a10 */ /* 0x000fca0007ffe0ff */
[----:B------:R1:W5:Y:S01]  /*8220*/  LDL R7, [R9] ;  /* 0x0000000009077983 */ /* 0x0003620000100800 */
[----:B------:R-:W-:-:S03]  /*8230*/  MOV R8, 0x8250 ;  /* 0x0000825000087802 */ /* 0x000fc60000000f00 */
[----:B-1---5:R-:W-:Y:S05]  /*8240*/  CALL.REL.NOINC `($_ZN7cutlass13device_kernelIN5flash19enable_sm80_to_sm89INS1_16FlashAttnBwdSm80INS1_25CollectiveMainloopBwdSm80ILi2ELi2EN4cute5tupleIJNS5_1CILi64EEENS7_ILi128EEES8_EEENS_10bfloat16_tEfNS_4arch4Sm80ELb0ELb1ELb1ELb1ELb0ELb0ELb0ELb0ELi2ELi2ELi4ELi2ELb1EEENS1_24CollectiveEpilogueBwdGQAISA_fSD_Li256ELb1ELb0EEENS1_19SingleTileSchedulerILb1ELb0ELb0ELi128EEEEEEEEEvNT_6ParamsE$_ZZN4cute14transform_leafINS_15ArithmeticTupleIJiiEEERNS_8identityEEEDaRKT_OT0_ENKUlRKT_E_clIiEEDaSC_) ;  /* 0x000000f000007944 */ /* 0x022fea0003c00000 */
[----:B------:R1:W5:Y:S01]  /*8250*/  LDL R7, [R9+0x4] ;  /* 0x0000040009077983 */ /* 0x0003620000100800 */
[----:B------:R-:W-:Y:S01]  /*8260*/  IADD3 R6, R1, 0x19c, RZ ;  /* 0x0000019c01067810 */ /* 0x000fe20007ffe0ff */
[----:B------:R-:W-:Y:S01]  /*8270*/  IMAD.MOV.U32 R16, RZ, RZ, R10 ;  /* 0x000000ffff107224 */ /* 0x000fe200078e000a */
[----:B------:R-:W-:Y:S02]  /*8280*/  MOV R8, 0x82b0 ;  /* 0x000082b000087802 */ /* 0x000fe40000000f00 */
[----:B------:R-:W-:Y:S02]  /*8290*/  IADD3 R6, R6, c[0x0][0x20], RZ ;  /* 0x0000080006067a10 */ /* 0x000fe40007ffe0ff */
[----:B-1---5:R-:W-:Y:S05]  /*82a0*/  CALL.REL.NOINC `($_ZN7cutlass13device_kernelIN5flash19enable_sm80_to_sm89INS1_16FlashAttnBwdSm80INS1_25CollectiveMainloopBwdSm80ILi2ELi2EN4cute5tupleIJNS5_1CILi64EEENS7_ILi128EEES8_EEENS_10bfloat16_tEfNS_4arch4Sm80ELb0ELb1ELb1ELb1ELb0ELb0ELb0ELb0ELi2ELi2ELi4ELi2ELb1EEENS1_24CollectiveEpilogueBwdGQAISA_fSD_Li256ELb1ELb0EEENS1_19SingleTileSchedulerILb1ELb0ELb0ELi128EEEEEEEEEvNT_6ParamsE$_ZZN4cute14transform_leafINS_15ArithmeticTupleIJiiEEERNS_8identityEEEDaRKT_OT0_ENKUlRKT_E_clIiEEDaSC_) ;  /* 0x0000009000007944 */ /* 0x022fea0003c00000 */
[----:B------:R1:W-:Y:S01]  /*82b0*/  STL [R1+0x19c], R10 ;  /* 0x00019c0a01007387 */ /* 0x0003e20000100800 */
[----:B------:R-:W-:-:S03]  /*82c0*/  MOV R8, 0x82e0 ;  /* 0x000082e000087802 */ /* 0x000fc60000000f00 */
[----:B-1----:R-:W-:Y:S05]  /*82d0*/  CALL.REL.NOINC `($_ZN7cutlass13device_kernelIN5flash19enable_sm80_to_sm89INS1_16FlashAttnBwdSm80INS1_25CollectiveMainloopBwdSm80ILi2ELi2EN4cute5tupleIJNS5_1CILi64EEENS7_ILi128EEES8_EEENS_10bfloat16_tEfNS_4arch4Sm80ELb0ELb1ELb1ELb1ELb0ELb0ELb0ELb0ELi2ELi2ELi4ELi2ELb1EEENS1_24CollectiveEpilogueBwdGQAISA_fSD_Li256ELb1ELb0EEENS1_19SingleTileSchedulerILb1ELb0ELb0ELi128EEEEEEEEEvNT_6ParamsE$_ZZN4cute9transformINS_15ArithmeticTupleIJiiEEEZNS_14transform_leafIS2_RNS_8identityEEEDaRKT_OT0_EUlRKT_E_EEDaS8_SA_ENKUlDpSD_E_clIJiiEEEDaSF_) ;  /* 0x00001df000007944 */ /* 0x002fea0003c00000 */
[----:B------:R-:W-:Y:S02]  /*82e0*/  MOV R8, R18 ;  /* 0x0000001200087202 */ /* 0x000fe40000000f00 */
[----:B------:R-:W-:-:S04]  /*82f0*/  MOV R9, 0x0 ;  /* 0x0000000000097802 */ /* 0x000fc80000000f00 */
[----:B------:R-:W-:Y:S05]  /*8300*/  RET.REL.NODEC R8 `(_ZN7cutlass13device_kernelIN5flash19enable_sm80_to_sm89INS1_16FlashAttnBwdSm80INS1_25CollectiveMainloopBwdSm80ILi2ELi2EN4cute5tupleIJNS5_1CILi64EEENS7_ILi128EEES8_EEENS_10bfloat16_tEfNS_4arch4Sm80ELb0ELb1ELb1ELb1ELb0ELb0ELb0ELb0ELi2ELi2ELi4ELi2ELb1EEENS1_24CollectiveEpilogueBwdGQAISA_fSD_Li256ELb1ELb0EEENS1_19SingleTileSchedulerILb1ELb0ELb0ELi128EEEEEEEEEvNT_6ParamsE) ;  /* 0xffff7cf008007950 */ /* 0x000fea0003c3ffff */
        .type           $_ZN7cutlass13device_kernelIN5flash19enable_sm80_to_sm89INS1_16FlashAttnBwdSm80INS1_25CollectiveMainloopBwdSm80ILi2ELi2EN4cute5tupleIJNS5_1CILi64EEENS7_ILi128EEES8_EEENS_10bfloat16_tEfNS_4arch4Sm80ELb0ELb1ELb1ELb1ELb0ELb0ELb0ELb0ELi2ELi2ELi4ELi2ELb1EEENS1_24CollectiveEpilogueBwdGQAISA_fSD_Li256ELb1ELb0EEENS1_19SingleTileSchedulerILb1ELb0ELb0ELi128EEEEEEEEEvNT_6ParamsE$_ZZN4cute14transform_leafINS_15ArithmeticTupleIJNS1_IJiiEEEiiiEEENS_8identityEEEDaRKT_OT0_ENKUlRKT_E_clIiEEDaSC_,@function
        .size           $_ZN7cutlass13device_kernelIN5flash19enable_sm80_to_sm89INS1_16FlashAttnBwdSm80INS1_25CollectiveMainloopBwdSm80ILi2ELi2EN4cute5tupleIJNS5_1CILi64EEENS7_ILi128EEES8_EEENS_10bfloat16_tEfNS_4arch4Sm80ELb0ELb1ELb1ELb1ELb0ELb0ELb0ELb0ELi2ELi2ELi4ELi2ELb1EEENS1_24CollectiveEpilogueBwdGQAISA_fSD_Li256ELb1ELb0EEENS1_19SingleTileSchedulerILb1ELb0ELb0ELi128EEEEEEEEEvNT_6ParamsE$_ZZN4cute14transform_leafINS_15ArithmeticTupleIJNS1_IJiiEEEiiiEEENS_8identityEEEDaRKT_OT0_ENKUlRKT_E_clIiEEDaSC_,($_ZN7cutlass13device_kernelIN5flash19enable_sm80_to_sm89INS1_16FlashAttnBwdSm80INS1_25CollectiveMainloopBwdSm80ILi2ELi2EN4cute5tupleIJNS5_1CILi64EEENS7_ILi128EEES8_EEENS_10bfloat16_tEfNS_4arch4Sm80ELb0ELb1ELb1ELb1ELb0ELb0ELb0ELb0ELi2ELi2ELi4ELi2ELb1EEENS1_24CollectiveEpilogueBwdGQAISA_fSD_Li256ELb1ELb0EEENS1_19SingleTileSchedulerILb1ELb0ELb0ELi128EEEEEEEEEvNT_6ParamsE$_ZZN4cute14transform_leafINS_15ArithmeticTupleIJiiEEERNS_8identityEEEDaRKT_OT0_ENKUlRKT_E_clIiEEDaSC_ - $_ZN7cutlass13device_kernelIN5flash19enable_sm80_to_sm89INS1_16FlashAttnBwdSm80INS1_25CollectiveMainloopBwdSm80ILi2ELi2EN4cute5tupleIJNS5_1CILi64EEENS7_ILi128EEES8_EEENS_10bfloat16_tEfNS_4arch4Sm80ELb0ELb1ELb1ELb1ELb0ELb0ELb0ELb0ELi2ELi2ELi4ELi2ELb1EEENS1_24CollectiveEpilogueBwdGQAISA_fSD_Li256ELb1ELb0EEENS1_19SingleTileSchedulerILb1ELb0ELb0ELi128EEEEEEEEEvNT_6ParamsE$_ZZN4cute14transform_leafINS_15ArithmeticTupleIJNS1_IJiiEEEiiiEEENS_8identityEEEDaRKT_OT0_ENKUlRKT_E_clIiEEDaSC_)
$_ZN7cutlass13device_kernelIN5flash19enable_sm80_to_sm89INS1_16FlashAttnBwdSm80INS1_25CollectiveMainloopBwdSm80ILi2ELi2EN4cute5tupleIJNS5_1CILi64EEENS7_ILi128EEES8_EEENS_10bfloat16_tEfNS_4arch4Sm80ELb0ELb1ELb1ELb1ELb0ELb0ELb0ELb0ELi2ELi2ELi4ELi2ELb1EEENS1_24CollectiveEpilogueBwdGQAISA_fSD_Li256ELb1ELb0EEENS1_19SingleTileSchedulerILb1ELb0ELb0ELi128EEEEEEEEEvNT_6ParamsE$_ZZN4cute14transform_leafINS_15ArithmeticTupleIJNS1_IJiiEEEiiiEEENS_8identityEEEDaRKT_OT0_ENKUlRKT_E_clIiEEDaSC_:
[----:B------:R-:W-:Y:S02]  /*8310*/  MOV R10, R9 ;  /* 0x00000009000a7202 */ /* 0x000fe40000000f00 */
[----:B------:R-:W-:-:S04]  /*8320*/  MOV R9, 0x0 ;  /* 0x0000000000097802 */ /* 0x000fc80000000f00 */
[----:B------:R-:W-:Y:S05]  /*8330*/  RET.REL.NODEC R8 `(_ZN7cutlass13device_kernelIN5flash19enable_sm80_to_sm89INS1_16FlashAttnBwdSm80INS1_25CollectiveMainloopBwdSm80ILi2ELi2EN4cute5tupleIJNS5_1CILi64EEENS7_ILi128EEES8_EEENS_10bfloat16_tEfNS_4arch4Sm80ELb0ELb1ELb1ELb1ELb0ELb0ELb0ELb0ELi2ELi2ELi4ELi2ELb1EEENS1_24CollectiveEpilogueBwdGQAISA_fSD_Li256ELb1ELb0EEENS1_19SingleTileSchedulerILb1ELb0ELb0ELi128EEEEEEEEEvNT_6ParamsE) ;  /* 0xffff7cc008007950 */ /* 0x000fea0003c3ffff */
        .type           $_ZN7cutlass13device_kernelIN5flash19enable_sm80_to_sm89INS1_16FlashAttnBwdSm80INS1_25CollectiveMainloopBwdSm80ILi2ELi2EN4cute5tupleIJNS5_1CILi64EEENS7_ILi128EEES8_EEENS_10bfloat16_tEfNS_4arch4Sm80ELb0ELb1ELb1ELb1ELb0ELb0ELb0ELb0ELi2ELi2ELi4ELi2ELb1EEENS1_24CollectiveEpilogueBwdGQAISA_fSD_Li256ELb1ELb0EEENS1_19SingleTileSchedulerILb1ELb0ELb0ELi128EEEEEEEEEvNT_6ParamsE$_ZZN4cute14transform_leafINS_15ArithmeticTupleIJiiEEERNS_8identityEEEDaRKT_OT0_ENKUlRKT_E_clIiEEDaSC_,@function
        .size           $_ZN7cutlass13device_kernelIN5flash19enable_sm80_to_sm89INS1_16FlashAttnBwdSm80INS1_25CollectiveMainloopBwdSm80ILi2ELi2EN4cute5tupleIJNS5_1CILi64EEENS7_ILi128EEES8_EEENS_10bfloat16_tEfNS_4arch4Sm80ELb0ELb1ELb1ELb1ELb0ELb0ELb0ELb0ELi2ELi2ELi4ELi2ELb1EEENS1_24CollectiveEpilogueBwdGQAISA_fSD_Li256ELb1ELb0EEENS1_19SingleTileSchedulerILb1ELb0ELb0ELi128EEEEEEEEEvNT_6ParamsE$_ZZN4cute14transform_leafINS_15ArithmeticTupleIJiiEEERNS_8identityEEEDaRKT_OT0_ENKUlRKT_E_clIiEEDaSC_,($_ZN7cutlass13device_kernelIN5flash19enable_sm80_to_sm89INS1_16FlashAttnBwdSm80INS1_25CollectiveMainloopBwdSm80ILi2ELi2EN4cute5tupleIJNS5_1CILi64EEENS7_ILi128EEES8_EEENS_10bfloat16_tEfNS_4arch4Sm80ELb0ELb1ELb1ELb1ELb0ELb0ELb0ELb0ELi2ELi2ELi4ELi2ELb1EEENS1_24CollectiveEpilogueBwdGQAISA_fSD_Li256ELb1ELb0EEENS1_19SingleTileSchedulerILb1ELb0ELb0ELi128EEEEEEEEEvNT_6ParamsE$_ZZN4cute19as_arithmetic_tupleINS_15ArithmeticTupleIJNS1_IJiiEEEiiiEEEEEDaRKT_ENKUlDpRKT_E_clIJS2_iiiEEEDaSA_ - $_ZN7cutlass13device_kernelIN5flash19enable_sm80_to_sm89INS1_16FlashAttnBwdSm80INS1_25CollectiveMainloopBwdSm80ILi2ELi2EN4cute5tupleIJNS5_1CILi64EEENS7_ILi128EEES8_EEENS_10bfloat16_tEfNS_4arch4Sm80ELb0ELb1ELb1ELb1ELb0ELb0ELb0ELb0ELi2ELi2ELi4ELi2ELb1EEENS1_24CollectiveEpilogueBwdGQAISA_fSD_Li256ELb1ELb0EEENS1_19SingleTileSchedulerILb1ELb0ELb0ELi128EEEEEEEEEvNT_6ParamsE$_ZZN4cute14transform_leafINS_15ArithmeticTupleIJiiEEERNS_8identityEEEDaRKT_OT0_ENKUlRKT_E_clIiEEDaSC_)
$_ZN7cutlass13device_kernelIN5flash19enable_sm80_to_sm89INS1_16FlashAttnBwdSm80INS1_25CollectiveMainloopBwdSm80ILi2ELi2EN4cute5tupleIJNS5_1CILi64EEENS7_ILi128EEES8_EEENS_10bfloat16_tEfNS_4arch4Sm80ELb0ELb1ELb1ELb1ELb0ELb0ELb0ELb0ELi2ELi2ELi4ELi2ELb1EEENS1_24CollectiveEpilogueBwdGQAISA_fSD_Li256ELb1ELb0EEENS1_19SingleTileSchedulerILb1ELb0ELb0ELi128EEEEEEEEEvNT_6ParamsE$_ZZN4cute14transform_leafINS_15ArithmeticTupleIJiiEEERNS_8identityEEEDaRKT_OT0_ENKUlRKT_E_clIiEEDaSC_:
[----:B------:R-:W-:Y:S02]  /*8340*/  MOV R28, R8 ;  /* 0x00000008001c7202 */ /* 0x000fe40000000f00 */
[----:B------:R-:W-:Y:S02]  /*8350*/  MOV R29, 0x0 ;  /* 0x00000000001d7802 */ /* 0x000fe40000000f00 */
[----:B------:R-:W-:Y:S02]  /*8360*/  MOV R10, R7 ;  /* 0x00000007000a7202 */ /* 0x000fe40000000f00 */
[----:B------:R-:W-:Y:S05]  /*8370*/  RET.REL.NODEC R28 `(_ZN7cutlass13device_kernelIN5flash19enable_sm80_to_sm89INS1_16FlashAttnBwdSm80INS1_25CollectiveMainloopBwdSm80ILi2ELi2EN4cute5tupleIJNS5_1CILi64EEENS7_ILi128EEES8_EEENS_10bfloat16_tEfNS_4arch4Sm80ELb0ELb1ELb1ELb1ELb0ELb0ELb0ELb0ELi2ELi2ELi4ELi2ELb1EEENS1_24CollectiveEpilogueBwdGQAISA_fSD_Li256ELb1ELb0EEENS1_19SingleTileSchedulerILb1ELb0ELb0ELi128EEEEEEEEEvNT_6ParamsE) ;  /* 0xffff7c801c007950 */ /* 0x000fea0003c3ffff */
        .type           $_ZN7cutlass13device_kernelIN5flash19enable_sm80_to_sm89INS1_16FlashAttnBwdSm80INS1_25CollectiveMainloopBwdSm80ILi2ELi2EN4cute5tupleIJNS5_1CILi64EEENS7_ILi128EEES8_EEENS_10bfloat16_tEfNS_4arch4Sm80ELb0ELb1ELb1ELb1ELb0ELb0ELb0ELb0ELi2ELi2ELi4ELi2ELb1EEENS1_24CollectiveEpilogueBwdGQAISA_fSD_Li256ELb1ELb0EEENS1_19SingleTileSchedulerILb1ELb0ELb0ELi128EEEEEEEEEvNT_6ParamsE$_ZZN4cute19as_arithmetic_tupleINS_15ArithmeticTupleIJNS1_IJiiEEEiiiEEEEEDaRKT_ENKUlDpRKT_E_clIJS2_iiiEEEDaSA_,@function
        .size           $_ZN7cutlass13device_kernelIN5flash19enable_sm80_to_sm89INS1_16FlashAttnBwdSm80INS1_25CollectiveMainloopBwdSm80ILi2ELi2EN4cute5tupleIJNS5_1CILi64EEENS7_ILi128EEES8_EEENS_10bfloat16_tEfNS_4arch4Sm80ELb0ELb1ELb1ELb1ELb0ELb0ELb0ELb0ELi2ELi2ELi4ELi2ELb1EEENS1_24CollectiveEpilogueBwdGQAISA_fSD_Li256ELb1ELb0EEENS1_19SingleTileSchedulerILb1ELb0ELb0ELi128EEEEEEEEEvNT_6ParamsE$_ZZN4cute19as_arithmetic_tupleINS_15ArithmeticTupleIJNS1_IJiiEEEiiiEEEEEDaRKT_ENKUlDpRKT_E_clIJS2_iiiEEEDaSA_,($_ZN7cutlass13device_kernelIN5flash19enable_sm80_to_sm89INS1_16FlashAttnBwdSm80INS1_25CollectiveMainloopBwdSm80ILi2ELi2EN4cute5tupleIJNS5_1CILi64EEENS7_ILi128EEES8_EEENS_10bfloat16_tEfNS_4arch4Sm80ELb0ELb1ELb1ELb1ELb0ELb0ELb0ELb0ELi2ELi2ELi4ELi2ELb1EEENS1_24CollectiveEpilogueBwdGQAISA_fSD_Li256ELb1ELb0EEENS1_19SingleTileSchedulerILb1ELb0ELb0ELi128EEEEEEEEEvNT_6ParamsE$_ZZN4cute19as_arithmetic_tupleINS_15ArithmeticTupleIJNS1_IJiiEEEiiiEEEEEDaRKT_ENKUlRKT_E_clIS2_EEDaS9_ - $_ZN7cutlass13device_kernelIN5flash19enable_sm80_to_sm89INS1_16FlashAttnBwdSm80INS1_25CollectiveMainloopBwdSm80ILi2ELi2EN4cute5tupleIJNS5_1CILi64EEENS7_ILi128EEES8_EEENS_10bfloat16_tEfNS_4arch4Sm80ELb0ELb1ELb1ELb1ELb0ELb0ELb0ELb0ELi2ELi2ELi4ELi2ELb1EEENS1_24CollectiveEpilogueBwdGQAISA_fSD_Li256ELb1ELb0EEENS1_19SingleTileSchedulerILb1ELb0ELb0ELi128EEEEEEEEEvNT_6ParamsE$_ZZN4cute19as_arithmetic_tupleINS_15ArithmeticTupleIJNS1_IJiiEEEiiiEEEEEDaRKT_ENKUlDpRKT_E_clIJS2_iiiEEEDaSA_)
$_ZN7cutlass13device_kernelIN5flash19enable_sm80_to_sm89INS1_16FlashAttnBwdSm80INS1_25CollectiveMainloopBwdSm80ILi2ELi2EN4cute5tupleIJNS5_1CILi64EEENS7_ILi128EEES8_EEENS_10bfloat16_tEfNS_4arch4Sm80ELb0ELb1ELb1ELb1ELb0ELb0ELb0ELb0ELi2ELi2ELi4ELi2ELb1EEENS1_24CollectiveEpilogueBwdGQAISA_fSD_Li256ELb1ELb0EEENS1_19SingleTileSchedulerILb1ELb0ELb0ELi128EEEEEEEEEvNT_6ParamsE$_ZZN4cute19as_arithmetic_tupleINS_15ArithmeticTupleIJNS1_IJiiEEEiiiEEEEEDaRKT_ENKUlDpRKT_E_clIJS2_iiiEEEDaSA_:
[----:B------:R-:W-:Y:S02]  /*8380*/  IADD3 R7, R1, 0x19c, RZ ;  /* 0x0000019c01077810 */ /* 0x000fe40007ffe0ff */
[----:B------:R-:W-:Y:S02]  /*8390*/  MOV R28, 0x83c0 ;  /* 0x000083c0001c7802 */ /* 0x000fe40000000f00 */
[----:B------:R-:W-:-:S02]  /*83a0*/  IADD3 R7, R7, c[0x0][0x20], RZ ;  /* 0x0000080007077a10 */ /* 0x000fc40007ffe0ff */
[----:B------:R-:W-:Y:S05]  /*83b0*/  CALL.REL.NOINC `($_ZN7cutlass13device_kernelIN5flash19enable_sm80_to_sm89INS1_16FlashAttnBwdSm80INS1_25CollectiveMainloopBwdSm80ILi2ELi2EN4cute5tupleIJNS5_1CILi64EEENS7_ILi128EEES8_EEENS_10bfloat16_tEfNS_4arch4Sm80ELb0ELb1ELb1ELb1ELb0ELb0ELb0ELb0ELi2ELi2ELi4ELi2ELb1EEENS1_24CollectiveEpilogueBwdGQAISA_fSD_Li256ELb1ELb0EEENS1_19SingleTileSchedulerILb1ELb0ELb0ELi128EEEEEEEEEvNT_6ParamsE$_ZN4cute5tupleIJNS_15ArithmeticTupleIJiiEEEiiiEEC2ERKS2_RKiS7_S7_) ;  /* 0xfffff96000007944 */ /* 0x000fea0003c3ffff */
[----:B------:R2:W5:Y:S04]  /*83c0*/  LDL R10, [R1+0x19c] ;  /* 0x00019c00010a7983 */ /* 0x0005680000100800 */
[----:B-1----:R2:W5:Y:S04]  /*83d0*/  LDL.64 R8, [R1+0x1a8] ;  /* 0x0001a80001087983 */ /* 0x0025680000100a00 */
[----:B------:R2:W5:Y:S01]  /*83e0*/  LDL.64 R6, [R1+0x1a0] ;  /* 0x0001a00001067983 */ /* 0x0005620000100a00 */
[----:B------:R-:W-:-:S04]  /*83f0*/  MOV R17, 0x0 ;  /* 0x0000000000117802 */ /* 0x000fc80000000f00 */
[----:B------:R-:W-:Y:S05]  /*8400*/  RET.REL.NODEC R16 `(_ZN7cutlass13device_kernelIN5flash19enable_sm80_to_sm89INS1_16FlashAttnBwdSm80INS1_25CollectiveMainloopBwdSm80ILi2ELi2EN4cute5tupleIJNS5_1CILi64EEENS7_ILi128EEES8_EEENS_10bfloat16_tEfNS_4arch4Sm80ELb0ELb1ELb1ELb1ELb0ELb0ELb0ELb0ELi2ELi2ELi4ELi2ELb1EEENS1_24CollectiveEpilogueBwdGQAISA_fSD_Li256ELb1ELb0EEENS1_19SingleTileSchedulerILb1ELb0ELb0ELi128EEEEEEEEEvNT_6ParamsE) ;  /* 0xffff7bf010007950 */ /* 0x000fea0003c3ffff */
        .type           $_ZN7cutlass13device_kernelIN5flash19enable_sm80_to_sm89INS1_16FlashAttnBwdSm80INS1_25CollectiveMainloopBwdSm80ILi2ELi2EN4cute5tupleIJNS5_1CILi64EEENS7_ILi128EEES8_EEENS_10bfloat16_tEfNS_4arch4Sm80ELb0ELb1ELb1ELb1ELb0ELb0ELb0ELb0ELi2ELi2ELi4ELi2ELb1EEENS1_24CollectiveEpilogueBwdGQAISA_fSD_Li256ELb1ELb0EEENS1_19SingleTileSchedulerILb1ELb0ELb0ELi128EEEEEEEEEvNT_6ParamsE$_ZZN4cute19as_arithmetic_tupleINS_15ArithmeticTupleIJNS1_IJiiEEEiiiEEEEEDaRKT_ENKUlRKT_E_clIS2_EEDaS9_,@function
        .size           $_ZN7cutlass13device_kernelIN5flash19enable_sm80_to_sm89INS1_16FlashAttnBwdSm80INS1_25CollectiveMainloopBwdSm80ILi2ELi2EN4cute5tupleIJNS5_1CILi64EEENS7_ILi128EEES8_EEENS_10bfloat16_tEfNS_4arch4Sm80ELb0ELb1ELb1ELb1ELb0ELb0ELb0ELb0ELi2ELi2ELi4ELi2ELb1EEENS1_24CollectiveEpilogueBwdGQAISA_fSD_Li256ELb1ELb0EEENS1_19SingleTileSchedulerILb1ELb0ELb0ELi128EEEEEEEEEvNT_6ParamsE$_ZZN4cute19as_arithmetic_tupleINS_15ArithmeticTupleIJNS1_IJiiEEEiiiEEEEEDaRKT_ENKUlRKT_E_clIS2_EEDaS9_,($_ZN7cutlass13device_kernelIN5flash19enable_sm80_to_sm89INS1_16FlashAttnBwdSm80INS1_25CollectiveMainloopBwdSm80ILi2ELi2EN4cute5tupleIJNS5_1CILi64EEENS7_ILi128EEES8_EEENS_10bfloat16_tEfNS_4arch4Sm80ELb0ELb1ELb1ELb1ELb0ELb0ELb0ELb0ELi2ELi2ELi4ELi2ELb1EEENS1_24CollectiveEpilogueBwdGQAISA_fSD_Li256ELb1ELb0EEENS1_19SingleTileSchedulerILb1ELb0ELb0ELi128EEEEEEEEEvNT_6ParamsE$_ZZN4cute19as_arithmetic_tupleINS_15ArithmeticTupleIJNS1_IJiiEEEiiiEEEEEDaRKT_ENKUlRKT_E_clIiEEDaS9_ - $_ZN7cutlass13device_kernelIN5flash19enable_sm80_to_sm89INS1_16FlashAttnBwdSm80INS1_25CollectiveMainloopBwdSm80ILi2ELi2EN4cute5tupleIJNS5_1CILi64EEENS7_ILi128EEES8_EEENS_10bfloat16_tEfNS_4arch4Sm80ELb0ELb1ELb1ELb1ELb0ELb0ELb0ELb0ELi2ELi2ELi4ELi2ELb1EEENS1_24CollectiveEpilogueBwdGQAISA_fSD_Li256ELb1ELb0EEENS1_19SingleTileSchedulerILb1ELb0ELb0ELi128EEEEEEEEEvNT_6ParamsE$_ZZN4cute19as_arithmetic_tupleINS_15ArithmeticTupleIJNS1_IJiiEEEiiiEEEEEDaRKT_ENKUlRKT_E_clIS2_EEDaS9_)
$_ZN7cutlass13device_kernelIN5flash19enable_sm80_to_sm89INS1_16FlashAttnBwdSm80INS1_25CollectiveMainloopBwdSm80ILi2ELi2EN4cute5tupleIJNS5_1CILi64EEENS7_ILi128EEES8_EEENS_10bfloat16_tEfNS_4arch4Sm80ELb0ELb1ELb1ELb1ELb0ELb0ELb0ELb0ELi2ELi2ELi4ELi2ELb1EEENS1_24CollectiveEpilogueBwdGQAISA_fSD_Li256ELb1ELb0EEENS1_19SingleTileSchedulerILb1ELb0ELb0ELi128EEEEEEEEEvNT_6ParamsE$_ZZN4cute19as_arithmetic_tupleINS_15ArithmeticTupleIJNS1_IJiiEEEiiiEEEEEDaRKT_ENKUlRKT_E_clIS2_EEDaS9_:
[----:B------:R-:W-:-:S05]  /*8410*/  IADD3 R9, R13, -c[0x0][0x20], RZ ;  /* 0x800008000d097a10 */ /* 0x000fca0007ffe0ff */
[----:B------:R1:W5:Y:S01]  /*8420*/  LDL R7, [R9] ;  /* 0x0000000009077983 */ /* 0x0003620000100800 */
[----:B------:R-:W-:-:S03]  /*8430*/  MOV R8, 0x8450 ;  /* 0x0000845000087802 */ /* 0x000fc60000000f00 */
[----:B-1---5:R-:W-:Y:S05]  /*8440*/  CALL.REL.NOINC `($_ZN7cutlass13device_kernelIN5flash19enable_sm80_to_sm89INS1_16FlashAttnBwdSm80INS1_25CollectiveMainloopBwdSm80ILi2ELi2EN4cute5tupleIJNS5_1CILi64EEENS7_ILi128EEES8_EEENS_10bfloat16_tEfNS_4arch4Sm80ELb0ELb1ELb1ELb1ELb0ELb0ELb0ELb0ELi2ELi2ELi4ELi2ELb1EEENS1_24CollectiveEpilogueBwdGQAISA_fSD_Li256ELb1ELb0EEENS1_19SingleTileSchedulerILb1ELb0ELb0ELi128EEEEEEEEEvNT_6ParamsE$_ZZN4cute19as_arithmetic_tupleINS_15ArithmeticTupleIJiiEEEEEDaRKT_ENKUlRKT_E_clIiEEDaS8_) ;  /* 0x0000018000007944 */ /* 0x022fea0003c00000 */
[----:B------:R1:W5:Y:S01]  /*8450*/  LDL R7, [R9+0x4] ;  /* 0x0000040009077983 */ /* 0x0003620000100800 */
[----:B------:R-:W-:Y:S01]  /*8460*/  IADD3 R6, R1, 0x19c, RZ ;  /* 0x0000019c01067810 */ /* 0x000fe20007ffe0ff */
[----:B------:R-:W-:Y:S01]  /*8470*/  IMAD.MOV.U32 R16, RZ, RZ, R10 ;  /* 0x000000ffff107224 */ /* 0x000fe200078e000a */
[----:B------:R-:W-:Y:S02]  /*8480*/  MOV R8, 0x84b0 ;  /* 0x000084b000087802 */ /* 0x000fe40000000f00 */
[----:B------:R-:W-:Y:S02]  /*8490*/  IADD3 R6, R6, c[0x0][0x20], RZ ;  /* 0x0000080006067a10 */ /* 0x000fe40007ffe0ff */
[----:B-1---5:R-:W-:Y:S05]  /*84a0*/  CALL.REL.NOINC `($_ZN7cutlass13device_kernelIN5flash19enable_sm80_to_sm89INS1_16FlashAttnBwdSm80INS1_25CollectiveMainloopBwdSm80ILi2ELi2EN4cute5tupleIJNS5_1CILi64EEENS7_ILi128EEES8_EEENS_10bfloat16_tEfNS_4arch4Sm80ELb0ELb1ELb1ELb1ELb0ELb0ELb0ELb0ELi2ELi2ELi4ELi2ELb1EEENS1_24CollectiveEpilogueBwdGQAISA_fSD_Li256ELb1ELb0EEENS1_19SingleTileSchedulerILb1ELb0ELb0ELi128EEEEEEEEEvNT_6ParamsE$_ZZN4cute19as_arithmetic_tupleINS_15ArithmeticTupleIJiiEEEEEDaRKT_ENKUlRKT_E_clIiEEDaS8_) ;  /* 0x0000012000007944 */ /* 0x022fea0003c00000 */
[----:B------:R1:W-:Y:S01]  /*84b0*/  STL [R1+0x19c], R10 ;  /* 0x00019c0a01007387 */ /* 0x0003e20000100800 */
[----:B------:R-:W-:-:S03]  /*84c0*/  MOV R18, 0x84e0 ;  /* 0x000084e000127802 */ /* 0x000fc60000000f00 */
[----:B-1----:R-:W-:Y:S05]  /*84d0*/  CALL.REL.NOINC `($_ZN7cutlass13device_kernelIN5flash19enable_sm80_to_sm89INS1_16FlashAttnBwdSm80INS1_25CollectiveMainloopBwdSm80ILi2ELi2EN4cute5tupleIJNS5_1CILi64EEENS7_ILi128EEES8_EEENS_10bfloat16_tEfNS_4arch4Sm80ELb0ELb1ELb1ELb1ELb0ELb0ELb0ELb0ELi2ELi2ELi4ELi2ELb1EEENS1_24CollectiveEpilogueBwdGQAISA_fSD_Li256ELb1ELb0EEENS1_19SingleTileSchedulerILb1ELb0ELb0ELi128EEEEEEEEEvNT_6ParamsE$_ZZN4cute19as_arithmetic_tupleINS_15ArithmeticTupleIJiiEEEEEDaRKT_ENKUlDpRKT_E_clIJiiEEEDaS9_) ;  /* 0x0000007000007944 */ /* 0x002fea0003c00000 */
[----:B------:R-:W-:Y:S02]  /*84e0*/  MOV R29, 0x0 ;  /* 0x00000000001d7802 */ /* 0x000fe40000000f00 */
[----:B-----5:R-:W-:Y:S02]  /*84f0*/  MOV R8, R6 ;  /* 0x0000000600087202 */ /* 0x020fe40000000f00 */
[----:B------:R-:W-:Y:S01]  /*8500*/  MOV R76, R7 ;  /* 0x00000007004c7202 */ /* 0x000fe20000000f00 */
[----:B------:R-:W-:Y:S06]  /*8510*/  RET.REL.NODEC R28 `(_ZN7cutlass13device_kernelIN5flash19enable_sm80_to_sm89INS1_16FlashAttnBwdSm80INS1_25CollectiveMainloopBwdSm80ILi2ELi2EN4cute5tupleIJNS5_1CILi64EEENS7_ILi128EEES8_EEENS_10bfloat16_tEfNS_4arch4Sm80ELb0ELb1ELb1ELb1ELb0ELb0ELb0ELb0ELi2ELi2ELi4ELi2ELb1EEENS1_24CollectiveEpilogueBwdGQAISA_fSD_Li256ELb1ELb0EEENS1_19SingleTileSchedulerILb1ELb0ELb0ELi128EEEEEEEEEvNT_6ParamsE) ;  /* 0xffff7ae01c007950 */ /* 0x000fec0003c3ffff */
        .type           $_ZN7cutlass13device_kernelIN5flash19enable_sm80_to_sm89INS1_16FlashAttnBwdSm80INS1_25CollectiveMainloopBwdSm80ILi2ELi2EN4cute5tupleIJNS5_1CILi64EEENS7_ILi128EEES8_EEENS_10bfloat16_tEfNS_4arch4Sm80ELb0ELb1ELb1ELb1ELb0ELb0ELb0ELb0ELi2ELi2ELi4ELi2ELb1EEENS1_24CollectiveEpilogueBwdGQAISA_fSD_Li256ELb1ELb0EEENS1_19SingleTileSchedulerILb1ELb0ELb0ELi128EEEEEEEEEvNT_6ParamsE$_ZZN4cute19as_arithmetic_tupleINS_15ArithmeticTupleIJNS1_IJiiEEEiiiEEEEEDaRKT_ENKUlRKT_E_clIiEEDaS9_,@function
        .size           $_ZN7cutlass13device_kernelIN5flash19enable_sm80_to_sm89INS1_16FlashAttnBwdSm80INS1_25CollectiveMainloopBwdSm80ILi2ELi2EN4cute5tupleIJNS5_1CILi64EEENS7_ILi128EEES8_EEENS_10bfloat16_tEfNS_4arch4Sm80ELb0ELb1ELb1ELb1ELb0ELb0ELb0ELb0ELi2ELi2ELi4ELi2ELb1EEENS1_24CollectiveEpilogueBwdGQAISA_fSD_Li256ELb1ELb0EEENS1_19SingleTileSchedulerILb1ELb0ELb0ELi128EEEEEEEEEvNT_6ParamsE$_ZZN4cute19as_arithmetic_tupleINS_15ArithmeticTupleIJNS1_IJiiEEEiiiEEEEEDaRKT_ENKUlRKT_E_clIiEEDaS9_,($_ZN7cutlass13device_kernelIN5flash19enable_sm80_to_sm89INS1_16FlashAttnBwdSm80INS1_25CollectiveMainloopBwdSm80ILi2ELi2EN4cute5tupleIJNS5_1CILi64EEENS7_ILi128EEES8_EEENS_10bfloat16_tEfNS_4arch4Sm80ELb0ELb1ELb1ELb1ELb0ELb0ELb0ELb0ELi2ELi2ELi4ELi2ELb1EEENS1_24CollectiveEpilogueBwdGQAISA_fSD_Li256ELb1ELb0EEENS1_19SingleTileSchedulerILb1ELb0ELb0ELi128EEEEEEEEEvNT_6ParamsE$_ZZN4cute19as_arithmetic_tupleINS_15ArithmeticTupleIJiiEEEEEDaRKT_ENKUlDpRKT_E_clIJiiEEEDaS9_ - $_ZN7cutlass13device_kernelIN5flash19enable_sm80_to_sm89INS1_16FlashAttnBwdSm80INS1_25CollectiveMainloopBwdSm80ILi2ELi2EN4cute5tupleIJNS5_1CILi64EEENS7_ILi128EEES8_EEENS_10bfloat16_tEfNS_4arch4Sm80ELb0ELb1ELb1ELb1ELb0ELb0ELb0ELb0ELi2ELi2ELi4ELi2ELb1EEENS1_24CollectiveEpilogueBwdGQAISA_fSD_Li256ELb1ELb0EEENS1_19SingleTileSchedulerILb1ELb0ELb0ELi128EEEEEEEEEvNT_6ParamsE$_ZZN4cute19as_arithmetic_tupleINS_15ArithmeticTupleIJNS1_IJiiEEEiiiEEEEEDaRKT_ENKUlRKT_E_clIiEEDaS9_)
$_ZN7cutlass13device_kernelIN5flash19enable_sm80_to_sm89INS1_16FlashAttnBwdSm80INS1_25CollectiveMainloopBwdSm80ILi2ELi2EN4cute5tupleIJNS5_1CILi64EEENS7_ILi128EEES8_EEENS_10bfloat16_tEfNS_4arch4Sm80ELb0ELb1ELb1ELb1ELb0ELb0ELb0ELb0ELi2ELi2ELi4ELi2ELb1EEENS1_24CollectiveEpilogueBwdGQAISA_fSD_Li256ELb1ELb0EEENS1_19SingleTileSchedulerILb1ELb0ELb0ELi128EEEEEEEEEvNT_6ParamsE$_ZZN4cute19as_arithmetic_tupleINS_15ArithmeticTupleIJNS1_IJiiEEEiiiEEEEEDaRKT_ENKUlRKT_E_clIiEEDaS9_:
[----:B------:R-:W-:Y:S02]  /*8520*/  MOV R10, R7 ;  /* 0x00000007000a7202 */ /* 0x000fe40000000f00 */
[----:B------:R-:W-:-:S04]  /*8530*/  MOV R7, 0x0 ;  /* 0x0000000000077802 */ /* 0x000fc80000000f00 */
[----:B------:R-:W-:Y:S05]  /*8540*/  RET.REL.NODEC R6 `(_ZN7cutlass13device_kernelIN5flash19enable_sm80_to_sm89INS1_16FlashAttnBwdSm80INS1_25CollectiveMainloopBwdSm80ILi2ELi2EN4cute5tupleIJNS5_1CILi64EEENS7_ILi128EEES8_EEENS_10bfloat16_tEfNS_4arch4Sm80ELb0ELb1ELb1ELb1ELb0ELb0ELb0ELb0ELi2ELi2ELi4ELi2ELb1EEENS1_24CollectiveEpilogueBwdGQAISA_fSD_Li256ELb1ELb0EEENS1_19SingleTileSchedulerILb1ELb0ELb0ELi128EEEEEEEEEvNT_6ParamsE) ;  /* 0xffff7ab006007950 */ /* 0x000fea0003c3ffff */
        .type           $_ZN7cutlass13device_kernelIN5flash19enable_sm80_to_sm89INS1_16FlashAttnBwdSm80INS1_25CollectiveMainloopBwdSm80ILi2ELi2EN4cute5tupleIJNS5_1CILi64EEENS7_ILi128EEES8_EEENS_10bfloat16_tEfNS_4arch4Sm80ELb0ELb1ELb1ELb1ELb0ELb0ELb0ELb0ELi2ELi2ELi4ELi2ELb1EEENS1_24CollectiveEpilogueBwdGQAISA_fSD_Li256ELb1ELb0EEENS1_19SingleTileSchedulerILb1ELb0ELb0ELi128EEEEEEEEEvNT_6ParamsE$_ZZN4cute19as_arithmetic_tupleINS_15ArithmeticTupleIJiiEEEEEDaRKT_ENKUlDpRKT_E_clIJiiEEEDaS9_,@function
        .size           $_ZN7cutlass13device_kernelIN5flash19enable_sm80_to_sm89INS1_16FlashAttnBwdSm80INS1_25CollectiveMainloopBwdSm80ILi2ELi2EN4cute5tupleIJNS5_1CILi64EEENS7_ILi128EEES8_EEENS_10bfloat16_tEfNS_4arch4Sm80ELb0ELb1ELb1ELb1ELb0ELb0ELb0ELb0ELi2ELi2ELi4ELi2ELb1EEENS1_24CollectiveEpilogueBwdGQAISA_fSD_Li256ELb1ELb0EEENS1_19SingleTileSchedulerILb1ELb0ELb0ELi128EEEEEEEEEvNT_6ParamsE$_ZZN4cute19as_arithmetic_tupleINS_15ArithmeticTupleIJiiEEEEEDaRKT_ENKUlDpRKT_E_clIJiiEEEDaS9_,($_ZN7cutlass13device_kernelIN5flash19enable_sm80_to_sm89INS1_16FlashAttnBwdSm80INS1_25CollectiveMainloopBwdSm80ILi2ELi2EN4cute5tupleIJNS5_1CILi64EEENS7_ILi128EEES8_EEENS_10bfloat16_tEfNS_4arch4Sm80ELb0ELb1ELb1ELb1ELb0ELb0ELb0ELb0ELi2ELi2ELi4ELi2ELb1EEENS1_24CollectiveEpilogueBwdGQAISA_fSD_Li256ELb1ELb0EEENS1_19SingleTileSchedulerILb1ELb0ELb0ELi128EEEEEEEEEvNT_6ParamsE$_ZZN4cute19as_arithmetic_tupleINS_15ArithmeticTupleIJiiEEEEEDaRKT_ENKUlRKT_E_clIiEEDaS8_ - $_ZN7cutlass13device_kernelIN5flash19enable_sm80_to_sm89INS1_16FlashAttnBwdSm80INS1_25CollectiveMainloopBwdSm80ILi2ELi2EN4cute5tupleIJNS5_1CILi64EEENS7_ILi128EEES8_EEENS_10bfloat16_tEfNS_4arch4Sm80ELb0ELb1ELb1ELb1ELb0ELb0ELb0ELb0ELi2ELi2ELi4ELi2ELb1EEENS1_24CollectiveEpilogueBwdGQAISA_fSD_Li256ELb1ELb0EEENS1_19SingleTileSchedulerILb1ELb0ELb0ELi128EEEEEEEEEvNT_6ParamsE$_ZZN4cute19as_arithmetic_tupleINS_15ArithmeticTupleIJiiEEEEEDaRKT_ENKUlDpRKT_E_clIJiiEEEDaS9_)
$_ZN7cutlass13device_kernelIN5flash19enable_sm80_to_sm89INS1_16FlashAttnBwdSm80INS1_25CollectiveMainloopBwdSm80ILi2ELi2EN4cute5tupleIJNS5_1CILi64EEENS7_ILi128EEES8_EEENS_10bfloat16_tEfNS_4arch4Sm80ELb0ELb1ELb1ELb1ELb0ELb0ELb0ELb0ELi2ELi2ELi4ELi2ELb1EEENS1_24CollectiveEpilogueBwdGQAISA_fSD_Li256ELb1ELb0EEENS1_19SingleTileSchedulerILb1ELb0ELb0ELi128EEEEEEEEEvNT_6ParamsE$_ZZN4cute19as_arithmetic_tupleINS_15ArithmeticTupleIJiiEEEEEDaRKT_ENKUlDpRKT_E_clIJiiEEEDaS9_:
[----:B------:R-:W-:Y:S02]  /*8550*/  IADD3 R7, R1, 0x1a0, RZ ;  /* 0x000001a001077810 */ /* 0x000fe40007ffe0ff */
[----:B------:R-:W-:Y:S02]  /*8560*/  MOV R8, 0x8590 ;  /* 0x0000859000087802 */ /* 0x000fe40000000f00 */
[----:B------:R-:W-:Y:S02]  /*8570*/  IADD3 R7, R7, c[0x0][0x20], RZ ;  /* 0x0000080007077a10 */ /* 0x000fe40007ffe0ff */
[----:B------:R-:W-:Y:S05]  /*8580*/  CALL.REL.NOINC `($_ZN7cutlass13device_kernelIN5flash19enable_sm80_to_sm89INS1_16FlashAttnBwdSm80INS1_25CollectiveMainloopBwdSm80ILi2ELi2EN4cute5tupleIJNS5_1CILi64EEENS7_ILi128EEES8_EEENS_10bfloat16_tEfNS_4arch4Sm80ELb0ELb1ELb1ELb1ELb0ELb0ELb0ELb0ELi2ELi2ELi4ELi2ELb1EEENS1_24CollectiveEpilogueBwdGQAISA_fSD_Li256ELb1ELb0EEENS1_19SingleTileSchedulerILb1ELb0ELb0ELi128EEEEEEEEEvNT_6ParamsE$_ZN4cute5tupleIJiiEEC2ERKiS3_) ;  /* 0xfffff9f000007944 */ /* 0x000fea0003c3ffff */
[----:B-1----:R1:W5:Y:S01]  /*8590*/  LDL.64 R6, [R1+0x1a0] ;  /* 0x0001a00001067983 */ /* 0x0023620000100a00 */
[----:B------:R-:W-:Y:S02]  /*85a0*/  MOV R8, R18 ;  /* 0x0000001200087202 */ /* 0x000fe40000000f00 */
[----:B------:R-:W-:-:S04]  /*85b0*/  MOV R9, 0x0 ;  /* 0x0000000000097802 */ /* 0x000fc80000000f00 */
[----:B------:R-:W-:Y:S05]  /*85c0*/  RET.REL.NODEC R8 `(_ZN7cutlass13device_kernelIN5flash19enable_sm80_to_sm89INS1_16FlashAttnBwdSm80INS1_25CollectiveMainloopBwdSm80ILi2ELi2EN4cute5tupleIJNS5_1CILi64EEENS7_ILi128EEES8_EEENS_10bfloat16_tEfNS_4arch4Sm80ELb0ELb1ELb1ELb1ELb0ELb0ELb0ELb0ELi2ELi2ELi4ELi2ELb1EEENS1_24CollectiveEpilogueBwdGQAISA_fSD_Li256ELb1ELb0EEENS1_19SingleTileSchedulerILb1ELb0ELb0ELi128EEEEEEEEEvNT_6ParamsE) ;  /* 0xffff7a3008007950 */ /* 0x000fea0003c3ffff */
        .type           $_ZN7cutlass13device_kernelIN5flash19enable_sm80_to_sm89INS1_16FlashAttnBwdSm80INS1_25CollectiveMainloopBwdSm80ILi2ELi2EN4cute5tupleIJNS5_1CILi64EEENS7_ILi128EEES8_EEENS_10bfloat16_tEfNS_4arch4Sm80ELb0ELb1ELb1ELb1ELb0ELb0ELb0ELb0ELi2ELi2ELi4ELi2ELb1EEENS1_24CollectiveEpilogueBwdGQAISA_fSD_Li256ELb1ELb0EEENS1_19SingleTileSchedulerILb1ELb0ELb0ELi128EEEEEEEEEvNT_6ParamsE$_ZZN4cute19as_arithmetic_tupleINS_15ArithmeticTupleIJiiEEEEEDaRKT_ENKUlRKT_E_clIiEEDaS8_,@function
        .size           $_ZN7cutlass13device_kernelIN5flash19enable_sm80_to_sm89INS1_16FlashAttnBwdSm80INS1_25CollectiveMainloopBwdSm80ILi2ELi2EN4cute5tupleIJNS5_1CILi64EEENS7_ILi128EEES8_EEENS_10bfloat16_tEfNS_4arch4Sm80ELb0ELb1ELb1ELb1ELb0ELb0ELb0ELb0ELi2ELi2ELi4ELi2ELb1EEENS1_24CollectiveEpilogueBwdGQAISA_fSD_Li256ELb1ELb0EEENS1_19SingleTileSchedulerILb1ELb0ELb0ELi128EEEEEEEEEvNT_6ParamsE$_ZZN4cute19as_arithmetic_tupleINS_15ArithmeticTupleIJiiEEEEEDaRKT_ENKUlRKT_E_clIiEEDaS8_,($_ZN7cutlass13device_kernelIN5flash19enable_sm80_to_sm89INS1_16FlashAttnBwdSm80INS1_25CollectiveMainloopBwdSm80ILi2ELi2EN4cute5tupleIJNS5_1CILi64EEENS7_ILi128EEES8_EEENS_10bfloat16_tEfNS_4arch4Sm80ELb0ELb1ELb1ELb1ELb0ELb0ELb0ELb0ELi2ELi2ELi4ELi2ELb1EEENS1_24CollectiveEpilogueBwdGQAISA_fSD_Li256ELb1ELb0EEENS1_19SingleTileSchedulerILb1ELb0ELb0ELi128EEEEEEEEEvNT_6ParamsE$_ZZN4cute5sliceINS_5tupleIJNS_10UnderscoreES2_S2_iEEENS1_IJNS1_IJNS_1CILi1EEENS4_ILi0EEEEEElS6_lEEEEEDaRKT_RKT0_ENKUlRKT_RKT0_E_clIS2_lEEDaSH_SK_ - $_ZN7cutlass13device_kernelIN5flash19enable_sm80_to_sm89INS1_16FlashAttnBwdSm80INS1_25CollectiveMainloopBwdSm80ILi2ELi2EN4cute5tupleIJNS5_1CILi64EEENS7_ILi128EEES8_EEENS_10bfloat16_tEfNS_4arch4Sm80ELb0ELb1ELb1ELb1ELb0ELb0ELb0ELb0ELi2ELi2ELi4ELi2ELb1EEENS1_24CollectiveEpilogueBwdGQAISA_fSD_Li256ELb1ELb0EEENS1_19SingleTileSchedulerILb1ELb0ELb0ELi128EEEEEEEEEvNT_6ParamsE$_ZZN4cute19as_arithmetic_tupleINS_15ArithmeticTupleIJiiEEEEEDaRKT_ENKUlRKT_E_clIiEEDaS8_)
$_ZN7cutlass13device_kernelIN5flash19enable_sm80_to_sm89INS1_16FlashAttnBwdSm80INS1_25CollectiveMainloopBwdSm80ILi2ELi2EN4cute5tupleIJNS5_1CILi64EEENS7_ILi128EEES8_EEENS_10bfloat16_tEfNS_4arch4Sm80ELb0ELb1ELb1ELb1ELb0ELb0ELb0ELb0ELi2ELi2ELi4ELi2ELb1EEENS1_24CollectiveEpilogueBwdGQAISA_fSD_Li256ELb1ELb0EEENS1_19SingleTileSchedulerILb1ELb0ELb0ELi128EEEEEEEEEvNT_6ParamsE$_ZZN4cute19as_arithmetic_tupleINS_15ArithmeticTupleIJiiEEEEEDaRKT_ENKUlRKT_E_clIiEEDaS8_:
[----:B------:R-:W-:Y:S02]  /*85d0*/  MOV R76, R8 ;  /* 0x00000008004c7202 */ /* 0x000fe40000000f00 */
[----:B------:R-:W-:Y:S02]  /*85e0*/  MOV R77, 0x0 ;  /* 0x00000000004d7802 */ /* 0x000fe40000000f00 */
[----:B------:R-:W-:Y:S02]  /*85f0*/  MOV R10, R7 ;  /* 0x00000007000a7202 */ /* 0x000fe40000000f00 */
[----:B------:R-:W-:Y:S05]  /*8600*/  RET.REL.NODEC R76 `(_ZN7cutlass13device_kernelIN5flash19enable_sm80_to_sm89INS1_16FlashAttnBwdSm80INS1_25CollectiveMainloopBwdSm80ILi2ELi2EN4cute5tupleIJNS5_1CILi64EEENS7_ILi128EEES8_EEENS_10bfloat16_tEfNS_4arch4Sm80ELb0ELb1ELb1ELb1ELb0ELb0ELb0ELb0ELi2ELi2ELi4ELi2ELb1EEENS1_24CollectiveEpilogueBwdGQAISA_fSD_Li256ELb1ELb0EEENS1_19SingleTileSchedulerILb1ELb0ELb0ELi128EEEEEEEEEvNT_6ParamsE) ;  /* 0xffff79f04c007950 */ /* 0x000fea0003c3ffff */
        .type           $_ZN7cutlass13device_kernelIN5flash19enable_sm80_to_sm89INS1_16FlashAttnBwdSm80INS1_25CollectiveMainloopBwdSm80ILi2ELi2EN4cute5tupleIJNS5_1CILi64EEENS7_ILi128EEES8_EEENS_10bfloat16_tEfNS_4arch4Sm80ELb0ELb1ELb1ELb1ELb0ELb0ELb0ELb0ELi2ELi2ELi4ELi2ELb1EEENS1_24CollectiveEpilogueBwdGQAISA_fSD_Li256ELb1ELb0EEENS1_19SingleTileSchedulerILb1ELb0ELb0ELi128EEEEEEEEEvNT_6ParamsE$_ZZN4cute5sliceINS_5tupleIJNS_10UnderscoreES2_S2_iEEENS1_IJNS1_IJNS_1CILi1EEENS4_ILi0EEEEEElS6_lEEEEEDaRKT_RKT0_ENKUlRKT_RKT0_E_clIS2_lEEDaSH_SK_,@function
        .size           $_ZN7cutlass13device_kernelIN5flash19enable_sm80_to_sm89INS1_16FlashAttnBwdSm80INS1_25CollectiveMainloopBwdSm80ILi2ELi2EN4cute5tupleIJNS5_1CILi64EEENS7_ILi128EEES8_EEENS_10bfloat16_tEfNS_4arch4Sm80ELb0ELb1ELb1ELb1ELb0ELb0ELb0ELb0ELi2ELi2ELi4ELi2ELb1EEENS1_24CollectiveEpilogueBwdGQAISA_fSD_Li256ELb1ELb0EEENS1_19SingleTileSchedulerILb1ELb0ELb0ELi128EEEEEEEEEvNT_6ParamsE$_ZZN4cute5sliceINS_5tupleIJNS_10UnderscoreES2_S2_iEEENS1_IJNS1_IJNS_1CILi1EEENS4_ILi0EEEEEElS6_lEEEEEDaRKT_RKT0_ENKUlRKT_RKT0_E_clIS2_lEEDaSH_SK_,($_ZN7cutlass13device_kernelIN5flash19enable_sm80_to_sm89INS1_16FlashAttnBwdSm80INS1_25CollectiveMainloopBwdSm80ILi2ELi2EN4cute5tupleIJNS5_1CILi64EEENS7_ILi128EEES8_EEENS_10bfloat16_tEfNS_4arch4Sm80ELb0ELb1ELb1ELb1ELb0ELb0ELb0ELb0ELi2ELi2ELi4ELi2ELb1EEENS1_24CollectiveEpilogueBwdGQAISA_fSD_Li256ELb1ELb0EEENS1_19SingleTileSchedulerILb1ELb0ELb0ELi128EEEEEEEEEvNT_6ParamsE$_ZZN4cute7idx2crdINS_5tupleIJiEEENS1_IJNS1_IJNS1_IJNS_1CILi8EEENS3_ILi2EEEEEES5_NS3_ILi4EEES5_EEEEEEEEDaRKT_RKT0_ENKUlRKT_RKT0_E_clIiS8_EEDaSI_SL_ - $_ZN7cutlass13device_kernelIN5flash19enable_sm80_to_sm89INS1_16FlashAttnBwdSm80INS1_25CollectiveMainloopBwdSm80ILi2ELi2EN4cute5tupleIJNS5_1CILi64EEENS7_ILi128EEES8_EEENS_10bfloat16_tEfNS_4arch4Sm80ELb0ELb1ELb1ELb1ELb0ELb0ELb0ELb0ELi2ELi2ELi4ELi2ELb1EEENS1_24CollectiveEpilogueBwdGQAISA_fSD_Li256ELb1ELb0EEENS1_19SingleTileSchedulerILb1ELb0ELb0ELi128EEEEEEEEEvNT_6ParamsE$_ZZN4cute5sliceINS_5tupleIJNS_10UnderscoreES2_S2_iEEENS1_IJNS1_IJNS_1CILi1EEENS4_ILi0EEEEEElS6_lEEEEEDaRKT_RKT0_ENKUlRKT_RKT0_E_clIS2_lEEDaSH_SK_)
$_ZN7cutlass13device_kernelIN5flash19enable_sm80_to_sm89INS1_16FlashAttnBwdSm80INS1_25CollectiveMainloopBwdSm80ILi2ELi2EN4cute5tupleIJNS5_1CILi64EEENS7_ILi128EEES8_EEENS_10bfloat16_tEfNS_4arch4Sm80ELb0ELb1ELb1ELb1ELb0ELb0ELb0ELb0ELi2ELi2ELi4ELi2ELb1EEENS1_24CollectiveEpilogueBwdGQAISA_fSD_Li256ELb1ELb0EEENS1_19SingleTileSchedulerILb1ELb0ELb0ELi128EEEEEEEEEvNT_6ParamsE$_ZZN4cute5sliceINS_5tupleIJNS_10UnderscoreES2_S2_iEEENS1_IJNS1_IJNS_1CILi1EEENS4_ILi0EEEEEElS6_lEEEEEDaRKT_RKT0_ENKUlRKT_RKT0_E_clIS2_lEEDaSH_SK_:
[----:B------:R-:W-:Y:S02]  /*8610*/  IADD3 R9, R1, 0x188, RZ ;  /* 0x0000018801097810 */ /* 0x000fe40007ffe0ff */
[----:B------:R-:W-:Y:S02]  /*8620*/  MOV R10, 0x8650 ;  /* 0x00008650000a7802 */ /* 0x000fe40000000f00 */
[----:B------:R-:W-:-:S02]  /*8630*/  IADD3 R9, R9, c[0x0][0x20], RZ ;  /* 0x0000080009097a10 */ /* 0x000fc40007ffe0ff */
[----:B------:R-:W-:Y:S05]  /*8640*/  CALL.REL.NOINC `($_ZN7cutlass13device_kernelIN5flash19enable_sm80_to_sm89INS1_16FlashAttnBwdSm80INS1_25CollectiveMainloopBwdSm80ILi2ELi2EN4cute5tupleIJNS5_1CILi64EEENS7_ILi128EEES8_EEENS_10bfloat16_tEfNS_4arch4Sm80ELb0ELb1ELb1ELb1ELb0ELb0ELb0ELb0ELi2ELi2ELi4ELi2ELb1EEENS1_24CollectiveEpilogueBwdGQAISA_fSD_Li256ELb1ELb0EEENS1_19SingleTileSchedulerILb1ELb0ELb0ELi128EEEEEEEEEvNT_6ParamsE$_ZN4cute3eso3ESOILb0ELb1EJlEEC2ERKl) ;  /* 0xffffed5000007944 */ /* 0x000fea0003c3ffff */
[----:B-1----:R1:W5:Y:S01]  /*8650*/  LDL.64 R6, [R1+0x188] ;  /* 0x0001880001067983 */ /* 0x0023620000100a00 */
[----:B------:R-:W-:-:S04]  /*8660*/  MOV R9, 0x0 ;  /* 0x0000000000097802 */ /* 0x000fc80000000f00 */
[----:B------:R-:W-:Y:S05]  /*8670*/  RET.REL.NODEC R8 `(_ZN7cutlass13device_kernelIN5flash19enable_sm80_to_sm89INS1_16FlashAttnBwdSm80INS1_25CollectiveMainloopBwdSm80ILi2ELi2EN4cute5tupleIJNS5_1CILi64EEENS7_ILi128EEES8_EEENS_10bfloat16_tEfNS_4arch4Sm80ELb0ELb1ELb1ELb1ELb0ELb0ELb0ELb0ELi2ELi2ELi4ELi2ELb1EEENS1_24CollectiveEpilogueBwdGQAISA_fSD_Li256ELb1ELb0EEENS1_19SingleTileSchedulerILb1ELb0ELb0ELi128EEEEEEEEEvNT_6ParamsE) ;  /* 0xffff798008007950 */ /* 0x000fea0003c3ffff */
        .type           $_ZN7cutlass13device_kernelIN5flash19enable_sm80_to_sm89INS1_16FlashAttnBwdSm80INS1_25CollectiveMainloopBwdSm80ILi2ELi2EN4cute5tupleIJNS5_1CILi64EEENS7_ILi128EEES8_EEENS_10bfloat16_tEfNS_4arch4Sm80ELb0ELb1ELb1ELb1ELb0ELb0ELb0ELb0ELi2ELi2ELi4ELi2ELb1EEENS1_24CollectiveEpilogueBwdGQAISA_fSD_Li256ELb1ELb0EEENS1_19SingleTileSchedulerILb1ELb0ELb0ELi128EEEEEEEEEvNT_6ParamsE$_ZZN4cute7idx2crdINS_5tupleIJiEEENS1_IJNS1_IJNS1_IJNS_1CILi8EEENS3_ILi2EEEEEES5_NS3_ILi4EEES5_EEEEEEEEDaRKT_RKT0_ENKUlRKT_RKT0_E_clIiS8_EEDaSI_SL_,@function
        .size           $_ZN7cutlass13device_kernelIN5flash19enable_sm80_to_sm89INS1_16FlashAttnBwdSm80INS1_25CollectiveMainloopBwdSm80ILi2ELi2EN4cute5tupleIJNS5_1CILi64EEENS7_ILi128EEES8_EEENS_10bfloat16_tEfNS_4arch4Sm80ELb0ELb1ELb1ELb1ELb0ELb0ELb0ELb0ELi2ELi2ELi4ELi2ELb1EEENS1_24CollectiveEpilogueBwdGQAISA_fSD_Li256ELb1ELb0EEENS1_19SingleTileSchedulerILb1ELb0ELb0ELi128EEEEEEEEEvNT_6ParamsE$_ZZN4cute7idx2crdINS_5tupleIJiEEENS1_IJNS1_IJNS1_IJNS_1CILi8EEENS3_ILi2EEEEEES5_NS3_ILi4EEES5_EEEEEEEEDaRKT_RKT0_ENKUlRKT_RKT0_E_clIiS8_EEDaSI_SL_,($_ZN7cutlass13device_kernelIN5flash19enable_sm80_to_sm89INS1_16FlashAttnBwdSm80INS1_25CollectiveMainloopBwdSm80ILi2ELi2EN4cute5tupleIJNS5_1CILi64EEENS7_ILi128EEES8_EEENS_10bfloat16_tEfNS_4arch4Sm80ELb0ELb1ELb1ELb1ELb0ELb0ELb0ELb0ELi2ELi2ELi4ELi2ELb1EEENS1_24CollectiveEpilogueBwdGQAISA_fSD_Li256ELb1ELb0EEENS1_19SingleTileSchedulerILb1ELb0ELb0ELi128EEEEEEEEEvNT_6ParamsE$_ZZN4cute7idx2crdINS_5tupleIJiEEENS1_IJNS1_IJNS1_IJNS_1CILi8EEENS3_ILi2EEEEEES5_S5_NS3_ILi4EEEEEEEEEEEDaRKT_RKT0_ENKUlRKT_RKT0_E_clIiS8_EEDaSI_SL_ - $_ZN7cutlass13device_kernelIN5flash19enable_sm80_to_sm89INS1_16FlashAttnBwdSm80INS1_25CollectiveMainloopBwdSm80ILi2ELi2EN4cute5tupleIJNS5_1CILi64EEENS7_ILi128EEES8_EEENS_10bfloat16_tEfNS_4arch4Sm80ELb0ELb1ELb1ELb1ELb0ELb0ELb0ELb0ELi2ELi2ELi4ELi2ELb1EEENS1_24CollectiveEpilogueBwdGQAISA_fSD_Li256ELb1ELb0EEENS1_19SingleTileSchedulerILb1ELb0ELb0ELi128EEEEEEEEEvNT_6ParamsE$_ZZN4cute7idx2crdINS_5tupleIJiEEENS1_IJNS1_IJNS1_IJNS_1CILi8EEENS3_ILi2EEEEEES5_NS3_ILi4EEES5_EEEEEEEEDaRKT_RKT0_ENKUlRKT_RKT0_E_clIiS8_EEDaSI_SL_)
$_ZN7cutlass13device_kernelIN5flash19enable_sm80_to_sm89INS1_16FlashAttnBwdSm80INS1_25CollectiveMainloopBwdSm80ILi2ELi2EN4cute5tupleIJNS5_1CILi64EEENS7_ILi128EEES8_EEENS_10bfloat16_tEfNS_4arch4Sm80ELb0ELb1ELb1ELb1ELb0ELb0ELb0ELb0ELi2ELi2ELi4ELi2ELb1EEENS1_24CollectiveEpilogueBwdGQAISA_fSD_Li256ELb1ELb0EEENS1_19SingleTileSchedulerILb1ELb0ELb0ELi128EEEEEEEEEvNT_6ParamsE$_ZZN4cute7idx2crdINS_5tupleIJiEEENS1_IJNS1_IJNS1_IJNS_1CILi8EEENS3_ILi2EEEEEES5_NS3_ILi4EEES5_EEEEEEEEDaRKT_RKT0_ENKUlRKT_RKT0_E_clIiS8_EEDaSI_SL_:
        /* <DEDUP_REMOVED lines=15> */
[----:B-1----:R-:W-:Y:S05]  /*8770*/  CALL.REL.NOINC `($_ZN7cutlass13device_kernelIN5flash19enable_sm80_to_sm89INS1_16FlashAttnBwdSm80INS1_25CollectiveMainloopBwdSm80ILi2ELi2EN4cute5tupleIJNS5_1CILi64EEENS7_ILi128EEES8_EEENS_10bfloat16_tEfNS_4arch4Sm80ELb0ELb1ELb1ELb1ELb0ELb0ELb0ELb0ELi2ELi2ELi4ELi2ELb1EEENS1_24CollectiveEpilogueBwdGQAISA_fSD_Li256ELb1ELb0EEENS1_19SingleTileSchedulerILb1ELb0ELb0ELi128EEEEEEEEEvNT_6ParamsE$_ZN4cute5tupleIJiEEC2ERKi) ;  /* 0xfffff76000007944 */ /* 0x002fea0003c3ffff */
[----:B------:R1:W5:Y:S01]  /*8780*/  LDL R8, [R1+0x168] ;  /* 0x0001680001087983 */ /* 0x0003620000100800 */
[----:B------:R-:W-:Y:S01]  /*8790*/  IADD3 R3, R1, 0x160, RZ ;  /* 0x0000016001037810 */ /* 0x000fe20007ffe0ff */
[----:B------:R-:W-:Y:S01]  /*87a0*/  IMAD.MOV.U32 R7, RZ, RZ, R9 ;  /* 0x000000ffff077224 */ /* 0x000fe200078e0009 */
[----:B------:R-:W-:Y:S01]  /*87b0*/  MOV R16, 0x8800 ;  /* 0x0000880000107802 */ /* 0x000fe20000000f00 */
[----:B------:R-:W-:Y:S01]  /*87c0*/  IMAD.MOV.U32 R6, RZ, RZ, R44 ;  /* 0x000000ffff067224 */ /* 0x000fe200078e002c */
[----:B------:R-:W-:-:S04]  /*87d0*/  IADD3 R3, R3, c[0x0][0x20], RZ ;  /* 0x0000080003037a10 */ /* 0x000fc80007ffe0ff */
[----:B------:R-:W-:Y:S02]  /*87e0*/  IADD3 R27, R3, 0x4, RZ ;  /* 0x00000004031b7810 */ /* 0x000fe40007ffe0ff */
[----:B-1---5:R-:W-:Y:S05]  /*87f0*/  CALL.REL.NOINC `($_ZN7cutlass13device_kernelIN5flash19enable_sm80_to_sm89INS1_16FlashAttnBwdSm80INS1_25CollectiveMainloopBwdSm80ILi2ELi2EN4cute5tupleIJNS5_1CILi64EEENS7_ILi128EEES8_EEENS_10bfloat16_tEfNS_4arch4Sm80ELb0ELb1ELb1ELb1ELb0ELb0ELb0ELb0ELi2ELi2ELi4ELi2ELb1EEENS1_24CollectiveEpilogueBwdGQAISA_fSD_Li256ELb1ELb0EEENS1_19SingleTileSchedulerILb1ELb0ELb0ELi128EEEEEEEEEvNT_6ParamsE$_ZN4cute5tupleIJiEEC2ERKi) ;  /* 0xfffff6e000007944 */ /* 0x022fea0003c3ffff */
[----:B------:R1:W5:Y:S01]  /*8800*/  LDL R9, [R1+0x168] ;  /* 0x0001680001097983 */ /* 0x0003620000100800 */
[----:B------:R-:W-:Y:S01]  /*8810*/  IMAD.MOV.U32 R7, RZ, RZ, R8 ;  /* 0x000000ffff077224 */ /* 0x000fe200078e0008 */
[----:B------:R-:W-:Y:S02]  /*8820*/  MOV R6, R27 ;  /* 0x0000001b00067202 */ /* 0x000fe40000000f00 */
[----:B------:R-:W-:Y:S02]  /*8830*/  MOV R16, 0x8850 ;  /* 0x0000885000107802 */ /* 0x000fe40000000f00 */
[----:B-1---5:R-:W-:Y:S05]  /*8840*/  CALL.REL.NOINC `($_ZN7cutlass13device_kernelIN5flash19enable_sm80_to_sm89INS1_16FlashAttnBwdSm80INS1_25CollectiveMainloopBwdSm80ILi2ELi2EN4cute5tupleIJNS5_1CILi64EEENS7_ILi128EEES8_EEENS_10bfloat16_tEfNS_4arch4Sm80ELb0ELb1ELb1ELb1ELb0ELb0ELb0ELb0ELi2ELi2ELi4ELi2ELb1EEENS1_24CollectiveEpilogueBwdGQAISA_fSD_Li256ELb1ELb0EEENS1_19SingleTileSchedulerILb1ELb0ELb0ELi128EEEEEEEEEvNT_6ParamsE$_ZN4cute5tupleIJiEEC2ERKi) ;  /* 0xfffff69000007944 */ /* 0x022fea0003c3ffff */
[----:B------:R1:W5:Y:S01]  /*8850*/  LDL R7, [R1+0x164] ;  /* 0x0001640001077983 */ /* 0x0003620000100800 */
[----:B------:R-:W-:Y:S02]  /*8860*/  MOV R6, R3 ;  /* 0x0000000300067202 */ /* 0x000fe40000000f00 */
[----:B------:R-:W-:Y:S02]  /*8870*/  MOV R16, 0x8890 ;  /* 0x0000889000107802 */ /* 0x000fe40000000f00 */
[----:B-1---5:R-:W-:Y:S05]  /*8880*/  CALL.REL.NOINC `($_ZN7cutlass13device_kernelIN5flash19enable_sm80_to_sm89INS1_16FlashAttnBwdSm80INS1_25CollectiveMainloopBwdSm80ILi2ELi2EN4cute5tupleIJNS5_1CILi64EEENS7_ILi128EEES8_EEENS_10bfloat16_tEfNS_4arch4Sm80ELb0ELb1ELb1ELb1ELb0ELb0ELb0ELb0ELi2ELi2ELi4ELi2ELb1EEENS1_24CollectiveEpilogueBwdGQAISA_fSD_Li256ELb1ELb0EEENS1_19SingleTileSchedulerILb1ELb0ELb0ELi128EEEEEEEEEvNT_6ParamsE$_ZN4cute5tupleIJiEEC2ERKi) ;  /* 0xfffff65000007944 */ /* 0x022fea0003c3ffff */
[----:B------:R1:W5:Y:S01]  /*8890*/  LDL R7, [R1+0x160] ;  /* 0x0001600001077983 */ /* 0x0003620000100800 */
[----:B------:R-:W-:Y:S02]  /*88a0*/  MOV R6, R44 ;  /* 0x0000002c00067202 */ /* 0x000fe40000000f00 */
[----:B------:R-:W-:-:S02]  /*88b0*/  MOV R16, 0x88d0 ;  /* 0x000088d000107802 */ /* 0x000fc40000000f00 */
[----:B-1---5:R-:W-:Y:S05]  /*88c0*/  CALL.REL.NOINC `($_ZN7cutlass13device_kernelIN5flash19enable_sm80_to_sm89INS1_16FlashAttnBwdSm80INS1_25CollectiveMainloopBwdSm80ILi2ELi2EN4cute5tupleIJNS5_1CILi64EEENS7_ILi128EEES8_EEENS_10bfloat16_tEfNS_4arch4Sm80ELb0ELb1ELb1ELb1ELb0ELb0ELb0ELb0ELi2ELi2ELi4ELi2ELb1EEENS1_24CollectiveEpilogueBwdGQAISA_fSD_Li256ELb1ELb0EEENS1_19SingleTileSchedulerILb1ELb0ELb0ELi128EEEEEEEEEvNT_6ParamsE$_ZN4cute5tupleIJiEEC2ERKi) ;  /* 0xfffff61000007944 */ /* 0x022fea0003c3ffff */
[----:B------:R1:W5:Y:S01]  /*88d0*/  LDL R7, [R1+0x168] ;  /* 0x0001680001077983 */ /* 0x0003620000100800 */
[----:B------:R-:W-:-:S02]  /*88e0*/  MOV R6, R44 ;  /* 0x0000002c00067202 */ /* 0x000fc40000000f00 */
[----:B------:R-:W-:Y:S02]  /*88f0*/  MOV R10, 0x8910 ;  /* 0x00008910000a7802 */ /* 0x000fe40000000f00 */
[----:B-1---5:R-:W-:Y:S05]  /*8900*/  CALL.REL.NOINC `($_ZN7cutlass13device_kernelIN5flash19enable_sm80_to_sm89INS1_16FlashAttnBwdSm80INS1_25CollectiveMainloopBwdSm80ILi2ELi2EN4cute5tupleIJNS5_1CILi64EEENS7_ILi128EEES8_EEENS_10bfloat16_tEfNS_4arch4Sm80ELb0ELb1ELb1ELb1ELb0ELb0ELb0ELb0ELi2ELi2ELi4ELi2ELb1EEENS1_24CollectiveEpilogueBwdGQAISA_fSD_Li256ELb1ELb0EEENS1_19SingleTileSchedulerILb1ELb0ELb0ELi128EEEEEEEEEvNT_6ParamsE$_ZN4cute5tupleIJNS_15ArithmeticTupleIJiEEEEEC2ERKS2_) ;  /* 0xfffff39000007944 */ /* 0x022fea0003c3ffff */
[----:B------:R2:W5:Y:S01]  /*8910*/  LDL R8, [R1+0x168] ;  /* 0x0001680001087983 */ /* 0x0005620000100800 */
[----:B-1----:R-:W-:Y:S01]  /*8920*/  IMAD.MOV.U32 R7, RZ, RZ, R9 ;  /* 0x000000ffff077224 */ /* 0x002fe200078e0009 */
[----:B------:R-:W-:Y:S02]  /*8930*/  MOV R6, R27 ;  /* 0x0000001b00067202 */ /* 0x000fe40000000f00 */
[----:B------:R-:W-:Y:S02]  /*8940*/  MOV R16, 0x8960 ;  /* 0x0000896000107802 */ /* 0x000fe40000000f00 */
[----:B--2--5:R-:W-:Y:S05]  /*8950*/  CALL.REL.NOINC `($_ZN7cutlass13device_kernelIN5flash19enable_sm80_to_sm89INS1_16FlashAttnBwdSm80INS1_25CollectiveMainloopBwdSm80ILi2ELi2EN4cute5tupleIJNS5_1CILi64EEENS7_ILi128EEES8_EEENS_10bfloat16_tEfNS_4arch4Sm80ELb0ELb1ELb1ELb1ELb0ELb0ELb0ELb0ELi2ELi2ELi4ELi2ELb1EEENS1_24CollectiveEpilogueBwdGQAISA_fSD_Li256ELb1ELb0EEENS1_19SingleTileSchedulerILb1ELb0ELb0ELi128EEEEEEEEEvNT_6ParamsE$_ZN4cute5tupleIJiEEC2ERKi) ;  /* 0xfffff58000007944 */ /* 0x024fea0003c3ffff */
[----:B------:R1:W5:Y:S01]  /*8960*/  LDL R7, [R1+0x164] ;  /* 0x0001640001077983 */ /* 0x0003620000100800 */
[----:B------:R-:W-:Y:S02]  /*8970*/  MOV R6, R3 ;  /* 0x0000000300067202 */ /* 0x000fe40000000f00 */
[----:B------:R-:W-:Y:S02]  /*8980*/  MOV R16, 0x89a0 ;  /* 0x000089a000107802 */ /* 0x000fe40000000f00 */
[----:B-1---5:R-:W-:Y:S05]  /*8990*/  CALL.REL.NOINC `($_ZN7cutlass13device_kernelIN5flash19enable_sm80_to_sm89INS1_16FlashAttnBwdSm80INS1_25CollectiveMainloopBwdSm80ILi2ELi2EN4cute5tupleIJNS5_1CILi64EEENS7_ILi128EEES8_EEENS_10bfloat16_tEfNS_4arch4Sm80ELb0ELb1ELb1ELb1ELb0ELb0ELb0ELb0ELi2ELi2ELi4ELi2ELb1EEENS1_24CollectiveEpilogueBwdGQAISA_fSD_Li256ELb1ELb0EEENS1_19SingleTileSchedulerILb1ELb0ELb0ELi128EEEEEEEEEvNT_6ParamsE$_ZN4cute5tupleIJiEEC2ERKi) ;  /* 0xfffff54000007944 */ /* 0x022fea0003c3ffff */
[----:B------:R1:W5:Y:S01]  /*89a0*/  LDL R7, [R1+0x160] ;  /* 0x0001600001077983 */ /* 0x0003620000100800 */
[----:B------:R-:W-:Y:S02]  /*89b0*/  MOV R13, R44 ;  /* 0x0000002c000d7202 */ /* 0x000fe40000000f00 */
[----:B------:R-:W-:-:S02]  /*89c0*/  MOV R18, 0x89e0 ;  /* 0x000089e000127802 */ /* 0x000fc40000000f00 */
[----:B-1---5:R-:W-:Y:S05]  /*89d0*/  CALL.REL.NOINC `($_ZN7cutlass13device_kernelIN5flash19enable_sm80_to_sm89INS1_16FlashAttnBwdSm80INS1_25CollectiveMainloopBwdSm80ILi2ELi2EN4cute5tupleIJNS5_1CILi64EEENS7_ILi128EEES8_EEENS_10bfloat16_tEfNS_4arch4Sm80ELb0ELb1ELb1ELb1ELb0ELb0ELb0ELb0ELi2ELi2ELi4ELi2ELb1EEENS1_24CollectiveEpilogueBwdGQAISA_fSD_Li256ELb1ELb0EEENS1_19SingleTileSchedulerILb1ELb0ELb0ELi128EEEEEEEEEvNT_6ParamsE$_ZN4cute5tupleIJNS_1CILi0EEEiEEC2ERKS2_RKi) ;  /* 0xfffff46000007944 */ /* 0x022fea0003c3ffff */
[----:B------:R1:W5:Y:S01]  /*89e0*/  LDL R7, [R1+0x168] ;  /* 0x0001680001077983 */ /* 0x0003620000100800 */
[----:B------:R-:W-:-:S02]  /*89f0*/  MOV R6, R44 ;  /* 0x0000002c00067202 */ /* 0x000fc40000000f00 */
[----:B------:R-:W-:Y:S02]  /*8a00*/  MOV R16, 0x8a20 ;  /* 0x00008a2000107802 */ /* 0x000fe40000000f00 */
[----:B-1---5:R-:W-:Y:S05]  /*8a10*/  CALL.REL.NOINC `($_ZN7cutlass13device_kernelIN5flash19enable_sm80_to_sm89INS1_16FlashAttnBwdSm80INS1_25CollectiveMainloopBwdSm80ILi2ELi2EN4cute5tupleIJNS5_1CILi64EEENS7_ILi128EEES8_EEENS_10bfloat16_tEfNS_4arch4Sm80ELb0ELb1ELb1ELb1ELb0ELb0ELb0ELb0ELi2ELi2ELi4ELi2ELb1EEENS1_24CollectiveEpilogueBwdGQAISA_fSD_Li256ELb1ELb0EEENS1_19SingleTileSchedulerILb1ELb0ELb0ELi128EEEEEEEEEvNT_6ParamsE$_ZN4cute5tupleIJNS_15ArithmeticTupleIJNS_1CILi0EEEiEEEEEC2ERKS4_) ;  /* 0xfffff24000007944 */ /* 0x022fea0003c3ffff */
[----:B------:R2:W5:Y:S01]  /*8a20*/  LDL R10, [R1+0x168] ;  /* 0x00016800010a7983 */ /* 0x0005620000100800 */
[----:B-1----:R-:W-:Y:S01]  /*8a30*/  IMAD.MOV.U32 R7, RZ, RZ, R8 ;  /* 0x000000ffff077224 */ /* 0x002fe200078e0008 */
[----:B------:R-:W-:Y:S02]  /*8a40*/  MOV R6, R44 ;  /* 0x0000002c00067202 */ /* 0x000fe40000000f00 */
[----:B------:R-:W-:Y:S02]  /*8a50*/  MOV R8, 0x8a70 ;  /* 0x00008a7000087802 */ /* 0x000fe40000000f00 */
[----:B--2--5:R-:W-:Y:S05]  /*8a60*/  CALL.REL.NOINC `($_ZN7cutlass13device_kernelIN5flash19enable_sm80_to_sm89INS1_16FlashAttnBwdSm80INS1_25CollectiveMainloopBwdSm80ILi2ELi2EN4cute5tupleIJNS5_1CILi64EEENS7_ILi128EEES8_EEENS_10bfloat16_tEfNS_4arch4Sm80ELb0ELb1ELb1ELb1ELb0ELb0ELb0ELb0ELi2ELi2ELi4ELi2ELb1EEENS1_24CollectiveEpilogueBwdGQAISA_fSD_Li256ELb1ELb0EEENS1_19SingleTileSchedulerILb1ELb0ELb0ELi128EEEEEEEEEvNT_6ParamsE$_ZN4cute3eso3ESOILb0ELb1EJiNS_1CILi0EEEEEC2ERKiRKS3_) ;  /* 0xffffe8f000007944 */ /* 0x024fea0003c3ffff */
[----:B------:R2:W5:Y:S01]  /*8a70*/  LDL R16, [R1+0x168] ;  /* 0x0001680001107983 */ /* 0x0005620000100800 */
[----:B-1----:R-:W-:Y:S02]  /*8a80*/  MOV R6, R44 ;  /* 0x0000002c00067202 */ /* 0x002fe40000000f00 */
[----:B------:R-:W-:Y:S01]  /*8a90*/  MOV R18, 0x8ac0 ;  /* 0x00008ac000127802 */ /* 0x000fe20000000f00 */
[----:B------:R2:W-:Y:S04]  /*8aa0*/  STL [R1+0x168], R10 ;  /* 0x0001680a01007387 */ /* 0x0005e80000100800 */
[----:B--2--5:R-:W-:Y:S05]  /*8ab0*/  CALL.REL.NOINC `($_ZN7cutlass13device_kernelIN5flash19enable_sm80_to_sm89INS1_16FlashAttnBwdSm80INS1_25CollectiveMainloopBwdSm80ILi2ELi2EN4cute5tupleIJNS5_1CILi64EEENS7_ILi128EEES8_EEENS_10bfloat16_tEfNS_4arch4Sm80ELb0ELb1ELb1ELb1ELb0ELb0ELb0ELb0ELi2ELi2ELi4ELi2ELb1EEENS1_24CollectiveEpilogueBwdGQAISA_fSD_Li256ELb1ELb0EEENS1_19SingleTileSchedulerILb1ELb0ELb0ELi128EEEEEEEEEvNT_6ParamsE$_ZZN4cuteplIJiEJNS_1CILi0EEEiEEEDaRKNS_15ArithmeticTupleIJDpT_EEERKNS3_IJDpT0_EEEENKUlDpRKT_E_clIJiiEEEDaSH_) ;  /* 0x00001a1000007944 */ /* 0x024fea0003c00000 */
[----:B-----5:R-:W-:Y:S02]  /*8ac0*/  MOV R18, R6 ;  /* 0x0000000600127202 */ /* 0x020fe40000000f00 */
[----:B------:R-:W-:-:S02]  /*8ad0*/  MOV R6, 0x8af0 ;  /* 0x00008af000067802 */ /* 0x000fc40000000f00 */
[----:B-1----:R-:W-:Y:S05]  /*8ae0*/  CALL.REL.NOINC `($_ZN7cutlass13device_kernelIN5flash19enable_sm80_to_sm89INS1_16FlashAttnBwdSm80INS1_25CollectiveMainloopBwdSm80ILi2ELi2EN4cute5tupleIJNS5_1CILi64EEENS7_ILi128EEES8_EEENS_10bfloat16_tEfNS_4arch4Sm80ELb0ELb1ELb1ELb1ELb0ELb0ELb0ELb0ELi2ELi2ELi4ELi2ELb1EEENS1_24CollectiveEpilogueBwdGQAISA_fSD_Li256ELb1ELb0EEENS1_19SingleTileSchedulerILb1ELb0ELb0ELi128EEEEEEEEEvNT_6ParamsE$_ZZN4cuteplIJNS_15ArithmeticTupleIJiEEEEJNS1_IJNS_1CILi0EEEiEEEEEEDaRKNS1_IJDpT_EEERKNS1_IJDpT0_EEEENKUlDpRKT_E_clIJNS1_IJiiEEEEEEDaSJ_) ;  /* 0x0000165000007944 */ /* 0x002fea0003c00000 */
        /* <DEDUP_REMOVED lines=8> */
[----:B--2--5:R-:W-:Y:S05]  /*8b70*/  CALL.REL.NOINC `($_ZN7cutlass13device_kernelIN5flash19enable_sm80_to_sm89INS1_16FlashAttnBwdSm80INS1_25CollectiveMainloopBwdSm80ILi2ELi2EN4cute5tupleIJNS5_1CILi64EEENS7_ILi128EEES8_EEENS_10bfloat16_tEfNS_4arch4Sm80ELb0ELb1ELb1ELb1ELb0ELb0ELb0ELb0ELi2ELi2ELi4ELi2ELb1EEENS1_24CollectiveEpilogueBwdGQAISA_fSD_Li256ELb1ELb0EEENS1_19SingleTileSchedulerILb1ELb0ELb0ELi128EEEEEEEEEvNT_6ParamsE$_ZN4cute5tupleIJiEEC2ERKi) ;  /* 0xfffff36000007944 */ /* 0x024fea0003c3ffff */
        /* <DEDUP_REMOVED lines=9> */
[----:B-1---5:R-:W-:Y:S05]  /*8c10*/  CALL.REL.NOINC `($_ZN7cutlass13device_kernelIN5flash19enable_sm80_to_sm89INS1_16FlashAttnBwdSm80INS1_25CollectiveMainloopBwdSm80ILi2ELi2EN4cute5tupleIJNS5_1CILi64EEENS7_ILi128EEES8_EEENS_10bfloat16_tEfNS_4arch4Sm80ELb0ELb1ELb1ELb1ELb0ELb0ELb0ELb0ELi2ELi2ELi4ELi2ELb1EEENS1_24CollectiveEpilogueBwdGQAISA_fSD_Li256ELb1ELb0EEENS1_19SingleTileSchedulerILb1ELb0ELb0ELi128EEEEEEEEEvNT_6ParamsE$_ZN4cute5tupleIJiEEC2ERKi) ;  /* 0xfffff2c000007944 */ /* 0x022fea0003c3ffff */
[----:B------:R1:W5:Y:S01]  /*8c20*/  LDL R13, [R1+0x168] ;  /* 0x00016800010d7983 */ /* 0x0003620000100800 */
[----:B------:R-:W-:Y:S01]  /*8c30*/  IMAD.MOV.U32 R7, RZ, RZ, R10 ;  /* 0x000000ffff077224 */ /* 0x000fe200078e000a */
[----:B------:R-:W-:Y:S02]  /*8c40*/  MOV R6, R44 ;  /* 0x0000002c00067202 */ /* 0x000fe40000000f00 */
[----:B------:R-:W-:Y:S02]  /*8c50*/  MOV R16, 0x8c70 ;  /* 0x00008c7000107802 */ /* 0x000fe40000000f00 */
[----:B-1---5:R-:W-:Y:S05]  /*8c60*/  CALL.REL.NOINC `($_ZN7cutlass13device_kernelIN5flash19enable_sm80_to_sm89INS1_16FlashAttnBwdSm80INS1_25CollectiveMainloopBwdSm80ILi2ELi2EN4cute5tupleIJNS5_1CILi64EEENS7_ILi128EEES8_EEENS_10bfloat16_tEfNS_4arch4Sm80ELb0ELb1ELb1ELb1ELb0ELb0ELb0ELb0ELi2ELi2ELi4ELi2ELb1EEENS1_24CollectiveEpilogueBwdGQAISA_fSD_Li256ELb1ELb0EEENS1_19SingleTileSchedulerILb1ELb0ELb0ELi128EEEEEEEEEvNT_6ParamsE$_ZN4cute5tupleIJiEEC2ERKi) ;  /* 0xfffff27000007944 */ /* 0x022fea0003c3ffff */
[----:B------:R1:W5:Y:S01]  /*8c70*/  LDL R10, [R1+0x168] ;  /* 0x00016800010a7983 */ /* 0x0003620000100800 */
[----:B------:R-:W-:Y:S01]  /*8c80*/  IMAD.MOV.U32 R7, RZ, RZ, R13 ;  /* 0x000000ffff077224 */ /* 0x000fe200078e000d */
[----:B------:R-:W-:Y:S02]  /*8c90*/  MOV R6, R3 ;  /* 0x0000000300067202 */ /* 0x000fe40000000f00 */
[----:B------:R-:W-:Y:S02]  /*8ca0*/  MOV R16, 0x8cc0 ;  /* 0x00008cc000107802 */ /* 0x000fe40000000f00 */
[----:B-1---5:R-:W-:Y:S05]  /*8cb0*/  CALL.REL.NOINC `($_ZN7cutlass13device_kernelIN5flash19enable_sm80_to_sm89INS1_16FlashAttnBwdSm80INS1_25CollectiveMainloopBwdSm80ILi2ELi2EN4cute5tupleIJNS5_1CILi64EEENS7_ILi128EEES8_EEENS_10bfloat16_tEfNS_4arch4Sm80ELb0ELb1ELb1ELb1ELb0ELb0ELb0ELb0ELi2ELi2ELi4ELi2ELb1EEENS1_24CollectiveEpilogueBwdGQAISA_fSD_Li256ELb1ELb0EEENS1_19SingleTileSchedulerILb1ELb0ELb0ELi128EEEEEEEEEvNT_6ParamsE$_ZN4cute5tupleIJiEEC2ERKi) ;  /* 0xfffff22000007944 */ /* 0x022fea0003c3ffff */
[----:B------:R1:W5:Y:S01]  /*8cc0*/  LDL R7, [R1+0x160] ;  /* 0x0001600001077983 */ /* 0x0003620000100800 */
[----:B------:R-:W-:-:S02]  /*8cd0*/  MOV R6, R44 ;  /* 0x0000002c00067202 */ /* 0x000fc40000000f00 */
[----:B------:R-:W-:Y:S02]  /*8ce0*/  MOV R18, 0x8d00 ;  /* 0x00008d0000127802 */ /* 0x000fe40000000f00 */
[----:B-1---5:R-:W-:Y:S05]  /*8cf0*/  CALL.REL.NOINC `($_ZN7cutlass13device_kernelIN5flash19enable_sm80_to_sm89INS1_16FlashAttnBwdSm80INS1_25CollectiveMainloopBwdSm80ILi2ELi2EN4cute5tupleIJNS5_1CILi64EEENS7_ILi128EEES8_EEENS_10bfloat16_tEfNS_4arch4Sm80ELb0ELb1ELb1ELb1ELb0ELb0ELb0ELb0ELi2ELi2ELi4ELi2ELb1EEENS1_24CollectiveEpilogueBwdGQAISA_fSD_Li256ELb1ELb0EEENS1_19SingleTileSchedulerILb1ELb0ELb0ELi128EEEEEEEEEvNT_6ParamsE$_ZN4cute5tupleIJNS_1CILi0EEES2_iEEC2ERKS2_S5_RKi) ;  /* 0xfffff0a000007944 */ /* 0x022fea0003c3ffff */
        /* <DEDUP_REMOVED lines=8> */
[----:B-1---5:R-:W-:Y:S05]  /*8d80*/  CALL.REL.NOINC `($_ZN7cutlass13device_kernelIN5flash19enable_sm80_to_sm89INS1_16FlashAttnBwdSm80INS1_25CollectiveMainloopBwdSm80ILi2ELi2EN4cute5tupleIJNS5_1CILi64EEENS7_ILi128EEES8_EEENS_10bfloat16_tEfNS_4arch4Sm80ELb0ELb1ELb1ELb1ELb0ELb0ELb0ELb0ELi2ELi2ELi4ELi2ELb1EEENS1_24CollectiveEpilogueBwdGQAISA_fSD_Li256ELb1ELb0EEENS1_19SingleTileSchedulerILb1ELb0ELb0ELi128EEEEEEEEEvNT_6ParamsE$_ZN4cute5tupleIJNS_1CILi0EEES2_S2_iEEC2ERKS2_S5_S5_RKi) ;  /* 0xffffefd000007944 */ /* 0x022fea0003c3ffff */
[----:B------:R2:W5:Y:S01]  /*8d90*/  LDL R16, [R1+0x168] ;  /* 0x0001680001107983 */ /* 0x0005620000100800 */
[----:B-1----:R-:W-:Y:S02]  /*8da0*/  MOV R6, R44 ;  /* 0x0000002c00067202 */ /* 0x002fe40000000f00 */
[----:B------:R-:W-:-:S02]  /*8db0*/  MOV R10, 0x8dd0 ;  /* 0x00008dd0000a7802 */ /* 0x000fc40000000f00 */
[----:B--2--5:R-:W-:Y:S05]  /*8dc0*/  CALL.REL.NOINC `($_ZN7cutlass13device_kernelIN5flash19enable_sm80_to_sm89INS1_16FlashAttnBwdSm80INS1_25CollectiveMainloopBwdSm80ILi2ELi2EN4cute5tupleIJNS5_1CILi64EEENS7_ILi128EEES8_EEENS_10bfloat16_tEfNS_4arch4Sm80ELb0ELb1ELb1ELb1ELb0ELb0ELb0ELb0ELi2ELi2ELi4ELi2ELb1EEENS1_24CollectiveEpilogueBwdGQAISA_fSD_Li256ELb1ELb0EEENS1_19SingleTileSchedulerILb1ELb0ELb0ELi128EEEEEEEEEvNT_6ParamsE$_ZN4cute3eso3ESOILb1ELb0EJNS_1CILi0EEES3_iS3_EEC2ERKS3_S6_RKiS6_) ;  /* 0xffffe7e000007944 */ /* 0x024fea0003c3ffff */
[----:B-1----:R1:W5:Y:S01]  /*8dd0*/  LDL R13, [R1+0x168] ;  /* 0x00016800010d7983 */ /* 0x0023620000100800 */
[----:B------:R-:W-:-:S02]  /*8de0*/  MOV R7, R44 ;  /* 0x0000002c00077202 */ /* 0x000fc40000000f00 */
[----:B------:R-:W-:Y:S01]  /*8df0*/  MOV R6, 0x8e20 ;  /* 0x00008e2000067802 */ /* 0x000fe20000000f00 */
[----:B------:R1:W-:Y:S04]  /*8e00*/  STL [R1+0x168], R16 ;  /* 0x0001681001007387 */ /* 0x0003e80000100800 */
[----:B-1---5:R-:W-:Y:S05]  /*8e10*/  CALL.REL.NOINC `($_ZN7cutlass13device_kernelIN5flash19enable_sm80_to_sm89INS1_16FlashAttnBwdSm80INS1_25CollectiveMainloopBwdSm80ILi2ELi2EN4cute5tupleIJNS5_1CILi64EEENS7_ILi128EEES8_EEENS_10bfloat16_tEfNS_4arch4Sm80ELb0ELb1ELb1ELb1ELb0ELb0ELb0ELb0ELi2ELi2ELi4ELi2ELb1EEENS1_24CollectiveEpilogueBwdGQAISA_fSD_Li256ELb1ELb0EEENS1_19SingleTileSchedulerILb1ELb0ELb0ELi128EEEEEEEEEvNT_6ParamsE$_ZZN4cuteplIJNS_1CILi0EEES2_iEJS2_S2_S2_iEEEDaRKNS_15ArithmeticTupleIJDpT_EEERKNS3_IJDpT0_EEEENKUlDpRKT_E_clIJS2_S2_iiEEEDaSH_) ;  /* 0x0000154000007944 */ /* 0x022fea0003c00000 */
[----:B------:R-:W-:Y:S01]  /*8e20*/  IMAD.MOV.U32 R7, RZ, RZ, R11 ;  /* 0x000000ffff077224 */ /* 0x000fe200078e000b */
[----:B------:R-:W-:Y:S02]  /*8e30*/  MOV R6, R3 ;  /* 0x0000000300067202 */ /* 0x000fe40000000f00 */
[----:B------:R-:W-:Y:S02]  /*8e40*/  MOV R16, 0x8e60 ;  /* 0x00008e6000107802 */ /* 0x000fe40000000f00 */
[----:B--2--5:R-:W-:Y:S05]  /*8e50*/  CALL.REL.NOINC `($_ZN7cutlass13device_kernelIN5flash19enable_sm80_to_sm89INS1_16FlashAttnBwdSm80INS1_25CollectiveMainloopBwdSm80ILi2ELi2EN4cute5tupleIJNS5_1CILi64EEENS7_ILi128EEES8_EEENS_10bfloat16_tEfNS_4arch4Sm80ELb0ELb1ELb1ELb1ELb0ELb0ELb0ELb0ELi2ELi2ELi4ELi2ELb1EEENS1_24CollectiveEpilogueBwdGQAISA_fSD_Li256ELb1ELb0EEENS1_19SingleTileSchedulerILb1ELb0ELb0ELi128EEEEEEEEEvNT_6ParamsE$_ZN4cute5tupleIJiEEC2ERKi) ;  /* 0xfffff08000007944 */ /* 0x024fea0003c3ffff */
[----:B------:R1:W5:Y:S01]  /*8e60*/  LDL R7, [R1+0x160] ;  /* 0x0001600001077983 */ /* 0x0003620000100800 */
[----:B------:R-:W-:Y:S02]  /*8e70*/  MOV R13, R44 ;  /* 0x0000002c000d7202 */ /* 0x000fe40000000f00 */
[----:B------:R-:W-:Y:S02]  /*8e80*/  MOV R18, 0x8ea0 ;  /* 0x00008ea000127802 */ /* 0x000fe40000000f00 */
[----:B-1---5:R-:W-:Y:S05]  /*8e90*/  CALL.REL.NOINC `($_ZN7cutlass13device_kernelIN5flash19enable_sm80_to_sm89INS1_16FlashAttnBwdSm80INS1_25CollectiveMainloopBwdSm80ILi2ELi2EN4cute5tupleIJNS5_1CILi64EEENS7_ILi128EEES8_EEENS_10bfloat16_tEfNS_4arch4Sm80ELb0ELb1ELb1ELb1ELb0ELb0ELb0ELb0ELi2ELi2ELi4ELi2ELb1EEENS1_24CollectiveEpilogueBwdGQAISA_fSD_Li256ELb1ELb0EEENS1_19SingleTileSchedulerILb1ELb0ELb0ELi128EEEEEEEEEvNT_6ParamsE$_ZN4cute5tupleIJNS_1CILi0EEEiEEC2ERKS2_RKi) ;  /* 0xffffefa000007944 */ /* 0x022fea0003c3ffff */
[----:B------:R1:W5:Y:S01]  /*8ea0*/  LDL R7, [R1+0x168] ;  /* 0x0001680001077983 */ /* 0x0003620000100800 */
[----:B------:R-:W-:Y:S02]  /*8eb0*/  MOV R6, R44 ;  /* 0x0000002c00067202 */ /* 0x000fe40000000f00 */
[----:B------:R-:W-:-:S02]  /*8ec0*/  MOV R16, 0x8ee0 ;  /* 0x00008ee000107802 */ /* 0x000fc40000000f00 */
[----:B-1---5:R-:W-:Y:S05]  /*8ed0*/  CALL.REL.NOINC `($_ZN7cutlass13device_kernelIN5flash19enable_sm80_to_sm89INS1_16FlashAttnBwdSm80INS1_25CollectiveMainloopBwdSm80ILi2ELi2EN4cute5tupleIJNS5_1CILi64EEENS7_ILi128EEES8_EEENS_10bfloat16_tEfNS_4arch4Sm80ELb0ELb1ELb1ELb1ELb0ELb0ELb0ELb0ELi2ELi2ELi4ELi2ELb1EEENS1_24CollectiveEpilogueBwdGQAISA_fSD_Li256ELb1ELb0EEENS1_19SingleTileSchedulerILb1ELb0ELb0ELi128EEEEEEEEEvNT_6ParamsE$_ZN4cute3eso3ESOILb1ELb0EJNS_1CILi0EEEiS3_S3_EEC2ERKS3_RKiS6_S6_) ;  /* 0xffffe81000007944 */ /* 0x022fea0003c3ffff */
[----:B------:R-:W-:Y:S01]  /*8ee0*/  STL [R1+0x160], R76 ;  /* 0x0001604c01007387 */ /* 0x000fe20000100800 */
[----:B-1----:R-:W-:Y:S01]  /*8ef0*/  IMAD.MOV.U32 R6, RZ, RZ, R44 ;  /* 0x000000ffff067224 */ /* 0x002fe200078e002c */
[----:B------:R-:W-:-:S02]  /*8f00*/  MOV R11, R3 ;  /* 0x00000003000b7202 */ /* 0x000fc40000000f00 */
[----:B------:R1:W5:Y:S04]  /*8f10*/  LDL R28, [R1+0x168] ;  /* 0x00016800011c7983 */ /* 0x0003680000100800 */
[----:B------:R2:W-:Y:S02]  /*8f20*/  STL [R1+0x168], R10 ;  /* 0x0001680a01007387 */ /* 0x0005e40000100800 */
[----:B--2---:R-:W-:Y:S02]  /*8f30*/  MOV R10, 0x8f50 ;  /* 0x00008f50000a7802 */ /* 0x004fe40000000f00 */
[----:B-1---5:R-:W-:Y:S05]  /*8f40*/  CALL.REL.NOINC `($_ZN7cutlass13device_kernelIN5flash19enable_sm80_to_sm89INS1_16FlashAttnBwdSm80INS1_25CollectiveMainloopBwdSm80ILi2ELi2EN4cute5tupleIJNS5_1CILi64EEENS7_ILi128EEES8_EEENS_10bfloat16_tEfNS_4arch4Sm80ELb0ELb1ELb1ELb1ELb0ELb0ELb0ELb0ELi2ELi2ELi4ELi2ELb1EEENS1_24CollectiveEpilogueBwdGQAISA_fSD_Li256ELb1ELb0EEENS1_19SingleTileSchedulerILb1ELb0ELb0ELi128EEEEEEEEEvNT_6ParamsE$_ZZN4cuteplIJNS_1CILi0EEEiEJS2_S2_iiEEEDaRKNS_15ArithmeticTupleIJDpT_EEERKNS3_IJDpT0_EEEENKUlDpRKT_E_clIJS2_iiiEEEDaSH_) ;  /* 0x0000149000007944 */ /* 0x022fea0003c00000 */
[----:B------:R-:W-:Y:S01]  /*8f50*/  IMAD.MOV.U32 R16, RZ, RZ, R9 ;  /* 0x000000ffff107224 */ /* 0x000fe200078e0009 */
[----:B------:R-:W-:Y:S02]  /*8f60*/  MOV R9, R44 ;  /* 0x0000002c00097202 */ /* 0x000fe40000000f00 */
[----:B------:R-:W-:Y:S02]  /*8f70*/  MOV R10, 0x8f90 ;  /* 0x00008f90000a7802 */ /* 0x000fe40000000f00 */
[----:B-1---5:R-:W-:Y:S05]  /*8f80*/  CALL.REL.NOINC `($_ZN7cutlass13device_kernelIN5flash19enable_sm80_to_sm89INS1_16FlashAttnBwdSm80INS1_25CollectiveMainloopBwdSm80ILi2ELi2EN4cute5tupleIJNS5_1CILi64EEENS7_ILi128EEES8_EEENS_10bfloat16_tEfNS_4arch4Sm80ELb0ELb1ELb1ELb1ELb0ELb0ELb0ELb0ELi2ELi2ELi4ELi2ELb1EEENS1_24CollectiveEpilogueBwdGQAISA_fSD_Li256ELb1ELb0EEENS1_19SingleTileSchedulerILb1ELb0ELb0ELi128EEEEEEEEEvNT_6ParamsE$_ZN4cute3eso3ESOILb0ELb1EJNS_15ArithmeticTupleIJiiEEENS_1CILi0EEES5_S5_EEC2ERKS3_RKS5_SA_SA_) ;  /* 0xffffe33000007944 */ /* 0x022fea0003c3ffff */
        /* <DEDUP_REMOVED lines=8> */
[----:B-1---5:R-:W-:Y:S05]  /*9010*/  CALL.REL.NOINC `($_ZN7cutlass13device_kernelIN5flash19enable_sm80_to_sm89INS1_16FlashAttnBwdSm80INS1_25CollectiveMainloopBwdSm80ILi2ELi2EN4cute5tupleIJNS5_1CILi64EEENS7_ILi128EEES8_EEENS_10bfloat16_tEfNS_4arch4Sm80ELb0ELb1ELb1ELb1ELb0ELb0ELb0ELb0ELi2ELi2ELi4ELi2ELb1EEENS1_24CollectiveEpilogueBwdGQAISA_fSD_Li256ELb1ELb0EEENS1_19SingleTileSchedulerILb1ELb0ELb0ELi128EEEEEEEEEvNT_6ParamsE$_ZZN4cuteplIJNS_15ArithmeticTupleIJiiEEEEJNS_1CILi0EEEiiiEEEDaRKNS1_IJDpT_EEERKNS1_IJDpT0_EEEENKUlDpRKT_E_clIJS2_iiiEEEDaSI_) ;  /* 0x000011a000007944 */ /* 0x022fea0003c00000 */
[----:B-----5:R1:W-:Y:S01]  /*9020*/  STL.64 [R1+0x188], R6 ;  /* 0x0001880601007387 */ /* 0x0203e20000100a00 */
[----:B------:R-:W-:-:S03]  /*9030*/  MOV R28, 0x9070 ;  /* 0x00009070001c7802 */ /* 0x000fc60000000f00 */
[----:B------:R1:W-:Y:S04]  /*9040*/  STL.64 [R1+0x190], R8 ;  /* 0x0001900801007387 */ /* 0x0003e80000100a00 */
[----:B------:R1:W-:Y:S02]  /*9050*/  STL [R1+0x184], R16 ;  /* 0x0001841001007387 */ /* 0x0003e40000100800 */
[----:B-12---:R-:W-:Y:S05]  /*9060*/  CALL.REL.NOINC `($_ZN7cutlass13device_kernelIN5flash19enable_sm80_to_sm89INS1_16FlashAttnBwdSm80INS1_25CollectiveMainloopBwdSm80ILi2ELi2EN4cute5tupleIJNS5_1CILi64EEENS7_ILi128EEES8_EEENS_10bfloat16_tEfNS_4arch4Sm80ELb0ELb1ELb1ELb1ELb0ELb0ELb0ELb0ELi2ELi2ELi4ELi2ELb1EEENS1_24CollectiveEpilogueBwdGQAISA_fSD_Li256ELb1ELb0EEENS1_19SingleTileSchedulerILb1ELb0ELb0ELi128EEEEEEEEEvNT_6ParamsE$_ZZN4cute19as_arithmetic_tupleINS_15ArithmeticTupleIJNS1_IJiiEEEiiiEEEEEDaRKT_ENKUlRKT_E_clIS2_EEDaS9_) ;  /* 0xfffff3a000007944 */ /* 0x006fea0003c3ffff */
[----:B------:R2:W5:Y:S01]  /*9070*/  LDL R7, [R1+0x18c] ;  /* 0x00018c0001077983 */ /* 0x0005620000100800 */
[----:B------:R-:W-:-:S03]  /*9080*/  MOV R6, 0x90a0 ;  /* 0x000090a000067802 */ /* 0x000fc60000000f00 */
[----:B-12--5:R-:W-:Y:S05]  /*9090*/  CALL.REL.NOINC `($_ZN7cutlass13device_kernelIN5flash19enable_sm80_to_sm89INS1_16FlashAttnBwdSm80INS1_25CollectiveMainloopBwdSm80ILi2ELi2EN4cute5tupleIJNS5_1CILi64EEENS7_ILi128EEES8_EEENS_10bfloat16_tEfNS_4arch4Sm80ELb0ELb1ELb1ELb1ELb0ELb0ELb0ELb0ELi2ELi2ELi4ELi2ELb1EEENS1_24CollectiveEpilogueBwdGQAISA_fSD_Li256ELb1ELb0EEENS1_19SingleTileSchedulerILb1ELb0ELb0ELi128EEEEEEEEEvNT_6ParamsE$_ZZN4cute19as_arithmetic_tupleINS_15ArithmeticTupleIJNS1_IJiiEEEiiiEEEEEDaRKT_ENKUlRKT_E_clIiEEDaS9_) ;  /* 0xfffff48000007944 */ /* 0x026fea0003c3ffff */
[----:B------:R1:W5:Y:S01]  /*90a0*/  LDL R7, [R1+0x190] ;  /* 0x0001900001077983 */ /* 0x0003620000100800 */
[----:B------:R-:W-:-:S03]  /*90b0*/  MOV R6, 0x90e0 ;  /* 0x000090e000067802 */ /* 0x000fc60000000f00 */
[----:B------:R1:W-:Y:S04]  /*90c0*/  STL [R1+0x168], R10 ;  /* 0x0001680a01007387 */ /* 0x0003e80000100800 */
[----:B-1---5:R-:W-:Y:S05]  /*90d0*/  CALL.REL.NOINC `($_ZN7cutlass13device_kernelIN5flash19enable_sm80_to_sm89INS1_16FlashAttnBwdSm80INS1_25CollectiveMainloopBwdSm80ILi2ELi2EN4cute5tupleIJNS5_1CILi64EEENS7_ILi128EEES8_EEENS_10bfloat16_tEfNS_4arch4Sm80ELb0ELb1ELb1ELb1ELb0ELb0ELb0ELb0ELi2ELi2ELi4ELi2ELb1EEENS1_24CollectiveEpilogueBwdGQAISA_fSD_Li256ELb1ELb0EEENS1_19SingleTileSchedulerILb1ELb0ELb0ELi128EEEEEEEEEvNT_6ParamsE$_ZZN4cute19as_arithmetic_tupleINS_15ArithmeticTupleIJNS1_IJiiEEEiiiEEEEEDaRKT_ENKUlRKT_E_clIiEEDaS9_) ;  /* 0xfffff44000007944 */ /* 0x022fea0003c3ffff */
[----:B------:R1:W5:Y:S01]  /*90e0*/  LDL R7, [R1+0x194] ;  /* 0x0001940001077983 */ /* 0x0003620000100800 */
[----:B------:R-:W-:-:S03]  /*90f0*/  MOV R6, 0x9120 ;  /* 0x0000912000067802 */ /* 0x000fc60000000f00 */
[----:B------:R1:W-:Y:S04]  /*9100*/  STL [R1+0x160], R10 ;  /* 0x0001600a01007387 */ /* 0x0003e80000100800 */
[----:B-1---5:R-:W-:Y:S05]  /*9110*/  CALL.REL.NOINC `($_ZN7cutlass13device_kernelIN5flash19enable_sm80_to_sm89INS1_16FlashAttnBwdSm80INS1_25CollectiveMainloopBwdSm80ILi2ELi2EN4cute5tupleIJNS5_1CILi64EEENS7_ILi128EEES8_EEENS_10bfloat16_tEfNS_4arch4Sm80ELb0ELb1ELb1ELb1ELb0ELb0ELb0ELb0ELi2ELi2ELi4ELi2ELb1EEENS1_24CollectiveEpilogueBwdGQAISA_fSD_Li256ELb1ELb0EEENS1_19SingleTileSchedulerILb1ELb0ELb0ELi128EEEEEEEEEvNT_6ParamsE$_ZZN4cute19as_arithmetic_tupleINS_15ArithmeticTupleIJNS1_IJiiEEEiiiEEEEEDaRKT_ENKUlRKT_E_clIiEEDaS9_) ;  /* 0xfffff40000007944 */ /* 0x022fea0003c3ffff */
[----:B------:R1:W-:Y:S01]  /*9120*/  STL [R1+0x164], R10 ;  /* 0x0001640a01007387 */ /* 0x0003e20000100800 */
[----:B------:R-:W-:Y:S01]  /*9130*/  IMAD.MOV.U32 R6, RZ, RZ, R44 ;  /* 0x000000ffff067224 */ /* 0x000fe200078e002c */
[----:B------:R-:W-:Y:S01]  /*9140*/  MOV R11, R3 ;  /* 0x00000003000b7202 */ /* 0x000fe20000000f00 */
[----:B------:R-:W-:Y:S01]  /*9150*/  IMAD.MOV.U32 R9, RZ, RZ, R27 ;  /* 0x000000ffff097224 */ /* 0x000fe200078e001b */
[----:B------:R-:W-:Y:S02]  /*9160*/  IADD3 R13, R3, 0x10, RZ ;  /* 0x00000010030d7810 */ /* 0x000fe40007ffe0ff */
[----:B------:R-:W-:Y:S02]  /*9170*/  MOV R16, 0x9190 ;  /* 0x0000919000107802 */ /* 0x000fe40000000f00 */
[----:B-1----:R-:W-:Y:S05]  /*9180*/  CALL.REL.NOINC `($_ZN7cutlass13device_kernelIN5flash19enable_sm80_to_sm89INS1_16FlashAttnBwdSm80INS1_25CollectiveMainloopBwdSm80ILi2ELi2EN4cute5tupleIJNS5_1CILi64EEENS7_ILi128EEES8_EEENS_10bfloat16_tEfNS_4arch4Sm80ELb0ELb1ELb1ELb1ELb0ELb0ELb0ELb0ELi2ELi2ELi4ELi2ELb1EEENS1_24CollectiveEpilogueBwdGQAISA_fSD_Li256ELb1ELb0EEENS1_19SingleTileSchedulerILb1ELb0ELb0ELi128EEEEEEEEEvNT_6ParamsE$_ZZN4cute19as_arithmetic_tupleINS_15ArithmeticTupleIJNS1_IJiiEEEiiiEEEEEDaRKT_ENKUlDpRKT_E_clIJS2_iiiEEEDaSA_) ;  /* 0xfffff1f000007944 */ /* 0x002fea0003c3ffff */
[----:B-----5:R-:W-:Y:S01]  /*9190*/  IMAD.MOV.U32 R11, RZ, RZ, R6 ;  /* 0x000000ffff0b7224 */ /* 0x020fe200078e0006 */
[----:B------:R-:W-:Y:S01]  /*91a0*/  MOV R6, R7 ;  /* 0x0000000700067202 */ /* 0x000fe20000000f00 */
[----:B------:R-:W-:Y:S01]  /*91b0*/  IMAD.MOV.U32 R7, RZ, RZ, R8 ;  /* 0x000000ffff077224 */ /* 0x000fe200078e0008 */
[----:B------:R1:W-:Y:S01]  /*91c0*/  STL [R1+0x180], R9 ;  /* 0x0001800901007387 */ /* 0x0003e20000100800 */
[----:B------:R-:W-:-:S03]  /*91d0*/  MOV R18, 0x9210 ;  /* 0x0000921000127802 */ /* 0x000fc60000000f00 */
[----:B------:R1:W-:Y:S04]  /*91e0*/  STL.64 [R1+0x170], R10 ;  /* 0x0001700a01007387 */ /* 0x0003e80000100a00 */
[----:B------:R1:W-:Y:S02]  /*91f0*/  STL.64 [R1+0x178], R6 ;  /* 0x0001780601007387 */ /* 0x0003e40000100a00 */
[----:B-12---:R-:W-:Y:S05]  /*9200*/  CALL.REL.NOINC `($_ZN7cutlass13device_kernelIN5flash19enable_sm80_to_sm89INS1_16FlashAttnBwdSm80INS1_25CollectiveMainloopBwdSm80ILi2ELi2EN4cute5tupleIJNS5_1CILi64EEENS7_ILi128EEES8_EEENS_10bfloat16_tEfNS_4arch4Sm80ELb0ELb1ELb1ELb1ELb0ELb0ELb0ELb0ELi2ELi2ELi4ELi2ELb1EEENS1_24CollectiveEpilogueBwdGQAISA_fSD_Li256ELb1ELb0EEENS1_19SingleTileSchedulerILb1ELb0ELb0ELi128EEEEEEEEEvNT_6ParamsE$_ZZN4cute14transform_leafINS_15ArithmeticTupleIJNS1_IJiiEEEiiiEEENS_8identityEEEDaRKT_OT0_ENKUlRKT_E_clIS2_EEDaSC_) ;  /* 0xfffff00000007944 */ /* 0x006fea0003c3ffff */
[----:B------:R2:W5:Y:S01]  /*9210*/  LDL R9, [R1+0x178] ;  /* 0x0001780001097983 */ /* 0x0005620000100800 */
[----:B------:R-:W-:-:S03]  /*9220*/  MOV R8, 0x9240 ;  /* 0x0000924000087802 */ /* 0x000fc60000000f00 */
[----:B-12--5:R-:W-:Y:S05]  /*9230*/  CALL.REL.NOINC `($_ZN7cutlass13device_kernelIN5flash19enable_sm80_to_sm89INS1_16FlashAttnBwdSm80INS1_25CollectiveMainloopBwdSm80ILi2ELi2EN4cute5tupleIJNS5_1CILi64EEENS7_ILi128EEES8_EEENS_10bfloat16_tEfNS_4arch4Sm80ELb0ELb1ELb1ELb1ELb0ELb0ELb0ELb0ELi2ELi2ELi4ELi2ELb1EEENS1_24CollectiveEpilogueBwdGQAISA_fSD_Li256ELb1ELb0EEENS1_19SingleTileSchedulerILb1ELb0ELb0ELi128EEEEEEEEEvNT_6ParamsE$_ZZN4cute14transform_leafINS_15ArithmeticTupleIJNS1_IJiiEEEiiiEEENS_8identityEEEDaRKT_OT0_ENKUlRKT_E_clIiEEDaSC_) ;  /* 0xfffff0d000007944 */ /* 0x026fea0003c3ffff */
[----:B------:R1:W5:Y:S01]  /*9240*/  LDL R9, [R1+0x17c] ;  /* 0x00017c0001097983 */ /* 0x0003620000100800 */
[----:B------:R-:W-:-:S03]  /*9250*/  MOV R8, 0x9280 ;  /* 0x0000928000087802 */ /* 0x000fc60000000f00 */
[----:B------:R1:W-:Y:S04]  /*9260*/  STL [R1+0x168], R10 ;  /* 0x0001680a01007387 */ /* 0x0003e80000100800 */
[----:B-1---5:R-:W-:Y:S05]  /*9270*/  CALL.REL.NOINC `($_ZN7cutlass13device_kernelIN5flash19enable_sm80_to_sm89INS1_16FlashAttnBwdSm80INS1_25CollectiveMainloopBwdSm80ILi2ELi2EN4cute5tupleIJNS5_1CILi64EEENS7_ILi128EEES8_EEENS_10bfloat16_tEfNS_4arch4Sm80ELb0ELb1ELb1ELb1ELb0ELb0ELb0ELb0ELi2ELi2ELi4ELi2ELb1EEENS1_24CollectiveEpilogueBwdGQAISA_fSD_Li256ELb1ELb0EEENS1_19SingleTileSchedulerILb1ELb0ELb0ELi128EEEEEEEEEvNT_6ParamsE$_ZZN4cute14transform_leafINS_15ArithmeticTupleIJNS1_IJiiEEEiiiEEENS_8identityEEEDaRKT_OT0_ENKUlRKT_E_clIiEEDaSC_) ;  /* 0xfffff09000007944 */ /* 0x022fea0003c3ffff */
[----:B------:R1:W5:Y:S01]  /*9280*/  LDL R9, [R1+0x180] ;  /* 0x0001800001097983 */ /* 0x0003620000100800 */
[----:B------:R-:W-:-:S03]  /*9290*/  MOV R8, 0x92c0 ;  /* 0x000092c000087802 */ /* 0x000fc60000000f00 */
[----:B------:R1:W-:Y:S04]  /*92a0*/  STL [R1+0x160], R10 ;  /* 0x0001600a01007387 */ /* 0x0003e80000100800 */
[----:B-1---5:R-:W-:Y:S05]  /*92b0*/  CALL.REL.NOINC `($_ZN7cutlass13device_kernelIN5flash19enable_sm80_to_sm89INS1_16FlashAttnBwdSm80INS1_25CollectiveMainloopBwdSm80ILi2ELi2EN4cute5tupleIJNS5_1CILi64EEENS7_ILi128EEES8_EEENS_10bfloat16_tEfNS_4arch4Sm80ELb0ELb1ELb1ELb1ELb0ELb0ELb0ELb0ELi2ELi2ELi4ELi2ELb1EEENS1_24CollectiveEpilogueBwdGQAISA_fSD_Li256ELb1ELb0EEENS1_19SingleTileSchedulerILb1ELb0ELb0ELi128EEEEEEEEEvNT_6ParamsE$_ZZN4cute14transform_leafINS_15ArithmeticTupleIJNS1_IJiiEEEiiiEEENS_8identityEEEDaRKT_OT0_ENKUlRKT_E_clIiEEDaSC_) ;  /* 0xfffff05000007944 */ /* 0x022fea0003c3ffff */
[----:B------:R1:W-:Y:S01]  /*92c0*/  STL [R1+0x164], R10 ;  /* 0x0001640a01007387 */ /* 0x0003e20000100800 */
[----:B------:R-:W-:Y:S01]  /*92d0*/  IMAD.MOV.U32 R8, RZ, RZ, R44 ;  /* 0x000000ffff087224 */ /* 0x000fe200078e002c */
[----:B------:R-:W-:Y:S02]  /*92e0*/  MOV R9, R3 ;  /* 0x0000000300097202 */ /* 0x000fe40000000f00 */
[----:B------:R-:W-:Y:S02]  /*92f0*/  MOV R16, 0x9310 ;  /* 0x0000931000107802 */ /* 0x000fe40000000f00 */
[----:B-1----:R-:W-:Y:S05]  /*9300*/  CALL.REL.NOINC `($_ZN7cutlass13device_kernelIN5flash19enable_sm80_to_sm89INS1_16FlashAttnBwdSm80INS1_25CollectiveMainloopBwdSm80ILi2ELi2EN4cute5tupleIJNS5_1CILi64EEENS7_ILi128EEES8_EEENS_10bfloat16_tEfNS_4arch4Sm80ELb0ELb1ELb1ELb1ELb0ELb0ELb0ELb0ELi2ELi2ELi4ELi2ELb1EEENS1_24CollectiveEpilogueBwdGQAISA_fSD_Li256ELb1ELb0EEENS1_19SingleTileSchedulerILb1ELb0ELb0ELi128EEEEEEEEEvNT_6ParamsE$_ZZN4cute9transformINS_15ArithmeticTupleIJNS1_IJiiEEEiiiEEEZNS_14transform_leafIS3_NS_8identityEEEDaRKT_OT0_EUlRKT_E_EEDaS8_SA_ENKUlDpSD_E_clIJNS_5tupleIJiiEEEiiiEEEDaSF_) ;  /* 0x00000d3000007944 */ /* 0x002fea0003c00000 */
[----:B------:R-:W-:Y:S01]  /*9310*/  MOV R27, 0x0 ;  /* 0x00000000001b7802 */ /* 0x000fe20000000f00 */
[----:B-----5:R-:W-:Y:S01]  /*9320*/  IMAD.MOV.U32 R46, RZ, RZ, R3 ;  /* 0x000000ffff2e7224 */ /* 0x020fe200078e0003 */
[----:B------:R-:W-:Y:S01]  /*9330*/  MOV R44, R7 ;  /* 0x00000007002c7202 */ /* 0x000fe20000000f00 */
[----:B------:R-:W-:Y:S01]  /*9340*/  IMAD.MOV.U32 R45, RZ, RZ, R6 ;  /* 0x000000ffff2d7224 */ /* 0x000fe200078e0006 */
[----:B------:R-:W-:Y:S06]  /*9350*/  RET.REL.NODEC R26 `(_ZN7cutlass13device_kernelIN5flash19enable_sm80_to_sm89INS1_16FlashAttnBwdSm80INS1_25CollectiveMainloopBwdSm80ILi2ELi2EN4cute5tupleIJNS5_1CILi64EEENS7_ILi128EEES8_EEENS_10bfloat16_tEfNS_4arch4Sm80ELb0ELb1ELb1ELb1ELb0ELb0ELb0ELb0ELi2ELi2ELi4ELi2ELb1EEENS1_24CollectiveEpilogueBwdGQAISA_fSD_Li256ELb1ELb0EEENS1_19SingleTileSchedulerILb1ELb0ELb0ELi128EEEEEEEEEvNT_6ParamsE) ;  /* 0xffff6ca01a007950 */ /* 0x000fec0003c3ffff */
        .type           $_ZN7cutlass13device_kernelIN5flash19enable_sm80_to_sm89INS1_16FlashAttnBwdSm80INS1_25CollectiveMainloopBwdSm80ILi2ELi2EN4cute5tupleIJNS5_1CILi64EEENS7_ILi128EEES8_EEENS_10bfloat16_tEfNS_4arch4Sm80ELb0ELb1ELb1ELb1ELb0ELb0ELb0ELb0ELi2ELi2ELi4ELi2ELb1EEENS1_24CollectiveEpilogueBwdGQAISA_fSD_Li256ELb1ELb0EEENS1_19SingleTileSchedulerILb1ELb0ELb0ELi128EEEEEEEEEvNT_6ParamsE$_ZZN4cute7idx2crdINS_5tupleIJiEEENS1_IJNS1_IJNS1_IJNS_1CILi8EEENS3_ILi2EEEEEES5_S5_NS3_ILi4EEEEEEEEEEEDaRKT_RKT0_ENKUlRKT_RKT0_E_clIiS8_EEDaSI_SL_,@function
        .size           $_ZN7cutlass13device_kernelIN5flash19enable_sm80_to_sm89INS1_16FlashAttnBwdSm80INS1_25CollectiveMainloopBwdSm80ILi2ELi2EN4cute5tupleIJNS5_1CILi64EEENS7_ILi128EEES8_EEENS_10bfloat16_tEfNS_4arch4Sm80ELb0ELb1ELb1ELb1ELb0ELb0ELb0ELb0ELi2ELi2ELi4ELi2ELb1EEENS1_24CollectiveEpilogueBwdGQAISA_fSD_Li256ELb1ELb0EEENS1_19SingleTileSchedulerILb1ELb0ELb0ELi128EEEEEEEEEvNT_6ParamsE$_ZZN4cute7idx2crdINS_5tupleIJiEEENS1_IJNS1_IJNS1_IJNS_1CILi8EEENS3_ILi2EEEEEES5_S5_NS3_ILi4EEEEEEEEEEEDaRKT_RKT0_ENKUlRKT_RKT0_E_clIiS8_EEDaSI_SL_,($_ZN7cutlass13device_kernelIN5flash19enable_sm80_to_sm89INS1_16FlashAttnBwdSm80INS1_25CollectiveMainloopBwdSm80ILi2ELi2EN4cute5tupleIJNS5_1CILi64EEENS7_ILi128EEES8_EEENS_10bfloat16_tEfNS_4arch4Sm80ELb0ELb1ELb1ELb1ELb0ELb0ELb0ELb0ELi2ELi2ELi4ELi2ELb1EEENS1_24CollectiveEpilogueBwdGQAISA_fSD_Li256ELb1ELb0EEENS1_19SingleTileSchedulerILb1ELb0ELb0ELi128EEEEEEEEEvNT_6ParamsE$_ZZN4cute9transformINS_15ArithmeticTupleIJNS1_IJiiEEEiiiEEEZNS_14transform_leafIS3_NS_8identityEEEDaRKT_OT0_EUlRKT_E_EEDaS8_SA_ENKUlDpSD_E_clIJNS_5tupleIJiiEEEiiiEEEDaSF_ - $_ZN7cutlass13device_kernelIN5flash19enable_sm80_to_sm89INS1_16FlashAttnBwdSm80INS1_25CollectiveMainloopBwdSm80ILi2ELi2EN4cute5tupleIJNS5_1CILi64EEENS7_ILi128EEES8_EEENS_10bfloat16_tEfNS_4arch4Sm80ELb0ELb1ELb1ELb1ELb0ELb0ELb0ELb0ELi2ELi2ELi4ELi2ELb1EEENS1_24CollectiveEpilogueBwdGQAISA_fSD_Li256ELb1ELb0EEENS1_19SingleTileSchedulerILb1ELb0ELb0ELi128EEEEEEEEEvNT_6ParamsE$_ZZN4cute7idx2crdINS_5tupleIJiEEENS1_IJNS1_IJNS1_IJNS_1CILi8EEENS3_ILi2EEEEEES5_S5_NS3_ILi4EEEEEEEEEEEDaRKT_RKT0_ENKUlRKT_RKT0_E_clIiS8_EEDaSI_SL_)
$_ZN7cutlass13device_kernelIN5flash19enable_sm80_to_sm89INS1_16FlashAttnBwdSm80INS1_25CollectiveMainloopBwdSm80ILi2ELi2EN4cute5tupleIJNS5_1CILi64EEENS7_ILi128EEES8_EEENS_10bfloat16_tEfNS_4arch4Sm80ELb0ELb1ELb1ELb1ELb0ELb0ELb0ELb0ELi2ELi2ELi4ELi2ELb1EEENS1_24CollectiveEpilogueBwdGQAISA_fSD_Li256ELb1ELb0EEENS1_19SingleTileSchedulerILb1ELb0ELb0ELi128EEEEEEEEEvNT_6ParamsE$_ZZN4cute7idx2crdINS_5tupleIJiEEENS1_IJNS1_IJNS1_IJNS_1CILi8EEENS3_ILi2EEEEEES5_S5_NS3_ILi4EEEEEEEEEEEDaRKT_RKT0_ENKUlRKT_RKT0_E_clIiS8_EEDaSI_SL_:
        /* <DEDUP_REMOVED lines=73> */
[----:B------:R-:W-:-:S02]  /*97f0*/  MOV R16, 0x9840 ;  /* 0x0000984000107802 */ /* 0x000fc40000000f00 */
[----:B------:R-:W-:-:S04]  /*9800*/  LEA.HI R7, R39, R10, RZ, 0x1 ;  /* 0x0000000a27077211 */ /* 0x000fc800078f08ff */
[----:B------:R-:W-:-:S05]  /*9810*/  LOP3.LUT R7, R7, 0xfffffffe, RZ, 0xc0, !PT ;  /* 0xfffffffe07077812 */ /* 0x000fca00078ec0ff */
[----:B------:R-:W-:Y:S02]  /*9820*/  IMAD.IADD R7, R10, 0x1, -R7 ;  /* 0x000000010a077824 */ /* 0x000fe400078e0a07 */
[----:B--2--5:R-:W-:Y:S05]  /*9830*/  CALL.REL.NOINC `($_ZN7cutlass13device_kernelIN5flash19enable_sm80_to_sm89INS1_16FlashAttnBwdSm80INS1_25CollectiveMainloopBwdSm80ILi2ELi2EN4cute5tupleIJNS5_1CILi64EEENS7_ILi128EEES8_EEENS_10bfloat16_tEfNS_4arch4Sm80ELb0ELb1ELb1ELb1ELb0ELb0ELb0ELb0ELi2ELi2ELi4ELi2ELb1EEENS1_24CollectiveEpilogueBwdGQAISA_fSD_Li256ELb1ELb0EEENS1_19SingleTileSchedulerILb1ELb0ELb0ELi128EEEEEEEEEvNT_6ParamsE$_ZN4cute5tupleIJiEEC2ERKi) ;  /* 0xffffe6a000007944 */ /* 0x024fea0003c3ffff */
        /* <DEDUP_REMOVED lines=19> */
[----:B------:R-:W-:-:S02]  /*9970*/  MOV R16, 0x9990 ;  /* 0x0000999000107802 */ /* 0x000fc40000000f00 */
        /* <DEDUP_REMOVED lines=99> */
[----:B------:R-:W-:Y:S01]  /*9fb0*/  MOV R9, R2 ;  /* 0x0000000200097202 */ /* 0x000fe20000000f00 */
[----:B------:R-:W-:Y:S01]  /*9fc0*/  IMAD.MOV.U32 R27, RZ, RZ, R3 ;  /* 0x000000ffff1b7224 */ /* 0x000fe200078e0003 */
[----:B------:R-:W-:Y:S02]  /*9fd0*/  MOV R16, 0x9ff0 ;  /* 0x00009ff000107802 */ /* 0x000fe40000000f00 */
[----:B-1----:R-:W-:Y:S05]  /*9fe0*/  CALL.REL.NOINC `($_ZN7cutlass13device_kernelIN5flash19enable_sm80_to_sm89INS1_16FlashAttnBwdSm80INS1_25CollectiveMainloopBwdSm80ILi2ELi2EN4cute5tupleIJNS5_1CILi64EEENS7_ILi128EEES8_EEENS_10bfloat16_tEfNS_4arch4Sm80ELb0ELb1ELb1ELb1ELb0ELb0ELb0ELb0ELi2ELi2ELi4ELi2ELb1EEENS1_24CollectiveEpilogueBwdGQAISA_fSD_Li256ELb1ELb0EEENS1_19SingleTileSchedulerILb1ELb0ELb0ELi128EEEEEEEEEvNT_6ParamsE$_ZZN4cute9transformINS_15ArithmeticTupleIJNS1_IJiiEEEiiiEEEZNS_14transform_leafIS3_NS_8identityEEEDaRKT_OT0_EUlRKT_E_EEDaS8_SA_ENKUlDpSD_E_clIJNS_5tupleIJiiEEEiiiEEEDaSF_) ;  /* 0x0000005000007944 */ /* 0x002fea0003c00000 */
[----:B------:R-:W-:Y:S01]  /*9ff0*/  MOV R27, 0x0 ;  /* 0x00000000001b7802 */ /* 0x000fe20000000f00 */
[----:B-----5:R-:W-:Y:S01]  /*a000*/  IMAD.MOV.U32 R2, RZ, RZ, R3 ;  /* 0x000000ffff027224 */ /* 0x020fe200078e0003 */
[----:B------:R-:W-:Y:S01]  /*a010*/  MOV R39, R7 ;  /* 0x0000000700277202 */ /* 0x000fe20000000f00 */
[----:B------:R-:W-:Y:S01]  /*a020*/  IMAD.MOV.U32 R40, RZ, RZ, R6 ;  /* 0x000000ffff287224 */ /* 0x000fe200078e0006 */
[----:B------:R-:W-:Y:S06]  /*a030*/  RET.REL.NODEC R26 `(_ZN7cutlass13device_kernelIN5flash19enable_sm80_to_sm89INS1_16FlashAttnBwdSm80INS1_25CollectiveMainloopBwdSm80ILi2ELi2EN4cute5tupleIJNS5_1CILi64EEENS7_ILi128EEES8_EEENS_10bfloat16_tEfNS_4arch4Sm80ELb0ELb1ELb1ELb1ELb0ELb0ELb0ELb0ELi2ELi2ELi4ELi2ELb1EEENS1_24CollectiveEpilogueBwdGQAISA_fSD_Li256ELb1ELb0EEENS1_19SingleTileSchedulerILb1ELb0ELb0ELi128EEEEEEEEEvNT_6ParamsE) ;  /* 0xffff5fc01a007950 */ /* 0x000fec0003c3ffff */
        .type           $_ZN7cutlass13device_kernelIN5flash19enable_sm80_to_sm89INS1_16FlashAttnBwdSm80INS1_25CollectiveMainloopBwdSm80ILi2ELi2EN4cute5tupleIJNS5_1CILi64EEENS7_ILi128EEES8_EEENS_10bfloat16_tEfNS_4arch4Sm80ELb0ELb1ELb1ELb1ELb0ELb0ELb0ELb0ELi2ELi2ELi4ELi2ELb1EEENS1_24CollectiveEpilogueBwdGQAISA_fSD_Li256ELb1ELb0EEENS1_19SingleTileSchedulerILb1ELb0ELb0ELi128EEEEEEEEEvNT_6ParamsE$_ZZN4cute9transformINS_15ArithmeticTupleIJNS1_IJiiEEEiiiEEEZNS_14transform_leafIS3_NS_8identityEEEDaRKT_OT0_EUlRKT_E_EEDaS8_SA_ENKUlDpSD_E_clIJNS_5tupleIJiiEEEiiiEEEDaSF_,@function
        .size           $_ZN7cutlass13device_kernelIN5flash19enable_sm80_to_sm89INS1_16FlashAttnBwdSm80INS1_25CollectiveMainloopBwdSm80ILi2ELi2EN4cute5tupleIJNS5_1CILi64EEENS7_ILi128EEES8_EEENS_10bfloat16_tEfNS_4arch4Sm80ELb0ELb1ELb1ELb1ELb0ELb0ELb0ELb0ELi2ELi2ELi4ELi2ELb1EEENS1_24CollectiveEpilogueBwdGQAISA_fSD_Li256ELb1ELb0EEENS1_19SingleTileSchedulerILb1ELb0ELb0ELi128EEEEEEEEEvNT_6ParamsE$_ZZN4cute9transformINS_15ArithmeticTupleIJNS1_IJiiEEEiiiEEEZNS_14transform_leafIS3_NS_8identityEEEDaRKT_OT0_EUlRKT_E_EEDaS8_SA_ENKUlDpSD_E_clIJNS_5tupleIJiiEEEiiiEEEDaSF_,($_ZN7cutlass13device_kernelIN5flash19enable_sm80_to_sm89INS1_16FlashAttnBwdSm80INS1_25CollectiveMainloopBwdSm80ILi2ELi2EN4cute5tupleIJNS5_1CILi64EEENS7_ILi128EEES8_EEENS_10bfloat16_tEfNS_4arch4Sm80ELb0ELb1ELb1ELb1ELb0ELb0ELb0ELb0ELi2ELi2ELi4ELi2ELb1EEENS1_24CollectiveEpilogueBwdGQAISA_fSD_Li256ELb1ELb0EEENS1_19SingleTileSchedulerILb1ELb0ELb0ELi128EEEEEEEEEvNT_6ParamsE$_ZZN4cute9transformINS_15ArithmeticTupleIJiiEEEZNS_14transform_leafIS2_RNS_8identityEEEDaRKT_OT0_EUlRKT_E_EEDaS8_SA_ENKUlDpSD_E_clIJiiEEEDaSF_ - $_ZN7cutlass13device_kernelIN5flash19enable_sm80_to_sm89INS1_16FlashAttnBwdSm80INS1_25CollectiveMainloopBwdSm80ILi2ELi2EN4cute5tupleIJNS5_1CILi64EEENS7_ILi128EEES8_EEENS_10bfloat16_tEfNS_4arch4Sm80ELb0ELb1ELb1ELb1ELb0ELb0ELb0ELb0ELi2ELi2ELi4ELi2ELb1EEENS1_24CollectiveEpilogueBwdGQAISA_fSD_Li256ELb1ELb0EEENS1_19SingleTileSchedulerILb1ELb0ELb0ELi128EEEEEEEEEvNT_6ParamsE$_ZZN4cute9transformINS_15ArithmeticTupleIJNS1_IJiiEEEiiiEEEZNS_14transform_leafIS3_NS_8identityEEEDaRKT_OT0_EUlRKT_E_EEDaS8_SA_ENKUlDpSD_E_clIJNS_5tupleIJiiEEEiiiEEEDaSF_)
$_ZN7cutlass13device_kernelIN5flash19enable_sm80_to_sm89INS1_16FlashAttnBwdSm80INS1_25CollectiveMainloopBwdSm80ILi2ELi2EN4cute5tupleIJNS5_1CILi64EEENS7_ILi128EEES8_EEENS_10bfloat16_tEfNS_4arch4Sm80ELb0ELb1ELb1ELb1ELb0ELb0ELb0ELb0ELi2ELi2ELi4ELi2ELb1EEENS1_24CollectiveEpilogueBwdGQAISA_fSD_Li256ELb1ELb0EEENS1_19SingleTileSchedulerILb1ELb0ELb0ELi128EEEEEEEEEvNT_6ParamsE$_ZZN4cute9transformINS_15ArithmeticTupleIJNS1_IJiiEEEiiiEEEZNS_14transform_leafIS3_NS_8identityEEEDaRKT_OT0_EUlRKT_E_EEDaS8_SA_ENKUlDpSD_E_clIJNS_5tupleIJiiEEEiiiEEEDaSF_:
[----:B------:R-:W-:Y:S02]  /*a040*/  IADD3 R3, R1, 0x19c, RZ ;  /* 0x0000019c01037810 */ /* 0x000fe40007ffe0ff */
[----:B------:R-:W-:-:S02]  /*a050*/  MOV R10, 0xa080 ;  /* 0x0000a080000a7802 */ /* 0x000fc40000000f00 */
[----:B------:R-:W-:Y:S02]  /*a060*/  IADD3 R3, R3, c[0x0][0x20], RZ ;  /* 0x0000080003037a10 */ /* 0x000fe40007ffe0ff */
[----:B------:R-:W-:Y:S05]  /*a070*/  CALL.REL.NOINC `($_ZN7cutlass13device_kernelIN5flash19enable_sm80_to_sm89INS1_16FlashAttnBwdSm80INS1_25CollectiveMainloopBwdSm80ILi2ELi2EN4cute5tupleIJNS5_1CILi64EEENS7_ILi128EEES8_EEENS_10bfloat16_tEfNS_4arch4Sm80ELb0ELb1ELb1ELb1ELb0ELb0ELb0ELb0ELi2ELi2ELi4ELi2ELb1EEENS1_24CollectiveEpilogueBwdGQAISA_fSD_Li256ELb1ELb0EEENS1_19SingleTileSchedulerILb1ELb0ELb0ELi128EEEEEEEEEvNT_6ParamsE$_ZN4cute3eso3ESOILb0ELb0EJNS_5tupleIJiiEEEiiiEEC2ERKS3_RKiS8_S8_) ;  /* 0xffffcf1000007944 */ /* 0x000fea0003c3ffff */
[----:B-1----:R1:W5:Y:S04]  /*a080*/  LDL R7, [R1+0x1ac] ;  /* 0x0001ac0001077983 */ /* 0x0023680000100800 */
[----:B------:R1:W5:Y:S04]  /*a090*/  LDL R6, [R1+0x1a4] ;  /* 0x0001a40001067983 */ /* 0x0003680000100800 */
[----:B------:R1:W5:Y:S01]  /*a0a0*/  LDL R3, [R1+0x19c] ;  /* 0x00019c0001037983 */ /* 0x0003620000100800 */
[----:B------:R-:W-:-:S04]  /*a0b0*/  MOV R17, 0x0 ;  /* 0x0000000000117802 */ /* 0x000fc80000000f00 */
[----:B------:R-:W-:Y:S05]  /*a0c0*/  RET.REL.NODEC R16 `(_ZN7cutlass13device_kernelIN5flash19enable_sm80_to_sm89INS1_16FlashAttnBwdSm80INS1_25CollectiveMainloopBwdSm80ILi2ELi2EN4cute5tupleIJNS5_1CILi64EEENS7_ILi128EEES8_EEENS_10bfloat16_tEfNS_4arch4Sm80ELb0ELb1ELb1ELb1ELb0ELb0ELb0ELb0ELi2ELi2ELi4ELi2ELb1EEENS1_24CollectiveEpilogueBwdGQAISA_fSD_Li256ELb1ELb0EEENS1_19SingleTileSchedulerILb1ELb0ELb0ELi128EEEEEEEEEvNT_6ParamsE) ;  /* 0xffff5f3010007950 */ /* 0x000fea0003c3ffff */
        .type           $_ZN7cutlass13device_kernelIN5flash19enable_sm80_to_sm89INS1_16FlashAttnBwdSm80INS1_25CollectiveMainloopBwdSm80ILi2ELi2EN4cute5tupleIJNS5_1CILi64EEENS7_ILi128EEES8_EEENS_10bfloat16_tEfNS_4arch4Sm80ELb0ELb1ELb1ELb1ELb0ELb0ELb0ELb0ELi2ELi2ELi4ELi2ELb1EEENS1_24CollectiveEpilogueBwdGQAISA_fSD_Li256ELb1ELb0EEENS1_19SingleTileSchedulerILb1ELb0ELb0ELi128EEEEEEEEEvNT_6ParamsE$_ZZN4cute9transformINS_15ArithmeticTupleIJiiEEEZNS_14transform_leafIS2_RNS_8identityEEEDaRKT_OT0_EUlRKT_E_EEDaS8_SA_ENKUlDpSD_E_clIJiiEEEDaSF_,@function
        .size           $_ZN7cutlass13device_kernelIN5flash19enable_sm80_to_sm89INS1_16FlashAttnBwdSm80INS1_25CollectiveMainloopBwdSm80ILi2ELi2EN4cute5tupleIJNS5_1CILi64EEENS7_ILi128EEES8_EEENS_10bfloat16_tEfNS_4arch4Sm80ELb0ELb1ELb1ELb1ELb0ELb0ELb0ELb0ELi2ELi2ELi4ELi2ELb1EEENS1_24CollectiveEpilogueBwdGQAISA_fSD_Li256ELb1ELb0EEENS1_19SingleTileSchedulerILb1ELb0ELb0ELi128EEEEEEEEEvNT_6ParamsE$_ZZN4cute9transformINS_15ArithmeticTupleIJiiEEEZNS_14transform_leafIS2_RNS_8identityEEEDaRKT_OT0_EUlRKT_E_EEDaS8_SA_ENKUlDpSD_E_clIJiiEEEDaSF_,($_ZN7cutlass13device_kernelIN5flash19enable_sm80_to_sm89INS1_16FlashAttnBwdSm80INS1_25CollectiveMainloopBwdSm80ILi2ELi2EN4cute5tupleIJNS5_1CILi64EEENS7_ILi128EEES8_EEENS_10bfloat16_tEfNS_4arch4Sm80ELb0ELb1ELb1ELb1ELb0ELb0ELb0ELb0ELi2ELi2ELi4ELi2ELb1EEENS1_24CollectiveEpilogueBwdGQAISA_fSD_Li256ELb1ELb0EEENS1_19SingleTileSchedulerILb1ELb0ELb0ELi128EEEEEEEEEvNT_6ParamsE$_ZZN4cuteplIJNS_15ArithmeticTupleIJiEEEEJNS1_IJNS_1CILi0EEEiEEEEEEDaRKNS1_IJDpT_EEERKNS1_IJDpT0_EEEENKUlDpRKT_E_clIJNS1_IJiiEEEEEEDaSJ_ - $_ZN7cutlass13device_kernelIN5flash19enable_sm80_to_sm89INS1_16FlashAttnBwdSm80INS1_25CollectiveMainloopBwdSm80ILi2ELi2EN4cute5tupleIJNS5_1CILi64EEENS7_ILi128EEES8_EEENS_10bfloat16_tEfNS_4arch4Sm80ELb0ELb1ELb1ELb1ELb0ELb0ELb0ELb0ELi2ELi2ELi4ELi2ELb1EEENS1_24CollectiveEpilogueBwdGQAISA_fSD_Li256ELb1ELb0EEENS1_19SingleTileSchedulerILb1ELb0ELb0ELi128EEEEEEEEEvNT_6ParamsE$_ZZN4cute9transformINS_15ArithmeticTupleIJiiEEEZNS_14transform_leafIS2_RNS_8identityEEEDaRKT_OT0_EUlRKT_E_EEDaS8_SA_ENKUlDpSD_E_clIJiiEEEDaSF_)
$_ZN7cutlass13device_kernelIN5flash19enable_sm80_to_sm89INS1_16FlashAttnBwdSm80INS1_25CollectiveMainloopBwdSm80ILi2ELi2EN4cute5tupleIJNS5_1CILi64EEENS7_ILi128EEES8_EEENS_10bfloat16_tEfNS_4arch4Sm80ELb0ELb1ELb1ELb1ELb0ELb0ELb0ELb0ELi2ELi2ELi4ELi2ELb1EEENS1_24CollectiveEpilogueBwdGQAISA_fSD_Li256ELb1ELb0EEENS1_19SingleTileSchedulerILb1ELb0ELb0ELi128EEEEEEEEEvNT_6ParamsE$_ZZN4cute9transformINS_15ArithmeticTupleIJiiEEEZNS_14transform_leafIS2_RNS_8identityEEEDaRKT_OT0_EUlRKT_E_EEDaS8_SA_ENKUlDpSD_E_clIJiiEEEDaSF_:
[----:B------:R-:W-:Y:S02]  /*a0d0*/  IADD3 R7, R1, 0x1a0, RZ ;  /* 0x000001a001077810 */ /* 0x000fe40007ffe0ff */
[----:B------:R-:W-:Y:S02]  /*a0e0*/  MOV R10, 0xa110 ;  /* 0x0000a110000a7802 */ /* 0x000fe40000000f00 */
[----:B------:R-:W-:Y:S02]  /*a0f0*/  IADD3 R7, R7, c[0x0][0x20], RZ ;  /* 0x0000080007077a10 */ /* 0x000fe40007ffe0ff */
[----:B------:R-:W-:Y:S05]  /*a100*/  CALL.REL.NOINC `($_ZN7cutlass13device_kernelIN5flash19enable_sm80_to_sm89INS1_16FlashAttnBwdSm80INS1_25CollectiveMainloopBwdSm80ILi2ELi2EN4cute5tupleIJNS5_1CILi64EEENS7_ILi128EEES8_EEENS_10bfloat16_tEfNS_4arch4Sm80ELb0ELb1ELb1ELb1ELb0ELb0ELb0ELb0ELi2ELi2ELi4ELi2ELb1EEENS1_24CollectiveEpilogueBwdGQAISA_fSD_Li256ELb1ELb0EEENS1_19SingleTileSchedulerILb1ELb0ELb0ELi128EEEEEEEEEvNT_6ParamsE$_ZN4cute3eso3ESOILb0ELb0EJiiEEC2ERKiS4_) ;  /* 0xffffd06000007944 */ /* 0x000fea0003c3ffff */
[----:B-1----:R1:W5:Y:S01]  /*a110*/  LDL.64 R6, [R1+0x1a0] ;  /* 0x0001a00001067983 */ /* 0x0023620000100a00 */
[----:B------:R-:W-:-:S04]  /*a120*/  MOV R9, 0x0 ;  /* 0x0000000000097802 */ /* 0x000fc80000000f00 */
[----:B------:R-:W-:Y:S05]  /*a130*/  RET.REL.NODEC R8 `(_ZN7cutlass13device_kernelIN5flash19enable_sm80_to_sm89INS1_16FlashAttnBwdSm80INS1_25CollectiveMainloopBwdSm80ILi2ELi2EN4cute5tupleIJNS5_1CILi64EEENS7_ILi128EEES8_EEENS_10bfloat16_tEfNS_4arch4Sm80ELb0ELb1ELb1ELb1ELb0ELb0ELb0ELb0ELi2ELi2ELi4ELi2ELb1EEENS1_24CollectiveEpilogueBwdGQAISA_fSD_Li256ELb1ELb0EEENS1_19SingleTileSchedulerILb1ELb0ELb0ELi128EEEEEEEEEvNT_6ParamsE) ;  /* 0xffff5ec008007950 */ /* 0x000fea0003c3ffff */
        .type           $_ZN7cutlass13device_kernelIN5flash19enable_sm80_to_sm89INS1_16FlashAttnBwdSm80INS1_25CollectiveMainloopBwdSm80ILi2ELi2EN4cute5tupleIJNS5_1CILi64EEENS7_ILi128EEES8_EEENS_10bfloat16_tEfNS_4arch4Sm80ELb0ELb1ELb1ELb1ELb0ELb0ELb0ELb0ELi2ELi2ELi4ELi2ELb1EEENS1_24CollectiveEpilogueBwdGQAISA_fSD_Li256ELb1ELb0EEENS1_19SingleTileSchedulerILb1ELb0ELb0ELi128EEEEEEEEEvNT_6ParamsE$_ZZN4cuteplIJNS_15ArithmeticTupleIJiEEEEJNS1_IJNS_1CILi0EEEiEEEEEEDaRKNS1_IJDpT_EEERKNS1_IJDpT0_EEEENKUlDpRKT_E_clIJNS1_IJiiEEEEEEDaSJ_,@function
        .size           $_ZN7cutlass13device_kernelIN5flash19enable_sm80_to_sm89INS1_16FlashAttnBwdSm80INS1_25CollectiveMainloopBwdSm80ILi2ELi2EN4cute5tupleIJNS5_1CILi64EEENS7_ILi128EEES8_EEENS_10bfloat16_tEfNS_4arch4Sm80ELb0ELb1ELb1ELb1ELb0ELb0ELb0ELb0ELi2ELi2ELi4ELi2ELb1EEENS1_24CollectiveEpilogueBwdGQAISA_fSD_Li256ELb1ELb0EEENS1_19SingleTileSchedulerILb1ELb0ELb0ELi128EEEEEEEEEvNT_6ParamsE$_ZZN4cuteplIJNS_15ArithmeticTupleIJiEEEEJNS1_IJNS_1CILi0EEEiEEEEEEDaRKNS1_IJDpT_EEERKNS1_IJDpT0_EEEENKUlDpRKT_E_clIJNS1_IJiiEEEEEEDaSJ_,($_ZN7cutlass13device_kernelIN5flash19enable_sm80_to_sm89INS1_16FlashAttnBwdSm80INS1_25CollectiveMainloopBwdSm80ILi2ELi2EN4cute5tupleIJNS5_1CILi64EEENS7_ILi128EEES8_EEENS_10bfloat16_tEfNS_4arch4Sm80ELb0ELb1ELb1ELb1ELb0ELb0ELb0ELb0ELi2ELi2ELi4ELi2ELb1EEENS1_24CollectiveEpilogueBwdGQAISA_fSD_Li256ELb1ELb0EEENS1_19SingleTileSchedulerILb1ELb0ELb0ELi128EEEEEEEEEvNT_6ParamsE$_ZZN4cuteplIJNS_15ArithmeticTupleIJiiEEEEJNS_1CILi0EEEiiiEEEDaRKNS1_IJDpT_EEERKNS1_IJDpT0_EEEENKUlDpRKT_E_clIJS2_iiiEEEDaSI_ - $_ZN7cutlass13device_kernelIN5flash19enable_sm80_to_sm89INS1_16FlashAttnBwdSm80INS1_25CollectiveMainloopBwdSm80ILi2ELi2EN4cute5tupleIJNS5_1CILi64EEENS7_ILi128EEES8_EEENS_10bfloat16_tEfNS_4arch4Sm80ELb0ELb1ELb1ELb1ELb0ELb0ELb0ELb0ELi2ELi2ELi4ELi2ELb1EEENS1_24CollectiveEpilogueBwdGQAISA_fSD_Li256ELb1ELb0EEENS1_19SingleTileSchedulerILb1ELb0ELb0ELi128EEEEEEEEEvNT_6ParamsE$_ZZN4cuteplIJNS_15ArithmeticTupleIJiEEEEJNS1_IJNS_1CILi0EEEiEEEEEEDaRKNS1_IJDpT_EEERKNS1_IJDpT0_EEEENKUlDpRKT_E_clIJNS1_IJiiEEEEEEDaSJ_)
$_ZN7cutlass13device_kernelIN5flash19enable_sm80_to_sm89INS1_16FlashAttnBwdSm80INS1_25CollectiveMainloopBwdSm80ILi2ELi2EN4cute5tupleIJNS5_1CILi64EEENS7_ILi128EEES8_EEENS_10bfloat16_tEfNS_4arch4Sm80ELb0ELb1ELb1ELb1ELb0ELb0ELb0ELb0ELi2ELi2ELi4ELi2ELb1EEENS1_24CollectiveEpilogueBwdGQAISA_fSD_Li256ELb1ELb0EEENS1_19SingleTileSchedulerILb1ELb0ELb0ELi128EEEEEEEEEvNT_6ParamsE$_ZZN4cuteplIJNS_15ArithmeticTupleIJiEEEEJNS1_IJNS_1CILi0EEEiEEEEEEDaRKNS1_IJDpT_EEERKNS1_IJDpT0_EEEENKUlDpRKT_E_clIJNS1_IJiiEEEEEEDaSJ_:
[----:B------:R-:W-:Y:S02]  /*a140*/  IADD3 R7, R1, 0x19c, RZ ;  /* 0x0000019c01077810 */ /* 0x000fe40007ffe0ff */
[----:B------:R-:W-:Y:S02]  /*a150*/  MOV R10, 0xa180 ;  /* 0x0000a180000a7802 */ /* 0x000fe40000000f00 */
[----:B------:R-:W-:Y:S02]  /*a160*/  IADD3 R7, R7, c[0x0][0x20], RZ ;  /* 0x0000080007077a10 */ /* 0x000fe40007ffe0ff */
[----:B------:R-:W-:Y:S05]  /*a170*/  CALL.REL.NOINC `($_ZN7cutlass13device_kernelIN5flash19enable_sm80_to_sm89INS1_16FlashAttnBwdSm80INS1_25CollectiveMainloopBwdSm80ILi2ELi2EN4cute5tupleIJNS5_1CILi64EEENS7_ILi128EEES8_EEENS_10bfloat16_tEfNS_4arch4Sm80ELb0ELb1ELb1ELb1ELb0ELb0ELb0ELb0ELi2ELi2ELi4ELi2ELb1EEENS1_24CollectiveEpilogueBwdGQAISA_fSD_Li256ELb1ELb0EEENS1_19SingleTileSchedulerILb1ELb0ELb0ELi128EEEEEEEEEvNT_6ParamsE$_ZN4cute5tupleIJNS_15ArithmeticTupleIJiiEEEEEC2ERKS2_) ;  /* 0xffffdb6000007944 */ /* 0x000fea0003c3ffff */
[----:B------:R2:W5:Y:S04]  /*a180*/  LDL R9, [R1+0x1a0] ;  /* 0x0001a00001097983 */ /* 0x0005680000100800 */
[----:B------:R2:W5:Y:S01]  /*a190*/  LDL R8, [R1+0x19c] ;  /* 0x00019c0001087983 */ /* 0x0005620000100800 */
[----:B-1----:R-:W-:-:S04]  /*a1a0*/  MOV R7, 0x0 ;  /* 0x0000000000077802 */ /* 0x002fc80000000f00 */
[----:B------:R-:W-:Y:S05]  /*a1b0*/  RET.REL.NODEC R6 `(_ZN7cutlass13device_kernelIN5flash19enable_sm80_to_sm89INS1_16FlashAttnBwdSm80INS1_25CollectiveMainloopBwdSm80ILi2ELi2EN4cute5tupleIJNS5_1CILi64EEENS7_ILi128EEES8_EEENS_10bfloat16_tEfNS_4arch4Sm80ELb0ELb1ELb1ELb1ELb0ELb0ELb0ELb0ELi2ELi2ELi4ELi2ELb1EEENS1_24CollectiveEpilogueBwdGQAISA_fSD_Li256ELb1ELb0EEENS1_19SingleTileSchedulerILb1ELb0ELb0ELi128EEEEEEEEEvNT_6ParamsE) ;  /* 0xffff5e4006007950 */ /* 0x000fea0003c3ffff */
        .type           $_ZN7cutlass13device_kernelIN5flash19enable_sm80_to_sm89INS1_16FlashAttnBwdSm80INS1_25CollectiveMainloopBwdSm80ILi2ELi2EN4cute5tupleIJNS5_1CILi64EEENS7_ILi128EEES8_EEENS_10bfloat16_tEfNS_4arch4Sm80ELb0ELb1ELb1ELb1ELb0ELb0ELb0ELb0ELi2ELi2ELi4ELi2ELb1EEENS1_24CollectiveEpilogueBwdGQAISA_fSD_Li256ELb1ELb0EEENS1_19SingleTileSchedulerILb1ELb0ELb0ELi128EEEEEEEEEvNT_6ParamsE$_ZZN4cuteplIJNS_15ArithmeticTupleIJiiEEEEJNS_1CILi0EEEiiiEEEDaRKNS1_IJDpT_EEERKNS1_IJDpT0_EEEENKUlDpRKT_E_clIJS2_iiiEEEDaSI_,@function
        .size           $_ZN7cutlass13device_kernelIN5flash19enable_sm80_to_sm89INS1_16FlashAttnBwdSm80INS1_25CollectiveMainloopBwdSm80ILi2ELi2EN4cute5tupleIJNS5_1CILi64EEENS7_ILi128EEES8_EEENS_10bfloat16_tEfNS_4arch4Sm80ELb0ELb1ELb1ELb1ELb0ELb0ELb0ELb0ELi2ELi2ELi4ELi2ELb1EEENS1_24CollectiveEpilogueBwdGQAISA_fSD_Li256ELb1ELb0EEENS1_19SingleTileSchedulerILb1ELb0ELb0ELi128EEEEEEEEEvNT_6ParamsE$_ZZN4cuteplIJNS_15ArithmeticTupleIJiiEEEEJNS_1CILi0EEEiiiEEEDaRKNS1_IJDpT_EEERKNS1_IJDpT0_EEEENKUlDpRKT_E_clIJS2_iiiEEEDaSI_,($_ZN7cutlass13device_kernelIN5flash19enable_sm80_to_sm89INS1_16FlashAttnBwdSm80INS1_25CollectiveMainloopBwdSm80ILi2ELi2EN4cute5tupleIJNS5_1CILi64EEENS7_ILi128EEES8_EEENS_10bfloat16_tEfNS_4arch4Sm80ELb0ELb1ELb1ELb1ELb0ELb0ELb0ELb0ELi2ELi2ELi4ELi2ELb1EEENS1_24CollectiveEpilogueBwdGQAISA_fSD_Li256ELb1ELb0EEENS1_19SingleTileSchedulerILb1ELb0ELb0ELi128EEEEEEEEEvNT_6ParamsE$_ZZN4cuteplIJNS_1CILi0EEES2_EJiEEEDaRKNS_15ArithmeticTupleIJDpT_EEERKNS3_IJDpT0_EEEENKUlDpRKT_E_clIJiS2_EEEDaSH_ - $_ZN7cutlass13device_kernelIN5flash19enable_sm80_to_sm89INS1_16FlashAttnBwdSm80INS1_25CollectiveMainloopBwdSm80ILi2ELi2EN4cute5tupleIJNS5_1CILi64EEENS7_ILi128EEES8_EEENS_10bfloat16_tEfNS_4arch4Sm80ELb0ELb1ELb1ELb1ELb0ELb0ELb0ELb0ELi2ELi2ELi4ELi2ELb1EEENS1_24CollectiveEpilogueBwdGQAISA_fSD_Li256ELb1ELb0EEENS1_19SingleTileSchedulerILb1ELb0ELb0ELi128EEEEEEEEEvNT_6ParamsE$_ZZN4cuteplIJNS_15ArithmeticTupleIJiiEEEEJNS_1CILi0EEEiiiEEEDaRKNS1_IJDpT_EEERKNS1_IJDpT0_EEEENKUlDpRKT_E_clIJS2_iiiEEEDaSI_)
$_ZN7cutlass13device_kernelIN5flash19enable_sm80_to_sm89INS1_16FlashAttnBwdSm80INS1_25CollectiveMainloopBwdSm80ILi2ELi2EN4cute5tupleIJNS5_1CILi64EEENS7_ILi128EEES8_EEENS_10bfloat16_tEfNS_4arch4Sm80ELb0ELb1ELb1ELb1ELb0ELb0ELb0ELb0ELi2ELi2ELi4ELi2ELb1EEENS1_24CollectiveEpilogueBwdGQAISA_fSD_Li256ELb1ELb0EEENS1_19SingleTileSchedulerILb1ELb0ELb0ELi128EEEEEEEEEvNT_6ParamsE$_ZZN4cuteplIJNS_15ArithmeticTupleIJiiEEEEJNS_1CILi0EEEiiiEEEDaRKNS1_IJDpT_EEERKNS1_IJDpT0_EEEENKUlDpRKT_E_clIJS2_iiiEEEDaSI_:
[----:B------:R-:W-:Y:S01]  /*a1c0*/  IADD3 R7, R1, 0x19c, RZ ;  /* 0x0000019c01077810 */ /* 0x000fe20007ffe0ff */
[----:B------:R-:W-:Y:S01]  /*a1d0*/  IMAD.MOV.U32 R76, RZ, RZ, R9 ;  /* 0x000000ffff4c7224 */ /* 0x000fe200078e0009 */
[----:B------:R-:W-:Y:S01]  /*a1e0*/  MOV R28, 0xa230 ;  /* 0x0000a230001c7802 */ /* 0x000fe20000000f00 */
[----:B------:R-:W-:Y:S01]  /*a1f0*/  IMAD.MOV.U32 R6, RZ, RZ, R17 ;  /* 0x000000ffff067224 */ /* 0x000fe200078e0011 */
[----:B------:R-:W-:Y:S01]  /*a200*/  IADD3 R7, R7, c[0x0][0x20], RZ ;  /* 0x0000080007077a10 */ /* 0x000fe20007ffe0ff */
[----:B------:R-:W-:Y:S02]  /*a210*/  IMAD.MOV.U32 R9, RZ, RZ, R16 ;  /* 0x000000ffff097224 */ /* 0x000fe400078e0010 */
[----:B------:R-:W-:Y:S05]  /*a220*/  CALL.REL.NOINC `($_ZN7cutlass13device_kernelIN5flash19enable_sm80_to_sm89INS1_16FlashAttnBwdSm80INS1_25CollectiveMainloopBwdSm80ILi2ELi2EN4cute5tupleIJNS5_1CILi64EEENS7_ILi128EEES8_EEENS_10bfloat16_tEfNS_4arch4Sm80ELb0ELb1ELb1ELb1ELb0ELb0ELb0ELb0ELi2ELi2ELi4ELi2ELb1EEENS1_24CollectiveEpilogueBwdGQAISA_fSD_Li256ELb1ELb0EEENS1_19SingleTileSchedulerILb1ELb0ELb0ELi128EEEEEEEEEvNT_6ParamsE$_ZN4cute5tupleIJNS_15ArithmeticTupleIJiiEEEiiiEEC2ERKS2_RKiS7_S7_) ;  /* 0xffffdaf000007944 */ /* 0x000fea0003c3ffff */
[----:B------:R2:W5:Y:S04]  /*a230*/  LDL R16, [R1+0x19c] ;  /* 0x00019c0001107983 */ /* 0x0005680000100800 */
[----:B-1----:R2:W5:Y:S04]  /*a240*/  LDL.64 R8, [R1+0x1a8] ;  /* 0x0001a80001087983 */ /* 0x0025680000100a00 */
[----:B------:R2:W5:Y:S01]  /*a250*/  LDL.64 R6, [R1+0x1a0] ;  /* 0x0001a00001067983 */ /* 0x0005620000100a00 */
[----:B------:R-:W-:-:S04]  /*a260*/  MOV R11, 0x0 ;  /* 0x00000000000b7802 */ /* 0x000fc80000000f00 */
[----:B------:R-:W-:Y:S05]  /*a270*/  RET.REL.NODEC R10 `(_ZN7cutlass13device_kernelIN5flash19enable_sm80_to_sm89INS1_16FlashAttnBwdSm80INS1_25CollectiveMainloopBwdSm80ILi2ELi2EN4cute5tupleIJNS5_1CILi64EEENS7_ILi128EEES8_EEENS_10bfloat16_tEfNS_4arch4Sm80ELb0ELb1ELb1ELb1ELb0ELb0ELb0ELb0ELi2ELi2ELi4ELi2ELb1EEENS1_24CollectiveEpilogueBwdGQAISA_fSD_Li256ELb1ELb0EEENS1_19SingleTileSchedulerILb1ELb0ELb0ELi128EEEEEEEEEvNT_6ParamsE) ;  /* 0xffff5d800a007950 */ /* 0x000fea0003c3ffff */
        .type           $_ZN7cutlass13device_kernelIN5flash19enable_sm80_to_sm89INS1_16FlashAttnBwdSm80INS1_25CollectiveMainloopBwdSm80ILi2ELi2EN4cute5tupleIJNS5_1CILi64EEENS7_ILi128EEES8_EEENS_10bfloat16_tEfNS_4arch4Sm80ELb0ELb1ELb1ELb1ELb0ELb0ELb0ELb0ELi2ELi2ELi4ELi2ELb1EEENS1_24CollectiveEpilogueBwdGQAISA_fSD_Li256ELb1ELb0EEENS1_19SingleTileSchedulerILb1ELb0ELb0ELi128EEEEEEEEEvNT_6ParamsE$_ZZN4cuteplIJNS_1CILi0EEES2_EJiEEEDaRKNS_15ArithmeticTupleIJDpT_EEERKNS3_IJDpT0_EEEENKUlDpRKT_E_clIJiS2_EEEDaSH_,@function
        .size           $_ZN7cutlass13device_kernelIN5flash19enable_sm80_to_sm89INS1_16FlashAttnBwdSm80INS1_25CollectiveMainloopBwdSm80ILi2ELi2EN4cute5tupleIJNS5_1CILi64EEENS7_ILi128EEES8_EEENS_10bfloat16_tEfNS_4arch4Sm80ELb0ELb1ELb1ELb1ELb0ELb0ELb0ELb0ELi2ELi2ELi4ELi2ELb1EEENS1_24CollectiveEpilogueBwdGQAISA_fSD_Li256ELb1ELb0EEENS1_19SingleTileSchedulerILb1ELb0ELb0ELi128EEEEEEEEEvNT_6ParamsE$_ZZN4cuteplIJNS_1CILi0EEES2_EJiEEEDaRKNS_15ArithmeticTupleIJDpT_EEERKNS3_IJDpT0_EEEENKUlDpRKT_E_clIJiS2_EEEDaSH_,($_ZN7cutlass13device_kernelIN5flash19enable_sm80_to_sm89INS1_16FlashAttnBwdSm80INS1_25CollectiveMainloopBwdSm80ILi2ELi2EN4cute5tupleIJNS5_1CILi64EEENS7_ILi128EEES8_EEENS_10bfloat16_tEfNS_4arch4Sm80ELb0ELb1ELb1ELb1ELb0ELb0ELb0ELb0ELi2ELi2ELi4ELi2ELb1EEENS1_24CollectiveEpilogueBwdGQAISA_fSD_Li256ELb1ELb0EEENS1_19SingleTileSchedulerILb1ELb0ELb0ELi128EEEEEEEEEvNT_6ParamsE$_ZZN4cuteplIJNS_1CILi0EEES2_EJiS2_EEEDaRKNS_15ArithmeticTupleIJDpT_EEERKNS3_IJDpT0_EEEENKUlDpRKT_E_clIJiS2_EEEDaSH_ - $_ZN7cutlass13device_kernelIN5flash19enable_sm80_to_sm89INS1_16FlashAttnBwdSm80INS1_25CollectiveMainloopBwdSm80ILi2ELi2EN4cute5tupleIJNS5_1CILi64EEENS7_ILi128EEES8_EEENS_10bfloat16_tEfNS_4arch4Sm80ELb0ELb1ELb1ELb1ELb0ELb0ELb0ELb0ELi2ELi2ELi4ELi2ELb1EEENS1_24CollectiveEpilogueBwdGQAISA_fSD_Li256ELb1ELb0EEENS1_19SingleTileSchedulerILb1ELb0ELb0ELi128EEEEEEEEEvNT_6ParamsE$_ZZN4cuteplIJNS_1CILi0EEES2_EJiEEEDaRKNS_15ArithmeticTupleIJDpT_EEERKNS3_IJDpT0_EEEENKUlDpRKT_E_clIJiS2_EEEDaSH_)
$_ZN7cutlass13device_kernelIN5flash19enable_sm80_to_sm89INS1_16FlashAttnBwdSm80INS1_25CollectiveMainloopBwdSm80ILi2ELi2EN4cute5tupleIJNS5_1CILi64EEENS7_ILi128EEES8_EEENS_10bfloat16_tEfNS_4arch4Sm80ELb0ELb1ELb1ELb1ELb0ELb0ELb0ELb0ELi2ELi2ELi4ELi2ELb1EEENS1_24CollectiveEpilogueBwdGQAISA_fSD_Li256ELb1ELb0EEENS1_19SingleTileSchedulerILb1ELb0ELb0ELi128EEEEEEEEEvNT_6ParamsE$_ZZN4cuteplIJNS_1CILi0EEES2_EJiEEEDaRKNS_15ArithmeticTupleIJDpT_EEERKNS3_IJDpT0_EEEENKUlDpRKT_E_clIJiS2_EEEDaSH_:
[----:B------:R-:W-:Y:S02]  /*a280*/  IADD3 R6, R1, 0x188, RZ ;  /* 0x0000018801067810 */ /* 0x000fe40007ffe0ff */
[----:B------:R-:W-:Y:S02]  /*a290*/  MOV R16, 0xa2c0 ;  /* 0x0000a2c000107802 */ /* 0x000fe40000000f00 */
[----:B------:R-:W-:Y:S02]  /*a2a0*/  IADD3 R6, R6, c[0x0][0x20], RZ ;  /* 0x0000080006067a10 */ /* 0x000fe40007ffe0ff */
[----:B------:R-:W-:Y:S05]  /*a2b0*/  CALL.REL.NOINC `($_ZN7cutlass13device_kernelIN5flash19enable_sm80_to_sm89INS1_16FlashAttnBwdSm80INS1_25CollectiveMainloopBwdSm80ILi2ELi2EN4cute5tupleIJNS5_1CILi64EEENS7_ILi128EEES8_EEENS_10bfloat16_tEfNS_4arch4Sm80ELb0ELb1ELb1ELb1ELb0ELb0ELb0ELb0ELi2ELi2ELi4ELi2ELb1EEENS1_24CollectiveEpilogueBwdGQAISA_fSD_Li256ELb1ELb0EEENS1_19SingleTileSchedulerILb1ELb0ELb0ELi128EEEEEEEEEvNT_6ParamsE$_ZN4cute5tupleIJiNS_1CILi0EEEEEC2ERKiRKS2_) ;  /* 0xffffdc7000007944 */ /* 0x000fea0003c3ffff */
[----:B------:R1:W5:Y:S01]  /*a2c0*/  LDL R7, [R1+0x188] ;  /* 0x0001880001077983 */ /* 0x0003620000100800 */
[----:B------:R-:W-:-:S04]  /*a2d0*/  MOV R11, 0x0 ;  /* 0x00000000000b7802 */ /* 0x000fc80000000f00 */
[----:B------:R-:W-:Y:S05]  /*a2e0*/  RET.REL.NODEC R10 `(_ZN7cutlass13device_kernelIN5flash19enable_sm80_to_sm89INS1_16FlashAttnBwdSm80INS1_25CollectiveMainloopBwdSm80ILi2ELi2EN4cute5tupleIJNS5_1CILi64EEENS7_ILi128EEES8_EEENS_10bfloat16_tEfNS_4arch4Sm80ELb0ELb1ELb1ELb1ELb0ELb0ELb0ELb0ELi2ELi2ELi4ELi2ELb1EEENS1_24CollectiveEpilogueBwdGQAISA_fSD_Li256ELb1ELb0EEENS1_19SingleTileSchedulerILb1ELb0ELb0ELi128EEEEEEEEEvNT_6ParamsE) ;  /* 0xffff5d100a007950 */ /* 0x000fea0003c3ffff */
        .type           $_ZN7cutlass13device_kernelIN5flash19enable_sm80_to_sm89INS1_16FlashAttnBwdSm80INS1_25CollectiveMainloopBwdSm80ILi2ELi2EN4cute5tupleIJNS5_1CILi64EEENS7_ILi128EEES8_EEENS_10bfloat16_tEfNS_4arch4Sm80ELb0ELb1ELb1ELb1ELb0ELb0ELb0ELb0ELi2ELi2ELi4ELi2ELb1EEENS1_24CollectiveEpilogueBwdGQAISA_fSD_Li256ELb1ELb0EEENS1_19SingleTileSchedulerILb1ELb0ELb0ELi128EEEEEEEEEvNT_6ParamsE$_ZZN4cuteplIJNS_1CILi0EEES2_EJiS2_EEEDaRKNS_15ArithmeticTupleIJDpT_EEERKNS3_IJDpT0_EEEENKUlDpRKT_E_clIJiS2_EEEDaSH_,@function
        .size           $_ZN7cutlass13device_kernelIN5flash19enable_sm80_to_sm89INS1_16FlashAttnBwdSm80INS1_25CollectiveMainloopBwdSm80ILi2ELi2EN4cute5tupleIJNS5_1CILi64EEENS7_ILi128EEES8_EEENS_10bfloat16_tEfNS_4arch4Sm80ELb0ELb1ELb1ELb1ELb0ELb0ELb0ELb0ELi2ELi2ELi4ELi2ELb1EEENS1_24CollectiveEpilogueBwdGQAISA_fSD_Li256ELb1ELb0EEENS1_19SingleTileSchedulerILb1ELb0ELb0ELi128EEEEEEEEEvNT_6ParamsE$_ZZN4cuteplIJNS_1CILi0EEES2_EJiS2_EEEDaRKNS_15ArithmeticTupleIJDpT_EEERKNS3_IJDpT0_EEEENKUlDpRKT_E_clIJiS2_EEEDaSH_,($_ZN7cutlass13device_kernelIN5flash19enable_sm80_to_sm89INS1_16FlashAttnBwdSm80INS1_25CollectiveMainloopBwdSm80ILi2ELi2EN4cute5tupleIJNS5_1CILi64EEENS7_ILi128EEES8_EEENS_10bfloat16_tEfNS_4arch4Sm80ELb0ELb1ELb1ELb1ELb0ELb0ELb0ELb0ELi2ELi2ELi4ELi2ELb1EEENS1_24CollectiveEpilogueBwdGQAISA_fSD_Li256ELb1ELb0EEENS1_19SingleTileSchedulerILb1ELb0ELb0ELi128EEEEEEEEEvNT_6ParamsE$_ZZN4cuteplIJNS_1CILi0EEES2_iEJS2_S2_S2_iEEEDaRKNS_15ArithmeticTupleIJDpT_EEERKNS3_IJDpT0_EEEENKUlDpRKT_E_clIJS2_S2_iiEEEDaSH_ - $_ZN7cutlass13device_kernelIN5flash19enable_sm80_to_sm89INS1_16FlashAttnBwdSm80INS1_25CollectiveMainloopBwdSm80ILi2ELi2EN4cute5tupleIJNS5_1CILi64EEENS7_ILi128EEES8_EEENS_10bfloat16_tEfNS_4arch4Sm80ELb0ELb1ELb1ELb1ELb0ELb0ELb0ELb0ELi2ELi2ELi4ELi2ELb1EEENS1_24CollectiveEpilogueBwdGQAISA_fSD_Li256ELb1ELb0EEENS1_19SingleTileSchedulerILb1ELb0ELb0ELi128EEEEEEEEEvNT_6ParamsE$_ZZN4cuteplIJNS_1CILi0EEES2_EJiS2_EEEDaRKNS_15ArithmeticTupleIJDpT_EEERKNS3_IJDpT0_EEEENKUlDpRKT_E_clIJiS2_EEEDaSH_)
$_ZN7cutlass13device_kernelIN5flash19enable_sm80_to_sm89INS1_16FlashAttnBwdSm80INS1_25CollectiveMainloopBwdSm80ILi2ELi2EN4cute5tupleIJNS5_1CILi64EEENS7_ILi128EEES8_EEENS_10bfloat16_tEfNS_4arch4Sm80ELb0ELb1ELb1ELb1ELb0ELb0ELb0ELb0ELi2ELi2ELi4ELi2ELb1EEENS1_24CollectiveEpilogueBwdGQAISA_fSD_Li256ELb1ELb0EEENS1_19SingleTileSchedulerILb1ELb0ELb0ELi128EEEEEEEEEvNT_6ParamsE$_ZZN4cuteplIJNS_1CILi0EEES2_EJiS2_EEEDaRKNS_15ArithmeticTupleIJDpT_EEERKNS3_IJDpT0_EEEENKUlDpRKT_E_clIJiS2_EEEDaSH_:
[----:B------:R-:W-:Y:S02]  /*a2f0*/  IADD3 R6, R1, 0x188, RZ ;  /* 0x0000018801067810 */ /* 0x000fe40007ffe0ff */
[----:B------:R-:W-:Y:S02]  /*a300*/  MOV R16, 0xa330 ;  /* 0x0000a33000107802 */ /* 0x000fe40000000f00 */
[----:B------:R-:W-:Y:S02]  /*a310*/  IADD3 R6, R6, c[0x0][0x20], RZ ;  /* 0x0000080006067a10 */ /* 0x000fe40007ffe0ff */
[----:B------:R-:W-:Y:S05]  /*a320*/  CALL.REL.NOINC `($_ZN7cutlass13device_kernelIN5flash19enable_sm80_to_sm89INS1_16FlashAttnBwdSm80INS1_25CollectiveMainloopBwdSm80ILi2ELi2EN4cute5tupleIJNS5_1CILi64EEENS7_ILi128EEES8_EEENS_10bfloat16_tEfNS_4arch4Sm80ELb0ELb1ELb1ELb1ELb0ELb0ELb0ELb0ELi2ELi2ELi4ELi2ELb1EEENS1_24CollectiveEpilogueBwdGQAISA_fSD_Li256ELb1ELb0EEENS1_19SingleTileSchedulerILb1ELb0ELb0ELi128EEEEEEEEEvNT_6ParamsE$_ZN4cute5tupleIJiNS_1CILi0EEEEEC2ERKiRKS2_) ;  /* 0xffffdc0000007944 */ /* 0x000fea0003c3ffff */
[----:B------:R1:W5:Y:S01]  /*a330*/  LDL R202, [R1+0x188] ;  /* 0x0001880001ca7983 */ /* 0x0003620000100800 */
[----:B------:R-:W-:-:S04]  /*a340*/  MOV R11, 0x0 ;  /* 0x00000000000b7802 */ /* 0x000fc80000000f00 */
[----:B------:R-:W-:Y:S05]  /*a350*/  RET.REL.NODEC R10 `(_ZN7cutlass13device_kernelIN5flash19enable_sm80_to_sm89INS1_16FlashAttnBwdSm80INS1_25CollectiveMainloopBwdSm80ILi2ELi2EN4cute5tupleIJNS5_1CILi64EEENS7_ILi128EEES8_EEENS_10bfloat16_tEfNS_4arch4Sm80ELb0ELb1ELb1ELb1ELb0ELb0ELb0ELb0ELi2ELi2ELi4ELi2ELb1EEENS1_24CollectiveEpilogueBwdGQAISA_fSD_Li256ELb1ELb0EEENS1_19SingleTileSchedulerILb1ELb0ELb0ELi128EEEEEEEEEvNT_6ParamsE) ;  /* 0xffff5ca00a007950 */ /* 0x000fea0003c3ffff */
        .type           $_ZN7cutlass13device_kernelIN5flash19enable_sm80_to_sm89INS1_16FlashAttnBwdSm80INS1_25CollectiveMainloopBwdSm80ILi2ELi2EN4cute5tupleIJNS5_1CILi64EEENS7_ILi128EEES8_EEENS_10bfloat16_tEfNS_4arch4Sm80ELb0ELb1ELb1ELb1ELb0ELb0ELb0ELb0ELi2ELi2ELi4ELi2ELb1EEENS1_24CollectiveEpilogueBwdGQAISA_fSD_Li256ELb1ELb0EEENS1_19SingleTileSchedulerILb1ELb0ELb0ELi128EEEEEEEEEvNT_6ParamsE$_ZZN4cuteplIJNS_1CILi0EEES2_iEJS2_S2_S2_iEEEDaRKNS_15ArithmeticTupleIJDpT_EEERKNS3_IJDpT0_EEEENKUlDpRKT_E_clIJS2_S2_iiEEEDaSH_,@function
        .size           $_ZN7cutlass13device_kernelIN5flash19enable_sm80_to_sm89INS1_16FlashAttnBwdSm80INS1_25CollectiveMainloopBwdSm80ILi2ELi2EN4cute5tupleIJNS5_1CILi64EEENS7_ILi128EEES8_EEENS_10bfloat16_tEfNS_4arch4Sm80ELb0ELb1ELb1ELb1ELb0ELb0ELb0ELb0ELi2ELi2ELi4ELi2ELb1EEENS1_24CollectiveEpilogueBwdGQAISA_fSD_Li256ELb1ELb0EEENS1_19SingleTileSchedulerILb1ELb0ELb0ELi128EEEEEEEEEvNT_6ParamsE$_ZZN4cuteplIJNS_1CILi0EEES2_iEJS2_S2_S2_iEEEDaRKNS_15ArithmeticTupleIJDpT_EEERKNS3_IJDpT0_EEEENKUlDpRKT_E_clIJS2_S2_iiEEEDaSH_,($_ZN7cutlass13device_kernelIN5flash19enable_sm80_to_sm89INS1_16FlashAttnBwdSm80INS1_25CollectiveMainloopBwdSm80ILi2ELi2EN4cute5tupleIJNS5_1CILi64EEENS7_ILi128EEES8_EEENS_10bfloat16_tEfNS_4arch4Sm80ELb0ELb1ELb1ELb1ELb0ELb0ELb0ELb0ELi2ELi2ELi4ELi2ELb1EEENS1_24CollectiveEpilogueBwdGQAISA_fSD_Li256ELb1ELb0EEENS1_19SingleTileSchedulerILb1ELb0ELb0ELi128EEEEEEEEEvNT_6ParamsE$_ZZN4cuteplIJNS_1CILi0EEEiEJS2_S2_iiEEEDaRKNS_15ArithmeticTupleIJDpT_EEERKNS3_IJDpT0_EEEENKUlDpRKT_E_clIJS2_iiiEEEDaSH_ - $_ZN7cutlass13device_kernelIN5flash19enable_sm80_to_sm89INS1_16FlashAttnBwdSm80INS1_25CollectiveMainloopBwdSm80ILi2ELi2EN4cute5tupleIJNS5_1CILi64EEENS7_ILi128EEES8_EEENS_10bfloat16_tEfNS_4arch4Sm80ELb0ELb1ELb1ELb1ELb0ELb0ELb0ELb0ELi2ELi2ELi4ELi2ELb1EEENS1_24CollectiveEpilogueBwdGQAISA_fSD_Li256ELb1ELb0EEENS1_19SingleTileSchedulerILb1ELb0ELb0ELi128EEEEEEEEEvNT_6ParamsE$_ZZN4cuteplIJNS_1CILi0EEES2_iEJS2_S2_S2_iEEEDaRKNS_15ArithmeticTupleIJDpT_EEERKNS3_IJDpT0_EEEENKUlDpRKT_E_clIJS2_S2_iiEEEDaSH_)
$_ZN7cutlass13device_kernelIN5flash19enable_sm80_to_sm89INS1_16FlashAttnBwdSm80INS1_25CollectiveMainloopBwdSm80ILi2ELi2EN4cute5tupleIJNS5_1CILi64EEENS7_ILi128EEES8_EEENS_10bfloat16_tEfNS_4arch4Sm80ELb0ELb1ELb1ELb1ELb0ELb0ELb0ELb0ELi2ELi2ELi4ELi2ELb1EEENS1_24CollectiveEpilogueBwdGQAISA_fSD_Li256ELb1ELb0EEENS1_19SingleTileSchedulerILb1ELb0ELb0ELi128EEEEEEEEEvNT_6ParamsE$_ZZN4cuteplIJNS_1CILi0EEES2_iEJS2_S2_S2_iEEEDaRKNS_15ArithmeticTupleIJDpT_EEERKNS3_IJDpT0_EEEENKUlDpRKT_E_clIJS2_S2_iiEEEDaSH_:
[----:B------:R-:W-:Y:S02]  /*a360*/  IADD3 R10, R1, 0x19c, RZ ;  /* 0x0000019c010a7810 */ /* 0x000fe40007ffe0ff */
[----:B------:R-:W-:Y:S02]  /*a370*/  MOV R18, 0xa3a0 ;  /* 0x0000a3a000127802 */ /* 0x000fe40000000f00 */
[----:B------:R-:W-:Y:S02]  /*a380*/  IADD3 R10, R10, c[0x0][0x20], RZ ;  /* 0x000008000a0a7a10 */ /* 0x000fe40007ffe0ff */
[----:B------:R-:W-:Y:S05]  /*a390*/  CALL.REL.NOINC `($_ZN7cutlass13device_kernelIN5flash19enable_sm80_to_sm89INS1_16FlashAttnBwdSm80INS1_25CollectiveMainloopBwdSm80ILi2ELi2EN4cute5tupleIJNS5_1CILi64EEENS7_ILi128EEES8_EEENS_10bfloat16_tEfNS_4arch4Sm80ELb0ELb1ELb1ELb1ELb0ELb0ELb0ELb0ELi2ELi2ELi4ELi2ELb1EEENS1_24CollectiveEpilogueBwdGQAISA_fSD_Li256ELb1ELb0EEENS1_19SingleTileSchedulerILb1ELb0ELb0ELi128EEEEEEEEEvNT_6ParamsE$_ZN4cute5tupleIJNS_1CILi0EEES2_iiEEC2ERKS2_S5_RKiS7_) ;  /* 0xffffda5000007944 */ /* 0x000fea0003c3ffff */
[----:B------:R2:W5:Y:S04]  /*a3a0*/  LDL R76, [R1+0x1a0] ;  /* 0x0001a000014c7983 */ /* 0x0005680000100800 */
[----:B-1----:R2:W5:Y:S01]  /*a3b0*/  LDL R10, [R1+0x19c] ;  /* 0x00019c00010a7983 */ /* 0x0025620000100800 */
[----:B------:R-:W-:-:S04]  /*a3c0*/  MOV R7, 0x0 ;  /* 0x0000000000077802 */ /* 0x000fc80000000f00 */
[----:B------:R-:W-:Y:S05]  /*a3d0*/  RET.REL.NODEC R6 `(_ZN7cutlass13device_kernelIN5flash19enable_sm80_to_sm89INS1_16FlashAttnBwdSm80INS1_25CollectiveMainloopBwdSm80ILi2ELi2EN4cute5tupleIJNS5_1CILi64EEENS7_ILi128EEES8_EEENS_10bfloat16_tEfNS_4arch4Sm80ELb0ELb1ELb1ELb1ELb0ELb0ELb0ELb0ELi2ELi2ELi4ELi2ELb1EEENS1_24CollectiveEpilogueBwdGQAISA_fSD_Li256ELb1ELb0EEENS1_19SingleTileSchedulerILb1ELb0ELb0ELi128EEEEEEEEEvNT_6ParamsE) ;  /* 0xffff5c2006007950 */ /* 0x000fea0003c3ffff */
        .type           $_ZN7cutlass13device_kernelIN5flash19enable_sm80_to_sm89INS1_16FlashAttnBwdSm80INS1_25CollectiveMainloopBwdSm80ILi2ELi2EN4cute5tupleIJNS5_1CILi64EEENS7_ILi128EEES8_EEENS_10bfloat16_tEfNS_4arch4Sm80ELb0ELb1ELb1ELb1ELb0ELb0ELb0ELb0ELi2ELi2ELi4ELi2ELb1EEENS1_24CollectiveEpilogueBwdGQAISA_fSD_Li256ELb1ELb0EEENS1_19SingleTileSchedulerILb1ELb0ELb0ELi128EEEEEEEEEvNT_6ParamsE$_ZZN4cuteplIJNS_1CILi0EEEiEJS2_S2_iiEEEDaRKNS_15ArithmeticTupleIJDpT_EEERKNS3_IJDpT0_EEEENKUlDpRKT_E_clIJS2_iiiEEEDaSH_,@function
        .size           $_ZN7cutlass13device_kernelIN5flash19enable_sm80_to_sm89INS1_16FlashAttnBwdSm80INS1_25CollectiveMainloopBwdSm80ILi2ELi2EN4cute5tupleIJNS5_1CILi64EEENS7_ILi128EEES8_EEENS_10bfloat16_tEfNS_4arch4Sm80ELb0ELb1ELb1ELb1ELb0ELb0ELb0ELb0ELi2ELi2ELi4ELi2ELb1EEENS1_24CollectiveEpilogueBwdGQAISA_fSD_Li256ELb1ELb0EEENS1_19SingleTileSchedulerILb1ELb0ELb0ELi128EEEEEEEEEvNT_6ParamsE$_ZZN4cuteplIJNS_1CILi0EEEiEJS2_S2_iiEEEDaRKNS_15ArithmeticTupleIJDpT_EEERKNS3_IJDpT0_EEEENKUlDpRKT_E_clIJS2_iiiEEEDaSH_,($_ZN7cutlass13device_kernelIN5flash19enable_sm80_to_sm89INS1_16FlashAttnBwdSm80INS1_25CollectiveMainloopBwdSm80ILi2ELi2EN4cute5tupleIJNS5_1CILi64EEENS7_ILi128EEES8_EEENS_10bfloat16_tEfNS_4arch4Sm80ELb0ELb1ELb1ELb1ELb0ELb0ELb0ELb0ELi2ELi2ELi4ELi2ELb1EEENS1_24CollectiveEpilogueBwdGQAISA_fSD_Li256ELb1ELb0EEENS1_19SingleTileSchedulerILb1ELb0ELb0ELi128EEEEEEEEEvNT_6ParamsE$_ZZN4cuteplIJiEJNS_1CILi0EEEEEEDaRKNS_15ArithmeticTupleIJDpT_EEERKNS3_IJDpT0_EEEENKUlDpRKT_E_clIJiEEEDaSH_ - $_ZN7cutlass13device_kernelIN5flash19enable_sm80_to_sm89INS1_16FlashAttnBwdSm80INS1_25CollectiveMainloopBwdSm80ILi2ELi2EN4cute5tupleIJNS5_1CILi64EEENS7_ILi128EEES8_EEENS_10bfloat16_tEfNS_4arch4Sm80ELb0ELb1ELb1ELb1ELb0ELb0ELb0ELb0ELi2ELi2ELi4ELi2ELb1EEENS1_24CollectiveEpilogueBwdGQAISA_fSD_Li256ELb1ELb0EEENS1_19SingleTileSchedulerILb1ELb0ELb0ELi128EEEEEEEEEvNT_6ParamsE$_ZZN4cuteplIJNS_1CILi0EEEiEJS2_S2_iiEEEDaRKNS_15ArithmeticTupleIJDpT_EEERKNS3_IJDpT0_EEEENKUlDpRKT_E_clIJS2_iiiEEEDaSH_)
$_ZN7cutlass13device_kernelIN5flash19enable_sm80_to_sm89INS1_16FlashAttnBwdSm80INS1_25CollectiveMainloopBwdSm80ILi2ELi2EN4cute5tupleIJNS5_1CILi64EEENS7_ILi128EEES8_EEENS_10bfloat16_tEfNS_4arch4Sm80ELb0ELb1ELb1ELb1ELb0ELb0ELb0ELb0ELi2ELi2ELi4ELi2ELb1EEENS1_24CollectiveEpilogueBwdGQAISA_fSD_Li256ELb1ELb0EEENS1_19SingleTileSchedulerILb1ELb0ELb0ELi128EEEEEEEEEvNT_6ParamsE$_ZZN4cuteplIJNS_1CILi0EEEiEJS2_S2_iiEEEDaRKNS_15ArithmeticTupleIJDpT_EEERKNS3_IJDpT0_EEEENKUlDpRKT_E_clIJS2_iiiEEEDaSH_:
[----:B------:R-:W-:Y:S02]  /*a3e0*/  IADD3 R7, R1, 0x19c, RZ ;  /* 0x0000019c01077810 */ /* 0x000fe40007ffe0ff */
[----:B------:R-:W-:Y:S02]  /*a3f0*/  MOV R18, 0xa420 ;  /* 0x0000a42000127802 */ /* 0x000fe40000000f00 */
[----:B------:R-:W-:Y:S02]  /*a400*/  IADD3 R7, R7, c[0x0][0x20], RZ ;  /* 0x0000080007077a10 */ /* 0x000fe40007ffe0ff */
[----:B------:R-:W-:Y:S05]  /*a410*/  CALL.REL.NOINC `($_ZN7cutlass13device_kernelIN5flash19enable_sm80_to_sm89INS1_16FlashAttnBwdSm80INS1_25CollectiveMainloopBwdSm80ILi2ELi2EN4cute5tupleIJNS5_1CILi64EEENS7_ILi128EEES8_EEENS_10bfloat16_tEfNS_4arch4Sm80ELb0ELb1ELb1ELb1ELb0ELb0ELb0ELb0ELi2ELi2ELi4ELi2ELb1EEENS1_24CollectiveEpilogueBwdGQAISA_fSD_Li256ELb1ELb0EEENS1_19SingleTileSchedulerILb1ELb0ELb0ELi128EEEEEEEEEvNT_6ParamsE$_ZN4cute5tupleIJNS_1CILi0EEEiiiEEC2ERKS2_RKiS7_S7_) ;  /* 0xffffda7000007944 */ /* 0x000fea0003c3ffff */
[----:B------:R1:W5:Y:S04]  /*a420*/  LDL R18, [R1+0x19c] ;  /* 0x00019c0001127983 */ /* 0x0003680000100800 */
[----:B------:R1:W5:Y:S01]  /*a430*/  LDL.64 R6, [R1+0x1a0] ;  /* 0x0001a00001067983 */ /* 0x0003620000100a00 */
[----:B------:R-:W-:-:S04]  /*a440*/  MOV R11, 0x0 ;  /* 0x00000000000b7802 */ /* 0x000fc80000000f00 */
[----:B------:R-:W-:Y:S05]  /*a450*/  RET.REL.NODEC R10 `(_ZN7cutlass13device_kernelIN5flash19enable_sm80_to_sm89INS1_16FlashAttnBwdSm80INS1_25CollectiveMainloopBwdSm80ILi2ELi2EN4cute5tupleIJNS5_1CILi64EEENS7_ILi128EEES8_EEENS_10bfloat16_tEfNS_4arch4Sm80ELb0ELb1ELb1ELb1ELb0ELb0ELb0ELb0ELi2ELi2ELi4ELi2ELb1EEENS1_24CollectiveEpilogueBwdGQAISA_fSD_Li256ELb1ELb0EEENS1_19SingleTileSchedulerILb1ELb0ELb0ELi128EEEEEEEEEvNT_6ParamsE) ;  /* 0xffff5ba00a007950 */ /* 0x000fea0003c3ffff */
        .type           $_ZN7cutlass13device_kernelIN5flash19enable_sm80_to_sm89INS1_16FlashAttnBwdSm80INS1_25CollectiveMainloopBwdSm80ILi2ELi2EN4cute5tupleIJNS5_1CILi64EEENS7_ILi128EEES8_EEENS_10bfloat16_tEfNS_4arch4Sm80ELb0ELb1ELb1ELb1ELb0ELb0ELb0ELb0ELi2ELi2ELi4ELi2ELb1EEENS1_24CollectiveEpilogueBwdGQAISA_fSD_Li256ELb1ELb0EEENS1_19SingleTileSchedulerILb1ELb0ELb0ELi128EEEEEEEEEvNT_6ParamsE$_ZZN4cuteplIJiEJNS_1CILi0EEEEEEDaRKNS_15ArithmeticTupleIJDpT_EEERKNS3_IJDpT0_EEEENKUlDpRKT_E_clIJiEEEDaSH_,@function
        .size           $_ZN7cutlass13device_kernelIN5flash19enable_sm80_to_sm89INS1_16FlashAttnBwdSm80INS1_25CollectiveMainloopBwdSm80ILi2ELi2EN4cute5tupleIJNS5_1CILi64EEENS7_ILi128EEES8_EEENS_10bfloat16_tEfNS_4arch4Sm80ELb0ELb1ELb1ELb1ELb0ELb0ELb0ELb0ELi2ELi2ELi4ELi2ELb1EEENS1_24CollectiveEpilogueBwdGQAISA_fSD_Li256ELb1ELb0EEENS1_19SingleTileSchedulerILb1ELb0ELb0ELi128EEEEEEEEEvNT_6ParamsE$_ZZN4cuteplIJiEJNS_1CILi0EEEEEEDaRKNS_15ArithmeticTupleIJDpT_EEERKNS3_IJDpT0_EEEENKUlDpRKT_E_clIJiEEEDaSH_,($_ZN7cutlass13device_kernelIN5flash19enable_sm80_to_sm89INS1_16FlashAttnBwdSm80INS1_25CollectiveMainloopBwdSm80ILi2ELi2EN4cute5tupleIJNS5_1CILi64EEENS7_ILi128EEES8_EEENS_10bfloat16_tEfNS_4arch4Sm80ELb0ELb1ELb1ELb1ELb0ELb0ELb0ELb0ELi2ELi2ELi4ELi2ELb1EEENS1_24CollectiveEpilogueBwdGQAISA_fSD_Li256ELb1ELb0EEENS1_19SingleTileSchedulerILb1ELb0ELb0ELi128EEEEEEEEEvNT_6ParamsE$_ZZN4cuteplIJiEJNS_1CILi0EEEiEEEDaRKNS_15ArithmeticTupleIJDpT_EEERKNS3_IJDpT0_EEEENKUlDpRKT_E_clIJiiEEEDaSH_ - $_ZN7cutlass13device_kernelIN5flash19enable_sm80_to_sm89INS1_16FlashAttnBwdSm80INS1_25CollectiveMainloopBwdSm80ILi2ELi2EN4cute5tupleIJNS5_1CILi64EEENS7_ILi128EEES8_EEENS_10bfloat16_tEfNS_4arch4Sm80ELb0ELb1ELb1ELb1ELb0ELb0ELb0ELb0ELi2ELi2ELi4ELi2ELb1EEENS1_24CollectiveEpilogueBwdGQAISA_fSD_Li256ELb1ELb0EEENS1_19SingleTileSchedulerILb1ELb0ELb0ELi128EEEEEEEEEvNT_6ParamsE$_ZZN4cuteplIJiEJNS_1CILi0EEEEEEDaRKNS_15ArithmeticTupleIJDpT_EEERKNS3_IJDpT0_EEEENKUlDpRKT_E_clIJiEEEDaSH_)
$_ZN7cutlass13device_kernelIN5flash19enable_sm80_to_sm89INS1_16FlashAttnBwdSm80INS1_25CollectiveMainloopBwdSm80ILi2ELi2EN4cute5tupleIJNS5_1CILi64EEENS7_ILi128EEES8_EEENS_10bfloat16_tEfNS_4arch4Sm80ELb0ELb1ELb1ELb1ELb0ELb0ELb0ELb0ELi2ELi2ELi4ELi2ELb1EEENS1_24CollectiveEpilogueBwdGQAISA_fSD_Li256ELb1ELb0EEENS1_19SingleTileSchedulerILb1ELb0ELb0ELi128EEEEEEEEEvNT_6ParamsE$_ZZN4cuteplIJiEJNS_1CILi0EEEEEEDaRKNS_15ArithmeticTupleIJDpT_EEERKNS3_IJDpT0_EEEENKUlDpRKT_E_clIJiEEEDaSH_:
[----:B------:R-:W-:Y:S02]  /*a460*/  IADD3 R6, R1, 0x188, RZ ;  /* 0x0000018801067810 */ /* 0x000fe40007ffe0ff */
[----:B------:R-:W-:Y:S02]  /*a470*/  MOV R16, 0xa4a0 ;  /* 0x0000a4a000107802 */ /* 0x000fe40000000f00 */
[----:B------:R-:W-:Y:S02]  /*a480*/  IADD3 R6, R6, c[0x0][0x20], RZ ;  /* 0x0000080006067a10 */ /* 0x000fe40007ffe0ff */
[----:B------:R-:W-:Y:S05]  /*a490*/  CALL.REL.NOINC `($_ZN7cutlass13device_kernelIN5flash19enable_sm80_to_sm89INS1_16FlashAttnBwdSm80INS1_25CollectiveMainloopBwdSm80ILi2ELi2EN4cute5tupleIJNS5_1CILi64EEENS7_ILi128EEES8_EEENS_10bfloat16_tEfNS_4arch4Sm80ELb0ELb1ELb1ELb1ELb0ELb0ELb0ELb0ELi2ELi2ELi4ELi2ELb1EEENS1_24CollectiveEpilogueBwdGQAISA_fSD_Li256ELb1ELb0EEENS1_19SingleTileSchedulerILb1ELb0ELb0ELi128EEEEEEEEEvNT_6ParamsE$_ZN4cute5tupleIJiEEC2ERKi) ;  /* 0xffffda4000007944 */ /* 0x000fea0003c3ffff */
[----:B------:R1:W5:Y:S01]  /*a4a0*/  LDL R6, [R1+0x188] ;  /* 0x0001880001067983 */ /* 0x0003620000100800 */
[----:B------:R-:W-:-:S04]  /*a4b0*/  MOV R21, 0x0 ;  /* 0x0000000000157802 */ /* 0x000fc80000000f00 */
[----:B------:R-:W-:Y:S05]  /*a4c0*/  RET.REL.NODEC R20 `(_ZN7cutlass13device_kernelIN5flash19enable_sm80_to_sm89INS1_16FlashAttnBwdSm80INS1_25CollectiveMainloopBwdSm80ILi2ELi2EN4cute5tupleIJNS5_1CILi64EEENS7_ILi128EEES8_EEENS_10bfloat16_tEfNS_4arch4Sm80ELb0ELb1ELb1ELb1ELb0ELb0ELb0ELb0ELi2ELi2ELi4ELi2ELb1EEENS1_24CollectiveEpilogueBwdGQAISA_fSD_Li256ELb1ELb0EEENS1_19SingleTileSchedulerILb1ELb0ELb0ELi128EEEEEEEEEvNT_6ParamsE) ;  /* 0xffff5b3014007950 */ /* 0x000fea0003c3ffff */
        .type           $_ZN7cutlass13device_kernelIN5flash19enable_sm80_to_sm89INS1_16FlashAttnBwdSm80INS1_25CollectiveMainloopBwdSm80ILi2ELi2EN4cute5tupleIJNS5_1CILi64EEENS7_ILi128EEES8_EEENS_10bfloat16_tEfNS_4arch4Sm80ELb0ELb1ELb1ELb1ELb0ELb0ELb0ELb0ELi2ELi2ELi4ELi2ELb1EEENS1_24CollectiveEpilogueBwdGQAISA_fSD_Li256ELb1ELb0EEENS1_19SingleTileSchedulerILb1ELb0ELb0ELi128EEEEEEEEEvNT_6ParamsE$_ZZN4cuteplIJiEJNS_1CILi0EEEiEEEDaRKNS_15ArithmeticTupleIJDpT_EEERKNS3_IJDpT0_EEEENKUlDpRKT_E_clIJiiEEEDaSH_,@function
        .size           $_ZN7cutlass13device_kernelIN5flash19enable_sm80_to_sm89INS1_16FlashAttnBwdSm80INS1_25CollectiveMainloopBwdSm80ILi2ELi2EN4cute5tupleIJNS5_1CILi64EEENS7_ILi128EEES8_EEENS_10bfloat16_tEfNS_4arch4Sm80ELb0ELb1ELb1ELb1ELb0ELb0ELb0ELb0ELi2ELi2ELi4ELi2ELb1EEENS1_24CollectiveEpilogueBwdGQAISA_fSD_Li256ELb1ELb0EEENS1_19SingleTileSchedulerILb1ELb0ELb0ELi128EEEEEEEEEvNT_6ParamsE$_ZZN4cuteplIJiEJNS_1CILi0EEEiEEEDaRKNS_15ArithmeticTupleIJDpT_EEERKNS3_IJDpT0_EEEENKUlDpRKT_E_clIJiiEEEDaSH_,($_ZN7cutlass13device_kernelIN5flash19enable_sm80_to_sm89INS1_16FlashAttnBwdSm80INS1_25CollectiveMainloopBwdSm80ILi2ELi2EN4cute5tupleIJNS5_1CILi64EEENS7_ILi128EEES8_EEENS_10bfloat16_tEfNS_4arch4Sm80ELb0ELb1ELb1ELb1ELb0ELb0ELb0ELb0ELi2ELi2ELi4ELi2ELb1EEENS1_24CollectiveEpilogueBwdGQAISA_fSD_Li256ELb1ELb0EEENS1_19SingleTileSchedulerILb1ELb0ELb0ELi128EEEEEEEEEvNT_6ParamsE$_ZZN4cuteplIJiiEJNS_1CILi0EEES2_EEEDaRKNS_15ArithmeticTupleIJDpT_EEERKNS3_IJDpT0_EEEENKUlDpRKT_E_clIJiiEEEDaSH_ - $_ZN7cutlass13device_kernelIN5flash19enable_sm80_to_sm89INS1_16FlashAttnBwdSm80INS1_25CollectiveMainloopBwdSm80ILi2ELi2EN4cute5tupleIJNS5_1CILi64EEENS7_ILi128EEES8_EEENS_10bfloat16_tEfNS_4arch4Sm80ELb0ELb1ELb1ELb1ELb0ELb0ELb0ELb0ELi2ELi2ELi4ELi2ELb1EEENS1_24CollectiveEpilogueBwdGQAISA_fSD_Li256ELb1ELb0EEENS1_19SingleTileSchedulerILb1ELb0ELb0ELi128EEEEEEEEEvNT_6ParamsE$_ZZN4cuteplIJiEJNS_1CILi0EEEiEEEDaRKNS_15ArithmeticTupleIJDpT_EEERKNS3_IJDpT0_EEEENKUlDpRKT_E_clIJiiEEEDaSH_)
$_ZN7cutlass13device_kernelIN5flash19enable_sm80_to_sm89INS1_16FlashAttnBwdSm80INS1_25CollectiveMainloopBwdSm80ILi2ELi2EN4cute5tupleIJNS5_1CILi64EEENS7_ILi128EEES8_EEENS_10bfloat16_tEfNS_4arch4Sm80ELb0ELb1ELb1ELb1ELb0ELb0ELb0ELb0ELi2ELi2ELi4ELi2ELb1EEENS1_24CollectiveEpilogueBwdGQAISA_fSD_Li256ELb1ELb0EEENS1_19SingleTileSchedulerILb1ELb0ELb0ELi128EEEEEEEEEvNT_6ParamsE$_ZZN4cuteplIJiEJNS_1CILi0EEEiEEEDaRKNS_15ArithmeticTupleIJDpT_EEERKNS3_IJDpT0_EEEENKUlDpRKT_E_clIJiiEEEDaSH_:
[----:B------:R-:W-:Y:S02]  /*a4d0*/  IADD3 R7, R1, 0x19c, RZ ;  /* 0x0000019c01077810 */ /* 0x000fe40007ffe0ff */
[----:B------:R-:W-:Y:S02]  /*a4e0*/  MOV R8, 0xa510 ;  /* 0x0000a51000087802 */ /* 0x000fe40000000f00 */
[----:B------:R-:W-:Y:S02]  /*a4f0*/  IADD3 R7, R7, c[0x0][0x20], RZ ;  /* 0x0000080007077a10 */ /* 0x000fe40007ffe0ff */
[----:B------:R-:W-:Y:S05]  /*a500*/  CALL.REL.NOINC `($_ZN7cutlass13device_kernelIN5flash19enable_sm80_to_sm89INS1_16FlashAttnBwdSm80INS1_25CollectiveMainloopBwdSm80ILi2ELi2EN4cute5tupleIJNS5_1CILi64EEENS7_ILi128EEES8_EEENS_10bfloat16_tEfNS_4arch4Sm80ELb0ELb1ELb1ELb1ELb0ELb0ELb0ELb0ELi2ELi2ELi4ELi2ELb1EEENS1_24CollectiveEpilogueBwdGQAISA_fSD_Li256ELb1ELb0EEENS1_19SingleTileSchedulerILb1ELb0ELb0ELi128EEEEEEEEEvNT_6ParamsE$_ZN4cute5tupleIJiiEEC2ERKiS3_) ;  /* 0xffffda7000007944 */ /* 0x000fea0003c3ffff */
[----:B-1----:R1:W5:Y:S04]  /*a510*/  LDL R16, [R1+0x1a0] ;  /* 0x0001a00001107983 */ /* 0x0023680000100800 */
[----:B------:R1:W5:Y:S01]  /*a520*/  LDL R6, [R1+0x19c] ;  /* 0x00019c0001067983 */ /* 0x0003620000100800 */
[----:B------:R-:W-:Y:S02]  /*a530*/  MOV R8, R18 ;  /* 0x0000001200087202 */ /* 0x000fe40000000f00 */
[----:B------:R-:W-:-:S04]  /*a540*/  MOV R9, 0x0 ;  /* 0x0000000000097802 */ /* 0x000fc80000000f00 */
[----:B------:R-:W-:Y:S05]  /*a550*/  RET.REL.NODEC R8 `(_ZN7cutlass13device_kernelIN5flash19enable_sm80_to_sm89INS1_16FlashAttnBwdSm80INS1_25CollectiveMainloopBwdSm80ILi2ELi2EN4cute5tupleIJNS5_1CILi64EEENS7_ILi128EEES8_EEENS_10bfloat16_tEfNS_4arch4Sm80ELb0ELb1ELb1ELb1ELb0ELb0ELb0ELb0ELi2ELi2ELi4ELi2ELb1EEENS1_24CollectiveEpilogueBwdGQAISA_fSD_Li256ELb1ELb0EEENS1_19SingleTileSchedulerILb1ELb0ELb0ELi128EEEEEEEEEvNT_6ParamsE) ;  /* 0xffff5aa008007950 */ /* 0x000fea0003c3ffff */
        .type           $_ZN7cutlass13device_kernelIN5flash19enable_sm80_to_sm89INS1_16FlashAttnBwdSm80INS1_25CollectiveMainloopBwdSm80ILi2ELi2EN4cute5tupleIJNS5_1CILi64EEENS7_ILi128EEES8_EEENS_10bfloat16_tEfNS_4arch4Sm80ELb0ELb1ELb1ELb1ELb0ELb0ELb0ELb0ELi2ELi2ELi4ELi2ELb1EEENS1_24CollectiveEpilogueBwdGQAISA_fSD_Li256ELb1ELb0EEENS1_19SingleTileSchedulerILb1ELb0ELb0ELi128EEEEEEEEEvNT_6ParamsE$_ZZN4cuteplIJiiEJNS_1CILi0EEES2_EEEDaRKNS_15ArithmeticTupleIJDpT_EEERKNS3_IJDpT0_EEEENKUlDpRKT_E_clIJiiEEEDaSH_,@function
        .size           $_ZN7cutlass13device_kernelIN5flash19enable_sm80_to_sm89INS1_16FlashAttnBwdSm80INS1_25CollectiveMainloopBwdSm80ILi2ELi2EN4cute5tupleIJNS5_1CILi64EEENS7_ILi128EEES8_EEENS_10bfloat16_tEfNS_4arch4Sm80ELb0ELb1ELb1ELb1ELb0ELb0ELb0ELb0ELi2ELi2ELi4ELi2ELb1EEENS1_24CollectiveEpilogueBwdGQAISA_fSD_Li256ELb1ELb0EEENS1_19SingleTileSchedulerILb1ELb0ELb0ELi128EEEEEEEEEvNT_6ParamsE$_ZZN4cuteplIJiiEJNS_1CILi0EEES2_EEEDaRKNS_15ArithmeticTupleIJDpT_EEERKNS3_IJDpT0_EEEENKUlDpRKT_E_clIJiiEEEDaSH_,($_ZN7cutlass13device_kernelIN5flash19enable_sm80_to_sm89INS1_16FlashAttnBwdSm80INS1_25CollectiveMainloopBwdSm80ILi2ELi2EN4cute5tupleIJNS5_1CILi64EEENS7_ILi128EEES8_EEENS_10bfloat16_tEfNS_4arch4Sm80ELb0ELb1ELb1ELb1ELb0ELb0ELb0ELb0ELi2ELi2ELi4ELi2ELb1EEENS1_24CollectiveEpilogueBwdGQAISA_fSD_Li256ELb1ELb0EEENS1_19SingleTileSchedulerILb1ELb0ELb0ELi128EEEEEEEEEvNT_6ParamsE$_ZZN5flash25CollectiveMainloopBwdSm80ILi2ELi2EN4cute5tupleIJNS1_1CILi64EEENS3_ILi128EEES4_EEEN7cutlass10bfloat16_tEfNS7_4arch4Sm80ELb0ELb1ELb1ELb1ELb0ELb0ELb0ELb0ELi2ELi2ELi4ELi2ELb1EE3mmaINS_16FlashAttnBwdSm80ISB_NS_24CollectiveEpilogueBwdGQAIS6_fSA_Li256ELb1ELb0EEENS_19SingleTileSchedulerILb1ELb0ELb0ELi128EEEE13SharedStorageENS1_6TensorINS1_11ArrayEngineIfLm32EEENS1_6LayoutINS2_IJNS2_IJNS3_ILi2EEESO_EEESO_NS3_ILi4EEEEEENS2_IJNS2_IJNS3_ILi1EEESO_EEESQ_NS3_ILi8EEEEEEEEEEEEbRKNSB_6ParamsERT0_S12_iNS2_IJiiiEEERT_ENKUliiE0_clEii - $_ZN7cutlass13device_kernelIN5flash19enable_sm80_to_sm89INS1_16FlashAttnBwdSm80INS1_25CollectiveMainloopBwdSm80ILi2ELi2EN4cute5tupleIJNS5_1CILi64EEENS7_ILi128EEES8_EEENS_10bfloat16_tEfNS_4arch4Sm80ELb0ELb1ELb1ELb1ELb0ELb0ELb0ELb0ELi2ELi2ELi4ELi2ELb1EEENS1_24CollectiveEpilogueBwdGQAISA_fSD_Li256ELb1ELb0EEENS1_19SingleTileSchedulerILb1ELb0ELb0ELi128EEEEEEEEEvNT_6ParamsE$_ZZN4cuteplIJiiEJNS_1CILi0EEES2_EEEDaRKNS_15ArithmeticTupleIJDpT_EEERKNS3_IJDpT0_EEEENKUlDpRKT_E_clIJiiEEEDaSH_)
$_ZN7cutlass13device_kernelIN5flash19enable_sm80_to_sm89INS1_16FlashAttnBwdSm80INS1_25CollectiveMainloopBwdSm80ILi2ELi2EN4cute5tupleIJNS5_1CILi64EEENS7_ILi128EEES8_EEENS_10bfloat16_tEfNS_4arch4Sm80ELb0ELb1ELb1ELb1ELb0ELb0ELb0ELb0ELi2ELi2ELi4ELi2ELb1EEENS1_24CollectiveEpilogueBwdGQAISA_fSD_Li256ELb1ELb0EEENS1_19SingleTileSchedulerILb1ELb0ELb0ELi128EEEEEEEEEvNT_6ParamsE$_ZZN4cuteplIJiiEJNS_1CILi0EEES2_EEEDaRKNS_15ArithmeticTupleIJDpT_EEERKNS3_IJDpT0_EEEENKUlDpRKT_E_clIJiiEEEDaSH_:
[----:B------:R-:W-:Y:S01]  /*a560*/  IADD3 R7, R1, 0x188, RZ ;  /* 0x0000018801077810 */ /* 0x000fe20007ffe0ff */
[----:B------:R-:W-:Y:S01]  /*a570*/  IMAD.MOV.U32 R6, RZ, RZ, R4 ;  /* 0x000000ffff067224 */ /* 0x000fe200078e0004 */
[----:B------:R-:W-:Y:S02]  /*a580*/  MOV R8, 0xa5b0 ;  /* 0x0000a5b000087802 */ /* 0x000fe40000000f00 */
[----:B------:R-:W-:Y:S02]  /*a590*/  IADD3 R7, R7, c[0x0][0x20], RZ ;  /* 0x0000080007077a10 */ /* 0x000fe40007ffe0ff */
[----:B------:R-:W-:Y:S05]  /*a5a0*/  CALL.REL.NOINC `($_ZN7cutlass13device_kernelIN5flash19enable_sm80_to_sm89INS1_16FlashAttnBwdSm80INS1_25CollectiveMainloopBwdSm80ILi2ELi2EN4cute5tupleIJNS5_1CILi64EEENS7_ILi128EEES8_EEENS_10bfloat16_tEfNS_4arch4Sm80ELb0ELb1ELb1ELb1ELb0ELb0ELb0ELb0ELi2ELi2ELi4ELi2ELb1EEENS1_24CollectiveEpilogueBwdGQAISA_fSD_Li256ELb1ELb0EEENS1_19SingleTileSchedulerILb1ELb0ELb0ELi128EEEEEEEEEvNT_6ParamsE$_ZN4cute5tupleIJiiEEC2ERKiS3_) ;  /* 0xffffd9d000007944 */ /* 0x000fea0003c3ffff */
[----:B------:R2:W5:Y:S01]  /*a5b0*/  LDL R21, [R1+0x188] ;  /* 0x0001880001157983 */ /* 0x0005620000100800 */
[----:B-1----:R-:W-:Y:S02]  /*a5c0*/  MOV R6, R18 ;  /* 0x0000001200067202 */ /* 0x002fe40000000f00 */
[----:B------:R-:W-:-:S04]  /*a5d0*/  MOV R7, 0x0 ;  /* 0x0000000000077802 */ /* 0x000fc80000000f00 */
[----:B------:R-:W-:Y:S05]  /*a5e0*/  RET.REL.NODEC R6 `(_ZN7cutlass13device_kernelIN5flash19enable_sm80_to_sm89INS1_16FlashAttnBwdSm80INS1_25CollectiveMainloopBwdSm80ILi2ELi2EN4cute5tupleIJNS5_1CILi64EEENS7_ILi128EEES8_EEENS_10bfloat16_tEfNS_4arch4Sm80ELb0ELb1ELb1ELb1ELb0ELb0ELb0ELb0ELi2ELi2ELi4ELi2ELb1EEENS1_24CollectiveEpilogueBwdGQAISA_fSD_Li256ELb1ELb0EEENS1_19SingleTileSchedulerILb1ELb0ELb0ELi128EEEEEEEEEvNT_6ParamsE) ;  /* 0xffff5a1006007950 */ /* 0x000fea0003c3ffff */
        .type           $_ZN7cutlass13device_kernelIN5flash19enable_sm80_to_sm89INS1_16FlashAttnBwdSm80INS1_25CollectiveMainloopBwdSm80ILi2ELi2EN4cute5tupleIJNS5_1CILi64EEENS7_ILi128EEES8_EEENS_10bfloat16_tEfNS_4arch4Sm80ELb0ELb1ELb1ELb1ELb0ELb0ELb0ELb0ELi2ELi2ELi4ELi2ELb1EEENS1_24CollectiveEpilogueBwdGQAISA_fSD_Li256ELb1ELb0EEENS1_19SingleTileSchedulerILb1ELb0ELb0ELi128EEEEEEEEEvNT_6ParamsE$_ZZN5flash25CollectiveMainloopBwdSm80ILi2ELi2EN4cute5tupleIJNS1_1CILi64EEENS3_ILi128EEES4_EEEN7cutlass10bfloat16_tEfNS7_4arch4Sm80ELb0ELb1ELb1ELb1ELb0ELb0ELb0ELb0ELi2ELi2ELi4ELi2ELb1EE3mmaINS_16FlashAttnBwdSm80ISB_NS_24CollectiveEpilogueBwdGQAIS6_fSA_Li256ELb1ELb0EEENS_19SingleTileSchedulerILb1ELb0ELb0ELi128EEEE13SharedStorageENS1_6TensorINS1_11ArrayEngineIfLm32EEENS1_6LayoutINS2_IJNS2_IJNS3_ILi2EEESO_EEESO_NS3_ILi4EEEEEENS2_IJNS2_IJNS3_ILi1EEESO_EEESQ_NS3_ILi8EEEEEEEEEEEEbRKNSB_6ParamsERT0_S12_iNS2_IJiiiEEERT_ENKUliiE0_clEii,@function
        .size           $_ZN7cutlass13device_kernelIN5flash19enable_sm80_to_sm89INS1_16FlashAttnBwdSm80INS1_25CollectiveMainloopBwdSm80ILi2ELi2EN4cute5tupleIJNS5_1CILi64EEENS7_ILi128EEES8_EEENS_10bfloat16_tEfNS_4arch4Sm80ELb0ELb1ELb1ELb1ELb0ELb0ELb0ELb0ELi2ELi2ELi4ELi2ELb1EEENS1_24CollectiveEpilogueBwdGQAISA_fSD_Li256ELb1ELb0EEENS1_19SingleTileSchedulerILb1ELb0ELb0ELi128EEEEEEEEEvNT_6ParamsE$_ZZN5flash25CollectiveMainloopBwdSm80ILi2ELi2EN4cute5tupleIJNS1_1CILi64EEENS3_ILi128EEES4_EEEN7cutlass10bfloat16_tEfNS7_4arch4Sm80ELb0ELb1ELb1ELb1ELb0ELb0ELb0ELb0ELi2ELi2ELi4ELi2ELb1EE3mmaINS_16FlashAttnBwdSm80ISB_NS_24CollectiveEpilogueBwdGQAIS6_fSA_Li256ELb1ELb0EEENS_19SingleTileSchedulerILb1ELb0ELb0ELi128EEEE13SharedStorageENS1_6TensorINS1_11ArrayEngineIfLm32EEENS1_6LayoutINS2_IJNS2_IJNS3_ILi2EEESO_EEESO_NS3_ILi4EEEEEENS2_IJNS2_IJNS3_ILi1EEESO_EEESQ_NS3_ILi8EEEEEEEEEEEEbRKNSB_6ParamsERT0_S12_iNS2_IJiiiEEERT_ENKUliiE0_clEii,($_ZN7cutlass13device_kernelIN5flash19enable_sm80_to_sm89INS1_16FlashAttnBwdSm80INS1_25CollectiveMainloopBwdSm80ILi2ELi2EN4cute5tupleIJNS5_1CILi64EEENS7_ILi128EEES8_EEENS_10bfloat16_tEfNS_4arch4Sm80ELb0ELb1ELb1ELb1ELb0ELb0ELb0ELb0ELi2ELi2ELi4ELi2ELb1EEENS1_24CollectiveEpilogueBwdGQAISA_fSD_Li256ELb1ELb0EEENS1_19SingleTileSchedulerILb1ELb0ELb0ELi128EEEEEEEEEvNT_6ParamsE$_ZZN5flash25CollectiveMainloopBwdSm80ILi2ELi2EN4cute5tupleIJNS1_1CILi64EEENS3_ILi128EEES4_EEEN7cutlass10bfloat16_tEfNS7_4arch4Sm80ELb0ELb1ELb1ELb1ELb0ELb0ELb0ELb0ELi2ELi2ELi4ELi2ELb1EE3mmaINS_16FlashAttnBwdSm80ISB_NS_24CollectiveEpilogueBwdGQAIS6_fSA_Li256ELb1ELb0EEENS_19SingleTileSchedulerILb1ELb0ELb0ELi128EEEE13SharedStorageENS1_6TensorINS1_11ArrayEngineIfLm32EEENS1_6LayoutINS2_IJNS2_IJNS3_ILi2EEESO_EEESO_NS3_ILi4EEEEEENS2_IJNS2_IJNS3_ILi1EEESO_EEESQ_NS3_ILi8EEEEEEEEEEEEbRKNSB_6ParamsERT0_S12_iNS2_IJiiiEEERT_ENKUliiE_clEii - $_ZN7cutlass13device_kernelIN5flash19enable_sm80_to_sm89INS1_16FlashAttnBwdSm80INS1_25CollectiveMainloopBwdSm80ILi2ELi2EN4cute5tupleIJNS5_1CILi64EEENS7_ILi128EEES8_EEENS_10bfloat16_tEfNS_4arch4Sm80ELb0ELb1ELb1ELb1ELb0ELb0ELb0ELb0ELi2ELi2ELi4ELi2ELb1EEENS1_24CollectiveEpilogueBwdGQAISA_fSD_Li256ELb1ELb0EEENS1_19SingleTileSchedulerILb1ELb0ELb0ELi128EEEEEEEEEvNT_6ParamsE$_ZZN5flash25CollectiveMainloopBwdSm80ILi2ELi2EN4cute5tupleIJNS1_1CILi64EEENS3_ILi128EEES4_EEEN7cutlass10bfloat16_tEfNS7_4arch4Sm80ELb0ELb1ELb1ELb1ELb0ELb0ELb0ELb0ELi2ELi2ELi4ELi2ELb1EE3mmaINS_16FlashAttnBwdSm80ISB_NS_24CollectiveEpilogueBwdGQAIS6_fSA_Li256ELb1ELb0EEENS_19SingleTileSchedulerILb1ELb0ELb0ELi128EEEE13SharedStorageENS1_6TensorINS1_11ArrayEngineIfLm32EEENS1_6LayoutINS2_IJNS2_IJNS3_ILi2EEESO_EEESO_NS3_ILi4EEEEEENS2_IJNS2_IJNS3_ILi1EEESO_EEESQ_NS3_ILi8EEEEEEEEEEEEbRKNSB_6ParamsERT0_S12_iNS2_IJiiiEEERT_ENKUliiE0_clEii)
$_ZN7cutlass13device_kernelIN5flash19enable_sm80_to_sm89INS1_16FlashAttnBwdSm80INS1_25CollectiveMainloopBwdSm80ILi2ELi2EN4cute5tupleIJNS5_1CILi64EEENS7_ILi128EEES8_EEENS_10bfloat16_tEfNS_4arch4Sm80ELb0ELb1ELb1ELb1ELb0ELb0ELb0ELb0ELi2ELi2ELi4ELi2ELb1EEENS1_24CollectiveEpilogueBwdGQAISA_fSD_Li256ELb1ELb0EEENS1_19SingleTileSchedulerILb1ELb0ELb0ELi128EEEEEEEEEvNT_6ParamsE$_ZZN5flash25CollectiveMainloopBwdSm80ILi2ELi2EN4cute5tupleIJNS1_1CILi64EEENS3_ILi128EEES4_EEEN7cutlass10bfloat16_tEfNS7_4arch4Sm80ELb0ELb1ELb1ELb1ELb0ELb0ELb0ELb0ELi2ELi2ELi4ELi2ELb1EE3mmaINS_16FlashAttnBwdSm80ISB_NS_24CollectiveEpilogueBwdGQAIS6_fSA_Li256ELb1ELb0EEENS_19SingleTileSchedulerILb1ELb0ELb0ELi128EEEE13SharedStorageENS1_6TensorINS1_11ArrayEngineIfLm32EEENS1_6LayoutINS2_IJNS2_IJNS3_ILi2EEESO_EEESO_NS3_ILi4EEEEEENS2_IJNS2_IJNS3_ILi1EEESO_EEESQ_NS3_ILi8EEEEEEEEEEEEbRKNSB_6ParamsERT0_S12_iNS2_IJiiiEEERT_ENKUliiE0_clEii:
        /* <DEDUP_REMOVED lines=10> */
[----:B-1---5:R-:W-:Y:S05]  /*a690*/  CALL.REL.NOINC `($_ZN7cutlass13device_kernelIN5flash19enable_sm80_to_sm89INS1_16FlashAttnBwdSm80INS1_25CollectiveMainloopBwdSm80ILi2ELi2EN4cute5tupleIJNS5_1CILi64EEENS7_ILi128EEES8_EEENS_10bfloat16_tEfNS_4arch4Sm80ELb0ELb1ELb1ELb1ELb0ELb0ELb0ELb0ELi2ELi2ELi4ELi2ELb1EEENS1_24CollectiveEpilogueBwdGQAISA_fSD_Li256ELb1ELb0EEENS1_19SingleTileSchedulerILb1ELb0ELb0ELi128EEEEEEEEEvNT_6ParamsE$_ZN4cute3eso3ESOILb1ELb0EJNS_10UnderscoreES2_S2_iEEC2ERKS2_S5_S5_RKi) ;  /* 0xffffcd5000007944 */ /* 0x022fea0003c3ffff */
[----:B-1----:R-:W2:Y:S01]  /*a6a0*/  LDL R7, [R1+0x168] ;  /* 0x0001680001077983 */ /* 0x002ea20000100800 */
[----:B------:R-:W-:Y:S02]  /*a6b0*/  MOV R8, 0xa6e0 ;  /* 0x0000a6e000087802 */ /* 0x000fe40000000f00 */
[----:B--2---:R-:W-:Y:S02]  /*a6c0*/  SHF.L.U32 R7, R7, 0xc, RZ ;  /* 0x0000000c07077819 */ /* 0x004fe400000006ff */
[----:B------:R-:W-:Y:S05]  /*a6d0*/  CALL.REL.NOINC `($_ZN7cutlass13device_kernelIN5flash19enable_sm80_to_sm89INS1_16FlashAttnBwdSm80INS1_25CollectiveMainloopBwdSm80ILi2ELi2EN4cute5tupleIJNS5_1CILi64EEENS7_ILi128EEES8_EEENS_10bfloat16_tEfNS_4arch4Sm80ELb0ELb1ELb1ELb1ELb0ELb0ELb0ELb0ELi2ELi2ELi4ELi2ELb1EEENS1_24CollectiveEpilogueBwdGQAISA_fSD_Li256ELb1ELb0EEENS1_19SingleTileSchedulerILb1ELb0ELb0ELi128EEEEEEEEEvNT_6ParamsE$_ZN4cute3eso3ESOILb1ELb0EJNS_6LayoutINS_5tupleIJNS3_IJNS_1CILi8EEENS4_ILi1EEEEEENS4_ILi2EEES6_EEENS3_IJNS3_IJS6_NS4_ILi0EEEEEENS4_ILi2048EEESA_EEEEEiEEC2ERKSE_RKi) ;  /* 0xffffd50000007944 */ /* 0x000fea0003c3ffff */
[----:B------:R-:W2:Y:S04]  /*a6e0*/  LD.E.64 R10, [R10.64] ;  /* 0x000000040a0a7980 */ /* 0x000ea8000c101b00 */
[----:B------:R-:W2:Y:S01]  /*a6f0*/  LDL R8, [R1+0x168] ;  /* 0x0001680001087983 */ /* 0x000ea20000100800 */
[----:B------:R-:W-:Y:S01]  /*a700*/  MOV R16, 0xa730 ;  /* 0x0000a73000107802 */ /* 0x000fe20000000f00 */
[----:B--2---:R-:W-:-:S04]  /*a710*/  IMAD.WIDE R8, R8, 0x2, R10 ;  /* 0x0000000208087825 */ /* 0x004fc800078e020a */
[----:B-1----:R-:W-:Y:S05]  /*a720*/  CALL.REL.NOINC `($_ZN7cutlass13device_kernelIN5flash19enable_sm80_to_sm89INS1_16FlashAttnBwdSm80INS1_25CollectiveMainloopBwdSm80ILi2ELi2EN4cute5tupleIJNS5_1CILi64EEENS7_ILi128EEES8_EEENS_10bfloat16_tEfNS_4arch4Sm80ELb0ELb1ELb1ELb1ELb0ELb0ELb0ELb0ELi2ELi2ELi4ELi2ELb1EEENS1_24CollectiveEpilogueBwdGQAISA_fSD_Li256ELb1ELb0EEENS1_19SingleTileSchedulerILb1ELb0ELb0ELi128EEEEEEEEEvNT_6ParamsE$_ZN4cute8smem_ptrIPN7cutlass10bfloat16_tEECI1NS_12iter_adaptorIS3_S4_EEES3_) ;  /* 0xffffd97000007944 */ /* 0x002fea0003c3ffff */
[----:B------:R1:W5:Y:S01]  /*a730*/  LDL.64 R6, [R1+0x168] ;  /* 0x0001680001067983 */ /* 0x0003620000100a00 */
[----:B------:R-:W-:-:S03]  /*a740*/  MOV R10, 0xa760 ;  /* 0x0000a760000a7802 */ /* 0x000fc60000000f00 */
[----:B-1---5:R-:W-:Y:S05]  /*a750*/  CALL.REL.NOINC `($_ZN7cutlass13device_kernelIN5flash19enable_sm80_to_sm89INS1_16FlashAttnBwdSm80INS1_25CollectiveMainloopBwdSm80ILi2ELi2EN4cute5tupleIJNS5_1CILi64EEENS7_ILi128EEES8_EEENS_10bfloat16_tEfNS_4arch4Sm80ELb0ELb1ELb1ELb1ELb0ELb0ELb0ELb0ELi2ELi2ELi4ELi2ELb1EEENS1_24CollectiveEpilogueBwdGQAISA_fSD_Li256ELb1ELb0EEENS1_19SingleTileSchedulerILb1ELb0ELb0ELi128EEEEEEEEEvNT_6ParamsE$_ZN4cute3eso3ESOILb1ELb0EJNS_6LayoutINS_5tupleIJNS3_IJNS_1CILi8EEENS4_ILi1EEEEEENS4_ILi2EEES6_EEENS3_IJNS3_IJS6_NS4_ILi0EEEEEENS4_ILi2048EEESA_EEEEENS_10ViewEngineINS_8smem_ptrIPN7cutlass10bfloat16_tEEEEEEEC2ERKSE_RKSL_) ;  /* 0xffffd44000007944 */ /* 0x022fea0003c3ffff */
[----:B------:R2:W5:Y:S04]  /*a760*/  LDL.64 R22, [R1+0x168] ;  /* 0x0001680001167983 */ /* 0x0005680000100a00 */
[----:B------:R2:W5:Y:S01]  /*a770*/  LDL.64 R26, [R14+0x8] ;  /* 0x000008000e1a7983 */ /* 0x0005620000100a00 */
[----:B-1----:R-:W-:-:S02]  /*a780*/  MOV R7, R17 ;  /* 0x0000001100077202 */ /* 0x002fc40000000f00 */
[----:B------:R-:W-:Y:S02]  /*a790*/  MOV R8, 0xa7b0 ;  /* 0x0000a7b000087802 */ /* 0x000fe40000000f00 */
[----:B--2--5:R-:W-:Y:S05]  /*a7a0*/  CALL.REL.NOINC `($_ZN7cutlass13device_kernelIN5flash19enable_sm80_to_sm89INS1_16FlashAttnBwdSm80INS1_25CollectiveMainloopBwdSm80ILi2ELi2EN4cute5tupleIJNS5_1CILi64EEENS7_ILi128EEES8_EEENS_10bfloat16_tEfNS_4arch4Sm80ELb0ELb1ELb1ELb1ELb0ELb0ELb0ELb0ELi2ELi2ELi4ELi2ELb1EEENS1_24CollectiveEpilogueBwdGQAISA_fSD_Li256ELb1ELb0EEENS1_19SingleTileSchedulerILb1ELb0ELb0ELi128EEEEEEEEEvNT_6ParamsE$_ZN4cute3eso3ESOILb1ELb0EJNS_10UnderscoreES2_S2_iEEC2ERKS2_S5_S5_RKi) ;  /* 0xffffcc4000007944 */ /* 0x024fea0003c3ffff */
[----:B------:R-:W2:Y:S04]  /*a7b0*/  LDL R15, [R1+0x168] ;  /* 0x00016800010f7983 */ /* 0x000ea80000100800 */
[----:B-1----:R1:W5:Y:S01]  /*a7c0*/  LD.E.64 R6, [R26.64+0x8] ;  /* 0x000008041a067980 */ /* 0x002362000c101b00 */
[----:B------:R-:W-:Y:S02]  /*a7d0*/  MOV R8, 0xa800 ;  /* 0x0000a80000087802 */ /* 0x000fe40000000f00 */
[----:B--2---:R-:W-:Y:S02]  /*a7e0*/  SHF.R.S32.HI R11, RZ, 0x1f, R15 ;  /* 0x0000001fff0b7819 */ /* 0x004fe4000001140f */
[----:B-1---5:R-:W-:Y:S05]  /*a7f0*/  CALL.REL.NOINC `($_ZN7cutlass13device_kernelIN5flash19enable_sm80_to_sm89INS1_16FlashAttnBwdSm80INS1_25CollectiveMainloopBwdSm80ILi2ELi2EN4cute5tupleIJNS5_1CILi64EEENS7_ILi128EEES8_EEENS_10bfloat16_tEfNS_4arch4Sm80ELb0ELb1ELb1ELb1ELb0ELb0ELb0ELb0ELi2ELi2ELi4ELi2ELb1EEENS1_24CollectiveEpilogueBwdGQAISA_fSD_Li256ELb1ELb0EEENS1_19SingleTileSchedulerILb1ELb0ELb0ELi128EEEEEEEEEvNT_6ParamsE$_ZZN4cute5sliceINS_5tupleIJNS_10UnderscoreES2_S2_iEEENS1_IJNS1_IJNS_1CILi1EEENS4_ILi0EEEEEElS6_lEEEEEDaRKT_RKT0_ENKUlRKT_RKT0_E_clIS2_lEEDaSH_SK_) ;  /* 0xffffde1000007944 */ /* 0x022fea0003c3ffff */
[----:B-----5:R-:W-:Y:S02]  /*a800*/  MOV R9, R7 ;  /* 0x0000000700097202 */ /* 0x020fe40000000f00 */
[----:B------:R-:W-:Y:S02]  /*a810*/  MOV R8, 0xa830 ;  /* 0x0000a83000087802 */ /* 0x000fe40000000f00 */
[----:B-1----:R-:W-:Y:S05]  /*a820*/  CALL.REL.NOINC `($_ZN7cutlass13device_kernelIN5flash19enable_sm80_to_sm89INS1_16FlashAttnBwdSm80INS1_25CollectiveMainloopBwdSm80ILi2ELi2EN4cute5tupleIJNS5_1CILi64EEENS7_ILi128EEES8_EEENS_10bfloat16_tEfNS_4arch4Sm80ELb0ELb1ELb1ELb1ELb0ELb0ELb0ELb0ELi2ELi2ELi4ELi2ELb1EEENS1_24CollectiveEpilogueBwdGQAISA_fSD_Li256ELb1ELb0EEENS1_19SingleTileSchedulerILb1ELb0ELb0ELi128EEEEEEEEEvNT_6ParamsE$_ZZN4cute12filter_tupleINS_5tupleIJNS_10UnderscoreES2_S2_iEEENS1_IJNS1_IJNS_1CILi1EEENS4_ILi0EEEEEElS6_lEEEZNS_5sliceIS3_S8_EEDaRKT_RKT0_EUlRKT_RKT0_E_EEDaSC_SF_OT1_ENKUlDpSI_E_clIJNS1_IJS7_EEENS1_IJlEEENS1_IJS6_EEENS1_IJEEEEEEDaSP_) ;  /* 0xffffd97000007944 */ /* 0x002fea0003c3ffff */
[----:B-----5:R-:W-:Y:S02]  /*a830*/  MOV R9, R7 ;  /* 0x0000000700097202 */ /* 0x020fe40000000f00 */
[----:B------:R-:W-:-:S02]  /*a840*/  MOV R8, 0xa860 ;  /* 0x0000a86000087802 */ /* 0x000fc40000000f00 */
[----:B-1----:R-:W-:Y:S05]  /*a850*/  CALL.REL.NOINC `($_ZN7cutlass13device_kernelIN5flash19enable_sm80_to_sm89INS1_16FlashAttnBwdSm80INS1_25CollectiveMainloopBwdSm80ILi2ELi2EN4cute5tupleIJNS5_1CILi64EEENS7_ILi128EEES8_EEENS_10bfloat16_tEfNS_4arch4Sm80ELb0ELb1ELb1ELb1ELb0ELb0ELb0ELb0ELi2ELi2ELi4ELi2ELb1EEENS1_24CollectiveEpilogueBwdGQAISA_fSD_Li256ELb1ELb0EEENS1_19SingleTileSchedulerILb1ELb0ELb0ELi128EEEEEEEEEvNT_6ParamsE$_ZN4cute5tupleIJNS0_IJNS0_IJNS_1CILi8EEENS1_ILi1EEEEEENS1_ILi2EEES3_EEENS0_IJNS0_IJS3_NS1_ILi0EEEEEElS7_EEEEEC2ERKS6_RKS9_) ;  /* 0xffffd3c000007944 */ /* 0x002fea0003c3ffff */
        /* <DEDUP_REMOVED lines=8> */
[----:B-1---5:R-:W-:Y:S05]  /*a8e0*/  CALL.REL.NOINC `($_ZN7cutlass13device_kernelIN5flash19enable_sm80_to_sm89INS1_16FlashAttnBwdSm80INS1_25CollectiveMainloopBwdSm80ILi2ELi2EN4cute5tupleIJNS5_1CILi64EEENS7_ILi128EEES8_EEENS_10bfloat16_tEfNS_4arch4Sm80ELb0ELb1ELb1ELb1ELb0ELb0ELb0ELb0ELi2ELi2ELi4ELi2ELb1EEENS1_24CollectiveEpilogueBwdGQAISA_fSD_Li256ELb1ELb0EEENS1_19SingleTileSchedulerILb1ELb0ELb0ELi128EEEEEEEEEvNT_6ParamsE$_ZN4cute3eso3ESOILb0ELb0EJNS_6LayoutINS_5tupleIJNS3_IJNS_1CILi8EEENS4_ILi1EEEEEENS4_ILi2EEES6_EEENS3_IJNS3_IJS6_NS4_ILi0EEEEEElSA_EEEEElEEC2ERKSD_RKl) ;  /* 0xffffc81000007944 */ /* 0x022fea0003c3ffff */
[----:B------:R-:W2:Y:S04]  /*a8f0*/  LD.E.64 R26, [R26.64+0x18] ;  /* 0x000018041a1a7980 */ /* 0x000ea8000c101b00 */
[----:B-1----:R-:W2:Y:S04]  /*a900*/  LDL.64 R8, [R1+0x170] ;  /* 0x0001700001087983 */ /* 0x002ea80000100a00 */
[----:B------:R1:W5:Y:S01]  /*a910*/  LDL.64 R6, [R1+0x168] ;  /* 0x0001680001067983 */ /* 0x0003620000100a00 */
[----:B------:R-:W-:Y:S02]  /*a920*/  MOV R16, 0xa960 ;  /* 0x0000a96000107802 */ /* 0x000fe40000000f00 */
[----:B--2---:R-:W-:-:S04]  /*a930*/  LEA R10, P0, R8, R26, 0x1 ;  /* 0x0000001a080a7211 */ /* 0x004fc800078008ff */
[----:B------:R-:W-:-:S04]  /*a940*/  LEA.HI.X R15, R8, R27, R9, 0x1, P0 ;  /* 0x0000001b080f7211 */ /* 0x000fc800000f0c09 */
[----:B-1---5:R-:W-:Y:S05]  /*a950*/  CALL.REL.NOINC `($_ZN7cutlass13device_kernelIN5flash19enable_sm80_to_sm89INS1_16FlashAttnBwdSm80INS1_25CollectiveMainloopBwdSm80ILi2ELi2EN4cute5tupleIJNS5_1CILi64EEENS7_ILi128EEES8_EEENS_10bfloat16_tEfNS_4arch4Sm80ELb0ELb1ELb1ELb1ELb0ELb0ELb0ELb0ELi2ELi2ELi4ELi2ELb1EEENS1_24CollectiveEpilogueBwdGQAISA_fSD_Li256ELb1ELb0EEENS1_19SingleTileSchedulerILb1ELb0ELb0ELi128EEEEEEEEEvNT_6ParamsE$_ZN4cute8gmem_ptrIPKN7cutlass10bfloat16_tEECI1NS_12iter_adaptorIS4_S5_EEES4_) ;  /* 0xffffd66000007944 */ /* 0x022fea0003c3ffff */
[----:B------:R-:W2:Y:S01]  /*a960*/  LDL.64 R10, [R1+0x168] ;  /* 0x00016800010a7983 */ /* 0x000ea20000100a00 */
[----:B------:R-:W-:-:S03]  /*a970*/  MOV R9, R7 ;  /* 0x0000000700097202 */ /* 0x000fc60000000f00 */
[----:B--2---:R1:W-:Y:S02]  /*a980*/  STL.64 [R1+0x178], R10 ;  /* 0x0001780a01007387 */ /* 0x0043e40000100a00 */
[----:B-1----:R-:W-:Y:S02]  /*a990*/  MOV R10, 0xa9b0 ;  /* 0x0000a9b0000a7802 */ /* 0x002fe40000000f00 */
[----:B------:R-:W-:Y:S05]  /*a9a0*/  CALL.REL.NOINC `($_ZN7cutlass13device_kernelIN5flash19enable_sm80_to_sm89INS1_16FlashAttnBwdSm80INS1_25CollectiveMainloopBwdSm80ILi2ELi2EN4cute5tupleIJNS5_1CILi64EEENS7_ILi128EEES8_EEENS_10bfloat16_tEfNS_4arch4Sm80ELb0ELb1ELb1ELb1ELb0ELb0ELb0ELb0ELi2ELi2ELi4ELi2ELb1EEENS1_24CollectiveEpilogueBwdGQAISA_fSD_Li256ELb1ELb0EEENS1_19SingleTileSchedulerILb1ELb0ELb0ELi128EEEEEEEEEvNT_6ParamsE$_ZN4cute3eso3ESOILb0ELb0EJNS_6LayoutINS_5tupleIJNS3_IJNS_1CILi8EEENS4_ILi1EEEEEENS4_ILi2EEES6_EEENS3_IJNS3_IJS6_NS4_ILi0EEEEEElSA_EEEEENS_10ViewEngineINS_8gmem_ptrIPKN7cutlass10bfloat16_tEEEEEEEC2ERKSD_RKSL_) ;  /* 0xffffc6c000007944 */ /* 0x000fea0003c3ffff */
        /* <DEDUP_REMOVED lines=10> */
[----:B-1---5:R-:W-:Y:S05]  /*aa50*/  CALL.REL.NOINC `($_ZN7cutlass13device_kernelIN5flash19enable_sm80_to_sm89INS1_16FlashAttnBwdSm80INS1_25CollectiveMainloopBwdSm80ILi2ELi2EN4cute5tupleIJNS5_1CILi64EEENS7_ILi128EEES8_EEENS_10bfloat16_tEfNS_4arch4Sm80ELb0ELb1ELb1ELb1ELb0ELb0ELb0ELb0ELi2ELi2ELi4ELi2ELb1EEENS1_24CollectiveEpilogueBwdGQAISA_fSD_Li256ELb1ELb0EEENS1_19SingleTileSchedulerILb1ELb0ELb0ELi128EEEEEEEEEvNT_6ParamsE$_ZZN4cuteplIJiiEJNS_1CILi0EEES2_EEEDaRKNS_15ArithmeticTupleIJDpT_EEERKNS3_IJDpT0_EEEENKUlDpRKT_E_clIJiiEEEDaSH_) ;  /* 0xfffffb0000007944 */ /* 0x022fea0003c3ffff */
[----:B-----5:R-:W-:Y:S01]  /*aa60*/  IMAD.IADD R21, R28, 0x1, -R21 ;  /* 0x000000011c157824 */ /* 0x020fe200078e0a15 */
[----:B------:R-:W-:Y:S02]  /*aa70*/  MOV R7, RZ ;  /* 0x000000ff00077202 */ /* 0x000fe40000000f00 */
[----:B------:R-:W-:Y:S02]  /*aa80*/  MOV R8, 0xaaa0 ;  /* 0x0000aaa000087802 */ /* 0x000fe40000000f00 */
[----:B--2---:R-:W-:Y:S05]  /*aa90*/  CALL.REL.NOINC `($_ZN7cutlass13device_kernelIN5flash19enable_sm80_to_sm89INS1_16FlashAttnBwdSm80INS1_25CollectiveMainloopBwdSm80ILi2ELi2EN4cute5tupleIJNS5_1CILi64EEENS7_ILi128EEES8_EEENS_10bfloat16_tEfNS_4arch4Sm80ELb0ELb1ELb1ELb1ELb0ELb0ELb0ELb0ELi2ELi2ELi4ELi2ELb1EEENS1_24CollectiveEpilogueBwdGQAISA_fSD_Li256ELb1ELb0EEENS1_19SingleTileSchedulerILb1ELb0ELb0ELi128EEEEEEEEEvNT_6ParamsE$_ZN4cute3eso3ESOILb1ELb0EJNS_1CILi0EEEiS3_EEC2ERKS3_RKiS6_) ;  /* 0xffffcc1000007944 */ /* 0x004fea0003c3ffff */
[----:B-1----:R-:W2:Y:S01]  /*aaa0*/  LDL R7, [R1+0x168] ;  /* 0x0001680001077983 */ /* 0x002ea20000100800 */
[----:B------:R-:W-:Y:S01]  /*aab0*/  IMAD.MOV.U32 R6, RZ, RZ, R4 ;  /* 0x000000ffff067224 */ /* 0x000fe200078e0004 */
[----:B------:R-:W-:Y:S02]  /*aac0*/  MOV R16, 0xaaf0 ;  /* 0x0000aaf000107802 */ /* 0x000fe40000000f00 */
[----:B--2---:R-:W-:Y:S02]  /*aad0*/  SHF.L.U32 R7, R7, 0x5, RZ ;  /* 0x0000000507077819 */ /* 0x004fe400000006ff */
[----:B------:R-:W-:Y:S05]  /*aae0*/  CALL.REL.NOINC `($_ZN7cutlass13device_kernelIN5flash19enable_sm80_to_sm89INS1_16FlashAttnBwdSm80INS1_25CollectiveMainloopBwdSm80ILi2ELi2EN4cute5tupleIJNS5_1CILi64EEENS7_ILi128EEES8_EEENS_10bfloat16_tEfNS_4arch4Sm80ELb0ELb1ELb1ELb1ELb0ELb0ELb0ELb0ELi2ELi2ELi4ELi2ELb1EEENS1_24CollectiveEpilogueBwdGQAISA_fSD_Li256ELb1ELb0EEENS1_19SingleTileSchedulerILb1ELb0ELb0ELi128EEEEEEEEEvNT_6ParamsE$_ZN4cute5tupleIJiEEC2ERKi) ;  /* 0xffffd3f000007944 */ /* 0x000fea0003c3ffff */
[----:B------:R1:W5:Y:S01]  /*aaf0*/  LDL R7, [R1+0x168] ;  /* 0x0001680001077983 */ /* 0x0003620000100800 */
[----:B------:R-:W-:Y:S02]  /*ab00*/  MOV R6, R20 ;  /* 0x0000001400067202 */ /* 0x000fe40000000f00 */
[----:B------:R-:W-:-:S02]  /*ab10*/  MOV R16, 0xab30 ;  /* 0x0000ab3000107802 */ /* 0x000fc40000000f00 */
[----:B-1---5:R-:W-:Y:S05]  /*ab20*/  CALL.REL.NOINC `($_ZN7cutlass13device_kernelIN5flash19enable_sm80_to_sm89INS1_16FlashAttnBwdSm80INS1_25CollectiveMainloopBwdSm80ILi2ELi2EN4cute5tupleIJNS5_1CILi64EEENS7_ILi128EEES8_EEENS_10bfloat16_tEfNS_4arch4Sm80ELb0ELb1ELb1ELb1ELb0ELb0ELb0ELb0ELi2ELi2ELi4ELi2ELb1EEENS1_24CollectiveEpilogueBwdGQAISA_fSD_Li256ELb1ELb0EEENS1_19SingleTileSchedulerILb1ELb0ELb0ELi128EEEEEEEEEvNT_6ParamsE$_ZN4cute5tupleIJiEEC2ERKi) ;  /* 0xffffd3b000007944 */ /* 0x022fea0003c3ffff */
[----:B------:R1:W5:Y:S01]  /*ab30*/  LDL R7, [R1+0x178] ;  /* 0x0001780001077983 */ /* 0x0003620000100800 */
[----:B------:R-:W-:-:S02]  /*ab40*/  MOV R6, R4 ;  /* 0x0000000400067202 */ /* 0x000fc40000000f00 */
[----:B------:R-:W-:Y:S02]  /*ab50*/  MOV R16, 0xab70 ;  /* 0x0000ab7000107802 */ /* 0x000fe40000000f00 */
[----:B-1---5:R-:W-:Y:S05]  /*ab60*/  CALL.REL.NOINC `($_ZN7cutlass13device_kernelIN5flash19enable_sm80_to_sm89INS1_16FlashAttnBwdSm80INS1_25CollectiveMainloopBwdSm80ILi2ELi2EN4cute5tupleIJNS5_1CILi64EEENS7_ILi128EEES8_EEENS_10bfloat16_tEfNS_4arch4Sm80ELb0ELb1ELb1ELb1ELb0ELb0ELb0ELb0ELi2ELi2ELi4ELi2ELb1EEENS1_24CollectiveEpilogueBwdGQAISA_fSD_Li256ELb1ELb0EEENS1_19SingleTileSchedulerILb1ELb0ELb0ELi128EEEEEEEEEvNT_6ParamsE$_ZN4cute5tupleIJiEEC2ERKi) ;  /* 0xffffd37000007944 */ /* 0x022fea0003c3ffff */
[----:B------:R1:W5:Y:S01]  /*ab70*/  LDL R7, [R1+0x168] ;  /* 0x0001680001077983 */ /* 0x0003620000100800 */
[----:B------:R-:W-:Y:S02]  /*ab80*/  MOV R6, R4 ;  /* 0x0000000400067202 */ /* 0x000fe40000000f00 */
[----:B------:R-:W-:Y:S02]  /*ab90*/  MOV R8, 0xabb0 ;  /* 0x0000abb000087802 */ /* 0x000fe40000000f00 */
[----:B-1---5:R-:W-:Y:S05]  /*aba0*/  CALL.REL.NOINC `($_ZN7cutlass13device_kernelIN5flash19enable_sm80_to_sm89INS1_16FlashAttnBwdSm80INS1_25CollectiveMainloopBwdSm80ILi2ELi2EN4cute5tupleIJNS5_1CILi64EEENS7_ILi128EEES8_EEENS_10bfloat16_tEfNS_4arch4Sm80ELb0ELb1ELb1ELb1ELb0ELb0ELb0ELb0ELi2ELi2ELi4ELi2ELb1EEENS1_24CollectiveEpilogueBwdGQAISA_fSD_Li256ELb1ELb0EEENS1_19SingleTileSchedulerILb1ELb0ELb0ELi128EEEEEEEEEvNT_6ParamsE$_ZN4cute3eso3ESOILb0ELb1EJiNS_1CILi0EEEEEC2ERKiRKS3_) ;  /* 0xffffc7b000007944 */ /* 0x022fea0003c3ffff */
[----:B-1----:R1:W5:Y:S01]  /*abb0*/  LDL R7, [R1+0x168] ;  /* 0x0001680001077983 */ /* 0x0023620000100800 */
[----:B------:R-:W-:-:S03]  /*abc0*/  MOV R10, 0xabe0 ;  /* 0x0000abe0000a7802 */ /* 0x000fc60000000f00 */
[----:B-1---5:R-:W-:Y:S05]  /*abd0*/  CALL.REL.NOINC `($_ZN7cutlass13device_kernelIN5flash19enable_sm80_to_sm89INS1_16FlashAttnBwdSm80INS1_25CollectiveMainloopBwdSm80ILi2ELi2EN4cute5tupleIJNS5_1CILi64EEENS7_ILi128EEES8_EEENS_10bfloat16_tEfNS_4arch4Sm80ELb0ELb1ELb1ELb1ELb0ELb0ELb0ELb0ELi2ELi2ELi4ELi2ELb1EEENS1_24CollectiveEpilogueBwdGQAISA_fSD_Li256ELb1ELb0EEENS1_19SingleTileSchedulerILb1ELb0ELb0ELi128EEEEEEEEEvNT_6ParamsE$_ZZN4cuteplIJNS_1CILi0EEES2_EJiEEEDaRKNS_15ArithmeticTupleIJDpT_EEERKNS3_IJDpT0_EEEENKUlDpRKT_E_clIJiS2_EEEDaSH_) ;  /* 0xfffff6a000007944 */ /* 0x022fea0003c3ffff */
[----:B------:R-:W-:Y:S02]  /*abe0*/  MOV R10, 0xac00 ;  /* 0x0000ac00000a7802 */ /* 0x000fe40000000f00 */
[----:B-1---5:R-:W-:Y:S05]  /*abf0*/  CALL.REL.NOINC `($_ZN7cutlass13device_kernelIN5flash19enable_sm80_to_sm89INS1_16FlashAttnBwdSm80INS1_25CollectiveMainloopBwdSm80ILi2ELi2EN4cute5tupleIJNS5_1CILi64EEENS7_ILi128EEES8_EEENS_10bfloat16_tEfNS_4arch4Sm80ELb0ELb1ELb1ELb1ELb0ELb0ELb0ELb0ELi2ELi2ELi4ELi2ELb1EEENS1_24CollectiveEpilogueBwdGQAISA_fSD_Li256ELb1ELb0EEENS1_19SingleTileSchedulerILb1ELb0ELb0ELi128EEEEEEEEEvNT_6ParamsE$_ZZN4cuteplIJNS_1CILi0EEES2_EJiS2_EEEDaRKNS_15ArithmeticTupleIJDpT_EEERKNS3_IJDpT0_EEEENKUlDpRKT_E_clIJiS2_EEEDaSH_) ;  /* 0xfffff6f000007944 */ /* 0x022fea0003c3ffff */
[----:B------:R2:W-:Y:S04]  /*ac00*/  STL [R1+0x180], RZ ;  /* 0x000180ff01007387 */ /* 0x0005e80000100800 */
[----:B------:R-:W3:Y:S04]  /*ac10*/  LDL.64 R8, [R14+0x30] ;  /* 0x000030000e087983 */ /* 0x000ee80000100a00 */
[----:B---3--:R3:W4:Y:S01]  /*ac20*/  LD.E.U8 R6, [R8.64] ;  /* 0x0000000408067980 */ /* 0x008722000c101100 */
[----:B------:R-:W-:Y:S01]  /*ac30*/  IMAD.MOV.U32 R16, RZ, RZ, RZ ;  /* 0x000000ffff107224 */ /* 0x000fe200078e00ff */
[----:B---3--:R-:W-:-:S02]  /*ac40*/  MOV R8, 0xac80 ;  /* 0x0000ac8000087802 */ /* 0x008fc40000000f00 */
[----:B----4-:R-:W-:-:S04]  /*ac50*/  LOP3.LUT R6, R6, 0x1, RZ, 0xc0, !PT ;  /* 0x0000000106067812 */ /* 0x010fc800078ec0ff */
[----:B------:R-:W-:-:S08]  /*ac60*/  ISETP.NE.U32.AND P0, PT, R6, 0x1, PT ;  /* 0x000000010600780c */ /* 0x000fd00003f05070 */
[----:B-12--5:R-:W-:Y:S05]  /*ac70*/  CALL.REL.NOINC `($_ZN7cutlass13device_kernelIN5flash19enable_sm80_to_sm89INS1_16FlashAttnBwdSm80INS1_25CollectiveMainloopBwdSm80ILi2ELi2EN4cute5tupleIJNS5_1CILi64EEENS7_ILi128EEES8_EEENS_10bfloat16_tEfNS_4arch4Sm80ELb0ELb1ELb1ELb1ELb0ELb0ELb0ELb0ELi2ELi2ELi4ELi2ELb1EEENS1_24CollectiveEpilogueBwdGQAISA_fSD_Li256ELb1ELb0EEENS1_19SingleTileSchedulerILb1ELb0ELb0ELi128EEEEEEEEEvNT_6ParamsE$_ZN4cute3eso3ESOILb1ELb0EJNS_10UnderscoreEiiEEC2ERKS2_RKiS7_) ;  /* 0xffffc83000007944 */ /* 0x026fea0003c3ffff */
[----:B------:R-:W2:Y:S01]  /*ac80*/  LDL R9, [R1+0x168] ;  /* 0x0001680001097983 */ /* 0x000ea20000100800 */
[----:B------:R-:W-:Y:S02]  /*ac90*/  MOV R8, 0xad00 ;  /* 0x0000ad0000087802 */ /* 0x000fe40000000f00 */
[----:B-12---:R-:W-:Y:S01]  /*aca0*/  SHF.R.S32.HI R6, RZ, 0x1f, R9 ;  /* 0x0000001fff067819 */ /* 0x006fe20000011409 */
[-C--:B------:R-:W-:Y:S02]  /*acb0*/  IMAD R7, R27, R9.reuse, RZ ;  /* 0x000000091b077224 */ /* 0x080fe400078e02ff */
[----:B------:R-:W-:-:S04]  /*acc0*/  IMAD.WIDE.U32 R10, R26, R9, RZ ;  /* 0x000000091a0a7225 */ /* 0x000fc800078e00ff */
[----:B------:R-:W-:-:S05]  /*acd0*/  IMAD R7, R26, R6, R7 ;  /* 0x000000061a077224 */ /* 0x000fca00078e0207 */
[----:B------:R-:W-:Y:S02]  /*ace0*/  IADD3 R7, R11, R7, RZ ;  /* 0x000000070b077210 */ /* 0x000fe40007ffe0ff */
[----:B------:R-:W-:Y:S05]  /*acf0*/  CALL.REL.NOINC `($_ZN7cutlass13device_kernelIN5flash19enable_sm80_to_sm89INS1_16FlashAttnBwdSm80INS1_25CollectiveMainloopBwdSm80ILi2ELi2EN4cute5tupleIJNS5_1CILi64EEENS7_ILi128EEES8_EEENS_10bfloat16_tEfNS_4arch4Sm80ELb0ELb1ELb1ELb1ELb0ELb0ELb0ELb0ELi2ELi2ELi4ELi2ELb1EEENS1_24CollectiveEpilogueBwdGQAISA_fSD_Li256ELb1ELb0EEENS1_19SingleTileSchedulerILb1ELb0ELb0ELi128EEEEEEEEEvNT_6ParamsE$_ZN4cute3eso3ESOILb1ELb0EJNS_6LayoutINS_5tupleIJNS3_IJNS_1CILi8EEENS4_ILi1EEEEEEEEENS3_IJNS3_IJS6_NS4_ILi0EEEEEEEEEEElEEC2ERKSC_RKl) ;  /* 0xffffce5000007944 */ /* 0x000fea0003c3ffff */
[----:B-1----:R-:W2:Y:S01]  /*ad00*/  LDL.64 R6, [R1+0x168] ;  /* 0x0001680001067983 */ /* 0x002ea20000100a00 */
[----:B------:R-:W-:Y:S02]  /*ad10*/  MOV R16, 0xad50 ;  /* 0x0000ad5000107802 */ /* 0x000fe40000000f00 */
[----:B--2---:R-:W-:-:S04]  /*ad20*/  LEA R10, P1, R6, R24, 0x1 ;  /* 0x00000018060a7211 */ /* 0x004fc800078208ff */
[----:B------:R-:W-:-:S04]  /*ad30*/  LEA.HI.X R15, R6, R25, R7, 0x1, P1 ;  /* 0x00000019060f7211 */ /* 0x000fc800008f0c07 */
[----:B------:R-:W-:Y:S05]  /*ad40*/  CALL.REL.NOINC `($_ZN7cutlass13device_kernelIN5flash19enable_sm80_to_sm89INS1_16FlashAttnBwdSm80INS1_25CollectiveMainloopBwdSm80ILi2ELi2EN4cute5tupleIJNS5_1CILi64EEENS7_ILi128EEES8_EEENS_10bfloat16_tEfNS_4arch4Sm80ELb0ELb1ELb1ELb1ELb0ELb0ELb0ELb0ELi2ELi2ELi4ELi2ELb1EEENS1_24CollectiveEpilogueBwdGQAISA_fSD_Li256ELb1ELb0EEENS1_19SingleTileSchedulerILb1ELb0ELb0ELi128EEEEEEEEEvNT_6ParamsE$_ZN4cute8gmem_ptrIPKN7cutlass10bfloat16_tEECI1NS_12iter_adaptorIS4_S5_EEES4_) ;  /* 0xffffd27000007944 */ /* 0x000fea0003c3ffff */
[----:B------:R1:W5:Y:S01]  /*ad50*/  LDL.64 R6, [R1+0x168] ;  /* 0x0001680001067983 */ /* 0x0003620000100a00 */
[----:B------:R-:W-:-:S03]  /*ad60*/  MOV R10, 0xad80 ;  /* 0x0000ad80000a7802 */ /* 0x000fc60000000f00 */
[----:B-1---5:R-:W-:Y:S05]  /*ad70*/  CALL.REL.NOINC `($_ZN7cutlass13device_kernelIN5flash19enable_sm80_to_sm89INS1_16FlashAttnBwdSm80INS1_25CollectiveMainloopBwdSm80ILi2ELi2EN4cute5tupleIJNS5_1CILi64EEENS7_ILi128EEES8_EEENS_10bfloat16_tEfNS_4arch4Sm80ELb0ELb1ELb1ELb1ELb0ELb0ELb0ELb0ELi2ELi2ELi4ELi2ELb1EEENS1_24CollectiveEpilogueBwdGQAISA_fSD_Li256ELb1ELb0EEENS1_19SingleTileSchedulerILb1ELb0ELb0ELi128EEEEEEEEEvNT_6ParamsE$_ZN4cute3eso3ESOILb1ELb0EJNS_6LayoutINS_5tupleIJNS3_IJNS_1CILi8EEENS4_ILi1EEEEEEEEENS3_IJNS3_IJS6_NS4_ILi0EEEEEEEEEEENS_10ViewEngineINS_8gmem_ptrIPKN7cutlass10bfloat16_tEEEEEEEC2ERKSC_RKSK_) ;  /* 0xffffcd0000007944 */ /* 0x022fea0003c3ffff */
[----:B------:R2:W5:Y:S01]  /*ad80*/  LDL.64 R10, [R1+0x168] ;  /* 0x00016800010a7983 */ /* 0x0005620000100a00 */
[----:B------:R-:W-:Y:S02]  /*ad90*/  MOV R16, RZ ;  /* 0x000000ff00107202 */ /* 0x000fe40000000f00 */
[----:B-1----:R-:W-:Y:S02]  /*ada0*/  MOV R8, 0xadc0 ;  /* 0x0000adc000087802 */ /* 0x002fe40000000f00 */
[----:B--2--5:R-:W-:Y:S05]  /*adb0*/  CALL.REL.NOINC `($_ZN7cutlass13device_kernelIN5flash19enable_sm80_to_sm89INS1_16FlashAttnBwdSm80INS1_25CollectiveMainloopBwdSm80ILi2ELi2EN4cute5tupleIJNS5_1CILi64EEENS7_ILi128EEES8_EEENS_10bfloat16_tEfNS_4arch4Sm80ELb0ELb1ELb1ELb1ELb0ELb0ELb0ELb0ELi2ELi2ELi4ELi2ELb1EEENS1_24CollectiveEpilogueBwdGQAISA_fSD_Li256ELb1ELb0EEENS1_19SingleTileSchedulerILb1ELb0ELb0ELi128EEEEEEEEEvNT_6ParamsE$_ZN4cute3eso3ESOILb1ELb0EJNS_10UnderscoreEiiEEC2ERKS2_RKiS7_) ;  /* 0xffffc6f000007944 */ /* 0x024fea0003c3ffff */
[----:B-1----:R-:W2:Y:S01]  /*adc0*/  LDL R7, [R1+0x168] ;  /* 0x0001680001077983 */ /* 0x002ea20000100800 */
[----:B------:R-:W-:Y:S02]  /*add0*/  MOV R8, 0xae00 ;  /* 0x0000ae0000087802 */ /* 0x000fe40000000f00 */
[----:B--2---:R-:W-:Y:S02]  /*ade0*/  SHF.L.U32 R7, R7, 0xb, RZ ;  /* 0x0000000b07077819 */ /* 0x004fe400000006ff */
[----:B------:R-:W-:Y:S05]  /*adf0*/  CALL.REL.NOINC `($_ZN7cutlass13device_kernelIN5flash19enable_sm80_to_sm89INS1_16FlashAttnBwdSm80INS1_25CollectiveMainloopBwdSm80ILi2ELi2EN4cute5tupleIJNS5_1CILi64EEENS7_ILi128EEES8_EEENS_10bfloat16_tEfNS_4arch4Sm80ELb0ELb1ELb1ELb1ELb0ELb0ELb0ELb0ELi2ELi2ELi4ELi2ELb1EEENS1_24CollectiveEpilogueBwdGQAISA_fSD_Li256ELb1ELb0EEENS1_19SingleTileSchedulerILb1ELb0ELb0ELi128EEEEEEEEEvNT_6ParamsE$_ZN4cute3eso3ESOILb1ELb0EJNS_6LayoutINS_5tupleIJNS3_IJNS_1CILi8EEENS4_ILi1EEEEEEEEENS3_IJNS3_IJS6_NS4_ILi0EEEEEEEEEEEiEEC2ERKSC_RKi) ;  /* 0xffffcd1000007944 */ /* 0x000fea0003c3ffff */
[----:B-1----:R-:W2:Y:S01]  /*ae00*/  LDL R7, [R1+0x168] ;  /* 0x0001680001077983 */ /* 0x002ea20000100800 */
[----:B------:R-:W-:Y:S01]  /*ae10*/  MOV R16, 0xae40 ;  /* 0x0000ae4000107802 */ /* 0x000fe20000000f00 */
[----:B--2---:R-:W-:-:S04]  /*ae20*/  IMAD.WIDE R8, R7, 0x2, R22 ;  /* 0x0000000207087825 */ /* 0x004fc800078e0216 */
[----:B------:R-:W-:Y:S05]  /*ae30*/  CALL.REL.NOINC `($_ZN7cutlass13device_kernelIN5flash19enable_sm80_to_sm89INS1_16FlashAttnBwdSm80INS1_25CollectiveMainloopBwdSm80ILi2ELi2EN4cute5tupleIJNS5_1CILi64EEENS7_ILi128EEES8_EEENS_10bfloat16_tEfNS_4arch4Sm80ELb0ELb1ELb1ELb1ELb0ELb0ELb0ELb0ELi2ELi2ELi4ELi2ELb1EEENS1_24CollectiveEpilogueBwdGQAISA_fSD_Li256ELb1ELb0EEENS1_19SingleTileSchedulerILb1ELb0ELb0ELi128EEEEEEEEEvNT_6ParamsE$_ZN4cute8smem_ptrIPN7cutlass10bfloat16_tEECI1NS_12iter_adaptorIS3_S4_EEES3_) ;  /* 0xffffd26000007944 */ /* 0x000fea0003c3ffff */
[----:B------:R1:W5:Y:S01]  /*ae40*/  LDL.64 R6, [R1+0x168] ;  /* 0x0001680001067983 */ /* 0x0003620000100a00 */
[----:B------:R-:W-:-:S03]  /*ae50*/  MOV R16, 0xae70 ;  /* 0x0000ae7000107802 */ /* 0x000fc60000000f00 */
[----:B-1---5:R-:W-:Y:S05]  /*ae60*/  CALL.REL.NOINC `($_ZN7cutlass13device_kernelIN5flash19enable_sm80_to_sm89INS1_16FlashAttnBwdSm80INS1_25CollectiveMainloopBwdSm80ILi2ELi2EN4cute5tupleIJNS5_1CILi64EEENS7_ILi128EEES8_EEENS_10bfloat16_tEfNS_4arch4Sm80ELb0ELb1ELb1ELb1ELb0ELb0ELb0ELb0ELi2ELi2ELi4ELi2ELb1EEENS1_24CollectiveEpilogueBwdGQAISA_fSD_Li256ELb1ELb0EEENS1_19SingleTileSchedulerILb1ELb0ELb0ELi128EEEEEEEEEvNT_6ParamsE$_ZN4cute3eso3ESOILb1ELb0EJNS_6LayoutINS_5tupleIJNS3_IJNS_1CILi8EEENS4_ILi1EEEEEEEEENS3_IJNS3_IJS6_NS4_ILi0EEEEEEEEEEENS_10ViewEngineINS_8smem_ptrIPN7cutlass10bfloat16_tEEEEEEEC2ERKSC_RKSJ_) ;  /* 0xffffcc5000007944 */ /* 0x022fea0003c3ffff */
[----:B-1----:R1:W5:Y:S01]  /*ae70*/  LDL.64 R8, [R1+0x168] ;  /* 0x0001680001087983 */ /* 0x0023620000100a00 */
[----:B------:R-:W-:-:S02]  /*ae80*/  MOV R15, R11 ;  /* 0x0000000b000f7202 */ /* 0x000fc40000000f00 */
[----:B------:R-:W-:Y:S02]  /*ae90*/  MOV R16, 0xaeb0 ;  /* 0x0000aeb000107802 */ /* 0x000fe40000000f00 */
[----:B-1---5:R-:W-:Y:S05]  /*aea0*/  CALL.REL.NOINC `($_ZN7cutlass13device_kernelIN5flash19enable_sm80_to_sm89INS1_16FlashAttnBwdSm80INS1_25CollectiveMainloopBwdSm80ILi2ELi2EN4cute5tupleIJNS5_1CILi64EEENS7_ILi128EEES8_EEENS_10bfloat16_tEfNS_4arch4Sm80ELb0ELb1ELb1ELb1ELb0ELb0ELb0ELb0ELi2ELi2ELi4ELi2ELb1EEENS1_24CollectiveEpilogueBwdGQAISA_fSD_Li256ELb1ELb0EEENS1_19SingleTileSchedulerILb1ELb0ELb0ELi128EEEEEEEEEvNT_6ParamsE$_ZN4cute8gmem_ptrIPKN7cutlass10bfloat16_tEECI1NS_12iter_adaptorIS4_S5_EEES4_) ;  /* 0xffffd11000007944 */ /* 0x022fea0003c3ffff */
[----:B------:R1:W5:Y:S01]  /*aeb0*/  LDL.64 R6, [R1+0x168] ;  /* 0x0001680001067983 */ /* 0x0003620000100a00 */
[----:B------:R-:W-:-:S03]  /*aec0*/  MOV R16, 0xaee0 ;  /* 0x0000aee000107802 */ /* 0x000fc60000000f00 */
[----:B-1---5:R-:W-:Y:S05]  /*aed0*/  CALL.REL.NOINC `($_ZN7cutlass13device_kernelIN5flash19enable_sm80_to_sm89INS1_16FlashAttnBwdSm80INS1_25CollectiveMainloopBwdSm80ILi2ELi2EN4cute5tupleIJNS5_1CILi64EEENS7_ILi128EEES8_EEENS_10bfloat16_tEfNS_4arch4Sm80ELb0ELb1ELb1ELb1ELb0ELb0ELb0ELb0ELi2ELi2ELi4ELi2ELb1EEENS1_24CollectiveEpilogueBwdGQAISA_fSD_Li256ELb1ELb0EEENS1_19SingleTileSchedulerILb1ELb0ELb0ELi128EEEEEEEEEvNT_6ParamsE$_ZN4cute8gmem_ptrIPKN7cutlass9uint128_tEECI1NS_12iter_adaptorIS4_S5_EEES4_) ;  /* 0xffffd13000007944 */ /* 0x022fea0003c3ffff */
[----:B------:R1:W5:Y:S01]  /*aee0*/  LDL.64 R6, [R1+0x168] ;  /* 0x0001680001067983 */ /* 0x0003620000100a00 */
[----:B------:R-:W-:-:S03]  /*aef0*/  MOV R16, 0xaf10 ;  /* 0x0000af1000107802 */ /* 0x000fc60000000f00 */
[----:B-1---5:R-:W-:Y:S05]  /*af00*/  CALL.REL.NOINC `($_ZN7cutlass13device_kernelIN5flash19enable_sm80_to_sm89INS1_16FlashAttnBwdSm80INS1_25CollectiveMainloopBwdSm80ILi2ELi2EN4cute5tupleIJNS5_1CILi64EEENS7_ILi128EEES8_EEENS_10bfloat16_tEfNS_4arch4Sm80ELb0ELb1ELb1ELb1ELb0ELb0ELb0ELb0ELi2ELi2ELi4ELi2ELb1EEENS1_24CollectiveEpilogueBwdGQAISA_fSD_Li256ELb1ELb0EEENS1_19SingleTileSchedulerILb1ELb0ELb0ELi128EEEEEEEEEvNT_6ParamsE$_ZN4cute3eso3ESOILb1ELb0EJNS_6LayoutINS_5tupleIJNS3_IJNS_1CILi1EEES5_EEEEEENS3_IJNS3_IJS5_NS4_ILi0EEEEEEEEEEENS_10ViewEngineINS_8gmem_ptrIPKN7cutlass9uint128_tEEEEEEEC2ERKSB_RKSJ_) ;  /* 0xffffc9a000007944 */ /* 0x022fea0003c3ffff */
[----:B------:R2:W5:Y:S01]  /*af10*/  LDL.64 R30, [R1+0x168] ;  /* 0x00016800011e7983 */ /* 0x0005620000100a00 */
[----:B------:R-:W-:-:S03]  /*af20*/  MOV R16, 0xaf40 ;  /* 0x0000af4000107802 */ /* 0x000fc60000000f00 */
[----:B-12--5:R-:W-:Y:S05]  /*af30*/  CALL.REL.NOINC `($_ZN7cutlass13device_kernelIN5flash19enable_sm80_to_sm89INS1_16FlashAttnBwdSm80INS1_25CollectiveMainloopBwdSm80ILi2ELi2EN4cute5tupleIJNS5_1CILi64EEENS7_ILi128EEES8_EEENS_10bfloat16_tEfNS_4arch4Sm80ELb0ELb1ELb1ELb1ELb0ELb0ELb0ELb0ELi2ELi2ELi4ELi2ELb1EEENS1_24CollectiveEpilogueBwdGQAISA_fSD_Li256ELb1ELb0EEENS1_19SingleTileSchedulerILb1ELb0ELb0ELi128EEEEEEEEEvNT_6ParamsE$_ZN4cute8smem_ptrIPN7cutlass10bfloat16_tEECI1NS_12iter_adaptorIS3_S4_EEES3_) ;  /* 0xffffd16000007944 */ /* 0x026fea0003c3ffff */
[----:B------:R1:W5:Y:S01]  /*af40*/  LDL.64 R6, [R1+0x168] ;  /* 0x0001680001067983 */ /* 0x0003620000100a00 */
[----:B------:R-:W-:-:S03]  /*af50*/  MOV R10, 0xaf70 ;  /* 0x0000af70000a7802 */ /* 0x000fc60000000f00 */
[----:B-1---5:R-:W-:Y:S05]  /*af60*/  CALL.REL.NOINC `($_ZN7cutlass13device_kernelIN5flash19enable_sm80_to_sm89INS1_16FlashAttnBwdSm80INS1_25CollectiveMainloopBwdSm80ILi2ELi2EN4cute5tupleIJNS5_1CILi64EEENS7_ILi128EEES8_EEENS_10bfloat16_tEfNS_4arch4Sm80ELb0ELb1ELb1ELb1ELb0ELb0ELb0ELb0ELi2ELi2ELi4ELi2ELb1EEENS1_24CollectiveEpilogueBwdGQAISA_fSD_Li256ELb1ELb0EEENS1_19SingleTileSchedulerILb1ELb0ELb0ELi128EEEEEEEEEvNT_6ParamsE$_ZN4cute8smem_ptrIPN7cutlass9uint128_tEECI1NS_12iter_adaptorIS3_S4_EEES3_) ;  /* 0xffffd18000007944 */ /* 0x022fea0003c3ffff */
[----:B-1----:R1:W5:Y:S01]  /*af70*/  LDL.64 R6, [R1+0x168] ;  /* 0x0001680001067983 */ /* 0x0023620000100a00 */
[----:B------:R-:W-:-:S03]  /*af80*/  MOV R10, 0xafa0 ;  /* 0x0000afa0000a7802 */ /* 0x000fc60000000f00 */
[----:B-1---5:R-:W-:Y:S05]  /*af90*/  CALL.REL.NOINC `($_ZN7cutlass13device_kernelIN5flash19enable_sm80_to_sm89INS1_16FlashAttnBwdSm80INS1_25CollectiveMainloopBwdSm80ILi2ELi2EN4cute5tupleIJNS5_1CILi64EEENS7_ILi128EEES8_EEENS_10bfloat16_tEfNS_4arch4Sm80ELb0ELb1ELb1ELb1ELb0ELb0ELb0ELb0ELi2ELi2ELi4ELi2ELb1EEENS1_24CollectiveEpilogueBwdGQAISA_fSD_Li256ELb1ELb0EEENS1_19SingleTileSchedulerILb1ELb0ELb0ELi128EEEEEEEEEvNT_6ParamsE$_ZN4cute3eso3ESOILb1ELb0EJNS_6LayoutINS_5tupleIJNS3_IJNS_1CILi1EEES5_EEEEEENS3_IJNS3_IJS5_NS4_ILi0EEEEEEEEEEENS_10ViewEngineINS_8smem_ptrIPN7cutlass9uint128_tEEEEEEEC2ERKSB_RKSI_) ;  /* 0xffffc96000007944 */ /* 0x022fea0003c3ffff */
[----:B-1----:R1:W5:Y:S01]  /*afa0*/  LDL R6, [R1+0x168] ;  /* 0x0001680001067983 */ /* 0x0023620000100800 */
[----:B------:R-:W-:-:S03]  /*afb0*/  MOV R8, 0xafd0 ;  /* 0x0000afd000087802 */ /* 0x000fc60000000f00 */
[----:B-1---5:R-:W-:Y:S05]  /*afc0*/  CALL.REL.NOINC `($_ZN7cutlass13device_kernelIN5flash19enable_sm80_to_sm89INS1_16FlashAttnBwdSm80INS1_25CollectiveMainloopBwdSm80ILi2ELi2EN4cute5tupleIJNS5_1CILi64EEENS7_ILi128EEES8_EEENS_10bfloat16_tEfNS_4arch4Sm80ELb0ELb1ELb1ELb1ELb0ELb0ELb0ELb0ELi2ELi2ELi4ELi2ELb1EEENS1_24CollectiveEpilogueBwdGQAISA_fSD_Li256ELb1ELb0EEENS1_19SingleTileSchedulerILb1ELb0ELb0ELi128EEEEEEEEEvNT_6ParamsE$_ZN73_INTERNAL_24fd9406_37_flash_bwd_hdim64_bf16_softcap_sm80_cu_8e232a79_330724__cvta_generic_to_sharedEPKv) ;  /* 0xffffd1a000007944 */ /* 0x022fea0003c3ffff */
        /* <DEDUP_REMOVED lines=9> */
[----:B--2---:R-:W-:Y:S05]  /*b060*/  CALL.REL.NOINC `($_ZN7cutlass13device_kernelIN5flash19enable_sm80_to_sm89INS1_16FlashAttnBwdSm80INS1_25CollectiveMainloopBwdSm80ILi2ELi2EN4cute5tupleIJNS5_1CILi64EEENS7_ILi128EEES8_EEENS_10bfloat16_tEfNS_4arch4Sm80ELb0ELb1ELb1ELb1ELb0ELb0ELb0ELb0ELi2ELi2ELi4ELi2ELb1EEENS1_24CollectiveEpilogueBwdGQAISA_fSD_Li256ELb1ELb0EEENS1_19SingleTileSchedulerILb1ELb0ELb0ELi128EEEEEEEEEvNT_6ParamsE$_ZN4cute3eso3ESOILb1ELb0EJNS_1CILi0EEEiS3_EEC2ERKS3_RKiS6_) ;  /* 0xffffc64000007944 */ /* 0x004fea0003c3ffff */
[----:B-1----:R-:W2:Y:S01]  /*b070*/  LDL R7, [R1+0x168] ;  /* 0x0001680001077983 */ /* 0x002ea20000100800 */
[----:B------:R-:W-:Y:S01]  /*b080*/  IMAD.MOV.U32 R6, RZ, RZ, R4 ;  /* 0x000000ffff067224 */ /* 0x000fe200078e0004 */
[----:B------:R-:W-:-:S02]  /*b090*/  MOV R16, 0xb0c0 ;  /* 0x0000b0c000107802 */ /* 0x000fc40000000f00 */
[----:B--2---:R-:W-:Y:S02]  /*b0a0*/  SHF.L.U32 R7, R7, 0x5, RZ ;  /* 0x0000000507077819 */ /* 0x004fe400000006ff */
[----:B------:R-:W-:Y:S05]  /*b0b0*/  CALL.REL.NOINC `($_ZN7cutlass13device_kernelIN5flash19enable_sm80_to_sm89INS1_16FlashAttnBwdSm80INS1_25CollectiveMainloopBwdSm80ILi2ELi2EN4cute5tupleIJNS5_1CILi64EEENS7_ILi128EEES8_EEENS_10bfloat16_tEfNS_4arch4Sm80ELb0ELb1ELb1ELb1ELb0ELb0ELb0ELb0ELi2ELi2ELi4ELi2ELb1EEENS1_24CollectiveEpilogueBwdGQAISA_fSD_Li256ELb1ELb0EEENS1_19SingleTileSchedulerILb1ELb0ELb0ELi128EEEEEEEEEvNT_6ParamsE$_ZN4cute5tupleIJiEEC2ERKi) ;  /* 0xffffce2000007944 */ /* 0x000fea0003c3ffff */
[----:B------:R1:W5:Y:S01]  /*b0c0*/  LDL R7, [R1+0x168] ;  /* 0x0001680001077983 */ /* 0x0003620000100800 */
        /* <DEDUP_REMOVED lines=19> */
[----:B------:R-:W-:Y:S01]  /*b200*/  IMAD.MOV.U32 R16, RZ, RZ, 0x1 ;  /* 0x00000001ff107424 */ /* 0x000fe200078e00ff */
        /* <DEDUP_REMOVED lines=21> */
[----:B------:R-:W-:Y:S02]  /*b360*/  MOV R16, 0x1 ;  /* 0x0000000100107802 */ /* 0x000fe40000000f00 */
        /* <DEDUP_REMOVED lines=44> */
[----:B--2--5:R-:W-:Y:S05]  /*b630*/  CALL.REL.NOINC `($_ZN7cutlass13device_kernelIN5flash19enable_sm80_to_sm89INS1_16FlashAttnBwdSm80INS1_25CollectiveMainloopBwdSm80ILi2ELi2EN4cute5tupleIJNS5_1CILi64EEENS7_ILi128EEES8_EEENS_10bfloat16_tEfNS_4arch4Sm80ELb0ELb1ELb1ELb1ELb0ELb0ELb0ELb0ELi2ELi2ELi4ELi2ELb1EEENS1_24CollectiveEpilogueBwdGQAISA_fSD_Li256ELb1ELb0EEENS1_19SingleTileSchedulerILb1ELb0ELb0ELi128EEEEEEEEEvNT_6ParamsE$_ZN4cute3eso3ESOILb1ELb0EJNS_10UnderscoreES2_iEEC2ERKS2_S5_RKi) ;  /* 0xffffbdf000007944 */ /* 0x024fea0003c3ffff */
[----:B------:R-:W2:Y:S01]  /*b640*/  LDL R7, [R1+0x168] ;  /* 0x0001680001077983 */ /* 0x000ea20000100800 */
[----:B------:R-:W-:Y:S02]  /*b650*/  MOV R8, 0xb680 ;  /* 0x0000b68000087802 */ /* 0x000fe40000000f00 */
[----:B--2---:R-:W-:Y:S02]  /*b660*/  SHF.L.U32 R7, R7, 0x6, RZ ;  /* 0x0000000607077819 */ /* 0x004fe400000006ff */
[----:B-1----:R-:W-:Y:S05]  /*b670*/  CALL.REL.NOINC `($_ZN7cutlass13device_kernelIN5flash19enable_sm80_to_sm89INS1_16FlashAttnBwdSm80INS1_25CollectiveMainloopBwdSm80ILi2ELi2EN4cute5tupleIJNS5_1CILi64EEENS7_ILi128EEES8_EEENS_10bfloat16_tEfNS_4arch4Sm80ELb0ELb1ELb1ELb1ELb0ELb0ELb0ELb0ELi2ELi2ELi4ELi2ELb1EEENS1_24CollectiveEpilogueBwdGQAISA_fSD_Li256ELb1ELb0EEENS1_19SingleTileSchedulerILb1ELb0ELb0ELi128EEEEEEEEEvNT_6ParamsE$_ZN4cute3eso3ESOILb1ELb0EJNS_6LayoutINS_5tupleIJNS3_IJNS_1CILi4EEENS4_ILi1EEEEEES6_EEENS3_IJNS3_IJS6_NS4_ILi0EEEEEES9_EEEEEiEEC2ERKSC_RKi) ;  /* 0xffffc3c000007944 */ /* 0x002fea0003c3ffff */
[----:B------:R-:W2:Y:S04]  /*b680*/  LD.E.64 R18, [R18.64+0x8] ;  /* 0x0000080412127980 */ /* 0x000ea8000c101b00 */
[----:B------:R-:W2:Y:S01]  /*b690*/  LDL R10, [R1+0x168] ;  /* 0x00016800010a7983 */ /* 0x000ea20000100800 */
[----:B-1----:R-:W-:Y:S02]  /*b6a0*/  MOV R6, R4 ;  /* 0x0000000400067202 */ /* 0x002fe40000000f00 */
[----:B------:R-:W-:Y:S01]  /*b6b0*/  MOV R16, 0xb6e0 ;  /* 0x0000b6e000107802 */ /* 0x000fe20000000f00 */
[----:B--2---:R-:W-:-:S04]  /*b6c0*/  IMAD.WIDE R10, R10, 0x4, R18 ;  /* 0x000000040a0a7825 */ /* 0x004fc800078e0212 */
[----:B------:R-:W-:Y:S05]  /*b6d0*/  CALL.REL.NOINC `($_ZN7cutlass13device_kernelIN5flash19enable_sm80_to_sm89INS1_16FlashAttnBwdSm80INS1_25CollectiveMainloopBwdSm80ILi2ELi2EN4cute5tupleIJNS5_1CILi64EEENS7_ILi128EEES8_EEENS_10bfloat16_tEfNS_4arch4Sm80ELb0ELb1ELb1ELb1ELb0ELb0ELb0ELb0ELi2ELi2ELi4ELi2ELb1EEENS1_24CollectiveEpilogueBwdGQAISA_fSD_Li256ELb1ELb0EEENS1_19SingleTileSchedulerILb1ELb0ELb0ELi128EEEEEEEEEvNT_6ParamsE$_ZN4cute8gmem_ptrIPKfECI1NS_12iter_adaptorIS2_S3_EEES2_) ;  /* 0xffffc98000007944 */ /* 0x000fea0003c3ffff */
[----:B-1----:R1:W5:Y:S01]  /*b6e0*/  LDL.64 R6, [R1+0x168] ;  /* 0x0001680001067983 */ /* 0x0023620000100a00 */
[----:B------:R-:W-:-:S03]  /*b6f0*/  MOV R10, 0xb710 ;  /* 0x0000b710000a7802 */ /* 0x000fc60000000f00 */
[----:B-1---5:R-:W-:Y:S05]  /*b700*/  CALL.REL.NOINC `($_ZN7cutlass13device_kernelIN5flash19enable_sm80_to_sm89INS1_16FlashAttnBwdSm80INS1_25CollectiveMainloopBwdSm80ILi2ELi2EN4cute5tupleIJNS5_1CILi64EEENS7_ILi128EEES8_EEENS_10bfloat16_tEfNS_4arch4Sm80ELb0ELb1ELb1ELb1ELb0ELb0ELb0ELb0ELi2ELi2ELi4ELi2ELb1EEENS1_24CollectiveEpilogueBwdGQAISA_fSD_Li256ELb1ELb0EEENS1_19SingleTileSchedulerILb1ELb0ELb0ELi128EEEEEEEEEvNT_6ParamsE$_ZN4cute3eso3ESOILb1ELb0EJNS_6LayoutINS_5tupleIJNS3_IJNS_1CILi4EEENS4_ILi1EEEEEES6_EEENS3_IJNS3_IJS6_NS4_ILi0EEEEEES9_EEEEENS_10ViewEngineINS_8gmem_ptrIPKfEEEEEEC2ERKSC_RKSI_) ;  /* 0xffffc2b000007944 */ /* 0x022fea0003c3ffff */
[----:B------:R2:W5:Y:S04]  /*b710*/  LDL.64 R18, [R14+0x40] ;  /* 0x000040000e127983 */ /* 0x0005680000100a00 */
[----:B------:R2:W5:Y:S01]  /*b720*/  LDL.64 R10, [R1+0x168] ;  /* 0x00016800010a7983 */ /* 0x0005620000100a00 */
[----:B------:R-:W-:-:S02]  /*b730*/  MOV R17, UR6 ;  /* 0x0000000600117c02 */ /* 0x000fc40008000f00 */
[----:B-1----:R-:W-:Y:S02]  /*b740*/  MOV R8, 0xb760 ;  /* 0x0000b76000087802 */ /* 0x002fe40000000f00 */
[----:B--2--5:R-:W-:Y:S05]  /*b750*/  CALL.REL.NOINC `($_ZN7cutlass13device_kernelIN5flash19enable_sm80_to_sm89INS1_16FlashAttnBwdSm80INS1_25CollectiveMainloopBwdSm80ILi2ELi2EN4cute5tupleIJNS5_1CILi64EEENS7_ILi128EEES8_EEENS_10bfloat16_tEfNS_4arch4Sm80ELb0ELb1ELb1ELb1ELb0ELb0ELb0ELb0ELi2ELi2ELi4ELi2ELb1EEENS1_24CollectiveEpilogueBwdGQAISA_fSD_Li256ELb1ELb0EEENS1_19SingleTileSchedulerILb1ELb0ELb0ELi128EEEEEEEEEvNT_6ParamsE$_ZN4cute3eso3ESOILb1ELb0EJNS_10UnderscoreES2_iEEC2ERKS2_S5_RKi) ;  /* 0xffffbcd000007944 */ /* 0x024fea0003c3ffff */
[----:B------:R-:W2:Y:S01]  /*b760*/  LDL R7, [R1+0x168] ;  /* 0x0001680001077983 */ /* 0x000ea20000100800 */
[----:B------:R-:W-:Y:S02]  /*b770*/  MOV R8, 0xb7a0 ;  /* 0x0000b7a000087802 */ /* 0x000fe40000000f00 */
[----:B--2---:R-:W-:Y:S02]  /*b780*/  SHF.L.U32 R7, R7, 0x6, RZ ;  /* 0x0000000607077819 */ /* 0x004fe400000006ff */
[----:B-1----:R-:W-:Y:S05]  /*b790*/  CALL.REL.NOINC `($_ZN7cutlass13device_kernelIN5flash19enable_sm80_to_sm89INS1_16FlashAttnBwdSm80INS1_25CollectiveMainloopBwdSm80ILi2ELi2EN4cute5tupleIJNS5_1CILi64EEENS7_ILi128EEES8_EEENS_10bfloat16_tEfNS_4arch4Sm80ELb0ELb1ELb1ELb1ELb0ELb0ELb0ELb0ELi2ELi2ELi4ELi2ELb1EEENS1_24CollectiveEpilogueBwdGQAISA_fSD_Li256ELb1ELb0EEENS1_19SingleTileSchedulerILb1ELb0ELb0ELi128EEEEEEEEEvNT_6ParamsE$_ZN4cute3eso3ESOILb1ELb0EJNS_6LayoutINS_5tupleIJNS3_IJNS_1CILi4EEENS4_ILi1EEEEEES6_EEENS3_IJNS3_IJS6_NS4_ILi0EEEEEES9_EEEEEiEEC2ERKSC_RKi) ;  /* 0xffffc2a000007944 */ /* 0x002fea0003c3ffff */
[----:B------:R-:W2:Y:S04]  /*b7a0*/  LD.E.64 R18, [R18.64] ;  /* 0x0000000412127980 */ /* 0x000ea8000c101b00 */
[----:B------:R-:W2:Y:S01]  /*b7b0*/  LDL R8, [R1+0x168] ;  /* 0x0001680001087983 */ /* 0x000ea20000100800 */
[----:B-1----:R-:W-:Y:S02]  /*b7c0*/  MOV R6, R4 ;  /* 0x0000000400067202 */ /* 0x002fe40000000f00 */
[----:B------:R-:W-:Y:S01]  /*b7d0*/  MOV R16, 0xb800 ;  /* 0x0000b80000107802 */ /* 0x000fe20000000f00 */
[----:B--2---:R-:W-:-:S04]  /*b7e0*/  IMAD.WIDE R8, R8, 0x4, R18 ;  /* 0x0000000408087825 */ /* 0x004fc800078e0212 */
[----:B------:R-:W-:Y:S05]  /*b7f0*/  CALL.REL.NOINC `($_ZN7cutlass13device_kernelIN5flash19enable_sm80_to_sm89INS1_16FlashAttnBwdSm80INS1_25CollectiveMainloopBwdSm80ILi2ELi2EN4cute5tupleIJNS5_1CILi64EEENS7_ILi128EEES8_EEENS_10bfloat16_tEfNS_4arch4Sm80ELb0ELb1ELb1ELb1ELb0ELb0ELb0ELb0ELi2ELi2ELi4ELi2ELb1EEENS1_24CollectiveEpilogueBwdGQAISA_fSD_Li256ELb1ELb0EEENS1_19SingleTileSchedulerILb1ELb0ELb0ELi128EEEEEEEEEvNT_6ParamsE$_ZN4cute8smem_ptrIPfECI1NS_12iter_adaptorIS1_S2_EEES1_) ;  /* 0xffffc93000007944 */ /* 0x000fea0003c3ffff */
[----:B-1----:R1:W5:Y:S01]  /*b800*/  LDL.64 R6, [R1+0x168] ;  /* 0x0001680001067983 */ /* 0x0023620000100a00 */
[----:B------:R-:W-:-:S03]  /*b810*/  MOV R16, 0xb830 ;  /* 0x0000b83000107802 */ /* 0x000fc60000000f00 */
[----:B-1---5:R-:W-:Y:S05]  /*b820*/  CALL.REL.NOINC `($_ZN7cutlass13device_kernelIN5flash19enable_sm80_to_sm89INS1_16FlashAttnBwdSm80INS1_25CollectiveMainloopBwdSm80ILi2ELi2EN4cute5tupleIJNS5_1CILi64EEENS7_ILi128EEES8_EEENS_10bfloat16_tEfNS_4arch4Sm80ELb0ELb1ELb1ELb1ELb0ELb0ELb0ELb0ELi2ELi2ELi4ELi2ELb1EEENS1_24CollectiveEpilogueBwdGQAISA_fSD_Li256ELb1ELb0EEENS1_19SingleTileSchedulerILb1ELb0ELb0ELi128EEEEEEEEEvNT_6ParamsE$_ZN4cute3eso3ESOILb1ELb0EJNS_6LayoutINS_5tupleIJNS3_IJNS_1CILi4EEENS4_ILi1EEEEEES6_EEENS3_IJNS3_IJS6_NS4_ILi0EEEEEES9_EEEEENS_10ViewEngineINS_8smem_ptrIPfEEEEEEC2ERKSC_RKSH_) ;  /* 0xffffc1d000007944 */ /* 0x022fea0003c3ffff */
[----:B------:R2:W5:Y:S04]  /*b830*/  LDL.64 R18, [R14+0x48] ;  /* 0x000048000e127983 */ /* 0x0005680000100a00 */
[----:B-1----:R2:W5:Y:S01]  /*b840*/  LDL.64 R8, [R1+0x168] ;  /* 0x0001680001087983 */ /* 0x0025620000100a00 */
[----:B------:R-:W-:-:S02]  /*b850*/  MOV R7, RZ ;  /* 0x000000ff00077202 */ /* 0x000fc40000000f00 */
[----:B------:R-:W-:Y:S02]  /*b860*/  MOV R16, 0xb880 ;  /* 0x0000b88000107802 */ /* 0x000fe40000000f00 */
[----:B--2--5:R-:W-:Y:S05]  /*b870*/  CALL.REL.NOINC `($_ZN7cutlass13device_kernelIN5flash19enable_sm80_to_sm89INS1_16FlashAttnBwdSm80INS1_25CollectiveMainloopBwdSm80ILi2ELi2EN4cute5tupleIJNS5_1CILi64EEENS7_ILi128EEES8_EEENS_10bfloat16_tEfNS_4arch4Sm80ELb0ELb1ELb1ELb1ELb0ELb0ELb0ELb0ELi2ELi2ELi4ELi2ELb1EEENS1_24CollectiveEpilogueBwdGQAISA_fSD_Li256ELb1ELb0EEENS1_19SingleTileSchedulerILb1ELb0ELb0ELi128EEEEEEEEEvNT_6ParamsE$_ZN4cute3eso3ESOILb1ELb0EJNS_1CILi0EEEiEEC2ERKS3_RKi) ;  /* 0xffffbdf000007944 */ /* 0x024fea0003c3ffff */
[----:B-1----:R1:W5:Y:S01]  /*b880*/  LD.E R7, [R18.64] ;  /* 0x0000000412077980 */ /* 0x002362000c101900 */
[----:B------:R-:W-:-:S03]  /*b890*/  MOV R20, 0xb8b0 ;  /* 0x0000b8b000147802 */ /* 0x000fc60000000f00 */
[----:B-1---5:R-:W-:Y:S05]  /*b8a0*/  CALL.REL.NOINC `($_ZN7cutlass13device_kernelIN5flash19enable_sm80_to_sm89INS1_16FlashAttnBwdSm80INS1_25CollectiveMainloopBwdSm80ILi2ELi2EN4cute5tupleIJNS5_1CILi64EEENS7_ILi128EEES8_EEENS_10bfloat16_tEfNS_4arch4Sm80ELb0ELb1ELb1ELb1ELb0ELb0ELb0ELb0ELi2ELi2ELi4ELi2ELb1EEENS1_24CollectiveEpilogueBwdGQAISA_fSD_Li256ELb1ELb0EEENS1_19SingleTileSchedulerILb1ELb0ELb0ELi128EEEEEEEEEvNT_6ParamsE$_ZZN4cuteplIJiEJNS_1CILi0EEEEEEDaRKNS_15ArithmeticTupleIJDpT_EEERKNS3_IJDpT0_EEEENKUlDpRKT_E_clIJiEEEDaSH_) ;  /* 0xffffebb000007944 */ /* 0x022fea0003c3ffff */
[----:B-----5:R-:W-:Y:S01]  /*b8b0*/  ISETP.GT.AND P0, PT, R6, 0x3f, PT ;  /* 0x0000003f0600780c */ /* 0x020fe20003f04270 */
[----:B------:R-:W-:Y:S01]  /*b8c0*/  IMAD.MOV.U32 R6, RZ, RZ, R12 ;  /* 0x000000ffff067224 */ /* 0x000fe200078e000c */
[----:B------:R-:W-:-:S11]  /*b8d0*/  MOV R7, 0x0 ;  /* 0x0000000000077802 */ /* 0x000fd60000000f00 */
[----:B------:R-:W-:Y:S05]  /*b8e0*/  @P0 RET.REL.NODEC R6 `(_ZN7cutlass13device_kernelIN5flash19enable_sm80_to_sm89INS1_16FlashAttnBwdSm80INS1_25CollectiveMainloopBwdSm80ILi2ELi2EN4cute5tupleIJNS5_1CILi64EEENS7_ILi128EEES8_EEENS_10bfloat16_tEfNS_4arch4Sm80ELb0ELb1ELb1ELb1ELb0ELb0ELb0ELb0ELi2ELi2ELi4ELi2ELb1EEENS1_24CollectiveEpilogueBwdGQAISA_fSD_Li256ELb1ELb0EEENS1_19SingleTileSchedulerILb1ELb0ELb0ELi128EEEEEEEEEvNT_6ParamsE) ;  /* 0xffff471006000950 */ /* 0x000fea0003c3ffff */
[----:B------:R-:W5:Y:S01]  /*b8f0*/  LDL.64 R14, [R14+0x50] ;  /* 0x000050000e0e7983 */ /* 0x000f620000100a00 */
[----:B------:R-:W-:Y:S02]  /*b900*/  MOV R7, RZ ;  /* 0x000000ff00077202 */ /* 0x000fe40000000f00 */
[----:B------:R-:W-:Y:S02]  /*b910*/  MOV R16, 0xb930 ;  /* 0x0000b93000107802 */ /* 0x000fe40000000f00 */
[----:B-1---5:R-:W-:Y:S05]  /*b920*/  CALL.REL.NOINC `($_ZN7cutlass13device_kernelIN5flash19enable_sm80_to_sm89INS1_16FlashAttnBwdSm80INS1_25CollectiveMainloopBwdSm80ILi2ELi2EN4cute5tupleIJNS5_1CILi64EEENS7_ILi128EEES8_EEENS_10bfloat16_tEfNS_4arch4Sm80ELb0ELb1ELb1ELb1ELb0ELb0ELb0ELb0ELi2ELi2ELi4ELi2ELb1EEENS1_24CollectiveEpilogueBwdGQAISA_fSD_Li256ELb1ELb0EEENS1_19SingleTileSchedulerILb1ELb0ELb0ELi128EEEEEEEEEvNT_6ParamsE$_ZN4cute3eso3ESOILb1ELb0EJNS_10UnderscoreEiEEC2ERKS2_RKi) ;  /* 0xffffbb4000007944 */ /* 0x022fea0003c3ffff */
[----:B-1----:R-:W-:Y:S02]  /*b930*/  MOV R6, R13 ;  /* 0x0000000d00067202 */ /* 0x002fe40000000f00 */
[----:B------:R-:W-:Y:S02]  /*b940*/  MOV R16, 0xb960 ;  /* 0x0000b96000107802 */ /* 0x000fe40000000f00 */
[----:B------:R-:W-:Y:S05]  /*b950*/  CALL.REL.NOINC `($_ZN7cutlass13device_kernelIN5flash19enable_sm80_to_sm89INS1_16FlashAttnBwdSm80INS1_25CollectiveMainloopBwdSm80ILi2ELi2EN4cute5tupleIJNS5_1CILi64EEENS7_ILi128EEES8_EEENS_10bfloat16_tEfNS_4arch4Sm80ELb0ELb1ELb1ELb1ELb0ELb0ELb0ELb0ELi2ELi2ELi4ELi2ELb1EEENS1_24CollectiveEpilogueBwdGQAISA_fSD_Li256ELb1ELb0EEENS1_19SingleTileSchedulerILb1ELb0ELb0ELi128EEEEEEEEEvNT_6ParamsE$_ZN4cute8gmem_ptrIPKfECI1NS_12iter_adaptorIS2_S3_EEES2_) ;  /* 0xffffc70000007944 */ /* 0x000fea0003c3ffff */
[----:B-1----:R1:W5:Y:S01]  /*b960*/  LDL.64 R6, [R1+0x160] ;  /* 0x0001600001067983 */ /* 0x0023620000100a00 */
[----:B------:R-:W-:-:S03]  /*b970*/  MOV R16, 0xb990 ;  /* 0x0000b99000107802 */ /* 0x000fc60000000f00 */
[----:B-1---5:R-:W-:Y:S05]  /*b980*/  CALL.REL.NOINC `($_ZN7cutlass13device_kernelIN5flash19enable_sm80_to_sm89INS1_16FlashAttnBwdSm80INS1_25CollectiveMainloopBwdSm80ILi2ELi2EN4cute5tupleIJNS5_1CILi64EEENS7_ILi128EEES8_EEENS_10bfloat16_tEfNS_4arch4Sm80ELb0ELb1ELb1ELb1ELb0ELb0ELb0ELb0ELi2ELi2ELi4ELi2ELb1EEENS1_24CollectiveEpilogueBwdGQAISA_fSD_Li256ELb1ELb0EEENS1_19SingleTileSchedulerILb1ELb0ELb0ELi128EEEEEEEEEvNT_6ParamsE$_ZN4cute3eso3ESOILb1ELb0EJNS_6LayoutINS_5tupleIJNS3_IJNS_1CILi4EEENS4_ILi1EEEEEEEEENS3_IJNS3_IJS6_NS4_ILi0EEEEEEEEEEENS_10ViewEngineINS_8gmem_ptrIPKfEEEEEEC2ERKSC_RKSI_) ;  /* 0xffffbfb000007944 */ /* 0x022fea0003c3ffff */
[----:B-1----:R1:W5:Y:S01]  /*b990*/  LDL.64 R10, [R1+0x160] ;  /* 0x00016000010a7983 */ /* 0x0023620000100a00 */
[----:B------:R-:W-:Y:S02]  /*b9a0*/  MOV R7, RZ ;  /* 0x000000ff00077202 */ /* 0x000fe40000000f00 */
[----:B------:R-:W-:Y:S02]  /*b9b0*/  MOV R16, 0xb9d0 ;  /* 0x0000b9d000107802 */ /* 0x000fe40000000f00 */
[----:B-1---5:R-:W-:Y:S05]  /*b9c0*/  CALL.REL.NOINC `($_ZN7cutlass13device_kernelIN5flash19enable_sm80_to_sm89INS1_16FlashAttnBwdSm80INS1_25CollectiveMainloopBwdSm80ILi2ELi2EN4cute5tupleIJNS5_1CILi64EEENS7_ILi128EEES8_EEENS_10bfloat16_tEfNS_4arch4Sm80ELb0ELb1ELb1ELb1ELb0ELb0ELb0ELb0ELi2ELi2ELi4ELi2ELb1EEENS1_24CollectiveEpilogueBwdGQAISA_fSD_Li256ELb1ELb0EEENS1_19SingleTileSchedulerILb1ELb0ELb0ELi128EEEEEEEEEvNT_6ParamsE$_ZN4cute3eso3ESOILb1ELb0EJNS_10UnderscoreEiEEC2ERKS2_RKi) ;  /* 0xffffbaa000007944 */ /* 0x022fea0003c3ffff */
[----:B-1----:R-:W-:Y:S02]  /*b9d0*/  MOV R6, R13 ;  /* 0x0000000d00067202 */ /* 0x002fe40000000f00 */
[----:B------:R-:W-:-:S02]  /*b9e0*/  MOV R16, 0xba00 ;  /* 0x0000ba0000107802 */ /* 0x000fc40000000f00 */
[----:B------:R-:W-:Y:S05]  /*b9f0*/  CALL.REL.NOINC `($_ZN7cutlass13device_kernelIN5flash19enable_sm80_to_sm89INS1_16FlashAttnBwdSm80INS1_25CollectiveMainloopBwdSm80ILi2ELi2EN4cute5tupleIJNS5_1CILi64EEENS7_ILi128EEES8_EEENS_10bfloat16_tEfNS_4arch4Sm80ELb0ELb1ELb1ELb1ELb0ELb0ELb0ELb0ELi2ELi2ELi4ELi2ELb1EEENS1_24CollectiveEpilogueBwdGQAISA_fSD_Li256ELb1ELb0EEENS1_19SingleTileSchedulerILb1ELb0ELb0ELi128EEEEEEEEEvNT_6ParamsE$_ZN4cute8smem_ptrIPfECI1NS_12iter_adaptorIS1_S2_EEES1_) ;  /* 0xffffc73000007944 */ /* 0x000fea0003c3ffff */
[----:B-1----:R1:W5:Y:S01]  /*ba00*/  LDL.64 R6, [R1+0x160] ;  /* 0x0001600001067983 */ /* 0x0023620000100a00 */
[----:B------:R-:W-:-:S03]  /*ba10*/  MOV R16, 0xba30 ;  /* 0x0000ba3000107802 */ /* 0x000fc60000000f00 */
[----:B-1---5:R-:W-:Y:S05]  /*ba20*/  CALL.REL.NOINC `($_ZN7cutlass13device_kernelIN5flash19enable_sm80_to_sm89INS1_16FlashAttnBwdSm80INS1_25CollectiveMainloopBwdSm80ILi2ELi2EN4cute5tupleIJNS5_1CILi64EEENS7_ILi128EEES8_EEENS_10bfloat16_tEfNS_4arch4Sm80ELb0ELb1ELb1ELb1ELb0ELb0ELb0ELb0ELi2ELi2ELi4ELi2ELb1EEENS1_24CollectiveEpilogueBwdGQAISA_fSD_Li256ELb1ELb0EEENS1_19SingleTileSchedulerILb1ELb0ELb0ELi128EEEEEEEEEvNT_6ParamsE$_ZN4cute3eso3ESOILb1ELb0EJNS_6LayoutINS_5tupleIJNS3_IJNS_1CILi4EEENS4_ILi1EEEEEEEEENS3_IJNS3_IJS6_NS4_ILi0EEEEEEEEEEENS_10ViewEngineINS_8smem_ptrIPfEEEEEEC2ERKSC_RKSH_) ;  /* 0xffffbf5000007944 */ /* 0x022fea0003c3ffff */
[----:B-1----:R1:W5:Y:S01]  /*ba30*/  LDL.64 R8, [R1+0x160] ;  /* 0x0001600001087983 */ /* 0x0023620000100a00 */
[----:B------:R-:W-:-:S02]  /*ba40*/  MOV R6, R4 ;  /* 0x0000000400067202 */ /* 0x000fc40000000f00 */
[----:B------:R-:W-:Y:S02]  /*ba50*/  MOV R16, 0xba70 ;  /* 0x0000ba7000107802 */ /* 0x000fe40000000f00 */
[----:B-1---5:R-:W-:Y:S05]  /*ba60*/  CALL.REL.NOINC `($_ZN7cutlass13device_kernelIN5flash19enable_sm80_to_sm89INS1_16FlashAttnBwdSm80INS1_25CollectiveMainloopBwdSm80ILi2ELi2EN4cute5tupleIJNS5_1CILi64EEENS7_ILi128EEES8_EEENS_10bfloat16_tEfNS_4arch4Sm80ELb0ELb1ELb1ELb1ELb0ELb0ELb0ELb0ELi2ELi2ELi4ELi2ELb1EEENS1_24CollectiveEpilogueBwdGQAISA_fSD_Li256ELb1ELb0EEENS1_19SingleTileSchedulerILb1ELb0ELb0ELi128EEEEEEEEEvNT_6ParamsE$_ZN4cute8gmem_ptrIPKfECI1NS_12iter_adaptorIS2_S3_EEES2_) ;  /* 0xffffc5f000007944 */ /* 0x022fea0003c3ffff */
[----:B-1----:R1:W5:Y:S01]  /*ba70*/  LDL.64 R6, [R1+0x168] ;  /* 0x0001680001067983 */ /* 0x0023620000100a00 */
[----:B------:R-:W-:-:S03]  /*ba80*/  MOV R16, 0xbaa0 ;  /* 0x0000baa000107802 */ /* 0x000fc60000000f00 */
[----:B-1---5:R-:W-:Y:S05]  /*ba90*/  CALL.REL.NOINC `($_ZN7cutlass13device_kernelIN5flash19enable_sm80_to_sm89INS1_16FlashAttnBwdSm80INS1_25CollectiveMainloopBwdSm80ILi2ELi2EN4cute5tupleIJNS5_1CILi64EEENS7_ILi128EEES8_EEENS_10bfloat16_tEfNS_4arch4Sm80ELb0ELb1ELb1ELb1ELb0ELb0ELb0ELb0ELi2ELi2ELi4ELi2ELb1EEENS1_24CollectiveEpilogueBwdGQAISA_fSD_Li256ELb1ELb0EEENS1_19SingleTileSchedulerILb1ELb0ELb0ELi128EEEEEEEEEvNT_6ParamsE$_ZN4cute8gmem_ptrIPKN7cutlass9uint128_tEECI1NS_12iter_adaptorIS4_S5_EEES4_) ;  /* 0xffffc57000007944 */ /* 0x022fea0003c3ffff */
[----:B------:R1:W5:Y:S01]  /*baa0*/  LDL.64 R6, [R1+0x168] ;  /* 0x0001680001067983 */ /* 0x0003620000100a00 */
[----:B------:R-:W-:-:S03]  /*bab0*/  MOV R16, 0xbad0 ;  /* 0x0000bad000107802 */ /* 0x000fc60000000f00 */
[----:B-1---5:R-:W-:Y:S05]  /*bac0*/  CALL.REL.NOINC `($_ZN7cutlass13device_kernelIN5flash19enable_sm80_to_sm89INS1_16FlashAttnBwdSm80INS1_25CollectiveMainloopBwdSm80ILi2ELi2EN4cute5tupleIJNS5_1CILi64EEENS7_ILi128EEES8_EEENS_10bfloat16_tEfNS_4arch4Sm80ELb0ELb1ELb1ELb1ELb0ELb0ELb0ELb0ELi2ELi2ELi4ELi2ELb1EEENS1_24CollectiveEpilogueBwdGQAISA_fSD_Li256ELb1ELb0EEENS1_19SingleTileSchedulerILb1ELb0ELb0ELi128EEEEEEEEEvNT_6ParamsE$_ZN4cute3eso3ESOILb1ELb0EJNS_6LayoutINS_5tupleIJNS3_IJNS_1CILi1EEES5_EEEEEENS3_IJNS3_IJS5_NS4_ILi0EEEEEEEEEEENS_10ViewEngineINS_8gmem_ptrIPKN7cutlass9uint128_tEEEEEEEC2ERKSB_RKSJ_) ;  /* 0xffffbde000007944 */ /* 0x022fea0003c3ffff */
[----:B------:R2:W5:Y:S01]  /*bad0*/  LDL.64 R20, [R1+0x168] ;  /* 0x0001680001147983 */ /* 0x0005620000100a00 */
[----:B-1----:R-:W-:Y:S02]  /*bae0*/  MOV R6, R4 ;  /* 0x0000000400067202 */ /* 0x002fe40000000f00 */
[----:B------:R-:W-:Y:S02]  /*baf0*/  MOV R16, 0xbb10 ;  /* 0x0000bb1000107802 */ /* 0x000fe40000000f00 */
[----:B--2--5:R-:W-:Y:S05]  /*bb00*/  CALL.REL.NOINC `($_ZN7cutlass13device_kernelIN5flash19enable_sm80_to_sm89INS1_16FlashAttnBwdSm80INS1_25CollectiveMainloopBwdSm80ILi2ELi2EN4cute5tupleIJNS5_1CILi64EEENS7_ILi128EEES8_EEENS_10bfloat16_tEfNS_4arch4Sm80ELb0ELb1ELb1ELb1ELb0ELb0ELb0ELb0ELi2ELi2ELi4ELi2ELb1EEENS1_24CollectiveEpilogueBwdGQAISA_fSD_Li256ELb1ELb0EEENS1_19SingleTileSchedulerILb1ELb0ELb0ELi128EEEEEEEEEvNT_6ParamsE$_ZN4cute8smem_ptrIPfECI1NS_12iter_adaptorIS1_S2_EEES1_) ;  /* 0xffffc62000007944 */ /* 0x024fea0003c3ffff */
[----:B-1----:R1:W5:Y:S01]  /*bb10*/  LDL.64 R6, [R1+0x168] ;  /* 0x0001680001067983 */ /* 0x0023620000100a00 */
        /* <DEDUP_REMOVED lines=8> */
[----:B------:R-:W2:Y:S01]  /*bba0*/  LD.E.U8 R14, [R14.64] ;  /* 0x000000040e0e7980 */ /* 0x000ea2000c101100 */
[----:B------:R-:W-:Y:S02]  /*bbb0*/  MOV R13, 0x0 ;  /* 0x00000000000d7802 */ /* 0x000fe40000000f00 */
[----:B--2---:R-:W-:-:S13]  /*bbc0*/  ISETP.NE.AND P0, PT, R14, RZ, PT ;  /* 0x000000ff0e00720c */ /* 0x004fda0003f05270 */
[----:B------:R-:W-:Y:S01]  /*bbd0*/  @!PT LDS RZ, [RZ] ;  /* 0x00000000fffff984 */ /* 0x000fe20000000800 */
[----:B------:R-:W-:Y:S01]  /*bbe0*/  @!PT LDS RZ, [RZ] ;  /* 0x00000000fffff984 */ /* 0x000fe20000000800 */
[----:B------:R-:W-:Y:S01]  /*bbf0*/  @!PT LDS RZ, [RZ] ;  /* 0x00000000fffff984 */ /* 0x000fe20000000800 */
[----:B------:R1:W-:Y:S01]  /*bc00*/  LDGSTS.E.BYPASS.LTC128B.128 [R6], [R20.64], P0 ;  /* 0x0000000014067fae */ /* 0x0003e20008101d44 */
[----:B------:R-:W-:Y:S05]  /*bc10*/  RET.REL.NODEC R12 `(_ZN7cutlass13device_kernelIN5flash19enable_sm80_to_sm89INS1_16FlashAttnBwdSm80INS1_25CollectiveMainloopBwdSm80ILi2ELi2EN4cute5tupleIJNS5_1CILi64EEENS7_ILi128EEES8_EEENS_10bfloat16_tEfNS_4arch4Sm80ELb0ELb1ELb1ELb1ELb0ELb0ELb0ELb0ELi2ELi2ELi4ELi2ELb1EEENS1_24CollectiveEpilogueBwdGQAISA_fSD_Li256ELb1ELb0EEENS1_19SingleTileSchedulerILb1ELb0ELb0ELi128EEEEEEEEEvNT_6ParamsE) ;  /* 0xffff43e00c007950 */ /* 0x000fea0003c3ffff */
        .type           $_ZN7cutlass13device_kernelIN5flash19enable_sm80_to_sm89INS1_16FlashAttnBwdSm80INS1_25CollectiveMainloopBwdSm80ILi2ELi2EN4cute5tupleIJNS5_1CILi64EEENS7_ILi128EEES8_EEENS_10bfloat16_tEfNS_4arch4Sm80ELb0ELb1ELb1ELb1ELb0ELb0ELb0ELb0ELi2ELi2ELi4ELi2ELb1EEENS1_24CollectiveEpilogueBwdGQAISA_fSD_Li256ELb1ELb0EEENS1_19SingleTileSchedulerILb1ELb0ELb0ELi128EEEEEEEEEvNT_6ParamsE$_ZZN5flash25CollectiveMainloopBwdSm80ILi2ELi2EN4cute5tupleIJNS1_1CILi64EEENS3_ILi128EEES4_EEEN7cutlass10bfloat16_tEfNS7_4arch4Sm80ELb0ELb1ELb1ELb1ELb0ELb0ELb0ELb0ELi2ELi2ELi4ELi2ELb1EE3mmaINS_16FlashAttnBwdSm80ISB_NS_24CollectiveEpilogueBwdGQAIS6_fSA_Li256ELb1ELb0EEENS_19SingleTileSchedulerILb1ELb0ELb0ELi128EEEE13SharedStorageENS1_6TensorINS1_11ArrayEngineIfLm32EEENS1_6LayoutINS2_IJNS2_IJNS3_ILi2EEESO_EEESO_NS3_ILi4EEEEEENS2_IJNS2_IJNS3_ILi1EEESO_EEESQ_NS3_ILi8EEEEEEEEEEEEbRKNSB_6ParamsERT0_S12_iNS2_IJiiiEEERT_ENKUliiE_clEii,@function
        .size           $_ZN7cutlass13device_kernelIN5flash19enable_sm80_to_sm89INS1_16FlashAttnBwdSm80INS1_25CollectiveMainloopBwdSm80ILi2ELi2EN4cute5tupleIJNS5_1CILi64EEENS7_ILi128EEES8_EEENS_10bfloat16_tEfNS_4arch4Sm80ELb0ELb1ELb1ELb1ELb0ELb0ELb0ELb0ELi2ELi2ELi4ELi2ELb1EEENS1_24CollectiveEpilogueBwdGQAISA_fSD_Li256ELb1ELb0EEENS1_19SingleTileSchedulerILb1ELb0ELb0ELi128EEEEEEEEEvNT_6ParamsE$_ZZN5flash25CollectiveMainloopBwdSm80ILi2ELi2EN4cute5tupleIJNS1_1CILi64EEENS3_ILi128EEES4_EEEN7cutlass10bfloat16_tEfNS7_4arch4Sm80ELb0ELb1ELb1ELb1ELb0ELb0ELb0ELb0ELi2ELi2ELi4ELi2ELb1EE3mmaINS_16FlashAttnBwdSm80ISB_NS_24CollectiveEpilogueBwdGQAIS6_fSA_Li256ELb1ELb0EEENS_19SingleTileSchedulerILb1ELb0ELb0ELi128EEEE13SharedStorageENS1_6TensorINS1_11ArrayEngineIfLm32EEENS1_6LayoutINS2_IJNS2_IJNS3_ILi2EEESO_EEESO_NS3_ILi4EEEEEENS2_IJNS2_IJNS3_ILi1EEESO_EEESQ_NS3_ILi8EEEEEEEEEEEEbRKNSB_6ParamsERT0_S12_iNS2_IJiiiEEERT_ENKUliiE_clEii,(.L_x_4367 - $_ZN7cutlass13device_kernelIN5flash19enable_sm80_to_sm89INS1_16FlashAttnBwdSm80INS1_25CollectiveMainloopBwdSm80ILi2ELi2EN4cute5tupleIJNS5_1CILi64EEENS7_ILi128EEES8_EEENS_10bfloat16_tEfNS_4arch4Sm80ELb0ELb1ELb1ELb1ELb0ELb0ELb0ELb0ELi2ELi2ELi4ELi2ELb1EEENS1_24CollectiveEpilogueBwdGQAISA_fSD_Li256ELb1ELb0EEENS1_19SingleTileSchedulerILb1ELb0ELb0ELi128EEEEEEEEEvNT_6ParamsE$_ZZN5flash25CollectiveMainloopBwdSm80ILi2ELi2EN4cute5tupleIJNS1_1CILi64EEENS3_ILi128EEES4_EEEN7cutlass10bfloat16_tEfNS7_4arch4Sm80ELb0ELb1ELb1ELb1ELb0ELb0ELb0ELb0ELi2ELi2ELi4ELi2ELb1EE3mmaINS_16FlashAttnBwdSm80ISB_NS_24CollectiveEpilogueBwdGQAIS6_fSA_Li256ELb1ELb0EEENS_19SingleTileSchedulerILb1ELb0ELb0ELi128EEEE13SharedStorageENS1_6TensorINS1_11ArrayEngineIfLm32EEENS1_6LayoutINS2_IJNS2_IJNS3_ILi2EEESO_EEESO_NS3_ILi4EEEEEENS2_IJNS2_IJNS3_ILi1EEESO_EEESQ_NS3_ILi8EEEEEEEEEEEEbRKNSB_6ParamsERT0_S12_iNS2_IJiiiEEERT_ENKUliiE_clEii)
$_ZN7cutlass13device_kernelIN5flash19enable_sm80_to_sm89INS1_16FlashAttnBwdSm80INS1_25CollectiveMainloopBwdSm80ILi2ELi2EN4cute5tupleIJNS5_1CILi64EEENS7_ILi128EEES8_EEENS_10bfloat16_tEfNS_4arch4Sm80ELb0ELb1ELb1ELb1ELb0ELb0ELb0ELb0ELi2ELi2ELi4ELi2ELb1EEENS1_24CollectiveEpilogueBwdGQAISA_fSD_Li256ELb1ELb0EEENS1_19SingleTileSchedulerILb1ELb0ELb0ELi128EEEEEEEEEvNT_6ParamsE$_ZZN5flash25CollectiveMainloopBwdSm80ILi2ELi2EN4cute5tupleIJNS1_1CILi64EEENS3_ILi128EEES4_EEEN7cutlass10bfloat16_tEfNS7_4arch4Sm80ELb0ELb1ELb1ELb1ELb0ELb0ELb0ELb0ELi2ELi2ELi4ELi2ELb1EE3mmaINS_16FlashAttnBwdSm80ISB_NS_24CollectiveEpilogueBwdGQAIS6_fSA_Li256ELb1ELb0EEENS_19SingleTileSchedulerILb1ELb0ELb0ELi128EEEE13SharedStorageENS1_6TensorINS1_11ArrayEngineIfLm32EEENS1_6LayoutINS2_IJNS2_IJNS3_ILi2EEESO_EEESO_NS3_ILi4EEEEEENS2_IJNS2_IJNS3_ILi1EEESO_EEESQ_NS3_ILi8EEEEEEEEEEEEbRKNSB_6ParamsERT0_S12_iNS2_IJiiiEEERT_ENKUliiE_clEii:
        /* <DEDUP_REMOVED lines=355> */
.L_x_567:
        /* <DEDUP_REMOVED lines=11> */
.L_x_4367:


//--------------------- .text._ZN7cutlass13device_kernelIN5flash19enable_sm80_to_sm89INS1_16FlashAttnBwdSm80INS1_25CollectiveMainloopBwdSm80ILi2ELi2EN4cute5tupleIJNS5_1CILi64EEENS7_ILi128EEES8_EEENS_10bfloat16_tEfNS_4arch4Sm80ELb0ELb1ELb1ELb1ELb1ELb0ELb0ELb0ELi2ELi2ELi4ELi2ELb1EEENS1_24CollectiveEpilogueBwdGQAISA_fSD_Li256ELb1ELb1EEENS1_19SingleTileSchedulerILb1ELb0ELb0ELi128EEEEEEEEEvNT_6ParamsE --------------------------
	.section	.text._ZN7cutlass13device_kernelIN5flash19enable_sm80_to_sm89INS1_16FlashAttnBwdSm80INS1_25CollectiveMainloopBwdSm80ILi2ELi2EN4cute5tupleIJNS5_1CILi64EEENS7_ILi128EEES8_EEENS_10bfloat16_tEfNS_4arch4Sm80ELb0ELb1ELb1ELb1ELb1ELb0ELb0ELb0ELi2ELi2ELi4ELi2ELb1EEENS1_24CollectiveEpilogueBwdGQAISA_fSD_Li256ELb1ELb1EEENS1_19SingleTileSchedulerILb1ELb0ELb0ELi128EEEEEEEEEvNT_6ParamsE,"ax",@progbits
	.sectioninfo	@"SHI_REGISTERS=254"
	.align	128
.text._ZN7cutlass13device_kernelIN5flash19enable_sm80_to_sm89INS1_16FlashAttnBwdSm80INS1_25CollectiveMainloopBwdSm80ILi2ELi2EN4cute5tupleIJNS5_1CILi64EEENS7_ILi128EEES8_EEENS_10bfloat16_tEfNS_4arch4Sm80ELb0ELb1ELb1ELb1ELb1ELb0ELb0ELb0ELi2ELi2ELi4ELi2ELb1EEENS1_24CollectiveEpilogueBwdGQAISA_fSD_Li256ELb1ELb1EEENS1_19SingleTileSchedulerILb1ELb0ELb0ELi128EEEEEEEEEvNT_6ParamsE:
        .type           _ZN7cutlass13device_kernelIN5flash19enable_sm80_to_sm89INS1_16FlashAttnBwdSm80INS1_25CollectiveMainloopBwdSm80ILi2ELi2EN4cute5tupleIJNS5_1CILi64EEENS7_ILi128EEES8_EEENS_10bfloat16_tEfNS_4arch4Sm80ELb0ELb1ELb1ELb1ELb1ELb0ELb0ELb0ELi2ELi2ELi4ELi2ELb1EEENS1_24CollectiveEpilogueBwdGQAISA_fSD_Li256ELb1ELb1EEENS1_19SingleTileSchedulerILb1ELb0ELb0ELi128EEEEEEEEEvNT_6ParamsE,@function
        .size           _ZN7cutlass13device_kernelIN5flash19enable_sm80_to_sm89INS1_16FlashAttnBwdSm80INS1_25CollectiveMainloopBwdSm80ILi2ELi2EN4cute5tupleIJNS5_1CILi64EEENS7_ILi128EEES8_EEENS_10bfloat16_tEfNS_4arch4Sm80ELb0ELb1ELb1ELb1ELb1ELb0ELb0ELb0ELi2ELi2ELi4ELi2ELb1EEENS1_24CollectiveEpilogueBwdGQAISA_fSD_Li256ELb1ELb1EEENS1_19SingleTileSchedulerILb1ELb0ELb0ELi128EEEEEEEEEvNT_6ParamsE,(.L_x_4458 - _ZN7cutlass13device_kernelIN5flash19enable_sm80_to_sm89INS1_16FlashAttnBwdSm80INS1_25CollectiveMainloopBwdSm80ILi2ELi2EN4cute5tupleIJNS5_1CILi64EEENS7_ILi128EEES8_EEENS_10bfloat16_tEfNS_4arch4Sm80ELb0ELb1ELb1ELb1ELb1ELb0ELb0ELb0ELi2ELi2ELi4ELi2ELb1EEENS1_24CollectiveEpilogueBwdGQAISA_fSD_Li256ELb1ELb1EEENS1_19SingleTileSchedulerILb1ELb0ELb0ELi128EEEEEEEEEvNT_6ParamsE)
        .other          _ZN7cutlass13device_kernelIN5flash19enable_sm80_to_sm89INS1_16FlashAttnBwdSm80INS1_25CollectiveMainloopBwdSm80ILi2ELi2EN4cute5tupleIJNS5_1CILi64EEENS7_ILi128EEES8_EEENS_10bfloat16_tEfNS_4arch4Sm80ELb0ELb1ELb1ELb1ELb1ELb0ELb0ELb0ELi2ELi2ELi4ELi2ELb1EEENS1_24CollectiveEpilogueBwdGQAISA_fSD_Li256ELb1ELb1EEENS1_19SingleTileSchedulerILb1ELb0ELb0ELi128EEEEEEEEEvNT_6ParamsE,@"STO_CUDA_ENTRY STV_DEFAULT"
_ZN7cutlass13device_kernelIN5flash19enable_sm80_to_sm89INS1_16FlashAttnBwdSm80INS1_25CollectiveMainloopBwdSm80ILi2ELi2EN4cute5tupleIJNS5_1CILi64EEENS7_ILi128EEES8_EEENS_10bfloat16_tEfNS_4arch4Sm80ELb0ELb1ELb1ELb1ELb1ELb0ELb0ELb0ELi2ELi2ELi4ELi2ELb1EEENS1_24CollectiveEpilogueBwdGQAISA_fSD_Li256ELb1ELb1EEENS1_19SingleTileSchedulerILb1ELb0ELb0ELi128EEEEEEEEEvNT_6ParamsE:
        /* <DEDUP_REMOVED lines=20> */
.L_x_569:
        /* <DEDUP_REMOVED lines=8> */
.L_x_571:
[----:B------:R-:W-:Y:S02]  /*01c0*/  MOV R0, c[0x0][0x3ac] ;  /* 0x0000eb0000007a02 */ /* 0x000fe40000000f00 */
.L_x_570:
[----:B------:R-:W-:-:S05]  /*01d0*/  IMAD.SHL.U32 R197, R193, 0x80, RZ ;  /* 0x00000080c1c57824 */ /* 0x000fca00078e00ff */
[----:B-----5:R-:W-:-:S04]  /*01e0*/  ISETP.GE.AND P0, PT, R197, R0, PT ;  /* 0x00000000c500720c */ /* 0x020fc80003f06270 */
[----:B------:R-:W-:Y:S01]  /*01f0*/  SEL R196, R196, 0xffffffff, !P0 ;  /* 0xffffffffc4c47807 */ /* 0x000fe20004000000 */
[----:B------:R-:W-:Y:S05]  /*0200*/  BRA `(.L_x_572) ;  /* 0x0000011000007947 */ /* 0x000fea0003800000 */
.L_x_568:
[----:B---34-:R-:W-:-:S04]  /*0210*/  ISETP.NE.U32.AND P0, PT, RZ, c[0x0][0x3c8], PT ;  /* 0x0000f200ff007a0c */ /* 0x018fc80003f05070 */
[----:B------:R-:W-:-:S13]  /*0220*/  ISETP.NE.AND.EX P0, PT, RZ, c[0x0][0x3cc], PT, P0 ;  /* 0x0000f300ff007a0c */ /* 0x000fda0003f05300 */
[----:B------:R-:W-:Y:S05]  /*0230*/  @!P0 BRA `(.L_x_573) ;  /* 0x0000002000008947 */ /* 0x000fea0003800000 */
[----:B------:R1:W5:Y:S01]  /*0240*/  LDG.E R0, [R4.64] ;  /* 0x0000000a04007981 */ /* 0x000362000c1e1900 */
[----:B------:R-:W-:Y:S05]  /*0250*/  BRA `(.L_x_574) ;  /* 0x0000009000007947 */ /* 0x000fea0003800000 */
.L_x_573:
        /* <DEDUP_REMOVED lines=8> */
.L_x_575:
[----:B------:R-:W-:Y:S02]  /*02e0*/  MOV R0, c[0x0][0x3ac] ;  /* 0x0000eb0000007a02 */ /* 0x000fe40000000f00 */
.L_x_574:
[----:B------:R-:W-:-:S05]  /*02f0*/  IMAD.SHL.U32 R197, R193, 0x80, RZ ;  /* 0x00000080c1c57824 */ /* 0x000fca00078e00ff */
[----:B-----5:R-:W-:-:S04]  /*0300*/  ISETP.GE.AND P0, PT, R197, R0, PT ;  /* 0x00000000c500720c */ /* 0x020fc80003f06270 */
[----:B------:R-:W-:-:S04]  /*0310*/  SEL R196, R196, 0xffffffff, !P0 ;  /* 0xffffffffc4c47807 */ /* 0x000fc80004000000 */
.L_x_572:
        /* <DEDUP_REMOVED lines=32> */
.L_x_576:
[----:B-----5:R2:W-:Y:S01]  /*0520*/  STL [R1+0xc], R2 ;  /* 0x00000c0201007387 */ /* 0x0205e20000100800 */
[----:B------:R-:W-:-:S04]  /*0530*/  ISETP.NE.U32.AND P0, PT, RZ, c[0x0][0x2e0], PT ;  /* 0x0000b800ff007a0c */ /* 0x000fc80003f05070 */
[----:B------:R-:W-:-:S13]  /*0540*/  ISETP.NE.AND.EX P0, PT, RZ, c[0x0][0x2e4], PT, P0 ;  /* 0x0000b900ff007a0c */ /* 0x000fda0003f05300 */
[----:B------:R-:W-:Y:S05]  /*0550*/  @!P0 BRA `(.L_x_577) ;  /* 0x0000003000008947 */ /* 0x000fea0003800000 */
[----:B------:R-:W-:-:S06]  /*0560*/  IMAD.WIDE R4, R196, R3, c[0x0][0x2e0] ;  /* 0x0000b800c4047625 */ /* 0x000fcc00078e0203 */
[----:B------:R3:W5:Y:S01]  /*0570*/  LDG.E R4, [R4.64] ;  /* 0x0000000a04047981 */ /* 0x000762000c1e1900 */
[----:B------:R-:W-:Y:S05]  /*0580*/  BRA `(.L_x_578) ;  /* 0x0000004000007947 */ /* 0x000fea0003800000 */
.L_x_577:
[----:B------:R-:W-:Y:S05]  /*0590*/  @!P4 BRA `(.L_x_578) ;  /* 0x000000300000c947 */ /* 0x000fea0003800000 */
[----:B------:R-:W3:Y:S04]  /*05a0*/  LDG.E R4, [R6.64] ;  /* 0x0000000a06047981 */ /* 0x000ee8000c1e1900 */
[----:B------:R-:W3:Y:S02]  /*05b0*/  LDG.E R5, [R6.64+0x4] ;  /* 0x0000040a06057981 */ /* 0x000ee4000c1e1900 */
[----:B---3--:R-:W-:-:S05]  /*05c0*/  IADD3 R4, -R4, R5, RZ ;  /* 0x0000000504047210 */ /* 0x008fca0007ffe1ff */
.L_x_578:
        /* <DEDUP_REMOVED lines=14> */
.L_x_579:
        /* <DEDUP_REMOVED lines=201> */
[----:B--2---:R-:W-:Y:S05]  /*1340*/  CALL.REL.NOINC `($_ZN7cutlass13device_kernelIN5flash19enable_sm80_to_sm89INS1_16FlashAttnBwdSm80INS1_25CollectiveMainloopBwdSm80ILi2ELi2EN4cute5tupleIJNS5_1CILi64EEENS7_ILi128EEES8_EEENS_10bfloat16_tEfNS_4arch4Sm80ELb0ELb1ELb1ELb1ELb1ELb0ELb0ELb0ELi2ELi2ELi4ELi2ELb1EEENS1_24CollectiveEpilogueBwdGQAISA_fSD_Li256ELb1ELb1EEENS1_19SingleTileSchedulerILb1ELb0ELb0ELi128EEEEEEEEEvNT_6ParamsE$_ZZN4cute7idx2crdINS_5tupleIJiEEENS1_IJNS1_IJNS1_IJNS_1CILi8EEENS3_ILi2EEEEEES5_S5_NS3_ILi4EEEEEEEEEEEDaRKT_RKT0_ENKUlRKT_RKT0_E_clIiS8_EEDaSI_SL_) ;  /* 0x000084a000007944 */ /* 0x004fea0003c00000 */
        /* <DEDUP_REMOVED lines=18> */
[----:B-1----:R-:W-:Y:S05]  /*1470*/  CALL.REL.NOINC `($_ZN7cutlass13device_kernelIN5flash19enable_sm80_to_sm89INS1_16FlashAttnBwdSm80INS1_25CollectiveMainloopBwdSm80ILi2ELi2EN4cute5tupleIJNS5_1CILi64EEENS7_ILi128EEES8_EEENS_10bfloat16_tEfNS_4arch4Sm80ELb0ELb1ELb1ELb1ELb1ELb0ELb0ELb0ELi2ELi2ELi4ELi2ELb1EEENS1_24CollectiveEpilogueBwdGQAISA_fSD_Li256ELb1ELb1EEENS1_19SingleTileSchedulerILb1ELb0ELb0ELi128EEEEEEEEEvNT_6ParamsE$_ZZN4cute7idx2crdINS_5tupleIJiEEENS1_IJNS1_IJNS1_IJNS_1CILi8EEENS3_ILi2EEEEEES5_S5_NS3_ILi4EEEEEEEEEEEDaRKT_RKT0_ENKUlRKT_RKT0_E_clIiS8_EEDaSI_SL_) ;  /* 0x0000837000007944 */ /* 0x002fea0003c00000 */
        /* <DEDUP_REMOVED lines=40> */
[----:B-1----:R-:W-:Y:S05]  /*1700*/  CALL.REL.NOINC `($_ZN7cutlass13device_kernelIN5flash19enable_sm80_to_sm89INS1_16FlashAttnBwdSm80INS1_25CollectiveMainloopBwdSm80ILi2ELi2EN4cute5tupleIJNS5_1CILi64EEENS7_ILi128EEES8_EEENS_10bfloat16_tEfNS_4arch4Sm80ELb0ELb1ELb1ELb1ELb1ELb0ELb0ELb0ELi2ELi2ELi4ELi2ELb1EEENS1_24CollectiveEpilogueBwdGQAISA_fSD_Li256ELb1ELb1EEENS1_19SingleTileSchedulerILb1ELb0ELb0ELi128EEEEEEEEEvNT_6ParamsE$_ZZN4cute7idx2crdINS_5tupleIJiEEENS1_IJNS1_IJNS1_IJNS_1CILi8EEENS3_ILi2EEEEEES5_NS3_ILi4EEES5_EEEEEEEEDaRKT_RKT0_ENKUlRKT_RKT0_E_clIiS8_EEDaSI_SL_) ;  /* 0x0000740000007944 */ /* 0x002fea0003c00000 */
[----:B------:R-:W-:Y:S01]  /*1710*/  IMAD.MOV.U32 R51, RZ, RZ, R46 ;  /* 0x000000ffff337224 */ /* 0x000fe200078e002e */
[----:B------:R-:W-:Y:S01]  /*1720*/  MOV R49, R44 ;  /* 0x0000002c00317202 */ /* 0x000fe20000000f00 */
[----:B------:R-:W-:Y:S01]  /*1730*/  IMAD.MOV.U32 R50, RZ, RZ, R45 ;  /* 0x000000ffff327224 */ /* 0x000fe200078e002d */
[----:B------:R-:W-:Y:S02]  /*1740*/  MOV R47, R34 ;  /* 0x00000022002f7202 */ /* 0x000fe40000000f00 */
[----:B------:R-:W-:-:S02]  /*1750*/  MOV R26, 0x1770 ;  /* 0x00001770001a7802 */ /* 0x000fc40000000f00 */
[----:B-1----:R-:W-:Y:S05]  /*1760*/  CALL.REL.NOINC `($_ZN7cutlass13device_kernelIN5flash19enable_sm80_to_sm89INS1_16FlashAttnBwdSm80INS1_25CollectiveMainloopBwdSm80ILi2ELi2EN4cute5tupleIJNS5_1CILi64EEENS7_ILi128EEES8_EEENS_10bfloat16_tEfNS_4arch4Sm80ELb0ELb1ELb1ELb1ELb1ELb0ELb0ELb0ELi2ELi2ELi4ELi2ELb1EEENS1_24CollectiveEpilogueBwdGQAISA_fSD_Li256ELb1ELb1EEENS1_19SingleTileSchedulerILb1ELb0ELb0ELi128EEEEEEEEEvNT_6ParamsE$_ZZN4cute7idx2crdINS_5tupleIJiEEENS1_IJNS1_IJNS1_IJNS_1CILi8EEENS3_ILi2EEEEEES5_NS3_ILi4EEES5_EEEEEEEEDaRKT_RKT0_ENKUlRKT_RKT0_E_clIiS8_EEDaSI_SL_) ;  /* 0x000073a000007944 */ /* 0x002fea0003c00000 */
[----:B------:R-:W-:Y:S02]  /*1770*/  MOV R53, R34 ;  /* 0x0000002200357202 */ /* 0x000fe40000000f00 */
[----:B------:R-:W-:-:S02]  /*1780*/  MOV R26, 0x17a0 ;  /* 0x000017a0001a7802 */ /* 0x000fc40000000f00 */
[----:B-1----:R-:W-:Y:S05]  /*1790*/  CALL.REL.NOINC `($_ZN7cutlass13device_kernelIN5flash19enable_sm80_to_sm89INS1_16FlashAttnBwdSm80INS1_25CollectiveMainloopBwdSm80ILi2ELi2EN4cute5tupleIJNS5_1CILi64EEENS7_ILi128EEES8_EEENS_10bfloat16_tEfNS_4arch4Sm80ELb0ELb1ELb1ELb1ELb1ELb0ELb0ELb0ELi2ELi2ELi4ELi2ELb1EEENS1_24CollectiveEpilogueBwdGQAISA_fSD_Li256ELb1ELb1EEENS1_19SingleTileSchedulerILb1ELb0ELb0ELi128EEEEEEEEEvNT_6ParamsE$_ZZN4cute7idx2crdINS_5tupleIJiEEENS1_IJNS1_IJNS1_IJNS_1CILi8EEENS3_ILi2EEEEEES5_S5_NS3_ILi4EEEEEEEEEEEDaRKT_RKT0_ENKUlRKT_RKT0_E_clIiS8_EEDaSI_SL_) ;  /* 0x0000805000007944 */ /* 0x002fea0003c00000 */
        /* <DEDUP_REMOVED lines=24> */
[----:B-1----:R-:W-:Y:S05]  /*1920*/  CALL.REL.NOINC `($_ZN7cutlass13device_kernelIN5flash19enable_sm80_to_sm89INS1_16FlashAttnBwdSm80INS1_25CollectiveMainloopBwdSm80ILi2ELi2EN4cute5tupleIJNS5_1CILi64EEENS7_ILi128EEES8_EEENS_10bfloat16_tEfNS_4arch4Sm80ELb0ELb1ELb1ELb1ELb1ELb0ELb0ELb0ELi2ELi2ELi4ELi2ELb1EEENS1_24CollectiveEpilogueBwdGQAISA_fSD_Li256ELb1ELb1EEENS1_19SingleTileSchedulerILb1ELb0ELb0ELi128EEEEEEEEEvNT_6ParamsE$_ZZN4cute7idx2crdINS_5tupleIJiEEENS1_IJNS1_IJNS1_IJNS_1CILi8EEENS3_ILi2EEEEEES5_S5_NS3_ILi4EEEEEEEEEEEDaRKT_RKT0_ENKUlRKT_RKT0_E_clIiS8_EEDaSI_SL_) ;  /* 0x00007ec000007944 */ /* 0x002fea0003c00000 */
        /* <DEDUP_REMOVED lines=120> */
[C---:B-1----:R-:W-:Y:S01]  /*20b0*/  IADD3 R8, P2, R14.reuse, 0xa1, RZ ;  /* 0x000000a10e087810 */ /* 0x042fe20007f5e0ff */
[----:B------:R-:W-:Y:S04]  /*20c0*/  STL.64 [R1+0xc8], R12 ;  /* 0x0000c80c01007387 */ /* 0x000fe80000100a00 */
[----:B------:R-:W-:Y:S01]  /*20d0*/  IMAD.X R9, RZ, RZ, R15, P2 ;  /* 0x000000ffff097224 */ /* 0x000fe200010e060f */
[----:B------:R-:W-:Y:S01]  /*20e0*/  IADD3 R20, P2, R14, 0xa4, RZ ;  /* 0x000000a40e147810 */ /* 0x000fe20007f5e0ff */
[----:B------:R-:W-:Y:S01]  /*20f0*/  STL.64 [R1+0xd0], R10 ;  /* 0x0000d00a01007387 */ /* 0x000fe20000100a00 */
[----:B------:R-:W-:-:S03]  /*2100*/  IMAD.MOV.U32 R17, RZ, RZ, R194 ;  /* 0x000000ffff117224 */ /* 0x000fc600078e00c2 */
[----:B------:R-:W-:Y:S01]  /*2110*/  IMAD.X R21, RZ, RZ, R15, P2 ;  /* 0x000000ffff157224 */ /* 0x000fe200010e060f */
        /* <DEDUP_REMOVED lines=9> */
[----:B------:R-:W-:Y:S04]  /*21b0*/  STL.64 [R1+0xf8], R20 ;  /* 0x0000f81401007387 */ /* 0x000fe80000100a00 */
        /* <DEDUP_REMOVED lines=10> */
[----:B--2---:R-:W-:-:S02]  /*2260*/  MOV R12, 0x2290 ;  /* 0x00002290000c7802 */ /* 0x004fc40000000f00 */
[----:B------:R-:W-:Y:S06]  /*2270*/  BAR.SYNC.DEFER_BLOCKING 0x0 ;  /* 0x0000000000007b1d */ /* 0x000fec0000010000 */
[----:B-1-345:R-:W-:Y:S05]  /*2280*/  CALL.REL.NOINC `($_ZN7cutlass13device_kernelIN5flash19enable_sm80_to_sm89INS1_16FlashAttnBwdSm80INS1_25CollectiveMainloopBwdSm80ILi2ELi2EN4cute5tupleIJNS5_1CILi64EEENS7_ILi128EEES8_EEENS_10bfloat16_tEfNS_4arch4Sm80ELb0ELb1ELb1ELb1ELb1ELb0ELb0ELb0ELi2ELi2ELi4ELi2ELb1EEENS1_24CollectiveEpilogueBwdGQAISA_fSD_Li256ELb1ELb1EEENS1_19SingleTileSchedulerILb1ELb0ELb0ELi128EEEEEEEEEvNT_6ParamsE$_ZZN5flash25CollectiveMainloopBwdSm80ILi2ELi2EN4cute5tupleIJNS1_1CILi64EEENS3_ILi128EEES4_EEEN7cutlass10bfloat16_tEfNS7_4arch4Sm80ELb0ELb1ELb1ELb1ELb1ELb0ELb0ELb0ELi2ELi2ELi4ELi2ELb1EE3mmaINS_16FlashAttnBwdSm80ISB_NS_24CollectiveEpilogueBwdGQAIS6_fSA_Li256ELb1ELb1EEENS_19SingleTileSchedulerILb1ELb0ELb0ELi128EEEE13SharedStorageENS1_6TensorINS1_11ArrayEngineIfLm32EEENS1_6LayoutINS2_IJNS2_IJNS3_ILi2EEESO_EEESO_NS3_ILi4EEEEEENS2_IJNS2_IJNS3_ILi1EEESO_EEESQ_NS3_ILi8EEEEEEEEEEEEbRKNSB_6ParamsERT0_S12_iNS2_IJiiiEEERT_ENKUliiE_clEii) ;  /* 0x00009e2000007944 */ /* 0x03afea0003c00000 */
[----:B------:R-:W-:Y:S05]  /*2290*/  BSYNC B0 ;  /* 0x0000000000007941 */ /* 0x000fea0003800000 */
.L_x_581:
[----:B------:R-:W0:Y:S01]  /*22a0*/  LDGDEPBAR ;  /* 0x00000000000079af */ /* 0x000e220000000000 */
[----:B------:R-:W-:Y:S01]  /*22b0*/  BSSY B0, `(.L_x_582) ;  /* 0x0000005000007945 */ /* 0x000fe20003800000 */
[----:B------:R-:W-:Y:S01]  /*22c0*/  MOV R17, R194 ;  /* 0x000000c200117202 */ /* 0x000fe20000000f00 */
[----:B------:R-:W-:Y:S01]  /*22d0*/  UMOV UR6, URZ ;  /* 0x0000003f00067c82 */ /* 0x000fe20008000000 */
[----:B------:R-:W-:Y:S02]  /*22e0*/  MOV R12, 0x2300 ;  /* 0x00002300000c7802 */ /* 0x000fe40000000f00 */
[----:B-1----:R-:W-:Y:S05]  /*22f0*/  CALL.REL.NOINC `($_ZN7cutlass13device_kernelIN5flash19enable_sm80_to_sm89INS1_16FlashAttnBwdSm80INS1_25CollectiveMainloopBwdSm80ILi2ELi2EN4cute5tupleIJNS5_1CILi64EEENS7_ILi128EEES8_EEENS_10bfloat16_tEfNS_4arch4Sm80ELb0ELb1ELb1ELb1ELb1ELb0ELb0ELb0ELi2ELi2ELi4ELi2ELb1EEENS1_24CollectiveEpilogueBwdGQAISA_fSD_Li256ELb1ELb1EEENS1_19SingleTileSchedulerILb1ELb0ELb0ELi128EEEEEEEEEvNT_6ParamsE$_ZZN5flash25CollectiveMainloopBwdSm80ILi2ELi2EN4cute5tupleIJNS1_1CILi64EEENS3_ILi128EEES4_EEEN7cutlass10bfloat16_tEfNS7_4arch4Sm80ELb0ELb1ELb1ELb1ELb1ELb0ELb0ELb0ELi2ELi2ELi4ELi2ELb1EE3mmaINS_16FlashAttnBwdSm80ISB_NS_24CollectiveEpilogueBwdGQAIS6_fSA_Li256ELb1ELb1EEENS_19SingleTileSchedulerILb1ELb0ELb0ELi128EEEE13SharedStorageENS1_6TensorINS1_11ArrayEngineIfLm32EEENS1_6LayoutINS2_IJNS2_IJNS3_ILi2EEESO_EEESO_NS3_ILi4EEEEEENS2_IJNS2_IJNS3_ILi1EEESO_EEESQ_NS3_ILi8EEEEEEEEEEEEbRKNSB_6ParamsERT0_S12_iNS2_IJiiiEEERT_ENKUliiE0_clEii) ;  /* 0x0000878000007944 */ /* 0x002fea0003c00000 */
[----:B------:R-:W-:Y:S05]  /*2300*/  BSYNC B0 ;  /* 0x0000000000007941 */ /* 0x000fea0003800000 */
.L_x_582:
        /* <DEDUP_REMOVED lines=45> */
.L_x_583:
        /* <DEDUP_REMOVED lines=123> */
.L_x_602:
        /* <DEDUP_REMOVED lines=150> */
.L_x_586:
[----:B------:R-:W-:Y:S11]  /*36f0*/  ISETP.NE.AND P0, PT, R249, c[0x0][0x2a8], PT ;  /* 0x0000aa00f9007a0c */ /* 0x000ff60003f05270 */
[----:B------:R-:W-:Y:S02]  /*3700*/  @!UPT UIADD3 URZ, URZ, URZ, URZ ;  /* 0x0000003f3f3ff290 */ /* 0x000fe4000fffe03f */
[----:B------:R-:W-:Y:S05]  /*3710*/  @P0 IMAD.HI.U32 R4, R6, c[0x0][0x2ac], RZ ;  /* 0x0000ab0006040a27 */ /* 0x000fea00078e00ff */
[----:B------:R-:W-:Y:S02]  /*3720*/  @P0 SHF.R.U32.HI R6, RZ, c[0x0][0x2b0], R4 ;  /* 0x0000ac00ff060a19 */ /* 0x000fe40000011604 */
.L_x_587:
[----:B------:R-:W-:Y:S05]  /*3730*/  BSYNC B0 ;  /* 0x0000000000007941 */ /* 0x000fea0003800000 */
.L_x_585:
        /* <DEDUP_REMOVED lines=8> */
.L_x_584:
        /* <DEDUP_REMOVED lines=16> */
.L_x_590:
[----:B------:R-:W-:Y:S11]  /*38c0*/  ISETP.NE.AND P0, PT, R249, c[0x0][0x2a8], PT ;  /* 0x0000aa00f9007a0c */ /* 0x000ff60003f05270 */
[----:B------:R-:W-:Y:S02]  /*38d0*/  @!UPT UIADD3 URZ, URZ, URZ, URZ ;  /* 0x0000003f3f3ff290 */ /* 0x000fe4000fffe03f */
[----:B------:R-:W-:Y:S05]  /*38e0*/  @P0 IMAD.HI.U32 R4, R6, c[0x0][0x2ac], RZ ;  /* 0x0000ab0006040a27 */ /* 0x000fea00078e00ff */
[----:B------:R-:W-:Y:S02]  /*38f0*/  @P0 SHF.R.U32.HI R6, RZ, c[0x0][0x2b0], R4 ;  /* 0x0000ac00ff060a19 */ /* 0x000fe40000011604 */
.L_x_591:
[----:B------:R-:W-:Y:S05]  /*3900*/  BSYNC B0 ;  /* 0x0000000000007941 */ /* 0x000fea0003800000 */
.L_x_589:
[----:B------:R-:W-:Y:S04]  /*3910*/  IMAD R5, R6, c[0x0][0x2a8], -R197 ;  /* 0x0000aa0006057a24 */ /* 0x000fe800078e0ac5 */
[----:B------:R-:W-:Y:S05]  /*3920*/  IMAD.IADD R4, R5, 0x1, -R208 ;  /* 0x0000000105047824 */ /* 0x000fea00078e0ad0 */
[----:B------:R-:W-:Y:S02]  /*3930*/  IADD3 R5, R4, c[0x0][0x2a8], RZ ;  /* 0x0000aa0004057a10 */ /* 0x000fe40007ffe0ff */
[----:B------:R-:W-:Y:S02]  /*3940*/  IMNMX R125, R125, R4, !PT ;  /* 0x000000047d7d7217 */ /* 0x000fe40007800200 */
[----:B------:R-:W-:Y:S02]  /*3950*/  IMNMX R124, R124, R5, PT ;  /* 0x000000057c7c7217 */ /* 0x000fe40003800200 */
.L_x_588:
        /* <DEDUP_REMOVED lines=16> */
.L_x_594:
[----:B------:R-:W-:Y:S11]  /*3a60*/  ISETP.NE.AND P0, PT, R249, c[0x0][0x2a8], PT ;  /* 0x0000aa00f9007a0c */ /* 0x000ff60003f05270 */
[----:B------:R-:W-:Y:S02]  /*3a70*/  @!UPT UIADD3 URZ, URZ, URZ, URZ ;  /* 0x0000003f3f3ff290 */ /* 0x000fe4000fffe03f */
[----:B------:R-:W-:Y:S05]  /*3a80*/  @P0 IMAD.HI.U32 R4, R6, c[0x0][0x2ac], RZ ;  /* 0x0000ab0006040a27 */ /* 0x000fea00078e00ff */
[----:B------:R-:W-:Y:S02]  /*3a90*/  @P0 SHF.R.U32.HI R6, RZ, c[0x0][0x2b0], R4 ;  /* 0x0000ac00ff060a19 */ /* 0x000fe40000011604 */
.L_x_595:
[----:B------:R-:W-:Y:S05]  /*3aa0*/  BSYNC B0 ;  /* 0x0000000000007941 */ /* 0x000fea0003800000 */
.L_x_593:
[----:B------:R-:W-:Y:S04]  /*3ab0*/  IMAD R5, R6, c[0x0][0x2a8], -R197 ;  /* 0x0000aa0006057a24 */ /* 0x000fe800078e0ac5 */
[----:B------:R-:W-:Y:S05]  /*3ac0*/  IMAD.IADD R4, R5, 0x1, -R208 ;  /* 0x0000000105047824 */ /* 0x000fea00078e0ad0 */
[----:B------:R-:W-:Y:S02]  /*3ad0*/  IADD3 R5, R4, c[0x0][0x2a8], RZ ;  /* 0x0000aa0004057a10 */ /* 0x000fe40007ffe0ff */
[----:B------:R-:W-:Y:S02]  /*3ae0*/  IMNMX R123, R123, R4, !PT ;  /* 0x000000047b7b7217 */ /* 0x000fe40007800200 */
[----:B------:R-:W-:Y:S02]  /*3af0*/  IMNMX R122, R122, R5, PT ;  /* 0x000000057a7a7217 */ /* 0x000fe40003800200 */
.L_x_592:
        /* <DEDUP_REMOVED lines=16> */
.L_x_598:
[----:B------:R-:W-:Y:S11]  /*3c00*/  ISETP.NE.AND P0, PT, R249, c[0x0][0x2a8], PT ;  /* 0x0000aa00f9007a0c */ /* 0x000ff60003f05270 */
[----:B------:R-:W-:Y:S02]  /*3c10*/  @!UPT UIADD3 URZ, URZ, URZ, URZ ;  /* 0x0000003f3f3ff290 */ /* 0x000fe4000fffe03f */
[----:B------:R-:W-:Y:S05]  /*3c20*/  @P0 IMAD.HI.U32 R5, R4, c[0x0][0x2ac], RZ ;  /* 0x0000ab0004050a27 */ /* 0x000fea00078e00ff */
[----:B------:R-:W-:Y:S02]  /*3c30*/  @P0 SHF.R.U32.HI R4, RZ, c[0x0][0x2b0], R5 ;  /* 0x0000ac00ff040a19 */ /* 0x000fe40000011605 */
.L_x_599:
[----:B------:R-:W-:Y:S05]  /*3c40*/  BSYNC B0 ;  /* 0x0000000000007941 */ /* 0x000fea0003800000 */
.L_x_597:
[----:B------:R-:W-:Y:S04]  /*3c50*/  IMAD R5, R4, c[0x0][0x2a8], -R197 ;  /* 0x0000aa0004057a24 */ /* 0x000fe800078e0ac5 */
[----:B------:R-:W-:Y:S05]  /*3c60*/  IMAD.IADD R4, R5, 0x1, -R208 ;  /* 0x0000000105047824 */ /* 0x000fea00078e0ad0 */
[----:B------:R-:W-:Y:S02]  /*3c70*/  IADD3 R5, R4, c[0x0][0x2a8], RZ ;  /* 0x0000aa0004057a10 */ /* 0x000fe40007ffe0ff */
[----:B------:R-:W-:Y:S02]  /*3c80*/  IMNMX R121, R121, R4, !PT ;  /* 0x0000000479797217 */ /* 0x000fe40007800200 */
[----:B------:R-:W-:Y:S02]  /*3c90*/  IMNMX R120, R120, R5, PT ;  /* 0x0000000578787217 */ /* 0x000fe40003800200 */
.L_x_596:
        /* <DEDUP_REMOVED lines=17> */
[----:B-1234-:R-:W-:Y:S05]  /*3db0*/  CALL.REL.NOINC `($_ZN7cutlass13device_kernelIN5flash19enable_sm80_to_sm89INS1_16FlashAttnBwdSm80INS1_25CollectiveMainloopBwdSm80ILi2ELi2EN4cute5tupleIJNS5_1CILi64EEENS7_ILi128EEES8_EEENS_10bfloat16_tEfNS_4arch4Sm80ELb0ELb1ELb1ELb1ELb1ELb0ELb0ELb0ELi2ELi2ELi4ELi2ELb1EEENS1_24CollectiveEpilogueBwdGQAISA_fSD_Li256ELb1ELb1EEENS1_19SingleTileSchedulerILb1ELb0ELb0ELi128EEEEEEEEEvNT_6ParamsE$_ZZN5flash25CollectiveMainloopBwdSm80ILi2ELi2EN4cute5tupleIJNS1_1CILi64EEENS3_ILi128EEES4_EEEN7cutlass10bfloat16_tEfNS7_4arch4Sm80ELb0ELb1ELb1ELb1ELb1ELb0ELb0ELb0ELi2ELi2ELi4ELi2ELb1EE3mmaINS_16FlashAttnBwdSm80ISB_NS_24CollectiveEpilogueBwdGQAIS6_fSA_Li256ELb1ELb1EEENS_19SingleTileSchedulerILb1ELb0ELb0ELi128EEEE13SharedStorageENS1_6TensorINS1_11ArrayEngineIfLm32EEENS1_6LayoutINS2_IJNS2_IJNS3_ILi2EEESO_EEESO_NS3_ILi4EEEEEENS2_IJNS2_IJNS3_ILi1EEESO_EEESQ_NS3_ILi8EEEEEEEEEEEEbRKNSB_6ParamsERT0_S12_iNS2_IJiiiEEERT_ENKUliiE_clEii) ;  /* 0x000082f000007944 */ /* 0x01efea0003c00000 */
[----:B------:R-:W-:Y:S05]  /*3dc0*/  BSYNC B0 ;  /* 0x0000000000007941 */ /* 0x000fea0003800000 */
.L_x_600:
        /* <DEDUP_REMOVED lines=466> */
[----:B------:R-:W-:Y:S05]  /*5af0*/  CALL.REL.NOINC `($_ZN7cutlass13device_kernelIN5flash19enable_sm80_to_sm89INS1_16FlashAttnBwdSm80INS1_25CollectiveMainloopBwdSm80ILi2ELi2EN4cute5tupleIJNS5_1CILi64EEENS7_ILi128EEES8_EEENS_10bfloat16_tEfNS_4arch4Sm80ELb0ELb1ELb1ELb1ELb1ELb0ELb0ELb0ELi2ELi2ELi4ELi2ELb1EEENS1_24CollectiveEpilogueBwdGQAISA_fSD_Li256ELb1ELb1EEENS1_19SingleTileSchedulerILb1ELb0ELb0ELi128EEEEEEEEEvNT_6ParamsE$_ZZN5flash25CollectiveMainloopBwdSm80ILi2ELi2EN4cute5tupleIJNS1_1CILi64EEENS3_ILi128EEES4_EEEN7cutlass10bfloat16_tEfNS7_4arch4Sm80ELb0ELb1ELb1ELb1ELb1ELb0ELb0ELb0ELi2ELi2ELi4ELi2ELb1EE3mmaINS_16FlashAttnBwdSm80ISB_NS_24CollectiveEpilogueBwdGQAIS6_fSA_Li256ELb1ELb1EEENS_19SingleTileSchedulerILb1ELb0ELb0ELi128EEEE13SharedStorageENS1_6TensorINS1_11ArrayEngineIfLm32EEENS1_6LayoutINS2_IJNS2_IJNS3_ILi2EEESO_EEESO_NS3_ILi4EEEEEENS2_IJNS2_IJNS3_ILi1EEESO_EEESQ_NS3_ILi8EEEEEEEEEEEEbRKNSB_6ParamsERT0_S12_iNS2_IJiiiEEERT_ENKUliiE0_clEii) ;  /* 0x00004f8000007944 */ /* 0x000fea0003c00000 */
[----:B------:R-:W-:Y:S05]  /*5b00*/  BSYNC B0 ;  /* 0x0000000000007941 */ /* 0x000fea0003800000 */
.L_x_601:
        /* <DEDUP_REMOVED lines=168> */
.L_x_580:
[----:B------:R-:W-:Y:S05]  /*6590*/  @P1 EXIT ;  /* 0x000000000000194d */ /* 0x000fea0003800000 */
[----:B------:R-:W-:-:S04]  /*65a0*/  ISETP.NE.U32.AND P1, PT, RZ, c[0x0][0x360], PT ;  /* 0x0000d800ff007a0c */ /* 0x000fc80003f25070 */
[----:B------:R-:W-:-:S13]  /*65b0*/  ISETP.NE.AND.EX P1, PT, RZ, c[0x0][0x364], PT, P1 ;  /* 0x0000d900ff007a0c */ /* 0x000fda0003f25310 */
[----:B------:R-:W-:-:S04]  /*65c0*/  @P1 IMAD.MOV.U32 R3, RZ, RZ, 0x4 ;  /* 0x00000004ff031424 */ /* 0x000fc800078e00ff */
[----:B------:R-:W-:-:S06]  /*65d0*/  @P1 IMAD.WIDE R8, R196, R3, c[0x0][0x360] ;  /* 0x0000d800c4081625 */ /* 0x000fcc00078e0203 */
[----:B------:R3:W5:Y:S01]  /*65e0*/  @P1 LDG.E R9, [R8.64] ;  /* 0x0000000a08091981 */ /* 0x000762000c1e1900 */
[----:B-1----:R-:W-:Y:S01]  /*65f0*/  IMAD.MOV.U32 R0, RZ, RZ, 0x1 ;  /* 0x00000001ff007424 */ /* 0x002fe200078e00ff */
[----:B------:R-:W-:Y:S01]  /*6600*/  BSSY B0, `(.L_x_603) ;  /* 0x0000027000007945 */ /* 0x000fe20003800000 */
[----:B------:R-:W-:Y:S01]  /*6610*/  IMAD R6, R193, c[0x0][0x358], RZ ;  /* 0x0000d600c1067a24 */ /* 0x000fe200078e02ff */
[----:B------:R-:W1:Y:S01]  /*6620*/  S2R R3, SR_CTAID.Y ;  /* 0x0000000000037919 */ /* 0x000e620000002600 */
[----:B----4-:R-:W-:-:S03]  /*6630*/  IMAD R4, R196, c[0x0][0x2f4], RZ ;  /* 0x0000bd00c4047a24 */ /* 0x010fc600078e02ff */
[----:B------:R-:W-:Y:S01]  /*6640*/  BAR.SYNC.DEFER_BLOCKING 0x1, 0x100 ;  /* 0x0044000000007b1d */ /* 0x000fe20000010000 */
[----:B------:R-:W-:Y:S01]  /*6650*/  ISETP.NE.AND P0, PT, R0, c[0x0][0x338], PT ;  /* 0x0000ce0000007a0c */ /* 0x000fe20003f05270 */
[----:B------:R-:W-:-:S04]  /*6660*/  IMAD R6, R6, c[0x0][0x2f4], RZ ;  /* 0x0000bd0006067a24 */ /* 0x000fc800078e02ff */
[----:B--2---:R-:W2:Y:S01]  /*6670*/  S2R R2, SR_TID.X ;  /* 0x0000000000027919 */ /* 0x004ea20000002100 */
[----:B------:R-:W-:-:S07]  /*6680*/  SHF.R.S32.HI R5, RZ, 0x1f, R6 ;  /* 0x0000001fff057819 */ /* 0x000fce0000011406 */
[----:B-1----:R-:W-:-:S04]  /*6690*/  @P0 IMAD.HI.U32 R0, R3, c[0x0][0x33c], RZ ;  /* 0x0000cf0003000a27 */ /* 0x002fc800078e00ff */
[----:B------:R-:W-:Y:S01]  /*66a0*/  IMAD.MOV.U32 R7, RZ, RZ, R3 ;  /* 0x000000ffff077224 */ /* 0x000fe200078e0003 */
[----:B------:R-:W-:Y:S02]  /*66b0*/  @P0 SHF.R.U32.HI R7, RZ, c[0x0][0x340], R0 ;  /* 0x0000d000ff070a19 */ /* 0x000fe40000011600 */
[----:B------:R-:W-:Y:S02]  /*66c0*/  SHF.R.S32.HI R0, RZ, 0x1f, R4 ;  /* 0x0000001fff007819 */ /* 0x000fe40000011404 */
[--C-:B------:R-:W-:Y:S01]  /*66d0*/  IADD3 R4, P2, P0, R6, R4, R7.reuse ;  /* 0x0000000406047210 */ /* 0x100fe2000785e007 */
[--C-:B---3--:R-:W-:Y:S01]  /*66e0*/  IMAD.MOV R8, RZ, RZ, -R7.reuse ;  /* 0x000000ffff087224 */ /* 0x108fe200078e0a07 */
[----:B------:R-:W-:-:S03]  /*66f0*/  SHF.R.S32.HI R6, RZ, 0x1f, R7 ;  /* 0x0000001fff067819 */ /* 0x000fc60000011407 */
[----:B------:R-:W-:Y:S01]  /*6700*/  IMAD R8, R8, c[0x0][0x338], R3 ;  /* 0x0000ce0008087a24 */ /* 0x000fe200078e0203 */
[----:B------:R-:W-:Y:S02]  /*6710*/  IADD3.X R5, R5, R0, R6, P2, P0 ;  /* 0x0000000005057210 */ /* 0x000fe400017e0406 */
[----:B--2---:R-:W-:Y:S02]  /*6720*/  ISETP.NE.AND P2, PT, R2, RZ, PT ;  /* 0x000000ff0200720c */ /* 0x004fe40003f45270 */
[C---:B------:R-:W-:Y:S01]  /*6730*/  SHF.L.U64.HI R5, R4.reuse, 0x2, R5 ;  /* 0x0000000204057819 */ /* 0x040fe20000010205 */
[----:B------:R-:W-:Y:S01]  /*6740*/  IMAD.SHL.U32 R4, R4, 0x4, RZ ;  /* 0x0000000404047824 */ /* 0x000fe200078e00ff */
[----:B------:R-:W-:-:S04]  /*6750*/  SHF.R.S32.HI R0, RZ, 0x1f, R196 ;  /* 0x0000001fff007819 */ /* 0x000fc800000114c4 */
[----:B------:R-:W-:Y:S02]  /*6760*/  IADD3 R12, P0, R4, c[0x0][0x350], RZ ;  /* 0x0000d400040c7a10 */ /* 0x000fe40007f1e0ff */
[----:B------:R-:W-:Y:S02]  /*6770*/  SEL R0, R0, RZ, !P1 ;  /* 0x000000ff00007207 */ /* 0x000fe40004800000 */
[----:B------:R-:W-:Y:S01]  /*6780*/  IADD3.X R13, R5, c[0x0][0x354], RZ, P0, !PT ;  /* 0x0000d500050d7a10 */ /* 0x000fe200007fe4ff */
[C---:B-----5:R-:W-:Y:S01]  /*6790*/  @P1 IMAD R9, R196.reuse, 0x80, R9 ;  /* 0x00000080c4091824 */ /* 0x060fe200078e0209 */
[----:B------:R-:W-:-:S04]  /*67a0*/  SEL R196, R196, RZ, !P1 ;  /* 0x000000ffc4c47207 */ /* 0x000fc80004800000 */
[----:B------:R-:W-:-:S04]  /*67b0*/  @P1 SHF.R.S32.HI R10, RZ, 0x1f, R9 ;  /* 0x0000001fff0a1819 */ /* 0x000fc80000011409 */
[----:B------:R-:W-:-:S05]  /*67c0*/  @P1 LEA.HI R10, R10, R9, RZ, 0x7 ;  /* 0x000000090a0a1211 */ /* 0x000fca00078f38ff */
[----:B------:R-:W-:-:S05]  /*67d0*/  @P1 IMAD.SHL.U32 R10, R10, 0x40, RZ ;  /* 0x000000400a0a1824 */ /* 0x000fca00078e00ff */
[----:B------:R-:W-:-:S04]  /*67e0*/  @P1 LOP3.LUT R10, R10, 0xffffe000, RZ, 0xc0, !PT ;  /* 0xffffe0000a0a1812 */ /* 0x000fc800078ec0ff */
[----:B------:R-:W-:Y:S02]  /*67f0*/  @P1 SHF.R.S32.HI R11, RZ, 0x1f, R10 ;  /* 0x0000001fff0b1819 */ /* 0x000fe4000001140a */
[----:B------:R-:W-:Y:S01]  /*6800*/  @!P1 CS2R R10, SRZ ;  /* 0x00000000000a9805 */ /* 0x000fe2000001ff00 */
[----:B------:R-:W-:Y:S05]  /*6810*/  @P2 BRA `(.L_x_604) ;  /* 0x0000005000002947 */ /* 0x000fea0003800000 */
.L_x_605:
[----:B------:R-:W2:Y:S01]  /*6820*/  LDG.E.STRONG.GPU R3, [R12.64] ;  /* 0x0000000a0c037981 */ /* 0x000ea2000c1ef900 */
[----:B------:R-:W-:Y:S01]  /*6830*/  YIELD ;  /* 0x0000000000007946 */ /* 0x000fe20003800000 */
[----:B--2---:R-:W-:Y:S01]  /*6840*/  ISETP.NE.AND P0, PT, R3, R8, PT ;  /* 0x000000080300720c */ /* 0x004fe20003f05270 */
[----:B------:R-:W-:-:S12]  /*6850*/  CCTL.IVALL ;  /* 0x00000000ff00798f */ /* 0x000fd80002000000 */
[----:B------:R-:W-:Y:S05]  /*6860*/  @P0 BRA `(.L_x_605) ;  /* 0xffffffb000000947 */ /* 0x000fea000383ffff */
.L_x_604:
[----:B------:R-:W-:Y:S05]  /*6870*/  BSYNC B0 ;  /* 0x0000000000007941 */ /* 0x000fea0003800000 */
.L_x_603:
[----:B------:R-:W-:Y:S01]  /*6880*/  MOV R3, 0xffffffff ;  /* 0xffffffff00037802 */ /* 0x000fe20000000f00 */
[----:B------:R-:W-:Y:S05]  /*6890*/  BRA.CONV ~URZ, `(.L_x_606) ;  /* 0x000000237f007947 */ /* 0x000fea000b800000 */
[----:B------:R-:W-:Y:S02]  /*68a0*/  MOV R14, 0x68c0 ;  /* 0x000068c0000e7802 */ /* 0x000fe40000000f00 */
[----:B------:R-:W-:Y:S05]  /*68b0*/  CALL.REL.NOINC `($__internal_3_$__cuda_sm70_warpsync) ;  /* 0x00006e2000007944 */ /* 0x000fea0003c00000 */
.L_x_606:
[----:B------:R-:W-:Y:S01]  /*68c0*/  SHF.L.U32 R193, R193, 0xd, RZ ;  /* 0x0000000dc1c17819 */ /* 0x000fe200000006ff */
[----:B------:R-:W-:-:S06]  /*68d0*/  NOP ;  /* 0x0000000000007918 */ /* 0x000fcc0000000000 */
[--C-:B------:R-:W-:Y:S02]  /*68e0*/  IADD3 R16, P1, P0, R10, R193, R2.reuse ;  /* 0x000000c10a107210 */ /* 0x100fe4000783e002 */
[----:B------:R-:W-:Y:S01]  /*68f0*/  SHF.R.S32.HI R9, RZ, 0x1f, R2 ;  /* 0x0000001fff097819 */ /* 0x000fe20000011402 */
[----:B------:R-:W-:Y:S01]  /*6900*/  IMAD R2, R6, c[0x0][0x328], RZ ;  /* 0x0000ca0006027a24 */ /* 0x000fe200078e02ff */
[----:B------:R-:W-:-:S03]  /*6910*/  SHF.R.S32.HI R10, RZ, 0x1f, R193 ;  /* 0x0000001fff0a7819 */ /* 0x000fc600000114c1 */
[----:B------:R-:W-:Y:S01]  /*6920*/  IMAD R2, R7, c[0x0][0x32c], R2 ;  /* 0x0000cb0007027a24 */ /* 0x000fe200078e0202 */
[----:B------:R-:W-:Y:S01]  /*6930*/  IADD3.X R17, R11, R10, R9, P1, P0 ;  /* 0x0000000a0b117210 */ /* 0x000fe20000fe0409 */
[----:B------:R-:W-:-:S04]  /*6940*/  IMAD R9, R0, c[0x0][0x330], RZ ;  /* 0x0000cc0000097a24 */ /* 0x000fc800078e02ff */
        /* <DEDUP_REMOVED lines=41> */
[----:B------:R-:W-:Y:S05]  /*6be0*/  CALL.REL.NOINC `($__internal_3_$__cuda_sm70_warpsync) ;  /* 0x00006af000007944 */ /* 0x000fea0003c00000 */
.L_x_607:
        /* <DEDUP_REMOVED lines=12> */
.L_x_609:
[----:B------:R-:W-:Y:S05]  /*6cb0*/  BSYNC B0 ;  /* 0x0000000000007941 */ /* 0x000fea0003800000 */
.L_x_608:
[----:B------:R-:W-:Y:S01]  /*6cc0*/  IADD3 R4, P0, R4, c[0x0][0x348], RZ ;  /* 0x0000d20004047a10 */ /* 0x000fe20007f1e0ff */
[----:B------:R-:W-:Y:S03]  /*6cd0*/  BSSY B0, `(.L_x_610) ;  /* 0x0000008000007945 */ /* 0x000fe60003800000 */
[----:B------:R-:W-:Y:S01]  /*6ce0*/  IADD3.X R5, R5, c[0x0][0x34c], RZ, P0, !PT ;  /* 0x0000d30005057a10 */ /* 0x000fe200007fe4ff */
[----:B------:R-:W-:Y:S05]  /*6cf0*/  @P2 BRA `(.L_x_611) ;  /* 0x0000005000002947 */ /* 0x000fea0003800000 */
.L_x_612:
[----:B--2---:R-:W2:Y:S01]  /*6d00*/  LDG.E.STRONG.GPU R9, [R4.64] ;  /* 0x0000000a04097981 */ /* 0x004ea2000c1ef900 */
[----:B------:R-:W-:Y:S01]  /*6d10*/  YIELD ;  /* 0x0000000000007946 */ /* 0x000fe20003800000 */
[----:B--2---:R-:W-:Y:S01]  /*6d20*/  ISETP.NE.AND P0, PT, R9, R8, PT ;  /* 0x000000080900720c */ /* 0x004fe20003f05270 */
[----:B------:R-:W-:-:S12]  /*6d30*/  CCTL.IVALL ;  /* 0x00000000ff00798f */ /* 0x000fd80002000000 */
[----:B------:R-:W-:Y:S05]  /*6d40*/  @P0 BRA `(.L_x_612) ;  /* 0xffffffb000000947 */ /* 0x000fea000383ffff */
.L_x_611:
[----:B------:R-:W-:Y:S05]  /*6d50*/  BSYNC B0 ;  /* 0x0000000000007941 */ /* 0x000fea0003800000 */
.L_x_610:
[----:B------:R-:W-:Y:S05]  /*6d60*/  BRA.CONV ~URZ, `(.L_x_613) ;  /* 0x000000237f007947 */ /* 0x000fea000b800000 */
[----:B-1----:R-:W-:Y:S02]  /*6d70*/  MOV R14, 0x6d90 ;  /* 0x00006d90000e7802 */ /* 0x002fe40000000f00 */
[----:B--2---:R-:W-:Y:S05]  /*6d80*/  CALL.REL.NOINC `($__internal_3_$__cuda_sm70_warpsync) ;  /* 0x0000695000007944 */ /* 0x004fea0003c00000 */
.L_x_613:
[----:B------:R-:W-:Y:S01]  /*6d90*/  MOV R8, R16 ;  /* 0x0000001000087202 */ /* 0x000fe20000000f00 */
[----:B------:R-:W-:Y:S01]  /*6da0*/  IMAD R6, R6, c[0x0][0x300], RZ ;  /* 0x0000c00006067a24 */ /* 0x000fe200078e02ff */
[----:B--2---:R-:W-:Y:S01]  /*6db0*/  MOV R9, R17 ;  /* 0x0000001100097202 */ /* 0x004fe20000000f00 */
[----:B------:R-:W-:-:S06]  /*6dc0*/  NOP ;  /* 0x0000000000007918 */ /* 0x000fcc0000000000 */
[----:B------:R-:W-:-:S04]  /*6dd0*/  IMAD.WIDE.U32 R8, R7, c[0x0][0x300], R8 ;  /* 0x0000c00007087a25 */ /* 0x000fc800078e0008 */
[----:B------:R-:W-:Y:S02]  /*6de0*/  IMAD R6, R7, c[0x0][0x304], R6 ;  /* 0x0000c10007067a24 */ /* 0x000fe400078e0206 */
[----:B------:R-:W-:-:S03]  /*6df0*/  IMAD R7, R0, c[0x0][0x308], RZ ;  /* 0x0000c20000077a24 */ /* 0x000fc600078e02ff */
[----:B------:R-:W-:Y:S01]  /*6e00*/  IADD3 R9, R9, R6, RZ ;  /* 0x0000000609097210 */ /* 0x000fe20007ffe0ff */
[----:B------:R-:W-:-:S04]  /*6e10*/  IMAD R7, R196, c[0x0][0x30c], R7 ;  /* 0x0000c300c4077a24 */ /* 0x000fc800078e0207 */
        /* <DEDUP_REMOVED lines=38> */
[----:B--2---:R-:W-:Y:S05]  /*7080*/  CALL.REL.NOINC `($__internal_3_$__cuda_sm70_warpsync) ;  /* 0x0000665000007944 */ /* 0x004fea0003c00000 */
.L_x_614:
        /* <DEDUP_REMOVED lines=12> */
        .type           $_ZN7cutlass13device_kernelIN5flash19enable_sm80_to_sm89INS1_16FlashAttnBwdSm80INS1_25CollectiveMainloopBwdSm80ILi2ELi2EN4cute5tupleIJNS5_1CILi64EEENS7_ILi128EEES8_EEENS_10bfloat16_tEfNS_4arch4Sm80ELb0ELb1ELb1ELb1ELb1ELb0ELb0ELb0ELi2ELi2ELi4ELi2ELb1EEENS1_24CollectiveEpilogueBwdGQAISA_fSD_Li256ELb1ELb1EEENS1_19SingleTileSchedulerILb1ELb0ELb0ELi128EEEEEEEEEvNT_6ParamsE$_ZN4cute12iter_adaptorIPKN7cutlass10bfloat16_tENS_8gmem_ptrIS4_EEEC2ES4_,@function
        .size           $_ZN7cutlass13device_kernelIN5flash19enable_sm80_to_sm89INS1_16FlashAttnBwdSm80INS1_25CollectiveMainloopBwdSm80ILi2ELi2EN4cute5tupleIJNS5_1CILi64EEENS7_ILi128EEES8_EEENS_10bfloat16_tEfNS_4arch4Sm80ELb0ELb1ELb1ELb1ELb1ELb0ELb0ELb0ELi2ELi2ELi4ELi2ELb1EEENS1_24CollectiveEpilogueBwdGQAISA_fSD_Li256ELb1ELb1EEENS1_19SingleTileSchedulerILb1ELb0ELb0ELi128EEEEEEEEEvNT_6ParamsE$_ZN4cute12iter_adaptorIPKN7cutlass10bfloat16_tENS_8gmem_ptrIS4_EEEC2ES4_,($_ZN7cutlass13device_kernelIN5flash19enable_sm80_to_sm89INS1_16FlashAttnBwdSm80INS1_25CollectiveMainloopBwdSm80ILi2ELi2EN4cute5tupleIJNS5_1CILi64EEENS7_ILi128EEES8_EEENS_10bfloat16_tEfNS_4arch4Sm80ELb0ELb1ELb1ELb1ELb1ELb0ELb0ELb0ELi2ELi2ELi4ELi2ELb1EEENS1_24CollectiveEpilogueBwdGQAISA_fSD_Li256ELb1ELb1EEENS1_19SingleTileSchedulerILb1ELb0ELb0ELi128EEEEEEEEEvNT_6ParamsE$_ZN4cute12iter_adaptorIPKN7cutlass9uint128_tENS_8gmem_ptrIS4_EEEC2ES4_ - $_ZN7cutlass13device_kernelIN5flash19enable_sm80_to_sm89INS1_16FlashAttnBwdSm80INS1_25CollectiveMainloopBwdSm80ILi2ELi2EN4cute5tupleIJNS5_1CILi64EEENS7_ILi128EEES8_EEENS_10bfloat16_tEfNS_4arch4Sm80ELb0ELb1ELb1ELb1ELb1ELb0ELb0ELb0ELi2ELi2ELi4ELi2ELb1EEENS1_24CollectiveEpilogueBwdGQAISA_fSD_Li256ELb1ELb1EEENS1_19SingleTileSchedulerILb1ELb0ELb0ELi128EEEEEEEEEvNT_6ParamsE$_ZN4cute12iter_adaptorIPKN7cutlass10bfloat16_tENS_8gmem_ptrIS4_EEEC2ES4_)
$_ZN7cutlass13device_kernelIN5flash19enable_sm80_to_sm89INS1_16FlashAttnBwdSm80INS1_25CollectiveMainloopBwdSm80ILi2ELi2EN4cute5tupleIJNS5_1CILi64EEENS7_ILi128EEES8_EEENS_10bfloat16_tEfNS_4arch4Sm80ELb0ELb1ELb1ELb1ELb1ELb0ELb0ELb0ELi2ELi2ELi4ELi2ELb1EEENS1_24CollectiveEpilogueBwdGQAISA_fSD_Li256ELb1ELb1EEENS1_19SingleTileSchedulerILb1ELb0ELb0ELi128EEEEEEEEEvNT_6ParamsE$_ZN4cute12iter_adaptorIPKN7cutlass10bfloat16_tENS_8gmem_ptrIS4_EEEC2ES4_:
[----:B------:R-:W-:Y:S01]  /*7150*/  IADD3 R11, R4, -c[0x0][0x20], RZ ;  /* 0x80000800040b7a10 */ /* 0x000fe20007ffe0ff */
[----:B------:R-:W-:Y:S01]  /*7160*/  IMAD.MOV.U32 R28, RZ, RZ, R10 ;  /* 0x000000ffff1c7224 */ /* 0x000fe200078e000a */
[----:B------:R-:W-:Y:S01]  /*7170*/  MOV R30, R18 ;  /* 0x00000012001e7202 */ /* 0x000fe20000000f00 */
[----:B------:R-:W-:Y:S01]  /*7180*/  IMAD.MOV.U32 R29, RZ, RZ, R15 ;  /* 0x000000ffff1d7224 */ /* 0x000fe200078e000f */
[----:B------:R-:W-:-:S04]  /*7190*/  MOV R31, 0x0 ;  /* 0x00000000001f7802 */ /* 0x000fc80000000f00 */
[----:B------:R1:W-:Y:S01]  /*71a0*/  STL.64 [R11], R28 ;  /* 0x0000001c0b007387 */ /* 0x0003e20000100a00 */
[----:B------:R-:W-:Y:S05]  /*71b0*/  RET.REL.NODEC R30 `(_ZN7cutlass13device_kernelIN5flash19enable_sm80_to_sm89INS1_16FlashAttnBwdSm80INS1_25CollectiveMainloopBwdSm80ILi2ELi2EN4cute5tupleIJNS5_1CILi64EEENS7_ILi128EEES8_EEENS_10bfloat16_tEfNS_4arch4Sm80ELb0ELb1ELb1ELb1ELb1ELb0ELb0ELb0ELi2ELi2ELi4ELi2ELb1EEENS1_24CollectiveEpilogueBwdGQAISA_fSD_Li256ELb1ELb1EEENS1_19SingleTileSchedulerILb1ELb0ELb0ELi128EEEEEEEEEvNT_6ParamsE) ;  /* 0xffff8e401e007950 */ /* 0x000fea0003c3ffff */
        .type           $_ZN7cutlass13device_kernelIN5flash19enable_sm80_to_sm89INS1_16FlashAttnBwdSm80INS1_25CollectiveMainloopBwdSm80ILi2ELi2EN4cute5tupleIJNS5_1CILi64EEENS7_ILi128EEES8_EEENS_10bfloat16_tEfNS_4arch4Sm80ELb0ELb1ELb1ELb1ELb1ELb0ELb0ELb0ELi2ELi2ELi4ELi2ELb1EEENS1_24CollectiveEpilogueBwdGQAISA_fSD_Li256ELb1ELb1EEENS1_19SingleTileSchedulerILb1ELb0ELb0ELi128EEEEEEEEEvNT_6ParamsE$_ZN4cute12iter_adaptorIPKN7cutlass9uint128_tENS_8gmem_ptrIS4_EEEC2ES4_,@function
        .size           $_ZN7cutlass13device_kernelIN5flash19enable_sm80_to_sm89INS1_16FlashAttnBwdSm80INS1_25CollectiveMainloopBwdSm80ILi2ELi2EN4cute5tupleIJNS5_1CILi64EEENS7_ILi128EEES8_EEENS_10bfloat16_tEfNS_4arch4Sm80ELb0ELb1ELb1ELb1ELb1ELb0ELb0ELb0ELi2ELi2ELi4ELi2ELb1EEENS1_24CollectiveEpilogueBwdGQAISA_fSD_Li256ELb1ELb1EEENS1_19SingleTileSchedulerILb1ELb0ELb0ELi128EEEEEEEEEvNT_6ParamsE$_ZN4cute12iter_adaptorIPKN7cutlass9uint128_tENS_8gmem_ptrIS4_EEEC2ES4_,($_ZN7cutlass13device_kernelIN5flash19enable_sm80_to_sm89INS1_16FlashAttnBwdSm80INS1_25CollectiveMainloopBwdSm80ILi2ELi2EN4cute5tupleIJNS5_1CILi64EEENS7_ILi128EEES8_EEENS_10bfloat16_tEfNS_4arch4Sm80ELb0ELb1ELb1ELb1ELb1ELb0ELb0ELb0ELi2ELi2ELi4ELi2ELb1EEENS1_24CollectiveEpilogueBwdGQAISA_fSD_Li256ELb1ELb1EEENS1_19SingleTileSchedulerILb1ELb0ELb0ELi128EEEEEEEEEvNT_6ParamsE$_ZN4cute12iter_adaptorIPKfNS_8gmem_ptrIS2_EEEC2ES2_ - $_ZN7cutlass13device_kernelIN5flash19enable_sm80_to_sm89INS1_16FlashAttnBwdSm80INS1_25CollectiveMainloopBwdSm80ILi2ELi2EN4cute5tupleIJNS5_1CILi64EEENS7_ILi128EEES8_EEENS_10bfloat16_tEfNS_4arch4Sm80ELb0ELb1ELb1ELb1ELb1ELb0ELb0ELb0ELi2ELi2ELi4ELi2ELb1EEENS1_24CollectiveEpilogueBwdGQAISA_fSD_Li256ELb1ELb1EEENS1_19SingleTileSchedulerILb1ELb0ELb0ELi128EEEEEEEEEvNT_6ParamsE$_ZN4cute12iter_adaptorIPKN7cutlass9uint128_tENS_8gmem_ptrIS4_EEEC2ES4_)
$_ZN7cutlass13device_kernelIN5flash19enable_sm80_to_sm89INS1_16FlashAttnBwdSm80INS1_25CollectiveMainloopBwdSm80ILi2ELi2EN4cute5tupleIJNS5_1CILi64EEENS7_ILi128EEES8_EEENS_10bfloat16_tEfNS_4arch4Sm80ELb0ELb1ELb1ELb1ELb1ELb0ELb0ELb0ELi2ELi2ELi4ELi2ELb1EEENS1_24CollectiveEpilogueBwdGQAISA_fSD_Li256ELb1ELb1EEENS1_19SingleTileSchedulerILb1ELb0ELb0ELi128EEEEEEEEEvNT_6ParamsE$_ZN4cute12iter_adaptorIPKN7cutlass9uint128_tENS_8gmem_ptrIS4_EEEC2ES4_:
[----:B------:R-:W-:Y:S01]  /*71c0*/  IADD3 R10, R4, -c[0x0][0x20], RZ ;  /* 0x80000800040a7a10 */ /* 0x000fe20007ffe0ff */
[----:B------:R-:W-:Y:S01]  /*71d0*/  IMAD.MOV.U32 R28, RZ, RZ, R18 ;  /* 0x000000ffff1c7224 */ /* 0x000fe200078e0012 */
[----:B------:R-:W-:-:S03]  /*71e0*/  MOV R29, 0x0 ;  /* 0x00000000001d7802 */ /* 0x000fc60000000f00 */
[----:B------:R1:W-:Y:S01]  /*71f0*/  STL.64 [R10], R6 ;  /* 0x000000060a007387 */ /* 0x0003e20000100a00 */
[----:B------:R-:W-:Y:S05]  /*7200*/  RET.REL.NODEC R28 `(_ZN7cutlass13device_kernelIN5flash19enable_sm80_to_sm89INS1_16FlashAttnBwdSm80INS1_25CollectiveMainloopBwdSm80ILi2ELi2EN4cute5tupleIJNS5_1CILi64EEENS7_ILi128EEES8_EEENS_10bfloat16_tEfNS_4arch4Sm80ELb0ELb1ELb1ELb1ELb1ELb0ELb0ELb0ELi2ELi2ELi4ELi2ELb1EEENS1_24CollectiveEpilogueBwdGQAISA_fSD_Li256ELb1ELb1EEENS1_19SingleTileSchedulerILb1ELb0ELb0ELi128EEEEEEEEEvNT_6ParamsE) ;  /* 0xffff8df01c007950 */ /* 0x000fea0003c3ffff */
        .type           $_ZN7cutlass13device_kernelIN5flash19enable_sm80_to_sm89INS1_16FlashAttnBwdSm80INS1_25CollectiveMainloopBwdSm80ILi2ELi2EN4cute5tupleIJNS5_1CILi64EEENS7_ILi128EEES8_EEENS_10bfloat16_tEfNS_4arch4Sm80ELb0ELb1ELb1ELb1ELb1ELb0ELb0ELb0ELi2ELi2ELi4ELi2ELb1EEENS1_24CollectiveEpilogueBwdGQAISA_fSD_Li256ELb1ELb1EEENS1_19SingleTileSchedulerILb1ELb0ELb0ELi128EEEEEEEEEvNT_6ParamsE$_ZN4cute12iter_adaptorIPKfNS_8gmem_ptrIS2_EEEC2ES2_,@function
        .size           $_ZN7cutlass13device_kernelIN5flash19enable_sm80_to_sm89INS1_16FlashAttnBwdSm80INS1_25CollectiveMainloopBwdSm80ILi2ELi2EN4cute5tupleIJNS5_1CILi64EEENS7_ILi128EEES8_EEENS_10bfloat16_tEfNS_4arch4Sm80ELb0ELb1ELb1ELb1ELb1ELb0ELb0ELb0ELi2ELi2ELi4ELi2ELb1EEENS1_24CollectiveEpilogueBwdGQAISA_fSD_Li256ELb1ELb1EEENS1_19SingleTileSchedulerILb1ELb0ELb0ELi128EEEEEEEEEvNT_6ParamsE$_ZN4cute12iter_adaptorIPKfNS_8gmem_ptrIS2_EEEC2ES2_,($_ZN7cutlass13device_kernelIN5flash19enable_sm80_to_sm89INS1_16FlashAttnBwdSm80INS1_25CollectiveMainloopBwdSm80ILi2ELi2EN4cute5tupleIJNS5_1CILi64EEENS7_ILi128EEES8_EEENS_10bfloat16_tEfNS_4arch4Sm80ELb0ELb1ELb1ELb1ELb1ELb0ELb0ELb0ELi2ELi2ELi4ELi2ELb1EEENS1_24CollectiveEpilogueBwdGQAISA_fSD_Li256ELb1ELb1EEENS1_19SingleTileSchedulerILb1ELb0ELb0ELi128EEEEEEEEEvNT_6ParamsE$_ZN4cute12iter_adaptorIPN7cutlass10bfloat16_tENS_8smem_ptrIS3_EEEC2ES3_ - $_ZN7cutlass13device_kernelIN5flash19enable_sm80_to_sm89INS1_16FlashAttnBwdSm80INS1_25CollectiveMainloopBwdSm80ILi2ELi2EN4cute5tupleIJNS5_1CILi64EEENS7_ILi128EEES8_EEENS_10bfloat16_tEfNS_4arch4Sm80ELb0ELb1ELb1ELb1ELb1ELb0ELb0ELb0ELi2ELi2ELi4ELi2ELb1EEENS1_24CollectiveEpilogueBwdGQAISA_fSD_Li256ELb1ELb1EEENS1_19SingleTileSchedulerILb1ELb0ELb0ELi128EEEEEEEEEvNT_6ParamsE$_ZN4cute12iter_adaptorIPKfNS_8gmem_ptrIS2_EEEC2ES2_)
$_ZN7cutlass13device_kernelIN5flash19enable_sm80_to_sm89INS1_16FlashAttnBwdSm80INS1_25CollectiveMainloopBwdSm80ILi2ELi2EN4cute5tupleIJNS5_1CILi64EEENS7_ILi128EEES8_EEENS_10bfloat16_tEfNS_4arch4Sm80ELb0ELb1ELb1ELb1ELb1ELb0ELb0ELb0ELi2ELi2ELi4ELi2ELb1EEENS1_24CollectiveEpilogueBwdGQAISA_fSD_Li256ELb1ELb1EEENS1_19SingleTileSchedulerILb1ELb0ELb0ELi128EEEEEEEEEvNT_6ParamsE$_ZN4cute12iter_adaptorIPKfNS_8gmem_ptrIS2_EEEC2ES2_:
[----:B------:R-:W-:Y:S02]  /*7210*/  IADD3 R6, R6, -c[0x0][0x20], RZ ;  /* 0x8000080006067a10 */ /* 0x000fe40007ffe0ff */
[----:B------:R-:W-:-:S03]  /*7220*/  MOV R19, 0x0 ;  /* 0x0000000000137802 */ /* 0x000fc60000000f00 */
[----:B------:R1:W-:Y:S01]  /*7230*/  STL.64 [R6], R10 ;  /* 0x0000000a06007387 */ /* 0x0003e20000100a00 */
[----:B------:R-:W-:Y:S05]  /*7240*/  RET.REL.NODEC R18 `(_ZN7cutlass13device_kernelIN5flash19enable_sm80_to_sm89INS1_16FlashAttnBwdSm80INS1_25CollectiveMainloopBwdSm80ILi2ELi2EN4cute5tupleIJNS5_1CILi64EEENS7_ILi128EEES8_EEENS_10bfloat16_tEfNS_4arch4Sm80ELb0ELb1ELb1ELb1ELb1ELb0ELb0ELb0ELi2ELi2ELi4ELi2ELb1EEENS1_24CollectiveEpilogueBwdGQAISA_fSD_Li256ELb1ELb1EEENS1_19SingleTileSchedulerILb1ELb0ELb0ELi128EEEEEEEEEvNT_6ParamsE) ;  /* 0xffff8db012007950 */ /* 0x000fea0003c3ffff */
        .type           $_ZN7cutlass13device_kernelIN5flash19enable_sm80_to_sm89INS1_16FlashAttnBwdSm80INS1_25CollectiveMainloopBwdSm80ILi2ELi2EN4cute5tupleIJNS5_1CILi64EEENS7_ILi128EEES8_EEENS_10bfloat16_tEfNS_4arch4Sm80ELb0ELb1ELb1ELb1ELb1ELb0ELb0ELb0ELi2ELi2ELi4ELi2ELb1EEENS1_24CollectiveEpilogueBwdGQAISA_fSD_Li256ELb1ELb1EEENS1_19SingleTileSchedulerILb1ELb0ELb0ELi128EEEEEEEEEvNT_6ParamsE$_ZN4cute12iter_adaptorIPN7cutlass10bfloat16_tENS_8smem_ptrIS3_EEEC2ES3_,@function
        .size           $_ZN7cutlass13device_kernelIN5flash19enable_sm80_to_sm89INS1_16FlashAttnBwdSm80INS1_25CollectiveMainloopBwdSm80ILi2ELi2EN4cute5tupleIJNS5_1CILi64EEENS7_ILi128EEES8_EEENS_10bfloat16_tEfNS_4arch4Sm80ELb0ELb1ELb1ELb1ELb1ELb0ELb0ELb0ELi2ELi2ELi4ELi2ELb1EEENS1_24CollectiveEpilogueBwdGQAISA_fSD_Li256ELb1ELb1EEENS1_19SingleTileSchedulerILb1ELb0ELb0ELi128EEEEEEEEEvNT_6ParamsE$_ZN4cute12iter_adaptorIPN7cutlass10bfloat16_tENS_8smem_ptrIS3_EEEC2ES3_,($_ZN7cutlass13device_kernelIN5flash19enable_sm80_to_sm89INS1_16FlashAttnBwdSm80INS1_25CollectiveMainloopBwdSm80ILi2ELi2EN4cute5tupleIJNS5_1CILi64EEENS7_ILi128EEES8_EEENS_10bfloat16_tEfNS_4arch4Sm80ELb0ELb1ELb1ELb1ELb1ELb0ELb0ELb0ELi2ELi2ELi4ELi2ELb1EEENS1_24CollectiveEpilogueBwdGQAISA_fSD_Li256ELb1ELb1EEENS1_19SingleTileSchedulerILb1ELb0ELb0ELi128EEEEEEEEEvNT_6ParamsE$_ZN4cute12iter_adaptorIPN7cutlass9uint128_tENS_8smem_ptrIS3_EEEC2ES3_ - $_ZN7cutlass13device_kernelIN5flash19enable_sm80_to_sm89INS1_16FlashAttnBwdSm80INS1_25CollectiveMainloopBwdSm80ILi2ELi2EN4cute5tupleIJNS5_1CILi64EEENS7_ILi128EEES8_EEENS_10bfloat16_tEfNS_4arch4Sm80ELb0ELb1ELb1ELb1ELb1ELb0ELb0ELb0ELi2ELi2ELi4ELi2ELb1EEENS1_24CollectiveEpilogueBwdGQAISA_fSD_Li256ELb1ELb1EEENS1_19SingleTileSchedulerILb1ELb0ELb0ELi128EEEEEEEEEvNT_6ParamsE$_ZN4cute12iter_adaptorIPN7cutlass10bfloat16_tENS_8smem_ptrIS3_EEEC2ES3_)
$_ZN7cutlass13device_kernelIN5flash19enable_sm80_to_sm89INS1_16FlashAttnBwdSm80INS1_25CollectiveMainloopBwdSm80ILi2ELi2EN4cute5tupleIJNS5_1CILi64EEENS7_ILi128EEES8_EEENS_10bfloat16_tEfNS_4arch4Sm80ELb0ELb1ELb1ELb1ELb1ELb0ELb0ELb0ELi2ELi2ELi4ELi2ELb1EEENS1_24CollectiveEpilogueBwdGQAISA_fSD_Li256ELb1ELb1EEENS1_19SingleTileSchedulerILb1ELb0ELb0ELi128EEEEEEEEEvNT_6ParamsE$_ZN4cute12iter_adaptorIPN7cutlass10bfloat16_tENS_8smem_ptrIS3_EEEC2ES3_:
[----:B------:R-:W-:Y:S01]  /*7250*/  IADD3 R6, R4, -c[0x0][0x20], RZ ;  /* 0x8000080004067a10 */ /* 0x000fe20007ffe0ff */
[----:B------:R-:W-:Y:S01]  /*7260*/  IMAD.MOV.U32 R28, RZ, RZ, R18 ;  /* 0x000000ffff1c7224 */ /* 0x000fe200078e0012 */
[----:B------:R-:W-:-:S03]  /*7270*/  MOV R29, 0x0 ;  /* 0x00000000001d7802 */ /* 0x000fc60000000f00 */
[----:B------:R1:W-:Y:S01]  /*7280*/  STL.64 [R6], R8 ;  /* 0x0000000806007387 */ /* 0x0003e20000100a00 */
[----:B------:R-:W-:Y:S05]  /*7290*/  RET.REL.NODEC R28 `(_ZN7cutlass13device_kernelIN5flash19enable_sm80_to_sm89INS1_16FlashAttnBwdSm80INS1_25CollectiveMainloopBwdSm80ILi2ELi2EN4cute5tupleIJNS5_1CILi64EEENS7_ILi128EEES8_EEENS_10bfloat16_tEfNS_4arch4Sm80ELb0ELb1ELb1ELb1ELb1ELb0ELb0ELb0ELi2ELi2ELi4ELi2ELb1EEENS1_24CollectiveEpilogueBwdGQAISA_fSD_Li256ELb1ELb1EEENS1_19SingleTileSchedulerILb1ELb0ELb0ELi128EEEEEEEEEvNT_6ParamsE) ;  /* 0xffff8d601c007950 */ /* 0x000fea0003c3ffff */
        .type           $_ZN7cutlass13device_kernelIN5flash19enable_sm80_to_sm89INS1_16FlashAttnBwdSm80INS1_25CollectiveMainloopBwdSm80ILi2ELi2EN4cute5tupleIJNS5_1CILi64EEENS7_ILi128EEES8_EEENS_10bfloat16_tEfNS_4arch4Sm80ELb0ELb1ELb1ELb1ELb1ELb0ELb0ELb0ELi2ELi2ELi4ELi2ELb1EEENS1_24CollectiveEpilogueBwdGQAISA_fSD_Li256ELb1ELb1EEENS1_19SingleTileSchedulerILb1ELb0ELb0ELi128EEEEEEEEEvNT_6ParamsE$_ZN4cute12iter_adaptorIPN7cutlass9uint128_tENS_8smem_ptrIS3_EEEC2ES3_,@function
        .size           $_ZN7cutlass13device_kernelIN5flash19enable_sm80_to_sm89INS1_16FlashAttnBwdSm80INS1_25CollectiveMainloopBwdSm80ILi2ELi2EN4cute5tupleIJNS5_1CILi64EEENS7_ILi128EEES8_EEENS_10bfloat16_tEfNS_4arch4Sm80ELb0ELb1ELb1ELb1ELb1ELb0ELb0ELb0ELi2ELi2ELi4ELi2ELb1EEENS1_24CollectiveEpilogueBwdGQAISA_fSD_Li256ELb1ELb1EEENS1_19SingleTileSchedulerILb1ELb0ELb0ELi128EEEEEEEEEvNT_6ParamsE$_ZN4cute12iter_adaptorIPN7cutlass9uint128_tENS_8smem_ptrIS3_EEEC2ES3_,($_ZN7cutlass13device_kernelIN5flash19enable_sm80_to_sm89INS1_16FlashAttnBwdSm80INS1_25CollectiveMainloopBwdSm80ILi2ELi2EN4cute5tupleIJNS5_1CILi64EEENS7_ILi128EEES8_EEENS_10bfloat16_tEfNS_4arch4Sm80ELb0ELb1ELb1ELb1ELb1ELb0ELb0ELb0ELi2ELi2ELi4ELi2ELb1EEENS1_24CollectiveEpilogueBwdGQAISA_fSD_Li256ELb1ELb1EEENS1_19SingleTileSchedulerILb1ELb0ELb0ELi128EEEEEEEEEvNT_6ParamsE$_ZN4cute12iter_adaptorIPfNS_8smem_ptrIS1_EEEC2ES1_ - $_ZN7cutlass13device_kernelIN5flash19enable_sm80_to_sm89INS1_16FlashAttnBwdSm80INS1_25CollectiveMainloopBwdSm80ILi2ELi2EN4cute5tupleIJNS5_1CILi64EEENS7_ILi128EEES8_EEENS_10bfloat16_tEfNS_4arch4Sm80ELb0ELb1ELb1ELb1ELb1ELb0ELb0ELb0ELi2ELi2ELi4ELi2ELb1EEENS1_24CollectiveEpilogueBwdGQAISA_fSD_Li256ELb1ELb1EEENS1_19SingleTileSchedulerILb1ELb0ELb0ELi128EEEEEEEEEvNT_6ParamsE$_ZN4cute12iter_adaptorIPN7cutlass9uint128_tENS_8smem_ptrIS3_EEEC2ES3_)
$_ZN7cutlass13device_kernelIN5flash19enable_sm80_to_sm89INS1_16FlashAttnBwdSm80INS1_25CollectiveMainloopBwdSm80ILi2ELi2EN4cute5tupleIJNS5_1CILi64EEENS7_ILi128EEES8_EEENS_10bfloat16_tEfNS_4arch4Sm80ELb0ELb1ELb1ELb1ELb1ELb0ELb0ELb0ELi2ELi2ELi4ELi2ELb1EEENS1_24CollectiveEpilogueBwdGQAISA_fSD_Li256ELb1ELb1EEENS1_19SingleTileSchedulerILb1ELb0ELb0ELi128EEEEEEEEEvNT_6ParamsE$_ZN4cute12iter_adaptorIPN7cutlass9uint128_tENS_8smem_ptrIS3_EEEC2ES3_:
[----:B------:R-:W-:Y:S01]  /*72a0*/  IADD3 R8, R4, -c[0x0][0x20], RZ ;  /* 0x8000080004087a10 */ /* 0x000fe20007ffe0ff */
[----:B------:R-:W-:Y:S01]  /*72b0*/  IMAD.MOV.U32 R28, RZ, RZ, R16 ;  /* 0x000000ffff1c7224 */ /* 0x000fe200078e0010 */
[----:B------:R-:W-:-:S03]  /*72c0*/  MOV R29, 0x0 ;  /* 0x00000000001d7802 */ /* 0x000fc60000000f00 */
[----:B------:R1:W-:Y:S01]  /*72d0*/  STL.64 [R8], R6 ;  /* 0x0000000608007387 */ /* 0x0003e20000100a00 */
[----:B------:R-:W-:Y:S05]  /*72e0*/  RET.REL.NODEC R28 `(_ZN7cutlass13device_kernelIN5flash19enable_sm80_to_sm89INS1_16FlashAttnBwdSm80INS1_25CollectiveMainloopBwdSm80ILi2ELi2EN4cute5tupleIJNS5_1CILi64EEENS7_ILi128EEES8_EEENS_10bfloat16_tEfNS_4arch4Sm80ELb0ELb1ELb1ELb1ELb1ELb0ELb0ELb0ELi2ELi2ELi4ELi2ELb1EEENS1_24CollectiveEpilogueBwdGQAISA_fSD_Li256ELb1ELb1EEENS1_19SingleTileSchedulerILb1ELb0ELb0ELi128EEEEEEEEEvNT_6ParamsE) ;  /* 0xffff8d101c007950 */ /* 0x000fea0003c3ffff */
        .type           $_ZN7cutlass13device_kernelIN5flash19enable_sm80_to_sm89INS1_16FlashAttnBwdSm80INS1_25CollectiveMainloopBwdSm80ILi2ELi2EN4cute5tupleIJNS5_1CILi64EEENS7_ILi128EEES8_EEENS_10bfloat16_tEfNS_4arch4Sm80ELb0ELb1ELb1ELb1ELb1ELb0ELb0ELb0ELi2ELi2ELi4ELi2ELb1EEENS1_24CollectiveEpilogueBwdGQAISA_fSD_Li256ELb1ELb1EEENS1_19SingleTileSchedulerILb1ELb0ELb0ELi128EEEEEEEEEvNT_6ParamsE$_ZN4cute12iter_adaptorIPfNS_8smem_ptrIS1_EEEC2ES1_,@function
        .size           $_ZN7cutlass13device_kernelIN5flash19enable_sm80_to_sm89INS1_16FlashAttnBwdSm80INS1_25CollectiveMainloopBwdSm80ILi2ELi2EN4cute5tupleIJNS5_1CILi64EEENS7_ILi128EEES8_EEENS_10bfloat16_tEfNS_4arch4Sm80ELb0ELb1ELb1ELb1ELb1ELb0ELb0ELb0ELi2ELi2ELi4ELi2ELb1EEENS1_24CollectiveEpilogueBwdGQAISA_fSD_Li256ELb1ELb1EEENS1_19SingleTileSchedulerILb1ELb0ELb0ELi128EEEEEEEEEvNT_6ParamsE$_ZN4cute12iter_adaptorIPfNS_8smem_ptrIS1_EEEC2ES1_,($_ZN7cutlass13device_kernelIN5flash19enable_sm80_to_sm89INS1_16FlashAttnBwdSm80INS1_25CollectiveMainloopBwdSm80ILi2ELi2EN4cute5tupleIJNS5_1CILi64EEENS7_ILi128EEES8_EEENS_10bfloat16_tEfNS_4arch4Sm80ELb0ELb1ELb1ELb1ELb1ELb0ELb0ELb0ELi2ELi2ELi4ELi2ELb1EEENS1_24CollectiveEpilogueBwdGQAISA_fSD_Li256ELb1ELb1EEENS1_19SingleTileSchedulerILb1ELb0ELb0ELi128EEEEEEEEEvNT_6ParamsE$_ZN4cute3eso3ESOILb0ELb0EJNS_15ArithmeticTupleIJiiEEEiiiEEC2ERKS3_RKiS8_S8_ - $_ZN7cutlass13device_kernelIN5flash19enable_sm80_to_sm89INS1_16FlashAttnBwdSm80INS1_25CollectiveMainloopBwdSm80ILi2ELi2EN4cute5tupleIJNS5_1CILi64EEENS7_ILi128EEES8_EEENS_10bfloat16_tEfNS_4arch4Sm80ELb0ELb1ELb1ELb1ELb1ELb0ELb0ELb0ELi2ELi2ELi4ELi2ELb1EEENS1_24CollectiveEpilogueBwdGQAISA_fSD_Li256ELb1ELb1EEENS1_19SingleTileSchedulerILb1ELb0ELb0ELi128EEEEEEEEEvNT_6ParamsE$_ZN4cute12iter_adaptorIPfNS_8smem_ptrIS1_EEEC2ES1_)
$_ZN7cutlass13device_kernelIN5flash19enable_sm80_to_sm89INS1_16FlashAttnBwdSm80INS1_25CollectiveMainloopBwdSm80ILi2ELi2EN4cute5tupleIJNS5_1CILi64EEENS7_ILi128EEES8_EEENS_10bfloat16_tEfNS_4arch4Sm80ELb0ELb1ELb1ELb1ELb1ELb0ELb0ELb0ELi2ELi2ELi4ELi2ELb1EEENS1_24CollectiveEpilogueBwdGQAISA_fSD_Li256ELb1ELb1EEENS1_19SingleTileSchedulerILb1ELb0ELb0ELi128EEEEEEEEEvNT_6ParamsE$_ZN4cute12iter_adaptorIPfNS_8smem_ptrIS1_EEEC2ES1_:
[----:B------:R-:W-:Y:S02]  /*72f0*/  IADD3 R6, R6, -c[0x0][0x20], RZ ;  /* 0x8000080006067a10 */ /* 0x000fe40007ffe0ff */
[----:B------:R-:W-:-:S03]  /*7300*/  MOV R19, 0x0 ;  /* 0x0000000000137802 */ /* 0x000fc60000000f00 */
[----:B------:R1:W-:Y:S01]  /*7310*/  STL.64 [R6], R8 ;  /* 0x0000000806007387 */ /* 0x0003e20000100a00 */
[----:B------:R-:W-:Y:S05]  /*7320*/  RET.REL.NODEC R18 `(_ZN7cutlass13device_kernelIN5flash19enable_sm80_to_sm89INS1_16FlashAttnBwdSm80INS1_25CollectiveMainloopBwdSm80ILi2ELi2EN4cute5tupleIJNS5_1CILi64EEENS7_ILi128EEES8_EEENS_10bfloat16_tEfNS_4arch4Sm80ELb0ELb1ELb1ELb1ELb1ELb0ELb0ELb0ELi2ELi2ELi4ELi2ELb1EEENS1_24CollectiveEpilogueBwdGQAISA_fSD_Li256ELb1ELb1EEENS1_19SingleTileSchedulerILb1ELb0ELb0ELi128EEEEEEEEEvNT_6ParamsE) ;  /* 0xffff8cd012007950 */ /* 0x000fea0003c3ffff */
        .type           $_ZN7cutlass13device_kernelIN5flash19enable_sm80_to_sm89INS1_16FlashAttnBwdSm80INS1_25CollectiveMainloopBwdSm80ILi2ELi2EN4cute5tupleIJNS5_1CILi64EEENS7_ILi128EEES8_EEENS_10bfloat16_tEfNS_4arch4Sm80ELb0ELb1ELb1ELb1ELb1ELb0ELb0ELb0ELi2ELi2ELi4ELi2ELb1EEENS1_24CollectiveEpilogueBwdGQAISA_fSD_Li256ELb1ELb1EEENS1_19SingleTileSchedulerILb1ELb0ELb0ELi128EEEEEEEEEvNT_6ParamsE$_ZN4cute3eso3ESOILb0ELb0EJNS_15ArithmeticTupleIJiiEEEiiiEEC2ERKS3_RKiS8_S8_,@function
        .size           $_ZN7cutlass13device_kernelIN5flash19enable_sm80_to_sm89INS1_16FlashAttnBwdSm80INS1_25CollectiveMainloopBwdSm80ILi2ELi2EN4cute5tupleIJNS5_1CILi64EEENS7_ILi128EEES8_EEENS_10bfloat16_tEfNS_4arch4Sm80ELb0ELb1ELb1ELb1ELb1ELb0ELb0ELb0ELi2ELi2ELi4ELi2ELb1EEENS1_24CollectiveEpilogueBwdGQAISA_fSD_Li256ELb1ELb1EEENS1_19SingleTileSchedulerILb1ELb0ELb0ELi128EEEEEEEEEvNT_6ParamsE$_ZN4cute3eso3ESOILb0ELb0EJNS_15ArithmeticTupleIJiiEEEiiiEEC2ERKS3_RKiS8_S8_,($_ZN7cutlass13device_kernelIN5flash19enable_sm80_to_sm89INS1_16FlashAttnBwdSm80INS1_25CollectiveMainloopBwdSm80ILi2ELi2EN4cute5tupleIJNS5_1CILi64EEENS7_ILi128EEES8_EEENS_10bfloat16_tEfNS_4arch4Sm80ELb0ELb1ELb1ELb1ELb1ELb0ELb0ELb0ELi2ELi2ELi4ELi2ELb1EEENS1_24CollectiveEpilogueBwdGQAISA_fSD_Li256ELb1ELb1EEENS1_19SingleTileSchedulerILb1ELb0ELb0ELi128EEEEEEEEEvNT_6ParamsE$_ZN4cute3eso3ESOILb0ELb0EJNS_5tupleIJiiEEEiiiEEC2ERKS3_RKiS8_S8_ - $_ZN7cutlass13device_kernelIN5flash19enable_sm80_to_sm89INS1_16FlashAttnBwdSm80INS1_25CollectiveMainloopBwdSm80ILi2ELi2EN4cute5tupleIJNS5_1CILi64EEENS7_ILi128EEES8_EEENS_10bfloat16_tEfNS_4arch4Sm80ELb0ELb1ELb1ELb1ELb1ELb0ELb0ELb0ELi2ELi2ELi4ELi2ELb1EEENS1_24CollectiveEpilogueBwdGQAISA_fSD_Li256ELb1ELb1EEENS1_19SingleTileSchedulerILb1ELb0ELb0ELi128EEEEEEEEEvNT_6ParamsE$_ZN4cute3eso3ESOILb0ELb0EJNS_15ArithmeticTupleIJiiEEEiiiEEC2ERKS3_RKiS8_S8_)
$_ZN7cutlass13device_kernelIN5flash19enable_sm80_to_sm89INS1_16FlashAttnBwdSm80INS1_25CollectiveMainloopBwdSm80ILi2ELi2EN4cute5tupleIJNS5_1CILi64EEENS7_ILi128EEES8_EEENS_10bfloat16_tEfNS_4arch4Sm80ELb0ELb1ELb1ELb1ELb1ELb0ELb0ELb0ELi2ELi2ELi4ELi2ELb1EEENS1_24CollectiveEpilogueBwdGQAISA_fSD_Li256ELb1ELb1EEENS1_19SingleTileSchedulerILb1ELb0ELb0ELi128EEEEEEEEEvNT_6ParamsE$_ZN4cute3eso3ESOILb0ELb0EJNS_15ArithmeticTupleIJiiEEEiiiEEC2ERKS3_RKiS8_S8_:
        /* <DEDUP_REMOVED lines=14> */
[----:B------:R-:W-:Y:S05]  /*7410*/  RET.REL.NODEC R82 `(_ZN7cutlass13device_kernelIN5flash19enable_sm80_to_sm89INS1_16FlashAttnBwdSm80INS1_25CollectiveMainloopBwdSm80ILi2ELi2EN4cute5tupleIJNS5_1CILi64EEENS7_ILi128EEES8_EEENS_10bfloat16_tEfNS_4arch4Sm80ELb0ELb1ELb1ELb1ELb1ELb0ELb0ELb0ELi2ELi2ELi4ELi2ELb1EEENS1_24CollectiveEpilogueBwdGQAISA_fSD_Li256ELb1ELb1EEENS1_19SingleTileSchedulerILb1ELb0ELb0ELi128EEEEEEEEEvNT_6ParamsE) ;  /* 0xffff8be052007950 */ /* 0x000fea0003c3ffff */
        .type           $_ZN7cutlass13device_kernelIN5flash19enable_sm80_to_sm89INS1_16FlashAttnBwdSm80INS1_25CollectiveMainloopBwdSm80ILi2ELi2EN4cute5tupleIJNS5_1CILi64EEENS7_ILi128EEES8_EEENS_10bfloat16_tEfNS_4arch4Sm80ELb0ELb1ELb1ELb1ELb1ELb0ELb0ELb0ELi2ELi2ELi4ELi2ELb1EEENS1_24CollectiveEpilogueBwdGQAISA_fSD_Li256ELb1ELb1EEENS1_19SingleTileSchedulerILb1ELb0ELb0ELi128EEEEEEEEEvNT_6ParamsE$_ZN4cute3eso3ESOILb0ELb0EJNS_5tupleIJiiEEEiiiEEC2ERKS3_RKiS8_S8_,@function
        .size           $_ZN7cutlass13device_kernelIN5flash19enable_sm80_to_sm89INS1_16FlashAttnBwdSm80INS1_25CollectiveMainloopBwdSm80ILi2ELi2EN4cute5tupleIJNS5_1CILi64EEENS7_ILi128EEES8_EEENS_10bfloat16_tEfNS_4arch4Sm80ELb0ELb1ELb1ELb1ELb1ELb0ELb0ELb0ELi2ELi2ELi4ELi2ELb1EEENS1_24CollectiveEpilogueBwdGQAISA_fSD_Li256ELb1ELb1EEENS1_19SingleTileSchedulerILb1ELb0ELb0ELi128EEEEEEEEEvNT_6ParamsE$_ZN4cute3eso3ESOILb0ELb0EJNS_5tupleIJiiEEEiiiEEC2ERKS3_RKiS8_S8_,($_ZN7cutlass13device_kernelIN5flash19enable_sm80_to_sm89INS1_16FlashAttnBwdSm80INS1_25CollectiveMainloopBwdSm80ILi2ELi2EN4cute5tupleIJNS5_1CILi64EEENS7_ILi128EEES8_EEENS_10bfloat16_tEfNS_4arch4Sm80ELb0ELb1ELb1ELb1ELb1ELb0ELb0ELb0ELi2ELi2ELi4ELi2ELb1EEENS1_24CollectiveEpilogueBwdGQAISA_fSD_Li256ELb1ELb1EEENS1_19SingleTileSchedulerILb1ELb0ELb0ELi128EEEEEEEEEvNT_6ParamsE$_ZN4cute3eso3ESOILb0ELb0EJNS_6LayoutINS_5tupleIJNS3_IJNS_1CILi8EEENS4_ILi1EEEEEENS4_ILi2EEES6_EEENS3_IJNS3_IJS6_NS4_ILi0EEEEEElSA_EEEEENS_10ViewEngineINS_8gmem_ptrIPKN7cutlass10bfloat16_tEEEEEEEC2ERKSD_RKSL_ - $_ZN7cutlass13device_kernelIN5flash19enable_sm80_to_sm89INS1_16FlashAttnBwdSm80INS1_25CollectiveMainloopBwdSm80ILi2ELi2EN4cute5tupleIJNS5_1CILi64EEENS7_ILi128EEES8_EEENS_10bfloat16_tEfNS_4arch4Sm80ELb0ELb1ELb1ELb1ELb1ELb0ELb0ELb0ELi2ELi2ELi4ELi2ELb1EEENS1_24CollectiveEpilogueBwdGQAISA_fSD_Li256ELb1ELb1EEENS1_19SingleTileSchedulerILb1ELb0ELb0ELi128EEEEEEEEEvNT_6ParamsE$_ZN4cute3eso3ESOILb0ELb0EJNS_5tupleIJiiEEEiiiEEC2ERKS3_RKiS8_S8_)
$_ZN7cutlass13device_kernelIN5flash19enable_sm80_to_sm89INS1_16FlashAttnBwdSm80INS1_25CollectiveMainloopBwdSm80ILi2ELi2EN4cute5tupleIJNS5_1CILi64EEENS7_ILi128EEES8_EEENS_10bfloat16_tEfNS_4arch4Sm80ELb0ELb1ELb1ELb1ELb1ELb0ELb0ELb0ELi2ELi2ELi4ELi2ELb1EEENS1_24CollectiveEpilogueBwdGQAISA_fSD_Li256ELb1ELb1EEENS1_19SingleTileSchedulerILb1ELb0ELb0ELi128EEEEEEEEEvNT_6ParamsE$_ZN4cute3eso3ESOILb0ELb0EJNS_5tupleIJiiEEEiiiEEC2ERKS3_RKiS8_S8_:
        /* <DEDUP_REMOVED lines=13> */
[----:B------:R-:W-:Y:S05]  /*74f0*/  RET.REL.NODEC R10 `(_ZN7cutlass13device_kernelIN5flash19enable_sm80_to_sm89INS1_16FlashAttnBwdSm80INS1_25CollectiveMainloopBwdSm80ILi2ELi2EN4cute5tupleIJNS5_1CILi64EEENS7_ILi128EEES8_EEENS_10bfloat16_tEfNS_4arch4Sm80ELb0ELb1ELb1ELb1ELb1ELb0ELb0ELb0ELi2ELi2ELi4ELi2ELb1EEENS1_24CollectiveEpilogueBwdGQAISA_fSD_Li256ELb1ELb1EEENS1_19SingleTileSchedulerILb1ELb0ELb0ELi128EEEEEEEEEvNT_6ParamsE) ;  /* 0xffff8b000a007950 */ /* 0x000fea0003c3ffff */
        .type           $_ZN7cutlass13device_kernelIN5flash19enable_sm80_to_sm89INS1_16FlashAttnBwdSm80INS1_25CollectiveMainloopBwdSm80ILi2ELi2EN4cute5tupleIJNS5_1CILi64EEENS7_ILi128EEES8_EEENS_10bfloat16_tEfNS_4arch4Sm80ELb0ELb1ELb1ELb1ELb1ELb0ELb0ELb0ELi2ELi2ELi4ELi2ELb1EEENS1_24CollectiveEpilogueBwdGQAISA_fSD_Li256ELb1ELb1EEENS1_19SingleTileSchedulerILb1ELb0ELb0ELi128EEEEEEEEEvNT_6ParamsE$_ZN4cute3eso3ESOILb0ELb0EJNS_6LayoutINS_5tupleIJNS3_IJNS_1CILi8EEENS4_ILi1EEEEEENS4_ILi2EEES6_EEENS3_IJNS3_IJS6_NS4_ILi0EEEEEElSA_EEEEENS_10ViewEngineINS_8gmem_ptrIPKN7cutlass10bfloat16_tEEEEEEEC2ERKSD_RKSL_,@function
        .size           $_ZN7cutlass13device_kernelIN5flash19enable_sm80_to_sm89INS1_16FlashAttnBwdSm80INS1_25CollectiveMainloopBwdSm80ILi2ELi2EN4cute5tupleIJNS5_1CILi64EEENS7_ILi128EEES8_EEENS_10bfloat16_tEfNS_4arch4Sm80ELb0ELb1ELb1ELb1ELb1ELb0ELb0ELb0ELi2ELi2ELi4ELi2ELb1EEENS1_24CollectiveEpilogueBwdGQAISA_fSD_Li256ELb1ELb1EEENS1_19SingleTileSchedulerILb1ELb0ELb0ELi128EEEEEEEEEvNT_6ParamsE$_ZN4cute3eso3ESOILb0ELb0EJNS_6LayoutINS_5tupleIJNS3_IJNS_1CILi8EEENS4_ILi1EEEEEENS4_ILi2EEES6_EEENS3_IJNS3_IJS6_NS4_ILi0EEEEEElSA_EEEEENS_10ViewEngineINS_8gmem_ptrIPKN7cutlass10bfloat16_tEEEEEEEC2ERKSD_RKSL_,($_ZN7cutlass13device_kernelIN5flash19enable_sm80_to_sm89INS1_16FlashAttnBwdSm80INS1_25CollectiveMainloopBwdSm80ILi2ELi2EN4cute5tupleIJNS5_1CILi64EEENS7_ILi128EEES8_EEENS_10bfloat16_tEfNS_4arch4Sm80ELb0ELb1ELb1ELb1ELb1ELb0ELb0ELb0ELi2ELi2ELi4ELi2ELb1EEENS1_24CollectiveEpilogueBwdGQAISA_fSD_Li256ELb1ELb1EEENS1_19SingleTileSchedulerILb1ELb0ELb0ELi128EEEEEEEEEvNT_6ParamsE$_ZN4cute3eso3ESOILb0ELb0EJNS_6LayoutINS_5tupleIJNS3_IJNS_1CILi8EEENS4_ILi1EEEEEENS4_ILi2EEES6_EEENS3_IJNS3_IJS6_NS4_ILi0EEEEEElSA_EEEEElEEC2ERKSD_RKl - $_ZN7cutlass13device_kernelIN5flash19enable_sm80_to_sm89INS1_16FlashAttnBwdSm80INS1_25CollectiveMainloopBwdSm80ILi2ELi2EN4cute5tupleIJNS5_1CILi64EEENS7_ILi128EEES8_EEENS_10bfloat16_tEfNS_4arch4Sm80ELb0ELb1ELb1ELb1ELb1ELb0ELb0ELb0ELi2ELi2ELi4ELi2ELb1EEENS1_24CollectiveEpilogueBwdGQAISA_fSD_Li256ELb1ELb1EEENS1_19SingleTileSchedulerILb1ELb0ELb0ELi128EEEEEEEEEvNT_6ParamsE$_ZN4cute3eso3ESOILb0ELb0EJNS_6LayoutINS_5tupleIJNS3_IJNS_1CILi8EEENS4_ILi1EEEEEENS4_ILi2EEES6_EEENS3_IJNS3_IJS6_NS4_ILi0EEEEEElSA_EEEEENS_10ViewEngineINS_8gmem_ptrIPKN7cutlass10bfloat16_tEEEEEEEC2ERKSD_RKSL_)
$_ZN7cutlass13device_kernelIN5flash19enable_sm80_to_sm89INS1_16FlashAttnBwdSm80INS1_25CollectiveMainloopBwdSm80ILi2ELi2EN4cute5tupleIJNS5_1CILi64EEENS7_ILi128EEES8_EEENS_10bfloat16_tEfNS_4arch4Sm80ELb0ELb1ELb1ELb1ELb1ELb0ELb0ELb0ELi2ELi2ELi4ELi2ELb1EEENS1_24CollectiveEpilogueBwdGQAISA_fSD_Li256ELb1ELb1EEENS1_19SingleTileSchedulerILb1ELb0ELb0ELi128EEEEEEEEEvNT_6ParamsE$_ZN4cute3eso3ESOILb0ELb0EJNS_6LayoutINS_5tupleIJNS3_IJNS_1CILi8EEENS4_ILi1EEEEEENS4_ILi2EEES6_EEENS3_IJNS3_IJS6_NS4_ILi0EEEEEElSA_EEEEENS_10ViewEngineINS_8gmem_ptrIPKN7cutlass10bfloat16_tEEEEEEEC2ERKSD_RKSL_:
        /* <DEDUP_REMOVED lines=8> */
[----:B------:R-:W-:Y:S05]  /*7580*/  RET.REL.NODEC R10 `(_ZN7cutlass13device_kernelIN5flash19enable_sm80_to_sm89INS1_16FlashAttnBwdSm80INS1_25CollectiveMainloopBwdSm80ILi2ELi2EN4cute5tupleIJNS5_1CILi64EEENS7_ILi128EEES8_EEENS_10bfloat16_tEfNS_4arch4Sm80ELb0ELb1ELb1ELb1ELb1ELb0ELb0ELb0ELi2ELi2ELi4ELi2ELb1EEENS1_24CollectiveEpilogueBwdGQAISA_fSD_Li256ELb1ELb1EEENS1_19SingleTileSchedulerILb1ELb0ELb0ELi128EEEEEEEEEvNT_6ParamsE) ;  /* 0xffff8a700a007950 */ /* 0x000fea0003c3ffff */
        .type           $_ZN7cutlass13device_kernelIN5flash19enable_sm80_to_sm89INS1_16FlashAttnBwdSm80INS1_25CollectiveMainloopBwdSm80ILi2ELi2EN4cute5tupleIJNS5_1CILi64EEENS7_ILi128EEES8_EEENS_10bfloat16_tEfNS_4arch4Sm80ELb0ELb1ELb1ELb1ELb1ELb0ELb0ELb0ELi2ELi2ELi4ELi2ELb1EEENS1_24CollectiveEpilogueBwdGQAISA_fSD_Li256ELb1ELb1EEENS1_19SingleTileSchedulerILb1ELb0ELb0ELi128EEEEEEEEEvNT_6ParamsE$_ZN4cute3eso3ESOILb0ELb0EJNS_6LayoutINS_5tupleIJNS3_IJNS_1CILi8EEENS4_ILi1EEEEEENS4_ILi2EEES6_EEENS3_IJNS3_IJS6_NS4_ILi0EEEEEElSA_EEEEElEEC2ERKSD_RKl,@function
        .size           $_ZN7cutlass13device_kernelIN5flash19enable_sm80_to_sm89INS1_16FlashAttnBwdSm80INS1_25CollectiveMainloopBwdSm80ILi2ELi2EN4cute5tupleIJNS5_1CILi64EEENS7_ILi128EEES8_EEENS_10bfloat16_tEfNS_4arch4Sm80ELb0ELb1ELb1ELb1ELb1ELb0ELb0ELb0ELi2ELi2ELi4ELi2ELb1EEENS1_24CollectiveEpilogueBwdGQAISA_fSD_Li256ELb1ELb1EEENS1_19SingleTileSchedulerILb1ELb0ELb0ELi128EEEEEEEEEvNT_6ParamsE$_ZN4cute3eso3ESOILb0ELb0EJNS_6LayoutINS_5tupleIJNS3_IJNS_1CILi8EEENS4_ILi1EEEEEENS4_ILi2EEES6_EEENS3_IJNS3_IJS6_NS4_ILi0EEEEEElSA_EEEEElEEC2ERKSD_RKl,($_ZN7cutlass13device_kernelIN5flash19enable_sm80_to_sm89INS1_16FlashAttnBwdSm80INS1_25CollectiveMainloopBwdSm80ILi2ELi2EN4cute5tupleIJNS5_1CILi64EEENS7_ILi128EEES8_EEENS_10bfloat16_tEfNS_4arch4Sm80ELb0ELb1ELb1ELb1ELb1ELb0ELb0ELb0ELi2ELi2ELi4ELi2ELb1EEENS1_24CollectiveEpilogueBwdGQAISA_fSD_Li256ELb1ELb1EEENS1_19SingleTileSchedulerILb1ELb0ELb0ELi128EEEEEEEEEvNT_6ParamsE$_ZN4cute3eso3ESOILb0ELb0EJiiEEC2ERKiS4_ - $_ZN7cutlass13device_kernelIN5flash19enable_sm80_to_sm89INS1_16FlashAttnBwdSm80INS1_25CollectiveMainloopBwdSm80ILi2ELi2EN4cute5tupleIJNS5_1CILi64EEENS7_ILi128EEES8_EEENS_10bfloat16_tEfNS_4arch4Sm80ELb0ELb1ELb1ELb1ELb1ELb0ELb0ELb0ELi2ELi2ELi4ELi2ELb1EEENS1_24CollectiveEpilogueBwdGQAISA_fSD_Li256ELb1ELb1EEENS1_19SingleTileSchedulerILb1ELb0ELb0ELi128EEEEEEEEEvNT_6ParamsE$_ZN4cute3eso3ESOILb0ELb0EJNS_6LayoutINS_5tupleIJNS3_IJNS_1CILi8EEENS4_ILi1EEEEEENS4_ILi2EEES6_EEENS3_IJNS3_IJS6_NS4_ILi0EEEEEElSA_EEEEElEEC2ERKSD_RKl)
$_ZN7cutlass13device_kernelIN5flash19enable_sm80_to_sm89INS1_16FlashAttnBwdSm80INS1_25CollectiveMainloopBwdSm80ILi2ELi2EN4cute5tupleIJNS5_1CILi64EEENS7_ILi128EEES8_EEENS_10bfloat16_tEfNS_4arch4Sm80ELb0ELb1ELb1ELb1ELb1ELb0ELb0ELb0ELi2ELi2ELi4ELi2ELb1EEENS1_24CollectiveEpilogueBwdGQAISA_fSD_Li256ELb1ELb1EEENS1_19SingleTileSchedulerILb1ELb0ELb0ELi128EEEEEEEEEvNT_6ParamsE$_ZN4cute3eso3ESOILb0ELb0EJNS_6LayoutINS_5tupleIJNS3_IJNS_1CILi8EEENS4_ILi1EEEEEENS4_ILi2EEES6_EEENS3_IJNS3_IJS6_NS4_ILi0EEEEEElSA_EEEEElEEC2ERKSD_RKl:
[----:B------:R-:W-:Y:S02]  /*7590*/  IADD3 R9, R4, -c[0x0][0x20], RZ ;  /* 0x8000080004097a10 */ /* 0x000fe40007ffe0ff */
[----:B------:R-:W-:-:S03]  /*75a0*/  IADD3 R8, R20, -c[0x0][0x20], RZ ;  /* 0x8000080014087a10 */ /* 0x000fc60007ffe0ff */
[----:B------:R1:W-:Y:S04]  /*75b0*/  STL.64 [R9], R6 ;  /* 0x0000000609007387 */ /* 0x0003e80000100a00 */
[----:B------:R-:W2:Y:S01]  /*75c0*/  LDL.64 R24, [R8] ;  /* 0x0000000008187983 */ /* 0x000ea20000100a00 */
[----:B------:R-:W-:-:S03]  /*75d0*/  IMAD.MOV.U32 R11, RZ, RZ, 0x0 ;  /* 0x00000000ff0b7424 */ /* 0x000fc600078e00ff */
[----:B--2---:R1:W-:Y:S01]  /*75e0*/  STL.64 [R9+0x8], R24 ;  /* 0x0000081809007387 */ /* 0x0043e20000100a00 */
[----:B------:R-:W-:Y:S05]  /*75f0*/  RET.REL.NODEC R10 `(_ZN7cutlass13device_kernelIN5flash19enable_sm80_to_sm89INS1_16FlashAttnBwdSm80INS1_25CollectiveMainloopBwdSm80ILi2ELi2EN4cute5tupleIJNS5_1CILi64EEENS7_ILi128EEES8_EEENS_10bfloat16_tEfNS_4arch4Sm80ELb0ELb1ELb1ELb1ELb1ELb0ELb0ELb0ELi2ELi2ELi4ELi2ELb1EEENS1_24CollectiveEpilogueBwdGQAISA_fSD_Li256ELb1ELb1EEENS1_19SingleTileSchedulerILb1ELb0ELb0ELi128EEEEEEEEEvNT_6ParamsE) ;  /* 0xffff8a000a007950 */ /* 0x000fea0003c3ffff */
        .type           $_ZN7cutlass13device_kernelIN5flash19enable_sm80_to_sm89INS1_16FlashAttnBwdSm80INS1_25CollectiveMainloopBwdSm80ILi2ELi2EN4cute5tupleIJNS5_1CILi64EEENS7_ILi128EEES8_EEENS_10bfloat16_tEfNS_4arch4Sm80ELb0ELb1ELb1ELb1ELb1ELb0ELb0ELb0ELi2ELi2ELi4ELi2ELb1EEENS1_24CollectiveEpilogueBwdGQAISA_fSD_Li256ELb1ELb1EEENS1_19SingleTileSchedulerILb1ELb0ELb0ELi128EEEEEEEEEvNT_6ParamsE$_ZN4cute3eso3ESOILb0ELb0EJiiEEC2ERKiS4_,@function
        .size           $_ZN7cutlass13device_kernelIN5flash19enable_sm80_to_sm89INS1_16FlashAttnBwdSm80INS1_25CollectiveMainloopBwdSm80ILi2ELi2EN4cute5tupleIJNS5_1CILi64EEENS7_ILi128EEES8_EEENS_10bfloat16_tEfNS_4arch4Sm80ELb0ELb1ELb1ELb1ELb1ELb0ELb0ELb0ELi2ELi2ELi4ELi2ELb1EEENS1_24CollectiveEpilogueBwdGQAISA_fSD_Li256ELb1ELb1EEENS1_19SingleTileSchedulerILb1ELb0ELb0ELi128EEEEEEEEEvNT_6ParamsE$_ZN4cute3eso3ESOILb0ELb0EJiiEEC2ERKiS4_,($_ZN7cutlass13device_kernelIN5flash19enable_sm80_to_sm89INS1_16FlashAttnBwdSm80INS1_25CollectiveMainloopBwdSm80ILi2ELi2EN4cute5tupleIJNS5_1CILi64EEENS7_ILi128EEES8_EEENS_10bfloat16_tEfNS_4arch4Sm80ELb0ELb1ELb1ELb1ELb1ELb0ELb0ELb0ELi2ELi2ELi4ELi2ELb1EEENS1_24CollectiveEpilogueBwdGQAISA_fSD_Li256ELb1ELb1EEENS1_19SingleTileSchedulerILb1ELb0ELb0ELi128EEEEEEEEEvNT_6ParamsE$_ZN4cute3eso3ESOILb0ELb1EJNS_15ArithmeticTupleIJNS_1CILi0EEEiEEEEEC2ERKS5_ - $_ZN7cutlass13device_kernelIN5flash19enable_sm80_to_sm89INS1_16FlashAttnBwdSm80INS1_25CollectiveMainloopBwdSm80ILi2ELi2EN4cute5tupleIJNS5_1CILi64EEENS7_ILi128EEES8_EEENS_10bfloat16_tEfNS_4arch4Sm80ELb0ELb1ELb1ELb1ELb1ELb0ELb0ELb0ELi2ELi2ELi4ELi2ELb1EEENS1_24CollectiveEpilogueBwdGQAISA_fSD_Li256ELb1ELb1EEENS1_19SingleTileSchedulerILb1ELb0ELb0ELi128EEEEEEEEEvNT_6ParamsE$_ZN4cute3eso3ESOILb0ELb0EJiiEEC2ERKiS4_)
$_ZN7cutlass13device_kernelIN5flash19enable_sm80_to_sm89INS1_16FlashAttnBwdSm80INS1_25CollectiveMainloopBwdSm80ILi2ELi2EN4cute5tupleIJNS5_1CILi64EEENS7_ILi128EEES8_EEENS_10bfloat16_tEfNS_4arch4Sm80ELb0ELb1ELb1ELb1ELb1ELb0ELb0ELb0ELi2ELi2ELi4ELi2ELb1EEENS1_24CollectiveEpilogueBwdGQAISA_fSD_Li256ELb1ELb1EEENS1_19SingleTileSchedulerILb1ELb0ELb0ELi128EEEEEEEEEvNT_6ParamsE$_ZN4cute3eso3ESOILb0ELb0EJiiEEC2ERKiS4_:
[----:B------:R-:W-:Y:S02]  /*7600*/  IADD3 R7, R7, -c[0x0][0x20], RZ ;  /* 0x8000080007077a10 */ /* 0x000fe40007ffe0ff */
[----:B------:R-:W-:-:S03]  /*7610*/  IADD3 R6, R6, -c[0x0][0x20], RZ ;  /* 0x8000080006067a10 */ /* 0x000fc60007ffe0ff */
[----:B------:R1:W-:Y:S04]  /*7620*/  STL [R7], R16 ;  /* 0x0000001007007387 */ /* 0x0003e80000100800 */
[----:B------:R-:W2:Y:S01]  /*7630*/  LDL R6, [R6] ;  /* 0x0000000006067983 */ /* 0x000ea20000100800 */
[----:B------:R-:W-:-:S03]  /*7640*/  IMAD.MOV.U32 R11, RZ, RZ, 0x0 ;  /* 0x00000000ff0b7424 */ /* 0x000fc600078e00ff */
[----:B--2---:R1:W-:Y:S01]  /*7650*/  STL [R7+0x4], R6 ;  /* 0x0000040607007387 */ /* 0x0043e20000100800 */
[----:B------:R-:W-:Y:S05]  /*7660*/  RET.REL.NODEC R10 `(_ZN7cutlass13device_kernelIN5flash19enable_sm80_to_sm89INS1_16FlashAttnBwdSm80INS1_25CollectiveMainloopBwdSm80ILi2ELi2EN4cute5tupleIJNS5_1CILi64EEENS7_ILi128EEES8_EEENS_10bfloat16_tEfNS_4arch4Sm80ELb0ELb1ELb1ELb1ELb1ELb0ELb0ELb0ELi2ELi2ELi4ELi2ELb1EEENS1_24CollectiveEpilogueBwdGQAISA_fSD_Li256ELb1ELb1EEENS1_19SingleTileSchedulerILb1ELb0ELb0ELi128EEEEEEEEEvNT_6ParamsE) ;  /* 0xffff89900a007950 */ /* 0x000fea0003c3ffff */
        .type           $_ZN7cutlass13device_kernelIN5flash19enable_sm80_to_sm89INS1_16FlashAttnBwdSm80INS1_25CollectiveMainloopBwdSm80ILi2ELi2EN4cute5tupleIJNS5_1CILi64EEENS7_ILi128EEES8_EEENS_10bfloat16_tEfNS_4arch4Sm80ELb0ELb1ELb1ELb1ELb1ELb0ELb0ELb0ELi2ELi2ELi4ELi2ELb1EEENS1_24CollectiveEpilogueBwdGQAISA_fSD_Li256ELb1ELb1EEENS1_19SingleTileSchedulerILb1ELb0ELb0ELi128EEEEEEEEEvNT_6ParamsE$_ZN4cute3eso3ESOILb0ELb1EJNS_15ArithmeticTupleIJNS_1CILi0EEEiEEEEEC2ERKS5_,@function
        .size           $_ZN7cutlass13device_kernelIN5flash19enable_sm80_to_sm89INS1_16FlashAttnBwdSm80INS1_25CollectiveMainloopBwdSm80ILi2ELi2EN4cute5tupleIJNS5_1CILi64EEENS7_ILi128EEES8_EEENS_10bfloat16_tEfNS_4arch4Sm80ELb0ELb1ELb1ELb1ELb1ELb0ELb0ELb0ELi2ELi2ELi4ELi2ELb1EEENS1_24CollectiveEpilogueBwdGQAISA_fSD_Li256ELb1ELb1EEENS1_19SingleTileSchedulerILb1ELb0ELb0ELi128EEEEEEEEEvNT_6ParamsE$_ZN4cute3eso3ESOILb0ELb1EJNS_15ArithmeticTupleIJNS_1CILi0EEEiEEEEEC2ERKS5_,($_ZN7cutlass13device_kernelIN5flash19enable_sm80_to_sm89INS1_16FlashAttnBwdSm80INS1_25CollectiveMainloopBwdSm80ILi2ELi2EN4cute5tupleIJNS5_1CILi64EEENS7_ILi128EEES8_EEENS_10bfloat16_tEfNS_4arch4Sm80ELb0ELb1ELb1ELb1ELb1ELb0ELb0ELb0ELi2ELi2ELi4ELi2ELb1EEENS1_24CollectiveEpilogueBwdGQAISA_fSD_Li256ELb1ELb1EEENS1_19SingleTileSchedulerILb1ELb0ELb0ELi128EEEEEEEEEvNT_6ParamsE$_ZN4cute3eso3ESOILb0ELb1EJNS_15ArithmeticTupleIJiEEEEEC2ERKS3_ - $_ZN7cutlass13device_kernelIN5flash19enable_sm80_to_sm89INS1_16FlashAttnBwdSm80INS1_25CollectiveMainloopBwdSm80ILi2ELi2EN4cute5tupleIJNS5_1CILi64EEENS7_ILi128EEES8_EEENS_10bfloat16_tEfNS_4arch4Sm80ELb0ELb1ELb1ELb1ELb1ELb0ELb0ELb0ELi2ELi2ELi4ELi2ELb1EEENS1_24CollectiveEpilogueBwdGQAISA_fSD_Li256ELb1ELb1EEENS1_19SingleTileSchedulerILb1ELb0ELb0ELi128EEEEEEEEEvNT_6ParamsE$_ZN4cute3eso3ESOILb0ELb1EJNS_15ArithmeticTupleIJNS_1CILi0EEEiEEEEEC2ERKS5_)
$_ZN7cutlass13device_kernelIN5flash19enable_sm80_to_sm89INS1_16FlashAttnBwdSm80INS1_25CollectiveMainloopBwdSm80ILi2ELi2EN4cute5tupleIJNS5_1CILi64EEENS7_ILi128EEES8_EEENS_10bfloat16_tEfNS_4arch4Sm80ELb0ELb1ELb1ELb1ELb1ELb0ELb0ELb0ELi2ELi2ELi4ELi2ELb1EEENS1_24CollectiveEpilogueBwdGQAISA_fSD_Li256ELb1ELb1EEENS1_19SingleTileSchedulerILb1ELb0ELb0ELi128EEEEEEEEEvNT_6ParamsE$_ZN4cute3eso3ESOILb0ELb1EJNS_15ArithmeticTupleIJNS_1CILi0EEEiEEEEEC2ERKS5_:
[----:B------:R-:W-:Y:S02]  /*7670*/  IADD3 R6, R6, -c[0x0][0x20], RZ ;  /* 0x8000080006067a10 */ /* 0x000fe40007ffe0ff */
[----:B------:R-:W-:-:S03]  /*7680*/  MOV R11, 0x0 ;  /* 0x00000000000b7802 */ /* 0x000fc60000000f00 */
[----:B------:R1:W-:Y:S01]  /*7690*/  STL [R6], R7 ;  /* 0x0000000706007387 */ /* 0x0003e20000100800 */
[----:B------:R-:W-:Y:S05]  /*76a0*/  RET.REL.NODEC R10 `(_ZN7cutlass13device_kernelIN5flash19enable_sm80_to_sm89INS1_16FlashAttnBwdSm80INS1_25CollectiveMainloopBwdSm80ILi2ELi2EN4cute5tupleIJNS5_1CILi64EEENS7_ILi128EEES8_EEENS_10bfloat16_tEfNS_4arch4Sm80ELb0ELb1ELb1ELb1ELb1ELb0ELb0ELb0ELi2ELi2ELi4ELi2ELb1EEENS1_24CollectiveEpilogueBwdGQAISA_fSD_Li256ELb1ELb1EEENS1_19SingleTileSchedulerILb1ELb0ELb0ELi128EEEEEEEEEvNT_6ParamsE) ;  /* 0xffff89500a007950 */ /* 0x000fea0003c3ffff */
        .type           $_ZN7cutlass13device_kernelIN5flash19enable_sm80_to_sm89INS1_16FlashAttnBwdSm80INS1_25CollectiveMainloopBwdSm80ILi2ELi2EN4cute5tupleIJNS5_1CILi64EEENS7_ILi128EEES8_EEENS_10bfloat16_tEfNS_4arch4Sm80ELb0ELb1ELb1ELb1ELb1ELb0ELb0ELb0ELi2ELi2ELi4ELi2ELb1EEENS1_24CollectiveEpilogueBwdGQAISA_fSD_Li256ELb1ELb1EEENS1_19SingleTileSchedulerILb1ELb0ELb0ELi128EEEEEEEEEvNT_6ParamsE$_ZN4cute3eso3ESOILb0ELb1EJNS_15ArithmeticTupleIJiEEEEEC2ERKS3_,@function
        .size           $_ZN7cutlass13device_kernelIN5flash19enable_sm80_to_sm89INS1_16FlashAttnBwdSm80INS1_25CollectiveMainloopBwdSm80ILi2ELi2EN4cute5tupleIJNS5_1CILi64EEENS7_ILi128EEES8_EEENS_10bfloat16_tEfNS_4arch4Sm80ELb0ELb1ELb1ELb1ELb1ELb0ELb0ELb0ELi2ELi2ELi4ELi2ELb1EEENS1_24CollectiveEpilogueBwdGQAISA_fSD_Li256ELb1ELb1EEENS1_19SingleTileSchedulerILb1ELb0ELb0ELi128EEEEEEEEEvNT_6ParamsE$_ZN4cute3eso3ESOILb0ELb1EJNS_15ArithmeticTupleIJiEEEEEC2ERKS3_,($_ZN7cutlass13device_kernelIN5flash19enable_sm80_to_sm89INS1_16FlashAttnBwdSm80INS1_25CollectiveMainloopBwdSm80ILi2ELi2EN4cute5tupleIJNS5_1CILi64EEENS7_ILi128EEES8_EEENS_10bfloat16_tEfNS_4arch4Sm80ELb0ELb1ELb1ELb1ELb1ELb0ELb0ELb0ELi2ELi2ELi4ELi2ELb1EEENS1_24CollectiveEpilogueBwdGQAISA_fSD_Li256ELb1ELb1EEENS1_19SingleTileSchedulerILb1ELb0ELb0ELi128EEEEEEEEEvNT_6ParamsE$_ZN4cute3eso3ESOILb0ELb1EJNS_15ArithmeticTupleIJiiEEEEEC2ERKS3_ - $_ZN7cutlass13device_kernelIN5flash19enable_sm80_to_sm89INS1_16FlashAttnBwdSm80INS1_25CollectiveMainloopBwdSm80ILi2ELi2EN4cute5tupleIJNS5_1CILi64EEENS7_ILi128EEES8_EEENS_10bfloat16_tEfNS_4arch4Sm80ELb0ELb1ELb1ELb1ELb1ELb0ELb0ELb0ELi2ELi2ELi4ELi2ELb1EEENS1_24CollectiveEpilogueBwdGQAISA_fSD_Li256ELb1ELb1EEENS1_19SingleTileSchedulerILb1ELb0ELb0ELi128EEEEEEEEEvNT_6ParamsE$_ZN4cute3eso3ESOILb0ELb1EJNS_15ArithmeticTupleIJiEEEEEC2ERKS3_)
$_ZN7cutlass13device_kernelIN5flash19enable_sm80_to_sm89INS1_16FlashAttnBwdSm80INS1_25CollectiveMainloopBwdSm80ILi2ELi2EN4cute5tupleIJNS5_1CILi64EEENS7_ILi128EEES8_EEENS_10bfloat16_tEfNS_4arch4Sm80ELb0ELb1ELb1ELb1ELb1ELb0ELb0ELb0ELi2ELi2ELi4ELi2ELb1EEENS1_24CollectiveEpilogueBwdGQAISA_fSD_Li256ELb1ELb1EEENS1_19SingleTileSchedulerILb1ELb0ELb0ELi128EEEEEEEEEvNT_6ParamsE$_ZN4cute3eso3ESOILb0ELb1EJNS_15ArithmeticTupleIJiEEEEEC2ERKS3_:
[----:B------:R-:W-:Y:S01]  /*76b0*/  IADD3 R6, R6, -c[0x0][0x20], RZ ;  /* 0x8000080006067a10 */ /* 0x000fe20007ffe0ff */
[----:B------:R-:W-:Y:S01]  /*76c0*/  IMAD.MOV.U32 R16, RZ, RZ, R8 ;  /* 0x000000ffff107224 */ /* 0x000fe200078e0008 */
[----:B------:R-:W-:-:S03]  /*76d0*/  MOV R17, 0x0 ;  /* 0x0000000000117802 */ /* 0x000fc60000000f00 */
[----:B------:R1:W-:Y:S01]  /*76e0*/  STL [R6], R7 ;  /* 0x0000000706007387 */ /* 0x0003e20000100800 */
[----:B------:R-:W-:Y:S05]  /*76f0*/  RET.REL.NODEC R16 `(_ZN7cutlass13device_kernelIN5flash19enable_sm80_to_sm89INS1_16FlashAttnBwdSm80INS1_25CollectiveMainloopBwdSm80ILi2ELi2EN4cute5tupleIJNS5_1CILi64EEENS7_ILi128EEES8_EEENS_10bfloat16_tEfNS_4arch4Sm80ELb0ELb1ELb1ELb1ELb1ELb0ELb0ELb0ELi2ELi2ELi4ELi2ELb1EEENS1_24CollectiveEpilogueBwdGQAISA_fSD_Li256ELb1ELb1EEENS1_19SingleTileSchedulerILb1ELb0ELb0ELi128EEEEEEEEEvNT_6ParamsE) ;  /* 0xffff890010007950 */ /* 0x000fea0003c3ffff */
        .type           $_ZN7cutlass13device_kernelIN5flash19enable_sm80_to_sm89INS1_16FlashAttnBwdSm80INS1_25CollectiveMainloopBwdSm80ILi2ELi2EN4cute5tupleIJNS5_1CILi64EEENS7_ILi128EEES8_EEENS_10bfloat16_tEfNS_4arch4Sm80ELb0ELb1ELb1ELb1ELb1ELb0ELb0ELb0ELi2ELi2ELi4ELi2ELb1EEENS1_24CollectiveEpilogueBwdGQAISA_fSD_Li256ELb1ELb1EEENS1_19SingleTileSchedulerILb1ELb0ELb0ELi128EEEEEEEEEvNT_6ParamsE$_ZN4cute3eso3ESOILb0ELb1EJNS_15ArithmeticTupleIJiiEEEEEC2ERKS3_,@function
        .size           $_ZN7cutlass13device_kernelIN5flash19enable_sm80_to_sm89INS1_16FlashAttnBwdSm80INS1_25CollectiveMainloopBwdSm80ILi2ELi2EN4cute5tupleIJNS5_1CILi64EEENS7_ILi128EEES8_EEENS_10bfloat16_tEfNS_4arch4Sm80ELb0ELb1ELb1ELb1ELb1ELb0ELb0ELb0ELi2ELi2ELi4ELi2ELb1EEENS1_24CollectiveEpilogueBwdGQAISA_fSD_Li256ELb1ELb1EEENS1_19SingleTileSchedulerILb1ELb0ELb0ELi128EEEEEEEEEvNT_6ParamsE$_ZN4cute3eso3ESOILb0ELb1EJNS_15ArithmeticTupleIJiiEEEEEC2ERKS3_,($_ZN7cutlass13device_kernelIN5flash19enable_sm80_to_sm89INS1_16FlashAttnBwdSm80INS1_25CollectiveMainloopBwdSm80ILi2ELi2EN4cute5tupleIJNS5_1CILi64EEENS7_ILi128EEES8_EEENS_10bfloat16_tEfNS_4arch4Sm80ELb0ELb1ELb1ELb1ELb1ELb0ELb0ELb0ELi2ELi2ELi4ELi2ELb1EEENS1_24CollectiveEpilogueBwdGQAISA_fSD_Li256ELb1ELb1EEENS1_19SingleTileSchedulerILb1ELb0ELb0ELi128EEEEEEEEEvNT_6ParamsE$_ZN4cute3eso3ESOILb0ELb1EJNS_15ArithmeticTupleIJiiEEENS_1CILi0EEES5_S5_EEC2ERKS3_RKS5_SA_SA_ - $_ZN7cutlass13device_kernelIN5flash19enable_sm80_to_sm89INS1_16FlashAttnBwdSm80INS1_25CollectiveMainloopBwdSm80ILi2ELi2EN4cute5tupleIJNS5_1CILi64EEENS7_ILi128EEES8_EEENS_10bfloat16_tEfNS_4arch4Sm80ELb0ELb1ELb1ELb1ELb1ELb0ELb0ELb0ELi2ELi2ELi4ELi2ELb1EEENS1_24CollectiveEpilogueBwdGQAISA_fSD_Li256ELb1ELb1EEENS1_19SingleTileSchedulerILb1ELb0ELb0ELi128EEEEEEEEEvNT_6ParamsE$_ZN4cute3eso3ESOILb0ELb1EJNS_15ArithmeticTupleIJiiEEEEEC2ERKS3_)
$_ZN7cutlass13device_kernelIN5flash19enable_sm80_to_sm89INS1_16FlashAttnBwdSm80INS1_25CollectiveMainloopBwdSm80ILi2ELi2EN4cute5tupleIJNS5_1CILi64EEENS7_ILi128EEES8_EEENS_10bfloat16_tEfNS_4arch4Sm80ELb0ELb1ELb1ELb1ELb1ELb0ELb0ELb0ELi2ELi2ELi4ELi2ELb1EEENS1_24CollectiveEpilogueBwdGQAISA_fSD_Li256ELb1ELb1EEENS1_19SingleTileSchedulerILb1ELb0ELb0ELi128EEEEEEEEEvNT_6ParamsE$_ZN4cute3eso3ESOILb0ELb1EJNS_15ArithmeticTupleIJiiEEEEEC2ERKS3_:
[----:B------:R-:W-:Y:S02]  /*7700*/  IADD3 R7, R7, -c[0x0][0x20], RZ ;  /* 0x8000080007077a10 */ /* 0x000fe40007ffe0ff */
[----:B------:R-:W-:-:S03]  /*7710*/  MOV R9, 0x0 ;  /* 0x0000000000097802 */ /* 0x000fc60000000f00 */
[----:B------:R1:W-:Y:S04]  /*7720*/  STL [R7], R18 ;  /* 0x0000001207007387 */ /* 0x0003e80000100800 */
[----:B------:R1:W-:Y:S01]  /*7730*/  STL [R7+0x4], R16 ;  /* 0x0000041007007387 */ /* 0x0003e20000100800 */
[----:B------:R-:W-:Y:S05]  /*7740*/  RET.REL.NODEC R8 `(_ZN7cutlass13device_kernelIN5flash19enable_sm80_to_sm89INS1_16FlashAttnBwdSm80INS1_25CollectiveMainloopBwdSm80ILi2ELi2EN4cute5tupleIJNS5_1CILi64EEENS7_ILi128EEES8_EEENS_10bfloat16_tEfNS_4arch4Sm80ELb0ELb1ELb1ELb1ELb1ELb0ELb0ELb0ELi2ELi2ELi4ELi2ELb1EEENS1_24CollectiveEpilogueBwdGQAISA_fSD_Li256ELb1ELb1EEENS1_19SingleTileSchedulerILb1ELb0ELb0ELi128EEEEEEEEEvNT_6ParamsE) ;  /* 0xffff88b008007950 */ /* 0x000fea0003c3ffff */
        .type           $_ZN7cutlass13device_kernelIN5flash19enable_sm80_to_sm89INS1_16FlashAttnBwdSm80INS1_25CollectiveMainloopBwdSm80ILi2ELi2EN4cute5tupleIJNS5_1CILi64EEENS7_ILi128EEES8_EEENS_10bfloat16_tEfNS_4arch4Sm80ELb0ELb1ELb1ELb1ELb1ELb0ELb0ELb0ELi2ELi2ELi4ELi2ELb1EEENS1_24CollectiveEpilogueBwdGQAISA_fSD_Li256ELb1ELb1EEENS1_19SingleTileSchedulerILb1ELb0ELb0ELi128EEEEEEEEEvNT_6ParamsE$_ZN4cute3eso3ESOILb0ELb1EJNS_15ArithmeticTupleIJiiEEENS_1CILi0EEES5_S5_EEC2ERKS3_RKS5_SA_SA_,@function
        .size           $_ZN7cutlass13device_kernelIN5flash19enable_sm80_to_sm89INS1_16FlashAttnBwdSm80INS1_25CollectiveMainloopBwdSm80ILi2ELi2EN4cute5tupleIJNS5_1CILi64EEENS7_ILi128EEES8_EEENS_10bfloat16_tEfNS_4arch4Sm80ELb0ELb1ELb1ELb1ELb1ELb0ELb0ELb0ELi2ELi2ELi4ELi2ELb1EEENS1_24CollectiveEpilogueBwdGQAISA_fSD_Li256ELb1ELb1EEENS1_19SingleTileSchedulerILb1ELb0ELb0ELi128EEEEEEEEEvNT_6ParamsE$_ZN4cute3eso3ESOILb0ELb1EJNS_15ArithmeticTupleIJiiEEENS_1CILi0EEES5_S5_EEC2ERKS3_RKS5_SA_SA_,($_ZN7cutlass13device_kernelIN5flash19enable_sm80_to_sm89INS1_16FlashAttnBwdSm80INS1_25CollectiveMainloopBwdSm80ILi2ELi2EN4cute5tupleIJNS5_1CILi64EEENS7_ILi128EEES8_EEENS_10bfloat16_tEfNS_4arch4Sm80ELb0ELb1ELb1ELb1ELb1ELb0ELb0ELb0ELi2ELi2ELi4ELi2ELb1EEENS1_24CollectiveEpilogueBwdGQAISA_fSD_Li256ELb1ELb1EEENS1_19SingleTileSchedulerILb1ELb0ELb0ELi128EEEEEEEEEvNT_6ParamsE$_ZN4cute3eso3ESOILb0ELb1EJiEEC2ERKi - $_ZN7cutlass13device_kernelIN5flash19enable_sm80_to_sm89INS1_16FlashAttnBwdSm80INS1_25CollectiveMainloopBwdSm80ILi2ELi2EN4cute5tupleIJNS5_1CILi64EEENS7_ILi128EEES8_EEENS_10bfloat16_tEfNS_4arch4Sm80ELb0ELb1ELb1ELb1ELb1ELb0ELb0ELb0ELi2ELi2ELi4ELi2ELb1EEENS1_24CollectiveEpilogueBwdGQAISA_fSD_Li256ELb1ELb1EEENS1_19SingleTileSchedulerILb1ELb0ELb0ELi128EEEEEEEEEvNT_6ParamsE$_ZN4cute3eso3ESOILb0ELb1EJNS_15ArithmeticTupleIJiiEEENS_1CILi0EEES5_S5_EEC2ERKS3_RKS5_SA_SA_)
$_ZN7cutlass13device_kernelIN5flash19enable_sm80_to_sm89INS1_16FlashAttnBwdSm80INS1_25CollectiveMainloopBwdSm80ILi2ELi2EN4cute5tupleIJNS5_1CILi64EEENS7_ILi128EEES8_EEENS_10bfloat16_tEfNS_4arch4Sm80ELb0ELb1ELb1ELb1ELb1ELb0ELb0ELb0ELi2ELi2ELi4ELi2ELb1EEENS1_24CollectiveEpilogueBwdGQAISA_fSD_Li256ELb1ELb1EEENS1_19SingleTileSchedulerILb1ELb0ELb0ELi128EEEEEEEEEvNT_6ParamsE$_ZN4cute3eso3ESOILb0ELb1EJNS_15ArithmeticTupleIJiiEEENS_1CILi0EEES5_S5_EEC2ERKS3_RKS5_SA_SA_:
[----:B------:R-:W-:Y:S02]  /*7750*/  IADD3 R9, R9, -c[0x0][0x20], RZ ;  /* 0x8000080009097a10 */ /* 0x000fe40007ffe0ff */
[----:B------:R-:W-:-:S03]  /*7760*/  MOV R11, 0x0 ;  /* 0x00000000000b7802 */ /* 0x000fc60000000f00 */
[----:B------:R1:W-:Y:S04]  /*7770*/  STL [R9], R8 ;  /* 0x0000000809007387 */ /* 0x0003e80000100800 */
[----:B------:R1:W-:Y:S01]  /*7780*/  STL [R9+0x4], R16 ;  /* 0x0000041009007387 */ /* 0x0003e20000100800 */
[----:B------:R-:W-:Y:S05]  /*7790*/  RET.REL.NODEC R10 `(_ZN7cutlass13device_kernelIN5flash19enable_sm80_to_sm89INS1_16FlashAttnBwdSm80INS1_25CollectiveMainloopBwdSm80ILi2ELi2EN4cute5tupleIJNS5_1CILi64EEENS7_ILi128EEES8_EEENS_10bfloat16_tEfNS_4arch4Sm80ELb0ELb1ELb1ELb1ELb1ELb0ELb0ELb0ELi2ELi2ELi4ELi2ELb1EEENS1_24CollectiveEpilogueBwdGQAISA_fSD_Li256ELb1ELb1EEENS1_19SingleTileSchedulerILb1ELb0ELb0ELi128EEEEEEEEEvNT_6ParamsE) ;  /* 0xffff88600a007950 */ /* 0x000fea0003c3ffff */
        .type           $_ZN7cutlass13device_kernelIN5flash19enable_sm80_to_sm89INS1_16FlashAttnBwdSm80INS1_25CollectiveMainloopBwdSm80ILi2ELi2EN4cute5tupleIJNS5_1CILi64EEENS7_ILi128EEES8_EEENS_10bfloat16_tEfNS_4arch4Sm80ELb0ELb1ELb1ELb1ELb1ELb0ELb0ELb0ELi2ELi2ELi4ELi2ELb1EEENS1_24CollectiveEpilogueBwdGQAISA_fSD_Li256ELb1ELb1EEENS1_19SingleTileSchedulerILb1ELb0ELb0ELi128EEEEEEEEEvNT_6ParamsE$_ZN4cute3eso3ESOILb0ELb1EJiEEC2ERKi,@function
        .size           $_ZN7cutlass13device_kernelIN5flash19enable_sm80_to_sm89INS1_16FlashAttnBwdSm80INS1_25CollectiveMainloopBwdSm80ILi2ELi2EN4cute5tupleIJNS5_1CILi64EEENS7_ILi128EEES8_EEENS_10bfloat16_tEfNS_4arch4Sm80ELb0ELb1ELb1ELb1ELb1ELb0ELb0ELb0ELi2ELi2ELi4ELi2ELb1EEENS1_24CollectiveEpilogueBwdGQAISA_fSD_Li256ELb1ELb1EEENS1_19SingleTileSchedulerILb1ELb0ELb0ELi128EEEEEEEEEvNT_6ParamsE$_ZN4cute3eso3ESOILb0ELb1EJiEEC2ERKi,($_ZN7cutlass13device_kernelIN5flash19enable_sm80_to_sm89INS1_16FlashAttnBwdSm80INS1_25CollectiveMainloopBwdSm80ILi2ELi2EN4cute5tupleIJNS5_1CILi64EEENS7_ILi128EEES8_EEENS_10bfloat16_tEfNS_4arch4Sm80ELb0ELb1ELb1ELb1ELb1ELb0ELb0ELb0ELi2ELi2ELi4ELi2ELb1EEENS1_24CollectiveEpilogueBwdGQAISA_fSD_Li256ELb1ELb1EEENS1_19SingleTileSchedulerILb1ELb0ELb0ELi128EEEEEEEEEvNT_6ParamsE$_ZN4cute3eso3ESOILb0ELb1EJiNS_1CILi0EEEEEC2ERKiRKS3_ - $_ZN7cutlass13device_kernelIN5flash19enable_sm80_to_sm89INS1_16FlashAttnBwdSm80INS1_25CollectiveMainloopBwdSm80ILi2ELi2EN4cute5tupleIJNS5_1CILi64EEENS7_ILi128EEES8_EEENS_10bfloat16_tEfNS_4arch4Sm80ELb0ELb1ELb1ELb1ELb1ELb0ELb0ELb0ELi2ELi2ELi4ELi2ELb1EEENS1_24CollectiveEpilogueBwdGQAISA_fSD_Li256ELb1ELb1EEENS1_19SingleTileSchedulerILb1ELb0ELb0ELi128EEEEEEEEEvNT_6ParamsE$_ZN4cute3eso3ESOILb0ELb1EJiEEC2ERKi)
$_ZN7cutlass13device_kernelIN5flash19enable_sm80_to_sm89INS1_16FlashAttnBwdSm80INS1_25CollectiveMainloopBwdSm80ILi2ELi2EN4cute5tupleIJNS5_1CILi64EEENS7_ILi128EEES8_EEENS_10bfloat16_tEfNS_4arch4Sm80ELb0ELb1ELb1ELb1ELb1ELb0ELb0ELb0ELi2ELi2ELi4ELi2ELb1EEENS1_24CollectiveEpilogueBwdGQAISA_fSD_Li256ELb1ELb1EEENS1_19SingleTileSchedulerILb1ELb0ELb0ELi128EEEEEEEEEvNT_6ParamsE$_ZN4cute3eso3ESOILb0ELb1EJiEEC2ERKi:
[----:B------:R-:W-:Y:S01]  /*77a0*/  IADD3 R6, R6, -c[0x0][0x20], RZ ;  /* 0x8000080006067a10 */ /* 0x000fe20007ffe0ff */
[----:B------:R-:W-:Y:S01]  /*77b0*/  IMAD.MOV.U32 R28, RZ, RZ, R18 ;  /* 0x000000ffff1c7224 */ /* 0x000fe200078e0012 */
[----:B------:R-:W-:-:S03]  /*77c0*/  MOV R29, 0x0 ;  /* 0x00000000001d7802 */ /* 0x000fc60000000f00 */
[----:B------:R1:W-:Y:S01]  /*77d0*/  STL [R6], R7 ;  /* 0x0000000706007387 */ /* 0x0003e20000100800 */
[----:B------:R-:W-:Y:S05]  /*77e0*/  RET.REL.NODEC R28 `(_ZN7cutlass13device_kernelIN5flash19enable_sm80_to_sm89INS1_16FlashAttnBwdSm80INS1_25CollectiveMainloopBwdSm80ILi2ELi2EN4cute5tupleIJNS5_1CILi64EEENS7_ILi128EEES8_EEENS_10bfloat16_tEfNS_4arch4Sm80ELb0ELb1ELb1ELb1ELb1ELb0ELb0ELb0ELi2ELi2ELi4ELi2ELb1EEENS1_24CollectiveEpilogueBwdGQAISA_fSD_Li256ELb1ELb1EEENS1_19SingleTileSchedulerILb1ELb0ELb0ELi128EEEEEEEEEvNT_6ParamsE) ;  /* 0xffff88101c007950 */ /* 0x000fea0003c3ffff */
        .type           $_ZN7cutlass13device_kernelIN5flash19enable_sm80_to_sm89INS1_16FlashAttnBwdSm80INS1_25CollectiveMainloopBwdSm80ILi2ELi2EN4cute5tupleIJNS5_1CILi64EEENS7_ILi128EEES8_EEENS_10bfloat16_tEfNS_4arch4Sm80ELb0ELb1ELb1ELb1ELb1ELb0ELb0ELb0ELi2ELi2ELi4ELi2ELb1EEENS1_24CollectiveEpilogueBwdGQAISA_fSD_Li256ELb1ELb1EEENS1_19SingleTileSchedulerILb1ELb0ELb0ELi128EEEEEEEEEvNT_6ParamsE$_ZN4cute3eso3ESOILb0ELb1EJiNS_1CILi0EEEEEC2ERKiRKS3_,@function
        .size           $_ZN7cutlass13device_kernelIN5flash19enable_sm80_to_sm89INS1_16FlashAttnBwdSm80INS1_25CollectiveMainloopBwdSm80ILi2ELi2EN4cute5tupleIJNS5_1CILi64EEENS7_ILi128EEES8_EEENS_10bfloat16_tEfNS_4arch4Sm80ELb0ELb1ELb1ELb1ELb1ELb0ELb0ELb0ELi2ELi2ELi4ELi2ELb1EEENS1_24CollectiveEpilogueBwdGQAISA_fSD_Li256ELb1ELb1EEENS1_19SingleTileSchedulerILb1ELb0ELb0ELi128EEEEEEEEEvNT_6ParamsE$_ZN4cute3eso3ESOILb0ELb1EJiNS_1CILi0EEEEEC2ERKiRKS3_,($_ZN7cutlass13device_kernelIN5flash19enable_sm80_to_sm89INS1_16FlashAttnBwdSm80INS1_25CollectiveMainloopBwdSm80ILi2ELi2EN4cute5tupleIJNS5_1CILi64EEENS7_ILi128EEES8_EEENS_10bfloat16_tEfNS_4arch4Sm80ELb0ELb1ELb1ELb1ELb1ELb0ELb0ELb0ELi2ELi2ELi4ELi2ELb1EEENS1_24CollectiveEpilogueBwdGQAISA_fSD_Li256ELb1ELb1EEENS1_19SingleTileSchedulerILb1ELb0ELb0ELi128EEEEEEEEEvNT_6ParamsE$_ZN4cute3eso3ESOILb0ELb1EJlEEC2ERKl - $_ZN7cutlass13device_kernelIN5flash19enable_sm80_to_sm89INS1_16FlashAttnBwdSm80INS1_25CollectiveMainloopBwdSm80ILi2ELi2EN4cute5tupleIJNS5_1CILi64EEENS7_ILi128EEES8_EEENS_10bfloat16_tEfNS_4arch4Sm80ELb0ELb1ELb1ELb1ELb1ELb0ELb0ELb0ELi2ELi2ELi4ELi2ELb1EEENS1_24CollectiveEpilogueBwdGQAISA_fSD_Li256ELb1ELb1EEENS1_19SingleTileSchedulerILb1ELb0ELb0ELi128EEEEEEEEEvNT_6ParamsE$_ZN4cute3eso3ESOILb0ELb1EJiNS_1CILi0EEEEEC2ERKiRKS3_)
$_ZN7cutlass13device_kernelIN5flash19enable_sm80_to_sm89INS1_16FlashAttnBwdSm80INS1_25CollectiveMainloopBwdSm80ILi2ELi2EN4cute5tupleIJNS5_1CILi64EEENS7_ILi128EEES8_EEENS_10bfloat16_tEfNS_4arch4Sm80ELb0ELb1ELb1ELb1ELb1ELb0ELb0ELb0ELi2ELi2ELi4ELi2ELb1EEENS1_24CollectiveEpilogueBwdGQAISA_fSD_Li256ELb1ELb1EEENS1_19SingleTileSchedulerILb1ELb0ELb0ELi128EEEEEEEEEvNT_6ParamsE$_ZN4cute3eso3ESOILb0ELb1EJiNS_1CILi0EEEEEC2ERKiRKS3_:
[----:B------:R-:W-:Y:S02]  /*77f0*/  IADD3 R6, R6, -c[0x0][0x20], RZ ;  /* 0x8000080006067a10 */ /* 0x000fe40007ffe0ff */
[----:B------:R-:W-:-:S03]  /*7800*/  MOV R9, 0x0 ;  /* 0x0000000000097802 */ /* 0x000fc60000000f00 */
[----:B------:R1:W-:Y:S01]  /*7810*/  STL [R6], R7 ;  /* 0x0000000706007387 */ /* 0x0003e20000100800 */
[----:B------:R-:W-:Y:S05]  /*7820*/  RET.REL.NODEC R8 `(_ZN7cutlass13device_kernelIN5flash19enable_sm80_to_sm89INS1_16FlashAttnBwdSm80INS1_25CollectiveMainloopBwdSm80ILi2ELi2EN4cute5tupleIJNS5_1CILi64EEENS7_ILi128EEES8_EEENS_10bfloat16_tEfNS_4arch4Sm80ELb0ELb1ELb1ELb1ELb1ELb0ELb0ELb0ELi2ELi2ELi4ELi2ELb1EEENS1_24CollectiveEpilogueBwdGQAISA_fSD_Li256ELb1ELb1EEENS1_19SingleTileSchedulerILb1ELb0ELb0ELi128EEEEEEEEEvNT_6ParamsE) ;  /* 0xffff87d008007950 */ /* 0x000fea0003c3ffff */
        .type           $_ZN7cutlass13device_kernelIN5flash19enable_sm80_to_sm89INS1_16FlashAttnBwdSm80INS1_25CollectiveMainloopBwdSm80ILi2ELi2EN4cute5tupleIJNS5_1CILi64EEENS7_ILi128EEES8_EEENS_10bfloat16_tEfNS_4arch4Sm80ELb0ELb1ELb1ELb1ELb1ELb0ELb0ELb0ELi2ELi2ELi4ELi2ELb1EEENS1_24CollectiveEpilogueBwdGQAISA_fSD_Li256ELb1ELb1EEENS1_19SingleTileSchedulerILb1ELb0ELb0ELi128EEEEEEEEEvNT_6ParamsE$_ZN4cute3eso3ESOILb0ELb1EJlEEC2ERKl,@function
        .size           $_ZN7cutlass13device_kernelIN5flash19enable_sm80_to_sm89INS1_16FlashAttnBwdSm80INS1_25CollectiveMainloopBwdSm80ILi2ELi2EN4cute5tupleIJNS5_1CILi64EEENS7_ILi128EEES8_EEENS_10bfloat16_tEfNS_4arch4Sm80ELb0ELb1ELb1ELb1ELb1ELb0ELb0ELb0ELi2ELi2ELi4ELi2ELb1EEENS1_24CollectiveEpilogueBwdGQAISA_fSD_Li256ELb1ELb1EEENS1_19SingleTileSchedulerILb1ELb0ELb0ELi128EEEEEEEEEvNT_6ParamsE$_ZN4cute3eso3ESOILb0ELb1EJlEEC2ERKl,($_ZN7cutlass13device_kernelIN5flash19enable_sm80_to_sm89INS1_16FlashAttnBwdSm80INS1_25CollectiveMainloopBwdSm80ILi2ELi2EN4cute5tupleIJNS5_1CILi64EEENS7_ILi128EEES8_EEENS_10bfloat16_tEfNS_4arch4Sm80ELb0ELb1ELb1ELb1ELb1ELb0ELb0ELb0ELi2ELi2ELi4ELi2ELb1EEENS1_24CollectiveEpilogueBwdGQAISA_fSD_Li256ELb1ELb1EEENS1_19SingleTileSchedulerILb1ELb0ELb0ELi128EEEEEEEEEvNT_6ParamsE$_ZN4cute3eso3ESOILb1ELb0EJNS_10UnderscoreES2_S2_iEEC2ERKS2_S5_S5_RKi - $_ZN7cutlass13device_kernelIN5flash19enable_sm80_to_sm89INS1_16FlashAttnBwdSm80INS1_25CollectiveMainloopBwdSm80ILi2ELi2EN4cute5tupleIJNS5_1CILi64EEENS7_ILi128EEES8_EEENS_10bfloat16_tEfNS_4arch4Sm80ELb0ELb1ELb1ELb1ELb1ELb0ELb0ELb0ELi2ELi2ELi4ELi2ELb1EEENS1_24CollectiveEpilogueBwdGQAISA_fSD_Li256ELb1ELb1EEENS1_19SingleTileSchedulerILb1ELb0ELb0ELi128EEEEEEEEEvNT_6ParamsE$_ZN4cute3eso3ESOILb0ELb1EJlEEC2ERKl)
$_ZN7cutlass13device_kernelIN5flash19enable_sm80_to_sm89INS1_16FlashAttnBwdSm80INS1_25CollectiveMainloopBwdSm80ILi2ELi2EN4cute5tupleIJNS5_1CILi64EEENS7_ILi128EEES8_EEENS_10bfloat16_tEfNS_4arch4Sm80ELb0ELb1ELb1ELb1ELb1ELb0ELb0ELb0ELi2ELi2ELi4ELi2ELb1EEENS1_24CollectiveEpilogueBwdGQAISA_fSD_Li256ELb1ELb1EEENS1_19SingleTileSchedulerILb1ELb0ELb0ELi128EEEEEEEEEvNT_6ParamsE$_ZN4cute3eso3ESOILb0ELb1EJlEEC2ERKl:
[----:B------:R-:W-:Y:S01]  /*7830*/  IADD3 R9, R9, -c[0x0][0x20], RZ ;  /* 0x8000080009097a10 */ /* 0x000fe20007ffe0ff */
[----:B------:R-:W-:Y:S01]  /*7840*/  IMAD.MOV.U32 R24, RZ, RZ, R10 ;  /* 0x000000ffff187224 */ /* 0x000fe200078e000a */
[----:B------:R-:W-:-:S03]  /*7850*/  MOV R25, 0x0 ;  /* 0x0000000000197802 */ /* 0x000fc60000000f00 */
[----:B------:R1:W-:Y:S01]  /*7860*/  STL.64 [R9], R6 ;  /* 0x0000000609007387 */ /* 0x0003e20000100a00 */
[----:B------:R-:W-:Y:S05]  /*7870*/  RET.REL.NODEC R24 `(_ZN7cutlass13device_kernelIN5flash19enable_sm80_to_sm89INS1_16FlashAttnBwdSm80INS1_25CollectiveMainloopBwdSm80ILi2ELi2EN4cute5tupleIJNS5_1CILi64EEENS7_ILi128EEES8_EEENS_10bfloat16_tEfNS_4arch4Sm80ELb0ELb1ELb1ELb1ELb1ELb0ELb0ELb0ELi2ELi2ELi4ELi2ELb1EEENS1_24CollectiveEpilogueBwdGQAISA_fSD_Li256ELb1ELb1EEENS1_19SingleTileSchedulerILb1ELb0ELb0ELi128EEEEEEEEEvNT_6ParamsE) ;  /* 0xffff878018007950 */ /* 0x000fea0003c3ffff */
        .type           $_ZN7cutlass13device_kernelIN5flash19enable_sm80_to_sm89INS1_16FlashAttnBwdSm80INS1_25CollectiveMainloopBwdSm80ILi2ELi2EN4cute5tupleIJNS5_1CILi64EEENS7_ILi128EEES8_EEENS_10bfloat16_tEfNS_4arch4Sm80ELb0ELb1ELb1ELb1ELb1ELb0ELb0ELb0ELi2ELi2ELi4ELi2ELb1EEENS1_24CollectiveEpilogueBwdGQAISA_fSD_Li256ELb1ELb1EEENS1_19SingleTileSchedulerILb1ELb0ELb0ELi128EEEEEEEEEvNT_6ParamsE$_ZN4cute3eso3ESOILb1ELb0EJNS_10UnderscoreES2_S2_iEEC2ERKS2_S5_S5_RKi,@function
        .size           $_ZN7cutlass13device_kernelIN5flash19enable_sm80_to_sm89INS1_16FlashAttnBwdSm80INS1_25CollectiveMainloopBwdSm80ILi2ELi2EN4cute5tupleIJNS5_1CILi64EEENS7_ILi128EEES8_EEENS_10bfloat16_tEfNS_4arch4Sm80ELb0ELb1ELb1ELb1ELb1ELb0ELb0ELb0ELi2ELi2ELi4ELi2ELb1EEENS1_24CollectiveEpilogueBwdGQAISA_fSD_Li256ELb1ELb1EEENS1_19SingleTileSchedulerILb1ELb0ELb0ELi128EEEEEEEEEvNT_6ParamsE$_ZN4cute3eso3ESOILb1ELb0EJNS_10UnderscoreES2_S2_iEEC2ERKS2_S5_S5_RKi,($_ZN7cutlass13device_kernelIN5flash19enable_sm80_to_sm89INS1_16FlashAttnBwdSm80INS1_25CollectiveMainloopBwdSm80ILi2ELi2EN4cute5tupleIJNS5_1CILi64EEENS7_ILi128EEES8_EEENS_10bfloat16_tEfNS_4arch4Sm80ELb0ELb1ELb1ELb1ELb1ELb0ELb0ELb0ELi2ELi2ELi4ELi2ELb1EEENS1_24CollectiveEpilogueBwdGQAISA_fSD_Li256ELb1ELb1EEENS1_19SingleTileSchedulerILb1ELb0ELb0ELi128EEEEEEEEEvNT_6ParamsE$_ZN4cute3eso3ESOILb1ELb0EJNS_10UnderscoreES2_iEEC2ERKS2_S5_RKi - $_ZN7cutlass13device_kernelIN5flash19enable_sm80_to_sm89INS1_16FlashAttnBwdSm80INS1_25CollectiveMainloopBwdSm80ILi2ELi2EN4cute5tupleIJNS5_1CILi64EEENS7_ILi128EEES8_EEENS_10bfloat16_tEfNS_4arch4Sm80ELb0ELb1ELb1ELb1ELb1ELb0ELb0ELb0ELi2ELi2ELi4ELi2ELb1EEENS1_24CollectiveEpilogueBwdGQAISA_fSD_Li256ELb1ELb1EEENS1_19SingleTileSchedulerILb1ELb0ELb0ELi128EEEEEEEEEvNT_6ParamsE$_ZN4cute3eso3ESOILb1ELb0EJNS_10UnderscoreES2_S2_iEEC2ERKS2_S5_S5_RKi)
$_ZN7cutlass13device_kernelIN5flash19enable_sm80_to_sm89INS1_16FlashAttnBwdSm80INS1_25CollectiveMainloopBwdSm80ILi2ELi2EN4cute5tupleIJNS5_1CILi64EEENS7_ILi128EEES8_EEENS_10bfloat16_tEfNS_4arch4Sm80ELb0ELb1ELb1ELb1ELb1ELb0ELb0ELb0ELi2ELi2ELi4ELi2ELb1EEENS1_24CollectiveEpilogueBwdGQAISA_fSD_Li256ELb1ELb1EEENS1_19SingleTileSchedulerILb1ELb0ELb0ELi128EEEEEEEEEvNT_6ParamsE$_ZN4cute3eso3ESOILb1ELb0EJNS_10UnderscoreES2_S2_iEEC2ERKS2_S5_S5_RKi:
[----:B------:R-:W-:Y:S02]  /*7880*/  IADD3 R6, R4, -c[0x0][0x20], RZ ;  /* 0x8000080004067a10 */ /* 0x000fe40007ffe0ff */
[----:B------:R-:W-:-:S03]  /*7890*/  MOV R9, 0x0 ;  /* 0x0000000000097802 */ /* 0x000fc60000000f00 */
[----:B------:R1:W-:Y:S01]  /*78a0*/  STL [R6], R7 ;  /* 0x0000000706007387 */ /* 0x0003e20000100800 */
[----:B------:R-:W-:Y:S05]  /*78b0*/  RET.REL.NODEC R8 `(_ZN7cutlass13device_kernelIN5flash19enable_sm80_to_sm89INS1_16FlashAttnBwdSm80INS1_25CollectiveMainloopBwdSm80ILi2ELi2EN4cute5tupleIJNS5_1CILi64EEENS7_ILi128EEES8_EEENS_10bfloat16_tEfNS_4arch4Sm80ELb0ELb1ELb1ELb1ELb1ELb0ELb0ELb0ELi2ELi2ELi4ELi2ELb1EEENS1_24CollectiveEpilogueBwdGQAISA_fSD_Li256ELb1ELb1EEENS1_19SingleTileSchedulerILb1ELb0ELb0ELi128EEEEEEEEEvNT_6ParamsE) ;  /* 0xffff874008007950 */ /* 0x000fea0003c3ffff */
        .type           $_ZN7cutlass13device_kernelIN5flash19enable_sm80_to_sm89INS1_16FlashAttnBwdSm80INS1_25CollectiveMainloopBwdSm80ILi2ELi2EN4cute5tupleIJNS5_1CILi64EEENS7_ILi128EEES8_EEENS_10bfloat16_tEfNS_4arch4Sm80ELb0ELb1ELb1ELb1ELb1ELb0ELb0ELb0ELi2ELi2ELi4ELi2ELb1EEENS1_24CollectiveEpilogueBwdGQAISA_fSD_Li256ELb1ELb1EEENS1_19SingleTileSchedulerILb1ELb0ELb0ELi128EEEEEEEEEvNT_6ParamsE$_ZN4cute3eso3ESOILb1ELb0EJNS_10UnderscoreES2_iEEC2ERKS2_S5_RKi,@function
        .size           $_ZN7cutlass13device_kernelIN5flash19enable_sm80_to_sm89INS1_16FlashAttnBwdSm80INS1_25CollectiveMainloopBwdSm80ILi2ELi2EN4cute5tupleIJNS5_1CILi64EEENS7_ILi128EEES8_EEENS_10bfloat16_tEfNS_4arch4Sm80ELb0ELb1ELb1ELb1ELb1ELb0ELb0ELb0ELi2ELi2ELi4ELi2ELb1EEENS1_24CollectiveEpilogueBwdGQAISA_fSD_Li256ELb1ELb1EEENS1_19SingleTileSchedulerILb1ELb0ELb0ELi128EEEEEEEEEvNT_6ParamsE$_ZN4cute3eso3ESOILb1ELb0EJNS_10UnderscoreES2_iEEC2ERKS2_S5_RKi,($_ZN7cutlass13device_kernelIN5flash19enable_sm80_to_sm89INS1_16FlashAttnBwdSm80INS1_25CollectiveMainloopBwdSm80ILi2ELi2EN4cute5tupleIJNS5_1CILi64EEENS7_ILi128EEES8_EEENS_10bfloat16_tEfNS_4arch4Sm80ELb0ELb1ELb1ELb1ELb1ELb0ELb0ELb0ELi2ELi2ELi4ELi2ELb1EEENS1_24CollectiveEpilogueBwdGQAISA_fSD_Li256ELb1ELb1EEENS1_19SingleTileSchedulerILb1ELb0ELb0ELi128EEEEEEEEEvNT_6ParamsE$_ZN4cute3eso3ESOILb1ELb0EJNS_10UnderscoreEiEEC2ERKS2_RKi - $_ZN7cutlass13device_kernelIN5flash19enable_sm80_to_sm89INS1_16FlashAttnBwdSm80INS1_25CollectiveMainloopBwdSm80ILi2ELi2EN4cute5tupleIJNS5_1CILi64EEENS7_ILi128EEES8_EEENS_10bfloat16_tEfNS_4arch4Sm80ELb0ELb1ELb1ELb1ELb1ELb0ELb0ELb0ELi2ELi2ELi4ELi2ELb1EEENS1_24CollectiveEpilogueBwdGQAISA_fSD_Li256ELb1ELb1EEENS1_19SingleTileSchedulerILb1ELb0ELb0ELi128EEEEEEEEEvNT_6ParamsE$_ZN4cute3eso3ESOILb1ELb0EJNS_10UnderscoreES2_iEEC2ERKS2_S5_RKi)
$_ZN7cutlass13device_kernelIN5flash19enable_sm80_to_sm89INS1_16FlashAttnBwdSm80INS1_25CollectiveMainloopBwdSm80ILi2ELi2EN4cute5tupleIJNS5_1CILi64EEENS7_ILi128EEES8_EEENS_10bfloat16_tEfNS_4arch4Sm80ELb0ELb1ELb1ELb1ELb1ELb0ELb0ELb0ELi2ELi2ELi4ELi2ELb1EEENS1_24CollectiveEpilogueBwdGQAISA_fSD_Li256ELb1ELb1EEENS1_19SingleTileSchedulerILb1ELb0ELb0ELi128EEEEEEEEEvNT_6ParamsE$_ZN4cute3eso3ESOILb1ELb0EJNS_10UnderscoreES2_iEEC2ERKS2_S5_RKi:
[----:B------:R-:W-:Y:S02]  /*78c0*/  IADD3 R6, R4, -c[0x0][0x20], RZ ;  /* 0x8000080004067a10 */ /* 0x000fe40007ffe0ff */
[----:B------:R-:W-:-:S03]  /*78d0*/  MOV R9, 0x0 ;  /* 0x0000000000097802 */ /* 0x000fc60000000f00 */
[----:B------:R1:W-:Y:S01]  /*78e0*/  STL [R6], R17 ;  /* 0x0000001106007387 */ /* 0x0003e20000100800 */
[----:B------:R-:W-:Y:S05]  /*78f0*/  RET.REL.NODEC R8 `(_ZN7cutlass13device_kernelIN5flash19enable_sm80_to_sm89INS1_16FlashAttnBwdSm80INS1_25CollectiveMainloopBwdSm80ILi2ELi2EN4cute5tupleIJNS5_1CILi64EEENS7_ILi128EEES8_EEENS_10bfloat16_tEfNS_4arch4Sm80ELb0ELb1ELb1ELb1ELb1ELb0ELb0ELb0ELi2ELi2ELi4ELi2ELb1EEENS1_24CollectiveEpilogueBwdGQAISA_fSD_Li256ELb1ELb1EEENS1_19SingleTileSchedulerILb1ELb0ELb0ELi128EEEEEEEEEvNT_6ParamsE) ;  /* 0xffff870008007950 */ /* 0x000fea0003c3ffff */
        .type           $_ZN7cutlass13device_kernelIN5flash19enable_sm80_to_sm89INS1_16FlashAttnBwdSm80INS1_25CollectiveMainloopBwdSm80ILi2ELi2EN4cute5tupleIJNS5_1CILi64EEENS7_ILi128EEES8_EEENS_10bfloat16_tEfNS_4arch4Sm80ELb0ELb1ELb1ELb1ELb1ELb0ELb0ELb0ELi2ELi2ELi4ELi2ELb1EEENS1_24CollectiveEpilogueBwdGQAISA_fSD_Li256ELb1ELb1EEENS1_19SingleTileSchedulerILb1ELb0ELb0ELi128EEEEEEEEEvNT_6ParamsE$_ZN4cute3eso3ESOILb1ELb0EJNS_10UnderscoreEiEEC2ERKS2_RKi,@function
        .size           $_ZN7cutlass13device_kernelIN5flash19enable_sm80_to_sm89INS1_16FlashAttnBwdSm80INS1_25CollectiveMainloopBwdSm80ILi2ELi2EN4cute5tupleIJNS5_1CILi64EEENS7_ILi128EEES8_EEENS_10bfloat16_tEfNS_4arch4Sm80ELb0ELb1ELb1ELb1ELb1ELb0ELb0ELb0ELi2ELi2ELi4ELi2ELb1EEENS1_24CollectiveEpilogueBwdGQAISA_fSD_Li256ELb1ELb1EEENS1_19SingleTileSchedulerILb1ELb0ELb0ELi128EEEEEEEEEvNT_6ParamsE$_ZN4cute3eso3ESOILb1ELb0EJNS_10UnderscoreEiEEC2ERKS2_RKi,($_ZN7cutlass13device_kernelIN5flash19enable_sm80_to_sm89INS1_16FlashAttnBwdSm80INS1_25CollectiveMainloopBwdSm80ILi2ELi2EN4cute5tupleIJNS5_1CILi64EEENS7_ILi128EEES8_EEENS_10bfloat16_tEfNS_4arch4Sm80ELb0ELb1ELb1ELb1ELb1ELb0ELb0ELb0ELi2ELi2ELi4ELi2ELb1EEENS1_24CollectiveEpilogueBwdGQAISA_fSD_Li256ELb1ELb1EEENS1_19SingleTileSchedulerILb1ELb0ELb0ELi128EEEEEEEEEvNT_6ParamsE$_ZN4cute3eso3ESOILb1ELb0EJNS_10UnderscoreEiiEEC2ERKS2_RKiS7_ - $_ZN7cutlass13device_kernelIN5flash19enable_sm80_to_sm89INS1_16FlashAttnBwdSm80INS1_25CollectiveMainloopBwdSm80ILi2ELi2EN4cute5tupleIJNS5_1CILi64EEENS7_ILi128EEES8_EEENS_10bfloat16_tEfNS_4arch4Sm80ELb0ELb1ELb1ELb1ELb1ELb0ELb0ELb0ELi2ELi2ELi4ELi2ELb1EEENS1_24CollectiveEpilogueBwdGQAISA_fSD_Li256ELb1ELb1EEENS1_19SingleTileSchedulerILb1ELb0ELb0ELi128EEEEEEEEEvNT_6ParamsE$_ZN4cute3eso3ESOILb1ELb0EJNS_10UnderscoreEiEEC2ERKS2_RKi)
$_ZN7cutlass13device_kernelIN5flash19enable_sm80_to_sm89INS1_16FlashAttnBwdSm80INS1_25CollectiveMainloopBwdSm80ILi2ELi2EN4cute5tupleIJNS5_1CILi64EEENS7_ILi128EEES8_EEENS_10bfloat16_tEfNS_4arch4Sm80ELb0ELb1ELb1ELb1ELb1ELb0ELb0ELb0ELi2ELi2ELi4ELi2ELb1EEENS1_24CollectiveEpilogueBwdGQAISA_fSD_Li256ELb1ELb1EEENS1_19SingleTileSchedulerILb1ELb0ELb0ELi128EEEEEEEEEvNT_6ParamsE$_ZN4cute3eso3ESOILb1ELb0EJNS_10UnderscoreEiEEC2ERKS2_RKi:
[----:B------:R-:W-:Y:S02]  /*7900*/  IADD3 R6, R13, -c[0x0][0x20], RZ ;  /* 0x800008000d067a10 */ /* 0x000fe40007ffe0ff */
[----:B------:R-:W-:-:S03]  /*7910*/  MOV R17, 0x0 ;  /* 0x0000000000117802 */ /* 0x000fc60000000f00 */
[----:B------:R1:W-:Y:S01]  /*7920*/  STL [R6], R7 ;  /* 0x0000000706007387 */ /* 0x0003e20000100800 */
[----:B------:R-:W-:Y:S05]  /*7930*/  RET.REL.NODEC R16 `(_ZN7cutlass13device_kernelIN5flash19enable_sm80_to_sm89INS1_16FlashAttnBwdSm80INS1_25CollectiveMainloopBwdSm80ILi2ELi2EN4cute5tupleIJNS5_1CILi64EEENS7_ILi128EEES8_EEENS_10bfloat16_tEfNS_4arch4Sm80ELb0ELb1ELb1ELb1ELb1ELb0ELb0ELb0ELi2ELi2ELi4ELi2ELb1EEENS1_24CollectiveEpilogueBwdGQAISA_fSD_Li256ELb1ELb1EEENS1_19SingleTileSchedulerILb1ELb0ELb0ELi128EEEEEEEEEvNT_6ParamsE) ;  /* 0xffff86c010007950 */ /* 0x000fea0003c3ffff */
        .type           $_ZN7cutlass13device_kernelIN5flash19enable_sm80_to_sm89INS1_16FlashAttnBwdSm80INS1_25CollectiveMainloopBwdSm80ILi2ELi2EN4cute5tupleIJNS5_1CILi64EEENS7_ILi128EEES8_EEENS_10bfloat16_tEfNS_4arch4Sm80ELb0ELb1ELb1ELb1ELb1ELb0ELb0ELb0ELi2ELi2ELi4ELi2ELb1EEENS1_24CollectiveEpilogueBwdGQAISA_fSD_Li256ELb1ELb1EEENS1_19SingleTileSchedulerILb1ELb0ELb0ELi128EEEEEEEEEvNT_6ParamsE$_ZN4cute3eso3ESOILb1ELb0EJNS_10UnderscoreEiiEEC2ERKS2_RKiS7_,@function
        .size           $_ZN7cutlass13device_kernelIN5flash19enable_sm80_to_sm89INS1_16FlashAttnBwdSm80INS1_25CollectiveMainloopBwdSm80ILi2ELi2EN4cute5tupleIJNS5_1CILi64EEENS7_ILi128EEES8_EEENS_10bfloat16_tEfNS_4arch4Sm80ELb0ELb1ELb1ELb1ELb1ELb0ELb0ELb0ELi2ELi2ELi4ELi2ELb1EEENS1_24CollectiveEpilogueBwdGQAISA_fSD_Li256ELb1ELb1EEENS1_19SingleTileSchedulerILb1ELb0ELb0ELi128EEEEEEEEEvNT_6ParamsE$_ZN4cute3eso3ESOILb1ELb0EJNS_10UnderscoreEiiEEC2ERKS2_RKiS7_,($_ZN7cutlass13device_kernelIN5flash19enable_sm80_to_sm89INS1_16FlashAttnBwdSm80INS1_25CollectiveMainloopBwdSm80ILi2ELi2EN4cute5tupleIJNS5_1CILi64EEENS7_ILi128EEES8_EEENS_10bfloat16_tEfNS_4arch4Sm80ELb0ELb1ELb1ELb1ELb1ELb0ELb0ELb0ELi2ELi2ELi4ELi2ELb1EEENS1_24CollectiveEpilogueBwdGQAISA_fSD_Li256ELb1ELb1EEENS1_19SingleTileSchedulerILb1ELb0ELb0ELi128EEEEEEEEEvNT_6ParamsE$_ZN4cute3eso3ESOILb1ELb0EJNS_1CILi0EEES3_S3_iEEC2ERKS3_S6_S6_RKi - $_ZN7cutlass13device_kernelIN5flash19enable_sm80_to_sm89INS1_16FlashAttnBwdSm80INS1_25CollectiveMainloopBwdSm80ILi2ELi2EN4cute5tupleIJNS5_1CILi64EEENS7_ILi128EEES8_EEENS_10bfloat16_tEfNS_4arch4Sm80ELb0ELb1ELb1ELb1ELb1ELb0ELb0ELb0ELi2ELi2ELi4ELi2ELb1EEENS1_24CollectiveEpilogueBwdGQAISA_fSD_Li256ELb1ELb1EEENS1_19SingleTileSchedulerILb1ELb0ELb0ELi128EEEEEEEEEvNT_6ParamsE$_ZN4cute3eso3ESOILb1ELb0EJNS_10UnderscoreEiiEEC2ERKS2_RKiS7_)
$_ZN7cutlass13device_kernelIN5flash19enable_sm80_to_sm89INS1_16FlashAttnBwdSm80INS1_25CollectiveMainloopBwdSm80ILi2ELi2EN4cute5tupleIJNS5_1CILi64EEENS7_ILi128EEES8_EEENS_10bfloat16_tEfNS_4arch4Sm80ELb0ELb1ELb1ELb1ELb1ELb0ELb0ELb0ELi2ELi2ELi4ELi2ELb1EEENS1_24CollectiveEpilogueBwdGQAISA_fSD_Li256ELb1ELb1EEENS1_19SingleTileSchedulerILb1ELb0ELb0ELi128EEEEEEEEEvNT_6ParamsE$_ZN4cute3eso3ESOILb1ELb0EJNS_10UnderscoreEiiEEC2ERKS2_RKiS7_:
[----:B------:R-:W-:Y:S02]  /*7940*/  IADD3 R7, R4, -c[0x0][0x20], RZ ;  /* 0x8000080004077a10 */ /* 0x000fe40007ffe0ff */
[----:B------:R-:W-:-:S03]  /*7950*/  IADD3 R6, R19, -c[0x0][0x20], RZ ;  /* 0x8000080013067a10 */ /* 0x000fc60007ffe0ff */
[----:B------:R1:W-:Y:S04]  /*7960*/  STL [R7], R16 ;  /* 0x0000001007007387 */ /* 0x0003e80000100800 */
[----:B------:R-:W2:Y:S01]  /*7970*/  LDL R6, [R6] ;  /* 0x0000000006067983 */ /* 0x000ea20000100800 */
[----:B------:R-:W-:-:S03]  /*7980*/  IMAD.MOV.U32 R9, RZ, RZ, 0x0 ;  /* 0x00000000ff097424 */ /* 0x000fc600078e00ff */
[----:B--2---:R1:W-:Y:S01]  /*7990*/  STL [R7+0x4], R6 ;  /* 0x0000040607007387 */ /* 0x0043e20000100800 */
[----:B------:R-:W-:Y:S05]  /*79a0*/  RET.REL.NODEC R8 `(_ZN7cutlass13device_kernelIN5flash19enable_sm80_to_sm89INS1_16FlashAttnBwdSm80INS1_25CollectiveMainloopBwdSm80ILi2ELi2EN4cute5tupleIJNS5_1CILi64EEENS7_ILi128EEES8_EEENS_10bfloat16_tEfNS_4arch4Sm80ELb0ELb1ELb1ELb1ELb1ELb0ELb0ELb0ELi2ELi2ELi4ELi2ELb1EEENS1_24CollectiveEpilogueBwdGQAISA_fSD_Li256ELb1ELb1EEENS1_19SingleTileSchedulerILb1ELb0ELb0ELi128EEEEEEEEEvNT_6ParamsE) ;  /* 0xffff865008007950 */ /* 0x000fea0003c3ffff */
        .type           $_ZN7cutlass13device_kernelIN5flash19enable_sm80_to_sm89INS1_16FlashAttnBwdSm80INS1_25CollectiveMainloopBwdSm80ILi2ELi2EN4cute5tupleIJNS5_1CILi64EEENS7_ILi128EEES8_EEENS_10bfloat16_tEfNS_4arch4Sm80ELb0ELb1ELb1ELb1ELb1ELb0ELb0ELb0ELi2ELi2ELi4ELi2ELb1EEENS1_24CollectiveEpilogueBwdGQAISA_fSD_Li256ELb1ELb1EEENS1_19SingleTileSchedulerILb1ELb0ELb0ELi128EEEEEEEEEvNT_6ParamsE$_ZN4cute3eso3ESOILb1ELb0EJNS_1CILi0EEES3_S3_iEEC2ERKS3_S6_S6_RKi,@function
        .size           $_ZN7cutlass13device_kernelIN5flash19enable_sm80_to_sm89INS1_16FlashAttnBwdSm80INS1_25CollectiveMainloopBwdSm80ILi2ELi2EN4cute5tupleIJNS5_1CILi64EEENS7_ILi128EEES8_EEENS_10bfloat16_tEfNS_4arch4Sm80ELb0ELb1ELb1ELb1ELb1ELb0ELb0ELb0ELi2ELi2ELi4ELi2ELb1EEENS1_24CollectiveEpilogueBwdGQAISA_fSD_Li256ELb1ELb1EEENS1_19SingleTileSchedulerILb1ELb0ELb0ELi128EEEEEEEEEvNT_6ParamsE$_ZN4cute3eso3ESOILb1ELb0EJNS_1CILi0EEES3_S3_iEEC2ERKS3_S6_S6_RKi,($_ZN7cutlass13device_kernelIN5flash19enable_sm80_to_sm89INS1_16FlashAttnBwdSm80INS1_25CollectiveMainloopBwdSm80ILi2ELi2EN4cute5tupleIJNS5_1CILi64EEENS7_ILi128EEES8_EEENS_10bfloat16_tEfNS_4arch4Sm80ELb0ELb1ELb1ELb1ELb1ELb0ELb0ELb0ELi2ELi2ELi4ELi2ELb1EEENS1_24CollectiveEpilogueBwdGQAISA_fSD_Li256ELb1ELb1EEENS1_19SingleTileSchedulerILb1ELb0ELb0ELi128EEEEEEEEEvNT_6ParamsE$_ZN4cute3eso3ESOILb1ELb0EJNS_1CILi0EEES3_iEEC2ERKS3_S6_RKi - $_ZN7cutlass13device_kernelIN5flash19enable_sm80_to_sm89INS1_16FlashAttnBwdSm80INS1_25CollectiveMainloopBwdSm80ILi2ELi2EN4cute5tupleIJNS5_1CILi64EEENS7_ILi128EEES8_EEENS_10bfloat16_tEfNS_4arch4Sm80ELb0ELb1ELb1ELb1ELb1ELb0ELb0ELb0ELi2ELi2ELi4ELi2ELb1EEENS1_24CollectiveEpilogueBwdGQAISA_fSD_Li256ELb1ELb1EEENS1_19SingleTileSchedulerILb1ELb0ELb0ELi128EEEEEEEEEvNT_6ParamsE$_ZN4cute3eso3ESOILb1ELb0EJNS_1CILi0EEES3_S3_iEEC2ERKS3_S6_S6_RKi)
$_ZN7cutlass13device_kernelIN5flash19enable_sm80_to_sm89INS1_16FlashAttnBwdSm80INS1_25CollectiveMainloopBwdSm80ILi2ELi2EN4cute5tupleIJNS5_1CILi64EEENS7_ILi128EEES8_EEENS_10bfloat16_tEfNS_4arch4Sm80ELb0ELb1ELb1ELb1ELb1ELb0ELb0ELb0ELi2ELi2ELi4ELi2ELb1EEENS1_24CollectiveEpilogueBwdGQAISA_fSD_Li256ELb1ELb1EEENS1_19SingleTileSchedulerILb1ELb0ELb0ELi128EEEEEEEEEvNT_6ParamsE$_ZN4cute3eso3ESOILb1ELb0EJNS_1CILi0EEES3_S3_iEEC2ERKS3_S6_S6_RKi:
[----:B------:R-:W-:Y:S01]  /*79b0*/  IADD3 R6, R6, -c[0x0][0x20], RZ ;  /* 0x8000080006067a10 */ /* 0x000fe20007ffe0ff */
[----:B------:R-:W-:Y:S01]  /*79c0*/  IMAD.MOV.U32 R28, RZ, RZ, R10 ;  /* 0x000000ffff1c7224 */ /* 0x000fe200078e000a */
[----:B------:R-:W-:-:S03]  /*79d0*/  MOV R29, 0x0 ;  /* 0x00000000001d7802 */ /* 0x000fc60000000f00 */
[----:B------:R1:W-:Y:S01]  /*79e0*/  STL [R6], R7 ;  /* 0x0000000706007387 */ /* 0x0003e20000100800 */
[----:B------:R-:W-:Y:S05]  /*79f0*/  RET.REL.NODEC R28 `(_ZN7cutlass13device_kernelIN5flash19enable_sm80_to_sm89INS1_16FlashAttnBwdSm80INS1_25CollectiveMainloopBwdSm80ILi2ELi2EN4cute5tupleIJNS5_1CILi64EEENS7_ILi128EEES8_EEENS_10bfloat16_tEfNS_4arch4Sm80ELb0ELb1ELb1ELb1ELb1ELb0ELb0ELb0ELi2ELi2ELi4ELi2ELb1EEENS1_24CollectiveEpilogueBwdGQAISA_fSD_Li256ELb1ELb1EEENS1_19SingleTileSchedulerILb1ELb0ELb0ELi128EEEEEEEEEvNT_6ParamsE) ;  /* 0xffff86001c007950 */ /* 0x000fea0003c3ffff */
        .type           $_ZN7cutlass13device_kernelIN5flash19enable_sm80_to_sm89INS1_16FlashAttnBwdSm80INS1_25CollectiveMainloopBwdSm80ILi2ELi2EN4cute5tupleIJNS5_1CILi64EEENS7_ILi128EEES8_EEENS_10bfloat16_tEfNS_4arch4Sm80ELb0ELb1ELb1ELb1ELb1ELb0ELb0ELb0ELi2ELi2ELi4ELi2ELb1EEENS1_24CollectiveEpilogueBwdGQAISA_fSD_Li256ELb1ELb1EEENS1_19SingleTileSchedulerILb1ELb0ELb0ELi128EEEEEEEEEvNT_6ParamsE$_ZN4cute3eso3ESOILb1ELb0EJNS_1CILi0EEES3_iEEC2ERKS3_S6_RKi,@function
        .size           $_ZN7cutlass13device_kernelIN5flash19enable_sm80_to_sm89INS1_16FlashAttnBwdSm80INS1_25CollectiveMainloopBwdSm80ILi2ELi2EN4cute5tupleIJNS5_1CILi64EEENS7_ILi128EEES8_EEENS_10bfloat16_tEfNS_4arch4Sm80ELb0ELb1ELb1ELb1ELb1ELb0ELb0ELb0ELi2ELi2ELi4ELi2ELb1EEENS1_24CollectiveEpilogueBwdGQAISA_fSD_Li256ELb1ELb1EEENS1_19SingleTileSchedulerILb1ELb0ELb0ELi128EEEEEEEEEvNT_6ParamsE$_ZN4cute3eso3ESOILb1ELb0EJNS_1CILi0EEES3_iEEC2ERKS3_S6_RKi,($_ZN7cutlass13device_kernelIN5flash19enable_sm80_to_sm89INS1_16FlashAttnBwdSm80INS1_25CollectiveMainloopBwdSm80ILi2ELi2EN4cute5tupleIJNS5_1CILi64EEENS7_ILi128EEES8_EEENS_10bfloat16_tEfNS_4arch4Sm80ELb0ELb1ELb1ELb1ELb1ELb0ELb0ELb0ELi2ELi2ELi4ELi2ELb1EEENS1_24CollectiveEpilogueBwdGQAISA_fSD_Li256ELb1ELb1EEENS1_19SingleTileSchedulerILb1ELb0ELb0ELi128EEEEEEEEEvNT_6ParamsE$_ZN4cute3eso3ESOILb1ELb0EJNS_1CILi0EEES3_iS3_EEC2ERKS3_S6_RKiS6_ - $_ZN7cutlass13device_kernelIN5flash19enable_sm80_to_sm89INS1_16FlashAttnBwdSm80INS1_25CollectiveMainloopBwdSm80ILi2ELi2EN4cute5tupleIJNS5_1CILi64EEENS7_ILi128EEES8_EEENS_10bfloat16_tEfNS_4arch4Sm80ELb0ELb1ELb1ELb1ELb1ELb0ELb0ELb0ELi2ELi2ELi4ELi2ELb1EEENS1_24CollectiveEpilogueBwdGQAISA_fSD_Li256ELb1ELb1EEENS1_19SingleTileSchedulerILb1ELb0ELb0ELi128EEEEEEEEEvNT_6ParamsE$_ZN4cute3eso3ESOILb1ELb0EJNS_1CILi0EEES3_iEEC2ERKS3_S6_RKi)
$_ZN7cutlass13device_kernelIN5flash19enable_sm80_to_sm89INS1_16FlashAttnBwdSm80INS1_25CollectiveMainloopBwdSm80ILi2ELi2EN4cute5tupleIJNS5_1CILi64EEENS7_ILi128EEES8_EEENS_10bfloat16_tEfNS_4arch4Sm80ELb0ELb1ELb1ELb1ELb1ELb0ELb0ELb0ELi2ELi2ELi4ELi2ELb1EEENS1_24CollectiveEpilogueBwdGQAISA_fSD_Li256ELb1ELb1EEENS1_19SingleTileSchedulerILb1ELb0ELb0ELi128EEEEEEEEEvNT_6ParamsE$_ZN4cute3eso3ESOILb1ELb0EJNS_1CILi0EEES3_iEEC2ERKS3_S6_RKi:
[----:B------:R-:W-:Y:S02]  /*7a00*/  IADD3 R6, R6, -c[0x0][0x20], RZ ;  /* 0x8000080006067a10 */ /* 0x000fe40007ffe0ff */
[----:B------:R-:W-:-:S03]  /*7a10*/  MOV R17, 0x0 ;  /* 0x0000000000117802 */ /* 0x000fc60000000f00 */
[----:B------:R1:W-:Y:S01]  /*7a20*/  STL [R6], R7 ;  /* 0x0000000706007387 */ /* 0x0003e20000100800 */
[----:B------:R-:W-:Y:S05]  /*7a30*/  RET.REL.NODEC R16 `(_ZN7cutlass13device_kernelIN5flash19enable_sm80_to_sm89INS1_16FlashAttnBwdSm80INS1_25CollectiveMainloopBwdSm80ILi2ELi2EN4cute5tupleIJNS5_1CILi64EEENS7_ILi128EEES8_EEENS_10bfloat16_tEfNS_4arch4Sm80ELb0ELb1ELb1ELb1ELb1ELb0ELb0ELb0ELi2ELi2ELi4ELi2ELb1EEENS1_24CollectiveEpilogueBwdGQAISA_fSD_Li256ELb1ELb1EEENS1_19SingleTileSchedulerILb1ELb0ELb0ELi128EEEEEEEEEvNT_6ParamsE) ;  /* 0xffff85c010007950 */ /* 0x000fea0003c3ffff */
        .type           $_ZN7cutlass13device_kernelIN5flash19enable_sm80_to_sm89INS1_16FlashAttnBwdSm80INS1_25CollectiveMainloopBwdSm80ILi2ELi2EN4cute5tupleIJNS5_1CILi64EEENS7_ILi128EEES8_EEENS_10bfloat16_tEfNS_4arch4Sm80ELb0ELb1ELb1ELb1ELb1ELb0ELb0ELb0ELi2ELi2ELi4ELi2ELb1EEENS1_24CollectiveEpilogueBwdGQAISA_fSD_Li256ELb1ELb1EEENS1_19SingleTileSchedulerILb1ELb0ELb0ELi128EEEEEEEEEvNT_6ParamsE$_ZN4cute3eso3ESOILb1ELb0EJNS_1CILi0EEES3_iS3_EEC2ERKS3_S6_RKiS6_,@function
        .size           $_ZN7cutlass13device_kernelIN5flash19enable_sm80_to_sm89INS1_16FlashAttnBwdSm80INS1_25CollectiveMainloopBwdSm80ILi2ELi2EN4cute5tupleIJNS5_1CILi64EEENS7_ILi128EEES8_EEENS_10bfloat16_tEfNS_4arch4Sm80ELb0ELb1ELb1ELb1ELb1ELb0ELb0ELb0ELi2ELi2ELi4ELi2ELb1EEENS1_24CollectiveEpilogueBwdGQAISA_fSD_Li256ELb1ELb1EEENS1_19SingleTileSchedulerILb1ELb0ELb0ELi128EEEEEEEEEvNT_6ParamsE$_ZN4cute3eso3ESOILb1ELb0EJNS_1CILi0EEES3_iS3_EEC2ERKS3_S6_RKiS6_,($_ZN7cutlass13device_kernelIN5flash19enable_sm80_to_sm89INS1_16FlashAttnBwdSm80INS1_25CollectiveMainloopBwdSm80ILi2ELi2EN4cute5tupleIJNS5_1CILi64EEENS7_ILi128EEES8_EEENS_10bfloat16_tEfNS_4arch4Sm80ELb0ELb1ELb1ELb1ELb1ELb0ELb0ELb0ELi2ELi2ELi4ELi2ELb1EEENS1_24CollectiveEpilogueBwdGQAISA_fSD_Li256ELb1ELb1EEENS1_19SingleTileSchedulerILb1ELb0ELb0ELi128EEEEEEEEEvNT_6ParamsE$_ZN4cute3eso3ESOILb1ELb0EJNS_1CILi0EEES3_iiEEC2ERKS3_S6_RKiS8_ - $_ZN7cutlass13device_kernelIN5flash19enable_sm80_to_sm89INS1_16FlashAttnBwdSm80INS1_25CollectiveMainloopBwdSm80ILi2ELi2EN4cute5tupleIJNS5_1CILi64EEENS7_ILi128EEES8_EEENS_10bfloat16_tEfNS_4arch4Sm80ELb0ELb1ELb1ELb1ELb1ELb0ELb0ELb0ELi2ELi2ELi4ELi2ELb1EEENS1_24CollectiveEpilogueBwdGQAISA_fSD_Li256ELb1ELb1EEENS1_19SingleTileSchedulerILb1ELb0ELb0ELi128EEEEEEEEEvNT_6ParamsE$_ZN4cute3eso3ESOILb1ELb0EJNS_1CILi0EEES3_iS3_EEC2ERKS3_S6_RKiS6_)
$_ZN7cutlass13device_kernelIN5flash19enable_sm80_to_sm89INS1_16FlashAttnBwdSm80INS1_25CollectiveMainloopBwdSm80ILi2ELi2EN4cute5tupleIJNS5_1CILi64EEENS7_ILi128EEES8_EEENS_10bfloat16_tEfNS_4arch4Sm80ELb0ELb1ELb1ELb1ELb1ELb0ELb0ELb0ELi2ELi2ELi4ELi2ELb1EEENS1_24CollectiveEpilogueBwdGQAISA_fSD_Li256ELb1ELb1EEENS1_19SingleTileSchedulerILb1ELb0ELb0ELi128EEEEEEEEEvNT_6ParamsE$_ZN4cute3eso3ESOILb1ELb0EJNS_1CILi0EEES3_iS3_EEC2ERKS3_S6_RKiS6_:
[----:B------:R-:W-:Y:S01]  /*7a40*/  IADD3 R6, R6, -c[0x0][0x20], RZ ;  /* 0x8000080006067a10 */ /* 0x000fe20007ffe0ff */
[----:B------:R-:W-:Y:S01]  /*7a50*/  IMAD.MOV.U32 R28, RZ, RZ, R10 ;  /* 0x000000ffff1c7224 */ /* 0x000fe200078e000a */
[----:B------:R-:W-:-:S03]  /*7a60*/  MOV R29, 0x0 ;  /* 0x00000000001d7802 */ /* 0x000fc60000000f00 */
[----:B------:R1:W-:Y:S01]  /*7a70*/  STL [R6], R13 ;  /* 0x0000000d06007387 */ /* 0x0003e20000100800 */
[----:B------:R-:W-:Y:S05]  /*7a80*/  RET.REL.NODEC R28 `(_ZN7cutlass13device_kernelIN5flash19enable_sm80_to_sm89INS1_16FlashAttnBwdSm80INS1_25CollectiveMainloopBwdSm80ILi2ELi2EN4cute5tupleIJNS5_1CILi64EEENS7_ILi128EEES8_EEENS_10bfloat16_tEfNS_4arch4Sm80ELb0ELb1ELb1ELb1ELb1ELb0ELb0ELb0ELi2ELi2ELi4ELi2ELb1EEENS1_24CollectiveEpilogueBwdGQAISA_fSD_Li256ELb1ELb1EEENS1_19SingleTileSchedulerILb1ELb0ELb0ELi128EEEEEEEEEvNT_6ParamsE) ;  /* 0xffff85701c007950 */ /* 0x000fea0003c3ffff */
        .type           $_ZN7cutlass13device_kernelIN5flash19enable_sm80_to_sm89INS1_16FlashAttnBwdSm80INS1_25CollectiveMainloopBwdSm80ILi2ELi2EN4cute5tupleIJNS5_1CILi64EEENS7_ILi128EEES8_EEENS_10bfloat16_tEfNS_4arch4Sm80ELb0ELb1ELb1ELb1ELb1ELb0ELb0ELb0ELi2ELi2ELi4ELi2ELb1EEENS1_24CollectiveEpilogueBwdGQAISA_fSD_Li256ELb1ELb1EEENS1_19SingleTileSchedulerILb1ELb0ELb0ELi128EEEEEEEEEvNT_6ParamsE$_ZN4cute3eso3ESOILb1ELb0EJNS_1CILi0EEES3_iiEEC2ERKS3_S6_RKiS8_,@function
        .size           $_ZN7cutlass13device_kernelIN5flash19enable_sm80_to_sm89INS1_16FlashAttnBwdSm80INS1_25CollectiveMainloopBwdSm80ILi2ELi2EN4cute5tupleIJNS5_1CILi64EEENS7_ILi128EEES8_EEENS_10bfloat16_tEfNS_4arch4Sm80ELb0ELb1ELb1ELb1ELb1ELb0ELb0ELb0ELi2ELi2ELi4ELi2ELb1EEENS1_24CollectiveEpilogueBwdGQAISA_fSD_Li256ELb1ELb1EEENS1_19SingleTileSchedulerILb1ELb0ELb0ELi128EEEEEEEEEvNT_6ParamsE$_ZN4cute3eso3ESOILb1ELb0EJNS_1CILi0EEES3_iiEEC2ERKS3_S6_RKiS8_,($_ZN7cutlass13device_kernelIN5flash19enable_sm80_to_sm89INS1_16FlashAttnBwdSm80INS1_25CollectiveMainloopBwdSm80ILi2ELi2EN4cute5tupleIJNS5_1CILi64EEENS7_ILi128EEES8_EEENS_10bfloat16_tEfNS_4arch4Sm80ELb0ELb1ELb1ELb1ELb1ELb0ELb0ELb0ELi2ELi2ELi4ELi2ELb1EEENS1_24CollectiveEpilogueBwdGQAISA_fSD_Li256ELb1ELb1EEENS1_19SingleTileSchedulerILb1ELb0ELb0ELi128EEEEEEEEEvNT_6ParamsE$_ZN4cute3eso3ESOILb1ELb0EJNS_1CILi0EEEiEEC2ERKS3_RKi - $_ZN7cutlass13device_kernelIN5flash19enable_sm80_to_sm89INS1_16FlashAttnBwdSm80INS1_25CollectiveMainloopBwdSm80ILi2ELi2EN4cute5tupleIJNS5_1CILi64EEENS7_ILi128EEES8_EEENS_10bfloat16_tEfNS_4arch4Sm80ELb0ELb1ELb1ELb1ELb1ELb0ELb0ELb0ELi2ELi2ELi4ELi2ELb1EEENS1_24CollectiveEpilogueBwdGQAISA_fSD_Li256ELb1ELb1EEENS1_19SingleTileSchedulerILb1ELb0ELb0ELi128EEEEEEEEEvNT_6ParamsE$_ZN4cute3eso3ESOILb1ELb0EJNS_1CILi0EEES3_iiEEC2ERKS3_S6_RKiS8_)
$_ZN7cutlass13device_kernelIN5flash19enable_sm80_to_sm89INS1_16FlashAttnBwdSm80INS1_25CollectiveMainloopBwdSm80ILi2ELi2EN4cute5tupleIJNS5_1CILi64EEENS7_ILi128EEES8_EEENS_10bfloat16_tEfNS_4arch4Sm80ELb0ELb1ELb1ELb1ELb1ELb0ELb0ELb0ELi2ELi2ELi4ELi2ELb1EEENS1_24CollectiveEpilogueBwdGQAISA_fSD_Li256ELb1ELb1EEENS1_19SingleTileSchedulerILb1ELb0ELb0ELi128EEEEEEEEEvNT_6ParamsE$_ZN4cute3eso3ESOILb1ELb0EJNS_1CILi0EEES3_iiEEC2ERKS3_S6_RKiS8_:
[----:B------:R-:W-:Y:S02]  /*7a90*/  IADD3 R10, R10, -c[0x0][0x20], RZ ;  /* 0x800008000a0a7a10 */ /* 0x000fe40007ffe0ff */
[----:B------:R-:W-:-:S03]  /*7aa0*/  IADD3 R7, R7, -c[0x0][0x20], RZ ;  /* 0x8000080007077a10 */ /* 0x000fc60007ffe0ff */
[----:B------:R1:W-:Y:S04]  /*7ab0*/  STL [R10], R13 ;  /* 0x0000000d0a007387 */ /* 0x0003e80000100800 */
[----:B------:R-:W2:Y:S01]  /*7ac0*/  LDL R7, [R7] ;  /* 0x0000000007077983 */ /* 0x000ea20000100800 */
[----:B------:R-:W-:-:S03]  /*7ad0*/  IMAD.MOV.U32 R17, RZ, RZ, 0x0 ;  /* 0x00000000ff117424 */ /* 0x000fc600078e00ff */
[----:B--2---:R1:W-:Y:S01]  /*7ae0*/  STL [R10+0x4], R7 ;  /* 0x000004070a007387 */ /* 0x0043e20000100800 */
[----:B------:R-:W-:Y:S05]  /*7af0*/  RET.REL.NODEC R16 `(_ZN7cutlass13device_kernelIN5flash19enable_sm80_to_sm89INS1_16FlashAttnBwdSm80INS1_25CollectiveMainloopBwdSm80ILi2ELi2EN4cute5tupleIJNS5_1CILi64EEENS7_ILi128EEES8_EEENS_10bfloat16_tEfNS_4arch4Sm80ELb0ELb1ELb1ELb1ELb1ELb0ELb0ELb0ELi2ELi2ELi4ELi2ELb1EEENS1_24CollectiveEpilogueBwdGQAISA_fSD_Li256ELb1ELb1EEENS1_19SingleTileSchedulerILb1ELb0ELb0ELi128EEEEEEEEEvNT_6ParamsE) ;  /* 0xffff850010007950 */ /* 0x000fea0003c3ffff */
        .type           $_ZN7cutlass13device_kernelIN5flash19enable_sm80_to_sm89INS1_16FlashAttnBwdSm80INS1_25CollectiveMainloopBwdSm80ILi2ELi2EN4cute5tupleIJNS5_1CILi64EEENS7_ILi128EEES8_EEENS_10bfloat16_tEfNS_4arch4Sm80ELb0ELb1ELb1ELb1ELb1ELb0ELb0ELb0ELi2ELi2ELi4ELi2ELb1EEENS1_24CollectiveEpilogueBwdGQAISA_fSD_Li256ELb1ELb1EEENS1_19SingleTileSchedulerILb1ELb0ELb0ELi128EEEEEEEEEvNT_6ParamsE$_ZN4cute3eso3ESOILb1ELb0EJNS_1CILi0EEEiEEC2ERKS3_RKi,@function
        .size           $_ZN7cutlass13device_kernelIN5flash19enable_sm80_to_sm89INS1_16FlashAttnBwdSm80INS1_25CollectiveMainloopBwdSm80ILi2ELi2EN4cute5tupleIJNS5_1CILi64EEENS7_ILi128EEES8_EEENS_10bfloat16_tEfNS_4arch4Sm80ELb0ELb1ELb1ELb1ELb1ELb0ELb0ELb0ELi2ELi2ELi4ELi2ELb1EEENS1_24CollectiveEpilogueBwdGQAISA_fSD_Li256ELb1ELb1EEENS1_19SingleTileSchedulerILb1ELb0ELb0ELi128EEEEEEEEEvNT_6ParamsE$_ZN4cute3eso3ESOILb1ELb0EJNS_1CILi0EEEiEEC2ERKS3_RKi,($_ZN7cutlass13device_kernelIN5flash19enable_sm80_to_sm89INS1_16FlashAttnBwdSm80INS1_25CollectiveMainloopBwdSm80ILi2ELi2EN4cute5tupleIJNS5_1CILi64EEENS7_ILi128EEES8_EEENS_10bfloat16_tEfNS_4arch4Sm80ELb0ELb1ELb1ELb1ELb1ELb0ELb0ELb0ELi2ELi2ELi4ELi2ELb1EEENS1_24CollectiveEpilogueBwdGQAISA_fSD_Li256ELb1ELb1EEENS1_19SingleTileSchedulerILb1ELb0ELb0ELi128EEEEEEEEEvNT_6ParamsE$_ZN4cute3eso3ESOILb1ELb0EJNS_1CILi0EEEiS3_EEC2ERKS3_RKiS6_ - $_ZN7cutlass13device_kernelIN5flash19enable_sm80_to_sm89INS1_16FlashAttnBwdSm80INS1_25CollectiveMainloopBwdSm80ILi2ELi2EN4cute5tupleIJNS5_1CILi64EEENS7_ILi128EEES8_EEENS_10bfloat16_tEfNS_4arch4Sm80ELb0ELb1ELb1ELb1ELb1ELb0ELb0ELb0ELi2ELi2ELi4ELi2ELb1EEENS1_24CollectiveEpilogueBwdGQAISA_fSD_Li256ELb1ELb1EEENS1_19SingleTileSchedulerILb1ELb0ELb0ELi128EEEEEEEEEvNT_6ParamsE$_ZN4cute3eso3ESOILb1ELb0EJNS_1CILi0EEEiEEC2ERKS3_RKi)
$_ZN7cutlass13device_kernelIN5flash19enable_sm80_to_sm89INS1_16FlashAttnBwdSm80INS1_25CollectiveMainloopBwdSm80ILi2ELi2EN4cute5tupleIJNS5_1CILi64EEENS7_ILi128EEES8_EEENS_10bfloat16_tEfNS_4arch4Sm80ELb0ELb1ELb1ELb1ELb1ELb0ELb0ELb0ELi2ELi2ELi4ELi2ELb1EEENS1_24CollectiveEpilogueBwdGQAISA_fSD_Li256ELb1ELb1EEENS1_19SingleTileSchedulerILb1ELb0ELb0ELi128EEEEEEEEEvNT_6ParamsE$_ZN4cute3eso3ESOILb1ELb0EJNS_1CILi0EEEiEEC2ERKS3_RKi:
[----:B------:R-:W-:Y:S02]  /*7b00*/  IADD3 R6, R13, -c[0x0][0x20], RZ ;  /* 0x800008000d067a10 */ /* 0x000fe40007ffe0ff */
[----:B------:R-:W-:-:S03]  /*7b10*/  MOV R17, 0x0 ;  /* 0x0000000000117802 */ /* 0x000fc60000000f00 */
[----:B------:R1:W-:Y:S01]  /*7b20*/  STL [R6], R7 ;  /* 0x0000000706007387 */ /* 0x0003e20000100800 */
[----:B------:R-:W-:Y:S05]  /*7b30*/  RET.REL.NODEC R16 `(_ZN7cutlass13device_kernelIN5flash19enable_sm80_to_sm89INS1_16FlashAttnBwdSm80INS1_25CollectiveMainloopBwdSm80ILi2ELi2EN4cute5tupleIJNS5_1CILi64EEENS7_ILi128EEES8_EEENS_10bfloat16_tEfNS_4arch4Sm80ELb0ELb1ELb1ELb1ELb1ELb0ELb0ELb0ELi2ELi2ELi4ELi2ELb1EEENS1_24CollectiveEpilogueBwdGQAISA_fSD_Li256ELb1ELb1EEENS1_19SingleTileSchedulerILb1ELb0ELb0ELi128EEEEEEEEEvNT_6ParamsE) ;  /* 0xffff84c010007950 */ /* 0x000fea0003c3ffff */
        .type           $_ZN7cutlass13device_kernelIN5flash19enable_sm80_to_sm89INS1_16FlashAttnBwdSm80INS1_25CollectiveMainloopBwdSm80ILi2ELi2EN4cute5tupleIJNS5_1CILi64EEENS7_ILi128EEES8_EEENS_10bfloat16_tEfNS_4arch4Sm80ELb0ELb1ELb1ELb1ELb1ELb0ELb0ELb0ELi2ELi2ELi4ELi2ELb1EEENS1_24CollectiveEpilogueBwdGQAISA_fSD_Li256ELb1ELb1EEENS1_19SingleTileSchedulerILb1ELb0ELb0ELi128EEEEEEEEEvNT_6ParamsE$_ZN4cute3eso3ESOILb1ELb0EJNS_1CILi0EEEiS3_EEC2ERKS3_RKiS6_,@function
        .size           $_ZN7cutlass13device_kernelIN5flash19enable_sm80_to_sm89INS1_16FlashAttnBwdSm80INS1_25CollectiveMainloopBwdSm80ILi2ELi2EN4cute5tupleIJNS5_1CILi64EEENS7_ILi128EEES8_EEENS_10bfloat16_tEfNS_4arch4Sm80ELb0ELb1ELb1ELb1ELb1ELb0ELb0ELb0ELi2ELi2ELi4ELi2ELb1EEENS1_24CollectiveEpilogueBwdGQAISA_fSD_Li256ELb1ELb1EEENS1_19SingleTileSchedulerILb1ELb0ELb0ELi128EEEEEEEEEvNT_6ParamsE$_ZN4cute3eso3ESOILb1ELb0EJNS_1CILi0EEEiS3_EEC2ERKS3_RKiS6_,($_ZN7cutlass13device_kernelIN5flash19enable_sm80_to_sm89INS1_16FlashAttnBwdSm80INS1_25CollectiveMainloopBwdSm80ILi2ELi2EN4cute5tupleIJNS5_1CILi64EEENS7_ILi128EEES8_EEENS_10bfloat16_tEfNS_4arch4Sm80ELb0ELb1ELb1ELb1ELb1ELb0ELb0ELb0ELi2ELi2ELi4ELi2ELb1EEENS1_24CollectiveEpilogueBwdGQAISA_fSD_Li256ELb1ELb1EEENS1_19SingleTileSchedulerILb1ELb0ELb0ELi128EEEEEEEEEvNT_6ParamsE$_ZN4cute3eso3ESOILb1ELb0EJNS_1CILi0EEEiS3_S3_EEC2ERKS3_RKiS6_S6_ - $_ZN7cutlass13device_kernelIN5flash19enable_sm80_to_sm89INS1_16FlashAttnBwdSm80INS1_25CollectiveMainloopBwdSm80ILi2ELi2EN4cute5tupleIJNS5_1CILi64EEENS7_ILi128EEES8_EEENS_10bfloat16_tEfNS_4arch4Sm80ELb0ELb1ELb1ELb1ELb1ELb0ELb0ELb0ELi2ELi2ELi4ELi2ELb1EEENS1_24CollectiveEpilogueBwdGQAISA_fSD_Li256ELb1ELb1EEENS1_19SingleTileSchedulerILb1ELb0ELb0ELi128EEEEEEEEEvNT_6ParamsE$_ZN4cute3eso3ESOILb1ELb0EJNS_1CILi0EEEiS3_EEC2ERKS3_RKiS6_)
$_ZN7cutlass13device_kernelIN5flash19enable_sm80_to_sm89INS1_16FlashAttnBwdSm80INS1_25CollectiveMainloopBwdSm80ILi2ELi2EN4cute5tupleIJNS5_1CILi64EEENS7_ILi128EEES8_EEENS_10bfloat16_tEfNS_4arch4Sm80ELb0ELb1ELb1ELb1ELb1ELb0ELb0ELb0ELi2ELi2ELi4ELi2ELb1EEENS1_24CollectiveEpilogueBwdGQAISA_fSD_Li256ELb1ELb1EEENS1_19SingleTileSchedulerILb1ELb0ELb0ELi128EEEEEEEEEvNT_6ParamsE$_ZN4cute3eso3ESOILb1ELb0EJNS_1CILi0EEEiS3_EEC2ERKS3_RKiS6_:
[----:B------:R-:W-:Y:S02]  /*7b40*/  IADD3 R6, R4, -c[0x0][0x20], RZ ;  /* 0x8000080004067a10 */ /* 0x000fe40007ffe0ff */
[----:B------:R-:W-:-:S03]  /*7b50*/  MOV R9, 0x0 ;  /* 0x0000000000097802 */ /* 0x000fc60000000f00 */
[----:B------:R1:W-:Y:S01]  /*7b60*/  STL [R6], R7 ;  /* 0x0000000706007387 */ /* 0x0003e20000100800 */
[----:B------:R-:W-:Y:S05]  /*7b70*/  RET.REL.NODEC R8 `(_ZN7cutlass13device_kernelIN5flash19enable_sm80_to_sm89INS1_16FlashAttnBwdSm80INS1_25CollectiveMainloopBwdSm80ILi2ELi2EN4cute5tupleIJNS5_1CILi64EEENS7_ILi128EEES8_EEENS_10bfloat16_tEfNS_4arch4Sm80ELb0ELb1ELb1ELb1ELb1ELb0ELb0ELb0ELi2ELi2ELi4ELi2ELb1EEENS1_24CollectiveEpilogueBwdGQAISA_fSD_Li256ELb1ELb1EEENS1_19SingleTileSchedulerILb1ELb0ELb0ELi128EEEEEEEEEvNT_6ParamsE) ;  /* 0xffff848008007950 */ /* 0x000fea0003c3ffff */
        .type           $_ZN7cutlass13device_kernelIN5flash19enable_sm80_to_sm89INS1_16FlashAttnBwdSm80INS1_25CollectiveMainloopBwdSm80ILi2ELi2EN4cute5tupleIJNS5_1CILi64EEENS7_ILi128EEES8_EEENS_10bfloat16_tEfNS_4arch4Sm80ELb0ELb1ELb1ELb1ELb1ELb0ELb0ELb0ELi2ELi2ELi4ELi2ELb1EEENS1_24CollectiveEpilogueBwdGQAISA_fSD_Li256ELb1ELb1EEENS1_19SingleTileSchedulerILb1ELb0ELb0ELi128EEEEEEEEEvNT_6ParamsE$_ZN4cute3eso3ESOILb1ELb0EJNS_1CILi0EEEiS3_S3_EEC2ERKS3_RKiS6_S6_,@function
        .size           $_ZN7cutlass13device_kernelIN5flash19enable_sm80_to_sm89INS1_16FlashAttnBwdSm80INS1_25CollectiveMainloopBwdSm80ILi2ELi2EN4cute5tupleIJNS5_1CILi64EEENS7_ILi128EEES8_EEENS_10bfloat16_tEfNS_4arch4Sm80ELb0ELb1ELb1ELb1ELb1ELb0ELb0ELb0ELi2ELi2ELi4ELi2ELb1EEENS1_24CollectiveEpilogueBwdGQAISA_fSD_Li256ELb1ELb1EEENS1_19SingleTileSchedulerILb1ELb0ELb0ELi128EEEEEEEEEvNT_6ParamsE$_ZN4cute3eso3ESOILb1ELb0EJNS_1CILi0EEEiS3_S3_EEC2ERKS3_RKiS6_S6_,($_ZN7cutlass13device_kernelIN5flash19enable_sm80_to_sm89INS1_16FlashAttnBwdSm80INS1_25CollectiveMainloopBwdSm80ILi2ELi2EN4cute5tupleIJNS5_1CILi64EEENS7_ILi128EEES8_EEENS_10bfloat16_tEfNS_4arch4Sm80ELb0ELb1ELb1ELb1ELb1ELb0ELb0ELb0ELi2ELi2ELi4ELi2ELb1EEENS1_24CollectiveEpilogueBwdGQAISA_fSD_Li256ELb1ELb1EEENS1_19SingleTileSchedulerILb1ELb0ELb0ELi128EEEEEEEEEvNT_6ParamsE$_ZN4cute3eso3ESOILb1ELb0EJNS_1CILi0EEEiiiEEC2ERKS3_RKiS8_S8_ - $_ZN7cutlass13device_kernelIN5flash19enable_sm80_to_sm89INS1_16FlashAttnBwdSm80INS1_25CollectiveMainloopBwdSm80ILi2ELi2EN4cute5tupleIJNS5_1CILi64EEENS7_ILi128EEES8_EEENS_10bfloat16_tEfNS_4arch4Sm80ELb0ELb1ELb1ELb1ELb1ELb0ELb0ELb0ELi2ELi2ELi4ELi2ELb1EEENS1_24CollectiveEpilogueBwdGQAISA_fSD_Li256ELb1ELb1EEENS1_19SingleTileSchedulerILb1ELb0ELb0ELi128EEEEEEEEEvNT_6ParamsE$_ZN4cute3eso3ESOILb1ELb0EJNS_1CILi0EEEiS3_S3_EEC2ERKS3_RKiS6_S6_)
$_ZN7cutlass13device_kernelIN5flash19enable_sm80_to_sm89INS1_16FlashAttnBwdSm80INS1_25CollectiveMainloopBwdSm80ILi2ELi2EN4cute5tupleIJNS5_1CILi64EEENS7_ILi128EEES8_EEENS_10bfloat16_tEfNS_4arch4Sm80ELb0ELb1ELb1ELb1ELb1ELb0ELb0ELb0ELi2ELi2ELi4ELi2ELb1EEENS1_24CollectiveEpilogueBwdGQAISA_fSD_Li256ELb1ELb1EEENS1_19SingleTileSchedulerILb1ELb0ELb0ELi128EEEEEEEEEvNT_6ParamsE$_ZN4cute3eso3ESOILb1ELb0EJNS_1CILi0EEEiS3_S3_EEC2ERKS3_RKiS6_S6_:
[----:B------:R-:W-:Y:S02]  /*7b80*/  IADD3 R6, R6, -c[0x0][0x20], RZ ;  /* 0x8000080006067a10 */ /* 0x000fe40007ffe0ff */
[----:B------:R-:W-:-:S03]  /*7b90*/  MOV R17, 0x0 ;  /* 0x0000000000117802 */ /* 0x000fc60000000f00 */
[----:B------:R1:W-:Y:S01]  /*7ba0*/  STL [R6], R7 ;  /* 0x0000000706007387 */ /* 0x0003e20000100800 */
[----:B------:R-:W-:Y:S05]  /*7bb0*/  RET.REL.NODEC R16 `(_ZN7cutlass13device_kernelIN5flash19enable_sm80_to_sm89INS1_16FlashAttnBwdSm80INS1_25CollectiveMainloopBwdSm80ILi2ELi2EN4cute5tupleIJNS5_1CILi64EEENS7_ILi128EEES8_EEENS_10bfloat16_tEfNS_4arch4Sm80ELb0ELb1ELb1ELb1ELb1ELb0ELb0ELb0ELi2ELi2ELi4ELi2ELb1EEENS1_24CollectiveEpilogueBwdGQAISA_fSD_Li256ELb1ELb1EEENS1_19SingleTileSchedulerILb1ELb0ELb0ELi128EEEEEEEEEvNT_6ParamsE) ;  /* 0xffff844010007950 */ /* 0x000fea0003c3ffff */
        .type           $_ZN7cutlass13device_kernelIN5flash19enable_sm80_to_sm89INS1_16FlashAttnBwdSm80INS1_25CollectiveMainloopBwdSm80ILi2ELi2EN4cute5tupleIJNS5_1CILi64EEENS7_ILi128EEES8_EEENS_10bfloat16_tEfNS_4arch4Sm80ELb0ELb1ELb1ELb1ELb1ELb0ELb0ELb0ELi2ELi2ELi4ELi2ELb1EEENS1_24CollectiveEpilogueBwdGQAISA_fSD_Li256ELb1ELb1EEENS1_19SingleTileSchedulerILb1ELb0ELb0ELi128EEEEEEEEEvNT_6ParamsE$_ZN4cute3eso3ESOILb1ELb0EJNS_1CILi0EEEiiiEEC2ERKS3_RKiS8_S8_,@function
        .size           $_ZN7cutlass13device_kernelIN5flash19enable_sm80_to_sm89INS1_16FlashAttnBwdSm80INS1_25CollectiveMainloopBwdSm80ILi2ELi2EN4cute5tupleIJNS5_1CILi64EEENS7_ILi128EEES8_EEENS_10bfloat16_tEfNS_4arch4Sm80ELb0ELb1ELb1ELb1ELb1ELb0ELb0ELb0ELi2ELi2ELi4ELi2ELb1EEENS1_24CollectiveEpilogueBwdGQAISA_fSD_Li256ELb1ELb1EEENS1_19SingleTileSchedulerILb1ELb0ELb0ELi128EEEEEEEEEvNT_6ParamsE$_ZN4cute3eso3ESOILb1ELb0EJNS_1CILi0EEEiiiEEC2ERKS3_RKiS8_S8_,($_ZN7cutlass13device_kernelIN5flash19enable_sm80_to_sm89INS1_16FlashAttnBwdSm80INS1_25CollectiveMainloopBwdSm80ILi2ELi2EN4cute5tupleIJNS5_1CILi64EEENS7_ILi128EEES8_EEENS_10bfloat16_tEfNS_4arch4Sm80ELb0ELb1ELb1ELb1ELb1ELb0ELb0ELb0ELi2ELi2ELi4ELi2ELb1EEENS1_24CollectiveEpilogueBwdGQAISA_fSD_Li256ELb1ELb1EEENS1_19SingleTileSchedulerILb1ELb0ELb0ELi128EEEEEEEEEvNT_6ParamsE$_ZN4cute3eso3ESOILb1ELb0EJNS_5tupleIJNS2_IJNS_1CILi8EEENS3_ILi1EEEEEENS3_ILi2EEES5_EEENS2_IJNS2_IJS5_NS3_ILi0EEEEEElS9_EEEEEC2ERKS8_RKSB_ - $_ZN7cutlass13device_kernelIN5flash19enable_sm80_to_sm89INS1_16FlashAttnBwdSm80INS1_25CollectiveMainloopBwdSm80ILi2ELi2EN4cute5tupleIJNS5_1CILi64EEENS7_ILi128EEES8_EEENS_10bfloat16_tEfNS_4arch4Sm80ELb0ELb1ELb1ELb1ELb1ELb0ELb0ELb0ELi2ELi2ELi4ELi2ELb1EEENS1_24CollectiveEpilogueBwdGQAISA_fSD_Li256ELb1ELb1EEENS1_19SingleTileSchedulerILb1ELb0ELb0ELi128EEEEEEEEEvNT_6ParamsE$_ZN4cute3eso3ESOILb1ELb0EJNS_1CILi0EEEiiiEEC2ERKS3_RKiS8_S8_)
$_ZN7cutlass13device_kernelIN5flash19enable_sm80_to_sm89INS1_16FlashAttnBwdSm80INS1_25CollectiveMainloopBwdSm80ILi2ELi2EN4cute5tupleIJNS5_1CILi64EEENS7_ILi128EEES8_EEENS_10bfloat16_tEfNS_4arch4Sm80ELb0ELb1ELb1ELb1ELb1ELb0ELb0ELb0ELi2ELi2ELi4ELi2ELb1EEENS1_24CollectiveEpilogueBwdGQAISA_fSD_Li256ELb1ELb1EEENS1_19SingleTileSchedulerILb1ELb0ELb0ELi128EEEEEEEEEvNT_6ParamsE$_ZN4cute3eso3ESOILb1ELb0EJNS_1CILi0EEEiiiEEC2ERKS3_RKiS8_S8_:
        /* <DEDUP_REMOVED lines=9> */
[----:B------:R-:W-:Y:S05]  /*7c50*/  RET.REL.NODEC R10 `(_ZN7cutlass13device_kernelIN5flash19enable_sm80_to_sm89INS1_16FlashAttnBwdSm80INS1_25CollectiveMainloopBwdSm80ILi2ELi2EN4cute5tupleIJNS5_1CILi64EEENS7_ILi128EEES8_EEENS_10bfloat16_tEfNS_4arch4Sm80ELb0ELb1ELb1ELb1ELb1ELb0ELb0ELb0ELi2ELi2ELi4ELi2ELb1EEENS1_24CollectiveEpilogueBwdGQAISA_fSD_Li256ELb1ELb1EEENS1_19SingleTileSchedulerILb1ELb0ELb0ELi128EEEEEEEEEvNT_6ParamsE) ;  /* 0xffff83a00a007950 */ /* 0x000fea0003c3ffff */
        .type           $_ZN7cutlass13device_kernelIN5flash19enable_sm80_to_sm89INS1_16FlashAttnBwdSm80INS1_25CollectiveMainloopBwdSm80ILi2ELi2EN4cute5tupleIJNS5_1CILi64EEENS7_ILi128EEES8_EEENS_10bfloat16_tEfNS_4arch4Sm80ELb0ELb1ELb1ELb1ELb1ELb0ELb0ELb0ELi2ELi2ELi4ELi2ELb1EEENS1_24CollectiveEpilogueBwdGQAISA_fSD_Li256ELb1ELb1EEENS1_19SingleTileSchedulerILb1ELb0ELb0ELi128EEEEEEEEEvNT_6ParamsE$_ZN4cute3eso3ESOILb1ELb0EJNS_5tupleIJNS2_IJNS_1CILi8EEENS3_ILi1EEEEEENS3_ILi2EEES5_EEENS2_IJNS2_IJS5_NS3_ILi0EEEEEElS9_EEEEEC2ERKS8_RKSB_,@function
        .size           $_ZN7cutlass13device_kernelIN5flash19enable_sm80_to_sm89INS1_16FlashAttnBwdSm80INS1_25CollectiveMainloopBwdSm80ILi2ELi2EN4cute5tupleIJNS5_1CILi64EEENS7_ILi128EEES8_EEENS_10bfloat16_tEfNS_4arch4Sm80ELb0ELb1ELb1ELb1ELb1ELb0ELb0ELb0ELi2ELi2ELi4ELi2ELb1EEENS1_24CollectiveEpilogueBwdGQAISA_fSD_Li256ELb1ELb1EEENS1_19SingleTileSchedulerILb1ELb0ELb0ELi128EEEEEEEEEvNT_6ParamsE$_ZN4cute3eso3ESOILb1ELb0EJNS_5tupleIJNS2_IJNS_1CILi8EEENS3_ILi1EEEEEENS3_ILi2EEES5_EEENS2_IJNS2_IJS5_NS3_ILi0EEEEEElS9_EEEEEC2ERKS8_RKSB_,($_ZN7cutlass13device_kernelIN5flash19enable_sm80_to_sm89INS1_16FlashAttnBwdSm80INS1_25CollectiveMainloopBwdSm80ILi2ELi2EN4cute5tupleIJNS5_1CILi64EEENS7_ILi128EEES8_EEENS_10bfloat16_tEfNS_4arch4Sm80ELb0ELb1ELb1ELb1ELb1ELb0ELb0ELb0ELi2ELi2ELi4ELi2ELb1EEENS1_24CollectiveEpilogueBwdGQAISA_fSD_Li256ELb1ELb1EEENS1_19SingleTileSchedulerILb1ELb0ELb0ELi128EEEEEEEEEvNT_6ParamsE$_ZN4cute3eso3ESOILb1ELb0EJNS_5tupleIJNS_1CILi1EEENS3_ILi0EEEEEElS5_EEC2ERKS6_RKlRKS5_ - $_ZN7cutlass13device_kernelIN5flash19enable_sm80_to_sm89INS1_16FlashAttnBwdSm80INS1_25CollectiveMainloopBwdSm80ILi2ELi2EN4cute5tupleIJNS5_1CILi64EEENS7_ILi128EEES8_EEENS_10bfloat16_tEfNS_4arch4Sm80ELb0ELb1ELb1ELb1ELb1ELb0ELb0ELb0ELi2ELi2ELi4ELi2ELb1EEENS1_24CollectiveEpilogueBwdGQAISA_fSD_Li256ELb1ELb1EEENS1_19SingleTileSchedulerILb1ELb0ELb0ELi128EEEEEEEEEvNT_6ParamsE$_ZN4cute3eso3ESOILb1ELb0EJNS_5tupleIJNS2_IJNS_1CILi8EEENS3_ILi1EEEEEENS3_ILi2EEES5_EEENS2_IJNS2_IJS5_NS3_ILi0EEEEEElS9_EEEEEC2ERKS8_RKSB_)
$_ZN7cutlass13device_kernelIN5flash19enable_sm80_to_sm89INS1_16FlashAttnBwdSm80INS1_25CollectiveMainloopBwdSm80ILi2ELi2EN4cute5tupleIJNS5_1CILi64EEENS7_ILi128EEES8_EEENS_10bfloat16_tEfNS_4arch4Sm80ELb0ELb1ELb1ELb1ELb1ELb0ELb0ELb0ELi2ELi2ELi4ELi2ELb1EEENS1_24CollectiveEpilogueBwdGQAISA_fSD_Li256ELb1ELb1EEENS1_19SingleTileSchedulerILb1ELb0ELb0ELi128EEEEEEEEEvNT_6ParamsE$_ZN4cute3eso3ESOILb1ELb0EJNS_5tupleIJNS2_IJNS_1CILi8EEENS3_ILi1EEEEEENS3_ILi2EEES5_EEENS2_IJNS2_IJS5_NS3_ILi0EEEEEElS9_EEEEEC2ERKS8_RKSB_:
[----:B------:R-:W-:Y:S01]  /*7c60*/  IADD3 R7, R4, -c[0x0][0x20], RZ ;  /* 0x8000080004077a10 */ /* 0x000fe20007ffe0ff */
[----:B------:R-:W-:Y:S01]  /*7c70*/  IMAD.MOV.U32 R24, RZ, RZ, R6 ;  /* 0x000000ffff187224 */ /* 0x000fe200078e0006 */
[----:B------:R-:W-:Y:S01]  /*7c80*/  MOV R28, R10 ;  /* 0x0000000a001c7202 */ /* 0x000fe20000000f00 */
[----:B------:R-:W-:Y:S01]  /*7c90*/  IMAD.MOV.U32 R25, RZ, RZ, R9 ;  /* 0x000000ffff197224 */ /* 0x000fe200078e0009 */
[----:B------:R-:W-:-:S04]  /*7ca0*/  MOV R29, 0x0 ;  /* 0x00000000001d7802 */ /* 0x000fc80000000f00 */
[----:B------:R1:W-:Y:S01]  /*7cb0*/  STL.64 [R7], R24 ;  /* 0x0000001807007387 */ /* 0x0003e20000100a00 */
[----:B------:R-:W-:Y:S05]  /*7cc0*/  RET.REL.NODEC R28 `(_ZN7cutlass13device_kernelIN5flash19enable_sm80_to_sm89INS1_16FlashAttnBwdSm80INS1_25CollectiveMainloopBwdSm80ILi2ELi2EN4cute5tupleIJNS5_1CILi64EEENS7_ILi128EEES8_EEENS_10bfloat16_tEfNS_4arch4Sm80ELb0ELb1ELb1ELb1ELb1ELb0ELb0ELb0ELi2ELi2ELi4ELi2ELb1EEENS1_24CollectiveEpilogueBwdGQAISA_fSD_Li256ELb1ELb1EEENS1_19SingleTileSchedulerILb1ELb0ELb0ELi128EEEEEEEEEvNT_6ParamsE) ;  /* 0xffff83301c007950 */ /* 0x000fea0003c3ffff */
        .type           $_ZN7cutlass13device_kernelIN5flash19enable_sm80_to_sm89INS1_16FlashAttnBwdSm80INS1_25CollectiveMainloopBwdSm80ILi2ELi2EN4cute5tupleIJNS5_1CILi64EEENS7_ILi128EEES8_EEENS_10bfloat16_tEfNS_4arch4Sm80ELb0ELb1ELb1ELb1ELb1ELb0ELb0ELb0ELi2ELi2ELi4ELi2ELb1EEENS1_24CollectiveEpilogueBwdGQAISA_fSD_Li256ELb1ELb1EEENS1_19SingleTileSchedulerILb1ELb0ELb0ELi128EEEEEEEEEvNT_6ParamsE$_ZN4cute3eso3ESOILb1ELb0EJNS_5tupleIJNS_1CILi1EEENS3_ILi0EEEEEElS5_EEC2ERKS6_RKlRKS5_,@function
        .size           $_ZN7cutlass13device_kernelIN5flash19enable_sm80_to_sm89INS1_16FlashAttnBwdSm80INS1_25CollectiveMainloopBwdSm80ILi2ELi2EN4cute5tupleIJNS5_1CILi64EEENS7_ILi128EEES8_EEENS_10bfloat16_tEfNS_4arch4Sm80ELb0ELb1ELb1ELb1ELb1ELb0ELb0ELb0ELi2ELi2ELi4ELi2ELb1EEENS1_24CollectiveEpilogueBwdGQAISA_fSD_Li256ELb1ELb1EEENS1_19SingleTileSchedulerILb1ELb0ELb0ELi128EEEEEEEEEvNT_6ParamsE$_ZN4cute3eso3ESOILb1ELb0EJNS_5tupleIJNS_1CILi1EEENS3_ILi0EEEEEElS5_EEC2ERKS6_RKlRKS5_,($_ZN7cutlass13device_kernelIN5flash19enable_sm80_to_sm89INS1_16FlashAttnBwdSm80INS1_25CollectiveMainloopBwdSm80ILi2ELi2EN4cute5tupleIJNS5_1CILi64EEENS7_ILi128EEES8_EEENS_10bfloat16_tEfNS_4arch4Sm80ELb0ELb1ELb1ELb1ELb1ELb0ELb0ELb0ELi2ELi2ELi4ELi2ELb1EEENS1_24CollectiveEpilogueBwdGQAISA_fSD_Li256ELb1ELb1EEENS1_19SingleTileSchedulerILb1ELb0ELb0ELi128EEEEEEEEEvNT_6ParamsE$_ZN4cute3eso3ESOILb1ELb0EJNS_6LayoutINS_5tupleIJNS3_IJNS_1CILi1EEES5_EEEEEENS3_IJNS3_IJS5_NS4_ILi0EEEEEEEEEEENS_10ViewEngineINS_8gmem_ptrIPKN7cutlass9uint128_tEEEEEEEC2ERKSB_RKSJ_ - $_ZN7cutlass13device_kernelIN5flash19enable_sm80_to_sm89INS1_16FlashAttnBwdSm80INS1_25CollectiveMainloopBwdSm80ILi2ELi2EN4cute5tupleIJNS5_1CILi64EEENS7_ILi128EEES8_EEENS_10bfloat16_tEfNS_4arch4Sm80ELb0ELb1ELb1ELb1ELb1ELb0ELb0ELb0ELi2ELi2ELi4ELi2ELb1EEENS1_24CollectiveEpilogueBwdGQAISA_fSD_Li256ELb1ELb1EEENS1_19SingleTileSchedulerILb1ELb0ELb0ELi128EEEEEEEEEvNT_6ParamsE$_ZN4cute3eso3ESOILb1ELb0EJNS_5tupleIJNS_1CILi1EEENS3_ILi0EEEEEElS5_EEC2ERKS6_RKlRKS5_)
$_ZN7cutlass13device_kernelIN5flash19enable_sm80_to_sm89INS1_16FlashAttnBwdSm80INS1_25CollectiveMainloopBwdSm80ILi2ELi2EN4cute5tupleIJNS5_1CILi64EEENS7_ILi128EEES8_EEENS_10bfloat16_tEfNS_4arch4Sm80ELb0ELb1ELb1ELb1ELb1ELb0ELb0ELb0ELi2ELi2ELi4ELi2ELb1EEENS1_24CollectiveEpilogueBwdGQAISA_fSD_Li256ELb1ELb1EEENS1_19SingleTileSchedulerILb1ELb0ELb0ELi128EEEEEEEEEvNT_6ParamsE$_ZN4cute3eso3ESOILb1ELb0EJNS_5tupleIJNS_1CILi1EEENS3_ILi0EEEEEElS5_EEC2ERKS6_RKlRKS5_:
[----:B------:R-:W-:Y:S01]  /*7cd0*/  IADD3 R7, R7, -c[0x0][0x20], RZ ;  /* 0x8000080007077a10 */ /* 0x000fe20007ffe0ff */
[----:B------:R-:W-:Y:S01]  /*7ce0*/  IMAD.MOV.U32 R24, RZ, RZ, R6 ;  /* 0x000000ffff187224 */ /* 0x000fe200078e0006 */
[----:B------:R-:W-:Y:S01]  /*7cf0*/  MOV R28, R10 ;  /* 0x0000000a001c7202 */ /* 0x000fe20000000f00 */
[----:B------:R-:W-:Y:S01]  /*7d00*/  IMAD.MOV.U32 R25, RZ, RZ, R9 ;  /* 0x000000ffff197224 */ /* 0x000fe200078e0009 */
[----:B------:R-:W-:-:S04]  /*7d10*/  MOV R29, 0x0 ;  /* 0x00000000001d7802 */ /* 0x000fc80000000f00 */
[----:B------:R1:W-:Y:S01]  /*7d20*/  STL.64 [R7], R24 ;  /* 0x0000001807007387 */ /* 0x0003e20000100a00 */
[----:B------:R-:W-:Y:S05]  /*7d30*/  RET.REL.NODEC R28 `(_ZN7cutlass13device_kernelIN5flash19enable_sm80_to_sm89INS1_16FlashAttnBwdSm80INS1_25CollectiveMainloopBwdSm80ILi2ELi2EN4cute5tupleIJNS5_1CILi64EEENS7_ILi128EEES8_EEENS_10bfloat16_tEfNS_4arch4Sm80ELb0ELb1ELb1ELb1ELb1ELb0ELb0ELb0ELi2ELi2ELi4ELi2ELb1EEENS1_24CollectiveEpilogueBwdGQAISA_fSD_Li256ELb1ELb1EEENS1_19SingleTileSchedulerILb1ELb0ELb0ELi128EEEEEEEEEvNT_6ParamsE) ;  /* 0xffff82c01c007950 */ /* 0x000fea0003c3ffff */
        .type           $_ZN7cutlass13device_kernelIN5flash19enable_sm80_to_sm89INS1_16FlashAttnBwdSm80INS1_25CollectiveMainloopBwdSm80ILi2ELi2EN4cute5tupleIJNS5_1CILi64EEENS7_ILi128EEES8_EEENS_10bfloat16_tEfNS_4arch4Sm80ELb0ELb1ELb1ELb1ELb1ELb0ELb0ELb0ELi2ELi2ELi4ELi2ELb1EEENS1_24CollectiveEpilogueBwdGQAISA_fSD_Li256ELb1ELb1EEENS1_19SingleTileSchedulerILb1ELb0ELb0ELi128EEEEEEEEEvNT_6ParamsE$_ZN4cute3eso3ESOILb1ELb0EJNS_6LayoutINS_5tupleIJNS3_IJNS_1CILi1EEES5_EEEEEENS3_IJNS3_IJS5_NS4_ILi0EEEEEEEEEEENS_10ViewEngineINS_8gmem_ptrIPKN7cutlass9uint128_tEEEEEEEC2ERKSB_RKSJ_,@function
        .size           $_ZN7cutlass13device_kernelIN5flash19enable_sm80_to_sm89INS1_16FlashAttnBwdSm80INS1_25CollectiveMainloopBwdSm80ILi2ELi2EN4cute5tupleIJNS5_1CILi64EEENS7_ILi128EEES8_EEENS_10bfloat16_tEfNS_4arch4Sm80ELb0ELb1ELb1ELb1ELb1ELb0ELb0ELb0ELi2ELi2ELi4ELi2ELb1EEENS1_24CollectiveEpilogueBwdGQAISA_fSD_Li256ELb1ELb1EEENS1_19SingleTileSchedulerILb1ELb0ELb0ELi128EEEEEEEEEvNT_6ParamsE$_ZN4cute3eso3ESOILb1ELb0EJNS_6LayoutINS_5tupleIJNS3_IJNS_1CILi1EEES5_EEEEEENS3_IJNS3_IJS5_NS4_ILi0EEEEEEEEEEENS_10ViewEngineINS_8gmem_ptrIPKN7cutlass9uint128_tEEEEEEEC2ERKSB_RKSJ_,($_ZN7cutlass13device_kernelIN5flash19enable_sm80_to_sm89INS1_16FlashAttnBwdSm80INS1_25CollectiveMainloopBwdSm80ILi2ELi2EN4cute5tupleIJNS5_1CILi64EEENS7_ILi128EEES8_EEENS_10bfloat16_tEfNS_4arch4Sm80ELb0ELb1ELb1ELb1ELb1ELb0ELb0ELb0ELi2ELi2ELi4ELi2ELb1EEENS1_24CollectiveEpilogueBwdGQAISA_fSD_Li256ELb1ELb1EEENS1_19SingleTileSchedulerILb1ELb0ELb0ELi128EEEEEEEEEvNT_6ParamsE$_ZN4cute3eso3ESOILb1ELb0EJNS_6LayoutINS_5tupleIJNS3_IJNS_1CILi1EEES5_EEEEEENS3_IJNS3_IJS5_NS4_ILi0EEEEEEEEEEENS_10ViewEngineINS_8smem_ptrIPN7cutlass9uint128_tEEEEEEEC2ERKSB_RKSI_ - $_ZN7cutlass13device_kernelIN5flash19enable_sm80_to_sm89INS1_16FlashAttnBwdSm80INS1_25CollectiveMainloopBwdSm80ILi2ELi2EN4cute5tupleIJNS5_1CILi64EEENS7_ILi128EEES8_EEENS_10bfloat16_tEfNS_4arch4Sm80ELb0ELb1ELb1ELb1ELb1ELb0ELb0ELb0ELi2ELi2ELi4ELi2ELb1EEENS1_24CollectiveEpilogueBwdGQAISA_fSD_Li256ELb1ELb1EEENS1_19SingleTileSchedulerILb1ELb0ELb0ELi128EEEEEEEEEvNT_6ParamsE$_ZN4cute3eso3ESOILb1ELb0EJNS_6LayoutINS_5tupleIJNS3_IJNS_1CILi1EEES5_EEEEEENS3_IJNS3_IJS5_NS4_ILi0EEEEEEEEEEENS_10ViewEngineINS_8gmem_ptrIPKN7cutlass9uint128_tEEEEEEEC2ERKSB_RKSJ_)
$_ZN7cutlass13device_kernelIN5flash19enable_sm80_to_sm89INS1_16FlashAttnBwdSm80INS1_25CollectiveMainloopBwdSm80ILi2ELi2EN4cute5tupleIJNS5_1CILi64EEENS7_ILi128EEES8_EEENS_10bfloat16_tEfNS_4arch4Sm80ELb0ELb1ELb1ELb1ELb1ELb0ELb0ELb0ELi2ELi2ELi4ELi2ELb1EEENS1_24CollectiveEpilogueBwdGQAISA_fSD_Li256ELb1ELb1EEENS1_19SingleTileSchedulerILb1ELb0ELb0ELi128EEEEEEEEEvNT_6ParamsE$_ZN4cute3eso3ESOILb1ELb0EJNS_6LayoutINS_5tupleIJNS3_IJNS_1CILi1EEES5_EEEEEENS3_IJNS3_IJS5_NS4_ILi0EEEEEEEEEEENS_10ViewEngineINS_8gmem_ptrIPKN7cutlass9uint128_tEEEEEEEC2ERKSB_RKSJ_:
[----:B------:R-:W-:Y:S01]  /*7d40*/  IADD3 R10, R4, -c[0x0][0x20], RZ ;  /* 0x80000800040a7a10 */ /* 0x000fe20007ffe0ff */
[----:B------:R-:W-:Y:S01]  /*7d50*/  IMAD.MOV.U32 R28, RZ, RZ, R16 ;  /* 0x000000ffff1c7224 */ /* 0x000fe200078e0010 */
[----:B------:R-:W-:-:S03]  /*7d60*/  MOV R29, 0x0 ;  /* 0x00000000001d7802 */ /* 0x000fc60000000f00 */
[----:B------:R1:W-:Y:S01]  /*7d70*/  STL.64 [R10], R6 ;  /* 0x000000060a007387 */ /* 0x0003e20000100a00 */
[----:B------:R-:W-:Y:S05]  /*7d80*/  RET.REL.NODEC R28 `(_ZN7cutlass13device_kernelIN5flash19enable_sm80_to_sm89INS1_16FlashAttnBwdSm80INS1_25CollectiveMainloopBwdSm80ILi2ELi2EN4cute5tupleIJNS5_1CILi64EEENS7_ILi128EEES8_EEENS_10bfloat16_tEfNS_4arch4Sm80ELb0ELb1ELb1ELb1ELb1ELb0ELb0ELb0ELi2ELi2ELi4ELi2ELb1EEENS1_24CollectiveEpilogueBwdGQAISA_fSD_Li256ELb1ELb1EEENS1_19SingleTileSchedulerILb1ELb0ELb0ELi128EEEEEEEEEvNT_6ParamsE) ;  /* 0xffff82701c007950 */ /* 0x000fea0003c3ffff */
        .type           $_ZN7cutlass13device_kernelIN5flash19enable_sm80_to_sm89INS1_16FlashAttnBwdSm80INS1_25CollectiveMainloopBwdSm80ILi2ELi2EN4cute5tupleIJNS5_1CILi64EEENS7_ILi128EEES8_EEENS_10bfloat16_tEfNS_4arch4Sm80ELb0ELb1ELb1ELb1ELb1ELb0ELb0ELb0ELi2ELi2ELi4ELi2ELb1EEENS1_24CollectiveEpilogueBwdGQAISA_fSD_Li256ELb1ELb1EEENS1_19SingleTileSchedulerILb1ELb0ELb0ELi128EEEEEEEEEvNT_6ParamsE$_ZN4cute3eso3ESOILb1ELb0EJNS_6LayoutINS_5tupleIJNS3_IJNS_1CILi1EEES5_EEEEEENS3_IJNS3_IJS5_NS4_ILi0EEEEEEEEEEENS_10ViewEngineINS_8smem_ptrIPN7cutlass9uint128_tEEEEEEEC2ERKSB_RKSI_,@function
        .size           $_ZN7cutlass13device_kernelIN5flash19enable_sm80_to_sm89INS1_16FlashAttnBwdSm80INS1_25CollectiveMainloopBwdSm80ILi2ELi2EN4cute5tupleIJNS5_1CILi64EEENS7_ILi128EEES8_EEENS_10bfloat16_tEfNS_4arch4Sm80ELb0ELb1ELb1ELb1ELb1ELb0ELb0ELb0ELi2ELi2ELi4ELi2ELb1EEENS1_24CollectiveEpilogueBwdGQAISA_fSD_Li256ELb1ELb1EEENS1_19SingleTileSchedulerILb1ELb0ELb0ELi128EEEEEEEEEvNT_6ParamsE$_ZN4cute3eso3ESOILb1ELb0EJNS_6LayoutINS_5tupleIJNS3_IJNS_1CILi1EEES5_EEEEEENS3_IJNS3_IJS5_NS4_ILi0EEEEEEEEEEENS_10ViewEngineINS_8smem_ptrIPN7cutlass9uint128_tEEEEEEEC2ERKSB_RKSI_,($_ZN7cutlass13device_kernelIN5flash19enable_sm80_to_sm89INS1_16FlashAttnBwdSm80INS1_25CollectiveMainloopBwdSm80ILi2ELi2EN4cute5tupleIJNS5_1CILi64EEENS7_ILi128EEES8_EEENS_10bfloat16_tEfNS_4arch4Sm80ELb0ELb1ELb1ELb1ELb1ELb0ELb0ELb0ELi2ELi2ELi4ELi2ELb1EEENS1_24CollectiveEpilogueBwdGQAISA_fSD_Li256ELb1ELb1EEENS1_19SingleTileSchedulerILb1ELb0ELb0ELi128EEEEEEEEEvNT_6ParamsE$_ZN4cute3eso3ESOILb1ELb0EJNS_6LayoutINS_5tupleIJNS3_IJNS_1CILi4EEENS4_ILi1EEEEEEEEENS3_IJNS3_IJS6_NS4_ILi0EEEEEEEEEEENS_10ViewEngineINS_8gmem_ptrIPKfEEEEEEC2ERKSC_RKSI_ - $_ZN7cutlass13device_kernelIN5flash19enable_sm80_to_sm89INS1_16FlashAttnBwdSm80INS1_25CollectiveMainloopBwdSm80ILi2ELi2EN4cute5tupleIJNS5_1CILi64EEENS7_ILi128EEES8_EEENS_10bfloat16_tEfNS_4arch4Sm80ELb0ELb1ELb1ELb1ELb1ELb0ELb0ELb0ELi2ELi2ELi4ELi2ELb1EEENS1_24CollectiveEpilogueBwdGQAISA_fSD_Li256ELb1ELb1EEENS1_19SingleTileSchedulerILb1ELb0ELb0ELi128EEEEEEEEEvNT_6ParamsE$_ZN4cute3eso3ESOILb1ELb0EJNS_6LayoutINS_5tupleIJNS3_IJNS_1CILi1EEES5_EEEEEENS3_IJNS3_IJS5_NS4_ILi0EEEEEEEEEEENS_10ViewEngineINS_8smem_ptrIPN7cutlass9uint128_tEEEEEEEC2ERKSB_RKSI_)
$_ZN7cutlass13device_kernelIN5flash19enable_sm80_to_sm89INS1_16FlashAttnBwdSm80INS1_25CollectiveMainloopBwdSm80ILi2ELi2EN4cute5tupleIJNS5_1CILi64EEENS7_ILi128EEES8_EEENS_10bfloat16_tEfNS_4arch4Sm80ELb0ELb1ELb1ELb1ELb1ELb0ELb0ELb0ELi2ELi2ELi4ELi2ELb1EEENS1_24CollectiveEpilogueBwdGQAISA_fSD_Li256ELb1ELb1EEENS1_19SingleTileSchedulerILb1ELb0ELb0ELi128EEEEEEEEEvNT_6ParamsE$_ZN4cute3eso3ESOILb1ELb0EJNS_6LayoutINS_5tupleIJNS3_IJNS_1CILi1EEES5_EEEEEENS3_IJNS3_IJS5_NS4_ILi0EEEEEEEEEEENS_10ViewEngineINS_8smem_ptrIPN7cutlass9uint128_tEEEEEEEC2ERKSB_RKSI_:
[----:B------:R-:W-:Y:S02]  /*7d90*/  IADD3 R8, R4, -c[0x0][0x20], RZ ;  /* 0x8000080004087a10 */ /* 0x000fe40007ffe0ff */
[----:B------:R-:W-:-:S03]  /*7da0*/  MOV R11, 0x0 ;  /* 0x00000000000b7802 */ /* 0x000fc60000000f00 */
[----:B------:R1:W-:Y:S01]  /*7db0*/  STL.64 [R8], R6 ;  /* 0x0000000608007387 */ /* 0x0003e20000100a00 */
[----:B------:R-:W-:Y:S05]  /*7dc0*/  RET.REL.NODEC R10 `(_ZN7cutlass13device_kernelIN5flash19enable_sm80_to_sm89INS1_16FlashAttnBwdSm80INS1_25CollectiveMainloopBwdSm80ILi2ELi2EN4cute5tupleIJNS5_1CILi64EEENS7_ILi128EEES8_EEENS_10bfloat16_tEfNS_4arch4Sm80ELb0ELb1ELb1ELb1ELb1ELb0ELb0ELb0ELi2ELi2ELi4ELi2ELb1EEENS1_24CollectiveEpilogueBwdGQAISA_fSD_Li256ELb1ELb1EEENS1_19SingleTileSchedulerILb1ELb0ELb0ELi128EEEEEEEEEvNT_6ParamsE) ;  /* 0xffff82300a007950 */ /* 0x000fea0003c3ffff */
        .type           $_ZN7cutlass13device_kernelIN5flash19enable_sm80_to_sm89INS1_16FlashAttnBwdSm80INS1_25CollectiveMainloopBwdSm80ILi2ELi2EN4cute5tupleIJNS5_1CILi64EEENS7_ILi128EEES8_EEENS_10bfloat16_tEfNS_4arch4Sm80ELb0ELb1ELb1ELb1ELb1ELb0ELb0ELb0ELi2ELi2ELi4ELi2ELb1EEENS1_24CollectiveEpilogueBwdGQAISA_fSD_Li256ELb1ELb1EEENS1_19SingleTileSchedulerILb1ELb0ELb0ELi128EEEEEEEEEvNT_6ParamsE$_ZN4cute3eso3ESOILb1ELb0EJNS_6LayoutINS_5tupleIJNS3_IJNS_1CILi4EEENS4_ILi1EEEEEEEEENS3_IJNS3_IJS6_NS4_ILi0EEEEEEEEEEENS_10ViewEngineINS_8gmem_ptrIPKfEEEEEEC2ERKSC_RKSI_,@function
        .size           $_ZN7cutlass13device_kernelIN5flash19enable_sm80_to_sm89INS1_16FlashAttnBwdSm80INS1_25CollectiveMainloopBwdSm80ILi2ELi2EN4cute5tupleIJNS5_1CILi64EEENS7_ILi128EEES8_EEENS_10bfloat16_tEfNS_4arch4Sm80ELb0ELb1ELb1ELb1ELb1ELb0ELb0ELb0ELi2ELi2ELi4ELi2ELb1EEENS1_24CollectiveEpilogueBwdGQAISA_fSD_Li256ELb1ELb1EEENS1_19SingleTileSchedulerILb1ELb0ELb0ELi128EEEEEEEEEvNT_6ParamsE$_ZN4cute3eso3ESOILb1ELb0EJNS_6LayoutINS_5tupleIJNS3_IJNS_1CILi4EEENS4_ILi1EEEEEEEEENS3_IJNS3_IJS6_NS4_ILi0EEEEEEEEEEENS_10ViewEngineINS_8gmem_ptrIPKfEEEEEEC2ERKSC_RKSI_,($_ZN7cutlass13device_kernelIN5flash19enable_sm80_to_sm89INS1_16FlashAttnBwdSm80INS1_25CollectiveMainloopBwdSm80ILi2ELi2EN4cute5tupleIJNS5_1CILi64EEENS7_ILi128EEES8_EEENS_10bfloat16_tEfNS_4arch4Sm80ELb0ELb1ELb1ELb1ELb1ELb0ELb0ELb0ELi2ELi2ELi4ELi2ELb1EEENS1_24CollectiveEpilogueBwdGQAISA_fSD_Li256ELb1ELb1EEENS1_19SingleTileSchedulerILb1ELb0ELb0ELi128EEEEEEEEEvNT_6ParamsE$_ZN4cute3eso3ESOILb1ELb0EJNS_6LayoutINS_5tupleIJNS3_IJNS_1CILi4EEENS4_ILi1EEEEEEEEENS3_IJNS3_IJS6_NS4_ILi0EEEEEEEEEEENS_10ViewEngineINS_8smem_ptrIPfEEEEEEC2ERKSC_RKSH_ - $_ZN7cutlass13device_kernelIN5flash19enable_sm80_to_sm89INS1_16FlashAttnBwdSm80INS1_25CollectiveMainloopBwdSm80ILi2ELi2EN4cute5tupleIJNS5_1CILi64EEENS7_ILi128EEES8_EEENS_10bfloat16_tEfNS_4arch4Sm80ELb0ELb1ELb1ELb1ELb1ELb0ELb0ELb0ELi2ELi2ELi4ELi2ELb1EEENS1_24CollectiveEpilogueBwdGQAISA_fSD_Li256ELb1ELb1EEENS1_19SingleTileSchedulerILb1ELb0ELb0ELi128EEEEEEEEEvNT_6ParamsE$_ZN4cute3eso3ESOILb1ELb0EJNS_6LayoutINS_5tupleIJNS3_IJNS_1CILi4EEENS4_ILi1EEEEEEEEENS3_IJNS3_IJS6_NS4_ILi0EEEEEEEEEEENS_10ViewEngineINS_8gmem_ptrIPKfEEEEEEC2ERKSC_RKSI_)
$_ZN7cutlass13device_kernelIN5flash19enable_sm80_to_sm89INS1_16FlashAttnBwdSm80INS1_25CollectiveMainloopBwdSm80ILi2ELi2EN4cute5tupleIJNS5_1CILi64EEENS7_ILi128EEES8_EEENS_10bfloat16_tEfNS_4arch4Sm80ELb0ELb1ELb1ELb1ELb1ELb0ELb0ELb0ELi2ELi2ELi4ELi2ELb1EEENS1_24CollectiveEpilogueBwdGQAISA_fSD_Li256ELb1ELb1EEENS1_19SingleTileSchedulerILb1ELb0ELb0ELi128EEEEEEEEEvNT_6ParamsE$_ZN4cute3eso3ESOILb1ELb0EJNS_6LayoutINS_5tupleIJNS3_IJNS_1CILi4EEENS4_ILi1EEEEEEEEENS3_IJNS3_IJS6_NS4_ILi0EEEEEEEEEEENS_10ViewEngineINS_8gmem_ptrIPKfEEEEEEC2ERKSC_RKSI_:
[----:B------:R-:W-:Y:S02]  /*7dd0*/  IADD3 R10, R13, -c[0x0][0x20], RZ ;  /* 0x800008000d0a7a10 */ /* 0x000fe40007ffe0ff */
[----:B------:R-:W-:-:S03]  /*7de0*/  MOV R17, 0x0 ;  /* 0x0000000000117802 */ /* 0x000fc60000000f00 */
[----:B------:R1:W-:Y:S01]  /*7df0*/  STL.64 [R10], R6 ;  /* 0x000000060a007387 */ /* 0x0003e20000100a00 */
[----:B------:R-:W-:Y:S05]  /*7e00*/  RET.REL.NODEC R16 `(_ZN7cutlass13device_kernelIN5flash19enable_sm80_to_sm89INS1_16FlashAttnBwdSm80INS1_25CollectiveMainloopBwdSm80ILi2ELi2EN4cute5tupleIJNS5_1CILi64EEENS7_ILi128EEES8_EEENS_10bfloat16_tEfNS_4arch4Sm80ELb0ELb1ELb1ELb1ELb1ELb0ELb0ELb0ELi2ELi2ELi4ELi2ELb1EEENS1_24CollectiveEpilogueBwdGQAISA_fSD_Li256ELb1ELb1EEENS1_19SingleTileSchedulerILb1ELb0ELb0ELi128EEEEEEEEEvNT_6ParamsE) ;  /* 0xffff81f010007950 */ /* 0x000fea0003c3ffff */
        .type           $_ZN7cutlass13device_kernelIN5flash19enable_sm80_to_sm89INS1_16FlashAttnBwdSm80INS1_25CollectiveMainloopBwdSm80ILi2ELi2EN4cute5tupleIJNS5_1CILi64EEENS7_ILi128EEES8_EEENS_10bfloat16_tEfNS_4arch4Sm80ELb0ELb1ELb1ELb1ELb1ELb0ELb0ELb0ELi2ELi2ELi4ELi2ELb1EEENS1_24CollectiveEpilogueBwdGQAISA_fSD_Li256ELb1ELb1EEENS1_19SingleTileSchedulerILb1ELb0ELb0ELi128EEEEEEEEEvNT_6ParamsE$_ZN4cute3eso3ESOILb1ELb0EJNS_6LayoutINS_5tupleIJNS3_IJNS_1CILi4EEENS4_ILi1EEEEEEEEENS3_IJNS3_IJS6_NS4_ILi0EEEEEEEEEEENS_10ViewEngineINS_8smem_ptrIPfEEEEEEC2ERKSC_RKSH_,@function
        .size           $_ZN7cutlass13device_kernelIN5flash19enable_sm80_to_sm89INS1_16FlashAttnBwdSm80INS1_25CollectiveMainloopBwdSm80ILi2ELi2EN4cute5tupleIJNS5_1CILi64EEENS7_ILi128EEES8_EEENS_10bfloat16_tEfNS_4arch4Sm80ELb0ELb1ELb1ELb1ELb1ELb0ELb0ELb0ELi2ELi2ELi4ELi2ELb1EEENS1_24CollectiveEpilogueBwdGQAISA_fSD_Li256ELb1ELb1EEENS1_19SingleTileSchedulerILb1ELb0ELb0ELi128EEEEEEEEEvNT_6ParamsE$_ZN4cute3eso3ESOILb1ELb0EJNS_6LayoutINS_5tupleIJNS3_IJNS_1CILi4EEENS4_ILi1EEEEEEEEENS3_IJNS3_IJS6_NS4_ILi0EEEEEEEEEEENS_10ViewEngineINS_8smem_ptrIPfEEEEEEC2ERKSC_RKSH_,($_ZN7cutlass13device_kernelIN5flash19enable_sm80_to_sm89INS1_16FlashAttnBwdSm80INS1_25CollectiveMainloopBwdSm80ILi2ELi2EN4cute5tupleIJNS5_1CILi64EEENS7_ILi128EEES8_EEENS_10bfloat16_tEfNS_4arch4Sm80ELb0ELb1ELb1ELb1ELb1ELb0ELb0ELb0ELi2ELi2ELi4ELi2ELb1EEENS1_24CollectiveEpilogueBwdGQAISA_fSD_Li256ELb1ELb1EEENS1_19SingleTileSchedulerILb1ELb0ELb0ELi128EEEEEEEEEvNT_6ParamsE$_ZN4cute3eso3ESOILb1ELb0EJNS_6LayoutINS_5tupleIJNS3_IJNS_1CILi4EEENS4_ILi1EEEEEES6_EEENS3_IJNS3_IJS6_NS4_ILi0EEEEEES9_EEEEENS_10ViewEngineINS_8gmem_ptrIPKfEEEEEEC2ERKSC_RKSI_ - $_ZN7cutlass13device_kernelIN5flash19enable_sm80_to_sm89INS1_16FlashAttnBwdSm80INS1_25CollectiveMainloopBwdSm80ILi2ELi2EN4cute5tupleIJNS5_1CILi64EEENS7_ILi128EEES8_EEENS_10bfloat16_tEfNS_4arch4Sm80ELb0ELb1ELb1ELb1ELb1ELb0ELb0ELb0ELi2ELi2ELi4ELi2ELb1EEENS1_24CollectiveEpilogueBwdGQAISA_fSD_Li256ELb1ELb1EEENS1_19SingleTileSchedulerILb1ELb0ELb0ELi128EEEEEEEEEvNT_6ParamsE$_ZN4cute3eso3ESOILb1ELb0EJNS_6LayoutINS_5tupleIJNS3_IJNS_1CILi4EEENS4_ILi1EEEEEEEEENS3_IJNS3_IJS6_NS4_ILi0EEEEEEEEEEENS_10ViewEngineINS_8smem_ptrIPfEEEEEEC2ERKSC_RKSH_)
$_ZN7cutlass13device_kernelIN5flash19enable_sm80_to_sm89INS1_16FlashAttnBwdSm80INS1_25CollectiveMainloopBwdSm80ILi2ELi2EN4cute5tupleIJNS5_1CILi64EEENS7_ILi128EEES8_EEENS_10bfloat16_tEfNS_4arch4Sm80ELb0ELb1ELb1ELb1ELb1ELb0ELb0ELb0ELi2ELi2ELi4ELi2ELb1EEENS1_24CollectiveEpilogueBwdGQAISA_fSD_Li256ELb1ELb1EEENS1_19SingleTileSchedulerILb1ELb0ELb0ELi128EEEEEEEEEvNT_6ParamsE$_ZN4cute3eso3ESOILb1ELb0EJNS_6LayoutINS_5tupleIJNS3_IJNS_1CILi4EEENS4_ILi1EEEEEEEEENS3_IJNS3_IJS6_NS4_ILi0EEEEEEEEEEENS_10ViewEngineINS_8smem_ptrIPfEEEEEEC2ERKSC_RKSH_:
[----:B------:R-:W-:Y:S02]  /*7e10*/  IADD3 R8, R13, -c[0x0][0x20], RZ ;  /* 0x800008000d087a10 */ /* 0x000fe40007ffe0ff */
[----:B------:R-:W-:-:S03]  /*7e20*/  MOV R17, 0x0 ;  /* 0x0000000000117802 */ /* 0x000fc60000000f00 */
[----:B------:R1:W-:Y:S01]  /*7e30*/  STL.64 [R8], R6 ;  /* 0x0000000608007387 */ /* 0x0003e20000100a00 */
[----:B------:R-:W-:Y:S05]  /*7e40*/  RET.REL.NODEC R16 `(_ZN7cutlass13device_kernelIN5flash19enable_sm80_to_sm89INS1_16FlashAttnBwdSm80INS1_25CollectiveMainloopBwdSm80ILi2ELi2EN4cute5tupleIJNS5_1CILi64EEENS7_ILi128EEES8_EEENS_10bfloat16_tEfNS_4arch4Sm80ELb0ELb1ELb1ELb1ELb1ELb0ELb0ELb0ELi2ELi2ELi4ELi2ELb1EEENS1_24CollectiveEpilogueBwdGQAISA_fSD_Li256ELb1ELb1EEENS1_19SingleTileSchedulerILb1ELb0ELb0ELi128EEEEEEEEEvNT_6ParamsE) ;  /* 0xffff81b010007950 */ /* 0x000fea0003c3ffff */
        .type           $_ZN7cutlass13device_kernelIN5flash19enable_sm80_to_sm89INS1_16FlashAttnBwdSm80INS1_25CollectiveMainloopBwdSm80ILi2ELi2EN4cute5tupleIJNS5_1CILi64EEENS7_ILi128EEES8_EEENS_10bfloat16_tEfNS_4arch4Sm80ELb0ELb1ELb1ELb1ELb1ELb0ELb0ELb0ELi2ELi2ELi4ELi2ELb1EEENS1_24CollectiveEpilogueBwdGQAISA_fSD_Li256ELb1ELb1EEENS1_19SingleTileSchedulerILb1ELb0ELb0ELi128EEEEEEEEEvNT_6ParamsE$_ZN4cute3eso3ESOILb1ELb0EJNS_6LayoutINS_5tupleIJNS3_IJNS_1CILi4EEENS4_ILi1EEEEEES6_EEENS3_IJNS3_IJS6_NS4_ILi0EEEEEES9_EEEEENS_10ViewEngineINS_8gmem_ptrIPKfEEEEEEC2ERKSC_RKSI_,@function
        .size           $_ZN7cutlass13device_kernelIN5flash19enable_sm80_to_sm89INS1_16FlashAttnBwdSm80INS1_25CollectiveMainloopBwdSm80ILi2ELi2EN4cute5tupleIJNS5_1CILi64EEENS7_ILi128EEES8_EEENS_10bfloat16_tEfNS_4arch4Sm80ELb0ELb1ELb1ELb1ELb1ELb0ELb0ELb0ELi2ELi2ELi4ELi2ELb1EEENS1_24CollectiveEpilogueBwdGQAISA_fSD_Li256ELb1ELb1EEENS1_19SingleTileSchedulerILb1ELb0ELb0ELi128EEEEEEEEEvNT_6ParamsE$_ZN4cute3eso3ESOILb1ELb0EJNS_6LayoutINS_5tupleIJNS3_IJNS_1CILi4EEENS4_ILi1EEEEEES6_EEENS3_IJNS3_IJS6_NS4_ILi0EEEEEES9_EEEEENS_10ViewEngineINS_8gmem_ptrIPKfEEEEEEC2ERKSC_RKSI_,($_ZN7cutlass13device_kernelIN5flash19enable_sm80_to_sm89INS1_16FlashAttnBwdSm80INS1_25CollectiveMainloopBwdSm80ILi2ELi2EN4cute5tupleIJNS5_1CILi64EEENS7_ILi128EEES8_EEENS_10bfloat16_tEfNS_4arch4Sm80ELb0ELb1ELb1ELb1ELb1ELb0ELb0ELb0ELi2ELi2ELi4ELi2ELb1EEENS1_24CollectiveEpilogueBwdGQAISA_fSD_Li256ELb1ELb1EEENS1_19SingleTileSchedulerILb1ELb0ELb0ELi128EEEEEEEEEvNT_6ParamsE$_ZN4cute3eso3ESOILb1ELb0EJNS_6LayoutINS_5tupleIJNS3_IJNS_1CILi4EEENS4_ILi1EEEEEES6_EEENS3_IJNS3_IJS6_NS4_ILi0EEEEEES9_EEEEENS_10ViewEngineINS_8smem_ptrIPfEEEEEEC2ERKSC_RKSH_ - $_ZN7cutlass13device_kernelIN5flash19enable_sm80_to_sm89INS1_16FlashAttnBwdSm80INS1_25CollectiveMainloopBwdSm80ILi2ELi2EN4cute5tupleIJNS5_1CILi64EEENS7_ILi128EEES8_EEENS_10bfloat16_tEfNS_4arch4Sm80ELb0ELb1ELb1ELb1ELb1ELb0ELb0ELb0ELi2ELi2ELi4ELi2ELb1EEENS1_24CollectiveEpilogueBwdGQAISA_fSD_Li256ELb1ELb1EEENS1_19SingleTileSchedulerILb1ELb0ELb0ELi128EEEEEEEEEvNT_6ParamsE$_ZN4cute3eso3ESOILb1ELb0EJNS_6LayoutINS_5tupleIJNS3_IJNS_1CILi4EEENS4_ILi1EEEEEES6_EEENS3_IJNS3_IJS6_NS4_ILi0EEEEEES9_EEEEENS_10ViewEngineINS_8gmem_ptrIPKfEEEEEEC2ERKSC_RKSI_)
$_ZN7cutlass13device_kernelIN5flash19enable_sm80_to_sm89INS1_16FlashAttnBwdSm80INS1_25CollectiveMainloopBwdSm80ILi2ELi2EN4cute5tupleIJNS5_1CILi64EEENS7_ILi128EEES8_EEENS_10bfloat16_tEfNS_4arch4Sm80ELb0ELb1ELb1ELb1ELb1ELb0ELb0ELb0ELi2ELi2ELi4ELi2ELb1EEENS1_24CollectiveEpilogueBwdGQAISA_fSD_Li256ELb1ELb1EEENS1_19SingleTileSchedulerILb1ELb0ELb0ELi128EEEEEEEEEvNT_6ParamsE$_ZN4cute3eso3ESOILb1ELb0EJNS_6LayoutINS_5tupleIJNS3_IJNS_1CILi4EEENS4_ILi1EEEEEES6_EEENS3_IJNS3_IJS6_NS4_ILi0EEEEEES9_EEEEENS_10ViewEngineINS_8gmem_ptrIPKfEEEEEEC2ERKSC_RKSI_:
[----:B------:R-:W-:Y:S02]  /*7e50*/  IADD3 R8, R4, -c[0x0][0x20], RZ ;  /* 0x8000080004087a10 */ /* 0x000fe40007ffe0ff */
[----:B------:R-:W-:-:S03]  /*7e60*/  MOV R11, 0x0 ;  /* 0x00000000000b7802 */ /* 0x000fc60000000f00 */
[----:B------:R1:W-:Y:S01]  /*7e70*/  STL.64 [R8], R6 ;  /* 0x0000000608007387 */ /* 0x0003e20000100a00 */
[----:B------:R-:W-:Y:S05]  /*7e80*/  RET.REL.NODEC R10 `(_ZN7cutlass13device_kernelIN5flash19enable_sm80_to_sm89INS1_16FlashAttnBwdSm80INS1_25CollectiveMainloopBwdSm80ILi2ELi2EN4cute5tupleIJNS5_1CILi64EEENS7_ILi128EEES8_EEENS_10bfloat16_tEfNS_4arch4Sm80ELb0ELb1ELb1ELb1ELb1ELb0ELb0ELb0ELi2ELi2ELi4ELi2ELb1EEENS1_24CollectiveEpilogueBwdGQAISA_fSD_Li256ELb1ELb1EEENS1_19SingleTileSchedulerILb1ELb0ELb0ELi128EEEEEEEEEvNT_6ParamsE) ;  /* 0xffff81700a007950 */ /* 0x000fea0003c3ffff */
        .type           $_ZN7cutlass13device_kernelIN5flash19enable_sm80_to_sm89INS1_16FlashAttnBwdSm80INS1_25CollectiveMainloopBwdSm80ILi2ELi2EN4cute5tupleIJNS5_1CILi64EEENS7_ILi128EEES8_EEENS_10bfloat16_tEfNS_4arch4Sm80ELb0ELb1ELb1ELb1ELb1ELb0ELb0ELb0ELi2ELi2ELi4ELi2ELb1EEENS1_24CollectiveEpilogueBwdGQAISA_fSD_Li256ELb1ELb1EEENS1_19SingleTileSchedulerILb1ELb0ELb0ELi128EEEEEEEEEvNT_6ParamsE$_ZN4cute3eso3ESOILb1ELb0EJNS_6LayoutINS_5tupleIJNS3_IJNS_1CILi4EEENS4_ILi1EEEEEES6_EEENS3_IJNS3_IJS6_NS4_ILi0EEEEEES9_EEEEENS_10ViewEngineINS_8smem_ptrIPfEEEEEEC2ERKSC_RKSH_,@function
        .size           $_ZN7cutlass13device_kernelIN5flash19enable_sm80_to_sm89INS1_16FlashAttnBwdSm80INS1_25CollectiveMainloopBwdSm80ILi2ELi2EN4cute5tupleIJNS5_1CILi64EEENS7_ILi128EEES8_EEENS_10bfloat16_tEfNS_4arch4Sm80ELb0ELb1ELb1ELb1ELb1ELb0ELb0ELb0ELi2ELi2ELi4ELi2ELb1EEENS1_24CollectiveEpilogueBwdGQAISA_fSD_Li256ELb1ELb1EEENS1_19SingleTileSchedulerILb1ELb0ELb0ELi128EEEEEEEEEvNT_6ParamsE$_ZN4cute3eso3ESOILb1ELb0EJNS_6LayoutINS_5tupleIJNS3_IJNS_1CILi4EEENS4_ILi1EEEEEES6_EEENS3_IJNS3_IJS6_NS4_ILi0EEEEEES9_EEEEENS_10ViewEngineINS_8smem_ptrIPfEEEEEEC2ERKSC_RKSH_,($_ZN7cutlass13device_kernelIN5flash19enable_sm80_to_sm89INS1_16FlashAttnBwdSm80INS1_25CollectiveMainloopBwdSm80ILi2ELi2EN4cute5tupleIJNS5_1CILi64EEENS7_ILi128EEES8_EEENS_10bfloat16_tEfNS_4arch4Sm80ELb0ELb1ELb1ELb1ELb1ELb0ELb0ELb0ELi2ELi2ELi4ELi2ELb1EEENS1_24CollectiveEpilogueBwdGQAISA_fSD_Li256ELb1ELb1EEENS1_19SingleTileSchedulerILb1ELb0ELb0ELi128EEEEEEEEEvNT_6ParamsE$_ZN4cute3eso3ESOILb1ELb0EJNS_6LayoutINS_5tupleIJNS3_IJNS_1CILi4EEENS4_ILi1EEEEEES6_EEENS3_IJNS3_IJS6_NS4_ILi0EEEEEES9_EEEEEiEEC2ERKSC_RKi - $_ZN7cutlass13device_kernelIN5flash19enable_sm80_to_sm89INS1_16FlashAttnBwdSm80INS1_25CollectiveMainloopBwdSm80ILi2ELi2EN4cute5tupleIJNS5_1CILi64EEENS7_ILi128EEES8_EEENS_10bfloat16_tEfNS_4arch4Sm80ELb0ELb1ELb1ELb1ELb1ELb0ELb0ELb0ELi2ELi2ELi4ELi2ELb1EEENS1_24CollectiveEpilogueBwdGQAISA_fSD_Li256ELb1ELb1EEENS1_19SingleTileSchedulerILb1ELb0ELb0ELi128EEEEEEEEEvNT_6ParamsE$_ZN4cute3eso3ESOILb1ELb0EJNS_6LayoutINS_5tupleIJNS3_IJNS_1CILi4EEENS4_ILi1EEEEEES6_EEENS3_IJNS3_IJS6_NS4_ILi0EEEEEES9_EEEEENS_10ViewEngineINS_8smem_ptrIPfEEEEEEC2ERKSC_RKSH_)
$_ZN7cutlass13device_kernelIN5flash19enable_sm80_to_sm89INS1_16FlashAttnBwdSm80INS1_25CollectiveMainloopBwdSm80ILi2ELi2EN4cute5tupleIJNS5_1CILi64EEENS7_ILi128EEES8_EEENS_10bfloat16_tEfNS_4arch4Sm80ELb0ELb1ELb1ELb1ELb1ELb0ELb0ELb0ELi2ELi2ELi4ELi2ELb1EEENS1_24CollectiveEpilogueBwdGQAISA_fSD_Li256ELb1ELb1EEENS1_19SingleTileSchedulerILb1ELb0ELb0ELi128EEEEEEEEEvNT_6ParamsE$_ZN4cute3eso3ESOILb1ELb0EJNS_6LayoutINS_5tupleIJNS3_IJNS_1CILi4EEENS4_ILi1EEEEEES6_EEENS3_IJNS3_IJS6_NS4_ILi0EEEEEES9_EEEEENS_10ViewEngineINS_8smem_ptrIPfEEEEEEC2ERKSC_RKSH_:
[----:B------:R-:W-:Y:S02]  /*7e90*/  IADD3 R8, R4, -c[0x0][0x20], RZ ;  /* 0x8000080004087a10 */ /* 0x000fe40007ffe0ff */
[----:B------:R-:W-:-:S03]  /*7ea0*/  MOV R17, 0x0 ;  /* 0x0000000000117802 */ /* 0x000fc60000000f00 */
[----:B------:R1:W-:Y:S01]  /*7eb0*/  STL.64 [R8], R6 ;  /* 0x0000000608007387 */ /* 0x0003e20000100a00 */
[----:B------:R-:W-:Y:S05]  /*7ec0*/  RET.REL.NODEC R16 `(_ZN7cutlass13device_kernelIN5flash19enable_sm80_to_sm89INS1_16FlashAttnBwdSm80INS1_25CollectiveMainloopBwdSm80ILi2ELi2EN4cute5tupleIJNS5_1CILi64EEENS7_ILi128EEES8_EEENS_10bfloat16_tEfNS_4arch4Sm80ELb0ELb1ELb1ELb1ELb1ELb0ELb0ELb0ELi2ELi2ELi4ELi2ELb1EEENS1_24CollectiveEpilogueBwdGQAISA_fSD_Li256ELb1ELb1EEENS1_19SingleTileSchedulerILb1ELb0ELb0ELi128EEEEEEEEEvNT_6ParamsE) ;  /* 0xffff813010007950 */ /* 0x000fea0003c3ffff */
        .type           $_ZN7cutlass13device_kernelIN5flash19enable_sm80_to_sm89INS1_16FlashAttnBwdSm80INS1_25CollectiveMainloopBwdSm80ILi2ELi2EN4cute5tupleIJNS5_1CILi64EEENS7_ILi128EEES8_EEENS_10bfloat16_tEfNS_4arch4Sm80ELb0ELb1ELb1ELb1ELb1ELb0ELb0ELb0ELi2ELi2ELi4ELi2ELb1EEENS1_24CollectiveEpilogueBwdGQAISA_fSD_Li256ELb1ELb1EEENS1_19SingleTileSchedulerILb1ELb0ELb0ELi128EEEEEEEEEvNT_6ParamsE$_ZN4cute3eso3ESOILb1ELb0EJNS_6LayoutINS_5tupleIJNS3_IJNS_1CILi4EEENS4_ILi1EEEEEES6_EEENS3_IJNS3_IJS6_NS4_ILi0EEEEEES9_EEEEEiEEC2ERKSC_RKi,@function
        .size           $_ZN7cutlass13device_kernelIN5flash19enable_sm80_to_sm89INS1_16FlashAttnBwdSm80INS1_25CollectiveMainloopBwdSm80ILi2ELi2EN4cute5tupleIJNS5_1CILi64EEENS7_ILi128EEES8_EEENS_10bfloat16_tEfNS_4arch4Sm80ELb0ELb1ELb1ELb1ELb1ELb0ELb0ELb0ELi2ELi2ELi4ELi2ELb1EEENS1_24CollectiveEpilogueBwdGQAISA_fSD_Li256ELb1ELb1EEENS1_19SingleTileSchedulerILb1ELb0ELb0ELi128EEEEEEEEEvNT_6ParamsE$_ZN4cute3eso3ESOILb1ELb0EJNS_6LayoutINS_5tupleIJNS3_IJNS_1CILi4EEENS4_ILi1EEEEEES6_EEENS3_IJNS3_IJS6_NS4_ILi0EEEEEES9_EEEEEiEEC2ERKSC_RKi,($_ZN7cutlass13device_kernelIN5flash19enable_sm80_to_sm89INS1_16FlashAttnBwdSm80INS1_25CollectiveMainloopBwdSm80ILi2ELi2EN4cute5tupleIJNS5_1CILi64EEENS7_ILi128EEES8_EEENS_10bfloat16_tEfNS_4arch4Sm80ELb0ELb1ELb1ELb1ELb1ELb0ELb0ELb0ELi2ELi2ELi4ELi2ELb1EEENS1_24CollectiveEpilogueBwdGQAISA_fSD_Li256ELb1ELb1EEENS1_19SingleTileSchedulerILb1ELb0ELb0ELi128EEEEEEEEEvNT_6ParamsE$_ZN4cute3eso3ESOILb1ELb0EJNS_6LayoutINS_5tupleIJNS3_IJNS_1CILi8EEENS4_ILi1EEEEEEEEENS3_IJNS3_IJS6_NS4_ILi0EEEEEEEEEEENS_10ViewEngineINS_8gmem_ptrIPKN7cutlass10bfloat16_tEEEEEEEC2ERKSC_RKSK_ - $_ZN7cutlass13device_kernelIN5flash19enable_sm80_to_sm89INS1_16FlashAttnBwdSm80INS1_25CollectiveMainloopBwdSm80ILi2ELi2EN4cute5tupleIJNS5_1CILi64EEENS7_ILi128EEES8_EEENS_10bfloat16_tEfNS_4arch4Sm80ELb0ELb1ELb1ELb1ELb1ELb0ELb0ELb0ELi2ELi2ELi4ELi2ELb1EEENS1_24CollectiveEpilogueBwdGQAISA_fSD_Li256ELb1ELb1EEENS1_19SingleTileSchedulerILb1ELb0ELb0ELi128EEEEEEEEEvNT_6ParamsE$_ZN4cute3eso3ESOILb1ELb0EJNS_6LayoutINS_5tupleIJNS3_IJNS_1CILi4EEENS4_ILi1EEEEEES6_EEENS3_IJNS3_IJS6_NS4_ILi0EEEEEES9_EEEEEiEEC2ERKSC_RKi)
$_ZN7cutlass13device_kernelIN5flash19enable_sm80_to_sm89INS1_16FlashAttnBwdSm80INS1_25CollectiveMainloopBwdSm80ILi2ELi2EN4cute5tupleIJNS5_1CILi64EEENS7_ILi128EEES8_EEENS_10bfloat16_tEfNS_4arch4Sm80ELb0ELb1ELb1ELb1ELb1ELb0ELb0ELb0ELi2ELi2ELi4ELi2ELb1EEENS1_24CollectiveEpilogueBwdGQAISA_fSD_Li256ELb1ELb1EEENS1_19SingleTileSchedulerILb1ELb0ELb0ELi128EEEEEEEEEvNT_6ParamsE$_ZN4cute3eso3ESOILb1ELb0EJNS_6LayoutINS_5tupleIJNS3_IJNS_1CILi4EEENS4_ILi1EEEEEES6_EEENS3_IJNS3_IJS6_NS4_ILi0EEEEEES9_EEEEEiEEC2ERKSC_RKi:
[----:B------:R-:W-:Y:S02]  /*7ed0*/  IADD3 R6, R4, -c[0x0][0x20], RZ ;  /* 0x8000080004067a10 */ /* 0x000fe40007ffe0ff */
[----:B------:R-:W-:-:S03]  /*7ee0*/  MOV R9, 0x0 ;  /* 0x0000000000097802 */ /* 0x000fc60000000f00 */
[----:B------:R1:W-:Y:S01]  /*7ef0*/  STL [R6], R7 ;  /* 0x0000000706007387 */ /* 0x0003e20000100800 */
[----:B------:R-:W-:Y:S05]  /*7f00*/  RET.REL.NODEC R8 `(_ZN7cutlass13device_kernelIN5flash19enable_sm80_to_sm89INS1_16FlashAttnBwdSm80INS1_25CollectiveMainloopBwdSm80ILi2ELi2EN4cute5tupleIJNS5_1CILi64EEENS7_ILi128EEES8_EEENS_10bfloat16_tEfNS_4arch4Sm80ELb0ELb1ELb1ELb1ELb1ELb0ELb0ELb0ELi2ELi2ELi4ELi2ELb1EEENS1_24CollectiveEpilogueBwdGQAISA_fSD_Li256ELb1ELb1EEENS1_19SingleTileSchedulerILb1ELb0ELb0ELi128EEEEEEEEEvNT_6ParamsE) ;  /* 0xffff80f008007950 */ /* 0x000fea0003c3ffff */
        .type           $_ZN7cutlass13device_kernelIN5flash19enable_sm80_to_sm89INS1_16FlashAttnBwdSm80INS1_25CollectiveMainloopBwdSm80ILi2ELi2EN4cute5tupleIJNS5_1CILi64EEENS7_ILi128EEES8_EEENS_10bfloat16_tEfNS_4arch4Sm80ELb0ELb1ELb1ELb1ELb1ELb0ELb0ELb0ELi2ELi2ELi4ELi2ELb1EEENS1_24CollectiveEpilogueBwdGQAISA_fSD_Li256ELb1ELb1EEENS1_19SingleTileSchedulerILb1ELb0ELb0ELi128EEEEEEEEEvNT_6ParamsE$_ZN4cute3eso3ESOILb1ELb0EJNS_6LayoutINS_5tupleIJNS3_IJNS_1CILi8EEENS4_ILi1EEEEEEEEENS3_IJNS3_IJS6_NS4_ILi0EEEEEEEEEEENS_10ViewEngineINS_8gmem_ptrIPKN7cutlass10bfloat16_tEEEEEEEC2ERKSC_RKSK_,@function
        .size           $_ZN7cutlass13device_kernelIN5flash19enable_sm80_to_sm89INS1_16FlashAttnBwdSm80INS1_25CollectiveMainloopBwdSm80ILi2ELi2EN4cute5tupleIJNS5_1CILi64EEENS7_ILi128EEES8_EEENS_10bfloat16_tEfNS_4arch4Sm80ELb0ELb1ELb1ELb1ELb1ELb0ELb0ELb0ELi2ELi2ELi4ELi2ELb1EEENS1_24CollectiveEpilogueBwdGQAISA_fSD_Li256ELb1ELb1EEENS1_19SingleTileSchedulerILb1ELb0ELb0ELi128EEEEEEEEEvNT_6ParamsE$_ZN4cute3eso3ESOILb1ELb0EJNS_6LayoutINS_5tupleIJNS3_IJNS_1CILi8EEENS4_ILi1EEEEEEEEENS3_IJNS3_IJS6_NS4_ILi0EEEEEEEEEEENS_10ViewEngineINS_8gmem_ptrIPKN7cutlass10bfloat16_tEEEEEEEC2ERKSC_RKSK_,($_ZN7cutlass13device_kernelIN5flash19enable_sm80_to_sm89INS1_16FlashAttnBwdSm80INS1_25CollectiveMainloopBwdSm80ILi2ELi2EN4cute5tupleIJNS5_1CILi64EEENS7_ILi128EEES8_EEENS_10bfloat16_tEfNS_4arch4Sm80ELb0ELb1ELb1ELb1ELb1ELb0ELb0ELb0ELi2ELi2ELi4ELi2ELb1EEENS1_24CollectiveEpilogueBwdGQAISA_fSD_Li256ELb1ELb1EEENS1_19SingleTileSchedulerILb1ELb0ELb0ELi128EEEEEEEEEvNT_6ParamsE$_ZN4cute3eso3ESOILb1ELb0EJNS_6LayoutINS_5tupleIJNS3_IJNS_1CILi8EEENS4_ILi1EEEEEEEEENS3_IJNS3_IJS6_NS4_ILi0EEEEEEEEEEENS_10ViewEngineINS_8smem_ptrIPN7cutlass10bfloat16_tEEEEEEEC2ERKSC_RKSJ_ - $_ZN7cutlass13device_kernelIN5flash19enable_sm80_to_sm89INS1_16FlashAttnBwdSm80INS1_25CollectiveMainloopBwdSm80ILi2ELi2EN4cute5tupleIJNS5_1CILi64EEENS7_ILi128EEES8_EEENS_10bfloat16_tEfNS_4arch4Sm80ELb0ELb1ELb1ELb1ELb1ELb0ELb0ELb0ELi2ELi2ELi4ELi2ELb1EEENS1_24CollectiveEpilogueBwdGQAISA_fSD_Li256ELb1ELb1EEENS1_19SingleTileSchedulerILb1ELb0ELb0ELi128EEEEEEEEEvNT_6ParamsE$_ZN4cute3eso3ESOILb1ELb0EJNS_6LayoutINS_5tupleIJNS3_IJNS_1CILi8EEENS4_ILi1EEEEEEEEENS3_IJNS3_IJS6_NS4_ILi0EEEEEEEEEEENS_10ViewEngineINS_8gmem_ptrIPKN7cutlass10bfloat16_tEEEEEEEC2ERKSC_RKSK_)
$_ZN7cutlass13device_kernelIN5flash19enable_sm80_to_sm89INS1_16FlashAttnBwdSm80INS1_25CollectiveMainloopBwdSm80ILi2ELi2EN4cute5tupleIJNS5_1CILi64EEENS7_ILi128EEES8_EEENS_10bfloat16_tEfNS_4arch4Sm80ELb0ELb1ELb1ELb1ELb1ELb0ELb0ELb0ELi2ELi2ELi4ELi2ELb1EEENS1_24CollectiveEpilogueBwdGQAISA_fSD_Li256ELb1ELb1EEENS1_19SingleTileSchedulerILb1ELb0ELb0ELi128EEEEEEEEEvNT_6ParamsE$_ZN4cute3eso3ESOILb1ELb0EJNS_6LayoutINS_5tupleIJNS3_IJNS_1CILi8EEENS4_ILi1EEEEEEEEENS3_IJNS3_IJS6_NS4_ILi0EEEEEEEEEEENS_10ViewEngineINS_8gmem_ptrIPKN7cutlass10bfloat16_tEEEEEEEC2ERKSC_RKSK_:
[----:B------:R-:W-:Y:S02]  /*7f10*/  IADD3 R8, R4, -c[0x0][0x20], RZ ;  /* 0x8000080004087a10 */ /* 0x000fe40007ffe0ff */
[----:B------:R-:W-:-:S03]  /*7f20*/  MOV R11, 0x0 ;  /* 0x00000000000b7802 */ /* 0x000fc60000000f00 */
[----:B------:R1:W-:Y:S01]  /*7f30*/  STL.64 [R8], R6 ;  /* 0x0000000608007387 */ /* 0x0003e20000100a00 */
[----:B------:R-:W-:Y:S05]  /*7f40*/  RET.REL.NODEC R10 `(_ZN7cutlass13device_kernelIN5flash19enable_sm80_to_sm89INS1_16FlashAttnBwdSm80INS1_25CollectiveMainloopBwdSm80ILi2ELi2EN4cute5tupleIJNS5_1CILi64EEENS7_ILi128EEES8_EEENS_10bfloat16_tEfNS_4arch4Sm80ELb0ELb1ELb1ELb1ELb1ELb0ELb0ELb0ELi2ELi2ELi4ELi2ELb1EEENS1_24CollectiveEpilogueBwdGQAISA_fSD_Li256ELb1ELb1EEENS1_19SingleTileSchedulerILb1ELb0ELb0ELi128EEEEEEEEEvNT_6ParamsE) ;  /* 0xffff80b00a007950 */ /* 0x000fea0003c3ffff */
        .type           $_ZN7cutlass13device_kernelIN5flash19enable_sm80_to_sm89INS1_16FlashAttnBwdSm80INS1_25CollectiveMainloopBwdSm80ILi2ELi2EN4cute5tupleIJNS5_1CILi64EEENS7_ILi128EEES8_EEENS_10bfloat16_tEfNS_4arch4Sm80ELb0ELb1ELb1ELb1ELb1ELb0ELb0ELb0ELi2ELi2ELi4ELi2ELb1EEENS1_24CollectiveEpilogueBwdGQAISA_fSD_Li256ELb1ELb1EEENS1_19SingleTileSchedulerILb1ELb0ELb0ELi128EEEEEEEEEvNT_6ParamsE$_ZN4cute3eso3ESOILb1ELb0EJNS_6LayoutINS_5tupleIJNS3_IJNS_1CILi8EEENS4_ILi1EEEEEEEEENS3_IJNS3_IJS6_NS4_ILi0EEEEEEEEEEENS_10ViewEngineINS_8smem_ptrIPN7cutlass10bfloat16_tEEEEEEEC2ERKSC_RKSJ_,@function
        .size           $_ZN7cutlass13device_kernelIN5flash19enable_sm80_to_sm89INS1_16FlashAttnBwdSm80INS1_25CollectiveMainloopBwdSm80ILi2ELi2EN4cute5tupleIJNS5_1CILi64EEENS7_ILi128EEES8_EEENS_10bfloat16_tEfNS_4arch4Sm80ELb0ELb1ELb1ELb1ELb1ELb0ELb0ELb0ELi2ELi2ELi4ELi2ELb1EEENS1_24CollectiveEpilogueBwdGQAISA_fSD_Li256ELb1ELb1EEENS1_19SingleTileSchedulerILb1ELb0ELb0ELi128EEEEEEEEEvNT_6ParamsE$_ZN4cute3eso3ESOILb1ELb0EJNS_6LayoutINS_5tupleIJNS3_IJNS_1CILi8EEENS4_ILi1EEEEEEEEENS3_IJNS3_IJS6_NS4_ILi0EEEEEEEEEEENS_10ViewEngineINS_8smem_ptrIPN7cutlass10bfloat16_tEEEEEEEC2ERKSC_RKSJ_,($_ZN7cutlass13device_kernelIN5flash19enable_sm80_to_sm89INS1_16FlashAttnBwdSm80INS1_25CollectiveMainloopBwdSm80ILi2ELi2EN4cute5tupleIJNS5_1CILi64EEENS7_ILi128EEES8_EEENS_10bfloat16_tEfNS_4arch4Sm80ELb0ELb1ELb1ELb1ELb1ELb0ELb0ELb0ELi2ELi2ELi4ELi2ELb1EEENS1_24CollectiveEpilogueBwdGQAISA_fSD_Li256ELb1ELb1EEENS1_19SingleTileSchedulerILb1ELb0ELb0ELi128EEEEEEEEEvNT_6ParamsE$_ZN4cute3eso3ESOILb1ELb0EJNS_6LayoutINS_5tupleIJNS3_IJNS_1CILi8EEENS4_ILi1EEEEEEEEENS3_IJNS3_IJS6_NS4_ILi0EEEEEEEEEEEiEEC2ERKSC_RKi - $_ZN7cutlass13device_kernelIN5flash19enable_sm80_to_sm89INS1_16FlashAttnBwdSm80INS1_25CollectiveMainloopBwdSm80ILi2ELi2EN4cute5tupleIJNS5_1CILi64EEENS7_ILi128EEES8_EEENS_10bfloat16_tEfNS_4arch4Sm80ELb0ELb1ELb1ELb1ELb1ELb0ELb0ELb0ELi2ELi2ELi4ELi2ELb1EEENS1_24CollectiveEpilogueBwdGQAISA_fSD_Li256ELb1ELb1EEENS1_19SingleTileSchedulerILb1ELb0ELb0ELi128EEEEEEEEEvNT_6ParamsE$_ZN4cute3eso3ESOILb1ELb0EJNS_6LayoutINS_5tupleIJNS3_IJNS_1CILi8EEENS4_ILi1EEEEEEEEENS3_IJNS3_IJS6_NS4_ILi0EEEEEEEEEEENS_10ViewEngineINS_8smem_ptrIPN7cutlass10bfloat16_tEEEEEEEC2ERKSC_RKSJ_)
$_ZN7cutlass13device_kernelIN5flash19enable_sm80_to_sm89INS1_16FlashAttnBwdSm80INS1_25CollectiveMainloopBwdSm80ILi2ELi2EN4cute5tupleIJNS5_1CILi64EEENS7_ILi128EEES8_EEENS_10bfloat16_tEfNS_4arch4Sm80ELb0ELb1ELb1ELb1ELb1ELb0ELb0ELb0ELi2ELi2ELi4ELi2ELb1EEENS1_24CollectiveEpilogueBwdGQAISA_fSD_Li256ELb1ELb1EEENS1_19SingleTileSchedulerILb1ELb0ELb0ELi128EEEEEEEEEvNT_6ParamsE$_ZN4cute3eso3ESOILb1ELb0EJNS_6LayoutINS_5tupleIJNS3_IJNS_1CILi8EEENS4_ILi1EEEEEEEEENS3_IJNS3_IJS6_NS4_ILi0EEEEEEEEEEENS_10ViewEngineINS_8smem_ptrIPN7cutlass10bfloat16_tEEEEEEEC2ERKSC_RKSJ_:
[----:B------:R-:W-:Y:S01]  /*7f50*/  IADD3 R8, R4, -c[0x0][0x20], RZ ;  /* 0x8000080004087a10 */ /* 0x000fe20007ffe0ff */
[----:B------:R-:W-:Y:S01]  /*7f60*/  IMAD.MOV.U32 R28, RZ, RZ, R16 ;  /* 0x000000ffff1c7224 */ /* 0x000fe200078e0010 */
[----:B------:R-:W-:-:S03]  /*7f70*/  MOV R29, 0x0 ;  /* 0x00000000001d7802 */ /* 0x000fc60000000f00 */
[----:B------:R1:W-:Y:S01]  /*7f80*/  STL.64 [R8], R6 ;  /* 0x0000000608007387 */ /* 0x0003e20000100a00 */
[----:B------:R-:W-:Y:S05]  /*7f90*/  RET.REL.NODEC R28 `(_ZN7cutlass13device_kernelIN5flash19enable_sm80_to_sm89INS1_16FlashAttnBwdSm80INS1_25CollectiveMainloopBwdSm80ILi2ELi2EN4cute5tupleIJNS5_1CILi64EEENS7_ILi128EEES8_EEENS_10bfloat16_tEfNS_4arch4Sm80ELb0ELb1ELb1ELb1ELb1ELb0ELb0ELb0ELi2ELi2ELi4ELi2ELb1EEENS1_24CollectiveEpilogueBwdGQAISA_fSD_Li256ELb1ELb1EEENS1_19SingleTileSchedulerILb1ELb0ELb0ELi128EEEEEEEEEvNT_6ParamsE) ;  /* 0xffff80601c007950 */ /* 0x000fea0003c3ffff */
        .type           $_ZN7cutlass13device_kernelIN5flash19enable_sm80_to_sm89INS1_16FlashAttnBwdSm80INS1_25CollectiveMainloopBwdSm80ILi2ELi2EN4cute5tupleIJNS5_1CILi64EEENS7_ILi128EEES8_EEENS_10bfloat16_tEfNS_4arch4Sm80ELb0ELb1ELb1ELb1ELb1ELb0ELb0ELb0ELi2ELi2ELi4ELi2ELb1EEENS1_24CollectiveEpilogueBwdGQAISA_fSD_Li256ELb1ELb1EEENS1_19SingleTileSchedulerILb1ELb0ELb0ELi128EEEEEEEEEvNT_6ParamsE$_ZN4cute3eso3ESOILb1ELb0EJNS_6LayoutINS_5tupleIJNS3_IJNS_1CILi8EEENS4_ILi1EEEEEEEEENS3_IJNS3_IJS6_NS4_ILi0EEEEEEEEEEEiEEC2ERKSC_RKi,@function
        .size           $_ZN7cutlass13device_kernelIN5flash19enable_sm80_to_sm89INS1_16FlashAttnBwdSm80INS1_25CollectiveMainloopBwdSm80ILi2ELi2EN4cute5tupleIJNS5_1CILi64EEENS7_ILi128EEES8_EEENS_10bfloat16_tEfNS_4arch4Sm80ELb0ELb1ELb1ELb1ELb1ELb0ELb0ELb0ELi2ELi2ELi4ELi2ELb1EEENS1_24CollectiveEpilogueBwdGQAISA_fSD_Li256ELb1ELb1EEENS1_19SingleTileSchedulerILb1ELb0ELb0ELi128EEEEEEEEEvNT_6ParamsE$_ZN4cute3eso3ESOILb1ELb0EJNS_6LayoutINS_5tupleIJNS3_IJNS_1CILi8EEENS4_ILi1EEEEEEEEENS3_IJNS3_IJS6_NS4_ILi0EEEEEEEEEEEiEEC2ERKSC_RKi,($_ZN7cutlass13device_kernelIN5flash19enable_sm80_to_sm89INS1_16FlashAttnBwdSm80INS1_25CollectiveMainloopBwdSm80ILi2ELi2EN4cute5tupleIJNS5_1CILi64EEENS7_ILi128EEES8_EEENS_10bfloat16_tEfNS_4arch4Sm80ELb0ELb1ELb1ELb1ELb1ELb0ELb0ELb0ELi2ELi2ELi4ELi2ELb1EEENS1_24CollectiveEpilogueBwdGQAISA_fSD_Li256ELb1ELb1EEENS1_19SingleTileSchedulerILb1ELb0ELb0ELi128EEEEEEEEEvNT_6ParamsE$_ZN4cute3eso3ESOILb1ELb0EJNS_6LayoutINS_5tupleIJNS3_IJNS_1CILi8EEENS4_ILi1EEEEEEEEENS3_IJNS3_IJS6_NS4_ILi0EEEEEEEEEEElEEC2ERKSC_RKl - $_ZN7cutlass13device_kernelIN5flash19enable_sm80_to_sm89INS1_16FlashAttnBwdSm80INS1_25CollectiveMainloopBwdSm80ILi2ELi2EN4cute5tupleIJNS5_1CILi64EEENS7_ILi128EEES8_EEENS_10bfloat16_tEfNS_4arch4Sm80ELb0ELb1ELb1ELb1ELb1ELb0ELb0ELb0ELi2ELi2ELi4ELi2ELb1EEENS1_24CollectiveEpilogueBwdGQAISA_fSD_Li256ELb1ELb1EEENS1_19SingleTileSchedulerILb1ELb0ELb0ELi128EEEEEEEEEvNT_6ParamsE$_ZN4cute3eso3ESOILb1ELb0EJNS_6LayoutINS_5tupleIJNS3_IJNS_1CILi8EEENS4_ILi1EEEEEEEEENS3_IJNS3_IJS6_NS4_ILi0EEEEEEEEEEEiEEC2ERKSC_RKi)
$_ZN7cutlass13device_kernelIN5flash19enable_sm80_to_sm89INS1_16FlashAttnBwdSm80INS1_25CollectiveMainloopBwdSm80ILi2ELi2EN4cute5tupleIJNS5_1CILi64EEENS7_ILi128EEES8_EEENS_10bfloat16_tEfNS_4arch4Sm80ELb0ELb1ELb1ELb1ELb1ELb0ELb0ELb0ELi2ELi2ELi4ELi2ELb1EEENS1_24CollectiveEpilogueBwdGQAISA_fSD_Li256ELb1ELb1EEENS1_19SingleTileSchedulerILb1ELb0ELb0ELi128EEEEEEEEEvNT_6ParamsE$_ZN4cute3eso3ESOILb1ELb0EJNS_6LayoutINS_5tupleIJNS3_IJNS_1CILi8EEENS4_ILi1EEEEEEEEENS3_IJNS3_IJS6_NS4_ILi0EEEEEEEEEEEiEEC2ERKSC_RKi:
[----:B------:R-:W-:Y:S02]  /*7fa0*/  IADD3 R6, R4, -c[0x0][0x20], RZ ;  /* 0x8000080004067a10 */ /* 0x000fe40007ffe0ff */
[----:B------:R-:W-:-:S03]  /*7fb0*/  MOV R9, 0x0 ;  /* 0x0000000000097802 */ /* 0x000fc60000000f00 */
[----:B------:R1:W-:Y:S01]  /*7fc0*/  STL [R6], R7 ;  /* 0x0000000706007387 */ /* 0x0003e20000100800 */
[----:B------:R-:W-:Y:S05]  /*7fd0*/  RET.REL.NODEC R8 `(_ZN7cutlass13device_kernelIN5flash19enable_sm80_to_sm89INS1_16FlashAttnBwdSm80INS1_25CollectiveMainloopBwdSm80ILi2ELi2EN4cute5tupleIJNS5_1CILi64EEENS7_ILi128EEES8_EEENS_10bfloat16_tEfNS_4arch4Sm80ELb0ELb1ELb1ELb1ELb1ELb0ELb0ELb0ELi2ELi2ELi4ELi2ELb1EEENS1_24CollectiveEpilogueBwdGQAISA_fSD_Li256ELb1ELb1EEENS1_19SingleTileSchedulerILb1ELb0ELb0ELi128EEEEEEEEEvNT_6ParamsE) ;  /* 0xffff802008007950 */ /* 0x000fea0003c3ffff */
        .type           $_ZN7cutlass13device_kernelIN5flash19enable_sm80_to_sm89INS1_16FlashAttnBwdSm80INS1_25CollectiveMainloopBwdSm80ILi2ELi2EN4cute5tupleIJNS5_1CILi64EEENS7_ILi128EEES8_EEENS_10bfloat16_tEfNS_4arch4Sm80ELb0ELb1ELb1ELb1ELb1ELb0ELb0ELb0ELi2ELi2ELi4ELi2ELb1EEENS1_24CollectiveEpilogueBwdGQAISA_fSD_Li256ELb1ELb1EEENS1_19SingleTileSchedulerILb1ELb0ELb0ELi128EEEEEEEEEvNT_6ParamsE$_ZN4cute3eso3ESOILb1ELb0EJNS_6LayoutINS_5tupleIJNS3_IJNS_1CILi8EEENS4_ILi1EEEEEEEEENS3_IJNS3_IJS6_NS4_ILi0EEEEEEEEEEElEEC2ERKSC_RKl,@function
        .size           $_ZN7cutlass13device_kernelIN5flash19enable_sm80_to_sm89INS1_16FlashAttnBwdSm80INS1_25CollectiveMainloopBwdSm80ILi2ELi2EN4cute5tupleIJNS5_1CILi64EEENS7_ILi128EEES8_EEENS_10bfloat16_tEfNS_4arch4Sm80ELb0ELb1ELb1ELb1ELb1ELb0ELb0ELb0ELi2ELi2ELi4ELi2ELb1EEENS1_24CollectiveEpilogueBwdGQAISA_fSD_Li256ELb1ELb1EEENS1_19SingleTileSchedulerILb1ELb0ELb0ELi128EEEEEEEEEvNT_6ParamsE$_ZN4cute3eso3ESOILb1ELb0EJNS_6LayoutINS_5tupleIJNS3_IJNS_1CILi8EEENS4_ILi1EEEEEEEEENS3_IJNS3_IJS6_NS4_ILi0EEEEEEEEEEElEEC2ERKSC_RKl,($_ZN7cutlass13device_kernelIN5flash19enable_sm80_to_sm89INS1_16FlashAttnBwdSm80INS1_25CollectiveMainloopBwdSm80ILi2ELi2EN4cute5tupleIJNS5_1CILi64EEENS7_ILi128EEES8_EEENS_10bfloat16_tEfNS_4arch4Sm80ELb0ELb1ELb1ELb1ELb1ELb0ELb0ELb0ELi2ELi2ELi4ELi2ELb1EEENS1_24CollectiveEpilogueBwdGQAISA_fSD_Li256ELb1ELb1EEENS1_19SingleTileSchedulerILb1ELb0ELb0ELi128EEEEEEEEEvNT_6ParamsE$_ZN4cute3eso3ESOILb1ELb0EJNS_6LayoutINS_5tupleIJNS3_IJNS_1CILi8EEENS4_ILi1EEEEEENS4_ILi2EEES6_EEENS3_IJNS3_IJS6_NS4_ILi0EEEEEENS4_ILi2048EEESA_EEEEENS_10ViewEngineINS_8smem_ptrIPN7cutlass10bfloat16_tEEEEEEEC2ERKSE_RKSL_ - $_ZN7cutlass13device_kernelIN5flash19enable_sm80_to_sm89INS1_16FlashAttnBwdSm80INS1_25CollectiveMainloopBwdSm80ILi2ELi2EN4cute5tupleIJNS5_1CILi64EEENS7_ILi128EEES8_EEENS_10bfloat16_tEfNS_4arch4Sm80ELb0ELb1ELb1ELb1ELb1ELb0ELb0ELb0ELi2ELi2ELi4ELi2ELb1EEENS1_24CollectiveEpilogueBwdGQAISA_fSD_Li256ELb1ELb1EEENS1_19SingleTileSchedulerILb1ELb0ELb0ELi128EEEEEEEEEvNT_6ParamsE$_ZN4cute3eso3ESOILb1ELb0EJNS_6LayoutINS_5tupleIJNS3_IJNS_1CILi8EEENS4_ILi1EEEEEEEEENS3_IJNS3_IJS6_NS4_ILi0EEEEEEEEEEElEEC2ERKSC_RKl)
$_ZN7cutlass13device_kernelIN5flash19enable_sm80_to_sm89INS1_16FlashAttnBwdSm80INS1_25CollectiveMainloopBwdSm80ILi2ELi2EN4cute5tupleIJNS5_1CILi64EEENS7_ILi128EEES8_EEENS_10bfloat16_tEfNS_4arch4Sm80ELb0ELb1ELb1ELb1ELb1ELb0ELb0ELb0ELi2ELi2ELi4ELi2ELb1EEENS1_24CollectiveEpilogueBwdGQAISA_fSD_Li256ELb1ELb1EEENS1_19SingleTileSchedulerILb1ELb0ELb0ELi128EEEEEEEEEvNT_6ParamsE$_ZN4cute3eso3ESOILb1ELb0EJNS_6LayoutINS_5tupleIJNS3_IJNS_1CILi8EEENS4_ILi1EEEEEEEEENS3_IJNS3_IJS6_NS4_ILi0EEEEEEEEEEElEEC2ERKSC_RKl:
[----:B------:R-:W-:Y:S01]  /*7fe0*/  IADD3 R6, R4, -c[0x0][0x20], RZ ;  /* 0x8000080004067a10 */ /* 0x000fe20007ffe0ff */
[----:B------:R-:W-:Y:S01]  /*7ff0*/  IMAD.MOV.U32 R11, RZ, RZ, R7 ;  /* 0x000000ffff0b7224 */ /* 0x000fe200078e0007 */
[----:B------:R-:W-:-:S04]  /*8000*/  MOV R9, 0x0 ;  /* 0x0000000000097802 */ /* 0x000fc80000000f00 */
[----:B------:R1:W-:Y:S01]  /*8010*/  STL.64 [R6], R10 ;  /* 0x0000000a06007387 */ /* 0x0003e20000100a00 */
[----:B------:R-:W-:Y:S05]  /*8020*/  RET.REL.NODEC R8 `(_ZN7cutlass13device_kernelIN5flash19enable_sm80_to_sm89INS1_16FlashAttnBwdSm80INS1_25CollectiveMainloopBwdSm80ILi2ELi2EN4cute5tupleIJNS5_1CILi64EEENS7_ILi128EEES8_EEENS_10bfloat16_tEfNS_4arch4Sm80ELb0ELb1ELb1ELb1ELb1ELb0ELb0ELb0ELi2ELi2ELi4ELi2ELb1EEENS1_24CollectiveEpilogueBwdGQAISA_fSD_Li256ELb1ELb1EEENS1_19SingleTileSchedulerILb1ELb0ELb0ELi128EEEEEEEEEvNT_6ParamsE) ;  /* 0xffff7fd008007950 */ /* 0x000fea0003c3ffff */
        .type           $_ZN7cutlass13device_kernelIN5flash19enable_sm80_to_sm89INS1_16FlashAttnBwdSm80INS1_25CollectiveMainloopBwdSm80ILi2ELi2EN4cute5tupleIJNS5_1CILi64EEENS7_ILi128EEES8_EEENS_10bfloat16_tEfNS_4arch4Sm80ELb0ELb1ELb1ELb1ELb1ELb0ELb0ELb0ELi2ELi2ELi4ELi2ELb1EEENS1_24CollectiveEpilogueBwdGQAISA_fSD_Li256ELb1ELb1EEENS1_19SingleTileSchedulerILb1ELb0ELb0ELi128EEEEEEEEEvNT_6ParamsE$_ZN4cute3eso3ESOILb1ELb0EJNS_6LayoutINS_5tupleIJNS3_IJNS_1CILi8EEENS4_ILi1EEEEEENS4_ILi2EEES6_EEENS3_IJNS3_IJS6_NS4_ILi0EEEEEENS4_ILi2048EEESA_EEEEENS_10ViewEngineINS_8smem_ptrIPN7cutlass10bfloat16_tEEEEEEEC2ERKSE_RKSL_,@function
        .size           $_ZN7cutlass13device_kernelIN5flash19enable_sm80_to_sm89INS1_16FlashAttnBwdSm80INS1_25CollectiveMainloopBwdSm80ILi2ELi2EN4cute5tupleIJNS5_1CILi64EEENS7_ILi128EEES8_EEENS_10bfloat16_tEfNS_4arch4Sm80ELb0ELb1ELb1ELb1ELb1ELb0ELb0ELb0ELi2ELi2ELi4ELi2ELb1EEENS1_24CollectiveEpilogueBwdGQAISA_fSD_Li256ELb1ELb1EEENS1_19SingleTileSchedulerILb1ELb0ELb0ELi128EEEEEEEEEvNT_6ParamsE$_ZN4cute3eso3ESOILb1ELb0EJNS_6LayoutINS_5tupleIJNS3_IJNS_1CILi8EEENS4_ILi1EEEEEENS4_ILi2EEES6_EEENS3_IJNS3_IJS6_NS4_ILi0EEEEEENS4_ILi2048EEESA_EEEEENS_10ViewEngineINS_8smem_ptrIPN7cutlass10bfloat16_tEEEEEEEC2ERKSE_RKSL_,($_ZN7cutlass13device_kernelIN5flash19enable_sm80_to_sm89INS1_16FlashAttnBwdSm80INS1_25CollectiveMainloopBwdSm80ILi2ELi2EN4cute5tupleIJNS5_1CILi64EEENS7_ILi128EEES8_EEENS_10bfloat16_tEfNS_4arch4Sm80ELb0ELb1ELb1ELb1ELb1ELb0ELb0ELb0ELi2ELi2ELi4ELi2ELb1EEENS1_24CollectiveEpilogueBwdGQAISA_fSD_Li256ELb1ELb1EEENS1_19SingleTileSchedulerILb1ELb0ELb0ELi128EEEEEEEEEvNT_6ParamsE$_ZN4cute3eso3ESOILb1ELb0EJNS_6LayoutINS_5tupleIJNS3_IJNS_1CILi8EEENS4_ILi1EEEEEENS4_ILi2EEES6_EEENS3_IJNS3_IJS6_NS4_ILi0EEEEEENS4_ILi2048EEESA_EEEEEiEEC2ERKSE_RKi - $_ZN7cutlass13device_kernelIN5flash19enable_sm80_to_sm89INS1_16FlashAttnBwdSm80INS1_25CollectiveMainloopBwdSm80ILi2ELi2EN4cute5tupleIJNS5_1CILi64EEENS7_ILi128EEES8_EEENS_10bfloat16_tEfNS_4arch4Sm80ELb0ELb1ELb1ELb1ELb1ELb0ELb0ELb0ELi2ELi2ELi4ELi2ELb1EEENS1_24CollectiveEpilogueBwdGQAISA_fSD_Li256ELb1ELb1EEENS1_19SingleTileSchedulerILb1ELb0ELb0ELi128EEEEEEEEEvNT_6ParamsE$_ZN4cute3eso3ESOILb1ELb0EJNS_6LayoutINS_5tupleIJNS3_IJNS_1CILi8EEENS4_ILi1EEEEEENS4_ILi2EEES6_EEENS3_IJNS3_IJS6_NS4_ILi0EEEEEENS4_ILi2048EEESA_EEEEENS_10ViewEngineINS_8smem_ptrIPN7cutlass10bfloat16_tEEEEEEEC2ERKSE_RKSL_)
$_ZN7cutlass13device_kernelIN5flash19enable_sm80_to_sm89INS1_16FlashAttnBwdSm80INS1_25CollectiveMainloopBwdSm80ILi2ELi2EN4cute5tupleIJNS5_1CILi64EEENS7_ILi128EEES8_EEENS_10bfloat16_tEfNS_4arch4Sm80ELb0ELb1ELb1ELb1ELb1ELb0ELb0ELb0ELi2ELi2ELi4ELi2ELb1EEENS1_24CollectiveEpilogueBwdGQAISA_fSD_Li256ELb1ELb1EEENS1_19SingleTileSchedulerILb1ELb0ELb0ELi128EEEEEEEEEvNT_6ParamsE$_ZN4cute3eso3ESOILb1ELb0EJNS_6LayoutINS_5tupleIJNS3_IJNS_1CILi8EEENS4_ILi1EEEEEENS4_ILi2EEES6_EEENS3_IJNS3_IJS6_NS4_ILi0EEEEEENS4_ILi2048EEESA_EEEEENS_10ViewEngineINS_8smem_ptrIPN7cutlass10bfloat16_tEEEEEEEC2ERKSE_RKSL_:
[----:B------:R-:W-:Y:S02]  /*8030*/  IADD3 R8, R4, -c[0x0][0x20], RZ ;  /* 0x8000080004087a10 */ /* 0x000fe40007ffe0ff */
[----:B------:R-:W-:-:S03]  /*8040*/  MOV R11, 0x0 ;  /* 0x00000000000b7802 */ /* 0x000fc60000000f00 */
[----:B------:R1:W-:Y:S01]  /*8050*/  STL.64 [R8], R6 ;  /* 0x0000000608007387 */ /* 0x0003e20000100a00 */
[----:B------:R-:W-:Y:S05]  /*8060*/  RET.REL.NODEC R10 `(_ZN7cutlass13device_kernelIN5flash19enable_sm80_to_sm89INS1_16FlashAttnBwdSm80INS1_25CollectiveMainloopBwdSm80ILi2ELi2EN4cute5tupleIJNS5_1CILi64EEENS7_ILi128EEES8_EEENS_10bfloat16_tEfNS_4arch4Sm80ELb0ELb1ELb1ELb1ELb1ELb0ELb0ELb0ELi2ELi2ELi4ELi2ELb1EEENS1_24CollectiveEpilogueBwdGQAISA_fSD_Li256ELb1ELb1EEENS1_19SingleTileSchedulerILb1ELb0ELb0ELi128EEEEEEEEEvNT_6ParamsE) ;  /* 0xffff7f900a007950 */ /* 0x000fea0003c3ffff */
        .type           $_ZN7cutlass13device_kernelIN5flash19enable_sm80_to_sm89INS1_16FlashAttnBwdSm80INS1_25CollectiveMainloopBwdSm80ILi2ELi2EN4cute5tupleIJNS5_1CILi64EEENS7_ILi128EEES8_EEENS_10bfloat16_tEfNS_4arch4Sm80ELb0ELb1ELb1ELb1ELb1ELb0ELb0ELb0ELi2ELi2ELi4ELi2ELb1EEENS1_24CollectiveEpilogueBwdGQAISA_fSD_Li256ELb1ELb1EEENS1_19SingleTileSchedulerILb1ELb0ELb0ELi128EEEEEEEEEvNT_6ParamsE$_ZN4cute3eso3ESOILb1ELb0EJNS_6LayoutINS_5tupleIJNS3_IJNS_1CILi8EEENS4_ILi1EEEEEENS4_ILi2EEES6_EEENS3_IJNS3_IJS6_NS4_ILi0EEEEEENS4_ILi2048EEESA_EEEEEiEEC2ERKSE_RKi,@function
        .size           $_ZN7cutlass13device_kernelIN5flash19enable_sm80_to_sm89INS1_16FlashAttnBwdSm80INS1_25CollectiveMainloopBwdSm80ILi2ELi2EN4cute5tupleIJNS5_1CILi64EEENS7_ILi128EEES8_EEENS_10bfloat16_tEfNS_4arch4Sm80ELb0ELb1ELb1ELb1ELb1ELb0ELb0ELb0ELi2ELi2ELi4ELi2ELb1EEENS1_24CollectiveEpilogueBwdGQAISA_fSD_Li256ELb1ELb1EEENS1_19SingleTileSchedulerILb1ELb0ELb0ELi128EEEEEEEEEvNT_6ParamsE$_ZN4cute3eso3ESOILb1ELb0EJNS_6LayoutINS_5tupleIJNS3_IJNS_1CILi8EEENS4_ILi1EEEEEENS4_ILi2EEES6_EEENS3_IJNS3_IJS6_NS4_ILi0EEEEEENS4_ILi2048EEESA_EEEEEiEEC2ERKSE_RKi,($_ZN7cutlass13device_kernelIN5flash19enable_sm80_to_sm89INS1_16FlashAttnBwdSm80INS1_25CollectiveMainloopBwdSm80ILi2ELi2EN4cute5tupleIJNS5_1CILi64EEENS7_ILi128EEES8_EEENS_10bfloat16_tEfNS_4arch4Sm80ELb0ELb1ELb1ELb1ELb1ELb0ELb0ELb0ELi2ELi2ELi4ELi2ELb1EEENS1_24CollectiveEpilogueBwdGQAISA_fSD_Li256ELb1ELb1EEENS1_19SingleTileSchedulerILb1ELb0ELb0ELi128EEEEEEEEEvNT_6ParamsE$_ZN4cute5tupleIJNS0_IJNS0_IJNS_1CILi8EEENS1_ILi1EEEEEENS1_ILi2EEES3_EEENS0_IJNS0_IJS3_NS1_ILi0EEEEEElS7_EEEEEC2ERKS6_RKS9_ - $_ZN7cutlass13device_kernelIN5flash19enable_sm80_to_sm89INS1_16FlashAttnBwdSm80INS1_25CollectiveMainloopBwdSm80ILi2ELi2EN4cute5tupleIJNS5_1CILi64EEENS7_ILi128EEES8_EEENS_10bfloat16_tEfNS_4arch4Sm80ELb0ELb1ELb1ELb1ELb1ELb0ELb0ELb0ELi2ELi2ELi4ELi2ELb1EEENS1_24CollectiveEpilogueBwdGQAISA_fSD_Li256ELb1ELb1EEENS1_19SingleTileSchedulerILb1ELb0ELb0ELi128EEEEEEEEEvNT_6ParamsE$_ZN4cute3eso3ESOILb1ELb0EJNS_6LayoutINS_5tupleIJNS3_IJNS_1CILi8EEENS4_ILi1EEEEEENS4_ILi2EEES6_EEENS3_IJNS3_IJS6_NS4_ILi0EEEEEENS4_ILi2048EEESA_EEEEEiEEC2ERKSE_RKi)
$_ZN7cutlass13device_kernelIN5flash19enable_sm80_to_sm89INS1_16FlashAttnBwdSm80INS1_25CollectiveMainloopBwdSm80ILi2ELi2EN4cute5tupleIJNS5_1CILi64EEENS7_ILi128EEES8_EEENS_10bfloat16_tEfNS_4arch4Sm80ELb0ELb1ELb1ELb1ELb1ELb0ELb0ELb0ELi2ELi2ELi4ELi2ELb1EEENS1_24CollectiveEpilogueBwdGQAISA_fSD_Li256ELb1ELb1EEENS1_19SingleTileSchedulerILb1ELb0ELb0ELi128EEEEEEEEEvNT_6ParamsE$_ZN4cute3eso3ESOILb1ELb0EJNS_6LayoutINS_5tupleIJNS3_IJNS_1CILi8EEENS4_ILi1EEEEEENS4_ILi2EEES6_EEENS3_IJNS3_IJS6_NS4_ILi0EEEEEENS4_ILi2048EEESA_EEEEEiEEC2ERKSE_RKi:
[----:B------:R-:W-:Y:S02]  /*8070*/  IADD3 R6, R4, -c[0x0][0x20], RZ ;  /* 0x8000080004067a10 */ /* 0x000fe40007ffe0ff */
[----:B------:R-:W-:-:S03]  /*8080*/  MOV R9, 0x0 ;  /* 0x0000000000097802 */ /* 0x000fc60000000f00 */
[----:B------:R1:W-:Y:S01]  /*8090*/  STL [R6], R7 ;  /* 0x0000000706007387 */ /* 0x0003e20000100800 */
[----:B------:R-:W-:Y:S05]  /*80a0*/  RET.REL.NODEC R8 `(_ZN7cutlass13device_kernelIN5flash19enable_sm80_to_sm89INS1_16FlashAttnBwdSm80INS1_25CollectiveMainloopBwdSm80ILi2ELi2EN4cute5tupleIJNS5_1CILi64EEENS7_ILi128EEES8_EEENS_10bfloat16_tEfNS_4arch4Sm80ELb0ELb1ELb1ELb1ELb1ELb0ELb0ELb0ELi2ELi2ELi4ELi2ELb1EEENS1_24CollectiveEpilogueBwdGQAISA_fSD_Li256ELb1ELb1EEENS1_19SingleTileSchedulerILb1ELb0ELb0ELi128EEEEEEEEEvNT_6ParamsE) ;  /* 0xffff7f5008007950 */ /* 0x000fea0003c3ffff */
        .type           $_ZN7cutlass13device_kernelIN5flash19enable_sm80_to_sm89INS1_16FlashAttnBwdSm80INS1_25CollectiveMainloopBwdSm80ILi2ELi2EN4cute5tupleIJNS5_1CILi64EEENS7_ILi128EEES8_EEENS_10bfloat16_tEfNS_4arch4Sm80ELb0ELb1ELb1ELb1ELb1ELb0ELb0ELb0ELi2ELi2ELi4ELi2ELb1EEENS1_24CollectiveEpilogueBwdGQAISA_fSD_Li256ELb1ELb1EEENS1_19SingleTileSchedulerILb1ELb0ELb0ELi128EEEEEEEEEvNT_6ParamsE$_ZN4cute5tupleIJNS0_IJNS0_IJNS_1CILi8EEENS1_ILi1EEEEEENS1_ILi2EEES3_EEENS0_IJNS0_IJS3_NS1_ILi0EEEEEElS7_EEEEEC2ERKS6_RKS9_,@function
        .size           $_ZN7cutlass13device_kernelIN5flash19enable_sm80_to_sm89INS1_16FlashAttnBwdSm80INS1_25CollectiveMainloopBwdSm80ILi2ELi2EN4cute5tupleIJNS5_1CILi64EEENS7_ILi128EEES8_EEENS_10bfloat16_tEfNS_4arch4Sm80ELb0ELb1ELb1ELb1ELb1ELb0ELb0ELb0ELi2ELi2ELi4ELi2ELb1EEENS1_24CollectiveEpilogueBwdGQAISA_fSD_Li256ELb1ELb1EEENS1_19SingleTileSchedulerILb1ELb0ELb0ELi128EEEEEEEEEvNT_6ParamsE$_ZN4cute5tupleIJNS0_IJNS0_IJNS_1CILi8EEENS1_ILi1EEEEEENS1_ILi2EEES3_EEENS0_IJNS0_IJS3_NS1_ILi0EEEEEElS7_EEEEEC2ERKS6_RKS9_,($_ZN7cutlass13device_kernelIN5flash19enable_sm80_to_sm89INS1_16FlashAttnBwdSm80INS1_25CollectiveMainloopBwdSm80ILi2ELi2EN4cute5tupleIJNS5_1CILi64EEENS7_ILi128EEES8_EEENS_10bfloat16_tEfNS_4arch4Sm80ELb0ELb1ELb1ELb1ELb1ELb0ELb0ELb0ELi2ELi2ELi4ELi2ELb1EEENS1_24CollectiveEpilogueBwdGQAISA_fSD_Li256ELb1ELb1EEENS1_19SingleTileSchedulerILb1ELb0ELb0ELi128EEEEEEEEEvNT_6ParamsE$_ZN4cute5tupleIJNS_15ArithmeticTupleIJNS_1CILi0EEEiEEEEEC2ERKS4_ - $_ZN7cutlass13device_kernelIN5flash19enable_sm80_to_sm89INS1_16FlashAttnBwdSm80INS1_25CollectiveMainloopBwdSm80ILi2ELi2EN4cute5tupleIJNS5_1CILi64EEENS7_ILi128EEES8_EEENS_10bfloat16_tEfNS_4arch4Sm80ELb0ELb1ELb1ELb1ELb1ELb0ELb0ELb0ELi2ELi2ELi4ELi2ELb1EEENS1_24CollectiveEpilogueBwdGQAISA_fSD_Li256ELb1ELb1EEENS1_19SingleTileSchedulerILb1ELb0ELb0ELi128EEEEEEEEEvNT_6ParamsE$_ZN4cute5tupleIJNS0_IJNS0_IJNS_1CILi8EEENS1_ILi1EEEEEENS1_ILi2EEES3_EEENS0_IJNS0_IJS3_NS1_ILi0EEEEEElS7_EEEEEC2ERKS6_RKS9_)
$_ZN7cutlass13device_kernelIN5flash19enable_sm80_to_sm89INS1_16FlashAttnBwdSm80INS1_25CollectiveMainloopBwdSm80ILi2ELi2EN4cute5tupleIJNS5_1CILi64EEENS7_ILi128EEES8_EEENS_10bfloat16_tEfNS_4arch4Sm80ELb0ELb1ELb1ELb1ELb1ELb0ELb0ELb0ELi2ELi2ELi4ELi2ELb1EEENS1_24CollectiveEpilogueBwdGQAISA_fSD_Li256ELb1ELb1EEENS1_19SingleTileSchedulerILb1ELb0ELb0ELi128EEEEEEEEEvNT_6ParamsE$_ZN4cute5tupleIJNS0_IJNS0_IJNS_1CILi8EEENS1_ILi1EEEEEENS1_ILi2EEES3_EEENS0_IJNS0_IJS3_NS1_ILi0EEEEEElS7_EEEEEC2ERKS6_RKS9_:
[----:B------:R-:W-:Y:S02]  /*80b0*/  MOV R10, 0x80d0 ;  /* 0x000080d0000a7802 */ /* 0x000fe40000000f00 */
[----:B------:R-:W-:Y:S05]  /*80c0*/  CALL.REL.NOINC `($_ZN7cutlass13device_kernelIN5flash19enable_sm80_to_sm89INS1_16FlashAttnBwdSm80INS1_25CollectiveMainloopBwdSm80ILi2ELi2EN4cute5tupleIJNS5_1CILi64EEENS7_ILi128EEES8_EEENS_10bfloat16_tEfNS_4arch4Sm80ELb0ELb1ELb1ELb1ELb1ELb0ELb0ELb0ELi2ELi2ELi4ELi2ELb1EEENS1_24CollectiveEpilogueBwdGQAISA_fSD_Li256ELb1ELb1EEENS1_19SingleTileSchedulerILb1ELb0ELb0ELi128EEEEEEEEEvNT_6ParamsE$_ZN4cute3eso3ESOILb1ELb0EJNS_5tupleIJNS2_IJNS_1CILi8EEENS3_ILi1EEEEEENS3_ILi2EEES5_EEENS2_IJNS2_IJS5_NS3_ILi0EEEEEElS9_EEEEEC2ERKS8_RKSB_) ;  /* 0xfffffb9000007944 */ /* 0x000fea0003c3ffff */
[----:B------:R-:W-:-:S04]  /*80d0*/  MOV R9, 0x0 ;  /* 0x0000000000097802 */ /* 0x000fc80000000f00 */
[----:B------:R-:W-:Y:S05]  /*80e0*/  RET.REL.NODEC R8 `(_ZN7cutlass13device_kernelIN5flash19enable_sm80_to_sm89INS1_16FlashAttnBwdSm80INS1_25CollectiveMainloopBwdSm80ILi2ELi2EN4cute5tupleIJNS5_1CILi64EEENS7_ILi128EEES8_EEENS_10bfloat16_tEfNS_4arch4Sm80ELb0ELb1ELb1ELb1ELb1ELb0ELb0ELb0ELi2ELi2ELi4ELi2ELb1EEENS1_24CollectiveEpilogueBwdGQAISA_fSD_Li256ELb1ELb1EEENS1_19SingleTileSchedulerILb1ELb0ELb0ELi128EEEEEEEEEvNT_6ParamsE) ;  /* 0xffff7f1008007950 */ /* 0x000fea0003c3ffff */
        .type           $_ZN7cutlass13device_kernelIN5flash19enable_sm80_to_sm89INS1_16FlashAttnBwdSm80INS1_25CollectiveMainloopBwdSm80ILi2ELi2EN4cute5tupleIJNS5_1CILi64EEENS7_ILi128EEES8_EEENS_10bfloat16_tEfNS_4arch4Sm80ELb0ELb1ELb1ELb1ELb1ELb0ELb0ELb0ELi2ELi2ELi4ELi2ELb1EEENS1_24CollectiveEpilogueBwdGQAISA_fSD_Li256ELb1ELb1EEENS1_19SingleTileSchedulerILb1ELb0ELb0ELi128EEEEEEEEEvNT_6ParamsE$_ZN4cute5tupleIJNS_15ArithmeticTupleIJNS_1CILi0EEEiEEEEEC2ERKS4_,@function
        .size           $_ZN7cutlass13device_kernelIN5flash19enable_sm80_to_sm89INS1_16FlashAttnBwdSm80INS1_25CollectiveMainloopBwdSm80ILi2ELi2EN4cute5tupleIJNS5_1CILi64EEENS7_ILi128EEES8_EEENS_10bfloat16_tEfNS_4arch4Sm80ELb0ELb1ELb1ELb1ELb1ELb0ELb0ELb0ELi2ELi2ELi4ELi2ELb1EEENS1_24CollectiveEpilogueBwdGQAISA_fSD_Li256ELb1ELb1EEENS1_19SingleTileSchedulerILb1ELb0ELb0ELi128EEEEEEEEEvNT_6ParamsE$_ZN4cute5tupleIJNS_15ArithmeticTupleIJNS_1CILi0EEEiEEEEEC2ERKS4_,($_ZN7cutlass13device_kernelIN5flash19enable_sm80_to_sm89INS1_16FlashAttnBwdSm80INS1_25CollectiveMainloopBwdSm80ILi2ELi2EN4cute5tupleIJNS5_1CILi64EEENS7_ILi128EEES8_EEENS_10bfloat16_tEfNS_4arch4Sm80ELb0ELb1ELb1ELb1ELb1ELb0ELb0ELb0ELi2ELi2ELi4ELi2ELb1EEENS1_24CollectiveEpilogueBwdGQAISA_fSD_Li256ELb1ELb1EEENS1_19SingleTileSchedulerILb1ELb0ELb0ELi128EEEEEEEEEvNT_6ParamsE$_ZN4cute5tupleIJNS_15ArithmeticTupleIJiEEEEEC2ERKS2_ - $_ZN7cutlass13device_kernelIN5flash19enable_sm80_to_sm89INS1_16FlashAttnBwdSm80INS1_25CollectiveMainloopBwdSm80ILi2ELi2EN4cute5tupleIJNS5_1CILi64EEENS7_ILi128EEES8_EEENS_10bfloat16_tEfNS_4arch4Sm80ELb0ELb1ELb1ELb1ELb1ELb0ELb0ELb0ELi2ELi2ELi4ELi2ELb1EEENS1_24CollectiveEpilogueBwdGQAISA_fSD_Li256ELb1ELb1EEENS1_19SingleTileSchedulerILb1ELb0ELb0ELi128EEEEEEEEEvNT_6ParamsE$_ZN4cute5tupleIJNS_15ArithmeticTupleIJNS_1CILi0EEEiEEEEEC2ERKS4_)
$_ZN7cutlass13device_kernelIN5flash19enable_sm80_to_sm89INS1_16FlashAttnBwdSm80INS1_25CollectiveMainloopBwdSm80ILi2ELi2EN4cute5tupleIJNS5_1CILi64EEENS7_ILi128EEES8_EEENS_10bfloat16_tEfNS_4arch4Sm80ELb0ELb1ELb1ELb1ELb1ELb0ELb0ELb0ELi2ELi2ELi4ELi2ELb1EEENS1_24CollectiveEpilogueBwdGQAISA_fSD_Li256ELb1ELb1EEENS1_19SingleTileSchedulerILb1ELb0ELb0ELi128EEEEEEEEEvNT_6ParamsE$_ZN4cute5tupleIJNS_15ArithmeticTupleIJNS_1CILi0EEEiEEEEEC2ERKS4_:
[----:B------:R-:W-:Y:S02]  /*80f0*/  MOV R10, 0x8110 ;  /* 0x00008110000a7802 */ /* 0x000fe40000000f00 */
[----:B------:R-:W-:Y:S05]  /*8100*/  CALL.REL.NOINC `($_ZN7cutlass13device_kernelIN5flash19enable_sm80_to_sm89INS1_16FlashAttnBwdSm80INS1_25CollectiveMainloopBwdSm80ILi2ELi2EN4cute5tupleIJNS5_1CILi64EEENS7_ILi128EEES8_EEENS_10bfloat16_tEfNS_4arch4Sm80ELb0ELb1ELb1ELb1ELb1ELb0ELb0ELb0ELi2ELi2ELi4ELi2ELb1EEENS1_24CollectiveEpilogueBwdGQAISA_fSD_Li256ELb1ELb1EEENS1_19SingleTileSchedulerILb1ELb0ELb0ELi128EEEEEEEEEvNT_6ParamsE$_ZN4cute3eso3ESOILb0ELb1EJNS_15ArithmeticTupleIJNS_1CILi0EEEiEEEEEC2ERKS5_) ;  /* 0xfffff56000007944 */ /* 0x000fea0003c3ffff */
[----:B------:R-:W-:-:S04]  /*8110*/  MOV R17, 0x0 ;  /* 0x0000000000117802 */ /* 0x000fc80000000f00 */
[----:B------:R-:W-:Y:S05]  /*8120*/  RET.REL.NODEC R16 `(_ZN7cutlass13device_kernelIN5flash19enable_sm80_to_sm89INS1_16FlashAttnBwdSm80INS1_25CollectiveMainloopBwdSm80ILi2ELi2EN4cute5tupleIJNS5_1CILi64EEENS7_ILi128EEES8_EEENS_10bfloat16_tEfNS_4arch4Sm80ELb0ELb1ELb1ELb1ELb1ELb0ELb0ELb0ELi2ELi2ELi4ELi2ELb1EEENS1_24CollectiveEpilogueBwdGQAISA_fSD_Li256ELb1ELb1EEENS1_19SingleTileSchedulerILb1ELb0ELb0ELi128EEEEEEEEEvNT_6ParamsE) ;  /* 0xffff7ed010007950 */ /* 0x000fea0003c3ffff */
        .type           $_ZN7cutlass13device_kernelIN5flash19enable_sm80_to_sm89INS1_16FlashAttnBwdSm80INS1_25CollectiveMainloopBwdSm80ILi2ELi2EN4cute5tupleIJNS5_1CILi64EEENS7_ILi128EEES8_EEENS_10bfloat16_tEfNS_4arch4Sm80ELb0ELb1ELb1ELb1ELb1ELb0ELb0ELb0ELi2ELi2ELi4ELi2ELb1EEENS1_24CollectiveEpilogueBwdGQAISA_fSD_Li256ELb1ELb1EEENS1_19SingleTileSchedulerILb1ELb0ELb0ELi128EEEEEEEEEvNT_6ParamsE$_ZN4cute5tupleIJNS_15ArithmeticTupleIJiEEEEEC2ERKS2_,@function
        .size           $_ZN7cutlass13device_kernelIN5flash19enable_sm80_to_sm89INS1_16FlashAttnBwdSm80INS1_25CollectiveMainloopBwdSm80ILi2ELi2EN4cute5tupleIJNS5_1CILi64EEENS7_ILi128EEES8_EEENS_10bfloat16_tEfNS_4arch4Sm80ELb0ELb1ELb1ELb1ELb1ELb0ELb0ELb0ELi2ELi2ELi4ELi2ELb1EEENS1_24CollectiveEpilogueBwdGQAISA_fSD_Li256ELb1ELb1EEENS1_19SingleTileSchedulerILb1ELb0ELb0ELi128EEEEEEEEEvNT_6ParamsE$_ZN4cute5tupleIJNS_15ArithmeticTupleIJiEEEEEC2ERKS2_,($_ZN7cutlass13device_kernelIN5flash19enable_sm80_to_sm89INS1_16FlashAttnBwdSm80INS1_25CollectiveMainloopBwdSm80ILi2ELi2EN4cute5tupleIJNS5_1CILi64EEENS7_ILi128EEES8_EEENS_10bfloat16_tEfNS_4arch4Sm80ELb0ELb1ELb1ELb1ELb1ELb0ELb0ELb0ELi2ELi2ELi4ELi2ELb1EEENS1_24CollectiveEpilogueBwdGQAISA_fSD_Li256ELb1ELb1EEENS1_19SingleTileSchedulerILb1ELb0ELb0ELi128EEEEEEEEEvNT_6ParamsE$_ZN4cute5tupleIJNS_15ArithmeticTupleIJiiEEEEEC2ERKS2_ - $_ZN7cutlass13device_kernelIN5flash19enable_sm80_to_sm89INS1_16FlashAttnBwdSm80INS1_25CollectiveMainloopBwdSm80ILi2ELi2EN4cute5tupleIJNS5_1CILi64EEENS7_ILi128EEES8_EEENS_10bfloat16_tEfNS_4arch4Sm80ELb0ELb1ELb1ELb1ELb1ELb0ELb0ELb0ELi2ELi2ELi4ELi2ELb1EEENS1_24CollectiveEpilogueBwdGQAISA_fSD_Li256ELb1ELb1EEENS1_19SingleTileSchedulerILb1ELb0ELb0ELi128EEEEEEEEEvNT_6ParamsE$_ZN4cute5tupleIJNS_15ArithmeticTupleIJiEEEEEC2ERKS2_)
$_ZN7cutlass13device_kernelIN5flash19enable_sm80_to_sm89INS1_16FlashAttnBwdSm80INS1_25CollectiveMainloopBwdSm80ILi2ELi2EN4cute5tupleIJNS5_1CILi64EEENS7_ILi128EEES8_EEENS_10bfloat16_tEfNS_4arch4Sm80ELb0ELb1ELb1ELb1ELb1ELb0ELb0ELb0ELi2ELi2ELi4ELi2ELb1EEENS1_24CollectiveEpilogueBwdGQAISA_fSD_Li256ELb1ELb1EEENS1_19SingleTileSchedulerILb1ELb0ELb0ELi128EEEEEEEEEvNT_6ParamsE$_ZN4cute5tupleIJNS_15ArithmeticTupleIJiEEEEEC2ERKS2_:
[----:B------:R-:W-:Y:S02]  /*8130*/  MOV R8, 0x8150 ;  /* 0x0000815000087802 */ /* 0x000fe40000000f00 */
[----:B------:R-:W-:Y:S05]  /*8140*/  CALL.REL.NOINC `($_ZN7cutlass13device_kernelIN5flash19enable_sm80_to_sm89INS1_16FlashAttnBwdSm80INS1_25CollectiveMainloopBwdSm80ILi2ELi2EN4cute5tupleIJNS5_1CILi64EEENS7_ILi128EEES8_EEENS_10bfloat16_tEfNS_4arch4Sm80ELb0ELb1ELb1ELb1ELb1ELb0ELb0ELb0ELi2ELi2ELi4ELi2ELb1EEENS1_24CollectiveEpilogueBwdGQAISA_fSD_Li256ELb1ELb1EEENS1_19SingleTileSchedulerILb1ELb0ELb0ELi128EEEEEEEEEvNT_6ParamsE$_ZN4cute3eso3ESOILb0ELb1EJNS_15ArithmeticTupleIJiEEEEEC2ERKS3_) ;  /* 0xfffff56000007944 */ /* 0x000fea0003c3ffff */
[----:B------:R-:W-:-:S04]  /*8150*/  MOV R11, 0x0 ;  /* 0x00000000000b7802 */ /* 0x000fc80000000f00 */
[----:B------:R-:W-:Y:S05]  /*8160*/  RET.REL.NODEC R10 `(_ZN7cutlass13device_kernelIN5flash19enable_sm80_to_sm89INS1_16FlashAttnBwdSm80INS1_25CollectiveMainloopBwdSm80ILi2ELi2EN4cute5tupleIJNS5_1CILi64EEENS7_ILi128EEES8_EEENS_10bfloat16_tEfNS_4arch4Sm80ELb0ELb1ELb1ELb1ELb1ELb0ELb0ELb0ELi2ELi2ELi4ELi2ELb1EEENS1_24CollectiveEpilogueBwdGQAISA_fSD_Li256ELb1ELb1EEENS1_19SingleTileSchedulerILb1ELb0ELb0ELi128EEEEEEEEEvNT_6ParamsE) ;  /* 0xffff7e900a007950 */ /* 0x000fea0003c3ffff */
        .type           $_ZN7cutlass13device_kernelIN5flash19enable_sm80_to_sm89INS1_16FlashAttnBwdSm80INS1_25CollectiveMainloopBwdSm80ILi2ELi2EN4cute5tupleIJNS5_1CILi64EEENS7_ILi128EEES8_EEENS_10bfloat16_tEfNS_4arch4Sm80ELb0ELb1ELb1ELb1ELb1ELb0ELb0ELb0ELi2ELi2ELi4ELi2ELb1EEENS1_24CollectiveEpilogueBwdGQAISA_fSD_Li256ELb1ELb1EEENS1_19SingleTileSchedulerILb1ELb0ELb0ELi128EEEEEEEEEvNT_6ParamsE$_ZN4cute5tupleIJNS_15ArithmeticTupleIJiiEEEEEC2ERKS2_,@function
        .size           $_ZN7cutlass13device_kernelIN5flash19enable_sm80_to_sm89INS1_16FlashAttnBwdSm80INS1_25CollectiveMainloopBwdSm80ILi2ELi2EN4cute5tupleIJNS5_1CILi64EEENS7_ILi128EEES8_EEENS_10bfloat16_tEfNS_4arch4Sm80ELb0ELb1ELb1ELb1ELb1ELb0ELb0ELb0ELi2ELi2ELi4ELi2ELb1EEENS1_24CollectiveEpilogueBwdGQAISA_fSD_Li256ELb1ELb1EEENS1_19SingleTileSchedulerILb1ELb0ELb0ELi128EEEEEEEEEvNT_6ParamsE$_ZN4cute5tupleIJNS_15ArithmeticTupleIJiiEEEEEC2ERKS2_,($_ZN7cutlass13device_kernelIN5flash19enable_sm80_to_sm89INS1_16FlashAttnBwdSm80INS1_25CollectiveMainloopBwdSm80ILi2ELi2EN4cute5tupleIJNS5_1CILi64EEENS7_ILi128EEES8_EEENS_10bfloat16_tEfNS_4arch4Sm80ELb0ELb1ELb1ELb1ELb1ELb0ELb0ELb0ELi2ELi2ELi4ELi2ELb1EEENS1_24CollectiveEpilogueBwdGQAISA_fSD_Li256ELb1ELb1EEENS1_19SingleTileSchedulerILb1ELb0ELb0ELi128EEEEEEEEEvNT_6ParamsE$_ZN4cute5tupleIJNS_15ArithmeticTupleIJiiEEEiiiEEC2ERKS2_RKiS7_S7_ - $_ZN7cutlass13device_kernelIN5flash19enable_sm80_to_sm89INS1_16FlashAttnBwdSm80INS1_25CollectiveMainloopBwdSm80ILi2ELi2EN4cute5tupleIJNS5_1CILi64EEENS7_ILi128EEES8_EEENS_10bfloat16_tEfNS_4arch4Sm80ELb0ELb1ELb1ELb1ELb1ELb0ELb0ELb0ELi2ELi2ELi4ELi2ELb1EEENS1_24CollectiveEpilogueBwdGQAISA_fSD_Li256ELb1ELb1EEENS1_19SingleTileSchedulerILb1ELb0ELb0ELi128EEEEEEEEEvNT_6ParamsE$_ZN4cute5tupleIJNS_15ArithmeticTupleIJiiEEEEEC2ERKS2_)
$_ZN7cutlass13device_kernelIN5flash19enable_sm80_to_sm89INS1_16FlashAttnBwdSm80INS1_25CollectiveMainloopBwdSm80ILi2ELi2EN4cute5tupleIJNS5_1CILi64EEENS7_ILi128EEES8_EEENS_10bfloat16_tEfNS_4arch4Sm80ELb0ELb1ELb1ELb1ELb1ELb0ELb0ELb0ELi2ELi2ELi4ELi2ELb1EEENS1_24CollectiveEpilogueBwdGQAISA_fSD_Li256ELb1ELb1EEENS1_19SingleTileSchedulerILb1ELb0ELb0ELi128EEEEEEEEEvNT_6ParamsE$_ZN4cute5tupleIJNS_15ArithmeticTupleIJiiEEEEEC2ERKS2_:
[----:B------:R-:W-:Y:S02]  /*8170*/  MOV R8, 0x8190 ;  /* 0x0000819000087802 */ /* 0x000fe40000000f00 */
[----:B------:R-:W-:Y:S05]  /*8180*/  CALL.REL.NOINC `($_ZN7cutlass13device_kernelIN5flash19enable_sm80_to_sm89INS1_16FlashAttnBwdSm80INS1_25CollectiveMainloopBwdSm80ILi2ELi2EN4cute5tupleIJNS5_1CILi64EEENS7_ILi128EEES8_EEENS_10bfloat16_tEfNS_4arch4Sm80ELb0ELb1ELb1ELb1ELb1ELb0ELb0ELb0ELi2ELi2ELi4ELi2ELb1EEENS1_24CollectiveEpilogueBwdGQAISA_fSD_Li256ELb1ELb1EEENS1_19SingleTileSchedulerILb1ELb0ELb0ELi128EEEEEEEEEvNT_6ParamsE$_ZN4cute3eso3ESOILb0ELb1EJNS_15ArithmeticTupleIJiiEEEEEC2ERKS3_) ;  /* 0xfffff57000007944 */ /* 0x000fea0003c3ffff */
[----:B------:R-:W-:-:S04]  /*8190*/  MOV R11, 0x0 ;  /* 0x00000000000b7802 */ /* 0x000fc80000000f00 */
[----:B------:R-:W-:Y:S05]  /*81a0*/  RET.REL.NODEC R10 `(_ZN7cutlass13device_kernelIN5flash19enable_sm80_to_sm89INS1_16FlashAttnBwdSm80INS1_25CollectiveMainloopBwdSm80ILi2ELi2EN4cute5tupleIJNS5_1CILi64EEENS7_ILi128EEES8_EEENS_10bfloat16_tEfNS_4arch4Sm80ELb0ELb1ELb1ELb1ELb1ELb0ELb0ELb0ELi2ELi2ELi4ELi2ELb1EEENS1_24CollectiveEpilogueBwdGQAISA_fSD_Li256ELb1ELb1EEENS1_19SingleTileSchedulerILb1ELb0ELb0ELi128EEEEEEEEEvNT_6ParamsE) ;  /* 0xffff7e500a007950 */ /* 0x000fea0003c3ffff */
        .type           $_ZN7cutlass13device_kernelIN5flash19enable_sm80_to_sm89INS1_16FlashAttnBwdSm80INS1_25CollectiveMainloopBwdSm80ILi2ELi2EN4cute5tupleIJNS5_1CILi64EEENS7_ILi128EEES8_EEENS_10bfloat16_tEfNS_4arch4Sm80ELb0ELb1ELb1ELb1ELb1ELb0ELb0ELb0ELi2ELi2ELi4ELi2ELb1EEENS1_24CollectiveEpilogueBwdGQAISA_fSD_Li256ELb1ELb1EEENS1_19SingleTileSchedulerILb1ELb0ELb0ELi128EEEEEEEEEvNT_6ParamsE$_ZN4cute5tupleIJNS_15ArithmeticTupleIJiiEEEiiiEEC2ERKS2_RKiS7_S7_,@function
        .size           $_ZN7cutlass13device_kernelIN5flash19enable_sm80_to_sm89INS1_16FlashAttnBwdSm80INS1_25CollectiveMainloopBwdSm80ILi2ELi2EN4cute5tupleIJNS5_1CILi64EEENS7_ILi128EEES8_EEENS_10bfloat16_tEfNS_4arch4Sm80ELb0ELb1ELb1ELb1ELb1ELb0ELb0ELb0ELi2ELi2ELi4ELi2ELb1EEENS1_24CollectiveEpilogueBwdGQAISA_fSD_Li256ELb1ELb1EEENS1_19SingleTileSchedulerILb1ELb0ELb0ELi128EEEEEEEEEvNT_6ParamsE$_ZN4cute5tupleIJNS_15ArithmeticTupleIJiiEEEiiiEEC2ERKS2_RKiS7_S7_,($_ZN7cutlass13device_kernelIN5flash19enable_sm80_to_sm89INS1_16FlashAttnBwdSm80INS1_25CollectiveMainloopBwdSm80ILi2ELi2EN4cute5tupleIJNS5_1CILi64EEENS7_ILi128EEES8_EEENS_10bfloat16_tEfNS_4arch4Sm80ELb0ELb1ELb1ELb1ELb1ELb0ELb0ELb0ELi2ELi2ELi4ELi2ELb1EEENS1_24CollectiveEpilogueBwdGQAISA_fSD_Li256ELb1ELb1EEENS1_19SingleTileSchedulerILb1ELb0ELb0ELi128EEEEEEEEEvNT_6ParamsE$_ZN4cute5tupleIJNS_1CILi0EEES2_S2_iEEC2ERKS2_S5_S5_RKi - $_ZN7cutlass13device_kernelIN5flash19enable_sm80_to_sm89INS1_16FlashAttnBwdSm80INS1_25CollectiveMainloopBwdSm80ILi2ELi2EN4cute5tupleIJNS5_1CILi64EEENS7_ILi128EEES8_EEENS_10bfloat16_tEfNS_4arch4Sm80ELb0ELb1ELb1ELb1ELb1ELb0ELb0ELb0ELi2ELi2ELi4ELi2ELb1EEENS1_24CollectiveEpilogueBwdGQAISA_fSD_Li256ELb1ELb1EEENS1_19SingleTileSchedulerILb1ELb0ELb0ELi128EEEEEEEEEvNT_6ParamsE$_ZN4cute5tupleIJNS_15ArithmeticTupleIJiiEEEiiiEEC2ERKS2_RKiS7_S7_)
$_ZN7cutlass13device_kernelIN5flash19enable_sm80_to_sm89INS1_16FlashAttnBwdSm80INS1_25CollectiveMainloopBwdSm80ILi2ELi2EN4cute5tupleIJNS5_1CILi64EEENS7_ILi128EEES8_EEENS_10bfloat16_tEfNS_4arch4Sm80ELb0ELb1ELb1ELb1ELb1ELb0ELb0ELb0ELi2ELi2ELi4ELi2ELb1EEENS1_24CollectiveEpilogueBwdGQAISA_fSD_Li256ELb1ELb1EEENS1_19SingleTileSchedulerILb1ELb0ELb0ELi128EEEEEEEEEvNT_6ParamsE$_ZN4cute5tupleIJNS_15ArithmeticTupleIJiiEEEiiiEEC2ERKS2_RKiS7_S7_:
[----:B------:R-:W-:Y:S02]  /*81b0*/  MOV R18, 0x81d0 ;  /* 0x000081d000127802 */ /* 0x000fe40000000f00 */
[----:B------:R-:W-:Y:S05]  /*81c0*/  CALL.REL.NOINC `($_ZN7cutlass13device_kernelIN5flash19enable_sm80_to_sm89INS1_16FlashAttnBwdSm80INS1_25CollectiveMainloopBwdSm80ILi2ELi2EN4cute5tupleIJNS5_1CILi64EEENS7_ILi128EEES8_EEENS_10bfloat16_tEfNS_4arch4Sm80ELb0ELb1ELb1ELb1ELb1ELb0ELb0ELb0ELi2ELi2ELi4ELi2ELb1EEENS1_24CollectiveEpilogueBwdGQAISA_fSD_Li256ELb1ELb1EEENS1_19SingleTileSchedulerILb1ELb0ELb0ELi128EEEEEEEEEvNT_6ParamsE$_ZN4cute3eso3ESOILb0ELb0EJNS_15ArithmeticTupleIJiiEEEiiiEEC2ERKS3_RKiS8_S8_) ;  /* 0xfffff16000007944 */ /* 0x000fea0003c3ffff */
[----:B------:R-:W-:-:S04]  /*81d0*/  MOV R29, 0x0 ;  /* 0x00000000001d7802 */ /* 0x000fc80000000f00 */
[----:B------:R-:W-:Y:S05]  /*81e0*/  RET.REL.NODEC R28 `(_ZN7cutlass13device_kernelIN5flash19enable_sm80_to_sm89INS1_16FlashAttnBwdSm80INS1_25CollectiveMainloopBwdSm80ILi2ELi2EN4cute5tupleIJNS5_1CILi64EEENS7_ILi128EEES8_EEENS_10bfloat16_tEfNS_4arch4Sm80ELb0ELb1ELb1ELb1ELb1ELb0ELb0ELb0ELi2ELi2ELi4ELi2ELb1EEENS1_24CollectiveEpilogueBwdGQAISA_fSD_Li256ELb1ELb1EEENS1_19SingleTileSchedulerILb1ELb0ELb0ELi128EEEEEEEEEvNT_6ParamsE) ;  /* 0xffff7e101c007950 */ /* 0x000fea0003c3ffff */
        .type           $_ZN7cutlass13device_kernelIN5flash19enable_sm80_to_sm89INS1_16FlashAttnBwdSm80INS1_25CollectiveMainloopBwdSm80ILi2ELi2EN4cute5tupleIJNS5_1CILi64EEENS7_ILi128EEES8_EEENS_10bfloat16_tEfNS_4arch4Sm80ELb0ELb1ELb1ELb1ELb1ELb0ELb0ELb0ELi2ELi2ELi4ELi2ELb1EEENS1_24CollectiveEpilogueBwdGQAISA_fSD_Li256ELb1ELb1EEENS1_19SingleTileSchedulerILb1ELb0ELb0ELi128EEEEEEEEEvNT_6ParamsE$_ZN4cute5tupleIJNS_1CILi0EEES2_S2_iEEC2ERKS2_S5_S5_RKi,@function
        .size           $_ZN7cutlass13device_kernelIN5flash19enable_sm80_to_sm89INS1_16FlashAttnBwdSm80INS1_25CollectiveMainloopBwdSm80ILi2ELi2EN4cute5tupleIJNS5_1CILi64EEENS7_ILi128EEES8_EEENS_10bfloat16_tEfNS_4arch4Sm80ELb0ELb1ELb1ELb1ELb1ELb0ELb0ELb0ELi2ELi2ELi4ELi2ELb1EEENS1_24CollectiveEpilogueBwdGQAISA_fSD_Li256ELb1ELb1EEENS1_19SingleTileSchedulerILb1ELb0ELb0ELi128EEEEEEEEEvNT_6ParamsE$_ZN4cute5tupleIJNS_1CILi0EEES2_S2_iEEC2ERKS2_S5_S5_RKi,($_ZN7cutlass13device_kernelIN5flash19enable_sm80_to_sm89INS1_16FlashAttnBwdSm80INS1_25CollectiveMainloopBwdSm80ILi2ELi2EN4cute5tupleIJNS5_1CILi64EEENS7_ILi128EEES8_EEENS_10bfloat16_tEfNS_4arch4Sm80ELb0ELb1ELb1ELb1ELb1ELb0ELb0ELb0ELi2ELi2ELi4ELi2ELb1EEENS1_24CollectiveEpilogueBwdGQAISA_fSD_Li256ELb1ELb1EEENS1_19SingleTileSchedulerILb1ELb0ELb0ELi128EEEEEEEEEvNT_6ParamsE$_ZN4cute5tupleIJNS_1CILi0EEES2_iEEC2ERKS2_S5_RKi - $_ZN7cutlass13device_kernelIN5flash19enable_sm80_to_sm89INS1_16FlashAttnBwdSm80INS1_25CollectiveMainloopBwdSm80ILi2ELi2EN4cute5tupleIJNS5_1CILi64EEENS7_ILi128EEES8_EEENS_10bfloat16_tEfNS_4arch4Sm80ELb0ELb1ELb1ELb1ELb1ELb0ELb0ELb0ELi2ELi2ELi4ELi2ELb1EEENS1_24CollectiveEpilogueBwdGQAISA_fSD_Li256ELb1ELb1EEENS1_19SingleTileSchedulerILb1ELb0ELb0ELi128EEEEEEEEEvNT_6ParamsE$_ZN4cute5tupleIJNS_1CILi0EEES2_S2_iEEC2ERKS2_S5_S5_RKi)
$_ZN7cutlass13device_kernelIN5flash19enable_sm80_to_sm89INS1_16FlashAttnBwdSm80INS1_25CollectiveMainloopBwdSm80ILi2ELi2EN4cute5tupleIJNS5_1CILi64EEENS7_ILi128EEES8_EEENS_10bfloat16_tEfNS_4arch4Sm80ELb0ELb1ELb1ELb1ELb1ELb0ELb0ELb0ELi2ELi2ELi4ELi2ELb1EEENS1_24CollectiveEpilogueBwdGQAISA_fSD_Li256ELb1ELb1EEENS1_19SingleTileSchedulerILb1ELb0ELb0ELi128EEEEEEEEEvNT_6ParamsE$_ZN4cute5tupleIJNS_1CILi0EEES2_S2_iEEC2ERKS2_S5_S5_RKi:
[----:B------:R-:W-:Y:S02]  /*81f0*/  MOV R10, 0x8210 ;  /* 0x00008210000a7802 */ /* 0x000fe40000000f00 */
[----:B------:R-:W-:Y:S05]  /*8200*/  CALL.REL.NOINC `($_ZN7cutlass13device_kernelIN5flash19enable_sm80_to_sm89INS1_16FlashAttnBwdSm80INS1_25CollectiveMainloopBwdSm80ILi2ELi2EN4cute5tupleIJNS5_1CILi64EEENS7_ILi128EEES8_EEENS_10bfloat16_tEfNS_4arch4Sm80ELb0ELb1ELb1ELb1ELb1ELb0ELb0ELb0ELi2ELi2ELi4ELi2ELb1EEENS1_24CollectiveEpilogueBwdGQAISA_fSD_Li256ELb1ELb1EEENS1_19SingleTileSchedulerILb1ELb0ELb0ELi128EEEEEEEEEvNT_6ParamsE$_ZN4cute3eso3ESOILb1ELb0EJNS_1CILi0EEES3_S3_iEEC2ERKS3_S6_S6_RKi) ;  /* 0xfffff7a000007944 */ /* 0x000fea0003c3ffff */
[----:B------:R-:W-:-:S04]  /*8210*/  MOV R17, 0x0 ;  /* 0x0000000000117802 */ /* 0x000fc80000000f00 */
[----:B------:R-:W-:Y:S05]  /*8220*/  RET.REL.NODEC R16 `(_ZN7cutlass13device_kernelIN5flash19enable_sm80_to_sm89INS1_16FlashAttnBwdSm80INS1_25CollectiveMainloopBwdSm80ILi2ELi2EN4cute5tupleIJNS5_1CILi64EEENS7_ILi128EEES8_EEENS_10bfloat16_tEfNS_4arch4Sm80ELb0ELb1ELb1ELb1ELb1ELb0ELb0ELb0ELi2ELi2ELi4ELi2ELb1EEENS1_24CollectiveEpilogueBwdGQAISA_fSD_Li256ELb1ELb1EEENS1_19SingleTileSchedulerILb1ELb0ELb0ELi128EEEEEEEEEvNT_6ParamsE) ;  /* 0xffff7dd010007950 */ /* 0x000fea0003c3ffff */
        .type           $_ZN7cutlass13device_kernelIN5flash19enable_sm80_to_sm89INS1_16FlashAttnBwdSm80INS1_25CollectiveMainloopBwdSm80ILi2ELi2EN4cute5tupleIJNS5_1CILi64EEENS7_ILi128EEES8_EEENS_10bfloat16_tEfNS_4arch4Sm80ELb0ELb1ELb1ELb1ELb1ELb0ELb0ELb0ELi2ELi2ELi4ELi2ELb1EEENS1_24CollectiveEpilogueBwdGQAISA_fSD_Li256ELb1ELb1EEENS1_19SingleTileSchedulerILb1ELb0ELb0ELi128EEEEEEEEEvNT_6ParamsE$_ZN4cute5tupleIJNS_1CILi0EEES2_iEEC2ERKS2_S5_RKi,@function
        .size           $_ZN7cutlass13device_kernelIN5flash19enable_sm80_to_sm89INS1_16FlashAttnBwdSm80INS1_25CollectiveMainloopBwdSm80ILi2ELi2EN4cute5tupleIJNS5_1CILi64EEENS7_ILi128EEES8_EEENS_10bfloat16_tEfNS_4arch4Sm80ELb0ELb1ELb1ELb1ELb1ELb0ELb0ELb0ELi2ELi2ELi4ELi2ELb1EEENS1_24CollectiveEpilogueBwdGQAISA_fSD_Li256ELb1ELb1EEENS1_19SingleTileSchedulerILb1ELb0ELb0ELi128EEEEEEEEEvNT_6ParamsE$_ZN4cute5tupleIJNS_1CILi0EEES2_iEEC2ERKS2_S5_RKi,($_ZN7cutlass13device_kernelIN5flash19enable_sm80_to_sm89INS1_16FlashAttnBwdSm80INS1_25CollectiveMainloopBwdSm80ILi2ELi2EN4cute5tupleIJNS5_1CILi64EEENS7_ILi128EEES8_EEENS_10bfloat16_tEfNS_4arch4Sm80ELb0ELb1ELb1ELb1ELb1ELb0ELb0ELb0ELi2ELi2ELi4ELi2ELb1EEENS1_24CollectiveEpilogueBwdGQAISA_fSD_Li256ELb1ELb1EEENS1_19SingleTileSchedulerILb1ELb0ELb0ELi128EEEEEEEEEvNT_6ParamsE$_ZN4cute5tupleIJNS_1CILi0EEES2_iiEEC2ERKS2_S5_RKiS7_ - $_ZN7cutlass13device_kernelIN5flash19enable_sm80_to_sm89INS1_16FlashAttnBwdSm80INS1_25CollectiveMainloopBwdSm80ILi2ELi2EN4cute5tupleIJNS5_1CILi64EEENS7_ILi128EEES8_EEENS_10bfloat16_tEfNS_4arch4Sm80ELb0ELb1ELb1ELb1ELb1ELb0ELb0ELb0ELi2ELi2ELi4ELi2ELb1EEENS1_24CollectiveEpilogueBwdGQAISA_fSD_Li256ELb1ELb1EEENS1_19SingleTileSchedulerILb1ELb0ELb0ELi128EEEEEEEEEvNT_6ParamsE$_ZN4cute5tupleIJNS_1CILi0EEES2_iEEC2ERKS2_S5_RKi)
$_ZN7cutlass13device_kernelIN5flash19enable_sm80_to_sm89INS1_16FlashAttnBwdSm80INS1_25CollectiveMainloopBwdSm80ILi2ELi2EN4cute5tupleIJNS5_1CILi64EEENS7_ILi128EEES8_EEENS_10bfloat16_tEfNS_4arch4Sm80ELb0ELb1ELb1ELb1ELb1ELb0ELb0ELb0ELi2ELi2ELi4ELi2ELb1EEENS1_24CollectiveEpilogueBwdGQAISA_fSD_Li256ELb1ELb1EEENS1_19SingleTileSchedulerILb1ELb0ELb0ELi128EEEEEEEEEvNT_6ParamsE$_ZN4cute5tupleIJNS_1CILi0EEES2_iEEC2ERKS2_S5_RKi:
[----:B------:R-:W-:Y:S02]  /*8230*/  MOV R16, 0x8250 ;  /* 0x0000825000107802 */ /* 0x000fe40000000f00 */
[----:B------:R-:W-:Y:S05]  /*8240*/  CALL.REL.NOINC `($_ZN7cutlass13device_kernelIN5flash19enable_sm80_to_sm89INS1_16FlashAttnBwdSm80INS1_25CollectiveMainloopBwdSm80ILi2ELi2EN4cute5tupleIJNS5_1CILi64EEENS7_ILi128EEES8_EEENS_10bfloat16_tEfNS_4arch4Sm80ELb0ELb1ELb1ELb1ELb1ELb0ELb0ELb0ELi2ELi2ELi4ELi2ELb1EEENS1_24CollectiveEpilogueBwdGQAISA_fSD_Li256ELb1ELb1EEENS1_19SingleTileSchedulerILb1ELb0ELb0ELi128EEEEEEEEEvNT_6ParamsE$_ZN4cute3eso3ESOILb1ELb0EJNS_1CILi0EEES3_iEEC2ERKS3_S6_RKi) ;  /* 0xfffff7b000007944 */ /* 0x000fea0003c3ffff */
[----:B-1----:R-:W-:Y:S02]  /*8250*/  MOV R6, R18 ;  /* 0x0000001200067202 */ /* 0x002fe40000000f00 */
[----:B------:R-:W-:-:S04]  /*8260*/  MOV R7, 0x0 ;  /* 0x0000000000077802 */ /* 0x000fc80000000f00 */
[----:B------:R-:W-:Y:S05]  /*8270*/  RET.REL.NODEC R6 `(_ZN7cutlass13device_kernelIN5flash19enable_sm80_to_sm89INS1_16FlashAttnBwdSm80INS1_25CollectiveMainloopBwdSm80ILi2ELi2EN4cute5tupleIJNS5_1CILi64EEENS7_ILi128EEES8_EEENS_10bfloat16_tEfNS_4arch4Sm80ELb0ELb1ELb1ELb1ELb1ELb0ELb0ELb0ELi2ELi2ELi4ELi2ELb1EEENS1_24CollectiveEpilogueBwdGQAISA_fSD_Li256ELb1ELb1EEENS1_19SingleTileSchedulerILb1ELb0ELb0ELi128EEEEEEEEEvNT_6ParamsE) ;  /* 0xffff7d8006007950 */ /* 0x000fea0003c3ffff */
        .type           $_ZN7cutlass13device_kernelIN5flash19enable_sm80_to_sm89INS1_16FlashAttnBwdSm80INS1_25CollectiveMainloopBwdSm80ILi2ELi2EN4cute5tupleIJNS5_1CILi64EEENS7_ILi128EEES8_EEENS_10bfloat16_tEfNS_4arch4Sm80ELb0ELb1ELb1ELb1ELb1ELb0ELb0ELb0ELi2ELi2ELi4ELi2ELb1EEENS1_24CollectiveEpilogueBwdGQAISA_fSD_Li256ELb1ELb1EEENS1_19SingleTileSchedulerILb1ELb0ELb0ELi128EEEEEEEEEvNT_6ParamsE$_ZN4cute5tupleIJNS_1CILi0EEES2_iiEEC2ERKS2_S5_RKiS7_,@function
        .size           $_ZN7cutlass13device_kernelIN5flash19enable_sm80_to_sm89INS1_16FlashAttnBwdSm80INS1_25CollectiveMainloopBwdSm80ILi2ELi2EN4cute5tupleIJNS5_1CILi64EEENS7_ILi128EEES8_EEENS_10bfloat16_tEfNS_4arch4Sm80ELb0ELb1ELb1ELb1ELb1ELb0ELb0ELb0ELi2ELi2ELi4ELi2ELb1EEENS1_24CollectiveEpilogueBwdGQAISA_fSD_Li256ELb1ELb1EEENS1_19SingleTileSchedulerILb1ELb0ELb0ELi128EEEEEEEEEvNT_6ParamsE$_ZN4cute5tupleIJNS_1CILi0EEES2_iiEEC2ERKS2_S5_RKiS7_,($_ZN7cutlass13device_kernelIN5flash19enable_sm80_to_sm89INS1_16FlashAttnBwdSm80INS1_25CollectiveMainloopBwdSm80ILi2ELi2EN4cute5tupleIJNS5_1CILi64EEENS7_ILi128EEES8_EEENS_10bfloat16_tEfNS_4arch4Sm80ELb0ELb1ELb1ELb1ELb1ELb0ELb0ELb0ELi2ELi2ELi4ELi2ELb1EEENS1_24CollectiveEpilogueBwdGQAISA_fSD_Li256ELb1ELb1EEENS1_19SingleTileSchedulerILb1ELb0ELb0ELi128EEEEEEEEEvNT_6ParamsE$_ZN4cute5tupleIJNS_1CILi0EEEiEEC2ERKS2_RKi - $_ZN7cutlass13device_kernelIN5flash19enable_sm80_to_sm89INS1_16FlashAttnBwdSm80INS1_25CollectiveMainloopBwdSm80ILi2ELi2EN4cute5tupleIJNS5_1CILi64EEENS7_ILi128EEES8_EEENS_10bfloat16_tEfNS_4arch4Sm80ELb0ELb1ELb1ELb1ELb1ELb0ELb0ELb0ELi2ELi2ELi4ELi2ELb1EEENS1_24CollectiveEpilogueBwdGQAISA_fSD_Li256ELb1ELb1EEENS1_19SingleTileSchedulerILb1ELb0ELb0ELi128EEEEEEEEEvNT_6ParamsE$_ZN4cute5tupleIJNS_1CILi0EEES2_iiEEC2ERKS2_S5_RKiS7_)
$_ZN7cutlass13device_kernelIN5flash19enable_sm80_to_sm89INS1_16FlashAttnBwdSm80INS1_25CollectiveMainloopBwdSm80ILi2ELi2EN4cute5tupleIJNS5_1CILi64EEENS7_ILi128EEES8_EEENS_10bfloat16_tEfNS_4arch4Sm80ELb0ELb1ELb1ELb1ELb1ELb0ELb0ELb0ELi2ELi2ELi4ELi2ELb1EEENS1_24CollectiveEpilogueBwdGQAISA_fSD_Li256ELb1ELb1EEENS1_19SingleTileSchedulerILb1ELb0ELb0ELi128EEEEEEEEEvNT_6ParamsE$_ZN4cute5tupleIJNS_1CILi0EEES2_iiEEC2ERKS2_S5_RKiS7_:
[----:B------:R-:W-:Y:S02]  /*8280*/  MOV R16, 0x82a0 ;  /* 0x000082a000107802 */ /* 0x000fe40000000f00 */
[----:B------:R-:W-:Y:S05]  /*8290*/  CALL.REL.NOINC `($_ZN7cutlass13device_kernelIN5flash19enable_sm80_to_sm89INS1_16FlashAttnBwdSm80INS1_25CollectiveMainloopBwdSm80ILi2ELi2EN4cute5tupleIJNS5_1CILi64EEENS7_ILi128EEES8_EEENS_10bfloat16_tEfNS_4arch4Sm80ELb0ELb1ELb1ELb1ELb1ELb0ELb0ELb0ELi2ELi2ELi4ELi2ELb1EEENS1_24CollectiveEpilogueBwdGQAISA_fSD_Li256ELb1ELb1EEENS1_19SingleTileSchedulerILb1ELb0ELb0ELi128EEEEEEEEEvNT_6ParamsE$_ZN4cute3eso3ESOILb1ELb0EJNS_1CILi0EEES3_iiEEC2ERKS3_S6_RKiS8_) ;  /* 0xfffff7f000007944 */ /* 0x000fea0003c3ffff */
[----:B------:R-:W-:Y:S02]  /*82a0*/  MOV R16, R18 ;  /* 0x0000001200107202 */ /* 0x000fe40000000f00 */
[----:B------:R-:W-:-:S04]  /*82b0*/  MOV R17, 0x0 ;  /* 0x0000000000117802 */ /* 0x000fc80000000f00 */
[----:B------:R-:W-:Y:S05]  /*82c0*/  RET.REL.NODEC R16 `(_ZN7cutlass13device_kernelIN5flash19enable_sm80_to_sm89INS1_16FlashAttnBwdSm80INS1_25CollectiveMainloopBwdSm80ILi2ELi2EN4cute5tupleIJNS5_1CILi64EEENS7_ILi128EEES8_EEENS_10bfloat16_tEfNS_4arch4Sm80ELb0ELb1ELb1ELb1ELb1ELb0ELb0ELb0ELi2ELi2ELi4ELi2ELb1EEENS1_24CollectiveEpilogueBwdGQAISA_fSD_Li256ELb1ELb1EEENS1_19SingleTileSchedulerILb1ELb0ELb0ELi128EEEEEEEEEvNT_6ParamsE) ;  /* 0xffff7d3010007950 */ /* 0x000fea0003c3ffff */
        .type           $_ZN7cutlass13device_kernelIN5flash19enable_sm80_to_sm89INS1_16FlashAttnBwdSm80INS1_25CollectiveMainloopBwdSm80ILi2ELi2EN4cute5tupleIJNS5_1CILi64EEENS7_ILi128EEES8_EEENS_10bfloat16_tEfNS_4arch4Sm80ELb0ELb1ELb1ELb1ELb1ELb0ELb0ELb0ELi2ELi2ELi4ELi2ELb1EEENS1_24CollectiveEpilogueBwdGQAISA_fSD_Li256ELb1ELb1EEENS1_19SingleTileSchedulerILb1ELb0ELb0ELi128EEEEEEEEEvNT_6ParamsE$_ZN4cute5tupleIJNS_1CILi0EEEiEEC2ERKS2_RKi,@function
        .size           $_ZN7cutlass13device_kernelIN5flash19enable_sm80_to_sm89INS1_16FlashAttnBwdSm80INS1_25CollectiveMainloopBwdSm80ILi2ELi2EN4cute5tupleIJNS5_1CILi64EEENS7_ILi128EEES8_EEENS_10bfloat16_tEfNS_4arch4Sm80ELb0ELb1ELb1ELb1ELb1ELb0ELb0ELb0ELi2ELi2ELi4ELi2ELb1EEENS1_24CollectiveEpilogueBwdGQAISA_fSD_Li256ELb1ELb1EEENS1_19SingleTileSchedulerILb1ELb0ELb0ELi128EEEEEEEEEvNT_6ParamsE$_ZN4cute5tupleIJNS_1CILi0EEEiEEC2ERKS2_RKi,($_ZN7cutlass13device_kernelIN5flash19enable_sm80_to_sm89INS1_16FlashAttnBwdSm80INS1_25CollectiveMainloopBwdSm80ILi2ELi2EN4cute5tupleIJNS5_1CILi64EEENS7_ILi128EEES8_EEENS_10bfloat16_tEfNS_4arch4Sm80ELb0ELb1ELb1ELb1ELb1ELb0ELb0ELb0ELi2ELi2ELi4ELi2ELb1EEENS1_24CollectiveEpilogueBwdGQAISA_fSD_Li256ELb1ELb1EEENS1_19SingleTileSchedulerILb1ELb0ELb0ELi128EEEEEEEEEvNT_6ParamsE$_ZN4cute5tupleIJNS_1CILi0EEEiiiEEC2ERKS2_RKiS7_S7_ - $_ZN7cutlass13device_kernelIN5flash19enable_sm80_to_sm89INS1_16FlashAttnBwdSm80INS1_25CollectiveMainloopBwdSm80ILi2ELi2EN4cute5tupleIJNS5_1CILi64EEENS7_ILi128EEES8_EEENS_10bfloat16_tEfNS_4arch4Sm80ELb0ELb1ELb1ELb1ELb1ELb0ELb0ELb0ELi2ELi2ELi4ELi2ELb1EEENS1_24CollectiveEpilogueBwdGQAISA_fSD_Li256ELb1ELb1EEENS1_19SingleTileSchedulerILb1ELb0ELb0ELi128EEEEEEEEEvNT_6ParamsE$_ZN4cute5tupleIJNS_1CILi0EEEiEEC2ERKS2_RKi)
$_ZN7cutlass13device_kernelIN5flash19enable_sm80_to_sm89INS1_16FlashAttnBwdSm80INS1_25CollectiveMainloopBwdSm80ILi2ELi2EN4cute5tupleIJNS5_1CILi64EEENS7_ILi128EEES8_EEENS_10bfloat16_tEfNS_4arch4Sm80ELb0ELb1ELb1ELb1ELb1ELb0ELb0ELb0ELi2ELi2ELi4ELi2ELb1EEENS1_24CollectiveEpilogueBwdGQAISA_fSD_Li256ELb1ELb1EEENS1_19SingleTileSchedulerILb1ELb0ELb0ELi128EEEEEEEEEvNT_6ParamsE$_ZN4cute5tupleIJNS_1CILi0EEEiEEC2ERKS2_RKi:
[----:B------:R-:W-:Y:S02]  /*82d0*/  MOV R16, 0x82f0 ;  /* 0x000082f000107802 */ /* 0x000fe40000000f00 */
[----:B------:R-:W-:Y:S05]  /*82e0*/  CALL.REL.NOINC `($_ZN7cutlass13device_kernelIN5flash19enable_sm80_to_sm89INS1_16FlashAttnBwdSm80INS1_25CollectiveMainloopBwdSm80ILi2ELi2EN4cute5tupleIJNS5_1CILi64EEENS7_ILi128EEES8_EEENS_10bfloat16_tEfNS_4arch4Sm80ELb0ELb1ELb1ELb1ELb1ELb0ELb0ELb0ELi2ELi2ELi4ELi2ELb1EEENS1_24CollectiveEpilogueBwdGQAISA_fSD_Li256ELb1ELb1EEENS1_19SingleTileSchedulerILb1ELb0ELb0ELi128EEEEEEEEEvNT_6ParamsE$_ZN4cute3eso3ESOILb1ELb0EJNS_1CILi0EEEiEEC2ERKS3_RKi) ;  /* 0xfffff81000007944 */ /* 0x000fea0003c3ffff */
[----:B-1----:R-:W-:Y:S02]  /*82f0*/  MOV R6, R18 ;  /* 0x0000001200067202 */ /* 0x002fe40000000f00 */
[----:B------:R-:W-:-:S04]  /*8300*/  MOV R7, 0x0 ;  /* 0x0000000000077802 */ /* 0x000fc80000000f00 */
[----:B------:R-:W-:Y:S05]  /*8310*/  RET.REL.NODEC R6 `(_ZN7cutlass13device_kernelIN5flash19enable_sm80_to_sm89INS1_16FlashAttnBwdSm80INS1_25CollectiveMainloopBwdSm80ILi2ELi2EN4cute5tupleIJNS5_1CILi64EEENS7_ILi128EEES8_EEENS_10bfloat16_tEfNS_4arch4Sm80ELb0ELb1ELb1ELb1ELb1ELb0ELb0ELb0ELi2ELi2ELi4ELi2ELb1EEENS1_24CollectiveEpilogueBwdGQAISA_fSD_Li256ELb1ELb1EEENS1_19SingleTileSchedulerILb1ELb0ELb0ELi128EEEEEEEEEvNT_6ParamsE) ;  /* 0xffff7ce006007950 */ /* 0x000fea0003c3ffff */
        .type           $_ZN7cutlass13device_kernelIN5flash19enable_sm80_to_sm89INS1_16FlashAttnBwdSm80INS1_25CollectiveMainloopBwdSm80ILi2ELi2EN4cute5tupleIJNS5_1CILi64EEENS7_ILi128EEES8_EEENS_10bfloat16_tEfNS_4arch4Sm80ELb0ELb1ELb1ELb1ELb1ELb0ELb0ELb0ELi2ELi2ELi4ELi2ELb1EEENS1_24CollectiveEpilogueBwdGQAISA_fSD_Li256ELb1ELb1EEENS1_19SingleTileSchedulerILb1ELb0ELb0ELi128EEEEEEEEEvNT_6ParamsE$_ZN4cute5tupleIJNS_1CILi0EEEiiiEEC2ERKS2_RKiS7_S7_,@function
        .size           $_ZN7cutlass13device_kernelIN5flash19enable_sm80_to_sm89INS1_16FlashAttnBwdSm80INS1_25CollectiveMainloopBwdSm80ILi2ELi2EN4cute5tupleIJNS5_1CILi64EEENS7_ILi128EEES8_EEENS_10bfloat16_tEfNS_4arch4Sm80ELb0ELb1ELb1ELb1ELb1ELb0ELb0ELb0ELi2ELi2ELi4ELi2ELb1EEENS1_24CollectiveEpilogueBwdGQAISA_fSD_Li256ELb1ELb1EEENS1_19SingleTileSchedulerILb1ELb0ELb0ELi128EEEEEEEEEvNT_6ParamsE$_ZN4cute5tupleIJNS_1CILi0EEEiiiEEC2ERKS2_RKiS7_S7_,($_ZN7cutlass13device_kernelIN5flash19enable_sm80_to_sm89INS1_16FlashAttnBwdSm80INS1_25CollectiveMainloopBwdSm80ILi2ELi2EN4cute5tupleIJNS5_1CILi64EEENS7_ILi128EEES8_EEENS_10bfloat16_tEfNS_4arch4Sm80ELb0ELb1ELb1ELb1ELb1ELb0ELb0ELb0ELi2ELi2ELi4ELi2ELb1EEENS1_24CollectiveEpilogueBwdGQAISA_fSD_Li256ELb1ELb1EEENS1_19SingleTileSchedulerILb1ELb0ELb0ELi128EEEEEEEEEvNT_6ParamsE$_ZN4cute5tupleIJiEEC2ERKi - $_ZN7cutlass13device_kernelIN5flash19enable_sm80_to_sm89INS1_16FlashAttnBwdSm80INS1_25CollectiveMainloopBwdSm80ILi2ELi2EN4cute5tupleIJNS5_1CILi64EEENS7_ILi128EEES8_EEENS_10bfloat16_tEfNS_4arch4Sm80ELb0ELb1ELb1ELb1ELb1ELb0ELb0ELb0ELi2ELi2ELi4ELi2ELb1EEENS1_24CollectiveEpilogueBwdGQAISA_fSD_Li256ELb1ELb1EEENS1_19SingleTileSchedulerILb1ELb0ELb0ELi128EEEEEEEEEvNT_6ParamsE$_ZN4cute5tupleIJNS_1CILi0EEEiiiEEC2ERKS2_RKiS7_S7_)
$_ZN7cutlass13device_kernelIN5flash19enable_sm80_to_sm89INS1_16FlashAttnBwdSm80INS1_25CollectiveMainloopBwdSm80ILi2ELi2EN4cute5tupleIJNS5_1CILi64EEENS7_ILi128EEES8_EEENS_10bfloat16_tEfNS_4arch4Sm80ELb0ELb1ELb1ELb1ELb1ELb0ELb0ELb0ELi2ELi2ELi4ELi2ELb1EEENS1_24CollectiveEpilogueBwdGQAISA_fSD_Li256ELb1ELb1EEENS1_19SingleTileSchedulerILb1ELb0ELb0ELi128EEEEEEEEEvNT_6ParamsE$_ZN4cute5tupleIJNS_1CILi0EEEiiiEEC2ERKS2_RKiS7_S7_:
[----:B------:R-:W-:Y:S02]  /*8320*/  MOV R10, 0x8340 ;  /* 0x00008340000a7802 */ /* 0x000fe40000000f00 */
[----:B------:R-:W-:Y:S05]  /*8330*/  CALL.REL.NOINC `($_ZN7cutlass13device_kernelIN5flash19enable_sm80_to_sm89INS1_16FlashAttnBwdSm80INS1_25CollectiveMainloopBwdSm80ILi2ELi2EN4cute5tupleIJNS5_1CILi64EEENS7_ILi128EEES8_EEENS_10bfloat16_tEfNS_4arch4Sm80ELb0ELb1ELb1ELb1ELb1ELb0ELb0ELb0ELi2ELi2ELi4ELi2ELb1EEENS1_24CollectiveEpilogueBwdGQAISA_fSD_Li256ELb1ELb1EEENS1_19SingleTileSchedulerILb1ELb0ELb0ELi128EEEEEEEEEvNT_6ParamsE$_ZN4cute3eso3ESOILb1ELb0EJNS_1CILi0EEEiiiEEC2ERKS3_RKiS8_S8_) ;  /* 0xfffff88000007944 */ /* 0x000fea0003c3ffff */
[----:B-1----:R-:W-:Y:S02]  /*8340*/  MOV R6, R18 ;  /* 0x0000001200067202 */ /* 0x002fe40000000f00 */
[----:B------:R-:W-:-:S04]  /*8350*/  MOV R7, 0x0 ;  /* 0x0000000000077802 */ /* 0x000fc80000000f00 */
[----:B------:R-:W-:Y:S05]  /*8360*/  RET.REL.NODEC R6 `(_ZN7cutlass13device_kernelIN5flash19enable_sm80_to_sm89INS1_16FlashAttnBwdSm80INS1_25CollectiveMainloopBwdSm80ILi2ELi2EN4cute5tupleIJNS5_1CILi64EEENS7_ILi128EEES8_EEENS_10bfloat16_tEfNS_4arch4Sm80ELb0ELb1ELb1ELb1ELb1ELb0ELb0ELb0ELi2ELi2ELi4ELi2ELb1EEENS1_24CollectiveEpilogueBwdGQAISA_fSD_Li256ELb1ELb1EEENS1_19SingleTileSchedulerILb1ELb0ELb0ELi128EEEEEEEEEvNT_6ParamsE) ;  /* 0xffff7c9006007950 */ /* 0x000fea0003c3ffff */
        .type           $_ZN7cutlass13device_kernelIN5flash19enable_sm80_to_sm89INS1_16FlashAttnBwdSm80INS1_25CollectiveMainloopBwdSm80ILi2ELi2EN4cute5tupleIJNS5_1CILi64EEENS7_ILi128EEES8_EEENS_10bfloat16_tEfNS_4arch4Sm80ELb0ELb1ELb1ELb1ELb1ELb0ELb0ELb0ELi2ELi2ELi4ELi2ELb1EEENS1_24CollectiveEpilogueBwdGQAISA_fSD_Li256ELb1ELb1EEENS1_19SingleTileSchedulerILb1ELb0ELb0ELi128EEEEEEEEEvNT_6ParamsE$_ZN4cute5tupleIJiEEC2ERKi,@function
        .size           $_ZN7cutlass13device_kernelIN5flash19enable_sm80_to_sm89INS1_16FlashAttnBwdSm80INS1_25CollectiveMainloopBwdSm80ILi2ELi2EN4cute5tupleIJNS5_1CILi64EEENS7_ILi128EEES8_EEENS_10bfloat16_tEfNS_4arch4Sm80ELb0ELb1ELb1ELb1ELb1ELb0ELb0ELb0ELi2ELi2ELi4ELi2ELb1EEENS1_24CollectiveEpilogueBwdGQAISA_fSD_Li256ELb1ELb1EEENS1_19SingleTileSchedulerILb1ELb0ELb0ELi128EEEEEEEEEvNT_6ParamsE$_ZN4cute5tupleIJiEEC2ERKi,($_ZN7cutlass13device_kernelIN5flash19enable_sm80_to_sm89INS1_16FlashAttnBwdSm80INS1_25CollectiveMainloopBwdSm80ILi2ELi2EN4cute5tupleIJNS5_1CILi64EEENS7_ILi128EEES8_EEENS_10bfloat16_tEfNS_4arch4Sm80ELb0ELb1ELb1ELb1ELb1ELb0ELb0ELb0ELi2ELi2ELi4ELi2ELb1EEENS1_24CollectiveEpilogueBwdGQAISA_fSD_Li256ELb1ELb1EEENS1_19SingleTileSchedulerILb1ELb0ELb0ELi128EEEEEEEEEvNT_6ParamsE$_ZN4cute5tupleIJiNS_1CILi0EEEEEC2ERKiRKS2_ - $_ZN7cutlass13device_kernelIN5flash19enable_sm80_to_sm89INS1_16FlashAttnBwdSm80INS1_25CollectiveMainloopBwdSm80ILi2ELi2EN4cute5tupleIJNS5_1CILi64EEENS7_ILi128EEES8_EEENS_10bfloat16_tEfNS_4arch4Sm80ELb0ELb1ELb1ELb1ELb1ELb0ELb0ELb0ELi2ELi2ELi4ELi2ELb1EEENS1_24CollectiveEpilogueBwdGQAISA_fSD_Li256ELb1ELb1EEENS1_19SingleTileSchedulerILb1ELb0ELb0ELi128EEEEEEEEEvNT_6ParamsE$_ZN4cute5tupleIJiEEC2ERKi)
$_ZN7cutlass13device_kernelIN5flash19enable_sm80_to_sm89INS1_16FlashAttnBwdSm80INS1_25CollectiveMainloopBwdSm80ILi2ELi2EN4cute5tupleIJNS5_1CILi64EEENS7_ILi128EEES8_EEENS_10bfloat16_tEfNS_4arch4Sm80ELb0ELb1ELb1ELb1ELb1ELb0ELb0ELb0ELi2ELi2ELi4ELi2ELb1EEENS1_24CollectiveEpilogueBwdGQAISA_fSD_Li256ELb1ELb1EEENS1_19SingleTileSchedulerILb1ELb0ELb0ELi128EEEEEEEEEvNT_6ParamsE$_ZN4cute5tupleIJiEEC2ERKi:
[----:B------:R-:W-:Y:S02]  /*8370*/  MOV R18, 0x8390 ;  /* 0x0000839000127802 */ /* 0x000fe40000000f00 */
[----:B------:R-:W-:Y:S05]  /*8380*/  CALL.REL.NOINC `($_ZN7cutlass13device_kernelIN5flash19enable_sm80_to_sm89INS1_16FlashAttnBwdSm80INS1_25CollectiveMainloopBwdSm80ILi2ELi2EN4cute5tupleIJNS5_1CILi64EEENS7_ILi128EEES8_EEENS_10bfloat16_tEfNS_4arch4Sm80ELb0ELb1ELb1ELb1ELb1ELb0ELb0ELb0ELi2ELi2ELi4ELi2ELb1EEENS1_24CollectiveEpilogueBwdGQAISA_fSD_Li256ELb1ELb1EEENS1_19SingleTileSchedulerILb1ELb0ELb0ELi128EEEEEEEEEvNT_6ParamsE$_ZN4cute3eso3ESOILb0ELb1EJiEEC2ERKi) ;  /* 0xfffff41000007944 */ /* 0x000fea0003c3ffff */
[----:B-1----:R-:W-:Y:S02]  /*8390*/  MOV R6, R16 ;  /* 0x0000001000067202 */ /* 0x002fe40000000f00 */
[----:B------:R-:W-:-:S04]  /*83a0*/  MOV R7, 0x0 ;  /* 0x0000000000077802 */ /* 0x000fc80000000f00 */
[----:B------:R-:W-:Y:S05]  /*83b0*/  RET.REL.NODEC R6 `(_ZN7cutlass13device_kernelIN5flash19enable_sm80_to_sm89INS1_16FlashAttnBwdSm80INS1_25CollectiveMainloopBwdSm80ILi2ELi2EN4cute5tupleIJNS5_1CILi64EEENS7_ILi128EEES8_EEENS_10bfloat16_tEfNS_4arch4Sm80ELb0ELb1ELb1ELb1ELb1ELb0ELb0ELb0ELi2ELi2ELi4ELi2ELb1EEENS1_24CollectiveEpilogueBwdGQAISA_fSD_Li256ELb1ELb1EEENS1_19SingleTileSchedulerILb1ELb0ELb0ELi128EEEEEEEEEvNT_6ParamsE) ;  /* 0xffff7c4006007950 */ /* 0x000fea0003c3ffff */
        .type           $_ZN7cutlass13device_kernelIN5flash19enable_sm80_to_sm89INS1_16FlashAttnBwdSm80INS1_25CollectiveMainloopBwdSm80ILi2ELi2EN4cute5tupleIJNS5_1CILi64EEENS7_ILi128EEES8_EEENS_10bfloat16_tEfNS_4arch4Sm80ELb0ELb1ELb1ELb1ELb1ELb0ELb0ELb0ELi2ELi2ELi4ELi2ELb1EEENS1_24CollectiveEpilogueBwdGQAISA_fSD_Li256ELb1ELb1EEENS1_19SingleTileSchedulerILb1ELb0ELb0ELi128EEEEEEEEEvNT_6ParamsE$_ZN4cute5tupleIJiNS_1CILi0EEEEEC2ERKiRKS2_,@function
        .size           $_ZN7cutlass13device_kernelIN5flash19enable_sm80_to_sm89INS1_16FlashAttnBwdSm80INS1_25CollectiveMainloopBwdSm80ILi2ELi2EN4cute5tupleIJNS5_1CILi64EEENS7_ILi128EEES8_EEENS_10bfloat16_tEfNS_4arch4Sm80ELb0ELb1ELb1ELb1ELb1ELb0ELb0ELb0ELi2ELi2ELi4ELi2ELb1EEENS1_24CollectiveEpilogueBwdGQAISA_fSD_Li256ELb1ELb1EEENS1_19SingleTileSchedulerILb1ELb0ELb0ELi128EEEEEEEEEvNT_6ParamsE$_ZN4cute5tupleIJiNS_1CILi0EEEEEC2ERKiRKS2_,($_ZN7cutlass13device_kernelIN5flash19enable_sm80_to_sm89INS1_16FlashAttnBwdSm80INS1_25CollectiveMainloopBwdSm80ILi2ELi2EN4cute5tupleIJNS5_1CILi64EEENS7_ILi128EEES8_EEENS_10bfloat16_tEfNS_4arch4Sm80ELb0ELb1ELb1ELb1ELb1ELb0ELb0ELb0ELi2ELi2ELi4ELi2ELb1EEENS1_24CollectiveEpilogueBwdGQAISA_fSD_Li256ELb1ELb1EEENS1_19SingleTileSchedulerILb1ELb0ELb0ELi128EEEEEEEEEvNT_6ParamsE$_ZN4cute5tupleIJiiEEC2ERKiS3_ - $_ZN7cutlass13device_kernelIN5flash19enable_sm80_to_sm89INS1_16FlashAttnBwdSm80INS1_25CollectiveMainloopBwdSm80ILi2ELi2EN4cute5tupleIJNS5_1CILi64EEENS7_ILi128EEES8_EEENS_10bfloat16_tEfNS_4arch4Sm80ELb0ELb1ELb1ELb1ELb1ELb0ELb0ELb0ELi2ELi2ELi4ELi2ELb1EEENS1_24CollectiveEpilogueBwdGQAISA_fSD_Li256ELb1ELb1EEENS1_19SingleTileSchedulerILb1ELb0ELb0ELi128EEEEEEEEEvNT_6ParamsE$_ZN4cute5tupleIJiNS_1CILi0EEEEEC2ERKiRKS2_)
$_ZN7cutlass13device_kernelIN5flash19enable_sm80_to_sm89INS1_16FlashAttnBwdSm80INS1_25CollectiveMainloopBwdSm80ILi2ELi2EN4cute5tupleIJNS5_1CILi64EEENS7_ILi128EEES8_EEENS_10bfloat16_tEfNS_4arch4Sm80ELb0ELb1ELb1ELb1ELb1ELb0ELb0ELb0ELi2ELi2ELi4ELi2ELb1EEENS1_24CollectiveEpilogueBwdGQAISA_fSD_Li256ELb1ELb1EEENS1_19SingleTileSchedulerILb1ELb0ELb0ELi128EEEEEEEEEvNT_6ParamsE$_ZN4cute5tupleIJiNS_1CILi0EEEEEC2ERKiRKS2_:
[----:B------:R-:W-:Y:S02]  /*83c0*/  MOV R8, 0x83e0 ;  /* 0x000083e000087802 */ /* 0x000fe40000000f00 */
[----:B------:R-:W-:Y:S05]  /*83d0*/  CALL.REL.NOINC `($_ZN7cutlass13device_kernelIN5flash19enable_sm80_to_sm89INS1_16FlashAttnBwdSm80INS1_25CollectiveMainloopBwdSm80ILi2ELi2EN4cute5tupleIJNS5_1CILi64EEENS7_ILi128EEES8_EEENS_10bfloat16_tEfNS_4arch4Sm80ELb0ELb1ELb1ELb1ELb1ELb0ELb0ELb0ELi2ELi2ELi4ELi2ELb1EEENS1_24CollectiveEpilogueBwdGQAISA_fSD_Li256ELb1ELb1EEENS1_19SingleTileSchedulerILb1ELb0ELb0ELi128EEEEEEEEEvNT_6ParamsE$_ZN4cute3eso3ESOILb0ELb1EJiNS_1CILi0EEEEEC2ERKiRKS3_) ;  /* 0xfffff41000007944 */ /* 0x000fea0003c3ffff */
[----:B-1----:R-:W-:Y:S02]  /*83e0*/  MOV R6, R16 ;  /* 0x0000001000067202 */ /* 0x002fe40000000f00 */
[----:B------:R-:W-:-:S04]  /*83f0*/  MOV R7, 0x0 ;  /* 0x0000000000077802 */ /* 0x000fc80000000f00 */
[----:B------:R-:W-:Y:S05]  /*8400*/  RET.REL.NODEC R6 `(_ZN7cutlass13device_kernelIN5flash19enable_sm80_to_sm89INS1_16FlashAttnBwdSm80INS1_25CollectiveMainloopBwdSm80ILi2ELi2EN4cute5tupleIJNS5_1CILi64EEENS7_ILi128EEES8_EEENS_10bfloat16_tEfNS_4arch4Sm80ELb0ELb1ELb1ELb1ELb1ELb0ELb0ELb0ELi2ELi2ELi4ELi2ELb1EEENS1_24CollectiveEpilogueBwdGQAISA_fSD_Li256ELb1ELb1EEENS1_19SingleTileSchedulerILb1ELb0ELb0ELi128EEEEEEEEEvNT_6ParamsE) ;  /* 0xffff7bf006007950 */ /* 0x000fea0003c3ffff */
        .type           $_ZN7cutlass13device_kernelIN5flash19enable_sm80_to_sm89INS1_16FlashAttnBwdSm80INS1_25CollectiveMainloopBwdSm80ILi2ELi2EN4cute5tupleIJNS5_1CILi64EEENS7_ILi128EEES8_EEENS_10bfloat16_tEfNS_4arch4Sm80ELb0ELb1ELb1ELb1ELb1ELb0ELb0ELb0ELi2ELi2ELi4ELi2ELb1EEENS1_24CollectiveEpilogueBwdGQAISA_fSD_Li256ELb1ELb1EEENS1_19SingleTileSchedulerILb1ELb0ELb0ELi128EEEEEEEEEvNT_6ParamsE$_ZN4cute5tupleIJiiEEC2ERKiS3_,@function
        .size           $_ZN7cutlass13device_kernelIN5flash19enable_sm80_to_sm89INS1_16FlashAttnBwdSm80INS1_25CollectiveMainloopBwdSm80ILi2ELi2EN4cute5tupleIJNS5_1CILi64EEENS7_ILi128EEES8_EEENS_10bfloat16_tEfNS_4arch4Sm80ELb0ELb1ELb1ELb1ELb1ELb0ELb0ELb0ELi2ELi2ELi4ELi2ELb1EEENS1_24CollectiveEpilogueBwdGQAISA_fSD_Li256ELb1ELb1EEENS1_19SingleTileSchedulerILb1ELb0ELb0ELi128EEEEEEEEEvNT_6ParamsE$_ZN4cute5tupleIJiiEEC2ERKiS3_,($_ZN7cutlass13device_kernelIN5flash19enable_sm80_to_sm89INS1_16FlashAttnBwdSm80INS1_25CollectiveMainloopBwdSm80ILi2ELi2EN4cute5tupleIJNS5_1CILi64EEENS7_ILi128EEES8_EEENS_10bfloat16_tEfNS_4arch4Sm80ELb0ELb1ELb1ELb1ELb1ELb0ELb0ELb0ELi2ELi2ELi4ELi2ELb1EEENS1_24CollectiveEpilogueBwdGQAISA_fSD_Li256ELb1ELb1EEENS1_19SingleTileSchedulerILb1ELb0ELb0ELi128EEEEEEEEEvNT_6ParamsE$_ZN4cute8gmem_ptrIPKN7cutlass10bfloat16_tEECI1NS_12iter_adaptorIS4_S5_EEES4_ - $_ZN7cutlass13device_kernelIN5flash19enable_sm80_to_sm89INS1_16FlashAttnBwdSm80INS1_25CollectiveMainloopBwdSm80ILi2ELi2EN4cute5tupleIJNS5_1CILi64EEENS7_ILi128EEES8_EEENS_10bfloat16_tEfNS_4arch4Sm80ELb0ELb1ELb1ELb1ELb1ELb0ELb0ELb0ELi2ELi2ELi4ELi2ELb1EEENS1_24CollectiveEpilogueBwdGQAISA_fSD_Li256ELb1ELb1EEENS1_19SingleTileSchedulerILb1ELb0ELb0ELi128EEEEEEEEEvNT_6ParamsE$_ZN4cute5tupleIJiiEEC2ERKiS3_)
$_ZN7cutlass13device_kernelIN5flash19enable_sm80_to_sm89INS1_16FlashAttnBwdSm80INS1_25CollectiveMainloopBwdSm80ILi2ELi2EN4cute5tupleIJNS5_1CILi64EEENS7_ILi128EEES8_EEENS_10bfloat16_tEfNS_4arch4Sm80ELb0ELb1ELb1ELb1ELb1ELb0ELb0ELb0ELi2ELi2ELi4ELi2ELb1EEENS1_24CollectiveEpilogueBwdGQAISA_fSD_Li256ELb1ELb1EEENS1_19SingleTileSchedulerILb1ELb0ELb0ELi128EEEEEEEEEvNT_6ParamsE$_ZN4cute5tupleIJiiEEC2ERKiS3_:
[----:B------:R-:W-:Y:S02]  /*8410*/  MOV R10, 0x8430 ;  /* 0x00008430000a7802 */ /* 0x000fe40000000f00 */
[----:B------:R-:W-:Y:S05]  /*8420*/  CALL.REL.NOINC `($_ZN7cutlass13device_kernelIN5flash19enable_sm80_to_sm89INS1_16FlashAttnBwdSm80INS1_25CollectiveMainloopBwdSm80ILi2ELi2EN4cute5tupleIJNS5_1CILi64EEENS7_ILi128EEES8_EEENS_10bfloat16_tEfNS_4arch4Sm80ELb0ELb1ELb1ELb1ELb1ELb0ELb0ELb0ELi2ELi2ELi4ELi2ELb1EEENS1_24CollectiveEpilogueBwdGQAISA_fSD_Li256ELb1ELb1EEENS1_19SingleTileSchedulerILb1ELb0ELb0ELi128EEEEEEEEEvNT_6ParamsE$_ZN4cute3eso3ESOILb0ELb0EJiiEEC2ERKiS4_) ;  /* 0xfffff1d000007944 */ /* 0x000fea0003c3ffff */
[----:B------:R-:W-:-:S04]  /*8430*/  MOV R9, 0x0 ;  /* 0x0000000000097802 */ /* 0x000fc80000000f00 */
[----:B------:R-:W-:Y:S05]  /*8440*/  RET.REL.NODEC R8 `(_ZN7cutlass13device_kernelIN5flash19enable_sm80_to_sm89INS1_16FlashAttnBwdSm80INS1_25CollectiveMainloopBwdSm80ILi2ELi2EN4cute5tupleIJNS5_1CILi64EEENS7_ILi128EEES8_EEENS_10bfloat16_tEfNS_4arch4Sm80ELb0ELb1ELb1ELb1ELb1ELb0ELb0ELb0ELi2ELi2ELi4ELi2ELb1EEENS1_24CollectiveEpilogueBwdGQAISA_fSD_Li256ELb1ELb1EEENS1_19SingleTileSchedulerILb1ELb0ELb0ELi128EEEEEEEEEvNT_6ParamsE) ;  /* 0xffff7bb008007950 */ /* 0x000fea0003c3ffff */
        .type           $_ZN7cutlass13device_kernelIN5flash19enable_sm80_to_sm89INS1_16FlashAttnBwdSm80INS1_25CollectiveMainloopBwdSm80ILi2ELi2EN4cute5tupleIJNS5_1CILi64EEENS7_ILi128EEES8_EEENS_10bfloat16_tEfNS_4arch4Sm80ELb0ELb1ELb1ELb1ELb1ELb0ELb0ELb0ELi2ELi2ELi4ELi2ELb1EEENS1_24CollectiveEpilogueBwdGQAISA_fSD_Li256ELb1ELb1EEENS1_19SingleTileSchedulerILb1ELb0ELb0ELi128EEEEEEEEEvNT_6ParamsE$_ZN4cute8gmem_ptrIPKN7cutlass10bfloat16_tEECI1NS_12iter_adaptorIS4_S5_EEES4_,@function
        .size           $_ZN7cutlass13device_kernelIN5flash19enable_sm80_to_sm89INS1_16FlashAttnBwdSm80INS1_25CollectiveMainloopBwdSm80ILi2ELi2EN4cute5tupleIJNS5_1CILi64EEENS7_ILi128EEES8_EEENS_10bfloat16_tEfNS_4arch4Sm80ELb0ELb1ELb1ELb1ELb1ELb0ELb0ELb0ELi2ELi2ELi4ELi2ELb1EEENS1_24CollectiveEpilogueBwdGQAISA_fSD_Li256ELb1ELb1EEENS1_19SingleTileSchedulerILb1ELb0ELb0ELi128EEEEEEEEEvNT_6ParamsE$_ZN4cute8gmem_ptrIPKN7cutlass10bfloat16_tEECI1NS_12iter_adaptorIS4_S5_EEES4_,($_ZN7cutlass13device_kernelIN5flash19enable_sm80_to_sm89INS1_16FlashAttnBwdSm80INS1_25CollectiveMainloopBwdSm80ILi2ELi2EN4cute5tupleIJNS5_1CILi64EEENS7_ILi128EEES8_EEENS_10bfloat16_tEfNS_4arch4Sm80ELb0ELb1ELb1ELb1ELb1ELb0ELb0ELb0ELi2ELi2ELi4ELi2ELb1EEENS1_24CollectiveEpilogueBwdGQAISA_fSD_Li256ELb1ELb1EEENS1_19SingleTileSchedulerILb1ELb0ELb0ELi128EEEEEEEEEvNT_6ParamsE$_ZN4cute8gmem_ptrIPKN7cutlass9uint128_tEECI1NS_12iter_adaptorIS4_S5_EEES4_ - $_ZN7cutlass13device_kernelIN5flash19enable_sm80_to_sm89INS1_16FlashAttnBwdSm80INS1_25CollectiveMainloopBwdSm80ILi2ELi2EN4cute5tupleIJNS5_1CILi64EEENS7_ILi128EEES8_EEENS_10bfloat16_tEfNS_4arch4Sm80ELb0ELb1ELb1ELb1ELb1ELb0ELb0ELb0ELi2ELi2ELi4ELi2ELb1EEENS1_24CollectiveEpilogueBwdGQAISA_fSD_Li256ELb1ELb1EEENS1_19SingleTileSchedulerILb1ELb0ELb0ELi128EEEEEEEEEvNT_6ParamsE$_ZN4cute8gmem_ptrIPKN7cutlass10bfloat16_tEECI1NS_12iter_adaptorIS4_S5_EEES4_)
$_ZN7cutlass13device_kernelIN5flash19enable_sm80_to_sm89INS1_16FlashAttnBwdSm80INS1_25CollectiveMainloopBwdSm80ILi2ELi2EN4cute5tupleIJNS5_1CILi64EEENS7_ILi128EEES8_EEENS_10bfloat16_tEfNS_4arch4Sm80ELb0ELb1ELb1ELb1ELb1ELb0ELb0ELb0ELi2ELi2ELi4ELi2ELb1EEENS1_24CollectiveEpilogueBwdGQAISA_fSD_Li256ELb1ELb1EEENS1_19SingleTileSchedulerILb1ELb0ELb0ELi128EEEEEEEEEvNT_6ParamsE$_ZN4cute8gmem_ptrIPKN7cutlass10bfloat16_tEECI1NS_12iter_adaptorIS4_S5_EEES4_:
[----:B------:R-:W-:Y:S02]  /*8450*/  MOV R18, 0x8470 ;  /* 0x0000847000127802 */ /* 0x000fe40000000f00 */
[----:B------:R-:W-:Y:S05]  /*8460*/  CALL.REL.NOINC `($_ZN7cutlass13device_kernelIN5flash19enable_sm80_to_sm89INS1_16FlashAttnBwdSm80INS1_25CollectiveMainloopBwdSm80ILi2ELi2EN4cute5tupleIJNS5_1CILi64EEENS7_ILi128EEES8_EEENS_10bfloat16_tEfNS_4arch4Sm80ELb0ELb1ELb1ELb1ELb1ELb0ELb0ELb0ELi2ELi2ELi4ELi2ELb1EEENS1_24CollectiveEpilogueBwdGQAISA_fSD_Li256ELb1ELb1EEENS1_19SingleTileSchedulerILb1ELb0ELb0ELi128EEEEEEEEEvNT_6ParamsE$_ZN4cute12iter_adaptorIPKN7cutlass10bfloat16_tENS_8gmem_ptrIS4_EEEC2ES4_) ;  /* 0xffffece000007944 */ /* 0x000fea0003c3ffff */
[----:B------:R-:W-:Y:S02]  /*8470*/  MOV R10, R16 ;  /* 0x00000010000a7202 */ /* 0x000fe40000000f00 */
[----:B-1----:R-:W-:-:S04]  /*8480*/  MOV R11, 0x0 ;  /* 0x00000000000b7802 */ /* 0x002fc80000000f00 */
[----:B------:R-:W-:Y:S05]  /*8490*/  RET.REL.NODEC R10 `(_ZN7cutlass13device_kernelIN5flash19enable_sm80_to_sm89INS1_16FlashAttnBwdSm80INS1_25CollectiveMainloopBwdSm80ILi2ELi2EN4cute5tupleIJNS5_1CILi64EEENS7_ILi128EEES8_EEENS_10bfloat16_tEfNS_4arch4Sm80ELb0ELb1ELb1ELb1ELb1ELb0ELb0ELb0ELi2ELi2ELi4ELi2ELb1EEENS1_24CollectiveEpilogueBwdGQAISA_fSD_Li256ELb1ELb1EEENS1_19SingleTileSchedulerILb1ELb0ELb0ELi128EEEEEEEEEvNT_6ParamsE) ;  /* 0xffff7b600a007950 */ /* 0x000fea0003c3ffff */
        .type           $_ZN7cutlass13device_kernelIN5flash19enable_sm80_to_sm89INS1_16FlashAttnBwdSm80INS1_25CollectiveMainloopBwdSm80ILi2ELi2EN4cute5tupleIJNS5_1CILi64EEENS7_ILi128EEES8_EEENS_10bfloat16_tEfNS_4arch4Sm80ELb0ELb1ELb1ELb1ELb1ELb0ELb0ELb0ELi2ELi2ELi4ELi2ELb1EEENS1_24CollectiveEpilogueBwdGQAISA_fSD_Li256ELb1ELb1EEENS1_19SingleTileSchedulerILb1ELb0ELb0ELi128EEEEEEEEEvNT_6ParamsE$_ZN4cute8gmem_ptrIPKN7cutlass9uint128_tEECI1NS_12iter_adaptorIS4_S5_EEES4_,@function
        .size           $_ZN7cutlass13device_kernelIN5flash19enable_sm80_to_sm89INS1_16FlashAttnBwdSm80INS1_25CollectiveMainloopBwdSm80ILi2ELi2EN4cute5tupleIJNS5_1CILi64EEENS7_ILi128EEES8_EEENS_10bfloat16_tEfNS_4arch4Sm80ELb0ELb1ELb1ELb1ELb1ELb0ELb0ELb0ELi2ELi2ELi4ELi2ELb1EEENS1_24CollectiveEpilogueBwdGQAISA_fSD_Li256ELb1ELb1EEENS1_19SingleTileSchedulerILb1ELb0ELb0ELi128EEEEEEEEEvNT_6ParamsE$_ZN4cute8gmem_ptrIPKN7cutlass9uint128_tEECI1NS_12iter_adaptorIS4_S5_EEES4_,($_ZN7cutlass13device_kernelIN5flash19enable_sm80_to_sm89INS1_16FlashAttnBwdSm80INS1_25CollectiveMainloopBwdSm80ILi2ELi2EN4cute5tupleIJNS5_1CILi64EEENS7_ILi128EEES8_EEENS_10bfloat16_tEfNS_4arch4Sm80ELb0ELb1ELb1ELb1ELb1ELb0ELb0ELb0ELi2ELi2ELi4ELi2ELb1EEENS1_24CollectiveEpilogueBwdGQAISA_fSD_Li256ELb1ELb1EEENS1_19SingleTileSchedulerILb1ELb0ELb0ELi128EEEEEEEEEvNT_6ParamsE$_ZN4cute8gmem_ptrIPKfECI1NS_12iter_adaptorIS2_S3_EEES2_ - $_ZN7cutlass13device_kernelIN5flash19enable_sm80_to_sm89INS1_16FlashAttnBwdSm80INS1_25CollectiveMainloopBwdSm80ILi2ELi2EN4cute5tupleIJNS5_1CILi64EEENS7_ILi128EEES8_EEENS_10bfloat16_tEfNS_4arch4Sm80ELb0ELb1ELb1ELb1ELb1ELb0ELb0ELb0ELi2ELi2ELi4ELi2ELb1EEENS1_24CollectiveEpilogueBwdGQAISA_fSD_Li256ELb1ELb1EEENS1_19SingleTileSchedulerILb1ELb0ELb0ELi128EEEEEEEEEvNT_6ParamsE$_ZN4cute8gmem_ptrIPKN7cutlass9uint128_tEECI1NS_12iter_adaptorIS4_S5_EEES4_)
$_ZN7cutlass13device_kernelIN5flash19enable_sm80_to_sm89INS1_16FlashAttnBwdSm80INS1_25CollectiveMainloopBwdSm80ILi2ELi2EN4cute5tupleIJNS5_1CILi64EEENS7_ILi128EEES8_EEENS_10bfloat16_tEfNS_4arch4Sm80ELb0ELb1ELb1ELb1ELb1ELb0ELb0ELb0ELi2ELi2ELi4ELi2ELb1EEENS1_24CollectiveEpilogueBwdGQAISA_fSD_Li256ELb1ELb1EEENS1_19SingleTileSchedulerILb1ELb0ELb0ELi128EEEEEEEEEvNT_6ParamsE$_ZN4cute8gmem_ptrIPKN7cutlass9uint128_tEECI1NS_12iter_adaptorIS4_S5_EEES4_:
[----:B------:R-:W-:Y:S02]  /*84a0*/  MOV R18, 0x84c0 ;  /* 0x000084c000127802 */ /* 0x000fe40000000f00 */
[----:B------:R-:W-:Y:S05]  /*84b0*/  CALL.REL.NOINC `($_ZN7cutlass13device_kernelIN5flash19enable_sm80_to_sm89INS1_16FlashAttnBwdSm80INS1_25CollectiveMainloopBwdSm80ILi2ELi2EN4cute5tupleIJNS5_1CILi64EEENS7_ILi128EEES8_EEENS_10bfloat16_tEfNS_4arch4Sm80ELb0ELb1ELb1ELb1ELb1ELb0ELb0ELb0ELi2ELi2ELi4ELi2ELb1EEENS1_24CollectiveEpilogueBwdGQAISA_fSD_Li256ELb1ELb1EEENS1_19SingleTileSchedulerILb1ELb0ELb0ELi128EEEEEEEEEvNT_6ParamsE$_ZN4cute12iter_adaptorIPKN7cutlass9uint128_tENS_8gmem_ptrIS4_EEEC2ES4_) ;  /* 0xffffed0000007944 */ /* 0x000fea0003c3ffff */
[----:B-1----:R-:W-:Y:S02]  /*84c0*/  MOV R6, R16 ;  /* 0x0000001000067202 */ /* 0x002fe40000000f00 */
[----:B------:R-:W-:-:S04]  /*84d0*/  MOV R7, 0x0 ;  /* 0x0000000000077802 */ /* 0x000fc80000000f00 */
[----:B------:R-:W-:Y:S05]  /*84e0*/  RET.REL.NODEC R6 `(_ZN7cutlass13device_kernelIN5flash19enable_sm80_to_sm89INS1_16FlashAttnBwdSm80INS1_25CollectiveMainloopBwdSm80ILi2ELi2EN4cute5tupleIJNS5_1CILi64EEENS7_ILi128EEES8_EEENS_10bfloat16_tEfNS_4arch4Sm80ELb0ELb1ELb1ELb1ELb1ELb0ELb0ELb0ELi2ELi2ELi4ELi2ELb1EEENS1_24CollectiveEpilogueBwdGQAISA_fSD_Li256ELb1ELb1EEENS1_19SingleTileSchedulerILb1ELb0ELb0ELi128EEEEEEEEEvNT_6ParamsE) ;  /* 0xffff7b1006007950 */ /* 0x000fea0003c3ffff */
        .type           $_ZN7cutlass13device_kernelIN5flash19enable_sm80_to_sm89INS1_16FlashAttnBwdSm80INS1_25CollectiveMainloopBwdSm80ILi2ELi2EN4cute5tupleIJNS5_1CILi64EEENS7_ILi128EEES8_EEENS_10bfloat16_tEfNS_4arch4Sm80ELb0ELb1ELb1ELb1ELb1ELb0ELb0ELb0ELi2ELi2ELi4ELi2ELb1EEENS1_24CollectiveEpilogueBwdGQAISA_fSD_Li256ELb1ELb1EEENS1_19SingleTileSchedulerILb1ELb0ELb0ELi128EEEEEEEEEvNT_6ParamsE$_ZN4cute8gmem_ptrIPKfECI1NS_12iter_adaptorIS2_S3_EEES2_,@function
        .size           $_ZN7cutlass13device_kernelIN5flash19enable_sm80_to_sm89INS1_16FlashAttnBwdSm80INS1_25CollectiveMainloopBwdSm80ILi2ELi2EN4cute5tupleIJNS5_1CILi64EEENS7_ILi128EEES8_EEENS_10bfloat16_tEfNS_4arch4Sm80ELb0ELb1ELb1ELb1ELb1ELb0ELb0ELb0ELi2ELi2ELi4ELi2ELb1EEENS1_24CollectiveEpilogueBwdGQAISA_fSD_Li256ELb1ELb1EEENS1_19SingleTileSchedulerILb1ELb0ELb0ELi128EEEEEEEEEvNT_6ParamsE$_ZN4cute8gmem_ptrIPKfECI1NS_12iter_adaptorIS2_S3_EEES2_,($_ZN7cutlass13device_kernelIN5flash19enable_sm80_to_sm89INS1_16FlashAttnBwdSm80INS1_25CollectiveMainloopBwdSm80ILi2ELi2EN4cute5tupleIJNS5_1CILi64EEENS7_ILi128EEES8_EEENS_10bfloat16_tEfNS_4arch4Sm80ELb0ELb1ELb1ELb1ELb1ELb0ELb0ELb0ELi2ELi2ELi4ELi2ELb1EEENS1_24CollectiveEpilogueBwdGQAISA_fSD_Li256ELb1ELb1EEENS1_19SingleTileSchedulerILb1ELb0ELb0ELi128EEEEEEEEEvNT_6ParamsE$_ZN4cute8smem_ptrIPN7cutlass10bfloat16_tEECI1NS_12iter_adaptorIS3_S4_EEES3_ - $_ZN7cutlass13device_kernelIN5flash19enable_sm80_to_sm89INS1_16FlashAttnBwdSm80INS1_25CollectiveMainloopBwdSm80ILi2ELi2EN4cute5tupleIJNS5_1CILi64EEENS7_ILi128EEES8_EEENS_10bfloat16_tEfNS_4arch4Sm80ELb0ELb1ELb1ELb1ELb1ELb0ELb0ELb0ELi2ELi2ELi4ELi2ELb1EEENS1_24CollectiveEpilogueBwdGQAISA_fSD_Li256ELb1ELb1EEENS1_19SingleTileSchedulerILb1ELb0ELb0ELi128EEEEEEEEEvNT_6ParamsE$_ZN4cute8gmem_ptrIPKfECI1NS_12iter_adaptorIS2_S3_EEES2_)
$_ZN7cutlass13device_kernelIN5flash19enable_sm80_to_sm89INS1_16FlashAttnBwdSm80INS1_25CollectiveMainloopBwdSm80ILi2ELi2EN4cute5tupleIJNS5_1CILi64EEENS7_ILi128EEES8_EEENS_10bfloat16_tEfNS_4arch4Sm80ELb0ELb1ELb1ELb1ELb1ELb0ELb0ELb0ELi2ELi2ELi4ELi2ELb1EEENS1_24CollectiveEpilogueBwdGQAISA_fSD_Li256ELb1ELb1EEENS1_19SingleTileSchedulerILb1ELb0ELb0ELi128EEEEEEEEEvNT_6ParamsE$_ZN4cute8gmem_ptrIPKfECI1NS_12iter_adaptorIS2_S3_EEES2_:
[----:B------:R-:W-:Y:S02]  /*84f0*/  MOV R18, 0x8510 ;  /* 0x0000851000127802 */ /* 0x000fe40000000f00 */
[----:B------:R-:W-:Y:S05]  /*8500*/  CALL.REL.NOINC `($_ZN7cutlass13device_kernelIN5flash19enable_sm80_to_sm89INS1_16FlashAttnBwdSm80INS1_25CollectiveMainloopBwdSm80ILi2ELi2EN4cute5tupleIJNS5_1CILi64EEENS7_ILi128EEES8_EEENS_10bfloat16_tEfNS_4arch4Sm80ELb0ELb1ELb1ELb1ELb1ELb0ELb0ELb0ELi2ELi2ELi4ELi2ELb1EEENS1_24CollectiveEpilogueBwdGQAISA_fSD_Li256ELb1ELb1EEENS1_19SingleTileSchedulerILb1ELb0ELb0ELi128EEEEEEEEEvNT_6ParamsE$_ZN4cute12iter_adaptorIPKfNS_8gmem_ptrIS2_EEEC2ES2_) ;  /* 0xffffed0000007944 */ /* 0x000fea0003c3ffff */
[----:B------:R-:W-:-:S04]  /*8510*/  MOV R17, 0x0 ;  /* 0x0000000000117802 */ /* 0x000fc80000000f00 */
[----:B------:R-:W-:Y:S05]  /*8520*/  RET.REL.NODEC R16 `(_ZN7cutlass13device_kernelIN5flash19enable_sm80_to_sm89INS1_16FlashAttnBwdSm80INS1_25CollectiveMainloopBwdSm80ILi2ELi2EN4cute5tupleIJNS5_1CILi64EEENS7_ILi128EEES8_EEENS_10bfloat16_tEfNS_4arch4Sm80ELb0ELb1ELb1ELb1ELb1ELb0ELb0ELb0ELi2ELi2ELi4ELi2ELb1EEENS1_24CollectiveEpilogueBwdGQAISA_fSD_Li256ELb1ELb1EEENS1_19SingleTileSchedulerILb1ELb0ELb0ELi128EEEEEEEEEvNT_6ParamsE) ;  /* 0xffff7ad010007950 */ /* 0x000fea0003c3ffff */
        .type           $_ZN7cutlass13device_kernelIN5flash19enable_sm80_to_sm89INS1_16FlashAttnBwdSm80INS1_25CollectiveMainloopBwdSm80ILi2ELi2EN4cute5tupleIJNS5_1CILi64EEENS7_ILi128EEES8_EEENS_10bfloat16_tEfNS_4arch4Sm80ELb0ELb1ELb1ELb1ELb1ELb0ELb0ELb0ELi2ELi2ELi4ELi2ELb1EEENS1_24CollectiveEpilogueBwdGQAISA_fSD_Li256ELb1ELb1EEENS1_19SingleTileSchedulerILb1ELb0ELb0ELi128EEEEEEEEEvNT_6ParamsE$_ZN4cute8smem_ptrIPN7cutlass10bfloat16_tEECI1NS_12iter_adaptorIS3_S4_EEES3_,@function
        .size           $_ZN7cutlass13device_kernelIN5flash19enable_sm80_to_sm89INS1_16FlashAttnBwdSm80INS1_25CollectiveMainloopBwdSm80ILi2ELi2EN4cute5tupleIJNS5_1CILi64EEENS7_ILi128EEES8_EEENS_10bfloat16_tEfNS_4arch4Sm80ELb0ELb1ELb1ELb1ELb1ELb0ELb0ELb0ELi2ELi2ELi4ELi2ELb1EEENS1_24CollectiveEpilogueBwdGQAISA_fSD_Li256ELb1ELb1EEENS1_19SingleTileSchedulerILb1ELb0ELb0ELi128EEEEEEEEEvNT_6ParamsE$_ZN4cute8smem_ptrIPN7cutlass10bfloat16_tEECI1NS_12iter_adaptorIS3_S4_EEES3_,($_ZN7cutlass13device_kernelIN5flash19enable_sm80_to_sm89INS1_16FlashAttnBwdSm80INS1_25CollectiveMainloopBwdSm80ILi2ELi2EN4cute5tupleIJNS5_1CILi64EEENS7_ILi128EEES8_EEENS_10bfloat16_tEfNS_4arch4Sm80ELb0ELb1ELb1ELb1ELb1ELb0ELb0ELb0ELi2ELi2ELi4ELi2ELb1EEENS1_24CollectiveEpilogueBwdGQAISA_fSD_Li256ELb1ELb1EEENS1_19SingleTileSchedulerILb1ELb0ELb0ELi128EEEEEEEEEvNT_6ParamsE$_ZN4cute8smem_ptrIPN7cutlass9uint128_tEECI1NS_12iter_adaptorIS3_S4_EEES3_ - $_ZN7cutlass13device_kernelIN5flash19enable_sm80_to_sm89INS1_16FlashAttnBwdSm80INS1_25CollectiveMainloopBwdSm80ILi2ELi2EN4cute5tupleIJNS5_1CILi64EEENS7_ILi128EEES8_EEENS_10bfloat16_tEfNS_4arch4Sm80ELb0ELb1ELb1ELb1ELb1ELb0ELb0ELb0ELi2ELi2ELi4ELi2ELb1EEENS1_24CollectiveEpilogueBwdGQAISA_fSD_Li256ELb1ELb1EEENS1_19SingleTileSchedulerILb1ELb0ELb0ELi128EEEEEEEEEvNT_6ParamsE$_ZN4cute8smem_ptrIPN7cutlass10bfloat16_tEECI1NS_12iter_adaptorIS3_S4_EEES3_)
$_ZN7cutlass13device_kernelIN5flash19enable_sm80_to_sm89INS1_16FlashAttnBwdSm80INS1_25CollectiveMainloopBwdSm80ILi2ELi2EN4cute5tupleIJNS5_1CILi64EEENS7_ILi128EEES8_EEENS_10bfloat16_tEfNS_4arch4Sm80ELb0ELb1ELb1ELb1ELb1ELb0ELb0ELb0ELi2ELi2ELi4ELi2ELb1EEENS1_24CollectiveEpilogueBwdGQAISA_fSD_Li256ELb1ELb1EEENS1_19SingleTileSchedulerILb1ELb0ELb0ELi128EEEEEEEEEvNT_6ParamsE$_ZN4cute8smem_ptrIPN7cutlass10bfloat16_tEECI1NS_12iter_adaptorIS3_S4_EEES3_:
[----:B------:R-:W-:Y:S02]  /*8530*/  MOV R18, 0x8550 ;  /* 0x0000855000127802 */ /* 0x000fe40000000f00 */
[----:B------:R-:W-:Y:S05]  /*8540*/  CALL.REL.NOINC `($_ZN7cutlass13device_kernelIN5flash19enable_sm80_to_sm89INS1_16FlashAttnBwdSm80INS1_25CollectiveMainloopBwdSm80ILi2ELi2EN4cute5tupleIJNS5_1CILi64EEENS7_ILi128EEES8_EEENS_10bfloat16_tEfNS_4arch4Sm80ELb0ELb1ELb1ELb1ELb1ELb0ELb0ELb0ELi2ELi2ELi4ELi2ELb1EEENS1_24CollectiveEpilogueBwdGQAISA_fSD_Li256ELb1ELb1EEENS1_19SingleTileSchedulerILb1ELb0ELb0ELi128EEEEEEEEEvNT_6ParamsE$_ZN4cute12iter_adaptorIPN7cutlass10bfloat16_tENS_8smem_ptrIS3_EEEC2ES3_) ;  /* 0xffffed0000007944 */ /* 0x000fea0003c3ffff */
[----:B-1----:R-:W-:Y:S02]  /*8550*/  MOV R6, R16 ;  /* 0x0000001000067202 */ /* 0x002fe40000000f00 */
[----:B------:R-:W-:-:S04]  /*8560*/  MOV R7, 0x0 ;  /* 0x0000000000077802 */ /* 0x000fc80000000f00 */
[----:B------:R-:W-:Y:S05]  /*8570*/  RET.REL.NODEC R6 `(_ZN7cutlass13device_kernelIN5flash19enable_sm80_to_sm89INS1_16FlashAttnBwdSm80INS1_25CollectiveMainloopBwdSm80ILi2ELi2EN4cute5tupleIJNS5_1CILi64EEENS7_ILi128EEES8_EEENS_10bfloat16_tEfNS_4arch4Sm80ELb0ELb1ELb1ELb1ELb1ELb0ELb0ELb0ELi2ELi2ELi4ELi2ELb1EEENS1_24CollectiveEpilogueBwdGQAISA_fSD_Li256ELb1ELb1EEENS1_19SingleTileSchedulerILb1ELb0ELb0ELi128EEEEEEEEEvNT_6ParamsE) ;  /* 0xffff7a8006007950 */ /* 0x000fea0003c3ffff */
        .type           $_ZN7cutlass13device_kernelIN5flash19enable_sm80_to_sm89INS1_16FlashAttnBwdSm80INS1_25CollectiveMainloopBwdSm80ILi2ELi2EN4cute5tupleIJNS5_1CILi64EEENS7_ILi128EEES8_EEENS_10bfloat16_tEfNS_4arch4Sm80ELb0ELb1ELb1ELb1ELb1ELb0ELb0ELb0ELi2ELi2ELi4ELi2ELb1EEENS1_24CollectiveEpilogueBwdGQAISA_fSD_Li256ELb1ELb1EEENS1_19SingleTileSchedulerILb1ELb0ELb0ELi128EEEEEEEEEvNT_6ParamsE$_ZN4cute8smem_ptrIPN7cutlass9uint128_tEECI1NS_12iter_adaptorIS3_S4_EEES3_,@function
        .size           $_ZN7cutlass13device_kernelIN5flash19enable_sm80_to_sm89INS1_16FlashAttnBwdSm80INS1_25CollectiveMainloopBwdSm80ILi2ELi2EN4cute5tupleIJNS5_1CILi64EEENS7_ILi128EEES8_EEENS_10bfloat16_tEfNS_4arch4Sm80ELb0ELb1ELb1ELb1ELb1ELb0ELb0ELb0ELi2ELi2ELi4ELi2ELb1EEENS1_24CollectiveEpilogueBwdGQAISA_fSD_Li256ELb1ELb1EEENS1_19SingleTileSchedulerILb1ELb0ELb0ELi128EEEEEEEEEvNT_6ParamsE$_ZN4cute8smem_ptrIPN7cutlass9uint128_tEECI1NS_12iter_adaptorIS3_S4_EEES3_,($_ZN7cutlass13device_kernelIN5flash19enable_sm80_to_sm89INS1_16FlashAttnBwdSm80INS1_25CollectiveMainloopBwdSm80ILi2ELi2EN4cute5tupleIJNS5_1CILi64EEENS7_ILi128EEES8_EEENS_10bfloat16_tEfNS_4arch4Sm80ELb0ELb1ELb1ELb1ELb1ELb0ELb0ELb0ELi2ELi2ELi4ELi2ELb1EEENS1_24CollectiveEpilogueBwdGQAISA_fSD_Li256ELb1ELb1EEENS1_19SingleTileSchedulerILb1ELb0ELb0ELi128EEEEEEEEEvNT_6ParamsE$_ZN4cute8smem_ptrIPfECI1NS_12iter_adaptorIS1_S2_EEES1_ - $_ZN7cutlass13device_kernelIN5flash19enable_sm80_to_sm89INS1_16FlashAttnBwdSm80INS1_25CollectiveMainloopBwdSm80ILi2ELi2EN4cute5tupleIJNS5_1CILi64EEENS7_ILi128EEES8_EEENS_10bfloat16_tEfNS_4arch4Sm80ELb0ELb1ELb1ELb1ELb1ELb0ELb0ELb0ELi2ELi2ELi4ELi2ELb1EEENS1_24CollectiveEpilogueBwdGQAISA_fSD_Li256ELb1ELb1EEENS1_19SingleTileSchedulerILb1ELb0ELb0ELi128EEEEEEEEEvNT_6ParamsE$_ZN4cute8smem_ptrIPN7cutlass9uint128_tEECI1NS_12iter_adaptorIS3_S4_EEES3_)
$_ZN7cutlass13device_kernelIN5flash19enable_sm80_to_sm89INS1_16FlashAttnBwdSm80INS1_25CollectiveMainloopBwdSm80ILi2ELi2EN4cute5tupleIJNS5_1CILi64EEENS7_ILi128EEES8_EEENS_10bfloat16_tEfNS_4arch4Sm80ELb0ELb1ELb1ELb1ELb1ELb0ELb0ELb0ELi2ELi2ELi4ELi2ELb1EEENS1_24CollectiveEpilogueBwdGQAISA_fSD_Li256ELb1ELb1EEENS1_19SingleTileSchedulerILb1ELb0ELb0ELi128EEEEEEEEEvNT_6ParamsE$_ZN4cute8smem_ptrIPN7cutlass9uint128_tEECI1NS_12iter_adaptorIS3_S4_EEES3_:
[----:B------:R-:W-:Y:S02]  /*8580*/  MOV R16, 0x85a0 ;  /* 0x000085a000107802 */ /* 0x000fe40000000f00 */
[----:B------:R-:W-:Y:S05]  /*8590*/  CALL.REL.NOINC `($_ZN7cutlass13device_kernelIN5flash19enable_sm80_to_sm89INS1_16FlashAttnBwdSm80INS1_25CollectiveMainloopBwdSm80ILi2ELi2EN4cute5tupleIJNS5_1CILi64EEENS7_ILi128EEES8_EEENS_10bfloat16_tEfNS_4arch4Sm80ELb0ELb1ELb1ELb1ELb1ELb0ELb0ELb0ELi2ELi2ELi4ELi2ELb1EEENS1_24CollectiveEpilogueBwdGQAISA_fSD_Li256ELb1ELb1EEENS1_19SingleTileSchedulerILb1ELb0ELb0ELi128EEEEEEEEEvNT_6ParamsE$_ZN4cute12iter_adaptorIPN7cutlass9uint128_tENS_8smem_ptrIS3_EEEC2ES3_) ;  /* 0xffffed0000007944 */ /* 0x000fea0003c3ffff */
[----:B------:R-:W-:-:S04]  /*85a0*/  MOV R11, 0x0 ;  /* 0x00000000000b7802 */ /* 0x000fc80000000f00 */
[----:B------:R-:W-:Y:S05]  /*85b0*/  RET.REL.NODEC R10 `(_ZN7cutlass13device_kernelIN5flash19enable_sm80_to_sm89INS1_16FlashAttnBwdSm80INS1_25CollectiveMainloopBwdSm80ILi2ELi2EN4cute5tupleIJNS5_1CILi64EEENS7_ILi128EEES8_EEENS_10bfloat16_tEfNS_4arch4Sm80ELb0ELb1ELb1ELb1ELb1ELb0ELb0ELb0ELi2ELi2ELi4ELi2ELb1EEENS1_24CollectiveEpilogueBwdGQAISA_fSD_Li256ELb1ELb1EEENS1_19SingleTileSchedulerILb1ELb0ELb0ELi128EEEEEEEEEvNT_6ParamsE) ;  /* 0xffff7a400a007950 */ /* 0x000fea0003c3ffff */
        .type           $_ZN7cutlass13device_kernelIN5flash19enable_sm80_to_sm89INS1_16FlashAttnBwdSm80INS1_25CollectiveMainloopBwdSm80ILi2ELi2EN4cute5tupleIJNS5_1CILi64EEENS7_ILi128EEES8_EEENS_10bfloat16_tEfNS_4arch4Sm80ELb0ELb1ELb1ELb1ELb1ELb0ELb0ELb0ELi2ELi2ELi4ELi2ELb1EEENS1_24CollectiveEpilogueBwdGQAISA_fSD_Li256ELb1ELb1EEENS1_19SingleTileSchedulerILb1ELb0ELb0ELi128EEEEEEEEEvNT_6ParamsE$_ZN4cute8smem_ptrIPfECI1NS_12iter_adaptorIS1_S2_EEES1_,@function
        .size           $_ZN7cutlass13device_kernelIN5flash19enable_sm80_to_sm89INS1_16FlashAttnBwdSm80INS1_25CollectiveMainloopBwdSm80ILi2ELi2EN4cute5tupleIJNS5_1CILi64EEENS7_ILi128EEES8_EEENS_10bfloat16_tEfNS_4arch4Sm80ELb0ELb1ELb1ELb1ELb1ELb0ELb0ELb0ELi2ELi2ELi4ELi2ELb1EEENS1_24CollectiveEpilogueBwdGQAISA_fSD_Li256ELb1ELb1EEENS1_19SingleTileSchedulerILb1ELb0ELb0ELi128EEEEEEEEEvNT_6ParamsE$_ZN4cute8smem_ptrIPfECI1NS_12iter_adaptorIS1_S2_EEES1_,($_ZN7cutlass13device_kernelIN5flash19enable_sm80_to_sm89INS1_16FlashAttnBwdSm80INS1_25CollectiveMainloopBwdSm80ILi2ELi2EN4cute5tupleIJNS5_1CILi64EEENS7_ILi128EEES8_EEENS_10bfloat16_tEfNS_4arch4Sm80ELb0ELb1ELb1ELb1ELb1ELb0ELb0ELb0ELi2ELi2ELi4ELi2ELb1EEENS1_24CollectiveEpilogueBwdGQAISA_fSD_Li256ELb1ELb1EEENS1_19SingleTileSchedulerILb1ELb0ELb0ELi128EEEEEEEEEvNT_6ParamsE$_ZN73_INTERNAL_24fd9406_37_flash_bwd_hdim64_bf16_softcap_sm80_cu_8e232a79_330724__cvta_generic_to_sharedEPKv - $_ZN7cutlass13device_kernelIN5flash19enable_sm80_to_sm89INS1_16FlashAttnBwdSm80INS1_25CollectiveMainloopBwdSm80ILi2ELi2EN4cute5tupleIJNS5_1CILi64EEENS7_ILi128EEES8_EEENS_10bfloat16_tEfNS_4arch4Sm80ELb0ELb1ELb1ELb1ELb1ELb0ELb0ELb0ELi2ELi2ELi4ELi2ELb1EEENS1_24CollectiveEpilogueBwdGQAISA_fSD_Li256ELb1ELb1EEENS1_19SingleTileSchedulerILb1ELb0ELb0ELi128EEEEEEEEEvNT_6ParamsE$_ZN4cute8smem_ptrIPfECI1NS_12iter_adaptorIS1_S2_EEES1_)
$_ZN7cutlass13device_kernelIN5flash19enable_sm80_to_sm89INS1_16FlashAttnBwdSm80INS1_25CollectiveMainloopBwdSm80ILi2ELi2EN4cute5tupleIJNS5_1CILi64EEENS7_ILi128EEES8_EEENS_10bfloat16_tEfNS_4arch4Sm80ELb0ELb1ELb1ELb1ELb1ELb0ELb0ELb0ELi2ELi2ELi4ELi2ELb1EEENS1_24CollectiveEpilogueBwdGQAISA_fSD_Li256ELb1ELb1EEENS1_19SingleTileSchedulerILb1ELb0ELb0ELi128EEEEEEEEEvNT_6ParamsE$_ZN4cute8smem_ptrIPfECI1NS_12iter_adaptorIS1_S2_EEES1_:
[----:B------:R-:W-:Y:S02]  /*85c0*/  MOV R18, 0x85e0 ;  /* 0x000085e000127802 */ /* 0x000fe40000000f00 */
[----:B------:R-:W-:Y:S05]  /*85d0*/  CALL.REL.NOINC `($_ZN7cutlass13device_kernelIN5flash19enable_sm80_to_sm89INS1_16FlashAttnBwdSm80INS1_25CollectiveMainloopBwdSm80ILi2ELi2EN4cute5tupleIJNS5_1CILi64EEENS7_ILi128EEES8_EEENS_10bfloat16_tEfNS_4arch4Sm80ELb0ELb1ELb1ELb1ELb1ELb0ELb0ELb0ELi2ELi2ELi4ELi2ELb1EEENS1_24CollectiveEpilogueBwdGQAISA_fSD_Li256ELb1ELb1EEENS1_19SingleTileSchedulerILb1ELb0ELb0ELi128EEEEEEEEEvNT_6ParamsE$_ZN4cute12iter_adaptorIPfNS_8smem_ptrIS1_EEEC2ES1_) ;  /* 0xffffed1000007944 */ /* 0x000fea0003c3ffff */
[----:B------:R-:W-:-:S04]  /*85e0*/  MOV R17, 0x0 ;  /* 0x0000000000117802 */ /* 0x000fc80000000f00 */
[----:B------:R-:W-:Y:S05]  /*85f0*/  RET.REL.NODEC R16 `(_ZN7cutlass13device_kernelIN5flash19enable_sm80_to_sm89INS1_16FlashAttnBwdSm80INS1_25CollectiveMainloopBwdSm80ILi2ELi2EN4cute5tupleIJNS5_1CILi64EEENS7_ILi128EEES8_EEENS_10bfloat16_tEfNS_4arch4Sm80ELb0ELb1ELb1ELb1ELb1ELb0ELb0ELb0ELi2ELi2ELi4ELi2ELb1EEENS1_24CollectiveEpilogueBwdGQAISA_fSD_Li256ELb1ELb1EEENS1_19SingleTileSchedulerILb1ELb0ELb0ELi128EEEEEEEEEvNT_6ParamsE) ;  /* 0xffff7a0010007950 */ /* 0x000fea0003c3ffff */
        .type           $_ZN7cutlass13device_kernelIN5flash19enable_sm80_to_sm89INS1_16FlashAttnBwdSm80INS1_25CollectiveMainloopBwdSm80ILi2ELi2EN4cute5tupleIJNS5_1CILi64EEENS7_ILi128EEES8_EEENS_10bfloat16_tEfNS_4arch4Sm80ELb0ELb1ELb1ELb1ELb1ELb0ELb0ELb0ELi2ELi2ELi4ELi2ELb1EEENS1_24CollectiveEpilogueBwdGQAISA_fSD_Li256ELb1ELb1EEENS1_19SingleTileSchedulerILb1ELb0ELb0ELi128EEEEEEEEEvNT_6ParamsE$_ZN73_INTERNAL_24fd9406_37_flash_bwd_hdim64_bf16_softcap_sm80_cu_8e232a79_330724__cvta_generic_to_sharedEPKv,@function
        .size           $_ZN7cutlass13device_kernelIN5flash19enable_sm80_to_sm89INS1_16FlashAttnBwdSm80INS1_25CollectiveMainloopBwdSm80ILi2ELi2EN4cute5tupleIJNS5_1CILi64EEENS7_ILi128EEES8_EEENS_10bfloat16_tEfNS_4arch4Sm80ELb0ELb1ELb1ELb1ELb1ELb0ELb0ELb0ELi2ELi2ELi4ELi2ELb1EEENS1_24CollectiveEpilogueBwdGQAISA_fSD_Li256ELb1ELb1EEENS1_19SingleTileSchedulerILb1ELb0ELb0ELi128EEEEEEEEEvNT_6ParamsE$_ZN73_INTERNAL_24fd9406_37_flash_bwd_hdim64_bf16_softcap_sm80_cu_8e232a79_330724__cvta_generic_to_sharedEPKv,($_ZN7cutlass13device_kernelIN5flash19enable_sm80_to_sm89INS1_16FlashAttnBwdSm80INS1_25CollectiveMainloopBwdSm80ILi2ELi2EN4cute5tupleIJNS5_1CILi64EEENS7_ILi128EEES8_EEENS_10bfloat16_tEfNS_4arch4Sm80ELb0ELb1ELb1ELb1ELb1ELb0ELb0ELb0ELi2ELi2ELi4ELi2ELb1EEENS1_24CollectiveEpilogueBwdGQAISA_fSD_Li256ELb1ELb1EEENS1_19SingleTileSchedulerILb1ELb0ELb0ELi128EEEEEEEEEvNT_6ParamsE$_ZZN4cute12filter_tupleINS_5tupleIJNS_10UnderscoreES2_S2_iEEENS1_IJNS1_IJNS_1CILi1EEENS4_ILi0EEEEEElS6_lEEEZNS_5sliceIS3_S8_EEDaRKT_RKT0_EUlRKT_RKT0_E_EEDaSC_SF_OT1_ENKUlDpSI_E_clIJNS1_IJS7_EEENS1_IJlEEENS1_IJS6_EEENS1_IJEEEEEEDaSP_ - $_ZN7cutlass13device_kernelIN5flash19enable_sm80_to_sm89INS1_16FlashAttnBwdSm80INS1_25CollectiveMainloopBwdSm80ILi2ELi2EN4cute5tupleIJNS5_1CILi64EEENS7_ILi128EEES8_EEENS_10bfloat16_tEfNS_4arch4Sm80ELb0ELb1ELb1ELb1ELb1ELb0ELb0ELb0ELi2ELi2ELi4ELi2ELb1EEENS1_24CollectiveEpilogueBwdGQAISA_fSD_Li256ELb1ELb1EEENS1_19SingleTileSchedulerILb1ELb0ELb0ELi128EEEEEEEEEvNT_6ParamsE$_ZN73_INTERNAL_24fd9406_37_flash_bwd_hdim64_bf16_softcap_sm80_cu_8e232a79_330724__cvta_generic_to_sharedEPKv)
$_ZN7cutlass13device_kernelIN5flash19enable_sm80_to_sm89INS1_16FlashAttnBwdSm80INS1_25CollectiveMainloopBwdSm80ILi2ELi2EN4cute5tupleIJNS5_1CILi64EEENS7_ILi128EEES8_EEENS_10bfloat16_tEfNS_4arch4Sm80ELb0ELb1ELb1ELb1ELb1ELb0ELb0ELb0ELi2ELi2ELi4ELi2ELb1EEENS1_24CollectiveEpilogueBwdGQAISA_fSD_Li256ELb1ELb1EEENS1_19SingleTileSchedulerILb1ELb0ELb0ELi128EEEEEEEEEvNT_6ParamsE$_ZN73_INTERNAL_24fd9406_37_flash_bwd_hdim64_bf16_softcap_sm80_cu_8e232a79_330724__cvta_generic_to_sharedEPKv:
[----:B------:R-:W-:Y:S02]  /*8600*/  MOV R9, 0x0 ;  /* 0x0000000000097802 */ /* 0x000fe40000000f00 */
[----:B------:R-:W-:Y:S02]  /*8610*/  IADD3 R6, R6, -c[0x0][0x18], RZ ;  /* 0x8000060006067a10 */ /* 0x000fe40007ffe0ff */
[----:B------:R-:W-:Y:S05]  /*8620*/  RET.REL.NODEC R8 `(_ZN7cutlass13device_kernelIN5flash19enable_sm80_to_sm89INS1_16FlashAttnBwdSm80INS1_25CollectiveMainloopBwdSm80ILi2ELi2EN4cute5tupleIJNS5_1CILi64EEENS7_ILi128EEES8_EEENS_10bfloat16_tEfNS_4arch4Sm80ELb0ELb1ELb1ELb1ELb1ELb0ELb0ELb0ELi2ELi2ELi4ELi2ELb1EEENS1_24CollectiveEpilogueBwdGQAISA_fSD_Li256ELb1ELb1EEENS1_19SingleTileSchedulerILb1ELb0ELb0ELi128EEEEEEEEEvNT_6ParamsE) ;  /* 0xffff79d008007950 */ /* 0x000fea0003c3ffff */
        .type           $_ZN7cutlass13device_kernelIN5flash19enable_sm80_to_sm89INS1_16FlashAttnBwdSm80INS1_25CollectiveMainloopBwdSm80ILi2ELi2EN4cute5tupleIJNS5_1CILi64EEENS7_ILi128EEES8_EEENS_10bfloat16_tEfNS_4arch4Sm80ELb0ELb1ELb1ELb1ELb1ELb0ELb0ELb0ELi2ELi2ELi4ELi2ELb1EEENS1_24CollectiveEpilogueBwdGQAISA_fSD_Li256ELb1ELb1EEENS1_19SingleTileSchedulerILb1ELb0ELb0ELi128EEEEEEEEEvNT_6ParamsE$_ZZN4cute12filter_tupleINS_5tupleIJNS_10UnderscoreES2_S2_iEEENS1_IJNS1_IJNS_1CILi1EEENS4_ILi0EEEEEElS6_lEEEZNS_5sliceIS3_S8_EEDaRKT_RKT0_EUlRKT_RKT0_E_EEDaSC_SF_OT1_ENKUlDpSI_E_clIJNS1_IJS7_EEENS1_IJlEEENS1_IJS6_EEENS1_IJEEEEEEDaSP_,@function
        .size           $_ZN7cutlass13device_kernelIN5flash19enable_sm80_to_sm89INS1_16FlashAttnBwdSm80INS1_25CollectiveMainloopBwdSm80ILi2ELi2EN4cute5tupleIJNS5_1CILi64EEENS7_ILi128EEES8_EEENS_10bfloat16_tEfNS_4arch4Sm80ELb0ELb1ELb1ELb1ELb1ELb0ELb0ELb0ELi2ELi2ELi4ELi2ELb1EEENS1_24CollectiveEpilogueBwdGQAISA_fSD_Li256ELb1ELb1EEENS1_19SingleTileSchedulerILb1ELb0ELb0ELi128EEEEEEEEEvNT_6ParamsE$_ZZN4cute12filter_tupleINS_5tupleIJNS_10UnderscoreES2_S2_iEEENS1_IJNS1_IJNS_1CILi1EEENS4_ILi0EEEEEElS6_lEEEZNS_5sliceIS3_S8_EEDaRKT_RKT0_EUlRKT_RKT0_E_EEDaSC_SF_OT1_ENKUlDpSI_E_clIJNS1_IJS7_EEENS1_IJlEEENS1_IJS6_EEENS1_IJEEEEEEDaSP_,($_ZN7cutlass13device_kernelIN5flash19enable_sm80_to_sm89INS1_16FlashAttnBwdSm80INS1_25CollectiveMainloopBwdSm80ILi2ELi2EN4cute5tupleIJNS5_1CILi64EEENS7_ILi128EEES8_EEENS_10bfloat16_tEfNS_4arch4Sm80ELb0ELb1ELb1ELb1ELb1ELb0ELb0ELb0ELi2ELi2ELi4ELi2ELb1EEENS1_24CollectiveEpilogueBwdGQAISA_fSD_Li256ELb1ELb1EEENS1_19SingleTileSchedulerILb1ELb0ELb0ELi128EEEEEEEEEvNT_6ParamsE$_ZZN4cute14transform_leafINS_15ArithmeticTupleIJNS1_IJiiEEEiiiEEENS_8identityEEEDaRKT_OT0_ENKUlRKT_E_clIS2_EEDaSC_ - $_ZN7cutlass13device_kernelIN5flash19enable_sm80_to_sm89INS1_16FlashAttnBwdSm80INS1_25CollectiveMainloopBwdSm80ILi2ELi2EN4cute5tupleIJNS5_1CILi64EEENS7_ILi128EEES8_EEENS_10bfloat16_tEfNS_4arch4Sm80ELb0ELb1ELb1ELb1ELb1ELb0ELb0ELb0ELi2ELi2ELi4ELi2ELb1EEENS1_24CollectiveEpilogueBwdGQAISA_fSD_Li256ELb1ELb1EEENS1_19SingleTileSchedulerILb1ELb0ELb0ELi128EEEEEEEEEvNT_6ParamsE$_ZZN4cute12filter_tupleINS_5tupleIJNS_10UnderscoreES2_S2_iEEENS1_IJNS1_IJNS_1CILi1EEENS4_ILi0EEEEEElS6_lEEEZNS_5sliceIS3_S8_EEDaRKT_RKT0_EUlRKT_RKT0_E_EEDaSC_SF_OT1_ENKUlDpSI_E_clIJNS1_IJS7_EEENS1_IJlEEENS1_IJS6_EEENS1_IJEEEEEEDaSP_)
$_ZN7cutlass13device_kernelIN5flash19enable_sm80_to_sm89INS1_16FlashAttnBwdSm80INS1_25CollectiveMainloopBwdSm80ILi2ELi2EN4cute5tupleIJNS5_1CILi64EEENS7_ILi128EEES8_EEENS_10bfloat16_tEfNS_4arch4Sm80ELb0ELb1ELb1ELb1ELb1ELb0ELb0ELb0ELi2ELi2ELi4ELi2ELb1EEENS1_24CollectiveEpilogueBwdGQAISA_fSD_Li256ELb1ELb1EEENS1_19SingleTileSchedulerILb1ELb0ELb0ELi128EEEEEEEEEvNT_6ParamsE$_ZZN4cute12filter_tupleINS_5tupleIJNS_10UnderscoreES2_S2_iEEENS1_IJNS1_IJNS_1CILi1EEENS4_ILi0EEEEEElS6_lEEEZNS_5sliceIS3_S8_EEDaRKT_RKT0_EUlRKT_RKT0_E_EEDaSC_SF_OT1_ENKUlDpSI_E_clIJNS1_IJS7_EEENS1_IJlEEENS1_IJS6_EEENS1_IJEEEEEEDaSP_:
[----:B------:R-:W-:Y:S02]  /*8630*/  IADD3 R7, R1, 0x188, RZ ;  /* 0x0000018801077810 */ /* 0x000fe40007ffe0ff */
[----:B------:R-:W-:Y:S02]  /*8640*/  MOV R10, 0x8670 ;  /* 0x00008670000a7802 */ /* 0x000fe40000000f00 */
[----:B------:R-:W-:Y:S02]  /*8650*/  IADD3 R7, R7, c[0x0][0x20], RZ ;  /* 0x0000080007077a10 */ /* 0x000fe40007ffe0ff */
[----:B------:R-:W-:Y:S05]  /*8660*/  CALL.REL.NOINC `($_ZN7cutlass13device_kernelIN5flash19enable_sm80_to_sm89INS1_16FlashAttnBwdSm80INS1_25CollectiveMainloopBwdSm80ILi2ELi2EN4cute5tupleIJNS5_1CILi64EEENS7_ILi128EEES8_EEENS_10bfloat16_tEfNS_4arch4Sm80ELb0ELb1ELb1ELb1ELb1ELb0ELb0ELb0ELi2ELi2ELi4ELi2ELb1EEENS1_24CollectiveEpilogueBwdGQAISA_fSD_Li256ELb1ELb1EEENS1_19SingleTileSchedulerILb1ELb0ELb0ELi128EEEEEEEEEvNT_6ParamsE$_ZN4cute3eso3ESOILb1ELb0EJNS_5tupleIJNS_1CILi1EEENS3_ILi0EEEEEElS5_EEC2ERKS6_RKlRKS5_) ;  /* 0xfffff66000007944 */ /* 0x000fea0003c3ffff */
[----:B-1----:R1:W5:Y:S01]  /*8670*/  LDL.64 R6, [R1+0x188] ;  /* 0x0001880001067983 */ /* 0x0023620000100a00 */
[----:B------:R-:W-:-:S04]  /*8680*/  MOV R9, 0x0 ;  /* 0x0000000000097802 */ /* 0x000fc80000000f00 */
[----:B------:R-:W-:Y:S05]  /*8690*/  RET.REL.NODEC R8 `(_ZN7cutlass13device_kernelIN5flash19enable_sm80_to_sm89INS1_16FlashAttnBwdSm80INS1_25CollectiveMainloopBwdSm80ILi2ELi2EN4cute5tupleIJNS5_1CILi64EEENS7_ILi128EEES8_EEENS_10bfloat16_tEfNS_4arch4Sm80ELb0ELb1ELb1ELb1ELb1ELb0ELb0ELb0ELi2ELi2ELi4ELi2ELb1EEENS1_24CollectiveEpilogueBwdGQAISA_fSD_Li256ELb1ELb1EEENS1_19SingleTileSchedulerILb1ELb0ELb0ELi128EEEEEEEEEvNT_6ParamsE) ;  /* 0xffff796008007950 */ /* 0x000fea0003c3ffff */
        .type           $_ZN7cutlass13device_kernelIN5flash19enable_sm80_to_sm89INS1_16FlashAttnBwdSm80INS1_25CollectiveMainloopBwdSm80ILi2ELi2EN4cute5tupleIJNS5_1CILi64EEENS7_ILi128EEES8_EEENS_10bfloat16_tEfNS_4arch4Sm80ELb0ELb1ELb1ELb1ELb1ELb0ELb0ELb0ELi2ELi2ELi4ELi2ELb1EEENS1_24CollectiveEpilogueBwdGQAISA_fSD_Li256ELb1ELb1EEENS1_19SingleTileSchedulerILb1ELb0ELb0ELi128EEEEEEEEEvNT_6ParamsE$_ZZN4cute14transform_leafINS_15ArithmeticTupleIJNS1_IJiiEEEiiiEEENS_8identityEEEDaRKT_OT0_ENKUlRKT_E_clIS2_EEDaSC_,@function
        .size           $_ZN7cutlass13device_kernelIN5flash19enable_sm80_to_sm89INS1_16FlashAttnBwdSm80INS1_25CollectiveMainloopBwdSm80ILi2ELi2EN4cute5tupleIJNS5_1CILi64EEENS7_ILi128EEES8_EEENS_10bfloat16_tEfNS_4arch4Sm80ELb0ELb1ELb1ELb1ELb1ELb0ELb0ELb0ELi2ELi2ELi4ELi2ELb1EEENS1_24CollectiveEpilogueBwdGQAISA_fSD_Li256ELb1ELb1EEENS1_19SingleTileSchedulerILb1ELb0ELb0ELi128EEEEEEEEEvNT_6ParamsE$_ZZN4cute14transform_leafINS_15ArithmeticTupleIJNS1_IJiiEEEiiiEEENS_8identityEEEDaRKT_OT0_ENKUlRKT_E_clIS2_EEDaSC_,($_ZN7cutlass13device_kernelIN5flash19enable_sm80_to_sm89INS1_16FlashAttnBwdSm80INS1_25CollectiveMainloopBwdSm80ILi2ELi2EN4cute5tupleIJNS5_1CILi64EEENS7_ILi128EEES8_EEENS_10bfloat16_tEfNS_4arch4Sm80ELb0ELb1ELb1ELb1ELb1ELb0ELb0ELb0ELi2ELi2ELi4ELi2ELb1EEENS1_24CollectiveEpilogueBwdGQAISA_fSD_Li256ELb1ELb1EEENS1_19SingleTileSchedulerILb1ELb0ELb0ELi128EEEEEEEEEvNT_6ParamsE$_ZZN4cute14transform_leafINS_15ArithmeticTupleIJNS1_IJiiEEEiiiEEENS_8identityEEEDaRKT_OT0_ENKUlRKT_E_clIiEEDaSC_ - $_ZN7cutlass13device_kernelIN5flash19enable_sm80_to_sm89INS1_16FlashAttnBwdSm80INS1_25CollectiveMainloopBwdSm80ILi2ELi2EN4cute5tupleIJNS5_1CILi64EEENS7_ILi128EEES8_EEENS_10bfloat16_tEfNS_4arch4Sm80ELb0ELb1ELb1ELb1ELb1ELb0ELb0ELb0ELi2ELi2ELi4ELi2ELb1EEENS1_24CollectiveEpilogueBwdGQAISA_fSD_Li256ELb1ELb1EEENS1_19SingleTileSchedulerILb1ELb0ELb0ELi128EEEEEEEEEvNT_6ParamsE$_ZZN4cute14transform_leafINS_15ArithmeticTupleIJNS1_IJiiEEEiiiEEENS_8identityEEEDaRKT_OT0_ENKUlRKT_E_clIS2_EEDaSC_)
$_ZN7cutlass13device_kernelIN5flash19enable_sm80_to_sm89INS1_16FlashAttnBwdSm80INS1_25CollectiveMainloopBwdSm80ILi2ELi2EN4cute5tupleIJNS5_1CILi64EEENS7_ILi128EEES8_EEENS_10bfloat16_tEfNS_4arch4Sm80ELb0ELb1ELb1ELb1ELb1ELb0ELb0ELb0ELi2ELi2ELi4ELi2ELb1EEENS1_24CollectiveEpilogueBwdGQAISA_fSD_Li256ELb1ELb1EEENS1_19SingleTileSchedulerILb1ELb0ELb0ELi128EEEEEEEEEvNT_6ParamsE$_ZZN4cute14transform_leafINS_15ArithmeticTupleIJNS1_IJiiEEEiiiEEENS_8identityEEEDaRKT_OT0_ENKUlRKT_E_clIS2_EEDaSC_:
[----:B------:R-:W-:-:S05]  /*86a0*/  IADD3 R9, R13, -c[0x0][0x20], RZ ;  /* 0x800008000d097a10 */ /* 0x000fca0007ffe0ff */
[----:B------:R1:W5:Y:S01]  /*86b0*/  LDL R7, [R9] ;  /* 0x0000000009077983 */ /* 0x0003620000100800 */
[----:B------:R-:W-:-:S03]  /*86c0*/  MOV R8, 0x86e0 ;  /* 0x000086e000087802 */ /* 0x000fc60000000f00 */
[----:B-1---5:R-:W-:Y:S05]  /*86d0*/  CALL.REL.NOINC `($_ZN7cutlass13device_kernelIN5flash19enable_sm80_to_sm89INS1_16FlashAttnBwdSm80INS1_25CollectiveMainloopBwdSm80ILi2ELi2EN4cute5tupleIJNS5_1CILi64EEENS7_ILi128EEES8_EEENS_10bfloat16_tEfNS_4arch4Sm80ELb0ELb1ELb1ELb1ELb1ELb0ELb0ELb0ELi2ELi2ELi4ELi2ELb1EEENS1_24CollectiveEpilogueBwdGQAISA_fSD_Li256ELb1ELb1EEENS1_19SingleTileSchedulerILb1ELb0ELb0ELi128EEEEEEEEEvNT_6ParamsE$_ZZN4cute14transform_leafINS_15ArithmeticTupleIJiiEEERNS_8identityEEEDaRKT_OT0_ENKUlRKT_E_clIiEEDaSC_) ;  /* 0x000000f000007944 */ /* 0x022fea0003c00000 */
[----:B------:R1:W5:Y:S01]  /*86e0*/  LDL R7, [R9+0x4] ;  /* 0x0000040009077983 */ /* 0x0003620000100800 */
[----:B------:R-:W-:Y:S01]  /*86f0*/  IADD3 R6, R1, 0x19c, RZ ;  /* 0x0000019c01067810 */ /* 0x000fe20007ffe0ff */
[----:B------:R-:W-:Y:S01]  /*8700*/  IMAD.MOV.U32 R16, RZ, RZ, R10 ;  /* 0x000000ffff107224 */ /* 0x000fe200078e000a */
[----:B------:R-:W-:Y:S02]  /*8710*/  MOV R8, 0x8740 ;  /* 0x0000874000087802 */ /* 0x000fe40000000f00 */
[----:B------:R-:W-:Y:S02]  /*8720*/  IADD3 R6, R6, c[0x0][0x20], RZ ;  /* 0x0000080006067a10 */ /* 0x000fe40007ffe0ff */
[----:B-1---5:R-:W-:Y:S05]  /*8730*/  CALL.REL.NOINC `($_ZN7cutlass13device_kernelIN5flash19enable_sm80_to_sm89INS1_16FlashAttnBwdSm80INS1_25CollectiveMainloopBwdSm80ILi2ELi2EN4cute5tupleIJNS5_1CILi64EEENS7_ILi128EEES8_EEENS_10bfloat16_tEfNS_4arch4Sm80ELb0ELb1ELb1ELb1ELb1ELb0ELb0ELb0ELi2ELi2ELi4ELi2ELb1EEENS1_24CollectiveEpilogueBwdGQAISA_fSD_Li256ELb1ELb1EEENS1_19SingleTileSchedulerILb1ELb0ELb0ELi128EEEEEEEEEvNT_6ParamsE$_ZZN4cute14transform_leafINS_15ArithmeticTupleIJiiEEERNS_8identityEEEDaRKT_OT0_ENKUlRKT_E_clIiEEDaSC_) ;  /* 0x0000009000007944 */ /* 0x022fea0003c00000 */
[----:B------:R1:W-:Y:S01]  /*8740*/  STL [R1+0x19c], R10 ;  /* 0x00019c0a01007387 */ /* 0x0003e20000100800 */
[----:B------:R-:W-:-:S03]  /*8750*/  MOV R8, 0x8770 ;  /* 0x0000877000087802 */ /* 0x000fc60000000f00 */
[----:B-1----:R-:W-:Y:S05]  /*8760*/  CALL.REL.NOINC `($_ZN7cutlass13device_kernelIN5flash19enable_sm80_to_sm89INS1_16FlashAttnBwdSm80INS1_25CollectiveMainloopBwdSm80ILi2ELi2EN4cute5tupleIJNS5_1CILi64EEENS7_ILi128EEES8_EEENS_10bfloat16_tEfNS_4arch4Sm80ELb0ELb1ELb1ELb1ELb1ELb0ELb0ELb0ELi2ELi2ELi4ELi2ELb1EEENS1_24CollectiveEpilogueBwdGQAISA_fSD_Li256ELb1ELb1EEENS1_19SingleTileSchedulerILb1ELb0ELb0ELi128EEEEEEEEEvNT_6ParamsE$_ZZN4cute9transformINS_15ArithmeticTupleIJiiEEEZNS_14transform_leafIS2_RNS_8identityEEEDaRKT_OT0_EUlRKT_E_EEDaS8_SA_ENKUlDpSD_E_clIJiiEEEDaSF_) ;  /* 0x00001df000007944 */ /* 0x002fea0003c00000 */
[----:B------:R-:W-:Y:S02]  /*8770*/  MOV R8, R18 ;  /* 0x0000001200087202 */ /* 0x000fe40000000f00 */
[----:B------:R-:W-:-:S04]  /*8780*/  MOV R9, 0x0 ;  /* 0x0000000000097802 */ /* 0x000fc80000000f00 */
[----:B------:R-:W-:Y:S05]  /*8790*/  RET.REL.NODEC R8 `(_ZN7cutlass13device_kernelIN5flash19enable_sm80_to_sm89INS1_16FlashAttnBwdSm80INS1_25CollectiveMainloopBwdSm80ILi2ELi2EN4cute5tupleIJNS5_1CILi64EEENS7_ILi128EEES8_EEENS_10bfloat16_tEfNS_4arch4Sm80ELb0ELb1ELb1ELb1ELb1ELb0ELb0ELb0ELi2ELi2ELi4ELi2ELb1EEENS1_24CollectiveEpilogueBwdGQAISA_fSD_Li256ELb1ELb1EEENS1_19SingleTileSchedulerILb1ELb0ELb0ELi128EEEEEEEEEvNT_6ParamsE) ;  /* 0xffff786008007950 */ /* 0x000fea0003c3ffff */
        .type           $_ZN7cutlass13device_kernelIN5flash19enable_sm80_to_sm89INS1_16FlashAttnBwdSm80INS1_25CollectiveMainloopBwdSm80ILi2ELi2EN4cute5tupleIJNS5_1CILi64EEENS7_ILi128EEES8_EEENS_10bfloat16_tEfNS_4arch4Sm80ELb0ELb1ELb1ELb1ELb1ELb0ELb0ELb0ELi2ELi2ELi4ELi2ELb1EEENS1_24CollectiveEpilogueBwdGQAISA_fSD_Li256ELb1ELb1EEENS1_19SingleTileSchedulerILb1ELb0ELb0ELi128EEEEEEEEEvNT_6ParamsE$_ZZN4cute14transform_leafINS_15ArithmeticTupleIJNS1_IJiiEEEiiiEEENS_8identityEEEDaRKT_OT0_ENKUlRKT_E_clIiEEDaSC_,@function
        .size           $_ZN7cutlass13device_kernelIN5flash19enable_sm80_to_sm89INS1_16FlashAttnBwdSm80INS1_25CollectiveMainloopBwdSm80ILi2ELi2EN4cute5tupleIJNS5_1CILi64EEENS7_ILi128EEES8_EEENS_10bfloat16_tEfNS_4arch4Sm80ELb0ELb1ELb1ELb1ELb1ELb0ELb0ELb0ELi2ELi2ELi4ELi2ELb1EEENS1_24CollectiveEpilogueBwdGQAISA_fSD_Li256ELb1ELb1EEENS1_19SingleTileSchedulerILb1ELb0ELb0ELi128EEEEEEEEEvNT_6ParamsE$_ZZN4cute14transform_leafINS_15ArithmeticTupleIJNS1_IJiiEEEiiiEEENS_8identityEEEDaRKT_OT0_ENKUlRKT_E_clIiEEDaSC_,($_ZN7cutlass13device_kernelIN5flash19enable_sm80_to_sm89INS1_16FlashAttnBwdSm80INS1_25CollectiveMainloopBwdSm80ILi2ELi2EN4cute5tupleIJNS5_1CILi64EEENS7_ILi128EEES8_EEENS_10bfloat16_tEfNS_4arch4Sm80ELb0ELb1ELb1ELb1ELb1ELb0ELb0ELb0ELi2ELi2ELi4ELi2ELb1EEENS1_24CollectiveEpilogueBwdGQAISA_fSD_Li256ELb1ELb1EEENS1_19SingleTileSchedulerILb1ELb0ELb0ELi128EEEEEEEEEvNT_6ParamsE$_ZZN4cute14transform_leafINS_15ArithmeticTupleIJiiEEERNS_8identityEEEDaRKT_OT0_ENKUlRKT_E_clIiEEDaSC_ - $_ZN7cutlass13device_kernelIN5flash19enable_sm80_to_sm89INS1_16FlashAttnBwdSm80INS1_25CollectiveMainloopBwdSm80ILi2ELi2EN4cute5tupleIJNS5_1CILi64EEENS7_ILi128EEES8_EEENS_10bfloat16_tEfNS_4arch4Sm80ELb0ELb1ELb1ELb1ELb1ELb0ELb0ELb0ELi2ELi2ELi4ELi2ELb1EEENS1_24CollectiveEpilogueBwdGQAISA_fSD_Li256ELb1ELb1EEENS1_19SingleTileSchedulerILb1ELb0ELb0ELi128EEEEEEEEEvNT_6ParamsE$_ZZN4cute14transform_leafINS_15ArithmeticTupleIJNS1_IJiiEEEiiiEEENS_8identityEEEDaRKT_OT0_ENKUlRKT_E_clIiEEDaSC_)
$_ZN7cutlass13device_kernelIN5flash19enable_sm80_to_sm89INS1_16FlashAttnBwdSm80INS1_25CollectiveMainloopBwdSm80ILi2ELi2EN4cute5tupleIJNS5_1CILi64EEENS7_ILi128EEES8_EEENS_10bfloat16_tEfNS_4arch4Sm80ELb0ELb1ELb1ELb1ELb1ELb0ELb0ELb0ELi2ELi2ELi4ELi2ELb1EEENS1_24CollectiveEpilogueBwdGQAISA_fSD_Li256ELb1ELb1EEENS1_19SingleTileSchedulerILb1ELb0ELb0ELi128EEEEEEEEEvNT_6ParamsE$_ZZN4cute14transform_leafINS_15ArithmeticTupleIJNS1_IJiiEEEiiiEEENS_8identityEEEDaRKT_OT0_ENKUlRKT_E_clIiEEDaSC_:
[----:B------:R-:W-:Y:S02]  /*87a0*/  MOV R10, R9 ;  /* 0x00000009000a7202 */ /* 0x000fe40000000f00 */
[----:B------:R-:W-:-:S04]  /*87b0*/  MOV R9, 0x0 ;  /* 0x0000000000097802 */ /* 0x000fc80000000f00 */
[----:B------:R-:W-:Y:S05]  /*87c0*/  RET.REL.NODEC R8 `(_ZN7cutlass13device_kernelIN5flash19enable_sm80_to_sm89INS1_16FlashAttnBwdSm80INS1_25CollectiveMainloopBwdSm80ILi2ELi2EN4cute5tupleIJNS5_1CILi64EEENS7_ILi128EEES8_EEENS_10bfloat16_tEfNS_4arch4Sm80ELb0ELb1ELb1ELb1ELb1ELb0ELb0ELb0ELi2ELi2ELi4ELi2ELb1EEENS1_24CollectiveEpilogueBwdGQAISA_fSD_Li256ELb1ELb1EEENS1_19SingleTileSchedulerILb1ELb0ELb0ELi128EEEEEEEEEvNT_6ParamsE) ;  /* 0xffff783008007950 */ /* 0x000fea0003c3ffff */
        .type           $_ZN7cutlass13device_kernelIN5flash19enable_sm80_to_sm89INS1_16FlashAttnBwdSm80INS1_25CollectiveMainloopBwdSm80ILi2ELi2EN4cute5tupleIJNS5_1CILi64EEENS7_ILi128EEES8_EEENS_10bfloat16_tEfNS_4arch4Sm80ELb0ELb1ELb1ELb1ELb1ELb0ELb0ELb0ELi2ELi2ELi4ELi2ELb1EEENS1_24CollectiveEpilogueBwdGQAISA_fSD_Li256ELb1ELb1EEENS1_19SingleTileSchedulerILb1ELb0ELb0ELi128EEEEEEEEEvNT_6ParamsE$_ZZN4cute14transform_leafINS_15ArithmeticTupleIJiiEEERNS_8identityEEEDaRKT_OT0_ENKUlRKT_E_clIiEEDaSC_,@function
        .size           $_ZN7cutlass13device_kernelIN5flash19enable_sm80_to_sm89INS1_16FlashAttnBwdSm80INS1_25CollectiveMainloopBwdSm80ILi2ELi2EN4cute5tupleIJNS5_1CILi64EEENS7_ILi128EEES8_EEENS_10bfloat16_tEfNS_4arch4Sm80ELb0ELb1ELb1ELb1ELb1ELb0ELb0ELb0ELi2ELi2ELi4ELi2ELb1EEENS1_24CollectiveEpilogueBwdGQAISA_fSD_Li256ELb1ELb1EEENS1_19SingleTileSchedulerILb1ELb0ELb0ELi128EEEEEEEEEvNT_6ParamsE$_ZZN4cute14transform_leafINS_15ArithmeticTupleIJiiEEERNS_8identityEEEDaRKT_OT0_ENKUlRKT_E_clIiEEDaSC_,($_ZN7cutlass13device_kernelIN5flash19enable_sm80_to_sm89INS1_16FlashAttnBwdSm80INS1_25CollectiveMainloopBwdSm80ILi2ELi2EN4cute5tupleIJNS5_1CILi64EEENS7_ILi128EEES8_EEENS_10bfloat16_tEfNS_4arch4Sm80ELb0ELb1ELb1ELb1ELb1ELb0ELb0ELb0ELi2ELi2ELi4ELi2ELb1EEENS1_24CollectiveEpilogueBwdGQAISA_fSD_Li256ELb1ELb1EEENS1_19SingleTileSchedulerILb1ELb0ELb0ELi128EEEEEEEEEvNT_6ParamsE$_ZZN4cute19as_arithmetic_tupleINS_15ArithmeticTupleIJNS1_IJiiEEEiiiEEEEEDaRKT_ENKUlDpRKT_E_clIJS2_iiiEEEDaSA_ - $_ZN7cutlass13device_kernelIN5flash19enable_sm80_to_sm89INS1_16FlashAttnBwdSm80INS1_25CollectiveMainloopBwdSm80ILi2ELi2EN4cute5tupleIJNS5_1CILi64EEENS7_ILi128EEES8_EEENS_10bfloat16_tEfNS_4arch4Sm80ELb0ELb1ELb1ELb1ELb1ELb0ELb0ELb0ELi2ELi2ELi4ELi2ELb1EEENS1_24CollectiveEpilogueBwdGQAISA_fSD_Li256ELb1ELb1EEENS1_19SingleTileSchedulerILb1ELb0ELb0ELi128EEEEEEEEEvNT_6ParamsE$_ZZN4cute14transform_leafINS_15ArithmeticTupleIJiiEEERNS_8identityEEEDaRKT_OT0_ENKUlRKT_E_clIiEEDaSC_)
$_ZN7cutlass13device_kernelIN5flash19enable_sm80_to_sm89INS1_16FlashAttnBwdSm80INS1_25CollectiveMainloopBwdSm80ILi2ELi2EN4cute5tupleIJNS5_1CILi64EEENS7_ILi128EEES8_EEENS_10bfloat16_tEfNS_4arch4Sm80ELb0ELb1ELb1ELb1ELb1ELb0ELb0ELb0ELi2ELi2ELi4ELi2ELb1EEENS1_24CollectiveEpilogueBwdGQAISA_fSD_Li256ELb1ELb1EEENS1_19SingleTileSchedulerILb1ELb0ELb0ELi128EEEEEEEEEvNT_6ParamsE$_ZZN4cute14transform_leafINS_15ArithmeticTupleIJiiEEERNS_8identityEEEDaRKT_OT0_ENKUlRKT_E_clIiEEDaSC_:
[----:B------:R-:W-:Y:S02]  /*87d0*/  MOV R28, R8 ;  /* 0x00000008001c7202 */ /* 0x000fe40000000f00 */
[----:B------:R-:W-:Y:S02]  /*87e0*/  MOV R29, 0x0 ;  /* 0x00000000001d7802 */ /* 0x000fe40000000f00 */
[----:B------:R-:W-:Y:S02]  /*87f0*/  MOV R10, R7 ;  /* 0x00000007000a7202 */ /* 0x000fe40000000f00 */
[----:B------:R-:W-:Y:S05]  /*8800*/  RET.REL.NODEC R28 `(_ZN7cutlass13device_kernelIN5flash19enable_sm80_to_sm89INS1_16FlashAttnBwdSm80INS1_25CollectiveMainloopBwdSm80ILi2ELi2EN4cute5tupleIJNS5_1CILi64EEENS7_ILi128EEES8_EEENS_10bfloat16_tEfNS_4arch4Sm80ELb0ELb1ELb1ELb1ELb1ELb0ELb0ELb0ELi2ELi2ELi4ELi2ELb1EEENS1_24CollectiveEpilogueBwdGQAISA_fSD_Li256ELb1ELb1EEENS1_19SingleTileSchedulerILb1ELb0ELb0ELi128EEEEEEEEEvNT_6ParamsE) ;  /* 0xffff77f01c007950 */ /* 0x000fea0003c3ffff */
        .type           $_ZN7cutlass13device_kernelIN5flash19enable_sm80_to_sm89INS1_16FlashAttnBwdSm80INS1_25CollectiveMainloopBwdSm80ILi2ELi2EN4cute5tupleIJNS5_1CILi64EEENS7_ILi128EEES8_EEENS_10bfloat16_tEfNS_4arch4Sm80ELb0ELb1ELb1ELb1ELb1ELb0ELb0ELb0ELi2ELi2ELi4ELi2ELb1EEENS1_24CollectiveEpilogueBwdGQAISA_fSD_Li256ELb1ELb1EEENS1_19SingleTileSchedulerILb1ELb0ELb0ELi128EEEEEEEEEvNT_6ParamsE$_ZZN4cute19as_arithmetic_tupleINS_15ArithmeticTupleIJNS1_IJiiEEEiiiEEEEEDaRKT_ENKUlDpRKT_E_clIJS2_iiiEEEDaSA_,@function
        .size           $_ZN7cutlass13device_kernelIN5flash19enable_sm80_to_sm89INS1_16FlashAttnBwdSm80INS1_25CollectiveMainloopBwdSm80ILi2ELi2EN4cute5tupleIJNS5_1CILi64EEENS7_ILi128EEES8_EEENS_10bfloat16_tEfNS_4arch4Sm80ELb0ELb1ELb1ELb1ELb1ELb0ELb0ELb0ELi2ELi2ELi4ELi2ELb1EEENS1_24CollectiveEpilogueBwdGQAISA_fSD_Li256ELb1ELb1EEENS1_19SingleTileSchedulerILb1ELb0ELb0ELi128EEEEEEEEEvNT_6ParamsE$_ZZN4cute19as_arithmetic_tupleINS_15ArithmeticTupleIJNS1_IJiiEEEiiiEEEEEDaRKT_ENKUlDpRKT_E_clIJS2_iiiEEEDaSA_,($_ZN7cutlass13device_kernelIN5flash19enable_sm80_to_sm89INS1_16FlashAttnBwdSm80INS1_25CollectiveMainloopBwdSm80ILi2ELi2EN4cute5tupleIJNS5_1CILi64EEENS7_ILi128EEES8_EEENS_10bfloat16_tEfNS_4arch4Sm80ELb0ELb1ELb1ELb1ELb1ELb0ELb0ELb0ELi2ELi2ELi4ELi2ELb1EEENS1_24CollectiveEpilogueBwdGQAISA_fSD_Li256ELb1ELb1EEENS1_19SingleTileSchedulerILb1ELb0ELb0ELi128EEEEEEEEEvNT_6ParamsE$_ZZN4cute19as_arithmetic_tupleINS_15ArithmeticTupleIJNS1_IJiiEEEiiiEEEEEDaRKT_ENKUlRKT_E_clIS2_EEDaS9_ - $_ZN7cutlass13device_kernelIN5flash19enable_sm80_to_sm89INS1_16FlashAttnBwdSm80INS1_25CollectiveMainloopBwdSm80ILi2ELi2EN4cute5tupleIJNS5_1CILi64EEENS7_ILi128EEES8_EEENS_10bfloat16_tEfNS_4arch4Sm80ELb0ELb1ELb1ELb1ELb1ELb0ELb0ELb0ELi2ELi2ELi4ELi2ELb1EEENS1_24CollectiveEpilogueBwdGQAISA_fSD_Li256ELb1ELb1EEENS1_19SingleTileSchedulerILb1ELb0ELb0ELi128EEEEEEEEEvNT_6ParamsE$_ZZN4cute19as_arithmetic_tupleINS_15ArithmeticTupleIJNS1_IJiiEEEiiiEEEEEDaRKT_ENKUlDpRKT_E_clIJS2_iiiEEEDaSA_)
$_ZN7cutlass13device_kernelIN5flash19enable_sm80_to_sm89INS1_16FlashAttnBwdSm80INS1_25CollectiveMainloopBwdSm80ILi2ELi2EN4cute5tupleIJNS5_1CILi64EEENS7_ILi128EEES8_EEENS_10bfloat16_tEfNS_4arch4Sm80ELb0ELb1ELb1ELb1ELb1ELb0ELb0ELb0ELi2ELi2ELi4ELi2ELb1EEENS1_24CollectiveEpilogueBwdGQAISA_fSD_Li256ELb1ELb1EEENS1_19SingleTileSchedulerILb1ELb0ELb0ELi128EEEEEEEEEvNT_6ParamsE$_ZZN4cute19as_arithmetic_tupleINS_15ArithmeticTupleIJNS1_IJiiEEEiiiEEEEEDaRKT_ENKUlDpRKT_E_clIJS2_iiiEEEDaSA_:
[----:B------:R-:W-:Y:S02]  /*8810*/  IADD3 R7, R1, 0x19c, RZ ;  /* 0x0000019c01077810 */ /* 0x000fe40007ffe0ff */
[----:B------:R-:W-:Y:S02]  /*8820*/  MOV R28, 0x8850 ;  /* 0x00008850001c7802 */ /* 0x000fe40000000f00 */
[----:B------:R-:W-:-:S02]  /*8830*/  IADD3 R7, R7, c[0x0][0x20], RZ ;  /* 0x0000080007077a10 */ /* 0x000fc40007ffe0ff */
[----:B------:R-:W-:Y:S05]  /*8840*/  CALL.REL.NOINC `($_ZN7cutlass13device_kernelIN5flash19enable_sm80_to_sm89INS1_16FlashAttnBwdSm80INS1_25CollectiveMainloopBwdSm80ILi2ELi2EN4cute5tupleIJNS5_1CILi64EEENS7_ILi128EEES8_EEENS_10bfloat16_tEfNS_4arch4Sm80ELb0ELb1ELb1ELb1ELb1ELb0ELb0ELb0ELi2ELi2ELi4ELi2ELb1EEENS1_24CollectiveEpilogueBwdGQAISA_fSD_Li256ELb1ELb1EEENS1_19SingleTileSchedulerILb1ELb0ELb0ELi128EEEEEEEEEvNT_6ParamsE$_ZN4cute5tupleIJNS_15ArithmeticTupleIJiiEEEiiiEEC2ERKS2_RKiS7_S7_) ;  /* 0xfffff96000007944 */ /* 0x000fea0003c3ffff */
[----:B------:R2:W5:Y:S04]  /*8850*/  LDL R10, [R1+0x19c] ;  /* 0x00019c00010a7983 */ /* 0x0005680000100800 */
[----:B-1----:R2:W5:Y:S04]  /*8860*/  LDL.64 R8, [R1+0x1a8] ;  /* 0x0001a80001087983 */ /* 0x0025680000100a00 */
[----:B------:R2:W5:Y:S01]  /*8870*/  LDL.64 R6, [R1+0x1a0] ;  /* 0x0001a00001067983 */ /* 0x0005620000100a00 */
[----:B------:R-:W-:-:S04]  /*8880*/  MOV R17, 0x0 ;  /* 0x0000000000117802 */ /* 0x000fc80000000f00 */
[----:B------:R-:W-:Y:S05]  /*8890*/  RET.REL.NODEC R16 `(_ZN7cutlass13device_kernelIN5flash19enable_sm80_to_sm89INS1_16FlashAttnBwdSm80INS1_25CollectiveMainloopBwdSm80ILi2ELi2EN4cute5tupleIJNS5_1CILi64EEENS7_ILi128EEES8_EEENS_10bfloat16_tEfNS_4arch4Sm80ELb0ELb1ELb1ELb1ELb1ELb0ELb0ELb0ELi2ELi2ELi4ELi2ELb1EEENS1_24CollectiveEpilogueBwdGQAISA_fSD_Li256ELb1ELb1EEENS1_19SingleTileSchedulerILb1ELb0ELb0ELi128EEEEEEEEEvNT_6ParamsE) ;  /* 0xffff776010007950 */ /* 0x000fea0003c3ffff */
        .type           $_ZN7cutlass13device_kernelIN5flash19enable_sm80_to_sm89INS1_16FlashAttnBwdSm80INS1_25CollectiveMainloopBwdSm80ILi2ELi2EN4cute5tupleIJNS5_1CILi64EEENS7_ILi128EEES8_EEENS_10bfloat16_tEfNS_4arch4Sm80ELb0ELb1ELb1ELb1ELb1ELb0ELb0ELb0ELi2ELi2ELi4ELi2ELb1EEENS1_24CollectiveEpilogueBwdGQAISA_fSD_Li256ELb1ELb1EEENS1_19SingleTileSchedulerILb1ELb0ELb0ELi128EEEEEEEEEvNT_6ParamsE$_ZZN4cute19as_arithmetic_tupleINS_15ArithmeticTupleIJNS1_IJiiEEEiiiEEEEEDaRKT_ENKUlRKT_E_clIS2_EEDaS9_,@function
        .size           $_ZN7cutlass13device_kernelIN5flash19enable_sm80_to_sm89INS1_16FlashAttnBwdSm80INS1_25CollectiveMainloopBwdSm80ILi2ELi2EN4cute5tupleIJNS5_1CILi64EEENS7_ILi128EEES8_EEENS_10bfloat16_tEfNS_4arch4Sm80ELb0ELb1ELb1ELb1ELb1ELb0ELb0ELb0ELi2ELi2ELi4ELi2ELb1EEENS1_24CollectiveEpilogueBwdGQAISA_fSD_Li256ELb1ELb1EEENS1_19SingleTileSchedulerILb1ELb0ELb0ELi128EEEEEEEEEvNT_6ParamsE$_ZZN4cute19as_arithmetic_tupleINS_15ArithmeticTupleIJNS1_IJiiEEEiiiEEEEEDaRKT_ENKUlRKT_E_clIS2_EEDaS9_,($_ZN7cutlass13device_kernelIN5flash19enable_sm80_to_sm89INS1_16FlashAttnBwdSm80INS1_25CollectiveMainloopBwdSm80ILi2ELi2EN4cute5tupleIJNS5_1CILi64EEENS7_ILi128EEES8_EEENS_10bfloat16_tEfNS_4arch4Sm80ELb0ELb1ELb1ELb1ELb1ELb0ELb0ELb0ELi2ELi2ELi4ELi2ELb1EEENS1_24CollectiveEpilogueBwdGQAISA_fSD_Li256ELb1ELb1EEENS1_19SingleTileSchedulerILb1ELb0ELb0ELi128EEEEEEEEEvNT_6ParamsE$_ZZN4cute19as_arithmetic_tupleINS_15ArithmeticTupleIJNS1_IJiiEEEiiiEEEEEDaRKT_ENKUlRKT_E_clIiEEDaS9_ - $_ZN7cutlass13device_kernelIN5flash19enable_sm80_to_sm89INS1_16FlashAttnBwdSm80INS1_25CollectiveMainloopBwdSm80ILi2ELi2EN4cute5tupleIJNS5_1CILi64EEENS7_ILi128EEES8_EEENS_10bfloat16_tEfNS_4arch4Sm80ELb0ELb1ELb1ELb1ELb1ELb0ELb0ELb0ELi2ELi2ELi4ELi2ELb1EEENS1_24CollectiveEpilogueBwdGQAISA_fSD_Li256ELb1ELb1EEENS1_19SingleTileSchedulerILb1ELb0ELb0ELi128EEEEEEEEEvNT_6ParamsE$_ZZN4cute19as_arithmetic_tupleINS_15ArithmeticTupleIJNS1_IJiiEEEiiiEEEEEDaRKT_ENKUlRKT_E_clIS2_EEDaS9_)
$_ZN7cutlass13device_kernelIN5flash19enable_sm80_to_sm89INS1_16FlashAttnBwdSm80INS1_25CollectiveMainloopBwdSm80ILi2ELi2EN4cute5tupleIJNS5_1CILi64EEENS7_ILi128EEES8_EEENS_10bfloat16_tEfNS_4arch4Sm80ELb0ELb1ELb1ELb1ELb1ELb0ELb0ELb0ELi2ELi2ELi4ELi2ELb1EEENS1_24CollectiveEpilogueBwdGQAISA_fSD_Li256ELb1ELb1EEENS1_19SingleTileSchedulerILb1ELb0ELb0ELi128EEEEEEEEEvNT_6ParamsE$_ZZN4cute19as_arithmetic_tupleINS_15ArithmeticTupleIJNS1_IJiiEEEiiiEEEEEDaRKT_ENKUlRKT_E_clIS2_EEDaS9_:
[----:B------:R-:W-:-:S05]  /*88a0*/  IADD3 R9, R13, -c[0x0][0x20], RZ ;  /* 0x800008000d097a10 */ /* 0x000fca0007ffe0ff */
[----:B------:R1:W5:Y:S01]  /*88b0*/  LDL R7, [R9] ;  /* 0x0000000009077983 */ /* 0x0003620000100800 */
[----:B------:R-:W-:-:S03]  /*88c0*/  MOV R8, 0x88e0 ;  /* 0x000088e000087802 */ /* 0x000fc60000000f00 */
[----:B-1---5:R-:W-:Y:S05]  /*88d0*/  CALL.REL.NOINC `($_ZN7cutlass13device_kernelIN5flash19enable_sm80_to_sm89INS1_16FlashAttnBwdSm80INS1_25CollectiveMainloopBwdSm80ILi2ELi2EN4cute5tupleIJNS5_1CILi64EEENS7_ILi128EEES8_EEENS_10bfloat16_tEfNS_4arch4Sm80ELb0ELb1ELb1ELb1ELb1ELb0ELb0ELb0ELi2ELi2ELi4ELi2ELb1EEENS1_24CollectiveEpilogueBwdGQAISA_fSD_Li256ELb1ELb1EEENS1_19SingleTileSchedulerILb1ELb0ELb0ELi128EEEEEEEEEvNT_6ParamsE$_ZZN4cute19as_arithmetic_tupleINS_15ArithmeticTupleIJiiEEEEEDaRKT_ENKUlRKT_E_clIiEEDaS8_) ;  /* 0x0000018000007944 */ /* 0x022fea0003c00000 */
[----:B------:R1:W5:Y:S01]  /*88e0*/  LDL R7, [R9+0x4] ;  /* 0x0000040009077983 */ /* 0x0003620000100800 */
[----:B------:R-:W-:Y:S01]  /*88f0*/  IADD3 R6, R1, 0x19c, RZ ;  /* 0x0000019c01067810 */ /* 0x000fe20007ffe0ff */
[----:B------:R-:W-:Y:S01]  /*8900*/  IMAD.MOV.U32 R16, RZ, RZ, R10 ;  /* 0x000000ffff107224 */ /* 0x000fe200078e000a */
[----:B------:R-:W-:Y:S02]  /*8910*/  MOV R8, 0x8940 ;  /* 0x0000894000087802 */ /* 0x000fe40000000f00 */
[----:B------:R-:W-:Y:S02]  /*8920*/  IADD3 R6, R6, c[0x0][0x20], RZ ;  /* 0x0000080006067a10 */ /* 0x000fe40007ffe0ff */
[----:B-1---5:R-:W-:Y:S05]  /*8930*/  CALL.REL.NOINC `($_ZN7cutlass13device_kernelIN5flash19enable_sm80_to_sm89INS1_16FlashAttnBwdSm80INS1_25CollectiveMainloopBwdSm80ILi2ELi2EN4cute5tupleIJNS5_1CILi64EEENS7_ILi128EEES8_EEENS_10bfloat16_tEfNS_4arch4Sm80ELb0ELb1ELb1ELb1ELb1ELb0ELb0ELb0ELi2ELi2ELi4ELi2ELb1EEENS1_24CollectiveEpilogueBwdGQAISA_fSD_Li256ELb1ELb1EEENS1_19SingleTileSchedulerILb1ELb0ELb0ELi128EEEEEEEEEvNT_6ParamsE$_ZZN4cute19as_arithmetic_tupleINS_15ArithmeticTupleIJiiEEEEEDaRKT_ENKUlRKT_E_clIiEEDaS8_) ;  /* 0x0000012000007944 */ /* 0x022fea0003c00000 */
[----:B------:R1:W-:Y:S01]  /*8940*/  STL [R1+0x19c], R10 ;  /* 0x00019c0a01007387 */ /* 0x0003e20000100800 */
[----:B------:R-:W-:-:S03]  /*8950*/  MOV R18, 0x8970 ;  /* 0x0000897000127802 */ /* 0x000fc60000000f00 */
[----:B-1----:R-:W-:Y:S05]  /*8960*/  CALL.REL.NOINC `($_ZN7cutlass13device_kernelIN5flash19enable_sm80_to_sm89INS1_16FlashAttnBwdSm80INS1_25CollectiveMainloopBwdSm80ILi2ELi2EN4cute5tupleIJNS5_1CILi64EEENS7_ILi128EEES8_EEENS_10bfloat16_tEfNS_4arch4Sm80ELb0ELb1ELb1ELb1ELb1ELb0ELb0ELb0ELi2ELi2ELi4ELi2ELb1EEENS1_24CollectiveEpilogueBwdGQAISA_fSD_Li256ELb1ELb1EEENS1_19SingleTileSchedulerILb1ELb0ELb0ELi128EEEEEEEEEvNT_6ParamsE$_ZZN4cute19as_arithmetic_tupleINS_15ArithmeticTupleIJiiEEEEEDaRKT_ENKUlDpRKT_E_clIJiiEEEDaS9_) ;  /* 0x0000007000007944 */ /* 0x002fea0003c00000 */
[----:B------:R-:W-:Y:S02]  /*8970*/  MOV R29, 0x0 ;  /* 0x00000000001d7802 */ /* 0x000fe40000000f00 */
[----:B-----5:R-:W-:Y:S02]  /*8980*/  MOV R8, R6 ;  /* 0x0000000600087202 */ /* 0x020fe40000000f00 */
[----:B------:R-:W-:Y:S01]  /*8990*/  MOV R76, R7 ;  /* 0x00000007004c7202 */ /* 0x000fe20000000f00 */
[----:B------:R-:W-:Y:S06]  /*89a0*/  RET.REL.NODEC R28 `(_ZN7cutlass13device_kernelIN5flash19enable_sm80_to_sm89INS1_16FlashAttnBwdSm80INS1_25CollectiveMainloopBwdSm80ILi2ELi2EN4cute5tupleIJNS5_1CILi64EEENS7_ILi128EEES8_EEENS_10bfloat16_tEfNS_4arch4Sm80ELb0ELb1ELb1ELb1ELb1ELb0ELb0ELb0ELi2ELi2ELi4ELi2ELb1EEENS1_24CollectiveEpilogueBwdGQAISA_fSD_Li256ELb1ELb1EEENS1_19SingleTileSchedulerILb1ELb0ELb0ELi128EEEEEEEEEvNT_6ParamsE) ;  /* 0xffff76501c007950 */ /* 0x000fec0003c3ffff */
        .type           $_ZN7cutlass13device_kernelIN5flash19enable_sm80_to_sm89INS1_16FlashAttnBwdSm80INS1_25CollectiveMainloopBwdSm80ILi2ELi2EN4cute5tupleIJNS5_1CILi64EEENS7_ILi128EEES8_EEENS_10bfloat16_tEfNS_4arch4Sm80ELb0ELb1ELb1ELb1ELb1ELb0ELb0ELb0ELi2ELi2ELi4ELi2ELb1EEENS1_24CollectiveEpilogueBwdGQAISA_fSD_Li256ELb1ELb1EEENS1_19SingleTileSchedulerILb1ELb0ELb0ELi128EEEEEEEEEvNT_6ParamsE$_ZZN4cute19as_arithmetic_tupleINS_15ArithmeticTupleIJNS1_IJiiEEEiiiEEEEEDaRKT_ENKUlRKT_E_clIiEEDaS9_,@function
        .size           $_ZN7cutlass13device_kernelIN5flash19enable_sm80_to_sm89INS1_16FlashAttnBwdSm80INS1_25CollectiveMainloopBwdSm80ILi2ELi2EN4cute5tupleIJNS5_1CILi64EEENS7_ILi128EEES8_EEENS_10bfloat16_tEfNS_4arch4Sm80ELb0ELb1ELb1ELb1ELb1ELb0ELb0ELb0ELi2ELi2ELi4ELi2ELb1EEENS1_24CollectiveEpilogueBwdGQAISA_fSD_Li256ELb1ELb1EEENS1_19SingleTileSchedulerILb1ELb0ELb0ELi128EEEEEEEEEvNT_6ParamsE$_ZZN4cute19as_arithmetic_tupleINS_15ArithmeticTupleIJNS1_IJiiEEEiiiEEEEEDaRKT_ENKUlRKT_E_clIiEEDaS9_,($_ZN7cutlass13device_kernelIN5flash19enable_sm80_to_sm89INS1_16FlashAttnBwdSm80INS1_25CollectiveMainloopBwdSm80ILi2ELi2EN4cute5tupleIJNS5_1CILi64EEENS7_ILi128EEES8_EEENS_10bfloat16_tEfNS_4arch4Sm80ELb0ELb1ELb1ELb1ELb1ELb0ELb0ELb0ELi2ELi2ELi4ELi2ELb1EEENS1_24CollectiveEpilogueBwdGQAISA_fSD_Li256ELb1ELb1EEENS1_19SingleTileSchedulerILb1ELb0ELb0ELi128EEEEEEEEEvNT_6ParamsE$_ZZN4cute19as_arithmetic_tupleINS_15ArithmeticTupleIJiiEEEEEDaRKT_ENKUlDpRKT_E_clIJiiEEEDaS9_ - $_ZN7cutlass13device_kernelIN5flash19enable_sm80_to_sm89INS1_16FlashAttnBwdSm80INS1_25CollectiveMainloopBwdSm80ILi2ELi2EN4cute5tupleIJNS5_1CILi64EEENS7_ILi128EEES8_EEENS_10bfloat16_tEfNS_4arch4Sm80ELb0ELb1ELb1ELb1ELb1ELb0ELb0ELb0ELi2ELi2ELi4ELi2ELb1EEENS1_24CollectiveEpilogueBwdGQAISA_fSD_Li256ELb1ELb1EEENS1_19SingleTileSchedulerILb1ELb0ELb0ELi128EEEEEEEEEvNT_6ParamsE$_ZZN4cute19as_arithmetic_tupleINS_15ArithmeticTupleIJNS1_IJiiEEEiiiEEEEEDaRKT_ENKUlRKT_E_clIiEEDaS9_)
$_ZN7cutlass13device_kernelIN5flash19enable_sm80_to_sm89INS1_16FlashAttnBwdSm80INS1_25CollectiveMainloopBwdSm80ILi2ELi2EN4cute5tupleIJNS5_1CILi64EEENS7_ILi128EEES8_EEENS_10bfloat16_tEfNS_4arch4Sm80ELb0ELb1ELb1ELb1ELb1ELb0ELb0ELb0ELi2ELi2ELi4ELi2ELb1EEENS1_24CollectiveEpilogueBwdGQAISA_fSD_Li256ELb1ELb1EEENS1_19SingleTileSchedulerILb1ELb0ELb0ELi128EEEEEEEEEvNT_6ParamsE$_ZZN4cute19as_arithmetic_tupleINS_15ArithmeticTupleIJNS1_IJiiEEEiiiEEEEEDaRKT_ENKUlRKT_E_clIiEEDaS9_:
[----:B------:R-:W-:Y:S02]  /*89b0*/  MOV R10, R7 ;  /* 0x00000007000a7202 */ /* 0x000fe40000000f00 */
[----:B------:R-:W-:-:S04]  /*89c0*/  MOV R7, 0x0 ;  /* 0x0000000000077802 */ /* 0x000fc80000000f00 */
[----:B------:R-:W-:Y:S05]  /*89d0*/  RET.REL.NODEC R6 `(_ZN7cutlass13device_kernelIN5flash19enable_sm80_to_sm89INS1_16FlashAttnBwdSm80INS1_25CollectiveMainloopBwdSm80ILi2ELi2EN4cute5tupleIJNS5_1CILi64EEENS7_ILi128EEES8_EEENS_10bfloat16_tEfNS_4arch4Sm80ELb0ELb1ELb1ELb1ELb1ELb0ELb0ELb0ELi2ELi2ELi4ELi2ELb1EEENS1_24CollectiveEpilogueBwdGQAISA_fSD_Li256ELb1ELb1EEENS1_19SingleTileSchedulerILb1ELb0ELb0ELi128EEEEEEEEEvNT_6ParamsE) ;  /* 0xffff762006007950 */ /* 0x000fea0003c3ffff */
        .type           $_ZN7cutlass13device_kernelIN5flash19enable_sm80_to_sm89INS1_16FlashAttnBwdSm80INS1_25CollectiveMainloopBwdSm80ILi2ELi2EN4cute5tupleIJNS5_1CILi64EEENS7_ILi128EEES8_EEENS_10bfloat16_tEfNS_4arch4Sm80ELb0ELb1ELb1ELb1ELb1ELb0ELb0ELb0ELi2ELi2ELi4ELi2ELb1EEENS1_24CollectiveEpilogueBwdGQAISA_fSD_Li256ELb1ELb1EEENS1_19SingleTileSchedulerILb1ELb0ELb0ELi128EEEEEEEEEvNT_6ParamsE$_ZZN4cute19as_arithmetic_tupleINS_15ArithmeticTupleIJiiEEEEEDaRKT_ENKUlDpRKT_E_clIJiiEEEDaS9_,@function
        .size           $_ZN7cutlass13device_kernelIN5flash19enable_sm80_to_sm89INS1_16FlashAttnBwdSm80INS1_25CollectiveMainloopBwdSm80ILi2ELi2EN4cute5tupleIJNS5_1CILi64EEENS7_ILi128EEES8_EEENS_10bfloat16_tEfNS_4arch4Sm80ELb0ELb1ELb1ELb1ELb1ELb0ELb0ELb0ELi2ELi2ELi4ELi2ELb1EEENS1_24CollectiveEpilogueBwdGQAISA_fSD_Li256ELb1ELb1EEENS1_19SingleTileSchedulerILb1ELb0ELb0ELi128EEEEEEEEEvNT_6ParamsE$_ZZN4cute19as_arithmetic_tupleINS_15ArithmeticTupleIJiiEEEEEDaRKT_ENKUlDpRKT_E_clIJiiEEEDaS9_,($_ZN7cutlass13device_kernelIN5flash19enable_sm80_to_sm89INS1_16FlashAttnBwdSm80INS1_25CollectiveMainloopBwdSm80ILi2ELi2EN4cute5tupleIJNS5_1CILi64EEENS7_ILi128EEES8_EEENS_10bfloat16_tEfNS_4arch4Sm80ELb0ELb1ELb1ELb1ELb1ELb0ELb0ELb0ELi2ELi2ELi4ELi2ELb1EEENS1_24CollectiveEpilogueBwdGQAISA_fSD_Li256ELb1ELb1EEENS1_19SingleTileSchedulerILb1ELb0ELb0ELi128EEEEEEEEEvNT_6ParamsE$_ZZN4cute19as_arithmetic_tupleINS_15ArithmeticTupleIJiiEEEEEDaRKT_ENKUlRKT_E_clIiEEDaS8_ - $_ZN7cutlass13device_kernelIN5flash19enable_sm80_to_sm89INS1_16FlashAttnBwdSm80INS1_25CollectiveMainloopBwdSm80ILi2ELi2EN4cute5tupleIJNS5_1CILi64EEENS7_ILi128EEES8_EEENS_10bfloat16_tEfNS_4arch4Sm80ELb0ELb1ELb1ELb1ELb1ELb0ELb0ELb0ELi2ELi2ELi4ELi2ELb1EEENS1_24CollectiveEpilogueBwdGQAISA_fSD_Li256ELb1ELb1EEENS1_19SingleTileSchedulerILb1ELb0ELb0ELi128EEEEEEEEEvNT_6ParamsE$_ZZN4cute19as_arithmetic_tupleINS_15ArithmeticTupleIJiiEEEEEDaRKT_ENKUlDpRKT_E_clIJiiEEEDaS9_)
$_ZN7cutlass13device_kernelIN5flash19enable_sm80_to_sm89INS1_16FlashAttnBwdSm80INS1_25CollectiveMainloopBwdSm80ILi2ELi2EN4cute5tupleIJNS5_1CILi64EEENS7_ILi128EEES8_EEENS_10bfloat16_tEfNS_4arch4Sm80ELb0ELb1ELb1ELb1ELb1ELb0ELb0ELb0ELi2ELi2ELi4ELi2ELb1EEENS1_24CollectiveEpilogueBwdGQAISA_fSD_Li256ELb1ELb1EEENS1_19SingleTileSchedulerILb1ELb0ELb0ELi128EEEEEEEEEvNT_6ParamsE$_ZZN4cute19as_arithmetic_tupleINS_15ArithmeticTupleIJiiEEEEEDaRKT_ENKUlDpRKT_E_clIJiiEEEDaS9_:
[----:B------:R-:W-:Y:S02]  /*89e0*/  IADD3 R7, R1, 0x1a0, RZ ;  /* 0x000001a001077810 */ /* 0x000fe40007ffe0ff */
[----:B------:R-:W-:Y:S02]  /*89f0*/  MOV R8, 0x8a20 ;  /* 0x00008a2000087802 */ /* 0x000fe40000000f00 */
[----:B------:R-:W-:Y:S02]  /*8a00*/  IADD3 R7, R7, c[0x0][0x20], RZ ;  /* 0x0000080007077a10 */ /* 0x000fe40007ffe0ff */
[----:B------:R-:W-:Y:S05]  /*8a10*/  CALL.REL.NOINC `($_ZN7cutlass13device_kernelIN5flash19enable_sm80_to_sm89INS1_16FlashAttnBwdSm80INS1_25CollectiveMainloopBwdSm80ILi2ELi2EN4cute5tupleIJNS5_1CILi64EEENS7_ILi128EEES8_EEENS_10bfloat16_tEfNS_4arch4Sm80ELb0ELb1ELb1ELb1ELb1ELb0ELb0ELb0ELi2ELi2ELi4ELi2ELb1EEENS1_24CollectiveEpilogueBwdGQAISA_fSD_Li256ELb1ELb1EEENS1_19SingleTileSchedulerILb1ELb0ELb0ELi128EEEEEEEEEvNT_6ParamsE$_ZN4cute5tupleIJiiEEC2ERKiS3_) ;  /* 0xfffff9f000007944 */ /* 0x000fea0003c3ffff */
[----:B-1----:R1:W5:Y:S01]  /*8a20*/  LDL.64 R6, [R1+0x1a0] ;  /* 0x0001a00001067983 */ /* 0x0023620000100a00 */
[----:B------:R-:W-:Y:S02]  /*8a30*/  MOV R8, R18 ;  /* 0x0000001200087202 */ /* 0x000fe40000000f00 */
[----:B------:R-:W-:-:S04]  /*8a40*/  MOV R9, 0x0 ;  /* 0x0000000000097802 */ /* 0x000fc80000000f00 */
[----:B------:R-:W-:Y:S05]  /*8a50*/  RET.REL.NODEC R8 `(_ZN7cutlass13device_kernelIN5flash19enable_sm80_to_sm89INS1_16FlashAttnBwdSm80INS1_25CollectiveMainloopBwdSm80ILi2ELi2EN4cute5tupleIJNS5_1CILi64EEENS7_ILi128EEES8_EEENS_10bfloat16_tEfNS_4arch4Sm80ELb0ELb1ELb1ELb1ELb1ELb0ELb0ELb0ELi2ELi2ELi4ELi2ELb1EEENS1_24CollectiveEpilogueBwdGQAISA_fSD_Li256ELb1ELb1EEENS1_19SingleTileSchedulerILb1ELb0ELb0ELi128EEEEEEEEEvNT_6ParamsE) ;  /* 0xffff75a008007950 */ /* 0x000fea0003c3ffff */
        .type           $_ZN7cutlass13device_kernelIN5flash19enable_sm80_to_sm89INS1_16FlashAttnBwdSm80INS1_25CollectiveMainloopBwdSm80ILi2ELi2EN4cute5tupleIJNS5_1CILi64EEENS7_ILi128EEES8_EEENS_10bfloat16_tEfNS_4arch4Sm80ELb0ELb1ELb1ELb1ELb1ELb0ELb0ELb0ELi2ELi2ELi4ELi2ELb1EEENS1_24CollectiveEpilogueBwdGQAISA_fSD_Li256ELb1ELb1EEENS1_19SingleTileSchedulerILb1ELb0ELb0ELi128EEEEEEEEEvNT_6ParamsE$_ZZN4cute19as_arithmetic_tupleINS_15ArithmeticTupleIJiiEEEEEDaRKT_ENKUlRKT_E_clIiEEDaS8_,@function
        .size           $_ZN7cutlass13device_kernelIN5flash19enable_sm80_to_sm89INS1_16FlashAttnBwdSm80INS1_25CollectiveMainloopBwdSm80ILi2ELi2EN4cute5tupleIJNS5_1CILi64EEENS7_ILi128EEES8_EEENS_10bfloat16_tEfNS_4arch4Sm80ELb0ELb1ELb1ELb1ELb1ELb0ELb0ELb0ELi2ELi2ELi4ELi2ELb1EEENS1_24CollectiveEpilogueBwdGQAISA_fSD_Li256ELb1ELb1EEENS1_19SingleTileSchedulerILb1ELb0ELb0ELi128EEEEEEEEEvNT_6ParamsE$_ZZN4cute19as_arithmetic_tupleINS_15ArithmeticTupleIJiiEEEEEDaRKT_ENKUlRKT_E_clIiEEDaS8_,($_ZN7cutlass13device_kernelIN5flash19enable_sm80_to_sm89INS1_16FlashAttnBwdSm80INS1_25CollectiveMainloopBwdSm80ILi2ELi2EN4cute5tupleIJNS5_1CILi64EEENS7_ILi128EEES8_EEENS_10bfloat16_tEfNS_4arch4Sm80ELb0ELb1ELb1ELb1ELb1ELb0ELb0ELb0ELi2ELi2ELi4ELi2ELb1EEENS1_24CollectiveEpilogueBwdGQAISA_fSD_Li256ELb1ELb1EEENS1_19SingleTileSchedulerILb1ELb0ELb0ELi128EEEEEEEEEvNT_6ParamsE$_ZZN4cute5sliceINS_5tupleIJNS_10UnderscoreES2_S2_iEEENS1_IJNS1_IJNS_1CILi1EEENS4_ILi0EEEEEElS6_lEEEEEDaRKT_RKT0_ENKUlRKT_RKT0_E_clIS2_lEEDaSH_SK_ - $_ZN7cutlass13device_kernelIN5flash19enable_sm80_to_sm89INS1_16FlashAttnBwdSm80INS1_25CollectiveMainloopBwdSm80ILi2ELi2EN4cute5tupleIJNS5_1CILi64EEENS7_ILi128EEES8_EEENS_10bfloat16_tEfNS_4arch4Sm80ELb0ELb1ELb1ELb1ELb1ELb0ELb0ELb0ELi2ELi2ELi4ELi2ELb1EEENS1_24CollectiveEpilogueBwdGQAISA_fSD_Li256ELb1ELb1EEENS1_19SingleTileSchedulerILb1ELb0ELb0ELi128EEEEEEEEEvNT_6ParamsE$_ZZN4cute19as_arithmetic_tupleINS_15ArithmeticTupleIJiiEEEEEDaRKT_ENKUlRKT_E_clIiEEDaS8_)
$_ZN7cutlass13device_kernelIN5flash19enable_sm80_to_sm89INS1_16FlashAttnBwdSm80INS1_25CollectiveMainloopBwdSm80ILi2ELi2EN4cute5tupleIJNS5_1CILi64EEENS7_ILi128EEES8_EEENS_10bfloat16_tEfNS_4arch4Sm80ELb0ELb1ELb1ELb1ELb1ELb0ELb0ELb0ELi2ELi2ELi4ELi2ELb1EEENS1_24CollectiveEpilogueBwdGQAISA_fSD_Li256ELb1ELb1EEENS1_19SingleTileSchedulerILb1ELb0ELb0ELi128EEEEEEEEEvNT_6ParamsE$_ZZN4cute19as_arithmetic_tupleINS_15ArithmeticTupleIJiiEEEEEDaRKT_ENKUlRKT_E_clIiEEDaS8_:
[----:B------:R-:W-:Y:S02]  /*8a60*/  MOV R76, R8 ;  /* 0x00000008004c7202 */ /* 0x000fe40000000f00 */
[----:B------:R-:W-:Y:S02]  /*8a70*/  MOV R77, 0x0 ;  /* 0x00000000004d7802 */ /* 0x000fe40000000f00 */
[----:B------:R-:W-:Y:S02]  /*8a80*/  MOV R10, R7 ;  /* 0x00000007000a7202 */ /* 0x000fe40000000f00 */
[----:B------:R-:W-:Y:S05]  /*8a90*/  RET.REL.NODEC R76 `(_ZN7cutlass13device_kernelIN5flash19enable_sm80_to_sm89INS1_16FlashAttnBwdSm80INS1_25CollectiveMainloopBwdSm80ILi2ELi2EN4cute5tupleIJNS5_1CILi64EEENS7_ILi128EEES8_EEENS_10bfloat16_tEfNS_4arch4Sm80ELb0ELb1ELb1ELb1ELb1ELb0ELb0ELb0ELi2ELi2ELi4ELi2ELb1EEENS1_24CollectiveEpilogueBwdGQAISA_fSD_Li256ELb1ELb1EEENS1_19SingleTileSchedulerILb1ELb0ELb0ELi128EEEEEEEEEvNT_6ParamsE) ;  /* 0xffff75604c007950 */ /* 0x000fea0003c3ffff */
        .type           $_ZN7cutlass13device_kernelIN5flash19enable_sm80_to_sm89INS1_16FlashAttnBwdSm80INS1_25CollectiveMainloopBwdSm80ILi2ELi2EN4cute5tupleIJNS5_1CILi64EEENS7_ILi128EEES8_EEENS_10bfloat16_tEfNS_4arch4Sm80ELb0ELb1ELb1ELb1ELb1ELb0ELb0ELb0ELi2ELi2ELi4ELi2ELb1EEENS1_24CollectiveEpilogueBwdGQAISA_fSD_Li256ELb1ELb1EEENS1_19SingleTileSchedulerILb1ELb0ELb0ELi128EEEEEEEEEvNT_6ParamsE$_ZZN4cute5sliceINS_5tupleIJNS_10UnderscoreES2_S2_iEEENS1_IJNS1_IJNS_1CILi1EEENS4_ILi0EEEEEElS6_lEEEEEDaRKT_RKT0_ENKUlRKT_RKT0_E_clIS2_lEEDaSH_SK_,@function
        .size           $_ZN7cutlass13device_kernelIN5flash19enable_sm80_to_sm89INS1_16FlashAttnBwdSm80INS1_25CollectiveMainloopBwdSm80ILi2ELi2EN4cute5tupleIJNS5_1CILi64EEENS7_ILi128EEES8_EEENS_10bfloat16_tEfNS_4arch4Sm80ELb0ELb1ELb1ELb1ELb1ELb0ELb0ELb0ELi2ELi2ELi4ELi2ELb1EEENS1_24CollectiveEpilogueBwdGQAISA_fSD_Li256ELb1ELb1EEENS1_19SingleTileSchedulerILb1ELb0ELb0ELi128EEEEEEEEEvNT_6ParamsE$_ZZN4cute5sliceINS_5tupleIJNS_10UnderscoreES2_S2_iEEENS1_IJNS1_IJNS_1CILi1EEENS4_ILi0EEEEEElS6_lEEEEEDaRKT_RKT0_ENKUlRKT_RKT0_E_clIS2_lEEDaSH_SK_,($_ZN7cutlass13device_kernelIN5flash19enable_sm80_to_sm89INS1_16FlashAttnBwdSm80INS1_25CollectiveMainloopBwdSm80ILi2ELi2EN4cute5tupleIJNS5_1CILi64EEENS7_ILi128EEES8_EEENS_10bfloat16_tEfNS_4arch4Sm80ELb0ELb1ELb1ELb1ELb1ELb0ELb0ELb0ELi2ELi2ELi4ELi2ELb1EEENS1_24CollectiveEpilogueBwdGQAISA_fSD_Li256ELb1ELb1EEENS1_19SingleTileSchedulerILb1ELb0ELb0ELi128EEEEEEEEEvNT_6ParamsE$_ZZN4cute7idx2crdINS_5tupleIJiEEENS1_IJNS1_IJNS1_IJNS_1CILi8EEENS3_ILi2EEEEEES5_NS3_ILi4EEES5_EEEEEEEEDaRKT_RKT0_ENKUlRKT_RKT0_E_clIiS8_EEDaSI_SL_ - $_ZN7cutlass13device_kernelIN5flash19enable_sm80_to_sm89INS1_16FlashAttnBwdSm80INS1_25CollectiveMainloopBwdSm80ILi2ELi2EN4cute5tupleIJNS5_1CILi64EEENS7_ILi128EEES8_EEENS_10bfloat16_tEfNS_4arch4Sm80ELb0ELb1ELb1ELb1ELb1ELb0ELb0ELb0ELi2ELi2ELi4ELi2ELb1EEENS1_24CollectiveEpilogueBwdGQAISA_fSD_Li256ELb1ELb1EEENS1_19SingleTileSchedulerILb1ELb0ELb0ELi128EEEEEEEEEvNT_6ParamsE$_ZZN4cute5sliceINS_5tupleIJNS_10UnderscoreES2_S2_iEEENS1_IJNS1_IJNS_1CILi1EEENS4_ILi0EEEEEElS6_lEEEEEDaRKT_RKT0_ENKUlRKT_RKT0_E_clIS2_lEEDaSH_SK_)
$_ZN7cutlass13device_kernelIN5flash19enable_sm80_to_sm89INS1_16FlashAttnBwdSm80INS1_25CollectiveMainloopBwdSm80ILi2ELi2EN4cute5tupleIJNS5_1CILi64EEENS7_ILi128EEES8_EEENS_10bfloat16_tEfNS_4arch4Sm80ELb0ELb1ELb1ELb1ELb1ELb0ELb0ELb0ELi2ELi2ELi4ELi2ELb1EEENS1_24CollectiveEpilogueBwdGQAISA_fSD_Li256ELb1ELb1EEENS1_19SingleTileSchedulerILb1ELb0ELb0ELi128EEEEEEEEEvNT_6ParamsE$_ZZN4cute5sliceINS_5tupleIJNS_10UnderscoreES2_S2_iEEENS1_IJNS1_IJNS_1CILi1EEENS4_ILi0EEEEEElS6_lEEEEEDaRKT_RKT0_ENKUlRKT_RKT0_E_clIS2_lEEDaSH_SK_:
[----:B------:R-:W-:Y:S02]  /*8aa0*/  IADD3 R9, R1, 0x188, RZ ;  /* 0x0000018801097810 */ /* 0x000fe40007ffe0ff */
[----:B------:R-:W-:Y:S02]  /*8ab0*/  MOV R10, 0x8ae0 ;  /* 0x00008ae0000a7802 */ /* 0x000fe40000000f00 */
[----:B------:R-:W-:-:S02]  /*8ac0*/  IADD3 R9, R9, c[0x0][0x20], RZ ;  /* 0x0000080009097a10 */ /* 0x000fc40007ffe0ff */
[----:B------:R-:W-:Y:S05]  /*8ad0*/  CALL.REL.NOINC `($_ZN7cutlass13device_kernelIN5flash19enable_sm80_to_sm89INS1_16FlashAttnBwdSm80INS1_25CollectiveMainloopBwdSm80ILi2ELi2EN4cute5tupleIJNS5_1CILi64EEENS7_ILi128EEES8_EEENS_10bfloat16_tEfNS_4arch4Sm80ELb0ELb1ELb1ELb1ELb1ELb0ELb0ELb0ELi2ELi2ELi4ELi2ELb1EEENS1_24CollectiveEpilogueBwdGQAISA_fSD_Li256ELb1ELb1EEENS1_19SingleTileSchedulerILb1ELb0ELb0ELi128EEEEEEEEEvNT_6ParamsE$_ZN4cute3eso3ESOILb0ELb1EJlEEC2ERKl) ;  /* 0xffffed5000007944 */ /* 0x000fea0003c3ffff */
[----:B-1----:R1:W5:Y:S01]  /*8ae0*/  LDL.64 R6, [R1+0x188] ;  /* 0x0001880001067983 */ /* 0x0023620000100a00 */
[----:B------:R-:W-:-:S04]  /*8af0*/  MOV R9, 0x0 ;  /* 0x0000000000097802 */ /* 0x000fc80000000f00 */
[----:B------:R-:W-:Y:S05]  /*8b00*/  RET.REL.NODEC R8 `(_ZN7cutlass13device_kernelIN5flash19enable_sm80_to_sm89INS1_16FlashAttnBwdSm80INS1_25CollectiveMainloopBwdSm80ILi2ELi2EN4cute5tupleIJNS5_1CILi64EEENS7_ILi128EEES8_EEENS_10bfloat16_tEfNS_4arch4Sm80ELb0ELb1ELb1ELb1ELb1ELb0ELb0ELb0ELi2ELi2ELi4ELi2ELb1EEENS1_24CollectiveEpilogueBwdGQAISA_fSD_Li256ELb1ELb1EEENS1_19SingleTileSchedulerILb1ELb0ELb0ELi128EEEEEEEEEvNT_6ParamsE) ;  /* 0xffff74f008007950 */ /* 0x000fea0003c3ffff */
        .type           $_ZN7cutlass13device_kernelIN5flash19enable_sm80_to_sm89INS1_16FlashAttnBwdSm80INS1_25CollectiveMainloopBwdSm80ILi2ELi2EN4cute5tupleIJNS5_1CILi64EEENS7_ILi128EEES8_EEENS_10bfloat16_tEfNS_4arch4Sm80ELb0ELb1ELb1ELb1ELb1ELb0ELb0ELb0ELi2ELi2ELi4ELi2ELb1EEENS1_24CollectiveEpilogueBwdGQAISA_fSD_Li256ELb1ELb1EEENS1_19SingleTileSchedulerILb1ELb0ELb0ELi128EEEEEEEEEvNT_6ParamsE$_ZZN4cute7idx2crdINS_5tupleIJiEEENS1_IJNS1_IJNS1_IJNS_1CILi8EEENS3_ILi2EEEEEES5_NS3_ILi4EEES5_EEEEEEEEDaRKT_RKT0_ENKUlRKT_RKT0_E_clIiS8_EEDaSI_SL_,@function
        .size           $_ZN7cutlass13device_kernelIN5flash19enable_sm80_to_sm89INS1_16FlashAttnBwdSm80INS1_25CollectiveMainloopBwdSm80ILi2ELi2EN4cute5tupleIJNS5_1CILi64EEENS7_ILi128EEES8_EEENS_10bfloat16_tEfNS_4arch4Sm80ELb0ELb1ELb1ELb1ELb1ELb0ELb0ELb0ELi2ELi2ELi4ELi2ELb1EEENS1_24CollectiveEpilogueBwdGQAISA_fSD_Li256ELb1ELb1EEENS1_19SingleTileSchedulerILb1ELb0ELb0ELi128EEEEEEEEEvNT_6ParamsE$_ZZN4cute7idx2crdINS_5tupleIJiEEENS1_IJNS1_IJNS1_IJNS_1CILi8EEENS3_ILi2EEEEEES5_NS3_ILi4EEES5_EEEEEEEEDaRKT_RKT0_ENKUlRKT_RKT0_E_clIiS8_EEDaSI_SL_,($_ZN7cutlass13device_kernelIN5flash19enable_sm80_to_sm89INS1_16FlashAttnBwdSm80INS1_25CollectiveMainloopBwdSm80ILi2ELi2EN4cute5tupleIJNS5_1CILi64EEENS7_ILi128EEES8_EEENS_10bfloat16_tEfNS_4arch4Sm80ELb0ELb1ELb1ELb1ELb1ELb0ELb0ELb0ELi2ELi2ELi4ELi2ELb1EEENS1_24CollectiveEpilogueBwdGQAISA_fSD_Li256ELb1ELb1EEENS1_19SingleTileSchedulerILb1ELb0ELb0ELi128EEEEEEEEEvNT_6ParamsE$_ZZN4cute7idx2crdINS_5tupleIJiEEENS1_IJNS1_IJNS1_IJNS_1CILi8EEENS3_ILi2EEEEEES5_S5_NS3_ILi4EEEEEEEEEEEDaRKT_RKT0_ENKUlRKT_RKT0_E_clIiS8_EEDaSI_SL_ - $_ZN7cutlass13device_kernelIN5flash19enable_sm80_to_sm89INS1_16FlashAttnBwdSm80INS1_25CollectiveMainloopBwdSm80ILi2ELi2EN4cute5tupleIJNS5_1CILi64EEENS7_ILi128EEES8_EEENS_10bfloat16_tEfNS_4arch4Sm80ELb0ELb1ELb1ELb1ELb1ELb0ELb0ELb0ELi2ELi2ELi4ELi2ELb1EEENS1_24CollectiveEpilogueBwdGQAISA_fSD_Li256ELb1ELb1EEENS1_19SingleTileSchedulerILb1ELb0ELb0ELi128EEEEEEEEEvNT_6ParamsE$_ZZN4cute7idx2crdINS_5tupleIJiEEENS1_IJNS1_IJNS1_IJNS_1CILi8EEENS3_ILi2EEEEEES5_NS3_ILi4EEES5_EEEEEEEEDaRKT_RKT0_ENKUlRKT_RKT0_E_clIiS8_EEDaSI_SL_)
$_ZN7cutlass13device_kernelIN5flash19enable_sm80_to_sm89INS1_16FlashAttnBwdSm80INS1_25CollectiveMainloopBwdSm80ILi2ELi2EN4cute5tupleIJNS5_1CILi64EEENS7_ILi128EEES8_EEENS_10bfloat16_tEfNS_4arch4Sm80ELb0ELb1ELb1ELb1ELb1ELb0ELb0ELb0ELi2ELi2ELi4ELi2ELb1EEENS1_24CollectiveEpilogueBwdGQAISA_fSD_Li256ELb1ELb1EEENS1_19SingleTileSchedulerILb1ELb0ELb0ELi128EEEEEEEEEvNT_6ParamsE$_ZZN4cute7idx2crdINS_5tupleIJiEEENS1_IJNS1_IJNS1_IJNS_1CILi8EEENS3_ILi2EEEEEES5_NS3_ILi4EEES5_EEEEEEEEDaRKT_RKT0_ENKUlRKT_RKT0_E_clIiS8_EEDaSI_SL_:
        /* <DEDUP_REMOVED lines=15> */
[----:B-1----:R-:W-:Y:S05]  /*8c00*/  CALL.REL.NOINC `($_ZN7cutlass13device_kernelIN5flash19enable_sm80_to_sm89INS1_16FlashAttnBwdSm80INS1_25CollectiveMainloopBwdSm80ILi2ELi2EN4cute5tupleIJNS5_1CILi64EEENS7_ILi128EEES8_EEENS_10bfloat16_tEfNS_4arch4Sm80ELb0ELb1ELb1ELb1ELb1ELb0ELb0ELb0ELi2ELi2ELi4ELi2ELb1EEENS1_24CollectiveEpilogueBwdGQAISA_fSD_Li256ELb1ELb1EEENS1_19SingleTileSchedulerILb1ELb0ELb0ELi128EEEEEEEEEvNT_6ParamsE$_ZN4cute5tupleIJiEEC2ERKi) ;  /* 0xfffff76000007944 */ /* 0x002fea0003c3ffff */
[----:B------:R1:W5:Y:S01]  /*8c10*/  LDL R8, [R1+0x168] ;  /* 0x0001680001087983 */ /* 0x0003620000100800 */
[----:B------:R-:W-:Y:S01]  /*8c20*/  IADD3 R3, R1, 0x160, RZ ;  /* 0x0000016001037810 */ /* 0x000fe20007ffe0ff */
[----:B------:R-:W-:Y:S01]  /*8c30*/  IMAD.MOV.U32 R7, RZ, RZ, R9 ;  /* 0x000000ffff077224 */ /* 0x000fe200078e0009 */
[----:B------:R-:W-:Y:S01]  /*8c40*/  MOV R16, 0x8c90 ;  /* 0x00008c9000107802 */ /* 0x000fe20000000f00 */
[----:B------:R-:W-:Y:S01]  /*8c50*/  IMAD.MOV.U32 R6, RZ, RZ, R44 ;  /* 0x000000ffff067224 */ /* 0x000fe200078e002c */
[----:B------:R-:W-:-:S04]  /*8c60*/  IADD3 R3, R3, c[0x0][0x20], RZ ;  /* 0x0000080003037a10 */ /* 0x000fc80007ffe0ff */
[----:B------:R-:W-:Y:S02]  /*8c70*/  IADD3 R27, R3, 0x4, RZ ;  /* 0x00000004031b7810 */ /* 0x000fe40007ffe0ff */
[----:B-1---5:R-:W-:Y:S05]  /*8c80*/  CALL.REL.NOINC `($_ZN7cutlass13device_kernelIN5flash19enable_sm80_to_sm89INS1_16FlashAttnBwdSm80INS1_25CollectiveMainloopBwdSm80ILi2ELi2EN4cute5tupleIJNS5_1CILi64EEENS7_ILi128EEES8_EEENS_10bfloat16_tEfNS_4arch4Sm80ELb0ELb1ELb1ELb1ELb1ELb0ELb0ELb0ELi2ELi2ELi4ELi2ELb1EEENS1_24CollectiveEpilogueBwdGQAISA_fSD_Li256ELb1ELb1EEENS1_19SingleTileSchedulerILb1ELb0ELb0ELi128EEEEEEEEEvNT_6ParamsE$_ZN4cute5tupleIJiEEC2ERKi) ;  /* 0xfffff6e000007944 */ /* 0x022fea0003c3ffff */
[----:B------:R1:W5:Y:S01]  /*8c90*/  LDL R9, [R1+0x168] ;  /* 0x0001680001097983 */ /* 0x0003620000100800 */
[----:B------:R-:W-:Y:S01]  /*8ca0*/  IMAD.MOV.U32 R7, RZ, RZ, R8 ;  /* 0x000000ffff077224 */ /* 0x000fe200078e0008 */
[----:B------:R-:W-:Y:S02]  /*8cb0*/  MOV R6, R27 ;  /* 0x0000001b00067202 */ /* 0x000fe40000000f00 */
[----:B------:R-:W-:Y:S02]  /*8cc0*/  MOV R16, 0x8ce0 ;  /* 0x00008ce000107802 */ /* 0x000fe40000000f00 */
[----:B-1---5:R-:W-:Y:S05]  /*8cd0*/  CALL.REL.NOINC `($_ZN7cutlass13device_kernelIN5flash19enable_sm80_to_sm89INS1_16FlashAttnBwdSm80INS1_25CollectiveMainloopBwdSm80ILi2ELi2EN4cute5tupleIJNS5_1CILi64EEENS7_ILi128EEES8_EEENS_10bfloat16_tEfNS_4arch4Sm80ELb0ELb1ELb1ELb1ELb1ELb0ELb0ELb0ELi2ELi2ELi4ELi2ELb1EEENS1_24CollectiveEpilogueBwdGQAISA_fSD_Li256ELb1ELb1EEENS1_19SingleTileSchedulerILb1ELb0ELb0ELi128EEEEEEEEEvNT_6ParamsE$_ZN4cute5tupleIJiEEC2ERKi) ;  /* 0xfffff69000007944 */ /* 0x022fea0003c3ffff */
[----:B------:R1:W5:Y:S01]  /*8ce0*/  LDL R7, [R1+0x164] ;  /* 0x0001640001077983 */ /* 0x0003620000100800 */
[----:B------:R-:W-:Y:S02]  /*8cf0*/  MOV R6, R3 ;  /* 0x0000000300067202 */ /* 0x000fe40000000f00 */
[----:B------:R-:W-:Y:S02]  /*8d00*/  MOV R16, 0x8d20 ;  /* 0x00008d2000107802 */ /* 0x000fe40000000f00 */
[----:B-1---5:R-:W-:Y:S05]  /*8d10*/  CALL.REL.NOINC `($_ZN7cutlass13device_kernelIN5flash19enable_sm80_to_sm89INS1_16FlashAttnBwdSm80INS1_25CollectiveMainloopBwdSm80ILi2ELi2EN4cute5tupleIJNS5_1CILi64EEENS7_ILi128EEES8_EEENS_10bfloat16_tEfNS_4arch4Sm80ELb0ELb1ELb1ELb1ELb1ELb0ELb0ELb0ELi2ELi2ELi4ELi2ELb1EEENS1_24CollectiveEpilogueBwdGQAISA_fSD_Li256ELb1ELb1EEENS1_19SingleTileSchedulerILb1ELb0ELb0ELi128EEEEEEEEEvNT_6ParamsE$_ZN4cute5tupleIJiEEC2ERKi) ;  /* 0xfffff65000007944 */ /* 0x022fea0003c3ffff */
[----:B------:R1:W5:Y:S01]  /*8d20*/  LDL R7, [R1+0x160] ;  /* 0x0001600001077983 */ /* 0x0003620000100800 */
[----:B------:R-:W-:Y:S02]  /*8d30*/  MOV R6, R44 ;  /* 0x0000002c00067202 */ /* 0x000fe40000000f00 */
[----:B------:R-:W-:-:S02]  /*8d40*/  MOV R16, 0x8d60 ;  /* 0x00008d6000107802 */ /* 0x000fc40000000f00 */
[----:B-1---5:R-:W-:Y:S05]  /*8d50*/  CALL.REL.NOINC `($_ZN7cutlass13device_kernelIN5flash19enable_sm80_to_sm89INS1_16FlashAttnBwdSm80INS1_25CollectiveMainloopBwdSm80ILi2ELi2EN4cute5tupleIJNS5_1CILi64EEENS7_ILi128EEES8_EEENS_10bfloat16_tEfNS_4arch4Sm80ELb0ELb1ELb1ELb1ELb1ELb0ELb0ELb0ELi2ELi2ELi4ELi2ELb1EEENS1_24CollectiveEpilogueBwdGQAISA_fSD_Li256ELb1ELb1EEENS1_19SingleTileSchedulerILb1ELb0ELb0ELi128EEEEEEEEEvNT_6ParamsE$_ZN4cute5tupleIJiEEC2ERKi) ;  /* 0xfffff61000007944 */ /* 0x022fea0003c3ffff */
[----:B------:R1:W5:Y:S01]  /*8d60*/  LDL R7, [R1+0x168] ;  /* 0x0001680001077983 */ /* 0x0003620000100800 */
[----:B------:R-:W-:-:S02]  /*8d70*/  MOV R6, R44 ;  /* 0x0000002c00067202 */ /* 0x000fc40000000f00 */
[----:B------:R-:W-:Y:S02]  /*8d80*/  MOV R10, 0x8da0 ;  /* 0x00008da0000a7802 */ /* 0x000fe40000000f00 */
[----:B-1---5:R-:W-:Y:S05]  /*8d90*/  CALL.REL.NOINC `($_ZN7cutlass13device_kernelIN5flash19enable_sm80_to_sm89INS1_16FlashAttnBwdSm80INS1_25CollectiveMainloopBwdSm80ILi2ELi2EN4cute5tupleIJNS5_1CILi64EEENS7_ILi128EEES8_EEENS_10bfloat16_tEfNS_4arch4Sm80ELb0ELb1ELb1ELb1ELb1ELb0ELb0ELb0ELi2ELi2ELi4ELi2ELb1EEENS1_24CollectiveEpilogueBwdGQAISA_fSD_Li256ELb1ELb1EEENS1_19SingleTileSchedulerILb1ELb0ELb0ELi128EEEEEEEEEvNT_6ParamsE$_ZN4cute5tupleIJNS_15ArithmeticTupleIJiEEEEEC2ERKS2_) ;  /* 0xfffff39000007944 */ /* 0x022fea0003c3ffff */
[----:B------:R2:W5:Y:S01]  /*8da0*/  LDL R8, [R1+0x168] ;  /* 0x0001680001087983 */ /* 0x0005620000100800 */
[----:B-1----:R-:W-:Y:S01]  /*8db0*/  IMAD.MOV.U32 R7, RZ, RZ, R9 ;  /* 0x000000ffff077224 */ /* 0x002fe200078e0009 */
[----:B------:R-:W-:Y:S02]  /*8dc0*/  MOV R6, R27 ;  /* 0x0000001b00067202 */ /* 0x000fe40000000f00 */
[----:B------:R-:W-:Y:S02]  /*8dd0*/  MOV R16, 0x8df0 ;  /* 0x00008df000107802 */ /* 0x000fe40000000f00 */
[----:B--2--5:R-:W-:Y:S05]  /*8de0*/  CALL.REL.NOINC `($_ZN7cutlass13device_kernelIN5flash19enable_sm80_to_sm89INS1_16FlashAttnBwdSm80INS1_25CollectiveMainloopBwdSm80ILi2ELi2EN4cute5tupleIJNS5_1CILi64EEENS7_ILi128EEES8_EEENS_10bfloat16_tEfNS_4arch4Sm80ELb0ELb1ELb1ELb1ELb1ELb0ELb0ELb0ELi2ELi2ELi4ELi2ELb1EEENS1_24CollectiveEpilogueBwdGQAISA_fSD_Li256ELb1ELb1EEENS1_19SingleTileSchedulerILb1ELb0ELb0ELi128EEEEEEEEEvNT_6ParamsE$_ZN4cute5tupleIJiEEC2ERKi) ;  /* 0xfffff58000007944 */ /* 0x024fea0003c3ffff */
[----:B------:R1:W5:Y:S01]  /*8df0*/  LDL R7, [R1+0x164] ;  /* 0x0001640001077983 */ /* 0x0003620000100800 */
[----:B------:R-:W-:Y:S02]  /*8e00*/  MOV R6, R3 ;  /* 0x0000000300067202 */ /* 0x000fe40000000f00 */
[----:B------:R-:W-:Y:S02]  /*8e10*/  MOV R16, 0x8e30 ;  /* 0x00008e3000107802 */ /* 0x000fe40000000f00 */
[----:B-1---5:R-:W-:Y:S05]  /*8e20*/  CALL.REL.NOINC `($_ZN7cutlass13device_kernelIN5flash19enable_sm80_to_sm89INS1_16FlashAttnBwdSm80INS1_25CollectiveMainloopBwdSm80ILi2ELi2EN4cute5tupleIJNS5_1CILi64EEENS7_ILi128EEES8_EEENS_10bfloat16_tEfNS_4arch4Sm80ELb0ELb1ELb1ELb1ELb1ELb0ELb0ELb0ELi2ELi2ELi4ELi2ELb1EEENS1_24CollectiveEpilogueBwdGQAISA_fSD_Li256ELb1ELb1EEENS1_19SingleTileSchedulerILb1ELb0ELb0ELi128EEEEEEEEEvNT_6ParamsE$_ZN4cute5tupleIJiEEC2ERKi) ;  /* 0xfffff54000007944 */ /* 0x022fea0003c3ffff */
[----:B------:R1:W5:Y:S01]  /*8e30*/  LDL R7, [R1+0x160] ;  /* 0x0001600001077983 */ /* 0x0003620000100800 */
[----:B------:R-:W-:Y:S02]  /*8e40*/  MOV R13, R44 ;  /* 0x0000002c000d7202 */ /* 0x000fe40000000f00 */
[----:B------:R-:W-:-:S02]  /*8e50*/  MOV R18, 0x8e70 ;  /* 0x00008e7000127802 */ /* 0x000fc40000000f00 */
[----:B-1---5:R-:W-:Y:S05]  /*8e60*/  CALL.REL.NOINC `($_ZN7cutlass13device_kernelIN5flash19enable_sm80_to_sm89INS1_16FlashAttnBwdSm80INS1_25CollectiveMainloopBwdSm80ILi2ELi2EN4cute5tupleIJNS5_1CILi64EEENS7_ILi128EEES8_EEENS_10bfloat16_tEfNS_4arch4Sm80ELb0ELb1ELb1ELb1ELb1ELb0ELb0ELb0ELi2ELi2ELi4ELi2ELb1EEENS1_24CollectiveEpilogueBwdGQAISA_fSD_Li256ELb1ELb1EEENS1_19SingleTileSchedulerILb1ELb0ELb0ELi128EEEEEEEEEvNT_6ParamsE$_ZN4cute5tupleIJNS_1CILi0EEEiEEC2ERKS2_RKi) ;  /* 0xfffff46000007944 */ /* 0x022fea0003c3ffff */
[----:B------:R1:W5:Y:S01]  /*8e70*/  LDL R7, [R1+0x168] ;  /* 0x0001680001077983 */ /* 0x0003620000100800 */
[----:B------:R-:W-:-:S02]  /*8e80*/  MOV R6, R44 ;  /* 0x0000002c00067202 */ /* 0x000fc40000000f00 */
[----:B------:R-:W-:Y:S02]  /*8e90*/  MOV R16, 0x8eb0 ;  /* 0x00008eb000107802 */ /* 0x000fe40000000f00 */
[----:B-1---5:R-:W-:Y:S05]  /*8ea0*/  CALL.REL.NOINC `($_ZN7cutlass13device_kernelIN5flash19enable_sm80_to_sm89INS1_16FlashAttnBwdSm80INS1_25CollectiveMainloopBwdSm80ILi2ELi2EN4cute5tupleIJNS5_1CILi64EEENS7_ILi128EEES8_EEENS_10bfloat16_tEfNS_4arch4Sm80ELb0ELb1ELb1ELb1ELb1ELb0ELb0ELb0ELi2ELi2ELi4ELi2ELb1EEENS1_24CollectiveEpilogueBwdGQAISA_fSD_Li256ELb1ELb1EEENS1_19SingleTileSchedulerILb1ELb0ELb0ELi128EEEEEEEEEvNT_6ParamsE$_ZN4cute5tupleIJNS_15ArithmeticTupleIJNS_1CILi0EEEiEEEEEC2ERKS4_) ;  /* 0xfffff24000007944 */ /* 0x022fea0003c3ffff */
[----:B------:R2:W5:Y:S01]  /*8eb0*/  LDL R10, [R1+0x168] ;  /* 0x00016800010a7983 */ /* 0x0005620000100800 */
[----:B-1----:R-:W-:Y:S01]  /*8ec0*/  IMAD.MOV.U32 R7, RZ, RZ, R8 ;  /* 0x000000ffff077224 */ /* 0x002fe200078e0008 */
[----:B------:R-:W-:Y:S02]  /*8ed0*/  MOV R6, R44 ;  /* 0x0000002c00067202 */ /* 0x000fe40000000f00 */
[----:B------:R-:W-:Y:S02]  /*8ee0*/  MOV R8, 0x8f00 ;  /* 0x00008f0000087802 */ /* 0x000fe40000000f00 */
[----:B--2--5:R-:W-:Y:S05]  /*8ef0*/  CALL.REL.NOINC `($_ZN7cutlass13device_kernelIN5flash19enable_sm80_to_sm89INS1_16FlashAttnBwdSm80INS1_25CollectiveMainloopBwdSm80ILi2ELi2EN4cute5tupleIJNS5_1CILi64EEENS7_ILi128EEES8_EEENS_10bfloat16_tEfNS_4arch4Sm80ELb0ELb1ELb1ELb1ELb1ELb0ELb0ELb0ELi2ELi2ELi4ELi2ELb1EEENS1_24CollectiveEpilogueBwdGQAISA_fSD_Li256ELb1ELb1EEENS1_19SingleTileSchedulerILb1ELb0ELb0ELi128EEEEEEEEEvNT_6ParamsE$_ZN4cute3eso3ESOILb0ELb1EJiNS_1CILi0EEEEEC2ERKiRKS3_) ;  /* 0xffffe8f000007944 */ /* 0x024fea0003c3ffff */
[----:B------:R2:W5:Y:S01]  /*8f00*/  LDL R16, [R1+0x168] ;  /* 0x0001680001107983 */ /* 0x0005620000100800 */
[----:B-1----:R-:W-:Y:S02]  /*8f10*/  MOV R6, R44 ;  /* 0x0000002c00067202 */ /* 0x002fe40000000f00 */
[----:B------:R-:W-:Y:S01]  /*8f20*/  MOV R18, 0x8f50 ;  /* 0x00008f5000127802 */ /* 0x000fe20000000f00 */
[----:B------:R2:W-:Y:S04]  /*8f30*/  STL [R1+0x168], R10 ;  /* 0x0001680a01007387 */ /* 0x0005e80000100800 */
[----:B--2--5:R-:W-:Y:S05]  /*8f40*/  CALL.REL.NOINC `($_ZN7cutlass13device_kernelIN5flash19enable_sm80_to_sm89INS1_16FlashAttnBwdSm80INS1_25CollectiveMainloopBwdSm80ILi2ELi2EN4cute5tupleIJNS5_1CILi64EEENS7_ILi128EEES8_EEENS_10bfloat16_tEfNS_4arch4Sm80ELb0ELb1ELb1ELb1ELb1ELb0ELb0ELb0ELi2ELi2ELi4ELi2ELb1EEENS1_24CollectiveEpilogueBwdGQAISA_fSD_Li256ELb1ELb1EEENS1_19SingleTileSchedulerILb1ELb0ELb0ELi128EEEEEEEEEvNT_6ParamsE$_ZZN4cuteplIJiEJNS_1CILi0EEEiEEEDaRKNS_15ArithmeticTupleIJDpT_EEERKNS3_IJDpT0_EEEENKUlDpRKT_E_clIJiiEEEDaSH_) ;  /* 0x00001a1000007944 */ /* 0x024fea0003c00000 */
[----:B-----5:R-:W-:Y:S02]  /*8f50*/  MOV R18, R6 ;  /* 0x0000000600127202 */ /* 0x020fe40000000f00 */
[----:B------:R-:W-:-:S02]  /*8f60*/  MOV R6, 0x8f80 ;  /* 0x00008f8000067802 */ /* 0x000fc40000000f00 */
[----:B-1----:R-:W-:Y:S05]  /*8f70*/  CALL.REL.NOINC `($_ZN7cutlass13device_kernelIN5flash19enable_sm80_to_sm89INS1_16FlashAttnBwdSm80INS1_25CollectiveMainloopBwdSm80ILi2ELi2EN4cute5tupleIJNS5_1CILi64EEENS7_ILi128EEES8_EEENS_10bfloat16_tEfNS_4arch4Sm80ELb0ELb1ELb1ELb1ELb1ELb0ELb0ELb0ELi2ELi2ELi4ELi2ELb1EEENS1_24CollectiveEpilogueBwdGQAISA_fSD_Li256ELb1ELb1EEENS1_19SingleTileSchedulerILb1ELb0ELb0ELi128EEEEEEEEEvNT_6ParamsE$_ZZN4cuteplIJNS_15ArithmeticTupleIJiEEEEJNS1_IJNS_1CILi0EEEiEEEEEEDaRKNS1_IJDpT_EEERKNS1_IJDpT0_EEEENKUlDpRKT_E_clIJNS1_IJiiEEEEEEDaSJ_) ;  /* 0x0000165000007944 */ /* 0x002fea0003c00000 */
        /* <DEDUP_REMOVED lines=8> */
[----:B--2--5:R-:W-:Y:S05]  /*9000*/  CALL.REL.NOINC `($_ZN7cutlass13device_kernelIN5flash19enable_sm80_to_sm89INS1_16FlashAttnBwdSm80INS1_25CollectiveMainloopBwdSm80ILi2ELi2EN4cute5tupleIJNS5_1CILi64EEENS7_ILi128EEES8_EEENS_10bfloat16_tEfNS_4arch4Sm80ELb0ELb1ELb1ELb1ELb1ELb0ELb0ELb0ELi2ELi2ELi4ELi2ELb1EEENS1_24CollectiveEpilogueBwdGQAISA_fSD_Li256ELb1ELb1EEENS1_19SingleTileSchedulerILb1ELb0ELb0ELi128EEEEEEEEEvNT_6ParamsE$_ZN4cute5tupleIJiEEC2ERKi) ;  /* 0xfffff36000007944 */ /* 0x024fea0003c3ffff */
        /* <DEDUP_REMOVED lines=9> */
[----:B-1---5:R-:W-:Y:S05]  /*90a0*/  CALL.REL.NOINC `($_ZN7cutlass13device_kernelIN5flash19enable_sm80_to_sm89INS1_16FlashAttnBwdSm80INS1_25CollectiveMainloopBwdSm80ILi2ELi2EN4cute5tupleIJNS5_1CILi64EEENS7_ILi128EEES8_EEENS_10bfloat16_tEfNS_4arch4Sm80ELb0ELb1ELb1ELb1ELb1ELb0ELb0ELb0ELi2ELi2ELi4ELi2ELb1EEENS1_24CollectiveEpilogueBwdGQAISA_fSD_Li256ELb1ELb1EEENS1_19SingleTileSchedulerILb1ELb0ELb0ELi128EEEEEEEEEvNT_6ParamsE$_ZN4cute5tupleIJiEEC2ERKi) ;  /* 0xfffff2c000007944 */ /* 0x022fea0003c3ffff */
[----:B------:R1:W5:Y:S01]  /*90b0*/  LDL R13, [R1+0x168] ;  /* 0x00016800010d7983 */ /* 0x0003620000100800 */
[----:B------:R-:W-:Y:S01]  /*90c0*/  IMAD.MOV.U32 R7, RZ, RZ, R10 ;  /* 0x000000ffff077224 */ /* 0x000fe200078e000a */
[----:B------:R-:W-:Y:S02]  /*90d0*/  MOV R6, R44 ;  /* 0x0000002c00067202 */ /* 0x000fe40000000f00 */
[----:B------:R-:W-:Y:S02]  /*90e0*/  MOV R16, 0x9100 ;  /* 0x0000910000107802 */ /* 0x000fe40000000f00 */
[----:B-1---5:R-:W-:Y:S05]  /*90f0*/  CALL.REL.NOINC `($_ZN7cutlass13device_kernelIN5flash19enable_sm80_to_sm89INS1_16FlashAttnBwdSm80INS1_25CollectiveMainloopBwdSm80ILi2ELi2EN4cute5tupleIJNS5_1CILi64EEENS7_ILi128EEES8_EEENS_10bfloat16_tEfNS_4arch4Sm80ELb0ELb1ELb1ELb1ELb1ELb0ELb0ELb0ELi2ELi2ELi4ELi2ELb1EEENS1_24CollectiveEpilogueBwdGQAISA_fSD_Li256ELb1ELb1EEENS1_19SingleTileSchedulerILb1ELb0ELb0ELi128EEEEEEEEEvNT_6ParamsE$_ZN4cute5tupleIJiEEC2ERKi) ;  /* 0xfffff27000007944 */ /* 0x022fea0003c3ffff */
[----:B------:R1:W5:Y:S01]  /*9100*/  LDL R10, [R1+0x168] ;  /* 0x00016800010a7983 */ /* 0x0003620000100800 */
[----:B------:R-:W-:Y:S01]  /*9110*/  IMAD.MOV.U32 R7, RZ, RZ, R13 ;  /* 0x000000ffff077224 */ /* 0x000fe200078e000d */
[----:B------:R-:W-:Y:S02]  /*9120*/  MOV R6, R3 ;  /* 0x0000000300067202 */ /* 0x000fe40000000f00 */
[----:B------:R-:W-:Y:S02]  /*9130*/  MOV R16, 0x9150 ;  /* 0x0000915000107802 */ /* 0x000fe40000000f00 */
[----:B-1---5:R-:W-:Y:S05]  /*9140*/  CALL.REL.NOINC `($_ZN7cutlass13device_kernelIN5flash19enable_sm80_to_sm89INS1_16FlashAttnBwdSm80INS1_25CollectiveMainloopBwdSm80ILi2ELi2EN4cute5tupleIJNS5_1CILi64EEENS7_ILi128EEES8_EEENS_10bfloat16_tEfNS_4arch4Sm80ELb0ELb1ELb1ELb1ELb1ELb0ELb0ELb0ELi2ELi2ELi4ELi2ELb1EEENS1_24CollectiveEpilogueBwdGQAISA_fSD_Li256ELb1ELb1EEENS1_19SingleTileSchedulerILb1ELb0ELb0ELi128EEEEEEEEEvNT_6ParamsE$_ZN4cute5tupleIJiEEC2ERKi) ;  /* 0xfffff22000007944 */ /* 0x022fea0003c3ffff */
[----:B------:R1:W5:Y:S01]  /*9150*/  LDL R7, [R1+0x160] ;  /* 0x0001600001077983 */ /* 0x0003620000100800 */
[----:B------:R-:W-:-:S02]  /*9160*/  MOV R6, R44 ;  /* 0x0000002c00067202 */ /* 0x000fc40000000f00 */
[----:B------:R-:W-:Y:S02]  /*9170*/  MOV R18, 0x9190 ;  /* 0x0000919000127802 */ /* 0x000fe40000000f00 */
[----:B-1---5:R-:W-:Y:S05]  /*9180*/  CALL.REL.NOINC `($_ZN7cutlass13device_kernelIN5flash19enable_sm80_to_sm89INS1_16FlashAttnBwdSm80INS1_25CollectiveMainloopBwdSm80ILi2ELi2EN4cute5tupleIJNS5_1CILi64EEENS7_ILi128EEES8_EEENS_10bfloat16_tEfNS_4arch4Sm80ELb0ELb1ELb1ELb1ELb1ELb0ELb0ELb0ELi2ELi2ELi4ELi2ELb1EEENS1_24CollectiveEpilogueBwdGQAISA_fSD_Li256ELb1ELb1EEENS1_19SingleTileSchedulerILb1ELb0ELb0ELi128EEEEEEEEEvNT_6ParamsE$_ZN4cute5tupleIJNS_1CILi0EEES2_iEEC2ERKS2_S5_RKi) ;  /* 0xfffff0a000007944 */ /* 0x022fea0003c3ffff */
        /* <DEDUP_REMOVED lines=8> */
[----:B-1---5:R-:W-:Y:S05]  /*9210*/  CALL.REL.NOINC `($_ZN7cutlass13device_kernelIN5flash19enable_sm80_to_sm89INS1_16FlashAttnBwdSm80INS1_25CollectiveMainloopBwdSm80ILi2ELi2EN4cute5tupleIJNS5_1CILi64EEENS7_ILi128EEES8_EEENS_10bfloat16_tEfNS_4arch4Sm80ELb0ELb1ELb1ELb1ELb1ELb0ELb0ELb0ELi2ELi2ELi4ELi2ELb1EEENS1_24CollectiveEpilogueBwdGQAISA_fSD_Li256ELb1ELb1EEENS1_19SingleTileSchedulerILb1ELb0ELb0ELi128EEEEEEEEEvNT_6ParamsE$_ZN4cute5tupleIJNS_1CILi0EEES2_S2_iEEC2ERKS2_S5_S5_RKi) ;  /* 0xffffefd000007944 */ /* 0x022fea0003c3ffff */
[----:B------:R2:W5:Y:S01]  /*9220*/  LDL R16, [R1+0x168] ;  /* 0x0001680001107983 */ /* 0x0005620000100800 */
[----:B-1----:R-:W-:Y:S02]  /*9230*/  MOV R6, R44 ;  /* 0x0000002c00067202 */ /* 0x002fe40000000f00 */
[----:B------:R-:W-:-:S02]  /*9240*/  MOV R10, 0x9260 ;  /* 0x00009260000a7802 */ /* 0x000fc40000000f00 */
[----:B--2--5:R-:W-:Y:S05]  /*9250*/  CALL.REL.NOINC `($_ZN7cutlass13device_kernelIN5flash19enable_sm80_to_sm89INS1_16FlashAttnBwdSm80INS1_25CollectiveMainloopBwdSm80ILi2ELi2EN4cute5tupleIJNS5_1CILi64EEENS7_ILi128EEES8_EEENS_10bfloat16_tEfNS_4arch4Sm80ELb0ELb1ELb1ELb1ELb1ELb0ELb0ELb0ELi2ELi2ELi4ELi2ELb1EEENS1_24CollectiveEpilogueBwdGQAISA_fSD_Li256ELb1ELb1EEENS1_19SingleTileSchedulerILb1ELb0ELb0ELi128EEEEEEEEEvNT_6ParamsE$_ZN4cute3eso3ESOILb1ELb0EJNS_1CILi0EEES3_iS3_EEC2ERKS3_S6_RKiS6_) ;  /* 0xffffe7e000007944 */ /* 0x024fea0003c3ffff */
[----:B-1----:R1:W5:Y:S01]  /*9260*/  LDL R13, [R1+0x168] ;  /* 0x00016800010d7983 */ /* 0x0023620000100800 */
[----:B------:R-:W-:-:S02]  /*9270*/  MOV R7, R44 ;  /* 0x0000002c00077202 */ /* 0x000fc40000000f00 */
[----:B------:R-:W-:Y:S01]  /*9280*/  MOV R6, 0x92b0 ;  /* 0x000092b000067802 */ /* 0x000fe20000000f00 */
[----:B------:R1:W-:Y:S04]  /*9290*/  STL [R1+0x168], R16 ;  /* 0x0001681001007387 */ /* 0x0003e80000100800 */
[----:B-1---5:R-:W-:Y:S05]  /*92a0*/  CALL.REL.NOINC `($_ZN7cutlass13device_kernelIN5flash19enable_sm80_to_sm89INS1_16FlashAttnBwdSm80INS1_25CollectiveMainloopBwdSm80ILi2ELi2EN4cute5tupleIJNS5_1CILi64EEENS7_ILi128EEES8_EEENS_10bfloat16_tEfNS_4arch4Sm80ELb0ELb1ELb1ELb1ELb1ELb0ELb0ELb0ELi2ELi2ELi4ELi2ELb1EEENS1_24CollectiveEpilogueBwdGQAISA_fSD_Li256ELb1ELb1EEENS1_19SingleTileSchedulerILb1ELb0ELb0ELi128EEEEEEEEEvNT_6ParamsE$_ZZN4cuteplIJNS_1CILi0EEES2_iEJS2_S2_S2_iEEEDaRKNS_15ArithmeticTupleIJDpT_EEERKNS3_IJDpT0_EEEENKUlDpRKT_E_clIJS2_S2_iiEEEDaSH_) ;  /* 0x0000154000007944 */ /* 0x022fea0003c00000 */
[----:B------:R-:W-:Y:S01]  /*92b0*/  IMAD.MOV.U32 R7, RZ, RZ, R11 ;  /* 0x000000ffff077224 */ /* 0x000fe200078e000b */
[----:B------:R-:W-:Y:S02]  /*92c0*/  MOV R6, R3 ;  /* 0x0000000300067202 */ /* 0x000fe40000000f00 */
[----:B------:R-:W-:Y:S02]  /*92d0*/  MOV R16, 0x92f0 ;  /* 0x000092f000107802 */ /* 0x000fe40000000f00 */
[----:B--2--5:R-:W-:Y:S05]  /*92e0*/  CALL.REL.NOINC `($_ZN7cutlass13device_kernelIN5flash19enable_sm80_to_sm89INS1_16FlashAttnBwdSm80INS1_25CollectiveMainloopBwdSm80ILi2ELi2EN4cute5tupleIJNS5_1CILi64EEENS7_ILi128EEES8_EEENS_10bfloat16_tEfNS_4arch4Sm80ELb0ELb1ELb1ELb1ELb1ELb0ELb0ELb0ELi2ELi2ELi4ELi2ELb1EEENS1_24CollectiveEpilogueBwdGQAISA_fSD_Li256ELb1ELb1EEENS1_19SingleTileSchedulerILb1ELb0ELb0ELi128EEEEEEEEEvNT_6ParamsE$_ZN4cute5tupleIJiEEC2ERKi) ;  /* 0xfffff08000007944 */ /* 0x024fea0003c3ffff */
[----:B------:R1:W5:Y:S01]  /*92f0*/  LDL R7, [R1+0x160] ;  /* 0x0001600001077983 */ /* 0x0003620000100800 */
[----:B------:R-:W-:Y:S02]  /*9300*/  MOV R13, R44 ;  /* 0x0000002c000d7202 */ /* 0x000fe40000000f00 */
[----:B------:R-:W-:Y:S02]  /*9310*/  MOV R18, 0x9330 ;  /* 0x0000933000127802 */ /* 0x000fe40000000f00 */
[----:B-1---5:R-:W-:Y:S05]  /*9320*/  CALL.REL.NOINC `($_ZN7cutlass13device_kernelIN5flash19enable_sm80_to_sm89INS1_16FlashAttnBwdSm80INS1_25CollectiveMainloopBwdSm80ILi2ELi2EN4cute5tupleIJNS5_1CILi64EEENS7_ILi128EEES8_EEENS_10bfloat16_tEfNS_4arch4Sm80ELb0ELb1ELb1ELb1ELb1ELb0ELb0ELb0ELi2ELi2ELi4ELi2ELb1EEENS1_24CollectiveEpilogueBwdGQAISA_fSD_Li256ELb1ELb1EEENS1_19SingleTileSchedulerILb1ELb0ELb0ELi128EEEEEEEEEvNT_6ParamsE$_ZN4cute5tupleIJNS_1CILi0EEEiEEC2ERKS2_RKi) ;  /* 0xffffefa000007944 */ /* 0x022fea0003c3ffff */
[----:B------:R1:W5:Y:S01]  /*9330*/  LDL R7, [R1+0x168] ;  /* 0x0001680001077983 */ /* 0x0003620000100800 */
[----:B------:R-:W-:Y:S02]  /*9340*/  MOV R6, R44 ;  /* 0x0000002c00067202 */ /* 0x000fe40000000f00 */
[----:B------:R-:W-:-:S02]  /*9350*/  MOV R16, 0x9370 ;  /* 0x0000937000107802 */ /* 0x000fc40000000f00 */
[----:B-1---5:R-:W-:Y:S05]  /*9360*/  CALL.REL.NOINC `($_ZN7cutlass13device_kernelIN5flash19enable_sm80_to_sm89INS1_16FlashAttnBwdSm80INS1_25CollectiveMainloopBwdSm80ILi2ELi2EN4cute5tupleIJNS5_1CILi64EEENS7_ILi128EEES8_EEENS_10bfloat16_tEfNS_4arch4Sm80ELb0ELb1ELb1ELb1ELb1ELb0ELb0ELb0ELi2ELi2ELi4ELi2ELb1EEENS1_24CollectiveEpilogueBwdGQAISA_fSD_Li256ELb1ELb1EEENS1_19SingleTileSchedulerILb1ELb0ELb0ELi128EEEEEEEEEvNT_6ParamsE$_ZN4cute3eso3ESOILb1ELb0EJNS_1CILi0EEEiS3_S3_EEC2ERKS3_RKiS6_S6_) ;  /* 0xffffe81000007944 */ /* 0x022fea0003c3ffff */
[----:B------:R2:W5:Y:S01]  /*9370*/  LDL R28, [R1+0x168] ;  /* 0x00016800011c7983 */ /* 0x0005620000100800 */
[----:B-1----:R-:W-:Y:S01]  /*9380*/  IMAD.MOV.U32 R6, RZ, RZ, R44 ;  /* 0x000000ffff067224 */ /* 0x002fe200078e002c */
[----:B------:R-:W-:-:S02]  /*9390*/  MOV R11, R3 ;  /* 0x00000003000b7202 */ /* 0x000fc40000000f00 */
[----:B------:R2:W-:Y:S01]  /*93a0*/  STL [R1+0x160], R76 ;  /* 0x0001604c01007387 */ /* 0x0005e20000100800 */
[----:B------:R-:W-:-:S03]  /*93b0*/  MOV R16, 0x93e0 ;  /* 0x000093e000107802 */ /* 0x000fc60000000f00 */
[----:B------:R2:W-:Y:S04]  /*93c0*/  STL [R1+0x168], R10 ;  /* 0x0001680a01007387 */ /* 0x0005e80000100800 */
[----:B--2--5:R-:W-:Y:S05]  /*93d0*/  CALL.REL.NOINC `($_ZN7cutlass13device_kernelIN5flash19enable_sm80_to_sm89INS1_16FlashAttnBwdSm80INS1_25CollectiveMainloopBwdSm80ILi2ELi2EN4cute5tupleIJNS5_1CILi64EEENS7_ILi128EEES8_EEENS_10bfloat16_tEfNS_4arch4Sm80ELb0ELb1ELb1ELb1ELb1ELb0ELb0ELb0ELi2ELi2ELi4ELi2ELb1EEENS1_24CollectiveEpilogueBwdGQAISA_fSD_Li256ELb1ELb1EEENS1_19SingleTileSchedulerILb1ELb0ELb0ELi128EEEEEEEEEvNT_6ParamsE$_ZZN4cuteplIJNS_1CILi0EEEiEJS2_S2_iiEEEDaRKNS_15ArithmeticTupleIJDpT_EEERKNS3_IJDpT0_EEEENKUlDpRKT_E_clIJS2_iiiEEEDaSH_) ;  /* 0x0000149000007944 */ /* 0x024fea0003c00000 */
[----:B------:R-:W-:Y:S01]  /*93e0*/  IMAD.MOV.U32 R16, RZ, RZ, R9 ;  /* 0x000000ffff107224 */ /* 0x000fe200078e0009 */
[----:B------:R-:W-:Y:S02]  /*93f0*/  MOV R9, R44 ;  /* 0x0000002c00097202 */ /* 0x000fe40000000f00 */
[----:B------:R-:W-:Y:S02]  /*9400*/  MOV R10, 0x9420 ;  /* 0x00009420000a7802 */ /* 0x000fe40000000f00 */
[----:B-1---5:R-:W-:Y:S05]  /*9410*/  CALL.REL.NOINC `($_ZN7cutlass13device_kernelIN5flash19enable_sm80_to_sm89INS1_16FlashAttnBwdSm80INS1_25CollectiveMainloopBwdSm80ILi2ELi2EN4cute5tupleIJNS5_1CILi64EEENS7_ILi128EEES8_EEENS_10bfloat16_tEfNS_4arch4Sm80ELb0ELb1ELb1ELb1ELb1ELb0ELb0ELb0ELi2ELi2ELi4ELi2ELb1EEENS1_24CollectiveEpilogueBwdGQAISA_fSD_Li256ELb1ELb1EEENS1_19SingleTileSchedulerILb1ELb0ELb0ELi128EEEEEEEEEvNT_6ParamsE$_ZN4cute3eso3ESOILb0ELb1EJNS_15ArithmeticTupleIJiiEEENS_1CILi0EEES5_S5_EEC2ERKS3_RKS5_SA_SA_) ;  /* 0xffffe33000007944 */ /* 0x022fea0003c3ffff */
        /* <DEDUP_REMOVED lines=8> */
[----:B-1---5:R-:W-:Y:S05]  /*94a0*/  CALL.REL.NOINC `($_ZN7cutlass13device_kernelIN5flash19enable_sm80_to_sm89INS1_16FlashAttnBwdSm80INS1_25CollectiveMainloopBwdSm80ILi2ELi2EN4cute5tupleIJNS5_1CILi64EEENS7_ILi128EEES8_EEENS_10bfloat16_tEfNS_4arch4Sm80ELb0ELb1ELb1ELb1ELb1ELb0ELb0ELb0ELi2ELi2ELi4ELi2ELb1EEENS1_24CollectiveEpilogueBwdGQAISA_fSD_Li256ELb1ELb1EEENS1_19SingleTileSchedulerILb1ELb0ELb0ELi128EEEEEEEEEvNT_6ParamsE$_ZZN4cuteplIJNS_15ArithmeticTupleIJiiEEEEJNS_1CILi0EEEiiiEEEDaRKNS1_IJDpT_EEERKNS1_IJDpT0_EEEENKUlDpRKT_E_clIJS2_iiiEEEDaSI_) ;  /* 0x000011a000007944 */ /* 0x022fea0003c00000 */
[----:B-----5:R1:W-:Y:S01]  /*94b0*/  STL.64 [R1+0x188], R6 ;  /* 0x0001880601007387 */ /* 0x0203e20000100a00 */
[----:B------:R-:W-:-:S03]  /*94c0*/  MOV R28, 0x9500 ;  /* 0x00009500001c7802 */ /* 0x000fc60000000f00 */
[----:B------:R1:W-:Y:S04]  /*94d0*/  STL.64 [R1+0x190], R8 ;  /* 0x0001900801007387 */ /* 0x0003e80000100a00 */
[----:B------:R1:W-:Y:S02]  /*94e0*/  STL [R1+0x184], R16 ;  /* 0x0001841001007387 */ /* 0x0003e40000100800 */
[----:B-12---:R-:W-:Y:S05]  /*94f0*/  CALL.REL.NOINC `($_ZN7cutlass13device_kernelIN5flash19enable_sm80_to_sm89INS1_16FlashAttnBwdSm80INS1_25CollectiveMainloopBwdSm80ILi2ELi2EN4cute5tupleIJNS5_1CILi64EEENS7_ILi128EEES8_EEENS_10bfloat16_tEfNS_4arch4Sm80ELb0ELb1ELb1ELb1ELb1ELb0ELb0ELb0ELi2ELi2ELi4ELi2ELb1EEENS1_24CollectiveEpilogueBwdGQAISA_fSD_Li256ELb1ELb1EEENS1_19SingleTileSchedulerILb1ELb0ELb0ELi128EEEEEEEEEvNT_6ParamsE$_ZZN4cute19as_arithmetic_tupleINS_15ArithmeticTupleIJNS1_IJiiEEEiiiEEEEEDaRKT_ENKUlRKT_E_clIS2_EEDaS9_) ;  /* 0xfffff3a000007944 */ /* 0x006fea0003c3ffff */
[----:B------:R2:W5:Y:S01]  /*9500*/  LDL R7, [R1+0x18c] ;  /* 0x00018c0001077983 */ /* 0x0005620000100800 */
[----:B------:R-:W-:-:S03]  /*9510*/  MOV R6, 0x9530 ;  /* 0x0000953000067802 */ /* 0x000fc60000000f00 */
[----:B-12--5:R-:W-:Y:S05]  /*9520*/  CALL.REL.NOINC `($_ZN7cutlass13device_kernelIN5flash19enable_sm80_to_sm89INS1_16FlashAttnBwdSm80INS1_25CollectiveMainloopBwdSm80ILi2ELi2EN4cute5tupleIJNS5_1CILi64EEENS7_ILi128EEES8_EEENS_10bfloat16_tEfNS_4arch4Sm80ELb0ELb1ELb1ELb1ELb1ELb0ELb0ELb0ELi2ELi2ELi4ELi2ELb1EEENS1_24CollectiveEpilogueBwdGQAISA_fSD_Li256ELb1ELb1EEENS1_19SingleTileSchedulerILb1ELb0ELb0ELi128EEEEEEEEEvNT_6ParamsE$_ZZN4cute19as_arithmetic_tupleINS_15ArithmeticTupleIJNS1_IJiiEEEiiiEEEEEDaRKT_ENKUlRKT_E_clIiEEDaS9_) ;  /* 0xfffff48000007944 */ /* 0x026fea0003c3ffff */
[----:B------:R1:W5:Y:S01]  /*9530*/  LDL R7, [R1+0x190] ;  /* 0x0001900001077983 */ /* 0x0003620000100800 */
[----:B------:R-:W-:-:S03]  /*9540*/  MOV R6, 0x9570 ;  /* 0x0000957000067802 */ /* 0x000fc60000000f00 */
[----:B------:R1:W-:Y:S04]  /*9550*/  STL [R1+0x168], R10 ;  /* 0x0001680a01007387 */ /* 0x0003e80000100800 */
[----:B-1---5:R-:W-:Y:S05]  /*9560*/  CALL.REL.NOINC `($_ZN7cutlass13device_kernelIN5flash19enable_sm80_to_sm89INS1_16FlashAttnBwdSm80INS1_25CollectiveMainloopBwdSm80ILi2ELi2EN4cute5tupleIJNS5_1CILi64EEENS7_ILi128EEES8_EEENS_10bfloat16_tEfNS_4arch4Sm80ELb0ELb1ELb1ELb1ELb1ELb0ELb0ELb0ELi2ELi2ELi4ELi2ELb1EEENS1_24CollectiveEpilogueBwdGQAISA_fSD_Li256ELb1ELb1EEENS1_19SingleTileSchedulerILb1ELb0ELb0ELi128EEEEEEEEEvNT_6ParamsE$_ZZN4cute19as_arithmetic_tupleINS_15ArithmeticTupleIJNS1_IJiiEEEiiiEEEEEDaRKT_ENKUlRKT_E_clIiEEDaS9_) ;  /* 0xfffff44000007944 */ /* 0x022fea0003c3ffff */
[----:B------:R1:W5:Y:S01]  /*9570*/  LDL R7, [R1+0x194] ;  /* 0x0001940001077983 */ /* 0x0003620000100800 */
[----:B------:R-:W-:-:S03]  /*9580*/  MOV R6, 0x95b0 ;  /* 0x000095b000067802 */ /* 0x000fc60000000f00 */
[----:B------:R1:W-:Y:S04]  /*9590*/  STL [R1+0x160], R10 ;  /* 0x0001600a01007387 */ /* 0x0003e80000100800 */
[----:B-1---5:R-:W-:Y:S05]  /*95a0*/  CALL.REL.NOINC `($_ZN7cutlass13device_kernelIN5flash19enable_sm80_to_sm89INS1_16FlashAttnBwdSm80INS1_25CollectiveMainloopBwdSm80ILi2ELi2EN4cute5tupleIJNS5_1CILi64EEENS7_ILi128EEES8_EEENS_10bfloat16_tEfNS_4arch4Sm80ELb0ELb1ELb1ELb1ELb1ELb0ELb0ELb0ELi2ELi2ELi4ELi2ELb1EEENS1_24CollectiveEpilogueBwdGQAISA_fSD_Li256ELb1ELb1EEENS1_19SingleTileSchedulerILb1ELb0ELb0ELi128EEEEEEEEEvNT_6ParamsE$_ZZN4cute19as_arithmetic_tupleINS_15ArithmeticTupleIJNS1_IJiiEEEiiiEEEEEDaRKT_ENKUlRKT_E_clIiEEDaS9_) ;  /* 0xfffff40000007944 */ /* 0x022fea0003c3ffff */
[----:B------:R1:W-:Y:S01]  /*95b0*/  STL [R1+0x164], R10 ;  /* 0x0001640a01007387 */ /* 0x0003e20000100800 */
[----:B------:R-:W-:Y:S01]  /*95c0*/  IMAD.MOV.U32 R6, RZ, RZ, R44 ;  /* 0x000000ffff067224 */ /* 0x000fe200078e002c */
[----:B------:R-:W-:Y:S01]  /*95d0*/  MOV R11, R3 ;  /* 0x00000003000b7202 */ /* 0x000fe20000000f00 */
[----:B------:R-:W-:Y:S01]  /*95e0*/  IMAD.MOV.U32 R9, RZ, RZ, R27 ;  /* 0x000000ffff097224 */ /* 0x000fe200078e001b */
[----:B------:R-:W-:Y:S02]  /*95f0*/  IADD3 R13, R3, 0x10, RZ ;  /* 0x00000010030d7810 */ /* 0x000fe40007ffe0ff */
[----:B------:R-:W-:Y:S02]  /*9600*/  MOV R16, 0x9620 ;  /* 0x0000962000107802 */ /* 0x000fe40000000f00 */
[----:B-1----:R-:W-:Y:S05]  /*9610*/  CALL.REL.NOINC `($_ZN7cutlass13device_kernelIN5flash19enable_sm80_to_sm89INS1_16FlashAttnBwdSm80INS1_25CollectiveMainloopBwdSm80ILi2ELi2EN4cute5tupleIJNS5_1CILi64EEENS7_ILi128EEES8_EEENS_10bfloat16_tEfNS_4arch4Sm80ELb0ELb1ELb1ELb1ELb1ELb0ELb0ELb0ELi2ELi2ELi4ELi2ELb1EEENS1_24CollectiveEpilogueBwdGQAISA_fSD_Li256ELb1ELb1EEENS1_19SingleTileSchedulerILb1ELb0ELb0ELi128EEEEEEEEEvNT_6ParamsE$_ZZN4cute19as_arithmetic_tupleINS_15ArithmeticTupleIJNS1_IJiiEEEiiiEEEEEDaRKT_ENKUlDpRKT_E_clIJS2_iiiEEEDaSA_) ;  /* 0xfffff1f000007944 */ /* 0x002fea0003c3ffff */
[----:B-----5:R-:W-:Y:S01]  /*9620*/  IMAD.MOV.U32 R11, RZ, RZ, R6 ;  /* 0x000000ffff0b7224 */ /* 0x020fe200078e0006 */
[----:B------:R-:W-:Y:S01]  /*9630*/  MOV R6, R7 ;  /* 0x0000000700067202 */ /* 0x000fe20000000f00 */
[----:B------:R-:W-:Y:S01]  /*9640*/  IMAD.MOV.U32 R7, RZ, RZ, R8 ;  /* 0x000000ffff077224 */ /* 0x000fe200078e0008 */
[----:B------:R1:W-:Y:S01]  /*9650*/  STL [R1+0x180], R9 ;  /* 0x0001800901007387 */ /* 0x0003e20000100800 */
[----:B------:R-:W-:-:S03]  /*9660*/  MOV R18, 0x96a0 ;  /* 0x000096a000127802 */ /* 0x000fc60000000f00 */
[----:B------:R1:W-:Y:S04]  /*9670*/  STL.64 [R1+0x170], R10 ;  /* 0x0001700a01007387 */ /* 0x0003e80000100a00 */
[----:B------:R1:W-:Y:S02]  /*9680*/  STL.64 [R1+0x178], R6 ;  /* 0x0001780601007387 */ /* 0x0003e40000100a00 */
[----:B-12---:R-:W-:Y:S05]  /*9690*/  CALL.REL.NOINC `($_ZN7cutlass13device_kernelIN5flash19enable_sm80_to_sm89INS1_16FlashAttnBwdSm80INS1_25CollectiveMainloopBwdSm80ILi2ELi2EN4cute5tupleIJNS5_1CILi64EEENS7_ILi128EEES8_EEENS_10bfloat16_tEfNS_4arch4Sm80ELb0ELb1ELb1ELb1ELb1ELb0ELb0ELb0ELi2ELi2ELi4ELi2ELb1EEENS1_24CollectiveEpilogueBwdGQAISA_fSD_Li256ELb1ELb1EEENS1_19SingleTileSchedulerILb1ELb0ELb0ELi128EEEEEEEEEvNT_6ParamsE$_ZZN4cute14transform_leafINS_15ArithmeticTupleIJNS1_IJiiEEEiiiEEENS_8identityEEEDaRKT_OT0_ENKUlRKT_E_clIS2_EEDaSC_) ;  /* 0xfffff00000007944 */ /* 0x006fea0003c3ffff */
[----:B------:R2:W5:Y:S01]  /*96a0*/  LDL R9, [R1+0x178] ;  /* 0x0001780001097983 */ /* 0x0005620000100800 */
[----:B------:R-:W-:-:S03]  /*96b0*/  MOV R8, 0x96d0 ;  /* 0x000096d000087802 */ /* 0x000fc60000000f00 */
[----:B-12--5:R-:W-:Y:S05]  /*96c0*/  CALL.REL.NOINC `($_ZN7cutlass13device_kernelIN5flash19enable_sm80_to_sm89INS1_16FlashAttnBwdSm80INS1_25CollectiveMainloopBwdSm80ILi2ELi2EN4cute5tupleIJNS5_1CILi64EEENS7_ILi128EEES8_EEENS_10bfloat16_tEfNS_4arch4Sm80ELb0ELb1ELb1ELb1ELb1ELb0ELb0ELb0ELi2ELi2ELi4ELi2ELb1EEENS1_24CollectiveEpilogueBwdGQAISA_fSD_Li256ELb1ELb1EEENS1_19SingleTileSchedulerILb1ELb0ELb0ELi128EEEEEEEEEvNT_6ParamsE$_ZZN4cute14transform_leafINS_15ArithmeticTupleIJNS1_IJiiEEEiiiEEENS_8identityEEEDaRKT_OT0_ENKUlRKT_E_clIiEEDaSC_) ;  /* 0xfffff0d000007944 */ /* 0x026fea0003c3ffff */
[----:B------:R1:W5:Y:S01]  /*96d0*/  LDL R9, [R1+0x17c] ;  /* 0x00017c0001097983 */ /* 0x0003620000100800 */
[----:B------:R-:W-:-:S03]  /*96e0*/  MOV R8, 0x9710 ;  /* 0x0000971000087802 */ /* 0x000fc60000000f00 */
[----:B------:R1:W-:Y:S04]  /*96f0*/  STL [R1+0x168], R10 ;  /* 0x0001680a01007387 */ /* 0x0003e80000100800 */
[----:B-1---5:R-:W-:Y:S05]  /*9700*/  CALL.REL.NOINC `($_ZN7cutlass13device_kernelIN5flash19enable_sm80_to_sm89INS1_16FlashAttnBwdSm80INS1_25CollectiveMainloopBwdSm80ILi2ELi2EN4cute5tupleIJNS5_1CILi64EEENS7_ILi128EEES8_EEENS_10bfloat16_tEfNS_4arch4Sm80ELb0ELb1ELb1ELb1ELb1ELb0ELb0ELb0ELi2ELi2ELi4ELi2ELb1EEENS1_24CollectiveEpilogueBwdGQAISA_fSD_Li256ELb1ELb1EEENS1_19SingleTileSchedulerILb1ELb0ELb0ELi128EEEEEEEEEvNT_6ParamsE$_ZZN4cute14transform_leafINS_15ArithmeticTupleIJNS1_IJiiEEEiiiEEENS_8identityEEEDaRKT_OT0_ENKUlRKT_E_clIiEEDaSC_) ;  /* 0xfffff09000007944 */ /* 0x022fea0003c3ffff */
[----:B------:R1:W5:Y:S01]  /*9710*/  LDL R9, [R1+0x180] ;  /* 0x0001800001097983 */ /* 0x0003620000100800 */
[----:B------:R-:W-:-:S03]  /*9720*/  MOV R8, 0x9750 ;  /* 0x0000975000087802 */ /* 0x000fc60000000f00 */
[----:B------:R1:W-:Y:S04]  /*9730*/  STL [R1+0x160], R10 ;  /* 0x0001600a01007387 */ /* 0x0003e80000100800 */
[----:B-1---5:R-:W-:Y:S05]  /*9740*/  CALL.REL.NOINC `($_ZN7cutlass13device_kernelIN5flash19enable_sm80_to_sm89INS1_16FlashAttnBwdSm80INS1_25CollectiveMainloopBwdSm80ILi2ELi2EN4cute5tupleIJNS5_1CILi64EEENS7_ILi128EEES8_EEENS_10bfloat16_tEfNS_4arch4Sm80ELb0ELb1ELb1ELb1ELb1ELb0ELb0ELb0ELi2ELi2ELi4ELi2ELb1EEENS1_24CollectiveEpilogueBwdGQAISA_fSD_Li256ELb1ELb1EEENS1_19SingleTileSchedulerILb1ELb0ELb0ELi128EEEEEEEEEvNT_6ParamsE$_ZZN4cute14transform_leafINS_15ArithmeticTupleIJNS1_IJiiEEEiiiEEENS_8identityEEEDaRKT_OT0_ENKUlRKT_E_clIiEEDaSC_) ;  /* 0xfffff05000007944 */ /* 0x022fea0003c3ffff */
[----:B------:R1:W-:Y:S01]  /*9750*/  STL [R1+0x164], R10 ;  /* 0x0001640a01007387 */ /* 0x0003e20000100800 */
[----:B------:R-:W-:Y:S01]  /*9760*/  IMAD.MOV.U32 R8, RZ, RZ, R44 ;  /* 0x000000ffff087224 */ /* 0x000fe200078e002c */
[----:B------:R-:W-:Y:S02]  /*9770*/  MOV R9, R3 ;  /* 0x0000000300097202 */ /* 0x000fe40000000f00 */
[----:B------:R-:W-:Y:S02]  /*9780*/  MOV R16, 0x97a0 ;  /* 0x000097a000107802 */ /* 0x000fe40000000f00 */
[----:B-1----:R-:W-:Y:S05]  /*9790*/  CALL.REL.NOINC `($_ZN7cutlass13device_kernelIN5flash19enable_sm80_to_sm89INS1_16FlashAttnBwdSm80INS1_25CollectiveMainloopBwdSm80ILi2ELi2EN4cute5tupleIJNS5_1CILi64EEENS7_ILi128EEES8_EEENS_10bfloat16_tEfNS_4arch4Sm80ELb0ELb1ELb1ELb1ELb1ELb0ELb0ELb0ELi2ELi2ELi4ELi2ELb1EEENS1_24CollectiveEpilogueBwdGQAISA_fSD_Li256ELb1ELb1EEENS1_19SingleTileSchedulerILb1ELb0ELb0ELi128EEEEEEEEEvNT_6ParamsE$_ZZN4cute9transformINS_15ArithmeticTupleIJNS1_IJiiEEEiiiEEEZNS_14transform_leafIS3_NS_8identityEEEDaRKT_OT0_EUlRKT_E_EEDaS8_SA_ENKUlDpSD_E_clIJNS_5tupleIJiiEEEiiiEEEDaSF_) ;  /* 0x00000d3000007944 */ /* 0x002fea0003c00000 */
[----:B------:R-:W-:Y:S01]  /*97a0*/  MOV R27, 0x0 ;  /* 0x00000000001b7802 */ /* 0x000fe20000000f00 */
[----:B-----5:R-:W-:Y:S01]  /*97b0*/  IMAD.MOV.U32 R46, RZ, RZ, R3 ;  /* 0x000000ffff2e7224 */ /* 0x020fe200078e0003 */
[----:B------:R-:W-:Y:S01]  /*97c0*/  MOV R44, R7 ;  /* 0x00000007002c7202 */ /* 0x000fe20000000f00 */
[----:B------:R-:W-:Y:S01]  /*97d0*/  IMAD.MOV.U32 R45, RZ, RZ, R6 ;  /* 0x000000ffff2d7224 */ /* 0x000fe200078e0006 */
[----:B------:R-:W-:Y:S06]  /*97e0*/  RET.REL.NODEC R26 `(_ZN7cutlass13device_kernelIN5flash19enable_sm80_to_sm89INS1_16FlashAttnBwdSm80INS1_25CollectiveMainloopBwdSm80ILi2ELi2EN4cute5tupleIJNS5_1CILi64EEENS7_ILi128EEES8_EEENS_10bfloat16_tEfNS_4arch4Sm80ELb0ELb1ELb1ELb1ELb1ELb0ELb0ELb0ELi2ELi2ELi4ELi2ELb1EEENS1_24CollectiveEpilogueBwdGQAISA_fSD_Li256ELb1ELb1EEENS1_19SingleTileSchedulerILb1ELb0ELb0ELi128EEEEEEEEEvNT_6ParamsE) ;  /* 0xffff68101a007950 */ /* 0x000fec0003c3ffff */
        .type           $_ZN7cutlass13device_kernelIN5flash19enable_sm80_to_sm89INS1_16FlashAttnBwdSm80INS1_25CollectiveMainloopBwdSm80ILi2ELi2EN4cute5tupleIJNS5_1CILi64EEENS7_ILi128EEES8_EEENS_10bfloat16_tEfNS_4arch4Sm80ELb0ELb1ELb1ELb1ELb1ELb0ELb0ELb0ELi2ELi2ELi4ELi2ELb1EEENS1_24CollectiveEpilogueBwdGQAISA_fSD_Li256ELb1ELb1EEENS1_19SingleTileSchedulerILb1ELb0ELb0ELi128EEEEEEEEEvNT_6ParamsE$_ZZN4cute7idx2crdINS_5tupleIJiEEENS1_IJNS1_IJNS1_IJNS_1CILi8EEENS3_ILi2EEEEEES5_S5_NS3_ILi4EEEEEEEEEEEDaRKT_RKT0_ENKUlRKT_RKT0_E_clIiS8_EEDaSI_SL_,@function
        .size           $_ZN7cutlass13device_kernelIN5flash19enable_sm80_to_sm89INS1_16FlashAttnBwdSm80INS1_25CollectiveMainloopBwdSm80ILi2ELi2EN4cute5tupleIJNS5_1CILi64EEENS7_ILi128EEES8_EEENS_10bfloat16_tEfNS_4arch4Sm80ELb0ELb1ELb1ELb1ELb1ELb0ELb0ELb0ELi2ELi2ELi4ELi2ELb1EEENS1_24CollectiveEpilogueBwdGQAISA_fSD_Li256ELb1ELb1EEENS1_19SingleTileSchedulerILb1ELb0ELb0ELi128EEEEEEEEEvNT_6ParamsE$_ZZN4cute7idx2crdINS_5tupleIJiEEENS1_IJNS1_IJNS1_IJNS_1CILi8EEENS3_ILi2EEEEEES5_S5_NS3_ILi4EEEEEEEEEEEDaRKT_RKT0_ENKUlRKT_RKT0_E_clIiS8_EEDaSI_SL_,($_ZN7cutlass13device_kernelIN5flash19enable_sm80_to_sm89INS1_16FlashAttnBwdSm80INS1_25CollectiveMainloopBwdSm80ILi2ELi2EN4cute5tupleIJNS5_1CILi64EEENS7_ILi128EEES8_EEENS_10bfloat16_tEfNS_4arch4Sm80ELb0ELb1ELb1ELb1ELb1ELb0ELb0ELb0ELi2ELi2ELi4ELi2ELb1EEENS1_24CollectiveEpilogueBwdGQAISA_fSD_Li256ELb1ELb1EEENS1_19SingleTileSchedulerILb1ELb0ELb0ELi128EEEEEEEEEvNT_6ParamsE$_ZZN4cute9transformINS_15ArithmeticTupleIJNS1_IJiiEEEiiiEEEZNS_14transform_leafIS3_NS_8identityEEEDaRKT_OT0_EUlRKT_E_EEDaS8_SA_ENKUlDpSD_E_clIJNS_5tupleIJiiEEEiiiEEEDaSF_ - $_ZN7cutlass13device_kernelIN5flash19enable_sm80_to_sm89INS1_16FlashAttnBwdSm80INS1_25CollectiveMainloopBwdSm80ILi2ELi2EN4cute5tupleIJNS5_1CILi64EEENS7_ILi128EEES8_EEENS_10bfloat16_tEfNS_4arch4Sm80ELb0ELb1ELb1ELb1ELb1ELb0ELb0ELb0ELi2ELi2ELi4ELi2ELb1EEENS1_24CollectiveEpilogueBwdGQAISA_fSD_Li256ELb1ELb1EEENS1_19SingleTileSchedulerILb1ELb0ELb0ELi128EEEEEEEEEvNT_6ParamsE$_ZZN4cute7idx2crdINS_5tupleIJiEEENS1_IJNS1_IJNS1_IJNS_1CILi8EEENS3_ILi2EEEEEES5_S5_NS3_ILi4EEEEEEEEEEEDaRKT_RKT0_ENKUlRKT_RKT0_E_clIiS8_EEDaSI_SL_)
$_ZN7cutlass13device_kernelIN5flash19enable_sm80_to_sm89INS1_16FlashAttnBwdSm80INS1_25CollectiveMainloopBwdSm80ILi2ELi2EN4cute5tupleIJNS5_1CILi64EEENS7_ILi128EEES8_EEENS_10bfloat16_tEfNS_4arch4Sm80ELb0ELb1ELb1ELb1ELb1ELb0ELb0ELb0ELi2ELi2ELi4ELi2ELb1EEENS1_24CollectiveEpilogueBwdGQAISA_fSD_Li256ELb1ELb1EEENS1_19SingleTileSchedulerILb1ELb0ELb0ELi128EEEEEEEEEvNT_6ParamsE$_ZZN4cute7idx2crdINS_5tupleIJiEEENS1_IJNS1_IJNS1_IJNS_1CILi8EEENS3_ILi2EEEEEES5_S5_NS3_ILi4EEEEEEEEEEEDaRKT_RKT0_ENKUlRKT_RKT0_E_clIiS8_EEDaSI_SL_:
        /* <DEDUP_REMOVED lines=73> */
[----:B------:R-:W-:-:S02]  /*9c80*/  MOV R16, 0x9cd0 ;  /* 0x00009cd000107802 */ /* 0x000fc40000000f00 */
[----:B------:R-:W-:-:S04]  /*9c90*/  LEA.HI R7, R39, R10, RZ, 0x1 ;  /* 0x0000000a27077211 */ /* 0x000fc800078f08ff */
[----:B------:R-:W-:-:S05]  /*9ca0*/  LOP3.LUT R7, R7, 0xfffffffe, RZ, 0xc0, !PT ;  /* 0xfffffffe07077812 */ /* 0x000fca00078ec0ff */
[----:B------:R-:W-:Y:S02]  /*9cb0*/  IMAD.IADD R7, R10, 0x1, -R7 ;  /* 0x000000010a077824 */ /* 0x000fe400078e0a07 */
[----:B--2--5:R-:W-:Y:S05]  /*9cc0*/  CALL.REL.NOINC `($_ZN7cutlass13device_kernelIN5flash19enable_sm80_to_sm89INS1_16FlashAttnBwdSm80INS1_25CollectiveMainloopBwdSm80ILi2ELi2EN4cute5tupleIJNS5_1CILi64EEENS7_ILi128EEES8_EEENS_10bfloat16_tEfNS_4arch4Sm80ELb0ELb1ELb1ELb1ELb1ELb0ELb0ELb0ELi2ELi2ELi4ELi2ELb1EEENS1_24CollectiveEpilogueBwdGQAISA_fSD_Li256ELb1ELb1EEENS1_19SingleTileSchedulerILb1ELb0ELb0ELi128EEEEEEEEEvNT_6ParamsE$_ZN4cute5tupleIJiEEC2ERKi) ;  /* 0xffffe6a000007944 */ /* 0x024fea0003c3ffff */
        /* <DEDUP_REMOVED lines=19> */
[----:B------:R-:W-:-:S02]  /*9e00*/  MOV R16, 0x9e20 ;  /* 0x00009e2000107802 */ /* 0x000fc40000000f00 */
        /* <DEDUP_REMOVED lines=99> */
[----:B------:R-:W-:Y:S01]  /*a440*/  MOV R9, R2 ;  /* 0x0000000200097202 */ /* 0x000fe20000000f00 */
[----:B------:R-:W-:Y:S01]  /*a450*/  IMAD.MOV.U32 R27, RZ, RZ, R3 ;  /* 0x000000ffff1b7224 */ /* 0x000fe200078e0003 */
[----:B------:R-:W-:Y:S02]  /*a460*/  MOV R16, 0xa480 ;  /* 0x0000a48000107802 */ /* 0x000fe40000000f00 */
[----:B-1----:R-:W-:Y:S05]  /*a470*/  CALL.REL.NOINC `($_ZN7cutlass13device_kernelIN5flash19enable_sm80_to_sm89INS1_16FlashAttnBwdSm80INS1_25CollectiveMainloopBwdSm80ILi2ELi2EN4cute5tupleIJNS5_1CILi64EEENS7_ILi128EEES8_EEENS_10bfloat16_tEfNS_4arch4Sm80ELb0ELb1ELb1ELb1ELb1ELb0ELb0ELb0ELi2ELi2ELi4ELi2ELb1EEENS1_24CollectiveEpilogueBwdGQAISA_fSD_Li256ELb1ELb1EEENS1_19SingleTileSchedulerILb1ELb0ELb0ELi128EEEEEEEEEvNT_6ParamsE$_ZZN4cute9transformINS_15ArithmeticTupleIJNS1_IJiiEEEiiiEEEZNS_14transform_leafIS3_NS_8identityEEEDaRKT_OT0_EUlRKT_E_EEDaS8_SA_ENKUlDpSD_E_clIJNS_5tupleIJiiEEEiiiEEEDaSF_) ;  /* 0x0000005000007944 */ /* 0x002fea0003c00000 */
[----:B------:R-:W-:Y:S01]  /*a480*/  MOV R27, 0x0 ;  /* 0x00000000001b7802 */ /* 0x000fe20000000f00 */
[----:B-----5:R-:W-:Y:S01]  /*a490*/  IMAD.MOV.U32 R2, RZ, RZ, R3 ;  /* 0x000000ffff027224 */ /* 0x020fe200078e0003 */
[----:B------:R-:W-:Y:S01]  /*a4a0*/  MOV R39, R7 ;  /* 0x0000000700277202 */ /* 0x000fe20000000f00 */
[----:B------:R-:W-:Y:S01]  /*a4b0*/  IMAD.MOV.U32 R40, RZ, RZ, R6 ;  /* 0x000000ffff287224 */ /* 0x000fe200078e0006 */
[----:B------:R-:W-:Y:S06]  /*a4c0*/  RET.REL.NODEC R26 `(_ZN7cutlass13device_kernelIN5flash19enable_sm80_to_sm89INS1_16FlashAttnBwdSm80INS1_25CollectiveMainloopBwdSm80ILi2ELi2EN4cute5tupleIJNS5_1CILi64EEENS7_ILi128EEES8_EEENS_10bfloat16_tEfNS_4arch4Sm80ELb0ELb1ELb1ELb1ELb1ELb0ELb0ELb0ELi2ELi2ELi4ELi2ELb1EEENS1_24CollectiveEpilogueBwdGQAISA_fSD_Li256ELb1ELb1EEENS1_19SingleTileSchedulerILb1ELb0ELb0ELi128EEEEEEEEEvNT_6ParamsE) ;  /* 0xffff5b301a007950 */ /* 0x000fec0003c3ffff */
        .type           $_ZN7cutlass13device_kernelIN5flash19enable_sm80_to_sm89INS1_16FlashAttnBwdSm80INS1_25CollectiveMainloopBwdSm80ILi2ELi2EN4cute5tupleIJNS5_1CILi64EEENS7_ILi128EEES8_EEENS_10bfloat16_tEfNS_4arch4Sm80ELb0ELb1ELb1ELb1ELb1ELb0ELb0ELb0ELi2ELi2ELi4ELi2ELb1EEENS1_24CollectiveEpilogueBwdGQAISA_fSD_Li256ELb1ELb1EEENS1_19SingleTileSchedulerILb1ELb0ELb0ELi128EEEEEEEEEvNT_6ParamsE$_ZZN4cute9transformINS_15ArithmeticTupleIJNS1_IJiiEEEiiiEEEZNS_14transform_leafIS3_NS_8identityEEEDaRKT_OT0_EUlRKT_E_EEDaS8_SA_ENKUlDpSD_E_clIJNS_5tupleIJiiEEEiiiEEEDaSF_,@function
        .size           $_ZN7cutlass13device_kernelIN5flash19enable_sm80_to_sm89INS1_16FlashAttnBwdSm80INS1_25CollectiveMainloopBwdSm80ILi2ELi2EN4cute5tupleIJNS5_1CILi64EEENS7_ILi128EEES8_EEENS_10bfloat16_tEfNS_4arch4Sm80ELb0ELb1ELb1ELb1ELb1ELb0ELb0ELb0ELi2ELi2ELi4ELi2ELb1EEENS1_24CollectiveEpilogueBwdGQAISA_fSD_Li256ELb1ELb1EEENS1_19SingleTileSchedulerILb1ELb0ELb0ELi128EEEEEEEEEvNT_6ParamsE$_ZZN4cute9transformINS_15ArithmeticTupleIJNS1_IJiiEEEiiiEEEZNS_14transform_leafIS3_NS_8identityEEEDaRKT_OT0_EUlRKT_E_EEDaS8_SA_ENKUlDpSD_E_clIJNS_5tupleIJiiEEEiiiEEEDaSF_,($_ZN7cutlass13device_kernelIN5flash19enable_sm80_to_sm89INS1_16FlashAttnBwdSm80INS1_25CollectiveMainloopBwdSm80ILi2ELi2EN4cute5tupleIJNS5_1CILi64EEENS7_ILi128EEES8_EEENS_10bfloat16_tEfNS_4arch4Sm80ELb0ELb1ELb1ELb1ELb1ELb0ELb0ELb0ELi2ELi2ELi4ELi2ELb1EEENS1_24CollectiveEpilogueBwdGQAISA_fSD_Li256ELb1ELb1EEENS1_19SingleTileSchedulerILb1ELb0ELb0ELi128EEEEEEEEEvNT_6ParamsE$_ZZN4cute9transformINS_15ArithmeticTupleIJiiEEEZNS_14transform_leafIS2_RNS_8identityEEEDaRKT_OT0_EUlRKT_E_EEDaS8_SA_ENKUlDpSD_E_clIJiiEEEDaSF_ - $_ZN7cutlass13device_kernelIN5flash19enable_sm80_to_sm89INS1_16FlashAttnBwdSm80INS1_25CollectiveMainloopBwdSm80ILi2ELi2EN4cute5tupleIJNS5_1CILi64EEENS7_ILi128EEES8_EEENS_10bfloat16_tEfNS_4arch4Sm80ELb0ELb1ELb1ELb1ELb1ELb0ELb0ELb0ELi2ELi2ELi4ELi2ELb1EEENS1_24CollectiveEpilogueBwdGQAISA_fSD_Li256ELb1ELb1EEENS1_19SingleTileSchedulerILb1ELb0ELb0ELi128EEEEEEEEEvNT_6ParamsE$_ZZN4cute9transformINS_15ArithmeticTupleIJNS1_IJiiEEEiiiEEEZNS_14transform_leafIS3_NS_8identityEEEDaRKT_OT0_EUlRKT_E_EEDaS8_SA_ENKUlDpSD_E_clIJNS_5tupleIJiiEEEiiiEEEDaSF_)
$_ZN7cutlass13device_kernelIN5flash19enable_sm80_to_sm89INS1_16FlashAttnBwdSm80INS1_25CollectiveMainloopBwdSm80ILi2ELi2EN4cute5tupleIJNS5_1CILi64EEENS7_ILi128EEES8_EEENS_10bfloat16_tEfNS_4arch4Sm80ELb0ELb1ELb1ELb1ELb1ELb0ELb0ELb0ELi2ELi2ELi4ELi2ELb1EEENS1_24CollectiveEpilogueBwdGQAISA_fSD_Li256ELb1ELb1EEENS1_19SingleTileSchedulerILb1ELb0ELb0ELi128EEEEEEEEEvNT_6ParamsE$_ZZN4cute9transformINS_15ArithmeticTupleIJNS1_IJiiEEEiiiEEEZNS_14transform_leafIS3_NS_8identityEEEDaRKT_OT0_EUlRKT_E_EEDaS8_SA_ENKUlDpSD_E_clIJNS_5tupleIJiiEEEiiiEEEDaSF_:
[----:B------:R-:W-:Y:S02]  /*a4d0*/  IADD3 R3, R1, 0x19c, RZ ;  /* 0x0000019c01037810 */ /* 0x000fe40007ffe0ff */
[----:B------:R-:W-:-:S02]  /*a4e0*/  MOV R10, 0xa510 ;  /* 0x0000a510000a7802 */ /* 0x000fc40000000f00 */
[----:B------:R-:W-:Y:S02]  /*a4f0*/  IADD3 R3, R3, c[0x0][0x20], RZ ;  /* 0x0000080003037a10 */ /* 0x000fe40007ffe0ff */
[----:B------:R-:W-:Y:S05]  /*a500*/  CALL.REL.NOINC `($_ZN7cutlass13device_kernelIN5flash19enable_sm80_to_sm89INS1_16FlashAttnBwdSm80INS1_25CollectiveMainloopBwdSm80ILi2ELi2EN4cute5tupleIJNS5_1CILi64EEENS7_ILi128EEES8_EEENS_10bfloat16_tEfNS_4arch4Sm80ELb0ELb1ELb1ELb1ELb1ELb0ELb0ELb0ELi2ELi2ELi4ELi2ELb1EEENS1_24CollectiveEpilogueBwdGQAISA_fSD_Li256ELb1ELb1EEENS1_19SingleTileSchedulerILb1ELb0ELb0ELi128EEEEEEEEEvNT_6ParamsE$_ZN4cute3eso3ESOILb0ELb0EJNS_5tupleIJiiEEEiiiEEC2ERKS3_RKiS8_S8_) ;  /* 0xffffcf1000007944 */ /* 0x000fea0003c3ffff */
[----:B-1----:R1:W5:Y:S04]  /*a510*/  LDL R7, [R1+0x1ac] ;  /* 0x0001ac0001077983 */ /* 0x0023680000100800 */
[----:B------:R1:W5:Y:S04]  /*a520*/  LDL R6, [R1+0x1a4] ;  /* 0x0001a40001067983 */ /* 0x0003680000100800 */
[----:B------:R1:W5:Y:S01]  /*a530*/  LDL R3, [R1+0x19c] ;  /* 0x00019c0001037983 */ /* 0x0003620000100800 */
[----:B------:R-:W-:-:S04]  /*a540*/  MOV R17, 0x0 ;  /* 0x0000000000117802 */ /* 0x000fc80000000f00 */
[----:B------:R-:W-:Y:S05]  /*a550*/  RET.REL.NODEC R16 `(_ZN7cutlass13device_kernelIN5flash19enable_sm80_to_sm89INS1_16FlashAttnBwdSm80INS1_25CollectiveMainloopBwdSm80ILi2ELi2EN4cute5tupleIJNS5_1CILi64EEENS7_ILi128EEES8_EEENS_10bfloat16_tEfNS_4arch4Sm80ELb0ELb1ELb1ELb1ELb1ELb0ELb0ELb0ELi2ELi2ELi4ELi2ELb1EEENS1_24CollectiveEpilogueBwdGQAISA_fSD_Li256ELb1ELb1EEENS1_19SingleTileSchedulerILb1ELb0ELb0ELi128EEEEEEEEEvNT_6ParamsE) ;  /* 0xffff5aa010007950 */ /* 0x000fea0003c3ffff */
        .type           $_ZN7cutlass13device_kernelIN5flash19enable_sm80_to_sm89INS1_16FlashAttnBwdSm80INS1_25CollectiveMainloopBwdSm80ILi2ELi2EN4cute5tupleIJNS5_1CILi64EEENS7_ILi128EEES8_EEENS_10bfloat16_tEfNS_4arch4Sm80ELb0ELb1ELb1ELb1ELb1ELb0ELb0ELb0ELi2ELi2ELi4ELi2ELb1EEENS1_24CollectiveEpilogueBwdGQAISA_fSD_Li256ELb1ELb1EEENS1_19SingleTileSchedulerILb1ELb0ELb0ELi128EEEEEEEEEvNT_6ParamsE$_ZZN4cute9transformINS_15ArithmeticTupleIJiiEEEZNS_14transform_leafIS2_RNS_8identityEEEDaRKT_OT0_EUlRKT_E_EEDaS8_SA_ENKUlDpSD_E_clIJiiEEEDaSF_,@function
        .size           $_ZN7cutlass13device_kernelIN5flash19enable_sm80_to_sm89INS1_16FlashAttnBwdSm80INS1_25CollectiveMainloopBwdSm80ILi2ELi2EN4cute5tupleIJNS5_1CILi64EEENS7_ILi128EEES8_EEENS_10bfloat16_tEfNS_4arch4Sm80ELb0ELb1ELb1ELb1ELb1ELb0ELb0ELb0ELi2ELi2ELi4ELi2ELb1EEENS1_24CollectiveEpilogueBwdGQAISA_fSD_Li256ELb1ELb1EEENS1_19SingleTileSchedulerILb1ELb0ELb0ELi128EEEEEEEEEvNT_6ParamsE$_ZZN4cute9transformINS_15ArithmeticTupleIJiiEEEZNS_14transform_leafIS2_RNS_8identityEEEDaRKT_OT0_EUlRKT_E_EEDaS8_SA_ENKUlDpSD_E_clIJiiEEEDaSF_,($_ZN7cutlass13device_kernelIN5flash19enable_sm80_to_sm89INS1_16FlashAttnBwdSm80INS1_25CollectiveMainloopBwdSm80ILi2ELi2EN4cute5tupleIJNS5_1CILi64EEENS7_ILi128EEES8_EEENS_10bfloat16_tEfNS_4arch4Sm80ELb0ELb1ELb1ELb1ELb1ELb0ELb0ELb0ELi2ELi2ELi4ELi2ELb1EEENS1_24CollectiveEpilogueBwdGQAISA_fSD_Li256ELb1ELb1EEENS1_19SingleTileSchedulerILb1ELb0ELb0ELi128EEEEEEEEEvNT_6ParamsE$_ZZN4cuteplIJNS_15ArithmeticTupleIJiEEEEJNS1_IJNS_1CILi0EEEiEEEEEEDaRKNS1_IJDpT_EEERKNS1_IJDpT0_EEEENKUlDpRKT_E_clIJNS1_IJiiEEEEEEDaSJ_ - $_ZN7cutlass13device_kernelIN5flash19enable_sm80_to_sm89INS1_16FlashAttnBwdSm80INS1_25CollectiveMainloopBwdSm80ILi2ELi2EN4cute5tupleIJNS5_1CILi64EEENS7_ILi128EEES8_EEENS_10bfloat16_tEfNS_4arch4Sm80ELb0ELb1ELb1ELb1ELb1ELb0ELb0ELb0ELi2ELi2ELi4ELi2ELb1EEENS1_24CollectiveEpilogueBwdGQAISA_fSD_Li256ELb1ELb1EEENS1_19SingleTileSchedulerILb1ELb0ELb0ELi128EEEEEEEEEvNT_6ParamsE$_ZZN4cute9transformINS_15ArithmeticTupleIJiiEEEZNS_14transform_leafIS2_RNS_8identityEEEDaRKT_OT0_EUlRKT_E_EEDaS8_SA_ENKUlDpSD_E_clIJiiEEEDaSF_)
$_ZN7cutlass13device_kernelIN5flash19enable_sm80_to_sm89INS1_16FlashAttnBwdSm80INS1_25CollectiveMainloopBwdSm80ILi2ELi2EN4cute5tupleIJNS5_1CILi64EEENS7_ILi128EEES8_EEENS_10bfloat16_tEfNS_4arch4Sm80ELb0ELb1ELb1ELb1ELb1ELb0ELb0ELb0ELi2ELi2ELi4ELi2ELb1EEENS1_24CollectiveEpilogueBwdGQAISA_fSD_Li256ELb1ELb1EEENS1_19SingleTileSchedulerILb1ELb0ELb0ELi128EEEEEEEEEvNT_6ParamsE$_ZZN4cute9transformINS_15ArithmeticTupleIJiiEEEZNS_14transform_leafIS2_RNS_8identityEEEDaRKT_OT0_EUlRKT_E_EEDaS8_SA_ENKUlDpSD_E_clIJiiEEEDaSF_:
[----:B------:R-:W-:Y:S02]  /*a560*/  IADD3 R7, R1, 0x1a0, RZ ;  /* 0x000001a001077810 */ /* 0x000fe40007ffe0ff */
[----:B------:R-:W-:Y:S02]  /*a570*/  MOV R10, 0xa5a0 ;  /* 0x0000a5a0000a7802 */ /* 0x000fe40000000f00 */
[----:B------:R-:W-:Y:S02]  /*a580*/  IADD3 R7, R7, c[0x0][0x20], RZ ;  /* 0x0000080007077a10 */ /* 0x000fe40007ffe0ff */
[----:B------:R-:W-:Y:S05]  /*a590*/  CALL.REL.NOINC `($_ZN7cutlass13device_kernelIN5flash19enable_sm80_to_sm89INS1_16FlashAttnBwdSm80INS1_25CollectiveMainloopBwdSm80ILi2ELi2EN4cute5tupleIJNS5_1CILi64EEENS7_ILi128EEES8_EEENS_10bfloat16_tEfNS_4arch4Sm80ELb0ELb1ELb1ELb1ELb1ELb0ELb0ELb0ELi2ELi2ELi4ELi2ELb1EEENS1_24CollectiveEpilogueBwdGQAISA_fSD_Li256ELb1ELb1EEENS1_19SingleTileSchedulerILb1ELb0ELb0ELi128EEEEEEEEEvNT_6ParamsE$_ZN4cute3eso3ESOILb0ELb0EJiiEEC2ERKiS4_) ;  /* 0xffffd06000007944 */ /* 0x000fea0003c3ffff */
[----:B-1----:R1:W5:Y:S01]  /*a5a0*/  LDL.64 R6, [R1+0x1a0] ;  /* 0x0001a00001067983 */ /* 0x0023620000100a00 */
[----:B------:R-:W-:-:S04]  /*a5b0*/  MOV R9, 0x0 ;  /* 0x0000000000097802 */ /* 0x000fc80000000f00 */
[----:B------:R-:W-:Y:S05]  /*a5c0*/  RET.REL.NODEC R8 `(_ZN7cutlass13device_kernelIN5flash19enable_sm80_to_sm89INS1_16FlashAttnBwdSm80INS1_25CollectiveMainloopBwdSm80ILi2ELi2EN4cute5tupleIJNS5_1CILi64EEENS7_ILi128EEES8_EEENS_10bfloat16_tEfNS_4arch4Sm80ELb0ELb1ELb1ELb1ELb1ELb0ELb0ELb0ELi2ELi2ELi4ELi2ELb1EEENS1_24CollectiveEpilogueBwdGQAISA_fSD_Li256ELb1ELb1EEENS1_19SingleTileSchedulerILb1ELb0ELb0ELi128EEEEEEEEEvNT_6ParamsE) ;  /* 0xffff5a3008007950 */ /* 0x000fea0003c3ffff */
        .type           $_ZN7cutlass13device_kernelIN5flash19enable_sm80_to_sm89INS1_16FlashAttnBwdSm80INS1_25CollectiveMainloopBwdSm80ILi2ELi2EN4cute5tupleIJNS5_1CILi64EEENS7_ILi128EEES8_EEENS_10bfloat16_tEfNS_4arch4Sm80ELb0ELb1ELb1ELb1ELb1ELb0ELb0ELb0ELi2ELi2ELi4ELi2ELb1EEENS1_24CollectiveEpilogueBwdGQAISA_fSD_Li256ELb1ELb1EEENS1_19SingleTileSchedulerILb1ELb0ELb0ELi128EEEEEEEEEvNT_6ParamsE$_ZZN4cuteplIJNS_15ArithmeticTupleIJiEEEEJNS1_IJNS_1CILi0EEEiEEEEEEDaRKNS1_IJDpT_EEERKNS1_IJDpT0_EEEENKUlDpRKT_E_clIJNS1_IJiiEEEEEEDaSJ_,@function
        .size           $_ZN7cutlass13device_kernelIN5flash19enable_sm80_to_sm89INS1_16FlashAttnBwdSm80INS1_25CollectiveMainloopBwdSm80ILi2ELi2EN4cute5tupleIJNS5_1CILi64EEENS7_ILi128EEES8_EEENS_10bfloat16_tEfNS_4arch4Sm80ELb0ELb1ELb1ELb1ELb1ELb0ELb0ELb0ELi2ELi2ELi4ELi2ELb1EEENS1_24CollectiveEpilogueBwdGQAISA_fSD_Li256ELb1ELb1EEENS1_19SingleTileSchedulerILb1ELb0ELb0ELi128EEEEEEEEEvNT_6ParamsE$_ZZN4cuteplIJNS_15ArithmeticTupleIJiEEEEJNS1_IJNS_1CILi0EEEiEEEEEEDaRKNS1_IJDpT_EEERKNS1_IJDpT0_EEEENKUlDpRKT_E_clIJNS1_IJiiEEEEEEDaSJ_,($_ZN7cutlass13device_kernelIN5flash19enable_sm80_to_sm89INS1_16FlashAttnBwdSm80INS1_25CollectiveMainloopBwdSm80ILi2ELi2EN4cute5tupleIJNS5_1CILi64EEENS7_ILi128EEES8_EEENS_10bfloat16_tEfNS_4arch4Sm80ELb0ELb1ELb1ELb1ELb1ELb0ELb0ELb0ELi2ELi2ELi4ELi2ELb1EEENS1_24CollectiveEpilogueBwdGQAISA_fSD_Li256ELb1ELb1EEENS1_19SingleTileSchedulerILb1ELb0ELb0ELi128EEEEEEEEEvNT_6ParamsE$_ZZN4cuteplIJNS_15ArithmeticTupleIJiiEEEEJNS_1CILi0EEEiiiEEEDaRKNS1_IJDpT_EEERKNS1_IJDpT0_EEEENKUlDpRKT_E_clIJS2_iiiEEEDaSI_ - $_ZN7cutlass13device_kernelIN5flash19enable_sm80_to_sm89INS1_16FlashAttnBwdSm80INS1_25CollectiveMainloopBwdSm80ILi2ELi2EN4cute5tupleIJNS5_1CILi64EEENS7_ILi128EEES8_EEENS_10bfloat16_tEfNS_4arch4Sm80ELb0ELb1ELb1ELb1ELb1ELb0ELb0ELb0ELi2ELi2ELi4ELi2ELb1EEENS1_24CollectiveEpilogueBwdGQAISA_fSD_Li256ELb1ELb1EEENS1_19SingleTileSchedulerILb1ELb0ELb0ELi128EEEEEEEEEvNT_6ParamsE$_ZZN4cuteplIJNS_15ArithmeticTupleIJiEEEEJNS1_IJNS_1CILi0EEEiEEEEEEDaRKNS1_IJDpT_EEERKNS1_IJDpT0_EEEENKUlDpRKT_E_clIJNS1_IJiiEEEEEEDaSJ_)
$_ZN7cutlass13device_kernelIN5flash19enable_sm80_to_sm89INS1_16FlashAttnBwdSm80INS1_25CollectiveMainloopBwdSm80ILi2ELi2EN4cute5tupleIJNS5_1CILi64EEENS7_ILi128EEES8_EEENS_10bfloat16_tEfNS_4arch4Sm80ELb0ELb1ELb1ELb1ELb1ELb0ELb0ELb0ELi2ELi2ELi4ELi2ELb1EEENS1_24CollectiveEpilogueBwdGQAISA_fSD_Li256ELb1ELb1EEENS1_19SingleTileSchedulerILb1ELb0ELb0ELi128EEEEEEEEEvNT_6ParamsE$_ZZN4cuteplIJNS_15ArithmeticTupleIJiEEEEJNS1_IJNS_1CILi0EEEiEEEEEEDaRKNS1_IJDpT_EEERKNS1_IJDpT0_EEEENKUlDpRKT_E_clIJNS1_IJiiEEEEEEDaSJ_:
[----:B------:R-:W-:Y:S02]  /*a5d0*/  IADD3 R7, R1, 0x19c, RZ ;  /* 0x0000019c01077810 */ /* 0x000fe40007ffe0ff */
[----:B------:R-:W-:Y:S02]  /*a5e0*/  MOV R10, 0xa610 ;  /* 0x0000a610000a7802 */ /* 0x000fe40000000f00 */
[----:B------:R-:W-:Y:S02]  /*a5f0*/  IADD3 R7, R7, c[0x0][0x20], RZ ;  /* 0x0000080007077a10 */ /* 0x000fe40007ffe0ff */
[----:B------:R-:W-:Y:S05]  /*a600*/  CALL.REL.NOINC `($_ZN7cutlass13device_kernelIN5flash19enable_sm80_to_sm89INS1_16FlashAttnBwdSm80INS1_25CollectiveMainloopBwdSm80ILi2ELi2EN4cute5tupleIJNS5_1CILi64EEENS7_ILi128EEES8_EEENS_10bfloat16_tEfNS_4arch4Sm80ELb0ELb1ELb1ELb1ELb1ELb0ELb0ELb0ELi2ELi2ELi4ELi2ELb1EEENS1_24CollectiveEpilogueBwdGQAISA_fSD_Li256ELb1ELb1EEENS1_19SingleTileSchedulerILb1ELb0ELb0ELi128EEEEEEEEEvNT_6ParamsE$_ZN4cute5tupleIJNS_15ArithmeticTupleIJiiEEEEEC2ERKS2_) ;  /* 0xffffdb6000007944 */ /* 0x000fea0003c3ffff */
[----:B------:R2:W5:Y:S04]  /*a610*/  LDL R9, [R1+0x1a0] ;  /* 0x0001a00001097983 */ /* 0x0005680000100800 */
[----:B------:R2:W5:Y:S01]  /*a620*/  LDL R8, [R1+0x19c] ;  /* 0x00019c0001087983 */ /* 0x0005620000100800 */
[----:B-1----:R-:W-:-:S04]  /*a630*/  MOV R7, 0x0 ;  /* 0x0000000000077802 */ /* 0x002fc80000000f00 */
[----:B------:R-:W-:Y:S05]  /*a640*/  RET.REL.NODEC R6 `(_ZN7cutlass13device_kernelIN5flash19enable_sm80_to_sm89INS1_16FlashAttnBwdSm80INS1_25CollectiveMainloopBwdSm80ILi2ELi2EN4cute5tupleIJNS5_1CILi64EEENS7_ILi128EEES8_EEENS_10bfloat16_tEfNS_4arch4Sm80ELb0ELb1ELb1ELb1ELb1ELb0ELb0ELb0ELi2ELi2ELi4ELi2ELb1EEENS1_24CollectiveEpilogueBwdGQAISA_fSD_Li256ELb1ELb1EEENS1_19SingleTileSchedulerILb1ELb0ELb0ELi128EEEEEEEEEvNT_6ParamsE) ;  /* 0xffff59b006007950 */ /* 0x000fea0003c3ffff */
        .type           $_ZN7cutlass13device_kernelIN5flash19enable_sm80_to_sm89INS1_16FlashAttnBwdSm80INS1_25CollectiveMainloopBwdSm80ILi2ELi2EN4cute5tupleIJNS5_1CILi64EEENS7_ILi128EEES8_EEENS_10bfloat16_tEfNS_4arch4Sm80ELb0ELb1ELb1ELb1ELb1ELb0ELb0ELb0ELi2ELi2ELi4ELi2ELb1EEENS1_24CollectiveEpilogueBwdGQAISA_fSD_Li256ELb1ELb1EEENS1_19SingleTileSchedulerILb1ELb0ELb0ELi128EEEEEEEEEvNT_6ParamsE$_ZZN4cuteplIJNS_15ArithmeticTupleIJiiEEEEJNS_1CILi0EEEiiiEEEDaRKNS1_IJDpT_EEERKNS1_IJDpT0_EEEENKUlDpRKT_E_clIJS2_iiiEEEDaSI_,@function
        .size           $_ZN7cutlass13device_kernelIN5flash19enable_sm80_to_sm89INS1_16FlashAttnBwdSm80INS1_25CollectiveMainloopBwdSm80ILi2ELi2EN4cute5tupleIJNS5_1CILi64EEENS7_ILi128EEES8_EEENS_10bfloat16_tEfNS_4arch4Sm80ELb0ELb1ELb1ELb1ELb1ELb0ELb0ELb0ELi2ELi2ELi4ELi2ELb1EEENS1_24CollectiveEpilogueBwdGQAISA_fSD_Li256ELb1ELb1EEENS1_19SingleTileSchedulerILb1ELb0ELb0ELi128EEEEEEEEEvNT_6ParamsE$_ZZN4cuteplIJNS_15ArithmeticTupleIJiiEEEEJNS_1CILi0EEEiiiEEEDaRKNS1_IJDpT_EEERKNS1_IJDpT0_EEEENKUlDpRKT_E_clIJS2_iiiEEEDaSI_,($_ZN7cutlass13device_kernelIN5flash19enable_sm80_to_sm89INS1_16FlashAttnBwdSm80INS1_25CollectiveMainloopBwdSm80ILi2ELi2EN4cute5tupleIJNS5_1CILi64EEENS7_ILi128EEES8_EEENS_10bfloat16_tEfNS_4arch4Sm80ELb0ELb1ELb1ELb1ELb1ELb0ELb0ELb0ELi2ELi2ELi4ELi2ELb1EEENS1_24CollectiveEpilogueBwdGQAISA_fSD_Li256ELb1ELb1EEENS1_19SingleTileSchedulerILb1ELb0ELb0ELi128EEEEEEEEEvNT_6ParamsE$_ZZN4cuteplIJNS_1CILi0EEES2_EJiEEEDaRKNS_15ArithmeticTupleIJDpT_EEERKNS3_IJDpT0_EEEENKUlDpRKT_E_clIJiS2_EEEDaSH_ - $_ZN7cutlass13device_kernelIN5flash19enable_sm80_to_sm89INS1_16FlashAttnBwdSm80INS1_25CollectiveMainloopBwdSm80ILi2ELi2EN4cute5tupleIJNS5_1CILi64EEENS7_ILi128EEES8_EEENS_10bfloat16_tEfNS_4arch4Sm80ELb0ELb1ELb1ELb1ELb1ELb0ELb0ELb0ELi2ELi2ELi4ELi2ELb1EEENS1_24CollectiveEpilogueBwdGQAISA_fSD_Li256ELb1ELb1EEENS1_19SingleTileSchedulerILb1ELb0ELb0ELi128EEEEEEEEEvNT_6ParamsE$_ZZN4cuteplIJNS_15ArithmeticTupleIJiiEEEEJNS_1CILi0EEEiiiEEEDaRKNS1_IJDpT_EEERKNS1_IJDpT0_EEEENKUlDpRKT_E_clIJS2_iiiEEEDaSI_)
$_ZN7cutlass13device_kernelIN5flash19enable_sm80_to_sm89INS1_16FlashAttnBwdSm80INS1_25CollectiveMainloopBwdSm80ILi2ELi2EN4cute5tupleIJNS5_1CILi64EEENS7_ILi128EEES8_EEENS_10bfloat16_tEfNS_4arch4Sm80ELb0ELb1ELb1ELb1ELb1ELb0ELb0ELb0ELi2ELi2ELi4ELi2ELb1EEENS1_24CollectiveEpilogueBwdGQAISA_fSD_Li256ELb1ELb1EEENS1_19SingleTileSchedulerILb1ELb0ELb0ELi128EEEEEEEEEvNT_6ParamsE$_ZZN4cuteplIJNS_15ArithmeticTupleIJiiEEEEJNS_1CILi0EEEiiiEEEDaRKNS1_IJDpT_EEERKNS1_IJDpT0_EEEENKUlDpRKT_E_clIJS2_iiiEEEDaSI_:
[----:B------:R-:W-:Y:S01]  /*a650*/  IADD3 R7, R1, 0x19c, RZ ;  /* 0x0000019c01077810 */ /* 0x000fe20007ffe0ff */
[----:B------:R-:W-:Y:S01]  /*a660*/  IMAD.MOV.U32 R76, RZ, RZ, R9 ;  /* 0x000000ffff4c7224 */ /* 0x000fe200078e0009 */
[----:B------:R-:W-:Y:S01]  /*a670*/  MOV R28, 0xa6c0 ;  /* 0x0000a6c0001c7802 */ /* 0x000fe20000000f00 */
[----:B------:R-:W-:Y:S01]  /*a680*/  IMAD.MOV.U32 R6, RZ, RZ, R17 ;  /* 0x000000ffff067224 */ /* 0x000fe200078e0011 */
[----:B------:R-:W-:Y:S01]  /*a690*/  IADD3 R7, R7, c[0x0][0x20], RZ ;  /* 0x0000080007077a10 */ /* 0x000fe20007ffe0ff */
[----:B------:R-:W-:Y:S02]  /*a6a0*/  IMAD.MOV.U32 R9, RZ, RZ, R16 ;  /* 0x000000ffff097224 */ /* 0x000fe400078e0010 */
[----:B------:R-:W-:Y:S05]  /*a6b0*/  CALL.REL.NOINC `($_ZN7cutlass13device_kernelIN5flash19enable_sm80_to_sm89INS1_16FlashAttnBwdSm80INS1_25CollectiveMainloopBwdSm80ILi2ELi2EN4cute5tupleIJNS5_1CILi64EEENS7_ILi128EEES8_EEENS_10bfloat16_tEfNS_4arch4Sm80ELb0ELb1ELb1ELb1ELb1ELb0ELb0ELb0ELi2ELi2ELi4ELi2ELb1EEENS1_24CollectiveEpilogueBwdGQAISA_fSD_Li256ELb1ELb1EEENS1_19SingleTileSchedulerILb1ELb0ELb0ELi128EEEEEEEEEvNT_6ParamsE$_ZN4cute5tupleIJNS_15ArithmeticTupleIJiiEEEiiiEEC2ERKS2_RKiS7_S7_) ;  /* 0xffffdaf000007944 */ /* 0x000fea0003c3ffff */
[----:B------:R2:W5:Y:S04]  /*a6c0*/  LDL R16, [R1+0x19c] ;  /* 0x00019c0001107983 */ /* 0x0005680000100800 */
[----:B-1----:R2:W5:Y:S04]  /*a6d0*/  LDL.64 R8, [R1+0x1a8] ;  /* 0x0001a80001087983 */ /* 0x0025680000100a00 */
[----:B------:R2:W5:Y:S01]  /*a6e0*/  LDL.64 R6, [R1+0x1a0] ;  /* 0x0001a00001067983 */ /* 0x0005620000100a00 */
[----:B------:R-:W-:-:S04]  /*a6f0*/  MOV R11, 0x0 ;  /* 0x00000000000b7802 */ /* 0x000fc80000000f00 */
[----:B------:R-:W-:Y:S05]  /*a700*/  RET.REL.NODEC R10 `(_ZN7cutlass13device_kernelIN5flash19enable_sm80_to_sm89INS1_16FlashAttnBwdSm80INS1_25CollectiveMainloopBwdSm80ILi2ELi2EN4cute5tupleIJNS5_1CILi64EEENS7_ILi128EEES8_EEENS_10bfloat16_tEfNS_4arch4Sm80ELb0ELb1ELb1ELb1ELb1ELb0ELb0ELb0ELi2ELi2ELi4ELi2ELb1EEENS1_24CollectiveEpilogueBwdGQAISA_fSD_Li256ELb1ELb1EEENS1_19SingleTileSchedulerILb1ELb0ELb0ELi128EEEEEEEEEvNT_6ParamsE) ;  /* 0xffff58f00a007950 */ /* 0x000fea0003c3ffff */
        .type           $_ZN7cutlass13device_kernelIN5flash19enable_sm80_to_sm89INS1_16FlashAttnBwdSm80INS1_25CollectiveMainloopBwdSm80ILi2ELi2EN4cute5tupleIJNS5_1CILi64EEENS7_ILi128EEES8_EEENS_10bfloat16_tEfNS_4arch4Sm80ELb0ELb1ELb1ELb1ELb1ELb0ELb0ELb0ELi2ELi2ELi4ELi2ELb1EEENS1_24CollectiveEpilogueBwdGQAISA_fSD_Li256ELb1ELb1EEENS1_19SingleTileSchedulerILb1ELb0ELb0ELi128EEEEEEEEEvNT_6ParamsE$_ZZN4cuteplIJNS_1CILi0EEES2_EJiEEEDaRKNS_15ArithmeticTupleIJDpT_EEERKNS3_IJDpT0_EEEENKUlDpRKT_E_clIJiS2_EEEDaSH_,@function
        .size           $_ZN7cutlass13device_kernelIN5flash19enable_sm80_to_sm89INS1_16FlashAttnBwdSm80INS1_25CollectiveMainloopBwdSm80ILi2ELi2EN4cute5tupleIJNS5_1CILi64EEENS7_ILi128EEES8_EEENS_10bfloat16_tEfNS_4arch4Sm80ELb0ELb1ELb1ELb1ELb1ELb0ELb0ELb0ELi2ELi2ELi4ELi2ELb1EEENS1_24CollectiveEpilogueBwdGQAISA_fSD_Li256ELb1ELb1EEENS1_19SingleTileSchedulerILb1ELb0ELb0ELi128EEEEEEEEEvNT_6ParamsE$_ZZN4cuteplIJNS_1CILi0EEES2_EJiEEEDaRKNS_15ArithmeticTupleIJDpT_EEERKNS3_IJDpT0_EEEENKUlDpRKT_E_clIJiS2_EEEDaSH_,($_ZN7cutlass13device_kernelIN5flash19enable_sm80_to_sm89INS1_16FlashAttnBwdSm80INS1_25CollectiveMainloopBwdSm80ILi2ELi2EN4cute5tupleIJNS5_1CILi64EEENS7_ILi128EEES8_EEENS_10bfloat16_tEfNS_4arch4Sm80ELb0ELb1ELb1ELb1ELb1ELb0ELb0ELb0ELi2ELi2ELi4ELi2ELb1EEENS1_24CollectiveEpilogueBwdGQAISA_fSD_Li256ELb1ELb1EEENS1_19SingleTileSchedulerILb1ELb0ELb0ELi128EEEEEEEEEvNT_6ParamsE$_ZZN4cuteplIJNS_1CILi0EEES2_EJiS2_EEEDaRKNS_15ArithmeticTupleIJDpT_EEERKNS3_IJDpT0_EEEENKUlDpRKT_E_clIJiS2_EEEDaSH_ - $_ZN7cutlass13device_kernelIN5flash19enable_sm80_to_sm89INS1_16FlashAttnBwdSm80INS1_25CollectiveMainloopBwdSm80ILi2ELi2EN4cute5tupleIJNS5_1CILi64EEENS7_ILi128EEES8_EEENS_10bfloat16_tEfNS_4arch4Sm80ELb0ELb1ELb1ELb1ELb1ELb0ELb0ELb0ELi2ELi2ELi4ELi2ELb1EEENS1_24CollectiveEpilogueBwdGQAISA_fSD_Li256ELb1ELb1EEENS1_19SingleTileSchedulerILb1ELb0ELb0ELi128EEEEEEEEEvNT_6ParamsE$_ZZN4cuteplIJNS_1CILi0EEES2_EJiEEEDaRKNS_15ArithmeticTupleIJDpT_EEERKNS3_IJDpT0_EEEENKUlDpRKT_E_clIJiS2_EEEDaSH_)
$_ZN7cutlass13device_kernelIN5flash19enable_sm80_to_sm89INS1_16FlashAttnBwdSm80INS1_25CollectiveMainloopBwdSm80ILi2ELi2EN4cute5tupleIJNS5_1CILi64EEENS7_ILi128EEES8_EEENS_10bfloat16_tEfNS_4arch4Sm80ELb0ELb1ELb1ELb1ELb1ELb0ELb0ELb0ELi2ELi2ELi4ELi2ELb1EEENS1_24CollectiveEpilogueBwdGQAISA_fSD_Li256ELb1ELb1EEENS1_19SingleTileSchedulerILb1ELb0ELb0ELi128EEEEEEEEEvNT_6ParamsE$_ZZN4cuteplIJNS_1CILi0EEES2_EJiEEEDaRKNS_15ArithmeticTupleIJDpT_EEERKNS3_IJDpT0_EEEENKUlDpRKT_E_clIJiS2_EEEDaSH_:
[----:B------:R-:W-:Y:S02]  /*a710*/  IADD3 R6, R1, 0x188, RZ ;  /* 0x0000018801067810 */ /* 0x000fe40007ffe0ff */
[----:B------:R-:W-:Y:S02]  /*a720*/  MOV R16, 0xa750 ;  /* 0x0000a75000107802 */ /* 0x000fe40000000f00 */
[----:B------:R-:W-:Y:S02]  /*a730*/  IADD3 R6, R6, c[0x0][0x20], RZ ;  /* 0x0000080006067a10 */ /* 0x000fe40007ffe0ff */
[----:B------:R-:W-:Y:S05]  /*a740*/  CALL.REL.NOINC `($_ZN7cutlass13device_kernelIN5flash19enable_sm80_to_sm89INS1_16FlashAttnBwdSm80INS1_25CollectiveMainloopBwdSm80ILi2ELi2EN4cute5tupleIJNS5_1CILi64EEENS7_ILi128EEES8_EEENS_10bfloat16_tEfNS_4arch4Sm80ELb0ELb1ELb1ELb1ELb1ELb0ELb0ELb0ELi2ELi2ELi4ELi2ELb1EEENS1_24CollectiveEpilogueBwdGQAISA_fSD_Li256ELb1ELb1EEENS1_19SingleTileSchedulerILb1ELb0ELb0ELi128EEEEEEEEEvNT_6ParamsE$_ZN4cute5tupleIJiNS_1CILi0EEEEEC2ERKiRKS2_) ;  /* 0xffffdc7000007944 */ /* 0x000fea0003c3ffff */
[----:B------:R1:W5:Y:S01]  /*a750*/  LDL R7, [R1+0x188] ;  /* 0x0001880001077983 */ /* 0x0003620000100800 */
[----:B------:R-:W-:-:S04]  /*a760*/  MOV R11, 0x0 ;  /* 0x00000000000b7802 */ /* 0x000fc80000000f00 */
[----:B------:R-:W-:Y:S05]  /*a770*/  RET.REL.NODEC R10 `(_ZN7cutlass13device_kernelIN5flash19enable_sm80_to_sm89INS1_16FlashAttnBwdSm80INS1_25CollectiveMainloopBwdSm80ILi2ELi2EN4cute5tupleIJNS5_1CILi64EEENS7_ILi128EEES8_EEENS_10bfloat16_tEfNS_4arch4Sm80ELb0ELb1ELb1ELb1ELb1ELb0ELb0ELb0ELi2ELi2ELi4ELi2ELb1EEENS1_24CollectiveEpilogueBwdGQAISA_fSD_Li256ELb1ELb1EEENS1_19SingleTileSchedulerILb1ELb0ELb0ELi128EEEEEEEEEvNT_6ParamsE) ;  /* 0xffff58800a007950 */ /* 0x000fea0003c3ffff */
        .type           $_ZN7cutlass13device_kernelIN5flash19enable_sm80_to_sm89INS1_16FlashAttnBwdSm80INS1_25CollectiveMainloopBwdSm80ILi2ELi2EN4cute5tupleIJNS5_1CILi64EEENS7_ILi128EEES8_EEENS_10bfloat16_tEfNS_4arch4Sm80ELb0ELb1ELb1ELb1ELb1ELb0ELb0ELb0ELi2ELi2ELi4ELi2ELb1EEENS1_24CollectiveEpilogueBwdGQAISA_fSD_Li256ELb1ELb1EEENS1_19SingleTileSchedulerILb1ELb0ELb0ELi128EEEEEEEEEvNT_6ParamsE$_ZZN4cuteplIJNS_1CILi0EEES2_EJiS2_EEEDaRKNS_15ArithmeticTupleIJDpT_EEERKNS3_IJDpT0_EEEENKUlDpRKT_E_clIJiS2_EEEDaSH_,@function
        .size           $_ZN7cutlass13device_kernelIN5flash19enable_sm80_to_sm89INS1_16FlashAttnBwdSm80INS1_25CollectiveMainloopBwdSm80ILi2ELi2EN4cute5tupleIJNS5_1CILi64EEENS7_ILi128EEES8_EEENS_10bfloat16_tEfNS_4arch4Sm80ELb0ELb1ELb1ELb1ELb1ELb0ELb0ELb0ELi2ELi2ELi4ELi2ELb1EEENS1_24CollectiveEpilogueBwdGQAISA_fSD_Li256ELb1ELb1EEENS1_19SingleTileSchedulerILb1ELb0ELb0ELi128EEEEEEEEEvNT_6ParamsE$_ZZN4cuteplIJNS_1CILi0EEES2_EJiS2_EEEDaRKNS_15ArithmeticTupleIJDpT_EEERKNS3_IJDpT0_EEEENKUlDpRKT_E_clIJiS2_EEEDaSH_,($_ZN7cutlass13device_kernelIN5flash19enable_sm80_to_sm89INS1_16FlashAttnBwdSm80INS1_25CollectiveMainloopBwdSm80ILi2ELi2EN4cute5tupleIJNS5_1CILi64EEENS7_ILi128EEES8_EEENS_10bfloat16_tEfNS_4arch4Sm80ELb0ELb1ELb1ELb1ELb1ELb0ELb0ELb0ELi2ELi2ELi4ELi2ELb1EEENS1_24CollectiveEpilogueBwdGQAISA_fSD_Li256ELb1ELb1EEENS1_19SingleTileSchedulerILb1ELb0ELb0ELi128EEEEEEEEEvNT_6ParamsE$_ZZN4cuteplIJNS_1CILi0EEES2_iEJS2_S2_S2_iEEEDaRKNS_15ArithmeticTupleIJDpT_EEERKNS3_IJDpT0_EEEENKUlDpRKT_E_clIJS2_S2_iiEEEDaSH_ - $_ZN7cutlass13device_kernelIN5flash19enable_sm80_to_sm89INS1_16FlashAttnBwdSm80INS1_25CollectiveMainloopBwdSm80ILi2ELi2EN4cute5tupleIJNS5_1CILi64EEENS7_ILi128EEES8_EEENS_10bfloat16_tEfNS_4arch4Sm80ELb0ELb1ELb1ELb1ELb1ELb0ELb0ELb0ELi2ELi2ELi4ELi2ELb1EEENS1_24CollectiveEpilogueBwdGQAISA_fSD_Li256ELb1ELb1EEENS1_19SingleTileSchedulerILb1ELb0ELb0ELi128EEEEEEEEEvNT_6ParamsE$_ZZN4cuteplIJNS_1CILi0EEES2_EJiS2_EEEDaRKNS_15ArithmeticTupleIJDpT_EEERKNS3_IJDpT0_EEEENKUlDpRKT_E_clIJiS2_EEEDaSH_)
$_ZN7cutlass13device_kernelIN5flash19enable_sm80_to_sm89INS1_16FlashAttnBwdSm80INS1_25CollectiveMainloopBwdSm80ILi2ELi2EN4cute5tupleIJNS5_1CILi64EEENS7_ILi128EEES8_EEENS_10bfloat16_tEfNS_4arch4Sm80ELb0ELb1ELb1ELb1ELb1ELb0ELb0ELb0ELi2ELi2ELi4ELi2ELb1EEENS1_24CollectiveEpilogueBwdGQAISA_fSD_Li256ELb1ELb1EEENS1_19SingleTileSchedulerILb1ELb0ELb0ELi128EEEEEEEEEvNT_6ParamsE$_ZZN4cuteplIJNS_1CILi0EEES2_EJiS2_EEEDaRKNS_15ArithmeticTupleIJDpT_EEERKNS3_IJDpT0_EEEENKUlDpRKT_E_clIJiS2_EEEDaSH_:
[----:B------:R-:W-:Y:S02]  /*a780*/  IADD3 R6, R1, 0x188, RZ ;  /* 0x0000018801067810 */ /* 0x000fe40007ffe0ff */
[----:B------:R-:W-:Y:S02]  /*a790*/  MOV R16, 0xa7c0 ;  /* 0x0000a7c000107802 */ /* 0x000fe40000000f00 */
[----:B------:R-:W-:Y:S02]  /*a7a0*/  IADD3 R6, R6, c[0x0][0x20], RZ ;  /* 0x0000080006067a10 */ /* 0x000fe40007ffe0ff */
[----:B------:R-:W-:Y:S05]  /*a7b0*/  CALL.REL.NOINC `($_ZN7cutlass13device_kernelIN5flash19enable_sm80_to_sm89INS1_16FlashAttnBwdSm80INS1_25CollectiveMainloopBwdSm80ILi2ELi2EN4cute5tupleIJNS5_1CILi64EEENS7_ILi128EEES8_EEENS_10bfloat16_tEfNS_4arch4Sm80ELb0ELb1ELb1ELb1ELb1ELb0ELb0ELb0ELi2ELi2ELi4ELi2ELb1EEENS1_24CollectiveEpilogueBwdGQAISA_fSD_Li256ELb1ELb1EEENS1_19SingleTileSchedulerILb1ELb0ELb0ELi128EEEEEEEEEvNT_6ParamsE$_ZN4cute5tupleIJiNS_1CILi0EEEEEC2ERKiRKS2_) ;  /* 0xffffdc0000007944 */ /* 0x000fea0003c3ffff */
[----:B------:R1:W5:Y:S01]  /*a7c0*/  LDL R202, [R1+0x188] ;  /* 0x0001880001ca7983 */ /* 0x0003620000100800 */
[----:B------:R-:W-:-:S04]  /*a7d0*/  MOV R11, 0x0 ;  /* 0x00000000000b7802 */ /* 0x000fc80000000f00 */
[----:B------:R-:W-:Y:S05]  /*a7e0*/  RET.REL.NODEC R10 `(_ZN7cutlass13device_kernelIN5flash19enable_sm80_to_sm89INS1_16FlashAttnBwdSm80INS1_25CollectiveMainloopBwdSm80ILi2ELi2EN4cute5tupleIJNS5_1CILi64EEENS7_ILi128EEES8_EEENS_10bfloat16_tEfNS_4arch4Sm80ELb0ELb1ELb1ELb1ELb1ELb0ELb0ELb0ELi2ELi2ELi4ELi2ELb1EEENS1_24CollectiveEpilogueBwdGQAISA_fSD_Li256ELb1ELb1EEENS1_19SingleTileSchedulerILb1ELb0ELb0ELi128EEEEEEEEEvNT_6ParamsE) ;  /* 0xffff58100a007950 */ /* 0x000fea0003c3ffff */
        .type           $_ZN7cutlass13device_kernelIN5flash19enable_sm80_to_sm89INS1_16FlashAttnBwdSm80INS1_25CollectiveMainloopBwdSm80ILi2ELi2EN4cute5tupleIJNS5_1CILi64EEENS7_ILi128EEES8_EEENS_10bfloat16_tEfNS_4arch4Sm80ELb0ELb1ELb1ELb1ELb1ELb0ELb0ELb0ELi2ELi2ELi4ELi2ELb1EEENS1_24CollectiveEpilogueBwdGQAISA_fSD_Li256ELb1ELb1EEENS1_19SingleTileSchedulerILb1ELb0ELb0ELi128EEEEEEEEEvNT_6ParamsE$_ZZN4cuteplIJNS_1CILi0EEES2_iEJS2_S2_S2_iEEEDaRKNS_15ArithmeticTupleIJDpT_EEERKNS3_IJDpT0_EEEENKUlDpRKT_E_clIJS2_S2_iiEEEDaSH_,@function
        .size           $_ZN7cutlass13device_kernelIN5flash19enable_sm80_to_sm89INS1_16FlashAttnBwdSm80INS1_25CollectiveMainloopBwdSm80ILi2ELi2EN4cute5tupleIJNS5_1CILi64EEENS7_ILi128EEES8_EEENS_10bfloat16_tEfNS_4arch4Sm80ELb0ELb1ELb1ELb1ELb1ELb0ELb0ELb0ELi2ELi2ELi4ELi2ELb1EEENS1_24CollectiveEpilogueBwdGQAISA_fSD_Li256ELb1ELb1EEENS1_19SingleTileSchedulerILb1ELb0ELb0ELi128EEEEEEEEEvNT_6ParamsE$_ZZN4cuteplIJNS_1CILi0EEES2_iEJS2_S2_S2_iEEEDaRKNS_15ArithmeticTupleIJDpT_EEERKNS3_IJDpT0_EEEENKUlDpRKT_E_clIJS2_S2_iiEEEDaSH_,($_ZN7cutlass13device_kernelIN5flash19enable_sm80_to_sm89INS1_16FlashAttnBwdSm80INS1_25CollectiveMainloopBwdSm80ILi2ELi2EN4cute5tupleIJNS5_1CILi64EEENS7_ILi128EEES8_EEENS_10bfloat16_tEfNS_4arch4Sm80ELb0ELb1ELb1ELb1ELb1ELb0ELb0ELb0ELi2ELi2ELi4ELi2ELb1EEENS1_24CollectiveEpilogueBwdGQAISA_fSD_Li256ELb1ELb1EEENS1_19SingleTileSchedulerILb1ELb0ELb0ELi128EEEEEEEEEvNT_6ParamsE$_ZZN4cuteplIJNS_1CILi0EEEiEJS2_S2_iiEEEDaRKNS_15ArithmeticTupleIJDpT_EEERKNS3_IJDpT0_EEEENKUlDpRKT_E_clIJS2_iiiEEEDaSH_ - $_ZN7cutlass13device_kernelIN5flash19enable_sm80_to_sm89INS1_16FlashAttnBwdSm80INS1_25CollectiveMainloopBwdSm80ILi2ELi2EN4cute5tupleIJNS5_1CILi64EEENS7_ILi128EEES8_EEENS_10bfloat16_tEfNS_4arch4Sm80ELb0ELb1ELb1ELb1ELb1ELb0ELb0ELb0ELi2ELi2ELi4ELi2ELb1EEENS1_24CollectiveEpilogueBwdGQAISA_fSD_Li256ELb1ELb1EEENS1_19SingleTileSchedulerILb1ELb0ELb0ELi128EEEEEEEEEvNT_6ParamsE$_ZZN4cuteplIJNS_1CILi0EEES2_iEJS2_S2_S2_iEEEDaRKNS_15ArithmeticTupleIJDpT_EEERKNS3_IJDpT0_EEEENKUlDpRKT_E_clIJS2_S2_iiEEEDaSH_)
$_ZN7cutlass13device_kernelIN5flash19enable_sm80_to_sm89INS1_16FlashAttnBwdSm80INS1_25CollectiveMainloopBwdSm80ILi2ELi2EN4cute5tupleIJNS5_1CILi64EEENS7_ILi128EEES8_EEENS_10bfloat16_tEfNS_4arch4Sm80ELb0ELb1ELb1ELb1ELb1ELb0ELb0ELb0ELi2ELi2ELi4ELi2ELb1EEENS1_24CollectiveEpilogueBwdGQAISA_fSD_Li256ELb1ELb1EEENS1_19SingleTileSchedulerILb1ELb0ELb0ELi128EEEEEEEEEvNT_6ParamsE$_ZZN4cuteplIJNS_1CILi0EEES2_iEJS2_S2_S2_iEEEDaRKNS_15ArithmeticTupleIJDpT_EEERKNS3_IJDpT0_EEEENKUlDpRKT_E_clIJS2_S2_iiEEEDaSH_:
[----:B------:R-:W-:Y:S02]  /*a7f0*/  IADD3 R10, R1, 0x19c, RZ ;  /* 0x0000019c010a7810 */ /* 0x000fe40007ffe0ff */
[----:B------:R-:W-:Y:S02]  /*a800*/  MOV R18, 0xa830 ;  /* 0x0000a83000127802 */ /* 0x000fe40000000f00 */
[----:B------:R-:W-:Y:S02]  /*a810*/  IADD3 R10, R10, c[0x0][0x20], RZ ;  /* 0x000008000a0a7a10 */ /* 0x000fe40007ffe0ff */
[----:B------:R-:W-:Y:S05]  /*a820*/  CALL.REL.NOINC `($_ZN7cutlass13device_kernelIN5flash19enable_sm80_to_sm89INS1_16FlashAttnBwdSm80INS1_25CollectiveMainloopBwdSm80ILi2ELi2EN4cute5tupleIJNS5_1CILi64EEENS7_ILi128EEES8_EEENS_10bfloat16_tEfNS_4arch4Sm80ELb0ELb1ELb1ELb1ELb1ELb0ELb0ELb0ELi2ELi2ELi4ELi2ELb1EEENS1_24CollectiveEpilogueBwdGQAISA_fSD_Li256ELb1ELb1EEENS1_19SingleTileSchedulerILb1ELb0ELb0ELi128EEEEEEEEEvNT_6ParamsE$_ZN4cute5tupleIJNS_1CILi0EEES2_iiEEC2ERKS2_S5_RKiS7_) ;  /* 0xffffda5000007944 */ /* 0x000fea0003c3ffff */
[----:B------:R2:W5:Y:S04]  /*a830*/  LDL R76, [R1+0x1a0] ;  /* 0x0001a000014c7983 */ /* 0x0005680000100800 */
[----:B-1----:R2:W5:Y:S01]  /*a840*/  LDL R10, [R1+0x19c] ;  /* 0x00019c00010a7983 */ /* 0x0025620000100800 */
[----:B------:R-:W-:-:S04]  /*a850*/  MOV R7, 0x0 ;  /* 0x0000000000077802 */ /* 0x000fc80000000f00 */
[----:B------:R-:W-:Y:S05]  /*a860*/  RET.REL.NODEC R6 `(_ZN7cutlass13device_kernelIN5flash19enable_sm80_to_sm89INS1_16FlashAttnBwdSm80INS1_25CollectiveMainloopBwdSm80ILi2ELi2EN4cute5tupleIJNS5_1CILi64EEENS7_ILi128EEES8_EEENS_10bfloat16_tEfNS_4arch4Sm80ELb0ELb1ELb1ELb1ELb1ELb0ELb0ELb0ELi2ELi2ELi4ELi2ELb1EEENS1_24CollectiveEpilogueBwdGQAISA_fSD_Li256ELb1ELb1EEENS1_19SingleTileSchedulerILb1ELb0ELb0ELi128EEEEEEEEEvNT_6ParamsE) ;  /* 0xffff579006007950 */ /* 0x000fea0003c3ffff */
        .type           $_ZN7cutlass13device_kernelIN5flash19enable_sm80_to_sm89INS1_16FlashAttnBwdSm80INS1_25CollectiveMainloopBwdSm80ILi2ELi2EN4cute5tupleIJNS5_1CILi64EEENS7_ILi128EEES8_EEENS_10bfloat16_tEfNS_4arch4Sm80ELb0ELb1ELb1ELb1ELb1ELb0ELb0ELb0ELi2ELi2ELi4ELi2ELb1EEENS1_24CollectiveEpilogueBwdGQAISA_fSD_Li256ELb1ELb1EEENS1_19SingleTileSchedulerILb1ELb0ELb0ELi128EEEEEEEEEvNT_6ParamsE$_ZZN4cuteplIJNS_1CILi0EEEiEJS2_S2_iiEEEDaRKNS_15ArithmeticTupleIJDpT_EEERKNS3_IJDpT0_EEEENKUlDpRKT_E_clIJS2_iiiEEEDaSH_,@function
        .size           $_ZN7cutlass13device_kernelIN5flash19enable_sm80_to_sm89INS1_16FlashAttnBwdSm80INS1_25CollectiveMainloopBwdSm80ILi2ELi2EN4cute5tupleIJNS5_1CILi64EEENS7_ILi128EEES8_EEENS_10bfloat16_tEfNS_4arch4Sm80ELb0ELb1ELb1ELb1ELb1ELb0ELb0ELb0ELi2ELi2ELi4ELi2ELb1EEENS1_24CollectiveEpilogueBwdGQAISA_fSD_Li256ELb1ELb1EEENS1_19SingleTileSchedulerILb1ELb0ELb0ELi128EEEEEEEEEvNT_6ParamsE$_ZZN4cuteplIJNS_1CILi0EEEiEJS2_S2_iiEEEDaRKNS_15ArithmeticTupleIJDpT_EEERKNS3_IJDpT0_EEEENKUlDpRKT_E_clIJS2_iiiEEEDaSH_,($_ZN7cutlass13device_kernelIN5flash19enable_sm80_to_sm89INS1_16FlashAttnBwdSm80INS1_25CollectiveMainloopBwdSm80ILi2ELi2EN4cute5tupleIJNS5_1CILi64EEENS7_ILi128EEES8_EEENS_10bfloat16_tEfNS_4arch4Sm80ELb0ELb1ELb1ELb1ELb1ELb0ELb0ELb0ELi2ELi2ELi4ELi2ELb1EEENS1_24CollectiveEpilogueBwdGQAISA_fSD_Li256ELb1ELb1EEENS1_19SingleTileSchedulerILb1ELb0ELb0ELi128EEEEEEEEEvNT_6ParamsE$_ZZN4cuteplIJiEJNS_1CILi0EEEEEEDaRKNS_15ArithmeticTupleIJDpT_EEERKNS3_IJDpT0_EEEENKUlDpRKT_E_clIJiEEEDaSH_ - $_ZN7cutlass13device_kernelIN5flash19enable_sm80_to_sm89INS1_16FlashAttnBwdSm80INS1_25CollectiveMainloopBwdSm80ILi2ELi2EN4cute5tupleIJNS5_1CILi64EEENS7_ILi128EEES8_EEENS_10bfloat16_tEfNS_4arch4Sm80ELb0ELb1ELb1ELb1ELb1ELb0ELb0ELb0ELi2ELi2ELi4ELi2ELb1EEENS1_24CollectiveEpilogueBwdGQAISA_fSD_Li256ELb1ELb1EEENS1_19SingleTileSchedulerILb1ELb0ELb0ELi128EEEEEEEEEvNT_6ParamsE$_ZZN4cuteplIJNS_1CILi0EEEiEJS2_S2_iiEEEDaRKNS_15ArithmeticTupleIJDpT_EEERKNS3_IJDpT0_EEEENKUlDpRKT_E_clIJS2_iiiEEEDaSH_)
$_ZN7cutlass13device_kernelIN5flash19enable_sm80_to_sm89INS1_16FlashAttnBwdSm80INS1_25CollectiveMainloopBwdSm80ILi2ELi2EN4cute5tupleIJNS5_1CILi64EEENS7_ILi128EEES8_EEENS_10bfloat16_tEfNS_4arch4Sm80ELb0ELb1ELb1ELb1ELb1ELb0ELb0ELb0ELi2ELi2ELi4ELi2ELb1EEENS1_24CollectiveEpilogueBwdGQAISA_fSD_Li256ELb1ELb1EEENS1_19SingleTileSchedulerILb1ELb0ELb0ELi128EEEEEEEEEvNT_6ParamsE$_ZZN4cuteplIJNS_1CILi0EEEiEJS2_S2_iiEEEDaRKNS_15ArithmeticTupleIJDpT_EEERKNS3_IJDpT0_EEEENKUlDpRKT_E_clIJS2_iiiEEEDaSH_:
[----:B------:R-:W-:Y:S02]  /*a870*/  IADD3 R7, R1, 0x19c, RZ ;  /* 0x0000019c01077810 */ /* 0x000fe40007ffe0ff */
[----:B------:R-:W-:Y:S02]  /*a880*/  MOV R18, 0xa8b0 ;  /* 0x0000a8b000127802 */ /* 0x000fe40000000f00 */
[----:B------:R-:W-:Y:S02]  /*a890*/  IADD3 R7, R7, c[0x0][0x20], RZ ;  /* 0x0000080007077a10 */ /* 0x000fe40007ffe0ff */
[----:B------:R-:W-:Y:S05]  /*a8a0*/  CALL.REL.NOINC `($_ZN7cutlass13device_kernelIN5flash19enable_sm80_to_sm89INS1_16FlashAttnBwdSm80INS1_25CollectiveMainloopBwdSm80ILi2ELi2EN4cute5tupleIJNS5_1CILi64EEENS7_ILi128EEES8_EEENS_10bfloat16_tEfNS_4arch4Sm80ELb0ELb1ELb1ELb1ELb1ELb0ELb0ELb0ELi2ELi2ELi4ELi2ELb1EEENS1_24CollectiveEpilogueBwdGQAISA_fSD_Li256ELb1ELb1EEENS1_19SingleTileSchedulerILb1ELb0ELb0ELi128EEEEEEEEEvNT_6ParamsE$_ZN4cute5tupleIJNS_1CILi0EEEiiiEEC2ERKS2_RKiS7_S7_) ;  /* 0xffffda7000007944 */ /* 0x000fea0003c3ffff */
[----:B------:R1:W5:Y:S04]  /*a8b0*/  LDL R18, [R1+0x19c] ;  /* 0x00019c0001127983 */ /* 0x0003680000100800 */
[----:B------:R1:W5:Y:S01]  /*a8c0*/  LDL.64 R6, [R1+0x1a0] ;  /* 0x0001a00001067983 */ /* 0x0003620000100a00 */
[----:B------:R-:W-:-:S04]  /*a8d0*/  MOV R17, 0x0 ;  /* 0x0000000000117802 */ /* 0x000fc80000000f00 */
[----:B------:R-:W-:Y:S05]  /*a8e0*/  RET.REL.NODEC R16 `(_ZN7cutlass13device_kernelIN5flash19enable_sm80_to_sm89INS1_16FlashAttnBwdSm80INS1_25CollectiveMainloopBwdSm80ILi2ELi2EN4cute5tupleIJNS5_1CILi64EEENS7_ILi128EEES8_EEENS_10bfloat16_tEfNS_4arch4Sm80ELb0ELb1ELb1ELb1ELb1ELb0ELb0ELb0ELi2ELi2ELi4ELi2ELb1EEENS1_24CollectiveEpilogueBwdGQAISA_fSD_Li256ELb1ELb1EEENS1_19SingleTileSchedulerILb1ELb0ELb0ELi128EEEEEEEEEvNT_6ParamsE) ;  /* 0xffff571010007950 */ /* 0x000fea0003c3ffff */
        .type           $_ZN7cutlass13device_kernelIN5flash19enable_sm80_to_sm89INS1_16FlashAttnBwdSm80INS1_25CollectiveMainloopBwdSm80ILi2ELi2EN4cute5tupleIJNS5_1CILi64EEENS7_ILi128EEES8_EEENS_10bfloat16_tEfNS_4arch4Sm80ELb0ELb1ELb1ELb1ELb1ELb0ELb0ELb0ELi2ELi2ELi4ELi2ELb1EEENS1_24CollectiveEpilogueBwdGQAISA_fSD_Li256ELb1ELb1EEENS1_19SingleTileSchedulerILb1ELb0ELb0ELi128EEEEEEEEEvNT_6ParamsE$_ZZN4cuteplIJiEJNS_1CILi0EEEEEEDaRKNS_15ArithmeticTupleIJDpT_EEERKNS3_IJDpT0_EEEENKUlDpRKT_E_clIJiEEEDaSH_,@function
        .size           $_ZN7cutlass13device_kernelIN5flash19enable_sm80_to_sm89INS1_16FlashAttnBwdSm80INS1_25CollectiveMainloopBwdSm80ILi2ELi2EN4cute5tupleIJNS5_1CILi64EEENS7_ILi128EEES8_EEENS_10bfloat16_tEfNS_4arch4Sm80ELb0ELb1ELb1ELb1ELb1ELb0ELb0ELb0ELi2ELi2ELi4ELi2ELb1EEENS1_24CollectiveEpilogueBwdGQAISA_fSD_Li256ELb1ELb1EEENS1_19SingleTileSchedulerILb1ELb0ELb0ELi128EEEEEEEEEvNT_6ParamsE$_ZZN4cuteplIJiEJNS_1CILi0EEEEEEDaRKNS_15ArithmeticTupleIJDpT_EEERKNS3_IJDpT0_EEEENKUlDpRKT_E_clIJiEEEDaSH_,($_ZN7cutlass13device_kernelIN5flash19enable_sm80_to_sm89INS1_16FlashAttnBwdSm80INS1_25CollectiveMainloopBwdSm80ILi2ELi2EN4cute5tupleIJNS5_1CILi64EEENS7_ILi128EEES8_EEENS_10bfloat16_tEfNS_4arch4Sm80ELb0ELb1ELb1ELb1ELb1ELb0ELb0ELb0ELi2ELi2ELi4ELi2ELb1EEENS1_24CollectiveEpilogueBwdGQAISA_fSD_Li256ELb1ELb1EEENS1_19SingleTileSchedulerILb1ELb0ELb0ELi128EEEEEEEEEvNT_6ParamsE$_ZZN4cuteplIJiEJNS_1CILi0EEEiEEEDaRKNS_15ArithmeticTupleIJDpT_EEERKNS3_IJDpT0_EEEENKUlDpRKT_E_clIJiiEEEDaSH_ - $_ZN7cutlass13device_kernelIN5flash19enable_sm80_to_sm89INS1_16FlashAttnBwdSm80INS1_25CollectiveMainloopBwdSm80ILi2ELi2EN4cute5tupleIJNS5_1CILi64EEENS7_ILi128EEES8_EEENS_10bfloat16_tEfNS_4arch4Sm80ELb0ELb1ELb1ELb1ELb1ELb0ELb0ELb0ELi2ELi2ELi4ELi2ELb1EEENS1_24CollectiveEpilogueBwdGQAISA_fSD_Li256ELb1ELb1EEENS1_19SingleTileSchedulerILb1ELb0ELb0ELi128EEEEEEEEEvNT_6ParamsE$_ZZN4cuteplIJiEJNS_1CILi0EEEEEEDaRKNS_15ArithmeticTupleIJDpT_EEERKNS3_IJDpT0_EEEENKUlDpRKT_E_clIJiEEEDaSH_)
$_ZN7cutlass13device_kernelIN5flash19enable_sm80_to_sm89INS1_16FlashAttnBwdSm80INS1_25CollectiveMainloopBwdSm80ILi2ELi2EN4cute5tupleIJNS5_1CILi64EEENS7_ILi128EEES8_EEENS_10bfloat16_tEfNS_4arch4Sm80ELb0ELb1ELb1ELb1ELb1ELb0ELb0ELb0ELi2ELi2ELi4ELi2ELb1EEENS1_24CollectiveEpilogueBwdGQAISA_fSD_Li256ELb1ELb1EEENS1_19SingleTileSchedulerILb1ELb0ELb0ELi128EEEEEEEEEvNT_6ParamsE$_ZZN4cuteplIJiEJNS_1CILi0EEEEEEDaRKNS_15ArithmeticTupleIJDpT_EEERKNS3_IJDpT0_EEEENKUlDpRKT_E_clIJiEEEDaSH_:
[----:B------:R-:W-:Y:S02]  /*a8f0*/  IADD3 R6, R1, 0x188, RZ ;  /* 0x0000018801067810 */ /* 0x000fe40007ffe0ff */
[----:B------:R-:W-:Y:S02]  /*a900*/  MOV R16, 0xa930 ;  /* 0x0000a93000107802 */ /* 0x000fe40000000f00 */
[----:B------:R-:W-:Y:S02]  /*a910*/  IADD3 R6, R6, c[0x0][0x20], RZ ;  /* 0x0000080006067a10 */ /* 0x000fe40007ffe0ff */
[----:B------:R-:W-:Y:S05]  /*a920*/  CALL.REL.NOINC `($_ZN7cutlass13device_kernelIN5flash19enable_sm80_to_sm89INS1_16FlashAttnBwdSm80INS1_25CollectiveMainloopBwdSm80ILi2ELi2EN4cute5tupleIJNS5_1CILi64EEENS7_ILi128EEES8_EEENS_10bfloat16_tEfNS_4arch4Sm80ELb0ELb1ELb1ELb1ELb1ELb0ELb0ELb0ELi2ELi2ELi4ELi2ELb1EEENS1_24CollectiveEpilogueBwdGQAISA_fSD_Li256ELb1ELb1EEENS1_19SingleTileSchedulerILb1ELb0ELb0ELi128EEEEEEEEEvNT_6ParamsE$_ZN4cute5tupleIJiEEC2ERKi) ;  /* 0xffffda4000007944 */ /* 0x000fea0003c3ffff */
[----:B------:R1:W5:Y:S01]  /*a930*/  LDL R6, [R1+0x188] ;  /* 0x0001880001067983 */ /* 0x0003620000100800 */
[----:B------:R-:W-:-:S04]  /*a940*/  MOV R21, 0x0 ;  /* 0x0000000000157802 */ /* 0x000fc80000000f00 */
[----:B------:R-:W-:Y:S05]  /*a950*/  RET.REL.NODEC R20 `(_ZN7cutlass13device_kernelIN5flash19enable_sm80_to_sm89INS1_16FlashAttnBwdSm80INS1_25CollectiveMainloopBwdSm80ILi2ELi2EN4cute5tupleIJNS5_1CILi64EEENS7_ILi128EEES8_EEENS_10bfloat16_tEfNS_4arch4Sm80ELb0ELb1ELb1ELb1ELb1ELb0ELb0ELb0ELi2ELi2ELi4ELi2ELb1EEENS1_24CollectiveEpilogueBwdGQAISA_fSD_Li256ELb1ELb1EEENS1_19SingleTileSchedulerILb1ELb0ELb0ELi128EEEEEEEEEvNT_6ParamsE) ;  /* 0xffff56a014007950 */ /* 0x000fea0003c3ffff */
        .type           $_ZN7cutlass13device_kernelIN5flash19enable_sm80_to_sm89INS1_16FlashAttnBwdSm80INS1_25CollectiveMainloopBwdSm80ILi2ELi2EN4cute5tupleIJNS5_1CILi64EEENS7_ILi128EEES8_EEENS_10bfloat16_tEfNS_4arch4Sm80ELb0ELb1ELb1ELb1ELb1ELb0ELb0ELb0ELi2ELi2ELi4ELi2ELb1EEENS1_24CollectiveEpilogueBwdGQAISA_fSD_Li256ELb1ELb1EEENS1_19SingleTileSchedulerILb1ELb0ELb0ELi128EEEEEEEEEvNT_6ParamsE$_ZZN4cuteplIJiEJNS_1CILi0EEEiEEEDaRKNS_15ArithmeticTupleIJDpT_EEERKNS3_IJDpT0_EEEENKUlDpRKT_E_clIJiiEEEDaSH_,@function
        .size           $_ZN7cutlass13device_kernelIN5flash19enable_sm80_to_sm89INS1_16FlashAttnBwdSm80INS1_25CollectiveMainloopBwdSm80ILi2ELi2EN4cute5tupleIJNS5_1CILi64EEENS7_ILi128EEES8_EEENS_10bfloat16_tEfNS_4arch4Sm80ELb0ELb1ELb1ELb1ELb1ELb0ELb0ELb0ELi2ELi2ELi4ELi2ELb1EEENS1_24CollectiveEpilogueBwdGQAISA_fSD_Li256ELb1ELb1EEENS1_19SingleTileSchedulerILb1ELb0ELb0ELi128EEEEEEEEEvNT_6ParamsE$_ZZN4cuteplIJiEJNS_1CILi0EEEiEEEDaRKNS_15ArithmeticTupleIJDpT_EEERKNS3_IJDpT0_EEEENKUlDpRKT_E_clIJiiEEEDaSH_,($_ZN7cutlass13device_kernelIN5flash19enable_sm80_to_sm89INS1_16FlashAttnBwdSm80INS1_25CollectiveMainloopBwdSm80ILi2ELi2EN4cute5tupleIJNS5_1CILi64EEENS7_ILi128EEES8_EEENS_10bfloat16_tEfNS_4arch4Sm80ELb0ELb1ELb1ELb1ELb1ELb0ELb0ELb0ELi2ELi2ELi4ELi2ELb1EEENS1_24CollectiveEpilogueBwdGQAISA_fSD_Li256ELb1ELb1EEENS1_19SingleTileSchedulerILb1ELb0ELb0ELi128EEEEEEEEEvNT_6ParamsE$_ZZN4cuteplIJiiEJNS_1CILi0EEES2_EEEDaRKNS_15ArithmeticTupleIJDpT_EEERKNS3_IJDpT0_EEEENKUlDpRKT_E_clIJiiEEEDaSH_ - $_ZN7cutlass13device_kernelIN5flash19enable_sm80_to_sm89INS1_16FlashAttnBwdSm80INS1_25CollectiveMainloopBwdSm80ILi2ELi2EN4cute5tupleIJNS5_1CILi64EEENS7_ILi128EEES8_EEENS_10bfloat16_tEfNS_4arch4Sm80ELb0ELb1ELb1ELb1ELb1ELb0ELb0ELb0ELi2ELi2ELi4ELi2ELb1EEENS1_24CollectiveEpilogueBwdGQAISA_fSD_Li256ELb1ELb1EEENS1_19SingleTileSchedulerILb1ELb0ELb0ELi128EEEEEEEEEvNT_6ParamsE$_ZZN4cuteplIJiEJNS_1CILi0EEEiEEEDaRKNS_15ArithmeticTupleIJDpT_EEERKNS3_IJDpT0_EEEENKUlDpRKT_E_clIJiiEEEDaSH_)
$_ZN7cutlass13device_kernelIN5flash19enable_sm80_to_sm89INS1_16FlashAttnBwdSm80INS1_25CollectiveMainloopBwdSm80ILi2ELi2EN4cute5tupleIJNS5_1CILi64EEENS7_ILi128EEES8_EEENS_10bfloat16_tEfNS_4arch4Sm80ELb0ELb1ELb1ELb1ELb1ELb0ELb0ELb0ELi2ELi2ELi4ELi2ELb1EEENS1_24CollectiveEpilogueBwdGQAISA_fSD_Li256ELb1ELb1EEENS1_19SingleTileSchedulerILb1ELb0ELb0ELi128EEEEEEEEEvNT_6ParamsE$_ZZN4cuteplIJiEJNS_1CILi0EEEiEEEDaRKNS_15ArithmeticTupleIJDpT_EEERKNS3_IJDpT0_EEEENKUlDpRKT_E_clIJiiEEEDaSH_:
[----:B------:R-:W-:Y:S02]  /*a960*/  IADD3 R7, R1, 0x19c, RZ ;  /* 0x0000019c01077810 */ /* 0x000fe40007ffe0ff */
[----:B------:R-:W-:Y:S02]  /*a970*/  MOV R8, 0xa9a0 ;  /* 0x0000a9a000087802 */ /* 0x000fe40000000f00 */
[----:B------:R-:W-:Y:S02]  /*a980*/  IADD3 R7, R7, c[0x0][0x20], RZ ;  /* 0x0000080007077a10 */ /* 0x000fe40007ffe0ff */
[----:B------:R-:W-:Y:S05]  /*a990*/  CALL.REL.NOINC `($_ZN7cutlass13device_kernelIN5flash19enable_sm80_to_sm89INS1_16FlashAttnBwdSm80INS1_25CollectiveMainloopBwdSm80ILi2ELi2EN4cute5tupleIJNS5_1CILi64EEENS7_ILi128EEES8_EEENS_10bfloat16_tEfNS_4arch4Sm80ELb0ELb1ELb1ELb1ELb1ELb0ELb0ELb0ELi2ELi2ELi4ELi2ELb1EEENS1_24CollectiveEpilogueBwdGQAISA_fSD_Li256ELb1ELb1EEENS1_19SingleTileSchedulerILb1ELb0ELb0ELi128EEEEEEEEEvNT_6ParamsE$_ZN4cute5tupleIJiiEEC2ERKiS3_) ;  /* 0xffffda7000007944 */ /* 0x000fea0003c3ffff */
[----:B-1----:R1:W5:Y:S04]  /*a9a0*/  LDL R16, [R1+0x1a0] ;  /* 0x0001a00001107983 */ /* 0x0023680000100800 */
[----:B------:R1:W5:Y:S01]  /*a9b0*/  LDL R6, [R1+0x19c] ;  /* 0x00019c0001067983 */ /* 0x0003620000100800 */
[----:B------:R-:W-:Y:S02]  /*a9c0*/  MOV R8, R18 ;  /* 0x0000001200087202 */ /* 0x000fe40000000f00 */
[----:B------:R-:W-:-:S04]  /*a9d0*/  MOV R9, 0x0 ;  /* 0x0000000000097802 */ /* 0x000fc80000000f00 */
[----:B------:R-:W-:Y:S05]  /*a9e0*/  RET.REL.NODEC R8 `(_ZN7cutlass13device_kernelIN5flash19enable_sm80_to_sm89INS1_16FlashAttnBwdSm80INS1_25CollectiveMainloopBwdSm80ILi2ELi2EN4cute5tupleIJNS5_1CILi64EEENS7_ILi128EEES8_EEENS_10bfloat16_tEfNS_4arch4Sm80ELb0ELb1ELb1ELb1ELb1ELb0ELb0ELb0ELi2ELi2ELi4ELi2ELb1EEENS1_24CollectiveEpilogueBwdGQAISA_fSD_Li256ELb1ELb1EEENS1_19SingleTileSchedulerILb1ELb0ELb0ELi128EEEEEEEEEvNT_6ParamsE) ;  /* 0xffff561008007950 */ /* 0x000fea0003c3ffff */
        .type           $_ZN7cutlass13device_kernelIN5flash19enable_sm80_to_sm89INS1_16FlashAttnBwdSm80INS1_25CollectiveMainloopBwdSm80ILi2ELi2EN4cute5tupleIJNS5_1CILi64EEENS7_ILi128EEES8_EEENS_10bfloat16_tEfNS_4arch4Sm80ELb0ELb1ELb1ELb1ELb1ELb0ELb0ELb0ELi2ELi2ELi4ELi2ELb1EEENS1_24CollectiveEpilogueBwdGQAISA_fSD_Li256ELb1ELb1EEENS1_19SingleTileSchedulerILb1ELb0ELb0ELi128EEEEEEEEEvNT_6ParamsE$_ZZN4cuteplIJiiEJNS_1CILi0EEES2_EEEDaRKNS_15ArithmeticTupleIJDpT_EEERKNS3_IJDpT0_EEEENKUlDpRKT_E_clIJiiEEEDaSH_,@function
        .size           $_ZN7cutlass13device_kernelIN5flash19enable_sm80_to_sm89INS1_16FlashAttnBwdSm80INS1_25CollectiveMainloopBwdSm80ILi2ELi2EN4cute5tupleIJNS5_1CILi64EEENS7_ILi128EEES8_EEENS_10bfloat16_tEfNS_4arch4Sm80ELb0ELb1ELb1ELb1ELb1ELb0ELb0ELb0ELi2ELi2ELi4ELi2ELb1EEENS1_24CollectiveEpilogueBwdGQAISA_fSD_Li256ELb1ELb1EEENS1_19SingleTileSchedulerILb1ELb0ELb0ELi128EEEEEEEEEvNT_6ParamsE$_ZZN4cuteplIJiiEJNS_1CILi0EEES2_EEEDaRKNS_15ArithmeticTupleIJDpT_EEERKNS3_IJDpT0_EEEENKUlDpRKT_E_clIJiiEEEDaSH_,($_ZN7cutlass13device_kernelIN5flash19enable_sm80_to_sm89INS1_16FlashAttnBwdSm80INS1_25CollectiveMainloopBwdSm80ILi2ELi2EN4cute5tupleIJNS5_1CILi64EEENS7_ILi128EEES8_EEENS_10bfloat16_tEfNS_4arch4Sm80ELb0ELb1ELb1ELb1ELb1ELb0ELb0ELb0ELi2ELi2ELi4ELi2ELb1EEENS1_24CollectiveEpilogueBwdGQAISA_fSD_Li256ELb1ELb1EEENS1_19SingleTileSchedulerILb1ELb0ELb0ELi128EEEEEEEEEvNT_6ParamsE$_ZZN5flash25CollectiveMainloopBwdSm80ILi2ELi2EN4cute5tupleIJNS1_1CILi64EEENS3_ILi128EEES4_EEEN7cutlass10bfloat16_tEfNS7_4arch4Sm80ELb0ELb1ELb1ELb1ELb1ELb0ELb0ELb0ELi2ELi2ELi4ELi2ELb1EE3mmaINS_16FlashAttnBwdSm80ISB_NS_24CollectiveEpilogueBwdGQAIS6_fSA_Li256ELb1ELb1EEENS_19SingleTileSchedulerILb1ELb0ELb0ELi128EEEE13SharedStorageENS1_6TensorINS1_11ArrayEngineIfLm32EEENS1_6LayoutINS2_IJNS2_IJNS3_ILi2EEESO_EEESO_NS3_ILi4EEEEEENS2_IJNS2_IJNS3_ILi1EEESO_EEESQ_NS3_ILi8EEEEEEEEEEEEbRKNSB_6ParamsERT0_S12_iNS2_IJiiiEEERT_ENKUliiE0_clEii - $_ZN7cutlass13device_kernelIN5flash19enable_sm80_to_sm89INS1_16FlashAttnBwdSm80INS1_25CollectiveMainloopBwdSm80ILi2ELi2EN4cute5tupleIJNS5_1CILi64EEENS7_ILi128EEES8_EEENS_10bfloat16_tEfNS_4arch4Sm80ELb0ELb1ELb1ELb1ELb1ELb0ELb0ELb0ELi2ELi2ELi4ELi2ELb1EEENS1_24CollectiveEpilogueBwdGQAISA_fSD_Li256ELb1ELb1EEENS1_19SingleTileSchedulerILb1ELb0ELb0ELi128EEEEEEEEEvNT_6ParamsE$_ZZN4cuteplIJiiEJNS_1CILi0EEES2_EEEDaRKNS_15ArithmeticTupleIJDpT_EEERKNS3_IJDpT0_EEEENKUlDpRKT_E_clIJiiEEEDaSH_)
$_ZN7cutlass13device_kernelIN5flash19enable_sm80_to_sm89INS1_16FlashAttnBwdSm80INS1_25CollectiveMainloopBwdSm80ILi2ELi2EN4cute5tupleIJNS5_1CILi64EEENS7_ILi128EEES8_EEENS_10bfloat16_tEfNS_4arch4Sm80ELb0ELb1ELb1ELb1ELb1ELb0ELb0ELb0ELi2ELi2ELi4ELi2ELb1EEENS1_24CollectiveEpilogueBwdGQAISA_fSD_Li256ELb1ELb1EEENS1_19SingleTileSchedulerILb1ELb0ELb0ELi128EEEEEEEEEvNT_6ParamsE$_ZZN4cuteplIJiiEJNS_1CILi0EEES2_EEEDaRKNS_15ArithmeticTupleIJDpT_EEERKNS3_IJDpT0_EEEENKUlDpRKT_E_clIJiiEEEDaSH_:
[----:B------:R-:W-:Y:S01]  /*a9f0*/  IADD3 R7, R1, 0x188, RZ ;  /* 0x0000018801077810 */ /* 0x000fe20007ffe0ff */
[----:B------:R-:W-:Y:S01]  /*aa00*/  IMAD.MOV.U32 R6, RZ, RZ, R4 ;  /* 0x000000ffff067224 */ /* 0x000fe200078e0004 */
[----:B------:R-:W-:Y:S02]  /*aa10*/  MOV R8, 0xaa40 ;  /* 0x0000aa4000087802 */ /* 0x000fe40000000f00 */
[----:B------:R-:W-:Y:S02]  /*aa20*/  IADD3 R7, R7, c[0x0][0x20], RZ ;  /* 0x0000080007077a10 */ /* 0x000fe40007ffe0ff */
[----:B------:R-:W-:Y:S05]  /*aa30*/  CALL.REL.NOINC `($_ZN7cutlass13device_kernelIN5flash19enable_sm80_to_sm89INS1_16FlashAttnBwdSm80INS1_25CollectiveMainloopBwdSm80ILi2ELi2EN4cute5tupleIJNS5_1CILi64EEENS7_ILi128EEES8_EEENS_10bfloat16_tEfNS_4arch4Sm80ELb0ELb1ELb1ELb1ELb1ELb0ELb0ELb0ELi2ELi2ELi4ELi2ELb1EEENS1_24CollectiveEpilogueBwdGQAISA_fSD_Li256ELb1ELb1EEENS1_19SingleTileSchedulerILb1ELb0ELb0ELi128EEEEEEEEEvNT_6ParamsE$_ZN4cute5tupleIJiiEEC2ERKiS3_) ;  /* 0xffffd9d000007944 */ /* 0x000fea0003c3ffff */
[----:B------:R2:W5:Y:S01]  /*aa40*/  LDL R21, [R1+0x188] ;  /* 0x0001880001157983 */ /* 0x0005620000100800 */
[----:B-1----:R-:W-:Y:S02]  /*aa50*/  MOV R6, R18 ;  /* 0x0000001200067202 */ /* 0x002fe40000000f00 */
[----:B------:R-:W-:-:S04]  /*aa60*/  MOV R7, 0x0 ;  /* 0x0000000000077802 */ /* 0x000fc80000000f00 */
[----:B------:R-:W-:Y:S05]  /*aa70*/  RET.REL.NODEC R6 `(_ZN7cutlass13device_kernelIN5flash19enable_sm80_to_sm89INS1_16FlashAttnBwdSm80INS1_25CollectiveMainloopBwdSm80ILi2ELi2EN4cute5tupleIJNS5_1CILi64EEENS7_ILi128EEES8_EEENS_10bfloat16_tEfNS_4arch4Sm80ELb0ELb1ELb1ELb1ELb1ELb0ELb0ELb0ELi2ELi2ELi4ELi2ELb1EEENS1_24CollectiveEpilogueBwdGQAISA_fSD_Li256ELb1ELb1EEENS1_19SingleTileSchedulerILb1ELb0ELb0ELi128EEEEEEEEEvNT_6ParamsE) ;  /* 0xffff558006007950 */ /* 0x000fea0003c3ffff */
        .type           $_ZN7cutlass13device_kernelIN5flash19enable_sm80_to_sm89INS1_16FlashAttnBwdSm80INS1_25CollectiveMainloopBwdSm80ILi2ELi2EN4cute5tupleIJNS5_1CILi64EEENS7_ILi128EEES8_EEENS_10bfloat16_tEfNS_4arch4Sm80ELb0ELb1ELb1ELb1ELb1ELb0ELb0ELb0ELi2ELi2ELi4ELi2ELb1EEENS1_24CollectiveEpilogueBwdGQAISA_fSD_Li256ELb1ELb1EEENS1_19SingleTileSchedulerILb1ELb0ELb0ELi128EEEEEEEEEvNT_6ParamsE$_ZZN5flash25CollectiveMainloopBwdSm80ILi2ELi2EN4cute5tupleIJNS1_1CILi64EEENS3_ILi128EEES4_EEEN7cutlass10bfloat16_tEfNS7_4arch4Sm80ELb0ELb1ELb1ELb1ELb1ELb0ELb0ELb0ELi2ELi2ELi4ELi2ELb1EE3mmaINS_16FlashAttnBwdSm80ISB_NS_24CollectiveEpilogueBwdGQAIS6_fSA_Li256ELb1ELb1EEENS_19SingleTileSchedulerILb1ELb0ELb0ELi128EEEE13SharedStorageENS1_6TensorINS1_11ArrayEngineIfLm32EEENS1_6LayoutINS2_IJNS2_IJNS3_ILi2EEESO_EEESO_NS3_ILi4EEEEEENS2_IJNS2_IJNS3_ILi1EEESO_EEESQ_NS3_ILi8EEEEEEEEEEEEbRKNSB_6ParamsERT0_S12_iNS2_IJiiiEEERT_ENKUliiE0_clEii,@function
        .size           $_ZN7cutlass13device_kernelIN5flash19enable_sm80_to_sm89INS1_16FlashAttnBwdSm80INS1_25CollectiveMainloopBwdSm80ILi2ELi2EN4cute5tupleIJNS5_1CILi64EEENS7_ILi128EEES8_EEENS_10bfloat16_tEfNS_4arch4Sm80ELb0ELb1ELb1ELb1ELb1ELb0ELb0ELb0ELi2ELi2ELi4ELi2ELb1EEENS1_24CollectiveEpilogueBwdGQAISA_fSD_Li256ELb1ELb1EEENS1_19SingleTileSchedulerILb1ELb0ELb0ELi128EEEEEEEEEvNT_6ParamsE$_ZZN5flash25CollectiveMainloopBwdSm80ILi2ELi2EN4cute5tupleIJNS1_1CILi64EEENS3_ILi128EEES4_EEEN7cutlass10bfloat16_tEfNS7_4arch4Sm80ELb0ELb1ELb1ELb1ELb1ELb0ELb0ELb0ELi2ELi2ELi4ELi2ELb1EE3mmaINS_16FlashAttnBwdSm80ISB_NS_24CollectiveEpilogueBwdGQAIS6_fSA_Li256ELb1ELb1EEENS_19SingleTileSchedulerILb1ELb0ELb0ELi128EEEE13SharedStorageENS1_6TensorINS1_11ArrayEngineIfLm32EEENS1_6LayoutINS2_IJNS2_IJNS3_ILi2EEESO_EEESO_NS3_ILi4EEEEEENS2_IJNS2_IJNS3_ILi1EEESO_EEESQ_NS3_ILi8EEEEEEEEEEEEbRKNSB_6ParamsERT0_S12_iNS2_IJiiiEEERT_ENKUliiE0_clEii,($_ZN7cutlass13device_kernelIN5flash19enable_sm80_to_sm89INS1_16FlashAttnBwdSm80INS1_25CollectiveMainloopBwdSm80ILi2ELi2EN4cute5tupleIJNS5_1CILi64EEENS7_ILi128EEES8_EEENS_10bfloat16_tEfNS_4arch4Sm80ELb0ELb1ELb1ELb1ELb1ELb0ELb0ELb0ELi2ELi2ELi4ELi2ELb1EEENS1_24CollectiveEpilogueBwdGQAISA_fSD_Li256ELb1ELb1EEENS1_19SingleTileSchedulerILb1ELb0ELb0ELi128EEEEEEEEEvNT_6ParamsE$_ZZN5flash25CollectiveMainloopBwdSm80ILi2ELi2EN4cute5tupleIJNS1_1CILi64EEENS3_ILi128EEES4_EEEN7cutlass10bfloat16_tEfNS7_4arch4Sm80ELb0ELb1ELb1ELb1ELb1ELb0ELb0ELb0ELi2ELi2ELi4ELi2ELb1EE3mmaINS_16FlashAttnBwdSm80ISB_NS_24CollectiveEpilogueBwdGQAIS6_fSA_Li256ELb1ELb1EEENS_19SingleTileSchedulerILb1ELb0ELb0ELi128EEEE13SharedStorageENS1_6TensorINS1_11ArrayEngineIfLm32EEENS1_6LayoutINS2_IJNS2_IJNS3_ILi2EEESO_EEESO_NS3_ILi4EEEEEENS2_IJNS2_IJNS3_ILi1EEESO_EEESQ_NS3_ILi8EEEEEEEEEEEEbRKNSB_6ParamsERT0_S12_iNS2_IJiiiEEERT_ENKUliiE_clEii - $_ZN7cutlass13device_kernelIN5flash19enable_sm80_to_sm89INS1_16FlashAttnBwdSm80INS1_25CollectiveMainloopBwdSm80ILi2ELi2EN4cute5tupleIJNS5_1CILi64EEENS7_ILi128EEES8_EEENS_10bfloat16_tEfNS_4arch4Sm80ELb0ELb1ELb1ELb1ELb1ELb0ELb0ELb0ELi2ELi2ELi4ELi2ELb1EEENS1_24CollectiveEpilogueBwdGQAISA_fSD_Li256ELb1ELb1EEENS1_19SingleTileSchedulerILb1ELb0ELb0ELi128EEEEEEEEEvNT_6ParamsE$_ZZN5flash25CollectiveMainloopBwdSm80ILi2ELi2EN4cute5tupleIJNS1_1CILi64EEENS3_ILi128EEES4_EEEN7cutlass10bfloat16_tEfNS7_4arch4Sm80ELb0ELb1ELb1ELb1ELb1ELb0ELb0ELb0ELi2ELi2ELi4ELi2ELb1EE3mmaINS_16FlashAttnBwdSm80ISB_NS_24CollectiveEpilogueBwdGQAIS6_fSA_Li256ELb1ELb1EEENS_19SingleTileSchedulerILb1ELb0ELb0ELi128EEEE13SharedStorageENS1_6TensorINS1_11ArrayEngineIfLm32EEENS1_6LayoutINS2_IJNS2_IJNS3_ILi2EEESO_EEESO_NS3_ILi4EEEEEENS2_IJNS2_IJNS3_ILi1EEESO_EEESQ_NS3_ILi8EEEEEEEEEEEEbRKNSB_6ParamsERT0_S12_iNS2_IJiiiEEERT_ENKUliiE0_clEii)
$_ZN7cutlass13device_kernelIN5flash19enable_sm80_to_sm89INS1_16FlashAttnBwdSm80INS1_25CollectiveMainloopBwdSm80ILi2ELi2EN4cute5tupleIJNS5_1CILi64EEENS7_ILi128EEES8_EEENS_10bfloat16_tEfNS_4arch4Sm80ELb0ELb1ELb1ELb1ELb1ELb0ELb0ELb0ELi2ELi2ELi4ELi2ELb1EEENS1_24CollectiveEpilogueBwdGQAISA_fSD_Li256ELb1ELb1EEENS1_19SingleTileSchedulerILb1ELb0ELb0ELi128EEEEEEEEEvNT_6ParamsE$_ZZN5flash25CollectiveMainloopBwdSm80ILi2ELi2EN4cute5tupleIJNS1_1CILi64EEENS3_ILi128EEES4_EEEN7cutlass10bfloat16_tEfNS7_4arch4Sm80ELb0ELb1ELb1ELb1ELb1ELb0ELb0ELb0ELi2ELi2ELi4ELi2ELb1EE3mmaINS_16FlashAttnBwdSm80ISB_NS_24CollectiveEpilogueBwdGQAIS6_fSA_Li256ELb1ELb1EEENS_19SingleTileSchedulerILb1ELb0ELb0ELi128EEEE13SharedStorageENS1_6TensorINS1_11ArrayEngineIfLm32EEENS1_6LayoutINS2_IJNS2_IJNS3_ILi2EEESO_EEESO_NS3_ILi4EEEEEENS2_IJNS2_IJNS3_ILi1EEESO_EEESQ_NS3_ILi8EEEEEEEEEEEEbRKNSB_6ParamsERT0_S12_iNS2_IJiiiEEERT_ENKUliiE0_clEii:
        /* <DEDUP_REMOVED lines=10> */
[----:B-1---5:R-:W-:Y:S05]  /*ab20*/  CALL.REL.NOINC `($_ZN7cutlass13device_kernelIN5flash19enable_sm80_to_sm89INS1_16FlashAttnBwdSm80INS1_25CollectiveMainloopBwdSm80ILi2ELi2EN4cute5tupleIJNS5_1CILi64EEENS7_ILi128EEES8_EEENS_10bfloat16_tEfNS_4arch4Sm80ELb0ELb1ELb1ELb1ELb1ELb0ELb0ELb0ELi2ELi2ELi4ELi2ELb1EEENS1_24CollectiveEpilogueBwdGQAISA_fSD_Li256ELb1ELb1EEENS1_19SingleTileSchedulerILb1ELb0ELb0ELi128EEEEEEEEEvNT_6ParamsE$_ZN4cute3eso3ESOILb1ELb0EJNS_10UnderscoreES2_S2_iEEC2ERKS2_S5_S5_RKi) ;  /* 0xffffcd5000007944 */ /* 0x022fea0003c3ffff */
[----:B-1----:R-:W2:Y:S01]  /*ab30*/  LDL R7, [R1+0x168] ;  /* 0x0001680001077983 */ /* 0x002ea20000100800 */
[----:B------:R-:W-:Y:S02]  /*ab40*/  MOV R8, 0xab70 ;  /* 0x0000ab7000087802 */ /* 0x000fe40000000f00 */
[----:B--2---:R-:W-:Y:S02]  /*ab50*/  SHF.L.U32 R7, R7, 0xc, RZ ;  /* 0x0000000c07077819 */ /* 0x004fe400000006ff */
[----:B------:R-:W-:Y:S05]  /*ab60*/  CALL.REL.NOINC `($_ZN7cutlass13device_kernelIN5flash19enable_sm80_to_sm89INS1_16FlashAttnBwdSm80INS1_25CollectiveMainloopBwdSm80ILi2ELi2EN4cute5tupleIJNS5_1CILi64EEENS7_ILi128EEES8_EEENS_10bfloat16_tEfNS_4arch4Sm80ELb0ELb1ELb1ELb1ELb1ELb0ELb0ELb0ELi2ELi2ELi4ELi2ELb1EEENS1_24CollectiveEpilogueBwdGQAISA_fSD_Li256ELb1ELb1EEENS1_19SingleTileSchedulerILb1ELb0ELb0ELi128EEEEEEEEEvNT_6ParamsE$_ZN4cute3eso3ESOILb1ELb0EJNS_6LayoutINS_5tupleIJNS3_IJNS_1CILi8EEENS4_ILi1EEEEEENS4_ILi2EEES6_EEENS3_IJNS3_IJS6_NS4_ILi0EEEEEENS4_ILi2048EEESA_EEEEEiEEC2ERKSE_RKi) ;  /* 0xffffd50000007944 */ /* 0x000fea0003c3ffff */
[----:B------:R-:W2:Y:S04]  /*ab70*/  LD.E.64 R10, [R10.64] ;  /* 0x000000040a0a7980 */ /* 0x000ea8000c101b00 */
[----:B------:R-:W2:Y:S01]  /*ab80*/  LDL R8, [R1+0x168] ;  /* 0x0001680001087983 */ /* 0x000ea20000100800 */
[----:B------:R-:W-:Y:S01]  /*ab90*/  MOV R16, 0xabc0 ;  /* 0x0000abc000107802 */ /* 0x000fe20000000f00 */
[----:B--2---:R-:W-:-:S04]  /*aba0*/  IMAD.WIDE R8, R8, 0x2, R10 ;  /* 0x0000000208087825 */ /* 0x004fc800078e020a */
[----:B-1----:R-:W-:Y:S05]  /*abb0*/  CALL.REL.NOINC `($_ZN7cutlass13device_kernelIN5flash19enable_sm80_to_sm89INS1_16FlashAttnBwdSm80INS1_25CollectiveMainloopBwdSm80ILi2ELi2EN4cute5tupleIJNS5_1CILi64EEENS7_ILi128EEES8_EEENS_10bfloat16_tEfNS_4arch4Sm80ELb0ELb1ELb1ELb1ELb1ELb0ELb0ELb0ELi2ELi2ELi4ELi2ELb1EEENS1_24CollectiveEpilogueBwdGQAISA_fSD_Li256ELb1ELb1EEENS1_19SingleTileSchedulerILb1ELb0ELb0ELi128EEEEEEEEEvNT_6ParamsE$_ZN4cute8smem_ptrIPN7cutlass10bfloat16_tEECI1NS_12iter_adaptorIS3_S4_EEES3_) ;  /* 0xffffd97000007944 */ /* 0x002fea0003c3ffff */
[----:B------:R1:W5:Y:S01]  /*abc0*/  LDL.64 R6, [R1+0x168] ;  /* 0x0001680001067983 */ /* 0x0003620000100a00 */
[----:B------:R-:W-:-:S03]  /*abd0*/  MOV R10, 0xabf0 ;  /* 0x0000abf0000a7802 */ /* 0x000fc60000000f00 */
[----:B-1---5:R-:W-:Y:S05]  /*abe0*/  CALL.REL.NOINC `($_ZN7cutlass13device_kernelIN5flash19enable_sm80_to_sm89INS1_16FlashAttnBwdSm80INS1_25CollectiveMainloopBwdSm80ILi2ELi2EN4cute5tupleIJNS5_1CILi64EEENS7_ILi128EEES8_EEENS_10bfloat16_tEfNS_4arch4Sm80ELb0ELb1ELb1ELb1ELb1ELb0ELb0ELb0ELi2ELi2ELi4ELi2ELb1EEENS1_24CollectiveEpilogueBwdGQAISA_fSD_Li256ELb1ELb1EEENS1_19SingleTileSchedulerILb1ELb0ELb0ELi128EEEEEEEEEvNT_6ParamsE$_ZN4cute3eso3ESOILb1ELb0EJNS_6LayoutINS_5tupleIJNS3_IJNS_1CILi8EEENS4_ILi1EEEEEENS4_ILi2EEES6_EEENS3_IJNS3_IJS6_NS4_ILi0EEEEEENS4_ILi2048EEESA_EEEEENS_10ViewEngineINS_8smem_ptrIPN7cutlass10bfloat16_tEEEEEEEC2ERKSE_RKSL_) ;  /* 0xffffd44000007944 */ /* 0x022fea0003c3ffff */
[----:B------:R2:W5:Y:S04]  /*abf0*/  LDL.64 R22, [R1+0x168] ;  /* 0x0001680001167983 */ /* 0x0005680000100a00 */
[----:B------:R2:W5:Y:S01]  /*ac00*/  LDL.64 R26, [R14+0x8] ;  /* 0x000008000e1a7983 */ /* 0x0005620000100a00 */
[----:B-1----:R-:W-:-:S02]  /*ac10*/  MOV R7, R17 ;  /* 0x0000001100077202 */ /* 0x002fc40000000f00 */
[----:B------:R-:W-:Y:S02]  /*ac20*/  MOV R8, 0xac40 ;  /* 0x0000ac4000087802 */ /* 0x000fe40000000f00 */
[----:B--2--5:R-:W-:Y:S05]  /*ac30*/  CALL.REL.NOINC `($_ZN7cutlass13device_kernelIN5flash19enable_sm80_to_sm89INS1_16FlashAttnBwdSm80INS1_25CollectiveMainloopBwdSm80ILi2ELi2EN4cute5tupleIJNS5_1CILi64EEENS7_ILi128EEES8_EEENS_10bfloat16_tEfNS_4arch4Sm80ELb0ELb1ELb1ELb1ELb1ELb0ELb0ELb0ELi2ELi2ELi4ELi2ELb1EEENS1_24CollectiveEpilogueBwdGQAISA_fSD_Li256ELb1ELb1EEENS1_19SingleTileSchedulerILb1ELb0ELb0ELi128EEEEEEEEEvNT_6ParamsE$_ZN4cute3eso3ESOILb1ELb0EJNS_10UnderscoreES2_S2_iEEC2ERKS2_S5_S5_RKi) ;  /* 0xffffcc4000007944 */ /* 0x024fea0003c3ffff */
[----:B------:R-:W2:Y:S04]  /*ac40*/  LDL R15, [R1+0x168] ;  /* 0x00016800010f7983 */ /* 0x000ea80000100800 */
[----:B-1----:R1:W5:Y:S01]  /*ac50*/  LD.E.64 R6, [R26.64+0x8] ;  /* 0x000008041a067980 */ /* 0x002362000c101b00 */
[----:B------:R-:W-:Y:S02]  /*ac60*/  MOV R8, 0xac90 ;  /* 0x0000ac9000087802 */ /* 0x000fe40000000f00 */
[----:B--2---:R-:W-:Y:S02]  /*ac70*/  SHF.R.S32.HI R11, RZ, 0x1f, R15 ;  /* 0x0000001fff0b7819 */ /* 0x004fe4000001140f */
[----:B-1---5:R-:W-:Y:S05]  /*ac80*/  CALL.REL.NOINC `($_ZN7cutlass13device_kernelIN5flash19enable_sm80_to_sm89INS1_16FlashAttnBwdSm80INS1_25CollectiveMainloopBwdSm80ILi2ELi2EN4cute5tupleIJNS5_1CILi64EEENS7_ILi128EEES8_EEENS_10bfloat16_tEfNS_4arch4Sm80ELb0ELb1ELb1ELb1ELb1ELb0ELb0ELb0ELi2ELi2ELi4ELi2ELb1EEENS1_24CollectiveEpilogueBwdGQAISA_fSD_Li256ELb1ELb1EEENS1_19SingleTileSchedulerILb1ELb0ELb0ELi128EEEEEEEEEvNT_6ParamsE$_ZZN4cute5sliceINS_5tupleIJNS_10UnderscoreES2_S2_iEEENS1_IJNS1_IJNS_1CILi1EEENS4_ILi0EEEEEElS6_lEEEEEDaRKT_RKT0_ENKUlRKT_RKT0_E_clIS2_lEEDaSH_SK_) ;  /* 0xffffde1000007944 */ /* 0x022fea0003c3ffff */
[----:B-----5:R-:W-:Y:S02]  /*ac90*/  MOV R9, R7 ;  /* 0x0000000700097202 */ /* 0x020fe40000000f00 */
[----:B------:R-:W-:Y:S02]  /*aca0*/  MOV R8, 0xacc0 ;  /* 0x0000acc000087802 */ /* 0x000fe40000000f00 */
[----:B-1----:R-:W-:Y:S05]  /*acb0*/  CALL.REL.NOINC `($_ZN7cutlass13device_kernelIN5flash19enable_sm80_to_sm89INS1_16FlashAttnBwdSm80INS1_25CollectiveMainloopBwdSm80ILi2ELi2EN4cute5tupleIJNS5_1CILi64EEENS7_ILi128EEES8_EEENS_10bfloat16_tEfNS_4arch4Sm80ELb0ELb1ELb1ELb1ELb1ELb0ELb0ELb0ELi2ELi2ELi4ELi2ELb1EEENS1_24CollectiveEpilogueBwdGQAISA_fSD_Li256ELb1ELb1EEENS1_19SingleTileSchedulerILb1ELb0ELb0ELi128EEEEEEEEEvNT_6ParamsE$_ZZN4cute12filter_tupleINS_5tupleIJNS_10UnderscoreES2_S2_iEEENS1_IJNS1_IJNS_1CILi1EEENS4_ILi0EEEEEElS6_lEEEZNS_5sliceIS3_S8_EEDaRKT_RKT0_EUlRKT_RKT0_E_EEDaSC_SF_OT1_ENKUlDpSI_E_clIJNS1_IJS7_EEENS1_IJlEEENS1_IJS6_EEENS1_IJEEEEEEDaSP_) ;  /* 0xffffd97000007944 */ /* 0x002fea0003c3ffff */
[----:B-----5:R-:W-:Y:S02]  /*acc0*/  MOV R9, R7 ;  /* 0x0000000700097202 */ /* 0x020fe40000000f00 */
[----:B------:R-:W-:-:S02]  /*acd0*/  MOV R8, 0xacf0 ;  /* 0x0000acf000087802 */ /* 0x000fc40000000f00 */
[----:B-1----:R-:W-:Y:S05]  /*ace0*/  CALL.REL.NOINC `($_ZN7cutlass13device_kernelIN5flash19enable_sm80_to_sm89INS1_16FlashAttnBwdSm80INS1_25CollectiveMainloopBwdSm80ILi2ELi2EN4cute5tupleIJNS5_1CILi64EEENS7_ILi128EEES8_EEENS_10bfloat16_tEfNS_4arch4Sm80ELb0ELb1ELb1ELb1ELb1ELb0ELb0ELb0ELi2ELi2ELi4ELi2ELb1EEENS1_24CollectiveEpilogueBwdGQAISA_fSD_Li256ELb1ELb1EEENS1_19SingleTileSchedulerILb1ELb0ELb0ELi128EEEEEEEEEvNT_6ParamsE$_ZN4cute5tupleIJNS0_IJNS0_IJNS_1CILi8EEENS1_ILi1EEEEEENS1_ILi2EEES3_EEENS0_IJNS0_IJS3_NS1_ILi0EEEEEElS7_EEEEEC2ERKS6_RKS9_) ;  /* 0xffffd3c000007944 */ /* 0x002fea0003c3ffff */
        /* <DEDUP_REMOVED lines=8> */
[----:B-1---5:R-:W-:Y:S05]  /*ad70*/  CALL.REL.NOINC `($_ZN7cutlass13device_kernelIN5flash19enable_sm80_to_sm89INS1_16FlashAttnBwdSm80INS1_25CollectiveMainloopBwdSm80ILi2ELi2EN4cute5tupleIJNS5_1CILi64EEENS7_ILi128EEES8_EEENS_10bfloat16_tEfNS_4arch4Sm80ELb0ELb1ELb1ELb1ELb1ELb0ELb0ELb0ELi2ELi2ELi4ELi2ELb1EEENS1_24CollectiveEpilogueBwdGQAISA_fSD_Li256ELb1ELb1EEENS1_19SingleTileSchedulerILb1ELb0ELb0ELi128EEEEEEEEEvNT_6ParamsE$_ZN4cute3eso3ESOILb0ELb0EJNS_6LayoutINS_5tupleIJNS3_IJNS_1CILi8EEENS4_ILi1EEEEEENS4_ILi2EEES6_EEENS3_IJNS3_IJS6_NS4_ILi0EEEEEElSA_EEEEElEEC2ERKSD_RKl) ;  /* 0xffffc81000007944 */ /* 0x022fea0003c3ffff */
[----:B------:R-:W2:Y:S04]  /*ad80*/  LD.E.64 R26, [R26.64+0x18] ;  /* 0x000018041a1a7980 */ /* 0x000ea8000c101b00 */
[----:B-1----:R-:W2:Y:S04]  /*ad90*/  LDL.64 R8, [R1+0x170] ;  /* 0x0001700001087983 */ /* 0x002ea80000100a00 */
[----:B------:R1:W5:Y:S01]  /*ada0*/  LDL.64 R6, [R1+0x168] ;  /* 0x0001680001067983 */ /* 0x0003620000100a00 */
[----:B------:R-:W-:Y:S02]  /*adb0*/  MOV R16, 0xadf0 ;  /* 0x0000adf000107802 */ /* 0x000fe40000000f00 */
[----:B--2---:R-:W-:-:S04]  /*adc0*/  LEA R10, P0, R8, R26, 0x1 ;  /* 0x0000001a080a7211 */ /* 0x004fc800078008ff */
[----:B------:R-:W-:-:S04]  /*add0*/  LEA.HI.X R15, R8, R27, R9, 0x1, P0 ;  /* 0x0000001b080f7211 */ /* 0x000fc800000f0c09 */
[----:B-1---5:R-:W-:Y:S05]  /*ade0*/  CALL.REL.NOINC `($_ZN7cutlass13device_kernelIN5flash19enable_sm80_to_sm89INS1_16FlashAttnBwdSm80INS1_25CollectiveMainloopBwdSm80ILi2ELi2EN4cute5tupleIJNS5_1CILi64EEENS7_ILi128EEES8_EEENS_10bfloat16_tEfNS_4arch4Sm80ELb0ELb1ELb1ELb1ELb1ELb0ELb0ELb0ELi2ELi2ELi4ELi2ELb1EEENS1_24CollectiveEpilogueBwdGQAISA_fSD_Li256ELb1ELb1EEENS1_19SingleTileSchedulerILb1ELb0ELb0ELi128EEEEEEEEEvNT_6ParamsE$_ZN4cute8gmem_ptrIPKN7cutlass10bfloat16_tEECI1NS_12iter_adaptorIS4_S5_EEES4_) ;  /* 0xffffd66000007944 */ /* 0x022fea0003c3ffff */
[----:B------:R-:W2:Y:S01]  /*adf0*/  LDL.64 R24, [R1+0x168] ;  /* 0x0001680001187983 */ /* 0x000ea20000100a00 */
[----:B------:R-:W-:Y:S02]  /*ae00*/  MOV R9, R7 ;  /* 0x0000000700097202 */ /* 0x000fe40000000f00 */
[----:B------:R-:W-:Y:S01]  /*ae10*/  MOV R10, 0xae40 ;  /* 0x0000ae40000a7802 */ /* 0x000fe20000000f00 */
[----:B--2---:R1:W-:Y:S04]  /*ae20*/  STL.64 [R1+0x178], R24 ;  /* 0x0001781801007387 */ /* 0x0043e80000100a00 */
[----:B-1----:R-:W-:Y:S05]  /*ae30*/  CALL.REL.NOINC `($_ZN7cutlass13device_kernelIN5flash19enable_sm80_to_sm89INS1_16FlashAttnBwdSm80INS1_25CollectiveMainloopBwdSm80ILi2ELi2EN4cute5tupleIJNS5_1CILi64EEENS7_ILi128EEES8_EEENS_10bfloat16_tEfNS_4arch4Sm80ELb0ELb1ELb1ELb1ELb1ELb0ELb0ELb0ELi2ELi2ELi4ELi2ELb1EEENS1_24CollectiveEpilogueBwdGQAISA_fSD_Li256ELb1ELb1EEENS1_19SingleTileSchedulerILb1ELb0ELb0ELi128EEEEEEEEEvNT_6ParamsE$_ZN4cute3eso3ESOILb0ELb0EJNS_6LayoutINS_5tupleIJNS3_IJNS_1CILi8EEENS4_ILi1EEEEEENS4_ILi2EEES6_EEENS3_IJNS3_IJS6_NS4_ILi0EEEEEElSA_EEEEENS_10ViewEngineINS_8gmem_ptrIPKN7cutlass10bfloat16_tEEEEEEEC2ERKSD_RKSL_) ;  /* 0xffffc6c000007944 */ /* 0x002fea0003c3ffff */
        /* <DEDUP_REMOVED lines=10> */
[----:B-1---5:R-:W-:Y:S05]  /*aee0*/  CALL.REL.NOINC `($_ZN7cutlass13device_kernelIN5flash19enable_sm80_to_sm89INS1_16FlashAttnBwdSm80INS1_25CollectiveMainloopBwdSm80ILi2ELi2EN4cute5tupleIJNS5_1CILi64EEENS7_ILi128EEES8_EEENS_10bfloat16_tEfNS_4arch4Sm80ELb0ELb1ELb1ELb1ELb1ELb0ELb0ELb0ELi2ELi2ELi4ELi2ELb1EEENS1_24CollectiveEpilogueBwdGQAISA_fSD_Li256ELb1ELb1EEENS1_19SingleTileSchedulerILb1ELb0ELb0ELi128EEEEEEEEEvNT_6ParamsE$_ZZN4cuteplIJiiEJNS_1CILi0EEES2_EEEDaRKNS_15ArithmeticTupleIJDpT_EEERKNS3_IJDpT0_EEEENKUlDpRKT_E_clIJiiEEEDaSH_) ;  /* 0xfffffb0000007944 */ /* 0x022fea0003c3ffff */
[----:B-----5:R-:W-:Y:S01]  /*aef0*/  IMAD.IADD R21, R28, 0x1, -R21 ;  /* 0x000000011c157824 */ /* 0x020fe200078e0a15 */
[----:B------:R-:W-:Y:S02]  /*af00*/  MOV R7, RZ ;  /* 0x000000ff00077202 */ /* 0x000fe40000000f00 */
[----:B------:R-:W-:Y:S02]  /*af10*/  MOV R8, 0xaf30 ;  /* 0x0000af3000087802 */ /* 0x000fe40000000f00 */
[----:B--2---:R-:W-:Y:S05]  /*af20*/  CALL.REL.NOINC `($_ZN7cutlass13device_kernelIN5flash19enable_sm80_to_sm89INS1_16FlashAttnBwdSm80INS1_25CollectiveMainloopBwdSm80ILi2ELi2EN4cute5tupleIJNS5_1CILi64EEENS7_ILi128EEES8_EEENS_10bfloat16_tEfNS_4arch4Sm80ELb0ELb1ELb1ELb1ELb1ELb0ELb0ELb0ELi2ELi2ELi4ELi2ELb1EEENS1_24CollectiveEpilogueBwdGQAISA_fSD_Li256ELb1ELb1EEENS1_19SingleTileSchedulerILb1ELb0ELb0ELi128EEEEEEEEEvNT_6ParamsE$_ZN4cute3eso3ESOILb1ELb0EJNS_1CILi0EEEiS3_EEC2ERKS3_RKiS6_) ;  /* 0xffffcc1000007944 */ /* 0x004fea0003c3ffff */
[----:B-1----:R-:W2:Y:S01]  /*af30*/  LDL R7, [R1+0x168] ;  /* 0x0001680001077983 */ /* 0x002ea20000100800 */
[----:B------:R-:W-:Y:S01]  /*af40*/  IMAD.MOV.U32 R6, RZ, RZ, R4 ;  /* 0x000000ffff067224 */ /* 0x000fe200078e0004 */
[----:B------:R-:W-:Y:S02]  /*af50*/  MOV R16, 0xaf80 ;  /* 0x0000af8000107802 */ /* 0x000fe40000000f00 */
[----:B--2---:R-:W-:Y:S02]  /*af60*/  SHF.L.U32 R7, R7, 0x5, RZ ;  /* 0x0000000507077819 */ /* 0x004fe400000006ff */
[----:B------:R-:W-:Y:S05]  /*af70*/  CALL.REL.NOINC `($_ZN7cutlass13device_kernelIN5flash19enable_sm80_to_sm89INS1_16FlashAttnBwdSm80INS1_25CollectiveMainloopBwdSm80ILi2ELi2EN4cute5tupleIJNS5_1CILi64EEENS7_ILi128EEES8_EEENS_10bfloat16_tEfNS_4arch4Sm80ELb0ELb1ELb1ELb1ELb1ELb0ELb0ELb0ELi2ELi2ELi4ELi2ELb1EEENS1_24CollectiveEpilogueBwdGQAISA_fSD_Li256ELb1ELb1EEENS1_19SingleTileSchedulerILb1ELb0ELb0ELi128EEEEEEEEEvNT_6ParamsE$_ZN4cute5tupleIJiEEC2ERKi) ;  /* 0xffffd3f000007944 */ /* 0x000fea0003c3ffff */
[----:B------:R1:W5:Y:S01]  /*af80*/  LDL R7, [R1+0x168] ;  /* 0x0001680001077983 */ /* 0x0003620000100800 */
[----:B------:R-:W-:Y:S02]  /*af90*/  MOV R6, R20 ;  /* 0x0000001400067202 */ /* 0x000fe40000000f00 */
[----:B------:R-:W-:-:S02]  /*afa0*/  MOV R16, 0xafc0 ;  /* 0x0000afc000107802 */ /* 0x000fc40000000f00 */
[----:B-1---5:R-:W-:Y:S05]  /*afb0*/  CALL.REL.NOINC `($_ZN7cutlass13device_kernelIN5flash19enable_sm80_to_sm89INS1_16FlashAttnBwdSm80INS1_25CollectiveMainloopBwdSm80ILi2ELi2EN4cute5tupleIJNS5_1CILi64EEENS7_ILi128EEES8_EEENS_10bfloat16_tEfNS_4arch4Sm80ELb0ELb1ELb1ELb1ELb1ELb0ELb0ELb0ELi2ELi2ELi4ELi2ELb1EEENS1_24CollectiveEpilogueBwdGQAISA_fSD_Li256ELb1ELb1EEENS1_19SingleTileSchedulerILb1ELb0ELb0ELi128EEEEEEEEEvNT_6ParamsE$_ZN4cute5tupleIJiEEC2ERKi) ;  /* 0xffffd3b000007944 */ /* 0x022fea0003c3ffff */
[----:B------:R1:W5:Y:S01]  /*afc0*/  LDL R7, [R1+0x178] ;  /* 0x0001780001077983 */ /* 0x0003620000100800 */
[----:B------:R-:W-:-:S02]  /*afd0*/  MOV R6, R4 ;  /* 0x0000000400067202 */ /* 0x000fc40000000f00 */
[----:B------:R-:W-:Y:S02]  /*afe0*/  MOV R16, 0xb000 ;  /* 0x0000b00000107802 */ /* 0x000fe40000000f00 */
[----:B-1---5:R-:W-:Y:S05]  /*aff0*/  CALL.REL.NOINC `($_ZN7cutlass13device_kernelIN5flash19enable_sm80_to_sm89INS1_16FlashAttnBwdSm80INS1_25CollectiveMainloopBwdSm80ILi2ELi2EN4cute5tupleIJNS5_1CILi64EEENS7_ILi128EEES8_EEENS_10bfloat16_tEfNS_4arch4Sm80ELb0ELb1ELb1ELb1ELb1ELb0ELb0ELb0ELi2ELi2ELi4ELi2ELb1EEENS1_24CollectiveEpilogueBwdGQAISA_fSD_Li256ELb1ELb1EEENS1_19SingleTileSchedulerILb1ELb0ELb0ELi128EEEEEEEEEvNT_6ParamsE$_ZN4cute5tupleIJiEEC2ERKi) ;  /* 0xffffd37000007944 */ /* 0x022fea0003c3ffff */
[----:B------:R1:W5:Y:S01]  /*b000*/  LDL R7, [R1+0x168] ;  /* 0x0001680001077983 */ /* 0x0003620000100800 */
[----:B------:R-:W-:Y:S02]  /*b010*/  MOV R6, R4 ;  /* 0x0000000400067202 */ /* 0x000fe40000000f00 */
[----:B------:R-:W-:Y:S02]  /*b020*/  MOV R8, 0xb040 ;  /* 0x0000b04000087802 */ /* 0x000fe40000000f00 */
[----:B-1---5:R-:W-:Y:S05]  /*b030*/  CALL.REL.NOINC `($_ZN7cutlass13device_kernelIN5flash19enable_sm80_to_sm89INS1_16FlashAttnBwdSm80INS1_25CollectiveMainloopBwdSm80ILi2ELi2EN4cute5tupleIJNS5_1CILi64EEENS7_ILi128EEES8_EEENS_10bfloat16_tEfNS_4arch4Sm80ELb0ELb1ELb1ELb1ELb1ELb0ELb0ELb0ELi2ELi2ELi4ELi2ELb1EEENS1_24CollectiveEpilogueBwdGQAISA_fSD_Li256ELb1ELb1EEENS1_19SingleTileSchedulerILb1ELb0ELb0ELi128EEEEEEEEEvNT_6ParamsE$_ZN4cute3eso3ESOILb0ELb1EJiNS_1CILi0EEEEEC2ERKiRKS3_) ;  /* 0xffffc7b000007944 */ /* 0x022fea0003c3ffff */
[----:B-1----:R1:W5:Y:S01]  /*b040*/  LDL R7, [R1+0x168] ;  /* 0x0001680001077983 */ /* 0x0023620000100800 */
[----:B------:R-:W-:-:S03]  /*b050*/  MOV R10, 0xb070 ;  /* 0x0000b070000a7802 */ /* 0x000fc60000000f00 */
[----:B-1---5:R-:W-:Y:S05]  /*b060*/  CALL.REL.NOINC `($_ZN7cutlass13device_kernelIN5flash19enable_sm80_to_sm89INS1_16FlashAttnBwdSm80INS1_25CollectiveMainloopBwdSm80ILi2ELi2EN4cute5tupleIJNS5_1CILi64EEENS7_ILi128EEES8_EEENS_10bfloat16_tEfNS_4arch4Sm80ELb0ELb1ELb1ELb1ELb1ELb0ELb0ELb0ELi2ELi2ELi4ELi2ELb1EEENS1_24CollectiveEpilogueBwdGQAISA_fSD_Li256ELb1ELb1EEENS1_19SingleTileSchedulerILb1ELb0ELb0ELi128EEEEEEEEEvNT_6ParamsE$_ZZN4cuteplIJNS_1CILi0EEES2_EJiEEEDaRKNS_15ArithmeticTupleIJDpT_EEERKNS3_IJDpT0_EEEENKUlDpRKT_E_clIJiS2_EEEDaSH_) ;  /* 0xfffff6a000007944 */ /* 0x022fea0003c3ffff */
[----:B------:R-:W-:Y:S02]  /*b070*/  MOV R10, 0xb090 ;  /* 0x0000b090000a7802 */ /* 0x000fe40000000f00 */
[----:B-1---5:R-:W-:Y:S05]  /*b080*/  CALL.REL.NOINC `($_ZN7cutlass13device_kernelIN5flash19enable_sm80_to_sm89INS1_16FlashAttnBwdSm80INS1_25CollectiveMainloopBwdSm80ILi2ELi2EN4cute5tupleIJNS5_1CILi64EEENS7_ILi128EEES8_EEENS_10bfloat16_tEfNS_4arch4Sm80ELb0ELb1ELb1ELb1ELb1ELb0ELb0ELb0ELi2ELi2ELi4ELi2ELb1EEENS1_24CollectiveEpilogueBwdGQAISA_fSD_Li256ELb1ELb1EEENS1_19SingleTileSchedulerILb1ELb0ELb0ELi128EEEEEEEEEvNT_6ParamsE$_ZZN4cuteplIJNS_1CILi0EEES2_EJiS2_EEEDaRKNS_15ArithmeticTupleIJDpT_EEERKNS3_IJDpT0_EEEENKUlDpRKT_E_clIJiS2_EEEDaSH_) ;  /* 0xfffff6f000007944 */ /* 0x022fea0003c3ffff */
[----:B------:R2:W-:Y:S04]  /*b090*/  STL [R1+0x180], RZ ;  /* 0x000180ff01007387 */ /* 0x0005e80000100800 */
[----:B------:R-:W3:Y:S04]  /*b0a0*/  LDL.64 R10, [R14+0x30] ;  /* 0x000030000e0a7983 */ /* 0x000ee80000100a00 */
[----:B---3--:R-:W3:Y:S01]  /*b0b0*/  LD.E.U8 R6, [R10.64] ;  /* 0x000000040a067980 */ /* 0x008ee2000c101100 */
[----:B------:R-:W-:Y:S01]  /*b0c0*/  IMAD.MOV.U32 R16, RZ, RZ, RZ ;  /* 0x000000ffff107224 */ /* 0x000fe200078e00ff */
[----:B------:R-:W-:-:S02]  /*b0d0*/  MOV R8, 0xb110 ;  /* 0x0000b11000087802 */ /* 0x000fc40000000f00 */
[----:B---3--:R-:W-:-:S04]  /*b0e0*/  LOP3.LUT R6, R6, 0x1, RZ, 0xc0, !PT ;  /* 0x0000000106067812 */ /* 0x008fc800078ec0ff */
[----:B------:R-:W-:-:S08]  /*b0f0*/  ISETP.NE.U32.AND P0, PT, R6, 0x1, PT ;  /* 0x000000010600780c */ /* 0x000fd00003f05070 */
[----:B-12--5:R-:W-:Y:S05]  /*b100*/  CALL.REL.NOINC `($_ZN7cutlass13device_kernelIN5flash19enable_sm80_to_sm89INS1_16FlashAttnBwdSm80INS1_25CollectiveMainloopBwdSm80ILi2ELi2EN4cute5tupleIJNS5_1CILi64EEENS7_ILi128EEES8_EEENS_10bfloat16_tEfNS_4arch4Sm80ELb0ELb1ELb1ELb1ELb1ELb0ELb0ELb0ELi2ELi2ELi4ELi2ELb1EEENS1_24CollectiveEpilogueBwdGQAISA_fSD_Li256ELb1ELb1EEENS1_19SingleTileSchedulerILb1ELb0ELb0ELi128EEEEEEEEEvNT_6ParamsE$_ZN4cute3eso3ESOILb1ELb0EJNS_10UnderscoreEiiEEC2ERKS2_RKiS7_) ;  /* 0xffffc83000007944 */ /* 0x026fea0003c3ffff */
[----:B------:R-:W2:Y:S01]  /*b110*/  LDL R9, [R1+0x168] ;  /* 0x0001680001097983 */ /* 0x000ea20000100800 */
[----:B------:R-:W-:Y:S02]  /*b120*/  MOV R8, 0xb190 ;  /* 0x0000b19000087802 */ /* 0x000fe40000000f00 */
[----:B-12---:R-:W-:Y:S01]  /*b130*/  SHF.R.S32.HI R6, RZ, 0x1f, R9 ;  /* 0x0000001fff067819 */ /* 0x006fe20000011409 */
[-C--:B------:R-:W-:Y:S02]  /*b140*/  IMAD R7, R27, R9.reuse, RZ ;  /* 0x000000091b077224 */ /* 0x080fe400078e02ff */
[----:B------:R-:W-:-:S04]  /*b150*/  IMAD.WIDE.U32 R10, R26, R9, RZ ;  /* 0x000000091a0a7225 */ /* 0x000fc800078e00ff */
[----:B------:R-:W-:-:S05]  /*b160*/  IMAD R7, R26, R6, R7 ;  /* 0x000000061a077224 */ /* 0x000fca00078e0207 */
[----:B------:R-:W-:Y:S02]  /*b170*/  IADD3 R7, R11, R7, RZ ;  /* 0x000000070b077210 */ /* 0x000fe40007ffe0ff */
[----:B------:R-:W-:Y:S05]  /*b180*/  CALL.REL.NOINC `($_ZN7cutlass13device_kernelIN5flash19enable_sm80_to_sm89INS1_16FlashAttnBwdSm80INS1_25CollectiveMainloopBwdSm80ILi2ELi2EN4cute5tupleIJNS5_1CILi64EEENS7_ILi128EEES8_EEENS_10bfloat16_tEfNS_4arch4Sm80ELb0ELb1ELb1ELb1ELb1ELb0ELb0ELb0ELi2ELi2ELi4ELi2ELb1EEENS1_24CollectiveEpilogueBwdGQAISA_fSD_Li256ELb1ELb1EEENS1_19SingleTileSchedulerILb1ELb0ELb0ELi128EEEEEEEEEvNT_6ParamsE$_ZN4cute3eso3ESOILb1ELb0EJNS_6LayoutINS_5tupleIJNS3_IJNS_1CILi8EEENS4_ILi1EEEEEEEEENS3_IJNS3_IJS6_NS4_ILi0EEEEEEEEEEElEEC2ERKSC_RKl) ;  /* 0xffffce5000007944 */ /* 0x000fea0003c3ffff */
[----:B-1----:R-:W2:Y:S01]  /*b190*/  LDL.64 R6, [R1+0x168] ;  /* 0x0001680001067983 */ /* 0x002ea20000100a00 */
[----:B------:R-:W-:Y:S02]  /*b1a0*/  MOV R16, 0xb1e0 ;  /* 0x0000b1e000107802 */ /* 0x000fe40000000f00 */
[----:B--2---:R-:W-:-:S04]  /*b1b0*/  LEA R10, P1, R6, R24, 0x1 ;  /* 0x00000018060a7211 */ /* 0x004fc800078208ff */
[----:B------:R-:W-:-:S04]  /*b1c0*/  LEA.HI.X R15, R6, R25, R7, 0x1, P1 ;  /* 0x00000019060f7211 */ /* 0x000fc800008f0c07 */
[----:B------:R-:W-:Y:S05]  /*b1d0*/  CALL.REL.NOINC `($_ZN7cutlass13device_kernelIN5flash19enable_sm80_to_sm89INS1_16FlashAttnBwdSm80INS1_25CollectiveMainloopBwdSm80ILi2ELi2EN4cute5tupleIJNS5_1CILi64EEENS7_ILi128EEES8_EEENS_10bfloat16_tEfNS_4arch4Sm80ELb0ELb1ELb1ELb1ELb1ELb0ELb0ELb0ELi2ELi2ELi4ELi2ELb1EEENS1_24CollectiveEpilogueBwdGQAISA_fSD_Li256ELb1ELb1EEENS1_19SingleTileSchedulerILb1ELb0ELb0ELi128EEEEEEEEEvNT_6ParamsE$_ZN4cute8gmem_ptrIPKN7cutlass10bfloat16_tEECI1NS_12iter_adaptorIS4_S5_EEES4_) ;  /* 0xffffd27000007944 */ /* 0x000fea0003c3ffff */
[----:B------:R1:W5:Y:S01]  /*b1e0*/  LDL.64 R6, [R1+0x168] ;  /* 0x0001680001067983 */ /* 0x0003620000100a00 */
[----:B------:R-:W-:-:S03]  /*b1f0*/  MOV R10, 0xb210 ;  /* 0x0000b210000a7802 */ /* 0x000fc60000000f00 */
[----:B-1---5:R-:W-:Y:S05]  /*b200*/  CALL.REL.NOINC `($_ZN7cutlass13device_kernelIN5flash19enable_sm80_to_sm89INS1_16FlashAttnBwdSm80INS1_25CollectiveMainloopBwdSm80ILi2ELi2EN4cute5tupleIJNS5_1CILi64EEENS7_ILi128EEES8_EEENS_10bfloat16_tEfNS_4arch4Sm80ELb0ELb1ELb1ELb1ELb1ELb0ELb0ELb0ELi2ELi2ELi4ELi2ELb1EEENS1_24CollectiveEpilogueBwdGQAISA_fSD_Li256ELb1ELb1EEENS1_19SingleTileSchedulerILb1ELb0ELb0ELi128EEEEEEEEEvNT_6ParamsE$_ZN4cute3eso3ESOILb1ELb0EJNS_6LayoutINS_5tupleIJNS3_IJNS_1CILi8EEENS4_ILi1EEEEEEEEENS3_IJNS3_IJS6_NS4_ILi0EEEEEEEEEEENS_10ViewEngineINS_8gmem_ptrIPKN7cutlass10bfloat16_tEEEEEEEC2ERKSC_RKSK_) ;  /* 0xffffcd0000007944 */ /* 0x022fea0003c3ffff */
[----:B------:R2:W5:Y:S01]  /*b210*/  LDL.64 R10, [R1+0x168] ;  /* 0x00016800010a7983 */ /* 0x0005620000100a00 */
[----:B------:R-:W-:Y:S02]  /*b220*/  MOV R16, RZ ;  /* 0x000000ff00107202 */ /* 0x000fe40000000f00 */
[----:B-1----:R-:W-:Y:S02]  /*b230*/  MOV R8, 0xb250 ;  /* 0x0000b25000087802 */ /* 0x002fe40000000f00 */
[----:B--2--5:R-:W-:Y:S05]  /*b240*/  CALL.REL.NOINC `($_ZN7cutlass13device_kernelIN5flash19enable_sm80_to_sm89INS1_16FlashAttnBwdSm80INS1_25CollectiveMainloopBwdSm80ILi2ELi2EN4cute5tupleIJNS5_1CILi64EEENS7_ILi128EEES8_EEENS_10bfloat16_tEfNS_4arch4Sm80ELb0ELb1ELb1ELb1ELb1ELb0ELb0ELb0ELi2ELi2ELi4ELi2ELb1EEENS1_24CollectiveEpilogueBwdGQAISA_fSD_Li256ELb1ELb1EEENS1_19SingleTileSchedulerILb1ELb0ELb0ELi128EEEEEEEEEvNT_6ParamsE$_ZN4cute3eso3ESOILb1ELb0EJNS_10UnderscoreEiiEEC2ERKS2_RKiS7_) ;  /* 0xffffc6f000007944 */ /* 0x024fea0003c3ffff */
[----:B-1----:R-:W2:Y:S01]  /*b250*/  LDL R7, [R1+0x168] ;  /* 0x0001680001077983 */ /* 0x002ea20000100800 */
[----:B------:R-:W-:Y:S02]  /*b260*/  MOV R8, 0xb290 ;  /* 0x0000b29000087802 */ /* 0x000fe40000000f00 */
[----:B--2---:R-:W-:Y:S02]  /*b270*/  SHF.L.U32 R7, R7, 0xb, RZ ;  /* 0x0000000b07077819 */ /* 0x004fe400000006ff */
[----:B------:R-:W-:Y:S05]  /*b280*/  CALL.REL.NOINC `($_ZN7cutlass13device_kernelIN5flash19enable_sm80_to_sm89INS1_16FlashAttnBwdSm80INS1_25CollectiveMainloopBwdSm80ILi2ELi2EN4cute5tupleIJNS5_1CILi64EEENS7_ILi128EEES8_EEENS_10bfloat16_tEfNS_4arch4Sm80ELb0ELb1ELb1ELb1ELb1ELb0ELb0ELb0ELi2ELi2ELi4ELi2ELb1EEENS1_24CollectiveEpilogueBwdGQAISA_fSD_Li256ELb1ELb1EEENS1_19SingleTileSchedulerILb1ELb0ELb0ELi128EEEEEEEEEvNT_6ParamsE$_ZN4cute3eso3ESOILb1ELb0EJNS_6LayoutINS_5tupleIJNS3_IJNS_1CILi8EEENS4_ILi1EEEEEEEEENS3_IJNS3_IJS6_NS4_ILi0EEEEEEEEEEEiEEC2ERKSC_RKi) ;  /* 0xffffcd1000007944 */ /* 0x000fea0003c3ffff */
[----:B-1----:R-:W2:Y:S01]  /*b290*/  LDL R7, [R1+0x168] ;  /* 0x0001680001077983 */ /* 0x002ea20000100800 */
[----:B------:R-:W-:Y:S01]  /*b2a0*/  MOV R16, 0xb2d0 ;  /* 0x0000b2d000107802 */ /* 0x000fe20000000f00 */
[----:B--2---:R-:W-:-:S04]  /*b2b0*/  IMAD.WIDE R8, R7, 0x2, R22 ;  /* 0x0000000207087825 */ /* 0x004fc800078e0216 */
[----:B------:R-:W-:Y:S05]  /*b2c0*/  CALL.REL.NOINC `($_ZN7cutlass13device_kernelIN5flash19enable_sm80_to_sm89INS1_16FlashAttnBwdSm80INS1_25CollectiveMainloopBwdSm80ILi2ELi2EN4cute5tupleIJNS5_1CILi64EEENS7_ILi128EEES8_EEENS_10bfloat16_tEfNS_4arch4Sm80ELb0ELb1ELb1ELb1ELb1ELb0ELb0ELb0ELi2ELi2ELi4ELi2ELb1EEENS1_24CollectiveEpilogueBwdGQAISA_fSD_Li256ELb1ELb1EEENS1_19SingleTileSchedulerILb1ELb0ELb0ELi128EEEEEEEEEvNT_6ParamsE$_ZN4cute8smem_ptrIPN7cutlass10bfloat16_tEECI1NS_12iter_adaptorIS3_S4_EEES3_) ;  /* 0xffffd26000007944 */ /* 0x000fea0003c3ffff */
[----:B------:R1:W5:Y:S01]  /*b2d0*/  LDL.64 R6, [R1+0x168] ;  /* 0x0001680001067983 */ /* 0x0003620000100a00 */
[----:B------:R-:W-:-:S03]  /*b2e0*/  MOV R16, 0xb300 ;  /* 0x0000b30000107802 */ /* 0x000fc60000000f00 */
[----:B-1---5:R-:W-:Y:S05]  /*b2f0*/  CALL.REL.NOINC `($_ZN7cutlass13device_kernelIN5flash19enable_sm80_to_sm89INS1_16FlashAttnBwdSm80INS1_25CollectiveMainloopBwdSm80ILi2ELi2EN4cute5tupleIJNS5_1CILi64EEENS7_ILi128EEES8_EEENS_10bfloat16_tEfNS_4arch4Sm80ELb0ELb1ELb1ELb1ELb1ELb0ELb0ELb0ELi2ELi2ELi4ELi2ELb1EEENS1_24CollectiveEpilogueBwdGQAISA_fSD_Li256ELb1ELb1EEENS1_19SingleTileSchedulerILb1ELb0ELb0ELi128EEEEEEEEEvNT_6ParamsE$_ZN4cute3eso3ESOILb1ELb0EJNS_6LayoutINS_5tupleIJNS3_IJNS_1CILi8EEENS4_ILi1EEEEEEEEENS3_IJNS3_IJS6_NS4_ILi0EEEEEEEEEEENS_10ViewEngineINS_8smem_ptrIPN7cutlass10bfloat16_tEEEEEEEC2ERKSC_RKSJ_) ;  /* 0xffffcc5000007944 */ /* 0x022fea0003c3ffff */
[----:B-1----:R1:W5:Y:S01]  /*b300*/  LDL.64 R8, [R1+0x168] ;  /* 0x0001680001087983 */ /* 0x0023620000100a00 */
[----:B------:R-:W-:-:S02]  /*b310*/  MOV R15, R11 ;  /* 0x0000000b000f7202 */ /* 0x000fc40000000f00 */
[----:B------:R-:W-:Y:S02]  /*b320*/  MOV R16, 0xb340 ;  /* 0x0000b34000107802 */ /* 0x000fe40000000f00 */
[----:B-1---5:R-:W-:Y:S05]  /*b330*/  CALL.REL.NOINC `($_ZN7cutlass13device_kernelIN5flash19enable_sm80_to_sm89INS1_16FlashAttnBwdSm80INS1_25CollectiveMainloopBwdSm80ILi2ELi2EN4cute5tupleIJNS5_1CILi64EEENS7_ILi128EEES8_EEENS_10bfloat16_tEfNS_4arch4Sm80ELb0ELb1ELb1ELb1ELb1ELb0ELb0ELb0ELi2ELi2ELi4ELi2ELb1EEENS1_24CollectiveEpilogueBwdGQAISA_fSD_Li256ELb1ELb1EEENS1_19SingleTileSchedulerILb1ELb0ELb0ELi128EEEEEEEEEvNT_6ParamsE$_ZN4cute8gmem_ptrIPKN7cutlass10bfloat16_tEECI1NS_12iter_adaptorIS4_S5_EEES4_) ;  /* 0xffffd11000007944 */ /* 0x022fea0003c3ffff */
[----:B------:R1:W5:Y:S01]  /*b340*/  LDL.64 R6, [R1+0x168] ;  /* 0x0001680001067983 */ /* 0x0003620000100a00 */
[----:B------:R-:W-:-:S03]  /*b350*/  MOV R16, 0xb370 ;  /* 0x0000b37000107802 */ /* 0x000fc60000000f00 */
[----:B-1---5:R-:W-:Y:S05]  /*b360*/  CALL.REL.NOINC `($_ZN7cutlass13device_kernelIN5flash19enable_sm80_to_sm89INS1_16FlashAttnBwdSm80INS1_25CollectiveMainloopBwdSm80ILi2ELi2EN4cute5tupleIJNS5_1CILi64EEENS7_ILi128EEES8_EEENS_10bfloat16_tEfNS_4arch4Sm80ELb0ELb1ELb1ELb1ELb1ELb0ELb0ELb0ELi2ELi2ELi4ELi2ELb1EEENS1_24CollectiveEpilogueBwdGQAISA_fSD_Li256ELb1ELb1EEENS1_19SingleTileSchedulerILb1ELb0ELb0ELi128EEEEEEEEEvNT_6ParamsE$_ZN4cute8gmem_ptrIPKN7cutlass9uint128_tEECI1NS_12iter_adaptorIS4_S5_EEES4_) ;  /* 0xffffd13000007944 */ /* 0x022fea0003c3ffff */
[----:B------:R1:W5:Y:S01]  /*b370*/  LDL.64 R6, [R1+0x168] ;  /* 0x0001680001067983 */ /* 0x0003620000100a00 */
[----:B------:R-:W-:-:S03]  /*b380*/  MOV R16, 0xb3a0 ;  /* 0x0000b3a000107802 */ /* 0x000fc60000000f00 */
[----:B-1---5:R-:W-:Y:S05]  /*b390*/  CALL.REL.NOINC `($_ZN7cutlass13device_kernelIN5flash19enable_sm80_to_sm89INS1_16FlashAttnBwdSm80INS1_25CollectiveMainloopBwdSm80ILi2ELi2EN4cute5tupleIJNS5_1CILi64EEENS7_ILi128EEES8_EEENS_10bfloat16_tEfNS_4arch4Sm80ELb0ELb1ELb1ELb1ELb1ELb0ELb0ELb0ELi2ELi2ELi4ELi2ELb1EEENS1_24CollectiveEpilogueBwdGQAISA_fSD_Li256ELb1ELb1EEENS1_19SingleTileSchedulerILb1ELb0ELb0ELi128EEEEEEEEEvNT_6ParamsE$_ZN4cute3eso3ESOILb1ELb0EJNS_6LayoutINS_5tupleIJNS3_IJNS_1CILi1EEES5_EEEEEENS3_IJNS3_IJS5_NS4_ILi0EEEEEEEEEEENS_10ViewEngineINS_8gmem_ptrIPKN7cutlass9uint128_tEEEEEEEC2ERKSB_RKSJ_) ;  /* 0xffffc9a000007944 */ /* 0x022fea0003c3ffff */
[----:B------:R2:W5:Y:S01]  /*b3a0*/  LDL.64 R30, [R1+0x168] ;  /* 0x00016800011e7983 */ /* 0x0005620000100a00 */
[----:B------:R-:W-:-:S03]  /*b3b0*/  MOV R16, 0xb3d0 ;  /* 0x0000b3d000107802 */ /* 0x000fc60000000f00 */
[----:B-12--5:R-:W-:Y:S05]  /*b3c0*/  CALL.REL.NOINC `($_ZN7cutlass13device_kernelIN5flash19enable_sm80_to_sm89INS1_16FlashAttnBwdSm80INS1_25CollectiveMainloopBwdSm80ILi2ELi2EN4cute5tupleIJNS5_1CILi64EEENS7_ILi128EEES8_EEENS_10bfloat16_tEfNS_4arch4Sm80ELb0ELb1ELb1ELb1ELb1ELb0ELb0ELb0ELi2ELi2ELi4ELi2ELb1EEENS1_24CollectiveEpilogueBwdGQAISA_fSD_Li256ELb1ELb1EEENS1_19SingleTileSchedulerILb1ELb0ELb0ELi128EEEEEEEEEvNT_6ParamsE$_ZN4cute8smem_ptrIPN7cutlass10bfloat16_tEECI1NS_12iter_adaptorIS3_S4_EEES3_) ;  /* 0xffffd16000007944 */ /* 0x026fea0003c3ffff */
[----:B------:R1:W5:Y:S01]  /*b3d0*/  LDL.64 R6, [R1+0x168] ;  /* 0x0001680001067983 */ /* 0x0003620000100a00 */
[----:B------:R-:W-:-:S03]  /*b3e0*/  MOV R10, 0xb400 ;  /* 0x0000b400000a7802 */ /* 0x000fc60000000f00 */
[----:B-1---5:R-:W-:Y:S05]  /*b3f0*/  CALL.REL.NOINC `($_ZN7cutlass13device_kernelIN5flash19enable_sm80_to_sm89INS1_16FlashAttnBwdSm80INS1_25CollectiveMainloopBwdSm80ILi2ELi2EN4cute5tupleIJNS5_1CILi64EEENS7_ILi128EEES8_EEENS_10bfloat16_tEfNS_4arch4Sm80ELb0ELb1ELb1ELb1ELb1ELb0ELb0ELb0ELi2ELi2ELi4ELi2ELb1EEENS1_24CollectiveEpilogueBwdGQAISA_fSD_Li256ELb1ELb1EEENS1_19SingleTileSchedulerILb1ELb0ELb0ELi128EEEEEEEEEvNT_6ParamsE$_ZN4cute8smem_ptrIPN7cutlass9uint128_tEECI1NS_12iter_adaptorIS3_S4_EEES3_) ;  /* 0xffffd18000007944 */ /* 0x022fea0003c3ffff */
[----:B-1----:R1:W5:Y:S01]  /*b400*/  LDL.64 R6, [R1+0x168] ;  /* 0x0001680001067983 */ /* 0x0023620000100a00 */
[----:B------:R-:W-:-:S03]  /*b410*/  MOV R10, 0xb430 ;  /* 0x0000b430000a7802 */ /* 0x000fc60000000f00 */
[----:B-1---5:R-:W-:Y:S05]  /*b420*/  CALL.REL.NOINC `($_ZN7cutlass13device_kernelIN5flash19enable_sm80_to_sm89INS1_16FlashAttnBwdSm80INS1_25CollectiveMainloopBwdSm80ILi2ELi2EN4cute5tupleIJNS5_1CILi64EEENS7_ILi128EEES8_EEENS_10bfloat16_tEfNS_4arch4Sm80ELb0ELb1ELb1ELb1ELb1ELb0ELb0ELb0ELi2ELi2ELi4ELi2ELb1EEENS1_24CollectiveEpilogueBwdGQAISA_fSD_Li256ELb1ELb1EEENS1_19SingleTileSchedulerILb1ELb0ELb0ELi128EEEEEEEEEvNT_6ParamsE$_ZN4cute3eso3ESOILb1ELb0EJNS_6LayoutINS_5tupleIJNS3_IJNS_1CILi1EEES5_EEEEEENS3_IJNS3_IJS5_NS4_ILi0EEEEEEEEEEENS_10ViewEngineINS_8smem_ptrIPN7cutlass9uint128_tEEEEEEEC2ERKSB_RKSI_) ;  /* 0xffffc96000007944 */ /* 0x022fea0003c3ffff */
[----:B-1----:R1:W5:Y:S01]  /*b430*/  LDL R6, [R1+0x168] ;  /* 0x0001680001067983 */ /* 0x0023620000100800 */
[----:B------:R-:W-:-:S03]  /*b440*/  MOV R8, 0xb460 ;  /* 0x0000b46000087802 */ /* 0x000fc60000000f00 */
[----:B-1---5:R-:W-:Y:S05]  /*b450*/  CALL.REL.NOINC `($_ZN7cutlass13device_kernelIN5flash19enable_sm80_to_sm89INS1_16FlashAttnBwdSm80INS1_25CollectiveMainloopBwdSm80ILi2ELi2EN4cute5tupleIJNS5_1CILi64EEENS7_ILi128EEES8_EEENS_10bfloat16_tEfNS_4arch4Sm80ELb0ELb1ELb1ELb1ELb1ELb0ELb0ELb0ELi2ELi2ELi4ELi2ELb1EEENS1_24CollectiveEpilogueBwdGQAISA_fSD_Li256ELb1ELb1EEENS1_19SingleTileSchedulerILb1ELb0ELb0ELi128EEEEEEEEEvNT_6ParamsE$_ZN73_INTERNAL_24fd9406_37_flash_bwd_hdim64_bf16_softcap_sm80_cu_8e232a79_330724__cvta_generic_to_sharedEPKv) ;  /* 0xffffd1a000007944 */ /* 0x022fea0003c3ffff */
        /* <DEDUP_REMOVED lines=9> */
[----:B-1----:R-:W-:Y:S05]  /*b4f0*/  CALL.REL.NOINC `($_ZN7cutlass13device_kernelIN5flash19enable_sm80_to_sm89INS1_16FlashAttnBwdSm80INS1_25CollectiveMainloopBwdSm80ILi2ELi2EN4cute5tupleIJNS5_1CILi64EEENS7_ILi128EEES8_EEENS_10bfloat16_tEfNS_4arch4Sm80ELb0ELb1ELb1ELb1ELb1ELb0ELb0ELb0ELi2ELi2ELi4ELi2ELb1EEENS1_24CollectiveEpilogueBwdGQAISA_fSD_Li256ELb1ELb1EEENS1_19SingleTileSchedulerILb1ELb0ELb0ELi128EEEEEEEEEvNT_6ParamsE$_ZN4cute3eso3ESOILb1ELb0EJNS_1CILi0EEEiS3_EEC2ERKS3_RKiS6_) ;  /* 0xffffc64000007944 */ /* 0x002fea0003c3ffff */
[----:B-1----:R-:W2:Y:S01]  /*b500*/  LDL R7, [R1+0x168] ;  /* 0x0001680001077983 */ /* 0x002ea20000100800 */
[----:B------:R-:W-:Y:S01]  /*b510*/  IMAD.MOV.U32 R6, RZ, RZ, R4 ;  /* 0x000000ffff067224 */ /* 0x000fe200078e0004 */
[----:B------:R-:W-:Y:S02]  /*b520*/  MOV R16, 0xb550 ;  /* 0x0000b55000107802 */ /* 0x000fe40000000f00 */
[----:B--2---:R-:W-:-:S02]  /*b530*/  SHF.L.U32 R7, R7, 0x5, RZ ;  /* 0x0000000507077819 */ /* 0x004fc400000006ff */
[----:B------:R-:W-:Y:S05]  /*b540*/  CALL.REL.NOINC `($_ZN7cutlass13device_kernelIN5flash19enable_sm80_to_sm89INS1_16FlashAttnBwdSm80INS1_25CollectiveMainloopBwdSm80ILi2ELi2EN4cute5tupleIJNS5_1CILi64EEENS7_ILi128EEES8_EEENS_10bfloat16_tEfNS_4arch4Sm80ELb0ELb1ELb1ELb1ELb1ELb0ELb0ELb0ELi2ELi2ELi4ELi2ELb1EEENS1_24CollectiveEpilogueBwdGQAISA_fSD_Li256ELb1ELb1EEENS1_19SingleTileSchedulerILb1ELb0ELb0ELi128EEEEEEEEEvNT_6ParamsE$_ZN4cute5tupleIJiEEC2ERKi) ;  /* 0xffffce2000007944 */ /* 0x000fea0003c3ffff */
[----:B------:R1:W5:Y:S01]  /*b550*/  LDL R7, [R1+0x168] ;  /* 0x0001680001077983 */ /* 0x0003620000100800 */
[----:B------:R-:W-:-:S02]  /*b560*/  MOV R6, R20 ;  /* 0x0000001400067202 */ /* 0x000fc40000000f00 */
        /* <DEDUP_REMOVED lines=18> */
[----:B------:R-:W-:Y:S01]  /*b690*/  IMAD.MOV.U32 R16, RZ, RZ, 0x1 ;  /* 0x00000001ff107424 */ /* 0x000fe200078e00ff */
        /* <DEDUP_REMOVED lines=21> */
[----:B------:R-:W-:Y:S02]  /*b7f0*/  MOV R16, 0x1 ;  /* 0x0000000100107802 */ /* 0x000fe40000000f00 */
        /* <DEDUP_REMOVED lines=44> */
[----:B-1---5:R-:W-:Y:S05]  /*bac0*/  CALL.REL.NOINC `($_ZN7cutlass13device_kernelIN5flash19enable_sm80_to_sm89INS1_16FlashAttnBwdSm80INS1_25CollectiveMainloopBwdSm80ILi2ELi2EN4cute5tupleIJNS5_1CILi64EEENS7_ILi128EEES8_EEENS_10bfloat16_tEfNS_4arch4Sm80ELb0ELb1ELb1ELb1ELb1ELb0ELb0ELb0ELi2ELi2ELi4ELi2ELb1EEENS1_24CollectiveEpilogueBwdGQAISA_fSD_Li256ELb1ELb1EEENS1_19SingleTileSchedulerILb1ELb0ELb0ELi128EEEEEEEEEvNT_6ParamsE$_ZN4cute3eso3ESOILb1ELb0EJNS_10UnderscoreES2_iEEC2ERKS2_S5_RKi) ;  /* 0xffffbdf000007944 */ /* 0x022fea0003c3ffff */
[----:B------:R-:W2:Y:S01]  /*bad0*/  LDL R7, [R1+0x168] ;  /* 0x0001680001077983 */ /* 0x000ea20000100800 */
[----:B------:R-:W-:Y:S02]  /*bae0*/  MOV R8, 0xbb10 ;  /* 0x0000bb1000087802 */ /* 0x000fe40000000f00 */
[----:B--2---:R-:W-:Y:S02]  /*baf0*/  SHF.L.U32 R7, R7, 0x6, RZ ;  /* 0x0000000607077819 */ /* 0x004fe400000006ff */
[----:B-1----:R-:W-:Y:S05]  /*bb00*/  CALL.REL.NOINC `($_ZN7cutlass13device_kernelIN5flash19enable_sm80_to_sm89INS1_16FlashAttnBwdSm80INS1_25CollectiveMainloopBwdSm80ILi2ELi2EN4cute5tupleIJNS5_1CILi64EEENS7_ILi128EEES8_EEENS_10bfloat16_tEfNS_4arch4Sm80ELb0ELb1ELb1ELb1ELb1ELb0ELb0ELb0ELi2ELi2ELi4ELi2ELb1EEENS1_24CollectiveEpilogueBwdGQAISA_fSD_Li256ELb1ELb1EEENS1_19SingleTileSchedulerILb1ELb0ELb0ELi128EEEEEEEEEvNT_6ParamsE$_ZN4cute3eso3ESOILb1ELb0EJNS_6LayoutINS_5tupleIJNS3_IJNS_1CILi4EEENS4_ILi1EEEEEES6_EEENS3_IJNS3_IJS6_NS4_ILi0EEEEEES9_EEEEEiEEC2ERKSC_RKi) ;  /* 0xffffc3c000007944 */ /* 0x002fea0003c3ffff */
[----:B------:R-:W2:Y:S04]  /*bb10*/  LD.E.64 R18, [R18.64+0x8] ;  /* 0x0000080412127980 */ /* 0x000ea8000c101b00 */
[----:B------:R-:W2:Y:S01]  /*bb20*/  LDL R10, [R1+0x168] ;  /* 0x00016800010a7983 */ /* 0x000ea20000100800 */
[----:B-1----:R-:W-:Y:S02]  /*bb30*/  MOV R6, R4 ;  /* 0x0000000400067202 */ /* 0x002fe40000000f00 */
[----:B------:R-:W-:Y:S01]  /*bb40*/  MOV R16, 0xbb70 ;  /* 0x0000bb7000107802 */ /* 0x000fe20000000f00 */
[----:B--2---:R-:W-:-:S04]  /*bb50*/  IMAD.WIDE R10, R10, 0x4, R18 ;  /* 0x000000040a0a7825 */ /* 0x004fc800078e0212 */
[----:B------:R-:W-:Y:S05]  /*bb60*/  CALL.REL.NOINC `($_ZN7cutlass13device_kernelIN5flash19enable_sm80_to_sm89INS1_16FlashAttnBwdSm80INS1_25CollectiveMainloopBwdSm80ILi2ELi2EN4cute5tupleIJNS5_1CILi64EEENS7_ILi128EEES8_EEENS_10bfloat16_tEfNS_4arch4Sm80ELb0ELb1ELb1ELb1ELb1ELb0ELb0ELb0ELi2ELi2ELi4ELi2ELb1EEENS1_24CollectiveEpilogueBwdGQAISA_fSD_Li256ELb1ELb1EEENS1_19SingleTileSchedulerILb1ELb0ELb0ELi128EEEEEEEEEvNT_6ParamsE$_ZN4cute8gmem_ptrIPKfECI1NS_12iter_adaptorIS2_S3_EEES2_) ;  /* 0xffffc98000007944 */ /* 0x000fea0003c3ffff */
[----:B-1----:R1:W5:Y:S01]  /*bb70*/  LDL.64 R6, [R1+0x168] ;  /* 0x0001680001067983 */ /* 0x0023620000100a00 */
[----:B------:R-:W-:-:S03]  /*bb80*/  MOV R10, 0xbba0 ;  /* 0x0000bba0000a7802 */ /* 0x000fc60000000f00 */
[----:B-1---5:R-:W-:Y:S05]  /*bb90*/  CALL.REL.NOINC `($_ZN7cutlass13device_kernelIN5flash19enable_sm80_to_sm89INS1_16FlashAttnBwdSm80INS1_25CollectiveMainloopBwdSm80ILi2ELi2EN4cute5tupleIJNS5_1CILi64EEENS7_ILi128EEES8_EEENS_10bfloat16_tEfNS_4arch4Sm80ELb0ELb1ELb1ELb1ELb1ELb0ELb0ELb0ELi2ELi2ELi4ELi2ELb1EEENS1_24CollectiveEpilogueBwdGQAISA_fSD_Li256ELb1ELb1EEENS1_19SingleTileSchedulerILb1ELb0ELb0ELi128EEEEEEEEEvNT_6ParamsE$_ZN4cute3eso3ESOILb1ELb0EJNS_6LayoutINS_5tupleIJNS3_IJNS_1CILi4EEENS4_ILi1EEEEEES6_EEENS3_IJNS3_IJS6_NS4_ILi0EEEEEES9_EEEEENS_10ViewEngineINS_8gmem_ptrIPKfEEEEEEC2ERKSC_RKSI_) ;  /* 0xffffc2b000007944 */ /* 0x022fea0003c3ffff */
[----:B------:R2:W5:Y:S04]  /*bba0*/  LDL.64 R18, [R14+0x40] ;  /* 0x000040000e127983 */ /* 0x0005680000100a00 */
[----:B------:R2:W5:Y:S01]  /*bbb0*/  LDL.64 R10, [R1+0x168] ;  /* 0x00016800010a7983 */ /* 0x0005620000100a00 */
[----:B------:R-:W-:-:S02]  /*bbc0*/  MOV R17, UR6 ;  /* 0x0000000600117c02 */ /* 0x000fc40008000f00 */
[----:B-1----:R-:W-:Y:S02]  /*bbd0*/  MOV R8, 0xbbf0 ;  /* 0x0000bbf000087802 */ /* 0x002fe40000000f00 */
[----:B--2--5:R-:W-:Y:S05]  /*bbe0*/  CALL.REL.NOINC `($_ZN7cutlass13device_kernelIN5flash19enable_sm80_to_sm89INS1_16FlashAttnBwdSm80INS1_25CollectiveMainloopBwdSm80ILi2ELi2EN4cute5tupleIJNS5_1CILi64EEENS7_ILi128EEES8_EEENS_10bfloat16_tEfNS_4arch4Sm80ELb0ELb1ELb1ELb1ELb1ELb0ELb0ELb0ELi2ELi2ELi4ELi2ELb1EEENS1_24CollectiveEpilogueBwdGQAISA_fSD_Li256ELb1ELb1EEENS1_19SingleTileSchedulerILb1ELb0ELb0ELi128EEEEEEEEEvNT_6ParamsE$_ZN4cute3eso3ESOILb1ELb0EJNS_10UnderscoreES2_iEEC2ERKS2_S5_RKi) ;  /* 0xffffbcd000007944 */ /* 0x024fea0003c3ffff */
[----:B------:R-:W2:Y:S01]  /*bbf0*/  LDL R7, [R1+0x168] ;  /* 0x0001680001077983 */ /* 0x000ea20000100800 */
[----:B------:R-:W-:Y:S02]  /*bc00*/  MOV R8, 0xbc30 ;  /* 0x0000bc3000087802 */ /* 0x000fe40000000f00 */
[----:B--2---:R-:W-:Y:S02]  /*bc10*/  SHF.L.U32 R7, R7, 0x6, RZ ;  /* 0x0000000607077819 */ /* 0x004fe400000006ff */
[----:B-1----:R-:W-:Y:S05]  /*bc20*/  CALL.REL.NOINC `($_ZN7cutlass13device_kernelIN5flash19enable_sm80_to_sm89INS1_16FlashAttnBwdSm80INS1_25CollectiveMainloopBwdSm80ILi2ELi2EN4cute5tupleIJNS5_1CILi64EEENS7_ILi128EEES8_EEENS_10bfloat16_tEfNS_4arch4Sm80ELb0ELb1ELb1ELb1ELb1ELb0ELb0ELb0ELi2ELi2ELi4ELi2ELb1EEENS1_24CollectiveEpilogueBwdGQAISA_fSD_Li256ELb1ELb1EEENS1_19SingleTileSchedulerILb1ELb0ELb0ELi128EEEEEEEEEvNT_6ParamsE$_ZN4cute3eso3ESOILb1ELb0EJNS_6LayoutINS_5tupleIJNS3_IJNS_1CILi4EEENS4_ILi1EEEEEES6_EEENS3_IJNS3_IJS6_NS4_ILi0EEEEEES9_EEEEEiEEC2ERKSC_RKi) ;  /* 0xffffc2a000007944 */ /* 0x002fea0003c3ffff */
[----:B------:R-:W2:Y:S04]  /*bc30*/  LD.E.64 R18, [R18.64] ;  /* 0x0000000412127980 */ /* 0x000ea8000c101b00 */
[----:B------:R-:W2:Y:S01]  /*bc40*/  LDL R8, [R1+0x168] ;  /* 0x0001680001087983 */ /* 0x000ea20000100800 */
[----:B-1----:R-:W-:Y:S02]  /*bc50*/  MOV R6, R4 ;  /* 0x0000000400067202 */ /* 0x002fe40000000f00 */
[----:B------:R-:W-:Y:S01]  /*bc60*/  MOV R16, 0xbc90 ;  /* 0x0000bc9000107802 */ /* 0x000fe20000000f00 */
[----:B--2---:R-:W-:-:S04]  /*bc70*/  IMAD.WIDE R8, R8, 0x4, R18 ;  /* 0x0000000408087825 */ /* 0x004fc800078e0212 */
[----:B------:R-:W-:Y:S05]  /*bc80*/  CALL.REL.NOINC `($_ZN7cutlass13device_kernelIN5flash19enable_sm80_to_sm89INS1_16FlashAttnBwdSm80INS1_25CollectiveMainloopBwdSm80ILi2ELi2EN4cute5tupleIJNS5_1CILi64EEENS7_ILi128EEES8_EEENS_10bfloat16_tEfNS_4arch4Sm80ELb0ELb1ELb1ELb1ELb1ELb0ELb0ELb0ELi2ELi2ELi4ELi2ELb1EEENS1_24CollectiveEpilogueBwdGQAISA_fSD_Li256ELb1ELb1EEENS1_19SingleTileSchedulerILb1ELb0ELb0ELi128EEEEEEEEEvNT_6ParamsE$_ZN4cute8smem_ptrIPfECI1NS_12iter_adaptorIS1_S2_EEES1_) ;  /* 0xffffc93000007944 */ /* 0x000fea0003c3ffff */
[----:B-1----:R1:W5:Y:S01]  /*bc90*/  LDL.64 R6, [R1+0x168] ;  /* 0x0001680001067983 */ /* 0x0023620000100a00 */
[----:B------:R-:W-:-:S03]  /*bca0*/  MOV R16, 0xbcc0 ;  /* 0x0000bcc000107802 */ /* 0x000fc60000000f00 */
[----:B-1---5:R-:W-:Y:S05]  /*bcb0*/  CALL.REL.NOINC `($_ZN7cutlass13device_kernelIN5flash19enable_sm80_to_sm89INS1_16FlashAttnBwdSm80INS1_25CollectiveMainloopBwdSm80ILi2ELi2EN4cute5tupleIJNS5_1CILi64EEENS7_ILi128EEES8_EEENS_10bfloat16_tEfNS_4arch4Sm80ELb0ELb1ELb1ELb1ELb1ELb0ELb0ELb0ELi2ELi2ELi4ELi2ELb1EEENS1_24CollectiveEpilogueBwdGQAISA_fSD_Li256ELb1ELb1EEENS1_19SingleTileSchedulerILb1ELb0ELb0ELi128EEEEEEEEEvNT_6ParamsE$_ZN4cute3eso3ESOILb1ELb0EJNS_6LayoutINS_5tupleIJNS3_IJNS_1CILi4EEENS4_ILi1EEEEEES6_EEENS3_IJNS3_IJS6_NS4_ILi0EEEEEES9_EEEEENS_10ViewEngineINS_8smem_ptrIPfEEEEEEC2ERKSC_RKSH_) ;  /* 0xffffc1d000007944 */ /* 0x022fea0003c3ffff */
[----:B------:R2:W5:Y:S04]  /*bcc0*/  LDL.64 R18, [R14+0x48] ;  /* 0x000048000e127983 */ /* 0x0005680000100a00 */
[----:B-1----:R2:W5:Y:S01]  /*bcd0*/  LDL.64 R8, [R1+0x168] ;  /* 0x0001680001087983 */ /* 0x0025620000100a00 */
[----:B------:R-:W-:-:S02]  /*bce0*/  MOV R7, RZ ;  /* 0x000000ff00077202 */ /* 0x000fc40000000f00 */
[----:B------:R-:W-:Y:S02]  /*bcf0*/  MOV R16, 0xbd10 ;  /* 0x0000bd1000107802 */ /* 0x000fe40000000f00 */
[----:B--2--5:R-:W-:Y:S05]  /*bd00*/  CALL.REL.NOINC `($_ZN7cutlass13device_kernelIN5flash19enable_sm80_to_sm89INS1_16FlashAttnBwdSm80INS1_25CollectiveMainloopBwdSm80ILi2ELi2EN4cute5tupleIJNS5_1CILi64EEENS7_ILi128EEES8_EEENS_10bfloat16_tEfNS_4arch4Sm80ELb0ELb1ELb1ELb1ELb1ELb0ELb0ELb0ELi2ELi2ELi4ELi2ELb1EEENS1_24CollectiveEpilogueBwdGQAISA_fSD_Li256ELb1ELb1EEENS1_19SingleTileSchedulerILb1ELb0ELb0ELi128EEEEEEEEEvNT_6ParamsE$_ZN4cute3eso3ESOILb1ELb0EJNS_1CILi0EEEiEEC2ERKS3_RKi) ;  /* 0xffffbdf000007944 */ /* 0x024fea0003c3ffff */
[----:B-1----:R1:W5:Y:S01]  /*bd10*/  LD.E R7, [R18.64] ;  /* 0x0000000412077980 */ /* 0x002362000c101900 */
[----:B------:R-:W-:-:S03]  /*bd20*/  MOV R20, 0xbd40 ;  /* 0x0000bd4000147802 */ /* 0x000fc60000000f00 */
[----:B-1---5:R-:W-:Y:S05]  /*bd30*/  CALL.REL.NOINC `($_ZN7cutlass13device_kernelIN5flash19enable_sm80_to_sm89INS1_16FlashAttnBwdSm80INS1_25CollectiveMainloopBwdSm80ILi2ELi2EN4cute5tupleIJNS5_1CILi64EEENS7_ILi128EEES8_EEENS_10bfloat16_tEfNS_4arch4Sm80ELb0ELb1ELb1ELb1ELb1ELb0ELb0ELb0ELi2ELi2ELi4ELi2ELb1EEENS1_24CollectiveEpilogueBwdGQAISA_fSD_Li256ELb1ELb1EEENS1_19SingleTileSchedulerILb1ELb0ELb0ELi128EEEEEEEEEvNT_6ParamsE$_ZZN4cuteplIJiEJNS_1CILi0EEEEEEDaRKNS_15ArithmeticTupleIJDpT_EEERKNS3_IJDpT0_EEEENKUlDpRKT_E_clIJiEEEDaSH_) ;  /* 0xffffebb000007944 */ /* 0x022fea0003c3ffff */
[----:B-----5:R-:W-:Y:S01]  /*bd40*/  ISETP.GT.AND P0, PT, R6, 0x3f, PT ;  /* 0x0000003f0600780c */ /* 0x020fe20003f04270 */
[----:B------:R-:W-:Y:S01]  /*bd50*/  IMAD.MOV.U32 R6, RZ, RZ, R12 ;  /* 0x000000ffff067224 */ /* 0x000fe200078e000c */
[----:B------:R-:W-:-:S11]  /*bd60*/  MOV R7, 0x0 ;  /* 0x0000000000077802 */ /* 0x000fd60000000f00 */
[----:B------:R-:W-:Y:S05]  /*bd70*/  @P0 RET.REL.NODEC R6 `(_ZN7cutlass13device_kernelIN5flash19enable_sm80_to_sm89INS1_16FlashAttnBwdSm80INS1_25CollectiveMainloopBwdSm80ILi2ELi2EN4cute5tupleIJNS5_1CILi64EEENS7_ILi128EEES8_EEENS_10bfloat16_tEfNS_4arch4Sm80ELb0ELb1ELb1ELb1ELb1ELb0ELb0ELb0ELi2ELi2ELi4ELi2ELb1EEENS1_24CollectiveEpilogueBwdGQAISA_fSD_Li256ELb1ELb1EEENS1_19SingleTileSchedulerILb1ELb0ELb0ELi128EEEEEEEEEvNT_6ParamsE) ;  /* 0xffff428006000950 */ /* 0x000fea0003c3ffff */
[----:B------:R-:W5:Y:S01]  /*bd80*/  LDL.64 R14, [R14+0x50] ;  /* 0x000050000e0e7983 */ /* 0x000f620000100a00 */
[----:B------:R-:W-:Y:S02]  /*bd90*/  MOV R7, RZ ;  /* 0x000000ff00077202 */ /* 0x000fe40000000f00 */
[----:B------:R-:W-:Y:S02]  /*bda0*/  MOV R16, 0xbdc0 ;  /* 0x0000bdc000107802 */ /* 0x000fe40000000f00 */
[----:B-1---5:R-:W-:Y:S05]  /*bdb0*/  CALL.REL.NOINC `($_ZN7cutlass13device_kernelIN5flash19enable_sm80_to_sm89INS1_16FlashAttnBwdSm80INS1_25CollectiveMainloopBwdSm80ILi2ELi2EN4cute5tupleIJNS5_1CILi64EEENS7_ILi128EEES8_EEENS_10bfloat16_tEfNS_4arch4Sm80ELb0ELb1ELb1ELb1ELb1ELb0ELb0ELb0ELi2ELi2ELi4ELi2ELb1EEENS1_24CollectiveEpilogueBwdGQAISA_fSD_Li256ELb1ELb1EEENS1_19SingleTileSchedulerILb1ELb0ELb0ELi128EEEEEEEEEvNT_6ParamsE$_ZN4cute3eso3ESOILb1ELb0EJNS_10UnderscoreEiEEC2ERKS2_RKi) ;  /* 0xffffbb4000007944 */ /* 0x022fea0003c3ffff */
[----:B-1----:R-:W-:Y:S02]  /*bdc0*/  MOV R6, R13 ;  /* 0x0000000d00067202 */ /* 0x002fe40000000f00 */
[----:B------:R-:W-:Y:S02]  /*bdd0*/  MOV R16, 0xbdf0 ;  /* 0x0000bdf000107802 */ /* 0x000fe40000000f00 */
[----:B------:R-:W-:Y:S05]  /*bde0*/  CALL.REL.NOINC `($_ZN7cutlass13device_kernelIN5flash19enable_sm80_to_sm89INS1_16FlashAttnBwdSm80INS1_25CollectiveMainloopBwdSm80ILi2ELi2EN4cute5tupleIJNS5_1CILi64EEENS7_ILi128EEES8_EEENS_10bfloat16_tEfNS_4arch4Sm80ELb0ELb1ELb1ELb1ELb1ELb0ELb0ELb0ELi2ELi2ELi4ELi2ELb1EEENS1_24CollectiveEpilogueBwdGQAISA_fSD_Li256ELb1ELb1EEENS1_19SingleTileSchedulerILb1ELb0ELb0ELi128EEEEEEEEEvNT_6ParamsE$_ZN4cute8gmem_ptrIPKfECI1NS_12iter_adaptorIS2_S3_EEES2_) ;  /* 0xffffc70000007944 */ /* 0x000fea0003c3ffff */
[----:B-1----:R1:W5:Y:S01]  /*bdf0*/  LDL.64 R6, [R1+0x160] ;  /* 0x0001600001067983 */ /* 0x0023620000100a00 */
[----:B------:R-:W-:-:S03]  /*be00*/  MOV R16, 0xbe20 ;  /* 0x0000be2000107802 */ /* 0x000fc60000000f00 */
[----:B-1---5:R-:W-:Y:S05]  /*be10*/  CALL.REL.NOINC `($_ZN7cutlass13device_kernelIN5flash19enable_sm80_to_sm89INS1_16FlashAttnBwdSm80INS1_25CollectiveMainloopBwdSm80ILi2ELi2EN4cute5tupleIJNS5_1CILi64EEENS7_ILi128EEES8_EEENS_10bfloat16_tEfNS_4arch4Sm80ELb0ELb1ELb1ELb1ELb1ELb0ELb0ELb0ELi2ELi2ELi4ELi2ELb1EEENS1_24CollectiveEpilogueBwdGQAISA_fSD_Li256ELb1ELb1EEENS1_19SingleTileSchedulerILb1ELb0ELb0ELi128EEEEEEEEEvNT_6ParamsE$_ZN4cute3eso3ESOILb1ELb0EJNS_6LayoutINS_5tupleIJNS3_IJNS_1CILi4EEENS4_ILi1EEEEEEEEENS3_IJNS3_IJS6_NS4_ILi0EEEEEEEEEEENS_10ViewEngineINS_8gmem_ptrIPKfEEEEEEC2ERKSC_RKSI_) ;  /* 0xffffbfb000007944 */ /* 0x022fea0003c3ffff */
[----:B-1----:R1:W5:Y:S01]  /*be20*/  LDL.64 R10, [R1+0x160] ;  /* 0x00016000010a7983 */ /* 0x0023620000100a00 */
[----:B------:R-:W-:Y:S02]  /*be30*/  MOV R7, RZ ;  /* 0x000000ff00077202 */ /* 0x000fe40000000f00 */
[----:B------:R-:W-:Y:S02]  /*be40*/  MOV R16, 0xbe60 ;  /* 0x0000be6000107802 */ /* 0x000fe40000000f00 */
[----:B-1---5:R-:W-:Y:S05]  /*be50*/  CALL.REL.NOINC `($_ZN7cutlass13device_kernelIN5flash19enable_sm80_to_sm89INS1_16FlashAttnBwdSm80INS1_25CollectiveMainloopBwdSm80ILi2ELi2EN4cute5tupleIJNS5_1CILi64EEENS7_ILi128EEES8_EEENS_10bfloat16_tEfNS_4arch4Sm80ELb0ELb1ELb1ELb1ELb1ELb0ELb0ELb0ELi2ELi2ELi4ELi2ELb1EEENS1_24CollectiveEpilogueBwdGQAISA_fSD_Li256ELb1ELb1EEENS1_19SingleTileSchedulerILb1ELb0ELb0ELi128EEEEEEEEEvNT_6ParamsE$_ZN4cute3eso3ESOILb1ELb0EJNS_10UnderscoreEiEEC2ERKS2_RKi) ;  /* 0xffffbaa000007944 */ /* 0x022fea0003c3ffff */
[----:B-1----:R-:W-:Y:S02]  /*be60*/  MOV R6, R13 ;  /* 0x0000000d00067202 */ /* 0x002fe40000000f00 */
[----:B------:R-:W-:-:S02]  /*be70*/  MOV R16, 0xbe90 ;  /* 0x0000be9000107802 */ /* 0x000fc40000000f00 */
[----:B------:R-:W-:Y:S05]  /*be80*/  CALL.REL.NOINC `($_ZN7cutlass13device_kernelIN5flash19enable_sm80_to_sm89INS1_16FlashAttnBwdSm80INS1_25CollectiveMainloopBwdSm80ILi2ELi2EN4cute5tupleIJNS5_1CILi64EEENS7_ILi128EEES8_EEENS_10bfloat16_tEfNS_4arch4Sm80ELb0ELb1ELb1ELb1ELb1ELb0ELb0ELb0ELi2ELi2ELi4ELi2ELb1EEENS1_24CollectiveEpilogueBwdGQAISA_fSD_Li256ELb1ELb1EEENS1_19SingleTileSchedulerILb1ELb0ELb0ELi128EEEEEEEEEvNT_6ParamsE$_ZN4cute8smem_ptrIPfECI1NS_12iter_adaptorIS1_S2_EEES1_) ;  /* 0xffffc73000007944 */ /* 0x000fea0003c3ffff */
[----:B-1----:R1:W5:Y:S01]  /*be90*/  LDL.64 R6, [R1+0x160] ;  /* 0x0001600001067983 */ /* 0x0023620000100a00 */
[----:B------:R-:W-:-:S03]  /*bea0*/  MOV R16, 0xbec0 ;  /* 0x0000bec000107802 */ /* 0x000fc60000000f00 */
[----:B-1---5:R-:W-:Y:S05]  /*beb0*/  CALL.REL.NOINC `($_ZN7cutlass13device_kernelIN5flash19enable_sm80_to_sm89INS1_16FlashAttnBwdSm80INS1_25CollectiveMainloopBwdSm80ILi2ELi2EN4cute5tupleIJNS5_1CILi64EEENS7_ILi128EEES8_EEENS_10bfloat16_tEfNS_4arch4Sm80ELb0ELb1ELb1ELb1ELb1ELb0ELb0ELb0ELi2ELi2ELi4ELi2ELb1EEENS1_24CollectiveEpilogueBwdGQAISA_fSD_Li256ELb1ELb1EEENS1_19SingleTileSchedulerILb1ELb0ELb0ELi128EEEEEEEEEvNT_6ParamsE$_ZN4cute3eso3ESOILb1ELb0EJNS_6LayoutINS_5tupleIJNS3_IJNS_1CILi4EEENS4_ILi1EEEEEEEEENS3_IJNS3_IJS6_NS4_ILi0EEEEEEEEEEENS_10ViewEngineINS_8smem_ptrIPfEEEEEEC2ERKSC_RKSH_) ;  /* 0xffffbf5000007944 */ /* 0x022fea0003c3ffff */
[----:B-1----:R1:W5:Y:S01]  /*bec0*/  LDL.64 R8, [R1+0x160] ;  /* 0x0001600001087983 */ /* 0x0023620000100a00 */
[----:B------:R-:W-:-:S02]  /*bed0*/  MOV R6, R4 ;  /* 0x0000000400067202 */ /* 0x000fc40000000f00 */
[----:B------:R-:W-:Y:S02]  /*bee0*/  MOV R16, 0xbf00 ;  /* 0x0000bf0000107802 */ /* 0x000fe40000000f00 */
[----:B-1---5:R-:W-:Y:S05]  /*bef0*/  CALL.REL.NOINC `($_ZN7cutlass13device_kernelIN5flash19enable_sm80_to_sm89INS1_16FlashAttnBwdSm80INS1_25CollectiveMainloopBwdSm80ILi2ELi2EN4cute5tupleIJNS5_1CILi64EEENS7_ILi128EEES8_EEENS_10bfloat16_tEfNS_4arch4Sm80ELb0ELb1ELb1ELb1ELb1ELb0ELb0ELb0ELi2ELi2ELi4ELi2ELb1EEENS1_24CollectiveEpilogueBwdGQAISA_fSD_Li256ELb1ELb1EEENS1_19SingleTileSchedulerILb1ELb0ELb0ELi128EEEEEEEEEvNT_6ParamsE$_ZN4cute8gmem_ptrIPKfECI1NS_12iter_adaptorIS2_S3_EEES2_) ;  /* 0xffffc5f000007944 */ /* 0x022fea0003c3ffff */
[----:B-1----:R1:W5:Y:S01]  /*bf00*/  LDL.64 R6, [R1+0x168] ;  /* 0x0001680001067983 */ /* 0x0023620000100a00 */
[----:B------:R-:W-:-:S03]  /*bf10*/  MOV R16, 0xbf30 ;  /* 0x0000bf3000107802 */ /* 0x000fc60000000f00 */
[----:B-1---5:R-:W-:Y:S05]  /*bf20*/  CALL.REL.NOINC `($_ZN7cutlass13device_kernelIN5flash19enable_sm80_to_sm89INS1_16FlashAttnBwdSm80INS1_25CollectiveMainloopBwdSm80ILi2ELi2EN4cute5tupleIJNS5_1CILi64EEENS7_ILi128EEES8_EEENS_10bfloat16_tEfNS_4arch4Sm80ELb0ELb1ELb1ELb1ELb1ELb0ELb0ELb0ELi2ELi2ELi4ELi2ELb1EEENS1_24CollectiveEpilogueBwdGQAISA_fSD_Li256ELb1ELb1EEENS1_19SingleTileSchedulerILb1ELb0ELb0ELi128EEEEEEEEEvNT_6ParamsE$_ZN4cute8gmem_ptrIPKN7cutlass9uint128_tEECI1NS_12iter_adaptorIS4_S5_EEES4_) ;  /* 0xffffc57000007944 */ /* 0x022fea0003c3ffff */
[----:B------:R1:W5:Y:S01]  /*bf30*/  LDL.64 R6, [R1+0x168] ;  /* 0x0001680001067983 */ /* 0x0003620000100a00 */
[----:B------:R-:W-:-:S03]  /*bf40*/  MOV R16, 0xbf60 ;  /* 0x0000bf6000107802 */ /* 0x000fc60000000f00 */
[----:B-1---5:R-:W-:Y:S05]  /*bf50*/  CALL.REL.NOINC `($_ZN7cutlass13device_kernelIN5flash19enable_sm80_to_sm89INS1_16FlashAttnBwdSm80INS1_25CollectiveMainloopBwdSm80ILi2ELi2EN4cute5tupleIJNS5_1CILi64EEENS7_ILi128EEES8_EEENS_10bfloat16_tEfNS_4arch4Sm80ELb0ELb1ELb1ELb1ELb1ELb0ELb0ELb0ELi2ELi2ELi4ELi2ELb1EEENS1_24CollectiveEpilogueBwdGQAISA_fSD_Li256ELb1ELb1EEENS1_19SingleTileSchedulerILb1ELb0ELb0ELi128EEEEEEEEEvNT_6ParamsE$_ZN4cute3eso3ESOILb1ELb0EJNS_6LayoutINS_5tupleIJNS3_IJNS_1CILi1EEES5_EEEEEENS3_IJNS3_IJS5_NS4_ILi0EEEEEEEEEEENS_10ViewEngineINS_8gmem_ptrIPKN7cutlass9uint128_tEEEEEEEC2ERKSB_RKSJ_) ;  /* 0xffffbde000007944 */ /* 0x022fea0003c3ffff */
[----:B------:R2:W5:Y:S01]  /*bf60*/  LDL.64 R20, [R1+0x168] ;  /* 0x0001680001147983 */ /* 0x0005620000100a00 */
[----:B-1----:R-:W-:Y:S02]  /*bf70*/  MOV R6, R4 ;  /* 0x0000000400067202 */ /* 0x002fe40000000f00 */
[----:B------:R-:W-:Y:S02]  /*bf80*/  MOV R16, 0xbfa0 ;  /* 0x0000bfa000107802 */ /* 0x000fe40000000f00 */
[----:B--2--5:R-:W-:Y:S05]  /*bf90*/  CALL.REL.NOINC `($_ZN7cutlass13device_kernelIN5flash19enable_sm80_to_sm89INS1_16FlashAttnBwdSm80INS1_25CollectiveMainloopBwdSm80ILi2ELi2EN4cute5tupleIJNS5_1CILi64EEENS7_ILi128EEES8_EEENS_10bfloat16_tEfNS_4arch4Sm80ELb0ELb1ELb1ELb1ELb1ELb0ELb0ELb0ELi2ELi2ELi4ELi2ELb1EEENS1_24CollectiveEpilogueBwdGQAISA_fSD_Li256ELb1ELb1EEENS1_19SingleTileSchedulerILb1ELb0ELb0ELi128EEEEEEEEEvNT_6ParamsE$_ZN4cute8smem_ptrIPfECI1NS_12iter_adaptorIS1_S2_EEES1_) ;  /* 0xffffc62000007944 */ /* 0x024fea0003c3ffff */
[----:B-1----:R1:W5:Y:S01]  /*bfa0*/  LDL.64 R6, [R1+0x168] ;  /* 0x0001680001067983 */ /* 0x0023620000100a00 */
        /* <DEDUP_REMOVED lines=8> */
[----:B------:R-:W2:Y:S01]  /*c030*/  LD.E.U8 R14, [R14.64] ;  /* 0x000000040e0e7980 */ /* 0x000ea2000c101100 */
[----:B------:R-:W-:Y:S02]  /*c040*/  MOV R13, 0x0 ;  /* 0x00000000000d7802 */ /* 0x000fe40000000f00 */
[----:B--2---:R-:W-:-:S13]  /*c050*/  ISETP.NE.AND P0, PT, R14, RZ, PT ;  /* 0x000000ff0e00720c */ /* 0x004fda0003f05270 */
[----:B------:R-:W-:Y:S01]  /*c060*/  @!PT LDS RZ, [RZ] ;  /* 0x00000000fffff984 */ /* 0x000fe20000000800 */
[----:B------:R-:W-:Y:S01]  /*c070*/  @!PT LDS RZ, [RZ] ;  /* 0x00000000fffff984 */ /* 0x000fe20000000800 */
[----:B------:R-:W-:Y:S01]  /*c080*/  @!PT LDS RZ, [RZ] ;  /* 0x00000000fffff984 */ /* 0x000fe20000000800 */
[----:B------:R1:W-:Y:S01]  /*c090*/  LDGSTS.E.BYPASS.LTC128B.128 [R6], [R20.64], P0 ;  /* 0x0000000014067fae */ /* 0x0003e20008101d44 */
[----:B------:R-:W-:Y:S05]  /*c0a0*/  RET.REL.NODEC R12 `(_ZN7cutlass13device_kernelIN5flash19enable_sm80_to_sm89INS1_16FlashAttnBwdSm80INS1_25CollectiveMainloopBwdSm80ILi2ELi2EN4cute5tupleIJNS5_1CILi64EEENS7_ILi128EEES8_EEENS_10bfloat16_tEfNS_4arch4Sm80ELb0ELb1ELb1ELb1ELb1ELb0ELb0ELb0ELi2ELi2ELi4ELi2ELb1EEENS1_24CollectiveEpilogueBwdGQAISA_fSD_Li256ELb1ELb1EEENS1_19SingleTileSchedulerILb1ELb0ELb0ELi128EEEEEEEEEvNT_6ParamsE) ;  /* 0xffff3f500c007950 */ /* 0x000fea0003c3ffff */
        .type           $_ZN7cutlass13device_kernelIN5flash19enable_sm80_to_sm89INS1_16FlashAttnBwdSm80INS1_25CollectiveMainloopBwdSm80ILi2ELi2EN4cute5tupleIJNS5_1CILi64EEENS7_ILi128EEES8_EEENS_10bfloat16_tEfNS_4arch4Sm80ELb0ELb1ELb1ELb1ELb1ELb0ELb0ELb0ELi2ELi2ELi4ELi2ELb1EEENS1_24CollectiveEpilogueBwdGQAISA_fSD_Li256ELb1ELb1EEENS1_19SingleTileSchedulerILb1ELb0ELb0ELi128EEEEEEEEEvNT_6ParamsE$_ZZN5flash25CollectiveMainloopBwdSm80ILi2ELi2EN4cute5tupleIJNS1_1CILi64EEENS3_ILi128EEES4_EEEN7cutlass10bfloat16_tEfNS7_4arch4Sm80ELb0ELb1ELb1ELb1ELb1ELb0ELb0ELb0ELi2ELi2ELi4ELi2ELb1EE3mmaINS_16FlashAttnBwdSm80ISB_NS_24CollectiveEpilogueBwdGQAIS6_fSA_Li256ELb1ELb1EEENS_19SingleTileSchedulerILb1ELb0ELb0ELi128EEEE13SharedStorageENS1_6TensorINS1_11ArrayEngineIfLm32EEENS1_6LayoutINS2_IJNS2_IJNS3_ILi2EEESO_EEESO_NS3_ILi4EEEEEENS2_IJNS2_IJNS3_ILi1EEESO_EEESQ_NS3_ILi8EEEEEEEEEEEEbRKNSB_6ParamsERT0_S12_iNS2_IJiiiEEERT_ENKUliiE_clEii,@function
        .size           $_ZN7cutlass13device_kernelIN5flash19enable_sm80_to_sm89INS1_16FlashAttnBwdSm80INS1_25CollectiveMainloopBwdSm80ILi2ELi2EN4cute5tupleIJNS5_1CILi64EEENS7_ILi128EEES8_EEENS_10bfloat16_tEfNS_4arch4Sm80ELb0ELb1ELb1ELb1ELb1ELb0ELb0ELb0ELi2ELi2ELi4ELi2ELb1EEENS1_24CollectiveEpilogueBwdGQAISA_fSD_Li256ELb1ELb1EEENS1_19SingleTileSchedulerILb1ELb0ELb0ELi128EEEEEEEEEvNT_6ParamsE$_ZZN5flash25CollectiveMainloopBwdSm80ILi2ELi2EN4cute5tupleIJNS1_1CILi64EEENS3_ILi128EEES4_EEEN7cutlass10bfloat16_tEfNS7_4arch4Sm80ELb0ELb1ELb1ELb1ELb1ELb0ELb0ELb0ELi2ELi2ELi4ELi2ELb1EE3mmaINS_16FlashAttnBwdSm80ISB_NS_24CollectiveEpilogueBwdGQAIS6_fSA_Li256ELb1ELb1EEENS_19SingleTileSchedulerILb1ELb0ELb0ELi128EEEE13SharedStorageENS1_6TensorINS1_11ArrayEngineIfLm32EEENS1_6LayoutINS2_IJNS2_IJNS3_ILi2EEESO_EEESO_NS3_ILi4EEEEEENS2_IJNS2_IJNS3_ILi1EEESO_EEESQ_NS3_ILi8EEEEEEEEEEEEbRKNSB_6ParamsERT0_S12_iNS2_IJiiiEEERT_ENKUliiE_clEii,($__internal_3_$__cuda_sm70_warpsync - $_ZN7cutlass13device_kernelIN5flash19enable_sm80_to_sm89INS1_16FlashAttnBwdSm80INS1_25CollectiveMainloopBwdSm80ILi2ELi2EN4cute5tupleIJNS5_1CILi64EEENS7_ILi128EEES8_EEENS_10bfloat16_tEfNS_4arch4Sm80ELb0ELb1ELb1ELb1ELb1ELb0ELb0ELb0ELi2ELi2ELi4ELi2ELb1EEENS1_24CollectiveEpilogueBwdGQAISA_fSD_Li256ELb1ELb1EEENS1_19SingleTileSchedulerILb1ELb0ELb0ELi128EEEEEEEEEvNT_6ParamsE$_ZZN5flash25CollectiveMainloopBwdSm80ILi2ELi2EN4cute5tupleIJNS1_1CILi64EEENS3_ILi128EEES4_EEEN7cutlass10bfloat16_tEfNS7_4arch4Sm80ELb0ELb1ELb1ELb1ELb1ELb0ELb0ELb0ELi2ELi2ELi4ELi2ELb1EE3mmaINS_16FlashAttnBwdSm80ISB_NS_24CollectiveEpilogueBwdGQAIS6_fSA_Li256ELb1ELb1EEENS_19SingleTileSchedulerILb1ELb0ELb0ELi128EEEE13SharedStorageENS1_6TensorINS1_11ArrayEngineIfLm32EEENS1_6LayoutINS2_IJNS2_IJNS3_ILi2EEESO_EEESO_NS3_ILi4EEEEEENS2_IJNS2_IJNS3_ILi1EEESO_EEESQ_NS3_ILi8EEEEEEEEEEEEbRKNSB_6ParamsERT0_S12_iNS2_IJiiiEEERT_ENKUliiE_clEii)
$_ZN7cutlass13device_kernelIN5flash19enable_sm80_to_sm89INS1_16FlashAttnBwdSm80INS1_25CollectiveMainloopBwdSm80ILi2ELi2EN4cute5tupleIJNS5_1CILi64EEENS7_ILi128EEES8_EEENS_10bfloat16_tEfNS_4arch4Sm80ELb0ELb1ELb1ELb1ELb1ELb0ELb0ELb0ELi2ELi2ELi4ELi2ELb1EEENS1_24CollectiveEpilogueBwdGQAISA_fSD_Li256ELb1ELb1EEENS1_19SingleTileSchedulerILb1ELb0ELb0ELi128EEEEEEEEEvNT_6ParamsE$_ZZN5flash25CollectiveMainloopBwdSm80ILi2ELi2EN4cute5tupleIJNS1_1CILi64EEENS3_ILi128EEES4_EEEN7cutlass10bfloat16_tEfNS7_4arch4Sm80ELb0ELb1ELb1ELb1ELb1ELb0ELb0ELb0ELi2ELi2ELi4ELi2ELb1EE3mmaINS_16FlashAttnBwdSm80ISB_NS_24CollectiveEpilogueBwdGQAIS6_fSA_Li256ELb1ELb1EEENS_19SingleTileSchedulerILb1ELb0ELb0ELi128EEEE13SharedStorageENS1_6TensorINS1_11ArrayEngineIfLm32EEENS1_6LayoutINS2_IJNS2_IJNS3_ILi2EEESO_EEESO_NS3_ILi4EEEEEENS2_IJNS2_IJNS3_ILi1EEESO_EEESQ_NS3_ILi8EEEEEEEEEEEEbRKNSB_6ParamsERT0_S12_iNS2_IJiiiEEERT_ENKUliiE_clEii:
        /* <DEDUP_REMOVED lines=355> */
        .weak           $__internal_3_$__cuda_sm70_warpsync
        .type           $__internal_3_$__cuda_sm70_warpsync,@function
        .size           $__internal_3_$__cuda_sm70_warpsync,(.L_x_4458 - $__internal_3_$__cuda_sm70_warpsync)
$__internal_3_$__cuda_sm70_warpsync:
[----:B------:R-:W-:Y:S01]  /*d6e0*/  MOV R15, 0x0 ;  /* 0x00000000000f7802 */ /* 0x000fe20000000f00 */
[----:B------:R-:W-:Y:S04]  /*d6f0*/  WARPSYNC R3 ;  /* 0x0000000300007348 */ /* 0x000fe80003800000 */
[----:B------:R-:W-:Y:S05]  /*d700*/  RET.REL.NODEC R14 `(_ZN7cutlass13device_kernelIN5flash19enable_sm80_to_sm89INS1_16FlashAttnBwdSm80INS1_25CollectiveMainloopBwdSm80ILi2ELi2EN4cute5tupleIJNS5_1CILi64EEENS7_ILi128EEES8_EEENS_10bfloat16_tEfNS_4arch4Sm80ELb0ELb1ELb1ELb1ELb1ELb0ELb0ELb0ELi2ELi2ELi4ELi2ELb1EEENS1_24CollectiveEpilogueBwdGQAISA_fSD_Li256ELb1ELb1EEENS1_19SingleTileSchedulerILb1ELb0ELb0ELi128EEEEEEEEEvNT_6ParamsE) ;  /* 0xffff28f00e007950 */ /* 0x000fea0003c3ffff */
.L_x_615:
        /* <DEDUP_REMOVED lines=15> */
.L_x_4458:


//--------------------- .text._ZN7cutlass13device_kernelIN5flash19enable_sm80_to_sm89INS1_16FlashAttnBwdSm80INS1_25CollectiveMainloopBwdSm80ILi2ELi2EN4cute5tupleIJNS5_1CILi64EEENS7_ILi128EEES8_EEENS_10bfloat16_tEfNS_4arch4Sm80ELb1ELb0ELb1ELb0ELb0ELb0ELb0ELb0ELi2ELi2ELi4ELi2ELb1EEENS1_21CollectiveEpilogueBwdISA_SB_SD_Li256ELb0ELb0ELi2EEENS1_25SingleTileBwdLPTSchedulerILb0ELi128ELb0EEEEEEEEEvNT_6ParamsE --------------------------
	.section	.text._ZN7cutlass13device_kernelIN5flash19enable_sm80_to_sm89INS1_16FlashAttnBwdSm80INS1_25CollectiveMainloopBwdSm80ILi2ELi2EN4cute5tupleIJNS5_1CILi64EEENS7_ILi128EEES8_EEENS_10bfloat16_tEfNS_4arch4Sm80ELb1ELb0ELb1ELb0ELb0ELb0ELb0ELb0ELi2ELi2ELi4ELi2ELb1EEENS1_21CollectiveEpilogueBwdISA_SB_SD_Li256ELb0ELb0ELi2EEENS1_25SingleTileBwdLPTSchedulerILb0ELi128ELb0EEEEEEEEEvNT_6ParamsE,"ax",@progbits
	.sectioninfo	@"SHI_REGISTERS=252"
	.align	128
.text._ZN7cutlass13device_kernelIN5flash19enable_sm80_to_sm89INS1_16FlashAttnBwdSm80INS1_25CollectiveMainloopBwdSm80ILi2ELi2EN4cute5tupleIJNS5_1CILi64EEENS7_ILi128EEES8_EEENS_10bfloat16_tEfNS_4arch4Sm80ELb1ELb0ELb1ELb0ELb0ELb0ELb0ELb0ELi2ELi2ELi4ELi2ELb1EEENS1_21CollectiveEpilogueBwdISA_SB_SD_Li256ELb0ELb0ELi2EEENS1_25SingleTileBwdLPTSchedulerILb0ELi128ELb0EEEEEEEEEvNT_6ParamsE:
        .type           _ZN7cutlass13device_kernelIN5flash19enable_sm80_to_sm89INS1_16FlashAttnBwdSm80INS1_25CollectiveMainloopBwdSm80ILi2ELi2EN4cute5tupleIJNS5_1CILi64EEENS7_ILi128EEES8_EEENS_10bfloat16_tEfNS_4arch4Sm80ELb1ELb0ELb1ELb0ELb0ELb0ELb0ELb0ELi2ELi2ELi4ELi2ELb1EEENS1_21CollectiveEpilogueBwdISA_SB_SD_Li256ELb0ELb0ELi2EEENS1_25SingleTileBwdLPTSchedulerILb0ELi128ELb0EEEEEEEEEvNT_6ParamsE,@function
        .size           _ZN7cutlass13device_kernelIN5flash19enable_sm80_to_sm89INS1_16FlashAttnBwdSm80INS1_25CollectiveMainloopBwdSm80ILi2ELi2EN4cute5tupleIJNS5_1CILi64EEENS7_ILi128EEES8_EEENS_10bfloat16_tEfNS_4arch4Sm80ELb1ELb0ELb1ELb0ELb0ELb0ELb0ELb0ELi2ELi2ELi4ELi2ELb1EEENS1_21CollectiveEpilogueBwdISA_SB_SD_Li256ELb0ELb0ELi2EEENS1_25SingleTileBwdLPTSchedulerILb0ELi128ELb0EEEEEEEEEvNT_6ParamsE,(.L_x_4550 - _ZN7cutlass13device_kernelIN5flash19enable_sm80_to_sm89INS1_16FlashAttnBwdSm80INS1_25CollectiveMainloopBwdSm80ILi2ELi2EN4cute5tupleIJNS5_1CILi64EEENS7_ILi128EEES8_EEENS_10bfloat16_tEfNS_4arch4Sm80ELb1ELb0ELb1ELb0ELb0ELb0ELb0ELb0ELi2ELi2ELi4ELi2ELb1EEENS1_21CollectiveEpilogueBwdISA_SB_SD_Li256ELb0ELb0ELi2EEENS1_25SingleTileBwdLPTSchedulerILb0ELi128ELb0EEEEEEEEEvNT_6ParamsE)
        .other          _ZN7cutlass13device_kernelIN5flash19enable_sm80_to_sm89INS1_16FlashAttnBwdSm80INS1_25CollectiveMainloopBwdSm80ILi2ELi2EN4cute5tupleIJNS5_1CILi64EEENS7_ILi128EEES8_EEENS_10bfloat16_tEfNS_4arch4Sm80ELb1ELb0ELb1ELb0ELb0ELb0ELb0ELb0ELi2ELi2ELi4ELi2ELb1EEENS1_21CollectiveEpilogueBwdISA_SB_SD_Li256ELb0ELb0ELi2EEENS1_25SingleTileBwdLPTSchedulerILb0ELi128ELb0EEEEEEEEEvNT_6ParamsE,@"STO_CUDA_ENTRY STV_DEFAULT"
_ZN7cutlass13device_kernelIN5flash19enable_sm80_to_sm89INS1_16FlashAttnBwdSm80INS1_25CollectiveMainloopBwdSm80ILi2ELi2EN4cute5tupleIJNS5_1CILi64EEENS7_ILi128EEES8_EEENS_10bfloat16_tEfNS_4arch4Sm80ELb1ELb0ELb1ELb0ELb0ELb0ELb0ELb0ELi2ELi2ELi4ELi2ELb1EEENS1_21CollectiveEpilogueBwdISA_SB_SD_Li256ELb0ELb0ELi2EEENS1_25SingleTileBwdLPTSchedulerILb0ELi128ELb0EEEEEEEEEvNT_6ParamsE:
[----:B------:R-:W-:-:S03]  /*0000*/  MOV R1, c[0x0][0x28] ;  /* 0x00000a0000017a02 */ /* 0x000fc60000000f00 */
[----:B------:R-:W1:Y:S01]  /*0010*/  S2R R200, SR_TID.X ;  /* 0x0000000000c87919 */ /* 0x000e620000002100 */
[----:B------:R-:W-:-:S03]  /*0020*/  IADD3 R1, R1, -0x1b0, RZ ;  /* 0xfffffe5001017810 */ /* 0x000fc60007ffe0ff */
[----:B------:R-:W2:Y:S01]  /*0030*/  S2R R0, SR_CTAID.X ;  /* 0x0000000000007919 */ /* 0x000ea20000002500 */
[----:B------:R-:W-:-:S05]  /*0040*/  IADD3 R14, P0, R1, c[0x0][0x20], RZ ;  /* 0x00000800010e7a10 */ /* 0x000fca0007f1e0ff */
[----:B------:R-:W-:Y:S01]  /*0050*/  IMAD.X R15, RZ, RZ, c[0x0][0x24], P0 ;  /* 0x00000900ff0f7624 */ /* 0x000fe200000e06ff */
[----:B-1----:R-:W-:-:S06]  /*0060*/  SHF.R.U32.HI R2, RZ, 0x5, R200 ;  /* 0x00000005ff027819 */ /* 0x002fcc00000116c8 */
[----:B------:R-:W1:Y:S02]  /*0070*/  SHFL.IDX PT, R2, R2, RZ, 0x1f ;  /* 0x00001fff02027589 */ /* 0x000e6400000e0000 */
[----:B-1----:R-:W-:-:S13]  /*0080*/  ISETP.NE.AND P1, PT, R2, RZ, PT ;  /* 0x000000ff0200720c */ /* 0x002fda0003f25270 */
[----:B------:R-:W-:Y:S05]  /*0090*/  @!P1 BRA `(.L_x_616) ;  /* 0x0000020000009947 */ /* 0x000fea0003800000 */
[----:B--2---:R-:W-:Y:S01]  /*00a0*/  IMAD.MOV.U32 R2, RZ, RZ, c[0x0][0x3b8] ;  /* 0x0000ee00ff027624 */ /* 0x004fe200078e00ff */
[----:B------:R-:W-:-:S04]  /*00b0*/  MOV R4, R0 ;  /* 0x0000000000047202 */ /* 0x000fc80000000f00 */
[----:B------:R-:W-:-:S13]  /*00c0*/  ISETP.NE.AND P0, PT, R2, 0x1, PT ;  /* 0x000000010200780c */ /* 0x000fda0003f05270 */
[----:B------:R-:W-:-:S05]  /*00d0*/  @P0 IMAD.HI.U32 R2, R0, c[0x0][0x3bc], RZ ;  /* 0x0000ef0000020a27 */ /* 0x000fca00078e00ff */
[----:B------:R-:W-:-:S04]  /*00e0*/  @P0 SHF.R.U32.HI R4, RZ, c[0x0][0x3c0], R2 ;  /* 0x0000f000ff040a19 */ /* 0x000fc80000011602 */
[----:B------:R-:W-:Y:S01]  /*00f0*/  ISETP.GE.AND P0, PT, R4, c[0x0][0x3d0], PT ;  /* 0x0000f40004007a0c */ /* 0x000fe20003f06270 */
[----:B------:R-:W-:-:S04]  /*0100*/  IMAD.MOV R3, RZ, RZ, -R4 ;  /* 0x000000ffff037224 */ /* 0x000fc800078e0a04 */
[----:B------:R-:W-:-:S08]  /*0110*/  IMAD R0, R3, c[0x0][0x3b8], R0 ;  /* 0x0000ee0003007a24 */ /* 0x000fd000078e0200 */
[----:B------:R-:W-:Y:S05]  /*0120*/  @!P0 BRA `(.L_x_617) ;  /* 0x0000007000008947 */ /* 0x000fea0003800000 */
[----:B------:R-:W-:Y:S02]  /*0130*/  MOV R2, c[0x0][0x3c4] ;  /* 0x0000f10000027a02 */ /* 0x000fe40000000f00 */
[----:B------:R-:W-:Y:S02]  /*0140*/  MOV R199, R0 ;  /* 0x0000000000c77202 */ /* 0x000fe40000000f00 */
[----:B------:R-:W-:-:S13]  /*0150*/  ISETP.NE.AND P0, PT, R2, 0x1, PT ;  /* 0x000000010200780c */ /* 0x000fda0003f05270 */
[----:B------:R-:W-:-:S05]  /*0160*/  @P0 IMAD.HI.U32 R2, R0, c[0x0][0x3c8], RZ ;  /* 0x0000f20000020a27 */ /* 0x000fca00078e00ff */
[----:B------:R-:W-:-:S05]  /*0170*/  @P0 SHF.R.U32.HI R199, RZ, c[0x0][0x3cc], R2 ;  /* 0x0000f300ffc70a19 */ /* 0x000fca0000011602 */
[----:B------:R-:W-:Y:S01]  /*0180*/  IMAD R3, R199, c[0x0][0x3c4], RZ ;  /* 0x0000f100c7037a24 */ /* 0x000fe200078e02ff */
[----:B------:R-:W-:Y:S05]  /*0190*/  BRA `(.L_x_618) ;  /* 0x0000006000007947 */ /* 0x000fea0003800000 */
.L_x_617:
[----:B------:R-:W-:Y:S02]  /*01a0*/  MOV R2, c[0x0][0x3ac] ;  /* 0x0000eb0000027a02 */ /* 0x000fe40000000f00 */
[----:B------:R-:W-:Y:S02]  /*01b0*/  MOV R199, R0 ;  /* 0x0000000000c77202 */ /* 0x000fe40000000f00 */
[----:B------:R-:W-:-:S13]  /*01c0*/  ISETP.NE.AND P0, PT, R2, 0x1, PT ;  /* 0x000000010200780c */ /* 0x000fda0003f05270 */
[----:B------:R-:W-:-:S05]  /*01d0*/  @P0 IMAD.HI.U32 R2, R0, c[0x0][0x3b0], RZ ;  /* 0x0000ec0000020a27 */ /* 0x000fca00078e00ff */
[----:B------:R-:W-:-:S05]  /*01e0*/  @P0 SHF.R.U32.HI R199, RZ, c[0x0][0x3b4], R2 ;  /* 0x0000ed00ffc70a19 */ /* 0x000fca0000011602 */
[----:B------:R-:W-:-:S03]  /*01f0*/  IMAD R3, R199, c[0x0][0x3ac], RZ ;  /* 0x0000eb00c7037a24 */ /* 0x000fc600078e02ff */
.L_x_618:
[----:B------:R-:W-:Y:S02]  /*0200*/  MOV R2, c[0x0][0x3a0] ;  /* 0x0000e80000027a02 */ /* 0x000fe40000000f00 */
[----:B------:R-:W-:Y:S02]  /*0210*/  IADD3 R3, R0, -R3, RZ ;  /* 0x8000000300037210 */ /* 0x000fe40007ffe0ff */
[----:B------:R-:W-:-:S03]  /*0220*/  ISETP.NE.AND P0, PT, R2, 0x1, PT ;  /* 0x000000010200780c */ /* 0x000fc60003f05270 */
[----:B------:R-:W-:-:S05]  /*0230*/  IMAD R4, R4, c[0x0][0x3ac], R3 ;  /* 0x0000eb0004047a24 */ /* 0x000fca00078e0203 */
[----:B------:R-:W-:-:S05]  /*0240*/  MOV R198, R4 ;  /* 0x0000000400c67202 */ /* 0x000fca0000000f00 */
[----:B------:R-:W-:-:S05]  /*0250*/  @P0 IMAD.HI.U32 R0, R4, c[0x0][0x3a4], RZ ;  /* 0x0000e90004000a27 */ /* 0x000fca00078e00ff */
[----:B------:R-:W-:-:S04]  /*0260*/  @P0 SHF.R.U32.HI R198, RZ, c[0x0][0x3a8], R0 ;  /* 0x0000ea00ffc60a19 */ /* 0x000fc80000011600 */
[----:B------:R-:W-:-:S05]  /*0270*/  IADD3 R197, -R198, RZ, RZ ;  /* 0x000000ffc6c57210 */ /* 0x000fca0007ffe1ff */
[----:B------:R-:W-:Y:S01]  /*0280*/  IMAD R197, R197, c[0x0][0x3a0], R4 ;  /* 0x0000e800c5c57a24 */ /* 0x000fe200078e0204 */
[----:B------:R-:W-:Y:S05]  /*0290*/  BRA `(.L_x_619) ;  /* 0x000001f000007947 */ /* 0x000fea0003800000 */
.L_x_616:
        /* <DEDUP_REMOVED lines=16> */
.L_x_620:
[----:B------:R-:W-:Y:S02]  /*03a0*/  MOV R0, c[0x0][0x3ac] ;  /* 0x0000eb0000007a02 */ /* 0x000fe40000000f00 */
[----:B------:R-:W-:Y:S02]  /*03b0*/  MOV R199, R2 ;  /* 0x0000000200c77202 */ /* 0x000fe40000000f00 */
[----:B------:R-:W-:-:S13]  /*03c0*/  ISETP.NE.AND P0, PT, R0, 0x1, PT ;  /* 0x000000010000780c */ /* 0x000fda0003f05270 */
[----:B------:R-:W-:-:S05]  /*03d0*/  @P0 IMAD.HI.U32 R0, R2, c[0x0][0x3b0], RZ ;  /* 0x0000ec0002000a27 */ /* 0x000fca00078e00ff */
[----:B------:R-:W-:-:S05]  /*03e0*/  @P0 SHF.R.U32.HI R199, RZ, c[0x0][0x3b4], R0 ;  /* 0x0000ed00ffc70a19 */ /* 0x000fca0000011600 */
[----:B------:R-:W-:-:S03]  /*03f0*/  IMAD R3, R199, c[0x0][0x3ac], RZ ;  /* 0x0000eb00c7037a24 */ /* 0x000fc600078e02ff */
.L_x_621:
        /* <DEDUP_REMOVED lines=8> */
[----:B------:R-:W-:Y:S02]  /*0480*/  IMAD R197, R197, c[0x0][0x3a0], R4 ;  /* 0x0000e800c5c57a24 */ /* 0x000fe400078e0204 */
.L_x_619:
[----:B------:R-:W-:-:S13]  /*0490*/  ISETP.GE.AND P0, PT, R198, RZ, PT ;  /* 0x000000ffc600720c */ /* 0x000fda0003f06270 */
[----:B------:R-:W-:Y:S05]  /*04a0*/  @!P0 EXIT ;  /* 0x000000000000894d */ /* 0x000fea0003800000 */
[----:B------:R-:W-:Y:S01]  /*04b0*/  IMAD.MOV.U32 R3, RZ, RZ, c[0x0][0x168] ;  /* 0x00005a00ff037624 */ /* 0x000fe200078e00ff */
[----:B------:R1:W-:Y:S01]  /*04c0*/  STL.64 [R1], RZ ;  /* 0x000000ff01007387 */ /* 0x0003e20000100a00 */
[----:B------:R-:W-:Y:S01]  /*04d0*/  IMAD.MOV.U32 R2, RZ, RZ, RZ ;  /* 0x000000ffff027224 */ /* 0x000fe200078e00ff */
[----:B------:R-:W-:Y:S01]  /*04e0*/  ULDC.64 UR12, c[0x0][0x118] ;  /* 0x00004600000c7ab9 */ /* 0x000fe20000000a00 */
[----:B------:R-:W-:Y:S01]  /*04f0*/  IMAD.MOV.U32 R4, RZ, RZ, c[0x0][0x198] ;  /* 0x00006600ff047624 */ /* 0x000fe200078e00ff */
[C---:B------:R-:W-:Y:S01]  /*0500*/  IADD3 R0, R3.reuse, -c[0x0][0x198], RZ ;  /* 0x8000660003007a10 */ /* 0x040fe20007ffe0ff */
[----:B------:R-:W-:Y:S01]  /*0510*/  CS2R R94, SRZ ;  /* 0x00000000005e7805 */ /* 0x000fe2000001ff00 */
[----:B------:R-:W-:Y:S01]  /*0520*/  IADD3 R5, R3, 0x3f, RZ ;  /* 0x0000003f03057810 */ /* 0x000fe20007ffe0ff */
[----:B------:R1:W-:Y:S01]  /*0530*/  STL.64 [R1+0x8], R2 ;  /* 0x0000080201007387 */ /* 0x0003e20000100a00 */
[----:B------:R-:W-:Y:S01]  /*0540*/  PLOP3.LUT P1, PT, PT, PT, PT, 0x80, 0x0 ;  /* 0x000000000000781c */ /* 0x000fe20003f2f070 */
[----:B------:R-:W-:Y:S01]  /*0550*/  IMAD R0, R199, 0x80, R0 ;  /* 0x00000080c7007824 */ /* 0x000fe200078e0200 */
[----:B------:R-:W-:Y:S01]  /*0560*/  SHF.R.S32.HI R196, RZ, 0x1f, R5 ;  /* 0x0000001fffc47819 */ /* 0x000fe20000011405 */
[----:B------:R1:W-:Y:S01]  /*0570*/  STL [R1+0x10], R4 ;  /* 0x0000100401007387 */ /* 0x0003e20000100800 */
[----:B------:R-:W-:Y:S01]  /*0580*/  CS2R R92, SRZ ;  /* 0x00000000005c7805 */ /* 0x000fe2000001ff00 */
[----:B------:R-:W-:Y:S01]  /*0590*/  CS2R R98, SRZ ;  /* 0x0000000000627805 */ /* 0x000fe2000001ff00 */
[----:B------:R-:W-:Y:S01]  /*05a0*/  IADD3 R0, R0, -c[0x0][0x2a4], RZ ;  /* 0x8000a90000007a10 */ /* 0x000fe20007ffe0ff */
[----:B------:R-:W-:Y:S01]  /*05b0*/  CS2R R96, SRZ ;  /* 0x0000000000607805 */ /* 0x000fe2000001ff00 */
[----:B------:R-:W-:Y:S01]  /*05c0*/  LEA.HI R196, R196, R5, RZ, 0x6 ;  /* 0x00000005c4c47211 */ /* 0x000fe200078f30ff */
[----:B------:R-:W-:Y:S01]  /*05d0*/  CS2R R90, SRZ ;  /* 0x00000000005a7805 */ /* 0x000fe2000001ff00 */
[----:B------:R-:W-:Y:S01]  /*05e0*/  SHF.R.S32.HI R195, RZ, 0x1f, R0 ;  /* 0x0000001fffc37819 */ /* 0x000fe20000011400 */
[----:B------:R-:W-:Y:S01]  /*05f0*/  CS2R R88, SRZ ;  /* 0x0000000000587805 */ /* 0x000fe2000001ff00 */
[----:B------:R-:W-:Y:S01]  /*0600*/  SHF.R.S32.HI R196, RZ, 0x6, R196 ;  /* 0x00000006ffc47819 */ /* 0x000fe200000114c4 */
        /* <DEDUP_REMOVED lines=31> */
[----:B-1----:R-:W-:Y:S01]  /*0800*/  MOV R3, 0x4 ;  /* 0x0000000400037802 */ /* 0x002fe20000000f00 */
[----:B------:R-:W-:Y:S01]  /*0810*/  IMAD.SHL.U32 R60, R200, 0x4, RZ ;  /* 0x00000004c83c7824 */ /* 0x000fe200078e00ff */
[----:B------:R-:W-:Y:S01]  /*0820*/  UMOV UR7, 0x6 ;  /* 0x0000000600077882 */ /* 0x000fe20000000000 */
[----:B------:R-:W-:Y:S01]  /*0830*/  IMAD.MOV.U32 R10, RZ, RZ, c[0x0][0x260] ;  /* 0x00009800ff0a7624 */ /* 0x000fe200078e00ff */
[----:B------:R-:W-:Y:S01]  /*0840*/  UMOV UR6, 0x5 ;  /* 0x0000000500067882 */ /* 0x000fe20000000000 */
[----:B------:R-:W-:Y:S01]  /*0850*/  IMAD.WIDE R6, R60, R3, c[0x0][0x18] ;  /* 0x000006003c067625 */ /* 0x000fe200078e0203 */
[----:B------:R-:W-:Y:S01]  /*0860*/  ULDC.64 UR4, c[0x0][0x178] ;  /* 0x00005e0000047ab9 */ /* 0x000fe20000000a00 */
[----:B------:R-:W-:Y:S01]  /*0870*/  SHF.R.S32.HI R193, RZ, 0x1f, R197 ;  /* 0x0000001fffc17819 */ /* 0x000fe200000114c5 */
[----:B------:R-:W-:Y:S01]  /*0880*/  USHF.L.U64.HI UR8, UR4, UR7, UR5 ;  /* 0x0000000704087299 */ /* 0x000fe20008010205 */
[----:B------:R-:W-:Y:S01]  /*0890*/  IMAD.MOV.U32 R3, RZ, RZ, c[0x0][0x1f8] ;  /* 0x00007e00ff037624 */ /* 0x000fe200078e00ff */
[C---:B------:R-:W-:Y:S01]  /*08a0*/  IADD3 R4, P1, R6.reuse, 0xc080, RZ ;  /* 0x0000c08006047810 */ /* 0x040fe20007f3e0ff */
[----:B------:R-:W-:Y:S01]  /*08b0*/  USHF.L.U32 UR9, UR4, 0x6, URZ ;  /* 0x0000000604097899 */ /* 0x000fe2000800063f */
[----:B------:R-:W-:Y:S01]  /*08c0*/  IADD3 R20, P0, R6, 0xc280, RZ ;  /* 0x0000c28006147810 */ /* 0x000fe20007f1e0ff */
[----:B------:R-:W-:Y:S01]  /*08d0*/  USHF.L.U64.HI UR10, UR4, UR6, UR5 ;  /* 0x00000006040a7299 */ /* 0x000fe20008010205 */
[----:B------:R-:W-:Y:S01]  /*08e0*/  IADD3 R3, R3, 0x3f, RZ ;  /* 0x0000003f03037810 */ /* 0x000fe20007ffe0ff */
[----:B------:R-:W-:Y:S01]  /*08f0*/  USHF.L.U32 UR11, UR4, 0x5, URZ ;  /* 0x00000005040b7899 */ /* 0x000fe2000800063f */
[----:B------:R-:W-:Y:S01]  /*0900*/  IADD3 R10, R10, 0x3f, RZ ;  /* 0x0000003f0a0a7810 */ /* 0x000fe20007ffe0ff */
[----:B------:R-:W-:Y:S01]  /*0910*/  IMAD.MOV.U32 R2, RZ, RZ, c[0x0][0x248] ;  /* 0x00009200ff027624 */ /* 0x000fe200078e00ff */
[----:B------:R-:W-:Y:S01]  /*0920*/  SHF.R.S32.HI R6, RZ, 0x1f, R3 ;  /* 0x0000001fff067819 */ /* 0x000fe20000011403 */
[----:B------:R-:W-:Y:S01]  /*0930*/  ULDC.64 UR4, c[0x0][0x208] ;  /* 0x0000820000047ab9 */ /* 0x000fe20000000a00 */
[----:B------:R-:W-:Y:S01]  /*0940*/  SHF.R.S32.HI R61, RZ, 0x1f, R60 ;  /* 0x0000001fff3d7819 */ /* 0x000fe2000001143c */
[----:B------:R-:W-:Y:S01]  /*0950*/  USHF.L.U64.HI UR7, UR4, UR7, UR5 ;  /* 0x0000000704077299 */ /* 0x000fe20008010205 */
[----:B------:R-:W-:Y:S01]  /*0960*/  LEA.HI R6, R6, R3, RZ, 0x6 ;  /* 0x0000000306067211 */ /* 0x000fe200078f30ff */
[----:B------:R-:W-:Y:S01]  /*0970*/  USHF.L.U64.HI UR5, UR4, UR6, UR5 ;  /* 0x0000000604057299 */ /* 0x000fe20008010205 */
[----:B------:R-:W-:Y:S01]  /*0980*/  SHF.R.S32.HI R3, RZ, 0x1f, R10 ;  /* 0x0000001fff037819 */ /* 0x000fe2000001140a */
[----:B------:R-:W-:Y:S01]  /*0990*/  USHF.L.U32 UR6, UR4, 0x5, URZ ;  /* 0x0000000504067899 */ /* 0x000fe2000800063f */
[----:B------:R-:W-:Y:S01]  /*09a0*/  IMAD R16, R193, c[0x0][0x270], RZ ;  /* 0x00009c00c1107a24 */ /* 0x000fe200078e02ff */
[----:B------:R-:W-:Y:S01]  /*09b0*/  USHF.L.U32 UR4, UR4, 0x6, URZ ;  /* 0x0000000604047899 */ /* 0x000fe2000800063f */
[----:B------:R-:W-:Y:S01]  /*09c0*/  SHF.R.S32.HI R39, RZ, 0x1f, R200 ;  /* 0x0000001fff277819 */ /* 0x000fe200000114c8 */
[----:B------:R-:W-:Y:S01]  /*09d0*/  IMAD.U32 R9, RZ, RZ, UR10 ;  /* 0x0000000aff097e24 */ /* 0x000fe2000f8e00ff */
[----:B------:R-:W-:Y:S01]  /*09e0*/  ISETP.NE.AND P2, PT, R2, 0x1, PT ;  /* 0x000000010200780c */ /* 0x000fe20003f45270 */
[----:B------:R-:W-:Y:S01]  /*09f0*/  IMAD R16, R197, c[0x0][0x274], R16 ;  /* 0x00009d00c5107a24 */ /* 0x000fe200078e0210 */
[----:B------:R-:W-:Y:S01]  /*0a00*/  LEA.HI R10, R3, R10, RZ, 0x6 ;  /* 0x0000000a030a7211 */ /* 0x000fe200078f30ff */
[----:B------:R-:W-:Y:S01]  /*0a10*/  IMAD.WIDE.U32 R2, R197, c[0x0][0x270], R60 ;  /* 0x00009c00c5027a25 */ /* 0x000fe200078e003c */
[----:B------:R-:W-:Y:S01]  /*0a20*/  LEA.HI R34, R39, R200, RZ, 0x3 ;  /* 0x000000c827227211 */ /* 0x000fe200078f18ff */
[----:B------:R-:W-:Y:S01]  /*0a30*/  STL [R1+0x18], R196 ;  /* 0x000018c401007387 */ /* 0x000fe20000100800 */
[----:B------:R-:W-:Y:S01]  /*0a40*/  MOV R13, UR7 ;  /* 0x00000007000d7c02 */ /* 0x000fe20008000f00 */
[----:B------:R-:W-:Y:S01]  /*0a50*/  IMAD.U32 R12, RZ, RZ, UR4 ;  /* 0x00000004ff0c7e24 */ /* 0x000fe2000f8e00ff */
[----:B------:R-:W-:Y:S01]  /*0a60*/  MOV R8, UR11 ;  /* 0x0000000b00087c02 */ /* 0x000fe20008000f00 */
[----:B------:R-:W-:Y:S01]  /*0a70*/  IMAD.IADD R17, R3, 0x1, R16 ;  /* 0x0000000103117824 */ /* 0x000fe200078e0210 */
[----:B------:R-:W-:Y:S01]  /*0a80*/  LOP3.LUT R3, R34, 0xfffffff8, RZ, 0xc0, !PT ;  /* 0xfffffff822037812 */ /* 0x000fe200078ec0ff */
[----:B------:R-:W-:Y:S01]  /*0a90*/  IMAD.U32 R18, RZ, RZ, UR6 ;  /* 0x00000006ff127e24 */ /* 0x000fe2000f8e00ff */
[----:B------:R-:W-:Y:S01]  /*0aa0*/  IADD3.X R5, RZ, R7, RZ, P1, !PT ;  /* 0x00000007ff057210 */ /* 0x000fe20000ffe4ff */
[----:B------:R1:W-:Y:S01]  /*0ab0*/  STL.64 [R1+0x50], R12 ;  /* 0x0000500c01007387 */ /* 0x0003e20000100a00 */
[----:B------:R-:W-:Y:S01]  /*0ac0*/  MOV R16, R2 ;  /* 0x0000000200107202 */ /* 0x000fe20000000f00 */
[----:B------:R-:W-:Y:S01]  /*0ad0*/  IMAD.U32 R22, RZ, RZ, UR9 ;  /* 0x00000009ff167e24 */ /* 0x000fe2000f8e00ff */
[----:B------:R-:W-:Y:S01]  /*0ae0*/  SHF.R.S32.HI R2, RZ, 0x3, R34 ;  /* 0x00000003ff027819 */ /* 0x000fe20000011422 */
[----:B------:R2:W-:Y:S01]  /*0af0*/  STL.64 [R1+0x20], R8 ;  /* 0x0000200801007387 */ /* 0x0005e20000100a00 */
[----:B------:R-:W-:Y:S01]  /*0b00*/  MOV R19, UR5 ;  /* 0x0000000500137c02 */ /* 0x000fe20008000f00 */
[----:B------:R-:W-:Y:S01]  /*0b10*/  IMAD.MOV.U32 R0, RZ, RZ, 0x1 ;  /* 0x00000001ff007424 */ /* 0x000fe200078e00ff */
[----:B------:R-:W-:Y:S01]  /*0b20*/  MOV R23, UR8 ;  /* 0x0000000800177c02 */ /* 0x000fe20008000f00 */
[----:B------:R3:W-:Y:S01]  /*0b30*/  STL.64 [R1+0x78], R4 ;  /* 0x0000780401007387 */ /* 0x0007e20000100a00 */
[----:B------:R-:W-:Y:S01]  /*0b40*/  SHF.R.S32.HI R192, RZ, 0x1f, R198 ;  /* 0x0000001fffc07819 */ /* 0x000fe200000114c6 */
[----:B------:R-:W-:Y:S01]  /*0b50*/  IMAD.X R21, RZ, RZ, R7, P0 ;  /* 0x000000ffff157224 */ /* 0x000fe200000e0607 */
[----:B------:R-:W-:Y:S01]  /*0b60*/  LEA.HI R30, R39, R200, RZ, 0x6 ;  /* 0x000000c8271e7211 */ /* 0x000fe200078f30ff */
[----:B------:R4:W-:Y:S01]  /*0b70*/  STL.64 [R1+0x48], R18 ;  /* 0x0000481201007387 */ /* 0x0009e20000100a00 */
[----:B------:R-:W-:Y:S01]  /*0b80*/  SHF.R.S32.HI R6, RZ, 0x6, R6 ;  /* 0x00000006ff067819 */ /* 0x000fe20000011406 */
[C---:B------:R-:W-:Y:S01]  /*0b90*/  IMAD R11, R192.reuse, c[0x0][0x278], RZ ;  /* 0x00009e00c00b7a24 */ /* 0x040fe200078e02ff */
[----:B------:R-:W-:Y:S01]  /*0ba0*/  SHF.R.S32.HI R30, RZ, 0x6, R30 ;  /* 0x00000006ff1e7819 */ /* 0x000fe2000001141e */
[----:B------:R5:W-:Y:S01]  /*0bb0*/  STL.64 [R1+0x28], R22 ;  /* 0x0000281601007387 */ /* 0x000be20000100a00 */
[----:B------:R-:W-:Y:S01]  /*0bc0*/  IMAD R7, R192, c[0x0][0x290], RZ ;  /* 0x0000a400c0077a24 */ /* 0x000fe200078e02ff */
[----:B------:R-:W-:Y:S01]  /*0bd0*/  SHF.R.S32.HI R10, RZ, 0x6, R10 ;  /* 0x00000006ff0a7819 */ /* 0x000fe2000001140a */
[----:B------:R-:W-:Y:S01]  /*0be0*/  IMAD R26, R193, c[0x0][0x180], RZ ;  /* 0x00006000c11a7a24 */ /* 0x000fe200078e02ff */
[----:B------:R-:W-:Y:S01]  /*0bf0*/  STL.U8 [R1+0x14], R0 ;  /* 0x0000140001007387 */ /* 0x000fe20000100000 */
[----:B------:R-:W-:Y:S01]  /*0c00*/  IMAD.WIDE.U32 R16, R198, c[0x0][0x278], R16 ;  /* 0x00009e00c6107a25 */ /* 0x000fe200078e0010 */
[----:B------:R-:W-:-:S02]  /*0c10*/  SHF.L.U32 R24, R30, 0x9, RZ ;  /* 0x000000091e187819 */ /* 0x000fc400000006ff */
[----:B------:R5:W-:Y:S01]  /*0c20*/  STL.U8 [R1+0x15], R0 ;  /* 0x0000150001007387 */ /* 0x000be20000100000 */
[----:B------:R-:W-:Y:S01]  /*0c30*/  IMAD R26, R197, c[0x0][0x184], R26 ;  /* 0x00006100c51a7a24 */ /* 0x000fe200078e021a */
[----:B------:R-:W-:Y:S02]  /*0c40*/  SHF.R.S32.HI R63, RZ, 0x1f, R2 ;  /* 0x0000001fff3f7819 */ /* 0x000fe40000011402 */
[----:B-1----:R-:W-:Y:S01]  /*0c50*/  IADD3 R12, -R3, R200, RZ ;  /* 0x000000c8030c7210 */ /* 0x002fe20007ffe1ff */
[----:B------:R1:W-:Y:S01]  /*0c60*/  STL.64 [R1+0x90], R20 ;  /* 0x0000901401007387 */ /* 0x0003e20000100a00 */
[----:B--2---:R-:W-:-:S03]  /*0c70*/  IMAD R8, R193, c[0x0][0x288], RZ ;  /* 0x0000a200c1087a24 */ /* 0x004fc600078e02ff */
[----:B------:R-:W-:Y:S01]  /*0c80*/  IMAD.SHL.U32 R3, R12, 0x8, RZ ;  /* 0x000000080c037824 */ /* 0x000fe200078e00ff */
[----:B------:R2:W-:Y:S01]  /*0c90*/  STL [R1+0x40], R6 ;  /* 0x0000400601007387 */ /* 0x0005e20000100800 */
[----:B---3--:R-:W-:Y:S02]  /*0ca0*/  IMAD.SHL.U32 R4, R2, 0x40, RZ ;  /* 0x0000004002047824 */ /* 0x008fe400078e00ff */
[C---:B------:R-:W-:Y:S01]  /*0cb0*/  IMAD R8, R197.reuse, c[0x0][0x28c], R8 ;  /* 0x0000a300c5087a24 */ /* 0x040fe200078e0208 */
[----:B------:R-:W-:Y:S01]  /*0cc0*/  SHF.R.S32.HI R65, RZ, 0x1f, R3 ;  /* 0x0000001fff417819 */ /* 0x000fe20000011403 */
[----:B----4-:R-:W-:Y:S01]  /*0cd0*/  IMAD.WIDE.U32 R18, R197, c[0x0][0x288], R60 ;  /* 0x0000a200c5127a25 */ /* 0x010fe200078e003c */
[----:B------:R-:W-:Y:S01]  /*0ce0*/  LOP3.LUT R4, R4, 0x1c0, RZ, 0xc0, !PT ;  /* 0x000001c004047812 */ /* 0x000fe200078ec0ff */
[----:B------:R-:W-:Y:S01]  /*0cf0*/  STL [R1+0x68], R10 ;  /* 0x0000680a01007387 */ /* 0x000fe20000100800 */
[----:B------:R-:W-:Y:S01]  /*0d00*/  MOV R64, R3 ;  /* 0x0000000300407202 */ /* 0x000fe20000000f00 */
[----:B-----5:R-:W-:Y:S01]  /*0d10*/  IMAD R22, R193, c[0x0][0x210], RZ ;  /* 0x00008400c1167a24 */ /* 0x020fe200078e02ff */
[----:B------:R-:W-:Y:S01]  /*0d20*/  SHF.R.U32.HI R5, RZ, 0x3, R4 ;  /* 0x00000003ff057819 */ /* 0x000fe20000011604 */
[----:B------:R-:W-:Y:S01]  /*0d30*/  IMAD.IADD R9, R19, 0x1, R8 ;  /* 0x0000000113097824 */ /* 0x000fe200078e0208 */
[----:B------:R-:W-:Y:S01]  /*0d40*/  MOV R8, R18 ;  /* 0x0000001200087202 */ /* 0x000fe20000000f00 */
[C---:B------:R-:W-:Y:S01]  /*0d50*/  IMAD R22, R197.reuse, c[0x0][0x214], R22 ;  /* 0x00008500c5167a24 */ /* 0x040fe200078e0216 */
[----:B------:R-:W-:Y:S01]  /*0d60*/  LEA R18, P1, R16, c[0x0][0x258], 0x2 ;  /* 0x0000960010127a11 */ /* 0x000fe200078210ff */
[----:B------:R-:W-:Y:S01]  /*0d70*/  IMAD.WIDE.U32 R28, R197, c[0x0][0x180], R64 ;  /* 0x00006000c51c7a25 */ /* 0x000fe200078e0040 */
[----:B------:R-:W-:Y:S01]  /*0d80*/  LOP3.LUT R0, R4, 0x38, R3, 0xf8, !PT ;  /* 0x0000003804007812 */ /* 0x000fe200078ef803 */
[----:B------:R3:W-:Y:S02]  /*0d90*/  STL [R1+0x80], R10 ;  /* 0x0000800a01007387 */ /* 0x0007e40000100800 */
[----:B------:R-:W-:Y:S01]  /*0da0*/  IMAD R4, R198, c[0x0][0x27c], R11 ;  /* 0x00009f00c6047a24 */ /* 0x000fe200078e020b */
[----:B------:R-:W-:Y:S01]  /*0db0*/  LOP3.LUT R5, R24, R0, R5, 0xf6, !PT ;  /* 0x0000000018057212 */ /* 0x000fe200078ef605 */
[----:B------:R-:W-:-:S04]  /*0dc0*/  IMAD.WIDE.U32 R8, R198, c[0x0][0x290], R8 ;  /* 0x0000a400c6087a25 */ /* 0x000fc800078e0008 */
[----:B-1----:R-:W-:-:S04]  /*0dd0*/  IMAD.WIDE.U32 R20, R197, c[0x0][0x210], R64 ;  /* 0x00008400c5147a25 */ /* 0x002fc800078e0040 */
[----:B--2---:R-:W-:Y:S01]  /*0de0*/  IMAD R6, R198, c[0x0][0x294], R7 ;  /* 0x0000a500c6067a24 */ /* 0x004fe200078e0207 */
[----:B------:R-:W-:Y:S01]  /*0df0*/  IADD3 R23, R21, R22, RZ ;  /* 0x0000001615177210 */ /* 0x000fe20007ffe0ff */
[----:B------:R-:W-:Y:S01]  /*0e00*/  IMAD.IADD R4, R17, 0x1, R4 ;  /* 0x0000000111047824 */ /* 0x000fe200078e0204 */
[----:B------:R-:W-:Y:S01]  /*0e10*/  MOV R22, R20 ;  /* 0x0000001400167202 */ /* 0x000fe20000000f00 */
[----:B------:R-:W-:Y:S01]  /*0e20*/  IMAD.MOV.U32 R0, RZ, RZ, 0x2 ;  /* 0x00000002ff007424 */ /* 0x000fe200078e00ff */
[----:B------:R-:W-:Y:S01]  /*0e30*/  IADD3 R6, R9, R6, RZ ;  /* 0x0000000609067210 */ /* 0x000fe20007ffe0ff */
[----:B------:R-:W-:Y:S01]  /*0e40*/  IMAD R7, R192, c[0x0][0x218], RZ ;  /* 0x00008600c0077a24 */ /* 0x000fe200078e02ff */
[----:B------:R-:W-:Y:S01]  /*0e50*/  LEA.HI.X R19, R16, c[0x0][0x25c], R4, 0x2, P1 ;  /* 0x0000970010137a11 */ /* 0x000fe200008f1404 */
[----:B------:R-:W-:Y:S02]  /*0e60*/  IMAD.IADD R27, R29, 0x1, R26 ;  /* 0x000000011d1b7824 */ /* 0x000fe400078e021a */
[----:B------:R-:W-:-:S02]  /*0e70*/  IMAD.MOV.U32 R26, RZ, RZ, R28 ;  /* 0x000000ffff1a7224 */ /* 0x000fc400078e001c */
[----:B------:R-:W-:Y:S01]  /*0e80*/  IMAD R9, R192, c[0x0][0x188], RZ ;  /* 0x00006200c0097a24 */ /* 0x000fe200078e02ff */
[C---:B---3--:R-:W-:Y:S01]  /*0e90*/  LEA R10, P0, R8.reuse, c[0x0][0x280], 0x2 ;  /* 0x0000a000080a7a11 */ /* 0x048fe200078010ff */
[----:B------:R-:W-:Y:S01]  /*0ea0*/  IMAD.WIDE.U32 R16, R5, R0, c[0x0][0x18] ;  /* 0x0000060005107625 */ /* 0x000fe200078e0000 */
[----:B------:R1:W-:Y:S02]  /*0eb0*/  STL.64 [R1+0x70], R18 ;  /* 0x0000701201007387 */ /* 0x0003e40000100a00 */
[----:B------:R-:W-:Y:S01]  /*0ec0*/  LEA.HI.X R11, R8, c[0x0][0x284], R6, 0x2, P0 ;  /* 0x0000a100080b7a11 */ /* 0x000fe200000f1406 */
[----:B------:R-:W-:Y:S01]  /*0ed0*/  IMAD R0, R198, c[0x0][0x21c], R7 ;  /* 0x00008700c6007a24 */ /* 0x000fe200078e0207 */
[----:B------:R-:W-:Y:S01]  /*0ee0*/  IADD3 R20, P1, R16, 0x4080, RZ ;  /* 0x0000408010147810 */ /* 0x000fe20007f3e0ff */
[----:B------:R-:W-:Y:S01]  /*0ef0*/  IMAD.WIDE.U32 R22, R198, c[0x0][0x218], R22 ;  /* 0x00008600c6167a25 */ /* 0x000fe200078e0016 */
[----:B------:R-:W-:Y:S01]  /*0f00*/  IADD3 R16, P0, R16, 0x8080, RZ ;  /* 0x0000808010107810 */ /* 0x000fe20007f1e0ff */
[----:B------:R-:W-:Y:S02]  /*0f10*/  STL.64 [R1+0x88], R10 ;  /* 0x0000880a01007387 */ /* 0x000fe40000100a00 */
[C---:B------:R-:W-:Y:S01]  /*0f20*/  IMAD R4, R198.reuse, c[0x0][0x18c], R9 ;  /* 0x00006300c6047a24 */ /* 0x040fe200078e0209 */
[----:B------:R-:W-:Y:S01]  /*0f30*/  IADD3 R23, R23, R0, RZ ;  /* 0x0000000017177210 */ /* 0x000fe20007ffe0ff */
[----:B------:R-:W-:-:S04]  /*0f40*/  IMAD.WIDE.U32 R26, R198, c[0x0][0x188], R26 ;  /* 0x00006200c61a7a25 */ /* 0x000fc800078e001a */
[----:B------:R-:W-:Y:S02]  /*0f50*/  IMAD.IADD R27, R27, 0x1, R4 ;  /* 0x000000011b1b7824 */ /* 0x000fe400078e0204 */
[C---:B------:R-:W-:Y:S02]  /*0f60*/  IMAD R9, R63.reuse, c[0x0][0x178], RZ ;  /* 0x00005e003f097a24 */ /* 0x040fe400078e02ff */
[----:B------:R-:W-:Y:S02]  /*0f70*/  IMAD R7, R63, c[0x0][0x208], RZ ;  /* 0x000082003f077a24 */ /* 0x000fe400078e02ff */
[C---:B------:R-:W-:Y:S02]  /*0f80*/  IMAD R4, R2.reuse, c[0x0][0x17c], R9 ;  /* 0x00005f0002047a24 */ /* 0x040fe400078e0209 */
[----:B------:R-:W-:-:S04]  /*0f90*/  IMAD.WIDE.U32 R26, R2, c[0x0][0x178], R26 ;  /* 0x00005e00021a7a25 */ /* 0x000fc800078e001a */
[C---:B------:R-:W-:Y:S02]  /*0fa0*/  IMAD R0, R2.reuse, c[0x0][0x20c], R7 ;  /* 0x0000830002007a24 */ /* 0x040fe400078e0207 */
[----:B------:R-:W-:-:S04]  /*0fb0*/  IMAD.WIDE.U32 R22, R2, c[0x0][0x208], R22 ;  /* 0x0000820002167a25 */ /* 0x000fc800078e0016 */
[----:B------:R-:W-:Y:S01]  /*0fc0*/  IMAD.X R21, RZ, RZ, R17, P1 ;  /* 0x000000ffff157224 */ /* 0x000fe200008e0611 */
[----:B------:R-:W-:Y:S01]  /*0fd0*/  IADD3.X R17, RZ, R17, RZ, P0, !PT ;  /* 0x00000011ff117210 */ /* 0x000fe200007fe4ff */
[----:B------:R-:W-:Y:S01]  /*0fe0*/  IMAD.IADD R4, R27, 0x1, R4 ;  /* 0x000000011b047824 */ /* 0x000fe200078e0204 */
[----:B------:R-:W-:Y:S01]  /*0ff0*/  LEA R6, P1, R26, c[0x0][0x160], 0x1 ;  /* 0x000058001a067a11 */ /* 0x000fe200078208ff */
[----:B-1----:R-:W-:Y:S01]  /*1000*/  IMAD.MOV.U32 R19, RZ, RZ, R197 ;  /* 0x000000ffff137224 */ /* 0x002fe200078e00c5 */
[----:B------:R-:W-:Y:S01]  /*1010*/  IADD3 R0, R23, R0, RZ ;  /* 0x0000000017007210 */ /* 0x000fe20007ffe0ff */
[----:B------:R-:W-:Y:S01]  /*1020*/  STL.64 [R1+0x60], R16 ;  /* 0x0000601001007387 */ /* 0x000fe20000100a00 */
[----:B------:R-:W-:Y:S02]  /*1030*/  LEA R8, P0, R22, c[0x0][0x1f0], 0x1 ;  /* 0x00007c0016087a11 */ /* 0x000fe400078008ff */
[----:B------:R-:W-:Y:S01]  /*1040*/  LEA.HI.X R7, R26, c[0x0][0x164], R4, 0x1, P1 ;  /* 0x000059001a077a11 */ /* 0x000fe200008f0c04 */
[----:B------:R1:W-:Y:S01]  /*1050*/  STL.64 [R1+0x38], R20 ;  /* 0x0000381401007387 */ /* 0x0003e20000100a00 */
[----:B------:R-:W-:Y:S01]  /*1060*/  LEA.HI.X R9, R22, c[0x0][0x1f4], R0, 0x1, P0 ;  /* 0x00007d0016097a11 */ /* 0x000fe200000f0c00 */
[----:B------:R-:W-:Y:S01]  /*1070*/  @P2 IMAD.HI.U32 R0, R197, c[0x0][0x24c], RZ ;  /* 0x00009300c5002a27 */ /* 0x000fe200078e00ff */
[----:B------:R-:W-:Y:S01]  /*1080*/  MOV R23, R200 ;  /* 0x000000c800177202 */ /* 0x000fe20000000f00 */
[----:B------:R2:W-:Y:S03]  /*1090*/  STL.64 [R1+0x30], R6 ;  /* 0x0000300601007387 */ /* 0x0005e60000100a00 */
[----:B------:R-:W-:Y:S01]  /*10a0*/  @P2 SHF.R.U32.HI R19, RZ, c[0x0][0x250], R0 ;  /* 0x00009400ff132a19 */ /* 0x000fe20000011600 */
[----:B------:R2:W-:Y:S03]  /*10b0*/  STL.64 [R1+0x58], R8 ;  /* 0x0000580801007387 */ /* 0x0005e60000100a00 */
[----:B------:R-:W-:-:S02]  /*10c0*/  SHF.R.S32.HI R4, RZ, 0x1f, R19 ;  /* 0x0000001fff047819 */ /* 0x000fc40000011413 */
[----:B-1----:R-:W-:Y:S02]  /*10d0*/  MOV R20, 0x10f0 ;  /* 0x000010f000147802 */ /* 0x002fe40000000f00 */
[----:B--2---:R-:W-:Y:S05]  /*10e0*/  CALL.REL.NOINC `($_ZN7cutlass13device_kernelIN5flash19enable_sm80_to_sm89INS1_16FlashAttnBwdSm80INS1_25CollectiveMainloopBwdSm80ILi2ELi2EN4cute5tupleIJNS5_1CILi64EEENS7_ILi128EEES8_EEENS_10bfloat16_tEfNS_4arch4Sm80ELb1ELb0ELb1ELb0ELb0ELb0ELb0ELb0ELi2ELi2ELi4ELi2ELb1EEENS1_21CollectiveEpilogueBwdISA_SB_SD_Li256ELb0ELb0ELi2EEENS1_25SingleTileBwdLPTSchedulerILb0ELi128ELb0EEEEEEEEEvNT_6ParamsE$_ZZN4cute7idx2crdINS_5tupleIJiEEENS1_IJNS1_IJNS1_IJNS_1CILi8EEENS3_ILi2EEEEEES5_S5_NS3_ILi4EEEEEEEEEEEDaRKT_RKT0_ENKUlRKT_RKT0_E_clIiS8_EEDaSI_SL_) ;  /* 0x000089f000007944 */ /* 0x004fea0003c00000 */
[----:B------:R-:W-:Y:S01]  /*10f0*/  IMAD.MOV.U32 R194, RZ, RZ, R0 ;  /* 0x000000ffffc27224 */ /* 0x000fe200078e0000 */
[----:B------:R-:W-:Y:S01]  /*1100*/  MOV R29, R40 ;  /* 0x00000028001d7202 */ /* 0x000fe20000000f00 */
[----:B------:R-:W-:Y:S01]  /*1110*/  IMAD.MOV.U32 R23, RZ, RZ, R200 ;  /* 0x000000ffff177224 */ /* 0x000fe200078e00c8 */
[----:B------:R-:W-:Y:S02]  /*1120*/  MOV R20, 0x1140 ;  /* 0x0000114000147802 */ /* 0x000fe40000000f00 */
[----:B-1----:R-:W-:Y:S05]  /*1130*/  CALL.REL.NOINC `($_ZN7cutlass13device_kernelIN5flash19enable_sm80_to_sm89INS1_16FlashAttnBwdSm80INS1_25CollectiveMainloopBwdSm80ILi2ELi2EN4cute5tupleIJNS5_1CILi64EEENS7_ILi128EEES8_EEENS_10bfloat16_tEfNS_4arch4Sm80ELb1ELb0ELb1ELb0ELb0ELb0ELb0ELb0ELi2ELi2ELi4ELi2ELb1EEENS1_21CollectiveEpilogueBwdISA_SB_SD_Li256ELb0ELb0ELi2EEENS1_25SingleTileBwdLPTSchedulerILb0ELi128ELb0EEEEEEEEEvNT_6ParamsE$_ZZN4cute7idx2crdINS_5tupleIJiEEENS1_IJNS1_IJNS1_IJNS_1CILi8EEENS3_ILi2EEEEEES5_S5_NS3_ILi4EEEEEEEEEEEDaRKT_RKT0_ENKUlRKT_RKT0_E_clIiS8_EEDaSI_SL_) ;  /* 0x000089a000007944 */ /* 0x002fea0003c00000 */
[----:B------:R-:W-:Y:S01]  /*1140*/  LEA.HI R46, R39, R200, RZ, 0x4 ;  /* 0x000000c8272e7211 */ /* 0x000fe200078f20ff */
[----:B------:R-:W-:Y:S01]  /*1150*/  IMAD.SHL.U32 R47, R12, 0x40, RZ ;  /* 0x000000400c2f7824 */ /* 0x000fe200078e00ff */
[----:B------:R-:W-:Y:S01]  /*1160*/  MOV R20, 0x1250 ;  /* 0x0000125000147802 */ /* 0x000fe20000000f00 */
[----:B------:R-:W-:Y:S01]  /*1170*/  IMAD.MOV.U32 R187, RZ, RZ, R0 ;  /* 0x000000ffffbb7224 */ /* 0x000fe200078e0000 */
[----:B------:R-:W-:Y:S01]  /*1180*/  SHF.R.S32.HI R6, RZ, 0x4, R46 ;  /* 0x00000004ff067819 */ /* 0x000fe2000001142e */
[----:B------:R-:W-:Y:S01]  /*1190*/  IMAD.MOV.U32 R28, RZ, RZ, R40 ;  /* 0x000000ffff1c7224 */ /* 0x000fe200078e0028 */
[----:B------:R-:W-:Y:S02]  /*11a0*/  LOP3.LUT R47, R47, 0x1c0, RZ, 0xc0, !PT ;  /* 0x000001c02f2f7812 */ /* 0x000fe400078ec0ff */
[----:B------:R-:W-:-:S02]  /*11b0*/  LEA.HI R185, R46, R6, RZ, 0x1 ;  /* 0x000000062eb97211 */ /* 0x000fc400078f08ff */
[----:B------:R-:W-:Y:S02]  /*11c0*/  LOP3.LUT R186, R47, 0x8, R34, 0xf8, !PT ;  /* 0x000000082fba7812 */ /* 0x000fe400078ef822 */
[----:B------:R-:W-:Y:S02]  /*11d0*/  LOP3.LUT R185, R185, 0xfffffffe, RZ, 0xc0, !PT ;  /* 0xfffffffeb9b97812 */ /* 0x000fe400078ec0ff */
[----:B------:R-:W-:-:S03]  /*11e0*/  SHF.R.U32.HI R33, RZ, 0x3, R47 ;  /* 0x00000003ff217819 */ /* 0x000fc6000001162f */
[----:B------:R-:W-:Y:S01]  /*11f0*/  IMAD.IADD R185, R6, 0x1, -R185 ;  /* 0x0000000106b97824 */ /* 0x000fe200078e0ab9 */
[----:B------:R-:W-:-:S03]  /*1200*/  LOP3.LUT R186, R186, R33, RZ, 0x3c, !PT ;  /* 0x00000021baba7212 */ /* 0x000fc600078e3cff */
[----:B------:R-:W-:Y:S02]  /*1210*/  IMAD R7, R185, 0x800, R24 ;  /* 0x00000800b9077824 */ /* 0x000fe400078e0218 */
[----:B------:R-:W-:Y:S02]  /*1220*/  IMAD.MOV.U32 R24, RZ, RZ, R200 ;  /* 0x000000ffff187224 */ /* 0x000fe400078e00c8 */
[----:B------:R-:W-:Y:S02]  /*1230*/  IMAD.IADD R186, R7, 0x1, R186 ;  /* 0x0000000107ba7824 */ /* 0x000fe400078e02ba */
[----:B-1----:R-:W-:Y:S05]  /*1240*/  CALL.REL.NOINC `($_ZN7cutlass13device_kernelIN5flash19enable_sm80_to_sm89INS1_16FlashAttnBwdSm80INS1_25CollectiveMainloopBwdSm80ILi2ELi2EN4cute5tupleIJNS5_1CILi64EEENS7_ILi128EEES8_EEENS_10bfloat16_tEfNS_4arch4Sm80ELb1ELb0ELb1ELb0ELb0ELb0ELb0ELb0ELi2ELi2ELi4ELi2ELb1EEENS1_21CollectiveEpilogueBwdISA_SB_SD_Li256ELb0ELb0ELi2EEENS1_25SingleTileBwdLPTSchedulerILb0ELi128ELb0EEEEEEEEEvNT_6ParamsE$_ZZN4cute7idx2crdINS_5tupleIJiEEENS1_IJNS1_IJNS1_IJNS_1CILi8EEENS3_ILi2EEEEEES5_NS3_ILi4EEES5_EEEEEEEEDaRKT_RKT0_ENKUlRKT_RKT0_E_clIiS8_EEDaSI_SL_) ;  /* 0x00007c2000007944 */ /* 0x002fea0003c00000 */
[----:B------:R-:W-:Y:S01]  /*1250*/  IMAD.MOV.U32 R37, RZ, RZ, R43 ;  /* 0x000000ffff257224 */ /* 0x000fe200078e002b */
[----:B------:R-:W-:Y:S01]  /*1260*/  MOV R35, R41 ;  /* 0x0000002900237202 */ /* 0x000fe20000000f00 */
[----:B------:R-:W-:Y:S01]  /*1270*/  IMAD.MOV.U32 R36, RZ, RZ, R42 ;  /* 0x000000ffff247224 */ /* 0x000fe200078e002a */
[----:B------:R-:W-:Y:S02]  /*1280*/  MOV R24, R200 ;  /* 0x000000c800187202 */ /* 0x000fe40000000f00 */
[----:B------:R-:W-:Y:S02]  /*1290*/  MOV R20, 0x12b0 ;  /* 0x000012b000147802 */ /* 0x000fe40000000f00 */
[----:B-1----:R-:W-:Y:S05]  /*12a0*/  CALL.REL.NOINC `($_ZN7cutlass13device_kernelIN5flash19enable_sm80_to_sm89INS1_16FlashAttnBwdSm80INS1_25CollectiveMainloopBwdSm80ILi2ELi2EN4cute5tupleIJNS5_1CILi64EEENS7_ILi128EEES8_EEENS_10bfloat16_tEfNS_4arch4Sm80ELb1ELb0ELb1ELb0ELb0ELb0ELb0ELb0ELi2ELi2ELi4ELi2ELb1EEENS1_21CollectiveEpilogueBwdISA_SB_SD_Li256ELb0ELb0ELi2EEENS1_25SingleTileBwdLPTSchedulerILb0ELi128ELb0EEEEEEEEEvNT_6ParamsE$_ZZN4cute7idx2crdINS_5tupleIJiEEENS1_IJNS1_IJNS1_IJNS_1CILi8EEENS3_ILi2EEEEEES5_NS3_ILi4EEES5_EEEEEEEEDaRKT_RKT0_ENKUlRKT_RKT0_E_clIiS8_EEDaSI_SL_) ;  /* 0x00007bc000007944 */ /* 0x002fea0003c00000 */
[----:B------:R-:W-:Y:S02]  /*12b0*/  MOV R23, R200 ;  /* 0x000000c800177202 */ /* 0x000fe40000000f00 */
[----:B------:R-:W-:-:S02]  /*12c0*/  MOV R20, 0x12e0 ;  /* 0x000012e000147802 */ /* 0x000fc40000000f00 */
[----:B-1----:R-:W-:Y:S05]  /*12d0*/  CALL.REL.NOINC `($_ZN7cutlass13device_kernelIN5flash19enable_sm80_to_sm89INS1_16FlashAttnBwdSm80INS1_25CollectiveMainloopBwdSm80ILi2ELi2EN4cute5tupleIJNS5_1CILi64EEENS7_ILi128EEES8_EEENS_10bfloat16_tEfNS_4arch4Sm80ELb1ELb0ELb1ELb0ELb0ELb0ELb0ELb0ELi2ELi2ELi4ELi2ELb1EEENS1_21CollectiveEpilogueBwdISA_SB_SD_Li256ELb0ELb0ELi2EEENS1_25SingleTileBwdLPTSchedulerILb0ELi128ELb0EEEEEEEEEvNT_6ParamsE$_ZZN4cute7idx2crdINS_5tupleIJiEEENS1_IJNS1_IJNS1_IJNS_1CILi8EEENS3_ILi2EEEEEES5_S5_NS3_ILi4EEEEEEEEEEEDaRKT_RKT0_ENKUlRKT_RKT0_E_clIiS8_EEDaSI_SL_) ;  /* 0x0000880000007944 */ /* 0x002fea0003c00000 */
        /* <DEDUP_REMOVED lines=24> */
[----:B-1----:R-:W-:Y:S05]  /*1460*/  CALL.REL.NOINC `($_ZN7cutlass13device_kernelIN5flash19enable_sm80_to_sm89INS1_16FlashAttnBwdSm80INS1_25CollectiveMainloopBwdSm80ILi2ELi2EN4cute5tupleIJNS5_1CILi64EEENS7_ILi128EEES8_EEENS_10bfloat16_tEfNS_4arch4Sm80ELb1ELb0ELb1ELb0ELb0ELb0ELb0ELb0ELi2ELi2ELi4ELi2ELb1EEENS1_21CollectiveEpilogueBwdISA_SB_SD_Li256ELb0ELb0ELi2EEENS1_25SingleTileBwdLPTSchedulerILb0ELi128ELb0EEEEEEEEEvNT_6ParamsE$_ZZN4cute7idx2crdINS_5tupleIJiEEENS1_IJNS1_IJNS1_IJNS_1CILi8EEENS3_ILi2EEEEEES5_S5_NS3_ILi4EEEEEEEEEEEDaRKT_RKT0_ENKUlRKT_RKT0_E_clIiS8_EEDaSI_SL_) ;  /* 0x0000867000007944 */ /* 0x002fea0003c00000 */
[----:B------:R-:W2:Y:S04]  /*1470*/  LDL R44, [R1+0x10] ;  /* 0x00001000012c7983 */ /* 0x000ea80000100800 */
[----:B------:R3:W5:Y:S01]  /*1480*/  LDL R45, [R1+0xc] ;  /* 0x00000c00012d7983 */ /* 0x0007620000100800 */
        /* <DEDUP_REMOVED lines=11> */
[----:B------:R-:W-:Y:S01]  /*1540*/  IADD3 R202, R14, 0xb0, RZ ;  /* 0x000000b00eca7810 */ /* 0x000fe20007ffe0ff */
[----:B------:R-:W-:Y:S01]  /*1550*/  IMAD.IADD R17, R17, 0x1, R6 ;  /* 0x0000000111117824 */ /* 0x000fe200078e0206 */
[----:B------:R-:W-:Y:S01]  /*1560*/  STL.64 [R1+0xd8], R68 ;  /* 0x0000d84401007387 */ /* 0x000fe20000100a00 */
[----:B------:R-:W-:Y:S01]  /*1570*/  IMAD R7, R192, c[0x0][0x1e8], RZ ;  /* 0x00007a00c0077a24 */ /* 0x000fe200078e02ff */
[----:B------:R-:W-:Y:S01]  /*1580*/  IADD3 R203, R14, 0x108, RZ ;  /* 0x000001080ecb7810 */ /* 0x000fe20007ffe0ff */
[----:B------:R-:W-:Y:S01]  /*1590*/  IMAD.MOV.U32 R62, RZ, RZ, R2 ;  /* 0x000000ffff3e7224 */ /* 0x000fe200078e0002 */
[----:B------:R-:W-:Y:S01]  /*15a0*/  STL.64 [R1+0x130], R68 ;  /* 0x0001304401007387 */ /* 0x000fe20000100a00 */
[----:B------:R-:W-:-:S02]  /*15b0*/  IMAD R6, R198, c[0x0][0x1ec], R7 ;  /* 0x00007b00c6067a24 */ /* 0x000fc400078e0207 */
[----:B------:R-:W-:Y:S01]  /*15c0*/  IMAD.WIDE.U32 R16, R198, c[0x0][0x1e8], R16 ;  /* 0x00007a00c6107a25 */ /* 0x000fe200078e0010 */
[----:B------:R-:W-:Y:S03]  /*15d0*/  STL.64 [R1+0x100], R66 ;  /* 0x0001004201007387 */ /* 0x000fe60000100a00 */
[----:B------:R-:W-:Y:S01]  /*15e0*/  IMAD.WIDE R10, R199, 0x80, R62 ;  /* 0x00000080c70a7825 */ /* 0x000fe200078e023e */
[----:B------:R-:W-:Y:S03]  /*15f0*/  STL.64 [R1+0x158], R66 ;  /* 0x0001584201007387 */ /* 0x000fe60000100a00 */
[----:B------:R-:W-:Y:S01]  /*1600*/  IMAD.IADD R17, R17, 0x1, R6 ;  /* 0x0000000111117824 */ /* 0x000fe200078e0206 */
[----:B------:R-:W-:Y:S01]  /*1610*/  STL [R1+0xa4], R60 ;  /* 0x0000a43c01007387 */ /* 0x000fe20000100800 */
[----:B------:R-:W-:-:S02]  /*1620*/  IMAD R6, R11, c[0x0][0x1d8], RZ ;  /* 0x000076000b067a24 */ /* 0x000fc400078e02ff */
[C---:B------:R-:W-:Y:S01]  /*1630*/  IMAD.WIDE.U32 R16, R10.reuse, c[0x0][0x1d8], R16 ;  /* 0x000076000a107a25 */ /* 0x040fe200078e0010 */
[----:B------:R-:W-:Y:S03]  /*1640*/  STL.64 [R1+0xb0], R58 ;  /* 0x0000b03a01007387 */ /* 0x000fe60000100a00 */
[----:B------:R-:W-:Y:S01]  /*1650*/  IMAD R6, R10, c[0x0][0x1dc], R6 ;  /* 0x000077000a067a24 */ /* 0x000fe200078e0206 */
[----:B------:R-:W-:Y:S01]  /*1660*/  LEA R18, P1, R16, c[0x0][0x1c0], 0x1 ;  /* 0x0000700010127a11 */ /* 0x000fe200078208ff */
[----:B------:R-:W-:Y:S01]  /*1670*/  IMAD R4, R4, c[0x0][0x1b0], RZ ;  /* 0x00006c0004047a24 */ /* 0x000fe200078e02ff */
[----:B------:R-:W-:Y:S01]  /*1680*/  STL.64 [R1+0xb8], R56 ;  /* 0x0000b83801007387 */ /* 0x000fe20000100a00 */
[----:B------:R-:W-:Y:S01]  /*1690*/  IMAD.IADD R6, R17, 0x1, R6 ;  /* 0x0000000111067824 */ /* 0x000fe200078e0206 */
[----:B------:R-:W-:Y:S01]  /*16a0*/  IADD3 R20, P2, R18, UR7, RZ ;  /* 0x0000000712147c10 */ /* 0x000fe2000ff5e0ff */
[C---:B------:R-:W-:Y:S01]  /*16b0*/  IMAD.WIDE.U32 R8, R19.reuse, c[0x0][0x1b0], R8 ;  /* 0x00006c0013087a25 */ /* 0x040fe200078e0008 */
[----:B------:R-:W-:Y:S03]  /*16c0*/  STL.64 [R1+0xe8], R54 ;  /* 0x0000e83601007387 */ /* 0x000fe60000100a00 */
[----:B------:R-:W-:Y:S01]  /*16d0*/  IMAD R4, R19, c[0x0][0x1b4], R4 ;  /* 0x00006d0013047a24 */ /* 0x000fe200078e0204 */
[----:B------:R-:W-:Y:S01]  /*16e0*/  LEA.HI.X R19, R16, c[0x0][0x1c4], R6, 0x1, P1 ;  /* 0x0000710010137a11 */ /* 0x000fe200008f0c06 */
[----:B------:R-:W-:Y:S01]  /*16f0*/  IMAD.SHL.U32 R5, R5, 0x2, RZ ;  /* 0x0000000205057824 */ /* 0x000fe200078e00ff */
[----:B------:R-:W-:Y:S01]  /*1700*/  STL.64 [R1+0xf0], R52 ;  /* 0x0000f03401007387 */ /* 0x000fe20000100a00 */
[----:B------:R-:W-:Y:S01]  /*1710*/  IMAD.IADD R9, R9, 0x1, R4 ;  /* 0x0000000109097824 */ /* 0x000fe200078e0204 */
[----:B------:R-:W-:Y:S01]  /*1720*/  IADD3.X R21, R19, UR5, RZ, P2, !PT ;  /* 0x0000000513157c10 */ /* 0x000fe200097fe4ff */
[----:B------:R-:W-:Y:S01]  /*1730*/  IMAD.SHL.U32 R186, R186, 0x2, RZ ;  /* 0x00000002baba7824 */ /* 0x000fe200078e00ff */
[----:B------:R-:W-:Y:S01]  /*1740*/  IADD3 R16, P2, R20, UR7, RZ ;  /* 0x0000000714107c10 */ /* 0x000fe2000ff5e0ff */
[----:B------:R-:W-:Y:S01]  /*1750*/  IMAD.WIDE.U32 R8, R198, c[0x0][0x1b8], R8 ;  /* 0x00006e00c6087a25 */ /* 0x000fe200078e0008 */
[----:B------:R-:W-:Y:S02]  /*1760*/  STL.64 [R1+0x108], R50 ;  /* 0x0001083201007387 */ /* 0x000fe40000100a00 */
[----:B------:R-:W-:-:S02]  /*1770*/  IADD3.X R17, R21, UR5, RZ, P2, !PT ;  /* 0x0000000515117c10 */ /* 0x000fc400097fe4ff */
[----:B------:R-:W-:Y:S01]  /*1780*/  LOP3.LUT P2, RZ, R12, 0x4, RZ, 0xc0, !PT ;  /* 0x000000040cff7812 */ /* 0x000fe2000784c0ff */
[----:B------:R-:W-:Y:S04]  /*1790*/  STL.64 [R1+0x110], R48 ;  /* 0x0001103001007387 */ /* 0x000fe80000100a00 */
[----:B------:R-:W-:Y:S04]  /*17a0*/  STL.64 [R1+0xc0], R14 ;  /* 0x0000c00e01007387 */ /* 0x000fe80000100a00 */
[----:B------:R-:W-:Y:S04]  /*17b0*/  STL.64 [R1+0x118], R14 ;  /* 0x0001180e01007387 */ /* 0x000fe80000100a00 */
[----:B------:R-:W-:Y:S04]  /*17c0*/  STL.64 [R1+0x140], R26 ;  /* 0x0001401a01007387 */ /* 0x000fe80000100a00 */
[----:B------:R-:W-:Y:S01]  /*17d0*/  STL.64 [R1+0x148], R24 ;  /* 0x0001481801007387 */ /* 0x000fe20000100a00 */
[----:B--2---:R-:W-:-:S04]  /*17e0*/  IMAD R207, R199, -0x80, R44 ;  /* 0xffffff80c7cf7824 */ /* 0x004fc800078e022c */
[----:B------:R-:W-:-:S05]  /*17f0*/  IMAD.IADD R7, R207, 0x1, -R2 ;  /* 0x00000001cf077824 */ /* 0x000fca00078e0a02 */
[C---:B------:R-:W-:Y:S02]  /*1800*/  ISETP.GE.AND P4, PT, R7.reuse, 0x1, PT ;  /* 0x000000010700780c */ /* 0x040fe40003f86270 */
[----:B------:R-:W-:Y:S02]  /*1810*/  ISETP.GE.AND P3, PT, R7, 0x21, PT ;  /* 0x000000210700780c */ /* 0x000fe40003f66270 */
[----:B------:R-:W-:Y:S02]  /*1820*/  ISETP.GE.OR P0, PT, R3, c[0x0][0x1cc], !P4 ;  /* 0x0000730003007a0c */ /* 0x000fe40006706670 */
[----:B------:R-:W-:Y:S02]  /*1830*/  ISETP.GE.AND P6, PT, R7, 0x41, PT ;  /* 0x000000410700780c */ /* 0x000fe40003fc6270 */
[----:B------:R-:W-:Y:S02]  /*1840*/  ISETP.GE.OR P1, PT, R3, c[0x0][0x1cc], !P3 ;  /* 0x0000730003007a0c */ /* 0x000fe40005f26670 */
[----:B------:R-:W-:Y:S01]  /*1850*/  ISETP.GE.AND P5, PT, R7, 0x61, PT ;  /* 0x000000610700780c */ /* 0x000fe20003fa6270 */
[----:B------:R-:W-:Y:S01]  /*1860*/  IMAD R7, R192, c[0x0][0x1b8], RZ ;  /* 0x00006e00c0077a24 */ /* 0x000fe200078e02ff */
[----:B------:R-:W-:-:S02]  /*1870*/  ISETP.GE.OR P4, PT, R3, c[0x0][0x19c], !P4 ;  /* 0x0000670003007a0c */ /* 0x000fc40006786670 */
[C---:B------:R-:W-:Y:S01]  /*1880*/  ISETP.GE.OR P3, PT, R3.reuse, c[0x0][0x19c], !P3 ;  /* 0x0000670003007a0c */ /* 0x040fe20005f66670 */
[----:B------:R-:W-:Y:S02]  /*1890*/  IMAD R4, R198, c[0x0][0x1bc], R7 ;  /* 0x00006f00c6047a24 */ /* 0x000fe400078e0207 */
[----:B------:R-:W-:Y:S01]  /*18a0*/  @!PT LDS RZ, [RZ] ;  /* 0x00000000fffff984 */ /* 0x000fe20000000800 */
[----:B------:R-:W-:Y:S01]  /*18b0*/  @!PT LDS RZ, [RZ] ;  /* 0x00000000fffff984 */ /* 0x000fe20000000800 */
[----:B------:R-:W-:Y:S01]  /*18c0*/  @!PT LDS RZ, [RZ] ;  /* 0x00000000fffff984 */ /* 0x000fe20000000800 */
[----:B------:R2:W-:Y:S01]  /*18d0*/  LDGSTS.E.BYPASS.LTC128B.128 [R5+0x4080], [R18.64], !P0 ;  /* 0x0408000012057fae */ /* 0x0005e2000c101d4c */
[----:B------:R-:W-:Y:S01]  /*18e0*/  ISETP.GE.OR P0, PT, R3, c[0x0][0x1cc], !P6 ;  /* 0x0000730003007a0c */ /* 0x000fe20007706670 */
[----:B------:R-:W-:Y:S01]  /*18f0*/  IMAD.IADD R9, R9, 0x1, R4 ;  /* 0x0000000109097824 */ /* 0x000fe200078e0204 */
[----:B------:R-:W-:Y:S01]  /*1900*/  ISETP.GE.OR P6, PT, R3, c[0x0][0x19c], !P6 ;  /* 0x0000670003007a0c */ /* 0x000fe200077c6670 */
[----:B------:R1:W-:Y:S01]  /*1910*/  LDGSTS.E.BYPASS.LTC128B.128 [R5+0x5080], [R20.64], !P1 ;  /* 0x0508000014057fae */ /* 0x0003e2000c901d4c */
[----:B------:R-:W-:Y:S02]  /*1920*/  IMAD R7, R11, c[0x0][0x1a8], RZ ;  /* 0x00006a000b077a24 */ /* 0x000fe400078e02ff */
[----:B------:R-:W-:-:S04]  /*1930*/  IMAD.WIDE.U32 R8, R10, c[0x0][0x1a8], R8 ;  /* 0x00006a000a087a25 */ /* 0x000fc800078e0008 */
[----:B------:R-:W-:-:S03]  /*1940*/  IMAD R7, R10, c[0x0][0x1ac], R7 ;  /* 0x00006b000a077a24 */ /* 0x000fc600078e0207 */
[----:B------:R1:W-:Y:S01]  /*1950*/  LDGSTS.E.BYPASS.LTC128B.128 [R5+0x6080], [R16.64], !P0 ;  /* 0x0608000010057fae */ /* 0x0003e2000c101d4c */
[----:B------:R-:W-:Y:S01]  /*1960*/  ISETP.GE.OR P0, PT, R3, c[0x0][0x1cc], !P5 ;  /* 0x0000730003007a0c */ /* 0x000fe20006f06670 */
[----:B------:R-:W-:Y:S01]  /*1970*/  IMAD.IADD R7, R9, 0x1, R7 ;  /* 0x0000000109077824 */ /* 0x000fe200078e0207 */
[----:B------:R-:W-:Y:S02]  /*1980*/  ISETP.GE.OR P5, PT, R3, c[0x0][0x19c], !P5 ;  /* 0x0000670003007a0c */ /* 0x000fe40006fa6670 */
[----:B--2---:R-:W-:-:S04]  /*1990*/  IADD3 R18, P1, R16, UR7, RZ ;  /* 0x0000000710127c10 */ /* 0x004fc8000ff3e0ff */
[----:B------:R-:W-:Y:S01]  /*19a0*/  IADD3.X R19, R17, UR5, RZ, P1, !PT ;  /* 0x0000000511137c10 */ /* 0x000fe20008ffe4ff */
[----:B------:R-:W-:Y:S01]  /*19b0*/  ULDC.64 UR4, c[0x0][0x1a8] ;  /* 0x00006a0000047ab9 */ /* 0x000fe20000000a00 */
[----:B------:R-:W-:Y:S01]  /*19c0*/  LOP3.LUT P1, RZ, R12, 0x2, RZ, 0xc0, !PT ;  /* 0x000000020cff7812 */ /* 0x000fe2000782c0ff */
[----:B------:R-:W-:Y:S02]  /*19d0*/  USHF.L.U32 UR7, UR4, 0x6, URZ ;  /* 0x0000000604077899 */ /* 0x000fe4000800063f */
[----:B------:R2:W-:Y:S01]  /*19e0*/  LDGSTS.E.BYPASS.LTC128B.128 [R5+0x7080], [R18.64], !P0 ;  /* 0x0708000012057fae */ /* 0x0005e2000c101d4c */
[C---:B------:R-:W-:Y:S01]  /*19f0*/  LEA R6, P0, R8.reuse, c[0x0][0x190], 0x1 ;  /* 0x0000640008067a11 */ /* 0x040fe200078008ff */
[----:B------:R-:W-:Y:S02]  /*1a00*/  USHF.L.U64.HI UR5, UR4, UR6, UR5 ;  /* 0x0000000604057299 */ /* 0x000fe40008010205 */
[----:B------:R-:W0:Y:S01]  /*1a10*/  LDGDEPBAR ;  /* 0x00000000000079af */ /* 0x000e220000000000 */
[----:B------:R-:W-:Y:S01]  /*1a20*/  LEA.HI.X R7, R8, c[0x0][0x194], R7, 0x1, P0 ;  /* 0x0000650008077a11 */ /* 0x000fe200000f0c07 */
[----:B------:R-:W-:Y:S01]  /*1a30*/  UMOV UR6, URZ ;  /* 0x0000003f00067c82 */ /* 0x000fe20008000000 */
[----:B------:R-:W-:-:S03]  /*1a40*/  IADD3 R8, P0, R6, UR7, RZ ;  /* 0x0000000706087c10 */ /* 0x000fc6000ff1e0ff */
[----:B------:R2:W-:Y:S01]  /*1a50*/  LDGSTS.E.BYPASS.LTC128B.128 [R5+0x80], [R6.64], !P4 ;  /* 0x0008000006057fae */ /* 0x0005e2000e101d4c */
[----:B------:R-:W-:Y:S02]  /*1a60*/  IADD3.X R9, R7, UR5, RZ, P0, !PT ;  /* 0x0000000507097c10 */ /* 0x000fe400087fe4ff */
[----:B------:R-:W-:Y:S02]  /*1a70*/  IADD3 R10, P0, R8, UR7, RZ ;  /* 0x00000007080a7c10 */ /* 0x000fe4000ff1e0ff */
[----:B------:R-:W-:Y:S01]  /*1a80*/  ISETP.GE.AND P4, PT, R3, c[0x0][0x16c], PT ;  /* 0x00005b0003007a0c */ /* 0x000fe20003f86270 */
[----:B------:R2:W-:Y:S01]  /*1a90*/  LDGSTS.E.BYPASS.LTC128B.128 [R5+0x1080], [R8.64], !P3 ;  /* 0x0108000008057fae */ /* 0x0005e2000d901d4c */
[----:B------:R-:W-:Y:S02]  /*1aa0*/  IADD3.X R11, R9, UR5, RZ, P0, !PT ;  /* 0x00000005090b7c10 */ /* 0x000fe400087fe4ff */
[----:B-1----:R-:W-:Y:S02]  /*1ab0*/  IADD3 R16, P0, R10, UR7, RZ ;  /* 0x000000070a107c10 */ /* 0x002fe4000ff1e0ff */
[----:B------:R-:W-:Y:S01]  /*1ac0*/  ISETP.GE.AND P3, PT, R3, c[0x0][0x1fc], PT ;  /* 0x00007f0003007a0c */ /* 0x000fe20003f66270 */
[----:B------:R1:W-:Y:S01]  /*1ad0*/  LDGSTS.E.BYPASS.LTC128B.128 [R5+0x2080], [R10.64], !P6 ;  /* 0x020800000a057fae */ /* 0x0003e2000f101d4c */
[----:B------:R-:W-:Y:S01]  /*1ae0*/  IADD3.X R17, R11, UR5, RZ, P0, !PT ;  /* 0x000000050b117c10 */ /* 0x000fe200087fe4ff */
[----:B----4-:R-:W-:Y:S01]  /*1af0*/  IMAD.MOV.U32 R3, RZ, RZ, 0x40 ;  /* 0x00000040ff037424 */ /* 0x010fe200078e00ff */
[----:B------:R-:W-:-:S02]  /*1b00*/  SEL R4, RZ, 0x1, P4 ;  /* 0x00000001ff047807 */ /* 0x000fc40002000000 */
[----:B------:R-:W-:Y:S01]  /*1b10*/  IADD3 R12, P0, R14, 0x98, RZ ;  /* 0x000000980e0c7810 */ /* 0x000fe20007f1e0ff */
[----:B------:R4:W-:Y:S01]  /*1b20*/  LDGSTS.E.BYPASS.LTC128B.128 [R5+0x3080], [R16.64], !P5 ;  /* 0x0308000010057fae */ /* 0x0009e2000e901d4c */
[----:B------:R-:W-:Y:S02]  /*1b30*/  SEL R3, R3, 0xffffffc0, !P2 ;  /* 0xffffffc003037807 */ /* 0x000fe40005000000 */
[----:B------:R-:W-:Y:S01]  /*1b40*/  SEL R2, RZ, 0x1, P3 ;  /* 0x00000001ff027807 */ /* 0x000fe20001800000 */
[----:B------:R-:W0:Y:S01]  /*1b50*/  LDGDEPBAR ;  /* 0x00000000000079af */ /* 0x000e220000000000 */
[----:B------:R-:W-:-:S03]  /*1b60*/  IMAD.X R13, RZ, RZ, R15, P0 ;  /* 0x000000ffff0d7224 */ /* 0x000fc600000e060f */
[----:B------:R3:W-:Y:S04]  /*1b70*/  STL.U8 [R1+0xa1], R4 ;  /* 0x0000a10401007387 */ /* 0x0007e80000100000 */
[----:B------:R3:W-:Y:S01]  /*1b80*/  STL.U8 [R1+0xa8], R2 ;  /* 0x0000a80201007387 */ /* 0x0007e20000100000 */
[----:B--2---:R-:W-:-:S03]  /*1b90*/  IADD3 R8, P2, R14, 0xa1, RZ ;  /* 0x000000a10e087810 */ /* 0x004fc60007f5e0ff */
[----:B------:R-:W-:Y:S02]  /*1ba0*/  STL.64 [R1+0xc8], R12 ;  /* 0x0000c80c01007387 */ /* 0x000fe40000100a00 */
[----:B------:R-:W-:Y:S01]  /*1bb0*/  IMAD.X R9, RZ, RZ, R15, P2 ;  /* 0x000000ffff097224 */ /* 0x000fe200010e060f */
[C---:B-1----:R-:W-:Y:S01]  /*1bc0*/  IADD3 R10, P0, R14.reuse, 0xa0, RZ ;  /* 0x000000a00e0a7810 */ /* 0x042fe20007f1e0ff */
[----:B------:R1:W-:Y:S01]  /*1bd0*/  STL.64 [R1+0x120], R12 ;  /* 0x0001200c01007387 */ /* 0x0003e20000100a00 */
[----:B------:R-:W-:-:S03]  /*1be0*/  IADD3 R18, P2, R14, 0xa4, RZ ;  /* 0x000000a40e127810 */ /* 0x000fc60007f5e0ff */
[----:B------:R-:W-:Y:S01]  /*1bf0*/  IMAD.X R11, RZ, RZ, R15, P0 ;  /* 0x000000ffff0b7224 */ /* 0x000fe200000e060f */
[----:B------:R-:W-:Y:S01]  /*1c00*/  STL.64 [R1+0xe0], R8 ;  /* 0x0000e00801007387 */ /* 0x000fe20000100a00 */
[----:B------:R-:W-:-:S04]  /*1c10*/  DEPBAR.LE SB0, 0x1 ;  /* 0x000080400000791a */ /* 0x000fc80000000000 */
[----:B------:R-:W-:Y:S01]  /*1c20*/  BAR.SYNC.DEFER_BLOCKING 0x0 ;  /* 0x0000000000007b1d */ /* 0x000fe20000010000 */
[----:B----4-:R-:W-:Y:S02]  /*1c30*/  IMAD.MOV.U32 R5, RZ, RZ, 0x20 ;  /* 0x00000020ff057424 */ /* 0x010fe400078e00ff */
[----:B---3--:R-:W-:Y:S02]  /*1c40*/  IMAD.IADD R4, R186, 0x1, R3 ;  /* 0x00000001ba047824 */ /* 0x008fe400078e0203 */
[----:B------:R-:W-:Y:S01]  /*1c50*/  IMAD.X R19, RZ, RZ, R15, P2 ;  /* 0x000000ffff137224 */ /* 0x000fe200010e060f */
[----:B------:R-:W-:Y:S01]  /*1c60*/  SEL R5, R5, 0xffffffe0, !P1 ;  /* 0xffffffe005057807 */ /* 0x000fe20004800000 */
[----:B------:R-:W-:Y:S01]  /*1c70*/  STL.64 [R1+0xd0], R10 ;  /* 0x0000d00a01007387 */ /* 0x000fe20000100a00 */
[----:B------:R-:W-:-:S03]  /*1c80*/  IMAD.MOV.U32 R17, RZ, RZ, R195 ;  /* 0x000000ffff117224 */ /* 0x000fc600078e00c3 */
[----:B------:R-:W-:Y:S01]  /*1c90*/  IMAD.IADD R6, R186, 0x1, R5 ;  /* 0x00000001ba067824 */ /* 0x000fe200078e0205 */
[----:B------:R-:W-:Y:S01]  /*1ca0*/  STL.64 [R1+0x128], R10 ;  /* 0x0001280a01007387 */ /* 0x000fe20000100a00 */
[----:B------:R-:W-:-:S03]  /*1cb0*/  IMAD.IADD R2, R5, 0x1, R4 ;  /* 0x0000000105027824 */ /* 0x000fc600078e0204 */
[----:B------:R-:W-:Y:S01]  /*1cc0*/  STL.64 [R1+0xf8], R18 ;  /* 0x0000f81201007387 */ /* 0x000fe20000100a00 */
[----:B-1----:R-:W-:-:S03]  /*1cd0*/  IADD3 R12, P1, R14, 0xa8, RZ ;  /* 0x000000a80e0c7810 */ /* 0x002fc60007f3e0ff */
[----:B------:R-:W-:Y:S02]  /*1ce0*/  STL.64 [R1+0x150], R18 ;  /* 0x0001501201007387 */ /* 0x000fe40000100a00 */
[----:B------:R-:W-:Y:S02]  /*1cf0*/  IMAD.X R13, RZ, RZ, R15, P1 ;  /* 0x000000ffff0d7224 */ /* 0x000fe400008e060f */
        /* <DEDUP_REMOVED lines=11> */
[----:B-1-345:R-:W-:Y:S05]  /*1db0*/  CALL.REL.NOINC `($_ZN7cutlass13device_kernelIN5flash19enable_sm80_to_sm89INS1_16FlashAttnBwdSm80INS1_25CollectiveMainloopBwdSm80ILi2ELi2EN4cute5tupleIJNS5_1CILi64EEENS7_ILi128EEES8_EEENS_10bfloat16_tEfNS_4arch4Sm80ELb1ELb0ELb1ELb0ELb0ELb0ELb0ELb0ELi2ELi2ELi4ELi2ELb1EEENS1_21CollectiveEpilogueBwdISA_SB_SD_Li256ELb0ELb0ELi2EEENS1_25SingleTileBwdLPTSchedulerILb0ELi128ELb0EEEEEEEEEvNT_6ParamsE$_ZZN5flash25CollectiveMainloopBwdSm80ILi2ELi2EN4cute5tupleIJNS1_1CILi64EEENS3_ILi128EEES4_EEEN7cutlass10bfloat16_tEfNS7_4arch4Sm80ELb1ELb0ELb1ELb0ELb0ELb0ELb0ELb0ELi2ELi2ELi4ELi2ELb1EE3mmaINS_16FlashAttnBwdSm80ISB_NS_21CollectiveEpilogueBwdIS6_S8_SA_Li256ELb0ELb0ELi2EEENS_25SingleTileBwdLPTSchedulerILb0ELi128ELb0EEEE13SharedStorageENS1_6TensorINS1_11ArrayEngineIfLm32EEENS1_6LayoutINS2_IJNS2_IJNS3_ILi2EEESO_EEESO_NS3_ILi4EEEEEENS2_IJNS2_IJNS3_ILi1EEESO_EEESQ_NS3_ILi8EEEEEEEEEEEEbRKNSB_6ParamsERT0_S12_iNS2_IJiiiEEERT_ENKUliiE_clEii) ;  /* 0x0000a5f000007944 */ /* 0x03afea0003c00000 */
[----:B------:R-:W-:Y:S05]  /*1dc0*/  BSYNC B0 ;  /* 0x0000000000007941 */ /* 0x000fea0003800000 */
.L_x_623:
[----:B------:R-:W0:Y:S01]  /*1dd0*/  LDGDEPBAR ;  /* 0x00000000000079af */ /* 0x000e220000000000 */
[----:B------:R-:W-:Y:S01]  /*1de0*/  BSSY B0, `(.L_x_624) ;  /* 0x0000005000007945 */ /* 0x000fe20003800000 */
[----:B------:R-:W-:Y:S01]  /*1df0*/  MOV R17, R195 ;  /* 0x000000c300117202 */ /* 0x000fe20000000f00 */
[----:B------:R-:W-:Y:S01]  /*1e00*/  UMOV UR7, URZ ;  /* 0x0000003f00077c82 */ /* 0x000fe20008000000 */
[----:B------:R-:W-:Y:S02]  /*1e10*/  MOV R12, 0x1e30 ;  /* 0x00001e30000c7802 */ /* 0x000fe40000000f00 */
[----:B-1----:R-:W-:Y:S05]  /*1e20*/  CALL.REL.NOINC `($_ZN7cutlass13device_kernelIN5flash19enable_sm80_to_sm89INS1_16FlashAttnBwdSm80INS1_25CollectiveMainloopBwdSm80ILi2ELi2EN4cute5tupleIJNS5_1CILi64EEENS7_ILi128EEES8_EEENS_10bfloat16_tEfNS_4arch4Sm80ELb1ELb0ELb1ELb0ELb0ELb0ELb0ELb0ELi2ELi2ELi4ELi2ELb1EEENS1_21CollectiveEpilogueBwdISA_SB_SD_Li256ELb0ELb0ELi2EEENS1_25SingleTileBwdLPTSchedulerILb0ELi128ELb0EEEEEEEEEvNT_6ParamsE$_ZZN5flash25CollectiveMainloopBwdSm80ILi2ELi2EN4cute5tupleIJNS1_1CILi64EEENS3_ILi128EEES4_EEEN7cutlass10bfloat16_tEfNS7_4arch4Sm80ELb1ELb0ELb1ELb0ELb0ELb0ELb0ELb0ELi2ELi2ELi4ELi2ELb1EE3mmaINS_16FlashAttnBwdSm80ISB_NS_21CollectiveEpilogueBwdIS6_S8_SA_Li256ELb0ELb0ELi2EEENS_25SingleTileBwdLPTSchedulerILb0ELi128ELb0EEEE13SharedStorageENS1_6TensorINS1_11ArrayEngineIfLm32EEENS1_6LayoutINS2_IJNS2_IJNS3_ILi2EEESO_EEESO_NS3_ILi4EEEEEENS2_IJNS2_IJNS3_ILi1EEESO_EEESQ_NS3_ILi8EEEEEEEEEEEEbRKNSB_6ParamsERT0_S12_iNS2_IJiiiEEERT_ENKUliiE0_clEii) ;  /* 0x00008f5000007944 */ /* 0x002fea0003c00000 */
[----:B------:R-:W-:Y:S05]  /*1e30*/  BSYNC B0 ;  /* 0x0000000000007941 */ /* 0x000fea0003800000 */
.L_x_624:
        /* <DEDUP_REMOVED lines=8> */
[----:B------:R-:W5:Y:S04]  /*1ec0*/  LDL.U8 R8, [R1+0xa8] ;  /* 0x0000a80001087983 */ /* 0x000f680000100000 */
[----:B------:R-:W3:Y:S04]  /*1ed0*/  LDL R12, [R1+0xc] ;  /* 0x00000c00010c7983 */ /* 0x000ee80000100800 */
[----:B------:R-:W3:Y:S04]  /*1ee0*/  LDL R11, [R1+0x98] ;  /* 0x00009800010b7983 */ /* 0x000ee80000100800 */
[----:B------:R-:W5:Y:S04]  /*1ef0*/  LDL.64 R18, [R1+0x58] ;  /* 0x0000580001127983 */ /* 0x000f680000100a00 */
[----:B-1----:R-:W5:Y:S04]  /*1f00*/  LDL.64 R20, [R1+0x48] ;  /* 0x0000480001147983 */ /* 0x002f680000100a00 */
        /* <DEDUP_REMOVED lines=15> */
[C---:B------:R-:W-:Y:S01]  /*2000*/  LEA R8, P0, R22.reuse, R18, 0x1 ;  /* 0x0000001216087211 */ /* 0x040fe200078008ff */
        /* <DEDUP_REMOVED lines=16> */
.L_x_625:
[----:B------:R-:W-:Y:S01]  /*2110*/  IMAD.MOV.U32 R2, RZ, RZ, -0x80 ;  /* 0xffffff80ff027424 */ /* 0x000fe200078e00ff */
[----:B-1----:R-:W-:Y:S01]  /*2120*/  LOP3.LUT R7, R46, 0xfffffff0, RZ, 0xc0, !PT ;  /* 0xfffffff02e077812 */ /* 0x002fe200078ec0ff */
[----:B------:R-:W-:Y:S01]  /*2130*/  IMAD.SHL.U32 R13, R43, 0x40, RZ ;  /* 0x000000402b0d7824 */ /* 0x000fe200078e00ff */
[----:B------:R-:W-:Y:S01]  /*2140*/  LEA.HI R4, R39, R200, RZ, 0x5 ;  /* 0x000000c827047211 */ /* 0x000fe200078f28ff */
[----:B------:R-:W-:Y:S01]  /*2150*/  IMAD R2, R199, R2, 0x1 ;  /* 0x00000001c7027424 */ /* 0x000fe200078e0202 */
[----:B------:R-:W-:Y:S01]  /*2160*/  LEA.HI R39, R39, R200, RZ, 0x2 ;  /* 0x000000c827277211 */ /* 0x000fe200078f10ff */
[----:B------:R-:W-:Y:S01]  /*2170*/  IMAD.SHL.U32 R0, R0, 0x40, RZ ;  /* 0x0000004000007824 */ /* 0x000fe200078e00ff */
[----:B------:R-:W-:Y:S01]  /*2180*/  LOP3.LUT R13, R13, 0x1c0, RZ, 0xc0, !PT ;  /* 0x000001c00d0d7812 */ /* 0x000fe200078ec0ff */
[----:B------:R-:W-:Y:S01]  /*2190*/  IMAD.SHL.U32 R6, R42, 0x10, RZ ;  /* 0x000000102a067824 */ /* 0x000fe200078e00ff */
[----:B------:R-:W-:Y:S01]  /*21a0*/  IADD3 R45, -R45, R2, R44 ;  /* 0x000000022d2d7210 */ /* 0x000fe20007ffe12c */
[----:B------:R-:W-:Y:S01]  /*21b0*/  IMAD.SHL.U32 R2, R40, 0x20, RZ ;  /* 0x0000002028027824 */ /* 0x000fe200078e00ff */
[----:B------:R-:W-:Y:S01]  /*21c0*/  LOP3.LUT R11, R0, 0x1c0, RZ, 0xc0, !PT ;  /* 0x000001c0000b7812 */ /* 0x000fe200078ec0ff */
[----:B------:R-:W-:Y:S01]  /*21d0*/  IMAD.IADD R7, R200, 0x1, -R7 ;  /* 0x00000001c8077824 */ /* 0x000fe200078e0a07 */
[----:B------:R-:W-:Y:S01]  /*21e0*/  SHF.R.S32.HI R9, RZ, 0x5, R4 ;  /* 0x00000005ff097819 */ /* 0x000fe20000011404 */
[----:B------:R-:W-:Y:S01]  /*21f0*/  IMAD.SHL.U32 R177, R41, 0x8, RZ ;  /* 0x0000000829b17824 */ /* 0x000fe200078e00ff */
[----:B------:R-:W-:Y:S01]  /*2200*/  LOP3.LUT R6, R13, 0x10, R6, 0xf8, !PT ;  /* 0x000000100d067812 */ /* 0x000fe200078ef806 */
[----:B------:R-:W-:Y:S01]  /*2210*/  IMAD.SHL.U32 R176, R37, 0x40, RZ ;  /* 0x0000004025b07824 */ /* 0x000fe200078e00ff */
[----:B------:R-:W-:Y:S01]  /*2220*/  LOP3.LUT R15, R11, 0x20, R2, 0xf8, !PT ;  /* 0x000000200b0f7812 */ /* 0x000fe200078ef802 */
[----:B------:R-:W-:Y:S01]  /*2230*/  IMAD.SHL.U32 R8, R9, 0x10, RZ ;  /* 0x0000001009087824 */ /* 0x000fe200078e00ff */
[----:B------:R-:W-:Y:S01]  /*2240*/  SHF.R.S32.HI R0, RZ, 0x1f, R7 ;  /* 0x0000001fff007819 */ /* 0x000fe20000011407 */
[----:B------:R-:W-:Y:S01]  /*2250*/  IMAD.SHL.U32 R17, R36, 0x10, RZ ;  /* 0x0000001024117824 */ /* 0x000fe200078e00ff */
[--C-:B------:R-:W-:Y:S01]  /*2260*/  SHF.R.S32.HI R2, RZ, 0x2, R39.reuse ;  /* 0x00000002ff027819 */ /* 0x100fe20000011427 */
[----:B------:R-:W-:Y:S01]  /*2270*/  IMAD.SHL.U32 R31, R31, 0x8, RZ ;  /* 0x000000081f1f7824 */ /* 0x000fe200078e00ff */
[----:B------:R-:W-:Y:S01]  /*2280*/  SHF.R.S32.HI R21, RZ, 0x1f, R39 ;  /* 0x0000001fff157819 */ /* 0x000fe20000011427 */
[----:B------:R-:W-:Y:S01]  /*2290*/  IMAD.SHL.U32 R38, R38, 0x8, RZ ;  /* 0x0000000826267824 */ /* 0x000fe200078e00ff */
[----:B------:R-:W-:Y:S01]  /*22a0*/  LOP3.LUT R177, R6, 0x8, R177, 0xf8, !PT ;  /* 0x0000000806b17812 */ /* 0x000fe200078ef8b1 */
[----:B------:R-:W0:Y:S01]  /*22b0*/  LDGDEPBAR ;  /* 0x00000000000079af */ /* 0x000e220000000000 */
[----:B------:R-:W-:Y:S01]  /*22c0*/  LOP3.LUT R176, R176, 0x1c0, RZ, 0xc0, !PT ;  /* 0x000001c0b0b07812 */ /* 0x000fe200078ec0ff */
[----:B------:R-:W-:Y:S01]  /*22d0*/  IMAD.SHL.U32 R175, R28, 0x8, RZ ;  /* 0x000000081caf7824 */ /* 0x000fe200078e00ff */
[C---:B------:R-:W-:Y:S01]  /*22e0*/  LEA.HI R6, R4.reuse, R9, RZ, 0x1 ;  /* 0x0000000904067211 */ /* 0x040fe200078f08ff */
[----:B------:R-:W-:Y:S01]  /*22f0*/  IMAD.SHL.U32 R174, R29, 0x8, RZ ;  /* 0x000000081dae7824 */ /* 0x000fe200078e00ff */
[----:B------:R-:W-:Y:S01]  /*2300*/  LOP3.LUT R19, R4, 0xffffffe0, RZ, 0xc0, !PT ;  /* 0xffffffe004137812 */ /* 0x000fe200078ec0ff */
[----:B------:R-:W-:Y:S01]  /*2310*/  IMAD.MOV.U32 R172, RZ, RZ, 0x40 ;  /* 0x00000040ffac7424 */ /* 0x000fe200078e00ff */
[----:B------:R-:W-:Y:S01]  /*2320*/  LEA.HI R0, R0, R7, RZ, 0x3 ;  /* 0x0000000700007211 */ /* 0x000fe200078f18ff */
[----:B------:R-:W-:Y:S01]  /*2330*/  IMAD.SHL.U32 R7, R35, 0x8, RZ ;  /* 0x0000000823077824 */ /* 0x000fe200078e00ff */
[----:B------:R-:W-:Y:S01]  /*2340*/  LEA.HI R4, R21, R2, RZ, 0x3 ;  /* 0x0000000215047211 */ /* 0x000fe200078f18ff */
[----:B------:R-:W-:Y:S01]  /*2350*/  IMAD.MOV.U32 R183, RZ, RZ, RZ ;  /* 0x000000ffffb77224 */ /* 0x000fe200078e00ff */
[----:B------:R-:W-:Y:S01]  /*2360*/  LOP3.LUT R47, R47, 0x30, R8, 0xf8, !PT ;  /* 0x000000302f2f7812 */ /* 0x000fe200078ef808 */
[----:B------:R-:W-:Y:S01]  /*2370*/  IMAD.SHL.U32 R0, R0, 0x40, RZ ;  /* 0x0000004000007824 */ /* 0x000fe200078e00ff */
[----:B------:R-:W-:Y:S01]  /*2380*/  LOP3.LUT R8, R176, 0x10, R17, 0xf8, !PT ;  /* 0x00000010b0087812 */ /* 0x000fe200078ef811 */
[----:B------:R-:W-:Y:S01]  /*2390*/  CS2R R94, SRZ ;  /* 0x00000000005e7805 */ /* 0x000fe2000001ff00 */
[----:B------:R-:W-:Y:S01]  /*23a0*/  LOP3.LUT R10, R6, 0xfffffffe, RZ, 0xc0, !PT ;  /* 0xfffffffe060a7812 */ /* 0x000fe200078ec0ff */
[----:B------:R-:W-:Y:S01]  /*23b0*/  IMAD.IADD R6, R200, 0x1, -R19 ;  /* 0x00000001c8067824 */ /* 0x000fe200078e0a13 */
[----:B------:R-:W-:Y:S01]  /*23c0*/  LOP3.LUT R17, R4, 0xfffffff8, RZ, 0xc0, !PT ;  /* 0xfffffff804117812 */ /* 0x000fe200078ec0ff */
[----:B------:R-:W-:Y:S01]  /*23d0*/  CS2R R92, SRZ ;  /* 0x00000000005c7805 */ /* 0x000fe2000001ff00 */
[----:B------:R-:W-:Y:S01]  /*23e0*/  LOP3.LUT R0, R0, 0xfffffe00, RZ, 0xc0, !PT ;  /* 0xfffffe0000007812 */ /* 0x000fe200078ec0ff */
[----:B------:R-:W-:Y:S01]  /*23f0*/  IMAD.IADD R9, R9, 0x1, -R10 ;  /* 0x0000000109097824 */ /* 0x000fe200078e0a0a */
[----:B------:R-:W-:Y:S01]  /*2400*/  SHF.R.S32.HI R19, RZ, 0x1f, R6 ;  /* 0x0000001fff137819 */ /* 0x000fe20000011406 */
[----:B------:R-:W-:Y:S01]  /*2410*/  IMAD.IADD R4, R2, 0x1, -R17 ;  /* 0x0000000102047824 */ /* 0x000fe200078e0a11 */
[----:B------:R-:W-:Y:S01]  /*2420*/  SHF.R.U32.HI R2, RZ, 0x3, R13 ;  /* 0x00000003ff027819 */ /* 0x000fe2000001160d */
[----:B------:R-:W-:Y:S01]  /*2430*/  CS2R R98, SRZ ;  /* 0x0000000000627805 */ /* 0x000fe2000001ff00 */
[----:B------:R-:W-:Y:S01]  /*2440*/  SHF.R.S32.HI R13, RZ, 0x1f, R30 ;  /* 0x0000001fff0d7819 */ /* 0x000fe2000001141e */
[----:B------:R-:W-:Y:S01]  /*2450*/  CS2R R96, SRZ ;  /* 0x0000000000607805 */ /* 0x000fe2000001ff00 */
[----:B------:R-:W-:Y:S01]  /*2460*/  LOP3.LUT R7, R8, 0x8, R7, 0xf8, !PT ;  /* 0x0000000808077812 */ /* 0x000fe200078ef807 */
[----:B------:R-:W-:Y:S01]  /*2470*/  CS2R R90, SRZ ;  /* 0x00000000005a7805 */ /* 0x000fe2000001ff00 */
[----:B------:R-:W-:Y:S01]  /*2480*/  LEA.HI R8, R19, R6, RZ, 0x2 ;  /* 0x0000000613087211 */ /* 0x000fe200078f10ff */
[----:B------:R-:W-:Y:S01]  /*2490*/  CS2R R88, SRZ ;  /* 0x0000000000587805 */ /* 0x000fe2000001ff00 */
[----:B------:R-:W-:Y:S01]  /*24a0*/  LOP3.LUT R177, R0, R177, R2, 0xf6, !PT ;  /* 0x000000b100b17212 */ /* 0x000fe200078ef602 */
[----:B------:R-:W-:Y:S01]  /*24b0*/  IMAD.SHL.U32 R2, R32, 0x40, RZ ;  /* 0x0000004020027824 */ /* 0x000fe200078e00ff */
[----:B------:R-:W-:Y:S01]  /*24c0*/  LEA.HI R13, R13, R30, RZ, 0x2 ;  /* 0x0000001e0d0d7211 */ /* 0x000fe200078f10ff */
[----:B------:R-:W-:Y:S01]  /*24d0*/  CS2R R86, SRZ ;  /* 0x0000000000567805 */ /* 0x000fe2000001ff00 */
[----:B------:R-:W-:Y:S01]  /*24e0*/  SHF.R.U32.HI R176, RZ, 0x3, R176 ;  /* 0x00000003ffb07819 */ /* 0x000fe200000116b0 */
[----:B------:R-:W-:Y:S01]  /*24f0*/  CS2R R84, SRZ ;  /* 0x0000000000547805 */ /* 0x000fe2000001ff00 */
[----:B------:R-:W-:Y:S01]  /*2500*/  SHF.R.S32.HI R206, RZ, 0x2, R8 ;  /* 0x00000002ffce7819 */ /* 0x000fe20000011408 */
[----:B------:R-:W-:Y:S01]  /*2510*/  CS2R R78, SRZ ;  /* 0x00000000004e7805 */ /* 0x000fe2000001ff00 */
[----:B------:R-:W-:Y:S01]  /*2520*/  SHF.R.U32.HI R182, RZ, 0x3, R11 ;  /* 0x00000003ffb67819 */ /* 0x000fe2000001160b */
[----:B------:R-:W-:Y:S01]  /*2530*/  CS2R R76, SRZ ;  /* 0x00000000004c7805 */ /* 0x000fe2000001ff00 */
[C---:B------:R-:W-:Y:S01]  /*2540*/  LOP3.LUT P3, RZ, R4.reuse, 0x4, RZ, 0xc0, !PT ;  /* 0x0000000404ff7812 */ /* 0x040fe2000786c0ff */
[----:B------:R-:W-:Y:S01]  /*2550*/  IMAD.SHL.U32 R4, R4, 0x40, RZ ;  /* 0x0000004004047824 */ /* 0x000fe200078e00ff */
[----:B------:R-:W-:Y:S01]  /*2560*/  LOP3.LUT R11, R8, 0x7ffffffc, RZ, 0xc0, !PT ;  /* 0x7ffffffc080b7812 */ /* 0x000fe200078ec0ff */
[----:B------:R-:W-:Y:S01]  /*2570*/  IMAD R206, R9, 0x10, R206 ;  /* 0x0000001009ce7824 */ /* 0x000fe200078e02ce */
[----:B------:R-:W-:Y:S01]  /*2580*/  LOP3.LUT R2, R2, 0x1c0, RZ, 0xc0, !PT ;  /* 0x000001c002027812 */ /* 0x000fe200078ec0ff */
[----:B------:R-:W-:Y:S01]  /*2590*/  CS2R R82, SRZ ;  /* 0x0000000000527805 */ /* 0x000fe2000001ff00 */
[----:B------:R-:W-:Y:S01]  /*25a0*/  LOP3.LUT R13, R13, 0x1ffffffc, RZ, 0xc0, !PT ;  /* 0x1ffffffc0d0d7812 */ /* 0x000fe200078ec0ff */
[----:B------:R-:W-:Y:S01]  /*25b0*/  IMAD.IADD R11, R6, 0x1, -R11 ;  /* 0x00000001060b7824 */ /* 0x000fe200078e0a0b */
[----:B------:R-:W-:Y:S01]  /*25c0*/  LOP3.LUT R176, R0, R7, R176, 0xf6, !PT ;  /* 0x0000000700b07212 */ /* 0x000fe200078ef6b0 */
[----:B------:R-:W-:Y:S01]  /*25d0*/  IMAD.SHL.U32 R7, R9, 0x400, RZ ;  /* 0x0000040009077824 */ /* 0x000fe200078e00ff */
[----:B------:R-:W-:Y:S01]  /*25e0*/  LOP3.LUT R39, R39, 0x3ffffffc, RZ, 0xc0, !PT ;  /* 0x3ffffffc27277812 */ /* 0x000fe200078ec0ff */
[----:B------:R-:W-:Y:S01]  /*25f0*/  IMAD.SHL.U32 R9, R30, 0x8, RZ ;  /* 0x000000081e097824 */ /* 0x000fe200078e00ff */
[----:B------:R-:W-:Y:S01]  /*2600*/  LOP3.LUT R31, R2, 0x8, R31, 0xf8, !PT ;  /* 0x00000008021f7812 */ /* 0x000fe200078ef81f */
[----:B------:R-:W-:Y:S01]  /*2610*/  CS2R R80, SRZ ;  /* 0x0000000000507805 */ /* 0x000fe2000001ff00 */
[----:B------:R-:W-:Y:S01]  /*2620*/  SHF.R.U32.HI R181, RZ, 0x3, R2 ;  /* 0x00000003ffb57819 */ /* 0x000fe20000011602 */
[----:B------:R-:W-:Y:S01]  /*2630*/  IMAD.IADD R2, R30, 0x1, -R13 ;  /* 0x000000011e027824 */ /* 0x000fe200078e0a0d */
[----:B------:R-:W-:Y:S01]  /*2640*/  LOP3.LUT R15, R15, 0x18, R38, 0xf8, !PT ;  /* 0x000000180f0f7812 */ /* 0x000fe200078ef826 */
[----:B------:R-:W-:Y:S01]  /*2650*/  IMAD.IADD R208, R200, 0x1, -R39 ;  /* 0x00000001c8d07824 */ /* 0x000fe200078e0a27 */
[----:B------:R-:W-:Y:S01]  /*2660*/  LOP3.LUT R4, R4, 0x1c0, RZ, 0xc0, !PT ;  /* 0x000001c004047812 */ /* 0x000fe200078ec0ff */
[----:B------:R-:W-:Y:S01]  /*2670*/  IMAD R11, R2, 0x4, R11 ;  /* 0x00000004020b7824 */ /* 0x000fe200078e020b */
[C---:B------:R-:W-:Y:S01]  /*2680*/  LOP3.LUT R182, R0.reuse, R15, R182, 0xf6, !PT ;  /* 0x0000000f00b67212 */ /* 0x040fe200078ef6b6 */
[----:B------:R-:W-:Y:S01]  /*2690*/  IMAD.IADD R0, R0, 0x1, R7 ;  /* 0x0000000100007824 */ /* 0x000fe200078e0207 */
[----:B------:R-:W-:Y:S01]  /*26a0*/  LOP3.LUT R9, R4, 0x18, R9, 0xf8, !PT ;  /* 0x0000001804097812 */ /* 0x000fe200078ef809 */
[----:B------:R-:W-:Y:S01]  /*26b0*/  IMAD.SHL.U32 R2, R187, 0x40, RZ ;  /* 0x00000040bb027824 */ /* 0x000fe200078e00ff */
[----:B------:R-:W-:Y:S01]  /*26c0*/  SHF.R.U32.HI R4, RZ, 0x3, R4 ;  /* 0x00000003ff047819 */ /* 0x000fe20000011604 */
[----:B------:R-:W-:Y:S01]  /*26d0*/  IMAD R208, R208, 0x2, R7 ;  /* 0x00000002d0d07824 */ /* 0x000fe200078e0207 */
[----:B------:R-:W-:Y:S01]  /*26e0*/  LOP3.LUT P2, RZ, R32, 0x2, RZ, 0xc0, !PT ;  /* 0x0000000220ff7812 */ /* 0x000fe2000784c0ff */
[----:B------:R-:W-:Y:S01]  /*26f0*/  IMAD.SHL.U32 R7, R194, 0x40, RZ ;  /* 0x00000040c2077824 */ /* 0x000fe200078e00ff */
[----:B------:R-:W-:Y:S01]  /*2700*/  LOP3.LUT R9, R9, R4, RZ, 0x3c, !PT ;  /* 0x0000000409097212 */ /* 0x000fe200078e3cff */
[----:B------:R-:W-:Y:S01]  /*2710*/  IMAD.SHL.U32 R4, R11, 0x2, RZ ;  /* 0x000000020b047824 */ /* 0x000fe200078e00ff */
[----:B------:R-:W-:Y:S01]  /*2720*/  LOP3.LUT R181, R0, R31, R181, 0xf6, !PT ;  /* 0x0000001f00b57212 */ /* 0x000fe200078ef6b5 */
[----:B------:R-:W-:Y:S01]  /*2730*/  CS2R R74, SRZ ;  /* 0x00000000004a7805 */ /* 0x000fe2000001ff00 */
[----:B------:R-:W-:Y:S01]  /*2740*/  LOP3.LUT R2, R2, 0x1c0, RZ, 0xc0, !PT ;  /* 0x000001c002027812 */ /* 0x000fe200078ec0ff */
[----:B------:R-:W-:Y:S01]  /*2750*/  IMAD.IADD R208, R9, 0x1, R208 ;  /* 0x0000000109d07824 */ /* 0x000fe200078e02d0 */
[----:B------:R-:W-:Y:S01]  /*2760*/  LOP3.LUT R34, R47, 0x8, R34, 0xf8, !PT ;  /* 0x000000082f227812 */ /* 0x000fe200078ef822 */
[--C-:B------:R-:W-:Y:S01]  /*2770*/  IMAD.IADD R205, R45, 0x1, -R4.reuse ;  /* 0x000000012dcd7824 */ /* 0x100fe200078e0a04 */
[----:B------:R-:W-:Y:S01]  /*2780*/  LOP3.LUT P4, RZ, R32, 0x4, RZ, 0xc0, !PT ;  /* 0x0000000420ff7812 */ /* 0x000fe2000788c0ff */
[----:B------:R-:W-:Y:S01]  /*2790*/  IMAD.IADD R207, R207, 0x1, -R4 ;  /* 0x00000001cfcf7824 */ /* 0x000fe200078e0a04 */
        /* <DEDUP_REMOVED lines=14> */
[----:B------:R-:W-:Y:S01]  /*2880*/  IADD3 R184, R181, 0x20, RZ ;  /* 0x00000020b5b87810 */ /* 0x000fe20007ffe0ff */
        /* <DEDUP_REMOVED lines=31> */
[----:B------:R-:W-:Y:S01]  /*2a80*/  UMOV UR7, URZ ;  /* 0x0000003f00077c82 */ /* 0x000fe20008000000 */
[----:B------:R-:W-:Y:S01]  /*2a90*/  @P3 IADD3 R209, R208, -0x40, RZ ;  /* 0xffffffc0d0d13810 */ /* 0x000fe20007ffe0ff */
[----:B------:R-:W-:-:S02]  /*2aa0*/  UMOV UR6, 0x1 ;  /* 0x0000000100067882 */ /* 0x000fc40000000000 */
.L_x_628:
        /* <DEDUP_REMOVED lines=148> */
[----:B-1----:R-:W-:Y:S05]  /*33f0*/  CALL.REL.NOINC `($_ZN7cutlass13device_kernelIN5flash19enable_sm80_to_sm89INS1_16FlashAttnBwdSm80INS1_25CollectiveMainloopBwdSm80ILi2ELi2EN4cute5tupleIJNS5_1CILi64EEENS7_ILi128EEES8_EEENS_10bfloat16_tEfNS_4arch4Sm80ELb1ELb0ELb1ELb0ELb0ELb0ELb0ELb0ELi2ELi2ELi4ELi2ELb1EEENS1_21CollectiveEpilogueBwdISA_SB_SD_Li256ELb0ELb0ELi2EEENS1_25SingleTileBwdLPTSchedulerILb0ELi128ELb0EEEEEEEEEvNT_6ParamsE$_ZZN5flash25CollectiveMainloopBwdSm80ILi2ELi2EN4cute5tupleIJNS1_1CILi64EEENS3_ILi128EEES4_EEEN7cutlass10bfloat16_tEfNS7_4arch4Sm80ELb1ELb0ELb1ELb0ELb0ELb0ELb0ELb0ELi2ELi2ELi4ELi2ELb1EE3mmaINS_16FlashAttnBwdSm80ISB_NS_21CollectiveEpilogueBwdIS6_S8_SA_Li256ELb0ELb0ELi2EEENS_25SingleTileBwdLPTSchedulerILb0ELi128ELb0EEEE13SharedStorageENS1_6TensorINS1_11ArrayEngineIfLm32EEENS1_6LayoutINS2_IJNS2_IJNS3_ILi2EEESO_EEESO_NS3_ILi4EEEEEENS2_IJNS2_IJNS3_ILi1EEESO_EEESQ_NS3_ILi8EEEEEEEEEEEEbRKNSB_6ParamsERT0_S12_iNS2_IJiiiEEERT_ENKUliiE_clEii) ;  /* 0x00008fb000007944 */ /* 0x002fea0003c00000 */
[----:B------:R-:W-:Y:S05]  /*3400*/  BSYNC B0 ;  /* 0x0000000000007941 */ /* 0x000fea0003800000 */
.L_x_626:
[-C--:B-1234-:R-:W-:Y:S01]  /*3410*/  HMMA.16816.F32.BF16 R4, R100, R140.reuse, RZ ;  /* 0x0000008c6404723c */ /* 0x09efe200000418ff */
[----:B------:R-:W0:Y:S01]  /*3420*/  LDGDEPBAR ;  /* 0x00000000000079af */ /* 0x000e220000000000 */
[----:B------:R-:W-:Y:S02]  /*3430*/  LOP3.LUT P0, RZ, R187, 0x4, RZ, 0xc0, !PT ;  /* 0x00000004bbff7812 */ /* 0x000fe4000780c0ff */
[----:B------:R-:W-:Y:S02]  /*3440*/  LEA R120, R195, R206, 0x6 ;  /* 0x000000cec3787211 */ /* 0x000fe400078e30ff */
[----:B------:R-:W-:Y:S02]  /*3450*/  MOV R117, 0x40 ;  /* 0x0000004000757802 */ /* 0x000fe40000000f00 */
[C---:B------:R-:W-:Y:S01]  /*3460*/  HMMA.16816.F32.BF16 R8, R104.reuse, R140, RZ ;  /* 0x0000008c6808723c */ /* 0x040fe200000418ff */
[----:B------:R-:W-:Y:S03]  /*3470*/  IADD3 R120, R205, R120, RZ ;  /* 0x00000078cd787210 */ /* 0x000fe60007ffe0ff */
[----:B------:R-:W-:Y:S02]  /*3480*/  SEL R117, R117, 0xffffffc0, !P0 ;  /* 0xffffffc075757807 */ /* 0x000fe40004000000 */
[----:B------:R-:W-:Y:S02]  /*3490*/  IMNMX R125, R207, R120, PT ;  /* 0x00000078cf7d7217 */ /* 0x000fe40003800200 */
[-C--:B------:R-:W-:Y:S01]  /*34a0*/  HMMA.16816.F32.BF16 R12, R104, R142.reuse, RZ ;  /* 0x0000008e680c723c */ /* 0x080fe200000418ff */
[-C--:B------:R-:W-:Y:S02]  /*34b0*/  IADD3 R118, R118, R117.reuse, RZ ;  /* 0x0000007576767210 */ /* 0x080fe40007ffe0ff */
[C---:B------:R-:W-:Y:S02]  /*34c0*/  ISETP.GT.AND P1, PT, R125.reuse, 0x20, PT ;  /* 0x000000207d00780c */ /* 0x040fe40003f24270 */
[----:B------:R-:W-:Y:S02]  /*34d0*/  IADD3 R116, R116, R117, RZ ;  /* 0x0000007574747210 */ /* 0x000fe40007ffe0ff */
[C---:B------:R-:W-:Y:S01]  /*34e0*/  IADD3 R126, R120.reuse, 0x8, RZ ;  /* 0x00000008787e7810 */ /* 0x040fe20007ffe0ff */
[C---:B------:R-:W-:Y:S01]  /*34f0*/  HMMA.16816.F32.BF16 R16, R100.reuse, R142, RZ ;  /* 0x0000008e6410723c */ /* 0x040fe200000418ff */
[----:B------:R-:W-:Y:S02]  /*3500*/  IADD3 R130, R120, 0x20, RZ ;  /* 0x0000002078827810 */ /* 0x000fe40007ffe0ff */
[----:B------:R-:W-:Y:S02]  /*3510*/  ISETP.GT.AND P0, PT, R125, RZ, PT ;  /* 0x000000ff7d00720c */ /* 0x000fe40003f04270 */
[----:B------:R-:W-:Y:S02]  /*3520*/  IMNMX R126, R207, R126, PT ;  /* 0x0000007ecf7e7217 */ /* 0x000fe40003800200 */
[----:B------:R-:W-:Y:S01]  /*3530*/  FSEL R121, R213, -INF , P0 ;  /* 0xff800000d5797808 */ /* 0x000fe20000000000 */
[-C--:B------:R-:W-:Y:S01]  /*3540*/  HMMA.16816.F32.BF16 R20, R100, R144.reuse, RZ ;  /* 0x000000906414723c */ /* 0x080fe200000418ff */
[----:B------:R-:W-:Y:S02]  /*3550*/  ISETP.GT.AND P0, PT, R125, 0x1, PT ;  /* 0x000000017d00780c */ /* 0x000fe40003f04270 */
[----:B------:R-:W-:Y:S01]  /*3560*/  ISETP.GT.AND P5, PT, R126, 0x40, PT ;  /* 0x000000407e00780c */ /* 0x000fe20003fa4270 */
[----:B------:R-:W-:Y:S01]  /*3570*/  FFMA.FTZ R119, R121, c[0x0][0x29c], -R246 ;  /* 0x0000a70079777a23 */ /* 0x000fe200000108f6 */
[----:B------:R-:W-:Y:S01]  /*3580*/  FSEL R121, R214, -INF , P0 ;  /* 0xff800000d6797808 */ /* 0x000fe20000000000 */
[----:B------:R-:W-:Y:S01]  /*3590*/  FFMA.FTZ R213, -R213, R213, 1 ;  /* 0x3f800000d5d57423 */ /* 0x000fe200000101d5 */
[----:B------:R-:W-:Y:S01]  /*35a0*/  ISETP.GT.AND P0, PT, R125, 0x21, PT ;  /* 0x000000217d00780c */ /* 0x000fe20003f04270 */
[C---:B------:R-:W-:Y:S01]  /*35b0*/  HMMA.16816.F32.BF16 R24, R104.reuse, R144, RZ ;  /* 0x000000906818723c */ /* 0x040fe200000418ff */
[C---:B------:R-:W-:Y:S01]  /*35c0*/  ISETP.GT.AND P4, PT, R126.reuse, 0x41, PT ;  /* 0x000000417e00780c */ /* 0x040fe20003f84270 */
[----:B------:R-:W1:Y:S01]  /*35d0*/  MUFU.EX2 R119, R119 ;  /* 0x0000007700777308 */ /* 0x000e620000000800 */
[----:B------:R-:W-:Y:S01]  /*35e0*/  ISETP.GT.AND P3, PT, R126, 0x60, PT ;  /* 0x000000607e00780c */ /* 0x000fe20003f64270 */
[----:B------:R-:W-:Y:S01]  /*35f0*/  FFMA.FTZ R214, -R214, R214, 1 ;  /* 0x3f800000d6d67423 */ /* 0x000fe200000101d6 */
[----:B------:R-:W-:Y:S02]  /*3600*/  ISETP.GT.AND P2, PT, R126, 0x61, PT ;  /* 0x000000617e00780c */ /* 0x000fe40003f44270 */
[----:B------:R-:W-:Y:S01]  /*3610*/  IMNMX R133, R207, R130, PT ;  /* 0x00000082cf857217 */ /* 0x000fe20003800200 */
[-C--:B------:R-:W-:Y:S01]  /*3620*/  HMMA.16816.F32.BF16 R28, R104, R146.reuse, RZ ;  /* 0x00000092681c723c */ /* 0x080fe200000418ff */
[----:B------:R-:W-:Y:S02]  /*3630*/  LDSM.16.M88.4 R104, [R118+0x9080] ;  /* 0x009080007668783b */ /* 0x000fe40000000200 */
[----:B------:R-:W-:Y:S02]  /*3640*/  ISETP.GT.AND P6, PT, R133, 0x20, PT ;  /* 0x000000208500780c */ /* 0x000fe40003fc4270 */
[C---:B------:R-:W-:Y:S01]  /*3650*/  FSEL R134, R229.reuse, -INF , P4 ;  /* 0xff800000e5867808 */ /* 0x040fe20002000000 */
[----:B------:R-:W-:Y:S01]  /*3660*/  FFMA.FTZ R229, -R229, R229, 1 ;  /* 0x3f800000e5e57423 */ /* 0x000fe200000101e5 */
[C---:B------:R-:W-:Y:S01]  /*3670*/  FSEL R132, R242.reuse, -INF , P3 ;  /* 0xff800000f2847808 */ /* 0x040fe20001800000 */
[----:B------:R-:W-:Y:S01]  /*3680*/  HMMA.16816.F32.BF16 R32, R100, R146, RZ ;  /* 0x000000926420723c */ /* 0x000fe200000418ff */
[----:B------:R2:W3:Y:S01]  /*3690*/  LDSM.16.M88.4 R100, [R118+0x8080] ;  /* 0x008080007664783b */ /* 0x0004e20000000200 */
[C---:B------:R-:W-:Y:S02]  /*36a0*/  ISETP.GT.AND P4, PT, R133.reuse, 0x40, PT ;  /* 0x000000408500780c */ /* 0x040fe40003f84270 */
[----:B------:R-:W-:Y:S01]  /*36b0*/  FFMA.FTZ R242, -R242, R242, 1 ;  /* 0x3f800000f2f27423 */ /* 0x000fe200000101f2 */
[----:B------:R-:W-:Y:S02]  /*36c0*/  ISETP.GT.AND P3, PT, R133, 0x41, PT ;  /* 0x000000418500780c */ /* 0x000fe40003f64270 */
[----:B------:R-:W-:Y:S01]  /*36d0*/  FSEL R137, R218, -INF , P6 ;  /* 0xff800000da897808 */ /* 0x000fe20003000000 */
[-C--:B------:R-:W-:Y:S01]  /*36e0*/  HMMA.16816.F32.BF16 R4, R108, R148.reuse, R4 ;  /* 0x000000946c04723c */ /* 0x080fe20000041804 */
[----:B------:R-:W-:Y:S03]  /*36f0*/  FSEL R191, R230, -INF , P4 ;  /* 0xff800000e6bf7808 */ /* 0x000fe60002000000 */
[--C-:B------:R-:W-:Y:S01]  /*3700*/  FFMA.FTZ R137, R137, c[0x0][0x29c], -R244.reuse ;  /* 0x0000a70089897a23 */ /* 0x100fe200000108f4 */
[----:B------:R-:W-:Y:S01]  /*3710*/  FSEL R189, R231, -INF , P3 ;  /* 0xff800000e7bd7808 */ /* 0x000fe20001800000 */
[--C-:B------:R-:W-:Y:S02]  /*3720*/  FFMA.FTZ R191, R191, c[0x0][0x29c], -R244.reuse ;  /* 0x0000a700bfbf7a23 */ /* 0x100fe400000108f4 */
[C---:B------:R-:W-:Y:S02]  /*3730*/  HMMA.16816.F32.BF16 R8, R112.reuse, R148, R8 ;  /* 0x000000947008723c */ /* 0x040fe40000041808 */
[----:B------:R-:W-:Y:S02]  /*3740*/  MUFU.EX2 R137, R137 ;  /* 0x0000008900897308 */ /* 0x000fe40000000800 */
[----:B------:R-:W-:Y:S04]  /*3750*/  FFMA.FTZ R189, R189, c[0x0][0x29c], -R244 ;  /* 0x0000a700bdbd7a23 */ /* 0x000fe800000108f4 */
[-C--:B------:R-:W-:Y:S04]  /*3760*/  HMMA.16816.F32.BF16 R12, R112, R150.reuse, R12 ;  /* 0x00000096700c723c */ /* 0x080fe8000004180c */
[----:B------:R-:W-:Y:S04]  /*3770*/  MUFU.EX2 R191, R191 ;  /* 0x000000bf00bf7308 */ /* 0x000fe80000000800 */
[C---:B------:R-:W-:Y:S08]  /*3780*/  HMMA.16816.F32.BF16 R16, R108.reuse, R150, R16 ;  /* 0x000000966c10723c */ /* 0x040ff00000041810 */
[-C--:B------:R-:W-:Y:S08]  /*3790*/  HMMA.16816.F32.BF16 R20, R108, R152.reuse, R20 ;  /* 0x000000986c14723c */ /* 0x080ff00000041814 */
[C---:B------:R-:W-:Y:S08]  /*37a0*/  HMMA.16816.F32.BF16 R24, R112.reuse, R152, R24 ;  /* 0x000000987018723c */ /* 0x040ff00000041818 */
[-C--:B------:R-:W-:Y:S07]  /*37b0*/  HMMA.16816.F32.BF16 R28, R112, R154.reuse, R28 ;  /* 0x0000009a701c723c */ /* 0x080fee000004181c */
[--C-:B------:R-:W-:Y:S01]  /*37c0*/  FFMA.FTZ R112, R121, c[0x0][0x29c], -R246.reuse ;  /* 0x0000a70079707a23 */ /* 0x100fe200000108f6 */
[----:B------:R-:W-:Y:S01]  /*37d0*/  HMMA.16816.F32.BF16 R32, R108, R154, R32 ;  /* 0x0000009a6c20723c */ /* 0x000fe20000041820 */
[----:B------:R-:W-:Y:S02]  /*37e0*/  FSEL R113, R222, -INF , P1 ;  /* 0xff800000de717808 */ /* 0x000fe40000800000 */
[----:B--2---:R-:W2:Y:S01]  /*37f0*/  MUFU.EX2 R118, R112 ;  /* 0x0000007000767308 */ /* 0x004ea20000000800 */
[----:B------:R-:W-:Y:S03]  /*3800*/  ISETP.GT.AND P1, PT, R125, 0x40, PT ;  /* 0x000000407d00780c */ /* 0x000fe60003f24270 */
[--C-:B------:R-:W-:Y:S01]  /*3810*/  FFMA.FTZ R108, R113, c[0x0][0x29c], -R246.reuse ;  /* 0x0000a700716c7a23 */ /* 0x100fe200000108f6 */
[-C--:B---3--:R-:W-:Y:S01]  /*3820*/  HMMA.16816.F32.BF16 R4, R100, R156.reuse, R4 ;  /* 0x0000009c6404723c */ /* 0x088fe20000041804 */
[----:B------:R-:W-:Y:S02]  /*3830*/  FSEL R109, R223, -INF , P0 ;  /* 0xff800000df6d7808 */ /* 0x000fe40000000000 */
[----:B------:R-:W-:Y:S02]  /*3840*/  ISETP.GT.AND P0, PT, R125, 0x41, PT ;  /* 0x000000417d00780c */ /* 0x000fe40003f04270 */
[----:B------:R3:W-:Y:S01]  /*3850*/  MUFU.EX2 R121, R108 ;  /* 0x0000006c00797308 */ /* 0x0007e20000000800 */
[--C-:B------:R-:W-:Y:S01]  /*3860*/  FFMA.FTZ R122, R109, c[0x0][0x29c], -R246.reuse ;  /* 0x0000a7006d7a7a23 */ /* 0x100fe200000108f6 */
[----:B------:R-:W-:Y:S01]  /*3870*/  FSEL R111, R227, -INF , P0 ;  /* 0xff800000e36f7808 */ /* 0x000fe20000000000 */
[C---:B------:R-:W-:Y:S01]  /*3880*/  HMMA.16816.F32.BF16 R8, R104.reuse, R156, R8 ;  /* 0x0000009c6808723c */ /* 0x040fe20000041808 */
[----:B------:R-:W-:Y:S02]  /*3890*/  FSEL R109, R226, -INF , P1 ;  /* 0xff800000e26d7808 */ /* 0x000fe40000800000 */
[----:B------:R-:W-:Y:S01]  /*38a0*/  ISETP.GT.AND P0, PT, R125, 0x60, PT ;  /* 0x000000607d00780c */ /* 0x000fe20003f04270 */
[--C-:B------:R-:W-:Y:S01]  /*38b0*/  FFMA.FTZ R124, R111, c[0x0][0x29c], -R246.reuse ;  /* 0x0000a7006f7c7a23 */ /* 0x100fe200000108f6 */
[----:B------:R-:W-:Y:S01]  /*38c0*/  ISETP.GT.AND P1, PT, R126, 0x20, PT ;  /* 0x000000207e00780c */ /* 0x000fe20003f24270 */
[--C-:B------:R-:W-:Y:S01]  /*38d0*/  FFMA.FTZ R123, R109, c[0x0][0x29c], -R246.reuse ;  /* 0x0000a7006d7b7a23 */ /* 0x100fe200000108f6 */
[----:B------:R-:W-:Y:S01]  /*38e0*/  FSEL R109, R240, -INF , P0 ;  /* 0xff800000f06d7808 */ /* 0x000fe20000000000 */
[-C--:B------:R-:W-:Y:S01]  /*38f0*/  HMMA.16816.F32.BF16 R12, R104, R158.reuse, R12 ;  /* 0x0000009e680c723c */ /* 0x080fe2000004180c */
[----:B------:R-:W-:Y:S01]  /*3900*/  ISETP.GT.AND P0, PT, R125, 0x61, PT ;  /* 0x000000617d00780c */ /* 0x000fe20003f04270 */
[----:B------:R-:W4:Y:S02]  /*3910*/  MUFU.EX2 R122, R122 ;  /* 0x0000007a007a7308 */ /* 0x000f240000000800 */
[--C-:B------:R-:W-:Y:S01]  /*3920*/  FFMA.FTZ R117, R109, c[0x0][0x29c], -R246.reuse ;  /* 0x0000a7006d757a23 */ /* 0x100fe200000108f6 */
[----:B------:R-:W-:Y:S02]  /*3930*/  FSEL R113, R241, -INF , P0 ;  /* 0xff800000f1717808 */ /* 0x000fe40000000000 */
[----:B------:R-:W-:Y:S01]  /*3940*/  ISETP.GT.AND P0, PT, R126, RZ, PT ;  /* 0x000000ff7e00720c */ /* 0x000fe20003f04270 */
[C---:B------:R-:W-:Y:S04]  /*3950*/  HMMA.16816.F32.BF16 R16, R100.reuse, R158, R16 ;  /* 0x0000009e6410723c */ /* 0x040fe80000041810 */
[----:B------:R-:W-:Y:S01]  /*3960*/  FFMA.FTZ R246, R113, c[0x0][0x29c], -R246 ;  /* 0x0000a70071f67a23 */ /* 0x000fe200000108f6 */
[----:B---3--:R-:W3:Y:S01]  /*3970*/  LDSM.16.M88.4 R108, [R116] ;  /* 0x00000000746c783b */ /* 0x008ee20000000200 */
[----:B------:R-:W5:Y:S01]  /*3980*/  MUFU.EX2 R123, R123 ;  /* 0x0000007b007b7308 */ /* 0x000f620000000800 */
[----:B------:R-:W-:Y:S01]  /*3990*/  FSEL R128, R210, -INF , P0 ;  /* 0xff800000d2807808 */ /* 0x000fe20000000000 */
[-C--:B------:R-:W-:Y:S01]  /*39a0*/  HMMA.16816.F32.BF16 R20, R100, R160.reuse, R20 ;  /* 0x000000a06414723c */ /* 0x080fe20000041814 */
[----:B------:R-:W-:Y:S03]  /*39b0*/  ISETP.GT.AND P0, PT, R126, 0x1, PT ;  /* 0x000000017e00780c */ /* 0x000fe60003f04270 */
[--C-:B------:R-:W-:Y:S01]  /*39c0*/  FFMA.FTZ R125, R128, c[0x0][0x29c], -R245.reuse ;  /* 0x0000a700807d7a23 */ /* 0x100fe200000108f5 */
[----:B------:R1:W2:Y:S01]  /*39d0*/  LDSM.16.M88.4 R112, [R116+0x1000] ;  /* 0x001000007470783b */ /* 0x0002a20000000200 */
[----:B------:R-:W-:Y:S02]  /*39e0*/  FSEL R128, R211, -INF , P0 ;  /* 0xff800000d3807808 */ /* 0x000fe40000000000 */
[C---:B------:R-:W-:Y:S01]  /*39f0*/  HMMA.16816.F32.BF16 R24, R104.reuse, R160, R24 ;  /* 0x000000a06818723c */ /* 0x040fe20000041818 */
[----:B------:R-:W2:Y:S01]  /*3a00*/  MUFU.EX2 R124, R124 ;  /* 0x0000007c007c7308 */ /* 0x000ea20000000800 */
[----:B------:R-:W-:Y:S04]  /*3a10*/  ISETP.GT.AND P0, PT, R126, 0x21, PT ;  /* 0x000000217e00780c */ /* 0x000fe80003f04270 */
[C---:B------:R-:W-:Y:S01]  /*3a20*/  FSEL R130, R225.reuse, -INF , P0 ;  /* 0xff800000e1827808 */ /* 0x040fe20000000000 */
[----:B------:R-:W-:Y:S01]  /*3a30*/  FFMA.FTZ R225, -R225, R225, 1 ;  /* 0x3f800000e1e17423 */ /* 0x000fe200000101e1 */
[-C--:B------:R-:W-:Y:S01]  /*3a40*/  HMMA.16816.F32.BF16 R28, R104, R162.reuse, R28 ;  /* 0x000000a2681c723c */ /* 0x080fe2000004181c */
[----:B------:R-:W-:Y:S02]  /*3a50*/  ISETP.GT.AND P0, PT, R133, 0x1, PT ;  /* 0x000000018500780c */ /* 0x000fe40003f04270 */
[----:B------:R-:W2:Y:S01]  /*3a60*/  MUFU.EX2 R117, R117 ;  /* 0x0000007500757308 */ /* 0x000ea20000000800 */
[--C-:B------:R-:W-:Y:S01]  /*3a70*/  FFMA.FTZ R127, R130, c[0x0][0x29c], -R245.reuse ;  /* 0x0000a700827f7a23 */ /* 0x100fe200000108f5 */
[C---:B------:R-:W-:Y:S01]  /*3a80*/  FSEL R130, R243.reuse, -INF , P2 ;  /* 0xff800000f3827808 */ /* 0x040fe20001000000 */
[----:B------:R-:W-:Y:S01]  /*3a90*/  FFMA.FTZ R243, -R243, R243, 1 ;  /* 0x3f800000f3f37423 */ /* 0x000fe200000101f3 */
[----:B------:R-:W-:Y:S01]  /*3aa0*/  ISETP.GT.AND P2, PT, R133, 0x60, PT ;  /* 0x000000608500780c */ /* 0x000fe20003f44270 */
[----:B------:R-:W-:Y:S01]  /*3ab0*/  HMMA.16816.F32.BF16 R32, R100, R162, R32 ;  /* 0x000000a26420723c */ /* 0x000fe20000041820 */
[----:B------:R-:W-:Y:S03]  /*3ac0*/  FSEL R139, R215, -INF , P0 ;  /* 0xff800000d78b7808 */ /* 0x000fe60000000000 */
[--C-:B-1----:R-:W-:Y:S01]  /*3ad0*/  FFMA.FTZ R116, R128, c[0x0][0x29c], -R245.reuse ;  /* 0x0000a70080747a23 */ /* 0x102fe200000108f5 */
[----:B------:R-:W-:Y:S01]  /*3ae0*/  FSEL R128, R224, -INF , P1 ;  /* 0xff800000e0807808 */ /* 0x000fe20000800000 */
[----:B------:R-:W-:Y:S01]  /*3af0*/  MUFU.EX2 R125, R125 ;  /* 0x0000007d007d7308 */ /* 0x000fe20000000800 */
[----:B------:R-:W-:Y:S01]  /*3b00*/  ISETP.GT.AND P1, PT, R133, RZ, PT ;  /* 0x000000ff8500720c */ /* 0x000fe20003f24270 */
[--C-:B------:R-:W-:Y:S01]  /*3b10*/  FFMA.FTZ R139, R139, c[0x0][0x29c], -R244.reuse ;  /* 0x0000a7008b8b7a23 */ /* 0x100fe200000108f4 */
[----:B------:R-:W-:Y:S03]  /*3b20*/  FSEL R247, R234, -INF , P2 ;  /* 0xff800000eaf77808 */ /* 0x000fe60001000000 */
[--C-:B------:R-:W-:Y:S01]  /*3b30*/  FFMA.FTZ R126, R128, c[0x0][0x29c], -R245.reuse ;  /* 0x0000a700807e7a23 */ /* 0x100fe200000108f5 */
[-C--:B---3--:R-:W-:Y:S01]  /*3b40*/  HMMA.16816.F32.BF16 R4, R108, R164.reuse, R4 ;  /* 0x000000a46c04723c */ /* 0x088fe20000041804 */
[----:B------:R-:W-:Y:S01]  /*3b50*/  IADD3 R128, R120, 0x28, RZ ;  /* 0x0000002878807810 */ /* 0x000fe20007ffe0ff */
[--C-:B------:R-:W-:Y:S01]  /*3b60*/  FFMA.FTZ R247, R247, c[0x0][0x29c], -R244.reuse ;  /* 0x0000a700f7f77a23 */ /* 0x100fe200000108f4 */
[----:B------:R-:W1:Y:S01]  /*3b70*/  LDS R120, [R237+0xc280] ;  /* 0x00c28000ed787984 */ /* 0x000e620000000800 */
[----:B------:R-:W3:Y:S01]  /*3b80*/  MUFU.EX2 R116, R116 ;  /* 0x0000007400747308 */ /* 0x000ee20000000800 */
[----:B------:R-:W-:Y:S01]  /*3b90*/  IMNMX R129, R207, R128, PT ;  /* 0x00000080cf817217 */ /* 0x000fe20003800200 */
[----:B------:R-:W-:Y:S01]  /*3ba0*/  FFMA.FTZ R224, -R224, R224, 1 ;  /* 0x3f800000e0e07423 */ /* 0x000fe200000101e0 */
[----:B------:R-:W-:Y:S01]  /*3bb0*/  FSEL R128, R228, -INF , P5 ;  /* 0xff800000e4807808 */ /* 0x000fe20002800000 */
[C---:B--2---:R-:W-:Y:S01]  /*3bc0*/  HMMA.16816.F32.BF16 R8, R112.reuse, R164, R8 ;  /* 0x000000a47008723c */ /* 0x044fe20000041808 */
[----:B------:R-:W-:Y:S02]  /*3bd0*/  ISETP.GT.AND P0, PT, R129, RZ, PT ;  /* 0x000000ff8100720c */ /* 0x000fe40003f04270 */
[C---:B------:R-:W-:Y:S01]  /*3be0*/  ISETP.GT.AND P5, PT, R133.reuse, 0x21, PT ;  /* 0x000000218500780c */ /* 0x040fe20003fa4270 */
[--C-:B------:R-:W-:Y:S01]  /*3bf0*/  FFMA.FTZ R128, R128, c[0x0][0x29c], -R245.reuse ;  /* 0x0000a70080807a23 */ /* 0x100fe200000108f5 */
[----:B------:R-:W-:Y:S01]  /*3c00*/  FSEL R131, R212, -INF , P1 ;  /* 0xff800000d4837808 */ /* 0x000fe20000800000 */
[----:B------:R-:W2:Y:S01]  /*3c10*/  MUFU.EX2 R246, R246 ;  /* 0x000000f600f67308 */ /* 0x000ea20000000800 */
[----:B------:R-:W-:Y:S01]  /*3c20*/  ISETP.GT.AND P1, PT, R133, 0x61, PT ;  /* 0x000000618500780c */ /* 0x000fe20003f24270 */
[-C--:B------:R-:W-:Y:S01]  /*3c30*/  HMMA.16816.F32.BF16 R12, R112, R166.reuse, R12 ;  /* 0x000000a6700c723c */ /* 0x080fe2000004180c */
[--C-:B------:R-:W-:Y:S01]  /*3c40*/  FFMA.FTZ R133, R134, c[0x0][0x29c], -R245.reuse ;  /* 0x0000a70086857a23 */ /* 0x100fe200000108f5 */
[C---:B------:R-:W-:Y:S02]  /*3c50*/  ISETP.GT.AND P6, PT, R129.reuse, 0x1, PT ;  /* 0x000000018100780c */ /* 0x040fe40003fc4270 */
[C---:B------:R-:W-:Y:S01]  /*3c60*/  ISETP.GT.AND P4, PT, R129.reuse, 0x21, PT ;  /* 0x000000218100780c */ /* 0x040fe20003f84270 */
[--C-:B------:R-:W-:Y:S01]  /*3c70*/  FFMA.FTZ R134, R132, c[0x0][0x29c], -R245.reuse ;  /* 0x0000a70084867a23 */ /* 0x100fe200000108f5 */
[C---:B------:R-:W-:Y:S01]  /*3c80*/  ISETP.GT.AND P3, PT, R129.reuse, 0x40, PT ;  /* 0x000000408100780c */ /* 0x040fe20003f64270 */
[----:B------:R-:W-:Y:S01]  /*3c90*/  FFMA.FTZ R245, R130, c[0x0][0x29c], -R245 ;  /* 0x0000a70082f57a23 */ /* 0x000fe200000108f5 */
[C---:B------:R-:W-:Y:S01]  /*3ca0*/  HMMA.16816.F32.BF16 R16, R108.reuse, R166, R16 ;  /* 0x000000a66c10723c */ /* 0x040fe20000041810 */
[----:B------:R-:W-:Y:S01]  /*3cb0*/  ISETP.GT.AND P2, PT, R129, 0x41, PT ;  /* 0x000000418100780c */ /* 0x000fe20003f44270 */
[----:B------:R-:W-:Y:S02]  /*3cc0*/  MUFU.EX2 R126, R126 ;  /* 0x0000007e007e7308 */ /* 0x000fe40000000800 */
[----:B------:R-:W-:Y:S01]  /*3cd0*/  FSEL R135, R219, -INF , P5 ;  /* 0xff800000db877808 */ /* 0x000fe20002800000 */
[--C-:B------:R-:W-:Y:S01]  /*3ce0*/  FFMA.FTZ R131, R131, c[0x0][0x29c], -R244.reuse ;  /* 0x0000a70083837a23 */ /* 0x100fe200000108f4 */
[----:B------:R-:W-:Y:S01]  /*3cf0*/  ISETP.GT.AND P5, PT, R129, 0x20, PT ;  /* 0x000000208100780c */ /* 0x000fe20003fa4270 */
[----:B------:R-:W-:Y:S01]  /*3d00*/  FFMA.FTZ R228, -R228, R228, 1 ;  /* 0x3f800000e4e47423 */ /* 0x000fe200000101e4 */
[-C--:B------:R-:W-:Y:S01]  /*3d10*/  HMMA.16816.F32.BF16 R20, R108, R168.reuse, R20 ;  /* 0x000000a86c14723c */ /* 0x080fe20000041814 */
[----:B------:R-:W-:Y:S02]  /*3d20*/  FSEL R249, R235, -INF , P1 ;  /* 0xff800000ebf97808 */ /* 0x000fe40000800000 */
[----:B------:R-:W-:Y:S01]  /*3d30*/  ISETP.GT.AND P1, PT, R129, 0x60, PT ;  /* 0x000000608100780c */ /* 0x000fe20003f24270 */
[----:B------:R-:W-:Y:S01]  /*3d40*/  MUFU.EX2 R134, R134 ;  /* 0x0000008600867308 */ /* 0x000fe20000000800 */
[----:B------:R-:W-:Y:S01]  /*3d50*/  FSEL R132, R216, -INF , P0 ;  /* 0xff800000d8847808 */ /* 0x000fe20000000000 */
[----:B------:R-:W-:Y:S01]  /*3d60*/  FFMA.FTZ R135, R135, c[0x0][0x29c], -R244 ;  /* 0x0000a70087877a23 */ /* 0x000fe200000108f4 */
[----:B------:R-:W-:Y:S01]  /*3d70*/  ISETP.GT.AND P0, PT, R129, 0x61, PT ;  /* 0x000000618100780c */ /* 0x000fe20003f04270 */
[C---:B------:R-:W-:Y:S01]  /*3d80*/  HMMA.16816.F32.BF16 R24, R112.reuse, R168, R24 ;  /* 0x000000a87018723c */ /* 0x040fe20000041818 */
[----:B------:R-:W-:Y:S03]  /*3d90*/  FSEL R136, R217, -INF , P6 ;  /* 0xff800000d9887808 */ /* 0x000fe60003000000 */
[----:B------:R-:W-:Y:S01]  /*3da0*/  FSEL R190, R233, -INF , P2 ;  /* 0xff800000e9be7808 */ /* 0x000fe20001000000 */
[--C-:B------:R-:W-:Y:S01]  /*3db0*/  FFMA.FTZ R132, R132, c[0x0][0x29c], -R239.reuse ;  /* 0x0000a70084847a23 */ /* 0x100fe200000108ef */
[----:B------:R-:W-:Y:S01]  /*3dc0*/  FSEL R188, R236, -INF , P1 ;  /* 0xff800000ecbc7808 */ /* 0x000fe20000800000 */
[--C-:B------:R-:W-:Y:S01]  /*3dd0*/  FFMA.FTZ R136, R136, c[0x0][0x29c], -R239.reuse ;  /* 0x0000a70088887a23 */ /* 0x100fe200000108ef */
[-C--:B------:R-:W-:Y:S01]  /*3de0*/  HMMA.16816.F32.BF16 R28, R112, R170.reuse, R28 ;  /* 0x000000aa701c723c */ /* 0x080fe2000004181c */
[----:B------:R-:W-:Y:S01]  /*3df0*/  FSEL R138, R238, -INF , P0 ;  /* 0xff800000ee8a7808 */ /* 0x000fe20000000000 */
[----:B------:R-:W-:Y:S02]  /*3e00*/  MUFU.EX2 R245, R245 ;  /* 0x000000f500f57308 */ /* 0x000fe40000000800 */
[----:B------:R-:W-:Y:S01]  /*3e10*/  FSEL R130, R220, -INF , P5 ;  /* 0xff800000dc827808 */ /* 0x000fe20002800000 */
[--C-:B------:R-:W-:Y:S02]  /*3e20*/  FFMA.FTZ R190, R190, c[0x0][0x29c], -R239.reuse ;  /* 0x0000a700bebe7a23 */ /* 0x100fe400000108ef */
[--C-:B-1----:R-:W-:Y:S01]  /*3e30*/  FADD.FTZ R112, R4, -R120.reuse ;  /* 0x8000007804707221 */ /* 0x102fe20000010000 */
[----:B------:R-:W-:Y:S01]  /*3e40*/  HMMA.16816.F32.BF16 R32, R108, R170, R32 ;  /* 0x000000aa6c20723c */ /* 0x000fe20000041820 */
[----:B------:R-:W1:Y:S03]  /*3e50*/  LDS R108, [R237+0xc2a0] ;  /* 0x00c2a000ed6c7984 */ /* 0x000e660000000800 */
[--C-:B------:R-:W-:Y:S01]  /*3e60*/  FADD.FTZ R113, R5, -R120.reuse ;  /* 0x8000007805717221 */ /* 0x100fe20000010000 */
[----:B------:R-:W-:Y:S01]  /*3e70*/  FSEL R114, R221, -INF , P4 ;  /* 0xff800000dd727808 */ /* 0x000fe20002000000 */
[----:B------:R-:W-:Y:S01]  /*3e80*/  FMUL.FTZ R112, R119, R112 ;  /* 0x0000007077707220 */ /* 0x000fe20000410000 */
[----:B------:R-:W-:Y:S01]  /*3e90*/  FSEL R110, R232, -INF , P3 ;  /* 0xff800000e86e7808 */ /* 0x000fe20001800000 */
[----:B------:R-:W-:Y:S01]  /*3ea0*/  FMUL.FTZ R113, R118, R113 ;  /* 0x0000007176717220 */ /* 0x000fe20000410000 */
[----:B------:R-:W-:Y:S03]  /*3eb0*/  MUFU.EX2 R127, R127 ;  /* 0x0000007f007f7308 */ /* 0x000fe60000000800 */
[----:B------:R-:W-:Y:S01]  /*3ec0*/  FMUL.FTZ R112, R112, R213 ;  /* 0x000000d570707220 */ /* 0x000fe20000410000 */
[----:B------:R-:W-:Y:S01]  /*3ed0*/  F2FP.BF16.PACK_AB R119, R118, R119 ;  /* 0x000000777677723e */ /* 0x000fe200000010ff */
[----:B------:R-:W-:Y:S02]  /*3ee0*/  FMUL.FTZ R113, R113, R214 ;  /* 0x000000d671717220 */ /* 0x000fe40000410000 */
[--C-:B------:R-:W-:Y:S01]  /*3ef0*/  FADD.FTZ R109, R17, -R120.reuse ;  /* 0x80000078116d7221 */ /* 0x100fe20000010000 */
[----:B------:R-:W-:Y:S01]  /*3f00*/  IADD3 R17, R195, 0x2, RZ ;  /* 0x00000002c3117810 */ /* 0x000fe20007ffe0ff */
[--C-:B------:R-:W-:Y:S01]  /*3f10*/  FADD.FTZ R115, R21, -R120.reuse ;  /* 0x8000007815737221 */ /* 0x100fe20000010000 */
[----:B------:R-:W-:Y:S01]  /*3f20*/  F2FP.BF16.PACK_AB R113, R113, R112 ;  /* 0x000000707171723e */ /* 0x000fe200000010ff */
[C---:B----4-:R-:W-:Y:S01]  /*3f30*/  FMUL.FTZ R109, R122.reuse, R109 ;  /* 0x0000006d7a6d7220 */ /* 0x050fe20000410000 */
[----:B------:R-:W-:Y:S01]  /*3f40*/  F2FP.BF16.PACK_AB R112, R122, R121 ;  /* 0x000000797a70723e */ /* 0x000fe200000010ff */
[--C-:B------:R-:W-:Y:S01]  /*3f50*/  FADD.FTZ R122, R20, -R120.reuse ;  /* 0x80000078147a7221 */ /* 0x100fe20000010000 */
[----:B------:R-:W-:Y:S01]  /*3f60*/  MUFU.EX2 R128, R128 ;  /* 0x0000008000807308 */ /* 0x000fe20000000800 */
[----:B------:R-:W-:Y:S01]  /*3f70*/  FADD.FTZ R32, R32, -R120 ;  /* 0x8000007820207221 */ /* 0x000fe20000010000 */
[----:B------:R-:W-:Y:S01]  /*3f80*/  ISETP.GE.AND P0, PT, R17, R196, PT ;  /* 0x000000c41100720c */ /* 0x000fe20003f06270 */
[----:B-----5:R-:W-:Y:S01]  /*3f90*/  FMUL.FTZ R122, R123, R122 ;  /* 0x0000007a7b7a7220 */ /* 0x020fe20000410000 */
[C---:B------:R-:W-:Y:S01]  /*3fa0*/  F2FP.BF16.PACK_AB R123, R124.reuse, R123 ;  /* 0x0000007b7c7b723e */ /* 0x040fe200000010ff */
[----:B------:R-:W-:Y:S02]  /*3fb0*/  FMUL.FTZ R115, R124, R115 ;  /* 0x000000737c737220 */ /* 0x000fe40000410000 */
[----:B------:R-:W-:Y:S02]  /*3fc0*/  FFMA.FTZ R124, -R227, R227, 1 ;  /* 0x3f800000e37c7423 */ /* 0x000fe400000101e3 */
[----:B------:R-:W-:Y:S01]  /*3fd0*/  FFMA.FTZ R111, -R222, R222, 1 ;  /* 0x3f800000de6f7423 */ /* 0x000fe200000101de */
[----:B------:R-:W4:Y:S01]  /*3fe0*/  MUFU.EX2 R133, R133 ;  /* 0x0000008500857308 */ /* 0x000f220000000800 */
[----:B------:R-:W-:Y:S02]  /*3ff0*/  FMUL.FTZ R124, R115, R124 ;  /* 0x0000007c737c7220 */ /* 0x000fe40000410000 */
[----:B------:R-:W-:Y:S02]  /*4000*/  FFMA.FTZ R222, -R223, R223, 1 ;  /* 0x3f800000dfde7423 */ /* 0x000fe400000101df */
[----:B------:R-:W-:Y:S02]  /*4010*/  FMUL.FTZ R32, R117, R32 ;  /* 0x0000002075207220 */ /* 0x000fe40000410000 */
[----:B------:R-:W-:Y:S02]  /*4020*/  FFMA.FTZ R115, -R240, R240, 1 ;  /* 0x3f800000f0737423 */ /* 0x000fe400000101f0 */
[----:B------:R-:W-:Y:S01]  /*4030*/  FMUL.FTZ R222, R109, R222 ;  /* 0x000000de6dde7220 */ /* 0x000fe20000410000 */
[----:B------:R-:W-:Y:S01]  /*4040*/  MUFU.EX2 R131, R131 ;  /* 0x0000008300837308 */ /* 0x000fe20000000800 */
[----:B------:R-:W-:Y:S02]  /*4050*/  FMUL.FTZ R32, R32, R115 ;  /* 0x0000007320207220 */ /* 0x000fe40000410000 */
[--C-:B-1----:R-:W-:Y:S02]  /*4060*/  FADD.FTZ R115, R7, -R108.reuse ;  /* 0x8000006c07737221 */ /* 0x102fe40000010000 */
[----:B------:R-:W-:Y:S02]  /*4070*/  FFMA.FTZ R109, -R226, R226, 1 ;  /* 0x3f800000e26d7423 */ /* 0x000fe400000101e2 */
[----:B------:R-:W-:Y:S02]  /*4080*/  FADD.FTZ R226, R6, -R108 ;  /* 0x8000006c06e27221 */ /* 0x000fe40000010000 */
[C---:B---3--:R-:W-:Y:S01]  /*4090*/  FMUL.FTZ R115, R116.reuse, R115 ;  /* 0x0000007374737220 */ /* 0x048fe20000410000 */
[----:B------:R-:W1:Y:S01]  /*40a0*/  MUFU.EX2 R118, R135 ;  /* 0x0000008700767308 */ /* 0x000e620000000800 */
[----:B------:R-:W-:Y:S01]  /*40b0*/  FMUL.FTZ R226, R125, R226 ;  /* 0x000000e27de27220 */ /* 0x000fe20000410000 */
[----:B------:R-:W-:Y:S01]  /*40c0*/  F2FP.BF16.PACK_AB R125, R116, R125 ;  /* 0x0000007d747d723e */ /* 0x000fe200000010ff */
[--C-:B------:R-:W-:Y:S01]  /*40d0*/  FFMA.FTZ R114, R114, c[0x0][0x29c], -R239.reuse ;  /* 0x0000a70072727a23 */ /* 0x100fe200000108ef */
[----:B------:R-:W3:Y:S01]  /*40e0*/  LDS R116, [R237+0xc300] ;  /* 0x00c30000ed747984 */ /* 0x000ee20000000800 */
[--C-:B------:R-:W-:Y:S02]  /*40f0*/  FFMA.FTZ R110, R110, c[0x0][0x29c], -R239.reuse ;  /* 0x0000a7006e6e7a23 */ /* 0x100fe400000108ef */
[--C-:B------:R-:W-:Y:S01]  /*4100*/  FFMA.FTZ R130, R130, c[0x0][0x29c], -R239.reuse ;  /* 0x0000a70082827a23 */ /* 0x100fe200000108ef */
[----:B------:R-:W5:Y:S01]  /*4110*/  LDS R237, [R237+0xc320] ;  /* 0x00c32000eded7984 */ /* 0x000f620000000800 */
[--C-:B------:R-:W-:Y:S01]  /*4120*/  FFMA.FTZ R188, R188, c[0x0][0x29c], -R239.reuse ;  /* 0x0000a700bcbc7a23 */ /* 0x100fe200000108ef */
[----:B------:R-:W1:Y:S01]  /*4130*/  MUFU.EX2 R214, R139 ;  /* 0x0000008b00d67308 */ /* 0x000e620000000800 */
[----:B------:R-:W-:Y:S01]  /*4140*/  FFMA.FTZ R239, R138, c[0x0][0x29c], -R239 ;  /* 0x0000a7008aef7a23 */ /* 0x000fe200000108ef */
[----:B------:R1:W-:Y:S01]  /*4150*/  STS [R208], R119 ;  /* 0x00000077d0007388 */ /* 0x0003e20000000800 */
[--C-:B------:R-:W-:Y:S02]  /*4160*/  FADD.FTZ R138, R16, -R120.reuse ;  /* 0x80000078108a7221 */ /* 0x100fe40000010000 */
[----:B------:R-:W-:Y:S01]  /*4170*/  FADD.FTZ R33, R33, -R120 ;  /* 0x8000007821217221 */ /* 0x000fe20000010000 */
[----:B------:R-:W-:Y:S01]  /*4180*/  STS [R208+0x400], R125 ;  /* 0x0004007dd0007388 */ /* 0x000fe20000000800 */
[----:B------:R-:W-:Y:S01]  /*4190*/  FMUL.FTZ R138, R121, R138 ;  /* 0x0000008a798a7220 */ /* 0x000fe20000410000 */
[C---:B--2---:R-:W-:Y:S01]  /*41a0*/  F2FP.BF16.PACK_AB R120, R246.reuse, R117 ;  /* 0x00000075f678723e */ /* 0x044fe200000010ff */
[----:B------:R-:W-:Y:S01]  /*41b0*/  FMUL.FTZ R33, R246, R33 ;  /* 0x00000021f6217220 */ /* 0x000fe20000410000 */
[----:B------:R-:W-:Y:S01]  /*41c0*/  STS [R209], R112 ;  /* 0x00000070d1007388 */ /* 0x000fe20000000800 */
[----:B------:R-:W-:Y:S01]  /*41d0*/  FMUL.FTZ R111, R138, R111 ;  /* 0x0000006f8a6f7220 */ /* 0x000fe20000410000 */
[----:B------:R-:W-:Y:S01]  /*41e0*/  MUFU.EX2 R132, R132 ;  /* 0x0000008400847308 */ /* 0x000fe20000000800 */
[----:B------:R-:W-:Y:S02]  /*41f0*/  FFMA.FTZ R138, -R241, R241, 1 ;  /* 0x3f800000f18a7423 */ /* 0x000fe400000101f1 */
[----:B------:R-:W-:Y:S01]  /*4200*/  FFMA.FTZ R117, -R210, R210, 1 ;  /* 0x3f800000d2757423 */ /* 0x000fe200000101d2 */
[----:B------:R-:W-:Y:S01]  /*4210*/  F2FP.BF16.PACK_AB R222, R222, R111 ;  /* 0x0000006fdede723e */ /* 0x000fe200000010ff */
[----:B------:R-:W-:Y:S02]  /*4220*/  FMUL.FTZ R33, R33, R138 ;  /* 0x0000008a21217220 */ /* 0x000fe40000410000 */
[----:B------:R-:W-:Y:S02]  /*4230*/  FFMA.FTZ R138, -R211, R211, 1 ;  /* 0x3f800000d38a7423 */ /* 0x000fe400000101d3 */
[----:B------:R-:W-:Y:S01]  /*4240*/  FMUL.FTZ R109, R122, R109 ;  /* 0x0000006d7a6d7220 */ /* 0x000fe20000410000 */
[----:B------:R-:W-:Y:S01]  /*4250*/  MUFU.EX2 R130, R130 ;  /* 0x0000008200827308 */ /* 0x000fe20000000800 */
[----:B------:R-:W-:Y:S02]  /*4260*/  FMUL.FTZ R117, R226, R117 ;  /* 0x00000075e2757220 */ /* 0x000fe40000410000 */
[----:B------:R-:W-:Y:S01]  /*4270*/  FMUL.FTZ R138, R115, R138 ;  /* 0x0000008a738a7220 */ /* 0x000fe20000410000 */
[----:B------:R-:W-:Y:S01]  /*4280*/  F2FP.BF16.PACK_AB R109, R124, R109 ;  /* 0x0000006d7c6d723e */ /* 0x000fe200000010ff */
[--C-:B------:R-:W-:Y:S01]  /*4290*/  FADD.FTZ R111, R22, -R108.reuse ;  /* 0x8000006c166f7221 */ /* 0x100fe20000010000 */
[----:B------:R-:W-:Y:S01]  /*42a0*/  F2FP.BF16.PACK_AB R124, R33, R32 ;  /* 0x00000020217c723e */ /* 0x000fe200000010ff */
[--C-:B------:R-:W-:Y:S01]  /*42b0*/  FADD.FTZ R33, R18, -R108.reuse ;  /* 0x8000006c12217221 */ /* 0x100fe20000010000 */
[----:B------:R-:W-:Y:S01]  /*42c0*/  F2FP.BF16.PACK_AB R117, R138, R117 ;  /* 0x000000758a75723e */ /* 0x000fe200000010ff */
[--C-:B------:R-:W-:Y:S01]  /*42d0*/  FADD.FTZ R32, R19, -R108.reuse ;  /* 0x8000006c13207221 */ /* 0x100fe20000010000 */
[----:B------:R-:W-:Y:S01]  /*42e0*/  MUFU.EX2 R122, R189 ;  /* 0x000000bd007a7308 */ /* 0x000fe20000000800 */
[--C-:B------:R-:W-:Y:S01]  /*42f0*/  FADD.FTZ R138, R23, -R108.reuse ;  /* 0x8000006c178a7221 */ /* 0x100fe20000010000 */
[----:B----4-:R-:W-:Y:S01]  /*4300*/  F2FP.BF16.PACK_AB R115, R133, R128 ;  /* 0x000000808573723e */ /* 0x010fe200000010ff */
[--C-:B------:R-:W-:Y:S02]  /*4310*/  FADD.FTZ R121, R34, -R108.reuse ;  /* 0x8000006c22797221 */ /* 0x100fe40000010000 */
[----:B------:R-:W-:Y:S02]  /*4320*/  FADD.FTZ R108, R35, -R108 ;  /* 0x8000006c236c7221 */ /* 0x000fe40000010000 */
[----:B------:R-:W-:Y:S01]  /*4330*/  FMUL.FTZ R121, R134, R121 ;  /* 0x0000007986797220 */ /* 0x000fe20000410000 */
[----:B------:R-:W-:Y:S01]  /*4340*/  F2FP.BF16.PACK_AB R134, R245, R134 ;  /* 0x00000086f586723e */ /* 0x000fe200000010ff */
[----:B------:R-:W-:Y:S01]  /*4350*/  FFMA.FTZ R244, R249, c[0x0][0x29c], -R244 ;  /* 0x0000a700f9f47a23 */ /* 0x000fe200000108f4 */
[----:B------:R1:W-:Y:S01]  /*4360*/  MUFU.EX2 R35, R136 ;  /* 0x0000008800237308 */ /* 0x0003e20000000800 */
[----:B------:R-:W-:Y:S02]  /*4370*/  FMUL.FTZ R108, R245, R108 ;  /* 0x0000006cf56c7220 */ /* 0x000fe40000410000 */
[----:B------:R-:W-:Y:S02]  /*4380*/  FMUL.FTZ R121, R121, R242 ;  /* 0x000000f279797220 */ /* 0x000fe40000410000 */
[----:B------:R-:W-:Y:S02]  /*4390*/  FMUL.FTZ R108, R108, R243 ;  /* 0x000000f36c6c7220 */ /* 0x000fe40000410000 */
[----:B------:R-:W-:Y:S01]  /*43a0*/  FMUL.FTZ R33, R126, R33 ;  /* 0x000000217e217220 */ /* 0x000fe20000410000 */
[C---:B------:R-:W-:Y:S01]  /*43b0*/  F2FP.BF16.PACK_AB R126, R127.reuse, R126 ;  /* 0x0000007e7f7e723e */ /* 0x040fe200000010ff */
[--C-:B---3--:R-:W-:Y:S01]  /*43c0*/  FADD.FTZ R34, R8, -R116.reuse ;  /* 0x8000007408227221 */ /* 0x108fe20000010000 */
[----:B------:R-:W-:Y:S01]  /*43d0*/  MUFU.EX2 R129, R114 ;  /* 0x0000007200817308 */ /* 0x000fe20000000800 */
[----:B------:R-:W-:Y:S01]  /*43e0*/  FMUL.FTZ R32, R127, R32 ;  /* 0x000000207f207220 */ /* 0x000fe20000410000 */
[----:B------:R-:W-:Y:S01]  /*43f0*/  F2FP.BF16.PACK_AB R108, R108, R121 ;  /* 0x000000796c6c723e */ /* 0x000fe200000010ff */
[----:B------:R-:W-:Y:S01]  /*4400*/  STS [R209+0x400], R126 ;  /* 0x0004007ed1007388 */ /* 0x000fe20000000800 */
[----:B------:R-:W-:Y:S02]  /*4410*/  FMUL.FTZ R111, R128, R111 ;  /* 0x0000006f806f7220 */ /* 0x000fe40000410000 */
[----:B------:R-:W-:Y:S02]  /*4420*/  FMUL.FTZ R138, R133, R138 ;  /* 0x0000008a858a7220 */ /* 0x000fe40000410000 */
[--C-:B------:R-:W-:Y:S02]  /*4430*/  FADD.FTZ R128, R12, -R116.reuse ;  /* 0x800000740c807221 */ /* 0x100fe40000010000 */
[----:B------:R-:W-:Y:S01]  /*4440*/  MUFU.EX2 R247, R247 ;  /* 0x000000f700f77308 */ /* 0x000fe20000000800 */
[----:B------:R-:W-:Y:S02]  /*4450*/  FMUL.FTZ R33, R33, R224 ;  /* 0x000000e021217220 */ /* 0x000fe40000410000 */
[----:B------:R-:W-:Y:S01]  /*4460*/  FMUL.FTZ R32, R32, R225 ;  /* 0x000000e120207220 */ /* 0x000fe20000410000 */
[----:B-1----:R-:W-:Y:S01]  /*4470*/  F2FP.BF16.PACK_AB R136, R118, R137 ;  /* 0x000000897688723e */ /* 0x002fe200000010ff */
[----:B------:R-:W-:Y:S02]  /*4480*/  FMUL.FTZ R111, R111, R228 ;  /* 0x000000e46f6f7220 */ /* 0x000fe40000410000 */
[----:B------:R-:W-:Y:S01]  /*4490*/  FMUL.FTZ R138, R138, R229 ;  /* 0x000000e58a8a7220 */ /* 0x000fe20000410000 */
[----:B------:R-:W-:Y:S01]  /*44a0*/  F2FP.BF16.PACK_AB R32, R32, R33 ;  /* 0x000000212020723e */ /* 0x000fe200000010ff */
[----:B------:R-:W-:Y:S01]  /*44b0*/  FMUL.FTZ R34, R131, R34 ;  /* 0x0000002283227220 */ /* 0x000fe20000410000 */
[----:B------:R-:W1:Y:S01]  /*44c0*/  MUFU.EX2 R244, R244 ;  /* 0x000000f400f47308 */ /* 0x000e620000000800 */
[----:B------:R-:W-:Y:S01]  /*44d0*/  FFMA.FTZ R121, -R212, R212, 1 ;  /* 0x3f800000d4797423 */ /* 0x000fe200000101d4 */
[----:B------:R-:W-:Y:S01]  /*44e0*/  F2FP.BF16.PACK_AB R111, R138, R111 ;  /* 0x0000006f8a6f723e */ /* 0x000fe200000010ff */
[--C-:B------:R-:W-:Y:S01]  /*44f0*/  FADD.FTZ R127, R13, -R116.reuse ;  /* 0x800000740d7f7221 */ /* 0x100fe20000010000 */
[----:B------:R-:W-:Y:S01]  /*4500*/  F2FP.BF16.PACK_AB R131, R214, R131 ;  /* 0x00000083d683723e */ /* 0x000fe200000010ff */
[--C-:B------:R-:W-:Y:S02]  /*4510*/  FADD.FTZ R24, R24, -R116.reuse ;  /* 0x8000007418187221 */ /* 0x100fe40000010000 */
[--C-:B------:R-:W-:Y:S02]  /*4520*/  FADD.FTZ R25, R25, -R116.reuse ;  /* 0x8000007419197221 */ /* 0x100fe40000010000 */
[----:B------:R-:W-:Y:S01]  /*4530*/  STS [R208+0x1000], R131 ;  /* 0x00100083d0007388 */ /* 0x000fe20000000800 */
[----:B------:R-:W-:Y:S01]  /*4540*/  FMUL.FTZ R128, R137, R128 ;  /* 0x0000008089807220 */ /* 0x000fe20000410000 */
[----:B------:R-:W-:Y:S01]  /*4550*/  MUFU.EX2 R110, R110 ;  /* 0x0000006e006e7308 */ /* 0x000fe20000000800 */
[----:B------:R-:W-:Y:S02]  /*4560*/  FFMA.FTZ R133, -R218, R218, 1 ;  /* 0x3f800000da857423 */ /* 0x000fe400000101da */
[----:B------:R-:W-:Y:S02]  /*4570*/  FMUL.FTZ R34, R34, R121 ;  /* 0x0000007922227220 */ /* 0x000fe40000410000 */
[--C-:B------:R-:W-:Y:S02]  /*4580*/  FADD.FTZ R33, R9, -R116.reuse ;  /* 0x8000007409217221 */ /* 0x100fe40000010000 */
[----:B------:R-:W-:Y:S02]  /*4590*/  FFMA.FTZ R138, -R219, R219, 1 ;  /* 0x3f800000db8a7423 */ /* 0x000fe400000101db */
[----:B------:R-:W-:Y:S01]  /*45a0*/  FMUL.FTZ R128, R128, R133 ;  /* 0x0000008580807220 */ /* 0x000fe20000410000 */
[----:B------:R-:W2:Y:S01]  /*45b0*/  MUFU.EX2 R121, R190 ;  /* 0x000000be00797308 */ /* 0x000ea20000000800 */
[--C-:B------:R-:W-:Y:S02]  /*45c0*/  FADD.FTZ R28, R28, -R116.reuse ;  /* 0x800000741c1c7221 */ /* 0x100fe40000010000 */
[----:B------:R-:W-:Y:S01]  /*45d0*/  FADD.FTZ R29, R29, -R116 ;  /* 0x800000741d1d7221 */ /* 0x000fe20000010000 */
[----:B-1----:R-:W-:Y:S01]  /*45e0*/  F2FP.BF16.PACK_AB R114, R244, R247 ;  /* 0x000000f7f472723e */ /* 0x002fe200000010ff */
[----:B------:R-:W-:Y:S02]  /*45f0*/  FFMA.FTZ R116, -R231, R231, 1 ;  /* 0x3f800000e7747423 */ /* 0x000fe400000101e7 */
[----:B------:R-:W-:Y:S01]  /*4600*/  FMUL.FTZ R24, R191, R24 ;  /* 0x00000018bf187220 */ /* 0x000fe20000410000 */
[C---:B------:R-:W-:Y:S01]  /*4610*/  F2FP.BF16.PACK_AB R191, R122.reuse, R191 ;  /* 0x000000bf7abf723e */ /* 0x040fe200000010ff */
[----:B------:R-:W-:Y:S01]  /*4620*/  FMUL.FTZ R25, R122, R25 ;  /* 0x000000197a197220 */ /* 0x000fe20000410000 */
[----:B------:R-:W-:Y:S01]  /*4630*/  MUFU.EX2 R188, R188 ;  /* 0x000000bc00bc7308 */ /* 0x000fe20000000800 */
[----:B------:R-:W-:Y:S01]  /*4640*/  FMUL.FTZ R127, R118, R127 ;  /* 0x0000007f767f7220 */ /* 0x000fe20000410000 */
[----:B------:R-:W-:Y:S01]  /*4650*/  LEA R122, R183, R176, 0xc ;  /* 0x000000b0b77a7211 */ /* 0x000fe200078e60ff */
[----:B------:R-:W-:Y:S02]  /*4660*/  FFMA.FTZ R133, -R230, R230, 1 ;  /* 0x3f800000e6857423 */ /* 0x000fe400000101e6 */
[----:B------:R-:W-:Y:S01]  /*4670*/  FMUL.FTZ R25, R25, R116 ;  /* 0x0000007419197220 */ /* 0x000fe20000410000 */
[----:B------:R-:W-:Y:S01]  /*4680*/  SHF.L.U32 R122, R122, 0x1, RZ ;  /* 0x000000017a7a7819 */ /* 0x000fe200000006ff */
[----:B------:R-:W-:Y:S02]  /*4690*/  FMUL.FTZ R127, R127, R138 ;  /* 0x0000008a7f7f7220 */ /* 0x000fe40000410000 */
[----:B------:R-:W-:Y:S01]  /*46a0*/  FMUL.FTZ R24, R24, R133 ;  /* 0x0000008518187220 */ /* 0x000fe20000410000 */
[----:B------:R-:W1:Y:S01]  /*46b0*/  MUFU.EX2 R239, R239 ;  /* 0x000000ef00ef7308 */ /* 0x000e620000000800 */
[----:B------:R-:W-:Y:S01]  /*46c0*/  FFMA.FTZ R118, -R215, R215, 1 ;  /* 0x3f800000d7767423 */ /* 0x000fe200000101d7 */
[----:B------:R-:W-:Y:S01]  /*46d0*/  F2FP.BF16.PACK_AB R128, R127, R128 ;  /* 0x000000807f80723e */ /* 0x000fe200000010ff */
[----:B------:R-:W-:Y:S01]  /*46e0*/  FMUL.FTZ R33, R214, R33 ;  /* 0x00000021d6217220 */ /* 0x000fe20000410000 */
[----:B------:R-:W-:Y:S01]  /*46f0*/  F2FP.BF16.PACK_AB R127, R25, R24 ;  /* 0x00000018197f723e */ /* 0x000fe200000010ff */
[----:B------:R-:W-:Y:S01]  /*4700*/  FMUL.FTZ R29, R244, R29 ;  /* 0x0000001df41d7220 */ /* 0x000fe20000410000 */
[----:B------:R-:W-:Y:S01]  /*4710*/  F2FP.BF16.PACK_AB R25, R35, R132 ;  /* 0x000000842319723e */ /* 0x000fe200000010ff */
[----:B------:R-:W-:Y:S01]  /*4720*/  FMUL.FTZ R33, R33, R118 ;  /* 0x0000007621217220 */ /* 0x000fe20000410000 */
[----:B------:R-:W-:Y:S01]  /*4730*/  F2FP.BF16.PACK_AB R24, R129, R130 ;  /* 0x000000828118723e */ /* 0x000fe200000010ff */
[----:B------:R-:W-:Y:S02]  /*4740*/  FFMA.FTZ R118, -R235, R235, 1 ;  /* 0x3f800000eb767423 */ /* 0x000fe400000101eb */
[----:B------:R3:W-:Y:S01]  /*4750*/  STS [R208+0x1400], R25 ;  /* 0x00140019d0007388 */ /* 0x0007e20000000800 */
[----:B------:R-:W-:Y:S01]  /*4760*/  FMUL.FTZ R28, R247, R28 ;  /* 0x0000001cf71c7220 */ /* 0x000fe20000410000 */
[----:B------:R-:W-:Y:S01]  /*4770*/  F2FP.BF16.PACK_AB R33, R33, R34 ;  /* 0x000000222121723e */ /* 0x000fe200000010ff */
[----:B------:R-:W-:Y:S01]  /*4780*/  FFMA.FTZ R135, -R234, R234, 1 ;  /* 0x3f800000ea877423 */ /* 0x000fe200000101ea */
[----:B------:R-:W-:Y:S01]  /*4790*/  STS [R209+0x1000], R136 ;  /* 0x00100088d1007388 */ /* 0x000fe20000000800 */
[----:B------:R-:W-:Y:S02]  /*47a0*/  FMUL.FTZ R29, R29, R118 ;  /* 0x000000761d1d7220 */ /* 0x000fe40000410000 */
[----:B------:R-:W-:Y:S01]  /*47b0*/  FMUL.FTZ R28, R28, R135 ;  /* 0x000000871c1c7220 */ /* 0x000fe20000410000 */
[----:B------:R4:W-:Y:S01]  /*47c0*/  STS [R209+0x1400], R24 ;  /* 0x00140018d1007388 */ /* 0x0009e20000000800 */
[----:B------:R-:W-:Y:S02]  /*47d0*/  FFMA.FTZ R232, -R232, R232, 1 ;  /* 0x3f800000e8e87423 */ /* 0x000fe400000101e8 */
[----:B------:R-:W-:Y:S01]  /*47e0*/  FFMA.FTZ R233, -R233, R233, 1 ;  /* 0x3f800000e9e97423 */ /* 0x000fe200000101e9 */
[----:B------:R-:W-:Y:S01]  /*47f0*/  STS [R208+0x2000], R123 ;  /* 0x0020007bd0007388 */ /* 0x000fe20000000800 */
[----:B------:R-:W-:Y:S01]  /*4800*/  F2FP.BF16.PACK_AB R138, R29, R28 ;  /* 0x0000001c1d8a723e */ /* 0x000fe200000010ff */
[--C-:B-----5:R-:W-:Y:S01]  /*4810*/  FADD.FTZ R28, R11, -R237.reuse ;  /* 0x800000ed0b1c7221 */ /* 0x120fe20000010000 */
[----:B--2---:R-:W-:Y:S01]  /*4820*/  F2FP.BF16.PACK_AB R29, R121, R110 ;  /* 0x0000006e791d723e */ /* 0x004fe200000010ff */
[----:B------:R-:W-:Y:S01]  /*4830*/  STS [R208+0x2400], R115 ;  /* 0x00240073d0007388 */ /* 0x000fe20000000800 */
[----:B-1----:R-:W-:Y:S01]  /*4840*/  F2FP.BF16.PACK_AB R34, R239, R188 ;  /* 0x000000bcef22723e */ /* 0x002fe200000010ff */
[----:B------:R-:W-:Y:S02]  /*4850*/  FMUL.FTZ R28, R35, R28 ;  /* 0x0000001c231c7220 */ /* 0x000fe40000410000 */
[----:B------:R1:W-:Y:S01]  /*4860*/  STS [R209+0x2000], R120 ;  /* 0x00200078d1007388 */ /* 0x0003e20000000800 */
[----:B------:R-:W-:Y:S02]  /*4870*/  FFMA.FTZ R236, -R236, R236, 1 ;  /* 0x3f800000ecec7423 */ /* 0x000fe400000101ec */
[----:B------:R-:W-:Y:S01]  /*4880*/  FFMA.FTZ R216, -R216, R216, 1 ;  /* 0x3f800000d8d87423 */ /* 0x000fe200000101d8 */
[----:B------:R-:W-:Y:S01]  /*4890*/  STS [R209+0x2400], R134 ;  /* 0x00240086d1007388 */ /* 0x000fe20000000800 */
[----:B------:R-:W-:Y:S02]  /*48a0*/  FFMA.FTZ R217, -R217, R217, 1 ;  /* 0x3f800000d9d97423 */ /* 0x000fe400000101d9 */
[----:B------:R-:W-:Y:S01]  /*48b0*/  FFMA.FTZ R220, -R220, R220, 1 ;  /* 0x3f800000dcdc7423 */ /* 0x000fe200000101dc */
[----:B------:R-:W-:Y:S01]  /*48c0*/  STS [R208+0x3000], R191 ;  /* 0x003000bfd0007388 */ /* 0x000fe20000000800 */
[----:B------:R-:W-:Y:S02]  /*48d0*/  FMUL.FTZ R28, R28, R217 ;  /* 0x000000d91c1c7220 */ /* 0x000fe40000410000 */
[----:B------:R-:W-:Y:S01]  /*48e0*/  FFMA.FTZ R221, -R221, R221, 1 ;  /* 0x3f800000dddd7423 */ /* 0x000fe200000101dd */
[----:B------:R2:W-:Y:S01]  /*48f0*/  STS [R208+0x3400], R29 ;  /* 0x0034001dd0007388 */ /* 0x0005e20000000800 */
[--C-:B------:R-:W-:Y:S02]  /*4900*/  FADD.FTZ R119, R10, -R237.reuse ;  /* 0x800000ed0a777221 */ /* 0x100fe40000010000 */
[--C-:B---3--:R-:W-:Y:S01]  /*4910*/  FADD.FTZ R25, R14, -R237.reuse ;  /* 0x800000ed0e197221 */ /* 0x108fe20000010000 */
[----:B------:R-:W-:Y:S01]  /*4920*/  STS [R209+0x3000], R114 ;  /* 0x00300072d1007388 */ /* 0x000fe20000000800 */
[----:B------:R-:W-:Y:S02]  /*4930*/  FMUL.FTZ R119, R132, R119 ;  /* 0x0000007784777220 */ /* 0x000fe40000410000 */
[----:B------:R-:W-:Y:S01]  /*4940*/  FMUL.FTZ R25, R130, R25 ;  /* 0x0000001982197220 */ /* 0x000fe20000410000 */
[----:B------:R-:W-:Y:S01]  /*4950*/  STS [R209+0x3400], R34 ;  /* 0x00340022d1007388 */ /* 0x000fe20000000800 */
[--C-:B----4-:R-:W-:Y:S02]  /*4960*/  FADD.FTZ R24, R15, -R237.reuse ;  /* 0x800000ed0f187221 */ /* 0x110fe40000010000 */
[----:B------:R-:W-:Y:S01]  /*4970*/  FMUL.FTZ R119, R119, R216 ;  /* 0x000000d877777220 */ /* 0x000fe20000410000 */
[----:B------:R-:W-:Y:S01]  /*4980*/  BAR.SYNC.DEFER_BLOCKING 0x0 ;  /* 0x0000000000007b1d */ /* 0x000fe20000010000 */
[----:B------:R-:W-:Y:S01]  /*4990*/  FMUL.FTZ R24, R129, R24 ;  /* 0x0000001881187220 */ /* 0x000fe20000410000 */
[----:B-1----:R-:W-:Y:S01]  /*49a0*/  IADD3 R120, R173, R122, RZ ;  /* 0x0000007aad787210 */ /* 0x002fe20007ffe0ff */
[----:B------:R-:W-:Y:S01]  /*49b0*/  FMUL.FTZ R25, R25, R220 ;  /* 0x000000dc19197220 */ /* 0x000fe20000410000 */
[----:B------:R-:W-:Y:S01]  /*49c0*/  F2FP.BF16.PACK_AB R119, R28, R119 ;  /* 0x000000771c77723e */ /* 0x000fe200000010ff */
[----:B------:R-:W-:Y:S02]  /*49d0*/  FMUL.FTZ R24, R24, R221 ;  /* 0x000000dd18187220 */ /* 0x000fe40000410000 */
[--C-:B------:R-:W-:Y:S03]  /*49e0*/  FADD.FTZ R28, R31, -R237.reuse ;  /* 0x800000ed1f1c7221 */ /* 0x100fe60000010000 */
[----:B------:R-:W-:Y:S01]  /*49f0*/  F2FP.BF16.PACK_AB R24, R24, R25 ;  /* 0x000000191818723e */ /* 0x000fe200000010ff */
[--C-:B------:R-:W-:Y:S02]  /*4a00*/  FADD.FTZ R25, R26, -R237.reuse ;  /* 0x800000ed1a197221 */ /* 0x100fe40000010000 */
[--C-:B------:R-:W-:Y:S02]  /*4a10*/  FADD.FTZ R26, R27, -R237.reuse ;  /* 0x800000ed1b1a7221 */ /* 0x100fe40000010000 */
[----:B------:R-:W-:Y:S02]  /*4a20*/  FADD.FTZ R27, R30, -R237 ;  /* 0x800000ed1e1b7221 */ /* 0x000fe40000010000 */
[----:B------:R-:W-:Y:S02]  /*4a30*/  FMUL.FTZ R25, R110, R25 ;  /* 0x000000196e197220 */ /* 0x000fe40000410000 */
[----:B------:R-:W-:Y:S02]  /*4a40*/  FMUL.FTZ R26, R121, R26 ;  /* 0x0000001a791a7220 */ /* 0x000fe40000410000 */
[----:B------:R-:W-:Y:S02]  /*4a50*/  FMUL.FTZ R25, R25, R232 ;  /* 0x000000e819197220 */ /* 0x000fe40000410000 */
[----:B--2---:R-:W-:Y:S01]  /*4a60*/  FFMA.FTZ R29, -R238, R238, 1 ;  /* 0x3f800000ee1d7423 */ /* 0x004fe200000101ee */
[----:B------:R1:W-:Y:S01]  /*4a70*/  STS [R208+0x4400], R117 ;  /* 0x00440075d0007388 */ /* 0x0003e20000000800 */
[----:B------:R-:W-:Y:S02]  /*4a80*/  FMUL.FTZ R26, R26, R233 ;  /* 0x000000e91a1a7220 */ /* 0x000fe40000410000 */
[----:B------:R-:W-:Y:S01]  /*4a90*/  FMUL.FTZ R27, R188, R27 ;  /* 0x0000001bbc1b7220 */ /* 0x000fe20000410000 */
[----:B------:R-:W-:Y:S01]  /*4aa0*/  STS [R208+0x4000], R113 ;  /* 0x00400071d0007388 */ /* 0x000fe20000000800 */
[----:B------:R-:W-:Y:S02]  /*4ab0*/  FMUL.FTZ R28, R239, R28 ;  /* 0x0000001cef1c7220 */ /* 0x000fe40000410000 */
[----:B------:R-:W-:Y:S01]  /*4ac0*/  FMUL.FTZ R27, R27, R236 ;  /* 0x000000ec1b1b7220 */ /* 0x000fe20000410000 */
[----:B------:R-:W-:Y:S01]  /*4ad0*/  STS [R209+0x4000], R222 ;  /* 0x004000ded1007388 */ /* 0x000fe20000000800 */
[----:B------:R-:W-:Y:S03]  /*4ae0*/  FMUL.FTZ R28, R28, R29 ;  /* 0x0000001d1c1c7220 */ /* 0x000fe60000410000 */
[----:B------:R-:W-:Y:S02]  /*4af0*/  STS [R209+0x4400], R32 ;  /* 0x00440020d1007388 */ /* 0x000fe40000000800 */
[----:B------:R-:W-:Y:S02]  /*4b00*/  F2FP.BF16.PACK_AB R126, R28, R27 ;  /* 0x0000001b1c7e723e */ /* 0x000fe400000010ff */
        /* <DEDUP_REMOVED lines=72> */
[----:B------:R-:W-:Y:S05]  /*4f90*/  CALL.REL.NOINC `($_ZN7cutlass13device_kernelIN5flash19enable_sm80_to_sm89INS1_16FlashAttnBwdSm80INS1_25CollectiveMainloopBwdSm80ILi2ELi2EN4cute5tupleIJNS5_1CILi64EEENS7_ILi128EEES8_EEENS_10bfloat16_tEfNS_4arch4Sm80ELb1ELb0ELb1ELb0ELb0ELb0ELb0ELb0ELi2ELi2ELi4ELi2ELb1EEENS1_21CollectiveEpilogueBwdISA_SB_SD_Li256ELb0ELb0ELi2EEENS1_25SingleTileBwdLPTSchedulerILb0ELi128ELb0EEEEEEEEEvNT_6ParamsE$_ZZN5flash25CollectiveMainloopBwdSm80ILi2ELi2EN4cute5tupleIJNS1_1CILi64EEENS3_ILi128EEES4_EEEN7cutlass10bfloat16_tEfNS7_4arch4Sm80ELb1ELb0ELb1ELb0ELb0ELb0ELb0ELb0ELi2ELi2ELi4ELi2ELb1EE3mmaINS_16FlashAttnBwdSm80ISB_NS_21CollectiveEpilogueBwdIS6_S8_SA_Li256ELb0ELb0ELi2EEENS_25SingleTileBwdLPTSchedulerILb0ELi128ELb0EEEE13SharedStorageENS1_6TensorINS1_11ArrayEngineIfLm32EEENS1_6LayoutINS2_IJNS2_IJNS3_ILi2EEESO_EEESO_NS3_ILi4EEEEEENS2_IJNS2_IJNS3_ILi1EEESO_EEESQ_NS3_ILi8EEEEEEEEEEEEbRKNSB_6ParamsERT0_S12_iNS2_IJiiiEEERT_ENKUliiE0_clEii) ;  /* 0x00005de000007944 */ /* 0x000fea0003c00000 */
[----:B------:R-:W-:Y:S05]  /*4fa0*/  BSYNC B0 ;  /* 0x0000000000007941 */ /* 0x000fea0003800000 */
.L_x_627:
        /* <DEDUP_REMOVED lines=50> */
[----:B------:R-:W-:Y:S07]  /*52d0*/  HMMA.16816.F32.BF16 R16, R20, R106, R16 ;  /* 0x0000006a1410723c */ /* 0x000fee0000041810 */
[----:B------:R-:W-:Y:S01]  /*52e0*/  IMAD.WIDE.U32 R20, R197, c[0x0][0x238], R200 ;  /* 0x00008e00c5147a25 */ /* 0x000fe200078e00c8 */
[-C--:B-----5:R-:W-:Y:S05]  /*52f0*/  HMMA.16816.F32.BF16 R4, R24, R28.reuse, R4 ;  /* 0x0000001c1804723c */ /* 0x0a0fea0000041804 */
[----:B------:R-:W-:Y:S03]  /*5300*/  IMAD R23, R193, c[0x0][0x238], RZ ;  /* 0x00008e00c1177a24 */ /* 0x000fe600078e02ff */
[C---:B-1----:R-:W-:Y:S04]  /*5310*/  HMMA.16816.F32.BF16 R8, R32.reuse, R28, R8 ;  /* 0x0000001c2008723c */ /* 0x042fe80000041808 */
[----:B------:R-:W-:Y:S04]  /*5320*/  IMAD R23, R197, c[0x0][0x23c], R23 ;  /* 0x00008f00c5177a24 */ /* 0x000fe800078e0217 */
[-C--:B------:R-:W-:Y:S04]  /*5330*/  HMMA.16816.F32.BF16 R12, R32, R30.reuse, R12 ;  /* 0x0000001e200c723c */ /* 0x080fe8000004180c */
[----:B------:R-:W-:Y:S02]  /*5340*/  IMAD.IADD R21, R21, 0x1, R23 ;  /* 0x0000000115157824 */ /* 0x000fe400078e0217 */
[----:B------:R-:W-:Y:S02]  /*5350*/  IMAD R23, R192, c[0x0][0x240], RZ ;  /* 0x00009000c0177a24 */ /* 0x000fe400078e02ff */
[----:B------:R-:W-:Y:S01]  /*5360*/  HMMA.16816.F32.BF16 R16, R24, R30, R16 ;  /* 0x0000001e1810723c */ /* 0x000fe20000041810 */
[----:B------:R-:W-:Y:S03]  /*5370*/  LDSM.16.MT88.4 R24, [R185+0x12480] ;  /* 0x01248000b918783b */ /* 0x000fe60000004200 */
[C---:B------:R-:W-:Y:S04]  /*5380*/  IMAD.WIDE.U32 R20, R198.reuse, c[0x0][0x240], R20 ;  /* 0x00009000c6147a25 */ /* 0x040fe800078e0014 */
[-C--:B----4-:R-:W-:Y:S05]  /*5390*/  HMMA.16816.F32.BF16 R4, R100, R112.reuse, R4 ;  /* 0x000000706404723c */ /* 0x090fea0000041804 */
[C---:B------:R-:W-:Y:S01]  /*53a0*/  IMAD.SHL.U32 R31, R195.reuse, 0x1000, RZ ;  /* 0x00001000c31f7824 */ /* 0x040fe200078e00ff */
[----:B------:R-:W-:Y:S01]  /*53b0*/  IADD3 R195, R195, 0x1, RZ ;  /* 0x00000001c3c37810 */ /* 0x000fe20007ffe0ff */
[----:B------:R-:W-:Y:S01]  /*53c0*/  IMAD R23, R198, c[0x0][0x244], R23 ;  /* 0x00009100c6177a24 */ /* 0x000fe200078e0217 */
[C---:B--2---:R-:W-:Y:S04]  /*53d0*/  HMMA.16816.F32.BF16 R8, R108.reuse, R112, R8 ;  /* 0x000000706c08723c */ /* 0x044fe80000041808 */
[----:B------:R-:W-:Y:S02]  /*53e0*/  SHF.R.S32.HI R22, RZ, 0x1f, R31 ;  /* 0x0000001fff167819 */ /* 0x000fe4000001141f */
[----:B------:R-:W-:Y:S02]  /*53f0*/  IADD3 R31, P0, R31, R20, RZ ;  /* 0x000000141f1f7210 */ /* 0x000fe40007f1e0ff */
[-C--:B------:R-:W-:Y:S04]  /*5400*/  HMMA.16816.F32.BF16 R12, R108, R114.reuse, R12 ;  /* 0x000000726c0c723c */ /* 0x080fe8000004180c */
[----:B------:R-:W-:Y:S02]  /*5410*/  IADD3.X R22, R22, R21, R23, P0, !PT ;  /* 0x0000001516167210 */ /* 0x000fe400007fe417 */
[C---:B------:R-:W-:Y:S02]  /*5420*/  LEA R106, P0, R31.reuse, c[0x0][0x220], 0x2 ;  /* 0x000088001f6a7a11 */ /* 0x040fe400078010ff */
[----:B------:R-:W-:Y:S01]  /*5430*/  HMMA.16816.F32.BF16 R16, R100, R114, R16 ;  /* 0x000000726410723c */ /* 0x000fe20000041810 */
[----:B------:R-:W-:Y:S03]  /*5440*/  LDSM.16.MT88.4 R100, [R185+0x12c80] ;  /* 0x012c8000b964783b */ /* 0x000fe60000004200 */
        /* <DEDUP_REMOVED lines=103> */
.L_x_622:
[----:B-1----:R-:W-:Y:S05]  /*5ac0*/  @P1 BRA `(.L_x_629) ;  /* 0x0000108000001947 */ /* 0x002fea0003800000 */
[----:B------:R-:W-:Y:S01]  /*5ad0*/  SHF.R.S32.HI R3, RZ, 0x1f, R200 ;  /* 0x0000001fff037819 */ /* 0x000fe200000114c8 */
[----:B------:R-:W-:Y:S01]  /*5ae0*/  BAR.SYNC.DEFER_BLOCKING 0x1, 0x100 ;  /* 0x0044000000007b1d */ /* 0x000fe20000010000 */
[----:B------:R-:W-:-:S02]  /*5af0*/  F2FP.BF16.PACK_AB R36, R37, R36 ;  /* 0x000000242524723e */ /* 0x000fc400000010ff */
[CC--:B------:R-:W-:Y:S02]  /*5b00*/  LEA.HI R0, R3.reuse, R200.reuse, RZ, 0x2 ;  /* 0x000000c803007211 */ /* 0x0c0fe400078f10ff */
[----:B------:R-:W-:Y:S01]  /*5b10*/  LEA.HI R2, R3, R200, RZ, 0x5 ;  /* 0x000000c803027211 */ /* 0x000fe200078f28ff */
[----:B------:R-:W-:Y:S01]  /*5b20*/  BSSY B0, `(.L_x_630) ;  /* 0x000008f000007945 */ /* 0x000fe20003800000 */
[--C-:B------:R-:W-:Y:S02]  /*5b30*/  SHF.R.S32.HI R6, RZ, 0x2, R0.reuse ;  /* 0x00000002ff067819 */ /* 0x100fe40000011400 */
[----:B------:R-:W-:Y:S02]  /*5b40*/  SHF.R.S32.HI R5, RZ, 0x1f, R0 ;  /* 0x0000001fff057819 */ /* 0x000fe40000011400 */
[--C-:B------:R-:W-:Y:S02]  /*5b50*/  SHF.R.S32.HI R4, RZ, 0x5, R2.reuse ;  /* 0x00000005ff047819 */ /* 0x100fe40000011402 */
[----:B------:R-:W-:-:S02]  /*5b60*/  SHF.R.S32.HI R7, RZ, 0x1f, R2 ;  /* 0x0000001fff077819 */ /* 0x000fc40000011402 */
[----:B------:R-:W-:Y:S02]  /*5b70*/  LEA.HI R5, R5, R6, RZ, 0x3 ;  /* 0x0000000605057211 */ /* 0x000fe400078f18ff */
        /* <DEDUP_REMOVED lines=40> */
[----:B------:R2:W-:Y:S01]  /*5e00*/  STS [R5+0x4480], R38 ;  /* 0x0044802605007388 */ /* 0x0005e20000000800 */
        /* <DEDUP_REMOVED lines=20> */
[----:B------:R-:W-:Y:S01]  /*5f50*/  F2FP.BF16.PACK_AB R68, R69, R68 ;  /* 0x000000444544723e */ /* 0x000fe200000010ff */
[----:B--2---:R-:W-:Y:S01]  /*5f60*/  IMAD.MOV.U32 R38, RZ, RZ, -0x80 ;  /* 0xffffff80ff267424 */ /* 0x004fe200078e00ff */
        /* <DEDUP_REMOVED lines=23> */
[----:B------:R-:W-:-:S03]  /*60e0*/  SHF.R.S32.HI R2, RZ, 0x1f, R197 ;  /* 0x0000001fff027819 */ /* 0x000fc600000114c5 */
[----:B------:R-:W-:Y:S02]  /*60f0*/  STS [R5+0x80], R68 ;  /* 0x0000804405007388 */ /* 0x000fe40000000800 */
[----:B------:R-:W-:Y:S02]  /*6100*/  IMAD R0, R2, c[0x0][0x338], RZ ;  /* 0x0000ce0002007a24 */ /* 0x000fe400078e02ff */
[----:B------:R-:W-:Y:S02]  /*6110*/  STS [R5+0x480], R70 ;  /* 0x0004804605007388 */ /* 0x000fe40000000800 */
[----:B------:R-:W-:Y:S01]  /*6120*/  IMAD R11, R197, c[0x0][0x33c], R0 ;  /* 0x0000cf00c50b7a24 */ /* 0x000fe200078e0200 */
[----:B------:R-:W-:Y:S01]  /*6130*/  SHF.R.S32.HI R0, RZ, 0x1f, R198 ;  /* 0x0000001fff007819 */ /* 0x000fe200000114c6 */
[----:B------:R-:W-:Y:S04]  /*6140*/  STS [R7+0x80], R80 ;  /* 0x0000805007007388 */ /* 0x000fe80000000800 */
[----:B------:R-:W-:Y:S01]  /*6150*/  STS [R7+0x480], R82 ;  /* 0x0004805207007388 */ /* 0x000fe20000000800 */
[----:B------:R-:W-:-:S03]  /*6160*/  IMAD R37, R0, c[0x0][0x340], RZ ;  /* 0x0000d00000257a24 */ /* 0x000fc600078e02ff */
[----:B------:R-:W-:Y:S01]  /*6170*/  STS [R5+0x2080], R72 ;  /* 0x0020804805007388 */ /* 0x000fe20000000800 */
[----:B------:R-:W-:-:S03]  /*6180*/  IMAD R37, R198, c[0x0][0x344], R37 ;  /* 0x0000d100c6257a24 */ /* 0x000fc600078e0225 */
        /* <DEDUP_REMOVED lines=11> */
[----:B------:R-:W-:Y:S01]  /*6240*/  BAR.SYNC.DEFER_BLOCKING 0x1, 0x100 ;  /* 0x0044000000007b1d */ /* 0x000fe20000010000 */
[----:B-1----:R-:W-:-:S05]  /*6250*/  IMAD R3, R199, R38, c[0x0][0x2f0] ;  /* 0x0000bc00c7037624 */ /* 0x002fca00078e0226 */
[----:B------:R-:W-:Y:S02]  /*6260*/  IMNMX R3, R3, 0x80, PT ;  /* 0x0000008003037817 */ /* 0x000fe40003800200 */
[--C-:B--2---:R-:W-:Y:S02]  /*6270*/  SHF.R.S32.HI R9, RZ, 0x1f, R8.reuse ;  /* 0x0000001fff097819 */ /* 0x104fe40000011408 */
[----:B------:R-:W-:Y:S01]  /*6280*/  ISETP.GE.AND P3, PT, R10, R3, PT ;  /* 0x000000030a00720c */ /* 0x000fe20003f66270 */
[----:B------:R1:W2:Y:S02]  /*6290*/  LDS.128 R32, [R36+0x5080] ;  /* 0x0050800024207984 */ /* 0x0002a40000000c00 */
[----:B------:R-:W-:Y:S01]  /*62a0*/  IMAD.WIDE.U32 R38, R197, c[0x0][0x338], R8 ;  /* 0x0000ce00c5267a25 */ /* 0x000fe200078e0008 */
[----:B------:R-:W-:Y:S01]  /*62b0*/  ISETP.GE.OR P0, PT, R8, c[0x0][0x324], P3 ;  /* 0x0000c90008007a0c */ /* 0x000fe20001f06670 */
[----:B------:R1:W3:Y:S02]  /*62c0*/  LDS.128 R28, [R36+0x6080] ;  /* 0x00608000241c7984 */ /* 0x0002e40000000c00 */
[----:B------:R-:W-:Y:S01]  /*62d0*/  IMAD.IADD R39, R39, 0x1, R11 ;  /* 0x0000000127277824 */ /* 0x000fe200078e020b */
[----:B------:R-:W-:Y:S01]  /*62e0*/  SHF.R.S32.HI R11, RZ, 0x1f, R10 ;  /* 0x0000001fff0b7819 */ /* 0x000fe2000001140a */
[----:B------:R1:W4:Y:S02]  /*62f0*/  LDS.128 R24, [R36+0x7080] ;  /* 0x0070800024187984 */ /* 0x0003240000000c00 */
[----:B------:R-:W-:-:S02]  /*6300*/  IMAD.WIDE.U32 R42, R198, c[0x0][0x340], R38 ;  /* 0x0000d000c62a7a25 */ /* 0x000fc400078e0026 */
[----:B------:R1:W1:Y:S02]  /*6310*/  LDS.128 R20, [R36+0x80] ;  /* 0x0000800024147984 */ /* 0x0002640000000c00 */
[----:B------:R-:W-:Y:S02]  /*6320*/  IMAD.WIDE R44, R199, 0x80, R10 ;  /* 0x00000080c72c7825 */ /* 0x000fe400078e020a */
[----:B------:R1:W1:Y:S02]  /*6330*/  LDS.128 R16, [R36+0x1080] ;  /* 0x0010800024107984 */ /* 0x0002640000000c00 */
[----:B------:R-:W-:Y:S02]  /*6340*/  IMAD.IADD R47, R43, 0x1, R37 ;  /* 0x000000012b2f7824 */ /* 0x000fe400078e0225 */
[----:B------:R1:W1:Y:S04]  /*6350*/  LDS.128 R12, [R36+0x2080] ;  /* 0x00208000240c7984 */ /* 0x0002680000000c00 */
[----:B------:R1:W1:Y:S01]  /*6360*/  LDS.128 R4, [R36+0x3080] ;  /* 0x0030800024047984 */ /* 0x0002620000000c00 */
        /* <DEDUP_REMOVED lines=10> */
.L_x_631:
[----:B------:R-:W-:Y:S05]  /*6410*/  BSYNC B0 ;  /* 0x0000000000007941 */ /* 0x000fea0003800000 */
.L_x_630:
        /* <DEDUP_REMOVED lines=16> */
.L_x_633:
[----:B------:R-:W-:Y:S05]  /*6520*/  BSYNC B0 ;  /* 0x0000000000007941 */ /* 0x000fea0003800000 */
.L_x_632:
        /* <DEDUP_REMOVED lines=16> */
.L_x_635:
[----:B------:R-:W-:Y:S05]  /*6630*/  BSYNC B0 ;  /* 0x0000000000007941 */ /* 0x000fea0003800000 */
.L_x_634:
[----:B------:R-:W-:Y:S01]  /*6640*/  IADD3 R10, R10, 0x60, RZ ;  /* 0x000000600a0a7810 */ /* 0x000fe20007ffe0ff */
[----:B------:R-:W-:Y:S03]  /*6650*/  BSSY B0, `(.L_x_636) ;  /* 0x000000f000007945 */ /* 0x000fe60003800000 */
[----:B------:R-:W-:-:S04]  /*6660*/  ISETP.GE.AND P0, PT, R10, R3, PT ;  /* 0x000000030a00720c */ /* 0x000fc80003f06270 */
[----:B------:R-:W-:-:S13]  /*6670*/  ISETP.GE.OR P4, PT, R8, c[0x0][0x324], P0 ;  /* 0x0000c90008007a0c */ /* 0x000fda0000786670 */
[----:B------:R-:W-:Y:S05]  /*6680*/  @P4 BRA `(.L_x_637) ;  /* 0x000000b000004947 */ /* 0x000fea0003800000 */
[----:B------:R-:W-:Y:S01]  /*6690*/  IADD3 R10, P4, R44, 0x60, RZ ;  /* 0x000000602c0a7810 */ /* 0x000fe20007f9e0ff */
[----:B-1-3--:R-:W-:Y:S01]  /*66a0*/  IMAD.MOV.U32 R28, RZ, RZ, R42 ;  /* 0x000000ffff1c7224 */ /* 0x00afe200078e002a */
        /* <DEDUP_REMOVED lines=9> */
.L_x_637:
[----:B------:R-:W-:Y:S05]  /*6740*/  BSYNC B0 ;  /* 0x0000000000007941 */ /* 0x000fea0003800000 */
.L_x_636:
        /* <DEDUP_REMOVED lines=13> */
[----:B----4-:R-:W-:-:S04]  /*6820*/  IMAD.WIDE.U32 R24, R44, c[0x0][0x300], R10 ;  /* 0x0000c0002c187a25 */ /* 0x010fc800078e000a */
[----:B------:R-:W-:Y:S01]  /*6830*/  IMAD R0, R44, c[0x0][0x304], R3 ;  /* 0x0000c1002c007a24 */ /* 0x000fe200078e0203 */
[----:B------:R-:W-:-:S04]  /*6840*/  LEA R2, P3, R24, c[0x0][0x2e8], 0x1 ;  /* 0x0000ba0018027a11 */ /* 0x000fc800078608ff */
[----:B------:R-:W-:-:S04]  /*6850*/  IADD3 R0, R25, R0, RZ ;  /* 0x0000000019007210 */ /* 0x000fc80007ffe0ff */
[----:B------:R-:W-:-:S05]  /*6860*/  LEA.HI.X R3, R24, c[0x0][0x2ec], R0, 0x1, P3 ;  /* 0x0000bb0018037a11 */ /* 0x000fca00018f0c00 */
[----:B------:R1:W-:Y:S02]  /*6870*/  STG.E.128 [R2.64], R20 ;  /* 0x0000001402007986 */ /* 0x0003e4000c101d0c */
.L_x_639:
[----:B------:R-:W-:Y:S05]  /*6880*/  BSYNC B0 ;  /* 0x0000000000007941 */ /* 0x000fea0003800000 */
.L_x_638:
        /* <DEDUP_REMOVED lines=14> */
.L_x_641:
[----:B------:R-:W-:Y:S05]  /*6970*/  BSYNC B0 ;  /* 0x0000000000007941 */ /* 0x000fea0003800000 */
.L_x_640:
        /* <DEDUP_REMOVED lines=14> */
.L_x_643:
[----:B------:R-:W-:Y:S05]  /*6a60*/  BSYNC B0 ;  /* 0x0000000000007941 */ /* 0x000fea0003800000 */
.L_x_642:
        /* <DEDUP_REMOVED lines=14> */
.L_x_629:
[----:B------:R-:W-:Y:S01]  /*6b50*/  SHF.R.S32.HI R3, RZ, 0x1f, R200 ;  /* 0x0000001fff037819 */ /* 0x000fe200000114c8 */
[----:B------:R-:W-:Y:S01]  /*6b60*/  IMAD.MOV.U32 R0, RZ, RZ, -0x80 ;  /* 0xffffff80ff007424 */ /* 0x000fe200078e00ff */
[----:B------:R-:W-:Y:S01]  /*6b70*/  SHF.R.S32.HI R2, RZ, 0x1f, R198 ;  /* 0x0000001fff027819 */ /* 0x000fe200000114c6 */
[----:B------:R-:W-:Y:S01]  /*6b80*/  BSSY B0, `(.L_x_644) ;  /* 0x000001e000007945 */ /* 0x000fe20003800000 */
[----:B------:R-:W-:Y:S01]  /*6b90*/  LEA.HI R8, R3, R200, RZ, 0x3 ;  /* 0x000000c803087211 */ /* 0x000fe200078f18ff */
[----:B------:R-:W-:Y:S02]  /*6ba0*/  IMAD R0, R199, R0, c[0x0][0x2f0] ;  /* 0x0000bc00c7007624 */ /* 0x000fe400078e0200 */
[----:B------:R-:W-:Y:S01]  /*6bb0*/  IMAD R15, R2, c[0x0][0x310], RZ ;  /* 0x0000c400020f7a24 */ /* 0x000fe200078e02ff */
[----:B------:R-:W-:Y:S02]  /*6bc0*/  LOP3.LUT R3, R8, 0x1ffffff8, RZ, 0xc0, !PT ;  /* 0x1ffffff808037812 */ /* 0x000fe400078ec0ff */
[----:B------:R-:W-:Y:S01]  /*6bd0*/  SHF.R.S32.HI R8, RZ, 0x3, R8 ;  /* 0x00000003ff087819 */ /* 0x000fe20000011408 */
[----:B------:R-:W-:-:S02]  /*6be0*/  IMAD R15, R198, c[0x0][0x314], R15 ;  /* 0x0000c500c60f7a24 */ /* 0x000fc400078e020f */
[----:B------:R-:W-:Y:S01]  /*6bf0*/  IMAD.IADD R4, R200, 0x1, -R3 ;  /* 0x00000001c8047824 */ /* 0x000fe200078e0a03 */
[----:B------:R-:W-:Y:S02]  /*6c00*/  SHF.R.S32.HI R3, RZ, 0x1f, R197 ;  /* 0x0000001fff037819 */ /* 0x000fe400000114c5 */
[----:B------:R-:W-:Y:S02]  /*6c10*/  ISETP.GE.AND P3, PT, R8, R0, PT ;  /* 0x000000000800720c */ /* 0x000fe40003f66270 */
[----:B------:R-:W-:Y:S01]  /*6c20*/  SHF.L.U32 R4, R4, 0x3, RZ ;  /* 0x0000000304047819 */ /* 0x000fe200000006ff */
[----:B------:R-:W-:Y:S01]  /*6c30*/  IMAD R6, R3, c[0x0][0x308], RZ ;  /* 0x0000c20003067a24 */ /* 0x000fe200078e02ff */
[----:B------:R-:W-:Y:S02]  /*6c40*/  SHF.R.S32.HI R9, RZ, 0x1f, R8 ;  /* 0x0000001fff097819 */ /* 0x000fe40000011408 */
[----:B------:R-:W-:Y:S01]  /*6c50*/  SHF.R.S32.HI R5, RZ, 0x1f, R4 ;  /* 0x0000001fff057819 */ /* 0x000fe20000011404 */
[----:B------:R-:W-:Y:S01]  /*6c60*/  IMAD R6, R197, c[0x0][0x30c], R6 ;  /* 0x0000c300c5067a24 */ /* 0x000fe200078e0206 */
[----:B------:R-:W-:Y:S01]  /*6c70*/  ISETP.GE.OR P0, PT, R4, c[0x0][0x2f4], P3 ;  /* 0x0000bd0004007a0c */ /* 0x000fe20001f06670 */
[----:B------:R-:W-:-:S04]  /*6c80*/  IMAD.WIDE R12, R199, 0x80, R8 ;  /* 0x00000080c70c7825 */ /* 0x000fc800078e0208 */
[----:B------:R-:W-:-:S05]  /*6c90*/  IMAD.WIDE.U32 R10, R197, c[0x0][0x308], R4 ;  /* 0x0000c200c50a7a25 */ /* 0x000fca00078e0004 */
[----:B------:R-:W-:-:S05]  /*6ca0*/  IADD3 R11, R11, R6, RZ ;  /* 0x000000060b0b7210 */ /* 0x000fca0007ffe0ff */
        /* <DEDUP_REMOVED lines=11> */
.L_x_645:
[----:B------:R-:W-:Y:S05]  /*6d60*/  BSYNC B0 ;  /* 0x0000000000007941 */ /* 0x000fea0003800000 */
.L_x_644:
[----:B------:R-:W-:Y:S01]  /*6d70*/  IADD3 R7, R8, 0x20, RZ ;  /* 0x0000002008077810 */ /* 0x000fe20007ffe0ff */
        /* <DEDUP_REMOVED lines=10> */
[----:B-1----:R-:W-:-:S03]  /*6e20*/  LEA R18, P0, R16, c[0x0][0x2e8], 0x1 ;  /* 0x0000ba0010127a11 */ /* 0x002fc600078008ff */
[----:B------:R-:W-:-:S05]  /*6e30*/  IMAD R6, R7, c[0x0][0x304], R6 ;  /* 0x0000c10007067a24 */ /* 0x000fca00078e0206 */
[----:B------:R-:W-:-:S04]  /*6e40*/  IADD3 R6, R17, R6, RZ ;  /* 0x0000000611067210 */ /* 0x000fc80007ffe0ff */
[----:B------:R-:W-:-:S05]  /*6e50*/  LEA.HI.X R19, R16, c[0x0][0x2ec], R6, 0x1, P0 ;  /* 0x0000bb0010137a11 */ /* 0x000fca00000f0c06 */
[----:B------:R1:W-:Y:S02]  /*6e60*/  STG.E.128 [R18.64], RZ ;  /* 0x000000ff12007986 */ /* 0x0003e4000c101d0c */
.L_x_647:
[----:B------:R-:W-:Y:S05]  /*6e70*/  BSYNC B0 ;  /* 0x0000000000007941 */ /* 0x000fea0003800000 */
.L_x_646:
        /* <DEDUP_REMOVED lines=16> */
.L_x_649:
[----:B------:R-:W-:Y:S05]  /*6f80*/  BSYNC B0 ;  /* 0x0000000000007941 */ /* 0x000fea0003800000 */
.L_x_648:
        /* <DEDUP_REMOVED lines=16> */
.L_x_651:
[----:B------:R-:W-:Y:S05]  /*7090*/  BSYNC B0 ;  /* 0x0000000000007941 */ /* 0x000fea0003800000 */
.L_x_650:
[----:B------:R-:W-:Y:S01]  /*70a0*/  IMAD R0, R3, c[0x0][0x338], RZ ;  /* 0x0000ce0003007a24 */ /* 0x000fe200078e02ff */
[----:B------:R-:W-:Y:S01]  /*70b0*/  ISETP.GE.OR P3, PT, R4, c[0x0][0x324], P3 ;  /* 0x0000c90004007a0c */ /* 0x000fe20001f66670 */
[C---:B--2---:R-:W-:Y:S01]  /*70c0*/  IMAD.WIDE.U32 R6, R197.reuse, c[0x0][0x338], R4 ;  /* 0x0000ce00c5067a25 */ /* 0x044fe200078e0004 */
[----:B------:R-:W-:Y:S03]  /*70d0*/  BSSY B0, `(.L_x_652) ;  /* 0x0000011000007945 */ /* 0x000fe60003800000 */
[----:B------:R-:W-:Y:S01]  /*70e0*/  IMAD R197, R197, c[0x0][0x33c], R0 ;  /* 0x0000cf00c5c57a24 */ /* 0x000fe200078e0200 */
[----:B------:R-:W-:Y:S01]  /*70f0*/  MOV R8, R6 ;  /* 0x0000000600087202 */ /* 0x000fe20000000f00 */
        /* <DEDUP_REMOVED lines=14> */
.L_x_653:
[----:B------:R-:W-:Y:S05]  /*71e0*/  BSYNC B0 ;  /* 0x0000000000007941 */ /* 0x000fea0003800000 */
.L_x_652:
[----:B------:R-:W-:Y:S01]  /*71f0*/  ISETP.GE.OR P2, PT, R4, c[0x0][0x324], P2 ;  /* 0x0000c90004007a0c */ /* 0x000fe20001746670 */
[----:B------:R-:W-:-:S12]  /*7200*/  BSSY B0, `(.L_x_654) ;  /* 0x000000d000007945 */ /* 0x000fd80003800000 */
[----:B------:R-:W-:Y:S05]  /*7210*/  @P2 BRA `(.L_x_655) ;  /* 0x000000b000002947 */ /* 0x000fea0003800000 */
[----:B--2---:R-:W-:Y:S01]  /*7220*/  IADD3 R2, P2, R12, 0x20, RZ ;  /* 0x000000200c027810 */ /* 0x004fe20007f5e0ff */
        /* <DEDUP_REMOVED lines=10> */
.L_x_655:
[----:B------:R-:W-:Y:S05]  /*72d0*/  BSYNC B0 ;  /* 0x0000000000007941 */ /* 0x000fea0003800000 */
.L_x_654:
        /* <DEDUP_REMOVED lines=14> */
.L_x_657:
[----:B------:R-:W-:Y:S05]  /*73c0*/  BSYNC B0 ;  /* 0x0000000000007941 */ /* 0x000fea0003800000 */
.L_x_656:
[----:B------:R-:W-:-:S13]  /*73d0*/  ISETP.GE.OR P0, PT, R4, c[0x0][0x324], P0 ;  /* 0x0000c90004007a0c */ /* 0x000fda0000706670 */
[----:B------:R-:W-:Y:S05]  /*73e0*/  @P0 EXIT ;  /* 0x000000000000094d */ /* 0x000fea0003800000 */
[----:B------:R-:W-:Y:S01]  /*73f0*/  IADD3 R0, P0, R12, 0x60, RZ ;  /* 0x000000600c007810 */ /* 0x000fe20007f1e0ff */
[----:B------:R-:W-:Y:S01]  /*7400*/  IMAD.MOV.U32 R4, RZ, RZ, R198 ;  /* 0x000000ffff047224 */ /* 0x000fe200078e00c6 */
[----:B------:R-:W-:-:S03]  /*7410*/  MOV R5, R7 ;  /* 0x0000000700057202 */ /* 0x000fc60000000f00 */
[----:B------:R-:W-:Y:S02]  /*7420*/  IMAD.X R12, RZ, RZ, R13, P0 ;  /* 0x000000ffff0c7224 */ /* 0x000fe400000e060d */
[----:B------:R-:W-:-:S04]  /*7430*/  IMAD.WIDE.U32 R4, R0, c[0x0][0x330], R4 ;  /* 0x0000cc0000047a25 */ /* 0x000fc800078e0004 */
[----:B--2---:R-:W-:Y:S01]  /*7440*/  IMAD R3, R12, c[0x0][0x330], RZ ;  /* 0x0000cc000c037a24 */ /* 0x004fe200078e02ff */
[----:B------:R-:W-:-:S03]  /*7450*/  LEA R2, P0, R4, c[0x0][0x318], 0x1 ;  /* 0x0000c60004027a11 */ /* 0x000fc600078008ff */
[----:B------:R-:W-:-:S05]  /*7460*/  IMAD R3, R0, c[0x0][0x334], R3 ;  /* 0x0000cd0000037a24 */ /* 0x000fca00078e0203 */
[----:B------:R-:W-:-:S04]  /*7470*/  IADD3 R3, R5, R3, RZ ;  /* 0x0000000305037210 */ /* 0x000fc80007ffe0ff */
[----:B------:R-:W-:-:S05]  /*7480*/  LEA.HI.X R3, R4, c[0x0][0x31c], R3, 0x1, P0 ;  /* 0x0000c70004037a11 */ /* 0x000fca00000f0c03 */
[----:B------:R-:W-:Y:S01]  /*7490*/  STG.E.128 [R2.64], RZ ;  /* 0x000000ff02007986 */ /* 0x000fe2000c101d0c */
[----:B------:R-:W-:Y:S05]  /*74a0*/  EXIT ;  /* 0x000000000000794d */ /* 0x000fea0003800000 */
        .type           $_ZN7cutlass13device_kernelIN5flash19enable_sm80_to_sm89INS1_16FlashAttnBwdSm80INS1_25CollectiveMainloopBwdSm80ILi2ELi2EN4cute5tupleIJNS5_1CILi64EEENS7_ILi128EEES8_EEENS_10bfloat16_tEfNS_4arch4Sm80ELb1ELb0ELb1ELb0ELb0ELb0ELb0ELb0ELi2ELi2ELi4ELi2ELb1EEENS1_21CollectiveEpilogueBwdISA_SB_SD_Li256ELb0ELb0ELi2EEENS1_25SingleTileBwdLPTSchedulerILb0ELi128ELb0EEEEEEEEEvNT_6ParamsE$_ZN4cute12iter_adaptorIPKN7cutlass10bfloat16_tENS_8gmem_ptrIS4_EEEC2ES4_,@function
        .size           $_ZN7cutlass13device_kernelIN5flash19enable_sm80_to_sm89INS1_16FlashAttnBwdSm80INS1_25CollectiveMainloopBwdSm80ILi2ELi2EN4cute5tupleIJNS5_1CILi64EEENS7_ILi128EEES8_EEENS_10bfloat16_tEfNS_4arch4Sm80ELb1ELb0ELb1ELb0ELb0ELb0ELb0ELb0ELi2ELi2ELi4ELi2ELb1EEENS1_21CollectiveEpilogueBwdISA_SB_SD_Li256ELb0ELb0ELi2EEENS1_25SingleTileBwdLPTSchedulerILb0ELi128ELb0EEEEEEEEEvNT_6ParamsE$_ZN4cute12iter_adaptorIPKN7cutlass10bfloat16_tENS_8gmem_ptrIS4_EEEC2ES4_,($_ZN7cutlass13device_kernelIN5flash19enable_sm80_to_sm89INS1_16FlashAttnBwdSm80INS1_25CollectiveMainloopBwdSm80ILi2ELi2EN4cute5tupleIJNS5_1CILi64EEENS7_ILi128EEES8_EEENS_10bfloat16_tEfNS_4arch4Sm80ELb1ELb0ELb1ELb0ELb0ELb0ELb0ELb0ELi2ELi2ELi4ELi2ELb1EEENS1_21CollectiveEpilogueBwdISA_SB_SD_Li256ELb0ELb0ELi2EEENS1_25SingleTileBwdLPTSchedulerILb0ELi128ELb0EEEEEEEEEvNT_6ParamsE$_ZN4cute12iter_adaptorIPKN7cutlass9uint128_tENS_8gmem_ptrIS4_EEEC2ES4_ - $_ZN7cutlass13device_kernelIN5flash19enable_sm80_to_sm89INS1_16FlashAttnBwdSm80INS1_25CollectiveMainloopBwdSm80ILi2ELi2EN4cute5tupleIJNS5_1CILi64EEENS7_ILi128EEES8_EEENS_10bfloat16_tEfNS_4arch4Sm80ELb1ELb0ELb1ELb0ELb0ELb0ELb0ELb0ELi2ELi2ELi4ELi2ELb1EEENS1_21CollectiveEpilogueBwdISA_SB_SD_Li256ELb0ELb0ELi2EEENS1_25SingleTileBwdLPTSchedulerILb0ELi128ELb0EEEEEEEEEvNT_6ParamsE$_ZN4cute12iter_adaptorIPKN7cutlass10bfloat16_tENS_8gmem_ptrIS4_EEEC2ES4_)
$_ZN7cutlass13device_kernelIN5flash19enable_sm80_to_sm89INS1_16FlashAttnBwdSm80INS1_25CollectiveMainloopBwdSm80ILi2ELi2EN4cute5tupleIJNS5_1CILi64EEENS7_ILi128EEES8_EEENS_10bfloat16_tEfNS_4arch4Sm80ELb1ELb0ELb1ELb0ELb0ELb0ELb0ELb0ELi2ELi2ELi4ELi2ELb1EEENS1_21CollectiveEpilogueBwdISA_SB_SD_Li256ELb0ELb0ELi2EEENS1_25SingleTileBwdLPTSchedulerILb0ELi128ELb0EEEEEEEEEvNT_6ParamsE$_ZN4cute12iter_adaptorIPKN7cutlass10bfloat16_tENS_8gmem_ptrIS4_EEEC2ES4_:
[----:B------:R-:W-:Y:S01]  /*74b0*/  IADD3 R11, R4, -c[0x0][0x20], RZ ;  /* 0x80000800040b7a10 */ /* 0x000fe20007ffe0ff */
[----:B------:R-:W-:Y:S01]  /*74c0*/  IMAD.MOV.U32 R128, RZ, RZ, R10 ;  /* 0x000000ffff807224 */ /* 0x000fe200078e000a */
[----:B------:R-:W-:Y:S01]  /*74d0*/  MOV R130, R18 ;  /* 0x0000001200827202 */ /* 0x000fe20000000f00 */
[----:B------:R-:W-:Y:S01]  /*74e0*/  IMAD.MOV.U32 R129, RZ, RZ, R15 ;  /* 0x000000ffff817224 */ /* 0x000fe200078e000f */
[----:B------:R-:W-:-:S04]  /*74f0*/  MOV R131, 0x0 ;  /* 0x0000000000837802 */ /* 0x000fc80000000f00 */
[----:B------:R1:W-:Y:S01]  /*7500*/  STL.64 [R11], R128 ;  /* 0x000000800b007387 */ /* 0x0003e20000100a00 */
[----:B------:R-:W-:Y:S05]  /*7510*/  RET.REL.NODEC R130 `(_ZN7cutlass13device_kernelIN5flash19enable_sm80_to_sm89INS1_16FlashAttnBwdSm80INS1_25CollectiveMainloopBwdSm80ILi2ELi2EN4cute5tupleIJNS5_1CILi64EEENS7_ILi128EEES8_EEENS_10bfloat16_tEfNS_4arch4Sm80ELb1ELb0ELb1ELb0ELb0ELb0ELb0ELb0ELi2ELi2ELi4ELi2ELb1EEENS1_21CollectiveEpilogueBwdISA_SB_SD_Li256ELb0ELb0ELi2EEENS1_25SingleTileBwdLPTSchedulerILb0ELi128ELb0EEEEEEEEEvNT_6ParamsE) ;  /* 0xffff8ae082007950 */ /* 0x000fea0003c3ffff */
        .type           $_ZN7cutlass13device_kernelIN5flash19enable_sm80_to_sm89INS1_16FlashAttnBwdSm80INS1_25CollectiveMainloopBwdSm80ILi2ELi2EN4cute5tupleIJNS5_1CILi64EEENS7_ILi128EEES8_EEENS_10bfloat16_tEfNS_4arch4Sm80ELb1ELb0ELb1ELb0ELb0ELb0ELb0ELb0ELi2ELi2ELi4ELi2ELb1EEENS1_21CollectiveEpilogueBwdISA_SB_SD_Li256ELb0ELb0ELi2EEENS1_25SingleTileBwdLPTSchedulerILb0ELi128ELb0EEEEEEEEEvNT_6ParamsE$_ZN4cute12iter_adaptorIPKN7cutlass9uint128_tENS_8gmem_ptrIS4_EEEC2ES4_,@function
        .size           $_ZN7cutlass13device_kernelIN5flash19enable_sm80_to_sm89INS1_16FlashAttnBwdSm80INS1_25CollectiveMainloopBwdSm80ILi2ELi2EN4cute5tupleIJNS5_1CILi64EEENS7_ILi128EEES8_EEENS_10bfloat16_tEfNS_4arch4Sm80ELb1ELb0ELb1ELb0ELb0ELb0ELb0ELb0ELi2ELi2ELi4ELi2ELb1EEENS1_21CollectiveEpilogueBwdISA_SB_SD_Li256ELb0ELb0ELi2EEENS1_25SingleTileBwdLPTSchedulerILb0ELi128ELb0EEEEEEEEEvNT_6ParamsE$_ZN4cute12iter_adaptorIPKN7cutlass9uint128_tENS_8gmem_ptrIS4_EEEC2ES4_,($_ZN7cutlass13device_kernelIN5flash19enable_sm80_to_sm89INS1_16FlashAttnBwdSm80INS1_25CollectiveMainloopBwdSm80ILi2ELi2EN4cute5tupleIJNS5_1CILi64EEENS7_ILi128EEES8_EEENS_10bfloat16_tEfNS_4arch4Sm80ELb1ELb0ELb1ELb0ELb0ELb0ELb0ELb0ELi2ELi2ELi4ELi2ELb1EEENS1_21CollectiveEpilogueBwdISA_SB_SD_Li256ELb0ELb0ELi2EEENS1_25SingleTileBwdLPTSchedulerILb0ELi128ELb0EEEEEEEEEvNT_6ParamsE$_ZN4cute12iter_adaptorIPKfNS_8gmem_ptrIS2_EEEC2ES2_ - $_ZN7cutlass13device_kernelIN5flash19enable_sm80_to_sm89INS1_16FlashAttnBwdSm80INS1_25CollectiveMainloopBwdSm80ILi2ELi2EN4cute5tupleIJNS5_1CILi64EEENS7_ILi128EEES8_EEENS_10bfloat16_tEfNS_4arch4Sm80ELb1ELb0ELb1ELb0ELb0ELb0ELb0ELb0ELi2ELi2ELi4ELi2ELb1EEENS1_21CollectiveEpilogueBwdISA_SB_SD_Li256ELb0ELb0ELi2EEENS1_25SingleTileBwdLPTSchedulerILb0ELi128ELb0EEEEEEEEEvNT_6ParamsE$_ZN4cute12iter_adaptorIPKN7cutlass9uint128_tENS_8gmem_ptrIS4_EEEC2ES4_)
$_ZN7cutlass13device_kernelIN5flash19enable_sm80_to_sm89INS1_16FlashAttnBwdSm80INS1_25CollectiveMainloopBwdSm80ILi2ELi2EN4cute5tupleIJNS5_1CILi64EEENS7_ILi128EEES8_EEENS_10bfloat16_tEfNS_4arch4Sm80ELb1ELb0ELb1ELb0ELb0ELb0ELb0ELb0ELi2ELi2ELi4ELi2ELb1EEENS1_21CollectiveEpilogueBwdISA_SB_SD_Li256ELb0ELb0ELi2EEENS1_25SingleTileBwdLPTSchedulerILb0ELi128ELb0EEEEEEEEEvNT_6ParamsE$_ZN4cute12iter_adaptorIPKN7cutlass9uint128_tENS_8gmem_ptrIS4_EEEC2ES4_:
[----:B------:R-:W-:Y:S01]  /*7520*/  IADD3 R10, R4, -c[0x0][0x20], RZ ;  /* 0x80000800040a7a10 */ /* 0x000fe20007ffe0ff */
[----:B------:R-:W-:Y:S01]  /*7530*/  IMAD.MOV.U32 R128, RZ, RZ, R18 ;  /* 0x000000ffff807224 */ /* 0x000fe200078e0012 */
[----:B------:R-:W-:-:S03]  /*7540*/  MOV R129, 0x0 ;  /* 0x0000000000817802 */ /* 0x000fc60000000f00 */
[----:B------:R1:W-:Y:S01]  /*7550*/  STL.64 [R10], R6 ;  /* 0x000000060a007387 */ /* 0x0003e20000100a00 */
[----:B------:R-:W-:Y:S05]  /*7560*/  RET.REL.NODEC R128 `(_ZN7cutlass13device_kernelIN5flash19enable_sm80_to_sm89INS1_16FlashAttnBwdSm80INS1_25CollectiveMainloopBwdSm80ILi2ELi2EN4cute5tupleIJNS5_1CILi64EEENS7_ILi128EEES8_EEENS_10bfloat16_tEfNS_4arch4Sm80ELb1ELb0ELb1ELb0ELb0ELb0ELb0ELb0ELi2ELi2ELi4ELi2ELb1EEENS1_21CollectiveEpilogueBwdISA_SB_SD_Li256ELb0ELb0ELi2EEENS1_25SingleTileBwdLPTSchedulerILb0ELi128ELb0EEEEEEEEEvNT_6ParamsE) ;  /* 0xffff8a9080007950 */ /* 0x000fea0003c3ffff */
        .type           $_ZN7cutlass13device_kernelIN5flash19enable_sm80_to_sm89INS1_16FlashAttnBwdSm80INS1_25CollectiveMainloopBwdSm80ILi2ELi2EN4cute5tupleIJNS5_1CILi64EEENS7_ILi128EEES8_EEENS_10bfloat16_tEfNS_4arch4Sm80ELb1ELb0ELb1ELb0ELb0ELb0ELb0ELb0ELi2ELi2ELi4ELi2ELb1EEENS1_21CollectiveEpilogueBwdISA_SB_SD_Li256ELb0ELb0ELi2EEENS1_25SingleTileBwdLPTSchedulerILb0ELi128ELb0EEEEEEEEEvNT_6ParamsE$_ZN4cute12iter_adaptorIPKfNS_8gmem_ptrIS2_EEEC2ES2_,@function
        .size           $_ZN7cutlass13device_kernelIN5flash19enable_sm80_to_sm89INS1_16FlashAttnBwdSm80INS1_25CollectiveMainloopBwdSm80ILi2ELi2EN4cute5tupleIJNS5_1CILi64EEENS7_ILi128EEES8_EEENS_10bfloat16_tEfNS_4arch4Sm80ELb1ELb0ELb1ELb0ELb0ELb0ELb0ELb0ELi2ELi2ELi4ELi2ELb1EEENS1_21CollectiveEpilogueBwdISA_SB_SD_Li256ELb0ELb0ELi2EEENS1_25SingleTileBwdLPTSchedulerILb0ELi128ELb0EEEEEEEEEvNT_6ParamsE$_ZN4cute12iter_adaptorIPKfNS_8gmem_ptrIS2_EEEC2ES2_,($_ZN7cutlass13device_kernelIN5flash19enable_sm80_to_sm89INS1_16FlashAttnBwdSm80INS1_25CollectiveMainloopBwdSm80ILi2ELi2EN4cute5tupleIJNS5_1CILi64EEENS7_ILi128EEES8_EEENS_10bfloat16_tEfNS_4arch4Sm80ELb1ELb0ELb1ELb0ELb0ELb0ELb0ELb0ELi2ELi2ELi4ELi2ELb1EEENS1_21CollectiveEpilogueBwdISA_SB_SD_Li256ELb0ELb0ELi2EEENS1_25SingleTileBwdLPTSchedulerILb0ELi128ELb0EEEEEEEEEvNT_6ParamsE$_ZN4cute12iter_adaptorIPN7cutlass10bfloat16_tENS_8smem_ptrIS3_EEEC2ES3_ - $_ZN7cutlass13device_kernelIN5flash19enable_sm80_to_sm89INS1_16FlashAttnBwdSm80INS1_25CollectiveMainloopBwdSm80ILi2ELi2EN4cute5tupleIJNS5_1CILi64EEENS7_ILi128EEES8_EEENS_10bfloat16_tEfNS_4arch4Sm80ELb1ELb0ELb1ELb0ELb0ELb0ELb0ELb0ELi2ELi2ELi4ELi2ELb1EEENS1_21CollectiveEpilogueBwdISA_SB_SD_Li256ELb0ELb0ELi2EEENS1_25SingleTileBwdLPTSchedulerILb0ELi128ELb0EEEEEEEEEvNT_6ParamsE$_ZN4cute12iter_adaptorIPKfNS_8gmem_ptrIS2_EEEC2ES2_)
$_ZN7cutlass13device_kernelIN5flash19enable_sm80_to_sm89INS1_16FlashAttnBwdSm80INS1_25CollectiveMainloopBwdSm80ILi2ELi2EN4cute5tupleIJNS5_1CILi64EEENS7_ILi128EEES8_EEENS_10bfloat16_tEfNS_4arch4Sm80ELb1ELb0ELb1ELb0ELb0ELb0ELb0ELb0ELi2ELi2ELi4ELi2ELb1EEENS1_21CollectiveEpilogueBwdISA_SB_SD_Li256ELb0ELb0ELi2EEENS1_25SingleTileBwdLPTSchedulerILb0ELi128ELb0EEEEEEEEEvNT_6ParamsE$_ZN4cute12iter_adaptorIPKfNS_8gmem_ptrIS2_EEEC2ES2_:
[----:B------:R-:W-:Y:S02]  /*7570*/  IADD3 R6, R6, -c[0x0][0x20], RZ ;  /* 0x8000080006067a10 */ /* 0x000fe40007ffe0ff */
[----:B------:R-:W-:-:S03]  /*7580*/  MOV R19, 0x0 ;  /* 0x0000000000137802 */ /* 0x000fc60000000f00 */
[----:B------:R1:W-:Y:S01]  /*7590*/  STL.64 [R6], R10 ;  /* 0x0000000a06007387 */ /* 0x0003e20000100a00 */
[----:B------:R-:W-:Y:S05]  /*75a0*/  RET.REL.NODEC R18 `(_ZN7cutlass13device_kernelIN5flash19enable_sm80_to_sm89INS1_16FlashAttnBwdSm80INS1_25CollectiveMainloopBwdSm80ILi2ELi2EN4cute5tupleIJNS5_1CILi64EEENS7_ILi128EEES8_EEENS_10bfloat16_tEfNS_4arch4Sm80ELb1ELb0ELb1ELb0ELb0ELb0ELb0ELb0ELi2ELi2ELi4ELi2ELb1EEENS1_21CollectiveEpilogueBwdISA_SB_SD_Li256ELb0ELb0ELi2EEENS1_25SingleTileBwdLPTSchedulerILb0ELi128ELb0EEEEEEEEEvNT_6ParamsE) ;  /* 0xffff8a5012007950 */ /* 0x000fea0003c3ffff */
        .type           $_ZN7cutlass13device_kernelIN5flash19enable_sm80_to_sm89INS1_16FlashAttnBwdSm80INS1_25CollectiveMainloopBwdSm80ILi2ELi2EN4cute5tupleIJNS5_1CILi64EEENS7_ILi128EEES8_EEENS_10bfloat16_tEfNS_4arch4Sm80ELb1ELb0ELb1ELb0ELb0ELb0ELb0ELb0ELi2ELi2ELi4ELi2ELb1EEENS1_21CollectiveEpilogueBwdISA_SB_SD_Li256ELb0ELb0ELi2EEENS1_25SingleTileBwdLPTSchedulerILb0ELi128ELb0EEEEEEEEEvNT_6ParamsE$_ZN4cute12iter_adaptorIPN7cutlass10bfloat16_tENS_8smem_ptrIS3_EEEC2ES3_,@function
        .size           $_ZN7cutlass13device_kernelIN5flash19enable_sm80_to_sm89INS1_16FlashAttnBwdSm80INS1_25CollectiveMainloopBwdSm80ILi2ELi2EN4cute5tupleIJNS5_1CILi64EEENS7_ILi128EEES8_EEENS_10bfloat16_tEfNS_4arch4Sm80ELb1ELb0ELb1ELb0ELb0ELb0ELb0ELb0ELi2ELi2ELi4ELi2ELb1EEENS1_21CollectiveEpilogueBwdISA_SB_SD_Li256ELb0ELb0ELi2EEENS1_25SingleTileBwdLPTSchedulerILb0ELi128ELb0EEEEEEEEEvNT_6ParamsE$_ZN4cute12iter_adaptorIPN7cutlass10bfloat16_tENS_8smem_ptrIS3_EEEC2ES3_,($_ZN7cutlass13device_kernelIN5flash19enable_sm80_to_sm89INS1_16FlashAttnBwdSm80INS1_25CollectiveMainloopBwdSm80ILi2ELi2EN4cute5tupleIJNS5_1CILi64EEENS7_ILi128EEES8_EEENS_10bfloat16_tEfNS_4arch4Sm80ELb1ELb0ELb1ELb0ELb0ELb0ELb0ELb0ELi2ELi2ELi4ELi2ELb1EEENS1_21CollectiveEpilogueBwdISA_SB_SD_Li256ELb0ELb0ELi2EEENS1_25SingleTileBwdLPTSchedulerILb0ELi128ELb0EEEEEEEEEvNT_6ParamsE$_ZN4cute12iter_adaptorIPN7cutlass9uint128_tENS_8smem_ptrIS3_EEEC2ES3_ - $_ZN7cutlass13device_kernelIN5flash19enable_sm80_to_sm89INS1_16FlashAttnBwdSm80INS1_25CollectiveMainloopBwdSm80ILi2ELi2EN4cute5tupleIJNS5_1CILi64EEENS7_ILi128EEES8_EEENS_10bfloat16_tEfNS_4arch4Sm80ELb1ELb0ELb1ELb0ELb0ELb0ELb0ELb0ELi2ELi2ELi4ELi2ELb1EEENS1_21CollectiveEpilogueBwdISA_SB_SD_Li256ELb0ELb0ELi2EEENS1_25SingleTileBwdLPTSchedulerILb0ELi128ELb0EEEEEEEEEvNT_6ParamsE$_ZN4cute12iter_adaptorIPN7cutlass10bfloat16_tENS_8smem_ptrIS3_EEEC2ES3_)
$_ZN7cutlass13device_kernelIN5flash19enable_sm80_to_sm89INS1_16FlashAttnBwdSm80INS1_25CollectiveMainloopBwdSm80ILi2ELi2EN4cute5tupleIJNS5_1CILi64EEENS7_ILi128EEES8_EEENS_10bfloat16_tEfNS_4arch4Sm80ELb1ELb0ELb1ELb0ELb0ELb0ELb0ELb0ELi2ELi2ELi4ELi2ELb1EEENS1_21CollectiveEpilogueBwdISA_SB_SD_Li256ELb0ELb0ELi2EEENS1_25SingleTileBwdLPTSchedulerILb0ELi128ELb0EEEEEEEEEvNT_6ParamsE$_ZN4cute12iter_adaptorIPN7cutlass10bfloat16_tENS_8smem_ptrIS3_EEEC2ES3_:
[----:B------:R-:W-:Y:S01]  /*75b0*/  IADD3 R6, R4, -c[0x0][0x20], RZ ;  /* 0x8000080004067a10 */ /* 0x000fe20007ffe0ff */
[----:B------:R-:W-:Y:S01]  /*75c0*/  IMAD.MOV.U32 R128, RZ, RZ, R18 ;  /* 0x000000ffff807224 */ /* 0x000fe200078e0012 */
[----:B------:R-:W-:-:S03]  /*75d0*/  MOV R129, 0x0 ;  /* 0x0000000000817802 */ /* 0x000fc60000000f00 */
[----:B------:R1:W-:Y:S01]  /*75e0*/  STL.64 [R6], R8 ;  /* 0x0000000806007387 */ /* 0x0003e20000100a00 */
[----:B------:R-:W-:Y:S05]  /*75f0*/  RET.REL.NODEC R128 `(_ZN7cutlass13device_kernelIN5flash19enable_sm80_to_sm89INS1_16FlashAttnBwdSm80INS1_25CollectiveMainloopBwdSm80ILi2ELi2EN4cute5tupleIJNS5_1CILi64EEENS7_ILi128EEES8_EEENS_10bfloat16_tEfNS_4arch4Sm80ELb1ELb0ELb1ELb0ELb0ELb0ELb0ELb0ELi2ELi2ELi4ELi2ELb1EEENS1_21CollectiveEpilogueBwdISA_SB_SD_Li256ELb0ELb0ELi2EEENS1_25SingleTileBwdLPTSchedulerILb0ELi128ELb0EEEEEEEEEvNT_6ParamsE) ;  /* 0xffff8a0080007950 */ /* 0x000fea0003c3ffff */
        .type           $_ZN7cutlass13device_kernelIN5flash19enable_sm80_to_sm89INS1_16FlashAttnBwdSm80INS1_25CollectiveMainloopBwdSm80ILi2ELi2EN4cute5tupleIJNS5_1CILi64EEENS7_ILi128EEES8_EEENS_10bfloat16_tEfNS_4arch4Sm80ELb1ELb0ELb1ELb0ELb0ELb0ELb0ELb0ELi2ELi2ELi4ELi2ELb1EEENS1_21CollectiveEpilogueBwdISA_SB_SD_Li256ELb0ELb0ELi2EEENS1_25SingleTileBwdLPTSchedulerILb0ELi128ELb0EEEEEEEEEvNT_6ParamsE$_ZN4cute12iter_adaptorIPN7cutlass9uint128_tENS_8smem_ptrIS3_EEEC2ES3_,@function
        .size           $_ZN7cutlass13device_kernelIN5flash19enable_sm80_to_sm89INS1_16FlashAttnBwdSm80INS1_25CollectiveMainloopBwdSm80ILi2ELi2EN4cute5tupleIJNS5_1CILi64EEENS7_ILi128EEES8_EEENS_10bfloat16_tEfNS_4arch4Sm80ELb1ELb0ELb1ELb0ELb0ELb0ELb0ELb0ELi2ELi2ELi4ELi2ELb1EEENS1_21CollectiveEpilogueBwdISA_SB_SD_Li256ELb0ELb0ELi2EEENS1_25SingleTileBwdLPTSchedulerILb0ELi128ELb0EEEEEEEEEvNT_6ParamsE$_ZN4cute12iter_adaptorIPN7cutlass9uint128_tENS_8smem_ptrIS3_EEEC2ES3_,($_ZN7cutlass13device_kernelIN5flash19enable_sm80_to_sm89INS1_16FlashAttnBwdSm80INS1_25CollectiveMainloopBwdSm80ILi2ELi2EN4cute5tupleIJNS5_1CILi64EEENS7_ILi128EEES8_EEENS_10bfloat16_tEfNS_4arch4Sm80ELb1ELb0ELb1ELb0ELb0ELb0ELb0ELb0ELi2ELi2ELi4ELi2ELb1EEENS1_21CollectiveEpilogueBwdISA_SB_SD_Li256ELb0ELb0ELi2EEENS1_25SingleTileBwdLPTSchedulerILb0ELi128ELb0EEEEEEEEEvNT_6ParamsE$_ZN4cute12iter_adaptorIPfNS_8smem_ptrIS1_EEEC2ES1_ - $_ZN7cutlass13device_kernelIN5flash19enable_sm80_to_sm89INS1_16FlashAttnBwdSm80INS1_25CollectiveMainloopBwdSm80ILi2ELi2EN4cute5tupleIJNS5_1CILi64EEENS7_ILi128EEES8_EEENS_10bfloat16_tEfNS_4arch4Sm80ELb1ELb0ELb1ELb0ELb0ELb0ELb0ELb0ELi2ELi2ELi4ELi2ELb1EEENS1_21CollectiveEpilogueBwdISA_SB_SD_Li256ELb0ELb0ELi2EEENS1_25SingleTileBwdLPTSchedulerILb0ELi128ELb0EEEEEEEEEvNT_6ParamsE$_ZN4cute12iter_adaptorIPN7cutlass9uint128_tENS_8smem_ptrIS3_EEEC2ES3_)
$_ZN7cutlass13device_kernelIN5flash19enable_sm80_to_sm89INS1_16FlashAttnBwdSm80INS1_25CollectiveMainloopBwdSm80ILi2ELi2EN4cute5tupleIJNS5_1CILi64EEENS7_ILi128EEES8_EEENS_10bfloat16_tEfNS_4arch4Sm80ELb1ELb0ELb1ELb0ELb0ELb0ELb0ELb0ELi2ELi2ELi4ELi2ELb1EEENS1_21CollectiveEpilogueBwdISA_SB_SD_Li256ELb0ELb0ELi2EEENS1_25SingleTileBwdLPTSchedulerILb0ELi128ELb0EEEEEEEEEvNT_6ParamsE$_ZN4cute12iter_adaptorIPN7cutlass9uint128_tENS_8smem_ptrIS3_EEEC2ES3_:
[----:B------:R-:W-:Y:S01]  /*7600*/  IADD3 R8, R4, -c[0x0][0x20], RZ ;  /* 0x8000080004087a10 */ /* 0x000fe20007ffe0ff */
[----:B------:R-:W-:Y:S01]  /*7610*/  IMAD.MOV.U32 R128, RZ, RZ, R16 ;  /* 0x000000ffff807224 */ /* 0x000fe200078e0010 */
[----:B------:R-:W-:-:S03]  /*7620*/  MOV R129, 0x0 ;  /* 0x0000000000817802 */ /* 0x000fc60000000f00 */
[----:B------:R1:W-:Y:S01]  /*7630*/  STL.64 [R8], R6 ;  /* 0x0000000608007387 */ /* 0x0003e20000100a00 */
[----:B------:R-:W-:Y:S05]  /*7640*/  RET.REL.NODEC R128 `(_ZN7cutlass13device_kernelIN5flash19enable_sm80_to_sm89INS1_16FlashAttnBwdSm80INS1_25CollectiveMainloopBwdSm80ILi2ELi2EN4cute5tupleIJNS5_1CILi64EEENS7_ILi128EEES8_EEENS_10bfloat16_tEfNS_4arch4Sm80ELb1ELb0ELb1ELb0ELb0ELb0ELb0ELb0ELi2ELi2ELi4ELi2ELb1EEENS1_21CollectiveEpilogueBwdISA_SB_SD_Li256ELb0ELb0ELi2EEENS1_25SingleTileBwdLPTSchedulerILb0ELi128ELb0EEEEEEEEEvNT_6ParamsE) ;  /* 0xffff89b080007950 */ /* 0x000fea0003c3ffff */
        .type           $_ZN7cutlass13device_kernelIN5flash19enable_sm80_to_sm89INS1_16FlashAttnBwdSm80INS1_25CollectiveMainloopBwdSm80ILi2ELi2EN4cute5tupleIJNS5_1CILi64EEENS7_ILi128EEES8_EEENS_10bfloat16_tEfNS_4arch4Sm80ELb1ELb0ELb1ELb0ELb0ELb0ELb0ELb0ELi2ELi2ELi4ELi2ELb1EEENS1_21CollectiveEpilogueBwdISA_SB_SD_Li256ELb0ELb0ELi2EEENS1_25SingleTileBwdLPTSchedulerILb0ELi128ELb0EEEEEEEEEvNT_6ParamsE$_ZN4cute12iter_adaptorIPfNS_8smem_ptrIS1_EEEC2ES1_,@function
        .size           $_ZN7cutlass13device_kernelIN5flash19enable_sm80_to_sm89INS1_16FlashAttnBwdSm80INS1_25CollectiveMainloopBwdSm80ILi2ELi2EN4cute5tupleIJNS5_1CILi64EEENS7_ILi128EEES8_EEENS_10bfloat16_tEfNS_4arch4Sm80ELb1ELb0ELb1ELb0ELb0ELb0ELb0ELb0ELi2ELi2ELi4ELi2ELb1EEENS1_21CollectiveEpilogueBwdISA_SB_SD_Li256ELb0ELb0ELi2EEENS1_25SingleTileBwdLPTSchedulerILb0ELi128ELb0EEEEEEEEEvNT_6ParamsE$_ZN4cute12iter_adaptorIPfNS_8smem_ptrIS1_EEEC2ES1_,($_ZN7cutlass13device_kernelIN5flash19enable_sm80_to_sm89INS1_16FlashAttnBwdSm80INS1_25CollectiveMainloopBwdSm80ILi2ELi2EN4cute5tupleIJNS5_1CILi64EEENS7_ILi128EEES8_EEENS_10bfloat16_tEfNS_4arch4Sm80ELb1ELb0ELb1ELb0ELb0ELb0ELb0ELb0ELi2ELi2ELi4ELi2ELb1EEENS1_21CollectiveEpilogueBwdISA_SB_SD_Li256ELb0ELb0ELi2EEENS1_25SingleTileBwdLPTSchedulerILb0ELi128ELb0EEEEEEEEEvNT_6ParamsE$_ZN4cute3eso3ESOILb0ELb0EJNS_15ArithmeticTupleIJiiEEEiiiEEC2ERKS3_RKiS8_S8_ - $_ZN7cutlass13device_kernelIN5flash19enable_sm80_to_sm89INS1_16FlashAttnBwdSm80INS1_25CollectiveMainloopBwdSm80ILi2ELi2EN4cute5tupleIJNS5_1CILi64EEENS7_ILi128EEES8_EEENS_10bfloat16_tEfNS_4arch4Sm80ELb1ELb0ELb1ELb0ELb0ELb0ELb0ELb0ELi2ELi2ELi4ELi2ELb1EEENS1_21CollectiveEpilogueBwdISA_SB_SD_Li256ELb0ELb0ELi2EEENS1_25SingleTileBwdLPTSchedulerILb0ELi128ELb0EEEEEEEEEvNT_6ParamsE$_ZN4cute12iter_adaptorIPfNS_8smem_ptrIS1_EEEC2ES1_)
$_ZN7cutlass13device_kernelIN5flash19enable_sm80_to_sm89INS1_16FlashAttnBwdSm80INS1_25CollectiveMainloopBwdSm80ILi2ELi2EN4cute5tupleIJNS5_1CILi64EEENS7_ILi128EEES8_EEENS_10bfloat16_tEfNS_4arch4Sm80ELb1ELb0ELb1ELb0ELb0ELb0ELb0ELb0ELi2ELi2ELi4ELi2ELb1EEENS1_21CollectiveEpilogueBwdISA_SB_SD_Li256ELb0ELb0ELi2EEENS1_25SingleTileBwdLPTSchedulerILb0ELi128ELb0EEEEEEEEEvNT_6ParamsE$_ZN4cute12iter_adaptorIPfNS_8smem_ptrIS1_EEEC2ES1_:
[----:B------:R-:W-:Y:S02]  /*7650*/  IADD3 R6, R6, -c[0x0][0x20], RZ ;  /* 0x8000080006067a10 */ /* 0x000fe40007ffe0ff */
[----:B------:R-:W-:-:S03]  /*7660*/  MOV R19, 0x0 ;  /* 0x0000000000137802 */ /* 0x000fc60000000f00 */
[----:B------:R1:W-:Y:S01]  /*7670*/  STL.64 [R6], R8 ;  /* 0x0000000806007387 */ /* 0x0003e20000100a00 */
[----:B------:R-:W-:Y:S05]  /*7680*/  RET.REL.NODEC R18 `(_ZN7cutlass13device_kernelIN5flash19enable_sm80_to_sm89INS1_16FlashAttnBwdSm80INS1_25CollectiveMainloopBwdSm80ILi2ELi2EN4cute5tupleIJNS5_1CILi64EEENS7_ILi128EEES8_EEENS_10bfloat16_tEfNS_4arch4Sm80ELb1ELb0ELb1ELb0ELb0ELb0ELb0ELb0ELi2ELi2ELi4ELi2ELb1EEENS1_21CollectiveEpilogueBwdISA_SB_SD_Li256ELb0ELb0ELi2EEENS1_25SingleTileBwdLPTSchedulerILb0ELi128ELb0EEEEEEEEEvNT_6ParamsE) ;  /* 0xffff897012007950 */ /* 0x000fea0003c3ffff */
        .type           $_ZN7cutlass13device_kernelIN5flash19enable_sm80_to_sm89INS1_16FlashAttnBwdSm80INS1_25CollectiveMainloopBwdSm80ILi2ELi2EN4cute5tupleIJNS5_1CILi64EEENS7_ILi128EEES8_EEENS_10bfloat16_tEfNS_4arch4Sm80ELb1ELb0ELb1ELb0ELb0ELb0ELb0ELb0ELi2ELi2ELi4ELi2ELb1EEENS1_21CollectiveEpilogueBwdISA_SB_SD_Li256ELb0ELb0ELi2EEENS1_25SingleTileBwdLPTSchedulerILb0ELi128ELb0EEEEEEEEEvNT_6ParamsE$_ZN4cute3eso3ESOILb0ELb0EJNS_15ArithmeticTupleIJiiEEEiiiEEC2ERKS3_RKiS8_S8_,@function
        .size           $_ZN7cutlass13device_kernelIN5flash19enable_sm80_to_sm89INS1_16FlashAttnBwdSm80INS1_25CollectiveMainloopBwdSm80ILi2ELi2EN4cute5tupleIJNS5_1CILi64EEENS7_ILi128EEES8_EEENS_10bfloat16_tEfNS_4arch4Sm80ELb1ELb0ELb1ELb0ELb0ELb0ELb0ELb0ELi2ELi2ELi4ELi2ELb1EEENS1_21CollectiveEpilogueBwdISA_SB_SD_Li256ELb0ELb0ELi2EEENS1_25SingleTileBwdLPTSchedulerILb0ELi128ELb0EEEEEEEEEvNT_6ParamsE$_ZN4cute3eso3ESOILb0ELb0EJNS_15ArithmeticTupleIJiiEEEiiiEEC2ERKS3_RKiS8_S8_,($_ZN7cutlass13device_kernelIN5flash19enable_sm80_to_sm89INS1_16FlashAttnBwdSm80INS1_25CollectiveMainloopBwdSm80ILi2ELi2EN4cute5tupleIJNS5_1CILi64EEENS7_ILi128EEES8_EEENS_10bfloat16_tEfNS_4arch4Sm80ELb1ELb0ELb1ELb0ELb0ELb0ELb0ELb0ELi2ELi2ELi4ELi2ELb1EEENS1_21CollectiveEpilogueBwdISA_SB_SD_Li256ELb0ELb0ELi2EEENS1_25SingleTileBwdLPTSchedulerILb0ELi128ELb0EEEEEEEEEvNT_6ParamsE$_ZN4cute3eso3ESOILb0ELb0EJNS_5tupleIJiiEEEiiiEEC2ERKS3_RKiS8_S8_ - $_ZN7cutlass13device_kernelIN5flash19enable_sm80_to_sm89INS1_16FlashAttnBwdSm80INS1_25CollectiveMainloopBwdSm80ILi2ELi2EN4cute5tupleIJNS5_1CILi64EEENS7_ILi128EEES8_EEENS_10bfloat16_tEfNS_4arch4Sm80ELb1ELb0ELb1ELb0ELb0ELb0ELb0ELb0ELi2ELi2ELi4ELi2ELb1EEENS1_21CollectiveEpilogueBwdISA_SB_SD_Li256ELb0ELb0ELi2EEENS1_25SingleTileBwdLPTSchedulerILb0ELi128ELb0EEEEEEEEEvNT_6ParamsE$_ZN4cute3eso3ESOILb0ELb0EJNS_15ArithmeticTupleIJiiEEEiiiEEC2ERKS3_RKiS8_S8_)
$_ZN7cutlass13device_kernelIN5flash19enable_sm80_to_sm89INS1_16FlashAttnBwdSm80INS1_25CollectiveMainloopBwdSm80ILi2ELi2EN4cute5tupleIJNS5_1CILi64EEENS7_ILi128EEES8_EEENS_10bfloat16_tEfNS_4arch4Sm80ELb1ELb0ELb1ELb0ELb0ELb0ELb0ELb0ELi2ELi2ELi4ELi2ELb1EEENS1_21CollectiveEpilogueBwdISA_SB_SD_Li256ELb0ELb0ELi2EEENS1_25SingleTileBwdLPTSchedulerILb0ELi128ELb0EEEEEEEEEvNT_6ParamsE$_ZN4cute3eso3ESOILb0ELb0EJNS_15ArithmeticTupleIJiiEEEiiiEEC2ERKS3_RKiS8_S8_:
        /* <DEDUP_REMOVED lines=14> */
[----:B------:R-:W-:Y:S05]  /*7770*/  RET.REL.NODEC R76 `(_ZN7cutlass13device_kernelIN5flash19enable_sm80_to_sm89INS1_16FlashAttnBwdSm80INS1_25CollectiveMainloopBwdSm80ILi2ELi2EN4cute5tupleIJNS5_1CILi64EEENS7_ILi128EEES8_EEENS_10bfloat16_tEfNS_4arch4Sm80ELb1ELb0ELb1ELb0ELb0ELb0ELb0ELb0ELi2ELi2ELi4ELi2ELb1EEENS1_21CollectiveEpilogueBwdISA_SB_SD_Li256ELb0ELb0ELi2EEENS1_25SingleTileBwdLPTSchedulerILb0ELi128ELb0EEEEEEEEEvNT_6ParamsE) ;  /* 0xffff88804c007950 */ /* 0x000fea0003c3ffff */
        .type           $_ZN7cutlass13device_kernelIN5flash19enable_sm80_to_sm89INS1_16FlashAttnBwdSm80INS1_25CollectiveMainloopBwdSm80ILi2ELi2EN4cute5tupleIJNS5_1CILi64EEENS7_ILi128EEES8_EEENS_10bfloat16_tEfNS_4arch4Sm80ELb1ELb0ELb1ELb0ELb0ELb0ELb0ELb0ELi2ELi2ELi4ELi2ELb1EEENS1_21CollectiveEpilogueBwdISA_SB_SD_Li256ELb0ELb0ELi2EEENS1_25SingleTileBwdLPTSchedulerILb0ELi128ELb0EEEEEEEEEvNT_6ParamsE$_ZN4cute3eso3ESOILb0ELb0EJNS_5tupleIJiiEEEiiiEEC2ERKS3_RKiS8_S8_,@function
        .size           $_ZN7cutlass13device_kernelIN5flash19enable_sm80_to_sm89INS1_16FlashAttnBwdSm80INS1_25CollectiveMainloopBwdSm80ILi2ELi2EN4cute5tupleIJNS5_1CILi64EEENS7_ILi128EEES8_EEENS_10bfloat16_tEfNS_4arch4Sm80ELb1ELb0ELb1ELb0ELb0ELb0ELb0ELb0ELi2ELi2ELi4ELi2ELb1EEENS1_21CollectiveEpilogueBwdISA_SB_SD_Li256ELb0ELb0ELi2EEENS1_25SingleTileBwdLPTSchedulerILb0ELi128ELb0EEEEEEEEEvNT_6ParamsE$_ZN4cute3eso3ESOILb0ELb0EJNS_5tupleIJiiEEEiiiEEC2ERKS3_RKiS8_S8_,($_ZN7cutlass13device_kernelIN5flash19enable_sm80_to_sm89INS1_16FlashAttnBwdSm80INS1_25CollectiveMainloopBwdSm80ILi2ELi2EN4cute5tupleIJNS5_1CILi64EEENS7_ILi128EEES8_EEENS_10bfloat16_tEfNS_4arch4Sm80ELb1ELb0ELb1ELb0ELb0ELb0ELb0ELb0ELi2ELi2ELi4ELi2ELb1EEENS1_21CollectiveEpilogueBwdISA_SB_SD_Li256ELb0ELb0ELi2EEENS1_25SingleTileBwdLPTSchedulerILb0ELi128ELb0EEEEEEEEEvNT_6ParamsE$_ZN4cute3eso3ESOILb0ELb0EJNS_6LayoutINS_5tupleIJNS3_IJNS_1CILi8EEENS4_ILi1EEEEEENS4_ILi2EEES6_EEENS3_IJNS3_IJS6_NS4_ILi0EEEEEElSA_EEEEENS_10ViewEngineINS_8gmem_ptrIPKN7cutlass10bfloat16_tEEEEEEEC2ERKSD_RKSL_ - $_ZN7cutlass13device_kernelIN5flash19enable_sm80_to_sm89INS1_16FlashAttnBwdSm80INS1_25CollectiveMainloopBwdSm80ILi2ELi2EN4cute5tupleIJNS5_1CILi64EEENS7_ILi128EEES8_EEENS_10bfloat16_tEfNS_4arch4Sm80ELb1ELb0ELb1ELb0ELb0ELb0ELb0ELb0ELi2ELi2ELi4ELi2ELb1EEENS1_21CollectiveEpilogueBwdISA_SB_SD_Li256ELb0ELb0ELi2EEENS1_25SingleTileBwdLPTSchedulerILb0ELi128ELb0EEEEEEEEEvNT_6ParamsE$_ZN4cute3eso3ESOILb0ELb0EJNS_5tupleIJiiEEEiiiEEC2ERKS3_RKiS8_S8_)
$_ZN7cutlass13device_kernelIN5flash19enable_sm80_to_sm89INS1_16FlashAttnBwdSm80INS1_25CollectiveMainloopBwdSm80ILi2ELi2EN4cute5tupleIJNS5_1CILi64EEENS7_ILi128EEES8_EEENS_10bfloat16_tEfNS_4arch4Sm80ELb1ELb0ELb1ELb0ELb0ELb0ELb0ELb0ELi2ELi2ELi4ELi2ELb1EEENS1_21CollectiveEpilogueBwdISA_SB_SD_Li256ELb0ELb0ELi2EEENS1_25SingleTileBwdLPTSchedulerILb0ELi128ELb0EEEEEEEEEvNT_6ParamsE$_ZN4cute3eso3ESOILb0ELb0EJNS_5tupleIJiiEEEiiiEEC2ERKS3_RKiS8_S8_:
        /* <DEDUP_REMOVED lines=13> */
[----:B------:R-:W-:Y:S05]  /*7850*/  RET.REL.NODEC R10 `(_ZN7cutlass13device_kernelIN5flash19enable_sm80_to_sm89INS1_16FlashAttnBwdSm80INS1_25CollectiveMainloopBwdSm80ILi2ELi2EN4cute5tupleIJNS5_1CILi64EEENS7_ILi128EEES8_EEENS_10bfloat16_tEfNS_4arch4Sm80ELb1ELb0ELb1ELb0ELb0ELb0ELb0ELb0ELi2ELi2ELi4ELi2ELb1EEENS1_21CollectiveEpilogueBwdISA_SB_SD_Li256ELb0ELb0ELi2EEENS1_25SingleTileBwdLPTSchedulerILb0ELi128ELb0EEEEEEEEEvNT_6ParamsE) ;  /* 0xffff87a00a007950 */ /* 0x000fea0003c3ffff */
        .type           $_ZN7cutlass13device_kernelIN5flash19enable_sm80_to_sm89INS1_16FlashAttnBwdSm80INS1_25CollectiveMainloopBwdSm80ILi2ELi2EN4cute5tupleIJNS5_1CILi64EEENS7_ILi128EEES8_EEENS_10bfloat16_tEfNS_4arch4Sm80ELb1ELb0ELb1ELb0ELb0ELb0ELb0ELb0ELi2ELi2ELi4ELi2ELb1EEENS1_21CollectiveEpilogueBwdISA_SB_SD_Li256ELb0ELb0ELi2EEENS1_25SingleTileBwdLPTSchedulerILb0ELi128ELb0EEEEEEEEEvNT_6ParamsE$_ZN4cute3eso3ESOILb0ELb0EJNS_6LayoutINS_5tupleIJNS3_IJNS_1CILi8EEENS4_ILi1EEEEEENS4_ILi2EEES6_EEENS3_IJNS3_IJS6_NS4_ILi0EEEEEElSA_EEEEENS_10ViewEngineINS_8gmem_ptrIPKN7cutlass10bfloat16_tEEEEEEEC2ERKSD_RKSL_,@function
        .size           $_ZN7cutlass13device_kernelIN5flash19enable_sm80_to_sm89INS1_16FlashAttnBwdSm80INS1_25CollectiveMainloopBwdSm80ILi2ELi2EN4cute5tupleIJNS5_1CILi64EEENS7_ILi128EEES8_EEENS_10bfloat16_tEfNS_4arch4Sm80ELb1ELb0ELb1ELb0ELb0ELb0ELb0ELb0ELi2ELi2ELi4ELi2ELb1EEENS1_21CollectiveEpilogueBwdISA_SB_SD_Li256ELb0ELb0ELi2EEENS1_25SingleTileBwdLPTSchedulerILb0ELi128ELb0EEEEEEEEEvNT_6ParamsE$_ZN4cute3eso3ESOILb0ELb0EJNS_6LayoutINS_5tupleIJNS3_IJNS_1CILi8EEENS4_ILi1EEEEEENS4_ILi2EEES6_EEENS3_IJNS3_IJS6_NS4_ILi0EEEEEElSA_EEEEENS_10ViewEngineINS_8gmem_ptrIPKN7cutlass10bfloat16_tEEEEEEEC2ERKSD_RKSL_,($_ZN7cutlass13device_kernelIN5flash19enable_sm80_to_sm89INS1_16FlashAttnBwdSm80INS1_25CollectiveMainloopBwdSm80ILi2ELi2EN4cute5tupleIJNS5_1CILi64EEENS7_ILi128EEES8_EEENS_10bfloat16_tEfNS_4arch4Sm80ELb1ELb0ELb1ELb0ELb0ELb0ELb0ELb0ELi2ELi2ELi4ELi2ELb1EEENS1_21CollectiveEpilogueBwdISA_SB_SD_Li256ELb0ELb0ELi2EEENS1_25SingleTileBwdLPTSchedulerILb0ELi128ELb0EEEEEEEEEvNT_6ParamsE$_ZN4cute3eso3ESOILb0ELb0EJNS_6LayoutINS_5tupleIJNS3_IJNS_1CILi8EEENS4_ILi1EEEEEENS4_ILi2EEES6_EEENS3_IJNS3_IJS6_NS4_ILi0EEEEEElSA_EEEEElEEC2ERKSD_RKl - $_ZN7cutlass13device_kernelIN5flash19enable_sm80_to_sm89INS1_16FlashAttnBwdSm80INS1_25CollectiveMainloopBwdSm80ILi2ELi2EN4cute5tupleIJNS5_1CILi64EEENS7_ILi128EEES8_EEENS_10bfloat16_tEfNS_4arch4Sm80ELb1ELb0ELb1ELb0ELb0ELb0ELb0ELb0ELi2ELi2ELi4ELi2ELb1EEENS1_21CollectiveEpilogueBwdISA_SB_SD_Li256ELb0ELb0ELi2EEENS1_25SingleTileBwdLPTSchedulerILb0ELi128ELb0EEEEEEEEEvNT_6ParamsE$_ZN4cute3eso3ESOILb0ELb0EJNS_6LayoutINS_5tupleIJNS3_IJNS_1CILi8EEENS4_ILi1EEEEEENS4_ILi2EEES6_EEENS3_IJNS3_IJS6_NS4_ILi0EEEEEElSA_EEEEENS_10ViewEngineINS_8gmem_ptrIPKN7cutlass10bfloat16_tEEEEEEEC2ERKSD_RKSL_)
$_ZN7cutlass13device_kernelIN5flash19enable_sm80_to_sm89INS1_16FlashAttnBwdSm80INS1_25CollectiveMainloopBwdSm80ILi2ELi2EN4cute5tupleIJNS5_1CILi64EEENS7_ILi128EEES8_EEENS_10bfloat16_tEfNS_4arch4Sm80ELb1ELb0ELb1ELb0ELb0ELb0ELb0ELb0ELi2ELi2ELi4ELi2ELb1EEENS1_21CollectiveEpilogueBwdISA_SB_SD_Li256ELb0ELb0ELi2EEENS1_25SingleTileBwdLPTSchedulerILb0ELi128ELb0EEEEEEEEEvNT_6ParamsE$_ZN4cute3eso3ESOILb0ELb0EJNS_6LayoutINS_5tupleIJNS3_IJNS_1CILi8EEENS4_ILi1EEEEEENS4_ILi2EEES6_EEENS3_IJNS3_IJS6_NS4_ILi0EEEEEElSA_EEEEENS_10ViewEngineINS_8gmem_ptrIPKN7cutlass10bfloat16_tEEEEEEEC2ERKSD_RKSL_:
        /* <DEDUP_REMOVED lines=8> */
[----:B------:R-:W-:Y:S05]  /*78e0*/  RET.REL.NODEC R10 `(_ZN7cutlass13device_kernelIN5flash19enable_sm80_to_sm89INS1_16FlashAttnBwdSm80INS1_25CollectiveMainloopBwdSm80ILi2ELi2EN4cute5tupleIJNS5_1CILi64EEENS7_ILi128EEES8_EEENS_10bfloat16_tEfNS_4arch4Sm80ELb1ELb0ELb1ELb0ELb0ELb0ELb0ELb0ELi2ELi2ELi4ELi2ELb1EEENS1_21CollectiveEpilogueBwdISA_SB_SD_Li256ELb0ELb0ELi2EEENS1_25SingleTileBwdLPTSchedulerILb0ELi128ELb0EEEEEEEEEvNT_6ParamsE) ;  /* 0xffff87100a007950 */ /* 0x000fea0003c3ffff */
        .type           $_ZN7cutlass13device_kernelIN5flash19enable_sm80_to_sm89INS1_16FlashAttnBwdSm80INS1_25CollectiveMainloopBwdSm80ILi2ELi2EN4cute5tupleIJNS5_1CILi64EEENS7_ILi128EEES8_EEENS_10bfloat16_tEfNS_4arch4Sm80ELb1ELb0ELb1ELb0ELb0ELb0ELb0ELb0ELi2ELi2ELi4ELi2ELb1EEENS1_21CollectiveEpilogueBwdISA_SB_SD_Li256ELb0ELb0ELi2EEENS1_25SingleTileBwdLPTSchedulerILb0ELi128ELb0EEEEEEEEEvNT_6ParamsE$_ZN4cute3eso3ESOILb0ELb0EJNS_6LayoutINS_5tupleIJNS3_IJNS_1CILi8EEENS4_ILi1EEEEEENS4_ILi2EEES6_EEENS3_IJNS3_IJS6_NS4_ILi0EEEEEElSA_EEEEElEEC2ERKSD_RKl,@function
        .size           $_ZN7cutlass13device_kernelIN5flash19enable_sm80_to_sm89INS1_16FlashAttnBwdSm80INS1_25CollectiveMainloopBwdSm80ILi2ELi2EN4cute5tupleIJNS5_1CILi64EEENS7_ILi128EEES8_EEENS_10bfloat16_tEfNS_4arch4Sm80ELb1ELb0ELb1ELb0ELb0ELb0ELb0ELb0ELi2ELi2ELi4ELi2ELb1EEENS1_21CollectiveEpilogueBwdISA_SB_SD_Li256ELb0ELb0ELi2EEENS1_25SingleTileBwdLPTSchedulerILb0ELi128ELb0EEEEEEEEEvNT_6ParamsE$_ZN4cute3eso3ESOILb0ELb0EJNS_6LayoutINS_5tupleIJNS3_IJNS_1CILi8EEENS4_ILi1EEEEEENS4_ILi2EEES6_EEENS3_IJNS3_IJS6_NS4_ILi0EEEEEElSA_EEEEElEEC2ERKSD_RKl,($_ZN7cutlass13device_kernelIN5flash19enable_sm80_to_sm89INS1_16FlashAttnBwdSm80INS1_25CollectiveMainloopBwdSm80ILi2ELi2EN4cute5tupleIJNS5_1CILi64EEENS7_ILi128EEES8_EEENS_10bfloat16_tEfNS_4arch4Sm80ELb1ELb0ELb1ELb0ELb0ELb0ELb0ELb0ELi2ELi2ELi4ELi2ELb1EEENS1_21CollectiveEpilogueBwdISA_SB_SD_Li256ELb0ELb0ELi2EEENS1_25SingleTileBwdLPTSchedulerILb0ELi128ELb0EEEEEEEEEvNT_6ParamsE$_ZN4cute3eso3ESOILb0ELb0EJiiEEC2ERKiS4_ - $_ZN7cutlass13device_kernelIN5flash19enable_sm80_to_sm89INS1_16FlashAttnBwdSm80INS1_25CollectiveMainloopBwdSm80ILi2ELi2EN4cute5tupleIJNS5_1CILi64EEENS7_ILi128EEES8_EEENS_10bfloat16_tEfNS_4arch4Sm80ELb1ELb0ELb1ELb0ELb0ELb0ELb0ELb0ELi2ELi2ELi4ELi2ELb1EEENS1_21CollectiveEpilogueBwdISA_SB_SD_Li256ELb0ELb0ELi2EEENS1_25SingleTileBwdLPTSchedulerILb0ELi128ELb0EEEEEEEEEvNT_6ParamsE$_ZN4cute3eso3ESOILb0ELb0EJNS_6LayoutINS_5tupleIJNS3_IJNS_1CILi8EEENS4_ILi1EEEEEENS4_ILi2EEES6_EEENS3_IJNS3_IJS6_NS4_ILi0EEEEEElSA_EEEEElEEC2ERKSD_RKl)
$_ZN7cutlass13device_kernelIN5flash19enable_sm80_to_sm89INS1_16FlashAttnBwdSm80INS1_25CollectiveMainloopBwdSm80ILi2ELi2EN4cute5tupleIJNS5_1CILi64EEENS7_ILi128EEES8_EEENS_10bfloat16_tEfNS_4arch4Sm80ELb1ELb0ELb1ELb0ELb0ELb0ELb0ELb0ELi2ELi2ELi4ELi2ELb1EEENS1_21CollectiveEpilogueBwdISA_SB_SD_Li256ELb0ELb0ELi2EEENS1_25SingleTileBwdLPTSchedulerILb0ELi128ELb0EEEEEEEEEvNT_6ParamsE$_ZN4cute3eso3ESOILb0ELb0EJNS_6LayoutINS_5tupleIJNS3_IJNS_1CILi8EEENS4_ILi1EEEEEENS4_ILi2EEES6_EEENS3_IJNS3_IJS6_NS4_ILi0EEEEEElSA_EEEEElEEC2ERKSD_RKl:
[----:B------:R-:W-:Y:S02]  /*78f0*/  IADD3 R9, R4, -c[0x0][0x20], RZ ;  /* 0x8000080004097a10 */ /* 0x000fe40007ffe0ff */
[----:B------:R-:W-:-:S03]  /*7900*/  IADD3 R8, R20, -c[0x0][0x20], RZ ;  /* 0x8000080014087a10 */ /* 0x000fc60007ffe0ff */
[----:B------:R1:W-:Y:S04]  /*7910*/  STL.64 [R9], R6 ;  /* 0x0000000609007387 */ /* 0x0003e80000100a00 */
[----:B------:R-:W2:Y:S01]  /*7920*/  LDL.64 R128, [R8] ;  /* 0x0000000008807983 */ /* 0x000ea20000100a00 */
[----:B------:R-:W-:-:S03]  /*7930*/  IMAD.MOV.U32 R11, RZ, RZ, 0x0 ;  /* 0x00000000ff0b7424 */ /* 0x000fc600078e00ff */
[----:B--2---:R1:W-:Y:S01]  /*7940*/  STL.64 [R9+0x8], R128 ;  /* 0x0000088009007387 */ /* 0x0043e20000100a00 */
[----:B------:R-:W-:Y:S05]  /*7950*/  RET.REL.NODEC R10 `(_ZN7cutlass13device_kernelIN5flash19enable_sm80_to_sm89INS1_16FlashAttnBwdSm80INS1_25CollectiveMainloopBwdSm80ILi2ELi2EN4cute5tupleIJNS5_1CILi64EEENS7_ILi128EEES8_EEENS_10bfloat16_tEfNS_4arch4Sm80ELb1ELb0ELb1ELb0ELb0ELb0ELb0ELb0ELi2ELi2ELi4ELi2ELb1EEENS1_21CollectiveEpilogueBwdISA_SB_SD_Li256ELb0ELb0ELi2EEENS1_25SingleTileBwdLPTSchedulerILb0ELi128ELb0EEEEEEEEEvNT_6ParamsE) ;  /* 0xffff86a00a007950 */ /* 0x000fea0003c3ffff */
        .type           $_ZN7cutlass13device_kernelIN5flash19enable_sm80_to_sm89INS1_16FlashAttnBwdSm80INS1_25CollectiveMainloopBwdSm80ILi2ELi2EN4cute5tupleIJNS5_1CILi64EEENS7_ILi128EEES8_EEENS_10bfloat16_tEfNS_4arch4Sm80ELb1ELb0ELb1ELb0ELb0ELb0ELb0ELb0ELi2ELi2ELi4ELi2ELb1EEENS1_21CollectiveEpilogueBwdISA_SB_SD_Li256ELb0ELb0ELi2EEENS1_25SingleTileBwdLPTSchedulerILb0ELi128ELb0EEEEEEEEEvNT_6ParamsE$_ZN4cute3eso3ESOILb0ELb0EJiiEEC2ERKiS4_,@function
        .size           $_ZN7cutlass13device_kernelIN5flash19enable_sm80_to_sm89INS1_16FlashAttnBwdSm80INS1_25CollectiveMainloopBwdSm80ILi2ELi2EN4cute5tupleIJNS5_1CILi64EEENS7_ILi128EEES8_EEENS_10bfloat16_tEfNS_4arch4Sm80ELb1ELb0ELb1ELb0ELb0ELb0ELb0ELb0ELi2ELi2ELi4ELi2ELb1EEENS1_21CollectiveEpilogueBwdISA_SB_SD_Li256ELb0ELb0ELi2EEENS1_25SingleTileBwdLPTSchedulerILb0ELi128ELb0EEEEEEEEEvNT_6ParamsE$_ZN4cute3eso3ESOILb0ELb0EJiiEEC2ERKiS4_,($_ZN7cutlass13device_kernelIN5flash19enable_sm80_to_sm89INS1_16FlashAttnBwdSm80INS1_25CollectiveMainloopBwdSm80ILi2ELi2EN4cute5tupleIJNS5_1CILi64EEENS7_ILi128EEES8_EEENS_10bfloat16_tEfNS_4arch4Sm80ELb1ELb0ELb1ELb0ELb0ELb0ELb0ELb0ELi2ELi2ELi4ELi2ELb1EEENS1_21CollectiveEpilogueBwdISA_SB_SD_Li256ELb0ELb0ELi2EEENS1_25SingleTileBwdLPTSchedulerILb0ELi128ELb0EEEEEEEEEvNT_6ParamsE$_ZN4cute3eso3ESOILb0ELb1EJNS_15ArithmeticTupleIJNS_1CILi0EEEiEEEEEC2ERKS5_ - $_ZN7cutlass13device_kernelIN5flash19enable_sm80_to_sm89INS1_16FlashAttnBwdSm80INS1_25CollectiveMainloopBwdSm80ILi2ELi2EN4cute5tupleIJNS5_1CILi64EEENS7_ILi128EEES8_EEENS_10bfloat16_tEfNS_4arch4Sm80ELb1ELb0ELb1ELb0ELb0ELb0ELb0ELb0ELi2ELi2ELi4ELi2ELb1EEENS1_21CollectiveEpilogueBwdISA_SB_SD_Li256ELb0ELb0ELi2EEENS1_25SingleTileBwdLPTSchedulerILb0ELi128ELb0EEEEEEEEEvNT_6ParamsE$_ZN4cute3eso3ESOILb0ELb0EJiiEEC2ERKiS4_)
$_ZN7cutlass13device_kernelIN5flash19enable_sm80_to_sm89INS1_16FlashAttnBwdSm80INS1_25CollectiveMainloopBwdSm80ILi2ELi2EN4cute5tupleIJNS5_1CILi64EEENS7_ILi128EEES8_EEENS_10bfloat16_tEfNS_4arch4Sm80ELb1ELb0ELb1ELb0ELb0ELb0ELb0ELb0ELi2ELi2ELi4ELi2ELb1EEENS1_21CollectiveEpilogueBwdISA_SB_SD_Li256ELb0ELb0ELi2EEENS1_25SingleTileBwdLPTSchedulerILb0ELi128ELb0EEEEEEEEEvNT_6ParamsE$_ZN4cute3eso3ESOILb0ELb0EJiiEEC2ERKiS4_:
[----:B------:R-:W-:Y:S02]  /*7960*/  IADD3 R7, R7, -c[0x0][0x20], RZ ;  /* 0x8000080007077a10 */ /* 0x000fe40007ffe0ff */
[----:B------:R-:W-:-:S03]  /*7970*/  IADD3 R6, R6, -c[0x0][0x20], RZ ;  /* 0x8000080006067a10 */ /* 0x000fc60007ffe0ff */
[----:B------:R1:W-:Y:S04]  /*7980*/  STL [R7], R16 ;  /* 0x0000001007007387 */ /* 0x0003e80000100800 */
[----:B------:R-:W2:Y:S01]  /*7990*/  LDL R6, [R6] ;  /* 0x0000000006067983 */ /* 0x000ea20000100800 */
[----:B------:R-:W-:-:S03]  /*79a0*/  IMAD.MOV.U32 R11, RZ, RZ, 0x0 ;  /* 0x00000000ff0b7424 */ /* 0x000fc600078e00ff */
[----:B--2---:R1:W-:Y:S01]  /*79b0*/  STL [R7+0x4], R6 ;  /* 0x0000040607007387 */ /* 0x0043e20000100800 */
[----:B------:R-:W-:Y:S05]  /*79c0*/  RET.REL.NODEC R10 `(_ZN7cutlass13device_kernelIN5flash19enable_sm80_to_sm89INS1_16FlashAttnBwdSm80INS1_25CollectiveMainloopBwdSm80ILi2ELi2EN4cute5tupleIJNS5_1CILi64EEENS7_ILi128EEES8_EEENS_10bfloat16_tEfNS_4arch4Sm80ELb1ELb0ELb1ELb0ELb0ELb0ELb0ELb0ELi2ELi2ELi4ELi2ELb1EEENS1_21CollectiveEpilogueBwdISA_SB_SD_Li256ELb0ELb0ELi2EEENS1_25SingleTileBwdLPTSchedulerILb0ELi128ELb0EEEEEEEEEvNT_6ParamsE) ;  /* 0xffff86300a007950 */ /* 0x000fea0003c3ffff */
        .type           $_ZN7cutlass13device_kernelIN5flash19enable_sm80_to_sm89INS1_16FlashAttnBwdSm80INS1_25CollectiveMainloopBwdSm80ILi2ELi2EN4cute5tupleIJNS5_1CILi64EEENS7_ILi128EEES8_EEENS_10bfloat16_tEfNS_4arch4Sm80ELb1ELb0ELb1ELb0ELb0ELb0ELb0ELb0ELi2ELi2ELi4ELi2ELb1EEENS1_21CollectiveEpilogueBwdISA_SB_SD_Li256ELb0ELb0ELi2EEENS1_25SingleTileBwdLPTSchedulerILb0ELi128ELb0EEEEEEEEEvNT_6ParamsE$_ZN4cute3eso3ESOILb0ELb1EJNS_15ArithmeticTupleIJNS_1CILi0EEEiEEEEEC2ERKS5_,@function
        .size           $_ZN7cutlass13device_kernelIN5flash19enable_sm80_to_sm89INS1_16FlashAttnBwdSm80INS1_25CollectiveMainloopBwdSm80ILi2ELi2EN4cute5tupleIJNS5_1CILi64EEENS7_ILi128EEES8_EEENS_10bfloat16_tEfNS_4arch4Sm80ELb1ELb0ELb1ELb0ELb0ELb0ELb0ELb0ELi2ELi2ELi4ELi2ELb1EEENS1_21CollectiveEpilogueBwdISA_SB_SD_Li256ELb0ELb0ELi2EEENS1_25SingleTileBwdLPTSchedulerILb0ELi128ELb0EEEEEEEEEvNT_6ParamsE$_ZN4cute3eso3ESOILb0ELb1EJNS_15ArithmeticTupleIJNS_1CILi0EEEiEEEEEC2ERKS5_,($_ZN7cutlass13device_kernelIN5flash19enable_sm80_to_sm89INS1_16FlashAttnBwdSm80INS1_25CollectiveMainloopBwdSm80ILi2ELi2EN4cute5tupleIJNS5_1CILi64EEENS7_ILi128EEES8_EEENS_10bfloat16_tEfNS_4arch4Sm80ELb1ELb0ELb1ELb0ELb0ELb0ELb0ELb0ELi2ELi2ELi4ELi2ELb1EEENS1_21CollectiveEpilogueBwdISA_SB_SD_Li256ELb0ELb0ELi2EEENS1_25SingleTileBwdLPTSchedulerILb0ELi128ELb0EEEEEEEEEvNT_6ParamsE$_ZN4cute3eso3ESOILb0ELb1EJNS_15ArithmeticTupleIJiEEEEEC2ERKS3_ - $_ZN7cutlass13device_kernelIN5flash19enable_sm80_to_sm89INS1_16FlashAttnBwdSm80INS1_25CollectiveMainloopBwdSm80ILi2ELi2EN4cute5tupleIJNS5_1CILi64EEENS7_ILi128EEES8_EEENS_10bfloat16_tEfNS_4arch4Sm80ELb1ELb0ELb1ELb0ELb0ELb0ELb0ELb0ELi2ELi2ELi4ELi2ELb1EEENS1_21CollectiveEpilogueBwdISA_SB_SD_Li256ELb0ELb0ELi2EEENS1_25SingleTileBwdLPTSchedulerILb0ELi128ELb0EEEEEEEEEvNT_6ParamsE$_ZN4cute3eso3ESOILb0ELb1EJNS_15ArithmeticTupleIJNS_1CILi0EEEiEEEEEC2ERKS5_)
$_ZN7cutlass13device_kernelIN5flash19enable_sm80_to_sm89INS1_16FlashAttnBwdSm80INS1_25CollectiveMainloopBwdSm80ILi2ELi2EN4cute5tupleIJNS5_1CILi64EEENS7_ILi128EEES8_EEENS_10bfloat16_tEfNS_4arch4Sm80ELb1ELb0ELb1ELb0ELb0ELb0ELb0ELb0ELi2ELi2ELi4ELi2ELb1EEENS1_21CollectiveEpilogueBwdISA_SB_SD_Li256ELb0ELb0ELi2EEENS1_25SingleTileBwdLPTSchedulerILb0ELi128ELb0EEEEEEEEEvNT_6ParamsE$_ZN4cute3eso3ESOILb0ELb1EJNS_15ArithmeticTupleIJNS_1CILi0EEEiEEEEEC2ERKS5_:
[----:B------:R-:W-:Y:S02]  /*79d0*/  IADD3 R6, R6, -c[0x0][0x20], RZ ;  /* 0x8000080006067a10 */ /* 0x000fe40007ffe0ff */
[----:B------:R-:W-:-:S03]  /*79e0*/  MOV R11, 0x0 ;  /* 0x00000000000b7802 */ /* 0x000fc60000000f00 */
[----:B------:R1:W-:Y:S01]  /*79f0*/  STL [R6], R7 ;  /* 0x0000000706007387 */ /* 0x0003e20000100800 */
[----:B------:R-:W-:Y:S05]  /*7a00*/  RET.REL.NODEC R10 `(_ZN7cutlass13device_kernelIN5flash19enable_sm80_to_sm89INS1_16FlashAttnBwdSm80INS1_25CollectiveMainloopBwdSm80ILi2ELi2EN4cute5tupleIJNS5_1CILi64EEENS7_ILi128EEES8_EEENS_10bfloat16_tEfNS_4arch4Sm80ELb1ELb0ELb1ELb0ELb0ELb0ELb0ELb0ELi2ELi2ELi4ELi2ELb1EEENS1_21CollectiveEpilogueBwdISA_SB_SD_Li256ELb0ELb0ELi2EEENS1_25SingleTileBwdLPTSchedulerILb0ELi128ELb0EEEEEEEEEvNT_6ParamsE) ;  /* 0xffff85f00a007950 */ /* 0x000fea0003c3ffff */
        .type           $_ZN7cutlass13device_kernelIN5flash19enable_sm80_to_sm89INS1_16FlashAttnBwdSm80INS1_25CollectiveMainloopBwdSm80ILi2ELi2EN4cute5tupleIJNS5_1CILi64EEENS7_ILi128EEES8_EEENS_10bfloat16_tEfNS_4arch4Sm80ELb1ELb0ELb1ELb0ELb0ELb0ELb0ELb0ELi2ELi2ELi4ELi2ELb1EEENS1_21CollectiveEpilogueBwdISA_SB_SD_Li256ELb0ELb0ELi2EEENS1_25SingleTileBwdLPTSchedulerILb0ELi128ELb0EEEEEEEEEvNT_6ParamsE$_ZN4cute3eso3ESOILb0ELb1EJNS_15ArithmeticTupleIJiEEEEEC2ERKS3_,@function
        .size           $_ZN7cutlass13device_kernelIN5flash19enable_sm80_to_sm89INS1_16FlashAttnBwdSm80INS1_25CollectiveMainloopBwdSm80ILi2ELi2EN4cute5tupleIJNS5_1CILi64EEENS7_ILi128EEES8_EEENS_10bfloat16_tEfNS_4arch4Sm80ELb1ELb0ELb1ELb0ELb0ELb0ELb0ELb0ELi2ELi2ELi4ELi2ELb1EEENS1_21CollectiveEpilogueBwdISA_SB_SD_Li256ELb0ELb0ELi2EEENS1_25SingleTileBwdLPTSchedulerILb0ELi128ELb0EEEEEEEEEvNT_6ParamsE$_ZN4cute3eso3ESOILb0ELb1EJNS_15ArithmeticTupleIJiEEEEEC2ERKS3_,($_ZN7cutlass13device_kernelIN5flash19enable_sm80_to_sm89INS1_16FlashAttnBwdSm80INS1_25CollectiveMainloopBwdSm80ILi2ELi2EN4cute5tupleIJNS5_1CILi64EEENS7_ILi128EEES8_EEENS_10bfloat16_tEfNS_4arch4Sm80ELb1ELb0ELb1ELb0ELb0ELb0ELb0ELb0ELi2ELi2ELi4ELi2ELb1EEENS1_21CollectiveEpilogueBwdISA_SB_SD_Li256ELb0ELb0ELi2EEENS1_25SingleTileBwdLPTSchedulerILb0ELi128ELb0EEEEEEEEEvNT_6ParamsE$_ZN4cute3eso3ESOILb0ELb1EJNS_15ArithmeticTupleIJiiEEEEEC2ERKS3_ - $_ZN7cutlass13device_kernelIN5flash19enable_sm80_to_sm89INS1_16FlashAttnBwdSm80INS1_25CollectiveMainloopBwdSm80ILi2ELi2EN4cute5tupleIJNS5_1CILi64EEENS7_ILi128EEES8_EEENS_10bfloat16_tEfNS_4arch4Sm80ELb1ELb0ELb1ELb0ELb0ELb0ELb0ELb0ELi2ELi2ELi4ELi2ELb1EEENS1_21CollectiveEpilogueBwdISA_SB_SD_Li256ELb0ELb0ELi2EEENS1_25SingleTileBwdLPTSchedulerILb0ELi128ELb0EEEEEEEEEvNT_6ParamsE$_ZN4cute3eso3ESOILb0ELb1EJNS_15ArithmeticTupleIJiEEEEEC2ERKS3_)
$_ZN7cutlass13device_kernelIN5flash19enable_sm80_to_sm89INS1_16FlashAttnBwdSm80INS1_25CollectiveMainloopBwdSm80ILi2ELi2EN4cute5tupleIJNS5_1CILi64EEENS7_ILi128EEES8_EEENS_10bfloat16_tEfNS_4arch4Sm80ELb1ELb0ELb1ELb0ELb0ELb0ELb0ELb0ELi2ELi2ELi4ELi2ELb1EEENS1_21CollectiveEpilogueBwdISA_SB_SD_Li256ELb0ELb0ELi2EEENS1_25SingleTileBwdLPTSchedulerILb0ELi128ELb0EEEEEEEEEvNT_6ParamsE$_ZN4cute3eso3ESOILb0ELb1EJNS_15ArithmeticTupleIJiEEEEEC2ERKS3_:
[----:B------:R-:W-:Y:S01]  /*7a10*/  IADD3 R6, R6, -c[0x0][0x20], RZ ;  /* 0x8000080006067a10 */ /* 0x000fe20007ffe0ff */
[----:B------:R-:W-:Y:S01]  /*7a20*/  IMAD.MOV.U32 R16, RZ, RZ, R8 ;  /* 0x000000ffff107224 */ /* 0x000fe200078e0008 */
[----:B------:R-:W-:-:S03]  /*7a30*/  MOV R17, 0x0 ;  /* 0x0000000000117802 */ /* 0x000fc60000000f00 */
[----:B------:R1:W-:Y:S01]  /*7a40*/  STL [R6], R7 ;  /* 0x0000000706007387 */ /* 0x0003e20000100800 */
[----:B------:R-:W-:Y:S05]  /*7a50*/  RET.REL.NODEC R16 `(_ZN7cutlass13device_kernelIN5flash19enable_sm80_to_sm89INS1_16FlashAttnBwdSm80INS1_25CollectiveMainloopBwdSm80ILi2ELi2EN4cute5tupleIJNS5_1CILi64EEENS7_ILi128EEES8_EEENS_10bfloat16_tEfNS_4arch4Sm80ELb1ELb0ELb1ELb0ELb0ELb0ELb0ELb0ELi2ELi2ELi4ELi2ELb1EEENS1_21CollectiveEpilogueBwdISA_SB_SD_Li256ELb0ELb0ELi2EEENS1_25SingleTileBwdLPTSchedulerILb0ELi128ELb0EEEEEEEEEvNT_6ParamsE) ;  /* 0xffff85a010007950 */ /* 0x000fea0003c3ffff */
        .type           $_ZN7cutlass13device_kernelIN5flash19enable_sm80_to_sm89INS1_16FlashAttnBwdSm80INS1_25CollectiveMainloopBwdSm80ILi2ELi2EN4cute5tupleIJNS5_1CILi64EEENS7_ILi128EEES8_EEENS_10bfloat16_tEfNS_4arch4Sm80ELb1ELb0ELb1ELb0ELb0ELb0ELb0ELb0ELi2ELi2ELi4ELi2ELb1EEENS1_21CollectiveEpilogueBwdISA_SB_SD_Li256ELb0ELb0ELi2EEENS1_25SingleTileBwdLPTSchedulerILb0ELi128ELb0EEEEEEEEEvNT_6ParamsE$_ZN4cute3eso3ESOILb0ELb1EJNS_15ArithmeticTupleIJiiEEEEEC2ERKS3_,@function
        .size           $_ZN7cutlass13device_kernelIN5flash19enable_sm80_to_sm89INS1_16FlashAttnBwdSm80INS1_25CollectiveMainloopBwdSm80ILi2ELi2EN4cute5tupleIJNS5_1CILi64EEENS7_ILi128EEES8_EEENS_10bfloat16_tEfNS_4arch4Sm80ELb1ELb0ELb1ELb0ELb0ELb0ELb0ELb0ELi2ELi2ELi4ELi2ELb1EEENS1_21CollectiveEpilogueBwdISA_SB_SD_Li256ELb0ELb0ELi2EEENS1_25SingleTileBwdLPTSchedulerILb0ELi128ELb0EEEEEEEEEvNT_6ParamsE$_ZN4cute3eso3ESOILb0ELb1EJNS_15ArithmeticTupleIJiiEEEEEC2ERKS3_,($_ZN7cutlass13device_kernelIN5flash19enable_sm80_to_sm89INS1_16FlashAttnBwdSm80INS1_25CollectiveMainloopBwdSm80ILi2ELi2EN4cute5tupleIJNS5_1CILi64EEENS7_ILi128EEES8_EEENS_10bfloat16_tEfNS_4arch4Sm80ELb1ELb0ELb1ELb0ELb0ELb0ELb0ELb0ELi2ELi2ELi4ELi2ELb1EEENS1_21CollectiveEpilogueBwdISA_SB_SD_Li256ELb0ELb0ELi2EEENS1_25SingleTileBwdLPTSchedulerILb0ELi128ELb0EEEEEEEEEvNT_6ParamsE$_ZN4cute3eso3ESOILb0ELb1EJNS_15ArithmeticTupleIJiiEEENS_1CILi0EEES5_S5_EEC2ERKS3_RKS5_SA_SA_ - $_ZN7cutlass13device_kernelIN5flash19enable_sm80_to_sm89INS1_16FlashAttnBwdSm80INS1_25CollectiveMainloopBwdSm80ILi2ELi2EN4cute5tupleIJNS5_1CILi64EEENS7_ILi128EEES8_EEENS_10bfloat16_tEfNS_4arch4Sm80ELb1ELb0ELb1ELb0ELb0ELb0ELb0ELb0ELi2ELi2ELi4ELi2ELb1EEENS1_21CollectiveEpilogueBwdISA_SB_SD_Li256ELb0ELb0ELi2EEENS1_25SingleTileBwdLPTSchedulerILb0ELi128ELb0EEEEEEEEEvNT_6ParamsE$_ZN4cute3eso3ESOILb0ELb1EJNS_15ArithmeticTupleIJiiEEEEEC2ERKS3_)
$_ZN7cutlass13device_kernelIN5flash19enable_sm80_to_sm89INS1_16FlashAttnBwdSm80INS1_25CollectiveMainloopBwdSm80ILi2ELi2EN4cute5tupleIJNS5_1CILi64EEENS7_ILi128EEES8_EEENS_10bfloat16_tEfNS_4arch4Sm80ELb1ELb0ELb1ELb0ELb0ELb0ELb0ELb0ELi2ELi2ELi4ELi2ELb1EEENS1_21CollectiveEpilogueBwdISA_SB_SD_Li256ELb0ELb0ELi2EEENS1_25SingleTileBwdLPTSchedulerILb0ELi128ELb0EEEEEEEEEvNT_6ParamsE$_ZN4cute3eso3ESOILb0ELb1EJNS_15ArithmeticTupleIJiiEEEEEC2ERKS3_:
[----:B------:R-:W-:Y:S02]  /*7a60*/  IADD3 R7, R7, -c[0x0][0x20], RZ ;  /* 0x8000080007077a10 */ /* 0x000fe40007ffe0ff */
[----:B------:R-:W-:-:S03]  /*7a70*/  MOV R9, 0x0 ;  /* 0x0000000000097802 */ /* 0x000fc60000000f00 */
[----:B------:R1:W-:Y:S04]  /*7a80*/  STL [R7], R18 ;  /* 0x0000001207007387 */ /* 0x0003e80000100800 */
[----:B------:R1:W-:Y:S01]  /*7a90*/  STL [R7+0x4], R16 ;  /* 0x0000041007007387 */ /* 0x0003e20000100800 */
[----:B------:R-:W-:Y:S05]  /*7aa0*/  RET.REL.NODEC R8 `(_ZN7cutlass13device_kernelIN5flash19enable_sm80_to_sm89INS1_16FlashAttnBwdSm80INS1_25CollectiveMainloopBwdSm80ILi2ELi2EN4cute5tupleIJNS5_1CILi64EEENS7_ILi128EEES8_EEENS_10bfloat16_tEfNS_4arch4Sm80ELb1ELb0ELb1ELb0ELb0ELb0ELb0ELb0ELi2ELi2ELi4ELi2ELb1EEENS1_21CollectiveEpilogueBwdISA_SB_SD_Li256ELb0ELb0ELi2EEENS1_25SingleTileBwdLPTSchedulerILb0ELi128ELb0EEEEEEEEEvNT_6ParamsE) ;  /* 0xffff855008007950 */ /* 0x000fea0003c3ffff */
        .type           $_ZN7cutlass13device_kernelIN5flash19enable_sm80_to_sm89INS1_16FlashAttnBwdSm80INS1_25CollectiveMainloopBwdSm80ILi2ELi2EN4cute5tupleIJNS5_1CILi64EEENS7_ILi128EEES8_EEENS_10bfloat16_tEfNS_4arch4Sm80ELb1ELb0ELb1ELb0ELb0ELb0ELb0ELb0ELi2ELi2ELi4ELi2ELb1EEENS1_21CollectiveEpilogueBwdISA_SB_SD_Li256ELb0ELb0ELi2EEENS1_25SingleTileBwdLPTSchedulerILb0ELi128ELb0EEEEEEEEEvNT_6ParamsE$_ZN4cute3eso3ESOILb0ELb1EJNS_15ArithmeticTupleIJiiEEENS_1CILi0EEES5_S5_EEC2ERKS3_RKS5_SA_SA_,@function
        .size           $_ZN7cutlass13device_kernelIN5flash19enable_sm80_to_sm89INS1_16FlashAttnBwdSm80INS1_25CollectiveMainloopBwdSm80ILi2ELi2EN4cute5tupleIJNS5_1CILi64EEENS7_ILi128EEES8_EEENS_10bfloat16_tEfNS_4arch4Sm80ELb1ELb0ELb1ELb0ELb0ELb0ELb0ELb0ELi2ELi2ELi4ELi2ELb1EEENS1_21CollectiveEpilogueBwdISA_SB_SD_Li256ELb0ELb0ELi2EEENS1_25SingleTileBwdLPTSchedulerILb0ELi128ELb0EEEEEEEEEvNT_6ParamsE$_ZN4cute3eso3ESOILb0ELb1EJNS_15ArithmeticTupleIJiiEEENS_1CILi0EEES5_S5_EEC2ERKS3_RKS5_SA_SA_,($_ZN7cutlass13device_kernelIN5flash19enable_sm80_to_sm89INS1_16FlashAttnBwdSm80INS1_25CollectiveMainloopBwdSm80ILi2ELi2EN4cute5tupleIJNS5_1CILi64EEENS7_ILi128EEES8_EEENS_10bfloat16_tEfNS_4arch4Sm80ELb1ELb0ELb1ELb0ELb0ELb0ELb0ELb0ELi2ELi2ELi4ELi2ELb1EEENS1_21CollectiveEpilogueBwdISA_SB_SD_Li256ELb0ELb0ELi2EEENS1_25SingleTileBwdLPTSchedulerILb0ELi128ELb0EEEEEEEEEvNT_6ParamsE$_ZN4cute3eso3ESOILb0ELb1EJiEEC2ERKi - $_ZN7cutlass13device_kernelIN5flash19enable_sm80_to_sm89INS1_16FlashAttnBwdSm80INS1_25CollectiveMainloopBwdSm80ILi2ELi2EN4cute5tupleIJNS5_1CILi64EEENS7_ILi128EEES8_EEENS_10bfloat16_tEfNS_4arch4Sm80ELb1ELb0ELb1ELb0ELb0ELb0ELb0ELb0ELi2ELi2ELi4ELi2ELb1EEENS1_21CollectiveEpilogueBwdISA_SB_SD_Li256ELb0ELb0ELi2EEENS1_25SingleTileBwdLPTSchedulerILb0ELi128ELb0EEEEEEEEEvNT_6ParamsE$_ZN4cute3eso3ESOILb0ELb1EJNS_15ArithmeticTupleIJiiEEENS_1CILi0EEES5_S5_EEC2ERKS3_RKS5_SA_SA_)
$_ZN7cutlass13device_kernelIN5flash19enable_sm80_to_sm89INS1_16FlashAttnBwdSm80INS1_25CollectiveMainloopBwdSm80ILi2ELi2EN4cute5tupleIJNS5_1CILi64EEENS7_ILi128EEES8_EEENS_10bfloat16_tEfNS_4arch4Sm80ELb1ELb0ELb1ELb0ELb0ELb0ELb0ELb0ELi2ELi2ELi4ELi2ELb1EEENS1_21CollectiveEpilogueBwdISA_SB_SD_Li256ELb0ELb0ELi2EEENS1_25SingleTileBwdLPTSchedulerILb0ELi128ELb0EEEEEEEEEvNT_6ParamsE$_ZN4cute3eso3ESOILb0ELb1EJNS_15ArithmeticTupleIJiiEEENS_1CILi0EEES5_S5_EEC2ERKS3_RKS5_SA_SA_:
[----:B------:R-:W-:Y:S02]  /*7ab0*/  IADD3 R9, R23, -c[0x0][0x20], RZ ;  /* 0x8000080017097a10 */ /* 0x000fe40007ffe0ff */
[----:B------:R-:W-:-:S03]  /*7ac0*/  MOV R11, 0x0 ;  /* 0x00000000000b7802 */ /* 0x000fc60000000f00 */
[----:B------:R1:W-:Y:S04]  /*7ad0*/  STL [R9], R8 ;  /* 0x0000000809007387 */ /* 0x0003e80000100800 */
[----:B------:R1:W-:Y:S01]  /*7ae0*/  STL [R9+0x4], R16 ;  /* 0x0000041009007387 */ /* 0x0003e20000100800 */
[----:B------:R-:W-:Y:S05]  /*7af0*/  RET.REL.NODEC R10 `(_ZN7cutlass13device_kernelIN5flash19enable_sm80_to_sm89INS1_16FlashAttnBwdSm80INS1_25CollectiveMainloopBwdSm80ILi2ELi2EN4cute5tupleIJNS5_1CILi64EEENS7_ILi128EEES8_EEENS_10bfloat16_tEfNS_4arch4Sm80ELb1ELb0ELb1ELb0ELb0ELb0ELb0ELb0ELi2ELi2ELi4ELi2ELb1EEENS1_21CollectiveEpilogueBwdISA_SB_SD_Li256ELb0ELb0ELi2EEENS1_25SingleTileBwdLPTSchedulerILb0ELi128ELb0EEEEEEEEEvNT_6ParamsE) ;  /* 0xffff85000a007950 */ /* 0x000fea0003c3ffff */
        .type           $_ZN7cutlass13device_kernelIN5flash19enable_sm80_to_sm89INS1_16FlashAttnBwdSm80INS1_25CollectiveMainloopBwdSm80ILi2ELi2EN4cute5tupleIJNS5_1CILi64EEENS7_ILi128EEES8_EEENS_10bfloat16_tEfNS_4arch4Sm80ELb1ELb0ELb1ELb0ELb0ELb0ELb0ELb0ELi2ELi2ELi4ELi2ELb1EEENS1_21CollectiveEpilogueBwdISA_SB_SD_Li256ELb0ELb0ELi2EEENS1_25SingleTileBwdLPTSchedulerILb0ELi128ELb0EEEEEEEEEvNT_6ParamsE$_ZN4cute3eso3ESOILb0ELb1EJiEEC2ERKi,@function
        .size           $_ZN7cutlass13device_kernelIN5flash19enable_sm80_to_sm89INS1_16FlashAttnBwdSm80INS1_25CollectiveMainloopBwdSm80ILi2ELi2EN4cute5tupleIJNS5_1CILi64EEENS7_ILi128EEES8_EEENS_10bfloat16_tEfNS_4arch4Sm80ELb1ELb0ELb1ELb0ELb0ELb0ELb0ELb0ELi2ELi2ELi4ELi2ELb1EEENS1_21CollectiveEpilogueBwdISA_SB_SD_Li256ELb0ELb0ELi2EEENS1_25SingleTileBwdLPTSchedulerILb0ELi128ELb0EEEEEEEEEvNT_6ParamsE$_ZN4cute3eso3ESOILb0ELb1EJiEEC2ERKi,($_ZN7cutlass13device_kernelIN5flash19enable_sm80_to_sm89INS1_16FlashAttnBwdSm80INS1_25CollectiveMainloopBwdSm80ILi2ELi2EN4cute5tupleIJNS5_1CILi64EEENS7_ILi128EEES8_EEENS_10bfloat16_tEfNS_4arch4Sm80ELb1ELb0ELb1ELb0ELb0ELb0ELb0ELb0ELi2ELi2ELi4ELi2ELb1EEENS1_21CollectiveEpilogueBwdISA_SB_SD_Li256ELb0ELb0ELi2EEENS1_25SingleTileBwdLPTSchedulerILb0ELi128ELb0EEEEEEEEEvNT_6ParamsE$_ZN4cute3eso3ESOILb0ELb1EJiNS_1CILi0EEEEEC2ERKiRKS3_ - $_ZN7cutlass13device_kernelIN5flash19enable_sm80_to_sm89INS1_16FlashAttnBwdSm80INS1_25CollectiveMainloopBwdSm80ILi2ELi2EN4cute5tupleIJNS5_1CILi64EEENS7_ILi128EEES8_EEENS_10bfloat16_tEfNS_4arch4Sm80ELb1ELb0ELb1ELb0ELb0ELb0ELb0ELb0ELi2ELi2ELi4ELi2ELb1EEENS1_21CollectiveEpilogueBwdISA_SB_SD_Li256ELb0ELb0ELi2EEENS1_25SingleTileBwdLPTSchedulerILb0ELi128ELb0EEEEEEEEEvNT_6ParamsE$_ZN4cute3eso3ESOILb0ELb1EJiEEC2ERKi)
$_ZN7cutlass13device_kernelIN5flash19enable_sm80_to_sm89INS1_16FlashAttnBwdSm80INS1_25CollectiveMainloopBwdSm80ILi2ELi2EN4cute5tupleIJNS5_1CILi64EEENS7_ILi128EEES8_EEENS_10bfloat16_tEfNS_4arch4Sm80ELb1ELb0ELb1ELb0ELb0ELb0ELb0ELb0ELi2ELi2ELi4ELi2ELb1EEENS1_21CollectiveEpilogueBwdISA_SB_SD_Li256ELb0ELb0ELi2EEENS1_25SingleTileBwdLPTSchedulerILb0ELi128ELb0EEEEEEEEEvNT_6ParamsE$_ZN4cute3eso3ESOILb0ELb1EJiEEC2ERKi:
[----:B------:R-:W-:Y:S01]  /*7b00*/  IADD3 R6, R6, -c[0x0][0x20], RZ ;  /* 0x8000080006067a10 */ /* 0x000fe20007ffe0ff */
[----:B------:R-:W-:Y:S01]  /*7b10*/  IMAD.MOV.U32 R128, RZ, RZ, R18 ;  /* 0x000000ffff807224 */ /* 0x000fe200078e0012 */
[----:B------:R-:W-:-:S03]  /*7b20*/  MOV R129, 0x0 ;  /* 0x0000000000817802 */ /* 0x000fc60000000f00 */
[----:B------:R1:W-:Y:S01]  /*7b30*/  STL [R6], R7 ;  /* 0x0000000706007387 */ /* 0x0003e20000100800 */
[----:B------:R-:W-:Y:S05]  /*7b40*/  RET.REL.NODEC R128 `(_ZN7cutlass13device_kernelIN5flash19enable_sm80_to_sm89INS1_16FlashAttnBwdSm80INS1_25CollectiveMainloopBwdSm80ILi2ELi2EN4cute5tupleIJNS5_1CILi64EEENS7_ILi128EEES8_EEENS_10bfloat16_tEfNS_4arch4Sm80ELb1ELb0ELb1ELb0ELb0ELb0ELb0ELb0ELi2ELi2ELi4ELi2ELb1EEENS1_21CollectiveEpilogueBwdISA_SB_SD_Li256ELb0ELb0ELi2EEENS1_25SingleTileBwdLPTSchedulerILb0ELi128ELb0EEEEEEEEEvNT_6ParamsE) ;  /* 0xffff84b080007950 */ /* 0x000fea0003c3ffff */
        .type           $_ZN7cutlass13device_kernelIN5flash19enable_sm80_to_sm89INS1_16FlashAttnBwdSm80INS1_25CollectiveMainloopBwdSm80ILi2ELi2EN4cute5tupleIJNS5_1CILi64EEENS7_ILi128EEES8_EEENS_10bfloat16_tEfNS_4arch4Sm80ELb1ELb0ELb1ELb0ELb0ELb0ELb0ELb0ELi2ELi2ELi4ELi2ELb1EEENS1_21CollectiveEpilogueBwdISA_SB_SD_Li256ELb0ELb0ELi2EEENS1_25SingleTileBwdLPTSchedulerILb0ELi128ELb0EEEEEEEEEvNT_6ParamsE$_ZN4cute3eso3ESOILb0ELb1EJiNS_1CILi0EEEEEC2ERKiRKS3_,@function
        .size           $_ZN7cutlass13device_kernelIN5flash19enable_sm80_to_sm89INS1_16FlashAttnBwdSm80INS1_25CollectiveMainloopBwdSm80ILi2ELi2EN4cute5tupleIJNS5_1CILi64EEENS7_ILi128EEES8_EEENS_10bfloat16_tEfNS_4arch4Sm80ELb1ELb0ELb1ELb0ELb0ELb0ELb0ELb0ELi2ELi2ELi4ELi2ELb1EEENS1_21CollectiveEpilogueBwdISA_SB_SD_Li256ELb0ELb0ELi2EEENS1_25SingleTileBwdLPTSchedulerILb0ELi128ELb0EEEEEEEEEvNT_6ParamsE$_ZN4cute3eso3ESOILb0ELb1EJiNS_1CILi0EEEEEC2ERKiRKS3_,($_ZN7cutlass13device_kernelIN5flash19enable_sm80_to_sm89INS1_16FlashAttnBwdSm80INS1_25CollectiveMainloopBwdSm80ILi2ELi2EN4cute5tupleIJNS5_1CILi64EEENS7_ILi128EEES8_EEENS_10bfloat16_tEfNS_4arch4Sm80ELb1ELb0ELb1ELb0ELb0ELb0ELb0ELb0ELi2ELi2ELi4ELi2ELb1EEENS1_21CollectiveEpilogueBwdISA_SB_SD_Li256ELb0ELb0ELi2EEENS1_25SingleTileBwdLPTSchedulerILb0ELi128ELb0EEEEEEEEEvNT_6ParamsE$_ZN4cute3eso3ESOILb0ELb1EJlEEC2ERKl - $_ZN7cutlass13device_kernelIN5flash19enable_sm80_to_sm89INS1_16FlashAttnBwdSm80INS1_25CollectiveMainloopBwdSm80ILi2ELi2EN4cute5tupleIJNS5_1CILi64EEENS7_ILi128EEES8_EEENS_10bfloat16_tEfNS_4arch4Sm80ELb1ELb0ELb1ELb0ELb0ELb0ELb0ELb0ELi2ELi2ELi4ELi2ELb1EEENS1_21CollectiveEpilogueBwdISA_SB_SD_Li256ELb0ELb0ELi2EEENS1_25SingleTileBwdLPTSchedulerILb0ELi128ELb0EEEEEEEEEvNT_6ParamsE$_ZN4cute3eso3ESOILb0ELb1EJiNS_1CILi0EEEEEC2ERKiRKS3_)
$_ZN7cutlass13device_kernelIN5flash19enable_sm80_to_sm89INS1_16FlashAttnBwdSm80INS1_25CollectiveMainloopBwdSm80ILi2ELi2EN4cute5tupleIJNS5_1CILi64EEENS7_ILi128EEES8_EEENS_10bfloat16_tEfNS_4arch4Sm80ELb1ELb0ELb1ELb0ELb0ELb0ELb0ELb0ELi2ELi2ELi4ELi2ELb1EEENS1_21CollectiveEpilogueBwdISA_SB_SD_Li256ELb0ELb0ELi2EEENS1_25SingleTileBwdLPTSchedulerILb0ELi128ELb0EEEEEEEEEvNT_6ParamsE$_ZN4cute3eso3ESOILb0ELb1EJiNS_1CILi0EEEEEC2ERKiRKS3_:
[----:B------:R-:W-:Y:S02]  /*7b50*/  IADD3 R6, R6, -c[0x0][0x20], RZ ;  /* 0x8000080006067a10 */ /* 0x000fe40007ffe0ff */
[----:B------:R-:W-:-:S03]  /*7b60*/  MOV R9, 0x0 ;  /* 0x0000000000097802 */ /* 0x000fc60000000f00 */
[----:B------:R1:W-:Y:S01]  /*7b70*/  STL [R6], R7 ;  /* 0x0000000706007387 */ /* 0x0003e20000100800 */
[----:B------:R-:W-:Y:S05]  /*7b80*/  RET.REL.NODEC R8 `(_ZN7cutlass13device_kernelIN5flash19enable_sm80_to_sm89INS1_16FlashAttnBwdSm80INS1_25CollectiveMainloopBwdSm80ILi2ELi2EN4cute5tupleIJNS5_1CILi64EEENS7_ILi128EEES8_EEENS_10bfloat16_tEfNS_4arch4Sm80ELb1ELb0ELb1ELb0ELb0ELb0ELb0ELb0ELi2ELi2ELi4ELi2ELb1EEENS1_21CollectiveEpilogueBwdISA_SB_SD_Li256ELb0ELb0ELi2EEENS1_25SingleTileBwdLPTSchedulerILb0ELi128ELb0EEEEEEEEEvNT_6ParamsE) ;  /* 0xffff847008007950 */ /* 0x000fea0003c3ffff */
        .type           $_ZN7cutlass13device_kernelIN5flash19enable_sm80_to_sm89INS1_16FlashAttnBwdSm80INS1_25CollectiveMainloopBwdSm80ILi2ELi2EN4cute5tupleIJNS5_1CILi64EEENS7_ILi128EEES8_EEENS_10bfloat16_tEfNS_4arch4Sm80ELb1ELb0ELb1ELb0ELb0ELb0ELb0ELb0ELi2ELi2ELi4ELi2ELb1EEENS1_21CollectiveEpilogueBwdISA_SB_SD_Li256ELb0ELb0ELi2EEENS1_25SingleTileBwdLPTSchedulerILb0ELi128ELb0EEEEEEEEEvNT_6ParamsE$_ZN4cute3eso3ESOILb0ELb1EJlEEC2ERKl,@function
        .size           $_ZN7cutlass13device_kernelIN5flash19enable_sm80_to_sm89INS1_16FlashAttnBwdSm80INS1_25CollectiveMainloopBwdSm80ILi2ELi2EN4cute5tupleIJNS5_1CILi64EEENS7_ILi128EEES8_EEENS_10bfloat16_tEfNS_4arch4Sm80ELb1ELb0ELb1ELb0ELb0ELb0ELb0ELb0ELi2ELi2ELi4ELi2ELb1EEENS1_21CollectiveEpilogueBwdISA_SB_SD_Li256ELb0ELb0ELi2EEENS1_25SingleTileBwdLPTSchedulerILb0ELi128ELb0EEEEEEEEEvNT_6ParamsE$_ZN4cute3eso3ESOILb0ELb1EJlEEC2ERKl,($_ZN7cutlass13device_kernelIN5flash19enable_sm80_to_sm89INS1_16FlashAttnBwdSm80INS1_25CollectiveMainloopBwdSm80ILi2ELi2EN4cute5tupleIJNS5_1CILi64EEENS7_ILi128EEES8_EEENS_10bfloat16_tEfNS_4arch4Sm80ELb1ELb0ELb1ELb0ELb0ELb0ELb0ELb0ELi2ELi2ELi4ELi2ELb1EEENS1_21CollectiveEpilogueBwdISA_SB_SD_Li256ELb0ELb0ELi2EEENS1_25SingleTileBwdLPTSchedulerILb0ELi128ELb0EEEEEEEEEvNT_6ParamsE$_ZN4cute3eso3ESOILb1ELb0EJNS_10UnderscoreES2_S2_iEEC2ERKS2_S5_S5_RKi - $_ZN7cutlass13device_kernelIN5flash19enable_sm80_to_sm89INS1_16FlashAttnBwdSm80INS1_25CollectiveMainloopBwdSm80ILi2ELi2EN4cute5tupleIJNS5_1CILi64EEENS7_ILi128EEES8_EEENS_10bfloat16_tEfNS_4arch4Sm80ELb1ELb0ELb1ELb0ELb0ELb0ELb0ELb0ELi2ELi2ELi4ELi2ELb1EEENS1_21CollectiveEpilogueBwdISA_SB_SD_Li256ELb0ELb0ELi2EEENS1_25SingleTileBwdLPTSchedulerILb0ELi128ELb0EEEEEEEEEvNT_6ParamsE$_ZN4cute3eso3ESOILb0ELb1EJlEEC2ERKl)
$_ZN7cutlass13device_kernelIN5flash19enable_sm80_to_sm89INS1_16FlashAttnBwdSm80INS1_25CollectiveMainloopBwdSm80ILi2ELi2EN4cute5tupleIJNS5_1CILi64EEENS7_ILi128EEES8_EEENS_10bfloat16_tEfNS_4arch4Sm80ELb1ELb0ELb1ELb0ELb0ELb0ELb0ELb0ELi2ELi2ELi4ELi2ELb1EEENS1_21CollectiveEpilogueBwdISA_SB_SD_Li256ELb0ELb0ELi2EEENS1_25SingleTileBwdLPTSchedulerILb0ELi128ELb0EEEEEEEEEvNT_6ParamsE$_ZN4cute3eso3ESOILb0ELb1EJlEEC2ERKl:
[----:B------:R-:W-:Y:S01]  /*7b90*/  IADD3 R9, R9, -c[0x0][0x20], RZ ;  /* 0x8000080009097a10 */ /* 0x000fe20007ffe0ff */
[----:B------:R-:W-:Y:S01]  /*7ba0*/  IMAD.MOV.U32 R128, RZ, RZ, R10 ;  /* 0x000000ffff807224 */ /* 0x000fe200078e000a */
[----:B------:R-:W-:-:S03]  /*7bb0*/  MOV R129, 0x0 ;  /* 0x0000000000817802 */ /* 0x000fc60000000f00 */
[----:B------:R1:W-:Y:S01]  /*7bc0*/  STL.64 [R9], R6 ;  /* 0x0000000609007387 */ /* 0x0003e20000100a00 */
[----:B------:R-:W-:Y:S05]  /*7bd0*/  RET.REL.NODEC R128 `(_ZN7cutlass13device_kernelIN5flash19enable_sm80_to_sm89INS1_16FlashAttnBwdSm80INS1_25CollectiveMainloopBwdSm80ILi2ELi2EN4cute5tupleIJNS5_1CILi64EEENS7_ILi128EEES8_EEENS_10bfloat16_tEfNS_4arch4Sm80ELb1ELb0ELb1ELb0ELb0ELb0ELb0ELb0ELi2ELi2ELi4ELi2ELb1EEENS1_21CollectiveEpilogueBwdISA_SB_SD_Li256ELb0ELb0ELi2EEENS1_25SingleTileBwdLPTSchedulerILb0ELi128ELb0EEEEEEEEEvNT_6ParamsE) ;  /* 0xffff842080007950 */ /* 0x000fea0003c3ffff */
        .type           $_ZN7cutlass13device_kernelIN5flash19enable_sm80_to_sm89INS1_16FlashAttnBwdSm80INS1_25CollectiveMainloopBwdSm80ILi2ELi2EN4cute5tupleIJNS5_1CILi64EEENS7_ILi128EEES8_EEENS_10bfloat16_tEfNS_4arch4Sm80ELb1ELb0ELb1ELb0ELb0ELb0ELb0ELb0ELi2ELi2ELi4ELi2ELb1EEENS1_21CollectiveEpilogueBwdISA_SB_SD_Li256ELb0ELb0ELi2EEENS1_25SingleTileBwdLPTSchedulerILb0ELi128ELb0EEEEEEEEEvNT_6ParamsE$_ZN4cute3eso3ESOILb1ELb0EJNS_10UnderscoreES2_S2_iEEC2ERKS2_S5_S5_RKi,@function
        .size           $_ZN7cutlass13device_kernelIN5flash19enable_sm80_to_sm89INS1_16FlashAttnBwdSm80INS1_25CollectiveMainloopBwdSm80ILi2ELi2EN4cute5tupleIJNS5_1CILi64EEENS7_ILi128EEES8_EEENS_10bfloat16_tEfNS_4arch4Sm80ELb1ELb0ELb1ELb0ELb0ELb0ELb0ELb0ELi2ELi2ELi4ELi2ELb1EEENS1_21CollectiveEpilogueBwdISA_SB_SD_Li256ELb0ELb0ELi2EEENS1_25SingleTileBwdLPTSchedulerILb0ELi128ELb0EEEEEEEEEvNT_6ParamsE$_ZN4cute3eso3ESOILb1ELb0EJNS_10UnderscoreES2_S2_iEEC2ERKS2_S5_S5_RKi,($_ZN7cutlass13device_kernelIN5flash19enable_sm80_to_sm89INS1_16FlashAttnBwdSm80INS1_25CollectiveMainloopBwdSm80ILi2ELi2EN4cute5tupleIJNS5_1CILi64EEENS7_ILi128EEES8_EEENS_10bfloat16_tEfNS_4arch4Sm80ELb1ELb0ELb1ELb0ELb0ELb0ELb0ELb0ELi2ELi2ELi4ELi2ELb1EEENS1_21CollectiveEpilogueBwdISA_SB_SD_Li256ELb0ELb0ELi2EEENS1_25SingleTileBwdLPTSchedulerILb0ELi128ELb0EEEEEEEEEvNT_6ParamsE$_ZN4cute3eso3ESOILb1ELb0EJNS_10UnderscoreES2_iEEC2ERKS2_S5_RKi - $_ZN7cutlass13device_kernelIN5flash19enable_sm80_to_sm89INS1_16FlashAttnBwdSm80INS1_25CollectiveMainloopBwdSm80ILi2ELi2EN4cute5tupleIJNS5_1CILi64EEENS7_ILi128EEES8_EEENS_10bfloat16_tEfNS_4arch4Sm80ELb1ELb0ELb1ELb0ELb0ELb0ELb0ELb0ELi2ELi2ELi4ELi2ELb1EEENS1_21CollectiveEpilogueBwdISA_SB_SD_Li256ELb0ELb0ELi2EEENS1_25SingleTileBwdLPTSchedulerILb0ELi128ELb0EEEEEEEEEvNT_6ParamsE$_ZN4cute3eso3ESOILb1ELb0EJNS_10UnderscoreES2_S2_iEEC2ERKS2_S5_S5_RKi)
$_ZN7cutlass13device_kernelIN5flash19enable_sm80_to_sm89INS1_16FlashAttnBwdSm80INS1_25CollectiveMainloopBwdSm80ILi2ELi2EN4cute5tupleIJNS5_1CILi64EEENS7_ILi128EEES8_EEENS_10bfloat16_tEfNS_4arch4Sm80ELb1ELb0ELb1ELb0ELb0ELb0ELb0ELb0ELi2ELi2ELi4ELi2ELb1EEENS1_21CollectiveEpilogueBwdISA_SB_SD_Li256ELb0ELb0ELi2EEENS1_25SingleTileBwdLPTSchedulerILb0ELi128ELb0EEEEEEEEEvNT_6ParamsE$_ZN4cute3eso3ESOILb1ELb0EJNS_10UnderscoreES2_S2_iEEC2ERKS2_S5_S5_RKi:
[----:B------:R-:W-:Y:S02]  /*7be0*/  IADD3 R6, R4, -c[0x0][0x20], RZ ;  /* 0x8000080004067a10 */ /* 0x000fe40007ffe0ff */
[----:B------:R-:W-:-:S03]  /*7bf0*/  MOV R9, 0x0 ;  /* 0x0000000000097802 */ /* 0x000fc60000000f00 */
[----:B------:R1:W-:Y:S01]  /*7c00*/  STL [R6], R7 ;  /* 0x0000000706007387 */ /* 0x0003e20000100800 */
[----:B------:R-:W-:Y:S05]  /*7c10*/  RET.REL.NODEC R8 `(_ZN7cutlass13device_kernelIN5flash19enable_sm80_to_sm89INS1_16FlashAttnBwdSm80INS1_25CollectiveMainloopBwdSm80ILi2ELi2EN4cute5tupleIJNS5_1CILi64EEENS7_ILi128EEES8_EEENS_10bfloat16_tEfNS_4arch4Sm80ELb1ELb0ELb1ELb0ELb0ELb0ELb0ELb0ELi2ELi2ELi4ELi2ELb1EEENS1_21CollectiveEpilogueBwdISA_SB_SD_Li256ELb0ELb0ELi2EEENS1_25SingleTileBwdLPTSchedulerILb0ELi128ELb0EEEEEEEEEvNT_6ParamsE) ;  /* 0xffff83e008007950 */ /* 0x000fea0003c3ffff */
        .type           $_ZN7cutlass13device_kernelIN5flash19enable_sm80_to_sm89INS1_16FlashAttnBwdSm80INS1_25CollectiveMainloopBwdSm80ILi2ELi2EN4cute5tupleIJNS5_1CILi64EEENS7_ILi128EEES8_EEENS_10bfloat16_tEfNS_4arch4Sm80ELb1ELb0ELb1ELb0ELb0ELb0ELb0ELb0ELi2ELi2ELi4ELi2ELb1EEENS1_21CollectiveEpilogueBwdISA_SB_SD_Li256ELb0ELb0ELi2EEENS1_25SingleTileBwdLPTSchedulerILb0ELi128ELb0EEEEEEEEEvNT_6ParamsE$_ZN4cute3eso3ESOILb1ELb0EJNS_10UnderscoreES2_iEEC2ERKS2_S5_RKi,@function
        .size           $_ZN7cutlass13device_kernelIN5flash19enable_sm80_to_sm89INS1_16FlashAttnBwdSm80INS1_25CollectiveMainloopBwdSm80ILi2ELi2EN4cute5tupleIJNS5_1CILi64EEENS7_ILi128EEES8_EEENS_10bfloat16_tEfNS_4arch4Sm80ELb1ELb0ELb1ELb0ELb0ELb0ELb0ELb0ELi2ELi2ELi4ELi2ELb1EEENS1_21CollectiveEpilogueBwdISA_SB_SD_Li256ELb0ELb0ELi2EEENS1_25SingleTileBwdLPTSchedulerILb0ELi128ELb0EEEEEEEEEvNT_6ParamsE$_ZN4cute3eso3ESOILb1ELb0EJNS_10UnderscoreES2_iEEC2ERKS2_S5_RKi,($_ZN7cutlass13device_kernelIN5flash19enable_sm80_to_sm89INS1_16FlashAttnBwdSm80INS1_25CollectiveMainloopBwdSm80ILi2ELi2EN4cute5tupleIJNS5_1CILi64EEENS7_ILi128EEES8_EEENS_10bfloat16_tEfNS_4arch4Sm80ELb1ELb0ELb1ELb0ELb0ELb0ELb0ELb0ELi2ELi2ELi4ELi2ELb1EEENS1_21CollectiveEpilogueBwdISA_SB_SD_Li256ELb0ELb0ELi2EEENS1_25SingleTileBwdLPTSchedulerILb0ELi128ELb0EEEEEEEEEvNT_6ParamsE$_ZN4cute3eso3ESOILb1ELb0EJNS_10UnderscoreEiEEC2ERKS2_RKi - $_ZN7cutlass13device_kernelIN5flash19enable_sm80_to_sm89INS1_16FlashAttnBwdSm80INS1_25CollectiveMainloopBwdSm80ILi2ELi2EN4cute5tupleIJNS5_1CILi64EEENS7_ILi128EEES8_EEENS_10bfloat16_tEfNS_4arch4Sm80ELb1ELb0ELb1ELb0ELb0ELb0ELb0ELb0ELi2ELi2ELi4ELi2ELb1EEENS1_21CollectiveEpilogueBwdISA_SB_SD_Li256ELb0ELb0ELi2EEENS1_25SingleTileBwdLPTSchedulerILb0ELi128ELb0EEEEEEEEEvNT_6ParamsE$_ZN4cute3eso3ESOILb1ELb0EJNS_10UnderscoreES2_iEEC2ERKS2_S5_RKi)
$_ZN7cutlass13device_kernelIN5flash19enable_sm80_to_sm89INS1_16FlashAttnBwdSm80INS1_25CollectiveMainloopBwdSm80ILi2ELi2EN4cute5tupleIJNS5_1CILi64EEENS7_ILi128EEES8_EEENS_10bfloat16_tEfNS_4arch4Sm80ELb1ELb0ELb1ELb0ELb0ELb0ELb0ELb0ELi2ELi2ELi4ELi2ELb1EEENS1_21CollectiveEpilogueBwdISA_SB_SD_Li256ELb0ELb0ELi2EEENS1_25SingleTileBwdLPTSchedulerILb0ELi128ELb0EEEEEEEEEvNT_6ParamsE$_ZN4cute3eso3ESOILb1ELb0EJNS_10UnderscoreES2_iEEC2ERKS2_S5_RKi:
[----:B------:R-:W-:Y:S02]  /*7c20*/  IADD3 R6, R4, -c[0x0][0x20], RZ ;  /* 0x8000080004067a10 */ /* 0x000fe40007ffe0ff */
[----:B------:R-:W-:-:S03]  /*7c30*/  MOV R9, 0x0 ;  /* 0x0000000000097802 */ /* 0x000fc60000000f00 */
[----:B------:R1:W-:Y:S01]  /*7c40*/  STL [R6], R17 ;  /* 0x0000001106007387 */ /* 0x0003e20000100800 */
[----:B------:R-:W-:Y:S05]  /*7c50*/  RET.REL.NODEC R8 `(_ZN7cutlass13device_kernelIN5flash19enable_sm80_to_sm89INS1_16FlashAttnBwdSm80INS1_25CollectiveMainloopBwdSm80ILi2ELi2EN4cute5tupleIJNS5_1CILi64EEENS7_ILi128EEES8_EEENS_10bfloat16_tEfNS_4arch4Sm80ELb1ELb0ELb1ELb0ELb0ELb0ELb0ELb0ELi2ELi2ELi4ELi2ELb1EEENS1_21CollectiveEpilogueBwdISA_SB_SD_Li256ELb0ELb0ELi2EEENS1_25SingleTileBwdLPTSchedulerILb0ELi128ELb0EEEEEEEEEvNT_6ParamsE) ;  /* 0xffff83a008007950 */ /* 0x000fea0003c3ffff */
        .type           $_ZN7cutlass13device_kernelIN5flash19enable_sm80_to_sm89INS1_16FlashAttnBwdSm80INS1_25CollectiveMainloopBwdSm80ILi2ELi2EN4cute5tupleIJNS5_1CILi64EEENS7_ILi128EEES8_EEENS_10bfloat16_tEfNS_4arch4Sm80ELb1ELb0ELb1ELb0ELb0ELb0ELb0ELb0ELi2ELi2ELi4ELi2ELb1EEENS1_21CollectiveEpilogueBwdISA_SB_SD_Li256ELb0ELb0ELi2EEENS1_25SingleTileBwdLPTSchedulerILb0ELi128ELb0EEEEEEEEEvNT_6ParamsE$_ZN4cute3eso3ESOILb1ELb0EJNS_10UnderscoreEiEEC2ERKS2_RKi,@function
        .size           $_ZN7cutlass13device_kernelIN5flash19enable_sm80_to_sm89INS1_16FlashAttnBwdSm80INS1_25CollectiveMainloopBwdSm80ILi2ELi2EN4cute5tupleIJNS5_1CILi64EEENS7_ILi128EEES8_EEENS_10bfloat16_tEfNS_4arch4Sm80ELb1ELb0ELb1ELb0ELb0ELb0ELb0ELb0ELi2ELi2ELi4ELi2ELb1EEENS1_21CollectiveEpilogueBwdISA_SB_SD_Li256ELb0ELb0ELi2EEENS1_25SingleTileBwdLPTSchedulerILb0ELi128ELb0EEEEEEEEEvNT_6ParamsE$_ZN4cute3eso3ESOILb1ELb0EJNS_10UnderscoreEiEEC2ERKS2_RKi,($_ZN7cutlass13device_kernelIN5flash19enable_sm80_to_sm89INS1_16FlashAttnBwdSm80INS1_25CollectiveMainloopBwdSm80ILi2ELi2EN4cute5tupleIJNS5_1CILi64EEENS7_ILi128EEES8_EEENS_10bfloat16_tEfNS_4arch4Sm80ELb1ELb0ELb1ELb0ELb0ELb0ELb0ELb0ELi2ELi2ELi4ELi2ELb1EEENS1_21CollectiveEpilogueBwdISA_SB_SD_Li256ELb0ELb0ELi2EEENS1_25SingleTileBwdLPTSchedulerILb0ELi128ELb0EEEEEEEEEvNT_6ParamsE$_ZN4cute3eso3ESOILb1ELb0EJNS_10UnderscoreEiiEEC2ERKS2_RKiS7_ - $_ZN7cutlass13device_kernelIN5flash19enable_sm80_to_sm89INS1_16FlashAttnBwdSm80INS1_25CollectiveMainloopBwdSm80ILi2ELi2EN4cute5tupleIJNS5_1CILi64EEENS7_ILi128EEES8_EEENS_10bfloat16_tEfNS_4arch4Sm80ELb1ELb0ELb1ELb0ELb0ELb0ELb0ELb0ELi2ELi2ELi4ELi2ELb1EEENS1_21CollectiveEpilogueBwdISA_SB_SD_Li256ELb0ELb0ELi2EEENS1_25SingleTileBwdLPTSchedulerILb0ELi128ELb0EEEEEEEEEvNT_6ParamsE$_ZN4cute3eso3ESOILb1ELb0EJNS_10UnderscoreEiEEC2ERKS2_RKi)
$_ZN7cutlass13device_kernelIN5flash19enable_sm80_to_sm89INS1_16FlashAttnBwdSm80INS1_25CollectiveMainloopBwdSm80ILi2ELi2EN4cute5tupleIJNS5_1CILi64EEENS7_ILi128EEES8_EEENS_10bfloat16_tEfNS_4arch4Sm80ELb1ELb0ELb1ELb0ELb0ELb0ELb0ELb0ELi2ELi2ELi4ELi2ELb1EEENS1_21CollectiveEpilogueBwdISA_SB_SD_Li256ELb0ELb0ELi2EEENS1_25SingleTileBwdLPTSchedulerILb0ELi128ELb0EEEEEEEEEvNT_6ParamsE$_ZN4cute3eso3ESOILb1ELb0EJNS_10UnderscoreEiEEC2ERKS2_RKi:
[----:B------:R-:W-:Y:S02]  /*7c60*/  IADD3 R6, R13, -c[0x0][0x20], RZ ;  /* 0x800008000d067a10 */ /* 0x000fe40007ffe0ff */
[----:B------:R-:W-:-:S03]  /*7c70*/  MOV R17, 0x0 ;  /* 0x0000000000117802 */ /* 0x000fc60000000f00 */
[----:B------:R1:W-:Y:S01]  /*7c80*/  STL [R6], R7 ;  /* 0x0000000706007387 */ /* 0x0003e20000100800 */
[----:B------:R-:W-:Y:S05]  /*7c90*/  RET.REL.NODEC R16 `(_ZN7cutlass13device_kernelIN5flash19enable_sm80_to_sm89INS1_16FlashAttnBwdSm80INS1_25CollectiveMainloopBwdSm80ILi2ELi2EN4cute5tupleIJNS5_1CILi64EEENS7_ILi128EEES8_EEENS_10bfloat16_tEfNS_4arch4Sm80ELb1ELb0ELb1ELb0ELb0ELb0ELb0ELb0ELi2ELi2ELi4ELi2ELb1EEENS1_21CollectiveEpilogueBwdISA_SB_SD_Li256ELb0ELb0ELi2EEENS1_25SingleTileBwdLPTSchedulerILb0ELi128ELb0EEEEEEEEEvNT_6ParamsE) ;  /* 0xffff836010007950 */ /* 0x000fea0003c3ffff */
        .type           $_ZN7cutlass13device_kernelIN5flash19enable_sm80_to_sm89INS1_16FlashAttnBwdSm80INS1_25CollectiveMainloopBwdSm80ILi2ELi2EN4cute5tupleIJNS5_1CILi64EEENS7_ILi128EEES8_EEENS_10bfloat16_tEfNS_4arch4Sm80ELb1ELb0ELb1ELb0ELb0ELb0ELb0ELb0ELi2ELi2ELi4ELi2ELb1EEENS1_21CollectiveEpilogueBwdISA_SB_SD_Li256ELb0ELb0ELi2EEENS1_25SingleTileBwdLPTSchedulerILb0ELi128ELb0EEEEEEEEEvNT_6ParamsE$_ZN4cute3eso3ESOILb1ELb0EJNS_10UnderscoreEiiEEC2ERKS2_RKiS7_,@function
        .size           $_ZN7cutlass13device_kernelIN5flash19enable_sm80_to_sm89INS1_16FlashAttnBwdSm80INS1_25CollectiveMainloopBwdSm80ILi2ELi2EN4cute5tupleIJNS5_1CILi64EEENS7_ILi128EEES8_EEENS_10bfloat16_tEfNS_4arch4Sm80ELb1ELb0ELb1ELb0ELb0ELb0ELb0ELb0ELi2ELi2ELi4ELi2ELb1EEENS1_21CollectiveEpilogueBwdISA_SB_SD_Li256ELb0ELb0ELi2EEENS1_25SingleTileBwdLPTSchedulerILb0ELi128ELb0EEEEEEEEEvNT_6ParamsE$_ZN4cute3eso3ESOILb1ELb0EJNS_10UnderscoreEiiEEC2ERKS2_RKiS7_,($_ZN7cutlass13device_kernelIN5flash19enable_sm80_to_sm89INS1_16FlashAttnBwdSm80INS1_25CollectiveMainloopBwdSm80ILi2ELi2EN4cute5tupleIJNS5_1CILi64EEENS7_ILi128EEES8_EEENS_10bfloat16_tEfNS_4arch4Sm80ELb1ELb0ELb1ELb0ELb0ELb0ELb0ELb0ELi2ELi2ELi4ELi2ELb1EEENS1_21CollectiveEpilogueBwdISA_SB_SD_Li256ELb0ELb0ELi2EEENS1_25SingleTileBwdLPTSchedulerILb0ELi128ELb0EEEEEEEEEvNT_6ParamsE$_ZN4cute3eso3ESOILb1ELb0EJNS_1CILi0EEES3_S3_iEEC2ERKS3_S6_S6_RKi - $_ZN7cutlass13device_kernelIN5flash19enable_sm80_to_sm89INS1_16FlashAttnBwdSm80INS1_25CollectiveMainloopBwdSm80ILi2ELi2EN4cute5tupleIJNS5_1CILi64EEENS7_ILi128EEES8_EEENS_10bfloat16_tEfNS_4arch4Sm80ELb1ELb0ELb1ELb0ELb0ELb0ELb0ELb0ELi2ELi2ELi4ELi2ELb1EEENS1_21CollectiveEpilogueBwdISA_SB_SD_Li256ELb0ELb0ELi2EEENS1_25SingleTileBwdLPTSchedulerILb0ELi128ELb0EEEEEEEEEvNT_6ParamsE$_ZN4cute3eso3ESOILb1ELb0EJNS_10UnderscoreEiiEEC2ERKS2_RKiS7_)
$_ZN7cutlass13device_kernelIN5flash19enable_sm80_to_sm89INS1_16FlashAttnBwdSm80INS1_25CollectiveMainloopBwdSm80ILi2ELi2EN4cute5tupleIJNS5_1CILi64EEENS7_ILi128EEES8_EEENS_10bfloat16_tEfNS_4arch4Sm80ELb1ELb0ELb1ELb0ELb0ELb0ELb0ELb0ELi2ELi2ELi4ELi2ELb1EEENS1_21CollectiveEpilogueBwdISA_SB_SD_Li256ELb0ELb0ELi2EEENS1_25SingleTileBwdLPTSchedulerILb0ELi128ELb0EEEEEEEEEvNT_6ParamsE$_ZN4cute3eso3ESOILb1ELb0EJNS_10UnderscoreEiiEEC2ERKS2_RKiS7_:
[----:B------:R-:W-:Y:S02]  /*7ca0*/  IADD3 R7, R4, -c[0x0][0x20], RZ ;  /* 0x8000080004077a10 */ /* 0x000fe40007ffe0ff */
[----:B------:R-:W-:-:S03]  /*7cb0*/  IADD3 R6, R19, -c[0x0][0x20], RZ ;  /* 0x8000080013067a10 */ /* 0x000fc60007ffe0ff */
[----:B------:R1:W-:Y:S04]  /*7cc0*/  STL [R7], R16 ;  /* 0x0000001007007387 */ /* 0x0003e80000100800 */
[----:B------:R-:W2:Y:S01]  /*7cd0*/  LDL R6, [R6] ;  /* 0x0000000006067983 */ /* 0x000ea20000100800 */
[----:B------:R-:W-:-:S03]  /*7ce0*/  IMAD.MOV.U32 R9, RZ, RZ, 0x0 ;  /* 0x00000000ff097424 */ /* 0x000fc600078e00ff */
[----:B--2---:R1:W-:Y:S01]  /*7cf0*/  STL [R7+0x4], R6 ;  /* 0x0000040607007387 */ /* 0x0043e20000100800 */
[----:B------:R-:W-:Y:S05]  /*7d00*/  RET.REL.NODEC R8 `(_ZN7cutlass13device_kernelIN5flash19enable_sm80_to_sm89INS1_16FlashAttnBwdSm80INS1_25CollectiveMainloopBwdSm80ILi2ELi2EN4cute5tupleIJNS5_1CILi64EEENS7_ILi128EEES8_EEENS_10bfloat16_tEfNS_4arch4Sm80ELb1ELb0ELb1ELb0ELb0ELb0ELb0ELb0ELi2ELi2ELi4ELi2ELb1EEENS1_21CollectiveEpilogueBwdISA_SB_SD_Li256ELb0ELb0ELi2EEENS1_25SingleTileBwdLPTSchedulerILb0ELi128ELb0EEEEEEEEEvNT_6ParamsE) ;  /* 0xffff82f008007950 */ /* 0x000fea0003c3ffff */
        .type           $_ZN7cutlass13device_kernelIN5flash19enable_sm80_to_sm89INS1_16FlashAttnBwdSm80INS1_25CollectiveMainloopBwdSm80ILi2ELi2EN4cute5tupleIJNS5_1CILi64EEENS7_ILi128EEES8_EEENS_10bfloat16_tEfNS_4arch4Sm80ELb1ELb0ELb1ELb0ELb0ELb0ELb0ELb0ELi2ELi2ELi4ELi2ELb1EEENS1_21CollectiveEpilogueBwdISA_SB_SD_Li256ELb0ELb0ELi2EEENS1_25SingleTileBwdLPTSchedulerILb0ELi128ELb0EEEEEEEEEvNT_6ParamsE$_ZN4cute3eso3ESOILb1ELb0EJNS_1CILi0EEES3_S3_iEEC2ERKS3_S6_S6_RKi,@function
        .size           $_ZN7cutlass13device_kernelIN5flash19enable_sm80_to_sm89INS1_16FlashAttnBwdSm80INS1_25CollectiveMainloopBwdSm80ILi2ELi2EN4cute5tupleIJNS5_1CILi64EEENS7_ILi128EEES8_EEENS_10bfloat16_tEfNS_4arch4Sm80ELb1ELb0ELb1ELb0ELb0ELb0ELb0ELb0ELi2ELi2ELi4ELi2ELb1EEENS1_21CollectiveEpilogueBwdISA_SB_SD_Li256ELb0ELb0ELi2EEENS1_25SingleTileBwdLPTSchedulerILb0ELi128ELb0EEEEEEEEEvNT_6ParamsE$_ZN4cute3eso3ESOILb1ELb0EJNS_1CILi0EEES3_S3_iEEC2ERKS3_S6_S6_RKi,($_ZN7cutlass13device_kernelIN5flash19enable_sm80_to_sm89INS1_16FlashAttnBwdSm80INS1_25CollectiveMainloopBwdSm80ILi2ELi2EN4cute5tupleIJNS5_1CILi64EEENS7_ILi128EEES8_EEENS_10bfloat16_tEfNS_4arch4Sm80ELb1ELb0ELb1ELb0ELb0ELb0ELb0ELb0ELi2ELi2ELi4ELi2ELb1EEENS1_21CollectiveEpilogueBwdISA_SB_SD_Li256ELb0ELb0ELi2EEENS1_25SingleTileBwdLPTSchedulerILb0ELi128ELb0EEEEEEEEEvNT_6ParamsE$_ZN4cute3eso3ESOILb1ELb0EJNS_1CILi0EEES3_iEEC2ERKS3_S6_RKi - $_ZN7cutlass13device_kernelIN5flash19enable_sm80_to_sm89INS1_16FlashAttnBwdSm80INS1_25CollectiveMainloopBwdSm80ILi2ELi2EN4cute5tupleIJNS5_1CILi64EEENS7_ILi128EEES8_EEENS_10bfloat16_tEfNS_4arch4Sm80ELb1ELb0ELb1ELb0ELb0ELb0ELb0ELb0ELi2ELi2ELi4ELi2ELb1EEENS1_21CollectiveEpilogueBwdISA_SB_SD_Li256ELb0ELb0ELi2EEENS1_25SingleTileBwdLPTSchedulerILb0ELi128ELb0EEEEEEEEEvNT_6ParamsE$_ZN4cute3eso3ESOILb1ELb0EJNS_1CILi0EEES3_S3_iEEC2ERKS3_S6_S6_RKi)
$_ZN7cutlass13device_kernelIN5flash19enable_sm80_to_sm89INS1_16FlashAttnBwdSm80INS1_25CollectiveMainloopBwdSm80ILi2ELi2EN4cute5tupleIJNS5_1CILi64EEENS7_ILi128EEES8_EEENS_10bfloat16_tEfNS_4arch4Sm80ELb1ELb0ELb1ELb0ELb0ELb0ELb0ELb0ELi2ELi2ELi4ELi2ELb1EEENS1_21CollectiveEpilogueBwdISA_SB_SD_Li256ELb0ELb0ELi2EEENS1_25SingleTileBwdLPTSchedulerILb0ELi128ELb0EEEEEEEEEvNT_6ParamsE$_ZN4cute3eso3ESOILb1ELb0EJNS_1CILi0EEES3_S3_iEEC2ERKS3_S6_S6_RKi:
[----:B------:R-:W-:Y:S01]  /*7d10*/  IADD3 R6, R23, -c[0x0][0x20], RZ ;  /* 0x8000080017067a10 */ /* 0x000fe20007ffe0ff */
[----:B------:R-:W-:Y:S01]  /*7d20*/  IMAD.MOV.U32 R44, RZ, RZ, R10 ;  /* 0x000000ffff2c7224 */ /* 0x000fe200078e000a */
[----:B------:R-:W-:-:S03]  /*7d30*/  MOV R45, 0x0 ;  /* 0x00000000002d7802 */ /* 0x000fc60000000f00 */
[----:B------:R1:W-:Y:S01]  /*7d40*/  STL [R6], R7 ;  /* 0x0000000706007387 */ /* 0x0003e20000100800 */
[----:B------:R-:W-:Y:S05]  /*7d50*/  RET.REL.NODEC R44 `(_ZN7cutlass13device_kernelIN5flash19enable_sm80_to_sm89INS1_16FlashAttnBwdSm80INS1_25CollectiveMainloopBwdSm80ILi2ELi2EN4cute5tupleIJNS5_1CILi64EEENS7_ILi128EEES8_EEENS_10bfloat16_tEfNS_4arch4Sm80ELb1ELb0ELb1ELb0ELb0ELb0ELb0ELb0ELi2ELi2ELi4ELi2ELb1EEENS1_21CollectiveEpilogueBwdISA_SB_SD_Li256ELb0ELb0ELi2EEENS1_25SingleTileBwdLPTSchedulerILb0ELi128ELb0EEEEEEEEEvNT_6ParamsE) ;  /* 0xffff82a02c007950 */ /* 0x000fea0003c3ffff */
        .type           $_ZN7cutlass13device_kernelIN5flash19enable_sm80_to_sm89INS1_16FlashAttnBwdSm80INS1_25CollectiveMainloopBwdSm80ILi2ELi2EN4cute5tupleIJNS5_1CILi64EEENS7_ILi128EEES8_EEENS_10bfloat16_tEfNS_4arch4Sm80ELb1ELb0ELb1ELb0ELb0ELb0ELb0ELb0ELi2ELi2ELi4ELi2ELb1EEENS1_21CollectiveEpilogueBwdISA_SB_SD_Li256ELb0ELb0ELi2EEENS1_25SingleTileBwdLPTSchedulerILb0ELi128ELb0EEEEEEEEEvNT_6ParamsE$_ZN4cute3eso3ESOILb1ELb0EJNS_1CILi0EEES3_iEEC2ERKS3_S6_RKi,@function
        .size           $_ZN7cutlass13device_kernelIN5flash19enable_sm80_to_sm89INS1_16FlashAttnBwdSm80INS1_25CollectiveMainloopBwdSm80ILi2ELi2EN4cute5tupleIJNS5_1CILi64EEENS7_ILi128EEES8_EEENS_10bfloat16_tEfNS_4arch4Sm80ELb1ELb0ELb1ELb0ELb0ELb0ELb0ELb0ELi2ELi2ELi4ELi2ELb1EEENS1_21CollectiveEpilogueBwdISA_SB_SD_Li256ELb0ELb0ELi2EEENS1_25SingleTileBwdLPTSchedulerILb0ELi128ELb0EEEEEEEEEvNT_6ParamsE$_ZN4cute3eso3ESOILb1ELb0EJNS_1CILi0EEES3_iEEC2ERKS3_S6_RKi,($_ZN7cutlass13device_kernelIN5flash19enable_sm80_to_sm89INS1_16FlashAttnBwdSm80INS1_25CollectiveMainloopBwdSm80ILi2ELi2EN4cute5tupleIJNS5_1CILi64EEENS7_ILi128EEES8_EEENS_10bfloat16_tEfNS_4arch4Sm80ELb1ELb0ELb1ELb0ELb0ELb0ELb0ELb0ELi2ELi2ELi4ELi2ELb1EEENS1_21CollectiveEpilogueBwdISA_SB_SD_Li256ELb0ELb0ELi2EEENS1_25SingleTileBwdLPTSchedulerILb0ELi128ELb0EEEEEEEEEvNT_6ParamsE$_ZN4cute3eso3ESOILb1ELb0EJNS_1CILi0EEES3_iS3_EEC2ERKS3_S6_RKiS6_ - $_ZN7cutlass13device_kernelIN5flash19enable_sm80_to_sm89INS1_16FlashAttnBwdSm80INS1_25CollectiveMainloopBwdSm80ILi2ELi2EN4cute5tupleIJNS5_1CILi64EEENS7_ILi128EEES8_EEENS_10bfloat16_tEfNS_4arch4Sm80ELb1ELb0ELb1ELb0ELb0ELb0ELb0ELb0ELi2ELi2ELi4ELi2ELb1EEENS1_21CollectiveEpilogueBwdISA_SB_SD_Li256ELb0ELb0ELi2EEENS1_25SingleTileBwdLPTSchedulerILb0ELi128ELb0EEEEEEEEEvNT_6ParamsE$_ZN4cute3eso3ESOILb1ELb0EJNS_1CILi0EEES3_iEEC2ERKS3_S6_RKi)
$_ZN7cutlass13device_kernelIN5flash19enable_sm80_to_sm89INS1_16FlashAttnBwdSm80INS1_25CollectiveMainloopBwdSm80ILi2ELi2EN4cute5tupleIJNS5_1CILi64EEENS7_ILi128EEES8_EEENS_10bfloat16_tEfNS_4arch4Sm80ELb1ELb0ELb1ELb0ELb0ELb0ELb0ELb0ELi2ELi2ELi4ELi2ELb1EEENS1_21CollectiveEpilogueBwdISA_SB_SD_Li256ELb0ELb0ELi2EEENS1_25SingleTileBwdLPTSchedulerILb0ELi128ELb0EEEEEEEEEvNT_6ParamsE$_ZN4cute3eso3ESOILb1ELb0EJNS_1CILi0EEES3_iEEC2ERKS3_S6_RKi:
[----:B------:R-:W-:Y:S02]  /*7d60*/  IADD3 R6, R23, -c[0x0][0x20], RZ ;  /* 0x8000080017067a10 */ /* 0x000fe40007ffe0ff */
[----:B------:R-:W-:-:S03]  /*7d70*/  MOV R17, 0x0 ;  /* 0x0000000000117802 */ /* 0x000fc60000000f00 */
[----:B------:R1:W-:Y:S01]  /*7d80*/  STL [R6], R7 ;  /* 0x0000000706007387 */ /* 0x0003e20000100800 */
[----:B------:R-:W-:Y:S05]  /*7d90*/  RET.REL.NODEC R16 `(_ZN7cutlass13device_kernelIN5flash19enable_sm80_to_sm89INS1_16FlashAttnBwdSm80INS1_25CollectiveMainloopBwdSm80ILi2ELi2EN4cute5tupleIJNS5_1CILi64EEENS7_ILi128EEES8_EEENS_10bfloat16_tEfNS_4arch4Sm80ELb1ELb0ELb1ELb0ELb0ELb0ELb0ELb0ELi2ELi2ELi4ELi2ELb1EEENS1_21CollectiveEpilogueBwdISA_SB_SD_Li256ELb0ELb0ELi2EEENS1_25SingleTileBwdLPTSchedulerILb0ELi128ELb0EEEEEEEEEvNT_6ParamsE) ;  /* 0xffff826010007950 */ /* 0x000fea0003c3ffff */
        .type           $_ZN7cutlass13device_kernelIN5flash19enable_sm80_to_sm89INS1_16FlashAttnBwdSm80INS1_25CollectiveMainloopBwdSm80ILi2ELi2EN4cute5tupleIJNS5_1CILi64EEENS7_ILi128EEES8_EEENS_10bfloat16_tEfNS_4arch4Sm80ELb1ELb0ELb1ELb0ELb0ELb0ELb0ELb0ELi2ELi2ELi4ELi2ELb1EEENS1_21CollectiveEpilogueBwdISA_SB_SD_Li256ELb0ELb0ELi2EEENS1_25SingleTileBwdLPTSchedulerILb0ELi128ELb0EEEEEEEEEvNT_6ParamsE$_ZN4cute3eso3ESOILb1ELb0EJNS_1CILi0EEES3_iS3_EEC2ERKS3_S6_RKiS6_,@function
        .size           $_ZN7cutlass13device_kernelIN5flash19enable_sm80_to_sm89INS1_16FlashAttnBwdSm80INS1_25CollectiveMainloopBwdSm80ILi2ELi2EN4cute5tupleIJNS5_1CILi64EEENS7_ILi128EEES8_EEENS_10bfloat16_tEfNS_4arch4Sm80ELb1ELb0ELb1ELb0ELb0ELb0ELb0ELb0ELi2ELi2ELi4ELi2ELb1EEENS1_21CollectiveEpilogueBwdISA_SB_SD_Li256ELb0ELb0ELi2EEENS1_25SingleTileBwdLPTSchedulerILb0ELi128ELb0EEEEEEEEEvNT_6ParamsE$_ZN4cute3eso3ESOILb1ELb0EJNS_1CILi0EEES3_iS3_EEC2ERKS3_S6_RKiS6_,($_ZN7cutlass13device_kernelIN5flash19enable_sm80_to_sm89INS1_16FlashAttnBwdSm80INS1_25CollectiveMainloopBwdSm80ILi2ELi2EN4cute5tupleIJNS5_1CILi64EEENS7_ILi128EEES8_EEENS_10bfloat16_tEfNS_4arch4Sm80ELb1ELb0ELb1ELb0ELb0ELb0ELb0ELb0ELi2ELi2ELi4ELi2ELb1EEENS1_21CollectiveEpilogueBwdISA_SB_SD_Li256ELb0ELb0ELi2EEENS1_25SingleTileBwdLPTSchedulerILb0ELi128ELb0EEEEEEEEEvNT_6ParamsE$_ZN4cute3eso3ESOILb1ELb0EJNS_1CILi0EEES3_iiEEC2ERKS3_S6_RKiS8_ - $_ZN7cutlass13device_kernelIN5flash19enable_sm80_to_sm89INS1_16FlashAttnBwdSm80INS1_25CollectiveMainloopBwdSm80ILi2ELi2EN4cute5tupleIJNS5_1CILi64EEENS7_ILi128EEES8_EEENS_10bfloat16_tEfNS_4arch4Sm80ELb1ELb0ELb1ELb0ELb0ELb0ELb0ELb0ELi2ELi2ELi4ELi2ELb1EEENS1_21CollectiveEpilogueBwdISA_SB_SD_Li256ELb0ELb0ELi2EEENS1_25SingleTileBwdLPTSchedulerILb0ELi128ELb0EEEEEEEEEvNT_6ParamsE$_ZN4cute3eso3ESOILb1ELb0EJNS_1CILi0EEES3_iS3_EEC2ERKS3_S6_RKiS6_)
$_ZN7cutlass13device_kernelIN5flash19enable_sm80_to_sm89INS1_16FlashAttnBwdSm80INS1_25CollectiveMainloopBwdSm80ILi2ELi2EN4cute5tupleIJNS5_1CILi64EEENS7_ILi128EEES8_EEENS_10bfloat16_tEfNS_4arch4Sm80ELb1ELb0ELb1ELb0ELb0ELb0ELb0ELb0ELi2ELi2ELi4ELi2ELb1EEENS1_21CollectiveEpilogueBwdISA_SB_SD_Li256ELb0ELb0ELi2EEENS1_25SingleTileBwdLPTSchedulerILb0ELi128ELb0EEEEEEEEEvNT_6ParamsE$_ZN4cute3eso3ESOILb1ELb0EJNS_1CILi0EEES3_iS3_EEC2ERKS3_S6_RKiS6_:
[----:B------:R-:W-:Y:S01]  /*7da0*/  IADD3 R6, R23, -c[0x0][0x20], RZ ;  /* 0x8000080017067a10 */ /* 0x000fe20007ffe0ff */
[----:B------:R-:W-:Y:S01]  /*7db0*/  IMAD.MOV.U32 R44, RZ, RZ, R10 ;  /* 0x000000ffff2c7224 */ /* 0x000fe200078e000a */
[----:B------:R-:W-:-:S03]  /*7dc0*/  MOV R45, 0x0 ;  /* 0x00000000002d7802 */ /* 0x000fc60000000f00 */
[----:B------:R1:W-:Y:S01]  /*7dd0*/  STL [R6], R13 ;  /* 0x0000000d06007387 */ /* 0x0003e20000100800 */
[----:B------:R-:W-:Y:S05]  /*7de0*/  RET.REL.NODEC R44 `(_ZN7cutlass13device_kernelIN5flash19enable_sm80_to_sm89INS1_16FlashAttnBwdSm80INS1_25CollectiveMainloopBwdSm80ILi2ELi2EN4cute5tupleIJNS5_1CILi64EEENS7_ILi128EEES8_EEENS_10bfloat16_tEfNS_4arch4Sm80ELb1ELb0ELb1ELb0ELb0ELb0ELb0ELb0ELi2ELi2ELi4ELi2ELb1EEENS1_21CollectiveEpilogueBwdISA_SB_SD_Li256ELb0ELb0ELi2EEENS1_25SingleTileBwdLPTSchedulerILb0ELi128ELb0EEEEEEEEEvNT_6ParamsE) ;  /* 0xffff82102c007950 */ /* 0x000fea0003c3ffff */
        .type           $_ZN7cutlass13device_kernelIN5flash19enable_sm80_to_sm89INS1_16FlashAttnBwdSm80INS1_25CollectiveMainloopBwdSm80ILi2ELi2EN4cute5tupleIJNS5_1CILi64EEENS7_ILi128EEES8_EEENS_10bfloat16_tEfNS_4arch4Sm80ELb1ELb0ELb1ELb0ELb0ELb0ELb0ELb0ELi2ELi2ELi4ELi2ELb1EEENS1_21CollectiveEpilogueBwdISA_SB_SD_Li256ELb0ELb0ELi2EEENS1_25SingleTileBwdLPTSchedulerILb0ELi128ELb0EEEEEEEEEvNT_6ParamsE$_ZN4cute3eso3ESOILb1ELb0EJNS_1CILi0EEES3_iiEEC2ERKS3_S6_RKiS8_,@function
        .size           $_ZN7cutlass13device_kernelIN5flash19enable_sm80_to_sm89INS1_16FlashAttnBwdSm80INS1_25CollectiveMainloopBwdSm80ILi2ELi2EN4cute5tupleIJNS5_1CILi64EEENS7_ILi128EEES8_EEENS_10bfloat16_tEfNS_4arch4Sm80ELb1ELb0ELb1ELb0ELb0ELb0ELb0ELb0ELi2ELi2ELi4ELi2ELb1EEENS1_21CollectiveEpilogueBwdISA_SB_SD_Li256ELb0ELb0ELi2EEENS1_25SingleTileBwdLPTSchedulerILb0ELi128ELb0EEEEEEEEEvNT_6ParamsE$_ZN4cute3eso3ESOILb1ELb0EJNS_1CILi0EEES3_iiEEC2ERKS3_S6_RKiS8_,($_ZN7cutlass13device_kernelIN5flash19enable_sm80_to_sm89INS1_16FlashAttnBwdSm80INS1_25CollectiveMainloopBwdSm80ILi2ELi2EN4cute5tupleIJNS5_1CILi64EEENS7_ILi128EEES8_EEENS_10bfloat16_tEfNS_4arch4Sm80ELb1ELb0ELb1ELb0ELb0ELb0ELb0ELb0ELi2ELi2ELi4ELi2ELb1EEENS1_21CollectiveEpilogueBwdISA_SB_SD_Li256ELb0ELb0ELi2EEENS1_25SingleTileBwdLPTSchedulerILb0ELi128ELb0EEEEEEEEEvNT_6ParamsE$_ZN4cute3eso3ESOILb1ELb0EJNS_1CILi0EEEiEEC2ERKS3_RKi - $_ZN7cutlass13device_kernelIN5flash19enable_sm80_to_sm89INS1_16FlashAttnBwdSm80INS1_25CollectiveMainloopBwdSm80ILi2ELi2EN4cute5tupleIJNS5_1CILi64EEENS7_ILi128EEES8_EEENS_10bfloat16_tEfNS_4arch4Sm80ELb1ELb0ELb1ELb0ELb0ELb0ELb0ELb0ELi2ELi2ELi4ELi2ELb1EEENS1_21CollectiveEpilogueBwdISA_SB_SD_Li256ELb0ELb0ELi2EEENS1_25SingleTileBwdLPTSchedulerILb0ELi128ELb0EEEEEEEEEvNT_6ParamsE$_ZN4cute3eso3ESOILb1ELb0EJNS_1CILi0EEES3_iiEEC2ERKS3_S6_RKiS8_)
$_ZN7cutlass13device_kernelIN5flash19enable_sm80_to_sm89INS1_16FlashAttnBwdSm80INS1_25CollectiveMainloopBwdSm80ILi2ELi2EN4cute5tupleIJNS5_1CILi64EEENS7_ILi128EEES8_EEENS_10bfloat16_tEfNS_4arch4Sm80ELb1ELb0ELb1ELb0ELb0ELb0ELb0ELb0ELi2ELi2ELi4ELi2ELb1EEENS1_21CollectiveEpilogueBwdISA_SB_SD_Li256ELb0ELb0ELi2EEENS1_25SingleTileBwdLPTSchedulerILb0ELi128ELb0EEEEEEEEEvNT_6ParamsE$_ZN4cute3eso3ESOILb1ELb0EJNS_1CILi0EEES3_iiEEC2ERKS3_S6_RKiS8_:
[----:B------:R-:W-:Y:S02]  /*7df0*/  IADD3 R10, R10, -c[0x0][0x20], RZ ;  /* 0x800008000a0a7a10 */ /* 0x000fe40007ffe0ff */
[----:B------:R-:W-:-:S03]  /*7e00*/  IADD3 R7, R7, -c[0x0][0x20], RZ ;  /* 0x8000080007077a10 */ /* 0x000fc60007ffe0ff */
[----:B------:R1:W-:Y:S04]  /*7e10*/  STL [R10], R13 ;  /* 0x0000000d0a007387 */ /* 0x0003e80000100800 */
[----:B------:R-:W2:Y:S01]  /*7e20*/  LDL R7, [R7] ;  /* 0x0000000007077983 */ /* 0x000ea20000100800 */
[----:B------:R-:W-:-:S03]  /*7e30*/  IMAD.MOV.U32 R17, RZ, RZ, 0x0 ;  /* 0x00000000ff117424 */ /* 0x000fc600078e00ff */
[----:B--2---:R1:W-:Y:S01]  /*7e40*/  STL [R10+0x4], R7 ;  /* 0x000004070a007387 */ /* 0x0043e20000100800 */
[----:B------:R-:W-:Y:S05]  /*7e50*/  RET.REL.NODEC R16 `(_ZN7cutlass13device_kernelIN5flash19enable_sm80_to_sm89INS1_16FlashAttnBwdSm80INS1_25CollectiveMainloopBwdSm80ILi2ELi2EN4cute5tupleIJNS5_1CILi64EEENS7_ILi128EEES8_EEENS_10bfloat16_tEfNS_4arch4Sm80ELb1ELb0ELb1ELb0ELb0ELb0ELb0ELb0ELi2ELi2ELi4ELi2ELb1EEENS1_21CollectiveEpilogueBwdISA_SB_SD_Li256ELb0ELb0ELi2EEENS1_25SingleTileBwdLPTSchedulerILb0ELi128ELb0EEEEEEEEEvNT_6ParamsE) ;  /* 0xffff81a010007950 */ /* 0x000fea0003c3ffff */
        .type           $_ZN7cutlass13device_kernelIN5flash19enable_sm80_to_sm89INS1_16FlashAttnBwdSm80INS1_25CollectiveMainloopBwdSm80ILi2ELi2EN4cute5tupleIJNS5_1CILi64EEENS7_ILi128EEES8_EEENS_10bfloat16_tEfNS_4arch4Sm80ELb1ELb0ELb1ELb0ELb0ELb0ELb0ELb0ELi2ELi2ELi4ELi2ELb1EEENS1_21CollectiveEpilogueBwdISA_SB_SD_Li256ELb0ELb0ELi2EEENS1_25SingleTileBwdLPTSchedulerILb0ELi128ELb0EEEEEEEEEvNT_6ParamsE$_ZN4cute3eso3ESOILb1ELb0EJNS_1CILi0EEEiEEC2ERKS3_RKi,@function
        .size           $_ZN7cutlass13device_kernelIN5flash19enable_sm80_to_sm89INS1_16FlashAttnBwdSm80INS1_25CollectiveMainloopBwdSm80ILi2ELi2EN4cute5tupleIJNS5_1CILi64EEENS7_ILi128EEES8_EEENS_10bfloat16_tEfNS_4arch4Sm80ELb1ELb0ELb1ELb0ELb0ELb0ELb0ELb0ELi2ELi2ELi4ELi2ELb1EEENS1_21CollectiveEpilogueBwdISA_SB_SD_Li256ELb0ELb0ELi2EEENS1_25SingleTileBwdLPTSchedulerILb0ELi128ELb0EEEEEEEEEvNT_6ParamsE$_ZN4cute3eso3ESOILb1ELb0EJNS_1CILi0EEEiEEC2ERKS3_RKi,($_ZN7cutlass13device_kernelIN5flash19enable_sm80_to_sm89INS1_16FlashAttnBwdSm80INS1_25CollectiveMainloopBwdSm80ILi2ELi2EN4cute5tupleIJNS5_1CILi64EEENS7_ILi128EEES8_EEENS_10bfloat16_tEfNS_4arch4Sm80ELb1ELb0ELb1ELb0ELb0ELb0ELb0ELb0ELi2ELi2ELi4ELi2ELb1EEENS1_21CollectiveEpilogueBwdISA_SB_SD_Li256ELb0ELb0ELi2EEENS1_25SingleTileBwdLPTSchedulerILb0ELi128ELb0EEEEEEEEEvNT_6ParamsE$_ZN4cute3eso3ESOILb1ELb0EJNS_1CILi0EEEiS3_EEC2ERKS3_RKiS6_ - $_ZN7cutlass13device_kernelIN5flash19enable_sm80_to_sm89INS1_16FlashAttnBwdSm80INS1_25CollectiveMainloopBwdSm80ILi2ELi2EN4cute5tupleIJNS5_1CILi64EEENS7_ILi128EEES8_EEENS_10bfloat16_tEfNS_4arch4Sm80ELb1ELb0ELb1ELb0ELb0ELb0ELb0ELb0ELi2ELi2ELi4ELi2ELb1EEENS1_21CollectiveEpilogueBwdISA_SB_SD_Li256ELb0ELb0ELi2EEENS1_25SingleTileBwdLPTSchedulerILb0ELi128ELb0EEEEEEEEEvNT_6ParamsE$_ZN4cute3eso3ESOILb1ELb0EJNS_1CILi0EEEiEEC2ERKS3_RKi)
$_ZN7cutlass13device_kernelIN5flash19enable_sm80_to_sm89INS1_16FlashAttnBwdSm80INS1_25CollectiveMainloopBwdSm80ILi2ELi2EN4cute5tupleIJNS5_1CILi64EEENS7_ILi128EEES8_EEENS_10bfloat16_tEfNS_4arch4Sm80ELb1ELb0ELb1ELb0ELb0ELb0ELb0ELb0ELi2ELi2ELi4ELi2ELb1EEENS1_21CollectiveEpilogueBwdISA_SB_SD_Li256ELb0ELb0ELi2EEENS1_25SingleTileBwdLPTSchedulerILb0ELi128ELb0EEEEEEEEEvNT_6ParamsE$_ZN4cute3eso3ESOILb1ELb0EJNS_1CILi0EEEiEEC2ERKS3_RKi:
[----:B------:R-:W-:Y:S02]  /*7e60*/  IADD3 R6, R13, -c[0x0][0x20], RZ ;  /* 0x800008000d067a10 */ /* 0x000fe40007ffe0ff */
[----:B------:R-:W-:-:S03]  /*7e70*/  MOV R17, 0x0 ;  /* 0x0000000000117802 */ /* 0x000fc60000000f00 */
[----:B------:R1:W-:Y:S01]  /*7e80*/  STL [R6], R7 ;  /* 0x0000000706007387 */ /* 0x0003e20000100800 */
[----:B------:R-:W-:Y:S05]  /*7e90*/  RET.REL.NODEC R16 `(_ZN7cutlass13device_kernelIN5flash19enable_sm80_to_sm89INS1_16FlashAttnBwdSm80INS1_25CollectiveMainloopBwdSm80ILi2ELi2EN4cute5tupleIJNS5_1CILi64EEENS7_ILi128EEES8_EEENS_10bfloat16_tEfNS_4arch4Sm80ELb1ELb0ELb1ELb0ELb0ELb0ELb0ELb0ELi2ELi2ELi4ELi2ELb1EEENS1_21CollectiveEpilogueBwdISA_SB_SD_Li256ELb0ELb0ELi2EEENS1_25SingleTileBwdLPTSchedulerILb0ELi128ELb0EEEEEEEEEvNT_6ParamsE) ;  /* 0xffff816010007950 */ /* 0x000fea0003c3ffff */
        .type           $_ZN7cutlass13device_kernelIN5flash19enable_sm80_to_sm89INS1_16FlashAttnBwdSm80INS1_25CollectiveMainloopBwdSm80ILi2ELi2EN4cute5tupleIJNS5_1CILi64EEENS7_ILi128EEES8_EEENS_10bfloat16_tEfNS_4arch4Sm80ELb1ELb0ELb1ELb0ELb0ELb0ELb0ELb0ELi2ELi2ELi4ELi2ELb1EEENS1_21CollectiveEpilogueBwdISA_SB_SD_Li256ELb0ELb0ELi2EEENS1_25SingleTileBwdLPTSchedulerILb0ELi128ELb0EEEEEEEEEvNT_6ParamsE$_ZN4cute3eso3ESOILb1ELb0EJNS_1CILi0EEEiS3_EEC2ERKS3_RKiS6_,@function
        .size           $_ZN7cutlass13device_kernelIN5flash19enable_sm80_to_sm89INS1_16FlashAttnBwdSm80INS1_25CollectiveMainloopBwdSm80ILi2ELi2EN4cute5tupleIJNS5_1CILi64EEENS7_ILi128EEES8_EEENS_10bfloat16_tEfNS_4arch4Sm80ELb1ELb0ELb1ELb0ELb0ELb0ELb0ELb0ELi2ELi2ELi4ELi2ELb1EEENS1_21CollectiveEpilogueBwdISA_SB_SD_Li256ELb0ELb0ELi2EEENS1_25SingleTileBwdLPTSchedulerILb0ELi128ELb0EEEEEEEEEvNT_6ParamsE$_ZN4cute3eso3ESOILb1ELb0EJNS_1CILi0EEEiS3_EEC2ERKS3_RKiS6_,($_ZN7cutlass13device_kernelIN5flash19enable_sm80_to_sm89INS1_16FlashAttnBwdSm80INS1_25CollectiveMainloopBwdSm80ILi2ELi2EN4cute5tupleIJNS5_1CILi64EEENS7_ILi128EEES8_EEENS_10bfloat16_tEfNS_4arch4Sm80ELb1ELb0ELb1ELb0ELb0ELb0ELb0ELb0ELi2ELi2ELi4ELi2ELb1EEENS1_21CollectiveEpilogueBwdISA_SB_SD_Li256ELb0ELb0ELi2EEENS1_25SingleTileBwdLPTSchedulerILb0ELi128ELb0EEEEEEEEEvNT_6ParamsE$_ZN4cute3eso3ESOILb1ELb0EJNS_1CILi0EEEiS3_S3_EEC2ERKS3_RKiS6_S6_ - $_ZN7cutlass13device_kernelIN5flash19enable_sm80_to_sm89INS1_16FlashAttnBwdSm80INS1_25CollectiveMainloopBwdSm80ILi2ELi2EN4cute5tupleIJNS5_1CILi64EEENS7_ILi128EEES8_EEENS_10bfloat16_tEfNS_4arch4Sm80ELb1ELb0ELb1ELb0ELb0ELb0ELb0ELb0ELi2ELi2ELi4ELi2ELb1EEENS1_21CollectiveEpilogueBwdISA_SB_SD_Li256ELb0ELb0ELi2EEENS1_25SingleTileBwdLPTSchedulerILb0ELi128ELb0EEEEEEEEEvNT_6ParamsE$_ZN4cute3eso3ESOILb1ELb0EJNS_1CILi0EEEiS3_EEC2ERKS3_RKiS6_)
$_ZN7cutlass13device_kernelIN5flash19enable_sm80_to_sm89INS1_16FlashAttnBwdSm80INS1_25CollectiveMainloopBwdSm80ILi2ELi2EN4cute5tupleIJNS5_1CILi64EEENS7_ILi128EEES8_EEENS_10bfloat16_tEfNS_4arch4Sm80ELb1ELb0ELb1ELb0ELb0ELb0ELb0ELb0ELi2ELi2ELi4ELi2ELb1EEENS1_21CollectiveEpilogueBwdISA_SB_SD_Li256ELb0ELb0ELi2EEENS1_25SingleTileBwdLPTSchedulerILb0ELi128ELb0EEEEEEEEEvNT_6ParamsE$_ZN4cute3eso3ESOILb1ELb0EJNS_1CILi0EEEiS3_EEC2ERKS3_RKiS6_:
[----:B------:R-:W-:Y:S02]  /*7ea0*/  IADD3 R6, R4, -c[0x0][0x20], RZ ;  /* 0x8000080004067a10 */ /* 0x000fe40007ffe0ff */
[----:B------:R-:W-:-:S03]  /*7eb0*/  MOV R9, 0x0 ;  /* 0x0000000000097802 */ /* 0x000fc60000000f00 */
[----:B------:R1:W-:Y:S01]  /*7ec0*/  STL [R6], R7 ;  /* 0x0000000706007387 */ /* 0x0003e20000100800 */
[----:B------:R-:W-:Y:S05]  /*7ed0*/  RET.REL.NODEC R8 `(_ZN7cutlass13device_kernelIN5flash19enable_sm80_to_sm89INS1_16FlashAttnBwdSm80INS1_25CollectiveMainloopBwdSm80ILi2ELi2EN4cute5tupleIJNS5_1CILi64EEENS7_ILi128EEES8_EEENS_10bfloat16_tEfNS_4arch4Sm80ELb1ELb0ELb1ELb0ELb0ELb0ELb0ELb0ELi2ELi2ELi4ELi2ELb1EEENS1_21CollectiveEpilogueBwdISA_SB_SD_Li256ELb0ELb0ELi2EEENS1_25SingleTileBwdLPTSchedulerILb0ELi128ELb0EEEEEEEEEvNT_6ParamsE) ;  /* 0xffff812008007950 */ /* 0x000fea0003c3ffff */
        .type           $_ZN7cutlass13device_kernelIN5flash19enable_sm80_to_sm89INS1_16FlashAttnBwdSm80INS1_25CollectiveMainloopBwdSm80ILi2ELi2EN4cute5tupleIJNS5_1CILi64EEENS7_ILi128EEES8_EEENS_10bfloat16_tEfNS_4arch4Sm80ELb1ELb0ELb1ELb0ELb0ELb0ELb0ELb0ELi2ELi2ELi4ELi2ELb1EEENS1_21CollectiveEpilogueBwdISA_SB_SD_Li256ELb0ELb0ELi2EEENS1_25SingleTileBwdLPTSchedulerILb0ELi128ELb0EEEEEEEEEvNT_6ParamsE$_ZN4cute3eso3ESOILb1ELb0EJNS_1CILi0EEEiS3_S3_EEC2ERKS3_RKiS6_S6_,@function
        .size           $_ZN7cutlass13device_kernelIN5flash19enable_sm80_to_sm89INS1_16FlashAttnBwdSm80INS1_25CollectiveMainloopBwdSm80ILi2ELi2EN4cute5tupleIJNS5_1CILi64EEENS7_ILi128EEES8_EEENS_10bfloat16_tEfNS_4arch4Sm80ELb1ELb0ELb1ELb0ELb0ELb0ELb0ELb0ELi2ELi2ELi4ELi2ELb1EEENS1_21CollectiveEpilogueBwdISA_SB_SD_Li256ELb0ELb0ELi2EEENS1_25SingleTileBwdLPTSchedulerILb0ELi128ELb0EEEEEEEEEvNT_6ParamsE$_ZN4cute3eso3ESOILb1ELb0EJNS_1CILi0EEEiS3_S3_EEC2ERKS3_RKiS6_S6_,($_ZN7cutlass13device_kernelIN5flash19enable_sm80_to_sm89INS1_16FlashAttnBwdSm80INS1_25CollectiveMainloopBwdSm80ILi2ELi2EN4cute5tupleIJNS5_1CILi64EEENS7_ILi128EEES8_EEENS_10bfloat16_tEfNS_4arch4Sm80ELb1ELb0ELb1ELb0ELb0ELb0ELb0ELb0ELi2ELi2ELi4ELi2ELb1EEENS1_21CollectiveEpilogueBwdISA_SB_SD_Li256ELb0ELb0ELi2EEENS1_25SingleTileBwdLPTSchedulerILb0ELi128ELb0EEEEEEEEEvNT_6ParamsE$_ZN4cute3eso3ESOILb1ELb0EJNS_1CILi0EEEiiiEEC2ERKS3_RKiS8_S8_ - $_ZN7cutlass13device_kernelIN5flash19enable_sm80_to_sm89INS1_16FlashAttnBwdSm80INS1_25CollectiveMainloopBwdSm80ILi2ELi2EN4cute5tupleIJNS5_1CILi64EEENS7_ILi128EEES8_EEENS_10bfloat16_tEfNS_4arch4Sm80ELb1ELb0ELb1ELb0ELb0ELb0ELb0ELb0ELi2ELi2ELi4ELi2ELb1EEENS1_21CollectiveEpilogueBwdISA_SB_SD_Li256ELb0ELb0ELi2EEENS1_25SingleTileBwdLPTSchedulerILb0ELi128ELb0EEEEEEEEEvNT_6ParamsE$_ZN4cute3eso3ESOILb1ELb0EJNS_1CILi0EEEiS3_S3_EEC2ERKS3_RKiS6_S6_)
$_ZN7cutlass13device_kernelIN5flash19enable_sm80_to_sm89INS1_16FlashAttnBwdSm80INS1_25CollectiveMainloopBwdSm80ILi2ELi2EN4cute5tupleIJNS5_1CILi64EEENS7_ILi128EEES8_EEENS_10bfloat16_tEfNS_4arch4Sm80ELb1ELb0ELb1ELb0ELb0ELb0ELb0ELb0ELi2ELi2ELi4ELi2ELb1EEENS1_21CollectiveEpilogueBwdISA_SB_SD_Li256ELb0ELb0ELi2EEENS1_25SingleTileBwdLPTSchedulerILb0ELi128ELb0EEEEEEEEEvNT_6ParamsE$_ZN4cute3eso3ESOILb1ELb0EJNS_1CILi0EEEiS3_S3_EEC2ERKS3_RKiS6_S6_:
[----:B------:R-:W-:Y:S02]  /*7ee0*/  IADD3 R6, R23, -c[0x0][0x20], RZ ;  /* 0x8000080017067a10 */ /* 0x000fe40007ffe0ff */
[----:B------:R-:W-:-:S03]  /*7ef0*/  MOV R17, 0x0 ;  /* 0x0000000000117802 */ /* 0x000fc60000000f00 */
[----:B------:R1:W-:Y:S01]  /*7f00*/  STL [R6], R7 ;  /* 0x0000000706007387 */ /* 0x0003e20000100800 */
[----:B------:R-:W-:Y:S05]  /*7f10*/  RET.REL.NODEC R16 `(_ZN7cutlass13device_kernelIN5flash19enable_sm80_to_sm89INS1_16FlashAttnBwdSm80INS1_25CollectiveMainloopBwdSm80ILi2ELi2EN4cute5tupleIJNS5_1CILi64EEENS7_ILi128EEES8_EEENS_10bfloat16_tEfNS_4arch4Sm80ELb1ELb0ELb1ELb0ELb0ELb0ELb0ELb0ELi2ELi2ELi4ELi2ELb1EEENS1_21CollectiveEpilogueBwdISA_SB_SD_Li256ELb0ELb0ELi2EEENS1_25SingleTileBwdLPTSchedulerILb0ELi128ELb0EEEEEEEEEvNT_6ParamsE) ;  /* 0xffff80e010007950 */ /* 0x000fea0003c3ffff */
        .type           $_ZN7cutlass13device_kernelIN5flash19enable_sm80_to_sm89INS1_16FlashAttnBwdSm80INS1_25CollectiveMainloopBwdSm80ILi2ELi2EN4cute5tupleIJNS5_1CILi64EEENS7_ILi128EEES8_EEENS_10bfloat16_tEfNS_4arch4Sm80ELb1ELb0ELb1ELb0ELb0ELb0ELb0ELb0ELi2ELi2ELi4ELi2ELb1EEENS1_21CollectiveEpilogueBwdISA_SB_SD_Li256ELb0ELb0ELi2EEENS1_25SingleTileBwdLPTSchedulerILb0ELi128ELb0EEEEEEEEEvNT_6ParamsE$_ZN4cute3eso3ESOILb1ELb0EJNS_1CILi0EEEiiiEEC2ERKS3_RKiS8_S8_,@function
        .size           $_ZN7cutlass13device_kernelIN5flash19enable_sm80_to_sm89INS1_16FlashAttnBwdSm80INS1_25CollectiveMainloopBwdSm80ILi2ELi2EN4cute5tupleIJNS5_1CILi64EEENS7_ILi128EEES8_EEENS_10bfloat16_tEfNS_4arch4Sm80ELb1ELb0ELb1ELb0ELb0ELb0ELb0ELb0ELi2ELi2ELi4ELi2ELb1EEENS1_21CollectiveEpilogueBwdISA_SB_SD_Li256ELb0ELb0ELi2EEENS1_25SingleTileBwdLPTSchedulerILb0ELi128ELb0EEEEEEEEEvNT_6ParamsE$_ZN4cute3eso3ESOILb1ELb0EJNS_1CILi0EEEiiiEEC2ERKS3_RKiS8_S8_,($_ZN7cutlass13device_kernelIN5flash19enable_sm80_to_sm89INS1_16FlashAttnBwdSm80INS1_25CollectiveMainloopBwdSm80ILi2ELi2EN4cute5tupleIJNS5_1CILi64EEENS7_ILi128EEES8_EEENS_10bfloat16_tEfNS_4arch4Sm80ELb1ELb0ELb1ELb0ELb0ELb0ELb0ELb0ELi2ELi2ELi4ELi2ELb1EEENS1_21CollectiveEpilogueBwdISA_SB_SD_Li256ELb0ELb0ELi2EEENS1_25SingleTileBwdLPTSchedulerILb0ELi128ELb0EEEEEEEEEvNT_6ParamsE$_ZN4cute3eso3ESOILb1ELb0EJNS_5tupleIJNS2_IJNS_1CILi8EEENS3_ILi1EEEEEENS3_ILi2EEES5_EEENS2_IJNS2_IJS5_NS3_ILi0EEEEEElS9_EEEEEC2ERKS8_RKSB_ - $_ZN7cutlass13device_kernelIN5flash19enable_sm80_to_sm89INS1_16FlashAttnBwdSm80INS1_25CollectiveMainloopBwdSm80ILi2ELi2EN4cute5tupleIJNS5_1CILi64EEENS7_ILi128EEES8_EEENS_10bfloat16_tEfNS_4arch4Sm80ELb1ELb0ELb1ELb0ELb0ELb0ELb0ELb0ELi2ELi2ELi4ELi2ELb1EEENS1_21CollectiveEpilogueBwdISA_SB_SD_Li256ELb0ELb0ELi2EEENS1_25SingleTileBwdLPTSchedulerILb0ELi128ELb0EEEEEEEEEvNT_6ParamsE$_ZN4cute3eso3ESOILb1ELb0EJNS_1CILi0EEEiiiEEC2ERKS3_RKiS8_S8_)
$_ZN7cutlass13device_kernelIN5flash19enable_sm80_to_sm89INS1_16FlashAttnBwdSm80INS1_25CollectiveMainloopBwdSm80ILi2ELi2EN4cute5tupleIJNS5_1CILi64EEENS7_ILi128EEES8_EEENS_10bfloat16_tEfNS_4arch4Sm80ELb1ELb0ELb1ELb0ELb0ELb0ELb0ELb0ELi2ELi2ELi4ELi2ELb1EEENS1_21CollectiveEpilogueBwdISA_SB_SD_Li256ELb0ELb0ELi2EEENS1_25SingleTileBwdLPTSchedulerILb0ELi128ELb0EEEEEEEEEvNT_6ParamsE$_ZN4cute3eso3ESOILb1ELb0EJNS_1CILi0EEEiiiEEC2ERKS3_RKiS8_S8_:
        /* <DEDUP_REMOVED lines=9> */
[----:B------:R-:W-:Y:S05]  /*7fb0*/  RET.REL.NODEC R16 `(_ZN7cutlass13device_kernelIN5flash19enable_sm80_to_sm89INS1_16FlashAttnBwdSm80INS1_25CollectiveMainloopBwdSm80ILi2ELi2EN4cute5tupleIJNS5_1CILi64EEENS7_ILi128EEES8_EEENS_10bfloat16_tEfNS_4arch4Sm80ELb1ELb0ELb1ELb0ELb0ELb0ELb0ELb0ELi2ELi2ELi4ELi2ELb1EEENS1_21CollectiveEpilogueBwdISA_SB_SD_Li256ELb0ELb0ELi2EEENS1_25SingleTileBwdLPTSchedulerILb0ELi128ELb0EEEEEEEEEvNT_6ParamsE) ;  /* 0xffff804010007950 */ /* 0x000fea0003c3ffff */
        .type           $_ZN7cutlass13device_kernelIN5flash19enable_sm80_to_sm89INS1_16FlashAttnBwdSm80INS1_25CollectiveMainloopBwdSm80ILi2ELi2EN4cute5tupleIJNS5_1CILi64EEENS7_ILi128EEES8_EEENS_10bfloat16_tEfNS_4arch4Sm80ELb1ELb0ELb1ELb0ELb0ELb0ELb0ELb0ELi2ELi2ELi4ELi2ELb1EEENS1_21CollectiveEpilogueBwdISA_SB_SD_Li256ELb0ELb0ELi2EEENS1_25SingleTileBwdLPTSchedulerILb0ELi128ELb0EEEEEEEEEvNT_6ParamsE$_ZN4cute3eso3ESOILb1ELb0EJNS_5tupleIJNS2_IJNS_1CILi8EEENS3_ILi1EEEEEENS3_ILi2EEES5_EEENS2_IJNS2_IJS5_NS3_ILi0EEEEEElS9_EEEEEC2ERKS8_RKSB_,@function
        .size           $_ZN7cutlass13device_kernelIN5flash19enable_sm80_to_sm89INS1_16FlashAttnBwdSm80INS1_25CollectiveMainloopBwdSm80ILi2ELi2EN4cute5tupleIJNS5_1CILi64EEENS7_ILi128EEES8_EEENS_10bfloat16_tEfNS_4arch4Sm80ELb1ELb0ELb1ELb0ELb0ELb0ELb0ELb0ELi2ELi2ELi4ELi2ELb1EEENS1_21CollectiveEpilogueBwdISA_SB_SD_Li256ELb0ELb0ELi2EEENS1_25SingleTileBwdLPTSchedulerILb0ELi128ELb0EEEEEEEEEvNT_6ParamsE$_ZN4cute3eso3ESOILb1ELb0EJNS_5tupleIJNS2_IJNS_1CILi8EEENS3_ILi1EEEEEENS3_ILi2EEES5_EEENS2_IJNS2_IJS5_NS3_ILi0EEEEEElS9_EEEEEC2ERKS8_RKSB_,($_ZN7cutlass13device_kernelIN5flash19enable_sm80_to_sm89INS1_16FlashAttnBwdSm80INS1_25CollectiveMainloopBwdSm80ILi2ELi2EN4cute5tupleIJNS5_1CILi64EEENS7_ILi128EEES8_EEENS_10bfloat16_tEfNS_4arch4Sm80ELb1ELb0ELb1ELb0ELb0ELb0ELb0ELb0ELi2ELi2ELi4ELi2ELb1EEENS1_21CollectiveEpilogueBwdISA_SB_SD_Li256ELb0ELb0ELi2EEENS1_25SingleTileBwdLPTSchedulerILb0ELi128ELb0EEEEEEEEEvNT_6ParamsE$_ZN4cute3eso3ESOILb1ELb0EJNS_5tupleIJNS_1CILi1EEENS3_ILi0EEEEEElS5_EEC2ERKS6_RKlRKS5_ - $_ZN7cutlass13device_kernelIN5flash19enable_sm80_to_sm89INS1_16FlashAttnBwdSm80INS1_25CollectiveMainloopBwdSm80ILi2ELi2EN4cute5tupleIJNS5_1CILi64EEENS7_ILi128EEES8_EEENS_10bfloat16_tEfNS_4arch4Sm80ELb1ELb0ELb1ELb0ELb0ELb0ELb0ELb0ELi2ELi2ELi4ELi2ELb1EEENS1_21CollectiveEpilogueBwdISA_SB_SD_Li256ELb0ELb0ELi2EEENS1_25SingleTileBwdLPTSchedulerILb0ELi128ELb0EEEEEEEEEvNT_6ParamsE$_ZN4cute3eso3ESOILb1ELb0EJNS_5tupleIJNS2_IJNS_1CILi8EEENS3_ILi1EEEEEENS3_ILi2EEES5_EEENS2_IJNS2_IJS5_NS3_ILi0EEEEEElS9_EEEEEC2ERKS8_RKSB_)
$_ZN7cutlass13device_kernelIN5flash19enable_sm80_to_sm89INS1_16FlashAttnBwdSm80INS1_25CollectiveMainloopBwdSm80ILi2ELi2EN4cute5tupleIJNS5_1CILi64EEENS7_ILi128EEES8_EEENS_10bfloat16_tEfNS_4arch4Sm80ELb1ELb0ELb1ELb0ELb0ELb0ELb0ELb0ELi2ELi2ELi4ELi2ELb1EEENS1_21CollectiveEpilogueBwdISA_SB_SD_Li256ELb0ELb0ELi2EEENS1_25SingleTileBwdLPTSchedulerILb0ELi128ELb0EEEEEEEEEvNT_6ParamsE$_ZN4cute3eso3ESOILb1ELb0EJNS_5tupleIJNS2_IJNS_1CILi8EEENS3_ILi1EEEEEENS3_ILi2EEES5_EEENS2_IJNS2_IJS5_NS3_ILi0EEEEEElS9_EEEEEC2ERKS8_RKSB_:
[----:B------:R-:W-:Y:S01]  /*7fc0*/  IADD3 R7, R4, -c[0x0][0x20], RZ ;  /* 0x8000080004077a10 */ /* 0x000fe20007ffe0ff */
[----:B------:R-:W-:Y:S01]  /*7fd0*/  IMAD.MOV.U32 R128, RZ, RZ, R6 ;  /* 0x000000ffff807224 */ /* 0x000fe200078e0006 */
[----:B------:R-:W-:Y:S01]  /*7fe0*/  MOV R130, R10 ;  /* 0x0000000a00827202 */ /* 0x000fe20000000f00 */
[----:B------:R-:W-:Y:S01]  /*7ff0*/  IMAD.MOV.U32 R129, RZ, RZ, R9 ;  /* 0x000000ffff817224 */ /* 0x000fe200078e0009 */
[----:B------:R-:W-:-:S04]  /*8000*/  MOV R131, 0x0 ;  /* 0x0000000000837802 */ /* 0x000fc80000000f00 */
[----:B------:R1:W-:Y:S01]  /*8010*/  STL.64 [R7], R128 ;  /* 0x0000008007007387 */ /* 0x0003e20000100a00 */
[----:B------:R-:W-:Y:S05]  /*8020*/  RET.REL.NODEC R130 `(_ZN7cutlass13device_kernelIN5flash19enable_sm80_to_sm89INS1_16FlashAttnBwdSm80INS1_25CollectiveMainloopBwdSm80ILi2ELi2EN4cute5tupleIJNS5_1CILi64EEENS7_ILi128EEES8_EEENS_10bfloat16_tEfNS_4arch4Sm80ELb1ELb0ELb1ELb0ELb0ELb0ELb0ELb0ELi2ELi2ELi4ELi2ELb1EEENS1_21CollectiveEpilogueBwdISA_SB_SD_Li256ELb0ELb0ELi2EEENS1_25SingleTileBwdLPTSchedulerILb0ELi128ELb0EEEEEEEEEvNT_6ParamsE) ;  /* 0xffff7fd082007950 */ /* 0x000fea0003c3ffff */
        .type           $_ZN7cutlass13device_kernelIN5flash19enable_sm80_to_sm89INS1_16FlashAttnBwdSm80INS1_25CollectiveMainloopBwdSm80ILi2ELi2EN4cute5tupleIJNS5_1CILi64EEENS7_ILi128EEES8_EEENS_10bfloat16_tEfNS_4arch4Sm80ELb1ELb0ELb1ELb0ELb0ELb0ELb0ELb0ELi2ELi2ELi4ELi2ELb1EEENS1_21CollectiveEpilogueBwdISA_SB_SD_Li256ELb0ELb0ELi2EEENS1_25SingleTileBwdLPTSchedulerILb0ELi128ELb0EEEEEEEEEvNT_6ParamsE$_ZN4cute3eso3ESOILb1ELb0EJNS_5tupleIJNS_1CILi1EEENS3_ILi0EEEEEElS5_EEC2ERKS6_RKlRKS5_,@function
        .size           $_ZN7cutlass13device_kernelIN5flash19enable_sm80_to_sm89INS1_16FlashAttnBwdSm80INS1_25CollectiveMainloopBwdSm80ILi2ELi2EN4cute5tupleIJNS5_1CILi64EEENS7_ILi128EEES8_EEENS_10bfloat16_tEfNS_4arch4Sm80ELb1ELb0ELb1ELb0ELb0ELb0ELb0ELb0ELi2ELi2ELi4ELi2ELb1EEENS1_21CollectiveEpilogueBwdISA_SB_SD_Li256ELb0ELb0ELi2EEENS1_25SingleTileBwdLPTSchedulerILb0ELi128ELb0EEEEEEEEEvNT_6ParamsE$_ZN4cute3eso3ESOILb1ELb0EJNS_5tupleIJNS_1CILi1EEENS3_ILi0EEEEEElS5_EEC2ERKS6_RKlRKS5_,($_ZN7cutlass13device_kernelIN5flash19enable_sm80_to_sm89INS1_16FlashAttnBwdSm80INS1_25CollectiveMainloopBwdSm80ILi2ELi2EN4cute5tupleIJNS5_1CILi64EEENS7_ILi128EEES8_EEENS_10bfloat16_tEfNS_4arch4Sm80ELb1ELb0ELb1ELb0ELb0ELb0ELb0ELb0ELi2ELi2ELi4ELi2ELb1EEENS1_21CollectiveEpilogueBwdISA_SB_SD_Li256ELb0ELb0ELi2EEENS1_25SingleTileBwdLPTSchedulerILb0ELi128ELb0EEEEEEEEEvNT_6ParamsE$_ZN4cute3eso3ESOILb1ELb0EJNS_6LayoutINS_5tupleIJNS3_IJNS_1CILi1EEES5_EEEEEENS3_IJNS3_IJS5_NS4_ILi0EEEEEEEEEEENS_10ViewEngineINS_8gmem_ptrIPKN7cutlass9uint128_tEEEEEEEC2ERKSB_RKSJ_ - $_ZN7cutlass13device_kernelIN5flash19enable_sm80_to_sm89INS1_16FlashAttnBwdSm80INS1_25CollectiveMainloopBwdSm80ILi2ELi2EN4cute5tupleIJNS5_1CILi64EEENS7_ILi128EEES8_EEENS_10bfloat16_tEfNS_4arch4Sm80ELb1ELb0ELb1ELb0ELb0ELb0ELb0ELb0ELi2ELi2ELi4ELi2ELb1EEENS1_21CollectiveEpilogueBwdISA_SB_SD_Li256ELb0ELb0ELi2EEENS1_25SingleTileBwdLPTSchedulerILb0ELi128ELb0EEEEEEEEEvNT_6ParamsE$_ZN4cute3eso3ESOILb1ELb0EJNS_5tupleIJNS_1CILi1EEENS3_ILi0EEEEEElS5_EEC2ERKS6_RKlRKS5_)
$_ZN7cutlass13device_kernelIN5flash19enable_sm80_to_sm89INS1_16FlashAttnBwdSm80INS1_25CollectiveMainloopBwdSm80ILi2ELi2EN4cute5tupleIJNS5_1CILi64EEENS7_ILi128EEES8_EEENS_10bfloat16_tEfNS_4arch4Sm80ELb1ELb0ELb1ELb0ELb0ELb0ELb0ELb0ELi2ELi2ELi4ELi2ELb1EEENS1_21CollectiveEpilogueBwdISA_SB_SD_Li256ELb0ELb0ELi2EEENS1_25SingleTileBwdLPTSchedulerILb0ELi128ELb0EEEEEEEEEvNT_6ParamsE$_ZN4cute3eso3ESOILb1ELb0EJNS_5tupleIJNS_1CILi1EEENS3_ILi0EEEEEElS5_EEC2ERKS6_RKlRKS5_:
[----:B------:R-:W-:Y:S01]  /*8030*/  IADD3 R7, R7, -c[0x0][0x20], RZ ;  /* 0x8000080007077a10 */ /* 0x000fe20007ffe0ff */
[----:B------:R-:W-:Y:S01]  /*8040*/  IMAD.MOV.U32 R128, RZ, RZ, R6 ;  /* 0x000000ffff807224 */ /* 0x000fe200078e0006 */
[----:B------:R-:W-:Y:S01]  /*8050*/  MOV R130, R10 ;  /* 0x0000000a00827202 */ /* 0x000fe20000000f00 */
[----:B------:R-:W-:Y:S01]  /*8060*/  IMAD.MOV.U32 R129, RZ, RZ, R9 ;  /* 0x000000ffff817224 */ /* 0x000fe200078e0009 */
[----:B------:R-:W-:-:S04]  /*8070*/  MOV R131, 0x0 ;  /* 0x0000000000837802 */ /* 0x000fc80000000f00 */
[----:B------:R1:W-:Y:S01]  /*8080*/  STL.64 [R7], R128 ;  /* 0x0000008007007387 */ /* 0x0003e20000100a00 */
[----:B------:R-:W-:Y:S05]  /*8090*/  RET.REL.NODEC R130 `(_ZN7cutlass13device_kernelIN5flash19enable_sm80_to_sm89INS1_16FlashAttnBwdSm80INS1_25CollectiveMainloopBwdSm80ILi2ELi2EN4cute5tupleIJNS5_1CILi64EEENS7_ILi128EEES8_EEENS_10bfloat16_tEfNS_4arch4Sm80ELb1ELb0ELb1ELb0ELb0ELb0ELb0ELb0ELi2ELi2ELi4ELi2ELb1EEENS1_21CollectiveEpilogueBwdISA_SB_SD_Li256ELb0ELb0ELi2EEENS1_25SingleTileBwdLPTSchedulerILb0ELi128ELb0EEEEEEEEEvNT_6ParamsE) ;  /* 0xffff7f6082007950 */ /* 0x000fea0003c3ffff */
        .type           $_ZN7cutlass13device_kernelIN5flash19enable_sm80_to_sm89INS1_16FlashAttnBwdSm80INS1_25CollectiveMainloopBwdSm80ILi2ELi2EN4cute5tupleIJNS5_1CILi64EEENS7_ILi128EEES8_EEENS_10bfloat16_tEfNS_4arch4Sm80ELb1ELb0ELb1ELb0ELb0ELb0ELb0ELb0ELi2ELi2ELi4ELi2ELb1EEENS1_21CollectiveEpilogueBwdISA_SB_SD_Li256ELb0ELb0ELi2EEENS1_25SingleTileBwdLPTSchedulerILb0ELi128ELb0EEEEEEEEEvNT_6ParamsE$_ZN4cute3eso3ESOILb1ELb0EJNS_6LayoutINS_5tupleIJNS3_IJNS_1CILi1EEES5_EEEEEENS3_IJNS3_IJS5_NS4_ILi0EEEEEEEEEEENS_10ViewEngineINS_8gmem_ptrIPKN7cutlass9uint128_tEEEEEEEC2ERKSB_RKSJ_,@function
        .size           $_ZN7cutlass13device_kernelIN5flash19enable_sm80_to_sm89INS1_16FlashAttnBwdSm80INS1_25CollectiveMainloopBwdSm80ILi2ELi2EN4cute5tupleIJNS5_1CILi64EEENS7_ILi128EEES8_EEENS_10bfloat16_tEfNS_4arch4Sm80ELb1ELb0ELb1ELb0ELb0ELb0ELb0ELb0ELi2ELi2ELi4ELi2ELb1EEENS1_21CollectiveEpilogueBwdISA_SB_SD_Li256ELb0ELb0ELi2EEENS1_25SingleTileBwdLPTSchedulerILb0ELi128ELb0EEEEEEEEEvNT_6ParamsE$_ZN4cute3eso3ESOILb1ELb0EJNS_6LayoutINS_5tupleIJNS3_IJNS_1CILi1EEES5_EEEEEENS3_IJNS3_IJS5_NS4_ILi0EEEEEEEEEEENS_10ViewEngineINS_8gmem_ptrIPKN7cutlass9uint128_tEEEEEEEC2ERKSB_RKSJ_,($_ZN7cutlass13device_kernelIN5flash19enable_sm80_to_sm89INS1_16FlashAttnBwdSm80INS1_25CollectiveMainloopBwdSm80ILi2ELi2EN4cute5tupleIJNS5_1CILi64EEENS7_ILi128EEES8_EEENS_10bfloat16_tEfNS_4arch4Sm80ELb1ELb0ELb1ELb0ELb0ELb0ELb0ELb0ELi2ELi2ELi4ELi2ELb1EEENS1_21CollectiveEpilogueBwdISA_SB_SD_Li256ELb0ELb0ELi2EEENS1_25SingleTileBwdLPTSchedulerILb0ELi128ELb0EEEEEEEEEvNT_6ParamsE$_ZN4cute3eso3ESOILb1ELb0EJNS_6LayoutINS_5tupleIJNS3_IJNS_1CILi1EEES5_EEEEEENS3_IJNS3_IJS5_NS4_ILi0EEEEEEEEEEENS_10ViewEngineINS_8smem_ptrIPN7cutlass9uint128_tEEEEEEEC2ERKSB_RKSI_ - $_ZN7cutlass13device_kernelIN5flash19enable_sm80_to_sm89INS1_16FlashAttnBwdSm80INS1_25CollectiveMainloopBwdSm80ILi2ELi2EN4cute5tupleIJNS5_1CILi64EEENS7_ILi128EEES8_EEENS_10bfloat16_tEfNS_4arch4Sm80ELb1ELb0ELb1ELb0ELb0ELb0ELb0ELb0ELi2ELi2ELi4ELi2ELb1EEENS1_21CollectiveEpilogueBwdISA_SB_SD_Li256ELb0ELb0ELi2EEENS1_25SingleTileBwdLPTSchedulerILb0ELi128ELb0EEEEEEEEEvNT_6ParamsE$_ZN4cute3eso3ESOILb1ELb0EJNS_6LayoutINS_5tupleIJNS3_IJNS_1CILi1EEES5_EEEEEENS3_IJNS3_IJS5_NS4_ILi0EEEEEEEEEEENS_10ViewEngineINS_8gmem_ptrIPKN7cutlass9uint128_tEEEEEEEC2ERKSB_RKSJ_)
$_ZN7cutlass13device_kernelIN5flash19enable_sm80_to_sm89INS1_16FlashAttnBwdSm80INS1_25CollectiveMainloopBwdSm80ILi2ELi2EN4cute5tupleIJNS5_1CILi64EEENS7_ILi128EEES8_EEENS_10bfloat16_tEfNS_4arch4Sm80ELb1ELb0ELb1ELb0ELb0ELb0ELb0ELb0ELi2ELi2ELi4ELi2ELb1EEENS1_21CollectiveEpilogueBwdISA_SB_SD_Li256ELb0ELb0ELi2EEENS1_25SingleTileBwdLPTSchedulerILb0ELi128ELb0EEEEEEEEEvNT_6ParamsE$_ZN4cute3eso3ESOILb1ELb0EJNS_6LayoutINS_5tupleIJNS3_IJNS_1CILi1EEES5_EEEEEENS3_IJNS3_IJS5_NS4_ILi0EEEEEEEEEEENS_10ViewEngineINS_8gmem_ptrIPKN7cutlass9uint128_tEEEEEEEC2ERKSB_RKSJ_:
[----:B------:R-:W-:Y:S01]  /*80a0*/  IADD3 R10, R4, -c[0x0][0x20], RZ ;  /* 0x80000800040a7a10 */ /* 0x000fe20007ffe0ff */
[----:B------:R-:W-:Y:S01]  /*80b0*/  IMAD.MOV.U32 R128, RZ, RZ, R16 ;  /* 0x000000ffff807224 */ /* 0x000fe200078e0010 */
[----:B------:R-:W-:-:S03]  /*80c0*/  MOV R129, 0x0 ;  /* 0x0000000000817802 */ /* 0x000fc60000000f00 */
[----:B------:R1:W-:Y:S01]  /*80d0*/  STL.64 [R10], R6 ;  /* 0x000000060a007387 */ /* 0x0003e20000100a00 */
[----:B------:R-:W-:Y:S05]  /*80e0*/  RET.REL.NODEC R128 `(_ZN7cutlass13device_kernelIN5flash19enable_sm80_to_sm89INS1_16FlashAttnBwdSm80INS1_25CollectiveMainloopBwdSm80ILi2ELi2EN4cute5tupleIJNS5_1CILi64EEENS7_ILi128EEES8_EEENS_10bfloat16_tEfNS_4arch4Sm80ELb1ELb0ELb1ELb0ELb0ELb0ELb0ELb0ELi2ELi2ELi4ELi2ELb1EEENS1_21CollectiveEpilogueBwdISA_SB_SD_Li256ELb0ELb0ELi2EEENS1_25SingleTileBwdLPTSchedulerILb0ELi128ELb0EEEEEEEEEvNT_6ParamsE) ;  /* 0xffff7f1080007950 */ /* 0x000fea0003c3ffff */
        .type           $_ZN7cutlass13device_kernelIN5flash19enable_sm80_to_sm89INS1_16FlashAttnBwdSm80INS1_25CollectiveMainloopBwdSm80ILi2ELi2EN4cute5tupleIJNS5_1CILi64EEENS7_ILi128EEES8_EEENS_10bfloat16_tEfNS_4arch4Sm80ELb1ELb0ELb1ELb0ELb0ELb0ELb0ELb0ELi2ELi2ELi4ELi2ELb1EEENS1_21CollectiveEpilogueBwdISA_SB_SD_Li256ELb0ELb0ELi2EEENS1_25SingleTileBwdLPTSchedulerILb0ELi128ELb0EEEEEEEEEvNT_6ParamsE$_ZN4cute3eso3ESOILb1ELb0EJNS_6LayoutINS_5tupleIJNS3_IJNS_1CILi1EEES5_EEEEEENS3_IJNS3_IJS5_NS4_ILi0EEEEEEEEEEENS_10ViewEngineINS_8smem_ptrIPN7cutlass9uint128_tEEEEEEEC2ERKSB_RKSI_,@function
        .size           $_ZN7cutlass13device_kernelIN5flash19enable_sm80_to_sm89INS1_16FlashAttnBwdSm80INS1_25CollectiveMainloopBwdSm80ILi2ELi2EN4cute5tupleIJNS5_1CILi64EEENS7_ILi128EEES8_EEENS_10bfloat16_tEfNS_4arch4Sm80ELb1ELb0ELb1ELb0ELb0ELb0ELb0ELb0ELi2ELi2ELi4ELi2ELb1EEENS1_21CollectiveEpilogueBwdISA_SB_SD_Li256ELb0ELb0ELi2EEENS1_25SingleTileBwdLPTSchedulerILb0ELi128ELb0EEEEEEEEEvNT_6ParamsE$_ZN4cute3eso3ESOILb1ELb0EJNS_6LayoutINS_5tupleIJNS3_IJNS_1CILi1EEES5_EEEEEENS3_IJNS3_IJS5_NS4_ILi0EEEEEEEEEEENS_10ViewEngineINS_8smem_ptrIPN7cutlass9uint128_tEEEEEEEC2ERKSB_RKSI_,($_ZN7cutlass13device_kernelIN5flash19enable_sm80_to_sm89INS1_16FlashAttnBwdSm80INS1_25CollectiveMainloopBwdSm80ILi2ELi2EN4cute5tupleIJNS5_1CILi64EEENS7_ILi128EEES8_EEENS_10bfloat16_tEfNS_4arch4Sm80ELb1ELb0ELb1ELb0ELb0ELb0ELb0ELb0ELi2ELi2ELi4ELi2ELb1EEENS1_21CollectiveEpilogueBwdISA_SB_SD_Li256ELb0ELb0ELi2EEENS1_25SingleTileBwdLPTSchedulerILb0ELi128ELb0EEEEEEEEEvNT_6ParamsE$_ZN4cute3eso3ESOILb1ELb0EJNS_6LayoutINS_5tupleIJNS3_IJNS_1CILi4EEENS4_ILi1EEEEEEEEENS3_IJNS3_IJS6_NS4_ILi0EEEEEEEEEEENS_10ViewEngineINS_8gmem_ptrIPKfEEEEEEC2ERKSC_RKSI_ - $_ZN7cutlass13device_kernelIN5flash19enable_sm80_to_sm89INS1_16FlashAttnBwdSm80INS1_25CollectiveMainloopBwdSm80ILi2ELi2EN4cute5tupleIJNS5_1CILi64EEENS7_ILi128EEES8_EEENS_10bfloat16_tEfNS_4arch4Sm80ELb1ELb0ELb1ELb0ELb0ELb0ELb0ELb0ELi2ELi2ELi4ELi2ELb1EEENS1_21CollectiveEpilogueBwdISA_SB_SD_Li256ELb0ELb0ELi2EEENS1_25SingleTileBwdLPTSchedulerILb0ELi128ELb0EEEEEEEEEvNT_6ParamsE$_ZN4cute3eso3ESOILb1ELb0EJNS_6LayoutINS_5tupleIJNS3_IJNS_1CILi1EEES5_EEEEEENS3_IJNS3_IJS5_NS4_ILi0EEEEEEEEEEENS_10ViewEngineINS_8smem_ptrIPN7cutlass9uint128_tEEEEEEEC2ERKSB_RKSI_)
$_ZN7cutlass13device_kernelIN5flash19enable_sm80_to_sm89INS1_16FlashAttnBwdSm80INS1_25CollectiveMainloopBwdSm80ILi2ELi2EN4cute5tupleIJNS5_1CILi64EEENS7_ILi128EEES8_EEENS_10bfloat16_tEfNS_4arch4Sm80ELb1ELb0ELb1ELb0ELb0ELb0ELb0ELb0ELi2ELi2ELi4ELi2ELb1EEENS1_21CollectiveEpilogueBwdISA_SB_SD_Li256ELb0ELb0ELi2EEENS1_25SingleTileBwdLPTSchedulerILb0ELi128ELb0EEEEEEEEEvNT_6ParamsE$_ZN4cute3eso3ESOILb1ELb0EJNS_6LayoutINS_5tupleIJNS3_IJNS_1CILi1EEES5_EEEEEENS3_IJNS3_IJS5_NS4_ILi0EEEEEEEEEEENS_10ViewEngineINS_8smem_ptrIPN7cutlass9uint128_tEEEEEEEC2ERKSB_RKSI_:
[----:B------:R-:W-:Y:S02]  /*80f0*/  IADD3 R8, R4, -c[0x0][0x20], RZ ;  /* 0x8000080004087a10 */ /* 0x000fe40007ffe0ff */
[----:B------:R-:W-:-:S03]  /*8100*/  MOV R11, 0x0 ;  /* 0x00000000000b7802 */ /* 0x000fc60000000f00 */
[----:B------:R1:W-:Y:S01]  /*8110*/  STL.64 [R8], R6 ;  /* 0x0000000608007387 */ /* 0x0003e20000100a00 */
[----:B------:R-:W-:Y:S05]  /*8120*/  RET.REL.NODEC R10 `(_ZN7cutlass13device_kernelIN5flash19enable_sm80_to_sm89INS1_16FlashAttnBwdSm80INS1_25CollectiveMainloopBwdSm80ILi2ELi2EN4cute5tupleIJNS5_1CILi64EEENS7_ILi128EEES8_EEENS_10bfloat16_tEfNS_4arch4Sm80ELb1ELb0ELb1ELb0ELb0ELb0ELb0ELb0ELi2ELi2ELi4ELi2ELb1EEENS1_21CollectiveEpilogueBwdISA_SB_SD_Li256ELb0ELb0ELi2EEENS1_25SingleTileBwdLPTSchedulerILb0ELi128ELb0EEEEEEEEEvNT_6ParamsE) ;  /* 0xffff7ed00a007950 */ /* 0x000fea0003c3ffff */
        .type           $_ZN7cutlass13device_kernelIN5flash19enable_sm80_to_sm89INS1_16FlashAttnBwdSm80INS1_25CollectiveMainloopBwdSm80ILi2ELi2EN4cute5tupleIJNS5_1CILi64EEENS7_ILi128EEES8_EEENS_10bfloat16_tEfNS_4arch4Sm80ELb1ELb0ELb1ELb0ELb0ELb0ELb0ELb0ELi2ELi2ELi4ELi2ELb1EEENS1_21CollectiveEpilogueBwdISA_SB_SD_Li256ELb0ELb0ELi2EEENS1_25SingleTileBwdLPTSchedulerILb0ELi128ELb0EEEEEEEEEvNT_6ParamsE$_ZN4cute3eso3ESOILb1ELb0EJNS_6LayoutINS_5tupleIJNS3_IJNS_1CILi4EEENS4_ILi1EEEEEEEEENS3_IJNS3_IJS6_NS4_ILi0EEEEEEEEEEENS_10ViewEngineINS_8gmem_ptrIPKfEEEEEEC2ERKSC_RKSI_,@function
        .size           $_ZN7cutlass13device_kernelIN5flash19enable_sm80_to_sm89INS1_16FlashAttnBwdSm80INS1_25CollectiveMainloopBwdSm80ILi2ELi2EN4cute5tupleIJNS5_1CILi64EEENS7_ILi128EEES8_EEENS_10bfloat16_tEfNS_4arch4Sm80ELb1ELb0ELb1ELb0ELb0ELb0ELb0ELb0ELi2ELi2ELi4ELi2ELb1EEENS1_21CollectiveEpilogueBwdISA_SB_SD_Li256ELb0ELb0ELi2EEENS1_25SingleTileBwdLPTSchedulerILb0ELi128ELb0EEEEEEEEEvNT_6ParamsE$_ZN4cute3eso3ESOILb1ELb0EJNS_6LayoutINS_5tupleIJNS3_IJNS_1CILi4EEENS4_ILi1EEEEEEEEENS3_IJNS3_IJS6_NS4_ILi0EEEEEEEEEEENS_10ViewEngineINS_8gmem_ptrIPKfEEEEEEC2ERKSC_RKSI_,($_ZN7cutlass13device_kernelIN5flash19enable_sm80_to_sm89INS1_16FlashAttnBwdSm80INS1_25CollectiveMainloopBwdSm80ILi2ELi2EN4cute5tupleIJNS5_1CILi64EEENS7_ILi128EEES8_EEENS_10bfloat16_tEfNS_4arch4Sm80ELb1ELb0ELb1ELb0ELb0ELb0ELb0ELb0ELi2ELi2ELi4ELi2ELb1EEENS1_21CollectiveEpilogueBwdISA_SB_SD_Li256ELb0ELb0ELi2EEENS1_25SingleTileBwdLPTSchedulerILb0ELi128ELb0EEEEEEEEEvNT_6ParamsE$_ZN4cute3eso3ESOILb1ELb0EJNS_6LayoutINS_5tupleIJNS3_IJNS_1CILi4EEENS4_ILi1EEEEEEEEENS3_IJNS3_IJS6_NS4_ILi0EEEEEEEEEEENS_10ViewEngineINS_8smem_ptrIPfEEEEEEC2ERKSC_RKSH_ - $_ZN7cutlass13device_kernelIN5flash19enable_sm80_to_sm89INS1_16FlashAttnBwdSm80INS1_25CollectiveMainloopBwdSm80ILi2ELi2EN4cute5tupleIJNS5_1CILi64EEENS7_ILi128EEES8_EEENS_10bfloat16_tEfNS_4arch4Sm80ELb1ELb0ELb1ELb0ELb0ELb0ELb0ELb0ELi2ELi2ELi4ELi2ELb1EEENS1_21CollectiveEpilogueBwdISA_SB_SD_Li256ELb0ELb0ELi2EEENS1_25SingleTileBwdLPTSchedulerILb0ELi128ELb0EEEEEEEEEvNT_6ParamsE$_ZN4cute3eso3ESOILb1ELb0EJNS_6LayoutINS_5tupleIJNS3_IJNS_1CILi4EEENS4_ILi1EEEEEEEEENS3_IJNS3_IJS6_NS4_ILi0EEEEEEEEEEENS_10ViewEngineINS_8gmem_ptrIPKfEEEEEEC2ERKSC_RKSI_)
$_ZN7cutlass13device_kernelIN5flash19enable_sm80_to_sm89INS1_16FlashAttnBwdSm80INS1_25CollectiveMainloopBwdSm80ILi2ELi2EN4cute5tupleIJNS5_1CILi64EEENS7_ILi128EEES8_EEENS_10bfloat16_tEfNS_4arch4Sm80ELb1ELb0ELb1ELb0ELb0ELb0ELb0ELb0ELi2ELi2ELi4ELi2ELb1EEENS1_21CollectiveEpilogueBwdISA_SB_SD_Li256ELb0ELb0ELi2EEENS1_25SingleTileBwdLPTSchedulerILb0ELi128ELb0EEEEEEEEEvNT_6ParamsE$_ZN4cute3eso3ESOILb1ELb0EJNS_6LayoutINS_5tupleIJNS3_IJNS_1CILi4EEENS4_ILi1EEEEEEEEENS3_IJNS3_IJS6_NS4_ILi0EEEEEEEEEEENS_10ViewEngineINS_8gmem_ptrIPKfEEEEEEC2ERKSC_RKSI_:
[----:B------:R-:W-:Y:S02]  /*8130*/  IADD3 R10, R13, -c[0x0][0x20], RZ ;  /* 0x800008000d0a7a10 */ /* 0x000fe40007ffe0ff */
[----:B------:R-:W-:-:S03]  /*8140*/  MOV R17, 0x0 ;  /* 0x0000000000117802 */ /* 0x000fc60000000f00 */
[----:B------:R1:W-:Y:S01]  /*8150*/  STL.64 [R10], R6 ;  /* 0x000000060a007387 */ /* 0x0003e20000100a00 */
[----:B------:R-:W-:Y:S05]  /*8160*/  RET.REL.NODEC R16 `(_ZN7cutlass13device_kernelIN5flash19enable_sm80_to_sm89INS1_16FlashAttnBwdSm80INS1_25CollectiveMainloopBwdSm80ILi2ELi2EN4cute5tupleIJNS5_1CILi64EEENS7_ILi128EEES8_EEENS_10bfloat16_tEfNS_4arch4Sm80ELb1ELb0ELb1ELb0ELb0ELb0ELb0ELb0ELi2ELi2ELi4ELi2ELb1EEENS1_21CollectiveEpilogueBwdISA_SB_SD_Li256ELb0ELb0ELi2EEENS1_25SingleTileBwdLPTSchedulerILb0ELi128ELb0EEEEEEEEEvNT_6ParamsE) ;  /* 0xffff7e9010007950 */ /* 0x000fea0003c3ffff */
        .type           $_ZN7cutlass13device_kernelIN5flash19enable_sm80_to_sm89INS1_16FlashAttnBwdSm80INS1_25CollectiveMainloopBwdSm80ILi2ELi2EN4cute5tupleIJNS5_1CILi64EEENS7_ILi128EEES8_EEENS_10bfloat16_tEfNS_4arch4Sm80ELb1ELb0ELb1ELb0ELb0ELb0ELb0ELb0ELi2ELi2ELi4ELi2ELb1EEENS1_21CollectiveEpilogueBwdISA_SB_SD_Li256ELb0ELb0ELi2EEENS1_25SingleTileBwdLPTSchedulerILb0ELi128ELb0EEEEEEEEEvNT_6ParamsE$_ZN4cute3eso3ESOILb1ELb0EJNS_6LayoutINS_5tupleIJNS3_IJNS_1CILi4EEENS4_ILi1EEEEEEEEENS3_IJNS3_IJS6_NS4_ILi0EEEEEEEEEEENS_10ViewEngineINS_8smem_ptrIPfEEEEEEC2ERKSC_RKSH_,@function
        .size           $_ZN7cutlass13device_kernelIN5flash19enable_sm80_to_sm89INS1_16FlashAttnBwdSm80INS1_25CollectiveMainloopBwdSm80ILi2ELi2EN4cute5tupleIJNS5_1CILi64EEENS7_ILi128EEES8_EEENS_10bfloat16_tEfNS_4arch4Sm80ELb1ELb0ELb1ELb0ELb0ELb0ELb0ELb0ELi2ELi2ELi4ELi2ELb1EEENS1_21CollectiveEpilogueBwdISA_SB_SD_Li256ELb0ELb0ELi2EEENS1_25SingleTileBwdLPTSchedulerILb0ELi128ELb0EEEEEEEEEvNT_6ParamsE$_ZN4cute3eso3ESOILb1ELb0EJNS_6LayoutINS_5tupleIJNS3_IJNS_1CILi4EEENS4_ILi1EEEEEEEEENS3_IJNS3_IJS6_NS4_ILi0EEEEEEEEEEENS_10ViewEngineINS_8smem_ptrIPfEEEEEEC2ERKSC_RKSH_,($_ZN7cutlass13device_kernelIN5flash19enable_sm80_to_sm89INS1_16FlashAttnBwdSm80INS1_25CollectiveMainloopBwdSm80ILi2ELi2EN4cute5tupleIJNS5_1CILi64EEENS7_ILi128EEES8_EEENS_10bfloat16_tEfNS_4arch4Sm80ELb1ELb0ELb1ELb0ELb0ELb0ELb0ELb0ELi2ELi2ELi4ELi2ELb1EEENS1_21CollectiveEpilogueBwdISA_SB_SD_Li256ELb0ELb0ELi2EEENS1_25SingleTileBwdLPTSchedulerILb0ELi128ELb0EEEEEEEEEvNT_6ParamsE$_ZN4cute3eso3ESOILb1ELb0EJNS_6LayoutINS_5tupleIJNS3_IJNS_1CILi4EEENS4_ILi1EEEEEES6_EEENS3_IJNS3_IJS6_NS4_ILi0EEEEEES9_EEEEENS_10ViewEngineINS_8gmem_ptrIPKfEEEEEEC2ERKSC_RKSI_ - $_ZN7cutlass13device_kernelIN5flash19enable_sm80_to_sm89INS1_16FlashAttnBwdSm80INS1_25CollectiveMainloopBwdSm80ILi2ELi2EN4cute5tupleIJNS5_1CILi64EEENS7_ILi128EEES8_EEENS_10bfloat16_tEfNS_4arch4Sm80ELb1ELb0ELb1ELb0ELb0ELb0ELb0ELb0ELi2ELi2ELi4ELi2ELb1EEENS1_21CollectiveEpilogueBwdISA_SB_SD_Li256ELb0ELb0ELi2EEENS1_25SingleTileBwdLPTSchedulerILb0ELi128ELb0EEEEEEEEEvNT_6ParamsE$_ZN4cute3eso3ESOILb1ELb0EJNS_6LayoutINS_5tupleIJNS3_IJNS_1CILi4EEENS4_ILi1EEEEEEEEENS3_IJNS3_IJS6_NS4_ILi0EEEEEEEEEEENS_10ViewEngineINS_8smem_ptrIPfEEEEEEC2ERKSC_RKSH_)
$_ZN7cutlass13device_kernelIN5flash19enable_sm80_to_sm89INS1_16FlashAttnBwdSm80INS1_25CollectiveMainloopBwdSm80ILi2ELi2EN4cute5tupleIJNS5_1CILi64EEENS7_ILi128EEES8_EEENS_10bfloat16_tEfNS_4arch4Sm80ELb1ELb0ELb1ELb0ELb0ELb0ELb0ELb0ELi2ELi2ELi4ELi2ELb1EEENS1_21CollectiveEpilogueBwdISA_SB_SD_Li256ELb0ELb0ELi2EEENS1_25SingleTileBwdLPTSchedulerILb0ELi128ELb0EEEEEEEEEvNT_6ParamsE$_ZN4cute3eso3ESOILb1ELb0EJNS_6LayoutINS_5tupleIJNS3_IJNS_1CILi4EEENS4_ILi1EEEEEEEEENS3_IJNS3_IJS6_NS4_ILi0EEEEEEEEEEENS_10ViewEngineINS_8smem_ptrIPfEEEEEEC2ERKSC_RKSH_:
[----:B------:R-:W-:Y:S02]  /*8170*/  IADD3 R8, R13, -c[0x0][0x20], RZ ;  /* 0x800008000d087a10 */ /* 0x000fe40007ffe0ff */
[----:B------:R-:W-:-:S03]  /*8180*/  MOV R17, 0x0 ;  /* 0x0000000000117802 */ /* 0x000fc60000000f00 */
[----:B------:R1:W-:Y:S01]  /*8190*/  STL.64 [R8], R6 ;  /* 0x0000000608007387 */ /* 0x0003e20000100a00 */
[----:B------:R-:W-:Y:S05]  /*81a0*/  RET.REL.NODEC R16 `(_ZN7cutlass13device_kernelIN5flash19enable_sm80_to_sm89INS1_16FlashAttnBwdSm80INS1_25CollectiveMainloopBwdSm80ILi2ELi2EN4cute5tupleIJNS5_1CILi64EEENS7_ILi128EEES8_EEENS_10bfloat16_tEfNS_4arch4Sm80ELb1ELb0ELb1ELb0ELb0ELb0ELb0ELb0ELi2ELi2ELi4ELi2ELb1EEENS1_21CollectiveEpilogueBwdISA_SB_SD_Li256ELb0ELb0ELi2EEENS1_25SingleTileBwdLPTSchedulerILb0ELi128ELb0EEEEEEEEEvNT_6ParamsE) ;  /* 0xffff7e5010007950 */ /* 0x000fea0003c3ffff */
        .type           $_ZN7cutlass13device_kernelIN5flash19enable_sm80_to_sm89INS1_16FlashAttnBwdSm80INS1_25CollectiveMainloopBwdSm80ILi2ELi2EN4cute5tupleIJNS5_1CILi64EEENS7_ILi128EEES8_EEENS_10bfloat16_tEfNS_4arch4Sm80ELb1ELb0ELb1ELb0ELb0ELb0ELb0ELb0ELi2ELi2ELi4ELi2ELb1EEENS1_21CollectiveEpilogueBwdISA_SB_SD_Li256ELb0ELb0ELi2EEENS1_25SingleTileBwdLPTSchedulerILb0ELi128ELb0EEEEEEEEEvNT_6ParamsE$_ZN4cute3eso3ESOILb1ELb0EJNS_6LayoutINS_5tupleIJNS3_IJNS_1CILi4EEENS4_ILi1EEEEEES6_EEENS3_IJNS3_IJS6_NS4_ILi0EEEEEES9_EEEEENS_10ViewEngineINS_8gmem_ptrIPKfEEEEEEC2ERKSC_RKSI_,@function
        .size           $_ZN7cutlass13device_kernelIN5flash19enable_sm80_to_sm89INS1_16FlashAttnBwdSm80INS1_25CollectiveMainloopBwdSm80ILi2ELi2EN4cute5tupleIJNS5_1CILi64EEENS7_ILi128EEES8_EEENS_10bfloat16_tEfNS_4arch4Sm80ELb1ELb0ELb1ELb0ELb0ELb0ELb0ELb0ELi2ELi2ELi4ELi2ELb1EEENS1_21CollectiveEpilogueBwdISA_SB_SD_Li256ELb0ELb0ELi2EEENS1_25SingleTileBwdLPTSchedulerILb0ELi128ELb0EEEEEEEEEvNT_6ParamsE$_ZN4cute3eso3ESOILb1ELb0EJNS_6LayoutINS_5tupleIJNS3_IJNS_1CILi4EEENS4_ILi1EEEEEES6_EEENS3_IJNS3_IJS6_NS4_ILi0EEEEEES9_EEEEENS_10ViewEngineINS_8gmem_ptrIPKfEEEEEEC2ERKSC_RKSI_,($_ZN7cutlass13device_kernelIN5flash19enable_sm80_to_sm89INS1_16FlashAttnBwdSm80INS1_25CollectiveMainloopBwdSm80ILi2ELi2EN4cute5tupleIJNS5_1CILi64EEENS7_ILi128EEES8_EEENS_10bfloat16_tEfNS_4arch4Sm80ELb1ELb0ELb1ELb0ELb0ELb0ELb0ELb0ELi2ELi2ELi4ELi2ELb1EEENS1_21CollectiveEpilogueBwdISA_SB_SD_Li256ELb0ELb0ELi2EEENS1_25SingleTileBwdLPTSchedulerILb0ELi128ELb0EEEEEEEEEvNT_6ParamsE$_ZN4cute3eso3ESOILb1ELb0EJNS_6LayoutINS_5tupleIJNS3_IJNS_1CILi4EEENS4_ILi1EEEEEES6_EEENS3_IJNS3_IJS6_NS4_ILi0EEEEEES9_EEEEENS_10ViewEngineINS_8smem_ptrIPfEEEEEEC2ERKSC_RKSH_ - $_ZN7cutlass13device_kernelIN5flash19enable_sm80_to_sm89INS1_16FlashAttnBwdSm80INS1_25CollectiveMainloopBwdSm80ILi2ELi2EN4cute5tupleIJNS5_1CILi64EEENS7_ILi128EEES8_EEENS_10bfloat16_tEfNS_4arch4Sm80ELb1ELb0ELb1ELb0ELb0ELb0ELb0ELb0ELi2ELi2ELi4ELi2ELb1EEENS1_21CollectiveEpilogueBwdISA_SB_SD_Li256ELb0ELb0ELi2EEENS1_25SingleTileBwdLPTSchedulerILb0ELi128ELb0EEEEEEEEEvNT_6ParamsE$_ZN4cute3eso3ESOILb1ELb0EJNS_6LayoutINS_5tupleIJNS3_IJNS_1CILi4EEENS4_ILi1EEEEEES6_EEENS3_IJNS3_IJS6_NS4_ILi0EEEEEES9_EEEEENS_10ViewEngineINS_8gmem_ptrIPKfEEEEEEC2ERKSC_RKSI_)
$_ZN7cutlass13device_kernelIN5flash19enable_sm80_to_sm89INS1_16FlashAttnBwdSm80INS1_25CollectiveMainloopBwdSm80ILi2ELi2EN4cute5tupleIJNS5_1CILi64EEENS7_ILi128EEES8_EEENS_10bfloat16_tEfNS_4arch4Sm80ELb1ELb0ELb1ELb0ELb0ELb0ELb0ELb0ELi2ELi2ELi4ELi2ELb1EEENS1_21CollectiveEpilogueBwdISA_SB_SD_Li256ELb0ELb0ELi2EEENS1_25SingleTileBwdLPTSchedulerILb0ELi128ELb0EEEEEEEEEvNT_6ParamsE$_ZN4cute3eso3ESOILb1ELb0EJNS_6LayoutINS_5tupleIJNS3_IJNS_1CILi4EEENS4_ILi1EEEEEES6_EEENS3_IJNS3_IJS6_NS4_ILi0EEEEEES9_EEEEENS_10ViewEngineINS_8gmem_ptrIPKfEEEEEEC2ERKSC_RKSI_:
[----:B------:R-:W-:Y:S02]  /*81b0*/  IADD3 R8, R4, -c[0x0][0x20], RZ ;  /* 0x8000080004087a10 */ /* 0x000fe40007ffe0ff */
[----:B------:R-:W-:-:S03]  /*81c0*/  MOV R11, 0x0 ;  /* 0x00000000000b7802 */ /* 0x000fc60000000f00 */
[----:B------:R1:W-:Y:S01]  /*81d0*/  STL.64 [R8], R6 ;  /* 0x0000000608007387 */ /* 0x0003e20000100a00 */
[----:B------:R-:W-:Y:S05]  /*81e0*/  RET.REL.NODEC R10 `(_ZN7cutlass13device_kernelIN5flash19enable_sm80_to_sm89INS1_16FlashAttnBwdSm80INS1_25CollectiveMainloopBwdSm80ILi2ELi2EN4cute5tupleIJNS5_1CILi64EEENS7_ILi128EEES8_EEENS_10bfloat16_tEfNS_4arch4Sm80ELb1ELb0ELb1ELb0ELb0ELb0ELb0ELb0ELi2ELi2ELi4ELi2ELb1EEENS1_21CollectiveEpilogueBwdISA_SB_SD_Li256ELb0ELb0ELi2EEENS1_25SingleTileBwdLPTSchedulerILb0ELi128ELb0EEEEEEEEEvNT_6ParamsE) ;  /* 0xffff7e100a007950 */ /* 0x000fea0003c3ffff */
        .type           $_ZN7cutlass13device_kernelIN5flash19enable_sm80_to_sm89INS1_16FlashAttnBwdSm80INS1_25CollectiveMainloopBwdSm80ILi2ELi2EN4cute5tupleIJNS5_1CILi64EEENS7_ILi128EEES8_EEENS_10bfloat16_tEfNS_4arch4Sm80ELb1ELb0ELb1ELb0ELb0ELb0ELb0ELb0ELi2ELi2ELi4ELi2ELb1EEENS1_21CollectiveEpilogueBwdISA_SB_SD_Li256ELb0ELb0ELi2EEENS1_25SingleTileBwdLPTSchedulerILb0ELi128ELb0EEEEEEEEEvNT_6ParamsE$_ZN4cute3eso3ESOILb1ELb0EJNS_6LayoutINS_5tupleIJNS3_IJNS_1CILi4EEENS4_ILi1EEEEEES6_EEENS3_IJNS3_IJS6_NS4_ILi0EEEEEES9_EEEEENS_10ViewEngineINS_8smem_ptrIPfEEEEEEC2ERKSC_RKSH_,@function
        .size           $_ZN7cutlass13device_kernelIN5flash19enable_sm80_to_sm89INS1_16FlashAttnBwdSm80INS1_25CollectiveMainloopBwdSm80ILi2ELi2EN4cute5tupleIJNS5_1CILi64EEENS7_ILi128EEES8_EEENS_10bfloat16_tEfNS_4arch4Sm80ELb1ELb0ELb1ELb0ELb0ELb0ELb0ELb0ELi2ELi2ELi4ELi2ELb1EEENS1_21CollectiveEpilogueBwdISA_SB_SD_Li256ELb0ELb0ELi2EEENS1_25SingleTileBwdLPTSchedulerILb0ELi128ELb0EEEEEEEEEvNT_6ParamsE$_ZN4cute3eso3ESOILb1ELb0EJNS_6LayoutINS_5tupleIJNS3_IJNS_1CILi4EEENS4_ILi1EEEEEES6_EEENS3_IJNS3_IJS6_NS4_ILi0EEEEEES9_EEEEENS_10ViewEngineINS_8smem_ptrIPfEEEEEEC2ERKSC_RKSH_,($_ZN7cutlass13device_kernelIN5flash19enable_sm80_to_sm89INS1_16FlashAttnBwdSm80INS1_25CollectiveMainloopBwdSm80ILi2ELi2EN4cute5tupleIJNS5_1CILi64EEENS7_ILi128EEES8_EEENS_10bfloat16_tEfNS_4arch4Sm80ELb1ELb0ELb1ELb0ELb0ELb0ELb0ELb0ELi2ELi2ELi4ELi2ELb1EEENS1_21CollectiveEpilogueBwdISA_SB_SD_Li256ELb0ELb0ELi2EEENS1_25SingleTileBwdLPTSchedulerILb0ELi128ELb0EEEEEEEEEvNT_6ParamsE$_ZN4cute3eso3ESOILb1ELb0EJNS_6LayoutINS_5tupleIJNS3_IJNS_1CILi4EEENS4_ILi1EEEEEES6_EEENS3_IJNS3_IJS6_NS4_ILi0EEEEEES9_EEEEEiEEC2ERKSC_RKi - $_ZN7cutlass13device_kernelIN5flash19enable_sm80_to_sm89INS1_16FlashAttnBwdSm80INS1_25CollectiveMainloopBwdSm80ILi2ELi2EN4cute5tupleIJNS5_1CILi64EEENS7_ILi128EEES8_EEENS_10bfloat16_tEfNS_4arch4Sm80ELb1ELb0ELb1ELb0ELb0ELb0ELb0ELb0ELi2ELi2ELi4ELi2ELb1EEENS1_21CollectiveEpilogueBwdISA_SB_SD_Li256ELb0ELb0ELi2EEENS1_25SingleTileBwdLPTSchedulerILb0ELi128ELb0EEEEEEEEEvNT_6ParamsE$_ZN4cute3eso3ESOILb1ELb0EJNS_6LayoutINS_5tupleIJNS3_IJNS_1CILi4EEENS4_ILi1EEEEEES6_EEENS3_IJNS3_IJS6_NS4_ILi0EEEEEES9_EEEEENS_10ViewEngineINS_8smem_ptrIPfEEEEEEC2ERKSC_RKSH_)
$_ZN7cutlass13device_kernelIN5flash19enable_sm80_to_sm89INS1_16FlashAttnBwdSm80INS1_25CollectiveMainloopBwdSm80ILi2ELi2EN4cute5tupleIJNS5_1CILi64EEENS7_ILi128EEES8_EEENS_10bfloat16_tEfNS_4arch4Sm80ELb1ELb0ELb1ELb0ELb0ELb0ELb0ELb0ELi2ELi2ELi4ELi2ELb1EEENS1_21CollectiveEpilogueBwdISA_SB_SD_Li256ELb0ELb0ELi2EEENS1_25SingleTileBwdLPTSchedulerILb0ELi128ELb0EEEEEEEEEvNT_6ParamsE$_ZN4cute3eso3ESOILb1ELb0EJNS_6LayoutINS_5tupleIJNS3_IJNS_1CILi4EEENS4_ILi1EEEEEES6_EEENS3_IJNS3_IJS6_NS4_ILi0EEEEEES9_EEEEENS_10ViewEngineINS_8smem_ptrIPfEEEEEEC2ERKSC_RKSH_:
[----:B------:R-:W-:Y:S02]  /*81f0*/  IADD3 R8, R4, -c[0x0][0x20], RZ ;  /* 0x8000080004087a10 */ /* 0x000fe40007ffe0ff */
[----:B------:R-:W-:-:S03]  /*8200*/  MOV R17, 0x0 ;  /* 0x0000000000117802 */ /* 0x000fc60000000f00 */
[----:B------:R1:W-:Y:S01]  /*8210*/  STL.64 [R8], R6 ;  /* 0x0000000608007387 */ /* 0x0003e20000100a00 */
[----:B------:R-:W-:Y:S05]  /*8220*/  RET.REL.NODEC R16 `(_ZN7cutlass13device_kernelIN5flash19enable_sm80_to_sm89INS1_16FlashAttnBwdSm80INS1_25CollectiveMainloopBwdSm80ILi2ELi2EN4cute5tupleIJNS5_1CILi64EEENS7_ILi128EEES8_EEENS_10bfloat16_tEfNS_4arch4Sm80ELb1ELb0ELb1ELb0ELb0ELb0ELb0ELb0ELi2ELi2ELi4ELi2ELb1EEENS1_21CollectiveEpilogueBwdISA_SB_SD_Li256ELb0ELb0ELi2EEENS1_25SingleTileBwdLPTSchedulerILb0ELi128ELb0EEEEEEEEEvNT_6ParamsE) ;  /* 0xffff7dd010007950 */ /* 0x000fea0003c3ffff */
        .type           $_ZN7cutlass13device_kernelIN5flash19enable_sm80_to_sm89INS1_16FlashAttnBwdSm80INS1_25CollectiveMainloopBwdSm80ILi2ELi2EN4cute5tupleIJNS5_1CILi64EEENS7_ILi128EEES8_EEENS_10bfloat16_tEfNS_4arch4Sm80ELb1ELb0ELb1ELb0ELb0ELb0ELb0ELb0ELi2ELi2ELi4ELi2ELb1EEENS1_21CollectiveEpilogueBwdISA_SB_SD_Li256ELb0ELb0ELi2EEENS1_25SingleTileBwdLPTSchedulerILb0ELi128ELb0EEEEEEEEEvNT_6ParamsE$_ZN4cute3eso3ESOILb1ELb0EJNS_6LayoutINS_5tupleIJNS3_IJNS_1CILi4EEENS4_ILi1EEEEEES6_EEENS3_IJNS3_IJS6_NS4_ILi0EEEEEES9_EEEEEiEEC2ERKSC_RKi,@function
        .size           $_ZN7cutlass13device_kernelIN5flash19enable_sm80_to_sm89INS1_16FlashAttnBwdSm80INS1_25CollectiveMainloopBwdSm80ILi2ELi2EN4cute5tupleIJNS5_1CILi64EEENS7_ILi128EEES8_EEENS_10bfloat16_tEfNS_4arch4Sm80ELb1ELb0ELb1ELb0ELb0ELb0ELb0ELb0ELi2ELi2ELi4ELi2ELb1EEENS1_21CollectiveEpilogueBwdISA_SB_SD_Li256ELb0ELb0ELi2EEENS1_25SingleTileBwdLPTSchedulerILb0ELi128ELb0EEEEEEEEEvNT_6ParamsE$_ZN4cute3eso3ESOILb1ELb0EJNS_6LayoutINS_5tupleIJNS3_IJNS_1CILi4EEENS4_ILi1EEEEEES6_EEENS3_IJNS3_IJS6_NS4_ILi0EEEEEES9_EEEEEiEEC2ERKSC_RKi,($_ZN7cutlass13device_kernelIN5flash19enable_sm80_to_sm89INS1_16FlashAttnBwdSm80INS1_25CollectiveMainloopBwdSm80ILi2ELi2EN4cute5tupleIJNS5_1CILi64EEENS7_ILi128EEES8_EEENS_10bfloat16_tEfNS_4arch4Sm80ELb1ELb0ELb1ELb0ELb0ELb0ELb0ELb0ELi2ELi2ELi4ELi2ELb1EEENS1_21CollectiveEpilogueBwdISA_SB_SD_Li256ELb0ELb0ELi2EEENS1_25SingleTileBwdLPTSchedulerILb0ELi128ELb0EEEEEEEEEvNT_6ParamsE$_ZN4cute3eso3ESOILb1ELb0EJNS_6LayoutINS_5tupleIJNS3_IJNS_1CILi8EEENS4_ILi1EEEEEEEEENS3_IJNS3_IJS6_NS4_ILi0EEEEEEEEEEENS_10ViewEngineINS_8gmem_ptrIPKN7cutlass10bfloat16_tEEEEEEEC2ERKSC_RKSK_ - $_ZN7cutlass13device_kernelIN5flash19enable_sm80_to_sm89INS1_16FlashAttnBwdSm80INS1_25CollectiveMainloopBwdSm80ILi2ELi2EN4cute5tupleIJNS5_1CILi64EEENS7_ILi128EEES8_EEENS_10bfloat16_tEfNS_4arch4Sm80ELb1ELb0ELb1ELb0ELb0ELb0ELb0ELb0ELi2ELi2ELi4ELi2ELb1EEENS1_21CollectiveEpilogueBwdISA_SB_SD_Li256ELb0ELb0ELi2EEENS1_25SingleTileBwdLPTSchedulerILb0ELi128ELb0EEEEEEEEEvNT_6ParamsE$_ZN4cute3eso3ESOILb1ELb0EJNS_6LayoutINS_5tupleIJNS3_IJNS_1CILi4EEENS4_ILi1EEEEEES6_EEENS3_IJNS3_IJS6_NS4_ILi0EEEEEES9_EEEEEiEEC2ERKSC_RKi)
$_ZN7cutlass13device_kernelIN5flash19enable_sm80_to_sm89INS1_16FlashAttnBwdSm80INS1_25CollectiveMainloopBwdSm80ILi2ELi2EN4cute5tupleIJNS5_1CILi64EEENS7_ILi128EEES8_EEENS_10bfloat16_tEfNS_4arch4Sm80ELb1ELb0ELb1ELb0ELb0ELb0ELb0ELb0ELi2ELi2ELi4ELi2ELb1EEENS1_21CollectiveEpilogueBwdISA_SB_SD_Li256ELb0ELb0ELi2EEENS1_25SingleTileBwdLPTSchedulerILb0ELi128ELb0EEEEEEEEEvNT_6ParamsE$_ZN4cute3eso3ESOILb1ELb0EJNS_6LayoutINS_5tupleIJNS3_IJNS_1CILi4EEENS4_ILi1EEEEEES6_EEENS3_IJNS3_IJS6_NS4_ILi0EEEEEES9_EEEEEiEEC2ERKSC_RKi:
[----:B------:R-:W-:Y:S02]  /*8230*/  IADD3 R6, R4, -c[0x0][0x20], RZ ;  /* 0x8000080004067a10 */ /* 0x000fe40007ffe0ff */
[----:B------:R-:W-:-:S03]  /*8240*/  MOV R9, 0x0 ;  /* 0x0000000000097802 */ /* 0x000fc60000000f00 */
[----:B------:R1:W-:Y:S01]  /*8250*/  STL [R6], R7 ;  /* 0x0000000706007387 */ /* 0x0003e20000100800 */
[----:B------:R-:W-:Y:S05]  /*8260*/  RET.REL.NODEC R8 `(_ZN7cutlass13device_kernelIN5flash19enable_sm80_to_sm89INS1_16FlashAttnBwdSm80INS1_25CollectiveMainloopBwdSm80ILi2ELi2EN4cute5tupleIJNS5_1CILi64EEENS7_ILi128EEES8_EEENS_10bfloat16_tEfNS_4arch4Sm80ELb1ELb0ELb1ELb0ELb0ELb0ELb0ELb0ELi2ELi2ELi4ELi2ELb1EEENS1_21CollectiveEpilogueBwdISA_SB_SD_Li256ELb0ELb0ELi2EEENS1_25SingleTileBwdLPTSchedulerILb0ELi128ELb0EEEEEEEEEvNT_6ParamsE) ;  /* 0xffff7d9008007950 */ /* 0x000fea0003c3ffff */
        .type           $_ZN7cutlass13device_kernelIN5flash19enable_sm80_to_sm89INS1_16FlashAttnBwdSm80INS1_25CollectiveMainloopBwdSm80ILi2ELi2EN4cute5tupleIJNS5_1CILi64EEENS7_ILi128EEES8_EEENS_10bfloat16_tEfNS_4arch4Sm80ELb1ELb0ELb1ELb0ELb0ELb0ELb0ELb0ELi2ELi2ELi4ELi2ELb1EEENS1_21CollectiveEpilogueBwdISA_SB_SD_Li256ELb0ELb0ELi2EEENS1_25SingleTileBwdLPTSchedulerILb0ELi128ELb0EEEEEEEEEvNT_6ParamsE$_ZN4cute3eso3ESOILb1ELb0EJNS_6LayoutINS_5tupleIJNS3_IJNS_1CILi8EEENS4_ILi1EEEEEEEEENS3_IJNS3_IJS6_NS4_ILi0EEEEEEEEEEENS_10ViewEngineINS_8gmem_ptrIPKN7cutlass10bfloat16_tEEEEEEEC2ERKSC_RKSK_,@function
        .size           $_ZN7cutlass13device_kernelIN5flash19enable_sm80_to_sm89INS1_16FlashAttnBwdSm80INS1_25CollectiveMainloopBwdSm80ILi2ELi2EN4cute5tupleIJNS5_1CILi64EEENS7_ILi128EEES8_EEENS_10bfloat16_tEfNS_4arch4Sm80ELb1ELb0ELb1ELb0ELb0ELb0ELb0ELb0ELi2ELi2ELi4ELi2ELb1EEENS1_21CollectiveEpilogueBwdISA_SB_SD_Li256ELb0ELb0ELi2EEENS1_25SingleTileBwdLPTSchedulerILb0ELi128ELb0EEEEEEEEEvNT_6ParamsE$_ZN4cute3eso3ESOILb1ELb0EJNS_6LayoutINS_5tupleIJNS3_IJNS_1CILi8EEENS4_ILi1EEEEEEEEENS3_IJNS3_IJS6_NS4_ILi0EEEEEEEEEEENS_10ViewEngineINS_8gmem_ptrIPKN7cutlass10bfloat16_tEEEEEEEC2ERKSC_RKSK_,($_ZN7cutlass13device_kernelIN5flash19enable_sm80_to_sm89INS1_16FlashAttnBwdSm80INS1_25CollectiveMainloopBwdSm80ILi2ELi2EN4cute5tupleIJNS5_1CILi64EEENS7_ILi128EEES8_EEENS_10bfloat16_tEfNS_4arch4Sm80ELb1ELb0ELb1ELb0ELb0ELb0ELb0ELb0ELi2ELi2ELi4ELi2ELb1EEENS1_21CollectiveEpilogueBwdISA_SB_SD_Li256ELb0ELb0ELi2EEENS1_25SingleTileBwdLPTSchedulerILb0ELi128ELb0EEEEEEEEEvNT_6ParamsE$_ZN4cute3eso3ESOILb1ELb0EJNS_6LayoutINS_5tupleIJNS3_IJNS_1CILi8EEENS4_ILi1EEEEEEEEENS3_IJNS3_IJS6_NS4_ILi0EEEEEEEEEEENS_10ViewEngineINS_8smem_ptrIPN7cutlass10bfloat16_tEEEEEEEC2ERKSC_RKSJ_ - $_ZN7cutlass13device_kernelIN5flash19enable_sm80_to_sm89INS1_16FlashAttnBwdSm80INS1_25CollectiveMainloopBwdSm80ILi2ELi2EN4cute5tupleIJNS5_1CILi64EEENS7_ILi128EEES8_EEENS_10bfloat16_tEfNS_4arch4Sm80ELb1ELb0ELb1ELb0ELb0ELb0ELb0ELb0ELi2ELi2ELi4ELi2ELb1EEENS1_21CollectiveEpilogueBwdISA_SB_SD_Li256ELb0ELb0ELi2EEENS1_25SingleTileBwdLPTSchedulerILb0ELi128ELb0EEEEEEEEEvNT_6ParamsE$_ZN4cute3eso3ESOILb1ELb0EJNS_6LayoutINS_5tupleIJNS3_IJNS_1CILi8EEENS4_ILi1EEEEEEEEENS3_IJNS3_IJS6_NS4_ILi0EEEEEEEEEEENS_10ViewEngineINS_8gmem_ptrIPKN7cutlass10bfloat16_tEEEEEEEC2ERKSC_RKSK_)
$_ZN7cutlass13device_kernelIN5flash19enable_sm80_to_sm89INS1_16FlashAttnBwdSm80INS1_25CollectiveMainloopBwdSm80ILi2ELi2EN4cute5tupleIJNS5_1CILi64EEENS7_ILi128EEES8_EEENS_10bfloat16_tEfNS_4arch4Sm80ELb1ELb0ELb1ELb0ELb0ELb0ELb0ELb0ELi2ELi2ELi4ELi2ELb1EEENS1_21CollectiveEpilogueBwdISA_SB_SD_Li256ELb0ELb0ELi2EEENS1_25SingleTileBwdLPTSchedulerILb0ELi128ELb0EEEEEEEEEvNT_6ParamsE$_ZN4cute3eso3ESOILb1ELb0EJNS_6LayoutINS_5tupleIJNS3_IJNS_1CILi8EEENS4_ILi1EEEEEEEEENS3_IJNS3_IJS6_NS4_ILi0EEEEEEEEEEENS_10ViewEngineINS_8gmem_ptrIPKN7cutlass10bfloat16_tEEEEEEEC2ERKSC_RKSK_:
[----:B------:R-:W-:Y:S02]  /*8270*/  IADD3 R8, R4, -c[0x0][0x20], RZ ;  /* 0x8000080004087a10 */ /* 0x000fe40007ffe0ff */
[----:B------:R-:W-:-:S03]  /*8280*/  MOV R11, 0x0 ;  /* 0x00000000000b7802 */ /* 0x000fc60000000f00 */
[----:B------:R1:W-:Y:S01]  /*8290*/  STL.64 [R8], R6 ;  /* 0x0000000608007387 */ /* 0x0003e20000100a00 */
[----:B------:R-:W-:Y:S05]  /*82a0*/  RET.REL.NODEC R10 `(_ZN7cutlass13device_kernelIN5flash19enable_sm80_to_sm89INS1_16FlashAttnBwdSm80INS1_25CollectiveMainloopBwdSm80ILi2ELi2EN4cute5tupleIJNS5_1CILi64EEENS7_ILi128EEES8_EEENS_10bfloat16_tEfNS_4arch4Sm80ELb1ELb0ELb1ELb0ELb0ELb0ELb0ELb0ELi2ELi2ELi4ELi2ELb1EEENS1_21CollectiveEpilogueBwdISA_SB_SD_Li256ELb0ELb0ELi2EEENS1_25SingleTileBwdLPTSchedulerILb0ELi128ELb0EEEEEEEEEvNT_6ParamsE) ;  /* 0xffff7d500a007950 */ /* 0x000fea0003c3ffff */
        .type           $_ZN7cutlass13device_kernelIN5flash19enable_sm80_to_sm89INS1_16FlashAttnBwdSm80INS1_25CollectiveMainloopBwdSm80ILi2ELi2EN4cute5tupleIJNS5_1CILi64EEENS7_ILi128EEES8_EEENS_10bfloat16_tEfNS_4arch4Sm80ELb1ELb0ELb1ELb0ELb0ELb0ELb0ELb0ELi2ELi2ELi4ELi2ELb1EEENS1_21CollectiveEpilogueBwdISA_SB_SD_Li256ELb0ELb0ELi2EEENS1_25SingleTileBwdLPTSchedulerILb0ELi128ELb0EEEEEEEEEvNT_6ParamsE$_ZN4cute3eso3ESOILb1ELb0EJNS_6LayoutINS_5tupleIJNS3_IJNS_1CILi8EEENS4_ILi1EEEEEEEEENS3_IJNS3_IJS6_NS4_ILi0EEEEEEEEEEENS_10ViewEngineINS_8smem_ptrIPN7cutlass10bfloat16_tEEEEEEEC2ERKSC_RKSJ_,@function
        .size           $_ZN7cutlass13device_kernelIN5flash19enable_sm80_to_sm89INS1_16FlashAttnBwdSm80INS1_25CollectiveMainloopBwdSm80ILi2ELi2EN4cute5tupleIJNS5_1CILi64EEENS7_ILi128EEES8_EEENS_10bfloat16_tEfNS_4arch4Sm80ELb1ELb0ELb1ELb0ELb0ELb0ELb0ELb0ELi2ELi2ELi4ELi2ELb1EEENS1_21CollectiveEpilogueBwdISA_SB_SD_Li256ELb0ELb0ELi2EEENS1_25SingleTileBwdLPTSchedulerILb0ELi128ELb0EEEEEEEEEvNT_6ParamsE$_ZN4cute3eso3ESOILb1ELb0EJNS_6LayoutINS_5tupleIJNS3_IJNS_1CILi8EEENS4_ILi1EEEEEEEEENS3_IJNS3_IJS6_NS4_ILi0EEEEEEEEEEENS_10ViewEngineINS_8smem_ptrIPN7cutlass10bfloat16_tEEEEEEEC2ERKSC_RKSJ_,($_ZN7cutlass13device_kernelIN5flash19enable_sm80_to_sm89INS1_16FlashAttnBwdSm80INS1_25CollectiveMainloopBwdSm80ILi2ELi2EN4cute5tupleIJNS5_1CILi64EEENS7_ILi128EEES8_EEENS_10bfloat16_tEfNS_4arch4Sm80ELb1ELb0ELb1ELb0ELb0ELb0ELb0ELb0ELi2ELi2ELi4ELi2ELb1EEENS1_21CollectiveEpilogueBwdISA_SB_SD_Li256ELb0ELb0ELi2EEENS1_25SingleTileBwdLPTSchedulerILb0ELi128ELb0EEEEEEEEEvNT_6ParamsE$_ZN4cute3eso3ESOILb1ELb0EJNS_6LayoutINS_5tupleIJNS3_IJNS_1CILi8EEENS4_ILi1EEEEEEEEENS3_IJNS3_IJS6_NS4_ILi0EEEEEEEEEEEiEEC2ERKSC_RKi - $_ZN7cutlass13device_kernelIN5flash19enable_sm80_to_sm89INS1_16FlashAttnBwdSm80INS1_25CollectiveMainloopBwdSm80ILi2ELi2EN4cute5tupleIJNS5_1CILi64EEENS7_ILi128EEES8_EEENS_10bfloat16_tEfNS_4arch4Sm80ELb1ELb0ELb1ELb0ELb0ELb0ELb0ELb0ELi2ELi2ELi4ELi2ELb1EEENS1_21CollectiveEpilogueBwdISA_SB_SD_Li256ELb0ELb0ELi2EEENS1_25SingleTileBwdLPTSchedulerILb0ELi128ELb0EEEEEEEEEvNT_6ParamsE$_ZN4cute3eso3ESOILb1ELb0EJNS_6LayoutINS_5tupleIJNS3_IJNS_1CILi8EEENS4_ILi1EEEEEEEEENS3_IJNS3_IJS6_NS4_ILi0EEEEEEEEEEENS_10ViewEngineINS_8smem_ptrIPN7cutlass10bfloat16_tEEEEEEEC2ERKSC_RKSJ_)
$_ZN7cutlass13device_kernelIN5flash19enable_sm80_to_sm89INS1_16FlashAttnBwdSm80INS1_25CollectiveMainloopBwdSm80ILi2ELi2EN4cute5tupleIJNS5_1CILi64EEENS7_ILi128EEES8_EEENS_10bfloat16_tEfNS_4arch4Sm80ELb1ELb0ELb1ELb0ELb0ELb0ELb0ELb0ELi2ELi2ELi4ELi2ELb1EEENS1_21CollectiveEpilogueBwdISA_SB_SD_Li256ELb0ELb0ELi2EEENS1_25SingleTileBwdLPTSchedulerILb0ELi128ELb0EEEEEEEEEvNT_6ParamsE$_ZN4cute3eso3ESOILb1ELb0EJNS_6LayoutINS_5tupleIJNS3_IJNS_1CILi8EEENS4_ILi1EEEEEEEEENS3_IJNS3_IJS6_NS4_ILi0EEEEEEEEEEENS_10ViewEngineINS_8smem_ptrIPN7cutlass10bfloat16_tEEEEEEEC2ERKSC_RKSJ_:
[----:B------:R-:W-:Y:S01]  /*82b0*/  IADD3 R8, R4, -c[0x0][0x20], RZ ;  /* 0x8000080004087a10 */ /* 0x000fe20007ffe0ff */
[----:B------:R-:W-:Y:S01]  /*82c0*/  IMAD.MOV.U32 R128, RZ, RZ, R16 ;  /* 0x000000ffff807224 */ /* 0x000fe200078e0010 */
[----:B------:R-:W-:-:S03]  /*82d0*/  MOV R129, 0x0 ;  /* 0x0000000000817802 */ /* 0x000fc60000000f00 */
[----:B------:R1:W-:Y:S01]  /*82e0*/  STL.64 [R8], R6 ;  /* 0x0000000608007387 */ /* 0x0003e20000100a00 */
[----:B------:R-:W-:Y:S05]  /*82f0*/  RET.REL.NODEC R128 `(_ZN7cutlass13device_kernelIN5flash19enable_sm80_to_sm89INS1_16FlashAttnBwdSm80INS1_25CollectiveMainloopBwdSm80ILi2ELi2EN4cute5tupleIJNS5_1CILi64EEENS7_ILi128EEES8_EEENS_10bfloat16_tEfNS_4arch4Sm80ELb1ELb0ELb1ELb0ELb0ELb0ELb0ELb0ELi2ELi2ELi4ELi2ELb1EEENS1_21CollectiveEpilogueBwdISA_SB_SD_Li256ELb0ELb0ELi2EEENS1_25SingleTileBwdLPTSchedulerILb0ELi128ELb0EEEEEEEEEvNT_6ParamsE) ;  /* 0xffff7d0080007950 */ /* 0x000fea0003c3ffff */
        .type           $_ZN7cutlass13device_kernelIN5flash19enable_sm80_to_sm89INS1_16FlashAttnBwdSm80INS1_25CollectiveMainloopBwdSm80ILi2ELi2EN4cute5tupleIJNS5_1CILi64EEENS7_ILi128EEES8_EEENS_10bfloat16_tEfNS_4arch4Sm80ELb1ELb0ELb1ELb0ELb0ELb0ELb0ELb0ELi2ELi2ELi4ELi2ELb1EEENS1_21CollectiveEpilogueBwdISA_SB_SD_Li256ELb0ELb0ELi2EEENS1_25SingleTileBwdLPTSchedulerILb0ELi128ELb0EEEEEEEEEvNT_6ParamsE$_ZN4cute3eso3ESOILb1ELb0EJNS_6LayoutINS_5tupleIJNS3_IJNS_1CILi8EEENS4_ILi1EEEEEEEEENS3_IJNS3_IJS6_NS4_ILi0EEEEEEEEEEEiEEC2ERKSC_RKi,@function
        .size           $_ZN7cutlass13device_kernelIN5flash19enable_sm80_to_sm89INS1_16FlashAttnBwdSm80INS1_25CollectiveMainloopBwdSm80ILi2ELi2EN4cute5tupleIJNS5_1CILi64EEENS7_ILi128EEES8_EEENS_10bfloat16_tEfNS_4arch4Sm80ELb1ELb0ELb1ELb0ELb0ELb0ELb0ELb0ELi2ELi2ELi4ELi2ELb1EEENS1_21CollectiveEpilogueBwdISA_SB_SD_Li256ELb0ELb0ELi2EEENS1_25SingleTileBwdLPTSchedulerILb0ELi128ELb0EEEEEEEEEvNT_6ParamsE$_ZN4cute3eso3ESOILb1ELb0EJNS_6LayoutINS_5tupleIJNS3_IJNS_1CILi8EEENS4_ILi1EEEEEEEEENS3_IJNS3_IJS6_NS4_ILi0EEEEEEEEEEEiEEC2ERKSC_RKi,($_ZN7cutlass13device_kernelIN5flash19enable_sm80_to_sm89INS1_16FlashAttnBwdSm80INS1_25CollectiveMainloopBwdSm80ILi2ELi2EN4cute5tupleIJNS5_1CILi64EEENS7_ILi128EEES8_EEENS_10bfloat16_tEfNS_4arch4Sm80ELb1ELb0ELb1ELb0ELb0ELb0ELb0ELb0ELi2ELi2ELi4ELi2ELb1EEENS1_21CollectiveEpilogueBwdISA_SB_SD_Li256ELb0ELb0ELi2EEENS1_25SingleTileBwdLPTSchedulerILb0ELi128ELb0EEEEEEEEEvNT_6ParamsE$_ZN4cute3eso3ESOILb1ELb0EJNS_6LayoutINS_5tupleIJNS3_IJNS_1CILi8EEENS4_ILi1EEEEEEEEENS3_IJNS3_IJS6_NS4_ILi0EEEEEEEEEEElEEC2ERKSC_RKl - $_ZN7cutlass13device_kernelIN5flash19enable_sm80_to_sm89INS1_16FlashAttnBwdSm80INS1_25CollectiveMainloopBwdSm80ILi2ELi2EN4cute5tupleIJNS5_1CILi64EEENS7_ILi128EEES8_EEENS_10bfloat16_tEfNS_4arch4Sm80ELb1ELb0ELb1ELb0ELb0ELb0ELb0ELb0ELi2ELi2ELi4ELi2ELb1EEENS1_21CollectiveEpilogueBwdISA_SB_SD_Li256ELb0ELb0ELi2EEENS1_25SingleTileBwdLPTSchedulerILb0ELi128ELb0EEEEEEEEEvNT_6ParamsE$_ZN4cute3eso3ESOILb1ELb0EJNS_6LayoutINS_5tupleIJNS3_IJNS_1CILi8EEENS4_ILi1EEEEEEEEENS3_IJNS3_IJS6_NS4_ILi0EEEEEEEEEEEiEEC2ERKSC_RKi)
$_ZN7cutlass13device_kernelIN5flash19enable_sm80_to_sm89INS1_16FlashAttnBwdSm80INS1_25CollectiveMainloopBwdSm80ILi2ELi2EN4cute5tupleIJNS5_1CILi64EEENS7_ILi128EEES8_EEENS_10bfloat16_tEfNS_4arch4Sm80ELb1ELb0ELb1ELb0ELb0ELb0ELb0ELb0ELi2ELi2ELi4ELi2ELb1EEENS1_21CollectiveEpilogueBwdISA_SB_SD_Li256ELb0ELb0ELi2EEENS1_25SingleTileBwdLPTSchedulerILb0ELi128ELb0EEEEEEEEEvNT_6ParamsE$_ZN4cute3eso3ESOILb1ELb0EJNS_6LayoutINS_5tupleIJNS3_IJNS_1CILi8EEENS4_ILi1EEEEEEEEENS3_IJNS3_IJS6_NS4_ILi0EEEEEEEEEEEiEEC2ERKSC_RKi:
[----:B------:R-:W-:Y:S02]  /*8300*/  IADD3 R6, R4, -c[0x0][0x20], RZ ;  /* 0x8000080004067a10 */ /* 0x000fe40007ffe0ff */
[----:B------:R-:W-:-:S03]  /*8310*/  MOV R9, 0x0 ;  /* 0x0000000000097802 */ /* 0x000fc60000000f00 */
[----:B------:R1:W-:Y:S01]  /*8320*/  STL [R6], R7 ;  /* 0x0000000706007387 */ /* 0x0003e20000100800 */
[----:B------:R-:W-:Y:S05]  /*8330*/  RET.REL.NODEC R8 `(_ZN7cutlass13device_kernelIN5flash19enable_sm80_to_sm89INS1_16FlashAttnBwdSm80INS1_25CollectiveMainloopBwdSm80ILi2ELi2EN4cute5tupleIJNS5_1CILi64EEENS7_ILi128EEES8_EEENS_10bfloat16_tEfNS_4arch4Sm80ELb1ELb0ELb1ELb0ELb0ELb0ELb0ELb0ELi2ELi2ELi4ELi2ELb1EEENS1_21CollectiveEpilogueBwdISA_SB_SD_Li256ELb0ELb0ELi2EEENS1_25SingleTileBwdLPTSchedulerILb0ELi128ELb0EEEEEEEEEvNT_6ParamsE) ;  /* 0xffff7cc008007950 */ /* 0x000fea0003c3ffff */
        .type           $_ZN7cutlass13device_kernelIN5flash19enable_sm80_to_sm89INS1_16FlashAttnBwdSm80INS1_25CollectiveMainloopBwdSm80ILi2ELi2EN4cute5tupleIJNS5_1CILi64EEENS7_ILi128EEES8_EEENS_10bfloat16_tEfNS_4arch4Sm80ELb1ELb0ELb1ELb0ELb0ELb0ELb0ELb0ELi2ELi2ELi4ELi2ELb1EEENS1_21CollectiveEpilogueBwdISA_SB_SD_Li256ELb0ELb0ELi2EEENS1_25SingleTileBwdLPTSchedulerILb0ELi128ELb0EEEEEEEEEvNT_6ParamsE$_ZN4cute3eso3ESOILb1ELb0EJNS_6LayoutINS_5tupleIJNS3_IJNS_1CILi8EEENS4_ILi1EEEEEEEEENS3_IJNS3_IJS6_NS4_ILi0EEEEEEEEEEElEEC2ERKSC_RKl,@function
        .size           $_ZN7cutlass13device_kernelIN5flash19enable_sm80_to_sm89INS1_16FlashAttnBwdSm80INS1_25CollectiveMainloopBwdSm80ILi2ELi2EN4cute5tupleIJNS5_1CILi64EEENS7_ILi128EEES8_EEENS_10bfloat16_tEfNS_4arch4Sm80ELb1ELb0ELb1ELb0ELb0ELb0ELb0ELb0ELi2ELi2ELi4ELi2ELb1EEENS1_21CollectiveEpilogueBwdISA_SB_SD_Li256ELb0ELb0ELi2EEENS1_25SingleTileBwdLPTSchedulerILb0ELi128ELb0EEEEEEEEEvNT_6ParamsE$_ZN4cute3eso3ESOILb1ELb0EJNS_6LayoutINS_5tupleIJNS3_IJNS_1CILi8EEENS4_ILi1EEEEEEEEENS3_IJNS3_IJS6_NS4_ILi0EEEEEEEEEEElEEC2ERKSC_RKl,($_ZN7cutlass13device_kernelIN5flash19enable_sm80_to_sm89INS1_16FlashAttnBwdSm80INS1_25CollectiveMainloopBwdSm80ILi2ELi2EN4cute5tupleIJNS5_1CILi64EEENS7_ILi128EEES8_EEENS_10bfloat16_tEfNS_4arch4Sm80ELb1ELb0ELb1ELb0ELb0ELb0ELb0ELb0ELi2ELi2ELi4ELi2ELb1EEENS1_21CollectiveEpilogueBwdISA_SB_SD_Li256ELb0ELb0ELi2EEENS1_25SingleTileBwdLPTSchedulerILb0ELi128ELb0EEEEEEEEEvNT_6ParamsE$_ZN4cute3eso3ESOILb1ELb0EJNS_6LayoutINS_5tupleIJNS3_IJNS_1CILi8EEENS4_ILi1EEEEEENS4_ILi2EEES6_EEENS3_IJNS3_IJS6_NS4_ILi0EEEEEENS4_ILi2048EEESA_EEEEENS_10ViewEngineINS_8smem_ptrIPN7cutlass10bfloat16_tEEEEEEEC2ERKSE_RKSL_ - $_ZN7cutlass13device_kernelIN5flash19enable_sm80_to_sm89INS1_16FlashAttnBwdSm80INS1_25CollectiveMainloopBwdSm80ILi2ELi2EN4cute5tupleIJNS5_1CILi64EEENS7_ILi128EEES8_EEENS_10bfloat16_tEfNS_4arch4Sm80ELb1ELb0ELb1ELb0ELb0ELb0ELb0ELb0ELi2ELi2ELi4ELi2ELb1EEENS1_21CollectiveEpilogueBwdISA_SB_SD_Li256ELb0ELb0ELi2EEENS1_25SingleTileBwdLPTSchedulerILb0ELi128ELb0EEEEEEEEEvNT_6ParamsE$_ZN4cute3eso3ESOILb1ELb0EJNS_6LayoutINS_5tupleIJNS3_IJNS_1CILi8EEENS4_ILi1EEEEEEEEENS3_IJNS3_IJS6_NS4_ILi0EEEEEEEEEEElEEC2ERKSC_RKl)
$_ZN7cutlass13device_kernelIN5flash19enable_sm80_to_sm89INS1_16FlashAttnBwdSm80INS1_25CollectiveMainloopBwdSm80ILi2ELi2EN4cute5tupleIJNS5_1CILi64EEENS7_ILi128EEES8_EEENS_10bfloat16_tEfNS_4arch4Sm80ELb1ELb0ELb1ELb0ELb0ELb0ELb0ELb0ELi2ELi2ELi4ELi2ELb1EEENS1_21CollectiveEpilogueBwdISA_SB_SD_Li256ELb0ELb0ELi2EEENS1_25SingleTileBwdLPTSchedulerILb0ELi128ELb0EEEEEEEEEvNT_6ParamsE$_ZN4cute3eso3ESOILb1ELb0EJNS_6LayoutINS_5tupleIJNS3_IJNS_1CILi8EEENS4_ILi1EEEEEEEEENS3_IJNS3_IJS6_NS4_ILi0EEEEEEEEEEElEEC2ERKSC_RKl:
[----:B------:R-:W-:Y:S01]  /*8340*/  IADD3 R6, R4, -c[0x0][0x20], RZ ;  /* 0x8000080004067a10 */ /* 0x000fe20007ffe0ff */
[----:B------:R-:W-:Y:S01]  /*8350*/  IMAD.MOV.U32 R11, RZ, RZ, R7 ;  /* 0x000000ffff0b7224 */ /* 0x000fe200078e0007 */
[----:B------:R-:W-:-:S04]  /*8360*/  MOV R9, 0x0 ;  /* 0x0000000000097802 */ /* 0x000fc80000000f00 */
[----:B------:R1:W-:Y:S01]  /*8370*/  STL.64 [R6], R10 ;  /* 0x0000000a06007387 */ /* 0x0003e20000100a00 */
[----:B------:R-:W-:Y:S05]  /*8380*/  RET.REL.NODEC R8 `(_ZN7cutlass13device_kernelIN5flash19enable_sm80_to_sm89INS1_16FlashAttnBwdSm80INS1_25CollectiveMainloopBwdSm80ILi2ELi2EN4cute5tupleIJNS5_1CILi64EEENS7_ILi128EEES8_EEENS_10bfloat16_tEfNS_4arch4Sm80ELb1ELb0ELb1ELb0ELb0ELb0ELb0ELb0ELi2ELi2ELi4ELi2ELb1EEENS1_21CollectiveEpilogueBwdISA_SB_SD_Li256ELb0ELb0ELi2EEENS1_25SingleTileBwdLPTSchedulerILb0ELi128ELb0EEEEEEEEEvNT_6ParamsE) ;  /* 0xffff7c7008007950 */ /* 0x000fea0003c3ffff */
        .type           $_ZN7cutlass13device_kernelIN5flash19enable_sm80_to_sm89INS1_16FlashAttnBwdSm80INS1_25CollectiveMainloopBwdSm80ILi2ELi2EN4cute5tupleIJNS5_1CILi64EEENS7_ILi128EEES8_EEENS_10bfloat16_tEfNS_4arch4Sm80ELb1ELb0ELb1ELb0ELb0ELb0ELb0ELb0ELi2ELi2ELi4ELi2ELb1EEENS1_21CollectiveEpilogueBwdISA_SB_SD_Li256ELb0ELb0ELi2EEENS1_25SingleTileBwdLPTSchedulerILb0ELi128ELb0EEEEEEEEEvNT_6ParamsE$_ZN4cute3eso3ESOILb1ELb0EJNS_6LayoutINS_5tupleIJNS3_IJNS_1CILi8EEENS4_ILi1EEEEEENS4_ILi2EEES6_EEENS3_IJNS3_IJS6_NS4_ILi0EEEEEENS4_ILi2048EEESA_EEEEENS_10ViewEngineINS_8smem_ptrIPN7cutlass10bfloat16_tEEEEEEEC2ERKSE_RKSL_,@function
        .size           $_ZN7cutlass13device_kernelIN5flash19enable_sm80_to_sm89INS1_16FlashAttnBwdSm80INS1_25CollectiveMainloopBwdSm80ILi2ELi2EN4cute5tupleIJNS5_1CILi64EEENS7_ILi128EEES8_EEENS_10bfloat16_tEfNS_4arch4Sm80ELb1ELb0ELb1ELb0ELb0ELb0ELb0ELb0ELi2ELi2ELi4ELi2ELb1EEENS1_21CollectiveEpilogueBwdISA_SB_SD_Li256ELb0ELb0ELi2EEENS1_25SingleTileBwdLPTSchedulerILb0ELi128ELb0EEEEEEEEEvNT_6ParamsE$_ZN4cute3eso3ESOILb1ELb0EJNS_6LayoutINS_5tupleIJNS3_IJNS_1CILi8EEENS4_ILi1EEEEEENS4_ILi2EEES6_EEENS3_IJNS3_IJS6_NS4_ILi0EEEEEENS4_ILi2048EEESA_EEEEENS_10ViewEngineINS_8smem_ptrIPN7cutlass10bfloat16_tEEEEEEEC2ERKSE_RKSL_,($_ZN7cutlass13device_kernelIN5flash19enable_sm80_to_sm89INS1_16FlashAttnBwdSm80INS1_25CollectiveMainloopBwdSm80ILi2ELi2EN4cute5tupleIJNS5_1CILi64EEENS7_ILi128EEES8_EEENS_10bfloat16_tEfNS_4arch4Sm80ELb1ELb0ELb1ELb0ELb0ELb0ELb0ELb0ELi2ELi2ELi4ELi2ELb1EEENS1_21CollectiveEpilogueBwdISA_SB_SD_Li256ELb0ELb0ELi2EEENS1_25SingleTileBwdLPTSchedulerILb0ELi128ELb0EEEEEEEEEvNT_6ParamsE$_ZN4cute3eso3ESOILb1ELb0EJNS_6LayoutINS_5tupleIJNS3_IJNS_1CILi8EEENS4_ILi1EEEEEENS4_ILi2EEES6_EEENS3_IJNS3_IJS6_NS4_ILi0EEEEEENS4_ILi2048EEESA_EEEEEiEEC2ERKSE_RKi - $_ZN7cutlass13device_kernelIN5flash19enable_sm80_to_sm89INS1_16FlashAttnBwdSm80INS1_25CollectiveMainloopBwdSm80ILi2ELi2EN4cute5tupleIJNS5_1CILi64EEENS7_ILi128EEES8_EEENS_10bfloat16_tEfNS_4arch4Sm80ELb1ELb0ELb1ELb0ELb0ELb0ELb0ELb0ELi2ELi2ELi4ELi2ELb1EEENS1_21CollectiveEpilogueBwdISA_SB_SD_Li256ELb0ELb0ELi2EEENS1_25SingleTileBwdLPTSchedulerILb0ELi128ELb0EEEEEEEEEvNT_6ParamsE$_ZN4cute3eso3ESOILb1ELb0EJNS_6LayoutINS_5tupleIJNS3_IJNS_1CILi8EEENS4_ILi1EEEEEENS4_ILi2EEES6_EEENS3_IJNS3_IJS6_NS4_ILi0EEEEEENS4_ILi2048EEESA_EEEEENS_10ViewEngineINS_8smem_ptrIPN7cutlass10bfloat16_tEEEEEEEC2ERKSE_RKSL_)
$_ZN7cutlass13device_kernelIN5flash19enable_sm80_to_sm89INS1_16FlashAttnBwdSm80INS1_25CollectiveMainloopBwdSm80ILi2ELi2EN4cute5tupleIJNS5_1CILi64EEENS7_ILi128EEES8_EEENS_10bfloat16_tEfNS_4arch4Sm80ELb1ELb0ELb1ELb0ELb0ELb0ELb0ELb0ELi2ELi2ELi4ELi2ELb1EEENS1_21CollectiveEpilogueBwdISA_SB_SD_Li256ELb0ELb0ELi2EEENS1_25SingleTileBwdLPTSchedulerILb0ELi128ELb0EEEEEEEEEvNT_6ParamsE$_ZN4cute3eso3ESOILb1ELb0EJNS_6LayoutINS_5tupleIJNS3_IJNS_1CILi8EEENS4_ILi1EEEEEENS4_ILi2EEES6_EEENS3_IJNS3_IJS6_NS4_ILi0EEEEEENS4_ILi2048EEESA_EEEEENS_10ViewEngineINS_8smem_ptrIPN7cutlass10bfloat16_tEEEEEEEC2ERKSE_RKSL_:
[----:B------:R-:W-:Y:S02]  /*8390*/  IADD3 R8, R4, -c[0x0][0x20], RZ ;  /* 0x8000080004087a10 */ /* 0x000fe40007ffe0ff */
[----:B------:R-:W-:-:S03]  /*83a0*/  MOV R11, 0x0 ;  /* 0x00000000000b7802 */ /* 0x000fc60000000f00 */
[----:B------:R1:W-:Y:S01]  /*83b0*/  STL.64 [R8], R6 ;  /* 0x0000000608007387 */ /* 0x0003e20000100a00 */
[----:B------:R-:W-:Y:S05]  /*83c0*/  RET.REL.NODEC R10 `(_ZN7cutlass13device_kernelIN5flash19enable_sm80_to_sm89INS1_16FlashAttnBwdSm80INS1_25CollectiveMainloopBwdSm80ILi2ELi2EN4cute5tupleIJNS5_1CILi64EEENS7_ILi128EEES8_EEENS_10bfloat16_tEfNS_4arch4Sm80ELb1ELb0ELb1ELb0ELb0ELb0ELb0ELb0ELi2ELi2ELi4ELi2ELb1EEENS1_21CollectiveEpilogueBwdISA_SB_SD_Li256ELb0ELb0ELi2EEENS1_25SingleTileBwdLPTSchedulerILb0ELi128ELb0EEEEEEEEEvNT_6ParamsE) ;  /* 0xffff7c300a007950 */ /* 0x000fea0003c3ffff */
        .type           $_ZN7cutlass13device_kernelIN5flash19enable_sm80_to_sm89INS1_16FlashAttnBwdSm80INS1_25CollectiveMainloopBwdSm80ILi2ELi2EN4cute5tupleIJNS5_1CILi64EEENS7_ILi128EEES8_EEENS_10bfloat16_tEfNS_4arch4Sm80ELb1ELb0ELb1ELb0ELb0ELb0ELb0ELb0ELi2ELi2ELi4ELi2ELb1EEENS1_21CollectiveEpilogueBwdISA_SB_SD_Li256ELb0ELb0ELi2EEENS1_25SingleTileBwdLPTSchedulerILb0ELi128ELb0EEEEEEEEEvNT_6ParamsE$_ZN4cute3eso3ESOILb1ELb0EJNS_6LayoutINS_5tupleIJNS3_IJNS_1CILi8EEENS4_ILi1EEEEEENS4_ILi2EEES6_EEENS3_IJNS3_IJS6_NS4_ILi0EEEEEENS4_ILi2048EEESA_EEEEEiEEC2ERKSE_RKi,@function
        .size           $_ZN7cutlass13device_kernelIN5flash19enable_sm80_to_sm89INS1_16FlashAttnBwdSm80INS1_25CollectiveMainloopBwdSm80ILi2ELi2EN4cute5tupleIJNS5_1CILi64EEENS7_ILi128EEES8_EEENS_10bfloat16_tEfNS_4arch4Sm80ELb1ELb0ELb1ELb0ELb0ELb0ELb0ELb0ELi2ELi2ELi4ELi2ELb1EEENS1_21CollectiveEpilogueBwdISA_SB_SD_Li256ELb0ELb0ELi2EEENS1_25SingleTileBwdLPTSchedulerILb0ELi128ELb0EEEEEEEEEvNT_6ParamsE$_ZN4cute3eso3ESOILb1ELb0EJNS_6LayoutINS_5tupleIJNS3_IJNS_1CILi8EEENS4_ILi1EEEEEENS4_ILi2EEES6_EEENS3_IJNS3_IJS6_NS4_ILi0EEEEEENS4_ILi2048EEESA_EEEEEiEEC2ERKSE_RKi,($_ZN7cutlass13device_kernelIN5flash19enable_sm80_to_sm89INS1_16FlashAttnBwdSm80INS1_25CollectiveMainloopBwdSm80ILi2ELi2EN4cute5tupleIJNS5_1CILi64EEENS7_ILi128EEES8_EEENS_10bfloat16_tEfNS_4arch4Sm80ELb1ELb0ELb1ELb0ELb0ELb0ELb0ELb0ELi2ELi2ELi4ELi2ELb1EEENS1_21CollectiveEpilogueBwdISA_SB_SD_Li256ELb0ELb0ELi2EEENS1_25SingleTileBwdLPTSchedulerILb0ELi128ELb0EEEEEEEEEvNT_6ParamsE$_ZN4cute5tupleIJNS0_IJNS0_IJNS_1CILi8EEENS1_ILi1EEEEEENS1_ILi2EEES3_EEENS0_IJNS0_IJS3_NS1_ILi0EEEEEElS7_EEEEEC2ERKS6_RKS9_ - $_ZN7cutlass13device_kernelIN5flash19enable_sm80_to_sm89INS1_16FlashAttnBwdSm80INS1_25CollectiveMainloopBwdSm80ILi2ELi2EN4cute5tupleIJNS5_1CILi64EEENS7_ILi128EEES8_EEENS_10bfloat16_tEfNS_4arch4Sm80ELb1ELb0ELb1ELb0ELb0ELb0ELb0ELb0ELi2ELi2ELi4ELi2ELb1EEENS1_21CollectiveEpilogueBwdISA_SB_SD_Li256ELb0ELb0ELi2EEENS1_25SingleTileBwdLPTSchedulerILb0ELi128ELb0EEEEEEEEEvNT_6ParamsE$_ZN4cute3eso3ESOILb1ELb0EJNS_6LayoutINS_5tupleIJNS3_IJNS_1CILi8EEENS4_ILi1EEEEEENS4_ILi2EEES6_EEENS3_IJNS3_IJS6_NS4_ILi0EEEEEENS4_ILi2048EEESA_EEEEEiEEC2ERKSE_RKi)
$_ZN7cutlass13device_kernelIN5flash19enable_sm80_to_sm89INS1_16FlashAttnBwdSm80INS1_25CollectiveMainloopBwdSm80ILi2ELi2EN4cute5tupleIJNS5_1CILi64EEENS7_ILi128EEES8_EEENS_10bfloat16_tEfNS_4arch4Sm80ELb1ELb0ELb1ELb0ELb0ELb0ELb0ELb0ELi2ELi2ELi4ELi2ELb1EEENS1_21CollectiveEpilogueBwdISA_SB_SD_Li256ELb0ELb0ELi2EEENS1_25SingleTileBwdLPTSchedulerILb0ELi128ELb0EEEEEEEEEvNT_6ParamsE$_ZN4cute3eso3ESOILb1ELb0EJNS_6LayoutINS_5tupleIJNS3_IJNS_1CILi8EEENS4_ILi1EEEEEENS4_ILi2EEES6_EEENS3_IJNS3_IJS6_NS4_ILi0EEEEEENS4_ILi2048EEESA_EEEEEiEEC2ERKSE_RKi:
[----:B------:R-:W-:Y:S02]  /*83d0*/  IADD3 R6, R4, -c[0x0][0x20], RZ ;  /* 0x8000080004067a10 */ /* 0x000fe40007ffe0ff */
[----:B------:R-:W-:-:S03]  /*83e0*/  MOV R9, 0x0 ;  /* 0x0000000000097802 */ /* 0x000fc60000000f00 */
[----:B------:R1:W-:Y:S01]  /*83f0*/  STL [R6], R7 ;  /* 0x0000000706007387 */ /* 0x0003e20000100800 */
[----:B------:R-:W-:Y:S05]  /*8400*/  RET.REL.NODEC R8 `(_ZN7cutlass13device_kernelIN5flash19enable_sm80_to_sm89INS1_16FlashAttnBwdSm80INS1_25CollectiveMainloopBwdSm80ILi2ELi2EN4cute5tupleIJNS5_1CILi64EEENS7_ILi128EEES8_EEENS_10bfloat16_tEfNS_4arch4Sm80ELb1ELb0ELb1ELb0ELb0ELb0ELb0ELb0ELi2ELi2ELi4ELi2ELb1EEENS1_21CollectiveEpilogueBwdISA_SB_SD_Li256ELb0ELb0ELi2EEENS1_25SingleTileBwdLPTSchedulerILb0ELi128ELb0EEEEEEEEEvNT_6ParamsE) ;  /* 0xffff7bf008007950 */ /* 0x000fea0003c3ffff */
        .type           $_ZN7cutlass13device_kernelIN5flash19enable_sm80_to_sm89INS1_16FlashAttnBwdSm80INS1_25CollectiveMainloopBwdSm80ILi2ELi2EN4cute5tupleIJNS5_1CILi64EEENS7_ILi128EEES8_EEENS_10bfloat16_tEfNS_4arch4Sm80ELb1ELb0ELb1ELb0ELb0ELb0ELb0ELb0ELi2ELi2ELi4ELi2ELb1EEENS1_21CollectiveEpilogueBwdISA_SB_SD_Li256ELb0ELb0ELi2EEENS1_25SingleTileBwdLPTSchedulerILb0ELi128ELb0EEEEEEEEEvNT_6ParamsE$_ZN4cute5tupleIJNS0_IJNS0_IJNS_1CILi8EEENS1_ILi1EEEEEENS1_ILi2EEES3_EEENS0_IJNS0_IJS3_NS1_ILi0EEEEEElS7_EEEEEC2ERKS6_RKS9_,@function
        .size           $_ZN7cutlass13device_kernelIN5flash19enable_sm80_to_sm89INS1_16FlashAttnBwdSm80INS1_25CollectiveMainloopBwdSm80ILi2ELi2EN4cute5tupleIJNS5_1CILi64EEENS7_ILi128EEES8_EEENS_10bfloat16_tEfNS_4arch4Sm80ELb1ELb0ELb1ELb0ELb0ELb0ELb0ELb0ELi2ELi2ELi4ELi2ELb1EEENS1_21CollectiveEpilogueBwdISA_SB_SD_Li256ELb0ELb0ELi2EEENS1_25SingleTileBwdLPTSchedulerILb0ELi128ELb0EEEEEEEEEvNT_6ParamsE$_ZN4cute5tupleIJNS0_IJNS0_IJNS_1CILi8EEENS1_ILi1EEEEEENS1_ILi2EEES3_EEENS0_IJNS0_IJS3_NS1_ILi0EEEEEElS7_EEEEEC2ERKS6_RKS9_,($_ZN7cutlass13device_kernelIN5flash19enable_sm80_to_sm89INS1_16FlashAttnBwdSm80INS1_25CollectiveMainloopBwdSm80ILi2ELi2EN4cute5tupleIJNS5_1CILi64EEENS7_ILi128EEES8_EEENS_10bfloat16_tEfNS_4arch4Sm80ELb1ELb0ELb1ELb0ELb0ELb0ELb0ELb0ELi2ELi2ELi4ELi2ELb1EEENS1_21CollectiveEpilogueBwdISA_SB_SD_Li256ELb0ELb0ELi2EEENS1_25SingleTileBwdLPTSchedulerILb0ELi128ELb0EEEEEEEEEvNT_6ParamsE$_ZN4cute5tupleIJNS_15ArithmeticTupleIJNS_1CILi0EEEiEEEEEC2ERKS4_ - $_ZN7cutlass13device_kernelIN5flash19enable_sm80_to_sm89INS1_16FlashAttnBwdSm80INS1_25CollectiveMainloopBwdSm80ILi2ELi2EN4cute5tupleIJNS5_1CILi64EEENS7_ILi128EEES8_EEENS_10bfloat16_tEfNS_4arch4Sm80ELb1ELb0ELb1ELb0ELb0ELb0ELb0ELb0ELi2ELi2ELi4ELi2ELb1EEENS1_21CollectiveEpilogueBwdISA_SB_SD_Li256ELb0ELb0ELi2EEENS1_25SingleTileBwdLPTSchedulerILb0ELi128ELb0EEEEEEEEEvNT_6ParamsE$_ZN4cute5tupleIJNS0_IJNS0_IJNS_1CILi8EEENS1_ILi1EEEEEENS1_ILi2EEES3_EEENS0_IJNS0_IJS3_NS1_ILi0EEEEEElS7_EEEEEC2ERKS6_RKS9_)
$_ZN7cutlass13device_kernelIN5flash19enable_sm80_to_sm89INS1_16FlashAttnBwdSm80INS1_25CollectiveMainloopBwdSm80ILi2ELi2EN4cute5tupleIJNS5_1CILi64EEENS7_ILi128EEES8_EEENS_10bfloat16_tEfNS_4arch4Sm80ELb1ELb0ELb1ELb0ELb0ELb0ELb0ELb0ELi2ELi2ELi4ELi2ELb1EEENS1_21CollectiveEpilogueBwdISA_SB_SD_Li256ELb0ELb0ELi2EEENS1_25SingleTileBwdLPTSchedulerILb0ELi128ELb0EEEEEEEEEvNT_6ParamsE$_ZN4cute5tupleIJNS0_IJNS0_IJNS_1CILi8EEENS1_ILi1EEEEEENS1_ILi2EEES3_EEENS0_IJNS0_IJS3_NS1_ILi0EEEEEElS7_EEEEEC2ERKS6_RKS9_:
[----:B------:R-:W-:Y:S02]  /*8410*/  MOV R10, 0x8430 ;  /* 0x00008430000a7802 */ /* 0x000fe40000000f00 */
[----:B------:R-:W-:Y:S05]  /*8420*/  CALL.REL.NOINC `($_ZN7cutlass13device_kernelIN5flash19enable_sm80_to_sm89INS1_16FlashAttnBwdSm80INS1_25CollectiveMainloopBwdSm80ILi2ELi2EN4cute5tupleIJNS5_1CILi64EEENS7_ILi128EEES8_EEENS_10bfloat16_tEfNS_4arch4Sm80ELb1ELb0ELb1ELb0ELb0ELb0ELb0ELb0ELi2ELi2ELi4ELi2ELb1EEENS1_21CollectiveEpilogueBwdISA_SB_SD_Li256ELb0ELb0ELi2EEENS1_25SingleTileBwdLPTSchedulerILb0ELi128ELb0EEEEEEEEEvNT_6ParamsE$_ZN4cute3eso3ESOILb1ELb0EJNS_5tupleIJNS2_IJNS_1CILi8EEENS3_ILi1EEEEEENS3_ILi2EEES5_EEENS2_IJNS2_IJS5_NS3_ILi0EEEEEElS9_EEEEEC2ERKS8_RKSB_) ;  /* 0xfffffb9000007944 */ /* 0x000fea0003c3ffff */
[----:B------:R-:W-:-:S04]  /*8430*/  MOV R9, 0x0 ;  /* 0x0000000000097802 */ /* 0x000fc80000000f00 */
[----:B------:R-:W-:Y:S05]  /*8440*/  RET.REL.NODEC R8 `(_ZN7cutlass13device_kernelIN5flash19enable_sm80_to_sm89INS1_16FlashAttnBwdSm80INS1_25CollectiveMainloopBwdSm80ILi2ELi2EN4cute5tupleIJNS5_1CILi64EEENS7_ILi128EEES8_EEENS_10bfloat16_tEfNS_4arch4Sm80ELb1ELb0ELb1ELb0ELb0ELb0ELb0ELb0ELi2ELi2ELi4ELi2ELb1EEENS1_21CollectiveEpilogueBwdISA_SB_SD_Li256ELb0ELb0ELi2EEENS1_25SingleTileBwdLPTSchedulerILb0ELi128ELb0EEEEEEEEEvNT_6ParamsE) ;  /* 0xffff7bb008007950 */ /* 0x000fea0003c3ffff */
        .type           $_ZN7cutlass13device_kernelIN5flash19enable_sm80_to_sm89INS1_16FlashAttnBwdSm80INS1_25CollectiveMainloopBwdSm80ILi2ELi2EN4cute5tupleIJNS5_1CILi64EEENS7_ILi128EEES8_EEENS_10bfloat16_tEfNS_4arch4Sm80ELb1ELb0ELb1ELb0ELb0ELb0ELb0ELb0ELi2ELi2ELi4ELi2ELb1EEENS1_21CollectiveEpilogueBwdISA_SB_SD_Li256ELb0ELb0ELi2EEENS1_25SingleTileBwdLPTSchedulerILb0ELi128ELb0EEEEEEEEEvNT_6ParamsE$_ZN4cute5tupleIJNS_15ArithmeticTupleIJNS_1CILi0EEEiEEEEEC2ERKS4_,@function
        .size           $_ZN7cutlass13device_kernelIN5flash19enable_sm80_to_sm89INS1_16FlashAttnBwdSm80INS1_25CollectiveMainloopBwdSm80ILi2ELi2EN4cute5tupleIJNS5_1CILi64EEENS7_ILi128EEES8_EEENS_10bfloat16_tEfNS_4arch4Sm80ELb1ELb0ELb1ELb0ELb0ELb0ELb0ELb0ELi2ELi2ELi4ELi2ELb1EEENS1_21CollectiveEpilogueBwdISA_SB_SD_Li256ELb0ELb0ELi2EEENS1_25SingleTileBwdLPTSchedulerILb0ELi128ELb0EEEEEEEEEvNT_6ParamsE$_ZN4cute5tupleIJNS_15ArithmeticTupleIJNS_1CILi0EEEiEEEEEC2ERKS4_,($_ZN7cutlass13device_kernelIN5flash19enable_sm80_to_sm89INS1_16FlashAttnBwdSm80INS1_25CollectiveMainloopBwdSm80ILi2ELi2EN4cute5tupleIJNS5_1CILi64EEENS7_ILi128EEES8_EEENS_10bfloat16_tEfNS_4arch4Sm80ELb1ELb0ELb1ELb0ELb0ELb0ELb0ELb0ELi2ELi2ELi4ELi2ELb1EEENS1_21CollectiveEpilogueBwdISA_SB_SD_Li256ELb0ELb0ELi2EEENS1_25SingleTileBwdLPTSchedulerILb0ELi128ELb0EEEEEEEEEvNT_6ParamsE$_ZN4cute5tupleIJNS_15ArithmeticTupleIJiEEEEEC2ERKS2_ - $_ZN7cutlass13device_kernelIN5flash19enable_sm80_to_sm89INS1_16FlashAttnBwdSm80INS1_25CollectiveMainloopBwdSm80ILi2ELi2EN4cute5tupleIJNS5_1CILi64EEENS7_ILi128EEES8_EEENS_10bfloat16_tEfNS_4arch4Sm80ELb1ELb0ELb1ELb0ELb0ELb0ELb0ELb0ELi2ELi2ELi4ELi2ELb1EEENS1_21CollectiveEpilogueBwdISA_SB_SD_Li256ELb0ELb0ELi2EEENS1_25SingleTileBwdLPTSchedulerILb0ELi128ELb0EEEEEEEEEvNT_6ParamsE$_ZN4cute5tupleIJNS_15ArithmeticTupleIJNS_1CILi0EEEiEEEEEC2ERKS4_)
$_ZN7cutlass13device_kernelIN5flash19enable_sm80_to_sm89INS1_16FlashAttnBwdSm80INS1_25CollectiveMainloopBwdSm80ILi2ELi2EN4cute5tupleIJNS5_1CILi64EEENS7_ILi128EEES8_EEENS_10bfloat16_tEfNS_4arch4Sm80ELb1ELb0ELb1ELb0ELb0ELb0ELb0ELb0ELi2ELi2ELi4ELi2ELb1EEENS1_21CollectiveEpilogueBwdISA_SB_SD_Li256ELb0ELb0ELi2EEENS1_25SingleTileBwdLPTSchedulerILb0ELi128ELb0EEEEEEEEEvNT_6ParamsE$_ZN4cute5tupleIJNS_15ArithmeticTupleIJNS_1CILi0EEEiEEEEEC2ERKS4_:
[----:B------:R-:W-:Y:S02]  /*8450*/  MOV R10, 0x8470 ;  /* 0x00008470000a7802 */ /* 0x000fe40000000f00 */
[----:B------:R-:W-:Y:S05]  /*8460*/  CALL.REL.NOINC `($_ZN7cutlass13device_kernelIN5flash19enable_sm80_to_sm89INS1_16FlashAttnBwdSm80INS1_25CollectiveMainloopBwdSm80ILi2ELi2EN4cute5tupleIJNS5_1CILi64EEENS7_ILi128EEES8_EEENS_10bfloat16_tEfNS_4arch4Sm80ELb1ELb0ELb1ELb0ELb0ELb0ELb0ELb0ELi2ELi2ELi4ELi2ELb1EEENS1_21CollectiveEpilogueBwdISA_SB_SD_Li256ELb0ELb0ELi2EEENS1_25SingleTileBwdLPTSchedulerILb0ELi128ELb0EEEEEEEEEvNT_6ParamsE$_ZN4cute3eso3ESOILb0ELb1EJNS_15ArithmeticTupleIJNS_1CILi0EEEiEEEEEC2ERKS5_) ;  /* 0xfffff56000007944 */ /* 0x000fea0003c3ffff */
[----:B------:R-:W-:-:S04]  /*8470*/  MOV R17, 0x0 ;  /* 0x0000000000117802 */ /* 0x000fc80000000f00 */
[----:B------:R-:W-:Y:S05]  /*8480*/  RET.REL.NODEC R16 `(_ZN7cutlass13device_kernelIN5flash19enable_sm80_to_sm89INS1_16FlashAttnBwdSm80INS1_25CollectiveMainloopBwdSm80ILi2ELi2EN4cute5tupleIJNS5_1CILi64EEENS7_ILi128EEES8_EEENS_10bfloat16_tEfNS_4arch4Sm80ELb1ELb0ELb1ELb0ELb0ELb0ELb0ELb0ELi2ELi2ELi4ELi2ELb1EEENS1_21CollectiveEpilogueBwdISA_SB_SD_Li256ELb0ELb0ELi2EEENS1_25SingleTileBwdLPTSchedulerILb0ELi128ELb0EEEEEEEEEvNT_6ParamsE) ;  /* 0xffff7b7010007950 */ /* 0x000fea0003c3ffff */
        .type           $_ZN7cutlass13device_kernelIN5flash19enable_sm80_to_sm89INS1_16FlashAttnBwdSm80INS1_25CollectiveMainloopBwdSm80ILi2ELi2EN4cute5tupleIJNS5_1CILi64EEENS7_ILi128EEES8_EEENS_10bfloat16_tEfNS_4arch4Sm80ELb1ELb0ELb1ELb0ELb0ELb0ELb0ELb0ELi2ELi2ELi4ELi2ELb1EEENS1_21CollectiveEpilogueBwdISA_SB_SD_Li256ELb0ELb0ELi2EEENS1_25SingleTileBwdLPTSchedulerILb0ELi128ELb0EEEEEEEEEvNT_6ParamsE$_ZN4cute5tupleIJNS_15ArithmeticTupleIJiEEEEEC2ERKS2_,@function
        .size           $_ZN7cutlass13device_kernelIN5flash19enable_sm80_to_sm89INS1_16FlashAttnBwdSm80INS1_25CollectiveMainloopBwdSm80ILi2ELi2EN4cute5tupleIJNS5_1CILi64EEENS7_ILi128EEES8_EEENS_10bfloat16_tEfNS_4arch4Sm80ELb1ELb0ELb1ELb0ELb0ELb0ELb0ELb0ELi2ELi2ELi4ELi2ELb1EEENS1_21CollectiveEpilogueBwdISA_SB_SD_Li256ELb0ELb0ELi2EEENS1_25SingleTileBwdLPTSchedulerILb0ELi128ELb0EEEEEEEEEvNT_6ParamsE$_ZN4cute5tupleIJNS_15ArithmeticTupleIJiEEEEEC2ERKS2_,($_ZN7cutlass13device_kernelIN5flash19enable_sm80_to_sm89INS1_16FlashAttnBwdSm80INS1_25CollectiveMainloopBwdSm80ILi2ELi2EN4cute5tupleIJNS5_1CILi64EEENS7_ILi128EEES8_EEENS_10bfloat16_tEfNS_4arch4Sm80ELb1ELb0ELb1ELb0ELb0ELb0ELb0ELb0ELi2ELi2ELi4ELi2ELb1EEENS1_21CollectiveEpilogueBwdISA_SB_SD_Li256ELb0ELb0ELi2EEENS1_25SingleTileBwdLPTSchedulerILb0ELi128ELb0EEEEEEEEEvNT_6ParamsE$_ZN4cute5tupleIJNS_15ArithmeticTupleIJiiEEEEEC2ERKS2_ - $_ZN7cutlass13device_kernelIN5flash19enable_sm80_to_sm89INS1_16FlashAttnBwdSm80INS1_25CollectiveMainloopBwdSm80ILi2ELi2EN4cute5tupleIJNS5_1CILi64EEENS7_ILi128EEES8_EEENS_10bfloat16_tEfNS_4arch4Sm80ELb1ELb0ELb1ELb0ELb0ELb0ELb0ELb0ELi2ELi2ELi4ELi2ELb1EEENS1_21CollectiveEpilogueBwdISA_SB_SD_Li256ELb0ELb0ELi2EEENS1_25SingleTileBwdLPTSchedulerILb0ELi128ELb0EEEEEEEEEvNT_6ParamsE$_ZN4cute5tupleIJNS_15ArithmeticTupleIJiEEEEEC2ERKS2_)
$_ZN7cutlass13device_kernelIN5flash19enable_sm80_to_sm89INS1_16FlashAttnBwdSm80INS1_25CollectiveMainloopBwdSm80ILi2ELi2EN4cute5tupleIJNS5_1CILi64EEENS7_ILi128EEES8_EEENS_10bfloat16_tEfNS_4arch4Sm80ELb1ELb0ELb1ELb0ELb0ELb0ELb0ELb0ELi2ELi2ELi4ELi2ELb1EEENS1_21CollectiveEpilogueBwdISA_SB_SD_Li256ELb0ELb0ELi2EEENS1_25SingleTileBwdLPTSchedulerILb0ELi128ELb0EEEEEEEEEvNT_6ParamsE$_ZN4cute5tupleIJNS_15ArithmeticTupleIJiEEEEEC2ERKS2_:
[----:B------:R-:W-:Y:S02]  /*8490*/  MOV R8, 0x84b0 ;  /* 0x000084b000087802 */ /* 0x000fe40000000f00 */
[----:B------:R-:W-:Y:S05]  /*84a0*/  CALL.REL.NOINC `($_ZN7cutlass13device_kernelIN5flash19enable_sm80_to_sm89INS1_16FlashAttnBwdSm80INS1_25CollectiveMainloopBwdSm80ILi2ELi2EN4cute5tupleIJNS5_1CILi64EEENS7_ILi128EEES8_EEENS_10bfloat16_tEfNS_4arch4Sm80ELb1ELb0ELb1ELb0ELb0ELb0ELb0ELb0ELi2ELi2ELi4ELi2ELb1EEENS1_21CollectiveEpilogueBwdISA_SB_SD_Li256ELb0ELb0ELi2EEENS1_25SingleTileBwdLPTSchedulerILb0ELi128ELb0EEEEEEEEEvNT_6ParamsE$_ZN4cute3eso3ESOILb0ELb1EJNS_15ArithmeticTupleIJiEEEEEC2ERKS3_) ;  /* 0xfffff56000007944 */ /* 0x000fea0003c3ffff */
[----:B------:R-:W-:-:S04]  /*84b0*/  MOV R11, 0x0 ;  /* 0x00000000000b7802 */ /* 0x000fc80000000f00 */
[----:B------:R-:W-:Y:S05]  /*84c0*/  RET.REL.NODEC R10 `(_ZN7cutlass13device_kernelIN5flash19enable_sm80_to_sm89INS1_16FlashAttnBwdSm80INS1_25CollectiveMainloopBwdSm80ILi2ELi2EN4cute5tupleIJNS5_1CILi64EEENS7_ILi128EEES8_EEENS_10bfloat16_tEfNS_4arch4Sm80ELb1ELb0ELb1ELb0ELb0ELb0ELb0ELb0ELi2ELi2ELi4ELi2ELb1EEENS1_21CollectiveEpilogueBwdISA_SB_SD_Li256ELb0ELb0ELi2EEENS1_25SingleTileBwdLPTSchedulerILb0ELi128ELb0EEEEEEEEEvNT_6ParamsE) ;  /* 0xffff7b300a007950 */ /* 0x000fea0003c3ffff */
        .type           $_ZN7cutlass13device_kernelIN5flash19enable_sm80_to_sm89INS1_16FlashAttnBwdSm80INS1_25CollectiveMainloopBwdSm80ILi2ELi2EN4cute5tupleIJNS5_1CILi64EEENS7_ILi128EEES8_EEENS_10bfloat16_tEfNS_4arch4Sm80ELb1ELb0ELb1ELb0ELb0ELb0ELb0ELb0ELi2ELi2ELi4ELi2ELb1EEENS1_21CollectiveEpilogueBwdISA_SB_SD_Li256ELb0ELb0ELi2EEENS1_25SingleTileBwdLPTSchedulerILb0ELi128ELb0EEEEEEEEEvNT_6ParamsE$_ZN4cute5tupleIJNS_15ArithmeticTupleIJiiEEEEEC2ERKS2_,@function
        .size           $_ZN7cutlass13device_kernelIN5flash19enable_sm80_to_sm89INS1_16FlashAttnBwdSm80INS1_25CollectiveMainloopBwdSm80ILi2ELi2EN4cute5tupleIJNS5_1CILi64EEENS7_ILi128EEES8_EEENS_10bfloat16_tEfNS_4arch4Sm80ELb1ELb0ELb1ELb0ELb0ELb0ELb0ELb0ELi2ELi2ELi4ELi2ELb1EEENS1_21CollectiveEpilogueBwdISA_SB_SD_Li256ELb0ELb0ELi2EEENS1_25SingleTileBwdLPTSchedulerILb0ELi128ELb0EEEEEEEEEvNT_6ParamsE$_ZN4cute5tupleIJNS_15ArithmeticTupleIJiiEEEEEC2ERKS2_,($_ZN7cutlass13device_kernelIN5flash19enable_sm80_to_sm89INS1_16FlashAttnBwdSm80INS1_25CollectiveMainloopBwdSm80ILi2ELi2EN4cute5tupleIJNS5_1CILi64EEENS7_ILi128EEES8_EEENS_10bfloat16_tEfNS_4arch4Sm80ELb1ELb0ELb1ELb0ELb0ELb0ELb0ELb0ELi2ELi2ELi4ELi2ELb1EEENS1_21CollectiveEpilogueBwdISA_SB_SD_Li256ELb0ELb0ELi2EEENS1_25SingleTileBwdLPTSchedulerILb0ELi128ELb0EEEEEEEEEvNT_6ParamsE$_ZN4cute5tupleIJNS_15ArithmeticTupleIJiiEEEiiiEEC2ERKS2_RKiS7_S7_ - $_ZN7cutlass13device_kernelIN5flash19enable_sm80_to_sm89INS1_16FlashAttnBwdSm80INS1_25CollectiveMainloopBwdSm80ILi2ELi2EN4cute5tupleIJNS5_1CILi64EEENS7_ILi128EEES8_EEENS_10bfloat16_tEfNS_4arch4Sm80ELb1ELb0ELb1ELb0ELb0ELb0ELb0ELb0ELi2ELi2ELi4ELi2ELb1EEENS1_21CollectiveEpilogueBwdISA_SB_SD_Li256ELb0ELb0ELi2EEENS1_25SingleTileBwdLPTSchedulerILb0ELi128ELb0EEEEEEEEEvNT_6ParamsE$_ZN4cute5tupleIJNS_15ArithmeticTupleIJiiEEEEEC2ERKS2_)
$_ZN7cutlass13device_kernelIN5flash19enable_sm80_to_sm89INS1_16FlashAttnBwdSm80INS1_25CollectiveMainloopBwdSm80ILi2ELi2EN4cute5tupleIJNS5_1CILi64EEENS7_ILi128EEES8_EEENS_10bfloat16_tEfNS_4arch4Sm80ELb1ELb0ELb1ELb0ELb0ELb0ELb0ELb0ELi2ELi2ELi4ELi2ELb1EEENS1_21CollectiveEpilogueBwdISA_SB_SD_Li256ELb0ELb0ELi2EEENS1_25SingleTileBwdLPTSchedulerILb0ELi128ELb0EEEEEEEEEvNT_6ParamsE$_ZN4cute5tupleIJNS_15ArithmeticTupleIJiiEEEEEC2ERKS2_:
[----:B------:R-:W-:Y:S02]  /*84d0*/  MOV R8, 0x84f0 ;  /* 0x000084f000087802 */ /* 0x000fe40000000f00 */
[----:B------:R-:W-:Y:S05]  /*84e0*/  CALL.REL.NOINC `($_ZN7cutlass13device_kernelIN5flash19enable_sm80_to_sm89INS1_16FlashAttnBwdSm80INS1_25CollectiveMainloopBwdSm80ILi2ELi2EN4cute5tupleIJNS5_1CILi64EEENS7_ILi128EEES8_EEENS_10bfloat16_tEfNS_4arch4Sm80ELb1ELb0ELb1ELb0ELb0ELb0ELb0ELb0ELi2ELi2ELi4ELi2ELb1EEENS1_21CollectiveEpilogueBwdISA_SB_SD_Li256ELb0ELb0ELi2EEENS1_25SingleTileBwdLPTSchedulerILb0ELi128ELb0EEEEEEEEEvNT_6ParamsE$_ZN4cute3eso3ESOILb0ELb1EJNS_15ArithmeticTupleIJiiEEEEEC2ERKS3_) ;  /* 0xfffff57000007944 */ /* 0x000fea0003c3ffff */
[----:B------:R-:W-:-:S04]  /*84f0*/  MOV R11, 0x0 ;  /* 0x00000000000b7802 */ /* 0x000fc80000000f00 */
[----:B------:R-:W-:Y:S05]  /*8500*/  RET.REL.NODEC R10 `(_ZN7cutlass13device_kernelIN5flash19enable_sm80_to_sm89INS1_16FlashAttnBwdSm80INS1_25CollectiveMainloopBwdSm80ILi2ELi2EN4cute5tupleIJNS5_1CILi64EEENS7_ILi128EEES8_EEENS_10bfloat16_tEfNS_4arch4Sm80ELb1ELb0ELb1ELb0ELb0ELb0ELb0ELb0ELi2ELi2ELi4ELi2ELb1EEENS1_21CollectiveEpilogueBwdISA_SB_SD_Li256ELb0ELb0ELi2EEENS1_25SingleTileBwdLPTSchedulerILb0ELi128ELb0EEEEEEEEEvNT_6ParamsE) ;  /* 0xffff7af00a007950 */ /* 0x000fea0003c3ffff */
        .type           $_ZN7cutlass13device_kernelIN5flash19enable_sm80_to_sm89INS1_16FlashAttnBwdSm80INS1_25CollectiveMainloopBwdSm80ILi2ELi2EN4cute5tupleIJNS5_1CILi64EEENS7_ILi128EEES8_EEENS_10bfloat16_tEfNS_4arch4Sm80ELb1ELb0ELb1ELb0ELb0ELb0ELb0ELb0ELi2ELi2ELi4ELi2ELb1EEENS1_21CollectiveEpilogueBwdISA_SB_SD_Li256ELb0ELb0ELi2EEENS1_25SingleTileBwdLPTSchedulerILb0ELi128ELb0EEEEEEEEEvNT_6ParamsE$_ZN4cute5tupleIJNS_15ArithmeticTupleIJiiEEEiiiEEC2ERKS2_RKiS7_S7_,@function
        .size           $_ZN7cutlass13device_kernelIN5flash19enable_sm80_to_sm89INS1_16FlashAttnBwdSm80INS1_25CollectiveMainloopBwdSm80ILi2ELi2EN4cute5tupleIJNS5_1CILi64EEENS7_ILi128EEES8_EEENS_10bfloat16_tEfNS_4arch4Sm80ELb1ELb0ELb1ELb0ELb0ELb0ELb0ELb0ELi2ELi2ELi4ELi2ELb1EEENS1_21CollectiveEpilogueBwdISA_SB_SD_Li256ELb0ELb0ELi2EEENS1_25SingleTileBwdLPTSchedulerILb0ELi128ELb0EEEEEEEEEvNT_6ParamsE$_ZN4cute5tupleIJNS_15ArithmeticTupleIJiiEEEiiiEEC2ERKS2_RKiS7_S7_,($_ZN7cutlass13device_kernelIN5flash19enable_sm80_to_sm89INS1_16FlashAttnBwdSm80INS1_25CollectiveMainloopBwdSm80ILi2ELi2EN4cute5tupleIJNS5_1CILi64EEENS7_ILi128EEES8_EEENS_10bfloat16_tEfNS_4arch4Sm80ELb1ELb0ELb1ELb0ELb0ELb0ELb0ELb0ELi2ELi2ELi4ELi2ELb1EEENS1_21CollectiveEpilogueBwdISA_SB_SD_Li256ELb0ELb0ELi2EEENS1_25SingleTileBwdLPTSchedulerILb0ELi128ELb0EEEEEEEEEvNT_6ParamsE$_ZN4cute5tupleIJNS_1CILi0EEES2_S2_iEEC2ERKS2_S5_S5_RKi - $_ZN7cutlass13device_kernelIN5flash19enable_sm80_to_sm89INS1_16FlashAttnBwdSm80INS1_25CollectiveMainloopBwdSm80ILi2ELi2EN4cute5tupleIJNS5_1CILi64EEENS7_ILi128EEES8_EEENS_10bfloat16_tEfNS_4arch4Sm80ELb1ELb0ELb1ELb0ELb0ELb0ELb0ELb0ELi2ELi2ELi4ELi2ELb1EEENS1_21CollectiveEpilogueBwdISA_SB_SD_Li256ELb0ELb0ELi2EEENS1_25SingleTileBwdLPTSchedulerILb0ELi128ELb0EEEEEEEEEvNT_6ParamsE$_ZN4cute5tupleIJNS_15ArithmeticTupleIJiiEEEiiiEEC2ERKS2_RKiS7_S7_)
$_ZN7cutlass13device_kernelIN5flash19enable_sm80_to_sm89INS1_16FlashAttnBwdSm80INS1_25CollectiveMainloopBwdSm80ILi2ELi2EN4cute5tupleIJNS5_1CILi64EEENS7_ILi128EEES8_EEENS_10bfloat16_tEfNS_4arch4Sm80ELb1ELb0ELb1ELb0ELb0ELb0ELb0ELb0ELi2ELi2ELi4ELi2ELb1EEENS1_21CollectiveEpilogueBwdISA_SB_SD_Li256ELb0ELb0ELi2EEENS1_25SingleTileBwdLPTSchedulerILb0ELi128ELb0EEEEEEEEEvNT_6ParamsE$_ZN4cute5tupleIJNS_15ArithmeticTupleIJiiEEEiiiEEC2ERKS2_RKiS7_S7_:
[----:B------:R-:W-:Y:S02]  /*8510*/  MOV R18, 0x8530 ;  /* 0x0000853000127802 */ /* 0x000fe40000000f00 */
[----:B------:R-:W-:Y:S05]  /*8520*/  CALL.REL.NOINC `($_ZN7cutlass13device_kernelIN5flash19enable_sm80_to_sm89INS1_16FlashAttnBwdSm80INS1_25CollectiveMainloopBwdSm80ILi2ELi2EN4cute5tupleIJNS5_1CILi64EEENS7_ILi128EEES8_EEENS_10bfloat16_tEfNS_4arch4Sm80ELb1ELb0ELb1ELb0ELb0ELb0ELb0ELb0ELi2ELi2ELi4ELi2ELb1EEENS1_21CollectiveEpilogueBwdISA_SB_SD_Li256ELb0ELb0ELi2EEENS1_25SingleTileBwdLPTSchedulerILb0ELi128ELb0EEEEEEEEEvNT_6ParamsE$_ZN4cute3eso3ESOILb0ELb0EJNS_15ArithmeticTupleIJiiEEEiiiEEC2ERKS3_RKiS8_S8_) ;  /* 0xfffff16000007944 */ /* 0x000fea0003c3ffff */
[----:B------:R-:W-:-:S04]  /*8530*/  MOV R45, 0x0 ;  /* 0x00000000002d7802 */ /* 0x000fc80000000f00 */
[----:B------:R-:W-:Y:S05]  /*8540*/  RET.REL.NODEC R44 `(_ZN7cutlass13device_kernelIN5flash19enable_sm80_to_sm89INS1_16FlashAttnBwdSm80INS1_25CollectiveMainloopBwdSm80ILi2ELi2EN4cute5tupleIJNS5_1CILi64EEENS7_ILi128EEES8_EEENS_10bfloat16_tEfNS_4arch4Sm80ELb1ELb0ELb1ELb0ELb0ELb0ELb0ELb0ELi2ELi2ELi4ELi2ELb1EEENS1_21CollectiveEpilogueBwdISA_SB_SD_Li256ELb0ELb0ELi2EEENS1_25SingleTileBwdLPTSchedulerILb0ELi128ELb0EEEEEEEEEvNT_6ParamsE) ;  /* 0xffff7ab02c007950 */ /* 0x000fea0003c3ffff */
        .type           $_ZN7cutlass13device_kernelIN5flash19enable_sm80_to_sm89INS1_16FlashAttnBwdSm80INS1_25CollectiveMainloopBwdSm80ILi2ELi2EN4cute5tupleIJNS5_1CILi64EEENS7_ILi128EEES8_EEENS_10bfloat16_tEfNS_4arch4Sm80ELb1ELb0ELb1ELb0ELb0ELb0ELb0ELb0ELi2ELi2ELi4ELi2ELb1EEENS1_21CollectiveEpilogueBwdISA_SB_SD_Li256ELb0ELb0ELi2EEENS1_25SingleTileBwdLPTSchedulerILb0ELi128ELb0EEEEEEEEEvNT_6ParamsE$_ZN4cute5tupleIJNS_1CILi0EEES2_S2_iEEC2ERKS2_S5_S5_RKi,@function
        .size           $_ZN7cutlass13device_kernelIN5flash19enable_sm80_to_sm89INS1_16FlashAttnBwdSm80INS1_25CollectiveMainloopBwdSm80ILi2ELi2EN4cute5tupleIJNS5_1CILi64EEENS7_ILi128EEES8_EEENS_10bfloat16_tEfNS_4arch4Sm80ELb1ELb0ELb1ELb0ELb0ELb0ELb0ELb0ELi2ELi2ELi4ELi2ELb1EEENS1_21CollectiveEpilogueBwdISA_SB_SD_Li256ELb0ELb0ELi2EEENS1_25SingleTileBwdLPTSchedulerILb0ELi128ELb0EEEEEEEEEvNT_6ParamsE$_ZN4cute5tupleIJNS_1CILi0EEES2_S2_iEEC2ERKS2_S5_S5_RKi,($_ZN7cutlass13device_kernelIN5flash19enable_sm80_to_sm89INS1_16FlashAttnBwdSm80INS1_25CollectiveMainloopBwdSm80ILi2ELi2EN4cute5tupleIJNS5_1CILi64EEENS7_ILi128EEES8_EEENS_10bfloat16_tEfNS_4arch4Sm80ELb1ELb0ELb1ELb0ELb0ELb0ELb0ELb0ELi2ELi2ELi4ELi2ELb1EEENS1_21CollectiveEpilogueBwdISA_SB_SD_Li256ELb0ELb0ELi2EEENS1_25SingleTileBwdLPTSchedulerILb0ELi128ELb0EEEEEEEEEvNT_6ParamsE$_ZN4cute5tupleIJNS_1CILi0EEES2_iEEC2ERKS2_S5_RKi - $_ZN7cutlass13device_kernelIN5flash19enable_sm80_to_sm89INS1_16FlashAttnBwdSm80INS1_25CollectiveMainloopBwdSm80ILi2ELi2EN4cute5tupleIJNS5_1CILi64EEENS7_ILi128EEES8_EEENS_10bfloat16_tEfNS_4arch4Sm80ELb1ELb0ELb1ELb0ELb0ELb0ELb0ELb0ELi2ELi2ELi4ELi2ELb1EEENS1_21CollectiveEpilogueBwdISA_SB_SD_Li256ELb0ELb0ELi2EEENS1_25SingleTileBwdLPTSchedulerILb0ELi128ELb0EEEEEEEEEvNT_6ParamsE$_ZN4cute5tupleIJNS_1CILi0EEES2_S2_iEEC2ERKS2_S5_S5_RKi)
$_ZN7cutlass13device_kernelIN5flash19enable_sm80_to_sm89INS1_16FlashAttnBwdSm80INS1_25CollectiveMainloopBwdSm80ILi2ELi2EN4cute5tupleIJNS5_1CILi64EEENS7_ILi128EEES8_EEENS_10bfloat16_tEfNS_4arch4Sm80ELb1ELb0ELb1ELb0ELb0ELb0ELb0ELb0ELi2ELi2ELi4ELi2ELb1EEENS1_21CollectiveEpilogueBwdISA_SB_SD_Li256ELb0ELb0ELi2EEENS1_25SingleTileBwdLPTSchedulerILb0ELi128ELb0EEEEEEEEEvNT_6ParamsE$_ZN4cute5tupleIJNS_1CILi0EEES2_S2_iEEC2ERKS2_S5_S5_RKi:
[----:B------:R-:W-:Y:S02]  /*8550*/  MOV R10, 0x8570 ;  /* 0x00008570000a7802 */ /* 0x000fe40000000f00 */
[----:B------:R-:W-:Y:S05]  /*8560*/  CALL.REL.NOINC `($_ZN7cutlass13device_kernelIN5flash19enable_sm80_to_sm89INS1_16FlashAttnBwdSm80INS1_25CollectiveMainloopBwdSm80ILi2ELi2EN4cute5tupleIJNS5_1CILi64EEENS7_ILi128EEES8_EEENS_10bfloat16_tEfNS_4arch4Sm80ELb1ELb0ELb1ELb0ELb0ELb0ELb0ELb0ELi2ELi2ELi4ELi2ELb1EEENS1_21CollectiveEpilogueBwdISA_SB_SD_Li256ELb0ELb0ELi2EEENS1_25SingleTileBwdLPTSchedulerILb0ELi128ELb0EEEEEEEEEvNT_6ParamsE$_ZN4cute3eso3ESOILb1ELb0EJNS_1CILi0EEES3_S3_iEEC2ERKS3_S6_S6_RKi) ;  /* 0xfffff7a000007944 */ /* 0x000fea0003c3ffff */
[----:B------:R-:W-:-:S04]  /*8570*/  MOV R17, 0x0 ;  /* 0x0000000000117802 */ /* 0x000fc80000000f00 */
[----:B------:R-:W-:Y:S05]  /*8580*/  RET.REL.NODEC R16 `(_ZN7cutlass13device_kernelIN5flash19enable_sm80_to_sm89INS1_16FlashAttnBwdSm80INS1_25CollectiveMainloopBwdSm80ILi2ELi2EN4cute5tupleIJNS5_1CILi64EEENS7_ILi128EEES8_EEENS_10bfloat16_tEfNS_4arch4Sm80ELb1ELb0ELb1ELb0ELb0ELb0ELb0ELb0ELi2ELi2ELi4ELi2ELb1EEENS1_21CollectiveEpilogueBwdISA_SB_SD_Li256ELb0ELb0ELi2EEENS1_25SingleTileBwdLPTSchedulerILb0ELi128ELb0EEEEEEEEEvNT_6ParamsE) ;  /* 0xffff7a7010007950 */ /* 0x000fea0003c3ffff */
        .type           $_ZN7cutlass13device_kernelIN5flash19enable_sm80_to_sm89INS1_16FlashAttnBwdSm80INS1_25CollectiveMainloopBwdSm80ILi2ELi2EN4cute5tupleIJNS5_1CILi64EEENS7_ILi128EEES8_EEENS_10bfloat16_tEfNS_4arch4Sm80ELb1ELb0ELb1ELb0ELb0ELb0ELb0ELb0ELi2ELi2ELi4ELi2ELb1EEENS1_21CollectiveEpilogueBwdISA_SB_SD_Li256ELb0ELb0ELi2EEENS1_25SingleTileBwdLPTSchedulerILb0ELi128ELb0EEEEEEEEEvNT_6ParamsE$_ZN4cute5tupleIJNS_1CILi0EEES2_iEEC2ERKS2_S5_RKi,@function
        .size           $_ZN7cutlass13device_kernelIN5flash19enable_sm80_to_sm89INS1_16FlashAttnBwdSm80INS1_25CollectiveMainloopBwdSm80ILi2ELi2EN4cute5tupleIJNS5_1CILi64EEENS7_ILi128EEES8_EEENS_10bfloat16_tEfNS_4arch4Sm80ELb1ELb0ELb1ELb0ELb0ELb0ELb0ELb0ELi2ELi2ELi4ELi2ELb1EEENS1_21CollectiveEpilogueBwdISA_SB_SD_Li256ELb0ELb0ELi2EEENS1_25SingleTileBwdLPTSchedulerILb0ELi128ELb0EEEEEEEEEvNT_6ParamsE$_ZN4cute5tupleIJNS_1CILi0EEES2_iEEC2ERKS2_S5_RKi,($_ZN7cutlass13device_kernelIN5flash19enable_sm80_to_sm89INS1_16FlashAttnBwdSm80INS1_25CollectiveMainloopBwdSm80ILi2ELi2EN4cute5tupleIJNS5_1CILi64EEENS7_ILi128EEES8_EEENS_10bfloat16_tEfNS_4arch4Sm80ELb1ELb0ELb1ELb0ELb0ELb0ELb0ELb0ELi2ELi2ELi4ELi2ELb1EEENS1_21CollectiveEpilogueBwdISA_SB_SD_Li256ELb0ELb0ELi2EEENS1_25SingleTileBwdLPTSchedulerILb0ELi128ELb0EEEEEEEEEvNT_6ParamsE$_ZN4cute5tupleIJNS_1CILi0EEES2_iiEEC2ERKS2_S5_RKiS7_ - $_ZN7cutlass13device_kernelIN5flash19enable_sm80_to_sm89INS1_16FlashAttnBwdSm80INS1_25CollectiveMainloopBwdSm80ILi2ELi2EN4cute5tupleIJNS5_1CILi64EEENS7_ILi128EEES8_EEENS_10bfloat16_tEfNS_4arch4Sm80ELb1ELb0ELb1ELb0ELb0ELb0ELb0ELb0ELi2ELi2ELi4ELi2ELb1EEENS1_21CollectiveEpilogueBwdISA_SB_SD_Li256ELb0ELb0ELi2EEENS1_25SingleTileBwdLPTSchedulerILb0ELi128ELb0EEEEEEEEEvNT_6ParamsE$_ZN4cute5tupleIJNS_1CILi0EEES2_iEEC2ERKS2_S5_RKi)
$_ZN7cutlass13device_kernelIN5flash19enable_sm80_to_sm89INS1_16FlashAttnBwdSm80INS1_25CollectiveMainloopBwdSm80ILi2ELi2EN4cute5tupleIJNS5_1CILi64EEENS7_ILi128EEES8_EEENS_10bfloat16_tEfNS_4arch4Sm80ELb1ELb0ELb1ELb0ELb0ELb0ELb0ELb0ELi2ELi2ELi4ELi2ELb1EEENS1_21CollectiveEpilogueBwdISA_SB_SD_Li256ELb0ELb0ELi2EEENS1_25SingleTileBwdLPTSchedulerILb0ELi128ELb0EEEEEEEEEvNT_6ParamsE$_ZN4cute5tupleIJNS_1CILi0EEES2_iEEC2ERKS2_S5_RKi:
[----:B------:R-:W-:Y:S02]  /*8590*/  MOV R16, 0x85b0 ;  /* 0x000085b000107802 */ /* 0x000fe40000000f00 */
[----:B------:R-:W-:Y:S05]  /*85a0*/  CALL.REL.NOINC `($_ZN7cutlass13device_kernelIN5flash19enable_sm80_to_sm89INS1_16FlashAttnBwdSm80INS1_25CollectiveMainloopBwdSm80ILi2ELi2EN4cute5tupleIJNS5_1CILi64EEENS7_ILi128EEES8_EEENS_10bfloat16_tEfNS_4arch4Sm80ELb1ELb0ELb1ELb0ELb0ELb0ELb0ELb0ELi2ELi2ELi4ELi2ELb1EEENS1_21CollectiveEpilogueBwdISA_SB_SD_Li256ELb0ELb0ELi2EEENS1_25SingleTileBwdLPTSchedulerILb0ELi128ELb0EEEEEEEEEvNT_6ParamsE$_ZN4cute3eso3ESOILb1ELb0EJNS_1CILi0EEES3_iEEC2ERKS3_S6_RKi) ;  /* 0xfffff7b000007944 */ /* 0x000fea0003c3ffff */
[----:B-1----:R-:W-:Y:S02]  /*85b0*/  MOV R6, R18 ;  /* 0x0000001200067202 */ /* 0x002fe40000000f00 */
[----:B------:R-:W-:-:S04]  /*85c0*/  MOV R7, 0x0 ;  /* 0x0000000000077802 */ /* 0x000fc80000000f00 */
[----:B------:R-:W-:Y:S05]  /*85d0*/  RET.REL.NODEC R6 `(_ZN7cutlass13device_kernelIN5flash19enable_sm80_to_sm89INS1_16FlashAttnBwdSm80INS1_25CollectiveMainloopBwdSm80ILi2ELi2EN4cute5tupleIJNS5_1CILi64EEENS7_ILi128EEES8_EEENS_10bfloat16_tEfNS_4arch4Sm80ELb1ELb0ELb1ELb0ELb0ELb0ELb0ELb0ELi2ELi2ELi4ELi2ELb1EEENS1_21CollectiveEpilogueBwdISA_SB_SD_Li256ELb0ELb0ELi2EEENS1_25SingleTileBwdLPTSchedulerILb0ELi128ELb0EEEEEEEEEvNT_6ParamsE) ;  /* 0xffff7a2006007950 */ /* 0x000fea0003c3ffff */
        .type           $_ZN7cutlass13device_kernelIN5flash19enable_sm80_to_sm89INS1_16FlashAttnBwdSm80INS1_25CollectiveMainloopBwdSm80ILi2ELi2EN4cute5tupleIJNS5_1CILi64EEENS7_ILi128EEES8_EEENS_10bfloat16_tEfNS_4arch4Sm80ELb1ELb0ELb1ELb0ELb0ELb0ELb0ELb0ELi2ELi2ELi4ELi2ELb1EEENS1_21CollectiveEpilogueBwdISA_SB_SD_Li256ELb0ELb0ELi2EEENS1_25SingleTileBwdLPTSchedulerILb0ELi128ELb0EEEEEEEEEvNT_6ParamsE$_ZN4cute5tupleIJNS_1CILi0EEES2_iiEEC2ERKS2_S5_RKiS7_,@function
        .size           $_ZN7cutlass13device_kernelIN5flash19enable_sm80_to_sm89INS1_16FlashAttnBwdSm80INS1_25CollectiveMainloopBwdSm80ILi2ELi2EN4cute5tupleIJNS5_1CILi64EEENS7_ILi128EEES8_EEENS_10bfloat16_tEfNS_4arch4Sm80ELb1ELb0ELb1ELb0ELb0ELb0ELb0ELb0ELi2ELi2ELi4ELi2ELb1EEENS1_21CollectiveEpilogueBwdISA_SB_SD_Li256ELb0ELb0ELi2EEENS1_25SingleTileBwdLPTSchedulerILb0ELi128ELb0EEEEEEEEEvNT_6ParamsE$_ZN4cute5tupleIJNS_1CILi0EEES2_iiEEC2ERKS2_S5_RKiS7_,($_ZN7cutlass13device_kernelIN5flash19enable_sm80_to_sm89INS1_16FlashAttnBwdSm80INS1_25CollectiveMainloopBwdSm80ILi2ELi2EN4cute5tupleIJNS5_1CILi64EEENS7_ILi128EEES8_EEENS_10bfloat16_tEfNS_4arch4Sm80ELb1ELb0ELb1ELb0ELb0ELb0ELb0ELb0ELi2ELi2ELi4ELi2ELb1EEENS1_21CollectiveEpilogueBwdISA_SB_SD_Li256ELb0ELb0ELi2EEENS1_25SingleTileBwdLPTSchedulerILb0ELi128ELb0EEEEEEEEEvNT_6ParamsE$_ZN4cute5tupleIJNS_1CILi0EEEiEEC2ERKS2_RKi - $_ZN7cutlass13device_kernelIN5flash19enable_sm80_to_sm89INS1_16FlashAttnBwdSm80INS1_25CollectiveMainloopBwdSm80ILi2ELi2EN4cute5tupleIJNS5_1CILi64EEENS7_ILi128EEES8_EEENS_10bfloat16_tEfNS_4arch4Sm80ELb1ELb0ELb1ELb0ELb0ELb0ELb0ELb0ELi2ELi2ELi4ELi2ELb1EEENS1_21CollectiveEpilogueBwdISA_SB_SD_Li256ELb0ELb0ELi2EEENS1_25SingleTileBwdLPTSchedulerILb0ELi128ELb0EEEEEEEEEvNT_6ParamsE$_ZN4cute5tupleIJNS_1CILi0EEES2_iiEEC2ERKS2_S5_RKiS7_)
$_ZN7cutlass13device_kernelIN5flash19enable_sm80_to_sm89INS1_16FlashAttnBwdSm80INS1_25CollectiveMainloopBwdSm80ILi2ELi2EN4cute5tupleIJNS5_1CILi64EEENS7_ILi128EEES8_EEENS_10bfloat16_tEfNS_4arch4Sm80ELb1ELb0ELb1ELb0ELb0ELb0ELb0ELb0ELi2ELi2ELi4ELi2ELb1EEENS1_21CollectiveEpilogueBwdISA_SB_SD_Li256ELb0ELb0ELi2EEENS1_25SingleTileBwdLPTSchedulerILb0ELi128ELb0EEEEEEEEEvNT_6ParamsE$_ZN4cute5tupleIJNS_1CILi0EEES2_iiEEC2ERKS2_S5_RKiS7_:
[----:B------:R-:W-:Y:S02]  /*85e0*/  MOV R16, 0x8600 ;  /* 0x0000860000107802 */ /* 0x000fe40000000f00 */
[----:B------:R-:W-:Y:S05]  /*85f0*/  CALL.REL.NOINC `($_ZN7cutlass13device_kernelIN5flash19enable_sm80_to_sm89INS1_16FlashAttnBwdSm80INS1_25CollectiveMainloopBwdSm80ILi2ELi2EN4cute5tupleIJNS5_1CILi64EEENS7_ILi128EEES8_EEENS_10bfloat16_tEfNS_4arch4Sm80ELb1ELb0ELb1ELb0ELb0ELb0ELb0ELb0ELi2ELi2ELi4ELi2ELb1EEENS1_21CollectiveEpilogueBwdISA_SB_SD_Li256ELb0ELb0ELi2EEENS1_25SingleTileBwdLPTSchedulerILb0ELi128ELb0EEEEEEEEEvNT_6ParamsE$_ZN4cute3eso3ESOILb1ELb0EJNS_1CILi0EEES3_iiEEC2ERKS3_S6_RKiS8_) ;  /* 0xfffff7f000007944 */ /* 0x000fea0003c3ffff */
[----:B------:R-:W-:Y:S02]  /*8600*/  MOV R16, R18 ;  /* 0x0000001200107202 */ /* 0x000fe40000000f00 */
[----:B------:R-:W-:-:S04]  /*8610*/  MOV R17, 0x0 ;  /* 0x0000000000117802 */ /* 0x000fc80000000f00 */
[----:B------:R-:W-:Y:S05]  /*8620*/  RET.REL.NODEC R16 `(_ZN7cutlass13device_kernelIN5flash19enable_sm80_to_sm89INS1_16FlashAttnBwdSm80INS1_25CollectiveMainloopBwdSm80ILi2ELi2EN4cute5tupleIJNS5_1CILi64EEENS7_ILi128EEES8_EEENS_10bfloat16_tEfNS_4arch4Sm80ELb1ELb0ELb1ELb0ELb0ELb0ELb0ELb0ELi2ELi2ELi4ELi2ELb1EEENS1_21CollectiveEpilogueBwdISA_SB_SD_Li256ELb0ELb0ELi2EEENS1_25SingleTileBwdLPTSchedulerILb0ELi128ELb0EEEEEEEEEvNT_6ParamsE) ;  /* 0xffff79d010007950 */ /* 0x000fea0003c3ffff */
        .type           $_ZN7cutlass13device_kernelIN5flash19enable_sm80_to_sm89INS1_16FlashAttnBwdSm80INS1_25CollectiveMainloopBwdSm80ILi2ELi2EN4cute5tupleIJNS5_1CILi64EEENS7_ILi128EEES8_EEENS_10bfloat16_tEfNS_4arch4Sm80ELb1ELb0ELb1ELb0ELb0ELb0ELb0ELb0ELi2ELi2ELi4ELi2ELb1EEENS1_21CollectiveEpilogueBwdISA_SB_SD_Li256ELb0ELb0ELi2EEENS1_25SingleTileBwdLPTSchedulerILb0ELi128ELb0EEEEEEEEEvNT_6ParamsE$_ZN4cute5tupleIJNS_1CILi0EEEiEEC2ERKS2_RKi,@function
        .size           $_ZN7cutlass13device_kernelIN5flash19enable_sm80_to_sm89INS1_16FlashAttnBwdSm80INS1_25CollectiveMainloopBwdSm80ILi2ELi2EN4cute5tupleIJNS5_1CILi64EEENS7_ILi128EEES8_EEENS_10bfloat16_tEfNS_4arch4Sm80ELb1ELb0ELb1ELb0ELb0ELb0ELb0ELb0ELi2ELi2ELi4ELi2ELb1EEENS1_21CollectiveEpilogueBwdISA_SB_SD_Li256ELb0ELb0ELi2EEENS1_25SingleTileBwdLPTSchedulerILb0ELi128ELb0EEEEEEEEEvNT_6ParamsE$_ZN4cute5tupleIJNS_1CILi0EEEiEEC2ERKS2_RKi,($_ZN7cutlass13device_kernelIN5flash19enable_sm80_to_sm89INS1_16FlashAttnBwdSm80INS1_25CollectiveMainloopBwdSm80ILi2ELi2EN4cute5tupleIJNS5_1CILi64EEENS7_ILi128EEES8_EEENS_10bfloat16_tEfNS_4arch4Sm80ELb1ELb0ELb1ELb0ELb0ELb0ELb0ELb0ELi2ELi2ELi4ELi2ELb1EEENS1_21CollectiveEpilogueBwdISA_SB_SD_Li256ELb0ELb0ELi2EEENS1_25SingleTileBwdLPTSchedulerILb0ELi128ELb0EEEEEEEEEvNT_6ParamsE$_ZN4cute5tupleIJNS_1CILi0EEEiiiEEC2ERKS2_RKiS7_S7_ - $_ZN7cutlass13device_kernelIN5flash19enable_sm80_to_sm89INS1_16FlashAttnBwdSm80INS1_25CollectiveMainloopBwdSm80ILi2ELi2EN4cute5tupleIJNS5_1CILi64EEENS7_ILi128EEES8_EEENS_10bfloat16_tEfNS_4arch4Sm80ELb1ELb0ELb1ELb0ELb0ELb0ELb0ELb0ELi2ELi2ELi4ELi2ELb1EEENS1_21CollectiveEpilogueBwdISA_SB_SD_Li256ELb0ELb0ELi2EEENS1_25SingleTileBwdLPTSchedulerILb0ELi128ELb0EEEEEEEEEvNT_6ParamsE$_ZN4cute5tupleIJNS_1CILi0EEEiEEC2ERKS2_RKi)
$_ZN7cutlass13device_kernelIN5flash19enable_sm80_to_sm89INS1_16FlashAttnBwdSm80INS1_25CollectiveMainloopBwdSm80ILi2ELi2EN4cute5tupleIJNS5_1CILi64EEENS7_ILi128EEES8_EEENS_10bfloat16_tEfNS_4arch4Sm80ELb1ELb0ELb1ELb0ELb0ELb0ELb0ELb0ELi2ELi2ELi4ELi2ELb1EEENS1_21CollectiveEpilogueBwdISA_SB_SD_Li256ELb0ELb0ELi2EEENS1_25SingleTileBwdLPTSchedulerILb0ELi128ELb0EEEEEEEEEvNT_6ParamsE$_ZN4cute5tupleIJNS_1CILi0EEEiEEC2ERKS2_RKi:
[----:B------:R-:W-:Y:S02]  /*8630*/  MOV R16, 0x8650 ;  /* 0x0000865000107802 */ /* 0x000fe40000000f00 */
[----:B------:R-:W-:Y:S05]  /*8640*/  CALL.REL.NOINC `($_ZN7cutlass13device_kernelIN5flash19enable_sm80_to_sm89INS1_16FlashAttnBwdSm80INS1_25CollectiveMainloopBwdSm80ILi2ELi2EN4cute5tupleIJNS5_1CILi64EEENS7_ILi128EEES8_EEENS_10bfloat16_tEfNS_4arch4Sm80ELb1ELb0ELb1ELb0ELb0ELb0ELb0ELb0ELi2ELi2ELi4ELi2ELb1EEENS1_21CollectiveEpilogueBwdISA_SB_SD_Li256ELb0ELb0ELi2EEENS1_25SingleTileBwdLPTSchedulerILb0ELi128ELb0EEEEEEEEEvNT_6ParamsE$_ZN4cute3eso3ESOILb1ELb0EJNS_1CILi0EEEiEEC2ERKS3_RKi) ;  /* 0xfffff81000007944 */ /* 0x000fea0003c3ffff */
[----:B-1----:R-:W-:Y:S02]  /*8650*/  MOV R6, R18 ;  /* 0x0000001200067202 */ /* 0x002fe40000000f00 */
[----:B------:R-:W-:-:S04]  /*8660*/  MOV R7, 0x0 ;  /* 0x0000000000077802 */ /* 0x000fc80000000f00 */
[----:B------:R-:W-:Y:S05]  /*8670*/  RET.REL.NODEC R6 `(_ZN7cutlass13device_kernelIN5flash19enable_sm80_to_sm89INS1_16FlashAttnBwdSm80INS1_25CollectiveMainloopBwdSm80ILi2ELi2EN4cute5tupleIJNS5_1CILi64EEENS7_ILi128EEES8_EEENS_10bfloat16_tEfNS_4arch4Sm80ELb1ELb0ELb1ELb0ELb0ELb0ELb0ELb0ELi2ELi2ELi4ELi2ELb1EEENS1_21CollectiveEpilogueBwdISA_SB_SD_Li256ELb0ELb0ELi2EEENS1_25SingleTileBwdLPTSchedulerILb0ELi128ELb0EEEEEEEEEvNT_6ParamsE) ;  /* 0xffff798006007950 */ /* 0x000fea0003c3ffff */
        .type           $_ZN7cutlass13device_kernelIN5flash19enable_sm80_to_sm89INS1_16FlashAttnBwdSm80INS1_25CollectiveMainloopBwdSm80ILi2ELi2EN4cute5tupleIJNS5_1CILi64EEENS7_ILi128EEES8_EEENS_10bfloat16_tEfNS_4arch4Sm80ELb1ELb0ELb1ELb0ELb0ELb0ELb0ELb0ELi2ELi2ELi4ELi2ELb1EEENS1_21CollectiveEpilogueBwdISA_SB_SD_Li256ELb0ELb0ELi2EEENS1_25SingleTileBwdLPTSchedulerILb0ELi128ELb0EEEEEEEEEvNT_6ParamsE$_ZN4cute5tupleIJNS_1CILi0EEEiiiEEC2ERKS2_RKiS7_S7_,@function
        .size           $_ZN7cutlass13device_kernelIN5flash19enable_sm80_to_sm89INS1_16FlashAttnBwdSm80INS1_25CollectiveMainloopBwdSm80ILi2ELi2EN4cute5tupleIJNS5_1CILi64EEENS7_ILi128EEES8_EEENS_10bfloat16_tEfNS_4arch4Sm80ELb1ELb0ELb1ELb0ELb0ELb0ELb0ELb0ELi2ELi2ELi4ELi2ELb1EEENS1_21CollectiveEpilogueBwdISA_SB_SD_Li256ELb0ELb0ELi2EEENS1_25SingleTileBwdLPTSchedulerILb0ELi128ELb0EEEEEEEEEvNT_6ParamsE$_ZN4cute5tupleIJNS_1CILi0EEEiiiEEC2ERKS2_RKiS7_S7_,($_ZN7cutlass13device_kernelIN5flash19enable_sm80_to_sm89INS1_16FlashAttnBwdSm80INS1_25CollectiveMainloopBwdSm80ILi2ELi2EN4cute5tupleIJNS5_1CILi64EEENS7_ILi128EEES8_EEENS_10bfloat16_tEfNS_4arch4Sm80ELb1ELb0ELb1ELb0ELb0ELb0ELb0ELb0ELi2ELi2ELi4ELi2ELb1EEENS1_21CollectiveEpilogueBwdISA_SB_SD_Li256ELb0ELb0ELi2EEENS1_25SingleTileBwdLPTSchedulerILb0ELi128ELb0EEEEEEEEEvNT_6ParamsE$_ZN4cute5tupleIJiEEC2ERKi - $_ZN7cutlass13device_kernelIN5flash19enable_sm80_to_sm89INS1_16FlashAttnBwdSm80INS1_25CollectiveMainloopBwdSm80ILi2ELi2EN4cute5tupleIJNS5_1CILi64EEENS7_ILi128EEES8_EEENS_10bfloat16_tEfNS_4arch4Sm80ELb1ELb0ELb1ELb0ELb0ELb0ELb0ELb0ELi2ELi2ELi4ELi2ELb1EEENS1_21CollectiveEpilogueBwdISA_SB_SD_Li256ELb0ELb0ELi2EEENS1_25SingleTileBwdLPTSchedulerILb0ELi128ELb0EEEEEEEEEvNT_6ParamsE$_ZN4cute5tupleIJNS_1CILi0EEEiiiEEC2ERKS2_RKiS7_S7_)
$_ZN7cutlass13device_kernelIN5flash19enable_sm80_to_sm89INS1_16FlashAttnBwdSm80INS1_25CollectiveMainloopBwdSm80ILi2ELi2EN4cute5tupleIJNS5_1CILi64EEENS7_ILi128EEES8_EEENS_10bfloat16_tEfNS_4arch4Sm80ELb1ELb0ELb1ELb0ELb0ELb0ELb0ELb0ELi2ELi2ELi4ELi2ELb1EEENS1_21CollectiveEpilogueBwdISA_SB_SD_Li256ELb0ELb0ELi2EEENS1_25SingleTileBwdLPTSchedulerILb0ELi128ELb0EEEEEEEEEvNT_6ParamsE$_ZN4cute5tupleIJNS_1CILi0EEEiiiEEC2ERKS2_RKiS7_S7_:
[----:B------:R-:W-:Y:S02]  /*8680*/  MOV R16, 0x86a0 ;  /* 0x000086a000107802 */ /* 0x000fe40000000f00 */
[----:B------:R-:W-:Y:S05]  /*8690*/  CALL.REL.NOINC `($_ZN7cutlass13device_kernelIN5flash19enable_sm80_to_sm89INS1_16FlashAttnBwdSm80INS1_25CollectiveMainloopBwdSm80ILi2ELi2EN4cute5tupleIJNS5_1CILi64EEENS7_ILi128EEES8_EEENS_10bfloat16_tEfNS_4arch4Sm80ELb1ELb0ELb1ELb0ELb0ELb0ELb0ELb0ELi2ELi2ELi4ELi2ELb1EEENS1_21CollectiveEpilogueBwdISA_SB_SD_Li256ELb0ELb0ELi2EEENS1_25SingleTileBwdLPTSchedulerILb0ELi128ELb0EEEEEEEEEvNT_6ParamsE$_ZN4cute3eso3ESOILb1ELb0EJNS_1CILi0EEEiiiEEC2ERKS3_RKiS8_S8_) ;  /* 0xfffff88000007944 */ /* 0x000fea0003c3ffff */
[----:B-1----:R-:W-:Y:S02]  /*86a0*/  MOV R6, R18 ;  /* 0x0000001200067202 */ /* 0x002fe40000000f00 */
[----:B------:R-:W-:-:S04]  /*86b0*/  MOV R7, 0x0 ;  /* 0x0000000000077802 */ /* 0x000fc80000000f00 */
[----:B------:R-:W-:Y:S05]  /*86c0*/  RET.REL.NODEC R6 `(_ZN7cutlass13device_kernelIN5flash19enable_sm80_to_sm89INS1_16FlashAttnBwdSm80INS1_25CollectiveMainloopBwdSm80ILi2ELi2EN4cute5tupleIJNS5_1CILi64EEENS7_ILi128EEES8_EEENS_10bfloat16_tEfNS_4arch4Sm80ELb1ELb0ELb1ELb0ELb0ELb0ELb0ELb0ELi2ELi2ELi4ELi2ELb1EEENS1_21CollectiveEpilogueBwdISA_SB_SD_Li256ELb0ELb0ELi2EEENS1_25SingleTileBwdLPTSchedulerILb0ELi128ELb0EEEEEEEEEvNT_6ParamsE) ;  /* 0xffff793006007950 */ /* 0x000fea0003c3ffff */
        .type           $_ZN7cutlass13device_kernelIN5flash19enable_sm80_to_sm89INS1_16FlashAttnBwdSm80INS1_25CollectiveMainloopBwdSm80ILi2ELi2EN4cute5tupleIJNS5_1CILi64EEENS7_ILi128EEES8_EEENS_10bfloat16_tEfNS_4arch4Sm80ELb1ELb0ELb1ELb0ELb0ELb0ELb0ELb0ELi2ELi2ELi4ELi2ELb1EEENS1_21CollectiveEpilogueBwdISA_SB_SD_Li256ELb0ELb0ELi2EEENS1_25SingleTileBwdLPTSchedulerILb0ELi128ELb0EEEEEEEEEvNT_6ParamsE$_ZN4cute5tupleIJiEEC2ERKi,@function
        .size           $_ZN7cutlass13device_kernelIN5flash19enable_sm80_to_sm89INS1_16FlashAttnBwdSm80INS1_25CollectiveMainloopBwdSm80ILi2ELi2EN4cute5tupleIJNS5_1CILi64EEENS7_ILi128EEES8_EEENS_10bfloat16_tEfNS_4arch4Sm80ELb1ELb0ELb1ELb0ELb0ELb0ELb0ELb0ELi2ELi2ELi4ELi2ELb1EEENS1_21CollectiveEpilogueBwdISA_SB_SD_Li256ELb0ELb0ELi2EEENS1_25SingleTileBwdLPTSchedulerILb0ELi128ELb0EEEEEEEEEvNT_6ParamsE$_ZN4cute5tupleIJiEEC2ERKi,($_ZN7cutlass13device_kernelIN5flash19enable_sm80_to_sm89INS1_16FlashAttnBwdSm80INS1_25CollectiveMainloopBwdSm80ILi2ELi2EN4cute5tupleIJNS5_1CILi64EEENS7_ILi128EEES8_EEENS_10bfloat16_tEfNS_4arch4Sm80ELb1ELb0ELb1ELb0ELb0ELb0ELb0ELb0ELi2ELi2ELi4ELi2ELb1EEENS1_21CollectiveEpilogueBwdISA_SB_SD_Li256ELb0ELb0ELi2EEENS1_25SingleTileBwdLPTSchedulerILb0ELi128ELb0EEEEEEEEEvNT_6ParamsE$_ZN4cute5tupleIJiNS_1CILi0EEEEEC2ERKiRKS2_ - $_ZN7cutlass13device_kernelIN5flash19enable_sm80_to_sm89INS1_16FlashAttnBwdSm80INS1_25CollectiveMainloopBwdSm80ILi2ELi2EN4cute5tupleIJNS5_1CILi64EEENS7_ILi128EEES8_EEENS_10bfloat16_tEfNS_4arch4Sm80ELb1ELb0ELb1ELb0ELb0ELb0ELb0ELb0ELi2ELi2ELi4ELi2ELb1EEENS1_21CollectiveEpilogueBwdISA_SB_SD_Li256ELb0ELb0ELi2EEENS1_25SingleTileBwdLPTSchedulerILb0ELi128ELb0EEEEEEEEEvNT_6ParamsE$_ZN4cute5tupleIJiEEC2ERKi)
$_ZN7cutlass13device_kernelIN5flash19enable_sm80_to_sm89INS1_16FlashAttnBwdSm80INS1_25CollectiveMainloopBwdSm80ILi2ELi2EN4cute5tupleIJNS5_1CILi64EEENS7_ILi128EEES8_EEENS_10bfloat16_tEfNS_4arch4Sm80ELb1ELb0ELb1ELb0ELb0ELb0ELb0ELb0ELi2ELi2ELi4ELi2ELb1EEENS1_21CollectiveEpilogueBwdISA_SB_SD_Li256ELb0ELb0ELi2EEENS1_25SingleTileBwdLPTSchedulerILb0ELi128ELb0EEEEEEEEEvNT_6ParamsE$_ZN4cute5tupleIJiEEC2ERKi:
[----:B------:R-:W-:Y:S02]  /*86d0*/  MOV R18, 0x86f0 ;  /* 0x000086f000127802 */ /* 0x000fe40000000f00 */
[----:B------:R-:W-:Y:S05]  /*86e0*/  CALL.REL.NOINC `($_ZN7cutlass13device_kernelIN5flash19enable_sm80_to_sm89INS1_16FlashAttnBwdSm80INS1_25CollectiveMainloopBwdSm80ILi2ELi2EN4cute5tupleIJNS5_1CILi64EEENS7_ILi128EEES8_EEENS_10bfloat16_tEfNS_4arch4Sm80ELb1ELb0ELb1ELb0ELb0ELb0ELb0ELb0ELi2ELi2ELi4ELi2ELb1EEENS1_21CollectiveEpilogueBwdISA_SB_SD_Li256ELb0ELb0ELi2EEENS1_25SingleTileBwdLPTSchedulerILb0ELi128ELb0EEEEEEEEEvNT_6ParamsE$_ZN4cute3eso3ESOILb0ELb1EJiEEC2ERKi) ;  /* 0xfffff41000007944 */ /* 0x000fea0003c3ffff */
[----:B-1----:R-:W-:Y:S02]  /*86f0*/  MOV R6, R16 ;  /* 0x0000001000067202 */ /* 0x002fe40000000f00 */
[----:B------:R-:W-:-:S04]  /*8700*/  MOV R7, 0x0 ;  /* 0x0000000000077802 */ /* 0x000fc80000000f00 */
[----:B------:R-:W-:Y:S05]  /*8710*/  RET.REL.NODEC R6 `(_ZN7cutlass13device_kernelIN5flash19enable_sm80_to_sm89INS1_16FlashAttnBwdSm80INS1_25CollectiveMainloopBwdSm80ILi2ELi2EN4cute5tupleIJNS5_1CILi64EEENS7_ILi128EEES8_EEENS_10bfloat16_tEfNS_4arch4Sm80ELb1ELb0ELb1ELb0ELb0ELb0ELb0ELb0ELi2ELi2ELi4ELi2ELb1EEENS1_21CollectiveEpilogueBwdISA_SB_SD_Li256ELb0ELb0ELi2EEENS1_25SingleTileBwdLPTSchedulerILb0ELi128ELb0EEEEEEEEEvNT_6ParamsE) ;  /* 0xffff78e006007950 */ /* 0x000fea0003c3ffff */
        .type           $_ZN7cutlass13device_kernelIN5flash19enable_sm80_to_sm89INS1_16FlashAttnBwdSm80INS1_25CollectiveMainloopBwdSm80ILi2ELi2EN4cute5tupleIJNS5_1CILi64EEENS7_ILi128EEES8_EEENS_10bfloat16_tEfNS_4arch4Sm80ELb1ELb0ELb1ELb0ELb0ELb0ELb0ELb0ELi2ELi2ELi4ELi2ELb1EEENS1_21CollectiveEpilogueBwdISA_SB_SD_Li256ELb0ELb0ELi2EEENS1_25SingleTileBwdLPTSchedulerILb0ELi128ELb0EEEEEEEEEvNT_6ParamsE$_ZN4cute5tupleIJiNS_1CILi0EEEEEC2ERKiRKS2_,@function
        .size           $_ZN7cutlass13device_kernelIN5flash19enable_sm80_to_sm89INS1_16FlashAttnBwdSm80INS1_25CollectiveMainloopBwdSm80ILi2ELi2EN4cute5tupleIJNS5_1CILi64EEENS7_ILi128EEES8_EEENS_10bfloat16_tEfNS_4arch4Sm80ELb1ELb0ELb1ELb0ELb0ELb0ELb0ELb0ELi2ELi2ELi4ELi2ELb1EEENS1_21CollectiveEpilogueBwdISA_SB_SD_Li256ELb0ELb0ELi2EEENS1_25SingleTileBwdLPTSchedulerILb0ELi128ELb0EEEEEEEEEvNT_6ParamsE$_ZN4cute5tupleIJiNS_1CILi0EEEEEC2ERKiRKS2_,($_ZN7cutlass13device_kernelIN5flash19enable_sm80_to_sm89INS1_16FlashAttnBwdSm80INS1_25CollectiveMainloopBwdSm80ILi2ELi2EN4cute5tupleIJNS5_1CILi64EEENS7_ILi128EEES8_EEENS_10bfloat16_tEfNS_4arch4Sm80ELb1ELb0ELb1ELb0ELb0ELb0ELb0ELb0ELi2ELi2ELi4ELi2ELb1EEENS1_21CollectiveEpilogueBwdISA_SB_SD_Li256ELb0ELb0ELi2EEENS1_25SingleTileBwdLPTSchedulerILb0ELi128ELb0EEEEEEEEEvNT_6ParamsE$_ZN4cute5tupleIJiiEEC2ERKiS3_ - $_ZN7cutlass13device_kernelIN5flash19enable_sm80_to_sm89INS1_16FlashAttnBwdSm80INS1_25CollectiveMainloopBwdSm80ILi2ELi2EN4cute5tupleIJNS5_1CILi64EEENS7_ILi128EEES8_EEENS_10bfloat16_tEfNS_4arch4Sm80ELb1ELb0ELb1ELb0ELb0ELb0ELb0ELb0ELi2ELi2ELi4ELi2ELb1EEENS1_21CollectiveEpilogueBwdISA_SB_SD_Li256ELb0ELb0ELi2EEENS1_25SingleTileBwdLPTSchedulerILb0ELi128ELb0EEEEEEEEEvNT_6ParamsE$_ZN4cute5tupleIJiNS_1CILi0EEEEEC2ERKiRKS2_)
$_ZN7cutlass13device_kernelIN5flash19enable_sm80_to_sm89INS1_16FlashAttnBwdSm80INS1_25CollectiveMainloopBwdSm80ILi2ELi2EN4cute5tupleIJNS5_1CILi64EEENS7_ILi128EEES8_EEENS_10bfloat16_tEfNS_4arch4Sm80ELb1ELb0ELb1ELb0ELb0ELb0ELb0ELb0ELi2ELi2ELi4ELi2ELb1EEENS1_21CollectiveEpilogueBwdISA_SB_SD_Li256ELb0ELb0ELi2EEENS1_25SingleTileBwdLPTSchedulerILb0ELi128ELb0EEEEEEEEEvNT_6ParamsE$_ZN4cute5tupleIJiNS_1CILi0EEEEEC2ERKiRKS2_:
[----:B------:R-:W-:Y:S02]  /*8720*/  MOV R8, 0x8740 ;  /* 0x0000874000087802 */ /* 0x000fe40000000f00 */
[----:B------:R-:W-:Y:S05]  /*8730*/  CALL.REL.NOINC `($_ZN7cutlass13device_kernelIN5flash19enable_sm80_to_sm89INS1_16FlashAttnBwdSm80INS1_25CollectiveMainloopBwdSm80ILi2ELi2EN4cute5tupleIJNS5_1CILi64EEENS7_ILi128EEES8_EEENS_10bfloat16_tEfNS_4arch4Sm80ELb1ELb0ELb1ELb0ELb0ELb0ELb0ELb0ELi2ELi2ELi4ELi2ELb1EEENS1_21CollectiveEpilogueBwdISA_SB_SD_Li256ELb0ELb0ELi2EEENS1_25SingleTileBwdLPTSchedulerILb0ELi128ELb0EEEEEEEEEvNT_6ParamsE$_ZN4cute3eso3ESOILb0ELb1EJiNS_1CILi0EEEEEC2ERKiRKS3_) ;  /* 0xfffff41000007944 */ /* 0x000fea0003c3ffff */
[----:B-1----:R-:W-:Y:S02]  /*8740*/  MOV R6, R16 ;  /* 0x0000001000067202 */ /* 0x002fe40000000f00 */
[----:B------:R-:W-:-:S04]  /*8750*/  MOV R7, 0x0 ;  /* 0x0000000000077802 */ /* 0x000fc80000000f00 */
[----:B------:R-:W-:Y:S05]  /*8760*/  RET.REL.NODEC R6 `(_ZN7cutlass13device_kernelIN5flash19enable_sm80_to_sm89INS1_16FlashAttnBwdSm80INS1_25CollectiveMainloopBwdSm80ILi2ELi2EN4cute5tupleIJNS5_1CILi64EEENS7_ILi128EEES8_EEENS_10bfloat16_tEfNS_4arch4Sm80ELb1ELb0ELb1ELb0ELb0ELb0ELb0ELb0ELi2ELi2ELi4ELi2ELb1EEENS1_21CollectiveEpilogueBwdISA_SB_SD_Li256ELb0ELb0ELi2EEENS1_25SingleTileBwdLPTSchedulerILb0ELi128ELb0EEEEEEEEEvNT_6ParamsE) ;  /* 0xffff789006007950 */ /* 0x000fea0003c3ffff */
        .type           $_ZN7cutlass13device_kernelIN5flash19enable_sm80_to_sm89INS1_16FlashAttnBwdSm80INS1_25CollectiveMainloopBwdSm80ILi2ELi2EN4cute5tupleIJNS5_1CILi64EEENS7_ILi128EEES8_EEENS_10bfloat16_tEfNS_4arch4Sm80ELb1ELb0ELb1ELb0ELb0ELb0ELb0ELb0ELi2ELi2ELi4ELi2ELb1EEENS1_21CollectiveEpilogueBwdISA_SB_SD_Li256ELb0ELb0ELi2EEENS1_25SingleTileBwdLPTSchedulerILb0ELi128ELb0EEEEEEEEEvNT_6ParamsE$_ZN4cute5tupleIJiiEEC2ERKiS3_,@function
        .size           $_ZN7cutlass13device_kernelIN5flash19enable_sm80_to_sm89INS1_16FlashAttnBwdSm80INS1_25CollectiveMainloopBwdSm80ILi2ELi2EN4cute5tupleIJNS5_1CILi64EEENS7_ILi128EEES8_EEENS_10bfloat16_tEfNS_4arch4Sm80ELb1ELb0ELb1ELb0ELb0ELb0ELb0ELb0ELi2ELi2ELi4ELi2ELb1EEENS1_21CollectiveEpilogueBwdISA_SB_SD_Li256ELb0ELb0ELi2EEENS1_25SingleTileBwdLPTSchedulerILb0ELi128ELb0EEEEEEEEEvNT_6ParamsE$_ZN4cute5tupleIJiiEEC2ERKiS3_,($_ZN7cutlass13device_kernelIN5flash19enable_sm80_to_sm89INS1_16FlashAttnBwdSm80INS1_25CollectiveMainloopBwdSm80ILi2ELi2EN4cute5tupleIJNS5_1CILi64EEENS7_ILi128EEES8_EEENS_10bfloat16_tEfNS_4arch4Sm80ELb1ELb0ELb1ELb0ELb0ELb0ELb0ELb0ELi2ELi2ELi4ELi2ELb1EEENS1_21CollectiveEpilogueBwdISA_SB_SD_Li256ELb0ELb0ELi2EEENS1_25SingleTileBwdLPTSchedulerILb0ELi128ELb0EEEEEEEEEvNT_6ParamsE$_ZN4cute8gmem_ptrIPKN7cutlass10bfloat16_tEECI1NS_12iter_adaptorIS4_S5_EEES4_ - $_ZN7cutlass13device_kernelIN5flash19enable_sm80_to_sm89INS1_16FlashAttnBwdSm80INS1_25CollectiveMainloopBwdSm80ILi2ELi2EN4cute5tupleIJNS5_1CILi64EEENS7_ILi128EEES8_EEENS_10bfloat16_tEfNS_4arch4Sm80ELb1ELb0ELb1ELb0ELb0ELb0ELb0ELb0ELi2ELi2ELi4ELi2ELb1EEENS1_21CollectiveEpilogueBwdISA_SB_SD_Li256ELb0ELb0ELi2EEENS1_25SingleTileBwdLPTSchedulerILb0ELi128ELb0EEEEEEEEEvNT_6ParamsE$_ZN4cute5tupleIJiiEEC2ERKiS3_)
$_ZN7cutlass13device_kernelIN5flash19enable_sm80_to_sm89INS1_16FlashAttnBwdSm80INS1_25CollectiveMainloopBwdSm80ILi2ELi2EN4cute5tupleIJNS5_1CILi64EEENS7_ILi128EEES8_EEENS_10bfloat16_tEfNS_4arch4Sm80ELb1ELb0ELb1ELb0ELb0ELb0ELb0ELb0ELi2ELi2ELi4ELi2ELb1EEENS1_21CollectiveEpilogueBwdISA_SB_SD_Li256ELb0ELb0ELi2EEENS1_25SingleTileBwdLPTSchedulerILb0ELi128ELb0EEEEEEEEEvNT_6ParamsE$_ZN4cute5tupleIJiiEEC2ERKiS3_:
[----:B------:R-:W-:Y:S02]  /*8770*/  MOV R10, 0x8790 ;  /* 0x00008790000a7802 */ /* 0x000fe40000000f00 */
[----:B------:R-:W-:Y:S05]  /*8780*/  CALL.REL.NOINC `($_ZN7cutlass13device_kernelIN5flash19enable_sm80_to_sm89INS1_16FlashAttnBwdSm80INS1_25CollectiveMainloopBwdSm80ILi2ELi2EN4cute5tupleIJNS5_1CILi64EEENS7_ILi128EEES8_EEENS_10bfloat16_tEfNS_4arch4Sm80ELb1ELb0ELb1ELb0ELb0ELb0ELb0ELb0ELi2ELi2ELi4ELi2ELb1EEENS1_21CollectiveEpilogueBwdISA_SB_SD_Li256ELb0ELb0ELi2EEENS1_25SingleTileBwdLPTSchedulerILb0ELi128ELb0EEEEEEEEEvNT_6ParamsE$_ZN4cute3eso3ESOILb0ELb0EJiiEEC2ERKiS4_) ;  /* 0xfffff1d000007944 */ /* 0x000fea0003c3ffff */
[----:B------:R-:W-:-:S04]  /*8790*/  MOV R9, 0x0 ;  /* 0x0000000000097802 */ /* 0x000fc80000000f00 */
[----:B------:R-:W-:Y:S05]  /*87a0*/  RET.REL.NODEC R8 `(_ZN7cutlass13device_kernelIN5flash19enable_sm80_to_sm89INS1_16FlashAttnBwdSm80INS1_25CollectiveMainloopBwdSm80ILi2ELi2EN4cute5tupleIJNS5_1CILi64EEENS7_ILi128EEES8_EEENS_10bfloat16_tEfNS_4arch4Sm80ELb1ELb0ELb1ELb0ELb0ELb0ELb0ELb0ELi2ELi2ELi4ELi2ELb1EEENS1_21CollectiveEpilogueBwdISA_SB_SD_Li256ELb0ELb0ELi2EEENS1_25SingleTileBwdLPTSchedulerILb0ELi128ELb0EEEEEEEEEvNT_6ParamsE) ;  /* 0xffff785008007950 */ /* 0x000fea0003c3ffff */
        .type           $_ZN7cutlass13device_kernelIN5flash19enable_sm80_to_sm89INS1_16FlashAttnBwdSm80INS1_25CollectiveMainloopBwdSm80ILi2ELi2EN4cute5tupleIJNS5_1CILi64EEENS7_ILi128EEES8_EEENS_10bfloat16_tEfNS_4arch4Sm80ELb1ELb0ELb1ELb0ELb0ELb0ELb0ELb0ELi2ELi2ELi4ELi2ELb1EEENS1_21CollectiveEpilogueBwdISA_SB_SD_Li256ELb0ELb0ELi2EEENS1_25SingleTileBwdLPTSchedulerILb0ELi128ELb0EEEEEEEEEvNT_6ParamsE$_ZN4cute8gmem_ptrIPKN7cutlass10bfloat16_tEECI1NS_12iter_adaptorIS4_S5_EEES4_,@function
        .size           $_ZN7cutlass13device_kernelIN5flash19enable_sm80_to_sm89INS1_16FlashAttnBwdSm80INS1_25CollectiveMainloopBwdSm80ILi2ELi2EN4cute5tupleIJNS5_1CILi64EEENS7_ILi128EEES8_EEENS_10bfloat16_tEfNS_4arch4Sm80ELb1ELb0ELb1ELb0ELb0ELb0ELb0ELb0ELi2ELi2ELi4ELi2ELb1EEENS1_21CollectiveEpilogueBwdISA_SB_SD_Li256ELb0ELb0ELi2EEENS1_25SingleTileBwdLPTSchedulerILb0ELi128ELb0EEEEEEEEEvNT_6ParamsE$_ZN4cute8gmem_ptrIPKN7cutlass10bfloat16_tEECI1NS_12iter_adaptorIS4_S5_EEES4_,($_ZN7cutlass13device_kernelIN5flash19enable_sm80_to_sm89INS1_16FlashAttnBwdSm80INS1_25CollectiveMainloopBwdSm80ILi2ELi2EN4cute5tupleIJNS5_1CILi64EEENS7_ILi128EEES8_EEENS_10bfloat16_tEfNS_4arch4Sm80ELb1ELb0ELb1ELb0ELb0ELb0ELb0ELb0ELi2ELi2ELi4ELi2ELb1EEENS1_21CollectiveEpilogueBwdISA_SB_SD_Li256ELb0ELb0ELi2EEENS1_25SingleTileBwdLPTSchedulerILb0ELi128ELb0EEEEEEEEEvNT_6ParamsE$_ZN4cute8gmem_ptrIPKN7cutlass9uint128_tEECI1NS_12iter_adaptorIS4_S5_EEES4_ - $_ZN7cutlass13device_kernelIN5flash19enable_sm80_to_sm89INS1_16FlashAttnBwdSm80INS1_25CollectiveMainloopBwdSm80ILi2ELi2EN4cute5tupleIJNS5_1CILi64EEENS7_ILi128EEES8_EEENS_10bfloat16_tEfNS_4arch4Sm80ELb1ELb0ELb1ELb0ELb0ELb0ELb0ELb0ELi2ELi2ELi4ELi2ELb1EEENS1_21CollectiveEpilogueBwdISA_SB_SD_Li256ELb0ELb0ELi2EEENS1_25SingleTileBwdLPTSchedulerILb0ELi128ELb0EEEEEEEEEvNT_6ParamsE$_ZN4cute8gmem_ptrIPKN7cutlass10bfloat16_tEECI1NS_12iter_adaptorIS4_S5_EEES4_)
$_ZN7cutlass13device_kernelIN5flash19enable_sm80_to_sm89INS1_16FlashAttnBwdSm80INS1_25CollectiveMainloopBwdSm80ILi2ELi2EN4cute5tupleIJNS5_1CILi64EEENS7_ILi128EEES8_EEENS_10bfloat16_tEfNS_4arch4Sm80ELb1ELb0ELb1ELb0ELb0ELb0ELb0ELb0ELi2ELi2ELi4ELi2ELb1EEENS1_21CollectiveEpilogueBwdISA_SB_SD_Li256ELb0ELb0ELi2EEENS1_25SingleTileBwdLPTSchedulerILb0ELi128ELb0EEEEEEEEEvNT_6ParamsE$_ZN4cute8gmem_ptrIPKN7cutlass10bfloat16_tEECI1NS_12iter_adaptorIS4_S5_EEES4_:
[----:B------:R-:W-:Y:S02]  /*87b0*/  MOV R18, 0x87d0 ;  /* 0x000087d000127802 */ /* 0x000fe40000000f00 */
[----:B------:R-:W-:Y:S05]  /*87c0*/  CALL.REL.NOINC `($_ZN7cutlass13device_kernelIN5flash19enable_sm80_to_sm89INS1_16FlashAttnBwdSm80INS1_25CollectiveMainloopBwdSm80ILi2ELi2EN4cute5tupleIJNS5_1CILi64EEENS7_ILi128EEES8_EEENS_10bfloat16_tEfNS_4arch4Sm80ELb1ELb0ELb1ELb0ELb0ELb0ELb0ELb0ELi2ELi2ELi4ELi2ELb1EEENS1_21CollectiveEpilogueBwdISA_SB_SD_Li256ELb0ELb0ELi2EEENS1_25SingleTileBwdLPTSchedulerILb0ELi128ELb0EEEEEEEEEvNT_6ParamsE$_ZN4cute12iter_adaptorIPKN7cutlass10bfloat16_tENS_8gmem_ptrIS4_EEEC2ES4_) ;  /* 0xffffece000007944 */ /* 0x000fea0003c3ffff */
[----:B------:R-:W-:Y:S02]  /*87d0*/  MOV R10, R16 ;  /* 0x00000010000a7202 */ /* 0x000fe40000000f00 */
[----:B-1----:R-:W-:-:S04]  /*87e0*/  MOV R11, 0x0 ;  /* 0x00000000000b7802 */ /* 0x002fc80000000f00 */
[----:B------:R-:W-:Y:S05]  /*87f0*/  RET.REL.NODEC R10 `(_ZN7cutlass13device_kernelIN5flash19enable_sm80_to_sm89INS1_16FlashAttnBwdSm80INS1_25CollectiveMainloopBwdSm80ILi2ELi2EN4cute5tupleIJNS5_1CILi64EEENS7_ILi128EEES8_EEENS_10bfloat16_tEfNS_4arch4Sm80ELb1ELb0ELb1ELb0ELb0ELb0ELb0ELb0ELi2ELi2ELi4ELi2ELb1EEENS1_21CollectiveEpilogueBwdISA_SB_SD_Li256ELb0ELb0ELi2EEENS1_25SingleTileBwdLPTSchedulerILb0ELi128ELb0EEEEEEEEEvNT_6ParamsE) ;  /* 0xffff78000a007950 */ /* 0x000fea0003c3ffff */
        .type           $_ZN7cutlass13device_kernelIN5flash19enable_sm80_to_sm89INS1_16FlashAttnBwdSm80INS1_25CollectiveMainloopBwdSm80ILi2ELi2EN4cute5tupleIJNS5_1CILi64EEENS7_ILi128EEES8_EEENS_10bfloat16_tEfNS_4arch4Sm80ELb1ELb0ELb1ELb0ELb0ELb0ELb0ELb0ELi2ELi2ELi4ELi2ELb1EEENS1_21CollectiveEpilogueBwdISA_SB_SD_Li256ELb0ELb0ELi2EEENS1_25SingleTileBwdLPTSchedulerILb0ELi128ELb0EEEEEEEEEvNT_6ParamsE$_ZN4cute8gmem_ptrIPKN7cutlass9uint128_tEECI1NS_12iter_adaptorIS4_S5_EEES4_,@function
        .size           $_ZN7cutlass13device_kernelIN5flash19enable_sm80_to_sm89INS1_16FlashAttnBwdSm80INS1_25CollectiveMainloopBwdSm80ILi2ELi2EN4cute5tupleIJNS5_1CILi64EEENS7_ILi128EEES8_EEENS_10bfloat16_tEfNS_4arch4Sm80ELb1ELb0ELb1ELb0ELb0ELb0ELb0ELb0ELi2ELi2ELi4ELi2ELb1EEENS1_21CollectiveEpilogueBwdISA_SB_SD_Li256ELb0ELb0ELi2EEENS1_25SingleTileBwdLPTSchedulerILb0ELi128ELb0EEEEEEEEEvNT_6ParamsE$_ZN4cute8gmem_ptrIPKN7cutlass9uint128_tEECI1NS_12iter_adaptorIS4_S5_EEES4_,($_ZN7cutlass13device_kernelIN5flash19enable_sm80_to_sm89INS1_16FlashAttnBwdSm80INS1_25CollectiveMainloopBwdSm80ILi2ELi2EN4cute5tupleIJNS5_1CILi64EEENS7_ILi128EEES8_EEENS_10bfloat16_tEfNS_4arch4Sm80ELb1ELb0ELb1ELb0ELb0ELb0ELb0ELb0ELi2ELi2ELi4ELi2ELb1EEENS1_21CollectiveEpilogueBwdISA_SB_SD_Li256ELb0ELb0ELi2EEENS1_25SingleTileBwdLPTSchedulerILb0ELi128ELb0EEEEEEEEEvNT_6ParamsE$_ZN4cute8gmem_ptrIPKfECI1NS_12iter_adaptorIS2_S3_EEES2_ - $_ZN7cutlass13device_kernelIN5flash19enable_sm80_to_sm89INS1_16FlashAttnBwdSm80INS1_25CollectiveMainloopBwdSm80ILi2ELi2EN4cute5tupleIJNS5_1CILi64EEENS7_ILi128EEES8_EEENS_10bfloat16_tEfNS_4arch4Sm80ELb1ELb0ELb1ELb0ELb0ELb0ELb0ELb0ELi2ELi2ELi4ELi2ELb1EEENS1_21CollectiveEpilogueBwdISA_SB_SD_Li256ELb0ELb0ELi2EEENS1_25SingleTileBwdLPTSchedulerILb0ELi128ELb0EEEEEEEEEvNT_6ParamsE$_ZN4cute8gmem_ptrIPKN7cutlass9uint128_tEECI1NS_12iter_adaptorIS4_S5_EEES4_)
$_ZN7cutlass13device_kernelIN5flash19enable_sm80_to_sm89INS1_16FlashAttnBwdSm80INS1_25CollectiveMainloopBwdSm80ILi2ELi2EN4cute5tupleIJNS5_1CILi64EEENS7_ILi128EEES8_EEENS_10bfloat16_tEfNS_4arch4Sm80ELb1ELb0ELb1ELb0ELb0ELb0ELb0ELb0ELi2ELi2ELi4ELi2ELb1EEENS1_21CollectiveEpilogueBwdISA_SB_SD_Li256ELb0ELb0ELi2EEENS1_25SingleTileBwdLPTSchedulerILb0ELi128ELb0EEEEEEEEEvNT_6ParamsE$_ZN4cute8gmem_ptrIPKN7cutlass9uint128_tEECI1NS_12iter_adaptorIS4_S5_EEES4_:
[----:B------:R-:W-:Y:S02]  /*8800*/  MOV R18, 0x8820 ;  /* 0x0000882000127802 */ /* 0x000fe40000000f00 */
[----:B------:R-:W-:Y:S05]  /*8810*/  CALL.REL.NOINC `($_ZN7cutlass13device_kernelIN5flash19enable_sm80_to_sm89INS1_16FlashAttnBwdSm80INS1_25CollectiveMainloopBwdSm80ILi2ELi2EN4cute5tupleIJNS5_1CILi64EEENS7_ILi128EEES8_EEENS_10bfloat16_tEfNS_4arch4Sm80ELb1ELb0ELb1ELb0ELb0ELb0ELb0ELb0ELi2ELi2ELi4ELi2ELb1EEENS1_21CollectiveEpilogueBwdISA_SB_SD_Li256ELb0ELb0ELi2EEENS1_25SingleTileBwdLPTSchedulerILb0ELi128ELb0EEEEEEEEEvNT_6ParamsE$_ZN4cute12iter_adaptorIPKN7cutlass9uint128_tENS_8gmem_ptrIS4_EEEC2ES4_) ;  /* 0xffffed0000007944 */ /* 0x000fea0003c3ffff */
[----:B-1----:R-:W-:Y:S02]  /*8820*/  MOV R6, R16 ;  /* 0x0000001000067202 */ /* 0x002fe40000000f00 */
[----:B------:R-:W-:-:S04]  /*8830*/  MOV R7, 0x0 ;  /* 0x0000000000077802 */ /* 0x000fc80000000f00 */
[----:B------:R-:W-:Y:S05]  /*8840*/  RET.REL.NODEC R6 `(_ZN7cutlass13device_kernelIN5flash19enable_sm80_to_sm89INS1_16FlashAttnBwdSm80INS1_25CollectiveMainloopBwdSm80ILi2ELi2EN4cute5tupleIJNS5_1CILi64EEENS7_ILi128EEES8_EEENS_10bfloat16_tEfNS_4arch4Sm80ELb1ELb0ELb1ELb0ELb0ELb0ELb0ELb0ELi2ELi2ELi4ELi2ELb1EEENS1_21CollectiveEpilogueBwdISA_SB_SD_Li256ELb0ELb0ELi2EEENS1_25SingleTileBwdLPTSchedulerILb0ELi128ELb0EEEEEEEEEvNT_6ParamsE) ;  /* 0xffff77b006007950 */ /* 0x000fea0003c3ffff */
        .type           $_ZN7cutlass13device_kernelIN5flash19enable_sm80_to_sm89INS1_16FlashAttnBwdSm80INS1_25CollectiveMainloopBwdSm80ILi2ELi2EN4cute5tupleIJNS5_1CILi64EEENS7_ILi128EEES8_EEENS_10bfloat16_tEfNS_4arch4Sm80ELb1ELb0ELb1ELb0ELb0ELb0ELb0ELb0ELi2ELi2ELi4ELi2ELb1EEENS1_21CollectiveEpilogueBwdISA_SB_SD_Li256ELb0ELb0ELi2EEENS1_25SingleTileBwdLPTSchedulerILb0ELi128ELb0EEEEEEEEEvNT_6ParamsE$_ZN4cute8gmem_ptrIPKfECI1NS_12iter_adaptorIS2_S3_EEES2_,@function
        .size           $_ZN7cutlass13device_kernelIN5flash19enable_sm80_to_sm89INS1_16FlashAttnBwdSm80INS1_25CollectiveMainloopBwdSm80ILi2ELi2EN4cute5tupleIJNS5_1CILi64EEENS7_ILi128EEES8_EEENS_10bfloat16_tEfNS_4arch4Sm80ELb1ELb0ELb1ELb0ELb0ELb0ELb0ELb0ELi2ELi2ELi4ELi2ELb1EEENS1_21CollectiveEpilogueBwdISA_SB_SD_Li256ELb0ELb0ELi2EEENS1_25SingleTileBwdLPTSchedulerILb0ELi128ELb0EEEEEEEEEvNT_6ParamsE$_ZN4cute8gmem_ptrIPKfECI1NS_12iter_adaptorIS2_S3_EEES2_,($_ZN7cutlass13device_kernelIN5flash19enable_sm80_to_sm89INS1_16FlashAttnBwdSm80INS1_25CollectiveMainloopBwdSm80ILi2ELi2EN4cute5tupleIJNS5_1CILi64EEENS7_ILi128EEES8_EEENS_10bfloat16_tEfNS_4arch4Sm80ELb1ELb0ELb1ELb0ELb0ELb0ELb0ELb0ELi2ELi2ELi4ELi2ELb1EEENS1_21CollectiveEpilogueBwdISA_SB_SD_Li256ELb0ELb0ELi2EEENS1_25SingleTileBwdLPTSchedulerILb0ELi128ELb0EEEEEEEEEvNT_6ParamsE$_ZN4cute8smem_ptrIPN7cutlass10bfloat16_tEECI1NS_12iter_adaptorIS3_S4_EEES3_ - $_ZN7cutlass13device_kernelIN5flash19enable_sm80_to_sm89INS1_16FlashAttnBwdSm80INS1_25CollectiveMainloopBwdSm80ILi2ELi2EN4cute5tupleIJNS5_1CILi64EEENS7_ILi128EEES8_EEENS_10bfloat16_tEfNS_4arch4Sm80ELb1ELb0ELb1ELb0ELb0ELb0ELb0ELb0ELi2ELi2ELi4ELi2ELb1EEENS1_21CollectiveEpilogueBwdISA_SB_SD_Li256ELb0ELb0ELi2EEENS1_25SingleTileBwdLPTSchedulerILb0ELi128ELb0EEEEEEEEEvNT_6ParamsE$_ZN4cute8gmem_ptrIPKfECI1NS_12iter_adaptorIS2_S3_EEES2_)
$_ZN7cutlass13device_kernelIN5flash19enable_sm80_to_sm89INS1_16FlashAttnBwdSm80INS1_25CollectiveMainloopBwdSm80ILi2ELi2EN4cute5tupleIJNS5_1CILi64EEENS7_ILi128EEES8_EEENS_10bfloat16_tEfNS_4arch4Sm80ELb1ELb0ELb1ELb0ELb0ELb0ELb0ELb0ELi2ELi2ELi4ELi2ELb1EEENS1_21CollectiveEpilogueBwdISA_SB_SD_Li256ELb0ELb0ELi2EEENS1_25SingleTileBwdLPTSchedulerILb0ELi128ELb0EEEEEEEEEvNT_6ParamsE$_ZN4cute8gmem_ptrIPKfECI1NS_12iter_adaptorIS2_S3_EEES2_:
[----:B------:R-:W-:Y:S02]  /*8850*/  MOV R18, 0x8870 ;  /* 0x0000887000127802 */ /* 0x000fe40000000f00 */
[----:B------:R-:W-:Y:S05]  /*8860*/  CALL.REL.NOINC `($_ZN7cutlass13device_kernelIN5flash19enable_sm80_to_sm89INS1_16FlashAttnBwdSm80INS1_25CollectiveMainloopBwdSm80ILi2ELi2EN4cute5tupleIJNS5_1CILi64EEENS7_ILi128EEES8_EEENS_10bfloat16_tEfNS_4arch4Sm80ELb1ELb0ELb1ELb0ELb0ELb0ELb0ELb0ELi2ELi2ELi4ELi2ELb1EEENS1_21CollectiveEpilogueBwdISA_SB_SD_Li256ELb0ELb0ELi2EEENS1_25SingleTileBwdLPTSchedulerILb0ELi128ELb0EEEEEEEEEvNT_6ParamsE$_ZN4cute12iter_adaptorIPKfNS_8gmem_ptrIS2_EEEC2ES2_) ;  /* 0xffffed0000007944 */ /* 0x000fea0003c3ffff */
[----:B------:R-:W-:-:S04]  /*8870*/  MOV R17, 0x0 ;  /* 0x0000000000117802 */ /* 0x000fc80000000f00 */
[----:B------:R-:W-:Y:S05]  /*8880*/  RET.REL.NODEC R16 `(_ZN7cutlass13device_kernelIN5flash19enable_sm80_to_sm89INS1_16FlashAttnBwdSm80INS1_25CollectiveMainloopBwdSm80ILi2ELi2EN4cute5tupleIJNS5_1CILi64EEENS7_ILi128EEES8_EEENS_10bfloat16_tEfNS_4arch4Sm80ELb1ELb0ELb1ELb0ELb0ELb0ELb0ELb0ELi2ELi2ELi4ELi2ELb1EEENS1_21CollectiveEpilogueBwdISA_SB_SD_Li256ELb0ELb0ELi2EEENS1_25SingleTileBwdLPTSchedulerILb0ELi128ELb0EEEEEEEEEvNT_6ParamsE) ;  /* 0xffff777010007950 */ /* 0x000fea0003c3ffff */
        .type           $_ZN7cutlass13device_kernelIN5flash19enable_sm80_to_sm89INS1_16FlashAttnBwdSm80INS1_25CollectiveMainloopBwdSm80ILi2ELi2EN4cute5tupleIJNS5_1CILi64EEENS7_ILi128EEES8_EEENS_10bfloat16_tEfNS_4arch4Sm80ELb1ELb0ELb1ELb0ELb0ELb0ELb0ELb0ELi2ELi2ELi4ELi2ELb1EEENS1_21CollectiveEpilogueBwdISA_SB_SD_Li256ELb0ELb0ELi2EEENS1_25SingleTileBwdLPTSchedulerILb0ELi128ELb0EEEEEEEEEvNT_6ParamsE$_ZN4cute8smem_ptrIPN7cutlass10bfloat16_tEECI1NS_12iter_adaptorIS3_S4_EEES3_,@function
        .size           $_ZN7cutlass13device_kernelIN5flash19enable_sm80_to_sm89INS1_16FlashAttnBwdSm80INS1_25CollectiveMainloopBwdSm80ILi2ELi2EN4cute5tupleIJNS5_1CILi64EEENS7_ILi128EEES8_EEENS_10bfloat16_tEfNS_4arch4Sm80ELb1ELb0ELb1ELb0ELb0ELb0ELb0ELb0ELi2ELi2ELi4ELi2ELb1EEENS1_21CollectiveEpilogueBwdISA_SB_SD_Li256ELb0ELb0ELi2EEENS1_25SingleTileBwdLPTSchedulerILb0ELi128ELb0EEEEEEEEEvNT_6ParamsE$_ZN4cute8smem_ptrIPN7cutlass10bfloat16_tEECI1NS_12iter_adaptorIS3_S4_EEES3_,($_ZN7cutlass13device_kernelIN5flash19enable_sm80_to_sm89INS1_16FlashAttnBwdSm80INS1_25CollectiveMainloopBwdSm80ILi2ELi2EN4cute5tupleIJNS5_1CILi64EEENS7_ILi128EEES8_EEENS_10bfloat16_tEfNS_4arch4Sm80ELb1ELb0ELb1ELb0ELb0ELb0ELb0ELb0ELi2ELi2ELi4ELi2ELb1EEENS1_21CollectiveEpilogueBwdISA_SB_SD_Li256ELb0ELb0ELi2EEENS1_25SingleTileBwdLPTSchedulerILb0ELi128ELb0EEEEEEEEEvNT_6ParamsE$_ZN4cute8smem_ptrIPN7cutlass9uint128_tEECI1NS_12iter_adaptorIS3_S4_EEES3_ - $_ZN7cutlass13device_kernelIN5flash19enable_sm80_to_sm89INS1_16FlashAttnBwdSm80INS1_25CollectiveMainloopBwdSm80ILi2ELi2EN4cute5tupleIJNS5_1CILi64EEENS7_ILi128EEES8_EEENS_10bfloat16_tEfNS_4arch4Sm80ELb1ELb0ELb1ELb0ELb0ELb0ELb0ELb0ELi2ELi2ELi4ELi2ELb1EEENS1_21CollectiveEpilogueBwdISA_SB_SD_Li256ELb0ELb0ELi2EEENS1_25SingleTileBwdLPTSchedulerILb0ELi128ELb0EEEEEEEEEvNT_6ParamsE$_ZN4cute8smem_ptrIPN7cutlass10bfloat16_tEECI1NS_12iter_adaptorIS3_S4_EEES3_)
$_ZN7cutlass13device_kernelIN5flash19enable_sm80_to_sm89INS1_16FlashAttnBwdSm80INS1_25CollectiveMainloopBwdSm80ILi2ELi2EN4cute5tupleIJNS5_1CILi64EEENS7_ILi128EEES8_EEENS_10bfloat16_tEfNS_4arch4Sm80ELb1ELb0ELb1ELb0ELb0ELb0ELb0ELb0ELi2ELi2ELi4ELi2ELb1EEENS1_21CollectiveEpilogueBwdISA_SB_SD_Li256ELb0ELb0ELi2EEENS1_25SingleTileBwdLPTSchedulerILb0ELi128ELb0EEEEEEEEEvNT_6ParamsE$_ZN4cute8smem_ptrIPN7cutlass10bfloat16_tEECI1NS_12iter_adaptorIS3_S4_EEES3_:
[----:B------:R-:W-:Y:S02]  /*8890*/  MOV R18, 0x88b0 ;  /* 0x000088b000127802 */ /* 0x000fe40000000f00 */
[----:B------:R-:W-:Y:S05]  /*88a0*/  CALL.REL.NOINC `($_ZN7cutlass13device_kernelIN5flash19enable_sm80_to_sm89INS1_16FlashAttnBwdSm80INS1_25CollectiveMainloopBwdSm80ILi2ELi2EN4cute5tupleIJNS5_1CILi64EEENS7_ILi128EEES8_EEENS_10bfloat16_tEfNS_4arch4Sm80ELb1ELb0ELb1ELb0ELb0ELb0ELb0ELb0ELi2ELi2ELi4ELi2ELb1EEENS1_21CollectiveEpilogueBwdISA_SB_SD_Li256ELb0ELb0ELi2EEENS1_25SingleTileBwdLPTSchedulerILb0ELi128ELb0EEEEEEEEEvNT_6ParamsE$_ZN4cute12iter_adaptorIPN7cutlass10bfloat16_tENS_8smem_ptrIS3_EEEC2ES3_) ;  /* 0xffffed0000007944 */ /* 0x000fea0003c3ffff */
[----:B-1----:R-:W-:Y:S02]  /*88b0*/  MOV R6, R16 ;  /* 0x0000001000067202 */ /* 0x002fe40000000f00 */
[----:B------:R-:W-:-:S04]  /*88c0*/  MOV R7, 0x0 ;  /* 0x0000000000077802 */ /* 0x000fc80000000f00 */
[----:B------:R-:W-:Y:S05]  /*88d0*/  RET.REL.NODEC R6 `(_ZN7cutlass13device_kernelIN5flash19enable_sm80_to_sm89INS1_16FlashAttnBwdSm80INS1_25CollectiveMainloopBwdSm80ILi2ELi2EN4cute5tupleIJNS5_1CILi64EEENS7_ILi128EEES8_EEENS_10bfloat16_tEfNS_4arch4Sm80ELb1ELb0ELb1ELb0ELb0ELb0ELb0ELb0ELi2ELi2ELi4ELi2ELb1EEENS1_21CollectiveEpilogueBwdISA_SB_SD_Li256ELb0ELb0ELi2EEENS1_25SingleTileBwdLPTSchedulerILb0ELi128ELb0EEEEEEEEEvNT_6ParamsE) ;  /* 0xffff772006007950 */ /* 0x000fea0003c3ffff */
        .type           $_ZN7cutlass13device_kernelIN5flash19enable_sm80_to_sm89INS1_16FlashAttnBwdSm80INS1_25CollectiveMainloopBwdSm80ILi2ELi2EN4cute5tupleIJNS5_1CILi64EEENS7_ILi128EEES8_EEENS_10bfloat16_tEfNS_4arch4Sm80ELb1ELb0ELb1ELb0ELb0ELb0ELb0ELb0ELi2ELi2ELi4ELi2ELb1EEENS1_21CollectiveEpilogueBwdISA_SB_SD_Li256ELb0ELb0ELi2EEENS1_25SingleTileBwdLPTSchedulerILb0ELi128ELb0EEEEEEEEEvNT_6ParamsE$_ZN4cute8smem_ptrIPN7cutlass9uint128_tEECI1NS_12iter_adaptorIS3_S4_EEES3_,@function
        .size           $_ZN7cutlass13device_kernelIN5flash19enable_sm80_to_sm89INS1_16FlashAttnBwdSm80INS1_25CollectiveMainloopBwdSm80ILi2ELi2EN4cute5tupleIJNS5_1CILi64EEENS7_ILi128EEES8_EEENS_10bfloat16_tEfNS_4arch4Sm80ELb1ELb0ELb1ELb0ELb0ELb0ELb0ELb0ELi2ELi2ELi4ELi2ELb1EEENS1_21CollectiveEpilogueBwdISA_SB_SD_Li256ELb0ELb0ELi2EEENS1_25SingleTileBwdLPTSchedulerILb0ELi128ELb0EEEEEEEEEvNT_6ParamsE$_ZN4cute8smem_ptrIPN7cutlass9uint128_tEECI1NS_12iter_adaptorIS3_S4_EEES3_,($_ZN7cutlass13device_kernelIN5flash19enable_sm80_to_sm89INS1_16FlashAttnBwdSm80INS1_25CollectiveMainloopBwdSm80ILi2ELi2EN4cute5tupleIJNS5_1CILi64EEENS7_ILi128EEES8_EEENS_10bfloat16_tEfNS_4arch4Sm80ELb1ELb0ELb1ELb0ELb0ELb0ELb0ELb0ELi2ELi2ELi4ELi2ELb1EEENS1_21CollectiveEpilogueBwdISA_SB_SD_Li256ELb0ELb0ELi2EEENS1_25SingleTileBwdLPTSchedulerILb0ELi128ELb0EEEEEEEEEvNT_6ParamsE$_ZN4cute8smem_ptrIPfECI1NS_12iter_adaptorIS1_S2_EEES1_ - $_ZN7cutlass13device_kernelIN5flash19enable_sm80_to_sm89INS1_16FlashAttnBwdSm80INS1_25CollectiveMainloopBwdSm80ILi2ELi2EN4cute5tupleIJNS5_1CILi64EEENS7_ILi128EEES8_EEENS_10bfloat16_tEfNS_4arch4Sm80ELb1ELb0ELb1ELb0ELb0ELb0ELb0ELb0ELi2ELi2ELi4ELi2ELb1EEENS1_21CollectiveEpilogueBwdISA_SB_SD_Li256ELb0ELb0ELi2EEENS1_25SingleTileBwdLPTSchedulerILb0ELi128ELb0EEEEEEEEEvNT_6ParamsE$_ZN4cute8smem_ptrIPN7cutlass9uint128_tEECI1NS_12iter_adaptorIS3_S4_EEES3_)
$_ZN7cutlass13device_kernelIN5flash19enable_sm80_to_sm89INS1_16FlashAttnBwdSm80INS1_25CollectiveMainloopBwdSm80ILi2ELi2EN4cute5tupleIJNS5_1CILi64EEENS7_ILi128EEES8_EEENS_10bfloat16_tEfNS_4arch4Sm80ELb1ELb0ELb1ELb0ELb0ELb0ELb0ELb0ELi2ELi2ELi4ELi2ELb1EEENS1_21CollectiveEpilogueBwdISA_SB_SD_Li256ELb0ELb0ELi2EEENS1_25SingleTileBwdLPTSchedulerILb0ELi128ELb0EEEEEEEEEvNT_6ParamsE$_ZN4cute8smem_ptrIPN7cutlass9uint128_tEECI1NS_12iter_adaptorIS3_S4_EEES3_:
[----:B------:R-:W-:Y:S02]  /*88e0*/  MOV R16, 0x8900 ;  /* 0x0000890000107802 */ /* 0x000fe40000000f00 */
[----:B------:R-:W-:Y:S05]  /*88f0*/  CALL.REL.NOINC `($_ZN7cutlass13device_kernelIN5flash19enable_sm80_to_sm89INS1_16FlashAttnBwdSm80INS1_25CollectiveMainloopBwdSm80ILi2ELi2EN4cute5tupleIJNS5_1CILi64EEENS7_ILi128EEES8_EEENS_10bfloat16_tEfNS_4arch4Sm80ELb1ELb0ELb1ELb0ELb0ELb0ELb0ELb0ELi2ELi2ELi4ELi2ELb1EEENS1_21CollectiveEpilogueBwdISA_SB_SD_Li256ELb0ELb0ELi2EEENS1_25SingleTileBwdLPTSchedulerILb0ELi128ELb0EEEEEEEEEvNT_6ParamsE$_ZN4cute12iter_adaptorIPN7cutlass9uint128_tENS_8smem_ptrIS3_EEEC2ES3_) ;  /* 0xffffed0000007944 */ /* 0x000fea0003c3ffff */
[----:B------:R-:W-:-:S04]  /*8900*/  MOV R11, 0x0 ;  /* 0x00000000000b7802 */ /* 0x000fc80000000f00 */
[----:B------:R-:W-:Y:S05]  /*8910*/  RET.REL.NODEC R10 `(_ZN7cutlass13device_kernelIN5flash19enable_sm80_to_sm89INS1_16FlashAttnBwdSm80INS1_25CollectiveMainloopBwdSm80ILi2ELi2EN4cute5tupleIJNS5_1CILi64EEENS7_ILi128EEES8_EEENS_10bfloat16_tEfNS_4arch4Sm80ELb1ELb0ELb1ELb0ELb0ELb0ELb0ELb0ELi2ELi2ELi4ELi2ELb1EEENS1_21CollectiveEpilogueBwdISA_SB_SD_Li256ELb0ELb0ELi2EEENS1_25SingleTileBwdLPTSchedulerILb0ELi128ELb0EEEEEEEEEvNT_6ParamsE) ;  /* 0xffff76e00a007950 */ /* 0x000fea0003c3ffff */
        .type           $_ZN7cutlass13device_kernelIN5flash19enable_sm80_to_sm89INS1_16FlashAttnBwdSm80INS1_25CollectiveMainloopBwdSm80ILi2ELi2EN4cute5tupleIJNS5_1CILi64EEENS7_ILi128EEES8_EEENS_10bfloat16_tEfNS_4arch4Sm80ELb1ELb0ELb1ELb0ELb0ELb0ELb0ELb0ELi2ELi2ELi4ELi2ELb1EEENS1_21CollectiveEpilogueBwdISA_SB_SD_Li256ELb0ELb0ELi2EEENS1_25SingleTileBwdLPTSchedulerILb0ELi128ELb0EEEEEEEEEvNT_6ParamsE$_ZN4cute8smem_ptrIPfECI1NS_12iter_adaptorIS1_S2_EEES1_,@function
        .size           $_ZN7cutlass13device_kernelIN5flash19enable_sm80_to_sm89INS1_16FlashAttnBwdSm80INS1_25CollectiveMainloopBwdSm80ILi2ELi2EN4cute5tupleIJNS5_1CILi64EEENS7_ILi128EEES8_EEENS_10bfloat16_tEfNS_4arch4Sm80ELb1ELb0ELb1ELb0ELb0ELb0ELb0ELb0ELi2ELi2ELi4ELi2ELb1EEENS1_21CollectiveEpilogueBwdISA_SB_SD_Li256ELb0ELb0ELi2EEENS1_25SingleTileBwdLPTSchedulerILb0ELi128ELb0EEEEEEEEEvNT_6ParamsE$_ZN4cute8smem_ptrIPfECI1NS_12iter_adaptorIS1_S2_EEES1_,($_ZN7cutlass13device_kernelIN5flash19enable_sm80_to_sm89INS1_16FlashAttnBwdSm80INS1_25CollectiveMainloopBwdSm80ILi2ELi2EN4cute5tupleIJNS5_1CILi64EEENS7_ILi128EEES8_EEENS_10bfloat16_tEfNS_4arch4Sm80ELb1ELb0ELb1ELb0ELb0ELb0ELb0ELb0ELi2ELi2ELi4ELi2ELb1EEENS1_21CollectiveEpilogueBwdISA_SB_SD_Li256ELb0ELb0ELi2EEENS1_25SingleTileBwdLPTSchedulerILb0ELi128ELb0EEEEEEEEEvNT_6ParamsE$_ZN73_INTERNAL_24fd9406_37_flash_bwd_hdim64_bf16_softcap_sm80_cu_8e232a79_330724__cvta_generic_to_sharedEPKv - $_ZN7cutlass13device_kernelIN5flash19enable_sm80_to_sm89INS1_16FlashAttnBwdSm80INS1_25CollectiveMainloopBwdSm80ILi2ELi2EN4cute5tupleIJNS5_1CILi64EEENS7_ILi128EEES8_EEENS_10bfloat16_tEfNS_4arch4Sm80ELb1ELb0ELb1ELb0ELb0ELb0ELb0ELb0ELi2ELi2ELi4ELi2ELb1EEENS1_21CollectiveEpilogueBwdISA_SB_SD_Li256ELb0ELb0ELi2EEENS1_25SingleTileBwdLPTSchedulerILb0ELi128ELb0EEEEEEEEEvNT_6ParamsE$_ZN4cute8smem_ptrIPfECI1NS_12iter_adaptorIS1_S2_EEES1_)
$_ZN7cutlass13device_kernelIN5flash19enable_sm80_to_sm89INS1_16FlashAttnBwdSm80INS1_25CollectiveMainloopBwdSm80ILi2ELi2EN4cute5tupleIJNS5_1CILi64EEENS7_ILi128EEES8_EEENS_10bfloat16_tEfNS_4arch4Sm80ELb1ELb0ELb1ELb0ELb0ELb0ELb0ELb0ELi2ELi2ELi4ELi2ELb1EEENS1_21CollectiveEpilogueBwdISA_SB_SD_Li256ELb0ELb0ELi2EEENS1_25SingleTileBwdLPTSchedulerILb0ELi128ELb0EEEEEEEEEvNT_6ParamsE$_ZN4cute8smem_ptrIPfECI1NS_12iter_adaptorIS1_S2_EEES1_:
[----:B------:R-:W-:Y:S02]  /*8920*/  MOV R18, 0x8940 ;  /* 0x0000894000127802 */ /* 0x000fe40000000f00 */
[----:B------:R-:W-:Y:S05]  /*8930*/  CALL.REL.NOINC `($_ZN7cutlass13device_kernelIN5flash19enable_sm80_to_sm89INS1_16FlashAttnBwdSm80INS1_25CollectiveMainloopBwdSm80ILi2ELi2EN4cute5tupleIJNS5_1CILi64EEENS7_ILi128EEES8_EEENS_10bfloat16_tEfNS_4arch4Sm80ELb1ELb0ELb1ELb0ELb0ELb0ELb0ELb0ELi2ELi2ELi4ELi2ELb1EEENS1_21CollectiveEpilogueBwdISA_SB_SD_Li256ELb0ELb0ELi2EEENS1_25SingleTileBwdLPTSchedulerILb0ELi128ELb0EEEEEEEEEvNT_6ParamsE$_ZN4cute12iter_adaptorIPfNS_8smem_ptrIS1_EEEC2ES1_) ;  /* 0xffffed1000007944 */ /* 0x000fea0003c3ffff */
[----:B------:R-:W-:-:S04]  /*8940*/  MOV R17, 0x0 ;  /* 0x0000000000117802 */ /* 0x000fc80000000f00 */
[----:B------:R-:W-:Y:S05]  /*8950*/  RET.REL.NODEC R16 `(_ZN7cutlass13device_kernelIN5flash19enable_sm80_to_sm89INS1_16FlashAttnBwdSm80INS1_25CollectiveMainloopBwdSm80ILi2ELi2EN4cute5tupleIJNS5_1CILi64EEENS7_ILi128EEES8_EEENS_10bfloat16_tEfNS_4arch4Sm80ELb1ELb0ELb1ELb0ELb0ELb0ELb0ELb0ELi2ELi2ELi4ELi2ELb1EEENS1_21CollectiveEpilogueBwdISA_SB_SD_Li256ELb0ELb0ELi2EEENS1_25SingleTileBwdLPTSchedulerILb0ELi128ELb0EEEEEEEEEvNT_6ParamsE) ;  /* 0xffff76a010007950 */ /* 0x000fea0003c3ffff */
        .type           $_ZN7cutlass13device_kernelIN5flash19enable_sm80_to_sm89INS1_16FlashAttnBwdSm80INS1_25CollectiveMainloopBwdSm80ILi2ELi2EN4cute5tupleIJNS5_1CILi64EEENS7_ILi128EEES8_EEENS_10bfloat16_tEfNS_4arch4Sm80ELb1ELb0ELb1ELb0ELb0ELb0ELb0ELb0ELi2ELi2ELi4ELi2ELb1EEENS1_21CollectiveEpilogueBwdISA_SB_SD_Li256ELb0ELb0ELi2EEENS1_25SingleTileBwdLPTSchedulerILb0ELi128ELb0EEEEEEEEEvNT_6ParamsE$_ZN73_INTERNAL_24fd9406_37_flash_bwd_hdim64_bf16_softcap_sm80_cu_8e232a79_330724__cvta_generic_to_sharedEPKv,@function
        .size           $_ZN7cutlass13device_kernelIN5flash19enable_sm80_to_sm89INS1_16FlashAttnBwdSm80INS1_25CollectiveMainloopBwdSm80ILi2ELi2EN4cute5tupleIJNS5_1CILi64EEENS7_ILi128EEES8_EEENS_10bfloat16_tEfNS_4arch4Sm80ELb1ELb0ELb1ELb0ELb0ELb0ELb0ELb0ELi2ELi2ELi4ELi2ELb1EEENS1_21CollectiveEpilogueBwdISA_SB_SD_Li256ELb0ELb0ELi2EEENS1_25SingleTileBwdLPTSchedulerILb0ELi128ELb0EEEEEEEEEvNT_6ParamsE$_ZN73_INTERNAL_24fd9406_37_flash_bwd_hdim64_bf16_softcap_sm80_cu_8e232a79_330724__cvta_generic_to_sharedEPKv,($_ZN7cutlass13device_kernelIN5flash19enable_sm80_to_sm89INS1_16FlashAttnBwdSm80INS1_25CollectiveMainloopBwdSm80ILi2ELi2EN4cute5tupleIJNS5_1CILi64EEENS7_ILi128EEES8_EEENS_10bfloat16_tEfNS_4arch4Sm80ELb1ELb0ELb1ELb0ELb0ELb0ELb0ELb0ELi2ELi2ELi4ELi2ELb1EEENS1_21CollectiveEpilogueBwdISA_SB_SD_Li256ELb0ELb0ELi2EEENS1_25SingleTileBwdLPTSchedulerILb0ELi128ELb0EEEEEEEEEvNT_6ParamsE$_ZZN4cute12filter_tupleINS_5tupleIJNS_10UnderscoreES2_S2_iEEENS1_IJNS1_IJNS_1CILi1EEENS4_ILi0EEEEEElS6_lEEEZNS_5sliceIS3_S8_EEDaRKT_RKT0_EUlRKT_RKT0_E_EEDaSC_SF_OT1_ENKUlDpSI_E_clIJNS1_IJS7_EEENS1_IJlEEENS1_IJS6_EEENS1_IJEEEEEEDaSP_ - $_ZN7cutlass13device_kernelIN5flash19enable_sm80_to_sm89INS1_16FlashAttnBwdSm80INS1_25CollectiveMainloopBwdSm80ILi2ELi2EN4cute5tupleIJNS5_1CILi64EEENS7_ILi128EEES8_EEENS_10bfloat16_tEfNS_4arch4Sm80ELb1ELb0ELb1ELb0ELb0ELb0ELb0ELb0ELi2ELi2ELi4ELi2ELb1EEENS1_21CollectiveEpilogueBwdISA_SB_SD_Li256ELb0ELb0ELi2EEENS1_25SingleTileBwdLPTSchedulerILb0ELi128ELb0EEEEEEEEEvNT_6ParamsE$_ZN73_INTERNAL_24fd9406_37_flash_bwd_hdim64_bf16_softcap_sm80_cu_8e232a79_330724__cvta_generic_to_sharedEPKv)
$_ZN7cutlass13device_kernelIN5flash19enable_sm80_to_sm89INS1_16FlashAttnBwdSm80INS1_25CollectiveMainloopBwdSm80ILi2ELi2EN4cute5tupleIJNS5_1CILi64EEENS7_ILi128EEES8_EEENS_10bfloat16_tEfNS_4arch4Sm80ELb1ELb0ELb1ELb0ELb0ELb0ELb0ELb0ELi2ELi2ELi4ELi2ELb1EEENS1_21CollectiveEpilogueBwdISA_SB_SD_Li256ELb0ELb0ELi2EEENS1_25SingleTileBwdLPTSchedulerILb0ELi128ELb0EEEEEEEEEvNT_6ParamsE$_ZN73_INTERNAL_24fd9406_37_flash_bwd_hdim64_bf16_softcap_sm80_cu_8e232a79_330724__cvta_generic_to_sharedEPKv:
[----:B------:R-:W-:Y:S02]  /*8960*/  MOV R9, 0x0 ;  /* 0x0000000000097802 */ /* 0x000fe40000000f00 */
[----:B------:R-:W-:Y:S02]  /*8970*/  IADD3 R6, R6, -c[0x0][0x18], RZ ;  /* 0x8000060006067a10 */ /* 0x000fe40007ffe0ff */
[----:B------:R-:W-:Y:S05]  /*8980*/  RET.REL.NODEC R8 `(_ZN7cutlass13device_kernelIN5flash19enable_sm80_to_sm89INS1_16FlashAttnBwdSm80INS1_25CollectiveMainloopBwdSm80ILi2ELi2EN4cute5tupleIJNS5_1CILi64EEENS7_ILi128EEES8_EEENS_10bfloat16_tEfNS_4arch4Sm80ELb1ELb0ELb1ELb0ELb0ELb0ELb0ELb0ELi2ELi2ELi4ELi2ELb1EEENS1_21CollectiveEpilogueBwdISA_SB_SD_Li256ELb0ELb0ELi2EEENS1_25SingleTileBwdLPTSchedulerILb0ELi128ELb0EEEEEEEEEvNT_6ParamsE) ;  /* 0xffff767008007950 */ /* 0x000fea0003c3ffff */
        .type           $_ZN7cutlass13device_kernelIN5flash19enable_sm80_to_sm89INS1_16FlashAttnBwdSm80INS1_25CollectiveMainloopBwdSm80ILi2ELi2EN4cute5tupleIJNS5_1CILi64EEENS7_ILi128EEES8_EEENS_10bfloat16_tEfNS_4arch4Sm80ELb1ELb0ELb1ELb0ELb0ELb0ELb0ELb0ELi2ELi2ELi4ELi2ELb1EEENS1_21CollectiveEpilogueBwdISA_SB_SD_Li256ELb0ELb0ELi2EEENS1_25SingleTileBwdLPTSchedulerILb0ELi128ELb0EEEEEEEEEvNT_6ParamsE$_ZZN4cute12filter_tupleINS_5tupleIJNS_10UnderscoreES2_S2_iEEENS1_IJNS1_IJNS_1CILi1EEENS4_ILi0EEEEEElS6_lEEEZNS_5sliceIS3_S8_EEDaRKT_RKT0_EUlRKT_RKT0_E_EEDaSC_SF_OT1_ENKUlDpSI_E_clIJNS1_IJS7_EEENS1_IJlEEENS1_IJS6_EEENS1_IJEEEEEEDaSP_,@function
        .size           $_ZN7cutlass13device_kernelIN5flash19enable_sm80_to_sm89INS1_16FlashAttnBwdSm80INS1_25CollectiveMainloopBwdSm80ILi2ELi2EN4cute5tupleIJNS5_1CILi64EEENS7_ILi128EEES8_EEENS_10bfloat16_tEfNS_4arch4Sm80ELb1ELb0ELb1ELb0ELb0ELb0ELb0ELb0ELi2ELi2ELi4ELi2ELb1EEENS1_21CollectiveEpilogueBwdISA_SB_SD_Li256ELb0ELb0ELi2EEENS1_25SingleTileBwdLPTSchedulerILb0ELi128ELb0EEEEEEEEEvNT_6ParamsE$_ZZN4cute12filter_tupleINS_5tupleIJNS_10UnderscoreES2_S2_iEEENS1_IJNS1_IJNS_1CILi1EEENS4_ILi0EEEEEElS6_lEEEZNS_5sliceIS3_S8_EEDaRKT_RKT0_EUlRKT_RKT0_E_EEDaSC_SF_OT1_ENKUlDpSI_E_clIJNS1_IJS7_EEENS1_IJlEEENS1_IJS6_EEENS1_IJEEEEEEDaSP_,($_ZN7cutlass13device_kernelIN5flash19enable_sm80_to_sm89INS1_16FlashAttnBwdSm80INS1_25CollectiveMainloopBwdSm80ILi2ELi2EN4cute5tupleIJNS5_1CILi64EEENS7_ILi128EEES8_EEENS_10bfloat16_tEfNS_4arch4Sm80ELb1ELb0ELb1ELb0ELb0ELb0ELb0ELb0ELi2ELi2ELi4ELi2ELb1EEENS1_21CollectiveEpilogueBwdISA_SB_SD_Li256ELb0ELb0ELi2EEENS1_25SingleTileBwdLPTSchedulerILb0ELi128ELb0EEEEEEEEEvNT_6ParamsE$_ZZN4cute14transform_leafINS_15ArithmeticTupleIJNS1_IJiiEEEiiiEEENS_8identityEEEDaRKT_OT0_ENKUlRKT_E_clIS2_EEDaSC_ - $_ZN7cutlass13device_kernelIN5flash19enable_sm80_to_sm89INS1_16FlashAttnBwdSm80INS1_25CollectiveMainloopBwdSm80ILi2ELi2EN4cute5tupleIJNS5_1CILi64EEENS7_ILi128EEES8_EEENS_10bfloat16_tEfNS_4arch4Sm80ELb1ELb0ELb1ELb0ELb0ELb0ELb0ELb0ELi2ELi2ELi4ELi2ELb1EEENS1_21CollectiveEpilogueBwdISA_SB_SD_Li256ELb0ELb0ELi2EEENS1_25SingleTileBwdLPTSchedulerILb0ELi128ELb0EEEEEEEEEvNT_6ParamsE$_ZZN4cute12filter_tupleINS_5tupleIJNS_10UnderscoreES2_S2_iEEENS1_IJNS1_IJNS_1CILi1EEENS4_ILi0EEEEEElS6_lEEEZNS_5sliceIS3_S8_EEDaRKT_RKT0_EUlRKT_RKT0_E_EEDaSC_SF_OT1_ENKUlDpSI_E_clIJNS1_IJS7_EEENS1_IJlEEENS1_IJS6_EEENS1_IJEEEEEEDaSP_)
$_ZN7cutlass13device_kernelIN5flash19enable_sm80_to_sm89INS1_16FlashAttnBwdSm80INS1_25CollectiveMainloopBwdSm80ILi2ELi2EN4cute5tupleIJNS5_1CILi64EEENS7_ILi128EEES8_EEENS_10bfloat16_tEfNS_4arch4Sm80ELb1ELb0ELb1ELb0ELb0ELb0ELb0ELb0ELi2ELi2ELi4ELi2ELb1EEENS1_21CollectiveEpilogueBwdISA_SB_SD_Li256ELb0ELb0ELi2EEENS1_25SingleTileBwdLPTSchedulerILb0ELi128ELb0EEEEEEEEEvNT_6ParamsE$_ZZN4cute12filter_tupleINS_5tupleIJNS_10UnderscoreES2_S2_iEEENS1_IJNS1_IJNS_1CILi1EEENS4_ILi0EEEEEElS6_lEEEZNS_5sliceIS3_S8_EEDaRKT_RKT0_EUlRKT_RKT0_E_EEDaSC_SF_OT1_ENKUlDpSI_E_clIJNS1_IJS7_EEENS1_IJlEEENS1_IJS6_EEENS1_IJEEEEEEDaSP_:
[----:B------:R-:W-:Y:S02]  /*8990*/  IADD3 R7, R1, 0x188, RZ ;  /* 0x0000018801077810 */ /* 0x000fe40007ffe0ff */
[----:B------:R-:W-:Y:S02]  /*89a0*/  MOV R10, 0x89d0 ;  /* 0x000089d0000a7802 */ /* 0x000fe40000000f00 */
[----:B------:R-:W-:Y:S02]  /*89b0*/  IADD3 R7, R7, c[0x0][0x20], RZ ;  /* 0x0000080007077a10 */ /* 0x000fe40007ffe0ff */
[----:B------:R-:W-:Y:S05]  /*89c0*/  CALL.REL.NOINC `($_ZN7cutlass13device_kernelIN5flash19enable_sm80_to_sm89INS1_16FlashAttnBwdSm80INS1_25CollectiveMainloopBwdSm80ILi2ELi2EN4cute5tupleIJNS5_1CILi64EEENS7_ILi128EEES8_EEENS_10bfloat16_tEfNS_4arch4Sm80ELb1ELb0ELb1ELb0ELb0ELb0ELb0ELb0ELi2ELi2ELi4ELi2ELb1EEENS1_21CollectiveEpilogueBwdISA_SB_SD_Li256ELb0ELb0ELi2EEENS1_25SingleTileBwdLPTSchedulerILb0ELi128ELb0EEEEEEEEEvNT_6ParamsE$_ZN4cute3eso3ESOILb1ELb0EJNS_5tupleIJNS_1CILi1EEENS3_ILi0EEEEEElS5_EEC2ERKS6_RKlRKS5_) ;  /* 0xfffff66000007944 */ /* 0x000fea0003c3ffff */
[----:B-1----:R1:W5:Y:S01]  /*89d0*/  LDL.64 R6, [R1+0x188] ;  /* 0x0001880001067983 */ /* 0x0023620000100a00 */
[----:B------:R-:W-:-:S04]  /*89e0*/  MOV R9, 0x0 ;  /* 0x0000000000097802 */ /* 0x000fc80000000f00 */
[----:B------:R-:W-:Y:S05]  /*89f0*/  RET.REL.NODEC R8 `(_ZN7cutlass13device_kernelIN5flash19enable_sm80_to_sm89INS1_16FlashAttnBwdSm80INS1_25CollectiveMainloopBwdSm80ILi2ELi2EN4cute5tupleIJNS5_1CILi64EEENS7_ILi128EEES8_EEENS_10bfloat16_tEfNS_4arch4Sm80ELb1ELb0ELb1ELb0ELb0ELb0ELb0ELb0ELi2ELi2ELi4ELi2ELb1EEENS1_21CollectiveEpilogueBwdISA_SB_SD_Li256ELb0ELb0ELi2EEENS1_25SingleTileBwdLPTSchedulerILb0ELi128ELb0EEEEEEEEEvNT_6ParamsE) ;  /* 0xffff760008007950 */ /* 0x000fea0003c3ffff */
        .type           $_ZN7cutlass13device_kernelIN5flash19enable_sm80_to_sm89INS1_16FlashAttnBwdSm80INS1_25CollectiveMainloopBwdSm80ILi2ELi2EN4cute5tupleIJNS5_1CILi64EEENS7_ILi128EEES8_EEENS_10bfloat16_tEfNS_4arch4Sm80ELb1ELb0ELb1ELb0ELb0ELb0ELb0ELb0ELi2ELi2ELi4ELi2ELb1EEENS1_21CollectiveEpilogueBwdISA_SB_SD_Li256ELb0ELb0ELi2EEENS1_25SingleTileBwdLPTSchedulerILb0ELi128ELb0EEEEEEEEEvNT_6ParamsE$_ZZN4cute14transform_leafINS_15ArithmeticTupleIJNS1_IJiiEEEiiiEEENS_8identityEEEDaRKT_OT0_ENKUlRKT_E_clIS2_EEDaSC_,@function
        .size           $_ZN7cutlass13device_kernelIN5flash19enable_sm80_to_sm89INS1_16FlashAttnBwdSm80INS1_25CollectiveMainloopBwdSm80ILi2ELi2EN4cute5tupleIJNS5_1CILi64EEENS7_ILi128EEES8_EEENS_10bfloat16_tEfNS_4arch4Sm80ELb1ELb0ELb1ELb0ELb0ELb0ELb0ELb0ELi2ELi2ELi4ELi2ELb1EEENS1_21CollectiveEpilogueBwdISA_SB_SD_Li256ELb0ELb0ELi2EEENS1_25SingleTileBwdLPTSchedulerILb0ELi128ELb0EEEEEEEEEvNT_6ParamsE$_ZZN4cute14transform_leafINS_15ArithmeticTupleIJNS1_IJiiEEEiiiEEENS_8identityEEEDaRKT_OT0_ENKUlRKT_E_clIS2_EEDaSC_,($_ZN7cutlass13device_kernelIN5flash19enable_sm80_to_sm89INS1_16FlashAttnBwdSm80INS1_25CollectiveMainloopBwdSm80ILi2ELi2EN4cute5tupleIJNS5_1CILi64EEENS7_ILi128EEES8_EEENS_10bfloat16_tEfNS_4arch4Sm80ELb1ELb0ELb1ELb0ELb0ELb0ELb0ELb0ELi2ELi2ELi4ELi2ELb1EEENS1_21CollectiveEpilogueBwdISA_SB_SD_Li256ELb0ELb0ELi2EEENS1_25SingleTileBwdLPTSchedulerILb0ELi128ELb0EEEEEEEEEvNT_6ParamsE$_ZZN4cute14transform_leafINS_15ArithmeticTupleIJNS1_IJiiEEEiiiEEENS_8identityEEEDaRKT_OT0_ENKUlRKT_E_clIiEEDaSC_ - $_ZN7cutlass13device_kernelIN5flash19enable_sm80_to_sm89INS1_16FlashAttnBwdSm80INS1_25CollectiveMainloopBwdSm80ILi2ELi2EN4cute5tupleIJNS5_1CILi64EEENS7_ILi128EEES8_EEENS_10bfloat16_tEfNS_4arch4Sm80ELb1ELb0ELb1ELb0ELb0ELb0ELb0ELb0ELi2ELi2ELi4ELi2ELb1EEENS1_21CollectiveEpilogueBwdISA_SB_SD_Li256ELb0ELb0ELi2EEENS1_25SingleTileBwdLPTSchedulerILb0ELi128ELb0EEEEEEEEEvNT_6ParamsE$_ZZN4cute14transform_leafINS_15ArithmeticTupleIJNS1_IJiiEEEiiiEEENS_8identityEEEDaRKT_OT0_ENKUlRKT_E_clIS2_EEDaSC_)
$_ZN7cutlass13device_kernelIN5flash19enable_sm80_to_sm89INS1_16FlashAttnBwdSm80INS1_25CollectiveMainloopBwdSm80ILi2ELi2EN4cute5tupleIJNS5_1CILi64EEENS7_ILi128EEES8_EEENS_10bfloat16_tEfNS_4arch4Sm80ELb1ELb0ELb1ELb0ELb0ELb0ELb0ELb0ELi2ELi2ELi4ELi2ELb1EEENS1_21CollectiveEpilogueBwdISA_SB_SD_Li256ELb0ELb0ELi2EEENS1_25SingleTileBwdLPTSchedulerILb0ELi128ELb0EEEEEEEEEvNT_6ParamsE$_ZZN4cute14transform_leafINS_15ArithmeticTupleIJNS1_IJiiEEEiiiEEENS_8identityEEEDaRKT_OT0_ENKUlRKT_E_clIS2_EEDaSC_:
[----:B------:R-:W-:-:S05]  /*8a00*/  IADD3 R9, R13, -c[0x0][0x20], RZ ;  /* 0x800008000d097a10 */ /* 0x000fca0007ffe0ff */
[----:B------:R1:W5:Y:S01]  /*8a10*/  LDL R7, [R9] ;  /* 0x0000000009077983 */ /* 0x0003620000100800 */
[----:B------:R-:W-:-:S03]  /*8a20*/  MOV R8, 0x8a40 ;  /* 0x00008a4000087802 */ /* 0x000fc60000000f00 */
[----:B-1---5:R-:W-:Y:S05]  /*8a30*/  CALL.REL.NOINC `($_ZN7cutlass13device_kernelIN5flash19enable_sm80_to_sm89INS1_16FlashAttnBwdSm80INS1_25CollectiveMainloopBwdSm80ILi2ELi2EN4cute5tupleIJNS5_1CILi64EEENS7_ILi128EEES8_EEENS_10bfloat16_tEfNS_4arch4Sm80ELb1ELb0ELb1ELb0ELb0ELb0ELb0ELb0ELi2ELi2ELi4ELi2ELb1EEENS1_21CollectiveEpilogueBwdISA_SB_SD_Li256ELb0ELb0ELi2EEENS1_25SingleTileBwdLPTSchedulerILb0ELi128ELb0EEEEEEEEEvNT_6ParamsE$_ZZN4cute14transform_leafINS_15ArithmeticTupleIJiiEEERNS_8identityEEEDaRKT_OT0_ENKUlRKT_E_clIiEEDaSC_) ;  /* 0x000000f000007944 */ /* 0x022fea0003c00000 */
[----:B------:R1:W5:Y:S01]  /*8a40*/  LDL R7, [R9+0x4] ;  /* 0x0000040009077983 */ /* 0x0003620000100800 */
[----:B------:R-:W-:Y:S01]  /*8a50*/  IADD3 R6, R1, 0x19c, RZ ;  /* 0x0000019c01067810 */ /* 0x000fe20007ffe0ff */
[----:B------:R-:W-:Y:S01]  /*8a60*/  IMAD.MOV.U32 R16, RZ, RZ, R10 ;  /* 0x000000ffff107224 */ /* 0x000fe200078e000a */
[----:B------:R-:W-:Y:S02]  /*8a70*/  MOV R8, 0x8aa0 ;  /* 0x00008aa000087802 */ /* 0x000fe40000000f00 */
[----:B------:R-:W-:Y:S02]  /*8a80*/  IADD3 R6, R6, c[0x0][0x20], RZ ;  /* 0x0000080006067a10 */ /* 0x000fe40007ffe0ff */
[----:B-1---5:R-:W-:Y:S05]  /*8a90*/  CALL.REL.NOINC `($_ZN7cutlass13device_kernelIN5flash19enable_sm80_to_sm89INS1_16FlashAttnBwdSm80INS1_25CollectiveMainloopBwdSm80ILi2ELi2EN4cute5tupleIJNS5_1CILi64EEENS7_ILi128EEES8_EEENS_10bfloat16_tEfNS_4arch4Sm80ELb1ELb0ELb1ELb0ELb0ELb0ELb0ELb0ELi2ELi2ELi4ELi2ELb1EEENS1_21CollectiveEpilogueBwdISA_SB_SD_Li256ELb0ELb0ELi2EEENS1_25SingleTileBwdLPTSchedulerILb0ELi128ELb0EEEEEEEEEvNT_6ParamsE$_ZZN4cute14transform_leafINS_15ArithmeticTupleIJiiEEERNS_8identityEEEDaRKT_OT0_ENKUlRKT_E_clIiEEDaSC_) ;  /* 0x0000009000007944 */ /* 0x022fea0003c00000 */
[----:B------:R1:W-:Y:S01]  /*8aa0*/  STL [R1+0x19c], R10 ;  /* 0x00019c0a01007387 */ /* 0x0003e20000100800 */
[----:B------:R-:W-:-:S03]  /*8ab0*/  MOV R8, 0x8ad0 ;  /* 0x00008ad000087802 */ /* 0x000fc60000000f00 */
[----:B-1----:R-:W-:Y:S05]  /*8ac0*/  CALL.REL.NOINC `($_ZN7cutlass13device_kernelIN5flash19enable_sm80_to_sm89INS1_16FlashAttnBwdSm80INS1_25CollectiveMainloopBwdSm80ILi2ELi2EN4cute5tupleIJNS5_1CILi64EEENS7_ILi128EEES8_EEENS_10bfloat16_tEfNS_4arch4Sm80ELb1ELb0ELb1ELb0ELb0ELb0ELb0ELb0ELi2ELi2ELi4ELi2ELb1EEENS1_21CollectiveEpilogueBwdISA_SB_SD_Li256ELb0ELb0ELi2EEENS1_25SingleTileBwdLPTSchedulerILb0ELi128ELb0EEEEEEEEEvNT_6ParamsE$_ZZN4cute9transformINS_15ArithmeticTupleIJiiEEEZNS_14transform_leafIS2_RNS_8identityEEEDaRKT_OT0_EUlRKT_E_EEDaS8_SA_ENKUlDpSD_E_clIJiiEEEDaSF_) ;  /* 0x00001d7000007944 */ /* 0x002fea0003c00000 */
[----:B------:R-:W-:Y:S02]  /*8ad0*/  MOV R8, R18 ;  /* 0x0000001200087202 */ /* 0x000fe40000000f00 */
[----:B------:R-:W-:-:S04]  /*8ae0*/  MOV R9, 0x0 ;  /* 0x0000000000097802 */ /* 0x000fc80000000f00 */
[----:B------:R-:W-:Y:S05]  /*8af0*/  RET.REL.NODEC R8 `(_ZN7cutlass13device_kernelIN5flash19enable_sm80_to_sm89INS1_16FlashAttnBwdSm80INS1_25CollectiveMainloopBwdSm80ILi2ELi2EN4cute5tupleIJNS5_1CILi64EEENS7_ILi128EEES8_EEENS_10bfloat16_tEfNS_4arch4Sm80ELb1ELb0ELb1ELb0ELb0ELb0ELb0ELb0ELi2ELi2ELi4ELi2ELb1EEENS1_21CollectiveEpilogueBwdISA_SB_SD_Li256ELb0ELb0ELi2EEENS1_25SingleTileBwdLPTSchedulerILb0ELi128ELb0EEEEEEEEEvNT_6ParamsE) ;  /* 0xffff750008007950 */ /* 0x000fea0003c3ffff */
        .type           $_ZN7cutlass13device_kernelIN5flash19enable_sm80_to_sm89INS1_16FlashAttnBwdSm80INS1_25CollectiveMainloopBwdSm80ILi2ELi2EN4cute5tupleIJNS5_1CILi64EEENS7_ILi128EEES8_EEENS_10bfloat16_tEfNS_4arch4Sm80ELb1ELb0ELb1ELb0ELb0ELb0ELb0ELb0ELi2ELi2ELi4ELi2ELb1EEENS1_21CollectiveEpilogueBwdISA_SB_SD_Li256ELb0ELb0ELi2EEENS1_25SingleTileBwdLPTSchedulerILb0ELi128ELb0EEEEEEEEEvNT_6ParamsE$_ZZN4cute14transform_leafINS_15ArithmeticTupleIJNS1_IJiiEEEiiiEEENS_8identityEEEDaRKT_OT0_ENKUlRKT_E_clIiEEDaSC_,@function
        .size           $_ZN7cutlass13device_kernelIN5flash19enable_sm80_to_sm89INS1_16FlashAttnBwdSm80INS1_25CollectiveMainloopBwdSm80ILi2ELi2EN4cute5tupleIJNS5_1CILi64EEENS7_ILi128EEES8_EEENS_10bfloat16_tEfNS_4arch4Sm80ELb1ELb0ELb1ELb0ELb0ELb0ELb0ELb0ELi2ELi2ELi4ELi2ELb1EEENS1_21CollectiveEpilogueBwdISA_SB_SD_Li256ELb0ELb0ELi2EEENS1_25SingleTileBwdLPTSchedulerILb0ELi128ELb0EEEEEEEEEvNT_6ParamsE$_ZZN4cute14transform_leafINS_15ArithmeticTupleIJNS1_IJiiEEEiiiEEENS_8identityEEEDaRKT_OT0_ENKUlRKT_E_clIiEEDaSC_,($_ZN7cutlass13device_kernelIN5flash19enable_sm80_to_sm89INS1_16FlashAttnBwdSm80INS1_25CollectiveMainloopBwdSm80ILi2ELi2EN4cute5tupleIJNS5_1CILi64EEENS7_ILi128EEES8_EEENS_10bfloat16_tEfNS_4arch4Sm80ELb1ELb0ELb1ELb0ELb0ELb0ELb0ELb0ELi2ELi2ELi4ELi2ELb1EEENS1_21CollectiveEpilogueBwdISA_SB_SD_Li256ELb0ELb0ELi2EEENS1_25SingleTileBwdLPTSchedulerILb0ELi128ELb0EEEEEEEEEvNT_6ParamsE$_ZZN4cute14transform_leafINS_15ArithmeticTupleIJiiEEERNS_8identityEEEDaRKT_OT0_ENKUlRKT_E_clIiEEDaSC_ - $_ZN7cutlass13device_kernelIN5flash19enable_sm80_to_sm89INS1_16FlashAttnBwdSm80INS1_25CollectiveMainloopBwdSm80ILi2ELi2EN4cute5tupleIJNS5_1CILi64EEENS7_ILi128EEES8_EEENS_10bfloat16_tEfNS_4arch4Sm80ELb1ELb0ELb1ELb0ELb0ELb0ELb0ELb0ELi2ELi2ELi4ELi2ELb1EEENS1_21CollectiveEpilogueBwdISA_SB_SD_Li256ELb0ELb0ELi2EEENS1_25SingleTileBwdLPTSchedulerILb0ELi128ELb0EEEEEEEEEvNT_6ParamsE$_ZZN4cute14transform_leafINS_15ArithmeticTupleIJNS1_IJiiEEEiiiEEENS_8identityEEEDaRKT_OT0_ENKUlRKT_E_clIiEEDaSC_)
$_ZN7cutlass13device_kernelIN5flash19enable_sm80_to_sm89INS1_16FlashAttnBwdSm80INS1_25CollectiveMainloopBwdSm80ILi2ELi2EN4cute5tupleIJNS5_1CILi64EEENS7_ILi128EEES8_EEENS_10bfloat16_tEfNS_4arch4Sm80ELb1ELb0ELb1ELb0ELb0ELb0ELb0ELb0ELi2ELi2ELi4ELi2ELb1EEENS1_21CollectiveEpilogueBwdISA_SB_SD_Li256ELb0ELb0ELi2EEENS1_25SingleTileBwdLPTSchedulerILb0ELi128ELb0EEEEEEEEEvNT_6ParamsE$_ZZN4cute14transform_leafINS_15ArithmeticTupleIJNS1_IJiiEEEiiiEEENS_8identityEEEDaRKT_OT0_ENKUlRKT_E_clIiEEDaSC_:
[----:B------:R-:W-:Y:S02]  /*8b00*/  MOV R10, R9 ;  /* 0x00000009000a7202 */ /* 0x000fe40000000f00 */
[----:B------:R-:W-:-:S04]  /*8b10*/  MOV R9, 0x0 ;  /* 0x0000000000097802 */ /* 0x000fc80000000f00 */
[----:B------:R-:W-:Y:S05]  /*8b20*/  RET.REL.NODEC R8 `(_ZN7cutlass13device_kernelIN5flash19enable_sm80_to_sm89INS1_16FlashAttnBwdSm80INS1_25CollectiveMainloopBwdSm80ILi2ELi2EN4cute5tupleIJNS5_1CILi64EEENS7_ILi128EEES8_EEENS_10bfloat16_tEfNS_4arch4Sm80ELb1ELb0ELb1ELb0ELb0ELb0ELb0ELb0ELi2ELi2ELi4ELi2ELb1EEENS1_21CollectiveEpilogueBwdISA_SB_SD_Li256ELb0ELb0ELi2EEENS1_25SingleTileBwdLPTSchedulerILb0ELi128ELb0EEEEEEEEEvNT_6ParamsE) ;  /* 0xffff74d008007950 */ /* 0x000fea0003c3ffff */
        .type           $_ZN7cutlass13device_kernelIN5flash19enable_sm80_to_sm89INS1_16FlashAttnBwdSm80INS1_25CollectiveMainloopBwdSm80ILi2ELi2EN4cute5tupleIJNS5_1CILi64EEENS7_ILi128EEES8_EEENS_10bfloat16_tEfNS_4arch4Sm80ELb1ELb0ELb1ELb0ELb0ELb0ELb0ELb0ELi2ELi2ELi4ELi2ELb1EEENS1_21CollectiveEpilogueBwdISA_SB_SD_Li256ELb0ELb0ELi2EEENS1_25SingleTileBwdLPTSchedulerILb0ELi128ELb0EEEEEEEEEvNT_6ParamsE$_ZZN4cute14transform_leafINS_15ArithmeticTupleIJiiEEERNS_8identityEEEDaRKT_OT0_ENKUlRKT_E_clIiEEDaSC_,@function
        .size           $_ZN7cutlass13device_kernelIN5flash19enable_sm80_to_sm89INS1_16FlashAttnBwdSm80INS1_25CollectiveMainloopBwdSm80ILi2ELi2EN4cute5tupleIJNS5_1CILi64EEENS7_ILi128EEES8_EEENS_10bfloat16_tEfNS_4arch4Sm80ELb1ELb0ELb1ELb0ELb0ELb0ELb0ELb0ELi2ELi2ELi4ELi2ELb1EEENS1_21CollectiveEpilogueBwdISA_SB_SD_Li256ELb0ELb0ELi2EEENS1_25SingleTileBwdLPTSchedulerILb0ELi128ELb0EEEEEEEEEvNT_6ParamsE$_ZZN4cute14transform_leafINS_15ArithmeticTupleIJiiEEERNS_8identityEEEDaRKT_OT0_ENKUlRKT_E_clIiEEDaSC_,($_ZN7cutlass13device_kernelIN5flash19enable_sm80_to_sm89INS1_16FlashAttnBwdSm80INS1_25CollectiveMainloopBwdSm80ILi2ELi2EN4cute5tupleIJNS5_1CILi64EEENS7_ILi128EEES8_EEENS_10bfloat16_tEfNS_4arch4Sm80ELb1ELb0ELb1ELb0ELb0ELb0ELb0ELb0ELi2ELi2ELi4ELi2ELb1EEENS1_21CollectiveEpilogueBwdISA_SB_SD_Li256ELb0ELb0ELi2EEENS1_25SingleTileBwdLPTSchedulerILb0ELi128ELb0EEEEEEEEEvNT_6ParamsE$_ZZN4cute19as_arithmetic_tupleINS_15ArithmeticTupleIJNS1_IJiiEEEiiiEEEEEDaRKT_ENKUlDpRKT_E_clIJS2_iiiEEEDaSA_ - $_ZN7cutlass13device_kernelIN5flash19enable_sm80_to_sm89INS1_16FlashAttnBwdSm80INS1_25CollectiveMainloopBwdSm80ILi2ELi2EN4cute5tupleIJNS5_1CILi64EEENS7_ILi128EEES8_EEENS_10bfloat16_tEfNS_4arch4Sm80ELb1ELb0ELb1ELb0ELb0ELb0ELb0ELb0ELi2ELi2ELi4ELi2ELb1EEENS1_21CollectiveEpilogueBwdISA_SB_SD_Li256ELb0ELb0ELi2EEENS1_25SingleTileBwdLPTSchedulerILb0ELi128ELb0EEEEEEEEEvNT_6ParamsE$_ZZN4cute14transform_leafINS_15ArithmeticTupleIJiiEEERNS_8identityEEEDaRKT_OT0_ENKUlRKT_E_clIiEEDaSC_)
$_ZN7cutlass13device_kernelIN5flash19enable_sm80_to_sm89INS1_16FlashAttnBwdSm80INS1_25CollectiveMainloopBwdSm80ILi2ELi2EN4cute5tupleIJNS5_1CILi64EEENS7_ILi128EEES8_EEENS_10bfloat16_tEfNS_4arch4Sm80ELb1ELb0ELb1ELb0ELb0ELb0ELb0ELb0ELi2ELi2ELi4ELi2ELb1EEENS1_21CollectiveEpilogueBwdISA_SB_SD_Li256ELb0ELb0ELi2EEENS1_25SingleTileBwdLPTSchedulerILb0ELi128ELb0EEEEEEEEEvNT_6ParamsE$_ZZN4cute14transform_leafINS_15ArithmeticTupleIJiiEEERNS_8identityEEEDaRKT_OT0_ENKUlRKT_E_clIiEEDaSC_:
[----:B------:R-:W-:Y:S02]  /*8b30*/  MOV R44, R8 ;  /* 0x00000008002c7202 */ /* 0x000fe40000000f00 */
[----:B------:R-:W-:Y:S02]  /*8b40*/  MOV R45, 0x0 ;  /* 0x00000000002d7802 */ /* 0x000fe40000000f00 */
[----:B------:R-:W-:Y:S02]  /*8b50*/  MOV R10, R7 ;  /* 0x00000007000a7202 */ /* 0x000fe40000000f00 */
[----:B------:R-:W-:Y:S05]  /*8b60*/  RET.REL.NODEC R44 `(_ZN7cutlass13device_kernelIN5flash19enable_sm80_to_sm89INS1_16FlashAttnBwdSm80INS1_25CollectiveMainloopBwdSm80ILi2ELi2EN4cute5tupleIJNS5_1CILi64EEENS7_ILi128EEES8_EEENS_10bfloat16_tEfNS_4arch4Sm80ELb1ELb0ELb1ELb0ELb0ELb0ELb0ELb0ELi2ELi2ELi4ELi2ELb1EEENS1_21CollectiveEpilogueBwdISA_SB_SD_Li256ELb0ELb0ELi2EEENS1_25SingleTileBwdLPTSchedulerILb0ELi128ELb0EEEEEEEEEvNT_6ParamsE) ;  /* 0xffff74902c007950 */ /* 0x000fea0003c3ffff */
        .type           $_ZN7cutlass13device_kernelIN5flash19enable_sm80_to_sm89INS1_16FlashAttnBwdSm80INS1_25CollectiveMainloopBwdSm80ILi2ELi2EN4cute5tupleIJNS5_1CILi64EEENS7_ILi128EEES8_EEENS_10bfloat16_tEfNS_4arch4Sm80ELb1ELb0ELb1ELb0ELb0ELb0ELb0ELb0ELi2ELi2ELi4ELi2ELb1EEENS1_21CollectiveEpilogueBwdISA_SB_SD_Li256ELb0ELb0ELi2EEENS1_25SingleTileBwdLPTSchedulerILb0ELi128ELb0EEEEEEEEEvNT_6ParamsE$_ZZN4cute19as_arithmetic_tupleINS_15ArithmeticTupleIJNS1_IJiiEEEiiiEEEEEDaRKT_ENKUlDpRKT_E_clIJS2_iiiEEEDaSA_,@function
        .size           $_ZN7cutlass13device_kernelIN5flash19enable_sm80_to_sm89INS1_16FlashAttnBwdSm80INS1_25CollectiveMainloopBwdSm80ILi2ELi2EN4cute5tupleIJNS5_1CILi64EEENS7_ILi128EEES8_EEENS_10bfloat16_tEfNS_4arch4Sm80ELb1ELb0ELb1ELb0ELb0ELb0ELb0ELb0ELi2ELi2ELi4ELi2ELb1EEENS1_21CollectiveEpilogueBwdISA_SB_SD_Li256ELb0ELb0ELi2EEENS1_25SingleTileBwdLPTSchedulerILb0ELi128ELb0EEEEEEEEEvNT_6ParamsE$_ZZN4cute19as_arithmetic_tupleINS_15ArithmeticTupleIJNS1_IJiiEEEiiiEEEEEDaRKT_ENKUlDpRKT_E_clIJS2_iiiEEEDaSA_,($_ZN7cutlass13device_kernelIN5flash19enable_sm80_to_sm89INS1_16FlashAttnBwdSm80INS1_25CollectiveMainloopBwdSm80ILi2ELi2EN4cute5tupleIJNS5_1CILi64EEENS7_ILi128EEES8_EEENS_10bfloat16_tEfNS_4arch4Sm80ELb1ELb0ELb1ELb0ELb0ELb0ELb0ELb0ELi2ELi2ELi4ELi2ELb1EEENS1_21CollectiveEpilogueBwdISA_SB_SD_Li256ELb0ELb0ELi2EEENS1_25SingleTileBwdLPTSchedulerILb0ELi128ELb0EEEEEEEEEvNT_6ParamsE$_ZZN4cute19as_arithmetic_tupleINS_15ArithmeticTupleIJNS1_IJiiEEEiiiEEEEEDaRKT_ENKUlRKT_E_clIS2_EEDaS9_ - $_ZN7cutlass13device_kernelIN5flash19enable_sm80_to_sm89INS1_16FlashAttnBwdSm80INS1_25CollectiveMainloopBwdSm80ILi2ELi2EN4cute5tupleIJNS5_1CILi64EEENS7_ILi128EEES8_EEENS_10bfloat16_tEfNS_4arch4Sm80ELb1ELb0ELb1ELb0ELb0ELb0ELb0ELb0ELi2ELi2ELi4ELi2ELb1EEENS1_21CollectiveEpilogueBwdISA_SB_SD_Li256ELb0ELb0ELi2EEENS1_25SingleTileBwdLPTSchedulerILb0ELi128ELb0EEEEEEEEEvNT_6ParamsE$_ZZN4cute19as_arithmetic_tupleINS_15ArithmeticTupleIJNS1_IJiiEEEiiiEEEEEDaRKT_ENKUlDpRKT_E_clIJS2_iiiEEEDaSA_)
$_ZN7cutlass13device_kernelIN5flash19enable_sm80_to_sm89INS1_16FlashAttnBwdSm80INS1_25CollectiveMainloopBwdSm80ILi2ELi2EN4cute5tupleIJNS5_1CILi64EEENS7_ILi128EEES8_EEENS_10bfloat16_tEfNS_4arch4Sm80ELb1ELb0ELb1ELb0ELb0ELb0ELb0ELb0ELi2ELi2ELi4ELi2ELb1EEENS1_21CollectiveEpilogueBwdISA_SB_SD_Li256ELb0ELb0ELi2EEENS1_25SingleTileBwdLPTSchedulerILb0ELi128ELb0EEEEEEEEEvNT_6ParamsE$_ZZN4cute19as_arithmetic_tupleINS_15ArithmeticTupleIJNS1_IJiiEEEiiiEEEEEDaRKT_ENKUlDpRKT_E_clIJS2_iiiEEEDaSA_:
[----:B------:R-:W-:Y:S02]  /*8b70*/  IADD3 R7, R1, 0x19c, RZ ;  /* 0x0000019c01077810 */ /* 0x000fe40007ffe0ff */
[----:B------:R-:W-:Y:S02]  /*8b80*/  MOV R44, 0x8bb0 ;  /* 0x00008bb0002c7802 */ /* 0x000fe40000000f00 */
[----:B------:R-:W-:-:S02]  /*8b90*/  IADD3 R7, R7, c[0x0][0x20], RZ ;  /* 0x0000080007077a10 */ /* 0x000fc40007ffe0ff */
[----:B------:R-:W-:Y:S05]  /*8ba0*/  CALL.REL.NOINC `($_ZN7cutlass13device_kernelIN5flash19enable_sm80_to_sm89INS1_16FlashAttnBwdSm80INS1_25CollectiveMainloopBwdSm80ILi2ELi2EN4cute5tupleIJNS5_1CILi64EEENS7_ILi128EEES8_EEENS_10bfloat16_tEfNS_4arch4Sm80ELb1ELb0ELb1ELb0ELb0ELb0ELb0ELb0ELi2ELi2ELi4ELi2ELb1EEENS1_21CollectiveEpilogueBwdISA_SB_SD_Li256ELb0ELb0ELi2EEENS1_25SingleTileBwdLPTSchedulerILb0ELi128ELb0EEEEEEEEEvNT_6ParamsE$_ZN4cute5tupleIJNS_15ArithmeticTupleIJiiEEEiiiEEC2ERKS2_RKiS7_S7_) ;  /* 0xfffff96000007944 */ /* 0x000fea0003c3ffff */
[----:B------:R2:W5:Y:S04]  /*8bb0*/  LDL R10, [R1+0x19c] ;  /* 0x00019c00010a7983 */ /* 0x0005680000100800 */
[----:B-1----:R2:W5:Y:S04]  /*8bc0*/  LDL.64 R8, [R1+0x1a8] ;  /* 0x0001a80001087983 */ /* 0x0025680000100a00 */
[----:B------:R2:W5:Y:S01]  /*8bd0*/  LDL.64 R6, [R1+0x1a0] ;  /* 0x0001a00001067983 */ /* 0x0005620000100a00 */
[----:B------:R-:W-:-:S04]  /*8be0*/  MOV R17, 0x0 ;  /* 0x0000000000117802 */ /* 0x000fc80000000f00 */
[----:B------:R-:W-:Y:S05]  /*8bf0*/  RET.REL.NODEC R16 `(_ZN7cutlass13device_kernelIN5flash19enable_sm80_to_sm89INS1_16FlashAttnBwdSm80INS1_25CollectiveMainloopBwdSm80ILi2ELi2EN4cute5tupleIJNS5_1CILi64EEENS7_ILi128EEES8_EEENS_10bfloat16_tEfNS_4arch4Sm80ELb1ELb0ELb1ELb0ELb0ELb0ELb0ELb0ELi2ELi2ELi4ELi2ELb1EEENS1_21CollectiveEpilogueBwdISA_SB_SD_Li256ELb0ELb0ELi2EEENS1_25SingleTileBwdLPTSchedulerILb0ELi128ELb0EEEEEEEEEvNT_6ParamsE) ;  /* 0xffff740010007950 */ /* 0x000fea0003c3ffff */
        .type           $_ZN7cutlass13device_kernelIN5flash19enable_sm80_to_sm89INS1_16FlashAttnBwdSm80INS1_25CollectiveMainloopBwdSm80ILi2ELi2EN4cute5tupleIJNS5_1CILi64EEENS7_ILi128EEES8_EEENS_10bfloat16_tEfNS_4arch4Sm80ELb1ELb0ELb1ELb0ELb0ELb0ELb0ELb0ELi2ELi2ELi4ELi2ELb1EEENS1_21CollectiveEpilogueBwdISA_SB_SD_Li256ELb0ELb0ELi2EEENS1_25SingleTileBwdLPTSchedulerILb0ELi128ELb0EEEEEEEEEvNT_6ParamsE$_ZZN4cute19as_arithmetic_tupleINS_15ArithmeticTupleIJNS1_IJiiEEEiiiEEEEEDaRKT_ENKUlRKT_E_clIS2_EEDaS9_,@function
        .size           $_ZN7cutlass13device_kernelIN5flash19enable_sm80_to_sm89INS1_16FlashAttnBwdSm80INS1_25CollectiveMainloopBwdSm80ILi2ELi2EN4cute5tupleIJNS5_1CILi64EEENS7_ILi128EEES8_EEENS_10bfloat16_tEfNS_4arch4Sm80ELb1ELb0ELb1ELb0ELb0ELb0ELb0ELb0ELi2ELi2ELi4ELi2ELb1EEENS1_21CollectiveEpilogueBwdISA_SB_SD_Li256ELb0ELb0ELi2EEENS1_25SingleTileBwdLPTSchedulerILb0ELi128ELb0EEEEEEEEEvNT_6ParamsE$_ZZN4cute19as_arithmetic_tupleINS_15ArithmeticTupleIJNS1_IJiiEEEiiiEEEEEDaRKT_ENKUlRKT_E_clIS2_EEDaS9_,($_ZN7cutlass13device_kernelIN5flash19enable_sm80_to_sm89INS1_16FlashAttnBwdSm80INS1_25CollectiveMainloopBwdSm80ILi2ELi2EN4cute5tupleIJNS5_1CILi64EEENS7_ILi128EEES8_EEENS_10bfloat16_tEfNS_4arch4Sm80ELb1ELb0ELb1ELb0ELb0ELb0ELb0ELb0ELi2ELi2ELi4ELi2ELb1EEENS1_21CollectiveEpilogueBwdISA_SB_SD_Li256ELb0ELb0ELi2EEENS1_25SingleTileBwdLPTSchedulerILb0ELi128ELb0EEEEEEEEEvNT_6ParamsE$_ZZN4cute19as_arithmetic_tupleINS_15ArithmeticTupleIJNS1_IJiiEEEiiiEEEEEDaRKT_ENKUlRKT_E_clIiEEDaS9_ - $_ZN7cutlass13device_kernelIN5flash19enable_sm80_to_sm89INS1_16FlashAttnBwdSm80INS1_25CollectiveMainloopBwdSm80ILi2ELi2EN4cute5tupleIJNS5_1CILi64EEENS7_ILi128EEES8_EEENS_10bfloat16_tEfNS_4arch4Sm80ELb1ELb0ELb1ELb0ELb0ELb0ELb0ELb0ELi2ELi2ELi4ELi2ELb1EEENS1_21CollectiveEpilogueBwdISA_SB_SD_Li256ELb0ELb0ELi2EEENS1_25SingleTileBwdLPTSchedulerILb0ELi128ELb0EEEEEEEEEvNT_6ParamsE$_ZZN4cute19as_arithmetic_tupleINS_15ArithmeticTupleIJNS1_IJiiEEEiiiEEEEEDaRKT_ENKUlRKT_E_clIS2_EEDaS9_)
$_ZN7cutlass13device_kernelIN5flash19enable_sm80_to_sm89INS1_16FlashAttnBwdSm80INS1_25CollectiveMainloopBwdSm80ILi2ELi2EN4cute5tupleIJNS5_1CILi64EEENS7_ILi128EEES8_EEENS_10bfloat16_tEfNS_4arch4Sm80ELb1ELb0ELb1ELb0ELb0ELb0ELb0ELb0ELi2ELi2ELi4ELi2ELb1EEENS1_21CollectiveEpilogueBwdISA_SB_SD_Li256ELb0ELb0ELi2EEENS1_25SingleTileBwdLPTSchedulerILb0ELi128ELb0EEEEEEEEEvNT_6ParamsE$_ZZN4cute19as_arithmetic_tupleINS_15ArithmeticTupleIJNS1_IJiiEEEiiiEEEEEDaRKT_ENKUlRKT_E_clIS2_EEDaS9_:
[----:B------:R-:W-:-:S05]  /*8c00*/  IADD3 R9, R13, -c[0x0][0x20], RZ ;  /* 0x800008000d097a10 */ /* 0x000fca0007ffe0ff */
[----:B------:R1:W5:Y:S01]  /*8c10*/  LDL R7, [R9] ;  /* 0x0000000009077983 */ /* 0x0003620000100800 */
[----:B------:R-:W-:-:S03]  /*8c20*/  MOV R8, 0x8c40 ;  /* 0x00008c4000087802 */ /* 0x000fc60000000f00 */
[----:B-1---5:R-:W-:Y:S05]  /*8c30*/  CALL.REL.NOINC `($_ZN7cutlass13device_kernelIN5flash19enable_sm80_to_sm89INS1_16FlashAttnBwdSm80INS1_25CollectiveMainloopBwdSm80ILi2ELi2EN4cute5tupleIJNS5_1CILi64EEENS7_ILi128EEES8_EEENS_10bfloat16_tEfNS_4arch4Sm80ELb1ELb0ELb1ELb0ELb0ELb0ELb0ELb0ELi2ELi2ELi4ELi2ELb1EEENS1_21CollectiveEpilogueBwdISA_SB_SD_Li256ELb0ELb0ELi2EEENS1_25SingleTileBwdLPTSchedulerILb0ELi128ELb0EEEEEEEEEvNT_6ParamsE$_ZZN4cute19as_arithmetic_tupleINS_15ArithmeticTupleIJiiEEEEEDaRKT_ENKUlRKT_E_clIiEEDaS8_) ;  /* 0x0000018000007944 */ /* 0x022fea0003c00000 */
[----:B------:R1:W5:Y:S01]  /*8c40*/  LDL R7, [R9+0x4] ;  /* 0x0000040009077983 */ /* 0x0003620000100800 */
[----:B------:R-:W-:Y:S01]  /*8c50*/  IADD3 R6, R1, 0x19c, RZ ;  /* 0x0000019c01067810 */ /* 0x000fe20007ffe0ff */
[----:B------:R-:W-:Y:S01]  /*8c60*/  IMAD.MOV.U32 R16, RZ, RZ, R10 ;  /* 0x000000ffff107224 */ /* 0x000fe200078e000a */
[----:B------:R-:W-:Y:S02]  /*8c70*/  MOV R8, 0x8ca0 ;  /* 0x00008ca000087802 */ /* 0x000fe40000000f00 */
[----:B------:R-:W-:Y:S02]  /*8c80*/  IADD3 R6, R6, c[0x0][0x20], RZ ;  /* 0x0000080006067a10 */ /* 0x000fe40007ffe0ff */
[----:B-1---5:R-:W-:Y:S05]  /*8c90*/  CALL.REL.NOINC `($_ZN7cutlass13device_kernelIN5flash19enable_sm80_to_sm89INS1_16FlashAttnBwdSm80INS1_25CollectiveMainloopBwdSm80ILi2ELi2EN4cute5tupleIJNS5_1CILi64EEENS7_ILi128EEES8_EEENS_10bfloat16_tEfNS_4arch4Sm80ELb1ELb0ELb1ELb0ELb0ELb0ELb0ELb0ELi2ELi2ELi4ELi2ELb1EEENS1_21CollectiveEpilogueBwdISA_SB_SD_Li256ELb0ELb0ELi2EEENS1_25SingleTileBwdLPTSchedulerILb0ELi128ELb0EEEEEEEEEvNT_6ParamsE$_ZZN4cute19as_arithmetic_tupleINS_15ArithmeticTupleIJiiEEEEEDaRKT_ENKUlRKT_E_clIiEEDaS8_) ;  /* 0x0000012000007944 */ /* 0x022fea0003c00000 */
[----:B------:R1:W-:Y:S01]  /*8ca0*/  STL [R1+0x19c], R10 ;  /* 0x00019c0a01007387 */ /* 0x0003e20000100800 */
[----:B------:R-:W-:-:S03]  /*8cb0*/  MOV R18, 0x8cd0 ;  /* 0x00008cd000127802 */ /* 0x000fc60000000f00 */
[----:B-1----:R-:W-:Y:S05]  /*8cc0*/  CALL.REL.NOINC `($_ZN7cutlass13device_kernelIN5flash19enable_sm80_to_sm89INS1_16FlashAttnBwdSm80INS1_25CollectiveMainloopBwdSm80ILi2ELi2EN4cute5tupleIJNS5_1CILi64EEENS7_ILi128EEES8_EEENS_10bfloat16_tEfNS_4arch4Sm80ELb1ELb0ELb1ELb0ELb0ELb0ELb0ELb0ELi2ELi2ELi4ELi2ELb1EEENS1_21CollectiveEpilogueBwdISA_SB_SD_Li256ELb0ELb0ELi2EEENS1_25SingleTileBwdLPTSchedulerILb0ELi128ELb0EEEEEEEEEvNT_6ParamsE$_ZZN4cute19as_arithmetic_tupleINS_15ArithmeticTupleIJiiEEEEEDaRKT_ENKUlDpRKT_E_clIJiiEEEDaS9_) ;  /* 0x0000007000007944 */ /* 0x002fea0003c00000 */
[----:B------:R-:W-:Y:S02]  /*8cd0*/  MOV R45, 0x0 ;  /* 0x00000000002d7802 */ /* 0x000fe40000000f00 */
[----:B-----5:R-:W-:Y:S02]  /*8ce0*/  MOV R8, R6 ;  /* 0x0000000600087202 */ /* 0x020fe40000000f00 */
[----:B------:R-:W-:Y:S01]  /*8cf0*/  MOV R70, R7 ;  /* 0x0000000700467202 */ /* 0x000fe20000000f00 */
[----:B------:R-:W-:Y:S06]  /*8d00*/  RET.REL.NODEC R44 `(_ZN7cutlass13device_kernelIN5flash19enable_sm80_to_sm89INS1_16FlashAttnBwdSm80INS1_25CollectiveMainloopBwdSm80ILi2ELi2EN4cute5tupleIJNS5_1CILi64EEENS7_ILi128EEES8_EEENS_10bfloat16_tEfNS_4arch4Sm80ELb1ELb0ELb1ELb0ELb0ELb0ELb0ELb0ELi2ELi2ELi4ELi2ELb1EEENS1_21CollectiveEpilogueBwdISA_SB_SD_Li256ELb0ELb0ELi2EEENS1_25SingleTileBwdLPTSchedulerILb0ELi128ELb0EEEEEEEEEvNT_6ParamsE) ;  /* 0xffff72f02c007950 */ /* 0x000fec0003c3ffff */
        .type           $_ZN7cutlass13device_kernelIN5flash19enable_sm80_to_sm89INS1_16FlashAttnBwdSm80INS1_25CollectiveMainloopBwdSm80ILi2ELi2EN4cute5tupleIJNS5_1CILi64EEENS7_ILi128EEES8_EEENS_10bfloat16_tEfNS_4arch4Sm80ELb1ELb0ELb1ELb0ELb0ELb0ELb0ELb0ELi2ELi2ELi4ELi2ELb1EEENS1_21CollectiveEpilogueBwdISA_SB_SD_Li256ELb0ELb0ELi2EEENS1_25SingleTileBwdLPTSchedulerILb0ELi128ELb0EEEEEEEEEvNT_6ParamsE$_ZZN4cute19as_arithmetic_tupleINS_15ArithmeticTupleIJNS1_IJiiEEEiiiEEEEEDaRKT_ENKUlRKT_E_clIiEEDaS9_,@function
        .size           $_ZN7cutlass13device_kernelIN5flash19enable_sm80_to_sm89INS1_16FlashAttnBwdSm80INS1_25CollectiveMainloopBwdSm80ILi2ELi2EN4cute5tupleIJNS5_1CILi64EEENS7_ILi128EEES8_EEENS_10bfloat16_tEfNS_4arch4Sm80ELb1ELb0ELb1ELb0ELb0ELb0ELb0ELb0ELi2ELi2ELi4ELi2ELb1EEENS1_21CollectiveEpilogueBwdISA_SB_SD_Li256ELb0ELb0ELi2EEENS1_25SingleTileBwdLPTSchedulerILb0ELi128ELb0EEEEEEEEEvNT_6ParamsE$_ZZN4cute19as_arithmetic_tupleINS_15ArithmeticTupleIJNS1_IJiiEEEiiiEEEEEDaRKT_ENKUlRKT_E_clIiEEDaS9_,($_ZN7cutlass13device_kernelIN5flash19enable_sm80_to_sm89INS1_16FlashAttnBwdSm80INS1_25CollectiveMainloopBwdSm80ILi2ELi2EN4cute5tupleIJNS5_1CILi64EEENS7_ILi128EEES8_EEENS_10bfloat16_tEfNS_4arch4Sm80ELb1ELb0ELb1ELb0ELb0ELb0ELb0ELb0ELi2ELi2ELi4ELi2ELb1EEENS1_21CollectiveEpilogueBwdISA_SB_SD_Li256ELb0ELb0ELi2EEENS1_25SingleTileBwdLPTSchedulerILb0ELi128ELb0EEEEEEEEEvNT_6ParamsE$_ZZN4cute19as_arithmetic_tupleINS_15ArithmeticTupleIJiiEEEEEDaRKT_ENKUlDpRKT_E_clIJiiEEEDaS9_ - $_ZN7cutlass13device_kernelIN5flash19enable_sm80_to_sm89INS1_16FlashAttnBwdSm80INS1_25CollectiveMainloopBwdSm80ILi2ELi2EN4cute5tupleIJNS5_1CILi64EEENS7_ILi128EEES8_EEENS_10bfloat16_tEfNS_4arch4Sm80ELb1ELb0ELb1ELb0ELb0ELb0ELb0ELb0ELi2ELi2ELi4ELi2ELb1EEENS1_21CollectiveEpilogueBwdISA_SB_SD_Li256ELb0ELb0ELi2EEENS1_25SingleTileBwdLPTSchedulerILb0ELi128ELb0EEEEEEEEEvNT_6ParamsE$_ZZN4cute19as_arithmetic_tupleINS_15ArithmeticTupleIJNS1_IJiiEEEiiiEEEEEDaRKT_ENKUlRKT_E_clIiEEDaS9_)
$_ZN7cutlass13device_kernelIN5flash19enable_sm80_to_sm89INS1_16FlashAttnBwdSm80INS1_25CollectiveMainloopBwdSm80ILi2ELi2EN4cute5tupleIJNS5_1CILi64EEENS7_ILi128EEES8_EEENS_10bfloat16_tEfNS_4arch4Sm80ELb1ELb0ELb1ELb0ELb0ELb0ELb0ELb0ELi2ELi2ELi4ELi2ELb1EEENS1_21CollectiveEpilogueBwdISA_SB_SD_Li256ELb0ELb0ELi2EEENS1_25SingleTileBwdLPTSchedulerILb0ELi128ELb0EEEEEEEEEvNT_6ParamsE$_ZZN4cute19as_arithmetic_tupleINS_15ArithmeticTupleIJNS1_IJiiEEEiiiEEEEEDaRKT_ENKUlRKT_E_clIiEEDaS9_:
[----:B------:R-:W-:Y:S02]  /*8d10*/  MOV R10, R7 ;  /* 0x00000007000a7202 */ /* 0x000fe40000000f00 */
[----:B------:R-:W-:-:S04]  /*8d20*/  MOV R7, 0x0 ;  /* 0x0000000000077802 */ /* 0x000fc80000000f00 */
[----:B------:R-:W-:Y:S05]  /*8d30*/  RET.REL.NODEC R6 `(_ZN7cutlass13device_kernelIN5flash19enable_sm80_to_sm89INS1_16FlashAttnBwdSm80INS1_25CollectiveMainloopBwdSm80ILi2ELi2EN4cute5tupleIJNS5_1CILi64EEENS7_ILi128EEES8_EEENS_10bfloat16_tEfNS_4arch4Sm80ELb1ELb0ELb1ELb0ELb0ELb0ELb0ELb0ELi2ELi2ELi4ELi2ELb1EEENS1_21CollectiveEpilogueBwdISA_SB_SD_Li256ELb0ELb0ELi2EEENS1_25SingleTileBwdLPTSchedulerILb0ELi128ELb0EEEEEEEEEvNT_6ParamsE) ;  /* 0xffff72c006007950 */ /* 0x000fea0003c3ffff */
        .type           $_ZN7cutlass13device_kernelIN5flash19enable_sm80_to_sm89INS1_16FlashAttnBwdSm80INS1_25CollectiveMainloopBwdSm80ILi2ELi2EN4cute5tupleIJNS5_1CILi64EEENS7_ILi128EEES8_EEENS_10bfloat16_tEfNS_4arch4Sm80ELb1ELb0ELb1ELb0ELb0ELb0ELb0ELb0ELi2ELi2ELi4ELi2ELb1EEENS1_21CollectiveEpilogueBwdISA_SB_SD_Li256ELb0ELb0ELi2EEENS1_25SingleTileBwdLPTSchedulerILb0ELi128ELb0EEEEEEEEEvNT_6ParamsE$_ZZN4cute19as_arithmetic_tupleINS_15ArithmeticTupleIJiiEEEEEDaRKT_ENKUlDpRKT_E_clIJiiEEEDaS9_,@function
        .size           $_ZN7cutlass13device_kernelIN5flash19enable_sm80_to_sm89INS1_16FlashAttnBwdSm80INS1_25CollectiveMainloopBwdSm80ILi2ELi2EN4cute5tupleIJNS5_1CILi64EEENS7_ILi128EEES8_EEENS_10bfloat16_tEfNS_4arch4Sm80ELb1ELb0ELb1ELb0ELb0ELb0ELb0ELb0ELi2ELi2ELi4ELi2ELb1EEENS1_21CollectiveEpilogueBwdISA_SB_SD_Li256ELb0ELb0ELi2EEENS1_25SingleTileBwdLPTSchedulerILb0ELi128ELb0EEEEEEEEEvNT_6ParamsE$_ZZN4cute19as_arithmetic_tupleINS_15ArithmeticTupleIJiiEEEEEDaRKT_ENKUlDpRKT_E_clIJiiEEEDaS9_,($_ZN7cutlass13device_kernelIN5flash19enable_sm80_to_sm89INS1_16FlashAttnBwdSm80INS1_25CollectiveMainloopBwdSm80ILi2ELi2EN4cute5tupleIJNS5_1CILi64EEENS7_ILi128EEES8_EEENS_10bfloat16_tEfNS_4arch4Sm80ELb1ELb0ELb1ELb0ELb0ELb0ELb0ELb0ELi2ELi2ELi4ELi2ELb1EEENS1_21CollectiveEpilogueBwdISA_SB_SD_Li256ELb0ELb0ELi2EEENS1_25SingleTileBwdLPTSchedulerILb0ELi128ELb0EEEEEEEEEvNT_6ParamsE$_ZZN4cute19as_arithmetic_tupleINS_15ArithmeticTupleIJiiEEEEEDaRKT_ENKUlRKT_E_clIiEEDaS8_ - $_ZN7cutlass13device_kernelIN5flash19enable_sm80_to_sm89INS1_16FlashAttnBwdSm80INS1_25CollectiveMainloopBwdSm80ILi2ELi2EN4cute5tupleIJNS5_1CILi64EEENS7_ILi128EEES8_EEENS_10bfloat16_tEfNS_4arch4Sm80ELb1ELb0ELb1ELb0ELb0ELb0ELb0ELb0ELi2ELi2ELi4ELi2ELb1EEENS1_21CollectiveEpilogueBwdISA_SB_SD_Li256ELb0ELb0ELi2EEENS1_25SingleTileBwdLPTSchedulerILb0ELi128ELb0EEEEEEEEEvNT_6ParamsE$_ZZN4cute19as_arithmetic_tupleINS_15ArithmeticTupleIJiiEEEEEDaRKT_ENKUlDpRKT_E_clIJiiEEEDaS9_)
$_ZN7cutlass13device_kernelIN5flash19enable_sm80_to_sm89INS1_16FlashAttnBwdSm80INS1_25CollectiveMainloopBwdSm80ILi2ELi2EN4cute5tupleIJNS5_1CILi64EEENS7_ILi128EEES8_EEENS_10bfloat16_tEfNS_4arch4Sm80ELb1ELb0ELb1ELb0ELb0ELb0ELb0ELb0ELi2ELi2ELi4ELi2ELb1EEENS1_21CollectiveEpilogueBwdISA_SB_SD_Li256ELb0ELb0ELi2EEENS1_25SingleTileBwdLPTSchedulerILb0ELi128ELb0EEEEEEEEEvNT_6ParamsE$_ZZN4cute19as_arithmetic_tupleINS_15ArithmeticTupleIJiiEEEEEDaRKT_ENKUlDpRKT_E_clIJiiEEEDaS9_:
[----:B------:R-:W-:Y:S02]  /*8d40*/  IADD3 R7, R1, 0x1a0, RZ ;  /* 0x000001a001077810 */ /* 0x000fe40007ffe0ff */
[----:B------:R-:W-:Y:S02]  /*8d50*/  MOV R8, 0x8d80 ;  /* 0x00008d8000087802 */ /* 0x000fe40000000f00 */
[----:B------:R-:W-:Y:S02]  /*8d60*/  IADD3 R7, R7, c[0x0][0x20], RZ ;  /* 0x0000080007077a10 */ /* 0x000fe40007ffe0ff */
[----:B------:R-:W-:Y:S05]  /*8d70*/  CALL.REL.NOINC `($_ZN7cutlass13device_kernelIN5flash19enable_sm80_to_sm89INS1_16FlashAttnBwdSm80INS1_25CollectiveMainloopBwdSm80ILi2ELi2EN4cute5tupleIJNS5_1CILi64EEENS7_ILi128EEES8_EEENS_10bfloat16_tEfNS_4arch4Sm80ELb1ELb0ELb1ELb0ELb0ELb0ELb0ELb0ELi2ELi2ELi4ELi2ELb1EEENS1_21CollectiveEpilogueBwdISA_SB_SD_Li256ELb0ELb0ELi2EEENS1_25SingleTileBwdLPTSchedulerILb0ELi128ELb0EEEEEEEEEvNT_6ParamsE$_ZN4cute5tupleIJiiEEC2ERKiS3_) ;  /* 0xfffff9f000007944 */ /* 0x000fea0003c3ffff */
[----:B-1----:R1:W5:Y:S01]  /*8d80*/  LDL.64 R6, [R1+0x1a0] ;  /* 0x0001a00001067983 */ /* 0x0023620000100a00 */
[----:B------:R-:W-:Y:S02]  /*8d90*/  MOV R8, R18 ;  /* 0x0000001200087202 */ /* 0x000fe40000000f00 */
[----:B------:R-:W-:-:S04]  /*8da0*/  MOV R9, 0x0 ;  /* 0x0000000000097802 */ /* 0x000fc80000000f00 */
[----:B------:R-:W-:Y:S05]  /*8db0*/  RET.REL.NODEC R8 `(_ZN7cutlass13device_kernelIN5flash19enable_sm80_to_sm89INS1_16FlashAttnBwdSm80INS1_25CollectiveMainloopBwdSm80ILi2ELi2EN4cute5tupleIJNS5_1CILi64EEENS7_ILi128EEES8_EEENS_10bfloat16_tEfNS_4arch4Sm80ELb1ELb0ELb1ELb0ELb0ELb0ELb0ELb0ELi2ELi2ELi4ELi2ELb1EEENS1_21CollectiveEpilogueBwdISA_SB_SD_Li256ELb0ELb0ELi2EEENS1_25SingleTileBwdLPTSchedulerILb0ELi128ELb0EEEEEEEEEvNT_6ParamsE) ;  /* 0xffff724008007950 */ /* 0x000fea0003c3ffff */
        .type           $_ZN7cutlass13device_kernelIN5flash19enable_sm80_to_sm89INS1_16FlashAttnBwdSm80INS1_25CollectiveMainloopBwdSm80ILi2ELi2EN4cute5tupleIJNS5_1CILi64EEENS7_ILi128EEES8_EEENS_10bfloat16_tEfNS_4arch4Sm80ELb1ELb0ELb1ELb0ELb0ELb0ELb0ELb0ELi2ELi2ELi4ELi2ELb1EEENS1_21CollectiveEpilogueBwdISA_SB_SD_Li256ELb0ELb0ELi2EEENS1_25SingleTileBwdLPTSchedulerILb0ELi128ELb0EEEEEEEEEvNT_6ParamsE$_ZZN4cute19as_arithmetic_tupleINS_15ArithmeticTupleIJiiEEEEEDaRKT_ENKUlRKT_E_clIiEEDaS8_,@function
        .size           $_ZN7cutlass13device_kernelIN5flash19enable_sm80_to_sm89INS1_16FlashAttnBwdSm80INS1_25CollectiveMainloopBwdSm80ILi2ELi2EN4cute5tupleIJNS5_1CILi64EEENS7_ILi128EEES8_EEENS_10bfloat16_tEfNS_4arch4Sm80ELb1ELb0ELb1ELb0ELb0ELb0ELb0ELb0ELi2ELi2ELi4ELi2ELb1EEENS1_21CollectiveEpilogueBwdISA_SB_SD_Li256ELb0ELb0ELi2EEENS1_25SingleTileBwdLPTSchedulerILb0ELi128ELb0EEEEEEEEEvNT_6ParamsE$_ZZN4cute19as_arithmetic_tupleINS_15ArithmeticTupleIJiiEEEEEDaRKT_ENKUlRKT_E_clIiEEDaS8_,($_ZN7cutlass13device_kernelIN5flash19enable_sm80_to_sm89INS1_16FlashAttnBwdSm80INS1_25CollectiveMainloopBwdSm80ILi2ELi2EN4cute5tupleIJNS5_1CILi64EEENS7_ILi128EEES8_EEENS_10bfloat16_tEfNS_4arch4Sm80ELb1ELb0ELb1ELb0ELb0ELb0ELb0ELb0ELi2ELi2ELi4ELi2ELb1EEENS1_21CollectiveEpilogueBwdISA_SB_SD_Li256ELb0ELb0ELi2EEENS1_25SingleTileBwdLPTSchedulerILb0ELi128ELb0EEEEEEEEEvNT_6ParamsE$_ZZN4cute5sliceINS_5tupleIJNS_10UnderscoreES2_S2_iEEENS1_IJNS1_IJNS_1CILi1EEENS4_ILi0EEEEEElS6_lEEEEEDaRKT_RKT0_ENKUlRKT_RKT0_E_clIS2_lEEDaSH_SK_ - $_ZN7cutlass13device_kernelIN5flash19enable_sm80_to_sm89INS1_16FlashAttnBwdSm80INS1_25CollectiveMainloopBwdSm80ILi2ELi2EN4cute5tupleIJNS5_1CILi64EEENS7_ILi128EEES8_EEENS_10bfloat16_tEfNS_4arch4Sm80ELb1ELb0ELb1ELb0ELb0ELb0ELb0ELb0ELi2ELi2ELi4ELi2ELb1EEENS1_21CollectiveEpilogueBwdISA_SB_SD_Li256ELb0ELb0ELi2EEENS1_25SingleTileBwdLPTSchedulerILb0ELi128ELb0EEEEEEEEEvNT_6ParamsE$_ZZN4cute19as_arithmetic_tupleINS_15ArithmeticTupleIJiiEEEEEDaRKT_ENKUlRKT_E_clIiEEDaS8_)
$_ZN7cutlass13device_kernelIN5flash19enable_sm80_to_sm89INS1_16FlashAttnBwdSm80INS1_25CollectiveMainloopBwdSm80ILi2ELi2EN4cute5tupleIJNS5_1CILi64EEENS7_ILi128EEES8_EEENS_10bfloat16_tEfNS_4arch4Sm80ELb1ELb0ELb1ELb0ELb0ELb0ELb0ELb0ELi2ELi2ELi4ELi2ELb1EEENS1_21CollectiveEpilogueBwdISA_SB_SD_Li256ELb0ELb0ELi2EEENS1_25SingleTileBwdLPTSchedulerILb0ELi128ELb0EEEEEEEEEvNT_6ParamsE$_ZZN4cute19as_arithmetic_tupleINS_15ArithmeticTupleIJiiEEEEEDaRKT_ENKUlRKT_E_clIiEEDaS8_:
[----:B------:R-:W-:Y:S02]  /*8dc0*/  MOV R70, R8 ;  /* 0x0000000800467202 */ /* 0x000fe40000000f00 */
[----:B------:R-:W-:Y:S02]  /*8dd0*/  MOV R71, 0x0 ;  /* 0x0000000000477802 */ /* 0x000fe40000000f00 */
[----:B------:R-:W-:Y:S02]  /*8de0*/  MOV R10, R7 ;  /* 0x00000007000a7202 */ /* 0x000fe40000000f00 */
[----:B------:R-:W-:Y:S05]  /*8df0*/  RET.REL.NODEC R70 `(_ZN7cutlass13device_kernelIN5flash19enable_sm80_to_sm89INS1_16FlashAttnBwdSm80INS1_25CollectiveMainloopBwdSm80ILi2ELi2EN4cute5tupleIJNS5_1CILi64EEENS7_ILi128EEES8_EEENS_10bfloat16_tEfNS_4arch4Sm80ELb1ELb0ELb1ELb0ELb0ELb0ELb0ELb0ELi2ELi2ELi4ELi2ELb1EEENS1_21CollectiveEpilogueBwdISA_SB_SD_Li256ELb0ELb0ELi2EEENS1_25SingleTileBwdLPTSchedulerILb0ELi128ELb0EEEEEEEEEvNT_6ParamsE) ;  /* 0xffff720046007950 */ /* 0x000fea0003c3ffff */
        .type           $_ZN7cutlass13device_kernelIN5flash19enable_sm80_to_sm89INS1_16FlashAttnBwdSm80INS1_25CollectiveMainloopBwdSm80ILi2ELi2EN4cute5tupleIJNS5_1CILi64EEENS7_ILi128EEES8_EEENS_10bfloat16_tEfNS_4arch4Sm80ELb1ELb0ELb1ELb0ELb0ELb0ELb0ELb0ELi2ELi2ELi4ELi2ELb1EEENS1_21CollectiveEpilogueBwdISA_SB_SD_Li256ELb0ELb0ELi2EEENS1_25SingleTileBwdLPTSchedulerILb0ELi128ELb0EEEEEEEEEvNT_6ParamsE$_ZZN4cute5sliceINS_5tupleIJNS_10UnderscoreES2_S2_iEEENS1_IJNS1_IJNS_1CILi1EEENS4_ILi0EEEEEElS6_lEEEEEDaRKT_RKT0_ENKUlRKT_RKT0_E_clIS2_lEEDaSH_SK_,@function
        .size           $_ZN7cutlass13device_kernelIN5flash19enable_sm80_to_sm89INS1_16FlashAttnBwdSm80INS1_25CollectiveMainloopBwdSm80ILi2ELi2EN4cute5tupleIJNS5_1CILi64EEENS7_ILi128EEES8_EEENS_10bfloat16_tEfNS_4arch4Sm80ELb1ELb0ELb1ELb0ELb0ELb0ELb0ELb0ELi2ELi2ELi4ELi2ELb1EEENS1_21CollectiveEpilogueBwdISA_SB_SD_Li256ELb0ELb0ELi2EEENS1_25SingleTileBwdLPTSchedulerILb0ELi128ELb0EEEEEEEEEvNT_6ParamsE$_ZZN4cute5sliceINS_5tupleIJNS_10UnderscoreES2_S2_iEEENS1_IJNS1_IJNS_1CILi1EEENS4_ILi0EEEEEElS6_lEEEEEDaRKT_RKT0_ENKUlRKT_RKT0_E_clIS2_lEEDaSH_SK_,($_ZN7cutlass13device_kernelIN5flash19enable_sm80_to_sm89INS1_16FlashAttnBwdSm80INS1_25CollectiveMainloopBwdSm80ILi2ELi2EN4cute5tupleIJNS5_1CILi64EEENS7_ILi128EEES8_EEENS_10bfloat16_tEfNS_4arch4Sm80ELb1ELb0ELb1ELb0ELb0ELb0ELb0ELb0ELi2ELi2ELi4ELi2ELb1EEENS1_21CollectiveEpilogueBwdISA_SB_SD_Li256ELb0ELb0ELi2EEENS1_25SingleTileBwdLPTSchedulerILb0ELi128ELb0EEEEEEEEEvNT_6ParamsE$_ZZN4cute7idx2crdINS_5tupleIJiEEENS1_IJNS1_IJNS1_IJNS_1CILi8EEENS3_ILi2EEEEEES5_NS3_ILi4EEES5_EEEEEEEEDaRKT_RKT0_ENKUlRKT_RKT0_E_clIiS8_EEDaSI_SL_ - $_ZN7cutlass13device_kernelIN5flash19enable_sm80_to_sm89INS1_16FlashAttnBwdSm80INS1_25CollectiveMainloopBwdSm80ILi2ELi2EN4cute5tupleIJNS5_1CILi64EEENS7_ILi128EEES8_EEENS_10bfloat16_tEfNS_4arch4Sm80ELb1ELb0ELb1ELb0ELb0ELb0ELb0ELb0ELi2ELi2ELi4ELi2ELb1EEENS1_21CollectiveEpilogueBwdISA_SB_SD_Li256ELb0ELb0ELi2EEENS1_25SingleTileBwdLPTSchedulerILb0ELi128ELb0EEEEEEEEEvNT_6ParamsE$_ZZN4cute5sliceINS_5tupleIJNS_10UnderscoreES2_S2_iEEENS1_IJNS1_IJNS_1CILi1EEENS4_ILi0EEEEEElS6_lEEEEEDaRKT_RKT0_ENKUlRKT_RKT0_E_clIS2_lEEDaSH_SK_)
$_ZN7cutlass13device_kernelIN5flash19enable_sm80_to_sm89INS1_16FlashAttnBwdSm80INS1_25CollectiveMainloopBwdSm80ILi2ELi2EN4cute5tupleIJNS5_1CILi64EEENS7_ILi128EEES8_EEENS_10bfloat16_tEfNS_4arch4Sm80ELb1ELb0ELb1ELb0ELb0ELb0ELb0ELb0ELi2ELi2ELi4ELi2ELb1EEENS1_21CollectiveEpilogueBwdISA_SB_SD_Li256ELb0ELb0ELi2EEENS1_25SingleTileBwdLPTSchedulerILb0ELi128ELb0EEEEEEEEEvNT_6ParamsE$_ZZN4cute5sliceINS_5tupleIJNS_10UnderscoreES2_S2_iEEENS1_IJNS1_IJNS_1CILi1EEENS4_ILi0EEEEEElS6_lEEEEEDaRKT_RKT0_ENKUlRKT_RKT0_E_clIS2_lEEDaSH_SK_:
[----:B------:R-:W-:Y:S02]  /*8e00*/  IADD3 R9, R1, 0x188, RZ ;  /* 0x0000018801097810 */ /* 0x000fe40007ffe0ff */
[----:B------:R-:W-:Y:S02]  /*8e10*/  MOV R10, 0x8e40 ;  /* 0x00008e40000a7802 */ /* 0x000fe40000000f00 */
[----:B------:R-:W-:-:S02]  /*8e20*/  IADD3 R9, R9, c[0x0][0x20], RZ ;  /* 0x0000080009097a10 */ /* 0x000fc40007ffe0ff */
[----:B------:R-:W-:Y:S05]  /*8e30*/  CALL.REL.NOINC `($_ZN7cutlass13device_kernelIN5flash19enable_sm80_to_sm89INS1_16FlashAttnBwdSm80INS1_25CollectiveMainloopBwdSm80ILi2ELi2EN4cute5tupleIJNS5_1CILi64EEENS7_ILi128EEES8_EEENS_10bfloat16_tEfNS_4arch4Sm80ELb1ELb0ELb1ELb0ELb0ELb0ELb0ELb0ELi2ELi2ELi4ELi2ELb1EEENS1_21CollectiveEpilogueBwdISA_SB_SD_Li256ELb0ELb0ELi2EEENS1_25SingleTileBwdLPTSchedulerILb0ELi128ELb0EEEEEEEEEvNT_6ParamsE$_ZN4cute3eso3ESOILb0ELb1EJlEEC2ERKl) ;  /* 0xffffed5000007944 */ /* 0x000fea0003c3ffff */
[----:B-1----:R1:W5:Y:S01]  /*8e40*/  LDL.64 R6, [R1+0x188] ;  /* 0x0001880001067983 */ /* 0x0023620000100a00 */
[----:B------:R-:W-:-:S04]  /*8e50*/  MOV R9, 0x0 ;  /* 0x0000000000097802 */ /* 0x000fc80000000f00 */
[----:B------:R-:W-:Y:S05]  /*8e60*/  RET.REL.NODEC R8 `(_ZN7cutlass13device_kernelIN5flash19enable_sm80_to_sm89INS1_16FlashAttnBwdSm80INS1_25CollectiveMainloopBwdSm80ILi2ELi2EN4cute5tupleIJNS5_1CILi64EEENS7_ILi128EEES8_EEENS_10bfloat16_tEfNS_4arch4Sm80ELb1ELb0ELb1ELb0ELb0ELb0ELb0ELb0ELi2ELi2ELi4ELi2ELb1EEENS1_21CollectiveEpilogueBwdISA_SB_SD_Li256ELb0ELb0ELi2EEENS1_25SingleTileBwdLPTSchedulerILb0ELi128ELb0EEEEEEEEEvNT_6ParamsE) ;  /* 0xffff719008007950 */ /* 0x000fea0003c3ffff */
        .type           $_ZN7cutlass13device_kernelIN5flash19enable_sm80_to_sm89INS1_16FlashAttnBwdSm80INS1_25CollectiveMainloopBwdSm80ILi2ELi2EN4cute5tupleIJNS5_1CILi64EEENS7_ILi128EEES8_EEENS_10bfloat16_tEfNS_4arch4Sm80ELb1ELb0ELb1ELb0ELb0ELb0ELb0ELb0ELi2ELi2ELi4ELi2ELb1EEENS1_21CollectiveEpilogueBwdISA_SB_SD_Li256ELb0ELb0ELi2EEENS1_25SingleTileBwdLPTSchedulerILb0ELi128ELb0EEEEEEEEEvNT_6ParamsE$_ZZN4cute7idx2crdINS_5tupleIJiEEENS1_IJNS1_IJNS1_IJNS_1CILi8EEENS3_ILi2EEEEEES5_NS3_ILi4EEES5_EEEEEEEEDaRKT_RKT0_ENKUlRKT_RKT0_E_clIiS8_EEDaSI_SL_,@function
        .size           $_ZN7cutlass13device_kernelIN5flash19enable_sm80_to_sm89INS1_16FlashAttnBwdSm80INS1_25CollectiveMainloopBwdSm80ILi2ELi2EN4cute5tupleIJNS5_1CILi64EEENS7_ILi128EEES8_EEENS_10bfloat16_tEfNS_4arch4Sm80ELb1ELb0ELb1ELb0ELb0ELb0ELb0ELb0ELi2ELi2ELi4ELi2ELb1EEENS1_21CollectiveEpilogueBwdISA_SB_SD_Li256ELb0ELb0ELi2EEENS1_25SingleTileBwdLPTSchedulerILb0ELi128ELb0EEEEEEEEEvNT_6ParamsE$_ZZN4cute7idx2crdINS_5tupleIJiEEENS1_IJNS1_IJNS1_IJNS_1CILi8EEENS3_ILi2EEEEEES5_NS3_ILi4EEES5_EEEEEEEEDaRKT_RKT0_ENKUlRKT_RKT0_E_clIiS8_EEDaSI_SL_,($_ZN7cutlass13device_kernelIN5flash19enable_sm80_to_sm89INS1_16FlashAttnBwdSm80INS1_25CollectiveMainloopBwdSm80ILi2ELi2EN4cute5tupleIJNS5_1CILi64EEENS7_ILi128EEES8_EEENS_10bfloat16_tEfNS_4arch4Sm80ELb1ELb0ELb1ELb0ELb0ELb0ELb0ELb0ELi2ELi2ELi4ELi2ELb1EEENS1_21CollectiveEpilogueBwdISA_SB_SD_Li256ELb0ELb0ELi2EEENS1_25SingleTileBwdLPTSchedulerILb0ELi128ELb0EEEEEEEEEvNT_6ParamsE$_ZZN4cute7idx2crdINS_5tupleIJiEEENS1_IJNS1_IJNS1_IJNS_1CILi8EEENS3_ILi2EEEEEES5_S5_NS3_ILi4EEEEEEEEEEEDaRKT_RKT0_ENKUlRKT_RKT0_E_clIiS8_EEDaSI_SL_ - $_ZN7cutlass13device_kernelIN5flash19enable_sm80_to_sm89INS1_16FlashAttnBwdSm80INS1_25CollectiveMainloopBwdSm80ILi2ELi2EN4cute5tupleIJNS5_1CILi64EEENS7_ILi128EEES8_EEENS_10bfloat16_tEfNS_4arch4Sm80ELb1ELb0ELb1ELb0ELb0ELb0ELb0ELb0ELi2ELi2ELi4ELi2ELb1EEENS1_21CollectiveEpilogueBwdISA_SB_SD_Li256ELb0ELb0ELi2EEENS1_25SingleTileBwdLPTSchedulerILb0ELi128ELb0EEEEEEEEEvNT_6ParamsE$_ZZN4cute7idx2crdINS_5tupleIJiEEENS1_IJNS1_IJNS1_IJNS_1CILi8EEENS3_ILi2EEEEEES5_NS3_ILi4EEES5_EEEEEEEEDaRKT_RKT0_ENKUlRKT_RKT0_E_clIiS8_EEDaSI_SL_)
$_ZN7cutlass13device_kernelIN5flash19enable_sm80_to_sm89INS1_16FlashAttnBwdSm80INS1_25CollectiveMainloopBwdSm80ILi2ELi2EN4cute5tupleIJNS5_1CILi64EEENS7_ILi128EEES8_EEENS_10bfloat16_tEfNS_4arch4Sm80ELb1ELb0ELb1ELb0ELb0ELb0ELb0ELb0ELi2ELi2ELi4ELi2ELb1EEENS1_21CollectiveEpilogueBwdISA_SB_SD_Li256ELb0ELb0ELi2EEENS1_25SingleTileBwdLPTSchedulerILb0ELi128ELb0EEEEEEEEEvNT_6ParamsE$_ZZN4cute7idx2crdINS_5tupleIJiEEENS1_IJNS1_IJNS1_IJNS_1CILi8EEENS3_ILi2EEEEEES5_NS3_ILi4EEES5_EEEEEEEEDaRKT_RKT0_ENKUlRKT_RKT0_E_clIiS8_EEDaSI_SL_:
        /* <DEDUP_REMOVED lines=15> */
[----:B-1----:R-:W-:Y:S05]  /*8f60*/  CALL.REL.NOINC `($_ZN7cutlass13device_kernelIN5flash19enable_sm80_to_sm89INS1_16FlashAttnBwdSm80INS1_25CollectiveMainloopBwdSm80ILi2ELi2EN4cute5tupleIJNS5_1CILi64EEENS7_ILi128EEES8_EEENS_10bfloat16_tEfNS_4arch4Sm80ELb1ELb0ELb1ELb0ELb0ELb0ELb0ELb0ELi2ELi2ELi4ELi2ELb1EEENS1_21CollectiveEpilogueBwdISA_SB_SD_Li256ELb0ELb0ELi2EEENS1_25SingleTileBwdLPTSchedulerILb0ELi128ELb0EEEEEEEEEvNT_6ParamsE$_ZN4cute5tupleIJiEEC2ERKi) ;  /* 0xfffff76000007944 */ /* 0x002fea0003c3ffff */
[----:B------:R1:W5:Y:S01]  /*8f70*/  LDL R8, [R1+0x168] ;  /* 0x0001680001087983 */ /* 0x0003620000100800 */
[----:B------:R-:W-:Y:S01]  /*8f80*/  IADD3 R21, R1, 0x160, RZ ;  /* 0x0000016001157810 */ /* 0x000fe20007ffe0ff */
[----:B------:R-:W-:Y:S01]  /*8f90*/  IMAD.MOV.U32 R7, RZ, RZ, R9 ;  /* 0x000000ffff077224 */ /* 0x000fe200078e0009 */
[----:B------:R-:W-:Y:S01]  /*8fa0*/  MOV R16, 0x8ff0 ;  /* 0x00008ff000107802 */ /* 0x000fe20000000f00 */
[----:B------:R-:W-:Y:S01]  /*8fb0*/  IMAD.MOV.U32 R6, RZ, RZ, R23 ;  /* 0x000000ffff067224 */ /* 0x000fe200078e0017 */
[----:B------:R-:W-:-:S04]  /*8fc0*/  IADD3 R21, R21, c[0x0][0x20], RZ ;  /* 0x0000080015157a10 */ /* 0x000fc80007ffe0ff */
[----:B------:R-:W-:Y:S02]  /*8fd0*/  IADD3 R22, R21, 0x4, RZ ;  /* 0x0000000415167810 */ /* 0x000fe40007ffe0ff */
[----:B-1---5:R-:W-:Y:S05]  /*8fe0*/  CALL.REL.NOINC `($_ZN7cutlass13device_kernelIN5flash19enable_sm80_to_sm89INS1_16FlashAttnBwdSm80INS1_25CollectiveMainloopBwdSm80ILi2ELi2EN4cute5tupleIJNS5_1CILi64EEENS7_ILi128EEES8_EEENS_10bfloat16_tEfNS_4arch4Sm80ELb1ELb0ELb1ELb0ELb0ELb0ELb0ELb0ELi2ELi2ELi4ELi2ELb1EEENS1_21CollectiveEpilogueBwdISA_SB_SD_Li256ELb0ELb0ELi2EEENS1_25SingleTileBwdLPTSchedulerILb0ELi128ELb0EEEEEEEEEvNT_6ParamsE$_ZN4cute5tupleIJiEEC2ERKi) ;  /* 0xfffff6e000007944 */ /* 0x022fea0003c3ffff */
[----:B------:R1:W5:Y:S01]  /*8ff0*/  LDL R9, [R1+0x168] ;  /* 0x0001680001097983 */ /* 0x0003620000100800 */
[----:B------:R-:W-:Y:S01]  /*9000*/  IMAD.MOV.U32 R7, RZ, RZ, R8 ;  /* 0x000000ffff077224 */ /* 0x000fe200078e0008 */
[----:B------:R-:W-:Y:S02]  /*9010*/  MOV R6, R22 ;  /* 0x0000001600067202 */ /* 0x000fe40000000f00 */
[----:B------:R-:W-:Y:S02]  /*9020*/  MOV R16, 0x9040 ;  /* 0x0000904000107802 */ /* 0x000fe40000000f00 */
[----:B-1---5:R-:W-:Y:S05]  /*9030*/  CALL.REL.NOINC `($_ZN7cutlass13device_kernelIN5flash19enable_sm80_to_sm89INS1_16FlashAttnBwdSm80INS1_25CollectiveMainloopBwdSm80ILi2ELi2EN4cute5tupleIJNS5_1CILi64EEENS7_ILi128EEES8_EEENS_10bfloat16_tEfNS_4arch4Sm80ELb1ELb0ELb1ELb0ELb0ELb0ELb0ELb0ELi2ELi2ELi4ELi2ELb1EEENS1_21CollectiveEpilogueBwdISA_SB_SD_Li256ELb0ELb0ELi2EEENS1_25SingleTileBwdLPTSchedulerILb0ELi128ELb0EEEEEEEEEvNT_6ParamsE$_ZN4cute5tupleIJiEEC2ERKi) ;  /* 0xfffff69000007944 */ /* 0x022fea0003c3ffff */
[----:B------:R1:W5:Y:S01]  /*9040*/  LDL R7, [R1+0x164] ;  /* 0x0001640001077983 */ /* 0x0003620000100800 */
[----:B------:R-:W-:Y:S02]  /*9050*/  MOV R6, R21 ;  /* 0x0000001500067202 */ /* 0x000fe40000000f00 */
[----:B------:R-:W-:Y:S02]  /*9060*/  MOV R16, 0x9080 ;  /* 0x0000908000107802 */ /* 0x000fe40000000f00 */
[----:B-1---5:R-:W-:Y:S05]  /*9070*/  CALL.REL.NOINC `($_ZN7cutlass13device_kernelIN5flash19enable_sm80_to_sm89INS1_16FlashAttnBwdSm80INS1_25CollectiveMainloopBwdSm80ILi2ELi2EN4cute5tupleIJNS5_1CILi64EEENS7_ILi128EEES8_EEENS_10bfloat16_tEfNS_4arch4Sm80ELb1ELb0ELb1ELb0ELb0ELb0ELb0ELb0ELi2ELi2ELi4ELi2ELb1EEENS1_21CollectiveEpilogueBwdISA_SB_SD_Li256ELb0ELb0ELi2EEENS1_25SingleTileBwdLPTSchedulerILb0ELi128ELb0EEEEEEEEEvNT_6ParamsE$_ZN4cute5tupleIJiEEC2ERKi) ;  /* 0xfffff65000007944 */ /* 0x022fea0003c3ffff */
[----:B------:R1:W5:Y:S01]  /*9080*/  LDL R7, [R1+0x160] ;  /* 0x0001600001077983 */ /* 0x0003620000100800 */
[----:B------:R-:W-:Y:S02]  /*9090*/  MOV R6, R23 ;  /* 0x0000001700067202 */ /* 0x000fe40000000f00 */
[----:B------:R-:W-:-:S02]  /*90a0*/  MOV R16, 0x90c0 ;  /* 0x000090c000107802 */ /* 0x000fc40000000f00 */
[----:B-1---5:R-:W-:Y:S05]  /*90b0*/  CALL.REL.NOINC `($_ZN7cutlass13device_kernelIN5flash19enable_sm80_to_sm89INS1_16FlashAttnBwdSm80INS1_25CollectiveMainloopBwdSm80ILi2ELi2EN4cute5tupleIJNS5_1CILi64EEENS7_ILi128EEES8_EEENS_10bfloat16_tEfNS_4arch4Sm80ELb1ELb0ELb1ELb0ELb0ELb0ELb0ELb0ELi2ELi2ELi4ELi2ELb1EEENS1_21CollectiveEpilogueBwdISA_SB_SD_Li256ELb0ELb0ELi2EEENS1_25SingleTileBwdLPTSchedulerILb0ELi128ELb0EEEEEEEEEvNT_6ParamsE$_ZN4cute5tupleIJiEEC2ERKi) ;  /* 0xfffff61000007944 */ /* 0x022fea0003c3ffff */
[----:B------:R1:W5:Y:S01]  /*90c0*/  LDL R7, [R1+0x168] ;  /* 0x0001680001077983 */ /* 0x0003620000100800 */
[----:B------:R-:W-:-:S02]  /*90d0*/  MOV R6, R23 ;  /* 0x0000001700067202 */ /* 0x000fc40000000f00 */
[----:B------:R-:W-:Y:S02]  /*90e0*/  MOV R10, 0x9100 ;  /* 0x00009100000a7802 */ /* 0x000fe40000000f00 */
[----:B-1---5:R-:W-:Y:S05]  /*90f0*/  CALL.REL.NOINC `($_ZN7cutlass13device_kernelIN5flash19enable_sm80_to_sm89INS1_16FlashAttnBwdSm80INS1_25CollectiveMainloopBwdSm80ILi2ELi2EN4cute5tupleIJNS5_1CILi64EEENS7_ILi128EEES8_EEENS_10bfloat16_tEfNS_4arch4Sm80ELb1ELb0ELb1ELb0ELb0ELb0ELb0ELb0ELi2ELi2ELi4ELi2ELb1EEENS1_21CollectiveEpilogueBwdISA_SB_SD_Li256ELb0ELb0ELi2EEENS1_25SingleTileBwdLPTSchedulerILb0ELi128ELb0EEEEEEEEEvNT_6ParamsE$_ZN4cute5tupleIJNS_15ArithmeticTupleIJiEEEEEC2ERKS2_) ;  /* 0xfffff39000007944 */ /* 0x022fea0003c3ffff */
[----:B------:R2:W5:Y:S01]  /*9100*/  LDL R8, [R1+0x168] ;  /* 0x0001680001087983 */ /* 0x0005620000100800 */
[----:B-1----:R-:W-:Y:S01]  /*9110*/  IMAD.MOV.U32 R7, RZ, RZ, R9 ;  /* 0x000000ffff077224 */ /* 0x002fe200078e0009 */
[----:B------:R-:W-:Y:S02]  /*9120*/  MOV R6, R22 ;  /* 0x0000001600067202 */ /* 0x000fe40000000f00 */
[----:B------:R-:W-:Y:S02]  /*9130*/  MOV R16, 0x9150 ;  /* 0x0000915000107802 */ /* 0x000fe40000000f00 */
[----:B--2--5:R-:W-:Y:S05]  /*9140*/  CALL.REL.NOINC `($_ZN7cutlass13device_kernelIN5flash19enable_sm80_to_sm89INS1_16FlashAttnBwdSm80INS1_25CollectiveMainloopBwdSm80ILi2ELi2EN4cute5tupleIJNS5_1CILi64EEENS7_ILi128EEES8_EEENS_10bfloat16_tEfNS_4arch4Sm80ELb1ELb0ELb1ELb0ELb0ELb0ELb0ELb0ELi2ELi2ELi4ELi2ELb1EEENS1_21CollectiveEpilogueBwdISA_SB_SD_Li256ELb0ELb0ELi2EEENS1_25SingleTileBwdLPTSchedulerILb0ELi128ELb0EEEEEEEEEvNT_6ParamsE$_ZN4cute5tupleIJiEEC2ERKi) ;  /* 0xfffff58000007944 */ /* 0x024fea0003c3ffff */
[----:B------:R1:W5:Y:S01]  /*9150*/  LDL R7, [R1+0x164] ;  /* 0x0001640001077983 */ /* 0x0003620000100800 */
[----:B------:R-:W-:Y:S02]  /*9160*/  MOV R6, R21 ;  /* 0x0000001500067202 */ /* 0x000fe40000000f00 */
[----:B------:R-:W-:Y:S02]  /*9170*/  MOV R16, 0x9190 ;  /* 0x0000919000107802 */ /* 0x000fe40000000f00 */
[----:B-1---5:R-:W-:Y:S05]  /*9180*/  CALL.REL.NOINC `($_ZN7cutlass13device_kernelIN5flash19enable_sm80_to_sm89INS1_16FlashAttnBwdSm80INS1_25CollectiveMainloopBwdSm80ILi2ELi2EN4cute5tupleIJNS5_1CILi64EEENS7_ILi128EEES8_EEENS_10bfloat16_tEfNS_4arch4Sm80ELb1ELb0ELb1ELb0ELb0ELb0ELb0ELb0ELi2ELi2ELi4ELi2ELb1EEENS1_21CollectiveEpilogueBwdISA_SB_SD_Li256ELb0ELb0ELi2EEENS1_25SingleTileBwdLPTSchedulerILb0ELi128ELb0EEEEEEEEEvNT_6ParamsE$_ZN4cute5tupleIJiEEC2ERKi) ;  /* 0xfffff54000007944 */ /* 0x022fea0003c3ffff */
[----:B------:R1:W5:Y:S01]  /*9190*/  LDL R7, [R1+0x160] ;  /* 0x0001600001077983 */ /* 0x0003620000100800 */
[----:B------:R-:W-:Y:S02]  /*91a0*/  MOV R13, R23 ;  /* 0x00000017000d7202 */ /* 0x000fe40000000f00 */
[----:B------:R-:W-:-:S02]  /*91b0*/  MOV R18, 0x91d0 ;  /* 0x000091d000127802 */ /* 0x000fc40000000f00 */
[----:B-1---5:R-:W-:Y:S05]  /*91c0*/  CALL.REL.NOINC `($_ZN7cutlass13device_kernelIN5flash19enable_sm80_to_sm89INS1_16FlashAttnBwdSm80INS1_25CollectiveMainloopBwdSm80ILi2ELi2EN4cute5tupleIJNS5_1CILi64EEENS7_ILi128EEES8_EEENS_10bfloat16_tEfNS_4arch4Sm80ELb1ELb0ELb1ELb0ELb0ELb0ELb0ELb0ELi2ELi2ELi4ELi2ELb1EEENS1_21CollectiveEpilogueBwdISA_SB_SD_Li256ELb0ELb0ELi2EEENS1_25SingleTileBwdLPTSchedulerILb0ELi128ELb0EEEEEEEEEvNT_6ParamsE$_ZN4cute5tupleIJNS_1CILi0EEEiEEC2ERKS2_RKi) ;  /* 0xfffff46000007944 */ /* 0x022fea0003c3ffff */
[----:B------:R1:W5:Y:S01]  /*91d0*/  LDL R7, [R1+0x168] ;  /* 0x0001680001077983 */ /* 0x0003620000100800 */
[----:B------:R-:W-:-:S02]  /*91e0*/  MOV R6, R23 ;  /* 0x0000001700067202 */ /* 0x000fc40000000f00 */
[----:B------:R-:W-:Y:S02]  /*91f0*/  MOV R16, 0x9210 ;  /* 0x0000921000107802 */ /* 0x000fe40000000f00 */
[----:B-1---5:R-:W-:Y:S05]  /*9200*/  CALL.REL.NOINC `($_ZN7cutlass13device_kernelIN5flash19enable_sm80_to_sm89INS1_16FlashAttnBwdSm80INS1_25CollectiveMainloopBwdSm80ILi2ELi2EN4cute5tupleIJNS5_1CILi64EEENS7_ILi128EEES8_EEENS_10bfloat16_tEfNS_4arch4Sm80ELb1ELb0ELb1ELb0ELb0ELb0ELb0ELb0ELi2ELi2ELi4ELi2ELb1EEENS1_21CollectiveEpilogueBwdISA_SB_SD_Li256ELb0ELb0ELi2EEENS1_25SingleTileBwdLPTSchedulerILb0ELi128ELb0EEEEEEEEEvNT_6ParamsE$_ZN4cute5tupleIJNS_15ArithmeticTupleIJNS_1CILi0EEEiEEEEEC2ERKS4_) ;  /* 0xfffff24000007944 */ /* 0x022fea0003c3ffff */
[----:B------:R2:W5:Y:S01]  /*9210*/  LDL R10, [R1+0x168] ;  /* 0x00016800010a7983 */ /* 0x0005620000100800 */
[----:B-1----:R-:W-:Y:S01]  /*9220*/  IMAD.MOV.U32 R7, RZ, RZ, R8 ;  /* 0x000000ffff077224 */ /* 0x002fe200078e0008 */
[----:B------:R-:W-:Y:S02]  /*9230*/  MOV R6, R23 ;  /* 0x0000001700067202 */ /* 0x000fe40000000f00 */
[----:B------:R-:W-:Y:S02]  /*9240*/  MOV R8, 0x9260 ;  /* 0x0000926000087802 */ /* 0x000fe40000000f00 */
[----:B--2--5:R-:W-:Y:S05]  /*9250*/  CALL.REL.NOINC `($_ZN7cutlass13device_kernelIN5flash19enable_sm80_to_sm89INS1_16FlashAttnBwdSm80INS1_25CollectiveMainloopBwdSm80ILi2ELi2EN4cute5tupleIJNS5_1CILi64EEENS7_ILi128EEES8_EEENS_10bfloat16_tEfNS_4arch4Sm80ELb1ELb0ELb1ELb0ELb0ELb0ELb0ELb0ELi2ELi2ELi4ELi2ELb1EEENS1_21CollectiveEpilogueBwdISA_SB_SD_Li256ELb0ELb0ELi2EEENS1_25SingleTileBwdLPTSchedulerILb0ELi128ELb0EEEEEEEEEvNT_6ParamsE$_ZN4cute3eso3ESOILb0ELb1EJiNS_1CILi0EEEEEC2ERKiRKS3_) ;  /* 0xffffe8f000007944 */ /* 0x024fea0003c3ffff */
[----:B------:R2:W5:Y:S01]  /*9260*/  LDL R16, [R1+0x168] ;  /* 0x0001680001107983 */ /* 0x0005620000100800 */
[----:B-1----:R-:W-:Y:S02]  /*9270*/  MOV R6, R23 ;  /* 0x0000001700067202 */ /* 0x002fe40000000f00 */
[----:B------:R-:W-:Y:S01]  /*9280*/  MOV R18, 0x92b0 ;  /* 0x000092b000127802 */ /* 0x000fe20000000f00 */
[----:B------:R2:W-:Y:S04]  /*9290*/  STL [R1+0x168], R10 ;  /* 0x0001680a01007387 */ /* 0x0005e80000100800 */
[----:B--2--5:R-:W-:Y:S05]  /*92a0*/  CALL.REL.NOINC `($_ZN7cutlass13device_kernelIN5flash19enable_sm80_to_sm89INS1_16FlashAttnBwdSm80INS1_25CollectiveMainloopBwdSm80ILi2ELi2EN4cute5tupleIJNS5_1CILi64EEENS7_ILi128EEES8_EEENS_10bfloat16_tEfNS_4arch4Sm80ELb1ELb0ELb1ELb0ELb0ELb0ELb0ELb0ELi2ELi2ELi4ELi2ELb1EEENS1_21CollectiveEpilogueBwdISA_SB_SD_Li256ELb0ELb0ELi2EEENS1_25SingleTileBwdLPTSchedulerILb0ELi128ELb0EEEEEEEEEvNT_6ParamsE$_ZZN4cuteplIJiEJNS_1CILi0EEEiEEEDaRKNS_15ArithmeticTupleIJDpT_EEERKNS3_IJDpT0_EEEENKUlDpRKT_E_clIJiiEEEDaSH_) ;  /* 0x000019b000007944 */ /* 0x024fea0003c00000 */
[----:B-----5:R-:W-:Y:S02]  /*92b0*/  MOV R18, R6 ;  /* 0x0000000600127202 */ /* 0x020fe40000000f00 */
[----:B------:R-:W-:-:S02]  /*92c0*/  MOV R6, 0x92e0 ;  /* 0x000092e000067802 */ /* 0x000fc40000000f00 */
[----:B-1----:R-:W-:Y:S05]  /*92d0*/  CALL.REL.NOINC `($_ZN7cutlass13device_kernelIN5flash19enable_sm80_to_sm89INS1_16FlashAttnBwdSm80INS1_25CollectiveMainloopBwdSm80ILi2ELi2EN4cute5tupleIJNS5_1CILi64EEENS7_ILi128EEES8_EEENS_10bfloat16_tEfNS_4arch4Sm80ELb1ELb0ELb1ELb0ELb0ELb0ELb0ELb0ELi2ELi2ELi4ELi2ELb1EEENS1_21CollectiveEpilogueBwdISA_SB_SD_Li256ELb0ELb0ELi2EEENS1_25SingleTileBwdLPTSchedulerILb0ELi128ELb0EEEEEEEEEvNT_6ParamsE$_ZZN4cuteplIJNS_15ArithmeticTupleIJiEEEEJNS1_IJNS_1CILi0EEEiEEEEEEDaRKNS1_IJDpT_EEERKNS1_IJDpT0_EEEENKUlDpRKT_E_clIJNS1_IJiiEEEEEEDaSJ_) ;  /* 0x000015d000007944 */ /* 0x002fea0003c00000 */
        /* <DEDUP_REMOVED lines=8> */
[----:B--2--5:R-:W-:Y:S05]  /*9360*/  CALL.REL.NOINC `($_ZN7cutlass13device_kernelIN5flash19enable_sm80_to_sm89INS1_16FlashAttnBwdSm80INS1_25CollectiveMainloopBwdSm80ILi2ELi2EN4cute5tupleIJNS5_1CILi64EEENS7_ILi128EEES8_EEENS_10bfloat16_tEfNS_4arch4Sm80ELb1ELb0ELb1ELb0ELb0ELb0ELb0ELb0ELi2ELi2ELi4ELi2ELb1EEENS1_21CollectiveEpilogueBwdISA_SB_SD_Li256ELb0ELb0ELi2EEENS1_25SingleTileBwdLPTSchedulerILb0ELi128ELb0EEEEEEEEEvNT_6ParamsE$_ZN4cute5tupleIJiEEC2ERKi) ;  /* 0xfffff36000007944 */ /* 0x024fea0003c3ffff */
        /* <DEDUP_REMOVED lines=9> */
[----:B-1---5:R-:W-:Y:S05]  /*9400*/  CALL.REL.NOINC `($_ZN7cutlass13device_kernelIN5flash19enable_sm80_to_sm89INS1_16FlashAttnBwdSm80INS1_25CollectiveMainloopBwdSm80ILi2ELi2EN4cute5tupleIJNS5_1CILi64EEENS7_ILi128EEES8_EEENS_10bfloat16_tEfNS_4arch4Sm80ELb1ELb0ELb1ELb0ELb0ELb0ELb0ELb0ELi2ELi2ELi4ELi2ELb1EEENS1_21CollectiveEpilogueBwdISA_SB_SD_Li256ELb0ELb0ELi2EEENS1_25SingleTileBwdLPTSchedulerILb0ELi128ELb0EEEEEEEEEvNT_6ParamsE$_ZN4cute5tupleIJiEEC2ERKi) ;  /* 0xfffff2c000007944 */ /* 0x022fea0003c3ffff */
[----:B------:R1:W5:Y:S01]  /*9410*/  LDL R13, [R1+0x168] ;  /* 0x00016800010d7983 */ /* 0x0003620000100800 */
[----:B------:R-:W-:Y:S01]  /*9420*/  IMAD.MOV.U32 R7, RZ, RZ, R10 ;  /* 0x000000ffff077224 */ /* 0x000fe200078e000a */
[----:B------:R-:W-:Y:S02]  /*9430*/  MOV R6, R23 ;  /* 0x0000001700067202 */ /* 0x000fe40000000f00 */
[----:B------:R-:W-:Y:S02]  /*9440*/  MOV R16, 0x9460 ;  /* 0x0000946000107802 */ /* 0x000fe40000000f00 */
[----:B-1---5:R-:W-:Y:S05]  /*9450*/  CALL.REL.NOINC `($_ZN7cutlass13device_kernelIN5flash19enable_sm80_to_sm89INS1_16FlashAttnBwdSm80INS1_25CollectiveMainloopBwdSm80ILi2ELi2EN4cute5tupleIJNS5_1CILi64EEENS7_ILi128EEES8_EEENS_10bfloat16_tEfNS_4arch4Sm80ELb1ELb0ELb1ELb0ELb0ELb0ELb0ELb0ELi2ELi2ELi4ELi2ELb1EEENS1_21CollectiveEpilogueBwdISA_SB_SD_Li256ELb0ELb0ELi2EEENS1_25SingleTileBwdLPTSchedulerILb0ELi128ELb0EEEEEEEEEvNT_6ParamsE$_ZN4cute5tupleIJiEEC2ERKi) ;  /* 0xfffff27000007944 */ /* 0x022fea0003c3ffff */
[----:B------:R1:W5:Y:S01]  /*9460*/  LDL R10, [R1+0x168] ;  /* 0x00016800010a7983 */ /* 0x0003620000100800 */
[----:B------:R-:W-:Y:S01]  /*9470*/  IMAD.MOV.U32 R7, RZ, RZ, R13 ;  /* 0x000000ffff077224 */ /* 0x000fe200078e000d */
[----:B------:R-:W-:Y:S02]  /*9480*/  MOV R6, R21 ;  /* 0x0000001500067202 */ /* 0x000fe40000000f00 */
[----:B------:R-:W-:Y:S02]  /*9490*/  MOV R16, 0x94b0 ;  /* 0x000094b000107802 */ /* 0x000fe40000000f00 */
[----:B-1---5:R-:W-:Y:S05]  /*94a0*/  CALL.REL.NOINC `($_ZN7cutlass13device_kernelIN5flash19enable_sm80_to_sm89INS1_16FlashAttnBwdSm80INS1_25CollectiveMainloopBwdSm80ILi2ELi2EN4cute5tupleIJNS5_1CILi64EEENS7_ILi128EEES8_EEENS_10bfloat16_tEfNS_4arch4Sm80ELb1ELb0ELb1ELb0ELb0ELb0ELb0ELb0ELi2ELi2ELi4ELi2ELb1EEENS1_21CollectiveEpilogueBwdISA_SB_SD_Li256ELb0ELb0ELi2EEENS1_25SingleTileBwdLPTSchedulerILb0ELi128ELb0EEEEEEEEEvNT_6ParamsE$_ZN4cute5tupleIJiEEC2ERKi) ;  /* 0xfffff22000007944 */ /* 0x022fea0003c3ffff */
[----:B------:R1:W5:Y:S01]  /*94b0*/  LDL R7, [R1+0x160] ;  /* 0x0001600001077983 */ /* 0x0003620000100800 */
[----:B------:R-:W-:-:S03]  /*94c0*/  MOV R18, 0x94e0 ;  /* 0x000094e000127802 */ /* 0x000fc60000000f00 */
[----:B-1---5:R-:W-:Y:S05]  /*94d0*/  CALL.REL.NOINC `($_ZN7cutlass13device_kernelIN5flash19enable_sm80_to_sm89INS1_16FlashAttnBwdSm80INS1_25CollectiveMainloopBwdSm80ILi2ELi2EN4cute5tupleIJNS5_1CILi64EEENS7_ILi128EEES8_EEENS_10bfloat16_tEfNS_4arch4Sm80ELb1ELb0ELb1ELb0ELb0ELb0ELb0ELb0ELi2ELi2ELi4ELi2ELb1EEENS1_21CollectiveEpilogueBwdISA_SB_SD_Li256ELb0ELb0ELi2EEENS1_25SingleTileBwdLPTSchedulerILb0ELi128ELb0EEEEEEEEEvNT_6ParamsE$_ZN4cute5tupleIJNS_1CILi0EEES2_iEEC2ERKS2_S5_RKi) ;  /* 0xfffff0b000007944 */ /* 0x022fea0003c3ffff */
[----:B------:R1:W5:Y:S01]  /*94e0*/  LDL R13, [R1+0x168] ;  /* 0x00016800010d7983 */ /* 0x0003620000100800 */
[----:B------:R-:W-:Y:S01]  /*94f0*/  IMAD.MOV.U32 R7, RZ, RZ, R10 ;  /* 0x000000ffff077224 */ /* 0x000fe200078e000a */
[----:B------:R-:W-:-:S02]  /*9500*/  MOV R6, R21 ;  /* 0x0000001500067202 */ /* 0x000fc40000000f00 */
[----:B------:R-:W-:Y:S02]  /*9510*/  MOV R16, 0x9530 ;  /* 0x0000953000107802 */ /* 0x000fe40000000f00 */
[----:B-1---5:R-:W-:Y:S05]  /*9520*/  CALL.REL.NOINC `($_ZN7cutlass13device_kernelIN5flash19enable_sm80_to_sm89INS1_16FlashAttnBwdSm80INS1_25CollectiveMainloopBwdSm80ILi2ELi2EN4cute5tupleIJNS5_1CILi64EEENS7_ILi128EEES8_EEENS_10bfloat16_tEfNS_4arch4Sm80ELb1ELb0ELb1ELb0ELb0ELb0ELb0ELb0ELi2ELi2ELi4ELi2ELb1EEENS1_21CollectiveEpilogueBwdISA_SB_SD_Li256ELb0ELb0ELi2EEENS1_25SingleTileBwdLPTSchedulerILb0ELi128ELb0EEEEEEEEEvNT_6ParamsE$_ZN4cute5tupleIJiEEC2ERKi) ;  /* 0xfffff1a000007944 */ /* 0x022fea0003c3ffff */
[----:B------:R1:W5:Y:S01]  /*9530*/  LDL R7, [R1+0x160] ;  /* 0x0001600001077983 */ /* 0x0003620000100800 */
[----:B------:R-:W-:-:S03]  /*9540*/  MOV R16, 0x9560 ;  /* 0x0000956000107802 */ /* 0x000fc60000000f00 */
[----:B-1---5:R-:W-:Y:S05]  /*9550*/  CALL.REL.NOINC `($_ZN7cutlass13device_kernelIN5flash19enable_sm80_to_sm89INS1_16FlashAttnBwdSm80INS1_25CollectiveMainloopBwdSm80ILi2ELi2EN4cute5tupleIJNS5_1CILi64EEENS7_ILi128EEES8_EEENS_10bfloat16_tEfNS_4arch4Sm80ELb1ELb0ELb1ELb0ELb0ELb0ELb0ELb0ELi2ELi2ELi4ELi2ELb1EEENS1_21CollectiveEpilogueBwdISA_SB_SD_Li256ELb0ELb0ELi2EEENS1_25SingleTileBwdLPTSchedulerILb0ELi128ELb0EEEEEEEEEvNT_6ParamsE$_ZN4cute5tupleIJNS_1CILi0EEES2_S2_iEEC2ERKS2_S5_S5_RKi) ;  /* 0xffffeff000007944 */ /* 0x022fea0003c3ffff */
[----:B------:R2:W5:Y:S01]  /*9560*/  LDL R16, [R1+0x168] ;  /* 0x0001680001107983 */ /* 0x0005620000100800 */
[----:B------:R-:W-:-:S03]  /*9570*/  MOV R10, 0x9590 ;  /* 0x00009590000a7802 */ /* 0x000fc60000000f00 */
[----:B-12--5:R-:W-:Y:S05]  /*9580*/  CALL.REL.NOINC `($_ZN7cutlass13device_kernelIN5flash19enable_sm80_to_sm89INS1_16FlashAttnBwdSm80INS1_25CollectiveMainloopBwdSm80ILi2ELi2EN4cute5tupleIJNS5_1CILi64EEENS7_ILi128EEES8_EEENS_10bfloat16_tEfNS_4arch4Sm80ELb1ELb0ELb1ELb0ELb0ELb0ELb0ELb0ELi2ELi2ELi4ELi2ELb1EEENS1_21CollectiveEpilogueBwdISA_SB_SD_Li256ELb0ELb0ELi2EEENS1_25SingleTileBwdLPTSchedulerILb0ELi128ELb0EEEEEEEEEvNT_6ParamsE$_ZN4cute3eso3ESOILb1ELb0EJNS_1CILi0EEES3_iS3_EEC2ERKS3_S6_RKiS6_) ;  /* 0xffffe81000007944 */ /* 0x026fea0003c3ffff */
[----:B-1----:R1:W5:Y:S01]  /*9590*/  LDL R13, [R1+0x168] ;  /* 0x00016800010d7983 */ /* 0x0023620000100800 */
[----:B------:R-:W-:Y:S02]  /*95a0*/  MOV R7, R23 ;  /* 0x0000001700077202 */ /* 0x000fe40000000f00 */
[----:B------:R-:W-:Y:S01]  /*95b0*/  MOV R6, 0x95e0 ;  /* 0x000095e000067802 */ /* 0x000fe20000000f00 */
[----:B------:R1:W-:Y:S04]  /*95c0*/  STL [R1+0x168], R16 ;  /* 0x0001681001007387 */ /* 0x0003e80000100800 */
[----:B-1---5:R-:W-:Y:S05]  /*95d0*/  CALL.REL.NOINC `($_ZN7cutlass13device_kernelIN5flash19enable_sm80_to_sm89INS1_16FlashAttnBwdSm80INS1_25CollectiveMainloopBwdSm80ILi2ELi2EN4cute5tupleIJNS5_1CILi64EEENS7_ILi128EEES8_EEENS_10bfloat16_tEfNS_4arch4Sm80ELb1ELb0ELb1ELb0ELb0ELb0ELb0ELb0ELi2ELi2ELi4ELi2ELb1EEENS1_21CollectiveEpilogueBwdISA_SB_SD_Li256ELb0ELb0ELi2EEENS1_25SingleTileBwdLPTSchedulerILb0ELi128ELb0EEEEEEEEEvNT_6ParamsE$_ZZN4cuteplIJNS_1CILi0EEES2_iEJS2_S2_S2_iEEEDaRKNS_15ArithmeticTupleIJDpT_EEERKNS3_IJDpT0_EEEENKUlDpRKT_E_clIJS2_S2_iiEEEDaSH_) ;  /* 0x000014f000007944 */ /* 0x022fea0003c00000 */
[----:B------:R-:W-:Y:S01]  /*95e0*/  IMAD.MOV.U32 R7, RZ, RZ, R11 ;  /* 0x000000ffff077224 */ /* 0x000fe200078e000b */
[----:B------:R-:W-:Y:S02]  /*95f0*/  MOV R6, R21 ;  /* 0x0000001500067202 */ /* 0x000fe40000000f00 */
[----:B------:R-:W-:Y:S02]  /*9600*/  MOV R16, 0x9620 ;  /* 0x0000962000107802 */ /* 0x000fe40000000f00 */
[----:B--2--5:R-:W-:Y:S05]  /*9610*/  CALL.REL.NOINC `($_ZN7cutlass13device_kernelIN5flash19enable_sm80_to_sm89INS1_16FlashAttnBwdSm80INS1_25CollectiveMainloopBwdSm80ILi2ELi2EN4cute5tupleIJNS5_1CILi64EEENS7_ILi128EEES8_EEENS_10bfloat16_tEfNS_4arch4Sm80ELb1ELb0ELb1ELb0ELb0ELb0ELb0ELb0ELi2ELi2ELi4ELi2ELb1EEENS1_21CollectiveEpilogueBwdISA_SB_SD_Li256ELb0ELb0ELi2EEENS1_25SingleTileBwdLPTSchedulerILb0ELi128ELb0EEEEEEEEEvNT_6ParamsE$_ZN4cute5tupleIJiEEC2ERKi) ;  /* 0xfffff0b000007944 */ /* 0x024fea0003c3ffff */
[----:B------:R1:W5:Y:S01]  /*9620*/  LDL R7, [R1+0x160] ;  /* 0x0001600001077983 */ /* 0x0003620000100800 */
[----:B------:R-:W-:-:S02]  /*9630*/  MOV R13, R23 ;  /* 0x00000017000d7202 */ /* 0x000fc40000000f00 */
[----:B------:R-:W-:Y:S02]  /*9640*/  MOV R18, 0x9660 ;  /* 0x0000966000127802 */ /* 0x000fe40000000f00 */
[----:B-1---5:R-:W-:Y:S05]  /*9650*/  CALL.REL.NOINC `($_ZN7cutlass13device_kernelIN5flash19enable_sm80_to_sm89INS1_16FlashAttnBwdSm80INS1_25CollectiveMainloopBwdSm80ILi2ELi2EN4cute5tupleIJNS5_1CILi64EEENS7_ILi128EEES8_EEENS_10bfloat16_tEfNS_4arch4Sm80ELb1ELb0ELb1ELb0ELb0ELb0ELb0ELb0ELi2ELi2ELi4ELi2ELb1EEENS1_21CollectiveEpilogueBwdISA_SB_SD_Li256ELb0ELb0ELi2EEENS1_25SingleTileBwdLPTSchedulerILb0ELi128ELb0EEEEEEEEEvNT_6ParamsE$_ZN4cute5tupleIJNS_1CILi0EEEiEEC2ERKS2_RKi) ;  /* 0xffffefd000007944 */ /* 0x022fea0003c3ffff */
[----:B------:R1:W5:Y:S01]  /*9660*/  LDL R7, [R1+0x168] ;  /* 0x0001680001077983 */ /* 0x0003620000100800 */
[----:B------:R-:W-:-:S03]  /*9670*/  MOV R16, 0x9690 ;  /* 0x0000969000107802 */ /* 0x000fc60000000f00 */
[----:B-1---5:R-:W-:Y:S05]  /*9680*/  CALL.REL.NOINC `($_ZN7cutlass13device_kernelIN5flash19enable_sm80_to_sm89INS1_16FlashAttnBwdSm80INS1_25CollectiveMainloopBwdSm80ILi2ELi2EN4cute5tupleIJNS5_1CILi64EEENS7_ILi128EEES8_EEENS_10bfloat16_tEfNS_4arch4Sm80ELb1ELb0ELb1ELb0ELb0ELb0ELb0ELb0ELi2ELi2ELi4ELi2ELb1EEENS1_21CollectiveEpilogueBwdISA_SB_SD_Li256ELb0ELb0ELi2EEENS1_25SingleTileBwdLPTSchedulerILb0ELi128ELb0EEEEEEEEEvNT_6ParamsE$_ZN4cute3eso3ESOILb1ELb0EJNS_1CILi0EEEiS3_S3_EEC2ERKS3_RKiS6_S6_) ;  /* 0xffffe85000007944 */ /* 0x022fea0003c3ffff */
[----:B------:R-:W-:Y:S01]  /*9690*/  STL [R1+0x160], R44 ;  /* 0x0001602c01007387 */ /* 0x000fe20000100800 */
[----:B------:R-:W-:-:S03]  /*96a0*/  MOV R11, R21 ;  /* 0x00000015000b7202 */ /* 0x000fc60000000f00 */
[----:B-1----:R1:W5:Y:S04]  /*96b0*/  LDL R6, [R1+0x168] ;  /* 0x0001680001067983 */ /* 0x0023680000100800 */
[----:B------:R2:W-:Y:S02]  /*96c0*/  STL [R1+0x168], R10 ;  /* 0x0001680a01007387 */ /* 0x0005e40000100800 */
[----:B--2---:R-:W-:Y:S02]  /*96d0*/  MOV R10, 0x96f0 ;  /* 0x000096f0000a7802 */ /* 0x004fe40000000f00 */
[----:B-1---5:R-:W-:Y:S05]  /*96e0*/  CALL.REL.NOINC `($_ZN7cutlass13device_kernelIN5flash19enable_sm80_to_sm89INS1_16FlashAttnBwdSm80INS1_25CollectiveMainloopBwdSm80ILi2ELi2EN4cute5tupleIJNS5_1CILi64EEENS7_ILi128EEES8_EEENS_10bfloat16_tEfNS_4arch4Sm80ELb1ELb0ELb1ELb0ELb0ELb0ELb0ELb0ELi2ELi2ELi4ELi2ELb1EEENS1_21CollectiveEpilogueBwdISA_SB_SD_Li256ELb0ELb0ELi2EEENS1_25SingleTileBwdLPTSchedulerILb0ELi128ELb0EEEEEEEEEvNT_6ParamsE$_ZZN4cuteplIJNS_1CILi0EEEiEJS2_S2_iiEEEDaRKNS_15ArithmeticTupleIJDpT_EEERKNS3_IJDpT0_EEEENKUlDpRKT_E_clIJS2_iiiEEEDaSH_) ;  /* 0x0000146000007944 */ /* 0x022fea0003c00000 */
[----:B------:R-:W-:Y:S02]  /*96f0*/  MOV R16, R9 ;  /* 0x0000000900107202 */ /* 0x000fe40000000f00 */
[----:B------:R-:W-:Y:S02]  /*9700*/  MOV R10, 0x9720 ;  /* 0x00009720000a7802 */ /* 0x000fe40000000f00 */
[----:B-1---5:R-:W-:Y:S05]  /*9710*/  CALL.REL.NOINC `($_ZN7cutlass13device_kernelIN5flash19enable_sm80_to_sm89INS1_16FlashAttnBwdSm80INS1_25CollectiveMainloopBwdSm80ILi2ELi2EN4cute5tupleIJNS5_1CILi64EEENS7_ILi128EEES8_EEENS_10bfloat16_tEfNS_4arch4Sm80ELb1ELb0ELb1ELb0ELb0ELb0ELb0ELb0ELi2ELi2ELi4ELi2ELb1EEENS1_21CollectiveEpilogueBwdISA_SB_SD_Li256ELb0ELb0ELi2EEENS1_25SingleTileBwdLPTSchedulerILb0ELi128ELb0EEEEEEEEEvNT_6ParamsE$_ZN4cute3eso3ESOILb0ELb1EJNS_15ArithmeticTupleIJiiEEENS_1CILi0EEES5_S5_EEC2ERKS3_RKS5_SA_SA_) ;  /* 0xffffe39000007944 */ /* 0x022fea0003c3ffff */
[----:B-1----:R1:W5:Y:S01]  /*9720*/  LDL.64 R8, [R1+0x168] ;  /* 0x0001680001087983 */ /* 0x0023620000100a00 */
[----:B------:R-:W-:Y:S01]  /*9730*/  IMAD.MOV.U32 R11, RZ, RZ, R21 ;  /* 0x000000ffff0b7224 */ /* 0x000fe200078e0015 */
[----:B------:R-:W-:Y:S01]  /*9740*/  IADD3 R13, R21, 0x24, RZ ;  /* 0x00000024150d7810 */ /* 0x000fe20007ffe0ff */
[----:B------:R-:W-:Y:S01]  /*9750*/  IMAD.MOV.U32 R16, RZ, RZ, R22 ;  /* 0x000000ffff107224 */ /* 0x000fe200078e0016 */
[----:B------:R1:W-:Y:S01]  /*9760*/  STL.64 [R1+0x160], R6 ;  /* 0x0001600601007387 */ /* 0x0003e20000100a00 */
[----:B------:R-:W-:-:S03]  /*9770*/  MOV R10, 0x97a0 ;  /* 0x000097a0000a7802 */ /* 0x000fc60000000f00 */
[----:B------:R1:W-:Y:S04]  /*9780*/  STL [R1+0x168], R18 ;  /* 0x0001681201007387 */ /* 0x0003e80000100800 */
[----:B-1---5:R-:W-:Y:S05]  /*9790*/  CALL.REL.NOINC `($_ZN7cutlass13device_kernelIN5flash19enable_sm80_to_sm89INS1_16FlashAttnBwdSm80INS1_25CollectiveMainloopBwdSm80ILi2ELi2EN4cute5tupleIJNS5_1CILi64EEENS7_ILi128EEES8_EEENS_10bfloat16_tEfNS_4arch4Sm80ELb1ELb0ELb1ELb0ELb0ELb0ELb0ELb0ELi2ELi2ELi4ELi2ELb1EEENS1_21CollectiveEpilogueBwdISA_SB_SD_Li256ELb0ELb0ELi2EEENS1_25SingleTileBwdLPTSchedulerILb0ELi128ELb0EEEEEEEEEvNT_6ParamsE$_ZZN4cuteplIJNS_15ArithmeticTupleIJiiEEEEJNS_1CILi0EEEiiiEEEDaRKNS1_IJDpT_EEERKNS1_IJDpT0_EEEENKUlDpRKT_E_clIJS2_iiiEEEDaSI_) ;  /* 0x0000119000007944 */ /* 0x022fea0003c00000 */
[----:B-----5:R1:W-:Y:S01]  /*97a0*/  STL.64 [R1+0x188], R6 ;  /* 0x0001880601007387 */ /* 0x0203e20000100a00 */
[----:B------:R-:W-:-:S03]  /*97b0*/  MOV R44, 0x97f0 ;  /* 0x000097f0002c7802 */ /* 0x000fc60000000f00 */
[----:B------:R1:W-:Y:S04]  /*97c0*/  STL.64 [R1+0x190], R8 ;  /* 0x0001900801007387 */ /* 0x0003e80000100a00 */
[----:B------:R1:W-:Y:S02]  /*97d0*/  STL [R1+0x184], R16 ;  /* 0x0001841001007387 */ /* 0x0003e40000100800 */
[----:B-12---:R-:W-:Y:S05]  /*97e0*/  CALL.REL.NOINC `($_ZN7cutlass13device_kernelIN5flash19enable_sm80_to_sm89INS1_16FlashAttnBwdSm80INS1_25CollectiveMainloopBwdSm80ILi2ELi2EN4cute5tupleIJNS5_1CILi64EEENS7_ILi128EEES8_EEENS_10bfloat16_tEfNS_4arch4Sm80ELb1ELb0ELb1ELb0ELb0ELb0ELb0ELb0ELi2ELi2ELi4ELi2ELb1EEENS1_21CollectiveEpilogueBwdISA_SB_SD_Li256ELb0ELb0ELi2EEENS1_25SingleTileBwdLPTSchedulerILb0ELi128ELb0EEEEEEEEEvNT_6ParamsE$_ZZN4cute19as_arithmetic_tupleINS_15ArithmeticTupleIJNS1_IJiiEEEiiiEEEEEDaRKT_ENKUlRKT_E_clIS2_EEDaS9_) ;  /* 0xfffff41000007944 */ /* 0x006fea0003c3ffff */
[----:B------:R2:W5:Y:S01]  /*97f0*/  LDL R7, [R1+0x18c] ;  /* 0x00018c0001077983 */ /* 0x0005620000100800 */
[----:B------:R-:W-:-:S03]  /*9800*/  MOV R6, 0x9820 ;  /* 0x0000982000067802 */ /* 0x000fc60000000f00 */
[----:B-12--5:R-:W-:Y:S05]  /*9810*/  CALL.REL.NOINC `($_ZN7cutlass13device_kernelIN5flash19enable_sm80_to_sm89INS1_16FlashAttnBwdSm80INS1_25CollectiveMainloopBwdSm80ILi2ELi2EN4cute5tupleIJNS5_1CILi64EEENS7_ILi128EEES8_EEENS_10bfloat16_tEfNS_4arch4Sm80ELb1ELb0ELb1ELb0ELb0ELb0ELb0ELb0ELi2ELi2ELi4ELi2ELb1EEENS1_21CollectiveEpilogueBwdISA_SB_SD_Li256ELb0ELb0ELi2EEENS1_25SingleTileBwdLPTSchedulerILb0ELi128ELb0EEEEEEEEEvNT_6ParamsE$_ZZN4cute19as_arithmetic_tupleINS_15ArithmeticTupleIJNS1_IJiiEEEiiiEEEEEDaRKT_ENKUlRKT_E_clIiEEDaS9_) ;  /* 0xfffff4f000007944 */ /* 0x026fea0003c3ffff */
[----:B------:R1:W5:Y:S01]  /*9820*/  LDL R7, [R1+0x190] ;  /* 0x0001900001077983 */ /* 0x0003620000100800 */
[----:B------:R-:W-:-:S03]  /*9830*/  MOV R6, 0x9860 ;  /* 0x0000986000067802 */ /* 0x000fc60000000f00 */
[----:B------:R1:W-:Y:S04]  /*9840*/  STL [R1+0x168], R10 ;  /* 0x0001680a01007387 */ /* 0x0003e80000100800 */
[----:B-1---5:R-:W-:Y:S05]  /*9850*/  CALL.REL.NOINC `($_ZN7cutlass13device_kernelIN5flash19enable_sm80_to_sm89INS1_16FlashAttnBwdSm80INS1_25CollectiveMainloopBwdSm80ILi2ELi2EN4cute5tupleIJNS5_1CILi64EEENS7_ILi128EEES8_EEENS_10bfloat16_tEfNS_4arch4Sm80ELb1ELb0ELb1ELb0ELb0ELb0ELb0ELb0ELi2ELi2ELi4ELi2ELb1EEENS1_21CollectiveEpilogueBwdISA_SB_SD_Li256ELb0ELb0ELi2EEENS1_25SingleTileBwdLPTSchedulerILb0ELi128ELb0EEEEEEEEEvNT_6ParamsE$_ZZN4cute19as_arithmetic_tupleINS_15ArithmeticTupleIJNS1_IJiiEEEiiiEEEEEDaRKT_ENKUlRKT_E_clIiEEDaS9_) ;  /* 0xfffff4b000007944 */ /* 0x022fea0003c3ffff */
[----:B------:R1:W5:Y:S01]  /*9860*/  LDL R7, [R1+0x194] ;  /* 0x0001940001077983 */ /* 0x0003620000100800 */
[----:B------:R-:W-:-:S03]  /*9870*/  MOV R6, 0x98a0 ;  /* 0x000098a000067802 */ /* 0x000fc60000000f00 */
[----:B------:R1:W-:Y:S04]  /*9880*/  STL [R1+0x160], R10 ;  /* 0x0001600a01007387 */ /* 0x0003e80000100800 */
[----:B-1---5:R-:W-:Y:S05]  /*9890*/  CALL.REL.NOINC `($_ZN7cutlass13device_kernelIN5flash19enable_sm80_to_sm89INS1_16FlashAttnBwdSm80INS1_25CollectiveMainloopBwdSm80ILi2ELi2EN4cute5tupleIJNS5_1CILi64EEENS7_ILi128EEES8_EEENS_10bfloat16_tEfNS_4arch4Sm80ELb1ELb0ELb1ELb0ELb0ELb0ELb0ELb0ELi2ELi2ELi4ELi2ELb1EEENS1_21CollectiveEpilogueBwdISA_SB_SD_Li256ELb0ELb0ELi2EEENS1_25SingleTileBwdLPTSchedulerILb0ELi128ELb0EEEEEEEEEvNT_6ParamsE$_ZZN4cute19as_arithmetic_tupleINS_15ArithmeticTupleIJNS1_IJiiEEEiiiEEEEEDaRKT_ENKUlRKT_E_clIiEEDaS9_) ;  /* 0xfffff47000007944 */ /* 0x022fea0003c3ffff */
[----:B------:R1:W-:Y:S01]  /*98a0*/  STL [R1+0x164], R10 ;  /* 0x0001640a01007387 */ /* 0x0003e20000100800 */
[----:B------:R-:W-:Y:S01]  /*98b0*/  IMAD.MOV.U32 R6, RZ, RZ, R23 ;  /* 0x000000ffff067224 */ /* 0x000fe200078e0017 */
[----:B------:R-:W-:Y:S01]  /*98c0*/  MOV R11, R21 ;  /* 0x00000015000b7202 */ /* 0x000fe20000000f00 */
[----:B------:R-:W-:Y:S01]  /*98d0*/  IMAD.MOV.U32 R9, RZ, RZ, R22 ;  /* 0x000000ffff097224 */ /* 0x000fe200078e0016 */
[----:B------:R-:W-:Y:S02]  /*98e0*/  IADD3 R13, R21, 0x10, RZ ;  /* 0x00000010150d7810 */ /* 0x000fe40007ffe0ff */
[----:B------:R-:W-:Y:S02]  /*98f0*/  MOV R16, 0x9910 ;  /* 0x0000991000107802 */ /* 0x000fe40000000f00 */
[----:B-1----:R-:W-:Y:S05]  /*9900*/  CALL.REL.NOINC `($_ZN7cutlass13device_kernelIN5flash19enable_sm80_to_sm89INS1_16FlashAttnBwdSm80INS1_25CollectiveMainloopBwdSm80ILi2ELi2EN4cute5tupleIJNS5_1CILi64EEENS7_ILi128EEES8_EEENS_10bfloat16_tEfNS_4arch4Sm80ELb1ELb0ELb1ELb0ELb0ELb0ELb0ELb0ELi2ELi2ELi4ELi2ELb1EEENS1_21CollectiveEpilogueBwdISA_SB_SD_Li256ELb0ELb0ELi2EEENS1_25SingleTileBwdLPTSchedulerILb0ELi128ELb0EEEEEEEEEvNT_6ParamsE$_ZZN4cute19as_arithmetic_tupleINS_15ArithmeticTupleIJNS1_IJiiEEEiiiEEEEEDaRKT_ENKUlDpRKT_E_clIJS2_iiiEEEDaSA_) ;  /* 0xfffff26000007944 */ /* 0x002fea0003c3ffff */
[----:B-----5:R-:W-:Y:S01]  /*9910*/  IMAD.MOV.U32 R11, RZ, RZ, R6 ;  /* 0x000000ffff0b7224 */ /* 0x020fe200078e0006 */
[----:B------:R-:W-:Y:S01]  /*9920*/  MOV R6, R7 ;  /* 0x0000000700067202 */ /* 0x000fe20000000f00 */
[----:B------:R-:W-:Y:S01]  /*9930*/  IMAD.MOV.U32 R7, RZ, RZ, R8 ;  /* 0x000000ffff077224 */ /* 0x000fe200078e0008 */
[----:B------:R1:W-:Y:S01]  /*9940*/  STL [R1+0x180], R9 ;  /* 0x0001800901007387 */ /* 0x0003e20000100800 */
[----:B------:R-:W-:-:S03]  /*9950*/  MOV R18, 0x9990 ;  /* 0x0000999000127802 */ /* 0x000fc60000000f00 */
[----:B------:R1:W-:Y:S04]  /*9960*/  STL.64 [R1+0x170], R10 ;  /* 0x0001700a01007387 */ /* 0x0003e80000100a00 */
[----:B------:R1:W-:Y:S02]  /*9970*/  STL.64 [R1+0x178], R6 ;  /* 0x0001780601007387 */ /* 0x0003e40000100a00 */
[----:B-12---:R-:W-:Y:S05]  /*9980*/  CALL.REL.NOINC `($_ZN7cutlass13device_kernelIN5flash19enable_sm80_to_sm89INS1_16FlashAttnBwdSm80INS1_25CollectiveMainloopBwdSm80ILi2ELi2EN4cute5tupleIJNS5_1CILi64EEENS7_ILi128EEES8_EEENS_10bfloat16_tEfNS_4arch4Sm80ELb1ELb0ELb1ELb0ELb0ELb0ELb0ELb0ELi2ELi2ELi4ELi2ELb1EEENS1_21CollectiveEpilogueBwdISA_SB_SD_Li256ELb0ELb0ELi2EEENS1_25SingleTileBwdLPTSchedulerILb0ELi128ELb0EEEEEEEEEvNT_6ParamsE$_ZZN4cute14transform_leafINS_15ArithmeticTupleIJNS1_IJiiEEEiiiEEENS_8identityEEEDaRKT_OT0_ENKUlRKT_E_clIS2_EEDaSC_) ;  /* 0xfffff07000007944 */ /* 0x006fea0003c3ffff */
[----:B------:R2:W5:Y:S01]  /*9990*/  LDL R9, [R1+0x178] ;  /* 0x0001780001097983 */ /* 0x0005620000100800 */
[----:B------:R-:W-:-:S03]  /*99a0*/  MOV R8, 0x99c0 ;  /* 0x000099c000087802 */ /* 0x000fc60000000f00 */
[----:B-12--5:R-:W-:Y:S05]  /*99b0*/  CALL.REL.NOINC `($_ZN7cutlass13device_kernelIN5flash19enable_sm80_to_sm89INS1_16FlashAttnBwdSm80INS1_25CollectiveMainloopBwdSm80ILi2ELi2EN4cute5tupleIJNS5_1CILi64EEENS7_ILi128EEES8_EEENS_10bfloat16_tEfNS_4arch4Sm80ELb1ELb0ELb1ELb0ELb0ELb0ELb0ELb0ELi2ELi2ELi4ELi2ELb1EEENS1_21CollectiveEpilogueBwdISA_SB_SD_Li256ELb0ELb0ELi2EEENS1_25SingleTileBwdLPTSchedulerILb0ELi128ELb0EEEEEEEEEvNT_6ParamsE$_ZZN4cute14transform_leafINS_15ArithmeticTupleIJNS1_IJiiEEEiiiEEENS_8identityEEEDaRKT_OT0_ENKUlRKT_E_clIiEEDaSC_) ;  /* 0xfffff14000007944 */ /* 0x026fea0003c3ffff */
[----:B------:R1:W5:Y:S01]  /*99c0*/  LDL R9, [R1+0x17c] ;  /* 0x00017c0001097983 */ /* 0x0003620000100800 */
[----:B------:R-:W-:-:S03]  /*99d0*/  MOV R8, 0x9a00 ;  /* 0x00009a0000087802 */ /* 0x000fc60000000f00 */
[----:B------:R1:W-:Y:S04]  /*99e0*/  STL [R1+0x168], R10 ;  /* 0x0001680a01007387 */ /* 0x0003e80000100800 */
[----:B-1---5:R-:W-:Y:S05]  /*99f0*/  CALL.REL.NOINC `($_ZN7cutlass13device_kernelIN5flash19enable_sm80_to_sm89INS1_16FlashAttnBwdSm80INS1_25CollectiveMainloopBwdSm80ILi2ELi2EN4cute5tupleIJNS5_1CILi64EEENS7_ILi128EEES8_EEENS_10bfloat16_tEfNS_4arch4Sm80ELb1ELb0ELb1ELb0ELb0ELb0ELb0ELb0ELi2ELi2ELi4ELi2ELb1EEENS1_21CollectiveEpilogueBwdISA_SB_SD_Li256ELb0ELb0ELi2EEENS1_25SingleTileBwdLPTSchedulerILb0ELi128ELb0EEEEEEEEEvNT_6ParamsE$_ZZN4cute14transform_leafINS_15ArithmeticTupleIJNS1_IJiiEEEiiiEEENS_8identityEEEDaRKT_OT0_ENKUlRKT_E_clIiEEDaSC_) ;  /* 0xfffff10000007944 */ /* 0x022fea0003c3ffff */
[----:B------:R1:W5:Y:S01]  /*9a00*/  LDL R9, [R1+0x180] ;  /* 0x0001800001097983 */ /* 0x0003620000100800 */
[----:B------:R-:W-:-:S03]  /*9a10*/  MOV R8, 0x9a40 ;  /* 0x00009a4000087802 */ /* 0x000fc60000000f00 */
[----:B------:R1:W-:Y:S04]  /*9a20*/  STL [R1+0x160], R10 ;  /* 0x0001600a01007387 */ /* 0x0003e80000100800 */
[----:B-1---5:R-:W-:Y:S05]  /*9a30*/  CALL.REL.NOINC `($_ZN7cutlass13device_kernelIN5flash19enable_sm80_to_sm89INS1_16FlashAttnBwdSm80INS1_25CollectiveMainloopBwdSm80ILi2ELi2EN4cute5tupleIJNS5_1CILi64EEENS7_ILi128EEES8_EEENS_10bfloat16_tEfNS_4arch4Sm80ELb1ELb0ELb1ELb0ELb0ELb0ELb0ELb0ELi2ELi2ELi4ELi2ELb1EEENS1_21CollectiveEpilogueBwdISA_SB_SD_Li256ELb0ELb0ELi2EEENS1_25SingleTileBwdLPTSchedulerILb0ELi128ELb0EEEEEEEEEvNT_6ParamsE$_ZZN4cute14transform_leafINS_15ArithmeticTupleIJNS1_IJiiEEEiiiEEENS_8identityEEEDaRKT_OT0_ENKUlRKT_E_clIiEEDaSC_) ;  /* 0xfffff0c000007944 */ /* 0x022fea0003c3ffff */
[----:B------:R1:W-:Y:S01]  /*9a40*/  STL [R1+0x164], R10 ;  /* 0x0001640a01007387 */ /* 0x0003e20000100800 */
[----:B------:R-:W-:Y:S01]  /*9a50*/  IMAD.MOV.U32 R8, RZ, RZ, R21 ;  /* 0x000000ffff087224 */ /* 0x000fe200078e0015 */
[----:B------:R-:W-:Y:S02]  /*9a60*/  MOV R21, R22 ;  /* 0x0000001600157202 */ /* 0x000fe40000000f00 */
[----:B------:R-:W-:Y:S02]  /*9a70*/  MOV R16, 0x9a90 ;  /* 0x00009a9000107802 */ /* 0x000fe40000000f00 */
[----:B-1----:R-:W-:Y:S05]  /*9a80*/  CALL.REL.NOINC `($_ZN7cutlass13device_kernelIN5flash19enable_sm80_to_sm89INS1_16FlashAttnBwdSm80INS1_25CollectiveMainloopBwdSm80ILi2ELi2EN4cute5tupleIJNS5_1CILi64EEENS7_ILi128EEES8_EEENS_10bfloat16_tEfNS_4arch4Sm80ELb1ELb0ELb1ELb0ELb0ELb0ELb0ELb0ELi2ELi2ELi4ELi2ELb1EEENS1_21CollectiveEpilogueBwdISA_SB_SD_Li256ELb0ELb0ELi2EEENS1_25SingleTileBwdLPTSchedulerILb0ELi128ELb0EEEEEEEEEvNT_6ParamsE$_ZZN4cute9transformINS_15ArithmeticTupleIJNS1_IJiiEEEiiiEEEZNS_14transform_leafIS3_NS_8identityEEEDaRKT_OT0_EUlRKT_E_EEDaS8_SA_ENKUlDpSD_E_clIJNS_5tupleIJiiEEEiiiEEEDaSF_) ;  /* 0x00000d2000007944 */ /* 0x002fea0003c00000 */
[----:B------:R-:W-:Y:S01]  /*9a90*/  MOV R21, 0x0 ;  /* 0x0000000000157802 */ /* 0x000fe20000000f00 */
[----:B-----5:R-:W-:Y:S01]  /*9aa0*/  IMAD.MOV.U32 R43, RZ, RZ, R6 ;  /* 0x000000ffff2b7224 */ /* 0x020fe200078e0006 */
[----:B------:R-:W-:Y:S01]  /*9ab0*/  MOV R41, R8 ;  /* 0x0000000800297202 */ /* 0x000fe20000000f00 */
[----:B------:R-:W-:Y:S01]  /*9ac0*/  IMAD.MOV.U32 R42, RZ, RZ, R7 ;  /* 0x000000ffff2a7224 */ /* 0x000fe200078e0007 */
[----:B------:R-:W-:Y:S06]  /*9ad0*/  RET.REL.NODEC R20 `(_ZN7cutlass13device_kernelIN5flash19enable_sm80_to_sm89INS1_16FlashAttnBwdSm80INS1_25CollectiveMainloopBwdSm80ILi2ELi2EN4cute5tupleIJNS5_1CILi64EEENS7_ILi128EEES8_EEENS_10bfloat16_tEfNS_4arch4Sm80ELb1ELb0ELb1ELb0ELb0ELb0ELb0ELb0ELi2ELi2ELi4ELi2ELb1EEENS1_21CollectiveEpilogueBwdISA_SB_SD_Li256ELb0ELb0ELi2EEENS1_25SingleTileBwdLPTSchedulerILb0ELi128ELb0EEEEEEEEEvNT_6ParamsE) ;  /* 0xffff652014007950 */ /* 0x000fec0003c3ffff */
        .type           $_ZN7cutlass13device_kernelIN5flash19enable_sm80_to_sm89INS1_16FlashAttnBwdSm80INS1_25CollectiveMainloopBwdSm80ILi2ELi2EN4cute5tupleIJNS5_1CILi64EEENS7_ILi128EEES8_EEENS_10bfloat16_tEfNS_4arch4Sm80ELb1ELb0ELb1ELb0ELb0ELb0ELb0ELb0ELi2ELi2ELi4ELi2ELb1EEENS1_21CollectiveEpilogueBwdISA_SB_SD_Li256ELb0ELb0ELi2EEENS1_25SingleTileBwdLPTSchedulerILb0ELi128ELb0EEEEEEEEEvNT_6ParamsE$_ZZN4cute7idx2crdINS_5tupleIJiEEENS1_IJNS1_IJNS1_IJNS_1CILi8EEENS3_ILi2EEEEEES5_S5_NS3_ILi4EEEEEEEEEEEDaRKT_RKT0_ENKUlRKT_RKT0_E_clIiS8_EEDaSI_SL_,@function
        .size           $_ZN7cutlass13device_kernelIN5flash19enable_sm80_to_sm89INS1_16FlashAttnBwdSm80INS1_25CollectiveMainloopBwdSm80ILi2ELi2EN4cute5tupleIJNS5_1CILi64EEENS7_ILi128EEES8_EEENS_10bfloat16_tEfNS_4arch4Sm80ELb1ELb0ELb1ELb0ELb0ELb0ELb0ELb0ELi2ELi2ELi4ELi2ELb1EEENS1_21CollectiveEpilogueBwdISA_SB_SD_Li256ELb0ELb0ELi2EEENS1_25SingleTileBwdLPTSchedulerILb0ELi128ELb0EEEEEEEEEvNT_6ParamsE$_ZZN4cute7idx2crdINS_5tupleIJiEEENS1_IJNS1_IJNS1_IJNS_1CILi8EEENS3_ILi2EEEEEES5_S5_NS3_ILi4EEEEEEEEEEEDaRKT_RKT0_ENKUlRKT_RKT0_E_clIiS8_EEDaSI_SL_,($_ZN7cutlass13device_kernelIN5flash19enable_sm80_to_sm89INS1_16FlashAttnBwdSm80INS1_25CollectiveMainloopBwdSm80ILi2ELi2EN4cute5tupleIJNS5_1CILi64EEENS7_ILi128EEES8_EEENS_10bfloat16_tEfNS_4arch4Sm80ELb1ELb0ELb1ELb0ELb0ELb0ELb0ELb0ELi2ELi2ELi4ELi2ELb1EEENS1_21CollectiveEpilogueBwdISA_SB_SD_Li256ELb0ELb0ELi2EEENS1_25SingleTileBwdLPTSchedulerILb0ELi128ELb0EEEEEEEEEvNT_6ParamsE$_ZZN4cute9transformINS_15ArithmeticTupleIJNS1_IJiiEEEiiiEEEZNS_14transform_leafIS3_NS_8identityEEEDaRKT_OT0_EUlRKT_E_EEDaS8_SA_ENKUlDpSD_E_clIJNS_5tupleIJiiEEEiiiEEEDaSF_ - $_ZN7cutlass13device_kernelIN5flash19enable_sm80_to_sm89INS1_16FlashAttnBwdSm80INS1_25CollectiveMainloopBwdSm80ILi2ELi2EN4cute5tupleIJNS5_1CILi64EEENS7_ILi128EEES8_EEENS_10bfloat16_tEfNS_4arch4Sm80ELb1ELb0ELb1ELb0ELb0ELb0ELb0ELb0ELi2ELi2ELi4ELi2ELb1EEENS1_21CollectiveEpilogueBwdISA_SB_SD_Li256ELb0ELb0ELi2EEENS1_25SingleTileBwdLPTSchedulerILb0ELi128ELb0EEEEEEEEEvNT_6ParamsE$_ZZN4cute7idx2crdINS_5tupleIJiEEENS1_IJNS1_IJNS1_IJNS_1CILi8EEENS3_ILi2EEEEEES5_S5_NS3_ILi4EEEEEEEEEEEDaRKT_RKT0_ENKUlRKT_RKT0_E_clIiS8_EEDaSI_SL_)
$_ZN7cutlass13device_kernelIN5flash19enable_sm80_to_sm89INS1_16FlashAttnBwdSm80INS1_25CollectiveMainloopBwdSm80ILi2ELi2EN4cute5tupleIJNS5_1CILi64EEENS7_ILi128EEES8_EEENS_10bfloat16_tEfNS_4arch4Sm80ELb1ELb0ELb1ELb0ELb0ELb0ELb0ELb0ELi2ELi2ELi4ELi2ELb1EEENS1_21CollectiveEpilogueBwdISA_SB_SD_Li256ELb0ELb0ELi2EEENS1_25SingleTileBwdLPTSchedulerILb0ELi128ELb0EEEEEEEEEvNT_6ParamsE$_ZZN4cute7idx2crdINS_5tupleIJiEEENS1_IJNS1_IJNS1_IJNS_1CILi8EEENS3_ILi2EEEEEES5_S5_NS3_ILi4EEEEEEEEEEEDaRKT_RKT0_ENKUlRKT_RKT0_E_clIiS8_EEDaSI_SL_:
        /* <DEDUP_REMOVED lines=73> */
[----:B------:R-:W-:-:S02]  /*9f70*/  MOV R16, 0x9fc0 ;  /* 0x00009fc000107802 */ /* 0x000fc40000000f00 */
[----:B------:R-:W-:-:S04]  /*9f80*/  LEA.HI R10, R38, R7, RZ, 0x1 ;  /* 0x00000007260a7211 */ /* 0x000fc800078f08ff */
[----:B------:R-:W-:-:S05]  /*9f90*/  LOP3.LUT R10, R10, 0xfffffffe, RZ, 0xc0, !PT ;  /* 0xfffffffe0a0a7812 */ /* 0x000fca00078ec0ff */
[----:B------:R-:W-:Y:S02]  /*9fa0*/  IMAD.IADD R7, R7, 0x1, -R10 ;  /* 0x0000000107077824 */ /* 0x000fe400078e0a0a */
[----:B--2--5:R-:W-:Y:S05]  /*9fb0*/  CALL.REL.NOINC `($_ZN7cutlass13device_kernelIN5flash19enable_sm80_to_sm89INS1_16FlashAttnBwdSm80INS1_25CollectiveMainloopBwdSm80ILi2ELi2EN4cute5tupleIJNS5_1CILi64EEENS7_ILi128EEES8_EEENS_10bfloat16_tEfNS_4arch4Sm80ELb1ELb0ELb1ELb0ELb0ELb0ELb0ELb0ELi2ELi2ELi4ELi2ELb1EEENS1_21CollectiveEpilogueBwdISA_SB_SD_Li256ELb0ELb0ELi2EEENS1_25SingleTileBwdLPTSchedulerILb0ELi128ELb0EEEEEEEEEvNT_6ParamsE$_ZN4cute5tupleIJiEEC2ERKi) ;  /* 0xffffe71000007944 */ /* 0x024fea0003c3ffff */
        /* <DEDUP_REMOVED lines=19> */
[----:B------:R-:W-:-:S02]  /*a0f0*/  MOV R16, 0xa110 ;  /* 0x0000a11000107802 */ /* 0x000fc40000000f00 */
[----:B-1---5:R-:W-:Y:S05]  /*a100*/  CALL.REL.NOINC `($_ZN7cutlass13device_kernelIN5flash19enable_sm80_to_sm89INS1_16FlashAttnBwdSm80INS1_25CollectiveMainloopBwdSm80ILi2ELi2EN4cute5tupleIJNS5_1CILi64EEENS7_ILi128EEES8_EEENS_10bfloat16_tEfNS_4arch4Sm80ELb1ELb0ELb1ELb0ELb0ELb0ELb0ELb0ELi2ELi2ELi4ELi2ELb1EEENS1_21CollectiveEpilogueBwdISA_SB_SD_Li256ELb0ELb0ELi2EEENS1_25SingleTileBwdLPTSchedulerILb0ELi128ELb0EEEEEEEEEvNT_6ParamsE$_ZN4cute5tupleIJiEEC2ERKi) ;  /* 0xffffe5c000007944 */ /* 0x022fea0003c3ffff */
[----:B------:R1:W5:Y:S01]  /*a110*/  LDL R7, [R1+0x160] ;  /* 0x0001600001077983 */ /* 0x0003620000100800 */
[----:B------:R-:W-:-:S02]  /*a120*/  MOV R23, R22 ;  /* 0x0000001600177202 */ /* 0x000fc40000000f00 */
[----:B------:R-:W-:Y:S02]  /*a130*/  MOV R18, 0xa150 ;  /* 0x0000a15000127802 */ /* 0x000fe40000000f00 */
[----:B-1---5:R-:W-:Y:S05]  /*a140*/  CALL.REL.NOINC `($_ZN7cutlass13device_kernelIN5flash19enable_sm80_to_sm89INS1_16FlashAttnBwdSm80INS1_25CollectiveMainloopBwdSm80ILi2ELi2EN4cute5tupleIJNS5_1CILi64EEENS7_ILi128EEES8_EEENS_10bfloat16_tEfNS_4arch4Sm80ELb1ELb0ELb1ELb0ELb0ELb0ELb0ELb0ELi2ELi2ELi4ELi2ELb1EEENS1_21CollectiveEpilogueBwdISA_SB_SD_Li256ELb0ELb0ELi2EEENS1_25SingleTileBwdLPTSchedulerILb0ELi128ELb0EEEEEEEEEvNT_6ParamsE$_ZN4cute5tupleIJNS_1CILi0EEES2_iEEC2ERKS2_S5_RKi) ;  /* 0xffffe44000007944 */ /* 0x022fea0003c3ffff */
        /* <DEDUP_REMOVED lines=8> */
[----:B-1---5:R-:W-:Y:S05]  /*a1d0*/  CALL.REL.NOINC `($_ZN7cutlass13device_kernelIN5flash19enable_sm80_to_sm89INS1_16FlashAttnBwdSm80INS1_25CollectiveMainloopBwdSm80ILi2ELi2EN4cute5tupleIJNS5_1CILi64EEENS7_ILi128EEES8_EEENS_10bfloat16_tEfNS_4arch4Sm80ELb1ELb0ELb1ELb0ELb0ELb0ELb0ELb0ELi2ELi2ELi4ELi2ELb1EEENS1_21CollectiveEpilogueBwdISA_SB_SD_Li256ELb0ELb0ELi2EEENS1_25SingleTileBwdLPTSchedulerILb0ELi128ELb0EEEEEEEEEvNT_6ParamsE$_ZN4cute5tupleIJNS_1CILi0EEES2_S2_iEEC2ERKS2_S5_S5_RKi) ;  /* 0xffffe37000007944 */ /* 0x022fea0003c3ffff */
[----:B------:R2:W5:Y:S01]  /*a1e0*/  LDL R16, [R1+0x168] ;  /* 0x0001680001107983 */ /* 0x0005620000100800 */
[----:B------:R-:W-:Y:S02]  /*a1f0*/  MOV R23, R22 ;  /* 0x0000001600177202 */ /* 0x000fe40000000f00 */
[----:B------:R-:W-:-:S02]  /*a200*/  MOV R10, 0xa220 ;  /* 0x0000a220000a7802 */ /* 0x000fc40000000f00 */
[----:B-12--5:R-:W-:Y:S05]  /*a210*/  CALL.REL.NOINC `($_ZN7cutlass13device_kernelIN5flash19enable_sm80_to_sm89INS1_16FlashAttnBwdSm80INS1_25CollectiveMainloopBwdSm80ILi2ELi2EN4cute5tupleIJNS5_1CILi64EEENS7_ILi128EEES8_EEENS_10bfloat16_tEfNS_4arch4Sm80ELb1ELb0ELb1ELb0ELb0ELb0ELb0ELb0ELi2ELi2ELi4ELi2ELb1EEENS1_21CollectiveEpilogueBwdISA_SB_SD_Li256ELb0ELb0ELi2EEENS1_25SingleTileBwdLPTSchedulerILb0ELi128ELb0EEEEEEEEEvNT_6ParamsE$_ZN4cute3eso3ESOILb1ELb0EJNS_1CILi0EEES3_iS3_EEC2ERKS3_S6_RKiS6_) ;  /* 0xffffdb8000007944 */ /* 0x026fea0003c3ffff */
[----:B-1----:R1:W5:Y:S01]  /*a220*/  LDL R13, [R1+0x168] ;  /* 0x00016800010d7983 */ /* 0x0023620000100800 */
[----:B------:R-:W-:-:S02]  /*a230*/  MOV R7, R22 ;  /* 0x0000001600077202 */ /* 0x000fc40000000f00 */
        /* <DEDUP_REMOVED lines=8> */
[----:B------:R-:W-:Y:S02]  /*a2c0*/  MOV R13, R22 ;  /* 0x00000016000d7202 */ /* 0x000fe40000000f00 */
[----:B------:R-:W-:Y:S02]  /*a2d0*/  MOV R18, 0xa2f0 ;  /* 0x0000a2f000127802 */ /* 0x000fe40000000f00 */
[----:B-1---5:R-:W-:Y:S05]  /*a2e0*/  CALL.REL.NOINC `($_ZN7cutlass13device_kernelIN5flash19enable_sm80_to_sm89INS1_16FlashAttnBwdSm80INS1_25CollectiveMainloopBwdSm80ILi2ELi2EN4cute5tupleIJNS5_1CILi64EEENS7_ILi128EEES8_EEENS_10bfloat16_tEfNS_4arch4Sm80ELb1ELb0ELb1ELb0ELb0ELb0ELb0ELb0ELi2ELi2ELi4ELi2ELb1EEENS1_21CollectiveEpilogueBwdISA_SB_SD_Li256ELb0ELb0ELi2EEENS1_25SingleTileBwdLPTSchedulerILb0ELi128ELb0EEEEEEEEEvNT_6ParamsE$_ZN4cute5tupleIJNS_1CILi0EEEiEEC2ERKS2_RKi) ;  /* 0xffffe34000007944 */ /* 0x022fea0003c3ffff */
[----:B------:R1:W5:Y:S01]  /*a2f0*/  LDL R7, [R1+0x168] ;  /* 0x0001680001077983 */ /* 0x0003620000100800 */
[----:B------:R-:W-:Y:S02]  /*a300*/  MOV R23, R22 ;  /* 0x0000001600177202 */ /* 0x000fe40000000f00 */
[----:B------:R-:W-:-:S02]  /*a310*/  MOV R16, 0xa330 ;  /* 0x0000a33000107802 */ /* 0x000fc40000000f00 */
[----:B-1---5:R-:W-:Y:S05]  /*a320*/  CALL.REL.NOINC `($_ZN7cutlass13device_kernelIN5flash19enable_sm80_to_sm89INS1_16FlashAttnBwdSm80INS1_25CollectiveMainloopBwdSm80ILi2ELi2EN4cute5tupleIJNS5_1CILi64EEENS7_ILi128EEES8_EEENS_10bfloat16_tEfNS_4arch4Sm80ELb1ELb0ELb1ELb0ELb0ELb0ELb0ELb0ELi2ELi2ELi4ELi2ELb1EEENS1_21CollectiveEpilogueBwdISA_SB_SD_Li256ELb0ELb0ELi2EEENS1_25SingleTileBwdLPTSchedulerILb0ELi128ELb0EEEEEEEEEvNT_6ParamsE$_ZN4cute3eso3ESOILb1ELb0EJNS_1CILi0EEEiS3_S3_EEC2ERKS3_RKiS6_S6_) ;  /* 0xffffdbb000007944 */ /* 0x022fea0003c3ffff */
[----:B------:R-:W-:Y:S01]  /*a330*/  STL [R1+0x160], R44 ;  /* 0x0001602c01007387 */ /* 0x000fe20000100800 */
[----:B------:R-:W-:Y:S01]  /*a340*/  IMAD.MOV.U32 R23, RZ, RZ, R22 ;  /* 0x000000ffff177224 */ /* 0x000fe200078e0016 */
[----:B------:R-:W-:-:S02]  /*a350*/  MOV R11, R0 ;  /* 0x00000000000b7202 */ /* 0x000fc40000000f00 */
[----:B-1----:R1:W5:Y:S04]  /*a360*/  LDL R6, [R1+0x168] ;  /* 0x0001680001067983 */ /* 0x0023680000100800 */
[----:B------:R2:W-:Y:S02]  /*a370*/  STL [R1+0x168], R10 ;  /* 0x0001680a01007387 */ /* 0x0005e40000100800 */
[----:B--2---:R-:W-:Y:S02]  /*a380*/  MOV R10, 0xa3a0 ;  /* 0x0000a3a0000a7802 */ /* 0x004fe40000000f00 */
[----:B-1---5:R-:W-:Y:S05]  /*a390*/  CALL.REL.NOINC `($_ZN7cutlass13device_kernelIN5flash19enable_sm80_to_sm89INS1_16FlashAttnBwdSm80INS1_25CollectiveMainloopBwdSm80ILi2ELi2EN4cute5tupleIJNS5_1CILi64EEENS7_ILi128EEES8_EEENS_10bfloat16_tEfNS_4arch4Sm80ELb1ELb0ELb1ELb0ELb0ELb0ELb0ELb0ELi2ELi2ELi4ELi2ELb1EEENS1_21CollectiveEpilogueBwdISA_SB_SD_Li256ELb0ELb0ELi2EEENS1_25SingleTileBwdLPTSchedulerILb0ELi128ELb0EEEEEEEEEvNT_6ParamsE$_ZZN4cuteplIJNS_1CILi0EEEiEJS2_S2_iiEEEDaRKNS_15ArithmeticTupleIJDpT_EEERKNS3_IJDpT0_EEEENKUlDpRKT_E_clIJS2_iiiEEEDaSH_) ;  /* 0x000007b000007944 */ /* 0x022fea0003c00000 */
[----:B------:R-:W-:Y:S01]  /*a3a0*/  IMAD.MOV.U32 R16, RZ, RZ, R9 ;  /* 0x000000ffff107224 */ /* 0x000fe200078e0009 */
[----:B------:R-:W-:Y:S02]  /*a3b0*/  MOV R23, R22 ;  /* 0x0000001600177202 */ /* 0x000fe40000000f00 */
[----:B------:R-:W-:Y:S02]  /*a3c0*/  MOV R10, 0xa3e0 ;  /* 0x0000a3e0000a7802 */ /* 0x000fe40000000f00 */
[----:B-1---5:R-:W-:Y:S05]  /*a3d0*/  CALL.REL.NOINC `($_ZN7cutlass13device_kernelIN5flash19enable_sm80_to_sm89INS1_16FlashAttnBwdSm80INS1_25CollectiveMainloopBwdSm80ILi2ELi2EN4cute5tupleIJNS5_1CILi64EEENS7_ILi128EEES8_EEENS_10bfloat16_tEfNS_4arch4Sm80ELb1ELb0ELb1ELb0ELb0ELb0ELb0ELb0ELi2ELi2ELi4ELi2ELb1EEENS1_21CollectiveEpilogueBwdISA_SB_SD_Li256ELb0ELb0ELi2EEENS1_25SingleTileBwdLPTSchedulerILb0ELi128ELb0EEEEEEEEEvNT_6ParamsE$_ZN4cute3eso3ESOILb0ELb1EJNS_15ArithmeticTupleIJiiEEENS_1CILi0EEES5_S5_EEC2ERKS3_RKS5_SA_SA_) ;  /* 0xffffd6d000007944 */ /* 0x022fea0003c3ffff */
        /* <DEDUP_REMOVED lines=61> */
        .type           $_ZN7cutlass13device_kernelIN5flash19enable_sm80_to_sm89INS1_16FlashAttnBwdSm80INS1_25CollectiveMainloopBwdSm80ILi2ELi2EN4cute5tupleIJNS5_1CILi64EEENS7_ILi128EEES8_EEENS_10bfloat16_tEfNS_4arch4Sm80ELb1ELb0ELb1ELb0ELb0ELb0ELb0ELb0ELi2ELi2ELi4ELi2ELb1EEENS1_21CollectiveEpilogueBwdISA_SB_SD_Li256ELb0ELb0ELi2EEENS1_25SingleTileBwdLPTSchedulerILb0ELi128ELb0EEEEEEEEEvNT_6ParamsE$_ZZN4cute9transformINS_15ArithmeticTupleIJNS1_IJiiEEEiiiEEEZNS_14transform_leafIS3_NS_8identityEEEDaRKT_OT0_EUlRKT_E_EEDaS8_SA_ENKUlDpSD_E_clIJNS_5tupleIJiiEEEiiiEEEDaSF_,@function
        .size           $_ZN7cutlass13device_kernelIN5flash19enable_sm80_to_sm89INS1_16FlashAttnBwdSm80INS1_25CollectiveMainloopBwdSm80ILi2ELi2EN4cute5tupleIJNS5_1CILi64EEENS7_ILi128EEES8_EEENS_10bfloat16_tEfNS_4arch4Sm80ELb1ELb0ELb1ELb0ELb0ELb0ELb0ELb0ELi2ELi2ELi4ELi2ELb1EEENS1_21CollectiveEpilogueBwdISA_SB_SD_Li256ELb0ELb0ELi2EEENS1_25SingleTileBwdLPTSchedulerILb0ELi128ELb0EEEEEEEEEvNT_6ParamsE$_ZZN4cute9transformINS_15ArithmeticTupleIJNS1_IJiiEEEiiiEEEZNS_14transform_leafIS3_NS_8identityEEEDaRKT_OT0_EUlRKT_E_EEDaS8_SA_ENKUlDpSD_E_clIJNS_5tupleIJiiEEEiiiEEEDaSF_,($_ZN7cutlass13device_kernelIN5flash19enable_sm80_to_sm89INS1_16FlashAttnBwdSm80INS1_25CollectiveMainloopBwdSm80ILi2ELi2EN4cute5tupleIJNS5_1CILi64EEENS7_ILi128EEES8_EEENS_10bfloat16_tEfNS_4arch4Sm80ELb1ELb0ELb1ELb0ELb0ELb0ELb0ELb0ELi2ELi2ELi4ELi2ELb1EEENS1_21CollectiveEpilogueBwdISA_SB_SD_Li256ELb0ELb0ELi2EEENS1_25SingleTileBwdLPTSchedulerILb0ELi128ELb0EEEEEEEEEvNT_6ParamsE$_ZZN4cute9transformINS_15ArithmeticTupleIJiiEEEZNS_14transform_leafIS2_RNS_8identityEEEDaRKT_OT0_EUlRKT_E_EEDaS8_SA_ENKUlDpSD_E_clIJiiEEEDaSF_ - $_ZN7cutlass13device_kernelIN5flash19enable_sm80_to_sm89INS1_16FlashAttnBwdSm80INS1_25CollectiveMainloopBwdSm80ILi2ELi2EN4cute5tupleIJNS5_1CILi64EEENS7_ILi128EEES8_EEENS_10bfloat16_tEfNS_4arch4Sm80ELb1ELb0ELb1ELb0ELb0ELb0ELb0ELb0ELi2ELi2ELi4ELi2ELb1EEENS1_21CollectiveEpilogueBwdISA_SB_SD_Li256ELb0ELb0ELi2EEENS1_25SingleTileBwdLPTSchedulerILb0ELi128ELb0EEEEEEEEEvNT_6ParamsE$_ZZN4cute9transformINS_15ArithmeticTupleIJNS1_IJiiEEEiiiEEEZNS_14transform_leafIS3_NS_8identityEEEDaRKT_OT0_EUlRKT_E_EEDaS8_SA_ENKUlDpSD_E_clIJNS_5tupleIJiiEEEiiiEEEDaSF_)
$_ZN7cutlass13device_kernelIN5flash19enable_sm80_to_sm89INS1_16FlashAttnBwdSm80INS1_25CollectiveMainloopBwdSm80ILi2ELi2EN4cute5tupleIJNS5_1CILi64EEENS7_ILi128EEES8_EEENS_10bfloat16_tEfNS_4arch4Sm80ELb1ELb0ELb1ELb0ELb0ELb0ELb0ELb0ELi2ELi2ELi4ELi2ELb1EEENS1_21CollectiveEpilogueBwdISA_SB_SD_Li256ELb0ELb0ELi2EEENS1_25SingleTileBwdLPTSchedulerILb0ELi128ELb0EEEEEEEEEvNT_6ParamsE$_ZZN4cute9transformINS_15ArithmeticTupleIJNS1_IJiiEEEiiiEEEZNS_14transform_leafIS3_NS_8identityEEEDaRKT_OT0_EUlRKT_E_EEDaS8_SA_ENKUlDpSD_E_clIJNS_5tupleIJiiEEEiiiEEEDaSF_:
[----:B------:R-:W-:Y:S02]  /*a7b0*/  IADD3 R9, R1, 0x19c, RZ ;  /* 0x0000019c01097810 */ /* 0x000fe40007ffe0ff */
[----:B------:R-:W-:-:S02]  /*a7c0*/  MOV R10, 0xa7f0 ;  /* 0x0000a7f0000a7802 */ /* 0x000fc40000000f00 */
[----:B------:R-:W-:Y:S02]  /*a7d0*/  IADD3 R9, R9, c[0x0][0x20], RZ ;  /* 0x0000080009097a10 */ /* 0x000fe40007ffe0ff */
[----:B------:R-:W-:Y:S05]  /*a7e0*/  CALL.REL.NOINC `($_ZN7cutlass13device_kernelIN5flash19enable_sm80_to_sm89INS1_16FlashAttnBwdSm80INS1_25CollectiveMainloopBwdSm80ILi2ELi2EN4cute5tupleIJNS5_1CILi64EEENS7_ILi128EEES8_EEENS_10bfloat16_tEfNS_4arch4Sm80ELb1ELb0ELb1ELb0ELb0ELb0ELb0ELb0ELi2ELi2ELi4ELi2ELb1EEENS1_21CollectiveEpilogueBwdISA_SB_SD_Li256ELb0ELb0ELi2EEENS1_25SingleTileBwdLPTSchedulerILb0ELi128ELb0EEEEEEEEEvNT_6ParamsE$_ZN4cute3eso3ESOILb0ELb0EJNS_5tupleIJiiEEEiiiEEC2ERKS3_RKiS8_S8_) ;  /* 0xffffcf9000007944 */ /* 0x000fea0003c3ffff */
[----:B-1----:R1:W5:Y:S04]  /*a7f0*/  LDL R8, [R1+0x1ac] ;  /* 0x0001ac0001087983 */ /* 0x0023680000100800 */
[----:B------:R1:W5:Y:S04]  /*a800*/  LDL R7, [R1+0x1a4] ;  /* 0x0001a40001077983 */ /* 0x0003680000100800 */
[----:B------:R1:W5:Y:S01]  /*a810*/  LDL R6, [R1+0x19c] ;  /* 0x00019c0001067983 */ /* 0x0003620000100800 */
[----:B------:R-:W-:-:S04]  /*a820*/  MOV R17, 0x0 ;  /* 0x0000000000117802 */ /* 0x000fc80000000f00 */
[----:B------:R-:W-:Y:S05]  /*a830*/  RET.REL.NODEC R16 `(_ZN7cutlass13device_kernelIN5flash19enable_sm80_to_sm89INS1_16FlashAttnBwdSm80INS1_25CollectiveMainloopBwdSm80ILi2ELi2EN4cute5tupleIJNS5_1CILi64EEENS7_ILi128EEES8_EEENS_10bfloat16_tEfNS_4arch4Sm80ELb1ELb0ELb1ELb0ELb0ELb0ELb0ELb0ELi2ELi2ELi4ELi2ELb1EEENS1_21CollectiveEpilogueBwdISA_SB_SD_Li256ELb0ELb0ELi2EEENS1_25SingleTileBwdLPTSchedulerILb0ELi128ELb0EEEEEEEEEvNT_6ParamsE) ;  /* 0xffff57c010007950 */ /* 0x000fea0003c3ffff */
        .type           $_ZN7cutlass13device_kernelIN5flash19enable_sm80_to_sm89INS1_16FlashAttnBwdSm80INS1_25CollectiveMainloopBwdSm80ILi2ELi2EN4cute5tupleIJNS5_1CILi64EEENS7_ILi128EEES8_EEENS_10bfloat16_tEfNS_4arch4Sm80ELb1ELb0ELb1ELb0ELb0ELb0ELb0ELb0ELi2ELi2ELi4ELi2ELb1EEENS1_21CollectiveEpilogueBwdISA_SB_SD_Li256ELb0ELb0ELi2EEENS1_25SingleTileBwdLPTSchedulerILb0ELi128ELb0EEEEEEEEEvNT_6ParamsE$_ZZN4cute9transformINS_15ArithmeticTupleIJiiEEEZNS_14transform_leafIS2_RNS_8identityEEEDaRKT_OT0_EUlRKT_E_EEDaS8_SA_ENKUlDpSD_E_clIJiiEEEDaSF_,@function
        .size           $_ZN7cutlass13device_kernelIN5flash19enable_sm80_to_sm89INS1_16FlashAttnBwdSm80INS1_25CollectiveMainloopBwdSm80ILi2ELi2EN4cute5tupleIJNS5_1CILi64EEENS7_ILi128EEES8_EEENS_10bfloat16_tEfNS_4arch4Sm80ELb1ELb0ELb1ELb0ELb0ELb0ELb0ELb0ELi2ELi2ELi4ELi2ELb1EEENS1_21CollectiveEpilogueBwdISA_SB_SD_Li256ELb0ELb0ELi2EEENS1_25SingleTileBwdLPTSchedulerILb0ELi128ELb0EEEEEEEEEvNT_6ParamsE$_ZZN4cute9transformINS_15ArithmeticTupleIJiiEEEZNS_14transform_leafIS2_RNS_8identityEEEDaRKT_OT0_EUlRKT_E_EEDaS8_SA_ENKUlDpSD_E_clIJiiEEEDaSF_,($_ZN7cutlass13device_kernelIN5flash19enable_sm80_to_sm89INS1_16FlashAttnBwdSm80INS1_25CollectiveMainloopBwdSm80ILi2ELi2EN4cute5tupleIJNS5_1CILi64EEENS7_ILi128EEES8_EEENS_10bfloat16_tEfNS_4arch4Sm80ELb1ELb0ELb1ELb0ELb0ELb0ELb0ELb0ELi2ELi2ELi4ELi2ELb1EEENS1_21CollectiveEpilogueBwdISA_SB_SD_Li256ELb0ELb0ELi2EEENS1_25SingleTileBwdLPTSchedulerILb0ELi128ELb0EEEEEEEEEvNT_6ParamsE$_ZZN4cuteplIJNS_15ArithmeticTupleIJiEEEEJNS1_IJNS_1CILi0EEEiEEEEEEDaRKNS1_IJDpT_EEERKNS1_IJDpT0_EEEENKUlDpRKT_E_clIJNS1_IJiiEEEEEEDaSJ_ - $_ZN7cutlass13device_kernelIN5flash19enable_sm80_to_sm89INS1_16FlashAttnBwdSm80INS1_25CollectiveMainloopBwdSm80ILi2ELi2EN4cute5tupleIJNS5_1CILi64EEENS7_ILi128EEES8_EEENS_10bfloat16_tEfNS_4arch4Sm80ELb1ELb0ELb1ELb0ELb0ELb0ELb0ELb0ELi2ELi2ELi4ELi2ELb1EEENS1_21CollectiveEpilogueBwdISA_SB_SD_Li256ELb0ELb0ELi2EEENS1_25SingleTileBwdLPTSchedulerILb0ELi128ELb0EEEEEEEEEvNT_6ParamsE$_ZZN4cute9transformINS_15ArithmeticTupleIJiiEEEZNS_14transform_leafIS2_RNS_8identityEEEDaRKT_OT0_EUlRKT_E_EEDaS8_SA_ENKUlDpSD_E_clIJiiEEEDaSF_)
$_ZN7cutlass13device_kernelIN5flash19enable_sm80_to_sm89INS1_16FlashAttnBwdSm80INS1_25CollectiveMainloopBwdSm80ILi2ELi2EN4cute5tupleIJNS5_1CILi64EEENS7_ILi128EEES8_EEENS_10bfloat16_tEfNS_4arch4Sm80ELb1ELb0ELb1ELb0ELb0ELb0ELb0ELb0ELi2ELi2ELi4ELi2ELb1EEENS1_21CollectiveEpilogueBwdISA_SB_SD_Li256ELb0ELb0ELi2EEENS1_25SingleTileBwdLPTSchedulerILb0ELi128ELb0EEEEEEEEEvNT_6ParamsE$_ZZN4cute9transformINS_15ArithmeticTupleIJiiEEEZNS_14transform_leafIS2_RNS_8identityEEEDaRKT_OT0_EUlRKT_E_EEDaS8_SA_ENKUlDpSD_E_clIJiiEEEDaSF_:
[----:B------:R-:W-:Y:S02]  /*a840*/  IADD3 R7, R1, 0x1a0, RZ ;  /* 0x000001a001077810 */ /* 0x000fe40007ffe0ff */
[----:B------:R-:W-:Y:S02]  /*a850*/  MOV R10, 0xa880 ;  /* 0x0000a880000a7802 */ /* 0x000fe40000000f00 */
[----:B------:R-:W-:Y:S02]  /*a860*/  IADD3 R7, R7, c[0x0][0x20], RZ ;  /* 0x0000080007077a10 */ /* 0x000fe40007ffe0ff */
[----:B------:R-:W-:Y:S05]  /*a870*/  CALL.REL.NOINC `($_ZN7cutlass13device_kernelIN5flash19enable_sm80_to_sm89INS1_16FlashAttnBwdSm80INS1_25CollectiveMainloopBwdSm80ILi2ELi2EN4cute5tupleIJNS5_1CILi64EEENS7_ILi128EEES8_EEENS_10bfloat16_tEfNS_4arch4Sm80ELb1ELb0ELb1ELb0ELb0ELb0ELb0ELb0ELi2ELi2ELi4ELi2ELb1EEENS1_21CollectiveEpilogueBwdISA_SB_SD_Li256ELb0ELb0ELi2EEENS1_25SingleTileBwdLPTSchedulerILb0ELi128ELb0EEEEEEEEEvNT_6ParamsE$_ZN4cute3eso3ESOILb0ELb0EJiiEEC2ERKiS4_) ;  /* 0xffffd0e000007944 */ /* 0x000fea0003c3ffff */
[----:B-1----:R1:W5:Y:S01]  /*a880*/  LDL.64 R6, [R1+0x1a0] ;  /* 0x0001a00001067983 */ /* 0x0023620000100a00 */
[----:B------:R-:W-:-:S04]  /*a890*/  MOV R9, 0x0 ;  /* 0x0000000000097802 */ /* 0x000fc80000000f00 */
[----:B------:R-:W-:Y:S05]  /*a8a0*/  RET.REL.NODEC R8 `(_ZN7cutlass13device_kernelIN5flash19enable_sm80_to_sm89INS1_16FlashAttnBwdSm80INS1_25CollectiveMainloopBwdSm80ILi2ELi2EN4cute5tupleIJNS5_1CILi64EEENS7_ILi128EEES8_EEENS_10bfloat16_tEfNS_4arch4Sm80ELb1ELb0ELb1ELb0ELb0ELb0ELb0ELb0ELi2ELi2ELi4ELi2ELb1EEENS1_21CollectiveEpilogueBwdISA_SB_SD_Li256ELb0ELb0ELi2EEENS1_25SingleTileBwdLPTSchedulerILb0ELi128ELb0EEEEEEEEEvNT_6ParamsE) ;  /* 0xffff575008007950 */ /* 0x000fea0003c3ffff */
        .type           $_ZN7cutlass13device_kernelIN5flash19enable_sm80_to_sm89INS1_16FlashAttnBwdSm80INS1_25CollectiveMainloopBwdSm80ILi2ELi2EN4cute5tupleIJNS5_1CILi64EEENS7_ILi128EEES8_EEENS_10bfloat16_tEfNS_4arch4Sm80ELb1ELb0ELb1ELb0ELb0ELb0ELb0ELb0ELi2ELi2ELi4ELi2ELb1EEENS1_21CollectiveEpilogueBwdISA_SB_SD_Li256ELb0ELb0ELi2EEENS1_25SingleTileBwdLPTSchedulerILb0ELi128ELb0EEEEEEEEEvNT_6ParamsE$_ZZN4cuteplIJNS_15ArithmeticTupleIJiEEEEJNS1_IJNS_1CILi0EEEiEEEEEEDaRKNS1_IJDpT_EEERKNS1_IJDpT0_EEEENKUlDpRKT_E_clIJNS1_IJiiEEEEEEDaSJ_,@function
        .size           $_ZN7cutlass13device_kernelIN5flash19enable_sm80_to_sm89INS1_16FlashAttnBwdSm80INS1_25CollectiveMainloopBwdSm80ILi2ELi2EN4cute5tupleIJNS5_1CILi64EEENS7_ILi128EEES8_EEENS_10bfloat16_tEfNS_4arch4Sm80ELb1ELb0ELb1ELb0ELb0ELb0ELb0ELb0ELi2ELi2ELi4ELi2ELb1EEENS1_21CollectiveEpilogueBwdISA_SB_SD_Li256ELb0ELb0ELi2EEENS1_25SingleTileBwdLPTSchedulerILb0ELi128ELb0EEEEEEEEEvNT_6ParamsE$_ZZN4cuteplIJNS_15ArithmeticTupleIJiEEEEJNS1_IJNS_1CILi0EEEiEEEEEEDaRKNS1_IJDpT_EEERKNS1_IJDpT0_EEEENKUlDpRKT_E_clIJNS1_IJiiEEEEEEDaSJ_,($_ZN7cutlass13device_kernelIN5flash19enable_sm80_to_sm89INS1_16FlashAttnBwdSm80INS1_25CollectiveMainloopBwdSm80ILi2ELi2EN4cute5tupleIJNS5_1CILi64EEENS7_ILi128EEES8_EEENS_10bfloat16_tEfNS_4arch4Sm80ELb1ELb0ELb1ELb0ELb0ELb0ELb0ELb0ELi2ELi2ELi4ELi2ELb1EEENS1_21CollectiveEpilogueBwdISA_SB_SD_Li256ELb0ELb0ELi2EEENS1_25SingleTileBwdLPTSchedulerILb0ELi128ELb0EEEEEEEEEvNT_6ParamsE$_ZZN4cuteplIJNS_15ArithmeticTupleIJiiEEEEJNS_1CILi0EEEiiiEEEDaRKNS1_IJDpT_EEERKNS1_IJDpT0_EEEENKUlDpRKT_E_clIJS2_iiiEEEDaSI_ - $_ZN7cutlass13device_kernelIN5flash19enable_sm80_to_sm89INS1_16FlashAttnBwdSm80INS1_25CollectiveMainloopBwdSm80ILi2ELi2EN4cute5tupleIJNS5_1CILi64EEENS7_ILi128EEES8_EEENS_10bfloat16_tEfNS_4arch4Sm80ELb1ELb0ELb1ELb0ELb0ELb0ELb0ELb0ELi2ELi2ELi4ELi2ELb1EEENS1_21CollectiveEpilogueBwdISA_SB_SD_Li256ELb0ELb0ELi2EEENS1_25SingleTileBwdLPTSchedulerILb0ELi128ELb0EEEEEEEEEvNT_6ParamsE$_ZZN4cuteplIJNS_15ArithmeticTupleIJiEEEEJNS1_IJNS_1CILi0EEEiEEEEEEDaRKNS1_IJDpT_EEERKNS1_IJDpT0_EEEENKUlDpRKT_E_clIJNS1_IJiiEEEEEEDaSJ_)
$_ZN7cutlass13device_kernelIN5flash19enable_sm80_to_sm89INS1_16FlashAttnBwdSm80INS1_25CollectiveMainloopBwdSm80ILi2ELi2EN4cute5tupleIJNS5_1CILi64EEENS7_ILi128EEES8_EEENS_10bfloat16_tEfNS_4arch4Sm80ELb1ELb0ELb1ELb0ELb0ELb0ELb0ELb0ELi2ELi2ELi4ELi2ELb1EEENS1_21CollectiveEpilogueBwdISA_SB_SD_Li256ELb0ELb0ELi2EEENS1_25SingleTileBwdLPTSchedulerILb0ELi128ELb0EEEEEEEEEvNT_6ParamsE$_ZZN4cuteplIJNS_15ArithmeticTupleIJiEEEEJNS1_IJNS_1CILi0EEEiEEEEEEDaRKNS1_IJDpT_EEERKNS1_IJDpT0_EEEENKUlDpRKT_E_clIJNS1_IJiiEEEEEEDaSJ_:
[----:B------:R-:W-:Y:S02]  /*a8b0*/  IADD3 R7, R1, 0x19c, RZ ;  /* 0x0000019c01077810 */ /* 0x000fe40007ffe0ff */
[----:B------:R-:W-:Y:S02]  /*a8c0*/  MOV R10, 0xa8f0 ;  /* 0x0000a8f0000a7802 */ /* 0x000fe40000000f00 */
[----:B------:R-:W-:Y:S02]  /*a8d0*/  IADD3 R7, R7, c[0x0][0x20], RZ ;  /* 0x0000080007077a10 */ /* 0x000fe40007ffe0ff */
[----:B------:R-:W-:Y:S05]  /*a8e0*/  CALL.REL.NOINC `($_ZN7cutlass13device_kernelIN5flash19enable_sm80_to_sm89INS1_16FlashAttnBwdSm80INS1_25CollectiveMainloopBwdSm80ILi2ELi2EN4cute5tupleIJNS5_1CILi64EEENS7_ILi128EEES8_EEENS_10bfloat16_tEfNS_4arch4Sm80ELb1ELb0ELb1ELb0ELb0ELb0ELb0ELb0ELi2ELi2ELi4ELi2ELb1EEENS1_21CollectiveEpilogueBwdISA_SB_SD_Li256ELb0ELb0ELi2EEENS1_25SingleTileBwdLPTSchedulerILb0ELi128ELb0EEEEEEEEEvNT_6ParamsE$_ZN4cute5tupleIJNS_15ArithmeticTupleIJiiEEEEEC2ERKS2_) ;  /* 0xffffdbe000007944 */ /* 0x000fea0003c3ffff */
[----:B------:R2:W5:Y:S04]  /*a8f0*/  LDL R9, [R1+0x1a0] ;  /* 0x0001a00001097983 */ /* 0x0005680000100800 */
[----:B------:R2:W5:Y:S01]  /*a900*/  LDL R8, [R1+0x19c] ;  /* 0x00019c0001087983 */ /* 0x0005620000100800 */
[----:B-1----:R-:W-:-:S04]  /*a910*/  MOV R7, 0x0 ;  /* 0x0000000000077802 */ /* 0x002fc80000000f00 */
[----:B------:R-:W-:Y:S05]  /*a920*/  RET.REL.NODEC R6 `(_ZN7cutlass13device_kernelIN5flash19enable_sm80_to_sm89INS1_16FlashAttnBwdSm80INS1_25CollectiveMainloopBwdSm80ILi2ELi2EN4cute5tupleIJNS5_1CILi64EEENS7_ILi128EEES8_EEENS_10bfloat16_tEfNS_4arch4Sm80ELb1ELb0ELb1ELb0ELb0ELb0ELb0ELb0ELi2ELi2ELi4ELi2ELb1EEENS1_21CollectiveEpilogueBwdISA_SB_SD_Li256ELb0ELb0ELi2EEENS1_25SingleTileBwdLPTSchedulerILb0ELi128ELb0EEEEEEEEEvNT_6ParamsE) ;  /* 0xffff56d006007950 */ /* 0x000fea0003c3ffff */
        .type           $_ZN7cutlass13device_kernelIN5flash19enable_sm80_to_sm89INS1_16FlashAttnBwdSm80INS1_25CollectiveMainloopBwdSm80ILi2ELi2EN4cute5tupleIJNS5_1CILi64EEENS7_ILi128EEES8_EEENS_10bfloat16_tEfNS_4arch4Sm80ELb1ELb0ELb1ELb0ELb0ELb0ELb0ELb0ELi2ELi2ELi4ELi2ELb1EEENS1_21CollectiveEpilogueBwdISA_SB_SD_Li256ELb0ELb0ELi2EEENS1_25SingleTileBwdLPTSchedulerILb0ELi128ELb0EEEEEEEEEvNT_6ParamsE$_ZZN4cuteplIJNS_15ArithmeticTupleIJiiEEEEJNS_1CILi0EEEiiiEEEDaRKNS1_IJDpT_EEERKNS1_IJDpT0_EEEENKUlDpRKT_E_clIJS2_iiiEEEDaSI_,@function
        .size           $_ZN7cutlass13device_kernelIN5flash19enable_sm80_to_sm89INS1_16FlashAttnBwdSm80INS1_25CollectiveMainloopBwdSm80ILi2ELi2EN4cute5tupleIJNS5_1CILi64EEENS7_ILi128EEES8_EEENS_10bfloat16_tEfNS_4arch4Sm80ELb1ELb0ELb1ELb0ELb0ELb0ELb0ELb0ELi2ELi2ELi4ELi2ELb1EEENS1_21CollectiveEpilogueBwdISA_SB_SD_Li256ELb0ELb0ELi2EEENS1_25SingleTileBwdLPTSchedulerILb0ELi128ELb0EEEEEEEEEvNT_6ParamsE$_ZZN4cuteplIJNS_15ArithmeticTupleIJiiEEEEJNS_1CILi0EEEiiiEEEDaRKNS1_IJDpT_EEERKNS1_IJDpT0_EEEENKUlDpRKT_E_clIJS2_iiiEEEDaSI_,($_ZN7cutlass13device_kernelIN5flash19enable_sm80_to_sm89INS1_16FlashAttnBwdSm80INS1_25CollectiveMainloopBwdSm80ILi2ELi2EN4cute5tupleIJNS5_1CILi64EEENS7_ILi128EEES8_EEENS_10bfloat16_tEfNS_4arch4Sm80ELb1ELb0ELb1ELb0ELb0ELb0ELb0ELb0ELi2ELi2ELi4ELi2ELb1EEENS1_21CollectiveEpilogueBwdISA_SB_SD_Li256ELb0ELb0ELi2EEENS1_25SingleTileBwdLPTSchedulerILb0ELi128ELb0EEEEEEEEEvNT_6ParamsE$_ZZN4cuteplIJNS_1CILi0EEES2_EJiEEEDaRKNS_15ArithmeticTupleIJDpT_EEERKNS3_IJDpT0_EEEENKUlDpRKT_E_clIJiS2_EEEDaSH_ - $_ZN7cutlass13device_kernelIN5flash19enable_sm80_to_sm89INS1_16FlashAttnBwdSm80INS1_25CollectiveMainloopBwdSm80ILi2ELi2EN4cute5tupleIJNS5_1CILi64EEENS7_ILi128EEES8_EEENS_10bfloat16_tEfNS_4arch4Sm80ELb1ELb0ELb1ELb0ELb0ELb0ELb0ELb0ELi2ELi2ELi4ELi2ELb1EEENS1_21CollectiveEpilogueBwdISA_SB_SD_Li256ELb0ELb0ELi2EEENS1_25SingleTileBwdLPTSchedulerILb0ELi128ELb0EEEEEEEEEvNT_6ParamsE$_ZZN4cuteplIJNS_15ArithmeticTupleIJiiEEEEJNS_1CILi0EEEiiiEEEDaRKNS1_IJDpT_EEERKNS1_IJDpT0_EEEENKUlDpRKT_E_clIJS2_iiiEEEDaSI_)
$_ZN7cutlass13device_kernelIN5flash19enable_sm80_to_sm89INS1_16FlashAttnBwdSm80INS1_25CollectiveMainloopBwdSm80ILi2ELi2EN4cute5tupleIJNS5_1CILi64EEENS7_ILi128EEES8_EEENS_10bfloat16_tEfNS_4arch4Sm80ELb1ELb0ELb1ELb0ELb0ELb0ELb0ELb0ELi2ELi2ELi4ELi2ELb1EEENS1_21CollectiveEpilogueBwdISA_SB_SD_Li256ELb0ELb0ELi2EEENS1_25SingleTileBwdLPTSchedulerILb0ELi128ELb0EEEEEEEEEvNT_6ParamsE$_ZZN4cuteplIJNS_15ArithmeticTupleIJiiEEEEJNS_1CILi0EEEiiiEEEDaRKNS1_IJDpT_EEERKNS1_IJDpT0_EEEENKUlDpRKT_E_clIJS2_iiiEEEDaSI_:
[----:B------:R-:W-:Y:S01]  /*a930*/  IADD3 R7, R1, 0x19c, RZ ;  /* 0x0000019c01077810 */ /* 0x000fe20007ffe0ff */
[----:B------:R-:W-:Y:S01]  /*a940*/  IMAD.MOV.U32 R70, RZ, RZ, R9 ;  /* 0x000000ffff467224 */ /* 0x000fe200078e0009 */
[----:B------:R-:W-:Y:S01]  /*a950*/  MOV R44, 0xa9a0 ;  /* 0x0000a9a0002c7802 */ /* 0x000fe20000000f00 */
[----:B------:R-:W-:Y:S01]  /*a960*/  IMAD.MOV.U32 R6, RZ, RZ, R23 ;  /* 0x000000ffff067224 */ /* 0x000fe200078e0017 */
[----:B------:R-:W-:Y:S01]  /*a970*/  IADD3 R7, R7, c[0x0][0x20], RZ ;  /* 0x0000080007077a10 */ /* 0x000fe20007ffe0ff */
[----:B------:R-:W-:Y:S02]  /*a980*/  IMAD.MOV.U32 R9, RZ, RZ, R16 ;  /* 0x000000ffff097224 */ /* 0x000fe400078e0010 */
[----:B------:R-:W-:Y:S05]  /*a990*/  CALL.REL.NOINC `($_ZN7cutlass13device_kernelIN5flash19enable_sm80_to_sm89INS1_16FlashAttnBwdSm80INS1_25CollectiveMainloopBwdSm80ILi2ELi2EN4cute5tupleIJNS5_1CILi64EEENS7_ILi128EEES8_EEENS_10bfloat16_tEfNS_4arch4Sm80ELb1ELb0ELb1ELb0ELb0ELb0ELb0ELb0ELi2ELi2ELi4ELi2ELb1EEENS1_21CollectiveEpilogueBwdISA_SB_SD_Li256ELb0ELb0ELi2EEENS1_25SingleTileBwdLPTSchedulerILb0ELi128ELb0EEEEEEEEEvNT_6ParamsE$_ZN4cute5tupleIJNS_15ArithmeticTupleIJiiEEEiiiEEC2ERKS2_RKiS7_S7_) ;  /* 0xffffdb7000007944 */ /* 0x000fea0003c3ffff */
[----:B------:R2:W5:Y:S04]  /*a9a0*/  LDL R16, [R1+0x19c] ;  /* 0x00019c0001107983 */ /* 0x0005680000100800 */
[----:B-1----:R2:W5:Y:S04]  /*a9b0*/  LDL.64 R8, [R1+0x1a8] ;  /* 0x0001a80001087983 */ /* 0x0025680000100a00 */
[----:B------:R2:W5:Y:S01]  /*a9c0*/  LDL.64 R6, [R1+0x1a0] ;  /* 0x0001a00001067983 */ /* 0x0005620000100a00 */
[----:B------:R-:W-:-:S04]  /*a9d0*/  MOV R11, 0x0 ;  /* 0x00000000000b7802 */ /* 0x000fc80000000f00 */
[----:B------:R-:W-:Y:S05]  /*a9e0*/  RET.REL.NODEC R10 `(_ZN7cutlass13device_kernelIN5flash19enable_sm80_to_sm89INS1_16FlashAttnBwdSm80INS1_25CollectiveMainloopBwdSm80ILi2ELi2EN4cute5tupleIJNS5_1CILi64EEENS7_ILi128EEES8_EEENS_10bfloat16_tEfNS_4arch4Sm80ELb1ELb0ELb1ELb0ELb0ELb0ELb0ELb0ELi2ELi2ELi4ELi2ELb1EEENS1_21CollectiveEpilogueBwdISA_SB_SD_Li256ELb0ELb0ELi2EEENS1_25SingleTileBwdLPTSchedulerILb0ELi128ELb0EEEEEEEEEvNT_6ParamsE) ;  /* 0xffff56100a007950 */ /* 0x000fea0003c3ffff */
        .type           $_ZN7cutlass13device_kernelIN5flash19enable_sm80_to_sm89INS1_16FlashAttnBwdSm80INS1_25CollectiveMainloopBwdSm80ILi2ELi2EN4cute5tupleIJNS5_1CILi64EEENS7_ILi128EEES8_EEENS_10bfloat16_tEfNS_4arch4Sm80ELb1ELb0ELb1ELb0ELb0ELb0ELb0ELb0ELi2ELi2ELi4ELi2ELb1EEENS1_21CollectiveEpilogueBwdISA_SB_SD_Li256ELb0ELb0ELi2EEENS1_25SingleTileBwdLPTSchedulerILb0ELi128ELb0EEEEEEEEEvNT_6ParamsE$_ZZN4cuteplIJNS_1CILi0EEES2_EJiEEEDaRKNS_15ArithmeticTupleIJDpT_EEERKNS3_IJDpT0_EEEENKUlDpRKT_E_clIJiS2_EEEDaSH_,@function
        .size           $_ZN7cutlass13device_kernelIN5flash19enable_sm80_to_sm89INS1_16FlashAttnBwdSm80INS1_25CollectiveMainloopBwdSm80ILi2ELi2EN4cute5tupleIJNS5_1CILi64EEENS7_ILi128EEES8_EEENS_10bfloat16_tEfNS_4arch4Sm80ELb1ELb0ELb1ELb0ELb0ELb0ELb0ELb0ELi2ELi2ELi4ELi2ELb1EEENS1_21CollectiveEpilogueBwdISA_SB_SD_Li256ELb0ELb0ELi2EEENS1_25SingleTileBwdLPTSchedulerILb0ELi128ELb0EEEEEEEEEvNT_6ParamsE$_ZZN4cuteplIJNS_1CILi0EEES2_EJiEEEDaRKNS_15ArithmeticTupleIJDpT_EEERKNS3_IJDpT0_EEEENKUlDpRKT_E_clIJiS2_EEEDaSH_,($_ZN7cutlass13device_kernelIN5flash19enable_sm80_to_sm89INS1_16FlashAttnBwdSm80INS1_25CollectiveMainloopBwdSm80ILi2ELi2EN4cute5tupleIJNS5_1CILi64EEENS7_ILi128EEES8_EEENS_10bfloat16_tEfNS_4arch4Sm80ELb1ELb0ELb1ELb0ELb0ELb0ELb0ELb0ELi2ELi2ELi4ELi2ELb1EEENS1_21CollectiveEpilogueBwdISA_SB_SD_Li256ELb0ELb0ELi2EEENS1_25SingleTileBwdLPTSchedulerILb0ELi128ELb0EEEEEEEEEvNT_6ParamsE$_ZZN4cuteplIJNS_1CILi0EEES2_EJiS2_EEEDaRKNS_15ArithmeticTupleIJDpT_EEERKNS3_IJDpT0_EEEENKUlDpRKT_E_clIJiS2_EEEDaSH_ - $_ZN7cutlass13device_kernelIN5flash19enable_sm80_to_sm89INS1_16FlashAttnBwdSm80INS1_25CollectiveMainloopBwdSm80ILi2ELi2EN4cute5tupleIJNS5_1CILi64EEENS7_ILi128EEES8_EEENS_10bfloat16_tEfNS_4arch4Sm80ELb1ELb0ELb1ELb0ELb0ELb0ELb0ELb0ELi2ELi2ELi4ELi2ELb1EEENS1_21CollectiveEpilogueBwdISA_SB_SD_Li256ELb0ELb0ELi2EEENS1_25SingleTileBwdLPTSchedulerILb0ELi128ELb0EEEEEEEEEvNT_6ParamsE$_ZZN4cuteplIJNS_1CILi0EEES2_EJiEEEDaRKNS_15ArithmeticTupleIJDpT_EEERKNS3_IJDpT0_EEEENKUlDpRKT_E_clIJiS2_EEEDaSH_)
$_ZN7cutlass13device_kernelIN5flash19enable_sm80_to_sm89INS1_16FlashAttnBwdSm80INS1_25CollectiveMainloopBwdSm80ILi2ELi2EN4cute5tupleIJNS5_1CILi64EEENS7_ILi128EEES8_EEENS_10bfloat16_tEfNS_4arch4Sm80ELb1ELb0ELb1ELb0ELb0ELb0ELb0ELb0ELi2ELi2ELi4ELi2ELb1EEENS1_21CollectiveEpilogueBwdISA_SB_SD_Li256ELb0ELb0ELi2EEENS1_25SingleTileBwdLPTSchedulerILb0ELi128ELb0EEEEEEEEEvNT_6ParamsE$_ZZN4cuteplIJNS_1CILi0EEES2_EJiEEEDaRKNS_15ArithmeticTupleIJDpT_EEERKNS3_IJDpT0_EEEENKUlDpRKT_E_clIJiS2_EEEDaSH_:
[----:B------:R-:W-:Y:S02]  /*a9f0*/  IADD3 R6, R1, 0x188, RZ ;  /* 0x0000018801067810 */ /* 0x000fe40007ffe0ff */
[----:B------:R-:W-:Y:S02]  /*aa00*/  MOV R16, 0xaa30 ;  /* 0x0000aa3000107802 */ /* 0x000fe40000000f00 */
[----:B------:R-:W-:Y:S02]  /*aa10*/  IADD3 R6, R6, c[0x0][0x20], RZ ;  /* 0x0000080006067a10 */ /* 0x000fe40007ffe0ff */
[----:B------:R-:W-:Y:S05]  /*aa20*/  CALL.REL.NOINC `($_ZN7cutlass13device_kernelIN5flash19enable_sm80_to_sm89INS1_16FlashAttnBwdSm80INS1_25CollectiveMainloopBwdSm80ILi2ELi2EN4cute5tupleIJNS5_1CILi64EEENS7_ILi128EEES8_EEENS_10bfloat16_tEfNS_4arch4Sm80ELb1ELb0ELb1ELb0ELb0ELb0ELb0ELb0ELi2ELi2ELi4ELi2ELb1EEENS1_21CollectiveEpilogueBwdISA_SB_SD_Li256ELb0ELb0ELi2EEENS1_25SingleTileBwdLPTSchedulerILb0ELi128ELb0EEEEEEEEEvNT_6ParamsE$_ZN4cute5tupleIJiNS_1CILi0EEEEEC2ERKiRKS2_) ;  /* 0xffffdcf000007944 */ /* 0x000fea0003c3ffff */
[----:B------:R1:W5:Y:S01]  /*aa30*/  LDL R7, [R1+0x188] ;  /* 0x0001880001077983 */ /* 0x0003620000100800 */
[----:B------:R-:W-:-:S04]  /*aa40*/  MOV R11, 0x0 ;  /* 0x00000000000b7802 */ /* 0x000fc80000000f00 */
[----:B------:R-:W-:Y:S05]  /*aa50*/  RET.REL.NODEC R10 `(_ZN7cutlass13device_kernelIN5flash19enable_sm80_to_sm89INS1_16FlashAttnBwdSm80INS1_25CollectiveMainloopBwdSm80ILi2ELi2EN4cute5tupleIJNS5_1CILi64EEENS7_ILi128EEES8_EEENS_10bfloat16_tEfNS_4arch4Sm80ELb1ELb0ELb1ELb0ELb0ELb0ELb0ELb0ELi2ELi2ELi4ELi2ELb1EEENS1_21CollectiveEpilogueBwdISA_SB_SD_Li256ELb0ELb0ELi2EEENS1_25SingleTileBwdLPTSchedulerILb0ELi128ELb0EEEEEEEEEvNT_6ParamsE) ;  /* 0xffff55a00a007950 */ /* 0x000fea0003c3ffff */
        .type           $_ZN7cutlass13device_kernelIN5flash19enable_sm80_to_sm89INS1_16FlashAttnBwdSm80INS1_25CollectiveMainloopBwdSm80ILi2ELi2EN4cute5tupleIJNS5_1CILi64EEENS7_ILi128EEES8_EEENS_10bfloat16_tEfNS_4arch4Sm80ELb1ELb0ELb1ELb0ELb0ELb0ELb0ELb0ELi2ELi2ELi4ELi2ELb1EEENS1_21CollectiveEpilogueBwdISA_SB_SD_Li256ELb0ELb0ELi2EEENS1_25SingleTileBwdLPTSchedulerILb0ELi128ELb0EEEEEEEEEvNT_6ParamsE$_ZZN4cuteplIJNS_1CILi0EEES2_EJiS2_EEEDaRKNS_15ArithmeticTupleIJDpT_EEERKNS3_IJDpT0_EEEENKUlDpRKT_E_clIJiS2_EEEDaSH_,@function
        .size           $_ZN7cutlass13device_kernelIN5flash19enable_sm80_to_sm89INS1_16FlashAttnBwdSm80INS1_25CollectiveMainloopBwdSm80ILi2ELi2EN4cute5tupleIJNS5_1CILi64EEENS7_ILi128EEES8_EEENS_10bfloat16_tEfNS_4arch4Sm80ELb1ELb0ELb1ELb0ELb0ELb0ELb0ELb0ELi2ELi2ELi4ELi2ELb1EEENS1_21CollectiveEpilogueBwdISA_SB_SD_Li256ELb0ELb0ELi2EEENS1_25SingleTileBwdLPTSchedulerILb0ELi128ELb0EEEEEEEEEvNT_6ParamsE$_ZZN4cuteplIJNS_1CILi0EEES2_EJiS2_EEEDaRKNS_15ArithmeticTupleIJDpT_EEERKNS3_IJDpT0_EEEENKUlDpRKT_E_clIJiS2_EEEDaSH_,($_ZN7cutlass13device_kernelIN5flash19enable_sm80_to_sm89INS1_16FlashAttnBwdSm80INS1_25CollectiveMainloopBwdSm80ILi2ELi2EN4cute5tupleIJNS5_1CILi64EEENS7_ILi128EEES8_EEENS_10bfloat16_tEfNS_4arch4Sm80ELb1ELb0ELb1ELb0ELb0ELb0ELb0ELb0ELi2ELi2ELi4ELi2ELb1EEENS1_21CollectiveEpilogueBwdISA_SB_SD_Li256ELb0ELb0ELi2EEENS1_25SingleTileBwdLPTSchedulerILb0ELi128ELb0EEEEEEEEEvNT_6ParamsE$_ZZN4cuteplIJNS_1CILi0EEES2_iEJS2_S2_S2_iEEEDaRKNS_15ArithmeticTupleIJDpT_EEERKNS3_IJDpT0_EEEENKUlDpRKT_E_clIJS2_S2_iiEEEDaSH_ - $_ZN7cutlass13device_kernelIN5flash19enable_sm80_to_sm89INS1_16FlashAttnBwdSm80INS1_25CollectiveMainloopBwdSm80ILi2ELi2EN4cute5tupleIJNS5_1CILi64EEENS7_ILi128EEES8_EEENS_10bfloat16_tEfNS_4arch4Sm80ELb1ELb0ELb1ELb0ELb0ELb0ELb0ELb0ELi2ELi2ELi4ELi2ELb1EEENS1_21CollectiveEpilogueBwdISA_SB_SD_Li256ELb0ELb0ELi2EEENS1_25SingleTileBwdLPTSchedulerILb0ELi128ELb0EEEEEEEEEvNT_6ParamsE$_ZZN4cuteplIJNS_1CILi0EEES2_EJiS2_EEEDaRKNS_15ArithmeticTupleIJDpT_EEERKNS3_IJDpT0_EEEENKUlDpRKT_E_clIJiS2_EEEDaSH_)
$_ZN7cutlass13device_kernelIN5flash19enable_sm80_to_sm89INS1_16FlashAttnBwdSm80INS1_25CollectiveMainloopBwdSm80ILi2ELi2EN4cute5tupleIJNS5_1CILi64EEENS7_ILi128EEES8_EEENS_10bfloat16_tEfNS_4arch4Sm80ELb1ELb0ELb1ELb0ELb0ELb0ELb0ELb0ELi2ELi2ELi4ELi2ELb1EEENS1_21CollectiveEpilogueBwdISA_SB_SD_Li256ELb0ELb0ELi2EEENS1_25SingleTileBwdLPTSchedulerILb0ELi128ELb0EEEEEEEEEvNT_6ParamsE$_ZZN4cuteplIJNS_1CILi0EEES2_EJiS2_EEEDaRKNS_15ArithmeticTupleIJDpT_EEERKNS3_IJDpT0_EEEENKUlDpRKT_E_clIJiS2_EEEDaSH_:
[----:B------:R-:W-:Y:S02]  /*aa60*/  IADD3 R6, R1, 0x188, RZ ;  /* 0x0000018801067810 */ /* 0x000fe40007ffe0ff */
[----:B------:R-:W-:Y:S02]  /*aa70*/  MOV R16, 0xaaa0 ;  /* 0x0000aaa000107802 */ /* 0x000fe40000000f00 */
[----:B------:R-:W-:Y:S02]  /*aa80*/  IADD3 R6, R6, c[0x0][0x20], RZ ;  /* 0x0000080006067a10 */ /* 0x000fe40007ffe0ff */
[----:B------:R-:W-:Y:S05]  /*aa90*/  CALL.REL.NOINC `($_ZN7cutlass13device_kernelIN5flash19enable_sm80_to_sm89INS1_16FlashAttnBwdSm80INS1_25CollectiveMainloopBwdSm80ILi2ELi2EN4cute5tupleIJNS5_1CILi64EEENS7_ILi128EEES8_EEENS_10bfloat16_tEfNS_4arch4Sm80ELb1ELb0ELb1ELb0ELb0ELb0ELb0ELb0ELi2ELi2ELi4ELi2ELb1EEENS1_21CollectiveEpilogueBwdISA_SB_SD_Li256ELb0ELb0ELi2EEENS1_25SingleTileBwdLPTSchedulerILb0ELi128ELb0EEEEEEEEEvNT_6ParamsE$_ZN4cute5tupleIJiNS_1CILi0EEEEEC2ERKiRKS2_) ;  /* 0xffffdc8000007944 */ /* 0x000fea0003c3ffff */
[----:B------:R1:W5:Y:S01]  /*aaa0*/  LDL R204, [R1+0x188] ;  /* 0x0001880001cc7983 */ /* 0x0003620000100800 */
[----:B------:R-:W-:-:S04]  /*aab0*/  MOV R11, 0x0 ;  /* 0x00000000000b7802 */ /* 0x000fc80000000f00 */
[----:B------:R-:W-:Y:S05]  /*aac0*/  RET.REL.NODEC R10 `(_ZN7cutlass13device_kernelIN5flash19enable_sm80_to_sm89INS1_16FlashAttnBwdSm80INS1_25CollectiveMainloopBwdSm80ILi2ELi2EN4cute5tupleIJNS5_1CILi64EEENS7_ILi128EEES8_EEENS_10bfloat16_tEfNS_4arch4Sm80ELb1ELb0ELb1ELb0ELb0ELb0ELb0ELb0ELi2ELi2ELi4ELi2ELb1EEENS1_21CollectiveEpilogueBwdISA_SB_SD_Li256ELb0ELb0ELi2EEENS1_25SingleTileBwdLPTSchedulerILb0ELi128ELb0EEEEEEEEEvNT_6ParamsE) ;  /* 0xffff55300a007950 */ /* 0x000fea0003c3ffff */
        .type           $_ZN7cutlass13device_kernelIN5flash19enable_sm80_to_sm89INS1_16FlashAttnBwdSm80INS1_25CollectiveMainloopBwdSm80ILi2ELi2EN4cute5tupleIJNS5_1CILi64EEENS7_ILi128EEES8_EEENS_10bfloat16_tEfNS_4arch4Sm80ELb1ELb0ELb1ELb0ELb0ELb0ELb0ELb0ELi2ELi2ELi4ELi2ELb1EEENS1_21CollectiveEpilogueBwdISA_SB_SD_Li256ELb0ELb0ELi2EEENS1_25SingleTileBwdLPTSchedulerILb0ELi128ELb0EEEEEEEEEvNT_6ParamsE$_ZZN4cuteplIJNS_1CILi0EEES2_iEJS2_S2_S2_iEEEDaRKNS_15ArithmeticTupleIJDpT_EEERKNS3_IJDpT0_EEEENKUlDpRKT_E_clIJS2_S2_iiEEEDaSH_,@function
        .size           $_ZN7cutlass13device_kernelIN5flash19enable_sm80_to_sm89INS1_16FlashAttnBwdSm80INS1_25CollectiveMainloopBwdSm80ILi2ELi2EN4cute5tupleIJNS5_1CILi64EEENS7_ILi128EEES8_EEENS_10bfloat16_tEfNS_4arch4Sm80ELb1ELb0ELb1ELb0ELb0ELb0ELb0ELb0ELi2ELi2ELi4ELi2ELb1EEENS1_21CollectiveEpilogueBwdISA_SB_SD_Li256ELb0ELb0ELi2EEENS1_25SingleTileBwdLPTSchedulerILb0ELi128ELb0EEEEEEEEEvNT_6ParamsE$_ZZN4cuteplIJNS_1CILi0EEES2_iEJS2_S2_S2_iEEEDaRKNS_15ArithmeticTupleIJDpT_EEERKNS3_IJDpT0_EEEENKUlDpRKT_E_clIJS2_S2_iiEEEDaSH_,($_ZN7cutlass13device_kernelIN5flash19enable_sm80_to_sm89INS1_16FlashAttnBwdSm80INS1_25CollectiveMainloopBwdSm80ILi2ELi2EN4cute5tupleIJNS5_1CILi64EEENS7_ILi128EEES8_EEENS_10bfloat16_tEfNS_4arch4Sm80ELb1ELb0ELb1ELb0ELb0ELb0ELb0ELb0ELi2ELi2ELi4ELi2ELb1EEENS1_21CollectiveEpilogueBwdISA_SB_SD_Li256ELb0ELb0ELi2EEENS1_25SingleTileBwdLPTSchedulerILb0ELi128ELb0EEEEEEEEEvNT_6ParamsE$_ZZN4cuteplIJNS_1CILi0EEEiEJS2_S2_iiEEEDaRKNS_15ArithmeticTupleIJDpT_EEERKNS3_IJDpT0_EEEENKUlDpRKT_E_clIJS2_iiiEEEDaSH_ - $_ZN7cutlass13device_kernelIN5flash19enable_sm80_to_sm89INS1_16FlashAttnBwdSm80INS1_25CollectiveMainloopBwdSm80ILi2ELi2EN4cute5tupleIJNS5_1CILi64EEENS7_ILi128EEES8_EEENS_10bfloat16_tEfNS_4arch4Sm80ELb1ELb0ELb1ELb0ELb0ELb0ELb0ELb0ELi2ELi2ELi4ELi2ELb1EEENS1_21CollectiveEpilogueBwdISA_SB_SD_Li256ELb0ELb0ELi2EEENS1_25SingleTileBwdLPTSchedulerILb0ELi128ELb0EEEEEEEEEvNT_6ParamsE$_ZZN4cuteplIJNS_1CILi0EEES2_iEJS2_S2_S2_iEEEDaRKNS_15ArithmeticTupleIJDpT_EEERKNS3_IJDpT0_EEEENKUlDpRKT_E_clIJS2_S2_iiEEEDaSH_)
$_ZN7cutlass13device_kernelIN5flash19enable_sm80_to_sm89INS1_16FlashAttnBwdSm80INS1_25CollectiveMainloopBwdSm80ILi2ELi2EN4cute5tupleIJNS5_1CILi64EEENS7_ILi128EEES8_EEENS_10bfloat16_tEfNS_4arch4Sm80ELb1ELb0ELb1ELb0ELb0ELb0ELb0ELb0ELi2ELi2ELi4ELi2ELb1EEENS1_21CollectiveEpilogueBwdISA_SB_SD_Li256ELb0ELb0ELi2EEENS1_25SingleTileBwdLPTSchedulerILb0ELi128ELb0EEEEEEEEEvNT_6ParamsE$_ZZN4cuteplIJNS_1CILi0EEES2_iEJS2_S2_S2_iEEEDaRKNS_15ArithmeticTupleIJDpT_EEERKNS3_IJDpT0_EEEENKUlDpRKT_E_clIJS2_S2_iiEEEDaSH_:
[----:B------:R-:W-:Y:S02]  /*aad0*/  IADD3 R10, R1, 0x19c, RZ ;  /* 0x0000019c010a7810 */ /* 0x000fe40007ffe0ff */
[----:B------:R-:W-:Y:S02]  /*aae0*/  MOV R18, 0xab10 ;  /* 0x0000ab1000127802 */ /* 0x000fe40000000f00 */
[----:B------:R-:W-:Y:S02]  /*aaf0*/  IADD3 R10, R10, c[0x0][0x20], RZ ;  /* 0x000008000a0a7a10 */ /* 0x000fe40007ffe0ff */
[----:B------:R-:W-:Y:S05]  /*ab00*/  CALL.REL.NOINC `($_ZN7cutlass13device_kernelIN5flash19enable_sm80_to_sm89INS1_16FlashAttnBwdSm80INS1_25CollectiveMainloopBwdSm80ILi2ELi2EN4cute5tupleIJNS5_1CILi64EEENS7_ILi128EEES8_EEENS_10bfloat16_tEfNS_4arch4Sm80ELb1ELb0ELb1ELb0ELb0ELb0ELb0ELb0ELi2ELi2ELi4ELi2ELb1EEENS1_21CollectiveEpilogueBwdISA_SB_SD_Li256ELb0ELb0ELi2EEENS1_25SingleTileBwdLPTSchedulerILb0ELi128ELb0EEEEEEEEEvNT_6ParamsE$_ZN4cute5tupleIJNS_1CILi0EEES2_iiEEC2ERKS2_S5_RKiS7_) ;  /* 0xffffdad000007944 */ /* 0x000fea0003c3ffff */
[----:B------:R2:W5:Y:S04]  /*ab10*/  LDL R44, [R1+0x1a0] ;  /* 0x0001a000012c7983 */ /* 0x0005680000100800 */
[----:B-1----:R2:W5:Y:S01]  /*ab20*/  LDL R10, [R1+0x19c] ;  /* 0x00019c00010a7983 */ /* 0x0025620000100800 */
[----:B------:R-:W-:-:S04]  /*ab30*/  MOV R7, 0x0 ;  /* 0x0000000000077802 */ /* 0x000fc80000000f00 */
[----:B------:R-:W-:Y:S05]  /*ab40*/  RET.REL.NODEC R6 `(_ZN7cutlass13device_kernelIN5flash19enable_sm80_to_sm89INS1_16FlashAttnBwdSm80INS1_25CollectiveMainloopBwdSm80ILi2ELi2EN4cute5tupleIJNS5_1CILi64EEENS7_ILi128EEES8_EEENS_10bfloat16_tEfNS_4arch4Sm80ELb1ELb0ELb1ELb0ELb0ELb0ELb0ELb0ELi2ELi2ELi4ELi2ELb1EEENS1_21CollectiveEpilogueBwdISA_SB_SD_Li256ELb0ELb0ELi2EEENS1_25SingleTileBwdLPTSchedulerILb0ELi128ELb0EEEEEEEEEvNT_6ParamsE) ;  /* 0xffff54b006007950 */ /* 0x000fea0003c3ffff */
        .type           $_ZN7cutlass13device_kernelIN5flash19enable_sm80_to_sm89INS1_16FlashAttnBwdSm80INS1_25CollectiveMainloopBwdSm80ILi2ELi2EN4cute5tupleIJNS5_1CILi64EEENS7_ILi128EEES8_EEENS_10bfloat16_tEfNS_4arch4Sm80ELb1ELb0ELb1ELb0ELb0ELb0ELb0ELb0ELi2ELi2ELi4ELi2ELb1EEENS1_21CollectiveEpilogueBwdISA_SB_SD_Li256ELb0ELb0ELi2EEENS1_25SingleTileBwdLPTSchedulerILb0ELi128ELb0EEEEEEEEEvNT_6ParamsE$_ZZN4cuteplIJNS_1CILi0EEEiEJS2_S2_iiEEEDaRKNS_15ArithmeticTupleIJDpT_EEERKNS3_IJDpT0_EEEENKUlDpRKT_E_clIJS2_iiiEEEDaSH_,@function
        .size           $_ZN7cutlass13device_kernelIN5flash19enable_sm80_to_sm89INS1_16FlashAttnBwdSm80INS1_25CollectiveMainloopBwdSm80ILi2ELi2EN4cute5tupleIJNS5_1CILi64EEENS7_ILi128EEES8_EEENS_10bfloat16_tEfNS_4arch4Sm80ELb1ELb0ELb1ELb0ELb0ELb0ELb0ELb0ELi2ELi2ELi4ELi2ELb1EEENS1_21CollectiveEpilogueBwdISA_SB_SD_Li256ELb0ELb0ELi2EEENS1_25SingleTileBwdLPTSchedulerILb0ELi128ELb0EEEEEEEEEvNT_6ParamsE$_ZZN4cuteplIJNS_1CILi0EEEiEJS2_S2_iiEEEDaRKNS_15ArithmeticTupleIJDpT_EEERKNS3_IJDpT0_EEEENKUlDpRKT_E_clIJS2_iiiEEEDaSH_,($_ZN7cutlass13device_kernelIN5flash19enable_sm80_to_sm89INS1_16FlashAttnBwdSm80INS1_25CollectiveMainloopBwdSm80ILi2ELi2EN4cute5tupleIJNS5_1CILi64EEENS7_ILi128EEES8_EEENS_10bfloat16_tEfNS_4arch4Sm80ELb1ELb0ELb1ELb0ELb0ELb0ELb0ELb0ELi2ELi2ELi4ELi2ELb1EEENS1_21CollectiveEpilogueBwdISA_SB_SD_Li256ELb0ELb0ELi2EEENS1_25SingleTileBwdLPTSchedulerILb0ELi128ELb0EEEEEEEEEvNT_6ParamsE$_ZZN4cuteplIJiEJNS_1CILi0EEEEEEDaRKNS_15ArithmeticTupleIJDpT_EEERKNS3_IJDpT0_EEEENKUlDpRKT_E_clIJiEEEDaSH_ - $_ZN7cutlass13device_kernelIN5flash19enable_sm80_to_sm89INS1_16FlashAttnBwdSm80INS1_25CollectiveMainloopBwdSm80ILi2ELi2EN4cute5tupleIJNS5_1CILi64EEENS7_ILi128EEES8_EEENS_10bfloat16_tEfNS_4arch4Sm80ELb1ELb0ELb1ELb0ELb0ELb0ELb0ELb0ELi2ELi2ELi4ELi2ELb1EEENS1_21CollectiveEpilogueBwdISA_SB_SD_Li256ELb0ELb0ELi2EEENS1_25SingleTileBwdLPTSchedulerILb0ELi128ELb0EEEEEEEEEvNT_6ParamsE$_ZZN4cuteplIJNS_1CILi0EEEiEJS2_S2_iiEEEDaRKNS_15ArithmeticTupleIJDpT_EEERKNS3_IJDpT0_EEEENKUlDpRKT_E_clIJS2_iiiEEEDaSH_)
$_ZN7cutlass13device_kernelIN5flash19enable_sm80_to_sm89INS1_16FlashAttnBwdSm80INS1_25CollectiveMainloopBwdSm80ILi2ELi2EN4cute5tupleIJNS5_1CILi64EEENS7_ILi128EEES8_EEENS_10bfloat16_tEfNS_4arch4Sm80ELb1ELb0ELb1ELb0ELb0ELb0ELb0ELb0ELi2ELi2ELi4ELi2ELb1EEENS1_21CollectiveEpilogueBwdISA_SB_SD_Li256ELb0ELb0ELi2EEENS1_25SingleTileBwdLPTSchedulerILb0ELi128ELb0EEEEEEEEEvNT_6ParamsE$_ZZN4cuteplIJNS_1CILi0EEEiEJS2_S2_iiEEEDaRKNS_15ArithmeticTupleIJDpT_EEERKNS3_IJDpT0_EEEENKUlDpRKT_E_clIJS2_iiiEEEDaSH_:
[----:B------:R-:W-:Y:S01]  /*ab50*/  IADD3 R7, R1, 0x19c, RZ ;  /* 0x0000019c01077810 */ /* 0x000fe20007ffe0ff */
[----:B------:R-:W-:Y:S01]  /*ab60*/  IMAD.MOV.U32 R44, RZ, RZ, R6 ;  /* 0x000000ffff2c7224 */ /* 0x000fe200078e0006 */
[----:B------:R-:W-:Y:S01]  /*ab70*/  MOV R18, 0xabb0 ;  /* 0x0000abb000127802 */ /* 0x000fe20000000f00 */
[----:B------:R-:W-:Y:S01]  /*ab80*/  IMAD.MOV.U32 R6, RZ, RZ, R23 ;  /* 0x000000ffff067224 */ /* 0x000fe200078e0017 */
[----:B------:R-:W-:Y:S02]  /*ab90*/  IADD3 R7, R7, c[0x0][0x20], RZ ;  /* 0x0000080007077a10 */ /* 0x000fe40007ffe0ff */
[----:B------:R-:W-:Y:S05]  /*aba0*/  CALL.REL.NOINC `($_ZN7cutlass13device_kernelIN5flash19enable_sm80_to_sm89INS1_16FlashAttnBwdSm80INS1_25CollectiveMainloopBwdSm80ILi2ELi2EN4cute5tupleIJNS5_1CILi64EEENS7_ILi128EEES8_EEENS_10bfloat16_tEfNS_4arch4Sm80ELb1ELb0ELb1ELb0ELb0ELb0ELb0ELb0ELi2ELi2ELi4ELi2ELb1EEENS1_21CollectiveEpilogueBwdISA_SB_SD_Li256ELb0ELb0ELi2EEENS1_25SingleTileBwdLPTSchedulerILb0ELi128ELb0EEEEEEEEEvNT_6ParamsE$_ZN4cute5tupleIJNS_1CILi0EEEiiiEEC2ERKS2_RKiS7_S7_) ;  /* 0xffffdad000007944 */ /* 0x000fea0003c3ffff */
[----:B------:R1:W5:Y:S04]  /*abb0*/  LDL R18, [R1+0x19c] ;  /* 0x00019c0001127983 */ /* 0x0003680000100800 */
[----:B------:R1:W5:Y:S01]  /*abc0*/  LDL.64 R6, [R1+0x1a0] ;  /* 0x0001a00001067983 */ /* 0x0003620000100a00 */
[----:B------:R-:W-:-:S04]  /*abd0*/  MOV R11, 0x0 ;  /* 0x00000000000b7802 */ /* 0x000fc80000000f00 */
[----:B------:R-:W-:Y:S05]  /*abe0*/  RET.REL.NODEC R10 `(_ZN7cutlass13device_kernelIN5flash19enable_sm80_to_sm89INS1_16FlashAttnBwdSm80INS1_25CollectiveMainloopBwdSm80ILi2ELi2EN4cute5tupleIJNS5_1CILi64EEENS7_ILi128EEES8_EEENS_10bfloat16_tEfNS_4arch4Sm80ELb1ELb0ELb1ELb0ELb0ELb0ELb0ELb0ELi2ELi2ELi4ELi2ELb1EEENS1_21CollectiveEpilogueBwdISA_SB_SD_Li256ELb0ELb0ELi2EEENS1_25SingleTileBwdLPTSchedulerILb0ELi128ELb0EEEEEEEEEvNT_6ParamsE) ;  /* 0xffff54100a007950 */ /* 0x000fea0003c3ffff */
        .type           $_ZN7cutlass13device_kernelIN5flash19enable_sm80_to_sm89INS1_16FlashAttnBwdSm80INS1_25CollectiveMainloopBwdSm80ILi2ELi2EN4cute5tupleIJNS5_1CILi64EEENS7_ILi128EEES8_EEENS_10bfloat16_tEfNS_4arch4Sm80ELb1ELb0ELb1ELb0ELb0ELb0ELb0ELb0ELi2ELi2ELi4ELi2ELb1EEENS1_21CollectiveEpilogueBwdISA_SB_SD_Li256ELb0ELb0ELi2EEENS1_25SingleTileBwdLPTSchedulerILb0ELi128ELb0EEEEEEEEEvNT_6ParamsE$_ZZN4cuteplIJiEJNS_1CILi0EEEEEEDaRKNS_15ArithmeticTupleIJDpT_EEERKNS3_IJDpT0_EEEENKUlDpRKT_E_clIJiEEEDaSH_,@function
        .size           $_ZN7cutlass13device_kernelIN5flash19enable_sm80_to_sm89INS1_16FlashAttnBwdSm80INS1_25CollectiveMainloopBwdSm80ILi2ELi2EN4cute5tupleIJNS5_1CILi64EEENS7_ILi128EEES8_EEENS_10bfloat16_tEfNS_4arch4Sm80ELb1ELb0ELb1ELb0ELb0ELb0ELb0ELb0ELi2ELi2ELi4ELi2ELb1EEENS1_21CollectiveEpilogueBwdISA_SB_SD_Li256ELb0ELb0ELi2EEENS1_25SingleTileBwdLPTSchedulerILb0ELi128ELb0EEEEEEEEEvNT_6ParamsE$_ZZN4cuteplIJiEJNS_1CILi0EEEEEEDaRKNS_15ArithmeticTupleIJDpT_EEERKNS3_IJDpT0_EEEENKUlDpRKT_E_clIJiEEEDaSH_,($_ZN7cutlass13device_kernelIN5flash19enable_sm80_to_sm89INS1_16FlashAttnBwdSm80INS1_25CollectiveMainloopBwdSm80ILi2ELi2EN4cute5tupleIJNS5_1CILi64EEENS7_ILi128EEES8_EEENS_10bfloat16_tEfNS_4arch4Sm80ELb1ELb0ELb1ELb0ELb0ELb0ELb0ELb0ELi2ELi2ELi4ELi2ELb1EEENS1_21CollectiveEpilogueBwdISA_SB_SD_Li256ELb0ELb0ELi2EEENS1_25SingleTileBwdLPTSchedulerILb0ELi128ELb0EEEEEEEEEvNT_6ParamsE$_ZZN4cuteplIJiEJNS_1CILi0EEEiEEEDaRKNS_15ArithmeticTupleIJDpT_EEERKNS3_IJDpT0_EEEENKUlDpRKT_E_clIJiiEEEDaSH_ - $_ZN7cutlass13device_kernelIN5flash19enable_sm80_to_sm89INS1_16FlashAttnBwdSm80INS1_25CollectiveMainloopBwdSm80ILi2ELi2EN4cute5tupleIJNS5_1CILi64EEENS7_ILi128EEES8_EEENS_10bfloat16_tEfNS_4arch4Sm80ELb1ELb0ELb1ELb0ELb0ELb0ELb0ELb0ELi2ELi2ELi4ELi2ELb1EEENS1_21CollectiveEpilogueBwdISA_SB_SD_Li256ELb0ELb0ELi2EEENS1_25SingleTileBwdLPTSchedulerILb0ELi128ELb0EEEEEEEEEvNT_6ParamsE$_ZZN4cuteplIJiEJNS_1CILi0EEEEEEDaRKNS_15ArithmeticTupleIJDpT_EEERKNS3_IJDpT0_EEEENKUlDpRKT_E_clIJiEEEDaSH_)
$_ZN7cutlass13device_kernelIN5flash19enable_sm80_to_sm89INS1_16FlashAttnBwdSm80INS1_25CollectiveMainloopBwdSm80ILi2ELi2EN4cute5tupleIJNS5_1CILi64EEENS7_ILi128EEES8_EEENS_10bfloat16_tEfNS_4arch4Sm80ELb1ELb0ELb1ELb0ELb0ELb0ELb0ELb0ELi2ELi2ELi4ELi2ELb1EEENS1_21CollectiveEpilogueBwdISA_SB_SD_Li256ELb0ELb0ELi2EEENS1_25SingleTileBwdLPTSchedulerILb0ELi128ELb0EEEEEEEEEvNT_6ParamsE$_ZZN4cuteplIJiEJNS_1CILi0EEEEEEDaRKNS_15ArithmeticTupleIJDpT_EEERKNS3_IJDpT0_EEEENKUlDpRKT_E_clIJiEEEDaSH_:
[----:B------:R-:W-:Y:S02]  /*abf0*/  IADD3 R6, R1, 0x188, RZ ;  /* 0x0000018801067810 */ /* 0x000fe40007ffe0ff */
[----:B------:R-:W-:Y:S02]  /*ac00*/  MOV R16, 0xac30 ;  /* 0x0000ac3000107802 */ /* 0x000fe40000000f00 */
[----:B------:R-:W-:Y:S02]  /*ac10*/  IADD3 R6, R6, c[0x0][0x20], RZ ;  /* 0x0000080006067a10 */ /* 0x000fe40007ffe0ff */
[----:B------:R-:W-:Y:S05]  /*ac20*/  CALL.REL.NOINC `($_ZN7cutlass13device_kernelIN5flash19enable_sm80_to_sm89INS1_16FlashAttnBwdSm80INS1_25CollectiveMainloopBwdSm80ILi2ELi2EN4cute5tupleIJNS5_1CILi64EEENS7_ILi128EEES8_EEENS_10bfloat16_tEfNS_4arch4Sm80ELb1ELb0ELb1ELb0ELb0ELb0ELb0ELb0ELi2ELi2ELi4ELi2ELb1EEENS1_21CollectiveEpilogueBwdISA_SB_SD_Li256ELb0ELb0ELi2EEENS1_25SingleTileBwdLPTSchedulerILb0ELi128ELb0EEEEEEEEEvNT_6ParamsE$_ZN4cute5tupleIJiEEC2ERKi) ;  /* 0xffffdaa000007944 */ /* 0x000fea0003c3ffff */
[----:B------:R1:W5:Y:S01]  /*ac30*/  LDL R6, [R1+0x188] ;  /* 0x0001880001067983 */ /* 0x0003620000100800 */
[----:B------:R-:W-:-:S04]  /*ac40*/  MOV R21, 0x0 ;  /* 0x0000000000157802 */ /* 0x000fc80000000f00 */
[----:B------:R-:W-:Y:S05]  /*ac50*/  RET.REL.NODEC R20 `(_ZN7cutlass13device_kernelIN5flash19enable_sm80_to_sm89INS1_16FlashAttnBwdSm80INS1_25CollectiveMainloopBwdSm80ILi2ELi2EN4cute5tupleIJNS5_1CILi64EEENS7_ILi128EEES8_EEENS_10bfloat16_tEfNS_4arch4Sm80ELb1ELb0ELb1ELb0ELb0ELb0ELb0ELb0ELi2ELi2ELi4ELi2ELb1EEENS1_21CollectiveEpilogueBwdISA_SB_SD_Li256ELb0ELb0ELi2EEENS1_25SingleTileBwdLPTSchedulerILb0ELi128ELb0EEEEEEEEEvNT_6ParamsE) ;  /* 0xffff53a014007950 */ /* 0x000fea0003c3ffff */
        .type           $_ZN7cutlass13device_kernelIN5flash19enable_sm80_to_sm89INS1_16FlashAttnBwdSm80INS1_25CollectiveMainloopBwdSm80ILi2ELi2EN4cute5tupleIJNS5_1CILi64EEENS7_ILi128EEES8_EEENS_10bfloat16_tEfNS_4arch4Sm80ELb1ELb0ELb1ELb0ELb0ELb0ELb0ELb0ELi2ELi2ELi4ELi2ELb1EEENS1_21CollectiveEpilogueBwdISA_SB_SD_Li256ELb0ELb0ELi2EEENS1_25SingleTileBwdLPTSchedulerILb0ELi128ELb0EEEEEEEEEvNT_6ParamsE$_ZZN4cuteplIJiEJNS_1CILi0EEEiEEEDaRKNS_15ArithmeticTupleIJDpT_EEERKNS3_IJDpT0_EEEENKUlDpRKT_E_clIJiiEEEDaSH_,@function
        .size           $_ZN7cutlass13device_kernelIN5flash19enable_sm80_to_sm89INS1_16FlashAttnBwdSm80INS1_25CollectiveMainloopBwdSm80ILi2ELi2EN4cute5tupleIJNS5_1CILi64EEENS7_ILi128EEES8_EEENS_10bfloat16_tEfNS_4arch4Sm80ELb1ELb0ELb1ELb0ELb0ELb0ELb0ELb0ELi2ELi2ELi4ELi2ELb1EEENS1_21CollectiveEpilogueBwdISA_SB_SD_Li256ELb0ELb0ELi2EEENS1_25SingleTileBwdLPTSchedulerILb0ELi128ELb0EEEEEEEEEvNT_6ParamsE$_ZZN4cuteplIJiEJNS_1CILi0EEEiEEEDaRKNS_15ArithmeticTupleIJDpT_EEERKNS3_IJDpT0_EEEENKUlDpRKT_E_clIJiiEEEDaSH_,($_ZN7cutlass13device_kernelIN5flash19enable_sm80_to_sm89INS1_16FlashAttnBwdSm80INS1_25CollectiveMainloopBwdSm80ILi2ELi2EN4cute5tupleIJNS5_1CILi64EEENS7_ILi128EEES8_EEENS_10bfloat16_tEfNS_4arch4Sm80ELb1ELb0ELb1ELb0ELb0ELb0ELb0ELb0ELi2ELi2ELi4ELi2ELb1EEENS1_21CollectiveEpilogueBwdISA_SB_SD_Li256ELb0ELb0ELi2EEENS1_25SingleTileBwdLPTSchedulerILb0ELi128ELb0EEEEEEEEEvNT_6ParamsE$_ZZN4cuteplIJiiEJNS_1CILi0EEES2_EEEDaRKNS_15ArithmeticTupleIJDpT_EEERKNS3_IJDpT0_EEEENKUlDpRKT_E_clIJiiEEEDaSH_ - $_ZN7cutlass13device_kernelIN5flash19enable_sm80_to_sm89INS1_16FlashAttnBwdSm80INS1_25CollectiveMainloopBwdSm80ILi2ELi2EN4cute5tupleIJNS5_1CILi64EEENS7_ILi128EEES8_EEENS_10bfloat16_tEfNS_4arch4Sm80ELb1ELb0ELb1ELb0ELb0ELb0ELb0ELb0ELi2ELi2ELi4ELi2ELb1EEENS1_21CollectiveEpilogueBwdISA_SB_SD_Li256ELb0ELb0ELi2EEENS1_25SingleTileBwdLPTSchedulerILb0ELi128ELb0EEEEEEEEEvNT_6ParamsE$_ZZN4cuteplIJiEJNS_1CILi0EEEiEEEDaRKNS_15ArithmeticTupleIJDpT_EEERKNS3_IJDpT0_EEEENKUlDpRKT_E_clIJiiEEEDaSH_)
$_ZN7cutlass13device_kernelIN5flash19enable_sm80_to_sm89INS1_16FlashAttnBwdSm80INS1_25CollectiveMainloopBwdSm80ILi2ELi2EN4cute5tupleIJNS5_1CILi64EEENS7_ILi128EEES8_EEENS_10bfloat16_tEfNS_4arch4Sm80ELb1ELb0ELb1ELb0ELb0ELb0ELb0ELb0ELi2ELi2ELi4ELi2ELb1EEENS1_21CollectiveEpilogueBwdISA_SB_SD_Li256ELb0ELb0ELi2EEENS1_25SingleTileBwdLPTSchedulerILb0ELi128ELb0EEEEEEEEEvNT_6ParamsE$_ZZN4cuteplIJiEJNS_1CILi0EEEiEEEDaRKNS_15ArithmeticTupleIJDpT_EEERKNS3_IJDpT0_EEEENKUlDpRKT_E_clIJiiEEEDaSH_:
[----:B------:R-:W-:Y:S02]  /*ac60*/  IADD3 R7, R1, 0x19c, RZ ;  /* 0x0000019c01077810 */ /* 0x000fe40007ffe0ff */
[----:B------:R-:W-:Y:S02]  /*ac70*/  MOV R8, 0xaca0 ;  /* 0x0000aca000087802 */ /* 0x000fe40000000f00 */
[----:B------:R-:W-:Y:S02]  /*ac80*/  IADD3 R7, R7, c[0x0][0x20], RZ ;  /* 0x0000080007077a10 */ /* 0x000fe40007ffe0ff */
[----:B------:R-:W-:Y:S05]  /*ac90*/  CALL.REL.NOINC `($_ZN7cutlass13device_kernelIN5flash19enable_sm80_to_sm89INS1_16FlashAttnBwdSm80INS1_25CollectiveMainloopBwdSm80ILi2ELi2EN4cute5tupleIJNS5_1CILi64EEENS7_ILi128EEES8_EEENS_10bfloat16_tEfNS_4arch4Sm80ELb1ELb0ELb1ELb0ELb0ELb0ELb0ELb0ELi2ELi2ELi4ELi2ELb1EEENS1_21CollectiveEpilogueBwdISA_SB_SD_Li256ELb0ELb0ELi2EEENS1_25SingleTileBwdLPTSchedulerILb0ELi128ELb0EEEEEEEEEvNT_6ParamsE$_ZN4cute5tupleIJiiEEC2ERKiS3_) ;  /* 0xffffdad000007944 */ /* 0x000fea0003c3ffff */
[----:B-1----:R1:W5:Y:S04]  /*aca0*/  LDL R16, [R1+0x1a0] ;  /* 0x0001a00001107983 */ /* 0x0023680000100800 */
[----:B------:R1:W5:Y:S01]  /*acb0*/  LDL R6, [R1+0x19c] ;  /* 0x00019c0001067983 */ /* 0x0003620000100800 */
[----:B------:R-:W-:Y:S02]  /*acc0*/  MOV R8, R18 ;  /* 0x0000001200087202 */ /* 0x000fe40000000f00 */
[----:B------:R-:W-:-:S04]  /*acd0*/  MOV R9, 0x0 ;  /* 0x0000000000097802 */ /* 0x000fc80000000f00 */
[----:B------:R-:W-:Y:S05]  /*ace0*/  RET.REL.NODEC R8 `(_ZN7cutlass13device_kernelIN5flash19enable_sm80_to_sm89INS1_16FlashAttnBwdSm80INS1_25CollectiveMainloopBwdSm80ILi2ELi2EN4cute5tupleIJNS5_1CILi64EEENS7_ILi128EEES8_EEENS_10bfloat16_tEfNS_4arch4Sm80ELb1ELb0ELb1ELb0ELb0ELb0ELb0ELb0ELi2ELi2ELi4ELi2ELb1EEENS1_21CollectiveEpilogueBwdISA_SB_SD_Li256ELb0ELb0ELi2EEENS1_25SingleTileBwdLPTSchedulerILb0ELi128ELb0EEEEEEEEEvNT_6ParamsE) ;  /* 0xffff531008007950 */ /* 0x000fea0003c3ffff */
        .type           $_ZN7cutlass13device_kernelIN5flash19enable_sm80_to_sm89INS1_16FlashAttnBwdSm80INS1_25CollectiveMainloopBwdSm80ILi2ELi2EN4cute5tupleIJNS5_1CILi64EEENS7_ILi128EEES8_EEENS_10bfloat16_tEfNS_4arch4Sm80ELb1ELb0ELb1ELb0ELb0ELb0ELb0ELb0ELi2ELi2ELi4ELi2ELb1EEENS1_21CollectiveEpilogueBwdISA_SB_SD_Li256ELb0ELb0ELi2EEENS1_25SingleTileBwdLPTSchedulerILb0ELi128ELb0EEEEEEEEEvNT_6ParamsE$_ZZN4cuteplIJiiEJNS_1CILi0EEES2_EEEDaRKNS_15ArithmeticTupleIJDpT_EEERKNS3_IJDpT0_EEEENKUlDpRKT_E_clIJiiEEEDaSH_,@function
        .size           $_ZN7cutlass13device_kernelIN5flash19enable_sm80_to_sm89INS1_16FlashAttnBwdSm80INS1_25CollectiveMainloopBwdSm80ILi2ELi2EN4cute5tupleIJNS5_1CILi64EEENS7_ILi128EEES8_EEENS_10bfloat16_tEfNS_4arch4Sm80ELb1ELb0ELb1ELb0ELb0ELb0ELb0ELb0ELi2ELi2ELi4ELi2ELb1EEENS1_21CollectiveEpilogueBwdISA_SB_SD_Li256ELb0ELb0ELi2EEENS1_25SingleTileBwdLPTSchedulerILb0ELi128ELb0EEEEEEEEEvNT_6ParamsE$_ZZN4cuteplIJiiEJNS_1CILi0EEES2_EEEDaRKNS_15ArithmeticTupleIJDpT_EEERKNS3_IJDpT0_EEEENKUlDpRKT_E_clIJiiEEEDaSH_,($_ZN7cutlass13device_kernelIN5flash19enable_sm80_to_sm89INS1_16FlashAttnBwdSm80INS1_25CollectiveMainloopBwdSm80ILi2ELi2EN4cute5tupleIJNS5_1CILi64EEENS7_ILi128EEES8_EEENS_10bfloat16_tEfNS_4arch4Sm80ELb1ELb0ELb1ELb0ELb0ELb0ELb0ELb0ELi2ELi2ELi4ELi2ELb1EEENS1_21CollectiveEpilogueBwdISA_SB_SD_Li256ELb0ELb0ELi2EEENS1_25SingleTileBwdLPTSchedulerILb0ELi128ELb0EEEEEEEEEvNT_6ParamsE$_ZZN5flash25CollectiveMainloopBwdSm80ILi2ELi2EN4cute5tupleIJNS1_1CILi64EEENS3_ILi128EEES4_EEEN7cutlass10bfloat16_tEfNS7_4arch4Sm80ELb1ELb0ELb1ELb0ELb0ELb0ELb0ELb0ELi2ELi2ELi4ELi2ELb1EE3mmaINS_16FlashAttnBwdSm80ISB_NS_21CollectiveEpilogueBwdIS6_S8_SA_Li256ELb0ELb0ELi2EEENS_25SingleTileBwdLPTSchedulerILb0ELi128ELb0EEEE13SharedStorageENS1_6TensorINS1_11ArrayEngineIfLm32EEENS1_6LayoutINS2_IJNS2_IJNS3_ILi2EEESO_EEESO_NS3_ILi4EEEEEENS2_IJNS2_IJNS3_ILi1EEESO_EEESQ_NS3_ILi8EEEEEEEEEEEEbRKNSB_6ParamsERT0_S12_iNS2_IJiiiEEERT_ENKUliiE0_clEii - $_ZN7cutlass13device_kernelIN5flash19enable_sm80_to_sm89INS1_16FlashAttnBwdSm80INS1_25CollectiveMainloopBwdSm80ILi2ELi2EN4cute5tupleIJNS5_1CILi64EEENS7_ILi128EEES8_EEENS_10bfloat16_tEfNS_4arch4Sm80ELb1ELb0ELb1ELb0ELb0ELb0ELb0ELb0ELi2ELi2ELi4ELi2ELb1EEENS1_21CollectiveEpilogueBwdISA_SB_SD_Li256ELb0ELb0ELi2EEENS1_25SingleTileBwdLPTSchedulerILb0ELi128ELb0EEEEEEEEEvNT_6ParamsE$_ZZN4cuteplIJiiEJNS_1CILi0EEES2_EEEDaRKNS_15ArithmeticTupleIJDpT_EEERKNS3_IJDpT0_EEEENKUlDpRKT_E_clIJiiEEEDaSH_)
$_ZN7cutlass13device_kernelIN5flash19enable_sm80_to_sm89INS1_16FlashAttnBwdSm80INS1_25CollectiveMainloopBwdSm80ILi2ELi2EN4cute5tupleIJNS5_1CILi64EEENS7_ILi128EEES8_EEENS_10bfloat16_tEfNS_4arch4Sm80ELb1ELb0ELb1ELb0ELb0ELb0ELb0ELb0ELi2ELi2ELi4ELi2ELb1EEENS1_21CollectiveEpilogueBwdISA_SB_SD_Li256ELb0ELb0ELi2EEENS1_25SingleTileBwdLPTSchedulerILb0ELi128ELb0EEEEEEEEEvNT_6ParamsE$_ZZN4cuteplIJiiEJNS_1CILi0EEES2_EEEDaRKNS_15ArithmeticTupleIJDpT_EEERKNS3_IJDpT0_EEEENKUlDpRKT_E_clIJiiEEEDaSH_:
[----:B------:R-:W-:Y:S01]  /*acf0*/  IADD3 R7, R1, 0x188, RZ ;  /* 0x0000018801077810 */ /* 0x000fe20007ffe0ff */
[----:B------:R-:W-:Y:S01]  /*ad00*/  IMAD.MOV.U32 R6, RZ, RZ, R4 ;  /* 0x000000ffff067224 */ /* 0x000fe200078e0004 */
[----:B------:R-:W-:Y:S02]  /*ad10*/  MOV R8, 0xad40 ;  /* 0x0000ad4000087802 */ /* 0x000fe40000000f00 */
[----:B------:R-:W-:Y:S02]  /*ad20*/  IADD3 R7, R7, c[0x0][0x20], RZ ;  /* 0x0000080007077a10 */ /* 0x000fe40007ffe0ff */
[----:B------:R-:W-:Y:S05]  /*ad30*/  CALL.REL.NOINC `($_ZN7cutlass13device_kernelIN5flash19enable_sm80_to_sm89INS1_16FlashAttnBwdSm80INS1_25CollectiveMainloopBwdSm80ILi2ELi2EN4cute5tupleIJNS5_1CILi64EEENS7_ILi128EEES8_EEENS_10bfloat16_tEfNS_4arch4Sm80ELb1ELb0ELb1ELb0ELb0ELb0ELb0ELb0ELi2ELi2ELi4ELi2ELb1EEENS1_21CollectiveEpilogueBwdISA_SB_SD_Li256ELb0ELb0ELi2EEENS1_25SingleTileBwdLPTSchedulerILb0ELi128ELb0EEEEEEEEEvNT_6ParamsE$_ZN4cute5tupleIJiiEEC2ERKiS3_) ;  /* 0xffffda3000007944 */ /* 0x000fea0003c3ffff */
[----:B------:R2:W5:Y:S01]  /*ad40*/  LDL R21, [R1+0x188] ;  /* 0x0001880001157983 */ /* 0x0005620000100800 */
[----:B-1----:R-:W-:Y:S02]  /*ad50*/  MOV R6, R18 ;  /* 0x0000001200067202 */ /* 0x002fe40000000f00 */
[----:B------:R-:W-:-:S04]  /*ad60*/  MOV R7, 0x0 ;  /* 0x0000000000077802 */ /* 0x000fc80000000f00 */
[----:B------:R-:W-:Y:S05]  /*ad70*/  RET.REL.NODEC R6 `(_ZN7cutlass13device_kernelIN5flash19enable_sm80_to_sm89INS1_16FlashAttnBwdSm80INS1_25CollectiveMainloopBwdSm80ILi2ELi2EN4cute5tupleIJNS5_1CILi64EEENS7_ILi128EEES8_EEENS_10bfloat16_tEfNS_4arch4Sm80ELb1ELb0ELb1ELb0ELb0ELb0ELb0ELb0ELi2ELi2ELi4ELi2ELb1EEENS1_21CollectiveEpilogueBwdISA_SB_SD_Li256ELb0ELb0ELi2EEENS1_25SingleTileBwdLPTSchedulerILb0ELi128ELb0EEEEEEEEEvNT_6ParamsE) ;  /* 0xffff528006007950 */ /* 0x000fea0003c3ffff */
        .type           $_ZN7cutlass13device_kernelIN5flash19enable_sm80_to_sm89INS1_16FlashAttnBwdSm80INS1_25CollectiveMainloopBwdSm80ILi2ELi2EN4cute5tupleIJNS5_1CILi64EEENS7_ILi128EEES8_EEENS_10bfloat16_tEfNS_4arch4Sm80ELb1ELb0ELb1ELb0ELb0ELb0ELb0ELb0ELi2ELi2ELi4ELi2ELb1EEENS1_21CollectiveEpilogueBwdISA_SB_SD_Li256ELb0ELb0ELi2EEENS1_25SingleTileBwdLPTSchedulerILb0ELi128ELb0EEEEEEEEEvNT_6ParamsE$_ZZN5flash25CollectiveMainloopBwdSm80ILi2ELi2EN4cute5tupleIJNS1_1CILi64EEENS3_ILi128EEES4_EEEN7cutlass10bfloat16_tEfNS7_4arch4Sm80ELb1ELb0ELb1ELb0ELb0ELb0ELb0ELb0ELi2ELi2ELi4ELi2ELb1EE3mmaINS_16FlashAttnBwdSm80ISB_NS_21CollectiveEpilogueBwdIS6_S8_SA_Li256ELb0ELb0ELi2EEENS_25SingleTileBwdLPTSchedulerILb0ELi128ELb0EEEE13SharedStorageENS1_6TensorINS1_11ArrayEngineIfLm32EEENS1_6LayoutINS2_IJNS2_IJNS3_ILi2EEESO_EEESO_NS3_ILi4EEEEEENS2_IJNS2_IJNS3_ILi1EEESO_EEESQ_NS3_ILi8EEEEEEEEEEEEbRKNSB_6ParamsERT0_S12_iNS2_IJiiiEEERT_ENKUliiE0_clEii,@function
        .size           $_ZN7cutlass13device_kernelIN5flash19enable_sm80_to_sm89INS1_16FlashAttnBwdSm80INS1_25CollectiveMainloopBwdSm80ILi2ELi2EN4cute5tupleIJNS5_1CILi64EEENS7_ILi128EEES8_EEENS_10bfloat16_tEfNS_4arch4Sm80ELb1ELb0ELb1ELb0ELb0ELb0ELb0ELb0ELi2ELi2ELi4ELi2ELb1EEENS1_21CollectiveEpilogueBwdISA_SB_SD_Li256ELb0ELb0ELi2EEENS1_25SingleTileBwdLPTSchedulerILb0ELi128ELb0EEEEEEEEEvNT_6ParamsE$_ZZN5flash25CollectiveMainloopBwdSm80ILi2ELi2EN4cute5tupleIJNS1_1CILi64EEENS3_ILi128EEES4_EEEN7cutlass10bfloat16_tEfNS7_4arch4Sm80ELb1ELb0ELb1ELb0ELb0ELb0ELb0ELb0ELi2ELi2ELi4ELi2ELb1EE3mmaINS_16FlashAttnBwdSm80ISB_NS_21CollectiveEpilogueBwdIS6_S8_SA_Li256ELb0ELb0ELi2EEENS_25SingleTileBwdLPTSchedulerILb0ELi128ELb0EEEE13SharedStorageENS1_6TensorINS1_11ArrayEngineIfLm32EEENS1_6LayoutINS2_IJNS2_IJNS3_ILi2EEESO_EEESO_NS3_ILi4EEEEEENS2_IJNS2_IJNS3_ILi1EEESO_EEESQ_NS3_ILi8EEEEEEEEEEEEbRKNSB_6ParamsERT0_S12_iNS2_IJiiiEEERT_ENKUliiE0_clEii,($_ZN7cutlass13device_kernelIN5flash19enable_sm80_to_sm89INS1_16FlashAttnBwdSm80INS1_25CollectiveMainloopBwdSm80ILi2ELi2EN4cute5tupleIJNS5_1CILi64EEENS7_ILi128EEES8_EEENS_10bfloat16_tEfNS_4arch4Sm80ELb1ELb0ELb1ELb0ELb0ELb0ELb0ELb0ELi2ELi2ELi4ELi2ELb1EEENS1_21CollectiveEpilogueBwdISA_SB_SD_Li256ELb0ELb0ELi2EEENS1_25SingleTileBwdLPTSchedulerILb0ELi128ELb0EEEEEEEEEvNT_6ParamsE$_ZZN5flash25CollectiveMainloopBwdSm80ILi2ELi2EN4cute5tupleIJNS1_1CILi64EEENS3_ILi128EEES4_EEEN7cutlass10bfloat16_tEfNS7_4arch4Sm80ELb1ELb0ELb1ELb0ELb0ELb0ELb0ELb0ELi2ELi2ELi4ELi2ELb1EE3mmaINS_16FlashAttnBwdSm80ISB_NS_21CollectiveEpilogueBwdIS6_S8_SA_Li256ELb0ELb0ELi2EEENS_25SingleTileBwdLPTSchedulerILb0ELi128ELb0EEEE13SharedStorageENS1_6TensorINS1_11ArrayEngineIfLm32EEENS1_6LayoutINS2_IJNS2_IJNS3_ILi2EEESO_EEESO_NS3_ILi4EEEEEENS2_IJNS2_IJNS3_ILi1EEESO_EEESQ_NS3_ILi8EEEEEEEEEEEEbRKNSB_6ParamsERT0_S12_iNS2_IJiiiEEERT_ENKUliiE_clEii - $_ZN7cutlass13device_kernelIN5flash19enable_sm80_to_sm89INS1_16FlashAttnBwdSm80INS1_25CollectiveMainloopBwdSm80ILi2ELi2EN4cute5tupleIJNS5_1CILi64EEENS7_ILi128EEES8_EEENS_10bfloat16_tEfNS_4arch4Sm80ELb1ELb0ELb1ELb0ELb0ELb0ELb0ELb0ELi2ELi2ELi4ELi2ELb1EEENS1_21CollectiveEpilogueBwdISA_SB_SD_Li256ELb0ELb0ELi2EEENS1_25SingleTileBwdLPTSchedulerILb0ELi128ELb0EEEEEEEEEvNT_6ParamsE$_ZZN5flash25CollectiveMainloopBwdSm80ILi2ELi2EN4cute5tupleIJNS1_1CILi64EEENS3_ILi128EEES4_EEEN7cutlass10bfloat16_tEfNS7_4arch4Sm80ELb1ELb0ELb1ELb0ELb0ELb0ELb0ELb0ELi2ELi2ELi4ELi2ELb1EE3mmaINS_16FlashAttnBwdSm80ISB_NS_21CollectiveEpilogueBwdIS6_S8_SA_Li256ELb0ELb0ELi2EEENS_25SingleTileBwdLPTSchedulerILb0ELi128ELb0EEEE13SharedStorageENS1_6TensorINS1_11ArrayEngineIfLm32EEENS1_6LayoutINS2_IJNS2_IJNS3_ILi2EEESO_EEESO_NS3_ILi4EEEEEENS2_IJNS2_IJNS3_ILi1EEESO_EEESQ_NS3_ILi8EEEEEEEEEEEEbRKNSB_6ParamsERT0_S12_iNS2_IJiiiEEERT_ENKUliiE0_clEii)
$_ZN7cutlass13device_kernelIN5flash19enable_sm80_to_sm89INS1_16FlashAttnBwdSm80INS1_25CollectiveMainloopBwdSm80ILi2ELi2EN4cute5tupleIJNS5_1CILi64EEENS7_ILi128EEES8_EEENS_10bfloat16_tEfNS_4arch4Sm80ELb1ELb0ELb1ELb0ELb0ELb0ELb0ELb0ELi2ELi2ELi4ELi2ELb1EEENS1_21CollectiveEpilogueBwdISA_SB_SD_Li256ELb0ELb0ELi2EEENS1_25SingleTileBwdLPTSchedulerILb0ELi128ELb0EEEEEEEEEvNT_6ParamsE$_ZZN5flash25CollectiveMainloopBwdSm80ILi2ELi2EN4cute5tupleIJNS1_1CILi64EEENS3_ILi128EEES4_EEEN7cutlass10bfloat16_tEfNS7_4arch4Sm80ELb1ELb0ELb1ELb0ELb0ELb0ELb0ELb0ELi2ELi2ELi4ELi2ELb1EE3mmaINS_16FlashAttnBwdSm80ISB_NS_21CollectiveEpilogueBwdIS6_S8_SA_Li256ELb0ELb0ELi2EEENS_25SingleTileBwdLPTSchedulerILb0ELi128ELb0EEEE13SharedStorageENS1_6TensorINS1_11ArrayEngineIfLm32EEENS1_6LayoutINS2_IJNS2_IJNS3_ILi2EEESO_EEESO_NS3_ILi4EEEEEENS2_IJNS2_IJNS3_ILi1EEESO_EEESQ_NS3_ILi8EEEEEEEEEEEEbRKNSB_6ParamsERT0_S12_iNS2_IJiiiEEERT_ENKUliiE0_clEii:
        /* <DEDUP_REMOVED lines=10> */
[----:B-1---5:R-:W-:Y:S05]  /*ae20*/  CALL.REL.NOINC `($_ZN7cutlass13device_kernelIN5flash19enable_sm80_to_sm89INS1_16FlashAttnBwdSm80INS1_25CollectiveMainloopBwdSm80ILi2ELi2EN4cute5tupleIJNS5_1CILi64EEENS7_ILi128EEES8_EEENS_10bfloat16_tEfNS_4arch4Sm80ELb1ELb0ELb1ELb0ELb0ELb0ELb0ELb0ELi2ELi2ELi4ELi2ELb1EEENS1_21CollectiveEpilogueBwdISA_SB_SD_Li256ELb0ELb0ELi2EEENS1_25SingleTileBwdLPTSchedulerILb0ELi128ELb0EEEEEEEEEvNT_6ParamsE$_ZN4cute3eso3ESOILb1ELb0EJNS_10UnderscoreES2_S2_iEEC2ERKS2_S5_S5_RKi) ;  /* 0xffffcdb000007944 */ /* 0x022fea0003c3ffff */
[----:B-1----:R-:W2:Y:S01]  /*ae30*/  LDL R7, [R1+0x168] ;  /* 0x0001680001077983 */ /* 0x002ea20000100800 */
[----:B------:R-:W-:Y:S02]  /*ae40*/  MOV R8, 0xae70 ;  /* 0x0000ae7000087802 */ /* 0x000fe40000000f00 */
[----:B--2---:R-:W-:Y:S02]  /*ae50*/  SHF.L.U32 R7, R7, 0xc, RZ ;  /* 0x0000000c07077819 */ /* 0x004fe400000006ff */
[----:B------:R-:W-:Y:S05]  /*ae60*/  CALL.REL.NOINC `($_ZN7cutlass13device_kernelIN5flash19enable_sm80_to_sm89INS1_16FlashAttnBwdSm80INS1_25CollectiveMainloopBwdSm80ILi2ELi2EN4cute5tupleIJNS5_1CILi64EEENS7_ILi128EEES8_EEENS_10bfloat16_tEfNS_4arch4Sm80ELb1ELb0ELb1ELb0ELb0ELb0ELb0ELb0ELi2ELi2ELi4ELi2ELb1EEENS1_21CollectiveEpilogueBwdISA_SB_SD_Li256ELb0ELb0ELi2EEENS1_25SingleTileBwdLPTSchedulerILb0ELi128ELb0EEEEEEEEEvNT_6ParamsE$_ZN4cute3eso3ESOILb1ELb0EJNS_6LayoutINS_5tupleIJNS3_IJNS_1CILi8EEENS4_ILi1EEEEEENS4_ILi2EEES6_EEENS3_IJNS3_IJS6_NS4_ILi0EEEEEENS4_ILi2048EEESA_EEEEEiEEC2ERKSE_RKi) ;  /* 0xffffd56000007944 */ /* 0x000fea0003c3ffff */
[----:B------:R-:W2:Y:S04]  /*ae70*/  LD.E.64 R10, [R10.64] ;  /* 0x000000040a0a7980 */ /* 0x000ea8000c101b00 */
[----:B------:R-:W2:Y:S01]  /*ae80*/  LDL R8, [R1+0x168] ;  /* 0x0001680001087983 */ /* 0x000ea20000100800 */
[----:B------:R-:W-:Y:S01]  /*ae90*/  MOV R16, 0xaec0 ;  /* 0x0000aec000107802 */ /* 0x000fe20000000f00 */
[----:B--2---:R-:W-:-:S04]  /*aea0*/  IMAD.WIDE R8, R8, 0x2, R10 ;  /* 0x0000000208087825 */ /* 0x004fc800078e020a */
[----:B-1----:R-:W-:Y:S05]  /*aeb0*/  CALL.REL.NOINC `($_ZN7cutlass13device_kernelIN5flash19enable_sm80_to_sm89INS1_16FlashAttnBwdSm80INS1_25CollectiveMainloopBwdSm80ILi2ELi2EN4cute5tupleIJNS5_1CILi64EEENS7_ILi128EEES8_EEENS_10bfloat16_tEfNS_4arch4Sm80ELb1ELb0ELb1ELb0ELb0ELb0ELb0ELb0ELi2ELi2ELi4ELi2ELb1EEENS1_21CollectiveEpilogueBwdISA_SB_SD_Li256ELb0ELb0ELi2EEENS1_25SingleTileBwdLPTSchedulerILb0ELi128ELb0EEEEEEEEEvNT_6ParamsE$_ZN4cute8smem_ptrIPN7cutlass10bfloat16_tEECI1NS_12iter_adaptorIS3_S4_EEES3_) ;  /* 0xffffd9d000007944 */ /* 0x002fea0003c3ffff */
[----:B------:R1:W5:Y:S01]  /*aec0*/  LDL.64 R6, [R1+0x168] ;  /* 0x0001680001067983 */ /* 0x0003620000100a00 */
[----:B------:R-:W-:-:S03]  /*aed0*/  MOV R10, 0xaef0 ;  /* 0x0000aef0000a7802 */ /* 0x000fc60000000f00 */
[----:B-1---5:R-:W-:Y:S05]  /*aee0*/  CALL.REL.NOINC `($_ZN7cutlass13device_kernelIN5flash19enable_sm80_to_sm89INS1_16FlashAttnBwdSm80INS1_25CollectiveMainloopBwdSm80ILi2ELi2EN4cute5tupleIJNS5_1CILi64EEENS7_ILi128EEES8_EEENS_10bfloat16_tEfNS_4arch4Sm80ELb1ELb0ELb1ELb0ELb0ELb0ELb0ELb0ELi2ELi2ELi4ELi2ELb1EEENS1_21CollectiveEpilogueBwdISA_SB_SD_Li256ELb0ELb0ELi2EEENS1_25SingleTileBwdLPTSchedulerILb0ELi128ELb0EEEEEEEEEvNT_6ParamsE$_ZN4cute3eso3ESOILb1ELb0EJNS_6LayoutINS_5tupleIJNS3_IJNS_1CILi8EEENS4_ILi1EEEEEENS4_ILi2EEES6_EEENS3_IJNS3_IJS6_NS4_ILi0EEEEEENS4_ILi2048EEESA_EEEEENS_10ViewEngineINS_8smem_ptrIPN7cutlass10bfloat16_tEEEEEEEC2ERKSE_RKSL_) ;  /* 0xffffd4a000007944 */ /* 0x022fea0003c3ffff */
[----:B------:R2:W5:Y:S04]  /*aef0*/  LDL.64 R22, [R1+0x168] ;  /* 0x0001680001167983 */ /* 0x0005680000100a00 */
[----:B------:R2:W5:Y:S01]  /*af00*/  LDL.64 R104, [R14+0x8] ;  /* 0x000008000e687983 */ /* 0x0005620000100a00 */
[----:B-1----:R-:W-:-:S02]  /*af10*/  MOV R7, R17 ;  /* 0x0000001100077202 */ /* 0x002fc40000000f00 */
[----:B------:R-:W-:Y:S02]  /*af20*/  MOV R8, 0xaf40 ;  /* 0x0000af4000087802 */ /* 0x000fe40000000f00 */
[----:B--2--5:R-:W-:Y:S05]  /*af30*/  CALL.REL.NOINC `($_ZN7cutlass13device_kernelIN5flash19enable_sm80_to_sm89INS1_16FlashAttnBwdSm80INS1_25CollectiveMainloopBwdSm80ILi2ELi2EN4cute5tupleIJNS5_1CILi64EEENS7_ILi128EEES8_EEENS_10bfloat16_tEfNS_4arch4Sm80ELb1ELb0ELb1ELb0ELb0ELb0ELb0ELb0ELi2ELi2ELi4ELi2ELb1EEENS1_21CollectiveEpilogueBwdISA_SB_SD_Li256ELb0ELb0ELi2EEENS1_25SingleTileBwdLPTSchedulerILb0ELi128ELb0EEEEEEEEEvNT_6ParamsE$_ZN4cute3eso3ESOILb1ELb0EJNS_10UnderscoreES2_S2_iEEC2ERKS2_S5_S5_RKi) ;  /* 0xffffcca000007944 */ /* 0x024fea0003c3ffff */
[----:B------:R-:W2:Y:S04]  /*af40*/  LDL R15, [R1+0x168] ;  /* 0x00016800010f7983 */ /* 0x000ea80000100800 */
[----:B-1----:R1:W5:Y:S01]  /*af50*/  LD.E.64 R6, [R104.64+0x8] ;  /* 0x0000080468067980 */ /* 0x002362000c101b00 */
[----:B------:R-:W-:Y:S02]  /*af60*/  MOV R8, 0xaf90 ;  /* 0x0000af9000087802 */ /* 0x000fe40000000f00 */
[----:B--2---:R-:W-:Y:S02]  /*af70*/  SHF.R.S32.HI R11, RZ, 0x1f, R15 ;  /* 0x0000001fff0b7819 */ /* 0x004fe4000001140f */
[----:B-1---5:R-:W-:Y:S05]  /*af80*/  CALL.REL.NOINC `($_ZN7cutlass13device_kernelIN5flash19enable_sm80_to_sm89INS1_16FlashAttnBwdSm80INS1_25CollectiveMainloopBwdSm80ILi2ELi2EN4cute5tupleIJNS5_1CILi64EEENS7_ILi128EEES8_EEENS_10bfloat16_tEfNS_4arch4Sm80ELb1ELb0ELb1ELb0ELb0ELb0ELb0ELb0ELi2ELi2ELi4ELi2ELb1EEENS1_21CollectiveEpilogueBwdISA_SB_SD_Li256ELb0ELb0ELi2EEENS1_25SingleTileBwdLPTSchedulerILb0ELi128ELb0EEEEEEEEEvNT_6ParamsE$_ZZN4cute5sliceINS_5tupleIJNS_10UnderscoreES2_S2_iEEENS1_IJNS1_IJNS_1CILi1EEENS4_ILi0EEEEEElS6_lEEEEEDaRKT_RKT0_ENKUlRKT_RKT0_E_clIS2_lEEDaSH_SK_) ;  /* 0xffffde7000007944 */ /* 0x022fea0003c3ffff */
[----:B-----5:R-:W-:Y:S02]  /*af90*/  MOV R9, R7 ;  /* 0x0000000700097202 */ /* 0x020fe40000000f00 */
[----:B------:R-:W-:Y:S02]  /*afa0*/  MOV R8, 0xafc0 ;  /* 0x0000afc000087802 */ /* 0x000fe40000000f00 */
[----:B-1----:R-:W-:Y:S05]  /*afb0*/  CALL.REL.NOINC `($_ZN7cutlass13device_kernelIN5flash19enable_sm80_to_sm89INS1_16FlashAttnBwdSm80INS1_25CollectiveMainloopBwdSm80ILi2ELi2EN4cute5tupleIJNS5_1CILi64EEENS7_ILi128EEES8_EEENS_10bfloat16_tEfNS_4arch4Sm80ELb1ELb0ELb1ELb0ELb0ELb0ELb0ELb0ELi2ELi2ELi4ELi2ELb1EEENS1_21CollectiveEpilogueBwdISA_SB_SD_Li256ELb0ELb0ELi2EEENS1_25SingleTileBwdLPTSchedulerILb0ELi128ELb0EEEEEEEEEvNT_6ParamsE$_ZZN4cute12filter_tupleINS_5tupleIJNS_10UnderscoreES2_S2_iEEENS1_IJNS1_IJNS_1CILi1EEENS4_ILi0EEEEEElS6_lEEEZNS_5sliceIS3_S8_EEDaRKT_RKT0_EUlRKT_RKT0_E_EEDaSC_SF_OT1_ENKUlDpSI_E_clIJNS1_IJS7_EEENS1_IJlEEENS1_IJS6_EEENS1_IJEEEEEEDaSP_) ;  /* 0xffffd9d000007944 */ /* 0x002fea0003c3ffff */
[----:B-----5:R-:W-:Y:S02]  /*afc0*/  MOV R9, R7 ;  /* 0x0000000700097202 */ /* 0x020fe40000000f00 */
[----:B------:R-:W-:-:S02]  /*afd0*/  MOV R8, 0xaff0 ;  /* 0x0000aff000087802 */ /* 0x000fc40000000f00 */
[----:B-1----:R-:W-:Y:S05]  /*afe0*/  CALL.REL.NOINC `($_ZN7cutlass13device_kernelIN5flash19enable_sm80_to_sm89INS1_16FlashAttnBwdSm80INS1_25CollectiveMainloopBwdSm80ILi2ELi2EN4cute5tupleIJNS5_1CILi64EEENS7_ILi128EEES8_EEENS_10bfloat16_tEfNS_4arch4Sm80ELb1ELb0ELb1ELb0ELb0ELb0ELb0ELb0ELi2ELi2ELi4ELi2ELb1EEENS1_21CollectiveEpilogueBwdISA_SB_SD_Li256ELb0ELb0ELi2EEENS1_25SingleTileBwdLPTSchedulerILb0ELi128ELb0EEEEEEEEEvNT_6ParamsE$_ZN4cute5tupleIJNS0_IJNS0_IJNS_1CILi8EEENS1_ILi1EEEEEENS1_ILi2EEES3_EEENS0_IJNS0_IJS3_NS1_ILi0EEEEEElS7_EEEEEC2ERKS6_RKS9_) ;  /* 0xffffd42000007944 */ /* 0x002fea0003c3ffff */
        /* <DEDUP_REMOVED lines=8> */
[----:B-1---5:R-:W-:Y:S05]  /*b070*/  CALL.REL.NOINC `($_ZN7cutlass13device_kernelIN5flash19enable_sm80_to_sm89INS1_16FlashAttnBwdSm80INS1_25CollectiveMainloopBwdSm80ILi2ELi2EN4cute5tupleIJNS5_1CILi64EEENS7_ILi128EEES8_EEENS_10bfloat16_tEfNS_4arch4Sm80ELb1ELb0ELb1ELb0ELb0ELb0ELb0ELb0ELi2ELi2ELi4ELi2ELb1EEENS1_21CollectiveEpilogueBwdISA_SB_SD_Li256ELb0ELb0ELi2EEENS1_25SingleTileBwdLPTSchedulerILb0ELi128ELb0EEEEEEEEEvNT_6ParamsE$_ZN4cute3eso3ESOILb0ELb0EJNS_6LayoutINS_5tupleIJNS3_IJNS_1CILi8EEENS4_ILi1EEEEEENS4_ILi2EEES6_EEENS3_IJNS3_IJS6_NS4_ILi0EEEEEElSA_EEEEElEEC2ERKSD_RKl) ;  /* 0xffffc87000007944 */ /* 0x022fea0003c3ffff */
[----:B------:R-:W2:Y:S04]  /*b080*/  LD.E.64 R104, [R104.64+0x18] ;  /* 0x0000180468687980 */ /* 0x000ea8000c101b00 */
[----:B-1----:R-:W2:Y:S04]  /*b090*/  LDL.64 R8, [R1+0x170] ;  /* 0x0001700001087983 */ /* 0x002ea80000100a00 */
[----:B------:R1:W5:Y:S01]  /*b0a0*/  LDL.64 R6, [R1+0x168] ;  /* 0x0001680001067983 */ /* 0x0003620000100a00 */
[----:B------:R-:W-:Y:S02]  /*b0b0*/  MOV R16, 0xb0f0 ;  /* 0x0000b0f000107802 */ /* 0x000fe40000000f00 */
[----:B--2---:R-:W-:-:S04]  /*b0c0*/  LEA R10, P0, R8, R104, 0x1 ;  /* 0x00000068080a7211 */ /* 0x004fc800078008ff */
[----:B------:R-:W-:-:S04]  /*b0d0*/  LEA.HI.X R15, R8, R105, R9, 0x1, P0 ;  /* 0x00000069080f7211 */ /* 0x000fc800000f0c09 */
[----:B-1---5:R-:W-:Y:S05]  /*b0e0*/  CALL.REL.NOINC `($_ZN7cutlass13device_kernelIN5flash19enable_sm80_to_sm89INS1_16FlashAttnBwdSm80INS1_25CollectiveMainloopBwdSm80ILi2ELi2EN4cute5tupleIJNS5_1CILi64EEENS7_ILi128EEES8_EEENS_10bfloat16_tEfNS_4arch4Sm80ELb1ELb0ELb1ELb0ELb0ELb0ELb0ELb0ELi2ELi2ELi4ELi2ELb1EEENS1_21CollectiveEpilogueBwdISA_SB_SD_Li256ELb0ELb0ELi2EEENS1_25SingleTileBwdLPTSchedulerILb0ELi128ELb0EEEEEEEEEvNT_6ParamsE$_ZN4cute8gmem_ptrIPKN7cutlass10bfloat16_tEECI1NS_12iter_adaptorIS4_S5_EEES4_) ;  /* 0xffffd6c000007944 */ /* 0x022fea0003c3ffff */
[----:B------:R-:W2:Y:S01]  /*b0f0*/  LDL.64 R10, [R1+0x168] ;  /* 0x00016800010a7983 */ /* 0x000ea20000100a00 */
[----:B------:R-:W-:-:S03]  /*b100*/  MOV R9, R7 ;  /* 0x0000000700097202 */ /* 0x000fc60000000f00 */
[----:B--2---:R1:W-:Y:S02]  /*b110*/  STL.64 [R1+0x178], R10 ;  /* 0x0001780a01007387 */ /* 0x0043e40000100a00 */
[----:B-1----:R-:W-:Y:S02]  /*b120*/  MOV R10, 0xb140 ;  /* 0x0000b140000a7802 */ /* 0x002fe40000000f00 */
[----:B------:R-:W-:Y:S05]  /*b130*/  CALL.REL.NOINC `($_ZN7cutlass13device_kernelIN5flash19enable_sm80_to_sm89INS1_16FlashAttnBwdSm80INS1_25CollectiveMainloopBwdSm80ILi2ELi2EN4cute5tupleIJNS5_1CILi64EEENS7_ILi128EEES8_EEENS_10bfloat16_tEfNS_4arch4Sm80ELb1ELb0ELb1ELb0ELb0ELb0ELb0ELb0ELi2ELi2ELi4ELi2ELb1EEENS1_21CollectiveEpilogueBwdISA_SB_SD_Li256ELb0ELb0ELi2EEENS1_25SingleTileBwdLPTSchedulerILb0ELi128ELb0EEEEEEEEEvNT_6ParamsE$_ZN4cute3eso3ESOILb0ELb0EJNS_6LayoutINS_5tupleIJNS3_IJNS_1CILi8EEENS4_ILi1EEEEEENS4_ILi2EEES6_EEENS3_IJNS3_IJS6_NS4_ILi0EEEEEElSA_EEEEENS_10ViewEngineINS_8gmem_ptrIPKN7cutlass10bfloat16_tEEEEEEEC2ERKSD_RKSL_) ;  /* 0xffffc72000007944 */ /* 0x000fea0003c3ffff */
        /* <DEDUP_REMOVED lines=10> */
[----:B-1---5:R-:W-:Y:S05]  /*b1e0*/  CALL.REL.NOINC `($_ZN7cutlass13device_kernelIN5flash19enable_sm80_to_sm89INS1_16FlashAttnBwdSm80INS1_25CollectiveMainloopBwdSm80ILi2ELi2EN4cute5tupleIJNS5_1CILi64EEENS7_ILi128EEES8_EEENS_10bfloat16_tEfNS_4arch4Sm80ELb1ELb0ELb1ELb0ELb0ELb0ELb0ELb0ELi2ELi2ELi4ELi2ELb1EEENS1_21CollectiveEpilogueBwdISA_SB_SD_Li256ELb0ELb0ELi2EEENS1_25SingleTileBwdLPTSchedulerILb0ELi128ELb0EEEEEEEEEvNT_6ParamsE$_ZZN4cuteplIJiiEJNS_1CILi0EEES2_EEEDaRKNS_15ArithmeticTupleIJDpT_EEERKNS3_IJDpT0_EEEENKUlDpRKT_E_clIJiiEEEDaSH_) ;  /* 0xfffffb0000007944 */ /* 0x022fea0003c3ffff */
[----:B-----5:R-:W-:Y:S01]  /*b1f0*/  IMAD.IADD R21, R108, 0x1, -R21 ;  /* 0x000000016c157824 */ /* 0x020fe200078e0a15 */
[----:B------:R-:W-:Y:S02]  /*b200*/  MOV R7, RZ ;  /* 0x000000ff00077202 */ /* 0x000fe40000000f00 */
[----:B------:R-:W-:Y:S02]  /*b210*/  MOV R8, 0xb230 ;  /* 0x0000b23000087802 */ /* 0x000fe40000000f00 */
[----:B--2---:R-:W-:Y:S05]  /*b220*/  CALL.REL.NOINC `($_ZN7cutlass13device_kernelIN5flash19enable_sm80_to_sm89INS1_16FlashAttnBwdSm80INS1_25CollectiveMainloopBwdSm80ILi2ELi2EN4cute5tupleIJNS5_1CILi64EEENS7_ILi128EEES8_EEENS_10bfloat16_tEfNS_4arch4Sm80ELb1ELb0ELb1ELb0ELb0ELb0ELb0ELb0ELi2ELi2ELi4ELi2ELb1EEENS1_21CollectiveEpilogueBwdISA_SB_SD_Li256ELb0ELb0ELi2EEENS1_25SingleTileBwdLPTSchedulerILb0ELi128ELb0EEEEEEEEEvNT_6ParamsE$_ZN4cute3eso3ESOILb1ELb0EJNS_1CILi0EEEiS3_EEC2ERKS3_RKiS6_) ;  /* 0xffffcc7000007944 */ /* 0x004fea0003c3ffff */
[----:B-1----:R-:W2:Y:S01]  /*b230*/  LDL R7, [R1+0x168] ;  /* 0x0001680001077983 */ /* 0x002ea20000100800 */
[----:B------:R-:W-:Y:S01]  /*b240*/  IMAD.MOV.U32 R6, RZ, RZ, R4 ;  /* 0x000000ffff067224 */ /* 0x000fe200078e0004 */
[----:B------:R-:W-:Y:S02]  /*b250*/  MOV R16, 0xb280 ;  /* 0x0000b28000107802 */ /* 0x000fe40000000f00 */
[----:B--2---:R-:W-:Y:S02]  /*b260*/  SHF.L.U32 R7, R7, 0x5, RZ ;  /* 0x0000000507077819 */ /* 0x004fe400000006ff */
[----:B------:R-:W-:Y:S05]  /*b270*/  CALL.REL.NOINC `($_ZN7cutlass13device_kernelIN5flash19enable_sm80_to_sm89INS1_16FlashAttnBwdSm80INS1_25CollectiveMainloopBwdSm80ILi2ELi2EN4cute5tupleIJNS5_1CILi64EEENS7_ILi128EEES8_EEENS_10bfloat16_tEfNS_4arch4Sm80ELb1ELb0ELb1ELb0ELb0ELb0ELb0ELb0ELi2ELi2ELi4ELi2ELb1EEENS1_21CollectiveEpilogueBwdISA_SB_SD_Li256ELb0ELb0ELi2EEENS1_25SingleTileBwdLPTSchedulerILb0ELi128ELb0EEEEEEEEEvNT_6ParamsE$_ZN4cute5tupleIJiEEC2ERKi) ;  /* 0xffffd45000007944 */ /* 0x000fea0003c3ffff */
[----:B------:R1:W5:Y:S01]  /*b280*/  LDL R7, [R1+0x168] ;  /* 0x0001680001077983 */ /* 0x0003620000100800 */
[----:B------:R-:W-:Y:S02]  /*b290*/  MOV R6, R20 ;  /* 0x0000001400067202 */ /* 0x000fe40000000f00 */
[----:B------:R-:W-:-:S02]  /*b2a0*/  MOV R16, 0xb2c0 ;  /* 0x0000b2c000107802 */ /* 0x000fc40000000f00 */
[----:B-1---5:R-:W-:Y:S05]  /*b2b0*/  CALL.REL.NOINC `($_ZN7cutlass13device_kernelIN5flash19enable_sm80_to_sm89INS1_16FlashAttnBwdSm80INS1_25CollectiveMainloopBwdSm80ILi2ELi2EN4cute5tupleIJNS5_1CILi64EEENS7_ILi128EEES8_EEENS_10bfloat16_tEfNS_4arch4Sm80ELb1ELb0ELb1ELb0ELb0ELb0ELb0ELb0ELi2ELi2ELi4ELi2ELb1EEENS1_21CollectiveEpilogueBwdISA_SB_SD_Li256ELb0ELb0ELi2EEENS1_25SingleTileBwdLPTSchedulerILb0ELi128ELb0EEEEEEEEEvNT_6ParamsE$_ZN4cute5tupleIJiEEC2ERKi) ;  /* 0xffffd41000007944 */ /* 0x022fea0003c3ffff */
[----:B------:R1:W5:Y:S01]  /*b2c0*/  LDL R7, [R1+0x178] ;  /* 0x0001780001077983 */ /* 0x0003620000100800 */
[----:B------:R-:W-:-:S02]  /*b2d0*/  MOV R6, R4 ;  /* 0x0000000400067202 */ /* 0x000fc40000000f00 */
[----:B------:R-:W-:Y:S02]  /*b2e0*/  MOV R16, 0xb300 ;  /* 0x0000b30000107802 */ /* 0x000fe40000000f00 */
[----:B-1---5:R-:W-:Y:S05]  /*b2f0*/  CALL.REL.NOINC `($_ZN7cutlass13device_kernelIN5flash19enable_sm80_to_sm89INS1_16FlashAttnBwdSm80INS1_25CollectiveMainloopBwdSm80ILi2ELi2EN4cute5tupleIJNS5_1CILi64EEENS7_ILi128EEES8_EEENS_10bfloat16_tEfNS_4arch4Sm80ELb1ELb0ELb1ELb0ELb0ELb0ELb0ELb0ELi2ELi2ELi4ELi2ELb1EEENS1_21CollectiveEpilogueBwdISA_SB_SD_Li256ELb0ELb0ELi2EEENS1_25SingleTileBwdLPTSchedulerILb0ELi128ELb0EEEEEEEEEvNT_6ParamsE$_ZN4cute5tupleIJiEEC2ERKi) ;  /* 0xffffd3d000007944 */ /* 0x022fea0003c3ffff */
[----:B------:R1:W5:Y:S01]  /*b300*/  LDL R7, [R1+0x168] ;  /* 0x0001680001077983 */ /* 0x0003620000100800 */
[----:B------:R-:W-:Y:S02]  /*b310*/  MOV R6, R4 ;  /* 0x0000000400067202 */ /* 0x000fe40000000f00 */
[----:B------:R-:W-:Y:S02]  /*b320*/  MOV R8, 0xb340 ;  /* 0x0000b34000087802 */ /* 0x000fe40000000f00 */
[----:B-1---5:R-:W-:Y:S05]  /*b330*/  CALL.REL.NOINC `($_ZN7cutlass13device_kernelIN5flash19enable_sm80_to_sm89INS1_16FlashAttnBwdSm80INS1_25CollectiveMainloopBwdSm80ILi2ELi2EN4cute5tupleIJNS5_1CILi64EEENS7_ILi128EEES8_EEENS_10bfloat16_tEfNS_4arch4Sm80ELb1ELb0ELb1ELb0ELb0ELb0ELb0ELb0ELi2ELi2ELi4ELi2ELb1EEENS1_21CollectiveEpilogueBwdISA_SB_SD_Li256ELb0ELb0ELi2EEENS1_25SingleTileBwdLPTSchedulerILb0ELi128ELb0EEEEEEEEEvNT_6ParamsE$_ZN4cute3eso3ESOILb0ELb1EJiNS_1CILi0EEEEEC2ERKiRKS3_) ;  /* 0xffffc81000007944 */ /* 0x022fea0003c3ffff */
[----:B-1----:R1:W5:Y:S01]  /*b340*/  LDL R7, [R1+0x168] ;  /* 0x0001680001077983 */ /* 0x0023620000100800 */
[----:B------:R-:W-:-:S03]  /*b350*/  MOV R10, 0xb370 ;  /* 0x0000b370000a7802 */ /* 0x000fc60000000f00 */
[----:B-1---5:R-:W-:Y:S05]  /*b360*/  CALL.REL.NOINC `($_ZN7cutlass13device_kernelIN5flash19enable_sm80_to_sm89INS1_16FlashAttnBwdSm80INS1_25CollectiveMainloopBwdSm80ILi2ELi2EN4cute5tupleIJNS5_1CILi64EEENS7_ILi128EEES8_EEENS_10bfloat16_tEfNS_4arch4Sm80ELb1ELb0ELb1ELb0ELb0ELb0ELb0ELb0ELi2ELi2ELi4ELi2ELb1EEENS1_21CollectiveEpilogueBwdISA_SB_SD_Li256ELb0ELb0ELi2EEENS1_25SingleTileBwdLPTSchedulerILb0ELi128ELb0EEEEEEEEEvNT_6ParamsE$_ZZN4cuteplIJNS_1CILi0EEES2_EJiEEEDaRKNS_15ArithmeticTupleIJDpT_EEERKNS3_IJDpT0_EEEENKUlDpRKT_E_clIJiS2_EEEDaSH_) ;  /* 0xfffff68000007944 */ /* 0x022fea0003c3ffff */
[----:B------:R-:W-:Y:S02]  /*b370*/  MOV R10, 0xb390 ;  /* 0x0000b390000a7802 */ /* 0x000fe40000000f00 */
[----:B-1---5:R-:W-:Y:S05]  /*b380*/  CALL.REL.NOINC `($_ZN7cutlass13device_kernelIN5flash19enable_sm80_to_sm89INS1_16FlashAttnBwdSm80INS1_25CollectiveMainloopBwdSm80ILi2ELi2EN4cute5tupleIJNS5_1CILi64EEENS7_ILi128EEES8_EEENS_10bfloat16_tEfNS_4arch4Sm80ELb1ELb0ELb1ELb0ELb0ELb0ELb0ELb0ELi2ELi2ELi4ELi2ELb1EEENS1_21CollectiveEpilogueBwdISA_SB_SD_Li256ELb0ELb0ELi2EEENS1_25SingleTileBwdLPTSchedulerILb0ELi128ELb0EEEEEEEEEvNT_6ParamsE$_ZZN4cuteplIJNS_1CILi0EEES2_EJiS2_EEEDaRKNS_15ArithmeticTupleIJDpT_EEERKNS3_IJDpT0_EEEENKUlDpRKT_E_clIJiS2_EEEDaSH_) ;  /* 0xfffff6d000007944 */ /* 0x022fea0003c3ffff */
[----:B------:R2:W-:Y:S04]  /*b390*/  STL [R1+0x180], RZ ;  /* 0x000180ff01007387 */ /* 0x0005e80000100800 */
[----:B------:R-:W3:Y:S04]  /*b3a0*/  LDL.64 R8, [R14+0x30] ;  /* 0x000030000e087983 */ /* 0x000ee80000100a00 */
[----:B---3--:R3:W4:Y:S01]  /*b3b0*/  LD.E.U8 R6, [R8.64] ;  /* 0x0000000408067980 */ /* 0x008722000c101100 */
[----:B------:R-:W-:Y:S01]  /*b3c0*/  IMAD.MOV.U32 R16, RZ, RZ, RZ ;  /* 0x000000ffff107224 */ /* 0x000fe200078e00ff */
[----:B---3--:R-:W-:-:S02]  /*b3d0*/  MOV R8, 0xb410 ;  /* 0x0000b41000087802 */ /* 0x008fc40000000f00 */
[----:B----4-:R-:W-:-:S04]  /*b3e0*/  LOP3.LUT R6, R6, 0x1, RZ, 0xc0, !PT ;  /* 0x0000000106067812 */ /* 0x010fc800078ec0ff */
[----:B------:R-:W-:-:S08]  /*b3f0*/  ISETP.NE.U32.AND P0, PT, R6, 0x1, PT ;  /* 0x000000010600780c */ /* 0x000fd00003f05070 */
[----:B-12--5:R-:W-:Y:S05]  /*b400*/  CALL.REL.NOINC `($_ZN7cutlass13device_kernelIN5flash19enable_sm80_to_sm89INS1_16FlashAttnBwdSm80INS1_25CollectiveMainloopBwdSm80ILi2ELi2EN4cute5tupleIJNS5_1CILi64EEENS7_ILi128EEES8_EEENS_10bfloat16_tEfNS_4arch4Sm80ELb1ELb0ELb1ELb0ELb0ELb0ELb0ELb0ELi2ELi2ELi4ELi2ELb1EEENS1_21CollectiveEpilogueBwdISA_SB_SD_Li256ELb0ELb0ELi2EEENS1_25SingleTileBwdLPTSchedulerILb0ELi128ELb0EEEEEEEEEvNT_6ParamsE$_ZN4cute3eso3ESOILb1ELb0EJNS_10UnderscoreEiiEEC2ERKS2_RKiS7_) ;  /* 0xffffc89000007944 */ /* 0x026fea0003c3ffff */
[----:B------:R-:W2:Y:S01]  /*b410*/  LDL R9, [R1+0x168] ;  /* 0x0001680001097983 */ /* 0x000ea20000100800 */
[----:B------:R-:W-:Y:S02]  /*b420*/  MOV R8, 0xb490 ;  /* 0x0000b49000087802 */ /* 0x000fe40000000f00 */
[----:B-12---:R-:W-:Y:S01]  /*b430*/  SHF.R.S32.HI R6, RZ, 0x1f, R9 ;  /* 0x0000001fff067819 */ /* 0x006fe20000011409 */
[-C--:B------:R-:W-:Y:S02]  /*b440*/  IMAD R7, R107, R9.reuse, RZ ;  /* 0x000000096b077224 */ /* 0x080fe400078e02ff */
[----:B------:R-:W-:-:S04]  /*b450*/  IMAD.WIDE.U32 R10, R106, R9, RZ ;  /* 0x000000096a0a7225 */ /* 0x000fc800078e00ff */
[----:B------:R-:W-:-:S05]  /*b460*/  IMAD R7, R106, R6, R7 ;  /* 0x000000066a077224 */ /* 0x000fca00078e0207 */
[----:B------:R-:W-:Y:S02]  /*b470*/  IADD3 R7, R11, R7, RZ ;  /* 0x000000070b077210 */ /* 0x000fe40007ffe0ff */
[----:B------:R-:W-:Y:S05]  /*b480*/  CALL.REL.NOINC `($_ZN7cutlass13device_kernelIN5flash19enable_sm80_to_sm89INS1_16FlashAttnBwdSm80INS1_25CollectiveMainloopBwdSm80ILi2ELi2EN4cute5tupleIJNS5_1CILi64EEENS7_ILi128EEES8_EEENS_10bfloat16_tEfNS_4arch4Sm80ELb1ELb0ELb1ELb0ELb0ELb0ELb0ELb0ELi2ELi2ELi4ELi2ELb1EEENS1_21CollectiveEpilogueBwdISA_SB_SD_Li256ELb0ELb0ELi2EEENS1_25SingleTileBwdLPTSchedulerILb0ELi128ELb0EEEEEEEEEvNT_6ParamsE$_ZN4cute3eso3ESOILb1ELb0EJNS_6LayoutINS_5tupleIJNS3_IJNS_1CILi8EEENS4_ILi1EEEEEEEEENS3_IJNS3_IJS6_NS4_ILi0EEEEEEEEEEElEEC2ERKSC_RKl) ;  /* 0xffffceb000007944 */ /* 0x000fea0003c3ffff */
[----:B-1----:R-:W2:Y:S01]  /*b490*/  LDL.64 R6, [R1+0x168] ;  /* 0x0001680001067983 */ /* 0x002ea20000100a00 */
[----:B------:R-:W-:Y:S02]  /*b4a0*/  MOV R16, 0xb4e0 ;  /* 0x0000b4e000107802 */ /* 0x000fe40000000f00 */
[----:B--2---:R-:W-:-:S04]  /*b4b0*/  LEA R10, P1, R6, R104, 0x1 ;  /* 0x00000068060a7211 */ /* 0x004fc800078208ff */
[----:B------:R-:W-:-:S04]  /*b4c0*/  LEA.HI.X R15, R6, R105, R7, 0x1, P1 ;  /* 0x00000069060f7211 */ /* 0x000fc800008f0c07 */
[----:B------:R-:W-:Y:S05]  /*b4d0*/  CALL.REL.NOINC `($_ZN7cutlass13device_kernelIN5flash19enable_sm80_to_sm89INS1_16FlashAttnBwdSm80INS1_25CollectiveMainloopBwdSm80ILi2ELi2EN4cute5tupleIJNS5_1CILi64EEENS7_ILi128EEES8_EEENS_10bfloat16_tEfNS_4arch4Sm80ELb1ELb0ELb1ELb0ELb0ELb0ELb0ELb0ELi2ELi2ELi4ELi2ELb1EEENS1_21CollectiveEpilogueBwdISA_SB_SD_Li256ELb0ELb0ELi2EEENS1_25SingleTileBwdLPTSchedulerILb0ELi128ELb0EEEEEEEEEvNT_6ParamsE$_ZN4cute8gmem_ptrIPKN7cutlass10bfloat16_tEECI1NS_12iter_adaptorIS4_S5_EEES4_) ;  /* 0xffffd2d000007944 */ /* 0x000fea0003c3ffff */
[----:B------:R1:W5:Y:S01]  /*b4e0*/  LDL.64 R6, [R1+0x168] ;  /* 0x0001680001067983 */ /* 0x0003620000100a00 */
[----:B------:R-:W-:-:S03]  /*b4f0*/  MOV R10, 0xb510 ;  /* 0x0000b510000a7802 */ /* 0x000fc60000000f00 */
[----:B-1---5:R-:W-:Y:S05]  /*b500*/  CALL.REL.NOINC `($_ZN7cutlass13device_kernelIN5flash19enable_sm80_to_sm89INS1_16FlashAttnBwdSm80INS1_25CollectiveMainloopBwdSm80ILi2ELi2EN4cute5tupleIJNS5_1CILi64EEENS7_ILi128EEES8_EEENS_10bfloat16_tEfNS_4arch4Sm80ELb1ELb0ELb1ELb0ELb0ELb0ELb0ELb0ELi2ELi2ELi4ELi2ELb1EEENS1_21CollectiveEpilogueBwdISA_SB_SD_Li256ELb0ELb0ELi2EEENS1_25SingleTileBwdLPTSchedulerILb0ELi128ELb0EEEEEEEEEvNT_6ParamsE$_ZN4cute3eso3ESOILb1ELb0EJNS_6LayoutINS_5tupleIJNS3_IJNS_1CILi8EEENS4_ILi1EEEEEEEEENS3_IJNS3_IJS6_NS4_ILi0EEEEEEEEEEENS_10ViewEngineINS_8gmem_ptrIPKN7cutlass10bfloat16_tEEEEEEEC2ERKSC_RKSK_) ;  /* 0xffffcd6000007944 */ /* 0x022fea0003c3ffff */
[----:B------:R2:W5:Y:S01]  /*b510*/  LDL.64 R10, [R1+0x168] ;  /* 0x00016800010a7983 */ /* 0x0005620000100a00 */
[----:B------:R-:W-:Y:S02]  /*b520*/  MOV R16, RZ ;  /* 0x000000ff00107202 */ /* 0x000fe40000000f00 */
[----:B-1----:R-:W-:Y:S02]  /*b530*/  MOV R8, 0xb550 ;  /* 0x0000b55000087802 */ /* 0x002fe40000000f00 */
[----:B--2--5:R-:W-:Y:S05]  /*b540*/  CALL.REL.NOINC `($_ZN7cutlass13device_kernelIN5flash19enable_sm80_to_sm89INS1_16FlashAttnBwdSm80INS1_25CollectiveMainloopBwdSm80ILi2ELi2EN4cute5tupleIJNS5_1CILi64EEENS7_ILi128EEES8_EEENS_10bfloat16_tEfNS_4arch4Sm80ELb1ELb0ELb1ELb0ELb0ELb0ELb0ELb0ELi2ELi2ELi4ELi2ELb1EEENS1_21CollectiveEpilogueBwdISA_SB_SD_Li256ELb0ELb0ELi2EEENS1_25SingleTileBwdLPTSchedulerILb0ELi128ELb0EEEEEEEEEvNT_6ParamsE$_ZN4cute3eso3ESOILb1ELb0EJNS_10UnderscoreEiiEEC2ERKS2_RKiS7_) ;  /* 0xffffc75000007944 */ /* 0x024fea0003c3ffff */
[----:B-1----:R-:W2:Y:S01]  /*b550*/  LDL R7, [R1+0x168] ;  /* 0x0001680001077983 */ /* 0x002ea20000100800 */
[----:B------:R-:W-:Y:S02]  /*b560*/  MOV R8, 0xb590 ;  /* 0x0000b59000087802 */ /* 0x000fe40000000f00 */
[----:B--2---:R-:W-:Y:S02]  /*b570*/  SHF.L.U32 R7, R7, 0xb, RZ ;  /* 0x0000000b07077819 */ /* 0x004fe400000006ff */
[----:B------:R-:W-:Y:S05]  /*b580*/  CALL.REL.NOINC `($_ZN7cutlass13device_kernelIN5flash19enable_sm80_to_sm89INS1_16FlashAttnBwdSm80INS1_25CollectiveMainloopBwdSm80ILi2ELi2EN4cute5tupleIJNS5_1CILi64EEENS7_ILi128EEES8_EEENS_10bfloat16_tEfNS_4arch4Sm80ELb1ELb0ELb1ELb0ELb0ELb0ELb0ELb0ELi2ELi2ELi4ELi2ELb1EEENS1_21CollectiveEpilogueBwdISA_SB_SD_Li256ELb0ELb0ELi2EEENS1_25SingleTileBwdLPTSchedulerILb0ELi128ELb0EEEEEEEEEvNT_6ParamsE$_ZN4cute3eso3ESOILb1ELb0EJNS_6LayoutINS_5tupleIJNS3_IJNS_1CILi8EEENS4_ILi1EEEEEEEEENS3_IJNS3_IJS6_NS4_ILi0EEEEEEEEEEEiEEC2ERKSC_RKi) ;  /* 0xffffcd7000007944 */ /* 0x000fea0003c3ffff */
[----:B-1----:R-:W2:Y:S01]  /*b590*/  LDL R7, [R1+0x168] ;  /* 0x0001680001077983 */ /* 0x002ea20000100800 */
[----:B------:R-:W-:Y:S01]  /*b5a0*/  MOV R16, 0xb5d0 ;  /* 0x0000b5d000107802 */ /* 0x000fe20000000f00 */
[----:B--2---:R-:W-:-:S04]  /*b5b0*/  IMAD.WIDE R8, R7, 0x2, R22 ;  /* 0x0000000207087825 */ /* 0x004fc800078e0216 */
[----:B------:R-:W-:Y:S05]  /*b5c0*/  CALL.REL.NOINC `($_ZN7cutlass13device_kernelIN5flash19enable_sm80_to_sm89INS1_16FlashAttnBwdSm80INS1_25CollectiveMainloopBwdSm80ILi2ELi2EN4cute5tupleIJNS5_1CILi64EEENS7_ILi128EEES8_EEENS_10bfloat16_tEfNS_4arch4Sm80ELb1ELb0ELb1ELb0ELb0ELb0ELb0ELb0ELi2ELi2ELi4ELi2ELb1EEENS1_21CollectiveEpilogueBwdISA_SB_SD_Li256ELb0ELb0ELi2EEENS1_25SingleTileBwdLPTSchedulerILb0ELi128ELb0EEEEEEEEEvNT_6ParamsE$_ZN4cute8smem_ptrIPN7cutlass10bfloat16_tEECI1NS_12iter_adaptorIS3_S4_EEES3_) ;  /* 0xffffd2c000007944 */ /* 0x000fea0003c3ffff */
[----:B------:R1:W5:Y:S01]  /*b5d0*/  LDL.64 R6, [R1+0x168] ;  /* 0x0001680001067983 */ /* 0x0003620000100a00 */
[----:B------:R-:W-:-:S03]  /*b5e0*/  MOV R16, 0xb600 ;  /* 0x0000b60000107802 */ /* 0x000fc60000000f00 */
[----:B-1---5:R-:W-:Y:S05]  /*b5f0*/  CALL.REL.NOINC `($_ZN7cutlass13device_kernelIN5flash19enable_sm80_to_sm89INS1_16FlashAttnBwdSm80INS1_25CollectiveMainloopBwdSm80ILi2ELi2EN4cute5tupleIJNS5_1CILi64EEENS7_ILi128EEES8_EEENS_10bfloat16_tEfNS_4arch4Sm80ELb1ELb0ELb1ELb0ELb0ELb0ELb0ELb0ELi2ELi2ELi4ELi2ELb1EEENS1_21CollectiveEpilogueBwdISA_SB_SD_Li256ELb0ELb0ELi2EEENS1_25SingleTileBwdLPTSchedulerILb0ELi128ELb0EEEEEEEEEvNT_6ParamsE$_ZN4cute3eso3ESOILb1ELb0EJNS_6LayoutINS_5tupleIJNS3_IJNS_1CILi8EEENS4_ILi1EEEEEEEEENS3_IJNS3_IJS6_NS4_ILi0EEEEEEEEEEENS_10ViewEngineINS_8smem_ptrIPN7cutlass10bfloat16_tEEEEEEEC2ERKSC_RKSJ_) ;  /* 0xffffccb000007944 */ /* 0x022fea0003c3ffff */
[----:B-1----:R1:W5:Y:S01]  /*b600*/  LDL.64 R8, [R1+0x168] ;  /* 0x0001680001087983 */ /* 0x0023620000100a00 */
[----:B------:R-:W-:-:S02]  /*b610*/  MOV R15, R11 ;  /* 0x0000000b000f7202 */ /* 0x000fc40000000f00 */
[----:B------:R-:W-:Y:S02]  /*b620*/  MOV R16, 0xb640 ;  /* 0x0000b64000107802 */ /* 0x000fe40000000f00 */
[----:B-1---5:R-:W-:Y:S05]  /*b630*/  CALL.REL.NOINC `($_ZN7cutlass13device_kernelIN5flash19enable_sm80_to_sm89INS1_16FlashAttnBwdSm80INS1_25CollectiveMainloopBwdSm80ILi2ELi2EN4cute5tupleIJNS5_1CILi64EEENS7_ILi128EEES8_EEENS_10bfloat16_tEfNS_4arch4Sm80ELb1ELb0ELb1ELb0ELb0ELb0ELb0ELb0ELi2ELi2ELi4ELi2ELb1EEENS1_21CollectiveEpilogueBwdISA_SB_SD_Li256ELb0ELb0ELi2EEENS1_25SingleTileBwdLPTSchedulerILb0ELi128ELb0EEEEEEEEEvNT_6ParamsE$_ZN4cute8gmem_ptrIPKN7cutlass10bfloat16_tEECI1NS_12iter_adaptorIS4_S5_EEES4_) ;  /* 0xffffd17000007944 */ /* 0x022fea0003c3ffff */
[----:B------:R1:W5:Y:S01]  /*b640*/  LDL.64 R6, [R1+0x168] ;  /* 0x0001680001067983 */ /* 0x0003620000100a00 */
[----:B------:R-:W-:-:S03]  /*b650*/  MOV R16, 0xb670 ;  /* 0x0000b67000107802 */ /* 0x000fc60000000f00 */
[----:B-1---5:R-:W-:Y:S05]  /*b660*/  CALL.REL.NOINC `($_ZN7cutlass13device_kernelIN5flash19enable_sm80_to_sm89INS1_16FlashAttnBwdSm80INS1_25CollectiveMainloopBwdSm80ILi2ELi2EN4cute5tupleIJNS5_1CILi64EEENS7_ILi128EEES8_EEENS_10bfloat16_tEfNS_4arch4Sm80ELb1ELb0ELb1ELb0ELb0ELb0ELb0ELb0ELi2ELi2ELi4ELi2ELb1EEENS1_21CollectiveEpilogueBwdISA_SB_SD_Li256ELb0ELb0ELi2EEENS1_25SingleTileBwdLPTSchedulerILb0ELi128ELb0EEEEEEEEEvNT_6ParamsE$_ZN4cute8gmem_ptrIPKN7cutlass9uint128_tEECI1NS_12iter_adaptorIS4_S5_EEES4_) ;  /* 0xffffd19000007944 */ /* 0x022fea0003c3ffff */
[----:B------:R1:W5:Y:S01]  /*b670*/  LDL.64 R6, [R1+0x168] ;  /* 0x0001680001067983 */ /* 0x0003620000100a00 */
[----:B------:R-:W-:-:S03]  /*b680*/  MOV R16, 0xb6a0 ;  /* 0x0000b6a000107802 */ /* 0x000fc60000000f00 */
[----:B-1---5:R-:W-:Y:S05]  /*b690*/  CALL.REL.NOINC `($_ZN7cutlass13device_kernelIN5flash19enable_sm80_to_sm89INS1_16FlashAttnBwdSm80INS1_25CollectiveMainloopBwdSm80ILi2ELi2EN4cute5tupleIJNS5_1CILi64EEENS7_ILi128EEES8_EEENS_10bfloat16_tEfNS_4arch4Sm80ELb1ELb0ELb1ELb0ELb0ELb0ELb0ELb0ELi2ELi2ELi4ELi2ELb1EEENS1_21CollectiveEpilogueBwdISA_SB_SD_Li256ELb0ELb0ELi2EEENS1_25SingleTileBwdLPTSchedulerILb0ELi128ELb0EEEEEEEEEvNT_6ParamsE$_ZN4cute3eso3ESOILb1ELb0EJNS_6LayoutINS_5tupleIJNS3_IJNS_1CILi1EEES5_EEEEEENS3_IJNS3_IJS5_NS4_ILi0EEEEEEEEEEENS_10ViewEngineINS_8gmem_ptrIPKN7cutlass9uint128_tEEEEEEEC2ERKSB_RKSJ_) ;  /* 0xffffca0000007944 */ /* 0x022fea0003c3ffff */
[----:B------:R2:W5:Y:S01]  /*b6a0*/  LDL.64 R108, [R1+0x168] ;  /* 0x00016800016c7983 */ /* 0x0005620000100a00 */
[----:B------:R-:W-:-:S03]  /*b6b0*/  MOV R16, 0xb6d0 ;  /* 0x0000b6d000107802 */ /* 0x000fc60000000f00 */
[----:B-12--5:R-:W-:Y:S05]  /*b6c0*/  CALL.REL.NOINC `($_ZN7cutlass13device_kernelIN5flash19enable_sm80_to_sm89INS1_16FlashAttnBwdSm80INS1_25CollectiveMainloopBwdSm80ILi2ELi2EN4cute5tupleIJNS5_1CILi64EEENS7_ILi128EEES8_EEENS_10bfloat16_tEfNS_4arch4Sm80ELb1ELb0ELb1ELb0ELb0ELb0ELb0ELb0ELi2ELi2ELi4ELi2ELb1EEENS1_21CollectiveEpilogueBwdISA_SB_SD_Li256ELb0ELb0ELi2EEENS1_25SingleTileBwdLPTSchedulerILb0ELi128ELb0EEEEEEEEEvNT_6ParamsE$_ZN4cute8smem_ptrIPN7cutlass10bfloat16_tEECI1NS_12iter_adaptorIS3_S4_EEES3_) ;  /* 0xffffd1c000007944 */ /* 0x026fea0003c3ffff */
[----:B------:R1:W5:Y:S01]  /*b6d0*/  LDL.64 R6, [R1+0x168] ;  /* 0x0001680001067983 */ /* 0x0003620000100a00 */
[----:B------:R-:W-:-:S03]  /*b6e0*/  MOV R10, 0xb700 ;  /* 0x0000b700000a7802 */ /* 0x000fc60000000f00 */
[----:B-1---5:R-:W-:Y:S05]  /*b6f0*/  CALL.REL.NOINC `($_ZN7cutlass13device_kernelIN5flash19enable_sm80_to_sm89INS1_16FlashAttnBwdSm80INS1_25CollectiveMainloopBwdSm80ILi2ELi2EN4cute5tupleIJNS5_1CILi64EEENS7_ILi128EEES8_EEENS_10bfloat16_tEfNS_4arch4Sm80ELb1ELb0ELb1ELb0ELb0ELb0ELb0ELb0ELi2ELi2ELi4ELi2ELb1EEENS1_21CollectiveEpilogueBwdISA_SB_SD_Li256ELb0ELb0ELi2EEENS1_25SingleTileBwdLPTSchedulerILb0ELi128ELb0EEEEEEEEEvNT_6ParamsE$_ZN4cute8smem_ptrIPN7cutlass9uint128_tEECI1NS_12iter_adaptorIS3_S4_EEES3_) ;  /* 0xffffd1e000007944 */ /* 0x022fea0003c3ffff */
[----:B-1----:R1:W5:Y:S01]  /*b700*/  LDL.64 R6, [R1+0x168] ;  /* 0x0001680001067983 */ /* 0x0023620000100a00 */
[----:B------:R-:W-:-:S03]  /*b710*/  MOV R10, 0xb730 ;  /* 0x0000b730000a7802 */ /* 0x000fc60000000f00 */
[----:B-1---5:R-:W-:Y:S05]  /*b720*/  CALL.REL.NOINC `($_ZN7cutlass13device_kernelIN5flash19enable_sm80_to_sm89INS1_16FlashAttnBwdSm80INS1_25CollectiveMainloopBwdSm80ILi2ELi2EN4cute5tupleIJNS5_1CILi64EEENS7_ILi128EEES8_EEENS_10bfloat16_tEfNS_4arch4Sm80ELb1ELb0ELb1ELb0ELb0ELb0ELb0ELb0ELi2ELi2ELi4ELi2ELb1EEENS1_21CollectiveEpilogueBwdISA_SB_SD_Li256ELb0ELb0ELi2EEENS1_25SingleTileBwdLPTSchedulerILb0ELi128ELb0EEEEEEEEEvNT_6ParamsE$_ZN4cute3eso3ESOILb1ELb0EJNS_6LayoutINS_5tupleIJNS3_IJNS_1CILi1EEES5_EEEEEENS3_IJNS3_IJS5_NS4_ILi0EEEEEEEEEEENS_10ViewEngineINS_8smem_ptrIPN7cutlass9uint128_tEEEEEEEC2ERKSB_RKSI_) ;  /* 0xffffc9c000007944 */ /* 0x022fea0003c3ffff */
[----:B-1----:R1:W5:Y:S01]  /*b730*/  LDL R6, [R1+0x168] ;  /* 0x0001680001067983 */ /* 0x0023620000100800 */
[----:B------:R-:W-:-:S03]  /*b740*/  MOV R8, 0xb760 ;  /* 0x0000b76000087802 */ /* 0x000fc60000000f00 */
[----:B-1---5:R-:W-:Y:S05]  /*b750*/  CALL.REL.NOINC `($_ZN7cutlass13device_kernelIN5flash19enable_sm80_to_sm89INS1_16FlashAttnBwdSm80INS1_25CollectiveMainloopBwdSm80ILi2ELi2EN4cute5tupleIJNS5_1CILi64EEENS7_ILi128EEES8_EEENS_10bfloat16_tEfNS_4arch4Sm80ELb1ELb0ELb1ELb0ELb0ELb0ELb0ELb0ELi2ELi2ELi4ELi2ELb1EEENS1_21CollectiveEpilogueBwdISA_SB_SD_Li256ELb0ELb0ELi2EEENS1_25SingleTileBwdLPTSchedulerILb0ELi128ELb0EEEEEEEEEvNT_6ParamsE$_ZN73_INTERNAL_24fd9406_37_flash_bwd_hdim64_bf16_softcap_sm80_cu_8e232a79_330724__cvta_generic_to_sharedEPKv) ;  /* 0xffffd20000007944 */ /* 0x022fea0003c3ffff */
        /* <DEDUP_REMOVED lines=9> */
[----:B--2---:R-:W-:Y:S05]  /*b7f0*/  CALL.REL.NOINC `($_ZN7cutlass13device_kernelIN5flash19enable_sm80_to_sm89INS1_16FlashAttnBwdSm80INS1_25CollectiveMainloopBwdSm80ILi2ELi2EN4cute5tupleIJNS5_1CILi64EEENS7_ILi128EEES8_EEENS_10bfloat16_tEfNS_4arch4Sm80ELb1ELb0ELb1ELb0ELb0ELb0ELb0ELb0ELi2ELi2ELi4ELi2ELb1EEENS1_21CollectiveEpilogueBwdISA_SB_SD_Li256ELb0ELb0ELi2EEENS1_25SingleTileBwdLPTSchedulerILb0ELi128ELb0EEEEEEEEEvNT_6ParamsE$_ZN4cute3eso3ESOILb1ELb0EJNS_1CILi0EEEiS3_EEC2ERKS3_RKiS6_) ;  /* 0xffffc6a000007944 */ /* 0x004fea0003c3ffff */
[----:B-1----:R-:W2:Y:S01]  /*b800*/  LDL R7, [R1+0x168] ;  /* 0x0001680001077983 */ /* 0x002ea20000100800 */
[----:B------:R-:W-:Y:S01]  /*b810*/  IMAD.MOV.U32 R6, RZ, RZ, R4 ;  /* 0x000000ffff067224 */ /* 0x000fe200078e0004 */
[----:B------:R-:W-:-:S02]  /*b820*/  MOV R16, 0xb850 ;  /* 0x0000b85000107802 */ /* 0x000fc40000000f00 */
[----:B--2---:R-:W-:Y:S02]  /*b830*/  SHF.L.U32 R7, R7, 0x5, RZ ;  /* 0x0000000507077819 */ /* 0x004fe400000006ff */
[----:B------:R-:W-:Y:S05]  /*b840*/  CALL.REL.NOINC `($_ZN7cutlass13device_kernelIN5flash19enable_sm80_to_sm89INS1_16FlashAttnBwdSm80INS1_25CollectiveMainloopBwdSm80ILi2ELi2EN4cute5tupleIJNS5_1CILi64EEENS7_ILi128EEES8_EEENS_10bfloat16_tEfNS_4arch4Sm80ELb1ELb0ELb1ELb0ELb0ELb0ELb0ELb0ELi2ELi2ELi4ELi2ELb1EEENS1_21CollectiveEpilogueBwdISA_SB_SD_Li256ELb0ELb0ELi2EEENS1_25SingleTileBwdLPTSchedulerILb0ELi128ELb0EEEEEEEEEvNT_6ParamsE$_ZN4cute5tupleIJiEEC2ERKi) ;  /* 0xffffce8000007944 */ /* 0x000fea0003c3ffff */
[----:B------:R1:W5:Y:S01]  /*b850*/  LDL R7, [R1+0x168] ;  /* 0x0001680001077983 */ /* 0x0003620000100800 */
        /* <DEDUP_REMOVED lines=19> */
[----:B------:R-:W-:Y:S01]  /*b990*/  IMAD.MOV.U32 R16, RZ, RZ, 0x1 ;  /* 0x00000001ff107424 */ /* 0x000fe200078e00ff */
        /* <DEDUP_REMOVED lines=21> */
[----:B------:R-:W-:Y:S02]  /*baf0*/  MOV R16, 0x1 ;  /* 0x0000000100107802 */ /* 0x000fe40000000f00 */
        /* <DEDUP_REMOVED lines=44> */
[----:B--2--5:R-:W-:Y:S05]  /*bdc0*/  CALL.REL.NOINC `($_ZN7cutlass13device_kernelIN5flash19enable_sm80_to_sm89INS1_16FlashAttnBwdSm80INS1_25CollectiveMainloopBwdSm80ILi2ELi2EN4cute5tupleIJNS5_1CILi64EEENS7_ILi128EEES8_EEENS_10bfloat16_tEfNS_4arch4Sm80ELb1ELb0ELb1ELb0ELb0ELb0ELb0ELb0ELi2ELi2ELi4ELi2ELb1EEENS1_21CollectiveEpilogueBwdISA_SB_SD_Li256ELb0ELb0ELi2EEENS1_25SingleTileBwdLPTSchedulerILb0ELi128ELb0EEEEEEEEEvNT_6ParamsE$_ZN4cute3eso3ESOILb1ELb0EJNS_10UnderscoreES2_iEEC2ERKS2_S5_RKi) ;  /* 0xffffbe5000007944 */ /* 0x024fea0003c3ffff */
[----:B------:R-:W2:Y:S01]  /*bdd0*/  LDL R7, [R1+0x168] ;  /* 0x0001680001077983 */ /* 0x000ea20000100800 */
[----:B------:R-:W-:Y:S02]  /*bde0*/  MOV R8, 0xbe10 ;  /* 0x0000be1000087802 */ /* 0x000fe40000000f00 */
[----:B--2---:R-:W-:Y:S02]  /*bdf0*/  SHF.L.U32 R7, R7, 0x6, RZ ;  /* 0x0000000607077819 */ /* 0x004fe400000006ff */
[----:B-1----:R-:W-:Y:S05]  /*be00*/  CALL.REL.NOINC `($_ZN7cutlass13device_kernelIN5flash19enable_sm80_to_sm89INS1_16FlashAttnBwdSm80INS1_25CollectiveMainloopBwdSm80ILi2ELi2EN4cute5tupleIJNS5_1CILi64EEENS7_ILi128EEES8_EEENS_10bfloat16_tEfNS_4arch4Sm80ELb1ELb0ELb1ELb0ELb0ELb0ELb0ELb0ELi2ELi2ELi4ELi2ELb1EEENS1_21CollectiveEpilogueBwdISA_SB_SD_Li256ELb0ELb0ELi2EEENS1_25SingleTileBwdLPTSchedulerILb0ELi128ELb0EEEEEEEEEvNT_6ParamsE$_ZN4cute3eso3ESOILb1ELb0EJNS_6LayoutINS_5tupleIJNS3_IJNS_1CILi4EEENS4_ILi1EEEEEES6_EEENS3_IJNS3_IJS6_NS4_ILi0EEEEEES9_EEEEEiEEC2ERKSC_RKi) ;  /* 0xffffc42000007944 */ /* 0x002fea0003c3ffff */
[----:B------:R-:W2:Y:S04]  /*be10*/  LD.E.64 R18, [R18.64+0x8] ;  /* 0x0000080412127980 */ /* 0x000ea8000c101b00 */
[----:B------:R-:W2:Y:S01]  /*be20*/  LDL R10, [R1+0x168] ;  /* 0x00016800010a7983 */ /* 0x000ea20000100800 */
[----:B-1----:R-:W-:Y:S02]  /*be30*/  MOV R6, R4 ;  /* 0x0000000400067202 */ /* 0x002fe40000000f00 */
[----:B------:R-:W-:Y:S01]  /*be40*/  MOV R16, 0xbe70 ;  /* 0x0000be7000107802 */ /* 0x000fe20000000f00 */
[----:B--2---:R-:W-:-:S04]  /*be50*/  IMAD.WIDE R10, R10, 0x4, R18 ;  /* 0x000000040a0a7825 */ /* 0x004fc800078e0212 */
[----:B------:R-:W-:Y:S05]  /*be60*/  CALL.REL.NOINC `($_ZN7cutlass13device_kernelIN5flash19enable_sm80_to_sm89INS1_16FlashAttnBwdSm80INS1_25CollectiveMainloopBwdSm80ILi2ELi2EN4cute5tupleIJNS5_1CILi64EEENS7_ILi128EEES8_EEENS_10bfloat16_tEfNS_4arch4Sm80ELb1ELb0ELb1ELb0ELb0ELb0ELb0ELb0ELi2ELi2ELi4ELi2ELb1EEENS1_21CollectiveEpilogueBwdISA_SB_SD_Li256ELb0ELb0ELi2EEENS1_25SingleTileBwdLPTSchedulerILb0ELi128ELb0EEEEEEEEEvNT_6ParamsE$_ZN4cute8gmem_ptrIPKfECI1NS_12iter_adaptorIS2_S3_EEES2_) ;  /* 0xffffc9e000007944 */ /* 0x000fea0003c3ffff */
[----:B-1----:R1:W5:Y:S01]  /*be70*/  LDL.64 R6, [R1+0x168] ;  /* 0x0001680001067983 */ /* 0x0023620000100a00 */
[----:B------:R-:W-:-:S03]  /*be80*/  MOV R10, 0xbea0 ;  /* 0x0000bea0000a7802 */ /* 0x000fc60000000f00 */
[----:B-1---5:R-:W-:Y:S05]  /*be90*/  CALL.REL.NOINC `($_ZN7cutlass13device_kernelIN5flash19enable_sm80_to_sm89INS1_16FlashAttnBwdSm80INS1_25CollectiveMainloopBwdSm80ILi2ELi2EN4cute5tupleIJNS5_1CILi64EEENS7_ILi128EEES8_EEENS_10bfloat16_tEfNS_4arch4Sm80ELb1ELb0ELb1ELb0ELb0ELb0ELb0ELb0ELi2ELi2ELi4ELi2ELb1EEENS1_21CollectiveEpilogueBwdISA_SB_SD_Li256ELb0ELb0ELi2EEENS1_25SingleTileBwdLPTSchedulerILb0ELi128ELb0EEEEEEEEEvNT_6ParamsE$_ZN4cute3eso3ESOILb1ELb0EJNS_6LayoutINS_5tupleIJNS3_IJNS_1CILi4EEENS4_ILi1EEEEEES6_EEENS3_IJNS3_IJS6_NS4_ILi0EEEEEES9_EEEEENS_10ViewEngineINS_8gmem_ptrIPKfEEEEEEC2ERKSC_RKSI_) ;  /* 0xffffc31000007944 */ /* 0x022fea0003c3ffff */
[----:B------:R2:W5:Y:S04]  /*bea0*/  LDL.64 R18, [R14+0x40] ;  /* 0x000040000e127983 */ /* 0x0005680000100a00 */
[----:B------:R2:W5:Y:S01]  /*beb0*/  LDL.64 R10, [R1+0x168] ;  /* 0x00016800010a7983 */ /* 0x0005620000100a00 */
[----:B------:R-:W-:-:S02]  /*bec0*/  MOV R17, UR7 ;  /* 0x0000000700117c02 */ /* 0x000fc40008000f00 */
[----:B-1----:R-:W-:Y:S02]  /*bed0*/  MOV R8, 0xbef0 ;  /* 0x0000bef000087802 */ /* 0x002fe40000000f00 */
[----:B--2--5:R-:W-:Y:S05]  /*bee0*/  CALL.REL.NOINC `($_ZN7cutlass13device_kernelIN5flash19enable_sm80_to_sm89INS1_16FlashAttnBwdSm80INS1_25CollectiveMainloopBwdSm80ILi2ELi2EN4cute5tupleIJNS5_1CILi64EEENS7_ILi128EEES8_EEENS_10bfloat16_tEfNS_4arch4Sm80ELb1ELb0ELb1ELb0ELb0ELb0ELb0ELb0ELi2ELi2ELi4ELi2ELb1EEENS1_21CollectiveEpilogueBwdISA_SB_SD_Li256ELb0ELb0ELi2EEENS1_25SingleTileBwdLPTSchedulerILb0ELi128ELb0EEEEEEEEEvNT_6ParamsE$_ZN4cute3eso3ESOILb1ELb0EJNS_10UnderscoreES2_iEEC2ERKS2_S5_RKi) ;  /* 0xffffbd3000007944 */ /* 0x024fea0003c3ffff */
[----:B------:R-:W2:Y:S01]  /*bef0*/  LDL R7, [R1+0x168] ;  /* 0x0001680001077983 */ /* 0x000ea20000100800 */
[----:B------:R-:W-:Y:S02]  /*bf00*/  MOV R8, 0xbf30 ;  /* 0x0000bf3000087802 */ /* 0x000fe40000000f00 */
[----:B--2---:R-:W-:Y:S02]  /*bf10*/  SHF.L.U32 R7, R7, 0x6, RZ ;  /* 0x0000000607077819 */ /* 0x004fe400000006ff */
[----:B-1----:R-:W-:Y:S05]  /*bf20*/  CALL.REL.NOINC `($_ZN7cutlass13device_kernelIN5flash19enable_sm80_to_sm89INS1_16FlashAttnBwdSm80INS1_25CollectiveMainloopBwdSm80ILi2ELi2EN4cute5tupleIJNS5_1CILi64EEENS7_ILi128EEES8_EEENS_10bfloat16_tEfNS_4arch4Sm80ELb1ELb0ELb1ELb0ELb0ELb0ELb0ELb0ELi2ELi2ELi4ELi2ELb1EEENS1_21CollectiveEpilogueBwdISA_SB_SD_Li256ELb0ELb0ELi2EEENS1_25SingleTileBwdLPTSchedulerILb0ELi128ELb0EEEEEEEEEvNT_6ParamsE$_ZN4cute3eso3ESOILb1ELb0EJNS_6LayoutINS_5tupleIJNS3_IJNS_1CILi4EEENS4_ILi1EEEEEES6_EEENS3_IJNS3_IJS6_NS4_ILi0EEEEEES9_EEEEEiEEC2ERKSC_RKi) ;  /* 0xffffc30000007944 */ /* 0x002fea0003c3ffff */
[----:B------:R-:W2:Y:S04]  /*bf30*/  LD.E.64 R18, [R18.64] ;  /* 0x0000000412127980 */ /* 0x000ea8000c101b00 */
[----:B------:R-:W2:Y:S01]  /*bf40*/  LDL R8, [R1+0x168] ;  /* 0x0001680001087983 */ /* 0x000ea20000100800 */
[----:B-1----:R-:W-:Y:S02]  /*bf50*/  MOV R6, R4 ;  /* 0x0000000400067202 */ /* 0x002fe40000000f00 */
[----:B------:R-:W-:Y:S01]  /*bf60*/  MOV R16, 0xbf90 ;  /* 0x0000bf9000107802 */ /* 0x000fe20000000f00 */
[----:B--2---:R-:W-:-:S04]  /*bf70*/  IMAD.WIDE R8, R8, 0x4, R18 ;  /* 0x0000000408087825 */ /* 0x004fc800078e0212 */
[----:B------:R-:W-:Y:S05]  /*bf80*/  CALL.REL.NOINC `($_ZN7cutlass13device_kernelIN5flash19enable_sm80_to_sm89INS1_16FlashAttnBwdSm80INS1_25CollectiveMainloopBwdSm80ILi2ELi2EN4cute5tupleIJNS5_1CILi64EEENS7_ILi128EEES8_EEENS_10bfloat16_tEfNS_4arch4Sm80ELb1ELb0ELb1ELb0ELb0ELb0ELb0ELb0ELi2ELi2ELi4ELi2ELb1EEENS1_21CollectiveEpilogueBwdISA_SB_SD_Li256ELb0ELb0ELi2EEENS1_25SingleTileBwdLPTSchedulerILb0ELi128ELb0EEEEEEEEEvNT_6ParamsE$_ZN4cute8smem_ptrIPfECI1NS_12iter_adaptorIS1_S2_EEES1_) ;  /* 0xffffc99000007944 */ /* 0x000fea0003c3ffff */
[----:B-1----:R1:W5:Y:S01]  /*bf90*/  LDL.64 R6, [R1+0x168] ;  /* 0x0001680001067983 */ /* 0x0023620000100a00 */
[----:B------:R-:W-:-:S03]  /*bfa0*/  MOV R16, 0xbfc0 ;  /* 0x0000bfc000107802 */ /* 0x000fc60000000f00 */
[----:B-1---5:R-:W-:Y:S05]  /*bfb0*/  CALL.REL.NOINC `($_ZN7cutlass13device_kernelIN5flash19enable_sm80_to_sm89INS1_16FlashAttnBwdSm80INS1_25CollectiveMainloopBwdSm80ILi2ELi2EN4cute5tupleIJNS5_1CILi64EEENS7_ILi128EEES8_EEENS_10bfloat16_tEfNS_4arch4Sm80ELb1ELb0ELb1ELb0ELb0ELb0ELb0ELb0ELi2ELi2ELi4ELi2ELb1EEENS1_21CollectiveEpilogueBwdISA_SB_SD_Li256ELb0ELb0ELi2EEENS1_25SingleTileBwdLPTSchedulerILb0ELi128ELb0EEEEEEEEEvNT_6ParamsE$_ZN4cute3eso3ESOILb1ELb0EJNS_6LayoutINS_5tupleIJNS3_IJNS_1CILi4EEENS4_ILi1EEEEEES6_EEENS3_IJNS3_IJS6_NS4_ILi0EEEEEES9_EEEEENS_10ViewEngineINS_8smem_ptrIPfEEEEEEC2ERKSC_RKSH_) ;  /* 0xffffc23000007944 */ /* 0x022fea0003c3ffff */
[----:B------:R2:W5:Y:S04]  /*bfc0*/  LDL.64 R18, [R14+0x48] ;  /* 0x000048000e127983 */ /* 0x0005680000100a00 */
[----:B-1----:R2:W5:Y:S01]  /*bfd0*/  LDL.64 R8, [R1+0x168] ;  /* 0x0001680001087983 */ /* 0x0025620000100a00 */
[----:B------:R-:W-:-:S02]  /*bfe0*/  MOV R7, RZ ;  /* 0x000000ff00077202 */ /* 0x000fc40000000f00 */
[----:B------:R-:W-:Y:S02]  /*bff0*/  MOV R16, 0xc010 ;  /* 0x0000c01000107802 */ /* 0x000fe40000000f00 */
[----:B--2--5:R-:W-:Y:S05]  /*c000*/  CALL.REL.NOINC `($_ZN7cutlass13device_kernelIN5flash19enable_sm80_to_sm89INS1_16FlashAttnBwdSm80INS1_25CollectiveMainloopBwdSm80ILi2ELi2EN4cute5tupleIJNS5_1CILi64EEENS7_ILi128EEES8_EEENS_10bfloat16_tEfNS_4arch4Sm80ELb1ELb0ELb1ELb0ELb0ELb0ELb0ELb0ELi2ELi2ELi4ELi2ELb1EEENS1_21CollectiveEpilogueBwdISA_SB_SD_Li256ELb0ELb0ELi2EEENS1_25SingleTileBwdLPTSchedulerILb0ELi128ELb0EEEEEEEEEvNT_6ParamsE$_ZN4cute3eso3ESOILb1ELb0EJNS_1CILi0EEEiEEC2ERKS3_RKi) ;  /* 0xffffbe5000007944 */ /* 0x024fea0003c3ffff */
[----:B-1----:R1:W5:Y:S01]  /*c010*/  LD.E R7, [R18.64] ;  /* 0x0000000412077980 */ /* 0x002362000c101900 */
[----:B------:R-:W-:-:S03]  /*c020*/  MOV R20, 0xc040 ;  /* 0x0000c04000147802 */ /* 0x000fc60000000f00 */
[----:B-1---5:R-:W-:Y:S05]  /*c030*/  CALL.REL.NOINC `($_ZN7cutlass13device_kernelIN5flash19enable_sm80_to_sm89INS1_16FlashAttnBwdSm80INS1_25CollectiveMainloopBwdSm80ILi2ELi2EN4cute5tupleIJNS5_1CILi64EEENS7_ILi128EEES8_EEENS_10bfloat16_tEfNS_4arch4Sm80ELb1ELb0ELb1ELb0ELb0ELb0ELb0ELb0ELi2ELi2ELi4ELi2ELb1EEENS1_21CollectiveEpilogueBwdISA_SB_SD_Li256ELb0ELb0ELi2EEENS1_25SingleTileBwdLPTSchedulerILb0ELi128ELb0EEEEEEEEEvNT_6ParamsE$_ZZN4cuteplIJiEJNS_1CILi0EEEEEEDaRKNS_15ArithmeticTupleIJDpT_EEERKNS3_IJDpT0_EEEENKUlDpRKT_E_clIJiEEEDaSH_) ;  /* 0xffffebb000007944 */ /* 0x022fea0003c3ffff */
[----:B-----5:R-:W-:Y:S01]  /*c040*/  ISETP.GT.AND P0, PT, R6, 0x3f, PT ;  /* 0x0000003f0600780c */ /* 0x020fe20003f04270 */
[----:B------:R-:W-:Y:S01]  /*c050*/  IMAD.MOV.U32 R6, RZ, RZ, R12 ;  /* 0x000000ffff067224 */ /* 0x000fe200078e000c */
[----:B------:R-:W-:-:S11]  /*c060*/  MOV R7, 0x0 ;  /* 0x0000000000077802 */ /* 0x000fd60000000f00 */
[----:B------:R-:W-:Y:S05]  /*c070*/  @P0 RET.REL.NODEC R6 `(_ZN7cutlass13device_kernelIN5flash19enable_sm80_to_sm89INS1_16FlashAttnBwdSm80INS1_25CollectiveMainloopBwdSm80ILi2ELi2EN4cute5tupleIJNS5_1CILi64EEENS7_ILi128EEES8_EEENS_10bfloat16_tEfNS_4arch4Sm80ELb1ELb0ELb1ELb0ELb0ELb0ELb0ELb0ELi2ELi2ELi4ELi2ELb1EEENS1_21CollectiveEpilogueBwdISA_SB_SD_Li256ELb0ELb0ELi2EEENS1_25SingleTileBwdLPTSchedulerILb0ELi128ELb0EEEEEEEEEvNT_6ParamsE) ;  /* 0xffff3f8006000950 */ /* 0x000fea0003c3ffff */
[----:B------:R-:W5:Y:S01]  /*c080*/  LDL.64 R14, [R14+0x50] ;  /* 0x000050000e0e7983 */ /* 0x000f620000100a00 */
[----:B------:R-:W-:Y:S02]  /*c090*/  MOV R7, RZ ;  /* 0x000000ff00077202 */ /* 0x000fe40000000f00 */
[----:B------:R-:W-:Y:S02]  /*c0a0*/  MOV R16, 0xc0c0 ;  /* 0x0000c0c000107802 */ /* 0x000fe40000000f00 */
[----:B-1---5:R-:W-:Y:S05]  /*c0b0*/  CALL.REL.NOINC `($_ZN7cutlass13device_kernelIN5flash19enable_sm80_to_sm89INS1_16FlashAttnBwdSm80INS1_25CollectiveMainloopBwdSm80ILi2ELi2EN4cute5tupleIJNS5_1CILi64EEENS7_ILi128EEES8_EEENS_10bfloat16_tEfNS_4arch4Sm80ELb1ELb0ELb1ELb0ELb0ELb0ELb0ELb0ELi2ELi2ELi4ELi2ELb1EEENS1_21CollectiveEpilogueBwdISA_SB_SD_Li256ELb0ELb0ELi2EEENS1_25SingleTileBwdLPTSchedulerILb0ELi128ELb0EEEEEEEEEvNT_6ParamsE$_ZN4cute3eso3ESOILb1ELb0EJNS_10UnderscoreEiEEC2ERKS2_RKi) ;  /* 0xffffbba000007944 */ /* 0x022fea0003c3ffff */
[----:B-1----:R-:W-:Y:S02]  /*c0c0*/  MOV R6, R13 ;  /* 0x0000000d00067202 */ /* 0x002fe40000000f00 */
[----:B------:R-:W-:Y:S02]  /*c0d0*/  MOV R16, 0xc0f0 ;  /* 0x0000c0f000107802 */ /* 0x000fe40000000f00 */
[----:B------:R-:W-:Y:S05]  /*c0e0*/  CALL.REL.NOINC `($_ZN7cutlass13device_kernelIN5flash19enable_sm80_to_sm89INS1_16FlashAttnBwdSm80INS1_25CollectiveMainloopBwdSm80ILi2ELi2EN4cute5tupleIJNS5_1CILi64EEENS7_ILi128EEES8_EEENS_10bfloat16_tEfNS_4arch4Sm80ELb1ELb0ELb1ELb0ELb0ELb0ELb0ELb0ELi2ELi2ELi4ELi2ELb1EEENS1_21CollectiveEpilogueBwdISA_SB_SD_Li256ELb0ELb0ELi2EEENS1_25SingleTileBwdLPTSchedulerILb0ELi128ELb0EEEEEEEEEvNT_6ParamsE$_ZN4cute8gmem_ptrIPKfECI1NS_12iter_adaptorIS2_S3_EEES2_) ;  /* 0xffffc76000007944 */ /* 0x000fea0003c3ffff */
[----:B-1----:R1:W5:Y:S01]  /*c0f0*/  LDL.64 R6, [R1+0x160] ;  /* 0x0001600001067983 */ /* 0x0023620000100a00 */
[----:B------:R-:W-:-:S03]  /*c100*/  MOV R16, 0xc120 ;  /* 0x0000c12000107802 */ /* 0x000fc60000000f00 */
[----:B-1---5:R-:W-:Y:S05]  /*c110*/  CALL.REL.NOINC `($_ZN7cutlass13device_kernelIN5flash19enable_sm80_to_sm89INS1_16FlashAttnBwdSm80INS1_25CollectiveMainloopBwdSm80ILi2ELi2EN4cute5tupleIJNS5_1CILi64EEENS7_ILi128EEES8_EEENS_10bfloat16_tEfNS_4arch4Sm80ELb1ELb0ELb1ELb0ELb0ELb0ELb0ELb0ELi2ELi2ELi4ELi2ELb1EEENS1_21CollectiveEpilogueBwdISA_SB_SD_Li256ELb0ELb0ELi2EEENS1_25SingleTileBwdLPTSchedulerILb0ELi128ELb0EEEEEEEEEvNT_6ParamsE$_ZN4cute3eso3ESOILb1ELb0EJNS_6LayoutINS_5tupleIJNS3_IJNS_1CILi4EEENS4_ILi1EEEEEEEEENS3_IJNS3_IJS6_NS4_ILi0EEEEEEEEEEENS_10ViewEngineINS_8gmem_ptrIPKfEEEEEEC2ERKSC_RKSI_) ;  /* 0xffffc01000007944 */ /* 0x022fea0003c3ffff */
[----:B-1----:R1:W5:Y:S01]  /*c120*/  LDL.64 R10, [R1+0x160] ;  /* 0x00016000010a7983 */ /* 0x0023620000100a00 */
[----:B------:R-:W-:Y:S02]  /*c130*/  MOV R7, RZ ;  /* 0x000000ff00077202 */ /* 0x000fe40000000f00 */
[----:B------:R-:W-:Y:S02]  /*c140*/  MOV R16, 0xc160 ;  /* 0x0000c16000107802 */ /* 0x000fe40000000f00 */
[----:B-1---5:R-:W-:Y:S05]  /*c150*/  CALL.REL.NOINC `($_ZN7cutlass13device_kernelIN5flash19enable_sm80_to_sm89INS1_16FlashAttnBwdSm80INS1_25CollectiveMainloopBwdSm80ILi2ELi2EN4cute5tupleIJNS5_1CILi64EEENS7_ILi128EEES8_EEENS_10bfloat16_tEfNS_4arch4Sm80ELb1ELb0ELb1ELb0ELb0ELb0ELb0ELb0ELi2ELi2ELi4ELi2ELb1EEENS1_21CollectiveEpilogueBwdISA_SB_SD_Li256ELb0ELb0ELi2EEENS1_25SingleTileBwdLPTSchedulerILb0ELi128ELb0EEEEEEEEEvNT_6ParamsE$_ZN4cute3eso3ESOILb1ELb0EJNS_10UnderscoreEiEEC2ERKS2_RKi) ;  /* 0xffffbb0000007944 */ /* 0x022fea0003c3ffff */
[----:B-1----:R-:W-:Y:S02]  /*c160*/  MOV R6, R13 ;  /* 0x0000000d00067202 */ /* 0x002fe40000000f00 */
[----:B------:R-:W-:-:S02]  /*c170*/  MOV R16, 0xc190 ;  /* 0x0000c19000107802 */ /* 0x000fc40000000f00 */
[----:B------:R-:W-:Y:S05]  /*c180*/  CALL.REL.NOINC `($_ZN7cutlass13device_kernelIN5flash19enable_sm80_to_sm89INS1_16FlashAttnBwdSm80INS1_25CollectiveMainloopBwdSm80ILi2ELi2EN4cute5tupleIJNS5_1CILi64EEENS7_ILi128EEES8_EEENS_10bfloat16_tEfNS_4arch4Sm80ELb1ELb0ELb1ELb0ELb0ELb0ELb0ELb0ELi2ELi2ELi4ELi2ELb1EEENS1_21CollectiveEpilogueBwdISA_SB_SD_Li256ELb0ELb0ELi2EEENS1_25SingleTileBwdLPTSchedulerILb0ELi128ELb0EEEEEEEEEvNT_6ParamsE$_ZN4cute8smem_ptrIPfECI1NS_12iter_adaptorIS1_S2_EEES1_) ;  /* 0xffffc79000007944 */ /* 0x000fea0003c3ffff */
[----:B-1----:R1:W5:Y:S01]  /*c190*/  LDL.64 R6, [R1+0x160] ;  /* 0x0001600001067983 */ /* 0x0023620000100a00 */
[----:B------:R-:W-:-:S03]  /*c1a0*/  MOV R16, 0xc1c0 ;  /* 0x0000c1c000107802 */ /* 0x000fc60000000f00 */
[----:B-1---5:R-:W-:Y:S05]  /*c1b0*/  CALL.REL.NOINC `($_ZN7cutlass13device_kernelIN5flash19enable_sm80_to_sm89INS1_16FlashAttnBwdSm80INS1_25CollectiveMainloopBwdSm80ILi2ELi2EN4cute5tupleIJNS5_1CILi64EEENS7_ILi128EEES8_EEENS_10bfloat16_tEfNS_4arch4Sm80ELb1ELb0ELb1ELb0ELb0ELb0ELb0ELb0ELi2ELi2ELi4ELi2ELb1EEENS1_21CollectiveEpilogueBwdISA_SB_SD_Li256ELb0ELb0ELi2EEENS1_25SingleTileBwdLPTSchedulerILb0ELi128ELb0EEEEEEEEEvNT_6ParamsE$_ZN4cute3eso3ESOILb1ELb0EJNS_6LayoutINS_5tupleIJNS3_IJNS_1CILi4EEENS4_ILi1EEEEEEEEENS3_IJNS3_IJS6_NS4_ILi0EEEEEEEEEEENS_10ViewEngineINS_8smem_ptrIPfEEEEEEC2ERKSC_RKSH_) ;  /* 0xffffbfb000007944 */ /* 0x022fea0003c3ffff */
[----:B-1----:R1:W5:Y:S01]  /*c1c0*/  LDL.64 R8, [R1+0x160] ;  /* 0x0001600001087983 */ /* 0x0023620000100a00 */
[----:B------:R-:W-:-:S02]  /*c1d0*/  MOV R6, R4 ;  /* 0x0000000400067202 */ /* 0x000fc40000000f00 */
[----:B------:R-:W-:Y:S02]  /*c1e0*/  MOV R16, 0xc200 ;  /* 0x0000c20000107802 */ /* 0x000fe40000000f00 */
[----:B-1---5:R-:W-:Y:S05]  /*c1f0*/  CALL.REL.NOINC `($_ZN7cutlass13device_kernelIN5flash19enable_sm80_to_sm89INS1_16FlashAttnBwdSm80INS1_25CollectiveMainloopBwdSm80ILi2ELi2EN4cute5tupleIJNS5_1CILi64EEENS7_ILi128EEES8_EEENS_10bfloat16_tEfNS_4arch4Sm80ELb1ELb0ELb1ELb0ELb0ELb0ELb0ELb0ELi2ELi2ELi4ELi2ELb1EEENS1_21CollectiveEpilogueBwdISA_SB_SD_Li256ELb0ELb0ELi2EEENS1_25SingleTileBwdLPTSchedulerILb0ELi128ELb0EEEEEEEEEvNT_6ParamsE$_ZN4cute8gmem_ptrIPKfECI1NS_12iter_adaptorIS2_S3_EEES2_) ;  /* 0xffffc65000007944 */ /* 0x022fea0003c3ffff */
[----:B-1----:R1:W5:Y:S01]  /*c200*/  LDL.64 R6, [R1+0x168] ;  /* 0x0001680001067983 */ /* 0x0023620000100a00 */
[----:B------:R-:W-:-:S03]  /*c210*/  MOV R16, 0xc230 ;  /* 0x0000c23000107802 */ /* 0x000fc60000000f00 */
[----:B-1---5:R-:W-:Y:S05]  /*c220*/  CALL.REL.NOINC `($_ZN7cutlass13device_kernelIN5flash19enable_sm80_to_sm89INS1_16FlashAttnBwdSm80INS1_25CollectiveMainloopBwdSm80ILi2ELi2EN4cute5tupleIJNS5_1CILi64EEENS7_ILi128EEES8_EEENS_10bfloat16_tEfNS_4arch4Sm80ELb1ELb0ELb1ELb0ELb0ELb0ELb0ELb0ELi2ELi2ELi4ELi2ELb1EEENS1_21CollectiveEpilogueBwdISA_SB_SD_Li256ELb0ELb0ELi2EEENS1_25SingleTileBwdLPTSchedulerILb0ELi128ELb0EEEEEEEEEvNT_6ParamsE$_ZN4cute8gmem_ptrIPKN7cutlass9uint128_tEECI1NS_12iter_adaptorIS4_S5_EEES4_) ;  /* 0xffffc5d000007944 */ /* 0x022fea0003c3ffff */
[----:B------:R1:W5:Y:S01]  /*c230*/  LDL.64 R6, [R1+0x168] ;  /* 0x0001680001067983 */ /* 0x0003620000100a00 */
[----:B------:R-:W-:-:S03]  /*c240*/  MOV R16, 0xc260 ;  /* 0x0000c26000107802 */ /* 0x000fc60000000f00 */
[----:B-1---5:R-:W-:Y:S05]  /*c250*/  CALL.REL.NOINC `($_ZN7cutlass13device_kernelIN5flash19enable_sm80_to_sm89INS1_16FlashAttnBwdSm80INS1_25CollectiveMainloopBwdSm80ILi2ELi2EN4cute5tupleIJNS5_1CILi64EEENS7_ILi128EEES8_EEENS_10bfloat16_tEfNS_4arch4Sm80ELb1ELb0ELb1ELb0ELb0ELb0ELb0ELb0ELi2ELi2ELi4ELi2ELb1EEENS1_21CollectiveEpilogueBwdISA_SB_SD_Li256ELb0ELb0ELi2EEENS1_25SingleTileBwdLPTSchedulerILb0ELi128ELb0EEEEEEEEEvNT_6ParamsE$_ZN4cute3eso3ESOILb1ELb0EJNS_6LayoutINS_5tupleIJNS3_IJNS_1CILi1EEES5_EEEEEENS3_IJNS3_IJS5_NS4_ILi0EEEEEEEEEEENS_10ViewEngineINS_8gmem_ptrIPKN7cutlass9uint128_tEEEEEEEC2ERKSB_RKSJ_) ;  /* 0xffffbe4000007944 */ /* 0x022fea0003c3ffff */
[----:B------:R2:W5:Y:S01]  /*c260*/  LDL.64 R20, [R1+0x168] ;  /* 0x0001680001147983 */ /* 0x0005620000100a00 */
[----:B-1----:R-:W-:Y:S02]  /*c270*/  MOV R6, R4 ;  /* 0x0000000400067202 */ /* 0x002fe40000000f00 */
[----:B------:R-:W-:Y:S02]  /*c280*/  MOV R16, 0xc2a0 ;  /* 0x0000c2a000107802 */ /* 0x000fe40000000f00 */
[----:B--2--5:R-:W-:Y:S05]  /*c290*/  CALL.REL.NOINC `($_ZN7cutlass13device_kernelIN5flash19enable_sm80_to_sm89INS1_16FlashAttnBwdSm80INS1_25CollectiveMainloopBwdSm80ILi2ELi2EN4cute5tupleIJNS5_1CILi64EEENS7_ILi128EEES8_EEENS_10bfloat16_tEfNS_4arch4Sm80ELb1ELb0ELb1ELb0ELb0ELb0ELb0ELb0ELi2ELi2ELi4ELi2ELb1EEENS1_21CollectiveEpilogueBwdISA_SB_SD_Li256ELb0ELb0ELi2EEENS1_25SingleTileBwdLPTSchedulerILb0ELi128ELb0EEEEEEEEEvNT_6ParamsE$_ZN4cute8smem_ptrIPfECI1NS_12iter_adaptorIS1_S2_EEES1_) ;  /* 0xffffc68000007944 */ /* 0x024fea0003c3ffff */
[----:B-1----:R1:W5:Y:S01]  /*c2a0*/  LDL.64 R6, [R1+0x168] ;  /* 0x0001680001067983 */ /* 0x0023620000100a00 */
        /* <DEDUP_REMOVED lines=8> */
[----:B------:R-:W2:Y:S01]  /*c330*/  LD.E.U8 R14, [R14.64] ;  /* 0x000000040e0e7980 */ /* 0x000ea2000c101100 */
[----:B------:R-:W-:Y:S02]  /*c340*/  MOV R13, 0x0 ;  /* 0x00000000000d7802 */ /* 0x000fe40000000f00 */
[----:B--2---:R-:W-:-:S13]  /*c350*/  ISETP.NE.AND P0, PT, R14, RZ, PT ;  /* 0x000000ff0e00720c */ /* 0x004fda0003f05270 */
[----:B------:R-:W-:Y:S01]  /*c360*/  @!PT LDS RZ, [RZ] ;  /* 0x00000000fffff984 */ /* 0x000fe20000000800 */
[----:B------:R-:W-:Y:S01]  /*c370*/  @!PT LDS RZ, [RZ] ;  /* 0x00000000fffff984 */ /* 0x000fe20000000800 */
[----:B------:R-:W-:Y:S01]  /*c380*/  @!PT LDS RZ, [RZ] ;  /* 0x00000000fffff984 */ /* 0x000fe20000000800 */
[----:B------:R1:W-:Y:S01]  /*c390*/  LDGSTS.E.BYPASS.LTC128B.128 [R6], [R20.64], P0 ;  /* 0x0000000014067fae */ /* 0x0003e20008101d44 */
[----:B------:R-:W-:Y:S05]  /*c3a0*/  RET.REL.NODEC R12 `(_ZN7cutlass13device_kernelIN5flash19enable_sm80_to_sm89INS1_16FlashAttnBwdSm80INS1_25CollectiveMainloopBwdSm80ILi2ELi2EN4cute5tupleIJNS5_1CILi64EEENS7_ILi128EEES8_EEENS_10bfloat16_tEfNS_4arch4Sm80ELb1ELb0ELb1ELb0ELb0ELb0ELb0ELb0ELi2ELi2ELi4ELi2ELb1EEENS1_21CollectiveEpilogueBwdISA_SB_SD_Li256ELb0ELb0ELi2EEENS1_25SingleTileBwdLPTSchedulerILb0ELi128ELb0EEEEEEEEEvNT_6ParamsE) ;  /* 0xffff3c500c007950 */ /* 0x000fea0003c3ffff */
        .type           $_ZN7cutlass13device_kernelIN5flash19enable_sm80_to_sm89INS1_16FlashAttnBwdSm80INS1_25CollectiveMainloopBwdSm80ILi2ELi2EN4cute5tupleIJNS5_1CILi64EEENS7_ILi128EEES8_EEENS_10bfloat16_tEfNS_4arch4Sm80ELb1ELb0ELb1ELb0ELb0ELb0ELb0ELb0ELi2ELi2ELi4ELi2ELb1EEENS1_21CollectiveEpilogueBwdISA_SB_SD_Li256ELb0ELb0ELi2EEENS1_25SingleTileBwdLPTSchedulerILb0ELi128ELb0EEEEEEEEEvNT_6ParamsE$_ZZN5flash25CollectiveMainloopBwdSm80ILi2ELi2EN4cute5tupleIJNS1_1CILi64EEENS3_ILi128EEES4_EEEN7cutlass10bfloat16_tEfNS7_4arch4Sm80ELb1ELb0ELb1ELb0ELb0ELb0ELb0ELb0ELi2ELi2ELi4ELi2ELb1EE3mmaINS_16FlashAttnBwdSm80ISB_NS_21CollectiveEpilogueBwdIS6_S8_SA_Li256ELb0ELb0ELi2EEENS_25SingleTileBwdLPTSchedulerILb0ELi128ELb0EEEE13SharedStorageENS1_6TensorINS1_11ArrayEngineIfLm32EEENS1_6LayoutINS2_IJNS2_IJNS3_ILi2EEESO_EEESO_NS3_ILi4EEEEEENS2_IJNS2_IJNS3_ILi1EEESO_EEESQ_NS3_ILi8EEEEEEEEEEEEbRKNSB_6ParamsERT0_S12_iNS2_IJiiiEEERT_ENKUliiE_clEii,@function
        .size           $_ZN7cutlass13device_kernelIN5flash19enable_sm80_to_sm89INS1_16FlashAttnBwdSm80INS1_25CollectiveMainloopBwdSm80ILi2ELi2EN4cute5tupleIJNS5_1CILi64EEENS7_ILi128EEES8_EEENS_10bfloat16_tEfNS_4arch4Sm80ELb1ELb0ELb1ELb0ELb0ELb0ELb0ELb0ELi2ELi2ELi4ELi2ELb1EEENS1_21CollectiveEpilogueBwdISA_SB_SD_Li256ELb0ELb0ELi2EEENS1_25SingleTileBwdLPTSchedulerILb0ELi128ELb0EEEEEEEEEvNT_6ParamsE$_ZZN5flash25CollectiveMainloopBwdSm80ILi2ELi2EN4cute5tupleIJNS1_1CILi64EEENS3_ILi128EEES4_EEEN7cutlass10bfloat16_tEfNS7_4arch4Sm80ELb1ELb0ELb1ELb0ELb0ELb0ELb0ELb0ELi2ELi2ELi4ELi2ELb1EE3mmaINS_16FlashAttnBwdSm80ISB_NS_21CollectiveEpilogueBwdIS6_S8_SA_Li256ELb0ELb0ELi2EEENS_25SingleTileBwdLPTSchedulerILb0ELi128ELb0EEEE13SharedStorageENS1_6TensorINS1_11ArrayEngineIfLm32EEENS1_6LayoutINS2_IJNS2_IJNS3_ILi2EEESO_EEESO_NS3_ILi4EEEEEENS2_IJNS2_IJNS3_ILi1EEESO_EEESQ_NS3_ILi8EEEEEEEEEEEEbRKNSB_6ParamsERT0_S12_iNS2_IJiiiEEERT_ENKUliiE_clEii,(.L_x_4550 - $_ZN7cutlass13device_kernelIN5flash19enable_sm80_to_sm89INS1_16FlashAttnBwdSm80INS1_25CollectiveMainloopBwdSm80ILi2ELi2EN4cute5tupleIJNS5_1CILi64EEENS7_ILi128EEES8_EEENS_10bfloat16_tEfNS_4arch4Sm80ELb1ELb0ELb1ELb0ELb0ELb0ELb0ELb0ELi2ELi2ELi4ELi2ELb1EEENS1_21CollectiveEpilogueBwdISA_SB_SD_Li256ELb0ELb0ELi2EEENS1_25SingleTileBwdLPTSchedulerILb0ELi128ELb0EEEEEEEEEvNT_6ParamsE$_ZZN5flash25CollectiveMainloopBwdSm80ILi2ELi2EN4cute5tupleIJNS1_1CILi64EEENS3_ILi128EEES4_EEEN7cutlass10bfloat16_tEfNS7_4arch4Sm80ELb1ELb0ELb1ELb0ELb0ELb0ELb0ELb0ELi2ELi2ELi4ELi2ELb1EE3mmaINS_16FlashAttnBwdSm80ISB_NS_21CollectiveEpilogueBwdIS6_S8_SA_Li256ELb0ELb0ELi2EEENS_25SingleTileBwdLPTSchedulerILb0ELi128ELb0EEEE13SharedStorageENS1_6TensorINS1_11ArrayEngineIfLm32EEENS1_6LayoutINS2_IJNS2_IJNS3_ILi2EEESO_EEESO_NS3_ILi4EEEEEENS2_IJNS2_IJNS3_ILi1EEESO_EEESQ_NS3_ILi8EEEEEEEEEEEEbRKNSB_6ParamsERT0_S12_iNS2_IJiiiEEERT_ENKUliiE_clEii)
$_ZN7cutlass13device_kernelIN5flash19enable_sm80_to_sm89INS1_16FlashAttnBwdSm80INS1_25CollectiveMainloopBwdSm80ILi2ELi2EN4cute5tupleIJNS5_1CILi64EEENS7_ILi128EEES8_EEENS_10bfloat16_tEfNS_4arch4Sm80ELb1ELb0ELb1ELb0ELb0ELb0ELb0ELb0ELi2ELi2ELi4ELi2ELb1EEENS1_21CollectiveEpilogueBwdISA_SB_SD_Li256ELb0ELb0ELi2EEENS1_25SingleTileBwdLPTSchedulerILb0ELi128ELb0EEEEEEEEEvNT_6ParamsE$_ZZN5flash25CollectiveMainloopBwdSm80ILi2ELi2EN4cute5tupleIJNS1_1CILi64EEENS3_ILi128EEES4_EEEN7cutlass10bfloat16_tEfNS7_4arch4Sm80ELb1ELb0ELb1ELb0ELb0ELb0ELb0ELb0ELi2ELi2ELi4ELi2ELb1EE3mmaINS_16FlashAttnBwdSm80ISB_NS_21CollectiveEpilogueBwdIS6_S8_SA_Li256ELb0ELb0ELi2EEENS_25SingleTileBwdLPTSchedulerILb0ELi128ELb0EEEE13SharedStorageENS1_6TensorINS1_11ArrayEngineIfLm32EEENS1_6LayoutINS2_IJNS2_IJNS3_ILi2EEESO_EEESO_NS3_ILi4EEEEEENS2_IJNS2_IJNS3_ILi1EEESO_EEESQ_NS3_ILi8EEEEEEEEEEEEbRKNSB_6ParamsERT0_S12_iNS2_IJiiiEEERT_ENKUliiE_clEii:
        /* <DEDUP_REMOVED lines=355> */
.L_x_658:
        /* <DEDUP_REMOVED lines=10> */
.L_x_4550:


//--------------------- .text._ZN7cutlass13device_kernelIN5flash19enable_sm80_to_sm89INS1_16FlashAttnBwdSm80INS1_25CollectiveMainloopBwdSm80ILi2ELi2EN4cute5tupleIJNS5_1CILi64EEENS7_ILi128EEES8_EEENS_10bfloat16_tEfNS_4arch4Sm80ELb1ELb0ELb1ELb0ELb1ELb0ELb0ELb0ELi2ELi2ELi4ELi2ELb1EEENS1_21CollectiveEpilogueBwdISA_SB_SD_Li256ELb0ELb0ELi2EEENS1_25SingleTileBwdLPTSchedulerILb0ELi128ELb1EEEEEEEEEvNT_6ParamsE --------------------------
	.section	.text._ZN7cutlass13device_kernelIN5flash19enable_sm80_to_sm89INS1_16FlashAttnBwdSm80INS1_25CollectiveMainloopBwdSm80ILi2ELi2EN4cute5tupleIJNS5_1CILi64EEENS7_ILi128EEES8_EEENS_10bfloat16_tEfNS_4arch4Sm80ELb1ELb0ELb1ELb0ELb1ELb0ELb0ELb0ELi2ELi2ELi4ELi2ELb1EEENS1_21CollectiveEpilogueBwdISA_SB_SD_Li256ELb0ELb0ELi2EEENS1_25SingleTileBwdLPTSchedulerILb0ELi128ELb1EEEEEEEEEvNT_6ParamsE,"ax",@progbits
	.sectioninfo	@"SHI_REGISTERS=252"
	.align	128
.text._ZN7cutlass13device_kernelIN5flash19enable_sm80_to_sm89INS1_16FlashAttnBwdSm80INS1_25CollectiveMainloopBwdSm80ILi2ELi2EN4cute5tupleIJNS5_1CILi64EEENS7_ILi128EEES8_EEENS_10bfloat16_tEfNS_4arch4Sm80ELb1ELb0ELb1ELb0ELb1ELb0ELb0ELb0ELi2ELi2ELi4ELi2ELb1EEENS1_21CollectiveEpilogueBwdISA_SB_SD_Li256ELb0ELb0ELi2EEENS1_25SingleTileBwdLPTSchedulerILb0ELi128ELb1EEEEEEEEEvNT_6ParamsE:
        .type           _ZN7cutlass13device_kernelIN5flash19enable_sm80_to_sm89INS1_16FlashAttnBwdSm80INS1_25CollectiveMainloopBwdSm80ILi2ELi2EN4cute5tupleIJNS5_1CILi64EEENS7_ILi128EEES8_EEENS_10bfloat16_tEfNS_4arch4Sm80ELb1ELb0ELb1ELb0ELb1ELb0ELb0ELb0ELi2ELi2ELi4ELi2ELb1EEENS1_21CollectiveEpilogueBwdISA_SB_SD_Li256ELb0ELb0ELi2EEENS1_25SingleTileBwdLPTSchedulerILb0ELi128ELb1EEEEEEEEEvNT_6ParamsE,@function
        .size           _ZN7cutlass13device_kernelIN5flash19enable_sm80_to_sm89INS1_16FlashAttnBwdSm80INS1_25CollectiveMainloopBwdSm80ILi2ELi2EN4cute5tupleIJNS5_1CILi64EEENS7_ILi128EEES8_EEENS_10bfloat16_tEfNS_4arch4Sm80ELb1ELb0ELb1ELb0ELb1ELb0ELb0ELb0ELi2ELi2ELi4ELi2ELb1EEENS1_21CollectiveEpilogueBwdISA_SB_SD_Li256ELb0ELb0ELi2EEENS1_25SingleTileBwdLPTSchedulerILb0ELi128ELb1EEEEEEEEEvNT_6ParamsE,(.L_x_4641 - _ZN7cutlass13device_kernelIN5flash19enable_sm80_to_sm89INS1_16FlashAttnBwdSm80INS1_25CollectiveMainloopBwdSm80ILi2ELi2EN4cute5tupleIJNS5_1CILi64EEENS7_ILi128EEES8_EEENS_10bfloat16_tEfNS_4arch4Sm80ELb1ELb0ELb1ELb0ELb1ELb0ELb0ELb0ELi2ELi2ELi4ELi2ELb1EEENS1_21CollectiveEpilogueBwdISA_SB_SD_Li256ELb0ELb0ELi2EEENS1_25SingleTileBwdLPTSchedulerILb0ELi128ELb1EEEEEEEEEvNT_6ParamsE)
        .other          _ZN7cutlass13device_kernelIN5flash19enable_sm80_to_sm89INS1_16FlashAttnBwdSm80INS1_25CollectiveMainloopBwdSm80ILi2ELi2EN4cute5tupleIJNS5_1CILi64EEENS7_ILi128EEES8_EEENS_10bfloat16_tEfNS_4arch4Sm80ELb1ELb0ELb1ELb0ELb1ELb0ELb0ELb0ELi2ELi2ELi4ELi2ELb1EEENS1_21CollectiveEpilogueBwdISA_SB_SD_Li256ELb0ELb0ELi2EEENS1_25SingleTileBwdLPTSchedulerILb0ELi128ELb1EEEEEEEEEvNT_6ParamsE,@"STO_CUDA_ENTRY STV_DEFAULT"
_ZN7cutlass13device_kernelIN5flash19enable_sm80_to_sm89INS1_16FlashAttnBwdSm80INS1_25CollectiveMainloopBwdSm80ILi2ELi2EN4cute5tupleIJNS5_1CILi64EEENS7_ILi128EEES8_EEENS_10bfloat16_tEfNS_4arch4Sm80ELb1ELb0ELb1ELb0ELb1ELb0ELb0ELb0ELi2ELi2ELi4ELi2ELb1EEENS1_21CollectiveEpilogueBwdISA_SB_SD_Li256ELb0ELb0ELi2EEENS1_25SingleTileBwdLPTSchedulerILb0ELi128ELb1EEEEEEEEEvNT_6ParamsE:
        /* <DEDUP_REMOVED lines=19> */
[----:B------:R-:W-:-:S04]  /*0130*/  MOV R0, c[0x0][0x3c4] ;  /* 0x0000f10000007a02 */ /* 0x000fc80000000f00 */
[----:B------:R-:W-:Y:S02]  /*0140*/  ISETP.NE.AND P0, PT, R0, 0x1, PT ;  /* 0x000000010000780c */ /* 0x000fe40003f05270 */
[----:B------:R-:W-:-:S11]  /*0150*/  MOV R0, R2 ;  /* 0x0000000200007202 */ /* 0x000fd60000000f00 */
[----:B------:R-:W-:-:S05]  /*0160*/  @P0 IMAD.HI.U32 R3, R2, c[0x0][0x3c8], RZ ;  /* 0x0000f20002030a27 */ /* 0x000fca00078e00ff */
[----:B------:R-:W-:-:S05]  /*0170*/  @P0 SHF.R.U32.HI R0, RZ, c[0x0][0x3cc], R3 ;  /* 0x0000f300ff000a19 */ /* 0x000fca0000011603 */
[----:B------:R-:W-:Y:S01]  /*0180*/  IMAD R5, R0, c[0x0][0x3c4], RZ ;  /* 0x0000f10000057a24 */ /* 0x000fe200078e02ff */
[----:B------:R-:W-:Y:S05]  /*0190*/  BRA `(.L_x_661) ;  /* 0x0000006000007947 */ /* 0x000fea0003800000 */
.L_x_660:
[----:B------:R-:W-:-:S04]  /*01a0*/  MOV R0, c[0x0][0x3ac] ;  /* 0x0000eb0000007a02 */ /* 0x000fc80000000f00 */
[----:B------:R-:W-:Y:S02]  /*01b0*/  ISETP.NE.AND P0, PT, R0, 0x1, PT ;  /* 0x000000010000780c */ /* 0x000fe40003f05270 */
[----:B------:R-:W-:-:S11]  /*01c0*/  MOV R0, R2 ;  /* 0x0000000200007202 */ /* 0x000fd60000000f00 */
[----:B------:R-:W-:-:S05]  /*01d0*/  @P0 IMAD.HI.U32 R3, R2, c[0x0][0x3b0], RZ ;  /* 0x0000ec0002030a27 */ /* 0x000fca00078e00ff */
[----:B------:R-:W-:-:S05]  /*01e0*/  @P0 SHF.R.U32.HI R0, RZ, c[0x0][0x3b4], R3 ;  /* 0x0000ed00ff000a19 */ /* 0x000fca0000011603 */
[----:B------:R-:W-:Y:S02]  /*01f0*/  IMAD R5, R0, c[0x0][0x3ac], RZ ;  /* 0x0000eb0000057a24 */ /* 0x000fe400078e02ff */
.L_x_661:
[----:B------:R-:W-:Y:S01]  /*0200*/  IMAD.MOV.U32 R3, RZ, RZ, c[0x0][0x3a0] ;  /* 0x0000e800ff037624 */ /* 0x000fe200078e00ff */
[----:B------:R-:W-:Y:S01]  /*0210*/  LOP3.LUT R0, RZ, R0, RZ, 0x33, !PT ;  /* 0x00000000ff007212 */ /* 0x000fe200078e33ff */
[----:B------:R-:W-:-:S03]  /*0220*/  IMAD.IADD R5, R2, 0x1, -R5 ;  /* 0x0000000102057824 */ /* 0x000fc600078e0a05 */
[----:B------:R-:W-:Y:S01]  /*0230*/  ISETP.NE.AND P0, PT, R3, 0x1, PT ;  /* 0x000000010300780c */ /* 0x000fe20003f05270 */
[----:B------:R-:W-:Y:S01]  /*0240*/  IMAD R4, R4, c[0x0][0x3ac], R5 ;  /* 0x0000eb0004047a24 */ /* 0x000fe200078e0205 */
[----:B------:R-:W-:-:S04]  /*0250*/  IADD3 R197, R0, c[0x0][0x394], RZ ;  /* 0x0000e50000c57a10 */ /* 0x000fc80007ffe0ff */
[----:B------:R-:W-:-:S07]  /*0260*/  MOV R199, R4 ;  /* 0x0000000400c77202 */ /* 0x000fce0000000f00 */
[----:B------:R-:W-:-:S05]  /*0270*/  @P0 IMAD.HI.U32 R2, R4, c[0x0][0x3a4], RZ ;  /* 0x0000e90004020a27 */ /* 0x000fca00078e00ff */
[----:B------:R-:W-:-:S04]  /*0280*/  @P0 SHF.R.U32.HI R199, RZ, c[0x0][0x3a8], R2 ;  /* 0x0000ea00ffc70a19 */ /* 0x000fc80000011602 */
[----:B------:R-:W-:-:S05]  /*0290*/  IADD3 R3, -R199, RZ, RZ ;  /* 0x000000ffc7037210 */ /* 0x000fca0007ffe1ff */
[----:B------:R-:W-:Y:S01]  /*02a0*/  IMAD R198, R3, c[0x0][0x3a0], R4 ;  /* 0x0000e80003c67a24 */ /* 0x000fe200078e0204 */
[----:B------:R-:W-:Y:S05]  /*02b0*/  BRA `(.L_x_662) ;  /* 0x0000021000007947 */ /* 0x000fea0003800000 */
.L_x_659:
        /* <DEDUP_REMOVED lines=16> */
.L_x_663:
[----:B------:R-:W-:-:S04]  /*03c0*/  MOV R0, c[0x0][0x3ac] ;  /* 0x0000eb0000007a02 */ /* 0x000fc80000000f00 */
[----:B------:R-:W-:Y:S02]  /*03d0*/  ISETP.NE.AND P0, PT, R0, 0x1, PT ;  /* 0x000000010000780c */ /* 0x000fe40003f05270 */
[----:B------:R-:W-:-:S11]  /*03e0*/  MOV R0, R3 ;  /* 0x0000000300007202 */ /* 0x000fd60000000f00 */
[----:B------:R-:W-:-:S05]  /*03f0*/  @P0 IMAD.HI.U32 R2, R3, c[0x0][0x3b0], RZ ;  /* 0x0000ec0003020a27 */ /* 0x000fca00078e00ff */
[----:B------:R-:W-:-:S05]  /*0400*/  @P0 SHF.R.U32.HI R0, RZ, c[0x0][0x3b4], R2 ;  /* 0x0000ed00ff000a19 */ /* 0x000fca0000011602 */
[----:B------:R-:W-:Y:S02]  /*0410*/  IMAD R4, R0, c[0x0][0x3ac], RZ ;  /* 0x0000eb0000047a24 */ /* 0x000fe400078e02ff */
.L_x_664:
        /* <DEDUP_REMOVED lines=10> */
[----:B------:R-:W-:Y:S02]  /*04c0*/  IMAD R198, R198, c[0x0][0x3a0], R5 ;  /* 0x0000e800c6c67a24 */ /* 0x000fe400078e0205 */
.L_x_662:
        /* <DEDUP_REMOVED lines=65> */
[----:B------:R-:W-:Y:S01]  /*08e0*/  IADD3 R8, R8, 0x3f, RZ ;  /* 0x0000003f08087810 */ /* 0x000fe20007ffe0ff */
[----:B------:R-:W-:Y:S01]  /*08f0*/  USHF.L.U32 UR9, UR4, 0x6, URZ ;  /* 0x0000000604097899 */ /* 0x000fe2000800063f */
[C---:B------:R-:W-:Y:S01]  /*0900*/  IADD3 R18, P0, R4.reuse, 0xc280, RZ ;  /* 0x0000c28004127810 */ /* 0x040fe20007f1e0ff */
[----:B------:R-:W-:Y:S01]  /*0910*/  USHF.L.U64.HI UR10, UR4, UR6, UR5 ;  /* 0x00000006040a7299 */ /* 0x000fe20008010205 */
[----:B------:R-:W-:Y:S01]  /*0920*/  IADD3 R3, R3, 0x3f, RZ ;  /* 0x0000003f03037810 */ /* 0x000fe20007ffe0ff */
[----:B------:R-:W-:Y:S01]  /*0930*/  USHF.L.U32 UR11, UR4, 0x5, URZ ;  /* 0x00000005040b7899 */ /* 0x000fe2000800063f */
[----:B------:R-:W-:Y:S01]  /*0940*/  IADD3 R12, P1, R4, 0xc080, RZ ;  /* 0x0000c080040c7810 */ /* 0x000fe20007f3e0ff */
[----:B------:R-:W-:Y:S01]  /*0950*/  IMAD.X R19, RZ, RZ, R5, P0 ;  /* 0x000000ffff137224 */ /* 0x000fe200000e0605 */
[----:B------:R-:W-:Y:S01]  /*0960*/  SHF.R.S32.HI R6, RZ, 0x1f, R3 ;  /* 0x0000001fff067819 */ /* 0x000fe20000011403 */
[----:B------:R-:W-:Y:S01]  /*0970*/  ULDC.64 UR4, c[0x0][0x208] ;  /* 0x0000820000047ab9 */ /* 0x000fe20000000a00 */
[----:B------:R-:W-:Y:S01]  /*0980*/  IADD3.X R13, RZ, R5, RZ, P1, !PT ;  /* 0x00000005ff0d7210 */ /* 0x000fe20000ffe4ff */
[----:B------:R-:W-:Y:S01]  /*0990*/  USHF.L.U64.HI UR7, UR4, UR7, UR5 ;  /* 0x0000000704077299 */ /* 0x000fe20008010205 */
[----:B------:R-:W-:Y:S01]  /*09a0*/  LEA.HI R6, R6, R3, RZ, 0x6 ;  /* 0x0000000306067211 */ /* 0x000fe200078f30ff */
[----:B------:R-:W-:Y:S01]  /*09b0*/  IMAD.U32 R5, RZ, RZ, UR10 ;  /* 0x0000000aff057e24 */ /* 0x000fe2000f8e00ff */
[----:B------:R-:W-:Y:S01]  /*09c0*/  SHF.R.S32.HI R3, RZ, 0x1f, R8 ;  /* 0x0000001fff037819 */ /* 0x000fe20000011408 */
[----:B------:R-:W-:Y:S01]  /*09d0*/  IMAD.U32 R16, RZ, RZ, UR9 ;  /* 0x00000009ff107e24 */ /* 0x000fe2000f8e00ff */
[----:B------:R-:W-:Y:S01]  /*09e0*/  SHF.R.S32.HI R39, RZ, 0x1f, R200 ;  /* 0x0000001fff277819 */ /* 0x000fe200000114c8 */
[----:B------:R-:W-:Y:S01]  /*09f0*/  IMAD.MOV.U32 R2, RZ, RZ, c[0x0][0x248] ;  /* 0x00009200ff027624 */ /* 0x000fe200078e00ff */
[----:B------:R-:W-:Y:S01]  /*0a00*/  LEA.HI R8, R3, R8, RZ, 0x6 ;  /* 0x0000000803087211 */ /* 0x000fe200078f30ff */
[C---:B------:R-:W-:Y:S01]  /*0a10*/  IMAD R3, R193.reuse, c[0x0][0x270], RZ ;  /* 0x00009c00c1037a24 */ /* 0x040fe200078e02ff */
[----:B------:R-:W-:Y:S01]  /*0a20*/  MOV R4, UR11 ;  /* 0x0000000b00047c02 */ /* 0x000fe20008000f00 */
[----:B------:R-:W-:Y:S01]  /*0a30*/  USHF.L.U64.HI UR5, UR4, UR6, UR5 ;  /* 0x0000000604057299 */ /* 0x000fe20008010205 */
[----:B------:R-:W-:Y:S01]  /*0a40*/  MOV R17, UR8 ;  /* 0x0000000800117c02 */ /* 0x000fe20008000f00 */
[----:B------:R-:W-:Y:S01]  /*0a50*/  IMAD R20, R198, c[0x0][0x274], R3 ;  /* 0x00009d00c6147a24 */ /* 0x000fe200078e0203 */
[----:B------:R-:W-:Y:S01]  /*0a60*/  SHF.R.S32.HI R61, RZ, 0x1f, R60 ;  /* 0x0000001fff3d7819 */ /* 0x000fe2000001143c */
[----:B------:R-:W-:Y:S01]  /*0a70*/  USHF.L.U32 UR6, UR4, 0x5, URZ ;  /* 0x0000000504067899 */ /* 0x000fe2000800063f */
[----:B------:R-:W-:Y:S01]  /*0a80*/  IMAD R3, R193, c[0x0][0x288], RZ ;  /* 0x0000a200c1037a24 */ /* 0x000fe200078e02ff */
[-C--:B------:R-:W-:Y:S01]  /*0a90*/  LEA.HI R34, R39, R200.reuse, RZ, 0x3 ;  /* 0x000000c827227211 */ /* 0x080fe200078f18ff */
[----:B------:R1:W-:Y:S01]  /*0aa0*/  STL.64 [R1+0x20], R4 ;  /* 0x0000200401007387 */ /* 0x0003e20000100a00 */
[----:B------:R-:W-:Y:S01]  /*0ab0*/  ISETP.NE.AND P2, PT, R2, 0x1, PT ;  /* 0x000000010200780c */ /* 0x000fe20003f45270 */
[----:B------:R-:W-:Y:S01]  /*0ac0*/  IMAD.MOV.U32 R0, RZ, RZ, 0x1 ;  /* 0x00000001ff007424 */ /* 0x000fe200078e00ff */
[----:B------:R-:W-:Y:S01]  /*0ad0*/  SHF.R.S32.HI R2, RZ, 0x3, R34 ;  /* 0x00000003ff027819 */ /* 0x000fe20000011422 */
[----:B------:R2:W-:Y:S01]  /*0ae0*/  STL.64 [R1+0x28], R16 ;  /* 0x0000281001007387 */ /* 0x0005e20000100a00 */
[----:B------:R-:W-:Y:S01]  /*0af0*/  IMAD.U32 R10, RZ, RZ, UR6 ;  /* 0x00000006ff0a7e24 */ /* 0x000fe2000f8e00ff */
[----:B------:R-:W-:Y:S01]  /*0b00*/  MOV R11, UR5 ;  /* 0x00000005000b7c02 */ /* 0x000fe20008000f00 */
[----:B------:R-:W-:Y:S01]  /*0b10*/  USHF.L.U32 UR4, UR4, 0x6, URZ ;  /* 0x0000000604047899 */ /* 0x000fe2000800063f */
[----:B------:R3:W-:Y:S01]  /*0b20*/  STL.64 [R1+0x78], R12 ;  /* 0x0000780c01007387 */ /* 0x0007e20000100a00 */
[----:B------:R-:W-:Y:S01]  /*0b30*/  SHF.R.S32.HI R6, RZ, 0x6, R6 ;  /* 0x00000006ff067819 */ /* 0x000fe20000011406 */
[----:B------:R-:W-:Y:S01]  /*0b40*/  IMAD R7, R193, c[0x0][0x210], RZ ;  /* 0x00008400c1077a24 */ /* 0x000fe200078e02ff */
[----:B------:R-:W-:Y:S01]  /*0b50*/  SHF.R.S32.HI R192, RZ, 0x1f, R199 ;  /* 0x0000001fffc07819 */ /* 0x000fe200000114c7 */
[----:B------:R4:W-:Y:S01]  /*0b60*/  STL.64 [R1+0x48], R10 ;  /* 0x0000480a01007387 */ /* 0x0009e20000100a00 */
[----:B------:R-:W-:Y:S01]  /*0b70*/  LEA.HI R30, R39, R200, RZ, 0x6 ;  /* 0x000000c8271e7211 */ /* 0x000fe200078f30ff */
[----:B------:R-:W-:Y:S01]  /*0b80*/  IMAD.U32 R22, RZ, RZ, UR4 ;  /* 0x00000004ff167e24 */ /* 0x000fe2000f8e00ff */
[----:B------:R-:W-:Y:S01]  /*0b90*/  MOV R23, UR7 ;  /* 0x0000000700177c02 */ /* 0x000fe20008000f00 */
[----:B------:R5:W-:Y:S01]  /*0ba0*/  STL [R1+0x40], R6 ;  /* 0x0000400601007387 */ /* 0x000be20000100800 */
[----:B------:R-:W-:Y:S01]  /*0bb0*/  SHF.R.S32.HI R30, RZ, 0x6, R30 ;  /* 0x00000006ff1e7819 */ /* 0x000fe2000001141e */
[----:B------:R-:W-:Y:S01]  /*0bc0*/  IMAD R9, R193, c[0x0][0x180], RZ ;  /* 0x00006000c1097a24 */ /* 0x000fe200078e02ff */
[----:B------:R-:W-:Y:S01]  /*0bd0*/  SHF.R.S32.HI R8, RZ, 0x6, R8 ;  /* 0x00000006ff087819 */ /* 0x000fe20000011408 */
[----:B------:R-:W-:Y:S01]  /*0be0*/  STL.U8 [R1+0x14], R0 ;  /* 0x0000140001007387 */ /* 0x000fe20000100000 */
[----:B------:R-:W-:Y:S01]  /*0bf0*/  SHF.L.U32 R24, R30, 0x9, RZ ;  /* 0x000000091e187819 */ /* 0x000fe200000006ff */
[C---:B------:R-:W-:Y:S01]  /*0c00*/  IMAD R7, R198.reuse, c[0x0][0x214], R7 ;  /* 0x00008500c6077a24 */ /* 0x040fe200078e0207 */
[----:B------:R-:W-:Y:S01]  /*0c10*/  SHF.R.S32.HI R63, RZ, 0x1f, R2 ;  /* 0x0000001fff3f7819 */ /* 0x000fe20000011402 */
[----:B------:R5:W-:Y:S01]  /*0c20*/  STL.U8 [R1+0x15], R0 ;  /* 0x0000150001007387 */ /* 0x000be20000100000 */
[----:B-1----:R-:W-:-:S03]  /*0c30*/  IMAD.WIDE.U32 R4, R198, c[0x0][0x270], R60 ;  /* 0x00009c00c6047a25 */ /* 0x002fc600078e003c */
[----:B------:R1:W-:Y:S01]  /*0c40*/  STL.64 [R1+0x50], R22 ;  /* 0x0000501601007387 */ /* 0x0003e20000100a00 */
[----:B--2---:R-:W-:Y:S01]  /*0c50*/  IMAD R16, R198, c[0x0][0x28c], R3 ;  /* 0x0000a300c6107a24 */ /* 0x004fe200078e0203 */
[----:B------:R-:W-:Y:S01]  /*0c60*/  LOP3.LUT R3, R34, 0xfffffff8, RZ, 0xc0, !PT ;  /* 0xfffffff822037812 */ /* 0x000fe200078ec0ff */
[----:B------:R-:W-:Y:S01]  /*0c70*/  IMAD.IADD R21, R5, 0x1, R20 ;  /* 0x0000000105157824 */ /* 0x000fe200078e0214 */
[----:B------:R-:W-:Y:S01]  /*0c80*/  MOV R20, R4 ;  /* 0x0000000400147202 */ /* 0x000fe20000000f00 */
[----:B------:R-:W-:Y:S01]  /*0c90*/  IMAD.SHL.U32 R4, R2, 0x40, RZ ;  /* 0x0000004002047824 */ /* 0x000fe200078e00ff */
[----:B---3--:R-:W-:Y:S01]  /*0ca0*/  IADD3 R12, -R3, R200, RZ ;  /* 0x000000c8030c7210 */ /* 0x008fe20007ffe1ff */
[----:B------:R2:W-:Y:S01]  /*0cb0*/  STL.64 [R1+0x90], R18 ;  /* 0x0000901201007387 */ /* 0x0005e20000100a00 */
[----:B----4-:R-:W-:Y:S02]  /*0cc0*/  IMAD.WIDE.U32 R10, R198, c[0x0][0x288], R60 ;  /* 0x0000a200c60a7a25 */ /* 0x010fe400078e003c */
[----:B------:R-:W-:Y:S01]  /*0cd0*/  LOP3.LUT R4, R4, 0x1c0, RZ, 0xc0, !PT ;  /* 0x000001c004047812 */ /* 0x000fe200078ec0ff */
[----:B------:R-:W-:Y:S01]  /*0ce0*/  STL [R1+0x68], R8 ;  /* 0x0000680801007387 */ /* 0x000fe20000100800 */
[----:B------:R-:W-:-:S02]  /*0cf0*/  IMAD.SHL.U32 R3, R12, 0x8, RZ ;  /* 0x000000080c037824 */ /* 0x000fc400078e00ff */
[----:B------:R-:W-:Y:S01]  /*0d00*/  SHF.R.U32.HI R5, RZ, 0x3, R4 ;  /* 0x00000003ff057819 */ /* 0x000fe20000011604 */
[----:B------:R-:W-:Y:S01]  /*0d10*/  IMAD.IADD R17, R11, 0x1, R16 ;  /* 0x000000010b117824 */ /* 0x000fe200078e0210 */
[----:B------:R-:W-:Y:S01]  /*0d20*/  MOV R16, R10 ;  /* 0x0000000a00107202 */ /* 0x000fe20000000f00 */
[----:B-----5:R-:W-:Y:S01]  /*0d30*/  IMAD R6, R192, c[0x0][0x290], RZ ;  /* 0x0000a400c0067a24 */ /* 0x020fe200078e02ff */
[----:B------:R-:W-:Y:S01]  /*0d40*/  SHF.R.S32.HI R65, RZ, 0x1f, R3 ;  /* 0x0000001fff417819 */ /* 0x000fe20000011403 */
[C---:B------:R-:W-:Y:S01]  /*0d50*/  IMAD.WIDE.U32 R20, R199.reuse, c[0x0][0x278], R20 ;  /* 0x00009e00c7147a25 */ /* 0x040fe200078e0014 */
[----:B------:R-:W-:Y:S01]  /*0d60*/  LOP3.LUT R0, R4, 0x38, R3, 0xf8, !PT ;  /* 0x0000003804007812 */ /* 0x000fe200078ef803 */
[----:B------:R3:W-:Y:S01]  /*0d70*/  STL [R1+0x80], R8 ;  /* 0x0000800801007387 */ /* 0x0007e20000100800 */
[----:B------:R-:W-:Y:S01]  /*0d80*/  MOV R64, R3 ;  /* 0x0000000300407202 */ /* 0x000fe20000000f00 */
[----:B------:R-:W-:Y:S01]  /*0d90*/  IMAD R4, R192, c[0x0][0x278], RZ ;  /* 0x00009e00c0047a24 */ /* 0x000fe200078e02ff */
[----:B------:R-:W-:Y:S01]  /*0da0*/  LOP3.LUT R5, R24, R0, R5, 0xf6, !PT ;  /* 0x0000000018057212 */ /* 0x000fe200078ef605 */
[C---:B------:R-:W-:Y:S01]  /*0db0*/  IMAD R6, R199.reuse, c[0x0][0x294], R6 ;  /* 0x0000a500c7067a24 */ /* 0x040fe200078e0206 */
[----:B------:R-:W-:Y:S01]  /*0dc0*/  STL [R1+0x18], R196 ;  /* 0x000018c401007387 */ /* 0x000fe20000100800 */
[----:B------:R-:W-:-:S04]  /*0dd0*/  IMAD.WIDE.U32 R16, R199, c[0x0][0x290], R16 ;  /* 0x0000a400c7107a25 */ /* 0x000fc800078e0010 */
[----:B------:R-:W-:Y:S01]  /*0de0*/  IMAD R4, R199, c[0x0][0x27c], R4 ;  /* 0x00009f00c7047a24 */ /* 0x000fe200078e0204 */
[----:B------:R-:W-:Y:S01]  /*0df0*/  IADD3 R6, R17, R6, RZ ;  /* 0x0000000611067210 */ /* 0x000fe20007ffe0ff */
[----:B-1----:R-:W-:Y:S01]  /*0e00*/  IMAD.WIDE.U32 R22, R198, c[0x0][0x210], R64 ;  /* 0x00008400c6167a25 */ /* 0x002fe200078e0040 */
[----:B------:R-:W-:Y:S02]  /*0e10*/  LEA R10, P0, R16, c[0x0][0x280], 0x2 ;  /* 0x0000a000100a7a11 */ /* 0x000fe400078010ff */
[----:B--2---:R-:W-:Y:S01]  /*0e20*/  LEA R18, P1, R20, c[0x0][0x258], 0x2 ;  /* 0x0000960014127a11 */ /* 0x004fe200078210ff */
[----:B------:R-:W-:Y:S01]  /*0e30*/  IMAD.MOV.U32 R0, RZ, RZ, 0x2 ;  /* 0x00000002ff007424 */ /* 0x000fe200078e00ff */
[----:B------:R-:W-:Y:S01]  /*0e40*/  LEA.HI.X R11, R16, c[0x0][0x284], R6, 0x2, P0 ;  /* 0x0000a100100b7a11 */ /* 0x000fe200000f1406 */
[----:B------:R-:W-:Y:S01]  /*0e50*/  IMAD.IADD R4, R21, 0x1, R4 ;  /* 0x0000000115047824 */ /* 0x000fe200078e0204 */
[----:B------:R-:W-:Y:S01]  /*0e60*/  IADD3 R7, R23, R7, RZ ;  /* 0x0000000717077210 */ /* 0x000fe20007ffe0ff */
[----:B------:R-:W-:Y:S01]  /*0e70*/  IMAD.WIDE.U32 R26, R198, c[0x0][0x180], R64 ;  /* 0x00006000c61a7a25 */ /* 0x000fe200078e0040 */
[----:B------:R-:W-:Y:S01]  /*0e80*/  MOV R6, R22 ;  /* 0x0000001600067202 */ /* 0x000fe20000000f00 */
[----:B------:R-:W-:Y:S01]  /*0e90*/  STL.64 [R1+0x88], R10 ;  /* 0x0000880a01007387 */ /* 0x000fe20000100a00 */
[----:B------:R-:W-:Y:S01]  /*0ea0*/  LEA.HI.X R19, R20, c[0x0][0x25c], R4, 0x2, P1 ;  /* 0x0000970014137a11 */ /* 0x000fe200008f1404 */
[----:B------:R-:W-:-:S04]  /*0eb0*/  IMAD.WIDE.U32 R28, R5, R0, c[0x0][0x18] ;  /* 0x00000600051c7625 */ /* 0x000fc800078e0000 */
[----:B---3--:R-:W-:Y:S01]  /*0ec0*/  IMAD R8, R198, c[0x0][0x184], R9 ;  /* 0x00006100c6087a24 */ /* 0x008fe200078e0209 */
[----:B------:R-:W-:Y:S01]  /*0ed0*/  IADD3 R20, P1, R28, 0x4080, RZ ;  /* 0x000040801c147810 */ /* 0x000fe20007f3e0ff */
[----:B------:R-:W-:Y:S01]  /*0ee0*/  IMAD R0, R192, c[0x0][0x218], RZ ;  /* 0x00008600c0007a24 */ /* 0x000fe200078e02ff */
[----:B------:R-:W-:Y:S01]  /*0ef0*/  IADD3 R16, P0, R28, 0x8080, RZ ;  /* 0x000080801c107810 */ /* 0x000fe20007f1e0ff */
[----:B------:R-:W-:Y:S01]  /*0f00*/  IMAD.IADD R9, R27, 0x1, R8 ;  /* 0x000000011b097824 */ /* 0x000fe200078e0208 */
[----:B------:R1:W-:Y:S01]  /*0f10*/  STL.64 [R1+0x70], R18 ;  /* 0x0000701201007387 */ /* 0x0003e20000100a00 */
[----:B------:R-:W-:Y:S01]  /*0f20*/  IMAD.MOV.U32 R8, RZ, RZ, R26 ;  /* 0x000000ffff087224 */ /* 0x000fe200078e001a */
[----:B------:R-:W-:Y:S01]  /*0f30*/  IADD3.X R17, RZ, R29, RZ, P0, !PT ;  /* 0x0000001dff117210 */ /* 0x000fe200007fe4ff */
[----:B------:R-:W-:Y:S02]  /*0f40*/  IMAD R4, R192, c[0x0][0x188], RZ ;  /* 0x00006200c0047a24 */ /* 0x000fe400078e02ff */
[----:B------:R-:W-:-:S02]  /*0f50*/  IMAD R0, R199, c[0x0][0x21c], R0 ;  /* 0x00008700c7007a24 */ /* 0x000fc400078e0200 */
[C---:B------:R-:W-:Y:S01]  /*0f60*/  IMAD.WIDE.U32 R6, R199.reuse, c[0x0][0x218], R6 ;  /* 0x00008600c7067a25 */ /* 0x040fe200078e0006 */
[----:B------:R-:W-:Y:S03]  /*0f70*/  STL.64 [R1+0x60], R16 ;  /* 0x0000601001007387 */ /* 0x000fe60000100a00 */
[----:B------:R-:W-:Y:S01]  /*0f80*/  IMAD R4, R199, c[0x0][0x18c], R4 ;  /* 0x00006300c7047a24 */ /* 0x000fe200078e0204 */
[----:B------:R-:W-:Y:S01]  /*0f90*/  IADD3 R27, R7, R0, RZ ;  /* 0x00000000071b7210 */ /* 0x000fe20007ffe0ff */
[----:B------:R-:W-:Y:S01]  /*0fa0*/  IMAD.WIDE.U32 R8, R199, c[0x0][0x188], R8 ;  /* 0x00006200c7087a25 */ /* 0x000fe200078e0008 */
[----:B------:R-:W-:-:S03]  /*0fb0*/  MOV R26, R6 ;  /* 0x00000006001a7202 */ /* 0x000fc60000000f00 */
[----:B------:R-:W-:Y:S02]  /*0fc0*/  IMAD.IADD R23, R9, 0x1, R4 ;  /* 0x0000000109177824 */ /* 0x000fe400078e0204 */
[C---:B------:R-:W-:Y:S02]  /*0fd0*/  IMAD R9, R63.reuse, c[0x0][0x178], RZ ;  /* 0x00005e003f097a24 */ /* 0x040fe400078e02ff */
[----:B------:R-:W-:Y:S02]  /*0fe0*/  IMAD.MOV.U32 R22, RZ, RZ, R8 ;  /* 0x000000ffff167224 */ /* 0x000fe400078e0008 */
[----:B------:R-:W-:Y:S02]  /*0ff0*/  IMAD R7, R63, c[0x0][0x208], RZ ;  /* 0x000082003f077a24 */ /* 0x000fe400078e02ff */
[C---:B------:R-:W-:Y:S02]  /*1000*/  IMAD R4, R2.reuse, c[0x0][0x17c], R9 ;  /* 0x00005f0002047a24 */ /* 0x040fe400078e0209 */
[----:B------:R-:W-:-:S04]  /*1010*/  IMAD.WIDE.U32 R22, R2, c[0x0][0x178], R22 ;  /* 0x00005e0002167a25 */ /* 0x000fc800078e0016 */
[C---:B------:R-:W-:Y:S02]  /*1020*/  IMAD R0, R2.reuse, c[0x0][0x20c], R7 ;  /* 0x0000830002007a24 */ /* 0x040fe400078e0207 */
[----:B------:R-:W-:-:S04]  /*1030*/  IMAD.WIDE.U32 R26, R2, c[0x0][0x208], R26 ;  /* 0x00008200021a7a25 */ /* 0x000fc800078e001a */
[----:B------:R-:W-:Y:S01]  /*1040*/  IMAD.X R21, RZ, RZ, R29, P1 ;  /* 0x000000ffff157224 */ /* 0x000fe200008e061d */
[----:B------:R-:W-:Y:S01]  /*1050*/  LEA R6, P1, R22, c[0x0][0x160], 0x1 ;  /* 0x0000580016067a11 */ /* 0x000fe200078208ff */
[----:B------:R-:W-:Y:S01]  /*1060*/  IMAD.IADD R4, R23, 0x1, R4 ;  /* 0x0000000117047824 */ /* 0x000fe200078e0204 */
[----:B------:R-:W-:Y:S01]  /*1070*/  IADD3 R0, R27, R0, RZ ;  /* 0x000000001b007210 */ /* 0x000fe20007ffe0ff */
[----:B-1----:R-:W-:Y:S01]  /*1080*/  IMAD.MOV.U32 R19, RZ, RZ, R198 ;  /* 0x000000ffff137224 */ /* 0x002fe200078e00c6 */
[----:B------:R-:W-:Y:S01]  /*1090*/  LEA R8, P0, R26, c[0x0][0x1f0], 0x1 ;  /* 0x00007c001a087a11 */ /* 0x000fe200078008ff */
[----:B------:R1:W-:Y:S01]  /*10a0*/  STL.64 [R1+0x38], R20 ;  /* 0x0000381401007387 */ /* 0x0003e20000100a00 */
[----:B------:R-:W-:Y:S02]  /*10b0*/  LEA.HI.X R7, R22, c[0x0][0x164], R4, 0x1, P1 ;  /* 0x0000590016077a11 */ /* 0x000fe400008f0c04 */
        /* <DEDUP_REMOVED lines=8> */
[----:B--2---:R-:W-:Y:S05]  /*1140*/  CALL.REL.NOINC `($_ZN7cutlass13device_kernelIN5flash19enable_sm80_to_sm89INS1_16FlashAttnBwdSm80INS1_25CollectiveMainloopBwdSm80ILi2ELi2EN4cute5tupleIJNS5_1CILi64EEENS7_ILi128EEES8_EEENS_10bfloat16_tEfNS_4arch4Sm80ELb1ELb0ELb1ELb0ELb1ELb0ELb0ELb0ELi2ELi2ELi4ELi2ELb1EEENS1_21CollectiveEpilogueBwdISA_SB_SD_Li256ELb0ELb0ELi2EEENS1_25SingleTileBwdLPTSchedulerILb0ELi128ELb1EEEEEEEEEvNT_6ParamsE$_ZZN4cute7idx2crdINS_5tupleIJiEEENS1_IJNS1_IJNS1_IJNS_1CILi8EEENS3_ILi2EEEEEES5_S5_NS3_ILi4EEEEEEEEEEEDaRKT_RKT0_ENKUlRKT_RKT0_E_clIiS8_EEDaSI_SL_) ;  /* 0x000089e000007944 */ /* 0x004fea0003c00000 */
[----:B------:R-:W-:Y:S01]  /*1150*/  IMAD.MOV.U32 R194, RZ, RZ, R0 ;  /* 0x000000ffffc27224 */ /* 0x000fe200078e0000 */
[----:B------:R-:W-:Y:S01]  /*1160*/  MOV R29, R40 ;  /* 0x00000028001d7202 */ /* 0x000fe20000000f00 */
[----:B------:R-:W-:Y:S01]  /*1170*/  IMAD.MOV.U32 R23, RZ, RZ, R200 ;  /* 0x000000ffff177224 */ /* 0x000fe200078e00c8 */
[----:B------:R-:W-:Y:S02]  /*1180*/  MOV R20, 0x11a0 ;  /* 0x000011a000147802 */ /* 0x000fe40000000f00 */
[----:B-1----:R-:W-:Y:S05]  /*1190*/  CALL.REL.NOINC `($_ZN7cutlass13device_kernelIN5flash19enable_sm80_to_sm89INS1_16FlashAttnBwdSm80INS1_25CollectiveMainloopBwdSm80ILi2ELi2EN4cute5tupleIJNS5_1CILi64EEENS7_ILi128EEES8_EEENS_10bfloat16_tEfNS_4arch4Sm80ELb1ELb0ELb1ELb0ELb1ELb0ELb0ELb0ELi2ELi2ELi4ELi2ELb1EEENS1_21CollectiveEpilogueBwdISA_SB_SD_Li256ELb0ELb0ELi2EEENS1_25SingleTileBwdLPTSchedulerILb0ELi128ELb1EEEEEEEEEvNT_6ParamsE$_ZZN4cute7idx2crdINS_5tupleIJiEEENS1_IJNS1_IJNS1_IJNS_1CILi8EEENS3_ILi2EEEEEES5_S5_NS3_ILi4EEEEEEEEEEEDaRKT_RKT0_ENKUlRKT_RKT0_E_clIiS8_EEDaSI_SL_) ;  /* 0x0000899000007944 */ /* 0x002fea0003c00000 */
        /* <DEDUP_REMOVED lines=16> */
[----:B-1----:R-:W-:Y:S05]  /*12a0*/  CALL.REL.NOINC `($_ZN7cutlass13device_kernelIN5flash19enable_sm80_to_sm89INS1_16FlashAttnBwdSm80INS1_25CollectiveMainloopBwdSm80ILi2ELi2EN4cute5tupleIJNS5_1CILi64EEENS7_ILi128EEES8_EEENS_10bfloat16_tEfNS_4arch4Sm80ELb1ELb0ELb1ELb0ELb1ELb0ELb0ELb0ELi2ELi2ELi4ELi2ELb1EEENS1_21CollectiveEpilogueBwdISA_SB_SD_Li256ELb0ELb0ELi2EEENS1_25SingleTileBwdLPTSchedulerILb0ELi128ELb1EEEEEEEEEvNT_6ParamsE$_ZZN4cute7idx2crdINS_5tupleIJiEEENS1_IJNS1_IJNS1_IJNS_1CILi8EEENS3_ILi2EEEEEES5_NS3_ILi4EEES5_EEEEEEEEDaRKT_RKT0_ENKUlRKT_RKT0_E_clIiS8_EEDaSI_SL_) ;  /* 0x00007c1000007944 */ /* 0x002fea0003c00000 */
[----:B------:R-:W-:Y:S01]  /*12b0*/  IMAD.MOV.U32 R37, RZ, RZ, R43 ;  /* 0x000000ffff257224 */ /* 0x000fe200078e002b */
[----:B------:R-:W-:Y:S01]  /*12c0*/  MOV R35, R41 ;  /* 0x0000002900237202 */ /* 0x000fe20000000f00 */
[----:B------:R-:W-:Y:S01]  /*12d0*/  IMAD.MOV.U32 R36, RZ, RZ, R42 ;  /* 0x000000ffff247224 */ /* 0x000fe200078e002a */
[----:B------:R-:W-:Y:S02]  /*12e0*/  MOV R24, R200 ;  /* 0x000000c800187202 */ /* 0x000fe40000000f00 */
[----:B------:R-:W-:Y:S02]  /*12f0*/  MOV R20, 0x1310 ;  /* 0x0000131000147802 */ /* 0x000fe40000000f00 */
[----:B-1----:R-:W-:Y:S05]  /*1300*/  CALL.REL.NOINC `($_ZN7cutlass13device_kernelIN5flash19enable_sm80_to_sm89INS1_16FlashAttnBwdSm80INS1_25CollectiveMainloopBwdSm80ILi2ELi2EN4cute5tupleIJNS5_1CILi64EEENS7_ILi128EEES8_EEENS_10bfloat16_tEfNS_4arch4Sm80ELb1ELb0ELb1ELb0ELb1ELb0ELb0ELb0ELi2ELi2ELi4ELi2ELb1EEENS1_21CollectiveEpilogueBwdISA_SB_SD_Li256ELb0ELb0ELi2EEENS1_25SingleTileBwdLPTSchedulerILb0ELi128ELb1EEEEEEEEEvNT_6ParamsE$_ZZN4cute7idx2crdINS_5tupleIJiEEENS1_IJNS1_IJNS1_IJNS_1CILi8EEENS3_ILi2EEEEEES5_NS3_ILi4EEES5_EEEEEEEEDaRKT_RKT0_ENKUlRKT_RKT0_E_clIiS8_EEDaSI_SL_) ;  /* 0x00007bb000007944 */ /* 0x002fea0003c00000 */
[----:B------:R-:W-:Y:S02]  /*1310*/  MOV R23, R200 ;  /* 0x000000c800177202 */ /* 0x000fe40000000f00 */
[----:B------:R-:W-:-:S02]  /*1320*/  MOV R20, 0x1340 ;  /* 0x0000134000147802 */ /* 0x000fc40000000f00 */
[----:B-1----:R-:W-:Y:S05]  /*1330*/  CALL.REL.NOINC `($_ZN7cutlass13device_kernelIN5flash19enable_sm80_to_sm89INS1_16FlashAttnBwdSm80INS1_25CollectiveMainloopBwdSm80ILi2ELi2EN4cute5tupleIJNS5_1CILi64EEENS7_ILi128EEES8_EEENS_10bfloat16_tEfNS_4arch4Sm80ELb1ELb0ELb1ELb0ELb1ELb0ELb0ELb0ELi2ELi2ELi4ELi2ELb1EEENS1_21CollectiveEpilogueBwdISA_SB_SD_Li256ELb0ELb0ELi2EEENS1_25SingleTileBwdLPTSchedulerILb0ELi128ELb1EEEEEEEEEvNT_6ParamsE$_ZZN4cute7idx2crdINS_5tupleIJiEEENS1_IJNS1_IJNS1_IJNS_1CILi8EEENS3_ILi2EEEEEES5_S5_NS3_ILi4EEEEEEEEEEEDaRKT_RKT0_ENKUlRKT_RKT0_E_clIiS8_EEDaSI_SL_) ;  /* 0x000087f000007944 */ /* 0x002fea0003c00000 */
        /* <DEDUP_REMOVED lines=24> */
[----:B-1----:R-:W-:Y:S05]  /*14c0*/  CALL.REL.NOINC `($_ZN7cutlass13device_kernelIN5flash19enable_sm80_to_sm89INS1_16FlashAttnBwdSm80INS1_25CollectiveMainloopBwdSm80ILi2ELi2EN4cute5tupleIJNS5_1CILi64EEENS7_ILi128EEES8_EEENS_10bfloat16_tEfNS_4arch4Sm80ELb1ELb0ELb1ELb0ELb1ELb0ELb0ELb0ELi2ELi2ELi4ELi2ELb1EEENS1_21CollectiveEpilogueBwdISA_SB_SD_Li256ELb0ELb0ELi2EEENS1_25SingleTileBwdLPTSchedulerILb0ELi128ELb1EEEEEEEEEvNT_6ParamsE$_ZZN4cute7idx2crdINS_5tupleIJiEEENS1_IJNS1_IJNS1_IJNS_1CILi8EEENS3_ILi2EEEEEES5_S5_NS3_ILi4EEEEEEEEEEEDaRKT_RKT0_ENKUlRKT_RKT0_E_clIiS8_EEDaSI_SL_) ;  /* 0x0000866000007944 */ /* 0x002fea0003c00000 */
        /* <DEDUP_REMOVED lines=44> */
[----:B------:R-:W-:Y:S01]  /*1790*/  IMAD R4, R192, c[0x0][0x1b8], RZ ;  /* 0x00006e00c0047a24 */ /* 0x000fe200078e02ff */
[----:B------:R-:W-:Y:S01]  /*17a0*/  IADD3 R16, P2, R20, UR7, RZ ;  /* 0x0000000714107c10 */ /* 0x000fe2000ff5e0ff */
[----:B------:R-:W-:Y:S01]  /*17b0*/  IMAD.WIDE.U32 R8, R199, c[0x0][0x1b8], R8 ;  /* 0x00006e00c7087a25 */ /* 0x000fe200078e0008 */
[----:B------:R-:W-:Y:S02]  /*17c0*/  STL.64 [R1+0x108], R50 ;  /* 0x0001083201007387 */ /* 0x000fe40000100a00 */
[----:B------:R-:W-:Y:S01]  /*17d0*/  IADD3.X R17, R21, UR5, RZ, P2, !PT ;  /* 0x0000000515117c10 */ /* 0x000fe200097fe4ff */
[----:B------:R-:W-:Y:S01]  /*17e0*/  IMAD R4, R199, c[0x0][0x1bc], R4 ;  /* 0x00006f00c7047a24 */ /* 0x000fe200078e0204 */
[----:B------:R-:W-:Y:S01]  /*17f0*/  LOP3.LUT P2, RZ, R12, 0x4, RZ, 0xc0, !PT ;  /* 0x000000040cff7812 */ /* 0x000fe2000784c0ff */
[----:B------:R-:W-:Y:S01]  /*1800*/  IMAD.SHL.U32 R186, R186, 0x2, RZ ;  /* 0x00000002baba7824 */ /* 0x000fe200078e00ff */
[----:B------:R-:W-:Y:S01]  /*1810*/  STL.64 [R1+0x110], R48 ;  /* 0x0001103001007387 */ /* 0x000fe20000100a00 */
[----:B------:R-:W-:-:S03]  /*1820*/  IMAD.IADD R9, R9, 0x1, R4 ;  /* 0x0000000109097824 */ /* 0x000fc600078e0204 */
[----:B------:R-:W-:Y:S01]  /*1830*/  STL.64 [R1+0xc0], R14 ;  /* 0x0000c00e01007387 */ /* 0x000fe20000100a00 */
[----:B------:R-:W-:-:S03]  /*1840*/  IMAD.WIDE.U32 R8, R10, c[0x0][0x1a8], R8 ;  /* 0x00006a000a087a25 */ /* 0x000fc600078e0008 */
        /* <DEDUP_REMOVED lines=21> */
[C---:B------:R-:W-:Y:S01]  /*19a0*/  ISETP.GE.OR P6, PT, R3.reuse, c[0x0][0x19c], !P6 ;  /* 0x0000670003007a0c */ /* 0x040fe200077c6670 */
[----:B------:R1:W-:Y:S10]  /*19b0*/  LDGSTS.E.BYPASS.LTC128B.128 [R5+0x5080], [R20.64], !P1 ;  /* 0x0508000014057fae */ /* 0x0003f4000c901d4c */
[----:B------:R1:W-:Y:S01]  /*19c0*/  LDGSTS.E.BYPASS.LTC128B.128 [R5+0x6080], [R16.64], !P0 ;  /* 0x0608000010057fae */ /* 0x0003e2000c101d4c */
[----:B------:R-:W-:-:S02]  /*19d0*/  ISETP.GE.OR P0, PT, R3, c[0x0][0x1cc], !P5 ;  /* 0x0000730003007a0c */ /* 0x000fc40006f06670 */
        /* <DEDUP_REMOVED lines=67> */
[----:B-1-345:R-:W-:Y:S05]  /*1e10*/  CALL.REL.NOINC `($_ZN7cutlass13device_kernelIN5flash19enable_sm80_to_sm89INS1_16FlashAttnBwdSm80INS1_25CollectiveMainloopBwdSm80ILi2ELi2EN4cute5tupleIJNS5_1CILi64EEENS7_ILi128EEES8_EEENS_10bfloat16_tEfNS_4arch4Sm80ELb1ELb0ELb1ELb0ELb1ELb0ELb0ELb0ELi2ELi2ELi4ELi2ELb1EEENS1_21CollectiveEpilogueBwdISA_SB_SD_Li256ELb0ELb0ELi2EEENS1_25SingleTileBwdLPTSchedulerILb0ELi128ELb1EEEEEEEEEvNT_6ParamsE$_ZZN5flash25CollectiveMainloopBwdSm80ILi2ELi2EN4cute5tupleIJNS1_1CILi64EEENS3_ILi128EEES4_EEEN7cutlass10bfloat16_tEfNS7_4arch4Sm80ELb1ELb0ELb1ELb0ELb1ELb0ELb0ELb0ELi2ELi2ELi4ELi2ELb1EE3mmaINS_16FlashAttnBwdSm80ISB_NS_21CollectiveEpilogueBwdIS6_S8_SA_Li256ELb0ELb0ELi2EEENS_25SingleTileBwdLPTSchedulerILb0ELi128ELb1EEEE13SharedStorageENS1_6TensorINS1_11ArrayEngineIfLm32EEENS1_6LayoutINS2_IJNS2_IJNS3_ILi2EEESO_EEESO_NS3_ILi4EEEEEENS2_IJNS2_IJNS3_ILi1EEESO_EEESQ_NS3_ILi8EEEEEEEEEEEEbRKNSB_6ParamsERT0_S12_iNS2_IJiiiEEERT_ENKUliiE_clEii) ;  /* 0x0000a5e000007944 */ /* 0x03afea0003c00000 */
[----:B------:R-:W-:Y:S05]  /*1e20*/  BSYNC B0 ;  /* 0x0000000000007941 */ /* 0x000fea0003800000 */
.L_x_666:
[----:B------:R-:W0:Y:S01]  /*1e30*/  LDGDEPBAR ;  /* 0x00000000000079af */ /* 0x000e220000000000 */
[----:B------:R-:W-:Y:S01]  /*1e40*/  BSSY B0, `(.L_x_667) ;  /* 0x0000005000007945 */ /* 0x000fe20003800000 */
[----:B------:R-:W-:Y:S01]  /*1e50*/  MOV R17, R195 ;  /* 0x000000c300117202 */ /* 0x000fe20000000f00 */
[----:B------:R-:W-:Y:S01]  /*1e60*/  UMOV UR7, URZ ;  /* 0x0000003f00077c82 */ /* 0x000fe20008000000 */
[----:B------:R-:W-:Y:S02]  /*1e70*/  MOV R12, 0x1e90 ;  /* 0x00001e90000c7802 */ /* 0x000fe40000000f00 */
[----:B-1----:R-:W-:Y:S05]  /*1e80*/  CALL.REL.NOINC `($_ZN7cutlass13device_kernelIN5flash19enable_sm80_to_sm89INS1_16FlashAttnBwdSm80INS1_25CollectiveMainloopBwdSm80ILi2ELi2EN4cute5tupleIJNS5_1CILi64EEENS7_ILi128EEES8_EEENS_10bfloat16_tEfNS_4arch4Sm80ELb1ELb0ELb1ELb0ELb1ELb0ELb0ELb0ELi2ELi2ELi4ELi2ELb1EEENS1_21CollectiveEpilogueBwdISA_SB_SD_Li256ELb0ELb0ELi2EEENS1_25SingleTileBwdLPTSchedulerILb0ELi128ELb1EEEEEEEEEvNT_6ParamsE$_ZZN5flash25CollectiveMainloopBwdSm80ILi2ELi2EN4cute5tupleIJNS1_1CILi64EEENS3_ILi128EEES4_EEEN7cutlass10bfloat16_tEfNS7_4arch4Sm80ELb1ELb0ELb1ELb0ELb1ELb0ELb0ELb0ELi2ELi2ELi4ELi2ELb1EE3mmaINS_16FlashAttnBwdSm80ISB_NS_21CollectiveEpilogueBwdIS6_S8_SA_Li256ELb0ELb0ELi2EEENS_25SingleTileBwdLPTSchedulerILb0ELi128ELb1EEEE13SharedStorageENS1_6TensorINS1_11ArrayEngineIfLm32EEENS1_6LayoutINS2_IJNS2_IJNS3_ILi2EEESO_EEESO_NS3_ILi4EEEEEENS2_IJNS2_IJNS3_ILi1EEESO_EEESQ_NS3_ILi8EEEEEEEEEEEEbRKNSB_6ParamsERT0_S12_iNS2_IJiiiEEERT_ENKUliiE0_clEii) ;  /* 0x00008f4000007944 */ /* 0x002fea0003c00000 */
[----:B------:R-:W-:Y:S05]  /*1e90*/  BSYNC B0 ;  /* 0x0000000000007941 */ /* 0x000fea0003800000 */
.L_x_667:
        /* <DEDUP_REMOVED lines=45> */
.L_x_668:
        /* <DEDUP_REMOVED lines=154> */
.L_x_671:
        /* <DEDUP_REMOVED lines=148> */
[----:B-1----:R-:W-:Y:S05]  /*3450*/  CALL.REL.NOINC `($_ZN7cutlass13device_kernelIN5flash19enable_sm80_to_sm89INS1_16FlashAttnBwdSm80INS1_25CollectiveMainloopBwdSm80ILi2ELi2EN4cute5tupleIJNS5_1CILi64EEENS7_ILi128EEES8_EEENS_10bfloat16_tEfNS_4arch4Sm80ELb1ELb0ELb1ELb0ELb1ELb0ELb0ELb0ELi2ELi2ELi4ELi2ELb1EEENS1_21CollectiveEpilogueBwdISA_SB_SD_Li256ELb0ELb0ELi2EEENS1_25SingleTileBwdLPTSchedulerILb0ELi128ELb1EEEEEEEEEvNT_6ParamsE$_ZZN5flash25CollectiveMainloopBwdSm80ILi2ELi2EN4cute5tupleIJNS1_1CILi64EEENS3_ILi128EEES4_EEEN7cutlass10bfloat16_tEfNS7_4arch4Sm80ELb1ELb0ELb1ELb0ELb1ELb0ELb0ELb0ELi2ELi2ELi4ELi2ELb1EE3mmaINS_16FlashAttnBwdSm80ISB_NS_21CollectiveEpilogueBwdIS6_S8_SA_Li256ELb0ELb0ELi2EEENS_25SingleTileBwdLPTSchedulerILb0ELi128ELb1EEEE13SharedStorageENS1_6TensorINS1_11ArrayEngineIfLm32EEENS1_6LayoutINS2_IJNS2_IJNS3_ILi2EEESO_EEESO_NS3_ILi4EEEEEENS2_IJNS2_IJNS3_ILi1EEESO_EEESQ_NS3_ILi8EEEEEEEEEEEEbRKNSB_6ParamsERT0_S12_iNS2_IJiiiEEERT_ENKUliiE_clEii) ;  /* 0x00008fa000007944 */ /* 0x002fea0003c00000 */
[----:B------:R-:W-:Y:S05]  /*3460*/  BSYNC B0 ;  /* 0x0000000000007941 */ /* 0x000fea0003800000 */
.L_x_669:
        /* <DEDUP_REMOVED lines=440> */
[----:B------:R-:W-:Y:S05]  /*4ff0*/  CALL.REL.NOINC `($_ZN7cutlass13device_kernelIN5flash19enable_sm80_to_sm89INS1_16FlashAttnBwdSm80INS1_25CollectiveMainloopBwdSm80ILi2ELi2EN4cute5tupleIJNS5_1CILi64EEENS7_ILi128EEES8_EEENS_10bfloat16_tEfNS_4arch4Sm80ELb1ELb0ELb1ELb0ELb1ELb0ELb0ELb0ELi2ELi2ELi4ELi2ELb1EEENS1_21CollectiveEpilogueBwdISA_SB_SD_Li256ELb0ELb0ELi2EEENS1_25SingleTileBwdLPTSchedulerILb0ELi128ELb1EEEEEEEEEvNT_6ParamsE$_ZZN5flash25CollectiveMainloopBwdSm80ILi2ELi2EN4cute5tupleIJNS1_1CILi64EEENS3_ILi128EEES4_EEEN7cutlass10bfloat16_tEfNS7_4arch4Sm80ELb1ELb0ELb1ELb0ELb1ELb0ELb0ELb0ELi2ELi2ELi4ELi2ELb1EE3mmaINS_16FlashAttnBwdSm80ISB_NS_21CollectiveEpilogueBwdIS6_S8_SA_Li256ELb0ELb0ELi2EEENS_25SingleTileBwdLPTSchedulerILb0ELi128ELb1EEEE13SharedStorageENS1_6TensorINS1_11ArrayEngineIfLm32EEENS1_6LayoutINS2_IJNS2_IJNS3_ILi2EEESO_EEESO_NS3_ILi4EEEEEENS2_IJNS2_IJNS3_ILi1EEESO_EEESQ_NS3_ILi8EEEEEEEEEEEEbRKNSB_6ParamsERT0_S12_iNS2_IJiiiEEERT_ENKUliiE0_clEii) ;  /* 0x00005dd000007944 */ /* 0x000fea0003c00000 */
[----:B------:R-:W-:Y:S05]  /*5000*/  BSYNC B0 ;  /* 0x0000000000007941 */ /* 0x000fea0003800000 */
.L_x_670:
        /* <DEDUP_REMOVED lines=53> */
[----:B------:R-:W-:Y:S02]  /*5360*/  IMAD R22, R192, c[0x0][0x240], RZ ;  /* 0x00009000c0167a24 */ /* 0x000fe400078e02ff */
[----:B------:R-:W-:Y:S01]  /*5370*/  IMAD R23, R193, c[0x0][0x238], RZ ;  /* 0x00008e00c1177a24 */ /* 0x000fe200078e02ff */
[C---:B-1----:R-:W-:Y:S04]  /*5380*/  HMMA.16816.F32.BF16 R8, R32.reuse, R28, R8 ;  /* 0x0000001c2008723c */ /* 0x042fe80000041808 */
[----:B------:R-:W-:Y:S02]  /*5390*/  IMAD R22, R199, c[0x0][0x244], R22 ;  /* 0x00009100c7167a24 */ /* 0x000fe400078e0216 */
[----:B------:R-:W-:Y:S02]  /*53a0*/  IMAD R23, R198, c[0x0][0x23c], R23 ;  /* 0x00008f00c6177a24 */ /* 0x000fe400078e0217 */
[-C--:B------:R-:W-:Y:S04]  /*53b0*/  HMMA.16816.F32.BF16 R12, R32, R30.reuse, R12 ;  /* 0x0000001e200c723c */ /* 0x080fe8000004180c */
[----:B------:R-:W-:Y:S02]  /*53c0*/  IMAD.IADD R21, R21, 0x1, R23 ;  /* 0x0000000115157824 */ /* 0x000fe400078e0217 */
[C---:B------:R-:W-:Y:S01]  /*53d0*/  IMAD.SHL.U32 R23, R195.reuse, 0x1000, RZ ;  /* 0x00001000c3177824 */ /* 0x040fe200078e00ff */
[----:B------:R-:W-:Y:S01]  /*53e0*/  IADD3 R195, R195, 0x1, RZ ;  /* 0x00000001c3c37810 */ /* 0x000fe20007ffe0ff */
[----:B------:R-:W-:Y:S01]  /*53f0*/  HMMA.16816.F32.BF16 R16, R24, R30, R16 ;  /* 0x0000001e1810723c */ /* 0x000fe20000041810 */
[----:B------:R-:W-:Y:S03]  /*5400*/  LDSM.16.MT88.4 R24, [R185+0x12480] ;  /* 0x01248000b918783b */ /* 0x000fe60000004200 */
[----:B------:R-:W-:Y:S03]  /*5410*/  IMAD.WIDE.U32 R20, R199, c[0x0][0x240], R20 ;  /* 0x00009000c7147a25 */ /* 0x000fe600078e0014 */
[----:B------:R-:W-:Y:S01]  /*5420*/  SHF.R.S32.HI R31, RZ, 0x1f, R23 ;  /* 0x0000001fff1f7819 */ /* 0x000fe20000011417 */
[-C--:B----4-:R-:W-:Y:S05]  /*5430*/  HMMA.16816.F32.BF16 R4, R100, R112.reuse, R4 ;  /* 0x000000706404723c */ /* 0x090fea0000041804 */
[----:B------:R-:W-:Y:S03]  /*5440*/  IADD3 R23, P0, R23, R20, RZ ;  /* 0x0000001417177210 */ /* 0x000fe60007f1e0ff */
[C---:B--2---:R-:W-:Y:S04]  /*5450*/  HMMA.16816.F32.BF16 R8, R108.reuse, R112, R8 ;  /* 0x000000706c08723c */ /* 0x044fe80000041808 */
[----:B------:R-:W-:Y:S02]  /*5460*/  IADD3.X R22, R31, R21, R22, P0, !PT ;  /* 0x000000151f167210 */ /* 0x000fe400007fe416 */
[C---:B------:R-:W-:Y:S01]  /*5470*/  LEA R106, P0, R23.reuse, c[0x0][0x220], 0x2 ;  /* 0x00008800176a7a11 */ /* 0x040fe200078010ff */
[----:B------:R-:W-:Y:S01]  /*5480*/  LDSM.16.MT88.4 R28, [R185+0x10c80] ;  /* 0x010c8000b91c783b */ /* 0x000fe20000004200 */
[-C--:B------:R-:W-:Y:S04]  /*5490*/  HMMA.16816.F32.BF16 R12, R108, R114.reuse, R12 ;  /* 0x000000726c0c723c */ /* 0x080fe8000004180c */
[----:B------:R-:W-:Y:S02]  /*54a0*/  LEA.HI.X R107, R23, c[0x0][0x224], R22, 0x2, P0 ;  /* 0x00008900176b7a11 */ /* 0x000fe400000f1416 */
[----:B------:R-:W-:Y:S02]  /*54b0*/  ISETP.GE.AND P0, PT, R195, R196, PT ;  /* 0x000000c4c300720c */ /* 0x000fe40003f06270 */
[----:B------:R-:W-:Y:S01]  /*54c0*/  HMMA.16816.F32.BF16 R16, R100, R114, R16 ;  /* 0x000000726410723c */ /* 0x000fe20000041810 */
        /* <DEDUP_REMOVED lines=101> */
.L_x_665:
        /* <DEDUP_REMOVED lines=57> */
[----:B------:R-:W-:Y:S01]  /*5eb0*/  F2FP.BF16.PACK_AB R44, R45, R44 ;  /* 0x0000002c2d2c723e */ /* 0x000fe200000010ff */
[----:B------:R-:W-:Y:S01]  /*5ec0*/  IMAD.MOV.U32 R0, RZ, RZ, -0x80 ;  /* 0xffffff80ff007424 */ /* 0x000fe200078e00ff */
        /* <DEDUP_REMOVED lines=11> */
[----:B------:R-:W-:Y:S01]  /*5f80*/  F2FP.BF16.PACK_AB R60, R61, R60 ;  /* 0x0000003c3d3c723e */ /* 0x000fe200000010ff */
[----:B-1----:R-:W-:Y:S01]  /*5f90*/  IMAD.SHL.U32 R36, R2, 0x2, RZ ;  /* 0x0000000202247824 */ /* 0x002fe200078e00ff */
        /* <DEDUP_REMOVED lines=26> */
[----:B------:R-:W-:-:S03]  /*6140*/  SHF.R.S32.HI R2, RZ, 0x1f, R198 ;  /* 0x0000001fff027819 */ /* 0x000fc600000114c6 */
[----:B------:R-:W-:Y:S02]  /*6150*/  STS [R5+0x80], R68 ;  /* 0x0000804405007388 */ /* 0x000fe40000000800 */
[----:B------:R-:W-:Y:S02]  /*6160*/  IMAD R11, R2, c[0x0][0x338], RZ ;  /* 0x0000ce00020b7a24 */ /* 0x000fe400078e02ff */
[----:B------:R-:W-:Y:S02]  /*6170*/  STS [R5+0x480], R70 ;  /* 0x0004804605007388 */ /* 0x000fe40000000800 */
[----:B------:R-:W-:Y:S02]  /*6180*/  IMAD R11, R198, c[0x0][0x33c], R11 ;  /* 0x0000cf00c60b7a24 */ /* 0x000fe400078e020b */
        /* <DEDUP_REMOVED lines=15> */
[----:B-1----:R-:W-:Y:S01]  /*6280*/  IMAD R3, R197, R0, c[0x0][0x2f0] ;  /* 0x0000bc00c5037624 */ /* 0x002fe200078e0200 */
[----:B------:R-:W-:-:S04]  /*6290*/  SHF.R.S32.HI R0, RZ, 0x1f, R199 ;  /* 0x0000001fff007819 */ /* 0x000fc800000114c7 */
[----:B------:R-:W-:Y:S01]  /*62a0*/  IMNMX R3, R3, 0x80, PT ;  /* 0x0000008003037817 */ /* 0x000fe20003800200 */
[----:B------:R-:W-:Y:S01]  /*62b0*/  IMAD R38, R0, c[0x0][0x340], RZ ;  /* 0x0000d00000267a24 */ /* 0x000fe200078e02ff */
[----:B--2---:R-:W-:Y:S02]  /*62c0*/  SHF.R.S32.HI R9, RZ, 0x1f, R8 ;  /* 0x0000001fff097819 */ /* 0x004fe40000011408 */
[----:B------:R-:W-:Y:S01]  /*62d0*/  ISETP.GE.AND P3, PT, R10, R3, PT ;  /* 0x000000030a00720c */ /* 0x000fe20003f66270 */
[----:B------:R1:W2:Y:S01]  /*62e0*/  LDS.128 R32, [R36+0x5080] ;  /* 0x0050800024207984 */ /* 0x0002a20000000c00 */
[----:B------:R-:W-:Y:S02]  /*62f0*/  IMAD R37, R199, c[0x0][0x344], R38 ;  /* 0x0000d100c7257a24 */ /* 0x000fe400078e0226 */
[----:B------:R-:W-:Y:S01]  /*6300*/  ISETP.GE.OR P0, PT, R8, c[0x0][0x324], P3 ;  /* 0x0000c90008007a0c */ /* 0x000fe20001f06670 */
[----:B------:R1:W3:Y:S01]  /*6310*/  LDS.128 R28, [R36+0x6080] ;  /* 0x00608000241c7984 */ /* 0x0002e20000000c00 */
[----:B------:R-:W-:-:S03]  /*6320*/  IMAD.WIDE.U32 R40, R198, c[0x0][0x338], R8 ;  /* 0x0000ce00c6287a25 */ /* 0x000fc600078e0008 */
[----:B------:R1:W4:Y:S01]  /*6330*/  LDS.128 R24, [R36+0x7080] ;  /* 0x0070800024187984 */ /* 0x0003220000000c00 */
[----:B------:R-:W-:Y:S01]  /*6340*/  IMAD.IADD R41, R41, 0x1, R11 ;  /* 0x0000000129297824 */ /* 0x000fe200078e020b */
[----:B------:R-:W-:Y:S02]  /*6350*/  SHF.R.S32.HI R11, RZ, 0x1f, R10 ;  /* 0x0000001fff0b7819 */ /* 0x000fe4000001140a */
[----:B------:R1:W1:Y:S01]  /*6360*/  LDS.128 R20, [R36+0x80] ;  /* 0x0000800024147984 */ /* 0x0002620000000c00 */
[----:B------:R-:W-:-:S03]  /*6370*/  IMAD.WIDE.U32 R42, R199, c[0x0][0x340], R40 ;  /* 0x0000d000c72a7a25 */ /* 0x000fc600078e0028 */
[----:B------:R1:W1:Y:S01]  /*6380*/  LDS.128 R16, [R36+0x1080] ;  /* 0x0010800024107984 */ /* 0x0002620000000c00 */
[----:B------:R-:W-:-:S03]  /*6390*/  IMAD.WIDE R44, R197, 0x80, R10 ;  /* 0x00000080c52c7825 */ /* 0x000fc600078e020a */
[----:B------:R1:W1:Y:S01]  /*63a0*/  LDS.128 R12, [R36+0x2080] ;  /* 0x00208000240c7984 */ /* 0x0002620000000c00 */
[----:B------:R-:W-:-:S03]  /*63b0*/  IMAD.IADD R47, R43, 0x1, R37 ;  /* 0x000000012b2f7824 */ /* 0x000fc600078e0225 */
        /* <DEDUP_REMOVED lines=11> */
.L_x_674:
[----:B------:R-:W-:Y:S05]  /*6470*/  BSYNC B0 ;  /* 0x0000000000007941 */ /* 0x000fea0003800000 */
.L_x_673:
        /* <DEDUP_REMOVED lines=16> */
.L_x_676:
[----:B------:R-:W-:Y:S05]  /*6580*/  BSYNC B0 ;  /* 0x0000000000007941 */ /* 0x000fea0003800000 */
.L_x_675:
        /* <DEDUP_REMOVED lines=16> */
.L_x_678:
[----:B------:R-:W-:Y:S05]  /*6690*/  BSYNC B0 ;  /* 0x0000000000007941 */ /* 0x000fea0003800000 */
.L_x_677:
        /* <DEDUP_REMOVED lines=16> */
.L_x_680:
[----:B------:R-:W-:Y:S05]  /*67a0*/  BSYNC B0 ;  /* 0x0000000000007941 */ /* 0x000fea0003800000 */
.L_x_679:
        /* <DEDUP_REMOVED lines=9> */
[----:B----4-:R-:W-:Y:S01]  /*6840*/  IADD3 R25, R11, R0, RZ ;  /* 0x000000000b197210 */ /* 0x010fe20007ffe0ff */
        /* <DEDUP_REMOVED lines=9> */
.L_x_682:
[----:B------:R-:W-:Y:S05]  /*68e0*/  BSYNC B0 ;  /* 0x0000000000007941 */ /* 0x000fea0003800000 */
.L_x_681:
        /* <DEDUP_REMOVED lines=14> */
.L_x_684:
[----:B------:R-:W-:Y:S05]  /*69d0*/  BSYNC B0 ;  /* 0x0000000000007941 */ /* 0x000fea0003800000 */
.L_x_683:
        /* <DEDUP_REMOVED lines=14> */
.L_x_686:
[----:B------:R-:W-:Y:S05]  /*6ac0*/  BSYNC B0 ;  /* 0x0000000000007941 */ /* 0x000fea0003800000 */
.L_x_685:
        /* <DEDUP_REMOVED lines=14> */
.L_x_672:
        /* <DEDUP_REMOVED lines=33> */
.L_x_688:
[----:B------:R-:W-:Y:S05]  /*6dc0*/  BSYNC B0 ;  /* 0x0000000000007941 */ /* 0x000fea0003800000 */
.L_x_687:
        /* <DEDUP_REMOVED lines=16> */
.L_x_690:
[----:B------:R-:W-:Y:S05]  /*6ed0*/  BSYNC B0 ;  /* 0x0000000000007941 */ /* 0x000fea0003800000 */
.L_x_689:
        /* <DEDUP_REMOVED lines=16> */
.L_x_692:
[----:B------:R-:W-:Y:S05]  /*6fe0*/  BSYNC B0 ;  /* 0x0000000000007941 */ /* 0x000fea0003800000 */
.L_x_691:
        /* <DEDUP_REMOVED lines=16> */
.L_x_694:
[----:B------:R-:W-:Y:S05]  /*70f0*/  BSYNC B0 ;  /* 0x0000000000007941 */ /* 0x000fea0003800000 */
.L_x_693:
[----:B------:R-:W-:Y:S01]  /*7100*/  IMAD R3, R3, c[0x0][0x338], RZ ;  /* 0x0000ce0003037a24 */ /* 0x000fe200078e02ff */
[----:B------:R-:W-:Y:S01]  /*7110*/  ISETP.GE.OR P3, PT, R4, c[0x0][0x324], P3 ;  /* 0x0000c90004007a0c */ /* 0x000fe20001f66670 */
[C---:B--2---:R-:W-:Y:S01]  /*7120*/  IMAD.WIDE.U32 R6, R198.reuse, c[0x0][0x338], R4 ;  /* 0x0000ce00c6067a25 */ /* 0x044fe200078e0004 */
        /* <DEDUP_REMOVED lines=16> */
.L_x_696:
[----:B------:R-:W-:Y:S05]  /*7230*/  BSYNC B0 ;  /* 0x0000000000007941 */ /* 0x000fea0003800000 */
.L_x_695:
        /* <DEDUP_REMOVED lines=14> */
.L_x_698:
[----:B------:R-:W-:Y:S05]  /*7320*/  BSYNC B0 ;  /* 0x0000000000007941 */ /* 0x000fea0003800000 */
.L_x_697:
        /* <DEDUP_REMOVED lines=14> */
.L_x_700:
[----:B------:R-:W-:Y:S05]  /*7410*/  BSYNC B0 ;  /* 0x0000000000007941 */ /* 0x000fea0003800000 */
.L_x_699:
        /* <DEDUP_REMOVED lines=14> */
        .type           $_ZN7cutlass13device_kernelIN5flash19enable_sm80_to_sm89INS1_16FlashAttnBwdSm80INS1_25CollectiveMainloopBwdSm80ILi2ELi2EN4cute5tupleIJNS5_1CILi64EEENS7_ILi128EEES8_EEENS_10bfloat16_tEfNS_4arch4Sm80ELb1ELb0ELb1ELb0ELb1ELb0ELb0ELb0ELi2ELi2ELi4ELi2ELb1EEENS1_21CollectiveEpilogueBwdISA_SB_SD_Li256ELb0ELb0ELi2EEENS1_25SingleTileBwdLPTSchedulerILb0ELi128ELb1EEEEEEEEEvNT_6ParamsE$_ZN4cute12iter_adaptorIPKN7cutlass10bfloat16_tENS_8gmem_ptrIS4_EEEC2ES4_,@function
        .size           $_ZN7cutlass13device_kernelIN5flash19enable_sm80_to_sm89INS1_16FlashAttnBwdSm80INS1_25CollectiveMainloopBwdSm80ILi2ELi2EN4cute5tupleIJNS5_1CILi64EEENS7_ILi128EEES8_EEENS_10bfloat16_tEfNS_4arch4Sm80ELb1ELb0ELb1ELb0ELb1ELb0ELb0ELb0ELi2ELi2ELi4ELi2ELb1EEENS1_21CollectiveEpilogueBwdISA_SB_SD_Li256ELb0ELb0ELi2EEENS1_25SingleTileBwdLPTSchedulerILb0ELi128ELb1EEEEEEEEEvNT_6ParamsE$_ZN4cute12iter_adaptorIPKN7cutlass10bfloat16_tENS_8gmem_ptrIS4_EEEC2ES4_,($_ZN7cutlass13device_kernelIN5flash19enable_sm80_to_sm89INS1_16FlashAttnBwdSm80INS1_25CollectiveMainloopBwdSm80ILi2ELi2EN4cute5tupleIJNS5_1CILi64EEENS7_ILi128EEES8_EEENS_10bfloat16_tEfNS_4arch4Sm80ELb1ELb0ELb1ELb0ELb1ELb0ELb0ELb0ELi2ELi2ELi4ELi2ELb1EEENS1_21CollectiveEpilogueBwdISA_SB_SD_Li256ELb0ELb0ELi2EEENS1_25SingleTileBwdLPTSchedulerILb0ELi128ELb1EEEEEEEEEvNT_6ParamsE$_ZN4cute12iter_adaptorIPKN7cutlass9uint128_tENS_8gmem_ptrIS4_EEEC2ES4_ - $_ZN7cutlass13device_kernelIN5flash19enable_sm80_to_sm89INS1_16FlashAttnBwdSm80INS1_25CollectiveMainloopBwdSm80ILi2ELi2EN4cute5tupleIJNS5_1CILi64EEENS7_ILi128EEES8_EEENS_10bfloat16_tEfNS_4arch4Sm80ELb1ELb0ELb1ELb0ELb1ELb0ELb0ELb0ELi2ELi2ELi4ELi2ELb1EEENS1_21CollectiveEpilogueBwdISA_SB_SD_Li256ELb0ELb0ELi2EEENS1_25SingleTileBwdLPTSchedulerILb0ELi128ELb1EEEEEEEEEvNT_6ParamsE$_ZN4cute12iter_adaptorIPKN7cutlass10bfloat16_tENS_8gmem_ptrIS4_EEEC2ES4_)
$_ZN7cutlass13device_kernelIN5flash19enable_sm80_to_sm89INS1_16FlashAttnBwdSm80INS1_25CollectiveMainloopBwdSm80ILi2ELi2EN4cute5tupleIJNS5_1CILi64EEENS7_ILi128EEES8_EEENS_10bfloat16_tEfNS_4arch4Sm80ELb1ELb0ELb1ELb0ELb1ELb0ELb0ELb0ELi2ELi2ELi4ELi2ELb1EEENS1_21CollectiveEpilogueBwdISA_SB_SD_Li256ELb0ELb0ELi2EEENS1_25SingleTileBwdLPTSchedulerILb0ELi128ELb1EEEEEEEEEvNT_6ParamsE$_ZN4cute12iter_adaptorIPKN7cutlass10bfloat16_tENS_8gmem_ptrIS4_EEEC2ES4_:
[----:B------:R-:W-:Y:S01]  /*7500*/  IADD3 R11, R4, -c[0x0][0x20], RZ ;  /* 0x80000800040b7a10 */ /* 0x000fe20007ffe0ff */
[----:B------:R-:W-:Y:S01]  /*7510*/  IMAD.MOV.U32 R128, RZ, RZ, R10 ;  /* 0x000000ffff807224 */ /* 0x000fe200078e000a */
[----:B------:R-:W-:Y:S01]  /*7520*/  MOV R130, R18 ;  /* 0x0000001200827202 */ /* 0x000fe20000000f00 */
[----:B------:R-:W-:Y:S01]  /*7530*/  IMAD.MOV.U32 R129, RZ, RZ, R15 ;  /* 0x000000ffff817224 */ /* 0x000fe200078e000f */
[----:B------:R-:W-:-:S04]  /*7540*/  MOV R131, 0x0 ;  /* 0x0000000000837802 */ /* 0x000fc80000000f00 */
[----:B------:R1:W-:Y:S01]  /*7550*/  STL.64 [R11], R128 ;  /* 0x000000800b007387 */ /* 0x0003e20000100a00 */
[----:B------:R-:W-:Y:S05]  /*7560*/  RET.REL.NODEC R130 `(_ZN7cutlass13device_kernelIN5flash19enable_sm80_to_sm89INS1_16FlashAttnBwdSm80INS1_25CollectiveMainloopBwdSm80ILi2ELi2EN4cute5tupleIJNS5_1CILi64EEENS7_ILi128EEES8_EEENS_10bfloat16_tEfNS_4arch4Sm80ELb1ELb0ELb1ELb0ELb1ELb0ELb0ELb0ELi2ELi2ELi4ELi2ELb1EEENS1_21CollectiveEpilogueBwdISA_SB_SD_Li256ELb0ELb0ELi2EEENS1_25SingleTileBwdLPTSchedulerILb0ELi128ELb1EEEEEEEEEvNT_6ParamsE) ;  /* 0xffff8a9082007950 */ /* 0x000fea0003c3ffff */
        .type           $_ZN7cutlass13device_kernelIN5flash19enable_sm80_to_sm89INS1_16FlashAttnBwdSm80INS1_25CollectiveMainloopBwdSm80ILi2ELi2EN4cute5tupleIJNS5_1CILi64EEENS7_ILi128EEES8_EEENS_10bfloat16_tEfNS_4arch4Sm80ELb1ELb0ELb1ELb0ELb1ELb0ELb0ELb0ELi2ELi2ELi4ELi2ELb1EEENS1_21CollectiveEpilogueBwdISA_SB_SD_Li256ELb0ELb0ELi2EEENS1_25SingleTileBwdLPTSchedulerILb0ELi128ELb1EEEEEEEEEvNT_6ParamsE$_ZN4cute12iter_adaptorIPKN7cutlass9uint128_tENS_8gmem_ptrIS4_EEEC2ES4_,@function
        .size           $_ZN7cutlass13device_kernelIN5flash19enable_sm80_to_sm89INS1_16FlashAttnBwdSm80INS1_25CollectiveMainloopBwdSm80ILi2ELi2EN4cute5tupleIJNS5_1CILi64EEENS7_ILi128EEES8_EEENS_10bfloat16_tEfNS_4arch4Sm80ELb1ELb0ELb1ELb0ELb1ELb0ELb0ELb0ELi2ELi2ELi4ELi2ELb1EEENS1_21CollectiveEpilogueBwdISA_SB_SD_Li256ELb0ELb0ELi2EEENS1_25SingleTileBwdLPTSchedulerILb0ELi128ELb1EEEEEEEEEvNT_6ParamsE$_ZN4cute12iter_adaptorIPKN7cutlass9uint128_tENS_8gmem_ptrIS4_EEEC2ES4_,($_ZN7cutlass13device_kernelIN5flash19enable_sm80_to_sm89INS1_16FlashAttnBwdSm80INS1_25CollectiveMainloopBwdSm80ILi2ELi2EN4cute5tupleIJNS5_1CILi64EEENS7_ILi128EEES8_EEENS_10bfloat16_tEfNS_4arch4Sm80ELb1ELb0ELb1ELb0ELb1ELb0ELb0ELb0ELi2ELi2ELi4ELi2ELb1EEENS1_21CollectiveEpilogueBwdISA_SB_SD_Li256ELb0ELb0ELi2EEENS1_25SingleTileBwdLPTSchedulerILb0ELi128ELb1EEEEEEEEEvNT_6ParamsE$_ZN4cute12iter_adaptorIPKfNS_8gmem_ptrIS2_EEEC2ES2_ - $_ZN7cutlass13device_kernelIN5flash19enable_sm80_to_sm89INS1_16FlashAttnBwdSm80INS1_25CollectiveMainloopBwdSm80ILi2ELi2EN4cute5tupleIJNS5_1CILi64EEENS7_ILi128EEES8_EEENS_10bfloat16_tEfNS_4arch4Sm80ELb1ELb0ELb1ELb0ELb1ELb0ELb0ELb0ELi2ELi2ELi4ELi2ELb1EEENS1_21CollectiveEpilogueBwdISA_SB_SD_Li256ELb0ELb0ELi2EEENS1_25SingleTileBwdLPTSchedulerILb0ELi128ELb1EEEEEEEEEvNT_6ParamsE$_ZN4cute12iter_adaptorIPKN7cutlass9uint128_tENS_8gmem_ptrIS4_EEEC2ES4_)
$_ZN7cutlass13device_kernelIN5flash19enable_sm80_to_sm89INS1_16FlashAttnBwdSm80INS1_25CollectiveMainloopBwdSm80ILi2ELi2EN4cute5tupleIJNS5_1CILi64EEENS7_ILi128EEES8_EEENS_10bfloat16_tEfNS_4arch4Sm80ELb1ELb0ELb1ELb0ELb1ELb0ELb0ELb0ELi2ELi2ELi4ELi2ELb1EEENS1_21CollectiveEpilogueBwdISA_SB_SD_Li256ELb0ELb0ELi2EEENS1_25SingleTileBwdLPTSchedulerILb0ELi128ELb1EEEEEEEEEvNT_6ParamsE$_ZN4cute12iter_adaptorIPKN7cutlass9uint128_tENS_8gmem_ptrIS4_EEEC2ES4_:
[----:B------:R-:W-:Y:S01]  /*7570*/  IADD3 R10, R4, -c[0x0][0x20], RZ ;  /* 0x80000800040a7a10 */ /* 0x000fe20007ffe0ff */
[----:B------:R-:W-:Y:S01]  /*7580*/  IMAD.MOV.U32 R128, RZ, RZ, R18 ;  /* 0x000000ffff807224 */ /* 0x000fe200078e0012 */
[----:B------:R-:W-:-:S03]  /*7590*/  MOV R129, 0x0 ;  /* 0x0000000000817802 */ /* 0x000fc60000000f00 */
[----:B------:R1:W-:Y:S01]  /*75a0*/  STL.64 [R10], R6 ;  /* 0x000000060a007387 */ /* 0x0003e20000100a00 */
[----:B------:R-:W-:Y:S05]  /*75b0*/  RET.REL.NODEC R128 `(_ZN7cutlass13device_kernelIN5flash19enable_sm80_to_sm89INS1_16FlashAttnBwdSm80INS1_25CollectiveMainloopBwdSm80ILi2ELi2EN4cute5tupleIJNS5_1CILi64EEENS7_ILi128EEES8_EEENS_10bfloat16_tEfNS_4arch4Sm80ELb1ELb0ELb1ELb0ELb1ELb0ELb0ELb0ELi2ELi2ELi4ELi2ELb1EEENS1_21CollectiveEpilogueBwdISA_SB_SD_Li256ELb0ELb0ELi2EEENS1_25SingleTileBwdLPTSchedulerILb0ELi128ELb1EEEEEEEEEvNT_6ParamsE) ;  /* 0xffff8a4080007950 */ /* 0x000fea0003c3ffff */
        .type           $_ZN7cutlass13device_kernelIN5flash19enable_sm80_to_sm89INS1_16FlashAttnBwdSm80INS1_25CollectiveMainloopBwdSm80ILi2ELi2EN4cute5tupleIJNS5_1CILi64EEENS7_ILi128EEES8_EEENS_10bfloat16_tEfNS_4arch4Sm80ELb1ELb0ELb1ELb0ELb1ELb0ELb0ELb0ELi2ELi2ELi4ELi2ELb1EEENS1_21CollectiveEpilogueBwdISA_SB_SD_Li256ELb0ELb0ELi2EEENS1_25SingleTileBwdLPTSchedulerILb0ELi128ELb1EEEEEEEEEvNT_6ParamsE$_ZN4cute12iter_adaptorIPKfNS_8gmem_ptrIS2_EEEC2ES2_,@function
        .size           $_ZN7cutlass13device_kernelIN5flash19enable_sm80_to_sm89INS1_16FlashAttnBwdSm80INS1_25CollectiveMainloopBwdSm80ILi2ELi2EN4cute5tupleIJNS5_1CILi64EEENS7_ILi128EEES8_EEENS_10bfloat16_tEfNS_4arch4Sm80ELb1ELb0ELb1ELb0ELb1ELb0ELb0ELb0ELi2ELi2ELi4ELi2ELb1EEENS1_21CollectiveEpilogueBwdISA_SB_SD_Li256ELb0ELb0ELi2EEENS1_25SingleTileBwdLPTSchedulerILb0ELi128ELb1EEEEEEEEEvNT_6ParamsE$_ZN4cute12iter_adaptorIPKfNS_8gmem_ptrIS2_EEEC2ES2_,($_ZN7cutlass13device_kernelIN5flash19enable_sm80_to_sm89INS1_16FlashAttnBwdSm80INS1_25CollectiveMainloopBwdSm80ILi2ELi2EN4cute5tupleIJNS5_1CILi64EEENS7_ILi128EEES8_EEENS_10bfloat16_tEfNS_4arch4Sm80ELb1ELb0ELb1ELb0ELb1ELb0ELb0ELb0ELi2ELi2ELi4ELi2ELb1EEENS1_21CollectiveEpilogueBwdISA_SB_SD_Li256ELb0ELb0ELi2EEENS1_25SingleTileBwdLPTSchedulerILb0ELi128ELb1EEEEEEEEEvNT_6ParamsE$_ZN4cute12iter_adaptorIPN7cutlass10bfloat16_tENS_8smem_ptrIS3_EEEC2ES3_ - $_ZN7cutlass13device_kernelIN5flash19enable_sm80_to_sm89INS1_16FlashAttnBwdSm80INS1_25CollectiveMainloopBwdSm80ILi2ELi2EN4cute5tupleIJNS5_1CILi64EEENS7_ILi128EEES8_EEENS_10bfloat16_tEfNS_4arch4Sm80ELb1ELb0ELb1ELb0ELb1ELb0ELb0ELb0ELi2ELi2ELi4ELi2ELb1EEENS1_21CollectiveEpilogueBwdISA_SB_SD_Li256ELb0ELb0ELi2EEENS1_25SingleTileBwdLPTSchedulerILb0ELi128ELb1EEEEEEEEEvNT_6ParamsE$_ZN4cute12iter_adaptorIPKfNS_8gmem_ptrIS2_EEEC2ES2_)
$_ZN7cutlass13device_kernelIN5flash19enable_sm80_to_sm89INS1_16FlashAttnBwdSm80INS1_25CollectiveMainloopBwdSm80ILi2ELi2EN4cute5tupleIJNS5_1CILi64EEENS7_ILi128EEES8_EEENS_10bfloat16_tEfNS_4arch4Sm80ELb1ELb0ELb1ELb0ELb1ELb0ELb0ELb0ELi2ELi2ELi4ELi2ELb1EEENS1_21CollectiveEpilogueBwdISA_SB_SD_Li256ELb0ELb0ELi2EEENS1_25SingleTileBwdLPTSchedulerILb0ELi128ELb1EEEEEEEEEvNT_6ParamsE$_ZN4cute12iter_adaptorIPKfNS_8gmem_ptrIS2_EEEC2ES2_:
[----:B------:R-:W-:Y:S02]  /*75c0*/  IADD3 R6, R6, -c[0x0][0x20], RZ ;  /* 0x8000080006067a10 */ /* 0x000fe40007ffe0ff */
[----:B------:R-:W-:-:S03]  /*75d0*/  MOV R19, 0x0 ;  /* 0x0000000000137802 */ /* 0x000fc60000000f00 */
[----:B------:R1:W-:Y:S01]  /*75e0*/  STL.64 [R6], R10 ;  /* 0x0000000a06007387 */ /* 0x0003e20000100a00 */
[----:B------:R-:W-:Y:S05]  /*75f0*/  RET.REL.NODEC R18 `(_ZN7cutlass13device_kernelIN5flash19enable_sm80_to_sm89INS1_16FlashAttnBwdSm80INS1_25CollectiveMainloopBwdSm80ILi2ELi2EN4cute5tupleIJNS5_1CILi64EEENS7_ILi128EEES8_EEENS_10bfloat16_tEfNS_4arch4Sm80ELb1ELb0ELb1ELb0ELb1ELb0ELb0ELb0ELi2ELi2ELi4ELi2ELb1EEENS1_21CollectiveEpilogueBwdISA_SB_SD_Li256ELb0ELb0ELi2EEENS1_25SingleTileBwdLPTSchedulerILb0ELi128ELb1EEEEEEEEEvNT_6ParamsE) ;  /* 0xffff8a0012007950 */ /* 0x000fea0003c3ffff */
        .type           $_ZN7cutlass13device_kernelIN5flash19enable_sm80_to_sm89INS1_16FlashAttnBwdSm80INS1_25CollectiveMainloopBwdSm80ILi2ELi2EN4cute5tupleIJNS5_1CILi64EEENS7_ILi128EEES8_EEENS_10bfloat16_tEfNS_4arch4Sm80ELb1ELb0ELb1ELb0ELb1ELb0ELb0ELb0ELi2ELi2ELi4ELi2ELb1EEENS1_21CollectiveEpilogueBwdISA_SB_SD_Li256ELb0ELb0ELi2EEENS1_25SingleTileBwdLPTSchedulerILb0ELi128ELb1EEEEEEEEEvNT_6ParamsE$_ZN4cute12iter_adaptorIPN7cutlass10bfloat16_tENS_8smem_ptrIS3_EEEC2ES3_,@function
        .size           $_ZN7cutlass13device_kernelIN5flash19enable_sm80_to_sm89INS1_16FlashAttnBwdSm80INS1_25CollectiveMainloopBwdSm80ILi2ELi2EN4cute5tupleIJNS5_1CILi64EEENS7_ILi128EEES8_EEENS_10bfloat16_tEfNS_4arch4Sm80ELb1ELb0ELb1ELb0ELb1ELb0ELb0ELb0ELi2ELi2ELi4ELi2ELb1EEENS1_21CollectiveEpilogueBwdISA_SB_SD_Li256ELb0ELb0ELi2EEENS1_25SingleTileBwdLPTSchedulerILb0ELi128ELb1EEEEEEEEEvNT_6ParamsE$_ZN4cute12iter_adaptorIPN7cutlass10bfloat16_tENS_8smem_ptrIS3_EEEC2ES3_,($_ZN7cutlass13device_kernelIN5flash19enable_sm80_to_sm89INS1_16FlashAttnBwdSm80INS1_25CollectiveMainloopBwdSm80ILi2ELi2EN4cute5tupleIJNS5_1CILi64EEENS7_ILi128EEES8_EEENS_10bfloat16_tEfNS_4arch4Sm80ELb1ELb0ELb1ELb0ELb1ELb0ELb0ELb0ELi2ELi2ELi4ELi2ELb1EEENS1_21CollectiveEpilogueBwdISA_SB_SD_Li256ELb0ELb0ELi2EEENS1_25SingleTileBwdLPTSchedulerILb0ELi128ELb1EEEEEEEEEvNT_6ParamsE$_ZN4cute12iter_adaptorIPN7cutlass9uint128_tENS_8smem_ptrIS3_EEEC2ES3_ - $_ZN7cutlass13device_kernelIN5flash19enable_sm80_to_sm89INS1_16FlashAttnBwdSm80INS1_25CollectiveMainloopBwdSm80ILi2ELi2EN4cute5tupleIJNS5_1CILi64EEENS7_ILi128EEES8_EEENS_10bfloat16_tEfNS_4arch4Sm80ELb1ELb0ELb1ELb0ELb1ELb0ELb0ELb0ELi2ELi2ELi4ELi2ELb1EEENS1_21CollectiveEpilogueBwdISA_SB_SD_Li256ELb0ELb0ELi2EEENS1_25SingleTileBwdLPTSchedulerILb0ELi128ELb1EEEEEEEEEvNT_6ParamsE$_ZN4cute12iter_adaptorIPN7cutlass10bfloat16_tENS_8smem_ptrIS3_EEEC2ES3_)
$_ZN7cutlass13device_kernelIN5flash19enable_sm80_to_sm89INS1_16FlashAttnBwdSm80INS1_25CollectiveMainloopBwdSm80ILi2ELi2EN4cute5tupleIJNS5_1CILi64EEENS7_ILi128EEES8_EEENS_10bfloat16_tEfNS_4arch4Sm80ELb1ELb0ELb1ELb0ELb1ELb0ELb0ELb0ELi2ELi2ELi4ELi2ELb1EEENS1_21CollectiveEpilogueBwdISA_SB_SD_Li256ELb0ELb0ELi2EEENS1_25SingleTileBwdLPTSchedulerILb0ELi128ELb1EEEEEEEEEvNT_6ParamsE$_ZN4cute12iter_adaptorIPN7cutlass10bfloat16_tENS_8smem_ptrIS3_EEEC2ES3_:
[----:B------:R-:W-:Y:S01]  /*7600*/  IADD3 R6, R4, -c[0x0][0x20], RZ ;  /* 0x8000080004067a10 */ /* 0x000fe20007ffe0ff */
[----:B------:R-:W-:Y:S01]  /*7610*/  IMAD.MOV.U32 R128, RZ, RZ, R18 ;  /* 0x000000ffff807224 */ /* 0x000fe200078e0012 */
[----:B------:R-:W-:-:S03]  /*7620*/  MOV R129, 0x0 ;  /* 0x0000000000817802 */ /* 0x000fc60000000f00 */
[----:B------:R1:W-:Y:S01]  /*7630*/  STL.64 [R6], R8 ;  /* 0x0000000806007387 */ /* 0x0003e20000100a00 */
[----:B------:R-:W-:Y:S05]  /*7640*/  RET.REL.NODEC R128 `(_ZN7cutlass13device_kernelIN5flash19enable_sm80_to_sm89INS1_16FlashAttnBwdSm80INS1_25CollectiveMainloopBwdSm80ILi2ELi2EN4cute5tupleIJNS5_1CILi64EEENS7_ILi128EEES8_EEENS_10bfloat16_tEfNS_4arch4Sm80ELb1ELb0ELb1ELb0ELb1ELb0ELb0ELb0ELi2ELi2ELi4ELi2ELb1EEENS1_21CollectiveEpilogueBwdISA_SB_SD_Li256ELb0ELb0ELi2EEENS1_25SingleTileBwdLPTSchedulerILb0ELi128ELb1EEEEEEEEEvNT_6ParamsE) ;  /* 0xffff89b080007950 */ /* 0x000fea0003c3ffff */
        .type           $_ZN7cutlass13device_kernelIN5flash19enable_sm80_to_sm89INS1_16FlashAttnBwdSm80INS1_25CollectiveMainloopBwdSm80ILi2ELi2EN4cute5tupleIJNS5_1CILi64EEENS7_ILi128EEES8_EEENS_10bfloat16_tEfNS_4arch4Sm80ELb1ELb0ELb1ELb0ELb1ELb0ELb0ELb0ELi2ELi2ELi4ELi2ELb1EEENS1_21CollectiveEpilogueBwdISA_SB_SD_Li256ELb0ELb0ELi2EEENS1_25SingleTileBwdLPTSchedulerILb0ELi128ELb1EEEEEEEEEvNT_6ParamsE$_ZN4cute12iter_adaptorIPN7cutlass9uint128_tENS_8smem_ptrIS3_EEEC2ES3_,@function
        .size           $_ZN7cutlass13device_kernelIN5flash19enable_sm80_to_sm89INS1_16FlashAttnBwdSm80INS1_25CollectiveMainloopBwdSm80ILi2ELi2EN4cute5tupleIJNS5_1CILi64EEENS7_ILi128EEES8_EEENS_10bfloat16_tEfNS_4arch4Sm80ELb1ELb0ELb1ELb0ELb1ELb0ELb0ELb0ELi2ELi2ELi4ELi2ELb1EEENS1_21CollectiveEpilogueBwdISA_SB_SD_Li256ELb0ELb0ELi2EEENS1_25SingleTileBwdLPTSchedulerILb0ELi128ELb1EEEEEEEEEvNT_6ParamsE$_ZN4cute12iter_adaptorIPN7cutlass9uint128_tENS_8smem_ptrIS3_EEEC2ES3_,($_ZN7cutlass13device_kernelIN5flash19enable_sm80_to_sm89INS1_16FlashAttnBwdSm80INS1_25CollectiveMainloopBwdSm80ILi2ELi2EN4cute5tupleIJNS5_1CILi64EEENS7_ILi128EEES8_EEENS_10bfloat16_tEfNS_4arch4Sm80ELb1ELb0ELb1ELb0ELb1ELb0ELb0ELb0ELi2ELi2ELi4ELi2ELb1EEENS1_21CollectiveEpilogueBwdISA_SB_SD_Li256ELb0ELb0ELi2EEENS1_25SingleTileBwdLPTSchedulerILb0ELi128ELb1EEEEEEEEEvNT_6ParamsE$_ZN4cute12iter_adaptorIPfNS_8smem_ptrIS1_EEEC2ES1_ - $_ZN7cutlass13device_kernelIN5flash19enable_sm80_to_sm89INS1_16FlashAttnBwdSm80INS1_25CollectiveMainloopBwdSm80ILi2ELi2EN4cute5tupleIJNS5_1CILi64EEENS7_ILi128EEES8_EEENS_10bfloat16_tEfNS_4arch4Sm80ELb1ELb0ELb1ELb0ELb1ELb0ELb0ELb0ELi2ELi2ELi4ELi2ELb1EEENS1_21CollectiveEpilogueBwdISA_SB_SD_Li256ELb0ELb0ELi2EEENS1_25SingleTileBwdLPTSchedulerILb0ELi128ELb1EEEEEEEEEvNT_6ParamsE$_ZN4cute12iter_adaptorIPN7cutlass9uint128_tENS_8smem_ptrIS3_EEEC2ES3_)
$_ZN7cutlass13device_kernelIN5flash19enable_sm80_to_sm89INS1_16FlashAttnBwdSm80INS1_25CollectiveMainloopBwdSm80ILi2ELi2EN4cute5tupleIJNS5_1CILi64EEENS7_ILi128EEES8_EEENS_10bfloat16_tEfNS_4arch4Sm80ELb1ELb0ELb1ELb0ELb1ELb0ELb0ELb0ELi2ELi2ELi4ELi2ELb1EEENS1_21CollectiveEpilogueBwdISA_SB_SD_Li256ELb0ELb0ELi2EEENS1_25SingleTileBwdLPTSchedulerILb0ELi128ELb1EEEEEEEEEvNT_6ParamsE$_ZN4cute12iter_adaptorIPN7cutlass9uint128_tENS_8smem_ptrIS3_EEEC2ES3_:
[----:B------:R-:W-:Y:S01]  /*7650*/  IADD3 R8, R4, -c[0x0][0x20], RZ ;  /* 0x8000080004087a10 */ /* 0x000fe20007ffe0ff */
[----:B------:R-:W-:Y:S01]  /*7660*/  IMAD.MOV.U32 R128, RZ, RZ, R16 ;  /* 0x000000ffff807224 */ /* 0x000fe200078e0010 */
[----:B------:R-:W-:-:S03]  /*7670*/  MOV R129, 0x0 ;  /* 0x0000000000817802 */ /* 0x000fc60000000f00 */
[----:B------:R1:W-:Y:S01]  /*7680*/  STL.64 [R8], R6 ;  /* 0x0000000608007387 */ /* 0x0003e20000100a00 */
[----:B------:R-:W-:Y:S05]  /*7690*/  RET.REL.NODEC R128 `(_ZN7cutlass13device_kernelIN5flash19enable_sm80_to_sm89INS1_16FlashAttnBwdSm80INS1_25CollectiveMainloopBwdSm80ILi2ELi2EN4cute5tupleIJNS5_1CILi64EEENS7_ILi128EEES8_EEENS_10bfloat16_tEfNS_4arch4Sm80ELb1ELb0ELb1ELb0ELb1ELb0ELb0ELb0ELi2ELi2ELi4ELi2ELb1EEENS1_21CollectiveEpilogueBwdISA_SB_SD_Li256ELb0ELb0ELi2EEENS1_25SingleTileBwdLPTSchedulerILb0ELi128ELb1EEEEEEEEEvNT_6ParamsE) ;  /* 0xffff896080007950 */ /* 0x000fea0003c3ffff */
        .type           $_ZN7cutlass13device_kernelIN5flash19enable_sm80_to_sm89INS1_16FlashAttnBwdSm80INS1_25CollectiveMainloopBwdSm80ILi2ELi2EN4cute5tupleIJNS5_1CILi64EEENS7_ILi128EEES8_EEENS_10bfloat16_tEfNS_4arch4Sm80ELb1ELb0ELb1ELb0ELb1ELb0ELb0ELb0ELi2ELi2ELi4ELi2ELb1EEENS1_21CollectiveEpilogueBwdISA_SB_SD_Li256ELb0ELb0ELi2EEENS1_25SingleTileBwdLPTSchedulerILb0ELi128ELb1EEEEEEEEEvNT_6ParamsE$_ZN4cute12iter_adaptorIPfNS_8smem_ptrIS1_EEEC2ES1_,@function
        .size           $_ZN7cutlass13device_kernelIN5flash19enable_sm80_to_sm89INS1_16FlashAttnBwdSm80INS1_25CollectiveMainloopBwdSm80ILi2ELi2EN4cute5tupleIJNS5_1CILi64EEENS7_ILi128EEES8_EEENS_10bfloat16_tEfNS_4arch4Sm80ELb1ELb0ELb1ELb0ELb1ELb0ELb0ELb0ELi2ELi2ELi4ELi2ELb1EEENS1_21CollectiveEpilogueBwdISA_SB_SD_Li256ELb0ELb0ELi2EEENS1_25SingleTileBwdLPTSchedulerILb0ELi128ELb1EEEEEEEEEvNT_6ParamsE$_ZN4cute12iter_adaptorIPfNS_8smem_ptrIS1_EEEC2ES1_,($_ZN7cutlass13device_kernelIN5flash19enable_sm80_to_sm89INS1_16FlashAttnBwdSm80INS1_25CollectiveMainloopBwdSm80ILi2ELi2EN4cute5tupleIJNS5_1CILi64EEENS7_ILi128EEES8_EEENS_10bfloat16_tEfNS_4arch4Sm80ELb1ELb0ELb1ELb0ELb1ELb0ELb0ELb0ELi2ELi2ELi4ELi2ELb1EEENS1_21CollectiveEpilogueBwdISA_SB_SD_Li256ELb0ELb0ELi2EEENS1_25SingleTileBwdLPTSchedulerILb0ELi128ELb1EEEEEEEEEvNT_6ParamsE$_ZN4cute3eso3ESOILb0ELb0EJNS_15ArithmeticTupleIJiiEEEiiiEEC2ERKS3_RKiS8_S8_ - $_ZN7cutlass13device_kernelIN5flash19enable_sm80_to_sm89INS1_16FlashAttnBwdSm80INS1_25CollectiveMainloopBwdSm80ILi2ELi2EN4cute5tupleIJNS5_1CILi64EEENS7_ILi128EEES8_EEENS_10bfloat16_tEfNS_4arch4Sm80ELb1ELb0ELb1ELb0ELb1ELb0ELb0ELb0ELi2ELi2ELi4ELi2ELb1EEENS1_21CollectiveEpilogueBwdISA_SB_SD_Li256ELb0ELb0ELi2EEENS1_25SingleTileBwdLPTSchedulerILb0ELi128ELb1EEEEEEEEEvNT_6ParamsE$_ZN4cute12iter_adaptorIPfNS_8smem_ptrIS1_EEEC2ES1_)
$_ZN7cutlass13device_kernelIN5flash19enable_sm80_to_sm89INS1_16FlashAttnBwdSm80INS1_25CollectiveMainloopBwdSm80ILi2ELi2EN4cute5tupleIJNS5_1CILi64EEENS7_ILi128EEES8_EEENS_10bfloat16_tEfNS_4arch4Sm80ELb1ELb0ELb1ELb0ELb1ELb0ELb0ELb0ELi2ELi2ELi4ELi2ELb1EEENS1_21CollectiveEpilogueBwdISA_SB_SD_Li256ELb0ELb0ELi2EEENS1_25SingleTileBwdLPTSchedulerILb0ELi128ELb1EEEEEEEEEvNT_6ParamsE$_ZN4cute12iter_adaptorIPfNS_8smem_ptrIS1_EEEC2ES1_:
[----:B------:R-:W-:Y:S02]  /*76a0*/  IADD3 R6, R6, -c[0x0][0x20], RZ ;  /* 0x8000080006067a10 */ /* 0x000fe40007ffe0ff */
[----:B------:R-:W-:-:S03]  /*76b0*/  MOV R19, 0x0 ;  /* 0x0000000000137802 */ /* 0x000fc60000000f00 */
[----:B------:R1:W-:Y:S01]  /*76c0*/  STL.64 [R6], R8 ;  /* 0x0000000806007387 */ /* 0x0003e20000100a00 */
[----:B------:R-:W-:Y:S05]  /*76d0*/  RET.REL.NODEC R18 `(_ZN7cutlass13device_kernelIN5flash19enable_sm80_to_sm89INS1_16FlashAttnBwdSm80INS1_25CollectiveMainloopBwdSm80ILi2ELi2EN4cute5tupleIJNS5_1CILi64EEENS7_ILi128EEES8_EEENS_10bfloat16_tEfNS_4arch4Sm80ELb1ELb0ELb1ELb0ELb1ELb0ELb0ELb0ELi2ELi2ELi4ELi2ELb1EEENS1_21CollectiveEpilogueBwdISA_SB_SD_Li256ELb0ELb0ELi2EEENS1_25SingleTileBwdLPTSchedulerILb0ELi128ELb1EEEEEEEEEvNT_6ParamsE) ;  /* 0xffff892012007950 */ /* 0x000fea0003c3ffff */
        .type           $_ZN7cutlass13device_kernelIN5flash19enable_sm80_to_sm89INS1_16FlashAttnBwdSm80INS1_25CollectiveMainloopBwdSm80ILi2ELi2EN4cute5tupleIJNS5_1CILi64EEENS7_ILi128EEES8_EEENS_10bfloat16_tEfNS_4arch4Sm80ELb1ELb0ELb1ELb0ELb1ELb0ELb0ELb0ELi2ELi2ELi4ELi2ELb1EEENS1_21CollectiveEpilogueBwdISA_SB_SD_Li256ELb0ELb0ELi2EEENS1_25SingleTileBwdLPTSchedulerILb0ELi128ELb1EEEEEEEEEvNT_6ParamsE$_ZN4cute3eso3ESOILb0ELb0EJNS_15ArithmeticTupleIJiiEEEiiiEEC2ERKS3_RKiS8_S8_,@function
        .size           $_ZN7cutlass13device_kernelIN5flash19enable_sm80_to_sm89INS1_16FlashAttnBwdSm80INS1_25CollectiveMainloopBwdSm80ILi2ELi2EN4cute5tupleIJNS5_1CILi64EEENS7_ILi128EEES8_EEENS_10bfloat16_tEfNS_4arch4Sm80ELb1ELb0ELb1ELb0ELb1ELb0ELb0ELb0ELi2ELi2ELi4ELi2ELb1EEENS1_21CollectiveEpilogueBwdISA_SB_SD_Li256ELb0ELb0ELi2EEENS1_25SingleTileBwdLPTSchedulerILb0ELi128ELb1EEEEEEEEEvNT_6ParamsE$_ZN4cute3eso3ESOILb0ELb0EJNS_15ArithmeticTupleIJiiEEEiiiEEC2ERKS3_RKiS8_S8_,($_ZN7cutlass13device_kernelIN5flash19enable_sm80_to_sm89INS1_16FlashAttnBwdSm80INS1_25CollectiveMainloopBwdSm80ILi2ELi2EN4cute5tupleIJNS5_1CILi64EEENS7_ILi128EEES8_EEENS_10bfloat16_tEfNS_4arch4Sm80ELb1ELb0ELb1ELb0ELb1ELb0ELb0ELb0ELi2ELi2ELi4ELi2ELb1EEENS1_21CollectiveEpilogueBwdISA_SB_SD_Li256ELb0ELb0ELi2EEENS1_25SingleTileBwdLPTSchedulerILb0ELi128ELb1EEEEEEEEEvNT_6ParamsE$_ZN4cute3eso3ESOILb0ELb0EJNS_5tupleIJiiEEEiiiEEC2ERKS3_RKiS8_S8_ - $_ZN7cutlass13device_kernelIN5flash19enable_sm80_to_sm89INS1_16FlashAttnBwdSm80INS1_25CollectiveMainloopBwdSm80ILi2ELi2EN4cute5tupleIJNS5_1CILi64EEENS7_ILi128EEES8_EEENS_10bfloat16_tEfNS_4arch4Sm80ELb1ELb0ELb1ELb0ELb1ELb0ELb0ELb0ELi2ELi2ELi4ELi2ELb1EEENS1_21CollectiveEpilogueBwdISA_SB_SD_Li256ELb0ELb0ELi2EEENS1_25SingleTileBwdLPTSchedulerILb0ELi128ELb1EEEEEEEEEvNT_6ParamsE$_ZN4cute3eso3ESOILb0ELb0EJNS_15ArithmeticTupleIJiiEEEiiiEEC2ERKS3_RKiS8_S8_)
$_ZN7cutlass13device_kernelIN5flash19enable_sm80_to_sm89INS1_16FlashAttnBwdSm80INS1_25CollectiveMainloopBwdSm80ILi2ELi2EN4cute5tupleIJNS5_1CILi64EEENS7_ILi128EEES8_EEENS_10bfloat16_tEfNS_4arch4Sm80ELb1ELb0ELb1ELb0ELb1ELb0ELb0ELb0ELi2ELi2ELi4ELi2ELb1EEENS1_21CollectiveEpilogueBwdISA_SB_SD_Li256ELb0ELb0ELi2EEENS1_25SingleTileBwdLPTSchedulerILb0ELi128ELb1EEEEEEEEEvNT_6ParamsE$_ZN4cute3eso3ESOILb0ELb0EJNS_15ArithmeticTupleIJiiEEEiiiEEC2ERKS3_RKiS8_S8_:
        /* <DEDUP_REMOVED lines=14> */
[----:B------:R-:W-:Y:S05]  /*77c0*/  RET.REL.NODEC R76 `(_ZN7cutlass13device_kernelIN5flash19enable_sm80_to_sm89INS1_16FlashAttnBwdSm80INS1_25CollectiveMainloopBwdSm80ILi2ELi2EN4cute5tupleIJNS5_1CILi64EEENS7_ILi128EEES8_EEENS_10bfloat16_tEfNS_4arch4Sm80ELb1ELb0ELb1ELb0ELb1ELb0ELb0ELb0ELi2ELi2ELi4ELi2ELb1EEENS1_21CollectiveEpilogueBwdISA_SB_SD_Li256ELb0ELb0ELi2EEENS1_25SingleTileBwdLPTSchedulerILb0ELi128ELb1EEEEEEEEEvNT_6ParamsE) ;  /* 0xffff88304c007950 */ /* 0x000fea0003c3ffff */
        .type           $_ZN7cutlass13device_kernelIN5flash19enable_sm80_to_sm89INS1_16FlashAttnBwdSm80INS1_25CollectiveMainloopBwdSm80ILi2ELi2EN4cute5tupleIJNS5_1CILi64EEENS7_ILi128EEES8_EEENS_10bfloat16_tEfNS_4arch4Sm80ELb1ELb0ELb1ELb0ELb1ELb0ELb0ELb0ELi2ELi2ELi4ELi2ELb1EEENS1_21CollectiveEpilogueBwdISA_SB_SD_Li256ELb0ELb0ELi2EEENS1_25SingleTileBwdLPTSchedulerILb0ELi128ELb1EEEEEEEEEvNT_6ParamsE$_ZN4cute3eso3ESOILb0ELb0EJNS_5tupleIJiiEEEiiiEEC2ERKS3_RKiS8_S8_,@function
        .size           $_ZN7cutlass13device_kernelIN5flash19enable_sm80_to_sm89INS1_16FlashAttnBwdSm80INS1_25CollectiveMainloopBwdSm80ILi2ELi2EN4cute5tupleIJNS5_1CILi64EEENS7_ILi128EEES8_EEENS_10bfloat16_tEfNS_4arch4Sm80ELb1ELb0ELb1ELb0ELb1ELb0ELb0ELb0ELi2ELi2ELi4ELi2ELb1EEENS1_21CollectiveEpilogueBwdISA_SB_SD_Li256ELb0ELb0ELi2EEENS1_25SingleTileBwdLPTSchedulerILb0ELi128ELb1EEEEEEEEEvNT_6ParamsE$_ZN4cute3eso3ESOILb0ELb0EJNS_5tupleIJiiEEEiiiEEC2ERKS3_RKiS8_S8_,($_ZN7cutlass13device_kernelIN5flash19enable_sm80_to_sm89INS1_16FlashAttnBwdSm80INS1_25CollectiveMainloopBwdSm80ILi2ELi2EN4cute5tupleIJNS5_1CILi64EEENS7_ILi128EEES8_EEENS_10bfloat16_tEfNS_4arch4Sm80ELb1ELb0ELb1ELb0ELb1ELb0ELb0ELb0ELi2ELi2ELi4ELi2ELb1EEENS1_21CollectiveEpilogueBwdISA_SB_SD_Li256ELb0ELb0ELi2EEENS1_25SingleTileBwdLPTSchedulerILb0ELi128ELb1EEEEEEEEEvNT_6ParamsE$_ZN4cute3eso3ESOILb0ELb0EJNS_6LayoutINS_5tupleIJNS3_IJNS_1CILi8EEENS4_ILi1EEEEEENS4_ILi2EEES6_EEENS3_IJNS3_IJS6_NS4_ILi0EEEEEElSA_EEEEENS_10ViewEngineINS_8gmem_ptrIPKN7cutlass10bfloat16_tEEEEEEEC2ERKSD_RKSL_ - $_ZN7cutlass13device_kernelIN5flash19enable_sm80_to_sm89INS1_16FlashAttnBwdSm80INS1_25CollectiveMainloopBwdSm80ILi2ELi2EN4cute5tupleIJNS5_1CILi64EEENS7_ILi128EEES8_EEENS_10bfloat16_tEfNS_4arch4Sm80ELb1ELb0ELb1ELb0ELb1ELb0ELb0ELb0ELi2ELi2ELi4ELi2ELb1EEENS1_21CollectiveEpilogueBwdISA_SB_SD_Li256ELb0ELb0ELi2EEENS1_25SingleTileBwdLPTSchedulerILb0ELi128ELb1EEEEEEEEEvNT_6ParamsE$_ZN4cute3eso3ESOILb0ELb0EJNS_5tupleIJiiEEEiiiEEC2ERKS3_RKiS8_S8_)
$_ZN7cutlass13device_kernelIN5flash19enable_sm80_to_sm89INS1_16FlashAttnBwdSm80INS1_25CollectiveMainloopBwdSm80ILi2ELi2EN4cute5tupleIJNS5_1CILi64EEENS7_ILi128EEES8_EEENS_10bfloat16_tEfNS_4arch4Sm80ELb1ELb0ELb1ELb0ELb1ELb0ELb0ELb0ELi2ELi2ELi4ELi2ELb1EEENS1_21CollectiveEpilogueBwdISA_SB_SD_Li256ELb0ELb0ELi2EEENS1_25SingleTileBwdLPTSchedulerILb0ELi128ELb1EEEEEEEEEvNT_6ParamsE$_ZN4cute3eso3ESOILb0ELb0EJNS_5tupleIJiiEEEiiiEEC2ERKS3_RKiS8_S8_:
        /* <DEDUP_REMOVED lines=13> */
[----:B------:R-:W-:Y:S05]  /*78a0*/  RET.REL.NODEC R10 `(_ZN7cutlass13device_kernelIN5flash19enable_sm80_to_sm89INS1_16FlashAttnBwdSm80INS1_25CollectiveMainloopBwdSm80ILi2ELi2EN4cute5tupleIJNS5_1CILi64EEENS7_ILi128EEES8_EEENS_10bfloat16_tEfNS_4arch4Sm80ELb1ELb0ELb1ELb0ELb1ELb0ELb0ELb0ELi2ELi2ELi4ELi2ELb1EEENS1_21CollectiveEpilogueBwdISA_SB_SD_Li256ELb0ELb0ELi2EEENS1_25SingleTileBwdLPTSchedulerILb0ELi128ELb1EEEEEEEEEvNT_6ParamsE) ;  /* 0xffff87500a007950 */ /* 0x000fea0003c3ffff */
        .type           $_ZN7cutlass13device_kernelIN5flash19enable_sm80_to_sm89INS1_16FlashAttnBwdSm80INS1_25CollectiveMainloopBwdSm80ILi2ELi2EN4cute5tupleIJNS5_1CILi64EEENS7_ILi128EEES8_EEENS_10bfloat16_tEfNS_4arch4Sm80ELb1ELb0ELb1ELb0ELb1ELb0ELb0ELb0ELi2ELi2ELi4ELi2ELb1EEENS1_21CollectiveEpilogueBwdISA_SB_SD_Li256ELb0ELb0ELi2EEENS1_25SingleTileBwdLPTSchedulerILb0ELi128ELb1EEEEEEEEEvNT_6ParamsE$_ZN4cute3eso3ESOILb0ELb0EJNS_6LayoutINS_5tupleIJNS3_IJNS_1CILi8EEENS4_ILi1EEEEEENS4_ILi2EEES6_EEENS3_IJNS3_IJS6_NS4_ILi0EEEEEElSA_EEEEENS_10ViewEngineINS_8gmem_ptrIPKN7cutlass10bfloat16_tEEEEEEEC2ERKSD_RKSL_,@function
        .size           $_ZN7cutlass13device_kernelIN5flash19enable_sm80_to_sm89INS1_16FlashAttnBwdSm80INS1_25CollectiveMainloopBwdSm80ILi2ELi2EN4cute5tupleIJNS5_1CILi64EEENS7_ILi128EEES8_EEENS_10bfloat16_tEfNS_4arch4Sm80ELb1ELb0ELb1ELb0ELb1ELb0ELb0ELb0ELi2ELi2ELi4ELi2ELb1EEENS1_21CollectiveEpilogueBwdISA_SB_SD_Li256ELb0ELb0ELi2EEENS1_25SingleTileBwdLPTSchedulerILb0ELi128ELb1EEEEEEEEEvNT_6ParamsE$_ZN4cute3eso3ESOILb0ELb0EJNS_6LayoutINS_5tupleIJNS3_IJNS_1CILi8EEENS4_ILi1EEEEEENS4_ILi2EEES6_EEENS3_IJNS3_IJS6_NS4_ILi0EEEEEElSA_EEEEENS_10ViewEngineINS_8gmem_ptrIPKN7cutlass10bfloat16_tEEEEEEEC2ERKSD_RKSL_,($_ZN7cutlass13device_kernelIN5flash19enable_sm80_to_sm89INS1_16FlashAttnBwdSm80INS1_25CollectiveMainloopBwdSm80ILi2ELi2EN4cute5tupleIJNS5_1CILi64EEENS7_ILi128EEES8_EEENS_10bfloat16_tEfNS_4arch4Sm80ELb1ELb0ELb1ELb0ELb1ELb0ELb0ELb0ELi2ELi2ELi4ELi2ELb1EEENS1_21CollectiveEpilogueBwdISA_SB_SD_Li256ELb0ELb0ELi2EEENS1_25SingleTileBwdLPTSchedulerILb0ELi128ELb1EEEEEEEEEvNT_6ParamsE$_ZN4cute3eso3ESOILb0ELb0EJNS_6LayoutINS_5tupleIJNS3_IJNS_1CILi8EEENS4_ILi1EEEEEENS4_ILi2EEES6_EEENS3_IJNS3_IJS6_NS4_ILi0EEEEEElSA_EEEEElEEC2ERKSD_RKl - $_ZN7cutlass13device_kernelIN5flash19enable_sm80_to_sm89INS1_16FlashAttnBwdSm80INS1_25CollectiveMainloopBwdSm80ILi2ELi2EN4cute5tupleIJNS5_1CILi64EEENS7_ILi128EEES8_EEENS_10bfloat16_tEfNS_4arch4Sm80ELb1ELb0ELb1ELb0ELb1ELb0ELb0ELb0ELi2ELi2ELi4ELi2ELb1EEENS1_21CollectiveEpilogueBwdISA_SB_SD_Li256ELb0ELb0ELi2EEENS1_25SingleTileBwdLPTSchedulerILb0ELi128ELb1EEEEEEEEEvNT_6ParamsE$_ZN4cute3eso3ESOILb0ELb0EJNS_6LayoutINS_5tupleIJNS3_IJNS_1CILi8EEENS4_ILi1EEEEEENS4_ILi2EEES6_EEENS3_IJNS3_IJS6_NS4_ILi0EEEEEElSA_EEEEENS_10ViewEngineINS_8gmem_ptrIPKN7cutlass10bfloat16_tEEEEEEEC2ERKSD_RKSL_)
$_ZN7cutlass13device_kernelIN5flash19enable_sm80_to_sm89INS1_16FlashAttnBwdSm80INS1_25CollectiveMainloopBwdSm80ILi2ELi2EN4cute5tupleIJNS5_1CILi64EEENS7_ILi128EEES8_EEENS_10bfloat16_tEfNS_4arch4Sm80ELb1ELb0ELb1ELb0ELb1ELb0ELb0ELb0ELi2ELi2ELi4ELi2ELb1EEENS1_21CollectiveEpilogueBwdISA_SB_SD_Li256ELb0ELb0ELi2EEENS1_25SingleTileBwdLPTSchedulerILb0ELi128ELb1EEEEEEEEEvNT_6ParamsE$_ZN4cute3eso3ESOILb0ELb0EJNS_6LayoutINS_5tupleIJNS3_IJNS_1CILi8EEENS4_ILi1EEEEEENS4_ILi2EEES6_EEENS3_IJNS3_IJS6_NS4_ILi0EEEEEElSA_EEEEENS_10ViewEngineINS_8gmem_ptrIPKN7cutlass10bfloat16_tEEEEEEEC2ERKSD_RKSL_:
        /* <DEDUP_REMOVED lines=8> */
[----:B------:R-:W-:Y:S05]  /*7930*/  RET.REL.NODEC R10 `(_ZN7cutlass13device_kernelIN5flash19enable_sm80_to_sm89INS1_16FlashAttnBwdSm80INS1_25CollectiveMainloopBwdSm80ILi2ELi2EN4cute5tupleIJNS5_1CILi64EEENS7_ILi128EEES8_EEENS_10bfloat16_tEfNS_4arch4Sm80ELb1ELb0ELb1ELb0ELb1ELb0ELb0ELb0ELi2ELi2ELi4ELi2ELb1EEENS1_21CollectiveEpilogueBwdISA_SB_SD_Li256ELb0ELb0ELi2EEENS1_25SingleTileBwdLPTSchedulerILb0ELi128ELb1EEEEEEEEEvNT_6ParamsE) ;  /* 0xffff86c00a007950 */ /* 0x000fea0003c3ffff */
        .type           $_ZN7cutlass13device_kernelIN5flash19enable_sm80_to_sm89INS1_16FlashAttnBwdSm80INS1_25CollectiveMainloopBwdSm80ILi2ELi2EN4cute5tupleIJNS5_1CILi64EEENS7_ILi128EEES8_EEENS_10bfloat16_tEfNS_4arch4Sm80ELb1ELb0ELb1ELb0ELb1ELb0ELb0ELb0ELi2ELi2ELi4ELi2ELb1EEENS1_21CollectiveEpilogueBwdISA_SB_SD_Li256ELb0ELb0ELi2EEENS1_25SingleTileBwdLPTSchedulerILb0ELi128ELb1EEEEEEEEEvNT_6ParamsE$_ZN4cute3eso3ESOILb0ELb0EJNS_6LayoutINS_5tupleIJNS3_IJNS_1CILi8EEENS4_ILi1EEEEEENS4_ILi2EEES6_EEENS3_IJNS3_IJS6_NS4_ILi0EEEEEElSA_EEEEElEEC2ERKSD_RKl,@function
        .size           $_ZN7cutlass13device_kernelIN5flash19enable_sm80_to_sm89INS1_16FlashAttnBwdSm80INS1_25CollectiveMainloopBwdSm80ILi2ELi2EN4cute5tupleIJNS5_1CILi64EEENS7_ILi128EEES8_EEENS_10bfloat16_tEfNS_4arch4Sm80ELb1ELb0ELb1ELb0ELb1ELb0ELb0ELb0ELi2ELi2ELi4ELi2ELb1EEENS1_21CollectiveEpilogueBwdISA_SB_SD_Li256ELb0ELb0ELi2EEENS1_25SingleTileBwdLPTSchedulerILb0ELi128ELb1EEEEEEEEEvNT_6ParamsE$_ZN4cute3eso3ESOILb0ELb0EJNS_6LayoutINS_5tupleIJNS3_IJNS_1CILi8EEENS4_ILi1EEEEEENS4_ILi2EEES6_EEENS3_IJNS3_IJS6_NS4_ILi0EEEEEElSA_EEEEElEEC2ERKSD_RKl,($_ZN7cutlass13device_kernelIN5flash19enable_sm80_to_sm89INS1_16FlashAttnBwdSm80INS1_25CollectiveMainloopBwdSm80ILi2ELi2EN4cute5tupleIJNS5_1CILi64EEENS7_ILi128EEES8_EEENS_10bfloat16_tEfNS_4arch4Sm80ELb1ELb0ELb1ELb0ELb1ELb0ELb0ELb0ELi2ELi2ELi4ELi2ELb1EEENS1_21CollectiveEpilogueBwdISA_SB_SD_Li256ELb0ELb0ELi2EEENS1_25SingleTileBwdLPTSchedulerILb0ELi128ELb1EEEEEEEEEvNT_6ParamsE$_ZN4cute3eso3ESOILb0ELb0EJiiEEC2ERKiS4_ - $_ZN7cutlass13device_kernelIN5flash19enable_sm80_to_sm89INS1_16FlashAttnBwdSm80INS1_25CollectiveMainloopBwdSm80ILi2ELi2EN4cute5tupleIJNS5_1CILi64EEENS7_ILi128EEES8_EEENS_10bfloat16_tEfNS_4arch4Sm80ELb1ELb0ELb1ELb0ELb1ELb0ELb0ELb0ELi2ELi2ELi4ELi2ELb1EEENS1_21CollectiveEpilogueBwdISA_SB_SD_Li256ELb0ELb0ELi2EEENS1_25SingleTileBwdLPTSchedulerILb0ELi128ELb1EEEEEEEEEvNT_6ParamsE$_ZN4cute3eso3ESOILb0ELb0EJNS_6LayoutINS_5tupleIJNS3_IJNS_1CILi8EEENS4_ILi1EEEEEENS4_ILi2EEES6_EEENS3_IJNS3_IJS6_NS4_ILi0EEEEEElSA_EEEEElEEC2ERKSD_RKl)
$_ZN7cutlass13device_kernelIN5flash19enable_sm80_to_sm89INS1_16FlashAttnBwdSm80INS1_25CollectiveMainloopBwdSm80ILi2ELi2EN4cute5tupleIJNS5_1CILi64EEENS7_ILi128EEES8_EEENS_10bfloat16_tEfNS_4arch4Sm80ELb1ELb0ELb1ELb0ELb1ELb0ELb0ELb0ELi2ELi2ELi4ELi2ELb1EEENS1_21CollectiveEpilogueBwdISA_SB_SD_Li256ELb0ELb0ELi2EEENS1_25SingleTileBwdLPTSchedulerILb0ELi128ELb1EEEEEEEEEvNT_6ParamsE$_ZN4cute3eso3ESOILb0ELb0EJNS_6LayoutINS_5tupleIJNS3_IJNS_1CILi8EEENS4_ILi1EEEEEENS4_ILi2EEES6_EEENS3_IJNS3_IJS6_NS4_ILi0EEEEEElSA_EEEEElEEC2ERKSD_RKl:
[----:B------:R-:W-:Y:S02]  /*7940*/  IADD3 R9, R4, -c[0x0][0x20], RZ ;  /* 0x8000080004097a10 */ /* 0x000fe40007ffe0ff */
[----:B------:R-:W-:-:S03]  /*7950*/  IADD3 R8, R20, -c[0x0][0x20], RZ ;  /* 0x8000080014087a10 */ /* 0x000fc60007ffe0ff */
[----:B------:R1:W-:Y:S04]  /*7960*/  STL.64 [R9], R6 ;  /* 0x0000000609007387 */ /* 0x0003e80000100a00 */
[----:B------:R-:W2:Y:S01]  /*7970*/  LDL.64 R128, [R8] ;  /* 0x0000000008807983 */ /* 0x000ea20000100a00 */
[----:B------:R-:W-:-:S03]  /*7980*/  IMAD.MOV.U32 R11, RZ, RZ, 0x0 ;  /* 0x00000000ff0b7424 */ /* 0x000fc600078e00ff */
[----:B--2---:R1:W-:Y:S01]  /*7990*/  STL.64 [R9+0x8], R128 ;  /* 0x0000088009007387 */ /* 0x0043e20000100a00 */
[----:B------:R-:W-:Y:S05]  /*79a0*/  RET.REL.NODEC R10 `(_ZN7cutlass13device_kernelIN5flash19enable_sm80_to_sm89INS1_16FlashAttnBwdSm80INS1_25CollectiveMainloopBwdSm80ILi2ELi2EN4cute5tupleIJNS5_1CILi64EEENS7_ILi128EEES8_EEENS_10bfloat16_tEfNS_4arch4Sm80ELb1ELb0ELb1ELb0ELb1ELb0ELb0ELb0ELi2ELi2ELi4ELi2ELb1EEENS1_21CollectiveEpilogueBwdISA_SB_SD_Li256ELb0ELb0ELi2EEENS1_25SingleTileBwdLPTSchedulerILb0ELi128ELb1EEEEEEEEEvNT_6ParamsE) ;  /* 0xffff86500a007950 */ /* 0x000fea0003c3ffff */
        .type           $_ZN7cutlass13device_kernelIN5flash19enable_sm80_to_sm89INS1_16FlashAttnBwdSm80INS1_25CollectiveMainloopBwdSm80ILi2ELi2EN4cute5tupleIJNS5_1CILi64EEENS7_ILi128EEES8_EEENS_10bfloat16_tEfNS_4arch4Sm80ELb1ELb0ELb1ELb0ELb1ELb0ELb0ELb0ELi2ELi2ELi4ELi2ELb1EEENS1_21CollectiveEpilogueBwdISA_SB_SD_Li256ELb0ELb0ELi2EEENS1_25SingleTileBwdLPTSchedulerILb0ELi128ELb1EEEEEEEEEvNT_6ParamsE$_ZN4cute3eso3ESOILb0ELb0EJiiEEC2ERKiS4_,@function
        .size           $_ZN7cutlass13device_kernelIN5flash19enable_sm80_to_sm89INS1_16FlashAttnBwdSm80INS1_25CollectiveMainloopBwdSm80ILi2ELi2EN4cute5tupleIJNS5_1CILi64EEENS7_ILi128EEES8_EEENS_10bfloat16_tEfNS_4arch4Sm80ELb1ELb0ELb1ELb0ELb1ELb0ELb0ELb0ELi2ELi2ELi4ELi2ELb1EEENS1_21CollectiveEpilogueBwdISA_SB_SD_Li256ELb0ELb0ELi2EEENS1_25SingleTileBwdLPTSchedulerILb0ELi128ELb1EEEEEEEEEvNT_6ParamsE$_ZN4cute3eso3ESOILb0ELb0EJiiEEC2ERKiS4_,($_ZN7cutlass13device_kernelIN5flash19enable_sm80_to_sm89INS1_16FlashAttnBwdSm80INS1_25CollectiveMainloopBwdSm80ILi2ELi2EN4cute5tupleIJNS5_1CILi64EEENS7_ILi128EEES8_EEENS_10bfloat16_tEfNS_4arch4Sm80ELb1ELb0ELb1ELb0ELb1ELb0ELb0ELb0ELi2ELi2ELi4ELi2ELb1EEENS1_21CollectiveEpilogueBwdISA_SB_SD_Li256ELb0ELb0ELi2EEENS1_25SingleTileBwdLPTSchedulerILb0ELi128ELb1EEEEEEEEEvNT_6ParamsE$_ZN4cute3eso3ESOILb0ELb1EJNS_15ArithmeticTupleIJNS_1CILi0EEEiEEEEEC2ERKS5_ - $_ZN7cutlass13device_kernelIN5flash19enable_sm80_to_sm89INS1_16FlashAttnBwdSm80INS1_25CollectiveMainloopBwdSm80ILi2ELi2EN4cute5tupleIJNS5_1CILi64EEENS7_ILi128EEES8_EEENS_10bfloat16_tEfNS_4arch4Sm80ELb1ELb0ELb1ELb0ELb1ELb0ELb0ELb0ELi2ELi2ELi4ELi2ELb1EEENS1_21CollectiveEpilogueBwdISA_SB_SD_Li256ELb0ELb0ELi2EEENS1_25SingleTileBwdLPTSchedulerILb0ELi128ELb1EEEEEEEEEvNT_6ParamsE$_ZN4cute3eso3ESOILb0ELb0EJiiEEC2ERKiS4_)
$_ZN7cutlass13device_kernelIN5flash19enable_sm80_to_sm89INS1_16FlashAttnBwdSm80INS1_25CollectiveMainloopBwdSm80ILi2ELi2EN4cute5tupleIJNS5_1CILi64EEENS7_ILi128EEES8_EEENS_10bfloat16_tEfNS_4arch4Sm80ELb1ELb0ELb1ELb0ELb1ELb0ELb0ELb0ELi2ELi2ELi4ELi2ELb1EEENS1_21CollectiveEpilogueBwdISA_SB_SD_Li256ELb0ELb0ELi2EEENS1_25SingleTileBwdLPTSchedulerILb0ELi128ELb1EEEEEEEEEvNT_6ParamsE$_ZN4cute3eso3ESOILb0ELb0EJiiEEC2ERKiS4_:
[----:B------:R-:W-:Y:S02]  /*79b0*/  IADD3 R7, R7, -c[0x0][0x20], RZ ;  /* 0x8000080007077a10 */ /* 0x000fe40007ffe0ff */
[----:B------:R-:W-:-:S03]  /*79c0*/  IADD3 R6, R6, -c[0x0][0x20], RZ ;  /* 0x8000080006067a10 */ /* 0x000fc60007ffe0ff */
[----:B------:R1:W-:Y:S04]  /*79d0*/  STL [R7], R16 ;  /* 0x0000001007007387 */ /* 0x0003e80000100800 */
[----:B------:R-:W2:Y:S01]  /*79e0*/  LDL R6, [R6] ;  /* 0x0000000006067983 */ /* 0x000ea20000100800 */
[----:B------:R-:W-:-:S03]  /*79f0*/  IMAD.MOV.U32 R11, RZ, RZ, 0x0 ;  /* 0x00000000ff0b7424 */ /* 0x000fc600078e00ff */
[----:B--2---:R1:W-:Y:S01]  /*7a00*/  STL [R7+0x4], R6 ;  /* 0x0000040607007387 */ /* 0x0043e20000100800 */
[----:B------:R-:W-:Y:S05]  /*7a10*/  RET.REL.NODEC R10 `(_ZN7cutlass13device_kernelIN5flash19enable_sm80_to_sm89INS1_16FlashAttnBwdSm80INS1_25CollectiveMainloopBwdSm80ILi2ELi2EN4cute5tupleIJNS5_1CILi64EEENS7_ILi128EEES8_EEENS_10bfloat16_tEfNS_4arch4Sm80ELb1ELb0ELb1ELb0ELb1ELb0ELb0ELb0ELi2ELi2ELi4ELi2ELb1EEENS1_21CollectiveEpilogueBwdISA_SB_SD_Li256ELb0ELb0ELi2EEENS1_25SingleTileBwdLPTSchedulerILb0ELi128ELb1EEEEEEEEEvNT_6ParamsE) ;  /* 0xffff85e00a007950 */ /* 0x000fea0003c3ffff */
        .type           $_ZN7cutlass13device_kernelIN5flash19enable_sm80_to_sm89INS1_16FlashAttnBwdSm80INS1_25CollectiveMainloopBwdSm80ILi2ELi2EN4cute5tupleIJNS5_1CILi64EEENS7_ILi128EEES8_EEENS_10bfloat16_tEfNS_4arch4Sm80ELb1ELb0ELb1ELb0ELb1ELb0ELb0ELb0ELi2ELi2ELi4ELi2ELb1EEENS1_21CollectiveEpilogueBwdISA_SB_SD_Li256ELb0ELb0ELi2EEENS1_25SingleTileBwdLPTSchedulerILb0ELi128ELb1EEEEEEEEEvNT_6ParamsE$_ZN4cute3eso3ESOILb0ELb1EJNS_15ArithmeticTupleIJNS_1CILi0EEEiEEEEEC2ERKS5_,@function
        .size           $_ZN7cutlass13device_kernelIN5flash19enable_sm80_to_sm89INS1_16FlashAttnBwdSm80INS1_25CollectiveMainloopBwdSm80ILi2ELi2EN4cute5tupleIJNS5_1CILi64EEENS7_ILi128EEES8_EEENS_10bfloat16_tEfNS_4arch4Sm80ELb1ELb0ELb1ELb0ELb1ELb0ELb0ELb0ELi2ELi2ELi4ELi2ELb1EEENS1_21CollectiveEpilogueBwdISA_SB_SD_Li256ELb0ELb0ELi2EEENS1_25SingleTileBwdLPTSchedulerILb0ELi128ELb1EEEEEEEEEvNT_6ParamsE$_ZN4cute3eso3ESOILb0ELb1EJNS_15ArithmeticTupleIJNS_1CILi0EEEiEEEEEC2ERKS5_,($_ZN7cutlass13device_kernelIN5flash19enable_sm80_to_sm89INS1_16FlashAttnBwdSm80INS1_25CollectiveMainloopBwdSm80ILi2ELi2EN4cute5tupleIJNS5_1CILi64EEENS7_ILi128EEES8_EEENS_10bfloat16_tEfNS_4arch4Sm80ELb1ELb0ELb1ELb0ELb1ELb0ELb0ELb0ELi2ELi2ELi4ELi2ELb1EEENS1_21CollectiveEpilogueBwdISA_SB_SD_Li256ELb0ELb0ELi2EEENS1_25SingleTileBwdLPTSchedulerILb0ELi128ELb1EEEEEEEEEvNT_6ParamsE$_ZN4cute3eso3ESOILb0ELb1EJNS_15ArithmeticTupleIJiEEEEEC2ERKS3_ - $_ZN7cutlass13device_kernelIN5flash19enable_sm80_to_sm89INS1_16FlashAttnBwdSm80INS1_25CollectiveMainloopBwdSm80ILi2ELi2EN4cute5tupleIJNS5_1CILi64EEENS7_ILi128EEES8_EEENS_10bfloat16_tEfNS_4arch4Sm80ELb1ELb0ELb1ELb0ELb1ELb0ELb0ELb0ELi2ELi2ELi4ELi2ELb1EEENS1_21CollectiveEpilogueBwdISA_SB_SD_Li256ELb0ELb0ELi2EEENS1_25SingleTileBwdLPTSchedulerILb0ELi128ELb1EEEEEEEEEvNT_6ParamsE$_ZN4cute3eso3ESOILb0ELb1EJNS_15ArithmeticTupleIJNS_1CILi0EEEiEEEEEC2ERKS5_)
$_ZN7cutlass13device_kernelIN5flash19enable_sm80_to_sm89INS1_16FlashAttnBwdSm80INS1_25CollectiveMainloopBwdSm80ILi2ELi2EN4cute5tupleIJNS5_1CILi64EEENS7_ILi128EEES8_EEENS_10bfloat16_tEfNS_4arch4Sm80ELb1ELb0ELb1ELb0ELb1ELb0ELb0ELb0ELi2ELi2ELi4ELi2ELb1EEENS1_21CollectiveEpilogueBwdISA_SB_SD_Li256ELb0ELb0ELi2EEENS1_25SingleTileBwdLPTSchedulerILb0ELi128ELb1EEEEEEEEEvNT_6ParamsE$_ZN4cute3eso3ESOILb0ELb1EJNS_15ArithmeticTupleIJNS_1CILi0EEEiEEEEEC2ERKS5_:
[----:B------:R-:W-:Y:S02]  /*7a20*/  IADD3 R6, R6, -c[0x0][0x20], RZ ;  /* 0x8000080006067a10 */ /* 0x000fe40007ffe0ff */
[----:B------:R-:W-:-:S03]  /*7a30*/  MOV R11, 0x0 ;  /* 0x00000000000b7802 */ /* 0x000fc60000000f00 */
[----:B------:R1:W-:Y:S01]  /*7a40*/  STL [R6], R7 ;  /* 0x0000000706007387 */ /* 0x0003e20000100800 */
[----:B------:R-:W-:Y:S05]  /*7a50*/  RET.REL.NODEC R10 `(_ZN7cutlass13device_kernelIN5flash19enable_sm80_to_sm89INS1_16FlashAttnBwdSm80INS1_25CollectiveMainloopBwdSm80ILi2ELi2EN4cute5tupleIJNS5_1CILi64EEENS7_ILi128EEES8_EEENS_10bfloat16_tEfNS_4arch4Sm80ELb1ELb0ELb1ELb0ELb1ELb0ELb0ELb0ELi2ELi2ELi4ELi2ELb1EEENS1_21CollectiveEpilogueBwdISA_SB_SD_Li256ELb0ELb0ELi2EEENS1_25SingleTileBwdLPTSchedulerILb0ELi128ELb1EEEEEEEEEvNT_6ParamsE) ;  /* 0xffff85a00a007950 */ /* 0x000fea0003c3ffff */
        .type           $_ZN7cutlass13device_kernelIN5flash19enable_sm80_to_sm89INS1_16FlashAttnBwdSm80INS1_25CollectiveMainloopBwdSm80ILi2ELi2EN4cute5tupleIJNS5_1CILi64EEENS7_ILi128EEES8_EEENS_10bfloat16_tEfNS_4arch4Sm80ELb1ELb0ELb1ELb0ELb1ELb0ELb0ELb0ELi2ELi2ELi4ELi2ELb1EEENS1_21CollectiveEpilogueBwdISA_SB_SD_Li256ELb0ELb0ELi2EEENS1_25SingleTileBwdLPTSchedulerILb0ELi128ELb1EEEEEEEEEvNT_6ParamsE$_ZN4cute3eso3ESOILb0ELb1EJNS_15ArithmeticTupleIJiEEEEEC2ERKS3_,@function
        .size           $_ZN7cutlass13device_kernelIN5flash19enable_sm80_to_sm89INS1_16FlashAttnBwdSm80INS1_25CollectiveMainloopBwdSm80ILi2ELi2EN4cute5tupleIJNS5_1CILi64EEENS7_ILi128EEES8_EEENS_10bfloat16_tEfNS_4arch4Sm80ELb1ELb0ELb1ELb0ELb1ELb0ELb0ELb0ELi2ELi2ELi4ELi2ELb1EEENS1_21CollectiveEpilogueBwdISA_SB_SD_Li256ELb0ELb0ELi2EEENS1_25SingleTileBwdLPTSchedulerILb0ELi128ELb1EEEEEEEEEvNT_6ParamsE$_ZN4cute3eso3ESOILb0ELb1EJNS_15ArithmeticTupleIJiEEEEEC2ERKS3_,($_ZN7cutlass13device_kernelIN5flash19enable_sm80_to_sm89INS1_16FlashAttnBwdSm80INS1_25CollectiveMainloopBwdSm80ILi2ELi2EN4cute5tupleIJNS5_1CILi64EEENS7_ILi128EEES8_EEENS_10bfloat16_tEfNS_4arch4Sm80ELb1ELb0ELb1ELb0ELb1ELb0ELb0ELb0ELi2ELi2ELi4ELi2ELb1EEENS1_21CollectiveEpilogueBwdISA_SB_SD_Li256ELb0ELb0ELi2EEENS1_25SingleTileBwdLPTSchedulerILb0ELi128ELb1EEEEEEEEEvNT_6ParamsE$_ZN4cute3eso3ESOILb0ELb1EJNS_15ArithmeticTupleIJiiEEEEEC2ERKS3_ - $_ZN7cutlass13device_kernelIN5flash19enable_sm80_to_sm89INS1_16FlashAttnBwdSm80INS1_25CollectiveMainloopBwdSm80ILi2ELi2EN4cute5tupleIJNS5_1CILi64EEENS7_ILi128EEES8_EEENS_10bfloat16_tEfNS_4arch4Sm80ELb1ELb0ELb1ELb0ELb1ELb0ELb0ELb0ELi2ELi2ELi4ELi2ELb1EEENS1_21CollectiveEpilogueBwdISA_SB_SD_Li256ELb0ELb0ELi2EEENS1_25SingleTileBwdLPTSchedulerILb0ELi128ELb1EEEEEEEEEvNT_6ParamsE$_ZN4cute3eso3ESOILb0ELb1EJNS_15ArithmeticTupleIJiEEEEEC2ERKS3_)
$_ZN7cutlass13device_kernelIN5flash19enable_sm80_to_sm89INS1_16FlashAttnBwdSm80INS1_25CollectiveMainloopBwdSm80ILi2ELi2EN4cute5tupleIJNS5_1CILi64EEENS7_ILi128EEES8_EEENS_10bfloat16_tEfNS_4arch4Sm80ELb1ELb0ELb1ELb0ELb1ELb0ELb0ELb0ELi2ELi2ELi4ELi2ELb1EEENS1_21CollectiveEpilogueBwdISA_SB_SD_Li256ELb0ELb0ELi2EEENS1_25SingleTileBwdLPTSchedulerILb0ELi128ELb1EEEEEEEEEvNT_6ParamsE$_ZN4cute3eso3ESOILb0ELb1EJNS_15ArithmeticTupleIJiEEEEEC2ERKS3_:
[----:B------:R-:W-:Y:S01]  /*7a60*/  IADD3 R6, R6, -c[0x0][0x20], RZ ;  /* 0x8000080006067a10 */ /* 0x000fe20007ffe0ff */
[----:B------:R-:W-:Y:S01]  /*7a70*/  IMAD.MOV.U32 R16, RZ, RZ, R8 ;  /* 0x000000ffff107224 */ /* 0x000fe200078e0008 */
[----:B------:R-:W-:-:S03]  /*7a80*/  MOV R17, 0x0 ;  /* 0x0000000000117802 */ /* 0x000fc60000000f00 */
[----:B------:R1:W-:Y:S01]  /*7a90*/  STL [R6], R7 ;  /* 0x0000000706007387 */ /* 0x0003e20000100800 */
[----:B------:R-:W-:Y:S05]  /*7aa0*/  RET.REL.NODEC R16 `(_ZN7cutlass13device_kernelIN5flash19enable_sm80_to_sm89INS1_16FlashAttnBwdSm80INS1_25CollectiveMainloopBwdSm80ILi2ELi2EN4cute5tupleIJNS5_1CILi64EEENS7_ILi128EEES8_EEENS_10bfloat16_tEfNS_4arch4Sm80ELb1ELb0ELb1ELb0ELb1ELb0ELb0ELb0ELi2ELi2ELi4ELi2ELb1EEENS1_21CollectiveEpilogueBwdISA_SB_SD_Li256ELb0ELb0ELi2EEENS1_25SingleTileBwdLPTSchedulerILb0ELi128ELb1EEEEEEEEEvNT_6ParamsE) ;  /* 0xffff855010007950 */ /* 0x000fea0003c3ffff */
        .type           $_ZN7cutlass13device_kernelIN5flash19enable_sm80_to_sm89INS1_16FlashAttnBwdSm80INS1_25CollectiveMainloopBwdSm80ILi2ELi2EN4cute5tupleIJNS5_1CILi64EEENS7_ILi128EEES8_EEENS_10bfloat16_tEfNS_4arch4Sm80ELb1ELb0ELb1ELb0ELb1ELb0ELb0ELb0ELi2ELi2ELi4ELi2ELb1EEENS1_21CollectiveEpilogueBwdISA_SB_SD_Li256ELb0ELb0ELi2EEENS1_25SingleTileBwdLPTSchedulerILb0ELi128ELb1EEEEEEEEEvNT_6ParamsE$_ZN4cute3eso3ESOILb0ELb1EJNS_15ArithmeticTupleIJiiEEEEEC2ERKS3_,@function
        .size           $_ZN7cutlass13device_kernelIN5flash19enable_sm80_to_sm89INS1_16FlashAttnBwdSm80INS1_25CollectiveMainloopBwdSm80ILi2ELi2EN4cute5tupleIJNS5_1CILi64EEENS7_ILi128EEES8_EEENS_10bfloat16_tEfNS_4arch4Sm80ELb1ELb0ELb1ELb0ELb1ELb0ELb0ELb0ELi2ELi2ELi4ELi2ELb1EEENS1_21CollectiveEpilogueBwdISA_SB_SD_Li256ELb0ELb0ELi2EEENS1_25SingleTileBwdLPTSchedulerILb0ELi128ELb1EEEEEEEEEvNT_6ParamsE$_ZN4cute3eso3ESOILb0ELb1EJNS_15ArithmeticTupleIJiiEEEEEC2ERKS3_,($_ZN7cutlass13device_kernelIN5flash19enable_sm80_to_sm89INS1_16FlashAttnBwdSm80INS1_25CollectiveMainloopBwdSm80ILi2ELi2EN4cute5tupleIJNS5_1CILi64EEENS7_ILi128EEES8_EEENS_10bfloat16_tEfNS_4arch4Sm80ELb1ELb0ELb1ELb0ELb1ELb0ELb0ELb0ELi2ELi2ELi4ELi2ELb1EEENS1_21CollectiveEpilogueBwdISA_SB_SD_Li256ELb0ELb0ELi2EEENS1_25SingleTileBwdLPTSchedulerILb0ELi128ELb1EEEEEEEEEvNT_6ParamsE$_ZN4cute3eso3ESOILb0ELb1EJNS_15ArithmeticTupleIJiiEEENS_1CILi0EEES5_S5_EEC2ERKS3_RKS5_SA_SA_ - $_ZN7cutlass13device_kernelIN5flash19enable_sm80_to_sm89INS1_16FlashAttnBwdSm80INS1_25CollectiveMainloopBwdSm80ILi2ELi2EN4cute5tupleIJNS5_1CILi64EEENS7_ILi128EEES8_EEENS_10bfloat16_tEfNS_4arch4Sm80ELb1ELb0ELb1ELb0ELb1ELb0ELb0ELb0ELi2ELi2ELi4ELi2ELb1EEENS1_21CollectiveEpilogueBwdISA_SB_SD_Li256ELb0ELb0ELi2EEENS1_25SingleTileBwdLPTSchedulerILb0ELi128ELb1EEEEEEEEEvNT_6ParamsE$_ZN4cute3eso3ESOILb0ELb1EJNS_15ArithmeticTupleIJiiEEEEEC2ERKS3_)
$_ZN7cutlass13device_kernelIN5flash19enable_sm80_to_sm89INS1_16FlashAttnBwdSm80INS1_25CollectiveMainloopBwdSm80ILi2ELi2EN4cute5tupleIJNS5_1CILi64EEENS7_ILi128EEES8_EEENS_10bfloat16_tEfNS_4arch4Sm80ELb1ELb0ELb1ELb0ELb1ELb0ELb0ELb0ELi2ELi2ELi4ELi2ELb1EEENS1_21CollectiveEpilogueBwdISA_SB_SD_Li256ELb0ELb0ELi2EEENS1_25SingleTileBwdLPTSchedulerILb0ELi128ELb1EEEEEEEEEvNT_6ParamsE$_ZN4cute3eso3ESOILb0ELb1EJNS_15ArithmeticTupleIJiiEEEEEC2ERKS3_:
[----:B------:R-:W-:Y:S02]  /*7ab0*/  IADD3 R7, R7, -c[0x0][0x20], RZ ;  /* 0x8000080007077a10 */ /* 0x000fe40007ffe0ff */
[----:B------:R-:W-:-:S03]  /*7ac0*/  MOV R9, 0x0 ;  /* 0x0000000000097802 */ /* 0x000fc60000000f00 */
[----:B------:R1:W-:Y:S04]  /*7ad0*/  STL [R7], R18 ;  /* 0x0000001207007387 */ /* 0x0003e80000100800 */
[----:B------:R1:W-:Y:S01]  /*7ae0*/  STL [R7+0x4], R16 ;  /* 0x0000041007007387 */ /* 0x0003e20000100800 */
[----:B------:R-:W-:Y:S05]  /*7af0*/  RET.REL.NODEC R8 `(_ZN7cutlass13device_kernelIN5flash19enable_sm80_to_sm89INS1_16FlashAttnBwdSm80INS1_25CollectiveMainloopBwdSm80ILi2ELi2EN4cute5tupleIJNS5_1CILi64EEENS7_ILi128EEES8_EEENS_10bfloat16_tEfNS_4arch4Sm80ELb1ELb0ELb1ELb0ELb1ELb0ELb0ELb0ELi2ELi2ELi4ELi2ELb1EEENS1_21CollectiveEpilogueBwdISA_SB_SD_Li256ELb0ELb0ELi2EEENS1_25SingleTileBwdLPTSchedulerILb0ELi128ELb1EEEEEEEEEvNT_6ParamsE) ;  /* 0xffff850008007950 */ /* 0x000fea0003c3ffff */
        .type           $_ZN7cutlass13device_kernelIN5flash19enable_sm80_to_sm89INS1_16FlashAttnBwdSm80INS1_25CollectiveMainloopBwdSm80ILi2ELi2EN4cute5tupleIJNS5_1CILi64EEENS7_ILi128EEES8_EEENS_10bfloat16_tEfNS_4arch4Sm80ELb1ELb0ELb1ELb0ELb1ELb0ELb0ELb0ELi2ELi2ELi4ELi2ELb1EEENS1_21CollectiveEpilogueBwdISA_SB_SD_Li256ELb0ELb0ELi2EEENS1_25SingleTileBwdLPTSchedulerILb0ELi128ELb1EEEEEEEEEvNT_6ParamsE$_ZN4cute3eso3ESOILb0ELb1EJNS_15ArithmeticTupleIJiiEEENS_1CILi0EEES5_S5_EEC2ERKS3_RKS5_SA_SA_,@function
        .size           $_ZN7cutlass13device_kernelIN5flash19enable_sm80_to_sm89INS1_16FlashAttnBwdSm80INS1_25CollectiveMainloopBwdSm80ILi2ELi2EN4cute5tupleIJNS5_1CILi64EEENS7_ILi128EEES8_EEENS_10bfloat16_tEfNS_4arch4Sm80ELb1ELb0ELb1ELb0ELb1ELb0ELb0ELb0ELi2ELi2ELi4ELi2ELb1EEENS1_21CollectiveEpilogueBwdISA_SB_SD_Li256ELb0ELb0ELi2EEENS1_25SingleTileBwdLPTSchedulerILb0ELi128ELb1EEEEEEEEEvNT_6ParamsE$_ZN4cute3eso3ESOILb0ELb1EJNS_15ArithmeticTupleIJiiEEENS_1CILi0EEES5_S5_EEC2ERKS3_RKS5_SA_SA_,($_ZN7cutlass13device_kernelIN5flash19enable_sm80_to_sm89INS1_16FlashAttnBwdSm80INS1_25CollectiveMainloopBwdSm80ILi2ELi2EN4cute5tupleIJNS5_1CILi64EEENS7_ILi128EEES8_EEENS_10bfloat16_tEfNS_4arch4Sm80ELb1ELb0ELb1ELb0ELb1ELb0ELb0ELb0ELi2ELi2ELi4ELi2ELb1EEENS1_21CollectiveEpilogueBwdISA_SB_SD_Li256ELb0ELb0ELi2EEENS1_25SingleTileBwdLPTSchedulerILb0ELi128ELb1EEEEEEEEEvNT_6ParamsE$_ZN4cute3eso3ESOILb0ELb1EJiEEC2ERKi - $_ZN7cutlass13device_kernelIN5flash19enable_sm80_to_sm89INS1_16FlashAttnBwdSm80INS1_25CollectiveMainloopBwdSm80ILi2ELi2EN4cute5tupleIJNS5_1CILi64EEENS7_ILi128EEES8_EEENS_10bfloat16_tEfNS_4arch4Sm80ELb1ELb0ELb1ELb0ELb1ELb0ELb0ELb0ELi2ELi2ELi4ELi2ELb1EEENS1_21CollectiveEpilogueBwdISA_SB_SD_Li256ELb0ELb0ELi2EEENS1_25SingleTileBwdLPTSchedulerILb0ELi128ELb1EEEEEEEEEvNT_6ParamsE$_ZN4cute3eso3ESOILb0ELb1EJNS_15ArithmeticTupleIJiiEEENS_1CILi0EEES5_S5_EEC2ERKS3_RKS5_SA_SA_)
$_ZN7cutlass13device_kernelIN5flash19enable_sm80_to_sm89INS1_16FlashAttnBwdSm80INS1_25CollectiveMainloopBwdSm80ILi2ELi2EN4cute5tupleIJNS5_1CILi64EEENS7_ILi128EEES8_EEENS_10bfloat16_tEfNS_4arch4Sm80ELb1ELb0ELb1ELb0ELb1ELb0ELb0ELb0ELi2ELi2ELi4ELi2ELb1EEENS1_21CollectiveEpilogueBwdISA_SB_SD_Li256ELb0ELb0ELi2EEENS1_25SingleTileBwdLPTSchedulerILb0ELi128ELb1EEEEEEEEEvNT_6ParamsE$_ZN4cute3eso3ESOILb0ELb1EJNS_15ArithmeticTupleIJiiEEENS_1CILi0EEES5_S5_EEC2ERKS3_RKS5_SA_SA_:
[----:B------:R-:W-:Y:S02]  /*7b00*/  IADD3 R9, R23, -c[0x0][0x20], RZ ;  /* 0x8000080017097a10 */ /* 0x000fe40007ffe0ff */
[----:B------:R-:W-:-:S03]  /*7b10*/  MOV R11, 0x0 ;  /* 0x00000000000b7802 */ /* 0x000fc60000000f00 */
[----:B------:R1:W-:Y:S04]  /*7b20*/  STL [R9], R8 ;  /* 0x0000000809007387 */ /* 0x0003e80000100800 */
[----:B------:R1:W-:Y:S01]  /*7b30*/  STL [R9+0x4], R16 ;  /* 0x0000041009007387 */ /* 0x0003e20000100800 */
[----:B------:R-:W-:Y:S05]  /*7b40*/  RET.REL.NODEC R10 `(_ZN7cutlass13device_kernelIN5flash19enable_sm80_to_sm89INS1_16FlashAttnBwdSm80INS1_25CollectiveMainloopBwdSm80ILi2ELi2EN4cute5tupleIJNS5_1CILi64EEENS7_ILi128EEES8_EEENS_10bfloat16_tEfNS_4arch4Sm80ELb1ELb0ELb1ELb0ELb1ELb0ELb0ELb0ELi2ELi2ELi4ELi2ELb1EEENS1_21CollectiveEpilogueBwdISA_SB_SD_Li256ELb0ELb0ELi2EEENS1_25SingleTileBwdLPTSchedulerILb0ELi128ELb1EEEEEEEEEvNT_6ParamsE) ;  /* 0xffff84b00a007950 */ /* 0x000fea0003c3ffff */
        .type           $_ZN7cutlass13device_kernelIN5flash19enable_sm80_to_sm89INS1_16FlashAttnBwdSm80INS1_25CollectiveMainloopBwdSm80ILi2ELi2EN4cute5tupleIJNS5_1CILi64EEENS7_ILi128EEES8_EEENS_10bfloat16_tEfNS_4arch4Sm80ELb1ELb0ELb1ELb0ELb1ELb0ELb0ELb0ELi2ELi2ELi4ELi2ELb1EEENS1_21CollectiveEpilogueBwdISA_SB_SD_Li256ELb0ELb0ELi2EEENS1_25SingleTileBwdLPTSchedulerILb0ELi128ELb1EEEEEEEEEvNT_6ParamsE$_ZN4cute3eso3ESOILb0ELb1EJiEEC2ERKi,@function
        .size           $_ZN7cutlass13device_kernelIN5flash19enable_sm80_to_sm89INS1_16FlashAttnBwdSm80INS1_25CollectiveMainloopBwdSm80ILi2ELi2EN4cute5tupleIJNS5_1CILi64EEENS7_ILi128EEES8_EEENS_10bfloat16_tEfNS_4arch4Sm80ELb1ELb0ELb1ELb0ELb1ELb0ELb0ELb0ELi2ELi2ELi4ELi2ELb1EEENS1_21CollectiveEpilogueBwdISA_SB_SD_Li256ELb0ELb0ELi2EEENS1_25SingleTileBwdLPTSchedulerILb0ELi128ELb1EEEEEEEEEvNT_6ParamsE$_ZN4cute3eso3ESOILb0ELb1EJiEEC2ERKi,($_ZN7cutlass13device_kernelIN5flash19enable_sm80_to_sm89INS1_16FlashAttnBwdSm80INS1_25CollectiveMainloopBwdSm80ILi2ELi2EN4cute5tupleIJNS5_1CILi64EEENS7_ILi128EEES8_EEENS_10bfloat16_tEfNS_4arch4Sm80ELb1ELb0ELb1ELb0ELb1ELb0ELb0ELb0ELi2ELi2ELi4ELi2ELb1EEENS1_21CollectiveEpilogueBwdISA_SB_SD_Li256ELb0ELb0ELi2EEENS1_25SingleTileBwdLPTSchedulerILb0ELi128ELb1EEEEEEEEEvNT_6ParamsE$_ZN4cute3eso3ESOILb0ELb1EJiNS_1CILi0EEEEEC2ERKiRKS3_ - $_ZN7cutlass13device_kernelIN5flash19enable_sm80_to_sm89INS1_16FlashAttnBwdSm80INS1_25CollectiveMainloopBwdSm80ILi2ELi2EN4cute5tupleIJNS5_1CILi64EEENS7_ILi128EEES8_EEENS_10bfloat16_tEfNS_4arch4Sm80ELb1ELb0ELb1ELb0ELb1ELb0ELb0ELb0ELi2ELi2ELi4ELi2ELb1EEENS1_21CollectiveEpilogueBwdISA_SB_SD_Li256ELb0ELb0ELi2EEENS1_25SingleTileBwdLPTSchedulerILb0ELi128ELb1EEEEEEEEEvNT_6ParamsE$_ZN4cute3eso3ESOILb0ELb1EJiEEC2ERKi)
$_ZN7cutlass13device_kernelIN5flash19enable_sm80_to_sm89INS1_16FlashAttnBwdSm80INS1_25CollectiveMainloopBwdSm80ILi2ELi2EN4cute5tupleIJNS5_1CILi64EEENS7_ILi128EEES8_EEENS_10bfloat16_tEfNS_4arch4Sm80ELb1ELb0ELb1ELb0ELb1ELb0ELb0ELb0ELi2ELi2ELi4ELi2ELb1EEENS1_21CollectiveEpilogueBwdISA_SB_SD_Li256ELb0ELb0ELi2EEENS1_25SingleTileBwdLPTSchedulerILb0ELi128ELb1EEEEEEEEEvNT_6ParamsE$_ZN4cute3eso3ESOILb0ELb1EJiEEC2ERKi:
[----:B------:R-:W-:Y:S01]  /*7b50*/  IADD3 R6, R6, -c[0x0][0x20], RZ ;  /* 0x8000080006067a10 */ /* 0x000fe20007ffe0ff */
[----:B------:R-:W-:Y:S01]  /*7b60*/  IMAD.MOV.U32 R128, RZ, RZ, R18 ;  /* 0x000000ffff807224 */ /* 0x000fe200078e0012 */
[----:B------:R-:W-:-:S03]  /*7b70*/  MOV R129, 0x0 ;  /* 0x0000000000817802 */ /* 0x000fc60000000f00 */
[----:B------:R1:W-:Y:S01]  /*7b80*/  STL [R6], R7 ;  /* 0x0000000706007387 */ /* 0x0003e20000100800 */
[----:B------:R-:W-:Y:S05]  /*7b90*/  RET.REL.NODEC R128 `(_ZN7cutlass13device_kernelIN5flash19enable_sm80_to_sm89INS1_16FlashAttnBwdSm80INS1_25CollectiveMainloopBwdSm80ILi2ELi2EN4cute5tupleIJNS5_1CILi64EEENS7_ILi128EEES8_EEENS_10bfloat16_tEfNS_4arch4Sm80ELb1ELb0ELb1ELb0ELb1ELb0ELb0ELb0ELi2ELi2ELi4ELi2ELb1EEENS1_21CollectiveEpilogueBwdISA_SB_SD_Li256ELb0ELb0ELi2EEENS1_25SingleTileBwdLPTSchedulerILb0ELi128ELb1EEEEEEEEEvNT_6ParamsE) ;  /* 0xffff846080007950 */ /* 0x000fea0003c3ffff */
        .type           $_ZN7cutlass13device_kernelIN5flash19enable_sm80_to_sm89INS1_16FlashAttnBwdSm80INS1_25CollectiveMainloopBwdSm80ILi2ELi2EN4cute5tupleIJNS5_1CILi64EEENS7_ILi128EEES8_EEENS_10bfloat16_tEfNS_4arch4Sm80ELb1ELb0ELb1ELb0ELb1ELb0ELb0ELb0ELi2ELi2ELi4ELi2ELb1EEENS1_21CollectiveEpilogueBwdISA_SB_SD_Li256ELb0ELb0ELi2EEENS1_25SingleTileBwdLPTSchedulerILb0ELi128ELb1EEEEEEEEEvNT_6ParamsE$_ZN4cute3eso3ESOILb0ELb1EJiNS_1CILi0EEEEEC2ERKiRKS3_,@function
        .size           $_ZN7cutlass13device_kernelIN5flash19enable_sm80_to_sm89INS1_16FlashAttnBwdSm80INS1_25CollectiveMainloopBwdSm80ILi2ELi2EN4cute5tupleIJNS5_1CILi64EEENS7_ILi128EEES8_EEENS_10bfloat16_tEfNS_4arch4Sm80ELb1ELb0ELb1ELb0ELb1ELb0ELb0ELb0ELi2ELi2ELi4ELi2ELb1EEENS1_21CollectiveEpilogueBwdISA_SB_SD_Li256ELb0ELb0ELi2EEENS1_25SingleTileBwdLPTSchedulerILb0ELi128ELb1EEEEEEEEEvNT_6ParamsE$_ZN4cute3eso3ESOILb0ELb1EJiNS_1CILi0EEEEEC2ERKiRKS3_,($_ZN7cutlass13device_kernelIN5flash19enable_sm80_to_sm89INS1_16FlashAttnBwdSm80INS1_25CollectiveMainloopBwdSm80ILi2ELi2EN4cute5tupleIJNS5_1CILi64EEENS7_ILi128EEES8_EEENS_10bfloat16_tEfNS_4arch4Sm80ELb1ELb0ELb1ELb0ELb1ELb0ELb0ELb0ELi2ELi2ELi4ELi2ELb1EEENS1_21CollectiveEpilogueBwdISA_SB_SD_Li256ELb0ELb0ELi2EEENS1_25SingleTileBwdLPTSchedulerILb0ELi128ELb1EEEEEEEEEvNT_6ParamsE$_ZN4cute3eso3ESOILb0ELb1EJlEEC2ERKl - $_ZN7cutlass13device_kernelIN5flash19enable_sm80_to_sm89INS1_16FlashAttnBwdSm80INS1_25CollectiveMainloopBwdSm80ILi2ELi2EN4cute5tupleIJNS5_1CILi64EEENS7_ILi128EEES8_EEENS_10bfloat16_tEfNS_4arch4Sm80ELb1ELb0ELb1ELb0ELb1ELb0ELb0ELb0ELi2ELi2ELi4ELi2ELb1EEENS1_21CollectiveEpilogueBwdISA_SB_SD_Li256ELb0ELb0ELi2EEENS1_25SingleTileBwdLPTSchedulerILb0ELi128ELb1EEEEEEEEEvNT_6ParamsE$_ZN4cute3eso3ESOILb0ELb1EJiNS_1CILi0EEEEEC2ERKiRKS3_)
$_ZN7cutlass13device_kernelIN5flash19enable_sm80_to_sm89INS1_16FlashAttnBwdSm80INS1_25CollectiveMainloopBwdSm80ILi2ELi2EN4cute5tupleIJNS5_1CILi64EEENS7_ILi128EEES8_EEENS_10bfloat16_tEfNS_4arch4Sm80ELb1ELb0ELb1ELb0ELb1ELb0ELb0ELb0ELi2ELi2ELi4ELi2ELb1EEENS1_21CollectiveEpilogueBwdISA_SB_SD_Li256ELb0ELb0ELi2EEENS1_25SingleTileBwdLPTSchedulerILb0ELi128ELb1EEEEEEEEEvNT_6ParamsE$_ZN4cute3eso3ESOILb0ELb1EJiNS_1CILi0EEEEEC2ERKiRKS3_:
[----:B------:R-:W-:Y:S02]  /*7ba0*/  IADD3 R6, R6, -c[0x0][0x20], RZ ;  /* 0x8000080006067a10 */ /* 0x000fe40007ffe0ff */
[----:B------:R-:W-:-:S03]  /*7bb0*/  MOV R9, 0x0 ;  /* 0x0000000000097802 */ /* 0x000fc60000000f00 */
[----:B------:R1:W-:Y:S01]  /*7bc0*/  STL [R6], R7 ;  /* 0x0000000706007387 */ /* 0x0003e20000100800 */
[----:B------:R-:W-:Y:S05]  /*7bd0*/  RET.REL.NODEC R8 `(_ZN7cutlass13device_kernelIN5flash19enable_sm80_to_sm89INS1_16FlashAttnBwdSm80INS1_25CollectiveMainloopBwdSm80ILi2ELi2EN4cute5tupleIJNS5_1CILi64EEENS7_ILi128EEES8_EEENS_10bfloat16_tEfNS_4arch4Sm80ELb1ELb0ELb1ELb0ELb1ELb0ELb0ELb0ELi2ELi2ELi4ELi2ELb1EEENS1_21CollectiveEpilogueBwdISA_SB_SD_Li256ELb0ELb0ELi2EEENS1_25SingleTileBwdLPTSchedulerILb0ELi128ELb1EEEEEEEEEvNT_6ParamsE) ;  /* 0xffff842008007950 */ /* 0x000fea0003c3ffff */
        .type           $_ZN7cutlass13device_kernelIN5flash19enable_sm80_to_sm89INS1_16FlashAttnBwdSm80INS1_25CollectiveMainloopBwdSm80ILi2ELi2EN4cute5tupleIJNS5_1CILi64EEENS7_ILi128EEES8_EEENS_10bfloat16_tEfNS_4arch4Sm80ELb1ELb0ELb1ELb0ELb1ELb0ELb0ELb0ELi2ELi2ELi4ELi2ELb1EEENS1_21CollectiveEpilogueBwdISA_SB_SD_Li256ELb0ELb0ELi2EEENS1_25SingleTileBwdLPTSchedulerILb0ELi128ELb1EEEEEEEEEvNT_6ParamsE$_ZN4cute3eso3ESOILb0ELb1EJlEEC2ERKl,@function
        .size           $_ZN7cutlass13device_kernelIN5flash19enable_sm80_to_sm89INS1_16FlashAttnBwdSm80INS1_25CollectiveMainloopBwdSm80ILi2ELi2EN4cute5tupleIJNS5_1CILi64EEENS7_ILi128EEES8_EEENS_10bfloat16_tEfNS_4arch4Sm80ELb1ELb0ELb1ELb0ELb1ELb0ELb0ELb0ELi2ELi2ELi4ELi2ELb1EEENS1_21CollectiveEpilogueBwdISA_SB_SD_Li256ELb0ELb0ELi2EEENS1_25SingleTileBwdLPTSchedulerILb0ELi128ELb1EEEEEEEEEvNT_6ParamsE$_ZN4cute3eso3ESOILb0ELb1EJlEEC2ERKl,($_ZN7cutlass13device_kernelIN5flash19enable_sm80_to_sm89INS1_16FlashAttnBwdSm80INS1_25CollectiveMainloopBwdSm80ILi2ELi2EN4cute5tupleIJNS5_1CILi64EEENS7_ILi128EEES8_EEENS_10bfloat16_tEfNS_4arch4Sm80ELb1ELb0ELb1ELb0ELb1ELb0ELb0ELb0ELi2ELi2ELi4ELi2ELb1EEENS1_21CollectiveEpilogueBwdISA_SB_SD_Li256ELb0ELb0ELi2EEENS1_25SingleTileBwdLPTSchedulerILb0ELi128ELb1EEEEEEEEEvNT_6ParamsE$_ZN4cute3eso3ESOILb1ELb0EJNS_10UnderscoreES2_S2_iEEC2ERKS2_S5_S5_RKi - $_ZN7cutlass13device_kernelIN5flash19enable_sm80_to_sm89INS1_16FlashAttnBwdSm80INS1_25CollectiveMainloopBwdSm80ILi2ELi2EN4cute5tupleIJNS5_1CILi64EEENS7_ILi128EEES8_EEENS_10bfloat16_tEfNS_4arch4Sm80ELb1ELb0ELb1ELb0ELb1ELb0ELb0ELb0ELi2ELi2ELi4ELi2ELb1EEENS1_21CollectiveEpilogueBwdISA_SB_SD_Li256ELb0ELb0ELi2EEENS1_25SingleTileBwdLPTSchedulerILb0ELi128ELb1EEEEEEEEEvNT_6ParamsE$_ZN4cute3eso3ESOILb0ELb1EJlEEC2ERKl)
$_ZN7cutlass13device_kernelIN5flash19enable_sm80_to_sm89INS1_16FlashAttnBwdSm80INS1_25CollectiveMainloopBwdSm80ILi2ELi2EN4cute5tupleIJNS5_1CILi64EEENS7_ILi128EEES8_EEENS_10bfloat16_tEfNS_4arch4Sm80ELb1ELb0ELb1ELb0ELb1ELb0ELb0ELb0ELi2ELi2ELi4ELi2ELb1EEENS1_21CollectiveEpilogueBwdISA_SB_SD_Li256ELb0ELb0ELi2EEENS1_25SingleTileBwdLPTSchedulerILb0ELi128ELb1EEEEEEEEEvNT_6ParamsE$_ZN4cute3eso3ESOILb0ELb1EJlEEC2ERKl:
[----:B------:R-:W-:Y:S01]  /*7be0*/  IADD3 R9, R9, -c[0x0][0x20], RZ ;  /* 0x8000080009097a10 */ /* 0x000fe20007ffe0ff */
[----:B------:R-:W-:Y:S01]  /*7bf0*/  IMAD.MOV.U32 R128, RZ, RZ, R10 ;  /* 0x000000ffff807224 */ /* 0x000fe200078e000a */
[----:B------:R-:W-:-:S03]  /*7c00*/  MOV R129, 0x0 ;  /* 0x0000000000817802 */ /* 0x000fc60000000f00 */
[----:B------:R1:W-:Y:S01]  /*7c10*/  STL.64 [R9], R6 ;  /* 0x0000000609007387 */ /* 0x0003e20000100a00 */
[----:B------:R-:W-:Y:S05]  /*7c20*/  RET.REL.NODEC R128 `(_ZN7cutlass13device_kernelIN5flash19enable_sm80_to_sm89INS1_16FlashAttnBwdSm80INS1_25CollectiveMainloopBwdSm80ILi2ELi2EN4cute5tupleIJNS5_1CILi64EEENS7_ILi128EEES8_EEENS_10bfloat16_tEfNS_4arch4Sm80ELb1ELb0ELb1ELb0ELb1ELb0ELb0ELb0ELi2ELi2ELi4ELi2ELb1EEENS1_21CollectiveEpilogueBwdISA_SB_SD_Li256ELb0ELb0ELi2EEENS1_25SingleTileBwdLPTSchedulerILb0ELi128ELb1EEEEEEEEEvNT_6ParamsE) ;  /* 0xffff83d080007950 */ /* 0x000fea0003c3ffff */
        .type           $_ZN7cutlass13device_kernelIN5flash19enable_sm80_to_sm89INS1_16FlashAttnBwdSm80INS1_25CollectiveMainloopBwdSm80ILi2ELi2EN4cute5tupleIJNS5_1CILi64EEENS7_ILi128EEES8_EEENS_10bfloat16_tEfNS_4arch4Sm80ELb1ELb0ELb1ELb0ELb1ELb0ELb0ELb0ELi2ELi2ELi4ELi2ELb1EEENS1_21CollectiveEpilogueBwdISA_SB_SD_Li256ELb0ELb0ELi2EEENS1_25SingleTileBwdLPTSchedulerILb0ELi128ELb1EEEEEEEEEvNT_6ParamsE$_ZN4cute3eso3ESOILb1ELb0EJNS_10UnderscoreES2_S2_iEEC2ERKS2_S5_S5_RKi,@function
        .size           $_ZN7cutlass13device_kernelIN5flash19enable_sm80_to_sm89INS1_16FlashAttnBwdSm80INS1_25CollectiveMainloopBwdSm80ILi2ELi2EN4cute5tupleIJNS5_1CILi64EEENS7_ILi128EEES8_EEENS_10bfloat16_tEfNS_4arch4Sm80ELb1ELb0ELb1ELb0ELb1ELb0ELb0ELb0ELi2ELi2ELi4ELi2ELb1EEENS1_21CollectiveEpilogueBwdISA_SB_SD_Li256ELb0ELb0ELi2EEENS1_25SingleTileBwdLPTSchedulerILb0ELi128ELb1EEEEEEEEEvNT_6ParamsE$_ZN4cute3eso3ESOILb1ELb0EJNS_10UnderscoreES2_S2_iEEC2ERKS2_S5_S5_RKi,($_ZN7cutlass13device_kernelIN5flash19enable_sm80_to_sm89INS1_16FlashAttnBwdSm80INS1_25CollectiveMainloopBwdSm80ILi2ELi2EN4cute5tupleIJNS5_1CILi64EEENS7_ILi128EEES8_EEENS_10bfloat16_tEfNS_4arch4Sm80ELb1ELb0ELb1ELb0ELb1ELb0ELb0ELb0ELi2ELi2ELi4ELi2ELb1EEENS1_21CollectiveEpilogueBwdISA_SB_SD_Li256ELb0ELb0ELi2EEENS1_25SingleTileBwdLPTSchedulerILb0ELi128ELb1EEEEEEEEEvNT_6ParamsE$_ZN4cute3eso3ESOILb1ELb0EJNS_10UnderscoreES2_iEEC2ERKS2_S5_RKi - $_ZN7cutlass13device_kernelIN5flash19enable_sm80_to_sm89INS1_16FlashAttnBwdSm80INS1_25CollectiveMainloopBwdSm80ILi2ELi2EN4cute5tupleIJNS5_1CILi64EEENS7_ILi128EEES8_EEENS_10bfloat16_tEfNS_4arch4Sm80ELb1ELb0ELb1ELb0ELb1ELb0ELb0ELb0ELi2ELi2ELi4ELi2ELb1EEENS1_21CollectiveEpilogueBwdISA_SB_SD_Li256ELb0ELb0ELi2EEENS1_25SingleTileBwdLPTSchedulerILb0ELi128ELb1EEEEEEEEEvNT_6ParamsE$_ZN4cute3eso3ESOILb1ELb0EJNS_10UnderscoreES2_S2_iEEC2ERKS2_S5_S5_RKi)
$_ZN7cutlass13device_kernelIN5flash19enable_sm80_to_sm89INS1_16FlashAttnBwdSm80INS1_25CollectiveMainloopBwdSm80ILi2ELi2EN4cute5tupleIJNS5_1CILi64EEENS7_ILi128EEES8_EEENS_10bfloat16_tEfNS_4arch4Sm80ELb1ELb0ELb1ELb0ELb1ELb0ELb0ELb0ELi2ELi2ELi4ELi2ELb1EEENS1_21CollectiveEpilogueBwdISA_SB_SD_Li256ELb0ELb0ELi2EEENS1_25SingleTileBwdLPTSchedulerILb0ELi128ELb1EEEEEEEEEvNT_6ParamsE$_ZN4cute3eso3ESOILb1ELb0EJNS_10UnderscoreES2_S2_iEEC2ERKS2_S5_S5_RKi:
[----:B------:R-:W-:Y:S02]  /*7c30*/  IADD3 R6, R4, -c[0x0][0x20], RZ ;  /* 0x8000080004067a10 */ /* 0x000fe40007ffe0ff */
[----:B------:R-:W-:-:S03]  /*7c40*/  MOV R9, 0x0 ;  /* 0x0000000000097802 */ /* 0x000fc60000000f00 */
[----:B------:R1:W-:Y:S01]  /*7c50*/  STL [R6], R7 ;  /* 0x0000000706007387 */ /* 0x0003e20000100800 */
[----:B------:R-:W-:Y:S05]  /*7c60*/  RET.REL.NODEC R8 `(_ZN7cutlass13device_kernelIN5flash19enable_sm80_to_sm89INS1_16FlashAttnBwdSm80INS1_25CollectiveMainloopBwdSm80ILi2ELi2EN4cute5tupleIJNS5_1CILi64EEENS7_ILi128EEES8_EEENS_10bfloat16_tEfNS_4arch4Sm80ELb1ELb0ELb1ELb0ELb1ELb0ELb0ELb0ELi2ELi2ELi4ELi2ELb1EEENS1_21CollectiveEpilogueBwdISA_SB_SD_Li256ELb0ELb0ELi2EEENS1_25SingleTileBwdLPTSchedulerILb0ELi128ELb1EEEEEEEEEvNT_6ParamsE) ;  /* 0xffff839008007950 */ /* 0x000fea0003c3ffff */
        .type           $_ZN7cutlass13device_kernelIN5flash19enable_sm80_to_sm89INS1_16FlashAttnBwdSm80INS1_25CollectiveMainloopBwdSm80ILi2ELi2EN4cute5tupleIJNS5_1CILi64EEENS7_ILi128EEES8_EEENS_10bfloat16_tEfNS_4arch4Sm80ELb1ELb0ELb1ELb0ELb1ELb0ELb0ELb0ELi2ELi2ELi4ELi2ELb1EEENS1_21CollectiveEpilogueBwdISA_SB_SD_Li256ELb0ELb0ELi2EEENS1_25SingleTileBwdLPTSchedulerILb0ELi128ELb1EEEEEEEEEvNT_6ParamsE$_ZN4cute3eso3ESOILb1ELb0EJNS_10UnderscoreES2_iEEC2ERKS2_S5_RKi,@function
        .size           $_ZN7cutlass13device_kernelIN5flash19enable_sm80_to_sm89INS1_16FlashAttnBwdSm80INS1_25CollectiveMainloopBwdSm80ILi2ELi2EN4cute5tupleIJNS5_1CILi64EEENS7_ILi128EEES8_EEENS_10bfloat16_tEfNS_4arch4Sm80ELb1ELb0ELb1ELb0ELb1ELb0ELb0ELb0ELi2ELi2ELi4ELi2ELb1EEENS1_21CollectiveEpilogueBwdISA_SB_SD_Li256ELb0ELb0ELi2EEENS1_25SingleTileBwdLPTSchedulerILb0ELi128ELb1EEEEEEEEEvNT_6ParamsE$_ZN4cute3eso3ESOILb1ELb0EJNS_10UnderscoreES2_iEEC2ERKS2_S5_RKi,($_ZN7cutlass13device_kernelIN5flash19enable_sm80_to_sm89INS1_16FlashAttnBwdSm80INS1_25CollectiveMainloopBwdSm80ILi2ELi2EN4cute5tupleIJNS5_1CILi64EEENS7_ILi128EEES8_EEENS_10bfloat16_tEfNS_4arch4Sm80ELb1ELb0ELb1ELb0ELb1ELb0ELb0ELb0ELi2ELi2ELi4ELi2ELb1EEENS1_21CollectiveEpilogueBwdISA_SB_SD_Li256ELb0ELb0ELi2EEENS1_25SingleTileBwdLPTSchedulerILb0ELi128ELb1EEEEEEEEEvNT_6ParamsE$_ZN4cute3eso3ESOILb1ELb0EJNS_10UnderscoreEiEEC2ERKS2_RKi - $_ZN7cutlass13device_kernelIN5flash19enable_sm80_to_sm89INS1_16FlashAttnBwdSm80INS1_25CollectiveMainloopBwdSm80ILi2ELi2EN4cute5tupleIJNS5_1CILi64EEENS7_ILi128EEES8_EEENS_10bfloat16_tEfNS_4arch4Sm80ELb1ELb0ELb1ELb0ELb1ELb0ELb0ELb0ELi2ELi2ELi4ELi2ELb1EEENS1_21CollectiveEpilogueBwdISA_SB_SD_Li256ELb0ELb0ELi2EEENS1_25SingleTileBwdLPTSchedulerILb0ELi128ELb1EEEEEEEEEvNT_6ParamsE$_ZN4cute3eso3ESOILb1ELb0EJNS_10UnderscoreES2_iEEC2ERKS2_S5_RKi)
$_ZN7cutlass13device_kernelIN5flash19enable_sm80_to_sm89INS1_16FlashAttnBwdSm80INS1_25CollectiveMainloopBwdSm80ILi2ELi2EN4cute5tupleIJNS5_1CILi64EEENS7_ILi128EEES8_EEENS_10bfloat16_tEfNS_4arch4Sm80ELb1ELb0ELb1ELb0ELb1ELb0ELb0ELb0ELi2ELi2ELi4ELi2ELb1EEENS1_21CollectiveEpilogueBwdISA_SB_SD_Li256ELb0ELb0ELi2EEENS1_25SingleTileBwdLPTSchedulerILb0ELi128ELb1EEEEEEEEEvNT_6ParamsE$_ZN4cute3eso3ESOILb1ELb0EJNS_10UnderscoreES2_iEEC2ERKS2_S5_RKi:
[----:B------:R-:W-:Y:S02]  /*7c70*/  IADD3 R6, R4, -c[0x0][0x20], RZ ;  /* 0x8000080004067a10 */ /* 0x000fe40007ffe0ff */
[----:B------:R-:W-:-:S03]  /*7c80*/  MOV R9, 0x0 ;  /* 0x0000000000097802 */ /* 0x000fc60000000f00 */
[----:B------:R1:W-:Y:S01]  /*7c90*/  STL [R6], R17 ;  /* 0x0000001106007387 */ /* 0x0003e20000100800 */
[----:B------:R-:W-:Y:S05]  /*7ca0*/  RET.REL.NODEC R8 `(_ZN7cutlass13device_kernelIN5flash19enable_sm80_to_sm89INS1_16FlashAttnBwdSm80INS1_25CollectiveMainloopBwdSm80ILi2ELi2EN4cute5tupleIJNS5_1CILi64EEENS7_ILi128EEES8_EEENS_10bfloat16_tEfNS_4arch4Sm80ELb1ELb0ELb1ELb0ELb1ELb0ELb0ELb0ELi2ELi2ELi4ELi2ELb1EEENS1_21CollectiveEpilogueBwdISA_SB_SD_Li256ELb0ELb0ELi2EEENS1_25SingleTileBwdLPTSchedulerILb0ELi128ELb1EEEEEEEEEvNT_6ParamsE) ;  /* 0xffff835008007950 */ /* 0x000fea0003c3ffff */
        .type           $_ZN7cutlass13device_kernelIN5flash19enable_sm80_to_sm89INS1_16FlashAttnBwdSm80INS1_25CollectiveMainloopBwdSm80ILi2ELi2EN4cute5tupleIJNS5_1CILi64EEENS7_ILi128EEES8_EEENS_10bfloat16_tEfNS_4arch4Sm80ELb1ELb0ELb1ELb0ELb1ELb0ELb0ELb0ELi2ELi2ELi4ELi2ELb1EEENS1_21CollectiveEpilogueBwdISA_SB_SD_Li256ELb0ELb0ELi2EEENS1_25SingleTileBwdLPTSchedulerILb0ELi128ELb1EEEEEEEEEvNT_6ParamsE$_ZN4cute3eso3ESOILb1ELb0EJNS_10UnderscoreEiEEC2ERKS2_RKi,@function
        .size           $_ZN7cutlass13device_kernelIN5flash19enable_sm80_to_sm89INS1_16FlashAttnBwdSm80INS1_25CollectiveMainloopBwdSm80ILi2ELi2EN4cute5tupleIJNS5_1CILi64EEENS7_ILi128EEES8_EEENS_10bfloat16_tEfNS_4arch4Sm80ELb1ELb0ELb1ELb0ELb1ELb0ELb0ELb0ELi2ELi2ELi4ELi2ELb1EEENS1_21CollectiveEpilogueBwdISA_SB_SD_Li256ELb0ELb0ELi2EEENS1_25SingleTileBwdLPTSchedulerILb0ELi128ELb1EEEEEEEEEvNT_6ParamsE$_ZN4cute3eso3ESOILb1ELb0EJNS_10UnderscoreEiEEC2ERKS2_RKi,($_ZN7cutlass13device_kernelIN5flash19enable_sm80_to_sm89INS1_16FlashAttnBwdSm80INS1_25CollectiveMainloopBwdSm80ILi2ELi2EN4cute5tupleIJNS5_1CILi64EEENS7_ILi128EEES8_EEENS_10bfloat16_tEfNS_4arch4Sm80ELb1ELb0ELb1ELb0ELb1ELb0ELb0ELb0ELi2ELi2ELi4ELi2ELb1EEENS1_21CollectiveEpilogueBwdISA_SB_SD_Li256ELb0ELb0ELi2EEENS1_25SingleTileBwdLPTSchedulerILb0ELi128ELb1EEEEEEEEEvNT_6ParamsE$_ZN4cute3eso3ESOILb1ELb0EJNS_10UnderscoreEiiEEC2ERKS2_RKiS7_ - $_ZN7cutlass13device_kernelIN5flash19enable_sm80_to_sm89INS1_16FlashAttnBwdSm80INS1_25CollectiveMainloopBwdSm80ILi2ELi2EN4cute5tupleIJNS5_1CILi64EEENS7_ILi128EEES8_EEENS_10bfloat16_tEfNS_4arch4Sm80ELb1ELb0ELb1ELb0ELb1ELb0ELb0ELb0ELi2ELi2ELi4ELi2ELb1EEENS1_21CollectiveEpilogueBwdISA_SB_SD_Li256ELb0ELb0ELi2EEENS1_25SingleTileBwdLPTSchedulerILb0ELi128ELb1EEEEEEEEEvNT_6ParamsE$_ZN4cute3eso3ESOILb1ELb0EJNS_10UnderscoreEiEEC2ERKS2_RKi)
$_ZN7cutlass13device_kernelIN5flash19enable_sm80_to_sm89INS1_16FlashAttnBwdSm80INS1_25CollectiveMainloopBwdSm80ILi2ELi2EN4cute5tupleIJNS5_1CILi64EEENS7_ILi128EEES8_EEENS_10bfloat16_tEfNS_4arch4Sm80ELb1ELb0ELb1ELb0ELb1ELb0ELb0ELb0ELi2ELi2ELi4ELi2ELb1EEENS1_21CollectiveEpilogueBwdISA_SB_SD_Li256ELb0ELb0ELi2EEENS1_25SingleTileBwdLPTSchedulerILb0ELi128ELb1EEEEEEEEEvNT_6ParamsE$_ZN4cute3eso3ESOILb1ELb0EJNS_10UnderscoreEiEEC2ERKS2_RKi:
[----:B------:R-:W-:Y:S02]  /*7cb0*/  IADD3 R6, R13, -c[0x0][0x20], RZ ;  /* 0x800008000d067a10 */ /* 0x000fe40007ffe0ff */
[----:B------:R-:W-:-:S03]  /*7cc0*/  MOV R17, 0x0 ;  /* 0x0000000000117802 */ /* 0x000fc60000000f00 */
[----:B------:R1:W-:Y:S01]  /*7cd0*/  STL [R6], R7 ;  /* 0x0000000706007387 */ /* 0x0003e20000100800 */
[----:B------:R-:W-:Y:S05]  /*7ce0*/  RET.REL.NODEC R16 `(_ZN7cutlass13device_kernelIN5flash19enable_sm80_to_sm89INS1_16FlashAttnBwdSm80INS1_25CollectiveMainloopBwdSm80ILi2ELi2EN4cute5tupleIJNS5_1CILi64EEENS7_ILi128EEES8_EEENS_10bfloat16_tEfNS_4arch4Sm80ELb1ELb0ELb1ELb0ELb1ELb0ELb0ELb0ELi2ELi2ELi4ELi2ELb1EEENS1_21CollectiveEpilogueBwdISA_SB_SD_Li256ELb0ELb0ELi2EEENS1_25SingleTileBwdLPTSchedulerILb0ELi128ELb1EEEEEEEEEvNT_6ParamsE) ;  /* 0xffff831010007950 */ /* 0x000fea0003c3ffff */
        .type           $_ZN7cutlass13device_kernelIN5flash19enable_sm80_to_sm89INS1_16FlashAttnBwdSm80INS1_25CollectiveMainloopBwdSm80ILi2ELi2EN4cute5tupleIJNS5_1CILi64EEENS7_ILi128EEES8_EEENS_10bfloat16_tEfNS_4arch4Sm80ELb1ELb0ELb1ELb0ELb1ELb0ELb0ELb0ELi2ELi2ELi4ELi2ELb1EEENS1_21CollectiveEpilogueBwdISA_SB_SD_Li256ELb0ELb0ELi2EEENS1_25SingleTileBwdLPTSchedulerILb0ELi128ELb1EEEEEEEEEvNT_6ParamsE$_ZN4cute3eso3ESOILb1ELb0EJNS_10UnderscoreEiiEEC2ERKS2_RKiS7_,@function
        .size           $_ZN7cutlass13device_kernelIN5flash19enable_sm80_to_sm89INS1_16FlashAttnBwdSm80INS1_25CollectiveMainloopBwdSm80ILi2ELi2EN4cute5tupleIJNS5_1CILi64EEENS7_ILi128EEES8_EEENS_10bfloat16_tEfNS_4arch4Sm80ELb1ELb0ELb1ELb0ELb1ELb0ELb0ELb0ELi2ELi2ELi4ELi2ELb1EEENS1_21CollectiveEpilogueBwdISA_SB_SD_Li256ELb0ELb0ELi2EEENS1_25SingleTileBwdLPTSchedulerILb0ELi128ELb1EEEEEEEEEvNT_6ParamsE$_ZN4cute3eso3ESOILb1ELb0EJNS_10UnderscoreEiiEEC2ERKS2_RKiS7_,($_ZN7cutlass13device_kernelIN5flash19enable_sm80_to_sm89INS1_16FlashAttnBwdSm80INS1_25CollectiveMainloopBwdSm80ILi2ELi2EN4cute5tupleIJNS5_1CILi64EEENS7_ILi128EEES8_EEENS_10bfloat16_tEfNS_4arch4Sm80ELb1ELb0ELb1ELb0ELb1ELb0ELb0ELb0ELi2ELi2ELi4ELi2ELb1EEENS1_21CollectiveEpilogueBwdISA_SB_SD_Li256ELb0ELb0ELi2EEENS1_25SingleTileBwdLPTSchedulerILb0ELi128ELb1EEEEEEEEEvNT_6ParamsE$_ZN4cute3eso3ESOILb1ELb0EJNS_1CILi0EEES3_S3_iEEC2ERKS3_S6_S6_RKi - $_ZN7cutlass13device_kernelIN5flash19enable_sm80_to_sm89INS1_16FlashAttnBwdSm80INS1_25CollectiveMainloopBwdSm80ILi2ELi2EN4cute5tupleIJNS5_1CILi64EEENS7_ILi128EEES8_EEENS_10bfloat16_tEfNS_4arch4Sm80ELb1ELb0ELb1ELb0ELb1ELb0ELb0ELb0ELi2ELi2ELi4ELi2ELb1EEENS1_21CollectiveEpilogueBwdISA_SB_SD_Li256ELb0ELb0ELi2EEENS1_25SingleTileBwdLPTSchedulerILb0ELi128ELb1EEEEEEEEEvNT_6ParamsE$_ZN4cute3eso3ESOILb1ELb0EJNS_10UnderscoreEiiEEC2ERKS2_RKiS7_)
$_ZN7cutlass13device_kernelIN5flash19enable_sm80_to_sm89INS1_16FlashAttnBwdSm80INS1_25CollectiveMainloopBwdSm80ILi2ELi2EN4cute5tupleIJNS5_1CILi64EEENS7_ILi128EEES8_EEENS_10bfloat16_tEfNS_4arch4Sm80ELb1ELb0ELb1ELb0ELb1ELb0ELb0ELb0ELi2ELi2ELi4ELi2ELb1EEENS1_21CollectiveEpilogueBwdISA_SB_SD_Li256ELb0ELb0ELi2EEENS1_25SingleTileBwdLPTSchedulerILb0ELi128ELb1EEEEEEEEEvNT_6ParamsE$_ZN4cute3eso3ESOILb1ELb0EJNS_10UnderscoreEiiEEC2ERKS2_RKiS7_:
[----:B------:R-:W-:Y:S02]  /*7cf0*/  IADD3 R7, R4, -c[0x0][0x20], RZ ;  /* 0x8000080004077a10 */ /* 0x000fe40007ffe0ff */
[----:B------:R-:W-:-:S03]  /*7d00*/  IADD3 R6, R19, -c[0x0][0x20], RZ ;  /* 0x8000080013067a10 */ /* 0x000fc60007ffe0ff */
[----:B------:R1:W-:Y:S04]  /*7d10*/  STL [R7], R16 ;  /* 0x0000001007007387 */ /* 0x0003e80000100800 */
[----:B------:R-:W2:Y:S01]  /*7d20*/  LDL R6, [R6] ;  /* 0x0000000006067983 */ /* 0x000ea20000100800 */
[----:B------:R-:W-:-:S03]  /*7d30*/  IMAD.MOV.U32 R9, RZ, RZ, 0x0 ;  /* 0x00000000ff097424 */ /* 0x000fc600078e00ff */
[----:B--2---:R1:W-:Y:S01]  /*7d40*/  STL [R7+0x4], R6 ;  /* 0x0000040607007387 */ /* 0x0043e20000100800 */
[----:B------:R-:W-:Y:S05]  /*7d50*/  RET.REL.NODEC R8 `(_ZN7cutlass13device_kernelIN5flash19enable_sm80_to_sm89INS1_16FlashAttnBwdSm80INS1_25CollectiveMainloopBwdSm80ILi2ELi2EN4cute5tupleIJNS5_1CILi64EEENS7_ILi128EEES8_EEENS_10bfloat16_tEfNS_4arch4Sm80ELb1ELb0ELb1ELb0ELb1ELb0ELb0ELb0ELi2ELi2ELi4ELi2ELb1EEENS1_21CollectiveEpilogueBwdISA_SB_SD_Li256ELb0ELb0ELi2EEENS1_25SingleTileBwdLPTSchedulerILb0ELi128ELb1EEEEEEEEEvNT_6ParamsE) ;  /* 0xffff82a008007950 */ /* 0x000fea0003c3ffff */
        .type           $_ZN7cutlass13device_kernelIN5flash19enable_sm80_to_sm89INS1_16FlashAttnBwdSm80INS1_25CollectiveMainloopBwdSm80ILi2ELi2EN4cute5tupleIJNS5_1CILi64EEENS7_ILi128EEES8_EEENS_10bfloat16_tEfNS_4arch4Sm80ELb1ELb0ELb1ELb0ELb1ELb0ELb0ELb0ELi2ELi2ELi4ELi2ELb1EEENS1_21CollectiveEpilogueBwdISA_SB_SD_Li256ELb0ELb0ELi2EEENS1_25SingleTileBwdLPTSchedulerILb0ELi128ELb1EEEEEEEEEvNT_6ParamsE$_ZN4cute3eso3ESOILb1ELb0EJNS_1CILi0EEES3_S3_iEEC2ERKS3_S6_S6_RKi,@function
        .size           $_ZN7cutlass13device_kernelIN5flash19enable_sm80_to_sm89INS1_16FlashAttnBwdSm80INS1_25CollectiveMainloopBwdSm80ILi2ELi2EN4cute5tupleIJNS5_1CILi64EEENS7_ILi128EEES8_EEENS_10bfloat16_tEfNS_4arch4Sm80ELb1ELb0ELb1ELb0ELb1ELb0ELb0ELb0ELi2ELi2ELi4ELi2ELb1EEENS1_21CollectiveEpilogueBwdISA_SB_SD_Li256ELb0ELb0ELi2EEENS1_25SingleTileBwdLPTSchedulerILb0ELi128ELb1EEEEEEEEEvNT_6ParamsE$_ZN4cute3eso3ESOILb1ELb0EJNS_1CILi0EEES3_S3_iEEC2ERKS3_S6_S6_RKi,($_ZN7cutlass13device_kernelIN5flash19enable_sm80_to_sm89INS1_16FlashAttnBwdSm80INS1_25CollectiveMainloopBwdSm80ILi2ELi2EN4cute5tupleIJNS5_1CILi64EEENS7_ILi128EEES8_EEENS_10bfloat16_tEfNS_4arch4Sm80ELb1ELb0ELb1ELb0ELb1ELb0ELb0ELb0ELi2ELi2ELi4ELi2ELb1EEENS1_21CollectiveEpilogueBwdISA_SB_SD_Li256ELb0ELb0ELi2EEENS1_25SingleTileBwdLPTSchedulerILb0ELi128ELb1EEEEEEEEEvNT_6ParamsE$_ZN4cute3eso3ESOILb1ELb0EJNS_1CILi0EEES3_iEEC2ERKS3_S6_RKi - $_ZN7cutlass13device_kernelIN5flash19enable_sm80_to_sm89INS1_16FlashAttnBwdSm80INS1_25CollectiveMainloopBwdSm80ILi2ELi2EN4cute5tupleIJNS5_1CILi64EEENS7_ILi128EEES8_EEENS_10bfloat16_tEfNS_4arch4Sm80ELb1ELb0ELb1ELb0ELb1ELb0ELb0ELb0ELi2ELi2ELi4ELi2ELb1EEENS1_21CollectiveEpilogueBwdISA_SB_SD_Li256ELb0ELb0ELi2EEENS1_25SingleTileBwdLPTSchedulerILb0ELi128ELb1EEEEEEEEEvNT_6ParamsE$_ZN4cute3eso3ESOILb1ELb0EJNS_1CILi0EEES3_S3_iEEC2ERKS3_S6_S6_RKi)
$_ZN7cutlass13device_kernelIN5flash19enable_sm80_to_sm89INS1_16FlashAttnBwdSm80INS1_25CollectiveMainloopBwdSm80ILi2ELi2EN4cute5tupleIJNS5_1CILi64EEENS7_ILi128EEES8_EEENS_10bfloat16_tEfNS_4arch4Sm80ELb1ELb0ELb1ELb0ELb1ELb0ELb0ELb0ELi2ELi2ELi4ELi2ELb1EEENS1_21CollectiveEpilogueBwdISA_SB_SD_Li256ELb0ELb0ELi2EEENS1_25SingleTileBwdLPTSchedulerILb0ELi128ELb1EEEEEEEEEvNT_6ParamsE$_ZN4cute3eso3ESOILb1ELb0EJNS_1CILi0EEES3_S3_iEEC2ERKS3_S6_S6_RKi:
[----:B------:R-:W-:Y:S01]  /*7d60*/  IADD3 R6, R23, -c[0x0][0x20], RZ ;  /* 0x8000080017067a10 */ /* 0x000fe20007ffe0ff */
[----:B------:R-:W-:Y:S01]  /*7d70*/  IMAD.MOV.U32 R44, RZ, RZ, R10 ;  /* 0x000000ffff2c7224 */ /* 0x000fe200078e000a */
[----:B------:R-:W-:-:S03]  /*7d80*/  MOV R45, 0x0 ;  /* 0x00000000002d7802 */ /* 0x000fc60000000f00 */
[----:B------:R1:W-:Y:S01]  /*7d90*/  STL [R6], R7 ;  /* 0x0000000706007387 */ /* 0x0003e20000100800 */
[----:B------:R-:W-:Y:S05]  /*7da0*/  RET.REL.NODEC R44 `(_ZN7cutlass13device_kernelIN5flash19enable_sm80_to_sm89INS1_16FlashAttnBwdSm80INS1_25CollectiveMainloopBwdSm80ILi2ELi2EN4cute5tupleIJNS5_1CILi64EEENS7_ILi128EEES8_EEENS_10bfloat16_tEfNS_4arch4Sm80ELb1ELb0ELb1ELb0ELb1ELb0ELb0ELb0ELi2ELi2ELi4ELi2ELb1EEENS1_21CollectiveEpilogueBwdISA_SB_SD_Li256ELb0ELb0ELi2EEENS1_25SingleTileBwdLPTSchedulerILb0ELi128ELb1EEEEEEEEEvNT_6ParamsE) ;  /* 0xffff82502c007950 */ /* 0x000fea0003c3ffff */
        .type           $_ZN7cutlass13device_kernelIN5flash19enable_sm80_to_sm89INS1_16FlashAttnBwdSm80INS1_25CollectiveMainloopBwdSm80ILi2ELi2EN4cute5tupleIJNS5_1CILi64EEENS7_ILi128EEES8_EEENS_10bfloat16_tEfNS_4arch4Sm80ELb1ELb0ELb1ELb0ELb1ELb0ELb0ELb0ELi2ELi2ELi4ELi2ELb1EEENS1_21CollectiveEpilogueBwdISA_SB_SD_Li256ELb0ELb0ELi2EEENS1_25SingleTileBwdLPTSchedulerILb0ELi128ELb1EEEEEEEEEvNT_6ParamsE$_ZN4cute3eso3ESOILb1ELb0EJNS_1CILi0EEES3_iEEC2ERKS3_S6_RKi,@function
        .size           $_ZN7cutlass13device_kernelIN5flash19enable_sm80_to_sm89INS1_16FlashAttnBwdSm80INS1_25CollectiveMainloopBwdSm80ILi2ELi2EN4cute5tupleIJNS5_1CILi64EEENS7_ILi128EEES8_EEENS_10bfloat16_tEfNS_4arch4Sm80ELb1ELb0ELb1ELb0ELb1ELb0ELb0ELb0ELi2ELi2ELi4ELi2ELb1EEENS1_21CollectiveEpilogueBwdISA_SB_SD_Li256ELb0ELb0ELi2EEENS1_25SingleTileBwdLPTSchedulerILb0ELi128ELb1EEEEEEEEEvNT_6ParamsE$_ZN4cute3eso3ESOILb1ELb0EJNS_1CILi0EEES3_iEEC2ERKS3_S6_RKi,($_ZN7cutlass13device_kernelIN5flash19enable_sm80_to_sm89INS1_16FlashAttnBwdSm80INS1_25CollectiveMainloopBwdSm80ILi2ELi2EN4cute5tupleIJNS5_1CILi64EEENS7_ILi128EEES8_EEENS_10bfloat16_tEfNS_4arch4Sm80ELb1ELb0ELb1ELb0ELb1ELb0ELb0ELb0ELi2ELi2ELi4ELi2ELb1EEENS1_21CollectiveEpilogueBwdISA_SB_SD_Li256ELb0ELb0ELi2EEENS1_25SingleTileBwdLPTSchedulerILb0ELi128ELb1EEEEEEEEEvNT_6ParamsE$_ZN4cute3eso3ESOILb1ELb0EJNS_1CILi0EEES3_iS3_EEC2ERKS3_S6_RKiS6_ - $_ZN7cutlass13device_kernelIN5flash19enable_sm80_to_sm89INS1_16FlashAttnBwdSm80INS1_25CollectiveMainloopBwdSm80ILi2ELi2EN4cute5tupleIJNS5_1CILi64EEENS7_ILi128EEES8_EEENS_10bfloat16_tEfNS_4arch4Sm80ELb1ELb0ELb1ELb0ELb1ELb0ELb0ELb0ELi2ELi2ELi4ELi2ELb1EEENS1_21CollectiveEpilogueBwdISA_SB_SD_Li256ELb0ELb0ELi2EEENS1_25SingleTileBwdLPTSchedulerILb0ELi128ELb1EEEEEEEEEvNT_6ParamsE$_ZN4cute3eso3ESOILb1ELb0EJNS_1CILi0EEES3_iEEC2ERKS3_S6_RKi)
$_ZN7cutlass13device_kernelIN5flash19enable_sm80_to_sm89INS1_16FlashAttnBwdSm80INS1_25CollectiveMainloopBwdSm80ILi2ELi2EN4cute5tupleIJNS5_1CILi64EEENS7_ILi128EEES8_EEENS_10bfloat16_tEfNS_4arch4Sm80ELb1ELb0ELb1ELb0ELb1ELb0ELb0ELb0ELi2ELi2ELi4ELi2ELb1EEENS1_21CollectiveEpilogueBwdISA_SB_SD_Li256ELb0ELb0ELi2EEENS1_25SingleTileBwdLPTSchedulerILb0ELi128ELb1EEEEEEEEEvNT_6ParamsE$_ZN4cute3eso3ESOILb1ELb0EJNS_1CILi0EEES3_iEEC2ERKS3_S6_RKi:
[----:B------:R-:W-:Y:S02]  /*7db0*/  IADD3 R6, R23, -c[0x0][0x20], RZ ;  /* 0x8000080017067a10 */ /* 0x000fe40007ffe0ff */
[----:B------:R-:W-:-:S03]  /*7dc0*/  MOV R17, 0x0 ;  /* 0x0000000000117802 */ /* 0x000fc60000000f00 */
[----:B------:R1:W-:Y:S01]  /*7dd0*/  STL [R6], R7 ;  /* 0x0000000706007387 */ /* 0x0003e20000100800 */
[----:B------:R-:W-:Y:S05]  /*7de0*/  RET.REL.NODEC R16 `(_ZN7cutlass13device_kernelIN5flash19enable_sm80_to_sm89INS1_16FlashAttnBwdSm80INS1_25CollectiveMainloopBwdSm80ILi2ELi2EN4cute5tupleIJNS5_1CILi64EEENS7_ILi128EEES8_EEENS_10bfloat16_tEfNS_4arch4Sm80ELb1ELb0ELb1ELb0ELb1ELb0ELb0ELb0ELi2ELi2ELi4ELi2ELb1EEENS1_21CollectiveEpilogueBwdISA_SB_SD_Li256ELb0ELb0ELi2EEENS1_25SingleTileBwdLPTSchedulerILb0ELi128ELb1EEEEEEEEEvNT_6ParamsE) ;  /* 0xffff821010007950 */ /* 0x000fea0003c3ffff */
        .type           $_ZN7cutlass13device_kernelIN5flash19enable_sm80_to_sm89INS1_16FlashAttnBwdSm80INS1_25CollectiveMainloopBwdSm80ILi2ELi2EN4cute5tupleIJNS5_1CILi64EEENS7_ILi128EEES8_EEENS_10bfloat16_tEfNS_4arch4Sm80ELb1ELb0ELb1ELb0ELb1ELb0ELb0ELb0ELi2ELi2ELi4ELi2ELb1EEENS1_21CollectiveEpilogueBwdISA_SB_SD_Li256ELb0ELb0ELi2EEENS1_25SingleTileBwdLPTSchedulerILb0ELi128ELb1EEEEEEEEEvNT_6ParamsE$_ZN4cute3eso3ESOILb1ELb0EJNS_1CILi0EEES3_iS3_EEC2ERKS3_S6_RKiS6_,@function
        .size           $_ZN7cutlass13device_kernelIN5flash19enable_sm80_to_sm89INS1_16FlashAttnBwdSm80INS1_25CollectiveMainloopBwdSm80ILi2ELi2EN4cute5tupleIJNS5_1CILi64EEENS7_ILi128EEES8_EEENS_10bfloat16_tEfNS_4arch4Sm80ELb1ELb0ELb1ELb0ELb1ELb0ELb0ELb0ELi2ELi2ELi4ELi2ELb1EEENS1_21CollectiveEpilogueBwdISA_SB_SD_Li256ELb0ELb0ELi2EEENS1_25SingleTileBwdLPTSchedulerILb0ELi128ELb1EEEEEEEEEvNT_6ParamsE$_ZN4cute3eso3ESOILb1ELb0EJNS_1CILi0EEES3_iS3_EEC2ERKS3_S6_RKiS6_,($_ZN7cutlass13device_kernelIN5flash19enable_sm80_to_sm89INS1_16FlashAttnBwdSm80INS1_25CollectiveMainloopBwdSm80ILi2ELi2EN4cute5tupleIJNS5_1CILi64EEENS7_ILi128EEES8_EEENS_10bfloat16_tEfNS_4arch4Sm80ELb1ELb0ELb1ELb0ELb1ELb0ELb0ELb0ELi2ELi2ELi4ELi2ELb1EEENS1_21CollectiveEpilogueBwdISA_SB_SD_Li256ELb0ELb0ELi2EEENS1_25SingleTileBwdLPTSchedulerILb0ELi128ELb1EEEEEEEEEvNT_6ParamsE$_ZN4cute3eso3ESOILb1ELb0EJNS_1CILi0EEES3_iiEEC2ERKS3_S6_RKiS8_ - $_ZN7cutlass13device_kernelIN5flash19enable_sm80_to_sm89INS1_16FlashAttnBwdSm80INS1_25CollectiveMainloopBwdSm80ILi2ELi2EN4cute5tupleIJNS5_1CILi64EEENS7_ILi128EEES8_EEENS_10bfloat16_tEfNS_4arch4Sm80ELb1ELb0ELb1ELb0ELb1ELb0ELb0ELb0ELi2ELi2ELi4ELi2ELb1EEENS1_21CollectiveEpilogueBwdISA_SB_SD_Li256ELb0ELb0ELi2EEENS1_25SingleTileBwdLPTSchedulerILb0ELi128ELb1EEEEEEEEEvNT_6ParamsE$_ZN4cute3eso3ESOILb1ELb0EJNS_1CILi0EEES3_iS3_EEC2ERKS3_S6_RKiS6_)
$_ZN7cutlass13device_kernelIN5flash19enable_sm80_to_sm89INS1_16FlashAttnBwdSm80INS1_25CollectiveMainloopBwdSm80ILi2ELi2EN4cute5tupleIJNS5_1CILi64EEENS7_ILi128EEES8_EEENS_10bfloat16_tEfNS_4arch4Sm80ELb1ELb0ELb1ELb0ELb1ELb0ELb0ELb0ELi2ELi2ELi4ELi2ELb1EEENS1_21CollectiveEpilogueBwdISA_SB_SD_Li256ELb0ELb0ELi2EEENS1_25SingleTileBwdLPTSchedulerILb0ELi128ELb1EEEEEEEEEvNT_6ParamsE$_ZN4cute3eso3ESOILb1ELb0EJNS_1CILi0EEES3_iS3_EEC2ERKS3_S6_RKiS6_:
[----:B------:R-:W-:Y:S01]  /*7df0*/  IADD3 R6, R23, -c[0x0][0x20], RZ ;  /* 0x8000080017067a10 */ /* 0x000fe20007ffe0ff */
[----:B------:R-:W-:Y:S01]  /*7e00*/  IMAD.MOV.U32 R44, RZ, RZ, R10 ;  /* 0x000000ffff2c7224 */ /* 0x000fe200078e000a */
[----:B------:R-:W-:-:S03]  /*7e10*/  MOV R45, 0x0 ;  /* 0x00000000002d7802 */ /* 0x000fc60000000f00 */
[----:B------:R1:W-:Y:S01]  /*7e20*/  STL [R6], R13 ;  /* 0x0000000d06007387 */ /* 0x0003e20000100800 */
[----:B------:R-:W-:Y:S05]  /*7e30*/  RET.REL.NODEC R44 `(_ZN7cutlass13device_kernelIN5flash19enable_sm80_to_sm89INS1_16FlashAttnBwdSm80INS1_25CollectiveMainloopBwdSm80ILi2ELi2EN4cute5tupleIJNS5_1CILi64EEENS7_ILi128EEES8_EEENS_10bfloat16_tEfNS_4arch4Sm80ELb1ELb0ELb1ELb0ELb1ELb0ELb0ELb0ELi2ELi2ELi4ELi2ELb1EEENS1_21CollectiveEpilogueBwdISA_SB_SD_Li256ELb0ELb0ELi2EEENS1_25SingleTileBwdLPTSchedulerILb0ELi128ELb1EEEEEEEEEvNT_6ParamsE) ;  /* 0xffff81c02c007950 */ /* 0x000fea0003c3ffff */
        .type           $_ZN7cutlass13device_kernelIN5flash19enable_sm80_to_sm89INS1_16FlashAttnBwdSm80INS1_25CollectiveMainloopBwdSm80ILi2ELi2EN4cute5tupleIJNS5_1CILi64EEENS7_ILi128EEES8_EEENS_10bfloat16_tEfNS_4arch4Sm80ELb1ELb0ELb1ELb0ELb1ELb0ELb0ELb0ELi2ELi2ELi4ELi2ELb1EEENS1_21CollectiveEpilogueBwdISA_SB_SD_Li256ELb0ELb0ELi2EEENS1_25SingleTileBwdLPTSchedulerILb0ELi128ELb1EEEEEEEEEvNT_6ParamsE$_ZN4cute3eso3ESOILb1ELb0EJNS_1CILi0EEES3_iiEEC2ERKS3_S6_RKiS8_,@function
        .size           $_ZN7cutlass13device_kernelIN5flash19enable_sm80_to_sm89INS1_16FlashAttnBwdSm80INS1_25CollectiveMainloopBwdSm80ILi2ELi2EN4cute5tupleIJNS5_1CILi64EEENS7_ILi128EEES8_EEENS_10bfloat16_tEfNS_4arch4Sm80ELb1ELb0ELb1ELb0ELb1ELb0ELb0ELb0ELi2ELi2ELi4ELi2ELb1EEENS1_21CollectiveEpilogueBwdISA_SB_SD_Li256ELb0ELb0ELi2EEENS1_25SingleTileBwdLPTSchedulerILb0ELi128ELb1EEEEEEEEEvNT_6ParamsE$_ZN4cute3eso3ESOILb1ELb0EJNS_1CILi0EEES3_iiEEC2ERKS3_S6_RKiS8_,($_ZN7cutlass13device_kernelIN5flash19enable_sm80_to_sm89INS1_16FlashAttnBwdSm80INS1_25CollectiveMainloopBwdSm80ILi2ELi2EN4cute5tupleIJNS5_1CILi64EEENS7_ILi128EEES8_EEENS_10bfloat16_tEfNS_4arch4Sm80ELb1ELb0ELb1ELb0ELb1ELb0ELb0ELb0ELi2ELi2ELi4ELi2ELb1EEENS1_21CollectiveEpilogueBwdISA_SB_SD_Li256ELb0ELb0ELi2EEENS1_25SingleTileBwdLPTSchedulerILb0ELi128ELb1EEEEEEEEEvNT_6ParamsE$_ZN4cute3eso3ESOILb1ELb0EJNS_1CILi0EEEiEEC2ERKS3_RKi - $_ZN7cutlass13device_kernelIN5flash19enable_sm80_to_sm89INS1_16FlashAttnBwdSm80INS1_25CollectiveMainloopBwdSm80ILi2ELi2EN4cute5tupleIJNS5_1CILi64EEENS7_ILi128EEES8_EEENS_10bfloat16_tEfNS_4arch4Sm80ELb1ELb0ELb1ELb0ELb1ELb0ELb0ELb0ELi2ELi2ELi4ELi2ELb1EEENS1_21CollectiveEpilogueBwdISA_SB_SD_Li256ELb0ELb0ELi2EEENS1_25SingleTileBwdLPTSchedulerILb0ELi128ELb1EEEEEEEEEvNT_6ParamsE$_ZN4cute3eso3ESOILb1ELb0EJNS_1CILi0EEES3_iiEEC2ERKS3_S6_RKiS8_)
$_ZN7cutlass13device_kernelIN5flash19enable_sm80_to_sm89INS1_16FlashAttnBwdSm80INS1_25CollectiveMainloopBwdSm80ILi2ELi2EN4cute5tupleIJNS5_1CILi64EEENS7_ILi128EEES8_EEENS_10bfloat16_tEfNS_4arch4Sm80ELb1ELb0ELb1ELb0ELb1ELb0ELb0ELb0ELi2ELi2ELi4ELi2ELb1EEENS1_21CollectiveEpilogueBwdISA_SB_SD_Li256ELb0ELb0ELi2EEENS1_25SingleTileBwdLPTSchedulerILb0ELi128ELb1EEEEEEEEEvNT_6ParamsE$_ZN4cute3eso3ESOILb1ELb0EJNS_1CILi0EEES3_iiEEC2ERKS3_S6_RKiS8_:
[----:B------:R-:W-:Y:S02]  /*7e40*/  IADD3 R10, R10, -c[0x0][0x20], RZ ;  /* 0x800008000a0a7a10 */ /* 0x000fe40007ffe0ff */
[----:B------:R-:W-:-:S03]  /*7e50*/  IADD3 R7, R7, -c[0x0][0x20], RZ ;  /* 0x8000080007077a10 */ /* 0x000fc60007ffe0ff */
[----:B------:R1:W-:Y:S04]  /*7e60*/  STL [R10], R13 ;  /* 0x0000000d0a007387 */ /* 0x0003e80000100800 */
[----:B------:R-:W2:Y:S01]  /*7e70*/  LDL R7, [R7] ;  /* 0x0000000007077983 */ /* 0x000ea20000100800 */
[----:B------:R-:W-:-:S03]  /*7e80*/  IMAD.MOV.U32 R17, RZ, RZ, 0x0 ;  /* 0x00000000ff117424 */ /* 0x000fc600078e00ff */
[----:B--2---:R1:W-:Y:S01]  /*7e90*/  STL [R10+0x4], R7 ;  /* 0x000004070a007387 */ /* 0x0043e20000100800 */
[----:B------:R-:W-:Y:S05]  /*7ea0*/  RET.REL.NODEC R16 `(_ZN7cutlass13device_kernelIN5flash19enable_sm80_to_sm89INS1_16FlashAttnBwdSm80INS1_25CollectiveMainloopBwdSm80ILi2ELi2EN4cute5tupleIJNS5_1CILi64EEENS7_ILi128EEES8_EEENS_10bfloat16_tEfNS_4arch4Sm80ELb1ELb0ELb1ELb0ELb1ELb0ELb0ELb0ELi2ELi2ELi4ELi2ELb1EEENS1_21CollectiveEpilogueBwdISA_SB_SD_Li256ELb0ELb0ELi2EEENS1_25SingleTileBwdLPTSchedulerILb0ELi128ELb1EEEEEEEEEvNT_6ParamsE) ;  /* 0xffff815010007950 */ /* 0x000fea0003c3ffff */
        .type           $_ZN7cutlass13device_kernelIN5flash19enable_sm80_to_sm89INS1_16FlashAttnBwdSm80INS1_25CollectiveMainloopBwdSm80ILi2ELi2EN4cute5tupleIJNS5_1CILi64EEENS7_ILi128EEES8_EEENS_10bfloat16_tEfNS_4arch4Sm80ELb1ELb0ELb1ELb0ELb1ELb0ELb0ELb0ELi2ELi2ELi4ELi2ELb1EEENS1_21CollectiveEpilogueBwdISA_SB_SD_Li256ELb0ELb0ELi2EEENS1_25SingleTileBwdLPTSchedulerILb0ELi128ELb1EEEEEEEEEvNT_6ParamsE$_ZN4cute3eso3ESOILb1ELb0EJNS_1CILi0EEEiEEC2ERKS3_RKi,@function
        .size           $_ZN7cutlass13device_kernelIN5flash19enable_sm80_to_sm89INS1_16FlashAttnBwdSm80INS1_25CollectiveMainloopBwdSm80ILi2ELi2EN4cute5tupleIJNS5_1CILi64EEENS7_ILi128EEES8_EEENS_10bfloat16_tEfNS_4arch4Sm80ELb1ELb0ELb1ELb0ELb1ELb0ELb0ELb0ELi2ELi2ELi4ELi2ELb1EEENS1_21CollectiveEpilogueBwdISA_SB_SD_Li256ELb0ELb0ELi2EEENS1_25SingleTileBwdLPTSchedulerILb0ELi128ELb1EEEEEEEEEvNT_6ParamsE$_ZN4cute3eso3ESOILb1ELb0EJNS_1CILi0EEEiEEC2ERKS3_RKi,($_ZN7cutlass13device_kernelIN5flash19enable_sm80_to_sm89INS1_16FlashAttnBwdSm80INS1_25CollectiveMainloopBwdSm80ILi2ELi2EN4cute5tupleIJNS5_1CILi64EEENS7_ILi128EEES8_EEENS_10bfloat16_tEfNS_4arch4Sm80ELb1ELb0ELb1ELb0ELb1ELb0ELb0ELb0ELi2ELi2ELi4ELi2ELb1EEENS1_21CollectiveEpilogueBwdISA_SB_SD_Li256ELb0ELb0ELi2EEENS1_25SingleTileBwdLPTSchedulerILb0ELi128ELb1EEEEEEEEEvNT_6ParamsE$_ZN4cute3eso3ESOILb1ELb0EJNS_1CILi0EEEiS3_EEC2ERKS3_RKiS6_ - $_ZN7cutlass13device_kernelIN5flash19enable_sm80_to_sm89INS1_16FlashAttnBwdSm80INS1_25CollectiveMainloopBwdSm80ILi2ELi2EN4cute5tupleIJNS5_1CILi64EEENS7_ILi128EEES8_EEENS_10bfloat16_tEfNS_4arch4Sm80ELb1ELb0ELb1ELb0ELb1ELb0ELb0ELb0ELi2ELi2ELi4ELi2ELb1EEENS1_21CollectiveEpilogueBwdISA_SB_SD_Li256ELb0ELb0ELi2EEENS1_25SingleTileBwdLPTSchedulerILb0ELi128ELb1EEEEEEEEEvNT_6ParamsE$_ZN4cute3eso3ESOILb1ELb0EJNS_1CILi0EEEiEEC2ERKS3_RKi)
$_ZN7cutlass13device_kernelIN5flash19enable_sm80_to_sm89INS1_16FlashAttnBwdSm80INS1_25CollectiveMainloopBwdSm80ILi2ELi2EN4cute5tupleIJNS5_1CILi64EEENS7_ILi128EEES8_EEENS_10bfloat16_tEfNS_4arch4Sm80ELb1ELb0ELb1ELb0ELb1ELb0ELb0ELb0ELi2ELi2ELi4ELi2ELb1EEENS1_21CollectiveEpilogueBwdISA_SB_SD_Li256ELb0ELb0ELi2EEENS1_25SingleTileBwdLPTSchedulerILb0ELi128ELb1EEEEEEEEEvNT_6ParamsE$_ZN4cute3eso3ESOILb1ELb0EJNS_1CILi0EEEiEEC2ERKS3_RKi:
[----:B------:R-:W-:Y:S02]  /*7eb0*/  IADD3 R6, R13, -c[0x0][0x20], RZ ;  /* 0x800008000d067a10 */ /* 0x000fe40007ffe0ff */
[----:B------:R-:W-:-:S03]  /*7ec0*/  MOV R17, 0x0 ;  /* 0x0000000000117802 */ /* 0x000fc60000000f00 */
[----:B------:R1:W-:Y:S01]  /*7ed0*/  STL [R6], R7 ;  /* 0x0000000706007387 */ /* 0x0003e20000100800 */
[----:B------:R-:W-:Y:S05]  /*7ee0*/  RET.REL.NODEC R16 `(_ZN7cutlass13device_kernelIN5flash19enable_sm80_to_sm89INS1_16FlashAttnBwdSm80INS1_25CollectiveMainloopBwdSm80ILi2ELi2EN4cute5tupleIJNS5_1CILi64EEENS7_ILi128EEES8_EEENS_10bfloat16_tEfNS_4arch4Sm80ELb1ELb0ELb1ELb0ELb1ELb0ELb0ELb0ELi2ELi2ELi4ELi2ELb1EEENS1_21CollectiveEpilogueBwdISA_SB_SD_Li256ELb0ELb0ELi2EEENS1_25SingleTileBwdLPTSchedulerILb0ELi128ELb1EEEEEEEEEvNT_6ParamsE) ;  /* 0xffff811010007950 */ /* 0x000fea0003c3ffff */
        .type           $_ZN7cutlass13device_kernelIN5flash19enable_sm80_to_sm89INS1_16FlashAttnBwdSm80INS1_25CollectiveMainloopBwdSm80ILi2ELi2EN4cute5tupleIJNS5_1CILi64EEENS7_ILi128EEES8_EEENS_10bfloat16_tEfNS_4arch4Sm80ELb1ELb0ELb1ELb0ELb1ELb0ELb0ELb0ELi2ELi2ELi4ELi2ELb1EEENS1_21CollectiveEpilogueBwdISA_SB_SD_Li256ELb0ELb0ELi2EEENS1_25SingleTileBwdLPTSchedulerILb0ELi128ELb1EEEEEEEEEvNT_6ParamsE$_ZN4cute3eso3ESOILb1ELb0EJNS_1CILi0EEEiS3_EEC2ERKS3_RKiS6_,@function
        .size           $_ZN7cutlass13device_kernelIN5flash19enable_sm80_to_sm89INS1_16FlashAttnBwdSm80INS1_25CollectiveMainloopBwdSm80ILi2ELi2EN4cute5tupleIJNS5_1CILi64EEENS7_ILi128EEES8_EEENS_10bfloat16_tEfNS_4arch4Sm80ELb1ELb0ELb1ELb0ELb1ELb0ELb0ELb0ELi2ELi2ELi4ELi2ELb1EEENS1_21CollectiveEpilogueBwdISA_SB_SD_Li256ELb0ELb0ELi2EEENS1_25SingleTileBwdLPTSchedulerILb0ELi128ELb1EEEEEEEEEvNT_6ParamsE$_ZN4cute3eso3ESOILb1ELb0EJNS_1CILi0EEEiS3_EEC2ERKS3_RKiS6_,($_ZN7cutlass13device_kernelIN5flash19enable_sm80_to_sm89INS1_16FlashAttnBwdSm80INS1_25CollectiveMainloopBwdSm80ILi2ELi2EN4cute5tupleIJNS5_1CILi64EEENS7_ILi128EEES8_EEENS_10bfloat16_tEfNS_4arch4Sm80ELb1ELb0ELb1ELb0ELb1ELb0ELb0ELb0ELi2ELi2ELi4ELi2ELb1EEENS1_21CollectiveEpilogueBwdISA_SB_SD_Li256ELb0ELb0ELi2EEENS1_25SingleTileBwdLPTSchedulerILb0ELi128ELb1EEEEEEEEEvNT_6ParamsE$_ZN4cute3eso3ESOILb1ELb0EJNS_1CILi0EEEiS3_S3_EEC2ERKS3_RKiS6_S6_ - $_ZN7cutlass13device_kernelIN5flash19enable_sm80_to_sm89INS1_16FlashAttnBwdSm80INS1_25CollectiveMainloopBwdSm80ILi2ELi2EN4cute5tupleIJNS5_1CILi64EEENS7_ILi128EEES8_EEENS_10bfloat16_tEfNS_4arch4Sm80ELb1ELb0ELb1ELb0ELb1ELb0ELb0ELb0ELi2ELi2ELi4ELi2ELb1EEENS1_21CollectiveEpilogueBwdISA_SB_SD_Li256ELb0ELb0ELi2EEENS1_25SingleTileBwdLPTSchedulerILb0ELi128ELb1EEEEEEEEEvNT_6ParamsE$_ZN4cute3eso3ESOILb1ELb0EJNS_1CILi0EEEiS3_EEC2ERKS3_RKiS6_)
$_ZN7cutlass13device_kernelIN5flash19enable_sm80_to_sm89INS1_16FlashAttnBwdSm80INS1_25CollectiveMainloopBwdSm80ILi2ELi2EN4cute5tupleIJNS5_1CILi64EEENS7_ILi128EEES8_EEENS_10bfloat16_tEfNS_4arch4Sm80ELb1ELb0ELb1ELb0ELb1ELb0ELb0ELb0ELi2ELi2ELi4ELi2ELb1EEENS1_21CollectiveEpilogueBwdISA_SB_SD_Li256ELb0ELb0ELi2EEENS1_25SingleTileBwdLPTSchedulerILb0ELi128ELb1EEEEEEEEEvNT_6ParamsE$_ZN4cute3eso3ESOILb1ELb0EJNS_1CILi0EEEiS3_EEC2ERKS3_RKiS6_:
[----:B------:R-:W-:Y:S02]  /*7ef0*/  IADD3 R6, R4, -c[0x0][0x20], RZ ;  /* 0x8000080004067a10 */ /* 0x000fe40007ffe0ff */
[----:B------:R-:W-:-:S03]  /*7f00*/  MOV R9, 0x0 ;  /* 0x0000000000097802 */ /* 0x000fc60000000f00 */
[----:B------:R1:W-:Y:S01]  /*7f10*/  STL [R6], R7 ;  /* 0x0000000706007387 */ /* 0x0003e20000100800 */
[----:B------:R-:W-:Y:S05]  /*7f20*/  RET.REL.NODEC R8 `(_ZN7cutlass13device_kernelIN5flash19enable_sm80_to_sm89INS1_16FlashAttnBwdSm80INS1_25CollectiveMainloopBwdSm80ILi2ELi2EN4cute5tupleIJNS5_1CILi64EEENS7_ILi128EEES8_EEENS_10bfloat16_tEfNS_4arch4Sm80ELb1ELb0ELb1ELb0ELb1ELb0ELb0ELb0ELi2ELi2ELi4ELi2ELb1EEENS1_21CollectiveEpilogueBwdISA_SB_SD_Li256ELb0ELb0ELi2EEENS1_25SingleTileBwdLPTSchedulerILb0ELi128ELb1EEEEEEEEEvNT_6ParamsE) ;  /* 0xffff80d008007950 */ /* 0x000fea0003c3ffff */
        .type           $_ZN7cutlass13device_kernelIN5flash19enable_sm80_to_sm89INS1_16FlashAttnBwdSm80INS1_25CollectiveMainloopBwdSm80ILi2ELi2EN4cute5tupleIJNS5_1CILi64EEENS7_ILi128EEES8_EEENS_10bfloat16_tEfNS_4arch4Sm80ELb1ELb0ELb1ELb0ELb1ELb0ELb0ELb0ELi2ELi2ELi4ELi2ELb1EEENS1_21CollectiveEpilogueBwdISA_SB_SD_Li256ELb0ELb0ELi2EEENS1_25SingleTileBwdLPTSchedulerILb0ELi128ELb1EEEEEEEEEvNT_6ParamsE$_ZN4cute3eso3ESOILb1ELb0EJNS_1CILi0EEEiS3_S3_EEC2ERKS3_RKiS6_S6_,@function
        .size           $_ZN7cutlass13device_kernelIN5flash19enable_sm80_to_sm89INS1_16FlashAttnBwdSm80INS1_25CollectiveMainloopBwdSm80ILi2ELi2EN4cute5tupleIJNS5_1CILi64EEENS7_ILi128EEES8_EEENS_10bfloat16_tEfNS_4arch4Sm80ELb1ELb0ELb1ELb0ELb1ELb0ELb0ELb0ELi2ELi2ELi4ELi2ELb1EEENS1_21CollectiveEpilogueBwdISA_SB_SD_Li256ELb0ELb0ELi2EEENS1_25SingleTileBwdLPTSchedulerILb0ELi128ELb1EEEEEEEEEvNT_6ParamsE$_ZN4cute3eso3ESOILb1ELb0EJNS_1CILi0EEEiS3_S3_EEC2ERKS3_RKiS6_S6_,($_ZN7cutlass13device_kernelIN5flash19enable_sm80_to_sm89INS1_16FlashAttnBwdSm80INS1_25CollectiveMainloopBwdSm80ILi2ELi2EN4cute5tupleIJNS5_1CILi64EEENS7_ILi128EEES8_EEENS_10bfloat16_tEfNS_4arch4Sm80ELb1ELb0ELb1ELb0ELb1ELb0ELb0ELb0ELi2ELi2ELi4ELi2ELb1EEENS1_21CollectiveEpilogueBwdISA_SB_SD_Li256ELb0ELb0ELi2EEENS1_25SingleTileBwdLPTSchedulerILb0ELi128ELb1EEEEEEEEEvNT_6ParamsE$_ZN4cute3eso3ESOILb1ELb0EJNS_1CILi0EEEiiiEEC2ERKS3_RKiS8_S8_ - $_ZN7cutlass13device_kernelIN5flash19enable_sm80_to_sm89INS1_16FlashAttnBwdSm80INS1_25CollectiveMainloopBwdSm80ILi2ELi2EN4cute5tupleIJNS5_1CILi64EEENS7_ILi128EEES8_EEENS_10bfloat16_tEfNS_4arch4Sm80ELb1ELb0ELb1ELb0ELb1ELb0ELb0ELb0ELi2ELi2ELi4ELi2ELb1EEENS1_21CollectiveEpilogueBwdISA_SB_SD_Li256ELb0ELb0ELi2EEENS1_25SingleTileBwdLPTSchedulerILb0ELi128ELb1EEEEEEEEEvNT_6ParamsE$_ZN4cute3eso3ESOILb1ELb0EJNS_1CILi0EEEiS3_S3_EEC2ERKS3_RKiS6_S6_)
$_ZN7cutlass13device_kernelIN5flash19enable_sm80_to_sm89INS1_16FlashAttnBwdSm80INS1_25CollectiveMainloopBwdSm80ILi2ELi2EN4cute5tupleIJNS5_1CILi64EEENS7_ILi128EEES8_EEENS_10bfloat16_tEfNS_4arch4Sm80ELb1ELb0ELb1ELb0ELb1ELb0ELb0ELb0ELi2ELi2ELi4ELi2ELb1EEENS1_21CollectiveEpilogueBwdISA_SB_SD_Li256ELb0ELb0ELi2EEENS1_25SingleTileBwdLPTSchedulerILb0ELi128ELb1EEEEEEEEEvNT_6ParamsE$_ZN4cute3eso3ESOILb1ELb0EJNS_1CILi0EEEiS3_S3_EEC2ERKS3_RKiS6_S6_:
[----:B------:R-:W-:Y:S02]  /*7f30*/  IADD3 R6, R23, -c[0x0][0x20], RZ ;  /* 0x8000080017067a10 */ /* 0x000fe40007ffe0ff */
[----:B------:R-:W-:-:S03]  /*7f40*/  MOV R17, 0x0 ;  /* 0x0000000000117802 */ /* 0x000fc60000000f00 */
[----:B------:R1:W-:Y:S01]  /*7f50*/  STL [R6], R7 ;  /* 0x0000000706007387 */ /* 0x0003e20000100800 */
[----:B------:R-:W-:Y:S05]  /*7f60*/  RET.REL.NODEC R16 `(_ZN7cutlass13device_kernelIN5flash19enable_sm80_to_sm89INS1_16FlashAttnBwdSm80INS1_25CollectiveMainloopBwdSm80ILi2ELi2EN4cute5tupleIJNS5_1CILi64EEENS7_ILi128EEES8_EEENS_10bfloat16_tEfNS_4arch4Sm80ELb1ELb0ELb1ELb0ELb1ELb0ELb0ELb0ELi2ELi2ELi4ELi2ELb1EEENS1_21CollectiveEpilogueBwdISA_SB_SD_Li256ELb0ELb0ELi2EEENS1_25SingleTileBwdLPTSchedulerILb0ELi128ELb1EEEEEEEEEvNT_6ParamsE) ;  /* 0xffff809010007950 */ /* 0x000fea0003c3ffff */
        .type           $_ZN7cutlass13device_kernelIN5flash19enable_sm80_to_sm89INS1_16FlashAttnBwdSm80INS1_25CollectiveMainloopBwdSm80ILi2ELi2EN4cute5tupleIJNS5_1CILi64EEENS7_ILi128EEES8_EEENS_10bfloat16_tEfNS_4arch4Sm80ELb1ELb0ELb1ELb0ELb1ELb0ELb0ELb0ELi2ELi2ELi4ELi2ELb1EEENS1_21CollectiveEpilogueBwdISA_SB_SD_Li256ELb0ELb0ELi2EEENS1_25SingleTileBwdLPTSchedulerILb0ELi128ELb1EEEEEEEEEvNT_6ParamsE$_ZN4cute3eso3ESOILb1ELb0EJNS_1CILi0EEEiiiEEC2ERKS3_RKiS8_S8_,@function
        .size           $_ZN7cutlass13device_kernelIN5flash19enable_sm80_to_sm89INS1_16FlashAttnBwdSm80INS1_25CollectiveMainloopBwdSm80ILi2ELi2EN4cute5tupleIJNS5_1CILi64EEENS7_ILi128EEES8_EEENS_10bfloat16_tEfNS_4arch4Sm80ELb1ELb0ELb1ELb0ELb1ELb0ELb0ELb0ELi2ELi2ELi4ELi2ELb1EEENS1_21CollectiveEpilogueBwdISA_SB_SD_Li256ELb0ELb0ELi2EEENS1_25SingleTileBwdLPTSchedulerILb0ELi128ELb1EEEEEEEEEvNT_6ParamsE$_ZN4cute3eso3ESOILb1ELb0EJNS_1CILi0EEEiiiEEC2ERKS3_RKiS8_S8_,($_ZN7cutlass13device_kernelIN5flash19enable_sm80_to_sm89INS1_16FlashAttnBwdSm80INS1_25CollectiveMainloopBwdSm80ILi2ELi2EN4cute5tupleIJNS5_1CILi64EEENS7_ILi128EEES8_EEENS_10bfloat16_tEfNS_4arch4Sm80ELb1ELb0ELb1ELb0ELb1ELb0ELb0ELb0ELi2ELi2ELi4ELi2ELb1EEENS1_21CollectiveEpilogueBwdISA_SB_SD_Li256ELb0ELb0ELi2EEENS1_25SingleTileBwdLPTSchedulerILb0ELi128ELb1EEEEEEEEEvNT_6ParamsE$_ZN4cute3eso3ESOILb1ELb0EJNS_5tupleIJNS2_IJNS_1CILi8EEENS3_ILi1EEEEEENS3_ILi2EEES5_EEENS2_IJNS2_IJS5_NS3_ILi0EEEEEElS9_EEEEEC2ERKS8_RKSB_ - $_ZN7cutlass13device_kernelIN5flash19enable_sm80_to_sm89INS1_16FlashAttnBwdSm80INS1_25CollectiveMainloopBwdSm80ILi2ELi2EN4cute5tupleIJNS5_1CILi64EEENS7_ILi128EEES8_EEENS_10bfloat16_tEfNS_4arch4Sm80ELb1ELb0ELb1ELb0ELb1ELb0ELb0ELb0ELi2ELi2ELi4ELi2ELb1EEENS1_21CollectiveEpilogueBwdISA_SB_SD_Li256ELb0ELb0ELi2EEENS1_25SingleTileBwdLPTSchedulerILb0ELi128ELb1EEEEEEEEEvNT_6ParamsE$_ZN4cute3eso3ESOILb1ELb0EJNS_1CILi0EEEiiiEEC2ERKS3_RKiS8_S8_)
$_ZN7cutlass13device_kernelIN5flash19enable_sm80_to_sm89INS1_16FlashAttnBwdSm80INS1_25CollectiveMainloopBwdSm80ILi2ELi2EN4cute5tupleIJNS5_1CILi64EEENS7_ILi128EEES8_EEENS_10bfloat16_tEfNS_4arch4Sm80ELb1ELb0ELb1ELb0ELb1ELb0ELb0ELb0ELi2ELi2ELi4ELi2ELb1EEENS1_21CollectiveEpilogueBwdISA_SB_SD_Li256ELb0ELb0ELi2EEENS1_25SingleTileBwdLPTSchedulerILb0ELi128ELb1EEEEEEEEEvNT_6ParamsE$_ZN4cute3eso3ESOILb1ELb0EJNS_1CILi0EEEiiiEEC2ERKS3_RKiS8_S8_:
        /* <DEDUP_REMOVED lines=9> */
[----:B------:R-:W-:Y:S05]  /*8000*/  RET.REL.NODEC R16 `(_ZN7cutlass13device_kernelIN5flash19enable_sm80_to_sm89INS1_16FlashAttnBwdSm80INS1_25CollectiveMainloopBwdSm80ILi2ELi2EN4cute5tupleIJNS5_1CILi64EEENS7_ILi128EEES8_EEENS_10bfloat16_tEfNS_4arch4Sm80ELb1ELb0ELb1ELb0ELb1ELb0ELb0ELb0ELi2ELi2ELi4ELi2ELb1EEENS1_21CollectiveEpilogueBwdISA_SB_SD_Li256ELb0ELb0ELi2EEENS1_25SingleTileBwdLPTSchedulerILb0ELi128ELb1EEEEEEEEEvNT_6ParamsE) ;  /* 0xffff7ff010007950 */ /* 0x000fea0003c3ffff */
        .type           $_ZN7cutlass13device_kernelIN5flash19enable_sm80_to_sm89INS1_16FlashAttnBwdSm80INS1_25CollectiveMainloopBwdSm80ILi2ELi2EN4cute5tupleIJNS5_1CILi64EEENS7_ILi128EEES8_EEENS_10bfloat16_tEfNS_4arch4Sm80ELb1ELb0ELb1ELb0ELb1ELb0ELb0ELb0ELi2ELi2ELi4ELi2ELb1EEENS1_21CollectiveEpilogueBwdISA_SB_SD_Li256ELb0ELb0ELi2EEENS1_25SingleTileBwdLPTSchedulerILb0ELi128ELb1EEEEEEEEEvNT_6ParamsE$_ZN4cute3eso3ESOILb1ELb0EJNS_5tupleIJNS2_IJNS_1CILi8EEENS3_ILi1EEEEEENS3_ILi2EEES5_EEENS2_IJNS2_IJS5_NS3_ILi0EEEEEElS9_EEEEEC2ERKS8_RKSB_,@function
        .size           $_ZN7cutlass13device_kernelIN5flash19enable_sm80_to_sm89INS1_16FlashAttnBwdSm80INS1_25CollectiveMainloopBwdSm80ILi2ELi2EN4cute5tupleIJNS5_1CILi64EEENS7_ILi128EEES8_EEENS_10bfloat16_tEfNS_4arch4Sm80ELb1ELb0ELb1ELb0ELb1ELb0ELb0ELb0ELi2ELi2ELi4ELi2ELb1EEENS1_21CollectiveEpilogueBwdISA_SB_SD_Li256ELb0ELb0ELi2EEENS1_25SingleTileBwdLPTSchedulerILb0ELi128ELb1EEEEEEEEEvNT_6ParamsE$_ZN4cute3eso3ESOILb1ELb0EJNS_5tupleIJNS2_IJNS_1CILi8EEENS3_ILi1EEEEEENS3_ILi2EEES5_EEENS2_IJNS2_IJS5_NS3_ILi0EEEEEElS9_EEEEEC2ERKS8_RKSB_,($_ZN7cutlass13device_kernelIN5flash19enable_sm80_to_sm89INS1_16FlashAttnBwdSm80INS1_25CollectiveMainloopBwdSm80ILi2ELi2EN4cute5tupleIJNS5_1CILi64EEENS7_ILi128EEES8_EEENS_10bfloat16_tEfNS_4arch4Sm80ELb1ELb0ELb1ELb0ELb1ELb0ELb0ELb0ELi2ELi2ELi4ELi2ELb1EEENS1_21CollectiveEpilogueBwdISA_SB_SD_Li256ELb0ELb0ELi2EEENS1_25SingleTileBwdLPTSchedulerILb0ELi128ELb1EEEEEEEEEvNT_6ParamsE$_ZN4cute3eso3ESOILb1ELb0EJNS_5tupleIJNS_1CILi1EEENS3_ILi0EEEEEElS5_EEC2ERKS6_RKlRKS5_ - $_ZN7cutlass13device_kernelIN5flash19enable_sm80_to_sm89INS1_16FlashAttnBwdSm80INS1_25CollectiveMainloopBwdSm80ILi2ELi2EN4cute5tupleIJNS5_1CILi64EEENS7_ILi128EEES8_EEENS_10bfloat16_tEfNS_4arch4Sm80ELb1ELb0ELb1ELb0ELb1ELb0ELb0ELb0ELi2ELi2ELi4ELi2ELb1EEENS1_21CollectiveEpilogueBwdISA_SB_SD_Li256ELb0ELb0ELi2EEENS1_25SingleTileBwdLPTSchedulerILb0ELi128ELb1EEEEEEEEEvNT_6ParamsE$_ZN4cute3eso3ESOILb1ELb0EJNS_5tupleIJNS2_IJNS_1CILi8EEENS3_ILi1EEEEEENS3_ILi2EEES5_EEENS2_IJNS2_IJS5_NS3_ILi0EEEEEElS9_EEEEEC2ERKS8_RKSB_)
$_ZN7cutlass13device_kernelIN5flash19enable_sm80_to_sm89INS1_16FlashAttnBwdSm80INS1_25CollectiveMainloopBwdSm80ILi2ELi2EN4cute5tupleIJNS5_1CILi64EEENS7_ILi128EEES8_EEENS_10bfloat16_tEfNS_4arch4Sm80ELb1ELb0ELb1ELb0ELb1ELb0ELb0ELb0ELi2ELi2ELi4ELi2ELb1EEENS1_21CollectiveEpilogueBwdISA_SB_SD_Li256ELb0ELb0ELi2EEENS1_25SingleTileBwdLPTSchedulerILb0ELi128ELb1EEEEEEEEEvNT_6ParamsE$_ZN4cute3eso3ESOILb1ELb0EJNS_5tupleIJNS2_IJNS_1CILi8EEENS3_ILi1EEEEEENS3_ILi2EEES5_EEENS2_IJNS2_IJS5_NS3_ILi0EEEEEElS9_EEEEEC2ERKS8_RKSB_:
[----:B------:R-:W-:Y:S01]  /*8010*/  IADD3 R7, R4, -c[0x0][0x20], RZ ;  /* 0x8000080004077a10 */ /* 0x000fe20007ffe0ff */
[----:B------:R-:W-:Y:S01]  /*8020*/  IMAD.MOV.U32 R128, RZ, RZ, R6 ;  /* 0x000000ffff807224 */ /* 0x000fe200078e0006 */
[----:B------:R-:W-:Y:S01]  /*8030*/  MOV R130, R10 ;  /* 0x0000000a00827202 */ /* 0x000fe20000000f00 */
[----:B------:R-:W-:Y:S01]  /*8040*/  IMAD.MOV.U32 R129, RZ, RZ, R9 ;  /* 0x000000ffff817224 */ /* 0x000fe200078e0009 */
[----:B------:R-:W-:-:S04]  /*8050*/  MOV R131, 0x0 ;  /* 0x0000000000837802 */ /* 0x000fc80000000f00 */
[----:B------:R1:W-:Y:S01]  /*8060*/  STL.64 [R7], R128 ;  /* 0x0000008007007387 */ /* 0x0003e20000100a00 */
[----:B------:R-:W-:Y:S05]  /*8070*/  RET.REL.NODEC R130 `(_ZN7cutlass13device_kernelIN5flash19enable_sm80_to_sm89INS1_16FlashAttnBwdSm80INS1_25CollectiveMainloopBwdSm80ILi2ELi2EN4cute5tupleIJNS5_1CILi64EEENS7_ILi128EEES8_EEENS_10bfloat16_tEfNS_4arch4Sm80ELb1ELb0ELb1ELb0ELb1ELb0ELb0ELb0ELi2ELi2ELi4ELi2ELb1EEENS1_21CollectiveEpilogueBwdISA_SB_SD_Li256ELb0ELb0ELi2EEENS1_25SingleTileBwdLPTSchedulerILb0ELi128ELb1EEEEEEEEEvNT_6ParamsE) ;  /* 0xffff7f8082007950 */ /* 0x000fea0003c3ffff */
        .type           $_ZN7cutlass13device_kernelIN5flash19enable_sm80_to_sm89INS1_16FlashAttnBwdSm80INS1_25CollectiveMainloopBwdSm80ILi2ELi2EN4cute5tupleIJNS5_1CILi64EEENS7_ILi128EEES8_EEENS_10bfloat16_tEfNS_4arch4Sm80ELb1ELb0ELb1ELb0ELb1ELb0ELb0ELb0ELi2ELi2ELi4ELi2ELb1EEENS1_21CollectiveEpilogueBwdISA_SB_SD_Li256ELb0ELb0ELi2EEENS1_25SingleTileBwdLPTSchedulerILb0ELi128ELb1EEEEEEEEEvNT_6ParamsE$_ZN4cute3eso3ESOILb1ELb0EJNS_5tupleIJNS_1CILi1EEENS3_ILi0EEEEEElS5_EEC2ERKS6_RKlRKS5_,@function
        .size           $_ZN7cutlass13device_kernelIN5flash19enable_sm80_to_sm89INS1_16FlashAttnBwdSm80INS1_25CollectiveMainloopBwdSm80ILi2ELi2EN4cute5tupleIJNS5_1CILi64EEENS7_ILi128EEES8_EEENS_10bfloat16_tEfNS_4arch4Sm80ELb1ELb0ELb1ELb0ELb1ELb0ELb0ELb0ELi2ELi2ELi4ELi2ELb1EEENS1_21CollectiveEpilogueBwdISA_SB_SD_Li256ELb0ELb0ELi2EEENS1_25SingleTileBwdLPTSchedulerILb0ELi128ELb1EEEEEEEEEvNT_6ParamsE$_ZN4cute3eso3ESOILb1ELb0EJNS_5tupleIJNS_1CILi1EEENS3_ILi0EEEEEElS5_EEC2ERKS6_RKlRKS5_,($_ZN7cutlass13device_kernelIN5flash19enable_sm80_to_sm89INS1_16FlashAttnBwdSm80INS1_25CollectiveMainloopBwdSm80ILi2ELi2EN4cute5tupleIJNS5_1CILi64EEENS7_ILi128EEES8_EEENS_10bfloat16_tEfNS_4arch4Sm80ELb1ELb0ELb1ELb0ELb1ELb0ELb0ELb0ELi2ELi2ELi4ELi2ELb1EEENS1_21CollectiveEpilogueBwdISA_SB_SD_Li256ELb0ELb0ELi2EEENS1_25SingleTileBwdLPTSchedulerILb0ELi128ELb1EEEEEEEEEvNT_6ParamsE$_ZN4cute3eso3ESOILb1ELb0EJNS_6LayoutINS_5tupleIJNS3_IJNS_1CILi1EEES5_EEEEEENS3_IJNS3_IJS5_NS4_ILi0EEEEEEEEEEENS_10ViewEngineINS_8gmem_ptrIPKN7cutlass9uint128_tEEEEEEEC2ERKSB_RKSJ_ - $_ZN7cutlass13device_kernelIN5flash19enable_sm80_to_sm89INS1_16FlashAttnBwdSm80INS1_25CollectiveMainloopBwdSm80ILi2ELi2EN4cute5tupleIJNS5_1CILi64EEENS7_ILi128EEES8_EEENS_10bfloat16_tEfNS_4arch4Sm80ELb1ELb0ELb1ELb0ELb1ELb0ELb0ELb0ELi2ELi2ELi4ELi2ELb1EEENS1_21CollectiveEpilogueBwdISA_SB_SD_Li256ELb0ELb0ELi2EEENS1_25SingleTileBwdLPTSchedulerILb0ELi128ELb1EEEEEEEEEvNT_6ParamsE$_ZN4cute3eso3ESOILb1ELb0EJNS_5tupleIJNS_1CILi1EEENS3_ILi0EEEEEElS5_EEC2ERKS6_RKlRKS5_)
$_ZN7cutlass13device_kernelIN5flash19enable_sm80_to_sm89INS1_16FlashAttnBwdSm80INS1_25CollectiveMainloopBwdSm80ILi2ELi2EN4cute5tupleIJNS5_1CILi64EEENS7_ILi128EEES8_EEENS_10bfloat16_tEfNS_4arch4Sm80ELb1ELb0ELb1ELb0ELb1ELb0ELb0ELb0ELi2ELi2ELi4ELi2ELb1EEENS1_21CollectiveEpilogueBwdISA_SB_SD_Li256ELb0ELb0ELi2EEENS1_25SingleTileBwdLPTSchedulerILb0ELi128ELb1EEEEEEEEEvNT_6ParamsE$_ZN4cute3eso3ESOILb1ELb0EJNS_5tupleIJNS_1CILi1EEENS3_ILi0EEEEEElS5_EEC2ERKS6_RKlRKS5_:
[----:B------:R-:W-:Y:S01]  /*8080*/  IADD3 R7, R7, -c[0x0][0x20], RZ ;  /* 0x8000080007077a10 */ /* 0x000fe20007ffe0ff */
[----:B------:R-:W-:Y:S01]  /*8090*/  IMAD.MOV.U32 R128, RZ, RZ, R6 ;  /* 0x000000ffff807224 */ /* 0x000fe200078e0006 */
[----:B------:R-:W-:Y:S01]  /*80a0*/  MOV R130, R10 ;  /* 0x0000000a00827202 */ /* 0x000fe20000000f00 */
[----:B------:R-:W-:Y:S01]  /*80b0*/  IMAD.MOV.U32 R129, RZ, RZ, R9 ;  /* 0x000000ffff817224 */ /* 0x000fe200078e0009 */
[----:B------:R-:W-:-:S04]  /*80c0*/  MOV R131, 0x0 ;  /* 0x0000000000837802 */ /* 0x000fc80000000f00 */
[----:B------:R1:W-:Y:S01]  /*80d0*/  STL.64 [R7], R128 ;  /* 0x0000008007007387 */ /* 0x0003e20000100a00 */
[----:B------:R-:W-:Y:S05]  /*80e0*/  RET.REL.NODEC R130 `(_ZN7cutlass13device_kernelIN5flash19enable_sm80_to_sm89INS1_16FlashAttnBwdSm80INS1_25CollectiveMainloopBwdSm80ILi2ELi2EN4cute5tupleIJNS5_1CILi64EEENS7_ILi128EEES8_EEENS_10bfloat16_tEfNS_4arch4Sm80ELb1ELb0ELb1ELb0ELb1ELb0ELb0ELb0ELi2ELi2ELi4ELi2ELb1EEENS1_21CollectiveEpilogueBwdISA_SB_SD_Li256ELb0ELb0ELi2EEENS1_25SingleTileBwdLPTSchedulerILb0ELi128ELb1EEEEEEEEEvNT_6ParamsE) ;  /* 0xffff7f1082007950 */ /* 0x000fea0003c3ffff */
        .type           $_ZN7cutlass13device_kernelIN5flash19enable_sm80_to_sm89INS1_16FlashAttnBwdSm80INS1_25CollectiveMainloopBwdSm80ILi2ELi2EN4cute5tupleIJNS5_1CILi64EEENS7_ILi128EEES8_EEENS_10bfloat16_tEfNS_4arch4Sm80ELb1ELb0ELb1ELb0ELb1ELb0ELb0ELb0ELi2ELi2ELi4ELi2ELb1EEENS1_21CollectiveEpilogueBwdISA_SB_SD_Li256ELb0ELb0ELi2EEENS1_25SingleTileBwdLPTSchedulerILb0ELi128ELb1EEEEEEEEEvNT_6ParamsE$_ZN4cute3eso3ESOILb1ELb0EJNS_6LayoutINS_5tupleIJNS3_IJNS_1CILi1EEES5_EEEEEENS3_IJNS3_IJS5_NS4_ILi0EEEEEEEEEEENS_10ViewEngineINS_8gmem_ptrIPKN7cutlass9uint128_tEEEEEEEC2ERKSB_RKSJ_,@function
        .size           $_ZN7cutlass13device_kernelIN5flash19enable_sm80_to_sm89INS1_16FlashAttnBwdSm80INS1_25CollectiveMainloopBwdSm80ILi2ELi2EN4cute5tupleIJNS5_1CILi64EEENS7_ILi128EEES8_EEENS_10bfloat16_tEfNS_4arch4Sm80ELb1ELb0ELb1ELb0ELb1ELb0ELb0ELb0ELi2ELi2ELi4ELi2ELb1EEENS1_21CollectiveEpilogueBwdISA_SB_SD_Li256ELb0ELb0ELi2EEENS1_25SingleTileBwdLPTSchedulerILb0ELi128ELb1EEEEEEEEEvNT_6ParamsE$_ZN4cute3eso3ESOILb1ELb0EJNS_6LayoutINS_5tupleIJNS3_IJNS_1CILi1EEES5_EEEEEENS3_IJNS3_IJS5_NS4_ILi0EEEEEEEEEEENS_10ViewEngineINS_8gmem_ptrIPKN7cutlass9uint128_tEEEEEEEC2ERKSB_RKSJ_,($_ZN7cutlass13device_kernelIN5flash19enable_sm80_to_sm89INS1_16FlashAttnBwdSm80INS1_25CollectiveMainloopBwdSm80ILi2ELi2EN4cute5tupleIJNS5_1CILi64EEENS7_ILi128EEES8_EEENS_10bfloat16_tEfNS_4arch4Sm80ELb1ELb0ELb1ELb0ELb1ELb0ELb0ELb0ELi2ELi2ELi4ELi2ELb1EEENS1_21CollectiveEpilogueBwdISA_SB_SD_Li256ELb0ELb0ELi2EEENS1_25SingleTileBwdLPTSchedulerILb0ELi128ELb1EEEEEEEEEvNT_6ParamsE$_ZN4cute3eso3ESOILb1ELb0EJNS_6LayoutINS_5tupleIJNS3_IJNS_1CILi1EEES5_EEEEEENS3_IJNS3_IJS5_NS4_ILi0EEEEEEEEEEENS_10ViewEngineINS_8smem_ptrIPN7cutlass9uint128_tEEEEEEEC2ERKSB_RKSI_ - $_ZN7cutlass13device_kernelIN5flash19enable_sm80_to_sm89INS1_16FlashAttnBwdSm80INS1_25CollectiveMainloopBwdSm80ILi2ELi2EN4cute5tupleIJNS5_1CILi64EEENS7_ILi128EEES8_EEENS_10bfloat16_tEfNS_4arch4Sm80ELb1ELb0ELb1ELb0ELb1ELb0ELb0ELb0ELi2ELi2ELi4ELi2ELb1EEENS1_21CollectiveEpilogueBwdISA_SB_SD_Li256ELb0ELb0ELi2EEENS1_25SingleTileBwdLPTSchedulerILb0ELi128ELb1EEEEEEEEEvNT_6ParamsE$_ZN4cute3eso3ESOILb1ELb0EJNS_6LayoutINS_5tupleIJNS3_IJNS_1CILi1EEES5_EEEEEENS3_IJNS3_IJS5_NS4_ILi0EEEEEEEEEEENS_10ViewEngineINS_8gmem_ptrIPKN7cutlass9uint128_tEEEEEEEC2ERKSB_RKSJ_)
$_ZN7cutlass13device_kernelIN5flash19enable_sm80_to_sm89INS1_16FlashAttnBwdSm80INS1_25CollectiveMainloopBwdSm80ILi2ELi2EN4cute5tupleIJNS5_1CILi64EEENS7_ILi128EEES8_EEENS_10bfloat16_tEfNS_4arch4Sm80ELb1ELb0ELb1ELb0ELb1ELb0ELb0ELb0ELi2ELi2ELi4ELi2ELb1EEENS1_21CollectiveEpilogueBwdISA_SB_SD_Li256ELb0ELb0ELi2EEENS1_25SingleTileBwdLPTSchedulerILb0ELi128ELb1EEEEEEEEEvNT_6ParamsE$_ZN4cute3eso3ESOILb1ELb0EJNS_6LayoutINS_5tupleIJNS3_IJNS_1CILi1EEES5_EEEEEENS3_IJNS3_IJS5_NS4_ILi0EEEEEEEEEEENS_10ViewEngineINS_8gmem_ptrIPKN7cutlass9uint128_tEEEEEEEC2ERKSB_RKSJ_:
[----:B------:R-:W-:Y:S01]  /*80f0*/  IADD3 R10, R4, -c[0x0][0x20], RZ ;  /* 0x80000800040a7a10 */ /* 0x000fe20007ffe0ff */
[----:B------:R-:W-:Y:S01]  /*8100*/  IMAD.MOV.U32 R128, RZ, RZ, R16 ;  /* 0x000000ffff807224 */ /* 0x000fe200078e0010 */
[----:B------:R-:W-:-:S03]  /*8110*/  MOV R129, 0x0 ;  /* 0x0000000000817802 */ /* 0x000fc60000000f00 */
[----:B------:R1:W-:Y:S01]  /*8120*/  STL.64 [R10], R6 ;  /* 0x000000060a007387 */ /* 0x0003e20000100a00 */
[----:B------:R-:W-:Y:S05]  /*8130*/  RET.REL.NODEC R128 `(_ZN7cutlass13device_kernelIN5flash19enable_sm80_to_sm89INS1_16FlashAttnBwdSm80INS1_25CollectiveMainloopBwdSm80ILi2ELi2EN4cute5tupleIJNS5_1CILi64EEENS7_ILi128EEES8_EEENS_10bfloat16_tEfNS_4arch4Sm80ELb1ELb0ELb1ELb0ELb1ELb0ELb0ELb0ELi2ELi2ELi4ELi2ELb1EEENS1_21CollectiveEpilogueBwdISA_SB_SD_Li256ELb0ELb0ELi2EEENS1_25SingleTileBwdLPTSchedulerILb0ELi128ELb1EEEEEEEEEvNT_6ParamsE) ;  /* 0xffff7ec080007950 */ /* 0x000fea0003c3ffff */
        .type           $_ZN7cutlass13device_kernelIN5flash19enable_sm80_to_sm89INS1_16FlashAttnBwdSm80INS1_25CollectiveMainloopBwdSm80ILi2ELi2EN4cute5tupleIJNS5_1CILi64EEENS7_ILi128EEES8_EEENS_10bfloat16_tEfNS_4arch4Sm80ELb1ELb0ELb1ELb0ELb1ELb0ELb0ELb0ELi2ELi2ELi4ELi2ELb1EEENS1_21CollectiveEpilogueBwdISA_SB_SD_Li256ELb0ELb0ELi2EEENS1_25SingleTileBwdLPTSchedulerILb0ELi128ELb1EEEEEEEEEvNT_6ParamsE$_ZN4cute3eso3ESOILb1ELb0EJNS_6LayoutINS_5tupleIJNS3_IJNS_1CILi1EEES5_EEEEEENS3_IJNS3_IJS5_NS4_ILi0EEEEEEEEEEENS_10ViewEngineINS_8smem_ptrIPN7cutlass9uint128_tEEEEEEEC2ERKSB_RKSI_,@function
        .size           $_ZN7cutlass13device_kernelIN5flash19enable_sm80_to_sm89INS1_16FlashAttnBwdSm80INS1_25CollectiveMainloopBwdSm80ILi2ELi2EN4cute5tupleIJNS5_1CILi64EEENS7_ILi128EEES8_EEENS_10bfloat16_tEfNS_4arch4Sm80ELb1ELb0ELb1ELb0ELb1ELb0ELb0ELb0ELi2ELi2ELi4ELi2ELb1EEENS1_21CollectiveEpilogueBwdISA_SB_SD_Li256ELb0ELb0ELi2EEENS1_25SingleTileBwdLPTSchedulerILb0ELi128ELb1EEEEEEEEEvNT_6ParamsE$_ZN4cute3eso3ESOILb1ELb0EJNS_6LayoutINS_5tupleIJNS3_IJNS_1CILi1EEES5_EEEEEENS3_IJNS3_IJS5_NS4_ILi0EEEEEEEEEEENS_10ViewEngineINS_8smem_ptrIPN7cutlass9uint128_tEEEEEEEC2ERKSB_RKSI_,($_ZN7cutlass13device_kernelIN5flash19enable_sm80_to_sm89INS1_16FlashAttnBwdSm80INS1_25CollectiveMainloopBwdSm80ILi2ELi2EN4cute5tupleIJNS5_1CILi64EEENS7_ILi128EEES8_EEENS_10bfloat16_tEfNS_4arch4Sm80ELb1ELb0ELb1ELb0ELb1ELb0ELb0ELb0ELi2ELi2ELi4ELi2ELb1EEENS1_21CollectiveEpilogueBwdISA_SB_SD_Li256ELb0ELb0ELi2EEENS1_25SingleTileBwdLPTSchedulerILb0ELi128ELb1EEEEEEEEEvNT_6ParamsE$_ZN4cute3eso3ESOILb1ELb0EJNS_6LayoutINS_5tupleIJNS3_IJNS_1CILi4EEENS4_ILi1EEEEEEEEENS3_IJNS3_IJS6_NS4_ILi0EEEEEEEEEEENS_10ViewEngineINS_8gmem_ptrIPKfEEEEEEC2ERKSC_RKSI_ - $_ZN7cutlass13device_kernelIN5flash19enable_sm80_to_sm89INS1_16FlashAttnBwdSm80INS1_25CollectiveMainloopBwdSm80ILi2ELi2EN4cute5tupleIJNS5_1CILi64EEENS7_ILi128EEES8_EEENS_10bfloat16_tEfNS_4arch4Sm80ELb1ELb0ELb1ELb0ELb1ELb0ELb0ELb0ELi2ELi2ELi4ELi2ELb1EEENS1_21CollectiveEpilogueBwdISA_SB_SD_Li256ELb0ELb0ELi2EEENS1_25SingleTileBwdLPTSchedulerILb0ELi128ELb1EEEEEEEEEvNT_6ParamsE$_ZN4cute3eso3ESOILb1ELb0EJNS_6LayoutINS_5tupleIJNS3_IJNS_1CILi1EEES5_EEEEEENS3_IJNS3_IJS5_NS4_ILi0EEEEEEEEEEENS_10ViewEngineINS_8smem_ptrIPN7cutlass9uint128_tEEEEEEEC2ERKSB_RKSI_)
$_ZN7cutlass13device_kernelIN5flash19enable_sm80_to_sm89INS1_16FlashAttnBwdSm80INS1_25CollectiveMainloopBwdSm80ILi2ELi2EN4cute5tupleIJNS5_1CILi64EEENS7_ILi128EEES8_EEENS_10bfloat16_tEfNS_4arch4Sm80ELb1ELb0ELb1ELb0ELb1ELb0ELb0ELb0ELi2ELi2ELi4ELi2ELb1EEENS1_21CollectiveEpilogueBwdISA_SB_SD_Li256ELb0ELb0ELi2EEENS1_25SingleTileBwdLPTSchedulerILb0ELi128ELb1EEEEEEEEEvNT_6ParamsE$_ZN4cute3eso3ESOILb1ELb0EJNS_6LayoutINS_5tupleIJNS3_IJNS_1CILi1EEES5_EEEEEENS3_IJNS3_IJS5_NS4_ILi0EEEEEEEEEEENS_10ViewEngineINS_8smem_ptrIPN7cutlass9uint128_tEEEEEEEC2ERKSB_RKSI_:
[----:B------:R-:W-:Y:S02]  /*8140*/  IADD3 R8, R4, -c[0x0][0x20], RZ ;  /* 0x8000080004087a10 */ /* 0x000fe40007ffe0ff */
[----:B------:R-:W-:-:S03]  /*8150*/  MOV R11, 0x0 ;  /* 0x00000000000b7802 */ /* 0x000fc60000000f00 */
[----:B------:R1:W-:Y:S01]  /*8160*/  STL.64 [R8], R6 ;  /* 0x0000000608007387 */ /* 0x0003e20000100a00 */
[----:B------:R-:W-:Y:S05]  /*8170*/  RET.REL.NODEC R10 `(_ZN7cutlass13device_kernelIN5flash19enable_sm80_to_sm89INS1_16FlashAttnBwdSm80INS1_25CollectiveMainloopBwdSm80ILi2ELi2EN4cute5tupleIJNS5_1CILi64EEENS7_ILi128EEES8_EEENS_10bfloat16_tEfNS_4arch4Sm80ELb1ELb0ELb1ELb0ELb1ELb0ELb0ELb0ELi2ELi2ELi4ELi2ELb1EEENS1_21CollectiveEpilogueBwdISA_SB_SD_Li256ELb0ELb0ELi2EEENS1_25SingleTileBwdLPTSchedulerILb0ELi128ELb1EEEEEEEEEvNT_6ParamsE) ;  /* 0xffff7e800a007950 */ /* 0x000fea0003c3ffff */
        .type           $_ZN7cutlass13device_kernelIN5flash19enable_sm80_to_sm89INS1_16FlashAttnBwdSm80INS1_25CollectiveMainloopBwdSm80ILi2ELi2EN4cute5tupleIJNS5_1CILi64EEENS7_ILi128EEES8_EEENS_10bfloat16_tEfNS_4arch4Sm80ELb1ELb0ELb1ELb0ELb1ELb0ELb0ELb0ELi2ELi2ELi4ELi2ELb1EEENS1_21CollectiveEpilogueBwdISA_SB_SD_Li256ELb0ELb0ELi2EEENS1_25SingleTileBwdLPTSchedulerILb0ELi128ELb1EEEEEEEEEvNT_6ParamsE$_ZN4cute3eso3ESOILb1ELb0EJNS_6LayoutINS_5tupleIJNS3_IJNS_1CILi4EEENS4_ILi1EEEEEEEEENS3_IJNS3_IJS6_NS4_ILi0EEEEEEEEEEENS_10ViewEngineINS_8gmem_ptrIPKfEEEEEEC2ERKSC_RKSI_,@function
        .size           $_ZN7cutlass13device_kernelIN5flash19enable_sm80_to_sm89INS1_16FlashAttnBwdSm80INS1_25CollectiveMainloopBwdSm80ILi2ELi2EN4cute5tupleIJNS5_1CILi64EEENS7_ILi128EEES8_EEENS_10bfloat16_tEfNS_4arch4Sm80ELb1ELb0ELb1ELb0ELb1ELb0ELb0ELb0ELi2ELi2ELi4ELi2ELb1EEENS1_21CollectiveEpilogueBwdISA_SB_SD_Li256ELb0ELb0ELi2EEENS1_25SingleTileBwdLPTSchedulerILb0ELi128ELb1EEEEEEEEEvNT_6ParamsE$_ZN4cute3eso3ESOILb1ELb0EJNS_6LayoutINS_5tupleIJNS3_IJNS_1CILi4EEENS4_ILi1EEEEEEEEENS3_IJNS3_IJS6_NS4_ILi0EEEEEEEEEEENS_10ViewEngineINS_8gmem_ptrIPKfEEEEEEC2ERKSC_RKSI_,($_ZN7cutlass13device_kernelIN5flash19enable_sm80_to_sm89INS1_16FlashAttnBwdSm80INS1_25CollectiveMainloopBwdSm80ILi2ELi2EN4cute5tupleIJNS5_1CILi64EEENS7_ILi128EEES8_EEENS_10bfloat16_tEfNS_4arch4Sm80ELb1ELb0ELb1ELb0ELb1ELb0ELb0ELb0ELi2ELi2ELi4ELi2ELb1EEENS1_21CollectiveEpilogueBwdISA_SB_SD_Li256ELb0ELb0ELi2EEENS1_25SingleTileBwdLPTSchedulerILb0ELi128ELb1EEEEEEEEEvNT_6ParamsE$_ZN4cute3eso3ESOILb1ELb0EJNS_6LayoutINS_5tupleIJNS3_IJNS_1CILi4EEENS4_ILi1EEEEEEEEENS3_IJNS3_IJS6_NS4_ILi0EEEEEEEEEEENS_10ViewEngineINS_8smem_ptrIPfEEEEEEC2ERKSC_RKSH_ - $_ZN7cutlass13device_kernelIN5flash19enable_sm80_to_sm89INS1_16FlashAttnBwdSm80INS1_25CollectiveMainloopBwdSm80ILi2ELi2EN4cute5tupleIJNS5_1CILi64EEENS7_ILi128EEES8_EEENS_10bfloat16_tEfNS_4arch4Sm80ELb1ELb0ELb1ELb0ELb1ELb0ELb0ELb0ELi2ELi2ELi4ELi2ELb1EEENS1_21CollectiveEpilogueBwdISA_SB_SD_Li256ELb0ELb0ELi2EEENS1_25SingleTileBwdLPTSchedulerILb0ELi128ELb1EEEEEEEEEvNT_6ParamsE$_ZN4cute3eso3ESOILb1ELb0EJNS_6LayoutINS_5tupleIJNS3_IJNS_1CILi4EEENS4_ILi1EEEEEEEEENS3_IJNS3_IJS6_NS4_ILi0EEEEEEEEEEENS_10ViewEngineINS_8gmem_ptrIPKfEEEEEEC2ERKSC_RKSI_)
$_ZN7cutlass13device_kernelIN5flash19enable_sm80_to_sm89INS1_16FlashAttnBwdSm80INS1_25CollectiveMainloopBwdSm80ILi2ELi2EN4cute5tupleIJNS5_1CILi64EEENS7_ILi128EEES8_EEENS_10bfloat16_tEfNS_4arch4Sm80ELb1ELb0ELb1ELb0ELb1ELb0ELb0ELb0ELi2ELi2ELi4ELi2ELb1EEENS1_21CollectiveEpilogueBwdISA_SB_SD_Li256ELb0ELb0ELi2EEENS1_25SingleTileBwdLPTSchedulerILb0ELi128ELb1EEEEEEEEEvNT_6ParamsE$_ZN4cute3eso3ESOILb1ELb0EJNS_6LayoutINS_5tupleIJNS3_IJNS_1CILi4EEENS4_ILi1EEEEEEEEENS3_IJNS3_IJS6_NS4_ILi0EEEEEEEEEEENS_10ViewEngineINS_8gmem_ptrIPKfEEEEEEC2ERKSC_RKSI_:
[----:B------:R-:W-:Y:S02]  /*8180*/  IADD3 R10, R13, -c[0x0][0x20], RZ ;  /* 0x800008000d0a7a10 */ /* 0x000fe40007ffe0ff */
[----:B------:R-:W-:-:S03]  /*8190*/  MOV R17, 0x0 ;  /* 0x0000000000117802 */ /* 0x000fc60000000f00 */
[----:B------:R1:W-:Y:S01]  /*81a0*/  STL.64 [R10], R6 ;  /* 0x000000060a007387 */ /* 0x0003e20000100a00 */
[----:B------:R-:W-:Y:S05]  /*81b0*/  RET.REL.NODEC R16 `(_ZN7cutlass13device_kernelIN5flash19enable_sm80_to_sm89INS1_16FlashAttnBwdSm80INS1_25CollectiveMainloopBwdSm80ILi2ELi2EN4cute5tupleIJNS5_1CILi64EEENS7_ILi128EEES8_EEENS_10bfloat16_tEfNS_4arch4Sm80ELb1ELb0ELb1ELb0ELb1ELb0ELb0ELb0ELi2ELi2ELi4ELi2ELb1EEENS1_21CollectiveEpilogueBwdISA_SB_SD_Li256ELb0ELb0ELi2EEENS1_25SingleTileBwdLPTSchedulerILb0ELi128ELb1EEEEEEEEEvNT_6ParamsE) ;  /* 0xffff7e4010007950 */ /* 0x000fea0003c3ffff */
        .type           $_ZN7cutlass13device_kernelIN5flash19enable_sm80_to_sm89INS1_16FlashAttnBwdSm80INS1_25CollectiveMainloopBwdSm80ILi2ELi2EN4cute5tupleIJNS5_1CILi64EEENS7_ILi128EEES8_EEENS_10bfloat16_tEfNS_4arch4Sm80ELb1ELb0ELb1ELb0ELb1ELb0ELb0ELb0ELi2ELi2ELi4ELi2ELb1EEENS1_21CollectiveEpilogueBwdISA_SB_SD_Li256ELb0ELb0ELi2EEENS1_25SingleTileBwdLPTSchedulerILb0ELi128ELb1EEEEEEEEEvNT_6ParamsE$_ZN4cute3eso3ESOILb1ELb0EJNS_6LayoutINS_5tupleIJNS3_IJNS_1CILi4EEENS4_ILi1EEEEEEEEENS3_IJNS3_IJS6_NS4_ILi0EEEEEEEEEEENS_10ViewEngineINS_8smem_ptrIPfEEEEEEC2ERKSC_RKSH_,@function
        .size           $_ZN7cutlass13device_kernelIN5flash19enable_sm80_to_sm89INS1_16FlashAttnBwdSm80INS1_25CollectiveMainloopBwdSm80ILi2ELi2EN4cute5tupleIJNS5_1CILi64EEENS7_ILi128EEES8_EEENS_10bfloat16_tEfNS_4arch4Sm80ELb1ELb0ELb1ELb0ELb1ELb0ELb0ELb0ELi2ELi2ELi4ELi2ELb1EEENS1_21CollectiveEpilogueBwdISA_SB_SD_Li256ELb0ELb0ELi2EEENS1_25SingleTileBwdLPTSchedulerILb0ELi128ELb1EEEEEEEEEvNT_6ParamsE$_ZN4cute3eso3ESOILb1ELb0EJNS_6LayoutINS_5tupleIJNS3_IJNS_1CILi4EEENS4_ILi1EEEEEEEEENS3_IJNS3_IJS6_NS4_ILi0EEEEEEEEEEENS_10ViewEngineINS_8smem_ptrIPfEEEEEEC2ERKSC_RKSH_,($_ZN7cutlass13device_kernelIN5flash19enable_sm80_to_sm89INS1_16FlashAttnBwdSm80INS1_25CollectiveMainloopBwdSm80ILi2ELi2EN4cute5tupleIJNS5_1CILi64EEENS7_ILi128EEES8_EEENS_10bfloat16_tEfNS_4arch4Sm80ELb1ELb0ELb1ELb0ELb1ELb0ELb0ELb0ELi2ELi2ELi4ELi2ELb1EEENS1_21CollectiveEpilogueBwdISA_SB_SD_Li256ELb0ELb0ELi2EEENS1_25SingleTileBwdLPTSchedulerILb0ELi128ELb1EEEEEEEEEvNT_6ParamsE$_ZN4cute3eso3ESOILb1ELb0EJNS_6LayoutINS_5tupleIJNS3_IJNS_1CILi4EEENS4_ILi1EEEEEES6_EEENS3_IJNS3_IJS6_NS4_ILi0EEEEEES9_EEEEENS_10ViewEngineINS_8gmem_ptrIPKfEEEEEEC2ERKSC_RKSI_ - $_ZN7cutlass13device_kernelIN5flash19enable_sm80_to_sm89INS1_16FlashAttnBwdSm80INS1_25CollectiveMainloopBwdSm80ILi2ELi2EN4cute5tupleIJNS5_1CILi64EEENS7_ILi128EEES8_EEENS_10bfloat16_tEfNS_4arch4Sm80ELb1ELb0ELb1ELb0ELb1ELb0ELb0ELb0ELi2ELi2ELi4ELi2ELb1EEENS1_21CollectiveEpilogueBwdISA_SB_SD_Li256ELb0ELb0ELi2EEENS1_25SingleTileBwdLPTSchedulerILb0ELi128ELb1EEEEEEEEEvNT_6ParamsE$_ZN4cute3eso3ESOILb1ELb0EJNS_6LayoutINS_5tupleIJNS3_IJNS_1CILi4EEENS4_ILi1EEEEEEEEENS3_IJNS3_IJS6_NS4_ILi0EEEEEEEEEEENS_10ViewEngineINS_8smem_ptrIPfEEEEEEC2ERKSC_RKSH_)
$_ZN7cutlass13device_kernelIN5flash19enable_sm80_to_sm89INS1_16FlashAttnBwdSm80INS1_25CollectiveMainloopBwdSm80ILi2ELi2EN4cute5tupleIJNS5_1CILi64EEENS7_ILi128EEES8_EEENS_10bfloat16_tEfNS_4arch4Sm80ELb1ELb0ELb1ELb0ELb1ELb0ELb0ELb0ELi2ELi2ELi4ELi2ELb1EEENS1_21CollectiveEpilogueBwdISA_SB_SD_Li256ELb0ELb0ELi2EEENS1_25SingleTileBwdLPTSchedulerILb0ELi128ELb1EEEEEEEEEvNT_6ParamsE$_ZN4cute3eso3ESOILb1ELb0EJNS_6LayoutINS_5tupleIJNS3_IJNS_1CILi4EEENS4_ILi1EEEEEEEEENS3_IJNS3_IJS6_NS4_ILi0EEEEEEEEEEENS_10ViewEngineINS_8smem_ptrIPfEEEEEEC2ERKSC_RKSH_:
[----:B------:R-:W-:Y:S02]  /*81c0*/  IADD3 R8, R13, -c[0x0][0x20], RZ ;  /* 0x800008000d087a10 */ /* 0x000fe40007ffe0ff */
[----:B------:R-:W-:-:S03]  /*81d0*/  MOV R17, 0x0 ;  /* 0x0000000000117802 */ /* 0x000fc60000000f00 */
[----:B------:R1:W-:Y:S01]  /*81e0*/  STL.64 [R8], R6 ;  /* 0x0000000608007387 */ /* 0x0003e20000100a00 */
[----:B------:R-:W-:Y:S05]  /*81f0*/  RET.REL.NODEC R16 `(_ZN7cutlass13device_kernelIN5flash19enable_sm80_to_sm89INS1_16FlashAttnBwdSm80INS1_25CollectiveMainloopBwdSm80ILi2ELi2EN4cute5tupleIJNS5_1CILi64EEENS7_ILi128EEES8_EEENS_10bfloat16_tEfNS_4arch4Sm80ELb1ELb0ELb1ELb0ELb1ELb0ELb0ELb0ELi2ELi2ELi4ELi2ELb1EEENS1_21CollectiveEpilogueBwdISA_SB_SD_Li256ELb0ELb0ELi2EEENS1_25SingleTileBwdLPTSchedulerILb0ELi128ELb1EEEEEEEEEvNT_6ParamsE) ;  /* 0xffff7e0010007950 */ /* 0x000fea0003c3ffff */
        .type           $_ZN7cutlass13device_kernelIN5flash19enable_sm80_to_sm89INS1_16FlashAttnBwdSm80INS1_25CollectiveMainloopBwdSm80ILi2ELi2EN4cute5tupleIJNS5_1CILi64EEENS7_ILi128EEES8_EEENS_10bfloat16_tEfNS_4arch4Sm80ELb1ELb0ELb1ELb0ELb1ELb0ELb0ELb0ELi2ELi2ELi4ELi2ELb1EEENS1_21CollectiveEpilogueBwdISA_SB_SD_Li256ELb0ELb0ELi2EEENS1_25SingleTileBwdLPTSchedulerILb0ELi128ELb1EEEEEEEEEvNT_6ParamsE$_ZN4cute3eso3ESOILb1ELb0EJNS_6LayoutINS_5tupleIJNS3_IJNS_1CILi4EEENS4_ILi1EEEEEES6_EEENS3_IJNS3_IJS6_NS4_ILi0EEEEEES9_EEEEENS_10ViewEngineINS_8gmem_ptrIPKfEEEEEEC2ERKSC_RKSI_,@function
        .size           $_ZN7cutlass13device_kernelIN5flash19enable_sm80_to_sm89INS1_16FlashAttnBwdSm80INS1_25CollectiveMainloopBwdSm80ILi2ELi2EN4cute5tupleIJNS5_1CILi64EEENS7_ILi128EEES8_EEENS_10bfloat16_tEfNS_4arch4Sm80ELb1ELb0ELb1ELb0ELb1ELb0ELb0ELb0ELi2ELi2ELi4ELi2ELb1EEENS1_21CollectiveEpilogueBwdISA_SB_SD_Li256ELb0ELb0ELi2EEENS1_25SingleTileBwdLPTSchedulerILb0ELi128ELb1EEEEEEEEEvNT_6ParamsE$_ZN4cute3eso3ESOILb1ELb0EJNS_6LayoutINS_5tupleIJNS3_IJNS_1CILi4EEENS4_ILi1EEEEEES6_EEENS3_IJNS3_IJS6_NS4_ILi0EEEEEES9_EEEEENS_10ViewEngineINS_8gmem_ptrIPKfEEEEEEC2ERKSC_RKSI_,($_ZN7cutlass13device_kernelIN5flash19enable_sm80_to_sm89INS1_16FlashAttnBwdSm80INS1_25CollectiveMainloopBwdSm80ILi2ELi2EN4cute5tupleIJNS5_1CILi64EEENS7_ILi128EEES8_EEENS_10bfloat16_tEfNS_4arch4Sm80ELb1ELb0ELb1ELb0ELb1ELb0ELb0ELb0ELi2ELi2ELi4ELi2ELb1EEENS1_21CollectiveEpilogueBwdISA_SB_SD_Li256ELb0ELb0ELi2EEENS1_25SingleTileBwdLPTSchedulerILb0ELi128ELb1EEEEEEEEEvNT_6ParamsE$_ZN4cute3eso3ESOILb1ELb0EJNS_6LayoutINS_5tupleIJNS3_IJNS_1CILi4EEENS4_ILi1EEEEEES6_EEENS3_IJNS3_IJS6_NS4_ILi0EEEEEES9_EEEEENS_10ViewEngineINS_8smem_ptrIPfEEEEEEC2ERKSC_RKSH_ - $_ZN7cutlass13device_kernelIN5flash19enable_sm80_to_sm89INS1_16FlashAttnBwdSm80INS1_25CollectiveMainloopBwdSm80ILi2ELi2EN4cute5tupleIJNS5_1CILi64EEENS7_ILi128EEES8_EEENS_10bfloat16_tEfNS_4arch4Sm80ELb1ELb0ELb1ELb0ELb1ELb0ELb0ELb0ELi2ELi2ELi4ELi2ELb1EEENS1_21CollectiveEpilogueBwdISA_SB_SD_Li256ELb0ELb0ELi2EEENS1_25SingleTileBwdLPTSchedulerILb0ELi128ELb1EEEEEEEEEvNT_6ParamsE$_ZN4cute3eso3ESOILb1ELb0EJNS_6LayoutINS_5tupleIJNS3_IJNS_1CILi4EEENS4_ILi1EEEEEES6_EEENS3_IJNS3_IJS6_NS4_ILi0EEEEEES9_EEEEENS_10ViewEngineINS_8gmem_ptrIPKfEEEEEEC2ERKSC_RKSI_)
$_ZN7cutlass13device_kernelIN5flash19enable_sm80_to_sm89INS1_16FlashAttnBwdSm80INS1_25CollectiveMainloopBwdSm80ILi2ELi2EN4cute5tupleIJNS5_1CILi64EEENS7_ILi128EEES8_EEENS_10bfloat16_tEfNS_4arch4Sm80ELb1ELb0ELb1ELb0ELb1ELb0ELb0ELb0ELi2ELi2ELi4ELi2ELb1EEENS1_21CollectiveEpilogueBwdISA_SB_SD_Li256ELb0ELb0ELi2EEENS1_25SingleTileBwdLPTSchedulerILb0ELi128ELb1EEEEEEEEEvNT_6ParamsE$_ZN4cute3eso3ESOILb1ELb0EJNS_6LayoutINS_5tupleIJNS3_IJNS_1CILi4EEENS4_ILi1EEEEEES6_EEENS3_IJNS3_IJS6_NS4_ILi0EEEEEES9_EEEEENS_10ViewEngineINS_8gmem_ptrIPKfEEEEEEC2ERKSC_RKSI_:
[----:B------:R-:W-:Y:S02]  /*8200*/  IADD3 R8, R4, -c[0x0][0x20], RZ ;  /* 0x8000080004087a10 */ /* 0x000fe40007ffe0ff */
[----:B------:R-:W-:-:S03]  /*8210*/  MOV R11, 0x0 ;  /* 0x00000000000b7802 */ /* 0x000fc60000000f00 */
[----:B------:R1:W-:Y:S01]  /*8220*/  STL.64 [R8], R6 ;  /* 0x0000000608007387 */ /* 0x0003e20000100a00 */
[----:B------:R-:W-:Y:S05]  /*8230*/  RET.REL.NODEC R10 `(_ZN7cutlass13device_kernelIN5flash19enable_sm80_to_sm89INS1_16FlashAttnBwdSm80INS1_25CollectiveMainloopBwdSm80ILi2ELi2EN4cute5tupleIJNS5_1CILi64EEENS7_ILi128EEES8_EEENS_10bfloat16_tEfNS_4arch4Sm80ELb1ELb0ELb1ELb0ELb1ELb0ELb0ELb0ELi2ELi2ELi4ELi2ELb1EEENS1_21CollectiveEpilogueBwdISA_SB_SD_Li256ELb0ELb0ELi2EEENS1_25SingleTileBwdLPTSchedulerILb0ELi128ELb1EEEEEEEEEvNT_6ParamsE) ;  /* 0xffff7dc00a007950 */ /* 0x000fea0003c3ffff */
        .type           $_ZN7cutlass13device_kernelIN5flash19enable_sm80_to_sm89INS1_16FlashAttnBwdSm80INS1_25CollectiveMainloopBwdSm80ILi2ELi2EN4cute5tupleIJNS5_1CILi64EEENS7_ILi128EEES8_EEENS_10bfloat16_tEfNS_4arch4Sm80ELb1ELb0ELb1ELb0ELb1ELb0ELb0ELb0ELi2ELi2ELi4ELi2ELb1EEENS1_21CollectiveEpilogueBwdISA_SB_SD_Li256ELb0ELb0ELi2EEENS1_25SingleTileBwdLPTSchedulerILb0ELi128ELb1EEEEEEEEEvNT_6ParamsE$_ZN4cute3eso3ESOILb1ELb0EJNS_6LayoutINS_5tupleIJNS3_IJNS_1CILi4EEENS4_ILi1EEEEEES6_EEENS3_IJNS3_IJS6_NS4_ILi0EEEEEES9_EEEEENS_10ViewEngineINS_8smem_ptrIPfEEEEEEC2ERKSC_RKSH_,@function
        .size           $_ZN7cutlass13device_kernelIN5flash19enable_sm80_to_sm89INS1_16FlashAttnBwdSm80INS1_25CollectiveMainloopBwdSm80ILi2ELi2EN4cute5tupleIJNS5_1CILi64EEENS7_ILi128EEES8_EEENS_10bfloat16_tEfNS_4arch4Sm80ELb1ELb0ELb1ELb0ELb1ELb0ELb0ELb0ELi2ELi2ELi4ELi2ELb1EEENS1_21CollectiveEpilogueBwdISA_SB_SD_Li256ELb0ELb0ELi2EEENS1_25SingleTileBwdLPTSchedulerILb0ELi128ELb1EEEEEEEEEvNT_6ParamsE$_ZN4cute3eso3ESOILb1ELb0EJNS_6LayoutINS_5tupleIJNS3_IJNS_1CILi4EEENS4_ILi1EEEEEES6_EEENS3_IJNS3_IJS6_NS4_ILi0EEEEEES9_EEEEENS_10ViewEngineINS_8smem_ptrIPfEEEEEEC2ERKSC_RKSH_,($_ZN7cutlass13device_kernelIN5flash19enable_sm80_to_sm89INS1_16FlashAttnBwdSm80INS1_25CollectiveMainloopBwdSm80ILi2ELi2EN4cute5tupleIJNS5_1CILi64EEENS7_ILi128EEES8_EEENS_10bfloat16_tEfNS_4arch4Sm80ELb1ELb0ELb1ELb0ELb1ELb0ELb0ELb0ELi2ELi2ELi4ELi2ELb1EEENS1_21CollectiveEpilogueBwdISA_SB_SD_Li256ELb0ELb0ELi2EEENS1_25SingleTileBwdLPTSchedulerILb0ELi128ELb1EEEEEEEEEvNT_6ParamsE$_ZN4cute3eso3ESOILb1ELb0EJNS_6LayoutINS_5tupleIJNS3_IJNS_1CILi4EEENS4_ILi1EEEEEES6_EEENS3_IJNS3_IJS6_NS4_ILi0EEEEEES9_EEEEEiEEC2ERKSC_RKi - $_ZN7cutlass13device_kernelIN5flash19enable_sm80_to_sm89INS1_16FlashAttnBwdSm80INS1_25CollectiveMainloopBwdSm80ILi2ELi2EN4cute5tupleIJNS5_1CILi64EEENS7_ILi128EEES8_EEENS_10bfloat16_tEfNS_4arch4Sm80ELb1ELb0ELb1ELb0ELb1ELb0ELb0ELb0ELi2ELi2ELi4ELi2ELb1EEENS1_21CollectiveEpilogueBwdISA_SB_SD_Li256ELb0ELb0ELi2EEENS1_25SingleTileBwdLPTSchedulerILb0ELi128ELb1EEEEEEEEEvNT_6ParamsE$_ZN4cute3eso3ESOILb1ELb0EJNS_6LayoutINS_5tupleIJNS3_IJNS_1CILi4EEENS4_ILi1EEEEEES6_EEENS3_IJNS3_IJS6_NS4_ILi0EEEEEES9_EEEEENS_10ViewEngineINS_8smem_ptrIPfEEEEEEC2ERKSC_RKSH_)
$_ZN7cutlass13device_kernelIN5flash19enable_sm80_to_sm89INS1_16FlashAttnBwdSm80INS1_25CollectiveMainloopBwdSm80ILi2ELi2EN4cute5tupleIJNS5_1CILi64EEENS7_ILi128EEES8_EEENS_10bfloat16_tEfNS_4arch4Sm80ELb1ELb0ELb1ELb0ELb1ELb0ELb0ELb0ELi2ELi2ELi4ELi2ELb1EEENS1_21CollectiveEpilogueBwdISA_SB_SD_Li256ELb0ELb0ELi2EEENS1_25SingleTileBwdLPTSchedulerILb0ELi128ELb1EEEEEEEEEvNT_6ParamsE$_ZN4cute3eso3ESOILb1ELb0EJNS_6LayoutINS_5tupleIJNS3_IJNS_1CILi4EEENS4_ILi1EEEEEES6_EEENS3_IJNS3_IJS6_NS4_ILi0EEEEEES9_EEEEENS_10ViewEngineINS_8smem_ptrIPfEEEEEEC2ERKSC_RKSH_:
[----:B------:R-:W-:Y:S02]  /*8240*/  IADD3 R8, R4, -c[0x0][0x20], RZ ;  /* 0x8000080004087a10 */ /* 0x000fe40007ffe0ff */
[----:B------:R-:W-:-:S03]  /*8250*/  MOV R17, 0x0 ;  /* 0x0000000000117802 */ /* 0x000fc60000000f00 */
[----:B------:R1:W-:Y:S01]  /*8260*/  STL.64 [R8], R6 ;  /* 0x0000000608007387 */ /* 0x0003e20000100a00 */
[----:B------:R-:W-:Y:S05]  /*8270*/  RET.REL.NODEC R16 `(_ZN7cutlass13device_kernelIN5flash19enable_sm80_to_sm89INS1_16FlashAttnBwdSm80INS1_25CollectiveMainloopBwdSm80ILi2ELi2EN4cute5tupleIJNS5_1CILi64EEENS7_ILi128EEES8_EEENS_10bfloat16_tEfNS_4arch4Sm80ELb1ELb0ELb1ELb0ELb1ELb0ELb0ELb0ELi2ELi2ELi4ELi2ELb1EEENS1_21CollectiveEpilogueBwdISA_SB_SD_Li256ELb0ELb0ELi2EEENS1_25SingleTileBwdLPTSchedulerILb0ELi128ELb1EEEEEEEEEvNT_6ParamsE) ;  /* 0xffff7d8010007950 */ /* 0x000fea0003c3ffff */
        .type           $_ZN7cutlass13device_kernelIN5flash19enable_sm80_to_sm89INS1_16FlashAttnBwdSm80INS1_25CollectiveMainloopBwdSm80ILi2ELi2EN4cute5tupleIJNS5_1CILi64EEENS7_ILi128EEES8_EEENS_10bfloat16_tEfNS_4arch4Sm80ELb1ELb0ELb1ELb0ELb1ELb0ELb0ELb0ELi2ELi2ELi4ELi2ELb1EEENS1_21CollectiveEpilogueBwdISA_SB_SD_Li256ELb0ELb0ELi2EEENS1_25SingleTileBwdLPTSchedulerILb0ELi128ELb1EEEEEEEEEvNT_6ParamsE$_ZN4cute3eso3ESOILb1ELb0EJNS_6LayoutINS_5tupleIJNS3_IJNS_1CILi4EEENS4_ILi1EEEEEES6_EEENS3_IJNS3_IJS6_NS4_ILi0EEEEEES9_EEEEEiEEC2ERKSC_RKi,@function
        .size           $_ZN7cutlass13device_kernelIN5flash19enable_sm80_to_sm89INS1_16FlashAttnBwdSm80INS1_25CollectiveMainloopBwdSm80ILi2ELi2EN4cute5tupleIJNS5_1CILi64EEENS7_ILi128EEES8_EEENS_10bfloat16_tEfNS_4arch4Sm80ELb1ELb0ELb1ELb0ELb1ELb0ELb0ELb0ELi2ELi2ELi4ELi2ELb1EEENS1_21CollectiveEpilogueBwdISA_SB_SD_Li256ELb0ELb0ELi2EEENS1_25SingleTileBwdLPTSchedulerILb0ELi128ELb1EEEEEEEEEvNT_6ParamsE$_ZN4cute3eso3ESOILb1ELb0EJNS_6LayoutINS_5tupleIJNS3_IJNS_1CILi4EEENS4_ILi1EEEEEES6_EEENS3_IJNS3_IJS6_NS4_ILi0EEEEEES9_EEEEEiEEC2ERKSC_RKi,($_ZN7cutlass13device_kernelIN5flash19enable_sm80_to_sm89INS1_16FlashAttnBwdSm80INS1_25CollectiveMainloopBwdSm80ILi2ELi2EN4cute5tupleIJNS5_1CILi64EEENS7_ILi128EEES8_EEENS_10bfloat16_tEfNS_4arch4Sm80ELb1ELb0ELb1ELb0ELb1ELb0ELb0ELb0ELi2ELi2ELi4ELi2ELb1EEENS1_21CollectiveEpilogueBwdISA_SB_SD_Li256ELb0ELb0ELi2EEENS1_25SingleTileBwdLPTSchedulerILb0ELi128ELb1EEEEEEEEEvNT_6ParamsE$_ZN4cute3eso3ESOILb1ELb0EJNS_6LayoutINS_5tupleIJNS3_IJNS_1CILi8EEENS4_ILi1EEEEEEEEENS3_IJNS3_IJS6_NS4_ILi0EEEEEEEEEEENS_10ViewEngineINS_8gmem_ptrIPKN7cutlass10bfloat16_tEEEEEEEC2ERKSC_RKSK_ - $_ZN7cutlass13device_kernelIN5flash19enable_sm80_to_sm89INS1_16FlashAttnBwdSm80INS1_25CollectiveMainloopBwdSm80ILi2ELi2EN4cute5tupleIJNS5_1CILi64EEENS7_ILi128EEES8_EEENS_10bfloat16_tEfNS_4arch4Sm80ELb1ELb0ELb1ELb0ELb1ELb0ELb0ELb0ELi2ELi2ELi4ELi2ELb1EEENS1_21CollectiveEpilogueBwdISA_SB_SD_Li256ELb0ELb0ELi2EEENS1_25SingleTileBwdLPTSchedulerILb0ELi128ELb1EEEEEEEEEvNT_6ParamsE$_ZN4cute3eso3ESOILb1ELb0EJNS_6LayoutINS_5tupleIJNS3_IJNS_1CILi4EEENS4_ILi1EEEEEES6_EEENS3_IJNS3_IJS6_NS4_ILi0EEEEEES9_EEEEEiEEC2ERKSC_RKi)
$_ZN7cutlass13device_kernelIN5flash19enable_sm80_to_sm89INS1_16FlashAttnBwdSm80INS1_25CollectiveMainloopBwdSm80ILi2ELi2EN4cute5tupleIJNS5_1CILi64EEENS7_ILi128EEES8_EEENS_10bfloat16_tEfNS_4arch4Sm80ELb1ELb0ELb1ELb0ELb1ELb0ELb0ELb0ELi2ELi2ELi4ELi2ELb1EEENS1_21CollectiveEpilogueBwdISA_SB_SD_Li256ELb0ELb0ELi2EEENS1_25SingleTileBwdLPTSchedulerILb0ELi128ELb1EEEEEEEEEvNT_6ParamsE$_ZN4cute3eso3ESOILb1ELb0EJNS_6LayoutINS_5tupleIJNS3_IJNS_1CILi4EEENS4_ILi1EEEEEES6_EEENS3_IJNS3_IJS6_NS4_ILi0EEEEEES9_EEEEEiEEC2ERKSC_RKi:
[----:B------:R-:W-:Y:S02]  /*8280*/  IADD3 R6, R4, -c[0x0][0x20], RZ ;  /* 0x8000080004067a10 */ /* 0x000fe40007ffe0ff */
[----:B------:R-:W-:-:S03]  /*8290*/  MOV R9, 0x0 ;  /* 0x0000000000097802 */ /* 0x000fc60000000f00 */
[----:B------:R1:W-:Y:S01]  /*82a0*/  STL [R6], R7 ;  /* 0x0000000706007387 */ /* 0x0003e20000100800 */
[----:B------:R-:W-:Y:S05]  /*82b0*/  RET.REL.NODEC R8 `(_ZN7cutlass13device_kernelIN5flash19enable_sm80_to_sm89INS1_16FlashAttnBwdSm80INS1_25CollectiveMainloopBwdSm80ILi2ELi2EN4cute5tupleIJNS5_1CILi64EEENS7_ILi128EEES8_EEENS_10bfloat16_tEfNS_4arch4Sm80ELb1ELb0ELb1ELb0ELb1ELb0ELb0ELb0ELi2ELi2ELi4ELi2ELb1EEENS1_21CollectiveEpilogueBwdISA_SB_SD_Li256ELb0ELb0ELi2EEENS1_25SingleTileBwdLPTSchedulerILb0ELi128ELb1EEEEEEEEEvNT_6ParamsE) ;  /* 0xffff7d4008007950 */ /* 0x000fea0003c3ffff */
        .type           $_ZN7cutlass13device_kernelIN5flash19enable_sm80_to_sm89INS1_16FlashAttnBwdSm80INS1_25CollectiveMainloopBwdSm80ILi2ELi2EN4cute5tupleIJNS5_1CILi64EEENS7_ILi128EEES8_EEENS_10bfloat16_tEfNS_4arch4Sm80ELb1ELb0ELb1ELb0ELb1ELb0ELb0ELb0ELi2ELi2ELi4ELi2ELb1EEENS1_21CollectiveEpilogueBwdISA_SB_SD_Li256ELb0ELb0ELi2EEENS1_25SingleTileBwdLPTSchedulerILb0ELi128ELb1EEEEEEEEEvNT_6ParamsE$_ZN4cute3eso3ESOILb1ELb0EJNS_6LayoutINS_5tupleIJNS3_IJNS_1CILi8EEENS4_ILi1EEEEEEEEENS3_IJNS3_IJS6_NS4_ILi0EEEEEEEEEEENS_10ViewEngineINS_8gmem_ptrIPKN7cutlass10bfloat16_tEEEEEEEC2ERKSC_RKSK_,@function
        .size           $_ZN7cutlass13device_kernelIN5flash19enable_sm80_to_sm89INS1_16FlashAttnBwdSm80INS1_25CollectiveMainloopBwdSm80ILi2ELi2EN4cute5tupleIJNS5_1CILi64EEENS7_ILi128EEES8_EEENS_10bfloat16_tEfNS_4arch4Sm80ELb1ELb0ELb1ELb0ELb1ELb0ELb0ELb0ELi2ELi2ELi4ELi2ELb1EEENS1_21CollectiveEpilogueBwdISA_SB_SD_Li256ELb0ELb0ELi2EEENS1_25SingleTileBwdLPTSchedulerILb0ELi128ELb1EEEEEEEEEvNT_6ParamsE$_ZN4cute3eso3ESOILb1ELb0EJNS_6LayoutINS_5tupleIJNS3_IJNS_1CILi8EEENS4_ILi1EEEEEEEEENS3_IJNS3_IJS6_NS4_ILi0EEEEEEEEEEENS_10ViewEngineINS_8gmem_ptrIPKN7cutlass10bfloat16_tEEEEEEEC2ERKSC_RKSK_,($_ZN7cutlass13device_kernelIN5flash19enable_sm80_to_sm89INS1_16FlashAttnBwdSm80INS1_25CollectiveMainloopBwdSm80ILi2ELi2EN4cute5tupleIJNS5_1CILi64EEENS7_ILi128EEES8_EEENS_10bfloat16_tEfNS_4arch4Sm80ELb1ELb0ELb1ELb0ELb1ELb0ELb0ELb0ELi2ELi2ELi4ELi2ELb1EEENS1_21CollectiveEpilogueBwdISA_SB_SD_Li256ELb0ELb0ELi2EEENS1_25SingleTileBwdLPTSchedulerILb0ELi128ELb1EEEEEEEEEvNT_6ParamsE$_ZN4cute3eso3ESOILb1ELb0EJNS_6LayoutINS_5tupleIJNS3_IJNS_1CILi8EEENS4_ILi1EEEEEEEEENS3_IJNS3_IJS6_NS4_ILi0EEEEEEEEEEENS_10ViewEngineINS_8smem_ptrIPN7cutlass10bfloat16_tEEEEEEEC2ERKSC_RKSJ_ - $_ZN7cutlass13device_kernelIN5flash19enable_sm80_to_sm89INS1_16FlashAttnBwdSm80INS1_25CollectiveMainloopBwdSm80ILi2ELi2EN4cute5tupleIJNS5_1CILi64EEENS7_ILi128EEES8_EEENS_10bfloat16_tEfNS_4arch4Sm80ELb1ELb0ELb1ELb0ELb1ELb0ELb0ELb0ELi2ELi2ELi4ELi2ELb1EEENS1_21CollectiveEpilogueBwdISA_SB_SD_Li256ELb0ELb0ELi2EEENS1_25SingleTileBwdLPTSchedulerILb0ELi128ELb1EEEEEEEEEvNT_6ParamsE$_ZN4cute3eso3ESOILb1ELb0EJNS_6LayoutINS_5tupleIJNS3_IJNS_1CILi8EEENS4_ILi1EEEEEEEEENS3_IJNS3_IJS6_NS4_ILi0EEEEEEEEEEENS_10ViewEngineINS_8gmem_ptrIPKN7cutlass10bfloat16_tEEEEEEEC2ERKSC_RKSK_)
$_ZN7cutlass13device_kernelIN5flash19enable_sm80_to_sm89INS1_16FlashAttnBwdSm80INS1_25CollectiveMainloopBwdSm80ILi2ELi2EN4cute5tupleIJNS5_1CILi64EEENS7_ILi128EEES8_EEENS_10bfloat16_tEfNS_4arch4Sm80ELb1ELb0ELb1ELb0ELb1ELb0ELb0ELb0ELi2ELi2ELi4ELi2ELb1EEENS1_21CollectiveEpilogueBwdISA_SB_SD_Li256ELb0ELb0ELi2EEENS1_25SingleTileBwdLPTSchedulerILb0ELi128ELb1EEEEEEEEEvNT_6ParamsE$_ZN4cute3eso3ESOILb1ELb0EJNS_6LayoutINS_5tupleIJNS3_IJNS_1CILi8EEENS4_ILi1EEEEEEEEENS3_IJNS3_IJS6_NS4_ILi0EEEEEEEEEEENS_10ViewEngineINS_8gmem_ptrIPKN7cutlass10bfloat16_tEEEEEEEC2ERKSC_RKSK_:
[----:B------:R-:W-:Y:S02]  /*82c0*/  IADD3 R8, R4, -c[0x0][0x20], RZ ;  /* 0x8000080004087a10 */ /* 0x000fe40007ffe0ff */
[----:B------:R-:W-:-:S03]  /*82d0*/  MOV R11, 0x0 ;  /* 0x00000000000b7802 */ /* 0x000fc60000000f00 */
[----:B------:R1:W-:Y:S01]  /*82e0*/  STL.64 [R8], R6 ;  /* 0x0000000608007387 */ /* 0x0003e20000100a00 */
[----:B------:R-:W-:Y:S05]  /*82f0*/  RET.REL.NODEC R10 `(_ZN7cutlass13device_kernelIN5flash19enable_sm80_to_sm89INS1_16FlashAttnBwdSm80INS1_25CollectiveMainloopBwdSm80ILi2ELi2EN4cute5tupleIJNS5_1CILi64EEENS7_ILi128EEES8_EEENS_10bfloat16_tEfNS_4arch4Sm80ELb1ELb0ELb1ELb0ELb1ELb0ELb0ELb0ELi2ELi2ELi4ELi2ELb1EEENS1_21CollectiveEpilogueBwdISA_SB_SD_Li256ELb0ELb0ELi2EEENS1_25SingleTileBwdLPTSchedulerILb0ELi128ELb1EEEEEEEEEvNT_6ParamsE) ;  /* 0xffff7d000a007950 */ /* 0x000fea0003c3ffff */
        .type           $_ZN7cutlass13device_kernelIN5flash19enable_sm80_to_sm89INS1_16FlashAttnBwdSm80INS1_25CollectiveMainloopBwdSm80ILi2ELi2EN4cute5tupleIJNS5_1CILi64EEENS7_ILi128EEES8_EEENS_10bfloat16_tEfNS_4arch4Sm80ELb1ELb0ELb1ELb0ELb1ELb0ELb0ELb0ELi2ELi2ELi4ELi2ELb1EEENS1_21CollectiveEpilogueBwdISA_SB_SD_Li256ELb0ELb0ELi2EEENS1_25SingleTileBwdLPTSchedulerILb0ELi128ELb1EEEEEEEEEvNT_6ParamsE$_ZN4cute3eso3ESOILb1ELb0EJNS_6LayoutINS_5tupleIJNS3_IJNS_1CILi8EEENS4_ILi1EEEEEEEEENS3_IJNS3_IJS6_NS4_ILi0EEEEEEEEEEENS_10ViewEngineINS_8smem_ptrIPN7cutlass10bfloat16_tEEEEEEEC2ERKSC_RKSJ_,@function
        .size           $_ZN7cutlass13device_kernelIN5flash19enable_sm80_to_sm89INS1_16FlashAttnBwdSm80INS1_25CollectiveMainloopBwdSm80ILi2ELi2EN4cute5tupleIJNS5_1CILi64EEENS7_ILi128EEES8_EEENS_10bfloat16_tEfNS_4arch4Sm80ELb1ELb0ELb1ELb0ELb1ELb0ELb0ELb0ELi2ELi2ELi4ELi2ELb1EEENS1_21CollectiveEpilogueBwdISA_SB_SD_Li256ELb0ELb0ELi2EEENS1_25SingleTileBwdLPTSchedulerILb0ELi128ELb1EEEEEEEEEvNT_6ParamsE$_ZN4cute3eso3ESOILb1ELb0EJNS_6LayoutINS_5tupleIJNS3_IJNS_1CILi8EEENS4_ILi1EEEEEEEEENS3_IJNS3_IJS6_NS4_ILi0EEEEEEEEEEENS_10ViewEngineINS_8smem_ptrIPN7cutlass10bfloat16_tEEEEEEEC2ERKSC_RKSJ_,($_ZN7cutlass13device_kernelIN5flash19enable_sm80_to_sm89INS1_16FlashAttnBwdSm80INS1_25CollectiveMainloopBwdSm80ILi2ELi2EN4cute5tupleIJNS5_1CILi64EEENS7_ILi128EEES8_EEENS_10bfloat16_tEfNS_4arch4Sm80ELb1ELb0ELb1ELb0ELb1ELb0ELb0ELb0ELi2ELi2ELi4ELi2ELb1EEENS1_21CollectiveEpilogueBwdISA_SB_SD_Li256ELb0ELb0ELi2EEENS1_25SingleTileBwdLPTSchedulerILb0ELi128ELb1EEEEEEEEEvNT_6ParamsE$_ZN4cute3eso3ESOILb1ELb0EJNS_6LayoutINS_5tupleIJNS3_IJNS_1CILi8EEENS4_ILi1EEEEEEEEENS3_IJNS3_IJS6_NS4_ILi0EEEEEEEEEEEiEEC2ERKSC_RKi - $_ZN7cutlass13device_kernelIN5flash19enable_sm80_to_sm89INS1_16FlashAttnBwdSm80INS1_25CollectiveMainloopBwdSm80ILi2ELi2EN4cute5tupleIJNS5_1CILi64EEENS7_ILi128EEES8_EEENS_10bfloat16_tEfNS_4arch4Sm80ELb1ELb0ELb1ELb0ELb1ELb0ELb0ELb0ELi2ELi2ELi4ELi2ELb1EEENS1_21CollectiveEpilogueBwdISA_SB_SD_Li256ELb0ELb0ELi2EEENS1_25SingleTileBwdLPTSchedulerILb0ELi128ELb1EEEEEEEEEvNT_6ParamsE$_ZN4cute3eso3ESOILb1ELb0EJNS_6LayoutINS_5tupleIJNS3_IJNS_1CILi8EEENS4_ILi1EEEEEEEEENS3_IJNS3_IJS6_NS4_ILi0EEEEEEEEEEENS_10ViewEngineINS_8smem_ptrIPN7cutlass10bfloat16_tEEEEEEEC2ERKSC_RKSJ_)
$_ZN7cutlass13device_kernelIN5flash19enable_sm80_to_sm89INS1_16FlashAttnBwdSm80INS1_25CollectiveMainloopBwdSm80ILi2ELi2EN4cute5tupleIJNS5_1CILi64EEENS7_ILi128EEES8_EEENS_10bfloat16_tEfNS_4arch4Sm80ELb1ELb0ELb1ELb0ELb1ELb0ELb0ELb0ELi2ELi2ELi4ELi2ELb1EEENS1_21CollectiveEpilogueBwdISA_SB_SD_Li256ELb0ELb0ELi2EEENS1_25SingleTileBwdLPTSchedulerILb0ELi128ELb1EEEEEEEEEvNT_6ParamsE$_ZN4cute3eso3ESOILb1ELb0EJNS_6LayoutINS_5tupleIJNS3_IJNS_1CILi8EEENS4_ILi1EEEEEEEEENS3_IJNS3_IJS6_NS4_ILi0EEEEEEEEEEENS_10ViewEngineINS_8smem_ptrIPN7cutlass10bfloat16_tEEEEEEEC2ERKSC_RKSJ_:
[----:B------:R-:W-:Y:S01]  /*8300*/  IADD3 R8, R4, -c[0x0][0x20], RZ ;  /* 0x8000080004087a10 */ /* 0x000fe20007ffe0ff */
[----:B------:R-:W-:Y:S01]  /*8310*/  IMAD.MOV.U32 R128, RZ, RZ, R16 ;  /* 0x000000ffff807224 */ /* 0x000fe200078e0010 */
[----:B------:R-:W-:-:S03]  /*8320*/  MOV R129, 0x0 ;  /* 0x0000000000817802 */ /* 0x000fc60000000f00 */
[----:B------:R1:W-:Y:S01]  /*8330*/  STL.64 [R8], R6 ;  /* 0x0000000608007387 */ /* 0x0003e20000100a00 */
[----:B------:R-:W-:Y:S05]  /*8340*/  RET.REL.NODEC R128 `(_ZN7cutlass13device_kernelIN5flash19enable_sm80_to_sm89INS1_16FlashAttnBwdSm80INS1_25CollectiveMainloopBwdSm80ILi2ELi2EN4cute5tupleIJNS5_1CILi64EEENS7_ILi128EEES8_EEENS_10bfloat16_tEfNS_4arch4Sm80ELb1ELb0ELb1ELb0ELb1ELb0ELb0ELb0ELi2ELi2ELi4ELi2ELb1EEENS1_21CollectiveEpilogueBwdISA_SB_SD_Li256ELb0ELb0ELi2EEENS1_25SingleTileBwdLPTSchedulerILb0ELi128ELb1EEEEEEEEEvNT_6ParamsE) ;  /* 0xffff7cb080007950 */ /* 0x000fea0003c3ffff */
        .type           $_ZN7cutlass13device_kernelIN5flash19enable_sm80_to_sm89INS1_16FlashAttnBwdSm80INS1_25CollectiveMainloopBwdSm80ILi2ELi2EN4cute5tupleIJNS5_1CILi64EEENS7_ILi128EEES8_EEENS_10bfloat16_tEfNS_4arch4Sm80ELb1ELb0ELb1ELb0ELb1ELb0ELb0ELb0ELi2ELi2ELi4ELi2ELb1EEENS1_21CollectiveEpilogueBwdISA_SB_SD_Li256ELb0ELb0ELi2EEENS1_25SingleTileBwdLPTSchedulerILb0ELi128ELb1EEEEEEEEEvNT_6ParamsE$_ZN4cute3eso3ESOILb1ELb0EJNS_6LayoutINS_5tupleIJNS3_IJNS_1CILi8EEENS4_ILi1EEEEEEEEENS3_IJNS3_IJS6_NS4_ILi0EEEEEEEEEEEiEEC2ERKSC_RKi,@function
        .size           $_ZN7cutlass13device_kernelIN5flash19enable_sm80_to_sm89INS1_16FlashAttnBwdSm80INS1_25CollectiveMainloopBwdSm80ILi2ELi2EN4cute5tupleIJNS5_1CILi64EEENS7_ILi128EEES8_EEENS_10bfloat16_tEfNS_4arch4Sm80ELb1ELb0ELb1ELb0ELb1ELb0ELb0ELb0ELi2ELi2ELi4ELi2ELb1EEENS1_21CollectiveEpilogueBwdISA_SB_SD_Li256ELb0ELb0ELi2EEENS1_25SingleTileBwdLPTSchedulerILb0ELi128ELb1EEEEEEEEEvNT_6ParamsE$_ZN4cute3eso3ESOILb1ELb0EJNS_6LayoutINS_5tupleIJNS3_IJNS_1CILi8EEENS4_ILi1EEEEEEEEENS3_IJNS3_IJS6_NS4_ILi0EEEEEEEEEEEiEEC2ERKSC_RKi,($_ZN7cutlass13device_kernelIN5flash19enable_sm80_to_sm89INS1_16FlashAttnBwdSm80INS1_25CollectiveMainloopBwdSm80ILi2ELi2EN4cute5tupleIJNS5_1CILi64EEENS7_ILi128EEES8_EEENS_10bfloat16_tEfNS_4arch4Sm80ELb1ELb0ELb1ELb0ELb1ELb0ELb0ELb0ELi2ELi2ELi4ELi2ELb1EEENS1_21CollectiveEpilogueBwdISA_SB_SD_Li256ELb0ELb0ELi2EEENS1_25SingleTileBwdLPTSchedulerILb0ELi128ELb1EEEEEEEEEvNT_6ParamsE$_ZN4cute3eso3ESOILb1ELb0EJNS_6LayoutINS_5tupleIJNS3_IJNS_1CILi8EEENS4_ILi1EEEEEEEEENS3_IJNS3_IJS6_NS4_ILi0EEEEEEEEEEElEEC2ERKSC_RKl - $_ZN7cutlass13device_kernelIN5flash19enable_sm80_to_sm89INS1_16FlashAttnBwdSm80INS1_25CollectiveMainloopBwdSm80ILi2ELi2EN4cute5tupleIJNS5_1CILi64EEENS7_ILi128EEES8_EEENS_10bfloat16_tEfNS_4arch4Sm80ELb1ELb0ELb1ELb0ELb1ELb0ELb0ELb0ELi2ELi2ELi4ELi2ELb1EEENS1_21CollectiveEpilogueBwdISA_SB_SD_Li256ELb0ELb0ELi2EEENS1_25SingleTileBwdLPTSchedulerILb0ELi128ELb1EEEEEEEEEvNT_6ParamsE$_ZN4cute3eso3ESOILb1ELb0EJNS_6LayoutINS_5tupleIJNS3_IJNS_1CILi8EEENS4_ILi1EEEEEEEEENS3_IJNS3_IJS6_NS4_ILi0EEEEEEEEEEEiEEC2ERKSC_RKi)
$_ZN7cutlass13device_kernelIN5flash19enable_sm80_to_sm89INS1_16FlashAttnBwdSm80INS1_25CollectiveMainloopBwdSm80ILi2ELi2EN4cute5tupleIJNS5_1CILi64EEENS7_ILi128EEES8_EEENS_10bfloat16_tEfNS_4arch4Sm80ELb1ELb0ELb1ELb0ELb1ELb0ELb0ELb0ELi2ELi2ELi4ELi2ELb1EEENS1_21CollectiveEpilogueBwdISA_SB_SD_Li256ELb0ELb0ELi2EEENS1_25SingleTileBwdLPTSchedulerILb0ELi128ELb1EEEEEEEEEvNT_6ParamsE$_ZN4cute3eso3ESOILb1ELb0EJNS_6LayoutINS_5tupleIJNS3_IJNS_1CILi8EEENS4_ILi1EEEEEEEEENS3_IJNS3_IJS6_NS4_ILi0EEEEEEEEEEEiEEC2ERKSC_RKi:
[----:B------:R-:W-:Y:S02]  /*8350*/  IADD3 R6, R4, -c[0x0][0x20], RZ ;  /* 0x8000080004067a10 */ /* 0x000fe40007ffe0ff */
[----:B------:R-:W-:-:S03]  /*8360*/  MOV R9, 0x0 ;  /* 0x0000000000097802 */ /* 0x000fc60000000f00 */
[----:B------:R1:W-:Y:S01]  /*8370*/  STL [R6], R7 ;  /* 0x0000000706007387 */ /* 0x0003e20000100800 */
[----:B------:R-:W-:Y:S05]  /*8380*/  RET.REL.NODEC R8 `(_ZN7cutlass13device_kernelIN5flash19enable_sm80_to_sm89INS1_16FlashAttnBwdSm80INS1_25CollectiveMainloopBwdSm80ILi2ELi2EN4cute5tupleIJNS5_1CILi64EEENS7_ILi128EEES8_EEENS_10bfloat16_tEfNS_4arch4Sm80ELb1ELb0ELb1ELb0ELb1ELb0ELb0ELb0ELi2ELi2ELi4ELi2ELb1EEENS1_21CollectiveEpilogueBwdISA_SB_SD_Li256ELb0ELb0ELi2EEENS1_25SingleTileBwdLPTSchedulerILb0ELi128ELb1EEEEEEEEEvNT_6ParamsE) ;  /* 0xffff7c7008007950 */ /* 0x000fea0003c3ffff */
        .type           $_ZN7cutlass13device_kernelIN5flash19enable_sm80_to_sm89INS1_16FlashAttnBwdSm80INS1_25CollectiveMainloopBwdSm80ILi2ELi2EN4cute5tupleIJNS5_1CILi64EEENS7_ILi128EEES8_EEENS_10bfloat16_tEfNS_4arch4Sm80ELb1ELb0ELb1ELb0ELb1ELb0ELb0ELb0ELi2ELi2ELi4ELi2ELb1EEENS1_21CollectiveEpilogueBwdISA_SB_SD_Li256ELb0ELb0ELi2EEENS1_25SingleTileBwdLPTSchedulerILb0ELi128ELb1EEEEEEEEEvNT_6ParamsE$_ZN4cute3eso3ESOILb1ELb0EJNS_6LayoutINS_5tupleIJNS3_IJNS_1CILi8EEENS4_ILi1EEEEEEEEENS3_IJNS3_IJS6_NS4_ILi0EEEEEEEEEEElEEC2ERKSC_RKl,@function
        .size           $_ZN7cutlass13device_kernelIN5flash19enable_sm80_to_sm89INS1_16FlashAttnBwdSm80INS1_25CollectiveMainloopBwdSm80ILi2ELi2EN4cute5tupleIJNS5_1CILi64EEENS7_ILi128EEES8_EEENS_10bfloat16_tEfNS_4arch4Sm80ELb1ELb0ELb1ELb0ELb1ELb0ELb0ELb0ELi2ELi2ELi4ELi2ELb1EEENS1_21CollectiveEpilogueBwdISA_SB_SD_Li256ELb0ELb0ELi2EEENS1_25SingleTileBwdLPTSchedulerILb0ELi128ELb1EEEEEEEEEvNT_6ParamsE$_ZN4cute3eso3ESOILb1ELb0EJNS_6LayoutINS_5tupleIJNS3_IJNS_1CILi8EEENS4_ILi1EEEEEEEEENS3_IJNS3_IJS6_NS4_ILi0EEEEEEEEEEElEEC2ERKSC_RKl,($_ZN7cutlass13device_kernelIN5flash19enable_sm80_to_sm89INS1_16FlashAttnBwdSm80INS1_25CollectiveMainloopBwdSm80ILi2ELi2EN4cute5tupleIJNS5_1CILi64EEENS7_ILi128EEES8_EEENS_10bfloat16_tEfNS_4arch4Sm80ELb1ELb0ELb1ELb0ELb1ELb0ELb0ELb0ELi2ELi2ELi4ELi2ELb1EEENS1_21CollectiveEpilogueBwdISA_SB_SD_Li256ELb0ELb0ELi2EEENS1_25SingleTileBwdLPTSchedulerILb0ELi128ELb1EEEEEEEEEvNT_6ParamsE$_ZN4cute3eso3ESOILb1ELb0EJNS_6LayoutINS_5tupleIJNS3_IJNS_1CILi8EEENS4_ILi1EEEEEENS4_ILi2EEES6_EEENS3_IJNS3_IJS6_NS4_ILi0EEEEEENS4_ILi2048EEESA_EEEEENS_10ViewEngineINS_8smem_ptrIPN7cutlass10bfloat16_tEEEEEEEC2ERKSE_RKSL_ - $_ZN7cutlass13device_kernelIN5flash19enable_sm80_to_sm89INS1_16FlashAttnBwdSm80INS1_25CollectiveMainloopBwdSm80ILi2ELi2EN4cute5tupleIJNS5_1CILi64EEENS7_ILi128EEES8_EEENS_10bfloat16_tEfNS_4arch4Sm80ELb1ELb0ELb1ELb0ELb1ELb0ELb0ELb0ELi2ELi2ELi4ELi2ELb1EEENS1_21CollectiveEpilogueBwdISA_SB_SD_Li256ELb0ELb0ELi2EEENS1_25SingleTileBwdLPTSchedulerILb0ELi128ELb1EEEEEEEEEvNT_6ParamsE$_ZN4cute3eso3ESOILb1ELb0EJNS_6LayoutINS_5tupleIJNS3_IJNS_1CILi8EEENS4_ILi1EEEEEEEEENS3_IJNS3_IJS6_NS4_ILi0EEEEEEEEEEElEEC2ERKSC_RKl)
$_ZN7cutlass13device_kernelIN5flash19enable_sm80_to_sm89INS1_16FlashAttnBwdSm80INS1_25CollectiveMainloopBwdSm80ILi2ELi2EN4cute5tupleIJNS5_1CILi64EEENS7_ILi128EEES8_EEENS_10bfloat16_tEfNS_4arch4Sm80ELb1ELb0ELb1ELb0ELb1ELb0ELb0ELb0ELi2ELi2ELi4ELi2ELb1EEENS1_21CollectiveEpilogueBwdISA_SB_SD_Li256ELb0ELb0ELi2EEENS1_25SingleTileBwdLPTSchedulerILb0ELi128ELb1EEEEEEEEEvNT_6ParamsE$_ZN4cute3eso3ESOILb1ELb0EJNS_6LayoutINS_5tupleIJNS3_IJNS_1CILi8EEENS4_ILi1EEEEEEEEENS3_IJNS3_IJS6_NS4_ILi0EEEEEEEEEEElEEC2ERKSC_RKl:
[----:B------:R-:W-:Y:S01]  /*8390*/  IADD3 R6, R4, -c[0x0][0x20], RZ ;  /* 0x8000080004067a10 */ /* 0x000fe20007ffe0ff */
[----:B------:R-:W-:Y:S01]  /*83a0*/  IMAD.MOV.U32 R11, RZ, RZ, R7 ;  /* 0x000000ffff0b7224 */ /* 0x000fe200078e0007 */
[----:B------:R-:W-:-:S04]  /*83b0*/  MOV R9, 0x0 ;  /* 0x0000000000097802 */ /* 0x000fc80000000f00 */
[----:B------:R1:W-:Y:S01]  /*83c0*/  STL.64 [R6], R10 ;  /* 0x0000000a06007387 */ /* 0x0003e20000100a00 */
[----:B------:R-:W-:Y:S05]  /*83d0*/  RET.REL.NODEC R8 `(_ZN7cutlass13device_kernelIN5flash19enable_sm80_to_sm89INS1_16FlashAttnBwdSm80INS1_25CollectiveMainloopBwdSm80ILi2ELi2EN4cute5tupleIJNS5_1CILi64EEENS7_ILi128EEES8_EEENS_10bfloat16_tEfNS_4arch4Sm80ELb1ELb0ELb1ELb0ELb1ELb0ELb0ELb0ELi2ELi2ELi4ELi2ELb1EEENS1_21CollectiveEpilogueBwdISA_SB_SD_Li256ELb0ELb0ELi2EEENS1_25SingleTileBwdLPTSchedulerILb0ELi128ELb1EEEEEEEEEvNT_6ParamsE) ;  /* 0xffff7c2008007950 */ /* 0x000fea0003c3ffff */
        .type           $_ZN7cutlass13device_kernelIN5flash19enable_sm80_to_sm89INS1_16FlashAttnBwdSm80INS1_25CollectiveMainloopBwdSm80ILi2ELi2EN4cute5tupleIJNS5_1CILi64EEENS7_ILi128EEES8_EEENS_10bfloat16_tEfNS_4arch4Sm80ELb1ELb0ELb1ELb0ELb1ELb0ELb0ELb0ELi2ELi2ELi4ELi2ELb1EEENS1_21CollectiveEpilogueBwdISA_SB_SD_Li256ELb0ELb0ELi2EEENS1_25SingleTileBwdLPTSchedulerILb0ELi128ELb1EEEEEEEEEvNT_6ParamsE$_ZN4cute3eso3ESOILb1ELb0EJNS_6LayoutINS_5tupleIJNS3_IJNS_1CILi8EEENS4_ILi1EEEEEENS4_ILi2EEES6_EEENS3_IJNS3_IJS6_NS4_ILi0EEEEEENS4_ILi2048EEESA_EEEEENS_10ViewEngineINS_8smem_ptrIPN7cutlass10bfloat16_tEEEEEEEC2ERKSE_RKSL_,@function
        .size           $_ZN7cutlass13device_kernelIN5flash19enable_sm80_to_sm89INS1_16FlashAttnBwdSm80INS1_25CollectiveMainloopBwdSm80ILi2ELi2EN4cute5tupleIJNS5_1CILi64EEENS7_ILi128EEES8_EEENS_10bfloat16_tEfNS_4arch4Sm80ELb1ELb0ELb1ELb0ELb1ELb0ELb0ELb0ELi2ELi2ELi4ELi2ELb1EEENS1_21CollectiveEpilogueBwdISA_SB_SD_Li256ELb0ELb0ELi2EEENS1_25SingleTileBwdLPTSchedulerILb0ELi128ELb1EEEEEEEEEvNT_6ParamsE$_ZN4cute3eso3ESOILb1ELb0EJNS_6LayoutINS_5tupleIJNS3_IJNS_1CILi8EEENS4_ILi1EEEEEENS4_ILi2EEES6_EEENS3_IJNS3_IJS6_NS4_ILi0EEEEEENS4_ILi2048EEESA_EEEEENS_10ViewEngineINS_8smem_ptrIPN7cutlass10bfloat16_tEEEEEEEC2ERKSE_RKSL_,($_ZN7cutlass13device_kernelIN5flash19enable_sm80_to_sm89INS1_16FlashAttnBwdSm80INS1_25CollectiveMainloopBwdSm80ILi2ELi2EN4cute5tupleIJNS5_1CILi64EEENS7_ILi128EEES8_EEENS_10bfloat16_tEfNS_4arch4Sm80ELb1ELb0ELb1ELb0ELb1ELb0ELb0ELb0ELi2ELi2ELi4ELi2ELb1EEENS1_21CollectiveEpilogueBwdISA_SB_SD_Li256ELb0ELb0ELi2EEENS1_25SingleTileBwdLPTSchedulerILb0ELi128ELb1EEEEEEEEEvNT_6ParamsE$_ZN4cute3eso3ESOILb1ELb0EJNS_6LayoutINS_5tupleIJNS3_IJNS_1CILi8EEENS4_ILi1EEEEEENS4_ILi2EEES6_EEENS3_IJNS3_IJS6_NS4_ILi0EEEEEENS4_ILi2048EEESA_EEEEEiEEC2ERKSE_RKi - $_ZN7cutlass13device_kernelIN5flash19enable_sm80_to_sm89INS1_16FlashAttnBwdSm80INS1_25CollectiveMainloopBwdSm80ILi2ELi2EN4cute5tupleIJNS5_1CILi64EEENS7_ILi128EEES8_EEENS_10bfloat16_tEfNS_4arch4Sm80ELb1ELb0ELb1ELb0ELb1ELb0ELb0ELb0ELi2ELi2ELi4ELi2ELb1EEENS1_21CollectiveEpilogueBwdISA_SB_SD_Li256ELb0ELb0ELi2EEENS1_25SingleTileBwdLPTSchedulerILb0ELi128ELb1EEEEEEEEEvNT_6ParamsE$_ZN4cute3eso3ESOILb1ELb0EJNS_6LayoutINS_5tupleIJNS3_IJNS_1CILi8EEENS4_ILi1EEEEEENS4_ILi2EEES6_EEENS3_IJNS3_IJS6_NS4_ILi0EEEEEENS4_ILi2048EEESA_EEEEENS_10ViewEngineINS_8smem_ptrIPN7cutlass10bfloat16_tEEEEEEEC2ERKSE_RKSL_)
$_ZN7cutlass13device_kernelIN5flash19enable_sm80_to_sm89INS1_16FlashAttnBwdSm80INS1_25CollectiveMainloopBwdSm80ILi2ELi2EN4cute5tupleIJNS5_1CILi64EEENS7_ILi128EEES8_EEENS_10bfloat16_tEfNS_4arch4Sm80ELb1ELb0ELb1ELb0ELb1ELb0ELb0ELb0ELi2ELi2ELi4ELi2ELb1EEENS1_21CollectiveEpilogueBwdISA_SB_SD_Li256ELb0ELb0ELi2EEENS1_25SingleTileBwdLPTSchedulerILb0ELi128ELb1EEEEEEEEEvNT_6ParamsE$_ZN4cute3eso3ESOILb1ELb0EJNS_6LayoutINS_5tupleIJNS3_IJNS_1CILi8EEENS4_ILi1EEEEEENS4_ILi2EEES6_EEENS3_IJNS3_IJS6_NS4_ILi0EEEEEENS4_ILi2048EEESA_EEEEENS_10ViewEngineINS_8smem_ptrIPN7cutlass10bfloat16_tEEEEEEEC2ERKSE_RKSL_:
[----:B------:R-:W-:Y:S02]  /*83e0*/  IADD3 R8, R4, -c[0x0][0x20], RZ ;  /* 0x8000080004087a10 */ /* 0x000fe40007ffe0ff */
[----:B------:R-:W-:-:S03]  /*83f0*/  MOV R11, 0x0 ;  /* 0x00000000000b7802 */ /* 0x000fc60000000f00 */
[----:B------:R1:W-:Y:S01]  /*8400*/  STL.64 [R8], R6 ;  /* 0x0000000608007387 */ /* 0x0003e20000100a00 */
[----:B------:R-:W-:Y:S05]  /*8410*/  RET.REL.NODEC R10 `(_ZN7cutlass13device_kernelIN5flash19enable_sm80_to_sm89INS1_16FlashAttnBwdSm80INS1_25CollectiveMainloopBwdSm80ILi2ELi2EN4cute5tupleIJNS5_1CILi64EEENS7_ILi128EEES8_EEENS_10bfloat16_tEfNS_4arch4Sm80ELb1ELb0ELb1ELb0ELb1ELb0ELb0ELb0ELi2ELi2ELi4ELi2ELb1EEENS1_21CollectiveEpilogueBwdISA_SB_SD_Li256ELb0ELb0ELi2EEENS1_25SingleTileBwdLPTSchedulerILb0ELi128ELb1EEEEEEEEEvNT_6ParamsE) ;  /* 0xffff7be00a007950 */ /* 0x000fea0003c3ffff */
        .type           $_ZN7cutlass13device_kernelIN5flash19enable_sm80_to_sm89INS1_16FlashAttnBwdSm80INS1_25CollectiveMainloopBwdSm80ILi2ELi2EN4cute5tupleIJNS5_1CILi64EEENS7_ILi128EEES8_EEENS_10bfloat16_tEfNS_4arch4Sm80ELb1ELb0ELb1ELb0ELb1ELb0ELb0ELb0ELi2ELi2ELi4ELi2ELb1EEENS1_21CollectiveEpilogueBwdISA_SB_SD_Li256ELb0ELb0ELi2EEENS1_25SingleTileBwdLPTSchedulerILb0ELi128ELb1EEEEEEEEEvNT_6ParamsE$_ZN4cute3eso3ESOILb1ELb0EJNS_6LayoutINS_5tupleIJNS3_IJNS_1CILi8EEENS4_ILi1EEEEEENS4_ILi2EEES6_EEENS3_IJNS3_IJS6_NS4_ILi0EEEEEENS4_ILi2048EEESA_EEEEEiEEC2ERKSE_RKi,@function
        .size           $_ZN7cutlass13device_kernelIN5flash19enable_sm80_to_sm89INS1_16FlashAttnBwdSm80INS1_25CollectiveMainloopBwdSm80ILi2ELi2EN4cute5tupleIJNS5_1CILi64EEENS7_ILi128EEES8_EEENS_10bfloat16_tEfNS_4arch4Sm80ELb1ELb0ELb1ELb0ELb1ELb0ELb0ELb0ELi2ELi2ELi4ELi2ELb1EEENS1_21CollectiveEpilogueBwdISA_SB_SD_Li256ELb0ELb0ELi2EEENS1_25SingleTileBwdLPTSchedulerILb0ELi128ELb1EEEEEEEEEvNT_6ParamsE$_ZN4cute3eso3ESOILb1ELb0EJNS_6LayoutINS_5tupleIJNS3_IJNS_1CILi8EEENS4_ILi1EEEEEENS4_ILi2EEES6_EEENS3_IJNS3_IJS6_NS4_ILi0EEEEEENS4_ILi2048EEESA_EEEEEiEEC2ERKSE_RKi,($_ZN7cutlass13device_kernelIN5flash19enable_sm80_to_sm89INS1_16FlashAttnBwdSm80INS1_25CollectiveMainloopBwdSm80ILi2ELi2EN4cute5tupleIJNS5_1CILi64EEENS7_ILi128EEES8_EEENS_10bfloat16_tEfNS_4arch4Sm80ELb1ELb0ELb1ELb0ELb1ELb0ELb0ELb0ELi2ELi2ELi4ELi2ELb1EEENS1_21CollectiveEpilogueBwdISA_SB_SD_Li256ELb0ELb0ELi2EEENS1_25SingleTileBwdLPTSchedulerILb0ELi128ELb1EEEEEEEEEvNT_6ParamsE$_ZN4cute5tupleIJNS0_IJNS0_IJNS_1CILi8EEENS1_ILi1EEEEEENS1_ILi2EEES3_EEENS0_IJNS0_IJS3_NS1_ILi0EEEEEElS7_EEEEEC2ERKS6_RKS9_ - $_ZN7cutlass13device_kernelIN5flash19enable_sm80_to_sm89INS1_16FlashAttnBwdSm80INS1_25CollectiveMainloopBwdSm80ILi2ELi2EN4cute5tupleIJNS5_1CILi64EEENS7_ILi128EEES8_EEENS_10bfloat16_tEfNS_4arch4Sm80ELb1ELb0ELb1ELb0ELb1ELb0ELb0ELb0ELi2ELi2ELi4ELi2ELb1EEENS1_21CollectiveEpilogueBwdISA_SB_SD_Li256ELb0ELb0ELi2EEENS1_25SingleTileBwdLPTSchedulerILb0ELi128ELb1EEEEEEEEEvNT_6ParamsE$_ZN4cute3eso3ESOILb1ELb0EJNS_6LayoutINS_5tupleIJNS3_IJNS_1CILi8EEENS4_ILi1EEEEEENS4_ILi2EEES6_EEENS3_IJNS3_IJS6_NS4_ILi0EEEEEENS4_ILi2048EEESA_EEEEEiEEC2ERKSE_RKi)
$_ZN7cutlass13device_kernelIN5flash19enable_sm80_to_sm89INS1_16FlashAttnBwdSm80INS1_25CollectiveMainloopBwdSm80ILi2ELi2EN4cute5tupleIJNS5_1CILi64EEENS7_ILi128EEES8_EEENS_10bfloat16_tEfNS_4arch4Sm80ELb1ELb0ELb1ELb0ELb1ELb0ELb0ELb0ELi2ELi2ELi4ELi2ELb1EEENS1_21CollectiveEpilogueBwdISA_SB_SD_Li256ELb0ELb0ELi2EEENS1_25SingleTileBwdLPTSchedulerILb0ELi128ELb1EEEEEEEEEvNT_6ParamsE$_ZN4cute3eso3ESOILb1ELb0EJNS_6LayoutINS_5tupleIJNS3_IJNS_1CILi8EEENS4_ILi1EEEEEENS4_ILi2EEES6_EEENS3_IJNS3_IJS6_NS4_ILi0EEEEEENS4_ILi2048EEESA_EEEEEiEEC2ERKSE_RKi:
[----:B------:R-:W-:Y:S02]  /*8420*/  IADD3 R6, R4, -c[0x0][0x20], RZ ;  /* 0x8000080004067a10 */ /* 0x000fe40007ffe0ff */
[----:B------:R-:W-:-:S03]  /*8430*/  MOV R9, 0x0 ;  /* 0x0000000000097802 */ /* 0x000fc60000000f00 */
[----:B------:R1:W-:Y:S01]  /*8440*/  STL [R6], R7 ;  /* 0x0000000706007387 */ /* 0x0003e20000100800 */
[----:B------:R-:W-:Y:S05]  /*8450*/  RET.REL.NODEC R8 `(_ZN7cutlass13device_kernelIN5flash19enable_sm80_to_sm89INS1_16FlashAttnBwdSm80INS1_25CollectiveMainloopBwdSm80ILi2ELi2EN4cute5tupleIJNS5_1CILi64EEENS7_ILi128EEES8_EEENS_10bfloat16_tEfNS_4arch4Sm80ELb1ELb0ELb1ELb0ELb1ELb0ELb0ELb0ELi2ELi2ELi4ELi2ELb1EEENS1_21CollectiveEpilogueBwdISA_SB_SD_Li256ELb0ELb0ELi2EEENS1_25SingleTileBwdLPTSchedulerILb0ELi128ELb1EEEEEEEEEvNT_6ParamsE) ;  /* 0xffff7ba008007950 */ /* 0x000fea0003c3ffff */
        .type           $_ZN7cutlass13device_kernelIN5flash19enable_sm80_to_sm89INS1_16FlashAttnBwdSm80INS1_25CollectiveMainloopBwdSm80ILi2ELi2EN4cute5tupleIJNS5_1CILi64EEENS7_ILi128EEES8_EEENS_10bfloat16_tEfNS_4arch4Sm80ELb1ELb0ELb1ELb0ELb1ELb0ELb0ELb0ELi2ELi2ELi4ELi2ELb1EEENS1_21CollectiveEpilogueBwdISA_SB_SD_Li256ELb0ELb0ELi2EEENS1_25SingleTileBwdLPTSchedulerILb0ELi128ELb1EEEEEEEEEvNT_6ParamsE$_ZN4cute5tupleIJNS0_IJNS0_IJNS_1CILi8EEENS1_ILi1EEEEEENS1_ILi2EEES3_EEENS0_IJNS0_IJS3_NS1_ILi0EEEEEElS7_EEEEEC2ERKS6_RKS9_,@function
        .size           $_ZN7cutlass13device_kernelIN5flash19enable_sm80_to_sm89INS1_16FlashAttnBwdSm80INS1_25CollectiveMainloopBwdSm80ILi2ELi2EN4cute5tupleIJNS5_1CILi64EEENS7_ILi128EEES8_EEENS_10bfloat16_tEfNS_4arch4Sm80ELb1ELb0ELb1ELb0ELb1ELb0ELb0ELb0ELi2ELi2ELi4ELi2ELb1EEENS1_21CollectiveEpilogueBwdISA_SB_SD_Li256ELb0ELb0ELi2EEENS1_25SingleTileBwdLPTSchedulerILb0ELi128ELb1EEEEEEEEEvNT_6ParamsE$_ZN4cute5tupleIJNS0_IJNS0_IJNS_1CILi8EEENS1_ILi1EEEEEENS1_ILi2EEES3_EEENS0_IJNS0_IJS3_NS1_ILi0EEEEEElS7_EEEEEC2ERKS6_RKS9_,($_ZN7cutlass13device_kernelIN5flash19enable_sm80_to_sm89INS1_16FlashAttnBwdSm80INS1_25CollectiveMainloopBwdSm80ILi2ELi2EN4cute5tupleIJNS5_1CILi64EEENS7_ILi128EEES8_EEENS_10bfloat16_tEfNS_4arch4Sm80ELb1ELb0ELb1ELb0ELb1ELb0ELb0ELb0ELi2ELi2ELi4ELi2ELb1EEENS1_21CollectiveEpilogueBwdISA_SB_SD_Li256ELb0ELb0ELi2EEENS1_25SingleTileBwdLPTSchedulerILb0ELi128ELb1EEEEEEEEEvNT_6ParamsE$_ZN4cute5tupleIJNS_15ArithmeticTupleIJNS_1CILi0EEEiEEEEEC2ERKS4_ - $_ZN7cutlass13device_kernelIN5flash19enable_sm80_to_sm89INS1_16FlashAttnBwdSm80INS1_25CollectiveMainloopBwdSm80ILi2ELi2EN4cute5tupleIJNS5_1CILi64EEENS7_ILi128EEES8_EEENS_10bfloat16_tEfNS_4arch4Sm80ELb1ELb0ELb1ELb0ELb1ELb0ELb0ELb0ELi2ELi2ELi4ELi2ELb1EEENS1_21CollectiveEpilogueBwdISA_SB_SD_Li256ELb0ELb0ELi2EEENS1_25SingleTileBwdLPTSchedulerILb0ELi128ELb1EEEEEEEEEvNT_6ParamsE$_ZN4cute5tupleIJNS0_IJNS0_IJNS_1CILi8EEENS1_ILi1EEEEEENS1_ILi2EEES3_EEENS0_IJNS0_IJS3_NS1_ILi0EEEEEElS7_EEEEEC2ERKS6_RKS9_)
$_ZN7cutlass13device_kernelIN5flash19enable_sm80_to_sm89INS1_16FlashAttnBwdSm80INS1_25CollectiveMainloopBwdSm80ILi2ELi2EN4cute5tupleIJNS5_1CILi64EEENS7_ILi128EEES8_EEENS_10bfloat16_tEfNS_4arch4Sm80ELb1ELb0ELb1ELb0ELb1ELb0ELb0ELb0ELi2ELi2ELi4ELi2ELb1EEENS1_21CollectiveEpilogueBwdISA_SB_SD_Li256ELb0ELb0ELi2EEENS1_25SingleTileBwdLPTSchedulerILb0ELi128ELb1EEEEEEEEEvNT_6ParamsE$_ZN4cute5tupleIJNS0_IJNS0_IJNS_1CILi8EEENS1_ILi1EEEEEENS1_ILi2EEES3_EEENS0_IJNS0_IJS3_NS1_ILi0EEEEEElS7_EEEEEC2ERKS6_RKS9_:
[----:B------:R-:W-:Y:S02]  /*8460*/  MOV R10, 0x8480 ;  /* 0x00008480000a7802 */ /* 0x000fe40000000f00 */
[----:B------:R-:W-:Y:S05]  /*8470*/  CALL.REL.NOINC `($_ZN7cutlass13device_kernelIN5flash19enable_sm80_to_sm89INS1_16FlashAttnBwdSm80INS1_25CollectiveMainloopBwdSm80ILi2ELi2EN4cute5tupleIJNS5_1CILi64EEENS7_ILi128EEES8_EEENS_10bfloat16_tEfNS_4arch4Sm80ELb1ELb0ELb1ELb0ELb1ELb0ELb0ELb0ELi2ELi2ELi4ELi2ELb1EEENS1_21CollectiveEpilogueBwdISA_SB_SD_Li256ELb0ELb0ELi2EEENS1_25SingleTileBwdLPTSchedulerILb0ELi128ELb1EEEEEEEEEvNT_6ParamsE$_ZN4cute3eso3ESOILb1ELb0EJNS_5tupleIJNS2_IJNS_1CILi8EEENS3_ILi1EEEEEENS3_ILi2EEES5_EEENS2_IJNS2_IJS5_NS3_ILi0EEEEEElS9_EEEEEC2ERKS8_RKSB_) ;  /* 0xfffffb9000007944 */ /* 0x000fea0003c3ffff */
[----:B------:R-:W-:-:S04]  /*8480*/  MOV R9, 0x0 ;  /* 0x0000000000097802 */ /* 0x000fc80000000f00 */
[----:B------:R-:W-:Y:S05]  /*8490*/  RET.REL.NODEC R8 `(_ZN7cutlass13device_kernelIN5flash19enable_sm80_to_sm89INS1_16FlashAttnBwdSm80INS1_25CollectiveMainloopBwdSm80ILi2ELi2EN4cute5tupleIJNS5_1CILi64EEENS7_ILi128EEES8_EEENS_10bfloat16_tEfNS_4arch4Sm80ELb1ELb0ELb1ELb0ELb1ELb0ELb0ELb0ELi2ELi2ELi4ELi2ELb1EEENS1_21CollectiveEpilogueBwdISA_SB_SD_Li256ELb0ELb0ELi2EEENS1_25SingleTileBwdLPTSchedulerILb0ELi128ELb1EEEEEEEEEvNT_6ParamsE) ;  /* 0xffff7b6008007950 */ /* 0x000fea0003c3ffff */
        .type           $_ZN7cutlass13device_kernelIN5flash19enable_sm80_to_sm89INS1_16FlashAttnBwdSm80INS1_25CollectiveMainloopBwdSm80ILi2ELi2EN4cute5tupleIJNS5_1CILi64EEENS7_ILi128EEES8_EEENS_10bfloat16_tEfNS_4arch4Sm80ELb1ELb0ELb1ELb0ELb1ELb0ELb0ELb0ELi2ELi2ELi4ELi2ELb1EEENS1_21CollectiveEpilogueBwdISA_SB_SD_Li256ELb0ELb0ELi2EEENS1_25SingleTileBwdLPTSchedulerILb0ELi128ELb1EEEEEEEEEvNT_6ParamsE$_ZN4cute5tupleIJNS_15ArithmeticTupleIJNS_1CILi0EEEiEEEEEC2ERKS4_,@function
        .size           $_ZN7cutlass13device_kernelIN5flash19enable_sm80_to_sm89INS1_16FlashAttnBwdSm80INS1_25CollectiveMainloopBwdSm80ILi2ELi2EN4cute5tupleIJNS5_1CILi64EEENS7_ILi128EEES8_EEENS_10bfloat16_tEfNS_4arch4Sm80ELb1ELb0ELb1ELb0ELb1ELb0ELb0ELb0ELi2ELi2ELi4ELi2ELb1EEENS1_21CollectiveEpilogueBwdISA_SB_SD_Li256ELb0ELb0ELi2EEENS1_25SingleTileBwdLPTSchedulerILb0ELi128ELb1EEEEEEEEEvNT_6ParamsE$_ZN4cute5tupleIJNS_15ArithmeticTupleIJNS_1CILi0EEEiEEEEEC2ERKS4_,($_ZN7cutlass13device_kernelIN5flash19enable_sm80_to_sm89INS1_16FlashAttnBwdSm80INS1_25CollectiveMainloopBwdSm80ILi2ELi2EN4cute5tupleIJNS5_1CILi64EEENS7_ILi128EEES8_EEENS_10bfloat16_tEfNS_4arch4Sm80ELb1ELb0ELb1ELb0ELb1ELb0ELb0ELb0ELi2ELi2ELi4ELi2ELb1EEENS1_21CollectiveEpilogueBwdISA_SB_SD_Li256ELb0ELb0ELi2EEENS1_25SingleTileBwdLPTSchedulerILb0ELi128ELb1EEEEEEEEEvNT_6ParamsE$_ZN4cute5tupleIJNS_15ArithmeticTupleIJiEEEEEC2ERKS2_ - $_ZN7cutlass13device_kernelIN5flash19enable_sm80_to_sm89INS1_16FlashAttnBwdSm80INS1_25CollectiveMainloopBwdSm80ILi2ELi2EN4cute5tupleIJNS5_1CILi64EEENS7_ILi128EEES8_EEENS_10bfloat16_tEfNS_4arch4Sm80ELb1ELb0ELb1ELb0ELb1ELb0ELb0ELb0ELi2ELi2ELi4ELi2ELb1EEENS1_21CollectiveEpilogueBwdISA_SB_SD_Li256ELb0ELb0ELi2EEENS1_25SingleTileBwdLPTSchedulerILb0ELi128ELb1EEEEEEEEEvNT_6ParamsE$_ZN4cute5tupleIJNS_15ArithmeticTupleIJNS_1CILi0EEEiEEEEEC2ERKS4_)
$_ZN7cutlass13device_kernelIN5flash19enable_sm80_to_sm89INS1_16FlashAttnBwdSm80INS1_25CollectiveMainloopBwdSm80ILi2ELi2EN4cute5tupleIJNS5_1CILi64EEENS7_ILi128EEES8_EEENS_10bfloat16_tEfNS_4arch4Sm80ELb1ELb0ELb1ELb0ELb1ELb0ELb0ELb0ELi2ELi2ELi4ELi2ELb1EEENS1_21CollectiveEpilogueBwdISA_SB_SD_Li256ELb0ELb0ELi2EEENS1_25SingleTileBwdLPTSchedulerILb0ELi128ELb1EEEEEEEEEvNT_6ParamsE$_ZN4cute5tupleIJNS_15ArithmeticTupleIJNS_1CILi0EEEiEEEEEC2ERKS4_:
[----:B------:R-:W-:Y:S02]  /*84a0*/  MOV R10, 0x84c0 ;  /* 0x000084c0000a7802 */ /* 0x000fe40000000f00 */
[----:B------:R-:W-:Y:S05]  /*84b0*/  CALL.REL.NOINC `($_ZN7cutlass13device_kernelIN5flash19enable_sm80_to_sm89INS1_16FlashAttnBwdSm80INS1_25CollectiveMainloopBwdSm80ILi2ELi2EN4cute5tupleIJNS5_1CILi64EEENS7_ILi128EEES8_EEENS_10bfloat16_tEfNS_4arch4Sm80ELb1ELb0ELb1ELb0ELb1ELb0ELb0ELb0ELi2ELi2ELi4ELi2ELb1EEENS1_21CollectiveEpilogueBwdISA_SB_SD_Li256ELb0ELb0ELi2EEENS1_25SingleTileBwdLPTSchedulerILb0ELi128ELb1EEEEEEEEEvNT_6ParamsE$_ZN4cute3eso3ESOILb0ELb1EJNS_15ArithmeticTupleIJNS_1CILi0EEEiEEEEEC2ERKS5_) ;  /* 0xfffff56000007944 */ /* 0x000fea0003c3ffff */
[----:B------:R-:W-:-:S04]  /*84c0*/  MOV R17, 0x0 ;  /* 0x0000000000117802 */ /* 0x000fc80000000f00 */
[----:B------:R-:W-:Y:S05]  /*84d0*/  RET.REL.NODEC R16 `(_ZN7cutlass13device_kernelIN5flash19enable_sm80_to_sm89INS1_16FlashAttnBwdSm80INS1_25CollectiveMainloopBwdSm80ILi2ELi2EN4cute5tupleIJNS5_1CILi64EEENS7_ILi128EEES8_EEENS_10bfloat16_tEfNS_4arch4Sm80ELb1ELb0ELb1ELb0ELb1ELb0ELb0ELb0ELi2ELi2ELi4ELi2ELb1EEENS1_21CollectiveEpilogueBwdISA_SB_SD_Li256ELb0ELb0ELi2EEENS1_25SingleTileBwdLPTSchedulerILb0ELi128ELb1EEEEEEEEEvNT_6ParamsE) ;  /* 0xffff7b2010007950 */ /* 0x000fea0003c3ffff */
        .type           $_ZN7cutlass13device_kernelIN5flash19enable_sm80_to_sm89INS1_16FlashAttnBwdSm80INS1_25CollectiveMainloopBwdSm80ILi2ELi2EN4cute5tupleIJNS5_1CILi64EEENS7_ILi128EEES8_EEENS_10bfloat16_tEfNS_4arch4Sm80ELb1ELb0ELb1ELb0ELb1ELb0ELb0ELb0ELi2ELi2ELi4ELi2ELb1EEENS1_21CollectiveEpilogueBwdISA_SB_SD_Li256ELb0ELb0ELi2EEENS1_25SingleTileBwdLPTSchedulerILb0ELi128ELb1EEEEEEEEEvNT_6ParamsE$_ZN4cute5tupleIJNS_15ArithmeticTupleIJiEEEEEC2ERKS2_,@function
        .size           $_ZN7cutlass13device_kernelIN5flash19enable_sm80_to_sm89INS1_16FlashAttnBwdSm80INS1_25CollectiveMainloopBwdSm80ILi2ELi2EN4cute5tupleIJNS5_1CILi64EEENS7_ILi128EEES8_EEENS_10bfloat16_tEfNS_4arch4Sm80ELb1ELb0ELb1ELb0ELb1ELb0ELb0ELb0ELi2ELi2ELi4ELi2ELb1EEENS1_21CollectiveEpilogueBwdISA_SB_SD_Li256ELb0ELb0ELi2EEENS1_25SingleTileBwdLPTSchedulerILb0ELi128ELb1EEEEEEEEEvNT_6ParamsE$_ZN4cute5tupleIJNS_15ArithmeticTupleIJiEEEEEC2ERKS2_,($_ZN7cutlass13device_kernelIN5flash19enable_sm80_to_sm89INS1_16FlashAttnBwdSm80INS1_25CollectiveMainloopBwdSm80ILi2ELi2EN4cute5tupleIJNS5_1CILi64EEENS7_ILi128EEES8_EEENS_10bfloat16_tEfNS_4arch4Sm80ELb1ELb0ELb1ELb0ELb1ELb0ELb0ELb0ELi2ELi2ELi4ELi2ELb1EEENS1_21CollectiveEpilogueBwdISA_SB_SD_Li256ELb0ELb0ELi2EEENS1_25SingleTileBwdLPTSchedulerILb0ELi128ELb1EEEEEEEEEvNT_6ParamsE$_ZN4cute5tupleIJNS_15ArithmeticTupleIJiiEEEEEC2ERKS2_ - $_ZN7cutlass13device_kernelIN5flash19enable_sm80_to_sm89INS1_16FlashAttnBwdSm80INS1_25CollectiveMainloopBwdSm80ILi2ELi2EN4cute5tupleIJNS5_1CILi64EEENS7_ILi128EEES8_EEENS_10bfloat16_tEfNS_4arch4Sm80ELb1ELb0ELb1ELb0ELb1ELb0ELb0ELb0ELi2ELi2ELi4ELi2ELb1EEENS1_21CollectiveEpilogueBwdISA_SB_SD_Li256ELb0ELb0ELi2EEENS1_25SingleTileBwdLPTSchedulerILb0ELi128ELb1EEEEEEEEEvNT_6ParamsE$_ZN4cute5tupleIJNS_15ArithmeticTupleIJiEEEEEC2ERKS2_)
$_ZN7cutlass13device_kernelIN5flash19enable_sm80_to_sm89INS1_16FlashAttnBwdSm80INS1_25CollectiveMainloopBwdSm80ILi2ELi2EN4cute5tupleIJNS5_1CILi64EEENS7_ILi128EEES8_EEENS_10bfloat16_tEfNS_4arch4Sm80ELb1ELb0ELb1ELb0ELb1ELb0ELb0ELb0ELi2ELi2ELi4ELi2ELb1EEENS1_21CollectiveEpilogueBwdISA_SB_SD_Li256ELb0ELb0ELi2EEENS1_25SingleTileBwdLPTSchedulerILb0ELi128ELb1EEEEEEEEEvNT_6ParamsE$_ZN4cute5tupleIJNS_15ArithmeticTupleIJiEEEEEC2ERKS2_:
[----:B------:R-:W-:Y:S02]  /*84e0*/  MOV R8, 0x8500 ;  /* 0x0000850000087802 */ /* 0x000fe40000000f00 */
[----:B------:R-:W-:Y:S05]  /*84f0*/  CALL.REL.NOINC `($_ZN7cutlass13device_kernelIN5flash19enable_sm80_to_sm89INS1_16FlashAttnBwdSm80INS1_25CollectiveMainloopBwdSm80ILi2ELi2EN4cute5tupleIJNS5_1CILi64EEENS7_ILi128EEES8_EEENS_10bfloat16_tEfNS_4arch4Sm80ELb1ELb0ELb1ELb0ELb1ELb0ELb0ELb0ELi2ELi2ELi4ELi2ELb1EEENS1_21CollectiveEpilogueBwdISA_SB_SD_Li256ELb0ELb0ELi2EEENS1_25SingleTileBwdLPTSchedulerILb0ELi128ELb1EEEEEEEEEvNT_6ParamsE$_ZN4cute3eso3ESOILb0ELb1EJNS_15ArithmeticTupleIJiEEEEEC2ERKS3_) ;  /* 0xfffff56000007944 */ /* 0x000fea0003c3ffff */
[----:B------:R-:W-:-:S04]  /*8500*/  MOV R11, 0x0 ;  /* 0x00000000000b7802 */ /* 0x000fc80000000f00 */
[----:B------:R-:W-:Y:S05]  /*8510*/  RET.REL.NODEC R10 `(_ZN7cutlass13device_kernelIN5flash19enable_sm80_to_sm89INS1_16FlashAttnBwdSm80INS1_25CollectiveMainloopBwdSm80ILi2ELi2EN4cute5tupleIJNS5_1CILi64EEENS7_ILi128EEES8_EEENS_10bfloat16_tEfNS_4arch4Sm80ELb1ELb0ELb1ELb0ELb1ELb0ELb0ELb0ELi2ELi2ELi4ELi2ELb1EEENS1_21CollectiveEpilogueBwdISA_SB_SD_Li256ELb0ELb0ELi2EEENS1_25SingleTileBwdLPTSchedulerILb0ELi128ELb1EEEEEEEEEvNT_6ParamsE) ;  /* 0xffff7ae00a007950 */ /* 0x000fea0003c3ffff */
        .type           $_ZN7cutlass13device_kernelIN5flash19enable_sm80_to_sm89INS1_16FlashAttnBwdSm80INS1_25CollectiveMainloopBwdSm80ILi2ELi2EN4cute5tupleIJNS5_1CILi64EEENS7_ILi128EEES8_EEENS_10bfloat16_tEfNS_4arch4Sm80ELb1ELb0ELb1ELb0ELb1ELb0ELb0ELb0ELi2ELi2ELi4ELi2ELb1EEENS1_21CollectiveEpilogueBwdISA_SB_SD_Li256ELb0ELb0ELi2EEENS1_25SingleTileBwdLPTSchedulerILb0ELi128ELb1EEEEEEEEEvNT_6ParamsE$_ZN4cute5tupleIJNS_15ArithmeticTupleIJiiEEEEEC2ERKS2_,@function
        .size           $_ZN7cutlass13device_kernelIN5flash19enable_sm80_to_sm89INS1_16FlashAttnBwdSm80INS1_25CollectiveMainloopBwdSm80ILi2ELi2EN4cute5tupleIJNS5_1CILi64EEENS7_ILi128EEES8_EEENS_10bfloat16_tEfNS_4arch4Sm80ELb1ELb0ELb1ELb0ELb1ELb0ELb0ELb0ELi2ELi2ELi4ELi2ELb1EEENS1_21CollectiveEpilogueBwdISA_SB_SD_Li256ELb0ELb0ELi2EEENS1_25SingleTileBwdLPTSchedulerILb0ELi128ELb1EEEEEEEEEvNT_6ParamsE$_ZN4cute5tupleIJNS_15ArithmeticTupleIJiiEEEEEC2ERKS2_,($_ZN7cutlass13device_kernelIN5flash19enable_sm80_to_sm89INS1_16FlashAttnBwdSm80INS1_25CollectiveMainloopBwdSm80ILi2ELi2EN4cute5tupleIJNS5_1CILi64EEENS7_ILi128EEES8_EEENS_10bfloat16_tEfNS_4arch4Sm80ELb1ELb0ELb1ELb0ELb1ELb0ELb0ELb0ELi2ELi2ELi4ELi2ELb1EEENS1_21CollectiveEpilogueBwdISA_SB_SD_Li256ELb0ELb0ELi2EEENS1_25SingleTileBwdLPTSchedulerILb0ELi128ELb1EEEEEEEEEvNT_6ParamsE$_ZN4cute5tupleIJNS_15ArithmeticTupleIJiiEEEiiiEEC2ERKS2_RKiS7_S7_ - $_ZN7cutlass13device_kernelIN5flash19enable_sm80_to_sm89INS1_16FlashAttnBwdSm80INS1_25CollectiveMainloopBwdSm80ILi2ELi2EN4cute5tupleIJNS5_1CILi64EEENS7_ILi128EEES8_EEENS_10bfloat16_tEfNS_4arch4Sm80ELb1ELb0ELb1ELb0ELb1ELb0ELb0ELb0ELi2ELi2ELi4ELi2ELb1EEENS1_21CollectiveEpilogueBwdISA_SB_SD_Li256ELb0ELb0ELi2EEENS1_25SingleTileBwdLPTSchedulerILb0ELi128ELb1EEEEEEEEEvNT_6ParamsE$_ZN4cute5tupleIJNS_15ArithmeticTupleIJiiEEEEEC2ERKS2_)
$_ZN7cutlass13device_kernelIN5flash19enable_sm80_to_sm89INS1_16FlashAttnBwdSm80INS1_25CollectiveMainloopBwdSm80ILi2ELi2EN4cute5tupleIJNS5_1CILi64EEENS7_ILi128EEES8_EEENS_10bfloat16_tEfNS_4arch4Sm80ELb1ELb0ELb1ELb0ELb1ELb0ELb0ELb0ELi2ELi2ELi4ELi2ELb1EEENS1_21CollectiveEpilogueBwdISA_SB_SD_Li256ELb0ELb0ELi2EEENS1_25SingleTileBwdLPTSchedulerILb0ELi128ELb1EEEEEEEEEvNT_6ParamsE$_ZN4cute5tupleIJNS_15ArithmeticTupleIJiiEEEEEC2ERKS2_:
[----:B------:R-:W-:Y:S02]  /*8520*/  MOV R8, 0x8540 ;  /* 0x0000854000087802 */ /* 0x000fe40000000f00 */
[----:B------:R-:W-:Y:S05]  /*8530*/  CALL.REL.NOINC `($_ZN7cutlass13device_kernelIN5flash19enable_sm80_to_sm89INS1_16FlashAttnBwdSm80INS1_25CollectiveMainloopBwdSm80ILi2ELi2EN4cute5tupleIJNS5_1CILi64EEENS7_ILi128EEES8_EEENS_10bfloat16_tEfNS_4arch4Sm80ELb1ELb0ELb1ELb0ELb1ELb0ELb0ELb0ELi2ELi2ELi4ELi2ELb1EEENS1_21CollectiveEpilogueBwdISA_SB_SD_Li256ELb0ELb0ELi2EEENS1_25SingleTileBwdLPTSchedulerILb0ELi128ELb1EEEEEEEEEvNT_6ParamsE$_ZN4cute3eso3ESOILb0ELb1EJNS_15ArithmeticTupleIJiiEEEEEC2ERKS3_) ;  /* 0xfffff57000007944 */ /* 0x000fea0003c3ffff */
[----:B------:R-:W-:-:S04]  /*8540*/  MOV R11, 0x0 ;  /* 0x00000000000b7802 */ /* 0x000fc80000000f00 */
[----:B------:R-:W-:Y:S05]  /*8550*/  RET.REL.NODEC R10 `(_ZN7cutlass13device_kernelIN5flash19enable_sm80_to_sm89INS1_16FlashAttnBwdSm80INS1_25CollectiveMainloopBwdSm80ILi2ELi2EN4cute5tupleIJNS5_1CILi64EEENS7_ILi128EEES8_EEENS_10bfloat16_tEfNS_4arch4Sm80ELb1ELb0ELb1ELb0ELb1ELb0ELb0ELb0ELi2ELi2ELi4ELi2ELb1EEENS1_21CollectiveEpilogueBwdISA_SB_SD_Li256ELb0ELb0ELi2EEENS1_25SingleTileBwdLPTSchedulerILb0ELi128ELb1EEEEEEEEEvNT_6ParamsE) ;  /* 0xffff7aa00a007950 */ /* 0x000fea0003c3ffff */
        .type           $_ZN7cutlass13device_kernelIN5flash19enable_sm80_to_sm89INS1_16FlashAttnBwdSm80INS1_25CollectiveMainloopBwdSm80ILi2ELi2EN4cute5tupleIJNS5_1CILi64EEENS7_ILi128EEES8_EEENS_10bfloat16_tEfNS_4arch4Sm80ELb1ELb0ELb1ELb0ELb1ELb0ELb0ELb0ELi2ELi2ELi4ELi2ELb1EEENS1_21CollectiveEpilogueBwdISA_SB_SD_Li256ELb0ELb0ELi2EEENS1_25SingleTileBwdLPTSchedulerILb0ELi128ELb1EEEEEEEEEvNT_6ParamsE$_ZN4cute5tupleIJNS_15ArithmeticTupleIJiiEEEiiiEEC2ERKS2_RKiS7_S7_,@function
        .size           $_ZN7cutlass13device_kernelIN5flash19enable_sm80_to_sm89INS1_16FlashAttnBwdSm80INS1_25CollectiveMainloopBwdSm80ILi2ELi2EN4cute5tupleIJNS5_1CILi64EEENS7_ILi128EEES8_EEENS_10bfloat16_tEfNS_4arch4Sm80ELb1ELb0ELb1ELb0ELb1ELb0ELb0ELb0ELi2ELi2ELi4ELi2ELb1EEENS1_21CollectiveEpilogueBwdISA_SB_SD_Li256ELb0ELb0ELi2EEENS1_25SingleTileBwdLPTSchedulerILb0ELi128ELb1EEEEEEEEEvNT_6ParamsE$_ZN4cute5tupleIJNS_15ArithmeticTupleIJiiEEEiiiEEC2ERKS2_RKiS7_S7_,($_ZN7cutlass13device_kernelIN5flash19enable_sm80_to_sm89INS1_16FlashAttnBwdSm80INS1_25CollectiveMainloopBwdSm80ILi2ELi2EN4cute5tupleIJNS5_1CILi64EEENS7_ILi128EEES8_EEENS_10bfloat16_tEfNS_4arch4Sm80ELb1ELb0ELb1ELb0ELb1ELb0ELb0ELb0ELi2ELi2ELi4ELi2ELb1EEENS1_21CollectiveEpilogueBwdISA_SB_SD_Li256ELb0ELb0ELi2EEENS1_25SingleTileBwdLPTSchedulerILb0ELi128ELb1EEEEEEEEEvNT_6ParamsE$_ZN4cute5tupleIJNS_1CILi0EEES2_S2_iEEC2ERKS2_S5_S5_RKi - $_ZN7cutlass13device_kernelIN5flash19enable_sm80_to_sm89INS1_16FlashAttnBwdSm80INS1_25CollectiveMainloopBwdSm80ILi2ELi2EN4cute5tupleIJNS5_1CILi64EEENS7_ILi128EEES8_EEENS_10bfloat16_tEfNS_4arch4Sm80ELb1ELb0ELb1ELb0ELb1ELb0ELb0ELb0ELi2ELi2ELi4ELi2ELb1EEENS1_21CollectiveEpilogueBwdISA_SB_SD_Li256ELb0ELb0ELi2EEENS1_25SingleTileBwdLPTSchedulerILb0ELi128ELb1EEEEEEEEEvNT_6ParamsE$_ZN4cute5tupleIJNS_15ArithmeticTupleIJiiEEEiiiEEC2ERKS2_RKiS7_S7_)
$_ZN7cutlass13device_kernelIN5flash19enable_sm80_to_sm89INS1_16FlashAttnBwdSm80INS1_25CollectiveMainloopBwdSm80ILi2ELi2EN4cute5tupleIJNS5_1CILi64EEENS7_ILi128EEES8_EEENS_10bfloat16_tEfNS_4arch4Sm80ELb1ELb0ELb1ELb0ELb1ELb0ELb0ELb0ELi2ELi2ELi4ELi2ELb1EEENS1_21CollectiveEpilogueBwdISA_SB_SD_Li256ELb0ELb0ELi2EEENS1_25SingleTileBwdLPTSchedulerILb0ELi128ELb1EEEEEEEEEvNT_6ParamsE$_ZN4cute5tupleIJNS_15ArithmeticTupleIJiiEEEiiiEEC2ERKS2_RKiS7_S7_:
[----:B------:R-:W-:Y:S02]  /*8560*/  MOV R18, 0x8580 ;  /* 0x0000858000127802 */ /* 0x000fe40000000f00 */
[----:B------:R-:W-:Y:S05]  /*8570*/  CALL.REL.NOINC `($_ZN7cutlass13device_kernelIN5flash19enable_sm80_to_sm89INS1_16FlashAttnBwdSm80INS1_25CollectiveMainloopBwdSm80ILi2ELi2EN4cute5tupleIJNS5_1CILi64EEENS7_ILi128EEES8_EEENS_10bfloat16_tEfNS_4arch4Sm80ELb1ELb0ELb1ELb0ELb1ELb0ELb0ELb0ELi2ELi2ELi4ELi2ELb1EEENS1_21CollectiveEpilogueBwdISA_SB_SD_Li256ELb0ELb0ELi2EEENS1_25SingleTileBwdLPTSchedulerILb0ELi128ELb1EEEEEEEEEvNT_6ParamsE$_ZN4cute3eso3ESOILb0ELb0EJNS_15ArithmeticTupleIJiiEEEiiiEEC2ERKS3_RKiS8_S8_) ;  /* 0xfffff16000007944 */ /* 0x000fea0003c3ffff */
[----:B------:R-:W-:-:S04]  /*8580*/  MOV R45, 0x0 ;  /* 0x00000000002d7802 */ /* 0x000fc80000000f00 */
[----:B------:R-:W-:Y:S05]  /*8590*/  RET.REL.NODEC R44 `(_ZN7cutlass13device_kernelIN5flash19enable_sm80_to_sm89INS1_16FlashAttnBwdSm80INS1_25CollectiveMainloopBwdSm80ILi2ELi2EN4cute5tupleIJNS5_1CILi64EEENS7_ILi128EEES8_EEENS_10bfloat16_tEfNS_4arch4Sm80ELb1ELb0ELb1ELb0ELb1ELb0ELb0ELb0ELi2ELi2ELi4ELi2ELb1EEENS1_21CollectiveEpilogueBwdISA_SB_SD_Li256ELb0ELb0ELi2EEENS1_25SingleTileBwdLPTSchedulerILb0ELi128ELb1EEEEEEEEEvNT_6ParamsE) ;  /* 0xffff7a602c007950 */ /* 0x000fea0003c3ffff */
        .type           $_ZN7cutlass13device_kernelIN5flash19enable_sm80_to_sm89INS1_16FlashAttnBwdSm80INS1_25CollectiveMainloopBwdSm80ILi2ELi2EN4cute5tupleIJNS5_1CILi64EEENS7_ILi128EEES8_EEENS_10bfloat16_tEfNS_4arch4Sm80ELb1ELb0ELb1ELb0ELb1ELb0ELb0ELb0ELi2ELi2ELi4ELi2ELb1EEENS1_21CollectiveEpilogueBwdISA_SB_SD_Li256ELb0ELb0ELi2EEENS1_25SingleTileBwdLPTSchedulerILb0ELi128ELb1EEEEEEEEEvNT_6ParamsE$_ZN4cute5tupleIJNS_1CILi0EEES2_S2_iEEC2ERKS2_S5_S5_RKi,@function
        .size           $_ZN7cutlass13device_kernelIN5flash19enable_sm80_to_sm89INS1_16FlashAttnBwdSm80INS1_25CollectiveMainloopBwdSm80ILi2ELi2EN4cute5tupleIJNS5_1CILi64EEENS7_ILi128EEES8_EEENS_10bfloat16_tEfNS_4arch4Sm80ELb1ELb0ELb1ELb0ELb1ELb0ELb0ELb0ELi2ELi2ELi4ELi2ELb1EEENS1_21CollectiveEpilogueBwdISA_SB_SD_Li256ELb0ELb0ELi2EEENS1_25SingleTileBwdLPTSchedulerILb0ELi128ELb1EEEEEEEEEvNT_6ParamsE$_ZN4cute5tupleIJNS_1CILi0EEES2_S2_iEEC2ERKS2_S5_S5_RKi,($_ZN7cutlass13device_kernelIN5flash19enable_sm80_to_sm89INS1_16FlashAttnBwdSm80INS1_25CollectiveMainloopBwdSm80ILi2ELi2EN4cute5tupleIJNS5_1CILi64EEENS7_ILi128EEES8_EEENS_10bfloat16_tEfNS_4arch4Sm80ELb1ELb0ELb1ELb0ELb1ELb0ELb0ELb0ELi2ELi2ELi4ELi2ELb1EEENS1_21CollectiveEpilogueBwdISA_SB_SD_Li256ELb0ELb0ELi2EEENS1_25SingleTileBwdLPTSchedulerILb0ELi128ELb1EEEEEEEEEvNT_6ParamsE$_ZN4cute5tupleIJNS_1CILi0EEES2_iEEC2ERKS2_S5_RKi - $_ZN7cutlass13device_kernelIN5flash19enable_sm80_to_sm89INS1_16FlashAttnBwdSm80INS1_25CollectiveMainloopBwdSm80ILi2ELi2EN4cute5tupleIJNS5_1CILi64EEENS7_ILi128EEES8_EEENS_10bfloat16_tEfNS_4arch4Sm80ELb1ELb0ELb1ELb0ELb1ELb0ELb0ELb0ELi2ELi2ELi4ELi2ELb1EEENS1_21CollectiveEpilogueBwdISA_SB_SD_Li256ELb0ELb0ELi2EEENS1_25SingleTileBwdLPTSchedulerILb0ELi128ELb1EEEEEEEEEvNT_6ParamsE$_ZN4cute5tupleIJNS_1CILi0EEES2_S2_iEEC2ERKS2_S5_S5_RKi)
$_ZN7cutlass13device_kernelIN5flash19enable_sm80_to_sm89INS1_16FlashAttnBwdSm80INS1_25CollectiveMainloopBwdSm80ILi2ELi2EN4cute5tupleIJNS5_1CILi64EEENS7_ILi128EEES8_EEENS_10bfloat16_tEfNS_4arch4Sm80ELb1ELb0ELb1ELb0ELb1ELb0ELb0ELb0ELi2ELi2ELi4ELi2ELb1EEENS1_21CollectiveEpilogueBwdISA_SB_SD_Li256ELb0ELb0ELi2EEENS1_25SingleTileBwdLPTSchedulerILb0ELi128ELb1EEEEEEEEEvNT_6ParamsE$_ZN4cute5tupleIJNS_1CILi0EEES2_S2_iEEC2ERKS2_S5_S5_RKi:
[----:B------:R-:W-:Y:S02]  /*85a0*/  MOV R10, 0x85c0 ;  /* 0x000085c0000a7802 */ /* 0x000fe40000000f00 */
[----:B------:R-:W-:Y:S05]  /*85b0*/  CALL.REL.NOINC `($_ZN7cutlass13device_kernelIN5flash19enable_sm80_to_sm89INS1_16FlashAttnBwdSm80INS1_25CollectiveMainloopBwdSm80ILi2ELi2EN4cute5tupleIJNS5_1CILi64EEENS7_ILi128EEES8_EEENS_10bfloat16_tEfNS_4arch4Sm80ELb1ELb0ELb1ELb0ELb1ELb0ELb0ELb0ELi2ELi2ELi4ELi2ELb1EEENS1_21CollectiveEpilogueBwdISA_SB_SD_Li256ELb0ELb0ELi2EEENS1_25SingleTileBwdLPTSchedulerILb0ELi128ELb1EEEEEEEEEvNT_6ParamsE$_ZN4cute3eso3ESOILb1ELb0EJNS_1CILi0EEES3_S3_iEEC2ERKS3_S6_S6_RKi) ;  /* 0xfffff7a000007944 */ /* 0x000fea0003c3ffff */
[----:B------:R-:W-:-:S04]  /*85c0*/  MOV R17, 0x0 ;  /* 0x0000000000117802 */ /* 0x000fc80000000f00 */
[----:B------:R-:W-:Y:S05]  /*85d0*/  RET.REL.NODEC R16 `(_ZN7cutlass13device_kernelIN5flash19enable_sm80_to_sm89INS1_16FlashAttnBwdSm80INS1_25CollectiveMainloopBwdSm80ILi2ELi2EN4cute5tupleIJNS5_1CILi64EEENS7_ILi128EEES8_EEENS_10bfloat16_tEfNS_4arch4Sm80ELb1ELb0ELb1ELb0ELb1ELb0ELb0ELb0ELi2ELi2ELi4ELi2ELb1EEENS1_21CollectiveEpilogueBwdISA_SB_SD_Li256ELb0ELb0ELi2EEENS1_25SingleTileBwdLPTSchedulerILb0ELi128ELb1EEEEEEEEEvNT_6ParamsE) ;  /* 0xffff7a2010007950 */ /* 0x000fea0003c3ffff */
        .type           $_ZN7cutlass13device_kernelIN5flash19enable_sm80_to_sm89INS1_16FlashAttnBwdSm80INS1_25CollectiveMainloopBwdSm80ILi2ELi2EN4cute5tupleIJNS5_1CILi64EEENS7_ILi128EEES8_EEENS_10bfloat16_tEfNS_4arch4Sm80ELb1ELb0ELb1ELb0ELb1ELb0ELb0ELb0ELi2ELi2ELi4ELi2ELb1EEENS1_21CollectiveEpilogueBwdISA_SB_SD_Li256ELb0ELb0ELi2EEENS1_25SingleTileBwdLPTSchedulerILb0ELi128ELb1EEEEEEEEEvNT_6ParamsE$_ZN4cute5tupleIJNS_1CILi0EEES2_iEEC2ERKS2_S5_RKi,@function
        .size           $_ZN7cutlass13device_kernelIN5flash19enable_sm80_to_sm89INS1_16FlashAttnBwdSm80INS1_25CollectiveMainloopBwdSm80ILi2ELi2EN4cute5tupleIJNS5_1CILi64EEENS7_ILi128EEES8_EEENS_10bfloat16_tEfNS_4arch4Sm80ELb1ELb0ELb1ELb0ELb1ELb0ELb0ELb0ELi2ELi2ELi4ELi2ELb1EEENS1_21CollectiveEpilogueBwdISA_SB_SD_Li256ELb0ELb0ELi2EEENS1_25SingleTileBwdLPTSchedulerILb0ELi128ELb1EEEEEEEEEvNT_6ParamsE$_ZN4cute5tupleIJNS_1CILi0EEES2_iEEC2ERKS2_S5_RKi,($_ZN7cutlass13device_kernelIN5flash19enable_sm80_to_sm89INS1_16FlashAttnBwdSm80INS1_25CollectiveMainloopBwdSm80ILi2ELi2EN4cute5tupleIJNS5_1CILi64EEENS7_ILi128EEES8_EEENS_10bfloat16_tEfNS_4arch4Sm80ELb1ELb0ELb1ELb0ELb1ELb0ELb0ELb0ELi2ELi2ELi4ELi2ELb1EEENS1_21CollectiveEpilogueBwdISA_SB_SD_Li256ELb0ELb0ELi2EEENS1_25SingleTileBwdLPTSchedulerILb0ELi128ELb1EEEEEEEEEvNT_6ParamsE$_ZN4cute5tupleIJNS_1CILi0EEES2_iiEEC2ERKS2_S5_RKiS7_ - $_ZN7cutlass13device_kernelIN5flash19enable_sm80_to_sm89INS1_16FlashAttnBwdSm80INS1_25CollectiveMainloopBwdSm80ILi2ELi2EN4cute5tupleIJNS5_1CILi64EEENS7_ILi128EEES8_EEENS_10bfloat16_tEfNS_4arch4Sm80ELb1ELb0ELb1ELb0ELb1ELb0ELb0ELb0ELi2ELi2ELi4ELi2ELb1EEENS1_21CollectiveEpilogueBwdISA_SB_SD_Li256ELb0ELb0ELi2EEENS1_25SingleTileBwdLPTSchedulerILb0ELi128ELb1EEEEEEEEEvNT_6ParamsE$_ZN4cute5tupleIJNS_1CILi0EEES2_iEEC2ERKS2_S5_RKi)
$_ZN7cutlass13device_kernelIN5flash19enable_sm80_to_sm89INS1_16FlashAttnBwdSm80INS1_25CollectiveMainloopBwdSm80ILi2ELi2EN4cute5tupleIJNS5_1CILi64EEENS7_ILi128EEES8_EEENS_10bfloat16_tEfNS_4arch4Sm80ELb1ELb0ELb1ELb0ELb1ELb0ELb0ELb0ELi2ELi2ELi4ELi2ELb1EEENS1_21CollectiveEpilogueBwdISA_SB_SD_Li256ELb0ELb0ELi2EEENS1_25SingleTileBwdLPTSchedulerILb0ELi128ELb1EEEEEEEEEvNT_6ParamsE$_ZN4cute5tupleIJNS_1CILi0EEES2_iEEC2ERKS2_S5_RKi:
[----:B------:R-:W-:Y:S02]  /*85e0*/  MOV R16, 0x8600 ;  /* 0x0000860000107802 */ /* 0x000fe40000000f00 */
[----:B------:R-:W-:Y:S05]  /*85f0*/  CALL.REL.NOINC `($_ZN7cutlass13device_kernelIN5flash19enable_sm80_to_sm89INS1_16FlashAttnBwdSm80INS1_25CollectiveMainloopBwdSm80ILi2ELi2EN4cute5tupleIJNS5_1CILi64EEENS7_ILi128EEES8_EEENS_10bfloat16_tEfNS_4arch4Sm80ELb1ELb0ELb1ELb0ELb1ELb0ELb0ELb0ELi2ELi2ELi4ELi2ELb1EEENS1_21CollectiveEpilogueBwdISA_SB_SD_Li256ELb0ELb0ELi2EEENS1_25SingleTileBwdLPTSchedulerILb0ELi128ELb1EEEEEEEEEvNT_6ParamsE$_ZN4cute3eso3ESOILb1ELb0EJNS_1CILi0EEES3_iEEC2ERKS3_S6_RKi) ;  /* 0xfffff7b000007944 */ /* 0x000fea0003c3ffff */
[----:B-1----:R-:W-:Y:S02]  /*8600*/  MOV R6, R18 ;  /* 0x0000001200067202 */ /* 0x002fe40000000f00 */
[----:B------:R-:W-:-:S04]  /*8610*/  MOV R7, 0x0 ;  /* 0x0000000000077802 */ /* 0x000fc80000000f00 */
[----:B------:R-:W-:Y:S05]  /*8620*/  RET.REL.NODEC R6 `(_ZN7cutlass13device_kernelIN5flash19enable_sm80_to_sm89INS1_16FlashAttnBwdSm80INS1_25CollectiveMainloopBwdSm80ILi2ELi2EN4cute5tupleIJNS5_1CILi64EEENS7_ILi128EEES8_EEENS_10bfloat16_tEfNS_4arch4Sm80ELb1ELb0ELb1ELb0ELb1ELb0ELb0ELb0ELi2ELi2ELi4ELi2ELb1EEENS1_21CollectiveEpilogueBwdISA_SB_SD_Li256ELb0ELb0ELi2EEENS1_25SingleTileBwdLPTSchedulerILb0ELi128ELb1EEEEEEEEEvNT_6ParamsE) ;  /* 0xffff79d006007950 */ /* 0x000fea0003c3ffff */
        .type           $_ZN7cutlass13device_kernelIN5flash19enable_sm80_to_sm89INS1_16FlashAttnBwdSm80INS1_25CollectiveMainloopBwdSm80ILi2ELi2EN4cute5tupleIJNS5_1CILi64EEENS7_ILi128EEES8_EEENS_10bfloat16_tEfNS_4arch4Sm80ELb1ELb0ELb1ELb0ELb1ELb0ELb0ELb0ELi2ELi2ELi4ELi2ELb1EEENS1_21CollectiveEpilogueBwdISA_SB_SD_Li256ELb0ELb0ELi2EEENS1_25SingleTileBwdLPTSchedulerILb0ELi128ELb1EEEEEEEEEvNT_6ParamsE$_ZN4cute5tupleIJNS_1CILi0EEES2_iiEEC2ERKS2_S5_RKiS7_,@function
        .size           $_ZN7cutlass13device_kernelIN5flash19enable_sm80_to_sm89INS1_16FlashAttnBwdSm80INS1_25CollectiveMainloopBwdSm80ILi2ELi2EN4cute5tupleIJNS5_1CILi64EEENS7_ILi128EEES8_EEENS_10bfloat16_tEfNS_4arch4Sm80ELb1ELb0ELb1ELb0ELb1ELb0ELb0ELb0ELi2ELi2ELi4ELi2ELb1EEENS1_21CollectiveEpilogueBwdISA_SB_SD_Li256ELb0ELb0ELi2EEENS1_25SingleTileBwdLPTSchedulerILb0ELi128ELb1EEEEEEEEEvNT_6ParamsE$_ZN4cute5tupleIJNS_1CILi0EEES2_iiEEC2ERKS2_S5_RKiS7_,($_ZN7cutlass13device_kernelIN5flash19enable_sm80_to_sm89INS1_16FlashAttnBwdSm80INS1_25CollectiveMainloopBwdSm80ILi2ELi2EN4cute5tupleIJNS5_1CILi64EEENS7_ILi128EEES8_EEENS_10bfloat16_tEfNS_4arch4Sm80ELb1ELb0ELb1ELb0ELb1ELb0ELb0ELb0ELi2ELi2ELi4ELi2ELb1EEENS1_21CollectiveEpilogueBwdISA_SB_SD_Li256ELb0ELb0ELi2EEENS1_25SingleTileBwdLPTSchedulerILb0ELi128ELb1EEEEEEEEEvNT_6ParamsE$_ZN4cute5tupleIJNS_1CILi0EEEiEEC2ERKS2_RKi - $_ZN7cutlass13device_kernelIN5flash19enable_sm80_to_sm89INS1_16FlashAttnBwdSm80INS1_25CollectiveMainloopBwdSm80ILi2ELi2EN4cute5tupleIJNS5_1CILi64EEENS7_ILi128EEES8_EEENS_10bfloat16_tEfNS_4arch4Sm80ELb1ELb0ELb1ELb0ELb1ELb0ELb0ELb0ELi2ELi2ELi4ELi2ELb1EEENS1_21CollectiveEpilogueBwdISA_SB_SD_Li256ELb0ELb0ELi2EEENS1_25SingleTileBwdLPTSchedulerILb0ELi128ELb1EEEEEEEEEvNT_6ParamsE$_ZN4cute5tupleIJNS_1CILi0EEES2_iiEEC2ERKS2_S5_RKiS7_)
$_ZN7cutlass13device_kernelIN5flash19enable_sm80_to_sm89INS1_16FlashAttnBwdSm80INS1_25CollectiveMainloopBwdSm80ILi2ELi2EN4cute5tupleIJNS5_1CILi64EEENS7_ILi128EEES8_EEENS_10bfloat16_tEfNS_4arch4Sm80ELb1ELb0ELb1ELb0ELb1ELb0ELb0ELb0ELi2ELi2ELi4ELi2ELb1EEENS1_21CollectiveEpilogueBwdISA_SB_SD_Li256ELb0ELb0ELi2EEENS1_25SingleTileBwdLPTSchedulerILb0ELi128ELb1EEEEEEEEEvNT_6ParamsE$_ZN4cute5tupleIJNS_1CILi0EEES2_iiEEC2ERKS2_S5_RKiS7_:
[----:B------:R-:W-:Y:S02]  /*8630*/  MOV R16, 0x8650 ;  /* 0x0000865000107802 */ /* 0x000fe40000000f00 */
[----:B------:R-:W-:Y:S05]  /*8640*/  CALL.REL.NOINC `($_ZN7cutlass13device_kernelIN5flash19enable_sm80_to_sm89INS1_16FlashAttnBwdSm80INS1_25CollectiveMainloopBwdSm80ILi2ELi2EN4cute5tupleIJNS5_1CILi64EEENS7_ILi128EEES8_EEENS_10bfloat16_tEfNS_4arch4Sm80ELb1ELb0ELb1ELb0ELb1ELb0ELb0ELb0ELi2ELi2ELi4ELi2ELb1EEENS1_21CollectiveEpilogueBwdISA_SB_SD_Li256ELb0ELb0ELi2EEENS1_25SingleTileBwdLPTSchedulerILb0ELi128ELb1EEEEEEEEEvNT_6ParamsE$_ZN4cute3eso3ESOILb1ELb0EJNS_1CILi0EEES3_iiEEC2ERKS3_S6_RKiS8_) ;  /* 0xfffff7f000007944 */ /* 0x000fea0003c3ffff */
[----:B------:R-:W-:Y:S02]  /*8650*/  MOV R16, R18 ;  /* 0x0000001200107202 */ /* 0x000fe40000000f00 */
[----:B------:R-:W-:-:S04]  /*8660*/  MOV R17, 0x0 ;  /* 0x0000000000117802 */ /* 0x000fc80000000f00 */
[----:B------:R-:W-:Y:S05]  /*8670*/  RET.REL.NODEC R16 `(_ZN7cutlass13device_kernelIN5flash19enable_sm80_to_sm89INS1_16FlashAttnBwdSm80INS1_25CollectiveMainloopBwdSm80ILi2ELi2EN4cute5tupleIJNS5_1CILi64EEENS7_ILi128EEES8_EEENS_10bfloat16_tEfNS_4arch4Sm80ELb1ELb0ELb1ELb0ELb1ELb0ELb0ELb0ELi2ELi2ELi4ELi2ELb1EEENS1_21CollectiveEpilogueBwdISA_SB_SD_Li256ELb0ELb0ELi2EEENS1_25SingleTileBwdLPTSchedulerILb0ELi128ELb1EEEEEEEEEvNT_6ParamsE) ;  /* 0xffff798010007950 */ /* 0x000fea0003c3ffff */
        .type           $_ZN7cutlass13device_kernelIN5flash19enable_sm80_to_sm89INS1_16FlashAttnBwdSm80INS1_25CollectiveMainloopBwdSm80ILi2ELi2EN4cute5tupleIJNS5_1CILi64EEENS7_ILi128EEES8_EEENS_10bfloat16_tEfNS_4arch4Sm80ELb1ELb0ELb1ELb0ELb1ELb0ELb0ELb0ELi2ELi2ELi4ELi2ELb1EEENS1_21CollectiveEpilogueBwdISA_SB_SD_Li256ELb0ELb0ELi2EEENS1_25SingleTileBwdLPTSchedulerILb0ELi128ELb1EEEEEEEEEvNT_6ParamsE$_ZN4cute5tupleIJNS_1CILi0EEEiEEC2ERKS2_RKi,@function
        .size           $_ZN7cutlass13device_kernelIN5flash19enable_sm80_to_sm89INS1_16FlashAttnBwdSm80INS1_25CollectiveMainloopBwdSm80ILi2ELi2EN4cute5tupleIJNS5_1CILi64EEENS7_ILi128EEES8_EEENS_10bfloat16_tEfNS_4arch4Sm80ELb1ELb0ELb1ELb0ELb1ELb0ELb0ELb0ELi2ELi2ELi4ELi2ELb1EEENS1_21CollectiveEpilogueBwdISA_SB_SD_Li256ELb0ELb0ELi2EEENS1_25SingleTileBwdLPTSchedulerILb0ELi128ELb1EEEEEEEEEvNT_6ParamsE$_ZN4cute5tupleIJNS_1CILi0EEEiEEC2ERKS2_RKi,($_ZN7cutlass13device_kernelIN5flash19enable_sm80_to_sm89INS1_16FlashAttnBwdSm80INS1_25CollectiveMainloopBwdSm80ILi2ELi2EN4cute5tupleIJNS5_1CILi64EEENS7_ILi128EEES8_EEENS_10bfloat16_tEfNS_4arch4Sm80ELb1ELb0ELb1ELb0ELb1ELb0ELb0ELb0ELi2ELi2ELi4ELi2ELb1EEENS1_21CollectiveEpilogueBwdISA_SB_SD_Li256ELb0ELb0ELi2EEENS1_25SingleTileBwdLPTSchedulerILb0ELi128ELb1EEEEEEEEEvNT_6ParamsE$_ZN4cute5tupleIJNS_1CILi0EEEiiiEEC2ERKS2_RKiS7_S7_ - $_ZN7cutlass13device_kernelIN5flash19enable_sm80_to_sm89INS1_16FlashAttnBwdSm80INS1_25CollectiveMainloopBwdSm80ILi2ELi2EN4cute5tupleIJNS5_1CILi64EEENS7_ILi128EEES8_EEENS_10bfloat16_tEfNS_4arch4Sm80ELb1ELb0ELb1ELb0ELb1ELb0ELb0ELb0ELi2ELi2ELi4ELi2ELb1EEENS1_21CollectiveEpilogueBwdISA_SB_SD_Li256ELb0ELb0ELi2EEENS1_25SingleTileBwdLPTSchedulerILb0ELi128ELb1EEEEEEEEEvNT_6ParamsE$_ZN4cute5tupleIJNS_1CILi0EEEiEEC2ERKS2_RKi)
$_ZN7cutlass13device_kernelIN5flash19enable_sm80_to_sm89INS1_16FlashAttnBwdSm80INS1_25CollectiveMainloopBwdSm80ILi2ELi2EN4cute5tupleIJNS5_1CILi64EEENS7_ILi128EEES8_EEENS_10bfloat16_tEfNS_4arch4Sm80ELb1ELb0ELb1ELb0ELb1ELb0ELb0ELb0ELi2ELi2ELi4ELi2ELb1EEENS1_21CollectiveEpilogueBwdISA_SB_SD_Li256ELb0ELb0ELi2EEENS1_25SingleTileBwdLPTSchedulerILb0ELi128ELb1EEEEEEEEEvNT_6ParamsE$_ZN4cute5tupleIJNS_1CILi0EEEiEEC2ERKS2_RKi:
[----:B------:R-:W-:Y:S02]  /*8680*/  MOV R16, 0x86a0 ;  /* 0x000086a000107802 */ /* 0x000fe40000000f00 */
[----:B------:R-:W-:Y:S05]  /*8690*/  CALL.REL.NOINC `($_ZN7cutlass13device_kernelIN5flash19enable_sm80_to_sm89INS1_16FlashAttnBwdSm80INS1_25CollectiveMainloopBwdSm80ILi2ELi2EN4cute5tupleIJNS5_1CILi64EEENS7_ILi128EEES8_EEENS_10bfloat16_tEfNS_4arch4Sm80ELb1ELb0ELb1ELb0ELb1ELb0ELb0ELb0ELi2ELi2ELi4ELi2ELb1EEENS1_21CollectiveEpilogueBwdISA_SB_SD_Li256ELb0ELb0ELi2EEENS1_25SingleTileBwdLPTSchedulerILb0ELi128ELb1EEEEEEEEEvNT_6ParamsE$_ZN4cute3eso3ESOILb1ELb0EJNS_1CILi0EEEiEEC2ERKS3_RKi) ;  /* 0xfffff81000007944 */ /* 0x000fea0003c3ffff */
[----:B-1----:R-:W-:Y:S02]  /*86a0*/  MOV R6, R18 ;  /* 0x0000001200067202 */ /* 0x002fe40000000f00 */
[----:B------:R-:W-:-:S04]  /*86b0*/  MOV R7, 0x0 ;  /* 0x0000000000077802 */ /* 0x000fc80000000f00 */
[----:B------:R-:W-:Y:S05]  /*86c0*/  RET.REL.NODEC R6 `(_ZN7cutlass13device_kernelIN5flash19enable_sm80_to_sm89INS1_16FlashAttnBwdSm80INS1_25CollectiveMainloopBwdSm80ILi2ELi2EN4cute5tupleIJNS5_1CILi64EEENS7_ILi128EEES8_EEENS_10bfloat16_tEfNS_4arch4Sm80ELb1ELb0ELb1ELb0ELb1ELb0ELb0ELb0ELi2ELi2ELi4ELi2ELb1EEENS1_21CollectiveEpilogueBwdISA_SB_SD_Li256ELb0ELb0ELi2EEENS1_25SingleTileBwdLPTSchedulerILb0ELi128ELb1EEEEEEEEEvNT_6ParamsE) ;  /* 0xffff793006007950 */ /* 0x000fea0003c3ffff */
        .type           $_ZN7cutlass13device_kernelIN5flash19enable_sm80_to_sm89INS1_16FlashAttnBwdSm80INS1_25CollectiveMainloopBwdSm80ILi2ELi2EN4cute5tupleIJNS5_1CILi64EEENS7_ILi128EEES8_EEENS_10bfloat16_tEfNS_4arch4Sm80ELb1ELb0ELb1ELb0ELb1ELb0ELb0ELb0ELi2ELi2ELi4ELi2ELb1EEENS1_21CollectiveEpilogueBwdISA_SB_SD_Li256ELb0ELb0ELi2EEENS1_25SingleTileBwdLPTSchedulerILb0ELi128ELb1EEEEEEEEEvNT_6ParamsE$_ZN4cute5tupleIJNS_1CILi0EEEiiiEEC2ERKS2_RKiS7_S7_,@function
        .size           $_ZN7cutlass13device_kernelIN5flash19enable_sm80_to_sm89INS1_16FlashAttnBwdSm80INS1_25CollectiveMainloopBwdSm80ILi2ELi2EN4cute5tupleIJNS5_1CILi64EEENS7_ILi128EEES8_EEENS_10bfloat16_tEfNS_4arch4Sm80ELb1ELb0ELb1ELb0ELb1ELb0ELb0ELb0ELi2ELi2ELi4ELi2ELb1EEENS1_21CollectiveEpilogueBwdISA_SB_SD_Li256ELb0ELb0ELi2EEENS1_25SingleTileBwdLPTSchedulerILb0ELi128ELb1EEEEEEEEEvNT_6ParamsE$_ZN4cute5tupleIJNS_1CILi0EEEiiiEEC2ERKS2_RKiS7_S7_,($_ZN7cutlass13device_kernelIN5flash19enable_sm80_to_sm89INS1_16FlashAttnBwdSm80INS1_25CollectiveMainloopBwdSm80ILi2ELi2EN4cute5tupleIJNS5_1CILi64EEENS7_ILi128EEES8_EEENS_10bfloat16_tEfNS_4arch4Sm80ELb1ELb0ELb1ELb0ELb1ELb0ELb0ELb0ELi2ELi2ELi4ELi2ELb1EEENS1_21CollectiveEpilogueBwdISA_SB_SD_Li256ELb0ELb0ELi2EEENS1_25SingleTileBwdLPTSchedulerILb0ELi128ELb1EEEEEEEEEvNT_6ParamsE$_ZN4cute5tupleIJiEEC2ERKi - $_ZN7cutlass13device_kernelIN5flash19enable_sm80_to_sm89INS1_16FlashAttnBwdSm80INS1_25CollectiveMainloopBwdSm80ILi2ELi2EN4cute5tupleIJNS5_1CILi64EEENS7_ILi128EEES8_EEENS_10bfloat16_tEfNS_4arch4Sm80ELb1ELb0ELb1ELb0ELb1ELb0ELb0ELb0ELi2ELi2ELi4ELi2ELb1EEENS1_21CollectiveEpilogueBwdISA_SB_SD_Li256ELb0ELb0ELi2EEENS1_25SingleTileBwdLPTSchedulerILb0ELi128ELb1EEEEEEEEEvNT_6ParamsE$_ZN4cute5tupleIJNS_1CILi0EEEiiiEEC2ERKS2_RKiS7_S7_)
$_ZN7cutlass13device_kernelIN5flash19enable_sm80_to_sm89INS1_16FlashAttnBwdSm80INS1_25CollectiveMainloopBwdSm80ILi2ELi2EN4cute5tupleIJNS5_1CILi64EEENS7_ILi128EEES8_EEENS_10bfloat16_tEfNS_4arch4Sm80ELb1ELb0ELb1ELb0ELb1ELb0ELb0ELb0ELi2ELi2ELi4ELi2ELb1EEENS1_21CollectiveEpilogueBwdISA_SB_SD_Li256ELb0ELb0ELi2EEENS1_25SingleTileBwdLPTSchedulerILb0ELi128ELb1EEEEEEEEEvNT_6ParamsE$_ZN4cute5tupleIJNS_1CILi0EEEiiiEEC2ERKS2_RKiS7_S7_:
[----:B------:R-:W-:Y:S02]  /*86d0*/  MOV R16, 0x86f0 ;  /* 0x000086f000107802 */ /* 0x000fe40000000f00 */
[----:B------:R-:W-:Y:S05]  /*86e0*/  CALL.REL.NOINC `($_ZN7cutlass13device_kernelIN5flash19enable_sm80_to_sm89INS1_16FlashAttnBwdSm80INS1_25CollectiveMainloopBwdSm80ILi2ELi2EN4cute5tupleIJNS5_1CILi64EEENS7_ILi128EEES8_EEENS_10bfloat16_tEfNS_4arch4Sm80ELb1ELb0ELb1ELb0ELb1ELb0ELb0ELb0ELi2ELi2ELi4ELi2ELb1EEENS1_21CollectiveEpilogueBwdISA_SB_SD_Li256ELb0ELb0ELi2EEENS1_25SingleTileBwdLPTSchedulerILb0ELi128ELb1EEEEEEEEEvNT_6ParamsE$_ZN4cute3eso3ESOILb1ELb0EJNS_1CILi0EEEiiiEEC2ERKS3_RKiS8_S8_) ;  /* 0xfffff88000007944 */ /* 0x000fea0003c3ffff */
[----:B-1----:R-:W-:Y:S02]  /*86f0*/  MOV R6, R18 ;  /* 0x0000001200067202 */ /* 0x002fe40000000f00 */
[----:B------:R-:W-:-:S04]  /*8700*/  MOV R7, 0x0 ;  /* 0x0000000000077802 */ /* 0x000fc80000000f00 */
[----:B------:R-:W-:Y:S05]  /*8710*/  RET.REL.NODEC R6 `(_ZN7cutlass13device_kernelIN5flash19enable_sm80_to_sm89INS1_16FlashAttnBwdSm80INS1_25CollectiveMainloopBwdSm80ILi2ELi2EN4cute5tupleIJNS5_1CILi64EEENS7_ILi128EEES8_EEENS_10bfloat16_tEfNS_4arch4Sm80ELb1ELb0ELb1ELb0ELb1ELb0ELb0ELb0ELi2ELi2ELi4ELi2ELb1EEENS1_21CollectiveEpilogueBwdISA_SB_SD_Li256ELb0ELb0ELi2EEENS1_25SingleTileBwdLPTSchedulerILb0ELi128ELb1EEEEEEEEEvNT_6ParamsE) ;  /* 0xffff78e006007950 */ /* 0x000fea0003c3ffff */
        .type           $_ZN7cutlass13device_kernelIN5flash19enable_sm80_to_sm89INS1_16FlashAttnBwdSm80INS1_25CollectiveMainloopBwdSm80ILi2ELi2EN4cute5tupleIJNS5_1CILi64EEENS7_ILi128EEES8_EEENS_10bfloat16_tEfNS_4arch4Sm80ELb1ELb0ELb1ELb0ELb1ELb0ELb0ELb0ELi2ELi2ELi4ELi2ELb1EEENS1_21CollectiveEpilogueBwdISA_SB_SD_Li256ELb0ELb0ELi2EEENS1_25SingleTileBwdLPTSchedulerILb0ELi128ELb1EEEEEEEEEvNT_6ParamsE$_ZN4cute5tupleIJiEEC2ERKi,@function
        .size           $_ZN7cutlass13device_kernelIN5flash19enable_sm80_to_sm89INS1_16FlashAttnBwdSm80INS1_25CollectiveMainloopBwdSm80ILi2ELi2EN4cute5tupleIJNS5_1CILi64EEENS7_ILi128EEES8_EEENS_10bfloat16_tEfNS_4arch4Sm80ELb1ELb0ELb1ELb0ELb1ELb0ELb0ELb0ELi2ELi2ELi4ELi2ELb1EEENS1_21CollectiveEpilogueBwdISA_SB_SD_Li256ELb0ELb0ELi2EEENS1_25SingleTileBwdLPTSchedulerILb0ELi128ELb1EEEEEEEEEvNT_6ParamsE$_ZN4cute5tupleIJiEEC2ERKi,($_ZN7cutlass13device_kernelIN5flash19enable_sm80_to_sm89INS1_16FlashAttnBwdSm80INS1_25CollectiveMainloopBwdSm80ILi2ELi2EN4cute5tupleIJNS5_1CILi64EEENS7_ILi128EEES8_EEENS_10bfloat16_tEfNS_4arch4Sm80ELb1ELb0ELb1ELb0ELb1ELb0ELb0ELb0ELi2ELi2ELi4ELi2ELb1EEENS1_21CollectiveEpilogueBwdISA_SB_SD_Li256ELb0ELb0ELi2EEENS1_25SingleTileBwdLPTSchedulerILb0ELi128ELb1EEEEEEEEEvNT_6ParamsE$_ZN4cute5tupleIJiNS_1CILi0EEEEEC2ERKiRKS2_ - $_ZN7cutlass13device_kernelIN5flash19enable_sm80_to_sm89INS1_16FlashAttnBwdSm80INS1_25CollectiveMainloopBwdSm80ILi2ELi2EN4cute5tupleIJNS5_1CILi64EEENS7_ILi128EEES8_EEENS_10bfloat16_tEfNS_4arch4Sm80ELb1ELb0ELb1ELb0ELb1ELb0ELb0ELb0ELi2ELi2ELi4ELi2ELb1EEENS1_21CollectiveEpilogueBwdISA_SB_SD_Li256ELb0ELb0ELi2EEENS1_25SingleTileBwdLPTSchedulerILb0ELi128ELb1EEEEEEEEEvNT_6ParamsE$_ZN4cute5tupleIJiEEC2ERKi)
$_ZN7cutlass13device_kernelIN5flash19enable_sm80_to_sm89INS1_16FlashAttnBwdSm80INS1_25CollectiveMainloopBwdSm80ILi2ELi2EN4cute5tupleIJNS5_1CILi64EEENS7_ILi128EEES8_EEENS_10bfloat16_tEfNS_4arch4Sm80ELb1ELb0ELb1ELb0ELb1ELb0ELb0ELb0ELi2ELi2ELi4ELi2ELb1EEENS1_21CollectiveEpilogueBwdISA_SB_SD_Li256ELb0ELb0ELi2EEENS1_25SingleTileBwdLPTSchedulerILb0ELi128ELb1EEEEEEEEEvNT_6ParamsE$_ZN4cute5tupleIJiEEC2ERKi:
[----:B------:R-:W-:Y:S02]  /*8720*/  MOV R18, 0x8740 ;  /* 0x0000874000127802 */ /* 0x000fe40000000f00 */
[----:B------:R-:W-:Y:S05]  /*8730*/  CALL.REL.NOINC `($_ZN7cutlass13device_kernelIN5flash19enable_sm80_to_sm89INS1_16FlashAttnBwdSm80INS1_25CollectiveMainloopBwdSm80ILi2ELi2EN4cute5tupleIJNS5_1CILi64EEENS7_ILi128EEES8_EEENS_10bfloat16_tEfNS_4arch4Sm80ELb1ELb0ELb1ELb0ELb1ELb0ELb0ELb0ELi2ELi2ELi4ELi2ELb1EEENS1_21CollectiveEpilogueBwdISA_SB_SD_Li256ELb0ELb0ELi2EEENS1_25SingleTileBwdLPTSchedulerILb0ELi128ELb1EEEEEEEEEvNT_6ParamsE$_ZN4cute3eso3ESOILb0ELb1EJiEEC2ERKi) ;  /* 0xfffff41000007944 */ /* 0x000fea0003c3ffff */
[----:B-1----:R-:W-:Y:S02]  /*8740*/  MOV R6, R16 ;  /* 0x0000001000067202 */ /* 0x002fe40000000f00 */
[----:B------:R-:W-:-:S04]  /*8750*/  MOV R7, 0x0 ;  /* 0x0000000000077802 */ /* 0x000fc80000000f00 */
[----:B------:R-:W-:Y:S05]  /*8760*/  RET.REL.NODEC R6 `(_ZN7cutlass13device_kernelIN5flash19enable_sm80_to_sm89INS1_16FlashAttnBwdSm80INS1_25CollectiveMainloopBwdSm80ILi2ELi2EN4cute5tupleIJNS5_1CILi64EEENS7_ILi128EEES8_EEENS_10bfloat16_tEfNS_4arch4Sm80ELb1ELb0ELb1ELb0ELb1ELb0ELb0ELb0ELi2ELi2ELi4ELi2ELb1EEENS1_21CollectiveEpilogueBwdISA_SB_SD_Li256ELb0ELb0ELi2EEENS1_25SingleTileBwdLPTSchedulerILb0ELi128ELb1EEEEEEEEEvNT_6ParamsE) ;  /* 0xffff789006007950 */ /* 0x000fea0003c3ffff */
        .type           $_ZN7cutlass13device_kernelIN5flash19enable_sm80_to_sm89INS1_16FlashAttnBwdSm80INS1_25CollectiveMainloopBwdSm80ILi2ELi2EN4cute5tupleIJNS5_1CILi64EEENS7_ILi128EEES8_EEENS_10bfloat16_tEfNS_4arch4Sm80ELb1ELb0ELb1ELb0ELb1ELb0ELb0ELb0ELi2ELi2ELi4ELi2ELb1EEENS1_21CollectiveEpilogueBwdISA_SB_SD_Li256ELb0ELb0ELi2EEENS1_25SingleTileBwdLPTSchedulerILb0ELi128ELb1EEEEEEEEEvNT_6ParamsE$_ZN4cute5tupleIJiNS_1CILi0EEEEEC2ERKiRKS2_,@function
        .size           $_ZN7cutlass13device_kernelIN5flash19enable_sm80_to_sm89INS1_16FlashAttnBwdSm80INS1_25CollectiveMainloopBwdSm80ILi2ELi2EN4cute5tupleIJNS5_1CILi64EEENS7_ILi128EEES8_EEENS_10bfloat16_tEfNS_4arch4Sm80ELb1ELb0ELb1ELb0ELb1ELb0ELb0ELb0ELi2ELi2ELi4ELi2ELb1EEENS1_21CollectiveEpilogueBwdISA_SB_SD_Li256ELb0ELb0ELi2EEENS1_25SingleTileBwdLPTSchedulerILb0ELi128ELb1EEEEEEEEEvNT_6ParamsE$_ZN4cute5tupleIJiNS_1CILi0EEEEEC2ERKiRKS2_,($_ZN7cutlass13device_kernelIN5flash19enable_sm80_to_sm89INS1_16FlashAttnBwdSm80INS1_25CollectiveMainloopBwdSm80ILi2ELi2EN4cute5tupleIJNS5_1CILi64EEENS7_ILi128EEES8_EEENS_10bfloat16_tEfNS_4arch4Sm80ELb1ELb0ELb1ELb0ELb1ELb0ELb0ELb0ELi2ELi2ELi4ELi2ELb1EEENS1_21CollectiveEpilogueBwdISA_SB_SD_Li256ELb0ELb0ELi2EEENS1_25SingleTileBwdLPTSchedulerILb0ELi128ELb1EEEEEEEEEvNT_6ParamsE$_ZN4cute5tupleIJiiEEC2ERKiS3_ - $_ZN7cutlass13device_kernelIN5flash19enable_sm80_to_sm89INS1_16FlashAttnBwdSm80INS1_25CollectiveMainloopBwdSm80ILi2ELi2EN4cute5tupleIJNS5_1CILi64EEENS7_ILi128EEES8_EEENS_10bfloat16_tEfNS_4arch4Sm80ELb1ELb0ELb1ELb0ELb1ELb0ELb0ELb0ELi2ELi2ELi4ELi2ELb1EEENS1_21CollectiveEpilogueBwdISA_SB_SD_Li256ELb0ELb0ELi2EEENS1_25SingleTileBwdLPTSchedulerILb0ELi128ELb1EEEEEEEEEvNT_6ParamsE$_ZN4cute5tupleIJiNS_1CILi0EEEEEC2ERKiRKS2_)
$_ZN7cutlass13device_kernelIN5flash19enable_sm80_to_sm89INS1_16FlashAttnBwdSm80INS1_25CollectiveMainloopBwdSm80ILi2ELi2EN4cute5tupleIJNS5_1CILi64EEENS7_ILi128EEES8_EEENS_10bfloat16_tEfNS_4arch4Sm80ELb1ELb0ELb1ELb0ELb1ELb0ELb0ELb0ELi2ELi2ELi4ELi2ELb1EEENS1_21CollectiveEpilogueBwdISA_SB_SD_Li256ELb0ELb0ELi2EEENS1_25SingleTileBwdLPTSchedulerILb0ELi128ELb1EEEEEEEEEvNT_6ParamsE$_ZN4cute5tupleIJiNS_1CILi0EEEEEC2ERKiRKS2_:
[----:B------:R-:W-:Y:S02]  /*8770*/  MOV R8, 0x8790 ;  /* 0x0000879000087802 */ /* 0x000fe40000000f00 */
[----:B------:R-:W-:Y:S05]  /*8780*/  CALL.REL.NOINC `($_ZN7cutlass13device_kernelIN5flash19enable_sm80_to_sm89INS1_16FlashAttnBwdSm80INS1_25CollectiveMainloopBwdSm80ILi2ELi2EN4cute5tupleIJNS5_1CILi64EEENS7_ILi128EEES8_EEENS_10bfloat16_tEfNS_4arch4Sm80ELb1ELb0ELb1ELb0ELb1ELb0ELb0ELb0ELi2ELi2ELi4ELi2ELb1EEENS1_21CollectiveEpilogueBwdISA_SB_SD_Li256ELb0ELb0ELi2EEENS1_25SingleTileBwdLPTSchedulerILb0ELi128ELb1EEEEEEEEEvNT_6ParamsE$_ZN4cute3eso3ESOILb0ELb1EJiNS_1CILi0EEEEEC2ERKiRKS3_) ;  /* 0xfffff41000007944 */ /* 0x000fea0003c3ffff */
[----:B-1----:R-:W-:Y:S02]  /*8790*/  MOV R6, R16 ;  /* 0x0000001000067202 */ /* 0x002fe40000000f00 */
[----:B------:R-:W-:-:S04]  /*87a0*/  MOV R7, 0x0 ;  /* 0x0000000000077802 */ /* 0x000fc80000000f00 */
[----:B------:R-:W-:Y:S05]  /*87b0*/  RET.REL.NODEC R6 `(_ZN7cutlass13device_kernelIN5flash19enable_sm80_to_sm89INS1_16FlashAttnBwdSm80INS1_25CollectiveMainloopBwdSm80ILi2ELi2EN4cute5tupleIJNS5_1CILi64EEENS7_ILi128EEES8_EEENS_10bfloat16_tEfNS_4arch4Sm80ELb1ELb0ELb1ELb0ELb1ELb0ELb0ELb0ELi2ELi2ELi4ELi2ELb1EEENS1_21CollectiveEpilogueBwdISA_SB_SD_Li256ELb0ELb0ELi2EEENS1_25SingleTileBwdLPTSchedulerILb0ELi128ELb1EEEEEEEEEvNT_6ParamsE) ;  /* 0xffff784006007950 */ /* 0x000fea0003c3ffff */
        .type           $_ZN7cutlass13device_kernelIN5flash19enable_sm80_to_sm89INS1_16FlashAttnBwdSm80INS1_25CollectiveMainloopBwdSm80ILi2ELi2EN4cute5tupleIJNS5_1CILi64EEENS7_ILi128EEES8_EEENS_10bfloat16_tEfNS_4arch4Sm80ELb1ELb0ELb1ELb0ELb1ELb0ELb0ELb0ELi2ELi2ELi4ELi2ELb1EEENS1_21CollectiveEpilogueBwdISA_SB_SD_Li256ELb0ELb0ELi2EEENS1_25SingleTileBwdLPTSchedulerILb0ELi128ELb1EEEEEEEEEvNT_6ParamsE$_ZN4cute5tupleIJiiEEC2ERKiS3_,@function
        .size           $_ZN7cutlass13device_kernelIN5flash19enable_sm80_to_sm89INS1_16FlashAttnBwdSm80INS1_25CollectiveMainloopBwdSm80ILi2ELi2EN4cute5tupleIJNS5_1CILi64EEENS7_ILi128EEES8_EEENS_10bfloat16_tEfNS_4arch4Sm80ELb1ELb0ELb1ELb0ELb1ELb0ELb0ELb0ELi2ELi2ELi4ELi2ELb1EEENS1_21CollectiveEpilogueBwdISA_SB_SD_Li256ELb0ELb0ELi2EEENS1_25SingleTileBwdLPTSchedulerILb0ELi128ELb1EEEEEEEEEvNT_6ParamsE$_ZN4cute5tupleIJiiEEC2ERKiS3_,($_ZN7cutlass13device_kernelIN5flash19enable_sm80_to_sm89INS1_16FlashAttnBwdSm80INS1_25CollectiveMainloopBwdSm80ILi2ELi2EN4cute5tupleIJNS5_1CILi64EEENS7_ILi128EEES8_EEENS_10bfloat16_tEfNS_4arch4Sm80ELb1ELb0ELb1ELb0ELb1ELb0ELb0ELb0ELi2ELi2ELi4ELi2ELb1EEENS1_21CollectiveEpilogueBwdISA_SB_SD_Li256ELb0ELb0ELi2EEENS1_25SingleTileBwdLPTSchedulerILb0ELi128ELb1EEEEEEEEEvNT_6ParamsE$_ZN4cute8gmem_ptrIPKN7cutlass10bfloat16_tEECI1NS_12iter_adaptorIS4_S5_EEES4_ - $_ZN7cutlass13device_kernelIN5flash19enable_sm80_to_sm89INS1_16FlashAttnBwdSm80INS1_25CollectiveMainloopBwdSm80ILi2ELi2EN4cute5tupleIJNS5_1CILi64EEENS7_ILi128EEES8_EEENS_10bfloat16_tEfNS_4arch4Sm80ELb1ELb0ELb1ELb0ELb1ELb0ELb0ELb0ELi2ELi2ELi4ELi2ELb1EEENS1_21CollectiveEpilogueBwdISA_SB_SD_Li256ELb0ELb0ELi2EEENS1_25SingleTileBwdLPTSchedulerILb0ELi128ELb1EEEEEEEEEvNT_6ParamsE$_ZN4cute5tupleIJiiEEC2ERKiS3_)
$_ZN7cutlass13device_kernelIN5flash19enable_sm80_to_sm89INS1_16FlashAttnBwdSm80INS1_25CollectiveMainloopBwdSm80ILi2ELi2EN4cute5tupleIJNS5_1CILi64EEENS7_ILi128EEES8_EEENS_10bfloat16_tEfNS_4arch4Sm80ELb1ELb0ELb1ELb0ELb1ELb0ELb0ELb0ELi2ELi2ELi4ELi2ELb1EEENS1_21CollectiveEpilogueBwdISA_SB_SD_Li256ELb0ELb0ELi2EEENS1_25SingleTileBwdLPTSchedulerILb0ELi128ELb1EEEEEEEEEvNT_6ParamsE$_ZN4cute5tupleIJiiEEC2ERKiS3_:
[----:B------:R-:W-:Y:S02]  /*87c0*/  MOV R10, 0x87e0 ;  /* 0x000087e0000a7802 */ /* 0x000fe40000000f00 */
[----:B------:R-:W-:Y:S05]  /*87d0*/  CALL.REL.NOINC `($_ZN7cutlass13device_kernelIN5flash19enable_sm80_to_sm89INS1_16FlashAttnBwdSm80INS1_25CollectiveMainloopBwdSm80ILi2ELi2EN4cute5tupleIJNS5_1CILi64EEENS7_ILi128EEES8_EEENS_10bfloat16_tEfNS_4arch4Sm80ELb1ELb0ELb1ELb0ELb1ELb0ELb0ELb0ELi2ELi2ELi4ELi2ELb1EEENS1_21CollectiveEpilogueBwdISA_SB_SD_Li256ELb0ELb0ELi2EEENS1_25SingleTileBwdLPTSchedulerILb0ELi128ELb1EEEEEEEEEvNT_6ParamsE$_ZN4cute3eso3ESOILb0ELb0EJiiEEC2ERKiS4_) ;  /* 0xfffff1d000007944 */ /* 0x000fea0003c3ffff */
[----:B------:R-:W-:-:S04]  /*87e0*/  MOV R9, 0x0 ;  /* 0x0000000000097802 */ /* 0x000fc80000000f00 */
[----:B------:R-:W-:Y:S05]  /*87f0*/  RET.REL.NODEC R8 `(_ZN7cutlass13device_kernelIN5flash19enable_sm80_to_sm89INS1_16FlashAttnBwdSm80INS1_25CollectiveMainloopBwdSm80ILi2ELi2EN4cute5tupleIJNS5_1CILi64EEENS7_ILi128EEES8_EEENS_10bfloat16_tEfNS_4arch4Sm80ELb1ELb0ELb1ELb0ELb1ELb0ELb0ELb0ELi2ELi2ELi4ELi2ELb1EEENS1_21CollectiveEpilogueBwdISA_SB_SD_Li256ELb0ELb0ELi2EEENS1_25SingleTileBwdLPTSchedulerILb0ELi128ELb1EEEEEEEEEvNT_6ParamsE) ;  /* 0xffff780008007950 */ /* 0x000fea0003c3ffff */
        .type           $_ZN7cutlass13device_kernelIN5flash19enable_sm80_to_sm89INS1_16FlashAttnBwdSm80INS1_25CollectiveMainloopBwdSm80ILi2ELi2EN4cute5tupleIJNS5_1CILi64EEENS7_ILi128EEES8_EEENS_10bfloat16_tEfNS_4arch4Sm80ELb1ELb0ELb1ELb0ELb1ELb0ELb0ELb0ELi2ELi2ELi4ELi2ELb1EEENS1_21CollectiveEpilogueBwdISA_SB_SD_Li256ELb0ELb0ELi2EEENS1_25SingleTileBwdLPTSchedulerILb0ELi128ELb1EEEEEEEEEvNT_6ParamsE$_ZN4cute8gmem_ptrIPKN7cutlass10bfloat16_tEECI1NS_12iter_adaptorIS4_S5_EEES4_,@function
        .size           $_ZN7cutlass13device_kernelIN5flash19enable_sm80_to_sm89INS1_16FlashAttnBwdSm80INS1_25CollectiveMainloopBwdSm80ILi2ELi2EN4cute5tupleIJNS5_1CILi64EEENS7_ILi128EEES8_EEENS_10bfloat16_tEfNS_4arch4Sm80ELb1ELb0ELb1ELb0ELb1ELb0ELb0ELb0ELi2ELi2ELi4ELi2ELb1EEENS1_21CollectiveEpilogueBwdISA_SB_SD_Li256ELb0ELb0ELi2EEENS1_25SingleTileBwdLPTSchedulerILb0ELi128ELb1EEEEEEEEEvNT_6ParamsE$_ZN4cute8gmem_ptrIPKN7cutlass10bfloat16_tEECI1NS_12iter_adaptorIS4_S5_EEES4_,($_ZN7cutlass13device_kernelIN5flash19enable_sm80_to_sm89INS1_16FlashAttnBwdSm80INS1_25CollectiveMainloopBwdSm80ILi2ELi2EN4cute5tupleIJNS5_1CILi64EEENS7_ILi128EEES8_EEENS_10bfloat16_tEfNS_4arch4Sm80ELb1ELb0ELb1ELb0ELb1ELb0ELb0ELb0ELi2ELi2ELi4ELi2ELb1EEENS1_21CollectiveEpilogueBwdISA_SB_SD_Li256ELb0ELb0ELi2EEENS1_25SingleTileBwdLPTSchedulerILb0ELi128ELb1EEEEEEEEEvNT_6ParamsE$_ZN4cute8gmem_ptrIPKN7cutlass9uint128_tEECI1NS_12iter_adaptorIS4_S5_EEES4_ - $_ZN7cutlass13device_kernelIN5flash19enable_sm80_to_sm89INS1_16FlashAttnBwdSm80INS1_25CollectiveMainloopBwdSm80ILi2ELi2EN4cute5tupleIJNS5_1CILi64EEENS7_ILi128EEES8_EEENS_10bfloat16_tEfNS_4arch4Sm80ELb1ELb0ELb1ELb0ELb1ELb0ELb0ELb0ELi2ELi2ELi4ELi2ELb1EEENS1_21CollectiveEpilogueBwdISA_SB_SD_Li256ELb0ELb0ELi2EEENS1_25SingleTileBwdLPTSchedulerILb0ELi128ELb1EEEEEEEEEvNT_6ParamsE$_ZN4cute8gmem_ptrIPKN7cutlass10bfloat16_tEECI1NS_12iter_adaptorIS4_S5_EEES4_)
$_ZN7cutlass13device_kernelIN5flash19enable_sm80_to_sm89INS1_16FlashAttnBwdSm80INS1_25CollectiveMainloopBwdSm80ILi2ELi2EN4cute5tupleIJNS5_1CILi64EEENS7_ILi128EEES8_EEENS_10bfloat16_tEfNS_4arch4Sm80ELb1ELb0ELb1ELb0ELb1ELb0ELb0ELb0ELi2ELi2ELi4ELi2ELb1EEENS1_21CollectiveEpilogueBwdISA_SB_SD_Li256ELb0ELb0ELi2EEENS1_25SingleTileBwdLPTSchedulerILb0ELi128ELb1EEEEEEEEEvNT_6ParamsE$_ZN4cute8gmem_ptrIPKN7cutlass10bfloat16_tEECI1NS_12iter_adaptorIS4_S5_EEES4_:
[----:B------:R-:W-:Y:S02]  /*8800*/  MOV R18, 0x8820 ;  /* 0x0000882000127802 */ /* 0x000fe40000000f00 */
[----:B------:R-:W-:Y:S05]  /*8810*/  CALL.REL.NOINC `($_ZN7cutlass13device_kernelIN5flash19enable_sm80_to_sm89INS1_16FlashAttnBwdSm80INS1_25CollectiveMainloopBwdSm80ILi2ELi2EN4cute5tupleIJNS5_1CILi64EEENS7_ILi128EEES8_EEENS_10bfloat16_tEfNS_4arch4Sm80ELb1ELb0ELb1ELb0ELb1ELb0ELb0ELb0ELi2ELi2ELi4ELi2ELb1EEENS1_21CollectiveEpilogueBwdISA_SB_SD_Li256ELb0ELb0ELi2EEENS1_25SingleTileBwdLPTSchedulerILb0ELi128ELb1EEEEEEEEEvNT_6ParamsE$_ZN4cute12iter_adaptorIPKN7cutlass10bfloat16_tENS_8gmem_ptrIS4_EEEC2ES4_) ;  /* 0xffffece000007944 */ /* 0x000fea0003c3ffff */
[----:B------:R-:W-:Y:S02]  /*8820*/  MOV R10, R16 ;  /* 0x00000010000a7202 */ /* 0x000fe40000000f00 */
[----:B-1----:R-:W-:-:S04]  /*8830*/  MOV R11, 0x0 ;  /* 0x00000000000b7802 */ /* 0x002fc80000000f00 */
[----:B------:R-:W-:Y:S05]  /*8840*/  RET.REL.NODEC R10 `(_ZN7cutlass13device_kernelIN5flash19enable_sm80_to_sm89INS1_16FlashAttnBwdSm80INS1_25CollectiveMainloopBwdSm80ILi2ELi2EN4cute5tupleIJNS5_1CILi64EEENS7_ILi128EEES8_EEENS_10bfloat16_tEfNS_4arch4Sm80ELb1ELb0ELb1ELb0ELb1ELb0ELb0ELb0ELi2ELi2ELi4ELi2ELb1EEENS1_21CollectiveEpilogueBwdISA_SB_SD_Li256ELb0ELb0ELi2EEENS1_25SingleTileBwdLPTSchedulerILb0ELi128ELb1EEEEEEEEEvNT_6ParamsE) ;  /* 0xffff77b00a007950 */ /* 0x000fea0003c3ffff */
        .type           $_ZN7cutlass13device_kernelIN5flash19enable_sm80_to_sm89INS1_16FlashAttnBwdSm80INS1_25CollectiveMainloopBwdSm80ILi2ELi2EN4cute5tupleIJNS5_1CILi64EEENS7_ILi128EEES8_EEENS_10bfloat16_tEfNS_4arch4Sm80ELb1ELb0ELb1ELb0ELb1ELb0ELb0ELb0ELi2ELi2ELi4ELi2ELb1EEENS1_21CollectiveEpilogueBwdISA_SB_SD_Li256ELb0ELb0ELi2EEENS1_25SingleTileBwdLPTSchedulerILb0ELi128ELb1EEEEEEEEEvNT_6ParamsE$_ZN4cute8gmem_ptrIPKN7cutlass9uint128_tEECI1NS_12iter_adaptorIS4_S5_EEES4_,@function
        .size           $_ZN7cutlass13device_kernelIN5flash19enable_sm80_to_sm89INS1_16FlashAttnBwdSm80INS1_25CollectiveMainloopBwdSm80ILi2ELi2EN4cute5tupleIJNS5_1CILi64EEENS7_ILi128EEES8_EEENS_10bfloat16_tEfNS_4arch4Sm80ELb1ELb0ELb1ELb0ELb1ELb0ELb0ELb0ELi2ELi2ELi4ELi2ELb1EEENS1_21CollectiveEpilogueBwdISA_SB_SD_Li256ELb0ELb0ELi2EEENS1_25SingleTileBwdLPTSchedulerILb0ELi128ELb1EEEEEEEEEvNT_6ParamsE$_ZN4cute8gmem_ptrIPKN7cutlass9uint128_tEECI1NS_12iter_adaptorIS4_S5_EEES4_,($_ZN7cutlass13device_kernelIN5flash19enable_sm80_to_sm89INS1_16FlashAttnBwdSm80INS1_25CollectiveMainloopBwdSm80ILi2ELi2EN4cute5tupleIJNS5_1CILi64EEENS7_ILi128EEES8_EEENS_10bfloat16_tEfNS_4arch4Sm80ELb1ELb0ELb1ELb0ELb1ELb0ELb0ELb0ELi2ELi2ELi4ELi2ELb1EEENS1_21CollectiveEpilogueBwdISA_SB_SD_Li256ELb0ELb0ELi2EEENS1_25SingleTileBwdLPTSchedulerILb0ELi128ELb1EEEEEEEEEvNT_6ParamsE$_ZN4cute8gmem_ptrIPKfECI1NS_12iter_adaptorIS2_S3_EEES2_ - $_ZN7cutlass13device_kernelIN5flash19enable_sm80_to_sm89INS1_16FlashAttnBwdSm80INS1_25CollectiveMainloopBwdSm80ILi2ELi2EN4cute5tupleIJNS5_1CILi64EEENS7_ILi128EEES8_EEENS_10bfloat16_tEfNS_4arch4Sm80ELb1ELb0ELb1ELb0ELb1ELb0ELb0ELb0ELi2ELi2ELi4ELi2ELb1EEENS1_21CollectiveEpilogueBwdISA_SB_SD_Li256ELb0ELb0ELi2EEENS1_25SingleTileBwdLPTSchedulerILb0ELi128ELb1EEEEEEEEEvNT_6ParamsE$_ZN4cute8gmem_ptrIPKN7cutlass9uint128_tEECI1NS_12iter_adaptorIS4_S5_EEES4_)
$_ZN7cutlass13device_kernelIN5flash19enable_sm80_to_sm89INS1_16FlashAttnBwdSm80INS1_25CollectiveMainloopBwdSm80ILi2ELi2EN4cute5tupleIJNS5_1CILi64EEENS7_ILi128EEES8_EEENS_10bfloat16_tEfNS_4arch4Sm80ELb1ELb0ELb1ELb0ELb1ELb0ELb0ELb0ELi2ELi2ELi4ELi2ELb1EEENS1_21CollectiveEpilogueBwdISA_SB_SD_Li256ELb0ELb0ELi2EEENS1_25SingleTileBwdLPTSchedulerILb0ELi128ELb1EEEEEEEEEvNT_6ParamsE$_ZN4cute8gmem_ptrIPKN7cutlass9uint128_tEECI1NS_12iter_adaptorIS4_S5_EEES4_:
[----:B------:R-:W-:Y:S02]  /*8850*/  MOV R18, 0x8870 ;  /* 0x0000887000127802 */ /* 0x000fe40000000f00 */
[----:B------:R-:W-:Y:S05]  /*8860*/  CALL.REL.NOINC `($_ZN7cutlass13device_kernelIN5flash19enable_sm80_to_sm89INS1_16FlashAttnBwdSm80INS1_25CollectiveMainloopBwdSm80ILi2ELi2EN4cute5tupleIJNS5_1CILi64EEENS7_ILi128EEES8_EEENS_10bfloat16_tEfNS_4arch4Sm80ELb1ELb0ELb1ELb0ELb1ELb0ELb0ELb0ELi2ELi2ELi4ELi2ELb1EEENS1_21CollectiveEpilogueBwdISA_SB_SD_Li256ELb0ELb0ELi2EEENS1_25SingleTileBwdLPTSchedulerILb0ELi128ELb1EEEEEEEEEvNT_6ParamsE$_ZN4cute12iter_adaptorIPKN7cutlass9uint128_tENS_8gmem_ptrIS4_EEEC2ES4_) ;  /* 0xffffed0000007944 */ /* 0x000fea0003c3ffff */
[----:B-1----:R-:W-:Y:S02]  /*8870*/  MOV R6, R16 ;  /* 0x0000001000067202 */ /* 0x002fe40000000f00 */
[----:B------:R-:W-:-:S04]  /*8880*/  MOV R7, 0x0 ;  /* 0x0000000000077802 */ /* 0x000fc80000000f00 */
[----:B------:R-:W-:Y:S05]  /*8890*/  RET.REL.NODEC R6 `(_ZN7cutlass13device_kernelIN5flash19enable_sm80_to_sm89INS1_16FlashAttnBwdSm80INS1_25CollectiveMainloopBwdSm80ILi2ELi2EN4cute5tupleIJNS5_1CILi64EEENS7_ILi128EEES8_EEENS_10bfloat16_tEfNS_4arch4Sm80ELb1ELb0ELb1ELb0ELb1ELb0ELb0ELb0ELi2ELi2ELi4ELi2ELb1EEENS1_21CollectiveEpilogueBwdISA_SB_SD_Li256ELb0ELb0ELi2EEENS1_25SingleTileBwdLPTSchedulerILb0ELi128ELb1EEEEEEEEEvNT_6ParamsE) ;  /* 0xffff776006007950 */ /* 0x000fea0003c3ffff */
        .type           $_ZN7cutlass13device_kernelIN5flash19enable_sm80_to_sm89INS1_16FlashAttnBwdSm80INS1_25CollectiveMainloopBwdSm80ILi2ELi2EN4cute5tupleIJNS5_1CILi64EEENS7_ILi128EEES8_EEENS_10bfloat16_tEfNS_4arch4Sm80ELb1ELb0ELb1ELb0ELb1ELb0ELb0ELb0ELi2ELi2ELi4ELi2ELb1EEENS1_21CollectiveEpilogueBwdISA_SB_SD_Li256ELb0ELb0ELi2EEENS1_25SingleTileBwdLPTSchedulerILb0ELi128ELb1EEEEEEEEEvNT_6ParamsE$_ZN4cute8gmem_ptrIPKfECI1NS_12iter_adaptorIS2_S3_EEES2_,@function
        .size           $_ZN7cutlass13device_kernelIN5flash19enable_sm80_to_sm89INS1_16FlashAttnBwdSm80INS1_25CollectiveMainloopBwdSm80ILi2ELi2EN4cute5tupleIJNS5_1CILi64EEENS7_ILi128EEES8_EEENS_10bfloat16_tEfNS_4arch4Sm80ELb1ELb0ELb1ELb0ELb1ELb0ELb0ELb0ELi2ELi2ELi4ELi2ELb1EEENS1_21CollectiveEpilogueBwdISA_SB_SD_Li256ELb0ELb0ELi2EEENS1_25SingleTileBwdLPTSchedulerILb0ELi128ELb1EEEEEEEEEvNT_6ParamsE$_ZN4cute8gmem_ptrIPKfECI1NS_12iter_adaptorIS2_S3_EEES2_,($_ZN7cutlass13device_kernelIN5flash19enable_sm80_to_sm89INS1_16FlashAttnBwdSm80INS1_25CollectiveMainloopBwdSm80ILi2ELi2EN4cute5tupleIJNS5_1CILi64EEENS7_ILi128EEES8_EEENS_10bfloat16_tEfNS_4arch4Sm80ELb1ELb0ELb1ELb0ELb1ELb0ELb0ELb0ELi2ELi2ELi4ELi2ELb1EEENS1_21CollectiveEpilogueBwdISA_SB_SD_Li256ELb0ELb0ELi2EEENS1_25SingleTileBwdLPTSchedulerILb0ELi128ELb1EEEEEEEEEvNT_6ParamsE$_ZN4cute8smem_ptrIPN7cutlass10bfloat16_tEECI1NS_12iter_adaptorIS3_S4_EEES3_ - $_ZN7cutlass13device_kernelIN5flash19enable_sm80_to_sm89INS1_16FlashAttnBwdSm80INS1_25CollectiveMainloopBwdSm80ILi2ELi2EN4cute5tupleIJNS5_1CILi64EEENS7_ILi128EEES8_EEENS_10bfloat16_tEfNS_4arch4Sm80ELb1ELb0ELb1ELb0ELb1ELb0ELb0ELb0ELi2ELi2ELi4ELi2ELb1EEENS1_21CollectiveEpilogueBwdISA_SB_SD_Li256ELb0ELb0ELi2EEENS1_25SingleTileBwdLPTSchedulerILb0ELi128ELb1EEEEEEEEEvNT_6ParamsE$_ZN4cute8gmem_ptrIPKfECI1NS_12iter_adaptorIS2_S3_EEES2_)
$_ZN7cutlass13device_kernelIN5flash19enable_sm80_to_sm89INS1_16FlashAttnBwdSm80INS1_25CollectiveMainloopBwdSm80ILi2ELi2EN4cute5tupleIJNS5_1CILi64EEENS7_ILi128EEES8_EEENS_10bfloat16_tEfNS_4arch4Sm80ELb1ELb0ELb1ELb0ELb1ELb0ELb0ELb0ELi2ELi2ELi4ELi2ELb1EEENS1_21CollectiveEpilogueBwdISA_SB_SD_Li256ELb0ELb0ELi2EEENS1_25SingleTileBwdLPTSchedulerILb0ELi128ELb1EEEEEEEEEvNT_6ParamsE$_ZN4cute8gmem_ptrIPKfECI1NS_12iter_adaptorIS2_S3_EEES2_:
[----:B------:R-:W-:Y:S02]  /*88a0*/  MOV R18, 0x88c0 ;  /* 0x000088c000127802 */ /* 0x000fe40000000f00 */
[----:B------:R-:W-:Y:S05]  /*88b0*/  CALL.REL.NOINC `($_ZN7cutlass13device_kernelIN5flash19enable_sm80_to_sm89INS1_16FlashAttnBwdSm80INS1_25CollectiveMainloopBwdSm80ILi2ELi2EN4cute5tupleIJNS5_1CILi64EEENS7_ILi128EEES8_EEENS_10bfloat16_tEfNS_4arch4Sm80ELb1ELb0ELb1ELb0ELb1ELb0ELb0ELb0ELi2ELi2ELi4ELi2ELb1EEENS1_21CollectiveEpilogueBwdISA_SB_SD_Li256ELb0ELb0ELi2EEENS1_25SingleTileBwdLPTSchedulerILb0ELi128ELb1EEEEEEEEEvNT_6ParamsE$_ZN4cute12iter_adaptorIPKfNS_8gmem_ptrIS2_EEEC2ES2_) ;  /* 0xffffed0000007944 */ /* 0x000fea0003c3ffff */
[----:B------:R-:W-:-:S04]  /*88c0*/  MOV R17, 0x0 ;  /* 0x0000000000117802 */ /* 0x000fc80000000f00 */
[----:B------:R-:W-:Y:S05]  /*88d0*/  RET.REL.NODEC R16 `(_ZN7cutlass13device_kernelIN5flash19enable_sm80_to_sm89INS1_16FlashAttnBwdSm80INS1_25CollectiveMainloopBwdSm80ILi2ELi2EN4cute5tupleIJNS5_1CILi64EEENS7_ILi128EEES8_EEENS_10bfloat16_tEfNS_4arch4Sm80ELb1ELb0ELb1ELb0ELb1ELb0ELb0ELb0ELi2ELi2ELi4ELi2ELb1EEENS1_21CollectiveEpilogueBwdISA_SB_SD_Li256ELb0ELb0ELi2EEENS1_25SingleTileBwdLPTSchedulerILb0ELi128ELb1EEEEEEEEEvNT_6ParamsE) ;  /* 0xffff772010007950 */ /* 0x000fea0003c3ffff */
        .type           $_ZN7cutlass13device_kernelIN5flash19enable_sm80_to_sm89INS1_16FlashAttnBwdSm80INS1_25CollectiveMainloopBwdSm80ILi2ELi2EN4cute5tupleIJNS5_1CILi64EEENS7_ILi128EEES8_EEENS_10bfloat16_tEfNS_4arch4Sm80ELb1ELb0ELb1ELb0ELb1ELb0ELb0ELb0ELi2ELi2ELi4ELi2ELb1EEENS1_21CollectiveEpilogueBwdISA_SB_SD_Li256ELb0ELb0ELi2EEENS1_25SingleTileBwdLPTSchedulerILb0ELi128ELb1EEEEEEEEEvNT_6ParamsE$_ZN4cute8smem_ptrIPN7cutlass10bfloat16_tEECI1NS_12iter_adaptorIS3_S4_EEES3_,@function
        .size           $_ZN7cutlass13device_kernelIN5flash19enable_sm80_to_sm89INS1_16FlashAttnBwdSm80INS1_25CollectiveMainloopBwdSm80ILi2ELi2EN4cute5tupleIJNS5_1CILi64EEENS7_ILi128EEES8_EEENS_10bfloat16_tEfNS_4arch4Sm80ELb1ELb0ELb1ELb0ELb1ELb0ELb0ELb0ELi2ELi2ELi4ELi2ELb1EEENS1_21CollectiveEpilogueBwdISA_SB_SD_Li256ELb0ELb0ELi2EEENS1_25SingleTileBwdLPTSchedulerILb0ELi128ELb1EEEEEEEEEvNT_6ParamsE$_ZN4cute8smem_ptrIPN7cutlass10bfloat16_tEECI1NS_12iter_adaptorIS3_S4_EEES3_,($_ZN7cutlass13device_kernelIN5flash19enable_sm80_to_sm89INS1_16FlashAttnBwdSm80INS1_25CollectiveMainloopBwdSm80ILi2ELi2EN4cute5tupleIJNS5_1CILi64EEENS7_ILi128EEES8_EEENS_10bfloat16_tEfNS_4arch4Sm80ELb1ELb0ELb1ELb0ELb1ELb0ELb0ELb0ELi2ELi2ELi4ELi2ELb1EEENS1_21CollectiveEpilogueBwdISA_SB_SD_Li256ELb0ELb0ELi2EEENS1_25SingleTileBwdLPTSchedulerILb0ELi128ELb1EEEEEEEEEvNT_6ParamsE$_ZN4cute8smem_ptrIPN7cutlass9uint128_tEECI1NS_12iter_adaptorIS3_S4_EEES3_ - $_ZN7cutlass13device_kernelIN5flash19enable_sm80_to_sm89INS1_16FlashAttnBwdSm80INS1_25CollectiveMainloopBwdSm80ILi2ELi2EN4cute5tupleIJNS5_1CILi64EEENS7_ILi128EEES8_EEENS_10bfloat16_tEfNS_4arch4Sm80ELb1ELb0ELb1ELb0ELb1ELb0ELb0ELb0ELi2ELi2ELi4ELi2ELb1EEENS1_21CollectiveEpilogueBwdISA_SB_SD_Li256ELb0ELb0ELi2EEENS1_25SingleTileBwdLPTSchedulerILb0ELi128ELb1EEEEEEEEEvNT_6ParamsE$_ZN4cute8smem_ptrIPN7cutlass10bfloat16_tEECI1NS_12iter_adaptorIS3_S4_EEES3_)
$_ZN7cutlass13device_kernelIN5flash19enable_sm80_to_sm89INS1_16FlashAttnBwdSm80INS1_25CollectiveMainloopBwdSm80ILi2ELi2EN4cute5tupleIJNS5_1CILi64EEENS7_ILi128EEES8_EEENS_10bfloat16_tEfNS_4arch4Sm80ELb1ELb0ELb1ELb0ELb1ELb0ELb0ELb0ELi2ELi2ELi4ELi2ELb1EEENS1_21CollectiveEpilogueBwdISA_SB_SD_Li256ELb0ELb0ELi2EEENS1_25SingleTileBwdLPTSchedulerILb0ELi128ELb1EEEEEEEEEvNT_6ParamsE$_ZN4cute8smem_ptrIPN7cutlass10bfloat16_tEECI1NS_12iter_adaptorIS3_S4_EEES3_:
[----:B------:R-:W-:Y:S02]  /*88e0*/  MOV R18, 0x8900 ;  /* 0x0000890000127802 */ /* 0x000fe40000000f00 */
[----:B------:R-:W-:Y:S05]  /*88f0*/  CALL.REL.NOINC `($_ZN7cutlass13device_kernelIN5flash19enable_sm80_to_sm89INS1_16FlashAttnBwdSm80INS1_25CollectiveMainloopBwdSm80ILi2ELi2EN4cute5tupleIJNS5_1CILi64EEENS7_ILi128EEES8_EEENS_10bfloat16_tEfNS_4arch4Sm80ELb1ELb0ELb1ELb0ELb1ELb0ELb0ELb0ELi2ELi2ELi4ELi2ELb1EEENS1_21CollectiveEpilogueBwdISA_SB_SD_Li256ELb0ELb0ELi2EEENS1_25SingleTileBwdLPTSchedulerILb0ELi128ELb1EEEEEEEEEvNT_6ParamsE$_ZN4cute12iter_adaptorIPN7cutlass10bfloat16_tENS_8smem_ptrIS3_EEEC2ES3_) ;  /* 0xffffed0000007944 */ /* 0x000fea0003c3ffff */
[----:B-1----:R-:W-:Y:S02]  /*8900*/  MOV R6, R16 ;  /* 0x0000001000067202 */ /* 0x002fe40000000f00 */
[----:B------:R-:W-:-:S04]  /*8910*/  MOV R7, 0x0 ;  /* 0x0000000000077802 */ /* 0x000fc80000000f00 */
[----:B------:R-:W-:Y:S05]  /*8920*/  RET.REL.NODEC R6 `(_ZN7cutlass13device_kernelIN5flash19enable_sm80_to_sm89INS1_16FlashAttnBwdSm80INS1_25CollectiveMainloopBwdSm80ILi2ELi2EN4cute5tupleIJNS5_1CILi64EEENS7_ILi128EEES8_EEENS_10bfloat16_tEfNS_4arch4Sm80ELb1ELb0ELb1ELb0ELb1ELb0ELb0ELb0ELi2ELi2ELi4ELi2ELb1EEENS1_21CollectiveEpilogueBwdISA_SB_SD_Li256ELb0ELb0ELi2EEENS1_25SingleTileBwdLPTSchedulerILb0ELi128ELb1EEEEEEEEEvNT_6ParamsE) ;  /* 0xffff76d006007950 */ /* 0x000fea0003c3ffff */
        .type           $_ZN7cutlass13device_kernelIN5flash19enable_sm80_to_sm89INS1_16FlashAttnBwdSm80INS1_25CollectiveMainloopBwdSm80ILi2ELi2EN4cute5tupleIJNS5_1CILi64EEENS7_ILi128EEES8_EEENS_10bfloat16_tEfNS_4arch4Sm80ELb1ELb0ELb1ELb0ELb1ELb0ELb0ELb0ELi2ELi2ELi4ELi2ELb1EEENS1_21CollectiveEpilogueBwdISA_SB_SD_Li256ELb0ELb0ELi2EEENS1_25SingleTileBwdLPTSchedulerILb0ELi128ELb1EEEEEEEEEvNT_6ParamsE$_ZN4cute8smem_ptrIPN7cutlass9uint128_tEECI1NS_12iter_adaptorIS3_S4_EEES3_,@function
        .size           $_ZN7cutlass13device_kernelIN5flash19enable_sm80_to_sm89INS1_16FlashAttnBwdSm80INS1_25CollectiveMainloopBwdSm80ILi2ELi2EN4cute5tupleIJNS5_1CILi64EEENS7_ILi128EEES8_EEENS_10bfloat16_tEfNS_4arch4Sm80ELb1ELb0ELb1ELb0ELb1ELb0ELb0ELb0ELi2ELi2ELi4ELi2ELb1EEENS1_21CollectiveEpilogueBwdISA_SB_SD_Li256ELb0ELb0ELi2EEENS1_25SingleTileBwdLPTSchedulerILb0ELi128ELb1EEEEEEEEEvNT_6ParamsE$_ZN4cute8smem_ptrIPN7cutlass9uint128_tEECI1NS_12iter_adaptorIS3_S4_EEES3_,($_ZN7cutlass13device_kernelIN5flash19enable_sm80_to_sm89INS1_16FlashAttnBwdSm80INS1_25CollectiveMainloopBwdSm80ILi2ELi2EN4cute5tupleIJNS5_1CILi64EEENS7_ILi128EEES8_EEENS_10bfloat16_tEfNS_4arch4Sm80ELb1ELb0ELb1ELb0ELb1ELb0ELb0ELb0ELi2ELi2ELi4ELi2ELb1EEENS1_21CollectiveEpilogueBwdISA_SB_SD_Li256ELb0ELb0ELi2EEENS1_25SingleTileBwdLPTSchedulerILb0ELi128ELb1EEEEEEEEEvNT_6ParamsE$_ZN4cute8smem_ptrIPfECI1NS_12iter_adaptorIS1_S2_EEES1_ - $_ZN7cutlass13device_kernelIN5flash19enable_sm80_to_sm89INS1_16FlashAttnBwdSm80INS1_25CollectiveMainloopBwdSm80ILi2ELi2EN4cute5tupleIJNS5_1CILi64EEENS7_ILi128EEES8_EEENS_10bfloat16_tEfNS_4arch4Sm80ELb1ELb0ELb1ELb0ELb1ELb0ELb0ELb0ELi2ELi2ELi4ELi2ELb1EEENS1_21CollectiveEpilogueBwdISA_SB_SD_Li256ELb0ELb0ELi2EEENS1_25SingleTileBwdLPTSchedulerILb0ELi128ELb1EEEEEEEEEvNT_6ParamsE$_ZN4cute8smem_ptrIPN7cutlass9uint128_tEECI1NS_12iter_adaptorIS3_S4_EEES3_)
$_ZN7cutlass13device_kernelIN5flash19enable_sm80_to_sm89INS1_16FlashAttnBwdSm80INS1_25CollectiveMainloopBwdSm80ILi2ELi2EN4cute5tupleIJNS5_1CILi64EEENS7_ILi128EEES8_EEENS_10bfloat16_tEfNS_4arch4Sm80ELb1ELb0ELb1ELb0ELb1ELb0ELb0ELb0ELi2ELi2ELi4ELi2ELb1EEENS1_21CollectiveEpilogueBwdISA_SB_SD_Li256ELb0ELb0ELi2EEENS1_25SingleTileBwdLPTSchedulerILb0ELi128ELb1EEEEEEEEEvNT_6ParamsE$_ZN4cute8smem_ptrIPN7cutlass9uint128_tEECI1NS_12iter_adaptorIS3_S4_EEES3_:
[----:B------:R-:W-:Y:S02]  /*8930*/  MOV R16, 0x8950 ;  /* 0x0000895000107802 */ /* 0x000fe40000000f00 */
[----:B------:R-:W-:Y:S05]  /*8940*/  CALL.REL.NOINC `($_ZN7cutlass13device_kernelIN5flash19enable_sm80_to_sm89INS1_16FlashAttnBwdSm80INS1_25CollectiveMainloopBwdSm80ILi2ELi2EN4cute5tupleIJNS5_1CILi64EEENS7_ILi128EEES8_EEENS_10bfloat16_tEfNS_4arch4Sm80ELb1ELb0ELb1ELb0ELb1ELb0ELb0ELb0ELi2ELi2ELi4ELi2ELb1EEENS1_21CollectiveEpilogueBwdISA_SB_SD_Li256ELb0ELb0ELi2EEENS1_25SingleTileBwdLPTSchedulerILb0ELi128ELb1EEEEEEEEEvNT_6ParamsE$_ZN4cute12iter_adaptorIPN7cutlass9uint128_tENS_8smem_ptrIS3_EEEC2ES3_) ;  /* 0xffffed0000007944 */ /* 0x000fea0003c3ffff */
[----:B------:R-:W-:-:S04]  /*8950*/  MOV R11, 0x0 ;  /* 0x00000000000b7802 */ /* 0x000fc80000000f00 */
[----:B------:R-:W-:Y:S05]  /*8960*/  RET.REL.NODEC R10 `(_ZN7cutlass13device_kernelIN5flash19enable_sm80_to_sm89INS1_16FlashAttnBwdSm80INS1_25CollectiveMainloopBwdSm80ILi2ELi2EN4cute5tupleIJNS5_1CILi64EEENS7_ILi128EEES8_EEENS_10bfloat16_tEfNS_4arch4Sm80ELb1ELb0ELb1ELb0ELb1ELb0ELb0ELb0ELi2ELi2ELi4ELi2ELb1EEENS1_21CollectiveEpilogueBwdISA_SB_SD_Li256ELb0ELb0ELi2EEENS1_25SingleTileBwdLPTSchedulerILb0ELi128ELb1EEEEEEEEEvNT_6ParamsE) ;  /* 0xffff76900a007950 */ /* 0x000fea0003c3ffff */
        .type           $_ZN7cutlass13device_kernelIN5flash19enable_sm80_to_sm89INS1_16FlashAttnBwdSm80INS1_25CollectiveMainloopBwdSm80ILi2ELi2EN4cute5tupleIJNS5_1CILi64EEENS7_ILi128EEES8_EEENS_10bfloat16_tEfNS_4arch4Sm80ELb1ELb0ELb1ELb0ELb1ELb0ELb0ELb0ELi2ELi2ELi4ELi2ELb1EEENS1_21CollectiveEpilogueBwdISA_SB_SD_Li256ELb0ELb0ELi2EEENS1_25SingleTileBwdLPTSchedulerILb0ELi128ELb1EEEEEEEEEvNT_6ParamsE$_ZN4cute8smem_ptrIPfECI1NS_12iter_adaptorIS1_S2_EEES1_,@function
        .size           $_ZN7cutlass13device_kernelIN5flash19enable_sm80_to_sm89INS1_16FlashAttnBwdSm80INS1_25CollectiveMainloopBwdSm80ILi2ELi2EN4cute5tupleIJNS5_1CILi64EEENS7_ILi128EEES8_EEENS_10bfloat16_tEfNS_4arch4Sm80ELb1ELb0ELb1ELb0ELb1ELb0ELb0ELb0ELi2ELi2ELi4ELi2ELb1EEENS1_21CollectiveEpilogueBwdISA_SB_SD_Li256ELb0ELb0ELi2EEENS1_25SingleTileBwdLPTSchedulerILb0ELi128ELb1EEEEEEEEEvNT_6ParamsE$_ZN4cute8smem_ptrIPfECI1NS_12iter_adaptorIS1_S2_EEES1_,($_ZN7cutlass13device_kernelIN5flash19enable_sm80_to_sm89INS1_16FlashAttnBwdSm80INS1_25CollectiveMainloopBwdSm80ILi2ELi2EN4cute5tupleIJNS5_1CILi64EEENS7_ILi128EEES8_EEENS_10bfloat16_tEfNS_4arch4Sm80ELb1ELb0ELb1ELb0ELb1ELb0ELb0ELb0ELi2ELi2ELi4ELi2ELb1EEENS1_21CollectiveEpilogueBwdISA_SB_SD_Li256ELb0ELb0ELi2EEENS1_25SingleTileBwdLPTSchedulerILb0ELi128ELb1EEEEEEEEEvNT_6ParamsE$_ZN73_INTERNAL_24fd9406_37_flash_bwd_hdim64_bf16_softcap_sm80_cu_8e232a79_330724__cvta_generic_to_sharedEPKv - $_ZN7cutlass13device_kernelIN5flash19enable_sm80_to_sm89INS1_16FlashAttnBwdSm80INS1_25CollectiveMainloopBwdSm80ILi2ELi2EN4cute5tupleIJNS5_1CILi64EEENS7_ILi128EEES8_EEENS_10bfloat16_tEfNS_4arch4Sm80ELb1ELb0ELb1ELb0ELb1ELb0ELb0ELb0ELi2ELi2ELi4ELi2ELb1EEENS1_21CollectiveEpilogueBwdISA_SB_SD_Li256ELb0ELb0ELi2EEENS1_25SingleTileBwdLPTSchedulerILb0ELi128ELb1EEEEEEEEEvNT_6ParamsE$_ZN4cute8smem_ptrIPfECI1NS_12iter_adaptorIS1_S2_EEES1_)
$_ZN7cutlass13device_kernelIN5flash19enable_sm80_to_sm89INS1_16FlashAttnBwdSm80INS1_25CollectiveMainloopBwdSm80ILi2ELi2EN4cute5tupleIJNS5_1CILi64EEENS7_ILi128EEES8_EEENS_10bfloat16_tEfNS_4arch4Sm80ELb1ELb0ELb1ELb0ELb1ELb0ELb0ELb0ELi2ELi2ELi4ELi2ELb1EEENS1_21CollectiveEpilogueBwdISA_SB_SD_Li256ELb0ELb0ELi2EEENS1_25SingleTileBwdLPTSchedulerILb0ELi128ELb1EEEEEEEEEvNT_6ParamsE$_ZN4cute8smem_ptrIPfECI1NS_12iter_adaptorIS1_S2_EEES1_:
[----:B------:R-:W-:Y:S02]  /*8970*/  MOV R18, 0x8990 ;  /* 0x0000899000127802 */ /* 0x000fe40000000f00 */
[----:B------:R-:W-:Y:S05]  /*8980*/  CALL.REL.NOINC `($_ZN7cutlass13device_kernelIN5flash19enable_sm80_to_sm89INS1_16FlashAttnBwdSm80INS1_25CollectiveMainloopBwdSm80ILi2ELi2EN4cute5tupleIJNS5_1CILi64EEENS7_ILi128EEES8_EEENS_10bfloat16_tEfNS_4arch4Sm80ELb1ELb0ELb1ELb0ELb1ELb0ELb0ELb0ELi2ELi2ELi4ELi2ELb1EEENS1_21CollectiveEpilogueBwdISA_SB_SD_Li256ELb0ELb0ELi2EEENS1_25SingleTileBwdLPTSchedulerILb0ELi128ELb1EEEEEEEEEvNT_6ParamsE$_ZN4cute12iter_adaptorIPfNS_8smem_ptrIS1_EEEC2ES1_) ;  /* 0xffffed1000007944 */ /* 0x000fea0003c3ffff */
[----:B------:R-:W-:-:S04]  /*8990*/  MOV R17, 0x0 ;  /* 0x0000000000117802 */ /* 0x000fc80000000f00 */
[----:B------:R-:W-:Y:S05]  /*89a0*/  RET.REL.NODEC R16 `(_ZN7cutlass13device_kernelIN5flash19enable_sm80_to_sm89INS1_16FlashAttnBwdSm80INS1_25CollectiveMainloopBwdSm80ILi2ELi2EN4cute5tupleIJNS5_1CILi64EEENS7_ILi128EEES8_EEENS_10bfloat16_tEfNS_4arch4Sm80ELb1ELb0ELb1ELb0ELb1ELb0ELb0ELb0ELi2ELi2ELi4ELi2ELb1EEENS1_21CollectiveEpilogueBwdISA_SB_SD_Li256ELb0ELb0ELi2EEENS1_25SingleTileBwdLPTSchedulerILb0ELi128ELb1EEEEEEEEEvNT_6ParamsE) ;  /* 0xffff765010007950 */ /* 0x000fea0003c3ffff */
        .type           $_ZN7cutlass13device_kernelIN5flash19enable_sm80_to_sm89INS1_16FlashAttnBwdSm80INS1_25CollectiveMainloopBwdSm80ILi2ELi2EN4cute5tupleIJNS5_1CILi64EEENS7_ILi128EEES8_EEENS_10bfloat16_tEfNS_4arch4Sm80ELb1ELb0ELb1ELb0ELb1ELb0ELb0ELb0ELi2ELi2ELi4ELi2ELb1EEENS1_21CollectiveEpilogueBwdISA_SB_SD_Li256ELb0ELb0ELi2EEENS1_25SingleTileBwdLPTSchedulerILb0ELi128ELb1EEEEEEEEEvNT_6ParamsE$_ZN73_INTERNAL_24fd9406_37_flash_bwd_hdim64_bf16_softcap_sm80_cu_8e232a79_330724__cvta_generic_to_sharedEPKv,@function
        .size           $_ZN7cutlass13device_kernelIN5flash19enable_sm80_to_sm89INS1_16FlashAttnBwdSm80INS1_25CollectiveMainloopBwdSm80ILi2ELi2EN4cute5tupleIJNS5_1CILi64EEENS7_ILi128EEES8_EEENS_10bfloat16_tEfNS_4arch4Sm80ELb1ELb0ELb1ELb0ELb1ELb0ELb0ELb0ELi2ELi2ELi4ELi2ELb1EEENS1_21CollectiveEpilogueBwdISA_SB_SD_Li256ELb0ELb0ELi2EEENS1_25SingleTileBwdLPTSchedulerILb0ELi128ELb1EEEEEEEEEvNT_6ParamsE$_ZN73_INTERNAL_24fd9406_37_flash_bwd_hdim64_bf16_softcap_sm80_cu_8e232a79_330724__cvta_generic_to_sharedEPKv,($_ZN7cutlass13device_kernelIN5flash19enable_sm80_to_sm89INS1_16FlashAttnBwdSm80INS1_25CollectiveMainloopBwdSm80ILi2ELi2EN4cute5tupleIJNS5_1CILi64EEENS7_ILi128EEES8_EEENS_10bfloat16_tEfNS_4arch4Sm80ELb1ELb0ELb1ELb0ELb1ELb0ELb0ELb0ELi2ELi2ELi4ELi2ELb1EEENS1_21CollectiveEpilogueBwdISA_SB_SD_Li256ELb0ELb0ELi2EEENS1_25SingleTileBwdLPTSchedulerILb0ELi128ELb1EEEEEEEEEvNT_6ParamsE$_ZZN4cute12filter_tupleINS_5tupleIJNS_10UnderscoreES2_S2_iEEENS1_IJNS1_IJNS_1CILi1EEENS4_ILi0EEEEEElS6_lEEEZNS_5sliceIS3_S8_EEDaRKT_RKT0_EUlRKT_RKT0_E_EEDaSC_SF_OT1_ENKUlDpSI_E_clIJNS1_IJS7_EEENS1_IJlEEENS1_IJS6_EEENS1_IJEEEEEEDaSP_ - $_ZN7cutlass13device_kernelIN5flash19enable_sm80_to_sm89INS1_16FlashAttnBwdSm80INS1_25CollectiveMainloopBwdSm80ILi2ELi2EN4cute5tupleIJNS5_1CILi64EEENS7_ILi128EEES8_EEENS_10bfloat16_tEfNS_4arch4Sm80ELb1ELb0ELb1ELb0ELb1ELb0ELb0ELb0ELi2ELi2ELi4ELi2ELb1EEENS1_21CollectiveEpilogueBwdISA_SB_SD_Li256ELb0ELb0ELi2EEENS1_25SingleTileBwdLPTSchedulerILb0ELi128ELb1EEEEEEEEEvNT_6ParamsE$_ZN73_INTERNAL_24fd9406_37_flash_bwd_hdim64_bf16_softcap_sm80_cu_8e232a79_330724__cvta_generic_to_sharedEPKv)
$_ZN7cutlass13device_kernelIN5flash19enable_sm80_to_sm89INS1_16FlashAttnBwdSm80INS1_25CollectiveMainloopBwdSm80ILi2ELi2EN4cute5tupleIJNS5_1CILi64EEENS7_ILi128EEES8_EEENS_10bfloat16_tEfNS_4arch4Sm80ELb1ELb0ELb1ELb0ELb1ELb0ELb0ELb0ELi2ELi2ELi4ELi2ELb1EEENS1_21CollectiveEpilogueBwdISA_SB_SD_Li256ELb0ELb0ELi2EEENS1_25SingleTileBwdLPTSchedulerILb0ELi128ELb1EEEEEEEEEvNT_6ParamsE$_ZN73_INTERNAL_24fd9406_37_flash_bwd_hdim64_bf16_softcap_sm80_cu_8e232a79_330724__cvta_generic_to_sharedEPKv:
[----:B------:R-:W-:Y:S02]  /*89b0*/  MOV R9, 0x0 ;  /* 0x0000000000097802 */ /* 0x000fe40000000f00 */
[----:B------:R-:W-:Y:S02]  /*89c0*/  IADD3 R6, R6, -c[0x0][0x18], RZ ;  /* 0x8000060006067a10 */ /* 0x000fe40007ffe0ff */
[----:B------:R-:W-:Y:S05]  /*89d0*/  RET.REL.NODEC R8 `(_ZN7cutlass13device_kernelIN5flash19enable_sm80_to_sm89INS1_16FlashAttnBwdSm80INS1_25CollectiveMainloopBwdSm80ILi2ELi2EN4cute5tupleIJNS5_1CILi64EEENS7_ILi128EEES8_EEENS_10bfloat16_tEfNS_4arch4Sm80ELb1ELb0ELb1ELb0ELb1ELb0ELb0ELb0ELi2ELi2ELi4ELi2ELb1EEENS1_21CollectiveEpilogueBwdISA_SB_SD_Li256ELb0ELb0ELi2EEENS1_25SingleTileBwdLPTSchedulerILb0ELi128ELb1EEEEEEEEEvNT_6ParamsE) ;  /* 0xffff762008007950 */ /* 0x000fea0003c3ffff */
        .type           $_ZN7cutlass13device_kernelIN5flash19enable_sm80_to_sm89INS1_16FlashAttnBwdSm80INS1_25CollectiveMainloopBwdSm80ILi2ELi2EN4cute5tupleIJNS5_1CILi64EEENS7_ILi128EEES8_EEENS_10bfloat16_tEfNS_4arch4Sm80ELb1ELb0ELb1ELb0ELb1ELb0ELb0ELb0ELi2ELi2ELi4ELi2ELb1EEENS1_21CollectiveEpilogueBwdISA_SB_SD_Li256ELb0ELb0ELi2EEENS1_25SingleTileBwdLPTSchedulerILb0ELi128ELb1EEEEEEEEEvNT_6ParamsE$_ZZN4cute12filter_tupleINS_5tupleIJNS_10UnderscoreES2_S2_iEEENS1_IJNS1_IJNS_1CILi1EEENS4_ILi0EEEEEElS6_lEEEZNS_5sliceIS3_S8_EEDaRKT_RKT0_EUlRKT_RKT0_E_EEDaSC_SF_OT1_ENKUlDpSI_E_clIJNS1_IJS7_EEENS1_IJlEEENS1_IJS6_EEENS1_IJEEEEEEDaSP_,@function
        .size           $_ZN7cutlass13device_kernelIN5flash19enable_sm80_to_sm89INS1_16FlashAttnBwdSm80INS1_25CollectiveMainloopBwdSm80ILi2ELi2EN4cute5tupleIJNS5_1CILi64EEENS7_ILi128EEES8_EEENS_10bfloat16_tEfNS_4arch4Sm80ELb1ELb0ELb1ELb0ELb1ELb0ELb0ELb0ELi2ELi2ELi4ELi2ELb1EEENS1_21CollectiveEpilogueBwdISA_SB_SD_Li256ELb0ELb0ELi2EEENS1_25SingleTileBwdLPTSchedulerILb0ELi128ELb1EEEEEEEEEvNT_6ParamsE$_ZZN4cute12filter_tupleINS_5tupleIJNS_10UnderscoreES2_S2_iEEENS1_IJNS1_IJNS_1CILi1EEENS4_ILi0EEEEEElS6_lEEEZNS_5sliceIS3_S8_EEDaRKT_RKT0_EUlRKT_RKT0_E_EEDaSC_SF_OT1_ENKUlDpSI_E_clIJNS1_IJS7_EEENS1_IJlEEENS1_IJS6_EEENS1_IJEEEEEEDaSP_,($_ZN7cutlass13device_kernelIN5flash19enable_sm80_to_sm89INS1_16FlashAttnBwdSm80INS1_25CollectiveMainloopBwdSm80ILi2ELi2EN4cute5tupleIJNS5_1CILi64EEENS7_ILi128EEES8_EEENS_10bfloat16_tEfNS_4arch4Sm80ELb1ELb0ELb1ELb0ELb1ELb0ELb0ELb0ELi2ELi2ELi4ELi2ELb1EEENS1_21CollectiveEpilogueBwdISA_SB_SD_Li256ELb0ELb0ELi2EEENS1_25SingleTileBwdLPTSchedulerILb0ELi128ELb1EEEEEEEEEvNT_6ParamsE$_ZZN4cute14transform_leafINS_15ArithmeticTupleIJNS1_IJiiEEEiiiEEENS_8identityEEEDaRKT_OT0_ENKUlRKT_E_clIS2_EEDaSC_ - $_ZN7cutlass13device_kernelIN5flash19enable_sm80_to_sm89INS1_16FlashAttnBwdSm80INS1_25CollectiveMainloopBwdSm80ILi2ELi2EN4cute5tupleIJNS5_1CILi64EEENS7_ILi128EEES8_EEENS_10bfloat16_tEfNS_4arch4Sm80ELb1ELb0ELb1ELb0ELb1ELb0ELb0ELb0ELi2ELi2ELi4ELi2ELb1EEENS1_21CollectiveEpilogueBwdISA_SB_SD_Li256ELb0ELb0ELi2EEENS1_25SingleTileBwdLPTSchedulerILb0ELi128ELb1EEEEEEEEEvNT_6ParamsE$_ZZN4cute12filter_tupleINS_5tupleIJNS_10UnderscoreES2_S2_iEEENS1_IJNS1_IJNS_1CILi1EEENS4_ILi0EEEEEElS6_lEEEZNS_5sliceIS3_S8_EEDaRKT_RKT0_EUlRKT_RKT0_E_EEDaSC_SF_OT1_ENKUlDpSI_E_clIJNS1_IJS7_EEENS1_IJlEEENS1_IJS6_EEENS1_IJEEEEEEDaSP_)
$_ZN7cutlass13device_kernelIN5flash19enable_sm80_to_sm89INS1_16FlashAttnBwdSm80INS1_25CollectiveMainloopBwdSm80ILi2ELi2EN4cute5tupleIJNS5_1CILi64EEENS7_ILi128EEES8_EEENS_10bfloat16_tEfNS_4arch4Sm80ELb1ELb0ELb1ELb0ELb1ELb0ELb0ELb0ELi2ELi2ELi4ELi2ELb1EEENS1_21CollectiveEpilogueBwdISA_SB_SD_Li256ELb0ELb0ELi2EEENS1_25SingleTileBwdLPTSchedulerILb0ELi128ELb1EEEEEEEEEvNT_6ParamsE$_ZZN4cute12filter_tupleINS_5tupleIJNS_10UnderscoreES2_S2_iEEENS1_IJNS1_IJNS_1CILi1EEENS4_ILi0EEEEEElS6_lEEEZNS_5sliceIS3_S8_EEDaRKT_RKT0_EUlRKT_RKT0_E_EEDaSC_SF_OT1_ENKUlDpSI_E_clIJNS1_IJS7_EEENS1_IJlEEENS1_IJS6_EEENS1_IJEEEEEEDaSP_:
[----:B------:R-:W-:Y:S02]  /*89e0*/  IADD3 R7, R1, 0x188, RZ ;  /* 0x0000018801077810 */ /* 0x000fe40007ffe0ff */
[----:B------:R-:W-:Y:S02]  /*89f0*/  MOV R10, 0x8a20 ;  /* 0x00008a20000a7802 */ /* 0x000fe40000000f00 */
[----:B------:R-:W-:Y:S02]  /*8a00*/  IADD3 R7, R7, c[0x0][0x20], RZ ;  /* 0x0000080007077a10 */ /* 0x000fe40007ffe0ff */
[----:B------:R-:W-:Y:S05]  /*8a10*/  CALL.REL.NOINC `($_ZN7cutlass13device_kernelIN5flash19enable_sm80_to_sm89INS1_16FlashAttnBwdSm80INS1_25CollectiveMainloopBwdSm80ILi2ELi2EN4cute5tupleIJNS5_1CILi64EEENS7_ILi128EEES8_EEENS_10bfloat16_tEfNS_4arch4Sm80ELb1ELb0ELb1ELb0ELb1ELb0ELb0ELb0ELi2ELi2ELi4ELi2ELb1EEENS1_21CollectiveEpilogueBwdISA_SB_SD_Li256ELb0ELb0ELi2EEENS1_25SingleTileBwdLPTSchedulerILb0ELi128ELb1EEEEEEEEEvNT_6ParamsE$_ZN4cute3eso3ESOILb1ELb0EJNS_5tupleIJNS_1CILi1EEENS3_ILi0EEEEEElS5_EEC2ERKS6_RKlRKS5_) ;  /* 0xfffff66000007944 */ /* 0x000fea0003c3ffff */
[----:B-1----:R1:W5:Y:S01]  /*8a20*/  LDL.64 R6, [R1+0x188] ;  /* 0x0001880001067983 */ /* 0x0023620000100a00 */
[----:B------:R-:W-:-:S04]  /*8a30*/  MOV R9, 0x0 ;  /* 0x0000000000097802 */ /* 0x000fc80000000f00 */
[----:B------:R-:W-:Y:S05]  /*8a40*/  RET.REL.NODEC R8 `(_ZN7cutlass13device_kernelIN5flash19enable_sm80_to_sm89INS1_16FlashAttnBwdSm80INS1_25CollectiveMainloopBwdSm80ILi2ELi2EN4cute5tupleIJNS5_1CILi64EEENS7_ILi128EEES8_EEENS_10bfloat16_tEfNS_4arch4Sm80ELb1ELb0ELb1ELb0ELb1ELb0ELb0ELb0ELi2ELi2ELi4ELi2ELb1EEENS1_21CollectiveEpilogueBwdISA_SB_SD_Li256ELb0ELb0ELi2EEENS1_25SingleTileBwdLPTSchedulerILb0ELi128ELb1EEEEEEEEEvNT_6ParamsE) ;  /* 0xffff75b008007950 */ /* 0x000fea0003c3ffff */
        .type           $_ZN7cutlass13device_kernelIN5flash19enable_sm80_to_sm89INS1_16FlashAttnBwdSm80INS1_25CollectiveMainloopBwdSm80ILi2ELi2EN4cute5tupleIJNS5_1CILi64EEENS7_ILi128EEES8_EEENS_10bfloat16_tEfNS_4arch4Sm80ELb1ELb0ELb1ELb0ELb1ELb0ELb0ELb0ELi2ELi2ELi4ELi2ELb1EEENS1_21CollectiveEpilogueBwdISA_SB_SD_Li256ELb0ELb0ELi2EEENS1_25SingleTileBwdLPTSchedulerILb0ELi128ELb1EEEEEEEEEvNT_6ParamsE$_ZZN4cute14transform_leafINS_15ArithmeticTupleIJNS1_IJiiEEEiiiEEENS_8identityEEEDaRKT_OT0_ENKUlRKT_E_clIS2_EEDaSC_,@function
        .size           $_ZN7cutlass13device_kernelIN5flash19enable_sm80_to_sm89INS1_16FlashAttnBwdSm80INS1_25CollectiveMainloopBwdSm80ILi2ELi2EN4cute5tupleIJNS5_1CILi64EEENS7_ILi128EEES8_EEENS_10bfloat16_tEfNS_4arch4Sm80ELb1ELb0ELb1ELb0ELb1ELb0ELb0ELb0ELi2ELi2ELi4ELi2ELb1EEENS1_21CollectiveEpilogueBwdISA_SB_SD_Li256ELb0ELb0ELi2EEENS1_25SingleTileBwdLPTSchedulerILb0ELi128ELb1EEEEEEEEEvNT_6ParamsE$_ZZN4cute14transform_leafINS_15ArithmeticTupleIJNS1_IJiiEEEiiiEEENS_8identityEEEDaRKT_OT0_ENKUlRKT_E_clIS2_EEDaSC_,($_ZN7cutlass13device_kernelIN5flash19enable_sm80_to_sm89INS1_16FlashAttnBwdSm80INS1_25CollectiveMainloopBwdSm80ILi2ELi2EN4cute5tupleIJNS5_1CILi64EEENS7_ILi128EEES8_EEENS_10bfloat16_tEfNS_4arch4Sm80ELb1ELb0ELb1ELb0ELb1ELb0ELb0ELb0ELi2ELi2ELi4ELi2ELb1EEENS1_21CollectiveEpilogueBwdISA_SB_SD_Li256ELb0ELb0ELi2EEENS1_25SingleTileBwdLPTSchedulerILb0ELi128ELb1EEEEEEEEEvNT_6ParamsE$_ZZN4cute14transform_leafINS_15ArithmeticTupleIJNS1_IJiiEEEiiiEEENS_8identityEEEDaRKT_OT0_ENKUlRKT_E_clIiEEDaSC_ - $_ZN7cutlass13device_kernelIN5flash19enable_sm80_to_sm89INS1_16FlashAttnBwdSm80INS1_25CollectiveMainloopBwdSm80ILi2ELi2EN4cute5tupleIJNS5_1CILi64EEENS7_ILi128EEES8_EEENS_10bfloat16_tEfNS_4arch4Sm80ELb1ELb0ELb1ELb0ELb1ELb0ELb0ELb0ELi2ELi2ELi4ELi2ELb1EEENS1_21CollectiveEpilogueBwdISA_SB_SD_Li256ELb0ELb0ELi2EEENS1_25SingleTileBwdLPTSchedulerILb0ELi128ELb1EEEEEEEEEvNT_6ParamsE$_ZZN4cute14transform_leafINS_15ArithmeticTupleIJNS1_IJiiEEEiiiEEENS_8identityEEEDaRKT_OT0_ENKUlRKT_E_clIS2_EEDaSC_)
$_ZN7cutlass13device_kernelIN5flash19enable_sm80_to_sm89INS1_16FlashAttnBwdSm80INS1_25CollectiveMainloopBwdSm80ILi2ELi2EN4cute5tupleIJNS5_1CILi64EEENS7_ILi128EEES8_EEENS_10bfloat16_tEfNS_4arch4Sm80ELb1ELb0ELb1ELb0ELb1ELb0ELb0ELb0ELi2ELi2ELi4ELi2ELb1EEENS1_21CollectiveEpilogueBwdISA_SB_SD_Li256ELb0ELb0ELi2EEENS1_25SingleTileBwdLPTSchedulerILb0ELi128ELb1EEEEEEEEEvNT_6ParamsE$_ZZN4cute14transform_leafINS_15ArithmeticTupleIJNS1_IJiiEEEiiiEEENS_8identityEEEDaRKT_OT0_ENKUlRKT_E_clIS2_EEDaSC_:
[----:B------:R-:W-:-:S05]  /*8a50*/  IADD3 R9, R13, -c[0x0][0x20], RZ ;  /* 0x800008000d097a10 */ /* 0x000fca0007ffe0ff */
[----:B------:R1:W5:Y:S01]  /*8a60*/  LDL R7, [R9] ;  /* 0x0000000009077983 */ /* 0x0003620000100800 */
[----:B------:R-:W-:-:S03]  /*8a70*/  MOV R8, 0x8a90 ;  /* 0x00008a9000087802 */ /* 0x000fc60000000f00 */
[----:B-1---5:R-:W-:Y:S05]  /*8a80*/  CALL.REL.NOINC `($_ZN7cutlass13device_kernelIN5flash19enable_sm80_to_sm89INS1_16FlashAttnBwdSm80INS1_25CollectiveMainloopBwdSm80ILi2ELi2EN4cute5tupleIJNS5_1CILi64EEENS7_ILi128EEES8_EEENS_10bfloat16_tEfNS_4arch4Sm80ELb1ELb0ELb1ELb0ELb1ELb0ELb0ELb0ELi2ELi2ELi4ELi2ELb1EEENS1_21CollectiveEpilogueBwdISA_SB_SD_Li256ELb0ELb0ELi2EEENS1_25SingleTileBwdLPTSchedulerILb0ELi128ELb1EEEEEEEEEvNT_6ParamsE$_ZZN4cute14transform_leafINS_15ArithmeticTupleIJiiEEERNS_8identityEEEDaRKT_OT0_ENKUlRKT_E_clIiEEDaSC_) ;  /* 0x000000f000007944 */ /* 0x022fea0003c00000 */
[----:B------:R1:W5:Y:S01]  /*8a90*/  LDL R7, [R9+0x4] ;  /* 0x0000040009077983 */ /* 0x0003620000100800 */
[----:B------:R-:W-:Y:S01]  /*8aa0*/  IADD3 R6, R1, 0x19c, RZ ;  /* 0x0000019c01067810 */ /* 0x000fe20007ffe0ff */
[----:B------:R-:W-:Y:S01]  /*8ab0*/  IMAD.MOV.U32 R16, RZ, RZ, R10 ;  /* 0x000000ffff107224 */ /* 0x000fe200078e000a */
[----:B------:R-:W-:Y:S02]  /*8ac0*/  MOV R8, 0x8af0 ;  /* 0x00008af000087802 */ /* 0x000fe40000000f00 */
[----:B------:R-:W-:Y:S02]  /*8ad0*/  IADD3 R6, R6, c[0x0][0x20], RZ ;  /* 0x0000080006067a10 */ /* 0x000fe40007ffe0ff */
[----:B-1---5:R-:W-:Y:S05]  /*8ae0*/  CALL.REL.NOINC `($_ZN7cutlass13device_kernelIN5flash19enable_sm80_to_sm89INS1_16FlashAttnBwdSm80INS1_25CollectiveMainloopBwdSm80ILi2ELi2EN4cute5tupleIJNS5_1CILi64EEENS7_ILi128EEES8_EEENS_10bfloat16_tEfNS_4arch4Sm80ELb1ELb0ELb1ELb0ELb1ELb0ELb0ELb0ELi2ELi2ELi4ELi2ELb1EEENS1_21CollectiveEpilogueBwdISA_SB_SD_Li256ELb0ELb0ELi2EEENS1_25SingleTileBwdLPTSchedulerILb0ELi128ELb1EEEEEEEEEvNT_6ParamsE$_ZZN4cute14transform_leafINS_15ArithmeticTupleIJiiEEERNS_8identityEEEDaRKT_OT0_ENKUlRKT_E_clIiEEDaSC_) ;  /* 0x0000009000007944 */ /* 0x022fea0003c00000 */
[----:B------:R1:W-:Y:S01]  /*8af0*/  STL [R1+0x19c], R10 ;  /* 0x00019c0a01007387 */ /* 0x0003e20000100800 */
[----:B------:R-:W-:-:S03]  /*8b00*/  MOV R8, 0x8b20 ;  /* 0x00008b2000087802 */ /* 0x000fc60000000f00 */
[----:B-1----:R-:W-:Y:S05]  /*8b10*/  CALL.REL.NOINC `($_ZN7cutlass13device_kernelIN5flash19enable_sm80_to_sm89INS1_16FlashAttnBwdSm80INS1_25CollectiveMainloopBwdSm80ILi2ELi2EN4cute5tupleIJNS5_1CILi64EEENS7_ILi128EEES8_EEENS_10bfloat16_tEfNS_4arch4Sm80ELb1ELb0ELb1ELb0ELb1ELb0ELb0ELb0ELi2ELi2ELi4ELi2ELb1EEENS1_21CollectiveEpilogueBwdISA_SB_SD_Li256ELb0ELb0ELi2EEENS1_25SingleTileBwdLPTSchedulerILb0ELi128ELb1EEEEEEEEEvNT_6ParamsE$_ZZN4cute9transformINS_15ArithmeticTupleIJiiEEEZNS_14transform_leafIS2_RNS_8identityEEEDaRKT_OT0_EUlRKT_E_EEDaS8_SA_ENKUlDpSD_E_clIJiiEEEDaSF_) ;  /* 0x00001d7000007944 */ /* 0x002fea0003c00000 */
[----:B------:R-:W-:Y:S02]  /*8b20*/  MOV R8, R18 ;  /* 0x0000001200087202 */ /* 0x000fe40000000f00 */
[----:B------:R-:W-:-:S04]  /*8b30*/  MOV R9, 0x0 ;  /* 0x0000000000097802 */ /* 0x000fc80000000f00 */
[----:B------:R-:W-:Y:S05]  /*8b40*/  RET.REL.NODEC R8 `(_ZN7cutlass13device_kernelIN5flash19enable_sm80_to_sm89INS1_16FlashAttnBwdSm80INS1_25CollectiveMainloopBwdSm80ILi2ELi2EN4cute5tupleIJNS5_1CILi64EEENS7_ILi128EEES8_EEENS_10bfloat16_tEfNS_4arch4Sm80ELb1ELb0ELb1ELb0ELb1ELb0ELb0ELb0ELi2ELi2ELi4ELi2ELb1EEENS1_21CollectiveEpilogueBwdISA_SB_SD_Li256ELb0ELb0ELi2EEENS1_25SingleTileBwdLPTSchedulerILb0ELi128ELb1EEEEEEEEEvNT_6ParamsE) ;  /* 0xffff74b008007950 */ /* 0x000fea0003c3ffff */
        .type           $_ZN7cutlass13device_kernelIN5flash19enable_sm80_to_sm89INS1_16FlashAttnBwdSm80INS1_25CollectiveMainloopBwdSm80ILi2ELi2EN4cute5tupleIJNS5_1CILi64EEENS7_ILi128EEES8_EEENS_10bfloat16_tEfNS_4arch4Sm80ELb1ELb0ELb1ELb0ELb1ELb0ELb0ELb0ELi2ELi2ELi4ELi2ELb1EEENS1_21CollectiveEpilogueBwdISA_SB_SD_Li256ELb0ELb0ELi2EEENS1_25SingleTileBwdLPTSchedulerILb0ELi128ELb1EEEEEEEEEvNT_6ParamsE$_ZZN4cute14transform_leafINS_15ArithmeticTupleIJNS1_IJiiEEEiiiEEENS_8identityEEEDaRKT_OT0_ENKUlRKT_E_clIiEEDaSC_,@function
        .size           $_ZN7cutlass13device_kernelIN5flash19enable_sm80_to_sm89INS1_16FlashAttnBwdSm80INS1_25CollectiveMainloopBwdSm80ILi2ELi2EN4cute5tupleIJNS5_1CILi64EEENS7_ILi128EEES8_EEENS_10bfloat16_tEfNS_4arch4Sm80ELb1ELb0ELb1ELb0ELb1ELb0ELb0ELb0ELi2ELi2ELi4ELi2ELb1EEENS1_21CollectiveEpilogueBwdISA_SB_SD_Li256ELb0ELb0ELi2EEENS1_25SingleTileBwdLPTSchedulerILb0ELi128ELb1EEEEEEEEEvNT_6ParamsE$_ZZN4cute14transform_leafINS_15ArithmeticTupleIJNS1_IJiiEEEiiiEEENS_8identityEEEDaRKT_OT0_ENKUlRKT_E_clIiEEDaSC_,($_ZN7cutlass13device_kernelIN5flash19enable_sm80_to_sm89INS1_16FlashAttnBwdSm80INS1_25CollectiveMainloopBwdSm80ILi2ELi2EN4cute5tupleIJNS5_1CILi64EEENS7_ILi128EEES8_EEENS_10bfloat16_tEfNS_4arch4Sm80ELb1ELb0ELb1ELb0ELb1ELb0ELb0ELb0ELi2ELi2ELi4ELi2ELb1EEENS1_21CollectiveEpilogueBwdISA_SB_SD_Li256ELb0ELb0ELi2EEENS1_25SingleTileBwdLPTSchedulerILb0ELi128ELb1EEEEEEEEEvNT_6ParamsE$_ZZN4cute14transform_leafINS_15ArithmeticTupleIJiiEEERNS_8identityEEEDaRKT_OT0_ENKUlRKT_E_clIiEEDaSC_ - $_ZN7cutlass13device_kernelIN5flash19enable_sm80_to_sm89INS1_16FlashAttnBwdSm80INS1_25CollectiveMainloopBwdSm80ILi2ELi2EN4cute5tupleIJNS5_1CILi64EEENS7_ILi128EEES8_EEENS_10bfloat16_tEfNS_4arch4Sm80ELb1ELb0ELb1ELb0ELb1ELb0ELb0ELb0ELi2ELi2ELi4ELi2ELb1EEENS1_21CollectiveEpilogueBwdISA_SB_SD_Li256ELb0ELb0ELi2EEENS1_25SingleTileBwdLPTSchedulerILb0ELi128ELb1EEEEEEEEEvNT_6ParamsE$_ZZN4cute14transform_leafINS_15ArithmeticTupleIJNS1_IJiiEEEiiiEEENS_8identityEEEDaRKT_OT0_ENKUlRKT_E_clIiEEDaSC_)
$_ZN7cutlass13device_kernelIN5flash19enable_sm80_to_sm89INS1_16FlashAttnBwdSm80INS1_25CollectiveMainloopBwdSm80ILi2ELi2EN4cute5tupleIJNS5_1CILi64EEENS7_ILi128EEES8_EEENS_10bfloat16_tEfNS_4arch4Sm80ELb1ELb0ELb1ELb0ELb1ELb0ELb0ELb0ELi2ELi2ELi4ELi2ELb1EEENS1_21CollectiveEpilogueBwdISA_SB_SD_Li256ELb0ELb0ELi2EEENS1_25SingleTileBwdLPTSchedulerILb0ELi128ELb1EEEEEEEEEvNT_6ParamsE$_ZZN4cute14transform_leafINS_15ArithmeticTupleIJNS1_IJiiEEEiiiEEENS_8identityEEEDaRKT_OT0_ENKUlRKT_E_clIiEEDaSC_:
[----:B------:R-:W-:Y:S02]  /*8b50*/  MOV R10, R9 ;  /* 0x00000009000a7202 */ /* 0x000fe40000000f00 */
[----:B------:R-:W-:-:S04]  /*8b60*/  MOV R9, 0x0 ;  /* 0x0000000000097802 */ /* 0x000fc80000000f00 */
[----:B------:R-:W-:Y:S05]  /*8b70*/  RET.REL.NODEC R8 `(_ZN7cutlass13device_kernelIN5flash19enable_sm80_to_sm89INS1_16FlashAttnBwdSm80INS1_25CollectiveMainloopBwdSm80ILi2ELi2EN4cute5tupleIJNS5_1CILi64EEENS7_ILi128EEES8_EEENS_10bfloat16_tEfNS_4arch4Sm80ELb1ELb0ELb1ELb0ELb1ELb0ELb0ELb0ELi2ELi2ELi4ELi2ELb1EEENS1_21CollectiveEpilogueBwdISA_SB_SD_Li256ELb0ELb0ELi2EEENS1_25SingleTileBwdLPTSchedulerILb0ELi128ELb1EEEEEEEEEvNT_6ParamsE) ;  /* 0xffff748008007950 */ /* 0x000fea0003c3ffff */
        .type           $_ZN7cutlass13device_kernelIN5flash19enable_sm80_to_sm89INS1_16FlashAttnBwdSm80INS1_25CollectiveMainloopBwdSm80ILi2ELi2EN4cute5tupleIJNS5_1CILi64EEENS7_ILi128EEES8_EEENS_10bfloat16_tEfNS_4arch4Sm80ELb1ELb0ELb1ELb0ELb1ELb0ELb0ELb0ELi2ELi2ELi4ELi2ELb1EEENS1_21CollectiveEpilogueBwdISA_SB_SD_Li256ELb0ELb0ELi2EEENS1_25SingleTileBwdLPTSchedulerILb0ELi128ELb1EEEEEEEEEvNT_6ParamsE$_ZZN4cute14transform_leafINS_15ArithmeticTupleIJiiEEERNS_8identityEEEDaRKT_OT0_ENKUlRKT_E_clIiEEDaSC_,@function
        .size           $_ZN7cutlass13device_kernelIN5flash19enable_sm80_to_sm89INS1_16FlashAttnBwdSm80INS1_25CollectiveMainloopBwdSm80ILi2ELi2EN4cute5tupleIJNS5_1CILi64EEENS7_ILi128EEES8_EEENS_10bfloat16_tEfNS_4arch4Sm80ELb1ELb0ELb1ELb0ELb1ELb0ELb0ELb0ELi2ELi2ELi4ELi2ELb1EEENS1_21CollectiveEpilogueBwdISA_SB_SD_Li256ELb0ELb0ELi2EEENS1_25SingleTileBwdLPTSchedulerILb0ELi128ELb1EEEEEEEEEvNT_6ParamsE$_ZZN4cute14transform_leafINS_15ArithmeticTupleIJiiEEERNS_8identityEEEDaRKT_OT0_ENKUlRKT_E_clIiEEDaSC_,($_ZN7cutlass13device_kernelIN5flash19enable_sm80_to_sm89INS1_16FlashAttnBwdSm80INS1_25CollectiveMainloopBwdSm80ILi2ELi2EN4cute5tupleIJNS5_1CILi64EEENS7_ILi128EEES8_EEENS_10bfloat16_tEfNS_4arch4Sm80ELb1ELb0ELb1ELb0ELb1ELb0ELb0ELb0ELi2ELi2ELi4ELi2ELb1EEENS1_21CollectiveEpilogueBwdISA_SB_SD_Li256ELb0ELb0ELi2EEENS1_25SingleTileBwdLPTSchedulerILb0ELi128ELb1EEEEEEEEEvNT_6ParamsE$_ZZN4cute19as_arithmetic_tupleINS_15ArithmeticTupleIJNS1_IJiiEEEiiiEEEEEDaRKT_ENKUlDpRKT_E_clIJS2_iiiEEEDaSA_ - $_ZN7cutlass13device_kernelIN5flash19enable_sm80_to_sm89INS1_16FlashAttnBwdSm80INS1_25CollectiveMainloopBwdSm80ILi2ELi2EN4cute5tupleIJNS5_1CILi64EEENS7_ILi128EEES8_EEENS_10bfloat16_tEfNS_4arch4Sm80ELb1ELb0ELb1ELb0ELb1ELb0ELb0ELb0ELi2ELi2ELi4ELi2ELb1EEENS1_21CollectiveEpilogueBwdISA_SB_SD_Li256ELb0ELb0ELi2EEENS1_25SingleTileBwdLPTSchedulerILb0ELi128ELb1EEEEEEEEEvNT_6ParamsE$_ZZN4cute14transform_leafINS_15ArithmeticTupleIJiiEEERNS_8identityEEEDaRKT_OT0_ENKUlRKT_E_clIiEEDaSC_)
$_ZN7cutlass13device_kernelIN5flash19enable_sm80_to_sm89INS1_16FlashAttnBwdSm80INS1_25CollectiveMainloopBwdSm80ILi2ELi2EN4cute5tupleIJNS5_1CILi64EEENS7_ILi128EEES8_EEENS_10bfloat16_tEfNS_4arch4Sm80ELb1ELb0ELb1ELb0ELb1ELb0ELb0ELb0ELi2ELi2ELi4ELi2ELb1EEENS1_21CollectiveEpilogueBwdISA_SB_SD_Li256ELb0ELb0ELi2EEENS1_25SingleTileBwdLPTSchedulerILb0ELi128ELb1EEEEEEEEEvNT_6ParamsE$_ZZN4cute14transform_leafINS_15ArithmeticTupleIJiiEEERNS_8identityEEEDaRKT_OT0_ENKUlRKT_E_clIiEEDaSC_:
[----:B------:R-:W-:Y:S02]  /*8b80*/  MOV R44, R8 ;  /* 0x00000008002c7202 */ /* 0x000fe40000000f00 */
[----:B------:R-:W-:Y:S02]  /*8b90*/  MOV R45, 0x0 ;  /* 0x00000000002d7802 */ /* 0x000fe40000000f00 */
[----:B------:R-:W-:Y:S02]  /*8ba0*/  MOV R10, R7 ;  /* 0x00000007000a7202 */ /* 0x000fe40000000f00 */
[----:B------:R-:W-:Y:S05]  /*8bb0*/  RET.REL.NODEC R44 `(_ZN7cutlass13device_kernelIN5flash19enable_sm80_to_sm89INS1_16FlashAttnBwdSm80INS1_25CollectiveMainloopBwdSm80ILi2ELi2EN4cute5tupleIJNS5_1CILi64EEENS7_ILi128EEES8_EEENS_10bfloat16_tEfNS_4arch4Sm80ELb1ELb0ELb1ELb0ELb1ELb0ELb0ELb0ELi2ELi2ELi4ELi2ELb1EEENS1_21CollectiveEpilogueBwdISA_SB_SD_Li256ELb0ELb0ELi2EEENS1_25SingleTileBwdLPTSchedulerILb0ELi128ELb1EEEEEEEEEvNT_6ParamsE) ;  /* 0xffff74402c007950 */ /* 0x000fea0003c3ffff */
        .type           $_ZN7cutlass13device_kernelIN5flash19enable_sm80_to_sm89INS1_16FlashAttnBwdSm80INS1_25CollectiveMainloopBwdSm80ILi2ELi2EN4cute5tupleIJNS5_1CILi64EEENS7_ILi128EEES8_EEENS_10bfloat16_tEfNS_4arch4Sm80ELb1ELb0ELb1ELb0ELb1ELb0ELb0ELb0ELi2ELi2ELi4ELi2ELb1EEENS1_21CollectiveEpilogueBwdISA_SB_SD_Li256ELb0ELb0ELi2EEENS1_25SingleTileBwdLPTSchedulerILb0ELi128ELb1EEEEEEEEEvNT_6ParamsE$_ZZN4cute19as_arithmetic_tupleINS_15ArithmeticTupleIJNS1_IJiiEEEiiiEEEEEDaRKT_ENKUlDpRKT_E_clIJS2_iiiEEEDaSA_,@function
        .size           $_ZN7cutlass13device_kernelIN5flash19enable_sm80_to_sm89INS1_16FlashAttnBwdSm80INS1_25CollectiveMainloopBwdSm80ILi2ELi2EN4cute5tupleIJNS5_1CILi64EEENS7_ILi128EEES8_EEENS_10bfloat16_tEfNS_4arch4Sm80ELb1ELb0ELb1ELb0ELb1ELb0ELb0ELb0ELi2ELi2ELi4ELi2ELb1EEENS1_21CollectiveEpilogueBwdISA_SB_SD_Li256ELb0ELb0ELi2EEENS1_25SingleTileBwdLPTSchedulerILb0ELi128ELb1EEEEEEEEEvNT_6ParamsE$_ZZN4cute19as_arithmetic_tupleINS_15ArithmeticTupleIJNS1_IJiiEEEiiiEEEEEDaRKT_ENKUlDpRKT_E_clIJS2_iiiEEEDaSA_,($_ZN7cutlass13device_kernelIN5flash19enable_sm80_to_sm89INS1_16FlashAttnBwdSm80INS1_25CollectiveMainloopBwdSm80ILi2ELi2EN4cute5tupleIJNS5_1CILi64EEENS7_ILi128EEES8_EEENS_10bfloat16_tEfNS_4arch4Sm80ELb1ELb0ELb1ELb0ELb1ELb0ELb0ELb0ELi2ELi2ELi4ELi2ELb1EEENS1_21CollectiveEpilogueBwdISA_SB_SD_Li256ELb0ELb0ELi2EEENS1_25SingleTileBwdLPTSchedulerILb0ELi128ELb1EEEEEEEEEvNT_6ParamsE$_ZZN4cute19as_arithmetic_tupleINS_15ArithmeticTupleIJNS1_IJiiEEEiiiEEEEEDaRKT_ENKUlRKT_E_clIS2_EEDaS9_ - $_ZN7cutlass13device_kernelIN5flash19enable_sm80_to_sm89INS1_16FlashAttnBwdSm80INS1_25CollectiveMainloopBwdSm80ILi2ELi2EN4cute5tupleIJNS5_1CILi64EEENS7_ILi128EEES8_EEENS_10bfloat16_tEfNS_4arch4Sm80ELb1ELb0ELb1ELb0ELb1ELb0ELb0ELb0ELi2ELi2ELi4ELi2ELb1EEENS1_21CollectiveEpilogueBwdISA_SB_SD_Li256ELb0ELb0ELi2EEENS1_25SingleTileBwdLPTSchedulerILb0ELi128ELb1EEEEEEEEEvNT_6ParamsE$_ZZN4cute19as_arithmetic_tupleINS_15ArithmeticTupleIJNS1_IJiiEEEiiiEEEEEDaRKT_ENKUlDpRKT_E_clIJS2_iiiEEEDaSA_)
$_ZN7cutlass13device_kernelIN5flash19enable_sm80_to_sm89INS1_16FlashAttnBwdSm80INS1_25CollectiveMainloopBwdSm80ILi2ELi2EN4cute5tupleIJNS5_1CILi64EEENS7_ILi128EEES8_EEENS_10bfloat16_tEfNS_4arch4Sm80ELb1ELb0ELb1ELb0ELb1ELb0ELb0ELb0ELi2ELi2ELi4ELi2ELb1EEENS1_21CollectiveEpilogueBwdISA_SB_SD_Li256ELb0ELb0ELi2EEENS1_25SingleTileBwdLPTSchedulerILb0ELi128ELb1EEEEEEEEEvNT_6ParamsE$_ZZN4cute19as_arithmetic_tupleINS_15ArithmeticTupleIJNS1_IJiiEEEiiiEEEEEDaRKT_ENKUlDpRKT_E_clIJS2_iiiEEEDaSA_:
[----:B------:R-:W-:Y:S02]  /*8bc0*/  IADD3 R7, R1, 0x19c, RZ ;  /* 0x0000019c01077810 */ /* 0x000fe40007ffe0ff */
[----:B------:R-:W-:Y:S02]  /*8bd0*/  MOV R44, 0x8c00 ;  /* 0x00008c00002c7802 */ /* 0x000fe40000000f00 */
[----:B------:R-:W-:-:S02]  /*8be0*/  IADD3 R7, R7, c[0x0][0x20], RZ ;  /* 0x0000080007077a10 */ /* 0x000fc40007ffe0ff */
[----:B------:R-:W-:Y:S05]  /*8bf0*/  CALL.REL.NOINC `($_ZN7cutlass13device_kernelIN5flash19enable_sm80_to_sm89INS1_16FlashAttnBwdSm80INS1_25CollectiveMainloopBwdSm80ILi2ELi2EN4cute5tupleIJNS5_1CILi64EEENS7_ILi128EEES8_EEENS_10bfloat16_tEfNS_4arch4Sm80ELb1ELb0ELb1ELb0ELb1ELb0ELb0ELb0ELi2ELi2ELi4ELi2ELb1EEENS1_21CollectiveEpilogueBwdISA_SB_SD_Li256ELb0ELb0ELi2EEENS1_25SingleTileBwdLPTSchedulerILb0ELi128ELb1EEEEEEEEEvNT_6ParamsE$_ZN4cute5tupleIJNS_15ArithmeticTupleIJiiEEEiiiEEC2ERKS2_RKiS7_S7_) ;  /* 0xfffff96000007944 */ /* 0x000fea0003c3ffff */
[----:B------:R2:W5:Y:S04]  /*8c00*/  LDL R10, [R1+0x19c] ;  /* 0x00019c00010a7983 */ /* 0x0005680000100800 */
[----:B-1----:R2:W5:Y:S04]  /*8c10*/  LDL.64 R8, [R1+0x1a8] ;  /* 0x0001a80001087983 */ /* 0x0025680000100a00 */
[----:B------:R2:W5:Y:S01]  /*8c20*/  LDL.64 R6, [R1+0x1a0] ;  /* 0x0001a00001067983 */ /* 0x0005620000100a00 */
[----:B------:R-:W-:-:S04]  /*8c30*/  MOV R17, 0x0 ;  /* 0x0000000000117802 */ /* 0x000fc80000000f00 */
[----:B------:R-:W-:Y:S05]  /*8c40*/  RET.REL.NODEC R16 `(_ZN7cutlass13device_kernelIN5flash19enable_sm80_to_sm89INS1_16FlashAttnBwdSm80INS1_25CollectiveMainloopBwdSm80ILi2ELi2EN4cute5tupleIJNS5_1CILi64EEENS7_ILi128EEES8_EEENS_10bfloat16_tEfNS_4arch4Sm80ELb1ELb0ELb1ELb0ELb1ELb0ELb0ELb0ELi2ELi2ELi4ELi2ELb1EEENS1_21CollectiveEpilogueBwdISA_SB_SD_Li256ELb0ELb0ELi2EEENS1_25SingleTileBwdLPTSchedulerILb0ELi128ELb1EEEEEEEEEvNT_6ParamsE) ;  /* 0xffff73b010007950 */ /* 0x000fea0003c3ffff */
        .type           $_ZN7cutlass13device_kernelIN5flash19enable_sm80_to_sm89INS1_16FlashAttnBwdSm80INS1_25CollectiveMainloopBwdSm80ILi2ELi2EN4cute5tupleIJNS5_1CILi64EEENS7_ILi128EEES8_EEENS_10bfloat16_tEfNS_4arch4Sm80ELb1ELb0ELb1ELb0ELb1ELb0ELb0ELb0ELi2ELi2ELi4ELi2ELb1EEENS1_21CollectiveEpilogueBwdISA_SB_SD_Li256ELb0ELb0ELi2EEENS1_25SingleTileBwdLPTSchedulerILb0ELi128ELb1EEEEEEEEEvNT_6ParamsE$_ZZN4cute19as_arithmetic_tupleINS_15ArithmeticTupleIJNS1_IJiiEEEiiiEEEEEDaRKT_ENKUlRKT_E_clIS2_EEDaS9_,@function
        .size           $_ZN7cutlass13device_kernelIN5flash19enable_sm80_to_sm89INS1_16FlashAttnBwdSm80INS1_25CollectiveMainloopBwdSm80ILi2ELi2EN4cute5tupleIJNS5_1CILi64EEENS7_ILi128EEES8_EEENS_10bfloat16_tEfNS_4arch4Sm80ELb1ELb0ELb1ELb0ELb1ELb0ELb0ELb0ELi2ELi2ELi4ELi2ELb1EEENS1_21CollectiveEpilogueBwdISA_SB_SD_Li256ELb0ELb0ELi2EEENS1_25SingleTileBwdLPTSchedulerILb0ELi128ELb1EEEEEEEEEvNT_6ParamsE$_ZZN4cute19as_arithmetic_tupleINS_15ArithmeticTupleIJNS1_IJiiEEEiiiEEEEEDaRKT_ENKUlRKT_E_clIS2_EEDaS9_,($_ZN7cutlass13device_kernelIN5flash19enable_sm80_to_sm89INS1_16FlashAttnBwdSm80INS1_25CollectiveMainloopBwdSm80ILi2ELi2EN4cute5tupleIJNS5_1CILi64EEENS7_ILi128EEES8_EEENS_10bfloat16_tEfNS_4arch4Sm80ELb1ELb0ELb1ELb0ELb1ELb0ELb0ELb0ELi2ELi2ELi4ELi2ELb1EEENS1_21CollectiveEpilogueBwdISA_SB_SD_Li256ELb0ELb0ELi2EEENS1_25SingleTileBwdLPTSchedulerILb0ELi128ELb1EEEEEEEEEvNT_6ParamsE$_ZZN4cute19as_arithmetic_tupleINS_15ArithmeticTupleIJNS1_IJiiEEEiiiEEEEEDaRKT_ENKUlRKT_E_clIiEEDaS9_ - $_ZN7cutlass13device_kernelIN5flash19enable_sm80_to_sm89INS1_16FlashAttnBwdSm80INS1_25CollectiveMainloopBwdSm80ILi2ELi2EN4cute5tupleIJNS5_1CILi64EEENS7_ILi128EEES8_EEENS_10bfloat16_tEfNS_4arch4Sm80ELb1ELb0ELb1ELb0ELb1ELb0ELb0ELb0ELi2ELi2ELi4ELi2ELb1EEENS1_21CollectiveEpilogueBwdISA_SB_SD_Li256ELb0ELb0ELi2EEENS1_25SingleTileBwdLPTSchedulerILb0ELi128ELb1EEEEEEEEEvNT_6ParamsE$_ZZN4cute19as_arithmetic_tupleINS_15ArithmeticTupleIJNS1_IJiiEEEiiiEEEEEDaRKT_ENKUlRKT_E_clIS2_EEDaS9_)
$_ZN7cutlass13device_kernelIN5flash19enable_sm80_to_sm89INS1_16FlashAttnBwdSm80INS1_25CollectiveMainloopBwdSm80ILi2ELi2EN4cute5tupleIJNS5_1CILi64EEENS7_ILi128EEES8_EEENS_10bfloat16_tEfNS_4arch4Sm80ELb1ELb0ELb1ELb0ELb1ELb0ELb0ELb0ELi2ELi2ELi4ELi2ELb1EEENS1_21CollectiveEpilogueBwdISA_SB_SD_Li256ELb0ELb0ELi2EEENS1_25SingleTileBwdLPTSchedulerILb0ELi128ELb1EEEEEEEEEvNT_6ParamsE$_ZZN4cute19as_arithmetic_tupleINS_15ArithmeticTupleIJNS1_IJiiEEEiiiEEEEEDaRKT_ENKUlRKT_E_clIS2_EEDaS9_:
[----:B------:R-:W-:-:S05]  /*8c50*/  IADD3 R9, R13, -c[0x0][0x20], RZ ;  /* 0x800008000d097a10 */ /* 0x000fca0007ffe0ff */
[----:B------:R1:W5:Y:S01]  /*8c60*/  LDL R7, [R9] ;  /* 0x0000000009077983 */ /* 0x0003620000100800 */
[----:B------:R-:W-:-:S03]  /*8c70*/  MOV R8, 0x8c90 ;  /* 0x00008c9000087802 */ /* 0x000fc60000000f00 */
[----:B-1---5:R-:W-:Y:S05]  /*8c80*/  CALL.REL.NOINC `($_ZN7cutlass13device_kernelIN5flash19enable_sm80_to_sm89INS1_16FlashAttnBwdSm80INS1_25CollectiveMainloopBwdSm80ILi2ELi2EN4cute5tupleIJNS5_1CILi64EEENS7_ILi128EEES8_EEENS_10bfloat16_tEfNS_4arch4Sm80ELb1ELb0ELb1ELb0ELb1ELb0ELb0ELb0ELi2ELi2ELi4ELi2ELb1EEENS1_21CollectiveEpilogueBwdISA_SB_SD_Li256ELb0ELb0ELi2EEENS1_25SingleTileBwdLPTSchedulerILb0ELi128ELb1EEEEEEEEEvNT_6ParamsE$_ZZN4cute19as_arithmetic_tupleINS_15ArithmeticTupleIJiiEEEEEDaRKT_ENKUlRKT_E_clIiEEDaS8_) ;  /* 0x0000018000007944 */ /* 0x022fea0003c00000 */
[----:B------:R1:W5:Y:S01]  /*8c90*/  LDL R7, [R9+0x4] ;  /* 0x0000040009077983 */ /* 0x0003620000100800 */
[----:B------:R-:W-:Y:S01]  /*8ca0*/  IADD3 R6, R1, 0x19c, RZ ;  /* 0x0000019c01067810 */ /* 0x000fe20007ffe0ff */
[----:B------:R-:W-:Y:S01]  /*8cb0*/  IMAD.MOV.U32 R16, RZ, RZ, R10 ;  /* 0x000000ffff107224 */ /* 0x000fe200078e000a */
[----:B------:R-:W-:Y:S02]  /*8cc0*/  MOV R8, 0x8cf0 ;  /* 0x00008cf000087802 */ /* 0x000fe40000000f00 */
[----:B------:R-:W-:Y:S02]  /*8cd0*/  IADD3 R6, R6, c[0x0][0x20], RZ ;  /* 0x0000080006067a10 */ /* 0x000fe40007ffe0ff */
[----:B-1---5:R-:W-:Y:S05]  /*8ce0*/  CALL.REL.NOINC `($_ZN7cutlass13device_kernelIN5flash19enable_sm80_to_sm89INS1_16FlashAttnBwdSm80INS1_25CollectiveMainloopBwdSm80ILi2ELi2EN4cute5tupleIJNS5_1CILi64EEENS7_ILi128EEES8_EEENS_10bfloat16_tEfNS_4arch4Sm80ELb1ELb0ELb1ELb0ELb1ELb0ELb0ELb0ELi2ELi2ELi4ELi2ELb1EEENS1_21CollectiveEpilogueBwdISA_SB_SD_Li256ELb0ELb0ELi2EEENS1_25SingleTileBwdLPTSchedulerILb0ELi128ELb1EEEEEEEEEvNT_6ParamsE$_ZZN4cute19as_arithmetic_tupleINS_15ArithmeticTupleIJiiEEEEEDaRKT_ENKUlRKT_E_clIiEEDaS8_) ;  /* 0x0000012000007944 */ /* 0x022fea0003c00000 */
[----:B------:R1:W-:Y:S01]  /*8cf0*/  STL [R1+0x19c], R10 ;  /* 0x00019c0a01007387 */ /* 0x0003e20000100800 */
[----:B------:R-:W-:-:S03]  /*8d00*/  MOV R18, 0x8d20 ;  /* 0x00008d2000127802 */ /* 0x000fc60000000f00 */
[----:B-1----:R-:W-:Y:S05]  /*8d10*/  CALL.REL.NOINC `($_ZN7cutlass13device_kernelIN5flash19enable_sm80_to_sm89INS1_16FlashAttnBwdSm80INS1_25CollectiveMainloopBwdSm80ILi2ELi2EN4cute5tupleIJNS5_1CILi64EEENS7_ILi128EEES8_EEENS_10bfloat16_tEfNS_4arch4Sm80ELb1ELb0ELb1ELb0ELb1ELb0ELb0ELb0ELi2ELi2ELi4ELi2ELb1EEENS1_21CollectiveEpilogueBwdISA_SB_SD_Li256ELb0ELb0ELi2EEENS1_25SingleTileBwdLPTSchedulerILb0ELi128ELb1EEEEEEEEEvNT_6ParamsE$_ZZN4cute19as_arithmetic_tupleINS_15ArithmeticTupleIJiiEEEEEDaRKT_ENKUlDpRKT_E_clIJiiEEEDaS9_) ;  /* 0x0000007000007944 */ /* 0x002fea0003c00000 */
[----:B------:R-:W-:Y:S02]  /*8d20*/  MOV R45, 0x0 ;  /* 0x00000000002d7802 */ /* 0x000fe40000000f00 */
[----:B-----5:R-:W-:Y:S02]  /*8d30*/  MOV R8, R6 ;  /* 0x0000000600087202 */ /* 0x020fe40000000f00 */
[----:B------:R-:W-:Y:S01]  /*8d40*/  MOV R70, R7 ;  /* 0x0000000700467202 */ /* 0x000fe20000000f00 */
[----:B------:R-:W-:Y:S06]  /*8d50*/  RET.REL.NODEC R44 `(_ZN7cutlass13device_kernelIN5flash19enable_sm80_to_sm89INS1_16FlashAttnBwdSm80INS1_25CollectiveMainloopBwdSm80ILi2ELi2EN4cute5tupleIJNS5_1CILi64EEENS7_ILi128EEES8_EEENS_10bfloat16_tEfNS_4arch4Sm80ELb1ELb0ELb1ELb0ELb1ELb0ELb0ELb0ELi2ELi2ELi4ELi2ELb1EEENS1_21CollectiveEpilogueBwdISA_SB_SD_Li256ELb0ELb0ELi2EEENS1_25SingleTileBwdLPTSchedulerILb0ELi128ELb1EEEEEEEEEvNT_6ParamsE) ;  /* 0xffff72a02c007950 */ /* 0x000fec0003c3ffff */
        .type           $_ZN7cutlass13device_kernelIN5flash19enable_sm80_to_sm89INS1_16FlashAttnBwdSm80INS1_25CollectiveMainloopBwdSm80ILi2ELi2EN4cute5tupleIJNS5_1CILi64EEENS7_ILi128EEES8_EEENS_10bfloat16_tEfNS_4arch4Sm80ELb1ELb0ELb1ELb0ELb1ELb0ELb0ELb0ELi2ELi2ELi4ELi2ELb1EEENS1_21CollectiveEpilogueBwdISA_SB_SD_Li256ELb0ELb0ELi2EEENS1_25SingleTileBwdLPTSchedulerILb0ELi128ELb1EEEEEEEEEvNT_6ParamsE$_ZZN4cute19as_arithmetic_tupleINS_15ArithmeticTupleIJNS1_IJiiEEEiiiEEEEEDaRKT_ENKUlRKT_E_clIiEEDaS9_,@function
        .size           $_ZN7cutlass13device_kernelIN5flash19enable_sm80_to_sm89INS1_16FlashAttnBwdSm80INS1_25CollectiveMainloopBwdSm80ILi2ELi2EN4cute5tupleIJNS5_1CILi64EEENS7_ILi128EEES8_EEENS_10bfloat16_tEfNS_4arch4Sm80ELb1ELb0ELb1ELb0ELb1ELb0ELb0ELb0ELi2ELi2ELi4ELi2ELb1EEENS1_21CollectiveEpilogueBwdISA_SB_SD_Li256ELb0ELb0ELi2EEENS1_25SingleTileBwdLPTSchedulerILb0ELi128ELb1EEEEEEEEEvNT_6ParamsE$_ZZN4cute19as_arithmetic_tupleINS_15ArithmeticTupleIJNS1_IJiiEEEiiiEEEEEDaRKT_ENKUlRKT_E_clIiEEDaS9_,($_ZN7cutlass13device_kernelIN5flash19enable_sm80_to_sm89INS1_16FlashAttnBwdSm80INS1_25CollectiveMainloopBwdSm80ILi2ELi2EN4cute5tupleIJNS5_1CILi64EEENS7_ILi128EEES8_EEENS_10bfloat16_tEfNS_4arch4Sm80ELb1ELb0ELb1ELb0ELb1ELb0ELb0ELb0ELi2ELi2ELi4ELi2ELb1EEENS1_21CollectiveEpilogueBwdISA_SB_SD_Li256ELb0ELb0ELi2EEENS1_25SingleTileBwdLPTSchedulerILb0ELi128ELb1EEEEEEEEEvNT_6ParamsE$_ZZN4cute19as_arithmetic_tupleINS_15ArithmeticTupleIJiiEEEEEDaRKT_ENKUlDpRKT_E_clIJiiEEEDaS9_ - $_ZN7cutlass13device_kernelIN5flash19enable_sm80_to_sm89INS1_16FlashAttnBwdSm80INS1_25CollectiveMainloopBwdSm80ILi2ELi2EN4cute5tupleIJNS5_1CILi64EEENS7_ILi128EEES8_EEENS_10bfloat16_tEfNS_4arch4Sm80ELb1ELb0ELb1ELb0ELb1ELb0ELb0ELb0ELi2ELi2ELi4ELi2ELb1EEENS1_21CollectiveEpilogueBwdISA_SB_SD_Li256ELb0ELb0ELi2EEENS1_25SingleTileBwdLPTSchedulerILb0ELi128ELb1EEEEEEEEEvNT_6ParamsE$_ZZN4cute19as_arithmetic_tupleINS_15ArithmeticTupleIJNS1_IJiiEEEiiiEEEEEDaRKT_ENKUlRKT_E_clIiEEDaS9_)
$_ZN7cutlass13device_kernelIN5flash19enable_sm80_to_sm89INS1_16FlashAttnBwdSm80INS1_25CollectiveMainloopBwdSm80ILi2ELi2EN4cute5tupleIJNS5_1CILi64EEENS7_ILi128EEES8_EEENS_10bfloat16_tEfNS_4arch4Sm80ELb1ELb0ELb1ELb0ELb1ELb0ELb0ELb0ELi2ELi2ELi4ELi2ELb1EEENS1_21CollectiveEpilogueBwdISA_SB_SD_Li256ELb0ELb0ELi2EEENS1_25SingleTileBwdLPTSchedulerILb0ELi128ELb1EEEEEEEEEvNT_6ParamsE$_ZZN4cute19as_arithmetic_tupleINS_15ArithmeticTupleIJNS1_IJiiEEEiiiEEEEEDaRKT_ENKUlRKT_E_clIiEEDaS9_:
[----:B------:R-:W-:Y:S02]  /*8d60*/  MOV R10, R7 ;  /* 0x00000007000a7202 */ /* 0x000fe40000000f00 */
[----:B------:R-:W-:-:S04]  /*8d70*/  MOV R7, 0x0 ;  /* 0x0000000000077802 */ /* 0x000fc80000000f00 */
[----:B------:R-:W-:Y:S05]  /*8d80*/  RET.REL.NODEC R6 `(_ZN7cutlass13device_kernelIN5flash19enable_sm80_to_sm89INS1_16FlashAttnBwdSm80INS1_25CollectiveMainloopBwdSm80ILi2ELi2EN4cute5tupleIJNS5_1CILi64EEENS7_ILi128EEES8_EEENS_10bfloat16_tEfNS_4arch4Sm80ELb1ELb0ELb1ELb0ELb1ELb0ELb0ELb0ELi2ELi2ELi4ELi2ELb1EEENS1_21CollectiveEpilogueBwdISA_SB_SD_Li256ELb0ELb0ELi2EEENS1_25SingleTileBwdLPTSchedulerILb0ELi128ELb1EEEEEEEEEvNT_6ParamsE) ;  /* 0xffff727006007950 */ /* 0x000fea0003c3ffff */
        .type           $_ZN7cutlass13device_kernelIN5flash19enable_sm80_to_sm89INS1_16FlashAttnBwdSm80INS1_25CollectiveMainloopBwdSm80ILi2ELi2EN4cute5tupleIJNS5_1CILi64EEENS7_ILi128EEES8_EEENS_10bfloat16_tEfNS_4arch4Sm80ELb1ELb0ELb1ELb0ELb1ELb0ELb0ELb0ELi2ELi2ELi4ELi2ELb1EEENS1_21CollectiveEpilogueBwdISA_SB_SD_Li256ELb0ELb0ELi2EEENS1_25SingleTileBwdLPTSchedulerILb0ELi128ELb1EEEEEEEEEvNT_6ParamsE$_ZZN4cute19as_arithmetic_tupleINS_15ArithmeticTupleIJiiEEEEEDaRKT_ENKUlDpRKT_E_clIJiiEEEDaS9_,@function
        .size           $_ZN7cutlass13device_kernelIN5flash19enable_sm80_to_sm89INS1_16FlashAttnBwdSm80INS1_25CollectiveMainloopBwdSm80ILi2ELi2EN4cute5tupleIJNS5_1CILi64EEENS7_ILi128EEES8_EEENS_10bfloat16_tEfNS_4arch4Sm80ELb1ELb0ELb1ELb0ELb1ELb0ELb0ELb0ELi2ELi2ELi4ELi2ELb1EEENS1_21CollectiveEpilogueBwdISA_SB_SD_Li256ELb0ELb0ELi2EEENS1_25SingleTileBwdLPTSchedulerILb0ELi128ELb1EEEEEEEEEvNT_6ParamsE$_ZZN4cute19as_arithmetic_tupleINS_15ArithmeticTupleIJiiEEEEEDaRKT_ENKUlDpRKT_E_clIJiiEEEDaS9_,($_ZN7cutlass13device_kernelIN5flash19enable_sm80_to_sm89INS1_16FlashAttnBwdSm80INS1_25CollectiveMainloopBwdSm80ILi2ELi2EN4cute5tupleIJNS5_1CILi64EEENS7_ILi128EEES8_EEENS_10bfloat16_tEfNS_4arch4Sm80ELb1ELb0ELb1ELb0ELb1ELb0ELb0ELb0ELi2ELi2ELi4ELi2ELb1EEENS1_21CollectiveEpilogueBwdISA_SB_SD_Li256ELb0ELb0ELi2EEENS1_25SingleTileBwdLPTSchedulerILb0ELi128ELb1EEEEEEEEEvNT_6ParamsE$_ZZN4cute19as_arithmetic_tupleINS_15ArithmeticTupleIJiiEEEEEDaRKT_ENKUlRKT_E_clIiEEDaS8_ - $_ZN7cutlass13device_kernelIN5flash19enable_sm80_to_sm89INS1_16FlashAttnBwdSm80INS1_25CollectiveMainloopBwdSm80ILi2ELi2EN4cute5tupleIJNS5_1CILi64EEENS7_ILi128EEES8_EEENS_10bfloat16_tEfNS_4arch4Sm80ELb1ELb0ELb1ELb0ELb1ELb0ELb0ELb0ELi2ELi2ELi4ELi2ELb1EEENS1_21CollectiveEpilogueBwdISA_SB_SD_Li256ELb0ELb0ELi2EEENS1_25SingleTileBwdLPTSchedulerILb0ELi128ELb1EEEEEEEEEvNT_6ParamsE$_ZZN4cute19as_arithmetic_tupleINS_15ArithmeticTupleIJiiEEEEEDaRKT_ENKUlDpRKT_E_clIJiiEEEDaS9_)
$_ZN7cutlass13device_kernelIN5flash19enable_sm80_to_sm89INS1_16FlashAttnBwdSm80INS1_25CollectiveMainloopBwdSm80ILi2ELi2EN4cute5tupleIJNS5_1CILi64EEENS7_ILi128EEES8_EEENS_10bfloat16_tEfNS_4arch4Sm80ELb1ELb0ELb1ELb0ELb1ELb0ELb0ELb0ELi2ELi2ELi4ELi2ELb1EEENS1_21CollectiveEpilogueBwdISA_SB_SD_Li256ELb0ELb0ELi2EEENS1_25SingleTileBwdLPTSchedulerILb0ELi128ELb1EEEEEEEEEvNT_6ParamsE$_ZZN4cute19as_arithmetic_tupleINS_15ArithmeticTupleIJiiEEEEEDaRKT_ENKUlDpRKT_E_clIJiiEEEDaS9_:
[----:B------:R-:W-:Y:S02]  /*8d90*/  IADD3 R7, R1, 0x1a0, RZ ;  /* 0x000001a001077810 */ /* 0x000fe40007ffe0ff */
[----:B------:R-:W-:Y:S02]  /*8da0*/  MOV R8, 0x8dd0 ;  /* 0x00008dd000087802 */ /* 0x000fe40000000f00 */
[----:B------:R-:W-:Y:S02]  /*8db0*/  IADD3 R7, R7, c[0x0][0x20], RZ ;  /* 0x0000080007077a10 */ /* 0x000fe40007ffe0ff */
[----:B------:R-:W-:Y:S05]  /*8dc0*/  CALL.REL.NOINC `($_ZN7cutlass13device_kernelIN5flash19enable_sm80_to_sm89INS1_16FlashAttnBwdSm80INS1_25CollectiveMainloopBwdSm80ILi2ELi2EN4cute5tupleIJNS5_1CILi64EEENS7_ILi128EEES8_EEENS_10bfloat16_tEfNS_4arch4Sm80ELb1ELb0ELb1ELb0ELb1ELb0ELb0ELb0ELi2ELi2ELi4ELi2ELb1EEENS1_21CollectiveEpilogueBwdISA_SB_SD_Li256ELb0ELb0ELi2EEENS1_25SingleTileBwdLPTSchedulerILb0ELi128ELb1EEEEEEEEEvNT_6ParamsE$_ZN4cute5tupleIJiiEEC2ERKiS3_) ;  /* 0xfffff9f000007944 */ /* 0x000fea0003c3ffff */
[----:B-1----:R1:W5:Y:S01]  /*8dd0*/  LDL.64 R6, [R1+0x1a0] ;  /* 0x0001a00001067983 */ /* 0x0023620000100a00 */
[----:B------:R-:W-:Y:S02]  /*8de0*/  MOV R8, R18 ;  /* 0x0000001200087202 */ /* 0x000fe40000000f00 */
[----:B------:R-:W-:-:S04]  /*8df0*/  MOV R9, 0x0 ;  /* 0x0000000000097802 */ /* 0x000fc80000000f00 */
[----:B------:R-:W-:Y:S05]  /*8e00*/  RET.REL.NODEC R8 `(_ZN7cutlass13device_kernelIN5flash19enable_sm80_to_sm89INS1_16FlashAttnBwdSm80INS1_25CollectiveMainloopBwdSm80ILi2ELi2EN4cute5tupleIJNS5_1CILi64EEENS7_ILi128EEES8_EEENS_10bfloat16_tEfNS_4arch4Sm80ELb1ELb0ELb1ELb0ELb1ELb0ELb0ELb0ELi2ELi2ELi4ELi2ELb1EEENS1_21CollectiveEpilogueBwdISA_SB_SD_Li256ELb0ELb0ELi2EEENS1_25SingleTileBwdLPTSchedulerILb0ELi128ELb1EEEEEEEEEvNT_6ParamsE) ;  /* 0xffff71f008007950 */ /* 0x000fea0003c3ffff */
        .type           $_ZN7cutlass13device_kernelIN5flash19enable_sm80_to_sm89INS1_16FlashAttnBwdSm80INS1_25CollectiveMainloopBwdSm80ILi2ELi2EN4cute5tupleIJNS5_1CILi64EEENS7_ILi128EEES8_EEENS_10bfloat16_tEfNS_4arch4Sm80ELb1ELb0ELb1ELb0ELb1ELb0ELb0ELb0ELi2ELi2ELi4ELi2ELb1EEENS1_21CollectiveEpilogueBwdISA_SB_SD_Li256ELb0ELb0ELi2EEENS1_25SingleTileBwdLPTSchedulerILb0ELi128ELb1EEEEEEEEEvNT_6ParamsE$_ZZN4cute19as_arithmetic_tupleINS_15ArithmeticTupleIJiiEEEEEDaRKT_ENKUlRKT_E_clIiEEDaS8_,@function
        .size           $_ZN7cutlass13device_kernelIN5flash19enable_sm80_to_sm89INS1_16FlashAttnBwdSm80INS1_25CollectiveMainloopBwdSm80ILi2ELi2EN4cute5tupleIJNS5_1CILi64EEENS7_ILi128EEES8_EEENS_10bfloat16_tEfNS_4arch4Sm80ELb1ELb0ELb1ELb0ELb1ELb0ELb0ELb0ELi2ELi2ELi4ELi2ELb1EEENS1_21CollectiveEpilogueBwdISA_SB_SD_Li256ELb0ELb0ELi2EEENS1_25SingleTileBwdLPTSchedulerILb0ELi128ELb1EEEEEEEEEvNT_6ParamsE$_ZZN4cute19as_arithmetic_tupleINS_15ArithmeticTupleIJiiEEEEEDaRKT_ENKUlRKT_E_clIiEEDaS8_,($_ZN7cutlass13device_kernelIN5flash19enable_sm80_to_sm89INS1_16FlashAttnBwdSm80INS1_25CollectiveMainloopBwdSm80ILi2ELi2EN4cute5tupleIJNS5_1CILi64EEENS7_ILi128EEES8_EEENS_10bfloat16_tEfNS_4arch4Sm80ELb1ELb0ELb1ELb0ELb1ELb0ELb0ELb0ELi2ELi2ELi4ELi2ELb1EEENS1_21CollectiveEpilogueBwdISA_SB_SD_Li256ELb0ELb0ELi2EEENS1_25SingleTileBwdLPTSchedulerILb0ELi128ELb1EEEEEEEEEvNT_6ParamsE$_ZZN4cute5sliceINS_5tupleIJNS_10UnderscoreES2_S2_iEEENS1_IJNS1_IJNS_1CILi1EEENS4_ILi0EEEEEElS6_lEEEEEDaRKT_RKT0_ENKUlRKT_RKT0_E_clIS2_lEEDaSH_SK_ - $_ZN7cutlass13device_kernelIN5flash19enable_sm80_to_sm89INS1_16FlashAttnBwdSm80INS1_25CollectiveMainloopBwdSm80ILi2ELi2EN4cute5tupleIJNS5_1CILi64EEENS7_ILi128EEES8_EEENS_10bfloat16_tEfNS_4arch4Sm80ELb1ELb0ELb1ELb0ELb1ELb0ELb0ELb0ELi2ELi2ELi4ELi2ELb1EEENS1_21CollectiveEpilogueBwdISA_SB_SD_Li256ELb0ELb0ELi2EEENS1_25SingleTileBwdLPTSchedulerILb0ELi128ELb1EEEEEEEEEvNT_6ParamsE$_ZZN4cute19as_arithmetic_tupleINS_15ArithmeticTupleIJiiEEEEEDaRKT_ENKUlRKT_E_clIiEEDaS8_)
$_ZN7cutlass13device_kernelIN5flash19enable_sm80_to_sm89INS1_16FlashAttnBwdSm80INS1_25CollectiveMainloopBwdSm80ILi2ELi2EN4cute5tupleIJNS5_1CILi64EEENS7_ILi128EEES8_EEENS_10bfloat16_tEfNS_4arch4Sm80ELb1ELb0ELb1ELb0ELb1ELb0ELb0ELb0ELi2ELi2ELi4ELi2ELb1EEENS1_21CollectiveEpilogueBwdISA_SB_SD_Li256ELb0ELb0ELi2EEENS1_25SingleTileBwdLPTSchedulerILb0ELi128ELb1EEEEEEEEEvNT_6ParamsE$_ZZN4cute19as_arithmetic_tupleINS_15ArithmeticTupleIJiiEEEEEDaRKT_ENKUlRKT_E_clIiEEDaS8_:
[----:B------:R-:W-:Y:S02]  /*8e10*/  MOV R70, R8 ;  /* 0x0000000800467202 */ /* 0x000fe40000000f00 */
[----:B------:R-:W-:Y:S02]  /*8e20*/  MOV R71, 0x0 ;  /* 0x0000000000477802 */ /* 0x000fe40000000f00 */
[----:B------:R-:W-:Y:S02]  /*8e30*/  MOV R10, R7 ;  /* 0x00000007000a7202 */ /* 0x000fe40000000f00 */
[----:B------:R-:W-:Y:S05]  /*8e40*/  RET.REL.NODEC R70 `(_ZN7cutlass13device_kernelIN5flash19enable_sm80_to_sm89INS1_16FlashAttnBwdSm80INS1_25CollectiveMainloopBwdSm80ILi2ELi2EN4cute5tupleIJNS5_1CILi64EEENS7_ILi128EEES8_EEENS_10bfloat16_tEfNS_4arch4Sm80ELb1ELb0ELb1ELb0ELb1ELb0ELb0ELb0ELi2ELi2ELi4ELi2ELb1EEENS1_21CollectiveEpilogueBwdISA_SB_SD_Li256ELb0ELb0ELi2EEENS1_25SingleTileBwdLPTSchedulerILb0ELi128ELb1EEEEEEEEEvNT_6ParamsE) ;  /* 0xffff71b046007950 */ /* 0x000fea0003c3ffff */
        .type           $_ZN7cutlass13device_kernelIN5flash19enable_sm80_to_sm89INS1_16FlashAttnBwdSm80INS1_25CollectiveMainloopBwdSm80ILi2ELi2EN4cute5tupleIJNS5_1CILi64EEENS7_ILi128EEES8_EEENS_10bfloat16_tEfNS_4arch4Sm80ELb1ELb0ELb1ELb0ELb1ELb0ELb0ELb0ELi2ELi2ELi4ELi2ELb1EEENS1_21CollectiveEpilogueBwdISA_SB_SD_Li256ELb0ELb0ELi2EEENS1_25SingleTileBwdLPTSchedulerILb0ELi128ELb1EEEEEEEEEvNT_6ParamsE$_ZZN4cute5sliceINS_5tupleIJNS_10UnderscoreES2_S2_iEEENS1_IJNS1_IJNS_1CILi1EEENS4_ILi0EEEEEElS6_lEEEEEDaRKT_RKT0_ENKUlRKT_RKT0_E_clIS2_lEEDaSH_SK_,@function
        .size           $_ZN7cutlass13device_kernelIN5flash19enable_sm80_to_sm89INS1_16FlashAttnBwdSm80INS1_25CollectiveMainloopBwdSm80ILi2ELi2EN4cute5tupleIJNS5_1CILi64EEENS7_ILi128EEES8_EEENS_10bfloat16_tEfNS_4arch4Sm80ELb1ELb0ELb1ELb0ELb1ELb0ELb0ELb0ELi2ELi2ELi4ELi2ELb1EEENS1_21CollectiveEpilogueBwdISA_SB_SD_Li256ELb0ELb0ELi2EEENS1_25SingleTileBwdLPTSchedulerILb0ELi128ELb1EEEEEEEEEvNT_6ParamsE$_ZZN4cute5sliceINS_5tupleIJNS_10UnderscoreES2_S2_iEEENS1_IJNS1_IJNS_1CILi1EEENS4_ILi0EEEEEElS6_lEEEEEDaRKT_RKT0_ENKUlRKT_RKT0_E_clIS2_lEEDaSH_SK_,($_ZN7cutlass13device_kernelIN5flash19enable_sm80_to_sm89INS1_16FlashAttnBwdSm80INS1_25CollectiveMainloopBwdSm80ILi2ELi2EN4cute5tupleIJNS5_1CILi64EEENS7_ILi128EEES8_EEENS_10bfloat16_tEfNS_4arch4Sm80ELb1ELb0ELb1ELb0ELb1ELb0ELb0ELb0ELi2ELi2ELi4ELi2ELb1EEENS1_21CollectiveEpilogueBwdISA_SB_SD_Li256ELb0ELb0ELi2EEENS1_25SingleTileBwdLPTSchedulerILb0ELi128ELb1EEEEEEEEEvNT_6ParamsE$_ZZN4cute7idx2crdINS_5tupleIJiEEENS1_IJNS1_IJNS1_IJNS_1CILi8EEENS3_ILi2EEEEEES5_NS3_ILi4EEES5_EEEEEEEEDaRKT_RKT0_ENKUlRKT_RKT0_E_clIiS8_EEDaSI_SL_ - $_ZN7cutlass13device_kernelIN5flash19enable_sm80_to_sm89INS1_16FlashAttnBwdSm80INS1_25CollectiveMainloopBwdSm80ILi2ELi2EN4cute5tupleIJNS5_1CILi64EEENS7_ILi128EEES8_EEENS_10bfloat16_tEfNS_4arch4Sm80ELb1ELb0ELb1ELb0ELb1ELb0ELb0ELb0ELi2ELi2ELi4ELi2ELb1EEENS1_21CollectiveEpilogueBwdISA_SB_SD_Li256ELb0ELb0ELi2EEENS1_25SingleTileBwdLPTSchedulerILb0ELi128ELb1EEEEEEEEEvNT_6ParamsE$_ZZN4cute5sliceINS_5tupleIJNS_10UnderscoreES2_S2_iEEENS1_IJNS1_IJNS_1CILi1EEENS4_ILi0EEEEEElS6_lEEEEEDaRKT_RKT0_ENKUlRKT_RKT0_E_clIS2_lEEDaSH_SK_)
$_ZN7cutlass13device_kernelIN5flash19enable_sm80_to_sm89INS1_16FlashAttnBwdSm80INS1_25CollectiveMainloopBwdSm80ILi2ELi2EN4cute5tupleIJNS5_1CILi64EEENS7_ILi128EEES8_EEENS_10bfloat16_tEfNS_4arch4Sm80ELb1ELb0ELb1ELb0ELb1ELb0ELb0ELb0ELi2ELi2ELi4ELi2ELb1EEENS1_21CollectiveEpilogueBwdISA_SB_SD_Li256ELb0ELb0ELi2EEENS1_25SingleTileBwdLPTSchedulerILb0ELi128ELb1EEEEEEEEEvNT_6ParamsE$_ZZN4cute5sliceINS_5tupleIJNS_10UnderscoreES2_S2_iEEENS1_IJNS1_IJNS_1CILi1EEENS4_ILi0EEEEEElS6_lEEEEEDaRKT_RKT0_ENKUlRKT_RKT0_E_clIS2_lEEDaSH_SK_:
[----:B------:R-:W-:Y:S02]  /*8e50*/  IADD3 R9, R1, 0x188, RZ ;  /* 0x0000018801097810 */ /* 0x000fe40007ffe0ff */
[----:B------:R-:W-:Y:S02]  /*8e60*/  MOV R10, 0x8e90 ;  /* 0x00008e90000a7802 */ /* 0x000fe40000000f00 */
[----:B------:R-:W-:-:S02]  /*8e70*/  IADD3 R9, R9, c[0x0][0x20], RZ ;  /* 0x0000080009097a10 */ /* 0x000fc40007ffe0ff */
[----:B------:R-:W-:Y:S05]  /*8e80*/  CALL.REL.NOINC `($_ZN7cutlass13device_kernelIN5flash19enable_sm80_to_sm89INS1_16FlashAttnBwdSm80INS1_25CollectiveMainloopBwdSm80ILi2ELi2EN4cute5tupleIJNS5_1CILi64EEENS7_ILi128EEES8_EEENS_10bfloat16_tEfNS_4arch4Sm80ELb1ELb0ELb1ELb0ELb1ELb0ELb0ELb0ELi2ELi2ELi4ELi2ELb1EEENS1_21CollectiveEpilogueBwdISA_SB_SD_Li256ELb0ELb0ELi2EEENS1_25SingleTileBwdLPTSchedulerILb0ELi128ELb1EEEEEEEEEvNT_6ParamsE$_ZN4cute3eso3ESOILb0ELb1EJlEEC2ERKl) ;  /* 0xffffed5000007944 */ /* 0x000fea0003c3ffff */
[----:B-1----:R1:W5:Y:S01]  /*8e90*/  LDL.64 R6, [R1+0x188] ;  /* 0x0001880001067983 */ /* 0x0023620000100a00 */
[----:B------:R-:W-:-:S04]  /*8ea0*/  MOV R9, 0x0 ;  /* 0x0000000000097802 */ /* 0x000fc80000000f00 */
[----:B------:R-:W-:Y:S05]  /*8eb0*/  RET.REL.NODEC R8 `(_ZN7cutlass13device_kernelIN5flash19enable_sm80_to_sm89INS1_16FlashAttnBwdSm80INS1_25CollectiveMainloopBwdSm80ILi2ELi2EN4cute5tupleIJNS5_1CILi64EEENS7_ILi128EEES8_EEENS_10bfloat16_tEfNS_4arch4Sm80ELb1ELb0ELb1ELb0ELb1ELb0ELb0ELb0ELi2ELi2ELi4ELi2ELb1EEENS1_21CollectiveEpilogueBwdISA_SB_SD_Li256ELb0ELb0ELi2EEENS1_25SingleTileBwdLPTSchedulerILb0ELi128ELb1EEEEEEEEEvNT_6ParamsE) ;  /* 0xffff714008007950 */ /* 0x000fea0003c3ffff */
        .type           $_ZN7cutlass13device_kernelIN5flash19enable_sm80_to_sm89INS1_16FlashAttnBwdSm80INS1_25CollectiveMainloopBwdSm80ILi2ELi2EN4cute5tupleIJNS5_1CILi64EEENS7_ILi128EEES8_EEENS_10bfloat16_tEfNS_4arch4Sm80ELb1ELb0ELb1ELb0ELb1ELb0ELb0ELb0ELi2ELi2ELi4ELi2ELb1EEENS1_21CollectiveEpilogueBwdISA_SB_SD_Li256ELb0ELb0ELi2EEENS1_25SingleTileBwdLPTSchedulerILb0ELi128ELb1EEEEEEEEEvNT_6ParamsE$_ZZN4cute7idx2crdINS_5tupleIJiEEENS1_IJNS1_IJNS1_IJNS_1CILi8EEENS3_ILi2EEEEEES5_NS3_ILi4EEES5_EEEEEEEEDaRKT_RKT0_ENKUlRKT_RKT0_E_clIiS8_EEDaSI_SL_,@function
        .size           $_ZN7cutlass13device_kernelIN5flash19enable_sm80_to_sm89INS1_16FlashAttnBwdSm80INS1_25CollectiveMainloopBwdSm80ILi2ELi2EN4cute5tupleIJNS5_1CILi64EEENS7_ILi128EEES8_EEENS_10bfloat16_tEfNS_4arch4Sm80ELb1ELb0ELb1ELb0ELb1ELb0ELb0ELb0ELi2ELi2ELi4ELi2ELb1EEENS1_21CollectiveEpilogueBwdISA_SB_SD_Li256ELb0ELb0ELi2EEENS1_25SingleTileBwdLPTSchedulerILb0ELi128ELb1EEEEEEEEEvNT_6ParamsE$_ZZN4cute7idx2crdINS_5tupleIJiEEENS1_IJNS1_IJNS1_IJNS_1CILi8EEENS3_ILi2EEEEEES5_NS3_ILi4EEES5_EEEEEEEEDaRKT_RKT0_ENKUlRKT_RKT0_E_clIiS8_EEDaSI_SL_,($_ZN7cutlass13device_kernelIN5flash19enable_sm80_to_sm89INS1_16FlashAttnBwdSm80INS1_25CollectiveMainloopBwdSm80ILi2ELi2EN4cute5tupleIJNS5_1CILi64EEENS7_ILi128EEES8_EEENS_10bfloat16_tEfNS_4arch4Sm80ELb1ELb0ELb1ELb0ELb1ELb0ELb0ELb0ELi2ELi2ELi4ELi2ELb1EEENS1_21CollectiveEpilogueBwdISA_SB_SD_Li256ELb0ELb0ELi2EEENS1_25SingleTileBwdLPTSchedulerILb0ELi128ELb1EEEEEEEEEvNT_6ParamsE$_ZZN4cute7idx2crdINS_5tupleIJiEEENS1_IJNS1_IJNS1_IJNS_1CILi8EEENS3_ILi2EEEEEES5_S5_NS3_ILi4EEEEEEEEEEEDaRKT_RKT0_ENKUlRKT_RKT0_E_clIiS8_EEDaSI_SL_ - $_ZN7cutlass13device_kernelIN5flash19enable_sm80_to_sm89INS1_16FlashAttnBwdSm80INS1_25CollectiveMainloopBwdSm80ILi2ELi2EN4cute5tupleIJNS5_1CILi64EEENS7_ILi128EEES8_EEENS_10bfloat16_tEfNS_4arch4Sm80ELb1ELb0ELb1ELb0ELb1ELb0ELb0ELb0ELi2ELi2ELi4ELi2ELb1EEENS1_21CollectiveEpilogueBwdISA_SB_SD_Li256ELb0ELb0ELi2EEENS1_25SingleTileBwdLPTSchedulerILb0ELi128ELb1EEEEEEEEEvNT_6ParamsE$_ZZN4cute7idx2crdINS_5tupleIJiEEENS1_IJNS1_IJNS1_IJNS_1CILi8EEENS3_ILi2EEEEEES5_NS3_ILi4EEES5_EEEEEEEEDaRKT_RKT0_ENKUlRKT_RKT0_E_clIiS8_EEDaSI_SL_)
$_ZN7cutlass13device_kernelIN5flash19enable_sm80_to_sm89INS1_16FlashAttnBwdSm80INS1_25CollectiveMainloopBwdSm80ILi2ELi2EN4cute5tupleIJNS5_1CILi64EEENS7_ILi128EEES8_EEENS_10bfloat16_tEfNS_4arch4Sm80ELb1ELb0ELb1ELb0ELb1ELb0ELb0ELb0ELi2ELi2ELi4ELi2ELb1EEENS1_21CollectiveEpilogueBwdISA_SB_SD_Li256ELb0ELb0ELi2EEENS1_25SingleTileBwdLPTSchedulerILb0ELi128ELb1EEEEEEEEEvNT_6ParamsE$_ZZN4cute7idx2crdINS_5tupleIJiEEENS1_IJNS1_IJNS1_IJNS_1CILi8EEENS3_ILi2EEEEEES5_NS3_ILi4EEES5_EEEEEEEEDaRKT_RKT0_ENKUlRKT_RKT0_E_clIiS8_EEDaSI_SL_:
        /* <DEDUP_REMOVED lines=15> */
[----:B-1----:R-:W-:Y:S05]  /*8fb0*/  CALL.REL.NOINC `($_ZN7cutlass13device_kernelIN5flash19enable_sm80_to_sm89INS1_16FlashAttnBwdSm80INS1_25CollectiveMainloopBwdSm80ILi2ELi2EN4cute5tupleIJNS5_1CILi64EEENS7_ILi128EEES8_EEENS_10bfloat16_tEfNS_4arch4Sm80ELb1ELb0ELb1ELb0ELb1ELb0ELb0ELb0ELi2ELi2ELi4ELi2ELb1EEENS1_21CollectiveEpilogueBwdISA_SB_SD_Li256ELb0ELb0ELi2EEENS1_25SingleTileBwdLPTSchedulerILb0ELi128ELb1EEEEEEEEEvNT_6ParamsE$_ZN4cute5tupleIJiEEC2ERKi) ;  /* 0xfffff76000007944 */ /* 0x002fea0003c3ffff */
[----:B------:R1:W5:Y:S01]  /*8fc0*/  LDL R8, [R1+0x168] ;  /* 0x0001680001087983 */ /* 0x0003620000100800 */
[----:B------:R-:W-:Y:S01]  /*8fd0*/  IADD3 R21, R1, 0x160, RZ ;  /* 0x0000016001157810 */ /* 0x000fe20007ffe0ff */
[----:B------:R-:W-:Y:S01]  /*8fe0*/  IMAD.MOV.U32 R7, RZ, RZ, R9 ;  /* 0x000000ffff077224 */ /* 0x000fe200078e0009 */
[----:B------:R-:W-:Y:S01]  /*8ff0*/  MOV R16, 0x9040 ;  /* 0x0000904000107802 */ /* 0x000fe20000000f00 */
[----:B------:R-:W-:Y:S01]  /*9000*/  IMAD.MOV.U32 R6, RZ, RZ, R23 ;  /* 0x000000ffff067224 */ /* 0x000fe200078e0017 */
[----:B------:R-:W-:-:S04]  /*9010*/  IADD3 R21, R21, c[0x0][0x20], RZ ;  /* 0x0000080015157a10 */ /* 0x000fc80007ffe0ff */
[----:B------:R-:W-:Y:S02]  /*9020*/  IADD3 R22, R21, 0x4, RZ ;  /* 0x0000000415167810 */ /* 0x000fe40007ffe0ff */
[----:B-1---5:R-:W-:Y:S05]  /*9030*/  CALL.REL.NOINC `($_ZN7cutlass13device_kernelIN5flash19enable_sm80_to_sm89INS1_16FlashAttnBwdSm80INS1_25CollectiveMainloopBwdSm80ILi2ELi2EN4cute5tupleIJNS5_1CILi64EEENS7_ILi128EEES8_EEENS_10bfloat16_tEfNS_4arch4Sm80ELb1ELb0ELb1ELb0ELb1ELb0ELb0ELb0ELi2ELi2ELi4ELi2ELb1EEENS1_21CollectiveEpilogueBwdISA_SB_SD_Li256ELb0ELb0ELi2EEENS1_25SingleTileBwdLPTSchedulerILb0ELi128ELb1EEEEEEEEEvNT_6ParamsE$_ZN4cute5tupleIJiEEC2ERKi) ;  /* 0xfffff6e000007944 */ /* 0x022fea0003c3ffff */
[----:B------:R1:W5:Y:S01]  /*9040*/  LDL R9, [R1+0x168] ;  /* 0x0001680001097983 */ /* 0x0003620000100800 */
[----:B------:R-:W-:Y:S01]  /*9050*/  IMAD.MOV.U32 R7, RZ, RZ, R8 ;  /* 0x000000ffff077224 */ /* 0x000fe200078e0008 */
[----:B------:R-:W-:Y:S02]  /*9060*/  MOV R6, R22 ;  /* 0x0000001600067202 */ /* 0x000fe40000000f00 */
[----:B------:R-:W-:Y:S02]  /*9070*/  MOV R16, 0x9090 ;  /* 0x0000909000107802 */ /* 0x000fe40000000f00 */
[----:B-1---5:R-:W-:Y:S05]  /*9080*/  CALL.REL.NOINC `($_ZN7cutlass13device_kernelIN5flash19enable_sm80_to_sm89INS1_16FlashAttnBwdSm80INS1_25CollectiveMainloopBwdSm80ILi2ELi2EN4cute5tupleIJNS5_1CILi64EEENS7_ILi128EEES8_EEENS_10bfloat16_tEfNS_4arch4Sm80ELb1ELb0ELb1ELb0ELb1ELb0ELb0ELb0ELi2ELi2ELi4ELi2ELb1EEENS1_21CollectiveEpilogueBwdISA_SB_SD_Li256ELb0ELb0ELi2EEENS1_25SingleTileBwdLPTSchedulerILb0ELi128ELb1EEEEEEEEEvNT_6ParamsE$_ZN4cute5tupleIJiEEC2ERKi) ;  /* 0xfffff69000007944 */ /* 0x022fea0003c3ffff */
[----:B------:R1:W5:Y:S01]  /*9090*/  LDL R7, [R1+0x164] ;  /* 0x0001640001077983 */ /* 0x0003620000100800 */
[----:B------:R-:W-:Y:S02]  /*90a0*/  MOV R6, R21 ;  /* 0x0000001500067202 */ /* 0x000fe40000000f00 */
[----:B------:R-:W-:Y:S02]  /*90b0*/  MOV R16, 0x90d0 ;  /* 0x000090d000107802 */ /* 0x000fe40000000f00 */
[----:B-1---5:R-:W-:Y:S05]  /*90c0*/  CALL.REL.NOINC `($_ZN7cutlass13device_kernelIN5flash19enable_sm80_to_sm89INS1_16FlashAttnBwdSm80INS1_25CollectiveMainloopBwdSm80ILi2ELi2EN4cute5tupleIJNS5_1CILi64EEENS7_ILi128EEES8_EEENS_10bfloat16_tEfNS_4arch4Sm80ELb1ELb0ELb1ELb0ELb1ELb0ELb0ELb0ELi2ELi2ELi4ELi2ELb1EEENS1_21CollectiveEpilogueBwdISA_SB_SD_Li256ELb0ELb0ELi2EEENS1_25SingleTileBwdLPTSchedulerILb0ELi128ELb1EEEEEEEEEvNT_6ParamsE$_ZN4cute5tupleIJiEEC2ERKi) ;  /* 0xfffff65000007944 */ /* 0x022fea0003c3ffff */
[----:B------:R1:W5:Y:S01]  /*90d0*/  LDL R7, [R1+0x160] ;  /* 0x0001600001077983 */ /* 0x0003620000100800 */
[----:B------:R-:W-:Y:S02]  /*90e0*/  MOV R6, R23 ;  /* 0x0000001700067202 */ /* 0x000fe40000000f00 */
[----:B------:R-:W-:-:S02]  /*90f0*/  MOV R16, 0x9110 ;  /* 0x0000911000107802 */ /* 0x000fc40000000f00 */
[----:B-1---5:R-:W-:Y:S05]  /*9100*/  CALL.REL.NOINC `($_ZN7cutlass13device_kernelIN5flash19enable_sm80_to_sm89INS1_16FlashAttnBwdSm80INS1_25CollectiveMainloopBwdSm80ILi2ELi2EN4cute5tupleIJNS5_1CILi64EEENS7_ILi128EEES8_EEENS_10bfloat16_tEfNS_4arch4Sm80ELb1ELb0ELb1ELb0ELb1ELb0ELb0ELb0ELi2ELi2ELi4ELi2ELb1EEENS1_21CollectiveEpilogueBwdISA_SB_SD_Li256ELb0ELb0ELi2EEENS1_25SingleTileBwdLPTSchedulerILb0ELi128ELb1EEEEEEEEEvNT_6ParamsE$_ZN4cute5tupleIJiEEC2ERKi) ;  /* 0xfffff61000007944 */ /* 0x022fea0003c3ffff */
[----:B------:R1:W5:Y:S01]  /*9110*/  LDL R7, [R1+0x168] ;  /* 0x0001680001077983 */ /* 0x0003620000100800 */
[----:B------:R-:W-:-:S02]  /*9120*/  MOV R6, R23 ;  /* 0x0000001700067202 */ /* 0x000fc40000000f00 */
[----:B------:R-:W-:Y:S02]  /*9130*/  MOV R10, 0x9150 ;  /* 0x00009150000a7802 */ /* 0x000fe40000000f00 */
[----:B-1---5:R-:W-:Y:S05]  /*9140*/  CALL.REL.NOINC `($_ZN7cutlass13device_kernelIN5flash19enable_sm80_to_sm89INS1_16FlashAttnBwdSm80INS1_25CollectiveMainloopBwdSm80ILi2ELi2EN4cute5tupleIJNS5_1CILi64EEENS7_ILi128EEES8_EEENS_10bfloat16_tEfNS_4arch4Sm80ELb1ELb0ELb1ELb0ELb1ELb0ELb0ELb0ELi2ELi2ELi4ELi2ELb1EEENS1_21CollectiveEpilogueBwdISA_SB_SD_Li256ELb0ELb0ELi2EEENS1_25SingleTileBwdLPTSchedulerILb0ELi128ELb1EEEEEEEEEvNT_6ParamsE$_ZN4cute5tupleIJNS_15ArithmeticTupleIJiEEEEEC2ERKS2_) ;  /* 0xfffff39000007944 */ /* 0x022fea0003c3ffff */
[----:B------:R2:W5:Y:S01]  /*9150*/  LDL R8, [R1+0x168] ;  /* 0x0001680001087983 */ /* 0x0005620000100800 */
[----:B-1----:R-:W-:Y:S01]  /*9160*/  IMAD.MOV.U32 R7, RZ, RZ, R9 ;  /* 0x000000ffff077224 */ /* 0x002fe200078e0009 */
[----:B------:R-:W-:Y:S02]  /*9170*/  MOV R6, R22 ;  /* 0x0000001600067202 */ /* 0x000fe40000000f00 */
[----:B------:R-:W-:Y:S02]  /*9180*/  MOV R16, 0x91a0 ;  /* 0x000091a000107802 */ /* 0x000fe40000000f00 */
[----:B--2--5:R-:W-:Y:S05]  /*9190*/  CALL.REL.NOINC `($_ZN7cutlass13device_kernelIN5flash19enable_sm80_to_sm89INS1_16FlashAttnBwdSm80INS1_25CollectiveMainloopBwdSm80ILi2ELi2EN4cute5tupleIJNS5_1CILi64EEENS7_ILi128EEES8_EEENS_10bfloat16_tEfNS_4arch4Sm80ELb1ELb0ELb1ELb0ELb1ELb0ELb0ELb0ELi2ELi2ELi4ELi2ELb1EEENS1_21CollectiveEpilogueBwdISA_SB_SD_Li256ELb0ELb0ELi2EEENS1_25SingleTileBwdLPTSchedulerILb0ELi128ELb1EEEEEEEEEvNT_6ParamsE$_ZN4cute5tupleIJiEEC2ERKi) ;  /* 0xfffff58000007944 */ /* 0x024fea0003c3ffff */
[----:B------:R1:W5:Y:S01]  /*91a0*/  LDL R7, [R1+0x164] ;  /* 0x0001640001077983 */ /* 0x0003620000100800 */
[----:B------:R-:W-:Y:S02]  /*91b0*/  MOV R6, R21 ;  /* 0x0000001500067202 */ /* 0x000fe40000000f00 */
[----:B------:R-:W-:Y:S02]  /*91c0*/  MOV R16, 0x91e0 ;  /* 0x000091e000107802 */ /* 0x000fe40000000f00 */
[----:B-1---5:R-:W-:Y:S05]  /*91d0*/  CALL.REL.NOINC `($_ZN7cutlass13device_kernelIN5flash19enable_sm80_to_sm89INS1_16FlashAttnBwdSm80INS1_25CollectiveMainloopBwdSm80ILi2ELi2EN4cute5tupleIJNS5_1CILi64EEENS7_ILi128EEES8_EEENS_10bfloat16_tEfNS_4arch4Sm80ELb1ELb0ELb1ELb0ELb1ELb0ELb0ELb0ELi2ELi2ELi4ELi2ELb1EEENS1_21CollectiveEpilogueBwdISA_SB_SD_Li256ELb0ELb0ELi2EEENS1_25SingleTileBwdLPTSchedulerILb0ELi128ELb1EEEEEEEEEvNT_6ParamsE$_ZN4cute5tupleIJiEEC2ERKi) ;  /* 0xfffff54000007944 */ /* 0x022fea0003c3ffff */
[----:B------:R1:W5:Y:S01]  /*91e0*/  LDL R7, [R1+0x160] ;  /* 0x0001600001077983 */ /* 0x0003620000100800 */
[----:B------:R-:W-:Y:S02]  /*91f0*/  MOV R13, R23 ;  /* 0x00000017000d7202 */ /* 0x000fe40000000f00 */
[----:B------:R-:W-:-:S02]  /*9200*/  MOV R18, 0x9220 ;  /* 0x0000922000127802 */ /* 0x000fc40000000f00 */
[----:B-1---5:R-:W-:Y:S05]  /*9210*/  CALL.REL.NOINC `($_ZN7cutlass13device_kernelIN5flash19enable_sm80_to_sm89INS1_16FlashAttnBwdSm80INS1_25CollectiveMainloopBwdSm80ILi2ELi2EN4cute5tupleIJNS5_1CILi64EEENS7_ILi128EEES8_EEENS_10bfloat16_tEfNS_4arch4Sm80ELb1ELb0ELb1ELb0ELb1ELb0ELb0ELb0ELi2ELi2ELi4ELi2ELb1EEENS1_21CollectiveEpilogueBwdISA_SB_SD_Li256ELb0ELb0ELi2EEENS1_25SingleTileBwdLPTSchedulerILb0ELi128ELb1EEEEEEEEEvNT_6ParamsE$_ZN4cute5tupleIJNS_1CILi0EEEiEEC2ERKS2_RKi) ;  /* 0xfffff46000007944 */ /* 0x022fea0003c3ffff */
[----:B------:R1:W5:Y:S01]  /*9220*/  LDL R7, [R1+0x168] ;  /* 0x0001680001077983 */ /* 0x0003620000100800 */
[----:B------:R-:W-:-:S02]  /*9230*/  MOV R6, R23 ;  /* 0x0000001700067202 */ /* 0x000fc40000000f00 */
[----:B------:R-:W-:Y:S02]  /*9240*/  MOV R16, 0x9260 ;  /* 0x0000926000107802 */ /* 0x000fe40000000f00 */
[----:B-1---5:R-:W-:Y:S05]  /*9250*/  CALL.REL.NOINC `($_ZN7cutlass13device_kernelIN5flash19enable_sm80_to_sm89INS1_16FlashAttnBwdSm80INS1_25CollectiveMainloopBwdSm80ILi2ELi2EN4cute5tupleIJNS5_1CILi64EEENS7_ILi128EEES8_EEENS_10bfloat16_tEfNS_4arch4Sm80ELb1ELb0ELb1ELb0ELb1ELb0ELb0ELb0ELi2ELi2ELi4ELi2ELb1EEENS1_21CollectiveEpilogueBwdISA_SB_SD_Li256ELb0ELb0ELi2EEENS1_25SingleTileBwdLPTSchedulerILb0ELi128ELb1EEEEEEEEEvNT_6ParamsE$_ZN4cute5tupleIJNS_15ArithmeticTupleIJNS_1CILi0EEEiEEEEEC2ERKS4_) ;  /* 0xfffff24000007944 */ /* 0x022fea0003c3ffff */
[----:B------:R2:W5:Y:S01]  /*9260*/  LDL R10, [R1+0x168] ;  /* 0x00016800010a7983 */ /* 0x0005620000100800 */
[----:B-1----:R-:W-:Y:S01]  /*9270*/  IMAD.MOV.U32 R7, RZ, RZ, R8 ;  /* 0x000000ffff077224 */ /* 0x002fe200078e0008 */
[----:B------:R-:W-:Y:S02]  /*9280*/  MOV R6, R23 ;  /* 0x0000001700067202 */ /* 0x000fe40000000f00 */
[----:B------:R-:W-:Y:S02]  /*9290*/  MOV R8, 0x92b0 ;  /* 0x000092b000087802 */ /* 0x000fe40000000f00 */
[----:B--2--5:R-:W-:Y:S05]  /*92a0*/  CALL.REL.NOINC `($_ZN7cutlass13device_kernelIN5flash19enable_sm80_to_sm89INS1_16FlashAttnBwdSm80INS1_25CollectiveMainloopBwdSm80ILi2ELi2EN4cute5tupleIJNS5_1CILi64EEENS7_ILi128EEES8_EEENS_10bfloat16_tEfNS_4arch4Sm80ELb1ELb0ELb1ELb0ELb1ELb0ELb0ELb0ELi2ELi2ELi4ELi2ELb1EEENS1_21CollectiveEpilogueBwdISA_SB_SD_Li256ELb0ELb0ELi2EEENS1_25SingleTileBwdLPTSchedulerILb0ELi128ELb1EEEEEEEEEvNT_6ParamsE$_ZN4cute3eso3ESOILb0ELb1EJiNS_1CILi0EEEEEC2ERKiRKS3_) ;  /* 0xffffe8f000007944 */ /* 0x024fea0003c3ffff */
[----:B------:R2:W5:Y:S01]  /*92b0*/  LDL R16, [R1+0x168] ;  /* 0x0001680001107983 */ /* 0x0005620000100800 */
[----:B-1----:R-:W-:Y:S02]  /*92c0*/  MOV R6, R23 ;  /* 0x0000001700067202 */ /* 0x002fe40000000f00 */
[----:B------:R-:W-:Y:S01]  /*92d0*/  MOV R18, 0x9300 ;  /* 0x0000930000127802 */ /* 0x000fe20000000f00 */
[----:B------:R2:W-:Y:S04]  /*92e0*/  STL [R1+0x168], R10 ;  /* 0x0001680a01007387 */ /* 0x0005e80000100800 */
[----:B--2--5:R-:W-:Y:S05]  /*92f0*/  CALL.REL.NOINC `($_ZN7cutlass13device_kernelIN5flash19enable_sm80_to_sm89INS1_16FlashAttnBwdSm80INS1_25CollectiveMainloopBwdSm80ILi2ELi2EN4cute5tupleIJNS5_1CILi64EEENS7_ILi128EEES8_EEENS_10bfloat16_tEfNS_4arch4Sm80ELb1ELb0ELb1ELb0ELb1ELb0ELb0ELb0ELi2ELi2ELi4ELi2ELb1EEENS1_21CollectiveEpilogueBwdISA_SB_SD_Li256ELb0ELb0ELi2EEENS1_25SingleTileBwdLPTSchedulerILb0ELi128ELb1EEEEEEEEEvNT_6ParamsE$_ZZN4cuteplIJiEJNS_1CILi0EEEiEEEDaRKNS_15ArithmeticTupleIJDpT_EEERKNS3_IJDpT0_EEEENKUlDpRKT_E_clIJiiEEEDaSH_) ;  /* 0x000019b000007944 */ /* 0x024fea0003c00000 */
[----:B-----5:R-:W-:Y:S02]  /*9300*/  MOV R18, R6 ;  /* 0x0000000600127202 */ /* 0x020fe40000000f00 */
[----:B------:R-:W-:-:S02]  /*9310*/  MOV R6, 0x9330 ;  /* 0x0000933000067802 */ /* 0x000fc40000000f00 */
[----:B-1----:R-:W-:Y:S05]  /*9320*/  CALL.REL.NOINC `($_ZN7cutlass13device_kernelIN5flash19enable_sm80_to_sm89INS1_16FlashAttnBwdSm80INS1_25CollectiveMainloopBwdSm80ILi2ELi2EN4cute5tupleIJNS5_1CILi64EEENS7_ILi128EEES8_EEENS_10bfloat16_tEfNS_4arch4Sm80ELb1ELb0ELb1ELb0ELb1ELb0ELb0ELb0ELi2ELi2ELi4ELi2ELb1EEENS1_21CollectiveEpilogueBwdISA_SB_SD_Li256ELb0ELb0ELi2EEENS1_25SingleTileBwdLPTSchedulerILb0ELi128ELb1EEEEEEEEEvNT_6ParamsE$_ZZN4cuteplIJNS_15ArithmeticTupleIJiEEEEJNS1_IJNS_1CILi0EEEiEEEEEEDaRKNS1_IJDpT_EEERKNS1_IJDpT0_EEEENKUlDpRKT_E_clIJNS1_IJiiEEEEEEDaSJ_) ;  /* 0x000015d000007944 */ /* 0x002fea0003c00000 */
        /* <DEDUP_REMOVED lines=8> */
[----:B--2--5:R-:W-:Y:S05]  /*93b0*/  CALL.REL.NOINC `($_ZN7cutlass13device_kernelIN5flash19enable_sm80_to_sm89INS1_16FlashAttnBwdSm80INS1_25CollectiveMainloopBwdSm80ILi2ELi2EN4cute5tupleIJNS5_1CILi64EEENS7_ILi128EEES8_EEENS_10bfloat16_tEfNS_4arch4Sm80ELb1ELb0ELb1ELb0ELb1ELb0ELb0ELb0ELi2ELi2ELi4ELi2ELb1EEENS1_21CollectiveEpilogueBwdISA_SB_SD_Li256ELb0ELb0ELi2EEENS1_25SingleTileBwdLPTSchedulerILb0ELi128ELb1EEEEEEEEEvNT_6ParamsE$_ZN4cute5tupleIJiEEC2ERKi) ;  /* 0xfffff36000007944 */ /* 0x024fea0003c3ffff */
        /* <DEDUP_REMOVED lines=9> */
[----:B-1---5:R-:W-:Y:S05]  /*9450*/  CALL.REL.NOINC `($_ZN7cutlass13device_kernelIN5flash19enable_sm80_to_sm89INS1_16FlashAttnBwdSm80INS1_25CollectiveMainloopBwdSm80ILi2ELi2EN4cute5tupleIJNS5_1CILi64EEENS7_ILi128EEES8_EEENS_10bfloat16_tEfNS_4arch4Sm80ELb1ELb0ELb1ELb0ELb1ELb0ELb0ELb0ELi2ELi2ELi4ELi2ELb1EEENS1_21CollectiveEpilogueBwdISA_SB_SD_Li256ELb0ELb0ELi2EEENS1_25SingleTileBwdLPTSchedulerILb0ELi128ELb1EEEEEEEEEvNT_6ParamsE$_ZN4cute5tupleIJiEEC2ERKi) ;  /* 0xfffff2c000007944 */ /* 0x022fea0003c3ffff */
[----:B------:R1:W5:Y:S01]  /*9460*/  LDL R13, [R1+0x168] ;  /* 0x00016800010d7983 */ /* 0x0003620000100800 */
[----:B------:R-:W-:Y:S01]  /*9470*/  IMAD.MOV.U32 R7, RZ, RZ, R10 ;  /* 0x000000ffff077224 */ /* 0x000fe200078e000a */
[----:B------:R-:W-:Y:S02]  /*9480*/  MOV R6, R23 ;  /* 0x0000001700067202 */ /* 0x000fe40000000f00 */
[----:B------:R-:W-:Y:S02]  /*9490*/  MOV R16, 0x94b0 ;  /* 0x000094b000107802 */ /* 0x000fe40000000f00 */
[----:B-1---5:R-:W-:Y:S05]  /*94a0*/  CALL.REL.NOINC `($_ZN7cutlass13device_kernelIN5flash19enable_sm80_to_sm89INS1_16FlashAttnBwdSm80INS1_25CollectiveMainloopBwdSm80ILi2ELi2EN4cute5tupleIJNS5_1CILi64EEENS7_ILi128EEES8_EEENS_10bfloat16_tEfNS_4arch4Sm80ELb1ELb0ELb1ELb0ELb1ELb0ELb0ELb0ELi2ELi2ELi4ELi2ELb1EEENS1_21CollectiveEpilogueBwdISA_SB_SD_Li256ELb0ELb0ELi2EEENS1_25SingleTileBwdLPTSchedulerILb0ELi128ELb1EEEEEEEEEvNT_6ParamsE$_ZN4cute5tupleIJiEEC2ERKi) ;  /* 0xfffff27000007944 */ /* 0x022fea0003c3ffff */
[----:B------:R1:W5:Y:S01]  /*94b0*/  LDL R10, [R1+0x168] ;  /* 0x00016800010a7983 */ /* 0x0003620000100800 */
[----:B------:R-:W-:Y:S01]  /*94c0*/  IMAD.MOV.U32 R7, RZ, RZ, R13 ;  /* 0x000000ffff077224 */ /* 0x000fe200078e000d */
[----:B------:R-:W-:Y:S02]  /*94d0*/  MOV R6, R21 ;  /* 0x0000001500067202 */ /* 0x000fe40000000f00 */
[----:B------:R-:W-:Y:S02]  /*94e0*/  MOV R16, 0x9500 ;  /* 0x0000950000107802 */ /* 0x000fe40000000f00 */
[----:B-1---5:R-:W-:Y:S05]  /*94f0*/  CALL.REL.NOINC `($_ZN7cutlass13device_kernelIN5flash19enable_sm80_to_sm89INS1_16FlashAttnBwdSm80INS1_25CollectiveMainloopBwdSm80ILi2ELi2EN4cute5tupleIJNS5_1CILi64EEENS7_ILi128EEES8_EEENS_10bfloat16_tEfNS_4arch4Sm80ELb1ELb0ELb1ELb0ELb1ELb0ELb0ELb0ELi2ELi2ELi4ELi2ELb1EEENS1_21CollectiveEpilogueBwdISA_SB_SD_Li256ELb0ELb0ELi2EEENS1_25SingleTileBwdLPTSchedulerILb0ELi128ELb1EEEEEEEEEvNT_6ParamsE$_ZN4cute5tupleIJiEEC2ERKi) ;  /* 0xfffff22000007944 */ /* 0x022fea0003c3ffff */
[----:B------:R1:W5:Y:S01]  /*9500*/  LDL R7, [R1+0x160] ;  /* 0x0001600001077983 */ /* 0x0003620000100800 */
[----:B------:R-:W-:-:S03]  /*9510*/  MOV R18, 0x9530 ;  /* 0x0000953000127802 */ /* 0x000fc60000000f00 */
[----:B-1---5:R-:W-:Y:S05]  /*9520*/  CALL.REL.NOINC `($_ZN7cutlass13device_kernelIN5flash19enable_sm80_to_sm89INS1_16FlashAttnBwdSm80INS1_25CollectiveMainloopBwdSm80ILi2ELi2EN4cute5tupleIJNS5_1CILi64EEENS7_ILi128EEES8_EEENS_10bfloat16_tEfNS_4arch4Sm80ELb1ELb0ELb1ELb0ELb1ELb0ELb0ELb0ELi2ELi2ELi4ELi2ELb1EEENS1_21CollectiveEpilogueBwdISA_SB_SD_Li256ELb0ELb0ELi2EEENS1_25SingleTileBwdLPTSchedulerILb0ELi128ELb1EEEEEEEEEvNT_6ParamsE$_ZN4cute5tupleIJNS_1CILi0EEES2_iEEC2ERKS2_S5_RKi) ;  /* 0xfffff0b000007944 */ /* 0x022fea0003c3ffff */
[----:B------:R1:W5:Y:S01]  /*9530*/  LDL R13, [R1+0x168] ;  /* 0x00016800010d7983 */ /* 0x0003620000100800 */
[----:B------:R-:W-:Y:S01]  /*9540*/  IMAD.MOV.U32 R7, RZ, RZ, R10 ;  /* 0x000000ffff077224 */ /* 0x000fe200078e000a */
[----:B------:R-:W-:-:S02]  /*9550*/  MOV R6, R21 ;  /* 0x0000001500067202 */ /* 0x000fc40000000f00 */
[----:B------:R-:W-:Y:S02]  /*9560*/  MOV R16, 0x9580 ;  /* 0x0000958000107802 */ /* 0x000fe40000000f00 */
[----:B-1---5:R-:W-:Y:S05]  /*9570*/  CALL.REL.NOINC `($_ZN7cutlass13device_kernelIN5flash19enable_sm80_to_sm89INS1_16FlashAttnBwdSm80INS1_25CollectiveMainloopBwdSm80ILi2ELi2EN4cute5tupleIJNS5_1CILi64EEENS7_ILi128EEES8_EEENS_10bfloat16_tEfNS_4arch4Sm80ELb1ELb0ELb1ELb0ELb1ELb0ELb0ELb0ELi2ELi2ELi4ELi2ELb1EEENS1_21CollectiveEpilogueBwdISA_SB_SD_Li256ELb0ELb0ELi2EEENS1_25SingleTileBwdLPTSchedulerILb0ELi128ELb1EEEEEEEEEvNT_6ParamsE$_ZN4cute5tupleIJiEEC2ERKi) ;  /* 0xfffff1a000007944 */ /* 0x022fea0003c3ffff */
[----:B------:R1:W5:Y:S01]  /*9580*/  LDL R7, [R1+0x160] ;  /* 0x0001600001077983 */ /* 0x0003620000100800 */
[----:B------:R-:W-:-:S03]  /*9590*/  MOV R16, 0x95b0 ;  /* 0x000095b000107802 */ /* 0x000fc60000000f00 */
[----:B-1---5:R-:W-:Y:S05]  /*95a0*/  CALL.REL.NOINC `($_ZN7cutlass13device_kernelIN5flash19enable_sm80_to_sm89INS1_16FlashAttnBwdSm80INS1_25CollectiveMainloopBwdSm80ILi2ELi2EN4cute5tupleIJNS5_1CILi64EEENS7_ILi128EEES8_EEENS_10bfloat16_tEfNS_4arch4Sm80ELb1ELb0ELb1ELb0ELb1ELb0ELb0ELb0ELi2ELi2ELi4ELi2ELb1EEENS1_21CollectiveEpilogueBwdISA_SB_SD_Li256ELb0ELb0ELi2EEENS1_25SingleTileBwdLPTSchedulerILb0ELi128ELb1EEEEEEEEEvNT_6ParamsE$_ZN4cute5tupleIJNS_1CILi0EEES2_S2_iEEC2ERKS2_S5_S5_RKi) ;  /* 0xffffeff000007944 */ /* 0x022fea0003c3ffff */
[----:B------:R2:W5:Y:S01]  /*95b0*/  LDL R16, [R1+0x168] ;  /* 0x0001680001107983 */ /* 0x0005620000100800 */
[----:B------:R-:W-:-:S03]  /*95c0*/  MOV R10, 0x95e0 ;  /* 0x000095e0000a7802 */ /* 0x000fc60000000f00 */
[----:B-12--5:R-:W-:Y:S05]  /*95d0*/  CALL.REL.NOINC `($_ZN7cutlass13device_kernelIN5flash19enable_sm80_to_sm89INS1_16FlashAttnBwdSm80INS1_25CollectiveMainloopBwdSm80ILi2ELi2EN4cute5tupleIJNS5_1CILi64EEENS7_ILi128EEES8_EEENS_10bfloat16_tEfNS_4arch4Sm80ELb1ELb0ELb1ELb0ELb1ELb0ELb0ELb0ELi2ELi2ELi4ELi2ELb1EEENS1_21CollectiveEpilogueBwdISA_SB_SD_Li256ELb0ELb0ELi2EEENS1_25SingleTileBwdLPTSchedulerILb0ELi128ELb1EEEEEEEEEvNT_6ParamsE$_ZN4cute3eso3ESOILb1ELb0EJNS_1CILi0EEES3_iS3_EEC2ERKS3_S6_RKiS6_) ;  /* 0xffffe81000007944 */ /* 0x026fea0003c3ffff */
[----:B-1----:R1:W5:Y:S01]  /*95e0*/  LDL R13, [R1+0x168] ;  /* 0x00016800010d7983 */ /* 0x0023620000100800 */
[----:B------:R-:W-:Y:S02]  /*95f0*/  MOV R7, R23 ;  /* 0x0000001700077202 */ /* 0x000fe40000000f00 */
[----:B------:R-:W-:Y:S01]  /*9600*/  MOV R6, 0x9630 ;  /* 0x0000963000067802 */ /* 0x000fe20000000f00 */
[----:B------:R1:W-:Y:S04]  /*9610*/  STL [R1+0x168], R16 ;  /* 0x0001681001007387 */ /* 0x0003e80000100800 */
[----:B-1---5:R-:W-:Y:S05]  /*9620*/  CALL.REL.NOINC `($_ZN7cutlass13device_kernelIN5flash19enable_sm80_to_sm89INS1_16FlashAttnBwdSm80INS1_25CollectiveMainloopBwdSm80ILi2ELi2EN4cute5tupleIJNS5_1CILi64EEENS7_ILi128EEES8_EEENS_10bfloat16_tEfNS_4arch4Sm80ELb1ELb0ELb1ELb0ELb1ELb0ELb0ELb0ELi2ELi2ELi4ELi2ELb1EEENS1_21CollectiveEpilogueBwdISA_SB_SD_Li256ELb0ELb0ELi2EEENS1_25SingleTileBwdLPTSchedulerILb0ELi128ELb1EEEEEEEEEvNT_6ParamsE$_ZZN4cuteplIJNS_1CILi0EEES2_iEJS2_S2_S2_iEEEDaRKNS_15ArithmeticTupleIJDpT_EEERKNS3_IJDpT0_EEEENKUlDpRKT_E_clIJS2_S2_iiEEEDaSH_) ;  /* 0x000014f000007944 */ /* 0x022fea0003c00000 */
[----:B------:R-:W-:Y:S01]  /*9630*/  IMAD.MOV.U32 R7, RZ, RZ, R11 ;  /* 0x000000ffff077224 */ /* 0x000fe200078e000b */
[----:B------:R-:W-:Y:S02]  /*9640*/  MOV R6, R21 ;  /* 0x0000001500067202 */ /* 0x000fe40000000f00 */
[----:B------:R-:W-:Y:S02]  /*9650*/  MOV R16, 0x9670 ;  /* 0x0000967000107802 */ /* 0x000fe40000000f00 */
[----:B--2--5:R-:W-:Y:S05]  /*9660*/  CALL.REL.NOINC `($_ZN7cutlass13device_kernelIN5flash19enable_sm80_to_sm89INS1_16FlashAttnBwdSm80INS1_25CollectiveMainloopBwdSm80ILi2ELi2EN4cute5tupleIJNS5_1CILi64EEENS7_ILi128EEES8_EEENS_10bfloat16_tEfNS_4arch4Sm80ELb1ELb0ELb1ELb0ELb1ELb0ELb0ELb0ELi2ELi2ELi4ELi2ELb1EEENS1_21CollectiveEpilogueBwdISA_SB_SD_Li256ELb0ELb0ELi2EEENS1_25SingleTileBwdLPTSchedulerILb0ELi128ELb1EEEEEEEEEvNT_6ParamsE$_ZN4cute5tupleIJiEEC2ERKi) ;  /* 0xfffff0b000007944 */ /* 0x024fea0003c3ffff */
[----:B------:R1:W5:Y:S01]  /*9670*/  LDL R7, [R1+0x160] ;  /* 0x0001600001077983 */ /* 0x0003620000100800 */
[----:B------:R-:W-:-:S02]  /*9680*/  MOV R13, R23 ;  /* 0x00000017000d7202 */ /* 0x000fc40000000f00 */
[----:B------:R-:W-:Y:S02]  /*9690*/  MOV R18, 0x96b0 ;  /* 0x000096b000127802 */ /* 0x000fe40000000f00 */
[----:B-1---5:R-:W-:Y:S05]  /*96a0*/  CALL.REL.NOINC `($_ZN7cutlass13device_kernelIN5flash19enable_sm80_to_sm89INS1_16FlashAttnBwdSm80INS1_25CollectiveMainloopBwdSm80ILi2ELi2EN4cute5tupleIJNS5_1CILi64EEENS7_ILi128EEES8_EEENS_10bfloat16_tEfNS_4arch4Sm80ELb1ELb0ELb1ELb0ELb1ELb0ELb0ELb0ELi2ELi2ELi4ELi2ELb1EEENS1_21CollectiveEpilogueBwdISA_SB_SD_Li256ELb0ELb0ELi2EEENS1_25SingleTileBwdLPTSchedulerILb0ELi128ELb1EEEEEEEEEvNT_6ParamsE$_ZN4cute5tupleIJNS_1CILi0EEEiEEC2ERKS2_RKi) ;  /* 0xffffefd000007944 */ /* 0x022fea0003c3ffff */
[----:B------:R1:W5:Y:S01]  /*96b0*/  LDL R7, [R1+0x168] ;  /* 0x0001680001077983 */ /* 0x0003620000100800 */
[----:B------:R-:W-:-:S03]  /*96c0*/  MOV R16, 0x96e0 ;  /* 0x000096e000107802 */ /* 0x000fc60000000f00 */
[----:B-1---5:R-:W-:Y:S05]  /*96d0*/  CALL.REL.NOINC `($_ZN7cutlass13device_kernelIN5flash19enable_sm80_to_sm89INS1_16FlashAttnBwdSm80INS1_25CollectiveMainloopBwdSm80ILi2ELi2EN4cute5tupleIJNS5_1CILi64EEENS7_ILi128EEES8_EEENS_10bfloat16_tEfNS_4arch4Sm80ELb1ELb0ELb1ELb0ELb1ELb0ELb0ELb0ELi2ELi2ELi4ELi2ELb1EEENS1_21CollectiveEpilogueBwdISA_SB_SD_Li256ELb0ELb0ELi2EEENS1_25SingleTileBwdLPTSchedulerILb0ELi128ELb1EEEEEEEEEvNT_6ParamsE$_ZN4cute3eso3ESOILb1ELb0EJNS_1CILi0EEEiS3_S3_EEC2ERKS3_RKiS6_S6_) ;  /* 0xffffe85000007944 */ /* 0x022fea0003c3ffff */
[----:B------:R-:W-:Y:S01]  /*96e0*/  STL [R1+0x160], R44 ;  /* 0x0001602c01007387 */ /* 0x000fe20000100800 */
[----:B------:R-:W-:-:S03]  /*96f0*/  MOV R11, R21 ;  /* 0x00000015000b7202 */ /* 0x000fc60000000f00 */
[----:B-1----:R1:W5:Y:S04]  /*9700*/  LDL R6, [R1+0x168] ;  /* 0x0001680001067983 */ /* 0x0023680000100800 */
[----:B------:R2:W-:Y:S02]  /*9710*/  STL [R1+0x168], R10 ;  /* 0x0001680a01007387 */ /* 0x0005e40000100800 */
[----:B--2---:R-:W-:Y:S02]  /*9720*/  MOV R10, 0x9740 ;  /* 0x00009740000a7802 */ /* 0x004fe40000000f00 */
[----:B-1---5:R-:W-:Y:S05]  /*9730*/  CALL.REL.NOINC `($_ZN7cutlass13device_kernelIN5flash19enable_sm80_to_sm89INS1_16FlashAttnBwdSm80INS1_25CollectiveMainloopBwdSm80ILi2ELi2EN4cute5tupleIJNS5_1CILi64EEENS7_ILi128EEES8_EEENS_10bfloat16_tEfNS_4arch4Sm80ELb1ELb0ELb1ELb0ELb1ELb0ELb0ELb0ELi2ELi2ELi4ELi2ELb1EEENS1_21CollectiveEpilogueBwdISA_SB_SD_Li256ELb0ELb0ELi2EEENS1_25SingleTileBwdLPTSchedulerILb0ELi128ELb1EEEEEEEEEvNT_6ParamsE$_ZZN4cuteplIJNS_1CILi0EEEiEJS2_S2_iiEEEDaRKNS_15ArithmeticTupleIJDpT_EEERKNS3_IJDpT0_EEEENKUlDpRKT_E_clIJS2_iiiEEEDaSH_) ;  /* 0x0000146000007944 */ /* 0x022fea0003c00000 */
[----:B------:R-:W-:Y:S02]  /*9740*/  MOV R16, R9 ;  /* 0x0000000900107202 */ /* 0x000fe40000000f00 */
[----:B------:R-:W-:Y:S02]  /*9750*/  MOV R10, 0x9770 ;  /* 0x00009770000a7802 */ /* 0x000fe40000000f00 */
[----:B-1---5:R-:W-:Y:S05]  /*9760*/  CALL.REL.NOINC `($_ZN7cutlass13device_kernelIN5flash19enable_sm80_to_sm89INS1_16FlashAttnBwdSm80INS1_25CollectiveMainloopBwdSm80ILi2ELi2EN4cute5tupleIJNS5_1CILi64EEENS7_ILi128EEES8_EEENS_10bfloat16_tEfNS_4arch4Sm80ELb1ELb0ELb1ELb0ELb1ELb0ELb0ELb0ELi2ELi2ELi4ELi2ELb1EEENS1_21CollectiveEpilogueBwdISA_SB_SD_Li256ELb0ELb0ELi2EEENS1_25SingleTileBwdLPTSchedulerILb0ELi128ELb1EEEEEEEEEvNT_6ParamsE$_ZN4cute3eso3ESOILb0ELb1EJNS_15ArithmeticTupleIJiiEEENS_1CILi0EEES5_S5_EEC2ERKS3_RKS5_SA_SA_) ;  /* 0xffffe39000007944 */ /* 0x022fea0003c3ffff */
[----:B-1----:R1:W5:Y:S01]  /*9770*/  LDL.64 R8, [R1+0x168] ;  /* 0x0001680001087983 */ /* 0x0023620000100a00 */
[----:B------:R-:W-:Y:S01]  /*9780*/  IMAD.MOV.U32 R11, RZ, RZ, R21 ;  /* 0x000000ffff0b7224 */ /* 0x000fe200078e0015 */
[----:B------:R-:W-:Y:S01]  /*9790*/  IADD3 R13, R21, 0x24, RZ ;  /* 0x00000024150d7810 */ /* 0x000fe20007ffe0ff */
[----:B------:R-:W-:Y:S01]  /*97a0*/  IMAD.MOV.U32 R16, RZ, RZ, R22 ;  /* 0x000000ffff107224 */ /* 0x000fe200078e0016 */
[----:B------:R1:W-:Y:S01]  /*97b0*/  STL.64 [R1+0x160], R6 ;  /* 0x0001600601007387 */ /* 0x0003e20000100a00 */
[----:B------:R-:W-:-:S03]  /*97c0*/  MOV R10, 0x97f0 ;  /* 0x000097f0000a7802 */ /* 0x000fc60000000f00 */
[----:B------:R1:W-:Y:S04]  /*97d0*/  STL [R1+0x168], R18 ;  /* 0x0001681201007387 */ /* 0x0003e80000100800 */
[----:B-1---5:R-:W-:Y:S05]  /*97e0*/  CALL.REL.NOINC `($_ZN7cutlass13device_kernelIN5flash19enable_sm80_to_sm89INS1_16FlashAttnBwdSm80INS1_25CollectiveMainloopBwdSm80ILi2ELi2EN4cute5tupleIJNS5_1CILi64EEENS7_ILi128EEES8_EEENS_10bfloat16_tEfNS_4arch4Sm80ELb1ELb0ELb1ELb0ELb1ELb0ELb0ELb0ELi2ELi2ELi4ELi2ELb1EEENS1_21CollectiveEpilogueBwdISA_SB_SD_Li256ELb0ELb0ELi2EEENS1_25SingleTileBwdLPTSchedulerILb0ELi128ELb1EEEEEEEEEvNT_6ParamsE$_ZZN4cuteplIJNS_15ArithmeticTupleIJiiEEEEJNS_1CILi0EEEiiiEEEDaRKNS1_IJDpT_EEERKNS1_IJDpT0_EEEENKUlDpRKT_E_clIJS2_iiiEEEDaSI_) ;  /* 0x0000119000007944 */ /* 0x022fea0003c00000 */
[----:B-----5:R1:W-:Y:S01]  /*97f0*/  STL.64 [R1+0x188], R6 ;  /* 0x0001880601007387 */ /* 0x0203e20000100a00 */
[----:B------:R-:W-:-:S03]  /*9800*/  MOV R44, 0x9840 ;  /* 0x00009840002c7802 */ /* 0x000fc60000000f00 */
[----:B------:R1:W-:Y:S04]  /*9810*/  STL.64 [R1+0x190], R8 ;  /* 0x0001900801007387 */ /* 0x0003e80000100a00 */
[----:B------:R1:W-:Y:S02]  /*9820*/  STL [R1+0x184], R16 ;  /* 0x0001841001007387 */ /* 0x0003e40000100800 */
[----:B-12---:R-:W-:Y:S05]  /*9830*/  CALL.REL.NOINC `($_ZN7cutlass13device_kernelIN5flash19enable_sm80_to_sm89INS1_16FlashAttnBwdSm80INS1_25CollectiveMainloopBwdSm80ILi2ELi2EN4cute5tupleIJNS5_1CILi64EEENS7_ILi128EEES8_EEENS_10bfloat16_tEfNS_4arch4Sm80ELb1ELb0ELb1ELb0ELb1ELb0ELb0ELb0ELi2ELi2ELi4ELi2ELb1EEENS1_21CollectiveEpilogueBwdISA_SB_SD_Li256ELb0ELb0ELi2EEENS1_25SingleTileBwdLPTSchedulerILb0ELi128ELb1EEEEEEEEEvNT_6ParamsE$_ZZN4cute19as_arithmetic_tupleINS_15ArithmeticTupleIJNS1_IJiiEEEiiiEEEEEDaRKT_ENKUlRKT_E_clIS2_EEDaS9_) ;  /* 0xfffff41000007944 */ /* 0x006fea0003c3ffff */
[----:B------:R2:W5:Y:S01]  /*9840*/  LDL R7, [R1+0x18c] ;  /* 0x00018c0001077983 */ /* 0x0005620000100800 */
[----:B------:R-:W-:-:S03]  /*9850*/  MOV R6, 0x9870 ;  /* 0x0000987000067802 */ /* 0x000fc60000000f00 */
[----:B-12--5:R-:W-:Y:S05]  /*9860*/  CALL.REL.NOINC `($_ZN7cutlass13device_kernelIN5flash19enable_sm80_to_sm89INS1_16FlashAttnBwdSm80INS1_25CollectiveMainloopBwdSm80ILi2ELi2EN4cute5tupleIJNS5_1CILi64EEENS7_ILi128EEES8_EEENS_10bfloat16_tEfNS_4arch4Sm80ELb1ELb0ELb1ELb0ELb1ELb0ELb0ELb0ELi2ELi2ELi4ELi2ELb1EEENS1_21CollectiveEpilogueBwdISA_SB_SD_Li256ELb0ELb0ELi2EEENS1_25SingleTileBwdLPTSchedulerILb0ELi128ELb1EEEEEEEEEvNT_6ParamsE$_ZZN4cute19as_arithmetic_tupleINS_15ArithmeticTupleIJNS1_IJiiEEEiiiEEEEEDaRKT_ENKUlRKT_E_clIiEEDaS9_) ;  /* 0xfffff4f000007944 */ /* 0x026fea0003c3ffff */
[----:B------:R1:W5:Y:S01]  /*9870*/  LDL R7, [R1+0x190] ;  /* 0x0001900001077983 */ /* 0x0003620000100800 */
[----:B------:R-:W-:-:S03]  /*9880*/  MOV R6, 0x98b0 ;  /* 0x000098b000067802 */ /* 0x000fc60000000f00 */
[----:B------:R1:W-:Y:S04]  /*9890*/  STL [R1+0x168], R10 ;  /* 0x0001680a01007387 */ /* 0x0003e80000100800 */
[----:B-1---5:R-:W-:Y:S05]  /*98a0*/  CALL.REL.NOINC `($_ZN7cutlass13device_kernelIN5flash19enable_sm80_to_sm89INS1_16FlashAttnBwdSm80INS1_25CollectiveMainloopBwdSm80ILi2ELi2EN4cute5tupleIJNS5_1CILi64EEENS7_ILi128EEES8_EEENS_10bfloat16_tEfNS_4arch4Sm80ELb1ELb0ELb1ELb0ELb1ELb0ELb0ELb0ELi2ELi2ELi4ELi2ELb1EEENS1_21CollectiveEpilogueBwdISA_SB_SD_Li256ELb0ELb0ELi2EEENS1_25SingleTileBwdLPTSchedulerILb0ELi128ELb1EEEEEEEEEvNT_6ParamsE$_ZZN4cute19as_arithmetic_tupleINS_15ArithmeticTupleIJNS1_IJiiEEEiiiEEEEEDaRKT_ENKUlRKT_E_clIiEEDaS9_) ;  /* 0xfffff4b000007944 */ /* 0x022fea0003c3ffff */
[----:B------:R1:W5:Y:S01]  /*98b0*/  LDL R7, [R1+0x194] ;  /* 0x0001940001077983 */ /* 0x0003620000100800 */
[----:B------:R-:W-:-:S03]  /*98c0*/  MOV R6, 0x98f0 ;  /* 0x000098f000067802 */ /* 0x000fc60000000f00 */
[----:B------:R1:W-:Y:S04]  /*98d0*/  STL [R1+0x160], R10 ;  /* 0x0001600a01007387 */ /* 0x0003e80000100800 */
[----:B-1---5:R-:W-:Y:S05]  /*98e0*/  CALL.REL.NOINC `($_ZN7cutlass13device_kernelIN5flash19enable_sm80_to_sm89INS1_16FlashAttnBwdSm80INS1_25CollectiveMainloopBwdSm80ILi2ELi2EN4cute5tupleIJNS5_1CILi64EEENS7_ILi128EEES8_EEENS_10bfloat16_tEfNS_4arch4Sm80ELb1ELb0ELb1ELb0ELb1ELb0ELb0ELb0ELi2ELi2ELi4ELi2ELb1EEENS1_21CollectiveEpilogueBwdISA_SB_SD_Li256ELb0ELb0ELi2EEENS1_25SingleTileBwdLPTSchedulerILb0ELi128ELb1EEEEEEEEEvNT_6ParamsE$_ZZN4cute19as_arithmetic_tupleINS_15ArithmeticTupleIJNS1_IJiiEEEiiiEEEEEDaRKT_ENKUlRKT_E_clIiEEDaS9_) ;  /* 0xfffff47000007944 */ /* 0x022fea0003c3ffff */
[----:B------:R1:W-:Y:S01]  /*98f0*/  STL [R1+0x164], R10 ;  /* 0x0001640a01007387 */ /* 0x0003e20000100800 */
[----:B------:R-:W-:Y:S01]  /*9900*/  IMAD.MOV.U32 R6, RZ, RZ, R23 ;  /* 0x000000ffff067224 */ /* 0x000fe200078e0017 */
[----:B------:R-:W-:Y:S01]  /*9910*/  MOV R11, R21 ;  /* 0x00000015000b7202 */ /* 0x000fe20000000f00 */
[----:B------:R-:W-:Y:S01]  /*9920*/  IMAD.MOV.U32 R9, RZ, RZ, R22 ;  /* 0x000000ffff097224 */ /* 0x000fe200078e0016 */
[----:B------:R-:W-:Y:S02]  /*9930*/  IADD3 R13, R21, 0x10, RZ ;  /* 0x00000010150d7810 */ /* 0x000fe40007ffe0ff */
[----:B------:R-:W-:Y:S02]  /*9940*/  MOV R16, 0x9960 ;  /* 0x0000996000107802 */ /* 0x000fe40000000f00 */
[----:B-1----:R-:W-:Y:S05]  /*9950*/  CALL.REL.NOINC `($_ZN7cutlass13device_kernelIN5flash19enable_sm80_to_sm89INS1_16FlashAttnBwdSm80INS1_25CollectiveMainloopBwdSm80ILi2ELi2EN4cute5tupleIJNS5_1CILi64EEENS7_ILi128EEES8_EEENS_10bfloat16_tEfNS_4arch4Sm80ELb1ELb0ELb1ELb0ELb1ELb0ELb0ELb0ELi2ELi2ELi4ELi2ELb1EEENS1_21CollectiveEpilogueBwdISA_SB_SD_Li256ELb0ELb0ELi2EEENS1_25SingleTileBwdLPTSchedulerILb0ELi128ELb1EEEEEEEEEvNT_6ParamsE$_ZZN4cute19as_arithmetic_tupleINS_15ArithmeticTupleIJNS1_IJiiEEEiiiEEEEEDaRKT_ENKUlDpRKT_E_clIJS2_iiiEEEDaSA_) ;  /* 0xfffff26000007944 */ /* 0x002fea0003c3ffff */
[----:B-----5:R-:W-:Y:S01]  /*9960*/  IMAD.MOV.U32 R11, RZ, RZ, R6 ;  /* 0x000000ffff0b7224 */ /* 0x020fe200078e0006 */
[----:B------:R-:W-:Y:S01]  /*9970*/  MOV R6, R7 ;  /* 0x0000000700067202 */ /* 0x000fe20000000f00 */
[----:B------:R-:W-:Y:S01]  /*9980*/  IMAD.MOV.U32 R7, RZ, RZ, R8 ;  /* 0x000000ffff077224 */ /* 0x000fe200078e0008 */
[----:B------:R1:W-:Y:S01]  /*9990*/  STL [R1+0x180], R9 ;  /* 0x0001800901007387 */ /* 0x0003e20000100800 */
[----:B------:R-:W-:-:S03]  /*99a0*/  MOV R18, 0x99e0 ;  /* 0x000099e000127802 */ /* 0x000fc60000000f00 */
[----:B------:R1:W-:Y:S04]  /*99b0*/  STL.64 [R1+0x170], R10 ;  /* 0x0001700a01007387 */ /* 0x0003e80000100a00 */
[----:B------:R1:W-:Y:S02]  /*99c0*/  STL.64 [R1+0x178], R6 ;  /* 0x0001780601007387 */ /* 0x0003e40000100a00 */
[----:B-12---:R-:W-:Y:S05]  /*99d0*/  CALL.REL.NOINC `($_ZN7cutlass13device_kernelIN5flash19enable_sm80_to_sm89INS1_16FlashAttnBwdSm80INS1_25CollectiveMainloopBwdSm80ILi2ELi2EN4cute5tupleIJNS5_1CILi64EEENS7_ILi128EEES8_EEENS_10bfloat16_tEfNS_4arch4Sm80ELb1ELb0ELb1ELb0ELb1ELb0ELb0ELb0ELi2ELi2ELi4ELi2ELb1EEENS1_21CollectiveEpilogueBwdISA_SB_SD_Li256ELb0ELb0ELi2EEENS1_25SingleTileBwdLPTSchedulerILb0ELi128ELb1EEEEEEEEEvNT_6ParamsE$_ZZN4cute14transform_leafINS_15ArithmeticTupleIJNS1_IJiiEEEiiiEEENS_8identityEEEDaRKT_OT0_ENKUlRKT_E_clIS2_EEDaSC_) ;  /* 0xfffff07000007944 */ /* 0x006fea0003c3ffff */
[----:B------:R2:W5:Y:S01]  /*99e0*/  LDL R9, [R1+0x178] ;  /* 0x0001780001097983 */ /* 0x0005620000100800 */
[----:B------:R-:W-:-:S03]  /*99f0*/  MOV R8, 0x9a10 ;  /* 0x00009a1000087802 */ /* 0x000fc60000000f00 */
[----:B-12--5:R-:W-:Y:S05]  /*9a00*/  CALL.REL.NOINC `($_ZN7cutlass13device_kernelIN5flash19enable_sm80_to_sm89INS1_16FlashAttnBwdSm80INS1_25CollectiveMainloopBwdSm80ILi2ELi2EN4cute5tupleIJNS5_1CILi64EEENS7_ILi128EEES8_EEENS_10bfloat16_tEfNS_4arch4Sm80ELb1ELb0ELb1ELb0ELb1ELb0ELb0ELb0ELi2ELi2ELi4ELi2ELb1EEENS1_21CollectiveEpilogueBwdISA_SB_SD_Li256ELb0ELb0ELi2EEENS1_25SingleTileBwdLPTSchedulerILb0ELi128ELb1EEEEEEEEEvNT_6ParamsE$_ZZN4cute14transform_leafINS_15ArithmeticTupleIJNS1_IJiiEEEiiiEEENS_8identityEEEDaRKT_OT0_ENKUlRKT_E_clIiEEDaSC_) ;  /* 0xfffff14000007944 */ /* 0x026fea0003c3ffff */
[----:B------:R1:W5:Y:S01]  /*9a10*/  LDL R9, [R1+0x17c] ;  /* 0x00017c0001097983 */ /* 0x0003620000100800 */
[----:B------:R-:W-:-:S03]  /*9a20*/  MOV R8, 0x9a50 ;  /* 0x00009a5000087802 */ /* 0x000fc60000000f00 */
[----:B------:R1:W-:Y:S04]  /*9a30*/  STL [R1+0x168], R10 ;  /* 0x0001680a01007387 */ /* 0x0003e80000100800 */
[----:B-1---5:R-:W-:Y:S05]  /*9a40*/  CALL.REL.NOINC `($_ZN7cutlass13device_kernelIN5flash19enable_sm80_to_sm89INS1_16FlashAttnBwdSm80INS1_25CollectiveMainloopBwdSm80ILi2ELi2EN4cute5tupleIJNS5_1CILi64EEENS7_ILi128EEES8_EEENS_10bfloat16_tEfNS_4arch4Sm80ELb1ELb0ELb1ELb0ELb1ELb0ELb0ELb0ELi2ELi2ELi4ELi2ELb1EEENS1_21CollectiveEpilogueBwdISA_SB_SD_Li256ELb0ELb0ELi2EEENS1_25SingleTileBwdLPTSchedulerILb0ELi128ELb1EEEEEEEEEvNT_6ParamsE$_ZZN4cute14transform_leafINS_15ArithmeticTupleIJNS1_IJiiEEEiiiEEENS_8identityEEEDaRKT_OT0_ENKUlRKT_E_clIiEEDaSC_) ;  /* 0xfffff10000007944 */ /* 0x022fea0003c3ffff */
[----:B------:R1:W5:Y:S01]  /*9a50*/  LDL R9, [R1+0x180] ;  /* 0x0001800001097983 */ /* 0x0003620000100800 */
[----:B------:R-:W-:-:S03]  /*9a60*/  MOV R8, 0x9a90 ;  /* 0x00009a9000087802 */ /* 0x000fc60000000f00 */
[----:B------:R1:W-:Y:S04]  /*9a70*/  STL [R1+0x160], R10 ;  /* 0x0001600a01007387 */ /* 0x0003e80000100800 */
[----:B-1---5:R-:W-:Y:S05]  /*9a80*/  CALL.REL.NOINC `($_ZN7cutlass13device_kernelIN5flash19enable_sm80_to_sm89INS1_16FlashAttnBwdSm80INS1_25CollectiveMainloopBwdSm80ILi2ELi2EN4cute5tupleIJNS5_1CILi64EEENS7_ILi128EEES8_EEENS_10bfloat16_tEfNS_4arch4Sm80ELb1ELb0ELb1ELb0ELb1ELb0ELb0ELb0ELi2ELi2ELi4ELi2ELb1EEENS1_21CollectiveEpilogueBwdISA_SB_SD_Li256ELb0ELb0ELi2EEENS1_25SingleTileBwdLPTSchedulerILb0ELi128ELb1EEEEEEEEEvNT_6ParamsE$_ZZN4cute14transform_leafINS_15ArithmeticTupleIJNS1_IJiiEEEiiiEEENS_8identityEEEDaRKT_OT0_ENKUlRKT_E_clIiEEDaSC_) ;  /* 0xfffff0c000007944 */ /* 0x022fea0003c3ffff */
[----:B------:R1:W-:Y:S01]  /*9a90*/  STL [R1+0x164], R10 ;  /* 0x0001640a01007387 */ /* 0x0003e20000100800 */
[----:B------:R-:W-:Y:S01]  /*9aa0*/  IMAD.MOV.U32 R8, RZ, RZ, R21 ;  /* 0x000000ffff087224 */ /* 0x000fe200078e0015 */
[----:B------:R-:W-:Y:S02]  /*9ab0*/  MOV R21, R22 ;  /* 0x0000001600157202 */ /* 0x000fe40000000f00 */
[----:B------:R-:W-:Y:S02]  /*9ac0*/  MOV R16, 0x9ae0 ;  /* 0x00009ae000107802 */ /* 0x000fe40000000f00 */
[----:B-1----:R-:W-:Y:S05]  /*9ad0*/  CALL.REL.NOINC `($_ZN7cutlass13device_kernelIN5flash19enable_sm80_to_sm89INS1_16FlashAttnBwdSm80INS1_25CollectiveMainloopBwdSm80ILi2ELi2EN4cute5tupleIJNS5_1CILi64EEENS7_ILi128EEES8_EEENS_10bfloat16_tEfNS_4arch4Sm80ELb1ELb0ELb1ELb0ELb1ELb0ELb0ELb0ELi2ELi2ELi4ELi2ELb1EEENS1_21CollectiveEpilogueBwdISA_SB_SD_Li256ELb0ELb0ELi2EEENS1_25SingleTileBwdLPTSchedulerILb0ELi128ELb1EEEEEEEEEvNT_6ParamsE$_ZZN4cute9transformINS_15ArithmeticTupleIJNS1_IJiiEEEiiiEEEZNS_14transform_leafIS3_NS_8identityEEEDaRKT_OT0_EUlRKT_E_EEDaS8_SA_ENKUlDpSD_E_clIJNS_5tupleIJiiEEEiiiEEEDaSF_) ;  /* 0x00000d2000007944 */ /* 0x002fea0003c00000 */
[----:B------:R-:W-:Y:S01]  /*9ae0*/  MOV R21, 0x0 ;  /* 0x0000000000157802 */ /* 0x000fe20000000f00 */
[----:B-----5:R-:W-:Y:S01]  /*9af0*/  IMAD.MOV.U32 R43, RZ, RZ, R6 ;  /* 0x000000ffff2b7224 */ /* 0x020fe200078e0006 */
[----:B------:R-:W-:Y:S01]  /*9b00*/  MOV R41, R8 ;  /* 0x0000000800297202 */ /* 0x000fe20000000f00 */
[----:B------:R-:W-:Y:S01]  /*9b10*/  IMAD.MOV.U32 R42, RZ, RZ, R7 ;  /* 0x000000ffff2a7224 */ /* 0x000fe200078e0007 */
[----:B------:R-:W-:Y:S06]  /*9b20*/  RET.REL.NODEC R20 `(_ZN7cutlass13device_kernelIN5flash19enable_sm80_to_sm89INS1_16FlashAttnBwdSm80INS1_25CollectiveMainloopBwdSm80ILi2ELi2EN4cute5tupleIJNS5_1CILi64EEENS7_ILi128EEES8_EEENS_10bfloat16_tEfNS_4arch4Sm80ELb1ELb0ELb1ELb0ELb1ELb0ELb0ELb0ELi2ELi2ELi4ELi2ELb1EEENS1_21CollectiveEpilogueBwdISA_SB_SD_Li256ELb0ELb0ELi2EEENS1_25SingleTileBwdLPTSchedulerILb0ELi128ELb1EEEEEEEEEvNT_6ParamsE) ;  /* 0xffff64d014007950 */ /* 0x000fec0003c3ffff */
        .type           $_ZN7cutlass13device_kernelIN5flash19enable_sm80_to_sm89INS1_16FlashAttnBwdSm80INS1_25CollectiveMainloopBwdSm80ILi2ELi2EN4cute5tupleIJNS5_1CILi64EEENS7_ILi128EEES8_EEENS_10bfloat16_tEfNS_4arch4Sm80ELb1ELb0ELb1ELb0ELb1ELb0ELb0ELb0ELi2ELi2ELi4ELi2ELb1EEENS1_21CollectiveEpilogueBwdISA_SB_SD_Li256ELb0ELb0ELi2EEENS1_25SingleTileBwdLPTSchedulerILb0ELi128ELb1EEEEEEEEEvNT_6ParamsE$_ZZN4cute7idx2crdINS_5tupleIJiEEENS1_IJNS1_IJNS1_IJNS_1CILi8EEENS3_ILi2EEEEEES5_S5_NS3_ILi4EEEEEEEEEEEDaRKT_RKT0_ENKUlRKT_RKT0_E_clIiS8_EEDaSI_SL_,@function
        .size           $_ZN7cutlass13device_kernelIN5flash19enable_sm80_to_sm89INS1_16FlashAttnBwdSm80INS1_25CollectiveMainloopBwdSm80ILi2ELi2EN4cute5tupleIJNS5_1CILi64EEENS7_ILi128EEES8_EEENS_10bfloat16_tEfNS_4arch4Sm80ELb1ELb0ELb1ELb0ELb1ELb0ELb0ELb0ELi2ELi2ELi4ELi2ELb1EEENS1_21CollectiveEpilogueBwdISA_SB_SD_Li256ELb0ELb0ELi2EEENS1_25SingleTileBwdLPTSchedulerILb0ELi128ELb1EEEEEEEEEvNT_6ParamsE$_ZZN4cute7idx2crdINS_5tupleIJiEEENS1_IJNS1_IJNS1_IJNS_1CILi8EEENS3_ILi2EEEEEES5_S5_NS3_ILi4EEEEEEEEEEEDaRKT_RKT0_ENKUlRKT_RKT0_E_clIiS8_EEDaSI_SL_,($_ZN7cutlass13device_kernelIN5flash19enable_sm80_to_sm89INS1_16FlashAttnBwdSm80INS1_25CollectiveMainloopBwdSm80ILi2ELi2EN4cute5tupleIJNS5_1CILi64EEENS7_ILi128EEES8_EEENS_10bfloat16_tEfNS_4arch4Sm80ELb1ELb0ELb1ELb0ELb1ELb0ELb0ELb0ELi2ELi2ELi4ELi2ELb1EEENS1_21CollectiveEpilogueBwdISA_SB_SD_Li256ELb0ELb0ELi2EEENS1_25SingleTileBwdLPTSchedulerILb0ELi128ELb1EEEEEEEEEvNT_6ParamsE$_ZZN4cute9transformINS_15ArithmeticTupleIJNS1_IJiiEEEiiiEEEZNS_14transform_leafIS3_NS_8identityEEEDaRKT_OT0_EUlRKT_E_EEDaS8_SA_ENKUlDpSD_E_clIJNS_5tupleIJiiEEEiiiEEEDaSF_ - $_ZN7cutlass13device_kernelIN5flash19enable_sm80_to_sm89INS1_16FlashAttnBwdSm80INS1_25CollectiveMainloopBwdSm80ILi2ELi2EN4cute5tupleIJNS5_1CILi64EEENS7_ILi128EEES8_EEENS_10bfloat16_tEfNS_4arch4Sm80ELb1ELb0ELb1ELb0ELb1ELb0ELb0ELb0ELi2ELi2ELi4ELi2ELb1EEENS1_21CollectiveEpilogueBwdISA_SB_SD_Li256ELb0ELb0ELi2EEENS1_25SingleTileBwdLPTSchedulerILb0ELi128ELb1EEEEEEEEEvNT_6ParamsE$_ZZN4cute7idx2crdINS_5tupleIJiEEENS1_IJNS1_IJNS1_IJNS_1CILi8EEENS3_ILi2EEEEEES5_S5_NS3_ILi4EEEEEEEEEEEDaRKT_RKT0_ENKUlRKT_RKT0_E_clIiS8_EEDaSI_SL_)
$_ZN7cutlass13device_kernelIN5flash19enable_sm80_to_sm89INS1_16FlashAttnBwdSm80INS1_25CollectiveMainloopBwdSm80ILi2ELi2EN4cute5tupleIJNS5_1CILi64EEENS7_ILi128EEES8_EEENS_10bfloat16_tEfNS_4arch4Sm80ELb1ELb0ELb1ELb0ELb1ELb0ELb0ELb0ELi2ELi2ELi4ELi2ELb1EEENS1_21CollectiveEpilogueBwdISA_SB_SD_Li256ELb0ELb0ELi2EEENS1_25SingleTileBwdLPTSchedulerILb0ELi128ELb1EEEEEEEEEvNT_6ParamsE$_ZZN4cute7idx2crdINS_5tupleIJiEEENS1_IJNS1_IJNS1_IJNS_1CILi8EEENS3_ILi2EEEEEES5_S5_NS3_ILi4EEEEEEEEEEEDaRKT_RKT0_ENKUlRKT_RKT0_E_clIiS8_EEDaSI_SL_:
        /* <DEDUP_REMOVED lines=73> */
[----:B------:R-:W-:-:S02]  /*9fc0*/  MOV R16, 0xa010 ;  /* 0x0000a01000107802 */ /* 0x000fc40000000f00 */
[----:B------:R-:W-:-:S04]  /*9fd0*/  LEA.HI R10, R38, R7, RZ, 0x1 ;  /* 0x00000007260a7211 */ /* 0x000fc800078f08ff */
[----:B------:R-:W-:-:S05]  /*9fe0*/  LOP3.LUT R10, R10, 0xfffffffe, RZ, 0xc0, !PT ;  /* 0xfffffffe0a0a7812 */ /* 0x000fca00078ec0ff */
[----:B------:R-:W-:Y:S02]  /*9ff0*/  IMAD.IADD R7, R7, 0x1, -R10 ;  /* 0x0000000107077824 */ /* 0x000fe400078e0a0a */
[----:B--2--5:R-:W-:Y:S05]  /*a000*/  CALL.REL.NOINC `($_ZN7cutlass13device_kernelIN5flash19enable_sm80_to_sm89INS1_16FlashAttnBwdSm80INS1_25CollectiveMainloopBwdSm80ILi2ELi2EN4cute5tupleIJNS5_1CILi64EEENS7_ILi128EEES8_EEENS_10bfloat16_tEfNS_4arch4Sm80ELb1ELb0ELb1ELb0ELb1ELb0ELb0ELb0ELi2ELi2ELi4ELi2ELb1EEENS1_21CollectiveEpilogueBwdISA_SB_SD_Li256ELb0ELb0ELi2EEENS1_25SingleTileBwdLPTSchedulerILb0ELi128ELb1EEEEEEEEEvNT_6ParamsE$_ZN4cute5tupleIJiEEC2ERKi) ;  /* 0xffffe71000007944 */ /* 0x024fea0003c3ffff */
        /* <DEDUP_REMOVED lines=19> */
[----:B------:R-:W-:-:S02]  /*a140*/  MOV R16, 0xa160 ;  /* 0x0000a16000107802 */ /* 0x000fc40000000f00 */
[----:B-1---5:R-:W-:Y:S05]  /*a150*/  CALL.REL.NOINC `($_ZN7cutlass13device_kernelIN5flash19enable_sm80_to_sm89INS1_16FlashAttnBwdSm80INS1_25CollectiveMainloopBwdSm80ILi2ELi2EN4cute5tupleIJNS5_1CILi64EEENS7_ILi128EEES8_EEENS_10bfloat16_tEfNS_4arch4Sm80ELb1ELb0ELb1ELb0ELb1ELb0ELb0ELb0ELi2ELi2ELi4ELi2ELb1EEENS1_21CollectiveEpilogueBwdISA_SB_SD_Li256ELb0ELb0ELi2EEENS1_25SingleTileBwdLPTSchedulerILb0ELi128ELb1EEEEEEEEEvNT_6ParamsE$_ZN4cute5tupleIJiEEC2ERKi) ;  /* 0xffffe5c000007944 */ /* 0x022fea0003c3ffff */
[----:B------:R1:W5:Y:S01]  /*a160*/  LDL R7, [R1+0x160] ;  /* 0x0001600001077983 */ /* 0x0003620000100800 */
[----:B------:R-:W-:-:S02]  /*a170*/  MOV R23, R22 ;  /* 0x0000001600177202 */ /* 0x000fc40000000f00 */
[----:B------:R-:W-:Y:S02]  /*a180*/  MOV R18, 0xa1a0 ;  /* 0x0000a1a000127802 */ /* 0x000fe40000000f00 */
[----:B-1---5:R-:W-:Y:S05]  /*a190*/  CALL.REL.NOINC `($_ZN7cutlass13device_kernelIN5flash19enable_sm80_to_sm89INS1_16FlashAttnBwdSm80INS1_25CollectiveMainloopBwdSm80ILi2ELi2EN4cute5tupleIJNS5_1CILi64EEENS7_ILi128EEES8_EEENS_10bfloat16_tEfNS_4arch4Sm80ELb1ELb0ELb1ELb0ELb1ELb0ELb0ELb0ELi2ELi2ELi4ELi2ELb1EEENS1_21CollectiveEpilogueBwdISA_SB_SD_Li256ELb0ELb0ELi2EEENS1_25SingleTileBwdLPTSchedulerILb0ELi128ELb1EEEEEEEEEvNT_6ParamsE$_ZN4cute5tupleIJNS_1CILi0EEES2_iEEC2ERKS2_S5_RKi) ;  /* 0xffffe44000007944 */ /* 0x022fea0003c3ffff */
        /* <DEDUP_REMOVED lines=8> */
[----:B-1---5:R-:W-:Y:S05]  /*a220*/  CALL.REL.NOINC `($_ZN7cutlass13device_kernelIN5flash19enable_sm80_to_sm89INS1_16FlashAttnBwdSm80INS1_25CollectiveMainloopBwdSm80ILi2ELi2EN4cute5tupleIJNS5_1CILi64EEENS7_ILi128EEES8_EEENS_10bfloat16_tEfNS_4arch4Sm80ELb1ELb0ELb1ELb0ELb1ELb0ELb0ELb0ELi2ELi2ELi4ELi2ELb1EEENS1_21CollectiveEpilogueBwdISA_SB_SD_Li256ELb0ELb0ELi2EEENS1_25SingleTileBwdLPTSchedulerILb0ELi128ELb1EEEEEEEEEvNT_6ParamsE$_ZN4cute5tupleIJNS_1CILi0EEES2_S2_iEEC2ERKS2_S5_S5_RKi) ;  /* 0xffffe37000007944 */ /* 0x022fea0003c3ffff */
[----:B------:R2:W5:Y:S01]  /*a230*/  LDL R16, [R1+0x168] ;  /* 0x0001680001107983 */ /* 0x0005620000100800 */
[----:B------:R-:W-:Y:S02]  /*a240*/  MOV R23, R22 ;  /* 0x0000001600177202 */ /* 0x000fe40000000f00 */
[----:B------:R-:W-:-:S02]  /*a250*/  MOV R10, 0xa270 ;  /* 0x0000a270000a7802 */ /* 0x000fc40000000f00 */
[----:B-12--5:R-:W-:Y:S05]  /*a260*/  CALL.REL.NOINC `($_ZN7cutlass13device_kernelIN5flash19enable_sm80_to_sm89INS1_16FlashAttnBwdSm80INS1_25CollectiveMainloopBwdSm80ILi2ELi2EN4cute5tupleIJNS5_1CILi64EEENS7_ILi128EEES8_EEENS_10bfloat16_tEfNS_4arch4Sm80ELb1ELb0ELb1ELb0ELb1ELb0ELb0ELb0ELi2ELi2ELi4ELi2ELb1EEENS1_21CollectiveEpilogueBwdISA_SB_SD_Li256ELb0ELb0ELi2EEENS1_25SingleTileBwdLPTSchedulerILb0ELi128ELb1EEEEEEEEEvNT_6ParamsE$_ZN4cute3eso3ESOILb1ELb0EJNS_1CILi0EEES3_iS3_EEC2ERKS3_S6_RKiS6_) ;  /* 0xffffdb8000007944 */ /* 0x026fea0003c3ffff */
[----:B-1----:R1:W5:Y:S01]  /*a270*/  LDL R13, [R1+0x168] ;  /* 0x00016800010d7983 */ /* 0x0023620000100800 */
[----:B------:R-:W-:-:S02]  /*a280*/  MOV R7, R22 ;  /* 0x0000001600077202 */ /* 0x000fc40000000f00 */
        /* <DEDUP_REMOVED lines=8> */
[----:B------:R-:W-:Y:S02]  /*a310*/  MOV R13, R22 ;  /* 0x00000016000d7202 */ /* 0x000fe40000000f00 */
[----:B------:R-:W-:Y:S02]  /*a320*/  MOV R18, 0xa340 ;  /* 0x0000a34000127802 */ /* 0x000fe40000000f00 */
[----:B-1---5:R-:W-:Y:S05]  /*a330*/  CALL.REL.NOINC `($_ZN7cutlass13device_kernelIN5flash19enable_sm80_to_sm89INS1_16FlashAttnBwdSm80INS1_25CollectiveMainloopBwdSm80ILi2ELi2EN4cute5tupleIJNS5_1CILi64EEENS7_ILi128EEES8_EEENS_10bfloat16_tEfNS_4arch4Sm80ELb1ELb0ELb1ELb0ELb1ELb0ELb0ELb0ELi2ELi2ELi4ELi2ELb1EEENS1_21CollectiveEpilogueBwdISA_SB_SD_Li256ELb0ELb0ELi2EEENS1_25SingleTileBwdLPTSchedulerILb0ELi128ELb1EEEEEEEEEvNT_6ParamsE$_ZN4cute5tupleIJNS_1CILi0EEEiEEC2ERKS2_RKi) ;  /* 0xffffe34000007944 */ /* 0x022fea0003c3ffff */
[----:B------:R1:W5:Y:S01]  /*a340*/  LDL R7, [R1+0x168] ;  /* 0x0001680001077983 */ /* 0x0003620000100800 */
[----:B------:R-:W-:Y:S02]  /*a350*/  MOV R23, R22 ;  /* 0x0000001600177202 */ /* 0x000fe40000000f00 */
[----:B------:R-:W-:-:S02]  /*a360*/  MOV R16, 0xa380 ;  /* 0x0000a38000107802 */ /* 0x000fc40000000f00 */
[----:B-1---5:R-:W-:Y:S05]  /*a370*/  CALL.REL.NOINC `($_ZN7cutlass13device_kernelIN5flash19enable_sm80_to_sm89INS1_16FlashAttnBwdSm80INS1_25CollectiveMainloopBwdSm80ILi2ELi2EN4cute5tupleIJNS5_1CILi64EEENS7_ILi128EEES8_EEENS_10bfloat16_tEfNS_4arch4Sm80ELb1ELb0ELb1ELb0ELb1ELb0ELb0ELb0ELi2ELi2ELi4ELi2ELb1EEENS1_21CollectiveEpilogueBwdISA_SB_SD_Li256ELb0ELb0ELi2EEENS1_25SingleTileBwdLPTSchedulerILb0ELi128ELb1EEEEEEEEEvNT_6ParamsE$_ZN4cute3eso3ESOILb1ELb0EJNS_1CILi0EEEiS3_S3_EEC2ERKS3_RKiS6_S6_) ;  /* 0xffffdbb000007944 */ /* 0x022fea0003c3ffff */
[----:B------:R-:W-:Y:S01]  /*a380*/  STL [R1+0x160], R44 ;  /* 0x0001602c01007387 */ /* 0x000fe20000100800 */
[----:B------:R-:W-:Y:S01]  /*a390*/  IMAD.MOV.U32 R23, RZ, RZ, R22 ;  /* 0x000000ffff177224 */ /* 0x000fe200078e0016 */
[----:B------:R-:W-:-:S02]  /*a3a0*/  MOV R11, R0 ;  /* 0x00000000000b7202 */ /* 0x000fc40000000f00 */
[----:B-1----:R1:W5:Y:S04]  /*a3b0*/  LDL R6, [R1+0x168] ;  /* 0x0001680001067983 */ /* 0x0023680000100800 */
[----:B------:R2:W-:Y:S02]  /*a3c0*/  STL [R1+0x168], R10 ;  /* 0x0001680a01007387 */ /* 0x0005e40000100800 */
[----:B--2---:R-:W-:Y:S02]  /*a3d0*/  MOV R10, 0xa3f0 ;  /* 0x0000a3f0000a7802 */ /* 0x004fe40000000f00 */
[----:B-1---5:R-:W-:Y:S05]  /*a3e0*/  CALL.REL.NOINC `($_ZN7cutlass13device_kernelIN5flash19enable_sm80_to_sm89INS1_16FlashAttnBwdSm80INS1_25CollectiveMainloopBwdSm80ILi2ELi2EN4cute5tupleIJNS5_1CILi64EEENS7_ILi128EEES8_EEENS_10bfloat16_tEfNS_4arch4Sm80ELb1ELb0ELb1ELb0ELb1ELb0ELb0ELb0ELi2ELi2ELi4ELi2ELb1EEENS1_21CollectiveEpilogueBwdISA_SB_SD_Li256ELb0ELb0ELi2EEENS1_25SingleTileBwdLPTSchedulerILb0ELi128ELb1EEEEEEEEEvNT_6ParamsE$_ZZN4cuteplIJNS_1CILi0EEEiEJS2_S2_iiEEEDaRKNS_15ArithmeticTupleIJDpT_EEERKNS3_IJDpT0_EEEENKUlDpRKT_E_clIJS2_iiiEEEDaSH_) ;  /* 0x000007b000007944 */ /* 0x022fea0003c00000 */
[----:B------:R-:W-:Y:S01]  /*a3f0*/  IMAD.MOV.U32 R16, RZ, RZ, R9 ;  /* 0x000000ffff107224 */ /* 0x000fe200078e0009 */
[----:B------:R-:W-:Y:S02]  /*a400*/  MOV R23, R22 ;  /* 0x0000001600177202 */ /* 0x000fe40000000f00 */
[----:B------:R-:W-:Y:S02]  /*a410*/  MOV R10, 0xa430 ;  /* 0x0000a430000a7802 */ /* 0x000fe40000000f00 */
[----:B-1---5:R-:W-:Y:S05]  /*a420*/  CALL.REL.NOINC `($_ZN7cutlass13device_kernelIN5flash19enable_sm80_to_sm89INS1_16FlashAttnBwdSm80INS1_25CollectiveMainloopBwdSm80ILi2ELi2EN4cute5tupleIJNS5_1CILi64EEENS7_ILi128EEES8_EEENS_10bfloat16_tEfNS_4arch4Sm80ELb1ELb0ELb1ELb0ELb1ELb0ELb0ELb0ELi2ELi2ELi4ELi2ELb1EEENS1_21CollectiveEpilogueBwdISA_SB_SD_Li256ELb0ELb0ELi2EEENS1_25SingleTileBwdLPTSchedulerILb0ELi128ELb1EEEEEEEEEvNT_6ParamsE$_ZN4cute3eso3ESOILb0ELb1EJNS_15ArithmeticTupleIJiiEEENS_1CILi0EEES5_S5_EEC2ERKS3_RKS5_SA_SA_) ;  /* 0xffffd6d000007944 */ /* 0x022fea0003c3ffff */
        /* <DEDUP_REMOVED lines=61> */
        .type           $_ZN7cutlass13device_kernelIN5flash19enable_sm80_to_sm89INS1_16FlashAttnBwdSm80INS1_25CollectiveMainloopBwdSm80ILi2ELi2EN4cute5tupleIJNS5_1CILi64EEENS7_ILi128EEES8_EEENS_10bfloat16_tEfNS_4arch4Sm80ELb1ELb0ELb1ELb0ELb1ELb0ELb0ELb0ELi2ELi2ELi4ELi2ELb1EEENS1_21CollectiveEpilogueBwdISA_SB_SD_Li256ELb0ELb0ELi2EEENS1_25SingleTileBwdLPTSchedulerILb0ELi128ELb1EEEEEEEEEvNT_6ParamsE$_ZZN4cute9transformINS_15ArithmeticTupleIJNS1_IJiiEEEiiiEEEZNS_14transform_leafIS3_NS_8identityEEEDaRKT_OT0_EUlRKT_E_EEDaS8_SA_ENKUlDpSD_E_clIJNS_5tupleIJiiEEEiiiEEEDaSF_,@function
        .size           $_ZN7cutlass13device_kernelIN5flash19enable_sm80_to_sm89INS1_16FlashAttnBwdSm80INS1_25CollectiveMainloopBwdSm80ILi2ELi2EN4cute5tupleIJNS5_1CILi64EEENS7_ILi128EEES8_EEENS_10bfloat16_tEfNS_4arch4Sm80ELb1ELb0ELb1ELb0ELb1ELb0ELb0ELb0ELi2ELi2ELi4ELi2ELb1EEENS1_21CollectiveEpilogueBwdISA_SB_SD_Li256ELb0ELb0ELi2EEENS1_25SingleTileBwdLPTSchedulerILb0ELi128ELb1EEEEEEEEEvNT_6ParamsE$_ZZN4cute9transformINS_15ArithmeticTupleIJNS1_IJiiEEEiiiEEEZNS_14transform_leafIS3_NS_8identityEEEDaRKT_OT0_EUlRKT_E_EEDaS8_SA_ENKUlDpSD_E_clIJNS_5tupleIJiiEEEiiiEEEDaSF_,($_ZN7cutlass13device_kernelIN5flash19enable_sm80_to_sm89INS1_16FlashAttnBwdSm80INS1_25CollectiveMainloopBwdSm80ILi2ELi2EN4cute5tupleIJNS5_1CILi64EEENS7_ILi128EEES8_EEENS_10bfloat16_tEfNS_4arch4Sm80ELb1ELb0ELb1ELb0ELb1ELb0ELb0ELb0ELi2ELi2ELi4ELi2ELb1EEENS1_21CollectiveEpilogueBwdISA_SB_SD_Li256ELb0ELb0ELi2EEENS1_25SingleTileBwdLPTSchedulerILb0ELi128ELb1EEEEEEEEEvNT_6ParamsE$_ZZN4cute9transformINS_15ArithmeticTupleIJiiEEEZNS_14transform_leafIS2_RNS_8identityEEEDaRKT_OT0_EUlRKT_E_EEDaS8_SA_ENKUlDpSD_E_clIJiiEEEDaSF_ - $_ZN7cutlass13device_kernelIN5flash19enable_sm80_to_sm89INS1_16FlashAttnBwdSm80INS1_25CollectiveMainloopBwdSm80ILi2ELi2EN4cute5tupleIJNS5_1CILi64EEENS7_ILi128EEES8_EEENS_10bfloat16_tEfNS_4arch4Sm80ELb1ELb0ELb1ELb0ELb1ELb0ELb0ELb0ELi2ELi2ELi4ELi2ELb1EEENS1_21CollectiveEpilogueBwdISA_SB_SD_Li256ELb0ELb0ELi2EEENS1_25SingleTileBwdLPTSchedulerILb0ELi128ELb1EEEEEEEEEvNT_6ParamsE$_ZZN4cute9transformINS_15ArithmeticTupleIJNS1_IJiiEEEiiiEEEZNS_14transform_leafIS3_NS_8identityEEEDaRKT_OT0_EUlRKT_E_EEDaS8_SA_ENKUlDpSD_E_clIJNS_5tupleIJiiEEEiiiEEEDaSF_)
$_ZN7cutlass13device_kernelIN5flash19enable_sm80_to_sm89INS1_16FlashAttnBwdSm80INS1_25CollectiveMainloopBwdSm80ILi2ELi2EN4cute5tupleIJNS5_1CILi64EEENS7_ILi128EEES8_EEENS_10bfloat16_tEfNS_4arch4Sm80ELb1ELb0ELb1ELb0ELb1ELb0ELb0ELb0ELi2ELi2ELi4ELi2ELb1EEENS1_21CollectiveEpilogueBwdISA_SB_SD_Li256ELb0ELb0ELi2EEENS1_25SingleTileBwdLPTSchedulerILb0ELi128ELb1EEEEEEEEEvNT_6ParamsE$_ZZN4cute9transformINS_15ArithmeticTupleIJNS1_IJiiEEEiiiEEEZNS_14transform_leafIS3_NS_8identityEEEDaRKT_OT0_EUlRKT_E_EEDaS8_SA_ENKUlDpSD_E_clIJNS_5tupleIJiiEEEiiiEEEDaSF_:
[----:B------:R-:W-:Y:S02]  /*a800*/  IADD3 R9, R1, 0x19c, RZ ;  /* 0x0000019c01097810 */ /* 0x000fe40007ffe0ff */
[----:B------:R-:W-:-:S02]  /*a810*/  MOV R10, 0xa840 ;  /* 0x0000a840000a7802 */ /* 0x000fc40000000f00 */
[----:B------:R-:W-:Y:S02]  /*a820*/  IADD3 R9, R9, c[0x0][0x20], RZ ;  /* 0x0000080009097a10 */ /* 0x000fe40007ffe0ff */
[----:B------:R-:W-:Y:S05]  /*a830*/  CALL.REL.NOINC `($_ZN7cutlass13device_kernelIN5flash19enable_sm80_to_sm89INS1_16FlashAttnBwdSm80INS1_25CollectiveMainloopBwdSm80ILi2ELi2EN4cute5tupleIJNS5_1CILi64EEENS7_ILi128EEES8_EEENS_10bfloat16_tEfNS_4arch4Sm80ELb1ELb0ELb1ELb0ELb1ELb0ELb0ELb0ELi2ELi2ELi4ELi2ELb1EEENS1_21CollectiveEpilogueBwdISA_SB_SD_Li256ELb0ELb0ELi2EEENS1_25SingleTileBwdLPTSchedulerILb0ELi128ELb1EEEEEEEEEvNT_6ParamsE$_ZN4cute3eso3ESOILb0ELb0EJNS_5tupleIJiiEEEiiiEEC2ERKS3_RKiS8_S8_) ;  /* 0xffffcf9000007944 */ /* 0x000fea0003c3ffff */
[----:B-1----:R1:W5:Y:S04]  /*a840*/  LDL R8, [R1+0x1ac] ;  /* 0x0001ac0001087983 */ /* 0x0023680000100800 */
[----:B------:R1:W5:Y:S04]  /*a850*/  LDL R7, [R1+0x1a4] ;  /* 0x0001a40001077983 */ /* 0x0003680000100800 */
[----:B------:R1:W5:Y:S01]  /*a860*/  LDL R6, [R1+0x19c] ;  /* 0x00019c0001067983 */ /* 0x0003620000100800 */
[----:B------:R-:W-:-:S04]  /*a870*/  MOV R17, 0x0 ;  /* 0x0000000000117802 */ /* 0x000fc80000000f00 */
[----:B------:R-:W-:Y:S05]  /*a880*/  RET.REL.NODEC R16 `(_ZN7cutlass13device_kernelIN5flash19enable_sm80_to_sm89INS1_16FlashAttnBwdSm80INS1_25CollectiveMainloopBwdSm80ILi2ELi2EN4cute5tupleIJNS5_1CILi64EEENS7_ILi128EEES8_EEENS_10bfloat16_tEfNS_4arch4Sm80ELb1ELb0ELb1ELb0ELb1ELb0ELb0ELb0ELi2ELi2ELi4ELi2ELb1EEENS1_21CollectiveEpilogueBwdISA_SB_SD_Li256ELb0ELb0ELi2EEENS1_25SingleTileBwdLPTSchedulerILb0ELi128ELb1EEEEEEEEEvNT_6ParamsE) ;  /* 0xffff577010007950 */ /* 0x000fea0003c3ffff */
        .type           $_ZN7cutlass13device_kernelIN5flash19enable_sm80_to_sm89INS1_16FlashAttnBwdSm80INS1_25CollectiveMainloopBwdSm80ILi2ELi2EN4cute5tupleIJNS5_1CILi64EEENS7_ILi128EEES8_EEENS_10bfloat16_tEfNS_4arch4Sm80ELb1ELb0ELb1ELb0ELb1ELb0ELb0ELb0ELi2ELi2ELi4ELi2ELb1EEENS1_21CollectiveEpilogueBwdISA_SB_SD_Li256ELb0ELb0ELi2EEENS1_25SingleTileBwdLPTSchedulerILb0ELi128ELb1EEEEEEEEEvNT_6ParamsE$_ZZN4cute9transformINS_15ArithmeticTupleIJiiEEEZNS_14transform_leafIS2_RNS_8identityEEEDaRKT_OT0_EUlRKT_E_EEDaS8_SA_ENKUlDpSD_E_clIJiiEEEDaSF_,@function
        .size           $_ZN7cutlass13device_kernelIN5flash19enable_sm80_to_sm89INS1_16FlashAttnBwdSm80INS1_25CollectiveMainloopBwdSm80ILi2ELi2EN4cute5tupleIJNS5_1CILi64EEENS7_ILi128EEES8_EEENS_10bfloat16_tEfNS_4arch4Sm80ELb1ELb0ELb1ELb0ELb1ELb0ELb0ELb0ELi2ELi2ELi4ELi2ELb1EEENS1_21CollectiveEpilogueBwdISA_SB_SD_Li256ELb0ELb0ELi2EEENS1_25SingleTileBwdLPTSchedulerILb0ELi128ELb1EEEEEEEEEvNT_6ParamsE$_ZZN4cute9transformINS_15ArithmeticTupleIJiiEEEZNS_14transform_leafIS2_RNS_8identityEEEDaRKT_OT0_EUlRKT_E_EEDaS8_SA_ENKUlDpSD_E_clIJiiEEEDaSF_,($_ZN7cutlass13device_kernelIN5flash19enable_sm80_to_sm89INS1_16FlashAttnBwdSm80INS1_25CollectiveMainloopBwdSm80ILi2ELi2EN4cute5tupleIJNS5_1CILi64EEENS7_ILi128EEES8_EEENS_10bfloat16_tEfNS_4arch4Sm80ELb1ELb0ELb1ELb0ELb1ELb0ELb0ELb0ELi2ELi2ELi4ELi2ELb1EEENS1_21CollectiveEpilogueBwdISA_SB_SD_Li256ELb0ELb0ELi2EEENS1_25SingleTileBwdLPTSchedulerILb0ELi128ELb1EEEEEEEEEvNT_6ParamsE$_ZZN4cuteplIJNS_15ArithmeticTupleIJiEEEEJNS1_IJNS_1CILi0EEEiEEEEEEDaRKNS1_IJDpT_EEERKNS1_IJDpT0_EEEENKUlDpRKT_E_clIJNS1_IJiiEEEEEEDaSJ_ - $_ZN7cutlass13device_kernelIN5flash19enable_sm80_to_sm89INS1_16FlashAttnBwdSm80INS1_25CollectiveMainloopBwdSm80ILi2ELi2EN4cute5tupleIJNS5_1CILi64EEENS7_ILi128EEES8_EEENS_10bfloat16_tEfNS_4arch4Sm80ELb1ELb0ELb1ELb0ELb1ELb0ELb0ELb0ELi2ELi2ELi4ELi2ELb1EEENS1_21CollectiveEpilogueBwdISA_SB_SD_Li256ELb0ELb0ELi2EEENS1_25SingleTileBwdLPTSchedulerILb0ELi128ELb1EEEEEEEEEvNT_6ParamsE$_ZZN4cute9transformINS_15ArithmeticTupleIJiiEEEZNS_14transform_leafIS2_RNS_8identityEEEDaRKT_OT0_EUlRKT_E_EEDaS8_SA_ENKUlDpSD_E_clIJiiEEEDaSF_)
$_ZN7cutlass13device_kernelIN5flash19enable_sm80_to_sm89INS1_16FlashAttnBwdSm80INS1_25CollectiveMainloopBwdSm80ILi2ELi2EN4cute5tupleIJNS5_1CILi64EEENS7_ILi128EEES8_EEENS_10bfloat16_tEfNS_4arch4Sm80ELb1ELb0ELb1ELb0ELb1ELb0ELb0ELb0ELi2ELi2ELi4ELi2ELb1EEENS1_21CollectiveEpilogueBwdISA_SB_SD_Li256ELb0ELb0ELi2EEENS1_25SingleTileBwdLPTSchedulerILb0ELi128ELb1EEEEEEEEEvNT_6ParamsE$_ZZN4cute9transformINS_15ArithmeticTupleIJiiEEEZNS_14transform_leafIS2_RNS_8identityEEEDaRKT_OT0_EUlRKT_E_EEDaS8_SA_ENKUlDpSD_E_clIJiiEEEDaSF_:
[----:B------:R-:W-:Y:S02]  /*a890*/  IADD3 R7, R1, 0x1a0, RZ ;  /* 0x000001a001077810 */ /* 0x000fe40007ffe0ff */
[----:B------:R-:W-:Y:S02]  /*a8a0*/  MOV R10, 0xa8d0 ;  /* 0x0000a8d0000a7802 */ /* 0x000fe40000000f00 */
[----:B------:R-:W-:Y:S02]  /*a8b0*/  IADD3 R7, R7, c[0x0][0x20], RZ ;  /* 0x0000080007077a10 */ /* 0x000fe40007ffe0ff */
[----:B------:R-:W-:Y:S05]  /*a8c0*/  CALL.REL.NOINC `($_ZN7cutlass13device_kernelIN5flash19enable_sm80_to_sm89INS1_16FlashAttnBwdSm80INS1_25CollectiveMainloopBwdSm80ILi2ELi2EN4cute5tupleIJNS5_1CILi64EEENS7_ILi128EEES8_EEENS_10bfloat16_tEfNS_4arch4Sm80ELb1ELb0ELb1ELb0ELb1ELb0ELb0ELb0ELi2ELi2ELi4ELi2ELb1EEENS1_21CollectiveEpilogueBwdISA_SB_SD_Li256ELb0ELb0ELi2EEENS1_25SingleTileBwdLPTSchedulerILb0ELi128ELb1EEEEEEEEEvNT_6ParamsE$_ZN4cute3eso3ESOILb0ELb0EJiiEEC2ERKiS4_) ;  /* 0xffffd0e000007944 */ /* 0x000fea0003c3ffff */
[----:B-1----:R1:W5:Y:S01]  /*a8d0*/  LDL.64 R6, [R1+0x1a0] ;  /* 0x0001a00001067983 */ /* 0x0023620000100a00 */
[----:B------:R-:W-:-:S04]  /*a8e0*/  MOV R9, 0x0 ;  /* 0x0000000000097802 */ /* 0x000fc80000000f00 */
[----:B------:R-:W-:Y:S05]  /*a8f0*/  RET.REL.NODEC R8 `(_ZN7cutlass13device_kernelIN5flash19enable_sm80_to_sm89INS1_16FlashAttnBwdSm80INS1_25CollectiveMainloopBwdSm80ILi2ELi2EN4cute5tupleIJNS5_1CILi64EEENS7_ILi128EEES8_EEENS_10bfloat16_tEfNS_4arch4Sm80ELb1ELb0ELb1ELb0ELb1ELb0ELb0ELb0ELi2ELi2ELi4ELi2ELb1EEENS1_21CollectiveEpilogueBwdISA_SB_SD_Li256ELb0ELb0ELi2EEENS1_25SingleTileBwdLPTSchedulerILb0ELi128ELb1EEEEEEEEEvNT_6ParamsE) ;  /* 0xffff570008007950 */ /* 0x000fea0003c3ffff */
        .type           $_ZN7cutlass13device_kernelIN5flash19enable_sm80_to_sm89INS1_16FlashAttnBwdSm80INS1_25CollectiveMainloopBwdSm80ILi2ELi2EN4cute5tupleIJNS5_1CILi64EEENS7_ILi128EEES8_EEENS_10bfloat16_tEfNS_4arch4Sm80ELb1ELb0ELb1ELb0ELb1ELb0ELb0ELb0ELi2ELi2ELi4ELi2ELb1EEENS1_21CollectiveEpilogueBwdISA_SB_SD_Li256ELb0ELb0ELi2EEENS1_25SingleTileBwdLPTSchedulerILb0ELi128ELb1EEEEEEEEEvNT_6ParamsE$_ZZN4cuteplIJNS_15ArithmeticTupleIJiEEEEJNS1_IJNS_1CILi0EEEiEEEEEEDaRKNS1_IJDpT_EEERKNS1_IJDpT0_EEEENKUlDpRKT_E_clIJNS1_IJiiEEEEEEDaSJ_,@function
        .size           $_ZN7cutlass13device_kernelIN5flash19enable_sm80_to_sm89INS1_16FlashAttnBwdSm80INS1_25CollectiveMainloopBwdSm80ILi2ELi2EN4cute5tupleIJNS5_1CILi64EEENS7_ILi128EEES8_EEENS_10bfloat16_tEfNS_4arch4Sm80ELb1ELb0ELb1ELb0ELb1ELb0ELb0ELb0ELi2ELi2ELi4ELi2ELb1EEENS1_21CollectiveEpilogueBwdISA_SB_SD_Li256ELb0ELb0ELi2EEENS1_25SingleTileBwdLPTSchedulerILb0ELi128ELb1EEEEEEEEEvNT_6ParamsE$_ZZN4cuteplIJNS_15ArithmeticTupleIJiEEEEJNS1_IJNS_1CILi0EEEiEEEEEEDaRKNS1_IJDpT_EEERKNS1_IJDpT0_EEEENKUlDpRKT_E_clIJNS1_IJiiEEEEEEDaSJ_,($_ZN7cutlass13device_kernelIN5flash19enable_sm80_to_sm89INS1_16FlashAttnBwdSm80INS1_25CollectiveMainloopBwdSm80ILi2ELi2EN4cute5tupleIJNS5_1CILi64EEENS7_ILi128EEES8_EEENS_10bfloat16_tEfNS_4arch4Sm80ELb1ELb0ELb1ELb0ELb1ELb0ELb0ELb0ELi2ELi2ELi4ELi2ELb1EEENS1_21CollectiveEpilogueBwdISA_SB_SD_Li256ELb0ELb0ELi2EEENS1_25SingleTileBwdLPTSchedulerILb0ELi128ELb1EEEEEEEEEvNT_6ParamsE$_ZZN4cuteplIJNS_15ArithmeticTupleIJiiEEEEJNS_1CILi0EEEiiiEEEDaRKNS1_IJDpT_EEERKNS1_IJDpT0_EEEENKUlDpRKT_E_clIJS2_iiiEEEDaSI_ - $_ZN7cutlass13device_kernelIN5flash19enable_sm80_to_sm89INS1_16FlashAttnBwdSm80INS1_25CollectiveMainloopBwdSm80ILi2ELi2EN4cute5tupleIJNS5_1CILi64EEENS7_ILi128EEES8_EEENS_10bfloat16_tEfNS_4arch4Sm80ELb1ELb0ELb1ELb0ELb1ELb0ELb0ELb0ELi2ELi2ELi4ELi2ELb1EEENS1_21CollectiveEpilogueBwdISA_SB_SD_Li256ELb0ELb0ELi2EEENS1_25SingleTileBwdLPTSchedulerILb0ELi128ELb1EEEEEEEEEvNT_6ParamsE$_ZZN4cuteplIJNS_15ArithmeticTupleIJiEEEEJNS1_IJNS_1CILi0EEEiEEEEEEDaRKNS1_IJDpT_EEERKNS1_IJDpT0_EEEENKUlDpRKT_E_clIJNS1_IJiiEEEEEEDaSJ_)
$_ZN7cutlass13device_kernelIN5flash19enable_sm80_to_sm89INS1_16FlashAttnBwdSm80INS1_25CollectiveMainloopBwdSm80ILi2ELi2EN4cute5tupleIJNS5_1CILi64EEENS7_ILi128EEES8_EEENS_10bfloat16_tEfNS_4arch4Sm80ELb1ELb0ELb1ELb0ELb1ELb0ELb0ELb0ELi2ELi2ELi4ELi2ELb1EEENS1_21CollectiveEpilogueBwdISA_SB_SD_Li256ELb0ELb0ELi2EEENS1_25SingleTileBwdLPTSchedulerILb0ELi128ELb1EEEEEEEEEvNT_6ParamsE$_ZZN4cuteplIJNS_15ArithmeticTupleIJiEEEEJNS1_IJNS_1CILi0EEEiEEEEEEDaRKNS1_IJDpT_EEERKNS1_IJDpT0_EEEENKUlDpRKT_E_clIJNS1_IJiiEEEEEEDaSJ_:
[----:B------:R-:W-:Y:S02]  /*a900*/  IADD3 R7, R1, 0x19c, RZ ;  /* 0x0000019c01077810 */ /* 0x000fe40007ffe0ff */
[----:B------:R-:W-:Y:S02]  /*a910*/  MOV R10, 0xa940 ;  /* 0x0000a940000a7802 */ /* 0x000fe40000000f00 */
[----:B------:R-:W-:Y:S02]  /*a920*/  IADD3 R7, R7, c[0x0][0x20], RZ ;  /* 0x0000080007077a10 */ /* 0x000fe40007ffe0ff */
[----:B------:R-:W-:Y:S05]  /*a930*/  CALL.REL.NOINC `($_ZN7cutlass13device_kernelIN5flash19enable_sm80_to_sm89INS1_16FlashAttnBwdSm80INS1_25CollectiveMainloopBwdSm80ILi2ELi2EN4cute5tupleIJNS5_1CILi64EEENS7_ILi128EEES8_EEENS_10bfloat16_tEfNS_4arch4Sm80ELb1ELb0ELb1ELb0ELb1ELb0ELb0ELb0ELi2ELi2ELi4ELi2ELb1EEENS1_21CollectiveEpilogueBwdISA_SB_SD_Li256ELb0ELb0ELi2EEENS1_25SingleTileBwdLPTSchedulerILb0ELi128ELb1EEEEEEEEEvNT_6ParamsE$_ZN4cute5tupleIJNS_15ArithmeticTupleIJiiEEEEEC2ERKS2_) ;  /* 0xffffdbe000007944 */ /* 0x000fea0003c3ffff */
[----:B------:R2:W5:Y:S04]  /*a940*/  LDL R9, [R1+0x1a0] ;  /* 0x0001a00001097983 */ /* 0x0005680000100800 */
[----:B------:R2:W5:Y:S01]  /*a950*/  LDL R8, [R1+0x19c] ;  /* 0x00019c0001087983 */ /* 0x0005620000100800 */
[----:B-1----:R-:W-:-:S04]  /*a960*/  MOV R7, 0x0 ;  /* 0x0000000000077802 */ /* 0x002fc80000000f00 */
[----:B------:R-:W-:Y:S05]  /*a970*/  RET.REL.NODEC R6 `(_ZN7cutlass13device_kernelIN5flash19enable_sm80_to_sm89INS1_16FlashAttnBwdSm80INS1_25CollectiveMainloopBwdSm80ILi2ELi2EN4cute5tupleIJNS5_1CILi64EEENS7_ILi128EEES8_EEENS_10bfloat16_tEfNS_4arch4Sm80ELb1ELb0ELb1ELb0ELb1ELb0ELb0ELb0ELi2ELi2ELi4ELi2ELb1EEENS1_21CollectiveEpilogueBwdISA_SB_SD_Li256ELb0ELb0ELi2EEENS1_25SingleTileBwdLPTSchedulerILb0ELi128ELb1EEEEEEEEEvNT_6ParamsE) ;  /* 0xffff568006007950 */ /* 0x000fea0003c3ffff */
        .type           $_ZN7cutlass13device_kernelIN5flash19enable_sm80_to_sm89INS1_16FlashAttnBwdSm80INS1_25CollectiveMainloopBwdSm80ILi2ELi2EN4cute5tupleIJNS5_1CILi64EEENS7_ILi128EEES8_EEENS_10bfloat16_tEfNS_4arch4Sm80ELb1ELb0ELb1ELb0ELb1ELb0ELb0ELb0ELi2ELi2ELi4ELi2ELb1EEENS1_21CollectiveEpilogueBwdISA_SB_SD_Li256ELb0ELb0ELi2EEENS1_25SingleTileBwdLPTSchedulerILb0ELi128ELb1EEEEEEEEEvNT_6ParamsE$_ZZN4cuteplIJNS_15ArithmeticTupleIJiiEEEEJNS_1CILi0EEEiiiEEEDaRKNS1_IJDpT_EEERKNS1_IJDpT0_EEEENKUlDpRKT_E_clIJS2_iiiEEEDaSI_,@function
        .size           $_ZN7cutlass13device_kernelIN5flash19enable_sm80_to_sm89INS1_16FlashAttnBwdSm80INS1_25CollectiveMainloopBwdSm80ILi2ELi2EN4cute5tupleIJNS5_1CILi64EEENS7_ILi128EEES8_EEENS_10bfloat16_tEfNS_4arch4Sm80ELb1ELb0ELb1ELb0ELb1ELb0ELb0ELb0ELi2ELi2ELi4ELi2ELb1EEENS1_21CollectiveEpilogueBwdISA_SB_SD_Li256ELb0ELb0ELi2EEENS1_25SingleTileBwdLPTSchedulerILb0ELi128ELb1EEEEEEEEEvNT_6ParamsE$_ZZN4cuteplIJNS_15ArithmeticTupleIJiiEEEEJNS_1CILi0EEEiiiEEEDaRKNS1_IJDpT_EEERKNS1_IJDpT0_EEEENKUlDpRKT_E_clIJS2_iiiEEEDaSI_,($_ZN7cutlass13device_kernelIN5flash19enable_sm80_to_sm89INS1_16FlashAttnBwdSm80INS1_25CollectiveMainloopBwdSm80ILi2ELi2EN4cute5tupleIJNS5_1CILi64EEENS7_ILi128EEES8_EEENS_10bfloat16_tEfNS_4arch4Sm80ELb1ELb0ELb1ELb0ELb1ELb0ELb0ELb0ELi2ELi2ELi4ELi2ELb1EEENS1_21CollectiveEpilogueBwdISA_SB_SD_Li256ELb0ELb0ELi2EEENS1_25SingleTileBwdLPTSchedulerILb0ELi128ELb1EEEEEEEEEvNT_6ParamsE$_ZZN4cuteplIJNS_1CILi0EEES2_EJiEEEDaRKNS_15ArithmeticTupleIJDpT_EEERKNS3_IJDpT0_EEEENKUlDpRKT_E_clIJiS2_EEEDaSH_ - $_ZN7cutlass13device_kernelIN5flash19enable_sm80_to_sm89INS1_16FlashAttnBwdSm80INS1_25CollectiveMainloopBwdSm80ILi2ELi2EN4cute5tupleIJNS5_1CILi64EEENS7_ILi128EEES8_EEENS_10bfloat16_tEfNS_4arch4Sm80ELb1ELb0ELb1ELb0ELb1ELb0ELb0ELb0ELi2ELi2ELi4ELi2ELb1EEENS1_21CollectiveEpilogueBwdISA_SB_SD_Li256ELb0ELb0ELi2EEENS1_25SingleTileBwdLPTSchedulerILb0ELi128ELb1EEEEEEEEEvNT_6ParamsE$_ZZN4cuteplIJNS_15ArithmeticTupleIJiiEEEEJNS_1CILi0EEEiiiEEEDaRKNS1_IJDpT_EEERKNS1_IJDpT0_EEEENKUlDpRKT_E_clIJS2_iiiEEEDaSI_)
$_ZN7cutlass13device_kernelIN5flash19enable_sm80_to_sm89INS1_16FlashAttnBwdSm80INS1_25CollectiveMainloopBwdSm80ILi2ELi2EN4cute5tupleIJNS5_1CILi64EEENS7_ILi128EEES8_EEENS_10bfloat16_tEfNS_4arch4Sm80ELb1ELb0ELb1ELb0ELb1ELb0ELb0ELb0ELi2ELi2ELi4ELi2ELb1EEENS1_21CollectiveEpilogueBwdISA_SB_SD_Li256ELb0ELb0ELi2EEENS1_25SingleTileBwdLPTSchedulerILb0ELi128ELb1EEEEEEEEEvNT_6ParamsE$_ZZN4cuteplIJNS_15ArithmeticTupleIJiiEEEEJNS_1CILi0EEEiiiEEEDaRKNS1_IJDpT_EEERKNS1_IJDpT0_EEEENKUlDpRKT_E_clIJS2_iiiEEEDaSI_:
[----:B------:R-:W-:Y:S01]  /*a980*/  IADD3 R7, R1, 0x19c, RZ ;  /* 0x0000019c01077810 */ /* 0x000fe20007ffe0ff */
[----:B------:R-:W-:Y:S01]  /*a990*/  IMAD.MOV.U32 R70, RZ, RZ, R9 ;  /* 0x000000ffff467224 */ /* 0x000fe200078e0009 */
[----:B------:R-:W-:Y:S01]  /*a9a0*/  MOV R44, 0xa9f0 ;  /* 0x0000a9f0002c7802 */ /* 0x000fe20000000f00 */
[----:B------:R-:W-:Y:S01]  /*a9b0*/  IMAD.MOV.U32 R6, RZ, RZ, R23 ;  /* 0x000000ffff067224 */ /* 0x000fe200078e0017 */
[----:B------:R-:W-:Y:S01]  /*a9c0*/  IADD3 R7, R7, c[0x0][0x20], RZ ;  /* 0x0000080007077a10 */ /* 0x000fe20007ffe0ff */
[----:B------:R-:W-:Y:S02]  /*a9d0*/  IMAD.MOV.U32 R9, RZ, RZ, R16 ;  /* 0x000000ffff097224 */ /* 0x000fe400078e0010 */
[----:B------:R-:W-:Y:S05]  /*a9e0*/  CALL.REL.NOINC `($_ZN7cutlass13device_kernelIN5flash19enable_sm80_to_sm89INS1_16FlashAttnBwdSm80INS1_25CollectiveMainloopBwdSm80ILi2ELi2EN4cute5tupleIJNS5_1CILi64EEENS7_ILi128EEES8_EEENS_10bfloat16_tEfNS_4arch4Sm80ELb1ELb0ELb1ELb0ELb1ELb0ELb0ELb0ELi2ELi2ELi4ELi2ELb1EEENS1_21CollectiveEpilogueBwdISA_SB_SD_Li256ELb0ELb0ELi2EEENS1_25SingleTileBwdLPTSchedulerILb0ELi128ELb1EEEEEEEEEvNT_6ParamsE$_ZN4cute5tupleIJNS_15ArithmeticTupleIJiiEEEiiiEEC2ERKS2_RKiS7_S7_) ;  /* 0xffffdb7000007944 */ /* 0x000fea0003c3ffff */
[----:B------:R2:W5:Y:S04]  /*a9f0*/  LDL R16, [R1+0x19c] ;  /* 0x00019c0001107983 */ /* 0x0005680000100800 */
[----:B-1----:R2:W5:Y:S04]  /*aa00*/  LDL.64 R8, [R1+0x1a8] ;  /* 0x0001a80001087983 */ /* 0x0025680000100a00 */
[----:B------:R2:W5:Y:S01]  /*aa10*/  LDL.64 R6, [R1+0x1a0] ;  /* 0x0001a00001067983 */ /* 0x0005620000100a00 */
[----:B------:R-:W-:-:S04]  /*aa20*/  MOV R11, 0x0 ;  /* 0x00000000000b7802 */ /* 0x000fc80000000f00 */
[----:B------:R-:W-:Y:S05]  /*aa30*/  RET.REL.NODEC R10 `(_ZN7cutlass13device_kernelIN5flash19enable_sm80_to_sm89INS1_16FlashAttnBwdSm80INS1_25CollectiveMainloopBwdSm80ILi2ELi2EN4cute5tupleIJNS5_1CILi64EEENS7_ILi128EEES8_EEENS_10bfloat16_tEfNS_4arch4Sm80ELb1ELb0ELb1ELb0ELb1ELb0ELb0ELb0ELi2ELi2ELi4ELi2ELb1EEENS1_21CollectiveEpilogueBwdISA_SB_SD_Li256ELb0ELb0ELi2EEENS1_25SingleTileBwdLPTSchedulerILb0ELi128ELb1EEEEEEEEEvNT_6ParamsE) ;  /* 0xffff55c00a007950 */ /* 0x000fea0003c3ffff */
        .type           $_ZN7cutlass13device_kernelIN5flash19enable_sm80_to_sm89INS1_16FlashAttnBwdSm80INS1_25CollectiveMainloopBwdSm80ILi2ELi2EN4cute5tupleIJNS5_1CILi64EEENS7_ILi128EEES8_EEENS_10bfloat16_tEfNS_4arch4Sm80ELb1ELb0ELb1ELb0ELb1ELb0ELb0ELb0ELi2ELi2ELi4ELi2ELb1EEENS1_21CollectiveEpilogueBwdISA_SB_SD_Li256ELb0ELb0ELi2EEENS1_25SingleTileBwdLPTSchedulerILb0ELi128ELb1EEEEEEEEEvNT_6ParamsE$_ZZN4cuteplIJNS_1CILi0EEES2_EJiEEEDaRKNS_15ArithmeticTupleIJDpT_EEERKNS3_IJDpT0_EEEENKUlDpRKT_E_clIJiS2_EEEDaSH_,@function
        .size           $_ZN7cutlass13device_kernelIN5flash19enable_sm80_to_sm89INS1_16FlashAttnBwdSm80INS1_25CollectiveMainloopBwdSm80ILi2ELi2EN4cute5tupleIJNS5_1CILi64EEENS7_ILi128EEES8_EEENS_10bfloat16_tEfNS_4arch4Sm80ELb1ELb0ELb1ELb0ELb1ELb0ELb0ELb0ELi2ELi2ELi4ELi2ELb1EEENS1_21CollectiveEpilogueBwdISA_SB_SD_Li256ELb0ELb0ELi2EEENS1_25SingleTileBwdLPTSchedulerILb0ELi128ELb1EEEEEEEEEvNT_6ParamsE$_ZZN4cuteplIJNS_1CILi0EEES2_EJiEEEDaRKNS_15ArithmeticTupleIJDpT_EEERKNS3_IJDpT0_EEEENKUlDpRKT_E_clIJiS2_EEEDaSH_,($_ZN7cutlass13device_kernelIN5flash19enable_sm80_to_sm89INS1_16FlashAttnBwdSm80INS1_25CollectiveMainloopBwdSm80ILi2ELi2EN4cute5tupleIJNS5_1CILi64EEENS7_ILi128EEES8_EEENS_10bfloat16_tEfNS_4arch4Sm80ELb1ELb0ELb1ELb0ELb1ELb0ELb0ELb0ELi2ELi2ELi4ELi2ELb1EEENS1_21CollectiveEpilogueBwdISA_SB_SD_Li256ELb0ELb0ELi2EEENS1_25SingleTileBwdLPTSchedulerILb0ELi128ELb1EEEEEEEEEvNT_6ParamsE$_ZZN4cuteplIJNS_1CILi0EEES2_EJiS2_EEEDaRKNS_15ArithmeticTupleIJDpT_EEERKNS3_IJDpT0_EEEENKUlDpRKT_E_clIJiS2_EEEDaSH_ - $_ZN7cutlass13device_kernelIN5flash19enable_sm80_to_sm89INS1_16FlashAttnBwdSm80INS1_25CollectiveMainloopBwdSm80ILi2ELi2EN4cute5tupleIJNS5_1CILi64EEENS7_ILi128EEES8_EEENS_10bfloat16_tEfNS_4arch4Sm80ELb1ELb0ELb1ELb0ELb1ELb0ELb0ELb0ELi2ELi2ELi4ELi2ELb1EEENS1_21CollectiveEpilogueBwdISA_SB_SD_Li256ELb0ELb0ELi2EEENS1_25SingleTileBwdLPTSchedulerILb0ELi128ELb1EEEEEEEEEvNT_6ParamsE$_ZZN4cuteplIJNS_1CILi0EEES2_EJiEEEDaRKNS_15ArithmeticTupleIJDpT_EEERKNS3_IJDpT0_EEEENKUlDpRKT_E_clIJiS2_EEEDaSH_)
$_ZN7cutlass13device_kernelIN5flash19enable_sm80_to_sm89INS1_16FlashAttnBwdSm80INS1_25CollectiveMainloopBwdSm80ILi2ELi2EN4cute5tupleIJNS5_1CILi64EEENS7_ILi128EEES8_EEENS_10bfloat16_tEfNS_4arch4Sm80ELb1ELb0ELb1ELb0ELb1ELb0ELb0ELb0ELi2ELi2ELi4ELi2ELb1EEENS1_21CollectiveEpilogueBwdISA_SB_SD_Li256ELb0ELb0ELi2EEENS1_25SingleTileBwdLPTSchedulerILb0ELi128ELb1EEEEEEEEEvNT_6ParamsE$_ZZN4cuteplIJNS_1CILi0EEES2_EJiEEEDaRKNS_15ArithmeticTupleIJDpT_EEERKNS3_IJDpT0_EEEENKUlDpRKT_E_clIJiS2_EEEDaSH_:
[----:B------:R-:W-:Y:S02]  /*aa40*/  IADD3 R6, R1, 0x188, RZ ;  /* 0x0000018801067810 */ /* 0x000fe40007ffe0ff */
[----:B------:R-:W-:Y:S02]  /*aa50*/  MOV R16, 0xaa80 ;  /* 0x0000aa8000107802 */ /* 0x000fe40000000f00 */
[----:B------:R-:W-:Y:S02]  /*aa60*/  IADD3 R6, R6, c[0x0][0x20], RZ ;  /* 0x0000080006067a10 */ /* 0x000fe40007ffe0ff */
[----:B------:R-:W-:Y:S05]  /*aa70*/  CALL.REL.NOINC `($_ZN7cutlass13device_kernelIN5flash19enable_sm80_to_sm89INS1_16FlashAttnBwdSm80INS1_25CollectiveMainloopBwdSm80ILi2ELi2EN4cute5tupleIJNS5_1CILi64EEENS7_ILi128EEES8_EEENS_10bfloat16_tEfNS_4arch4Sm80ELb1ELb0ELb1ELb0ELb1ELb0ELb0ELb0ELi2ELi2ELi4ELi2ELb1EEENS1_21CollectiveEpilogueBwdISA_SB_SD_Li256ELb0ELb0ELi2EEENS1_25SingleTileBwdLPTSchedulerILb0ELi128ELb1EEEEEEEEEvNT_6ParamsE$_ZN4cute5tupleIJiNS_1CILi0EEEEEC2ERKiRKS2_) ;  /* 0xffffdcf000007944 */ /* 0x000fea0003c3ffff */
[----:B------:R1:W5:Y:S01]  /*aa80*/  LDL R7, [R1+0x188] ;  /* 0x0001880001077983 */ /* 0x0003620000100800 */
[----:B------:R-:W-:-:S04]  /*aa90*/  MOV R11, 0x0 ;  /* 0x00000000000b7802 */ /* 0x000fc80000000f00 */
[----:B------:R-:W-:Y:S05]  /*aaa0*/  RET.REL.NODEC R10 `(_ZN7cutlass13device_kernelIN5flash19enable_sm80_to_sm89INS1_16FlashAttnBwdSm80INS1_25CollectiveMainloopBwdSm80ILi2ELi2EN4cute5tupleIJNS5_1CILi64EEENS7_ILi128EEES8_EEENS_10bfloat16_tEfNS_4arch4Sm80ELb1ELb0ELb1ELb0ELb1ELb0ELb0ELb0ELi2ELi2ELi4ELi2ELb1EEENS1_21CollectiveEpilogueBwdISA_SB_SD_Li256ELb0ELb0ELi2EEENS1_25SingleTileBwdLPTSchedulerILb0ELi128ELb1EEEEEEEEEvNT_6ParamsE) ;  /* 0xffff55500a007950 */ /* 0x000fea0003c3ffff */
        .type           $_ZN7cutlass13device_kernelIN5flash19enable_sm80_to_sm89INS1_16FlashAttnBwdSm80INS1_25CollectiveMainloopBwdSm80ILi2ELi2EN4cute5tupleIJNS5_1CILi64EEENS7_ILi128EEES8_EEENS_10bfloat16_tEfNS_4arch4Sm80ELb1ELb0ELb1ELb0ELb1ELb0ELb0ELb0ELi2ELi2ELi4ELi2ELb1EEENS1_21CollectiveEpilogueBwdISA_SB_SD_Li256ELb0ELb0ELi2EEENS1_25SingleTileBwdLPTSchedulerILb0ELi128ELb1EEEEEEEEEvNT_6ParamsE$_ZZN4cuteplIJNS_1CILi0EEES2_EJiS2_EEEDaRKNS_15ArithmeticTupleIJDpT_EEERKNS3_IJDpT0_EEEENKUlDpRKT_E_clIJiS2_EEEDaSH_,@function
        .size           $_ZN7cutlass13device_kernelIN5flash19enable_sm80_to_sm89INS1_16FlashAttnBwdSm80INS1_25CollectiveMainloopBwdSm80ILi2ELi2EN4cute5tupleIJNS5_1CILi64EEENS7_ILi128EEES8_EEENS_10bfloat16_tEfNS_4arch4Sm80ELb1ELb0ELb1ELb0ELb1ELb0ELb0ELb0ELi2ELi2ELi4ELi2ELb1EEENS1_21CollectiveEpilogueBwdISA_SB_SD_Li256ELb0ELb0ELi2EEENS1_25SingleTileBwdLPTSchedulerILb0ELi128ELb1EEEEEEEEEvNT_6ParamsE$_ZZN4cuteplIJNS_1CILi0EEES2_EJiS2_EEEDaRKNS_15ArithmeticTupleIJDpT_EEERKNS3_IJDpT0_EEEENKUlDpRKT_E_clIJiS2_EEEDaSH_,($_ZN7cutlass13device_kernelIN5flash19enable_sm80_to_sm89INS1_16FlashAttnBwdSm80INS1_25CollectiveMainloopBwdSm80ILi2ELi2EN4cute5tupleIJNS5_1CILi64EEENS7_ILi128EEES8_EEENS_10bfloat16_tEfNS_4arch4Sm80ELb1ELb0ELb1ELb0ELb1ELb0ELb0ELb0ELi2ELi2ELi4ELi2ELb1EEENS1_21CollectiveEpilogueBwdISA_SB_SD_Li256ELb0ELb0ELi2EEENS1_25SingleTileBwdLPTSchedulerILb0ELi128ELb1EEEEEEEEEvNT_6ParamsE$_ZZN4cuteplIJNS_1CILi0EEES2_iEJS2_S2_S2_iEEEDaRKNS_15ArithmeticTupleIJDpT_EEERKNS3_IJDpT0_EEEENKUlDpRKT_E_clIJS2_S2_iiEEEDaSH_ - $_ZN7cutlass13device_kernelIN5flash19enable_sm80_to_sm89INS1_16FlashAttnBwdSm80INS1_25CollectiveMainloopBwdSm80ILi2ELi2EN4cute5tupleIJNS5_1CILi64EEENS7_ILi128EEES8_EEENS_10bfloat16_tEfNS_4arch4Sm80ELb1ELb0ELb1ELb0ELb1ELb0ELb0ELb0ELi2ELi2ELi4ELi2ELb1EEENS1_21CollectiveEpilogueBwdISA_SB_SD_Li256ELb0ELb0ELi2EEENS1_25SingleTileBwdLPTSchedulerILb0ELi128ELb1EEEEEEEEEvNT_6ParamsE$_ZZN4cuteplIJNS_1CILi0EEES2_EJiS2_EEEDaRKNS_15ArithmeticTupleIJDpT_EEERKNS3_IJDpT0_EEEENKUlDpRKT_E_clIJiS2_EEEDaSH_)
$_ZN7cutlass13device_kernelIN5flash19enable_sm80_to_sm89INS1_16FlashAttnBwdSm80INS1_25CollectiveMainloopBwdSm80ILi2ELi2EN4cute5tupleIJNS5_1CILi64EEENS7_ILi128EEES8_EEENS_10bfloat16_tEfNS_4arch4Sm80ELb1ELb0ELb1ELb0ELb1ELb0ELb0ELb0ELi2ELi2ELi4ELi2ELb1EEENS1_21CollectiveEpilogueBwdISA_SB_SD_Li256ELb0ELb0ELi2EEENS1_25SingleTileBwdLPTSchedulerILb0ELi128ELb1EEEEEEEEEvNT_6ParamsE$_ZZN4cuteplIJNS_1CILi0EEES2_EJiS2_EEEDaRKNS_15ArithmeticTupleIJDpT_EEERKNS3_IJDpT0_EEEENKUlDpRKT_E_clIJiS2_EEEDaSH_:
[----:B------:R-:W-:Y:S02]  /*aab0*/  IADD3 R6, R1, 0x188, RZ ;  /* 0x0000018801067810 */ /* 0x000fe40007ffe0ff */
[----:B------:R-:W-:Y:S02]  /*aac0*/  MOV R16, 0xaaf0 ;  /* 0x0000aaf000107802 */ /* 0x000fe40000000f00 */
[----:B------:R-:W-:Y:S02]  /*aad0*/  IADD3 R6, R6, c[0x0][0x20], RZ ;  /* 0x0000080006067a10 */ /* 0x000fe40007ffe0ff */
[----:B------:R-:W-:Y:S05]  /*aae0*/  CALL.REL.NOINC `($_ZN7cutlass13device_kernelIN5flash19enable_sm80_to_sm89INS1_16FlashAttnBwdSm80INS1_25CollectiveMainloopBwdSm80ILi2ELi2EN4cute5tupleIJNS5_1CILi64EEENS7_ILi128EEES8_EEENS_10bfloat16_tEfNS_4arch4Sm80ELb1ELb0ELb1ELb0ELb1ELb0ELb0ELb0ELi2ELi2ELi4ELi2ELb1EEENS1_21CollectiveEpilogueBwdISA_SB_SD_Li256ELb0ELb0ELi2EEENS1_25SingleTileBwdLPTSchedulerILb0ELi128ELb1EEEEEEEEEvNT_6ParamsE$_ZN4cute5tupleIJiNS_1CILi0EEEEEC2ERKiRKS2_) ;  /* 0xffffdc8000007944 */ /* 0x000fea0003c3ffff */
[----:B------:R1:W5:Y:S01]  /*aaf0*/  LDL R204, [R1+0x188] ;  /* 0x0001880001cc7983 */ /* 0x0003620000100800 */
[----:B------:R-:W-:-:S04]  /*ab00*/  MOV R11, 0x0 ;  /* 0x00000000000b7802 */ /* 0x000fc80000000f00 */
[----:B------:R-:W-:Y:S05]  /*ab10*/  RET.REL.NODEC R10 `(_ZN7cutlass13device_kernelIN5flash19enable_sm80_to_sm89INS1_16FlashAttnBwdSm80INS1_25CollectiveMainloopBwdSm80ILi2ELi2EN4cute5tupleIJNS5_1CILi64EEENS7_ILi128EEES8_EEENS_10bfloat16_tEfNS_4arch4Sm80ELb1ELb0ELb1ELb0ELb1ELb0ELb0ELb0ELi2ELi2ELi4ELi2ELb1EEENS1_21CollectiveEpilogueBwdISA_SB_SD_Li256ELb0ELb0ELi2EEENS1_25SingleTileBwdLPTSchedulerILb0ELi128ELb1EEEEEEEEEvNT_6ParamsE) ;  /* 0xffff54e00a007950 */ /* 0x000fea0003c3ffff */
        .type           $_ZN7cutlass13device_kernelIN5flash19enable_sm80_to_sm89INS1_16FlashAttnBwdSm80INS1_25CollectiveMainloopBwdSm80ILi2ELi2EN4cute5tupleIJNS5_1CILi64EEENS7_ILi128EEES8_EEENS_10bfloat16_tEfNS_4arch4Sm80ELb1ELb0ELb1ELb0ELb1ELb0ELb0ELb0ELi2ELi2ELi4ELi2ELb1EEENS1_21CollectiveEpilogueBwdISA_SB_SD_Li256ELb0ELb0ELi2EEENS1_25SingleTileBwdLPTSchedulerILb0ELi128ELb1EEEEEEEEEvNT_6ParamsE$_ZZN4cuteplIJNS_1CILi0EEES2_iEJS2_S2_S2_iEEEDaRKNS_15ArithmeticTupleIJDpT_EEERKNS3_IJDpT0_EEEENKUlDpRKT_E_clIJS2_S2_iiEEEDaSH_,@function
        .size           $_ZN7cutlass13device_kernelIN5flash19enable_sm80_to_sm89INS1_16FlashAttnBwdSm80INS1_25CollectiveMainloopBwdSm80ILi2ELi2EN4cute5tupleIJNS5_1CILi64EEENS7_ILi128EEES8_EEENS_10bfloat16_tEfNS_4arch4Sm80ELb1ELb0ELb1ELb0ELb1ELb0ELb0ELb0ELi2ELi2ELi4ELi2ELb1EEENS1_21CollectiveEpilogueBwdISA_SB_SD_Li256ELb0ELb0ELi2EEENS1_25SingleTileBwdLPTSchedulerILb0ELi128ELb1EEEEEEEEEvNT_6ParamsE$_ZZN4cuteplIJNS_1CILi0EEES2_iEJS2_S2_S2_iEEEDaRKNS_15ArithmeticTupleIJDpT_EEERKNS3_IJDpT0_EEEENKUlDpRKT_E_clIJS2_S2_iiEEEDaSH_,($_ZN7cutlass13device_kernelIN5flash19enable_sm80_to_sm89INS1_16FlashAttnBwdSm80INS1_25CollectiveMainloopBwdSm80ILi2ELi2EN4cute5tupleIJNS5_1CILi64EEENS7_ILi128EEES8_EEENS_10bfloat16_tEfNS_4arch4Sm80ELb1ELb0ELb1ELb0ELb1ELb0ELb0ELb0ELi2ELi2ELi4ELi2ELb1EEENS1_21CollectiveEpilogueBwdISA_SB_SD_Li256ELb0ELb0ELi2EEENS1_25SingleTileBwdLPTSchedulerILb0ELi128ELb1EEEEEEEEEvNT_6ParamsE$_ZZN4cuteplIJNS_1CILi0EEEiEJS2_S2_iiEEEDaRKNS_15ArithmeticTupleIJDpT_EEERKNS3_IJDpT0_EEEENKUlDpRKT_E_clIJS2_iiiEEEDaSH_ - $_ZN7cutlass13device_kernelIN5flash19enable_sm80_to_sm89INS1_16FlashAttnBwdSm80INS1_25CollectiveMainloopBwdSm80ILi2ELi2EN4cute5tupleIJNS5_1CILi64EEENS7_ILi128EEES8_EEENS_10bfloat16_tEfNS_4arch4Sm80ELb1ELb0ELb1ELb0ELb1ELb0ELb0ELb0ELi2ELi2ELi4ELi2ELb1EEENS1_21CollectiveEpilogueBwdISA_SB_SD_Li256ELb0ELb0ELi2EEENS1_25SingleTileBwdLPTSchedulerILb0ELi128ELb1EEEEEEEEEvNT_6ParamsE$_ZZN4cuteplIJNS_1CILi0EEES2_iEJS2_S2_S2_iEEEDaRKNS_15ArithmeticTupleIJDpT_EEERKNS3_IJDpT0_EEEENKUlDpRKT_E_clIJS2_S2_iiEEEDaSH_)
$_ZN7cutlass13device_kernelIN5flash19enable_sm80_to_sm89INS1_16FlashAttnBwdSm80INS1_25CollectiveMainloopBwdSm80ILi2ELi2EN4cute5tupleIJNS5_1CILi64EEENS7_ILi128EEES8_EEENS_10bfloat16_tEfNS_4arch4Sm80ELb1ELb0ELb1ELb0ELb1ELb0ELb0ELb0ELi2ELi2ELi4ELi2ELb1EEENS1_21CollectiveEpilogueBwdISA_SB_SD_Li256ELb0ELb0ELi2EEENS1_25SingleTileBwdLPTSchedulerILb0ELi128ELb1EEEEEEEEEvNT_6ParamsE$_ZZN4cuteplIJNS_1CILi0EEES2_iEJS2_S2_S2_iEEEDaRKNS_15ArithmeticTupleIJDpT_EEERKNS3_IJDpT0_EEEENKUlDpRKT_E_clIJS2_S2_iiEEEDaSH_:
[----:B------:R-:W-:Y:S02]  /*ab20*/  IADD3 R10, R1, 0x19c, RZ ;  /* 0x0000019c010a7810 */ /* 0x000fe40007ffe0ff */
[----:B------:R-:W-:Y:S02]  /*ab30*/  MOV R18, 0xab60 ;  /* 0x0000ab6000127802 */ /* 0x000fe40000000f00 */
[----:B------:R-:W-:Y:S02]  /*ab40*/  IADD3 R10, R10, c[0x0][0x20], RZ ;  /* 0x000008000a0a7a10 */ /* 0x000fe40007ffe0ff */
[----:B------:R-:W-:Y:S05]  /*ab50*/  CALL.REL.NOINC `($_ZN7cutlass13device_kernelIN5flash19enable_sm80_to_sm89INS1_16FlashAttnBwdSm80INS1_25CollectiveMainloopBwdSm80ILi2ELi2EN4cute5tupleIJNS5_1CILi64EEENS7_ILi128EEES8_EEENS_10bfloat16_tEfNS_4arch4Sm80ELb1ELb0ELb1ELb0ELb1ELb0ELb0ELb0ELi2ELi2ELi4ELi2ELb1EEENS1_21CollectiveEpilogueBwdISA_SB_SD_Li256ELb0ELb0ELi2EEENS1_25SingleTileBwdLPTSchedulerILb0ELi128ELb1EEEEEEEEEvNT_6ParamsE$_ZN4cute5tupleIJNS_1CILi0EEES2_iiEEC2ERKS2_S5_RKiS7_) ;  /* 0xffffdad000007944 */ /* 0x000fea0003c3ffff */
[----:B------:R2:W5:Y:S04]  /*ab60*/  LDL R44, [R1+0x1a0] ;  /* 0x0001a000012c7983 */ /* 0x0005680000100800 */
[----:B-1----:R2:W5:Y:S01]  /*ab70*/  LDL R10, [R1+0x19c] ;  /* 0x00019c00010a7983 */ /* 0x0025620000100800 */
[----:B------:R-:W-:-:S04]  /*ab80*/  MOV R7, 0x0 ;  /* 0x0000000000077802 */ /* 0x000fc80000000f00 */
[----:B------:R-:W-:Y:S05]  /*ab90*/  RET.REL.NODEC R6 `(_ZN7cutlass13device_kernelIN5flash19enable_sm80_to_sm89INS1_16FlashAttnBwdSm80INS1_25CollectiveMainloopBwdSm80ILi2ELi2EN4cute5tupleIJNS5_1CILi64EEENS7_ILi128EEES8_EEENS_10bfloat16_tEfNS_4arch4Sm80ELb1ELb0ELb1ELb0ELb1ELb0ELb0ELb0ELi2ELi2ELi4ELi2ELb1EEENS1_21CollectiveEpilogueBwdISA_SB_SD_Li256ELb0ELb0ELi2EEENS1_25SingleTileBwdLPTSchedulerILb0ELi128ELb1EEEEEEEEEvNT_6ParamsE) ;  /* 0xffff546006007950 */ /* 0x000fea0003c3ffff */
        .type           $_ZN7cutlass13device_kernelIN5flash19enable_sm80_to_sm89INS1_16FlashAttnBwdSm80INS1_25CollectiveMainloopBwdSm80ILi2ELi2EN4cute5tupleIJNS5_1CILi64EEENS7_ILi128EEES8_EEENS_10bfloat16_tEfNS_4arch4Sm80ELb1ELb0ELb1ELb0ELb1ELb0ELb0ELb0ELi2ELi2ELi4ELi2ELb1EEENS1_21CollectiveEpilogueBwdISA_SB_SD_Li256ELb0ELb0ELi2EEENS1_25SingleTileBwdLPTSchedulerILb0ELi128ELb1EEEEEEEEEvNT_6ParamsE$_ZZN4cuteplIJNS_1CILi0EEEiEJS2_S2_iiEEEDaRKNS_15ArithmeticTupleIJDpT_EEERKNS3_IJDpT0_EEEENKUlDpRKT_E_clIJS2_iiiEEEDaSH_,@function
        .size           $_ZN7cutlass13device_kernelIN5flash19enable_sm80_to_sm89INS1_16FlashAttnBwdSm80INS1_25CollectiveMainloopBwdSm80ILi2ELi2EN4cute5tupleIJNS5_1CILi64EEENS7_ILi128EEES8_EEENS_10bfloat16_tEfNS_4arch4Sm80ELb1ELb0ELb1ELb0ELb1ELb0ELb0ELb0ELi2ELi2ELi4ELi2ELb1EEENS1_21CollectiveEpilogueBwdISA_SB_SD_Li256ELb0ELb0ELi2EEENS1_25SingleTileBwdLPTSchedulerILb0ELi128ELb1EEEEEEEEEvNT_6ParamsE$_ZZN4cuteplIJNS_1CILi0EEEiEJS2_S2_iiEEEDaRKNS_15ArithmeticTupleIJDpT_EEERKNS3_IJDpT0_EEEENKUlDpRKT_E_clIJS2_iiiEEEDaSH_,($_ZN7cutlass13device_kernelIN5flash19enable_sm80_to_sm89INS1_16FlashAttnBwdSm80INS1_25CollectiveMainloopBwdSm80ILi2ELi2EN4cute5tupleIJNS5_1CILi64EEENS7_ILi128EEES8_EEENS_10bfloat16_tEfNS_4arch4Sm80ELb1ELb0ELb1ELb0ELb1ELb0ELb0ELb0ELi2ELi2ELi4ELi2ELb1EEENS1_21CollectiveEpilogueBwdISA_SB_SD_Li256ELb0ELb0ELi2EEENS1_25SingleTileBwdLPTSchedulerILb0ELi128ELb1EEEEEEEEEvNT_6ParamsE$_ZZN4cuteplIJiEJNS_1CILi0EEEEEEDaRKNS_15ArithmeticTupleIJDpT_EEERKNS3_IJDpT0_EEEENKUlDpRKT_E_clIJiEEEDaSH_ - $_ZN7cutlass13device_kernelIN5flash19enable_sm80_to_sm89INS1_16FlashAttnBwdSm80INS1_25CollectiveMainloopBwdSm80ILi2ELi2EN4cute5tupleIJNS5_1CILi64EEENS7_ILi128EEES8_EEENS_10bfloat16_tEfNS_4arch4Sm80ELb1ELb0ELb1ELb0ELb1ELb0ELb0ELb0ELi2ELi2ELi4ELi2ELb1EEENS1_21CollectiveEpilogueBwdISA_SB_SD_Li256ELb0ELb0ELi2EEENS1_25SingleTileBwdLPTSchedulerILb0ELi128ELb1EEEEEEEEEvNT_6ParamsE$_ZZN4cuteplIJNS_1CILi0EEEiEJS2_S2_iiEEEDaRKNS_15ArithmeticTupleIJDpT_EEERKNS3_IJDpT0_EEEENKUlDpRKT_E_clIJS2_iiiEEEDaSH_)
$_ZN7cutlass13device_kernelIN5flash19enable_sm80_to_sm89INS1_16FlashAttnBwdSm80INS1_25CollectiveMainloopBwdSm80ILi2ELi2EN4cute5tupleIJNS5_1CILi64EEENS7_ILi128EEES8_EEENS_10bfloat16_tEfNS_4arch4Sm80ELb1ELb0ELb1ELb0ELb1ELb0ELb0ELb0ELi2ELi2ELi4ELi2ELb1EEENS1_21CollectiveEpilogueBwdISA_SB_SD_Li256ELb0ELb0ELi2EEENS1_25SingleTileBwdLPTSchedulerILb0ELi128ELb1EEEEEEEEEvNT_6ParamsE$_ZZN4cuteplIJNS_1CILi0EEEiEJS2_S2_iiEEEDaRKNS_15ArithmeticTupleIJDpT_EEERKNS3_IJDpT0_EEEENKUlDpRKT_E_clIJS2_iiiEEEDaSH_:
[----:B------:R-:W-:Y:S01]  /*aba0*/  IADD3 R7, R1, 0x19c, RZ ;  /* 0x0000019c01077810 */ /* 0x000fe20007ffe0ff */
[----:B------:R-:W-:Y:S01]  /*abb0*/  IMAD.MOV.U32 R44, RZ, RZ, R6 ;  /* 0x000000ffff2c7224 */ /* 0x000fe200078e0006 */
[----:B------:R-:W-:Y:S01]  /*abc0*/  MOV R18, 0xac00 ;  /* 0x0000ac0000127802 */ /* 0x000fe20000000f00 */
[----:B------:R-:W-:Y:S01]  /*abd0*/  IMAD.MOV.U32 R6, RZ, RZ, R23 ;  /* 0x000000ffff067224 */ /* 0x000fe200078e0017 */
[----:B------:R-:W-:Y:S02]  /*abe0*/  IADD3 R7, R7, c[0x0][0x20], RZ ;  /* 0x0000080007077a10 */ /* 0x000fe40007ffe0ff */
[----:B------:R-:W-:Y:S05]  /*abf0*/  CALL.REL.NOINC `($_ZN7cutlass13device_kernelIN5flash19enable_sm80_to_sm89INS1_16FlashAttnBwdSm80INS1_25CollectiveMainloopBwdSm80ILi2ELi2EN4cute5tupleIJNS5_1CILi64EEENS7_ILi128EEES8_EEENS_10bfloat16_tEfNS_4arch4Sm80ELb1ELb0ELb1ELb0ELb1ELb0ELb0ELb0ELi2ELi2ELi4ELi2ELb1EEENS1_21CollectiveEpilogueBwdISA_SB_SD_Li256ELb0ELb0ELi2EEENS1_25SingleTileBwdLPTSchedulerILb0ELi128ELb1EEEEEEEEEvNT_6ParamsE$_ZN4cute5tupleIJNS_1CILi0EEEiiiEEC2ERKS2_RKiS7_S7_) ;  /* 0xffffdad000007944 */ /* 0x000fea0003c3ffff */
[----:B------:R1:W5:Y:S04]  /*ac00*/  LDL R18, [R1+0x19c] ;  /* 0x00019c0001127983 */ /* 0x0003680000100800 */
[----:B------:R1:W5:Y:S01]  /*ac10*/  LDL.64 R6, [R1+0x1a0] ;  /* 0x0001a00001067983 */ /* 0x0003620000100a00 */
[----:B------:R-:W-:-:S04]  /*ac20*/  MOV R11, 0x0 ;  /* 0x00000000000b7802 */ /* 0x000fc80000000f00 */
[----:B------:R-:W-:Y:S05]  /*ac30*/  RET.REL.NODEC R10 `(_ZN7cutlass13device_kernelIN5flash19enable_sm80_to_sm89INS1_16FlashAttnBwdSm80INS1_25CollectiveMainloopBwdSm80ILi2ELi2EN4cute5tupleIJNS5_1CILi64EEENS7_ILi128EEES8_EEENS_10bfloat16_tEfNS_4arch4Sm80ELb1ELb0ELb1ELb0ELb1ELb0ELb0ELb0ELi2ELi2ELi4ELi2ELb1EEENS1_21CollectiveEpilogueBwdISA_SB_SD_Li256ELb0ELb0ELi2EEENS1_25SingleTileBwdLPTSchedulerILb0ELi128ELb1EEEEEEEEEvNT_6ParamsE) ;  /* 0xffff53c00a007950 */ /* 0x000fea0003c3ffff */
        .type           $_ZN7cutlass13device_kernelIN5flash19enable_sm80_to_sm89INS1_16FlashAttnBwdSm80INS1_25CollectiveMainloopBwdSm80ILi2ELi2EN4cute5tupleIJNS5_1CILi64EEENS7_ILi128EEES8_EEENS_10bfloat16_tEfNS_4arch4Sm80ELb1ELb0ELb1ELb0ELb1ELb0ELb0ELb0ELi2ELi2ELi4ELi2ELb1EEENS1_21CollectiveEpilogueBwdISA_SB_SD_Li256ELb0ELb0ELi2EEENS1_25SingleTileBwdLPTSchedulerILb0ELi128ELb1EEEEEEEEEvNT_6ParamsE$_ZZN4cuteplIJiEJNS_1CILi0EEEEEEDaRKNS_15ArithmeticTupleIJDpT_EEERKNS3_IJDpT0_EEEENKUlDpRKT_E_clIJiEEEDaSH_,@function
        .size           $_ZN7cutlass13device_kernelIN5flash19enable_sm80_to_sm89INS1_16FlashAttnBwdSm80INS1_25CollectiveMainloopBwdSm80ILi2ELi2EN4cute5tupleIJNS5_1CILi64EEENS7_ILi128EEES8_EEENS_10bfloat16_tEfNS_4arch4Sm80ELb1ELb0ELb1ELb0ELb1ELb0ELb0ELb0ELi2ELi2ELi4ELi2ELb1EEENS1_21CollectiveEpilogueBwdISA_SB_SD_Li256ELb0ELb0ELi2EEENS1_25SingleTileBwdLPTSchedulerILb0ELi128ELb1EEEEEEEEEvNT_6ParamsE$_ZZN4cuteplIJiEJNS_1CILi0EEEEEEDaRKNS_15ArithmeticTupleIJDpT_EEERKNS3_IJDpT0_EEEENKUlDpRKT_E_clIJiEEEDaSH_,($_ZN7cutlass13device_kernelIN5flash19enable_sm80_to_sm89INS1_16FlashAttnBwdSm80INS1_25CollectiveMainloopBwdSm80ILi2ELi2EN4cute5tupleIJNS5_1CILi64EEENS7_ILi128EEES8_EEENS_10bfloat16_tEfNS_4arch4Sm80ELb1ELb0ELb1ELb0ELb1ELb0ELb0ELb0ELi2ELi2ELi4ELi2ELb1EEENS1_21CollectiveEpilogueBwdISA_SB_SD_Li256ELb0ELb0ELi2EEENS1_25SingleTileBwdLPTSchedulerILb0ELi128ELb1EEEEEEEEEvNT_6ParamsE$_ZZN4cuteplIJiEJNS_1CILi0EEEiEEEDaRKNS_15ArithmeticTupleIJDpT_EEERKNS3_IJDpT0_EEEENKUlDpRKT_E_clIJiiEEEDaSH_ - $_ZN7cutlass13device_kernelIN5flash19enable_sm80_to_sm89INS1_16FlashAttnBwdSm80INS1_25CollectiveMainloopBwdSm80ILi2ELi2EN4cute5tupleIJNS5_1CILi64EEENS7_ILi128EEES8_EEENS_10bfloat16_tEfNS_4arch4Sm80ELb1ELb0ELb1ELb0ELb1ELb0ELb0ELb0ELi2ELi2ELi4ELi2ELb1EEENS1_21CollectiveEpilogueBwdISA_SB_SD_Li256ELb0ELb0ELi2EEENS1_25SingleTileBwdLPTSchedulerILb0ELi128ELb1EEEEEEEEEvNT_6ParamsE$_ZZN4cuteplIJiEJNS_1CILi0EEEEEEDaRKNS_15ArithmeticTupleIJDpT_EEERKNS3_IJDpT0_EEEENKUlDpRKT_E_clIJiEEEDaSH_)
$_ZN7cutlass13device_kernelIN5flash19enable_sm80_to_sm89INS1_16FlashAttnBwdSm80INS1_25CollectiveMainloopBwdSm80ILi2ELi2EN4cute5tupleIJNS5_1CILi64EEENS7_ILi128EEES8_EEENS_10bfloat16_tEfNS_4arch4Sm80ELb1ELb0ELb1ELb0ELb1ELb0ELb0ELb0ELi2ELi2ELi4ELi2ELb1EEENS1_21CollectiveEpilogueBwdISA_SB_SD_Li256ELb0ELb0ELi2EEENS1_25SingleTileBwdLPTSchedulerILb0ELi128ELb1EEEEEEEEEvNT_6ParamsE$_ZZN4cuteplIJiEJNS_1CILi0EEEEEEDaRKNS_15ArithmeticTupleIJDpT_EEERKNS3_IJDpT0_EEEENKUlDpRKT_E_clIJiEEEDaSH_:
[----:B------:R-:W-:Y:S02]  /*ac40*/  IADD3 R6, R1, 0x188, RZ ;  /* 0x0000018801067810 */ /* 0x000fe40007ffe0ff */
[----:B------:R-:W-:Y:S02]  /*ac50*/  MOV R16, 0xac80 ;  /* 0x0000ac8000107802 */ /* 0x000fe40000000f00 */
[----:B------:R-:W-:Y:S02]  /*ac60*/  IADD3 R6, R6, c[0x0][0x20], RZ ;  /* 0x0000080006067a10 */ /* 0x000fe40007ffe0ff */
[----:B------:R-:W-:Y:S05]  /*ac70*/  CALL.REL.NOINC `($_ZN7cutlass13device_kernelIN5flash19enable_sm80_to_sm89INS1_16FlashAttnBwdSm80INS1_25CollectiveMainloopBwdSm80ILi2ELi2EN4cute5tupleIJNS5_1CILi64EEENS7_ILi128EEES8_EEENS_10bfloat16_tEfNS_4arch4Sm80ELb1ELb0ELb1ELb0ELb1ELb0ELb0ELb0ELi2ELi2ELi4ELi2ELb1EEENS1_21CollectiveEpilogueBwdISA_SB_SD_Li256ELb0ELb0ELi2EEENS1_25SingleTileBwdLPTSchedulerILb0ELi128ELb1EEEEEEEEEvNT_6ParamsE$_ZN4cute5tupleIJiEEC2ERKi) ;  /* 0xffffdaa000007944 */ /* 0x000fea0003c3ffff */
[----:B------:R1:W5:Y:S01]  /*ac80*/  LDL R6, [R1+0x188] ;  /* 0x0001880001067983 */ /* 0x0003620000100800 */
[----:B------:R-:W-:-:S04]  /*ac90*/  MOV R21, 0x0 ;  /* 0x0000000000157802 */ /* 0x000fc80000000f00 */
[----:B------:R-:W-:Y:S05]  /*aca0*/  RET.REL.NODEC R20 `(_ZN7cutlass13device_kernelIN5flash19enable_sm80_to_sm89INS1_16FlashAttnBwdSm80INS1_25CollectiveMainloopBwdSm80ILi2ELi2EN4cute5tupleIJNS5_1CILi64EEENS7_ILi128EEES8_EEENS_10bfloat16_tEfNS_4arch4Sm80ELb1ELb0ELb1ELb0ELb1ELb0ELb0ELb0ELi2ELi2ELi4ELi2ELb1EEENS1_21CollectiveEpilogueBwdISA_SB_SD_Li256ELb0ELb0ELi2EEENS1_25SingleTileBwdLPTSchedulerILb0ELi128ELb1EEEEEEEEEvNT_6ParamsE) ;  /* 0xffff535014007950 */ /* 0x000fea0003c3ffff */
        .type           $_ZN7cutlass13device_kernelIN5flash19enable_sm80_to_sm89INS1_16FlashAttnBwdSm80INS1_25CollectiveMainloopBwdSm80ILi2ELi2EN4cute5tupleIJNS5_1CILi64EEENS7_ILi128EEES8_EEENS_10bfloat16_tEfNS_4arch4Sm80ELb1ELb0ELb1ELb0ELb1ELb0ELb0ELb0ELi2ELi2ELi4ELi2ELb1EEENS1_21CollectiveEpilogueBwdISA_SB_SD_Li256ELb0ELb0ELi2EEENS1_25SingleTileBwdLPTSchedulerILb0ELi128ELb1EEEEEEEEEvNT_6ParamsE$_ZZN4cuteplIJiEJNS_1CILi0EEEiEEEDaRKNS_15ArithmeticTupleIJDpT_EEERKNS3_IJDpT0_EEEENKUlDpRKT_E_clIJiiEEEDaSH_,@function
        .size           $_ZN7cutlass13device_kernelIN5flash19enable_sm80_to_sm89INS1_16FlashAttnBwdSm80INS1_25CollectiveMainloopBwdSm80ILi2ELi2EN4cute5tupleIJNS5_1CILi64EEENS7_ILi128EEES8_EEENS_10bfloat16_tEfNS_4arch4Sm80ELb1ELb0ELb1ELb0ELb1ELb0ELb0ELb0ELi2ELi2ELi4ELi2ELb1EEENS1_21CollectiveEpilogueBwdISA_SB_SD_Li256ELb0ELb0ELi2EEENS1_25SingleTileBwdLPTSchedulerILb0ELi128ELb1EEEEEEEEEvNT_6ParamsE$_ZZN4cuteplIJiEJNS_1CILi0EEEiEEEDaRKNS_15ArithmeticTupleIJDpT_EEERKNS3_IJDpT0_EEEENKUlDpRKT_E_clIJiiEEEDaSH_,($_ZN7cutlass13device_kernelIN5flash19enable_sm80_to_sm89INS1_16FlashAttnBwdSm80INS1_25CollectiveMainloopBwdSm80ILi2ELi2EN4cute5tupleIJNS5_1CILi64EEENS7_ILi128EEES8_EEENS_10bfloat16_tEfNS_4arch4Sm80ELb1ELb0ELb1ELb0ELb1ELb0ELb0ELb0ELi2ELi2ELi4ELi2ELb1EEENS1_21CollectiveEpilogueBwdISA_SB_SD_Li256ELb0ELb0ELi2EEENS1_25SingleTileBwdLPTSchedulerILb0ELi128ELb1EEEEEEEEEvNT_6ParamsE$_ZZN4cuteplIJiiEJNS_1CILi0EEES2_EEEDaRKNS_15ArithmeticTupleIJDpT_EEERKNS3_IJDpT0_EEEENKUlDpRKT_E_clIJiiEEEDaSH_ - $_ZN7cutlass13device_kernelIN5flash19enable_sm80_to_sm89INS1_16FlashAttnBwdSm80INS1_25CollectiveMainloopBwdSm80ILi2ELi2EN4cute5tupleIJNS5_1CILi64EEENS7_ILi128EEES8_EEENS_10bfloat16_tEfNS_4arch4Sm80ELb1ELb0ELb1ELb0ELb1ELb0ELb0ELb0ELi2ELi2ELi4ELi2ELb1EEENS1_21CollectiveEpilogueBwdISA_SB_SD_Li256ELb0ELb0ELi2EEENS1_25SingleTileBwdLPTSchedulerILb0ELi128ELb1EEEEEEEEEvNT_6ParamsE$_ZZN4cuteplIJiEJNS_1CILi0EEEiEEEDaRKNS_15ArithmeticTupleIJDpT_EEERKNS3_IJDpT0_EEEENKUlDpRKT_E_clIJiiEEEDaSH_)
$_ZN7cutlass13device_kernelIN5flash19enable_sm80_to_sm89INS1_16FlashAttnBwdSm80INS1_25CollectiveMainloopBwdSm80ILi2ELi2EN4cute5tupleIJNS5_1CILi64EEENS7_ILi128EEES8_EEENS_10bfloat16_tEfNS_4arch4Sm80ELb1ELb0ELb1ELb0ELb1ELb0ELb0ELb0ELi2ELi2ELi4ELi2ELb1EEENS1_21CollectiveEpilogueBwdISA_SB_SD_Li256ELb0ELb0ELi2EEENS1_25SingleTileBwdLPTSchedulerILb0ELi128ELb1EEEEEEEEEvNT_6ParamsE$_ZZN4cuteplIJiEJNS_1CILi0EEEiEEEDaRKNS_15ArithmeticTupleIJDpT_EEERKNS3_IJDpT0_EEEENKUlDpRKT_E_clIJiiEEEDaSH_:
[----:B------:R-:W-:Y:S02]  /*acb0*/  IADD3 R7, R1, 0x19c, RZ ;  /* 0x0000019c01077810 */ /* 0x000fe40007ffe0ff */
[----:B------:R-:W-:Y:S02]  /*acc0*/  MOV R8, 0xacf0 ;  /* 0x0000acf000087802 */ /* 0x000fe40000000f00 */
[----:B------:R-:W-:Y:S02]  /*acd0*/  IADD3 R7, R7, c[0x0][0x20], RZ ;  /* 0x0000080007077a10 */ /* 0x000fe40007ffe0ff */
[----:B------:R-:W-:Y:S05]  /*ace0*/  CALL.REL.NOINC `($_ZN7cutlass13device_kernelIN5flash19enable_sm80_to_sm89INS1_16FlashAttnBwdSm80INS1_25CollectiveMainloopBwdSm80ILi2ELi2EN4cute5tupleIJNS5_1CILi64EEENS7_ILi128EEES8_EEENS_10bfloat16_tEfNS_4arch4Sm80ELb1ELb0ELb1ELb0ELb1ELb0ELb0ELb0ELi2ELi2ELi4ELi2ELb1EEENS1_21CollectiveEpilogueBwdISA_SB_SD_Li256ELb0ELb0ELi2EEENS1_25SingleTileBwdLPTSchedulerILb0ELi128ELb1EEEEEEEEEvNT_6ParamsE$_ZN4cute5tupleIJiiEEC2ERKiS3_) ;  /* 0xffffdad000007944 */ /* 0x000fea0003c3ffff */
[----:B-1----:R1:W5:Y:S04]  /*acf0*/  LDL R16, [R1+0x1a0] ;  /* 0x0001a00001107983 */ /* 0x0023680000100800 */
[----:B------:R1:W5:Y:S01]  /*ad00*/  LDL R6, [R1+0x19c] ;  /* 0x00019c0001067983 */ /* 0x0003620000100800 */
[----:B------:R-:W-:Y:S02]  /*ad10*/  MOV R8, R18 ;  /* 0x0000001200087202 */ /* 0x000fe40000000f00 */
[----:B------:R-:W-:-:S04]  /*ad20*/  MOV R9, 0x0 ;  /* 0x0000000000097802 */ /* 0x000fc80000000f00 */
[----:B------:R-:W-:Y:S05]  /*ad30*/  RET.REL.NODEC R8 `(_ZN7cutlass13device_kernelIN5flash19enable_sm80_to_sm89INS1_16FlashAttnBwdSm80INS1_25CollectiveMainloopBwdSm80ILi2ELi2EN4cute5tupleIJNS5_1CILi64EEENS7_ILi128EEES8_EEENS_10bfloat16_tEfNS_4arch4Sm80ELb1ELb0ELb1ELb0ELb1ELb0ELb0ELb0ELi2ELi2ELi4ELi2ELb1EEENS1_21CollectiveEpilogueBwdISA_SB_SD_Li256ELb0ELb0ELi2EEENS1_25SingleTileBwdLPTSchedulerILb0ELi128ELb1EEEEEEEEEvNT_6ParamsE) ;  /* 0xffff52c008007950 */ /* 0x000fea0003c3ffff */
        .type           $_ZN7cutlass13device_kernelIN5flash19enable_sm80_to_sm89INS1_16FlashAttnBwdSm80INS1_25CollectiveMainloopBwdSm80ILi2ELi2EN4cute5tupleIJNS5_1CILi64EEENS7_ILi128EEES8_EEENS_10bfloat16_tEfNS_4arch4Sm80ELb1ELb0ELb1ELb0ELb1ELb0ELb0ELb0ELi2ELi2ELi4ELi2ELb1EEENS1_21CollectiveEpilogueBwdISA_SB_SD_Li256ELb0ELb0ELi2EEENS1_25SingleTileBwdLPTSchedulerILb0ELi128ELb1EEEEEEEEEvNT_6ParamsE$_ZZN4cuteplIJiiEJNS_1CILi0EEES2_EEEDaRKNS_15ArithmeticTupleIJDpT_EEERKNS3_IJDpT0_EEEENKUlDpRKT_E_clIJiiEEEDaSH_,@function
        .size           $_ZN7cutlass13device_kernelIN5flash19enable_sm80_to_sm89INS1_16FlashAttnBwdSm80INS1_25CollectiveMainloopBwdSm80ILi2ELi2EN4cute5tupleIJNS5_1CILi64EEENS7_ILi128EEES8_EEENS_10bfloat16_tEfNS_4arch4Sm80ELb1ELb0ELb1ELb0ELb1ELb0ELb0ELb0ELi2ELi2ELi4ELi2ELb1EEENS1_21CollectiveEpilogueBwdISA_SB_SD_Li256ELb0ELb0ELi2EEENS1_25SingleTileBwdLPTSchedulerILb0ELi128ELb1EEEEEEEEEvNT_6ParamsE$_ZZN4cuteplIJiiEJNS_1CILi0EEES2_EEEDaRKNS_15ArithmeticTupleIJDpT_EEERKNS3_IJDpT0_EEEENKUlDpRKT_E_clIJiiEEEDaSH_,($_ZN7cutlass13device_kernelIN5flash19enable_sm80_to_sm89INS1_16FlashAttnBwdSm80INS1_25CollectiveMainloopBwdSm80ILi2ELi2EN4cute5tupleIJNS5_1CILi64EEENS7_ILi128EEES8_EEENS_10bfloat16_tEfNS_4arch4Sm80ELb1ELb0ELb1ELb0ELb1ELb0ELb0ELb0ELi2ELi2ELi4ELi2ELb1EEENS1_21CollectiveEpilogueBwdISA_SB_SD_Li256ELb0ELb0ELi2EEENS1_25SingleTileBwdLPTSchedulerILb0ELi128ELb1EEEEEEEEEvNT_6ParamsE$_ZZN5flash25CollectiveMainloopBwdSm80ILi2ELi2EN4cute5tupleIJNS1_1CILi64EEENS3_ILi128EEES4_EEEN7cutlass10bfloat16_tEfNS7_4arch4Sm80ELb1ELb0ELb1ELb0ELb1ELb0ELb0ELb0ELi2ELi2ELi4ELi2ELb1EE3mmaINS_16FlashAttnBwdSm80ISB_NS_21CollectiveEpilogueBwdIS6_S8_SA_Li256ELb0ELb0ELi2EEENS_25SingleTileBwdLPTSchedulerILb0ELi128ELb1EEEE13SharedStorageENS1_6TensorINS1_11ArrayEngineIfLm32EEENS1_6LayoutINS2_IJNS2_IJNS3_ILi2EEESO_EEESO_NS3_ILi4EEEEEENS2_IJNS2_IJNS3_ILi1EEESO_EEESQ_NS3_ILi8EEEEEEEEEEEEbRKNSB_6ParamsERT0_S12_iNS2_IJiiiEEERT_ENKUliiE0_clEii - $_ZN7cutlass13device_kernelIN5flash19enable_sm80_to_sm89INS1_16FlashAttnBwdSm80INS1_25CollectiveMainloopBwdSm80ILi2ELi2EN4cute5tupleIJNS5_1CILi64EEENS7_ILi128EEES8_EEENS_10bfloat16_tEfNS_4arch4Sm80ELb1ELb0ELb1ELb0ELb1ELb0ELb0ELb0ELi2ELi2ELi4ELi2ELb1EEENS1_21CollectiveEpilogueBwdISA_SB_SD_Li256ELb0ELb0ELi2EEENS1_25SingleTileBwdLPTSchedulerILb0ELi128ELb1EEEEEEEEEvNT_6ParamsE$_ZZN4cuteplIJiiEJNS_1CILi0EEES2_EEEDaRKNS_15ArithmeticTupleIJDpT_EEERKNS3_IJDpT0_EEEENKUlDpRKT_E_clIJiiEEEDaSH_)
$_ZN7cutlass13device_kernelIN5flash19enable_sm80_to_sm89INS1_16FlashAttnBwdSm80INS1_25CollectiveMainloopBwdSm80ILi2ELi2EN4cute5tupleIJNS5_1CILi64EEENS7_ILi128EEES8_EEENS_10bfloat16_tEfNS_4arch4Sm80ELb1ELb0ELb1ELb0ELb1ELb0ELb0ELb0ELi2ELi2ELi4ELi2ELb1EEENS1_21CollectiveEpilogueBwdISA_SB_SD_Li256ELb0ELb0ELi2EEENS1_25SingleTileBwdLPTSchedulerILb0ELi128ELb1EEEEEEEEEvNT_6ParamsE$_ZZN4cuteplIJiiEJNS_1CILi0EEES2_EEEDaRKNS_15ArithmeticTupleIJDpT_EEERKNS3_IJDpT0_EEEENKUlDpRKT_E_clIJiiEEEDaSH_:
[----:B------:R-:W-:Y:S01]  /*ad40*/  IADD3 R7, R1, 0x188, RZ ;  /* 0x0000018801077810 */ /* 0x000fe20007ffe0ff */
[----:B------:R-:W-:Y:S01]  /*ad50*/  IMAD.MOV.U32 R6, RZ, RZ, R4 ;  /* 0x000000ffff067224 */ /* 0x000fe200078e0004 */
[----:B------:R-:W-:Y:S02]  /*ad60*/  MOV R8, 0xad90 ;  /* 0x0000ad9000087802 */ /* 0x000fe40000000f00 */
[----:B------:R-:W-:Y:S02]  /*ad70*/  IADD3 R7, R7, c[0x0][0x20], RZ ;  /* 0x0000080007077a10 */ /* 0x000fe40007ffe0ff */
[----:B------:R-:W-:Y:S05]  /*ad80*/  CALL.REL.NOINC `($_ZN7cutlass13device_kernelIN5flash19enable_sm80_to_sm89INS1_16FlashAttnBwdSm80INS1_25CollectiveMainloopBwdSm80ILi2ELi2EN4cute5tupleIJNS5_1CILi64EEENS7_ILi128EEES8_EEENS_10bfloat16_tEfNS_4arch4Sm80ELb1ELb0ELb1ELb0ELb1ELb0ELb0ELb0ELi2ELi2ELi4ELi2ELb1EEENS1_21CollectiveEpilogueBwdISA_SB_SD_Li256ELb0ELb0ELi2EEENS1_25SingleTileBwdLPTSchedulerILb0ELi128ELb1EEEEEEEEEvNT_6ParamsE$_ZN4cute5tupleIJiiEEC2ERKiS3_) ;  /* 0xffffda3000007944 */ /* 0x000fea0003c3ffff */
[----:B------:R2:W5:Y:S01]  /*ad90*/  LDL R21, [R1+0x188] ;  /* 0x0001880001157983 */ /* 0x0005620000100800 */
[----:B-1----:R-:W-:Y:S02]  /*ada0*/  MOV R6, R18 ;  /* 0x0000001200067202 */ /* 0x002fe40000000f00 */
[----:B------:R-:W-:-:S04]  /*adb0*/  MOV R7, 0x0 ;  /* 0x0000000000077802 */ /* 0x000fc80000000f00 */
[----:B------:R-:W-:Y:S05]  /*adc0*/  RET.REL.NODEC R6 `(_ZN7cutlass13device_kernelIN5flash19enable_sm80_to_sm89INS1_16FlashAttnBwdSm80INS1_25CollectiveMainloopBwdSm80ILi2ELi2EN4cute5tupleIJNS5_1CILi64EEENS7_ILi128EEES8_EEENS_10bfloat16_tEfNS_4arch4Sm80ELb1ELb0ELb1ELb0ELb1ELb0ELb0ELb0ELi2ELi2ELi4ELi2ELb1EEENS1_21CollectiveEpilogueBwdISA_SB_SD_Li256ELb0ELb0ELi2EEENS1_25SingleTileBwdLPTSchedulerILb0ELi128ELb1EEEEEEEEEvNT_6ParamsE) ;  /* 0xffff523006007950 */ /* 0x000fea0003c3ffff */
        .type           $_ZN7cutlass13device_kernelIN5flash19enable_sm80_to_sm89INS1_16FlashAttnBwdSm80INS1_25CollectiveMainloopBwdSm80ILi2ELi2EN4cute5tupleIJNS5_1CILi64EEENS7_ILi128EEES8_EEENS_10bfloat16_tEfNS_4arch4Sm80ELb1ELb0ELb1ELb0ELb1ELb0ELb0ELb0ELi2ELi2ELi4ELi2ELb1EEENS1_21CollectiveEpilogueBwdISA_SB_SD_Li256ELb0ELb0ELi2EEENS1_25SingleTileBwdLPTSchedulerILb0ELi128ELb1EEEEEEEEEvNT_6ParamsE$_ZZN5flash25CollectiveMainloopBwdSm80ILi2ELi2EN4cute5tupleIJNS1_1CILi64EEENS3_ILi128EEES4_EEEN7cutlass10bfloat16_tEfNS7_4arch4Sm80ELb1ELb0ELb1ELb0ELb1ELb0ELb0ELb0ELi2ELi2ELi4ELi2ELb1EE3mmaINS_16FlashAttnBwdSm80ISB_NS_21CollectiveEpilogueBwdIS6_S8_SA_Li256ELb0ELb0ELi2EEENS_25SingleTileBwdLPTSchedulerILb0ELi128ELb1EEEE13SharedStorageENS1_6TensorINS1_11ArrayEngineIfLm32EEENS1_6LayoutINS2_IJNS2_IJNS3_ILi2EEESO_EEESO_NS3_ILi4EEEEEENS2_IJNS2_IJNS3_ILi1EEESO_EEESQ_NS3_ILi8EEEEEEEEEEEEbRKNSB_6ParamsERT0_S12_iNS2_IJiiiEEERT_ENKUliiE0_clEii,@function
        .size           $_ZN7cutlass13device_kernelIN5flash19enable_sm80_to_sm89INS1_16FlashAttnBwdSm80INS1_25CollectiveMainloopBwdSm80ILi2ELi2EN4cute5tupleIJNS5_1CILi64EEENS7_ILi128EEES8_EEENS_10bfloat16_tEfNS_4arch4Sm80ELb1ELb0ELb1ELb0ELb1ELb0ELb0ELb0ELi2ELi2ELi4ELi2ELb1EEENS1_21CollectiveEpilogueBwdISA_SB_SD_Li256ELb0ELb0ELi2EEENS1_25SingleTileBwdLPTSchedulerILb0ELi128ELb1EEEEEEEEEvNT_6ParamsE$_ZZN5flash25CollectiveMainloopBwdSm80ILi2ELi2EN4cute5tupleIJNS1_1CILi64EEENS3_ILi128EEES4_EEEN7cutlass10bfloat16_tEfNS7_4arch4Sm80ELb1ELb0ELb1ELb0ELb1ELb0ELb0ELb0ELi2ELi2ELi4ELi2ELb1EE3mmaINS_16FlashAttnBwdSm80ISB_NS_21CollectiveEpilogueBwdIS6_S8_SA_Li256ELb0ELb0ELi2EEENS_25SingleTileBwdLPTSchedulerILb0ELi128ELb1EEEE13SharedStorageENS1_6TensorINS1_11ArrayEngineIfLm32EEENS1_6LayoutINS2_IJNS2_IJNS3_ILi2EEESO_EEESO_NS3_ILi4EEEEEENS2_IJNS2_IJNS3_ILi1EEESO_EEESQ_NS3_ILi8EEEEEEEEEEEEbRKNSB_6ParamsERT0_S12_iNS2_IJiiiEEERT_ENKUliiE0_clEii,($_ZN7cutlass13device_kernelIN5flash19enable_sm80_to_sm89INS1_16FlashAttnBwdSm80INS1_25CollectiveMainloopBwdSm80ILi2ELi2EN4cute5tupleIJNS5_1CILi64EEENS7_ILi128EEES8_EEENS_10bfloat16_tEfNS_4arch4Sm80ELb1ELb0ELb1ELb0ELb1ELb0ELb0ELb0ELi2ELi2ELi4ELi2ELb1EEENS1_21CollectiveEpilogueBwdISA_SB_SD_Li256ELb0ELb0ELi2EEENS1_25SingleTileBwdLPTSchedulerILb0ELi128ELb1EEEEEEEEEvNT_6ParamsE$_ZZN5flash25CollectiveMainloopBwdSm80ILi2ELi2EN4cute5tupleIJNS1_1CILi64EEENS3_ILi128EEES4_EEEN7cutlass10bfloat16_tEfNS7_4arch4Sm80ELb1ELb0ELb1ELb0ELb1ELb0ELb0ELb0ELi2ELi2ELi4ELi2ELb1EE3mmaINS_16FlashAttnBwdSm80ISB_NS_21CollectiveEpilogueBwdIS6_S8_SA_Li256ELb0ELb0ELi2EEENS_25SingleTileBwdLPTSchedulerILb0ELi128ELb1EEEE13SharedStorageENS1_6TensorINS1_11ArrayEngineIfLm32EEENS1_6LayoutINS2_IJNS2_IJNS3_ILi2EEESO_EEESO_NS3_ILi4EEEEEENS2_IJNS2_IJNS3_ILi1EEESO_EEESQ_NS3_ILi8EEEEEEEEEEEEbRKNSB_6ParamsERT0_S12_iNS2_IJiiiEEERT_ENKUliiE_clEii - $_ZN7cutlass13device_kernelIN5flash19enable_sm80_to_sm89INS1_16FlashAttnBwdSm80INS1_25CollectiveMainloopBwdSm80ILi2ELi2EN4cute5tupleIJNS5_1CILi64EEENS7_ILi128EEES8_EEENS_10bfloat16_tEfNS_4arch4Sm80ELb1ELb0ELb1ELb0ELb1ELb0ELb0ELb0ELi2ELi2ELi4ELi2ELb1EEENS1_21CollectiveEpilogueBwdISA_SB_SD_Li256ELb0ELb0ELi2EEENS1_25SingleTileBwdLPTSchedulerILb0ELi128ELb1EEEEEEEEEvNT_6ParamsE$_ZZN5flash25CollectiveMainloopBwdSm80ILi2ELi2EN4cute5tupleIJNS1_1CILi64EEENS3_ILi128EEES4_EEEN7cutlass10bfloat16_tEfNS7_4arch4Sm80ELb1ELb0ELb1ELb0ELb1ELb0ELb0ELb0ELi2ELi2ELi4ELi2ELb1EE3mmaINS_16FlashAttnBwdSm80ISB_NS_21CollectiveEpilogueBwdIS6_S8_SA_Li256ELb0ELb0ELi2EEENS_25SingleTileBwdLPTSchedulerILb0ELi128ELb1EEEE13SharedStorageENS1_6TensorINS1_11ArrayEngineIfLm32EEENS1_6LayoutINS2_IJNS2_IJNS3_ILi2EEESO_EEESO_NS3_ILi4EEEEEENS2_IJNS2_IJNS3_ILi1EEESO_EEESQ_NS3_ILi8EEEEEEEEEEEEbRKNSB_6ParamsERT0_S12_iNS2_IJiiiEEERT_ENKUliiE0_clEii)
$_ZN7cutlass13device_kernelIN5flash19enable_sm80_to_sm89INS1_16FlashAttnBwdSm80INS1_25CollectiveMainloopBwdSm80ILi2ELi2EN4cute5tupleIJNS5_1CILi64EEENS7_ILi128EEES8_EEENS_10bfloat16_tEfNS_4arch4Sm80ELb1ELb0ELb1ELb0ELb1ELb0ELb0ELb0ELi2ELi2ELi4ELi2ELb1EEENS1_21CollectiveEpilogueBwdISA_SB_SD_Li256ELb0ELb0ELi2EEENS1_25SingleTileBwdLPTSchedulerILb0ELi128ELb1EEEEEEEEEvNT_6ParamsE$_ZZN5flash25CollectiveMainloopBwdSm80ILi2ELi2EN4cute5tupleIJNS1_1CILi64EEENS3_ILi128EEES4_EEEN7cutlass10bfloat16_tEfNS7_4arch4Sm80ELb1ELb0ELb1ELb0ELb1ELb0ELb0ELb0ELi2ELi2ELi4ELi2ELb1EE3mmaINS_16FlashAttnBwdSm80ISB_NS_21CollectiveEpilogueBwdIS6_S8_SA_Li256ELb0ELb0ELi2EEENS_25SingleTileBwdLPTSchedulerILb0ELi128ELb1EEEE13SharedStorageENS1_6TensorINS1_11ArrayEngineIfLm32EEENS1_6LayoutINS2_IJNS2_IJNS3_ILi2EEESO_EEESO_NS3_ILi4EEEEEENS2_IJNS2_IJNS3_ILi1EEESO_EEESQ_NS3_ILi8EEEEEEEEEEEEbRKNSB_6ParamsERT0_S12_iNS2_IJiiiEEERT_ENKUliiE0_clEii:
        /* <DEDUP_REMOVED lines=10> */
[----:B-1---5:R-:W-:Y:S05]  /*ae70*/  CALL.REL.NOINC `($_ZN7cutlass13device_kernelIN5flash19enable_sm80_to_sm89INS1_16FlashAttnBwdSm80INS1_25CollectiveMainloopBwdSm80ILi2ELi2EN4cute5tupleIJNS5_1CILi64EEENS7_ILi128EEES8_EEENS_10bfloat16_tEfNS_4arch4Sm80ELb1ELb0ELb1ELb0ELb1ELb0ELb0ELb0ELi2ELi2ELi4ELi2ELb1EEENS1_21CollectiveEpilogueBwdISA_SB_SD_Li256ELb0ELb0ELi2EEENS1_25SingleTileBwdLPTSchedulerILb0ELi128ELb1EEEEEEEEEvNT_6ParamsE$_ZN4cute3eso3ESOILb1ELb0EJNS_10UnderscoreES2_S2_iEEC2ERKS2_S5_S5_RKi) ;  /* 0xffffcdb000007944 */ /* 0x022fea0003c3ffff */
[----:B-1----:R-:W2:Y:S01]  /*ae80*/  LDL R7, [R1+0x168] ;  /* 0x0001680001077983 */ /* 0x002ea20000100800 */
[----:B------:R-:W-:Y:S02]  /*ae90*/  MOV R8, 0xaec0 ;  /* 0x0000aec000087802 */ /* 0x000fe40000000f00 */
[----:B--2---:R-:W-:Y:S02]  /*aea0*/  SHF.L.U32 R7, R7, 0xc, RZ ;  /* 0x0000000c07077819 */ /* 0x004fe400000006ff */
[----:B------:R-:W-:Y:S05]  /*aeb0*/  CALL.REL.NOINC `($_ZN7cutlass13device_kernelIN5flash19enable_sm80_to_sm89INS1_16FlashAttnBwdSm80INS1_25CollectiveMainloopBwdSm80ILi2ELi2EN4cute5tupleIJNS5_1CILi64EEENS7_ILi128EEES8_EEENS_10bfloat16_tEfNS_4arch4Sm80ELb1ELb0ELb1ELb0ELb1ELb0ELb0ELb0ELi2ELi2ELi4ELi2ELb1EEENS1_21CollectiveEpilogueBwdISA_SB_SD_Li256ELb0ELb0ELi2EEENS1_25SingleTileBwdLPTSchedulerILb0ELi128ELb1EEEEEEEEEvNT_6ParamsE$_ZN4cute3eso3ESOILb1ELb0EJNS_6LayoutINS_5tupleIJNS3_IJNS_1CILi8EEENS4_ILi1EEEEEENS4_ILi2EEES6_EEENS3_IJNS3_IJS6_NS4_ILi0EEEEEENS4_ILi2048EEESA_EEEEEiEEC2ERKSE_RKi) ;  /* 0xffffd56000007944 */ /* 0x000fea0003c3ffff */
[----:B------:R-:W2:Y:S04]  /*aec0*/  LD.E.64 R10, [R10.64] ;  /* 0x000000040a0a7980 */ /* 0x000ea8000c101b00 */
[----:B------:R-:W2:Y:S01]  /*aed0*/  LDL R8, [R1+0x168] ;  /* 0x0001680001087983 */ /* 0x000ea20000100800 */
[----:B------:R-:W-:Y:S01]  /*aee0*/  MOV R16, 0xaf10 ;  /* 0x0000af1000107802 */ /* 0x000fe20000000f00 */
[----:B--2---:R-:W-:-:S04]  /*aef0*/  IMAD.WIDE R8, R8, 0x2, R10 ;  /* 0x0000000208087825 */ /* 0x004fc800078e020a */
[----:B-1----:R-:W-:Y:S05]  /*af00*/  CALL.REL.NOINC `($_ZN7cutlass13device_kernelIN5flash19enable_sm80_to_sm89INS1_16FlashAttnBwdSm80INS1_25CollectiveMainloopBwdSm80ILi2ELi2EN4cute5tupleIJNS5_1CILi64EEENS7_ILi128EEES8_EEENS_10bfloat16_tEfNS_4arch4Sm80ELb1ELb0ELb1ELb0ELb1ELb0ELb0ELb0ELi2ELi2ELi4ELi2ELb1EEENS1_21CollectiveEpilogueBwdISA_SB_SD_Li256ELb0ELb0ELi2EEENS1_25SingleTileBwdLPTSchedulerILb0ELi128ELb1EEEEEEEEEvNT_6ParamsE$_ZN4cute8smem_ptrIPN7cutlass10bfloat16_tEECI1NS_12iter_adaptorIS3_S4_EEES3_) ;  /* 0xffffd9d000007944 */ /* 0x002fea0003c3ffff */
[----:B------:R1:W5:Y:S01]  /*af10*/  LDL.64 R6, [R1+0x168] ;  /* 0x0001680001067983 */ /* 0x0003620000100a00 */
[----:B------:R-:W-:-:S03]  /*af20*/  MOV R10, 0xaf40 ;  /* 0x0000af40000a7802 */ /* 0x000fc60000000f00 */
[----:B-1---5:R-:W-:Y:S05]  /*af30*/  CALL.REL.NOINC `($_ZN7cutlass13device_kernelIN5flash19enable_sm80_to_sm89INS1_16FlashAttnBwdSm80INS1_25CollectiveMainloopBwdSm80ILi2ELi2EN4cute5tupleIJNS5_1CILi64EEENS7_ILi128EEES8_EEENS_10bfloat16_tEfNS_4arch4Sm80ELb1ELb0ELb1ELb0ELb1ELb0ELb0ELb0ELi2ELi2ELi4ELi2ELb1EEENS1_21CollectiveEpilogueBwdISA_SB_SD_Li256ELb0ELb0ELi2EEENS1_25SingleTileBwdLPTSchedulerILb0ELi128ELb1EEEEEEEEEvNT_6ParamsE$_ZN4cute3eso3ESOILb1ELb0EJNS_6LayoutINS_5tupleIJNS3_IJNS_1CILi8EEENS4_ILi1EEEEEENS4_ILi2EEES6_EEENS3_IJNS3_IJS6_NS4_ILi0EEEEEENS4_ILi2048EEESA_EEEEENS_10ViewEngineINS_8smem_ptrIPN7cutlass10bfloat16_tEEEEEEEC2ERKSE_RKSL_) ;  /* 0xffffd4a000007944 */ /* 0x022fea0003c3ffff */
[----:B------:R2:W5:Y:S04]  /*af40*/  LDL.64 R22, [R1+0x168] ;  /* 0x0001680001167983 */ /* 0x0005680000100a00 */
[----:B------:R2:W5:Y:S01]  /*af50*/  LDL.64 R104, [R14+0x8] ;  /* 0x000008000e687983 */ /* 0x0005620000100a00 */
[----:B-1----:R-:W-:-:S02]  /*af60*/  MOV R7, R17 ;  /* 0x0000001100077202 */ /* 0x002fc40000000f00 */
[----:B------:R-:W-:Y:S02]  /*af70*/  MOV R8, 0xaf90 ;  /* 0x0000af9000087802 */ /* 0x000fe40000000f00 */
[----:B--2--5:R-:W-:Y:S05]  /*af80*/  CALL.REL.NOINC `($_ZN7cutlass13device_kernelIN5flash19enable_sm80_to_sm89INS1_16FlashAttnBwdSm80INS1_25CollectiveMainloopBwdSm80ILi2ELi2EN4cute5tupleIJNS5_1CILi64EEENS7_ILi128EEES8_EEENS_10bfloat16_tEfNS_4arch4Sm80ELb1ELb0ELb1ELb0ELb1ELb0ELb0ELb0ELi2ELi2ELi4ELi2ELb1EEENS1_21CollectiveEpilogueBwdISA_SB_SD_Li256ELb0ELb0ELi2EEENS1_25SingleTileBwdLPTSchedulerILb0ELi128ELb1EEEEEEEEEvNT_6ParamsE$_ZN4cute3eso3ESOILb1ELb0EJNS_10UnderscoreES2_S2_iEEC2ERKS2_S5_S5_RKi) ;  /* 0xffffcca000007944 */ /* 0x024fea0003c3ffff */
[----:B------:R-:W2:Y:S04]  /*af90*/  LDL R15, [R1+0x168] ;  /* 0x00016800010f7983 */ /* 0x000ea80000100800 */
[----:B-1----:R1:W5:Y:S01]  /*afa0*/  LD.E.64 R6, [R104.64+0x8] ;  /* 0x0000080468067980 */ /* 0x002362000c101b00 */
[----:B------:R-:W-:Y:S02]  /*afb0*/  MOV R8, 0xafe0 ;  /* 0x0000afe000087802 */ /* 0x000fe40000000f00 */
[----:B--2---:R-:W-:Y:S02]  /*afc0*/  SHF.R.S32.HI R11, RZ, 0x1f, R15 ;  /* 0x0000001fff0b7819 */ /* 0x004fe4000001140f */
[----:B-1---5:R-:W-:Y:S05]  /*afd0*/  CALL.REL.NOINC `($_ZN7cutlass13device_kernelIN5flash19enable_sm80_to_sm89INS1_16FlashAttnBwdSm80INS1_25CollectiveMainloopBwdSm80ILi2ELi2EN4cute5tupleIJNS5_1CILi64EEENS7_ILi128EEES8_EEENS_10bfloat16_tEfNS_4arch4Sm80ELb1ELb0ELb1ELb0ELb1ELb0ELb0ELb0ELi2ELi2ELi4ELi2ELb1EEENS1_21CollectiveEpilogueBwdISA_SB_SD_Li256ELb0ELb0ELi2EEENS1_25SingleTileBwdLPTSchedulerILb0ELi128ELb1EEEEEEEEEvNT_6ParamsE$_ZZN4cute5sliceINS_5tupleIJNS_10UnderscoreES2_S2_iEEENS1_IJNS1_IJNS_1CILi1EEENS4_ILi0EEEEEElS6_lEEEEEDaRKT_RKT0_ENKUlRKT_RKT0_E_clIS2_lEEDaSH_SK_) ;  /* 0xffffde7000007944 */ /* 0x022fea0003c3ffff */
[----:B-----5:R-:W-:Y:S02]  /*afe0*/  MOV R9, R7 ;  /* 0x0000000700097202 */ /* 0x020fe40000000f00 */
[----:B------:R-:W-:Y:S02]  /*aff0*/  MOV R8, 0xb010 ;  /* 0x0000b01000087802 */ /* 0x000fe40000000f00 */
[----:B-1----:R-:W-:Y:S05]  /*b000*/  CALL.REL.NOINC `($_ZN7cutlass13device_kernelIN5flash19enable_sm80_to_sm89INS1_16FlashAttnBwdSm80INS1_25CollectiveMainloopBwdSm80ILi2ELi2EN4cute5tupleIJNS5_1CILi64EEENS7_ILi128EEES8_EEENS_10bfloat16_tEfNS_4arch4Sm80ELb1ELb0ELb1ELb0ELb1ELb0ELb0ELb0ELi2ELi2ELi4ELi2ELb1EEENS1_21CollectiveEpilogueBwdISA_SB_SD_Li256ELb0ELb0ELi2EEENS1_25SingleTileBwdLPTSchedulerILb0ELi128ELb1EEEEEEEEEvNT_6ParamsE$_ZZN4cute12filter_tupleINS_5tupleIJNS_10UnderscoreES2_S2_iEEENS1_IJNS1_IJNS_1CILi1EEENS4_ILi0EEEEEElS6_lEEEZNS_5sliceIS3_S8_EEDaRKT_RKT0_EUlRKT_RKT0_E_EEDaSC_SF_OT1_ENKUlDpSI_E_clIJNS1_IJS7_EEENS1_IJlEEENS1_IJS6_EEENS1_IJEEEEEEDaSP_) ;  /* 0xffffd9d000007944 */ /* 0x002fea0003c3ffff */
[----:B-----5:R-:W-:Y:S02]  /*b010*/  MOV R9, R7 ;  /* 0x0000000700097202 */ /* 0x020fe40000000f00 */
[----:B------:R-:W-:-:S02]  /*b020*/  MOV R8, 0xb040 ;  /* 0x0000b04000087802 */ /* 0x000fc40000000f00 */
[----:B-1----:R-:W-:Y:S05]  /*b030*/  CALL.REL.NOINC `($_ZN7cutlass13device_kernelIN5flash19enable_sm80_to_sm89INS1_16FlashAttnBwdSm80INS1_25CollectiveMainloopBwdSm80ILi2ELi2EN4cute5tupleIJNS5_1CILi64EEENS7_ILi128EEES8_EEENS_10bfloat16_tEfNS_4arch4Sm80ELb1ELb0ELb1ELb0ELb1ELb0ELb0ELb0ELi2ELi2ELi4ELi2ELb1EEENS1_21CollectiveEpilogueBwdISA_SB_SD_Li256ELb0ELb0ELi2EEENS1_25SingleTileBwdLPTSchedulerILb0ELi128ELb1EEEEEEEEEvNT_6ParamsE$_ZN4cute5tupleIJNS0_IJNS0_IJNS_1CILi8EEENS1_ILi1EEEEEENS1_ILi2EEES3_EEENS0_IJNS0_IJS3_NS1_ILi0EEEEEElS7_EEEEEC2ERKS6_RKS9_) ;  /* 0xffffd42000007944 */ /* 0x002fea0003c3ffff */
        /* <DEDUP_REMOVED lines=8> */
[----:B-1---5:R-:W-:Y:S05]  /*b0c0*/  CALL.REL.NOINC `($_ZN7cutlass13device_kernelIN5flash19enable_sm80_to_sm89INS1_16FlashAttnBwdSm80INS1_25CollectiveMainloopBwdSm80ILi2ELi2EN4cute5tupleIJNS5_1CILi64EEENS7_ILi128EEES8_EEENS_10bfloat16_tEfNS_4arch4Sm80ELb1ELb0ELb1ELb0ELb1ELb0ELb0ELb0ELi2ELi2ELi4ELi2ELb1EEENS1_21CollectiveEpilogueBwdISA_SB_SD_Li256ELb0ELb0ELi2EEENS1_25SingleTileBwdLPTSchedulerILb0ELi128ELb1EEEEEEEEEvNT_6ParamsE$_ZN4cute3eso3ESOILb0ELb0EJNS_6LayoutINS_5tupleIJNS3_IJNS_1CILi8EEENS4_ILi1EEEEEENS4_ILi2EEES6_EEENS3_IJNS3_IJS6_NS4_ILi0EEEEEElSA_EEEEElEEC2ERKSD_RKl) ;  /* 0xffffc87000007944 */ /* 0x022fea0003c3ffff */
[----:B------:R-:W2:Y:S04]  /*b0d0*/  LD.E.64 R104, [R104.64+0x18] ;  /* 0x0000180468687980 */ /* 0x000ea8000c101b00 */
[----:B-1----:R-:W2:Y:S04]  /*b0e0*/  LDL.64 R8, [R1+0x170] ;  /* 0x0001700001087983 */ /* 0x002ea80000100a00 */
[----:B------:R1:W5:Y:S01]  /*b0f0*/  LDL.64 R6, [R1+0x168] ;  /* 0x0001680001067983 */ /* 0x0003620000100a00 */
[----:B------:R-:W-:Y:S02]  /*b100*/  MOV R16, 0xb140 ;  /* 0x0000b14000107802 */ /* 0x000fe40000000f00 */
[----:B--2---:R-:W-:-:S04]  /*b110*/  LEA R10, P0, R8, R104, 0x1 ;  /* 0x00000068080a7211 */ /* 0x004fc800078008ff */
[----:B------:R-:W-:-:S04]  /*b120*/  LEA.HI.X R15, R8, R105, R9, 0x1, P0 ;  /* 0x00000069080f7211 */ /* 0x000fc800000f0c09 */
[----:B-1---5:R-:W-:Y:S05]  /*b130*/  CALL.REL.NOINC `($_ZN7cutlass13device_kernelIN5flash19enable_sm80_to_sm89INS1_16FlashAttnBwdSm80INS1_25CollectiveMainloopBwdSm80ILi2ELi2EN4cute5tupleIJNS5_1CILi64EEENS7_ILi128EEES8_EEENS_10bfloat16_tEfNS_4arch4Sm80ELb1ELb0ELb1ELb0ELb1ELb0ELb0ELb0ELi2ELi2ELi4ELi2ELb1EEENS1_21CollectiveEpilogueBwdISA_SB_SD_Li256ELb0ELb0ELi2EEENS1_25SingleTileBwdLPTSchedulerILb0ELi128ELb1EEEEEEEEEvNT_6ParamsE$_ZN4cute8gmem_ptrIPKN7cutlass10bfloat16_tEECI1NS_12iter_adaptorIS4_S5_EEES4_) ;  /* 0xffffd6c000007944 */ /* 0x022fea0003c3ffff */
[----:B------:R-:W2:Y:S01]  /*b140*/  LDL.64 R10, [R1+0x168] ;  /* 0x00016800010a7983 */ /* 0x000ea20000100a00 */
[----:B------:R-:W-:-:S03]  /*b150*/  MOV R9, R7 ;  /* 0x0000000700097202 */ /* 0x000fc60000000f00 */
[----:B--2---:R1:W-:Y:S02]  /*b160*/  STL.64 [R1+0x178], R10 ;  /* 0x0001780a01007387 */ /* 0x0043e40000100a00 */
[----:B-1----:R-:W-:Y:S02]  /*b170*/  MOV R10, 0xb190 ;  /* 0x0000b190000a7802 */ /* 0x002fe40000000f00 */
[----:B------:R-:W-:Y:S05]  /*b180*/  CALL.REL.NOINC `($_ZN7cutlass13device_kernelIN5flash19enable_sm80_to_sm89INS1_16FlashAttnBwdSm80INS1_25CollectiveMainloopBwdSm80ILi2ELi2EN4cute5tupleIJNS5_1CILi64EEENS7_ILi128EEES8_EEENS_10bfloat16_tEfNS_4arch4Sm80ELb1ELb0ELb1ELb0ELb1ELb0ELb0ELb0ELi2ELi2ELi4ELi2ELb1EEENS1_21CollectiveEpilogueBwdISA_SB_SD_Li256ELb0ELb0ELi2EEENS1_25SingleTileBwdLPTSchedulerILb0ELi128ELb1EEEEEEEEEvNT_6ParamsE$_ZN4cute3eso3ESOILb0ELb0EJNS_6LayoutINS_5tupleIJNS3_IJNS_1CILi8EEENS4_ILi1EEEEEENS4_ILi2EEES6_EEENS3_IJNS3_IJS6_NS4_ILi0EEEEEElSA_EEEEENS_10ViewEngineINS_8gmem_ptrIPKN7cutlass10bfloat16_tEEEEEEEC2ERKSD_RKSL_) ;  /* 0xffffc72000007944 */ /* 0x000fea0003c3ffff */
        /* <DEDUP_REMOVED lines=10> */
[----:B-1---5:R-:W-:Y:S05]  /*b230*/  CALL.REL.NOINC `($_ZN7cutlass13device_kernelIN5flash19enable_sm80_to_sm89INS1_16FlashAttnBwdSm80INS1_25CollectiveMainloopBwdSm80ILi2ELi2EN4cute5tupleIJNS5_1CILi64EEENS7_ILi128EEES8_EEENS_10bfloat16_tEfNS_4arch4Sm80ELb1ELb0ELb1ELb0ELb1ELb0ELb0ELb0ELi2ELi2ELi4ELi2ELb1EEENS1_21CollectiveEpilogueBwdISA_SB_SD_Li256ELb0ELb0ELi2EEENS1_25SingleTileBwdLPTSchedulerILb0ELi128ELb1EEEEEEEEEvNT_6ParamsE$_ZZN4cuteplIJiiEJNS_1CILi0EEES2_EEEDaRKNS_15ArithmeticTupleIJDpT_EEERKNS3_IJDpT0_EEEENKUlDpRKT_E_clIJiiEEEDaSH_) ;  /* 0xfffffb0000007944 */ /* 0x022fea0003c3ffff */
[----:B-----5:R-:W-:Y:S01]  /*b240*/  IMAD.IADD R21, R108, 0x1, -R21 ;  /* 0x000000016c157824 */ /* 0x020fe200078e0a15 */
[----:B------:R-:W-:Y:S02]  /*b250*/  MOV R7, RZ ;  /* 0x000000ff00077202 */ /* 0x000fe40000000f00 */
[----:B------:R-:W-:Y:S02]  /*b260*/  MOV R8, 0xb280 ;  /* 0x0000b28000087802 */ /* 0x000fe40000000f00 */
[----:B--2---:R-:W-:Y:S05]  /*b270*/  CALL.REL.NOINC `($_ZN7cutlass13device_kernelIN5flash19enable_sm80_to_sm89INS1_16FlashAttnBwdSm80INS1_25CollectiveMainloopBwdSm80ILi2ELi2EN4cute5tupleIJNS5_1CILi64EEENS7_ILi128EEES8_EEENS_10bfloat16_tEfNS_4arch4Sm80ELb1ELb0ELb1ELb0ELb1ELb0ELb0ELb0ELi2ELi2ELi4ELi2ELb1EEENS1_21CollectiveEpilogueBwdISA_SB_SD_Li256ELb0ELb0ELi2EEENS1_25SingleTileBwdLPTSchedulerILb0ELi128ELb1EEEEEEEEEvNT_6ParamsE$_ZN4cute3eso3ESOILb1ELb0EJNS_1CILi0EEEiS3_EEC2ERKS3_RKiS6_) ;  /* 0xffffcc7000007944 */ /* 0x004fea0003c3ffff */
[----:B-1----:R-:W2:Y:S01]  /*b280*/  LDL R7, [R1+0x168] ;  /* 0x0001680001077983 */ /* 0x002ea20000100800 */
[----:B------:R-:W-:Y:S01]  /*b290*/  IMAD.MOV.U32 R6, RZ, RZ, R4 ;  /* 0x000000ffff067224 */ /* 0x000fe200078e0004 */
[----:B------:R-:W-:Y:S02]  /*b2a0*/  MOV R16, 0xb2d0 ;  /* 0x0000b2d000107802 */ /* 0x000fe40000000f00 */
[----:B--2---:R-:W-:Y:S02]  /*b2b0*/  SHF.L.U32 R7, R7, 0x5, RZ ;  /* 0x0000000507077819 */ /* 0x004fe400000006ff */
[----:B------:R-:W-:Y:S05]  /*b2c0*/  CALL.REL.NOINC `($_ZN7cutlass13device_kernelIN5flash19enable_sm80_to_sm89INS1_16FlashAttnBwdSm80INS1_25CollectiveMainloopBwdSm80ILi2ELi2EN4cute5tupleIJNS5_1CILi64EEENS7_ILi128EEES8_EEENS_10bfloat16_tEfNS_4arch4Sm80ELb1ELb0ELb1ELb0ELb1ELb0ELb0ELb0ELi2ELi2ELi4ELi2ELb1EEENS1_21CollectiveEpilogueBwdISA_SB_SD_Li256ELb0ELb0ELi2EEENS1_25SingleTileBwdLPTSchedulerILb0ELi128ELb1EEEEEEEEEvNT_6ParamsE$_ZN4cute5tupleIJiEEC2ERKi) ;  /* 0xffffd45000007944 */ /* 0x000fea0003c3ffff */
[----:B------:R1:W5:Y:S01]  /*b2d0*/  LDL R7, [R1+0x168] ;  /* 0x0001680001077983 */ /* 0x0003620000100800 */
[----:B------:R-:W-:Y:S02]  /*b2e0*/  MOV R6, R20 ;  /* 0x0000001400067202 */ /* 0x000fe40000000f00 */
[----:B------:R-:W-:-:S02]  /*b2f0*/  MOV R16, 0xb310 ;  /* 0x0000b31000107802 */ /* 0x000fc40000000f00 */
[----:B-1---5:R-:W-:Y:S05]  /*b300*/  CALL.REL.NOINC `($_ZN7cutlass13device_kernelIN5flash19enable_sm80_to_sm89INS1_16FlashAttnBwdSm80INS1_25CollectiveMainloopBwdSm80ILi2ELi2EN4cute5tupleIJNS5_1CILi64EEENS7_ILi128EEES8_EEENS_10bfloat16_tEfNS_4arch4Sm80ELb1ELb0ELb1ELb0ELb1ELb0ELb0ELb0ELi2ELi2ELi4ELi2ELb1EEENS1_21CollectiveEpilogueBwdISA_SB_SD_Li256ELb0ELb0ELi2EEENS1_25SingleTileBwdLPTSchedulerILb0ELi128ELb1EEEEEEEEEvNT_6ParamsE$_ZN4cute5tupleIJiEEC2ERKi) ;  /* 0xffffd41000007944 */ /* 0x022fea0003c3ffff */
[----:B------:R1:W5:Y:S01]  /*b310*/  LDL R7, [R1+0x178] ;  /* 0x0001780001077983 */ /* 0x0003620000100800 */
[----:B------:R-:W-:-:S02]  /*b320*/  MOV R6, R4 ;  /* 0x0000000400067202 */ /* 0x000fc40000000f00 */
[----:B------:R-:W-:Y:S02]  /*b330*/  MOV R16, 0xb350 ;  /* 0x0000b35000107802 */ /* 0x000fe40000000f00 */
[----:B-1---5:R-:W-:Y:S05]  /*b340*/  CALL.REL.NOINC `($_ZN7cutlass13device_kernelIN5flash19enable_sm80_to_sm89INS1_16FlashAttnBwdSm80INS1_25CollectiveMainloopBwdSm80ILi2ELi2EN4cute5tupleIJNS5_1CILi64EEENS7_ILi128EEES8_EEENS_10bfloat16_tEfNS_4arch4Sm80ELb1ELb0ELb1ELb0ELb1ELb0ELb0ELb0ELi2ELi2ELi4ELi2ELb1EEENS1_21CollectiveEpilogueBwdISA_SB_SD_Li256ELb0ELb0ELi2EEENS1_25SingleTileBwdLPTSchedulerILb0ELi128ELb1EEEEEEEEEvNT_6ParamsE$_ZN4cute5tupleIJiEEC2ERKi) ;  /* 0xffffd3d000007944 */ /* 0x022fea0003c3ffff */
[----:B------:R1:W5:Y:S01]  /*b350*/  LDL R7, [R1+0x168] ;  /* 0x0001680001077983 */ /* 0x0003620000100800 */
[----:B------:R-:W-:Y:S02]  /*b360*/  MOV R6, R4 ;  /* 0x0000000400067202 */ /* 0x000fe40000000f00 */
[----:B------:R-:W-:Y:S02]  /*b370*/  MOV R8, 0xb390 ;  /* 0x0000b39000087802 */ /* 0x000fe40000000f00 */
[----:B-1---5:R-:W-:Y:S05]  /*b380*/  CALL.REL.NOINC `($_ZN7cutlass13device_kernelIN5flash19enable_sm80_to_sm89INS1_16FlashAttnBwdSm80INS1_25CollectiveMainloopBwdSm80ILi2ELi2EN4cute5tupleIJNS5_1CILi64EEENS7_ILi128EEES8_EEENS_10bfloat16_tEfNS_4arch4Sm80ELb1ELb0ELb1ELb0ELb1ELb0ELb0ELb0ELi2ELi2ELi4ELi2ELb1EEENS1_21CollectiveEpilogueBwdISA_SB_SD_Li256ELb0ELb0ELi2EEENS1_25SingleTileBwdLPTSchedulerILb0ELi128ELb1EEEEEEEEEvNT_6ParamsE$_ZN4cute3eso3ESOILb0ELb1EJiNS_1CILi0EEEEEC2ERKiRKS3_) ;  /* 0xffffc81000007944 */ /* 0x022fea0003c3ffff */
[----:B-1----:R1:W5:Y:S01]  /*b390*/  LDL R7, [R1+0x168] ;  /* 0x0001680001077983 */ /* 0x0023620000100800 */
[----:B------:R-:W-:-:S03]  /*b3a0*/  MOV R10, 0xb3c0 ;  /* 0x0000b3c0000a7802 */ /* 0x000fc60000000f00 */
[----:B-1---5:R-:W-:Y:S05]  /*b3b0*/  CALL.REL.NOINC `($_ZN7cutlass13device_kernelIN5flash19enable_sm80_to_sm89INS1_16FlashAttnBwdSm80INS1_25CollectiveMainloopBwdSm80ILi2ELi2EN4cute5tupleIJNS5_1CILi64EEENS7_ILi128EEES8_EEENS_10bfloat16_tEfNS_4arch4Sm80ELb1ELb0ELb1ELb0ELb1ELb0ELb0ELb0ELi2ELi2ELi4ELi2ELb1EEENS1_21CollectiveEpilogueBwdISA_SB_SD_Li256ELb0ELb0ELi2EEENS1_25SingleTileBwdLPTSchedulerILb0ELi128ELb1EEEEEEEEEvNT_6ParamsE$_ZZN4cuteplIJNS_1CILi0EEES2_EJiEEEDaRKNS_15ArithmeticTupleIJDpT_EEERKNS3_IJDpT0_EEEENKUlDpRKT_E_clIJiS2_EEEDaSH_) ;  /* 0xfffff68000007944 */ /* 0x022fea0003c3ffff */
[----:B------:R-:W-:Y:S02]  /*b3c0*/  MOV R10, 0xb3e0 ;  /* 0x0000b3e0000a7802 */ /* 0x000fe40000000f00 */
[----:B-1---5:R-:W-:Y:S05]  /*b3d0*/  CALL.REL.NOINC `($_ZN7cutlass13device_kernelIN5flash19enable_sm80_to_sm89INS1_16FlashAttnBwdSm80INS1_25CollectiveMainloopBwdSm80ILi2ELi2EN4cute5tupleIJNS5_1CILi64EEENS7_ILi128EEES8_EEENS_10bfloat16_tEfNS_4arch4Sm80ELb1ELb0ELb1ELb0ELb1ELb0ELb0ELb0ELi2ELi2ELi4ELi2ELb1EEENS1_21CollectiveEpilogueBwdISA_SB_SD_Li256ELb0ELb0ELi2EEENS1_25SingleTileBwdLPTSchedulerILb0ELi128ELb1EEEEEEEEEvNT_6ParamsE$_ZZN4cuteplIJNS_1CILi0EEES2_EJiS2_EEEDaRKNS_15ArithmeticTupleIJDpT_EEERKNS3_IJDpT0_EEEENKUlDpRKT_E_clIJiS2_EEEDaSH_) ;  /* 0xfffff6d000007944 */ /* 0x022fea0003c3ffff */
[----:B------:R2:W-:Y:S04]  /*b3e0*/  STL [R1+0x180], RZ ;  /* 0x000180ff01007387 */ /* 0x0005e80000100800 */
[----:B------:R-:W3:Y:S04]  /*b3f0*/  LDL.64 R8, [R14+0x30] ;  /* 0x000030000e087983 */ /* 0x000ee80000100a00 */
[----:B---3--:R3:W4:Y:S01]  /*b400*/  LD.E.U8 R6, [R8.64] ;  /* 0x0000000408067980 */ /* 0x008722000c101100 */
[----:B------:R-:W-:Y:S01]  /*b410*/  IMAD.MOV.U32 R16, RZ, RZ, RZ ;  /* 0x000000ffff107224 */ /* 0x000fe200078e00ff */
[----:B---3--:R-:W-:-:S02]  /*b420*/  MOV R8, 0xb460 ;  /* 0x0000b46000087802 */ /* 0x008fc40000000f00 */
[----:B----4-:R-:W-:-:S04]  /*b430*/  LOP3.LUT R6, R6, 0x1, RZ, 0xc0, !PT ;  /* 0x0000000106067812 */ /* 0x010fc800078ec0ff */
[----:B------:R-:W-:-:S08]  /*b440*/  ISETP.NE.U32.AND P0, PT, R6, 0x1, PT ;  /* 0x000000010600780c */ /* 0x000fd00003f05070 */
[----:B-12--5:R-:W-:Y:S05]  /*b450*/  CALL.REL.NOINC `($_ZN7cutlass13device_kernelIN5flash19enable_sm80_to_sm89INS1_16FlashAttnBwdSm80INS1_25CollectiveMainloopBwdSm80ILi2ELi2EN4cute5tupleIJNS5_1CILi64EEENS7_ILi128EEES8_EEENS_10bfloat16_tEfNS_4arch4Sm80ELb1ELb0ELb1ELb0ELb1ELb0ELb0ELb0ELi2ELi2ELi4ELi2ELb1EEENS1_21CollectiveEpilogueBwdISA_SB_SD_Li256ELb0ELb0ELi2EEENS1_25SingleTileBwdLPTSchedulerILb0ELi128ELb1EEEEEEEEEvNT_6ParamsE$_ZN4cute3eso3ESOILb1ELb0EJNS_10UnderscoreEiiEEC2ERKS2_RKiS7_) ;  /* 0xffffc89000007944 */ /* 0x026fea0003c3ffff */
[----:B------:R-:W2:Y:S01]  /*b460*/  LDL R9, [R1+0x168] ;  /* 0x0001680001097983 */ /* 0x000ea20000100800 */
[----:B------:R-:W-:Y:S02]  /*b470*/  MOV R8, 0xb4e0 ;  /* 0x0000b4e000087802 */ /* 0x000fe40000000f00 */
[----:B-12---:R-:W-:Y:S01]  /*b480*/  SHF.R.S32.HI R6, RZ, 0x1f, R9 ;  /* 0x0000001fff067819 */ /* 0x006fe20000011409 */
[-C--:B------:R-:W-:Y:S02]  /*b490*/  IMAD R7, R107, R9.reuse, RZ ;  /* 0x000000096b077224 */ /* 0x080fe400078e02ff */
[----:B------:R-:W-:-:S04]  /*b4a0*/  IMAD.WIDE.U32 R10, R106, R9, RZ ;  /* 0x000000096a0a7225 */ /* 0x000fc800078e00ff */
[----:B------:R-:W-:-:S05]  /*b4b0*/  IMAD R7, R106, R6, R7 ;  /* 0x000000066a077224 */ /* 0x000fca00078e0207 */
[----:B------:R-:W-:Y:S02]  /*b4c0*/  IADD3 R7, R11, R7, RZ ;  /* 0x000000070b077210 */ /* 0x000fe40007ffe0ff */
[----:B------:R-:W-:Y:S05]  /*b4d0*/  CALL.REL.NOINC `($_ZN7cutlass13device_kernelIN5flash19enable_sm80_to_sm89INS1_16FlashAttnBwdSm80INS1_25CollectiveMainloopBwdSm80ILi2ELi2EN4cute5tupleIJNS5_1CILi64EEENS7_ILi128EEES8_EEENS_10bfloat16_tEfNS_4arch4Sm80ELb1ELb0ELb1ELb0ELb1ELb0ELb0ELb0ELi2ELi2ELi4ELi2ELb1EEENS1_21CollectiveEpilogueBwdISA_SB_SD_Li256ELb0ELb0ELi2EEENS1_25SingleTileBwdLPTSchedulerILb0ELi128ELb1EEEEEEEEEvNT_6ParamsE$_ZN4cute3eso3ESOILb1ELb0EJNS_6LayoutINS_5tupleIJNS3_IJNS_1CILi8EEENS4_ILi1EEEEEEEEENS3_IJNS3_IJS6_NS4_ILi0EEEEEEEEEEElEEC2ERKSC_RKl) ;  /* 0xffffceb000007944 */ /* 0x000fea0003c3ffff */
[----:B-1----:R-:W2:Y:S01]  /*b4e0*/  LDL.64 R6, [R1+0x168] ;  /* 0x0001680001067983 */ /* 0x002ea20000100a00 */
[----:B------:R-:W-:Y:S02]  /*b4f0*/  MOV R16, 0xb530 ;  /* 0x0000b53000107802 */ /* 0x000fe40000000f00 */
[----:B--2---:R-:W-:-:S04]  /*b500*/  LEA R10, P1, R6, R104, 0x1 ;  /* 0x00000068060a7211 */ /* 0x004fc800078208ff */
[----:B------:R-:W-:-:S04]  /*b510*/  LEA.HI.X R15, R6, R105, R7, 0x1, P1 ;  /* 0x00000069060f7211 */ /* 0x000fc800008f0c07 */
[----:B------:R-:W-:Y:S05]  /*b520*/  CALL.REL.NOINC `($_ZN7cutlass13device_kernelIN5flash19enable_sm80_to_sm89INS1_16FlashAttnBwdSm80INS1_25CollectiveMainloopBwdSm80ILi2ELi2EN4cute5tupleIJNS5_1CILi64EEENS7_ILi128EEES8_EEENS_10bfloat16_tEfNS_4arch4Sm80ELb1ELb0ELb1ELb0ELb1ELb0ELb0ELb0ELi2ELi2ELi4ELi2ELb1EEENS1_21CollectiveEpilogueBwdISA_SB_SD_Li256ELb0ELb0ELi2EEENS1_25SingleTileBwdLPTSchedulerILb0ELi128ELb1EEEEEEEEEvNT_6ParamsE$_ZN4cute8gmem_ptrIPKN7cutlass10bfloat16_tEECI1NS_12iter_adaptorIS4_S5_EEES4_) ;  /* 0xffffd2d000007944 */ /* 0x000fea0003c3ffff */
[----:B------:R1:W5:Y:S01]  /*b530*/  LDL.64 R6, [R1+0x168] ;  /* 0x0001680001067983 */ /* 0x0003620000100a00 */
[----:B------:R-:W-:-:S03]  /*b540*/  MOV R10, 0xb560 ;  /* 0x0000b560000a7802 */ /* 0x000fc60000000f00 */
[----:B-1---5:R-:W-:Y:S05]  /*b550*/  CALL.REL.NOINC `($_ZN7cutlass13device_kernelIN5flash19enable_sm80_to_sm89INS1_16FlashAttnBwdSm80INS1_25CollectiveMainloopBwdSm80ILi2ELi2EN4cute5tupleIJNS5_1CILi64EEENS7_ILi128EEES8_EEENS_10bfloat16_tEfNS_4arch4Sm80ELb1ELb0ELb1ELb0ELb1ELb0ELb0ELb0ELi2ELi2ELi4ELi2ELb1EEENS1_21CollectiveEpilogueBwdISA_SB_SD_Li256ELb0ELb0ELi2EEENS1_25SingleTileBwdLPTSchedulerILb0ELi128ELb1EEEEEEEEEvNT_6ParamsE$_ZN4cute3eso3ESOILb1ELb0EJNS_6LayoutINS_5tupleIJNS3_IJNS_1CILi8EEENS4_ILi1EEEEEEEEENS3_IJNS3_IJS6_NS4_ILi0EEEEEEEEEEENS_10ViewEngineINS_8gmem_ptrIPKN7cutlass10bfloat16_tEEEEEEEC2ERKSC_RKSK_) ;  /* 0xffffcd6000007944 */ /* 0x022fea0003c3ffff */
[----:B------:R2:W5:Y:S01]  /*b560*/  LDL.64 R10, [R1+0x168] ;  /* 0x00016800010a7983 */ /* 0x0005620000100a00 */
[----:B------:R-:W-:Y:S02]  /*b570*/  MOV R16, RZ ;  /* 0x000000ff00107202 */ /* 0x000fe40000000f00 */
[----:B-1----:R-:W-:Y:S02]  /*b580*/  MOV R8, 0xb5a0 ;  /* 0x0000b5a000087802 */ /* 0x002fe40000000f00 */
[----:B--2--5:R-:W-:Y:S05]  /*b590*/  CALL.REL.NOINC `($_ZN7cutlass13device_kernelIN5flash19enable_sm80_to_sm89INS1_16FlashAttnBwdSm80INS1_25CollectiveMainloopBwdSm80ILi2ELi2EN4cute5tupleIJNS5_1CILi64EEENS7_ILi128EEES8_EEENS_10bfloat16_tEfNS_4arch4Sm80ELb1ELb0ELb1ELb0ELb1ELb0ELb0ELb0ELi2ELi2ELi4ELi2ELb1EEENS1_21CollectiveEpilogueBwdISA_SB_SD_Li256ELb0ELb0ELi2EEENS1_25SingleTileBwdLPTSchedulerILb0ELi128ELb1EEEEEEEEEvNT_6ParamsE$_ZN4cute3eso3ESOILb1ELb0EJNS_10UnderscoreEiiEEC2ERKS2_RKiS7_) ;  /* 0xffffc75000007944 */ /* 0x024fea0003c3ffff */
[----:B-1----:R-:W2:Y:S01]  /*b5a0*/  LDL R7, [R1+0x168] ;  /* 0x0001680001077983 */ /* 0x002ea20000100800 */
[----:B------:R-:W-:Y:S02]  /*b5b0*/  MOV R8, 0xb5e0 ;  /* 0x0000b5e000087802 */ /* 0x000fe40000000f00 */
[----:B--2---:R-:W-:Y:S02]  /*b5c0*/  SHF.L.U32 R7, R7, 0xb, RZ ;  /* 0x0000000b07077819 */ /* 0x004fe400000006ff */
[----:B------:R-:W-:Y:S05]  /*b5d0*/  CALL.REL.NOINC `($_ZN7cutlass13device_kernelIN5flash19enable_sm80_to_sm89INS1_16FlashAttnBwdSm80INS1_25CollectiveMainloopBwdSm80ILi2ELi2EN4cute5tupleIJNS5_1CILi64EEENS7_ILi128EEES8_EEENS_10bfloat16_tEfNS_4arch4Sm80ELb1ELb0ELb1ELb0ELb1ELb0ELb0ELb0ELi2ELi2ELi4ELi2ELb1EEENS1_21CollectiveEpilogueBwdISA_SB_SD_Li256ELb0ELb0ELi2EEENS1_25SingleTileBwdLPTSchedulerILb0ELi128ELb1EEEEEEEEEvNT_6ParamsE$_ZN4cute3eso3ESOILb1ELb0EJNS_6LayoutINS_5tupleIJNS3_IJNS_1CILi8EEENS4_ILi1EEEEEEEEENS3_IJNS3_IJS6_NS4_ILi0EEEEEEEEEEEiEEC2ERKSC_RKi) ;  /* 0xffffcd7000007944 */ /* 0x000fea0003c3ffff */
[----:B-1----:R-:W2:Y:S01]  /*b5e0*/  LDL R7, [R1+0x168] ;  /* 0x0001680001077983 */ /* 0x002ea20000100800 */
[----:B------:R-:W-:Y:S01]  /*b5f0*/  MOV R16, 0xb620 ;  /* 0x0000b62000107802 */ /* 0x000fe20000000f00 */
[----:B--2---:R-:W-:-:S04]  /*b600*/  IMAD.WIDE R8, R7, 0x2, R22 ;  /* 0x0000000207087825 */ /* 0x004fc800078e0216 */
[----:B------:R-:W-:Y:S05]  /*b610*/  CALL.REL.NOINC `($_ZN7cutlass13device_kernelIN5flash19enable_sm80_to_sm89INS1_16FlashAttnBwdSm80INS1_25CollectiveMainloopBwdSm80ILi2ELi2EN4cute5tupleIJNS5_1CILi64EEENS7_ILi128EEES8_EEENS_10bfloat16_tEfNS_4arch4Sm80ELb1ELb0ELb1ELb0ELb1ELb0ELb0ELb0ELi2ELi2ELi4ELi2ELb1EEENS1_21CollectiveEpilogueBwdISA_SB_SD_Li256ELb0ELb0ELi2EEENS1_25SingleTileBwdLPTSchedulerILb0ELi128ELb1EEEEEEEEEvNT_6ParamsE$_ZN4cute8smem_ptrIPN7cutlass10bfloat16_tEECI1NS_12iter_adaptorIS3_S4_EEES3_) ;  /* 0xffffd2c000007944 */ /* 0x000fea0003c3ffff */
[----:B------:R1:W5:Y:S01]  /*b620*/  LDL.64 R6, [R1+0x168] ;  /* 0x0001680001067983 */ /* 0x0003620000100a00 */
[----:B------:R-:W-:-:S03]  /*b630*/  MOV R16, 0xb650 ;  /* 0x0000b65000107802 */ /* 0x000fc60000000f00 */
[----:B-1---5:R-:W-:Y:S05]  /*b640*/  CALL.REL.NOINC `($_ZN7cutlass13device_kernelIN5flash19enable_sm80_to_sm89INS1_16FlashAttnBwdSm80INS1_25CollectiveMainloopBwdSm80ILi2ELi2EN4cute5tupleIJNS5_1CILi64EEENS7_ILi128EEES8_EEENS_10bfloat16_tEfNS_4arch4Sm80ELb1ELb0ELb1ELb0ELb1ELb0ELb0ELb0ELi2ELi2ELi4ELi2ELb1EEENS1_21CollectiveEpilogueBwdISA_SB_SD_Li256ELb0ELb0ELi2EEENS1_25SingleTileBwdLPTSchedulerILb0ELi128ELb1EEEEEEEEEvNT_6ParamsE$_ZN4cute3eso3ESOILb1ELb0EJNS_6LayoutINS_5tupleIJNS3_IJNS_1CILi8EEENS4_ILi1EEEEEEEEENS3_IJNS3_IJS6_NS4_ILi0EEEEEEEEEEENS_10ViewEngineINS_8smem_ptrIPN7cutlass10bfloat16_tEEEEEEEC2ERKSC_RKSJ_) ;  /* 0xffffccb000007944 */ /* 0x022fea0003c3ffff */
[----:B-1----:R1:W5:Y:S01]  /*b650*/  LDL.64 R8, [R1+0x168] ;  /* 0x0001680001087983 */ /* 0x0023620000100a00 */
[----:B------:R-:W-:-:S02]  /*b660*/  MOV R15, R11 ;  /* 0x0000000b000f7202 */ /* 0x000fc40000000f00 */
[----:B------:R-:W-:Y:S02]  /*b670*/  MOV R16, 0xb690 ;  /* 0x0000b69000107802 */ /* 0x000fe40000000f00 */
[----:B-1---5:R-:W-:Y:S05]  /*b680*/  CALL.REL.NOINC `($_ZN7cutlass13device_kernelIN5flash19enable_sm80_to_sm89INS1_16FlashAttnBwdSm80INS1_25CollectiveMainloopBwdSm80ILi2ELi2EN4cute5tupleIJNS5_1CILi64EEENS7_ILi128EEES8_EEENS_10bfloat16_tEfNS_4arch4Sm80ELb1ELb0ELb1ELb0ELb1ELb0ELb0ELb0ELi2ELi2ELi4ELi2ELb1EEENS1_21CollectiveEpilogueBwdISA_SB_SD_Li256ELb0ELb0ELi2EEENS1_25SingleTileBwdLPTSchedulerILb0ELi128ELb1EEEEEEEEEvNT_6ParamsE$_ZN4cute8gmem_ptrIPKN7cutlass10bfloat16_tEECI1NS_12iter_adaptorIS4_S5_EEES4_) ;  /* 0xffffd17000007944 */ /* 0x022fea0003c3ffff */
[----:B------:R1:W5:Y:S01]  /*b690*/  LDL.64 R6, [R1+0x168] ;  /* 0x0001680001067983 */ /* 0x0003620000100a00 */
[----:B------:R-:W-:-:S03]  /*b6a0*/  MOV R16, 0xb6c0 ;  /* 0x0000b6c000107802 */ /* 0x000fc60000000f00 */
[----:B-1---5:R-:W-:Y:S05]  /*b6b0*/  CALL.REL.NOINC `($_ZN7cutlass13device_kernelIN5flash19enable_sm80_to_sm89INS1_16FlashAttnBwdSm80INS1_25CollectiveMainloopBwdSm80ILi2ELi2EN4cute5tupleIJNS5_1CILi64EEENS7_ILi128EEES8_EEENS_10bfloat16_tEfNS_4arch4Sm80ELb1ELb0ELb1ELb0ELb1ELb0ELb0ELb0ELi2ELi2ELi4ELi2ELb1EEENS1_21CollectiveEpilogueBwdISA_SB_SD_Li256ELb0ELb0ELi2EEENS1_25SingleTileBwdLPTSchedulerILb0ELi128ELb1EEEEEEEEEvNT_6ParamsE$_ZN4cute8gmem_ptrIPKN7cutlass9uint128_tEECI1NS_12iter_adaptorIS4_S5_EEES4_) ;  /* 0xffffd19000007944 */ /* 0x022fea0003c3ffff */
[----:B------:R1:W5:Y:S01]  /*b6c0*/  LDL.64 R6, [R1+0x168] ;  /* 0x0001680001067983 */ /* 0x0003620000100a00 */
[----:B------:R-:W-:-:S03]  /*b6d0*/  MOV R16, 0xb6f0 ;  /* 0x0000b6f000107802 */ /* 0x000fc60000000f00 */
[----:B-1---5:R-:W-:Y:S05]  /*b6e0*/  CALL.REL.NOINC `($_ZN7cutlass13device_kernelIN5flash19enable_sm80_to_sm89INS1_16FlashAttnBwdSm80INS1_25CollectiveMainloopBwdSm80ILi2ELi2EN4cute5tupleIJNS5_1CILi64EEENS7_ILi128EEES8_EEENS_10bfloat16_tEfNS_4arch4Sm80ELb1ELb0ELb1ELb0ELb1ELb0ELb0ELb0ELi2ELi2ELi4ELi2ELb1EEENS1_21CollectiveEpilogueBwdISA_SB_SD_Li256ELb0ELb0ELi2EEENS1_25SingleTileBwdLPTSchedulerILb0ELi128ELb1EEEEEEEEEvNT_6ParamsE$_ZN4cute3eso3ESOILb1ELb0EJNS_6LayoutINS_5tupleIJNS3_IJNS_1CILi1EEES5_EEEEEENS3_IJNS3_IJS5_NS4_ILi0EEEEEEEEEEENS_10ViewEngineINS_8gmem_ptrIPKN7cutlass9uint128_tEEEEEEEC2ERKSB_RKSJ_) ;  /* 0xffffca0000007944 */ /* 0x022fea0003c3ffff */
[----:B------:R2:W5:Y:S01]  /*b6f0*/  LDL.64 R108, [R1+0x168] ;  /* 0x00016800016c7983 */ /* 0x0005620000100a00 */
[----:B------:R-:W-:-:S03]  /*b700*/  MOV R16, 0xb720 ;  /* 0x0000b72000107802 */ /* 0x000fc60000000f00 */
[----:B-12--5:R-:W-:Y:S05]  /*b710*/  CALL.REL.NOINC `($_ZN7cutlass13device_kernelIN5flash19enable_sm80_to_sm89INS1_16FlashAttnBwdSm80INS1_25CollectiveMainloopBwdSm80ILi2ELi2EN4cute5tupleIJNS5_1CILi64EEENS7_ILi128EEES8_EEENS_10bfloat16_tEfNS_4arch4Sm80ELb1ELb0ELb1ELb0ELb1ELb0ELb0ELb0ELi2ELi2ELi4ELi2ELb1EEENS1_21CollectiveEpilogueBwdISA_SB_SD_Li256ELb0ELb0ELi2EEENS1_25SingleTileBwdLPTSchedulerILb0ELi128ELb1EEEEEEEEEvNT_6ParamsE$_ZN4cute8smem_ptrIPN7cutlass10bfloat16_tEECI1NS_12iter_adaptorIS3_S4_EEES3_) ;  /* 0xffffd1c000007944 */ /* 0x026fea0003c3ffff */
[----:B------:R1:W5:Y:S01]  /*b720*/  LDL.64 R6, [R1+0x168] ;  /* 0x0001680001067983 */ /* 0x0003620000100a00 */
[----:B------:R-:W-:-:S03]  /*b730*/  MOV R10, 0xb750 ;  /* 0x0000b750000a7802 */ /* 0x000fc60000000f00 */
[----:B-1---5:R-:W-:Y:S05]  /*b740*/  CALL.REL.NOINC `($_ZN7cutlass13device_kernelIN5flash19enable_sm80_to_sm89INS1_16FlashAttnBwdSm80INS1_25CollectiveMainloopBwdSm80ILi2ELi2EN4cute5tupleIJNS5_1CILi64EEENS7_ILi128EEES8_EEENS_10bfloat16_tEfNS_4arch4Sm80ELb1ELb0ELb1ELb0ELb1ELb0ELb0ELb0ELi2ELi2ELi4ELi2ELb1EEENS1_21CollectiveEpilogueBwdISA_SB_SD_Li256ELb0ELb0ELi2EEENS1_25SingleTileBwdLPTSchedulerILb0ELi128ELb1EEEEEEEEEvNT_6ParamsE$_ZN4cute8smem_ptrIPN7cutlass9uint128_tEECI1NS_12iter_adaptorIS3_S4_EEES3_) ;  /* 0xffffd1e000007944 */ /* 0x022fea0003c3ffff */
[----:B-1----:R1:W5:Y:S01]  /*b750*/  LDL.64 R6, [R1+0x168] ;  /* 0x0001680001067983 */ /* 0x0023620000100a00 */
[----:B------:R-:W-:-:S03]  /*b760*/  MOV R10, 0xb780 ;  /* 0x0000b780000a7802 */ /* 0x000fc60000000f00 */
[----:B-1---5:R-:W-:Y:S05]  /*b770*/  CALL.REL.NOINC `($_ZN7cutlass13device_kernelIN5flash19enable_sm80_to_sm89INS1_16FlashAttnBwdSm80INS1_25CollectiveMainloopBwdSm80ILi2ELi2EN4cute5tupleIJNS5_1CILi64EEENS7_ILi128EEES8_EEENS_10bfloat16_tEfNS_4arch4Sm80ELb1ELb0ELb1ELb0ELb1ELb0ELb0ELb0ELi2ELi2ELi4ELi2ELb1EEENS1_21CollectiveEpilogueBwdISA_SB_SD_Li256ELb0ELb0ELi2EEENS1_25SingleTileBwdLPTSchedulerILb0ELi128ELb1EEEEEEEEEvNT_6ParamsE$_ZN4cute3eso3ESOILb1ELb0EJNS_6LayoutINS_5tupleIJNS3_IJNS_1CILi1EEES5_EEEEEENS3_IJNS3_IJS5_NS4_ILi0EEEEEEEEEEENS_10ViewEngineINS_8smem_ptrIPN7cutlass9uint128_tEEEEEEEC2ERKSB_RKSI_) ;  /* 0xffffc9c000007944 */ /* 0x022fea0003c3ffff */
[----:B-1----:R1:W5:Y:S01]  /*b780*/  LDL R6, [R1+0x168] ;  /* 0x0001680001067983 */ /* 0x0023620000100800 */
[----:B------:R-:W-:-:S03]  /*b790*/  MOV R8, 0xb7b0 ;  /* 0x0000b7b000087802 */ /* 0x000fc60000000f00 */
[----:B-1---5:R-:W-:Y:S05]  /*b7a0*/  CALL.REL.NOINC `($_ZN7cutlass13device_kernelIN5flash19enable_sm80_to_sm89INS1_16FlashAttnBwdSm80INS1_25CollectiveMainloopBwdSm80ILi2ELi2EN4cute5tupleIJNS5_1CILi64EEENS7_ILi128EEES8_EEENS_10bfloat16_tEfNS_4arch4Sm80ELb1ELb0ELb1ELb0ELb1ELb0ELb0ELb0ELi2ELi2ELi4ELi2ELb1EEENS1_21CollectiveEpilogueBwdISA_SB_SD_Li256ELb0ELb0ELi2EEENS1_25SingleTileBwdLPTSchedulerILb0ELi128ELb1EEEEEEEEEvNT_6ParamsE$_ZN73_INTERNAL_24fd9406_37_flash_bwd_hdim64_bf16_softcap_sm80_cu_8e232a79_330724__cvta_generic_to_sharedEPKv) ;  /* 0xffffd20000007944 */ /* 0x022fea0003c3ffff */
        /* <DEDUP_REMOVED lines=9> */
[----:B--2---:R-:W-:Y:S05]  /*b840*/  CALL.REL.NOINC `($_ZN7cutlass13device_kernelIN5flash19enable_sm80_to_sm89INS1_16FlashAttnBwdSm80INS1_25CollectiveMainloopBwdSm80ILi2ELi2EN4cute5tupleIJNS5_1CILi64EEENS7_ILi128EEES8_EEENS_10bfloat16_tEfNS_4arch4Sm80ELb1ELb0ELb1ELb0ELb1ELb0ELb0ELb0ELi2ELi2ELi4ELi2ELb1EEENS1_21CollectiveEpilogueBwdISA_SB_SD_Li256ELb0ELb0ELi2EEENS1_25SingleTileBwdLPTSchedulerILb0ELi128ELb1EEEEEEEEEvNT_6ParamsE$_ZN4cute3eso3ESOILb1ELb0EJNS_1CILi0EEEiS3_EEC2ERKS3_RKiS6_) ;  /* 0xffffc6a000007944 */ /* 0x004fea0003c3ffff */
[----:B-1----:R-:W2:Y:S01]  /*b850*/  LDL R7, [R1+0x168] ;  /* 0x0001680001077983 */ /* 0x002ea20000100800 */
[----:B------:R-:W-:Y:S01]  /*b860*/  IMAD.MOV.U32 R6, RZ, RZ, R4 ;  /* 0x000000ffff067224 */ /* 0x000fe200078e0004 */
[----:B------:R-:W-:-:S02]  /*b870*/  MOV R16, 0xb8a0 ;  /* 0x0000b8a000107802 */ /* 0x000fc40000000f00 */
[----:B--2---:R-:W-:Y:S02]  /*b880*/  SHF.L.U32 R7, R7, 0x5, RZ ;  /* 0x0000000507077819 */ /* 0x004fe400000006ff */
[----:B------:R-:W-:Y:S05]  /*b890*/  CALL.REL.NOINC `($_ZN7cutlass13device_kernelIN5flash19enable_sm80_to_sm89INS1_16FlashAttnBwdSm80INS1_25CollectiveMainloopBwdSm80ILi2ELi2EN4cute5tupleIJNS5_1CILi64EEENS7_ILi128EEES8_EEENS_10bfloat16_tEfNS_4arch4Sm80ELb1ELb0ELb1ELb0ELb1ELb0ELb0ELb0ELi2ELi2ELi4ELi2ELb1EEENS1_21CollectiveEpilogueBwdISA_SB_SD_Li256ELb0ELb0ELi2EEENS1_25SingleTileBwdLPTSchedulerILb0ELi128ELb1EEEEEEEEEvNT_6ParamsE$_ZN4cute5tupleIJiEEC2ERKi) ;  /* 0xffffce8000007944 */ /* 0x000fea0003c3ffff */
[----:B------:R1:W5:Y:S01]  /*b8a0*/  LDL R7, [R1+0x168] ;  /* 0x0001680001077983 */ /* 0x0003620000100800 */
        /* <DEDUP_REMOVED lines=19> */
[----:B------:R-:W-:Y:S01]  /*b9e0*/  IMAD.MOV.U32 R16, RZ, RZ, 0x1 ;  /* 0x00000001ff107424 */ /* 0x000fe200078e00ff */
        /* <DEDUP_REMOVED lines=21> */
[----:B------:R-:W-:Y:S02]  /*bb40*/  MOV R16, 0x1 ;  /* 0x0000000100107802 */ /* 0x000fe40000000f00 */
        /* <DEDUP_REMOVED lines=44> */
[----:B--2--5:R-:W-:Y:S05]  /*be10*/  CALL.REL.NOINC `($_ZN7cutlass13device_kernelIN5flash19enable_sm80_to_sm89INS1_16FlashAttnBwdSm80INS1_25CollectiveMainloopBwdSm80ILi2ELi2EN4cute5tupleIJNS5_1CILi64EEENS7_ILi128EEES8_EEENS_10bfloat16_tEfNS_4arch4Sm80ELb1ELb0ELb1ELb0ELb1ELb0ELb0ELb0ELi2ELi2ELi4ELi2ELb1EEENS1_21CollectiveEpilogueBwdISA_SB_SD_Li256ELb0ELb0ELi2EEENS1_25SingleTileBwdLPTSchedulerILb0ELi128ELb1EEEEEEEEEvNT_6ParamsE$_ZN4cute3eso3ESOILb1ELb0EJNS_10UnderscoreES2_iEEC2ERKS2_S5_RKi) ;  /* 0xffffbe5000007944 */ /* 0x024fea0003c3ffff */
[----:B------:R-:W2:Y:S01]  /*be20*/  LDL R7, [R1+0x168] ;  /* 0x0001680001077983 */ /* 0x000ea20000100800 */
[----:B------:R-:W-:Y:S02]  /*be30*/  MOV R8, 0xbe60 ;  /* 0x0000be6000087802 */ /* 0x000fe40000000f00 */
[----:B--2---:R-:W-:Y:S02]  /*be40*/  SHF.L.U32 R7, R7, 0x6, RZ ;  /* 0x0000000607077819 */ /* 0x004fe400000006ff */
[----:B-1----:R-:W-:Y:S05]  /*be50*/  CALL.REL.NOINC `($_ZN7cutlass13device_kernelIN5flash19enable_sm80_to_sm89INS1_16FlashAttnBwdSm80INS1_25CollectiveMainloopBwdSm80ILi2ELi2EN4cute5tupleIJNS5_1CILi64EEENS7_ILi128EEES8_EEENS_10bfloat16_tEfNS_4arch4Sm80ELb1ELb0ELb1ELb0ELb1ELb0ELb0ELb0ELi2ELi2ELi4ELi2ELb1EEENS1_21CollectiveEpilogueBwdISA_SB_SD_Li256ELb0ELb0ELi2EEENS1_25SingleTileBwdLPTSchedulerILb0ELi128ELb1EEEEEEEEEvNT_6ParamsE$_ZN4cute3eso3ESOILb1ELb0EJNS_6LayoutINS_5tupleIJNS3_IJNS_1CILi4EEENS4_ILi1EEEEEES6_EEENS3_IJNS3_IJS6_NS4_ILi0EEEEEES9_EEEEEiEEC2ERKSC_RKi) ;  /* 0xffffc42000007944 */ /* 0x002fea0003c3ffff */
[----:B------:R-:W2:Y:S04]  /*be60*/  LD.E.64 R18, [R18.64+0x8] ;  /* 0x0000080412127980 */ /* 0x000ea8000c101b00 */
[----:B------:R-:W2:Y:S01]  /*be70*/  LDL R10, [R1+0x168] ;  /* 0x00016800010a7983 */ /* 0x000ea20000100800 */
[----:B-1----:R-:W-:Y:S02]  /*be80*/  MOV R6, R4 ;  /* 0x0000000400067202 */ /* 0x002fe40000000f00 */
[----:B------:R-:W-:Y:S01]  /*be90*/  MOV R16, 0xbec0 ;  /* 0x0000bec000107802 */ /* 0x000fe20000000f00 */
[----:B--2---:R-:W-:-:S04]  /*bea0*/  IMAD.WIDE R10, R10, 0x4, R18 ;  /* 0x000000040a0a7825 */ /* 0x004fc800078e0212 */
[----:B------:R-:W-:Y:S05]  /*beb0*/  CALL.REL.NOINC `($_ZN7cutlass13device_kernelIN5flash19enable_sm80_to_sm89INS1_16FlashAttnBwdSm80INS1_25CollectiveMainloopBwdSm80ILi2ELi2EN4cute5tupleIJNS5_1CILi64EEENS7_ILi128EEES8_EEENS_10bfloat16_tEfNS_4arch4Sm80ELb1ELb0ELb1ELb0ELb1ELb0ELb0ELb0ELi2ELi2ELi4ELi2ELb1EEENS1_21CollectiveEpilogueBwdISA_SB_SD_Li256ELb0ELb0ELi2EEENS1_25SingleTileBwdLPTSchedulerILb0ELi128ELb1EEEEEEEEEvNT_6ParamsE$_ZN4cute8gmem_ptrIPKfECI1NS_12iter_adaptorIS2_S3_EEES2_) ;  /* 0xffffc9e000007944 */ /* 0x000fea0003c3ffff */
[----:B-1----:R1:W5:Y:S01]  /*bec0*/  LDL.64 R6, [R1+0x168] ;  /* 0x0001680001067983 */ /* 0x0023620000100a00 */
[----:B------:R-:W-:-:S03]  /*bed0*/  MOV R10, 0xbef0 ;  /* 0x0000bef0000a7802 */ /* 0x000fc60000000f00 */
[----:B-1---5:R-:W-:Y:S05]  /*bee0*/  CALL.REL.NOINC `($_ZN7cutlass13device_kernelIN5flash19enable_sm80_to_sm89INS1_16FlashAttnBwdSm80INS1_25CollectiveMainloopBwdSm80ILi2ELi2EN4cute5tupleIJNS5_1CILi64EEENS7_ILi128EEES8_EEENS_10bfloat16_tEfNS_4arch4Sm80ELb1ELb0ELb1ELb0ELb1ELb0ELb0ELb0ELi2ELi2ELi4ELi2ELb1EEENS1_21CollectiveEpilogueBwdISA_SB_SD_Li256ELb0ELb0ELi2EEENS1_25SingleTileBwdLPTSchedulerILb0ELi128ELb1EEEEEEEEEvNT_6ParamsE$_ZN4cute3eso3ESOILb1ELb0EJNS_6LayoutINS_5tupleIJNS3_IJNS_1CILi4EEENS4_ILi1EEEEEES6_EEENS3_IJNS3_IJS6_NS4_ILi0EEEEEES9_EEEEENS_10ViewEngineINS_8gmem_ptrIPKfEEEEEEC2ERKSC_RKSI_) ;  /* 0xffffc31000007944 */ /* 0x022fea0003c3ffff */
[----:B------:R2:W5:Y:S04]  /*bef0*/  LDL.64 R18, [R14+0x40] ;  /* 0x000040000e127983 */ /* 0x0005680000100a00 */
[----:B------:R2:W5:Y:S01]  /*bf00*/  LDL.64 R10, [R1+0x168] ;  /* 0x00016800010a7983 */ /* 0x0005620000100a00 */
[----:B------:R-:W-:-:S02]  /*bf10*/  MOV R17, UR7 ;  /* 0x0000000700117c02 */ /* 0x000fc40008000f00 */
[----:B-1----:R-:W-:Y:S02]  /*bf20*/  MOV R8, 0xbf40 ;  /* 0x0000bf4000087802 */ /* 0x002fe40000000f00 */
[----:B--2--5:R-:W-:Y:S05]  /*bf30*/  CALL.REL.NOINC `($_ZN7cutlass13device_kernelIN5flash19enable_sm80_to_sm89INS1_16FlashAttnBwdSm80INS1_25CollectiveMainloopBwdSm80ILi2ELi2EN4cute5tupleIJNS5_1CILi64EEENS7_ILi128EEES8_EEENS_10bfloat16_tEfNS_4arch4Sm80ELb1ELb0ELb1ELb0ELb1ELb0ELb0ELb0ELi2ELi2ELi4ELi2ELb1EEENS1_21CollectiveEpilogueBwdISA_SB_SD_Li256ELb0ELb0ELi2EEENS1_25SingleTileBwdLPTSchedulerILb0ELi128ELb1EEEEEEEEEvNT_6ParamsE$_ZN4cute3eso3ESOILb1ELb0EJNS_10UnderscoreES2_iEEC2ERKS2_S5_RKi) ;  /* 0xffffbd3000007944 */ /* 0x024fea0003c3ffff */
[----:B------:R-:W2:Y:S01]  /*bf40*/  LDL R7, [R1+0x168] ;  /* 0x0001680001077983 */ /* 0x000ea20000100800 */
[----:B------:R-:W-:Y:S02]  /*bf50*/  MOV R8, 0xbf80 ;  /* 0x0000bf8000087802 */ /* 0x000fe40000000f00 */
[----:B--2---:R-:W-:Y:S02]  /*bf60*/  SHF.L.U32 R7, R7, 0x6, RZ ;  /* 0x0000000607077819 */ /* 0x004fe400000006ff */
[----:B-1----:R-:W-:Y:S05]  /*bf70*/  CALL.REL.NOINC `($_ZN7cutlass13device_kernelIN5flash19enable_sm80_to_sm89INS1_16FlashAttnBwdSm80INS1_25CollectiveMainloopBwdSm80ILi2ELi2EN4cute5tupleIJNS5_1CILi64EEENS7_ILi128EEES8_EEENS_10bfloat16_tEfNS_4arch4Sm80ELb1ELb0ELb1ELb0ELb1ELb0ELb0ELb0ELi2ELi2ELi4ELi2ELb1EEENS1_21CollectiveEpilogueBwdISA_SB_SD_Li256ELb0ELb0ELi2EEENS1_25SingleTileBwdLPTSchedulerILb0ELi128ELb1EEEEEEEEEvNT_6ParamsE$_ZN4cute3eso3ESOILb1ELb0EJNS_6LayoutINS_5tupleIJNS3_IJNS_1CILi4EEENS4_ILi1EEEEEES6_EEENS3_IJNS3_IJS6_NS4_ILi0EEEEEES9_EEEEEiEEC2ERKSC_RKi) ;  /* 0xffffc30000007944 */ /* 0x002fea0003c3ffff */
[----:B------:R-:W2:Y:S04]  /*bf80*/  LD.E.64 R18, [R18.64] ;  /* 0x0000000412127980 */ /* 0x000ea8000c101b00 */
[----:B------:R-:W2:Y:S01]  /*bf90*/  LDL R8, [R1+0x168] ;  /* 0x0001680001087983 */ /* 0x000ea20000100800 */
[----:B-1----:R-:W-:Y:S02]  /*bfa0*/  MOV R6, R4 ;  /* 0x0000000400067202 */ /* 0x002fe40000000f00 */
[----:B------:R-:W-:Y:S01]  /*bfb0*/  MOV R16, 0xbfe0 ;  /* 0x0000bfe000107802 */ /* 0x000fe20000000f00 */
[----:B--2---:R-:W-:-:S04]  /*bfc0*/  IMAD.WIDE R8, R8, 0x4, R18 ;  /* 0x0000000408087825 */ /* 0x004fc800078e0212 */
[----:B------:R-:W-:Y:S05]  /*bfd0*/  CALL.REL.NOINC `($_ZN7cutlass13device_kernelIN5flash19enable_sm80_to_sm89INS1_16FlashAttnBwdSm80INS1_25CollectiveMainloopBwdSm80ILi2ELi2EN4cute5tupleIJNS5_1CILi64EEENS7_ILi128EEES8_EEENS_10bfloat16_tEfNS_4arch4Sm80ELb1ELb0ELb1ELb0ELb1ELb0ELb0ELb0ELi2ELi2ELi4ELi2ELb1EEENS1_21CollectiveEpilogueBwdISA_SB_SD_Li256ELb0ELb0ELi2EEENS1_25SingleTileBwdLPTSchedulerILb0ELi128ELb1EEEEEEEEEvNT_6ParamsE$_ZN4cute8smem_ptrIPfECI1NS_12iter_adaptorIS1_S2_EEES1_) ;  /* 0xffffc99000007944 */ /* 0x000fea0003c3ffff */
[----:B-1----:R1:W5:Y:S01]  /*bfe0*/  LDL.64 R6, [R1+0x168] ;  /* 0x0001680001067983 */ /* 0x0023620000100a00 */
[----:B------:R-:W-:-:S03]  /*bff0*/  MOV R16, 0xc010 ;  /* 0x0000c01000107802 */ /* 0x000fc60000000f00 */
[----:B-1---5:R-:W-:Y:S05]  /*c000*/  CALL.REL.NOINC `($_ZN7cutlass13device_kernelIN5flash19enable_sm80_to_sm89INS1_16FlashAttnBwdSm80INS1_25CollectiveMainloopBwdSm80ILi2ELi2EN4cute5tupleIJNS5_1CILi64EEENS7_ILi128EEES8_EEENS_10bfloat16_tEfNS_4arch4Sm80ELb1ELb0ELb1ELb0ELb1ELb0ELb0ELb0ELi2ELi2ELi4ELi2ELb1EEENS1_21CollectiveEpilogueBwdISA_SB_SD_Li256ELb0ELb0ELi2EEENS1_25SingleTileBwdLPTSchedulerILb0ELi128ELb1EEEEEEEEEvNT_6ParamsE$_ZN4cute3eso3ESOILb1ELb0EJNS_6LayoutINS_5tupleIJNS3_IJNS_1CILi4EEENS4_ILi1EEEEEES6_EEENS3_IJNS3_IJS6_NS4_ILi0EEEEEES9_EEEEENS_10ViewEngineINS_8smem_ptrIPfEEEEEEC2ERKSC_RKSH_) ;  /* 0xffffc23000007944 */ /* 0x022fea0003c3ffff */
[----:B------:R2:W5:Y:S04]  /*c010*/  LDL.64 R18, [R14+0x48] ;  /* 0x000048000e127983 */ /* 0x0005680000100a00 */
[----:B-1----:R2:W5:Y:S01]  /*c020*/  LDL.64 R8, [R1+0x168] ;  /* 0x0001680001087983 */ /* 0x0025620000100a00 */
[----:B------:R-:W-:-:S02]  /*c030*/  MOV R7, RZ ;  /* 0x000000ff00077202 */ /* 0x000fc40000000f00 */
[----:B------:R-:W-:Y:S02]  /*c040*/  MOV R16, 0xc060 ;  /* 0x0000c06000107802 */ /* 0x000fe40000000f00 */
[----:B--2--5:R-:W-:Y:S05]  /*c050*/  CALL.REL.NOINC `($_ZN7cutlass13device_kernelIN5flash19enable_sm80_to_sm89INS1_16FlashAttnBwdSm80INS1_25CollectiveMainloopBwdSm80ILi2ELi2EN4cute5tupleIJNS5_1CILi64EEENS7_ILi128EEES8_EEENS_10bfloat16_tEfNS_4arch4Sm80ELb1ELb0ELb1ELb0ELb1ELb0ELb0ELb0ELi2ELi2ELi4ELi2ELb1EEENS1_21CollectiveEpilogueBwdISA_SB_SD_Li256ELb0ELb0ELi2EEENS1_25SingleTileBwdLPTSchedulerILb0ELi128ELb1EEEEEEEEEvNT_6ParamsE$_ZN4cute3eso3ESOILb1ELb0EJNS_1CILi0EEEiEEC2ERKS3_RKi) ;  /* 0xffffbe5000007944 */ /* 0x024fea0003c3ffff */
[----:B-1----:R1:W5:Y:S01]  /*c060*/  LD.E R7, [R18.64] ;  /* 0x0000000412077980 */ /* 0x002362000c101900 */
[----:B------:R-:W-:-:S03]  /*c070*/  MOV R20, 0xc090 ;  /* 0x0000c09000147802 */ /* 0x000fc60000000f00 */
[----:B-1---5:R-:W-:Y:S05]  /*c080*/  CALL.REL.NOINC `($_ZN7cutlass13device_kernelIN5flash19enable_sm80_to_sm89INS1_16FlashAttnBwdSm80INS1_25CollectiveMainloopBwdSm80ILi2ELi2EN4cute5tupleIJNS5_1CILi64EEENS7_ILi128EEES8_EEENS_10bfloat16_tEfNS_4arch4Sm80ELb1ELb0ELb1ELb0ELb1ELb0ELb0ELb0ELi2ELi2ELi4ELi2ELb1EEENS1_21CollectiveEpilogueBwdISA_SB_SD_Li256ELb0ELb0ELi2EEENS1_25SingleTileBwdLPTSchedulerILb0ELi128ELb1EEEEEEEEEvNT_6ParamsE$_ZZN4cuteplIJiEJNS_1CILi0EEEEEEDaRKNS_15ArithmeticTupleIJDpT_EEERKNS3_IJDpT0_EEEENKUlDpRKT_E_clIJiEEEDaSH_) ;  /* 0xffffebb000007944 */ /* 0x022fea0003c3ffff */
[----:B-----5:R-:W-:Y:S01]  /*c090*/  ISETP.GT.AND P0, PT, R6, 0x3f, PT ;  /* 0x0000003f0600780c */ /* 0x020fe20003f04270 */
[----:B------:R-:W-:Y:S01]  /*c0a0*/  IMAD.MOV.U32 R6, RZ, RZ, R12 ;  /* 0x000000ffff067224 */ /* 0x000fe200078e000c */
[----:B------:R-:W-:-:S11]  /*c0b0*/  MOV R7, 0x0 ;  /* 0x0000000000077802 */ /* 0x000fd60000000f00 */
[----:B------:R-:W-:Y:S05]  /*c0c0*/  @P0 RET.REL.NODEC R6 `(_ZN7cutlass13device_kernelIN5flash19enable_sm80_to_sm89INS1_16FlashAttnBwdSm80INS1_25CollectiveMainloopBwdSm80ILi2ELi2EN4cute5tupleIJNS5_1CILi64EEENS7_ILi128EEES8_EEENS_10bfloat16_tEfNS_4arch4Sm80ELb1ELb0ELb1ELb0ELb1ELb0ELb0ELb0ELi2ELi2ELi4ELi2ELb1EEENS1_21CollectiveEpilogueBwdISA_SB_SD_Li256ELb0ELb0ELi2EEENS1_25SingleTileBwdLPTSchedulerILb0ELi128ELb1EEEEEEEEEvNT_6ParamsE) ;  /* 0xffff3f3006000950 */ /* 0x000fea0003c3ffff */
[----:B------:R-:W5:Y:S01]  /*c0d0*/  LDL.64 R14, [R14+0x50] ;  /* 0x000050000e0e7983 */ /* 0x000f620000100a00 */
[----:B------:R-:W-:Y:S02]  /*c0e0*/  MOV R7, RZ ;  /* 0x000000ff00077202 */ /* 0x000fe40000000f00 */
[----:B------:R-:W-:Y:S02]  /*c0f0*/  MOV R16, 0xc110 ;  /* 0x0000c11000107802 */ /* 0x000fe40000000f00 */
[----:B-1---5:R-:W-:Y:S05]  /*c100*/  CALL.REL.NOINC `($_ZN7cutlass13device_kernelIN5flash19enable_sm80_to_sm89INS1_16FlashAttnBwdSm80INS1_25CollectiveMainloopBwdSm80ILi2ELi2EN4cute5tupleIJNS5_1CILi64EEENS7_ILi128EEES8_EEENS_10bfloat16_tEfNS_4arch4Sm80ELb1ELb0ELb1ELb0ELb1ELb0ELb0ELb0ELi2ELi2ELi4ELi2ELb1EEENS1_21CollectiveEpilogueBwdISA_SB_SD_Li256ELb0ELb0ELi2EEENS1_25SingleTileBwdLPTSchedulerILb0ELi128ELb1EEEEEEEEEvNT_6ParamsE$_ZN4cute3eso3ESOILb1ELb0EJNS_10UnderscoreEiEEC2ERKS2_RKi) ;  /* 0xffffbba000007944 */ /* 0x022fea0003c3ffff */
[----:B-1----:R-:W-:Y:S02]  /*c110*/  MOV R6, R13 ;  /* 0x0000000d00067202 */ /* 0x002fe40000000f00 */
[----:B------:R-:W-:Y:S02]  /*c120*/  MOV R16, 0xc140 ;  /* 0x0000c14000107802 */ /* 0x000fe40000000f00 */
[----:B------:R-:W-:Y:S05]  /*c130*/  CALL.REL.NOINC `($_ZN7cutlass13device_kernelIN5flash19enable_sm80_to_sm89INS1_16FlashAttnBwdSm80INS1_25CollectiveMainloopBwdSm80ILi2ELi2EN4cute5tupleIJNS5_1CILi64EEENS7_ILi128EEES8_EEENS_10bfloat16_tEfNS_4arch4Sm80ELb1ELb0ELb1ELb0ELb1ELb0ELb0ELb0ELi2ELi2ELi4ELi2ELb1EEENS1_21CollectiveEpilogueBwdISA_SB_SD_Li256ELb0ELb0ELi2EEENS1_25SingleTileBwdLPTSchedulerILb0ELi128ELb1EEEEEEEEEvNT_6ParamsE$_ZN4cute8gmem_ptrIPKfECI1NS_12iter_adaptorIS2_S3_EEES2_) ;  /* 0xffffc76000007944 */ /* 0x000fea0003c3ffff */
[----:B-1----:R1:W5:Y:S01]  /*c140*/  LDL.64 R6, [R1+0x160] ;  /* 0x0001600001067983 */ /* 0x0023620000100a00 */
[----:B------:R-:W-:-:S03]  /*c150*/  MOV R16, 0xc170 ;  /* 0x0000c17000107802 */ /* 0x000fc60000000f00 */
[----:B-1---5:R-:W-:Y:S05]  /*c160*/  CALL.REL.NOINC `($_ZN7cutlass13device_kernelIN5flash19enable_sm80_to_sm89INS1_16FlashAttnBwdSm80INS1_25CollectiveMainloopBwdSm80ILi2ELi2EN4cute5tupleIJNS5_1CILi64EEENS7_ILi128EEES8_EEENS_10bfloat16_tEfNS_4arch4Sm80ELb1ELb0ELb1ELb0ELb1ELb0ELb0ELb0ELi2ELi2ELi4ELi2ELb1EEENS1_21CollectiveEpilogueBwdISA_SB_SD_Li256ELb0ELb0ELi2EEENS1_25SingleTileBwdLPTSchedulerILb0ELi128ELb1EEEEEEEEEvNT_6ParamsE$_ZN4cute3eso3ESOILb1ELb0EJNS_6LayoutINS_5tupleIJNS3_IJNS_1CILi4EEENS4_ILi1EEEEEEEEENS3_IJNS3_IJS6_NS4_ILi0EEEEEEEEEEENS_10ViewEngineINS_8gmem_ptrIPKfEEEEEEC2ERKSC_RKSI_) ;  /* 0xffffc01000007944 */ /* 0x022fea0003c3ffff */
[----:B-1----:R1:W5:Y:S01]  /*c170*/  LDL.64 R10, [R1+0x160] ;  /* 0x00016000010a7983 */ /* 0x0023620000100a00 */
[----:B------:R-:W-:Y:S02]  /*c180*/  MOV R7, RZ ;  /* 0x000000ff00077202 */ /* 0x000fe40000000f00 */
[----:B------:R-:W-:Y:S02]  /*c190*/  MOV R16, 0xc1b0 ;  /* 0x0000c1b000107802 */ /* 0x000fe40000000f00 */
[----:B-1---5:R-:W-:Y:S05]  /*c1a0*/  CALL.REL.NOINC `($_ZN7cutlass13device_kernelIN5flash19enable_sm80_to_sm89INS1_16FlashAttnBwdSm80INS1_25CollectiveMainloopBwdSm80ILi2ELi2EN4cute5tupleIJNS5_1CILi64EEENS7_ILi128EEES8_EEENS_10bfloat16_tEfNS_4arch4Sm80ELb1ELb0ELb1ELb0ELb1ELb0ELb0ELb0ELi2ELi2ELi4ELi2ELb1EEENS1_21CollectiveEpilogueBwdISA_SB_SD_Li256ELb0ELb0ELi2EEENS1_25SingleTileBwdLPTSchedulerILb0ELi128ELb1EEEEEEEEEvNT_6ParamsE$_ZN4cute3eso3ESOILb1ELb0EJNS_10UnderscoreEiEEC2ERKS2_RKi) ;  /* 0xffffbb0000007944 */ /* 0x022fea0003c3ffff */
[----:B-1----:R-:W-:Y:S02]  /*c1b0*/  MOV R6, R13 ;  /* 0x0000000d00067202 */ /* 0x002fe40000000f00 */
[----:B------:R-:W-:-:S02]  /*c1c0*/  MOV R16, 0xc1e0 ;  /* 0x0000c1e000107802 */ /* 0x000fc40000000f00 */
[----:B------:R-:W-:Y:S05]  /*c1d0*/  CALL.REL.NOINC `($_ZN7cutlass13device_kernelIN5flash19enable_sm80_to_sm89INS1_16FlashAttnBwdSm80INS1_25CollectiveMainloopBwdSm80ILi2ELi2EN4cute5tupleIJNS5_1CILi64EEENS7_ILi128EEES8_EEENS_10bfloat16_tEfNS_4arch4Sm80ELb1ELb0ELb1ELb0ELb1ELb0ELb0ELb0ELi2ELi2ELi4ELi2ELb1EEENS1_21CollectiveEpilogueBwdISA_SB_SD_Li256ELb0ELb0ELi2EEENS1_25SingleTileBwdLPTSchedulerILb0ELi128ELb1EEEEEEEEEvNT_6ParamsE$_ZN4cute8smem_ptrIPfECI1NS_12iter_adaptorIS1_S2_EEES1_) ;  /* 0xffffc79000007944 */ /* 0x000fea0003c3ffff */
[----:B-1----:R1:W5:Y:S01]  /*c1e0*/  LDL.64 R6, [R1+0x160] ;  /* 0x0001600001067983 */ /* 0x0023620000100a00 */
[----:B------:R-:W-:-:S03]  /*c1f0*/  MOV R16, 0xc210 ;  /* 0x0000c21000107802 */ /* 0x000fc60000000f00 */
[----:B-1---5:R-:W-:Y:S05]  /*c200*/  CALL.REL.NOINC `($_ZN7cutlass13device_kernelIN5flash19enable_sm80_to_sm89INS1_16FlashAttnBwdSm80INS1_25CollectiveMainloopBwdSm80ILi2ELi2EN4cute5tupleIJNS5_1CILi64EEENS7_ILi128EEES8_EEENS_10bfloat16_tEfNS_4arch4Sm80ELb1ELb0ELb1ELb0ELb1ELb0ELb0ELb0ELi2ELi2ELi4ELi2ELb1EEENS1_21CollectiveEpilogueBwdISA_SB_SD_Li256ELb0ELb0ELi2EEENS1_25SingleTileBwdLPTSchedulerILb0ELi128ELb1EEEEEEEEEvNT_6ParamsE$_ZN4cute3eso3ESOILb1ELb0EJNS_6LayoutINS_5tupleIJNS3_IJNS_1CILi4EEENS4_ILi1EEEEEEEEENS3_IJNS3_IJS6_NS4_ILi0EEEEEEEEEEENS_10ViewEngineINS_8smem_ptrIPfEEEEEEC2ERKSC_RKSH_) ;  /* 0xffffbfb000007944 */ /* 0x022fea0003c3ffff */
[----:B-1----:R1:W5:Y:S01]  /*c210*/  LDL.64 R8, [R1+0x160] ;  /* 0x0001600001087983 */ /* 0x0023620000100a00 */
[----:B------:R-:W-:-:S02]  /*c220*/  MOV R6, R4 ;  /* 0x0000000400067202 */ /* 0x000fc40000000f00 */
[----:B------:R-:W-:Y:S02]  /*c230*/  MOV R16, 0xc250 ;  /* 0x0000c25000107802 */ /* 0x000fe40000000f00 */
[----:B-1---5:R-:W-:Y:S05]  /*c240*/  CALL.REL.NOINC `($_ZN7cutlass13device_kernelIN5flash19enable_sm80_to_sm89INS1_16FlashAttnBwdSm80INS1_25CollectiveMainloopBwdSm80ILi2ELi2EN4cute5tupleIJNS5_1CILi64EEENS7_ILi128EEES8_EEENS_10bfloat16_tEfNS_4arch4Sm80ELb1ELb0ELb1ELb0ELb1ELb0ELb0ELb0ELi2ELi2ELi4ELi2ELb1EEENS1_21CollectiveEpilogueBwdISA_SB_SD_Li256ELb0ELb0ELi2EEENS1_25SingleTileBwdLPTSchedulerILb0ELi128ELb1EEEEEEEEEvNT_6ParamsE$_ZN4cute8gmem_ptrIPKfECI1NS_12iter_adaptorIS2_S3_EEES2_) ;  /* 0xffffc65000007944 */ /* 0x022fea0003c3ffff */
[----:B-1----:R1:W5:Y:S01]  /*c250*/  LDL.64 R6, [R1+0x168] ;  /* 0x0001680001067983 */ /* 0x0023620000100a00 */
[----:B------:R-:W-:-:S03]  /*c260*/  MOV R16, 0xc280 ;  /* 0x0000c28000107802 */ /* 0x000fc60000000f00 */
[----:B-1---5:R-:W-:Y:S05]  /*c270*/  CALL.REL.NOINC `($_ZN7cutlass13device_kernelIN5flash19enable_sm80_to_sm89INS1_16FlashAttnBwdSm80INS1_25CollectiveMainloopBwdSm80ILi2ELi2EN4cute5tupleIJNS5_1CILi64EEENS7_ILi128EEES8_EEENS_10bfloat16_tEfNS_4arch4Sm80ELb1ELb0ELb1ELb0ELb1ELb0ELb0ELb0ELi2ELi2ELi4ELi2ELb1EEENS1_21CollectiveEpilogueBwdISA_SB_SD_Li256ELb0ELb0ELi2EEENS1_25SingleTileBwdLPTSchedulerILb0ELi128ELb1EEEEEEEEEvNT_6ParamsE$_ZN4cute8gmem_ptrIPKN7cutlass9uint128_tEECI1NS_12iter_adaptorIS4_S5_EEES4_) ;  /* 0xffffc5d000007944 */ /* 0x022fea0003c3ffff */
[----:B------:R1:W5:Y:S01]  /*c280*/  LDL.64 R6, [R1+0x168] ;  /* 0x0001680001067983 */ /* 0x0003620000100a00 */
[----:B------:R-:W-:-:S03]  /*c290*/  MOV R16, 0xc2b0 ;  /* 0x0000c2b000107802 */ /* 0x000fc60000000f00 */
[----:B-1---5:R-:W-:Y:S05]  /*c2a0*/  CALL.REL.NOINC `($_ZN7cutlass13device_kernelIN5flash19enable_sm80_to_sm89INS1_16FlashAttnBwdSm80INS1_25CollectiveMainloopBwdSm80ILi2ELi2EN4cute5tupleIJNS5_1CILi64EEENS7_ILi128EEES8_EEENS_10bfloat16_tEfNS_4arch4Sm80ELb1ELb0ELb1ELb0ELb1ELb0ELb0ELb0ELi2ELi2ELi4ELi2ELb1EEENS1_21CollectiveEpilogueBwdISA_SB_SD_Li256ELb0ELb0ELi2EEENS1_25SingleTileBwdLPTSchedulerILb0ELi128ELb1EEEEEEEEEvNT_6ParamsE$_ZN4cute3eso3ESOILb1ELb0EJNS_6LayoutINS_5tupleIJNS3_IJNS_1CILi1EEES5_EEEEEENS3_IJNS3_IJS5_NS4_ILi0EEEEEEEEEEENS_10ViewEngineINS_8gmem_ptrIPKN7cutlass9uint128_tEEEEEEEC2ERKSB_RKSJ_) ;  /* 0xffffbe4000007944 */ /* 0x022fea0003c3ffff */
[----:B------:R2:W5:Y:S01]  /*c2b0*/  LDL.64 R20, [R1+0x168] ;  /* 0x0001680001147983 */ /* 0x0005620000100a00 */
[----:B-1----:R-:W-:Y:S02]  /*c2c0*/  MOV R6, R4 ;  /* 0x0000000400067202 */ /* 0x002fe40000000f00 */
[----:B------:R-:W-:Y:S02]  /*c2d0*/  MOV R16, 0xc2f0 ;  /* 0x0000c2f000107802 */ /* 0x000fe40000000f00 */
[----:B--2--5:R-:W-:Y:S05]  /*c2e0*/  CALL.REL.NOINC `($_ZN7cutlass13device_kernelIN5flash19enable_sm80_to_sm89INS1_16FlashAttnBwdSm80INS1_25CollectiveMainloopBwdSm80ILi2ELi2EN4cute5tupleIJNS5_1CILi64EEENS7_ILi128EEES8_EEENS_10bfloat16_tEfNS_4arch4Sm80ELb1ELb0ELb1ELb0ELb1ELb0ELb0ELb0ELi2ELi2ELi4ELi2ELb1EEENS1_21CollectiveEpilogueBwdISA_SB_SD_Li256ELb0ELb0ELi2EEENS1_25SingleTileBwdLPTSchedulerILb0ELi128ELb1EEEEEEEEEvNT_6ParamsE$_ZN4cute8smem_ptrIPfECI1NS_12iter_adaptorIS1_S2_EEES1_) ;  /* 0xffffc68000007944 */ /* 0x024fea0003c3ffff */
[----:B-1----:R1:W5:Y:S01]  /*c2f0*/  LDL.64 R6, [R1+0x168] ;  /* 0x0001680001067983 */ /* 0x0023620000100a00 */
        /* <DEDUP_REMOVED lines=8> */
[----:B------:R-:W2:Y:S01]  /*c380*/  LD.E.U8 R14, [R14.64] ;  /* 0x000000040e0e7980 */ /* 0x000ea2000c101100 */
[----:B------:R-:W-:Y:S02]  /*c390*/  MOV R13, 0x0 ;  /* 0x00000000000d7802 */ /* 0x000fe40000000f00 */
[----:B--2---:R-:W-:-:S13]  /*c3a0*/  ISETP.NE.AND P0, PT, R14, RZ, PT ;  /* 0x000000ff0e00720c */ /* 0x004fda0003f05270 */
[----:B------:R-:W-:Y:S01]  /*c3b0*/  @!PT LDS RZ, [RZ] ;  /* 0x00000000fffff984 */ /* 0x000fe20000000800 */
[----:B------:R-:W-:Y:S01]  /*c3c0*/  @!PT LDS RZ, [RZ] ;  /* 0x00000000fffff984 */ /* 0x000fe20000000800 */
[----:B------:R-:W-:Y:S01]  /*c3d0*/  @!PT LDS RZ, [RZ] ;  /* 0x00000000fffff984 */ /* 0x000fe20000000800 */
[----:B------:R1:W-:Y:S01]  /*c3e0*/  LDGSTS.E.BYPASS.LTC128B.128 [R6], [R20.64], P0 ;  /* 0x0000000014067fae */ /* 0x0003e20008101d44 */
[----:B------:R-:W-:Y:S05]  /*c3f0*/  RET.REL.NODEC R12 `(_ZN7cutlass13device_kernelIN5flash19enable_sm80_to_sm89INS1_16FlashAttnBwdSm80INS1_25CollectiveMainloopBwdSm80ILi2ELi2EN4cute5tupleIJNS5_1CILi64EEENS7_ILi128EEES8_EEENS_10bfloat16_tEfNS_4arch4Sm80ELb1ELb0ELb1ELb0ELb1ELb0ELb0ELb0ELi2ELi2ELi4ELi2ELb1EEENS1_21CollectiveEpilogueBwdISA_SB_SD_Li256ELb0ELb0ELi2EEENS1_25SingleTileBwdLPTSchedulerILb0ELi128ELb1EEEEEEEEEvNT_6ParamsE) ;  /* 0xffff3c000c007950 */ /* 0x000fea0003c3ffff */
        .type           $_ZN7cutlass13device_kernelIN5flash19enable_sm80_to_sm89INS1_16FlashAttnBwdSm80INS1_25CollectiveMainloopBwdSm80ILi2ELi2EN4cute5tupleIJNS5_1CILi64EEENS7_ILi128EEES8_EEENS_10bfloat16_tEfNS_4arch4Sm80ELb1ELb0ELb1ELb0ELb1ELb0ELb0ELb0ELi2ELi2ELi4ELi2ELb1EEENS1_21CollectiveEpilogueBwdISA_SB_SD_Li256ELb0ELb0ELi2EEENS1_25SingleTileBwdLPTSchedulerILb0ELi128ELb1EEEEEEEEEvNT_6ParamsE$_ZZN5flash25CollectiveMainloopBwdSm80ILi2ELi2EN4cute5tupleIJNS1_1CILi64EEENS3_ILi128EEES4_EEEN7cutlass10bfloat16_tEfNS7_4arch4Sm80ELb1ELb0ELb1ELb0ELb1ELb0ELb0ELb0ELi2ELi2ELi4ELi2ELb1EE3mmaINS_16FlashAttnBwdSm80ISB_NS_21CollectiveEpilogueBwdIS6_S8_SA_Li256ELb0ELb0ELi2EEENS_25SingleTileBwdLPTSchedulerILb0ELi128ELb1EEEE13SharedStorageENS1_6TensorINS1_11ArrayEngineIfLm32EEENS1_6LayoutINS2_IJNS2_IJNS3_ILi2EEESO_EEESO_NS3_ILi4EEEEEENS2_IJNS2_IJNS3_ILi1EEESO_EEESQ_NS3_ILi8EEEEEEEEEEEEbRKNSB_6ParamsERT0_S12_iNS2_IJiiiEEERT_ENKUliiE_clEii,@function
        .size           $_ZN7cutlass13device_kernelIN5flash19enable_sm80_to_sm89INS1_16FlashAttnBwdSm80INS1_25CollectiveMainloopBwdSm80ILi2ELi2EN4cute5tupleIJNS5_1CILi64EEENS7_ILi128EEES8_EEENS_10bfloat16_tEfNS_4arch4Sm80ELb1ELb0ELb1ELb0ELb1ELb0ELb0ELb0ELi2ELi2ELi4ELi2ELb1EEENS1_21CollectiveEpilogueBwdISA_SB_SD_Li256ELb0ELb0ELi2EEENS1_25SingleTileBwdLPTSchedulerILb0ELi128ELb1EEEEEEEEEvNT_6ParamsE$_ZZN5flash25CollectiveMainloopBwdSm80ILi2ELi2EN4cute5tupleIJNS1_1CILi64EEENS3_ILi128EEES4_EEEN7cutlass10bfloat16_tEfNS7_4arch4Sm80ELb1ELb0ELb1ELb0ELb1ELb0ELb0ELb0ELi2ELi2ELi4ELi2ELb1EE3mmaINS_16FlashAttnBwdSm80ISB_NS_21CollectiveEpilogueBwdIS6_S8_SA_Li256ELb0ELb0ELi2EEENS_25SingleTileBwdLPTSchedulerILb0ELi128ELb1EEEE13SharedStorageENS1_6TensorINS1_11ArrayEngineIfLm32EEENS1_6LayoutINS2_IJNS2_IJNS3_ILi2EEESO_EEESO_NS3_ILi4EEEEEENS2_IJNS2_IJNS3_ILi1EEESO_EEESQ_NS3_ILi8EEEEEEEEEEEEbRKNSB_6ParamsERT0_S12_iNS2_IJiiiEEERT_ENKUliiE_clEii,(.L_x_4641 - $_ZN7cutlass13device_kernelIN5flash19enable_sm80_to_sm89INS1_16FlashAttnBwdSm80INS1_25CollectiveMainloopBwdSm80ILi2ELi2EN4cute5tupleIJNS5_1CILi64EEENS7_ILi128EEES8_EEENS_10bfloat16_tEfNS_4arch4Sm80ELb1ELb0ELb1ELb0ELb1ELb0ELb0ELb0ELi2ELi2ELi4ELi2ELb1EEENS1_21CollectiveEpilogueBwdISA_SB_SD_Li256ELb0ELb0ELi2EEENS1_25SingleTileBwdLPTSchedulerILb0ELi128ELb1EEEEEEEEEvNT_6ParamsE$_ZZN5flash25CollectiveMainloopBwdSm80ILi2ELi2EN4cute5tupleIJNS1_1CILi64EEENS3_ILi128EEES4_EEEN7cutlass10bfloat16_tEfNS7_4arch4Sm80ELb1ELb0ELb1ELb0ELb1ELb0ELb0ELb0ELi2ELi2ELi4ELi2ELb1EE3mmaINS_16FlashAttnBwdSm80ISB_NS_21CollectiveEpilogueBwdIS6_S8_SA_Li256ELb0ELb0ELi2EEENS_25SingleTileBwdLPTSchedulerILb0ELi128ELb1EEEE13SharedStorageENS1_6TensorINS1_11ArrayEngineIfLm32EEENS1_6LayoutINS2_IJNS2_IJNS3_ILi2EEESO_EEESO_NS3_ILi4EEEEEENS2_IJNS2_IJNS3_ILi1EEESO_EEESQ_NS3_ILi8EEEEEEEEEEEEbRKNSB_6ParamsERT0_S12_iNS2_IJiiiEEERT_ENKUliiE_clEii)
$_ZN7cutlass13device_kernelIN5flash19enable_sm80_to_sm89INS1_16FlashAttnBwdSm80INS1_25CollectiveMainloopBwdSm80ILi2ELi2EN4cute5tupleIJNS5_1CILi64EEENS7_ILi128EEES8_EEENS_10bfloat16_tEfNS_4arch4Sm80ELb1ELb0ELb1ELb0ELb1ELb0ELb0ELb0ELi2ELi2ELi4ELi2ELb1EEENS1_21CollectiveEpilogueBwdISA_SB_SD_Li256ELb0ELb0ELi2EEENS1_25SingleTileBwdLPTSchedulerILb0ELi128ELb1EEEEEEEEEvNT_6ParamsE$_ZZN5flash25CollectiveMainloopBwdSm80ILi2ELi2EN4cute5tupleIJNS1_1CILi64EEENS3_ILi128EEES4_EEEN7cutlass10bfloat16_tEfNS7_4arch4Sm80ELb1ELb0ELb1ELb0ELb1ELb0ELb0ELb0ELi2ELi2ELi4ELi2ELb1EE3mmaINS_16FlashAttnBwdSm80ISB_NS_21CollectiveEpilogueBwdIS6_S8_SA_Li256ELb0ELb0ELi2EEENS_25SingleTileBwdLPTSchedulerILb0ELi128ELb1EEEE13SharedStorageENS1_6TensorINS1_11ArrayEngineIfLm32EEENS1_6LayoutINS2_IJNS2_IJNS3_ILi2EEESO_EEESO_NS3_ILi4EEEEEENS2_IJNS2_IJNS3_ILi1EEESO_EEESQ_NS3_ILi8EEEEEEEEEEEEbRKNSB_6ParamsERT0_S12_iNS2_IJiiiEEERT_ENKUliiE_clEii:
        /* <DEDUP_REMOVED lines=355> */
.L_x_701:
        /* <DEDUP_REMOVED lines=13> */
.L_x_4641:


//--------------------- .text._ZN7cutlass13device_kernelIN5flash19enable_sm80_to_sm89INS1_16FlashAttnBwdSm80INS1_25CollectiveMainloopBwdSm80ILi2ELi2EN4cute5tupleIJNS5_1CILi64EEENS7_ILi128EEES8_EEENS_10bfloat16_tEfNS_4arch4Sm80ELb1ELb0ELb1ELb0ELb0ELb0ELb0ELb0ELi2ELi2ELi4ELi2ELb1EEENS1_24CollectiveEpilogueBwdGQAISA_fSD_Li256ELb0ELb0EEENS1_25SingleTileBwdLPTSchedulerILb0ELi128ELb0EEEEEEEEEvNT_6ParamsE --------------------------
	.section	.text._ZN7cutlass13device_kernelIN5flash19enable_sm80_to_sm89INS1_16FlashAttnBwdSm80INS1_25CollectiveMainloopBwdSm80ILi2ELi2EN4cute5tupleIJNS5_1CILi64EEENS7_ILi128EEES8_EEENS_10bfloat16_tEfNS_4arch4Sm80ELb1ELb0ELb1ELb0ELb0ELb0ELb0ELb0ELi2ELi2ELi4ELi2ELb1EEENS1_24CollectiveEpilogueBwdGQAISA_fSD_Li256ELb0ELb0EEENS1_25SingleTileBwdLPTSchedulerILb0ELi128ELb0EEEEEEEEEvNT_6ParamsE,"ax",@progbits
	.sectioninfo	@"SHI_REGISTERS=252"
	.align	128
.text._ZN7cutlass13device_kernelIN5flash19enable_sm80_to_sm89INS1_16FlashAttnBwdSm80INS1_25CollectiveMainloopBwdSm80ILi2ELi2EN4cute5tupleIJNS5_1CILi64EEENS7_ILi128EEES8_EEENS_10bfloat16_tEfNS_4arch4Sm80ELb1ELb0ELb1ELb0ELb0ELb0ELb0ELb0ELi2ELi2ELi4ELi2ELb1EEENS1_24CollectiveEpilogueBwdGQAISA_fSD_Li256ELb0ELb0EEENS1_25SingleTileBwdLPTSchedulerILb0ELi128ELb0EEEEEEEEEvNT_6ParamsE:
        .type           _ZN7cutlass13device_kernelIN5flash19enable_sm80_to_sm89INS1_16FlashAttnBwdSm80INS1_25CollectiveMainloopBwdSm80ILi2ELi2EN4cute5tupleIJNS5_1CILi64EEENS7_ILi128EEES8_EEENS_10bfloat16_tEfNS_4arch4Sm80ELb1ELb0ELb1ELb0ELb0ELb0ELb0ELb0ELi2ELi2ELi4ELi2ELb1EEENS1_24CollectiveEpilogueBwdGQAISA_fSD_Li256ELb0ELb0EEENS1_25SingleTileBwdLPTSchedulerILb0ELi128ELb0EEEEEEEEEvNT_6ParamsE,@function
        .size           _ZN7cutlass13device_kernelIN5flash19enable_sm80_to_sm89INS1_16FlashAttnBwdSm80INS1_25CollectiveMainloopBwdSm80ILi2ELi2EN4cute5tupleIJNS5_1CILi64EEENS7_ILi128EEES8_EEENS_10bfloat16_tEfNS_4arch4Sm80ELb1ELb0ELb1ELb0ELb0ELb0ELb0ELb0ELi2ELi2ELi4ELi2ELb1EEENS1_24CollectiveEpilogueBwdGQAISA_fSD_Li256ELb0ELb0EEENS1_25SingleTileBwdLPTSchedulerILb0ELi128ELb0EEEEEEEEEvNT_6ParamsE,(.L_x_4732 - _ZN7cutlass13device_kernelIN5flash19enable_sm80_to_sm89INS1_16FlashAttnBwdSm80INS1_25CollectiveMainloopBwdSm80ILi2ELi2EN4cute5tupleIJNS5_1CILi64EEENS7_ILi128EEES8_EEENS_10bfloat16_tEfNS_4arch4Sm80ELb1ELb0ELb1ELb0ELb0ELb0ELb0ELb0ELi2ELi2ELi4ELi2ELb1EEENS1_24CollectiveEpilogueBwdGQAISA_fSD_Li256ELb0ELb0EEENS1_25SingleTileBwdLPTSchedulerILb0ELi128ELb0EEEEEEEEEvNT_6ParamsE)
        .other          _ZN7cutlass13device_kernelIN5flash19enable_sm80_to_sm89INS1_16FlashAttnBwdSm80INS1_25CollectiveMainloopBwdSm80ILi2ELi2EN4cute5tupleIJNS5_1CILi64EEENS7_ILi128EEES8_EEENS_10bfloat16_tEfNS_4arch4Sm80ELb1ELb0ELb1ELb0ELb0ELb0ELb0ELb0ELi2ELi2ELi4ELi2ELb1EEENS1_24CollectiveEpilogueBwdGQAISA_fSD_Li256ELb0ELb0EEENS1_25SingleTileBwdLPTSchedulerILb0ELi128ELb0EEEEEEEEEvNT_6ParamsE,@"STO_CUDA_ENTRY STV_DEFAULT"
_ZN7cutlass13device_kernelIN5flash19enable_sm80_to_sm89INS1_16FlashAttnBwdSm80INS1_25CollectiveMainloopBwdSm80ILi2ELi2EN4cute5tupleIJNS5_1CILi64EEENS7_ILi128EEES8_EEENS_10bfloat16_tEfNS_4arch4Sm80ELb1ELb0ELb1ELb0ELb0ELb0ELb0ELb0ELi2ELi2ELi4ELi2ELb1EEENS1_24CollectiveEpilogueBwdGQAISA_fSD_Li256ELb0ELb0EEENS1_25SingleTileBwdLPTSchedulerILb0ELi128ELb0EEEEEEEEEvNT_6ParamsE:
        /* <DEDUP_REMOVED lines=26> */
.L_x_703:
[----:B------:R-:W-:Y:S02]  /*01a0*/  MOV R2, c[0x0][0x3b4] ;  /* 0x0000ed0000027a02 */ /* 0x000fe40000000f00 */
[----:B------:R-:W-:Y:S02]  /*01b0*/  MOV R199, R0 ;  /* 0x0000000000c77202 */ /* 0x000fe40000000f00 */
[----:B------:R-:W-:-:S13]  /*01c0*/  ISETP.NE.AND P0, PT, R2, 0x1, PT ;  /* 0x000000010200780c */ /* 0x000fda0003f05270 */
[----:B------:R-:W-:-:S05]  /*01d0*/  @P0 IMAD.HI.U32 R2, R0, c[0x0][0x3b8], RZ ;  /* 0x0000ee0000020a27 */ /* 0x000fca00078e00ff */
[----:B------:R-:W-:-:S05]  /*01e0*/  @P0 SHF.R.U32.HI R199, RZ, c[0x0][0x3bc], R2 ;  /* 0x0000ef00ffc70a19 */ /* 0x000fca0000011602 */
[----:B------:R-:W-:-:S03]  /*01f0*/  IMAD R3, R199, c[0x0][0x3b4], RZ ;  /* 0x0000ed00c7037a24 */ /* 0x000fc600078e02ff */
.L_x_704:
        /* <DEDUP_REMOVED lines=10> */
.L_x_702:
        /* <DEDUP_REMOVED lines=16> */
.L_x_706:
[----:B------:R-:W-:Y:S02]  /*03a0*/  MOV R0, c[0x0][0x3b4] ;  /* 0x0000ed0000007a02 */ /* 0x000fe40000000f00 */
[----:B------:R-:W-:Y:S02]  /*03b0*/  MOV R199, R2 ;  /* 0x0000000200c77202 */ /* 0x000fe40000000f00 */
[----:B------:R-:W-:-:S13]  /*03c0*/  ISETP.NE.AND P0, PT, R0, 0x1, PT ;  /* 0x000000010000780c */ /* 0x000fda0003f05270 */
[----:B------:R-:W-:-:S05]  /*03d0*/  @P0 IMAD.HI.U32 R0, R2, c[0x0][0x3b8], RZ ;  /* 0x0000ee0002000a27 */ /* 0x000fca00078e00ff */
[----:B------:R-:W-:-:S05]  /*03e0*/  @P0 SHF.R.U32.HI R199, RZ, c[0x0][0x3bc], R0 ;  /* 0x0000ef00ffc70a19 */ /* 0x000fca0000011600 */
[----:B------:R-:W-:-:S03]  /*03f0*/  IMAD R3, R199, c[0x0][0x3b4], RZ ;  /* 0x0000ed00c7037a24 */ /* 0x000fc600078e02ff */
.L_x_707:
        /* <DEDUP_REMOVED lines=9> */
.L_x_705:
        /* <DEDUP_REMOVED lines=197> */
[----:B--2---:R-:W-:Y:S05]  /*10e0*/  CALL.REL.NOINC `($_ZN7cutlass13device_kernelIN5flash19enable_sm80_to_sm89INS1_16FlashAttnBwdSm80INS1_25CollectiveMainloopBwdSm80ILi2ELi2EN4cute5tupleIJNS5_1CILi64EEENS7_ILi128EEES8_EEENS_10bfloat16_tEfNS_4arch4Sm80ELb1ELb0ELb1ELb0ELb0ELb0ELb0ELb0ELi2ELi2ELi4ELi2ELb1EEENS1_24CollectiveEpilogueBwdGQAISA_fSD_Li256ELb0ELb0EEENS1_25SingleTileBwdLPTSchedulerILb0ELi128ELb0EEEEEEEEEvNT_6ParamsE$_ZZN4cute7idx2crdINS_5tupleIJiEEENS1_IJNS1_IJNS1_IJNS_1CILi8EEENS3_ILi2EEEEEES5_S5_NS3_ILi4EEEEEEEEEEEDaRKT_RKT0_ENKUlRKT_RKT0_E_clIiS8_EEDaSI_SL_) ;  /* 0x0000763000007944 */ /* 0x004fea0003c00000 */
[----:B------:R-:W-:Y:S01]  /*10f0*/  IMAD.MOV.U32 R188, RZ, RZ, R0 ;  /* 0x000000ffffbc7224 */ /* 0x000fe200078e0000 */
[----:B------:R-:W-:Y:S01]  /*1100*/  MOV R28, R36 ;  /* 0x00000024001c7202 */ /* 0x000fe20000000f00 */
[----:B------:R-:W-:Y:S01]  /*1110*/  IMAD.MOV.U32 R23, RZ, RZ, R200 ;  /* 0x000000ffff177224 */ /* 0x000fe200078e00c8 */
[----:B------:R-:W-:Y:S02]  /*1120*/  MOV R20, 0x1140 ;  /* 0x0000114000147802 */ /* 0x000fe40000000f00 */
[----:B-1----:R-:W-:Y:S05]  /*1130*/  CALL.REL.NOINC `($_ZN7cutlass13device_kernelIN5flash19enable_sm80_to_sm89INS1_16FlashAttnBwdSm80INS1_25CollectiveMainloopBwdSm80ILi2ELi2EN4cute5tupleIJNS5_1CILi64EEENS7_ILi128EEES8_EEENS_10bfloat16_tEfNS_4arch4Sm80ELb1ELb0ELb1ELb0ELb0ELb0ELb0ELb0ELi2ELi2ELi4ELi2ELb1EEENS1_24CollectiveEpilogueBwdGQAISA_fSD_Li256ELb0ELb0EEENS1_25SingleTileBwdLPTSchedulerILb0ELi128ELb0EEEEEEEEEvNT_6ParamsE$_ZZN4cute7idx2crdINS_5tupleIJiEEENS1_IJNS1_IJNS1_IJNS_1CILi8EEENS3_ILi2EEEEEES5_S5_NS3_ILi4EEEEEEEEEEEDaRKT_RKT0_ENKUlRKT_RKT0_E_clIiS8_EEDaSI_SL_) ;  /* 0x000075e000007944 */ /* 0x002fea0003c00000 */
        /* <DEDUP_REMOVED lines=16> */
[----:B-1----:R-:W-:Y:S05]  /*1240*/  CALL.REL.NOINC `($_ZN7cutlass13device_kernelIN5flash19enable_sm80_to_sm89INS1_16FlashAttnBwdSm80INS1_25CollectiveMainloopBwdSm80ILi2ELi2EN4cute5tupleIJNS5_1CILi64EEENS7_ILi128EEES8_EEENS_10bfloat16_tEfNS_4arch4Sm80ELb1ELb0ELb1ELb0ELb0ELb0ELb0ELb0ELi2ELi2ELi4ELi2ELb1EEENS1_24CollectiveEpilogueBwdGQAISA_fSD_Li256ELb0ELb0EEENS1_25SingleTileBwdLPTSchedulerILb0ELi128ELb0EEEEEEEEEvNT_6ParamsE$_ZZN4cute7idx2crdINS_5tupleIJiEEENS1_IJNS1_IJNS1_IJNS_1CILi8EEENS3_ILi2EEEEEES5_NS3_ILi4EEES5_EEEEEEEEDaRKT_RKT0_ENKUlRKT_RKT0_E_clIiS8_EEDaSI_SL_) ;  /* 0x0000686000007944 */ /* 0x002fea0003c00000 */
[----:B------:R-:W-:Y:S01]  /*1250*/  IMAD.MOV.U32 R42, RZ, RZ, R39 ;  /* 0x000000ffff2a7224 */ /* 0x000fe200078e0027 */
[----:B------:R-:W-:Y:S01]  /*1260*/  MOV R40, R37 ;  /* 0x0000002500287202 */ /* 0x000fe20000000f00 */
[----:B------:R-:W-:Y:S01]  /*1270*/  IMAD.MOV.U32 R41, RZ, RZ, R38 ;  /* 0x000000ffff297224 */ /* 0x000fe200078e0026 */
[----:B------:R-:W-:Y:S02]  /*1280*/  MOV R24, R200 ;  /* 0x000000c800187202 */ /* 0x000fe40000000f00 */
[----:B------:R-:W-:Y:S02]  /*1290*/  MOV R20, 0x12b0 ;  /* 0x000012b000147802 */ /* 0x000fe40000000f00 */
[----:B-1----:R-:W-:Y:S05]  /*12a0*/  CALL.REL.NOINC `($_ZN7cutlass13device_kernelIN5flash19enable_sm80_to_sm89INS1_16FlashAttnBwdSm80INS1_25CollectiveMainloopBwdSm80ILi2ELi2EN4cute5tupleIJNS5_1CILi64EEENS7_ILi128EEES8_EEENS_10bfloat16_tEfNS_4arch4Sm80ELb1ELb0ELb1ELb0ELb0ELb0ELb0ELb0ELi2ELi2ELi4ELi2ELb1EEENS1_24CollectiveEpilogueBwdGQAISA_fSD_Li256ELb0ELb0EEENS1_25SingleTileBwdLPTSchedulerILb0ELi128ELb0EEEEEEEEEvNT_6ParamsE$_ZZN4cute7idx2crdINS_5tupleIJiEEENS1_IJNS1_IJNS1_IJNS_1CILi8EEENS3_ILi2EEEEEES5_NS3_ILi4EEES5_EEEEEEEEDaRKT_RKT0_ENKUlRKT_RKT0_E_clIiS8_EEDaSI_SL_) ;  /* 0x0000680000007944 */ /* 0x002fea0003c00000 */
[----:B------:R-:W-:Y:S02]  /*12b0*/  MOV R23, R200 ;  /* 0x000000c800177202 */ /* 0x000fe40000000f00 */
[----:B------:R-:W-:-:S02]  /*12c0*/  MOV R20, 0x12e0 ;  /* 0x000012e000147802 */ /* 0x000fc40000000f00 */
[----:B-1----:R-:W-:Y:S05]  /*12d0*/  CALL.REL.NOINC `($_ZN7cutlass13device_kernelIN5flash19enable_sm80_to_sm89INS1_16FlashAttnBwdSm80INS1_25CollectiveMainloopBwdSm80ILi2ELi2EN4cute5tupleIJNS5_1CILi64EEENS7_ILi128EEES8_EEENS_10bfloat16_tEfNS_4arch4Sm80ELb1ELb0ELb1ELb0ELb0ELb0ELb0ELb0ELi2ELi2ELi4ELi2ELb1EEENS1_24CollectiveEpilogueBwdGQAISA_fSD_Li256ELb0ELb0EEENS1_25SingleTileBwdLPTSchedulerILb0ELi128ELb0EEEEEEEEEvNT_6ParamsE$_ZZN4cute7idx2crdINS_5tupleIJiEEENS1_IJNS1_IJNS1_IJNS_1CILi8EEENS3_ILi2EEEEEES5_S5_NS3_ILi4EEEEEEEEEEEDaRKT_RKT0_ENKUlRKT_RKT0_E_clIiS8_EEDaSI_SL_) ;  /* 0x0000744000007944 */ /* 0x002fea0003c00000 */
        /* <DEDUP_REMOVED lines=24> */
[----:B-1----:R-:W-:Y:S05]  /*1460*/  CALL.REL.NOINC `($_ZN7cutlass13device_kernelIN5flash19enable_sm80_to_sm89INS1_16FlashAttnBwdSm80INS1_25CollectiveMainloopBwdSm80ILi2ELi2EN4cute5tupleIJNS5_1CILi64EEENS7_ILi128EEES8_EEENS_10bfloat16_tEfNS_4arch4Sm80ELb1ELb0ELb1ELb0ELb0ELb0ELb0ELb0ELi2ELi2ELi4ELi2ELb1EEENS1_24CollectiveEpilogueBwdGQAISA_fSD_Li256ELb0ELb0EEENS1_25SingleTileBwdLPTSchedulerILb0ELi128ELb0EEEEEEEEEvNT_6ParamsE$_ZZN4cute7idx2crdINS_5tupleIJiEEENS1_IJNS1_IJNS1_IJNS_1CILi8EEENS3_ILi2EEEEEES5_S5_NS3_ILi4EEEEEEEEEEEDaRKT_RKT0_ENKUlRKT_RKT0_E_clIiS8_EEDaSI_SL_) ;  /* 0x000072b000007944 */ /* 0x002fea0003c00000 */
        /* <DEDUP_REMOVED lines=12> */
[----:B------:R-:W-:Y:S01]  /*1530*/  IMAD.MOV.U32 R8, RZ, RZ, -0x80 ;  /* 0xffffff80ff087424 */ /* 0x000fe200078e00ff */
[----:B------:R-:W-:Y:S01]  /*1540*/  STL.64 [R1+0xd8], R68 ;  /* 0x0000d84401007387 */ /* 0x000fe20000100a00 */
[----:B------:R-:W-:Y:S01]  /*1550*/  IMAD R7, R193, c[0x0][0x1e8], RZ ;  /* 0x00007a00c1077a24 */ /* 0x000fe200078e02ff */
[----:B------:R-:W-:Y:S01]  /*1560*/  IADD3 R203, R14, 0x108, RZ ;  /* 0x000001080ecb7810 */ /* 0x000fe20007ffe0ff */
[----:B------:R-:W-:Y:S01]  /*1570*/  IMAD.IADD R17, R17, 0x1, R6 ;  /* 0x0000000111117824 */ /* 0x000fe200078e0206 */
[----:B------:R-:W-:Y:S01]  /*1580*/  STL.64 [R1+0x130], R68 ;  /* 0x0001304401007387 */ /* 0x000fe20000100a00 */
[----:B------:R-:W-:-:S02]  /*1590*/  IMAD.MOV.U32 R52, RZ, RZ, R2 ;  /* 0x000000ffff347224 */ /* 0x000fc400078e0002 */
[C---:B------:R-:W-:Y:S01]  /*15a0*/  IMAD R207, R199.reuse, R8, c[0x0][0x198] ;  /* 0x00006600c7cf7624 */ /* 0x040fe200078e0208 */
[----:B------:R-:W-:Y:S01]  /*15b0*/  STL.64 [R1+0x100], R66 ;  /* 0x0001004201007387 */ /* 0x000fe20000100a00 */
[C---:B------:R-:W-:Y:S02]  /*15c0*/  IMAD R6, R198.reuse, c[0x0][0x1ec], R7 ;  /* 0x00007b00c6067a24 */ /* 0x040fe400078e0207 */
[----:B------:R-:W-:Y:S01]  /*15d0*/  IMAD.WIDE.U32 R16, R198, c[0x0][0x1e8], R16 ;  /* 0x00007a00c6107a25 */ /* 0x000fe200078e0010 */
[----:B------:R-:W-:Y:S03]  /*15e0*/  STL.64 [R1+0x158], R66 ;  /* 0x0001584201007387 */ /* 0x000fe60000100a00 */
[----:B------:R-:W-:Y:S01]  /*15f0*/  IMAD.WIDE R8, R199, 0x80, R52 ;  /* 0x00000080c7087825 */ /* 0x000fe200078e0234 */
[----:B------:R-:W-:Y:S03]  /*1600*/  STL [R1+0xa4], R54 ;  /* 0x0000a43601007387 */ /* 0x000fe60000100800 */
[----:B------:R-:W-:Y:S01]  /*1610*/  IMAD.IADD R7, R207, 0x1, -R2 ;  /* 0x00000001cf077824 */ /* 0x000fe200078e0a02 */
[----:B------:R-:W-:Y:S01]  /*1620*/  STL.64 [R1+0xb0], R62 ;  /* 0x0000b03e01007387 */ /* 0x000fe20000100a00 */
[----:B------:R-:W-:-:S02]  /*1630*/  IMAD.IADD R17, R17, 0x1, R6 ;  /* 0x0000000111117824 */ /* 0x000fc400078e0206 */
[----:B------:R-:W-:Y:S01]  /*1640*/  IMAD R6, R9, c[0x0][0x1d8], RZ ;  /* 0x0000760009067a24 */ /* 0x000fe200078e02ff */
[C---:B------:R-:W-:Y:S01]  /*1650*/  ISETP.GE.AND P4, PT, R7.reuse, 0x1, PT ;  /* 0x000000010700780c */ /* 0x040fe20003f86270 */
[C---:B------:R-:W-:Y:S01]  /*1660*/  IMAD.WIDE.U32 R16, R8.reuse, c[0x0][0x1d8], R16 ;  /* 0x0000760008107a25 */ /* 0x040fe200078e0010 */
[----:B------:R-:W-:Y:S01]  /*1670*/  ISETP.GE.AND P3, PT, R7, 0x21, PT ;  /* 0x000000210700780c */ /* 0x000fe20003f66270 */
[----:B------:R-:W-:Y:S01]  /*1680*/  STL.64 [R1+0xb8], R60 ;  /* 0x0000b83c01007387 */ /* 0x000fe20000100a00 */
[----:B------:R-:W-:Y:S01]  /*1690*/  ISETP.GE.OR P0, PT, R3, c[0x0][0x1cc], !P4 ;  /* 0x0000730003007a0c */ /* 0x000fe20006706670 */
[----:B------:R-:W-:Y:S01]  /*16a0*/  IMAD R6, R8, c[0x0][0x1dc], R6 ;  /* 0x0000770008067a24 */ /* 0x000fe200078e0206 */
[----:B------:R-:W-:Y:S01]  /*16b0*/  LEA R18, P1, R16, c[0x0][0x1c0], 0x1 ;  /* 0x0000700010127a11 */ /* 0x000fe200078208ff */
[----:B------:R-:W-:Y:S01]  /*16c0*/  IMAD R4, R4, c[0x0][0x1b0], RZ ;  /* 0x00006c0004047a24 */ /* 0x000fe200078e02ff */
[----:B------:R-:W-:Y:S01]  /*16d0*/  ISETP.GE.AND P6, PT, R7, 0x41, PT ;  /* 0x000000410700780c */ /* 0x000fe20003fc6270 */
[----:B------:R-:W-:Y:S01]  /*16e0*/  IMAD.IADD R6, R17, 0x1, R6 ;  /* 0x0000000111067824 */ /* 0x000fe200078e0206 */
[----:B------:R-:W-:Y:S01]  /*16f0*/  IADD3 R20, P2, R18, UR7, RZ ;  /* 0x0000000712147c10 */ /* 0x000fe2000ff5e0ff */
[----:B------:R-:W-:Y:S01]  /*1700*/  IMAD.WIDE.U32 R10, R19, c[0x0][0x1b0], R10 ;  /* 0x00006c00130a7a25 */ /* 0x000fe200078e000a */
[----:B------:R-:W-:Y:S01]  /*1710*/  ISETP.GE.AND P5, PT, R7, 0x61, PT ;  /* 0x000000610700780c */ /* 0x000fe20003fa6270 */
[----:B------:R-:W-:Y:S01]  /*1720*/  STL.64 [R1+0xe8], R58 ;  /* 0x0000e83a01007387 */ /* 0x000fe20000100a00 */
[----:B------:R-:W-:Y:S01]  /*1730*/  ISETP.GE.OR P4, PT, R3, c[0x0][0x19c], !P4 ;  /* 0x0000670003007a0c */ /* 0x000fe20006786670 */
[----:B------:R-:W-:Y:S01]  /*1740*/  IMAD R4, R19, c[0x0][0x1b4], R4 ;  /* 0x00006d0013047a24 */ /* 0x000fe200078e0204 */
[----:B------:R-:W-:Y:S01]  /*1750*/  LEA.HI.X R19, R16, c[0x0][0x1c4], R6, 0x1, P1 ;  /* 0x0000710010137a11 */ /* 0x000fe200008f0c06 */
[----:B------:R-:W-:Y:S01]  /*1760*/  IMAD.SHL.U32 R5, R5, 0x2, RZ ;  /* 0x0000000205057824 */ /* 0x000fe200078e00ff */
[----:B------:R-:W-:Y:S01]  /*1770*/  ISETP.GE.OR P1, PT, R3, c[0x0][0x1cc], !P3 ;  /* 0x0000730003007a0c */ /* 0x000fe20005f26670 */
[----:B------:R-:W-:Y:S01]  /*1780*/  IMAD.IADD R11, R11, 0x1, R4 ;  /* 0x000000010b0b7824 */ /* 0x000fe200078e0204 */
[----:B------:R-:W-:Y:S01]  /*1790*/  IADD3.X R21, R19, UR5, RZ, P2, !PT ;  /* 0x0000000513157c10 */ /* 0x000fe200097fe4ff */
[----:B------:R-:W-:Y:S01]  /*17a0*/  IMAD R7, R193, c[0x0][0x1b8], RZ ;  /* 0x00006e00c1077a24 */ /* 0x000fe200078e02ff */
[----:B------:R-:W-:Y:S01]  /*17b0*/  @!PT LDS RZ, [RZ] ;  /* 0x00000000fffff984 */ /* 0x000fe20000000800 */
[----:B------:R-:W-:Y:S01]  /*17c0*/  @!PT LDS RZ, [RZ] ;  /* 0x00000000fffff984 */ /* 0x000fe20000000800 */
[----:B------:R-:W-:Y:S01]  /*17d0*/  @!PT LDS RZ, [RZ] ;  /* 0x00000000fffff984 */ /* 0x000fe20000000800 */
[----:B------:R3:W-:Y:S01]  /*17e0*/  LDGSTS.E.BYPASS.LTC128B.128 [R5+0x4080], [R18.64], !P0 ;  /* 0x0408000012057fae */ /* 0x0007e2000c101d4c */
[C---:B------:R-:W-:Y:S01]  /*17f0*/  ISETP.GE.OR P0, PT, R3.reuse, c[0x0][0x1cc], !P6 ;  /* 0x0000730003007a0c */ /* 0x040fe20007706670 */
[----:B------:R-:W-:Y:S01]  /*1800*/  IMAD.WIDE.U32 R10, R198, c[0x0][0x1b8], R10 ;  /* 0x00006e00c60a7a25 */ /* 0x000fe200078e000a */
[----:B------:R-:W-:Y:S01]  /*1810*/  IADD3 R16, P2, R20, UR7, RZ ;  /* 0x0000000714107c10 */ /* 0x000fe2000ff5e0ff */
[----:B------:R-:W-:Y:S01]  /*1820*/  STL.64 [R1+0xf0], R56 ;  /* 0x0000f03801007387 */ /* 0x000fe20000100a00 */
[----:B------:R-:W-:Y:S01]  /*1830*/  ISETP.GE.OR P3, PT, R3, c[0x0][0x19c], !P3 ;  /* 0x0000670003007a0c */ /* 0x000fe20005f66670 */
[----:B------:R-:W-:Y:S01]  /*1840*/  IMAD R4, R198, c[0x0][0x1bc], R7 ;  /* 0x00006f00c6047a24 */ /* 0x000fe200078e0207 */
[----:B------:R-:W-:Y:S01]  /*1850*/  IADD3.X R17, R21, UR5, RZ, P2, !PT ;  /* 0x0000000515117c10 */ /* 0x000fe200097fe4ff */
[----:B------:R-:W-:Y:S01]  /*1860*/  IMAD R7, R9, c[0x0][0x1a8], RZ ;  /* 0x00006a0009077a24 */ /* 0x000fe200078e02ff */
[----:B------:R4:W-:Y:S01]  /*1870*/  LDGSTS.E.BYPASS.LTC128B.128 [R5+0x5080], [R20.64], !P1 ;  /* 0x0508000014057fae */ /* 0x0009e2000c901d4c */
[----:B------:R-:W-:Y:S01]  /*1880*/  IMAD.IADD R11, R11, 0x1, R4 ;  /* 0x000000010b0b7824 */ /* 0x000fe200078e0204 */
[C---:B------:R-:W-:Y:S01]  /*1890*/  ISETP.GE.OR P6, PT, R3.reuse, c[0x0][0x19c], !P6 ;  /* 0x0000670003007a0c */ /* 0x040fe200077c6670 */
[----:B------:R-:W-:Y:S01]  /*18a0*/  IMAD R7, R8, c[0x0][0x1ac], R7 ;  /* 0x00006b0008077a24 */ /* 0x000fe200078e0207 */
[----:B------:R-:W-:Y:S01]  /*18b0*/  LOP3.LUT P2, RZ, R12, 0x4, RZ, 0xc0, !PT ;  /* 0x000000040cff7812 */ /* 0x000fe2000784c0ff */
[----:B------:R5:W-:Y:S01]  /*18c0*/  LDGSTS.E.BYPASS.LTC128B.128 [R5+0x6080], [R16.64], !P0 ;  /* 0x0608000010057fae */ /* 0x000be2000c101d4c */
[C---:B------:R-:W-:Y:S01]  /*18d0*/  ISETP.GE.OR P0, PT, R3.reuse, c[0x0][0x1cc], !P5 ;  /* 0x0000730003007a0c */ /* 0x040fe20006f06670 */
[----:B------:R-:W-:Y:S01]  /*18e0*/  IMAD.WIDE.U32 R8, R8, c[0x0][0x1a8], R10 ;  /* 0x00006a0008087a25 */ /* 0x000fe200078e000a */
[----:B------:R-:W-:Y:S01]  /*18f0*/  ISETP.GE.OR P5, PT, R3, c[0x0][0x19c], !P5 ;  /* 0x0000670003007a0c */ /* 0x000fe20006fa6670 */
[----:B------:R-:W-:Y:S02]  /*1900*/  STL.64 [R1+0x108], R50 ;  /* 0x0001083201007387 */ /* 0x000fe40000100a00 */
[----:B------:R-:W-:-:S02]  /*1910*/  IMAD.IADD R7, R9, 0x1, R7 ;  /* 0x0000000109077824 */ /* 0x000fc400078e0207 */
[----:B------:R-:W-:Y:S01]  /*1920*/  IMAD.SHL.U32 R186, R186, 0x2, RZ ;  /* 0x00000002baba7824 */ /* 0x000fe200078e00ff */
[----:B------:R-:W-:Y:S01]  /*1930*/  STL.64 [R1+0x110], R48 ;  /* 0x0001103001007387 */ /* 0x000fe20000100a00 */
[----:B---3--:R-:W-:-:S03]  /*1940*/  IADD3 R18, P1, R16, UR7, RZ ;  /* 0x0000000710127c10 */ /* 0x008fc6000ff3e0ff */
[----:B------:R-:W-:Y:S01]  /*1950*/  STL.64 [R1+0xc0], R14 ;  /* 0x0000c00e01007387 */ /* 0x000fe20000100a00 */
[----:B------:R-:W-:Y:S01]  /*1960*/  IADD3.X R19, R17, UR5, RZ, P1, !PT ;  /* 0x0000000511137c10 */ /* 0x000fe20008ffe4ff */
[----:B------:R-:W-:Y:S01]  /*1970*/  ULDC.64 UR4, c[0x0][0x1a8] ;  /* 0x00006a0000047ab9 */ /* 0x000fe20000000a00 */
[----:B------:R-:W-:Y:S01]  /*1980*/  LOP3.LUT P1, RZ, R12, 0x2, RZ, 0xc0, !PT ;  /* 0x000000020cff7812 */ /* 0x000fe2000782c0ff */
[----:B------:R-:W-:Y:S01]  /*1990*/  USHF.L.U32 UR7, UR4, 0x6, URZ ;  /* 0x0000000604077899 */ /* 0x000fe2000800063f */
[----:B------:R-:W-:Y:S01]  /*19a0*/  STL.64 [R1+0x118], R14 ;  /* 0x0001180e01007387 */ /* 0x000fe20000100a00 */
[----:B------:R-:W-:-:S03]  /*19b0*/  USHF.L.U64.HI UR5, UR4, UR6, UR5 ;  /* 0x0000000604057299 */ /* 0x000fc60008010205 */
[----:B------:R3:W-:Y:S01]  /*19c0*/  LDGSTS.E.BYPASS.LTC128B.128 [R5+0x7080], [R18.64], !P0 ;  /* 0x0708000012057fae */ /* 0x0007e2000c101d4c */
[C---:B------:R-:W-:Y:S01]  /*19d0*/  LEA R6, P0, R8.reuse, c[0x0][0x190], 0x1 ;  /* 0x0000640008067a11 */ /* 0x040fe200078008ff */
[----:B------:R-:W-:Y:S02]  /*19e0*/  UMOV UR6, URZ ;  /* 0x0000003f00067c82 */ /* 0x000fe40008000000 */
[----:B------:R-:W0:Y:S01]  /*19f0*/  LDGDEPBAR ;  /* 0x00000000000079af */ /* 0x000e220000000000 */
[----:B------:R-:W-:Y:S02]  /*1a00*/  LEA.HI.X R7, R8, c[0x0][0x194], R7, 0x1, P0 ;  /* 0x0000650008077a11 */ /* 0x000fe400000f0c07 */
[----:B------:R-:W-:Y:S01]  /*1a10*/  IADD3 R8, P0, R6, UR7, RZ ;  /* 0x0000000706087c10 */ /* 0x000fe2000ff1e0ff */
[----:B------:R-:W-:Y:S03]  /*1a20*/  STL.64 [R1+0x140], R26 ;  /* 0x0001401a01007387 */ /* 0x000fe60000100a00 */
[----:B------:R-:W-:Y:S01]  /*1a30*/  IADD3.X R9, R7, UR5, RZ, P0, !PT ;  /* 0x0000000507097c10 */ /* 0x000fe200087fe4ff */
[----:B------:R4:W-:Y:S01]  /*1a40*/  LDGSTS.E.BYPASS.LTC128B.128 [R5+0x80], [R6.64], !P4 ;  /* 0x0008000006057fae */ /* 0x0009e2000e101d4c */
[----:B------:R-:W-:-:S02]  /*1a50*/  IADD3 R10, P0, R8, UR7, RZ ;  /* 0x00000007080a7c10 */ /* 0x000fc4000ff1e0ff */
[----:B------:R-:W-:Y:S01]  /*1a60*/  ISETP.GE.AND P4, PT, R3, c[0x0][0x16c], PT ;  /* 0x00005b0003007a0c */ /* 0x000fe20003f86270 */
[----:B------:R1:W-:Y:S01]  /*1a70*/  LDGSTS.E.BYPASS.LTC128B.128 [R5+0x1080], [R8.64], !P3 ;  /* 0x0108000008057fae */ /* 0x0003e2000d901d4c */
[----:B------:R-:W-:Y:S02]  /*1a80*/  IADD3.X R11, R9, UR5, RZ, P0, !PT ;  /* 0x00000005090b7c10 */ /* 0x000fe400087fe4ff */
[----:B-----5:R-:W-:Y:S01]  /*1a90*/  IADD3 R16, P0, R10, UR7, RZ ;  /* 0x000000070a107c10 */ /* 0x020fe2000ff1e0ff */
[----:B------:R-:W-:Y:S01]  /*1aa0*/  STL.64 [R1+0x148], R24 ;  /* 0x0001481801007387 */ /* 0x000fe20000100a00 */
[----:B------:R-:W-:Y:S01]  /*1ab0*/  ISETP.GE.AND P3, PT, R3, c[0x0][0x1fc], PT ;  /* 0x00007f0003007a0c */ /* 0x000fe20003f66270 */
[----:B--2---:R-:W-:Y:S01]  /*1ac0*/  IMAD.MOV.U32 R3, RZ, RZ, 0x40 ;  /* 0x00000040ff037424 */ /* 0x004fe200078e00ff */
[----:B------:R-:W-:Y:S01]  /*1ad0*/  IADD3.X R17, R11, UR5, RZ, P0, !PT ;  /* 0x000000050b117c10 */ /* 0x000fe200087fe4ff */
[----:B------:R2:W-:Y:S01]  /*1ae0*/  LDGSTS.E.BYPASS.LTC128B.128 [R5+0x2080], [R10.64], !P6 ;  /* 0x020800000a057fae */ /* 0x0005e2000f101d4c */
[----:B------:R-:W-:-:S02]  /*1af0*/  SEL R4, RZ, 0x1, P4 ;  /* 0x00000001ff047807 */ /* 0x000fc40002000000 */
[----:B------:R-:W-:Y:S01]  /*1b00*/  SEL R3, R3, 0xffffffc0, !P2 ;  /* 0xffffffc003037807 */ /* 0x000fe20005000000 */
[----:B------:R4:W-:Y:S01]  /*1b10*/  LDGSTS.E.BYPASS.LTC128B.128 [R5+0x3080], [R16.64], !P5 ;  /* 0x0308000010057fae */ /* 0x0009e2000e901d4c */
[C---:B------:R-:W-:Y:S02]  /*1b20*/  IADD3 R12, P0, R14.reuse, 0x98, RZ ;  /* 0x000000980e0c7810 */ /* 0x040fe40007f1e0ff */
[----:B------:R-:W-:Y:S01]  /*1b30*/  SEL R2, RZ, 0x1, P3 ;  /* 0x00000001ff027807 */ /* 0x000fe20001800000 */
[----:B------:R-:W0:Y:S02]  /*1b40*/  LDGDEPBAR ;  /* 0x00000000000079af */ /* 0x000e240000000000 */
[----:B------:R-:W-:Y:S02]  /*1b50*/  IMAD.X R13, RZ, RZ, R15, P0 ;  /* 0x000000ffff0d7224 */ /* 0x000fe400000e060f */
[----:B------:R5:W-:Y:S04]  /*1b60*/  STL.U8 [R1+0xa1], R4 ;  /* 0x0000a10401007387 */ /* 0x000be80000100000 */
[----:B------:R5:W-:Y:S01]  /*1b70*/  STL.U8 [R1+0xa8], R2 ;  /* 0x0000a80201007387 */ /* 0x000be20000100000 */
[----:B-1----:R-:W-:-:S03]  /*1b80*/  IADD3 R8, P2, R14, 0xa1, RZ ;  /* 0x000000a10e087810 */ /* 0x002fc60007f5e0ff */
[----:B------:R-:W-:Y:S02]  /*1b90*/  STL.64 [R1+0xc8], R12 ;  /* 0x0000c80c01007387 */ /* 0x000fe40000100a00 */
[----:B------:R-:W-:Y:S01]  /*1ba0*/  IMAD.X R9, RZ, RZ, R15, P2 ;  /* 0x000000ffff097224 */ /* 0x000fe200010e060f */
[C---:B---3--:R-:W-:Y:S01]  /*1bb0*/  IADD3 R18, P2, R14.reuse, 0xa4, RZ ;  /* 0x000000a40e127810 */ /* 0x048fe20007f5e0ff */
[----:B------:R1:W-:Y:S01]  /*1bc0*/  STL.64 [R1+0x120], R12 ;  /* 0x0001200c01007387 */ /* 0x0003e20000100a00 */
[----:B--2---:R-:W-:-:S03]  /*1bd0*/  IADD3 R10, P0, R14, 0xa0, RZ ;  /* 0x000000a00e0a7810 */ /* 0x004fc60007f1e0ff */
[----:B------:R-:W-:Y:S01]  /*1be0*/  IMAD.X R19, RZ, RZ, R15, P2 ;  /* 0x000000ffff137224 */ /* 0x000fe200010e060f */
[----:B------:R-:W-:Y:S01]  /*1bf0*/  STL.64 [R1+0xe0], R8 ;  /* 0x0000e00801007387 */ /* 0x000fe20000100a00 */
[----:B------:R-:W-:-:S04]  /*1c00*/  DEPBAR.LE SB0, 0x1 ;  /* 0x000080400000791a */ /* 0x000fc80000000000 */
[----:B------:R-:W-:Y:S01]  /*1c10*/  BAR.SYNC.DEFER_BLOCKING 0x0 ;  /* 0x0000000000007b1d */ /* 0x000fe20000010000 */
[----:B----4-:R-:W-:Y:S02]  /*1c20*/  IMAD.MOV.U32 R5, RZ, RZ, 0x20 ;  /* 0x00000020ff057424 */ /* 0x010fe400078e00ff */
[----:B-----5:R-:W-:Y:S02]  /*1c30*/  IMAD.IADD R4, R186, 0x1, R3 ;  /* 0x00000001ba047824 */ /* 0x020fe400078e0203 */
        /* <DEDUP_REMOVED lines=22> */
[----:B-1234-:R-:W-:Y:S05]  /*1da0*/  CALL.REL.NOINC `($_ZN7cutlass13device_kernelIN5flash19enable_sm80_to_sm89INS1_16FlashAttnBwdSm80INS1_25CollectiveMainloopBwdSm80ILi2ELi2EN4cute5tupleIJNS5_1CILi64EEENS7_ILi128EEES8_EEENS_10bfloat16_tEfNS_4arch4Sm80ELb1ELb0ELb1ELb0ELb0ELb0ELb0ELb0ELi2ELi2ELi4ELi2ELb1EEENS1_24CollectiveEpilogueBwdGQAISA_fSD_Li256ELb0ELb0EEENS1_25SingleTileBwdLPTSchedulerILb0ELi128ELb0EEEEEEEEEvNT_6ParamsE$_ZZN5flash25CollectiveMainloopBwdSm80ILi2ELi2EN4cute5tupleIJNS1_1CILi64EEENS3_ILi128EEES4_EEEN7cutlass10bfloat16_tEfNS7_4arch4Sm80ELb1ELb0ELb1ELb0ELb0ELb0ELb0ELb0ELi2ELi2ELi4ELi2ELb1EE3mmaINS_16FlashAttnBwdSm80ISB_NS_24CollectiveEpilogueBwdGQAIS6_fSA_Li256ELb0ELb0EEENS_25SingleTileBwdLPTSchedulerILb0ELi128ELb0EEEE13SharedStorageENS1_6TensorINS1_11ArrayEngineIfLm32EEENS1_6LayoutINS2_IJNS2_IJNS3_ILi2EEESO_EEESO_NS3_ILi4EEEEEENS2_IJNS2_IJNS3_ILi1EEESO_EEESQ_NS3_ILi8EEEEEEEEEEEEbRKNSB_6ParamsERT0_S12_iNS2_IJiiiEEERT_ENKUliiE_clEii) ;  /* 0x0000924000007944 */ /* 0x01efea0003c00000 */
[----:B------:R-:W-:Y:S05]  /*1db0*/  BSYNC B0 ;  /* 0x0000000000007941 */ /* 0x000fea0003800000 */
.L_x_709:
[----:B------:R-:W0:Y:S01]  /*1dc0*/  LDGDEPBAR ;  /* 0x00000000000079af */ /* 0x000e220000000000 */
[----:B------:R-:W-:Y:S01]  /*1dd0*/  BSSY B0, `(.L_x_710) ;  /* 0x0000005000007945 */ /* 0x000fe20003800000 */
[----:B------:R-:W-:Y:S01]  /*1de0*/  MOV R17, R195 ;  /* 0x000000c300117202 */ /* 0x000fe20000000f00 */
[----:B------:R-:W-:Y:S01]  /*1df0*/  UMOV UR7, URZ ;  /* 0x0000003f00077c82 */ /* 0x000fe20008000000 */
[----:B------:R-:W-:Y:S02]  /*1e00*/  MOV R12, 0x1e20 ;  /* 0x00001e20000c7802 */ /* 0x000fe40000000f00 */
[----:B-1----:R-:W-:Y:S05]  /*1e10*/  CALL.REL.NOINC `($_ZN7cutlass13device_kernelIN5flash19enable_sm80_to_sm89INS1_16FlashAttnBwdSm80INS1_25CollectiveMainloopBwdSm80ILi2ELi2EN4cute5tupleIJNS5_1CILi64EEENS7_ILi128EEES8_EEENS_10bfloat16_tEfNS_4arch4Sm80ELb1ELb0ELb1ELb0ELb0ELb0ELb0ELb0ELi2ELi2ELi4ELi2ELb1EEENS1_24CollectiveEpilogueBwdGQAISA_fSD_Li256ELb0ELb0EEENS1_25SingleTileBwdLPTSchedulerILb0ELi128ELb0EEEEEEEEEvNT_6ParamsE$_ZZN5flash25CollectiveMainloopBwdSm80ILi2ELi2EN4cute5tupleIJNS1_1CILi64EEENS3_ILi128EEES4_EEEN7cutlass10bfloat16_tEfNS7_4arch4Sm80ELb1ELb0ELb1ELb0ELb0ELb0ELb0ELb0ELi2ELi2ELi4ELi2ELb1EE3mmaINS_16FlashAttnBwdSm80ISB_NS_24CollectiveEpilogueBwdGQAIS6_fSA_Li256ELb0ELb0EEENS_25SingleTileBwdLPTSchedulerILb0ELi128ELb0EEEE13SharedStorageENS1_6TensorINS1_11ArrayEngineIfLm32EEENS1_6LayoutINS2_IJNS2_IJNS3_ILi2EEESO_EEESO_NS3_ILi4EEEEEENS2_IJNS2_IJNS3_ILi1EEESO_EEESQ_NS3_ILi8EEEEEEEEEEEEbRKNSB_6ParamsERT0_S12_iNS2_IJiiiEEERT_ENKUliiE0_clEii) ;  /* 0x00007ba000007944 */ /* 0x002fea0003c00000 */
[----:B------:R-:W-:Y:S05]  /*1e20*/  BSYNC B0 ;  /* 0x0000000000007941 */ /* 0x000fea0003800000 */
.L_x_710:
        /* <DEDUP_REMOVED lines=45> */
.L_x_711:
[----:B------:R-:W-:Y:S01]  /*2100*/  IMAD.SHL.U32 R0, R0, 0x40, RZ ;  /* 0x0000004000007824 */ /* 0x000fe200078e00ff */
[----:B------:R-:W-:Y:S01]  /*2110*/  LOP3.LUT R43, R43, 0xfffffff0, RZ, 0xc0, !PT ;  /* 0xfffffff02b2b7812 */ /* 0x000fe200078ec0ff */
[----:B-1----:R-:W-:Y:S01]  /*2120*/  IMAD.SHL.U32 R7, R36, 0x20, RZ ;  /* 0x0000002024077824 */ /* 0x002fe200078e00ff */
[----:B------:R-:W-:Y:S01]  /*2130*/  LEA.HI R2, R47, R200, RZ, 0x5 ;  /* 0x000000c82f027211 */ /* 0x000fe200078f28ff */
[----:B------:R-:W-:Y:S01]  /*2140*/  IMAD.SHL.U32 R9, R35, 0x8, RZ ;  /* 0x0000000823097824 */ /* 0x000fe200078e00ff */
[----:B------:R-:W-:Y:S01]  /*2150*/  LOP3.LUT R0, R0, 0x1c0, RZ, 0xc0, !PT ;  /* 0x000001c000007812 */ /* 0x000fe200078ec0ff */
[----:B------:R-:W-:Y:S01]  /*2160*/  IMAD.IADD R6, R200, 0x1, -R43 ;  /* 0x00000001c8067824 */ /* 0x000fe200078e0a2b */
[----:B------:R-:W-:Y:S01]  /*2170*/  SHF.R.S32.HI R11, RZ, 0x5, R2 ;  /* 0x00000005ff0b7819 */ /* 0x000fe20000011402 */
[----:B------:R-:W-:Y:S01]  /*2180*/  IMAD.SHL.U32 R176, R42, 0x40, RZ ;  /* 0x000000402ab07824 */ /* 0x000fe200078e00ff */
[----:B------:R-:W-:Y:S01]  /*2190*/  LOP3.LUT R4, R0, 0x20, R7, 0xf8, !PT ;  /* 0x0000002000047812 */ /* 0x000fe200078ef807 */
[----:B------:R-:W-:Y:S01]  /*21a0*/  IMAD.SHL.U32 R177, R37, 0x8, RZ ;  /* 0x0000000825b17824 */ /* 0x000fe200078e00ff */
[----:B------:R-:W-:Y:S01]  /*21b0*/  SHF.R.S32.HI R7, RZ, 0x1f, R6 ;  /* 0x0000001fff077819 */ /* 0x000fe20000011406 */
[----:B------:R-:W-:Y:S01]  /*21c0*/  IMAD.SHL.U32 R8, R11, 0x10, RZ ;  /* 0x000000100b087824 */ /* 0x000fe200078e00ff */
[----:B------:R-:W-:Y:S01]  /*21d0*/  LEA.HI R206, R2, R11, RZ, 0x1 ;  /* 0x0000000b02ce7211 */ /* 0x000fe200078f08ff */
[----:B------:R-:W-:Y:S01]  /*21e0*/  IMAD.SHL.U32 R41, R41, 0x10, RZ ;  /* 0x0000001029297824 */ /* 0x000fe200078e00ff */
[----:B------:R-:W-:Y:S01]  /*21f0*/  LEA.HI R6, R7, R6, RZ, 0x3 ;  /* 0x0000000607067211 */ /* 0x000fe200078f18ff */
[----:B------:R-:W-:Y:S01]  /*2200*/  IMAD.SHL.U32 R7, R38, 0x10, RZ ;  /* 0x0000001026077824 */ /* 0x000fe200078e00ff */
[----:B------:R-:W-:Y:S01]  /*2210*/  LOP3.LUT R206, R206, 0xfffffffe, RZ, 0xc0, !PT ;  /* 0xfffffffecece7812 */ /* 0x000fe200078ec0ff */
[----:B------:R-:W-:Y:S01]  /*2220*/  IMAD.SHL.U32 R40, R40, 0x8, RZ ;  /* 0x0000000828287824 */ /* 0x000fe200078e00ff */
[----:B------:R-:W-:Y:S01]  /*2230*/  LOP3.LUT R45, R45, 0x30, R8, 0xf8, !PT ;  /* 0x000000302d2d7812 */ /* 0x000fe200078ef808 */
[----:B------:R-:W-:Y:S01]  /*2240*/  IMAD.SHL.U32 R8, R39, 0x40, RZ ;  /* 0x0000004027087824 */ /* 0x000fe200078e00ff */
[----:B------:R-:W-:Y:S01]  /*2250*/  LEA.HI R47, R47, R200, RZ, 0x2 ;  /* 0x000000c82f2f7211 */ /* 0x000fe200078f10ff */
[----:B------:R-:W-:Y:S01]  /*2260*/  IMAD.IADD R206, R11, 0x1, -R206 ;  /* 0x000000010bce7824 */ /* 0x000fe200078e0ace */
[----:B------:R-:W-:Y:S01]  /*2270*/  LOP3.LUT R11, R2, 0xffffffe0, RZ, 0xc0, !PT ;  /* 0xffffffe0020b7812 */ /* 0x000fe200078ec0ff */
[----:B------:R-:W-:Y:S01]  /*2280*/  IMAD.SHL.U32 R6, R6, 0x40, RZ ;  /* 0x0000004006067824 */ /* 0x000fe200078e00ff */
[----:B------:R-:W-:Y:S01]  /*2290*/  LOP3.LUT R8, R8, 0x1c0, RZ, 0xc0, !PT ;  /* 0x000001c008087812 */ /* 0x000fe200078ec0ff */
[----:B------:R-:W-:Y:S01]  /*22a0*/  IMAD.SHL.U32 R175, R32, 0x8, RZ ;  /* 0x0000000820af7824 */ /* 0x000fe200078e00ff */
[----:B------:R-:W-:Y:S01]  /*22b0*/  LOP3.LUT R9, R4, 0x18, R9, 0xf8, !PT ;  /* 0x0000001804097812 */ /* 0x000fe200078ef809 */
[----:B------:R-:W-:Y:S01]  /*22c0*/  IMAD.SHL.U32 R30, R30, 0x8, RZ ;  /* 0x000000081e1e7824 */ /* 0x000fe200078e00ff */
[----:B------:R-:W-:Y:S01]  /*22d0*/  SHF.R.U32.HI R182, RZ, 0x3, R0 ;  /* 0x00000003ffb67819 */ /* 0x000fe20000011600 */
[----:B------:R-:W0:Y:S01]  /*22e0*/  LDGDEPBAR ;  /* 0x00000000000079af */ /* 0x000e220000000000 */
[--C-:B------:R-:W-:Y:S01]  /*22f0*/  SHF.R.S32.HI R4, RZ, 0x2, R47.reuse ;  /* 0x00000002ff047819 */ /* 0x100fe2000001142f */
[----:B------:R-:W-:Y:S01]  /*2300*/  IMAD.SHL.U32 R28, R28, 0x8, RZ ;  /* 0x000000081c1c7824 */ /* 0x000fe200078e00ff */
[----:B------:R-:W-:Y:S01]  /*2310*/  SHF.R.S32.HI R13, RZ, 0x1f, R47 ;  /* 0x0000001fff0d7819 */ /* 0x000fe2000001142f */
[----:B------:R-:W-:Y:S01]  /*2320*/  IMAD.MOV.U32 R172, RZ, RZ, 0x40 ;  /* 0x00000040ffac7424 */ /* 0x000fe200078e00ff */
[----:B------:R-:W-:Y:S01]  /*2330*/  LOP3.LUT R0, R6, 0xfffffe00, RZ, 0xc0, !PT ;  /* 0xfffffe0006007812 */ /* 0x000fe200078ec0ff */
[----:B------:R-:W-:Y:S01]  /*2340*/  IMAD.IADD R6, R200, 0x1, -R11 ;  /* 0x00000001c8067824 */ /* 0x000fe200078e0a0b */
[----:B------:R-:W-:Y:S01]  /*2350*/  LOP3.LUT R176, R176, 0x1c0, RZ, 0xc0, !PT ;  /* 0x000001c0b0b07812 */ /* 0x000fe200078ec0ff */
[----:B------:R-:W-:Y:S01]  /*2360*/  IMAD.SHL.U32 R11, R206, 0x400, RZ ;  /* 0x00000400ce0b7824 */ /* 0x000fe200078e00ff */
[----:B------:R-:W-:Y:S01]  /*2370*/  LOP3.LUT R10, R8, 0x10, R7, 0xf8, !PT ;  /* 0x00000010080a7812 */ /* 0x000fe200078ef807 */
[----:B------:R-:W-:Y:S01]  /*2380*/  IMAD.MOV.U32 R183, RZ, RZ, RZ ;  /* 0x000000ffffb77224 */ /* 0x000fe200078e00ff */
[----:B------:R-:W-:Y:S01]  /*2390*/  LEA.HI R7, R13, R4, RZ, 0x3 ;  /* 0x000000040d077211 */ /* 0x000fe200078f18ff */
[----:B------:R-:W-:Y:S01]  /*23a0*/  CS2R R94, SRZ ;  /* 0x00000000005e7805 */ /* 0x000fe2000001ff00 */
[----:B------:R-:W-:Y:S01]  /*23b0*/  LOP3.LUT R41, R176, 0x10, R41, 0xf8, !PT ;  /* 0x00000010b0297812 */ /* 0x000fe200078ef829 */
[----:B------:R-:W-:Y:S01]  /*23c0*/  CS2R R92, SRZ ;  /* 0x00000000005c7805 */ /* 0x000fe2000001ff00 */
[----:B------:R-:W-:Y:S01]  /*23d0*/  LOP3.LUT R177, R10, 0x8, R177, 0xf8, !PT ;  /* 0x000000080ab17812 */ /* 0x000fe200078ef8b1 */
[----:B------:R-:W-:Y:S01]  /*23e0*/  CS2R R98, SRZ ;  /* 0x0000000000627805 */ /* 0x000fe2000001ff00 */
[----:B------:R-:W-:Y:S01]  /*23f0*/  SHF.R.U32.HI R2, RZ, 0x3, R8 ;  /* 0x00000003ff027819 */ /* 0x000fe20000011608 */
[----:B------:R-:W-:Y:S01]  /*2400*/  CS2R R96, SRZ ;  /* 0x0000000000607805 */ /* 0x000fe2000001ff00 */
[----:B------:R-:W-:Y:S01]  /*2410*/  LOP3.LUT R182, R0, R9, R182, 0xf6, !PT ;  /* 0x0000000900b67212 */ /* 0x000fe200078ef6b6 */
[----:B------:R-:W-:Y:S01]  /*2420*/  CS2R R90, SRZ ;  /* 0x00000000005a7805 */ /* 0x000fe2000001ff00 */
[----:B------:R-:W-:Y:S01]  /*2430*/  SHF.R.S32.HI R9, RZ, 0x1f, R6 ;  /* 0x0000001fff097819 */ /* 0x000fe20000011406 */
[----:B------:R-:W-:Y:S01]  /*2440*/  CS2R R88, SRZ ;  /* 0x0000000000587805 */ /* 0x000fe2000001ff00 */
[----:B------:R-:W-:Y:S01]  /*2450*/  LOP3.LUT R13, R7, 0xfffffff8, RZ, 0xc0, !PT ;  /* 0xfffffff8070d7812 */ /* 0x000fe200078ec0ff */
[----:B------:R-:W-:Y:S01]  /*2460*/  CS2R R86, SRZ ;  /* 0x0000000000567805 */ /* 0x000fe2000001ff00 */
[----:B------:R-:W-:Y:S01]  /*2470*/  LOP3.LUT R7, R41, 0x8, R40, 0xf8, !PT ;  /* 0x0000000829077812 */ /* 0x000fe200078ef828 */
[----:B------:R-:W-:Y:S01]  /*2480*/  CS2R R84, SRZ ;  /* 0x0000000000547805 */ /* 0x000fe2000001ff00 */
[----:B------:R-:W-:Y:S01]  /*2490*/  SHF.R.U32.HI R176, RZ, 0x3, R176 ;  /* 0x00000003ffb07819 */ /* 0x000fe200000116b0 */
[----:B------:R-:W-:Y:S01]  /*24a0*/  IMAD.IADD R4, R4, 0x1, -R13 ;  /* 0x0000000104047824 */ /* 0x000fe200078e0a0d */
[C---:B------:R-:W-:Y:S01]  /*24b0*/  LOP3.LUT R177, R0.reuse, R177, R2, 0xf6, !PT ;  /* 0x000000b100b17212 */ /* 0x040fe200078ef602 */
[----:B------:R-:W-:Y:S01]  /*24c0*/  CS2R R78, SRZ ;  /* 0x00000000004e7805 */ /* 0x000fe2000001ff00 */
[----:B------:R-:W-:Y:S01]  /*24d0*/  LEA.HI R2, R9, R6, RZ, 0x2 ;  /* 0x0000000609027211 */ /* 0x000fe200078f10ff */
[----:B------:R-:W-:Y:S01]  /*24e0*/  CS2R R76, SRZ ;  /* 0x00000000004c7805 */ /* 0x000fe2000001ff00 */
[C---:B------:R-:W-:Y:S01]  /*24f0*/  LOP3.LUT R176, R0.reuse, R7, R176, 0xf6, !PT ;  /* 0x0000000700b07212 */ /* 0x040fe200078ef6b0 */
[----:B------:R-:W-:Y:S01]  /*2500*/  IMAD.IADD R0, R0, 0x1, R11 ;  /* 0x0000000100007824 */ /* 0x000fe200078e020b */
[----:B------:R-:W-:Y:S01]  /*2510*/  SHF.R.S32.HI R9, RZ, 0x2, R2 ;  /* 0x00000002ff097819 */ /* 0x000fe20000011402 */
[----:B------:R-:W-:Y:S01]  /*2520*/  CS2R R82, SRZ ;  /* 0x0000000000527805 */ /* 0x000fe2000001ff00 */
[----:B------:R-:W-:Y:S01]  /*2530*/  LOP3.LUT R7, R2, 0x7ffffffc, RZ, 0xc0, !PT ;  /* 0x7ffffffc02077812 */ /* 0x000fe200078ec0ff */
[----:B------:R-:W-:Y:S01]  /*2540*/  CS2R R80, SRZ ;  /* 0x0000000000507805 */ /* 0x000fe2000001ff00 */
[----:B------:R-:W-:Y:S01]  /*2550*/  SHF.R.S32.HI R2, RZ, 0x1f, R29 ;  /* 0x0000001fff027819 */ /* 0x000fe2000001141d */
[----:B------:R-:W-:Y:S01]  /*2560*/  IMAD R206, R206, 0x10, R9 ;  /* 0x00000010cece7824 */ /* 0x000fe200078e0209 */
[----:B------:R-:W-:Y:S01]  /*2570*/  LOP3.LUT P3, RZ, R4, 0x4, RZ, 0xc0, !PT ;  /* 0x0000000404ff7812 */ /* 0x000fe2000786c0ff */
[----:B------:R-:W-:Y:S01]  /*2580*/  IMAD.IADD R6, R6, 0x1, -R7 ;  /* 0x0000000106067824 */ /* 0x000fe200078e0a07 */
[----:B------:R-:W-:Y:S01]  /*2590*/  LEA.HI R2, R2, R29, RZ, 0x2 ;  /* 0x0000001d02027211 */ /* 0x000fe200078f10ff */
[----:B------:R-:W-:Y:S01]  /*25a0*/  IMAD.SHL.U32 R7, R31, 0x40, RZ ;  /* 0x000000401f077824 */ /* 0x000fe200078e00ff */
[----:B------:R-:W-:Y:S01]  /*25b0*/  LOP3.LUT R47, R47, 0x3ffffffc, RZ, 0xc0, !PT ;  /* 0x3ffffffc2f2f7812 */ /* 0x000fe200078ec0ff */
[----:B------:R-:W-:Y:S01]  /*25c0*/  IMAD.SHL.U32 R4, R4, 0x40, RZ ;  /* 0x0000004004047824 */ /* 0x000fe200078e00ff */
[----:B------:R-:W-:Y:S01]  /*25d0*/  LOP3.LUT R8, R2, 0x1ffffffc, RZ, 0xc0, !PT ;  /* 0x1ffffffc02087812 */ /* 0x000fe200078ec0ff */
[----:B------:R-:W-:Y:S01]  /*25e0*/  IMAD.SHL.U32 R2, R187, 0x40, RZ ;  /* 0x00000040bb027824 */ /* 0x000fe200078e00ff */
[----:B------:R-:W-:Y:S01]  /*25f0*/  LOP3.LUT R7, R7, 0x1c0, RZ, 0xc0, !PT ;  /* 0x000001c007077812 */ /* 0x000fe200078ec0ff */
[----:B------:R-:W-:Y:S01]  /*2600*/  IMAD.IADD R208, R200, 0x1, -R47 ;  /* 0x00000001c8d07824 */ /* 0x000fe200078e0a2f */
[----:B------:R-:W-:Y:S01]  /*2610*/  LOP3.LUT P2, RZ, R31, 0x2, RZ, 0xc0, !PT ;  /* 0x000000021fff7812 */ /* 0x000fe2000784c0ff */
[----:B------:R-:W-:Y:S01]  /*2620*/  IMAD.IADD R9, R29, 0x1, -R8 ;  /* 0x000000011d097824 */ /* 0x000fe200078e0a08 */
[----:B------:R-:W-:Y:S01]  /*2630*/  LOP3.LUT R2, R2, 0x1c0, RZ, 0xc0, !PT ;  /* 0x000001c002027812 */ /* 0x000fe200078ec0ff */
[----:B------:R-:W-:Y:S01]  /*2640*/  IMAD R208, R208, 0x2, R11 ;  /* 0x00000002d0d07824 */ /* 0x000fe200078e020b */
[----:B------:R-:W-:Y:S01]  /*2650*/  LOP3.LUT R181, R7, 0x8, R30, 0xf8, !PT ;  /* 0x0000000807b57812 */ /* 0x000fe200078ef81e */
[----:B------:R-:W-:Y:S01]  /*2660*/  IMAD R6, R9, 0x4, R6 ;  /* 0x0000000409067824 */ /* 0x000fe200078e0206 */
[----:B------:R-:W-:Y:S01]  /*2670*/  LOP3.LUT R175, R2, 0x8, R175, 0xf8, !PT ;  /* 0x0000000802af7812 */ /* 0x000fe200078ef8af */
[----:B------:R-:W-:Y:S01]  /*2680*/  IMAD.SHL.U32 R9, R29, 0x8, RZ ;  /* 0x000000081d097824 */ /* 0x000fe200078e00ff */
[----:B------:R-:W-:Y:S01]  /*2690*/  SHF.R.U32.HI R2, RZ, 0x3, R2 ;  /* 0x00000003ff027819 */ /* 0x000fe20000011602 */
[----:B------:R-:W-:Y:S01]  /*26a0*/  IMAD.SHL.U32 R6, R6, 0x2, RZ ;  /* 0x0000000206067824 */ /* 0x000fe200078e00ff */
[----:B------:R-:W-:Y:S01]  /*26b0*/  SHF.R.U32.HI R7, RZ, 0x3, R7 ;  /* 0x00000003ff077819 */ /* 0x000fe20000011607 */
[----:B------:R-:W-:Y:S01]  /*26c0*/  CS2R R74, SRZ ;  /* 0x00000000004a7805 */ /* 0x000fe2000001ff00 */
[----:B------:R-:W-:Y:S01]  /*26d0*/  LOP3.LUT R175, R0, R175, R2, 0xf6, !PT ;  /* 0x000000af00af7212 */ /* 0x000fe200078ef602 */
[----:B------:R-:W-:Y:S01]  /*26e0*/  IMAD.IADD R207, R207, 0x1, -R6 ;  /* 0x00000001cfcf7824 */ /* 0x000fe200078e0a06 */
[----:B------:R-:W-:Y:S01]  /*26f0*/  LOP3.LUT R2, R4, 0x1c0, RZ, 0xc0, !PT ;  /* 0x000001c004027812 */ /* 0x000fe200078ec0ff */
[----:B------:R-:W-:Y:S01]  /*2700*/  IMAD.MOV.U32 R4, RZ, RZ, -0x80 ;  /* 0xffffff80ff047424 */ /* 0x000fe200078e00ff */
[----:B------:R-:W-:Y:S01]  /*2710*/  LOP3.LUT R181, R0, R181, R7, 0xf6, !PT ;  /* 0x000000b500b57212 */ /* 0x000fe200078ef607 */
[----:B------:R-:W-:Y:S01]  /*2720*/  IMAD.SHL.U32 R7, R188, 0x40, RZ ;  /* 0x00000040bc077824 */ /* 0x000fe200078e00ff */
[----:B------:R-:W-:Y:S01]  /*2730*/  LOP3.LUT R9, R2, 0x18, R9, 0xf8, !PT ;  /* 0x0000001802097812 */ /* 0x000fe200078ef809 */
[----:B------:R-:W-:Y:S01]  /*2740*/  IMAD R205, R199, R4, 0x1 ;  /* 0x00000001c7cd7424 */ /* 0x000fe200078e0204 */
[----:B------:R-:W-:Y:S01]  /*2750*/  SHF.R.U32.HI R2, RZ, 0x3, R2 ;  /* 0x00000003ff027819 */ /* 0x000fe20000011602 */
[----:B------:R-:W-:Y:S01]  /*2760*/  CS2R R72, SRZ ;  /* 0x0000000000487805 */ /* 0x000fe2000001ff00 */
[----:B------:R-:W-:Y:S01]  /*2770*/  LOP3.LUT R34, R45, 0x8, R34, 0xf8, !PT ;  /* 0x000000082d227812 */ /* 0x000fe200078ef822 */
[----:B------:R-:W-:Y:S01]  /*2780*/  CS2R R70, SRZ ;  /* 0x0000000000467805 */ /* 0x000fe2000001ff00 */
[----:B------:R-:W-:Y:S01]  /*2790*/  LOP3.LUT R9, R9, R2, RZ, 0x3c, !PT ;  /* 0x0000000209097212 */ /* 0x000fe200078e3cff */
[C---:B------:R-:W-:Y:S01]  /*27a0*/  IMAD.IADD R2, R186.reuse, 0x1, R3 ;  /* 0x00000001ba027824 */ /* 0x040fe200078e0203 */
[----:B------:R-:W-:Y:S01]  /*27b0*/  LOP3.LUT P4, RZ, R31, 0x4, RZ, 0xc0, !PT ;  /* 0x000000041fff7812 */ /* 0x000fe2000788c0ff */
[----:B------:R-:W-:Y:S01]  /*27c0*/  IMAD.IADD R3, R186, 0x1, R5 ;  /* 0x00000001ba037824 */ /* 0x000fe200078e0205 */
[----:B------:R-:W-:Y:S01]  /*27d0*/  LOP3.LUT R7, R7, 0x1c0, RZ, 0xc0, !PT ;  /* 0x000001c007077812 */ /* 0x000fe200078ec0ff */
[----:B------:R-:W-:Y:S01]  /*27e0*/  IMAD.IADD R208, R9, 0x1, R208 ;  /* 0x0000000109d07824 */ /* 0x000fe200078e02d0 */
[----:B------:R-:W-:Y:S01]  /*27f0*/  LEA R181, R181, 0x10480, 0x1 ;  /* 0x00010480b5b57811 */ /* 0x000fe200078e08ff */
[----:B------:R-:W-:Y:S01]  /*2800*/  CS2R R68, SRZ ;  /* 0x0000000000447805 */ /* 0x000fe2000001ff00 */
[----:B------:R-:W-:Y:S01]  /*2810*/  LOP3.LUT R34, R34, R33, RZ, 0x3c, !PT ;  /* 0x0000002122227212 */ /* 0x000fe200078e3cff */
[----:B------:R-:W-:Y:S01]  /*2820*/  CS2R R62, SRZ ;  /* 0x00000000003e7805 */ /* 0x000fe2000001ff00 */
[----:B------:R-:W-:Y:S01]  /*2830*/  LOP3.LUT R174, R7, 0x8, R28, 0xf8, !PT ;  /* 0x0000000807ae7812 */ /* 0x000fe200078ef81c */
[----:B------:R-:W-:Y:S01]  /*2840*/  CS2R R60, SRZ ;  /* 0x00000000003c7805 */ /* 0x000fe2000001ff00 */
[----:B------:R-:W-:Y:S01]  /*2850*/  SEL R178, R172, 0xffffffc0, !P4 ;  /* 0xffffffc0acb27807 */ /* 0x000fe20006000000 */
[----:B------:R-:W-:Y:S01]  /*2860*/  IMAD R185, R185, 0x200, R34 ;  /* 0x00000200b9b97824 */ /* 0x000fe200078e0222 */
[C---:B------:R-:W-:Y:S01]  /*2870*/  IADD3 R184, R181.reuse, 0x20, RZ ;  /* 0x00000020b5b87810 */ /* 0x040fe20007ffe0ff */
[----:B------:R-:W-:Y:S01]  /*2880*/  CS2R R66, SRZ ;  /* 0x0000000000427805 */ /* 0x000fe2000001ff00 */
[----:B------:R-:W-:Y:S01]  /*2890*/  LOP3.LUT P1, RZ, R42, 0x4, RZ, 0xc0, !PT ;  /* 0x000000042aff7812 */ /* 0x000fe2000782c0ff */
[C---:B------:R-:W-:Y:S01]  /*28a0*/  IMAD.IADD R179, R181.reuse, 0x1, R178 ;  /* 0x00000001b5b37824 */ /* 0x040fe200078e02b2 */
[----:B------:R-:W-:Y:S01]  /*28b0*/  SHF.R.U32.HI R7, RZ, 0x3, R7 ;  /* 0x00000003ff077819 */ /* 0x000fe20000011607 */
[----:B------:R-:W-:Y:S01]  /*28c0*/  CS2R R64, SRZ ;  /* 0x0000000000407805 */ /* 0x000fe2000001ff00 */
[----:B------:R-:W-:Y:S01]  /*28d0*/  LEA R208, R208, 0xc480, 0x1 ;  /* 0x0000c480d0d07811 */ /* 0x000fe200078e08ff */
[----:B------:R-:W-:Y:S01]  /*28e0*/  CS2R R58, SRZ ;  /* 0x00000000003a7805 */ /* 0x000fe2000001ff00 */
[----:B------:R-:W-:Y:S01]  /*28f0*/  @P2 IADD3 R184, R181, -0x20, RZ ;  /* 0xffffffe0b5b82810 */ /* 0x000fe20007ffe0ff */
[----:B------:R-:W-:Y:S01]  /*2900*/  CS2R R56, SRZ ;  /* 0x0000000000387805 */ /* 0x000fe2000001ff00 */
[----:B------:R-:W-:Y:S01]  /*2910*/  LOP3.LUT P0, RZ, R39, 0x4, RZ, 0xc0, !PT ;  /* 0x0000000427ff7812 */ /* 0x000fe2000780c0ff */
[----:B------:R-:W-:Y:S01]  /*2920*/  CS2R R54, SRZ ;  /* 0x0000000000367805 */ /* 0x000fe2000001ff00 */
[----:B------:R-:W-:Y:S01]  /*2930*/  IADD3 R205, R205, c[0x0][0x198], RZ ;  /* 0x00006600cdcd7a10 */ /* 0x000fe20007ffe0ff */
[----:B------:R-:W-:Y:S01]  /*2940*/  CS2R R52, SRZ ;  /* 0x0000000000347805 */ /* 0x000fe2000001ff00 */
[----:B------:R-:W-:Y:S01]  /*2950*/  LOP3.LUT R174, R0, R174, R7, 0xf6, !PT ;  /* 0x000000ae00ae7212 */ /* 0x000fe200078ef607 */
[----:B------:R-:W-:Y:S01]  /*2960*/  CS2R R46, SRZ ;  /* 0x00000000002e7805 */ /* 0x000fe2000001ff00 */
[----:B------:R-:W-:Y:S01]  /*2970*/  SEL R173, R172, 0xffffffc0, !P1 ;  /* 0xffffffc0acad7807 */ /* 0x000fe20004800000 */
[----:B------:R-:W-:Y:S01]  /*2980*/  CS2R R44, SRZ ;  /* 0x00000000002c7805 */ /* 0x000fe2000001ff00 */
[----:B------:R-:W-:Y:S01]  /*2990*/  IADD3 R209, R208, 0x40, RZ ;  /* 0x00000040d0d17810 */ /* 0x000fe20007ffe0ff */
[----:B------:R-:W-:Y:S01]  /*29a0*/  CS2R R50, SRZ ;  /* 0x0000000000327805 */ /* 0x000fe2000001ff00 */
[----:B------:R-:W-:Y:S01]  /*29b0*/  IADD3 R205, R205, -c[0x0][0x168], -R6 ;  /* 0x80005a00cdcd7a10 */ /* 0x000fe20007ffe806 */
        /* <DEDUP_REMOVED lines=14> */
.L_x_714:
        /* <DEDUP_REMOVED lines=148> */
[----:B-1----:R-:W-:Y:S05]  /*33e0*/  CALL.REL.NOINC `($_ZN7cutlass13device_kernelIN5flash19enable_sm80_to_sm89INS1_16FlashAttnBwdSm80INS1_25CollectiveMainloopBwdSm80ILi2ELi2EN4cute5tupleIJNS5_1CILi64EEENS7_ILi128EEES8_EEENS_10bfloat16_tEfNS_4arch4Sm80ELb1ELb0ELb1ELb0ELb0ELb0ELb0ELb0ELi2ELi2ELi4ELi2ELb1EEENS1_24CollectiveEpilogueBwdGQAISA_fSD_Li256ELb0ELb0EEENS1_25SingleTileBwdLPTSchedulerILb0ELi128ELb0EEEEEEEEEvNT_6ParamsE$_ZZN5flash25CollectiveMainloopBwdSm80ILi2ELi2EN4cute5tupleIJNS1_1CILi64EEENS3_ILi128EEES4_EEEN7cutlass10bfloat16_tEfNS7_4arch4Sm80ELb1ELb0ELb1ELb0ELb0ELb0ELb0ELb0ELi2ELi2ELi4ELi2ELb1EE3mmaINS_16FlashAttnBwdSm80ISB_NS_24CollectiveEpilogueBwdGQAIS6_fSA_Li256ELb0ELb0EEENS_25SingleTileBwdLPTSchedulerILb0ELi128ELb0EEEE13SharedStorageENS1_6TensorINS1_11ArrayEngineIfLm32EEENS1_6LayoutINS2_IJNS2_IJNS3_ILi2EEESO_EEESO_NS3_ILi4EEEEEENS2_IJNS2_IJNS3_ILi1EEESO_EEESQ_NS3_ILi8EEEEEEEEEEEEbRKNSB_6ParamsERT0_S12_iNS2_IJiiiEEERT_ENKUliiE_clEii) ;  /* 0x00007c0000007944 */ /* 0x002fea0003c00000 */
[----:B------:R-:W-:Y:S05]  /*33f0*/  BSYNC B0 ;  /* 0x0000000000007941 */ /* 0x000fea0003800000 */
.L_x_712:
        /* <DEDUP_REMOVED lines=440> */
[----:B------:R-:W-:Y:S05]  /*4f80*/  CALL.REL.NOINC `($_ZN7cutlass13device_kernelIN5flash19enable_sm80_to_sm89INS1_16FlashAttnBwdSm80INS1_25CollectiveMainloopBwdSm80ILi2ELi2EN4cute5tupleIJNS5_1CILi64EEENS7_ILi128EEES8_EEENS_10bfloat16_tEfNS_4arch4Sm80ELb1ELb0ELb1ELb0ELb0ELb0ELb0ELb0ELi2ELi2ELi4ELi2ELb1EEENS1_24CollectiveEpilogueBwdGQAISA_fSD_Li256ELb0ELb0EEENS1_25SingleTileBwdLPTSchedulerILb0ELi128ELb0EEEEEEEEEvNT_6ParamsE$_ZZN5flash25CollectiveMainloopBwdSm80ILi2ELi2EN4cute5tupleIJNS1_1CILi64EEENS3_ILi128EEES4_EEEN7cutlass10bfloat16_tEfNS7_4arch4Sm80ELb1ELb0ELb1ELb0ELb0ELb0ELb0ELb0ELi2ELi2ELi4ELi2ELb1EE3mmaINS_16FlashAttnBwdSm80ISB_NS_24CollectiveEpilogueBwdGQAIS6_fSA_Li256ELb0ELb0EEENS_25SingleTileBwdLPTSchedulerILb0ELi128ELb0EEEE13SharedStorageENS1_6TensorINS1_11ArrayEngineIfLm32EEENS1_6LayoutINS2_IJNS2_IJNS3_ILi2EEESO_EEESO_NS3_ILi4EEEEEENS2_IJNS2_IJNS3_ILi1EEESO_EEESQ_NS3_ILi8EEEEEEEEEEEEbRKNSB_6ParamsERT0_S12_iNS2_IJiiiEEERT_ENKUliiE0_clEii) ;  /* 0x00004a3000007944 */ /* 0x000fea0003c00000 */
[----:B------:R-:W-:Y:S05]  /*4f90*/  BSYNC B0 ;  /* 0x0000000000007941 */ /* 0x000fea0003800000 */
.L_x_713:
        /* <DEDUP_REMOVED lines=51> */
[C---:B------:R-:W-:Y:S01]  /*52d0*/  IMAD.WIDE.U32 R20, R197.reuse, c[0x0][0x238], R200 ;  /* 0x00008e00c5147a25 */ /* 0x040fe200078e00c8 */
        /* <DEDUP_REMOVED lines=125> */
.L_x_708:
[----:B-1----:R-:W-:Y:S05]  /*5ab0*/  @P1 EXIT ;  /* 0x000000000000194d */ /* 0x002fea0003800000 */
[----:B------:R-:W-:Y:S01]  /*5ac0*/  MOV R0, 0x1 ;  /* 0x0000000100007802 */ /* 0x000fe20000000f00 */
[----:B------:R-:W-:Y:S01]  /*5ad0*/  BAR.SYNC.DEFER_BLOCKING 0x1, 0x100 ;  /* 0x0044000000007b1d */ /* 0x000fe20000010000 */
[----:B------:R-:W-:-:S02]  /*5ae0*/  SHF.L.U32 R5, R199, 0xd, RZ ;  /* 0x0000000dc7057819 */ /* 0x000fc400000006ff */
[----:B------:R-:W-:Y:S02]  /*5af0*/  ISETP.NE.AND P1, PT, R0, c[0x0][0x338], PT ;  /* 0x0000ce0000007a0c */ /* 0x000fe40003f25270 */
[----:B------:R-:W-:Y:S02]  /*5b00*/  SHF.R.S32.HI R3, RZ, 0x1f, R5 ;  /* 0x0000001fff037819 */ /* 0x000fe40000011405 */
[----:B------:R-:W-:-:S04]  /*5b10*/  IADD3 R4, P0, R5, R200, RZ ;  /* 0x000000c805047210 */ /* 0x000fc80007f1e0ff */
[----:B------:R-:W-:-:S05]  /*5b20*/  LEA.HI.X.SX32 R5, R200, R3, 0x1, P0 ;  /* 0x00000003c8057211 */ /* 0x000fca00000f0eff */
[----:B------:R-:W-:-:S05]  /*5b30*/  @P1 IMAD.HI.U32 R0, R197, c[0x0][0x33c], RZ ;  /* 0x0000cf00c5001a27 */ /* 0x000fca00078e00ff */
[----:B------:R-:W-:-:S04]  /*5b40*/  @P1 SHF.R.U32.HI R197, RZ, c[0x0][0x340], R0 ;  /* 0x0000d000ffc51a19 */ /* 0x000fc80000011600 */
[----:B------:R-:W-:Y:S01]  /*5b50*/  SHF.R.S32.HI R2, RZ, 0x1f, R197 ;  /* 0x0000001fff027819 */ /* 0x000fe200000114c5 */
[----:B------:R-:W-:-:S04]  /*5b60*/  IMAD.WIDE.U32 R6, R197, c[0x0][0x328], R4 ;  /* 0x0000ca00c5067a25 */ /* 0x000fc800078e0004 */
[C---:B------:R-:W-:Y:S02]  /*5b70*/  IMAD R0, R2.reuse, c[0x0][0x328], RZ ;  /* 0x0000ca0002007a24 */ /* 0x040fe400078e02ff */
[----:B------:R-:W-:Y:S02]  /*5b80*/  IMAD R2, R2, c[0x0][0x300], RZ ;  /* 0x0000c00002027a24 */ /* 0x000fe400078e02ff */
[----:B------:R-:W-:-:S04]  /*5b90*/  IMAD.WIDE.U32 R4, R197, c[0x0][0x300], R4 ;  /* 0x0000c000c5047a25 */ /* 0x000fc800078e0004 */
[C---:B------:R-:W-:Y:S02]  /*5ba0*/  IMAD R0, R197.reuse, c[0x0][0x32c], R0 ;  /* 0x0000cb00c5007a24 */ /* 0x040fe400078e0200 */
[----:B------:R-:W-:Y:S01]  /*5bb0*/  IMAD R197, R197, c[0x0][0x304], R2 ;  /* 0x0000c100c5c57a24 */ /* 0x000fe200078e0202 */
[----:B------:R-:W-:Y:S01]  /*5bc0*/  SHF.R.S32.HI R2, RZ, 0x1f, R198 ;  /* 0x0000001fff027819 */ /* 0x000fe200000114c6 */
[----:B------:R-:W-:Y:S02]  /*5bd0*/  IMAD.IADD R7, R7, 0x1, R0 ;  /* 0x0000000107077824 */ /* 0x000fe400078e0200 */
[----:B------:R-:W-:Y:S01]  /*5be0*/  IMAD.MOV.U32 R8, RZ, RZ, R4 ;  /* 0x000000ffff087224 */ /* 0x000fe200078e0004 */
[----:B------:R-:W-:Y:S01]  /*5bf0*/  IADD3 R9, R5, R197, RZ ;  /* 0x000000c505097210 */ /* 0x000fe20007ffe0ff */
[----:B------:R-:W-:Y:S02]  /*5c00*/  IMAD R3, R2, c[0x0][0x330], RZ ;  /* 0x0000cc0002037a24 */ /* 0x000fe400078e02ff */
[----:B------:R-:W-:-:S04]  /*5c10*/  IMAD.WIDE.U32 R6, R198, c[0x0][0x330], R6 ;  /* 0x0000cc00c6067a25 */ /* 0x000fc800078e0006 */
[----:B------:R-:W-:Y:S01]  /*5c20*/  IMAD R3, R198, c[0x0][0x334], R3 ;  /* 0x0000cd00c6037a24 */ /* 0x000fe200078e0203 */
[----:B------:R-:W-:Y:S01]  /*5c30*/  LEA R10, P1, R6, c[0x0][0x310], 0x2 ;  /* 0x0000c400060a7a11 */ /* 0x000fe200078210ff */
[----:B------:R-:W-:Y:S02]  /*5c40*/  IMAD R5, R2, c[0x0][0x308], RZ ;  /* 0x0000c20002057a24 */ /* 0x000fe400078e02ff */
[----:B------:R-:W-:Y:S01]  /*5c50*/  IMAD.WIDE.U32 R8, R198, c[0x0][0x308], R8 ;  /* 0x0000c200c6087a25 */ /* 0x000fe200078e0008 */
[----:B------:R-:W-:-:S03]  /*5c60*/  IADD3 R3, R7, R3, RZ ;  /* 0x0000000307037210 */ /* 0x000fc60007ffe0ff */
[----:B------:R-:W-:Y:S01]  /*5c70*/  IMAD R5, R198, c[0x0][0x30c], R5 ;  /* 0x0000c300c6057a24 */ /* 0x000fe200078e0205 */
[----:B------:R-:W-:Y:S02]  /*5c80*/  LEA.HI.X R11, R6, c[0x0][0x314], R3, 0x2, P1 ;  /* 0x0000c500060b7a11 */ /* 0x000fe400008f1403 */
[C---:B------:R-:W-:Y:S02]  /*5c90*/  LEA R2, P0, R8.reuse, c[0x0][0x2e8], 0x2 ;  /* 0x0000ba0008027a11 */ /* 0x040fe400078010ff */
[----:B------:R-:W-:Y:S01]  /*5ca0*/  IADD3 R5, R9, R5, RZ ;  /* 0x0000000509057210 */ /* 0x000fe20007ffe0ff */
[----:B------:R-:W-:Y:S03]  /*5cb0*/  RED.E.ADD.F32.FTZ.RN.STRONG.GPU [R10.64], R36 ;  /* 0x000000240a00798e */ /* 0x000fe6000c10e78c */
        /* <DEDUP_REMOVED lines=65> */
        .type           $_ZN7cutlass13device_kernelIN5flash19enable_sm80_to_sm89INS1_16FlashAttnBwdSm80INS1_25CollectiveMainloopBwdSm80ILi2ELi2EN4cute5tupleIJNS5_1CILi64EEENS7_ILi128EEES8_EEENS_10bfloat16_tEfNS_4arch4Sm80ELb1ELb0ELb1ELb0ELb0ELb0ELb0ELb0ELi2ELi2ELi4ELi2ELb1EEENS1_24CollectiveEpilogueBwdGQAISA_fSD_Li256ELb0ELb0EEENS1_25SingleTileBwdLPTSchedulerILb0ELi128ELb0EEEEEEEEEvNT_6ParamsE$_ZN4cute12iter_adaptorIPKN7cutlass10bfloat16_tENS_8gmem_ptrIS4_EEEC2ES4_,@function
        .size           $_ZN7cutlass13device_kernelIN5flash19enable_sm80_to_sm89INS1_16FlashAttnBwdSm80INS1_25CollectiveMainloopBwdSm80ILi2ELi2EN4cute5tupleIJNS5_1CILi64EEENS7_ILi128EEES8_EEENS_10bfloat16_tEfNS_4arch4Sm80ELb1ELb0ELb1ELb0ELb0ELb0ELb0ELb0ELi2ELi2ELi4ELi2ELb1EEENS1_24CollectiveEpilogueBwdGQAISA_fSD_Li256ELb0ELb0EEENS1_25SingleTileBwdLPTSchedulerILb0ELi128ELb0EEEEEEEEEvNT_6ParamsE$_ZN4cute12iter_adaptorIPKN7cutlass10bfloat16_tENS_8gmem_ptrIS4_EEEC2ES4_,($_ZN7cutlass13device_kernelIN5flash19enable_sm80_to_sm89INS1_16FlashAttnBwdSm80INS1_25CollectiveMainloopBwdSm80ILi2ELi2EN4cute5tupleIJNS5_1CILi64EEENS7_ILi128EEES8_EEENS_10bfloat16_tEfNS_4arch4Sm80ELb1ELb0ELb1ELb0ELb0ELb0ELb0ELb0ELi2ELi2ELi4ELi2ELb1EEENS1_24CollectiveEpilogueBwdGQAISA_fSD_Li256ELb0ELb0EEENS1_25SingleTileBwdLPTSchedulerILb0ELi128ELb0EEEEEEEEEvNT_6ParamsE$_ZN4cute12iter_adaptorIPKN7cutlass9uint128_tENS_8gmem_ptrIS4_EEEC2ES4_ - $_ZN7cutlass13device_kernelIN5flash19enable_sm80_to_sm89INS1_16FlashAttnBwdSm80INS1_25CollectiveMainloopBwdSm80ILi2ELi2EN4cute5tupleIJNS5_1CILi64EEENS7_ILi128EEES8_EEENS_10bfloat16_tEfNS_4arch4Sm80ELb1ELb0ELb1ELb0ELb0ELb0ELb0ELb0ELi2ELi2ELi4ELi2ELb1EEENS1_24CollectiveEpilogueBwdGQAISA_fSD_Li256ELb0ELb0EEENS1_25SingleTileBwdLPTSchedulerILb0ELi128ELb0EEEEEEEEEvNT_6ParamsE$_ZN4cute12iter_adaptorIPKN7cutlass10bfloat16_tENS_8gmem_ptrIS4_EEEC2ES4_)
$_ZN7cutlass13device_kernelIN5flash19enable_sm80_to_sm89INS1_16FlashAttnBwdSm80INS1_25CollectiveMainloopBwdSm80ILi2ELi2EN4cute5tupleIJNS5_1CILi64EEENS7_ILi128EEES8_EEENS_10bfloat16_tEfNS_4arch4Sm80ELb1ELb0ELb1ELb0ELb0ELb0ELb0ELb0ELi2ELi2ELi4ELi2ELb1EEENS1_24CollectiveEpilogueBwdGQAISA_fSD_Li256ELb0ELb0EEENS1_25SingleTileBwdLPTSchedulerILb0ELi128ELb0EEEEEEEEEvNT_6ParamsE$_ZN4cute12iter_adaptorIPKN7cutlass10bfloat16_tENS_8gmem_ptrIS4_EEEC2ES4_:
[----:B------:R-:W-:Y:S01]  /*60d0*/  IADD3 R11, R4, -c[0x0][0x20], RZ ;  /* 0x80000800040b7a10 */ /* 0x000fe20007ffe0ff */
[----:B------:R-:W-:Y:S01]  /*60e0*/  IMAD.MOV.U32 R128, RZ, RZ, R10 ;  /* 0x000000ffff807224 */ /* 0x000fe200078e000a */
[----:B------:R-:W-:Y:S01]  /*60f0*/  MOV R130, R18 ;  /* 0x0000001200827202 */ /* 0x000fe20000000f00 */
[----:B------:R-:W-:Y:S01]  /*6100*/  IMAD.MOV.U32 R129, RZ, RZ, R15 ;  /* 0x000000ffff817224 */ /* 0x000fe200078e000f */
[----:B------:R-:W-:-:S04]  /*6110*/  MOV R131, 0x0 ;  /* 0x0000000000837802 */ /* 0x000fc80000000f00 */
[----:B------:R1:W-:Y:S01]  /*6120*/  STL.64 [R11], R128 ;  /* 0x000000800b007387 */ /* 0x0003e20000100a00 */
[----:B------:R-:W-:Y:S05]  /*6130*/  RET.REL.NODEC R130 `(_ZN7cutlass13device_kernelIN5flash19enable_sm80_to_sm89INS1_16FlashAttnBwdSm80INS1_25CollectiveMainloopBwdSm80ILi2ELi2EN4cute5tupleIJNS5_1CILi64EEENS7_ILi128EEES8_EEENS_10bfloat16_tEfNS_4arch4Sm80ELb1ELb0ELb1ELb0ELb0ELb0ELb0ELb0ELi2ELi2ELi4ELi2ELb1EEENS1_24CollectiveEpilogueBwdGQAISA_fSD_Li256ELb0ELb0EEENS1_25SingleTileBwdLPTSchedulerILb0ELi128ELb0EEEEEEEEEvNT_6ParamsE) ;  /* 0xffff9ec082007950 */ /* 0x000fea0003c3ffff */
        .type           $_ZN7cutlass13device_kernelIN5flash19enable_sm80_to_sm89INS1_16FlashAttnBwdSm80INS1_25CollectiveMainloopBwdSm80ILi2ELi2EN4cute5tupleIJNS5_1CILi64EEENS7_ILi128EEES8_EEENS_10bfloat16_tEfNS_4arch4Sm80ELb1ELb0ELb1ELb0ELb0ELb0ELb0ELb0ELi2ELi2ELi4ELi2ELb1EEENS1_24CollectiveEpilogueBwdGQAISA_fSD_Li256ELb0ELb0EEENS1_25SingleTileBwdLPTSchedulerILb0ELi128ELb0EEEEEEEEEvNT_6ParamsE$_ZN4cute12iter_adaptorIPKN7cutlass9uint128_tENS_8gmem_ptrIS4_EEEC2ES4_,@function
        .size           $_ZN7cutlass13device_kernelIN5flash19enable_sm80_to_sm89INS1_16FlashAttnBwdSm80INS1_25CollectiveMainloopBwdSm80ILi2ELi2EN4cute5tupleIJNS5_1CILi64EEENS7_ILi128EEES8_EEENS_10bfloat16_tEfNS_4arch4Sm80ELb1ELb0ELb1ELb0ELb0ELb0ELb0ELb0ELi2ELi2ELi4ELi2ELb1EEENS1_24CollectiveEpilogueBwdGQAISA_fSD_Li256ELb0ELb0EEENS1_25SingleTileBwdLPTSchedulerILb0ELi128ELb0EEEEEEEEEvNT_6ParamsE$_ZN4cute12iter_adaptorIPKN7cutlass9uint128_tENS_8gmem_ptrIS4_EEEC2ES4_,($_ZN7cutlass13device_kernelIN5flash19enable_sm80_to_sm89INS1_16FlashAttnBwdSm80INS1_25CollectiveMainloopBwdSm80ILi2ELi2EN4cute5tupleIJNS5_1CILi64EEENS7_ILi128EEES8_EEENS_10bfloat16_tEfNS_4arch4Sm80ELb1ELb0ELb1ELb0ELb0ELb0ELb0ELb0ELi2ELi2ELi4ELi2ELb1EEENS1_24CollectiveEpilogueBwdGQAISA_fSD_Li256ELb0ELb0EEENS1_25SingleTileBwdLPTSchedulerILb0ELi128ELb0EEEEEEEEEvNT_6ParamsE$_ZN4cute12iter_adaptorIPKfNS_8gmem_ptrIS2_EEEC2ES2_ - $_ZN7cutlass13device_kernelIN5flash19enable_sm80_to_sm89INS1_16FlashAttnBwdSm80INS1_25CollectiveMainloopBwdSm80ILi2ELi2EN4cute5tupleIJNS5_1CILi64EEENS7_ILi128EEES8_EEENS_10bfloat16_tEfNS_4arch4Sm80ELb1ELb0ELb1ELb0ELb0ELb0ELb0ELb0ELi2ELi2ELi4ELi2ELb1EEENS1_24CollectiveEpilogueBwdGQAISA_fSD_Li256ELb0ELb0EEENS1_25SingleTileBwdLPTSchedulerILb0ELi128ELb0EEEEEEEEEvNT_6ParamsE$_ZN4cute12iter_adaptorIPKN7cutlass9uint128_tENS_8gmem_ptrIS4_EEEC2ES4_)
$_ZN7cutlass13device_kernelIN5flash19enable_sm80_to_sm89INS1_16FlashAttnBwdSm80INS1_25CollectiveMainloopBwdSm80ILi2ELi2EN4cute5tupleIJNS5_1CILi64EEENS7_ILi128EEES8_EEENS_10bfloat16_tEfNS_4arch4Sm80ELb1ELb0ELb1ELb0ELb0ELb0ELb0ELb0ELi2ELi2ELi4ELi2ELb1EEENS1_24CollectiveEpilogueBwdGQAISA_fSD_Li256ELb0ELb0EEENS1_25SingleTileBwdLPTSchedulerILb0ELi128ELb0EEEEEEEEEvNT_6ParamsE$_ZN4cute12iter_adaptorIPKN7cutlass9uint128_tENS_8gmem_ptrIS4_EEEC2ES4_:
[----:B------:R-:W-:Y:S01]  /*6140*/  IADD3 R10, R4, -c[0x0][0x20], RZ ;  /* 0x80000800040a7a10 */ /* 0x000fe20007ffe0ff */
[----:B------:R-:W-:Y:S01]  /*6150*/  IMAD.MOV.U32 R128, RZ, RZ, R18 ;  /* 0x000000ffff807224 */ /* 0x000fe200078e0012 */
[----:B------:R-:W-:-:S03]  /*6160*/  MOV R129, 0x0 ;  /* 0x0000000000817802 */ /* 0x000fc60000000f00 */
[----:B------:R1:W-:Y:S01]  /*6170*/  STL.64 [R10], R6 ;  /* 0x000000060a007387 */ /* 0x0003e20000100a00 */
[----:B------:R-:W-:Y:S05]  /*6180*/  RET.REL.NODEC R128 `(_ZN7cutlass13device_kernelIN5flash19enable_sm80_to_sm89INS1_16FlashAttnBwdSm80INS1_25CollectiveMainloopBwdSm80ILi2ELi2EN4cute5tupleIJNS5_1CILi64EEENS7_ILi128EEES8_EEENS_10bfloat16_tEfNS_4arch4Sm80ELb1ELb0ELb1ELb0ELb0ELb0ELb0ELb0ELi2ELi2ELi4ELi2ELb1EEENS1_24CollectiveEpilogueBwdGQAISA_fSD_Li256ELb0ELb0EEENS1_25SingleTileBwdLPTSchedulerILb0ELi128ELb0EEEEEEEEEvNT_6ParamsE) ;  /* 0xffff9e7080007950 */ /* 0x000fea0003c3ffff */
        .type           $_ZN7cutlass13device_kernelIN5flash19enable_sm80_to_sm89INS1_16FlashAttnBwdSm80INS1_25CollectiveMainloopBwdSm80ILi2ELi2EN4cute5tupleIJNS5_1CILi64EEENS7_ILi128EEES8_EEENS_10bfloat16_tEfNS_4arch4Sm80ELb1ELb0ELb1ELb0ELb0ELb0ELb0ELb0ELi2ELi2ELi4ELi2ELb1EEENS1_24CollectiveEpilogueBwdGQAISA_fSD_Li256ELb0ELb0EEENS1_25SingleTileBwdLPTSchedulerILb0ELi128ELb0EEEEEEEEEvNT_6ParamsE$_ZN4cute12iter_adaptorIPKfNS_8gmem_ptrIS2_EEEC2ES2_,@function
        .size           $_ZN7cutlass13device_kernelIN5flash19enable_sm80_to_sm89INS1_16FlashAttnBwdSm80INS1_25CollectiveMainloopBwdSm80ILi2ELi2EN4cute5tupleIJNS5_1CILi64EEENS7_ILi128EEES8_EEENS_10bfloat16_tEfNS_4arch4Sm80ELb1ELb0ELb1ELb0ELb0ELb0ELb0ELb0ELi2ELi2ELi4ELi2ELb1EEENS1_24CollectiveEpilogueBwdGQAISA_fSD_Li256ELb0ELb0EEENS1_25SingleTileBwdLPTSchedulerILb0ELi128ELb0EEEEEEEEEvNT_6ParamsE$_ZN4cute12iter_adaptorIPKfNS_8gmem_ptrIS2_EEEC2ES2_,($_ZN7cutlass13device_kernelIN5flash19enable_sm80_to_sm89INS1_16FlashAttnBwdSm80INS1_25CollectiveMainloopBwdSm80ILi2ELi2EN4cute5tupleIJNS5_1CILi64EEENS7_ILi128EEES8_EEENS_10bfloat16_tEfNS_4arch4Sm80ELb1ELb0ELb1ELb0ELb0ELb0ELb0ELb0ELi2ELi2ELi4ELi2ELb1EEENS1_24CollectiveEpilogueBwdGQAISA_fSD_Li256ELb0ELb0EEENS1_25SingleTileBwdLPTSchedulerILb0ELi128ELb0EEEEEEEEEvNT_6ParamsE$_ZN4cute12iter_adaptorIPN7cutlass10bfloat16_tENS_8smem_ptrIS3_EEEC2ES3_ - $_ZN7cutlass13device_kernelIN5flash19enable_sm80_to_sm89INS1_16FlashAttnBwdSm80INS1_25CollectiveMainloopBwdSm80ILi2ELi2EN4cute5tupleIJNS5_1CILi64EEENS7_ILi128EEES8_EEENS_10bfloat16_tEfNS_4arch4Sm80ELb1ELb0ELb1ELb0ELb0ELb0ELb0ELb0ELi2ELi2ELi4ELi2ELb1EEENS1_24CollectiveEpilogueBwdGQAISA_fSD_Li256ELb0ELb0EEENS1_25SingleTileBwdLPTSchedulerILb0ELi128ELb0EEEEEEEEEvNT_6ParamsE$_ZN4cute12iter_adaptorIPKfNS_8gmem_ptrIS2_EEEC2ES2_)
$_ZN7cutlass13device_kernelIN5flash19enable_sm80_to_sm89INS1_16FlashAttnBwdSm80INS1_25CollectiveMainloopBwdSm80ILi2ELi2EN4cute5tupleIJNS5_1CILi64EEENS7_ILi128EEES8_EEENS_10bfloat16_tEfNS_4arch4Sm80ELb1ELb0ELb1ELb0ELb0ELb0ELb0ELb0ELi2ELi2ELi4ELi2ELb1EEENS1_24CollectiveEpilogueBwdGQAISA_fSD_Li256ELb0ELb0EEENS1_25SingleTileBwdLPTSchedulerILb0ELi128ELb0EEEEEEEEEvNT_6ParamsE$_ZN4cute12iter_adaptorIPKfNS_8gmem_ptrIS2_EEEC2ES2_:
[----:B------:R-:W-:Y:S02]  /*6190*/  IADD3 R6, R6, -c[0x0][0x20], RZ ;  /* 0x8000080006067a10 */ /* 0x000fe40007ffe0ff */
[----:B------:R-:W-:-:S03]  /*61a0*/  MOV R19, 0x0 ;  /* 0x0000000000137802 */ /* 0x000fc60000000f00 */
[----:B------:R1:W-:Y:S01]  /*61b0*/  STL.64 [R6], R10 ;  /* 0x0000000a06007387 */ /* 0x0003e20000100a00 */
[----:B------:R-:W-:Y:S05]  /*61c0*/  RET.REL.NODEC R18 `(_ZN7cutlass13device_kernelIN5flash19enable_sm80_to_sm89INS1_16FlashAttnBwdSm80INS1_25CollectiveMainloopBwdSm80ILi2ELi2EN4cute5tupleIJNS5_1CILi64EEENS7_ILi128EEES8_EEENS_10bfloat16_tEfNS_4arch4Sm80ELb1ELb0ELb1ELb0ELb0ELb0ELb0ELb0ELi2ELi2ELi4ELi2ELb1EEENS1_24CollectiveEpilogueBwdGQAISA_fSD_Li256ELb0ELb0EEENS1_25SingleTileBwdLPTSchedulerILb0ELi128ELb0EEEEEEEEEvNT_6ParamsE) ;  /* 0xffff9e3012007950 */ /* 0x000fea0003c3ffff */
        .type           $_ZN7cutlass13device_kernelIN5flash19enable_sm80_to_sm89INS1_16FlashAttnBwdSm80INS1_25CollectiveMainloopBwdSm80ILi2ELi2EN4cute5tupleIJNS5_1CILi64EEENS7_ILi128EEES8_EEENS_10bfloat16_tEfNS_4arch4Sm80ELb1ELb0ELb1ELb0ELb0ELb0ELb0ELb0ELi2ELi2ELi4ELi2ELb1EEENS1_24CollectiveEpilogueBwdGQAISA_fSD_Li256ELb0ELb0EEENS1_25SingleTileBwdLPTSchedulerILb0ELi128ELb0EEEEEEEEEvNT_6ParamsE$_ZN4cute12iter_adaptorIPN7cutlass10bfloat16_tENS_8smem_ptrIS3_EEEC2ES3_,@function
        .size           $_ZN7cutlass13device_kernelIN5flash19enable_sm80_to_sm89INS1_16FlashAttnBwdSm80INS1_25CollectiveMainloopBwdSm80ILi2ELi2EN4cute5tupleIJNS5_1CILi64EEENS7_ILi128EEES8_EEENS_10bfloat16_tEfNS_4arch4Sm80ELb1ELb0ELb1ELb0ELb0ELb0ELb0ELb0ELi2ELi2ELi4ELi2ELb1EEENS1_24CollectiveEpilogueBwdGQAISA_fSD_Li256ELb0ELb0EEENS1_25SingleTileBwdLPTSchedulerILb0ELi128ELb0EEEEEEEEEvNT_6ParamsE$_ZN4cute12iter_adaptorIPN7cutlass10bfloat16_tENS_8smem_ptrIS3_EEEC2ES3_,($_ZN7cutlass13device_kernelIN5flash19enable_sm80_to_sm89INS1_16FlashAttnBwdSm80INS1_25CollectiveMainloopBwdSm80ILi2ELi2EN4cute5tupleIJNS5_1CILi64EEENS7_ILi128EEES8_EEENS_10bfloat16_tEfNS_4arch4Sm80ELb1ELb0ELb1ELb0ELb0ELb0ELb0ELb0ELi2ELi2ELi4ELi2ELb1EEENS1_24CollectiveEpilogueBwdGQAISA_fSD_Li256ELb0ELb0EEENS1_25SingleTileBwdLPTSchedulerILb0ELi128ELb0EEEEEEEEEvNT_6ParamsE$_ZN4cute12iter_adaptorIPN7cutlass9uint128_tENS_8smem_ptrIS3_EEEC2ES3_ - $_ZN7cutlass13device_kernelIN5flash19enable_sm80_to_sm89INS1_16FlashAttnBwdSm80INS1_25CollectiveMainloopBwdSm80ILi2ELi2EN4cute5tupleIJNS5_1CILi64EEENS7_ILi128EEES8_EEENS_10bfloat16_tEfNS_4arch4Sm80ELb1ELb0ELb1ELb0ELb0ELb0ELb0ELb0ELi2ELi2ELi4ELi2ELb1EEENS1_24CollectiveEpilogueBwdGQAISA_fSD_Li256ELb0ELb0EEENS1_25SingleTileBwdLPTSchedulerILb0ELi128ELb0EEEEEEEEEvNT_6ParamsE$_ZN4cute12iter_adaptorIPN7cutlass10bfloat16_tENS_8smem_ptrIS3_EEEC2ES3_)
$_ZN7cutlass13device_kernelIN5flash19enable_sm80_to_sm89INS1_16FlashAttnBwdSm80INS1_25CollectiveMainloopBwdSm80ILi2ELi2EN4cute5tupleIJNS5_1CILi64EEENS7_ILi128EEES8_EEENS_10bfloat16_tEfNS_4arch4Sm80ELb1ELb0ELb1ELb0ELb0ELb0ELb0ELb0ELi2ELi2ELi4ELi2ELb1EEENS1_24CollectiveEpilogueBwdGQAISA_fSD_Li256ELb0ELb0EEENS1_25SingleTileBwdLPTSchedulerILb0ELi128ELb0EEEEEEEEEvNT_6ParamsE$_ZN4cute12iter_adaptorIPN7cutlass10bfloat16_tENS_8smem_ptrIS3_EEEC2ES3_:
[----:B------:R-:W-:Y:S01]  /*61d0*/  IADD3 R6, R4, -c[0x0][0x20], RZ ;  /* 0x8000080004067a10 */ /* 0x000fe20007ffe0ff */
[----:B------:R-:W-:Y:S01]  /*61e0*/  IMAD.MOV.U32 R128, RZ, RZ, R18 ;  /* 0x000000ffff807224 */ /* 0x000fe200078e0012 */
[----:B------:R-:W-:-:S03]  /*61f0*/  MOV R129, 0x0 ;  /* 0x0000000000817802 */ /* 0x000fc60000000f00 */
[----:B------:R1:W-:Y:S01]  /*6200*/  STL.64 [R6], R8 ;  /* 0x0000000806007387 */ /* 0x0003e20000100a00 */
[----:B------:R-:W-:Y:S05]  /*6210*/  RET.REL.NODEC R128 `(_ZN7cutlass13device_kernelIN5flash19enable_sm80_to_sm89INS1_16FlashAttnBwdSm80INS1_25CollectiveMainloopBwdSm80ILi2ELi2EN4cute5tupleIJNS5_1CILi64EEENS7_ILi128EEES8_EEENS_10bfloat16_tEfNS_4arch4Sm80ELb1ELb0ELb1ELb0ELb0ELb0ELb0ELb0ELi2ELi2ELi4ELi2ELb1EEENS1_24CollectiveEpilogueBwdGQAISA_fSD_Li256ELb0ELb0EEENS1_25SingleTileBwdLPTSchedulerILb0ELi128ELb0EEEEEEEEEvNT_6ParamsE) ;  /* 0xffff9de080007950 */ /* 0x000fea0003c3ffff */
        .type           $_ZN7cutlass13device_kernelIN5flash19enable_sm80_to_sm89INS1_16FlashAttnBwdSm80INS1_25CollectiveMainloopBwdSm80ILi2ELi2EN4cute5tupleIJNS5_1CILi64EEENS7_ILi128EEES8_EEENS_10bfloat16_tEfNS_4arch4Sm80ELb1ELb0ELb1ELb0ELb0ELb0ELb0ELb0ELi2ELi2ELi4ELi2ELb1EEENS1_24CollectiveEpilogueBwdGQAISA_fSD_Li256ELb0ELb0EEENS1_25SingleTileBwdLPTSchedulerILb0ELi128ELb0EEEEEEEEEvNT_6ParamsE$_ZN4cute12iter_adaptorIPN7cutlass9uint128_tENS_8smem_ptrIS3_EEEC2ES3_,@function
        .size           $_ZN7cutlass13device_kernelIN5flash19enable_sm80_to_sm89INS1_16FlashAttnBwdSm80INS1_25CollectiveMainloopBwdSm80ILi2ELi2EN4cute5tupleIJNS5_1CILi64EEENS7_ILi128EEES8_EEENS_10bfloat16_tEfNS_4arch4Sm80ELb1ELb0ELb1ELb0ELb0ELb0ELb0ELb0ELi2ELi2ELi4ELi2ELb1EEENS1_24CollectiveEpilogueBwdGQAISA_fSD_Li256ELb0ELb0EEENS1_25SingleTileBwdLPTSchedulerILb0ELi128ELb0EEEEEEEEEvNT_6ParamsE$_ZN4cute12iter_adaptorIPN7cutlass9uint128_tENS_8smem_ptrIS3_EEEC2ES3_,($_ZN7cutlass13device_kernelIN5flash19enable_sm80_to_sm89INS1_16FlashAttnBwdSm80INS1_25CollectiveMainloopBwdSm80ILi2ELi2EN4cute5tupleIJNS5_1CILi64EEENS7_ILi128EEES8_EEENS_10bfloat16_tEfNS_4arch4Sm80ELb1ELb0ELb1ELb0ELb0ELb0ELb0ELb0ELi2ELi2ELi4ELi2ELb1EEENS1_24CollectiveEpilogueBwdGQAISA_fSD_Li256ELb0ELb0EEENS1_25SingleTileBwdLPTSchedulerILb0ELi128ELb0EEEEEEEEEvNT_6ParamsE$_ZN4cute12iter_adaptorIPfNS_8smem_ptrIS1_EEEC2ES1_ - $_ZN7cutlass13device_kernelIN5flash19enable_sm80_to_sm89INS1_16FlashAttnBwdSm80INS1_25CollectiveMainloopBwdSm80ILi2ELi2EN4cute5tupleIJNS5_1CILi64EEENS7_ILi128EEES8_EEENS_10bfloat16_tEfNS_4arch4Sm80ELb1ELb0ELb1ELb0ELb0ELb0ELb0ELb0ELi2ELi2ELi4ELi2ELb1EEENS1_24CollectiveEpilogueBwdGQAISA_fSD_Li256ELb0ELb0EEENS1_25SingleTileBwdLPTSchedulerILb0ELi128ELb0EEEEEEEEEvNT_6ParamsE$_ZN4cute12iter_adaptorIPN7cutlass9uint128_tENS_8smem_ptrIS3_EEEC2ES3_)
$_ZN7cutlass13device_kernelIN5flash19enable_sm80_to_sm89INS1_16FlashAttnBwdSm80INS1_25CollectiveMainloopBwdSm80ILi2ELi2EN4cute5tupleIJNS5_1CILi64EEENS7_ILi128EEES8_EEENS_10bfloat16_tEfNS_4arch4Sm80ELb1ELb0ELb1ELb0ELb0ELb0ELb0ELb0ELi2ELi2ELi4ELi2ELb1EEENS1_24CollectiveEpilogueBwdGQAISA_fSD_Li256ELb0ELb0EEENS1_25SingleTileBwdLPTSchedulerILb0ELi128ELb0EEEEEEEEEvNT_6ParamsE$_ZN4cute12iter_adaptorIPN7cutlass9uint128_tENS_8smem_ptrIS3_EEEC2ES3_:
[----:B------:R-:W-:Y:S01]  /*6220*/  IADD3 R8, R4, -c[0x0][0x20], RZ ;  /* 0x8000080004087a10 */ /* 0x000fe20007ffe0ff */
[----:B------:R-:W-:Y:S01]  /*6230*/  IMAD.MOV.U32 R128, RZ, RZ, R16 ;  /* 0x000000ffff807224 */ /* 0x000fe200078e0010 */
[----:B------:R-:W-:-:S03]  /*6240*/  MOV R129, 0x0 ;  /* 0x0000000000817802 */ /* 0x000fc60000000f00 */
[----:B------:R1:W-:Y:S01]  /*6250*/  STL.64 [R8], R6 ;  /* 0x0000000608007387 */ /* 0x0003e20000100a00 */
[----:B------:R-:W-:Y:S05]  /*6260*/  RET.REL.NODEC R128 `(_ZN7cutlass13device_kernelIN5flash19enable_sm80_to_sm89INS1_16FlashAttnBwdSm80INS1_25CollectiveMainloopBwdSm80ILi2ELi2EN4cute5tupleIJNS5_1CILi64EEENS7_ILi128EEES8_EEENS_10bfloat16_tEfNS_4arch4Sm80ELb1ELb0ELb1ELb0ELb0ELb0ELb0ELb0ELi2ELi2ELi4ELi2ELb1EEENS1_24CollectiveEpilogueBwdGQAISA_fSD_Li256ELb0ELb0EEENS1_25SingleTileBwdLPTSchedulerILb0ELi128ELb0EEEEEEEEEvNT_6ParamsE) ;  /* 0xffff9d9080007950 */ /* 0x000fea0003c3ffff */
        .type           $_ZN7cutlass13device_kernelIN5flash19enable_sm80_to_sm89INS1_16FlashAttnBwdSm80INS1_25CollectiveMainloopBwdSm80ILi2ELi2EN4cute5tupleIJNS5_1CILi64EEENS7_ILi128EEES8_EEENS_10bfloat16_tEfNS_4arch4Sm80ELb1ELb0ELb1ELb0ELb0ELb0ELb0ELb0ELi2ELi2ELi4ELi2ELb1EEENS1_24CollectiveEpilogueBwdGQAISA_fSD_Li256ELb0ELb0EEENS1_25SingleTileBwdLPTSchedulerILb0ELi128ELb0EEEEEEEEEvNT_6ParamsE$_ZN4cute12iter_adaptorIPfNS_8smem_ptrIS1_EEEC2ES1_,@function
        .size           $_ZN7cutlass13device_kernelIN5flash19enable_sm80_to_sm89INS1_16FlashAttnBwdSm80INS1_25CollectiveMainloopBwdSm80ILi2ELi2EN4cute5tupleIJNS5_1CILi64EEENS7_ILi128EEES8_EEENS_10bfloat16_tEfNS_4arch4Sm80ELb1ELb0ELb1ELb0ELb0ELb0ELb0ELb0ELi2ELi2ELi4ELi2ELb1EEENS1_24CollectiveEpilogueBwdGQAISA_fSD_Li256ELb0ELb0EEENS1_25SingleTileBwdLPTSchedulerILb0ELi128ELb0EEEEEEEEEvNT_6ParamsE$_ZN4cute12iter_adaptorIPfNS_8smem_ptrIS1_EEEC2ES1_,($_ZN7cutlass13device_kernelIN5flash19enable_sm80_to_sm89INS1_16FlashAttnBwdSm80INS1_25CollectiveMainloopBwdSm80ILi2ELi2EN4cute5tupleIJNS5_1CILi64EEENS7_ILi128EEES8_EEENS_10bfloat16_tEfNS_4arch4Sm80ELb1ELb0ELb1ELb0ELb0ELb0ELb0ELb0ELi2ELi2ELi4ELi2ELb1EEENS1_24CollectiveEpilogueBwdGQAISA_fSD_Li256ELb0ELb0EEENS1_25SingleTileBwdLPTSchedulerILb0ELi128ELb0EEEEEEEEEvNT_6ParamsE$_ZN4cute3eso3ESOILb0ELb0EJNS_15ArithmeticTupleIJiiEEEiiiEEC2ERKS3_RKiS8_S8_ - $_ZN7cutlass13device_kernelIN5flash19enable_sm80_to_sm89INS1_16FlashAttnBwdSm80INS1_25CollectiveMainloopBwdSm80ILi2ELi2EN4cute5tupleIJNS5_1CILi64EEENS7_ILi128EEES8_EEENS_10bfloat16_tEfNS_4arch4Sm80ELb1ELb0ELb1ELb0ELb0ELb0ELb0ELb0ELi2ELi2ELi4ELi2ELb1EEENS1_24CollectiveEpilogueBwdGQAISA_fSD_Li256ELb0ELb0EEENS1_25SingleTileBwdLPTSchedulerILb0ELi128ELb0EEEEEEEEEvNT_6ParamsE$_ZN4cute12iter_adaptorIPfNS_8smem_ptrIS1_EEEC2ES1_)
$_ZN7cutlass13device_kernelIN5flash19enable_sm80_to_sm89INS1_16FlashAttnBwdSm80INS1_25CollectiveMainloopBwdSm80ILi2ELi2EN4cute5tupleIJNS5_1CILi64EEENS7_ILi128EEES8_EEENS_10bfloat16_tEfNS_4arch4Sm80ELb1ELb0ELb1ELb0ELb0ELb0ELb0ELb0ELi2ELi2ELi4ELi2ELb1EEENS1_24CollectiveEpilogueBwdGQAISA_fSD_Li256ELb0ELb0EEENS1_25SingleTileBwdLPTSchedulerILb0ELi128ELb0EEEEEEEEEvNT_6ParamsE$_ZN4cute12iter_adaptorIPfNS_8smem_ptrIS1_EEEC2ES1_:
[----:B------:R-:W-:Y:S02]  /*6270*/  IADD3 R6, R6, -c[0x0][0x20], RZ ;  /* 0x8000080006067a10 */ /* 0x000fe40007ffe0ff */
[----:B------:R-:W-:-:S03]  /*6280*/  MOV R19, 0x0 ;  /* 0x0000000000137802 */ /* 0x000fc60000000f00 */
[----:B------:R1:W-:Y:S01]  /*6290*/  STL.64 [R6], R8 ;  /* 0x0000000806007387 */ /* 0x0003e20000100a00 */
[----:B------:R-:W-:Y:S05]  /*62a0*/  RET.REL.NODEC R18 `(_ZN7cutlass13device_kernelIN5flash19enable_sm80_to_sm89INS1_16FlashAttnBwdSm80INS1_25CollectiveMainloopBwdSm80ILi2ELi2EN4cute5tupleIJNS5_1CILi64EEENS7_ILi128EEES8_EEENS_10bfloat16_tEfNS_4arch4Sm80ELb1ELb0ELb1ELb0ELb0ELb0ELb0ELb0ELi2ELi2ELi4ELi2ELb1EEENS1_24CollectiveEpilogueBwdGQAISA_fSD_Li256ELb0ELb0EEENS1_25SingleTileBwdLPTSchedulerILb0ELi128ELb0EEEEEEEEEvNT_6ParamsE) ;  /* 0xffff9d5012007950 */ /* 0x000fea0003c3ffff */
        .type           $_ZN7cutlass13device_kernelIN5flash19enable_sm80_to_sm89INS1_16FlashAttnBwdSm80INS1_25CollectiveMainloopBwdSm80ILi2ELi2EN4cute5tupleIJNS5_1CILi64EEENS7_ILi128EEES8_EEENS_10bfloat16_tEfNS_4arch4Sm80ELb1ELb0ELb1ELb0ELb0ELb0ELb0ELb0ELi2ELi2ELi4ELi2ELb1EEENS1_24CollectiveEpilogueBwdGQAISA_fSD_Li256ELb0ELb0EEENS1_25SingleTileBwdLPTSchedulerILb0ELi128ELb0EEEEEEEEEvNT_6ParamsE$_ZN4cute3eso3ESOILb0ELb0EJNS_15ArithmeticTupleIJiiEEEiiiEEC2ERKS3_RKiS8_S8_,@function
        .size           $_ZN7cutlass13device_kernelIN5flash19enable_sm80_to_sm89INS1_16FlashAttnBwdSm80INS1_25CollectiveMainloopBwdSm80ILi2ELi2EN4cute5tupleIJNS5_1CILi64EEENS7_ILi128EEES8_EEENS_10bfloat16_tEfNS_4arch4Sm80ELb1ELb0ELb1ELb0ELb0ELb0ELb0ELb0ELi2ELi2ELi4ELi2ELb1EEENS1_24CollectiveEpilogueBwdGQAISA_fSD_Li256ELb0ELb0EEENS1_25SingleTileBwdLPTSchedulerILb0ELi128ELb0EEEEEEEEEvNT_6ParamsE$_ZN4cute3eso3ESOILb0ELb0EJNS_15ArithmeticTupleIJiiEEEiiiEEC2ERKS3_RKiS8_S8_,($_ZN7cutlass13device_kernelIN5flash19enable_sm80_to_sm89INS1_16FlashAttnBwdSm80INS1_25CollectiveMainloopBwdSm80ILi2ELi2EN4cute5tupleIJNS5_1CILi64EEENS7_ILi128EEES8_EEENS_10bfloat16_tEfNS_4arch4Sm80ELb1ELb0ELb1ELb0ELb0ELb0ELb0ELb0ELi2ELi2ELi4ELi2ELb1EEENS1_24CollectiveEpilogueBwdGQAISA_fSD_Li256ELb0ELb0EEENS1_25SingleTileBwdLPTSchedulerILb0ELi128ELb0EEEEEEEEEvNT_6ParamsE$_ZN4cute3eso3ESOILb0ELb0EJNS_5tupleIJiiEEEiiiEEC2ERKS3_RKiS8_S8_ - $_ZN7cutlass13device_kernelIN5flash19enable_sm80_to_sm89INS1_16FlashAttnBwdSm80INS1_25CollectiveMainloopBwdSm80ILi2ELi2EN4cute5tupleIJNS5_1CILi64EEENS7_ILi128EEES8_EEENS_10bfloat16_tEfNS_4arch4Sm80ELb1ELb0ELb1ELb0ELb0ELb0ELb0ELb0ELi2ELi2ELi4ELi2ELb1EEENS1_24CollectiveEpilogueBwdGQAISA_fSD_Li256ELb0ELb0EEENS1_25SingleTileBwdLPTSchedulerILb0ELi128ELb0EEEEEEEEEvNT_6ParamsE$_ZN4cute3eso3ESOILb0ELb0EJNS_15ArithmeticTupleIJiiEEEiiiEEC2ERKS3_RKiS8_S8_)
$_ZN7cutlass13device_kernelIN5flash19enable_sm80_to_sm89INS1_16FlashAttnBwdSm80INS1_25CollectiveMainloopBwdSm80ILi2ELi2EN4cute5tupleIJNS5_1CILi64EEENS7_ILi128EEES8_EEENS_10bfloat16_tEfNS_4arch4Sm80ELb1ELb0ELb1ELb0ELb0ELb0ELb0ELb0ELi2ELi2ELi4ELi2ELb1EEENS1_24CollectiveEpilogueBwdGQAISA_fSD_Li256ELb0ELb0EEENS1_25SingleTileBwdLPTSchedulerILb0ELi128ELb0EEEEEEEEEvNT_6ParamsE$_ZN4cute3eso3ESOILb0ELb0EJNS_15ArithmeticTupleIJiiEEEiiiEEC2ERKS3_RKiS8_S8_:
        /* <DEDUP_REMOVED lines=14> */
[----:B------:R-:W-:Y:S05]  /*6390*/  RET.REL.NODEC R74 `(_ZN7cutlass13device_kernelIN5flash19enable_sm80_to_sm89INS1_16FlashAttnBwdSm80INS1_25CollectiveMainloopBwdSm80ILi2ELi2EN4cute5tupleIJNS5_1CILi64EEENS7_ILi128EEES8_EEENS_10bfloat16_tEfNS_4arch4Sm80ELb1ELb0ELb1ELb0ELb0ELb0ELb0ELb0ELi2ELi2ELi4ELi2ELb1EEENS1_24CollectiveEpilogueBwdGQAISA_fSD_Li256ELb0ELb0EEENS1_25SingleTileBwdLPTSchedulerILb0ELi128ELb0EEEEEEEEEvNT_6ParamsE) ;  /* 0xffff9c604a007950 */ /* 0x000fea0003c3ffff */
        .type           $_ZN7cutlass13device_kernelIN5flash19enable_sm80_to_sm89INS1_16FlashAttnBwdSm80INS1_25CollectiveMainloopBwdSm80ILi2ELi2EN4cute5tupleIJNS5_1CILi64EEENS7_ILi128EEES8_EEENS_10bfloat16_tEfNS_4arch4Sm80ELb1ELb0ELb1ELb0ELb0ELb0ELb0ELb0ELi2ELi2ELi4ELi2ELb1EEENS1_24CollectiveEpilogueBwdGQAISA_fSD_Li256ELb0ELb0EEENS1_25SingleTileBwdLPTSchedulerILb0ELi128ELb0EEEEEEEEEvNT_6ParamsE$_ZN4cute3eso3ESOILb0ELb0EJNS_5tupleIJiiEEEiiiEEC2ERKS3_RKiS8_S8_,@function
        .size           $_ZN7cutlass13device_kernelIN5flash19enable_sm80_to_sm89INS1_16FlashAttnBwdSm80INS1_25CollectiveMainloopBwdSm80ILi2ELi2EN4cute5tupleIJNS5_1CILi64EEENS7_ILi128EEES8_EEENS_10bfloat16_tEfNS_4arch4Sm80ELb1ELb0ELb1ELb0ELb0ELb0ELb0ELb0ELi2ELi2ELi4ELi2ELb1EEENS1_24CollectiveEpilogueBwdGQAISA_fSD_Li256ELb0ELb0EEENS1_25SingleTileBwdLPTSchedulerILb0ELi128ELb0EEEEEEEEEvNT_6ParamsE$_ZN4cute3eso3ESOILb0ELb0EJNS_5tupleIJiiEEEiiiEEC2ERKS3_RKiS8_S8_,($_ZN7cutlass13device_kernelIN5flash19enable_sm80_to_sm89INS1_16FlashAttnBwdSm80INS1_25CollectiveMainloopBwdSm80ILi2ELi2EN4cute5tupleIJNS5_1CILi64EEENS7_ILi128EEES8_EEENS_10bfloat16_tEfNS_4arch4Sm80ELb1ELb0ELb1ELb0ELb0ELb0ELb0ELb0ELi2ELi2ELi4ELi2ELb1EEENS1_24CollectiveEpilogueBwdGQAISA_fSD_Li256ELb0ELb0EEENS1_25SingleTileBwdLPTSchedulerILb0ELi128ELb0EEEEEEEEEvNT_6ParamsE$_ZN4cute3eso3ESOILb0ELb0EJNS_6LayoutINS_5tupleIJNS3_IJNS_1CILi8EEENS4_ILi1EEEEEENS4_ILi2EEES6_EEENS3_IJNS3_IJS6_NS4_ILi0EEEEEElSA_EEEEENS_10ViewEngineINS_8gmem_ptrIPKN7cutlass10bfloat16_tEEEEEEEC2ERKSD_RKSL_ - $_ZN7cutlass13device_kernelIN5flash19enable_sm80_to_sm89INS1_16FlashAttnBwdSm80INS1_25CollectiveMainloopBwdSm80ILi2ELi2EN4cute5tupleIJNS5_1CILi64EEENS7_ILi128EEES8_EEENS_10bfloat16_tEfNS_4arch4Sm80ELb1ELb0ELb1ELb0ELb0ELb0ELb0ELb0ELi2ELi2ELi4ELi2ELb1EEENS1_24CollectiveEpilogueBwdGQAISA_fSD_Li256ELb0ELb0EEENS1_25SingleTileBwdLPTSchedulerILb0ELi128ELb0EEEEEEEEEvNT_6ParamsE$_ZN4cute3eso3ESOILb0ELb0EJNS_5tupleIJiiEEEiiiEEC2ERKS3_RKiS8_S8_)
$_ZN7cutlass13device_kernelIN5flash19enable_sm80_to_sm89INS1_16FlashAttnBwdSm80INS1_25CollectiveMainloopBwdSm80ILi2ELi2EN4cute5tupleIJNS5_1CILi64EEENS7_ILi128EEES8_EEENS_10bfloat16_tEfNS_4arch4Sm80ELb1ELb0ELb1ELb0ELb0ELb0ELb0ELb0ELi2ELi2ELi4ELi2ELb1EEENS1_24CollectiveEpilogueBwdGQAISA_fSD_Li256ELb0ELb0EEENS1_25SingleTileBwdLPTSchedulerILb0ELi128ELb0EEEEEEEEEvNT_6ParamsE$_ZN4cute3eso3ESOILb0ELb0EJNS_5tupleIJiiEEEiiiEEC2ERKS3_RKiS8_S8_:
        /* <DEDUP_REMOVED lines=13> */
[----:B------:R-:W-:Y:S05]  /*6470*/  RET.REL.NODEC R10 `(_ZN7cutlass13device_kernelIN5flash19enable_sm80_to_sm89INS1_16FlashAttnBwdSm80INS1_25CollectiveMainloopBwdSm80ILi2ELi2EN4cute5tupleIJNS5_1CILi64EEENS7_ILi128EEES8_EEENS_10bfloat16_tEfNS_4arch4Sm80ELb1ELb0ELb1ELb0ELb0ELb0ELb0ELb0ELi2ELi2ELi4ELi2ELb1EEENS1_24CollectiveEpilogueBwdGQAISA_fSD_Li256ELb0ELb0EEENS1_25SingleTileBwdLPTSchedulerILb0ELi128ELb0EEEEEEEEEvNT_6ParamsE) ;  /* 0xffff9b800a007950 */ /* 0x000fea0003c3ffff */
        .type           $_ZN7cutlass13device_kernelIN5flash19enable_sm80_to_sm89INS1_16FlashAttnBwdSm80INS1_25CollectiveMainloopBwdSm80ILi2ELi2EN4cute5tupleIJNS5_1CILi64EEENS7_ILi128EEES8_EEENS_10bfloat16_tEfNS_4arch4Sm80ELb1ELb0ELb1ELb0ELb0ELb0ELb0ELb0ELi2ELi2ELi4ELi2ELb1EEENS1_24CollectiveEpilogueBwdGQAISA_fSD_Li256ELb0ELb0EEENS1_25SingleTileBwdLPTSchedulerILb0ELi128ELb0EEEEEEEEEvNT_6ParamsE$_ZN4cute3eso3ESOILb0ELb0EJNS_6LayoutINS_5tupleIJNS3_IJNS_1CILi8EEENS4_ILi1EEEEEENS4_ILi2EEES6_EEENS3_IJNS3_IJS6_NS4_ILi0EEEEEElSA_EEEEENS_10ViewEngineINS_8gmem_ptrIPKN7cutlass10bfloat16_tEEEEEEEC2ERKSD_RKSL_,@function
        .size           $_ZN7cutlass13device_kernelIN5flash19enable_sm80_to_sm89INS1_16FlashAttnBwdSm80INS1_25CollectiveMainloopBwdSm80ILi2ELi2EN4cute5tupleIJNS5_1CILi64EEENS7_ILi128EEES8_EEENS_10bfloat16_tEfNS_4arch4Sm80ELb1ELb0ELb1ELb0ELb0ELb0ELb0ELb0ELi2ELi2ELi4ELi2ELb1EEENS1_24CollectiveEpilogueBwdGQAISA_fSD_Li256ELb0ELb0EEENS1_25SingleTileBwdLPTSchedulerILb0ELi128ELb0EEEEEEEEEvNT_6ParamsE$_ZN4cute3eso3ESOILb0ELb0EJNS_6LayoutINS_5tupleIJNS3_IJNS_1CILi8EEENS4_ILi1EEEEEENS4_ILi2EEES6_EEENS3_IJNS3_IJS6_NS4_ILi0EEEEEElSA_EEEEENS_10ViewEngineINS_8gmem_ptrIPKN7cutlass10bfloat16_tEEEEEEEC2ERKSD_RKSL_,($_ZN7cutlass13device_kernelIN5flash19enable_sm80_to_sm89INS1_16FlashAttnBwdSm80INS1_25CollectiveMainloopBwdSm80ILi2ELi2EN4cute5tupleIJNS5_1CILi64EEENS7_ILi128EEES8_EEENS_10bfloat16_tEfNS_4arch4Sm80ELb1ELb0ELb1ELb0ELb0ELb0ELb0ELb0ELi2ELi2ELi4ELi2ELb1EEENS1_24CollectiveEpilogueBwdGQAISA_fSD_Li256ELb0ELb0EEENS1_25SingleTileBwdLPTSchedulerILb0ELi128ELb0EEEEEEEEEvNT_6ParamsE$_ZN4cute3eso3ESOILb0ELb0EJNS_6LayoutINS_5tupleIJNS3_IJNS_1CILi8EEENS4_ILi1EEEEEENS4_ILi2EEES6_EEENS3_IJNS3_IJS6_NS4_ILi0EEEEEElSA_EEEEElEEC2ERKSD_RKl - $_ZN7cutlass13device_kernelIN5flash19enable_sm80_to_sm89INS1_16FlashAttnBwdSm80INS1_25CollectiveMainloopBwdSm80ILi2ELi2EN4cute5tupleIJNS5_1CILi64EEENS7_ILi128EEES8_EEENS_10bfloat16_tEfNS_4arch4Sm80ELb1ELb0ELb1ELb0ELb0ELb0ELb0ELb0ELi2ELi2ELi4ELi2ELb1EEENS1_24CollectiveEpilogueBwdGQAISA_fSD_Li256ELb0ELb0EEENS1_25SingleTileBwdLPTSchedulerILb0ELi128ELb0EEEEEEEEEvNT_6ParamsE$_ZN4cute3eso3ESOILb0ELb0EJNS_6LayoutINS_5tupleIJNS3_IJNS_1CILi8EEENS4_ILi1EEEEEENS4_ILi2EEES6_EEENS3_IJNS3_IJS6_NS4_ILi0EEEEEElSA_EEEEENS_10ViewEngineINS_8gmem_ptrIPKN7cutlass10bfloat16_tEEEEEEEC2ERKSD_RKSL_)
$_ZN7cutlass13device_kernelIN5flash19enable_sm80_to_sm89INS1_16FlashAttnBwdSm80INS1_25CollectiveMainloopBwdSm80ILi2ELi2EN4cute5tupleIJNS5_1CILi64EEENS7_ILi128EEES8_EEENS_10bfloat16_tEfNS_4arch4Sm80ELb1ELb0ELb1ELb0ELb0ELb0ELb0ELb0ELi2ELi2ELi4ELi2ELb1EEENS1_24CollectiveEpilogueBwdGQAISA_fSD_Li256ELb0ELb0EEENS1_25SingleTileBwdLPTSchedulerILb0ELi128ELb0EEEEEEEEEvNT_6ParamsE$_ZN4cute3eso3ESOILb0ELb0EJNS_6LayoutINS_5tupleIJNS3_IJNS_1CILi8EEENS4_ILi1EEEEEENS4_ILi2EEES6_EEENS3_IJNS3_IJS6_NS4_ILi0EEEEEElSA_EEEEENS_10ViewEngineINS_8gmem_ptrIPKN7cutlass10bfloat16_tEEEEEEEC2ERKSD_RKSL_:
        /* <DEDUP_REMOVED lines=8> */
[----:B------:R-:W-:Y:S05]  /*6500*/  RET.REL.NODEC R10 `(_ZN7cutlass13device_kernelIN5flash19enable_sm80_to_sm89INS1_16FlashAttnBwdSm80INS1_25CollectiveMainloopBwdSm80ILi2ELi2EN4cute5tupleIJNS5_1CILi64EEENS7_ILi128EEES8_EEENS_10bfloat16_tEfNS_4arch4Sm80ELb1ELb0ELb1ELb0ELb0ELb0ELb0ELb0ELi2ELi2ELi4ELi2ELb1EEENS1_24CollectiveEpilogueBwdGQAISA_fSD_Li256ELb0ELb0EEENS1_25SingleTileBwdLPTSchedulerILb0ELi128ELb0EEEEEEEEEvNT_6ParamsE) ;  /* 0xffff9af00a007950 */ /* 0x000fea0003c3ffff */
        .type           $_ZN7cutlass13device_kernelIN5flash19enable_sm80_to_sm89INS1_16FlashAttnBwdSm80INS1_25CollectiveMainloopBwdSm80ILi2ELi2EN4cute5tupleIJNS5_1CILi64EEENS7_ILi128EEES8_EEENS_10bfloat16_tEfNS_4arch4Sm80ELb1ELb0ELb1ELb0ELb0ELb0ELb0ELb0ELi2ELi2ELi4ELi2ELb1EEENS1_24CollectiveEpilogueBwdGQAISA_fSD_Li256ELb0ELb0EEENS1_25SingleTileBwdLPTSchedulerILb0ELi128ELb0EEEEEEEEEvNT_6ParamsE$_ZN4cute3eso3ESOILb0ELb0EJNS_6LayoutINS_5tupleIJNS3_IJNS_1CILi8EEENS4_ILi1EEEEEENS4_ILi2EEES6_EEENS3_IJNS3_IJS6_NS4_ILi0EEEEEElSA_EEEEElEEC2ERKSD_RKl,@function
        .size           $_ZN7cutlass13device_kernelIN5flash19enable_sm80_to_sm89INS1_16FlashAttnBwdSm80INS1_25CollectiveMainloopBwdSm80ILi2ELi2EN4cute5tupleIJNS5_1CILi64EEENS7_ILi128EEES8_EEENS_10bfloat16_tEfNS_4arch4Sm80ELb1ELb0ELb1ELb0ELb0ELb0ELb0ELb0ELi2ELi2ELi4ELi2ELb1EEENS1_24CollectiveEpilogueBwdGQAISA_fSD_Li256ELb0ELb0EEENS1_25SingleTileBwdLPTSchedulerILb0ELi128ELb0EEEEEEEEEvNT_6ParamsE$_ZN4cute3eso3ESOILb0ELb0EJNS_6LayoutINS_5tupleIJNS3_IJNS_1CILi8EEENS4_ILi1EEEEEENS4_ILi2EEES6_EEENS3_IJNS3_IJS6_NS4_ILi0EEEEEElSA_EEEEElEEC2ERKSD_RKl,($_ZN7cutlass13device_kernelIN5flash19enable_sm80_to_sm89INS1_16FlashAttnBwdSm80INS1_25CollectiveMainloopBwdSm80ILi2ELi2EN4cute5tupleIJNS5_1CILi64EEENS7_ILi128EEES8_EEENS_10bfloat16_tEfNS_4arch4Sm80ELb1ELb0ELb1ELb0ELb0ELb0ELb0ELb0ELi2ELi2ELi4ELi2ELb1EEENS1_24CollectiveEpilogueBwdGQAISA_fSD_Li256ELb0ELb0EEENS1_25SingleTileBwdLPTSchedulerILb0ELi128ELb0EEEEEEEEEvNT_6ParamsE$_ZN4cute3eso3ESOILb0ELb0EJiiEEC2ERKiS4_ - $_ZN7cutlass13device_kernelIN5flash19enable_sm80_to_sm89INS1_16FlashAttnBwdSm80INS1_25CollectiveMainloopBwdSm80ILi2ELi2EN4cute5tupleIJNS5_1CILi64EEENS7_ILi128EEES8_EEENS_10bfloat16_tEfNS_4arch4Sm80ELb1ELb0ELb1ELb0ELb0ELb0ELb0ELb0ELi2ELi2ELi4ELi2ELb1EEENS1_24CollectiveEpilogueBwdGQAISA_fSD_Li256ELb0ELb0EEENS1_25SingleTileBwdLPTSchedulerILb0ELi128ELb0EEEEEEEEEvNT_6ParamsE$_ZN4cute3eso3ESOILb0ELb0EJNS_6LayoutINS_5tupleIJNS3_IJNS_1CILi8EEENS4_ILi1EEEEEENS4_ILi2EEES6_EEENS3_IJNS3_IJS6_NS4_ILi0EEEEEElSA_EEEEElEEC2ERKSD_RKl)
$_ZN7cutlass13device_kernelIN5flash19enable_sm80_to_sm89INS1_16FlashAttnBwdSm80INS1_25CollectiveMainloopBwdSm80ILi2ELi2EN4cute5tupleIJNS5_1CILi64EEENS7_ILi128EEES8_EEENS_10bfloat16_tEfNS_4arch4Sm80ELb1ELb0ELb1ELb0ELb0ELb0ELb0ELb0ELi2ELi2ELi4ELi2ELb1EEENS1_24CollectiveEpilogueBwdGQAISA_fSD_Li256ELb0ELb0EEENS1_25SingleTileBwdLPTSchedulerILb0ELi128ELb0EEEEEEEEEvNT_6ParamsE$_ZN4cute3eso3ESOILb0ELb0EJNS_6LayoutINS_5tupleIJNS3_IJNS_1CILi8EEENS4_ILi1EEEEEENS4_ILi2EEES6_EEENS3_IJNS3_IJS6_NS4_ILi0EEEEEElSA_EEEEElEEC2ERKSD_RKl:
[----:B------:R-:W-:Y:S02]  /*6510*/  IADD3 R9, R4, -c[0x0][0x20], RZ ;  /* 0x8000080004097a10 */ /* 0x000fe40007ffe0ff */
[----:B------:R-:W-:-:S03]  /*6520*/  IADD3 R8, R20, -c[0x0][0x20], RZ ;  /* 0x8000080014087a10 */ /* 0x000fc60007ffe0ff */
[----:B------:R1:W-:Y:S04]  /*6530*/  STL.64 [R9], R6 ;  /* 0x0000000609007387 */ /* 0x0003e80000100a00 */
[----:B------:R-:W2:Y:S01]  /*6540*/  LDL.64 R128, [R8] ;  /* 0x0000000008807983 */ /* 0x000ea20000100a00 */
[----:B------:R-:W-:-:S03]  /*6550*/  IMAD.MOV.U32 R11, RZ, RZ, 0x0 ;  /* 0x00000000ff0b7424 */ /* 0x000fc600078e00ff */
[----:B--2---:R1:W-:Y:S01]  /*6560*/  STL.64 [R9+0x8], R128 ;  /* 0x0000088009007387 */ /* 0x0043e20000100a00 */
[----:B------:R-:W-:Y:S05]  /*6570*/  RET.REL.NODEC R10 `(_ZN7cutlass13device_kernelIN5flash19enable_sm80_to_sm89INS1_16FlashAttnBwdSm80INS1_25CollectiveMainloopBwdSm80ILi2ELi2EN4cute5tupleIJNS5_1CILi64EEENS7_ILi128EEES8_EEENS_10bfloat16_tEfNS_4arch4Sm80ELb1ELb0ELb1ELb0ELb0ELb0ELb0ELb0ELi2ELi2ELi4ELi2ELb1EEENS1_24CollectiveEpilogueBwdGQAISA_fSD_Li256ELb0ELb0EEENS1_25SingleTileBwdLPTSchedulerILb0ELi128ELb0EEEEEEEEEvNT_6ParamsE) ;  /* 0xffff9a800a007950 */ /* 0x000fea0003c3ffff */
        .type           $_ZN7cutlass13device_kernelIN5flash19enable_sm80_to_sm89INS1_16FlashAttnBwdSm80INS1_25CollectiveMainloopBwdSm80ILi2ELi2EN4cute5tupleIJNS5_1CILi64EEENS7_ILi128EEES8_EEENS_10bfloat16_tEfNS_4arch4Sm80ELb1ELb0ELb1ELb0ELb0ELb0ELb0ELb0ELi2ELi2ELi4ELi2ELb1EEENS1_24CollectiveEpilogueBwdGQAISA_fSD_Li256ELb0ELb0EEENS1_25SingleTileBwdLPTSchedulerILb0ELi128ELb0EEEEEEEEEvNT_6ParamsE$_ZN4cute3eso3ESOILb0ELb0EJiiEEC2ERKiS4_,@function
        .size           $_ZN7cutlass13device_kernelIN5flash19enable_sm80_to_sm89INS1_16FlashAttnBwdSm80INS1_25CollectiveMainloopBwdSm80ILi2ELi2EN4cute5tupleIJNS5_1CILi64EEENS7_ILi128EEES8_EEENS_10bfloat16_tEfNS_4arch4Sm80ELb1ELb0ELb1ELb0ELb0ELb0ELb0ELb0ELi2ELi2ELi4ELi2ELb1EEENS1_24CollectiveEpilogueBwdGQAISA_fSD_Li256ELb0ELb0EEENS1_25SingleTileBwdLPTSchedulerILb0ELi128ELb0EEEEEEEEEvNT_6ParamsE$_ZN4cute3eso3ESOILb0ELb0EJiiEEC2ERKiS4_,($_ZN7cutlass13device_kernelIN5flash19enable_sm80_to_sm89INS1_16FlashAttnBwdSm80INS1_25CollectiveMainloopBwdSm80ILi2ELi2EN4cute5tupleIJNS5_1CILi64EEENS7_ILi128EEES8_EEENS_10bfloat16_tEfNS_4arch4Sm80ELb1ELb0ELb1ELb0ELb0ELb0ELb0ELb0ELi2ELi2ELi4ELi2ELb1EEENS1_24CollectiveEpilogueBwdGQAISA_fSD_Li256ELb0ELb0EEENS1_25SingleTileBwdLPTSchedulerILb0ELi128ELb0EEEEEEEEEvNT_6ParamsE$_ZN4cute3eso3ESOILb0ELb1EJNS_15ArithmeticTupleIJNS_1CILi0EEEiEEEEEC2ERKS5_ - $_ZN7cutlass13device_kernelIN5flash19enable_sm80_to_sm89INS1_16FlashAttnBwdSm80INS1_25CollectiveMainloopBwdSm80ILi2ELi2EN4cute5tupleIJNS5_1CILi64EEENS7_ILi128EEES8_EEENS_10bfloat16_tEfNS_4arch4Sm80ELb1ELb0ELb1ELb0ELb0ELb0ELb0ELb0ELi2ELi2ELi4ELi2ELb1EEENS1_24CollectiveEpilogueBwdGQAISA_fSD_Li256ELb0ELb0EEENS1_25SingleTileBwdLPTSchedulerILb0ELi128ELb0EEEEEEEEEvNT_6ParamsE$_ZN4cute3eso3ESOILb0ELb0EJiiEEC2ERKiS4_)
$_ZN7cutlass13device_kernelIN5flash19enable_sm80_to_sm89INS1_16FlashAttnBwdSm80INS1_25CollectiveMainloopBwdSm80ILi2ELi2EN4cute5tupleIJNS5_1CILi64EEENS7_ILi128EEES8_EEENS_10bfloat16_tEfNS_4arch4Sm80ELb1ELb0ELb1ELb0ELb0ELb0ELb0ELb0ELi2ELi2ELi4ELi2ELb1EEENS1_24CollectiveEpilogueBwdGQAISA_fSD_Li256ELb0ELb0EEENS1_25SingleTileBwdLPTSchedulerILb0ELi128ELb0EEEEEEEEEvNT_6ParamsE$_ZN4cute3eso3ESOILb0ELb0EJiiEEC2ERKiS4_:
[----:B------:R-:W-:Y:S02]  /*6580*/  IADD3 R7, R7, -c[0x0][0x20], RZ ;  /* 0x8000080007077a10 */ /* 0x000fe40007ffe0ff */
[----:B------:R-:W-:-:S03]  /*6590*/  IADD3 R6, R6, -c[0x0][0x20], RZ ;  /* 0x8000080006067a10 */ /* 0x000fc60007ffe0ff */
[----:B------:R1:W-:Y:S04]  /*65a0*/  STL [R7], R16 ;  /* 0x0000001007007387 */ /* 0x0003e80000100800 */
[----:B------:R-:W2:Y:S01]  /*65b0*/  LDL R6, [R6] ;  /* 0x0000000006067983 */ /* 0x000ea20000100800 */
[----:B------:R-:W-:-:S03]  /*65c0*/  IMAD.MOV.U32 R11, RZ, RZ, 0x0 ;  /* 0x00000000ff0b7424 */ /* 0x000fc600078e00ff */
[----:B--2---:R1:W-:Y:S01]  /*65d0*/  STL [R7+0x4], R6 ;  /* 0x0000040607007387 */ /* 0x0043e20000100800 */
[----:B------:R-:W-:Y:S05]  /*65e0*/  RET.REL.NODEC R10 `(_ZN7cutlass13device_kernelIN5flash19enable_sm80_to_sm89INS1_16FlashAttnBwdSm80INS1_25CollectiveMainloopBwdSm80ILi2ELi2EN4cute5tupleIJNS5_1CILi64EEENS7_ILi128EEES8_EEENS_10bfloat16_tEfNS_4arch4Sm80ELb1ELb0ELb1ELb0ELb0ELb0ELb0ELb0ELi2ELi2ELi4ELi2ELb1EEENS1_24CollectiveEpilogueBwdGQAISA_fSD_Li256ELb0ELb0EEENS1_25SingleTileBwdLPTSchedulerILb0ELi128ELb0EEEEEEEEEvNT_6ParamsE) ;  /* 0xffff9a100a007950 */ /* 0x000fea0003c3ffff */
        .type           $_ZN7cutlass13device_kernelIN5flash19enable_sm80_to_sm89INS1_16FlashAttnBwdSm80INS1_25CollectiveMainloopBwdSm80ILi2ELi2EN4cute5tupleIJNS5_1CILi64EEENS7_ILi128EEES8_EEENS_10bfloat16_tEfNS_4arch4Sm80ELb1ELb0ELb1ELb0ELb0ELb0ELb0ELb0ELi2ELi2ELi4ELi2ELb1EEENS1_24CollectiveEpilogueBwdGQAISA_fSD_Li256ELb0ELb0EEENS1_25SingleTileBwdLPTSchedulerILb0ELi128ELb0EEEEEEEEEvNT_6ParamsE$_ZN4cute3eso3ESOILb0ELb1EJNS_15ArithmeticTupleIJNS_1CILi0EEEiEEEEEC2ERKS5_,@function
        .size           $_ZN7cutlass13device_kernelIN5flash19enable_sm80_to_sm89INS1_16FlashAttnBwdSm80INS1_25CollectiveMainloopBwdSm80ILi2ELi2EN4cute5tupleIJNS5_1CILi64EEENS7_ILi128EEES8_EEENS_10bfloat16_tEfNS_4arch4Sm80ELb1ELb0ELb1ELb0ELb0ELb0ELb0ELb0ELi2ELi2ELi4ELi2ELb1EEENS1_24CollectiveEpilogueBwdGQAISA_fSD_Li256ELb0ELb0EEENS1_25SingleTileBwdLPTSchedulerILb0ELi128ELb0EEEEEEEEEvNT_6ParamsE$_ZN4cute3eso3ESOILb0ELb1EJNS_15ArithmeticTupleIJNS_1CILi0EEEiEEEEEC2ERKS5_,($_ZN7cutlass13device_kernelIN5flash19enable_sm80_to_sm89INS1_16FlashAttnBwdSm80INS1_25CollectiveMainloopBwdSm80ILi2ELi2EN4cute5tupleIJNS5_1CILi64EEENS7_ILi128EEES8_EEENS_10bfloat16_tEfNS_4arch4Sm80ELb1ELb0ELb1ELb0ELb0ELb0ELb0ELb0ELi2ELi2ELi4ELi2ELb1EEENS1_24CollectiveEpilogueBwdGQAISA_fSD_Li256ELb0ELb0EEENS1_25SingleTileBwdLPTSchedulerILb0ELi128ELb0EEEEEEEEEvNT_6ParamsE$_ZN4cute3eso3ESOILb0ELb1EJNS_15ArithmeticTupleIJiEEEEEC2ERKS3_ - $_ZN7cutlass13device_kernelIN5flash19enable_sm80_to_sm89INS1_16FlashAttnBwdSm80INS1_25CollectiveMainloopBwdSm80ILi2ELi2EN4cute5tupleIJNS5_1CILi64EEENS7_ILi128EEES8_EEENS_10bfloat16_tEfNS_4arch4Sm80ELb1ELb0ELb1ELb0ELb0ELb0ELb0ELb0ELi2ELi2ELi4ELi2ELb1EEENS1_24CollectiveEpilogueBwdGQAISA_fSD_Li256ELb0ELb0EEENS1_25SingleTileBwdLPTSchedulerILb0ELi128ELb0EEEEEEEEEvNT_6ParamsE$_ZN4cute3eso3ESOILb0ELb1EJNS_15ArithmeticTupleIJNS_1CILi0EEEiEEEEEC2ERKS5_)
$_ZN7cutlass13device_kernelIN5flash19enable_sm80_to_sm89INS1_16FlashAttnBwdSm80INS1_25CollectiveMainloopBwdSm80ILi2ELi2EN4cute5tupleIJNS5_1CILi64EEENS7_ILi128EEES8_EEENS_10bfloat16_tEfNS_4arch4Sm80ELb1ELb0ELb1ELb0ELb0ELb0ELb0ELb0ELi2ELi2ELi4ELi2ELb1EEENS1_24CollectiveEpilogueBwdGQAISA_fSD_Li256ELb0ELb0EEENS1_25SingleTileBwdLPTSchedulerILb0ELi128ELb0EEEEEEEEEvNT_6ParamsE$_ZN4cute3eso3ESOILb0ELb1EJNS_15ArithmeticTupleIJNS_1CILi0EEEiEEEEEC2ERKS5_:
[----:B------:R-:W-:Y:S02]  /*65f0*/  IADD3 R6, R6, -c[0x0][0x20], RZ ;  /* 0x8000080006067a10 */ /* 0x000fe40007ffe0ff */
[----:B------:R-:W-:-:S03]  /*6600*/  MOV R11, 0x0 ;  /* 0x00000000000b7802 */ /* 0x000fc60000000f00 */
[----:B------:R1:W-:Y:S01]  /*6610*/  STL [R6], R7 ;  /* 0x0000000706007387 */ /* 0x0003e20000100800 */
[----:B------:R-:W-:Y:S05]  /*6620*/  RET.REL.NODEC R10 `(_ZN7cutlass13device_kernelIN5flash19enable_sm80_to_sm89INS1_16FlashAttnBwdSm80INS1_25CollectiveMainloopBwdSm80ILi2ELi2EN4cute5tupleIJNS5_1CILi64EEENS7_ILi128EEES8_EEENS_10bfloat16_tEfNS_4arch4Sm80ELb1ELb0ELb1ELb0ELb0ELb0ELb0ELb0ELi2ELi2ELi4ELi2ELb1EEENS1_24CollectiveEpilogueBwdGQAISA_fSD_Li256ELb0ELb0EEENS1_25SingleTileBwdLPTSchedulerILb0ELi128ELb0EEEEEEEEEvNT_6ParamsE) ;  /* 0xffff99d00a007950 */ /* 0x000fea0003c3ffff */
        .type           $_ZN7cutlass13device_kernelIN5flash19enable_sm80_to_sm89INS1_16FlashAttnBwdSm80INS1_25CollectiveMainloopBwdSm80ILi2ELi2EN4cute5tupleIJNS5_1CILi64EEENS7_ILi128EEES8_EEENS_10bfloat16_tEfNS_4arch4Sm80ELb1ELb0ELb1ELb0ELb0ELb0ELb0ELb0ELi2ELi2ELi4ELi2ELb1EEENS1_24CollectiveEpilogueBwdGQAISA_fSD_Li256ELb0ELb0EEENS1_25SingleTileBwdLPTSchedulerILb0ELi128ELb0EEEEEEEEEvNT_6ParamsE$_ZN4cute3eso3ESOILb0ELb1EJNS_15ArithmeticTupleIJiEEEEEC2ERKS3_,@function
        .size           $_ZN7cutlass13device_kernelIN5flash19enable_sm80_to_sm89INS1_16FlashAttnBwdSm80INS1_25CollectiveMainloopBwdSm80ILi2ELi2EN4cute5tupleIJNS5_1CILi64EEENS7_ILi128EEES8_EEENS_10bfloat16_tEfNS_4arch4Sm80ELb1ELb0ELb1ELb0ELb0ELb0ELb0ELb0ELi2ELi2ELi4ELi2ELb1EEENS1_24CollectiveEpilogueBwdGQAISA_fSD_Li256ELb0ELb0EEENS1_25SingleTileBwdLPTSchedulerILb0ELi128ELb0EEEEEEEEEvNT_6ParamsE$_ZN4cute3eso3ESOILb0ELb1EJNS_15ArithmeticTupleIJiEEEEEC2ERKS3_,($_ZN7cutlass13device_kernelIN5flash19enable_sm80_to_sm89INS1_16FlashAttnBwdSm80INS1_25CollectiveMainloopBwdSm80ILi2ELi2EN4cute5tupleIJNS5_1CILi64EEENS7_ILi128EEES8_EEENS_10bfloat16_tEfNS_4arch4Sm80ELb1ELb0ELb1ELb0ELb0ELb0ELb0ELb0ELi2ELi2ELi4ELi2ELb1EEENS1_24CollectiveEpilogueBwdGQAISA_fSD_Li256ELb0ELb0EEENS1_25SingleTileBwdLPTSchedulerILb0ELi128ELb0EEEEEEEEEvNT_6ParamsE$_ZN4cute3eso3ESOILb0ELb1EJNS_15ArithmeticTupleIJiiEEEEEC2ERKS3_ - $_ZN7cutlass13device_kernelIN5flash19enable_sm80_to_sm89INS1_16FlashAttnBwdSm80INS1_25CollectiveMainloopBwdSm80ILi2ELi2EN4cute5tupleIJNS5_1CILi64EEENS7_ILi128EEES8_EEENS_10bfloat16_tEfNS_4arch4Sm80ELb1ELb0ELb1ELb0ELb0ELb0ELb0ELb0ELi2ELi2ELi4ELi2ELb1EEENS1_24CollectiveEpilogueBwdGQAISA_fSD_Li256ELb0ELb0EEENS1_25SingleTileBwdLPTSchedulerILb0ELi128ELb0EEEEEEEEEvNT_6ParamsE$_ZN4cute3eso3ESOILb0ELb1EJNS_15ArithmeticTupleIJiEEEEEC2ERKS3_)
$_ZN7cutlass13device_kernelIN5flash19enable_sm80_to_sm89INS1_16FlashAttnBwdSm80INS1_25CollectiveMainloopBwdSm80ILi2ELi2EN4cute5tupleIJNS5_1CILi64EEENS7_ILi128EEES8_EEENS_10bfloat16_tEfNS_4arch4Sm80ELb1ELb0ELb1ELb0ELb0ELb0ELb0ELb0ELi2ELi2ELi4ELi2ELb1EEENS1_24CollectiveEpilogueBwdGQAISA_fSD_Li256ELb0ELb0EEENS1_25SingleTileBwdLPTSchedulerILb0ELi128ELb0EEEEEEEEEvNT_6ParamsE$_ZN4cute3eso3ESOILb0ELb1EJNS_15ArithmeticTupleIJiEEEEEC2ERKS3_:
[----:B------:R-:W-:Y:S01]  /*6630*/  IADD3 R6, R6, -c[0x0][0x20], RZ ;  /* 0x8000080006067a10 */ /* 0x000fe20007ffe0ff */
[----:B------:R-:W-:Y:S01]  /*6640*/  IMAD.MOV.U32 R16, RZ, RZ, R8 ;  /* 0x000000ffff107224 */ /* 0x000fe200078e0008 */
[----:B------:R-:W-:-:S03]  /*6650*/  MOV R17, 0x0 ;  /* 0x0000000000117802 */ /* 0x000fc60000000f00 */
[----:B------:R1:W-:Y:S01]  /*6660*/  STL [R6], R7 ;  /* 0x0000000706007387 */ /* 0x0003e20000100800 */
[----:B------:R-:W-:Y:S05]  /*6670*/  RET.REL.NODEC R16 `(_ZN7cutlass13device_kernelIN5flash19enable_sm80_to_sm89INS1_16FlashAttnBwdSm80INS1_25CollectiveMainloopBwdSm80ILi2ELi2EN4cute5tupleIJNS5_1CILi64EEENS7_ILi128EEES8_EEENS_10bfloat16_tEfNS_4arch4Sm80ELb1ELb0ELb1ELb0ELb0ELb0ELb0ELb0ELi2ELi2ELi4ELi2ELb1EEENS1_24CollectiveEpilogueBwdGQAISA_fSD_Li256ELb0ELb0EEENS1_25SingleTileBwdLPTSchedulerILb0ELi128ELb0EEEEEEEEEvNT_6ParamsE) ;  /* 0xffff998010007950 */ /* 0x000fea0003c3ffff */
        .type           $_ZN7cutlass13device_kernelIN5flash19enable_sm80_to_sm89INS1_16FlashAttnBwdSm80INS1_25CollectiveMainloopBwdSm80ILi2ELi2EN4cute5tupleIJNS5_1CILi64EEENS7_ILi128EEES8_EEENS_10bfloat16_tEfNS_4arch4Sm80ELb1ELb0ELb1ELb0ELb0ELb0ELb0ELb0ELi2ELi2ELi4ELi2ELb1EEENS1_24CollectiveEpilogueBwdGQAISA_fSD_Li256ELb0ELb0EEENS1_25SingleTileBwdLPTSchedulerILb0ELi128ELb0EEEEEEEEEvNT_6ParamsE$_ZN4cute3eso3ESOILb0ELb1EJNS_15ArithmeticTupleIJiiEEEEEC2ERKS3_,@function
        .size           $_ZN7cutlass13device_kernelIN5flash19enable_sm80_to_sm89INS1_16FlashAttnBwdSm80INS1_25CollectiveMainloopBwdSm80ILi2ELi2EN4cute5tupleIJNS5_1CILi64EEENS7_ILi128EEES8_EEENS_10bfloat16_tEfNS_4arch4Sm80ELb1ELb0ELb1ELb0ELb0ELb0ELb0ELb0ELi2ELi2ELi4ELi2ELb1EEENS1_24CollectiveEpilogueBwdGQAISA_fSD_Li256ELb0ELb0EEENS1_25SingleTileBwdLPTSchedulerILb0ELi128ELb0EEEEEEEEEvNT_6ParamsE$_ZN4cute3eso3ESOILb0ELb1EJNS_15ArithmeticTupleIJiiEEEEEC2ERKS3_,($_ZN7cutlass13device_kernelIN5flash19enable_sm80_to_sm89INS1_16FlashAttnBwdSm80INS1_25CollectiveMainloopBwdSm80ILi2ELi2EN4cute5tupleIJNS5_1CILi64EEENS7_ILi128EEES8_EEENS_10bfloat16_tEfNS_4arch4Sm80ELb1ELb0ELb1ELb0ELb0ELb0ELb0ELb0ELi2ELi2ELi4ELi2ELb1EEENS1_24CollectiveEpilogueBwdGQAISA_fSD_Li256ELb0ELb0EEENS1_25SingleTileBwdLPTSchedulerILb0ELi128ELb0EEEEEEEEEvNT_6ParamsE$_ZN4cute3eso3ESOILb0ELb1EJNS_15ArithmeticTupleIJiiEEENS_1CILi0EEES5_S5_EEC2ERKS3_RKS5_SA_SA_ - $_ZN7cutlass13device_kernelIN5flash19enable_sm80_to_sm89INS1_16FlashAttnBwdSm80INS1_25CollectiveMainloopBwdSm80ILi2ELi2EN4cute5tupleIJNS5_1CILi64EEENS7_ILi128EEES8_EEENS_10bfloat16_tEfNS_4arch4Sm80ELb1ELb0ELb1ELb0ELb0ELb0ELb0ELb0ELi2ELi2ELi4ELi2ELb1EEENS1_24CollectiveEpilogueBwdGQAISA_fSD_Li256ELb0ELb0EEENS1_25SingleTileBwdLPTSchedulerILb0ELi128ELb0EEEEEEEEEvNT_6ParamsE$_ZN4cute3eso3ESOILb0ELb1EJNS_15ArithmeticTupleIJiiEEEEEC2ERKS3_)
$_ZN7cutlass13device_kernelIN5flash19enable_sm80_to_sm89INS1_16FlashAttnBwdSm80INS1_25CollectiveMainloopBwdSm80ILi2ELi2EN4cute5tupleIJNS5_1CILi64EEENS7_ILi128EEES8_EEENS_10bfloat16_tEfNS_4arch4Sm80ELb1ELb0ELb1ELb0ELb0ELb0ELb0ELb0ELi2ELi2ELi4ELi2ELb1EEENS1_24CollectiveEpilogueBwdGQAISA_fSD_Li256ELb0ELb0EEENS1_25SingleTileBwdLPTSchedulerILb0ELi128ELb0EEEEEEEEEvNT_6ParamsE$_ZN4cute3eso3ESOILb0ELb1EJNS_15ArithmeticTupleIJiiEEEEEC2ERKS3_:
[----:B------:R-:W-:Y:S02]  /*6680*/  IADD3 R7, R7, -c[0x0][0x20], RZ ;  /* 0x8000080007077a10 */ /* 0x000fe40007ffe0ff */
[----:B------:R-:W-:-:S03]  /*6690*/  MOV R9, 0x0 ;  /* 0x0000000000097802 */ /* 0x000fc60000000f00 */
[----:B------:R1:W-:Y:S04]  /*66a0*/  STL [R7], R18 ;  /* 0x0000001207007387 */ /* 0x0003e80000100800 */
[----:B------:R1:W-:Y:S01]  /*66b0*/  STL [R7+0x4], R16 ;  /* 0x0000041007007387 */ /* 0x0003e20000100800 */
[----:B------:R-:W-:Y:S05]  /*66c0*/  RET.REL.NODEC R8 `(_ZN7cutlass13device_kernelIN5flash19enable_sm80_to_sm89INS1_16FlashAttnBwdSm80INS1_25CollectiveMainloopBwdSm80ILi2ELi2EN4cute5tupleIJNS5_1CILi64EEENS7_ILi128EEES8_EEENS_10bfloat16_tEfNS_4arch4Sm80ELb1ELb0ELb1ELb0ELb0ELb0ELb0ELb0ELi2ELi2ELi4ELi2ELb1EEENS1_24CollectiveEpilogueBwdGQAISA_fSD_Li256ELb0ELb0EEENS1_25SingleTileBwdLPTSchedulerILb0ELi128ELb0EEEEEEEEEvNT_6ParamsE) ;  /* 0xffff993008007950 */ /* 0x000fea0003c3ffff */
        .type           $_ZN7cutlass13device_kernelIN5flash19enable_sm80_to_sm89INS1_16FlashAttnBwdSm80INS1_25CollectiveMainloopBwdSm80ILi2ELi2EN4cute5tupleIJNS5_1CILi64EEENS7_ILi128EEES8_EEENS_10bfloat16_tEfNS_4arch4Sm80ELb1ELb0ELb1ELb0ELb0ELb0ELb0ELb0ELi2ELi2ELi4ELi2ELb1EEENS1_24CollectiveEpilogueBwdGQAISA_fSD_Li256ELb0ELb0EEENS1_25SingleTileBwdLPTSchedulerILb0ELi128ELb0EEEEEEEEEvNT_6ParamsE$_ZN4cute3eso3ESOILb0ELb1EJNS_15ArithmeticTupleIJiiEEENS_1CILi0EEES5_S5_EEC2ERKS3_RKS5_SA_SA_,@function
        .size           $_ZN7cutlass13device_kernelIN5flash19enable_sm80_to_sm89INS1_16FlashAttnBwdSm80INS1_25CollectiveMainloopBwdSm80ILi2ELi2EN4cute5tupleIJNS5_1CILi64EEENS7_ILi128EEES8_EEENS_10bfloat16_tEfNS_4arch4Sm80ELb1ELb0ELb1ELb0ELb0ELb0ELb0ELb0ELi2ELi2ELi4ELi2ELb1EEENS1_24CollectiveEpilogueBwdGQAISA_fSD_Li256ELb0ELb0EEENS1_25SingleTileBwdLPTSchedulerILb0ELi128ELb0EEEEEEEEEvNT_6ParamsE$_ZN4cute3eso3ESOILb0ELb1EJNS_15ArithmeticTupleIJiiEEENS_1CILi0EEES5_S5_EEC2ERKS3_RKS5_SA_SA_,($_ZN7cutlass13device_kernelIN5flash19enable_sm80_to_sm89INS1_16FlashAttnBwdSm80INS1_25CollectiveMainloopBwdSm80ILi2ELi2EN4cute5tupleIJNS5_1CILi64EEENS7_ILi128EEES8_EEENS_10bfloat16_tEfNS_4arch4Sm80ELb1ELb0ELb1ELb0ELb0ELb0ELb0ELb0ELi2ELi2ELi4ELi2ELb1EEENS1_24CollectiveEpilogueBwdGQAISA_fSD_Li256ELb0ELb0EEENS1_25SingleTileBwdLPTSchedulerILb0ELi128ELb0EEEEEEEEEvNT_6ParamsE$_ZN4cute3eso3ESOILb0ELb1EJiEEC2ERKi - $_ZN7cutlass13device_kernelIN5flash19enable_sm80_to_sm89INS1_16FlashAttnBwdSm80INS1_25CollectiveMainloopBwdSm80ILi2ELi2EN4cute5tupleIJNS5_1CILi64EEENS7_ILi128EEES8_EEENS_10bfloat16_tEfNS_4arch4Sm80ELb1ELb0ELb1ELb0ELb0ELb0ELb0ELb0ELi2ELi2ELi4ELi2ELb1EEENS1_24CollectiveEpilogueBwdGQAISA_fSD_Li256ELb0ELb0EEENS1_25SingleTileBwdLPTSchedulerILb0ELi128ELb0EEEEEEEEEvNT_6ParamsE$_ZN4cute3eso3ESOILb0ELb1EJNS_15ArithmeticTupleIJiiEEENS_1CILi0EEES5_S5_EEC2ERKS3_RKS5_SA_SA_)
$_ZN7cutlass13device_kernelIN5flash19enable_sm80_to_sm89INS1_16FlashAttnBwdSm80INS1_25CollectiveMainloopBwdSm80ILi2ELi2EN4cute5tupleIJNS5_1CILi64EEENS7_ILi128EEES8_EEENS_10bfloat16_tEfNS_4arch4Sm80ELb1ELb0ELb1ELb0ELb0ELb0ELb0ELb0ELi2ELi2ELi4ELi2ELb1EEENS1_24CollectiveEpilogueBwdGQAISA_fSD_Li256ELb0ELb0EEENS1_25SingleTileBwdLPTSchedulerILb0ELi128ELb0EEEEEEEEEvNT_6ParamsE$_ZN4cute3eso3ESOILb0ELb1EJNS_15ArithmeticTupleIJiiEEENS_1CILi0EEES5_S5_EEC2ERKS3_RKS5_SA_SA_:
[----:B------:R-:W-:Y:S02]  /*66d0*/  IADD3 R9, R23, -c[0x0][0x20], RZ ;  /* 0x8000080017097a10 */ /* 0x000fe40007ffe0ff */
[----:B------:R-:W-:-:S03]  /*66e0*/  MOV R11, 0x0 ;  /* 0x00000000000b7802 */ /* 0x000fc60000000f00 */
[----:B------:R1:W-:Y:S04]  /*66f0*/  STL [R9], R8 ;  /* 0x0000000809007387 */ /* 0x0003e80000100800 */
[----:B------:R1:W-:Y:S01]  /*6700*/  STL [R9+0x4], R16 ;  /* 0x0000041009007387 */ /* 0x0003e20000100800 */
[----:B------:R-:W-:Y:S05]  /*6710*/  RET.REL.NODEC R10 `(_ZN7cutlass13device_kernelIN5flash19enable_sm80_to_sm89INS1_16FlashAttnBwdSm80INS1_25CollectiveMainloopBwdSm80ILi2ELi2EN4cute5tupleIJNS5_1CILi64EEENS7_ILi128EEES8_EEENS_10bfloat16_tEfNS_4arch4Sm80ELb1ELb0ELb1ELb0ELb0ELb0ELb0ELb0ELi2ELi2ELi4ELi2ELb1EEENS1_24CollectiveEpilogueBwdGQAISA_fSD_Li256ELb0ELb0EEENS1_25SingleTileBwdLPTSchedulerILb0ELi128ELb0EEEEEEEEEvNT_6ParamsE) ;  /* 0xffff98e00a007950 */ /* 0x000fea0003c3ffff */
        .type           $_ZN7cutlass13device_kernelIN5flash19enable_sm80_to_sm89INS1_16FlashAttnBwdSm80INS1_25CollectiveMainloopBwdSm80ILi2ELi2EN4cute5tupleIJNS5_1CILi64EEENS7_ILi128EEES8_EEENS_10bfloat16_tEfNS_4arch4Sm80ELb1ELb0ELb1ELb0ELb0ELb0ELb0ELb0ELi2ELi2ELi4ELi2ELb1EEENS1_24CollectiveEpilogueBwdGQAISA_fSD_Li256ELb0ELb0EEENS1_25SingleTileBwdLPTSchedulerILb0ELi128ELb0EEEEEEEEEvNT_6ParamsE$_ZN4cute3eso3ESOILb0ELb1EJiEEC2ERKi,@function
        .size           $_ZN7cutlass13device_kernelIN5flash19enable_sm80_to_sm89INS1_16FlashAttnBwdSm80INS1_25CollectiveMainloopBwdSm80ILi2ELi2EN4cute5tupleIJNS5_1CILi64EEENS7_ILi128EEES8_EEENS_10bfloat16_tEfNS_4arch4Sm80ELb1ELb0ELb1ELb0ELb0ELb0ELb0ELb0ELi2ELi2ELi4ELi2ELb1EEENS1_24CollectiveEpilogueBwdGQAISA_fSD_Li256ELb0ELb0EEENS1_25SingleTileBwdLPTSchedulerILb0ELi128ELb0EEEEEEEEEvNT_6ParamsE$_ZN4cute3eso3ESOILb0ELb1EJiEEC2ERKi,($_ZN7cutlass13device_kernelIN5flash19enable_sm80_to_sm89INS1_16FlashAttnBwdSm80INS1_25CollectiveMainloopBwdSm80ILi2ELi2EN4cute5tupleIJNS5_1CILi64EEENS7_ILi128EEES8_EEENS_10bfloat16_tEfNS_4arch4Sm80ELb1ELb0ELb1ELb0ELb0ELb0ELb0ELb0ELi2ELi2ELi4ELi2ELb1EEENS1_24CollectiveEpilogueBwdGQAISA_fSD_Li256ELb0ELb0EEENS1_25SingleTileBwdLPTSchedulerILb0ELi128ELb0EEEEEEEEEvNT_6ParamsE$_ZN4cute3eso3ESOILb0ELb1EJiNS_1CILi0EEEEEC2ERKiRKS3_ - $_ZN7cutlass13device_kernelIN5flash19enable_sm80_to_sm89INS1_16FlashAttnBwdSm80INS1_25CollectiveMainloopBwdSm80ILi2ELi2EN4cute5tupleIJNS5_1CILi64EEENS7_ILi128EEES8_EEENS_10bfloat16_tEfNS_4arch4Sm80ELb1ELb0ELb1ELb0ELb0ELb0ELb0ELb0ELi2ELi2ELi4ELi2ELb1EEENS1_24CollectiveEpilogueBwdGQAISA_fSD_Li256ELb0ELb0EEENS1_25SingleTileBwdLPTSchedulerILb0ELi128ELb0EEEEEEEEEvNT_6ParamsE$_ZN4cute3eso3ESOILb0ELb1EJiEEC2ERKi)
$_ZN7cutlass13device_kernelIN5flash19enable_sm80_to_sm89INS1_16FlashAttnBwdSm80INS1_25CollectiveMainloopBwdSm80ILi2ELi2EN4cute5tupleIJNS5_1CILi64EEENS7_ILi128EEES8_EEENS_10bfloat16_tEfNS_4arch4Sm80ELb1ELb0ELb1ELb0ELb0ELb0ELb0ELb0ELi2ELi2ELi4ELi2ELb1EEENS1_24CollectiveEpilogueBwdGQAISA_fSD_Li256ELb0ELb0EEENS1_25SingleTileBwdLPTSchedulerILb0ELi128ELb0EEEEEEEEEvNT_6ParamsE$_ZN4cute3eso3ESOILb0ELb1EJiEEC2ERKi:
[----:B------:R-:W-:Y:S01]  /*6720*/  IADD3 R6, R6, -c[0x0][0x20], RZ ;  /* 0x8000080006067a10 */ /* 0x000fe20007ffe0ff */
[----:B------:R-:W-:Y:S01]  /*6730*/  IMAD.MOV.U32 R128, RZ, RZ, R18 ;  /* 0x000000ffff807224 */ /* 0x000fe200078e0012 */
[----:B------:R-:W-:-:S03]  /*6740*/  MOV R129, 0x0 ;  /* 0x0000000000817802 */ /* 0x000fc60000000f00 */
[----:B------:R1:W-:Y:S01]  /*6750*/  STL [R6], R7 ;  /* 0x0000000706007387 */ /* 0x0003e20000100800 */
[----:B------:R-:W-:Y:S05]  /*6760*/  RET.REL.NODEC R128 `(_ZN7cutlass13device_kernelIN5flash19enable_sm80_to_sm89INS1_16FlashAttnBwdSm80INS1_25CollectiveMainloopBwdSm80ILi2ELi2EN4cute5tupleIJNS5_1CILi64EEENS7_ILi128EEES8_EEENS_10bfloat16_tEfNS_4arch4Sm80ELb1ELb0ELb1ELb0ELb0ELb0ELb0ELb0ELi2ELi2ELi4ELi2ELb1EEENS1_24CollectiveEpilogueBwdGQAISA_fSD_Li256ELb0ELb0EEENS1_25SingleTileBwdLPTSchedulerILb0ELi128ELb0EEEEEEEEEvNT_6ParamsE) ;  /* 0xffff989080007950 */ /* 0x000fea0003c3ffff */
        .type           $_ZN7cutlass13device_kernelIN5flash19enable_sm80_to_sm89INS1_16FlashAttnBwdSm80INS1_25CollectiveMainloopBwdSm80ILi2ELi2EN4cute5tupleIJNS5_1CILi64EEENS7_ILi128EEES8_EEENS_10bfloat16_tEfNS_4arch4Sm80ELb1ELb0ELb1ELb0ELb0ELb0ELb0ELb0ELi2ELi2ELi4ELi2ELb1EEENS1_24CollectiveEpilogueBwdGQAISA_fSD_Li256ELb0ELb0EEENS1_25SingleTileBwdLPTSchedulerILb0ELi128ELb0EEEEEEEEEvNT_6ParamsE$_ZN4cute3eso3ESOILb0ELb1EJiNS_1CILi0EEEEEC2ERKiRKS3_,@function
        .size           $_ZN7cutlass13device_kernelIN5flash19enable_sm80_to_sm89INS1_16FlashAttnBwdSm80INS1_25CollectiveMainloopBwdSm80ILi2ELi2EN4cute5tupleIJNS5_1CILi64EEENS7_ILi128EEES8_EEENS_10bfloat16_tEfNS_4arch4Sm80ELb1ELb0ELb1ELb0ELb0ELb0ELb0ELb0ELi2ELi2ELi4ELi2ELb1EEENS1_24CollectiveEpilogueBwdGQAISA_fSD_Li256ELb0ELb0EEENS1_25SingleTileBwdLPTSchedulerILb0ELi128ELb0EEEEEEEEEvNT_6ParamsE$_ZN4cute3eso3ESOILb0ELb1EJiNS_1CILi0EEEEEC2ERKiRKS3_,($_ZN7cutlass13device_kernelIN5flash19enable_sm80_to_sm89INS1_16FlashAttnBwdSm80INS1_25CollectiveMainloopBwdSm80ILi2ELi2EN4cute5tupleIJNS5_1CILi64EEENS7_ILi128EEES8_EEENS_10bfloat16_tEfNS_4arch4Sm80ELb1ELb0ELb1ELb0ELb0ELb0ELb0ELb0ELi2ELi2ELi4ELi2ELb1EEENS1_24CollectiveEpilogueBwdGQAISA_fSD_Li256ELb0ELb0EEENS1_25SingleTileBwdLPTSchedulerILb0ELi128ELb0EEEEEEEEEvNT_6ParamsE$_ZN4cute3eso3ESOILb0ELb1EJlEEC2ERKl - $_ZN7cutlass13device_kernelIN5flash19enable_sm80_to_sm89INS1_16FlashAttnBwdSm80INS1_25CollectiveMainloopBwdSm80ILi2ELi2EN4cute5tupleIJNS5_1CILi64EEENS7_ILi128EEES8_EEENS_10bfloat16_tEfNS_4arch4Sm80ELb1ELb0ELb1ELb0ELb0ELb0ELb0ELb0ELi2ELi2ELi4ELi2ELb1EEENS1_24CollectiveEpilogueBwdGQAISA_fSD_Li256ELb0ELb0EEENS1_25SingleTileBwdLPTSchedulerILb0ELi128ELb0EEEEEEEEEvNT_6ParamsE$_ZN4cute3eso3ESOILb0ELb1EJiNS_1CILi0EEEEEC2ERKiRKS3_)
$_ZN7cutlass13device_kernelIN5flash19enable_sm80_to_sm89INS1_16FlashAttnBwdSm80INS1_25CollectiveMainloopBwdSm80ILi2ELi2EN4cute5tupleIJNS5_1CILi64EEENS7_ILi128EEES8_EEENS_10bfloat16_tEfNS_4arch4Sm80ELb1ELb0ELb1ELb0ELb0ELb0ELb0ELb0ELi2ELi2ELi4ELi2ELb1EEENS1_24CollectiveEpilogueBwdGQAISA_fSD_Li256ELb0ELb0EEENS1_25SingleTileBwdLPTSchedulerILb0ELi128ELb0EEEEEEEEEvNT_6ParamsE$_ZN4cute3eso3ESOILb0ELb1EJiNS_1CILi0EEEEEC2ERKiRKS3_:
[----:B------:R-:W-:Y:S02]  /*6770*/  IADD3 R6, R6, -c[0x0][0x20], RZ ;  /* 0x8000080006067a10 */ /* 0x000fe40007ffe0ff */
[----:B------:R-:W-:-:S03]  /*6780*/  MOV R9, 0x0 ;  /* 0x0000000000097802 */ /* 0x000fc60000000f00 */
[----:B------:R1:W-:Y:S01]  /*6790*/  STL [R6], R7 ;  /* 0x0000000706007387 */ /* 0x0003e20000100800 */
[----:B------:R-:W-:Y:S05]  /*67a0*/  RET.REL.NODEC R8 `(_ZN7cutlass13device_kernelIN5flash19enable_sm80_to_sm89INS1_16FlashAttnBwdSm80INS1_25CollectiveMainloopBwdSm80ILi2ELi2EN4cute5tupleIJNS5_1CILi64EEENS7_ILi128EEES8_EEENS_10bfloat16_tEfNS_4arch4Sm80ELb1ELb0ELb1ELb0ELb0ELb0ELb0ELb0ELi2ELi2ELi4ELi2ELb1EEENS1_24CollectiveEpilogueBwdGQAISA_fSD_Li256ELb0ELb0EEENS1_25SingleTileBwdLPTSchedulerILb0ELi128ELb0EEEEEEEEEvNT_6ParamsE) ;  /* 0xffff985008007950 */ /* 0x000fea0003c3ffff */
        .type           $_ZN7cutlass13device_kernelIN5flash19enable_sm80_to_sm89INS1_16FlashAttnBwdSm80INS1_25CollectiveMainloopBwdSm80ILi2ELi2EN4cute5tupleIJNS5_1CILi64EEENS7_ILi128EEES8_EEENS_10bfloat16_tEfNS_4arch4Sm80ELb1ELb0ELb1ELb0ELb0ELb0ELb0ELb0ELi2ELi2ELi4ELi2ELb1EEENS1_24CollectiveEpilogueBwdGQAISA_fSD_Li256ELb0ELb0EEENS1_25SingleTileBwdLPTSchedulerILb0ELi128ELb0EEEEEEEEEvNT_6ParamsE$_ZN4cute3eso3ESOILb0ELb1EJlEEC2ERKl,@function
        .size           $_ZN7cutlass13device_kernelIN5flash19enable_sm80_to_sm89INS1_16FlashAttnBwdSm80INS1_25CollectiveMainloopBwdSm80ILi2ELi2EN4cute5tupleIJNS5_1CILi64EEENS7_ILi128EEES8_EEENS_10bfloat16_tEfNS_4arch4Sm80ELb1ELb0ELb1ELb0ELb0ELb0ELb0ELb0ELi2ELi2ELi4ELi2ELb1EEENS1_24CollectiveEpilogueBwdGQAISA_fSD_Li256ELb0ELb0EEENS1_25SingleTileBwdLPTSchedulerILb0ELi128ELb0EEEEEEEEEvNT_6ParamsE$_ZN4cute3eso3ESOILb0ELb1EJlEEC2ERKl,($_ZN7cutlass13device_kernelIN5flash19enable_sm80_to_sm89INS1_16FlashAttnBwdSm80INS1_25CollectiveMainloopBwdSm80ILi2ELi2EN4cute5tupleIJNS5_1CILi64EEENS7_ILi128EEES8_EEENS_10bfloat16_tEfNS_4arch4Sm80ELb1ELb0ELb1ELb0ELb0ELb0ELb0ELb0ELi2ELi2ELi4ELi2ELb1EEENS1_24CollectiveEpilogueBwdGQAISA_fSD_Li256ELb0ELb0EEENS1_25SingleTileBwdLPTSchedulerILb0ELi128ELb0EEEEEEEEEvNT_6ParamsE$_ZN4cute3eso3ESOILb1ELb0EJNS_10UnderscoreES2_S2_iEEC2ERKS2_S5_S5_RKi - $_ZN7cutlass13device_kernelIN5flash19enable_sm80_to_sm89INS1_16FlashAttnBwdSm80INS1_25CollectiveMainloopBwdSm80ILi2ELi2EN4cute5tupleIJNS5_1CILi64EEENS7_ILi128EEES8_EEENS_10bfloat16_tEfNS_4arch4Sm80ELb1ELb0ELb1ELb0ELb0ELb0ELb0ELb0ELi2ELi2ELi4ELi2ELb1EEENS1_24CollectiveEpilogueBwdGQAISA_fSD_Li256ELb0ELb0EEENS1_25SingleTileBwdLPTSchedulerILb0ELi128ELb0EEEEEEEEEvNT_6ParamsE$_ZN4cute3eso3ESOILb0ELb1EJlEEC2ERKl)
$_ZN7cutlass13device_kernelIN5flash19enable_sm80_to_sm89INS1_16FlashAttnBwdSm80INS1_25CollectiveMainloopBwdSm80ILi2ELi2EN4cute5tupleIJNS5_1CILi64EEENS7_ILi128EEES8_EEENS_10bfloat16_tEfNS_4arch4Sm80ELb1ELb0ELb1ELb0ELb0ELb0ELb0ELb0ELi2ELi2ELi4ELi2ELb1EEENS1_24CollectiveEpilogueBwdGQAISA_fSD_Li256ELb0ELb0EEENS1_25SingleTileBwdLPTSchedulerILb0ELi128ELb0EEEEEEEEEvNT_6ParamsE$_ZN4cute3eso3ESOILb0ELb1EJlEEC2ERKl:
[----:B------:R-:W-:Y:S01]  /*67b0*/  IADD3 R9, R9, -c[0x0][0x20], RZ ;  /* 0x8000080009097a10 */ /* 0x000fe20007ffe0ff */
[----:B------:R-:W-:Y:S01]  /*67c0*/  IMAD.MOV.U32 R128, RZ, RZ, R10 ;  /* 0x000000ffff807224 */ /* 0x000fe200078e000a */
[----:B------:R-:W-:-:S03]  /*67d0*/  MOV R129, 0x0 ;  /* 0x0000000000817802 */ /* 0x000fc60000000f00 */
[----:B------:R1:W-:Y:S01]  /*67e0*/  STL.64 [R9], R6 ;  /* 0x0000000609007387 */ /* 0x0003e20000100a00 */
[----:B------:R-:W-:Y:S05]  /*67f0*/  RET.REL.NODEC R128 `(_ZN7cutlass13device_kernelIN5flash19enable_sm80_to_sm89INS1_16FlashAttnBwdSm80INS1_25CollectiveMainloopBwdSm80ILi2ELi2EN4cute5tupleIJNS5_1CILi64EEENS7_ILi128EEES8_EEENS_10bfloat16_tEfNS_4arch4Sm80ELb1ELb0ELb1ELb0ELb0ELb0ELb0ELb0ELi2ELi2ELi4ELi2ELb1EEENS1_24CollectiveEpilogueBwdGQAISA_fSD_Li256ELb0ELb0EEENS1_25SingleTileBwdLPTSchedulerILb0ELi128ELb0EEEEEEEEEvNT_6ParamsE) ;  /* 0xffff980080007950 */ /* 0x000fea0003c3ffff */
        .type           $_ZN7cutlass13device_kernelIN5flash19enable_sm80_to_sm89INS1_16FlashAttnBwdSm80INS1_25CollectiveMainloopBwdSm80ILi2ELi2EN4cute5tupleIJNS5_1CILi64EEENS7_ILi128EEES8_EEENS_10bfloat16_tEfNS_4arch4Sm80ELb1ELb0ELb1ELb0ELb0ELb0ELb0ELb0ELi2ELi2ELi4ELi2ELb1EEENS1_24CollectiveEpilogueBwdGQAISA_fSD_Li256ELb0ELb0EEENS1_25SingleTileBwdLPTSchedulerILb0ELi128ELb0EEEEEEEEEvNT_6ParamsE$_ZN4cute3eso3ESOILb1ELb0EJNS_10UnderscoreES2_S2_iEEC2ERKS2_S5_S5_RKi,@function
        .size           $_ZN7cutlass13device_kernelIN5flash19enable_sm80_to_sm89INS1_16FlashAttnBwdSm80INS1_25CollectiveMainloopBwdSm80ILi2ELi2EN4cute5tupleIJNS5_1CILi64EEENS7_ILi128EEES8_EEENS_10bfloat16_tEfNS_4arch4Sm80ELb1ELb0ELb1ELb0ELb0ELb0ELb0ELb0ELi2ELi2ELi4ELi2ELb1EEENS1_24CollectiveEpilogueBwdGQAISA_fSD_Li256ELb0ELb0EEENS1_25SingleTileBwdLPTSchedulerILb0ELi128ELb0EEEEEEEEEvNT_6ParamsE$_ZN4cute3eso3ESOILb1ELb0EJNS_10UnderscoreES2_S2_iEEC2ERKS2_S5_S5_RKi,($_ZN7cutlass13device_kernelIN5flash19enable_sm80_to_sm89INS1_16FlashAttnBwdSm80INS1_25CollectiveMainloopBwdSm80ILi2ELi2EN4cute5tupleIJNS5_1CILi64EEENS7_ILi128EEES8_EEENS_10bfloat16_tEfNS_4arch4Sm80ELb1ELb0ELb1ELb0ELb0ELb0ELb0ELb0ELi2ELi2ELi4ELi2ELb1EEENS1_24CollectiveEpilogueBwdGQAISA_fSD_Li256ELb0ELb0EEENS1_25SingleTileBwdLPTSchedulerILb0ELi128ELb0EEEEEEEEEvNT_6ParamsE$_ZN4cute3eso3ESOILb1ELb0EJNS_10UnderscoreES2_iEEC2ERKS2_S5_RKi - $_ZN7cutlass13device_kernelIN5flash19enable_sm80_to_sm89INS1_16FlashAttnBwdSm80INS1_25CollectiveMainloopBwdSm80ILi2ELi2EN4cute5tupleIJNS5_1CILi64EEENS7_ILi128EEES8_EEENS_10bfloat16_tEfNS_4arch4Sm80ELb1ELb0ELb1ELb0ELb0ELb0ELb0ELb0ELi2ELi2ELi4ELi2ELb1EEENS1_24CollectiveEpilogueBwdGQAISA_fSD_Li256ELb0ELb0EEENS1_25SingleTileBwdLPTSchedulerILb0ELi128ELb0EEEEEEEEEvNT_6ParamsE$_ZN4cute3eso3ESOILb1ELb0EJNS_10UnderscoreES2_S2_iEEC2ERKS2_S5_S5_RKi)
$_ZN7cutlass13device_kernelIN5flash19enable_sm80_to_sm89INS1_16FlashAttnBwdSm80INS1_25CollectiveMainloopBwdSm80ILi2ELi2EN4cute5tupleIJNS5_1CILi64EEENS7_ILi128EEES8_EEENS_10bfloat16_tEfNS_4arch4Sm80ELb1ELb0ELb1ELb0ELb0ELb0ELb0ELb0ELi2ELi2ELi4ELi2ELb1EEENS1_24CollectiveEpilogueBwdGQAISA_fSD_Li256ELb0ELb0EEENS1_25SingleTileBwdLPTSchedulerILb0ELi128ELb0EEEEEEEEEvNT_6ParamsE$_ZN4cute3eso3ESOILb1ELb0EJNS_10UnderscoreES2_S2_iEEC2ERKS2_S5_S5_RKi:
[----:B------:R-:W-:Y:S02]  /*6800*/  IADD3 R6, R4, -c[0x0][0x20], RZ ;  /* 0x8000080004067a10 */ /* 0x000fe40007ffe0ff */
[----:B------:R-:W-:-:S03]  /*6810*/  MOV R9, 0x0 ;  /* 0x0000000000097802 */ /* 0x000fc60000000f00 */
[----:B------:R1:W-:Y:S01]  /*6820*/  STL [R6], R7 ;  /* 0x0000000706007387 */ /* 0x0003e20000100800 */
[----:B------:R-:W-:Y:S05]  /*6830*/  RET.REL.NODEC R8 `(_ZN7cutlass13device_kernelIN5flash19enable_sm80_to_sm89INS1_16FlashAttnBwdSm80INS1_25CollectiveMainloopBwdSm80ILi2ELi2EN4cute5tupleIJNS5_1CILi64EEENS7_ILi128EEES8_EEENS_10bfloat16_tEfNS_4arch4Sm80ELb1ELb0ELb1ELb0ELb0ELb0ELb0ELb0ELi2ELi2ELi4ELi2ELb1EEENS1_24CollectiveEpilogueBwdGQAISA_fSD_Li256ELb0ELb0EEENS1_25SingleTileBwdLPTSchedulerILb0ELi128ELb0EEEEEEEEEvNT_6ParamsE) ;  /* 0xffff97c008007950 */ /* 0x000fea0003c3ffff */
        .type           $_ZN7cutlass13device_kernelIN5flash19enable_sm80_to_sm89INS1_16FlashAttnBwdSm80INS1_25CollectiveMainloopBwdSm80ILi2ELi2EN4cute5tupleIJNS5_1CILi64EEENS7_ILi128EEES8_EEENS_10bfloat16_tEfNS_4arch4Sm80ELb1ELb0ELb1ELb0ELb0ELb0ELb0ELb0ELi2ELi2ELi4ELi2ELb1EEENS1_24CollectiveEpilogueBwdGQAISA_fSD_Li256ELb0ELb0EEENS1_25SingleTileBwdLPTSchedulerILb0ELi128ELb0EEEEEEEEEvNT_6ParamsE$_ZN4cute3eso3ESOILb1ELb0EJNS_10UnderscoreES2_iEEC2ERKS2_S5_RKi,@function
        .size           $_ZN7cutlass13device_kernelIN5flash19enable_sm80_to_sm89INS1_16FlashAttnBwdSm80INS1_25CollectiveMainloopBwdSm80ILi2ELi2EN4cute5tupleIJNS5_1CILi64EEENS7_ILi128EEES8_EEENS_10bfloat16_tEfNS_4arch4Sm80ELb1ELb0ELb1ELb0ELb0ELb0ELb0ELb0ELi2ELi2ELi4ELi2ELb1EEENS1_24CollectiveEpilogueBwdGQAISA_fSD_Li256ELb0ELb0EEENS1_25SingleTileBwdLPTSchedulerILb0ELi128ELb0EEEEEEEEEvNT_6ParamsE$_ZN4cute3eso3ESOILb1ELb0EJNS_10UnderscoreES2_iEEC2ERKS2_S5_RKi,($_ZN7cutlass13device_kernelIN5flash19enable_sm80_to_sm89INS1_16FlashAttnBwdSm80INS1_25CollectiveMainloopBwdSm80ILi2ELi2EN4cute5tupleIJNS5_1CILi64EEENS7_ILi128EEES8_EEENS_10bfloat16_tEfNS_4arch4Sm80ELb1ELb0ELb1ELb0ELb0ELb0ELb0ELb0ELi2ELi2ELi4ELi2ELb1EEENS1_24CollectiveEpilogueBwdGQAISA_fSD_Li256ELb0ELb0EEENS1_25SingleTileBwdLPTSchedulerILb0ELi128ELb0EEEEEEEEEvNT_6ParamsE$_ZN4cute3eso3ESOILb1ELb0EJNS_10UnderscoreEiEEC2ERKS2_RKi - $_ZN7cutlass13device_kernelIN5flash19enable_sm80_to_sm89INS1_16FlashAttnBwdSm80INS1_25CollectiveMainloopBwdSm80ILi2ELi2EN4cute5tupleIJNS5_1CILi64EEENS7_ILi128EEES8_EEENS_10bfloat16_tEfNS_4arch4Sm80ELb1ELb0ELb1ELb0ELb0ELb0ELb0ELb0ELi2ELi2ELi4ELi2ELb1EEENS1_24CollectiveEpilogueBwdGQAISA_fSD_Li256ELb0ELb0EEENS1_25SingleTileBwdLPTSchedulerILb0ELi128ELb0EEEEEEEEEvNT_6ParamsE$_ZN4cute3eso3ESOILb1ELb0EJNS_10UnderscoreES2_iEEC2ERKS2_S5_RKi)
$_ZN7cutlass13device_kernelIN5flash19enable_sm80_to_sm89INS1_16FlashAttnBwdSm80INS1_25CollectiveMainloopBwdSm80ILi2ELi2EN4cute5tupleIJNS5_1CILi64EEENS7_ILi128EEES8_EEENS_10bfloat16_tEfNS_4arch4Sm80ELb1ELb0ELb1ELb0ELb0ELb0ELb0ELb0ELi2ELi2ELi4ELi2ELb1EEENS1_24CollectiveEpilogueBwdGQAISA_fSD_Li256ELb0ELb0EEENS1_25SingleTileBwdLPTSchedulerILb0ELi128ELb0EEEEEEEEEvNT_6ParamsE$_ZN4cute3eso3ESOILb1ELb0EJNS_10UnderscoreES2_iEEC2ERKS2_S5_RKi:
[----:B------:R-:W-:Y:S02]  /*6840*/  IADD3 R6, R4, -c[0x0][0x20], RZ ;  /* 0x8000080004067a10 */ /* 0x000fe40007ffe0ff */
[----:B------:R-:W-:-:S03]  /*6850*/  MOV R9, 0x0 ;  /* 0x0000000000097802 */ /* 0x000fc60000000f00 */
[----:B------:R1:W-:Y:S01]  /*6860*/  STL [R6], R17 ;  /* 0x0000001106007387 */ /* 0x0003e20000100800 */
[----:B------:R-:W-:Y:S05]  /*6870*/  RET.REL.NODEC R8 `(_ZN7cutlass13device_kernelIN5flash19enable_sm80_to_sm89INS1_16FlashAttnBwdSm80INS1_25CollectiveMainloopBwdSm80ILi2ELi2EN4cute5tupleIJNS5_1CILi64EEENS7_ILi128EEES8_EEENS_10bfloat16_tEfNS_4arch4Sm80ELb1ELb0ELb1ELb0ELb0ELb0ELb0ELb0ELi2ELi2ELi4ELi2ELb1EEENS1_24CollectiveEpilogueBwdGQAISA_fSD_Li256ELb0ELb0EEENS1_25SingleTileBwdLPTSchedulerILb0ELi128ELb0EEEEEEEEEvNT_6ParamsE) ;  /* 0xffff978008007950 */ /* 0x000fea0003c3ffff */
        .type           $_ZN7cutlass13device_kernelIN5flash19enable_sm80_to_sm89INS1_16FlashAttnBwdSm80INS1_25CollectiveMainloopBwdSm80ILi2ELi2EN4cute5tupleIJNS5_1CILi64EEENS7_ILi128EEES8_EEENS_10bfloat16_tEfNS_4arch4Sm80ELb1ELb0ELb1ELb0ELb0ELb0ELb0ELb0ELi2ELi2ELi4ELi2ELb1EEENS1_24CollectiveEpilogueBwdGQAISA_fSD_Li256ELb0ELb0EEENS1_25SingleTileBwdLPTSchedulerILb0ELi128ELb0EEEEEEEEEvNT_6ParamsE$_ZN4cute3eso3ESOILb1ELb0EJNS_10UnderscoreEiEEC2ERKS2_RKi,@function
        .size           $_ZN7cutlass13device_kernelIN5flash19enable_sm80_to_sm89INS1_16FlashAttnBwdSm80INS1_25CollectiveMainloopBwdSm80ILi2ELi2EN4cute5tupleIJNS5_1CILi64EEENS7_ILi128EEES8_EEENS_10bfloat16_tEfNS_4arch4Sm80ELb1ELb0ELb1ELb0ELb0ELb0ELb0ELb0ELi2ELi2ELi4ELi2ELb1EEENS1_24CollectiveEpilogueBwdGQAISA_fSD_Li256ELb0ELb0EEENS1_25SingleTileBwdLPTSchedulerILb0ELi128ELb0EEEEEEEEEvNT_6ParamsE$_ZN4cute3eso3ESOILb1ELb0EJNS_10UnderscoreEiEEC2ERKS2_RKi,($_ZN7cutlass13device_kernelIN5flash19enable_sm80_to_sm89INS1_16FlashAttnBwdSm80INS1_25CollectiveMainloopBwdSm80ILi2ELi2EN4cute5tupleIJNS5_1CILi64EEENS7_ILi128EEES8_EEENS_10bfloat16_tEfNS_4arch4Sm80ELb1ELb0ELb1ELb0ELb0ELb0ELb0ELb0ELi2ELi2ELi4ELi2ELb1EEENS1_24CollectiveEpilogueBwdGQAISA_fSD_Li256ELb0ELb0EEENS1_25SingleTileBwdLPTSchedulerILb0ELi128ELb0EEEEEEEEEvNT_6ParamsE$_ZN4cute3eso3ESOILb1ELb0EJNS_10UnderscoreEiiEEC2ERKS2_RKiS7_ - $_ZN7cutlass13device_kernelIN5flash19enable_sm80_to_sm89INS1_16FlashAttnBwdSm80INS1_25CollectiveMainloopBwdSm80ILi2ELi2EN4cute5tupleIJNS5_1CILi64EEENS7_ILi128EEES8_EEENS_10bfloat16_tEfNS_4arch4Sm80ELb1ELb0ELb1ELb0ELb0ELb0ELb0ELb0ELi2ELi2ELi4ELi2ELb1EEENS1_24CollectiveEpilogueBwdGQAISA_fSD_Li256ELb0ELb0EEENS1_25SingleTileBwdLPTSchedulerILb0ELi128ELb0EEEEEEEEEvNT_6ParamsE$_ZN4cute3eso3ESOILb1ELb0EJNS_10UnderscoreEiEEC2ERKS2_RKi)
$_ZN7cutlass13device_kernelIN5flash19enable_sm80_to_sm89INS1_16FlashAttnBwdSm80INS1_25CollectiveMainloopBwdSm80ILi2ELi2EN4cute5tupleIJNS5_1CILi64EEENS7_ILi128EEES8_EEENS_10bfloat16_tEfNS_4arch4Sm80ELb1ELb0ELb1ELb0ELb0ELb0ELb0ELb0ELi2ELi2ELi4ELi2ELb1EEENS1_24CollectiveEpilogueBwdGQAISA_fSD_Li256ELb0ELb0EEENS1_25SingleTileBwdLPTSchedulerILb0ELi128ELb0EEEEEEEEEvNT_6ParamsE$_ZN4cute3eso3ESOILb1ELb0EJNS_10UnderscoreEiEEC2ERKS2_RKi:
[----:B------:R-:W-:Y:S02]  /*6880*/  IADD3 R6, R13, -c[0x0][0x20], RZ ;  /* 0x800008000d067a10 */ /* 0x000fe40007ffe0ff */
[----:B------:R-:W-:-:S03]  /*6890*/  MOV R17, 0x0 ;  /* 0x0000000000117802 */ /* 0x000fc60000000f00 */
[----:B------:R1:W-:Y:S01]  /*68a0*/  STL [R6], R7 ;  /* 0x0000000706007387 */ /* 0x0003e20000100800 */
[----:B------:R-:W-:Y:S05]  /*68b0*/  RET.REL.NODEC R16 `(_ZN7cutlass13device_kernelIN5flash19enable_sm80_to_sm89INS1_16FlashAttnBwdSm80INS1_25CollectiveMainloopBwdSm80ILi2ELi2EN4cute5tupleIJNS5_1CILi64EEENS7_ILi128EEES8_EEENS_10bfloat16_tEfNS_4arch4Sm80ELb1ELb0ELb1ELb0ELb0ELb0ELb0ELb0ELi2ELi2ELi4ELi2ELb1EEENS1_24CollectiveEpilogueBwdGQAISA_fSD_Li256ELb0ELb0EEENS1_25SingleTileBwdLPTSchedulerILb0ELi128ELb0EEEEEEEEEvNT_6ParamsE) ;  /* 0xffff974010007950 */ /* 0x000fea0003c3ffff */
        .type           $_ZN7cutlass13device_kernelIN5flash19enable_sm80_to_sm89INS1_16FlashAttnBwdSm80INS1_25CollectiveMainloopBwdSm80ILi2ELi2EN4cute5tupleIJNS5_1CILi64EEENS7_ILi128EEES8_EEENS_10bfloat16_tEfNS_4arch4Sm80ELb1ELb0ELb1ELb0ELb0ELb0ELb0ELb0ELi2ELi2ELi4ELi2ELb1EEENS1_24CollectiveEpilogueBwdGQAISA_fSD_Li256ELb0ELb0EEENS1_25SingleTileBwdLPTSchedulerILb0ELi128ELb0EEEEEEEEEvNT_6ParamsE$_ZN4cute3eso3ESOILb1ELb0EJNS_10UnderscoreEiiEEC2ERKS2_RKiS7_,@function
        .size           $_ZN7cutlass13device_kernelIN5flash19enable_sm80_to_sm89INS1_16FlashAttnBwdSm80INS1_25CollectiveMainloopBwdSm80ILi2ELi2EN4cute5tupleIJNS5_1CILi64EEENS7_ILi128EEES8_EEENS_10bfloat16_tEfNS_4arch4Sm80ELb1ELb0ELb1ELb0ELb0ELb0ELb0ELb0ELi2ELi2ELi4ELi2ELb1EEENS1_24CollectiveEpilogueBwdGQAISA_fSD_Li256ELb0ELb0EEENS1_25SingleTileBwdLPTSchedulerILb0ELi128ELb0EEEEEEEEEvNT_6ParamsE$_ZN4cute3eso3ESOILb1ELb0EJNS_10UnderscoreEiiEEC2ERKS2_RKiS7_,($_ZN7cutlass13device_kernelIN5flash19enable_sm80_to_sm89INS1_16FlashAttnBwdSm80INS1_25CollectiveMainloopBwdSm80ILi2ELi2EN4cute5tupleIJNS5_1CILi64EEENS7_ILi128EEES8_EEENS_10bfloat16_tEfNS_4arch4Sm80ELb1ELb0ELb1ELb0ELb0ELb0ELb0ELb0ELi2ELi2ELi4ELi2ELb1EEENS1_24CollectiveEpilogueBwdGQAISA_fSD_Li256ELb0ELb0EEENS1_25SingleTileBwdLPTSchedulerILb0ELi128ELb0EEEEEEEEEvNT_6ParamsE$_ZN4cute3eso3ESOILb1ELb0EJNS_1CILi0EEES3_S3_iEEC2ERKS3_S6_S6_RKi - $_ZN7cutlass13device_kernelIN5flash19enable_sm80_to_sm89INS1_16FlashAttnBwdSm80INS1_25CollectiveMainloopBwdSm80ILi2ELi2EN4cute5tupleIJNS5_1CILi64EEENS7_ILi128EEES8_EEENS_10bfloat16_tEfNS_4arch4Sm80ELb1ELb0ELb1ELb0ELb0ELb0ELb0ELb0ELi2ELi2ELi4ELi2ELb1EEENS1_24CollectiveEpilogueBwdGQAISA_fSD_Li256ELb0ELb0EEENS1_25SingleTileBwdLPTSchedulerILb0ELi128ELb0EEEEEEEEEvNT_6ParamsE$_ZN4cute3eso3ESOILb1ELb0EJNS_10UnderscoreEiiEEC2ERKS2_RKiS7_)
$_ZN7cutlass13device_kernelIN5flash19enable_sm80_to_sm89INS1_16FlashAttnBwdSm80INS1_25CollectiveMainloopBwdSm80ILi2ELi2EN4cute5tupleIJNS5_1CILi64EEENS7_ILi128EEES8_EEENS_10bfloat16_tEfNS_4arch4Sm80ELb1ELb0ELb1ELb0ELb0ELb0ELb0ELb0ELi2ELi2ELi4ELi2ELb1EEENS1_24CollectiveEpilogueBwdGQAISA_fSD_Li256ELb0ELb0EEENS1_25SingleTileBwdLPTSchedulerILb0ELi128ELb0EEEEEEEEEvNT_6ParamsE$_ZN4cute3eso3ESOILb1ELb0EJNS_10UnderscoreEiiEEC2ERKS2_RKiS7_:
[----:B------:R-:W-:Y:S02]  /*68c0*/  IADD3 R7, R4, -c[0x0][0x20], RZ ;  /* 0x8000080004077a10 */ /* 0x000fe40007ffe0ff */
[----:B------:R-:W-:-:S03]  /*68d0*/  IADD3 R6, R19, -c[0x0][0x20], RZ ;  /* 0x8000080013067a10 */ /* 0x000fc60007ffe0ff */
[----:B------:R1:W-:Y:S04]  /*68e0*/  STL [R7], R16 ;  /* 0x0000001007007387 */ /* 0x0003e80000100800 */
[----:B------:R-:W2:Y:S01]  /*68f0*/  LDL R6, [R6] ;  /* 0x0000000006067983 */ /* 0x000ea20000100800 */
[----:B------:R-:W-:-:S03]  /*6900*/  IMAD.MOV.U32 R9, RZ, RZ, 0x0 ;  /* 0x00000000ff097424 */ /* 0x000fc600078e00ff */
[----:B--2---:R1:W-:Y:S01]  /*6910*/  STL [R7+0x4], R6 ;  /* 0x0000040607007387 */ /* 0x0043e20000100800 */
[----:B------:R-:W-:Y:S05]  /*6920*/  RET.REL.NODEC R8 `(_ZN7cutlass13device_kernelIN5flash19enable_sm80_to_sm89INS1_16FlashAttnBwdSm80INS1_25CollectiveMainloopBwdSm80ILi2ELi2EN4cute5tupleIJNS5_1CILi64EEENS7_ILi128EEES8_EEENS_10bfloat16_tEfNS_4arch4Sm80ELb1ELb0ELb1ELb0ELb0ELb0ELb0ELb0ELi2ELi2ELi4ELi2ELb1EEENS1_24CollectiveEpilogueBwdGQAISA_fSD_Li256ELb0ELb0EEENS1_25SingleTileBwdLPTSchedulerILb0ELi128ELb0EEEEEEEEEvNT_6ParamsE) ;  /* 0xffff96d008007950 */ /* 0x000fea0003c3ffff */
        .type           $_ZN7cutlass13device_kernelIN5flash19enable_sm80_to_sm89INS1_16FlashAttnBwdSm80INS1_25CollectiveMainloopBwdSm80ILi2ELi2EN4cute5tupleIJNS5_1CILi64EEENS7_ILi128EEES8_EEENS_10bfloat16_tEfNS_4arch4Sm80ELb1ELb0ELb1ELb0ELb0ELb0ELb0ELb0ELi2ELi2ELi4ELi2ELb1EEENS1_24CollectiveEpilogueBwdGQAISA_fSD_Li256ELb0ELb0EEENS1_25SingleTileBwdLPTSchedulerILb0ELi128ELb0EEEEEEEEEvNT_6ParamsE$_ZN4cute3eso3ESOILb1ELb0EJNS_1CILi0EEES3_S3_iEEC2ERKS3_S6_S6_RKi,@function
        .size           $_ZN7cutlass13device_kernelIN5flash19enable_sm80_to_sm89INS1_16FlashAttnBwdSm80INS1_25CollectiveMainloopBwdSm80ILi2ELi2EN4cute5tupleIJNS5_1CILi64EEENS7_ILi128EEES8_EEENS_10bfloat16_tEfNS_4arch4Sm80ELb1ELb0ELb1ELb0ELb0ELb0ELb0ELb0ELi2ELi2ELi4ELi2ELb1EEENS1_24CollectiveEpilogueBwdGQAISA_fSD_Li256ELb0ELb0EEENS1_25SingleTileBwdLPTSchedulerILb0ELi128ELb0EEEEEEEEEvNT_6ParamsE$_ZN4cute3eso3ESOILb1ELb0EJNS_1CILi0EEES3_S3_iEEC2ERKS3_S6_S6_RKi,($_ZN7cutlass13device_kernelIN5flash19enable_sm80_to_sm89INS1_16FlashAttnBwdSm80INS1_25CollectiveMainloopBwdSm80ILi2ELi2EN4cute5tupleIJNS5_1CILi64EEENS7_ILi128EEES8_EEENS_10bfloat16_tEfNS_4arch4Sm80ELb1ELb0ELb1ELb0ELb0ELb0ELb0ELb0ELi2ELi2ELi4ELi2ELb1EEENS1_24CollectiveEpilogueBwdGQAISA_fSD_Li256ELb0ELb0EEENS1_25SingleTileBwdLPTSchedulerILb0ELi128ELb0EEEEEEEEEvNT_6ParamsE$_ZN4cute3eso3ESOILb1ELb0EJNS_1CILi0EEES3_iEEC2ERKS3_S6_RKi - $_ZN7cutlass13device_kernelIN5flash19enable_sm80_to_sm89INS1_16FlashAttnBwdSm80INS1_25CollectiveMainloopBwdSm80ILi2ELi2EN4cute5tupleIJNS5_1CILi64EEENS7_ILi128EEES8_EEENS_10bfloat16_tEfNS_4arch4Sm80ELb1ELb0ELb1ELb0ELb0ELb0ELb0ELb0ELi2ELi2ELi4ELi2ELb1EEENS1_24CollectiveEpilogueBwdGQAISA_fSD_Li256ELb0ELb0EEENS1_25SingleTileBwdLPTSchedulerILb0ELi128ELb0EEEEEEEEEvNT_6ParamsE$_ZN4cute3eso3ESOILb1ELb0EJNS_1CILi0EEES3_S3_iEEC2ERKS3_S6_S6_RKi)
$_ZN7cutlass13device_kernelIN5flash19enable_sm80_to_sm89INS1_16FlashAttnBwdSm80INS1_25CollectiveMainloopBwdSm80ILi2ELi2EN4cute5tupleIJNS5_1CILi64EEENS7_ILi128EEES8_EEENS_10bfloat16_tEfNS_4arch4Sm80ELb1ELb0ELb1ELb0ELb0ELb0ELb0ELb0ELi2ELi2ELi4ELi2ELb1EEENS1_24CollectiveEpilogueBwdGQAISA_fSD_Li256ELb0ELb0EEENS1_25SingleTileBwdLPTSchedulerILb0ELi128ELb0EEEEEEEEEvNT_6ParamsE$_ZN4cute3eso3ESOILb1ELb0EJNS_1CILi0EEES3_S3_iEEC2ERKS3_S6_S6_RKi:
[----:B------:R-:W-:Y:S01]  /*6930*/  IADD3 R6, R23, -c[0x0][0x20], RZ ;  /* 0x8000080017067a10 */ /* 0x000fe20007ffe0ff */
[----:B------:R-:W-:Y:S01]  /*6940*/  IMAD.MOV.U32 R70, RZ, RZ, R10 ;  /* 0x000000ffff467224 */ /* 0x000fe200078e000a */
[----:B------:R-:W-:-:S03]  /*6950*/  MOV R71, 0x0 ;  /* 0x0000000000477802 */ /* 0x000fc60000000f00 */
[----:B------:R1:W-:Y:S01]  /*6960*/  STL [R6], R7 ;  /* 0x0000000706007387 */ /* 0x0003e20000100800 */
[----:B------:R-:W-:Y:S05]  /*6970*/  RET.REL.NODEC R70 `(_ZN7cutlass13device_kernelIN5flash19enable_sm80_to_sm89INS1_16FlashAttnBwdSm80INS1_25CollectiveMainloopBwdSm80ILi2ELi2EN4cute5tupleIJNS5_1CILi64EEENS7_ILi128EEES8_EEENS_10bfloat16_tEfNS_4arch4Sm80ELb1ELb0ELb1ELb0ELb0ELb0ELb0ELb0ELi2ELi2ELi4ELi2ELb1EEENS1_24CollectiveEpilogueBwdGQAISA_fSD_Li256ELb0ELb0EEENS1_25SingleTileBwdLPTSchedulerILb0ELi128ELb0EEEEEEEEEvNT_6ParamsE) ;  /* 0xffff968046007950 */ /* 0x000fea0003c3ffff */
        .type           $_ZN7cutlass13device_kernelIN5flash19enable_sm80_to_sm89INS1_16FlashAttnBwdSm80INS1_25CollectiveMainloopBwdSm80ILi2ELi2EN4cute5tupleIJNS5_1CILi64EEENS7_ILi128EEES8_EEENS_10bfloat16_tEfNS_4arch4Sm80ELb1ELb0ELb1ELb0ELb0ELb0ELb0ELb0ELi2ELi2ELi4ELi2ELb1EEENS1_24CollectiveEpilogueBwdGQAISA_fSD_Li256ELb0ELb0EEENS1_25SingleTileBwdLPTSchedulerILb0ELi128ELb0EEEEEEEEEvNT_6ParamsE$_ZN4cute3eso3ESOILb1ELb0EJNS_1CILi0EEES3_iEEC2ERKS3_S6_RKi,@function
        .size           $_ZN7cutlass13device_kernelIN5flash19enable_sm80_to_sm89INS1_16FlashAttnBwdSm80INS1_25CollectiveMainloopBwdSm80ILi2ELi2EN4cute5tupleIJNS5_1CILi64EEENS7_ILi128EEES8_EEENS_10bfloat16_tEfNS_4arch4Sm80ELb1ELb0ELb1ELb0ELb0ELb0ELb0ELb0ELi2ELi2ELi4ELi2ELb1EEENS1_24CollectiveEpilogueBwdGQAISA_fSD_Li256ELb0ELb0EEENS1_25SingleTileBwdLPTSchedulerILb0ELi128ELb0EEEEEEEEEvNT_6ParamsE$_ZN4cute3eso3ESOILb1ELb0EJNS_1CILi0EEES3_iEEC2ERKS3_S6_RKi,($_ZN7cutlass13device_kernelIN5flash19enable_sm80_to_sm89INS1_16FlashAttnBwdSm80INS1_25CollectiveMainloopBwdSm80ILi2ELi2EN4cute5tupleIJNS5_1CILi64EEENS7_ILi128EEES8_EEENS_10bfloat16_tEfNS_4arch4Sm80ELb1ELb0ELb1ELb0ELb0ELb0ELb0ELb0ELi2ELi2ELi4ELi2ELb1EEENS1_24CollectiveEpilogueBwdGQAISA_fSD_Li256ELb0ELb0EEENS1_25SingleTileBwdLPTSchedulerILb0ELi128ELb0EEEEEEEEEvNT_6ParamsE$_ZN4cute3eso3ESOILb1ELb0EJNS_1CILi0EEES3_iS3_EEC2ERKS3_S6_RKiS6_ - $_ZN7cutlass13device_kernelIN5flash19enable_sm80_to_sm89INS1_16FlashAttnBwdSm80INS1_25CollectiveMainloopBwdSm80ILi2ELi2EN4cute5tupleIJNS5_1CILi64EEENS7_ILi128EEES8_EEENS_10bfloat16_tEfNS_4arch4Sm80ELb1ELb0ELb1ELb0ELb0ELb0ELb0ELb0ELi2ELi2ELi4ELi2ELb1EEENS1_24CollectiveEpilogueBwdGQAISA_fSD_Li256ELb0ELb0EEENS1_25SingleTileBwdLPTSchedulerILb0ELi128ELb0EEEEEEEEEvNT_6ParamsE$_ZN4cute3eso3ESOILb1ELb0EJNS_1CILi0EEES3_iEEC2ERKS3_S6_RKi)
$_ZN7cutlass13device_kernelIN5flash19enable_sm80_to_sm89INS1_16FlashAttnBwdSm80INS1_25CollectiveMainloopBwdSm80ILi2ELi2EN4cute5tupleIJNS5_1CILi64EEENS7_ILi128EEES8_EEENS_10bfloat16_tEfNS_4arch4Sm80ELb1ELb0ELb1ELb0ELb0ELb0ELb0ELb0ELi2ELi2ELi4ELi2ELb1EEENS1_24CollectiveEpilogueBwdGQAISA_fSD_Li256ELb0ELb0EEENS1_25SingleTileBwdLPTSchedulerILb0ELi128ELb0EEEEEEEEEvNT_6ParamsE$_ZN4cute3eso3ESOILb1ELb0EJNS_1CILi0EEES3_iEEC2ERKS3_S6_RKi:
[----:B------:R-:W-:Y:S02]  /*6980*/  IADD3 R6, R23, -c[0x0][0x20], RZ ;  /* 0x8000080017067a10 */ /* 0x000fe40007ffe0ff */
[----:B------:R-:W-:-:S03]  /*6990*/  MOV R17, 0x0 ;  /* 0x0000000000117802 */ /* 0x000fc60000000f00 */
[----:B------:R1:W-:Y:S01]  /*69a0*/  STL [R6], R7 ;  /* 0x0000000706007387 */ /* 0x0003e20000100800 */
[----:B------:R-:W-:Y:S05]  /*69b0*/  RET.REL.NODEC R16 `(_ZN7cutlass13device_kernelIN5flash19enable_sm80_to_sm89INS1_16FlashAttnBwdSm80INS1_25CollectiveMainloopBwdSm80ILi2ELi2EN4cute5tupleIJNS5_1CILi64EEENS7_ILi128EEES8_EEENS_10bfloat16_tEfNS_4arch4Sm80ELb1ELb0ELb1ELb0ELb0ELb0ELb0ELb0ELi2ELi2ELi4ELi2ELb1EEENS1_24CollectiveEpilogueBwdGQAISA_fSD_Li256ELb0ELb0EEENS1_25SingleTileBwdLPTSchedulerILb0ELi128ELb0EEEEEEEEEvNT_6ParamsE) ;  /* 0xffff964010007950 */ /* 0x000fea0003c3ffff */
        .type           $_ZN7cutlass13device_kernelIN5flash19enable_sm80_to_sm89INS1_16FlashAttnBwdSm80INS1_25CollectiveMainloopBwdSm80ILi2ELi2EN4cute5tupleIJNS5_1CILi64EEENS7_ILi128EEES8_EEENS_10bfloat16_tEfNS_4arch4Sm80ELb1ELb0ELb1ELb0ELb0ELb0ELb0ELb0ELi2ELi2ELi4ELi2ELb1EEENS1_24CollectiveEpilogueBwdGQAISA_fSD_Li256ELb0ELb0EEENS1_25SingleTileBwdLPTSchedulerILb0ELi128ELb0EEEEEEEEEvNT_6ParamsE$_ZN4cute3eso3ESOILb1ELb0EJNS_1CILi0EEES3_iS3_EEC2ERKS3_S6_RKiS6_,@function
        .size           $_ZN7cutlass13device_kernelIN5flash19enable_sm80_to_sm89INS1_16FlashAttnBwdSm80INS1_25CollectiveMainloopBwdSm80ILi2ELi2EN4cute5tupleIJNS5_1CILi64EEENS7_ILi128EEES8_EEENS_10bfloat16_tEfNS_4arch4Sm80ELb1ELb0ELb1ELb0ELb0ELb0ELb0ELb0ELi2ELi2ELi4ELi2ELb1EEENS1_24CollectiveEpilogueBwdGQAISA_fSD_Li256ELb0ELb0EEENS1_25SingleTileBwdLPTSchedulerILb0ELi128ELb0EEEEEEEEEvNT_6ParamsE$_ZN4cute3eso3ESOILb1ELb0EJNS_1CILi0EEES3_iS3_EEC2ERKS3_S6_RKiS6_,($_ZN7cutlass13device_kernelIN5flash19enable_sm80_to_sm89INS1_16FlashAttnBwdSm80INS1_25CollectiveMainloopBwdSm80ILi2ELi2EN4cute5tupleIJNS5_1CILi64EEENS7_ILi128EEES8_EEENS_10bfloat16_tEfNS_4arch4Sm80ELb1ELb0ELb1ELb0ELb0ELb0ELb0ELb0ELi2ELi2ELi4ELi2ELb1EEENS1_24CollectiveEpilogueBwdGQAISA_fSD_Li256ELb0ELb0EEENS1_25SingleTileBwdLPTSchedulerILb0ELi128ELb0EEEEEEEEEvNT_6ParamsE$_ZN4cute3eso3ESOILb1ELb0EJNS_1CILi0EEES3_iiEEC2ERKS3_S6_RKiS8_ - $_ZN7cutlass13device_kernelIN5flash19enable_sm80_to_sm89INS1_16FlashAttnBwdSm80INS1_25CollectiveMainloopBwdSm80ILi2ELi2EN4cute5tupleIJNS5_1CILi64EEENS7_ILi128EEES8_EEENS_10bfloat16_tEfNS_4arch4Sm80ELb1ELb0ELb1ELb0ELb0ELb0ELb0ELb0ELi2ELi2ELi4ELi2ELb1EEENS1_24CollectiveEpilogueBwdGQAISA_fSD_Li256ELb0ELb0EEENS1_25SingleTileBwdLPTSchedulerILb0ELi128ELb0EEEEEEEEEvNT_6ParamsE$_ZN4cute3eso3ESOILb1ELb0EJNS_1CILi0EEES3_iS3_EEC2ERKS3_S6_RKiS6_)
$_ZN7cutlass13device_kernelIN5flash19enable_sm80_to_sm89INS1_16FlashAttnBwdSm80INS1_25CollectiveMainloopBwdSm80ILi2ELi2EN4cute5tupleIJNS5_1CILi64EEENS7_ILi128EEES8_EEENS_10bfloat16_tEfNS_4arch4Sm80ELb1ELb0ELb1ELb0ELb0ELb0ELb0ELb0ELi2ELi2ELi4ELi2ELb1EEENS1_24CollectiveEpilogueBwdGQAISA_fSD_Li256ELb0ELb0EEENS1_25SingleTileBwdLPTSchedulerILb0ELi128ELb0EEEEEEEEEvNT_6ParamsE$_ZN4cute3eso3ESOILb1ELb0EJNS_1CILi0EEES3_iS3_EEC2ERKS3_S6_RKiS6_:
[----:B------:R-:W-:Y:S01]  /*69c0*/  IADD3 R6, R23, -c[0x0][0x20], RZ ;  /* 0x8000080017067a10 */ /* 0x000fe20007ffe0ff */
[----:B------:R-:W-:Y:S01]  /*69d0*/  IMAD.MOV.U32 R70, RZ, RZ, R10 ;  /* 0x000000ffff467224 */ /* 0x000fe200078e000a */
[----:B------:R-:W-:-:S03]  /*69e0*/  MOV R71, 0x0 ;  /* 0x0000000000477802 */ /* 0x000fc60000000f00 */
[----:B------:R1:W-:Y:S01]  /*69f0*/  STL [R6], R13 ;  /* 0x0000000d06007387 */ /* 0x0003e20000100800 */
[----:B------:R-:W-:Y:S05]  /*6a00*/  RET.REL.NODEC R70 `(_ZN7cutlass13device_kernelIN5flash19enable_sm80_to_sm89INS1_16FlashAttnBwdSm80INS1_25CollectiveMainloopBwdSm80ILi2ELi2EN4cute5tupleIJNS5_1CILi64EEENS7_ILi128EEES8_EEENS_10bfloat16_tEfNS_4arch4Sm80ELb1ELb0ELb1ELb0ELb0ELb0ELb0ELb0ELi2ELi2ELi4ELi2ELb1EEENS1_24CollectiveEpilogueBwdGQAISA_fSD_Li256ELb0ELb0EEENS1_25SingleTileBwdLPTSchedulerILb0ELi128ELb0EEEEEEEEEvNT_6ParamsE) ;  /* 0xffff95f046007950 */ /* 0x000fea0003c3ffff */
        .type           $_ZN7cutlass13device_kernelIN5flash19enable_sm80_to_sm89INS1_16FlashAttnBwdSm80INS1_25CollectiveMainloopBwdSm80ILi2ELi2EN4cute5tupleIJNS5_1CILi64EEENS7_ILi128EEES8_EEENS_10bfloat16_tEfNS_4arch4Sm80ELb1ELb0ELb1ELb0ELb0ELb0ELb0ELb0ELi2ELi2ELi4ELi2ELb1EEENS1_24CollectiveEpilogueBwdGQAISA_fSD_Li256ELb0ELb0EEENS1_25SingleTileBwdLPTSchedulerILb0ELi128ELb0EEEEEEEEEvNT_6ParamsE$_ZN4cute3eso3ESOILb1ELb0EJNS_1CILi0EEES3_iiEEC2ERKS3_S6_RKiS8_,@function
        .size           $_ZN7cutlass13device_kernelIN5flash19enable_sm80_to_sm89INS1_16FlashAttnBwdSm80INS1_25CollectiveMainloopBwdSm80ILi2ELi2EN4cute5tupleIJNS5_1CILi64EEENS7_ILi128EEES8_EEENS_10bfloat16_tEfNS_4arch4Sm80ELb1ELb0ELb1ELb0ELb0ELb0ELb0ELb0ELi2ELi2ELi4ELi2ELb1EEENS1_24CollectiveEpilogueBwdGQAISA_fSD_Li256ELb0ELb0EEENS1_25SingleTileBwdLPTSchedulerILb0ELi128ELb0EEEEEEEEEvNT_6ParamsE$_ZN4cute3eso3ESOILb1ELb0EJNS_1CILi0EEES3_iiEEC2ERKS3_S6_RKiS8_,($_ZN7cutlass13device_kernelIN5flash19enable_sm80_to_sm89INS1_16FlashAttnBwdSm80INS1_25CollectiveMainloopBwdSm80ILi2ELi2EN4cute5tupleIJNS5_1CILi64EEENS7_ILi128EEES8_EEENS_10bfloat16_tEfNS_4arch4Sm80ELb1ELb0ELb1ELb0ELb0ELb0ELb0ELb0ELi2ELi2ELi4ELi2ELb1EEENS1_24CollectiveEpilogueBwdGQAISA_fSD_Li256ELb0ELb0EEENS1_25SingleTileBwdLPTSchedulerILb0ELi128ELb0EEEEEEEEEvNT_6ParamsE$_ZN4cute3eso3ESOILb1ELb0EJNS_1CILi0EEEiEEC2ERKS3_RKi - $_ZN7cutlass13device_kernelIN5flash19enable_sm80_to_sm89INS1_16FlashAttnBwdSm80INS1_25CollectiveMainloopBwdSm80ILi2ELi2EN4cute5tupleIJNS5_1CILi64EEENS7_ILi128EEES8_EEENS_10bfloat16_tEfNS_4arch4Sm80ELb1ELb0ELb1ELb0ELb0ELb0ELb0ELb0ELi2ELi2ELi4ELi2ELb1EEENS1_24CollectiveEpilogueBwdGQAISA_fSD_Li256ELb0ELb0EEENS1_25SingleTileBwdLPTSchedulerILb0ELi128ELb0EEEEEEEEEvNT_6ParamsE$_ZN4cute3eso3ESOILb1ELb0EJNS_1CILi0EEES3_iiEEC2ERKS3_S6_RKiS8_)
$_ZN7cutlass13device_kernelIN5flash19enable_sm80_to_sm89INS1_16FlashAttnBwdSm80INS1_25CollectiveMainloopBwdSm80ILi2ELi2EN4cute5tupleIJNS5_1CILi64EEENS7_ILi128EEES8_EEENS_10bfloat16_tEfNS_4arch4Sm80ELb1ELb0ELb1ELb0ELb0ELb0ELb0ELb0ELi2ELi2ELi4ELi2ELb1EEENS1_24CollectiveEpilogueBwdGQAISA_fSD_Li256ELb0ELb0EEENS1_25SingleTileBwdLPTSchedulerILb0ELi128ELb0EEEEEEEEEvNT_6ParamsE$_ZN4cute3eso3ESOILb1ELb0EJNS_1CILi0EEES3_iiEEC2ERKS3_S6_RKiS8_:
[----:B------:R-:W-:Y:S02]  /*6a10*/  IADD3 R10, R10, -c[0x0][0x20], RZ ;  /* 0x800008000a0a7a10 */ /* 0x000fe40007ffe0ff */
[----:B------:R-:W-:-:S03]  /*6a20*/  IADD3 R7, R7, -c[0x0][0x20], RZ ;  /* 0x8000080007077a10 */ /* 0x000fc60007ffe0ff */
[----:B------:R1:W-:Y:S04]  /*6a30*/  STL [R10], R13 ;  /* 0x0000000d0a007387 */ /* 0x0003e80000100800 */
[----:B------:R-:W2:Y:S01]  /*6a40*/  LDL R7, [R7] ;  /* 0x0000000007077983 */ /* 0x000ea20000100800 */
[----:B------:R-:W-:-:S03]  /*6a50*/  IMAD.MOV.U32 R17, RZ, RZ, 0x0 ;  /* 0x00000000ff117424 */ /* 0x000fc600078e00ff */
[----:B--2---:R1:W-:Y:S01]  /*6a60*/  STL [R10+0x4], R7 ;  /* 0x000004070a007387 */ /* 0x0043e20000100800 */
[----:B------:R-:W-:Y:S05]  /*6a70*/  RET.REL.NODEC R16 `(_ZN7cutlass13device_kernelIN5flash19enable_sm80_to_sm89INS1_16FlashAttnBwdSm80INS1_25CollectiveMainloopBwdSm80ILi2ELi2EN4cute5tupleIJNS5_1CILi64EEENS7_ILi128EEES8_EEENS_10bfloat16_tEfNS_4arch4Sm80ELb1ELb0ELb1ELb0ELb0ELb0ELb0ELb0ELi2ELi2ELi4ELi2ELb1EEENS1_24CollectiveEpilogueBwdGQAISA_fSD_Li256ELb0ELb0EEENS1_25SingleTileBwdLPTSchedulerILb0ELi128ELb0EEEEEEEEEvNT_6ParamsE) ;  /* 0xffff958010007950 */ /* 0x000fea0003c3ffff */
        .type           $_ZN7cutlass13device_kernelIN5flash19enable_sm80_to_sm89INS1_16FlashAttnBwdSm80INS1_25CollectiveMainloopBwdSm80ILi2ELi2EN4cute5tupleIJNS5_1CILi64EEENS7_ILi128EEES8_EEENS_10bfloat16_tEfNS_4arch4Sm80ELb1ELb0ELb1ELb0ELb0ELb0ELb0ELb0ELi2ELi2ELi4ELi2ELb1EEENS1_24CollectiveEpilogueBwdGQAISA_fSD_Li256ELb0ELb0EEENS1_25SingleTileBwdLPTSchedulerILb0ELi128ELb0EEEEEEEEEvNT_6ParamsE$_ZN4cute3eso3ESOILb1ELb0EJNS_1CILi0EEEiEEC2ERKS3_RKi,@function
        .size           $_ZN7cutlass13device_kernelIN5flash19enable_sm80_to_sm89INS1_16FlashAttnBwdSm80INS1_25CollectiveMainloopBwdSm80ILi2ELi2EN4cute5tupleIJNS5_1CILi64EEENS7_ILi128EEES8_EEENS_10bfloat16_tEfNS_4arch4Sm80ELb1ELb0ELb1ELb0ELb0ELb0ELb0ELb0ELi2ELi2ELi4ELi2ELb1EEENS1_24CollectiveEpilogueBwdGQAISA_fSD_Li256ELb0ELb0EEENS1_25SingleTileBwdLPTSchedulerILb0ELi128ELb0EEEEEEEEEvNT_6ParamsE$_ZN4cute3eso3ESOILb1ELb0EJNS_1CILi0EEEiEEC2ERKS3_RKi,($_ZN7cutlass13device_kernelIN5flash19enable_sm80_to_sm89INS1_16FlashAttnBwdSm80INS1_25CollectiveMainloopBwdSm80ILi2ELi2EN4cute5tupleIJNS5_1CILi64EEENS7_ILi128EEES8_EEENS_10bfloat16_tEfNS_4arch4Sm80ELb1ELb0ELb1ELb0ELb0ELb0ELb0ELb0ELi2ELi2ELi4ELi2ELb1EEENS1_24CollectiveEpilogueBwdGQAISA_fSD_Li256ELb0ELb0EEENS1_25SingleTileBwdLPTSchedulerILb0ELi128ELb0EEEEEEEEEvNT_6ParamsE$_ZN4cute3eso3ESOILb1ELb0EJNS_1CILi0EEEiS3_EEC2ERKS3_RKiS6_ - $_ZN7cutlass13device_kernelIN5flash19enable_sm80_to_sm89INS1_16FlashAttnBwdSm80INS1_25CollectiveMainloopBwdSm80ILi2ELi2EN4cute5tupleIJNS5_1CILi64EEENS7_ILi128EEES8_EEENS_10bfloat16_tEfNS_4arch4Sm80ELb1ELb0ELb1ELb0ELb0ELb0ELb0ELb0ELi2ELi2ELi4ELi2ELb1EEENS1_24CollectiveEpilogueBwdGQAISA_fSD_Li256ELb0ELb0EEENS1_25SingleTileBwdLPTSchedulerILb0ELi128ELb0EEEEEEEEEvNT_6ParamsE$_ZN4cute3eso3ESOILb1ELb0EJNS_1CILi0EEEiEEC2ERKS3_RKi)
$_ZN7cutlass13device_kernelIN5flash19enable_sm80_to_sm89INS1_16FlashAttnBwdSm80INS1_25CollectiveMainloopBwdSm80ILi2ELi2EN4cute5tupleIJNS5_1CILi64EEENS7_ILi128EEES8_EEENS_10bfloat16_tEfNS_4arch4Sm80ELb1ELb0ELb1ELb0ELb0ELb0ELb0ELb0ELi2ELi2ELi4ELi2ELb1EEENS1_24CollectiveEpilogueBwdGQAISA_fSD_Li256ELb0ELb0EEENS1_25SingleTileBwdLPTSchedulerILb0ELi128ELb0EEEEEEEEEvNT_6ParamsE$_ZN4cute3eso3ESOILb1ELb0EJNS_1CILi0EEEiEEC2ERKS3_RKi:
[----:B------:R-:W-:Y:S02]  /*6a80*/  IADD3 R6, R13, -c[0x0][0x20], RZ ;  /* 0x800008000d067a10 */ /* 0x000fe40007ffe0ff */
[----:B------:R-:W-:-:S03]  /*6a90*/  MOV R17, 0x0 ;  /* 0x0000000000117802 */ /* 0x000fc60000000f00 */
[----:B------:R1:W-:Y:S01]  /*6aa0*/  STL [R6], R7 ;  /* 0x0000000706007387 */ /* 0x0003e20000100800 */
[----:B------:R-:W-:Y:S05]  /*6ab0*/  RET.REL.NODEC R16 `(_ZN7cutlass13device_kernelIN5flash19enable_sm80_to_sm89INS1_16FlashAttnBwdSm80INS1_25CollectiveMainloopBwdSm80ILi2ELi2EN4cute5tupleIJNS5_1CILi64EEENS7_ILi128EEES8_EEENS_10bfloat16_tEfNS_4arch4Sm80ELb1ELb0ELb1ELb0ELb0ELb0ELb0ELb0ELi2ELi2ELi4ELi2ELb1EEENS1_24CollectiveEpilogueBwdGQAISA_fSD_Li256ELb0ELb0EEENS1_25SingleTileBwdLPTSchedulerILb0ELi128ELb0EEEEEEEEEvNT_6ParamsE) ;  /* 0xffff954010007950 */ /* 0x000fea0003c3ffff */
        .type           $_ZN7cutlass13device_kernelIN5flash19enable_sm80_to_sm89INS1_16FlashAttnBwdSm80INS1_25CollectiveMainloopBwdSm80ILi2ELi2EN4cute5tupleIJNS5_1CILi64EEENS7_ILi128EEES8_EEENS_10bfloat16_tEfNS_4arch4Sm80ELb1ELb0ELb1ELb0ELb0ELb0ELb0ELb0ELi2ELi2ELi4ELi2ELb1EEENS1_24CollectiveEpilogueBwdGQAISA_fSD_Li256ELb0ELb0EEENS1_25SingleTileBwdLPTSchedulerILb0ELi128ELb0EEEEEEEEEvNT_6ParamsE$_ZN4cute3eso3ESOILb1ELb0EJNS_1CILi0EEEiS3_EEC2ERKS3_RKiS6_,@function
        .size           $_ZN7cutlass13device_kernelIN5flash19enable_sm80_to_sm89INS1_16FlashAttnBwdSm80INS1_25CollectiveMainloopBwdSm80ILi2ELi2EN4cute5tupleIJNS5_1CILi64EEENS7_ILi128EEES8_EEENS_10bfloat16_tEfNS_4arch4Sm80ELb1ELb0ELb1ELb0ELb0ELb0ELb0ELb0ELi2ELi2ELi4ELi2ELb1EEENS1_24CollectiveEpilogueBwdGQAISA_fSD_Li256ELb0ELb0EEENS1_25SingleTileBwdLPTSchedulerILb0ELi128ELb0EEEEEEEEEvNT_6ParamsE$_ZN4cute3eso3ESOILb1ELb0EJNS_1CILi0EEEiS3_EEC2ERKS3_RKiS6_,($_ZN7cutlass13device_kernelIN5flash19enable_sm80_to_sm89INS1_16FlashAttnBwdSm80INS1_25CollectiveMainloopBwdSm80ILi2ELi2EN4cute5tupleIJNS5_1CILi64EEENS7_ILi128EEES8_EEENS_10bfloat16_tEfNS_4arch4Sm80ELb1ELb0ELb1ELb0ELb0ELb0ELb0ELb0ELi2ELi2ELi4ELi2ELb1EEENS1_24CollectiveEpilogueBwdGQAISA_fSD_Li256ELb0ELb0EEENS1_25SingleTileBwdLPTSchedulerILb0ELi128ELb0EEEEEEEEEvNT_6ParamsE$_ZN4cute3eso3ESOILb1ELb0EJNS_1CILi0EEEiS3_S3_EEC2ERKS3_RKiS6_S6_ - $_ZN7cutlass13device_kernelIN5flash19enable_sm80_to_sm89INS1_16FlashAttnBwdSm80INS1_25CollectiveMainloopBwdSm80ILi2ELi2EN4cute5tupleIJNS5_1CILi64EEENS7_ILi128EEES8_EEENS_10bfloat16_tEfNS_4arch4Sm80ELb1ELb0ELb1ELb0ELb0ELb0ELb0ELb0ELi2ELi2ELi4ELi2ELb1EEENS1_24CollectiveEpilogueBwdGQAISA_fSD_Li256ELb0ELb0EEENS1_25SingleTileBwdLPTSchedulerILb0ELi128ELb0EEEEEEEEEvNT_6ParamsE$_ZN4cute3eso3ESOILb1ELb0EJNS_1CILi0EEEiS3_EEC2ERKS3_RKiS6_)
$_ZN7cutlass13device_kernelIN5flash19enable_sm80_to_sm89INS1_16FlashAttnBwdSm80INS1_25CollectiveMainloopBwdSm80ILi2ELi2EN4cute5tupleIJNS5_1CILi64EEENS7_ILi128EEES8_EEENS_10bfloat16_tEfNS_4arch4Sm80ELb1ELb0ELb1ELb0ELb0ELb0ELb0ELb0ELi2ELi2ELi4ELi2ELb1EEENS1_24CollectiveEpilogueBwdGQAISA_fSD_Li256ELb0ELb0EEENS1_25SingleTileBwdLPTSchedulerILb0ELi128ELb0EEEEEEEEEvNT_6ParamsE$_ZN4cute3eso3ESOILb1ELb0EJNS_1CILi0EEEiS3_EEC2ERKS3_RKiS6_:
[----:B------:R-:W-:Y:S02]  /*6ac0*/  IADD3 R6, R4, -c[0x0][0x20], RZ ;  /* 0x8000080004067a10 */ /* 0x000fe40007ffe0ff */
[----:B------:R-:W-:-:S03]  /*6ad0*/  MOV R9, 0x0 ;  /* 0x0000000000097802 */ /* 0x000fc60000000f00 */
[----:B------:R1:W-:Y:S01]  /*6ae0*/  STL [R6], R7 ;  /* 0x0000000706007387 */ /* 0x0003e20000100800 */
[----:B------:R-:W-:Y:S05]  /*6af0*/  RET.REL.NODEC R8 `(_ZN7cutlass13device_kernelIN5flash19enable_sm80_to_sm89INS1_16FlashAttnBwdSm80INS1_25CollectiveMainloopBwdSm80ILi2ELi2EN4cute5tupleIJNS5_1CILi64EEENS7_ILi128EEES8_EEENS_10bfloat16_tEfNS_4arch4Sm80ELb1ELb0ELb1ELb0ELb0ELb0ELb0ELb0ELi2ELi2ELi4ELi2ELb1EEENS1_24CollectiveEpilogueBwdGQAISA_fSD_Li256ELb0ELb0EEENS1_25SingleTileBwdLPTSchedulerILb0ELi128ELb0EEEEEEEEEvNT_6ParamsE) ;  /* 0xffff950008007950 */ /* 0x000fea0003c3ffff */
        .type           $_ZN7cutlass13device_kernelIN5flash19enable_sm80_to_sm89INS1_16FlashAttnBwdSm80INS1_25CollectiveMainloopBwdSm80ILi2ELi2EN4cute5tupleIJNS5_1CILi64EEENS7_ILi128EEES8_EEENS_10bfloat16_tEfNS_4arch4Sm80ELb1ELb0ELb1ELb0ELb0ELb0ELb0ELb0ELi2ELi2ELi4ELi2ELb1EEENS1_24CollectiveEpilogueBwdGQAISA_fSD_Li256ELb0ELb0EEENS1_25SingleTileBwdLPTSchedulerILb0ELi128ELb0EEEEEEEEEvNT_6ParamsE$_ZN4cute3eso3ESOILb1ELb0EJNS_1CILi0EEEiS3_S3_EEC2ERKS3_RKiS6_S6_,@function
        .size           $_ZN7cutlass13device_kernelIN5flash19enable_sm80_to_sm89INS1_16FlashAttnBwdSm80INS1_25CollectiveMainloopBwdSm80ILi2ELi2EN4cute5tupleIJNS5_1CILi64EEENS7_ILi128EEES8_EEENS_10bfloat16_tEfNS_4arch4Sm80ELb1ELb0ELb1ELb0ELb0ELb0ELb0ELb0ELi2ELi2ELi4ELi2ELb1EEENS1_24CollectiveEpilogueBwdGQAISA_fSD_Li256ELb0ELb0EEENS1_25SingleTileBwdLPTSchedulerILb0ELi128ELb0EEEEEEEEEvNT_6ParamsE$_ZN4cute3eso3ESOILb1ELb0EJNS_1CILi0EEEiS3_S3_EEC2ERKS3_RKiS6_S6_,($_ZN7cutlass13device_kernelIN5flash19enable_sm80_to_sm89INS1_16FlashAttnBwdSm80INS1_25CollectiveMainloopBwdSm80ILi2ELi2EN4cute5tupleIJNS5_1CILi64EEENS7_ILi128EEES8_EEENS_10bfloat16_tEfNS_4arch4Sm80ELb1ELb0ELb1ELb0ELb0ELb0ELb0ELb0ELi2ELi2ELi4ELi2ELb1EEENS1_24CollectiveEpilogueBwdGQAISA_fSD_Li256ELb0ELb0EEENS1_25SingleTileBwdLPTSchedulerILb0ELi128ELb0EEEEEEEEEvNT_6ParamsE$_ZN4cute3eso3ESOILb1ELb0EJNS_1CILi0EEEiiiEEC2ERKS3_RKiS8_S8_ - $_ZN7cutlass13device_kernelIN5flash19enable_sm80_to_sm89INS1_16FlashAttnBwdSm80INS1_25CollectiveMainloopBwdSm80ILi2ELi2EN4cute5tupleIJNS5_1CILi64EEENS7_ILi128EEES8_EEENS_10bfloat16_tEfNS_4arch4Sm80ELb1ELb0ELb1ELb0ELb0ELb0ELb0ELb0ELi2ELi2ELi4ELi2ELb1EEENS1_24CollectiveEpilogueBwdGQAISA_fSD_Li256ELb0ELb0EEENS1_25SingleTileBwdLPTSchedulerILb0ELi128ELb0EEEEEEEEEvNT_6ParamsE$_ZN4cute3eso3ESOILb1ELb0EJNS_1CILi0EEEiS3_S3_EEC2ERKS3_RKiS6_S6_)
$_ZN7cutlass13device_kernelIN5flash19enable_sm80_to_sm89INS1_16FlashAttnBwdSm80INS1_25CollectiveMainloopBwdSm80ILi2ELi2EN4cute5tupleIJNS5_1CILi64EEENS7_ILi128EEES8_EEENS_10bfloat16_tEfNS_4arch4Sm80ELb1ELb0ELb1ELb0ELb0ELb0ELb0ELb0ELi2ELi2ELi4ELi2ELb1EEENS1_24CollectiveEpilogueBwdGQAISA_fSD_Li256ELb0ELb0EEENS1_25SingleTileBwdLPTSchedulerILb0ELi128ELb0EEEEEEEEEvNT_6ParamsE$_ZN4cute3eso3ESOILb1ELb0EJNS_1CILi0EEEiS3_S3_EEC2ERKS3_RKiS6_S6_:
[----:B------:R-:W-:Y:S02]  /*6b00*/  IADD3 R6, R23, -c[0x0][0x20], RZ ;  /* 0x8000080017067a10 */ /* 0x000fe40007ffe0ff */
[----:B------:R-:W-:-:S03]  /*6b10*/  MOV R17, 0x0 ;  /* 0x0000000000117802 */ /* 0x000fc60000000f00 */
[----:B------:R1:W-:Y:S01]  /*6b20*/  STL [R6], R7 ;  /* 0x0000000706007387 */ /* 0x0003e20000100800 */
[----:B------:R-:W-:Y:S05]  /*6b30*/  RET.REL.NODEC R16 `(_ZN7cutlass13device_kernelIN5flash19enable_sm80_to_sm89INS1_16FlashAttnBwdSm80INS1_25CollectiveMainloopBwdSm80ILi2ELi2EN4cute5tupleIJNS5_1CILi64EEENS7_ILi128EEES8_EEENS_10bfloat16_tEfNS_4arch4Sm80ELb1ELb0ELb1ELb0ELb0ELb0ELb0ELb0ELi2ELi2ELi4ELi2ELb1EEENS1_24CollectiveEpilogueBwdGQAISA_fSD_Li256ELb0ELb0EEENS1_25SingleTileBwdLPTSchedulerILb0ELi128ELb0EEEEEEEEEvNT_6ParamsE) ;  /* 0xffff94c010007950 */ /* 0x000fea0003c3ffff */
        .type           $_ZN7cutlass13device_kernelIN5flash19enable_sm80_to_sm89INS1_16FlashAttnBwdSm80INS1_25CollectiveMainloopBwdSm80ILi2ELi2EN4cute5tupleIJNS5_1CILi64EEENS7_ILi128EEES8_EEENS_10bfloat16_tEfNS_4arch4Sm80ELb1ELb0ELb1ELb0ELb0ELb0ELb0ELb0ELi2ELi2ELi4ELi2ELb1EEENS1_24CollectiveEpilogueBwdGQAISA_fSD_Li256ELb0ELb0EEENS1_25SingleTileBwdLPTSchedulerILb0ELi128ELb0EEEEEEEEEvNT_6ParamsE$_ZN4cute3eso3ESOILb1ELb0EJNS_1CILi0EEEiiiEEC2ERKS3_RKiS8_S8_,@function
        .size           $_ZN7cutlass13device_kernelIN5flash19enable_sm80_to_sm89INS1_16FlashAttnBwdSm80INS1_25CollectiveMainloopBwdSm80ILi2ELi2EN4cute5tupleIJNS5_1CILi64EEENS7_ILi128EEES8_EEENS_10bfloat16_tEfNS_4arch4Sm80ELb1ELb0ELb1ELb0ELb0ELb0ELb0ELb0ELi2ELi2ELi4ELi2ELb1EEENS1_24CollectiveEpilogueBwdGQAISA_fSD_Li256ELb0ELb0EEENS1_25SingleTileBwdLPTSchedulerILb0ELi128ELb0EEEEEEEEEvNT_6ParamsE$_ZN4cute3eso3ESOILb1ELb0EJNS_1CILi0EEEiiiEEC2ERKS3_RKiS8_S8_,($_ZN7cutlass13device_kernelIN5flash19enable_sm80_to_sm89INS1_16FlashAttnBwdSm80INS1_25CollectiveMainloopBwdSm80ILi2ELi2EN4cute5tupleIJNS5_1CILi64EEENS7_ILi128EEES8_EEENS_10bfloat16_tEfNS_4arch4Sm80ELb1ELb0ELb1ELb0ELb0ELb0ELb0ELb0ELi2ELi2ELi4ELi2ELb1EEENS1_24CollectiveEpilogueBwdGQAISA_fSD_Li256ELb0ELb0EEENS1_25SingleTileBwdLPTSchedulerILb0ELi128ELb0EEEEEEEEEvNT_6ParamsE$_ZN4cute3eso3ESOILb1ELb0EJNS_5tupleIJNS2_IJNS_1CILi8EEENS3_ILi1EEEEEENS3_ILi2EEES5_EEENS2_IJNS2_IJS5_NS3_ILi0EEEEEElS9_EEEEEC2ERKS8_RKSB_ - $_ZN7cutlass13device_kernelIN5flash19enable_sm80_to_sm89INS1_16FlashAttnBwdSm80INS1_25CollectiveMainloopBwdSm80ILi2ELi2EN4cute5tupleIJNS5_1CILi64EEENS7_ILi128EEES8_EEENS_10bfloat16_tEfNS_4arch4Sm80ELb1ELb0ELb1ELb0ELb0ELb0ELb0ELb0ELi2ELi2ELi4ELi2ELb1EEENS1_24CollectiveEpilogueBwdGQAISA_fSD_Li256ELb0ELb0EEENS1_25SingleTileBwdLPTSchedulerILb0ELi128ELb0EEEEEEEEEvNT_6ParamsE$_ZN4cute3eso3ESOILb1ELb0EJNS_1CILi0EEEiiiEEC2ERKS3_RKiS8_S8_)
$_ZN7cutlass13device_kernelIN5flash19enable_sm80_to_sm89INS1_16FlashAttnBwdSm80INS1_25CollectiveMainloopBwdSm80ILi2ELi2EN4cute5tupleIJNS5_1CILi64EEENS7_ILi128EEES8_EEENS_10bfloat16_tEfNS_4arch4Sm80ELb1ELb0ELb1ELb0ELb0ELb0ELb0ELb0ELi2ELi2ELi4ELi2ELb1EEENS1_24CollectiveEpilogueBwdGQAISA_fSD_Li256ELb0ELb0EEENS1_25SingleTileBwdLPTSchedulerILb0ELi128ELb0EEEEEEEEEvNT_6ParamsE$_ZN4cute3eso3ESOILb1ELb0EJNS_1CILi0EEEiiiEEC2ERKS3_RKiS8_S8_:
        /* <DEDUP_REMOVED lines=9> */
[----:B------:R-:W-:Y:S05]  /*6bd0*/  RET.REL.NODEC R16 `(_ZN7cutlass13device_kernelIN5flash19enable_sm80_to_sm89INS1_16FlashAttnBwdSm80INS1_25CollectiveMainloopBwdSm80ILi2ELi2EN4cute5tupleIJNS5_1CILi64EEENS7_ILi128EEES8_EEENS_10bfloat16_tEfNS_4arch4Sm80ELb1ELb0ELb1ELb0ELb0ELb0ELb0ELb0ELi2ELi2ELi4ELi2ELb1EEENS1_24CollectiveEpilogueBwdGQAISA_fSD_Li256ELb0ELb0EEENS1_25SingleTileBwdLPTSchedulerILb0ELi128ELb0EEEEEEEEEvNT_6ParamsE) ;  /* 0xffff942010007950 */ /* 0x000fea0003c3ffff */
        .type           $_ZN7cutlass13device_kernelIN5flash19enable_sm80_to_sm89INS1_16FlashAttnBwdSm80INS1_25CollectiveMainloopBwdSm80ILi2ELi2EN4cute5tupleIJNS5_1CILi64EEENS7_ILi128EEES8_EEENS_10bfloat16_tEfNS_4arch4Sm80ELb1ELb0ELb1ELb0ELb0ELb0ELb0ELb0ELi2ELi2ELi4ELi2ELb1EEENS1_24CollectiveEpilogueBwdGQAISA_fSD_Li256ELb0ELb0EEENS1_25SingleTileBwdLPTSchedulerILb0ELi128ELb0EEEEEEEEEvNT_6ParamsE$_ZN4cute3eso3ESOILb1ELb0EJNS_5tupleIJNS2_IJNS_1CILi8EEENS3_ILi1EEEEEENS3_ILi2EEES5_EEENS2_IJNS2_IJS5_NS3_ILi0EEEEEElS9_EEEEEC2ERKS8_RKSB_,@function
        .size           $_ZN7cutlass13device_kernelIN5flash19enable_sm80_to_sm89INS1_16FlashAttnBwdSm80INS1_25CollectiveMainloopBwdSm80ILi2ELi2EN4cute5tupleIJNS5_1CILi64EEENS7_ILi128EEES8_EEENS_10bfloat16_tEfNS_4arch4Sm80ELb1ELb0ELb1ELb0ELb0ELb0ELb0ELb0ELi2ELi2ELi4ELi2ELb1EEENS1_24CollectiveEpilogueBwdGQAISA_fSD_Li256ELb0ELb0EEENS1_25SingleTileBwdLPTSchedulerILb0ELi128ELb0EEEEEEEEEvNT_6ParamsE$_ZN4cute3eso3ESOILb1ELb0EJNS_5tupleIJNS2_IJNS_1CILi8EEENS3_ILi1EEEEEENS3_ILi2EEES5_EEENS2_IJNS2_IJS5_NS3_ILi0EEEEEElS9_EEEEEC2ERKS8_RKSB_,($_ZN7cutlass13device_kernelIN5flash19enable_sm80_to_sm89INS1_16FlashAttnBwdSm80INS1_25CollectiveMainloopBwdSm80ILi2ELi2EN4cute5tupleIJNS5_1CILi64EEENS7_ILi128EEES8_EEENS_10bfloat16_tEfNS_4arch4Sm80ELb1ELb0ELb1ELb0ELb0ELb0ELb0ELb0ELi2ELi2ELi4ELi2ELb1EEENS1_24CollectiveEpilogueBwdGQAISA_fSD_Li256ELb0ELb0EEENS1_25SingleTileBwdLPTSchedulerILb0ELi128ELb0EEEEEEEEEvNT_6ParamsE$_ZN4cute3eso3ESOILb1ELb0EJNS_5tupleIJNS_1CILi1EEENS3_ILi0EEEEEElS5_EEC2ERKS6_RKlRKS5_ - $_ZN7cutlass13device_kernelIN5flash19enable_sm80_to_sm89INS1_16FlashAttnBwdSm80INS1_25CollectiveMainloopBwdSm80ILi2ELi2EN4cute5tupleIJNS5_1CILi64EEENS7_ILi128EEES8_EEENS_10bfloat16_tEfNS_4arch4Sm80ELb1ELb0ELb1ELb0ELb0ELb0ELb0ELb0ELi2ELi2ELi4ELi2ELb1EEENS1_24CollectiveEpilogueBwdGQAISA_fSD_Li256ELb0ELb0EEENS1_25SingleTileBwdLPTSchedulerILb0ELi128ELb0EEEEEEEEEvNT_6ParamsE$_ZN4cute3eso3ESOILb1ELb0EJNS_5tupleIJNS2_IJNS_1CILi8EEENS3_ILi1EEEEEENS3_ILi2EEES5_EEENS2_IJNS2_IJS5_NS3_ILi0EEEEEElS9_EEEEEC2ERKS8_RKSB_)
$_ZN7cutlass13device_kernelIN5flash19enable_sm80_to_sm89INS1_16FlashAttnBwdSm80INS1_25CollectiveMainloopBwdSm80ILi2ELi2EN4cute5tupleIJNS5_1CILi64EEENS7_ILi128EEES8_EEENS_10bfloat16_tEfNS_4arch4Sm80ELb1ELb0ELb1ELb0ELb0ELb0ELb0ELb0ELi2ELi2ELi4ELi2ELb1EEENS1_24CollectiveEpilogueBwdGQAISA_fSD_Li256ELb0ELb0EEENS1_25SingleTileBwdLPTSchedulerILb0ELi128ELb0EEEEEEEEEvNT_6ParamsE$_ZN4cute3eso3ESOILb1ELb0EJNS_5tupleIJNS2_IJNS_1CILi8EEENS3_ILi1EEEEEENS3_ILi2EEES5_EEENS2_IJNS2_IJS5_NS3_ILi0EEEEEElS9_EEEEEC2ERKS8_RKSB_:
[----:B------:R-:W-:Y:S01]  /*6be0*/  IADD3 R7, R4, -c[0x0][0x20], RZ ;  /* 0x8000080004077a10 */ /* 0x000fe20007ffe0ff */
[----:B------:R-:W-:Y:S01]  /*6bf0*/  IMAD.MOV.U32 R128, RZ, RZ, R6 ;  /* 0x000000ffff807224 */ /* 0x000fe200078e0006 */
[----:B------:R-:W-:Y:S01]  /*6c00*/  MOV R130, R10 ;  /* 0x0000000a00827202 */ /* 0x000fe20000000f00 */
[----:B------:R-:W-:Y:S01]  /*6c10*/  IMAD.MOV.U32 R129, RZ, RZ, R9 ;  /* 0x000000ffff817224 */ /* 0x000fe200078e0009 */
[----:B------:R-:W-:-:S04]  /*6c20*/  MOV R131, 0x0 ;  /* 0x0000000000837802 */ /* 0x000fc80000000f00 */
[----:B------:R1:W-:Y:S01]  /*6c30*/  STL.64 [R7], R128 ;  /* 0x0000008007007387 */ /* 0x0003e20000100a00 */
[----:B------:R-:W-:Y:S05]  /*6c40*/  RET.REL.NODEC R130 `(_ZN7cutlass13device_kernelIN5flash19enable_sm80_to_sm89INS1_16FlashAttnBwdSm80INS1_25CollectiveMainloopBwdSm80ILi2ELi2EN4cute5tupleIJNS5_1CILi64EEENS7_ILi128EEES8_EEENS_10bfloat16_tEfNS_4arch4Sm80ELb1ELb0ELb1ELb0ELb0ELb0ELb0ELb0ELi2ELi2ELi4ELi2ELb1EEENS1_24CollectiveEpilogueBwdGQAISA_fSD_Li256ELb0ELb0EEENS1_25SingleTileBwdLPTSchedulerILb0ELi128ELb0EEEEEEEEEvNT_6ParamsE) ;  /* 0xffff93b082007950 */ /* 0x000fea0003c3ffff */
        .type           $_ZN7cutlass13device_kernelIN5flash19enable_sm80_to_sm89INS1_16FlashAttnBwdSm80INS1_25CollectiveMainloopBwdSm80ILi2ELi2EN4cute5tupleIJNS5_1CILi64EEENS7_ILi128EEES8_EEENS_10bfloat16_tEfNS_4arch4Sm80ELb1ELb0ELb1ELb0ELb0ELb0ELb0ELb0ELi2ELi2ELi4ELi2ELb1EEENS1_24CollectiveEpilogueBwdGQAISA_fSD_Li256ELb0ELb0EEENS1_25SingleTileBwdLPTSchedulerILb0ELi128ELb0EEEEEEEEEvNT_6ParamsE$_ZN4cute3eso3ESOILb1ELb0EJNS_5tupleIJNS_1CILi1EEENS3_ILi0EEEEEElS5_EEC2ERKS6_RKlRKS5_,@function
        .size           $_ZN7cutlass13device_kernelIN5flash19enable_sm80_to_sm89INS1_16FlashAttnBwdSm80INS1_25CollectiveMainloopBwdSm80ILi2ELi2EN4cute5tupleIJNS5_1CILi64EEENS7_ILi128EEES8_EEENS_10bfloat16_tEfNS_4arch4Sm80ELb1ELb0ELb1ELb0ELb0ELb0ELb0ELb0ELi2ELi2ELi4ELi2ELb1EEENS1_24CollectiveEpilogueBwdGQAISA_fSD_Li256ELb0ELb0EEENS1_25SingleTileBwdLPTSchedulerILb0ELi128ELb0EEEEEEEEEvNT_6ParamsE$_ZN4cute3eso3ESOILb1ELb0EJNS_5tupleIJNS_1CILi1EEENS3_ILi0EEEEEElS5_EEC2ERKS6_RKlRKS5_,($_ZN7cutlass13device_kernelIN5flash19enable_sm80_to_sm89INS1_16FlashAttnBwdSm80INS1_25CollectiveMainloopBwdSm80ILi2ELi2EN4cute5tupleIJNS5_1CILi64EEENS7_ILi128EEES8_EEENS_10bfloat16_tEfNS_4arch4Sm80ELb1ELb0ELb1ELb0ELb0ELb0ELb0ELb0ELi2ELi2ELi4ELi2ELb1EEENS1_24CollectiveEpilogueBwdGQAISA_fSD_Li256ELb0ELb0EEENS1_25SingleTileBwdLPTSchedulerILb0ELi128ELb0EEEEEEEEEvNT_6ParamsE$_ZN4cute3eso3ESOILb1ELb0EJNS_6LayoutINS_5tupleIJNS3_IJNS_1CILi1EEES5_EEEEEENS3_IJNS3_IJS5_NS4_ILi0EEEEEEEEEEENS_10ViewEngineINS_8gmem_ptrIPKN7cutlass9uint128_tEEEEEEEC2ERKSB_RKSJ_ - $_ZN7cutlass13device_kernelIN5flash19enable_sm80_to_sm89INS1_16FlashAttnBwdSm80INS1_25CollectiveMainloopBwdSm80ILi2ELi2EN4cute5tupleIJNS5_1CILi64EEENS7_ILi128EEES8_EEENS_10bfloat16_tEfNS_4arch4Sm80ELb1ELb0ELb1ELb0ELb0ELb0ELb0ELb0ELi2ELi2ELi4ELi2ELb1EEENS1_24CollectiveEpilogueBwdGQAISA_fSD_Li256ELb0ELb0EEENS1_25SingleTileBwdLPTSchedulerILb0ELi128ELb0EEEEEEEEEvNT_6ParamsE$_ZN4cute3eso3ESOILb1ELb0EJNS_5tupleIJNS_1CILi1EEENS3_ILi0EEEEEElS5_EEC2ERKS6_RKlRKS5_)
$_ZN7cutlass13device_kernelIN5flash19enable_sm80_to_sm89INS1_16FlashAttnBwdSm80INS1_25CollectiveMainloopBwdSm80ILi2ELi2EN4cute5tupleIJNS5_1CILi64EEENS7_ILi128EEES8_EEENS_10bfloat16_tEfNS_4arch4Sm80ELb1ELb0ELb1ELb0ELb0ELb0ELb0ELb0ELi2ELi2ELi4ELi2ELb1EEENS1_24CollectiveEpilogueBwdGQAISA_fSD_Li256ELb0ELb0EEENS1_25SingleTileBwdLPTSchedulerILb0ELi128ELb0EEEEEEEEEvNT_6ParamsE$_ZN4cute3eso3ESOILb1ELb0EJNS_5tupleIJNS_1CILi1EEENS3_ILi0EEEEEElS5_EEC2ERKS6_RKlRKS5_:
[----:B------:R-:W-:Y:S01]  /*6c50*/  IADD3 R7, R7, -c[0x0][0x20], RZ ;  /* 0x8000080007077a10 */ /* 0x000fe20007ffe0ff */
[----:B------:R-:W-:Y:S01]  /*6c60*/  IMAD.MOV.U32 R128, RZ, RZ, R6 ;  /* 0x000000ffff807224 */ /* 0x000fe200078e0006 */
[----:B------:R-:W-:Y:S01]  /*6c70*/  MOV R130, R10 ;  /* 0x0000000a00827202 */ /* 0x000fe20000000f00 */
[----:B------:R-:W-:Y:S01]  /*6c80*/  IMAD.MOV.U32 R129, RZ, RZ, R9 ;  /* 0x000000ffff817224 */ /* 0x000fe200078e0009 */
[----:B------:R-:W-:-:S04]  /*6c90*/  MOV R131, 0x0 ;  /* 0x0000000000837802 */ /* 0x000fc80000000f00 */
[----:B------:R1:W-:Y:S01]  /*6ca0*/  STL.64 [R7], R128 ;  /* 0x0000008007007387 */ /* 0x0003e20000100a00 */
[----:B------:R-:W-:Y:S05]  /*6cb0*/  RET.REL.NODEC R130 `(_ZN7cutlass13device_kernelIN5flash19enable_sm80_to_sm89INS1_16FlashAttnBwdSm80INS1_25CollectiveMainloopBwdSm80ILi2ELi2EN4cute5tupleIJNS5_1CILi64EEENS7_ILi128EEES8_EEENS_10bfloat16_tEfNS_4arch4Sm80ELb1ELb0ELb1ELb0ELb0ELb0ELb0ELb0ELi2ELi2ELi4ELi2ELb1EEENS1_24CollectiveEpilogueBwdGQAISA_fSD_Li256ELb0ELb0EEENS1_25SingleTileBwdLPTSchedulerILb0ELi128ELb0EEEEEEEEEvNT_6ParamsE) ;  /* 0xffff934082007950 */ /* 0x000fea0003c3ffff */
        .type           $_ZN7cutlass13device_kernelIN5flash19enable_sm80_to_sm89INS1_16FlashAttnBwdSm80INS1_25CollectiveMainloopBwdSm80ILi2ELi2EN4cute5tupleIJNS5_1CILi64EEENS7_ILi128EEES8_EEENS_10bfloat16_tEfNS_4arch4Sm80ELb1ELb0ELb1ELb0ELb0ELb0ELb0ELb0ELi2ELi2ELi4ELi2ELb1EEENS1_24CollectiveEpilogueBwdGQAISA_fSD_Li256ELb0ELb0EEENS1_25SingleTileBwdLPTSchedulerILb0ELi128ELb0EEEEEEEEEvNT_6ParamsE$_ZN4cute3eso3ESOILb1ELb0EJNS_6LayoutINS_5tupleIJNS3_IJNS_1CILi1EEES5_EEEEEENS3_IJNS3_IJS5_NS4_ILi0EEEEEEEEEEENS_10ViewEngineINS_8gmem_ptrIPKN7cutlass9uint128_tEEEEEEEC2ERKSB_RKSJ_,@function
        .size           $_ZN7cutlass13device_kernelIN5flash19enable_sm80_to_sm89INS1_16FlashAttnBwdSm80INS1_25CollectiveMainloopBwdSm80ILi2ELi2EN4cute5tupleIJNS5_1CILi64EEENS7_ILi128EEES8_EEENS_10bfloat16_tEfNS_4arch4Sm80ELb1ELb0ELb1ELb0ELb0ELb0ELb0ELb0ELi2ELi2ELi4ELi2ELb1EEENS1_24CollectiveEpilogueBwdGQAISA_fSD_Li256ELb0ELb0EEENS1_25SingleTileBwdLPTSchedulerILb0ELi128ELb0EEEEEEEEEvNT_6ParamsE$_ZN4cute3eso3ESOILb1ELb0EJNS_6LayoutINS_5tupleIJNS3_IJNS_1CILi1EEES5_EEEEEENS3_IJNS3_IJS5_NS4_ILi0EEEEEEEEEEENS_10ViewEngineINS_8gmem_ptrIPKN7cutlass9uint128_tEEEEEEEC2ERKSB_RKSJ_,($_ZN7cutlass13device_kernelIN5flash19enable_sm80_to_sm89INS1_16FlashAttnBwdSm80INS1_25CollectiveMainloopBwdSm80ILi2ELi2EN4cute5tupleIJNS5_1CILi64EEENS7_ILi128EEES8_EEENS_10bfloat16_tEfNS_4arch4Sm80ELb1ELb0ELb1ELb0ELb0ELb0ELb0ELb0ELi2ELi2ELi4ELi2ELb1EEENS1_24CollectiveEpilogueBwdGQAISA_fSD_Li256ELb0ELb0EEENS1_25SingleTileBwdLPTSchedulerILb0ELi128ELb0EEEEEEEEEvNT_6ParamsE$_ZN4cute3eso3ESOILb1ELb0EJNS_6LayoutINS_5tupleIJNS3_IJNS_1CILi1EEES5_EEEEEENS3_IJNS3_IJS5_NS4_ILi0EEEEEEEEEEENS_10ViewEngineINS_8smem_ptrIPN7cutlass9uint128_tEEEEEEEC2ERKSB_RKSI_ - $_ZN7cutlass13device_kernelIN5flash19enable_sm80_to_sm89INS1_16FlashAttnBwdSm80INS1_25CollectiveMainloopBwdSm80ILi2ELi2EN4cute5tupleIJNS5_1CILi64EEENS7_ILi128EEES8_EEENS_10bfloat16_tEfNS_4arch4Sm80ELb1ELb0ELb1ELb0ELb0ELb0ELb0ELb0ELi2ELi2ELi4ELi2ELb1EEENS1_24CollectiveEpilogueBwdGQAISA_fSD_Li256ELb0ELb0EEENS1_25SingleTileBwdLPTSchedulerILb0ELi128ELb0EEEEEEEEEvNT_6ParamsE$_ZN4cute3eso3ESOILb1ELb0EJNS_6LayoutINS_5tupleIJNS3_IJNS_1CILi1EEES5_EEEEEENS3_IJNS3_IJS5_NS4_ILi0EEEEEEEEEEENS_10ViewEngineINS_8gmem_ptrIPKN7cutlass9uint128_tEEEEEEEC2ERKSB_RKSJ_)
$_ZN7cutlass13device_kernelIN5flash19enable_sm80_to_sm89INS1_16FlashAttnBwdSm80INS1_25CollectiveMainloopBwdSm80ILi2ELi2EN4cute5tupleIJNS5_1CILi64EEENS7_ILi128EEES8_EEENS_10bfloat16_tEfNS_4arch4Sm80ELb1ELb0ELb1ELb0ELb0ELb0ELb0ELb0ELi2ELi2ELi4ELi2ELb1EEENS1_24CollectiveEpilogueBwdGQAISA_fSD_Li256ELb0ELb0EEENS1_25SingleTileBwdLPTSchedulerILb0ELi128ELb0EEEEEEEEEvNT_6ParamsE$_ZN4cute3eso3ESOILb1ELb0EJNS_6LayoutINS_5tupleIJNS3_IJNS_1CILi1EEES5_EEEEEENS3_IJNS3_IJS5_NS4_ILi0EEEEEEEEEEENS_10ViewEngineINS_8gmem_ptrIPKN7cutlass9uint128_tEEEEEEEC2ERKSB_RKSJ_:
[----:B------:R-:W-:Y:S01]  /*6cc0*/  IADD3 R10, R4, -c[0x0][0x20], RZ ;  /* 0x80000800040a7a10 */ /* 0x000fe20007ffe0ff */
[----:B------:R-:W-:Y:S01]  /*6cd0*/  IMAD.MOV.U32 R128, RZ, RZ, R16 ;  /* 0x000000ffff807224 */ /* 0x000fe200078e0010 */
[----:B------:R-:W-:-:S03]  /*6ce0*/  MOV R129, 0x0 ;  /* 0x0000000000817802 */ /* 0x000fc60000000f00 */
[----:B------:R1:W-:Y:S01]  /*6cf0*/  STL.64 [R10], R6 ;  /* 0x000000060a007387 */ /* 0x0003e20000100a00 */
[----:B------:R-:W-:Y:S05]  /*6d00*/  RET.REL.NODEC R128 `(_ZN7cutlass13device_kernelIN5flash19enable_sm80_to_sm89INS1_16FlashAttnBwdSm80INS1_25CollectiveMainloopBwdSm80ILi2ELi2EN4cute5tupleIJNS5_1CILi64EEENS7_ILi128EEES8_EEENS_10bfloat16_tEfNS_4arch4Sm80ELb1ELb0ELb1ELb0ELb0ELb0ELb0ELb0ELi2ELi2ELi4ELi2ELb1EEENS1_24CollectiveEpilogueBwdGQAISA_fSD_Li256ELb0ELb0EEENS1_25SingleTileBwdLPTSchedulerILb0ELi128ELb0EEEEEEEEEvNT_6ParamsE) ;  /* 0xffff92f080007950 */ /* 0x000fea0003c3ffff */
        .type           $_ZN7cutlass13device_kernelIN5flash19enable_sm80_to_sm89INS1_16FlashAttnBwdSm80INS1_25CollectiveMainloopBwdSm80ILi2ELi2EN4cute5tupleIJNS5_1CILi64EEENS7_ILi128EEES8_EEENS_10bfloat16_tEfNS_4arch4Sm80ELb1ELb0ELb1ELb0ELb0ELb0ELb0ELb0ELi2ELi2ELi4ELi2ELb1EEENS1_24CollectiveEpilogueBwdGQAISA_fSD_Li256ELb0ELb0EEENS1_25SingleTileBwdLPTSchedulerILb0ELi128ELb0EEEEEEEEEvNT_6ParamsE$_ZN4cute3eso3ESOILb1ELb0EJNS_6LayoutINS_5tupleIJNS3_IJNS_1CILi1EEES5_EEEEEENS3_IJNS3_IJS5_NS4_ILi0EEEEEEEEEEENS_10ViewEngineINS_8smem_ptrIPN7cutlass9uint128_tEEEEEEEC2ERKSB_RKSI_,@function
        .size           $_ZN7cutlass13device_kernelIN5flash19enable_sm80_to_sm89INS1_16FlashAttnBwdSm80INS1_25CollectiveMainloopBwdSm80ILi2ELi2EN4cute5tupleIJNS5_1CILi64EEENS7_ILi128EEES8_EEENS_10bfloat16_tEfNS_4arch4Sm80ELb1ELb0ELb1ELb0ELb0ELb0ELb0ELb0ELi2ELi2ELi4ELi2ELb1EEENS1_24CollectiveEpilogueBwdGQAISA_fSD_Li256ELb0ELb0EEENS1_25SingleTileBwdLPTSchedulerILb0ELi128ELb0EEEEEEEEEvNT_6ParamsE$_ZN4cute3eso3ESOILb1ELb0EJNS_6LayoutINS_5tupleIJNS3_IJNS_1CILi1EEES5_EEEEEENS3_IJNS3_IJS5_NS4_ILi0EEEEEEEEEEENS_10ViewEngineINS_8smem_ptrIPN7cutlass9uint128_tEEEEEEEC2ERKSB_RKSI_,($_ZN7cutlass13device_kernelIN5flash19enable_sm80_to_sm89INS1_16FlashAttnBwdSm80INS1_25CollectiveMainloopBwdSm80ILi2ELi2EN4cute5tupleIJNS5_1CILi64EEENS7_ILi128EEES8_EEENS_10bfloat16_tEfNS_4arch4Sm80ELb1ELb0ELb1ELb0ELb0ELb0ELb0ELb0ELi2ELi2ELi4ELi2ELb1EEENS1_24CollectiveEpilogueBwdGQAISA_fSD_Li256ELb0ELb0EEENS1_25SingleTileBwdLPTSchedulerILb0ELi128ELb0EEEEEEEEEvNT_6ParamsE$_ZN4cute3eso3ESOILb1ELb0EJNS_6LayoutINS_5tupleIJNS3_IJNS_1CILi4EEENS4_ILi1EEEEEEEEENS3_IJNS3_IJS6_NS4_ILi0EEEEEEEEEEENS_10ViewEngineINS_8gmem_ptrIPKfEEEEEEC2ERKSC_RKSI_ - $_ZN7cutlass13device_kernelIN5flash19enable_sm80_to_sm89INS1_16FlashAttnBwdSm80INS1_25CollectiveMainloopBwdSm80ILi2ELi2EN4cute5tupleIJNS5_1CILi64EEENS7_ILi128EEES8_EEENS_10bfloat16_tEfNS_4arch4Sm80ELb1ELb0ELb1ELb0ELb0ELb0ELb0ELb0ELi2ELi2ELi4ELi2ELb1EEENS1_24CollectiveEpilogueBwdGQAISA_fSD_Li256ELb0ELb0EEENS1_25SingleTileBwdLPTSchedulerILb0ELi128ELb0EEEEEEEEEvNT_6ParamsE$_ZN4cute3eso3ESOILb1ELb0EJNS_6LayoutINS_5tupleIJNS3_IJNS_1CILi1EEES5_EEEEEENS3_IJNS3_IJS5_NS4_ILi0EEEEEEEEEEENS_10ViewEngineINS_8smem_ptrIPN7cutlass9uint128_tEEEEEEEC2ERKSB_RKSI_)
$_ZN7cutlass13device_kernelIN5flash19enable_sm80_to_sm89INS1_16FlashAttnBwdSm80INS1_25CollectiveMainloopBwdSm80ILi2ELi2EN4cute5tupleIJNS5_1CILi64EEENS7_ILi128EEES8_EEENS_10bfloat16_tEfNS_4arch4Sm80ELb1ELb0ELb1ELb0ELb0ELb0ELb0ELb0ELi2ELi2ELi4ELi2ELb1EEENS1_24CollectiveEpilogueBwdGQAISA_fSD_Li256ELb0ELb0EEENS1_25SingleTileBwdLPTSchedulerILb0ELi128ELb0EEEEEEEEEvNT_6ParamsE$_ZN4cute3eso3ESOILb1ELb0EJNS_6LayoutINS_5tupleIJNS3_IJNS_1CILi1EEES5_EEEEEENS3_IJNS3_IJS5_NS4_ILi0EEEEEEEEEEENS_10ViewEngineINS_8smem_ptrIPN7cutlass9uint128_tEEEEEEEC2ERKSB_RKSI_:
[----:B------:R-:W-:Y:S02]  /*6d10*/  IADD3 R8, R4, -c[0x0][0x20], RZ ;  /* 0x8000080004087a10 */ /* 0x000fe40007ffe0ff */
[----:B------:R-:W-:-:S03]  /*6d20*/  MOV R11, 0x0 ;  /* 0x00000000000b7802 */ /* 0x000fc60000000f00 */
[----:B------:R1:W-:Y:S01]  /*6d30*/  STL.64 [R8], R6 ;  /* 0x0000000608007387 */ /* 0x0003e20000100a00 */
[----:B------:R-:W-:Y:S05]  /*6d40*/  RET.REL.NODEC R10 `(_ZN7cutlass13device_kernelIN5flash19enable_sm80_to_sm89INS1_16FlashAttnBwdSm80INS1_25CollectiveMainloopBwdSm80ILi2ELi2EN4cute5tupleIJNS5_1CILi64EEENS7_ILi128EEES8_EEENS_10bfloat16_tEfNS_4arch4Sm80ELb1ELb0ELb1ELb0ELb0ELb0ELb0ELb0ELi2ELi2ELi4ELi2ELb1EEENS1_24CollectiveEpilogueBwdGQAISA_fSD_Li256ELb0ELb0EEENS1_25SingleTileBwdLPTSchedulerILb0ELi128ELb0EEEEEEEEEvNT_6ParamsE) ;  /* 0xffff92b00a007950 */ /* 0x000fea0003c3ffff */
        .type           $_ZN7cutlass13device_kernelIN5flash19enable_sm80_to_sm89INS1_16FlashAttnBwdSm80INS1_25CollectiveMainloopBwdSm80ILi2ELi2EN4cute5tupleIJNS5_1CILi64EEENS7_ILi128EEES8_EEENS_10bfloat16_tEfNS_4arch4Sm80ELb1ELb0ELb1ELb0ELb0ELb0ELb0ELb0ELi2ELi2ELi4ELi2ELb1EEENS1_24CollectiveEpilogueBwdGQAISA_fSD_Li256ELb0ELb0EEENS1_25SingleTileBwdLPTSchedulerILb0ELi128ELb0EEEEEEEEEvNT_6ParamsE$_ZN4cute3eso3ESOILb1ELb0EJNS_6LayoutINS_5tupleIJNS3_IJNS_1CILi4EEENS4_ILi1EEEEEEEEENS3_IJNS3_IJS6_NS4_ILi0EEEEEEEEEEENS_10ViewEngineINS_8gmem_ptrIPKfEEEEEEC2ERKSC_RKSI_,@function
        .size           $_ZN7cutlass13device_kernelIN5flash19enable_sm80_to_sm89INS1_16FlashAttnBwdSm80INS1_25CollectiveMainloopBwdSm80ILi2ELi2EN4cute5tupleIJNS5_1CILi64EEENS7_ILi128EEES8_EEENS_10bfloat16_tEfNS_4arch4Sm80ELb1ELb0ELb1ELb0ELb0ELb0ELb0ELb0ELi2ELi2ELi4ELi2ELb1EEENS1_24CollectiveEpilogueBwdGQAISA_fSD_Li256ELb0ELb0EEENS1_25SingleTileBwdLPTSchedulerILb0ELi128ELb0EEEEEEEEEvNT_6ParamsE$_ZN4cute3eso3ESOILb1ELb0EJNS_6LayoutINS_5tupleIJNS3_IJNS_1CILi4EEENS4_ILi1EEEEEEEEENS3_IJNS3_IJS6_NS4_ILi0EEEEEEEEEEENS_10ViewEngineINS_8gmem_ptrIPKfEEEEEEC2ERKSC_RKSI_,($_ZN7cutlass13device_kernelIN5flash19enable_sm80_to_sm89INS1_16FlashAttnBwdSm80INS1_25CollectiveMainloopBwdSm80ILi2ELi2EN4cute5tupleIJNS5_1CILi64EEENS7_ILi128EEES8_EEENS_10bfloat16_tEfNS_4arch4Sm80ELb1ELb0ELb1ELb0ELb0ELb0ELb0ELb0ELi2ELi2ELi4ELi2ELb1EEENS1_24CollectiveEpilogueBwdGQAISA_fSD_Li256ELb0ELb0EEENS1_25SingleTileBwdLPTSchedulerILb0ELi128ELb0EEEEEEEEEvNT_6ParamsE$_ZN4cute3eso3ESOILb1ELb0EJNS_6LayoutINS_5tupleIJNS3_IJNS_1CILi4EEENS4_ILi1EEEEEEEEENS3_IJNS3_IJS6_NS4_ILi0EEEEEEEEEEENS_10ViewEngineINS_8smem_ptrIPfEEEEEEC2ERKSC_RKSH_ - $_ZN7cutlass13device_kernelIN5flash19enable_sm80_to_sm89INS1_16FlashAttnBwdSm80INS1_25CollectiveMainloopBwdSm80ILi2ELi2EN4cute5tupleIJNS5_1CILi64EEENS7_ILi128EEES8_EEENS_10bfloat16_tEfNS_4arch4Sm80ELb1ELb0ELb1ELb0ELb0ELb0ELb0ELb0ELi2ELi2ELi4ELi2ELb1EEENS1_24CollectiveEpilogueBwdGQAISA_fSD_Li256ELb0ELb0EEENS1_25SingleTileBwdLPTSchedulerILb0ELi128ELb0EEEEEEEEEvNT_6ParamsE$_ZN4cute3eso3ESOILb1ELb0EJNS_6LayoutINS_5tupleIJNS3_IJNS_1CILi4EEENS4_ILi1EEEEEEEEENS3_IJNS3_IJS6_NS4_ILi0EEEEEEEEEEENS_10ViewEngineINS_8gmem_ptrIPKfEEEEEEC2ERKSC_RKSI_)
$_ZN7cutlass13device_kernelIN5flash19enable_sm80_to_sm89INS1_16FlashAttnBwdSm80INS1_25CollectiveMainloopBwdSm80ILi2ELi2EN4cute5tupleIJNS5_1CILi64EEENS7_ILi128EEES8_EEENS_10bfloat16_tEfNS_4arch4Sm80ELb1ELb0ELb1ELb0ELb0ELb0ELb0ELb0ELi2ELi2ELi4ELi2ELb1EEENS1_24CollectiveEpilogueBwdGQAISA_fSD_Li256ELb0ELb0EEENS1_25SingleTileBwdLPTSchedulerILb0ELi128ELb0EEEEEEEEEvNT_6ParamsE$_ZN4cute3eso3ESOILb1ELb0EJNS_6LayoutINS_5tupleIJNS3_IJNS_1CILi4EEENS4_ILi1EEEEEEEEENS3_IJNS3_IJS6_NS4_ILi0EEEEEEEEEEENS_10ViewEngineINS_8gmem_ptrIPKfEEEEEEC2ERKSC_RKSI_:
[----:B------:R-:W-:Y:S02]  /*6d50*/  IADD3 R10, R13, -c[0x0][0x20], RZ ;  /* 0x800008000d0a7a10 */ /* 0x000fe40007ffe0ff */
[----:B------:R-:W-:-:S03]  /*6d60*/  MOV R17, 0x0 ;  /* 0x0000000000117802 */ /* 0x000fc60000000f00 */
[----:B------:R1:W-:Y:S01]  /*6d70*/  STL.64 [R10], R6 ;  /* 0x000000060a007387 */ /* 0x0003e20000100a00 */
[----:B------:R-:W-:Y:S05]  /*6d80*/  RET.REL.NODEC R16 `(_ZN7cutlass13device_kernelIN5flash19enable_sm80_to_sm89INS1_16FlashAttnBwdSm80INS1_25CollectiveMainloopBwdSm80ILi2ELi2EN4cute5tupleIJNS5_1CILi64EEENS7_ILi128EEES8_EEENS_10bfloat16_tEfNS_4arch4Sm80ELb1ELb0ELb1ELb0ELb0ELb0ELb0ELb0ELi2ELi2ELi4ELi2ELb1EEENS1_24CollectiveEpilogueBwdGQAISA_fSD_Li256ELb0ELb0EEENS1_25SingleTileBwdLPTSchedulerILb0ELi128ELb0EEEEEEEEEvNT_6ParamsE) ;  /* 0xffff927010007950 */ /* 0x000fea0003c3ffff */
        .type           $_ZN7cutlass13device_kernelIN5flash19enable_sm80_to_sm89INS1_16FlashAttnBwdSm80INS1_25CollectiveMainloopBwdSm80ILi2ELi2EN4cute5tupleIJNS5_1CILi64EEENS7_ILi128EEES8_EEENS_10bfloat16_tEfNS_4arch4Sm80ELb1ELb0ELb1ELb0ELb0ELb0ELb0ELb0ELi2ELi2ELi4ELi2ELb1EEENS1_24CollectiveEpilogueBwdGQAISA_fSD_Li256ELb0ELb0EEENS1_25SingleTileBwdLPTSchedulerILb0ELi128ELb0EEEEEEEEEvNT_6ParamsE$_ZN4cute3eso3ESOILb1ELb0EJNS_6LayoutINS_5tupleIJNS3_IJNS_1CILi4EEENS4_ILi1EEEEEEEEENS3_IJNS3_IJS6_NS4_ILi0EEEEEEEEEEENS_10ViewEngineINS_8smem_ptrIPfEEEEEEC2ERKSC_RKSH_,@function
        .size           $_ZN7cutlass13device_kernelIN5flash19enable_sm80_to_sm89INS1_16FlashAttnBwdSm80INS1_25CollectiveMainloopBwdSm80ILi2ELi2EN4cute5tupleIJNS5_1CILi64EEENS7_ILi128EEES8_EEENS_10bfloat16_tEfNS_4arch4Sm80ELb1ELb0ELb1ELb0ELb0ELb0ELb0ELb0ELi2ELi2ELi4ELi2ELb1EEENS1_24CollectiveEpilogueBwdGQAISA_fSD_Li256ELb0ELb0EEENS1_25SingleTileBwdLPTSchedulerILb0ELi128ELb0EEEEEEEEEvNT_6ParamsE$_ZN4cute3eso3ESOILb1ELb0EJNS_6LayoutINS_5tupleIJNS3_IJNS_1CILi4EEENS4_ILi1EEEEEEEEENS3_IJNS3_IJS6_NS4_ILi0EEEEEEEEEEENS_10ViewEngineINS_8smem_ptrIPfEEEEEEC2ERKSC_RKSH_,($_ZN7cutlass13device_kernelIN5flash19enable_sm80_to_sm89INS1_16FlashAttnBwdSm80INS1_25CollectiveMainloopBwdSm80ILi2ELi2EN4cute5tupleIJNS5_1CILi64EEENS7_ILi128EEES8_EEENS_10bfloat16_tEfNS_4arch4Sm80ELb1ELb0ELb1ELb0ELb0ELb0ELb0ELb0ELi2ELi2ELi4ELi2ELb1EEENS1_24CollectiveEpilogueBwdGQAISA_fSD_Li256ELb0ELb0EEENS1_25SingleTileBwdLPTSchedulerILb0ELi128ELb0EEEEEEEEEvNT_6ParamsE$_ZN4cute3eso3ESOILb1ELb0EJNS_6LayoutINS_5tupleIJNS3_IJNS_1CILi4EEENS4_ILi1EEEEEES6_EEENS3_IJNS3_IJS6_NS4_ILi0EEEEEES9_EEEEENS_10ViewEngineINS_8gmem_ptrIPKfEEEEEEC2ERKSC_RKSI_ - $_ZN7cutlass13device_kernelIN5flash19enable_sm80_to_sm89INS1_16FlashAttnBwdSm80INS1_25CollectiveMainloopBwdSm80ILi2ELi2EN4cute5tupleIJNS5_1CILi64EEENS7_ILi128EEES8_EEENS_10bfloat16_tEfNS_4arch4Sm80ELb1ELb0ELb1ELb0ELb0ELb0ELb0ELb0ELi2ELi2ELi4ELi2ELb1EEENS1_24CollectiveEpilogueBwdGQAISA_fSD_Li256ELb0ELb0EEENS1_25SingleTileBwdLPTSchedulerILb0ELi128ELb0EEEEEEEEEvNT_6ParamsE$_ZN4cute3eso3ESOILb1ELb0EJNS_6LayoutINS_5tupleIJNS3_IJNS_1CILi4EEENS4_ILi1EEEEEEEEENS3_IJNS3_IJS6_NS4_ILi0EEEEEEEEEEENS_10ViewEngineINS_8smem_ptrIPfEEEEEEC2ERKSC_RKSH_)
$_ZN7cutlass13device_kernelIN5flash19enable_sm80_to_sm89INS1_16FlashAttnBwdSm80INS1_25CollectiveMainloopBwdSm80ILi2ELi2EN4cute5tupleIJNS5_1CILi64EEENS7_ILi128EEES8_EEENS_10bfloat16_tEfNS_4arch4Sm80ELb1ELb0ELb1ELb0ELb0ELb0ELb0ELb0ELi2ELi2ELi4ELi2ELb1EEENS1_24CollectiveEpilogueBwdGQAISA_fSD_Li256ELb0ELb0EEENS1_25SingleTileBwdLPTSchedulerILb0ELi128ELb0EEEEEEEEEvNT_6ParamsE$_ZN4cute3eso3ESOILb1ELb0EJNS_6LayoutINS_5tupleIJNS3_IJNS_1CILi4EEENS4_ILi1EEEEEEEEENS3_IJNS3_IJS6_NS4_ILi0EEEEEEEEEEENS_10ViewEngineINS_8smem_ptrIPfEEEEEEC2ERKSC_RKSH_:
[----:B------:R-:W-:Y:S02]  /*6d90*/  IADD3 R8, R13, -c[0x0][0x20], RZ ;  /* 0x800008000d087a10 */ /* 0x000fe40007ffe0ff */
[----:B------:R-:W-:-:S03]  /*6da0*/  MOV R17, 0x0 ;  /* 0x0000000000117802 */ /* 0x000fc60000000f00 */
[----:B------:R1:W-:Y:S01]  /*6db0*/  STL.64 [R8], R6 ;  /* 0x0000000608007387 */ /* 0x0003e20000100a00 */
[----:B------:R-:W-:Y:S05]  /*6dc0*/  RET.REL.NODEC R16 `(_ZN7cutlass13device_kernelIN5flash19enable_sm80_to_sm89INS1_16FlashAttnBwdSm80INS1_25CollectiveMainloopBwdSm80ILi2ELi2EN4cute5tupleIJNS5_1CILi64EEENS7_ILi128EEES8_EEENS_10bfloat16_tEfNS_4arch4Sm80ELb1ELb0ELb1ELb0ELb0ELb0ELb0ELb0ELi2ELi2ELi4ELi2ELb1EEENS1_24CollectiveEpilogueBwdGQAISA_fSD_Li256ELb0ELb0EEENS1_25SingleTileBwdLPTSchedulerILb0ELi128ELb0EEEEEEEEEvNT_6ParamsE) ;  /* 0xffff923010007950 */ /* 0x000fea0003c3ffff */
        .type           $_ZN7cutlass13device_kernelIN5flash19enable_sm80_to_sm89INS1_16FlashAttnBwdSm80INS1_25CollectiveMainloopBwdSm80ILi2ELi2EN4cute5tupleIJNS5_1CILi64EEENS7_ILi128EEES8_EEENS_10bfloat16_tEfNS_4arch4Sm80ELb1ELb0ELb1ELb0ELb0ELb0ELb0ELb0ELi2ELi2ELi4ELi2ELb1EEENS1_24CollectiveEpilogueBwdGQAISA_fSD_Li256ELb0ELb0EEENS1_25SingleTileBwdLPTSchedulerILb0ELi128ELb0EEEEEEEEEvNT_6ParamsE$_ZN4cute3eso3ESOILb1ELb0EJNS_6LayoutINS_5tupleIJNS3_IJNS_1CILi4EEENS4_ILi1EEEEEES6_EEENS3_IJNS3_IJS6_NS4_ILi0EEEEEES9_EEEEENS_10ViewEngineINS_8gmem_ptrIPKfEEEEEEC2ERKSC_RKSI_,@function
        .size           $_ZN7cutlass13device_kernelIN5flash19enable_sm80_to_sm89INS1_16FlashAttnBwdSm80INS1_25CollectiveMainloopBwdSm80ILi2ELi2EN4cute5tupleIJNS5_1CILi64EEENS7_ILi128EEES8_EEENS_10bfloat16_tEfNS_4arch4Sm80ELb1ELb0ELb1ELb0ELb0ELb0ELb0ELb0ELi2ELi2ELi4ELi2ELb1EEENS1_24CollectiveEpilogueBwdGQAISA_fSD_Li256ELb0ELb0EEENS1_25SingleTileBwdLPTSchedulerILb0ELi128ELb0EEEEEEEEEvNT_6ParamsE$_ZN4cute3eso3ESOILb1ELb0EJNS_6LayoutINS_5tupleIJNS3_IJNS_1CILi4EEENS4_ILi1EEEEEES6_EEENS3_IJNS3_IJS6_NS4_ILi0EEEEEES9_EEEEENS_10ViewEngineINS_8gmem_ptrIPKfEEEEEEC2ERKSC_RKSI_,($_ZN7cutlass13device_kernelIN5flash19enable_sm80_to_sm89INS1_16FlashAttnBwdSm80INS1_25CollectiveMainloopBwdSm80ILi2ELi2EN4cute5tupleIJNS5_1CILi64EEENS7_ILi128EEES8_EEENS_10bfloat16_tEfNS_4arch4Sm80ELb1ELb0ELb1ELb0ELb0ELb0ELb0ELb0ELi2ELi2ELi4ELi2ELb1EEENS1_24CollectiveEpilogueBwdGQAISA_fSD_Li256ELb0ELb0EEENS1_25SingleTileBwdLPTSchedulerILb0ELi128ELb0EEEEEEEEEvNT_6ParamsE$_ZN4cute3eso3ESOILb1ELb0EJNS_6LayoutINS_5tupleIJNS3_IJNS_1CILi4EEENS4_ILi1EEEEEES6_EEENS3_IJNS3_IJS6_NS4_ILi0EEEEEES9_EEEEENS_10ViewEngineINS_8smem_ptrIPfEEEEEEC2ERKSC_RKSH_ - $_ZN7cutlass13device_kernelIN5flash19enable_sm80_to_sm89INS1_16FlashAttnBwdSm80INS1_25CollectiveMainloopBwdSm80ILi2ELi2EN4cute5tupleIJNS5_1CILi64EEENS7_ILi128EEES8_EEENS_10bfloat16_tEfNS_4arch4Sm80ELb1ELb0ELb1ELb0ELb0ELb0ELb0ELb0ELi2ELi2ELi4ELi2ELb1EEENS1_24CollectiveEpilogueBwdGQAISA_fSD_Li256ELb0ELb0EEENS1_25SingleTileBwdLPTSchedulerILb0ELi128ELb0EEEEEEEEEvNT_6ParamsE$_ZN4cute3eso3ESOILb1ELb0EJNS_6LayoutINS_5tupleIJNS3_IJNS_1CILi4EEENS4_ILi1EEEEEES6_EEENS3_IJNS3_IJS6_NS4_ILi0EEEEEES9_EEEEENS_10ViewEngineINS_8gmem_ptrIPKfEEEEEEC2ERKSC_RKSI_)
$_ZN7cutlass13device_kernelIN5flash19enable_sm80_to_sm89INS1_16FlashAttnBwdSm80INS1_25CollectiveMainloopBwdSm80ILi2ELi2EN4cute5tupleIJNS5_1CILi64EEENS7_ILi128EEES8_EEENS_10bfloat16_tEfNS_4arch4Sm80ELb1ELb0ELb1ELb0ELb0ELb0ELb0ELb0ELi2ELi2ELi4ELi2ELb1EEENS1_24CollectiveEpilogueBwdGQAISA_fSD_Li256ELb0ELb0EEENS1_25SingleTileBwdLPTSchedulerILb0ELi128ELb0EEEEEEEEEvNT_6ParamsE$_ZN4cute3eso3ESOILb1ELb0EJNS_6LayoutINS_5tupleIJNS3_IJNS_1CILi4EEENS4_ILi1EEEEEES6_EEENS3_IJNS3_IJS6_NS4_ILi0EEEEEES9_EEEEENS_10ViewEngineINS_8gmem_ptrIPKfEEEEEEC2ERKSC_RKSI_:
[----:B------:R-:W-:Y:S02]  /*6dd0*/  IADD3 R8, R4, -c[0x0][0x20], RZ ;  /* 0x8000080004087a10 */ /* 0x000fe40007ffe0ff */
[----:B------:R-:W-:-:S03]  /*6de0*/  MOV R11, 0x0 ;  /* 0x00000000000b7802 */ /* 0x000fc60000000f00 */
[----:B------:R1:W-:Y:S01]  /*6df0*/  STL.64 [R8], R6 ;  /* 0x0000000608007387 */ /* 0x0003e20000100a00 */
[----:B------:R-:W-:Y:S05]  /*6e00*/  RET.REL.NODEC R10 `(_ZN7cutlass13device_kernelIN5flash19enable_sm80_to_sm89INS1_16FlashAttnBwdSm80INS1_25CollectiveMainloopBwdSm80ILi2ELi2EN4cute5tupleIJNS5_1CILi64EEENS7_ILi128EEES8_EEENS_10bfloat16_tEfNS_4arch4Sm80ELb1ELb0ELb1ELb0ELb0ELb0ELb0ELb0ELi2ELi2ELi4ELi2ELb1EEENS1_24CollectiveEpilogueBwdGQAISA_fSD_Li256ELb0ELb0EEENS1_25SingleTileBwdLPTSchedulerILb0ELi128ELb0EEEEEEEEEvNT_6ParamsE) ;  /* 0xffff91f00a007950 */ /* 0x000fea0003c3ffff */
        .type           $_ZN7cutlass13device_kernelIN5flash19enable_sm80_to_sm89INS1_16FlashAttnBwdSm80INS1_25CollectiveMainloopBwdSm80ILi2ELi2EN4cute5tupleIJNS5_1CILi64EEENS7_ILi128EEES8_EEENS_10bfloat16_tEfNS_4arch4Sm80ELb1ELb0ELb1ELb0ELb0ELb0ELb0ELb0ELi2ELi2ELi4ELi2ELb1EEENS1_24CollectiveEpilogueBwdGQAISA_fSD_Li256ELb0ELb0EEENS1_25SingleTileBwdLPTSchedulerILb0ELi128ELb0EEEEEEEEEvNT_6ParamsE$_ZN4cute3eso3ESOILb1ELb0EJNS_6LayoutINS_5tupleIJNS3_IJNS_1CILi4EEENS4_ILi1EEEEEES6_EEENS3_IJNS3_IJS6_NS4_ILi0EEEEEES9_EEEEENS_10ViewEngineINS_8smem_ptrIPfEEEEEEC2ERKSC_RKSH_,@function
        .size           $_ZN7cutlass13device_kernelIN5flash19enable_sm80_to_sm89INS1_16FlashAttnBwdSm80INS1_25CollectiveMainloopBwdSm80ILi2ELi2EN4cute5tupleIJNS5_1CILi64EEENS7_ILi128EEES8_EEENS_10bfloat16_tEfNS_4arch4Sm80ELb1ELb0ELb1ELb0ELb0ELb0ELb0ELb0ELi2ELi2ELi4ELi2ELb1EEENS1_24CollectiveEpilogueBwdGQAISA_fSD_Li256ELb0ELb0EEENS1_25SingleTileBwdLPTSchedulerILb0ELi128ELb0EEEEEEEEEvNT_6ParamsE$_ZN4cute3eso3ESOILb1ELb0EJNS_6LayoutINS_5tupleIJNS3_IJNS_1CILi4EEENS4_ILi1EEEEEES6_EEENS3_IJNS3_IJS6_NS4_ILi0EEEEEES9_EEEEENS_10ViewEngineINS_8smem_ptrIPfEEEEEEC2ERKSC_RKSH_,($_ZN7cutlass13device_kernelIN5flash19enable_sm80_to_sm89INS1_16FlashAttnBwdSm80INS1_25CollectiveMainloopBwdSm80ILi2ELi2EN4cute5tupleIJNS5_1CILi64EEENS7_ILi128EEES8_EEENS_10bfloat16_tEfNS_4arch4Sm80ELb1ELb0ELb1ELb0ELb0ELb0ELb0ELb0ELi2ELi2ELi4ELi2ELb1EEENS1_24CollectiveEpilogueBwdGQAISA_fSD_Li256ELb0ELb0EEENS1_25SingleTileBwdLPTSchedulerILb0ELi128ELb0EEEEEEEEEvNT_6ParamsE$_ZN4cute3eso3ESOILb1ELb0EJNS_6LayoutINS_5tupleIJNS3_IJNS_1CILi4EEENS4_ILi1EEEEEES6_EEENS3_IJNS3_IJS6_NS4_ILi0EEEEEES9_EEEEEiEEC2ERKSC_RKi - $_ZN7cutlass13device_kernelIN5flash19enable_sm80_to_sm89INS1_16FlashAttnBwdSm80INS1_25CollectiveMainloopBwdSm80ILi2ELi2EN4cute5tupleIJNS5_1CILi64EEENS7_ILi128EEES8_EEENS_10bfloat16_tEfNS_4arch4Sm80ELb1ELb0ELb1ELb0ELb0ELb0ELb0ELb0ELi2ELi2ELi4ELi2ELb1EEENS1_24CollectiveEpilogueBwdGQAISA_fSD_Li256ELb0ELb0EEENS1_25SingleTileBwdLPTSchedulerILb0ELi128ELb0EEEEEEEEEvNT_6ParamsE$_ZN4cute3eso3ESOILb1ELb0EJNS_6LayoutINS_5tupleIJNS3_IJNS_1CILi4EEENS4_ILi1EEEEEES6_EEENS3_IJNS3_IJS6_NS4_ILi0EEEEEES9_EEEEENS_10ViewEngineINS_8smem_ptrIPfEEEEEEC2ERKSC_RKSH_)
$_ZN7cutlass13device_kernelIN5flash19enable_sm80_to_sm89INS1_16FlashAttnBwdSm80INS1_25CollectiveMainloopBwdSm80ILi2ELi2EN4cute5tupleIJNS5_1CILi64EEENS7_ILi128EEES8_EEENS_10bfloat16_tEfNS_4arch4Sm80ELb1ELb0ELb1ELb0ELb0ELb0ELb0ELb0ELi2ELi2ELi4ELi2ELb1EEENS1_24CollectiveEpilogueBwdGQAISA_fSD_Li256ELb0ELb0EEENS1_25SingleTileBwdLPTSchedulerILb0ELi128ELb0EEEEEEEEEvNT_6ParamsE$_ZN4cute3eso3ESOILb1ELb0EJNS_6LayoutINS_5tupleIJNS3_IJNS_1CILi4EEENS4_ILi1EEEEEES6_EEENS3_IJNS3_IJS6_NS4_ILi0EEEEEES9_EEEEENS_10ViewEngineINS_8smem_ptrIPfEEEEEEC2ERKSC_RKSH_:
[----:B------:R-:W-:Y:S02]  /*6e10*/  IADD3 R8, R4, -c[0x0][0x20], RZ ;  /* 0x8000080004087a10 */ /* 0x000fe40007ffe0ff */
[----:B------:R-:W-:-:S03]  /*6e20*/  MOV R17, 0x0 ;  /* 0x0000000000117802 */ /* 0x000fc60000000f00 */
[----:B------:R1:W-:Y:S01]  /*6e30*/  STL.64 [R8], R6 ;  /* 0x0000000608007387 */ /* 0x0003e20000100a00 */
[----:B------:R-:W-:Y:S05]  /*6e40*/  RET.REL.NODEC R16 `(_ZN7cutlass13device_kernelIN5flash19enable_sm80_to_sm89INS1_16FlashAttnBwdSm80INS1_25CollectiveMainloopBwdSm80ILi2ELi2EN4cute5tupleIJNS5_1CILi64EEENS7_ILi128EEES8_EEENS_10bfloat16_tEfNS_4arch4Sm80ELb1ELb0ELb1ELb0ELb0ELb0ELb0ELb0ELi2ELi2ELi4ELi2ELb1EEENS1_24CollectiveEpilogueBwdGQAISA_fSD_Li256ELb0ELb0EEENS1_25SingleTileBwdLPTSchedulerILb0ELi128ELb0EEEEEEEEEvNT_6ParamsE) ;  /* 0xffff91b010007950 */ /* 0x000fea0003c3ffff */
        .type           $_ZN7cutlass13device_kernelIN5flash19enable_sm80_to_sm89INS1_16FlashAttnBwdSm80INS1_25CollectiveMainloopBwdSm80ILi2ELi2EN4cute5tupleIJNS5_1CILi64EEENS7_ILi128EEES8_EEENS_10bfloat16_tEfNS_4arch4Sm80ELb1ELb0ELb1ELb0ELb0ELb0ELb0ELb0ELi2ELi2ELi4ELi2ELb1EEENS1_24CollectiveEpilogueBwdGQAISA_fSD_Li256ELb0ELb0EEENS1_25SingleTileBwdLPTSchedulerILb0ELi128ELb0EEEEEEEEEvNT_6ParamsE$_ZN4cute3eso3ESOILb1ELb0EJNS_6LayoutINS_5tupleIJNS3_IJNS_1CILi4EEENS4_ILi1EEEEEES6_EEENS3_IJNS3_IJS6_NS4_ILi0EEEEEES9_EEEEEiEEC2ERKSC_RKi,@function
        .size           $_ZN7cutlass13device_kernelIN5flash19enable_sm80_to_sm89INS1_16FlashAttnBwdSm80INS1_25CollectiveMainloopBwdSm80ILi2ELi2EN4cute5tupleIJNS5_1CILi64EEENS7_ILi128EEES8_EEENS_10bfloat16_tEfNS_4arch4Sm80ELb1ELb0ELb1ELb0ELb0ELb0ELb0ELb0ELi2ELi2ELi4ELi2ELb1EEENS1_24CollectiveEpilogueBwdGQAISA_fSD_Li256ELb0ELb0EEENS1_25SingleTileBwdLPTSchedulerILb0ELi128ELb0EEEEEEEEEvNT_6ParamsE$_ZN4cute3eso3ESOILb1ELb0EJNS_6LayoutINS_5tupleIJNS3_IJNS_1CILi4EEENS4_ILi1EEEEEES6_EEENS3_IJNS3_IJS6_NS4_ILi0EEEEEES9_EEEEEiEEC2ERKSC_RKi,($_ZN7cutlass13device_kernelIN5flash19enable_sm80_to_sm89INS1_16FlashAttnBwdSm80INS1_25CollectiveMainloopBwdSm80ILi2ELi2EN4cute5tupleIJNS5_1CILi64EEENS7_ILi128EEES8_EEENS_10bfloat16_tEfNS_4arch4Sm80ELb1ELb0ELb1ELb0ELb0ELb0ELb0ELb0ELi2ELi2ELi4ELi2ELb1EEENS1_24CollectiveEpilogueBwdGQAISA_fSD_Li256ELb0ELb0EEENS1_25SingleTileBwdLPTSchedulerILb0ELi128ELb0EEEEEEEEEvNT_6ParamsE$_ZN4cute3eso3ESOILb1ELb0EJNS_6LayoutINS_5tupleIJNS3_IJNS_1CILi8EEENS4_ILi1EEEEEEEEENS3_IJNS3_IJS6_NS4_ILi0EEEEEEEEEEENS_10ViewEngineINS_8gmem_ptrIPKN7cutlass10bfloat16_tEEEEEEEC2ERKSC_RKSK_ - $_ZN7cutlass13device_kernelIN5flash19enable_sm80_to_sm89INS1_16FlashAttnBwdSm80INS1_25CollectiveMainloopBwdSm80ILi2ELi2EN4cute5tupleIJNS5_1CILi64EEENS7_ILi128EEES8_EEENS_10bfloat16_tEfNS_4arch4Sm80ELb1ELb0ELb1ELb0ELb0ELb0ELb0ELb0ELi2ELi2ELi4ELi2ELb1EEENS1_24CollectiveEpilogueBwdGQAISA_fSD_Li256ELb0ELb0EEENS1_25SingleTileBwdLPTSchedulerILb0ELi128ELb0EEEEEEEEEvNT_6ParamsE$_ZN4cute3eso3ESOILb1ELb0EJNS_6LayoutINS_5tupleIJNS3_IJNS_1CILi4EEENS4_ILi1EEEEEES6_EEENS3_IJNS3_IJS6_NS4_ILi0EEEEEES9_EEEEEiEEC2ERKSC_RKi)
$_ZN7cutlass13device_kernelIN5flash19enable_sm80_to_sm89INS1_16FlashAttnBwdSm80INS1_25CollectiveMainloopBwdSm80ILi2ELi2EN4cute5tupleIJNS5_1CILi64EEENS7_ILi128EEES8_EEENS_10bfloat16_tEfNS_4arch4Sm80ELb1ELb0ELb1ELb0ELb0ELb0ELb0ELb0ELi2ELi2ELi4ELi2ELb1EEENS1_24CollectiveEpilogueBwdGQAISA_fSD_Li256ELb0ELb0EEENS1_25SingleTileBwdLPTSchedulerILb0ELi128ELb0EEEEEEEEEvNT_6ParamsE$_ZN4cute3eso3ESOILb1ELb0EJNS_6LayoutINS_5tupleIJNS3_IJNS_1CILi4EEENS4_ILi1EEEEEES6_EEENS3_IJNS3_IJS6_NS4_ILi0EEEEEES9_EEEEEiEEC2ERKSC_RKi:
[----:B------:R-:W-:Y:S02]  /*6e50*/  IADD3 R6, R4, -c[0x0][0x20], RZ ;  /* 0x8000080004067a10 */ /* 0x000fe40007ffe0ff */
[----:B------:R-:W-:-:S03]  /*6e60*/  MOV R9, 0x0 ;  /* 0x0000000000097802 */ /* 0x000fc60000000f00 */
[----:B------:R1:W-:Y:S01]  /*6e70*/  STL [R6], R7 ;  /* 0x0000000706007387 */ /* 0x0003e20000100800 */
[----:B------:R-:W-:Y:S05]  /*6e80*/  RET.REL.NODEC R8 `(_ZN7cutlass13device_kernelIN5flash19enable_sm80_to_sm89INS1_16FlashAttnBwdSm80INS1_25CollectiveMainloopBwdSm80ILi2ELi2EN4cute5tupleIJNS5_1CILi64EEENS7_ILi128EEES8_EEENS_10bfloat16_tEfNS_4arch4Sm80ELb1ELb0ELb1ELb0ELb0ELb0ELb0ELb0ELi2ELi2ELi4ELi2ELb1EEENS1_24CollectiveEpilogueBwdGQAISA_fSD_Li256ELb0ELb0EEENS1_25SingleTileBwdLPTSchedulerILb0ELi128ELb0EEEEEEEEEvNT_6ParamsE) ;  /* 0xffff917008007950 */ /* 0x000fea0003c3ffff */
        .type           $_ZN7cutlass13device_kernelIN5flash19enable_sm80_to_sm89INS1_16FlashAttnBwdSm80INS1_25CollectiveMainloopBwdSm80ILi2ELi2EN4cute5tupleIJNS5_1CILi64EEENS7_ILi128EEES8_EEENS_10bfloat16_tEfNS_4arch4Sm80ELb1ELb0ELb1ELb0ELb0ELb0ELb0ELb0ELi2ELi2ELi4ELi2ELb1EEENS1_24CollectiveEpilogueBwdGQAISA_fSD_Li256ELb0ELb0EEENS1_25SingleTileBwdLPTSchedulerILb0ELi128ELb0EEEEEEEEEvNT_6ParamsE$_ZN4cute3eso3ESOILb1ELb0EJNS_6LayoutINS_5tupleIJNS3_IJNS_1CILi8EEENS4_ILi1EEEEEEEEENS3_IJNS3_IJS6_NS4_ILi0EEEEEEEEEEENS_10ViewEngineINS_8gmem_ptrIPKN7cutlass10bfloat16_tEEEEEEEC2ERKSC_RKSK_,@function
        .size           $_ZN7cutlass13device_kernelIN5flash19enable_sm80_to_sm89INS1_16FlashAttnBwdSm80INS1_25CollectiveMainloopBwdSm80ILi2ELi2EN4cute5tupleIJNS5_1CILi64EEENS7_ILi128EEES8_EEENS_10bfloat16_tEfNS_4arch4Sm80ELb1ELb0ELb1ELb0ELb0ELb0ELb0ELb0ELi2ELi2ELi4ELi2ELb1EEENS1_24CollectiveEpilogueBwdGQAISA_fSD_Li256ELb0ELb0EEENS1_25SingleTileBwdLPTSchedulerILb0ELi128ELb0EEEEEEEEEvNT_6ParamsE$_ZN4cute3eso3ESOILb1ELb0EJNS_6LayoutINS_5tupleIJNS3_IJNS_1CILi8EEENS4_ILi1EEEEEEEEENS3_IJNS3_IJS6_NS4_ILi0EEEEEEEEEEENS_10ViewEngineINS_8gmem_ptrIPKN7cutlass10bfloat16_tEEEEEEEC2ERKSC_RKSK_,($_ZN7cutlass13device_kernelIN5flash19enable_sm80_to_sm89INS1_16FlashAttnBwdSm80INS1_25CollectiveMainloopBwdSm80ILi2ELi2EN4cute5tupleIJNS5_1CILi64EEENS7_ILi128EEES8_EEENS_10bfloat16_tEfNS_4arch4Sm80ELb1ELb0ELb1ELb0ELb0ELb0ELb0ELb0ELi2ELi2ELi4ELi2ELb1EEENS1_24CollectiveEpilogueBwdGQAISA_fSD_Li256ELb0ELb0EEENS1_25SingleTileBwdLPTSchedulerILb0ELi128ELb0EEEEEEEEEvNT_6ParamsE$_ZN4cute3eso3ESOILb1ELb0EJNS_6LayoutINS_5tupleIJNS3_IJNS_1CILi8EEENS4_ILi1EEEEEEEEENS3_IJNS3_IJS6_NS4_ILi0EEEEEEEEEEENS_10ViewEngineINS_8smem_ptrIPN7cutlass10bfloat16_tEEEEEEEC2ERKSC_RKSJ_ - $_ZN7cutlass13device_kernelIN5flash19enable_sm80_to_sm89INS1_16FlashAttnBwdSm80INS1_25CollectiveMainloopBwdSm80ILi2ELi2EN4cute5tupleIJNS5_1CILi64EEENS7_ILi128EEES8_EEENS_10bfloat16_tEfNS_4arch4Sm80ELb1ELb0ELb1ELb0ELb0ELb0ELb0ELb0ELi2ELi2ELi4ELi2ELb1EEENS1_24CollectiveEpilogueBwdGQAISA_fSD_Li256ELb0ELb0EEENS1_25SingleTileBwdLPTSchedulerILb0ELi128ELb0EEEEEEEEEvNT_6ParamsE$_ZN4cute3eso3ESOILb1ELb0EJNS_6LayoutINS_5tupleIJNS3_IJNS_1CILi8EEENS4_ILi1EEEEEEEEENS3_IJNS3_IJS6_NS4_ILi0EEEEEEEEEEENS_10ViewEngineINS_8gmem_ptrIPKN7cutlass10bfloat16_tEEEEEEEC2ERKSC_RKSK_)
$_ZN7cutlass13device_kernelIN5flash19enable_sm80_to_sm89INS1_16FlashAttnBwdSm80INS1_25CollectiveMainloopBwdSm80ILi2ELi2EN4cute5tupleIJNS5_1CILi64EEENS7_ILi128EEES8_EEENS_10bfloat16_tEfNS_4arch4Sm80ELb1ELb0ELb1ELb0ELb0ELb0ELb0ELb0ELi2ELi2ELi4ELi2ELb1EEENS1_24CollectiveEpilogueBwdGQAISA_fSD_Li256ELb0ELb0EEENS1_25SingleTileBwdLPTSchedulerILb0ELi128ELb0EEEEEEEEEvNT_6ParamsE$_ZN4cute3eso3ESOILb1ELb0EJNS_6LayoutINS_5tupleIJNS3_IJNS_1CILi8EEENS4_ILi1EEEEEEEEENS3_IJNS3_IJS6_NS4_ILi0EEEEEEEEEEENS_10ViewEngineINS_8gmem_ptrIPKN7cutlass10bfloat16_tEEEEEEEC2ERKSC_RKSK_:
[----:B------:R-:W-:Y:S02]  /*6e90*/  IADD3 R8, R4, -c[0x0][0x20], RZ ;  /* 0x8000080004087a10 */ /* 0x000fe40007ffe0ff */
[----:B------:R-:W-:-:S03]  /*6ea0*/  MOV R11, 0x0 ;  /* 0x00000000000b7802 */ /* 0x000fc60000000f00 */
[----:B------:R1:W-:Y:S01]  /*6eb0*/  STL.64 [R8], R6 ;  /* 0x0000000608007387 */ /* 0x0003e20000100a00 */
[----:B------:R-:W-:Y:S05]  /*6ec0*/  RET.REL.NODEC R10 `(_ZN7cutlass13device_kernelIN5flash19enable_sm80_to_sm89INS1_16FlashAttnBwdSm80INS1_25CollectiveMainloopBwdSm80ILi2ELi2EN4cute5tupleIJNS5_1CILi64EEENS7_ILi128EEES8_EEENS_10bfloat16_tEfNS_4arch4Sm80ELb1ELb0ELb1ELb0ELb0ELb0ELb0ELb0ELi2ELi2ELi4ELi2ELb1EEENS1_24CollectiveEpilogueBwdGQAISA_fSD_Li256ELb0ELb0EEENS1_25SingleTileBwdLPTSchedulerILb0ELi128ELb0EEEEEEEEEvNT_6ParamsE) ;  /* 0xffff91300a007950 */ /* 0x000fea0003c3ffff */
        .type           $_ZN7cutlass13device_kernelIN5flash19enable_sm80_to_sm89INS1_16FlashAttnBwdSm80INS1_25CollectiveMainloopBwdSm80ILi2ELi2EN4cute5tupleIJNS5_1CILi64EEENS7_ILi128EEES8_EEENS_10bfloat16_tEfNS_4arch4Sm80ELb1ELb0ELb1ELb0ELb0ELb0ELb0ELb0ELi2ELi2ELi4ELi2ELb1EEENS1_24CollectiveEpilogueBwdGQAISA_fSD_Li256ELb0ELb0EEENS1_25SingleTileBwdLPTSchedulerILb0ELi128ELb0EEEEEEEEEvNT_6ParamsE$_ZN4cute3eso3ESOILb1ELb0EJNS_6LayoutINS_5tupleIJNS3_IJNS_1CILi8EEENS4_ILi1EEEEEEEEENS3_IJNS3_IJS6_NS4_ILi0EEEEEEEEEEENS_10ViewEngineINS_8smem_ptrIPN7cutlass10bfloat16_tEEEEEEEC2ERKSC_RKSJ_,@function
        .size           $_ZN7cutlass13device_kernelIN5flash19enable_sm80_to_sm89INS1_16FlashAttnBwdSm80INS1_25CollectiveMainloopBwdSm80ILi2ELi2EN4cute5tupleIJNS5_1CILi64EEENS7_ILi128EEES8_EEENS_10bfloat16_tEfNS_4arch4Sm80ELb1ELb0ELb1ELb0ELb0ELb0ELb0ELb0ELi2ELi2ELi4ELi2ELb1EEENS1_24CollectiveEpilogueBwdGQAISA_fSD_Li256ELb0ELb0EEENS1_25SingleTileBwdLPTSchedulerILb0ELi128ELb0EEEEEEEEEvNT_6ParamsE$_ZN4cute3eso3ESOILb1ELb0EJNS_6LayoutINS_5tupleIJNS3_IJNS_1CILi8EEENS4_ILi1EEEEEEEEENS3_IJNS3_IJS6_NS4_ILi0EEEEEEEEEEENS_10ViewEngineINS_8smem_ptrIPN7cutlass10bfloat16_tEEEEEEEC2ERKSC_RKSJ_,($_ZN7cutlass13device_kernelIN5flash19enable_sm80_to_sm89INS1_16FlashAttnBwdSm80INS1_25CollectiveMainloopBwdSm80ILi2ELi2EN4cute5tupleIJNS5_1CILi64EEENS7_ILi128EEES8_EEENS_10bfloat16_tEfNS_4arch4Sm80ELb1ELb0ELb1ELb0ELb0ELb0ELb0ELb0ELi2ELi2ELi4ELi2ELb1EEENS1_24CollectiveEpilogueBwdGQAISA_fSD_Li256ELb0ELb0EEENS1_25SingleTileBwdLPTSchedulerILb0ELi128ELb0EEEEEEEEEvNT_6ParamsE$_ZN4cute3eso3ESOILb1ELb0EJNS_6LayoutINS_5tupleIJNS3_IJNS_1CILi8EEENS4_ILi1EEEEEEEEENS3_IJNS3_IJS6_NS4_ILi0EEEEEEEEEEEiEEC2ERKSC_RKi - $_ZN7cutlass13device_kernelIN5flash19enable_sm80_to_sm89INS1_16FlashAttnBwdSm80INS1_25CollectiveMainloopBwdSm80ILi2ELi2EN4cute5tupleIJNS5_1CILi64EEENS7_ILi128EEES8_EEENS_10bfloat16_tEfNS_4arch4Sm80ELb1ELb0ELb1ELb0ELb0ELb0ELb0ELb0ELi2ELi2ELi4ELi2ELb1EEENS1_24CollectiveEpilogueBwdGQAISA_fSD_Li256ELb0ELb0EEENS1_25SingleTileBwdLPTSchedulerILb0ELi128ELb0EEEEEEEEEvNT_6ParamsE$_ZN4cute3eso3ESOILb1ELb0EJNS_6LayoutINS_5tupleIJNS3_IJNS_1CILi8EEENS4_ILi1EEEEEEEEENS3_IJNS3_IJS6_NS4_ILi0EEEEEEEEEEENS_10ViewEngineINS_8smem_ptrIPN7cutlass10bfloat16_tEEEEEEEC2ERKSC_RKSJ_)
$_ZN7cutlass13device_kernelIN5flash19enable_sm80_to_sm89INS1_16FlashAttnBwdSm80INS1_25CollectiveMainloopBwdSm80ILi2ELi2EN4cute5tupleIJNS5_1CILi64EEENS7_ILi128EEES8_EEENS_10bfloat16_tEfNS_4arch4Sm80ELb1ELb0ELb1ELb0ELb0ELb0ELb0ELb0ELi2ELi2ELi4ELi2ELb1EEENS1_24CollectiveEpilogueBwdGQAISA_fSD_Li256ELb0ELb0EEENS1_25SingleTileBwdLPTSchedulerILb0ELi128ELb0EEEEEEEEEvNT_6ParamsE$_ZN4cute3eso3ESOILb1ELb0EJNS_6LayoutINS_5tupleIJNS3_IJNS_1CILi8EEENS4_ILi1EEEEEEEEENS3_IJNS3_IJS6_NS4_ILi0EEEEEEEEEEENS_10ViewEngineINS_8smem_ptrIPN7cutlass10bfloat16_tEEEEEEEC2ERKSC_RKSJ_:
[----:B------:R-:W-:Y:S01]  /*6ed0*/  IADD3 R8, R4, -c[0x0][0x20], RZ ;  /* 0x8000080004087a10 */ /* 0x000fe20007ffe0ff */
[----:B------:R-:W-:Y:S01]  /*6ee0*/  IMAD.MOV.U32 R128, RZ, RZ, R16 ;  /* 0x000000ffff807224 */ /* 0x000fe200078e0010 */
[----:B------:R-:W-:-:S03]  /*6ef0*/  MOV R129, 0x0 ;  /* 0x0000000000817802 */ /* 0x000fc60000000f00 */
[----:B------:R1:W-:Y:S01]  /*6f00*/  STL.64 [R8], R6 ;  /* 0x0000000608007387 */ /* 0x0003e20000100a00 */
[----:B------:R-:W-:Y:S05]  /*6f10*/  RET.REL.NODEC R128 `(_ZN7cutlass13device_kernelIN5flash19enable_sm80_to_sm89INS1_16FlashAttnBwdSm80INS1_25CollectiveMainloopBwdSm80ILi2ELi2EN4cute5tupleIJNS5_1CILi64EEENS7_ILi128EEES8_EEENS_10bfloat16_tEfNS_4arch4Sm80ELb1ELb0ELb1ELb0ELb0ELb0ELb0ELb0ELi2ELi2ELi4ELi2ELb1EEENS1_24CollectiveEpilogueBwdGQAISA_fSD_Li256ELb0ELb0EEENS1_25SingleTileBwdLPTSchedulerILb0ELi128ELb0EEEEEEEEEvNT_6ParamsE) ;  /* 0xffff90e080007950 */ /* 0x000fea0003c3ffff */
        .type           $_ZN7cutlass13device_kernelIN5flash19enable_sm80_to_sm89INS1_16FlashAttnBwdSm80INS1_25CollectiveMainloopBwdSm80ILi2ELi2EN4cute5tupleIJNS5_1CILi64EEENS7_ILi128EEES8_EEENS_10bfloat16_tEfNS_4arch4Sm80ELb1ELb0ELb1ELb0ELb0ELb0ELb0ELb0ELi2ELi2ELi4ELi2ELb1EEENS1_24CollectiveEpilogueBwdGQAISA_fSD_Li256ELb0ELb0EEENS1_25SingleTileBwdLPTSchedulerILb0ELi128ELb0EEEEEEEEEvNT_6ParamsE$_ZN4cute3eso3ESOILb1ELb0EJNS_6LayoutINS_5tupleIJNS3_IJNS_1CILi8EEENS4_ILi1EEEEEEEEENS3_IJNS3_IJS6_NS4_ILi0EEEEEEEEEEEiEEC2ERKSC_RKi,@function
        .size           $_ZN7cutlass13device_kernelIN5flash19enable_sm80_to_sm89INS1_16FlashAttnBwdSm80INS1_25CollectiveMainloopBwdSm80ILi2ELi2EN4cute5tupleIJNS5_1CILi64EEENS7_ILi128EEES8_EEENS_10bfloat16_tEfNS_4arch4Sm80ELb1ELb0ELb1ELb0ELb0ELb0ELb0ELb0ELi2ELi2ELi4ELi2ELb1EEENS1_24CollectiveEpilogueBwdGQAISA_fSD_Li256ELb0ELb0EEENS1_25SingleTileBwdLPTSchedulerILb0ELi128ELb0EEEEEEEEEvNT_6ParamsE$_ZN4cute3eso3ESOILb1ELb0EJNS_6LayoutINS_5tupleIJNS3_IJNS_1CILi8EEENS4_ILi1EEEEEEEEENS3_IJNS3_IJS6_NS4_ILi0EEEEEEEEEEEiEEC2ERKSC_RKi,($_ZN7cutlass13device_kernelIN5flash19enable_sm80_to_sm89INS1_16FlashAttnBwdSm80INS1_25CollectiveMainloopBwdSm80ILi2ELi2EN4cute5tupleIJNS5_1CILi64EEENS7_ILi128EEES8_EEENS_10bfloat16_tEfNS_4arch4Sm80ELb1ELb0ELb1ELb0ELb0ELb0ELb0ELb0ELi2ELi2ELi4ELi2ELb1EEENS1_24CollectiveEpilogueBwdGQAISA_fSD_Li256ELb0ELb0EEENS1_25SingleTileBwdLPTSchedulerILb0ELi128ELb0EEEEEEEEEvNT_6ParamsE$_ZN4cute3eso3ESOILb1ELb0EJNS_6LayoutINS_5tupleIJNS3_IJNS_1CILi8EEENS4_ILi1EEEEEEEEENS3_IJNS3_IJS6_NS4_ILi0EEEEEEEEEEElEEC2ERKSC_RKl - $_ZN7cutlass13device_kernelIN5flash19enable_sm80_to_sm89INS1_16FlashAttnBwdSm80INS1_25CollectiveMainloopBwdSm80ILi2ELi2EN4cute5tupleIJNS5_1CILi64EEENS7_ILi128EEES8_EEENS_10bfloat16_tEfNS_4arch4Sm80ELb1ELb0ELb1ELb0ELb0ELb0ELb0ELb0ELi2ELi2ELi4ELi2ELb1EEENS1_24CollectiveEpilogueBwdGQAISA_fSD_Li256ELb0ELb0EEENS1_25SingleTileBwdLPTSchedulerILb0ELi128ELb0EEEEEEEEEvNT_6ParamsE$_ZN4cute3eso3ESOILb1ELb0EJNS_6LayoutINS_5tupleIJNS3_IJNS_1CILi8EEENS4_ILi1EEEEEEEEENS3_IJNS3_IJS6_NS4_ILi0EEEEEEEEEEEiEEC2ERKSC_RKi)
$_ZN7cutlass13device_kernelIN5flash19enable_sm80_to_sm89INS1_16FlashAttnBwdSm80INS1_25CollectiveMainloopBwdSm80ILi2ELi2EN4cute5tupleIJNS5_1CILi64EEENS7_ILi128EEES8_EEENS_10bfloat16_tEfNS_4arch4Sm80ELb1ELb0ELb1ELb0ELb0ELb0ELb0ELb0ELi2ELi2ELi4ELi2ELb1EEENS1_24CollectiveEpilogueBwdGQAISA_fSD_Li256ELb0ELb0EEENS1_25SingleTileBwdLPTSchedulerILb0ELi128ELb0EEEEEEEEEvNT_6ParamsE$_ZN4cute3eso3ESOILb1ELb0EJNS_6LayoutINS_5tupleIJNS3_IJNS_1CILi8EEENS4_ILi1EEEEEEEEENS3_IJNS3_IJS6_NS4_ILi0EEEEEEEEEEEiEEC2ERKSC_RKi:
[----:B------:R-:W-:Y:S02]  /*6f20*/  IADD3 R6, R4, -c[0x0][0x20], RZ ;  /* 0x8000080004067a10 */ /* 0x000fe40007ffe0ff */
[----:B------:R-:W-:-:S03]  /*6f30*/  MOV R9, 0x0 ;  /* 0x0000000000097802 */ /* 0x000fc60000000f00 */
[----:B------:R1:W-:Y:S01]  /*6f40*/  STL [R6], R7 ;  /* 0x0000000706007387 */ /* 0x0003e20000100800 */
[----:B------:R-:W-:Y:S05]  /*6f50*/  RET.REL.NODEC R8 `(_ZN7cutlass13device_kernelIN5flash19enable_sm80_to_sm89INS1_16FlashAttnBwdSm80INS1_25CollectiveMainloopBwdSm80ILi2ELi2EN4cute5tupleIJNS5_1CILi64EEENS7_ILi128EEES8_EEENS_10bfloat16_tEfNS_4arch4Sm80ELb1ELb0ELb1ELb0ELb0ELb0ELb0ELb0ELi2ELi2ELi4ELi2ELb1EEENS1_24CollectiveEpilogueBwdGQAISA_fSD_Li256ELb0ELb0EEENS1_25SingleTileBwdLPTSchedulerILb0ELi128ELb0EEEEEEEEEvNT_6ParamsE) ;  /* 0xffff90a008007950 */ /* 0x000fea0003c3ffff */
        .type           $_ZN7cutlass13device_kernelIN5flash19enable_sm80_to_sm89INS1_16FlashAttnBwdSm80INS1_25CollectiveMainloopBwdSm80ILi2ELi2EN4cute5tupleIJNS5_1CILi64EEENS7_ILi128EEES8_EEENS_10bfloat16_tEfNS_4arch4Sm80ELb1ELb0ELb1ELb0ELb0ELb0ELb0ELb0ELi2ELi2ELi4ELi2ELb1EEENS1_24CollectiveEpilogueBwdGQAISA_fSD_Li256ELb0ELb0EEENS1_25SingleTileBwdLPTSchedulerILb0ELi128ELb0EEEEEEEEEvNT_6ParamsE$_ZN4cute3eso3ESOILb1ELb0EJNS_6LayoutINS_5tupleIJNS3_IJNS_1CILi8EEENS4_ILi1EEEEEEEEENS3_IJNS3_IJS6_NS4_ILi0EEEEEEEEEEElEEC2ERKSC_RKl,@function
        .size           $_ZN7cutlass13device_kernelIN5flash19enable_sm80_to_sm89INS1_16FlashAttnBwdSm80INS1_25CollectiveMainloopBwdSm80ILi2ELi2EN4cute5tupleIJNS5_1CILi64EEENS7_ILi128EEES8_EEENS_10bfloat16_tEfNS_4arch4Sm80ELb1ELb0ELb1ELb0ELb0ELb0ELb0ELb0ELi2ELi2ELi4ELi2ELb1EEENS1_24CollectiveEpilogueBwdGQAISA_fSD_Li256ELb0ELb0EEENS1_25SingleTileBwdLPTSchedulerILb0ELi128ELb0EEEEEEEEEvNT_6ParamsE$_ZN4cute3eso3ESOILb1ELb0EJNS_6LayoutINS_5tupleIJNS3_IJNS_1CILi8EEENS4_ILi1EEEEEEEEENS3_IJNS3_IJS6_NS4_ILi0EEEEEEEEEEElEEC2ERKSC_RKl,($_ZN7cutlass13device_kernelIN5flash19enable_sm80_to_sm89INS1_16FlashAttnBwdSm80INS1_25CollectiveMainloopBwdSm80ILi2ELi2EN4cute5tupleIJNS5_1CILi64EEENS7_ILi128EEES8_EEENS_10bfloat16_tEfNS_4arch4Sm80ELb1ELb0ELb1ELb0ELb0ELb0ELb0ELb0ELi2ELi2ELi4ELi2ELb1EEENS1_24CollectiveEpilogueBwdGQAISA_fSD_Li256ELb0ELb0EEENS1_25SingleTileBwdLPTSchedulerILb0ELi128ELb0EEEEEEEEEvNT_6ParamsE$_ZN4cute3eso3ESOILb1ELb0EJNS_6LayoutINS_5tupleIJNS3_IJNS_1CILi8EEENS4_ILi1EEEEEENS4_ILi2EEES6_EEENS3_IJNS3_IJS6_NS4_ILi0EEEEEENS4_ILi2048EEESA_EEEEENS_10ViewEngineINS_8smem_ptrIPN7cutlass10bfloat16_tEEEEEEEC2ERKSE_RKSL_ - $_ZN7cutlass13device_kernelIN5flash19enable_sm80_to_sm89INS1_16FlashAttnBwdSm80INS1_25CollectiveMainloopBwdSm80ILi2ELi2EN4cute5tupleIJNS5_1CILi64EEENS7_ILi128EEES8_EEENS_10bfloat16_tEfNS_4arch4Sm80ELb1ELb0ELb1ELb0ELb0ELb0ELb0ELb0ELi2ELi2ELi4ELi2ELb1EEENS1_24CollectiveEpilogueBwdGQAISA_fSD_Li256ELb0ELb0EEENS1_25SingleTileBwdLPTSchedulerILb0ELi128ELb0EEEEEEEEEvNT_6ParamsE$_ZN4cute3eso3ESOILb1ELb0EJNS_6LayoutINS_5tupleIJNS3_IJNS_1CILi8EEENS4_ILi1EEEEEEEEENS3_IJNS3_IJS6_NS4_ILi0EEEEEEEEEEElEEC2ERKSC_RKl)
$_ZN7cutlass13device_kernelIN5flash19enable_sm80_to_sm89INS1_16FlashAttnBwdSm80INS1_25CollectiveMainloopBwdSm80ILi2ELi2EN4cute5tupleIJNS5_1CILi64EEENS7_ILi128EEES8_EEENS_10bfloat16_tEfNS_4arch4Sm80ELb1ELb0ELb1ELb0ELb0ELb0ELb0ELb0ELi2ELi2ELi4ELi2ELb1EEENS1_24CollectiveEpilogueBwdGQAISA_fSD_Li256ELb0ELb0EEENS1_25SingleTileBwdLPTSchedulerILb0ELi128ELb0EEEEEEEEEvNT_6ParamsE$_ZN4cute3eso3ESOILb1ELb0EJNS_6LayoutINS_5tupleIJNS3_IJNS_1CILi8EEENS4_ILi1EEEEEEEEENS3_IJNS3_IJS6_NS4_ILi0EEEEEEEEEEElEEC2ERKSC_RKl:
[----:B------:R-:W-:Y:S01]  /*6f60*/  IADD3 R6, R4, -c[0x0][0x20], RZ ;  /* 0x8000080004067a10 */ /* 0x000fe20007ffe0ff */
[----:B------:R-:W-:Y:S01]  /*6f70*/  IMAD.MOV.U32 R11, RZ, RZ, R7 ;  /* 0x000000ffff0b7224 */ /* 0x000fe200078e0007 */
[----:B------:R-:W-:-:S04]  /*6f80*/  MOV R9, 0x0 ;  /* 0x0000000000097802 */ /* 0x000fc80000000f00 */
[----:B------:R1:W-:Y:S01]  /*6f90*/  STL.64 [R6], R10 ;  /* 0x0000000a06007387 */ /* 0x0003e20000100a00 */
[----:B------:R-:W-:Y:S05]  /*6fa0*/  RET.REL.NODEC R8 `(_ZN7cutlass13device_kernelIN5flash19enable_sm80_to_sm89INS1_16FlashAttnBwdSm80INS1_25CollectiveMainloopBwdSm80ILi2ELi2EN4cute5tupleIJNS5_1CILi64EEENS7_ILi128EEES8_EEENS_10bfloat16_tEfNS_4arch4Sm80ELb1ELb0ELb1ELb0ELb0ELb0ELb0ELb0ELi2ELi2ELi4ELi2ELb1EEENS1_24CollectiveEpilogueBwdGQAISA_fSD_Li256ELb0ELb0EEENS1_25SingleTileBwdLPTSchedulerILb0ELi128ELb0EEEEEEEEEvNT_6ParamsE) ;  /* 0xffff905008007950 */ /* 0x000fea0003c3ffff */
        .type           $_ZN7cutlass13device_kernelIN5flash19enable_sm80_to_sm89INS1_16FlashAttnBwdSm80INS1_25CollectiveMainloopBwdSm80ILi2ELi2EN4cute5tupleIJNS5_1CILi64EEENS7_ILi128EEES8_EEENS_10bfloat16_tEfNS_4arch4Sm80ELb1ELb0ELb1ELb0ELb0ELb0ELb0ELb0ELi2ELi2ELi4ELi2ELb1EEENS1_24CollectiveEpilogueBwdGQAISA_fSD_Li256ELb0ELb0EEENS1_25SingleTileBwdLPTSchedulerILb0ELi128ELb0EEEEEEEEEvNT_6ParamsE$_ZN4cute3eso3ESOILb1ELb0EJNS_6LayoutINS_5tupleIJNS3_IJNS_1CILi8EEENS4_ILi1EEEEEENS4_ILi2EEES6_EEENS3_IJNS3_IJS6_NS4_ILi0EEEEEENS4_ILi2048EEESA_EEEEENS_10ViewEngineINS_8smem_ptrIPN7cutlass10bfloat16_tEEEEEEEC2ERKSE_RKSL_,@function
        .size           $_ZN7cutlass13device_kernelIN5flash19enable_sm80_to_sm89INS1_16FlashAttnBwdSm80INS1_25CollectiveMainloopBwdSm80ILi2ELi2EN4cute5tupleIJNS5_1CILi64EEENS7_ILi128EEES8_EEENS_10bfloat16_tEfNS_4arch4Sm80ELb1ELb0ELb1ELb0ELb0ELb0ELb0ELb0ELi2ELi2ELi4ELi2ELb1EEENS1_24CollectiveEpilogueBwdGQAISA_fSD_Li256ELb0ELb0EEENS1_25SingleTileBwdLPTSchedulerILb0ELi128ELb0EEEEEEEEEvNT_6ParamsE$_ZN4cute3eso3ESOILb1ELb0EJNS_6LayoutINS_5tupleIJNS3_IJNS_1CILi8EEENS4_ILi1EEEEEENS4_ILi2EEES6_EEENS3_IJNS3_IJS6_NS4_ILi0EEEEEENS4_ILi2048EEESA_EEEEENS_10ViewEngineINS_8smem_ptrIPN7cutlass10bfloat16_tEEEEEEEC2ERKSE_RKSL_,($_ZN7cutlass13device_kernelIN5flash19enable_sm80_to_sm89INS1_16FlashAttnBwdSm80INS1_25CollectiveMainloopBwdSm80ILi2ELi2EN4cute5tupleIJNS5_1CILi64EEENS7_ILi128EEES8_EEENS_10bfloat16_tEfNS_4arch4Sm80ELb1ELb0ELb1ELb0ELb0ELb0ELb0ELb0ELi2ELi2ELi4ELi2ELb1EEENS1_24CollectiveEpilogueBwdGQAISA_fSD_Li256ELb0ELb0EEENS1_25SingleTileBwdLPTSchedulerILb0ELi128ELb0EEEEEEEEEvNT_6ParamsE$_ZN4cute3eso3ESOILb1ELb0EJNS_6LayoutINS_5tupleIJNS3_IJNS_1CILi8EEENS4_ILi1EEEEEENS4_ILi2EEES6_EEENS3_IJNS3_IJS6_NS4_ILi0EEEEEENS4_ILi2048EEESA_EEEEEiEEC2ERKSE_RKi - $_ZN7cutlass13device_kernelIN5flash19enable_sm80_to_sm89INS1_16FlashAttnBwdSm80INS1_25CollectiveMainloopBwdSm80ILi2ELi2EN4cute5tupleIJNS5_1CILi64EEENS7_ILi128EEES8_EEENS_10bfloat16_tEfNS_4arch4Sm80ELb1ELb0ELb1ELb0ELb0ELb0ELb0ELb0ELi2ELi2ELi4ELi2ELb1EEENS1_24CollectiveEpilogueBwdGQAISA_fSD_Li256ELb0ELb0EEENS1_25SingleTileBwdLPTSchedulerILb0ELi128ELb0EEEEEEEEEvNT_6ParamsE$_ZN4cute3eso3ESOILb1ELb0EJNS_6LayoutINS_5tupleIJNS3_IJNS_1CILi8EEENS4_ILi1EEEEEENS4_ILi2EEES6_EEENS3_IJNS3_IJS6_NS4_ILi0EEEEEENS4_ILi2048EEESA_EEEEENS_10ViewEngineINS_8smem_ptrIPN7cutlass10bfloat16_tEEEEEEEC2ERKSE_RKSL_)
$_ZN7cutlass13device_kernelIN5flash19enable_sm80_to_sm89INS1_16FlashAttnBwdSm80INS1_25CollectiveMainloopBwdSm80ILi2ELi2EN4cute5tupleIJNS5_1CILi64EEENS7_ILi128EEES8_EEENS_10bfloat16_tEfNS_4arch4Sm80ELb1ELb0ELb1ELb0ELb0ELb0ELb0ELb0ELi2ELi2ELi4ELi2ELb1EEENS1_24CollectiveEpilogueBwdGQAISA_fSD_Li256ELb0ELb0EEENS1_25SingleTileBwdLPTSchedulerILb0ELi128ELb0EEEEEEEEEvNT_6ParamsE$_ZN4cute3eso3ESOILb1ELb0EJNS_6LayoutINS_5tupleIJNS3_IJNS_1CILi8EEENS4_ILi1EEEEEENS4_ILi2EEES6_EEENS3_IJNS3_IJS6_NS4_ILi0EEEEEENS4_ILi2048EEESA_EEEEENS_10ViewEngineINS_8smem_ptrIPN7cutlass10bfloat16_tEEEEEEEC2ERKSE_RKSL_:
[----:B------:R-:W-:Y:S02]  /*6fb0*/  IADD3 R8, R4, -c[0x0][0x20], RZ ;  /* 0x8000080004087a10 */ /* 0x000fe40007ffe0ff */
[----:B------:R-:W-:-:S03]  /*6fc0*/  MOV R11, 0x0 ;  /* 0x00000000000b7802 */ /* 0x000fc60000000f00 */
[----:B------:R1:W-:Y:S01]  /*6fd0*/  STL.64 [R8], R6 ;  /* 0x0000000608007387 */ /* 0x0003e20000100a00 */
[----:B------:R-:W-:Y:S05]  /*6fe0*/  RET.REL.NODEC R10 `(_ZN7cutlass13device_kernelIN5flash19enable_sm80_to_sm89INS1_16FlashAttnBwdSm80INS1_25CollectiveMainloopBwdSm80ILi2ELi2EN4cute5tupleIJNS5_1CILi64EEENS7_ILi128EEES8_EEENS_10bfloat16_tEfNS_4arch4Sm80ELb1ELb0ELb1ELb0ELb0ELb0ELb0ELb0ELi2ELi2ELi4ELi2ELb1EEENS1_24CollectiveEpilogueBwdGQAISA_fSD_Li256ELb0ELb0EEENS1_25SingleTileBwdLPTSchedulerILb0ELi128ELb0EEEEEEEEEvNT_6ParamsE) ;  /* 0xffff90100a007950 */ /* 0x000fea0003c3ffff */
        .type           $_ZN7cutlass13device_kernelIN5flash19enable_sm80_to_sm89INS1_16FlashAttnBwdSm80INS1_25CollectiveMainloopBwdSm80ILi2ELi2EN4cute5tupleIJNS5_1CILi64EEENS7_ILi128EEES8_EEENS_10bfloat16_tEfNS_4arch4Sm80ELb1ELb0ELb1ELb0ELb0ELb0ELb0ELb0ELi2ELi2ELi4ELi2ELb1EEENS1_24CollectiveEpilogueBwdGQAISA_fSD_Li256ELb0ELb0EEENS1_25SingleTileBwdLPTSchedulerILb0ELi128ELb0EEEEEEEEEvNT_6ParamsE$_ZN4cute3eso3ESOILb1ELb0EJNS_6LayoutINS_5tupleIJNS3_IJNS_1CILi8EEENS4_ILi1EEEEEENS4_ILi2EEES6_EEENS3_IJNS3_IJS6_NS4_ILi0EEEEEENS4_ILi2048EEESA_EEEEEiEEC2ERKSE_RKi,@function
        .size           $_ZN7cutlass13device_kernelIN5flash19enable_sm80_to_sm89INS1_16FlashAttnBwdSm80INS1_25CollectiveMainloopBwdSm80ILi2ELi2EN4cute5tupleIJNS5_1CILi64EEENS7_ILi128EEES8_EEENS_10bfloat16_tEfNS_4arch4Sm80ELb1ELb0ELb1ELb0ELb0ELb0ELb0ELb0ELi2ELi2ELi4ELi2ELb1EEENS1_24CollectiveEpilogueBwdGQAISA_fSD_Li256ELb0ELb0EEENS1_25SingleTileBwdLPTSchedulerILb0ELi128ELb0EEEEEEEEEvNT_6ParamsE$_ZN4cute3eso3ESOILb1ELb0EJNS_6LayoutINS_5tupleIJNS3_IJNS_1CILi8EEENS4_ILi1EEEEEENS4_ILi2EEES6_EEENS3_IJNS3_IJS6_NS4_ILi0EEEEEENS4_ILi2048EEESA_EEEEEiEEC2ERKSE_RKi,($_ZN7cutlass13device_kernelIN5flash19enable_sm80_to_sm89INS1_16FlashAttnBwdSm80INS1_25CollectiveMainloopBwdSm80ILi2ELi2EN4cute5tupleIJNS5_1CILi64EEENS7_ILi128EEES8_EEENS_10bfloat16_tEfNS_4arch4Sm80ELb1ELb0ELb1ELb0ELb0ELb0ELb0ELb0ELi2ELi2ELi4ELi2ELb1EEENS1_24CollectiveEpilogueBwdGQAISA_fSD_Li256ELb0ELb0EEENS1_25SingleTileBwdLPTSchedulerILb0ELi128ELb0EEEEEEEEEvNT_6ParamsE$_ZN4cute5tupleIJNS0_IJNS0_IJNS_1CILi8EEENS1_ILi1EEEEEENS1_ILi2EEES3_EEENS0_IJNS0_IJS3_NS1_ILi0EEEEEElS7_EEEEEC2ERKS6_RKS9_ - $_ZN7cutlass13device_kernelIN5flash19enable_sm80_to_sm89INS1_16FlashAttnBwdSm80INS1_25CollectiveMainloopBwdSm80ILi2ELi2EN4cute5tupleIJNS5_1CILi64EEENS7_ILi128EEES8_EEENS_10bfloat16_tEfNS_4arch4Sm80ELb1ELb0ELb1ELb0ELb0ELb0ELb0ELb0ELi2ELi2ELi4ELi2ELb1EEENS1_24CollectiveEpilogueBwdGQAISA_fSD_Li256ELb0ELb0EEENS1_25SingleTileBwdLPTSchedulerILb0ELi128ELb0EEEEEEEEEvNT_6ParamsE$_ZN4cute3eso3ESOILb1ELb0EJNS_6LayoutINS_5tupleIJNS3_IJNS_1CILi8EEENS4_ILi1EEEEEENS4_ILi2EEES6_EEENS3_IJNS3_IJS6_NS4_ILi0EEEEEENS4_ILi2048EEESA_EEEEEiEEC2ERKSE_RKi)
$_ZN7cutlass13device_kernelIN5flash19enable_sm80_to_sm89INS1_16FlashAttnBwdSm80INS1_25CollectiveMainloopBwdSm80ILi2ELi2EN4cute5tupleIJNS5_1CILi64EEENS7_ILi128EEES8_EEENS_10bfloat16_tEfNS_4arch4Sm80ELb1ELb0ELb1ELb0ELb0ELb0ELb0ELb0ELi2ELi2ELi4ELi2ELb1EEENS1_24CollectiveEpilogueBwdGQAISA_fSD_Li256ELb0ELb0EEENS1_25SingleTileBwdLPTSchedulerILb0ELi128ELb0EEEEEEEEEvNT_6ParamsE$_ZN4cute3eso3ESOILb1ELb0EJNS_6LayoutINS_5tupleIJNS3_IJNS_1CILi8EEENS4_ILi1EEEEEENS4_ILi2EEES6_EEENS3_IJNS3_IJS6_NS4_ILi0EEEEEENS4_ILi2048EEESA_EEEEEiEEC2ERKSE_RKi:
[----:B------:R-:W-:Y:S02]  /*6ff0*/  IADD3 R6, R4, -c[0x0][0x20], RZ ;  /* 0x8000080004067a10 */ /* 0x000fe40007ffe0ff */
[----:B------:R-:W-:-:S03]  /*7000*/  MOV R9, 0x0 ;  /* 0x0000000000097802 */ /* 0x000fc60000000f00 */
[----:B------:R1:W-:Y:S01]  /*7010*/  STL [R6], R7 ;  /* 0x0000000706007387 */ /* 0x0003e20000100800 */
[----:B------:R-:W-:Y:S05]  /*7020*/  RET.REL.NODEC R8 `(_ZN7cutlass13device_kernelIN5flash19enable_sm80_to_sm89INS1_16FlashAttnBwdSm80INS1_25CollectiveMainloopBwdSm80ILi2ELi2EN4cute5tupleIJNS5_1CILi64EEENS7_ILi128EEES8_EEENS_10bfloat16_tEfNS_4arch4Sm80ELb1ELb0ELb1ELb0ELb0ELb0ELb0ELb0ELi2ELi2ELi4ELi2ELb1EEENS1_24CollectiveEpilogueBwdGQAISA_fSD_Li256ELb0ELb0EEENS1_25SingleTileBwdLPTSchedulerILb0ELi128ELb0EEEEEEEEEvNT_6ParamsE) ;  /* 0xffff8fd008007950 */ /* 0x000fea0003c3ffff */
        .type           $_ZN7cutlass13device_kernelIN5flash19enable_sm80_to_sm89INS1_16FlashAttnBwdSm80INS1_25CollectiveMainloopBwdSm80ILi2ELi2EN4cute5tupleIJNS5_1CILi64EEENS7_ILi128EEES8_EEENS_10bfloat16_tEfNS_4arch4Sm80ELb1ELb0ELb1ELb0ELb0ELb0ELb0ELb0ELi2ELi2ELi4ELi2ELb1EEENS1_24CollectiveEpilogueBwdGQAISA_fSD_Li256ELb0ELb0EEENS1_25SingleTileBwdLPTSchedulerILb0ELi128ELb0EEEEEEEEEvNT_6ParamsE$_ZN4cute5tupleIJNS0_IJNS0_IJNS_1CILi8EEENS1_ILi1EEEEEENS1_ILi2EEES3_EEENS0_IJNS0_IJS3_NS1_ILi0EEEEEElS7_EEEEEC2ERKS6_RKS9_,@function
        .size           $_ZN7cutlass13device_kernelIN5flash19enable_sm80_to_sm89INS1_16FlashAttnBwdSm80INS1_25CollectiveMainloopBwdSm80ILi2ELi2EN4cute5tupleIJNS5_1CILi64EEENS7_ILi128EEES8_EEENS_10bfloat16_tEfNS_4arch4Sm80ELb1ELb0ELb1ELb0ELb0ELb0ELb0ELb0ELi2ELi2ELi4ELi2ELb1EEENS1_24CollectiveEpilogueBwdGQAISA_fSD_Li256ELb0ELb0EEENS1_25SingleTileBwdLPTSchedulerILb0ELi128ELb0EEEEEEEEEvNT_6ParamsE$_ZN4cute5tupleIJNS0_IJNS0_IJNS_1CILi8EEENS1_ILi1EEEEEENS1_ILi2EEES3_EEENS0_IJNS0_IJS3_NS1_ILi0EEEEEElS7_EEEEEC2ERKS6_RKS9_,($_ZN7cutlass13device_kernelIN5flash19enable_sm80_to_sm89INS1_16FlashAttnBwdSm80INS1_25CollectiveMainloopBwdSm80ILi2ELi2EN4cute5tupleIJNS5_1CILi64EEENS7_ILi128EEES8_EEENS_10bfloat16_tEfNS_4arch4Sm80ELb1ELb0ELb1ELb0ELb0ELb0ELb0ELb0ELi2ELi2ELi4ELi2ELb1EEENS1_24CollectiveEpilogueBwdGQAISA_fSD_Li256ELb0ELb0EEENS1_25SingleTileBwdLPTSchedulerILb0ELi128ELb0EEEEEEEEEvNT_6ParamsE$_ZN4cute5tupleIJNS_15ArithmeticTupleIJNS_1CILi0EEEiEEEEEC2ERKS4_ - $_ZN7cutlass13device_kernelIN5flash19enable_sm80_to_sm89INS1_16FlashAttnBwdSm80INS1_25CollectiveMainloopBwdSm80ILi2ELi2EN4cute5tupleIJNS5_1CILi64EEENS7_ILi128EEES8_EEENS_10bfloat16_tEfNS_4arch4Sm80ELb1ELb0ELb1ELb0ELb0ELb0ELb0ELb0ELi2ELi2ELi4ELi2ELb1EEENS1_24CollectiveEpilogueBwdGQAISA_fSD_Li256ELb0ELb0EEENS1_25SingleTileBwdLPTSchedulerILb0ELi128ELb0EEEEEEEEEvNT_6ParamsE$_ZN4cute5tupleIJNS0_IJNS0_IJNS_1CILi8EEENS1_ILi1EEEEEENS1_ILi2EEES3_EEENS0_IJNS0_IJS3_NS1_ILi0EEEEEElS7_EEEEEC2ERKS6_RKS9_)
$_ZN7cutlass13device_kernelIN5flash19enable_sm80_to_sm89INS1_16FlashAttnBwdSm80INS1_25CollectiveMainloopBwdSm80ILi2ELi2EN4cute5tupleIJNS5_1CILi64EEENS7_ILi128EEES8_EEENS_10bfloat16_tEfNS_4arch4Sm80ELb1ELb0ELb1ELb0ELb0ELb0ELb0ELb0ELi2ELi2ELi4ELi2ELb1EEENS1_24CollectiveEpilogueBwdGQAISA_fSD_Li256ELb0ELb0EEENS1_25SingleTileBwdLPTSchedulerILb0ELi128ELb0EEEEEEEEEvNT_6ParamsE$_ZN4cute5tupleIJNS0_IJNS0_IJNS_1CILi8EEENS1_ILi1EEEEEENS1_ILi2EEES3_EEENS0_IJNS0_IJS3_NS1_ILi0EEEEEElS7_EEEEEC2ERKS6_RKS9_:
[----:B------:R-:W-:Y:S02]  /*7030*/  MOV R10, 0x7050 ;  /* 0x00007050000a7802 */ /* 0x000fe40000000f00 */
[----:B------:R-:W-:Y:S05]  /*7040*/  CALL.REL.NOINC `($_ZN7cutlass13device_kernelIN5flash19enable_sm80_to_sm89INS1_16FlashAttnBwdSm80INS1_25CollectiveMainloopBwdSm80ILi2ELi2EN4cute5tupleIJNS5_1CILi64EEENS7_ILi128EEES8_EEENS_10bfloat16_tEfNS_4arch4Sm80ELb1ELb0ELb1ELb0ELb0ELb0ELb0ELb0ELi2ELi2ELi4ELi2ELb1EEENS1_24CollectiveEpilogueBwdGQAISA_fSD_Li256ELb0ELb0EEENS1_25SingleTileBwdLPTSchedulerILb0ELi128ELb0EEEEEEEEEvNT_6ParamsE$_ZN4cute3eso3ESOILb1ELb0EJNS_5tupleIJNS2_IJNS_1CILi8EEENS3_ILi1EEEEEENS3_ILi2EEES5_EEENS2_IJNS2_IJS5_NS3_ILi0EEEEEElS9_EEEEEC2ERKS8_RKSB_) ;  /* 0xfffffb9000007944 */ /* 0x000fea0003c3ffff */
[----:B------:R-:W-:-:S04]  /*7050*/  MOV R9, 0x0 ;  /* 0x0000000000097802 */ /* 0x000fc80000000f00 */
[----:B------:R-:W-:Y:S05]  /*7060*/  RET.REL.NODEC R8 `(_ZN7cutlass13device_kernelIN5flash19enable_sm80_to_sm89INS1_16FlashAttnBwdSm80INS1_25CollectiveMainloopBwdSm80ILi2ELi2EN4cute5tupleIJNS5_1CILi64EEENS7_ILi128EEES8_EEENS_10bfloat16_tEfNS_4arch4Sm80ELb1ELb0ELb1ELb0ELb0ELb0ELb0ELb0ELi2ELi2ELi4ELi2ELb1EEENS1_24CollectiveEpilogueBwdGQAISA_fSD_Li256ELb0ELb0EEENS1_25SingleTileBwdLPTSchedulerILb0ELi128ELb0EEEEEEEEEvNT_6ParamsE) ;  /* 0xffff8f9008007950 */ /* 0x000fea0003c3ffff */
        .type           $_ZN7cutlass13device_kernelIN5flash19enable_sm80_to_sm89INS1_16FlashAttnBwdSm80INS1_25CollectiveMainloopBwdSm80ILi2ELi2EN4cute5tupleIJNS5_1CILi64EEENS7_ILi128EEES8_EEENS_10bfloat16_tEfNS_4arch4Sm80ELb1ELb0ELb1ELb0ELb0ELb0ELb0ELb0ELi2ELi2ELi4ELi2ELb1EEENS1_24CollectiveEpilogueBwdGQAISA_fSD_Li256ELb0ELb0EEENS1_25SingleTileBwdLPTSchedulerILb0ELi128ELb0EEEEEEEEEvNT_6ParamsE$_ZN4cute5tupleIJNS_15ArithmeticTupleIJNS_1CILi0EEEiEEEEEC2ERKS4_,@function
        .size           $_ZN7cutlass13device_kernelIN5flash19enable_sm80_to_sm89INS1_16FlashAttnBwdSm80INS1_25CollectiveMainloopBwdSm80ILi2ELi2EN4cute5tupleIJNS5_1CILi64EEENS7_ILi128EEES8_EEENS_10bfloat16_tEfNS_4arch4Sm80ELb1ELb0ELb1ELb0ELb0ELb0ELb0ELb0ELi2ELi2ELi4ELi2ELb1EEENS1_24CollectiveEpilogueBwdGQAISA_fSD_Li256ELb0ELb0EEENS1_25SingleTileBwdLPTSchedulerILb0ELi128ELb0EEEEEEEEEvNT_6ParamsE$_ZN4cute5tupleIJNS_15ArithmeticTupleIJNS_1CILi0EEEiEEEEEC2ERKS4_,($_ZN7cutlass13device_kernelIN5flash19enable_sm80_to_sm89INS1_16FlashAttnBwdSm80INS1_25CollectiveMainloopBwdSm80ILi2ELi2EN4cute5tupleIJNS5_1CILi64EEENS7_ILi128EEES8_EEENS_10bfloat16_tEfNS_4arch4Sm80ELb1ELb0ELb1ELb0ELb0ELb0ELb0ELb0ELi2ELi2ELi4ELi2ELb1EEENS1_24CollectiveEpilogueBwdGQAISA_fSD_Li256ELb0ELb0EEENS1_25SingleTileBwdLPTSchedulerILb0ELi128ELb0EEEEEEEEEvNT_6ParamsE$_ZN4cute5tupleIJNS_15ArithmeticTupleIJiEEEEEC2ERKS2_ - $_ZN7cutlass13device_kernelIN5flash19enable_sm80_to_sm89INS1_16FlashAttnBwdSm80INS1_25CollectiveMainloopBwdSm80ILi2ELi2EN4cute5tupleIJNS5_1CILi64EEENS7_ILi128EEES8_EEENS_10bfloat16_tEfNS_4arch4Sm80ELb1ELb0ELb1ELb0ELb0ELb0ELb0ELb0ELi2ELi2ELi4ELi2ELb1EEENS1_24CollectiveEpilogueBwdGQAISA_fSD_Li256ELb0ELb0EEENS1_25SingleTileBwdLPTSchedulerILb0ELi128ELb0EEEEEEEEEvNT_6ParamsE$_ZN4cute5tupleIJNS_15ArithmeticTupleIJNS_1CILi0EEEiEEEEEC2ERKS4_)
$_ZN7cutlass13device_kernelIN5flash19enable_sm80_to_sm89INS1_16FlashAttnBwdSm80INS1_25CollectiveMainloopBwdSm80ILi2ELi2EN4cute5tupleIJNS5_1CILi64EEENS7_ILi128EEES8_EEENS_10bfloat16_tEfNS_4arch4Sm80ELb1ELb0ELb1ELb0ELb0ELb0ELb0ELb0ELi2ELi2ELi4ELi2ELb1EEENS1_24CollectiveEpilogueBwdGQAISA_fSD_Li256ELb0ELb0EEENS1_25SingleTileBwdLPTSchedulerILb0ELi128ELb0EEEEEEEEEvNT_6ParamsE$_ZN4cute5tupleIJNS_15ArithmeticTupleIJNS_1CILi0EEEiEEEEEC2ERKS4_:
[----:B------:R-:W-:Y:S02]  /*7070*/  MOV R10, 0x7090 ;  /* 0x00007090000a7802 */ /* 0x000fe40000000f00 */
[----:B------:R-:W-:Y:S05]  /*7080*/  CALL.REL.NOINC `($_ZN7cutlass13device_kernelIN5flash19enable_sm80_to_sm89INS1_16FlashAttnBwdSm80INS1_25CollectiveMainloopBwdSm80ILi2ELi2EN4cute5tupleIJNS5_1CILi64EEENS7_ILi128EEES8_EEENS_10bfloat16_tEfNS_4arch4Sm80ELb1ELb0ELb1ELb0ELb0ELb0ELb0ELb0ELi2ELi2ELi4ELi2ELb1EEENS1_24CollectiveEpilogueBwdGQAISA_fSD_Li256ELb0ELb0EEENS1_25SingleTileBwdLPTSchedulerILb0ELi128ELb0EEEEEEEEEvNT_6ParamsE$_ZN4cute3eso3ESOILb0ELb1EJNS_15ArithmeticTupleIJNS_1CILi0EEEiEEEEEC2ERKS5_) ;  /* 0xfffff56000007944 */ /* 0x000fea0003c3ffff */
[----:B------:R-:W-:-:S04]  /*7090*/  MOV R17, 0x0 ;  /* 0x0000000000117802 */ /* 0x000fc80000000f00 */
[----:B------:R-:W-:Y:S05]  /*70a0*/  RET.REL.NODEC R16 `(_ZN7cutlass13device_kernelIN5flash19enable_sm80_to_sm89INS1_16FlashAttnBwdSm80INS1_25CollectiveMainloopBwdSm80ILi2ELi2EN4cute5tupleIJNS5_1CILi64EEENS7_ILi128EEES8_EEENS_10bfloat16_tEfNS_4arch4Sm80ELb1ELb0ELb1ELb0ELb0ELb0ELb0ELb0ELi2ELi2ELi4ELi2ELb1EEENS1_24CollectiveEpilogueBwdGQAISA_fSD_Li256ELb0ELb0EEENS1_25SingleTileBwdLPTSchedulerILb0ELi128ELb0EEEEEEEEEvNT_6ParamsE) ;  /* 0xffff8f5010007950 */ /* 0x000fea0003c3ffff */
        .type           $_ZN7cutlass13device_kernelIN5flash19enable_sm80_to_sm89INS1_16FlashAttnBwdSm80INS1_25CollectiveMainloopBwdSm80ILi2ELi2EN4cute5tupleIJNS5_1CILi64EEENS7_ILi128EEES8_EEENS_10bfloat16_tEfNS_4arch4Sm80ELb1ELb0ELb1ELb0ELb0ELb0ELb0ELb0ELi2ELi2ELi4ELi2ELb1EEENS1_24CollectiveEpilogueBwdGQAISA_fSD_Li256ELb0ELb0EEENS1_25SingleTileBwdLPTSchedulerILb0ELi128ELb0EEEEEEEEEvNT_6ParamsE$_ZN4cute5tupleIJNS_15ArithmeticTupleIJiEEEEEC2ERKS2_,@function
        .size           $_ZN7cutlass13device_kernelIN5flash19enable_sm80_to_sm89INS1_16FlashAttnBwdSm80INS1_25CollectiveMainloopBwdSm80ILi2ELi2EN4cute5tupleIJNS5_1CILi64EEENS7_ILi128EEES8_EEENS_10bfloat16_tEfNS_4arch4Sm80ELb1ELb0ELb1ELb0ELb0ELb0ELb0ELb0ELi2ELi2ELi4ELi2ELb1EEENS1_24CollectiveEpilogueBwdGQAISA_fSD_Li256ELb0ELb0EEENS1_25SingleTileBwdLPTSchedulerILb0ELi128ELb0EEEEEEEEEvNT_6ParamsE$_ZN4cute5tupleIJNS_15ArithmeticTupleIJiEEEEEC2ERKS2_,($_ZN7cutlass13device_kernelIN5flash19enable_sm80_to_sm89INS1_16FlashAttnBwdSm80INS1_25CollectiveMainloopBwdSm80ILi2ELi2EN4cute5tupleIJNS5_1CILi64EEENS7_ILi128EEES8_EEENS_10bfloat16_tEfNS_4arch4Sm80ELb1ELb0ELb1ELb0ELb0ELb0ELb0ELb0ELi2ELi2ELi4ELi2ELb1EEENS1_24CollectiveEpilogueBwdGQAISA_fSD_Li256ELb0ELb0EEENS1_25SingleTileBwdLPTSchedulerILb0ELi128ELb0EEEEEEEEEvNT_6ParamsE$_ZN4cute5tupleIJNS_15ArithmeticTupleIJiiEEEEEC2ERKS2_ - $_ZN7cutlass13device_kernelIN5flash19enable_sm80_to_sm89INS1_16FlashAttnBwdSm80INS1_25CollectiveMainloopBwdSm80ILi2ELi2EN4cute5tupleIJNS5_1CILi64EEENS7_ILi128EEES8_EEENS_10bfloat16_tEfNS_4arch4Sm80ELb1ELb0ELb1ELb0ELb0ELb0ELb0ELb0ELi2ELi2ELi4ELi2ELb1EEENS1_24CollectiveEpilogueBwdGQAISA_fSD_Li256ELb0ELb0EEENS1_25SingleTileBwdLPTSchedulerILb0ELi128ELb0EEEEEEEEEvNT_6ParamsE$_ZN4cute5tupleIJNS_15ArithmeticTupleIJiEEEEEC2ERKS2_)
$_ZN7cutlass13device_kernelIN5flash19enable_sm80_to_sm89INS1_16FlashAttnBwdSm80INS1_25CollectiveMainloopBwdSm80ILi2ELi2EN4cute5tupleIJNS5_1CILi64EEENS7_ILi128EEES8_EEENS_10bfloat16_tEfNS_4arch4Sm80ELb1ELb0ELb1ELb0ELb0ELb0ELb0ELb0ELi2ELi2ELi4ELi2ELb1EEENS1_24CollectiveEpilogueBwdGQAISA_fSD_Li256ELb0ELb0EEENS1_25SingleTileBwdLPTSchedulerILb0ELi128ELb0EEEEEEEEEvNT_6ParamsE$_ZN4cute5tupleIJNS_15ArithmeticTupleIJiEEEEEC2ERKS2_:
[----:B------:R-:W-:Y:S02]  /*70b0*/  MOV R8, 0x70d0 ;  /* 0x000070d000087802 */ /* 0x000fe40000000f00 */
[----:B------:R-:W-:Y:S05]  /*70c0*/  CALL.REL.NOINC `($_ZN7cutlass13device_kernelIN5flash19enable_sm80_to_sm89INS1_16FlashAttnBwdSm80INS1_25CollectiveMainloopBwdSm80ILi2ELi2EN4cute5tupleIJNS5_1CILi64EEENS7_ILi128EEES8_EEENS_10bfloat16_tEfNS_4arch4Sm80ELb1ELb0ELb1ELb0ELb0ELb0ELb0ELb0ELi2ELi2ELi4ELi2ELb1EEENS1_24CollectiveEpilogueBwdGQAISA_fSD_Li256ELb0ELb0EEENS1_25SingleTileBwdLPTSchedulerILb0ELi128ELb0EEEEEEEEEvNT_6ParamsE$_ZN4cute3eso3ESOILb0ELb1EJNS_15ArithmeticTupleIJiEEEEEC2ERKS3_) ;  /* 0xfffff56000007944 */ /* 0x000fea0003c3ffff */
[----:B------:R-:W-:-:S04]  /*70d0*/  MOV R11, 0x0 ;  /* 0x00000000000b7802 */ /* 0x000fc80000000f00 */
[----:B------:R-:W-:Y:S05]  /*70e0*/  RET.REL.NODEC R10 `(_ZN7cutlass13device_kernelIN5flash19enable_sm80_to_sm89INS1_16FlashAttnBwdSm80INS1_25CollectiveMainloopBwdSm80ILi2ELi2EN4cute5tupleIJNS5_1CILi64EEENS7_ILi128EEES8_EEENS_10bfloat16_tEfNS_4arch4Sm80ELb1ELb0ELb1ELb0ELb0ELb0ELb0ELb0ELi2ELi2ELi4ELi2ELb1EEENS1_24CollectiveEpilogueBwdGQAISA_fSD_Li256ELb0ELb0EEENS1_25SingleTileBwdLPTSchedulerILb0ELi128ELb0EEEEEEEEEvNT_6ParamsE) ;  /* 0xffff8f100a007950 */ /* 0x000fea0003c3ffff */
        .type           $_ZN7cutlass13device_kernelIN5flash19enable_sm80_to_sm89INS1_16FlashAttnBwdSm80INS1_25CollectiveMainloopBwdSm80ILi2ELi2EN4cute5tupleIJNS5_1CILi64EEENS7_ILi128EEES8_EEENS_10bfloat16_tEfNS_4arch4Sm80ELb1ELb0ELb1ELb0ELb0ELb0ELb0ELb0ELi2ELi2ELi4ELi2ELb1EEENS1_24CollectiveEpilogueBwdGQAISA_fSD_Li256ELb0ELb0EEENS1_25SingleTileBwdLPTSchedulerILb0ELi128ELb0EEEEEEEEEvNT_6ParamsE$_ZN4cute5tupleIJNS_15ArithmeticTupleIJiiEEEEEC2ERKS2_,@function
        .size           $_ZN7cutlass13device_kernelIN5flash19enable_sm80_to_sm89INS1_16FlashAttnBwdSm80INS1_25CollectiveMainloopBwdSm80ILi2ELi2EN4cute5tupleIJNS5_1CILi64EEENS7_ILi128EEES8_EEENS_10bfloat16_tEfNS_4arch4Sm80ELb1ELb0ELb1ELb0ELb0ELb0ELb0ELb0ELi2ELi2ELi4ELi2ELb1EEENS1_24CollectiveEpilogueBwdGQAISA_fSD_Li256ELb0ELb0EEENS1_25SingleTileBwdLPTSchedulerILb0ELi128ELb0EEEEEEEEEvNT_6ParamsE$_ZN4cute5tupleIJNS_15ArithmeticTupleIJiiEEEEEC2ERKS2_,($_ZN7cutlass13device_kernelIN5flash19enable_sm80_to_sm89INS1_16FlashAttnBwdSm80INS1_25CollectiveMainloopBwdSm80ILi2ELi2EN4cute5tupleIJNS5_1CILi64EEENS7_ILi128EEES8_EEENS_10bfloat16_tEfNS_4arch4Sm80ELb1ELb0ELb1ELb0ELb0ELb0ELb0ELb0ELi2ELi2ELi4ELi2ELb1EEENS1_24CollectiveEpilogueBwdGQAISA_fSD_Li256ELb0ELb0EEENS1_25SingleTileBwdLPTSchedulerILb0ELi128ELb0EEEEEEEEEvNT_6ParamsE$_ZN4cute5tupleIJNS_15ArithmeticTupleIJiiEEEiiiEEC2ERKS2_RKiS7_S7_ - $_ZN7cutlass13device_kernelIN5flash19enable_sm80_to_sm89INS1_16FlashAttnBwdSm80INS1_25CollectiveMainloopBwdSm80ILi2ELi2EN4cute5tupleIJNS5_1CILi64EEENS7_ILi128EEES8_EEENS_10bfloat16_tEfNS_4arch4Sm80ELb1ELb0ELb1ELb0ELb0ELb0ELb0ELb0ELi2ELi2ELi4ELi2ELb1EEENS1_24CollectiveEpilogueBwdGQAISA_fSD_Li256ELb0ELb0EEENS1_25SingleTileBwdLPTSchedulerILb0ELi128ELb0EEEEEEEEEvNT_6ParamsE$_ZN4cute5tupleIJNS_15ArithmeticTupleIJiiEEEEEC2ERKS2_)
$_ZN7cutlass13device_kernelIN5flash19enable_sm80_to_sm89INS1_16FlashAttnBwdSm80INS1_25CollectiveMainloopBwdSm80ILi2ELi2EN4cute5tupleIJNS5_1CILi64EEENS7_ILi128EEES8_EEENS_10bfloat16_tEfNS_4arch4Sm80ELb1ELb0ELb1ELb0ELb0ELb0ELb0ELb0ELi2ELi2ELi4ELi2ELb1EEENS1_24CollectiveEpilogueBwdGQAISA_fSD_Li256ELb0ELb0EEENS1_25SingleTileBwdLPTSchedulerILb0ELi128ELb0EEEEEEEEEvNT_6ParamsE$_ZN4cute5tupleIJNS_15ArithmeticTupleIJiiEEEEEC2ERKS2_:
[----:B------:R-:W-:Y:S02]  /*70f0*/  MOV R8, 0x7110 ;  /* 0x0000711000087802 */ /* 0x000fe40000000f00 */
[----:B------:R-:W-:Y:S05]  /*7100*/  CALL.REL.NOINC `($_ZN7cutlass13device_kernelIN5flash19enable_sm80_to_sm89INS1_16FlashAttnBwdSm80INS1_25CollectiveMainloopBwdSm80ILi2ELi2EN4cute5tupleIJNS5_1CILi64EEENS7_ILi128EEES8_EEENS_10bfloat16_tEfNS_4arch4Sm80ELb1ELb0ELb1ELb0ELb0ELb0ELb0ELb0ELi2ELi2ELi4ELi2ELb1EEENS1_24CollectiveEpilogueBwdGQAISA_fSD_Li256ELb0ELb0EEENS1_25SingleTileBwdLPTSchedulerILb0ELi128ELb0EEEEEEEEEvNT_6ParamsE$_ZN4cute3eso3ESOILb0ELb1EJNS_15ArithmeticTupleIJiiEEEEEC2ERKS3_) ;  /* 0xfffff57000007944 */ /* 0x000fea0003c3ffff */
[----:B------:R-:W-:-:S04]  /*7110*/  MOV R11, 0x0 ;  /* 0x00000000000b7802 */ /* 0x000fc80000000f00 */
[----:B------:R-:W-:Y:S05]  /*7120*/  RET.REL.NODEC R10 `(_ZN7cutlass13device_kernelIN5flash19enable_sm80_to_sm89INS1_16FlashAttnBwdSm80INS1_25CollectiveMainloopBwdSm80ILi2ELi2EN4cute5tupleIJNS5_1CILi64EEENS7_ILi128EEES8_EEENS_10bfloat16_tEfNS_4arch4Sm80ELb1ELb0ELb1ELb0ELb0ELb0ELb0ELb0ELi2ELi2ELi4ELi2ELb1EEENS1_24CollectiveEpilogueBwdGQAISA_fSD_Li256ELb0ELb0EEENS1_25SingleTileBwdLPTSchedulerILb0ELi128ELb0EEEEEEEEEvNT_6ParamsE) ;  /* 0xffff8ed00a007950 */ /* 0x000fea0003c3ffff */
        .type           $_ZN7cutlass13device_kernelIN5flash19enable_sm80_to_sm89INS1_16FlashAttnBwdSm80INS1_25CollectiveMainloopBwdSm80ILi2ELi2EN4cute5tupleIJNS5_1CILi64EEENS7_ILi128EEES8_EEENS_10bfloat16_tEfNS_4arch4Sm80ELb1ELb0ELb1ELb0ELb0ELb0ELb0ELb0ELi2ELi2ELi4ELi2ELb1EEENS1_24CollectiveEpilogueBwdGQAISA_fSD_Li256ELb0ELb0EEENS1_25SingleTileBwdLPTSchedulerILb0ELi128ELb0EEEEEEEEEvNT_6ParamsE$_ZN4cute5tupleIJNS_15ArithmeticTupleIJiiEEEiiiEEC2ERKS2_RKiS7_S7_,@function
        .size           $_ZN7cutlass13device_kernelIN5flash19enable_sm80_to_sm89INS1_16FlashAttnBwdSm80INS1_25CollectiveMainloopBwdSm80ILi2ELi2EN4cute5tupleIJNS5_1CILi64EEENS7_ILi128EEES8_EEENS_10bfloat16_tEfNS_4arch4Sm80ELb1ELb0ELb1ELb0ELb0ELb0ELb0ELb0ELi2ELi2ELi4ELi2ELb1EEENS1_24CollectiveEpilogueBwdGQAISA_fSD_Li256ELb0ELb0EEENS1_25SingleTileBwdLPTSchedulerILb0ELi128ELb0EEEEEEEEEvNT_6ParamsE$_ZN4cute5tupleIJNS_15ArithmeticTupleIJiiEEEiiiEEC2ERKS2_RKiS7_S7_,($_ZN7cutlass13device_kernelIN5flash19enable_sm80_to_sm89INS1_16FlashAttnBwdSm80INS1_25CollectiveMainloopBwdSm80ILi2ELi2EN4cute5tupleIJNS5_1CILi64EEENS7_ILi128EEES8_EEENS_10bfloat16_tEfNS_4arch4Sm80ELb1ELb0ELb1ELb0ELb0ELb0ELb0ELb0ELi2ELi2ELi4ELi2ELb1EEENS1_24CollectiveEpilogueBwdGQAISA_fSD_Li256ELb0ELb0EEENS1_25SingleTileBwdLPTSchedulerILb0ELi128ELb0EEEEEEEEEvNT_6ParamsE$_ZN4cute5tupleIJNS_1CILi0EEES2_S2_iEEC2ERKS2_S5_S5_RKi - $_ZN7cutlass13device_kernelIN5flash19enable_sm80_to_sm89INS1_16FlashAttnBwdSm80INS1_25CollectiveMainloopBwdSm80ILi2ELi2EN4cute5tupleIJNS5_1CILi64EEENS7_ILi128EEES8_EEENS_10bfloat16_tEfNS_4arch4Sm80ELb1ELb0ELb1ELb0ELb0ELb0ELb0ELb0ELi2ELi2ELi4ELi2ELb1EEENS1_24CollectiveEpilogueBwdGQAISA_fSD_Li256ELb0ELb0EEENS1_25SingleTileBwdLPTSchedulerILb0ELi128ELb0EEEEEEEEEvNT_6ParamsE$_ZN4cute5tupleIJNS_15ArithmeticTupleIJiiEEEiiiEEC2ERKS2_RKiS7_S7_)
$_ZN7cutlass13device_kernelIN5flash19enable_sm80_to_sm89INS1_16FlashAttnBwdSm80INS1_25CollectiveMainloopBwdSm80ILi2ELi2EN4cute5tupleIJNS5_1CILi64EEENS7_ILi128EEES8_EEENS_10bfloat16_tEfNS_4arch4Sm80ELb1ELb0ELb1ELb0ELb0ELb0ELb0ELb0ELi2ELi2ELi4ELi2ELb1EEENS1_24CollectiveEpilogueBwdGQAISA_fSD_Li256ELb0ELb0EEENS1_25SingleTileBwdLPTSchedulerILb0ELi128ELb0EEEEEEEEEvNT_6ParamsE$_ZN4cute5tupleIJNS_15ArithmeticTupleIJiiEEEiiiEEC2ERKS2_RKiS7_S7_:
[----:B------:R-:W-:Y:S02]  /*7130*/  MOV R18, 0x7150 ;  /* 0x0000715000127802 */ /* 0x000fe40000000f00 */
[----:B------:R-:W-:Y:S05]  /*7140*/  CALL.REL.NOINC `($_ZN7cutlass13device_kernelIN5flash19enable_sm80_to_sm89INS1_16FlashAttnBwdSm80INS1_25CollectiveMainloopBwdSm80ILi2ELi2EN4cute5tupleIJNS5_1CILi64EEENS7_ILi128EEES8_EEENS_10bfloat16_tEfNS_4arch4Sm80ELb1ELb0ELb1ELb0ELb0ELb0ELb0ELb0ELi2ELi2ELi4ELi2ELb1EEENS1_24CollectiveEpilogueBwdGQAISA_fSD_Li256ELb0ELb0EEENS1_25SingleTileBwdLPTSchedulerILb0ELi128ELb0EEEEEEEEEvNT_6ParamsE$_ZN4cute3eso3ESOILb0ELb0EJNS_15ArithmeticTupleIJiiEEEiiiEEC2ERKS3_RKiS8_S8_) ;  /* 0xfffff16000007944 */ /* 0x000fea0003c3ffff */
[----:B-1----:R-:W-:Y:S02]  /*7150*/  MOV R6, R44 ;  /* 0x0000002c00067202 */ /* 0x002fe40000000f00 */
[----:B------:R-:W-:-:S04]  /*7160*/  MOV R7, 0x0 ;  /* 0x0000000000077802 */ /* 0x000fc80000000f00 */
[----:B------:R-:W-:Y:S05]  /*7170*/  RET.REL.NODEC R6 `(_ZN7cutlass13device_kernelIN5flash19enable_sm80_to_sm89INS1_16FlashAttnBwdSm80INS1_25CollectiveMainloopBwdSm80ILi2ELi2EN4cute5tupleIJNS5_1CILi64EEENS7_ILi128EEES8_EEENS_10bfloat16_tEfNS_4arch4Sm80ELb1ELb0ELb1ELb0ELb0ELb0ELb0ELb0ELi2ELi2ELi4ELi2ELb1EEENS1_24CollectiveEpilogueBwdGQAISA_fSD_Li256ELb0ELb0EEENS1_25SingleTileBwdLPTSchedulerILb0ELi128ELb0EEEEEEEEEvNT_6ParamsE) ;  /* 0xffff8e8006007950 */ /* 0x000fea0003c3ffff */
        .type           $_ZN7cutlass13device_kernelIN5flash19enable_sm80_to_sm89INS1_16FlashAttnBwdSm80INS1_25CollectiveMainloopBwdSm80ILi2ELi2EN4cute5tupleIJNS5_1CILi64EEENS7_ILi128EEES8_EEENS_10bfloat16_tEfNS_4arch4Sm80ELb1ELb0ELb1ELb0ELb0ELb0ELb0ELb0ELi2ELi2ELi4ELi2ELb1EEENS1_24CollectiveEpilogueBwdGQAISA_fSD_Li256ELb0ELb0EEENS1_25SingleTileBwdLPTSchedulerILb0ELi128ELb0EEEEEEEEEvNT_6ParamsE$_ZN4cute5tupleIJNS_1CILi0EEES2_S2_iEEC2ERKS2_S5_S5_RKi,@function
        .size           $_ZN7cutlass13device_kernelIN5flash19enable_sm80_to_sm89INS1_16FlashAttnBwdSm80INS1_25CollectiveMainloopBwdSm80ILi2ELi2EN4cute5tupleIJNS5_1CILi64EEENS7_ILi128EEES8_EEENS_10bfloat16_tEfNS_4arch4Sm80ELb1ELb0ELb1ELb0ELb0ELb0ELb0ELb0ELi2ELi2ELi4ELi2ELb1EEENS1_24CollectiveEpilogueBwdGQAISA_fSD_Li256ELb0ELb0EEENS1_25SingleTileBwdLPTSchedulerILb0ELi128ELb0EEEEEEEEEvNT_6ParamsE$_ZN4cute5tupleIJNS_1CILi0EEES2_S2_iEEC2ERKS2_S5_S5_RKi,($_ZN7cutlass13device_kernelIN5flash19enable_sm80_to_sm89INS1_16FlashAttnBwdSm80INS1_25CollectiveMainloopBwdSm80ILi2ELi2EN4cute5tupleIJNS5_1CILi64EEENS7_ILi128EEES8_EEENS_10bfloat16_tEfNS_4arch4Sm80ELb1ELb0ELb1ELb0ELb0ELb0ELb0ELb0ELi2ELi2ELi4ELi2ELb1EEENS1_24CollectiveEpilogueBwdGQAISA_fSD_Li256ELb0ELb0EEENS1_25SingleTileBwdLPTSchedulerILb0ELi128ELb0EEEEEEEEEvNT_6ParamsE$_ZN4cute5tupleIJNS_1CILi0EEES2_iEEC2ERKS2_S5_RKi - $_ZN7cutlass13device_kernelIN5flash19enable_sm80_to_sm89INS1_16FlashAttnBwdSm80INS1_25CollectiveMainloopBwdSm80ILi2ELi2EN4cute5tupleIJNS5_1CILi64EEENS7_ILi128EEES8_EEENS_10bfloat16_tEfNS_4arch4Sm80ELb1ELb0ELb1ELb0ELb0ELb0ELb0ELb0ELi2ELi2ELi4ELi2ELb1EEENS1_24CollectiveEpilogueBwdGQAISA_fSD_Li256ELb0ELb0EEENS1_25SingleTileBwdLPTSchedulerILb0ELi128ELb0EEEEEEEEEvNT_6ParamsE$_ZN4cute5tupleIJNS_1CILi0EEES2_S2_iEEC2ERKS2_S5_S5_RKi)
$_ZN7cutlass13device_kernelIN5flash19enable_sm80_to_sm89INS1_16FlashAttnBwdSm80INS1_25CollectiveMainloopBwdSm80ILi2ELi2EN4cute5tupleIJNS5_1CILi64EEENS7_ILi128EEES8_EEENS_10bfloat16_tEfNS_4arch4Sm80ELb1ELb0ELb1ELb0ELb0ELb0ELb0ELb0ELi2ELi2ELi4ELi2ELb1EEENS1_24CollectiveEpilogueBwdGQAISA_fSD_Li256ELb0ELb0EEENS1_25SingleTileBwdLPTSchedulerILb0ELi128ELb0EEEEEEEEEvNT_6ParamsE$_ZN4cute5tupleIJNS_1CILi0EEES2_S2_iEEC2ERKS2_S5_S5_RKi:
[----:B------:R-:W-:Y:S02]  /*7180*/  MOV R10, 0x71a0 ;  /* 0x000071a0000a7802 */ /* 0x000fe40000000f00 */
[----:B------:R-:W-:Y:S05]  /*7190*/  CALL.REL.NOINC `($_ZN7cutlass13device_kernelIN5flash19enable_sm80_to_sm89INS1_16FlashAttnBwdSm80INS1_25CollectiveMainloopBwdSm80ILi2ELi2EN4cute5tupleIJNS5_1CILi64EEENS7_ILi128EEES8_EEENS_10bfloat16_tEfNS_4arch4Sm80ELb1ELb0ELb1ELb0ELb0ELb0ELb0ELb0ELi2ELi2ELi4ELi2ELb1EEENS1_24CollectiveEpilogueBwdGQAISA_fSD_Li256ELb0ELb0EEENS1_25SingleTileBwdLPTSchedulerILb0ELi128ELb0EEEEEEEEEvNT_6ParamsE$_ZN4cute3eso3ESOILb1ELb0EJNS_1CILi0EEES3_S3_iEEC2ERKS3_S6_S6_RKi) ;  /* 0xfffff79000007944 */ /* 0x000fea0003c3ffff */
[----:B------:R-:W-:-:S04]  /*71a0*/  MOV R17, 0x0 ;  /* 0x0000000000117802 */ /* 0x000fc80000000f00 */
[----:B------:R-:W-:Y:S05]  /*71b0*/  RET.REL.NODEC R16 `(_ZN7cutlass13device_kernelIN5flash19enable_sm80_to_sm89INS1_16FlashAttnBwdSm80INS1_25CollectiveMainloopBwdSm80ILi2ELi2EN4cute5tupleIJNS5_1CILi64EEENS7_ILi128EEES8_EEENS_10bfloat16_tEfNS_4arch4Sm80ELb1ELb0ELb1ELb0ELb0ELb0ELb0ELb0ELi2ELi2ELi4ELi2ELb1EEENS1_24CollectiveEpilogueBwdGQAISA_fSD_Li256ELb0ELb0EEENS1_25SingleTileBwdLPTSchedulerILb0ELi128ELb0EEEEEEEEEvNT_6ParamsE) ;  /* 0xffff8e4010007950 */ /* 0x000fea0003c3ffff */
        .type           $_ZN7cutlass13device_kernelIN5flash19enable_sm80_to_sm89INS1_16FlashAttnBwdSm80INS1_25CollectiveMainloopBwdSm80ILi2ELi2EN4cute5tupleIJNS5_1CILi64EEENS7_ILi128EEES8_EEENS_10bfloat16_tEfNS_4arch4Sm80ELb1ELb0ELb1ELb0ELb0ELb0ELb0ELb0ELi2ELi2ELi4ELi2ELb1EEENS1_24CollectiveEpilogueBwdGQAISA_fSD_Li256ELb0ELb0EEENS1_25SingleTileBwdLPTSchedulerILb0ELi128ELb0EEEEEEEEEvNT_6ParamsE$_ZN4cute5tupleIJNS_1CILi0EEES2_iEEC2ERKS2_S5_RKi,@function
        .size           $_ZN7cutlass13device_kernelIN5flash19enable_sm80_to_sm89INS1_16FlashAttnBwdSm80INS1_25CollectiveMainloopBwdSm80ILi2ELi2EN4cute5tupleIJNS5_1CILi64EEENS7_ILi128EEES8_EEENS_10bfloat16_tEfNS_4arch4Sm80ELb1ELb0ELb1ELb0ELb0ELb0ELb0ELb0ELi2ELi2ELi4ELi2ELb1EEENS1_24CollectiveEpilogueBwdGQAISA_fSD_Li256ELb0ELb0EEENS1_25SingleTileBwdLPTSchedulerILb0ELi128ELb0EEEEEEEEEvNT_6ParamsE$_ZN4cute5tupleIJNS_1CILi0EEES2_iEEC2ERKS2_S5_RKi,($_ZN7cutlass13device_kernelIN5flash19enable_sm80_to_sm89INS1_16FlashAttnBwdSm80INS1_25CollectiveMainloopBwdSm80ILi2ELi2EN4cute5tupleIJNS5_1CILi64EEENS7_ILi128EEES8_EEENS_10bfloat16_tEfNS_4arch4Sm80ELb1ELb0ELb1ELb0ELb0ELb0ELb0ELb0ELi2ELi2ELi4ELi2ELb1EEENS1_24CollectiveEpilogueBwdGQAISA_fSD_Li256ELb0ELb0EEENS1_25SingleTileBwdLPTSchedulerILb0ELi128ELb0EEEEEEEEEvNT_6ParamsE$_ZN4cute5tupleIJNS_1CILi0EEES2_iiEEC2ERKS2_S5_RKiS7_ - $_ZN7cutlass13device_kernelIN5flash19enable_sm80_to_sm89INS1_16FlashAttnBwdSm80INS1_25CollectiveMainloopBwdSm80ILi2ELi2EN4cute5tupleIJNS5_1CILi64EEENS7_ILi128EEES8_EEENS_10bfloat16_tEfNS_4arch4Sm80ELb1ELb0ELb1ELb0ELb0ELb0ELb0ELb0ELi2ELi2ELi4ELi2ELb1EEENS1_24CollectiveEpilogueBwdGQAISA_fSD_Li256ELb0ELb0EEENS1_25SingleTileBwdLPTSchedulerILb0ELi128ELb0EEEEEEEEEvNT_6ParamsE$_ZN4cute5tupleIJNS_1CILi0EEES2_iEEC2ERKS2_S5_RKi)
$_ZN7cutlass13device_kernelIN5flash19enable_sm80_to_sm89INS1_16FlashAttnBwdSm80INS1_25CollectiveMainloopBwdSm80ILi2ELi2EN4cute5tupleIJNS5_1CILi64EEENS7_ILi128EEES8_EEENS_10bfloat16_tEfNS_4arch4Sm80ELb1ELb0ELb1ELb0ELb0ELb0ELb0ELb0ELi2ELi2ELi4ELi2ELb1EEENS1_24CollectiveEpilogueBwdGQAISA_fSD_Li256ELb0ELb0EEENS1_25SingleTileBwdLPTSchedulerILb0ELi128ELb0EEEEEEEEEvNT_6ParamsE$_ZN4cute5tupleIJNS_1CILi0EEES2_iEEC2ERKS2_S5_RKi:
[----:B------:R-:W-:Y:S02]  /*71c0*/  MOV R16, 0x71e0 ;  /* 0x000071e000107802 */ /* 0x000fe40000000f00 */
[----:B------:R-:W-:Y:S05]  /*71d0*/  CALL.REL.NOINC `($_ZN7cutlass13device_kernelIN5flash19enable_sm80_to_sm89INS1_16FlashAttnBwdSm80INS1_25CollectiveMainloopBwdSm80ILi2ELi2EN4cute5tupleIJNS5_1CILi64EEENS7_ILi128EEES8_EEENS_10bfloat16_tEfNS_4arch4Sm80ELb1ELb0ELb1ELb0ELb0ELb0ELb0ELb0ELi2ELi2ELi4ELi2ELb1EEENS1_24CollectiveEpilogueBwdGQAISA_fSD_Li256ELb0ELb0EEENS1_25SingleTileBwdLPTSchedulerILb0ELi128ELb0EEEEEEEEEvNT_6ParamsE$_ZN4cute3eso3ESOILb1ELb0EJNS_1CILi0EEES3_iEEC2ERKS3_S6_RKi) ;  /* 0xfffff7a000007944 */ /* 0x000fea0003c3ffff */
[----:B-1----:R-:W-:Y:S02]  /*71e0*/  MOV R6, R18 ;  /* 0x0000001200067202 */ /* 0x002fe40000000f00 */
[----:B------:R-:W-:-:S04]  /*71f0*/  MOV R7, 0x0 ;  /* 0x0000000000077802 */ /* 0x000fc80000000f00 */
[----:B------:R-:W-:Y:S05]  /*7200*/  RET.REL.NODEC R6 `(_ZN7cutlass13device_kernelIN5flash19enable_sm80_to_sm89INS1_16FlashAttnBwdSm80INS1_25CollectiveMainloopBwdSm80ILi2ELi2EN4cute5tupleIJNS5_1CILi64EEENS7_ILi128EEES8_EEENS_10bfloat16_tEfNS_4arch4Sm80ELb1ELb0ELb1ELb0ELb0ELb0ELb0ELb0ELi2ELi2ELi4ELi2ELb1EEENS1_24CollectiveEpilogueBwdGQAISA_fSD_Li256ELb0ELb0EEENS1_25SingleTileBwdLPTSchedulerILb0ELi128ELb0EEEEEEEEEvNT_6ParamsE) ;  /* 0xffff8df006007950 */ /* 0x000fea0003c3ffff */
        .type           $_ZN7cutlass13device_kernelIN5flash19enable_sm80_to_sm89INS1_16FlashAttnBwdSm80INS1_25CollectiveMainloopBwdSm80ILi2ELi2EN4cute5tupleIJNS5_1CILi64EEENS7_ILi128EEES8_EEENS_10bfloat16_tEfNS_4arch4Sm80ELb1ELb0ELb1ELb0ELb0ELb0ELb0ELb0ELi2ELi2ELi4ELi2ELb1EEENS1_24CollectiveEpilogueBwdGQAISA_fSD_Li256ELb0ELb0EEENS1_25SingleTileBwdLPTSchedulerILb0ELi128ELb0EEEEEEEEEvNT_6ParamsE$_ZN4cute5tupleIJNS_1CILi0EEES2_iiEEC2ERKS2_S5_RKiS7_,@function
        .size           $_ZN7cutlass13device_kernelIN5flash19enable_sm80_to_sm89INS1_16FlashAttnBwdSm80INS1_25CollectiveMainloopBwdSm80ILi2ELi2EN4cute5tupleIJNS5_1CILi64EEENS7_ILi128EEES8_EEENS_10bfloat16_tEfNS_4arch4Sm80ELb1ELb0ELb1ELb0ELb0ELb0ELb0ELb0ELi2ELi2ELi4ELi2ELb1EEENS1_24CollectiveEpilogueBwdGQAISA_fSD_Li256ELb0ELb0EEENS1_25SingleTileBwdLPTSchedulerILb0ELi128ELb0EEEEEEEEEvNT_6ParamsE$_ZN4cute5tupleIJNS_1CILi0EEES2_iiEEC2ERKS2_S5_RKiS7_,($_ZN7cutlass13device_kernelIN5flash19enable_sm80_to_sm89INS1_16FlashAttnBwdSm80INS1_25CollectiveMainloopBwdSm80ILi2ELi2EN4cute5tupleIJNS5_1CILi64EEENS7_ILi128EEES8_EEENS_10bfloat16_tEfNS_4arch4Sm80ELb1ELb0ELb1ELb0ELb0ELb0ELb0ELb0ELi2ELi2ELi4ELi2ELb1EEENS1_24CollectiveEpilogueBwdGQAISA_fSD_Li256ELb0ELb0EEENS1_25SingleTileBwdLPTSchedulerILb0ELi128ELb0EEEEEEEEEvNT_6ParamsE$_ZN4cute5tupleIJNS_1CILi0EEEiEEC2ERKS2_RKi - $_ZN7cutlass13device_kernelIN5flash19enable_sm80_to_sm89INS1_16FlashAttnBwdSm80INS1_25CollectiveMainloopBwdSm80ILi2ELi2EN4cute5tupleIJNS5_1CILi64EEENS7_ILi128EEES8_EEENS_10bfloat16_tEfNS_4arch4Sm80ELb1ELb0ELb1ELb0ELb0ELb0ELb0ELb0ELi2ELi2ELi4ELi2ELb1EEENS1_24CollectiveEpilogueBwdGQAISA_fSD_Li256ELb0ELb0EEENS1_25SingleTileBwdLPTSchedulerILb0ELi128ELb0EEEEEEEEEvNT_6ParamsE$_ZN4cute5tupleIJNS_1CILi0EEES2_iiEEC2ERKS2_S5_RKiS7_)
$_ZN7cutlass13device_kernelIN5flash19enable_sm80_to_sm89INS1_16FlashAttnBwdSm80INS1_25CollectiveMainloopBwdSm80ILi2ELi2EN4cute5tupleIJNS5_1CILi64EEENS7_ILi128EEES8_EEENS_10bfloat16_tEfNS_4arch4Sm80ELb1ELb0ELb1ELb0ELb0ELb0ELb0ELb0ELi2ELi2ELi4ELi2ELb1EEENS1_24CollectiveEpilogueBwdGQAISA_fSD_Li256ELb0ELb0EEENS1_25SingleTileBwdLPTSchedulerILb0ELi128ELb0EEEEEEEEEvNT_6ParamsE$_ZN4cute5tupleIJNS_1CILi0EEES2_iiEEC2ERKS2_S5_RKiS7_:
[----:B------:R-:W-:Y:S02]  /*7210*/  MOV R16, 0x7230 ;  /* 0x0000723000107802 */ /* 0x000fe40000000f00 */
[----:B------:R-:W-:Y:S05]  /*7220*/  CALL.REL.NOINC `($_ZN7cutlass13device_kernelIN5flash19enable_sm80_to_sm89INS1_16FlashAttnBwdSm80INS1_25CollectiveMainloopBwdSm80ILi2ELi2EN4cute5tupleIJNS5_1CILi64EEENS7_ILi128EEES8_EEENS_10bfloat16_tEfNS_4arch4Sm80ELb1ELb0ELb1ELb0ELb0ELb0ELb0ELb0ELi2ELi2ELi4ELi2ELb1EEENS1_24CollectiveEpilogueBwdGQAISA_fSD_Li256ELb0ELb0EEENS1_25SingleTileBwdLPTSchedulerILb0ELi128ELb0EEEEEEEEEvNT_6ParamsE$_ZN4cute3eso3ESOILb1ELb0EJNS_1CILi0EEES3_iiEEC2ERKS3_S6_RKiS8_) ;  /* 0xfffff7e000007944 */ /* 0x000fea0003c3ffff */
[----:B------:R-:W-:Y:S02]  /*7230*/  MOV R16, R18 ;  /* 0x0000001200107202 */ /* 0x000fe40000000f00 */
[----:B------:R-:W-:-:S04]  /*7240*/  MOV R17, 0x0 ;  /* 0x0000000000117802 */ /* 0x000fc80000000f00 */
[----:B------:R-:W-:Y:S05]  /*7250*/  RET.REL.NODEC R16 `(_ZN7cutlass13device_kernelIN5flash19enable_sm80_to_sm89INS1_16FlashAttnBwdSm80INS1_25CollectiveMainloopBwdSm80ILi2ELi2EN4cute5tupleIJNS5_1CILi64EEENS7_ILi128EEES8_EEENS_10bfloat16_tEfNS_4arch4Sm80ELb1ELb0ELb1ELb0ELb0ELb0ELb0ELb0ELi2ELi2ELi4ELi2ELb1EEENS1_24CollectiveEpilogueBwdGQAISA_fSD_Li256ELb0ELb0EEENS1_25SingleTileBwdLPTSchedulerILb0ELi128ELb0EEEEEEEEEvNT_6ParamsE) ;  /* 0xffff8da010007950 */ /* 0x000fea0003c3ffff */
        .type           $_ZN7cutlass13device_kernelIN5flash19enable_sm80_to_sm89INS1_16FlashAttnBwdSm80INS1_25CollectiveMainloopBwdSm80ILi2ELi2EN4cute5tupleIJNS5_1CILi64EEENS7_ILi128EEES8_EEENS_10bfloat16_tEfNS_4arch4Sm80ELb1ELb0ELb1ELb0ELb0ELb0ELb0ELb0ELi2ELi2ELi4ELi2ELb1EEENS1_24CollectiveEpilogueBwdGQAISA_fSD_Li256ELb0ELb0EEENS1_25SingleTileBwdLPTSchedulerILb0ELi128ELb0EEEEEEEEEvNT_6ParamsE$_ZN4cute5tupleIJNS_1CILi0EEEiEEC2ERKS2_RKi,@function
        .size           $_ZN7cutlass13device_kernelIN5flash19enable_sm80_to_sm89INS1_16FlashAttnBwdSm80INS1_25CollectiveMainloopBwdSm80ILi2ELi2EN4cute5tupleIJNS5_1CILi64EEENS7_ILi128EEES8_EEENS_10bfloat16_tEfNS_4arch4Sm80ELb1ELb0ELb1ELb0ELb0ELb0ELb0ELb0ELi2ELi2ELi4ELi2ELb1EEENS1_24CollectiveEpilogueBwdGQAISA_fSD_Li256ELb0ELb0EEENS1_25SingleTileBwdLPTSchedulerILb0ELi128ELb0EEEEEEEEEvNT_6ParamsE$_ZN4cute5tupleIJNS_1CILi0EEEiEEC2ERKS2_RKi,($_ZN7cutlass13device_kernelIN5flash19enable_sm80_to_sm89INS1_16FlashAttnBwdSm80INS1_25CollectiveMainloopBwdSm80ILi2ELi2EN4cute5tupleIJNS5_1CILi64EEENS7_ILi128EEES8_EEENS_10bfloat16_tEfNS_4arch4Sm80ELb1ELb0ELb1ELb0ELb0ELb0ELb0ELb0ELi2ELi2ELi4ELi2ELb1EEENS1_24CollectiveEpilogueBwdGQAISA_fSD_Li256ELb0ELb0EEENS1_25SingleTileBwdLPTSchedulerILb0ELi128ELb0EEEEEEEEEvNT_6ParamsE$_ZN4cute5tupleIJNS_1CILi0EEEiiiEEC2ERKS2_RKiS7_S7_ - $_ZN7cutlass13device_kernelIN5flash19enable_sm80_to_sm89INS1_16FlashAttnBwdSm80INS1_25CollectiveMainloopBwdSm80ILi2ELi2EN4cute5tupleIJNS5_1CILi64EEENS7_ILi128EEES8_EEENS_10bfloat16_tEfNS_4arch4Sm80ELb1ELb0ELb1ELb0ELb0ELb0ELb0ELb0ELi2ELi2ELi4ELi2ELb1EEENS1_24CollectiveEpilogueBwdGQAISA_fSD_Li256ELb0ELb0EEENS1_25SingleTileBwdLPTSchedulerILb0ELi128ELb0EEEEEEEEEvNT_6ParamsE$_ZN4cute5tupleIJNS_1CILi0EEEiEEC2ERKS2_RKi)
$_ZN7cutlass13device_kernelIN5flash19enable_sm80_to_sm89INS1_16FlashAttnBwdSm80INS1_25CollectiveMainloopBwdSm80ILi2ELi2EN4cute5tupleIJNS5_1CILi64EEENS7_ILi128EEES8_EEENS_10bfloat16_tEfNS_4arch4Sm80ELb1ELb0ELb1ELb0ELb0ELb0ELb0ELb0ELi2ELi2ELi4ELi2ELb1EEENS1_24CollectiveEpilogueBwdGQAISA_fSD_Li256ELb0ELb0EEENS1_25SingleTileBwdLPTSchedulerILb0ELi128ELb0EEEEEEEEEvNT_6ParamsE$_ZN4cute5tupleIJNS_1CILi0EEEiEEC2ERKS2_RKi:
[----:B------:R-:W-:Y:S02]  /*7260*/  MOV R16, 0x7280 ;  /* 0x0000728000107802 */ /* 0x000fe40000000f00 */
[----:B------:R-:W-:Y:S05]  /*7270*/  CALL.REL.NOINC `($_ZN7cutlass13device_kernelIN5flash19enable_sm80_to_sm89INS1_16FlashAttnBwdSm80INS1_25CollectiveMainloopBwdSm80ILi2ELi2EN4cute5tupleIJNS5_1CILi64EEENS7_ILi128EEES8_EEENS_10bfloat16_tEfNS_4arch4Sm80ELb1ELb0ELb1ELb0ELb0ELb0ELb0ELb0ELi2ELi2ELi4ELi2ELb1EEENS1_24CollectiveEpilogueBwdGQAISA_fSD_Li256ELb0ELb0EEENS1_25SingleTileBwdLPTSchedulerILb0ELi128ELb0EEEEEEEEEvNT_6ParamsE$_ZN4cute3eso3ESOILb1ELb0EJNS_1CILi0EEEiEEC2ERKS3_RKi) ;  /* 0xfffff80000007944 */ /* 0x000fea0003c3ffff */
[----:B-1----:R-:W-:Y:S02]  /*7280*/  MOV R6, R18 ;  /* 0x0000001200067202 */ /* 0x002fe40000000f00 */
[----:B------:R-:W-:-:S04]  /*7290*/  MOV R7, 0x0 ;  /* 0x0000000000077802 */ /* 0x000fc80000000f00 */
[----:B------:R-:W-:Y:S05]  /*72a0*/  RET.REL.NODEC R6 `(_ZN7cutlass13device_kernelIN5flash19enable_sm80_to_sm89INS1_16FlashAttnBwdSm80INS1_25CollectiveMainloopBwdSm80ILi2ELi2EN4cute5tupleIJNS5_1CILi64EEENS7_ILi128EEES8_EEENS_10bfloat16_tEfNS_4arch4Sm80ELb1ELb0ELb1ELb0ELb0ELb0ELb0ELb0ELi2ELi2ELi4ELi2ELb1EEENS1_24CollectiveEpilogueBwdGQAISA_fSD_Li256ELb0ELb0EEENS1_25SingleTileBwdLPTSchedulerILb0ELi128ELb0EEEEEEEEEvNT_6ParamsE) ;  /* 0xffff8d5006007950 */ /* 0x000fea0003c3ffff */
        .type           $_ZN7cutlass13device_kernelIN5flash19enable_sm80_to_sm89INS1_16FlashAttnBwdSm80INS1_25CollectiveMainloopBwdSm80ILi2ELi2EN4cute5tupleIJNS5_1CILi64EEENS7_ILi128EEES8_EEENS_10bfloat16_tEfNS_4arch4Sm80ELb1ELb0ELb1ELb0ELb0ELb0ELb0ELb0ELi2ELi2ELi4ELi2ELb1EEENS1_24CollectiveEpilogueBwdGQAISA_fSD_Li256ELb0ELb0EEENS1_25SingleTileBwdLPTSchedulerILb0ELi128ELb0EEEEEEEEEvNT_6ParamsE$_ZN4cute5tupleIJNS_1CILi0EEEiiiEEC2ERKS2_RKiS7_S7_,@function
        .size           $_ZN7cutlass13device_kernelIN5flash19enable_sm80_to_sm89INS1_16FlashAttnBwdSm80INS1_25CollectiveMainloopBwdSm80ILi2ELi2EN4cute5tupleIJNS5_1CILi64EEENS7_ILi128EEES8_EEENS_10bfloat16_tEfNS_4arch4Sm80ELb1ELb0ELb1ELb0ELb0ELb0ELb0ELb0ELi2ELi2ELi4ELi2ELb1EEENS1_24CollectiveEpilogueBwdGQAISA_fSD_Li256ELb0ELb0EEENS1_25SingleTileBwdLPTSchedulerILb0ELi128ELb0EEEEEEEEEvNT_6ParamsE$_ZN4cute5tupleIJNS_1CILi0EEEiiiEEC2ERKS2_RKiS7_S7_,($_ZN7cutlass13device_kernelIN5flash19enable_sm80_to_sm89INS1_16FlashAttnBwdSm80INS1_25CollectiveMainloopBwdSm80ILi2ELi2EN4cute5tupleIJNS5_1CILi64EEENS7_ILi128EEES8_EEENS_10bfloat16_tEfNS_4arch4Sm80ELb1ELb0ELb1ELb0ELb0ELb0ELb0ELb0ELi2ELi2ELi4ELi2ELb1EEENS1_24CollectiveEpilogueBwdGQAISA_fSD_Li256ELb0ELb0EEENS1_25SingleTileBwdLPTSchedulerILb0ELi128ELb0EEEEEEEEEvNT_6ParamsE$_ZN4cute5tupleIJiEEC2ERKi - $_ZN7cutlass13device_kernelIN5flash19enable_sm80_to_sm89INS1_16FlashAttnBwdSm80INS1_25CollectiveMainloopBwdSm80ILi2ELi2EN4cute5tupleIJNS5_1CILi64EEENS7_ILi128EEES8_EEENS_10bfloat16_tEfNS_4arch4Sm80ELb1ELb0ELb1ELb0ELb0ELb0ELb0ELb0ELi2ELi2ELi4ELi2ELb1EEENS1_24CollectiveEpilogueBwdGQAISA_fSD_Li256ELb0ELb0EEENS1_25SingleTileBwdLPTSchedulerILb0ELi128ELb0EEEEEEEEEvNT_6ParamsE$_ZN4cute5tupleIJNS_1CILi0EEEiiiEEC2ERKS2_RKiS7_S7_)
$_ZN7cutlass13device_kernelIN5flash19enable_sm80_to_sm89INS1_16FlashAttnBwdSm80INS1_25CollectiveMainloopBwdSm80ILi2ELi2EN4cute5tupleIJNS5_1CILi64EEENS7_ILi128EEES8_EEENS_10bfloat16_tEfNS_4arch4Sm80ELb1ELb0ELb1ELb0ELb0ELb0ELb0ELb0ELi2ELi2ELi4ELi2ELb1EEENS1_24CollectiveEpilogueBwdGQAISA_fSD_Li256ELb0ELb0EEENS1_25SingleTileBwdLPTSchedulerILb0ELi128ELb0EEEEEEEEEvNT_6ParamsE$_ZN4cute5tupleIJNS_1CILi0EEEiiiEEC2ERKS2_RKiS7_S7_:
[----:B------:R-:W-:Y:S02]  /*72b0*/  MOV R16, 0x72d0 ;  /* 0x000072d000107802 */ /* 0x000fe40000000f00 */
[----:B------:R-:W-:Y:S05]  /*72c0*/  CALL.REL.NOINC `($_ZN7cutlass13device_kernelIN5flash19enable_sm80_to_sm89INS1_16FlashAttnBwdSm80INS1_25CollectiveMainloopBwdSm80ILi2ELi2EN4cute5tupleIJNS5_1CILi64EEENS7_ILi128EEES8_EEENS_10bfloat16_tEfNS_4arch4Sm80ELb1ELb0ELb1ELb0ELb0ELb0ELb0ELb0ELi2ELi2ELi4ELi2ELb1EEENS1_24CollectiveEpilogueBwdGQAISA_fSD_Li256ELb0ELb0EEENS1_25SingleTileBwdLPTSchedulerILb0ELi128ELb0EEEEEEEEEvNT_6ParamsE$_ZN4cute3eso3ESOILb1ELb0EJNS_1CILi0EEEiiiEEC2ERKS3_RKiS8_S8_) ;  /* 0xfffff87000007944 */ /* 0x000fea0003c3ffff */
[----:B-1----:R-:W-:Y:S02]  /*72d0*/  MOV R6, R18 ;  /* 0x0000001200067202 */ /* 0x002fe40000000f00 */
[----:B------:R-:W-:-:S04]  /*72e0*/  MOV R7, 0x0 ;  /* 0x0000000000077802 */ /* 0x000fc80000000f00 */
[----:B------:R-:W-:Y:S05]  /*72f0*/  RET.REL.NODEC R6 `(_ZN7cutlass13device_kernelIN5flash19enable_sm80_to_sm89INS1_16FlashAttnBwdSm80INS1_25CollectiveMainloopBwdSm80ILi2ELi2EN4cute5tupleIJNS5_1CILi64EEENS7_ILi128EEES8_EEENS_10bfloat16_tEfNS_4arch4Sm80ELb1ELb0ELb1ELb0ELb0ELb0ELb0ELb0ELi2ELi2ELi4ELi2ELb1EEENS1_24CollectiveEpilogueBwdGQAISA_fSD_Li256ELb0ELb0EEENS1_25SingleTileBwdLPTSchedulerILb0ELi128ELb0EEEEEEEEEvNT_6ParamsE) ;  /* 0xffff8d0006007950 */ /* 0x000fea0003c3ffff */
        .type           $_ZN7cutlass13device_kernelIN5flash19enable_sm80_to_sm89INS1_16FlashAttnBwdSm80INS1_25CollectiveMainloopBwdSm80ILi2ELi2EN4cute5tupleIJNS5_1CILi64EEENS7_ILi128EEES8_EEENS_10bfloat16_tEfNS_4arch4Sm80ELb1ELb0ELb1ELb0ELb0ELb0ELb0ELb0ELi2ELi2ELi4ELi2ELb1EEENS1_24CollectiveEpilogueBwdGQAISA_fSD_Li256ELb0ELb0EEENS1_25SingleTileBwdLPTSchedulerILb0ELi128ELb0EEEEEEEEEvNT_6ParamsE$_ZN4cute5tupleIJiEEC2ERKi,@function
        .size           $_ZN7cutlass13device_kernelIN5flash19enable_sm80_to_sm89INS1_16FlashAttnBwdSm80INS1_25CollectiveMainloopBwdSm80ILi2ELi2EN4cute5tupleIJNS5_1CILi64EEENS7_ILi128EEES8_EEENS_10bfloat16_tEfNS_4arch4Sm80ELb1ELb0ELb1ELb0ELb0ELb0ELb0ELb0ELi2ELi2ELi4ELi2ELb1EEENS1_24CollectiveEpilogueBwdGQAISA_fSD_Li256ELb0ELb0EEENS1_25SingleTileBwdLPTSchedulerILb0ELi128ELb0EEEEEEEEEvNT_6ParamsE$_ZN4cute5tupleIJiEEC2ERKi,($_ZN7cutlass13device_kernelIN5flash19enable_sm80_to_sm89INS1_16FlashAttnBwdSm80INS1_25CollectiveMainloopBwdSm80ILi2ELi2EN4cute5tupleIJNS5_1CILi64EEENS7_ILi128EEES8_EEENS_10bfloat16_tEfNS_4arch4Sm80ELb1ELb0ELb1ELb0ELb0ELb0ELb0ELb0ELi2ELi2ELi4ELi2ELb1EEENS1_24CollectiveEpilogueBwdGQAISA_fSD_Li256ELb0ELb0EEENS1_25SingleTileBwdLPTSchedulerILb0ELi128ELb0EEEEEEEEEvNT_6ParamsE$_ZN4cute5tupleIJiNS_1CILi0EEEEEC2ERKiRKS2_ - $_ZN7cutlass13device_kernelIN5flash19enable_sm80_to_sm89INS1_16FlashAttnBwdSm80INS1_25CollectiveMainloopBwdSm80ILi2ELi2EN4cute5tupleIJNS5_1CILi64EEENS7_ILi128EEES8_EEENS_10bfloat16_tEfNS_4arch4Sm80ELb1ELb0ELb1ELb0ELb0ELb0ELb0ELb0ELi2ELi2ELi4ELi2ELb1EEENS1_24CollectiveEpilogueBwdGQAISA_fSD_Li256ELb0ELb0EEENS1_25SingleTileBwdLPTSchedulerILb0ELi128ELb0EEEEEEEEEvNT_6ParamsE$_ZN4cute5tupleIJiEEC2ERKi)
$_ZN7cutlass13device_kernelIN5flash19enable_sm80_to_sm89INS1_16FlashAttnBwdSm80INS1_25CollectiveMainloopBwdSm80ILi2ELi2EN4cute5tupleIJNS5_1CILi64EEENS7_ILi128EEES8_EEENS_10bfloat16_tEfNS_4arch4Sm80ELb1ELb0ELb1ELb0ELb0ELb0ELb0ELb0ELi2ELi2ELi4ELi2ELb1EEENS1_24CollectiveEpilogueBwdGQAISA_fSD_Li256ELb0ELb0EEENS1_25SingleTileBwdLPTSchedulerILb0ELi128ELb0EEEEEEEEEvNT_6ParamsE$_ZN4cute5tupleIJiEEC2ERKi:
[----:B------:R-:W-:Y:S02]  /*7300*/  MOV R18, 0x7320 ;  /* 0x0000732000127802 */ /* 0x000fe40000000f00 */
[----:B------:R-:W-:Y:S05]  /*7310*/  CALL.REL.NOINC `($_ZN7cutlass13device_kernelIN5flash19enable_sm80_to_sm89INS1_16FlashAttnBwdSm80INS1_25CollectiveMainloopBwdSm80ILi2ELi2EN4cute5tupleIJNS5_1CILi64EEENS7_ILi128EEES8_EEENS_10bfloat16_tEfNS_4arch4Sm80ELb1ELb0ELb1ELb0ELb0ELb0ELb0ELb0ELi2ELi2ELi4ELi2ELb1EEENS1_24CollectiveEpilogueBwdGQAISA_fSD_Li256ELb0ELb0EEENS1_25SingleTileBwdLPTSchedulerILb0ELi128ELb0EEEEEEEEEvNT_6ParamsE$_ZN4cute3eso3ESOILb0ELb1EJiEEC2ERKi) ;  /* 0xfffff40000007944 */ /* 0x000fea0003c3ffff */
[----:B-1----:R-:W-:Y:S02]  /*7320*/  MOV R6, R16 ;  /* 0x0000001000067202 */ /* 0x002fe40000000f00 */
[----:B------:R-:W-:-:S04]  /*7330*/  MOV R7, 0x0 ;  /* 0x0000000000077802 */ /* 0x000fc80000000f00 */
[----:B------:R-:W-:Y:S05]  /*7340*/  RET.REL.NODEC R6 `(_ZN7cutlass13device_kernelIN5flash19enable_sm80_to_sm89INS1_16FlashAttnBwdSm80INS1_25CollectiveMainloopBwdSm80ILi2ELi2EN4cute5tupleIJNS5_1CILi64EEENS7_ILi128EEES8_EEENS_10bfloat16_tEfNS_4arch4Sm80ELb1ELb0ELb1ELb0ELb0ELb0ELb0ELb0ELi2ELi2ELi4ELi2ELb1EEENS1_24CollectiveEpilogueBwdGQAISA_fSD_Li256ELb0ELb0EEENS1_25SingleTileBwdLPTSchedulerILb0ELi128ELb0EEEEEEEEEvNT_6ParamsE) ;  /* 0xffff8cb006007950 */ /* 0x000fea0003c3ffff */
        .type           $_ZN7cutlass13device_kernelIN5flash19enable_sm80_to_sm89INS1_16FlashAttnBwdSm80INS1_25CollectiveMainloopBwdSm80ILi2ELi2EN4cute5tupleIJNS5_1CILi64EEENS7_ILi128EEES8_EEENS_10bfloat16_tEfNS_4arch4Sm80ELb1ELb0ELb1ELb0ELb0ELb0ELb0ELb0ELi2ELi2ELi4ELi2ELb1EEENS1_24CollectiveEpilogueBwdGQAISA_fSD_Li256ELb0ELb0EEENS1_25SingleTileBwdLPTSchedulerILb0ELi128ELb0EEEEEEEEEvNT_6ParamsE$_ZN4cute5tupleIJiNS_1CILi0EEEEEC2ERKiRKS2_,@function
        .size           $_ZN7cutlass13device_kernelIN5flash19enable_sm80_to_sm89INS1_16FlashAttnBwdSm80INS1_25CollectiveMainloopBwdSm80ILi2ELi2EN4cute5tupleIJNS5_1CILi64EEENS7_ILi128EEES8_EEENS_10bfloat16_tEfNS_4arch4Sm80ELb1ELb0ELb1ELb0ELb0ELb0ELb0ELb0ELi2ELi2ELi4ELi2ELb1EEENS1_24CollectiveEpilogueBwdGQAISA_fSD_Li256ELb0ELb0EEENS1_25SingleTileBwdLPTSchedulerILb0ELi128ELb0EEEEEEEEEvNT_6ParamsE$_ZN4cute5tupleIJiNS_1CILi0EEEEEC2ERKiRKS2_,($_ZN7cutlass13device_kernelIN5flash19enable_sm80_to_sm89INS1_16FlashAttnBwdSm80INS1_25CollectiveMainloopBwdSm80ILi2ELi2EN4cute5tupleIJNS5_1CILi64EEENS7_ILi128EEES8_EEENS_10bfloat16_tEfNS_4arch4Sm80ELb1ELb0ELb1ELb0ELb0ELb0ELb0ELb0ELi2ELi2ELi4ELi2ELb1EEENS1_24CollectiveEpilogueBwdGQAISA_fSD_Li256ELb0ELb0EEENS1_25SingleTileBwdLPTSchedulerILb0ELi128ELb0EEEEEEEEEvNT_6ParamsE$_ZN4cute5tupleIJiiEEC2ERKiS3_ - $_ZN7cutlass13device_kernelIN5flash19enable_sm80_to_sm89INS1_16FlashAttnBwdSm80INS1_25CollectiveMainloopBwdSm80ILi2ELi2EN4cute5tupleIJNS5_1CILi64EEENS7_ILi128EEES8_EEENS_10bfloat16_tEfNS_4arch4Sm80ELb1ELb0ELb1ELb0ELb0ELb0ELb0ELb0ELi2ELi2ELi4ELi2ELb1EEENS1_24CollectiveEpilogueBwdGQAISA_fSD_Li256ELb0ELb0EEENS1_25SingleTileBwdLPTSchedulerILb0ELi128ELb0EEEEEEEEEvNT_6ParamsE$_ZN4cute5tupleIJiNS_1CILi0EEEEEC2ERKiRKS2_)
$_ZN7cutlass13device_kernelIN5flash19enable_sm80_to_sm89INS1_16FlashAttnBwdSm80INS1_25CollectiveMainloopBwdSm80ILi2ELi2EN4cute5tupleIJNS5_1CILi64EEENS7_ILi128EEES8_EEENS_10bfloat16_tEfNS_4arch4Sm80ELb1ELb0ELb1ELb0ELb0ELb0ELb0ELb0ELi2ELi2ELi4ELi2ELb1EEENS1_24CollectiveEpilogueBwdGQAISA_fSD_Li256ELb0ELb0EEENS1_25SingleTileBwdLPTSchedulerILb0ELi128ELb0EEEEEEEEEvNT_6ParamsE$_ZN4cute5tupleIJiNS_1CILi0EEEEEC2ERKiRKS2_:
[----:B------:R-:W-:Y:S02]  /*7350*/  MOV R8, 0x7370 ;  /* 0x0000737000087802 */ /* 0x000fe40000000f00 */
[----:B------:R-:W-:Y:S05]  /*7360*/  CALL.REL.NOINC `($_ZN7cutlass13device_kernelIN5flash19enable_sm80_to_sm89INS1_16FlashAttnBwdSm80INS1_25CollectiveMainloopBwdSm80ILi2ELi2EN4cute5tupleIJNS5_1CILi64EEENS7_ILi128EEES8_EEENS_10bfloat16_tEfNS_4arch4Sm80ELb1ELb0ELb1ELb0ELb0ELb0ELb0ELb0ELi2ELi2ELi4ELi2ELb1EEENS1_24CollectiveEpilogueBwdGQAISA_fSD_Li256ELb0ELb0EEENS1_25SingleTileBwdLPTSchedulerILb0ELi128ELb0EEEEEEEEEvNT_6ParamsE$_ZN4cute3eso3ESOILb0ELb1EJiNS_1CILi0EEEEEC2ERKiRKS3_) ;  /* 0xfffff40000007944 */ /* 0x000fea0003c3ffff */
[----:B-1----:R-:W-:Y:S02]  /*7370*/  MOV R6, R16 ;  /* 0x0000001000067202 */ /* 0x002fe40000000f00 */
[----:B------:R-:W-:-:S04]  /*7380*/  MOV R7, 0x0 ;  /* 0x0000000000077802 */ /* 0x000fc80000000f00 */
[----:B------:R-:W-:Y:S05]  /*7390*/  RET.REL.NODEC R6 `(_ZN7cutlass13device_kernelIN5flash19enable_sm80_to_sm89INS1_16FlashAttnBwdSm80INS1_25CollectiveMainloopBwdSm80ILi2ELi2EN4cute5tupleIJNS5_1CILi64EEENS7_ILi128EEES8_EEENS_10bfloat16_tEfNS_4arch4Sm80ELb1ELb0ELb1ELb0ELb0ELb0ELb0ELb0ELi2ELi2ELi4ELi2ELb1EEENS1_24CollectiveEpilogueBwdGQAISA_fSD_Li256ELb0ELb0EEENS1_25SingleTileBwdLPTSchedulerILb0ELi128ELb0EEEEEEEEEvNT_6ParamsE) ;  /* 0xffff8c6006007950 */ /* 0x000fea0003c3ffff */
        .type           $_ZN7cutlass13device_kernelIN5flash19enable_sm80_to_sm89INS1_16FlashAttnBwdSm80INS1_25CollectiveMainloopBwdSm80ILi2ELi2EN4cute5tupleIJNS5_1CILi64EEENS7_ILi128EEES8_EEENS_10bfloat16_tEfNS_4arch4Sm80ELb1ELb0ELb1ELb0ELb0ELb0ELb0ELb0ELi2ELi2ELi4ELi2ELb1EEENS1_24CollectiveEpilogueBwdGQAISA_fSD_Li256ELb0ELb0EEENS1_25SingleTileBwdLPTSchedulerILb0ELi128ELb0EEEEEEEEEvNT_6ParamsE$_ZN4cute5tupleIJiiEEC2ERKiS3_,@function
        .size           $_ZN7cutlass13device_kernelIN5flash19enable_sm80_to_sm89INS1_16FlashAttnBwdSm80INS1_25CollectiveMainloopBwdSm80ILi2ELi2EN4cute5tupleIJNS5_1CILi64EEENS7_ILi128EEES8_EEENS_10bfloat16_tEfNS_4arch4Sm80ELb1ELb0ELb1ELb0ELb0ELb0ELb0ELb0ELi2ELi2ELi4ELi2ELb1EEENS1_24CollectiveEpilogueBwdGQAISA_fSD_Li256ELb0ELb0EEENS1_25SingleTileBwdLPTSchedulerILb0ELi128ELb0EEEEEEEEEvNT_6ParamsE$_ZN4cute5tupleIJiiEEC2ERKiS3_,($_ZN7cutlass13device_kernelIN5flash19enable_sm80_to_sm89INS1_16FlashAttnBwdSm80INS1_25CollectiveMainloopBwdSm80ILi2ELi2EN4cute5tupleIJNS5_1CILi64EEENS7_ILi128EEES8_EEENS_10bfloat16_tEfNS_4arch4Sm80ELb1ELb0ELb1ELb0ELb0ELb0ELb0ELb0ELi2ELi2ELi4ELi2ELb1EEENS1_24CollectiveEpilogueBwdGQAISA_fSD_Li256ELb0ELb0EEENS1_25SingleTileBwdLPTSchedulerILb0ELi128ELb0EEEEEEEEEvNT_6ParamsE$_ZN4cute8gmem_ptrIPKN7cutlass10bfloat16_tEECI1NS_12iter_adaptorIS4_S5_EEES4_ - $_ZN7cutlass13device_kernelIN5flash19enable_sm80_to_sm89INS1_16FlashAttnBwdSm80INS1_25CollectiveMainloopBwdSm80ILi2ELi2EN4cute5tupleIJNS5_1CILi64EEENS7_ILi128EEES8_EEENS_10bfloat16_tEfNS_4arch4Sm80ELb1ELb0ELb1ELb0ELb0ELb0ELb0ELb0ELi2ELi2ELi4ELi2ELb1EEENS1_24CollectiveEpilogueBwdGQAISA_fSD_Li256ELb0ELb0EEENS1_25SingleTileBwdLPTSchedulerILb0ELi128ELb0EEEEEEEEEvNT_6ParamsE$_ZN4cute5tupleIJiiEEC2ERKiS3_)
$_ZN7cutlass13device_kernelIN5flash19enable_sm80_to_sm89INS1_16FlashAttnBwdSm80INS1_25CollectiveMainloopBwdSm80ILi2ELi2EN4cute5tupleIJNS5_1CILi64EEENS7_ILi128EEES8_EEENS_10bfloat16_tEfNS_4arch4Sm80ELb1ELb0ELb1ELb0ELb0ELb0ELb0ELb0ELi2ELi2ELi4ELi2ELb1EEENS1_24CollectiveEpilogueBwdGQAISA_fSD_Li256ELb0ELb0EEENS1_25SingleTileBwdLPTSchedulerILb0ELi128ELb0EEEEEEEEEvNT_6ParamsE$_ZN4cute5tupleIJiiEEC2ERKiS3_:
[----:B------:R-:W-:Y:S02]  /*73a0*/  MOV R10, 0x73c0 ;  /* 0x000073c0000a7802 */ /* 0x000fe40000000f00 */
[----:B------:R-:W-:Y:S05]  /*73b0*/  CALL.REL.NOINC `($_ZN7cutlass13device_kernelIN5flash19enable_sm80_to_sm89INS1_16FlashAttnBwdSm80INS1_25CollectiveMainloopBwdSm80ILi2ELi2EN4cute5tupleIJNS5_1CILi64EEENS7_ILi128EEES8_EEENS_10bfloat16_tEfNS_4arch4Sm80ELb1ELb0ELb1ELb0ELb0ELb0ELb0ELb0ELi2ELi2ELi4ELi2ELb1EEENS1_24CollectiveEpilogueBwdGQAISA_fSD_Li256ELb0ELb0EEENS1_25SingleTileBwdLPTSchedulerILb0ELi128ELb0EEEEEEEEEvNT_6ParamsE$_ZN4cute3eso3ESOILb0ELb0EJiiEEC2ERKiS4_) ;  /* 0xfffff1c000007944 */ /* 0x000fea0003c3ffff */
[----:B------:R-:W-:-:S04]  /*73c0*/  MOV R9, 0x0 ;  /* 0x0000000000097802 */ /* 0x000fc80000000f00 */
[----:B------:R-:W-:Y:S05]  /*73d0*/  RET.REL.NODEC R8 `(_ZN7cutlass13device_kernelIN5flash19enable_sm80_to_sm89INS1_16FlashAttnBwdSm80INS1_25CollectiveMainloopBwdSm80ILi2ELi2EN4cute5tupleIJNS5_1CILi64EEENS7_ILi128EEES8_EEENS_10bfloat16_tEfNS_4arch4Sm80ELb1ELb0ELb1ELb0ELb0ELb0ELb0ELb0ELi2ELi2ELi4ELi2ELb1EEENS1_24CollectiveEpilogueBwdGQAISA_fSD_Li256ELb0ELb0EEENS1_25SingleTileBwdLPTSchedulerILb0ELi128ELb0EEEEEEEEEvNT_6ParamsE) ;  /* 0xffff8c2008007950 */ /* 0x000fea0003c3ffff */
        .type           $_ZN7cutlass13device_kernelIN5flash19enable_sm80_to_sm89INS1_16FlashAttnBwdSm80INS1_25CollectiveMainloopBwdSm80ILi2ELi2EN4cute5tupleIJNS5_1CILi64EEENS7_ILi128EEES8_EEENS_10bfloat16_tEfNS_4arch4Sm80ELb1ELb0ELb1ELb0ELb0ELb0ELb0ELb0ELi2ELi2ELi4ELi2ELb1EEENS1_24CollectiveEpilogueBwdGQAISA_fSD_Li256ELb0ELb0EEENS1_25SingleTileBwdLPTSchedulerILb0ELi128ELb0EEEEEEEEEvNT_6ParamsE$_ZN4cute8gmem_ptrIPKN7cutlass10bfloat16_tEECI1NS_12iter_adaptorIS4_S5_EEES4_,@function
        .size           $_ZN7cutlass13device_kernelIN5flash19enable_sm80_to_sm89INS1_16FlashAttnBwdSm80INS1_25CollectiveMainloopBwdSm80ILi2ELi2EN4cute5tupleIJNS5_1CILi64EEENS7_ILi128EEES8_EEENS_10bfloat16_tEfNS_4arch4Sm80ELb1ELb0ELb1ELb0ELb0ELb0ELb0ELb0ELi2ELi2ELi4ELi2ELb1EEENS1_24CollectiveEpilogueBwdGQAISA_fSD_Li256ELb0ELb0EEENS1_25SingleTileBwdLPTSchedulerILb0ELi128ELb0EEEEEEEEEvNT_6ParamsE$_ZN4cute8gmem_ptrIPKN7cutlass10bfloat16_tEECI1NS_12iter_adaptorIS4_S5_EEES4_,($_ZN7cutlass13device_kernelIN5flash19enable_sm80_to_sm89INS1_16FlashAttnBwdSm80INS1_25CollectiveMainloopBwdSm80ILi2ELi2EN4cute5tupleIJNS5_1CILi64EEENS7_ILi128EEES8_EEENS_10bfloat16_tEfNS_4arch4Sm80ELb1ELb0ELb1ELb0ELb0ELb0ELb0ELb0ELi2ELi2ELi4ELi2ELb1EEENS1_24CollectiveEpilogueBwdGQAISA_fSD_Li256ELb0ELb0EEENS1_25SingleTileBwdLPTSchedulerILb0ELi128ELb0EEEEEEEEEvNT_6ParamsE$_ZN4cute8gmem_ptrIPKN7cutlass9uint128_tEECI1NS_12iter_adaptorIS4_S5_EEES4_ - $_ZN7cutlass13device_kernelIN5flash19enable_sm80_to_sm89INS1_16FlashAttnBwdSm80INS1_25CollectiveMainloopBwdSm80ILi2ELi2EN4cute5tupleIJNS5_1CILi64EEENS7_ILi128EEES8_EEENS_10bfloat16_tEfNS_4arch4Sm80ELb1ELb0ELb1ELb0ELb0ELb0ELb0ELb0ELi2ELi2ELi4ELi2ELb1EEENS1_24CollectiveEpilogueBwdGQAISA_fSD_Li256ELb0ELb0EEENS1_25SingleTileBwdLPTSchedulerILb0ELi128ELb0EEEEEEEEEvNT_6ParamsE$_ZN4cute8gmem_ptrIPKN7cutlass10bfloat16_tEECI1NS_12iter_adaptorIS4_S5_EEES4_)
$_ZN7cutlass13device_kernelIN5flash19enable_sm80_to_sm89INS1_16FlashAttnBwdSm80INS1_25CollectiveMainloopBwdSm80ILi2ELi2EN4cute5tupleIJNS5_1CILi64EEENS7_ILi128EEES8_EEENS_10bfloat16_tEfNS_4arch4Sm80ELb1ELb0ELb1ELb0ELb0ELb0ELb0ELb0ELi2ELi2ELi4ELi2ELb1EEENS1_24CollectiveEpilogueBwdGQAISA_fSD_Li256ELb0ELb0EEENS1_25SingleTileBwdLPTSchedulerILb0ELi128ELb0EEEEEEEEEvNT_6ParamsE$_ZN4cute8gmem_ptrIPKN7cutlass10bfloat16_tEECI1NS_12iter_adaptorIS4_S5_EEES4_:
[----:B------:R-:W-:Y:S02]  /*73e0*/  MOV R18, 0x7400 ;  /* 0x0000740000127802 */ /* 0x000fe40000000f00 */
[----:B------:R-:W-:Y:S05]  /*73f0*/  CALL.REL.NOINC `($_ZN7cutlass13device_kernelIN5flash19enable_sm80_to_sm89INS1_16FlashAttnBwdSm80INS1_25CollectiveMainloopBwdSm80ILi2ELi2EN4cute5tupleIJNS5_1CILi64EEENS7_ILi128EEES8_EEENS_10bfloat16_tEfNS_4arch4Sm80ELb1ELb0ELb1ELb0ELb0ELb0ELb0ELb0ELi2ELi2ELi4ELi2ELb1EEENS1_24CollectiveEpilogueBwdGQAISA_fSD_Li256ELb0ELb0EEENS1_25SingleTileBwdLPTSchedulerILb0ELi128ELb0EEEEEEEEEvNT_6ParamsE$_ZN4cute12iter_adaptorIPKN7cutlass10bfloat16_tENS_8gmem_ptrIS4_EEEC2ES4_) ;  /* 0xffffecd000007944 */ /* 0x000fea0003c3ffff */
[----:B------:R-:W-:Y:S02]  /*7400*/  MOV R10, R16 ;  /* 0x00000010000a7202 */ /* 0x000fe40000000f00 */
[----:B-1----:R-:W-:-:S04]  /*7410*/  MOV R11, 0x0 ;  /* 0x00000000000b7802 */ /* 0x002fc80000000f00 */
[----:B------:R-:W-:Y:S05]  /*7420*/  RET.REL.NODEC R10 `(_ZN7cutlass13device_kernelIN5flash19enable_sm80_to_sm89INS1_16FlashAttnBwdSm80INS1_25CollectiveMainloopBwdSm80ILi2ELi2EN4cute5tupleIJNS5_1CILi64EEENS7_ILi128EEES8_EEENS_10bfloat16_tEfNS_4arch4Sm80ELb1ELb0ELb1ELb0ELb0ELb0ELb0ELb0ELi2ELi2ELi4ELi2ELb1EEENS1_24CollectiveEpilogueBwdGQAISA_fSD_Li256ELb0ELb0EEENS1_25SingleTileBwdLPTSchedulerILb0ELi128ELb0EEEEEEEEEvNT_6ParamsE) ;  /* 0xffff8bd00a007950 */ /* 0x000fea0003c3ffff */
        .type           $_ZN7cutlass13device_kernelIN5flash19enable_sm80_to_sm89INS1_16FlashAttnBwdSm80INS1_25CollectiveMainloopBwdSm80ILi2ELi2EN4cute5tupleIJNS5_1CILi64EEENS7_ILi128EEES8_EEENS_10bfloat16_tEfNS_4arch4Sm80ELb1ELb0ELb1ELb0ELb0ELb0ELb0ELb0ELi2ELi2ELi4ELi2ELb1EEENS1_24CollectiveEpilogueBwdGQAISA_fSD_Li256ELb0ELb0EEENS1_25SingleTileBwdLPTSchedulerILb0ELi128ELb0EEEEEEEEEvNT_6ParamsE$_ZN4cute8gmem_ptrIPKN7cutlass9uint128_tEECI1NS_12iter_adaptorIS4_S5_EEES4_,@function
        .size           $_ZN7cutlass13device_kernelIN5flash19enable_sm80_to_sm89INS1_16FlashAttnBwdSm80INS1_25CollectiveMainloopBwdSm80ILi2ELi2EN4cute5tupleIJNS5_1CILi64EEENS7_ILi128EEES8_EEENS_10bfloat16_tEfNS_4arch4Sm80ELb1ELb0ELb1ELb0ELb0ELb0ELb0ELb0ELi2ELi2ELi4ELi2ELb1EEENS1_24CollectiveEpilogueBwdGQAISA_fSD_Li256ELb0ELb0EEENS1_25SingleTileBwdLPTSchedulerILb0ELi128ELb0EEEEEEEEEvNT_6ParamsE$_ZN4cute8gmem_ptrIPKN7cutlass9uint128_tEECI1NS_12iter_adaptorIS4_S5_EEES4_,($_ZN7cutlass13device_kernelIN5flash19enable_sm80_to_sm89INS1_16FlashAttnBwdSm80INS1_25CollectiveMainloopBwdSm80ILi2ELi2EN4cute5tupleIJNS5_1CILi64EEENS7_ILi128EEES8_EEENS_10bfloat16_tEfNS_4arch4Sm80ELb1ELb0ELb1ELb0ELb0ELb0ELb0ELb0ELi2ELi2ELi4ELi2ELb1EEENS1_24CollectiveEpilogueBwdGQAISA_fSD_Li256ELb0ELb0EEENS1_25SingleTileBwdLPTSchedulerILb0ELi128ELb0EEEEEEEEEvNT_6ParamsE$_ZN4cute8gmem_ptrIPKfECI1NS_12iter_adaptorIS2_S3_EEES2_ - $_ZN7cutlass13device_kernelIN5flash19enable_sm80_to_sm89INS1_16FlashAttnBwdSm80INS1_25CollectiveMainloopBwdSm80ILi2ELi2EN4cute5tupleIJNS5_1CILi64EEENS7_ILi128EEES8_EEENS_10bfloat16_tEfNS_4arch4Sm80ELb1ELb0ELb1ELb0ELb0ELb0ELb0ELb0ELi2ELi2ELi4ELi2ELb1EEENS1_24CollectiveEpilogueBwdGQAISA_fSD_Li256ELb0ELb0EEENS1_25SingleTileBwdLPTSchedulerILb0ELi128ELb0EEEEEEEEEvNT_6ParamsE$_ZN4cute8gmem_ptrIPKN7cutlass9uint128_tEECI1NS_12iter_adaptorIS4_S5_EEES4_)
$_ZN7cutlass13device_kernelIN5flash19enable_sm80_to_sm89INS1_16FlashAttnBwdSm80INS1_25CollectiveMainloopBwdSm80ILi2ELi2EN4cute5tupleIJNS5_1CILi64EEENS7_ILi128EEES8_EEENS_10bfloat16_tEfNS_4arch4Sm80ELb1ELb0ELb1ELb0ELb0ELb0ELb0ELb0ELi2ELi2ELi4ELi2ELb1EEENS1_24CollectiveEpilogueBwdGQAISA_fSD_Li256ELb0ELb0EEENS1_25SingleTileBwdLPTSchedulerILb0ELi128ELb0EEEEEEEEEvNT_6ParamsE$_ZN4cute8gmem_ptrIPKN7cutlass9uint128_tEECI1NS_12iter_adaptorIS4_S5_EEES4_:
[----:B------:R-:W-:Y:S02]  /*7430*/  MOV R18, 0x7450 ;  /* 0x0000745000127802 */ /* 0x000fe40000000f00 */
[----:B------:R-:W-:Y:S05]  /*7440*/  CALL.REL.NOINC `($_ZN7cutlass13device_kernelIN5flash19enable_sm80_to_sm89INS1_16FlashAttnBwdSm80INS1_25CollectiveMainloopBwdSm80ILi2ELi2EN4cute5tupleIJNS5_1CILi64EEENS7_ILi128EEES8_EEENS_10bfloat16_tEfNS_4arch4Sm80ELb1ELb0ELb1ELb0ELb0ELb0ELb0ELb0ELi2ELi2ELi4ELi2ELb1EEENS1_24CollectiveEpilogueBwdGQAISA_fSD_Li256ELb0ELb0EEENS1_25SingleTileBwdLPTSchedulerILb0ELi128ELb0EEEEEEEEEvNT_6ParamsE$_ZN4cute12iter_adaptorIPKN7cutlass9uint128_tENS_8gmem_ptrIS4_EEEC2ES4_) ;  /* 0xffffecf000007944 */ /* 0x000fea0003c3ffff */
[----:B-1----:R-:W-:Y:S02]  /*7450*/  MOV R6, R16 ;  /* 0x0000001000067202 */ /* 0x002fe40000000f00 */
[----:B------:R-:W-:-:S04]  /*7460*/  MOV R7, 0x0 ;  /* 0x0000000000077802 */ /* 0x000fc80000000f00 */
[----:B------:R-:W-:Y:S05]  /*7470*/  RET.REL.NODEC R6 `(_ZN7cutlass13device_kernelIN5flash19enable_sm80_to_sm89INS1_16FlashAttnBwdSm80INS1_25CollectiveMainloopBwdSm80ILi2ELi2EN4cute5tupleIJNS5_1CILi64EEENS7_ILi128EEES8_EEENS_10bfloat16_tEfNS_4arch4Sm80ELb1ELb0ELb1ELb0ELb0ELb0ELb0ELb0ELi2ELi2ELi4ELi2ELb1EEENS1_24CollectiveEpilogueBwdGQAISA_fSD_Li256ELb0ELb0EEENS1_25SingleTileBwdLPTSchedulerILb0ELi128ELb0EEEEEEEEEvNT_6ParamsE) ;  /* 0xffff8b8006007950 */ /* 0x000fea0003c3ffff */
        .type           $_ZN7cutlass13device_kernelIN5flash19enable_sm80_to_sm89INS1_16FlashAttnBwdSm80INS1_25CollectiveMainloopBwdSm80ILi2ELi2EN4cute5tupleIJNS5_1CILi64EEENS7_ILi128EEES8_EEENS_10bfloat16_tEfNS_4arch4Sm80ELb1ELb0ELb1ELb0ELb0ELb0ELb0ELb0ELi2ELi2ELi4ELi2ELb1EEENS1_24CollectiveEpilogueBwdGQAISA_fSD_Li256ELb0ELb0EEENS1_25SingleTileBwdLPTSchedulerILb0ELi128ELb0EEEEEEEEEvNT_6ParamsE$_ZN4cute8gmem_ptrIPKfECI1NS_12iter_adaptorIS2_S3_EEES2_,@function
        .size           $_ZN7cutlass13device_kernelIN5flash19enable_sm80_to_sm89INS1_16FlashAttnBwdSm80INS1_25CollectiveMainloopBwdSm80ILi2ELi2EN4cute5tupleIJNS5_1CILi64EEENS7_ILi128EEES8_EEENS_10bfloat16_tEfNS_4arch4Sm80ELb1ELb0ELb1ELb0ELb0ELb0ELb0ELb0ELi2ELi2ELi4ELi2ELb1EEENS1_24CollectiveEpilogueBwdGQAISA_fSD_Li256ELb0ELb0EEENS1_25SingleTileBwdLPTSchedulerILb0ELi128ELb0EEEEEEEEEvNT_6ParamsE$_ZN4cute8gmem_ptrIPKfECI1NS_12iter_adaptorIS2_S3_EEES2_,($_ZN7cutlass13device_kernelIN5flash19enable_sm80_to_sm89INS1_16FlashAttnBwdSm80INS1_25CollectiveMainloopBwdSm80ILi2ELi2EN4cute5tupleIJNS5_1CILi64EEENS7_ILi128EEES8_EEENS_10bfloat16_tEfNS_4arch4Sm80ELb1ELb0ELb1ELb0ELb0ELb0ELb0ELb0ELi2ELi2ELi4ELi2ELb1EEENS1_24CollectiveEpilogueBwdGQAISA_fSD_Li256ELb0ELb0EEENS1_25SingleTileBwdLPTSchedulerILb0ELi128ELb0EEEEEEEEEvNT_6ParamsE$_ZN4cute8smem_ptrIPN7cutlass10bfloat16_tEECI1NS_12iter_adaptorIS3_S4_EEES3_ - $_ZN7cutlass13device_kernelIN5flash19enable_sm80_to_sm89INS1_16FlashAttnBwdSm80INS1_25CollectiveMainloopBwdSm80ILi2ELi2EN4cute5tupleIJNS5_1CILi64EEENS7_ILi128EEES8_EEENS_10bfloat16_tEfNS_4arch4Sm80ELb1ELb0ELb1ELb0ELb0ELb0ELb0ELb0ELi2ELi2ELi4ELi2ELb1EEENS1_24CollectiveEpilogueBwdGQAISA_fSD_Li256ELb0ELb0EEENS1_25SingleTileBwdLPTSchedulerILb0ELi128ELb0EEEEEEEEEvNT_6ParamsE$_ZN4cute8gmem_ptrIPKfECI1NS_12iter_adaptorIS2_S3_EEES2_)
$_ZN7cutlass13device_kernelIN5flash19enable_sm80_to_sm89INS1_16FlashAttnBwdSm80INS1_25CollectiveMainloopBwdSm80ILi2ELi2EN4cute5tupleIJNS5_1CILi64EEENS7_ILi128EEES8_EEENS_10bfloat16_tEfNS_4arch4Sm80ELb1ELb0ELb1ELb0ELb0ELb0ELb0ELb0ELi2ELi2ELi4ELi2ELb1EEENS1_24CollectiveEpilogueBwdGQAISA_fSD_Li256ELb0ELb0EEENS1_25SingleTileBwdLPTSchedulerILb0ELi128ELb0EEEEEEEEEvNT_6ParamsE$_ZN4cute8gmem_ptrIPKfECI1NS_12iter_adaptorIS2_S3_EEES2_:
[----:B------:R-:W-:Y:S02]  /*7480*/  MOV R18, 0x74a0 ;  /* 0x000074a000127802 */ /* 0x000fe40000000f00 */
[----:B------:R-:W-:Y:S05]  /*7490*/  CALL.REL.NOINC `($_ZN7cutlass13device_kernelIN5flash19enable_sm80_to_sm89INS1_16FlashAttnBwdSm80INS1_25CollectiveMainloopBwdSm80ILi2ELi2EN4cute5tupleIJNS5_1CILi64EEENS7_ILi128EEES8_EEENS_10bfloat16_tEfNS_4arch4Sm80ELb1ELb0ELb1ELb0ELb0ELb0ELb0ELb0ELi2ELi2ELi4ELi2ELb1EEENS1_24CollectiveEpilogueBwdGQAISA_fSD_Li256ELb0ELb0EEENS1_25SingleTileBwdLPTSchedulerILb0ELi128ELb0EEEEEEEEEvNT_6ParamsE$_ZN4cute12iter_adaptorIPKfNS_8gmem_ptrIS2_EEEC2ES2_) ;  /* 0xffffecf000007944 */ /* 0x000fea0003c3ffff */
[----:B------:R-:W-:-:S04]  /*74a0*/  MOV R17, 0x0 ;  /* 0x0000000000117802 */ /* 0x000fc80000000f00 */
[----:B------:R-:W-:Y:S05]  /*74b0*/  RET.REL.NODEC R16 `(_ZN7cutlass13device_kernelIN5flash19enable_sm80_to_sm89INS1_16FlashAttnBwdSm80INS1_25CollectiveMainloopBwdSm80ILi2ELi2EN4cute5tupleIJNS5_1CILi64EEENS7_ILi128EEES8_EEENS_10bfloat16_tEfNS_4arch4Sm80ELb1ELb0ELb1ELb0ELb0ELb0ELb0ELb0ELi2ELi2ELi4ELi2ELb1EEENS1_24CollectiveEpilogueBwdGQAISA_fSD_Li256ELb0ELb0EEENS1_25SingleTileBwdLPTSchedulerILb0ELi128ELb0EEEEEEEEEvNT_6ParamsE) ;  /* 0xffff8b4010007950 */ /* 0x000fea0003c3ffff */
        .type           $_ZN7cutlass13device_kernelIN5flash19enable_sm80_to_sm89INS1_16FlashAttnBwdSm80INS1_25CollectiveMainloopBwdSm80ILi2ELi2EN4cute5tupleIJNS5_1CILi64EEENS7_ILi128EEES8_EEENS_10bfloat16_tEfNS_4arch4Sm80ELb1ELb0ELb1ELb0ELb0ELb0ELb0ELb0ELi2ELi2ELi4ELi2ELb1EEENS1_24CollectiveEpilogueBwdGQAISA_fSD_Li256ELb0ELb0EEENS1_25SingleTileBwdLPTSchedulerILb0ELi128ELb0EEEEEEEEEvNT_6ParamsE$_ZN4cute8smem_ptrIPN7cutlass10bfloat16_tEECI1NS_12iter_adaptorIS3_S4_EEES3_,@function
        .size           $_ZN7cutlass13device_kernelIN5flash19enable_sm80_to_sm89INS1_16FlashAttnBwdSm80INS1_25CollectiveMainloopBwdSm80ILi2ELi2EN4cute5tupleIJNS5_1CILi64EEENS7_ILi128EEES8_EEENS_10bfloat16_tEfNS_4arch4Sm80ELb1ELb0ELb1ELb0ELb0ELb0ELb0ELb0ELi2ELi2ELi4ELi2ELb1EEENS1_24CollectiveEpilogueBwdGQAISA_fSD_Li256ELb0ELb0EEENS1_25SingleTileBwdLPTSchedulerILb0ELi128ELb0EEEEEEEEEvNT_6ParamsE$_ZN4cute8smem_ptrIPN7cutlass10bfloat16_tEECI1NS_12iter_adaptorIS3_S4_EEES3_,($_ZN7cutlass13device_kernelIN5flash19enable_sm80_to_sm89INS1_16FlashAttnBwdSm80INS1_25CollectiveMainloopBwdSm80ILi2ELi2EN4cute5tupleIJNS5_1CILi64EEENS7_ILi128EEES8_EEENS_10bfloat16_tEfNS_4arch4Sm80ELb1ELb0ELb1ELb0ELb0ELb0ELb0ELb0ELi2ELi2ELi4ELi2ELb1EEENS1_24CollectiveEpilogueBwdGQAISA_fSD_Li256ELb0ELb0EEENS1_25SingleTileBwdLPTSchedulerILb0ELi128ELb0EEEEEEEEEvNT_6ParamsE$_ZN4cute8smem_ptrIPN7cutlass9uint128_tEECI1NS_12iter_adaptorIS3_S4_EEES3_ - $_ZN7cutlass13device_kernelIN5flash19enable_sm80_to_sm89INS1_16FlashAttnBwdSm80INS1_25CollectiveMainloopBwdSm80ILi2ELi2EN4cute5tupleIJNS5_1CILi64EEENS7_ILi128EEES8_EEENS_10bfloat16_tEfNS_4arch4Sm80ELb1ELb0ELb1ELb0ELb0ELb0ELb0ELb0ELi2ELi2ELi4ELi2ELb1EEENS1_24CollectiveEpilogueBwdGQAISA_fSD_Li256ELb0ELb0EEENS1_25SingleTileBwdLPTSchedulerILb0ELi128ELb0EEEEEEEEEvNT_6ParamsE$_ZN4cute8smem_ptrIPN7cutlass10bfloat16_tEECI1NS_12iter_adaptorIS3_S4_EEES3_)
$_ZN7cutlass13device_kernelIN5flash19enable_sm80_to_sm89INS1_16FlashAttnBwdSm80INS1_25CollectiveMainloopBwdSm80ILi2ELi2EN4cute5tupleIJNS5_1CILi64EEENS7_ILi128EEES8_EEENS_10bfloat16_tEfNS_4arch4Sm80ELb1ELb0ELb1ELb0ELb0ELb0ELb0ELb0ELi2ELi2ELi4ELi2ELb1EEENS1_24CollectiveEpilogueBwdGQAISA_fSD_Li256ELb0ELb0EEENS1_25SingleTileBwdLPTSchedulerILb0ELi128ELb0EEEEEEEEEvNT_6ParamsE$_ZN4cute8smem_ptrIPN7cutlass10bfloat16_tEECI1NS_12iter_adaptorIS3_S4_EEES3_:
[----:B------:R-:W-:Y:S02]  /*74c0*/  MOV R18, 0x74e0 ;  /* 0x000074e000127802 */ /* 0x000fe40000000f00 */
[----:B------:R-:W-:Y:S05]  /*74d0*/  CALL.REL.NOINC `($_ZN7cutlass13device_kernelIN5flash19enable_sm80_to_sm89INS1_16FlashAttnBwdSm80INS1_25CollectiveMainloopBwdSm80ILi2ELi2EN4cute5tupleIJNS5_1CILi64EEENS7_ILi128EEES8_EEENS_10bfloat16_tEfNS_4arch4Sm80ELb1ELb0ELb1ELb0ELb0ELb0ELb0ELb0ELi2ELi2ELi4ELi2ELb1EEENS1_24CollectiveEpilogueBwdGQAISA_fSD_Li256ELb0ELb0EEENS1_25SingleTileBwdLPTSchedulerILb0ELi128ELb0EEEEEEEEEvNT_6ParamsE$_ZN4cute12iter_adaptorIPN7cutlass10bfloat16_tENS_8smem_ptrIS3_EEEC2ES3_) ;  /* 0xffffecf000007944 */ /* 0x000fea0003c3ffff */
[----:B-1----:R-:W-:Y:S02]  /*74e0*/  MOV R6, R16 ;  /* 0x0000001000067202 */ /* 0x002fe40000000f00 */
[----:B------:R-:W-:-:S04]  /*74f0*/  MOV R7, 0x0 ;  /* 0x0000000000077802 */ /* 0x000fc80000000f00 */
[----:B------:R-:W-:Y:S05]  /*7500*/  RET.REL.NODEC R6 `(_ZN7cutlass13device_kernelIN5flash19enable_sm80_to_sm89INS1_16FlashAttnBwdSm80INS1_25CollectiveMainloopBwdSm80ILi2ELi2EN4cute5tupleIJNS5_1CILi64EEENS7_ILi128EEES8_EEENS_10bfloat16_tEfNS_4arch4Sm80ELb1ELb0ELb1ELb0ELb0ELb0ELb0ELb0ELi2ELi2ELi4ELi2ELb1EEENS1_24CollectiveEpilogueBwdGQAISA_fSD_Li256ELb0ELb0EEENS1_25SingleTileBwdLPTSchedulerILb0ELi128ELb0EEEEEEEEEvNT_6ParamsE) ;  /* 0xffff8af006007950 */ /* 0x000fea0003c3ffff */
        .type           $_ZN7cutlass13device_kernelIN5flash19enable_sm80_to_sm89INS1_16FlashAttnBwdSm80INS1_25CollectiveMainloopBwdSm80ILi2ELi2EN4cute5tupleIJNS5_1CILi64EEENS7_ILi128EEES8_EEENS_10bfloat16_tEfNS_4arch4Sm80ELb1ELb0ELb1ELb0ELb0ELb0ELb0ELb0ELi2ELi2ELi4ELi2ELb1EEENS1_24CollectiveEpilogueBwdGQAISA_fSD_Li256ELb0ELb0EEENS1_25SingleTileBwdLPTSchedulerILb0ELi128ELb0EEEEEEEEEvNT_6ParamsE$_ZN4cute8smem_ptrIPN7cutlass9uint128_tEECI1NS_12iter_adaptorIS3_S4_EEES3_,@function
        .size           $_ZN7cutlass13device_kernelIN5flash19enable_sm80_to_sm89INS1_16FlashAttnBwdSm80INS1_25CollectiveMainloopBwdSm80ILi2ELi2EN4cute5tupleIJNS5_1CILi64EEENS7_ILi128EEES8_EEENS_10bfloat16_tEfNS_4arch4Sm80ELb1ELb0ELb1ELb0ELb0ELb0ELb0ELb0ELi2ELi2ELi4ELi2ELb1EEENS1_24CollectiveEpilogueBwdGQAISA_fSD_Li256ELb0ELb0EEENS1_25SingleTileBwdLPTSchedulerILb0ELi128ELb0EEEEEEEEEvNT_6ParamsE$_ZN4cute8smem_ptrIPN7cutlass9uint128_tEECI1NS_12iter_adaptorIS3_S4_EEES3_,($_ZN7cutlass13device_kernelIN5flash19enable_sm80_to_sm89INS1_16FlashAttnBwdSm80INS1_25CollectiveMainloopBwdSm80ILi2ELi2EN4cute5tupleIJNS5_1CILi64EEENS7_ILi128EEES8_EEENS_10bfloat16_tEfNS_4arch4Sm80ELb1ELb0ELb1ELb0ELb0ELb0ELb0ELb0ELi2ELi2ELi4ELi2ELb1EEENS1_24CollectiveEpilogueBwdGQAISA_fSD_Li256ELb0ELb0EEENS1_25SingleTileBwdLPTSchedulerILb0ELi128ELb0EEEEEEEEEvNT_6ParamsE$_ZN4cute8smem_ptrIPfECI1NS_12iter_adaptorIS1_S2_EEES1_ - $_ZN7cutlass13device_kernelIN5flash19enable_sm80_to_sm89INS1_16FlashAttnBwdSm80INS1_25CollectiveMainloopBwdSm80ILi2ELi2EN4cute5tupleIJNS5_1CILi64EEENS7_ILi128EEES8_EEENS_10bfloat16_tEfNS_4arch4Sm80ELb1ELb0ELb1ELb0ELb0ELb0ELb0ELb0ELi2ELi2ELi4ELi2ELb1EEENS1_24CollectiveEpilogueBwdGQAISA_fSD_Li256ELb0ELb0EEENS1_25SingleTileBwdLPTSchedulerILb0ELi128ELb0EEEEEEEEEvNT_6ParamsE$_ZN4cute8smem_ptrIPN7cutlass9uint128_tEECI1NS_12iter_adaptorIS3_S4_EEES3_)
$_ZN7cutlass13device_kernelIN5flash19enable_sm80_to_sm89INS1_16FlashAttnBwdSm80INS1_25CollectiveMainloopBwdSm80ILi2ELi2EN4cute5tupleIJNS5_1CILi64EEENS7_ILi128EEES8_EEENS_10bfloat16_tEfNS_4arch4Sm80ELb1ELb0ELb1ELb0ELb0ELb0ELb0ELb0ELi2ELi2ELi4ELi2ELb1EEENS1_24CollectiveEpilogueBwdGQAISA_fSD_Li256ELb0ELb0EEENS1_25SingleTileBwdLPTSchedulerILb0ELi128ELb0EEEEEEEEEvNT_6ParamsE$_ZN4cute8smem_ptrIPN7cutlass9uint128_tEECI1NS_12iter_adaptorIS3_S4_EEES3_:
[----:B------:R-:W-:Y:S02]  /*7510*/  MOV R16, 0x7530 ;  /* 0x0000753000107802 */ /* 0x000fe40000000f00 */
[----:B------:R-:W-:Y:S05]  /*7520*/  CALL.REL.NOINC `($_ZN7cutlass13device_kernelIN5flash19enable_sm80_to_sm89INS1_16FlashAttnBwdSm80INS1_25CollectiveMainloopBwdSm80ILi2ELi2EN4cute5tupleIJNS5_1CILi64EEENS7_ILi128EEES8_EEENS_10bfloat16_tEfNS_4arch4Sm80ELb1ELb0ELb1ELb0ELb0ELb0ELb0ELb0ELi2ELi2ELi4ELi2ELb1EEENS1_24CollectiveEpilogueBwdGQAISA_fSD_Li256ELb0ELb0EEENS1_25SingleTileBwdLPTSchedulerILb0ELi128ELb0EEEEEEEEEvNT_6ParamsE$_ZN4cute12iter_adaptorIPN7cutlass9uint128_tENS_8smem_ptrIS3_EEEC2ES3_) ;  /* 0xffffecf000007944 */ /* 0x000fea0003c3ffff */
[----:B------:R-:W-:-:S04]  /*7530*/  MOV R11, 0x0 ;  /* 0x00000000000b7802 */ /* 0x000fc80000000f00 */
[----:B------:R-:W-:Y:S05]  /*7540*/  RET.REL.NODEC R10 `(_ZN7cutlass13device_kernelIN5flash19enable_sm80_to_sm89INS1_16FlashAttnBwdSm80INS1_25CollectiveMainloopBwdSm80ILi2ELi2EN4cute5tupleIJNS5_1CILi64EEENS7_ILi128EEES8_EEENS_10bfloat16_tEfNS_4arch4Sm80ELb1ELb0ELb1ELb0ELb0ELb0ELb0ELb0ELi2ELi2ELi4ELi2ELb1EEENS1_24CollectiveEpilogueBwdGQAISA_fSD_Li256ELb0ELb0EEENS1_25SingleTileBwdLPTSchedulerILb0ELi128ELb0EEEEEEEEEvNT_6ParamsE) ;  /* 0xffff8ab00a007950 */ /* 0x000fea0003c3ffff */
        .type           $_ZN7cutlass13device_kernelIN5flash19enable_sm80_to_sm89INS1_16FlashAttnBwdSm80INS1_25CollectiveMainloopBwdSm80ILi2ELi2EN4cute5tupleIJNS5_1CILi64EEENS7_ILi128EEES8_EEENS_10bfloat16_tEfNS_4arch4Sm80ELb1ELb0ELb1ELb0ELb0ELb0ELb0ELb0ELi2ELi2ELi4ELi2ELb1EEENS1_24CollectiveEpilogueBwdGQAISA_fSD_Li256ELb0ELb0EEENS1_25SingleTileBwdLPTSchedulerILb0ELi128ELb0EEEEEEEEEvNT_6ParamsE$_ZN4cute8smem_ptrIPfECI1NS_12iter_adaptorIS1_S2_EEES1_,@function
        .size           $_ZN7cutlass13device_kernelIN5flash19enable_sm80_to_sm89INS1_16FlashAttnBwdSm80INS1_25CollectiveMainloopBwdSm80ILi2ELi2EN4cute5tupleIJNS5_1CILi64EEENS7_ILi128EEES8_EEENS_10bfloat16_tEfNS_4arch4Sm80ELb1ELb0ELb1ELb0ELb0ELb0ELb0ELb0ELi2ELi2ELi4ELi2ELb1EEENS1_24CollectiveEpilogueBwdGQAISA_fSD_Li256ELb0ELb0EEENS1_25SingleTileBwdLPTSchedulerILb0ELi128ELb0EEEEEEEEEvNT_6ParamsE$_ZN4cute8smem_ptrIPfECI1NS_12iter_adaptorIS1_S2_EEES1_,($_ZN7cutlass13device_kernelIN5flash19enable_sm80_to_sm89INS1_16FlashAttnBwdSm80INS1_25CollectiveMainloopBwdSm80ILi2ELi2EN4cute5tupleIJNS5_1CILi64EEENS7_ILi128EEES8_EEENS_10bfloat16_tEfNS_4arch4Sm80ELb1ELb0ELb1ELb0ELb0ELb0ELb0ELb0ELi2ELi2ELi4ELi2ELb1EEENS1_24CollectiveEpilogueBwdGQAISA_fSD_Li256ELb0ELb0EEENS1_25SingleTileBwdLPTSchedulerILb0ELi128ELb0EEEEEEEEEvNT_6ParamsE$_ZN73_INTERNAL_24fd9406_37_flash_bwd_hdim64_bf16_softcap_sm80_cu_8e232a79_330724__cvta_generic_to_sharedEPKv - $_ZN7cutlass13device_kernelIN5flash19enable_sm80_to_sm89INS1_16FlashAttnBwdSm80INS1_25CollectiveMainloopBwdSm80ILi2ELi2EN4cute5tupleIJNS5_1CILi64EEENS7_ILi128EEES8_EEENS_10bfloat16_tEfNS_4arch4Sm80ELb1ELb0ELb1ELb0ELb0ELb0ELb0ELb0ELi2ELi2ELi4ELi2ELb1EEENS1_24CollectiveEpilogueBwdGQAISA_fSD_Li256ELb0ELb0EEENS1_25SingleTileBwdLPTSchedulerILb0ELi128ELb0EEEEEEEEEvNT_6ParamsE$_ZN4cute8smem_ptrIPfECI1NS_12iter_adaptorIS1_S2_EEES1_)
$_ZN7cutlass13device_kernelIN5flash19enable_sm80_to_sm89INS1_16FlashAttnBwdSm80INS1_25CollectiveMainloopBwdSm80ILi2ELi2EN4cute5tupleIJNS5_1CILi64EEENS7_ILi128EEES8_EEENS_10bfloat16_tEfNS_4arch4Sm80ELb1ELb0ELb1ELb0ELb0ELb0ELb0ELb0ELi2ELi2ELi4ELi2ELb1EEENS1_24CollectiveEpilogueBwdGQAISA_fSD_Li256ELb0ELb0EEENS1_25SingleTileBwdLPTSchedulerILb0ELi128ELb0EEEEEEEEEvNT_6ParamsE$_ZN4cute8smem_ptrIPfECI1NS_12iter_adaptorIS1_S2_EEES1_:
[----:B------:R-:W-:Y:S02]  /*7550*/  MOV R18, 0x7570 ;  /* 0x0000757000127802 */ /* 0x000fe40000000f00 */
[----:B------:R-:W-:Y:S05]  /*7560*/  CALL.REL.NOINC `($_ZN7cutlass13device_kernelIN5flash19enable_sm80_to_sm89INS1_16FlashAttnBwdSm80INS1_25CollectiveMainloopBwdSm80ILi2ELi2EN4cute5tupleIJNS5_1CILi64EEENS7_ILi128EEES8_EEENS_10bfloat16_tEfNS_4arch4Sm80ELb1ELb0ELb1ELb0ELb0ELb0ELb0ELb0ELi2ELi2ELi4ELi2ELb1EEENS1_24CollectiveEpilogueBwdGQAISA_fSD_Li256ELb0ELb0EEENS1_25SingleTileBwdLPTSchedulerILb0ELi128ELb0EEEEEEEEEvNT_6ParamsE$_ZN4cute12iter_adaptorIPfNS_8smem_ptrIS1_EEEC2ES1_) ;  /* 0xffffed0000007944 */ /* 0x000fea0003c3ffff */
[----:B------:R-:W-:-:S04]  /*7570*/  MOV R17, 0x0 ;  /* 0x0000000000117802 */ /* 0x000fc80000000f00 */
[----:B------:R-:W-:Y:S05]  /*7580*/  RET.REL.NODEC R16 `(_ZN7cutlass13device_kernelIN5flash19enable_sm80_to_sm89INS1_16FlashAttnBwdSm80INS1_25CollectiveMainloopBwdSm80ILi2ELi2EN4cute5tupleIJNS5_1CILi64EEENS7_ILi128EEES8_EEENS_10bfloat16_tEfNS_4arch4Sm80ELb1ELb0ELb1ELb0ELb0ELb0ELb0ELb0ELi2ELi2ELi4ELi2ELb1EEENS1_24CollectiveEpilogueBwdGQAISA_fSD_Li256ELb0ELb0EEENS1_25SingleTileBwdLPTSchedulerILb0ELi128ELb0EEEEEEEEEvNT_6ParamsE) ;  /* 0xffff8a7010007950 */ /* 0x000fea0003c3ffff */
        .type           $_ZN7cutlass13device_kernelIN5flash19enable_sm80_to_sm89INS1_16FlashAttnBwdSm80INS1_25CollectiveMainloopBwdSm80ILi2ELi2EN4cute5tupleIJNS5_1CILi64EEENS7_ILi128EEES8_EEENS_10bfloat16_tEfNS_4arch4Sm80ELb1ELb0ELb1ELb0ELb0ELb0ELb0ELb0ELi2ELi2ELi4ELi2ELb1EEENS1_24CollectiveEpilogueBwdGQAISA_fSD_Li256ELb0ELb0EEENS1_25SingleTileBwdLPTSchedulerILb0ELi128ELb0EEEEEEEEEvNT_6ParamsE$_ZN73_INTERNAL_24fd9406_37_flash_bwd_hdim64_bf16_softcap_sm80_cu_8e232a79_330724__cvta_generic_to_sharedEPKv,@function
        .size           $_ZN7cutlass13device_kernelIN5flash19enable_sm80_to_sm89INS1_16FlashAttnBwdSm80INS1_25CollectiveMainloopBwdSm80ILi2ELi2EN4cute5tupleIJNS5_1CILi64EEENS7_ILi128EEES8_EEENS_10bfloat16_tEfNS_4arch4Sm80ELb1ELb0ELb1ELb0ELb0ELb0ELb0ELb0ELi2ELi2ELi4ELi2ELb1EEENS1_24CollectiveEpilogueBwdGQAISA_fSD_Li256ELb0ELb0EEENS1_25SingleTileBwdLPTSchedulerILb0ELi128ELb0EEEEEEEEEvNT_6ParamsE$_ZN73_INTERNAL_24fd9406_37_flash_bwd_hdim64_bf16_softcap_sm80_cu_8e232a79_330724__cvta_generic_to_sharedEPKv,($_ZN7cutlass13device_kernelIN5flash19enable_sm80_to_sm89INS1_16FlashAttnBwdSm80INS1_25CollectiveMainloopBwdSm80ILi2ELi2EN4cute5tupleIJNS5_1CILi64EEENS7_ILi128EEES8_EEENS_10bfloat16_tEfNS_4arch4Sm80ELb1ELb0ELb1ELb0ELb0ELb0ELb0ELb0ELi2ELi2ELi4ELi2ELb1EEENS1_24CollectiveEpilogueBwdGQAISA_fSD_Li256ELb0ELb0EEENS1_25SingleTileBwdLPTSchedulerILb0ELi128ELb0EEEEEEEEEvNT_6ParamsE$_ZZN4cute12filter_tupleINS_5tupleIJNS_10UnderscoreES2_S2_iEEENS1_IJNS1_IJNS_1CILi1EEENS4_ILi0EEEEEElS6_lEEEZNS_5sliceIS3_S8_EEDaRKT_RKT0_EUlRKT_RKT0_E_EEDaSC_SF_OT1_ENKUlDpSI_E_clIJNS1_IJS7_EEENS1_IJlEEENS1_IJS6_EEENS1_IJEEEEEEDaSP_ - $_ZN7cutlass13device_kernelIN5flash19enable_sm80_to_sm89INS1_16FlashAttnBwdSm80INS1_25CollectiveMainloopBwdSm80ILi2ELi2EN4cute5tupleIJNS5_1CILi64EEENS7_ILi128EEES8_EEENS_10bfloat16_tEfNS_4arch4Sm80ELb1ELb0ELb1ELb0ELb0ELb0ELb0ELb0ELi2ELi2ELi4ELi2ELb1EEENS1_24CollectiveEpilogueBwdGQAISA_fSD_Li256ELb0ELb0EEENS1_25SingleTileBwdLPTSchedulerILb0ELi128ELb0EEEEEEEEEvNT_6ParamsE$_ZN73_INTERNAL_24fd9406_37_flash_bwd_hdim64_bf16_softcap_sm80_cu_8e232a79_330724__cvta_generic_to_sharedEPKv)
$_ZN7cutlass13device_kernelIN5flash19enable_sm80_to_sm89INS1_16FlashAttnBwdSm80INS1_25CollectiveMainloopBwdSm80ILi2ELi2EN4cute5tupleIJNS5_1CILi64EEENS7_ILi128EEES8_EEENS_10bfloat16_tEfNS_4arch4Sm80ELb1ELb0ELb1ELb0ELb0ELb0ELb0ELb0ELi2ELi2ELi4ELi2ELb1EEENS1_24CollectiveEpilogueBwdGQAISA_fSD_Li256ELb0ELb0EEENS1_25SingleTileBwdLPTSchedulerILb0ELi128ELb0EEEEEEEEEvNT_6ParamsE$_ZN73_INTERNAL_24fd9406_37_flash_bwd_hdim64_bf16_softcap_sm80_cu_8e232a79_330724__cvta_generic_to_sharedEPKv:
[----:B------:R-:W-:Y:S02]  /*7590*/  MOV R9, 0x0 ;  /* 0x0000000000097802 */ /* 0x000fe40000000f00 */
[----:B------:R-:W-:Y:S02]  /*75a0*/  IADD3 R6, R6, -c[0x0][0x18], RZ ;  /* 0x8000060006067a10 */ /* 0x000fe40007ffe0ff */
[----:B------:R-:W-:Y:S05]  /*75b0*/  RET.REL.NODEC R8 `(_ZN7cutlass13device_kernelIN5flash19enable_sm80_to_sm89INS1_16FlashAttnBwdSm80INS1_25CollectiveMainloopBwdSm80ILi2ELi2EN4cute5tupleIJNS5_1CILi64EEENS7_ILi128EEES8_EEENS_10bfloat16_tEfNS_4arch4Sm80ELb1ELb0ELb1ELb0ELb0ELb0ELb0ELb0ELi2ELi2ELi4ELi2ELb1EEENS1_24CollectiveEpilogueBwdGQAISA_fSD_Li256ELb0ELb0EEENS1_25SingleTileBwdLPTSchedulerILb0ELi128ELb0EEEEEEEEEvNT_6ParamsE) ;  /* 0xffff8a4008007950 */ /* 0x000fea0003c3ffff */
        .type           $_ZN7cutlass13device_kernelIN5flash19enable_sm80_to_sm89INS1_16FlashAttnBwdSm80INS1_25CollectiveMainloopBwdSm80ILi2ELi2EN4cute5tupleIJNS5_1CILi64EEENS7_ILi128EEES8_EEENS_10bfloat16_tEfNS_4arch4Sm80ELb1ELb0ELb1ELb0ELb0ELb0ELb0ELb0ELi2ELi2ELi4ELi2ELb1EEENS1_24CollectiveEpilogueBwdGQAISA_fSD_Li256ELb0ELb0EEENS1_25SingleTileBwdLPTSchedulerILb0ELi128ELb0EEEEEEEEEvNT_6ParamsE$_ZZN4cute12filter_tupleINS_5tupleIJNS_10UnderscoreES2_S2_iEEENS1_IJNS1_IJNS_1CILi1EEENS4_ILi0EEEEEElS6_lEEEZNS_5sliceIS3_S8_EEDaRKT_RKT0_EUlRKT_RKT0_E_EEDaSC_SF_OT1_ENKUlDpSI_E_clIJNS1_IJS7_EEENS1_IJlEEENS1_IJS6_EEENS1_IJEEEEEEDaSP_,@function
        .size           $_ZN7cutlass13device_kernelIN5flash19enable_sm80_to_sm89INS1_16FlashAttnBwdSm80INS1_25CollectiveMainloopBwdSm80ILi2ELi2EN4cute5tupleIJNS5_1CILi64EEENS7_ILi128EEES8_EEENS_10bfloat16_tEfNS_4arch4Sm80ELb1ELb0ELb1ELb0ELb0ELb0ELb0ELb0ELi2ELi2ELi4ELi2ELb1EEENS1_24CollectiveEpilogueBwdGQAISA_fSD_Li256ELb0ELb0EEENS1_25SingleTileBwdLPTSchedulerILb0ELi128ELb0EEEEEEEEEvNT_6ParamsE$_ZZN4cute12filter_tupleINS_5tupleIJNS_10UnderscoreES2_S2_iEEENS1_IJNS1_IJNS_1CILi1EEENS4_ILi0EEEEEElS6_lEEEZNS_5sliceIS3_S8_EEDaRKT_RKT0_EUlRKT_RKT0_E_EEDaSC_SF_OT1_ENKUlDpSI_E_clIJNS1_IJS7_EEENS1_IJlEEENS1_IJS6_EEENS1_IJEEEEEEDaSP_,($_ZN7cutlass13device_kernelIN5flash19enable_sm80_to_sm89INS1_16FlashAttnBwdSm80INS1_25CollectiveMainloopBwdSm80ILi2ELi2EN4cute5tupleIJNS5_1CILi64EEENS7_ILi128EEES8_EEENS_10bfloat16_tEfNS_4arch4Sm80ELb1ELb0ELb1ELb0ELb0ELb0ELb0ELb0ELi2ELi2ELi4ELi2ELb1EEENS1_24CollectiveEpilogueBwdGQAISA_fSD_Li256ELb0ELb0EEENS1_25SingleTileBwdLPTSchedulerILb0ELi128ELb0EEEEEEEEEvNT_6ParamsE$_ZZN4cute14transform_leafINS_15ArithmeticTupleIJNS1_IJiiEEEiiiEEENS_8identityEEEDaRKT_OT0_ENKUlRKT_E_clIS2_EEDaSC_ - $_ZN7cutlass13device_kernelIN5flash19enable_sm80_to_sm89INS1_16FlashAttnBwdSm80INS1_25CollectiveMainloopBwdSm80ILi2ELi2EN4cute5tupleIJNS5_1CILi64EEENS7_ILi128EEES8_EEENS_10bfloat16_tEfNS_4arch4Sm80ELb1ELb0ELb1ELb0ELb0ELb0ELb0ELb0ELi2ELi2ELi4ELi2ELb1EEENS1_24CollectiveEpilogueBwdGQAISA_fSD_Li256ELb0ELb0EEENS1_25SingleTileBwdLPTSchedulerILb0ELi128ELb0EEEEEEEEEvNT_6ParamsE$_ZZN4cute12filter_tupleINS_5tupleIJNS_10UnderscoreES2_S2_iEEENS1_IJNS1_IJNS_1CILi1EEENS4_ILi0EEEEEElS6_lEEEZNS_5sliceIS3_S8_EEDaRKT_RKT0_EUlRKT_RKT0_E_EEDaSC_SF_OT1_ENKUlDpSI_E_clIJNS1_IJS7_EEENS1_IJlEEENS1_IJS6_EEENS1_IJEEEEEEDaSP_)
$_ZN7cutlass13device_kernelIN5flash19enable_sm80_to_sm89INS1_16FlashAttnBwdSm80INS1_25CollectiveMainloopBwdSm80ILi2ELi2EN4cute5tupleIJNS5_1CILi64EEENS7_ILi128EEES8_EEENS_10bfloat16_tEfNS_4arch4Sm80ELb1ELb0ELb1ELb0ELb0ELb0ELb0ELb0ELi2ELi2ELi4ELi2ELb1EEENS1_24CollectiveEpilogueBwdGQAISA_fSD_Li256ELb0ELb0EEENS1_25SingleTileBwdLPTSchedulerILb0ELi128ELb0EEEEEEEEEvNT_6ParamsE$_ZZN4cute12filter_tupleINS_5tupleIJNS_10UnderscoreES2_S2_iEEENS1_IJNS1_IJNS_1CILi1EEENS4_ILi0EEEEEElS6_lEEEZNS_5sliceIS3_S8_EEDaRKT_RKT0_EUlRKT_RKT0_E_EEDaSC_SF_OT1_ENKUlDpSI_E_clIJNS1_IJS7_EEENS1_IJlEEENS1_IJS6_EEENS1_IJEEEEEEDaSP_:
[----:B------:R-:W-:Y:S02]  /*75c0*/  IADD3 R7, R1, 0x188, RZ ;  /* 0x0000018801077810 */ /* 0x000fe40007ffe0ff */
[----:B------:R-:W-:Y:S02]  /*75d0*/  MOV R10, 0x7600 ;  /* 0x00007600000a7802 */ /* 0x000fe40000000f00 */
[----:B------:R-:W-:Y:S02]  /*75e0*/  IADD3 R7, R7, c[0x0][0x20], RZ ;  /* 0x0000080007077a10 */ /* 0x000fe40007ffe0ff */
[----:B------:R-:W-:Y:S05]  /*75f0*/  CALL.REL.NOINC `($_ZN7cutlass13device_kernelIN5flash19enable_sm80_to_sm89INS1_16FlashAttnBwdSm80INS1_25CollectiveMainloopBwdSm80ILi2ELi2EN4cute5tupleIJNS5_1CILi64EEENS7_ILi128EEES8_EEENS_10bfloat16_tEfNS_4arch4Sm80ELb1ELb0ELb1ELb0ELb0ELb0ELb0ELb0ELi2ELi2ELi4ELi2ELb1EEENS1_24CollectiveEpilogueBwdGQAISA_fSD_Li256ELb0ELb0EEENS1_25SingleTileBwdLPTSchedulerILb0ELi128ELb0EEEEEEEEEvNT_6ParamsE$_ZN4cute3eso3ESOILb1ELb0EJNS_5tupleIJNS_1CILi1EEENS3_ILi0EEEEEElS5_EEC2ERKS6_RKlRKS5_) ;  /* 0xfffff65000007944 */ /* 0x000fea0003c3ffff */
[----:B-1----:R1:W5:Y:S01]  /*7600*/  LDL.64 R6, [R1+0x188] ;  /* 0x0001880001067983 */ /* 0x0023620000100a00 */
[----:B------:R-:W-:-:S04]  /*7610*/  MOV R9, 0x0 ;  /* 0x0000000000097802 */ /* 0x000fc80000000f00 */
[----:B------:R-:W-:Y:S05]  /*7620*/  RET.REL.NODEC R8 `(_ZN7cutlass13device_kernelIN5flash19enable_sm80_to_sm89INS1_16FlashAttnBwdSm80INS1_25CollectiveMainloopBwdSm80ILi2ELi2EN4cute5tupleIJNS5_1CILi64EEENS7_ILi128EEES8_EEENS_10bfloat16_tEfNS_4arch4Sm80ELb1ELb0ELb1ELb0ELb0ELb0ELb0ELb0ELi2ELi2ELi4ELi2ELb1EEENS1_24CollectiveEpilogueBwdGQAISA_fSD_Li256ELb0ELb0EEENS1_25SingleTileBwdLPTSchedulerILb0ELi128ELb0EEEEEEEEEvNT_6ParamsE) ;  /* 0xffff89d008007950 */ /* 0x000fea0003c3ffff */
        .type           $_ZN7cutlass13device_kernelIN5flash19enable_sm80_to_sm89INS1_16FlashAttnBwdSm80INS1_25CollectiveMainloopBwdSm80ILi2ELi2EN4cute5tupleIJNS5_1CILi64EEENS7_ILi128EEES8_EEENS_10bfloat16_tEfNS_4arch4Sm80ELb1ELb0ELb1ELb0ELb0ELb0ELb0ELb0ELi2ELi2ELi4ELi2ELb1EEENS1_24CollectiveEpilogueBwdGQAISA_fSD_Li256ELb0ELb0EEENS1_25SingleTileBwdLPTSchedulerILb0ELi128ELb0EEEEEEEEEvNT_6ParamsE$_ZZN4cute14transform_leafINS_15ArithmeticTupleIJNS1_IJiiEEEiiiEEENS_8identityEEEDaRKT_OT0_ENKUlRKT_E_clIS2_EEDaSC_,@function
        .size           $_ZN7cutlass13device_kernelIN5flash19enable_sm80_to_sm89INS1_16FlashAttnBwdSm80INS1_25CollectiveMainloopBwdSm80ILi2ELi2EN4cute5tupleIJNS5_1CILi64EEENS7_ILi128EEES8_EEENS_10bfloat16_tEfNS_4arch4Sm80ELb1ELb0ELb1ELb0ELb0ELb0ELb0ELb0ELi2ELi2ELi4ELi2ELb1EEENS1_24CollectiveEpilogueBwdGQAISA_fSD_Li256ELb0ELb0EEENS1_25SingleTileBwdLPTSchedulerILb0ELi128ELb0EEEEEEEEEvNT_6ParamsE$_ZZN4cute14transform_leafINS_15ArithmeticTupleIJNS1_IJiiEEEiiiEEENS_8identityEEEDaRKT_OT0_ENKUlRKT_E_clIS2_EEDaSC_,($_ZN7cutlass13device_kernelIN5flash19enable_sm80_to_sm89INS1_16FlashAttnBwdSm80INS1_25CollectiveMainloopBwdSm80ILi2ELi2EN4cute5tupleIJNS5_1CILi64EEENS7_ILi128EEES8_EEENS_10bfloat16_tEfNS_4arch4Sm80ELb1ELb0ELb1ELb0ELb0ELb0ELb0ELb0ELi2ELi2ELi4ELi2ELb1EEENS1_24CollectiveEpilogueBwdGQAISA_fSD_Li256ELb0ELb0EEENS1_25SingleTileBwdLPTSchedulerILb0ELi128ELb0EEEEEEEEEvNT_6ParamsE$_ZZN4cute14transform_leafINS_15ArithmeticTupleIJNS1_IJiiEEEiiiEEENS_8identityEEEDaRKT_OT0_ENKUlRKT_E_clIiEEDaSC_ - $_ZN7cutlass13device_kernelIN5flash19enable_sm80_to_sm89INS1_16FlashAttnBwdSm80INS1_25CollectiveMainloopBwdSm80ILi2ELi2EN4cute5tupleIJNS5_1CILi64EEENS7_ILi128EEES8_EEENS_10bfloat16_tEfNS_4arch4Sm80ELb1ELb0ELb1ELb0ELb0ELb0ELb0ELb0ELi2ELi2ELi4ELi2ELb1EEENS1_24CollectiveEpilogueBwdGQAISA_fSD_Li256ELb0ELb0EEENS1_25SingleTileBwdLPTSchedulerILb0ELi128ELb0EEEEEEEEEvNT_6ParamsE$_ZZN4cute14transform_leafINS_15ArithmeticTupleIJNS1_IJiiEEEiiiEEENS_8identityEEEDaRKT_OT0_ENKUlRKT_E_clIS2_EEDaSC_)
$_ZN7cutlass13device_kernelIN5flash19enable_sm80_to_sm89INS1_16FlashAttnBwdSm80INS1_25CollectiveMainloopBwdSm80ILi2ELi2EN4cute5tupleIJNS5_1CILi64EEENS7_ILi128EEES8_EEENS_10bfloat16_tEfNS_4arch4Sm80ELb1ELb0ELb1ELb0ELb0ELb0ELb0ELb0ELi2ELi2ELi4ELi2ELb1EEENS1_24CollectiveEpilogueBwdGQAISA_fSD_Li256ELb0ELb0EEENS1_25SingleTileBwdLPTSchedulerILb0ELi128ELb0EEEEEEEEEvNT_6ParamsE$_ZZN4cute14transform_leafINS_15ArithmeticTupleIJNS1_IJiiEEEiiiEEENS_8identityEEEDaRKT_OT0_ENKUlRKT_E_clIS2_EEDaSC_:
[----:B------:R-:W-:-:S05]  /*7630*/  IADD3 R9, R13, -c[0x0][0x20], RZ ;  /* 0x800008000d097a10 */ /* 0x000fca0007ffe0ff */
[----:B------:R1:W5:Y:S01]  /*7640*/  LDL R7, [R9] ;  /* 0x0000000009077983 */ /* 0x0003620000100800 */
[----:B------:R-:W-:-:S03]  /*7650*/  MOV R8, 0x7670 ;  /* 0x0000767000087802 */ /* 0x000fc60000000f00 */
[----:B-1---5:R-:W-:Y:S05]  /*7660*/  CALL.REL.NOINC `($_ZN7cutlass13device_kernelIN5flash19enable_sm80_to_sm89INS1_16FlashAttnBwdSm80INS1_25CollectiveMainloopBwdSm80ILi2ELi2EN4cute5tupleIJNS5_1CILi64EEENS7_ILi128EEES8_EEENS_10bfloat16_tEfNS_4arch4Sm80ELb1ELb0ELb1ELb0ELb0ELb0ELb0ELb0ELi2ELi2ELi4ELi2ELb1EEENS1_24CollectiveEpilogueBwdGQAISA_fSD_Li256ELb0ELb0EEENS1_25SingleTileBwdLPTSchedulerILb0ELi128ELb0EEEEEEEEEvNT_6ParamsE$_ZZN4cute14transform_leafINS_15ArithmeticTupleIJiiEEERNS_8identityEEEDaRKT_OT0_ENKUlRKT_E_clIiEEDaSC_) ;  /* 0x000000f000007944 */ /* 0x022fea0003c00000 */
[----:B------:R1:W5:Y:S01]  /*7670*/  LDL R7, [R9+0x4] ;  /* 0x0000040009077983 */ /* 0x0003620000100800 */
[----:B------:R-:W-:Y:S01]  /*7680*/  IADD3 R6, R1, 0x19c, RZ ;  /* 0x0000019c01067810 */ /* 0x000fe20007ffe0ff */
[----:B------:R-:W-:Y:S01]  /*7690*/  IMAD.MOV.U32 R16, RZ, RZ, R10 ;  /* 0x000000ffff107224 */ /* 0x000fe200078e000a */
[----:B------:R-:W-:Y:S02]  /*76a0*/  MOV R8, 0x76d0 ;  /* 0x000076d000087802 */ /* 0x000fe40000000f00 */
[----:B------:R-:W-:Y:S02]  /*76b0*/  IADD3 R6, R6, c[0x0][0x20], RZ ;  /* 0x0000080006067a10 */ /* 0x000fe40007ffe0ff */
[----:B-1---5:R-:W-:Y:S05]  /*76c0*/  CALL.REL.NOINC `($_ZN7cutlass13device_kernelIN5flash19enable_sm80_to_sm89INS1_16FlashAttnBwdSm80INS1_25CollectiveMainloopBwdSm80ILi2ELi2EN4cute5tupleIJNS5_1CILi64EEENS7_ILi128EEES8_EEENS_10bfloat16_tEfNS_4arch4Sm80ELb1ELb0ELb1ELb0ELb0ELb0ELb0ELb0ELi2ELi2ELi4ELi2ELb1EEENS1_24CollectiveEpilogueBwdGQAISA_fSD_Li256ELb0ELb0EEENS1_25SingleTileBwdLPTSchedulerILb0ELi128ELb0EEEEEEEEEvNT_6ParamsE$_ZZN4cute14transform_leafINS_15ArithmeticTupleIJiiEEERNS_8identityEEEDaRKT_OT0_ENKUlRKT_E_clIiEEDaSC_) ;  /* 0x0000009000007944 */ /* 0x022fea0003c00000 */
[----:B------:R1:W-:Y:S01]  /*76d0*/  STL [R1+0x19c], R10 ;  /* 0x00019c0a01007387 */ /* 0x0003e20000100800 */
[----:B------:R-:W-:-:S03]  /*76e0*/  MOV R8, 0x7700 ;  /* 0x0000770000087802 */ /* 0x000fc60000000f00 */
[----:B-1----:R-:W-:Y:S05]  /*76f0*/  CALL.REL.NOINC `($_ZN7cutlass13device_kernelIN5flash19enable_sm80_to_sm89INS1_16FlashAttnBwdSm80INS1_25CollectiveMainloopBwdSm80ILi2ELi2EN4cute5tupleIJNS5_1CILi64EEENS7_ILi128EEES8_EEENS_10bfloat16_tEfNS_4arch4Sm80ELb1ELb0ELb1ELb0ELb0ELb0ELb0ELb0ELi2ELi2ELi4ELi2ELb1EEENS1_24CollectiveEpilogueBwdGQAISA_fSD_Li256ELb0ELb0EEENS1_25SingleTileBwdLPTSchedulerILb0ELi128ELb0EEEEEEEEEvNT_6ParamsE$_ZZN4cute9transformINS_15ArithmeticTupleIJiiEEEZNS_14transform_leafIS2_RNS_8identityEEEDaRKT_OT0_EUlRKT_E_EEDaS8_SA_ENKUlDpSD_E_clIJiiEEEDaSF_) ;  /* 0x00001d8000007944 */ /* 0x002fea0003c00000 */
[----:B------:R-:W-:Y:S02]  /*7700*/  MOV R8, R18 ;  /* 0x0000001200087202 */ /* 0x000fe40000000f00 */
[----:B------:R-:W-:-:S04]  /*7710*/  MOV R9, 0x0 ;  /* 0x0000000000097802 */ /* 0x000fc80000000f00 */
[----:B------:R-:W-:Y:S05]  /*7720*/  RET.REL.NODEC R8 `(_ZN7cutlass13device_kernelIN5flash19enable_sm80_to_sm89INS1_16FlashAttnBwdSm80INS1_25CollectiveMainloopBwdSm80ILi2ELi2EN4cute5tupleIJNS5_1CILi64EEENS7_ILi128EEES8_EEENS_10bfloat16_tEfNS_4arch4Sm80ELb1ELb0ELb1ELb0ELb0ELb0ELb0ELb0ELi2ELi2ELi4ELi2ELb1EEENS1_24CollectiveEpilogueBwdGQAISA_fSD_Li256ELb0ELb0EEENS1_25SingleTileBwdLPTSchedulerILb0ELi128ELb0EEEEEEEEEvNT_6ParamsE) ;  /* 0xffff88d008007950 */ /* 0x000fea0003c3ffff */
        .type           $_ZN7cutlass13device_kernelIN5flash19enable_sm80_to_sm89INS1_16FlashAttnBwdSm80INS1_25CollectiveMainloopBwdSm80ILi2ELi2EN4cute5tupleIJNS5_1CILi64EEENS7_ILi128EEES8_EEENS_10bfloat16_tEfNS_4arch4Sm80ELb1ELb0ELb1ELb0ELb0ELb0ELb0ELb0ELi2ELi2ELi4ELi2ELb1EEENS1_24CollectiveEpilogueBwdGQAISA_fSD_Li256ELb0ELb0EEENS1_25SingleTileBwdLPTSchedulerILb0ELi128ELb0EEEEEEEEEvNT_6ParamsE$_ZZN4cute14transform_leafINS_15ArithmeticTupleIJNS1_IJiiEEEiiiEEENS_8identityEEEDaRKT_OT0_ENKUlRKT_E_clIiEEDaSC_,@function
        .size           $_ZN7cutlass13device_kernelIN5flash19enable_sm80_to_sm89INS1_16FlashAttnBwdSm80INS1_25CollectiveMainloopBwdSm80ILi2ELi2EN4cute5tupleIJNS5_1CILi64EEENS7_ILi128EEES8_EEENS_10bfloat16_tEfNS_4arch4Sm80ELb1ELb0ELb1ELb0ELb0ELb0ELb0ELb0ELi2ELi2ELi4ELi2ELb1EEENS1_24CollectiveEpilogueBwdGQAISA_fSD_Li256ELb0ELb0EEENS1_25SingleTileBwdLPTSchedulerILb0ELi128ELb0EEEEEEEEEvNT_6ParamsE$_ZZN4cute14transform_leafINS_15ArithmeticTupleIJNS1_IJiiEEEiiiEEENS_8identityEEEDaRKT_OT0_ENKUlRKT_E_clIiEEDaSC_,($_ZN7cutlass13device_kernelIN5flash19enable_sm80_to_sm89INS1_16FlashAttnBwdSm80INS1_25CollectiveMainloopBwdSm80ILi2ELi2EN4cute5tupleIJNS5_1CILi64EEENS7_ILi128EEES8_EEENS_10bfloat16_tEfNS_4arch4Sm80ELb1ELb0ELb1ELb0ELb0ELb0ELb0ELb0ELi2ELi2ELi4ELi2ELb1EEENS1_24CollectiveEpilogueBwdGQAISA_fSD_Li256ELb0ELb0EEENS1_25SingleTileBwdLPTSchedulerILb0ELi128ELb0EEEEEEEEEvNT_6ParamsE$_ZZN4cute14transform_leafINS_15ArithmeticTupleIJiiEEERNS_8identityEEEDaRKT_OT0_ENKUlRKT_E_clIiEEDaSC_ - $_ZN7cutlass13device_kernelIN5flash19enable_sm80_to_sm89INS1_16FlashAttnBwdSm80INS1_25CollectiveMainloopBwdSm80ILi2ELi2EN4cute5tupleIJNS5_1CILi64EEENS7_ILi128EEES8_EEENS_10bfloat16_tEfNS_4arch4Sm80ELb1ELb0ELb1ELb0ELb0ELb0ELb0ELb0ELi2ELi2ELi4ELi2ELb1EEENS1_24CollectiveEpilogueBwdGQAISA_fSD_Li256ELb0ELb0EEENS1_25SingleTileBwdLPTSchedulerILb0ELi128ELb0EEEEEEEEEvNT_6ParamsE$_ZZN4cute14transform_leafINS_15ArithmeticTupleIJNS1_IJiiEEEiiiEEENS_8identityEEEDaRKT_OT0_ENKUlRKT_E_clIiEEDaSC_)
$_ZN7cutlass13device_kernelIN5flash19enable_sm80_to_sm89INS1_16FlashAttnBwdSm80INS1_25CollectiveMainloopBwdSm80ILi2ELi2EN4cute5tupleIJNS5_1CILi64EEENS7_ILi128EEES8_EEENS_10bfloat16_tEfNS_4arch4Sm80ELb1ELb0ELb1ELb0ELb0ELb0ELb0ELb0ELi2ELi2ELi4ELi2ELb1EEENS1_24CollectiveEpilogueBwdGQAISA_fSD_Li256ELb0ELb0EEENS1_25SingleTileBwdLPTSchedulerILb0ELi128ELb0EEEEEEEEEvNT_6ParamsE$_ZZN4cute14transform_leafINS_15ArithmeticTupleIJNS1_IJiiEEEiiiEEENS_8identityEEEDaRKT_OT0_ENKUlRKT_E_clIiEEDaSC_:
[----:B------:R-:W-:Y:S02]  /*7730*/  MOV R10, R9 ;  /* 0x00000009000a7202 */ /* 0x000fe40000000f00 */
[----:B------:R-:W-:-:S04]  /*7740*/  MOV R9, 0x0 ;  /* 0x0000000000097802 */ /* 0x000fc80000000f00 */
[----:B------:R-:W-:Y:S05]  /*7750*/  RET.REL.NODEC R8 `(_ZN7cutlass13device_kernelIN5flash19enable_sm80_to_sm89INS1_16FlashAttnBwdSm80INS1_25CollectiveMainloopBwdSm80ILi2ELi2EN4cute5tupleIJNS5_1CILi64EEENS7_ILi128EEES8_EEENS_10bfloat16_tEfNS_4arch4Sm80ELb1ELb0ELb1ELb0ELb0ELb0ELb0ELb0ELi2ELi2ELi4ELi2ELb1EEENS1_24CollectiveEpilogueBwdGQAISA_fSD_Li256ELb0ELb0EEENS1_25SingleTileBwdLPTSchedulerILb0ELi128ELb0EEEEEEEEEvNT_6ParamsE) ;  /* 0xffff88a008007950 */ /* 0x000fea0003c3ffff */
        .type           $_ZN7cutlass13device_kernelIN5flash19enable_sm80_to_sm89INS1_16FlashAttnBwdSm80INS1_25CollectiveMainloopBwdSm80ILi2ELi2EN4cute5tupleIJNS5_1CILi64EEENS7_ILi128EEES8_EEENS_10bfloat16_tEfNS_4arch4Sm80ELb1ELb0ELb1ELb0ELb0ELb0ELb0ELb0ELi2ELi2ELi4ELi2ELb1EEENS1_24CollectiveEpilogueBwdGQAISA_fSD_Li256ELb0ELb0EEENS1_25SingleTileBwdLPTSchedulerILb0ELi128ELb0EEEEEEEEEvNT_6ParamsE$_ZZN4cute14transform_leafINS_15ArithmeticTupleIJiiEEERNS_8identityEEEDaRKT_OT0_ENKUlRKT_E_clIiEEDaSC_,@function
        .size           $_ZN7cutlass13device_kernelIN5flash19enable_sm80_to_sm89INS1_16FlashAttnBwdSm80INS1_25CollectiveMainloopBwdSm80ILi2ELi2EN4cute5tupleIJNS5_1CILi64EEENS7_ILi128EEES8_EEENS_10bfloat16_tEfNS_4arch4Sm80ELb1ELb0ELb1ELb0ELb0ELb0ELb0ELb0ELi2ELi2ELi4ELi2ELb1EEENS1_24CollectiveEpilogueBwdGQAISA_fSD_Li256ELb0ELb0EEENS1_25SingleTileBwdLPTSchedulerILb0ELi128ELb0EEEEEEEEEvNT_6ParamsE$_ZZN4cute14transform_leafINS_15ArithmeticTupleIJiiEEERNS_8identityEEEDaRKT_OT0_ENKUlRKT_E_clIiEEDaSC_,($_ZN7cutlass13device_kernelIN5flash19enable_sm80_to_sm89INS1_16FlashAttnBwdSm80INS1_25CollectiveMainloopBwdSm80ILi2ELi2EN4cute5tupleIJNS5_1CILi64EEENS7_ILi128EEES8_EEENS_10bfloat16_tEfNS_4arch4Sm80ELb1ELb0ELb1ELb0ELb0ELb0ELb0ELb0ELi2ELi2ELi4ELi2ELb1EEENS1_24CollectiveEpilogueBwdGQAISA_fSD_Li256ELb0ELb0EEENS1_25SingleTileBwdLPTSchedulerILb0ELi128ELb0EEEEEEEEEvNT_6ParamsE$_ZZN4cute19as_arithmetic_tupleINS_15ArithmeticTupleIJNS1_IJiiEEEiiiEEEEEDaRKT_ENKUlDpRKT_E_clIJS2_iiiEEEDaSA_ - $_ZN7cutlass13device_kernelIN5flash19enable_sm80_to_sm89INS1_16FlashAttnBwdSm80INS1_25CollectiveMainloopBwdSm80ILi2ELi2EN4cute5tupleIJNS5_1CILi64EEENS7_ILi128EEES8_EEENS_10bfloat16_tEfNS_4arch4Sm80ELb1ELb0ELb1ELb0ELb0ELb0ELb0ELb0ELi2ELi2ELi4ELi2ELb1EEENS1_24CollectiveEpilogueBwdGQAISA_fSD_Li256ELb0ELb0EEENS1_25SingleTileBwdLPTSchedulerILb0ELi128ELb0EEEEEEEEEvNT_6ParamsE$_ZZN4cute14transform_leafINS_15ArithmeticTupleIJiiEEERNS_8identityEEEDaRKT_OT0_ENKUlRKT_E_clIiEEDaSC_)
$_ZN7cutlass13device_kernelIN5flash19enable_sm80_to_sm89INS1_16FlashAttnBwdSm80INS1_25CollectiveMainloopBwdSm80ILi2ELi2EN4cute5tupleIJNS5_1CILi64EEENS7_ILi128EEES8_EEENS_10bfloat16_tEfNS_4arch4Sm80ELb1ELb0ELb1ELb0ELb0ELb0ELb0ELb0ELi2ELi2ELi4ELi2ELb1EEENS1_24CollectiveEpilogueBwdGQAISA_fSD_Li256ELb0ELb0EEENS1_25SingleTileBwdLPTSchedulerILb0ELi128ELb0EEEEEEEEEvNT_6ParamsE$_ZZN4cute14transform_leafINS_15ArithmeticTupleIJiiEEERNS_8identityEEEDaRKT_OT0_ENKUlRKT_E_clIiEEDaSC_:
[----:B------:R-:W-:Y:S02]  /*7760*/  MOV R70, R8 ;  /* 0x0000000800467202 */ /* 0x000fe40000000f00 */
[----:B------:R-:W-:Y:S02]  /*7770*/  MOV R71, 0x0 ;  /* 0x0000000000477802 */ /* 0x000fe40000000f00 */
[----:B------:R-:W-:Y:S02]  /*7780*/  MOV R10, R7 ;  /* 0x00000007000a7202 */ /* 0x000fe40000000f00 */
[----:B------:R-:W-:Y:S05]  /*7790*/  RET.REL.NODEC R70 `(_ZN7cutlass13device_kernelIN5flash19enable_sm80_to_sm89INS1_16FlashAttnBwdSm80INS1_25CollectiveMainloopBwdSm80ILi2ELi2EN4cute5tupleIJNS5_1CILi64EEENS7_ILi128EEES8_EEENS_10bfloat16_tEfNS_4arch4Sm80ELb1ELb0ELb1ELb0ELb0ELb0ELb0ELb0ELi2ELi2ELi4ELi2ELb1EEENS1_24CollectiveEpilogueBwdGQAISA_fSD_Li256ELb0ELb0EEENS1_25SingleTileBwdLPTSchedulerILb0ELi128ELb0EEEEEEEEEvNT_6ParamsE) ;  /* 0xffff886046007950 */ /* 0x000fea0003c3ffff */
        .type           $_ZN7cutlass13device_kernelIN5flash19enable_sm80_to_sm89INS1_16FlashAttnBwdSm80INS1_25CollectiveMainloopBwdSm80ILi2ELi2EN4cute5tupleIJNS5_1CILi64EEENS7_ILi128EEES8_EEENS_10bfloat16_tEfNS_4arch4Sm80ELb1ELb0ELb1ELb0ELb0ELb0ELb0ELb0ELi2ELi2ELi4ELi2ELb1EEENS1_24CollectiveEpilogueBwdGQAISA_fSD_Li256ELb0ELb0EEENS1_25SingleTileBwdLPTSchedulerILb0ELi128ELb0EEEEEEEEEvNT_6ParamsE$_ZZN4cute19as_arithmetic_tupleINS_15ArithmeticTupleIJNS1_IJiiEEEiiiEEEEEDaRKT_ENKUlDpRKT_E_clIJS2_iiiEEEDaSA_,@function
        .size           $_ZN7cutlass13device_kernelIN5flash19enable_sm80_to_sm89INS1_16FlashAttnBwdSm80INS1_25CollectiveMainloopBwdSm80ILi2ELi2EN4cute5tupleIJNS5_1CILi64EEENS7_ILi128EEES8_EEENS_10bfloat16_tEfNS_4arch4Sm80ELb1ELb0ELb1ELb0ELb0ELb0ELb0ELb0ELi2ELi2ELi4ELi2ELb1EEENS1_24CollectiveEpilogueBwdGQAISA_fSD_Li256ELb0ELb0EEENS1_25SingleTileBwdLPTSchedulerILb0ELi128ELb0EEEEEEEEEvNT_6ParamsE$_ZZN4cute19as_arithmetic_tupleINS_15ArithmeticTupleIJNS1_IJiiEEEiiiEEEEEDaRKT_ENKUlDpRKT_E_clIJS2_iiiEEEDaSA_,($_ZN7cutlass13device_kernelIN5flash19enable_sm80_to_sm89INS1_16FlashAttnBwdSm80INS1_25CollectiveMainloopBwdSm80ILi2ELi2EN4cute5tupleIJNS5_1CILi64EEENS7_ILi128EEES8_EEENS_10bfloat16_tEfNS_4arch4Sm80ELb1ELb0ELb1ELb0ELb0ELb0ELb0ELb0ELi2ELi2ELi4ELi2ELb1EEENS1_24CollectiveEpilogueBwdGQAISA_fSD_Li256ELb0ELb0EEENS1_25SingleTileBwdLPTSchedulerILb0ELi128ELb0EEEEEEEEEvNT_6ParamsE$_ZZN4cute19as_arithmetic_tupleINS_15ArithmeticTupleIJNS1_IJiiEEEiiiEEEEEDaRKT_ENKUlRKT_E_clIS2_EEDaS9_ - $_ZN7cutlass13device_kernelIN5flash19enable_sm80_to_sm89INS1_16FlashAttnBwdSm80INS1_25CollectiveMainloopBwdSm80ILi2ELi2EN4cute5tupleIJNS5_1CILi64EEENS7_ILi128EEES8_EEENS_10bfloat16_tEfNS_4arch4Sm80ELb1ELb0ELb1ELb0ELb0ELb0ELb0ELb0ELi2ELi2ELi4ELi2ELb1EEENS1_24CollectiveEpilogueBwdGQAISA_fSD_Li256ELb0ELb0EEENS1_25SingleTileBwdLPTSchedulerILb0ELi128ELb0EEEEEEEEEvNT_6ParamsE$_ZZN4cute19as_arithmetic_tupleINS_15ArithmeticTupleIJNS1_IJiiEEEiiiEEEEEDaRKT_ENKUlDpRKT_E_clIJS2_iiiEEEDaSA_)
$_ZN7cutlass13device_kernelIN5flash19enable_sm80_to_sm89INS1_16FlashAttnBwdSm80INS1_25CollectiveMainloopBwdSm80ILi2ELi2EN4cute5tupleIJNS5_1CILi64EEENS7_ILi128EEES8_EEENS_10bfloat16_tEfNS_4arch4Sm80ELb1ELb0ELb1ELb0ELb0ELb0ELb0ELb0ELi2ELi2ELi4ELi2ELb1EEENS1_24CollectiveEpilogueBwdGQAISA_fSD_Li256ELb0ELb0EEENS1_25SingleTileBwdLPTSchedulerILb0ELi128ELb0EEEEEEEEEvNT_6ParamsE$_ZZN4cute19as_arithmetic_tupleINS_15ArithmeticTupleIJNS1_IJiiEEEiiiEEEEEDaRKT_ENKUlDpRKT_E_clIJS2_iiiEEEDaSA_:
[----:B------:R-:W-:Y:S02]  /*77a0*/  IADD3 R7, R1, 0x19c, RZ ;  /* 0x0000019c01077810 */ /* 0x000fe40007ffe0ff */
[----:B------:R-:W-:Y:S02]  /*77b0*/  MOV R44, 0x77e0 ;  /* 0x000077e0002c7802 */ /* 0x000fe40000000f00 */
[----:B------:R-:W-:-:S02]  /*77c0*/  IADD3 R7, R7, c[0x0][0x20], RZ ;  /* 0x0000080007077a10 */ /* 0x000fc40007ffe0ff */
[----:B------:R-:W-:Y:S05]  /*77d0*/  CALL.REL.NOINC `($_ZN7cutlass13device_kernelIN5flash19enable_sm80_to_sm89INS1_16FlashAttnBwdSm80INS1_25CollectiveMainloopBwdSm80ILi2ELi2EN4cute5tupleIJNS5_1CILi64EEENS7_ILi128EEES8_EEENS_10bfloat16_tEfNS_4arch4Sm80ELb1ELb0ELb1ELb0ELb0ELb0ELb0ELb0ELi2ELi2ELi4ELi2ELb1EEENS1_24CollectiveEpilogueBwdGQAISA_fSD_Li256ELb0ELb0EEENS1_25SingleTileBwdLPTSchedulerILb0ELi128ELb0EEEEEEEEEvNT_6ParamsE$_ZN4cute5tupleIJNS_15ArithmeticTupleIJiiEEEiiiEEC2ERKS2_RKiS7_S7_) ;  /* 0xfffff95000007944 */ /* 0x000fea0003c3ffff */
[----:B------:R1:W5:Y:S04]  /*77e0*/  LDL R10, [R1+0x19c] ;  /* 0x00019c00010a7983 */ /* 0x0003680000100800 */
[----:B------:R1:W5:Y:S04]  /*77f0*/  LDL.64 R8, [R1+0x1a8] ;  /* 0x0001a80001087983 */ /* 0x0003680000100a00 */
[----:B------:R1:W5:Y:S01]  /*7800*/  LDL.64 R6, [R1+0x1a0] ;  /* 0x0001a00001067983 */ /* 0x0003620000100a00 */
[----:B------:R-:W-:-:S04]  /*7810*/  MOV R17, 0x0 ;  /* 0x0000000000117802 */ /* 0x000fc80000000f00 */
[----:B------:R-:W-:Y:S05]  /*7820*/  RET.REL.NODEC R16 `(_ZN7cutlass13device_kernelIN5flash19enable_sm80_to_sm89INS1_16FlashAttnBwdSm80INS1_25CollectiveMainloopBwdSm80ILi2ELi2EN4cute5tupleIJNS5_1CILi64EEENS7_ILi128EEES8_EEENS_10bfloat16_tEfNS_4arch4Sm80ELb1ELb0ELb1ELb0ELb0ELb0ELb0ELb0ELi2ELi2ELi4ELi2ELb1EEENS1_24CollectiveEpilogueBwdGQAISA_fSD_Li256ELb0ELb0EEENS1_25SingleTileBwdLPTSchedulerILb0ELi128ELb0EEEEEEEEEvNT_6ParamsE) ;  /* 0xffff87d010007950 */ /* 0x000fea0003c3ffff */
        .type           $_ZN7cutlass13device_kernelIN5flash19enable_sm80_to_sm89INS1_16FlashAttnBwdSm80INS1_25CollectiveMainloopBwdSm80ILi2ELi2EN4cute5tupleIJNS5_1CILi64EEENS7_ILi128EEES8_EEENS_10bfloat16_tEfNS_4arch4Sm80ELb1ELb0ELb1ELb0ELb0ELb0ELb0ELb0ELi2ELi2ELi4ELi2ELb1EEENS1_24CollectiveEpilogueBwdGQAISA_fSD_Li256ELb0ELb0EEENS1_25SingleTileBwdLPTSchedulerILb0ELi128ELb0EEEEEEEEEvNT_6ParamsE$_ZZN4cute19as_arithmetic_tupleINS_15ArithmeticTupleIJNS1_IJiiEEEiiiEEEEEDaRKT_ENKUlRKT_E_clIS2_EEDaS9_,@function
        .size           $_ZN7cutlass13device_kernelIN5flash19enable_sm80_to_sm89INS1_16FlashAttnBwdSm80INS1_25CollectiveMainloopBwdSm80ILi2ELi2EN4cute5tupleIJNS5_1CILi64EEENS7_ILi128EEES8_EEENS_10bfloat16_tEfNS_4arch4Sm80ELb1ELb0ELb1ELb0ELb0ELb0ELb0ELb0ELi2ELi2ELi4ELi2ELb1EEENS1_24CollectiveEpilogueBwdGQAISA_fSD_Li256ELb0ELb0EEENS1_25SingleTileBwdLPTSchedulerILb0ELi128ELb0EEEEEEEEEvNT_6ParamsE$_ZZN4cute19as_arithmetic_tupleINS_15ArithmeticTupleIJNS1_IJiiEEEiiiEEEEEDaRKT_ENKUlRKT_E_clIS2_EEDaS9_,($_ZN7cutlass13device_kernelIN5flash19enable_sm80_to_sm89INS1_16FlashAttnBwdSm80INS1_25CollectiveMainloopBwdSm80ILi2ELi2EN4cute5tupleIJNS5_1CILi64EEENS7_ILi128EEES8_EEENS_10bfloat16_tEfNS_4arch4Sm80ELb1ELb0ELb1ELb0ELb0ELb0ELb0ELb0ELi2ELi2ELi4ELi2ELb1EEENS1_24CollectiveEpilogueBwdGQAISA_fSD_Li256ELb0ELb0EEENS1_25SingleTileBwdLPTSchedulerILb0ELi128ELb0EEEEEEEEEvNT_6ParamsE$_ZZN4cute19as_arithmetic_tupleINS_15ArithmeticTupleIJNS1_IJiiEEEiiiEEEEEDaRKT_ENKUlRKT_E_clIiEEDaS9_ - $_ZN7cutlass13device_kernelIN5flash19enable_sm80_to_sm89INS1_16FlashAttnBwdSm80INS1_25CollectiveMainloopBwdSm80ILi2ELi2EN4cute5tupleIJNS5_1CILi64EEENS7_ILi128EEES8_EEENS_10bfloat16_tEfNS_4arch4Sm80ELb1ELb0ELb1ELb0ELb0ELb0ELb0ELb0ELi2ELi2ELi4ELi2ELb1EEENS1_24CollectiveEpilogueBwdGQAISA_fSD_Li256ELb0ELb0EEENS1_25SingleTileBwdLPTSchedulerILb0ELi128ELb0EEEEEEEEEvNT_6ParamsE$_ZZN4cute19as_arithmetic_tupleINS_15ArithmeticTupleIJNS1_IJiiEEEiiiEEEEEDaRKT_ENKUlRKT_E_clIS2_EEDaS9_)
$_ZN7cutlass13device_kernelIN5flash19enable_sm80_to_sm89INS1_16FlashAttnBwdSm80INS1_25CollectiveMainloopBwdSm80ILi2ELi2EN4cute5tupleIJNS5_1CILi64EEENS7_ILi128EEES8_EEENS_10bfloat16_tEfNS_4arch4Sm80ELb1ELb0ELb1ELb0ELb0ELb0ELb0ELb0ELi2ELi2ELi4ELi2ELb1EEENS1_24CollectiveEpilogueBwdGQAISA_fSD_Li256ELb0ELb0EEENS1_25SingleTileBwdLPTSchedulerILb0ELi128ELb0EEEEEEEEEvNT_6ParamsE$_ZZN4cute19as_arithmetic_tupleINS_15ArithmeticTupleIJNS1_IJiiEEEiiiEEEEEDaRKT_ENKUlRKT_E_clIS2_EEDaS9_:
[----:B------:R-:W-:-:S05]  /*7830*/  IADD3 R9, R13, -c[0x0][0x20], RZ ;  /* 0x800008000d097a10 */ /* 0x000fca0007ffe0ff */
[----:B------:R1:W5:Y:S01]  /*7840*/  LDL R7, [R9] ;  /* 0x0000000009077983 */ /* 0x0003620000100800 */
[----:B------:R-:W-:-:S03]  /*7850*/  MOV R8, 0x7870 ;  /* 0x0000787000087802 */ /* 0x000fc60000000f00 */
[----:B-1---5:R-:W-:Y:S05]  /*7860*/  CALL.REL.NOINC `($_ZN7cutlass13device_kernelIN5flash19enable_sm80_to_sm89INS1_16FlashAttnBwdSm80INS1_25CollectiveMainloopBwdSm80ILi2ELi2EN4cute5tupleIJNS5_1CILi64EEENS7_ILi128EEES8_EEENS_10bfloat16_tEfNS_4arch4Sm80ELb1ELb0ELb1ELb0ELb0ELb0ELb0ELb0ELi2ELi2ELi4ELi2ELb1EEENS1_24CollectiveEpilogueBwdGQAISA_fSD_Li256ELb0ELb0EEENS1_25SingleTileBwdLPTSchedulerILb0ELi128ELb0EEEEEEEEEvNT_6ParamsE$_ZZN4cute19as_arithmetic_tupleINS_15ArithmeticTupleIJiiEEEEEDaRKT_ENKUlRKT_E_clIiEEDaS8_) ;  /* 0x0000019000007944 */ /* 0x022fea0003c00000 */
[----:B------:R1:W5:Y:S01]  /*7870*/  LDL R7, [R9+0x4] ;  /* 0x0000040009077983 */ /* 0x0003620000100800 */
[----:B------:R-:W-:Y:S01]  /*7880*/  IADD3 R6, R1, 0x19c, RZ ;  /* 0x0000019c01067810 */ /* 0x000fe20007ffe0ff */
[----:B------:R-:W-:Y:S01]  /*7890*/  IMAD.MOV.U32 R16, RZ, RZ, R10 ;  /* 0x000000ffff107224 */ /* 0x000fe200078e000a */
[----:B------:R-:W-:Y:S02]  /*78a0*/  MOV R8, 0x78d0 ;  /* 0x000078d000087802 */ /* 0x000fe40000000f00 */
[----:B------:R-:W-:Y:S02]  /*78b0*/  IADD3 R6, R6, c[0x0][0x20], RZ ;  /* 0x0000080006067a10 */ /* 0x000fe40007ffe0ff */
[----:B-1---5:R-:W-:Y:S05]  /*78c0*/  CALL.REL.NOINC `($_ZN7cutlass13device_kernelIN5flash19enable_sm80_to_sm89INS1_16FlashAttnBwdSm80INS1_25CollectiveMainloopBwdSm80ILi2ELi2EN4cute5tupleIJNS5_1CILi64EEENS7_ILi128EEES8_EEENS_10bfloat16_tEfNS_4arch4Sm80ELb1ELb0ELb1ELb0ELb0ELb0ELb0ELb0ELi2ELi2ELi4ELi2ELb1EEENS1_24CollectiveEpilogueBwdGQAISA_fSD_Li256ELb0ELb0EEENS1_25SingleTileBwdLPTSchedulerILb0ELi128ELb0EEEEEEEEEvNT_6ParamsE$_ZZN4cute19as_arithmetic_tupleINS_15ArithmeticTupleIJiiEEEEEDaRKT_ENKUlRKT_E_clIiEEDaS8_) ;  /* 0x0000013000007944 */ /* 0x022fea0003c00000 */
[----:B------:R1:W-:Y:S01]  /*78d0*/  STL [R1+0x19c], R10 ;  /* 0x00019c0a01007387 */ /* 0x0003e20000100800 */
[----:B------:R-:W-:-:S03]  /*78e0*/  MOV R18, 0x7900 ;  /* 0x0000790000127802 */ /* 0x000fc60000000f00 */
[----:B-1----:R-:W-:Y:S05]  /*78f0*/  CALL.REL.NOINC `($_ZN7cutlass13device_kernelIN5flash19enable_sm80_to_sm89INS1_16FlashAttnBwdSm80INS1_25CollectiveMainloopBwdSm80ILi2ELi2EN4cute5tupleIJNS5_1CILi64EEENS7_ILi128EEES8_EEENS_10bfloat16_tEfNS_4arch4Sm80ELb1ELb0ELb1ELb0ELb0ELb0ELb0ELb0ELi2ELi2ELi4ELi2ELb1EEENS1_24CollectiveEpilogueBwdGQAISA_fSD_Li256ELb0ELb0EEENS1_25SingleTileBwdLPTSchedulerILb0ELi128ELb0EEEEEEEEEvNT_6ParamsE$_ZZN4cute19as_arithmetic_tupleINS_15ArithmeticTupleIJiiEEEEEDaRKT_ENKUlDpRKT_E_clIJiiEEEDaS9_) ;  /* 0x0000008000007944 */ /* 0x002fea0003c00000 */
[----:B-----5:R-:W-:Y:S01]  /*7900*/  IMAD.MOV.U32 R8, RZ, RZ, R6 ;  /* 0x000000ffff087224 */ /* 0x020fe200078e0006 */
[----:B------:R-:W-:Y:S01]  /*7910*/  MOV R6, R44 ;  /* 0x0000002c00067202 */ /* 0x000fe20000000f00 */
[----:B------:R-:W-:Y:S01]  /*7920*/  IMAD.MOV.U32 R46, RZ, RZ, R7 ;  /* 0x000000ffff2e7224 */ /* 0x000fe200078e0007 */
[----:B------:R-:W-:-:S04]  /*7930*/  MOV R7, 0x0 ;  /* 0x0000000000077802 */ /* 0x000fc80000000f00 */
[----:B------:R-:W-:Y:S05]  /*7940*/  RET.REL.NODEC R6 `(_ZN7cutlass13device_kernelIN5flash19enable_sm80_to_sm89INS1_16FlashAttnBwdSm80INS1_25CollectiveMainloopBwdSm80ILi2ELi2EN4cute5tupleIJNS5_1CILi64EEENS7_ILi128EEES8_EEENS_10bfloat16_tEfNS_4arch4Sm80ELb1ELb0ELb1ELb0ELb0ELb0ELb0ELb0ELi2ELi2ELi4ELi2ELb1EEENS1_24CollectiveEpilogueBwdGQAISA_fSD_Li256ELb0ELb0EEENS1_25SingleTileBwdLPTSchedulerILb0ELi128ELb0EEEEEEEEEvNT_6ParamsE) ;  /* 0xffff86b006007950 */ /* 0x000fea0003c3ffff */
        .type           $_ZN7cutlass13device_kernelIN5flash19enable_sm80_to_sm89INS1_16FlashAttnBwdSm80INS1_25CollectiveMainloopBwdSm80ILi2ELi2EN4cute5tupleIJNS5_1CILi64EEENS7_ILi128EEES8_EEENS_10bfloat16_tEfNS_4arch4Sm80ELb1ELb0ELb1ELb0ELb0ELb0ELb0ELb0ELi2ELi2ELi4ELi2ELb1EEENS1_24CollectiveEpilogueBwdGQAISA_fSD_Li256ELb0ELb0EEENS1_25SingleTileBwdLPTSchedulerILb0ELi128ELb0EEEEEEEEEvNT_6ParamsE$_ZZN4cute19as_arithmetic_tupleINS_15ArithmeticTupleIJNS1_IJiiEEEiiiEEEEEDaRKT_ENKUlRKT_E_clIiEEDaS9_,@function
        .size           $_ZN7cutlass13device_kernelIN5flash19enable_sm80_to_sm89INS1_16FlashAttnBwdSm80INS1_25CollectiveMainloopBwdSm80ILi2ELi2EN4cute5tupleIJNS5_1CILi64EEENS7_ILi128EEES8_EEENS_10bfloat16_tEfNS_4arch4Sm80ELb1ELb0ELb1ELb0ELb0ELb0ELb0ELb0ELi2ELi2ELi4ELi2ELb1EEENS1_24CollectiveEpilogueBwdGQAISA_fSD_Li256ELb0ELb0EEENS1_25SingleTileBwdLPTSchedulerILb0ELi128ELb0EEEEEEEEEvNT_6ParamsE$_ZZN4cute19as_arithmetic_tupleINS_15ArithmeticTupleIJNS1_IJiiEEEiiiEEEEEDaRKT_ENKUlRKT_E_clIiEEDaS9_,($_ZN7cutlass13device_kernelIN5flash19enable_sm80_to_sm89INS1_16FlashAttnBwdSm80INS1_25CollectiveMainloopBwdSm80ILi2ELi2EN4cute5tupleIJNS5_1CILi64EEENS7_ILi128EEES8_EEENS_10bfloat16_tEfNS_4arch4Sm80ELb1ELb0ELb1ELb0ELb0ELb0ELb0ELb0ELi2ELi2ELi4ELi2ELb1EEENS1_24CollectiveEpilogueBwdGQAISA_fSD_Li256ELb0ELb0EEENS1_25SingleTileBwdLPTSchedulerILb0ELi128ELb0EEEEEEEEEvNT_6ParamsE$_ZZN4cute19as_arithmetic_tupleINS_15ArithmeticTupleIJiiEEEEEDaRKT_ENKUlDpRKT_E_clIJiiEEEDaS9_ - $_ZN7cutlass13device_kernelIN5flash19enable_sm80_to_sm89INS1_16FlashAttnBwdSm80INS1_25CollectiveMainloopBwdSm80ILi2ELi2EN4cute5tupleIJNS5_1CILi64EEENS7_ILi128EEES8_EEENS_10bfloat16_tEfNS_4arch4Sm80ELb1ELb0ELb1ELb0ELb0ELb0ELb0ELb0ELi2ELi2ELi4ELi2ELb1EEENS1_24CollectiveEpilogueBwdGQAISA_fSD_Li256ELb0ELb0EEENS1_25SingleTileBwdLPTSchedulerILb0ELi128ELb0EEEEEEEEEvNT_6ParamsE$_ZZN4cute19as_arithmetic_tupleINS_15ArithmeticTupleIJNS1_IJiiEEEiiiEEEEEDaRKT_ENKUlRKT_E_clIiEEDaS9_)
$_ZN7cutlass13device_kernelIN5flash19enable_sm80_to_sm89INS1_16FlashAttnBwdSm80INS1_25CollectiveMainloopBwdSm80ILi2ELi2EN4cute5tupleIJNS5_1CILi64EEENS7_ILi128EEES8_EEENS_10bfloat16_tEfNS_4arch4Sm80ELb1ELb0ELb1ELb0ELb0ELb0ELb0ELb0ELi2ELi2ELi4ELi2ELb1EEENS1_24CollectiveEpilogueBwdGQAISA_fSD_Li256ELb0ELb0EEENS1_25SingleTileBwdLPTSchedulerILb0ELi128ELb0EEEEEEEEEvNT_6ParamsE$_ZZN4cute19as_arithmetic_tupleINS_15ArithmeticTupleIJNS1_IJiiEEEiiiEEEEEDaRKT_ENKUlRKT_E_clIiEEDaS9_:
[----:B------:R-:W-:Y:S02]  /*7950*/  MOV R10, R7 ;  /* 0x00000007000a7202 */ /* 0x000fe40000000f00 */
[----:B------:R-:W-:-:S04]  /*7960*/  MOV R7, 0x0 ;  /* 0x0000000000077802 */ /* 0x000fc80000000f00 */
[----:B------:R-:W-:Y:S05]  /*7970*/  RET.REL.NODEC R6 `(_ZN7cutlass13device_kernelIN5flash19enable_sm80_to_sm89INS1_16FlashAttnBwdSm80INS1_25CollectiveMainloopBwdSm80ILi2ELi2EN4cute5tupleIJNS5_1CILi64EEENS7_ILi128EEES8_EEENS_10bfloat16_tEfNS_4arch4Sm80ELb1ELb0ELb1ELb0ELb0ELb0ELb0ELb0ELi2ELi2ELi4ELi2ELb1EEENS1_24CollectiveEpilogueBwdGQAISA_fSD_Li256ELb0ELb0EEENS1_25SingleTileBwdLPTSchedulerILb0ELi128ELb0EEEEEEEEEvNT_6ParamsE) ;  /* 0xffff868006007950 */ /* 0x000fea0003c3ffff */
        .type           $_ZN7cutlass13device_kernelIN5flash19enable_sm80_to_sm89INS1_16FlashAttnBwdSm80INS1_25CollectiveMainloopBwdSm80ILi2ELi2EN4cute5tupleIJNS5_1CILi64EEENS7_ILi128EEES8_EEENS_10bfloat16_tEfNS_4arch4Sm80ELb1ELb0ELb1ELb0ELb0ELb0ELb0ELb0ELi2ELi2ELi4ELi2ELb1EEENS1_24CollectiveEpilogueBwdGQAISA_fSD_Li256ELb0ELb0EEENS1_25SingleTileBwdLPTSchedulerILb0ELi128ELb0EEEEEEEEEvNT_6ParamsE$_ZZN4cute19as_arithmetic_tupleINS_15ArithmeticTupleIJiiEEEEEDaRKT_ENKUlDpRKT_E_clIJiiEEEDaS9_,@function
        .size           $_ZN7cutlass13device_kernelIN5flash19enable_sm80_to_sm89INS1_16FlashAttnBwdSm80INS1_25CollectiveMainloopBwdSm80ILi2ELi2EN4cute5tupleIJNS5_1CILi64EEENS7_ILi128EEES8_EEENS_10bfloat16_tEfNS_4arch4Sm80ELb1ELb0ELb1ELb0ELb0ELb0ELb0ELb0ELi2ELi2ELi4ELi2ELb1EEENS1_24CollectiveEpilogueBwdGQAISA_fSD_Li256ELb0ELb0EEENS1_25SingleTileBwdLPTSchedulerILb0ELi128ELb0EEEEEEEEEvNT_6ParamsE$_ZZN4cute19as_arithmetic_tupleINS_15ArithmeticTupleIJiiEEEEEDaRKT_ENKUlDpRKT_E_clIJiiEEEDaS9_,($_ZN7cutlass13device_kernelIN5flash19enable_sm80_to_sm89INS1_16FlashAttnBwdSm80INS1_25CollectiveMainloopBwdSm80ILi2ELi2EN4cute5tupleIJNS5_1CILi64EEENS7_ILi128EEES8_EEENS_10bfloat16_tEfNS_4arch4Sm80ELb1ELb0ELb1ELb0ELb0ELb0ELb0ELb0ELi2ELi2ELi4ELi2ELb1EEENS1_24CollectiveEpilogueBwdGQAISA_fSD_Li256ELb0ELb0EEENS1_25SingleTileBwdLPTSchedulerILb0ELi128ELb0EEEEEEEEEvNT_6ParamsE$_ZZN4cute19as_arithmetic_tupleINS_15ArithmeticTupleIJiiEEEEEDaRKT_ENKUlRKT_E_clIiEEDaS8_ - $_ZN7cutlass13device_kernelIN5flash19enable_sm80_to_sm89INS1_16FlashAttnBwdSm80INS1_25CollectiveMainloopBwdSm80ILi2ELi2EN4cute5tupleIJNS5_1CILi64EEENS7_ILi128EEES8_EEENS_10bfloat16_tEfNS_4arch4Sm80ELb1ELb0ELb1ELb0ELb0ELb0ELb0ELb0ELi2ELi2ELi4ELi2ELb1EEENS1_24CollectiveEpilogueBwdGQAISA_fSD_Li256ELb0ELb0EEENS1_25SingleTileBwdLPTSchedulerILb0ELi128ELb0EEEEEEEEEvNT_6ParamsE$_ZZN4cute19as_arithmetic_tupleINS_15ArithmeticTupleIJiiEEEEEDaRKT_ENKUlDpRKT_E_clIJiiEEEDaS9_)
$_ZN7cutlass13device_kernelIN5flash19enable_sm80_to_sm89INS1_16FlashAttnBwdSm80INS1_25CollectiveMainloopBwdSm80ILi2ELi2EN4cute5tupleIJNS5_1CILi64EEENS7_ILi128EEES8_EEENS_10bfloat16_tEfNS_4arch4Sm80ELb1ELb0ELb1ELb0ELb0ELb0ELb0ELb0ELi2ELi2ELi4ELi2ELb1EEENS1_24CollectiveEpilogueBwdGQAISA_fSD_Li256ELb0ELb0EEENS1_25SingleTileBwdLPTSchedulerILb0ELi128ELb0EEEEEEEEEvNT_6ParamsE$_ZZN4cute19as_arithmetic_tupleINS_15ArithmeticTupleIJiiEEEEEDaRKT_ENKUlDpRKT_E_clIJiiEEEDaS9_:
[----:B------:R-:W-:Y:S02]  /*7980*/  IADD3 R7, R1, 0x1a0, RZ ;  /* 0x000001a001077810 */ /* 0x000fe40007ffe0ff */
[----:B------:R-:W-:Y:S02]  /*7990*/  MOV R8, 0x79c0 ;  /* 0x000079c000087802 */ /* 0x000fe40000000f00 */
[----:B------:R-:W-:Y:S02]  /*79a0*/  IADD3 R7, R7, c[0x0][0x20], RZ ;  /* 0x0000080007077a10 */ /* 0x000fe40007ffe0ff */
[----:B------:R-:W-:Y:S05]  /*79b0*/  CALL.REL.NOINC `($_ZN7cutlass13device_kernelIN5flash19enable_sm80_to_sm89INS1_16FlashAttnBwdSm80INS1_25CollectiveMainloopBwdSm80ILi2ELi2EN4cute5tupleIJNS5_1CILi64EEENS7_ILi128EEES8_EEENS_10bfloat16_tEfNS_4arch4Sm80ELb1ELb0ELb1ELb0ELb0ELb0ELb0ELb0ELi2ELi2ELi4ELi2ELb1EEENS1_24CollectiveEpilogueBwdGQAISA_fSD_Li256ELb0ELb0EEENS1_25SingleTileBwdLPTSchedulerILb0ELi128ELb0EEEEEEEEEvNT_6ParamsE$_ZN4cute5tupleIJiiEEC2ERKiS3_) ;  /* 0xfffff9e000007944 */ /* 0x000fea0003c3ffff */
[----:B-1----:R1:W5:Y:S01]  /*79c0*/  LDL.64 R6, [R1+0x1a0] ;  /* 0x0001a00001067983 */ /* 0x0023620000100a00 */
[----:B------:R-:W-:Y:S02]  /*79d0*/  MOV R8, R18 ;  /* 0x0000001200087202 */ /* 0x000fe40000000f00 */
[----:B------:R-:W-:-:S04]  /*79e0*/  MOV R9, 0x0 ;  /* 0x0000000000097802 */ /* 0x000fc80000000f00 */
[----:B------:R-:W-:Y:S05]  /*79f0*/  RET.REL.NODEC R8 `(_ZN7cutlass13device_kernelIN5flash19enable_sm80_to_sm89INS1_16FlashAttnBwdSm80INS1_25CollectiveMainloopBwdSm80ILi2ELi2EN4cute5tupleIJNS5_1CILi64EEENS7_ILi128EEES8_EEENS_10bfloat16_tEfNS_4arch4Sm80ELb1ELb0ELb1ELb0ELb0ELb0ELb0ELb0ELi2ELi2ELi4ELi2ELb1EEENS1_24CollectiveEpilogueBwdGQAISA_fSD_Li256ELb0ELb0EEENS1_25SingleTileBwdLPTSchedulerILb0ELi128ELb0EEEEEEEEEvNT_6ParamsE) ;  /* 0xffff860008007950 */ /* 0x000fea0003c3ffff */
        .type           $_ZN7cutlass13device_kernelIN5flash19enable_sm80_to_sm89INS1_16FlashAttnBwdSm80INS1_25CollectiveMainloopBwdSm80ILi2ELi2EN4cute5tupleIJNS5_1CILi64EEENS7_ILi128EEES8_EEENS_10bfloat16_tEfNS_4arch4Sm80ELb1ELb0ELb1ELb0ELb0ELb0ELb0ELb0ELi2ELi2ELi4ELi2ELb1EEENS1_24CollectiveEpilogueBwdGQAISA_fSD_Li256ELb0ELb0EEENS1_25SingleTileBwdLPTSchedulerILb0ELi128ELb0EEEEEEEEEvNT_6ParamsE$_ZZN4cute19as_arithmetic_tupleINS_15ArithmeticTupleIJiiEEEEEDaRKT_ENKUlRKT_E_clIiEEDaS8_,@function
        .size           $_ZN7cutlass13device_kernelIN5flash19enable_sm80_to_sm89INS1_16FlashAttnBwdSm80INS1_25CollectiveMainloopBwdSm80ILi2ELi2EN4cute5tupleIJNS5_1CILi64EEENS7_ILi128EEES8_EEENS_10bfloat16_tEfNS_4arch4Sm80ELb1ELb0ELb1ELb0ELb0ELb0ELb0ELb0ELi2ELi2ELi4ELi2ELb1EEENS1_24CollectiveEpilogueBwdGQAISA_fSD_Li256ELb0ELb0EEENS1_25SingleTileBwdLPTSchedulerILb0ELi128ELb0EEEEEEEEEvNT_6ParamsE$_ZZN4cute19as_arithmetic_tupleINS_15ArithmeticTupleIJiiEEEEEDaRKT_ENKUlRKT_E_clIiEEDaS8_,($_ZN7cutlass13device_kernelIN5flash19enable_sm80_to_sm89INS1_16FlashAttnBwdSm80INS1_25CollectiveMainloopBwdSm80ILi2ELi2EN4cute5tupleIJNS5_1CILi64EEENS7_ILi128EEES8_EEENS_10bfloat16_tEfNS_4arch4Sm80ELb1ELb0ELb1ELb0ELb0ELb0ELb0ELb0ELi2ELi2ELi4ELi2ELb1EEENS1_24CollectiveEpilogueBwdGQAISA_fSD_Li256ELb0ELb0EEENS1_25SingleTileBwdLPTSchedulerILb0ELi128ELb0EEEEEEEEEvNT_6ParamsE$_ZZN4cute5sliceINS_5tupleIJNS_10UnderscoreES2_S2_iEEENS1_IJNS1_IJNS_1CILi1EEENS4_ILi0EEEEEElS6_lEEEEEDaRKT_RKT0_ENKUlRKT_RKT0_E_clIS2_lEEDaSH_SK_ - $_ZN7cutlass13device_kernelIN5flash19enable_sm80_to_sm89INS1_16FlashAttnBwdSm80INS1_25CollectiveMainloopBwdSm80ILi2ELi2EN4cute5tupleIJNS5_1CILi64EEENS7_ILi128EEES8_EEENS_10bfloat16_tEfNS_4arch4Sm80ELb1ELb0ELb1ELb0ELb0ELb0ELb0ELb0ELi2ELi2ELi4ELi2ELb1EEENS1_24CollectiveEpilogueBwdGQAISA_fSD_Li256ELb0ELb0EEENS1_25SingleTileBwdLPTSchedulerILb0ELi128ELb0EEEEEEEEEvNT_6ParamsE$_ZZN4cute19as_arithmetic_tupleINS_15ArithmeticTupleIJiiEEEEEDaRKT_ENKUlRKT_E_clIiEEDaS8_)
$_ZN7cutlass13device_kernelIN5flash19enable_sm80_to_sm89INS1_16FlashAttnBwdSm80INS1_25CollectiveMainloopBwdSm80ILi2ELi2EN4cute5tupleIJNS5_1CILi64EEENS7_ILi128EEES8_EEENS_10bfloat16_tEfNS_4arch4Sm80ELb1ELb0ELb1ELb0ELb0ELb0ELb0ELb0ELi2ELi2ELi4ELi2ELb1EEENS1_24CollectiveEpilogueBwdGQAISA_fSD_Li256ELb0ELb0EEENS1_25SingleTileBwdLPTSchedulerILb0ELi128ELb0EEEEEEEEEvNT_6ParamsE$_ZZN4cute19as_arithmetic_tupleINS_15ArithmeticTupleIJiiEEEEEDaRKT_ENKUlRKT_E_clIiEEDaS8_:
[----:B------:R-:W-:Y:S02]  /*7a00*/  MOV R70, R8 ;  /* 0x0000000800467202 */ /* 0x000fe40000000f00 */
[----:B------:R-:W-:Y:S02]  /*7a10*/  MOV R71, 0x0 ;  /* 0x0000000000477802 */ /* 0x000fe40000000f00 */
[----:B------:R-:W-:Y:S02]  /*7a20*/  MOV R10, R7 ;  /* 0x00000007000a7202 */ /* 0x000fe40000000f00 */
[----:B------:R-:W-:Y:S05]  /*7a30*/  RET.REL.NODEC R70 `(_ZN7cutlass13device_kernelIN5flash19enable_sm80_to_sm89INS1_16FlashAttnBwdSm80INS1_25CollectiveMainloopBwdSm80ILi2ELi2EN4cute5tupleIJNS5_1CILi64EEENS7_ILi128EEES8_EEENS_10bfloat16_tEfNS_4arch4Sm80ELb1ELb0ELb1ELb0ELb0ELb0ELb0ELb0ELi2ELi2ELi4ELi2ELb1EEENS1_24CollectiveEpilogueBwdGQAISA_fSD_Li256ELb0ELb0EEENS1_25SingleTileBwdLPTSchedulerILb0ELi128ELb0EEEEEEEEEvNT_6ParamsE) ;  /* 0xffff85c046007950 */ /* 0x000fea0003c3ffff */
        .type           $_ZN7cutlass13device_kernelIN5flash19enable_sm80_to_sm89INS1_16FlashAttnBwdSm80INS1_25CollectiveMainloopBwdSm80ILi2ELi2EN4cute5tupleIJNS5_1CILi64EEENS7_ILi128EEES8_EEENS_10bfloat16_tEfNS_4arch4Sm80ELb1ELb0ELb1ELb0ELb0ELb0ELb0ELb0ELi2ELi2ELi4ELi2ELb1EEENS1_24CollectiveEpilogueBwdGQAISA_fSD_Li256ELb0ELb0EEENS1_25SingleTileBwdLPTSchedulerILb0ELi128ELb0EEEEEEEEEvNT_6ParamsE$_ZZN4cute5sliceINS_5tupleIJNS_10UnderscoreES2_S2_iEEENS1_IJNS1_IJNS_1CILi1EEENS4_ILi0EEEEEElS6_lEEEEEDaRKT_RKT0_ENKUlRKT_RKT0_E_clIS2_lEEDaSH_SK_,@function
        .size           $_ZN7cutlass13device_kernelIN5flash19enable_sm80_to_sm89INS1_16FlashAttnBwdSm80INS1_25CollectiveMainloopBwdSm80ILi2ELi2EN4cute5tupleIJNS5_1CILi64EEENS7_ILi128EEES8_EEENS_10bfloat16_tEfNS_4arch4Sm80ELb1ELb0ELb1ELb0ELb0ELb0ELb0ELb0ELi2ELi2ELi4ELi2ELb1EEENS1_24CollectiveEpilogueBwdGQAISA_fSD_Li256ELb0ELb0EEENS1_25SingleTileBwdLPTSchedulerILb0ELi128ELb0EEEEEEEEEvNT_6ParamsE$_ZZN4cute5sliceINS_5tupleIJNS_10UnderscoreES2_S2_iEEENS1_IJNS1_IJNS_1CILi1EEENS4_ILi0EEEEEElS6_lEEEEEDaRKT_RKT0_ENKUlRKT_RKT0_E_clIS2_lEEDaSH_SK_,($_ZN7cutlass13device_kernelIN5flash19enable_sm80_to_sm89INS1_16FlashAttnBwdSm80INS1_25CollectiveMainloopBwdSm80ILi2ELi2EN4cute5tupleIJNS5_1CILi64EEENS7_ILi128EEES8_EEENS_10bfloat16_tEfNS_4arch4Sm80ELb1ELb0ELb1ELb0ELb0ELb0ELb0ELb0ELi2ELi2ELi4ELi2ELb1EEENS1_24CollectiveEpilogueBwdGQAISA_fSD_Li256ELb0ELb0EEENS1_25SingleTileBwdLPTSchedulerILb0ELi128ELb0EEEEEEEEEvNT_6ParamsE$_ZZN4cute7idx2crdINS_5tupleIJiEEENS1_IJNS1_IJNS1_IJNS_1CILi8EEENS3_ILi2EEEEEES5_NS3_ILi4EEES5_EEEEEEEEDaRKT_RKT0_ENKUlRKT_RKT0_E_clIiS8_EEDaSI_SL_ - $_ZN7cutlass13device_kernelIN5flash19enable_sm80_to_sm89INS1_16FlashAttnBwdSm80INS1_25CollectiveMainloopBwdSm80ILi2ELi2EN4cute5tupleIJNS5_1CILi64EEENS7_ILi128EEES8_EEENS_10bfloat16_tEfNS_4arch4Sm80ELb1ELb0ELb1ELb0ELb0ELb0ELb0ELb0ELi2ELi2ELi4ELi2ELb1EEENS1_24CollectiveEpilogueBwdGQAISA_fSD_Li256ELb0ELb0EEENS1_25SingleTileBwdLPTSchedulerILb0ELi128ELb0EEEEEEEEEvNT_6ParamsE$_ZZN4cute5sliceINS_5tupleIJNS_10UnderscoreES2_S2_iEEENS1_IJNS1_IJNS_1CILi1EEENS4_ILi0EEEEEElS6_lEEEEEDaRKT_RKT0_ENKUlRKT_RKT0_E_clIS2_lEEDaSH_SK_)
$_ZN7cutlass13device_kernelIN5flash19enable_sm80_to_sm89INS1_16FlashAttnBwdSm80INS1_25CollectiveMainloopBwdSm80ILi2ELi2EN4cute5tupleIJNS5_1CILi64EEENS7_ILi128EEES8_EEENS_10bfloat16_tEfNS_4arch4Sm80ELb1ELb0ELb1ELb0ELb0ELb0ELb0ELb0ELi2ELi2ELi4ELi2ELb1EEENS1_24CollectiveEpilogueBwdGQAISA_fSD_Li256ELb0ELb0EEENS1_25SingleTileBwdLPTSchedulerILb0ELi128ELb0EEEEEEEEEvNT_6ParamsE$_ZZN4cute5sliceINS_5tupleIJNS_10UnderscoreES2_S2_iEEENS1_IJNS1_IJNS_1CILi1EEENS4_ILi0EEEEEElS6_lEEEEEDaRKT_RKT0_ENKUlRKT_RKT0_E_clIS2_lEEDaSH_SK_:
[----:B------:R-:W-:Y:S02]  /*7a40*/  IADD3 R9, R1, 0x188, RZ ;  /* 0x0000018801097810 */ /* 0x000fe40007ffe0ff */
[----:B------:R-:W-:Y:S02]  /*7a50*/  MOV R10, 0x7a80 ;  /* 0x00007a80000a7802 */ /* 0x000fe40000000f00 */
[----:B------:R-:W-:-:S02]  /*7a60*/  IADD3 R9, R9, c[0x0][0x20], RZ ;  /* 0x0000080009097a10 */ /* 0x000fc40007ffe0ff */
[----:B------:R-:W-:Y:S05]  /*7a70*/  CALL.REL.NOINC `($_ZN7cutlass13device_kernelIN5flash19enable_sm80_to_sm89INS1_16FlashAttnBwdSm80INS1_25CollectiveMainloopBwdSm80ILi2ELi2EN4cute5tupleIJNS5_1CILi64EEENS7_ILi128EEES8_EEENS_10bfloat16_tEfNS_4arch4Sm80ELb1ELb0ELb1ELb0ELb0ELb0ELb0ELb0ELi2ELi2ELi4ELi2ELb1EEENS1_24CollectiveEpilogueBwdGQAISA_fSD_Li256ELb0ELb0EEENS1_25SingleTileBwdLPTSchedulerILb0ELi128ELb0EEEEEEEEEvNT_6ParamsE$_ZN4cute3eso3ESOILb0ELb1EJlEEC2ERKl) ;  /* 0xffffed3000007944 */ /* 0x000fea0003c3ffff */
[----:B-1----:R1:W5:Y:S01]  /*7a80*/  LDL.64 R6, [R1+0x188] ;  /* 0x0001880001067983 */ /* 0x0023620000100a00 */
[----:B------:R-:W-:-:S04]  /*7a90*/  MOV R9, 0x0 ;  /* 0x0000000000097802 */ /* 0x000fc80000000f00 */
[----:B------:R-:W-:Y:S05]  /*7aa0*/  RET.REL.NODEC R8 `(_ZN7cutlass13device_kernelIN5flash19enable_sm80_to_sm89INS1_16FlashAttnBwdSm80INS1_25CollectiveMainloopBwdSm80ILi2ELi2EN4cute5tupleIJNS5_1CILi64EEENS7_ILi128EEES8_EEENS_10bfloat16_tEfNS_4arch4Sm80ELb1ELb0ELb1ELb0ELb0ELb0ELb0ELb0ELi2ELi2ELi4ELi2ELb1EEENS1_24CollectiveEpilogueBwdGQAISA_fSD_Li256ELb0ELb0EEENS1_25SingleTileBwdLPTSchedulerILb0ELi128ELb0EEEEEEEEEvNT_6ParamsE) ;  /* 0xffff855008007950 */ /* 0x000fea0003c3ffff */
        .type           $_ZN7cutlass13device_kernelIN5flash19enable_sm80_to_sm89INS1_16FlashAttnBwdSm80INS1_25CollectiveMainloopBwdSm80ILi2ELi2EN4cute5tupleIJNS5_1CILi64EEENS7_ILi128EEES8_EEENS_10bfloat16_tEfNS_4arch4Sm80ELb1ELb0ELb1ELb0ELb0ELb0ELb0ELb0ELi2ELi2ELi4ELi2ELb1EEENS1_24CollectiveEpilogueBwdGQAISA_fSD_Li256ELb0ELb0EEENS1_25SingleTileBwdLPTSchedulerILb0ELi128ELb0EEEEEEEEEvNT_6ParamsE$_ZZN4cute7idx2crdINS_5tupleIJiEEENS1_IJNS1_IJNS1_IJNS_1CILi8EEENS3_ILi2EEEEEES5_NS3_ILi4EEES5_EEEEEEEEDaRKT_RKT0_ENKUlRKT_RKT0_E_clIiS8_EEDaSI_SL_,@function
        .size           $_ZN7cutlass13device_kernelIN5flash19enable_sm80_to_sm89INS1_16FlashAttnBwdSm80INS1_25CollectiveMainloopBwdSm80ILi2ELi2EN4cute5tupleIJNS5_1CILi64EEENS7_ILi128EEES8_EEENS_10bfloat16_tEfNS_4arch4Sm80ELb1ELb0ELb1ELb0ELb0ELb0ELb0ELb0ELi2ELi2ELi4ELi2ELb1EEENS1_24CollectiveEpilogueBwdGQAISA_fSD_Li256ELb0ELb0EEENS1_25SingleTileBwdLPTSchedulerILb0ELi128ELb0EEEEEEEEEvNT_6ParamsE$_ZZN4cute7idx2crdINS_5tupleIJiEEENS1_IJNS1_IJNS1_IJNS_1CILi8EEENS3_ILi2EEEEEES5_NS3_ILi4EEES5_EEEEEEEEDaRKT_RKT0_ENKUlRKT_RKT0_E_clIiS8_EEDaSI_SL_,($_ZN7cutlass13device_kernelIN5flash19enable_sm80_to_sm89INS1_16FlashAttnBwdSm80INS1_25CollectiveMainloopBwdSm80ILi2ELi2EN4cute5tupleIJNS5_1CILi64EEENS7_ILi128EEES8_EEENS_10bfloat16_tEfNS_4arch4Sm80ELb1ELb0ELb1ELb0ELb0ELb0ELb0ELb0ELi2ELi2ELi4ELi2ELb1EEENS1_24CollectiveEpilogueBwdGQAISA_fSD_Li256ELb0ELb0EEENS1_25SingleTileBwdLPTSchedulerILb0ELi128ELb0EEEEEEEEEvNT_6ParamsE$_ZZN4cute7idx2crdINS_5tupleIJiEEENS1_IJNS1_IJNS1_IJNS_1CILi8EEENS3_ILi2EEEEEES5_S5_NS3_ILi4EEEEEEEEEEEDaRKT_RKT0_ENKUlRKT_RKT0_E_clIiS8_EEDaSI_SL_ - $_ZN7cutlass13device_kernelIN5flash19enable_sm80_to_sm89INS1_16FlashAttnBwdSm80INS1_25CollectiveMainloopBwdSm80ILi2ELi2EN4cute5tupleIJNS5_1CILi64EEENS7_ILi128EEES8_EEENS_10bfloat16_tEfNS_4arch4Sm80ELb1ELb0ELb1ELb0ELb0ELb0ELb0ELb0ELi2ELi2ELi4ELi2ELb1EEENS1_24CollectiveEpilogueBwdGQAISA_fSD_Li256ELb0ELb0EEENS1_25SingleTileBwdLPTSchedulerILb0ELi128ELb0EEEEEEEEEvNT_6ParamsE$_ZZN4cute7idx2crdINS_5tupleIJiEEENS1_IJNS1_IJNS1_IJNS_1CILi8EEENS3_ILi2EEEEEES5_NS3_ILi4EEES5_EEEEEEEEDaRKT_RKT0_ENKUlRKT_RKT0_E_clIiS8_EEDaSI_SL_)
$_ZN7cutlass13device_kernelIN5flash19enable_sm80_to_sm89INS1_16FlashAttnBwdSm80INS1_25CollectiveMainloopBwdSm80ILi2ELi2EN4cute5tupleIJNS5_1CILi64EEENS7_ILi128EEES8_EEENS_10bfloat16_tEfNS_4arch4Sm80ELb1ELb0ELb1ELb0ELb0ELb0ELb0ELb0ELi2ELi2ELi4ELi2ELb1EEENS1_24CollectiveEpilogueBwdGQAISA_fSD_Li256ELb0ELb0EEENS1_25SingleTileBwdLPTSchedulerILb0ELi128ELb0EEEEEEEEEvNT_6ParamsE$_ZZN4cute7idx2crdINS_5tupleIJiEEENS1_IJNS1_IJNS1_IJNS_1CILi8EEENS3_ILi2EEEEEES5_NS3_ILi4EEES5_EEEEEEEEDaRKT_RKT0_ENKUlRKT_RKT0_E_clIiS8_EEDaSI_SL_:
        /* <DEDUP_REMOVED lines=15> */
[----:B-1----:R-:W-:Y:S05]  /*7ba0*/  CALL.REL.NOINC `($_ZN7cutlass13device_kernelIN5flash19enable_sm80_to_sm89INS1_16FlashAttnBwdSm80INS1_25CollectiveMainloopBwdSm80ILi2ELi2EN4cute5tupleIJNS5_1CILi64EEENS7_ILi128EEES8_EEENS_10bfloat16_tEfNS_4arch4Sm80ELb1ELb0ELb1ELb0ELb0ELb0ELb0ELb0ELi2ELi2ELi4ELi2ELb1EEENS1_24CollectiveEpilogueBwdGQAISA_fSD_Li256ELb0ELb0EEENS1_25SingleTileBwdLPTSchedulerILb0ELi128ELb0EEEEEEEEEvNT_6ParamsE$_ZN4cute5tupleIJiEEC2ERKi) ;  /* 0xfffff75000007944 */ /* 0x002fea0003c3ffff */
[----:B------:R1:W5:Y:S01]  /*7bb0*/  LDL R8, [R1+0x168] ;  /* 0x0001680001087983 */ /* 0x0003620000100800 */
[----:B------:R-:W-:Y:S01]  /*7bc0*/  IADD3 R21, R1, 0x160, RZ ;  /* 0x0000016001157810 */ /* 0x000fe20007ffe0ff */
[----:B------:R-:W-:Y:S01]  /*7bd0*/  IMAD.MOV.U32 R7, RZ, RZ, R9 ;  /* 0x000000ffff077224 */ /* 0x000fe200078e0009 */
[----:B------:R-:W-:Y:S01]  /*7be0*/  MOV R16, 0x7c30 ;  /* 0x00007c3000107802 */ /* 0x000fe20000000f00 */
[----:B------:R-:W-:Y:S01]  /*7bf0*/  IMAD.MOV.U32 R6, RZ, RZ, R23 ;  /* 0x000000ffff067224 */ /* 0x000fe200078e0017 */
[----:B------:R-:W-:-:S04]  /*7c00*/  IADD3 R21, R21, c[0x0][0x20], RZ ;  /* 0x0000080015157a10 */ /* 0x000fc80007ffe0ff */
[----:B------:R-:W-:Y:S02]  /*7c10*/  IADD3 R22, R21, 0x4, RZ ;  /* 0x0000000415167810 */ /* 0x000fe40007ffe0ff */
[----:B-1---5:R-:W-:Y:S05]  /*7c20*/  CALL.REL.NOINC `($_ZN7cutlass13device_kernelIN5flash19enable_sm80_to_sm89INS1_16FlashAttnBwdSm80INS1_25CollectiveMainloopBwdSm80ILi2ELi2EN4cute5tupleIJNS5_1CILi64EEENS7_ILi128EEES8_EEENS_10bfloat16_tEfNS_4arch4Sm80ELb1ELb0ELb1ELb0ELb0ELb0ELb0ELb0ELi2ELi2ELi4ELi2ELb1EEENS1_24CollectiveEpilogueBwdGQAISA_fSD_Li256ELb0ELb0EEENS1_25SingleTileBwdLPTSchedulerILb0ELi128ELb0EEEEEEEEEvNT_6ParamsE$_ZN4cute5tupleIJiEEC2ERKi) ;  /* 0xfffff6d000007944 */ /* 0x022fea0003c3ffff */
[----:B------:R1:W5:Y:S01]  /*7c30*/  LDL R9, [R1+0x168] ;  /* 0x0001680001097983 */ /* 0x0003620000100800 */
[----:B------:R-:W-:Y:S01]  /*7c40*/  IMAD.MOV.U32 R7, RZ, RZ, R8 ;  /* 0x000000ffff077224 */ /* 0x000fe200078e0008 */
[----:B------:R-:W-:Y:S02]  /*7c50*/  MOV R6, R22 ;  /* 0x0000001600067202 */ /* 0x000fe40000000f00 */
[----:B------:R-:W-:Y:S02]  /*7c60*/  MOV R16, 0x7c80 ;  /* 0x00007c8000107802 */ /* 0x000fe40000000f00 */
[----:B-1---5:R-:W-:Y:S05]  /*7c70*/  CALL.REL.NOINC `($_ZN7cutlass13device_kernelIN5flash19enable_sm80_to_sm89INS1_16FlashAttnBwdSm80INS1_25CollectiveMainloopBwdSm80ILi2ELi2EN4cute5tupleIJNS5_1CILi64EEENS7_ILi128EEES8_EEENS_10bfloat16_tEfNS_4arch4Sm80ELb1ELb0ELb1ELb0ELb0ELb0ELb0ELb0ELi2ELi2ELi4ELi2ELb1EEENS1_24CollectiveEpilogueBwdGQAISA_fSD_Li256ELb0ELb0EEENS1_25SingleTileBwdLPTSchedulerILb0ELi128ELb0EEEEEEEEEvNT_6ParamsE$_ZN4cute5tupleIJiEEC2ERKi) ;  /* 0xfffff68000007944 */ /* 0x022fea0003c3ffff */
[----:B------:R1:W5:Y:S01]  /*7c80*/  LDL R7, [R1+0x164] ;  /* 0x0001640001077983 */ /* 0x0003620000100800 */
[----:B------:R-:W-:Y:S02]  /*7c90*/  MOV R6, R21 ;  /* 0x0000001500067202 */ /* 0x000fe40000000f00 */
[----:B------:R-:W-:Y:S02]  /*7ca0*/  MOV R16, 0x7cc0 ;  /* 0x00007cc000107802 */ /* 0x000fe40000000f00 */
[----:B-1---5:R-:W-:Y:S05]  /*7cb0*/  CALL.REL.NOINC `($_ZN7cutlass13device_kernelIN5flash19enable_sm80_to_sm89INS1_16FlashAttnBwdSm80INS1_25CollectiveMainloopBwdSm80ILi2ELi2EN4cute5tupleIJNS5_1CILi64EEENS7_ILi128EEES8_EEENS_10bfloat16_tEfNS_4arch4Sm80ELb1ELb0ELb1ELb0ELb0ELb0ELb0ELb0ELi2ELi2ELi4ELi2ELb1EEENS1_24CollectiveEpilogueBwdGQAISA_fSD_Li256ELb0ELb0EEENS1_25SingleTileBwdLPTSchedulerILb0ELi128ELb0EEEEEEEEEvNT_6ParamsE$_ZN4cute5tupleIJiEEC2ERKi) ;  /* 0xfffff64000007944 */ /* 0x022fea0003c3ffff */
[----:B------:R1:W5:Y:S01]  /*7cc0*/  LDL R7, [R1+0x160] ;  /* 0x0001600001077983 */ /* 0x0003620000100800 */
[----:B------:R-:W-:Y:S02]  /*7cd0*/  MOV R6, R23 ;  /* 0x0000001700067202 */ /* 0x000fe40000000f00 */
[----:B------:R-:W-:-:S02]  /*7ce0*/  MOV R16, 0x7d00 ;  /* 0x00007d0000107802 */ /* 0x000fc40000000f00 */
[----:B-1---5:R-:W-:Y:S05]  /*7cf0*/  CALL.REL.NOINC `($_ZN7cutlass13device_kernelIN5flash19enable_sm80_to_sm89INS1_16FlashAttnBwdSm80INS1_25CollectiveMainloopBwdSm80ILi2ELi2EN4cute5tupleIJNS5_1CILi64EEENS7_ILi128EEES8_EEENS_10bfloat16_tEfNS_4arch4Sm80ELb1ELb0ELb1ELb0ELb0ELb0ELb0ELb0ELi2ELi2ELi4ELi2ELb1EEENS1_24CollectiveEpilogueBwdGQAISA_fSD_Li256ELb0ELb0EEENS1_25SingleTileBwdLPTSchedulerILb0ELi128ELb0EEEEEEEEEvNT_6ParamsE$_ZN4cute5tupleIJiEEC2ERKi) ;  /* 0xfffff60000007944 */ /* 0x022fea0003c3ffff */
[----:B------:R1:W5:Y:S01]  /*7d00*/  LDL R7, [R1+0x168] ;  /* 0x0001680001077983 */ /* 0x0003620000100800 */
[----:B------:R-:W-:-:S02]  /*7d10*/  MOV R6, R23 ;  /* 0x0000001700067202 */ /* 0x000fc40000000f00 */
[----:B------:R-:W-:Y:S02]  /*7d20*/  MOV R10, 0x7d40 ;  /* 0x00007d40000a7802 */ /* 0x000fe40000000f00 */
[----:B-1---5:R-:W-:Y:S05]  /*7d30*/  CALL.REL.NOINC `($_ZN7cutlass13device_kernelIN5flash19enable_sm80_to_sm89INS1_16FlashAttnBwdSm80INS1_25CollectiveMainloopBwdSm80ILi2ELi2EN4cute5tupleIJNS5_1CILi64EEENS7_ILi128EEES8_EEENS_10bfloat16_tEfNS_4arch4Sm80ELb1ELb0ELb1ELb0ELb0ELb0ELb0ELb0ELi2ELi2ELi4ELi2ELb1EEENS1_24CollectiveEpilogueBwdGQAISA_fSD_Li256ELb0ELb0EEENS1_25SingleTileBwdLPTSchedulerILb0ELi128ELb0EEEEEEEEEvNT_6ParamsE$_ZN4cute5tupleIJNS_15ArithmeticTupleIJiEEEEEC2ERKS2_) ;  /* 0xfffff37000007944 */ /* 0x022fea0003c3ffff */
[----:B------:R2:W5:Y:S01]  /*7d40*/  LDL R8, [R1+0x168] ;  /* 0x0001680001087983 */ /* 0x0005620000100800 */
[----:B-1----:R-:W-:Y:S01]  /*7d50*/  IMAD.MOV.U32 R7, RZ, RZ, R9 ;  /* 0x000000ffff077224 */ /* 0x002fe200078e0009 */
[----:B------:R-:W-:Y:S02]  /*7d60*/  MOV R6, R22 ;  /* 0x0000001600067202 */ /* 0x000fe40000000f00 */
[----:B------:R-:W-:Y:S02]  /*7d70*/  MOV R16, 0x7d90 ;  /* 0x00007d9000107802 */ /* 0x000fe40000000f00 */
[----:B--2--5:R-:W-:Y:S05]  /*7d80*/  CALL.REL.NOINC `($_ZN7cutlass13device_kernelIN5flash19enable_sm80_to_sm89INS1_16FlashAttnBwdSm80INS1_25CollectiveMainloopBwdSm80ILi2ELi2EN4cute5tupleIJNS5_1CILi64EEENS7_ILi128EEES8_EEENS_10bfloat16_tEfNS_4arch4Sm80ELb1ELb0ELb1ELb0ELb0ELb0ELb0ELb0ELi2ELi2ELi4ELi2ELb1EEENS1_24CollectiveEpilogueBwdGQAISA_fSD_Li256ELb0ELb0EEENS1_25SingleTileBwdLPTSchedulerILb0ELi128ELb0EEEEEEEEEvNT_6ParamsE$_ZN4cute5tupleIJiEEC2ERKi) ;  /* 0xfffff57000007944 */ /* 0x024fea0003c3ffff */
[----:B------:R1:W5:Y:S01]  /*7d90*/  LDL R7, [R1+0x164] ;  /* 0x0001640001077983 */ /* 0x0003620000100800 */
[----:B------:R-:W-:Y:S02]  /*7da0*/  MOV R6, R21 ;  /* 0x0000001500067202 */ /* 0x000fe40000000f00 */
[----:B------:R-:W-:Y:S02]  /*7db0*/  MOV R16, 0x7dd0 ;  /* 0x00007dd000107802 */ /* 0x000fe40000000f00 */
[----:B-1---5:R-:W-:Y:S05]  /*7dc0*/  CALL.REL.NOINC `($_ZN7cutlass13device_kernelIN5flash19enable_sm80_to_sm89INS1_16FlashAttnBwdSm80INS1_25CollectiveMainloopBwdSm80ILi2ELi2EN4cute5tupleIJNS5_1CILi64EEENS7_ILi128EEES8_EEENS_10bfloat16_tEfNS_4arch4Sm80ELb1ELb0ELb1ELb0ELb0ELb0ELb0ELb0ELi2ELi2ELi4ELi2ELb1EEENS1_24CollectiveEpilogueBwdGQAISA_fSD_Li256ELb0ELb0EEENS1_25SingleTileBwdLPTSchedulerILb0ELi128ELb0EEEEEEEEEvNT_6ParamsE$_ZN4cute5tupleIJiEEC2ERKi) ;  /* 0xfffff53000007944 */ /* 0x022fea0003c3ffff */
[----:B------:R1:W5:Y:S01]  /*7dd0*/  LDL R7, [R1+0x160] ;  /* 0x0001600001077983 */ /* 0x0003620000100800 */
[----:B------:R-:W-:Y:S02]  /*7de0*/  MOV R13, R23 ;  /* 0x00000017000d7202 */ /* 0x000fe40000000f00 */
[----:B------:R-:W-:-:S02]  /*7df0*/  MOV R18, 0x7e10 ;  /* 0x00007e1000127802 */ /* 0x000fc40000000f00 */
[----:B-1---5:R-:W-:Y:S05]  /*7e00*/  CALL.REL.NOINC `($_ZN7cutlass13device_kernelIN5flash19enable_sm80_to_sm89INS1_16FlashAttnBwdSm80INS1_25CollectiveMainloopBwdSm80ILi2ELi2EN4cute5tupleIJNS5_1CILi64EEENS7_ILi128EEES8_EEENS_10bfloat16_tEfNS_4arch4Sm80ELb1ELb0ELb1ELb0ELb0ELb0ELb0ELb0ELi2ELi2ELi4ELi2ELb1EEENS1_24CollectiveEpilogueBwdGQAISA_fSD_Li256ELb0ELb0EEENS1_25SingleTileBwdLPTSchedulerILb0ELi128ELb0EEEEEEEEEvNT_6ParamsE$_ZN4cute5tupleIJNS_1CILi0EEEiEEC2ERKS2_RKi) ;  /* 0xfffff45000007944 */ /* 0x022fea0003c3ffff */
[----:B------:R1:W5:Y:S01]  /*7e10*/  LDL R7, [R1+0x168] ;  /* 0x0001680001077983 */ /* 0x0003620000100800 */
[----:B------:R-:W-:-:S02]  /*7e20*/  MOV R6, R23 ;  /* 0x0000001700067202 */ /* 0x000fc40000000f00 */
[----:B------:R-:W-:Y:S02]  /*7e30*/  MOV R16, 0x7e50 ;  /* 0x00007e5000107802 */ /* 0x000fe40000000f00 */
[----:B-1---5:R-:W-:Y:S05]  /*7e40*/  CALL.REL.NOINC `($_ZN7cutlass13device_kernelIN5flash19enable_sm80_to_sm89INS1_16FlashAttnBwdSm80INS1_25CollectiveMainloopBwdSm80ILi2ELi2EN4cute5tupleIJNS5_1CILi64EEENS7_ILi128EEES8_EEENS_10bfloat16_tEfNS_4arch4Sm80ELb1ELb0ELb1ELb0ELb0ELb0ELb0ELb0ELi2ELi2ELi4ELi2ELb1EEENS1_24CollectiveEpilogueBwdGQAISA_fSD_Li256ELb0ELb0EEENS1_25SingleTileBwdLPTSchedulerILb0ELi128ELb0EEEEEEEEEvNT_6ParamsE$_ZN4cute5tupleIJNS_15ArithmeticTupleIJNS_1CILi0EEEiEEEEEC2ERKS4_) ;  /* 0xfffff22000007944 */ /* 0x022fea0003c3ffff */
[----:B------:R2:W5:Y:S01]  /*7e50*/  LDL R10, [R1+0x168] ;  /* 0x00016800010a7983 */ /* 0x0005620000100800 */
[----:B-1----:R-:W-:Y:S01]  /*7e60*/  IMAD.MOV.U32 R7, RZ, RZ, R8 ;  /* 0x000000ffff077224 */ /* 0x002fe200078e0008 */
[----:B------:R-:W-:Y:S02]  /*7e70*/  MOV R6, R23 ;  /* 0x0000001700067202 */ /* 0x000fe40000000f00 */
[----:B------:R-:W-:Y:S02]  /*7e80*/  MOV R8, 0x7ea0 ;  /* 0x00007ea000087802 */ /* 0x000fe40000000f00 */
[----:B--2--5:R-:W-:Y:S05]  /*7e90*/  CALL.REL.NOINC `($_ZN7cutlass13device_kernelIN5flash19enable_sm80_to_sm89INS1_16FlashAttnBwdSm80INS1_25CollectiveMainloopBwdSm80ILi2ELi2EN4cute5tupleIJNS5_1CILi64EEENS7_ILi128EEES8_EEENS_10bfloat16_tEfNS_4arch4Sm80ELb1ELb0ELb1ELb0ELb0ELb0ELb0ELb0ELi2ELi2ELi4ELi2ELb1EEENS1_24CollectiveEpilogueBwdGQAISA_fSD_Li256ELb0ELb0EEENS1_25SingleTileBwdLPTSchedulerILb0ELi128ELb0EEEEEEEEEvNT_6ParamsE$_ZN4cute3eso3ESOILb0ELb1EJiNS_1CILi0EEEEEC2ERKiRKS3_) ;  /* 0xffffe8d000007944 */ /* 0x024fea0003c3ffff */
[----:B------:R2:W5:Y:S01]  /*7ea0*/  LDL R16, [R1+0x168] ;  /* 0x0001680001107983 */ /* 0x0005620000100800 */
[----:B-1----:R-:W-:Y:S02]  /*7eb0*/  MOV R6, R23 ;  /* 0x0000001700067202 */ /* 0x002fe40000000f00 */
[----:B------:R-:W-:Y:S01]  /*7ec0*/  MOV R18, 0x7ef0 ;  /* 0x00007ef000127802 */ /* 0x000fe20000000f00 */
[----:B------:R2:W-:Y:S04]  /*7ed0*/  STL [R1+0x168], R10 ;  /* 0x0001680a01007387 */ /* 0x0005e80000100800 */
[----:B--2--5:R-:W-:Y:S05]  /*7ee0*/  CALL.REL.NOINC `($_ZN7cutlass13device_kernelIN5flash19enable_sm80_to_sm89INS1_16FlashAttnBwdSm80INS1_25CollectiveMainloopBwdSm80ILi2ELi2EN4cute5tupleIJNS5_1CILi64EEENS7_ILi128EEES8_EEENS_10bfloat16_tEfNS_4arch4Sm80ELb1ELb0ELb1ELb0ELb0ELb0ELb0ELb0ELi2ELi2ELi4ELi2ELb1EEENS1_24CollectiveEpilogueBwdGQAISA_fSD_Li256ELb0ELb0EEENS1_25SingleTileBwdLPTSchedulerILb0ELi128ELb0EEEEEEEEEvNT_6ParamsE$_ZZN4cuteplIJiEJNS_1CILi0EEEiEEEDaRKNS_15ArithmeticTupleIJDpT_EEERKNS3_IJDpT0_EEEENKUlDpRKT_E_clIJiiEEEDaSH_) ;  /* 0x000019b000007944 */ /* 0x024fea0003c00000 */
[----:B-----5:R-:W-:Y:S02]  /*7ef0*/  MOV R18, R6 ;  /* 0x0000000600127202 */ /* 0x020fe40000000f00 */
[----:B------:R-:W-:-:S02]  /*7f00*/  MOV R6, 0x7f20 ;  /* 0x00007f2000067802 */ /* 0x000fc40000000f00 */
[----:B-1----:R-:W-:Y:S05]  /*7f10*/  CALL.REL.NOINC `($_ZN7cutlass13device_kernelIN5flash19enable_sm80_to_sm89INS1_16FlashAttnBwdSm80INS1_25CollectiveMainloopBwdSm80ILi2ELi2EN4cute5tupleIJNS5_1CILi64EEENS7_ILi128EEES8_EEENS_10bfloat16_tEfNS_4arch4Sm80ELb1ELb0ELb1ELb0ELb0ELb0ELb0ELb0ELi2ELi2ELi4ELi2ELb1EEENS1_24CollectiveEpilogueBwdGQAISA_fSD_Li256ELb0ELb0EEENS1_25SingleTileBwdLPTSchedulerILb0ELi128ELb0EEEEEEEEEvNT_6ParamsE$_ZZN4cuteplIJNS_15ArithmeticTupleIJiEEEEJNS1_IJNS_1CILi0EEEiEEEEEEDaRKNS1_IJDpT_EEERKNS1_IJDpT0_EEEENKUlDpRKT_E_clIJNS1_IJiiEEEEEEDaSJ_) ;  /* 0x000015d000007944 */ /* 0x002fea0003c00000 */
        /* <DEDUP_REMOVED lines=8> */
[----:B--2--5:R-:W-:Y:S05]  /*7fa0*/  CALL.REL.NOINC `($_ZN7cutlass13device_kernelIN5flash19enable_sm80_to_sm89INS1_16FlashAttnBwdSm80INS1_25CollectiveMainloopBwdSm80ILi2ELi2EN4cute5tupleIJNS5_1CILi64EEENS7_ILi128EEES8_EEENS_10bfloat16_tEfNS_4arch4Sm80ELb1ELb0ELb1ELb0ELb0ELb0ELb0ELb0ELi2ELi2ELi4ELi2ELb1EEENS1_24CollectiveEpilogueBwdGQAISA_fSD_Li256ELb0ELb0EEENS1_25SingleTileBwdLPTSchedulerILb0ELi128ELb0EEEEEEEEEvNT_6ParamsE$_ZN4cute5tupleIJiEEC2ERKi) ;  /* 0xfffff35000007944 */ /* 0x024fea0003c3ffff */
        /* <DEDUP_REMOVED lines=9> */
[----:B-1---5:R-:W-:Y:S05]  /*8040*/  CALL.REL.NOINC `($_ZN7cutlass13device_kernelIN5flash19enable_sm80_to_sm89INS1_16FlashAttnBwdSm80INS1_25CollectiveMainloopBwdSm80ILi2ELi2EN4cute5tupleIJNS5_1CILi64EEENS7_ILi128EEES8_EEENS_10bfloat16_tEfNS_4arch4Sm80ELb1ELb0ELb1ELb0ELb0ELb0ELb0ELb0ELi2ELi2ELi4ELi2ELb1EEENS1_24CollectiveEpilogueBwdGQAISA_fSD_Li256ELb0ELb0EEENS1_25SingleTileBwdLPTSchedulerILb0ELi128ELb0EEEEEEEEEvNT_6ParamsE$_ZN4cute5tupleIJiEEC2ERKi) ;  /* 0xfffff2b000007944 */ /* 0x022fea0003c3ffff */
[----:B------:R1:W5:Y:S01]  /*8050*/  LDL R13, [R1+0x168] ;  /* 0x00016800010d7983 */ /* 0x0003620000100800 */
[----:B------:R-:W-:Y:S01]  /*8060*/  IMAD.MOV.U32 R7, RZ, RZ, R10 ;  /* 0x000000ffff077224 */ /* 0x000fe200078e000a */
[----:B------:R-:W-:Y:S02]  /*8070*/  MOV R6, R23 ;  /* 0x0000001700067202 */ /* 0x000fe40000000f00 */
[----:B------:R-:W-:Y:S02]  /*8080*/  MOV R16, 0x80a0 ;  /* 0x000080a000107802 */ /* 0x000fe40000000f00 */
[----:B-1---5:R-:W-:Y:S05]  /*8090*/  CALL.REL.NOINC `($_ZN7cutlass13device_kernelIN5flash19enable_sm80_to_sm89INS1_16FlashAttnBwdSm80INS1_25CollectiveMainloopBwdSm80ILi2ELi2EN4cute5tupleIJNS5_1CILi64EEENS7_ILi128EEES8_EEENS_10bfloat16_tEfNS_4arch4Sm80ELb1ELb0ELb1ELb0ELb0ELb0ELb0ELb0ELi2ELi2ELi4ELi2ELb1EEENS1_24CollectiveEpilogueBwdGQAISA_fSD_Li256ELb0ELb0EEENS1_25SingleTileBwdLPTSchedulerILb0ELi128ELb0EEEEEEEEEvNT_6ParamsE$_ZN4cute5tupleIJiEEC2ERKi) ;  /* 0xfffff26000007944 */ /* 0x022fea0003c3ffff */
[----:B------:R1:W5:Y:S01]  /*80a0*/  LDL R10, [R1+0x168] ;  /* 0x00016800010a7983 */ /* 0x0003620000100800 */
[----:B------:R-:W-:Y:S01]  /*80b0*/  IMAD.MOV.U32 R7, RZ, RZ, R13 ;  /* 0x000000ffff077224 */ /* 0x000fe200078e000d */
[----:B------:R-:W-:Y:S02]  /*80c0*/  MOV R6, R21 ;  /* 0x0000001500067202 */ /* 0x000fe40000000f00 */
[----:B------:R-:W-:Y:S02]  /*80d0*/  MOV R16, 0x80f0 ;  /* 0x000080f000107802 */ /* 0x000fe40000000f00 */
[----:B-1---5:R-:W-:Y:S05]  /*80e0*/  CALL.REL.NOINC `($_ZN7cutlass13device_kernelIN5flash19enable_sm80_to_sm89INS1_16FlashAttnBwdSm80INS1_25CollectiveMainloopBwdSm80ILi2ELi2EN4cute5tupleIJNS5_1CILi64EEENS7_ILi128EEES8_EEENS_10bfloat16_tEfNS_4arch4Sm80ELb1ELb0ELb1ELb0ELb0ELb0ELb0ELb0ELi2ELi2ELi4ELi2ELb1EEENS1_24CollectiveEpilogueBwdGQAISA_fSD_Li256ELb0ELb0EEENS1_25SingleTileBwdLPTSchedulerILb0ELi128ELb0EEEEEEEEEvNT_6ParamsE$_ZN4cute5tupleIJiEEC2ERKi) ;  /* 0xfffff21000007944 */ /* 0x022fea0003c3ffff */
[----:B------:R1:W5:Y:S01]  /*80f0*/  LDL R7, [R1+0x160] ;  /* 0x0001600001077983 */ /* 0x0003620000100800 */
[----:B------:R-:W-:-:S03]  /*8100*/  MOV R18, 0x8120 ;  /* 0x0000812000127802 */ /* 0x000fc60000000f00 */
[----:B-1---5:R-:W-:Y:S05]  /*8110*/  CALL.REL.NOINC `($_ZN7cutlass13device_kernelIN5flash19enable_sm80_to_sm89INS1_16FlashAttnBwdSm80INS1_25CollectiveMainloopBwdSm80ILi2ELi2EN4cute5tupleIJNS5_1CILi64EEENS7_ILi128EEES8_EEENS_10bfloat16_tEfNS_4arch4Sm80ELb1ELb0ELb1ELb0ELb0ELb0ELb0ELb0ELi2ELi2ELi4ELi2ELb1EEENS1_24CollectiveEpilogueBwdGQAISA_fSD_Li256ELb0ELb0EEENS1_25SingleTileBwdLPTSchedulerILb0ELi128ELb0EEEEEEEEEvNT_6ParamsE$_ZN4cute5tupleIJNS_1CILi0EEES2_iEEC2ERKS2_S5_RKi) ;  /* 0xfffff0a000007944 */ /* 0x022fea0003c3ffff */
[----:B------:R1:W5:Y:S01]  /*8120*/  LDL R13, [R1+0x168] ;  /* 0x00016800010d7983 */ /* 0x0003620000100800 */
[----:B------:R-:W-:Y:S01]  /*8130*/  IMAD.MOV.U32 R7, RZ, RZ, R10 ;  /* 0x000000ffff077224 */ /* 0x000fe200078e000a */
[----:B------:R-:W-:-:S02]  /*8140*/  MOV R6, R21 ;  /* 0x0000001500067202 */ /* 0x000fc40000000f00 */
[----:B------:R-:W-:Y:S02]  /*8150*/  MOV R16, 0x8170 ;  /* 0x0000817000107802 */ /* 0x000fe40000000f00 */
[----:B-1---5:R-:W-:Y:S05]  /*8160*/  CALL.REL.NOINC `($_ZN7cutlass13device_kernelIN5flash19enable_sm80_to_sm89INS1_16FlashAttnBwdSm80INS1_25CollectiveMainloopBwdSm80ILi2ELi2EN4cute5tupleIJNS5_1CILi64EEENS7_ILi128EEES8_EEENS_10bfloat16_tEfNS_4arch4Sm80ELb1ELb0ELb1ELb0ELb0ELb0ELb0ELb0ELi2ELi2ELi4ELi2ELb1EEENS1_24CollectiveEpilogueBwdGQAISA_fSD_Li256ELb0ELb0EEENS1_25SingleTileBwdLPTSchedulerILb0ELi128ELb0EEEEEEEEEvNT_6ParamsE$_ZN4cute5tupleIJiEEC2ERKi) ;  /* 0xfffff19000007944 */ /* 0x022fea0003c3ffff */
[----:B------:R1:W5:Y:S01]  /*8170*/  LDL R7, [R1+0x160] ;  /* 0x0001600001077983 */ /* 0x0003620000100800 */
[----:B------:R-:W-:-:S03]  /*8180*/  MOV R16, 0x81a0 ;  /* 0x000081a000107802 */ /* 0x000fc60000000f00 */
[----:B-1---5:R-:W-:Y:S05]  /*8190*/  CALL.REL.NOINC `($_ZN7cutlass13device_kernelIN5flash19enable_sm80_to_sm89INS1_16FlashAttnBwdSm80INS1_25CollectiveMainloopBwdSm80ILi2ELi2EN4cute5tupleIJNS5_1CILi64EEENS7_ILi128EEES8_EEENS_10bfloat16_tEfNS_4arch4Sm80ELb1ELb0ELb1ELb0ELb0ELb0ELb0ELb0ELi2ELi2ELi4ELi2ELb1EEENS1_24CollectiveEpilogueBwdGQAISA_fSD_Li256ELb0ELb0EEENS1_25SingleTileBwdLPTSchedulerILb0ELi128ELb0EEEEEEEEEvNT_6ParamsE$_ZN4cute5tupleIJNS_1CILi0EEES2_S2_iEEC2ERKS2_S5_S5_RKi) ;  /* 0xffffefe000007944 */ /* 0x022fea0003c3ffff */
[----:B------:R2:W5:Y:S01]  /*81a0*/  LDL R16, [R1+0x168] ;  /* 0x0001680001107983 */ /* 0x0005620000100800 */
[----:B------:R-:W-:-:S03]  /*81b0*/  MOV R10, 0x81d0 ;  /* 0x000081d0000a7802 */ /* 0x000fc60000000f00 */
[----:B-12--5:R-:W-:Y:S05]  /*81c0*/  CALL.REL.NOINC `($_ZN7cutlass13device_kernelIN5flash19enable_sm80_to_sm89INS1_16FlashAttnBwdSm80INS1_25CollectiveMainloopBwdSm80ILi2ELi2EN4cute5tupleIJNS5_1CILi64EEENS7_ILi128EEES8_EEENS_10bfloat16_tEfNS_4arch4Sm80ELb1ELb0ELb1ELb0ELb0ELb0ELb0ELb0ELi2ELi2ELi4ELi2ELb1EEENS1_24CollectiveEpilogueBwdGQAISA_fSD_Li256ELb0ELb0EEENS1_25SingleTileBwdLPTSchedulerILb0ELi128ELb0EEEEEEEEEvNT_6ParamsE$_ZN4cute3eso3ESOILb1ELb0EJNS_1CILi0EEES3_iS3_EEC2ERKS3_S6_RKiS6_) ;  /* 0xffffe7f000007944 */ /* 0x026fea0003c3ffff */
[----:B-1----:R1:W5:Y:S01]  /*81d0*/  LDL R13, [R1+0x168] ;  /* 0x00016800010d7983 */ /* 0x0023620000100800 */
[----:B------:R-:W-:Y:S02]  /*81e0*/  MOV R7, R23 ;  /* 0x0000001700077202 */ /* 0x000fe40000000f00 */
[----:B------:R-:W-:Y:S01]  /*81f0*/  MOV R6, 0x8220 ;  /* 0x0000822000067802 */ /* 0x000fe20000000f00 */
[----:B------:R1:W-:Y:S04]  /*8200*/  STL [R1+0x168], R16 ;  /* 0x0001681001007387 */ /* 0x0003e80000100800 */
[----:B-1---5:R-:W-:Y:S05]  /*8210*/  CALL.REL.NOINC `($_ZN7cutlass13device_kernelIN5flash19enable_sm80_to_sm89INS1_16FlashAttnBwdSm80INS1_25CollectiveMainloopBwdSm80ILi2ELi2EN4cute5tupleIJNS5_1CILi64EEENS7_ILi128EEES8_EEENS_10bfloat16_tEfNS_4arch4Sm80ELb1ELb0ELb1ELb0ELb0ELb0ELb0ELb0ELi2ELi2ELi4ELi2ELb1EEENS1_24CollectiveEpilogueBwdGQAISA_fSD_Li256ELb0ELb0EEENS1_25SingleTileBwdLPTSchedulerILb0ELi128ELb0EEEEEEEEEvNT_6ParamsE$_ZZN4cuteplIJNS_1CILi0EEES2_iEJS2_S2_S2_iEEEDaRKNS_15ArithmeticTupleIJDpT_EEERKNS3_IJDpT0_EEEENKUlDpRKT_E_clIJS2_S2_iiEEEDaSH_) ;  /* 0x000014f000007944 */ /* 0x022fea0003c00000 */
[----:B------:R-:W-:Y:S01]  /*8220*/  IMAD.MOV.U32 R7, RZ, RZ, R11 ;  /* 0x000000ffff077224 */ /* 0x000fe200078e000b */
[----:B------:R-:W-:Y:S02]  /*8230*/  MOV R6, R21 ;  /* 0x0000001500067202 */ /* 0x000fe40000000f00 */
[----:B------:R-:W-:Y:S02]  /*8240*/  MOV R16, 0x8260 ;  /* 0x0000826000107802 */ /* 0x000fe40000000f00 */
[----:B--2--5:R-:W-:Y:S05]  /*8250*/  CALL.REL.NOINC `($_ZN7cutlass13device_kernelIN5flash19enable_sm80_to_sm89INS1_16FlashAttnBwdSm80INS1_25CollectiveMainloopBwdSm80ILi2ELi2EN4cute5tupleIJNS5_1CILi64EEENS7_ILi128EEES8_EEENS_10bfloat16_tEfNS_4arch4Sm80ELb1ELb0ELb1ELb0ELb0ELb0ELb0ELb0ELi2ELi2ELi4ELi2ELb1EEENS1_24CollectiveEpilogueBwdGQAISA_fSD_Li256ELb0ELb0EEENS1_25SingleTileBwdLPTSchedulerILb0ELi128ELb0EEEEEEEEEvNT_6ParamsE$_ZN4cute5tupleIJiEEC2ERKi) ;  /* 0xfffff0a000007944 */ /* 0x024fea0003c3ffff */
[----:B------:R1:W5:Y:S01]  /*8260*/  LDL R7, [R1+0x160] ;  /* 0x0001600001077983 */ /* 0x0003620000100800 */
[----:B------:R-:W-:-:S02]  /*8270*/  MOV R13, R23 ;  /* 0x00000017000d7202 */ /* 0x000fc40000000f00 */
[----:B------:R-:W-:Y:S02]  /*8280*/  MOV R18, 0x82a0 ;  /* 0x000082a000127802 */ /* 0x000fe40000000f00 */
[----:B-1---5:R-:W-:Y:S05]  /*8290*/  CALL.REL.NOINC `($_ZN7cutlass13device_kernelIN5flash19enable_sm80_to_sm89INS1_16FlashAttnBwdSm80INS1_25CollectiveMainloopBwdSm80ILi2ELi2EN4cute5tupleIJNS5_1CILi64EEENS7_ILi128EEES8_EEENS_10bfloat16_tEfNS_4arch4Sm80ELb1ELb0ELb1ELb0ELb0ELb0ELb0ELb0ELi2ELi2ELi4ELi2ELb1EEENS1_24CollectiveEpilogueBwdGQAISA_fSD_Li256ELb0ELb0EEENS1_25SingleTileBwdLPTSchedulerILb0ELi128ELb0EEEEEEEEEvNT_6ParamsE$_ZN4cute5tupleIJNS_1CILi0EEEiEEC2ERKS2_RKi) ;  /* 0xffffefc000007944 */ /* 0x022fea0003c3ffff */
[----:B------:R1:W5:Y:S01]  /*82a0*/  LDL R7, [R1+0x168] ;  /* 0x0001680001077983 */ /* 0x0003620000100800 */
[----:B------:R-:W-:-:S03]  /*82b0*/  MOV R16, 0x82d0 ;  /* 0x000082d000107802 */ /* 0x000fc60000000f00 */
[----:B-1---5:R-:W-:Y:S05]  /*82c0*/  CALL.REL.NOINC `($_ZN7cutlass13device_kernelIN5flash19enable_sm80_to_sm89INS1_16FlashAttnBwdSm80INS1_25CollectiveMainloopBwdSm80ILi2ELi2EN4cute5tupleIJNS5_1CILi64EEENS7_ILi128EEES8_EEENS_10bfloat16_tEfNS_4arch4Sm80ELb1ELb0ELb1ELb0ELb0ELb0ELb0ELb0ELi2ELi2ELi4ELi2ELb1EEENS1_24CollectiveEpilogueBwdGQAISA_fSD_Li256ELb0ELb0EEENS1_25SingleTileBwdLPTSchedulerILb0ELi128ELb0EEEEEEEEEvNT_6ParamsE$_ZN4cute3eso3ESOILb1ELb0EJNS_1CILi0EEEiS3_S3_EEC2ERKS3_RKiS6_S6_) ;  /* 0xffffe83000007944 */ /* 0x022fea0003c3ffff */
[----:B------:R-:W-:Y:S01]  /*82d0*/  STL [R1+0x160], R44 ;  /* 0x0001602c01007387 */ /* 0x000fe20000100800 */
[----:B------:R-:W-:-:S03]  /*82e0*/  MOV R11, R21 ;  /* 0x00000015000b7202 */ /* 0x000fc60000000f00 */
[----:B-1----:R1:W5:Y:S04]  /*82f0*/  LDL R6, [R1+0x168] ;  /* 0x0001680001067983 */ /* 0x0023680000100800 */
[----:B------:R2:W-:Y:S02]  /*8300*/  STL [R1+0x168], R10 ;  /* 0x0001680a01007387 */ /* 0x0005e40000100800 */
[----:B--2---:R-:W-:Y:S02]  /*8310*/  MOV R10, 0x8330 ;  /* 0x00008330000a7802 */ /* 0x004fe40000000f00 */
[----:B-1---5:R-:W-:Y:S05]  /*8320*/  CALL.REL.NOINC `($_ZN7cutlass13device_kernelIN5flash19enable_sm80_to_sm89INS1_16FlashAttnBwdSm80INS1_25CollectiveMainloopBwdSm80ILi2ELi2EN4cute5tupleIJNS5_1CILi64EEENS7_ILi128EEES8_EEENS_10bfloat16_tEfNS_4arch4Sm80ELb1ELb0ELb1ELb0ELb0ELb0ELb0ELb0ELi2ELi2ELi4ELi2ELb1EEENS1_24CollectiveEpilogueBwdGQAISA_fSD_Li256ELb0ELb0EEENS1_25SingleTileBwdLPTSchedulerILb0ELi128ELb0EEEEEEEEEvNT_6ParamsE$_ZZN4cuteplIJNS_1CILi0EEEiEJS2_S2_iiEEEDaRKNS_15ArithmeticTupleIJDpT_EEERKNS3_IJDpT0_EEEENKUlDpRKT_E_clIJS2_iiiEEEDaSH_) ;  /* 0x0000146000007944 */ /* 0x022fea0003c00000 */
[----:B------:R-:W-:Y:S02]  /*8330*/  MOV R16, R9 ;  /* 0x0000000900107202 */ /* 0x000fe40000000f00 */
[----:B------:R-:W-:Y:S02]  /*8340*/  MOV R10, 0x8360 ;  /* 0x00008360000a7802 */ /* 0x000fe40000000f00 */
[----:B-1---5:R-:W-:Y:S05]  /*8350*/  CALL.REL.NOINC `($_ZN7cutlass13device_kernelIN5flash19enable_sm80_to_sm89INS1_16FlashAttnBwdSm80INS1_25CollectiveMainloopBwdSm80ILi2ELi2EN4cute5tupleIJNS5_1CILi64EEENS7_ILi128EEES8_EEENS_10bfloat16_tEfNS_4arch4Sm80ELb1ELb0ELb1ELb0ELb0ELb0ELb0ELb0ELi2ELi2ELi4ELi2ELb1EEENS1_24CollectiveEpilogueBwdGQAISA_fSD_Li256ELb0ELb0EEENS1_25SingleTileBwdLPTSchedulerILb0ELi128ELb0EEEEEEEEEvNT_6ParamsE$_ZN4cute3eso3ESOILb0ELb1EJNS_15ArithmeticTupleIJiiEEENS_1CILi0EEES5_S5_EEC2ERKS3_RKS5_SA_SA_) ;  /* 0xffffe37000007944 */ /* 0x022fea0003c3ffff */
[----:B-1----:R1:W5:Y:S01]  /*8360*/  LDL.64 R8, [R1+0x168] ;  /* 0x0001680001087983 */ /* 0x0023620000100a00 */
[----:B------:R-:W-:Y:S01]  /*8370*/  IMAD.MOV.U32 R11, RZ, RZ, R21 ;  /* 0x000000ffff0b7224 */ /* 0x000fe200078e0015 */
[----:B------:R-:W-:Y:S01]  /*8380*/  IADD3 R13, R21, 0x24, RZ ;  /* 0x00000024150d7810 */ /* 0x000fe20007ffe0ff */
[----:B------:R-:W-:Y:S01]  /*8390*/  IMAD.MOV.U32 R16, RZ, RZ, R22 ;  /* 0x000000ffff107224 */ /* 0x000fe200078e0016 */
[----:B------:R1:W-:Y:S01]  /*83a0*/  STL.64 [R1+0x160], R6 ;  /* 0x0001600601007387 */ /* 0x0003e20000100a00 */
[----:B------:R-:W-:-:S03]  /*83b0*/  MOV R10, 0x83e0 ;  /* 0x000083e0000a7802 */ /* 0x000fc60000000f00 */
[----:B------:R1:W-:Y:S04]  /*83c0*/  STL [R1+0x168], R18 ;  /* 0x0001681201007387 */ /* 0x0003e80000100800 */
[----:B-1---5:R-:W-:Y:S05]  /*83d0*/  CALL.REL.NOINC `($_ZN7cutlass13device_kernelIN5flash19enable_sm80_to_sm89INS1_16FlashAttnBwdSm80INS1_25CollectiveMainloopBwdSm80ILi2ELi2EN4cute5tupleIJNS5_1CILi64EEENS7_ILi128EEES8_EEENS_10bfloat16_tEfNS_4arch4Sm80ELb1ELb0ELb1ELb0ELb0ELb0ELb0ELb0ELi2ELi2ELi4ELi2ELb1EEENS1_24CollectiveEpilogueBwdGQAISA_fSD_Li256ELb0ELb0EEENS1_25SingleTileBwdLPTSchedulerILb0ELi128ELb0EEEEEEEEEvNT_6ParamsE$_ZZN4cuteplIJNS_15ArithmeticTupleIJiiEEEEJNS_1CILi0EEEiiiEEEDaRKNS1_IJDpT_EEERKNS1_IJDpT0_EEEENKUlDpRKT_E_clIJS2_iiiEEEDaSI_) ;  /* 0x0000119000007944 */ /* 0x022fea0003c00000 */
[----:B-----5:R2:W-:Y:S01]  /*83e0*/  STL.64 [R1+0x188], R6 ;  /* 0x0001880601007387 */ /* 0x0205e20000100a00 */
[----:B------:R-:W-:-:S03]  /*83f0*/  MOV R44, 0x8430 ;  /* 0x00008430002c7802 */ /* 0x000fc60000000f00 */
[----:B------:R2:W-:Y:S04]  /*8400*/  STL.64 [R1+0x190], R8 ;  /* 0x0001900801007387 */ /* 0x0005e80000100a00 */
[----:B------:R2:W-:Y:S02]  /*8410*/  STL [R1+0x184], R16 ;  /* 0x0001841001007387 */ /* 0x0005e40000100800 */
[----:B-12---:R-:W-:Y:S05]  /*8420*/  CALL.REL.NOINC `($_ZN7cutlass13device_kernelIN5flash19enable_sm80_to_sm89INS1_16FlashAttnBwdSm80INS1_25CollectiveMainloopBwdSm80ILi2ELi2EN4cute5tupleIJNS5_1CILi64EEENS7_ILi128EEES8_EEENS_10bfloat16_tEfNS_4arch4Sm80ELb1ELb0ELb1ELb0ELb0ELb0ELb0ELb0ELi2ELi2ELi4ELi2ELb1EEENS1_24CollectiveEpilogueBwdGQAISA_fSD_Li256ELb0ELb0EEENS1_25SingleTileBwdLPTSchedulerILb0ELi128ELb0EEEEEEEEEvNT_6ParamsE$_ZZN4cute19as_arithmetic_tupleINS_15ArithmeticTupleIJNS1_IJiiEEEiiiEEEEEDaRKT_ENKUlRKT_E_clIS2_EEDaS9_) ;  /* 0xfffff40000007944 */ /* 0x006fea0003c3ffff */
[----:B------:R2:W5:Y:S01]  /*8430*/  LDL R7, [R1+0x18c] ;  /* 0x00018c0001077983 */ /* 0x0005620000100800 */
[----:B------:R-:W-:-:S03]  /*8440*/  MOV R6, 0x8460 ;  /* 0x0000846000067802 */ /* 0x000fc60000000f00 */
[----:B-12--5:R-:W-:Y:S05]  /*8450*/  CALL.REL.NOINC `($_ZN7cutlass13device_kernelIN5flash19enable_sm80_to_sm89INS1_16FlashAttnBwdSm80INS1_25CollectiveMainloopBwdSm80ILi2ELi2EN4cute5tupleIJNS5_1CILi64EEENS7_ILi128EEES8_EEENS_10bfloat16_tEfNS_4arch4Sm80ELb1ELb0ELb1ELb0ELb0ELb0ELb0ELb0ELi2ELi2ELi4ELi2ELb1EEENS1_24CollectiveEpilogueBwdGQAISA_fSD_Li256ELb0ELb0EEENS1_25SingleTileBwdLPTSchedulerILb0ELi128ELb0EEEEEEEEEvNT_6ParamsE$_ZZN4cute19as_arithmetic_tupleINS_15ArithmeticTupleIJNS1_IJiiEEEiiiEEEEEDaRKT_ENKUlRKT_E_clIiEEDaS9_) ;  /* 0xfffff4f000007944 */ /* 0x026fea0003c3ffff */
[----:B------:R1:W5:Y:S01]  /*8460*/  LDL R7, [R1+0x190] ;  /* 0x0001900001077983 */ /* 0x0003620000100800 */
[----:B------:R-:W-:-:S03]  /*8470*/  MOV R6, 0x84a0 ;  /* 0x000084a000067802 */ /* 0x000fc60000000f00 */
[----:B------:R1:W-:Y:S04]  /*8480*/  STL [R1+0x168], R10 ;  /* 0x0001680a01007387 */ /* 0x0003e80000100800 */
[----:B-1---5:R-:W-:Y:S05]  /*8490*/  CALL.REL.NOINC `($_ZN7cutlass13device_kernelIN5flash19enable_sm80_to_sm89INS1_16FlashAttnBwdSm80INS1_25CollectiveMainloopBwdSm80ILi2ELi2EN4cute5tupleIJNS5_1CILi64EEENS7_ILi128EEES8_EEENS_10bfloat16_tEfNS_4arch4Sm80ELb1ELb0ELb1ELb0ELb0ELb0ELb0ELb0ELi2ELi2ELi4ELi2ELb1EEENS1_24CollectiveEpilogueBwdGQAISA_fSD_Li256ELb0ELb0EEENS1_25SingleTileBwdLPTSchedulerILb0ELi128ELb0EEEEEEEEEvNT_6ParamsE$_ZZN4cute19as_arithmetic_tupleINS_15ArithmeticTupleIJNS1_IJiiEEEiiiEEEEEDaRKT_ENKUlRKT_E_clIiEEDaS9_) ;  /* 0xfffff4b000007944 */ /* 0x022fea0003c3ffff */
[----:B------:R1:W5:Y:S01]  /*84a0*/  LDL R7, [R1+0x194] ;  /* 0x0001940001077983 */ /* 0x0003620000100800 */
[----:B------:R-:W-:-:S03]  /*84b0*/  MOV R6, 0x84e0 ;  /* 0x000084e000067802 */ /* 0x000fc60000000f00 */
[----:B------:R1:W-:Y:S04]  /*84c0*/  STL [R1+0x160], R10 ;  /* 0x0001600a01007387 */ /* 0x0003e80000100800 */
[----:B-1---5:R-:W-:Y:S05]  /*84d0*/  CALL.REL.NOINC `($_ZN7cutlass13device_kernelIN5flash19enable_sm80_to_sm89INS1_16FlashAttnBwdSm80INS1_25CollectiveMainloopBwdSm80ILi2ELi2EN4cute5tupleIJNS5_1CILi64EEENS7_ILi128EEES8_EEENS_10bfloat16_tEfNS_4arch4Sm80ELb1ELb0ELb1ELb0ELb0ELb0ELb0ELb0ELi2ELi2ELi4ELi2ELb1EEENS1_24CollectiveEpilogueBwdGQAISA_fSD_Li256ELb0ELb0EEENS1_25SingleTileBwdLPTSchedulerILb0ELi128ELb0EEEEEEEEEvNT_6ParamsE$_ZZN4cute19as_arithmetic_tupleINS_15ArithmeticTupleIJNS1_IJiiEEEiiiEEEEEDaRKT_ENKUlRKT_E_clIiEEDaS9_) ;  /* 0xfffff47000007944 */ /* 0x022fea0003c3ffff */
[----:B------:R1:W-:Y:S01]  /*84e0*/  STL [R1+0x164], R10 ;  /* 0x0001640a01007387 */ /* 0x0003e20000100800 */
[----:B------:R-:W-:Y:S01]  /*84f0*/  IMAD.MOV.U32 R6, RZ, RZ, R23 ;  /* 0x000000ffff067224 */ /* 0x000fe200078e0017 */
[----:B------:R-:W-:Y:S01]  /*8500*/  MOV R11, R21 ;  /* 0x00000015000b7202 */ /* 0x000fe20000000f00 */
[----:B------:R-:W-:Y:S01]  /*8510*/  IMAD.MOV.U32 R9, RZ, RZ, R22 ;  /* 0x000000ffff097224 */ /* 0x000fe200078e0016 */
[----:B------:R-:W-:Y:S02]  /*8520*/  IADD3 R13, R21, 0x10, RZ ;  /* 0x00000010150d7810 */ /* 0x000fe40007ffe0ff */
[----:B------:R-:W-:Y:S02]  /*8530*/  MOV R16, 0x8550 ;  /* 0x0000855000107802 */ /* 0x000fe40000000f00 */
[----:B-1----:R-:W-:Y:S05]  /*8540*/  CALL.REL.NOINC `($_ZN7cutlass13device_kernelIN5flash19enable_sm80_to_sm89INS1_16FlashAttnBwdSm80INS1_25CollectiveMainloopBwdSm80ILi2ELi2EN4cute5tupleIJNS5_1CILi64EEENS7_ILi128EEES8_EEENS_10bfloat16_tEfNS_4arch4Sm80ELb1ELb0ELb1ELb0ELb0ELb0ELb0ELb0ELi2ELi2ELi4ELi2ELb1EEENS1_24CollectiveEpilogueBwdGQAISA_fSD_Li256ELb0ELb0EEENS1_25SingleTileBwdLPTSchedulerILb0ELi128ELb0EEEEEEEEEvNT_6ParamsE$_ZZN4cute19as_arithmetic_tupleINS_15ArithmeticTupleIJNS1_IJiiEEEiiiEEEEEDaRKT_ENKUlDpRKT_E_clIJS2_iiiEEEDaSA_) ;  /* 0xfffff25000007944 */ /* 0x002fea0003c3ffff */
[----:B-----5:R-:W-:Y:S01]  /*8550*/  IMAD.MOV.U32 R11, RZ, RZ, R6 ;  /* 0x000000ffff0b7224 */ /* 0x020fe200078e0006 */
[----:B------:R-:W-:Y:S01]  /*8560*/  MOV R6, R7 ;  /* 0x0000000700067202 */ /* 0x000fe20000000f00 */
[----:B------:R-:W-:Y:S01]  /*8570*/  IMAD.MOV.U32 R7, RZ, RZ, R8 ;  /* 0x000000ffff077224 */ /* 0x000fe200078e0008 */
[----:B------:R2:W-:Y:S01]  /*8580*/  STL [R1+0x180], R9 ;  /* 0x0001800901007387 */ /* 0x0005e20000100800 */
[----:B------:R-:W-:-:S03]  /*8590*/  MOV R18, 0x85d0 ;  /* 0x000085d000127802 */ /* 0x000fc60000000f00 */
[----:B------:R2:W-:Y:S04]  /*85a0*/  STL.64 [R1+0x170], R10 ;  /* 0x0001700a01007387 */ /* 0x0005e80000100a00 */
[----:B------:R2:W-:Y:S02]  /*85b0*/  STL.64 [R1+0x178], R6 ;  /* 0x0001780601007387 */ /* 0x0005e40000100a00 */
[----:B-12---:R-:W-:Y:S05]  /*85c0*/  CALL.REL.NOINC `($_ZN7cutlass13device_kernelIN5flash19enable_sm80_to_sm89INS1_16FlashAttnBwdSm80INS1_25CollectiveMainloopBwdSm80ILi2ELi2EN4cute5tupleIJNS5_1CILi64EEENS7_ILi128EEES8_EEENS_10bfloat16_tEfNS_4arch4Sm80ELb1ELb0ELb1ELb0ELb0ELb0ELb0ELb0ELi2ELi2ELi4ELi2ELb1EEENS1_24CollectiveEpilogueBwdGQAISA_fSD_Li256ELb0ELb0EEENS1_25SingleTileBwdLPTSchedulerILb0ELi128ELb0EEEEEEEEEvNT_6ParamsE$_ZZN4cute14transform_leafINS_15ArithmeticTupleIJNS1_IJiiEEEiiiEEENS_8identityEEEDaRKT_OT0_ENKUlRKT_E_clIS2_EEDaSC_) ;  /* 0xfffff06000007944 */ /* 0x006fea0003c3ffff */
[----:B------:R2:W5:Y:S01]  /*85d0*/  LDL R9, [R1+0x178] ;  /* 0x0001780001097983 */ /* 0x0005620000100800 */
[----:B------:R-:W-:-:S03]  /*85e0*/  MOV R8, 0x8600 ;  /* 0x0000860000087802 */ /* 0x000fc60000000f00 */
[----:B-12--5:R-:W-:Y:S05]  /*85f0*/  CALL.REL.NOINC `($_ZN7cutlass13device_kernelIN5flash19enable_sm80_to_sm89INS1_16FlashAttnBwdSm80INS1_25CollectiveMainloopBwdSm80ILi2ELi2EN4cute5tupleIJNS5_1CILi64EEENS7_ILi128EEES8_EEENS_10bfloat16_tEfNS_4arch4Sm80ELb1ELb0ELb1ELb0ELb0ELb0ELb0ELb0ELi2ELi2ELi4ELi2ELb1EEENS1_24CollectiveEpilogueBwdGQAISA_fSD_Li256ELb0ELb0EEENS1_25SingleTileBwdLPTSchedulerILb0ELi128ELb0EEEEEEEEEvNT_6ParamsE$_ZZN4cute14transform_leafINS_15ArithmeticTupleIJNS1_IJiiEEEiiiEEENS_8identityEEEDaRKT_OT0_ENKUlRKT_E_clIiEEDaSC_) ;  /* 0xfffff13000007944 */ /* 0x026fea0003c3ffff */
[----:B------:R1:W5:Y:S01]  /*8600*/  LDL R9, [R1+0x17c] ;  /* 0x00017c0001097983 */ /* 0x0003620000100800 */
[----:B------:R-:W-:-:S03]  /*8610*/  MOV R8, 0x8640 ;  /* 0x0000864000087802 */ /* 0x000fc60000000f00 */
[----:B------:R1:W-:Y:S04]  /*8620*/  STL [R1+0x168], R10 ;  /* 0x0001680a01007387 */ /* 0x0003e80000100800 */
[----:B-1---5:R-:W-:Y:S05]  /*8630*/  CALL.REL.NOINC `($_ZN7cutlass13device_kernelIN5flash19enable_sm80_to_sm89INS1_16FlashAttnBwdSm80INS1_25CollectiveMainloopBwdSm80ILi2ELi2EN4cute5tupleIJNS5_1CILi64EEENS7_ILi128EEES8_EEENS_10bfloat16_tEfNS_4arch4Sm80ELb1ELb0ELb1ELb0ELb0ELb0ELb0ELb0ELi2ELi2ELi4ELi2ELb1EEENS1_24CollectiveEpilogueBwdGQAISA_fSD_Li256ELb0ELb0EEENS1_25SingleTileBwdLPTSchedulerILb0ELi128ELb0EEEEEEEEEvNT_6ParamsE$_ZZN4cute14transform_leafINS_15ArithmeticTupleIJNS1_IJiiEEEiiiEEENS_8identityEEEDaRKT_OT0_ENKUlRKT_E_clIiEEDaSC_) ;  /* 0xfffff0f000007944 */ /* 0x022fea0003c3ffff */
[----:B------:R1:W5:Y:S01]  /*8640*/  LDL R9, [R1+0x180] ;  /* 0x0001800001097983 */ /* 0x0003620000100800 */
[----:B------:R-:W-:-:S03]  /*8650*/  MOV R8, 0x8680 ;  /* 0x0000868000087802 */ /* 0x000fc60000000f00 */
[----:B------:R1:W-:Y:S04]  /*8660*/  STL [R1+0x160], R10 ;  /* 0x0001600a01007387 */ /* 0x0003e80000100800 */
[----:B-1---5:R-:W-:Y:S05]  /*8670*/  CALL.REL.NOINC `($_ZN7cutlass13device_kernelIN5flash19enable_sm80_to_sm89INS1_16FlashAttnBwdSm80INS1_25CollectiveMainloopBwdSm80ILi2ELi2EN4cute5tupleIJNS5_1CILi64EEENS7_ILi128EEES8_EEENS_10bfloat16_tEfNS_4arch4Sm80ELb1ELb0ELb1ELb0ELb0ELb0ELb0ELb0ELi2ELi2ELi4ELi2ELb1EEENS1_24CollectiveEpilogueBwdGQAISA_fSD_Li256ELb0ELb0EEENS1_25SingleTileBwdLPTSchedulerILb0ELi128ELb0EEEEEEEEEvNT_6ParamsE$_ZZN4cute14transform_leafINS_15ArithmeticTupleIJNS1_IJiiEEEiiiEEENS_8identityEEEDaRKT_OT0_ENKUlRKT_E_clIiEEDaSC_) ;  /* 0xfffff0b000007944 */ /* 0x022fea0003c3ffff */
[----:B------:R1:W-:Y:S01]  /*8680*/  STL [R1+0x164], R10 ;  /* 0x0001640a01007387 */ /* 0x0003e20000100800 */
[----:B------:R-:W-:Y:S01]  /*8690*/  IMAD.MOV.U32 R8, RZ, RZ, R21 ;  /* 0x000000ffff087224 */ /* 0x000fe200078e0015 */
[----:B------:R-:W-:Y:S02]  /*86a0*/  MOV R21, R22 ;  /* 0x0000001600157202 */ /* 0x000fe40000000f00 */
[----:B------:R-:W-:Y:S02]  /*86b0*/  MOV R16, 0x86d0 ;  /* 0x000086d000107802 */ /* 0x000fe40000000f00 */
[----:B-1----:R-:W-:Y:S05]  /*86c0*/  CALL.REL.NOINC `($_ZN7cutlass13device_kernelIN5flash19enable_sm80_to_sm89INS1_16FlashAttnBwdSm80INS1_25CollectiveMainloopBwdSm80ILi2ELi2EN4cute5tupleIJNS5_1CILi64EEENS7_ILi128EEES8_EEENS_10bfloat16_tEfNS_4arch4Sm80ELb1ELb0ELb1ELb0ELb0ELb0ELb0ELb0ELi2ELi2ELi4ELi2ELb1EEENS1_24CollectiveEpilogueBwdGQAISA_fSD_Li256ELb0ELb0EEENS1_25SingleTileBwdLPTSchedulerILb0ELi128ELb0EEEEEEEEEvNT_6ParamsE$_ZZN4cute9transformINS_15ArithmeticTupleIJNS1_IJiiEEEiiiEEEZNS_14transform_leafIS3_NS_8identityEEEDaRKT_OT0_EUlRKT_E_EEDaS8_SA_ENKUlDpSD_E_clIJNS_5tupleIJiiEEEiiiEEEDaSF_) ;  /* 0x00000d2000007944 */ /* 0x002fea0003c00000 */
[----:B------:R-:W-:Y:S01]  /*86d0*/  MOV R21, 0x0 ;  /* 0x0000000000157802 */ /* 0x000fe20000000f00 */
[----:B-----5:R-:W-:Y:S01]  /*86e0*/  IMAD.MOV.U32 R39, RZ, RZ, R6 ;  /* 0x000000ffff277224 */ /* 0x020fe200078e0006 */
[----:B------:R-:W-:Y:S01]  /*86f0*/  MOV R37, R8 ;  /* 0x0000000800257202 */ /* 0x000fe20000000f00 */
[----:B------:R-:W-:Y:S01]  /*8700*/  IMAD.MOV.U32 R38, RZ, RZ, R7 ;  /* 0x000000ffff267224 */ /* 0x000fe200078e0007 */
[----:B------:R-:W-:Y:S06]  /*8710*/  RET.REL.NODEC R20 `(_ZN7cutlass13device_kernelIN5flash19enable_sm80_to_sm89INS1_16FlashAttnBwdSm80INS1_25CollectiveMainloopBwdSm80ILi2ELi2EN4cute5tupleIJNS5_1CILi64EEENS7_ILi128EEES8_EEENS_10bfloat16_tEfNS_4arch4Sm80ELb1ELb0ELb1ELb0ELb0ELb0ELb0ELb0ELi2ELi2ELi4ELi2ELb1EEENS1_24CollectiveEpilogueBwdGQAISA_fSD_Li256ELb0ELb0EEENS1_25SingleTileBwdLPTSchedulerILb0ELi128ELb0EEEEEEEEEvNT_6ParamsE) ;  /* 0xffff78e014007950 */ /* 0x000fec0003c3ffff */
        .type           $_ZN7cutlass13device_kernelIN5flash19enable_sm80_to_sm89INS1_16FlashAttnBwdSm80INS1_25CollectiveMainloopBwdSm80ILi2ELi2EN4cute5tupleIJNS5_1CILi64EEENS7_ILi128EEES8_EEENS_10bfloat16_tEfNS_4arch4Sm80ELb1ELb0ELb1ELb0ELb0ELb0ELb0ELb0ELi2ELi2ELi4ELi2ELb1EEENS1_24CollectiveEpilogueBwdGQAISA_fSD_Li256ELb0ELb0EEENS1_25SingleTileBwdLPTSchedulerILb0ELi128ELb0EEEEEEEEEvNT_6ParamsE$_ZZN4cute7idx2crdINS_5tupleIJiEEENS1_IJNS1_IJNS1_IJNS_1CILi8EEENS3_ILi2EEEEEES5_S5_NS3_ILi4EEEEEEEEEEEDaRKT_RKT0_ENKUlRKT_RKT0_E_clIiS8_EEDaSI_SL_,@function
        .size           $_ZN7cutlass13device_kernelIN5flash19enable_sm80_to_sm89INS1_16FlashAttnBwdSm80INS1_25CollectiveMainloopBwdSm80ILi2ELi2EN4cute5tupleIJNS5_1CILi64EEENS7_ILi128EEES8_EEENS_10bfloat16_tEfNS_4arch4Sm80ELb1ELb0ELb1ELb0ELb0ELb0ELb0ELb0ELi2ELi2ELi4ELi2ELb1EEENS1_24CollectiveEpilogueBwdGQAISA_fSD_Li256ELb0ELb0EEENS1_25SingleTileBwdLPTSchedulerILb0ELi128ELb0EEEEEEEEEvNT_6ParamsE$_ZZN4cute7idx2crdINS_5tupleIJiEEENS1_IJNS1_IJNS1_IJNS_1CILi8EEENS3_ILi2EEEEEES5_S5_NS3_ILi4EEEEEEEEEEEDaRKT_RKT0_ENKUlRKT_RKT0_E_clIiS8_EEDaSI_SL_,($_ZN7cutlass13device_kernelIN5flash19enable_sm80_to_sm89INS1_16FlashAttnBwdSm80INS1_25CollectiveMainloopBwdSm80ILi2ELi2EN4cute5tupleIJNS5_1CILi64EEENS7_ILi128EEES8_EEENS_10bfloat16_tEfNS_4arch4Sm80ELb1ELb0ELb1ELb0ELb0ELb0ELb0ELb0ELi2ELi2ELi4ELi2ELb1EEENS1_24CollectiveEpilogueBwdGQAISA_fSD_Li256ELb0ELb0EEENS1_25SingleTileBwdLPTSchedulerILb0ELi128ELb0EEEEEEEEEvNT_6ParamsE$_ZZN4cute9transformINS_15ArithmeticTupleIJNS1_IJiiEEEiiiEEEZNS_14transform_leafIS3_NS_8identityEEEDaRKT_OT0_EUlRKT_E_EEDaS8_SA_ENKUlDpSD_E_clIJNS_5tupleIJiiEEEiiiEEEDaSF_ - $_ZN7cutlass13device_kernelIN5flash19enable_sm80_to_sm89INS1_16FlashAttnBwdSm80INS1_25CollectiveMainloopBwdSm80ILi2ELi2EN4cute5tupleIJNS5_1CILi64EEENS7_ILi128EEES8_EEENS_10bfloat16_tEfNS_4arch4Sm80ELb1ELb0ELb1ELb0ELb0ELb0ELb0ELb0ELi2ELi2ELi4ELi2ELb1EEENS1_24CollectiveEpilogueBwdGQAISA_fSD_Li256ELb0ELb0EEENS1_25SingleTileBwdLPTSchedulerILb0ELi128ELb0EEEEEEEEEvNT_6ParamsE$_ZZN4cute7idx2crdINS_5tupleIJiEEENS1_IJNS1_IJNS1_IJNS_1CILi8EEENS3_ILi2EEEEEES5_S5_NS3_ILi4EEEEEEEEEEEDaRKT_RKT0_ENKUlRKT_RKT0_E_clIiS8_EEDaSI_SL_)
$_ZN7cutlass13device_kernelIN5flash19enable_sm80_to_sm89INS1_16FlashAttnBwdSm80INS1_25CollectiveMainloopBwdSm80ILi2ELi2EN4cute5tupleIJNS5_1CILi64EEENS7_ILi128EEES8_EEENS_10bfloat16_tEfNS_4arch4Sm80ELb1ELb0ELb1ELb0ELb0ELb0ELb0ELb0ELi2ELi2ELi4ELi2ELb1EEENS1_24CollectiveEpilogueBwdGQAISA_fSD_Li256ELb0ELb0EEENS1_25SingleTileBwdLPTSchedulerILb0ELi128ELb0EEEEEEEEEvNT_6ParamsE$_ZZN4cute7idx2crdINS_5tupleIJiEEENS1_IJNS1_IJNS1_IJNS_1CILi8EEENS3_ILi2EEEEEES5_S5_NS3_ILi4EEEEEEEEEEEDaRKT_RKT0_ENKUlRKT_RKT0_E_clIiS8_EEDaSI_SL_:
        /* <DEDUP_REMOVED lines=73> */
[----:B------:R-:W-:-:S02]  /*8bb0*/  MOV R16, 0x8c00 ;  /* 0x00008c0000107802 */ /* 0x000fc40000000f00 */
[----:B------:R-:W-:-:S04]  /*8bc0*/  LEA.HI R7, R35, R10, RZ, 0x1 ;  /* 0x0000000a23077211 */ /* 0x000fc800078f08ff */
[----:B------:R-:W-:-:S05]  /*8bd0*/  LOP3.LUT R7, R7, 0xfffffffe, RZ, 0xc0, !PT ;  /* 0xfffffffe07077812 */ /* 0x000fca00078ec0ff */
[----:B------:R-:W-:Y:S02]  /*8be0*/  IMAD.IADD R7, R10, 0x1, -R7 ;  /* 0x000000010a077824 */ /* 0x000fe400078e0a07 */
[----:B--2--5:R-:W-:Y:S05]  /*8bf0*/  CALL.REL.NOINC `($_ZN7cutlass13device_kernelIN5flash19enable_sm80_to_sm89INS1_16FlashAttnBwdSm80INS1_25CollectiveMainloopBwdSm80ILi2ELi2EN4cute5tupleIJNS5_1CILi64EEENS7_ILi128EEES8_EEENS_10bfloat16_tEfNS_4arch4Sm80ELb1ELb0ELb1ELb0ELb0ELb0ELb0ELb0ELi2ELi2ELi4ELi2ELb1EEENS1_24CollectiveEpilogueBwdGQAISA_fSD_Li256ELb0ELb0EEENS1_25SingleTileBwdLPTSchedulerILb0ELi128ELb0EEEEEEEEEvNT_6ParamsE$_ZN4cute5tupleIJiEEC2ERKi) ;  /* 0xffffe70000007944 */ /* 0x024fea0003c3ffff */
        /* <DEDUP_REMOVED lines=19> */
[----:B------:R-:W-:-:S02]  /*8d30*/  MOV R16, 0x8d50 ;  /* 0x00008d5000107802 */ /* 0x000fc40000000f00 */
[----:B-1---5:R-:W-:Y:S05]  /*8d40*/  CALL.REL.NOINC `($_ZN7cutlass13device_kernelIN5flash19enable_sm80_to_sm89INS1_16FlashAttnBwdSm80INS1_25CollectiveMainloopBwdSm80ILi2ELi2EN4cute5tupleIJNS5_1CILi64EEENS7_ILi128EEES8_EEENS_10bfloat16_tEfNS_4arch4Sm80ELb1ELb0ELb1ELb0ELb0ELb0ELb0ELb0ELi2ELi2ELi4ELi2ELb1EEENS1_24CollectiveEpilogueBwdGQAISA_fSD_Li256ELb0ELb0EEENS1_25SingleTileBwdLPTSchedulerILb0ELi128ELb0EEEEEEEEEvNT_6ParamsE$_ZN4cute5tupleIJiEEC2ERKi) ;  /* 0xffffe5b000007944 */ /* 0x022fea0003c3ffff */
[----:B------:R1:W5:Y:S01]  /*8d50*/  LDL R7, [R1+0x160] ;  /* 0x0001600001077983 */ /* 0x0003620000100800 */
[----:B------:R-:W-:-:S02]  /*8d60*/  MOV R23, R22 ;  /* 0x0000001600177202 */ /* 0x000fc40000000f00 */
[----:B------:R-:W-:Y:S02]  /*8d70*/  MOV R18, 0x8d90 ;  /* 0x00008d9000127802 */ /* 0x000fe40000000f00 */
[----:B-1---5:R-:W-:Y:S05]  /*8d80*/  CALL.REL.NOINC `($_ZN7cutlass13device_kernelIN5flash19enable_sm80_to_sm89INS1_16FlashAttnBwdSm80INS1_25CollectiveMainloopBwdSm80ILi2ELi2EN4cute5tupleIJNS5_1CILi64EEENS7_ILi128EEES8_EEENS_10bfloat16_tEfNS_4arch4Sm80ELb1ELb0ELb1ELb0ELb0ELb0ELb0ELb0ELi2ELi2ELi4ELi2ELb1EEENS1_24CollectiveEpilogueBwdGQAISA_fSD_Li256ELb0ELb0EEENS1_25SingleTileBwdLPTSchedulerILb0ELi128ELb0EEEEEEEEEvNT_6ParamsE$_ZN4cute5tupleIJNS_1CILi0EEES2_iEEC2ERKS2_S5_RKi) ;  /* 0xffffe43000007944 */ /* 0x022fea0003c3ffff */
        /* <DEDUP_REMOVED lines=8> */
[----:B-1---5:R-:W-:Y:S05]  /*8e10*/  CALL.REL.NOINC `($_ZN7cutlass13device_kernelIN5flash19enable_sm80_to_sm89INS1_16FlashAttnBwdSm80INS1_25CollectiveMainloopBwdSm80ILi2ELi2EN4cute5tupleIJNS5_1CILi64EEENS7_ILi128EEES8_EEENS_10bfloat16_tEfNS_4arch4Sm80ELb1ELb0ELb1ELb0ELb0ELb0ELb0ELb0ELi2ELi2ELi4ELi2ELb1EEENS1_24CollectiveEpilogueBwdGQAISA_fSD_Li256ELb0ELb0EEENS1_25SingleTileBwdLPTSchedulerILb0ELi128ELb0EEEEEEEEEvNT_6ParamsE$_ZN4cute5tupleIJNS_1CILi0EEES2_S2_iEEC2ERKS2_S5_S5_RKi) ;  /* 0xffffe36000007944 */ /* 0x022fea0003c3ffff */
[----:B------:R2:W5:Y:S01]  /*8e20*/  LDL R16, [R1+0x168] ;  /* 0x0001680001107983 */ /* 0x0005620000100800 */
[----:B------:R-:W-:Y:S02]  /*8e30*/  MOV R23, R22 ;  /* 0x0000001600177202 */ /* 0x000fe40000000f00 */
[----:B------:R-:W-:-:S02]  /*8e40*/  MOV R10, 0x8e60 ;  /* 0x00008e60000a7802 */ /* 0x000fc40000000f00 */
[----:B-12--5:R-:W-:Y:S05]  /*8e50*/  CALL.REL.NOINC `($_ZN7cutlass13device_kernelIN5flash19enable_sm80_to_sm89INS1_16FlashAttnBwdSm80INS1_25CollectiveMainloopBwdSm80ILi2ELi2EN4cute5tupleIJNS5_1CILi64EEENS7_ILi128EEES8_EEENS_10bfloat16_tEfNS_4arch4Sm80ELb1ELb0ELb1ELb0ELb0ELb0ELb0ELb0ELi2ELi2ELi4ELi2ELb1EEENS1_24CollectiveEpilogueBwdGQAISA_fSD_Li256ELb0ELb0EEENS1_25SingleTileBwdLPTSchedulerILb0ELi128ELb0EEEEEEEEEvNT_6ParamsE$_ZN4cute3eso3ESOILb1ELb0EJNS_1CILi0EEES3_iS3_EEC2ERKS3_S6_RKiS6_) ;  /* 0xffffdb6000007944 */ /* 0x026fea0003c3ffff */
[----:B-1----:R1:W5:Y:S01]  /*8e60*/  LDL R13, [R1+0x168] ;  /* 0x00016800010d7983 */ /* 0x0023620000100800 */
[----:B------:R-:W-:-:S02]  /*8e70*/  MOV R7, R22 ;  /* 0x0000001600077202 */ /* 0x000fc40000000f00 */
        /* <DEDUP_REMOVED lines=8> */
[----:B------:R-:W-:Y:S02]  /*8f00*/  MOV R13, R22 ;  /* 0x00000016000d7202 */ /* 0x000fe40000000f00 */
[----:B------:R-:W-:Y:S02]  /*8f10*/  MOV R18, 0x8f30 ;  /* 0x00008f3000127802 */ /* 0x000fe40000000f00 */
[----:B-1---5:R-:W-:Y:S05]  /*8f20*/  CALL.REL.NOINC `($_ZN7cutlass13device_kernelIN5flash19enable_sm80_to_sm89INS1_16FlashAttnBwdSm80INS1_25CollectiveMainloopBwdSm80ILi2ELi2EN4cute5tupleIJNS5_1CILi64EEENS7_ILi128EEES8_EEENS_10bfloat16_tEfNS_4arch4Sm80ELb1ELb0ELb1ELb0ELb0ELb0ELb0ELb0ELi2ELi2ELi4ELi2ELb1EEENS1_24CollectiveEpilogueBwdGQAISA_fSD_Li256ELb0ELb0EEENS1_25SingleTileBwdLPTSchedulerILb0ELi128ELb0EEEEEEEEEvNT_6ParamsE$_ZN4cute5tupleIJNS_1CILi0EEEiEEC2ERKS2_RKi) ;  /* 0xffffe33000007944 */ /* 0x022fea0003c3ffff */
[----:B------:R1:W5:Y:S01]  /*8f30*/  LDL R7, [R1+0x168] ;  /* 0x0001680001077983 */ /* 0x0003620000100800 */
[----:B------:R-:W-:Y:S02]  /*8f40*/  MOV R23, R22 ;  /* 0x0000001600177202 */ /* 0x000fe40000000f00 */
[----:B------:R-:W-:-:S02]  /*8f50*/  MOV R16, 0x8f70 ;  /* 0x00008f7000107802 */ /* 0x000fc40000000f00 */
[----:B-1---5:R-:W-:Y:S05]  /*8f60*/  CALL.REL.NOINC `($_ZN7cutlass13device_kernelIN5flash19enable_sm80_to_sm89INS1_16FlashAttnBwdSm80INS1_25CollectiveMainloopBwdSm80ILi2ELi2EN4cute5tupleIJNS5_1CILi64EEENS7_ILi128EEES8_EEENS_10bfloat16_tEfNS_4arch4Sm80ELb1ELb0ELb1ELb0ELb0ELb0ELb0ELb0ELi2ELi2ELi4ELi2ELb1EEENS1_24CollectiveEpilogueBwdGQAISA_fSD_Li256ELb0ELb0EEENS1_25SingleTileBwdLPTSchedulerILb0ELi128ELb0EEEEEEEEEvNT_6ParamsE$_ZN4cute3eso3ESOILb1ELb0EJNS_1CILi0EEEiS3_S3_EEC2ERKS3_RKiS6_S6_) ;  /* 0xffffdb9000007944 */ /* 0x022fea0003c3ffff */
[----:B------:R-:W-:Y:S01]  /*8f70*/  STL [R1+0x160], R44 ;  /* 0x0001602c01007387 */ /* 0x000fe20000100800 */
[----:B------:R-:W-:Y:S01]  /*8f80*/  IMAD.MOV.U32 R23, RZ, RZ, R22 ;  /* 0x000000ffff177224 */ /* 0x000fe200078e0016 */
[----:B------:R-:W-:-:S02]  /*8f90*/  MOV R11, R0 ;  /* 0x00000000000b7202 */ /* 0x000fc40000000f00 */
[----:B-1----:R1:W5:Y:S04]  /*8fa0*/  LDL R6, [R1+0x168] ;  /* 0x0001680001067983 */ /* 0x0023680000100800 */
[----:B------:R2:W-:Y:S02]  /*8fb0*/  STL [R1+0x168], R10 ;  /* 0x0001680a01007387 */ /* 0x0005e40000100800 */
[----:B--2---:R-:W-:Y:S02]  /*8fc0*/  MOV R10, 0x8fe0 ;  /* 0x00008fe0000a7802 */ /* 0x004fe40000000f00 */
[----:B-1---5:R-:W-:Y:S05]  /*8fd0*/  CALL.REL.NOINC `($_ZN7cutlass13device_kernelIN5flash19enable_sm80_to_sm89INS1_16FlashAttnBwdSm80INS1_25CollectiveMainloopBwdSm80ILi2ELi2EN4cute5tupleIJNS5_1CILi64EEENS7_ILi128EEES8_EEENS_10bfloat16_tEfNS_4arch4Sm80ELb1ELb0ELb1ELb0ELb0ELb0ELb0ELb0ELi2ELi2ELi4ELi2ELb1EEENS1_24CollectiveEpilogueBwdGQAISA_fSD_Li256ELb0ELb0EEENS1_25SingleTileBwdLPTSchedulerILb0ELi128ELb0EEEEEEEEEvNT_6ParamsE$_ZZN4cuteplIJNS_1CILi0EEEiEJS2_S2_iiEEEDaRKNS_15ArithmeticTupleIJDpT_EEERKNS3_IJDpT0_EEEENKUlDpRKT_E_clIJS2_iiiEEEDaSH_) ;  /* 0x000007b000007944 */ /* 0x022fea0003c00000 */
[----:B------:R-:W-:Y:S01]  /*8fe0*/  IMAD.MOV.U32 R16, RZ, RZ, R9 ;  /* 0x000000ffff107224 */ /* 0x000fe200078e0009 */
[----:B------:R-:W-:Y:S02]  /*8ff0*/  MOV R23, R22 ;  /* 0x0000001600177202 */ /* 0x000fe40000000f00 */
[----:B------:R-:W-:Y:S02]  /*9000*/  MOV R10, 0x9020 ;  /* 0x00009020000a7802 */ /* 0x000fe40000000f00 */
[----:B-1---5:R-:W-:Y:S05]  /*9010*/  CALL.REL.NOINC `($_ZN7cutlass13device_kernelIN5flash19enable_sm80_to_sm89INS1_16FlashAttnBwdSm80INS1_25CollectiveMainloopBwdSm80ILi2ELi2EN4cute5tupleIJNS5_1CILi64EEENS7_ILi128EEES8_EEENS_10bfloat16_tEfNS_4arch4Sm80ELb1ELb0ELb1ELb0ELb0ELb0ELb0ELb0ELi2ELi2ELi4ELi2ELb1EEENS1_24CollectiveEpilogueBwdGQAISA_fSD_Li256ELb0ELb0EEENS1_25SingleTileBwdLPTSchedulerILb0ELi128ELb0EEEEEEEEEvNT_6ParamsE$_ZN4cute3eso3ESOILb0ELb1EJNS_15ArithmeticTupleIJiiEEENS_1CILi0EEES5_S5_EEC2ERKS3_RKS5_SA_SA_) ;  /* 0xffffd6b000007944 */ /* 0x022fea0003c3ffff */
        /* <DEDUP_REMOVED lines=61> */
        .type           $_ZN7cutlass13device_kernelIN5flash19enable_sm80_to_sm89INS1_16FlashAttnBwdSm80INS1_25CollectiveMainloopBwdSm80ILi2ELi2EN4cute5tupleIJNS5_1CILi64EEENS7_ILi128EEES8_EEENS_10bfloat16_tEfNS_4arch4Sm80ELb1ELb0ELb1ELb0ELb0ELb0ELb0ELb0ELi2ELi2ELi4ELi2ELb1EEENS1_24CollectiveEpilogueBwdGQAISA_fSD_Li256ELb0ELb0EEENS1_25SingleTileBwdLPTSchedulerILb0ELi128ELb0EEEEEEEEEvNT_6ParamsE$_ZZN4cute9transformINS_15ArithmeticTupleIJNS1_IJiiEEEiiiEEEZNS_14transform_leafIS3_NS_8identityEEEDaRKT_OT0_EUlRKT_E_EEDaS8_SA_ENKUlDpSD_E_clIJNS_5tupleIJiiEEEiiiEEEDaSF_,@function
        .size           $_ZN7cutlass13device_kernelIN5flash19enable_sm80_to_sm89INS1_16FlashAttnBwdSm80INS1_25CollectiveMainloopBwdSm80ILi2ELi2EN4cute5tupleIJNS5_1CILi64EEENS7_ILi128EEES8_EEENS_10bfloat16_tEfNS_4arch4Sm80ELb1ELb0ELb1ELb0ELb0ELb0ELb0ELb0ELi2ELi2ELi4ELi2ELb1EEENS1_24CollectiveEpilogueBwdGQAISA_fSD_Li256ELb0ELb0EEENS1_25SingleTileBwdLPTSchedulerILb0ELi128ELb0EEEEEEEEEvNT_6ParamsE$_ZZN4cute9transformINS_15ArithmeticTupleIJNS1_IJiiEEEiiiEEEZNS_14transform_leafIS3_NS_8identityEEEDaRKT_OT0_EUlRKT_E_EEDaS8_SA_ENKUlDpSD_E_clIJNS_5tupleIJiiEEEiiiEEEDaSF_,($_ZN7cutlass13device_kernelIN5flash19enable_sm80_to_sm89INS1_16FlashAttnBwdSm80INS1_25CollectiveMainloopBwdSm80ILi2ELi2EN4cute5tupleIJNS5_1CILi64EEENS7_ILi128EEES8_EEENS_10bfloat16_tEfNS_4arch4Sm80ELb1ELb0ELb1ELb0ELb0ELb0ELb0ELb0ELi2ELi2ELi4ELi2ELb1EEENS1_24CollectiveEpilogueBwdGQAISA_fSD_Li256ELb0ELb0EEENS1_25SingleTileBwdLPTSchedulerILb0ELi128ELb0EEEEEEEEEvNT_6ParamsE$_ZZN4cute9transformINS_15ArithmeticTupleIJiiEEEZNS_14transform_leafIS2_RNS_8identityEEEDaRKT_OT0_EUlRKT_E_EEDaS8_SA_ENKUlDpSD_E_clIJiiEEEDaSF_ - $_ZN7cutlass13device_kernelIN5flash19enable_sm80_to_sm89INS1_16FlashAttnBwdSm80INS1_25CollectiveMainloopBwdSm80ILi2ELi2EN4cute5tupleIJNS5_1CILi64EEENS7_ILi128EEES8_EEENS_10bfloat16_tEfNS_4arch4Sm80ELb1ELb0ELb1ELb0ELb0ELb0ELb0ELb0ELi2ELi2ELi4ELi2ELb1EEENS1_24CollectiveEpilogueBwdGQAISA_fSD_Li256ELb0ELb0EEENS1_25SingleTileBwdLPTSchedulerILb0ELi128ELb0EEEEEEEEEvNT_6ParamsE$_ZZN4cute9transformINS_15ArithmeticTupleIJNS1_IJiiEEEiiiEEEZNS_14transform_leafIS3_NS_8identityEEEDaRKT_OT0_EUlRKT_E_EEDaS8_SA_ENKUlDpSD_E_clIJNS_5tupleIJiiEEEiiiEEEDaSF_)
$_ZN7cutlass13device_kernelIN5flash19enable_sm80_to_sm89INS1_16FlashAttnBwdSm80INS1_25CollectiveMainloopBwdSm80ILi2ELi2EN4cute5tupleIJNS5_1CILi64EEENS7_ILi128EEES8_EEENS_10bfloat16_tEfNS_4arch4Sm80ELb1ELb0ELb1ELb0ELb0ELb0ELb0ELb0ELi2ELi2ELi4ELi2ELb1EEENS1_24CollectiveEpilogueBwdGQAISA_fSD_Li256ELb0ELb0EEENS1_25SingleTileBwdLPTSchedulerILb0ELi128ELb0EEEEEEEEEvNT_6ParamsE$_ZZN4cute9transformINS_15ArithmeticTupleIJNS1_IJiiEEEiiiEEEZNS_14transform_leafIS3_NS_8identityEEEDaRKT_OT0_EUlRKT_E_EEDaS8_SA_ENKUlDpSD_E_clIJNS_5tupleIJiiEEEiiiEEEDaSF_:
[----:B------:R-:W-:Y:S02]  /*93f0*/  IADD3 R9, R1, 0x19c, RZ ;  /* 0x0000019c01097810 */ /* 0x000fe40007ffe0ff */
[----:B------:R-:W-:-:S02]  /*9400*/  MOV R10, 0x9430 ;  /* 0x00009430000a7802 */ /* 0x000fc40000000f00 */
[----:B------:R-:W-:Y:S02]  /*9410*/  IADD3 R9, R9, c[0x0][0x20], RZ ;  /* 0x0000080009097a10 */ /* 0x000fe40007ffe0ff */
[----:B------:R-:W-:Y:S05]  /*9420*/  CALL.REL.NOINC `($_ZN7cutlass13device_kernelIN5flash19enable_sm80_to_sm89INS1_16FlashAttnBwdSm80INS1_25CollectiveMainloopBwdSm80ILi2ELi2EN4cute5tupleIJNS5_1CILi64EEENS7_ILi128EEES8_EEENS_10bfloat16_tEfNS_4arch4Sm80ELb1ELb0ELb1ELb0ELb0ELb0ELb0ELb0ELi2ELi2ELi4ELi2ELb1EEENS1_24CollectiveEpilogueBwdGQAISA_fSD_Li256ELb0ELb0EEENS1_25SingleTileBwdLPTSchedulerILb0ELi128ELb0EEEEEEEEEvNT_6ParamsE$_ZN4cute3eso3ESOILb0ELb0EJNS_5tupleIJiiEEEiiiEEC2ERKS3_RKiS8_S8_) ;  /* 0xffffcf7000007944 */ /* 0x000fea0003c3ffff */
[----:B-1----:R1:W5:Y:S04]  /*9430*/  LDL R8, [R1+0x1ac] ;  /* 0x0001ac0001087983 */ /* 0x0023680000100800 */
[----:B------:R1:W5:Y:S04]  /*9440*/  LDL R7, [R1+0x1a4] ;  /* 0x0001a40001077983 */ /* 0x0003680000100800 */
[----:B------:R1:W5:Y:S01]  /*9450*/  LDL R6, [R1+0x19c] ;  /* 0x00019c0001067983 */ /* 0x0003620000100800 */
[----:B------:R-:W-:-:S04]  /*9460*/  MOV R17, 0x0 ;  /* 0x0000000000117802 */ /* 0x000fc80000000f00 */
[----:B------:R-:W-:Y:S05]  /*9470*/  RET.REL.NODEC R16 `(_ZN7cutlass13device_kernelIN5flash19enable_sm80_to_sm89INS1_16FlashAttnBwdSm80INS1_25CollectiveMainloopBwdSm80ILi2ELi2EN4cute5tupleIJNS5_1CILi64EEENS7_ILi128EEES8_EEENS_10bfloat16_tEfNS_4arch4Sm80ELb1ELb0ELb1ELb0ELb0ELb0ELb0ELb0ELi2ELi2ELi4ELi2ELb1EEENS1_24CollectiveEpilogueBwdGQAISA_fSD_Li256ELb0ELb0EEENS1_25SingleTileBwdLPTSchedulerILb0ELi128ELb0EEEEEEEEEvNT_6ParamsE) ;  /* 0xffff6b8010007950 */ /* 0x000fea0003c3ffff */
        .type           $_ZN7cutlass13device_kernelIN5flash19enable_sm80_to_sm89INS1_16FlashAttnBwdSm80INS1_25CollectiveMainloopBwdSm80ILi2ELi2EN4cute5tupleIJNS5_1CILi64EEENS7_ILi128EEES8_EEENS_10bfloat16_tEfNS_4arch4Sm80ELb1ELb0ELb1ELb0ELb0ELb0ELb0ELb0ELi2ELi2ELi4ELi2ELb1EEENS1_24CollectiveEpilogueBwdGQAISA_fSD_Li256ELb0ELb0EEENS1_25SingleTileBwdLPTSchedulerILb0ELi128ELb0EEEEEEEEEvNT_6ParamsE$_ZZN4cute9transformINS_15ArithmeticTupleIJiiEEEZNS_14transform_leafIS2_RNS_8identityEEEDaRKT_OT0_EUlRKT_E_EEDaS8_SA_ENKUlDpSD_E_clIJiiEEEDaSF_,@function
        .size           $_ZN7cutlass13device_kernelIN5flash19enable_sm80_to_sm89INS1_16FlashAttnBwdSm80INS1_25CollectiveMainloopBwdSm80ILi2ELi2EN4cute5tupleIJNS5_1CILi64EEENS7_ILi128EEES8_EEENS_10bfloat16_tEfNS_4arch4Sm80ELb1ELb0ELb1ELb0ELb0ELb0ELb0ELb0ELi2ELi2ELi4ELi2ELb1EEENS1_24CollectiveEpilogueBwdGQAISA_fSD_Li256ELb0ELb0EEENS1_25SingleTileBwdLPTSchedulerILb0ELi128ELb0EEEEEEEEEvNT_6ParamsE$_ZZN4cute9transformINS_15ArithmeticTupleIJiiEEEZNS_14transform_leafIS2_RNS_8identityEEEDaRKT_OT0_EUlRKT_E_EEDaS8_SA_ENKUlDpSD_E_clIJiiEEEDaSF_,($_ZN7cutlass13device_kernelIN5flash19enable_sm80_to_sm89INS1_16FlashAttnBwdSm80INS1_25CollectiveMainloopBwdSm80ILi2ELi2EN4cute5tupleIJNS5_1CILi64EEENS7_ILi128EEES8_EEENS_10bfloat16_tEfNS_4arch4Sm80ELb1ELb0ELb1ELb0ELb0ELb0ELb0ELb0ELi2ELi2ELi4ELi2ELb1EEENS1_24CollectiveEpilogueBwdGQAISA_fSD_Li256ELb0ELb0EEENS1_25SingleTileBwdLPTSchedulerILb0ELi128ELb0EEEEEEEEEvNT_6ParamsE$_ZZN4cuteplIJNS_15ArithmeticTupleIJiEEEEJNS1_IJNS_1CILi0EEEiEEEEEEDaRKNS1_IJDpT_EEERKNS1_IJDpT0_EEEENKUlDpRKT_E_clIJNS1_IJiiEEEEEEDaSJ_ - $_ZN7cutlass13device_kernelIN5flash19enable_sm80_to_sm89INS1_16FlashAttnBwdSm80INS1_25CollectiveMainloopBwdSm80ILi2ELi2EN4cute5tupleIJNS5_1CILi64EEENS7_ILi128EEES8_EEENS_10bfloat16_tEfNS_4arch4Sm80ELb1ELb0ELb1ELb0ELb0ELb0ELb0ELb0ELi2ELi2ELi4ELi2ELb1EEENS1_24CollectiveEpilogueBwdGQAISA_fSD_Li256ELb0ELb0EEENS1_25SingleTileBwdLPTSchedulerILb0ELi128ELb0EEEEEEEEEvNT_6ParamsE$_ZZN4cute9transformINS_15ArithmeticTupleIJiiEEEZNS_14transform_leafIS2_RNS_8identityEEEDaRKT_OT0_EUlRKT_E_EEDaS8_SA_ENKUlDpSD_E_clIJiiEEEDaSF_)
$_ZN7cutlass13device_kernelIN5flash19enable_sm80_to_sm89INS1_16FlashAttnBwdSm80INS1_25CollectiveMainloopBwdSm80ILi2ELi2EN4cute5tupleIJNS5_1CILi64EEENS7_ILi128EEES8_EEENS_10bfloat16_tEfNS_4arch4Sm80ELb1ELb0ELb1ELb0ELb0ELb0ELb0ELb0ELi2ELi2ELi4ELi2ELb1EEENS1_24CollectiveEpilogueBwdGQAISA_fSD_Li256ELb0ELb0EEENS1_25SingleTileBwdLPTSchedulerILb0ELi128ELb0EEEEEEEEEvNT_6ParamsE$_ZZN4cute9transformINS_15ArithmeticTupleIJiiEEEZNS_14transform_leafIS2_RNS_8identityEEEDaRKT_OT0_EUlRKT_E_EEDaS8_SA_ENKUlDpSD_E_clIJiiEEEDaSF_:
[----:B------:R-:W-:Y:S02]  /*9480*/  IADD3 R7, R1, 0x1a0, RZ ;  /* 0x000001a001077810 */ /* 0x000fe40007ffe0ff */
[----:B------:R-:W-:Y:S02]  /*9490*/  MOV R10, 0x94c0 ;  /* 0x000094c0000a7802 */ /* 0x000fe40000000f00 */
[----:B------:R-:W-:Y:S02]  /*94a0*/  IADD3 R7, R7, c[0x0][0x20], RZ ;  /* 0x0000080007077a10 */ /* 0x000fe40007ffe0ff */
[----:B------:R-:W-:Y:S05]  /*94b0*/  CALL.REL.NOINC `($_ZN7cutlass13device_kernelIN5flash19enable_sm80_to_sm89INS1_16FlashAttnBwdSm80INS1_25CollectiveMainloopBwdSm80ILi2ELi2EN4cute5tupleIJNS5_1CILi64EEENS7_ILi128EEES8_EEENS_10bfloat16_tEfNS_4arch4Sm80ELb1ELb0ELb1ELb0ELb0ELb0ELb0ELb0ELi2ELi2ELi4ELi2ELb1EEENS1_24CollectiveEpilogueBwdGQAISA_fSD_Li256ELb0ELb0EEENS1_25SingleTileBwdLPTSchedulerILb0ELi128ELb0EEEEEEEEEvNT_6ParamsE$_ZN4cute3eso3ESOILb0ELb0EJiiEEC2ERKiS4_) ;  /* 0xffffd0c000007944 */ /* 0x000fea0003c3ffff */
[----:B-1----:R1:W5:Y:S01]  /*94c0*/  LDL.64 R6, [R1+0x1a0] ;  /* 0x0001a00001067983 */ /* 0x0023620000100a00 */
[----:B------:R-:W-:-:S04]  /*94d0*/  MOV R9, 0x0 ;  /* 0x0000000000097802 */ /* 0x000fc80000000f00 */
[----:B------:R-:W-:Y:S05]  /*94e0*/  RET.REL.NODEC R8 `(_ZN7cutlass13device_kernelIN5flash19enable_sm80_to_sm89INS1_16FlashAttnBwdSm80INS1_25CollectiveMainloopBwdSm80ILi2ELi2EN4cute5tupleIJNS5_1CILi64EEENS7_ILi128EEES8_EEENS_10bfloat16_tEfNS_4arch4Sm80ELb1ELb0ELb1ELb0ELb0ELb0ELb0ELb0ELi2ELi2ELi4ELi2ELb1EEENS1_24CollectiveEpilogueBwdGQAISA_fSD_Li256ELb0ELb0EEENS1_25SingleTileBwdLPTSchedulerILb0ELi128ELb0EEEEEEEEEvNT_6ParamsE) ;  /* 0xffff6b1008007950 */ /* 0x000fea0003c3ffff */
        .type           $_ZN7cutlass13device_kernelIN5flash19enable_sm80_to_sm89INS1_16FlashAttnBwdSm80INS1_25CollectiveMainloopBwdSm80ILi2ELi2EN4cute5tupleIJNS5_1CILi64EEENS7_ILi128EEES8_EEENS_10bfloat16_tEfNS_4arch4Sm80ELb1ELb0ELb1ELb0ELb0ELb0ELb0ELb0ELi2ELi2ELi4ELi2ELb1EEENS1_24CollectiveEpilogueBwdGQAISA_fSD_Li256ELb0ELb0EEENS1_25SingleTileBwdLPTSchedulerILb0ELi128ELb0EEEEEEEEEvNT_6ParamsE$_ZZN4cuteplIJNS_15ArithmeticTupleIJiEEEEJNS1_IJNS_1CILi0EEEiEEEEEEDaRKNS1_IJDpT_EEERKNS1_IJDpT0_EEEENKUlDpRKT_E_clIJNS1_IJiiEEEEEEDaSJ_,@function
        .size           $_ZN7cutlass13device_kernelIN5flash19enable_sm80_to_sm89INS1_16FlashAttnBwdSm80INS1_25CollectiveMainloopBwdSm80ILi2ELi2EN4cute5tupleIJNS5_1CILi64EEENS7_ILi128EEES8_EEENS_10bfloat16_tEfNS_4arch4Sm80ELb1ELb0ELb1ELb0ELb0ELb0ELb0ELb0ELi2ELi2ELi4ELi2ELb1EEENS1_24CollectiveEpilogueBwdGQAISA_fSD_Li256ELb0ELb0EEENS1_25SingleTileBwdLPTSchedulerILb0ELi128ELb0EEEEEEEEEvNT_6ParamsE$_ZZN4cuteplIJNS_15ArithmeticTupleIJiEEEEJNS1_IJNS_1CILi0EEEiEEEEEEDaRKNS1_IJDpT_EEERKNS1_IJDpT0_EEEENKUlDpRKT_E_clIJNS1_IJiiEEEEEEDaSJ_,($_ZN7cutlass13device_kernelIN5flash19enable_sm80_to_sm89INS1_16FlashAttnBwdSm80INS1_25CollectiveMainloopBwdSm80ILi2ELi2EN4cute5tupleIJNS5_1CILi64EEENS7_ILi128EEES8_EEENS_10bfloat16_tEfNS_4arch4Sm80ELb1ELb0ELb1ELb0ELb0ELb0ELb0ELb0ELi2ELi2ELi4ELi2ELb1EEENS1_24CollectiveEpilogueBwdGQAISA_fSD_Li256ELb0ELb0EEENS1_25SingleTileBwdLPTSchedulerILb0ELi128ELb0EEEEEEEEEvNT_6ParamsE$_ZZN4cuteplIJNS_15ArithmeticTupleIJiiEEEEJNS_1CILi0EEEiiiEEEDaRKNS1_IJDpT_EEERKNS1_IJDpT0_EEEENKUlDpRKT_E_clIJS2_iiiEEEDaSI_ - $_ZN7cutlass13device_kernelIN5flash19enable_sm80_to_sm89INS1_16FlashAttnBwdSm80INS1_25CollectiveMainloopBwdSm80ILi2ELi2EN4cute5tupleIJNS5_1CILi64EEENS7_ILi128EEES8_EEENS_10bfloat16_tEfNS_4arch4Sm80ELb1ELb0ELb1ELb0ELb0ELb0ELb0ELb0ELi2ELi2ELi4ELi2ELb1EEENS1_24CollectiveEpilogueBwdGQAISA_fSD_Li256ELb0ELb0EEENS1_25SingleTileBwdLPTSchedulerILb0ELi128ELb0EEEEEEEEEvNT_6ParamsE$_ZZN4cuteplIJNS_15ArithmeticTupleIJiEEEEJNS1_IJNS_1CILi0EEEiEEEEEEDaRKNS1_IJDpT_EEERKNS1_IJDpT0_EEEENKUlDpRKT_E_clIJNS1_IJiiEEEEEEDaSJ_)
$_ZN7cutlass13device_kernelIN5flash19enable_sm80_to_sm89INS1_16FlashAttnBwdSm80INS1_25CollectiveMainloopBwdSm80ILi2ELi2EN4cute5tupleIJNS5_1CILi64EEENS7_ILi128EEES8_EEENS_10bfloat16_tEfNS_4arch4Sm80ELb1ELb0ELb1ELb0ELb0ELb0ELb0ELb0ELi2ELi2ELi4ELi2ELb1EEENS1_24CollectiveEpilogueBwdGQAISA_fSD_Li256ELb0ELb0EEENS1_25SingleTileBwdLPTSchedulerILb0ELi128ELb0EEEEEEEEEvNT_6ParamsE$_ZZN4cuteplIJNS_15ArithmeticTupleIJiEEEEJNS1_IJNS_1CILi0EEEiEEEEEEDaRKNS1_IJDpT_EEERKNS1_IJDpT0_EEEENKUlDpRKT_E_clIJNS1_IJiiEEEEEEDaSJ_:
[----:B------:R-:W-:Y:S02]  /*94f0*/  IADD3 R7, R1, 0x19c, RZ ;  /* 0x0000019c01077810 */ /* 0x000fe40007ffe0ff */
[----:B------:R-:W-:Y:S02]  /*9500*/  MOV R10, 0x9530 ;  /* 0x00009530000a7802 */ /* 0x000fe40000000f00 */
[----:B------:R-:W-:Y:S02]  /*9510*/  IADD3 R7, R7, c[0x0][0x20], RZ ;  /* 0x0000080007077a10 */ /* 0x000fe40007ffe0ff */
[----:B------:R-:W-:Y:S05]  /*9520*/  CALL.REL.NOINC `($_ZN7cutlass13device_kernelIN5flash19enable_sm80_to_sm89INS1_16FlashAttnBwdSm80INS1_25CollectiveMainloopBwdSm80ILi2ELi2EN4cute5tupleIJNS5_1CILi64EEENS7_ILi128EEES8_EEENS_10bfloat16_tEfNS_4arch4Sm80ELb1ELb0ELb1ELb0ELb0ELb0ELb0ELb0ELi2ELi2ELi4ELi2ELb1EEENS1_24CollectiveEpilogueBwdGQAISA_fSD_Li256ELb0ELb0EEENS1_25SingleTileBwdLPTSchedulerILb0ELi128ELb0EEEEEEEEEvNT_6ParamsE$_ZN4cute5tupleIJNS_15ArithmeticTupleIJiiEEEEEC2ERKS2_) ;  /* 0xffffdbc000007944 */ /* 0x000fea0003c3ffff */
[----:B------:R2:W5:Y:S04]  /*9530*/  LDL R9, [R1+0x1a0] ;  /* 0x0001a00001097983 */ /* 0x0005680000100800 */
[----:B------:R2:W5:Y:S01]  /*9540*/  LDL R8, [R1+0x19c] ;  /* 0x00019c0001087983 */ /* 0x0005620000100800 */
[----:B-1----:R-:W-:-:S04]  /*9550*/  MOV R7, 0x0 ;  /* 0x0000000000077802 */ /* 0x002fc80000000f00 */
[----:B------:R-:W-:Y:S05]  /*9560*/  RET.REL.NODEC R6 `(_ZN7cutlass13device_kernelIN5flash19enable_sm80_to_sm89INS1_16FlashAttnBwdSm80INS1_25CollectiveMainloopBwdSm80ILi2ELi2EN4cute5tupleIJNS5_1CILi64EEENS7_ILi128EEES8_EEENS_10bfloat16_tEfNS_4arch4Sm80ELb1ELb0ELb1ELb0ELb0ELb0ELb0ELb0ELi2ELi2ELi4ELi2ELb1EEENS1_24CollectiveEpilogueBwdGQAISA_fSD_Li256ELb0ELb0EEENS1_25SingleTileBwdLPTSchedulerILb0ELi128ELb0EEEEEEEEEvNT_6ParamsE) ;  /* 0xffff6a9006007950 */ /* 0x000fea0003c3ffff */
        .type           $_ZN7cutlass13device_kernelIN5flash19enable_sm80_to_sm89INS1_16FlashAttnBwdSm80INS1_25CollectiveMainloopBwdSm80ILi2ELi2EN4cute5tupleIJNS5_1CILi64EEENS7_ILi128EEES8_EEENS_10bfloat16_tEfNS_4arch4Sm80ELb1ELb0ELb1ELb0ELb0ELb0ELb0ELb0ELi2ELi2ELi4ELi2ELb1EEENS1_24CollectiveEpilogueBwdGQAISA_fSD_Li256ELb0ELb0EEENS1_25SingleTileBwdLPTSchedulerILb0ELi128ELb0EEEEEEEEEvNT_6ParamsE$_ZZN4cuteplIJNS_15ArithmeticTupleIJiiEEEEJNS_1CILi0EEEiiiEEEDaRKNS1_IJDpT_EEERKNS1_IJDpT0_EEEENKUlDpRKT_E_clIJS2_iiiEEEDaSI_,@function
        .size           $_ZN7cutlass13device_kernelIN5flash19enable_sm80_to_sm89INS1_16FlashAttnBwdSm80INS1_25CollectiveMainloopBwdSm80ILi2ELi2EN4cute5tupleIJNS5_1CILi64EEENS7_ILi128EEES8_EEENS_10bfloat16_tEfNS_4arch4Sm80ELb1ELb0ELb1ELb0ELb0ELb0ELb0ELb0ELi2ELi2ELi4ELi2ELb1EEENS1_24CollectiveEpilogueBwdGQAISA_fSD_Li256ELb0ELb0EEENS1_25SingleTileBwdLPTSchedulerILb0ELi128ELb0EEEEEEEEEvNT_6ParamsE$_ZZN4cuteplIJNS_15ArithmeticTupleIJiiEEEEJNS_1CILi0EEEiiiEEEDaRKNS1_IJDpT_EEERKNS1_IJDpT0_EEEENKUlDpRKT_E_clIJS2_iiiEEEDaSI_,($_ZN7cutlass13device_kernelIN5flash19enable_sm80_to_sm89INS1_16FlashAttnBwdSm80INS1_25CollectiveMainloopBwdSm80ILi2ELi2EN4cute5tupleIJNS5_1CILi64EEENS7_ILi128EEES8_EEENS_10bfloat16_tEfNS_4arch4Sm80ELb1ELb0ELb1ELb0ELb0ELb0ELb0ELb0ELi2ELi2ELi4ELi2ELb1EEENS1_24CollectiveEpilogueBwdGQAISA_fSD_Li256ELb0ELb0EEENS1_25SingleTileBwdLPTSchedulerILb0ELi128ELb0EEEEEEEEEvNT_6ParamsE$_ZZN4cuteplIJNS_1CILi0EEES2_EJiEEEDaRKNS_15ArithmeticTupleIJDpT_EEERKNS3_IJDpT0_EEEENKUlDpRKT_E_clIJiS2_EEEDaSH_ - $_ZN7cutlass13device_kernelIN5flash19enable_sm80_to_sm89INS1_16FlashAttnBwdSm80INS1_25CollectiveMainloopBwdSm80ILi2ELi2EN4cute5tupleIJNS5_1CILi64EEENS7_ILi128EEES8_EEENS_10bfloat16_tEfNS_4arch4Sm80ELb1ELb0ELb1ELb0ELb0ELb0ELb0ELb0ELi2ELi2ELi4ELi2ELb1EEENS1_24CollectiveEpilogueBwdGQAISA_fSD_Li256ELb0ELb0EEENS1_25SingleTileBwdLPTSchedulerILb0ELi128ELb0EEEEEEEEEvNT_6ParamsE$_ZZN4cuteplIJNS_15ArithmeticTupleIJiiEEEEJNS_1CILi0EEEiiiEEEDaRKNS1_IJDpT_EEERKNS1_IJDpT0_EEEENKUlDpRKT_E_clIJS2_iiiEEEDaSI_)
$_ZN7cutlass13device_kernelIN5flash19enable_sm80_to_sm89INS1_16FlashAttnBwdSm80INS1_25CollectiveMainloopBwdSm80ILi2ELi2EN4cute5tupleIJNS5_1CILi64EEENS7_ILi128EEES8_EEENS_10bfloat16_tEfNS_4arch4Sm80ELb1ELb0ELb1ELb0ELb0ELb0ELb0ELb0ELi2ELi2ELi4ELi2ELb1EEENS1_24CollectiveEpilogueBwdGQAISA_fSD_Li256ELb0ELb0EEENS1_25SingleTileBwdLPTSchedulerILb0ELi128ELb0EEEEEEEEEvNT_6ParamsE$_ZZN4cuteplIJNS_15ArithmeticTupleIJiiEEEEJNS_1CILi0EEEiiiEEEDaRKNS1_IJDpT_EEERKNS1_IJDpT0_EEEENKUlDpRKT_E_clIJS2_iiiEEEDaSI_:
[----:B------:R-:W-:Y:S01]  /*9570*/  IADD3 R7, R1, 0x19c, RZ ;  /* 0x0000019c01077810 */ /* 0x000fe20007ffe0ff */
[----:B------:R-:W-:Y:S01]  /*9580*/  IMAD.MOV.U32 R46, RZ, RZ, R9 ;  /* 0x000000ffff2e7224 */ /* 0x000fe200078e0009 */
[----:B------:R-:W-:Y:S01]  /*9590*/  MOV R44, 0x95e0 ;  /* 0x000095e0002c7802 */ /* 0x000fe20000000f00 */
[----:B------:R-:W-:Y:S01]  /*95a0*/  IMAD.MOV.U32 R6, RZ, RZ, R23 ;  /* 0x000000ffff067224 */ /* 0x000fe200078e0017 */
[----:B------:R-:W-:Y:S01]  /*95b0*/  IADD3 R7, R7, c[0x0][0x20], RZ ;  /* 0x0000080007077a10 */ /* 0x000fe20007ffe0ff */
[----:B------:R-:W-:Y:S02]  /*95c0*/  IMAD.MOV.U32 R9, RZ, RZ, R16 ;  /* 0x000000ffff097224 */ /* 0x000fe400078e0010 */
[----:B------:R-:W-:Y:S05]  /*95d0*/  CALL.REL.NOINC `($_ZN7cutlass13device_kernelIN5flash19enable_sm80_to_sm89INS1_16FlashAttnBwdSm80INS1_25CollectiveMainloopBwdSm80ILi2ELi2EN4cute5tupleIJNS5_1CILi64EEENS7_ILi128EEES8_EEENS_10bfloat16_tEfNS_4arch4Sm80ELb1ELb0ELb1ELb0ELb0ELb0ELb0ELb0ELi2ELi2ELi4ELi2ELb1EEENS1_24CollectiveEpilogueBwdGQAISA_fSD_Li256ELb0ELb0EEENS1_25SingleTileBwdLPTSchedulerILb0ELi128ELb0EEEEEEEEEvNT_6ParamsE$_ZN4cute5tupleIJNS_15ArithmeticTupleIJiiEEEiiiEEC2ERKS2_RKiS7_S7_) ;  /* 0xffffdb5000007944 */ /* 0x000fea0003c3ffff */
[----:B------:R1:W5:Y:S04]  /*95e0*/  LDL R16, [R1+0x19c] ;  /* 0x00019c0001107983 */ /* 0x0003680000100800 */
[----:B------:R1:W5:Y:S04]  /*95f0*/  LDL.64 R8, [R1+0x1a8] ;  /* 0x0001a80001087983 */ /* 0x0003680000100a00 */
[----:B------:R1:W5:Y:S01]  /*9600*/  LDL.64 R6, [R1+0x1a0] ;  /* 0x0001a00001067983 */ /* 0x0003620000100a00 */
[----:B------:R-:W-:-:S04]  /*9610*/  MOV R11, 0x0 ;  /* 0x00000000000b7802 */ /* 0x000fc80000000f00 */
[----:B------:R-:W-:Y:S05]  /*9620*/  RET.REL.NODEC R10 `(_ZN7cutlass13device_kernelIN5flash19enable_sm80_to_sm89INS1_16FlashAttnBwdSm80INS1_25CollectiveMainloopBwdSm80ILi2ELi2EN4cute5tupleIJNS5_1CILi64EEENS7_ILi128EEES8_EEENS_10bfloat16_tEfNS_4arch4Sm80ELb1ELb0ELb1ELb0ELb0ELb0ELb0ELb0ELi2ELi2ELi4ELi2ELb1EEENS1_24CollectiveEpilogueBwdGQAISA_fSD_Li256ELb0ELb0EEENS1_25SingleTileBwdLPTSchedulerILb0ELi128ELb0EEEEEEEEEvNT_6ParamsE) ;  /* 0xffff69d00a007950 */ /* 0x000fea0003c3ffff */
        .type           $_ZN7cutlass13device_kernelIN5flash19enable_sm80_to_sm89INS1_16FlashAttnBwdSm80INS1_25CollectiveMainloopBwdSm80ILi2ELi2EN4cute5tupleIJNS5_1CILi64EEENS7_ILi128EEES8_EEENS_10bfloat16_tEfNS_4arch4Sm80ELb1ELb0ELb1ELb0ELb0ELb0ELb0ELb0ELi2ELi2ELi4ELi2ELb1EEENS1_24CollectiveEpilogueBwdGQAISA_fSD_Li256ELb0ELb0EEENS1_25SingleTileBwdLPTSchedulerILb0ELi128ELb0EEEEEEEEEvNT_6ParamsE$_ZZN4cuteplIJNS_1CILi0EEES2_EJiEEEDaRKNS_15ArithmeticTupleIJDpT_EEERKNS3_IJDpT0_EEEENKUlDpRKT_E_clIJiS2_EEEDaSH_,@function
        .size           $_ZN7cutlass13device_kernelIN5flash19enable_sm80_to_sm89INS1_16FlashAttnBwdSm80INS1_25CollectiveMainloopBwdSm80ILi2ELi2EN4cute5tupleIJNS5_1CILi64EEENS7_ILi128EEES8_EEENS_10bfloat16_tEfNS_4arch4Sm80ELb1ELb0ELb1ELb0ELb0ELb0ELb0ELb0ELi2ELi2ELi4ELi2ELb1EEENS1_24CollectiveEpilogueBwdGQAISA_fSD_Li256ELb0ELb0EEENS1_25SingleTileBwdLPTSchedulerILb0ELi128ELb0EEEEEEEEEvNT_6ParamsE$_ZZN4cuteplIJNS_1CILi0EEES2_EJiEEEDaRKNS_15ArithmeticTupleIJDpT_EEERKNS3_IJDpT0_EEEENKUlDpRKT_E_clIJiS2_EEEDaSH_,($_ZN7cutlass13device_kernelIN5flash19enable_sm80_to_sm89INS1_16FlashAttnBwdSm80INS1_25CollectiveMainloopBwdSm80ILi2ELi2EN4cute5tupleIJNS5_1CILi64EEENS7_ILi128EEES8_EEENS_10bfloat16_tEfNS_4arch4Sm80ELb1ELb0ELb1ELb0ELb0ELb0ELb0ELb0ELi2ELi2ELi4ELi2ELb1EEENS1_24CollectiveEpilogueBwdGQAISA_fSD_Li256ELb0ELb0EEENS1_25SingleTileBwdLPTSchedulerILb0ELi128ELb0EEEEEEEEEvNT_6ParamsE$_ZZN4cuteplIJNS_1CILi0EEES2_EJiS2_EEEDaRKNS_15ArithmeticTupleIJDpT_EEERKNS3_IJDpT0_EEEENKUlDpRKT_E_clIJiS2_EEEDaSH_ - $_ZN7cutlass13device_kernelIN5flash19enable_sm80_to_sm89INS1_16FlashAttnBwdSm80INS1_25CollectiveMainloopBwdSm80ILi2ELi2EN4cute5tupleIJNS5_1CILi64EEENS7_ILi128EEES8_EEENS_10bfloat16_tEfNS_4arch4Sm80ELb1ELb0ELb1ELb0ELb0ELb0ELb0ELb0ELi2ELi2ELi4ELi2ELb1EEENS1_24CollectiveEpilogueBwdGQAISA_fSD_Li256ELb0ELb0EEENS1_25SingleTileBwdLPTSchedulerILb0ELi128ELb0EEEEEEEEEvNT_6ParamsE$_ZZN4cuteplIJNS_1CILi0EEES2_EJiEEEDaRKNS_15ArithmeticTupleIJDpT_EEERKNS3_IJDpT0_EEEENKUlDpRKT_E_clIJiS2_EEEDaSH_)
$_ZN7cutlass13device_kernelIN5flash19enable_sm80_to_sm89INS1_16FlashAttnBwdSm80INS1_25CollectiveMainloopBwdSm80ILi2ELi2EN4cute5tupleIJNS5_1CILi64EEENS7_ILi128EEES8_EEENS_10bfloat16_tEfNS_4arch4Sm80ELb1ELb0ELb1ELb0ELb0ELb0ELb0ELb0ELi2ELi2ELi4ELi2ELb1EEENS1_24CollectiveEpilogueBwdGQAISA_fSD_Li256ELb0ELb0EEENS1_25SingleTileBwdLPTSchedulerILb0ELi128ELb0EEEEEEEEEvNT_6ParamsE$_ZZN4cuteplIJNS_1CILi0EEES2_EJiEEEDaRKNS_15ArithmeticTupleIJDpT_EEERKNS3_IJDpT0_EEEENKUlDpRKT_E_clIJiS2_EEEDaSH_:
[----:B------:R-:W-:Y:S02]  /*9630*/  IADD3 R6, R1, 0x188, RZ ;  /* 0x0000018801067810 */ /* 0x000fe40007ffe0ff */
[----:B------:R-:W-:Y:S02]  /*9640*/  MOV R16, 0x9670 ;  /* 0x0000967000107802 */ /* 0x000fe40000000f00 */
[----:B------:R-:W-:Y:S02]  /*9650*/  IADD3 R6, R6, c[0x0][0x20], RZ ;  /* 0x0000080006067a10 */ /* 0x000fe40007ffe0ff */
[----:B------:R-:W-:Y:S05]  /*9660*/  CALL.REL.NOINC `($_ZN7cutlass13device_kernelIN5flash19enable_sm80_to_sm89INS1_16FlashAttnBwdSm80INS1_25CollectiveMainloopBwdSm80ILi2ELi2EN4cute5tupleIJNS5_1CILi64EEENS7_ILi128EEES8_EEENS_10bfloat16_tEfNS_4arch4Sm80ELb1ELb0ELb1ELb0ELb0ELb0ELb0ELb0ELi2ELi2ELi4ELi2ELb1EEENS1_24CollectiveEpilogueBwdGQAISA_fSD_Li256ELb0ELb0EEENS1_25SingleTileBwdLPTSchedulerILb0ELi128ELb0EEEEEEEEEvNT_6ParamsE$_ZN4cute5tupleIJiNS_1CILi0EEEEEC2ERKiRKS2_) ;  /* 0xffffdce000007944 */ /* 0x000fea0003c3ffff */
[----:B------:R1:W5:Y:S01]  /*9670*/  LDL R7, [R1+0x188] ;  /* 0x0001880001077983 */ /* 0x0003620000100800 */
[----:B------:R-:W-:-:S04]  /*9680*/  MOV R11, 0x0 ;  /* 0x00000000000b7802 */ /* 0x000fc80000000f00 */
[----:B------:R-:W-:Y:S05]  /*9690*/  RET.REL.NODEC R10 `(_ZN7cutlass13device_kernelIN5flash19enable_sm80_to_sm89INS1_16FlashAttnBwdSm80INS1_25CollectiveMainloopBwdSm80ILi2ELi2EN4cute5tupleIJNS5_1CILi64EEENS7_ILi128EEES8_EEENS_10bfloat16_tEfNS_4arch4Sm80ELb1ELb0ELb1ELb0ELb0ELb0ELb0ELb0ELi2ELi2ELi4ELi2ELb1EEENS1_24CollectiveEpilogueBwdGQAISA_fSD_Li256ELb0ELb0EEENS1_25SingleTileBwdLPTSchedulerILb0ELi128ELb0EEEEEEEEEvNT_6ParamsE) ;  /* 0xffff69600a007950 */ /* 0x000fea0003c3ffff */
        .type           $_ZN7cutlass13device_kernelIN5flash19enable_sm80_to_sm89INS1_16FlashAttnBwdSm80INS1_25CollectiveMainloopBwdSm80ILi2ELi2EN4cute5tupleIJNS5_1CILi64EEENS7_ILi128EEES8_EEENS_10bfloat16_tEfNS_4arch4Sm80ELb1ELb0ELb1ELb0ELb0ELb0ELb0ELb0ELi2ELi2ELi4ELi2ELb1EEENS1_24CollectiveEpilogueBwdGQAISA_fSD_Li256ELb0ELb0EEENS1_25SingleTileBwdLPTSchedulerILb0ELi128ELb0EEEEEEEEEvNT_6ParamsE$_ZZN4cuteplIJNS_1CILi0EEES2_EJiS2_EEEDaRKNS_15ArithmeticTupleIJDpT_EEERKNS3_IJDpT0_EEEENKUlDpRKT_E_clIJiS2_EEEDaSH_,@function
        .size           $_ZN7cutlass13device_kernelIN5flash19enable_sm80_to_sm89INS1_16FlashAttnBwdSm80INS1_25CollectiveMainloopBwdSm80ILi2ELi2EN4cute5tupleIJNS5_1CILi64EEENS7_ILi128EEES8_EEENS_10bfloat16_tEfNS_4arch4Sm80ELb1ELb0ELb1ELb0ELb0ELb0ELb0ELb0ELi2ELi2ELi4ELi2ELb1EEENS1_24CollectiveEpilogueBwdGQAISA_fSD_Li256ELb0ELb0EEENS1_25SingleTileBwdLPTSchedulerILb0ELi128ELb0EEEEEEEEEvNT_6ParamsE$_ZZN4cuteplIJNS_1CILi0EEES2_EJiS2_EEEDaRKNS_15ArithmeticTupleIJDpT_EEERKNS3_IJDpT0_EEEENKUlDpRKT_E_clIJiS2_EEEDaSH_,($_ZN7cutlass13device_kernelIN5flash19enable_sm80_to_sm89INS1_16FlashAttnBwdSm80INS1_25CollectiveMainloopBwdSm80ILi2ELi2EN4cute5tupleIJNS5_1CILi64EEENS7_ILi128EEES8_EEENS_10bfloat16_tEfNS_4arch4Sm80ELb1ELb0ELb1ELb0ELb0ELb0ELb0ELb0ELi2ELi2ELi4ELi2ELb1EEENS1_24CollectiveEpilogueBwdGQAISA_fSD_Li256ELb0ELb0EEENS1_25SingleTileBwdLPTSchedulerILb0ELi128ELb0EEEEEEEEEvNT_6ParamsE$_ZZN4cuteplIJNS_1CILi0EEES2_iEJS2_S2_S2_iEEEDaRKNS_15ArithmeticTupleIJDpT_EEERKNS3_IJDpT0_EEEENKUlDpRKT_E_clIJS2_S2_iiEEEDaSH_ - $_ZN7cutlass13device_kernelIN5flash19enable_sm80_to_sm89INS1_16FlashAttnBwdSm80INS1_25CollectiveMainloopBwdSm80ILi2ELi2EN4cute5tupleIJNS5_1CILi64EEENS7_ILi128EEES8_EEENS_10bfloat16_tEfNS_4arch4Sm80ELb1ELb0ELb1ELb0ELb0ELb0ELb0ELb0ELi2ELi2ELi4ELi2ELb1EEENS1_24CollectiveEpilogueBwdGQAISA_fSD_Li256ELb0ELb0EEENS1_25SingleTileBwdLPTSchedulerILb0ELi128ELb0EEEEEEEEEvNT_6ParamsE$_ZZN4cuteplIJNS_1CILi0EEES2_EJiS2_EEEDaRKNS_15ArithmeticTupleIJDpT_EEERKNS3_IJDpT0_EEEENKUlDpRKT_E_clIJiS2_EEEDaSH_)
$_ZN7cutlass13device_kernelIN5flash19enable_sm80_to_sm89INS1_16FlashAttnBwdSm80INS1_25CollectiveMainloopBwdSm80ILi2ELi2EN4cute5tupleIJNS5_1CILi64EEENS7_ILi128EEES8_EEENS_10bfloat16_tEfNS_4arch4Sm80ELb1ELb0ELb1ELb0ELb0ELb0ELb0ELb0ELi2ELi2ELi4ELi2ELb1EEENS1_24CollectiveEpilogueBwdGQAISA_fSD_Li256ELb0ELb0EEENS1_25SingleTileBwdLPTSchedulerILb0ELi128ELb0EEEEEEEEEvNT_6ParamsE$_ZZN4cuteplIJNS_1CILi0EEES2_EJiS2_EEEDaRKNS_15ArithmeticTupleIJDpT_EEERKNS3_IJDpT0_EEEENKUlDpRKT_E_clIJiS2_EEEDaSH_:
[----:B------:R-:W-:Y:S02]  /*96a0*/  IADD3 R6, R1, 0x188, RZ ;  /* 0x0000018801067810 */ /* 0x000fe40007ffe0ff */
[----:B------:R-:W-:Y:S02]  /*96b0*/  MOV R16, 0x96e0 ;  /* 0x000096e000107802 */ /* 0x000fe40000000f00 */
[----:B------:R-:W-:Y:S02]  /*96c0*/  IADD3 R6, R6, c[0x0][0x20], RZ ;  /* 0x0000080006067a10 */ /* 0x000fe40007ffe0ff */
[----:B------:R-:W-:Y:S05]  /*96d0*/  CALL.REL.NOINC `($_ZN7cutlass13device_kernelIN5flash19enable_sm80_to_sm89INS1_16FlashAttnBwdSm80INS1_25CollectiveMainloopBwdSm80ILi2ELi2EN4cute5tupleIJNS5_1CILi64EEENS7_ILi128EEES8_EEENS_10bfloat16_tEfNS_4arch4Sm80ELb1ELb0ELb1ELb0ELb0ELb0ELb0ELb0ELi2ELi2ELi4ELi2ELb1EEENS1_24CollectiveEpilogueBwdGQAISA_fSD_Li256ELb0ELb0EEENS1_25SingleTileBwdLPTSchedulerILb0ELi128ELb0EEEEEEEEEvNT_6ParamsE$_ZN4cute5tupleIJiNS_1CILi0EEEEEC2ERKiRKS2_) ;  /* 0xffffdc7000007944 */ /* 0x000fea0003c3ffff */
[----:B------:R1:W5:Y:S01]  /*96e0*/  LDL R204, [R1+0x188] ;  /* 0x0001880001cc7983 */ /* 0x0003620000100800 */
[----:B------:R-:W-:-:S04]  /*96f0*/  MOV R11, 0x0 ;  /* 0x00000000000b7802 */ /* 0x000fc80000000f00 */
[----:B------:R-:W-:Y:S05]  /*9700*/  RET.REL.NODEC R10 `(_ZN7cutlass13device_kernelIN5flash19enable_sm80_to_sm89INS1_16FlashAttnBwdSm80INS1_25CollectiveMainloopBwdSm80ILi2ELi2EN4cute5tupleIJNS5_1CILi64EEENS7_ILi128EEES8_EEENS_10bfloat16_tEfNS_4arch4Sm80ELb1ELb0ELb1ELb0ELb0ELb0ELb0ELb0ELi2ELi2ELi4ELi2ELb1EEENS1_24CollectiveEpilogueBwdGQAISA_fSD_Li256ELb0ELb0EEENS1_25SingleTileBwdLPTSchedulerILb0ELi128ELb0EEEEEEEEEvNT_6ParamsE) ;  /* 0xffff68f00a007950 */ /* 0x000fea0003c3ffff */
        .type           $_ZN7cutlass13device_kernelIN5flash19enable_sm80_to_sm89INS1_16FlashAttnBwdSm80INS1_25CollectiveMainloopBwdSm80ILi2ELi2EN4cute5tupleIJNS5_1CILi64EEENS7_ILi128EEES8_EEENS_10bfloat16_tEfNS_4arch4Sm80ELb1ELb0ELb1ELb0ELb0ELb0ELb0ELb0ELi2ELi2ELi4ELi2ELb1EEENS1_24CollectiveEpilogueBwdGQAISA_fSD_Li256ELb0ELb0EEENS1_25SingleTileBwdLPTSchedulerILb0ELi128ELb0EEEEEEEEEvNT_6ParamsE$_ZZN4cuteplIJNS_1CILi0EEES2_iEJS2_S2_S2_iEEEDaRKNS_15ArithmeticTupleIJDpT_EEERKNS3_IJDpT0_EEEENKUlDpRKT_E_clIJS2_S2_iiEEEDaSH_,@function
        .size           $_ZN7cutlass13device_kernelIN5flash19enable_sm80_to_sm89INS1_16FlashAttnBwdSm80INS1_25CollectiveMainloopBwdSm80ILi2ELi2EN4cute5tupleIJNS5_1CILi64EEENS7_ILi128EEES8_EEENS_10bfloat16_tEfNS_4arch4Sm80ELb1ELb0ELb1ELb0ELb0ELb0ELb0ELb0ELi2ELi2ELi4ELi2ELb1EEENS1_24CollectiveEpilogueBwdGQAISA_fSD_Li256ELb0ELb0EEENS1_25SingleTileBwdLPTSchedulerILb0ELi128ELb0EEEEEEEEEvNT_6ParamsE$_ZZN4cuteplIJNS_1CILi0EEES2_iEJS2_S2_S2_iEEEDaRKNS_15ArithmeticTupleIJDpT_EEERKNS3_IJDpT0_EEEENKUlDpRKT_E_clIJS2_S2_iiEEEDaSH_,($_ZN7cutlass13device_kernelIN5flash19enable_sm80_to_sm89INS1_16FlashAttnBwdSm80INS1_25CollectiveMainloopBwdSm80ILi2ELi2EN4cute5tupleIJNS5_1CILi64EEENS7_ILi128EEES8_EEENS_10bfloat16_tEfNS_4arch4Sm80ELb1ELb0ELb1ELb0ELb0ELb0ELb0ELb0ELi2ELi2ELi4ELi2ELb1EEENS1_24CollectiveEpilogueBwdGQAISA_fSD_Li256ELb0ELb0EEENS1_25SingleTileBwdLPTSchedulerILb0ELi128ELb0EEEEEEEEEvNT_6ParamsE$_ZZN4cuteplIJNS_1CILi0EEEiEJS2_S2_iiEEEDaRKNS_15ArithmeticTupleIJDpT_EEERKNS3_IJDpT0_EEEENKUlDpRKT_E_clIJS2_iiiEEEDaSH_ - $_ZN7cutlass13device_kernelIN5flash19enable_sm80_to_sm89INS1_16FlashAttnBwdSm80INS1_25CollectiveMainloopBwdSm80ILi2ELi2EN4cute5tupleIJNS5_1CILi64EEENS7_ILi128EEES8_EEENS_10bfloat16_tEfNS_4arch4Sm80ELb1ELb0ELb1ELb0ELb0ELb0ELb0ELb0ELi2ELi2ELi4ELi2ELb1EEENS1_24CollectiveEpilogueBwdGQAISA_fSD_Li256ELb0ELb0EEENS1_25SingleTileBwdLPTSchedulerILb0ELi128ELb0EEEEEEEEEvNT_6ParamsE$_ZZN4cuteplIJNS_1CILi0EEES2_iEJS2_S2_S2_iEEEDaRKNS_15ArithmeticTupleIJDpT_EEERKNS3_IJDpT0_EEEENKUlDpRKT_E_clIJS2_S2_iiEEEDaSH_)
$_ZN7cutlass13device_kernelIN5flash19enable_sm80_to_sm89INS1_16FlashAttnBwdSm80INS1_25CollectiveMainloopBwdSm80ILi2ELi2EN4cute5tupleIJNS5_1CILi64EEENS7_ILi128EEES8_EEENS_10bfloat16_tEfNS_4arch4Sm80ELb1ELb0ELb1ELb0ELb0ELb0ELb0ELb0ELi2ELi2ELi4ELi2ELb1EEENS1_24CollectiveEpilogueBwdGQAISA_fSD_Li256ELb0ELb0EEENS1_25SingleTileBwdLPTSchedulerILb0ELi128ELb0EEEEEEEEEvNT_6ParamsE$_ZZN4cuteplIJNS_1CILi0EEES2_iEJS2_S2_S2_iEEEDaRKNS_15ArithmeticTupleIJDpT_EEERKNS3_IJDpT0_EEEENKUlDpRKT_E_clIJS2_S2_iiEEEDaSH_:
[----:B------:R-:W-:Y:S02]  /*9710*/  IADD3 R10, R1, 0x19c, RZ ;  /* 0x0000019c010a7810 */ /* 0x000fe40007ffe0ff */
[----:B------:R-:W-:Y:S02]  /*9720*/  MOV R18, 0x9750 ;  /* 0x0000975000127802 */ /* 0x000fe40000000f00 */
[----:B------:R-:W-:Y:S02]  /*9730*/  IADD3 R10, R10, c[0x0][0x20], RZ ;  /* 0x000008000a0a7a10 */ /* 0x000fe40007ffe0ff */
[----:B------:R-:W-:Y:S05]  /*9740*/  CALL.REL.NOINC `($_ZN7cutlass13device_kernelIN5flash19enable_sm80_to_sm89INS1_16FlashAttnBwdSm80INS1_25CollectiveMainloopBwdSm80ILi2ELi2EN4cute5tupleIJNS5_1CILi64EEENS7_ILi128EEES8_EEENS_10bfloat16_tEfNS_4arch4Sm80ELb1ELb0ELb1ELb0ELb0ELb0ELb0ELb0ELi2ELi2ELi4ELi2ELb1EEENS1_24CollectiveEpilogueBwdGQAISA_fSD_Li256ELb0ELb0EEENS1_25SingleTileBwdLPTSchedulerILb0ELi128ELb0EEEEEEEEEvNT_6ParamsE$_ZN4cute5tupleIJNS_1CILi0EEES2_iiEEC2ERKS2_S5_RKiS7_) ;  /* 0xffffdac000007944 */ /* 0x000fea0003c3ffff */
[----:B------:R2:W5:Y:S04]  /*9750*/  LDL R44, [R1+0x1a0] ;  /* 0x0001a000012c7983 */ /* 0x0005680000100800 */
[----:B-1----:R2:W5:Y:S01]  /*9760*/  LDL R10, [R1+0x19c] ;  /* 0x00019c00010a7983 */ /* 0x0025620000100800 */
[----:B------:R-:W-:-:S04]  /*9770*/  MOV R7, 0x0 ;  /* 0x0000000000077802 */ /* 0x000fc80000000f00 */
[----:B------:R-:W-:Y:S05]  /*9780*/  RET.REL.NODEC R6 `(_ZN7cutlass13device_kernelIN5flash19enable_sm80_to_sm89INS1_16FlashAttnBwdSm80INS1_25CollectiveMainloopBwdSm80ILi2ELi2EN4cute5tupleIJNS5_1CILi64EEENS7_ILi128EEES8_EEENS_10bfloat16_tEfNS_4arch4Sm80ELb1ELb0ELb1ELb0ELb0ELb0ELb0ELb0ELi2ELi2ELi4ELi2ELb1EEENS1_24CollectiveEpilogueBwdGQAISA_fSD_Li256ELb0ELb0EEENS1_25SingleTileBwdLPTSchedulerILb0ELi128ELb0EEEEEEEEEvNT_6ParamsE) ;  /* 0xffff687006007950 */ /* 0x000fea0003c3ffff */
        .type           $_ZN7cutlass13device_kernelIN5flash19enable_sm80_to_sm89INS1_16FlashAttnBwdSm80INS1_25CollectiveMainloopBwdSm80ILi2ELi2EN4cute5tupleIJNS5_1CILi64EEENS7_ILi128EEES8_EEENS_10bfloat16_tEfNS_4arch4Sm80ELb1ELb0ELb1ELb0ELb0ELb0ELb0ELb0ELi2ELi2ELi4ELi2ELb1EEENS1_24CollectiveEpilogueBwdGQAISA_fSD_Li256ELb0ELb0EEENS1_25SingleTileBwdLPTSchedulerILb0ELi128ELb0EEEEEEEEEvNT_6ParamsE$_ZZN4cuteplIJNS_1CILi0EEEiEJS2_S2_iiEEEDaRKNS_15ArithmeticTupleIJDpT_EEERKNS3_IJDpT0_EEEENKUlDpRKT_E_clIJS2_iiiEEEDaSH_,@function
        .size           $_ZN7cutlass13device_kernelIN5flash19enable_sm80_to_sm89INS1_16FlashAttnBwdSm80INS1_25CollectiveMainloopBwdSm80ILi2ELi2EN4cute5tupleIJNS5_1CILi64EEENS7_ILi128EEES8_EEENS_10bfloat16_tEfNS_4arch4Sm80ELb1ELb0ELb1ELb0ELb0ELb0ELb0ELb0ELi2ELi2ELi4ELi2ELb1EEENS1_24CollectiveEpilogueBwdGQAISA_fSD_Li256ELb0ELb0EEENS1_25SingleTileBwdLPTSchedulerILb0ELi128ELb0EEEEEEEEEvNT_6ParamsE$_ZZN4cuteplIJNS_1CILi0EEEiEJS2_S2_iiEEEDaRKNS_15ArithmeticTupleIJDpT_EEERKNS3_IJDpT0_EEEENKUlDpRKT_E_clIJS2_iiiEEEDaSH_,($_ZN7cutlass13device_kernelIN5flash19enable_sm80_to_sm89INS1_16FlashAttnBwdSm80INS1_25CollectiveMainloopBwdSm80ILi2ELi2EN4cute5tupleIJNS5_1CILi64EEENS7_ILi128EEES8_EEENS_10bfloat16_tEfNS_4arch4Sm80ELb1ELb0ELb1ELb0ELb0ELb0ELb0ELb0ELi2ELi2ELi4ELi2ELb1EEENS1_24CollectiveEpilogueBwdGQAISA_fSD_Li256ELb0ELb0EEENS1_25SingleTileBwdLPTSchedulerILb0ELi128ELb0EEEEEEEEEvNT_6ParamsE$_ZZN4cuteplIJiEJNS_1CILi0EEEEEEDaRKNS_15ArithmeticTupleIJDpT_EEERKNS3_IJDpT0_EEEENKUlDpRKT_E_clIJiEEEDaSH_ - $_ZN7cutlass13device_kernelIN5flash19enable_sm80_to_sm89INS1_16FlashAttnBwdSm80INS1_25CollectiveMainloopBwdSm80ILi2ELi2EN4cute5tupleIJNS5_1CILi64EEENS7_ILi128EEES8_EEENS_10bfloat16_tEfNS_4arch4Sm80ELb1ELb0ELb1ELb0ELb0ELb0ELb0ELb0ELi2ELi2ELi4ELi2ELb1EEENS1_24CollectiveEpilogueBwdGQAISA_fSD_Li256ELb0ELb0EEENS1_25SingleTileBwdLPTSchedulerILb0ELi128ELb0EEEEEEEEEvNT_6ParamsE$_ZZN4cuteplIJNS_1CILi0EEEiEJS2_S2_iiEEEDaRKNS_15ArithmeticTupleIJDpT_EEERKNS3_IJDpT0_EEEENKUlDpRKT_E_clIJS2_iiiEEEDaSH_)
$_ZN7cutlass13device_kernelIN5flash19enable_sm80_to_sm89INS1_16FlashAttnBwdSm80INS1_25CollectiveMainloopBwdSm80ILi2ELi2EN4cute5tupleIJNS5_1CILi64EEENS7_ILi128EEES8_EEENS_10bfloat16_tEfNS_4arch4Sm80ELb1ELb0ELb1ELb0ELb0ELb0ELb0ELb0ELi2ELi2ELi4ELi2ELb1EEENS1_24CollectiveEpilogueBwdGQAISA_fSD_Li256ELb0ELb0EEENS1_25SingleTileBwdLPTSchedulerILb0ELi128ELb0EEEEEEEEEvNT_6ParamsE$_ZZN4cuteplIJNS_1CILi0EEEiEJS2_S2_iiEEEDaRKNS_15ArithmeticTupleIJDpT_EEERKNS3_IJDpT0_EEEENKUlDpRKT_E_clIJS2_iiiEEEDaSH_:
[----:B------:R-:W-:Y:S01]  /*9790*/  IADD3 R7, R1, 0x19c, RZ ;  /* 0x0000019c01077810 */ /* 0x000fe20007ffe0ff */
[----:B------:R-:W-:Y:S01]  /*97a0*/  IMAD.MOV.U32 R44, RZ, RZ, R6 ;  /* 0x000000ffff2c7224 */ /* 0x000fe200078e0006 */
[----:B------:R-:W-:Y:S01]  /*97b0*/  MOV R18, 0x97f0 ;  /* 0x000097f000127802 */ /* 0x000fe20000000f00 */
[----:B------:R-:W-:Y:S01]  /*97c0*/  IMAD.MOV.U32 R6, RZ, RZ, R23 ;  /* 0x000000ffff067224 */ /* 0x000fe200078e0017 */
[----:B------:R-:W-:Y:S02]  /*97d0*/  IADD3 R7, R7, c[0x0][0x20], RZ ;  /* 0x0000080007077a10 */ /* 0x000fe40007ffe0ff */
[----:B------:R-:W-:Y:S05]  /*97e0*/  CALL.REL.NOINC `($_ZN7cutlass13device_kernelIN5flash19enable_sm80_to_sm89INS1_16FlashAttnBwdSm80INS1_25CollectiveMainloopBwdSm80ILi2ELi2EN4cute5tupleIJNS5_1CILi64EEENS7_ILi128EEES8_EEENS_10bfloat16_tEfNS_4arch4Sm80ELb1ELb0ELb1ELb0ELb0ELb0ELb0ELb0ELi2ELi2ELi4ELi2ELb1EEENS1_24CollectiveEpilogueBwdGQAISA_fSD_Li256ELb0ELb0EEENS1_25SingleTileBwdLPTSchedulerILb0ELi128ELb0EEEEEEEEEvNT_6ParamsE$_ZN4cute5tupleIJNS_1CILi0EEEiiiEEC2ERKS2_RKiS7_S7_) ;  /* 0xffffdac000007944 */ /* 0x000fea0003c3ffff */
[----:B------:R1:W5:Y:S04]  /*97f0*/  LDL R18, [R1+0x19c] ;  /* 0x00019c0001127983 */ /* 0x0003680000100800 */
[----:B------:R1:W5:Y:S01]  /*9800*/  LDL.64 R6, [R1+0x1a0] ;  /* 0x0001a00001067983 */ /* 0x0003620000100a00 */
[----:B------:R-:W-:-:S04]  /*9810*/  MOV R11, 0x0 ;  /* 0x00000000000b7802 */ /* 0x000fc80000000f00 */
[----:B------:R-:W-:Y:S05]  /*9820*/  RET.REL.NODEC R10 `(_ZN7cutlass13device_kernelIN5flash19enable_sm80_to_sm89INS1_16FlashAttnBwdSm80INS1_25CollectiveMainloopBwdSm80ILi2ELi2EN4cute5tupleIJNS5_1CILi64EEENS7_ILi128EEES8_EEENS_10bfloat16_tEfNS_4arch4Sm80ELb1ELb0ELb1ELb0ELb0ELb0ELb0ELb0ELi2ELi2ELi4ELi2ELb1EEENS1_24CollectiveEpilogueBwdGQAISA_fSD_Li256ELb0ELb0EEENS1_25SingleTileBwdLPTSchedulerILb0ELi128ELb0EEEEEEEEEvNT_6ParamsE) ;  /* 0xffff67d00a007950 */ /* 0x000fea0003c3ffff */
        .type           $_ZN7cutlass13device_kernelIN5flash19enable_sm80_to_sm89INS1_16FlashAttnBwdSm80INS1_25CollectiveMainloopBwdSm80ILi2ELi2EN4cute5tupleIJNS5_1CILi64EEENS7_ILi128EEES8_EEENS_10bfloat16_tEfNS_4arch4Sm80ELb1ELb0ELb1ELb0ELb0ELb0ELb0ELb0ELi2ELi2ELi4ELi2ELb1EEENS1_24CollectiveEpilogueBwdGQAISA_fSD_Li256ELb0ELb0EEENS1_25SingleTileBwdLPTSchedulerILb0ELi128ELb0EEEEEEEEEvNT_6ParamsE$_ZZN4cuteplIJiEJNS_1CILi0EEEEEEDaRKNS_15ArithmeticTupleIJDpT_EEERKNS3_IJDpT0_EEEENKUlDpRKT_E_clIJiEEEDaSH_,@function
        .size           $_ZN7cutlass13device_kernelIN5flash19enable_sm80_to_sm89INS1_16FlashAttnBwdSm80INS1_25CollectiveMainloopBwdSm80ILi2ELi2EN4cute5tupleIJNS5_1CILi64EEENS7_ILi128EEES8_EEENS_10bfloat16_tEfNS_4arch4Sm80ELb1ELb0ELb1ELb0ELb0ELb0ELb0ELb0ELi2ELi2ELi4ELi2ELb1EEENS1_24CollectiveEpilogueBwdGQAISA_fSD_Li256ELb0ELb0EEENS1_25SingleTileBwdLPTSchedulerILb0ELi128ELb0EEEEEEEEEvNT_6ParamsE$_ZZN4cuteplIJiEJNS_1CILi0EEEEEEDaRKNS_15ArithmeticTupleIJDpT_EEERKNS3_IJDpT0_EEEENKUlDpRKT_E_clIJiEEEDaSH_,($_ZN7cutlass13device_kernelIN5flash19enable_sm80_to_sm89INS1_16FlashAttnBwdSm80INS1_25CollectiveMainloopBwdSm80ILi2ELi2EN4cute5tupleIJNS5_1CILi64EEENS7_ILi128EEES8_EEENS_10bfloat16_tEfNS_4arch4Sm80ELb1ELb0ELb1ELb0ELb0ELb0ELb0ELb0ELi2ELi2ELi4ELi2ELb1EEENS1_24CollectiveEpilogueBwdGQAISA_fSD_Li256ELb0ELb0EEENS1_25SingleTileBwdLPTSchedulerILb0ELi128ELb0EEEEEEEEEvNT_6ParamsE$_ZZN4cuteplIJiEJNS_1CILi0EEEiEEEDaRKNS_15ArithmeticTupleIJDpT_EEERKNS3_IJDpT0_EEEENKUlDpRKT_E_clIJiiEEEDaSH_ - $_ZN7cutlass13device_kernelIN5flash19enable_sm80_to_sm89INS1_16FlashAttnBwdSm80INS1_25CollectiveMainloopBwdSm80ILi2ELi2EN4cute5tupleIJNS5_1CILi64EEENS7_ILi128EEES8_EEENS_10bfloat16_tEfNS_4arch4Sm80ELb1ELb0ELb1ELb0ELb0ELb0ELb0ELb0ELi2ELi2ELi4ELi2ELb1EEENS1_24CollectiveEpilogueBwdGQAISA_fSD_Li256ELb0ELb0EEENS1_25SingleTileBwdLPTSchedulerILb0ELi128ELb0EEEEEEEEEvNT_6ParamsE$_ZZN4cuteplIJiEJNS_1CILi0EEEEEEDaRKNS_15ArithmeticTupleIJDpT_EEERKNS3_IJDpT0_EEEENKUlDpRKT_E_clIJiEEEDaSH_)
$_ZN7cutlass13device_kernelIN5flash19enable_sm80_to_sm89INS1_16FlashAttnBwdSm80INS1_25CollectiveMainloopBwdSm80ILi2ELi2EN4cute5tupleIJNS5_1CILi64EEENS7_ILi128EEES8_EEENS_10bfloat16_tEfNS_4arch4Sm80ELb1ELb0ELb1ELb0ELb0ELb0ELb0ELb0ELi2ELi2ELi4ELi2ELb1EEENS1_24CollectiveEpilogueBwdGQAISA_fSD_Li256ELb0ELb0EEENS1_25SingleTileBwdLPTSchedulerILb0ELi128ELb0EEEEEEEEEvNT_6ParamsE$_ZZN4cuteplIJiEJNS_1CILi0EEEEEEDaRKNS_15ArithmeticTupleIJDpT_EEERKNS3_IJDpT0_EEEENKUlDpRKT_E_clIJiEEEDaSH_:
[----:B------:R-:W-:Y:S02]  /*9830*/  IADD3 R6, R1, 0x188, RZ ;  /* 0x0000018801067810 */ /* 0x000fe40007ffe0ff */
[----:B------:R-:W-:Y:S02]  /*9840*/  MOV R16, 0x9870 ;  /* 0x0000987000107802 */ /* 0x000fe40000000f00 */
[----:B------:R-:W-:Y:S02]  /*9850*/  IADD3 R6, R6, c[0x0][0x20], RZ ;  /* 0x0000080006067a10 */ /* 0x000fe40007ffe0ff */
[----:B------:R-:W-:Y:S05]  /*9860*/  CALL.REL.NOINC `($_ZN7cutlass13device_kernelIN5flash19enable_sm80_to_sm89INS1_16FlashAttnBwdSm80INS1_25CollectiveMainloopBwdSm80ILi2ELi2EN4cute5tupleIJNS5_1CILi64EEENS7_ILi128EEES8_EEENS_10bfloat16_tEfNS_4arch4Sm80ELb1ELb0ELb1ELb0ELb0ELb0ELb0ELb0ELi2ELi2ELi4ELi2ELb1EEENS1_24CollectiveEpilogueBwdGQAISA_fSD_Li256ELb0ELb0EEENS1_25SingleTileBwdLPTSchedulerILb0ELi128ELb0EEEEEEEEEvNT_6ParamsE$_ZN4cute5tupleIJiEEC2ERKi) ;  /* 0xffffda9000007944 */ /* 0x000fea0003c3ffff */
[----:B------:R1:W5:Y:S01]  /*9870*/  LDL R6, [R1+0x188] ;  /* 0x0001880001067983 */ /* 0x0003620000100800 */
[----:B------:R-:W-:-:S04]  /*9880*/  MOV R21, 0x0 ;  /* 0x0000000000157802 */ /* 0x000fc80000000f00 */
[----:B------:R-:W-:Y:S05]  /*9890*/  RET.REL.NODEC R20 `(_ZN7cutlass13device_kernelIN5flash19enable_sm80_to_sm89INS1_16FlashAttnBwdSm80INS1_25CollectiveMainloopBwdSm80ILi2ELi2EN4cute5tupleIJNS5_1CILi64EEENS7_ILi128EEES8_EEENS_10bfloat16_tEfNS_4arch4Sm80ELb1ELb0ELb1ELb0ELb0ELb0ELb0ELb0ELi2ELi2ELi4ELi2ELb1EEENS1_24CollectiveEpilogueBwdGQAISA_fSD_Li256ELb0ELb0EEENS1_25SingleTileBwdLPTSchedulerILb0ELi128ELb0EEEEEEEEEvNT_6ParamsE) ;  /* 0xffff676014007950 */ /* 0x000fea0003c3ffff */
        .type           $_ZN7cutlass13device_kernelIN5flash19enable_sm80_to_sm89INS1_16FlashAttnBwdSm80INS1_25CollectiveMainloopBwdSm80ILi2ELi2EN4cute5tupleIJNS5_1CILi64EEENS7_ILi128EEES8_EEENS_10bfloat16_tEfNS_4arch4Sm80ELb1ELb0ELb1ELb0ELb0ELb0ELb0ELb0ELi2ELi2ELi4ELi2ELb1EEENS1_24CollectiveEpilogueBwdGQAISA_fSD_Li256ELb0ELb0EEENS1_25SingleTileBwdLPTSchedulerILb0ELi128ELb0EEEEEEEEEvNT_6ParamsE$_ZZN4cuteplIJiEJNS_1CILi0EEEiEEEDaRKNS_15ArithmeticTupleIJDpT_EEERKNS3_IJDpT0_EEEENKUlDpRKT_E_clIJiiEEEDaSH_,@function
        .size           $_ZN7cutlass13device_kernelIN5flash19enable_sm80_to_sm89INS1_16FlashAttnBwdSm80INS1_25CollectiveMainloopBwdSm80ILi2ELi2EN4cute5tupleIJNS5_1CILi64EEENS7_ILi128EEES8_EEENS_10bfloat16_tEfNS_4arch4Sm80ELb1ELb0ELb1ELb0ELb0ELb0ELb0ELb0ELi2ELi2ELi4ELi2ELb1EEENS1_24CollectiveEpilogueBwdGQAISA_fSD_Li256ELb0ELb0EEENS1_25SingleTileBwdLPTSchedulerILb0ELi128ELb0EEEEEEEEEvNT_6ParamsE$_ZZN4cuteplIJiEJNS_1CILi0EEEiEEEDaRKNS_15ArithmeticTupleIJDpT_EEERKNS3_IJDpT0_EEEENKUlDpRKT_E_clIJiiEEEDaSH_,($_ZN7cutlass13device_kernelIN5flash19enable_sm80_to_sm89INS1_16FlashAttnBwdSm80INS1_25CollectiveMainloopBwdSm80ILi2ELi2EN4cute5tupleIJNS5_1CILi64EEENS7_ILi128EEES8_EEENS_10bfloat16_tEfNS_4arch4Sm80ELb1ELb0ELb1ELb0ELb0ELb0ELb0ELb0ELi2ELi2ELi4ELi2ELb1EEENS1_24CollectiveEpilogueBwdGQAISA_fSD_Li256ELb0ELb0EEENS1_25SingleTileBwdLPTSchedulerILb0ELi128ELb0EEEEEEEEEvNT_6ParamsE$_ZZN4cuteplIJiiEJNS_1CILi0EEES2_EEEDaRKNS_15ArithmeticTupleIJDpT_EEERKNS3_IJDpT0_EEEENKUlDpRKT_E_clIJiiEEEDaSH_ - $_ZN7cutlass13device_kernelIN5flash19enable_sm80_to_sm89INS1_16FlashAttnBwdSm80INS1_25CollectiveMainloopBwdSm80ILi2ELi2EN4cute5tupleIJNS5_1CILi64EEENS7_ILi128EEES8_EEENS_10bfloat16_tEfNS_4arch4Sm80ELb1ELb0ELb1ELb0ELb0ELb0ELb0ELb0ELi2ELi2ELi4ELi2ELb1EEENS1_24CollectiveEpilogueBwdGQAISA_fSD_Li256ELb0ELb0EEENS1_25SingleTileBwdLPTSchedulerILb0ELi128ELb0EEEEEEEEEvNT_6ParamsE$_ZZN4cuteplIJiEJNS_1CILi0EEEiEEEDaRKNS_15ArithmeticTupleIJDpT_EEERKNS3_IJDpT0_EEEENKUlDpRKT_E_clIJiiEEEDaSH_)
$_ZN7cutlass13device_kernelIN5flash19enable_sm80_to_sm89INS1_16FlashAttnBwdSm80INS1_25CollectiveMainloopBwdSm80ILi2ELi2EN4cute5tupleIJNS5_1CILi64EEENS7_ILi128EEES8_EEENS_10bfloat16_tEfNS_4arch4Sm80ELb1ELb0ELb1ELb0ELb0ELb0ELb0ELb0ELi2ELi2ELi4ELi2ELb1EEENS1_24CollectiveEpilogueBwdGQAISA_fSD_Li256ELb0ELb0EEENS1_25SingleTileBwdLPTSchedulerILb0ELi128ELb0EEEEEEEEEvNT_6ParamsE$_ZZN4cuteplIJiEJNS_1CILi0EEEiEEEDaRKNS_15ArithmeticTupleIJDpT_EEERKNS3_IJDpT0_EEEENKUlDpRKT_E_clIJiiEEEDaSH_:
[----:B------:R-:W-:Y:S02]  /*98a0*/  IADD3 R7, R1, 0x19c, RZ ;  /* 0x0000019c01077810 */ /* 0x000fe40007ffe0ff */
[----:B------:R-:W-:Y:S02]  /*98b0*/  MOV R8, 0x98e0 ;  /* 0x000098e000087802 */ /* 0x000fe40000000f00 */
[----:B------:R-:W-:Y:S02]  /*98c0*/  IADD3 R7, R7, c[0x0][0x20], RZ ;  /* 0x0000080007077a10 */ /* 0x000fe40007ffe0ff */
[----:B------:R-:W-:Y:S05]  /*98d0*/  CALL.REL.NOINC `($_ZN7cutlass13device_kernelIN5flash19enable_sm80_to_sm89INS1_16FlashAttnBwdSm80INS1_25CollectiveMainloopBwdSm80ILi2ELi2EN4cute5tupleIJNS5_1CILi64EEENS7_ILi128EEES8_EEENS_10bfloat16_tEfNS_4arch4Sm80ELb1ELb0ELb1ELb0ELb0ELb0ELb0ELb0ELi2ELi2ELi4ELi2ELb1EEENS1_24CollectiveEpilogueBwdGQAISA_fSD_Li256ELb0ELb0EEENS1_25SingleTileBwdLPTSchedulerILb0ELi128ELb0EEEEEEEEEvNT_6ParamsE$_ZN4cute5tupleIJiiEEC2ERKiS3_) ;  /* 0xffffdac000007944 */ /* 0x000fea0003c3ffff */
[----:B-1----:R1:W5:Y:S04]  /*98e0*/  LDL R16, [R1+0x1a0] ;  /* 0x0001a00001107983 */ /* 0x0023680000100800 */
[----:B------:R1:W5:Y:S01]  /*98f0*/  LDL R6, [R1+0x19c] ;  /* 0x00019c0001067983 */ /* 0x0003620000100800 */
[----:B------:R-:W-:Y:S02]  /*9900*/  MOV R8, R18 ;  /* 0x0000001200087202 */ /* 0x000fe40000000f00 */
[----:B------:R-:W-:-:S04]  /*9910*/  MOV R9, 0x0 ;  /* 0x0000000000097802 */ /* 0x000fc80000000f00 */
[----:B------:R-:W-:Y:S05]  /*9920*/  RET.REL.NODEC R8 `(_ZN7cutlass13device_kernelIN5flash19enable_sm80_to_sm89INS1_16FlashAttnBwdSm80INS1_25CollectiveMainloopBwdSm80ILi2ELi2EN4cute5tupleIJNS5_1CILi64EEENS7_ILi128EEES8_EEENS_10bfloat16_tEfNS_4arch4Sm80ELb1ELb0ELb1ELb0ELb0ELb0ELb0ELb0ELi2ELi2ELi4ELi2ELb1EEENS1_24CollectiveEpilogueBwdGQAISA_fSD_Li256ELb0ELb0EEENS1_25SingleTileBwdLPTSchedulerILb0ELi128ELb0EEEEEEEEEvNT_6ParamsE) ;  /* 0xffff66d008007950 */ /* 0x000fea0003c3ffff */
        .type           $_ZN7cutlass13device_kernelIN5flash19enable_sm80_to_sm89INS1_16FlashAttnBwdSm80INS1_25CollectiveMainloopBwdSm80ILi2ELi2EN4cute5tupleIJNS5_1CILi64EEENS7_ILi128EEES8_EEENS_10bfloat16_tEfNS_4arch4Sm80ELb1ELb0ELb1ELb0ELb0ELb0ELb0ELb0ELi2ELi2ELi4ELi2ELb1EEENS1_24CollectiveEpilogueBwdGQAISA_fSD_Li256ELb0ELb0EEENS1_25SingleTileBwdLPTSchedulerILb0ELi128ELb0EEEEEEEEEvNT_6ParamsE$_ZZN4cuteplIJiiEJNS_1CILi0EEES2_EEEDaRKNS_15ArithmeticTupleIJDpT_EEERKNS3_IJDpT0_EEEENKUlDpRKT_E_clIJiiEEEDaSH_,@function
        .size           $_ZN7cutlass13device_kernelIN5flash19enable_sm80_to_sm89INS1_16FlashAttnBwdSm80INS1_25CollectiveMainloopBwdSm80ILi2ELi2EN4cute5tupleIJNS5_1CILi64EEENS7_ILi128EEES8_EEENS_10bfloat16_tEfNS_4arch4Sm80ELb1ELb0ELb1ELb0ELb0ELb0ELb0ELb0ELi2ELi2ELi4ELi2ELb1EEENS1_24CollectiveEpilogueBwdGQAISA_fSD_Li256ELb0ELb0EEENS1_25SingleTileBwdLPTSchedulerILb0ELi128ELb0EEEEEEEEEvNT_6ParamsE$_ZZN4cuteplIJiiEJNS_1CILi0EEES2_EEEDaRKNS_15ArithmeticTupleIJDpT_EEERKNS3_IJDpT0_EEEENKUlDpRKT_E_clIJiiEEEDaSH_,($_ZN7cutlass13device_kernelIN5flash19enable_sm80_to_sm89INS1_16FlashAttnBwdSm80INS1_25CollectiveMainloopBwdSm80ILi2ELi2EN4cute5tupleIJNS5_1CILi64EEENS7_ILi128EEES8_EEENS_10bfloat16_tEfNS_4arch4Sm80ELb1ELb0ELb1ELb0ELb0ELb0ELb0ELb0ELi2ELi2ELi4ELi2ELb1EEENS1_24CollectiveEpilogueBwdGQAISA_fSD_Li256ELb0ELb0EEENS1_25SingleTileBwdLPTSchedulerILb0ELi128ELb0EEEEEEEEEvNT_6ParamsE$_ZZN5flash25CollectiveMainloopBwdSm80ILi2ELi2EN4cute5tupleIJNS1_1CILi64EEENS3_ILi128EEES4_EEEN7cutlass10bfloat16_tEfNS7_4arch4Sm80ELb1ELb0ELb1ELb0ELb0ELb0ELb0ELb0ELi2ELi2ELi4ELi2ELb1EE3mmaINS_16FlashAttnBwdSm80ISB_NS_24CollectiveEpilogueBwdGQAIS6_fSA_Li256ELb0ELb0EEENS_25SingleTileBwdLPTSchedulerILb0ELi128ELb0EEEE13SharedStorageENS1_6TensorINS1_11ArrayEngineIfLm32EEENS1_6LayoutINS2_IJNS2_IJNS3_ILi2EEESO_EEESO_NS3_ILi4EEEEEENS2_IJNS2_IJNS3_ILi1EEESO_EEESQ_NS3_ILi8EEEEEEEEEEEEbRKNSB_6ParamsERT0_S12_iNS2_IJiiiEEERT_ENKUliiE0_clEii - $_ZN7cutlass13device_kernelIN5flash19enable_sm80_to_sm89INS1_16FlashAttnBwdSm80INS1_25CollectiveMainloopBwdSm80ILi2ELi2EN4cute5tupleIJNS5_1CILi64EEENS7_ILi128EEES8_EEENS_10bfloat16_tEfNS_4arch4Sm80ELb1ELb0ELb1ELb0ELb0ELb0ELb0ELb0ELi2ELi2ELi4ELi2ELb1EEENS1_24CollectiveEpilogueBwdGQAISA_fSD_Li256ELb0ELb0EEENS1_25SingleTileBwdLPTSchedulerILb0ELi128ELb0EEEEEEEEEvNT_6ParamsE$_ZZN4cuteplIJiiEJNS_1CILi0EEES2_EEEDaRKNS_15ArithmeticTupleIJDpT_EEERKNS3_IJDpT0_EEEENKUlDpRKT_E_clIJiiEEEDaSH_)
$_ZN7cutlass13device_kernelIN5flash19enable_sm80_to_sm89INS1_16FlashAttnBwdSm80INS1_25CollectiveMainloopBwdSm80ILi2ELi2EN4cute5tupleIJNS5_1CILi64EEENS7_ILi128EEES8_EEENS_10bfloat16_tEfNS_4arch4Sm80ELb1ELb0ELb1ELb0ELb0ELb0ELb0ELb0ELi2ELi2ELi4ELi2ELb1EEENS1_24CollectiveEpilogueBwdGQAISA_fSD_Li256ELb0ELb0EEENS1_25SingleTileBwdLPTSchedulerILb0ELi128ELb0EEEEEEEEEvNT_6ParamsE$_ZZN4cuteplIJiiEJNS_1CILi0EEES2_EEEDaRKNS_15ArithmeticTupleIJDpT_EEERKNS3_IJDpT0_EEEENKUlDpRKT_E_clIJiiEEEDaSH_:
[----:B------:R-:W-:Y:S01]  /*9930*/  IADD3 R7, R1, 0x188, RZ ;  /* 0x0000018801077810 */ /* 0x000fe20007ffe0ff */
[----:B------:R-:W-:Y:S01]  /*9940*/  IMAD.MOV.U32 R6, RZ, RZ, R4 ;  /* 0x000000ffff067224 */ /* 0x000fe200078e0004 */
[----:B------:R-:W-:Y:S02]  /*9950*/  MOV R8, 0x9980 ;  /* 0x0000998000087802 */ /* 0x000fe40000000f00 */
[----:B------:R-:W-:Y:S02]  /*9960*/  IADD3 R7, R7, c[0x0][0x20], RZ ;  /* 0x0000080007077a10 */ /* 0x000fe40007ffe0ff */
[----:B------:R-:W-:Y:S05]  /*9970*/  CALL.REL.NOINC `($_ZN7cutlass13device_kernelIN5flash19enable_sm80_to_sm89INS1_16FlashAttnBwdSm80INS1_25CollectiveMainloopBwdSm80ILi2ELi2EN4cute5tupleIJNS5_1CILi64EEENS7_ILi128EEES8_EEENS_10bfloat16_tEfNS_4arch4Sm80ELb1ELb0ELb1ELb0ELb0ELb0ELb0ELb0ELi2ELi2ELi4ELi2ELb1EEENS1_24CollectiveEpilogueBwdGQAISA_fSD_Li256ELb0ELb0EEENS1_25SingleTileBwdLPTSchedulerILb0ELi128ELb0EEEEEEEEEvNT_6ParamsE$_ZN4cute5tupleIJiiEEC2ERKiS3_) ;  /* 0xffffda2000007944 */ /* 0x000fea0003c3ffff */
[----:B------:R2:W5:Y:S01]  /*9980*/  LDL R21, [R1+0x188] ;  /* 0x0001880001157983 */ /* 0x0005620000100800 */
[----:B-1----:R-:W-:Y:S02]  /*9990*/  MOV R6, R18 ;  /* 0x0000001200067202 */ /* 0x002fe40000000f00 */
[----:B------:R-:W-:-:S04]  /*99a0*/  MOV R7, 0x0 ;  /* 0x0000000000077802 */ /* 0x000fc80000000f00 */
[----:B------:R-:W-:Y:S05]  /*99b0*/  RET.REL.NODEC R6 `(_ZN7cutlass13device_kernelIN5flash19enable_sm80_to_sm89INS1_16FlashAttnBwdSm80INS1_25CollectiveMainloopBwdSm80ILi2ELi2EN4cute5tupleIJNS5_1CILi64EEENS7_ILi128EEES8_EEENS_10bfloat16_tEfNS_4arch4Sm80ELb1ELb0ELb1ELb0ELb0ELb0ELb0ELb0ELi2ELi2ELi4ELi2ELb1EEENS1_24CollectiveEpilogueBwdGQAISA_fSD_Li256ELb0ELb0EEENS1_25SingleTileBwdLPTSchedulerILb0ELi128ELb0EEEEEEEEEvNT_6ParamsE) ;  /* 0xffff664006007950 */ /* 0x000fea0003c3ffff */
        .type           $_ZN7cutlass13device_kernelIN5flash19enable_sm80_to_sm89INS1_16FlashAttnBwdSm80INS1_25CollectiveMainloopBwdSm80ILi2ELi2EN4cute5tupleIJNS5_1CILi64EEENS7_ILi128EEES8_EEENS_10bfloat16_tEfNS_4arch4Sm80ELb1ELb0ELb1ELb0ELb0ELb0ELb0ELb0ELi2ELi2ELi4ELi2ELb1EEENS1_24CollectiveEpilogueBwdGQAISA_fSD_Li256ELb0ELb0EEENS1_25SingleTileBwdLPTSchedulerILb0ELi128ELb0EEEEEEEEEvNT_6ParamsE$_ZZN5flash25CollectiveMainloopBwdSm80ILi2ELi2EN4cute5tupleIJNS1_1CILi64EEENS3_ILi128EEES4_EEEN7cutlass10bfloat16_tEfNS7_4arch4Sm80ELb1ELb0ELb1ELb0ELb0ELb0ELb0ELb0ELi2ELi2ELi4ELi2ELb1EE3mmaINS_16FlashAttnBwdSm80ISB_NS_24CollectiveEpilogueBwdGQAIS6_fSA_Li256ELb0ELb0EEENS_25SingleTileBwdLPTSchedulerILb0ELi128ELb0EEEE13SharedStorageENS1_6TensorINS1_11ArrayEngineIfLm32EEENS1_6LayoutINS2_IJNS2_IJNS3_ILi2EEESO_EEESO_NS3_ILi4EEEEEENS2_IJNS2_IJNS3_ILi1EEESO_EEESQ_NS3_ILi8EEEEEEEEEEEEbRKNSB_6ParamsERT0_S12_iNS2_IJiiiEEERT_ENKUliiE0_clEii,@function
        .size           $_ZN7cutlass13device_kernelIN5flash19enable_sm80_to_sm89INS1_16FlashAttnBwdSm80INS1_25CollectiveMainloopBwdSm80ILi2ELi2EN4cute5tupleIJNS5_1CILi64EEENS7_ILi128EEES8_EEENS_10bfloat16_tEfNS_4arch4Sm80ELb1ELb0ELb1ELb0ELb0ELb0ELb0ELb0ELi2ELi2ELi4ELi2ELb1EEENS1_24CollectiveEpilogueBwdGQAISA_fSD_Li256ELb0ELb0EEENS1_25SingleTileBwdLPTSchedulerILb0ELi128ELb0EEEEEEEEEvNT_6ParamsE$_ZZN5flash25CollectiveMainloopBwdSm80ILi2ELi2EN4cute5tupleIJNS1_1CILi64EEENS3_ILi128EEES4_EEEN7cutlass10bfloat16_tEfNS7_4arch4Sm80ELb1ELb0ELb1ELb0ELb0ELb0ELb0ELb0ELi2ELi2ELi4ELi2ELb1EE3mmaINS_16FlashAttnBwdSm80ISB_NS_24CollectiveEpilogueBwdGQAIS6_fSA_Li256ELb0ELb0EEENS_25SingleTileBwdLPTSchedulerILb0ELi128ELb0EEEE13SharedStorageENS1_6TensorINS1_11ArrayEngineIfLm32EEENS1_6LayoutINS2_IJNS2_IJNS3_ILi2EEESO_EEESO_NS3_ILi4EEEEEENS2_IJNS2_IJNS3_ILi1EEESO_EEESQ_NS3_ILi8EEEEEEEEEEEEbRKNSB_6ParamsERT0_S12_iNS2_IJiiiEEERT_ENKUliiE0_clEii,($_ZN7cutlass13device_kernelIN5flash19enable_sm80_to_sm89INS1_16FlashAttnBwdSm80INS1_25CollectiveMainloopBwdSm80ILi2ELi2EN4cute5tupleIJNS5_1CILi64EEENS7_ILi128EEES8_EEENS_10bfloat16_tEfNS_4arch4Sm80ELb1ELb0ELb1ELb0ELb0ELb0ELb0ELb0ELi2ELi2ELi4ELi2ELb1EEENS1_24CollectiveEpilogueBwdGQAISA_fSD_Li256ELb0ELb0EEENS1_25SingleTileBwdLPTSchedulerILb0ELi128ELb0EEEEEEEEEvNT_6ParamsE$_ZZN5flash25CollectiveMainloopBwdSm80ILi2ELi2EN4cute5tupleIJNS1_1CILi64EEENS3_ILi128EEES4_EEEN7cutlass10bfloat16_tEfNS7_4arch4Sm80ELb1ELb0ELb1ELb0ELb0ELb0ELb0ELb0ELi2ELi2ELi4ELi2ELb1EE3mmaINS_16FlashAttnBwdSm80ISB_NS_24CollectiveEpilogueBwdGQAIS6_fSA_Li256ELb0ELb0EEENS_25SingleTileBwdLPTSchedulerILb0ELi128ELb0EEEE13SharedStorageENS1_6TensorINS1_11ArrayEngineIfLm32EEENS1_6LayoutINS2_IJNS2_IJNS3_ILi2EEESO_EEESO_NS3_ILi4EEEEEENS2_IJNS2_IJNS3_ILi1EEESO_EEESQ_NS3_ILi8EEEEEEEEEEEEbRKNSB_6ParamsERT0_S12_iNS2_IJiiiEEERT_ENKUliiE_clEii - $_ZN7cutlass13device_kernelIN5flash19enable_sm80_to_sm89INS1_16FlashAttnBwdSm80INS1_25CollectiveMainloopBwdSm80ILi2ELi2EN4cute5tupleIJNS5_1CILi64EEENS7_ILi128EEES8_EEENS_10bfloat16_tEfNS_4arch4Sm80ELb1ELb0ELb1ELb0ELb0ELb0ELb0ELb0ELi2ELi2ELi4ELi2ELb1EEENS1_24CollectiveEpilogueBwdGQAISA_fSD_Li256ELb0ELb0EEENS1_25SingleTileBwdLPTSchedulerILb0ELi128ELb0EEEEEEEEEvNT_6ParamsE$_ZZN5flash25CollectiveMainloopBwdSm80ILi2ELi2EN4cute5tupleIJNS1_1CILi64EEENS3_ILi128EEES4_EEEN7cutlass10bfloat16_tEfNS7_4arch4Sm80ELb1ELb0ELb1ELb0ELb0ELb0ELb0ELb0ELi2ELi2ELi4ELi2ELb1EE3mmaINS_16FlashAttnBwdSm80ISB_NS_24CollectiveEpilogueBwdGQAIS6_fSA_Li256ELb0ELb0EEENS_25SingleTileBwdLPTSchedulerILb0ELi128ELb0EEEE13SharedStorageENS1_6TensorINS1_11ArrayEngineIfLm32EEENS1_6LayoutINS2_IJNS2_IJNS3_ILi2EEESO_EEESO_NS3_ILi4EEEEEENS2_IJNS2_IJNS3_ILi1EEESO_EEESQ_NS3_ILi8EEEEEEEEEEEEbRKNSB_6ParamsERT0_S12_iNS2_IJiiiEEERT_ENKUliiE0_clEii)
$_ZN7cutlass13device_kernelIN5flash19enable_sm80_to_sm89INS1_16FlashAttnBwdSm80INS1_25CollectiveMainloopBwdSm80ILi2ELi2EN4cute5tupleIJNS5_1CILi64EEENS7_ILi128EEES8_EEENS_10bfloat16_tEfNS_4arch4Sm80ELb1ELb0ELb1ELb0ELb0ELb0ELb0ELb0ELi2ELi2ELi4ELi2ELb1EEENS1_24CollectiveEpilogueBwdGQAISA_fSD_Li256ELb0ELb0EEENS1_25SingleTileBwdLPTSchedulerILb0ELi128ELb0EEEEEEEEEvNT_6ParamsE$_ZZN5flash25CollectiveMainloopBwdSm80ILi2ELi2EN4cute5tupleIJNS1_1CILi64EEENS3_ILi128EEES4_EEEN7cutlass10bfloat16_tEfNS7_4arch4Sm80ELb1ELb0ELb1ELb0ELb0ELb0ELb0ELb0ELi2ELi2ELi4ELi2ELb1EE3mmaINS_16FlashAttnBwdSm80ISB_NS_24CollectiveEpilogueBwdGQAIS6_fSA_Li256ELb0ELb0EEENS_25SingleTileBwdLPTSchedulerILb0ELi128ELb0EEEE13SharedStorageENS1_6TensorINS1_11ArrayEngineIfLm32EEENS1_6LayoutINS2_IJNS2_IJNS3_ILi2EEESO_EEESO_NS3_ILi4EEEEEENS2_IJNS2_IJNS3_ILi1EEESO_EEESQ_NS3_ILi8EEEEEEEEEEEEbRKNSB_6ParamsERT0_S12_iNS2_IJiiiEEERT_ENKUliiE0_clEii:
        /* <DEDUP_REMOVED lines=10> */
[----:B-1---5:R-:W-:Y:S05]  /*9a60*/  CALL.REL.NOINC `($_ZN7cutlass13device_kernelIN5flash19enable_sm80_to_sm89INS1_16FlashAttnBwdSm80INS1_25CollectiveMainloopBwdSm80ILi2ELi2EN4cute5tupleIJNS5_1CILi64EEENS7_ILi128EEES8_EEENS_10bfloat16_tEfNS_4arch4Sm80ELb1ELb0ELb1ELb0ELb0ELb0ELb0ELb0ELi2ELi2ELi4ELi2ELb1EEENS1_24CollectiveEpilogueBwdGQAISA_fSD_Li256ELb0ELb0EEENS1_25SingleTileBwdLPTSchedulerILb0ELi128ELb0EEEEEEEEEvNT_6ParamsE$_ZN4cute3eso3ESOILb1ELb0EJNS_10UnderscoreES2_S2_iEEC2ERKS2_S5_S5_RKi) ;  /* 0xffffcd9000007944 */ /* 0x022fea0003c3ffff */
[----:B-1----:R-:W2:Y:S01]  /*9a70*/  LDL R7, [R1+0x168] ;  /* 0x0001680001077983 */ /* 0x002ea20000100800 */
[----:B------:R-:W-:Y:S02]  /*9a80*/  MOV R8, 0x9ab0 ;  /* 0x00009ab000087802 */ /* 0x000fe40000000f00 */
[----:B--2---:R-:W-:Y:S02]  /*9a90*/  SHF.L.U32 R7, R7, 0xc, RZ ;  /* 0x0000000c07077819 */ /* 0x004fe400000006ff */
[----:B------:R-:W-:Y:S05]  /*9aa0*/  CALL.REL.NOINC `($_ZN7cutlass13device_kernelIN5flash19enable_sm80_to_sm89INS1_16FlashAttnBwdSm80INS1_25CollectiveMainloopBwdSm80ILi2ELi2EN4cute5tupleIJNS5_1CILi64EEENS7_ILi128EEES8_EEENS_10bfloat16_tEfNS_4arch4Sm80ELb1ELb0ELb1ELb0ELb0ELb0ELb0ELb0ELi2ELi2ELi4ELi2ELb1EEENS1_24CollectiveEpilogueBwdGQAISA_fSD_Li256ELb0ELb0EEENS1_25SingleTileBwdLPTSchedulerILb0ELi128ELb0EEEEEEEEEvNT_6ParamsE$_ZN4cute3eso3ESOILb1ELb0EJNS_6LayoutINS_5tupleIJNS3_IJNS_1CILi8EEENS4_ILi1EEEEEENS4_ILi2EEES6_EEENS3_IJNS3_IJS6_NS4_ILi0EEEEEENS4_ILi2048EEESA_EEEEEiEEC2ERKSE_RKi) ;  /* 0xffffd54000007944 */ /* 0x000fea0003c3ffff */
[----:B------:R-:W2:Y:S04]  /*9ab0*/  LD.E.64 R10, [R10.64] ;  /* 0x000000040a0a7980 */ /* 0x000ea8000c101b00 */
[----:B------:R-:W2:Y:S01]  /*9ac0*/  LDL R8, [R1+0x168] ;  /* 0x0001680001087983 */ /* 0x000ea20000100800 */
[----:B------:R-:W-:Y:S01]  /*9ad0*/  MOV R16, 0x9b00 ;  /* 0x00009b0000107802 */ /* 0x000fe20000000f00 */
[----:B--2---:R-:W-:-:S04]  /*9ae0*/  IMAD.WIDE R8, R8, 0x2, R10 ;  /* 0x0000000208087825 */ /* 0x004fc800078e020a */
[----:B-1----:R-:W-:Y:S05]  /*9af0*/  CALL.REL.NOINC `($_ZN7cutlass13device_kernelIN5flash19enable_sm80_to_sm89INS1_16FlashAttnBwdSm80INS1_25CollectiveMainloopBwdSm80ILi2ELi2EN4cute5tupleIJNS5_1CILi64EEENS7_ILi128EEES8_EEENS_10bfloat16_tEfNS_4arch4Sm80ELb1ELb0ELb1ELb0ELb0ELb0ELb0ELb0ELi2ELi2ELi4ELi2ELb1EEENS1_24CollectiveEpilogueBwdGQAISA_fSD_Li256ELb0ELb0EEENS1_25SingleTileBwdLPTSchedulerILb0ELi128ELb0EEEEEEEEEvNT_6ParamsE$_ZN4cute8smem_ptrIPN7cutlass10bfloat16_tEECI1NS_12iter_adaptorIS3_S4_EEES3_) ;  /* 0xffffd9c000007944 */ /* 0x002fea0003c3ffff */
[----:B------:R1:W5:Y:S01]  /*9b00*/  LDL.64 R6, [R1+0x168] ;  /* 0x0001680001067983 */ /* 0x0003620000100a00 */
[----:B------:R-:W-:-:S03]  /*9b10*/  MOV R10, 0x9b30 ;  /* 0x00009b30000a7802 */ /* 0x000fc60000000f00 */
[----:B-1---5:R-:W-:Y:S05]  /*9b20*/  CALL.REL.NOINC `($_ZN7cutlass13device_kernelIN5flash19enable_sm80_to_sm89INS1_16FlashAttnBwdSm80INS1_25CollectiveMainloopBwdSm80ILi2ELi2EN4cute5tupleIJNS5_1CILi64EEENS7_ILi128EEES8_EEENS_10bfloat16_tEfNS_4arch4Sm80ELb1ELb0ELb1ELb0ELb0ELb0ELb0ELb0ELi2ELi2ELi4ELi2ELb1EEENS1_24CollectiveEpilogueBwdGQAISA_fSD_Li256ELb0ELb0EEENS1_25SingleTileBwdLPTSchedulerILb0ELi128ELb0EEEEEEEEEvNT_6ParamsE$_ZN4cute3eso3ESOILb1ELb0EJNS_6LayoutINS_5tupleIJNS3_IJNS_1CILi8EEENS4_ILi1EEEEEENS4_ILi2EEES6_EEENS3_IJNS3_IJS6_NS4_ILi0EEEEEENS4_ILi2048EEESA_EEEEENS_10ViewEngineINS_8smem_ptrIPN7cutlass10bfloat16_tEEEEEEEC2ERKSE_RKSL_) ;  /* 0xffffd48000007944 */ /* 0x022fea0003c3ffff */
[----:B------:R2:W5:Y:S04]  /*9b30*/  LDL.64 R22, [R1+0x168] ;  /* 0x0001680001167983 */ /* 0x0005680000100a00 */
[----:B------:R2:W5:Y:S01]  /*9b40*/  LDL.64 R104, [R14+0x8] ;  /* 0x000008000e687983 */ /* 0x0005620000100a00 */
[----:B-1----:R-:W-:-:S02]  /*9b50*/  MOV R7, R17 ;  /* 0x0000001100077202 */ /* 0x002fc40000000f00 */
[----:B------:R-:W-:Y:S02]  /*9b60*/  MOV R8, 0x9b80 ;  /* 0x00009b8000087802 */ /* 0x000fe40000000f00 */
[----:B--2--5:R-:W-:Y:S05]  /*9b70*/  CALL.REL.NOINC `($_ZN7cutlass13device_kernelIN5flash19enable_sm80_to_sm89INS1_16FlashAttnBwdSm80INS1_25CollectiveMainloopBwdSm80ILi2ELi2EN4cute5tupleIJNS5_1CILi64EEENS7_ILi128EEES8_EEENS_10bfloat16_tEfNS_4arch4Sm80ELb1ELb0ELb1ELb0ELb0ELb0ELb0ELb0ELi2ELi2ELi4ELi2ELb1EEENS1_24CollectiveEpilogueBwdGQAISA_fSD_Li256ELb0ELb0EEENS1_25SingleTileBwdLPTSchedulerILb0ELi128ELb0EEEEEEEEEvNT_6ParamsE$_ZN4cute3eso3ESOILb1ELb0EJNS_10UnderscoreES2_S2_iEEC2ERKS2_S5_S5_RKi) ;  /* 0xffffcc8000007944 */ /* 0x024fea0003c3ffff */
[----:B------:R-:W2:Y:S04]  /*9b80*/  LDL R15, [R1+0x168] ;  /* 0x00016800010f7983 */ /* 0x000ea80000100800 */
[----:B-1----:R1:W5:Y:S01]  /*9b90*/  LD.E.64 R6, [R104.64+0x8] ;  /* 0x0000080468067980 */ /* 0x002362000c101b00 */
[----:B------:R-:W-:Y:S02]  /*9ba0*/  MOV R8, 0x9bd0 ;  /* 0x00009bd000087802 */ /* 0x000fe40000000f00 */
[----:B--2---:R-:W-:Y:S02]  /*9bb0*/  SHF.R.S32.HI R11, RZ, 0x1f, R15 ;  /* 0x0000001fff0b7819 */ /* 0x004fe4000001140f */
[----:B-1---5:R-:W-:Y:S05]  /*9bc0*/  CALL.REL.NOINC `($_ZN7cutlass13device_kernelIN5flash19enable_sm80_to_sm89INS1_16FlashAttnBwdSm80INS1_25CollectiveMainloopBwdSm80ILi2ELi2EN4cute5tupleIJNS5_1CILi64EEENS7_ILi128EEES8_EEENS_10bfloat16_tEfNS_4arch4Sm80ELb1ELb0ELb1ELb0ELb0ELb0ELb0ELb0ELi2ELi2ELi4ELi2ELb1EEENS1_24CollectiveEpilogueBwdGQAISA_fSD_Li256ELb0ELb0EEENS1_25SingleTileBwdLPTSchedulerILb0ELi128ELb0EEEEEEEEEvNT_6ParamsE$_ZZN4cute5sliceINS_5tupleIJNS_10UnderscoreES2_S2_iEEENS1_IJNS1_IJNS_1CILi1EEENS4_ILi0EEEEEElS6_lEEEEEDaRKT_RKT0_ENKUlRKT_RKT0_E_clIS2_lEEDaSH_SK_) ;  /* 0xffffde7000007944 */ /* 0x022fea0003c3ffff */
[----:B-----5:R-:W-:Y:S02]  /*9bd0*/  MOV R9, R7 ;  /* 0x0000000700097202 */ /* 0x020fe40000000f00 */
[----:B------:R-:W-:Y:S02]  /*9be0*/  MOV R8, 0x9c00 ;  /* 0x00009c0000087802 */ /* 0x000fe40000000f00 */
[----:B-1----:R-:W-:Y:S05]  /*9bf0*/  CALL.REL.NOINC `($_ZN7cutlass13device_kernelIN5flash19enable_sm80_to_sm89INS1_16FlashAttnBwdSm80INS1_25CollectiveMainloopBwdSm80ILi2ELi2EN4cute5tupleIJNS5_1CILi64EEENS7_ILi128EEES8_EEENS_10bfloat16_tEfNS_4arch4Sm80ELb1ELb0ELb1ELb0ELb0ELb0ELb0ELb0ELi2ELi2ELi4ELi2ELb1EEENS1_24CollectiveEpilogueBwdGQAISA_fSD_Li256ELb0ELb0EEENS1_25SingleTileBwdLPTSchedulerILb0ELi128ELb0EEEEEEEEEvNT_6ParamsE$_ZZN4cute12filter_tupleINS_5tupleIJNS_10UnderscoreES2_S2_iEEENS1_IJNS1_IJNS_1CILi1EEENS4_ILi0EEEEEElS6_lEEEZNS_5sliceIS3_S8_EEDaRKT_RKT0_EUlRKT_RKT0_E_EEDaSC_SF_OT1_ENKUlDpSI_E_clIJNS1_IJS7_EEENS1_IJlEEENS1_IJS6_EEENS1_IJEEEEEEDaSP_) ;  /* 0xffffd9c000007944 */ /* 0x002fea0003c3ffff */
[----:B-----5:R-:W-:Y:S02]  /*9c00*/  MOV R9, R7 ;  /* 0x0000000700097202 */ /* 0x020fe40000000f00 */
[----:B------:R-:W-:-:S02]  /*9c10*/  MOV R8, 0x9c30 ;  /* 0x00009c3000087802 */ /* 0x000fc40000000f00 */
[----:B-1----:R-:W-:Y:S05]  /*9c20*/  CALL.REL.NOINC `($_ZN7cutlass13device_kernelIN5flash19enable_sm80_to_sm89INS1_16FlashAttnBwdSm80INS1_25CollectiveMainloopBwdSm80ILi2ELi2EN4cute5tupleIJNS5_1CILi64EEENS7_ILi128EEES8_EEENS_10bfloat16_tEfNS_4arch4Sm80ELb1ELb0ELb1ELb0ELb0ELb0ELb0ELb0ELi2ELi2ELi4ELi2ELb1EEENS1_24CollectiveEpilogueBwdGQAISA_fSD_Li256ELb0ELb0EEENS1_25SingleTileBwdLPTSchedulerILb0ELi128ELb0EEEEEEEEEvNT_6ParamsE$_ZN4cute5tupleIJNS0_IJNS0_IJNS_1CILi8EEENS1_ILi1EEEEEENS1_ILi2EEES3_EEENS0_IJNS0_IJS3_NS1_ILi0EEEEEElS7_EEEEEC2ERKS6_RKS9_) ;  /* 0xffffd40000007944 */ /* 0x002fea0003c3ffff */
        /* <DEDUP_REMOVED lines=8> */
[----:B-1---5:R-:W-:Y:S05]  /*9cb0*/  CALL.REL.NOINC `($_ZN7cutlass13device_kernelIN5flash19enable_sm80_to_sm89INS1_16FlashAttnBwdSm80INS1_25CollectiveMainloopBwdSm80ILi2ELi2EN4cute5tupleIJNS5_1CILi64EEENS7_ILi128EEES8_EEENS_10bfloat16_tEfNS_4arch4Sm80ELb1ELb0ELb1ELb0ELb0ELb0ELb0ELb0ELi2ELi2ELi4ELi2ELb1EEENS1_24CollectiveEpilogueBwdGQAISA_fSD_Li256ELb0ELb0EEENS1_25SingleTileBwdLPTSchedulerILb0ELi128ELb0EEEEEEEEEvNT_6ParamsE$_ZN4cute3eso3ESOILb0ELb0EJNS_6LayoutINS_5tupleIJNS3_IJNS_1CILi8EEENS4_ILi1EEEEEENS4_ILi2EEES6_EEENS3_IJNS3_IJS6_NS4_ILi0EEEEEElSA_EEEEElEEC2ERKSD_RKl) ;  /* 0xffffc85000007944 */ /* 0x022fea0003c3ffff */
[----:B------:R-:W2:Y:S04]  /*9cc0*/  LD.E.64 R104, [R104.64+0x18] ;  /* 0x0000180468687980 */ /* 0x000ea8000c101b00 */
[----:B-1----:R-:W2:Y:S04]  /*9cd0*/  LDL.64 R8, [R1+0x170] ;  /* 0x0001700001087983 */ /* 0x002ea80000100a00 */
[----:B------:R1:W5:Y:S01]  /*9ce0*/  LDL.64 R6, [R1+0x168] ;  /* 0x0001680001067983 */ /* 0x0003620000100a00 */
[----:B------:R-:W-:Y:S02]  /*9cf0*/  MOV R16, 0x9d30 ;  /* 0x00009d3000107802 */ /* 0x000fe40000000f00 */
[----:B--2---:R-:W-:-:S04]  /*9d00*/  LEA R10, P0, R8, R104, 0x1 ;  /* 0x00000068080a7211 */ /* 0x004fc800078008ff */
[----:B------:R-:W-:-:S04]  /*9d10*/  LEA.HI.X R15, R8, R105, R9, 0x1, P0 ;  /* 0x00000069080f7211 */ /* 0x000fc800000f0c09 */
[----:B-1---5:R-:W-:Y:S05]  /*9d20*/  CALL.REL.NOINC `($_ZN7cutlass13device_kernelIN5flash19enable_sm80_to_sm89INS1_16FlashAttnBwdSm80INS1_25CollectiveMainloopBwdSm80ILi2ELi2EN4cute5tupleIJNS5_1CILi64EEENS7_ILi128EEES8_EEENS_10bfloat16_tEfNS_4arch4Sm80ELb1ELb0ELb1ELb0ELb0ELb0ELb0ELb0ELi2ELi2ELi4ELi2ELb1EEENS1_24CollectiveEpilogueBwdGQAISA_fSD_Li256ELb0ELb0EEENS1_25SingleTileBwdLPTSchedulerILb0ELi128ELb0EEEEEEEEEvNT_6ParamsE$_ZN4cute8gmem_ptrIPKN7cutlass10bfloat16_tEECI1NS_12iter_adaptorIS4_S5_EEES4_) ;  /* 0xffffd6b000007944 */ /* 0x022fea0003c3ffff */
[----:B------:R-:W2:Y:S01]  /*9d30*/  LDL.64 R10, [R1+0x168] ;  /* 0x00016800010a7983 */ /* 0x000ea20000100a00 */
[----:B------:R-:W-:-:S03]  /*9d40*/  MOV R9, R7 ;  /* 0x0000000700097202 */ /* 0x000fc60000000f00 */
[----:B--2---:R1:W-:Y:S02]  /*9d50*/  STL.64 [R1+0x178], R10 ;  /* 0x0001780a01007387 */ /* 0x0043e40000100a00 */
[----:B-1----:R-:W-:Y:S02]  /*9d60*/  MOV R10, 0x9d80 ;  /* 0x00009d80000a7802 */ /* 0x002fe40000000f00 */
[----:B------:R-:W-:Y:S05]  /*9d70*/  CALL.REL.NOINC `($_ZN7cutlass13device_kernelIN5flash19enable_sm80_to_sm89INS1_16FlashAttnBwdSm80INS1_25CollectiveMainloopBwdSm80ILi2ELi2EN4cute5tupleIJNS5_1CILi64EEENS7_ILi128EEES8_EEENS_10bfloat16_tEfNS_4arch4Sm80ELb1ELb0ELb1ELb0ELb0ELb0ELb0ELb0ELi2ELi2ELi4ELi2ELb1EEENS1_24CollectiveEpilogueBwdGQAISA_fSD_Li256ELb0ELb0EEENS1_25SingleTileBwdLPTSchedulerILb0ELi128ELb0EEEEEEEEEvNT_6ParamsE$_ZN4cute3eso3ESOILb0ELb0EJNS_6LayoutINS_5tupleIJNS3_IJNS_1CILi8EEENS4_ILi1EEEEEENS4_ILi2EEES6_EEENS3_IJNS3_IJS6_NS4_ILi0EEEEEElSA_EEEEENS_10ViewEngineINS_8gmem_ptrIPKN7cutlass10bfloat16_tEEEEEEEC2ERKSD_RKSL_) ;  /* 0xffffc70000007944 */ /* 0x000fea0003c3ffff */
        /* <DEDUP_REMOVED lines=10> */
[----:B-1---5:R-:W-:Y:S05]  /*9e20*/  CALL.REL.NOINC `($_ZN7cutlass13device_kernelIN5flash19enable_sm80_to_sm89INS1_16FlashAttnBwdSm80INS1_25CollectiveMainloopBwdSm80ILi2ELi2EN4cute5tupleIJNS5_1CILi64EEENS7_ILi128EEES8_EEENS_10bfloat16_tEfNS_4arch4Sm80ELb1ELb0ELb1ELb0ELb0ELb0ELb0ELb0ELi2ELi2ELi4ELi2ELb1EEENS1_24CollectiveEpilogueBwdGQAISA_fSD_Li256ELb0ELb0EEENS1_25SingleTileBwdLPTSchedulerILb0ELi128ELb0EEEEEEEEEvNT_6ParamsE$_ZZN4cuteplIJiiEJNS_1CILi0EEES2_EEEDaRKNS_15ArithmeticTupleIJDpT_EEERKNS3_IJDpT0_EEEENKUlDpRKT_E_clIJiiEEEDaSH_) ;  /* 0xfffffb0000007944 */ /* 0x022fea0003c3ffff */
[----:B-----5:R-:W-:Y:S01]  /*9e30*/  IMAD.IADD R21, R108, 0x1, -R21 ;  /* 0x000000016c157824 */ /* 0x020fe200078e0a15 */
[----:B------:R-:W-:Y:S02]  /*9e40*/  MOV R7, RZ ;  /* 0x000000ff00077202 */ /* 0x000fe40000000f00 */
[----:B------:R-:W-:Y:S02]  /*9e50*/  MOV R8, 0x9e70 ;  /* 0x00009e7000087802 */ /* 0x000fe40000000f00 */
[----:B--2---:R-:W-:Y:S05]  /*9e60*/  CALL.REL.NOINC `($_ZN7cutlass13device_kernelIN5flash19enable_sm80_to_sm89INS1_16FlashAttnBwdSm80INS1_25CollectiveMainloopBwdSm80ILi2ELi2EN4cute5tupleIJNS5_1CILi64EEENS7_ILi128EEES8_EEENS_10bfloat16_tEfNS_4arch4Sm80ELb1ELb0ELb1ELb0ELb0ELb0ELb0ELb0ELi2ELi2ELi4ELi2ELb1EEENS1_24CollectiveEpilogueBwdGQAISA_fSD_Li256ELb0ELb0EEENS1_25SingleTileBwdLPTSchedulerILb0ELi128ELb0EEEEEEEEEvNT_6ParamsE$_ZN4cute3eso3ESOILb1ELb0EJNS_1CILi0EEEiS3_EEC2ERKS3_RKiS6_) ;  /* 0xffffcc5000007944 */ /* 0x004fea0003c3ffff */
[----:B-1----:R-:W2:Y:S01]  /*9e70*/  LDL R7, [R1+0x168] ;  /* 0x0001680001077983 */ /* 0x002ea20000100800 */
[----:B------:R-:W-:Y:S01]  /*9e80*/  IMAD.MOV.U32 R6, RZ, RZ, R4 ;  /* 0x000000ffff067224 */ /* 0x000fe200078e0004 */
[----:B------:R-:W-:Y:S02]  /*9e90*/  MOV R16, 0x9ec0 ;  /* 0x00009ec000107802 */ /* 0x000fe40000000f00 */
[----:B--2---:R-:W-:Y:S02]  /*9ea0*/  SHF.L.U32 R7, R7, 0x5, RZ ;  /* 0x0000000507077819 */ /* 0x004fe400000006ff */
[----:B------:R-:W-:Y:S05]  /*9eb0*/  CALL.REL.NOINC `($_ZN7cutlass13device_kernelIN5flash19enable_sm80_to_sm89INS1_16FlashAttnBwdSm80INS1_25CollectiveMainloopBwdSm80ILi2ELi2EN4cute5tupleIJNS5_1CILi64EEENS7_ILi128EEES8_EEENS_10bfloat16_tEfNS_4arch4Sm80ELb1ELb0ELb1ELb0ELb0ELb0ELb0ELb0ELi2ELi2ELi4ELi2ELb1EEENS1_24CollectiveEpilogueBwdGQAISA_fSD_Li256ELb0ELb0EEENS1_25SingleTileBwdLPTSchedulerILb0ELi128ELb0EEEEEEEEEvNT_6ParamsE$_ZN4cute5tupleIJiEEC2ERKi) ;  /* 0xffffd44000007944 */ /* 0x000fea0003c3ffff */
[----:B------:R1:W5:Y:S01]  /*9ec0*/  LDL R7, [R1+0x168] ;  /* 0x0001680001077983 */ /* 0x0003620000100800 */
[----:B------:R-:W-:Y:S02]  /*9ed0*/  MOV R6, R20 ;  /* 0x0000001400067202 */ /* 0x000fe40000000f00 */
[----:B------:R-:W-:-:S02]  /*9ee0*/  MOV R16, 0x9f00 ;  /* 0x00009f0000107802 */ /* 0x000fc40000000f00 */
[----:B-1---5:R-:W-:Y:S05]  /*9ef0*/  CALL.REL.NOINC `($_ZN7cutlass13device_kernelIN5flash19enable_sm80_to_sm89INS1_16FlashAttnBwdSm80INS1_25CollectiveMainloopBwdSm80ILi2ELi2EN4cute5tupleIJNS5_1CILi64EEENS7_ILi128EEES8_EEENS_10bfloat16_tEfNS_4arch4Sm80ELb1ELb0ELb1ELb0ELb0ELb0ELb0ELb0ELi2ELi2ELi4ELi2ELb1EEENS1_24CollectiveEpilogueBwdGQAISA_fSD_Li256ELb0ELb0EEENS1_25SingleTileBwdLPTSchedulerILb0ELi128ELb0EEEEEEEEEvNT_6ParamsE$_ZN4cute5tupleIJiEEC2ERKi) ;  /* 0xffffd40000007944 */ /* 0x022fea0003c3ffff */
[----:B------:R1:W5:Y:S01]  /*9f00*/  LDL R7, [R1+0x178] ;  /* 0x0001780001077983 */ /* 0x0003620000100800 */
[----:B------:R-:W-:-:S02]  /*9f10*/  MOV R6, R4 ;  /* 0x0000000400067202 */ /* 0x000fc40000000f00 */
[----:B------:R-:W-:Y:S02]  /*9f20*/  MOV R16, 0x9f40 ;  /* 0x00009f4000107802 */ /* 0x000fe40000000f00 */
[----:B-1---5:R-:W-:Y:S05]  /*9f30*/  CALL.REL.NOINC `($_ZN7cutlass13device_kernelIN5flash19enable_sm80_to_sm89INS1_16FlashAttnBwdSm80INS1_25CollectiveMainloopBwdSm80ILi2ELi2EN4cute5tupleIJNS5_1CILi64EEENS7_ILi128EEES8_EEENS_10bfloat16_tEfNS_4arch4Sm80ELb1ELb0ELb1ELb0ELb0ELb0ELb0ELb0ELi2ELi2ELi4ELi2ELb1EEENS1_24CollectiveEpilogueBwdGQAISA_fSD_Li256ELb0ELb0EEENS1_25SingleTileBwdLPTSchedulerILb0ELi128ELb0EEEEEEEEEvNT_6ParamsE$_ZN4cute5tupleIJiEEC2ERKi) ;  /* 0xffffd3c000007944 */ /* 0x022fea0003c3ffff */
[----:B------:R1:W5:Y:S01]  /*9f40*/  LDL R7, [R1+0x168] ;  /* 0x0001680001077983 */ /* 0x0003620000100800 */
[----:B------:R-:W-:Y:S02]  /*9f50*/  MOV R6, R4 ;  /* 0x0000000400067202 */ /* 0x000fe40000000f00 */
[----:B------:R-:W-:Y:S02]  /*9f60*/  MOV R8, 0x9f80 ;  /* 0x00009f8000087802 */ /* 0x000fe40000000f00 */
[----:B-1---5:R-:W-:Y:S05]  /*9f70*/  CALL.REL.NOINC `($_ZN7cutlass13device_kernelIN5flash19enable_sm80_to_sm89INS1_16FlashAttnBwdSm80INS1_25CollectiveMainloopBwdSm80ILi2ELi2EN4cute5tupleIJNS5_1CILi64EEENS7_ILi128EEES8_EEENS_10bfloat16_tEfNS_4arch4Sm80ELb1ELb0ELb1ELb0ELb0ELb0ELb0ELb0ELi2ELi2ELi4ELi2ELb1EEENS1_24CollectiveEpilogueBwdGQAISA_fSD_Li256ELb0ELb0EEENS1_25SingleTileBwdLPTSchedulerILb0ELi128ELb0EEEEEEEEEvNT_6ParamsE$_ZN4cute3eso3ESOILb0ELb1EJiNS_1CILi0EEEEEC2ERKiRKS3_) ;  /* 0xffffc7f000007944 */ /* 0x022fea0003c3ffff */
[----:B-1----:R1:W5:Y:S01]  /*9f80*/  LDL R7, [R1+0x168] ;  /* 0x0001680001077983 */ /* 0x0023620000100800 */
[----:B------:R-:W-:-:S03]  /*9f90*/  MOV R10, 0x9fb0 ;  /* 0x00009fb0000a7802 */ /* 0x000fc60000000f00 */
[----:B-1---5:R-:W-:Y:S05]  /*9fa0*/  CALL.REL.NOINC `($_ZN7cutlass13device_kernelIN5flash19enable_sm80_to_sm89INS1_16FlashAttnBwdSm80INS1_25CollectiveMainloopBwdSm80ILi2ELi2EN4cute5tupleIJNS5_1CILi64EEENS7_ILi128EEES8_EEENS_10bfloat16_tEfNS_4arch4Sm80ELb1ELb0ELb1ELb0ELb0ELb0ELb0ELb0ELi2ELi2ELi4ELi2ELb1EEENS1_24CollectiveEpilogueBwdGQAISA_fSD_Li256ELb0ELb0EEENS1_25SingleTileBwdLPTSchedulerILb0ELi128ELb0EEEEEEEEEvNT_6ParamsE$_ZZN4cuteplIJNS_1CILi0EEES2_EJiEEEDaRKNS_15ArithmeticTupleIJDpT_EEERKNS3_IJDpT0_EEEENKUlDpRKT_E_clIJiS2_EEEDaSH_) ;  /* 0xfffff68000007944 */ /* 0x022fea0003c3ffff */
[----:B------:R-:W-:Y:S02]  /*9fb0*/  MOV R10, 0x9fd0 ;  /* 0x00009fd0000a7802 */ /* 0x000fe40000000f00 */
[----:B-1---5:R-:W-:Y:S05]  /*9fc0*/  CALL.REL.NOINC `($_ZN7cutlass13device_kernelIN5flash19enable_sm80_to_sm89INS1_16FlashAttnBwdSm80INS1_25CollectiveMainloopBwdSm80ILi2ELi2EN4cute5tupleIJNS5_1CILi64EEENS7_ILi128EEES8_EEENS_10bfloat16_tEfNS_4arch4Sm80ELb1ELb0ELb1ELb0ELb0ELb0ELb0ELb0ELi2ELi2ELi4ELi2ELb1EEENS1_24CollectiveEpilogueBwdGQAISA_fSD_Li256ELb0ELb0EEENS1_25SingleTileBwdLPTSchedulerILb0ELi128ELb0EEEEEEEEEvNT_6ParamsE$_ZZN4cuteplIJNS_1CILi0EEES2_EJiS2_EEEDaRKNS_15ArithmeticTupleIJDpT_EEERKNS3_IJDpT0_EEEENKUlDpRKT_E_clIJiS2_EEEDaSH_) ;  /* 0xfffff6d000007944 */ /* 0x022fea0003c3ffff */
[----:B------:R2:W-:Y:S04]  /*9fd0*/  STL [R1+0x180], RZ ;  /* 0x000180ff01007387 */ /* 0x0005e80000100800 */
[----:B------:R-:W3:Y:S04]  /*9fe0*/  LDL.64 R8, [R14+0x30] ;  /* 0x000030000e087983 */ /* 0x000ee80000100a00 */
[----:B---3--:R3:W4:Y:S01]  /*9ff0*/  LD.E.U8 R6, [R8.64] ;  /* 0x0000000408067980 */ /* 0x008722000c101100 */
[----:B------:R-:W-:Y:S01]  /*a000*/  IMAD.MOV.U32 R16, RZ, RZ, RZ ;  /* 0x000000ffff107224 */ /* 0x000fe200078e00ff */
[----:B---3--:R-:W-:-:S02]  /*a010*/  MOV R8, 0xa050 ;  /* 0x0000a05000087802 */ /* 0x008fc40000000f00 */
[----:B----4-:R-:W-:-:S04]  /*a020*/  LOP3.LUT R6, R6, 0x1, RZ, 0xc0, !PT ;  /* 0x0000000106067812 */ /* 0x010fc800078ec0ff */
[----:B------:R-:W-:-:S08]  /*a030*/  ISETP.NE.U32.AND P0, PT, R6, 0x1, PT ;  /* 0x000000010600780c */ /* 0x000fd00003f05070 */
[----:B-12--5:R-:W-:Y:S05]  /*a040*/  CALL.REL.NOINC `($_ZN7cutlass13device_kernelIN5flash19enable_sm80_to_sm89INS1_16FlashAttnBwdSm80INS1_25CollectiveMainloopBwdSm80ILi2ELi2EN4cute5tupleIJNS5_1CILi64EEENS7_ILi128EEES8_EEENS_10bfloat16_tEfNS_4arch4Sm80ELb1ELb0ELb1ELb0ELb0ELb0ELb0ELb0ELi2ELi2ELi4ELi2ELb1EEENS1_24CollectiveEpilogueBwdGQAISA_fSD_Li256ELb0ELb0EEENS1_25SingleTileBwdLPTSchedulerILb0ELi128ELb0EEEEEEEEEvNT_6ParamsE$_ZN4cute3eso3ESOILb1ELb0EJNS_10UnderscoreEiiEEC2ERKS2_RKiS7_) ;  /* 0xffffc87000007944 */ /* 0x026fea0003c3ffff */
[----:B------:R-:W2:Y:S01]  /*a050*/  LDL R9, [R1+0x168] ;  /* 0x0001680001097983 */ /* 0x000ea20000100800 */
[----:B------:R-:W-:Y:S02]  /*a060*/  MOV R8, 0xa0d0 ;  /* 0x0000a0d000087802 */ /* 0x000fe40000000f00 */
[----:B-12---:R-:W-:Y:S01]  /*a070*/  SHF.R.S32.HI R6, RZ, 0x1f, R9 ;  /* 0x0000001fff067819 */ /* 0x006fe20000011409 */
[-C--:B------:R-:W-:Y:S02]  /*a080*/  IMAD R7, R107, R9.reuse, RZ ;  /* 0x000000096b077224 */ /* 0x080fe400078e02ff */
[----:B------:R-:W-:-:S04]  /*a090*/  IMAD.WIDE.U32 R10, R106, R9, RZ ;  /* 0x000000096a0a7225 */ /* 0x000fc800078e00ff */
[----:B------:R-:W-:-:S05]  /*a0a0*/  IMAD R7, R106, R6, R7 ;  /* 0x000000066a077224 */ /* 0x000fca00078e0207 */
[----:B------:R-:W-:Y:S02]  /*a0b0*/  IADD3 R7, R11, R7, RZ ;  /* 0x000000070b077210 */ /* 0x000fe40007ffe0ff */
[----:B------:R-:W-:Y:S05]  /*a0c0*/  CALL.REL.NOINC `($_ZN7cutlass13device_kernelIN5flash19enable_sm80_to_sm89INS1_16FlashAttnBwdSm80INS1_25CollectiveMainloopBwdSm80ILi2ELi2EN4cute5tupleIJNS5_1CILi64EEENS7_ILi128EEES8_EEENS_10bfloat16_tEfNS_4arch4Sm80ELb1ELb0ELb1ELb0ELb0ELb0ELb0ELb0ELi2ELi2ELi4ELi2ELb1EEENS1_24CollectiveEpilogueBwdGQAISA_fSD_Li256ELb0ELb0EEENS1_25SingleTileBwdLPTSchedulerILb0ELi128ELb0EEEEEEEEEvNT_6ParamsE$_ZN4cute3eso3ESOILb1ELb0EJNS_6LayoutINS_5tupleIJNS3_IJNS_1CILi8EEENS4_ILi1EEEEEEEEENS3_IJNS3_IJS6_NS4_ILi0EEEEEEEEEEElEEC2ERKSC_RKl) ;  /* 0xffffce9000007944 */ /* 0x000fea0003c3ffff */
[----:B-1----:R-:W2:Y:S01]  /*a0d0*/  LDL.64 R6, [R1+0x168] ;  /* 0x0001680001067983 */ /* 0x002ea20000100a00 */
[----:B------:R-:W-:Y:S02]  /*a0e0*/  MOV R16, 0xa120 ;  /* 0x0000a12000107802 */ /* 0x000fe40000000f00 */
[----:B--2---:R-:W-:-:S04]  /*a0f0*/  LEA R10, P1, R6, R104, 0x1 ;  /* 0x00000068060a7211 */ /* 0x004fc800078208ff */
[----:B------:R-:W-:-:S04]  /*a100*/  LEA.HI.X R15, R6, R105, R7, 0x1, P1 ;  /* 0x00000069060f7211 */ /* 0x000fc800008f0c07 */
[----:B------:R-:W-:Y:S05]  /*a110*/  CALL.REL.NOINC `($_ZN7cutlass13device_kernelIN5flash19enable_sm80_to_sm89INS1_16FlashAttnBwdSm80INS1_25CollectiveMainloopBwdSm80ILi2ELi2EN4cute5tupleIJNS5_1CILi64EEENS7_ILi128EEES8_EEENS_10bfloat16_tEfNS_4arch4Sm80ELb1ELb0ELb1ELb0ELb0ELb0ELb0ELb0ELi2ELi2ELi4ELi2ELb1EEENS1_24CollectiveEpilogueBwdGQAISA_fSD_Li256ELb0ELb0EEENS1_25SingleTileBwdLPTSchedulerILb0ELi128ELb0EEEEEEEEEvNT_6ParamsE$_ZN4cute8gmem_ptrIPKN7cutlass10bfloat16_tEECI1NS_12iter_adaptorIS4_S5_EEES4_) ;  /* 0xffffd2c000007944 */ /* 0x000fea0003c3ffff */
[----:B------:R1:W5:Y:S01]  /*a120*/  LDL.64 R6, [R1+0x168] ;  /* 0x0001680001067983 */ /* 0x0003620000100a00 */
[----:B------:R-:W-:-:S03]  /*a130*/  MOV R10, 0xa150 ;  /* 0x0000a150000a7802 */ /* 0x000fc60000000f00 */
[----:B-1---5:R-:W-:Y:S05]  /*a140*/  CALL.REL.NOINC `($_ZN7cutlass13device_kernelIN5flash19enable_sm80_to_sm89INS1_16FlashAttnBwdSm80INS1_25CollectiveMainloopBwdSm80ILi2ELi2EN4cute5tupleIJNS5_1CILi64EEENS7_ILi128EEES8_EEENS_10bfloat16_tEfNS_4arch4Sm80ELb1ELb0ELb1ELb0ELb0ELb0ELb0ELb0ELi2ELi2ELi4ELi2ELb1EEENS1_24CollectiveEpilogueBwdGQAISA_fSD_Li256ELb0ELb0EEENS1_25SingleTileBwdLPTSchedulerILb0ELi128ELb0EEEEEEEEEvNT_6ParamsE$_ZN4cute3eso3ESOILb1ELb0EJNS_6LayoutINS_5tupleIJNS3_IJNS_1CILi8EEENS4_ILi1EEEEEEEEENS3_IJNS3_IJS6_NS4_ILi0EEEEEEEEEEENS_10ViewEngineINS_8gmem_ptrIPKN7cutlass10bfloat16_tEEEEEEEC2ERKSC_RKSK_) ;  /* 0xffffcd4000007944 */ /* 0x022fea0003c3ffff */
[----:B------:R2:W5:Y:S01]  /*a150*/  LDL.64 R10, [R1+0x168] ;  /* 0x00016800010a7983 */ /* 0x0005620000100a00 */
[----:B------:R-:W-:Y:S02]  /*a160*/  MOV R16, RZ ;  /* 0x000000ff00107202 */ /* 0x000fe40000000f00 */
[----:B-1----:R-:W-:Y:S02]  /*a170*/  MOV R8, 0xa190 ;  /* 0x0000a19000087802 */ /* 0x002fe40000000f00 */
[----:B--2--5:R-:W-:Y:S05]  /*a180*/  CALL.REL.NOINC `($_ZN7cutlass13device_kernelIN5flash19enable_sm80_to_sm89INS1_16FlashAttnBwdSm80INS1_25CollectiveMainloopBwdSm80ILi2ELi2EN4cute5tupleIJNS5_1CILi64EEENS7_ILi128EEES8_EEENS_10bfloat16_tEfNS_4arch4Sm80ELb1ELb0ELb1ELb0ELb0ELb0ELb0ELb0ELi2ELi2ELi4ELi2ELb1EEENS1_24CollectiveEpilogueBwdGQAISA_fSD_Li256ELb0ELb0EEENS1_25SingleTileBwdLPTSchedulerILb0ELi128ELb0EEEEEEEEEvNT_6ParamsE$_ZN4cute3eso3ESOILb1ELb0EJNS_10UnderscoreEiiEEC2ERKS2_RKiS7_) ;  /* 0xffffc73000007944 */ /* 0x024fea0003c3ffff */
[----:B-1----:R-:W2:Y:S01]  /*a190*/  LDL R7, [R1+0x168] ;  /* 0x0001680001077983 */ /* 0x002ea20000100800 */
[----:B------:R-:W-:Y:S02]  /*a1a0*/  MOV R8, 0xa1d0 ;  /* 0x0000a1d000087802 */ /* 0x000fe40000000f00 */
[----:B--2---:R-:W-:Y:S02]  /*a1b0*/  SHF.L.U32 R7, R7, 0xb, RZ ;  /* 0x0000000b07077819 */ /* 0x004fe400000006ff */
[----:B------:R-:W-:Y:S05]  /*a1c0*/  CALL.REL.NOINC `($_ZN7cutlass13device_kernelIN5flash19enable_sm80_to_sm89INS1_16FlashAttnBwdSm80INS1_25CollectiveMainloopBwdSm80ILi2ELi2EN4cute5tupleIJNS5_1CILi64EEENS7_ILi128EEES8_EEENS_10bfloat16_tEfNS_4arch4Sm80ELb1ELb0ELb1ELb0ELb0ELb0ELb0ELb0ELi2ELi2ELi4ELi2ELb1EEENS1_24CollectiveEpilogueBwdGQAISA_fSD_Li256ELb0ELb0EEENS1_25SingleTileBwdLPTSchedulerILb0ELi128ELb0EEEEEEEEEvNT_6ParamsE$_ZN4cute3eso3ESOILb1ELb0EJNS_6LayoutINS_5tupleIJNS3_IJNS_1CILi8EEENS4_ILi1EEEEEEEEENS3_IJNS3_IJS6_NS4_ILi0EEEEEEEEEEEiEEC2ERKSC_RKi) ;  /* 0xffffcd5000007944 */ /* 0x000fea0003c3ffff */
[----:B-1----:R-:W2:Y:S01]  /*a1d0*/  LDL R7, [R1+0x168] ;  /* 0x0001680001077983 */ /* 0x002ea20000100800 */
[----:B------:R-:W-:Y:S01]  /*a1e0*/  MOV R16, 0xa210 ;  /* 0x0000a21000107802 */ /* 0x000fe20000000f00 */
[----:B--2---:R-:W-:-:S04]  /*a1f0*/  IMAD.WIDE R8, R7, 0x2, R22 ;  /* 0x0000000207087825 */ /* 0x004fc800078e0216 */
[----:B------:R-:W-:Y:S05]  /*a200*/  CALL.REL.NOINC `($_ZN7cutlass13device_kernelIN5flash19enable_sm80_to_sm89INS1_16FlashAttnBwdSm80INS1_25CollectiveMainloopBwdSm80ILi2ELi2EN4cute5tupleIJNS5_1CILi64EEENS7_ILi128EEES8_EEENS_10bfloat16_tEfNS_4arch4Sm80ELb1ELb0ELb1ELb0ELb0ELb0ELb0ELb0ELi2ELi2ELi4ELi2ELb1EEENS1_24CollectiveEpilogueBwdGQAISA_fSD_Li256ELb0ELb0EEENS1_25SingleTileBwdLPTSchedulerILb0ELi128ELb0EEEEEEEEEvNT_6ParamsE$_ZN4cute8smem_ptrIPN7cutlass10bfloat16_tEECI1NS_12iter_adaptorIS3_S4_EEES3_) ;  /* 0xffffd2b000007944 */ /* 0x000fea0003c3ffff */
[----:B------:R1:W5:Y:S01]  /*a210*/  LDL.64 R6, [R1+0x168] ;  /* 0x0001680001067983 */ /* 0x0003620000100a00 */
[----:B------:R-:W-:-:S03]  /*a220*/  MOV R16, 0xa240 ;  /* 0x0000a24000107802 */ /* 0x000fc60000000f00 */
[----:B-1---5:R-:W-:Y:S05]  /*a230*/  CALL.REL.NOINC `($_ZN7cutlass13device_kernelIN5flash19enable_sm80_to_sm89INS1_16FlashAttnBwdSm80INS1_25CollectiveMainloopBwdSm80ILi2ELi2EN4cute5tupleIJNS5_1CILi64EEENS7_ILi128EEES8_EEENS_10bfloat16_tEfNS_4arch4Sm80ELb1ELb0ELb1ELb0ELb0ELb0ELb0ELb0ELi2ELi2ELi4ELi2ELb1EEENS1_24CollectiveEpilogueBwdGQAISA_fSD_Li256ELb0ELb0EEENS1_25SingleTileBwdLPTSchedulerILb0ELi128ELb0EEEEEEEEEvNT_6ParamsE$_ZN4cute3eso3ESOILb1ELb0EJNS_6LayoutINS_5tupleIJNS3_IJNS_1CILi8EEENS4_ILi1EEEEEEEEENS3_IJNS3_IJS6_NS4_ILi0EEEEEEEEEEENS_10ViewEngineINS_8smem_ptrIPN7cutlass10bfloat16_tEEEEEEEC2ERKSC_RKSJ_) ;  /* 0xffffcc9000007944 */ /* 0x022fea0003c3ffff */
[----:B-1----:R1:W5:Y:S01]  /*a240*/  LDL.64 R8, [R1+0x168] ;  /* 0x0001680001087983 */ /* 0x0023620000100a00 */
[----:B------:R-:W-:-:S02]  /*a250*/  MOV R15, R11 ;  /* 0x0000000b000f7202 */ /* 0x000fc40000000f00 */
[----:B------:R-:W-:Y:S02]  /*a260*/  MOV R16, 0xa280 ;  /* 0x0000a28000107802 */ /* 0x000fe40000000f00 */
[----:B-1---5:R-:W-:Y:S05]  /*a270*/  CALL.REL.NOINC `($_ZN7cutlass13device_kernelIN5flash19enable_sm80_to_sm89INS1_16FlashAttnBwdSm80INS1_25CollectiveMainloopBwdSm80ILi2ELi2EN4cute5tupleIJNS5_1CILi64EEENS7_ILi128EEES8_EEENS_10bfloat16_tEfNS_4arch4Sm80ELb1ELb0ELb1ELb0ELb0ELb0ELb0ELb0ELi2ELi2ELi4ELi2ELb1EEENS1_24CollectiveEpilogueBwdGQAISA_fSD_Li256ELb0ELb0EEENS1_25SingleTileBwdLPTSchedulerILb0ELi128ELb0EEEEEEEEEvNT_6ParamsE$_ZN4cute8gmem_ptrIPKN7cutlass10bfloat16_tEECI1NS_12iter_adaptorIS4_S5_EEES4_) ;  /* 0xffffd16000007944 */ /* 0x022fea0003c3ffff */
[----:B------:R1:W5:Y:S01]  /*a280*/  LDL.64 R6, [R1+0x168] ;  /* 0x0001680001067983 */ /* 0x0003620000100a00 */
[----:B------:R-:W-:-:S03]  /*a290*/  MOV R16, 0xa2b0 ;  /* 0x0000a2b000107802 */ /* 0x000fc60000000f00 */
[----:B-1---5:R-:W-:Y:S05]  /*a2a0*/  CALL.REL.NOINC `($_ZN7cutlass13device_kernelIN5flash19enable_sm80_to_sm89INS1_16FlashAttnBwdSm80INS1_25CollectiveMainloopBwdSm80ILi2ELi2EN4cute5tupleIJNS5_1CILi64EEENS7_ILi128EEES8_EEENS_10bfloat16_tEfNS_4arch4Sm80ELb1ELb0ELb1ELb0ELb0ELb0ELb0ELb0ELi2ELi2ELi4ELi2ELb1EEENS1_24CollectiveEpilogueBwdGQAISA_fSD_Li256ELb0ELb0EEENS1_25SingleTileBwdLPTSchedulerILb0ELi128ELb0EEEEEEEEEvNT_6ParamsE$_ZN4cute8gmem_ptrIPKN7cutlass9uint128_tEECI1NS_12iter_adaptorIS4_S5_EEES4_) ;  /* 0xffffd18000007944 */ /* 0x022fea0003c3ffff */
[----:B------:R1:W5:Y:S01]  /*a2b0*/  LDL.64 R6, [R1+0x168] ;  /* 0x0001680001067983 */ /* 0x0003620000100a00 */
[----:B------:R-:W-:-:S03]  /*a2c0*/  MOV R16, 0xa2e0 ;  /* 0x0000a2e000107802 */ /* 0x000fc60000000f00 */
[----:B-1---5:R-:W-:Y:S05]  /*a2d0*/  CALL.REL.NOINC `($_ZN7cutlass13device_kernelIN5flash19enable_sm80_to_sm89INS1_16FlashAttnBwdSm80INS1_25CollectiveMainloopBwdSm80ILi2ELi2EN4cute5tupleIJNS5_1CILi64EEENS7_ILi128EEES8_EEENS_10bfloat16_tEfNS_4arch4Sm80ELb1ELb0ELb1ELb0ELb0ELb0ELb0ELb0ELi2ELi2ELi4ELi2ELb1EEENS1_24CollectiveEpilogueBwdGQAISA_fSD_Li256ELb0ELb0EEENS1_25SingleTileBwdLPTSchedulerILb0ELi128ELb0EEEEEEEEEvNT_6ParamsE$_ZN4cute3eso3ESOILb1ELb0EJNS_6LayoutINS_5tupleIJNS3_IJNS_1CILi1EEES5_EEEEEENS3_IJNS3_IJS5_NS4_ILi0EEEEEEEEEEENS_10ViewEngineINS_8gmem_ptrIPKN7cutlass9uint128_tEEEEEEEC2ERKSB_RKSJ_) ;  /* 0xffffc9e000007944 */ /* 0x022fea0003c3ffff */
[----:B------:R2:W5:Y:S01]  /*a2e0*/  LDL.64 R108, [R1+0x168] ;  /* 0x00016800016c7983 */ /* 0x0005620000100a00 */
[----:B------:R-:W-:-:S03]  /*a2f0*/  MOV R16, 0xa310 ;  /* 0x0000a31000107802 */ /* 0x000fc60000000f00 */
[----:B-12--5:R-:W-:Y:S05]  /*a300*/  CALL.REL.NOINC `($_ZN7cutlass13device_kernelIN5flash19enable_sm80_to_sm89INS1_16FlashAttnBwdSm80INS1_25CollectiveMainloopBwdSm80ILi2ELi2EN4cute5tupleIJNS5_1CILi64EEENS7_ILi128EEES8_EEENS_10bfloat16_tEfNS_4arch4Sm80ELb1ELb0ELb1ELb0ELb0ELb0ELb0ELb0ELi2ELi2ELi4ELi2ELb1EEENS1_24CollectiveEpilogueBwdGQAISA_fSD_Li256ELb0ELb0EEENS1_25SingleTileBwdLPTSchedulerILb0ELi128ELb0EEEEEEEEEvNT_6ParamsE$_ZN4cute8smem_ptrIPN7cutlass10bfloat16_tEECI1NS_12iter_adaptorIS3_S4_EEES3_) ;  /* 0xffffd1b000007944 */ /* 0x026fea0003c3ffff */
[----:B------:R1:W5:Y:S01]  /*a310*/  LDL.64 R6, [R1+0x168] ;  /* 0x0001680001067983 */ /* 0x0003620000100a00 */
[----:B------:R-:W-:-:S03]  /*a320*/  MOV R10, 0xa340 ;  /* 0x0000a340000a7802 */ /* 0x000fc60000000f00 */
[----:B-1---5:R-:W-:Y:S05]  /*a330*/  CALL.REL.NOINC `($_ZN7cutlass13device_kernelIN5flash19enable_sm80_to_sm89INS1_16FlashAttnBwdSm80INS1_25CollectiveMainloopBwdSm80ILi2ELi2EN4cute5tupleIJNS5_1CILi64EEENS7_ILi128EEES8_EEENS_10bfloat16_tEfNS_4arch4Sm80ELb1ELb0ELb1ELb0ELb0ELb0ELb0ELb0ELi2ELi2ELi4ELi2ELb1EEENS1_24CollectiveEpilogueBwdGQAISA_fSD_Li256ELb0ELb0EEENS1_25SingleTileBwdLPTSchedulerILb0ELi128ELb0EEEEEEEEEvNT_6ParamsE$_ZN4cute8smem_ptrIPN7cutlass9uint128_tEECI1NS_12iter_adaptorIS3_S4_EEES3_) ;  /* 0xffffd1d000007944 */ /* 0x022fea0003c3ffff */
[----:B-1----:R1:W5:Y:S01]  /*a340*/  LDL.64 R6, [R1+0x168] ;  /* 0x0001680001067983 */ /* 0x0023620000100a00 */
[----:B------:R-:W-:-:S03]  /*a350*/  MOV R10, 0xa370 ;  /* 0x0000a370000a7802 */ /* 0x000fc60000000f00 */
[----:B-1---5:R-:W-:Y:S05]  /*a360*/  CALL.REL.NOINC `($_ZN7cutlass13device_kernelIN5flash19enable_sm80_to_sm89INS1_16FlashAttnBwdSm80INS1_25CollectiveMainloopBwdSm80ILi2ELi2EN4cute5tupleIJNS5_1CILi64EEENS7_ILi128EEES8_EEENS_10bfloat16_tEfNS_4arch4Sm80ELb1ELb0ELb1ELb0ELb0ELb0ELb0ELb0ELi2ELi2ELi4ELi2ELb1EEENS1_24CollectiveEpilogueBwdGQAISA_fSD_Li256ELb0ELb0EEENS1_25SingleTileBwdLPTSchedulerILb0ELi128ELb0EEEEEEEEEvNT_6ParamsE$_ZN4cute3eso3ESOILb1ELb0EJNS_6LayoutINS_5tupleIJNS3_IJNS_1CILi1EEES5_EEEEEENS3_IJNS3_IJS5_NS4_ILi0EEEEEEEEEEENS_10ViewEngineINS_8smem_ptrIPN7cutlass9uint128_tEEEEEEEC2ERKSB_RKSI_) ;  /* 0xffffc9a000007944 */ /* 0x022fea0003c3ffff */
[----:B-1----:R1:W5:Y:S01]  /*a370*/  LDL R6, [R1+0x168] ;  /* 0x0001680001067983 */ /* 0x0023620000100800 */
[----:B------:R-:W-:-:S03]  /*a380*/  MOV R8, 0xa3a0 ;  /* 0x0000a3a000087802 */ /* 0x000fc60000000f00 */
[----:B-1---5:R-:W-:Y:S05]  /*a390*/  CALL.REL.NOINC `($_ZN7cutlass13device_kernelIN5flash19enable_sm80_to_sm89INS1_16FlashAttnBwdSm80INS1_25CollectiveMainloopBwdSm80ILi2ELi2EN4cute5tupleIJNS5_1CILi64EEENS7_ILi128EEES8_EEENS_10bfloat16_tEfNS_4arch4Sm80ELb1ELb0ELb1ELb0ELb0ELb0ELb0ELb0ELi2ELi2ELi4ELi2ELb1EEENS1_24CollectiveEpilogueBwdGQAISA_fSD_Li256ELb0ELb0EEENS1_25SingleTileBwdLPTSchedulerILb0ELi128ELb0EEEEEEEEEvNT_6ParamsE$_ZN73_INTERNAL_24fd9406_37_flash_bwd_hdim64_bf16_softcap_sm80_cu_8e232a79_330724__cvta_generic_to_sharedEPKv) ;  /* 0xffffd1f000007944 */ /* 0x022fea0003c3ffff */
        /* <DEDUP_REMOVED lines=9> */
[----:B--2---:R-:W-:Y:S05]  /*a430*/  CALL.REL.NOINC `($_ZN7cutlass13device_kernelIN5flash19enable_sm80_to_sm89INS1_16FlashAttnBwdSm80INS1_25CollectiveMainloopBwdSm80ILi2ELi2EN4cute5tupleIJNS5_1CILi64EEENS7_ILi128EEES8_EEENS_10bfloat16_tEfNS_4arch4Sm80ELb1ELb0ELb1ELb0ELb0ELb0ELb0ELb0ELi2ELi2ELi4ELi2ELb1EEENS1_24CollectiveEpilogueBwdGQAISA_fSD_Li256ELb0ELb0EEENS1_25SingleTileBwdLPTSchedulerILb0ELi128ELb0EEEEEEEEEvNT_6ParamsE$_ZN4cute3eso3ESOILb1ELb0EJNS_1CILi0EEEiS3_EEC2ERKS3_RKiS6_) ;  /* 0xffffc68000007944 */ /* 0x004fea0003c3ffff */
[----:B-1----:R-:W2:Y:S01]  /*a440*/  LDL R7, [R1+0x168] ;  /* 0x0001680001077983 */ /* 0x002ea20000100800 */
[----:B------:R-:W-:Y:S01]  /*a450*/  IMAD.MOV.U32 R6, RZ, RZ, R4 ;  /* 0x000000ffff067224 */ /* 0x000fe200078e0004 */
[----:B------:R-:W-:-:S02]  /*a460*/  MOV R16, 0xa490 ;  /* 0x0000a49000107802 */ /* 0x000fc40000000f00 */
[----:B--2---:R-:W-:Y:S02]  /*a470*/  SHF.L.U32 R7, R7, 0x5, RZ ;  /* 0x0000000507077819 */ /* 0x004fe400000006ff */
[----:B------:R-:W-:Y:S05]  /*a480*/  CALL.REL.NOINC `($_ZN7cutlass13device_kernelIN5flash19enable_sm80_to_sm89INS1_16FlashAttnBwdSm80INS1_25CollectiveMainloopBwdSm80ILi2ELi2EN4cute5tupleIJNS5_1CILi64EEENS7_ILi128EEES8_EEENS_10bfloat16_tEfNS_4arch4Sm80ELb1ELb0ELb1ELb0ELb0ELb0ELb0ELb0ELi2ELi2ELi4ELi2ELb1EEENS1_24CollectiveEpilogueBwdGQAISA_fSD_Li256ELb0ELb0EEENS1_25SingleTileBwdLPTSchedulerILb0ELi128ELb0EEEEEEEEEvNT_6ParamsE$_ZN4cute5tupleIJiEEC2ERKi) ;  /* 0xffffce7000007944 */ /* 0x000fea0003c3ffff */
[----:B------:R1:W5:Y:S01]  /*a490*/  LDL R7, [R1+0x168] ;  /* 0x0001680001077983 */ /* 0x0003620000100800 */
        /* <DEDUP_REMOVED lines=19> */
[----:B------:R-:W-:Y:S01]  /*a5d0*/  IMAD.MOV.U32 R16, RZ, RZ, 0x1 ;  /* 0x00000001ff107424 */ /* 0x000fe200078e00ff */
        /* <DEDUP_REMOVED lines=21> */
[----:B------:R-:W-:Y:S02]  /*a730*/  MOV R16, 0x1 ;  /* 0x0000000100107802 */ /* 0x000fe40000000f00 */
        /* <DEDUP_REMOVED lines=44> */
[----:B--2--5:R-:W-:Y:S05]  /*aa00*/  CALL.REL.NOINC `($_ZN7cutlass13device_kernelIN5flash19enable_sm80_to_sm89INS1_16FlashAttnBwdSm80INS1_25CollectiveMainloopBwdSm80ILi2ELi2EN4cute5tupleIJNS5_1CILi64EEENS7_ILi128EEES8_EEENS_10bfloat16_tEfNS_4arch4Sm80ELb1ELb0ELb1ELb0ELb0ELb0ELb0ELb0ELi2ELi2ELi4ELi2ELb1EEENS1_24CollectiveEpilogueBwdGQAISA_fSD_Li256ELb0ELb0EEENS1_25SingleTileBwdLPTSchedulerILb0ELi128ELb0EEEEEEEEEvNT_6ParamsE$_ZN4cute3eso3ESOILb1ELb0EJNS_10UnderscoreES2_iEEC2ERKS2_S5_RKi) ;  /* 0xffffbe3000007944 */ /* 0x024fea0003c3ffff */
[----:B------:R-:W2:Y:S01]  /*aa10*/  LDL R7, [R1+0x168] ;  /* 0x0001680001077983 */ /* 0x000ea20000100800 */
[----:B------:R-:W-:Y:S02]  /*aa20*/  MOV R8, 0xaa50 ;  /* 0x0000aa5000087802 */ /* 0x000fe40000000f00 */
[----:B--2---:R-:W-:Y:S02]  /*aa30*/  SHF.L.U32 R7, R7, 0x6, RZ ;  /* 0x0000000607077819 */ /* 0x004fe400000006ff */
[----:B-1----:R-:W-:Y:S05]  /*aa40*/  CALL.REL.NOINC `($_ZN7cutlass13device_kernelIN5flash19enable_sm80_to_sm89INS1_16FlashAttnBwdSm80INS1_25CollectiveMainloopBwdSm80ILi2ELi2EN4cute5tupleIJNS5_1CILi64EEENS7_ILi128EEES8_EEENS_10bfloat16_tEfNS_4arch4Sm80ELb1ELb0ELb1ELb0ELb0ELb0ELb0ELb0ELi2ELi2ELi4ELi2ELb1EEENS1_24CollectiveEpilogueBwdGQAISA_fSD_Li256ELb0ELb0EEENS1_25SingleTileBwdLPTSchedulerILb0ELi128ELb0EEEEEEEEEvNT_6ParamsE$_ZN4cute3eso3ESOILb1ELb0EJNS_6LayoutINS_5tupleIJNS3_IJNS_1CILi4EEENS4_ILi1EEEEEES6_EEENS3_IJNS3_IJS6_NS4_ILi0EEEEEES9_EEEEEiEEC2ERKSC_RKi) ;  /* 0xffffc40000007944 */ /* 0x002fea0003c3ffff */
[----:B------:R-:W2:Y:S04]  /*aa50*/  LD.E.64 R18, [R18.64+0x8] ;  /* 0x0000080412127980 */ /* 0x000ea8000c101b00 */
[----:B------:R-:W2:Y:S01]  /*aa60*/  LDL R10, [R1+0x168] ;  /* 0x00016800010a7983 */ /* 0x000ea20000100800 */
[----:B-1----:R-:W-:Y:S02]  /*aa70*/  MOV R6, R4 ;  /* 0x0000000400067202 */ /* 0x002fe40000000f00 */
[----:B------:R-:W-:Y:S01]  /*aa80*/  MOV R16, 0xaab0 ;  /* 0x0000aab000107802 */ /* 0x000fe20000000f00 */
[----:B--2---:R-:W-:-:S04]  /*aa90*/  IMAD.WIDE R10, R10, 0x4, R18 ;  /* 0x000000040a0a7825 */ /* 0x004fc800078e0212 */
[----:B------:R-:W-:Y:S05]  /*aaa0*/  CALL.REL.NOINC `($_ZN7cutlass13device_kernelIN5flash19enable_sm80_to_sm89INS1_16FlashAttnBwdSm80INS1_25CollectiveMainloopBwdSm80ILi2ELi2EN4cute5tupleIJNS5_1CILi64EEENS7_ILi128EEES8_EEENS_10bfloat16_tEfNS_4arch4Sm80ELb1ELb0ELb1ELb0ELb0ELb0ELb0ELb0ELi2ELi2ELi4ELi2ELb1EEENS1_24CollectiveEpilogueBwdGQAISA_fSD_Li256ELb0ELb0EEENS1_25SingleTileBwdLPTSchedulerILb0ELi128ELb0EEEEEEEEEvNT_6ParamsE$_ZN4cute8gmem_ptrIPKfECI1NS_12iter_adaptorIS2_S3_EEES2_) ;  /* 0xffffc9d000007944 */ /* 0x000fea0003c3ffff */
[----:B-1----:R1:W5:Y:S01]  /*aab0*/  LDL.64 R6, [R1+0x168] ;  /* 0x0001680001067983 */ /* 0x0023620000100a00 */
[----:B------:R-:W-:-:S03]  /*aac0*/  MOV R10, 0xaae0 ;  /* 0x0000aae0000a7802 */ /* 0x000fc60000000f00 */
[----:B-1---5:R-:W-:Y:S05]  /*aad0*/  CALL.REL.NOINC `($_ZN7cutlass13device_kernelIN5flash19enable_sm80_to_sm89INS1_16FlashAttnBwdSm80INS1_25CollectiveMainloopBwdSm80ILi2ELi2EN4cute5tupleIJNS5_1CILi64EEENS7_ILi128EEES8_EEENS_10bfloat16_tEfNS_4arch4Sm80ELb1ELb0ELb1ELb0ELb0ELb0ELb0ELb0ELi2ELi2ELi4ELi2ELb1EEENS1_24CollectiveEpilogueBwdGQAISA_fSD_Li256ELb0ELb0EEENS1_25SingleTileBwdLPTSchedulerILb0ELi128ELb0EEEEEEEEEvNT_6ParamsE$_ZN4cute3eso3ESOILb1ELb0EJNS_6LayoutINS_5tupleIJNS3_IJNS_1CILi4EEENS4_ILi1EEEEEES6_EEENS3_IJNS3_IJS6_NS4_ILi0EEEEEES9_EEEEENS_10ViewEngineINS_8gmem_ptrIPKfEEEEEEC2ERKSC_RKSI_) ;  /* 0xffffc2f000007944 */ /* 0x022fea0003c3ffff */
[----:B------:R2:W5:Y:S04]  /*aae0*/  LDL.64 R18, [R14+0x40] ;  /* 0x000040000e127983 */ /* 0x0005680000100a00 */
[----:B------:R2:W5:Y:S01]  /*aaf0*/  LDL.64 R10, [R1+0x168] ;  /* 0x00016800010a7983 */ /* 0x0005620000100a00 */
[----:B------:R-:W-:-:S02]  /*ab00*/  MOV R17, UR7 ;  /* 0x0000000700117c02 */ /* 0x000fc40008000f00 */
[----:B-1----:R-:W-:Y:S02]  /*ab10*/  MOV R8, 0xab30 ;  /* 0x0000ab3000087802 */ /* 0x002fe40000000f00 */
[----:B--2--5:R-:W-:Y:S05]  /*ab20*/  CALL.REL.NOINC `($_ZN7cutlass13device_kernelIN5flash19enable_sm80_to_sm89INS1_16FlashAttnBwdSm80INS1_25CollectiveMainloopBwdSm80ILi2ELi2EN4cute5tupleIJNS5_1CILi64EEENS7_ILi128EEES8_EEENS_10bfloat16_tEfNS_4arch4Sm80ELb1ELb0ELb1ELb0ELb0ELb0ELb0ELb0ELi2ELi2ELi4ELi2ELb1EEENS1_24CollectiveEpilogueBwdGQAISA_fSD_Li256ELb0ELb0EEENS1_25SingleTileBwdLPTSchedulerILb0ELi128ELb0EEEEEEEEEvNT_6ParamsE$_ZN4cute3eso3ESOILb1ELb0EJNS_10UnderscoreES2_iEEC2ERKS2_S5_RKi) ;  /* 0xffffbd1000007944 */ /* 0x024fea0003c3ffff */
[----:B------:R-:W2:Y:S01]  /*ab30*/  LDL R7, [R1+0x168] ;  /* 0x0001680001077983 */ /* 0x000ea20000100800 */
[----:B------:R-:W-:Y:S02]  /*ab40*/  MOV R8, 0xab70 ;  /* 0x0000ab7000087802 */ /* 0x000fe40000000f00 */
[----:B--2---:R-:W-:Y:S02]  /*ab50*/  SHF.L.U32 R7, R7, 0x6, RZ ;  /* 0x0000000607077819 */ /* 0x004fe400000006ff */
[----:B-1----:R-:W-:Y:S05]  /*ab60*/  CALL.REL.NOINC `($_ZN7cutlass13device_kernelIN5flash19enable_sm80_to_sm89INS1_16FlashAttnBwdSm80INS1_25CollectiveMainloopBwdSm80ILi2ELi2EN4cute5tupleIJNS5_1CILi64EEENS7_ILi128EEES8_EEENS_10bfloat16_tEfNS_4arch4Sm80ELb1ELb0ELb1ELb0ELb0ELb0ELb0ELb0ELi2ELi2ELi4ELi2ELb1EEENS1_24CollectiveEpilogueBwdGQAISA_fSD_Li256ELb0ELb0EEENS1_25SingleTileBwdLPTSchedulerILb0ELi128ELb0EEEEEEEEEvNT_6ParamsE$_ZN4cute3eso3ESOILb1ELb0EJNS_6LayoutINS_5tupleIJNS3_IJNS_1CILi4EEENS4_ILi1EEEEEES6_EEENS3_IJNS3_IJS6_NS4_ILi0EEEEEES9_EEEEEiEEC2ERKSC_RKi) ;  /* 0xffffc2e000007944 */ /* 0x002fea0003c3ffff */
[----:B------:R-:W2:Y:S04]  /*ab70*/  LD.E.64 R18, [R18.64] ;  /* 0x0000000412127980 */ /* 0x000ea8000c101b00 */
[----:B------:R-:W2:Y:S01]  /*ab80*/  LDL R8, [R1+0x168] ;  /* 0x0001680001087983 */ /* 0x000ea20000100800 */
[----:B-1----:R-:W-:Y:S02]  /*ab90*/  MOV R6, R4 ;  /* 0x0000000400067202 */ /* 0x002fe40000000f00 */
[----:B------:R-:W-:Y:S01]  /*aba0*/  MOV R16, 0xabd0 ;  /* 0x0000abd000107802 */ /* 0x000fe20000000f00 */
[----:B--2---:R-:W-:-:S04]  /*abb0*/  IMAD.WIDE R8, R8, 0x4, R18 ;  /* 0x0000000408087825 */ /* 0x004fc800078e0212 */
[----:B------:R-:W-:Y:S05]  /*abc0*/  CALL.REL.NOINC `($_ZN7cutlass13device_kernelIN5flash19enable_sm80_to_sm89INS1_16FlashAttnBwdSm80INS1_25CollectiveMainloopBwdSm80ILi2ELi2EN4cute5tupleIJNS5_1CILi64EEENS7_ILi128EEES8_EEENS_10bfloat16_tEfNS_4arch4Sm80ELb1ELb0ELb1ELb0ELb0ELb0ELb0ELb0ELi2ELi2ELi4ELi2ELb1EEENS1_24CollectiveEpilogueBwdGQAISA_fSD_Li256ELb0ELb0EEENS1_25SingleTileBwdLPTSchedulerILb0ELi128ELb0EEEEEEEEEvNT_6ParamsE$_ZN4cute8smem_ptrIPfECI1NS_12iter_adaptorIS1_S2_EEES1_) ;  /* 0xffffc98000007944 */ /* 0x000fea0003c3ffff */
[----:B-1----:R1:W5:Y:S01]  /*abd0*/  LDL.64 R6, [R1+0x168] ;  /* 0x0001680001067983 */ /* 0x0023620000100a00 */
[----:B------:R-:W-:-:S03]  /*abe0*/  MOV R16, 0xac00 ;  /* 0x0000ac0000107802 */ /* 0x000fc60000000f00 */
[----:B-1---5:R-:W-:Y:S05]  /*abf0*/  CALL.REL.NOINC `($_ZN7cutlass13device_kernelIN5flash19enable_sm80_to_sm89INS1_16FlashAttnBwdSm80INS1_25CollectiveMainloopBwdSm80ILi2ELi2EN4cute5tupleIJNS5_1CILi64EEENS7_ILi128EEES8_EEENS_10bfloat16_tEfNS_4arch4Sm80ELb1ELb0ELb1ELb0ELb0ELb0ELb0ELb0ELi2ELi2ELi4ELi2ELb1EEENS1_24CollectiveEpilogueBwdGQAISA_fSD_Li256ELb0ELb0EEENS1_25SingleTileBwdLPTSchedulerILb0ELi128ELb0EEEEEEEEEvNT_6ParamsE$_ZN4cute3eso3ESOILb1ELb0EJNS_6LayoutINS_5tupleIJNS3_IJNS_1CILi4EEENS4_ILi1EEEEEES6_EEENS3_IJNS3_IJS6_NS4_ILi0EEEEEES9_EEEEENS_10ViewEngineINS_8smem_ptrIPfEEEEEEC2ERKSC_RKSH_) ;  /* 0xffffc21000007944 */ /* 0x022fea0003c3ffff */
[----:B------:R2:W5:Y:S04]  /*ac00*/  LDL.64 R18, [R14+0x48] ;  /* 0x000048000e127983 */ /* 0x0005680000100a00 */
[----:B-1----:R2:W5:Y:S01]  /*ac10*/  LDL.64 R8, [R1+0x168] ;  /* 0x0001680001087983 */ /* 0x0025620000100a00 */
[----:B------:R-:W-:-:S02]  /*ac20*/  MOV R7, RZ ;  /* 0x000000ff00077202 */ /* 0x000fc40000000f00 */
[----:B------:R-:W-:Y:S02]  /*ac30*/  MOV R16, 0xac50 ;  /* 0x0000ac5000107802 */ /* 0x000fe40000000f00 */
[----:B--2--5:R-:W-:Y:S05]  /*ac40*/  CALL.REL.NOINC `($_ZN7cutlass13device_kernelIN5flash19enable_sm80_to_sm89INS1_16FlashAttnBwdSm80INS1_25CollectiveMainloopBwdSm80ILi2ELi2EN4cute5tupleIJNS5_1CILi64EEENS7_ILi128EEES8_EEENS_10bfloat16_tEfNS_4arch4Sm80ELb1ELb0ELb1ELb0ELb0ELb0ELb0ELb0ELi2ELi2ELi4ELi2ELb1EEENS1_24CollectiveEpilogueBwdGQAISA_fSD_Li256ELb0ELb0EEENS1_25SingleTileBwdLPTSchedulerILb0ELi128ELb0EEEEEEEEEvNT_6ParamsE$_ZN4cute3eso3ESOILb1ELb0EJNS_1CILi0EEEiEEC2ERKS3_RKi) ;  /* 0xffffbe3000007944 */ /* 0x024fea0003c3ffff */
[----:B-1----:R1:W5:Y:S01]  /*ac50*/  LD.E R7, [R18.64] ;  /* 0x0000000412077980 */ /* 0x002362000c101900 */
[----:B------:R-:W-:-:S03]  /*ac60*/  MOV R20, 0xac80 ;  /* 0x0000ac8000147802 */ /* 0x000fc60000000f00 */
[----:B-1---5:R-:W-:Y:S05]  /*ac70*/  CALL.REL.NOINC `($_ZN7cutlass13device_kernelIN5flash19enable_sm80_to_sm89INS1_16FlashAttnBwdSm80INS1_25CollectiveMainloopBwdSm80ILi2ELi2EN4cute5tupleIJNS5_1CILi64EEENS7_ILi128EEES8_EEENS_10bfloat16_tEfNS_4arch4Sm80ELb1ELb0ELb1ELb0ELb0ELb0ELb0ELb0ELi2ELi2ELi4ELi2ELb1EEENS1_24CollectiveEpilogueBwdGQAISA_fSD_Li256ELb0ELb0EEENS1_25SingleTileBwdLPTSchedulerILb0ELi128ELb0EEEEEEEEEvNT_6ParamsE$_ZZN4cuteplIJiEJNS_1CILi0EEEEEEDaRKNS_15ArithmeticTupleIJDpT_EEERKNS3_IJDpT0_EEEENKUlDpRKT_E_clIJiEEEDaSH_) ;  /* 0xffffebb000007944 */ /* 0x022fea0003c3ffff */
[----:B-----5:R-:W-:Y:S01]  /*ac80*/  ISETP.GT.AND P0, PT, R6, 0x3f, PT ;  /* 0x0000003f0600780c */ /* 0x020fe20003f04270 */
[----:B------:R-:W-:Y:S01]  /*ac90*/  IMAD.MOV.U32 R6, RZ, RZ, R12 ;  /* 0x000000ffff067224 */ /* 0x000fe200078e000c */
[----:B------:R-:W-:-:S11]  /*aca0*/  MOV R7, 0x0 ;  /* 0x0000000000077802 */ /* 0x000fd60000000f00 */
[----:B------:R-:W-:Y:S05]  /*acb0*/  @P0 RET.REL.NODEC R6 `(_ZN7cutlass13device_kernelIN5flash19enable_sm80_to_sm89INS1_16FlashAttnBwdSm80INS1_25CollectiveMainloopBwdSm80ILi2ELi2EN4cute5tupleIJNS5_1CILi64EEENS7_ILi128EEES8_EEENS_10bfloat16_tEfNS_4arch4Sm80ELb1ELb0ELb1ELb0ELb0ELb0ELb0ELb0ELi2ELi2ELi4ELi2ELb1EEENS1_24CollectiveEpilogueBwdGQAISA_fSD_Li256ELb0ELb0EEENS1_25SingleTileBwdLPTSchedulerILb0ELi128ELb0EEEEEEEEEvNT_6ParamsE) ;  /* 0xffff534006000950 */ /* 0x000fea0003c3ffff */
[----:B------:R-:W5:Y:S01]  /*acc0*/  LDL.64 R14, [R14+0x50] ;  /* 0x000050000e0e7983 */ /* 0x000f620000100a00 */
[----:B------:R-:W-:Y:S02]  /*acd0*/  MOV R7, RZ ;  /* 0x000000ff00077202 */ /* 0x000fe40000000f00 */
[----:B------:R-:W-:Y:S02]  /*ace0*/  MOV R16, 0xad00 ;  /* 0x0000ad0000107802 */ /* 0x000fe40000000f00 */
[----:B-1---5:R-:W-:Y:S05]  /*acf0*/  CALL.REL.NOINC `($_ZN7cutlass13device_kernelIN5flash19enable_sm80_to_sm89INS1_16FlashAttnBwdSm80INS1_25CollectiveMainloopBwdSm80ILi2ELi2EN4cute5tupleIJNS5_1CILi64EEENS7_ILi128EEES8_EEENS_10bfloat16_tEfNS_4arch4Sm80ELb1ELb0ELb1ELb0ELb0ELb0ELb0ELb0ELi2ELi2ELi4ELi2ELb1EEENS1_24CollectiveEpilogueBwdGQAISA_fSD_Li256ELb0ELb0EEENS1_25SingleTileBwdLPTSchedulerILb0ELi128ELb0EEEEEEEEEvNT_6ParamsE$_ZN4cute3eso3ESOILb1ELb0EJNS_10UnderscoreEiEEC2ERKS2_RKi) ;  /* 0xffffbb8000007944 */ /* 0x022fea0003c3ffff */
[----:B-1----:R-:W-:Y:S02]  /*ad00*/  MOV R6, R13 ;  /* 0x0000000d00067202 */ /* 0x002fe40000000f00 */
[----:B------:R-:W-:Y:S02]  /*ad10*/  MOV R16, 0xad30 ;  /* 0x0000ad3000107802 */ /* 0x000fe40000000f00 */
[----:B------:R-:W-:Y:S05]  /*ad20*/  CALL.REL.NOINC `($_ZN7cutlass13device_kernelIN5flash19enable_sm80_to_sm89INS1_16FlashAttnBwdSm80INS1_25CollectiveMainloopBwdSm80ILi2ELi2EN4cute5tupleIJNS5_1CILi64EEENS7_ILi128EEES8_EEENS_10bfloat16_tEfNS_4arch4Sm80ELb1ELb0ELb1ELb0ELb0ELb0ELb0ELb0ELi2ELi2ELi4ELi2ELb1EEENS1_24CollectiveEpilogueBwdGQAISA_fSD_Li256ELb0ELb0EEENS1_25SingleTileBwdLPTSchedulerILb0ELi128ELb0EEEEEEEEEvNT_6ParamsE$_ZN4cute8gmem_ptrIPKfECI1NS_12iter_adaptorIS2_S3_EEES2_) ;  /* 0xffffc75000007944 */ /* 0x000fea0003c3ffff */
[----:B-1----:R1:W5:Y:S01]  /*ad30*/  LDL.64 R6, [R1+0x160] ;  /* 0x0001600001067983 */ /* 0x0023620000100a00 */
[----:B------:R-:W-:-:S03]  /*ad40*/  MOV R16, 0xad60 ;  /* 0x0000ad6000107802 */ /* 0x000fc60000000f00 */
[----:B-1---5:R-:W-:Y:S05]  /*ad50*/  CALL.REL.NOINC `($_ZN7cutlass13device_kernelIN5flash19enable_sm80_to_sm89INS1_16FlashAttnBwdSm80INS1_25CollectiveMainloopBwdSm80ILi2ELi2EN4cute5tupleIJNS5_1CILi64EEENS7_ILi128EEES8_EEENS_10bfloat16_tEfNS_4arch4Sm80ELb1ELb0ELb1ELb0ELb0ELb0ELb0ELb0ELi2ELi2ELi4ELi2ELb1EEENS1_24CollectiveEpilogueBwdGQAISA_fSD_Li256ELb0ELb0EEENS1_25SingleTileBwdLPTSchedulerILb0ELi128ELb0EEEEEEEEEvNT_6ParamsE$_ZN4cute3eso3ESOILb1ELb0EJNS_6LayoutINS_5tupleIJNS3_IJNS_1CILi4EEENS4_ILi1EEEEEEEEENS3_IJNS3_IJS6_NS4_ILi0EEEEEEEEEEENS_10ViewEngineINS_8gmem_ptrIPKfEEEEEEC2ERKSC_RKSI_) ;  /* 0xffffbff000007944 */ /* 0x022fea0003c3ffff */
[----:B-1----:R1:W5:Y:S01]  /*ad60*/  LDL.64 R10, [R1+0x160] ;  /* 0x00016000010a7983 */ /* 0x0023620000100a00 */
[----:B------:R-:W-:Y:S02]  /*ad70*/  MOV R7, RZ ;  /* 0x000000ff00077202 */ /* 0x000fe40000000f00 */
[----:B------:R-:W-:Y:S02]  /*ad80*/  MOV R16, 0xada0 ;  /* 0x0000ada000107802 */ /* 0x000fe40000000f00 */
[----:B-1---5:R-:W-:Y:S05]  /*ad90*/  CALL.REL.NOINC `($_ZN7cutlass13device_kernelIN5flash19enable_sm80_to_sm89INS1_16FlashAttnBwdSm80INS1_25CollectiveMainloopBwdSm80ILi2ELi2EN4cute5tupleIJNS5_1CILi64EEENS7_ILi128EEES8_EEENS_10bfloat16_tEfNS_4arch4Sm80ELb1ELb0ELb1ELb0ELb0ELb0ELb0ELb0ELi2ELi2ELi4ELi2ELb1EEENS1_24CollectiveEpilogueBwdGQAISA_fSD_Li256ELb0ELb0EEENS1_25SingleTileBwdLPTSchedulerILb0ELi128ELb0EEEEEEEEEvNT_6ParamsE$_ZN4cute3eso3ESOILb1ELb0EJNS_10UnderscoreEiEEC2ERKS2_RKi) ;  /* 0xffffbae000007944 */ /* 0x022fea0003c3ffff */
[----:B-1----:R-:W-:Y:S02]  /*ada0*/  MOV R6, R13 ;  /* 0x0000000d00067202 */ /* 0x002fe40000000f00 */
[----:B------:R-:W-:-:S02]  /*adb0*/  MOV R16, 0xadd0 ;  /* 0x0000add000107802 */ /* 0x000fc40000000f00 */
[----:B------:R-:W-:Y:S05]  /*adc0*/  CALL.REL.NOINC `($_ZN7cutlass13device_kernelIN5flash19enable_sm80_to_sm89INS1_16FlashAttnBwdSm80INS1_25CollectiveMainloopBwdSm80ILi2ELi2EN4cute5tupleIJNS5_1CILi64EEENS7_ILi128EEES8_EEENS_10bfloat16_tEfNS_4arch4Sm80ELb1ELb0ELb1ELb0ELb0ELb0ELb0ELb0ELi2ELi2ELi4ELi2ELb1EEENS1_24CollectiveEpilogueBwdGQAISA_fSD_Li256ELb0ELb0EEENS1_25SingleTileBwdLPTSchedulerILb0ELi128ELb0EEEEEEEEEvNT_6ParamsE$_ZN4cute8smem_ptrIPfECI1NS_12iter_adaptorIS1_S2_EEES1_) ;  /* 0xffffc78000007944 */ /* 0x000fea0003c3ffff */
[----:B-1----:R1:W5:Y:S01]  /*add0*/  LDL.64 R6, [R1+0x160] ;  /* 0x0001600001067983 */ /* 0x0023620000100a00 */
[----:B------:R-:W-:-:S03]  /*ade0*/  MOV R16, 0xae00 ;  /* 0x0000ae0000107802 */ /* 0x000fc60000000f00 */
[----:B-1---5:R-:W-:Y:S05]  /*adf0*/  CALL.REL.NOINC `($_ZN7cutlass13device_kernelIN5flash19enable_sm80_to_sm89INS1_16FlashAttnBwdSm80INS1_25CollectiveMainloopBwdSm80ILi2ELi2EN4cute5tupleIJNS5_1CILi64EEENS7_ILi128EEES8_EEENS_10bfloat16_tEfNS_4arch4Sm80ELb1ELb0ELb1ELb0ELb0ELb0ELb0ELb0ELi2ELi2ELi4ELi2ELb1EEENS1_24CollectiveEpilogueBwdGQAISA_fSD_Li256ELb0ELb0EEENS1_25SingleTileBwdLPTSchedulerILb0ELi128ELb0EEEEEEEEEvNT_6ParamsE$_ZN4cute3eso3ESOILb1ELb0EJNS_6LayoutINS_5tupleIJNS3_IJNS_1CILi4EEENS4_ILi1EEEEEEEEENS3_IJNS3_IJS6_NS4_ILi0EEEEEEEEEEENS_10ViewEngineINS_8smem_ptrIPfEEEEEEC2ERKSC_RKSH_) ;  /* 0xffffbf9000007944 */ /* 0x022fea0003c3ffff */
[----:B-1----:R1:W5:Y:S01]  /*ae00*/  LDL.64 R8, [R1+0x160] ;  /* 0x0001600001087983 */ /* 0x0023620000100a00 */
[----:B------:R-:W-:-:S02]  /*ae10*/  MOV R6, R4 ;  /* 0x0000000400067202 */ /* 0x000fc40000000f00 */
[----:B------:R-:W-:Y:S02]  /*ae20*/  MOV R16, 0xae40 ;  /* 0x0000ae4000107802 */ /* 0x000fe40000000f00 */
[----:B-1---5:R-:W-:Y:S05]  /*ae30*/  CALL.REL.NOINC `($_ZN7cutlass13device_kernelIN5flash19enable_sm80_to_sm89INS1_16FlashAttnBwdSm80INS1_25CollectiveMainloopBwdSm80ILi2ELi2EN4cute5tupleIJNS5_1CILi64EEENS7_ILi128EEES8_EEENS_10bfloat16_tEfNS_4arch4Sm80ELb1ELb0ELb1ELb0ELb0ELb0ELb0ELb0ELi2ELi2ELi4ELi2ELb1EEENS1_24CollectiveEpilogueBwdGQAISA_fSD_Li256ELb0ELb0EEENS1_25SingleTileBwdLPTSchedulerILb0ELi128ELb0EEEEEEEEEvNT_6ParamsE$_ZN4cute8gmem_ptrIPKfECI1NS_12iter_adaptorIS2_S3_EEES2_) ;  /* 0xffffc64000007944 */ /* 0x022fea0003c3ffff */
[----:B-1----:R1:W5:Y:S01]  /*ae40*/  LDL.64 R6, [R1+0x168] ;  /* 0x0001680001067983 */ /* 0x0023620000100a00 */
[----:B------:R-:W-:-:S03]  /*ae50*/  MOV R16, 0xae70 ;  /* 0x0000ae7000107802 */ /* 0x000fc60000000f00 */
[----:B-1---5:R-:W-:Y:S05]  /*ae60*/  CALL.REL.NOINC `($_ZN7cutlass13device_kernelIN5flash19enable_sm80_to_sm89INS1_16FlashAttnBwdSm80INS1_25CollectiveMainloopBwdSm80ILi2ELi2EN4cute5tupleIJNS5_1CILi64EEENS7_ILi128EEES8_EEENS_10bfloat16_tEfNS_4arch4Sm80ELb1ELb0ELb1ELb0ELb0ELb0ELb0ELb0ELi2ELi2ELi4ELi2ELb1EEENS1_24CollectiveEpilogueBwdGQAISA_fSD_Li256ELb0ELb0EEENS1_25SingleTileBwdLPTSchedulerILb0ELi128ELb0EEEEEEEEEvNT_6ParamsE$_ZN4cute8gmem_ptrIPKN7cutlass9uint128_tEECI1NS_12iter_adaptorIS4_S5_EEES4_) ;  /* 0xffffc5c000007944 */ /* 0x022fea0003c3ffff */
[----:B------:R1:W5:Y:S01]  /*ae70*/  LDL.64 R6, [R1+0x168] ;  /* 0x0001680001067983 */ /* 0x0003620000100a00 */
[----:B------:R-:W-:-:S03]  /*ae80*/  MOV R16, 0xaea0 ;  /* 0x0000aea000107802 */ /* 0x000fc60000000f00 */
[----:B-1---5:R-:W-:Y:S05]  /*ae90*/  CALL.REL.NOINC `($_ZN7cutlass13device_kernelIN5flash19enable_sm80_to_sm89INS1_16FlashAttnBwdSm80INS1_25CollectiveMainloopBwdSm80ILi2ELi2EN4cute5tupleIJNS5_1CILi64EEENS7_ILi128EEES8_EEENS_10bfloat16_tEfNS_4arch4Sm80ELb1ELb0ELb1ELb0ELb0ELb0ELb0ELb0ELi2ELi2ELi4ELi2ELb1EEENS1_24CollectiveEpilogueBwdGQAISA_fSD_Li256ELb0ELb0EEENS1_25SingleTileBwdLPTSchedulerILb0ELi128ELb0EEEEEEEEEvNT_6ParamsE$_ZN4cute3eso3ESOILb1ELb0EJNS_6LayoutINS_5tupleIJNS3_IJNS_1CILi1EEES5_EEEEEENS3_IJNS3_IJS5_NS4_ILi0EEEEEEEEEEENS_10ViewEngineINS_8gmem_ptrIPKN7cutlass9uint128_tEEEEEEEC2ERKSB_RKSJ_) ;  /* 0xffffbe2000007944 */ /* 0x022fea0003c3ffff */
[----:B------:R2:W5:Y:S01]  /*aea0*/  LDL.64 R20, [R1+0x168] ;  /* 0x0001680001147983 */ /* 0x0005620000100a00 */
[----:B-1----:R-:W-:Y:S02]  /*aeb0*/  MOV R6, R4 ;  /* 0x0000000400067202 */ /* 0x002fe40000000f00 */
[----:B------:R-:W-:Y:S02]  /*aec0*/  MOV R16, 0xaee0 ;  /* 0x0000aee000107802 */ /* 0x000fe40000000f00 */
[----:B--2--5:R-:W-:Y:S05]  /*aed0*/  CALL.REL.NOINC `($_ZN7cutlass13device_kernelIN5flash19enable_sm80_to_sm89INS1_16FlashAttnBwdSm80INS1_25CollectiveMainloopBwdSm80ILi2ELi2EN4cute5tupleIJNS5_1CILi64EEENS7_ILi128EEES8_EEENS_10bfloat16_tEfNS_4arch4Sm80ELb1ELb0ELb1ELb0ELb0ELb0ELb0ELb0ELi2ELi2ELi4ELi2ELb1EEENS1_24CollectiveEpilogueBwdGQAISA_fSD_Li256ELb0ELb0EEENS1_25SingleTileBwdLPTSchedulerILb0ELi128ELb0EEEEEEEEEvNT_6ParamsE$_ZN4cute8smem_ptrIPfECI1NS_12iter_adaptorIS1_S2_EEES1_) ;  /* 0xffffc67000007944 */ /* 0x024fea0003c3ffff */
[----:B-1----:R1:W5:Y:S01]  /*aee0*/  LDL.64 R6, [R1+0x168] ;  /* 0x0001680001067983 */ /* 0x0023620000100a00 */
        /* <DEDUP_REMOVED lines=8> */
[----:B------:R-:W2:Y:S01]  /*af70*/  LD.E.U8 R14, [R14.64] ;  /* 0x000000040e0e7980 */ /* 0x000ea2000c101100 */
[----:B------:R-:W-:Y:S02]  /*af80*/  MOV R13, 0x0 ;  /* 0x00000000000d7802 */ /* 0x000fe40000000f00 */
[----:B--2---:R-:W-:-:S13]  /*af90*/  ISETP.NE.AND P0, PT, R14, RZ, PT ;  /* 0x000000ff0e00720c */ /* 0x004fda0003f05270 */
[----:B------:R-:W-:Y:S01]  /*afa0*/  @!PT LDS RZ, [RZ] ;  /* 0x00000000fffff984 */ /* 0x000fe20000000800 */
[----:B------:R-:W-:Y:S01]  /*afb0*/  @!PT LDS RZ, [RZ] ;  /* 0x00000000fffff984 */ /* 0x000fe20000000800 */
[----:B------:R-:W-:Y:S01]  /*afc0*/  @!PT LDS RZ, [RZ] ;  /* 0x00000000fffff984 */ /* 0x000fe20000000800 */
[----:B------:R1:W-:Y:S01]  /*afd0*/  LDGSTS.E.BYPASS.LTC128B.128 [R6], [R20.64], P0 ;  /* 0x0000000014067fae */ /* 0x0003e20008101d44 */
[----:B------:R-:W-:Y:S05]  /*afe0*/  RET.REL.NODEC R12 `(_ZN7cutlass13device_kernelIN5flash19enable_sm80_to_sm89INS1_16FlashAttnBwdSm80INS1_25CollectiveMainloopBwdSm80ILi2ELi2EN4cute5tupleIJNS5_1CILi64EEENS7_ILi128EEES8_EEENS_10bfloat16_tEfNS_4arch4Sm80ELb1ELb0ELb1ELb0ELb0ELb0ELb0ELb0ELi2ELi2ELi4ELi2ELb1EEENS1_24CollectiveEpilogueBwdGQAISA_fSD_Li256ELb0ELb0EEENS1_25SingleTileBwdLPTSchedulerILb0ELi128ELb0EEEEEEEEEvNT_6ParamsE) ;  /* 0xffff50100c007950 */ /* 0x000fea0003c3ffff */
        .type           $_ZN7cutlass13device_kernelIN5flash19enable_sm80_to_sm89INS1_16FlashAttnBwdSm80INS1_25CollectiveMainloopBwdSm80ILi2ELi2EN4cute5tupleIJNS5_1CILi64EEENS7_ILi128EEES8_EEENS_10bfloat16_tEfNS_4arch4Sm80ELb1ELb0ELb1ELb0ELb0ELb0ELb0ELb0ELi2ELi2ELi4ELi2ELb1EEENS1_24CollectiveEpilogueBwdGQAISA_fSD_Li256ELb0ELb0EEENS1_25SingleTileBwdLPTSchedulerILb0ELi128ELb0EEEEEEEEEvNT_6ParamsE$_ZZN5flash25CollectiveMainloopBwdSm80ILi2ELi2EN4cute5tupleIJNS1_1CILi64EEENS3_ILi128EEES4_EEEN7cutlass10bfloat16_tEfNS7_4arch4Sm80ELb1ELb0ELb1ELb0ELb0ELb0ELb0ELb0ELi2ELi2ELi4ELi2ELb1EE3mmaINS_16FlashAttnBwdSm80ISB_NS_24CollectiveEpilogueBwdGQAIS6_fSA_Li256ELb0ELb0EEENS_25SingleTileBwdLPTSchedulerILb0ELi128ELb0EEEE13SharedStorageENS1_6TensorINS1_11ArrayEngineIfLm32EEENS1_6LayoutINS2_IJNS2_IJNS3_ILi2EEESO_EEESO_NS3_ILi4EEEEEENS2_IJNS2_IJNS3_ILi1EEESO_EEESQ_NS3_ILi8EEEEEEEEEEEEbRKNSB_6ParamsERT0_S12_iNS2_IJiiiEEERT_ENKUliiE_clEii,@function
        .size           $_ZN7cutlass13device_kernelIN5flash19enable_sm80_to_sm89INS1_16FlashAttnBwdSm80INS1_25CollectiveMainloopBwdSm80ILi2ELi2EN4cute5tupleIJNS5_1CILi64EEENS7_ILi128EEES8_EEENS_10bfloat16_tEfNS_4arch4Sm80ELb1ELb0ELb1ELb0ELb0ELb0ELb0ELb0ELi2ELi2ELi4ELi2ELb1EEENS1_24CollectiveEpilogueBwdGQAISA_fSD_Li256ELb0ELb0EEENS1_25SingleTileBwdLPTSchedulerILb0ELi128ELb0EEEEEEEEEvNT_6ParamsE$_ZZN5flash25CollectiveMainloopBwdSm80ILi2ELi2EN4cute5tupleIJNS1_1CILi64EEENS3_ILi128EEES4_EEEN7cutlass10bfloat16_tEfNS7_4arch4Sm80ELb1ELb0ELb1ELb0ELb0ELb0ELb0ELb0ELi2ELi2ELi4ELi2ELb1EE3mmaINS_16FlashAttnBwdSm80ISB_NS_24CollectiveEpilogueBwdGQAIS6_fSA_Li256ELb0ELb0EEENS_25SingleTileBwdLPTSchedulerILb0ELi128ELb0EEEE13SharedStorageENS1_6TensorINS1_11ArrayEngineIfLm32EEENS1_6LayoutINS2_IJNS2_IJNS3_ILi2EEESO_EEESO_NS3_ILi4EEEEEENS2_IJNS2_IJNS3_ILi1EEESO_EEESQ_NS3_ILi8EEEEEEEEEEEEbRKNSB_6ParamsERT0_S12_iNS2_IJiiiEEERT_ENKUliiE_clEii,(.L_x_4732 - $_ZN7cutlass13device_kernelIN5flash19enable_sm80_to_sm89INS1_16FlashAttnBwdSm80INS1_25CollectiveMainloopBwdSm80ILi2ELi2EN4cute5tupleIJNS5_1CILi64EEENS7_ILi128EEES8_EEENS_10bfloat16_tEfNS_4arch4Sm80ELb1ELb0ELb1ELb0ELb0ELb0ELb0ELb0ELi2ELi2ELi4ELi2ELb1EEENS1_24CollectiveEpilogueBwdGQAISA_fSD_Li256ELb0ELb0EEENS1_25SingleTileBwdLPTSchedulerILb0ELi128ELb0EEEEEEEEEvNT_6ParamsE$_ZZN5flash25CollectiveMainloopBwdSm80ILi2ELi2EN4cute5tupleIJNS1_1CILi64EEENS3_ILi128EEES4_EEEN7cutlass10bfloat16_tEfNS7_4arch4Sm80ELb1ELb0ELb1ELb0ELb0ELb0ELb0ELb0ELi2ELi2ELi4ELi2ELb1EE3mmaINS_16FlashAttnBwdSm80ISB_NS_24CollectiveEpilogueBwdGQAIS6_fSA_Li256ELb0ELb0EEENS_25SingleTileBwdLPTSchedulerILb0ELi128ELb0EEEE13SharedStorageENS1_6TensorINS1_11ArrayEngineIfLm32EEENS1_6LayoutINS2_IJNS2_IJNS3_ILi2EEESO_EEESO_NS3_ILi4EEEEEENS2_IJNS2_IJNS3_ILi1EEESO_EEESQ_NS3_ILi8EEEEEEEEEEEEbRKNSB_6ParamsERT0_S12_iNS2_IJiiiEEERT_ENKUliiE_clEii)
$_ZN7cutlass13device_kernelIN5flash19enable_sm80_to_sm89INS1_16FlashAttnBwdSm80INS1_25CollectiveMainloopBwdSm80ILi2ELi2EN4cute5tupleIJNS5_1CILi64EEENS7_ILi128EEES8_EEENS_10bfloat16_tEfNS_4arch4Sm80ELb1ELb0ELb1ELb0ELb0ELb0ELb0ELb0ELi2ELi2ELi4ELi2ELb1EEENS1_24CollectiveEpilogueBwdGQAISA_fSD_Li256ELb0ELb0EEENS1_25SingleTileBwdLPTSchedulerILb0ELi128ELb0EEEEEEEEEvNT_6ParamsE$_ZZN5flash25CollectiveMainloopBwdSm80ILi2ELi2EN4cute5tupleIJNS1_1CILi64EEENS3_ILi128EEES4_EEEN7cutlass10bfloat16_tEfNS7_4arch4Sm80ELb1ELb0ELb1ELb0ELb0ELb0ELb0ELb0ELi2ELi2ELi4ELi2ELb1EE3mmaINS_16FlashAttnBwdSm80ISB_NS_24CollectiveEpilogueBwdGQAIS6_fSA_Li256ELb0ELb0EEENS_25SingleTileBwdLPTSchedulerILb0ELi128ELb0EEEE13SharedStorageENS1_6TensorINS1_11ArrayEngineIfLm32EEENS1_6LayoutINS2_IJNS2_IJNS3_ILi2EEESO_EEESO_NS3_ILi4EEEEEENS2_IJNS2_IJNS3_ILi1EEESO_EEESQ_NS3_ILi8EEEEEEEEEEEEbRKNSB_6ParamsERT0_S12_iNS2_IJiiiEEERT_ENKUliiE_clEii:
        /* <DEDUP_REMOVED lines=355> */
.L_x_715:
        /* <DEDUP_REMOVED lines=14> */
.L_x_4732:


//--------------------- .text._ZN7cutlass13device_kernelIN5flash19enable_sm80_to_sm89INS1_16FlashAttnBwdSm80INS1_25CollectiveMainloopBwdSm80ILi2ELi2EN4cute5tupleIJNS5_1CILi64EEENS7_ILi128EEES8_EEENS_10bfloat16_tEfNS_4arch4Sm80ELb1ELb0ELb1ELb0ELb1ELb0ELb0ELb0ELi2ELi2ELi4ELi2ELb1EEENS1_24CollectiveEpilogueBwdGQAISA_fSD_Li256ELb0ELb1EEENS1_25SingleTileBwdLPTSchedulerILb0ELi128ELb1EEEEEEEEEvNT_6ParamsE --------------------------
	.section	.text._ZN7cutlass13device_kernelIN5flash19enable_sm80_to_sm89INS1_16FlashAttnBwdSm80INS1_25CollectiveMainloopBwdSm80ILi2ELi2EN4cute5tupleIJNS5_1CILi64EEENS7_ILi128EEES8_EEENS_10bfloat16_tEfNS_4arch4Sm80ELb1ELb0ELb1ELb0ELb1ELb0ELb0ELb0ELi2ELi2ELi4ELi2ELb1EEENS1_24CollectiveEpilogueBwdGQAISA_fSD_Li256ELb0ELb1EEENS1_25SingleTileBwdLPTSchedulerILb0ELi128ELb1EEEEEEEEEvNT_6ParamsE,"ax",@progbits
	.sectioninfo	@"SHI_REGISTERS=252"
	.align	128
.text._ZN7cutlass13device_kernelIN5flash19enable_sm80_to_sm89INS1_16FlashAttnBwdSm80INS1_25CollectiveMainloopBwdSm80ILi2ELi2EN4cute5tupleIJNS5_1CILi64EEENS7_ILi128EEES8_EEENS_10bfloat16_tEfNS_4arch4Sm80ELb1ELb0ELb1ELb0ELb1ELb0ELb0ELb0ELi2ELi2ELi4ELi2ELb1EEENS1_24CollectiveEpilogueBwdGQAISA_fSD_Li256ELb0ELb1EEENS1_25SingleTileBwdLPTSchedulerILb0ELi128ELb1EEEEEEEEEvNT_6ParamsE:
        .type           _ZN7cutlass13device_kernelIN5flash19enable_sm80_to_sm89INS1_16FlashAttnBwdSm80INS1_25CollectiveMainloopBwdSm80ILi2ELi2EN4cute5tupleIJNS5_1CILi64EEENS7_ILi128EEES8_EEENS_10bfloat16_tEfNS_4arch4Sm80ELb1ELb0ELb1ELb0ELb1ELb0ELb0ELb0ELi2ELi2ELi4ELi2ELb1EEENS1_24CollectiveEpilogueBwdGQAISA_fSD_Li256ELb0ELb1EEENS1_25SingleTileBwdLPTSchedulerILb0ELi128ELb1EEEEEEEEEvNT_6ParamsE,@function
        .size           _ZN7cutlass13device_kernelIN5flash19enable_sm80_to_sm89INS1_16FlashAttnBwdSm80INS1_25CollectiveMainloopBwdSm80ILi2ELi2EN4cute5tupleIJNS5_1CILi64EEENS7_ILi128EEES8_EEENS_10bfloat16_tEfNS_4arch4Sm80ELb1ELb0ELb1ELb0ELb1ELb0ELb0ELb0ELi2ELi2ELi4ELi2ELb1EEENS1_24CollectiveEpilogueBwdGQAISA_fSD_Li256ELb0ELb1EEENS1_25SingleTileBwdLPTSchedulerILb0ELi128ELb1EEEEEEEEEvNT_6ParamsE,(.L_x_4823 - _ZN7cutlass13device_kernelIN5flash19enable_sm80_to_sm89INS1_16FlashAttnBwdSm80INS1_25CollectiveMainloopBwdSm80ILi2ELi2EN4cute5tupleIJNS5_1CILi64EEENS7_ILi128EEES8_EEENS_10bfloat16_tEfNS_4arch4Sm80ELb1ELb0ELb1ELb0ELb1ELb0ELb0ELb0ELi2ELi2ELi4ELi2ELb1EEENS1_24CollectiveEpilogueBwdGQAISA_fSD_Li256ELb0ELb1EEENS1_25SingleTileBwdLPTSchedulerILb0ELi128ELb1EEEEEEEEEvNT_6ParamsE)
        .other          _ZN7cutlass13device_kernelIN5flash19enable_sm80_to_sm89INS1_16FlashAttnBwdSm80INS1_25CollectiveMainloopBwdSm80ILi2ELi2EN4cute5tupleIJNS5_1CILi64EEENS7_ILi128EEES8_EEENS_10bfloat16_tEfNS_4arch4Sm80ELb1ELb0ELb1ELb0ELb1ELb0ELb0ELb0ELi2ELi2ELi4ELi2ELb1EEENS1_24CollectiveEpilogueBwdGQAISA_fSD_Li256ELb0ELb1EEENS1_25SingleTileBwdLPTSchedulerILb0ELi128ELb1EEEEEEEEEvNT_6ParamsE,@"STO_CUDA_ENTRY STV_DEFAULT"
_ZN7cutlass13device_kernelIN5flash19enable_sm80_to_sm89INS1_16FlashAttnBwdSm80INS1_25CollectiveMainloopBwdSm80ILi2ELi2EN4cute5tupleIJNS5_1CILi64EEENS7_ILi128EEES8_EEENS_10bfloat16_tEfNS_4arch4Sm80ELb1ELb0ELb1ELb0ELb1ELb0ELb0ELb0ELi2ELi2ELi4ELi2ELb1EEENS1_24CollectiveEpilogueBwdGQAISA_fSD_Li256ELb0ELb1EEENS1_25SingleTileBwdLPTSchedulerILb0ELi128ELb1EEEEEEEEEvNT_6ParamsE:
        /* <DEDUP_REMOVED lines=26> */
.L_x_717:
[----:B------:R-:W-:-:S04]  /*01a0*/  MOV R0, c[0x0][0x3b4] ;  /* 0x0000ed0000007a02 */ /* 0x000fc80000000f00 */
[----:B------:R-:W-:Y:S02]  /*01b0*/  ISETP.NE.AND P0, PT, R0, 0x1, PT ;  /* 0x000000010000780c */ /* 0x000fe40003f05270 */
[----:B------:R-:W-:-:S11]  /*01c0*/  MOV R0, R2 ;  /* 0x0000000200007202 */ /* 0x000fd60000000f00 */
[----:B------:R-:W-:-:S05]  /*01d0*/  @P0 IMAD.HI.U32 R3, R2, c[0x0][0x3b8], RZ ;  /* 0x0000ee0002030a27 */ /* 0x000fca00078e00ff */
[----:B------:R-:W-:-:S05]  /*01e0*/  @P0 SHF.R.U32.HI R0, RZ, c[0x0][0x3bc], R3 ;  /* 0x0000ef00ff000a19 */ /* 0x000fca0000011603 */
[----:B------:R-:W-:Y:S02]  /*01f0*/  IMAD R5, R0, c[0x0][0x3b4], RZ ;  /* 0x0000ed0000057a24 */ /* 0x000fe400078e02ff */
.L_x_718:
        /* <DEDUP_REMOVED lines=12> */
.L_x_716:
        /* <DEDUP_REMOVED lines=16> */
.L_x_720:
[----:B------:R-:W-:-:S04]  /*03c0*/  MOV R0, c[0x0][0x3b4] ;  /* 0x0000ed0000007a02 */ /* 0x000fc80000000f00 */
[----:B------:R-:W-:Y:S02]  /*03d0*/  ISETP.NE.AND P0, PT, R0, 0x1, PT ;  /* 0x000000010000780c */ /* 0x000fe40003f05270 */
[----:B------:R-:W-:-:S11]  /*03e0*/  MOV R0, R3 ;  /* 0x0000000300007202 */ /* 0x000fd60000000f00 */
[----:B------:R-:W-:-:S05]  /*03f0*/  @P0 IMAD.HI.U32 R2, R3, c[0x0][0x3b8], RZ ;  /* 0x0000ee0003020a27 */ /* 0x000fca00078e00ff */
[----:B------:R-:W-:-:S05]  /*0400*/  @P0 SHF.R.U32.HI R0, RZ, c[0x0][0x3bc], R2 ;  /* 0x0000ef00ff000a19 */ /* 0x000fca0000011602 */
[----:B------:R-:W-:Y:S02]  /*0410*/  IMAD R4, R0, c[0x0][0x3b4], RZ ;  /* 0x0000ed0000047a24 */ /* 0x000fe400078e02ff */
.L_x_721:
        /* <DEDUP_REMOVED lines=11> */
.L_x_719:
        /* <DEDUP_REMOVED lines=84> */
[----:B------:R-:W-:Y:S01]  /*0a10*/  IMAD R3, R194, c[0x0][0x270], RZ ;  /* 0x00009c00c2037a24 */ /* 0x000fe200078e02ff */
[----:B------:R-:W-:Y:S01]  /*0a20*/  MOV R4, UR11 ;  /* 0x0000000b00047c02 */ /* 0x000fe20008000f00 */
[----:B------:R-:W-:Y:S01]  /*0a30*/  USHF.L.U64.HI UR5, UR4, UR6, UR5 ;  /* 0x0000000604057299 */ /* 0x000fe20008010205 */
[----:B------:R-:W-:Y:S01]  /*0a40*/  MOV R17, UR8 ;  /* 0x0000000800117c02 */ /* 0x000fe20008000f00 */
[----:B------:R-:W-:Y:S01]  /*0a50*/  IMAD R20, R198, c[0x0][0x274], R3 ;  /* 0x00009d00c6147a24 */ /* 0x000fe200078e0203 */
[----:B------:R-:W-:Y:S01]  /*0a60*/  SHF.R.S32.HI R55, RZ, 0x1f, R54 ;  /* 0x0000001fff377819 */ /* 0x000fe20000011436 */
[----:B------:R-:W-:Y:S01]  /*0a70*/  USHF.L.U32 UR6, UR4, 0x5, URZ ;  /* 0x0000000504067899 */ /* 0x000fe2000800063f */
[----:B------:R-:W-:Y:S01]  /*0a80*/  IMAD R3, R194, c[0x0][0x288], RZ ;  /* 0x0000a200c2037a24 */ /* 0x000fe200078e02ff */
[CC--:B------:R-:W-:Y:S01]  /*0a90*/  LEA.HI R34, R47.reuse, R200.reuse, RZ, 0x3 ;  /* 0x000000c82f227211 */ /* 0x0c0fe200078f18ff */
        /* <DEDUP_REMOVED lines=10> */
[C---:B------:R-:W-:Y:S01]  /*0b40*/  IMAD R7, R194.reuse, c[0x0][0x210], RZ ;  /* 0x00008400c2077a24 */ /* 0x040fe200078e02ff */
        /* <DEDUP_REMOVED lines=32> */
[----:B------:R-:W-:Y:S01]  /*0d50*/  IMAD.WIDE.U32 R20, R199, c[0x0][0x278], R20 ;  /* 0x00009e00c7147a25 */ /* 0x000fe200078e0014 */
        /* <DEDUP_REMOVED lines=23> */
[C---:B------:R-:W-:Y:S01]  /*0ed0*/  IADD3 R20, P1, R30.reuse, 0x4080, RZ ;  /* 0x000040801e147810 */ /* 0x040fe20007f3e0ff */
        /* <DEDUP_REMOVED lines=38> */
[----:B--2---:R-:W-:Y:S05]  /*1140*/  CALL.REL.NOINC `($_ZN7cutlass13device_kernelIN5flash19enable_sm80_to_sm89INS1_16FlashAttnBwdSm80INS1_25CollectiveMainloopBwdSm80ILi2ELi2EN4cute5tupleIJNS5_1CILi64EEENS7_ILi128EEES8_EEENS_10bfloat16_tEfNS_4arch4Sm80ELb1ELb0ELb1ELb0ELb1ELb0ELb0ELb0ELi2ELi2ELi4ELi2ELb1EEENS1_24CollectiveEpilogueBwdGQAISA_fSD_Li256ELb0ELb1EEENS1_25SingleTileBwdLPTSchedulerILb0ELi128ELb1EEEEEEEEEvNT_6ParamsE$_ZZN4cute7idx2crdINS_5tupleIJiEEENS1_IJNS1_IJNS1_IJNS_1CILi8EEENS3_ILi2EEEEEES5_S5_NS3_ILi4EEEEEEEEEEEDaRKT_RKT0_ENKUlRKT_RKT0_E_clIiS8_EEDaSI_SL_) ;  /* 0x00007ac000007944 */ /* 0x004fea0003c00000 */
[----:B------:R-:W-:Y:S01]  /*1150*/  IMAD.MOV.U32 R188, RZ, RZ, R0 ;  /* 0x000000ffffbc7224 */ /* 0x000fe200078e0000 */
[----:B------:R-:W-:Y:S01]  /*1160*/  MOV R28, R36 ;  /* 0x00000024001c7202 */ /* 0x000fe20000000f00 */
[----:B------:R-:W-:Y:S01]  /*1170*/  IMAD.MOV.U32 R23, RZ, RZ, R200 ;  /* 0x000000ffff177224 */ /* 0x000fe200078e00c8 */
[----:B------:R-:W-:Y:S02]  /*1180*/  MOV R20, 0x11a0 ;  /* 0x000011a000147802 */ /* 0x000fe40000000f00 */
[----:B-1----:R-:W-:Y:S05]  /*1190*/  CALL.REL.NOINC `($_ZN7cutlass13device_kernelIN5flash19enable_sm80_to_sm89INS1_16FlashAttnBwdSm80INS1_25CollectiveMainloopBwdSm80ILi2ELi2EN4cute5tupleIJNS5_1CILi64EEENS7_ILi128EEES8_EEENS_10bfloat16_tEfNS_4arch4Sm80ELb1ELb0ELb1ELb0ELb1ELb0ELb0ELb0ELi2ELi2ELi4ELi2ELb1EEENS1_24CollectiveEpilogueBwdGQAISA_fSD_Li256ELb0ELb1EEENS1_25SingleTileBwdLPTSchedulerILb0ELi128ELb1EEEEEEEEEvNT_6ParamsE$_ZZN4cute7idx2crdINS_5tupleIJiEEENS1_IJNS1_IJNS1_IJNS_1CILi8EEENS3_ILi2EEEEEES5_S5_NS3_ILi4EEEEEEEEEEEDaRKT_RKT0_ENKUlRKT_RKT0_E_clIiS8_EEDaSI_SL_) ;  /* 0x00007a7000007944 */ /* 0x002fea0003c00000 */
        /* <DEDUP_REMOVED lines=16> */
[----:B-1----:R-:W-:Y:S05]  /*12a0*/  CALL.REL.NOINC `($_ZN7cutlass13device_kernelIN5flash19enable_sm80_to_sm89INS1_16FlashAttnBwdSm80INS1_25CollectiveMainloopBwdSm80ILi2ELi2EN4cute5tupleIJNS5_1CILi64EEENS7_ILi128EEES8_EEENS_10bfloat16_tEfNS_4arch4Sm80ELb1ELb0ELb1ELb0ELb1ELb0ELb0ELb0ELi2ELi2ELi4ELi2ELb1EEENS1_24CollectiveEpilogueBwdGQAISA_fSD_Li256ELb0ELb1EEENS1_25SingleTileBwdLPTSchedulerILb0ELi128ELb1EEEEEEEEEvNT_6ParamsE$_ZZN4cute7idx2crdINS_5tupleIJiEEENS1_IJNS1_IJNS1_IJNS_1CILi8EEENS3_ILi2EEEEEES5_NS3_ILi4EEES5_EEEEEEEEDaRKT_RKT0_ENKUlRKT_RKT0_E_clIiS8_EEDaSI_SL_) ;  /* 0x00006cf000007944 */ /* 0x002fea0003c00000 */
[----:B------:R-:W-:Y:S01]  /*12b0*/  IMAD.MOV.U32 R42, RZ, RZ, R39 ;  /* 0x000000ffff2a7224 */ /* 0x000fe200078e0027 */
[----:B------:R-:W-:Y:S01]  /*12c0*/  MOV R40, R37 ;  /* 0x0000002500287202 */ /* 0x000fe20000000f00 */
[----:B------:R-:W-:Y:S01]  /*12d0*/  IMAD.MOV.U32 R41, RZ, RZ, R38 ;  /* 0x000000ffff297224 */ /* 0x000fe200078e0026 */
[----:B------:R-:W-:Y:S02]  /*12e0*/  MOV R24, R200 ;  /* 0x000000c800187202 */ /* 0x000fe40000000f00 */
[----:B------:R-:W-:Y:S02]  /*12f0*/  MOV R20, 0x1310 ;  /* 0x0000131000147802 */ /* 0x000fe40000000f00 */
[----:B-1----:R-:W-:Y:S05]  /*1300*/  CALL.REL.NOINC `($_ZN7cutlass13device_kernelIN5flash19enable_sm80_to_sm89INS1_16FlashAttnBwdSm80INS1_25CollectiveMainloopBwdSm80ILi2ELi2EN4cute5tupleIJNS5_1CILi64EEENS7_ILi128EEES8_EEENS_10bfloat16_tEfNS_4arch4Sm80ELb1ELb0ELb1ELb0ELb1ELb0ELb0ELb0ELi2ELi2ELi4ELi2ELb1EEENS1_24CollectiveEpilogueBwdGQAISA_fSD_Li256ELb0ELb1EEENS1_25SingleTileBwdLPTSchedulerILb0ELi128ELb1EEEEEEEEEvNT_6ParamsE$_ZZN4cute7idx2crdINS_5tupleIJiEEENS1_IJNS1_IJNS1_IJNS_1CILi8EEENS3_ILi2EEEEEES5_NS3_ILi4EEES5_EEEEEEEEDaRKT_RKT0_ENKUlRKT_RKT0_E_clIiS8_EEDaSI_SL_) ;  /* 0x00006c9000007944 */ /* 0x002fea0003c00000 */
[----:B------:R-:W-:Y:S02]  /*1310*/  MOV R23, R200 ;  /* 0x000000c800177202 */ /* 0x000fe40000000f00 */
[----:B------:R-:W-:-:S02]  /*1320*/  MOV R20, 0x1340 ;  /* 0x0000134000147802 */ /* 0x000fc40000000f00 */
[----:B-1----:R-:W-:Y:S05]  /*1330*/  CALL.REL.NOINC `($_ZN7cutlass13device_kernelIN5flash19enable_sm80_to_sm89INS1_16FlashAttnBwdSm80INS1_25CollectiveMainloopBwdSm80ILi2ELi2EN4cute5tupleIJNS5_1CILi64EEENS7_ILi128EEES8_EEENS_10bfloat16_tEfNS_4arch4Sm80ELb1ELb0ELb1ELb0ELb1ELb0ELb0ELb0ELi2ELi2ELi4ELi2ELb1EEENS1_24CollectiveEpilogueBwdGQAISA_fSD_Li256ELb0ELb1EEENS1_25SingleTileBwdLPTSchedulerILb0ELi128ELb1EEEEEEEEEvNT_6ParamsE$_ZZN4cute7idx2crdINS_5tupleIJiEEENS1_IJNS1_IJNS1_IJNS_1CILi8EEENS3_ILi2EEEEEES5_S5_NS3_ILi4EEEEEEEEEEEDaRKT_RKT0_ENKUlRKT_RKT0_E_clIiS8_EEDaSI_SL_) ;  /* 0x000078d000007944 */ /* 0x002fea0003c00000 */
        /* <DEDUP_REMOVED lines=24> */
[----:B-1----:R-:W-:Y:S05]  /*14c0*/  CALL.REL.NOINC `($_ZN7cutlass13device_kernelIN5flash19enable_sm80_to_sm89INS1_16FlashAttnBwdSm80INS1_25CollectiveMainloopBwdSm80ILi2ELi2EN4cute5tupleIJNS5_1CILi64EEENS7_ILi128EEES8_EEENS_10bfloat16_tEfNS_4arch4Sm80ELb1ELb0ELb1ELb0ELb1ELb0ELb0ELb0ELi2ELi2ELi4ELi2ELb1EEENS1_24CollectiveEpilogueBwdGQAISA_fSD_Li256ELb0ELb1EEENS1_25SingleTileBwdLPTSchedulerILb0ELi128ELb1EEEEEEEEEvNT_6ParamsE$_ZZN4cute7idx2crdINS_5tupleIJiEEENS1_IJNS1_IJNS1_IJNS_1CILi8EEENS3_ILi2EEEEEES5_S5_NS3_ILi4EEEEEEEEEEEDaRKT_RKT0_ENKUlRKT_RKT0_E_clIiS8_EEDaSI_SL_) ;  /* 0x0000774000007944 */ /* 0x002fea0003c00000 */
        /* <DEDUP_REMOVED lines=19> */
[----:B------:R-:W-:Y:S01]  /*1600*/  IMAD R207, R197, R8, c[0x0][0x198] ;  /* 0x00006600c5cf7624 */ /* 0x000fe200078e0208 */
        /* <DEDUP_REMOVED lines=36> */
[----:B------:R-:W-:Y:S01]  /*1850*/  ISETP.GE.OR P0, PT, R3, c[0x0][0x1cc], !P6 ;  /* 0x0000730003007a0c */ /* 0x000fe20007706670 */
        /* <DEDUP_REMOVED lines=59> */
[C---:B----4-:R-:W-:Y:S01]  /*1c10*/  IADD3 R20, P2, R14.reuse, 0xa4, RZ ;  /* 0x000000a40e147810 */ /* 0x050fe20007f5e0ff */
[----:B------:R1:W-:Y:S01]  /*1c20*/  STL.64 [R1+0x120], R12 ;  /* 0x0001200c01007387 */ /* 0x0003e20000100a00 */
[----:B--2---:R-:W-:-:S03]  /*1c30*/  IADD3 R10, P0, R14, 0xa0, RZ ;  /* 0x000000a00e0a7810 */ /* 0x004fc60007f1e0ff */
[----:B------:R-:W-:Y:S01]  /*1c40*/  IMAD.X R21, RZ, RZ, R15, P2 ;  /* 0x000000ffff157224 */ /* 0x000fe200010e060f */
[----:B------:R2:W-:Y:S01]  /*1c50*/  STL.64 [R1+0xe0], R8 ;  /* 0x0000e00801007387 */ /* 0x0005e20000100a00 */
[----:B------:R-:W-:-:S04]  /*1c60*/  DEPBAR.LE SB0, 0x1 ;  /* 0x000080400000791a */ /* 0x000fc80000000000 */
[----:B------:R-:W-:Y:S01]  /*1c70*/  BAR.SYNC.DEFER_BLOCKING 0x0 ;  /* 0x0000000000007b1d */ /* 0x000fe20000010000 */
[----:B---3--:R-:W-:Y:S02]  /*1c80*/  IMAD.MOV.U32 R5, RZ, RZ, 0x20 ;  /* 0x00000020ff057424 */ /* 0x008fe400078e00ff */
[----:B-----5:R-:W-:Y:S02]  /*1c90*/  IMAD.IADD R4, R186, 0x1, R3 ;  /* 0x00000001ba047824 */ /* 0x020fe400078e0203 */
[----:B------:R-:W-:Y:S01]  /*1ca0*/  IMAD.X R11, RZ, RZ, R15, P0 ;  /* 0x000000ffff0b7224 */ /* 0x000fe200000e060f */
[----:B------:R-:W-:Y:S01]  /*1cb0*/  SEL R5, R5, 0xffffffe0, !P1 ;  /* 0xffffffe005057807 */ /* 0x000fe20004800000 */
[----:B------:R2:W-:Y:S01]  /*1cc0*/  STL.64 [R1+0xf8], R20 ;  /* 0x0000f81401007387 */ /* 0x0005e20000100a00 */
[----:B------:R-:W-:Y:S01]  /*1cd0*/  IADD3 R18, P1, R14, 0xa8, RZ ;  /* 0x000000a80e127810 */ /* 0x000fe20007f3e0ff */
[----:B------:R-:W-:Y:S02]  /*1ce0*/  IMAD.MOV.U32 R17, RZ, RZ, R195 ;  /* 0x000000ffff117224 */ /* 0x000fe400078e00c3 */
[----:B------:R-:W-:Y:S01]  /*1cf0*/  IMAD.IADD R6, R186, 0x1, R5 ;  /* 0x00000001ba067824 */ /* 0x000fe200078e0205 */
[----:B------:R2:W-:Y:S01]  /*1d00*/  STL.64 [R1+0xd0], R10 ;  /* 0x0000d00a01007387 */ /* 0x0005e20000100a00 */
[----:B------:R-:W-:-:S02]  /*1d10*/  IMAD.IADD R2, R5, 0x1, R4 ;  /* 0x0000000105027824 */ /* 0x000fc400078e0204 */
[----:B------:R-:W-:Y:S01]  /*1d20*/  IMAD.X R19, RZ, RZ, R15, P1 ;  /* 0x000000ffff137224 */ /* 0x000fe200008e060f */
[----:B------:R2:W-:Y:S01]  /*1d30*/  STL.64 [R1+0x128], R10 ;  /* 0x0001280a01007387 */ /* 0x0005e20000100a00 */
[----:B-1----:R-:W-:-:S03]  /*1d40*/  MOV R12, 0x1e10 ;  /* 0x00001e10000c7802 */ /* 0x002fc60000000f00 */
        /* <DEDUP_REMOVED lines=11> */
[----:B-1234-:R-:W-:Y:S05]  /*1e00*/  CALL.REL.NOINC `($_ZN7cutlass13device_kernelIN5flash19enable_sm80_to_sm89INS1_16FlashAttnBwdSm80INS1_25CollectiveMainloopBwdSm80ILi2ELi2EN4cute5tupleIJNS5_1CILi64EEENS7_ILi128EEES8_EEENS_10bfloat16_tEfNS_4arch4Sm80ELb1ELb0ELb1ELb0ELb1ELb0ELb0ELb0ELi2ELi2ELi4ELi2ELb1EEENS1_24CollectiveEpilogueBwdGQAISA_fSD_Li256ELb0ELb1EEENS1_25SingleTileBwdLPTSchedulerILb0ELi128ELb1EEEEEEEEEvNT_6ParamsE$_ZZN5flash25CollectiveMainloopBwdSm80ILi2ELi2EN4cute5tupleIJNS1_1CILi64EEENS3_ILi128EEES4_EEEN7cutlass10bfloat16_tEfNS7_4arch4Sm80ELb1ELb0ELb1ELb0ELb1ELb0ELb0ELb0ELi2ELi2ELi4ELi2ELb1EE3mmaINS_16FlashAttnBwdSm80ISB_NS_24CollectiveEpilogueBwdGQAIS6_fSA_Li256ELb0ELb1EEENS_25SingleTileBwdLPTSchedulerILb0ELi128ELb1EEEE13SharedStorageENS1_6TensorINS1_11ArrayEngineIfLm32EEENS1_6LayoutINS2_IJNS2_IJNS3_ILi2EEESO_EEESO_NS3_ILi4EEEEEENS2_IJNS2_IJNS3_ILi1EEESO_EEESQ_NS3_ILi8EEEEEEEEEEEEbRKNSB_6ParamsERT0_S12_iNS2_IJiiiEEERT_ENKUliiE_clEii) ;  /* 0x000096d000007944 */ /* 0x01efea0003c00000 */
[----:B------:R-:W-:Y:S05]  /*1e10*/  BSYNC B0 ;  /* 0x0000000000007941 */ /* 0x000fea0003800000 */
.L_x_723:
[----:B------:R-:W0:Y:S01]  /*1e20*/  LDGDEPBAR ;  /* 0x00000000000079af */ /* 0x000e220000000000 */
[----:B------:R-:W-:Y:S01]  /*1e30*/  BSSY B0, `(.L_x_724) ;  /* 0x0000005000007945 */ /* 0x000fe20003800000 */
[----:B------:R-:W-:Y:S01]  /*1e40*/  MOV R17, R195 ;  /* 0x000000c300117202 */ /* 0x000fe20000000f00 */
[----:B------:R-:W-:Y:S01]  /*1e50*/  UMOV UR7, URZ ;  /* 0x0000003f00077c82 */ /* 0x000fe20008000000 */
[----:B------:R-:W-:-:S02]  /*1e60*/  MOV R12, 0x1e80 ;  /* 0x00001e80000c7802 */ /* 0x000fc40000000f00 */
[----:B-1----:R-:W-:Y:S05]  /*1e70*/  CALL.REL.NOINC `($_ZN7cutlass13device_kernelIN5flash19enable_sm80_to_sm89INS1_16FlashAttnBwdSm80INS1_25CollectiveMainloopBwdSm80ILi2ELi2EN4cute5tupleIJNS5_1CILi64EEENS7_ILi128EEES8_EEENS_10bfloat16_tEfNS_4arch4Sm80ELb1ELb0ELb1ELb0ELb1ELb0ELb0ELb0ELi2ELi2ELi4ELi2ELb1EEENS1_24CollectiveEpilogueBwdGQAISA_fSD_Li256ELb0ELb1EEENS1_25SingleTileBwdLPTSchedulerILb0ELi128ELb1EEEEEEEEEvNT_6ParamsE$_ZZN5flash25CollectiveMainloopBwdSm80ILi2ELi2EN4cute5tupleIJNS1_1CILi64EEENS3_ILi128EEES4_EEEN7cutlass10bfloat16_tEfNS7_4arch4Sm80ELb1ELb0ELb1ELb0ELb1ELb0ELb0ELb0ELi2ELi2ELi4ELi2ELb1EE3mmaINS_16FlashAttnBwdSm80ISB_NS_24CollectiveEpilogueBwdGQAIS6_fSA_Li256ELb0ELb1EEENS_25SingleTileBwdLPTSchedulerILb0ELi128ELb1EEEE13SharedStorageENS1_6TensorINS1_11ArrayEngineIfLm32EEENS1_6LayoutINS2_IJNS2_IJNS3_ILi2EEESO_EEESO_NS3_ILi4EEEEEENS2_IJNS2_IJNS3_ILi1EEESO_EEESQ_NS3_ILi8EEEEEEEEEEEEbRKNSB_6ParamsERT0_S12_iNS2_IJiiiEEERT_ENKUliiE0_clEii) ;  /* 0x0000803000007944 */ /* 0x002fea0003c00000 */
[----:B------:R-:W-:Y:S05]  /*1e80*/  BSYNC B0 ;  /* 0x0000000000007941 */ /* 0x000fea0003800000 */
.L_x_724:
        /* <DEDUP_REMOVED lines=45> */
.L_x_725:
        /* <DEDUP_REMOVED lines=154> */
.L_x_728:
        /* <DEDUP_REMOVED lines=148> */
[----:B-1----:R-:W-:Y:S05]  /*3440*/  CALL.REL.NOINC `($_ZN7cutlass13device_kernelIN5flash19enable_sm80_to_sm89INS1_16FlashAttnBwdSm80INS1_25CollectiveMainloopBwdSm80ILi2ELi2EN4cute5tupleIJNS5_1CILi64EEENS7_ILi128EEES8_EEENS_10bfloat16_tEfNS_4arch4Sm80ELb1ELb0ELb1ELb0ELb1ELb0ELb0ELb0ELi2ELi2ELi4ELi2ELb1EEENS1_24CollectiveEpilogueBwdGQAISA_fSD_Li256ELb0ELb1EEENS1_25SingleTileBwdLPTSchedulerILb0ELi128ELb1EEEEEEEEEvNT_6ParamsE$_ZZN5flash25CollectiveMainloopBwdSm80ILi2ELi2EN4cute5tupleIJNS1_1CILi64EEENS3_ILi128EEES4_EEEN7cutlass10bfloat16_tEfNS7_4arch4Sm80ELb1ELb0ELb1ELb0ELb1ELb0ELb0ELb0ELi2ELi2ELi4ELi2ELb1EE3mmaINS_16FlashAttnBwdSm80ISB_NS_24CollectiveEpilogueBwdGQAIS6_fSA_Li256ELb0ELb1EEENS_25SingleTileBwdLPTSchedulerILb0ELi128ELb1EEEE13SharedStorageENS1_6TensorINS1_11ArrayEngineIfLm32EEENS1_6LayoutINS2_IJNS2_IJNS3_ILi2EEESO_EEESO_NS3_ILi4EEEEEENS2_IJNS2_IJNS3_ILi1EEESO_EEESQ_NS3_ILi8EEEEEEEEEEEEbRKNSB_6ParamsERT0_S12_iNS2_IJiiiEEERT_ENKUliiE_clEii) ;  /* 0x0000809000007944 */ /* 0x002fea0003c00000 */
[----:B------:R-:W-:Y:S05]  /*3450*/  BSYNC B0 ;  /* 0x0000000000007941 */ /* 0x000fea0003800000 */
.L_x_726:
        /* <DEDUP_REMOVED lines=440> */
[----:B------:R-:W-:Y:S05]  /*4fe0*/  CALL.REL.NOINC `($_ZN7cutlass13device_kernelIN5flash19enable_sm80_to_sm89INS1_16FlashAttnBwdSm80INS1_25CollectiveMainloopBwdSm80ILi2ELi2EN4cute5tupleIJNS5_1CILi64EEENS7_ILi128EEES8_EEENS_10bfloat16_tEfNS_4arch4Sm80ELb1ELb0ELb1ELb0ELb1ELb0ELb0ELb0ELi2ELi2ELi4ELi2ELb1EEENS1_24CollectiveEpilogueBwdGQAISA_fSD_Li256ELb0ELb1EEENS1_25SingleTileBwdLPTSchedulerILb0ELi128ELb1EEEEEEEEEvNT_6ParamsE$_ZZN5flash25CollectiveMainloopBwdSm80ILi2ELi2EN4cute5tupleIJNS1_1CILi64EEENS3_ILi128EEES4_EEEN7cutlass10bfloat16_tEfNS7_4arch4Sm80ELb1ELb0ELb1ELb0ELb1ELb0ELb0ELb0ELi2ELi2ELi4ELi2ELb1EE3mmaINS_16FlashAttnBwdSm80ISB_NS_24CollectiveEpilogueBwdGQAIS6_fSA_Li256ELb0ELb1EEENS_25SingleTileBwdLPTSchedulerILb0ELi128ELb1EEEE13SharedStorageENS1_6TensorINS1_11ArrayEngineIfLm32EEENS1_6LayoutINS2_IJNS2_IJNS3_ILi2EEESO_EEESO_NS3_ILi4EEEEEENS2_IJNS2_IJNS3_ILi1EEESO_EEESQ_NS3_ILi8EEEEEEEEEEEEbRKNSB_6ParamsERT0_S12_iNS2_IJiiiEEERT_ENKUliiE0_clEii) ;  /* 0x00004ec000007944 */ /* 0x000fea0003c00000 */
[----:B------:R-:W-:Y:S05]  /*4ff0*/  BSYNC B0 ;  /* 0x0000000000007941 */ /* 0x000fea0003800000 */
.L_x_727:
        /* <DEDUP_REMOVED lines=177> */
.L_x_722:
[----:B-1----:R-:W-:Y:S05]  /*5b10*/  @P1 EXIT ;  /* 0x000000000000194d */ /* 0x002fea0003800000 */
[----:B------:R-:W-:Y:S01]  /*5b20*/  IMAD.MOV.U32 R0, RZ, RZ, 0x1 ;  /* 0x00000001ff007424 */ /* 0x000fe200078e00ff */
[----:B------:R-:W-:Y:S01]  /*5b30*/  BAR.SYNC.DEFER_BLOCKING 0x1, 0x100 ;  /* 0x0044000000007b1d */ /* 0x000fe20000010000 */
[----:B------:R-:W-:-:S02]  /*5b40*/  IMAD R3, R197, c[0x0][0x358], RZ ;  /* 0x0000d600c5037a24 */ /* 0x000fc400078e02ff */
[----:B------:R-:W-:Y:S01]  /*5b50*/  IMAD R5, R199, c[0x0][0x2f4], RZ ;  /* 0x0000bd00c7057a24 */ /* 0x000fe200078e02ff */
[----:B------:R-:W-:Y:S01]  /*5b60*/  ISETP.NE.AND P0, PT, R0, c[0x0][0x338], PT ;  /* 0x0000ce0000007a0c */ /* 0x000fe20003f05270 */
[----:B------:R-:W-:Y:S01]  /*5b70*/  IMAD.MOV.U32 R4, RZ, RZ, R198 ;  /* 0x000000ffff047224 */ /* 0x000fe200078e00c6 */
[----:B------:R-:W-:Y:S01]  /*5b80*/  BSSY B0, `(.L_x_729) ;  /* 0x0000017000007945 */ /* 0x000fe20003800000 */
[----:B------:R-:W-:-:S05]  /*5b90*/  IMAD R3, R3, c[0x0][0x2f4], RZ ;  /* 0x0000bd0003037a24 */ /* 0x000fca00078e02ff */
[----:B------:R-:W-:-:S05]  /*5ba0*/  SHF.R.S32.HI R2, RZ, 0x1f, R3 ;  /* 0x0000001fff027819 */ /* 0x000fca0000011403 */
[----:B------:R-:W-:-:S05]  /*5bb0*/  @P0 IMAD.HI.U32 R0, R198, c[0x0][0x33c], RZ ;  /* 0x0000cf00c6000a27 */ /* 0x000fca00078e00ff */
[----:B------:R-:W-:Y:S02]  /*5bc0*/  @P0 SHF.R.U32.HI R4, RZ, c[0x0][0x340], R0 ;  /* 0x0000d000ff040a19 */ /* 0x000fe40000011600 */
[----:B------:R-:W-:Y:S02]  /*5bd0*/  SHF.R.S32.HI R0, RZ, 0x1f, R5 ;  /* 0x0000001fff007819 */ /* 0x000fe40000011405 */
[--C-:B------:R-:W-:Y:S02]  /*5be0*/  IADD3 R5, P1, P0, R3, R5, R4.reuse ;  /* 0x0000000503057210 */ /* 0x100fe4000783e004 */
[----:B------:R-:W-:-:S04]  /*5bf0*/  SHF.R.S32.HI R3, RZ, 0x1f, R4 ;  /* 0x0000001fff037819 */ /* 0x000fc80000011404 */
[----:B------:R-:W-:Y:S01]  /*5c00*/  IADD3.X R2, R2, R0, R3, P1, P0 ;  /* 0x0000000002027210 */ /* 0x000fe20000fe0403 */
[C---:B------:R-:W-:Y:S01]  /*5c10*/  IMAD.SHL.U32 R0, R5.reuse, 0x4, RZ ;  /* 0x0000000405007824 */ /* 0x040fe200078e00ff */
[----:B------:R-:W-:Y:S02]  /*5c20*/  ISETP.NE.AND P1, PT, R200, RZ, PT ;  /* 0x000000ffc800720c */ /* 0x000fe40003f25270 */
[----:B------:R-:W-:Y:S01]  /*5c30*/  SHF.L.U64.HI R2, R5, 0x2, R2 ;  /* 0x0000000205027819 */ /* 0x000fe20000010202 */
[----:B------:R-:W-:Y:S01]  /*5c40*/  IMAD.MOV R5, RZ, RZ, -R4 ;  /* 0x000000ffff057224 */ /* 0x000fe200078e0a04 */
[----:B------:R-:W-:-:S03]  /*5c50*/  IADD3 R8, P0, R0, c[0x0][0x350], RZ ;  /* 0x0000d40000087a10 */ /* 0x000fc60007f1e0ff */
[----:B------:R-:W-:Y:S01]  /*5c60*/  IMAD R6, R5, c[0x0][0x338], R198 ;  /* 0x0000ce0005067a24 */ /* 0x000fe200078e02c6 */
[----:B------:R-:W-:Y:S02]  /*5c70*/  IADD3.X R9, R2, c[0x0][0x354], RZ, P0, !PT ;  /* 0x0000d50002097a10 */ /* 0x000fe400007fe4ff */
[----:B------:R-:W-:-:S03]  /*5c80*/  SHF.R.S32.HI R5, RZ, 0x1f, R199 ;  /* 0x0000001fff057819 */ /* 0x000fc600000114c7 */
[----:B------:R-:W-:Y:S05]  /*5c90*/  @P1 BRA `(.L_x_730) ;  /* 0x0000005000001947 */ /* 0x000fea0003800000 */
.L_x_731:
[----:B------:R-:W2:Y:S01]  /*5ca0*/  LDG.E.STRONG.GPU R7, [R8.64] ;  /* 0x0000000c08077981 */ /* 0x000ea2000c1ef900 */
[----:B------:R-:W-:Y:S01]  /*5cb0*/  YIELD ;  /* 0x0000000000007946 */ /* 0x000fe20003800000 */
[----:B--2---:R-:W-:Y:S01]  /*5cc0*/  ISETP.NE.AND P0, PT, R7, R6, PT ;  /* 0x000000060700720c */ /* 0x004fe20003f05270 */
[----:B------:R-:W-:-:S12]  /*5cd0*/  CCTL.IVALL ;  /* 0x00000000ff00798f */ /* 0x000fd80002000000 */
[----:B------:R-:W-:Y:S05]  /*5ce0*/  @P0 BRA `(.L_x_731) ;  /* 0xffffffb000000947 */ /* 0x000fea000383ffff */
.L_x_730:
[----:B------:R-:W-:Y:S05]  /*5cf0*/  BSYNC B0 ;  /* 0x0000000000007941 */ /* 0x000fea0003800000 */
.L_x_729:
[----:B------:R-:W-:Y:S01]  /*5d00*/  MOV R7, 0xffffffff ;  /* 0xffffffff00077802 */ /* 0x000fe20000000f00 */
[----:B------:R-:W-:Y:S05]  /*5d10*/  BRA.CONV ~URZ, `(.L_x_732) ;  /* 0x000000237f007947 */ /* 0x000fea000b800000 */
[----:B------:R-:W-:Y:S02]  /*5d20*/  MOV R10, 0x5d40 ;  /* 0x00005d40000a7802 */ /* 0x000fe40000000f00 */
[----:B------:R-:W-:Y:S05]  /*5d30*/  CALL.REL.NOINC `($__internal_4_$__cuda_sm70_warpsync) ;  /* 0x00006dd000007944 */ /* 0x000fea0003c00000 */
.L_x_732:
[----:B------:R-:W-:Y:S01]  /*5d40*/  SHF.L.U32 R197, R197, 0xd, RZ ;  /* 0x0000000dc5c57819 */ /* 0x000fe200000006ff */
[----:B------:R-:W-:Y:S01]  /*5d50*/  IMAD R11, R3, c[0x0][0x328], RZ ;  /* 0x0000ca00030b7a24 */ /* 0x000fe200078e02ff */
[----:B------:R-:W-:-:S06]  /*5d60*/  NOP ;  /* 0x0000000000007918 */ /* 0x000fcc0000000000 */
[----:B------:R-:W-:Y:S01]  /*5d70*/  SHF.R.S32.HI R13, RZ, 0x1f, R197 ;  /* 0x0000001fff0d7819 */ /* 0x000fe200000114c5 */
[----:B------:R-:W-:Y:S01]  /*5d80*/  IMAD R11, R4, c[0x0][0x32c], R11 ;  /* 0x0000cb00040b7a24 */ /* 0x000fe200078e020b */
[----:B------:R-:W-:Y:S01]  /*5d90*/  IADD3 R12, P0, R197, R200, RZ ;  /* 0x000000c8c50c7210 */ /* 0x000fe20007f1e0ff */
[----:B------:R-:W-:-:S03]  /*5da0*/  IMAD R10, R5, c[0x0][0x330], RZ ;  /* 0x0000cc00050a7a24 */ /* 0x000fc600078e02ff */
[----:B------:R-:W-:Y:S01]  /*5db0*/  LEA.HI.X.SX32 R13, R200, R13, 0x1, P0 ;  /* 0x0000000dc80d7211 */ /* 0x000fe200000f0eff */
[----:B------:R-:W-:-:S04]  /*5dc0*/  IMAD R10, R199, c[0x0][0x334], R10 ;  /* 0x0000cd00c70a7a24 */ /* 0x000fc800078e020a */
        /* <DEDUP_REMOVED lines=40> */
[----:B-1----:R-:W-:Y:S05]  /*6050*/  CALL.REL.NOINC `($__internal_4_$__cuda_sm70_warpsync) ;  /* 0x00006ab000007944 */ /* 0x002fea0003c00000 */
.L_x_733:
        /* <DEDUP_REMOVED lines=12> */
.L_x_735:
[----:B------:R-:W-:Y:S05]  /*6120*/  BSYNC B0 ;  /* 0x0000000000007941 */ /* 0x000fea0003800000 */
.L_x_734:
[----:B--2---:R-:W-:Y:S01]  /*6130*/  IADD3 R8, P0, R0, c[0x0][0x348], RZ ;  /* 0x0000d20000087a10 */ /* 0x004fe20007f1e0ff */
[----:B------:R-:W-:Y:S03]  /*6140*/  BSSY B0, `(.L_x_736) ;  /* 0x0000008000007945 */ /* 0x000fe60003800000 */
[----:B------:R-:W-:Y:S01]  /*6150*/  IADD3.X R9, R2, c[0x0][0x34c], RZ, P0, !PT ;  /* 0x0000d30002097a10 */ /* 0x000fe200007fe4ff */
[----:B------:R-:W-:Y:S05]  /*6160*/  @P1 BRA `(.L_x_737) ;  /* 0x0000005000001947 */ /* 0x000fea0003800000 */
.L_x_738:
[----:B------:R-:W2:Y:S01]  /*6170*/  LDG.E.STRONG.GPU R11, [R8.64] ;  /* 0x0000000c080b7981 */ /* 0x000ea2000c1ef900 */
[----:B------:R-:W-:Y:S01]  /*6180*/  YIELD ;  /* 0x0000000000007946 */ /* 0x000fe20003800000 */
[----:B--2---:R-:W-:Y:S01]  /*6190*/  ISETP.NE.AND P0, PT, R11, R6, PT ;  /* 0x000000060b00720c */ /* 0x004fe20003f05270 */
[----:B------:R-:W-:-:S12]  /*61a0*/  CCTL.IVALL ;  /* 0x00000000ff00798f */ /* 0x000fd80002000000 */
[----:B------:R-:W-:Y:S05]  /*61b0*/  @P0 BRA `(.L_x_738) ;  /* 0xffffffb000000947 */ /* 0x000fea000383ffff */
.L_x_737:
[----:B------:R-:W-:Y:S05]  /*61c0*/  BSYNC B0 ;  /* 0x0000000000007941 */ /* 0x000fea0003800000 */
.L_x_736:
[----:B------:R-:W-:Y:S05]  /*61d0*/  BRA.CONV ~URZ, `(.L_x_739) ;  /* 0x000000237f007947 */ /* 0x000fea000b800000 */
[----:B------:R-:W-:Y:S02]  /*61e0*/  MOV R10, 0x6200 ;  /* 0x00006200000a7802 */ /* 0x000fe40000000f00 */
[----:B-1----:R-:W-:Y:S05]  /*61f0*/  CALL.REL.NOINC `($__internal_4_$__cuda_sm70_warpsync) ;  /* 0x0000691000007944 */ /* 0x002fea0003c00000 */
.L_x_739:
        /* <DEDUP_REMOVED lines=47> */
[----:B-12---:R-:W-:Y:S05]  /*64f0*/  CALL.REL.NOINC `($__internal_4_$__cuda_sm70_warpsync) ;  /* 0x0000661000007944 */ /* 0x006fea0003c00000 */
.L_x_740:
[----:B------:R-:W-:-:S06]  /*6500*/  NOP ;  /* 0x0000000000007918 */ /* 0x000fcc0000000000 */
[----:B------:R-:W-:Y:S05]  /*6510*/  @P1 EXIT ;  /* 0x000000000000194d */ /* 0x000fea0003800000 */
[----:B------:R-:W-:Y:S01]  /*6520*/  @!PT LDS RZ, [RZ] ;  /* 0x00000000fffff984 */ /* 0x000fe20000000800 */
[----:B------:R-:W-:Y:S01]  /*6530*/  @!PT LDS RZ, [RZ] ;  /* 0x00000000fffff984 */ /* 0x000fe20000000800 */
[----:B------:R-:W-:Y:S01]  /*6540*/  @!PT LDS RZ, [RZ] ;  /* 0x00000000fffff984 */ /* 0x000fe20000000800 */
[----:B------:R-:W-:Y:S01]  /*6550*/  @!PT LDS RZ, [RZ] ;  /* 0x00000000fffff984 */ /* 0x000fe20000000800 */
[----:B------:R-:W-:Y:S06]  /*6560*/  MEMBAR.ALL.GPU ;  /* 0x0000000000007992 */ /* 0x000fec000000a000 */
[----:B--2---:R-:W-:Y:S01]  /*6570*/  MOV R3, 0x1 ;  /* 0x0000000100037802 */ /* 0x004fe20000000f00 */
[----:B------:R-:W-:-:S00]  /*6580*/  ERRBAR ;  /* 0x00000000000079ab */ /* 0x000fc00000000000 */
[----:B012345:R-:W-:-:S05]  /*6590*/  CCTL.IVALL ;  /* 0x00000000ff00798f */ /* 0x03ffca0002000000 */
[----:B------:R-:W-:Y:S01]  /*65a0*/  RED.E.ADD.S32.STRONG.GPU [R8.64], R3 ;  /* 0x000000030800798e */ /* 0x000fe2000c10e38c */
[----:B------:R-:W-:Y:S05]  /*65b0*/  EXIT ;  /* 0x000000000000794d */ /* 0x000fea0003800000 */
        .type           $_ZN7cutlass13device_kernelIN5flash19enable_sm80_to_sm89INS1_16FlashAttnBwdSm80INS1_25CollectiveMainloopBwdSm80ILi2ELi2EN4cute5tupleIJNS5_1CILi64EEENS7_ILi128EEES8_EEENS_10bfloat16_tEfNS_4arch4Sm80ELb1ELb0ELb1ELb0ELb1ELb0ELb0ELb0ELi2ELi2ELi4ELi2ELb1EEENS1_24CollectiveEpilogueBwdGQAISA_fSD_Li256ELb0ELb1EEENS1_25SingleTileBwdLPTSchedulerILb0ELi128ELb1EEEEEEEEEvNT_6ParamsE$_ZN4cute12iter_adaptorIPKN7cutlass10bfloat16_tENS_8gmem_ptrIS4_EEEC2ES4_,@function
        .size           $_ZN7cutlass13device_kernelIN5flash19enable_sm80_to_sm89INS1_16FlashAttnBwdSm80INS1_25CollectiveMainloopBwdSm80ILi2ELi2EN4cute5tupleIJNS5_1CILi64EEENS7_ILi128EEES8_EEENS_10bfloat16_tEfNS_4arch4Sm80ELb1ELb0ELb1ELb0ELb1ELb0ELb0ELb0ELi2ELi2ELi4ELi2ELb1EEENS1_24CollectiveEpilogueBwdGQAISA_fSD_Li256ELb0ELb1EEENS1_25SingleTileBwdLPTSchedulerILb0ELi128ELb1EEEEEEEEEvNT_6ParamsE$_ZN4cute12iter_adaptorIPKN7cutlass10bfloat16_tENS_8gmem_ptrIS4_EEEC2ES4_,($_ZN7cutlass13device_kernelIN5flash19enable_sm80_to_sm89INS1_16FlashAttnBwdSm80INS1_25CollectiveMainloopBwdSm80ILi2ELi2EN4cute5tupleIJNS5_1CILi64EEENS7_ILi128EEES8_EEENS_10bfloat16_tEfNS_4arch4Sm80ELb1ELb0ELb1ELb0ELb1ELb0ELb0ELb0ELi2ELi2ELi4ELi2ELb1EEENS1_24CollectiveEpilogueBwdGQAISA_fSD_Li256ELb0ELb1EEENS1_25SingleTileBwdLPTSchedulerILb0ELi128ELb1EEEEEEEEEvNT_6ParamsE$_ZN4cute12iter_adaptorIPKN7cutlass9uint128_tENS_8gmem_ptrIS4_EEEC2ES4_ - $_ZN7cutlass13device_kernelIN5flash19enable_sm80_to_sm89INS1_16FlashAttnBwdSm80INS1_25CollectiveMainloopBwdSm80ILi2ELi2EN4cute5tupleIJNS5_1CILi64EEENS7_ILi128EEES8_EEENS_10bfloat16_tEfNS_4arch4Sm80ELb1ELb0ELb1ELb0ELb1ELb0ELb0ELb0ELi2ELi2ELi4ELi2ELb1EEENS1_24CollectiveEpilogueBwdGQAISA_fSD_Li256ELb0ELb1EEENS1_25SingleTileBwdLPTSchedulerILb0ELi128ELb1EEEEEEEEEvNT_6ParamsE$_ZN4cute12iter_adaptorIPKN7cutlass10bfloat16_tENS_8gmem_ptrIS4_EEEC2ES4_)
$_ZN7cutlass13device_kernelIN5flash19enable_sm80_to_sm89INS1_16FlashAttnBwdSm80INS1_25CollectiveMainloopBwdSm80ILi2ELi2EN4cute5tupleIJNS5_1CILi64EEENS7_ILi128EEES8_EEENS_10bfloat16_tEfNS_4arch4Sm80ELb1ELb0ELb1ELb0ELb1ELb0ELb0ELb0ELi2ELi2ELi4ELi2ELb1EEENS1_24CollectiveEpilogueBwdGQAISA_fSD_Li256ELb0ELb1EEENS1_25SingleTileBwdLPTSchedulerILb0ELi128ELb1EEEEEEEEEvNT_6ParamsE$_ZN4cute12iter_adaptorIPKN7cutlass10bfloat16_tENS_8gmem_ptrIS4_EEEC2ES4_:
[----:B------:R-:W-:Y:S01]  /*65c0*/  IADD3 R11, R4, -c[0x0][0x20], RZ ;  /* 0x80000800040b7a10 */ /* 0x000fe20007ffe0ff */
[----:B------:R-:W-:Y:S01]  /*65d0*/  IMAD.MOV.U32 R128, RZ, RZ, R10 ;  /* 0x000000ffff807224 */ /* 0x000fe200078e000a */
[----:B------:R-:W-:Y:S01]  /*65e0*/  MOV R130, R18 ;  /* 0x0000001200827202 */ /* 0x000fe20000000f00 */
[----:B------:R-:W-:Y:S01]  /*65f0*/  IMAD.MOV.U32 R129, RZ, RZ, R15 ;  /* 0x000000ffff817224 */ /* 0x000fe200078e000f */
[----:B------:R-:W-:-:S04]  /*6600*/  MOV R131, 0x0 ;  /* 0x0000000000837802 */ /* 0x000fc80000000f00 */
[----:B------:R1:W-:Y:S01]  /*6610*/  STL.64 [R11], R128 ;  /* 0x000000800b007387 */ /* 0x0003e20000100a00 */
[----:B------:R-:W-:Y:S05]  /*6620*/  RET.REL.NODEC R130 `(_ZN7cutlass13device_kernelIN5flash19enable_sm80_to_sm89INS1_16FlashAttnBwdSm80INS1_25CollectiveMainloopBwdSm80ILi2ELi2EN4cute5tupleIJNS5_1CILi64EEENS7_ILi128EEES8_EEENS_10bfloat16_tEfNS_4arch4Sm80ELb1ELb0ELb1ELb0ELb1ELb0ELb0ELb0ELi2ELi2ELi4ELi2ELb1EEENS1_24CollectiveEpilogueBwdGQAISA_fSD_Li256ELb0ELb1EEENS1_25SingleTileBwdLPTSchedulerILb0ELi128ELb1EEEEEEEEEvNT_6ParamsE) ;  /* 0xffff99d082007950 */ /* 0x000fea0003c3ffff */
        .type           $_ZN7cutlass13device_kernelIN5flash19enable_sm80_to_sm89INS1_16FlashAttnBwdSm80INS1_25CollectiveMainloopBwdSm80ILi2ELi2EN4cute5tupleIJNS5_1CILi64EEENS7_ILi128EEES8_EEENS_10bfloat16_tEfNS_4arch4Sm80ELb1ELb0ELb1ELb0ELb1ELb0ELb0ELb0ELi2ELi2ELi4ELi2ELb1EEENS1_24CollectiveEpilogueBwdGQAISA_fSD_Li256ELb0ELb1EEENS1_25SingleTileBwdLPTSchedulerILb0ELi128ELb1EEEEEEEEEvNT_6ParamsE$_ZN4cute12iter_adaptorIPKN7cutlass9uint128_tENS_8gmem_ptrIS4_EEEC2ES4_,@function
        .size           $_ZN7cutlass13device_kernelIN5flash19enable_sm80_to_sm89INS1_16FlashAttnBwdSm80INS1_25CollectiveMainloopBwdSm80ILi2ELi2EN4cute5tupleIJNS5_1CILi64EEENS7_ILi128EEES8_EEENS_10bfloat16_tEfNS_4arch4Sm80ELb1ELb0ELb1ELb0ELb1ELb0ELb0ELb0ELi2ELi2ELi4ELi2ELb1EEENS1_24CollectiveEpilogueBwdGQAISA_fSD_Li256ELb0ELb1EEENS1_25SingleTileBwdLPTSchedulerILb0ELi128ELb1EEEEEEEEEvNT_6ParamsE$_ZN4cute12iter_adaptorIPKN7cutlass9uint128_tENS_8gmem_ptrIS4_EEEC2ES4_,($_ZN7cutlass13device_kernelIN5flash19enable_sm80_to_sm89INS1_16FlashAttnBwdSm80INS1_25CollectiveMainloopBwdSm80ILi2ELi2EN4cute5tupleIJNS5_1CILi64EEENS7_ILi128EEES8_EEENS_10bfloat16_tEfNS_4arch4Sm80ELb1ELb0ELb1ELb0ELb1ELb0ELb0ELb0ELi2ELi2ELi4ELi2ELb1EEENS1_24CollectiveEpilogueBwdGQAISA_fSD_Li256ELb0ELb1EEENS1_25SingleTileBwdLPTSchedulerILb0ELi128ELb1EEEEEEEEEvNT_6ParamsE$_ZN4cute12iter_adaptorIPKfNS_8gmem_ptrIS2_EEEC2ES2_ - $_ZN7cutlass13device_kernelIN5flash19enable_sm80_to_sm89INS1_16FlashAttnBwdSm80INS1_25CollectiveMainloopBwdSm80ILi2ELi2EN4cute5tupleIJNS5_1CILi64EEENS7_ILi128EEES8_EEENS_10bfloat16_tEfNS_4arch4Sm80ELb1ELb0ELb1ELb0ELb1ELb0ELb0ELb0ELi2ELi2ELi4ELi2ELb1EEENS1_24CollectiveEpilogueBwdGQAISA_fSD_Li256ELb0ELb1EEENS1_25SingleTileBwdLPTSchedulerILb0ELi128ELb1EEEEEEEEEvNT_6ParamsE$_ZN4cute12iter_adaptorIPKN7cutlass9uint128_tENS_8gmem_ptrIS4_EEEC2ES4_)
$_ZN7cutlass13device_kernelIN5flash19enable_sm80_to_sm89INS1_16FlashAttnBwdSm80INS1_25CollectiveMainloopBwdSm80ILi2ELi2EN4cute5tupleIJNS5_1CILi64EEENS7_ILi128EEES8_EEENS_10bfloat16_tEfNS_4arch4Sm80ELb1ELb0ELb1ELb0ELb1ELb0ELb0ELb0ELi2ELi2ELi4ELi2ELb1EEENS1_24CollectiveEpilogueBwdGQAISA_fSD_Li256ELb0ELb1EEENS1_25SingleTileBwdLPTSchedulerILb0ELi128ELb1EEEEEEEEEvNT_6ParamsE$_ZN4cute12iter_adaptorIPKN7cutlass9uint128_tENS_8gmem_ptrIS4_EEEC2ES4_:
[----:B------:R-:W-:Y:S01]  /*6630*/  IADD3 R10, R4, -c[0x0][0x20], RZ ;  /* 0x80000800040a7a10 */ /* 0x000fe20007ffe0ff */
[----:B------:R-:W-:Y:S01]  /*6640*/  IMAD.MOV.U32 R128, RZ, RZ, R18 ;  /* 0x000000ffff807224 */ /* 0x000fe200078e0012 */
[----:B------:R-:W-:-:S03]  /*6650*/  MOV R129, 0x0 ;  /* 0x0000000000817802 */ /* 0x000fc60000000f00 */
[----:B------:R1:W-:Y:S01]  /*6660*/  STL.64 [R10], R6 ;  /* 0x000000060a007387 */ /* 0x0003e20000100a00 */
[----:B------:R-:W-:Y:S05]  /*6670*/  RET.REL.NODEC R128 `(_ZN7cutlass13device_kernelIN5flash19enable_sm80_to_sm89INS1_16FlashAttnBwdSm80INS1_25CollectiveMainloopBwdSm80ILi2ELi2EN4cute5tupleIJNS5_1CILi64EEENS7_ILi128EEES8_EEENS_10bfloat16_tEfNS_4arch4Sm80ELb1ELb0ELb1ELb0ELb1ELb0ELb0ELb0ELi2ELi2ELi4ELi2ELb1EEENS1_24CollectiveEpilogueBwdGQAISA_fSD_Li256ELb0ELb1EEENS1_25SingleTileBwdLPTSchedulerILb0ELi128ELb1EEEEEEEEEvNT_6ParamsE) ;  /* 0xffff998080007950 */ /* 0x000fea0003c3ffff */
        .type           $_ZN7cutlass13device_kernelIN5flash19enable_sm80_to_sm89INS1_16FlashAttnBwdSm80INS1_25CollectiveMainloopBwdSm80ILi2ELi2EN4cute5tupleIJNS5_1CILi64EEENS7_ILi128EEES8_EEENS_10bfloat16_tEfNS_4arch4Sm80ELb1ELb0ELb1ELb0ELb1ELb0ELb0ELb0ELi2ELi2ELi4ELi2ELb1EEENS1_24CollectiveEpilogueBwdGQAISA_fSD_Li256ELb0ELb1EEENS1_25SingleTileBwdLPTSchedulerILb0ELi128ELb1EEEEEEEEEvNT_6ParamsE$_ZN4cute12iter_adaptorIPKfNS_8gmem_ptrIS2_EEEC2ES2_,@function
        .size           $_ZN7cutlass13device_kernelIN5flash19enable_sm80_to_sm89INS1_16FlashAttnBwdSm80INS1_25CollectiveMainloopBwdSm80ILi2ELi2EN4cute5tupleIJNS5_1CILi64EEENS7_ILi128EEES8_EEENS_10bfloat16_tEfNS_4arch4Sm80ELb1ELb0ELb1ELb0ELb1ELb0ELb0ELb0ELi2ELi2ELi4ELi2ELb1EEENS1_24CollectiveEpilogueBwdGQAISA_fSD_Li256ELb0ELb1EEENS1_25SingleTileBwdLPTSchedulerILb0ELi128ELb1EEEEEEEEEvNT_6ParamsE$_ZN4cute12iter_adaptorIPKfNS_8gmem_ptrIS2_EEEC2ES2_,($_ZN7cutlass13device_kernelIN5flash19enable_sm80_to_sm89INS1_16FlashAttnBwdSm80INS1_25CollectiveMainloopBwdSm80ILi2ELi2EN4cute5tupleIJNS5_1CILi64EEENS7_ILi128EEES8_EEENS_10bfloat16_tEfNS_4arch4Sm80ELb1ELb0ELb1ELb0ELb1ELb0ELb0ELb0ELi2ELi2ELi4ELi2ELb1EEENS1_24CollectiveEpilogueBwdGQAISA_fSD_Li256ELb0ELb1EEENS1_25SingleTileBwdLPTSchedulerILb0ELi128ELb1EEEEEEEEEvNT_6ParamsE$_ZN4cute12iter_adaptorIPN7cutlass10bfloat16_tENS_8smem_ptrIS3_EEEC2ES3_ - $_ZN7cutlass13device_kernelIN5flash19enable_sm80_to_sm89INS1_16FlashAttnBwdSm80INS1_25CollectiveMainloopBwdSm80ILi2ELi2EN4cute5tupleIJNS5_1CILi64EEENS7_ILi128EEES8_EEENS_10bfloat16_tEfNS_4arch4Sm80ELb1ELb0ELb1ELb0ELb1ELb0ELb0ELb0ELi2ELi2ELi4ELi2ELb1EEENS1_24CollectiveEpilogueBwdGQAISA_fSD_Li256ELb0ELb1EEENS1_25SingleTileBwdLPTSchedulerILb0ELi128ELb1EEEEEEEEEvNT_6ParamsE$_ZN4cute12iter_adaptorIPKfNS_8gmem_ptrIS2_EEEC2ES2_)
$_ZN7cutlass13device_kernelIN5flash19enable_sm80_to_sm89INS1_16FlashAttnBwdSm80INS1_25CollectiveMainloopBwdSm80ILi2ELi2EN4cute5tupleIJNS5_1CILi64EEENS7_ILi128EEES8_EEENS_10bfloat16_tEfNS_4arch4Sm80ELb1ELb0ELb1ELb0ELb1ELb0ELb0ELb0ELi2ELi2ELi4ELi2ELb1EEENS1_24CollectiveEpilogueBwdGQAISA_fSD_Li256ELb0ELb1EEENS1_25SingleTileBwdLPTSchedulerILb0ELi128ELb1EEEEEEEEEvNT_6ParamsE$_ZN4cute12iter_adaptorIPKfNS_8gmem_ptrIS2_EEEC2ES2_:
[----:B------:R-:W-:Y:S02]  /*6680*/  IADD3 R6, R6, -c[0x0][0x20], RZ ;  /* 0x8000080006067a10 */ /* 0x000fe40007ffe0ff */
[----:B------:R-:W-:-:S03]  /*6690*/  MOV R19, 0x0 ;  /* 0x0000000000137802 */ /* 0x000fc60000000f00 */
[----:B------:R1:W-:Y:S01]  /*66a0*/  STL.64 [R6], R10 ;  /* 0x0000000a06007387 */ /* 0x0003e20000100a00 */
[----:B------:R-:W-:Y:S05]  /*66b0*/  RET.REL.NODEC R18 `(_ZN7cutlass13device_kernelIN5flash19enable_sm80_to_sm89INS1_16FlashAttnBwdSm80INS1_25CollectiveMainloopBwdSm80ILi2ELi2EN4cute5tupleIJNS5_1CILi64EEENS7_ILi128EEES8_EEENS_10bfloat16_tEfNS_4arch4Sm80ELb1ELb0ELb1ELb0ELb1ELb0ELb0ELb0ELi2ELi2ELi4ELi2ELb1EEENS1_24CollectiveEpilogueBwdGQAISA_fSD_Li256ELb0ELb1EEENS1_25SingleTileBwdLPTSchedulerILb0ELi128ELb1EEEEEEEEEvNT_6ParamsE) ;  /* 0xffff994012007950 */ /* 0x000fea0003c3ffff */
        .type           $_ZN7cutlass13device_kernelIN5flash19enable_sm80_to_sm89INS1_16FlashAttnBwdSm80INS1_25CollectiveMainloopBwdSm80ILi2ELi2EN4cute5tupleIJNS5_1CILi64EEENS7_ILi128EEES8_EEENS_10bfloat16_tEfNS_4arch4Sm80ELb1ELb0ELb1ELb0ELb1ELb0ELb0ELb0ELi2ELi2ELi4ELi2ELb1EEENS1_24CollectiveEpilogueBwdGQAISA_fSD_Li256ELb0ELb1EEENS1_25SingleTileBwdLPTSchedulerILb0ELi128ELb1EEEEEEEEEvNT_6ParamsE$_ZN4cute12iter_adaptorIPN7cutlass10bfloat16_tENS_8smem_ptrIS3_EEEC2ES3_,@function
        .size           $_ZN7cutlass13device_kernelIN5flash19enable_sm80_to_sm89INS1_16FlashAttnBwdSm80INS1_25CollectiveMainloopBwdSm80ILi2ELi2EN4cute5tupleIJNS5_1CILi64EEENS7_ILi128EEES8_EEENS_10bfloat16_tEfNS_4arch4Sm80ELb1ELb0ELb1ELb0ELb1ELb0ELb0ELb0ELi2ELi2ELi4ELi2ELb1EEENS1_24CollectiveEpilogueBwdGQAISA_fSD_Li256ELb0ELb1EEENS1_25SingleTileBwdLPTSchedulerILb0ELi128ELb1EEEEEEEEEvNT_6ParamsE$_ZN4cute12iter_adaptorIPN7cutlass10bfloat16_tENS_8smem_ptrIS3_EEEC2ES3_,($_ZN7cutlass13device_kernelIN5flash19enable_sm80_to_sm89INS1_16FlashAttnBwdSm80INS1_25CollectiveMainloopBwdSm80ILi2ELi2EN4cute5tupleIJNS5_1CILi64EEENS7_ILi128EEES8_EEENS_10bfloat16_tEfNS_4arch4Sm80ELb1ELb0ELb1ELb0ELb1ELb0ELb0ELb0ELi2ELi2ELi4ELi2ELb1EEENS1_24CollectiveEpilogueBwdGQAISA_fSD_Li256ELb0ELb1EEENS1_25SingleTileBwdLPTSchedulerILb0ELi128ELb1EEEEEEEEEvNT_6ParamsE$_ZN4cute12iter_adaptorIPN7cutlass9uint128_tENS_8smem_ptrIS3_EEEC2ES3_ - $_ZN7cutlass13device_kernelIN5flash19enable_sm80_to_sm89INS1_16FlashAttnBwdSm80INS1_25CollectiveMainloopBwdSm80ILi2ELi2EN4cute5tupleIJNS5_1CILi64EEENS7_ILi128EEES8_EEENS_10bfloat16_tEfNS_4arch4Sm80ELb1ELb0ELb1ELb0ELb1ELb0ELb0ELb0ELi2ELi2ELi4ELi2ELb1EEENS1_24CollectiveEpilogueBwdGQAISA_fSD_Li256ELb0ELb1EEENS1_25SingleTileBwdLPTSchedulerILb0ELi128ELb1EEEEEEEEEvNT_6ParamsE$_ZN4cute12iter_adaptorIPN7cutlass10bfloat16_tENS_8smem_ptrIS3_EEEC2ES3_)
$_ZN7cutlass13device_kernelIN5flash19enable_sm80_to_sm89INS1_16FlashAttnBwdSm80INS1_25CollectiveMainloopBwdSm80ILi2ELi2EN4cute5tupleIJNS5_1CILi64EEENS7_ILi128EEES8_EEENS_10bfloat16_tEfNS_4arch4Sm80ELb1ELb0ELb1ELb0ELb1ELb0ELb0ELb0ELi2ELi2ELi4ELi2ELb1EEENS1_24CollectiveEpilogueBwdGQAISA_fSD_Li256ELb0ELb1EEENS1_25SingleTileBwdLPTSchedulerILb0ELi128ELb1EEEEEEEEEvNT_6ParamsE$_ZN4cute12iter_adaptorIPN7cutlass10bfloat16_tENS_8smem_ptrIS3_EEEC2ES3_:
[----:B------:R-:W-:Y:S01]  /*66c0*/  IADD3 R6, R4, -c[0x0][0x20], RZ ;  /* 0x8000080004067a10 */ /* 0x000fe20007ffe0ff */
[----:B------:R-:W-:Y:S01]  /*66d0*/  IMAD.MOV.U32 R128, RZ, RZ, R18 ;  /* 0x000000ffff807224 */ /* 0x000fe200078e0012 */
[----:B------:R-:W-:-:S03]  /*66e0*/  MOV R129, 0x0 ;  /* 0x0000000000817802 */ /* 0x000fc60000000f00 */
[----:B------:R1:W-:Y:S01]  /*66f0*/  STL.64 [R6], R8 ;  /* 0x0000000806007387 */ /* 0x0003e20000100a00 */
[----:B------:R-:W-:Y:S05]  /*6700*/  RET.REL.NODEC R128 `(_ZN7cutlass13device_kernelIN5flash19enable_sm80_to_sm89INS1_16FlashAttnBwdSm80INS1_25CollectiveMainloopBwdSm80ILi2ELi2EN4cute5tupleIJNS5_1CILi64EEENS7_ILi128EEES8_EEENS_10bfloat16_tEfNS_4arch4Sm80ELb1ELb0ELb1ELb0ELb1ELb0ELb0ELb0ELi2ELi2ELi4ELi2ELb1EEENS1_24CollectiveEpilogueBwdGQAISA_fSD_Li256ELb0ELb1EEENS1_25SingleTileBwdLPTSchedulerILb0ELi128ELb1EEEEEEEEEvNT_6ParamsE) ;  /* 0xffff98f080007950 */ /* 0x000fea0003c3ffff */
        .type           $_ZN7cutlass13device_kernelIN5flash19enable_sm80_to_sm89INS1_16FlashAttnBwdSm80INS1_25CollectiveMainloopBwdSm80ILi2ELi2EN4cute5tupleIJNS5_1CILi64EEENS7_ILi128EEES8_EEENS_10bfloat16_tEfNS_4arch4Sm80ELb1ELb0ELb1ELb0ELb1ELb0ELb0ELb0ELi2ELi2ELi4ELi2ELb1EEENS1_24CollectiveEpilogueBwdGQAISA_fSD_Li256ELb0ELb1EEENS1_25SingleTileBwdLPTSchedulerILb0ELi128ELb1EEEEEEEEEvNT_6ParamsE$_ZN4cute12iter_adaptorIPN7cutlass9uint128_tENS_8smem_ptrIS3_EEEC2ES3_,@function
        .size           $_ZN7cutlass13device_kernelIN5flash19enable_sm80_to_sm89INS1_16FlashAttnBwdSm80INS1_25CollectiveMainloopBwdSm80ILi2ELi2EN4cute5tupleIJNS5_1CILi64EEENS7_ILi128EEES8_EEENS_10bfloat16_tEfNS_4arch4Sm80ELb1ELb0ELb1ELb0ELb1ELb0ELb0ELb0ELi2ELi2ELi4ELi2ELb1EEENS1_24CollectiveEpilogueBwdGQAISA_fSD_Li256ELb0ELb1EEENS1_25SingleTileBwdLPTSchedulerILb0ELi128ELb1EEEEEEEEEvNT_6ParamsE$_ZN4cute12iter_adaptorIPN7cutlass9uint128_tENS_8smem_ptrIS3_EEEC2ES3_,($_ZN7cutlass13device_kernelIN5flash19enable_sm80_to_sm89INS1_16FlashAttnBwdSm80INS1_25CollectiveMainloopBwdSm80ILi2ELi2EN4cute5tupleIJNS5_1CILi64EEENS7_ILi128EEES8_EEENS_10bfloat16_tEfNS_4arch4Sm80ELb1ELb0ELb1ELb0ELb1ELb0ELb0ELb0ELi2ELi2ELi4ELi2ELb1EEENS1_24CollectiveEpilogueBwdGQAISA_fSD_Li256ELb0ELb1EEENS1_25SingleTileBwdLPTSchedulerILb0ELi128ELb1EEEEEEEEEvNT_6ParamsE$_ZN4cute12iter_adaptorIPfNS_8smem_ptrIS1_EEEC2ES1_ - $_ZN7cutlass13device_kernelIN5flash19enable_sm80_to_sm89INS1_16FlashAttnBwdSm80INS1_25CollectiveMainloopBwdSm80ILi2ELi2EN4cute5tupleIJNS5_1CILi64EEENS7_ILi128EEES8_EEENS_10bfloat16_tEfNS_4arch4Sm80ELb1ELb0ELb1ELb0ELb1ELb0ELb0ELb0ELi2ELi2ELi4ELi2ELb1EEENS1_24CollectiveEpilogueBwdGQAISA_fSD_Li256ELb0ELb1EEENS1_25SingleTileBwdLPTSchedulerILb0ELi128ELb1EEEEEEEEEvNT_6ParamsE$_ZN4cute12iter_adaptorIPN7cutlass9uint128_tENS_8smem_ptrIS3_EEEC2ES3_)
$_ZN7cutlass13device_kernelIN5flash19enable_sm80_to_sm89INS1_16FlashAttnBwdSm80INS1_25CollectiveMainloopBwdSm80ILi2ELi2EN4cute5tupleIJNS5_1CILi64EEENS7_ILi128EEES8_EEENS_10bfloat16_tEfNS_4arch4Sm80ELb1ELb0ELb1ELb0ELb1ELb0ELb0ELb0ELi2ELi2ELi4ELi2ELb1EEENS1_24CollectiveEpilogueBwdGQAISA_fSD_Li256ELb0ELb1EEENS1_25SingleTileBwdLPTSchedulerILb0ELi128ELb1EEEEEEEEEvNT_6ParamsE$_ZN4cute12iter_adaptorIPN7cutlass9uint128_tENS_8smem_ptrIS3_EEEC2ES3_:
[----:B------:R-:W-:Y:S01]  /*6710*/  IADD3 R8, R4, -c[0x0][0x20], RZ ;  /* 0x8000080004087a10 */ /* 0x000fe20007ffe0ff */
[----:B------:R-:W-:Y:S01]  /*6720*/  IMAD.MOV.U32 R128, RZ, RZ, R16 ;  /* 0x000000ffff807224 */ /* 0x000fe200078e0010 */
[----:B------:R-:W-:-:S03]  /*6730*/  MOV R129, 0x0 ;  /* 0x0000000000817802 */ /* 0x000fc60000000f00 */
[----:B------:R1:W-:Y:S01]  /*6740*/  STL.64 [R8], R6 ;  /* 0x0000000608007387 */ /* 0x0003e20000100a00 */
[----:B------:R-:W-:Y:S05]  /*6750*/  RET.REL.NODEC R128 `(_ZN7cutlass13device_kernelIN5flash19enable_sm80_to_sm89INS1_16FlashAttnBwdSm80INS1_25CollectiveMainloopBwdSm80ILi2ELi2EN4cute5tupleIJNS5_1CILi64EEENS7_ILi128EEES8_EEENS_10bfloat16_tEfNS_4arch4Sm80ELb1ELb0ELb1ELb0ELb1ELb0ELb0ELb0ELi2ELi2ELi4ELi2ELb1EEENS1_24CollectiveEpilogueBwdGQAISA_fSD_Li256ELb0ELb1EEENS1_25SingleTileBwdLPTSchedulerILb0ELi128ELb1EEEEEEEEEvNT_6ParamsE) ;  /* 0xffff98a080007950 */ /* 0x000fea0003c3ffff */
        .type           $_ZN7cutlass13device_kernelIN5flash19enable_sm80_to_sm89INS1_16FlashAttnBwdSm80INS1_25CollectiveMainloopBwdSm80ILi2ELi2EN4cute5tupleIJNS5_1CILi64EEENS7_ILi128EEES8_EEENS_10bfloat16_tEfNS_4arch4Sm80ELb1ELb0ELb1ELb0ELb1ELb0ELb0ELb0ELi2ELi2ELi4ELi2ELb1EEENS1_24CollectiveEpilogueBwdGQAISA_fSD_Li256ELb0ELb1EEENS1_25SingleTileBwdLPTSchedulerILb0ELi128ELb1EEEEEEEEEvNT_6ParamsE$_ZN4cute12iter_adaptorIPfNS_8smem_ptrIS1_EEEC2ES1_,@function
        .size           $_ZN7cutlass13device_kernelIN5flash19enable_sm80_to_sm89INS1_16FlashAttnBwdSm80INS1_25CollectiveMainloopBwdSm80ILi2ELi2EN4cute5tupleIJNS5_1CILi64EEENS7_ILi128EEES8_EEENS_10bfloat16_tEfNS_4arch4Sm80ELb1ELb0ELb1ELb0ELb1ELb0ELb0ELb0ELi2ELi2ELi4ELi2ELb1EEENS1_24CollectiveEpilogueBwdGQAISA_fSD_Li256ELb0ELb1EEENS1_25SingleTileBwdLPTSchedulerILb0ELi128ELb1EEEEEEEEEvNT_6ParamsE$_ZN4cute12iter_adaptorIPfNS_8smem_ptrIS1_EEEC2ES1_,($_ZN7cutlass13device_kernelIN5flash19enable_sm80_to_sm89INS1_16FlashAttnBwdSm80INS1_25CollectiveMainloopBwdSm80ILi2ELi2EN4cute5tupleIJNS5_1CILi64EEENS7_ILi128EEES8_EEENS_10bfloat16_tEfNS_4arch4Sm80ELb1ELb0ELb1ELb0ELb1ELb0ELb0ELb0ELi2ELi2ELi4ELi2ELb1EEENS1_24CollectiveEpilogueBwdGQAISA_fSD_Li256ELb0ELb1EEENS1_25SingleTileBwdLPTSchedulerILb0ELi128ELb1EEEEEEEEEvNT_6ParamsE$_ZN4cute3eso3ESOILb0ELb0EJNS_15ArithmeticTupleIJiiEEEiiiEEC2ERKS3_RKiS8_S8_ - $_ZN7cutlass13device_kernelIN5flash19enable_sm80_to_sm89INS1_16FlashAttnBwdSm80INS1_25CollectiveMainloopBwdSm80ILi2ELi2EN4cute5tupleIJNS5_1CILi64EEENS7_ILi128EEES8_EEENS_10bfloat16_tEfNS_4arch4Sm80ELb1ELb0ELb1ELb0ELb1ELb0ELb0ELb0ELi2ELi2ELi4ELi2ELb1EEENS1_24CollectiveEpilogueBwdGQAISA_fSD_Li256ELb0ELb1EEENS1_25SingleTileBwdLPTSchedulerILb0ELi128ELb1EEEEEEEEEvNT_6ParamsE$_ZN4cute12iter_adaptorIPfNS_8smem_ptrIS1_EEEC2ES1_)
$_ZN7cutlass13device_kernelIN5flash19enable_sm80_to_sm89INS1_16FlashAttnBwdSm80INS1_25CollectiveMainloopBwdSm80ILi2ELi2EN4cute5tupleIJNS5_1CILi64EEENS7_ILi128EEES8_EEENS_10bfloat16_tEfNS_4arch4Sm80ELb1ELb0ELb1ELb0ELb1ELb0ELb0ELb0ELi2ELi2ELi4ELi2ELb1EEENS1_24CollectiveEpilogueBwdGQAISA_fSD_Li256ELb0ELb1EEENS1_25SingleTileBwdLPTSchedulerILb0ELi128ELb1EEEEEEEEEvNT_6ParamsE$_ZN4cute12iter_adaptorIPfNS_8smem_ptrIS1_EEEC2ES1_:
[----:B------:R-:W-:Y:S02]  /*6760*/  IADD3 R6, R6, -c[0x0][0x20], RZ ;  /* 0x8000080006067a10 */ /* 0x000fe40007ffe0ff */
[----:B------:R-:W-:-:S03]  /*6770*/  MOV R19, 0x0 ;  /* 0x0000000000137802 */ /* 0x000fc60000000f00 */
[----:B------:R1:W-:Y:S01]  /*6780*/  STL.64 [R6], R8 ;  /* 0x0000000806007387 */ /* 0x0003e20000100a00 */
[----:B------:R-:W-:Y:S05]  /*6790*/  RET.REL.NODEC R18 `(_ZN7cutlass13device_kernelIN5flash19enable_sm80_to_sm89INS1_16FlashAttnBwdSm80INS1_25CollectiveMainloopBwdSm80ILi2ELi2EN4cute5tupleIJNS5_1CILi64EEENS7_ILi128EEES8_EEENS_10bfloat16_tEfNS_4arch4Sm80ELb1ELb0ELb1ELb0ELb1ELb0ELb0ELb0ELi2ELi2ELi4ELi2ELb1EEENS1_24CollectiveEpilogueBwdGQAISA_fSD_Li256ELb0ELb1EEENS1_25SingleTileBwdLPTSchedulerILb0ELi128ELb1EEEEEEEEEvNT_6ParamsE) ;  /* 0xffff986012007950 */ /* 0x000fea0003c3ffff */
        .type           $_ZN7cutlass13device_kernelIN5flash19enable_sm80_to_sm89INS1_16FlashAttnBwdSm80INS1_25CollectiveMainloopBwdSm80ILi2ELi2EN4cute5tupleIJNS5_1CILi64EEENS7_ILi128EEES8_EEENS_10bfloat16_tEfNS_4arch4Sm80ELb1ELb0ELb1ELb0ELb1ELb0ELb0ELb0ELi2ELi2ELi4ELi2ELb1EEENS1_24CollectiveEpilogueBwdGQAISA_fSD_Li256ELb0ELb1EEENS1_25SingleTileBwdLPTSchedulerILb0ELi128ELb1EEEEEEEEEvNT_6ParamsE$_ZN4cute3eso3ESOILb0ELb0EJNS_15ArithmeticTupleIJiiEEEiiiEEC2ERKS3_RKiS8_S8_,@function
        .size           $_ZN7cutlass13device_kernelIN5flash19enable_sm80_to_sm89INS1_16FlashAttnBwdSm80INS1_25CollectiveMainloopBwdSm80ILi2ELi2EN4cute5tupleIJNS5_1CILi64EEENS7_ILi128EEES8_EEENS_10bfloat16_tEfNS_4arch4Sm80ELb1ELb0ELb1ELb0ELb1ELb0ELb0ELb0ELi2ELi2ELi4ELi2ELb1EEENS1_24CollectiveEpilogueBwdGQAISA_fSD_Li256ELb0ELb1EEENS1_25SingleTileBwdLPTSchedulerILb0ELi128ELb1EEEEEEEEEvNT_6ParamsE$_ZN4cute3eso3ESOILb0ELb0EJNS_15ArithmeticTupleIJiiEEEiiiEEC2ERKS3_RKiS8_S8_,($_ZN7cutlass13device_kernelIN5flash19enable_sm80_to_sm89INS1_16FlashAttnBwdSm80INS1_25CollectiveMainloopBwdSm80ILi2ELi2EN4cute5tupleIJNS5_1CILi64EEENS7_ILi128EEES8_EEENS_10bfloat16_tEfNS_4arch4Sm80ELb1ELb0ELb1ELb0ELb1ELb0ELb0ELb0ELi2ELi2ELi4ELi2ELb1EEENS1_24CollectiveEpilogueBwdGQAISA_fSD_Li256ELb0ELb1EEENS1_25SingleTileBwdLPTSchedulerILb0ELi128ELb1EEEEEEEEEvNT_6ParamsE$_ZN4cute3eso3ESOILb0ELb0EJNS_5tupleIJiiEEEiiiEEC2ERKS3_RKiS8_S8_ - $_ZN7cutlass13device_kernelIN5flash19enable_sm80_to_sm89INS1_16FlashAttnBwdSm80INS1_25CollectiveMainloopBwdSm80ILi2ELi2EN4cute5tupleIJNS5_1CILi64EEENS7_ILi128EEES8_EEENS_10bfloat16_tEfNS_4arch4Sm80ELb1ELb0ELb1ELb0ELb1ELb0ELb0ELb0ELi2ELi2ELi4ELi2ELb1EEENS1_24CollectiveEpilogueBwdGQAISA_fSD_Li256ELb0ELb1EEENS1_25SingleTileBwdLPTSchedulerILb0ELi128ELb1EEEEEEEEEvNT_6ParamsE$_ZN4cute3eso3ESOILb0ELb0EJNS_15ArithmeticTupleIJiiEEEiiiEEC2ERKS3_RKiS8_S8_)
$_ZN7cutlass13device_kernelIN5flash19enable_sm80_to_sm89INS1_16FlashAttnBwdSm80INS1_25CollectiveMainloopBwdSm80ILi2ELi2EN4cute5tupleIJNS5_1CILi64EEENS7_ILi128EEES8_EEENS_10bfloat16_tEfNS_4arch4Sm80ELb1ELb0ELb1ELb0ELb1ELb0ELb0ELb0ELi2ELi2ELi4ELi2ELb1EEENS1_24CollectiveEpilogueBwdGQAISA_fSD_Li256ELb0ELb1EEENS1_25SingleTileBwdLPTSchedulerILb0ELi128ELb1EEEEEEEEEvNT_6ParamsE$_ZN4cute3eso3ESOILb0ELb0EJNS_15ArithmeticTupleIJiiEEEiiiEEC2ERKS3_RKiS8_S8_:
        /* <DEDUP_REMOVED lines=14> */
[----:B------:R-:W-:Y:S05]  /*6880*/  RET.REL.NODEC R74 `(_ZN7cutlass13device_kernelIN5flash19enable_sm80_to_sm89INS1_16FlashAttnBwdSm80INS1_25CollectiveMainloopBwdSm80ILi2ELi2EN4cute5tupleIJNS5_1CILi64EEENS7_ILi128EEES8_EEENS_10bfloat16_tEfNS_4arch4Sm80ELb1ELb0ELb1ELb0ELb1ELb0ELb0ELb0ELi2ELi2ELi4ELi2ELb1EEENS1_24CollectiveEpilogueBwdGQAISA_fSD_Li256ELb0ELb1EEENS1_25SingleTileBwdLPTSchedulerILb0ELi128ELb1EEEEEEEEEvNT_6ParamsE) ;  /* 0xffff97704a007950 */ /* 0x000fea0003c3ffff */
        .type           $_ZN7cutlass13device_kernelIN5flash19enable_sm80_to_sm89INS1_16FlashAttnBwdSm80INS1_25CollectiveMainloopBwdSm80ILi2ELi2EN4cute5tupleIJNS5_1CILi64EEENS7_ILi128EEES8_EEENS_10bfloat16_tEfNS_4arch4Sm80ELb1ELb0ELb1ELb0ELb1ELb0ELb0ELb0ELi2ELi2ELi4ELi2ELb1EEENS1_24CollectiveEpilogueBwdGQAISA_fSD_Li256ELb0ELb1EEENS1_25SingleTileBwdLPTSchedulerILb0ELi128ELb1EEEEEEEEEvNT_6ParamsE$_ZN4cute3eso3ESOILb0ELb0EJNS_5tupleIJiiEEEiiiEEC2ERKS3_RKiS8_S8_,@function
        .size           $_ZN7cutlass13device_kernelIN5flash19enable_sm80_to_sm89INS1_16FlashAttnBwdSm80INS1_25CollectiveMainloopBwdSm80ILi2ELi2EN4cute5tupleIJNS5_1CILi64EEENS7_ILi128EEES8_EEENS_10bfloat16_tEfNS_4arch4Sm80ELb1ELb0ELb1ELb0ELb1ELb0ELb0ELb0ELi2ELi2ELi4ELi2ELb1EEENS1_24CollectiveEpilogueBwdGQAISA_fSD_Li256ELb0ELb1EEENS1_25SingleTileBwdLPTSchedulerILb0ELi128ELb1EEEEEEEEEvNT_6ParamsE$_ZN4cute3eso3ESOILb0ELb0EJNS_5tupleIJiiEEEiiiEEC2ERKS3_RKiS8_S8_,($_ZN7cutlass13device_kernelIN5flash19enable_sm80_to_sm89INS1_16FlashAttnBwdSm80INS1_25CollectiveMainloopBwdSm80ILi2ELi2EN4cute5tupleIJNS5_1CILi64EEENS7_ILi128EEES8_EEENS_10bfloat16_tEfNS_4arch4Sm80ELb1ELb0ELb1ELb0ELb1ELb0ELb0ELb0ELi2ELi2ELi4ELi2ELb1EEENS1_24CollectiveEpilogueBwdGQAISA_fSD_Li256ELb0ELb1EEENS1_25SingleTileBwdLPTSchedulerILb0ELi128ELb1EEEEEEEEEvNT_6ParamsE$_ZN4cute3eso3ESOILb0ELb0EJNS_6LayoutINS_5tupleIJNS3_IJNS_1CILi8EEENS4_ILi1EEEEEENS4_ILi2EEES6_EEENS3_IJNS3_IJS6_NS4_ILi0EEEEEElSA_EEEEENS_10ViewEngineINS_8gmem_ptrIPKN7cutlass10bfloat16_tEEEEEEEC2ERKSD_RKSL_ - $_ZN7cutlass13device_kernelIN5flash19enable_sm80_to_sm89INS1_16FlashAttnBwdSm80INS1_25CollectiveMainloopBwdSm80ILi2ELi2EN4cute5tupleIJNS5_1CILi64EEENS7_ILi128EEES8_EEENS_10bfloat16_tEfNS_4arch4Sm80ELb1ELb0ELb1ELb0ELb1ELb0ELb0ELb0ELi2ELi2ELi4ELi2ELb1EEENS1_24CollectiveEpilogueBwdGQAISA_fSD_Li256ELb0ELb1EEENS1_25SingleTileBwdLPTSchedulerILb0ELi128ELb1EEEEEEEEEvNT_6ParamsE$_ZN4cute3eso3ESOILb0ELb0EJNS_5tupleIJiiEEEiiiEEC2ERKS3_RKiS8_S8_)
$_ZN7cutlass13device_kernelIN5flash19enable_sm80_to_sm89INS1_16FlashAttnBwdSm80INS1_25CollectiveMainloopBwdSm80ILi2ELi2EN4cute5tupleIJNS5_1CILi64EEENS7_ILi128EEES8_EEENS_10bfloat16_tEfNS_4arch4Sm80ELb1ELb0ELb1ELb0ELb1ELb0ELb0ELb0ELi2ELi2ELi4ELi2ELb1EEENS1_24CollectiveEpilogueBwdGQAISA_fSD_Li256ELb0ELb1EEENS1_25SingleTileBwdLPTSchedulerILb0ELi128ELb1EEEEEEEEEvNT_6ParamsE$_ZN4cute3eso3ESOILb0ELb0EJNS_5tupleIJiiEEEiiiEEC2ERKS3_RKiS8_S8_:
        /* <DEDUP_REMOVED lines=13> */
[----:B------:R-:W-:Y:S05]  /*6960*/  RET.REL.NODEC R10 `(_ZN7cutlass13device_kernelIN5flash19enable_sm80_to_sm89INS1_16FlashAttnBwdSm80INS1_25CollectiveMainloopBwdSm80ILi2ELi2EN4cute5tupleIJNS5_1CILi64EEENS7_ILi128EEES8_EEENS_10bfloat16_tEfNS_4arch4Sm80ELb1ELb0ELb1ELb0ELb1ELb0ELb0ELb0ELi2ELi2ELi4ELi2ELb1EEENS1_24CollectiveEpilogueBwdGQAISA_fSD_Li256ELb0ELb1EEENS1_25SingleTileBwdLPTSchedulerILb0ELi128ELb1EEEEEEEEEvNT_6ParamsE) ;  /* 0xffff96900a007950 */ /* 0x000fea0003c3ffff */
        .type           $_ZN7cutlass13device_kernelIN5flash19enable_sm80_to_sm89INS1_16FlashAttnBwdSm80INS1_25CollectiveMainloopBwdSm80ILi2ELi2EN4cute5tupleIJNS5_1CILi64EEENS7_ILi128EEES8_EEENS_10bfloat16_tEfNS_4arch4Sm80ELb1ELb0ELb1ELb0ELb1ELb0ELb0ELb0ELi2ELi2ELi4ELi2ELb1EEENS1_24CollectiveEpilogueBwdGQAISA_fSD_Li256ELb0ELb1EEENS1_25SingleTileBwdLPTSchedulerILb0ELi128ELb1EEEEEEEEEvNT_6ParamsE$_ZN4cute3eso3ESOILb0ELb0EJNS_6LayoutINS_5tupleIJNS3_IJNS_1CILi8EEENS4_ILi1EEEEEENS4_ILi2EEES6_EEENS3_IJNS3_IJS6_NS4_ILi0EEEEEElSA_EEEEENS_10ViewEngineINS_8gmem_ptrIPKN7cutlass10bfloat16_tEEEEEEEC2ERKSD_RKSL_,@function
        .size           $_ZN7cutlass13device_kernelIN5flash19enable_sm80_to_sm89INS1_16FlashAttnBwdSm80INS1_25CollectiveMainloopBwdSm80ILi2ELi2EN4cute5tupleIJNS5_1CILi64EEENS7_ILi128EEES8_EEENS_10bfloat16_tEfNS_4arch4Sm80ELb1ELb0ELb1ELb0ELb1ELb0ELb0ELb0ELi2ELi2ELi4ELi2ELb1EEENS1_24CollectiveEpilogueBwdGQAISA_fSD_Li256ELb0ELb1EEENS1_25SingleTileBwdLPTSchedulerILb0ELi128ELb1EEEEEEEEEvNT_6ParamsE$_ZN4cute3eso3ESOILb0ELb0EJNS_6LayoutINS_5tupleIJNS3_IJNS_1CILi8EEENS4_ILi1EEEEEENS4_ILi2EEES6_EEENS3_IJNS3_IJS6_NS4_ILi0EEEEEElSA_EEEEENS_10ViewEngineINS_8gmem_ptrIPKN7cutlass10bfloat16_tEEEEEEEC2ERKSD_RKSL_,($_ZN7cutlass13device_kernelIN5flash19enable_sm80_to_sm89INS1_16FlashAttnBwdSm80INS1_25CollectiveMainloopBwdSm80ILi2ELi2EN4cute5tupleIJNS5_1CILi64EEENS7_ILi128EEES8_EEENS_10bfloat16_tEfNS_4arch4Sm80ELb1ELb0ELb1ELb0ELb1ELb0ELb0ELb0ELi2ELi2ELi4ELi2ELb1EEENS1_24CollectiveEpilogueBwdGQAISA_fSD_Li256ELb0ELb1EEENS1_25SingleTileBwdLPTSchedulerILb0ELi128ELb1EEEEEEEEEvNT_6ParamsE$_ZN4cute3eso3ESOILb0ELb0EJNS_6LayoutINS_5tupleIJNS3_IJNS_1CILi8EEENS4_ILi1EEEEEENS4_ILi2EEES6_EEENS3_IJNS3_IJS6_NS4_ILi0EEEEEElSA_EEEEElEEC2ERKSD_RKl - $_ZN7cutlass13device_kernelIN5flash19enable_sm80_to_sm89INS1_16FlashAttnBwdSm80INS1_25CollectiveMainloopBwdSm80ILi2ELi2EN4cute5tupleIJNS5_1CILi64EEENS7_ILi128EEES8_EEENS_10bfloat16_tEfNS_4arch4Sm80ELb1ELb0ELb1ELb0ELb1ELb0ELb0ELb0ELi2ELi2ELi4ELi2ELb1EEENS1_24CollectiveEpilogueBwdGQAISA_fSD_Li256ELb0ELb1EEENS1_25SingleTileBwdLPTSchedulerILb0ELi128ELb1EEEEEEEEEvNT_6ParamsE$_ZN4cute3eso3ESOILb0ELb0EJNS_6LayoutINS_5tupleIJNS3_IJNS_1CILi8EEENS4_ILi1EEEEEENS4_ILi2EEES6_EEENS3_IJNS3_IJS6_NS4_ILi0EEEEEElSA_EEEEENS_10ViewEngineINS_8gmem_ptrIPKN7cutlass10bfloat16_tEEEEEEEC2ERKSD_RKSL_)
$_ZN7cutlass13device_kernelIN5flash19enable_sm80_to_sm89INS1_16FlashAttnBwdSm80INS1_25CollectiveMainloopBwdSm80ILi2ELi2EN4cute5tupleIJNS5_1CILi64EEENS7_ILi128EEES8_EEENS_10bfloat16_tEfNS_4arch4Sm80ELb1ELb0ELb1ELb0ELb1ELb0ELb0ELb0ELi2ELi2ELi4ELi2ELb1EEENS1_24CollectiveEpilogueBwdGQAISA_fSD_Li256ELb0ELb1EEENS1_25SingleTileBwdLPTSchedulerILb0ELi128ELb1EEEEEEEEEvNT_6ParamsE$_ZN4cute3eso3ESOILb0ELb0EJNS_6LayoutINS_5tupleIJNS3_IJNS_1CILi8EEENS4_ILi1EEEEEENS4_ILi2EEES6_EEENS3_IJNS3_IJS6_NS4_ILi0EEEEEElSA_EEEEENS_10ViewEngineINS_8gmem_ptrIPKN7cutlass10bfloat16_tEEEEEEEC2ERKSD_RKSL_:
        /* <DEDUP_REMOVED lines=8> */
[----:B------:R-:W-:Y:S05]  /*69f0*/  RET.REL.NODEC R10 `(_ZN7cutlass13device_kernelIN5flash19enable_sm80_to_sm89INS1_16FlashAttnBwdSm80INS1_25CollectiveMainloopBwdSm80ILi2ELi2EN4cute5tupleIJNS5_1CILi64EEENS7_ILi128EEES8_EEENS_10bfloat16_tEfNS_4arch4Sm80ELb1ELb0ELb1ELb0ELb1ELb0ELb0ELb0ELi2ELi2ELi4ELi2ELb1EEENS1_24CollectiveEpilogueBwdGQAISA_fSD_Li256ELb0ELb1EEENS1_25SingleTileBwdLPTSchedulerILb0ELi128ELb1EEEEEEEEEvNT_6ParamsE) ;  /* 0xffff96000a007950 */ /* 0x000fea0003c3ffff */
        .type           $_ZN7cutlass13device_kernelIN5flash19enable_sm80_to_sm89INS1_16FlashAttnBwdSm80INS1_25CollectiveMainloopBwdSm80ILi2ELi2EN4cute5tupleIJNS5_1CILi64EEENS7_ILi128EEES8_EEENS_10bfloat16_tEfNS_4arch4Sm80ELb1ELb0ELb1ELb0ELb1ELb0ELb0ELb0ELi2ELi2ELi4ELi2ELb1EEENS1_24CollectiveEpilogueBwdGQAISA_fSD_Li256ELb0ELb1EEENS1_25SingleTileBwdLPTSchedulerILb0ELi128ELb1EEEEEEEEEvNT_6ParamsE$_ZN4cute3eso3ESOILb0ELb0EJNS_6LayoutINS_5tupleIJNS3_IJNS_1CILi8EEENS4_ILi1EEEEEENS4_ILi2EEES6_EEENS3_IJNS3_IJS6_NS4_ILi0EEEEEElSA_EEEEElEEC2ERKSD_RKl,@function
        .size           $_ZN7cutlass13device_kernelIN5flash19enable_sm80_to_sm89INS1_16FlashAttnBwdSm80INS1_25CollectiveMainloopBwdSm80ILi2ELi2EN4cute5tupleIJNS5_1CILi64EEENS7_ILi128EEES8_EEENS_10bfloat16_tEfNS_4arch4Sm80ELb1ELb0ELb1ELb0ELb1ELb0ELb0ELb0ELi2ELi2ELi4ELi2ELb1EEENS1_24CollectiveEpilogueBwdGQAISA_fSD_Li256ELb0ELb1EEENS1_25SingleTileBwdLPTSchedulerILb0ELi128ELb1EEEEEEEEEvNT_6ParamsE$_ZN4cute3eso3ESOILb0ELb0EJNS_6LayoutINS_5tupleIJNS3_IJNS_1CILi8EEENS4_ILi1EEEEEENS4_ILi2EEES6_EEENS3_IJNS3_IJS6_NS4_ILi0EEEEEElSA_EEEEElEEC2ERKSD_RKl,($_ZN7cutlass13device_kernelIN5flash19enable_sm80_to_sm89INS1_16FlashAttnBwdSm80INS1_25CollectiveMainloopBwdSm80ILi2ELi2EN4cute5tupleIJNS5_1CILi64EEENS7_ILi128EEES8_EEENS_10bfloat16_tEfNS_4arch4Sm80ELb1ELb0ELb1ELb0ELb1ELb0ELb0ELb0ELi2ELi2ELi4ELi2ELb1EEENS1_24CollectiveEpilogueBwdGQAISA_fSD_Li256ELb0ELb1EEENS1_25SingleTileBwdLPTSchedulerILb0ELi128ELb1EEEEEEEEEvNT_6ParamsE$_ZN4cute3eso3ESOILb0ELb0EJiiEEC2ERKiS4_ - $_ZN7cutlass13device_kernelIN5flash19enable_sm80_to_sm89INS1_16FlashAttnBwdSm80INS1_25CollectiveMainloopBwdSm80ILi2ELi2EN4cute5tupleIJNS5_1CILi64EEENS7_ILi128EEES8_EEENS_10bfloat16_tEfNS_4arch4Sm80ELb1ELb0ELb1ELb0ELb1ELb0ELb0ELb0ELi2ELi2ELi4ELi2ELb1EEENS1_24CollectiveEpilogueBwdGQAISA_fSD_Li256ELb0ELb1EEENS1_25SingleTileBwdLPTSchedulerILb0ELi128ELb1EEEEEEEEEvNT_6ParamsE$_ZN4cute3eso3ESOILb0ELb0EJNS_6LayoutINS_5tupleIJNS3_IJNS_1CILi8EEENS4_ILi1EEEEEENS4_ILi2EEES6_EEENS3_IJNS3_IJS6_NS4_ILi0EEEEEElSA_EEEEElEEC2ERKSD_RKl)
$_ZN7cutlass13device_kernelIN5flash19enable_sm80_to_sm89INS1_16FlashAttnBwdSm80INS1_25CollectiveMainloopBwdSm80ILi2ELi2EN4cute5tupleIJNS5_1CILi64EEENS7_ILi128EEES8_EEENS_10bfloat16_tEfNS_4arch4Sm80ELb1ELb0ELb1ELb0ELb1ELb0ELb0ELb0ELi2ELi2ELi4ELi2ELb1EEENS1_24CollectiveEpilogueBwdGQAISA_fSD_Li256ELb0ELb1EEENS1_25SingleTileBwdLPTSchedulerILb0ELi128ELb1EEEEEEEEEvNT_6ParamsE$_ZN4cute3eso3ESOILb0ELb0EJNS_6LayoutINS_5tupleIJNS3_IJNS_1CILi8EEENS4_ILi1EEEEEENS4_ILi2EEES6_EEENS3_IJNS3_IJS6_NS4_ILi0EEEEEElSA_EEEEElEEC2ERKSD_RKl:
[----:B------:R-:W-:Y:S02]  /*6a00*/  IADD3 R9, R4, -c[0x0][0x20], RZ ;  /* 0x8000080004097a10 */ /* 0x000fe40007ffe0ff */
[----:B------:R-:W-:-:S03]  /*6a10*/  IADD3 R8, R20, -c[0x0][0x20], RZ ;  /* 0x8000080014087a10 */ /* 0x000fc60007ffe0ff */
[----:B------:R1:W-:Y:S04]  /*6a20*/  STL.64 [R9], R6 ;  /* 0x0000000609007387 */ /* 0x0003e80000100a00 */
[----:B------:R-:W2:Y:S01]  /*6a30*/  LDL.64 R128, [R8] ;  /* 0x0000000008807983 */ /* 0x000ea20000100a00 */
[----:B------:R-:W-:-:S03]  /*6a40*/  IMAD.MOV.U32 R11, RZ, RZ, 0x0 ;  /* 0x00000000ff0b7424 */ /* 0x000fc600078e00ff */
[----:B--2---:R1:W-:Y:S01]  /*6a50*/  STL.64 [R9+0x8], R128 ;  /* 0x0000088009007387 */ /* 0x0043e20000100a00 */
[----:B------:R-:W-:Y:S05]  /*6a60*/  RET.REL.NODEC R10 `(_ZN7cutlass13device_kernelIN5flash19enable_sm80_to_sm89INS1_16FlashAttnBwdSm80INS1_25CollectiveMainloopBwdSm80ILi2ELi2EN4cute5tupleIJNS5_1CILi64EEENS7_ILi128EEES8_EEENS_10bfloat16_tEfNS_4arch4Sm80ELb1ELb0ELb1ELb0ELb1ELb0ELb0ELb0ELi2ELi2ELi4ELi2ELb1EEENS1_24CollectiveEpilogueBwdGQAISA_fSD_Li256ELb0ELb1EEENS1_25SingleTileBwdLPTSchedulerILb0ELi128ELb1EEEEEEEEEvNT_6ParamsE) ;  /* 0xffff95900a007950 */ /* 0x000fea0003c3ffff */
        .type           $_ZN7cutlass13device_kernelIN5flash19enable_sm80_to_sm89INS1_16FlashAttnBwdSm80INS1_25CollectiveMainloopBwdSm80ILi2ELi2EN4cute5tupleIJNS5_1CILi64EEENS7_ILi128EEES8_EEENS_10bfloat16_tEfNS_4arch4Sm80ELb1ELb0ELb1ELb0ELb1ELb0ELb0ELb0ELi2ELi2ELi4ELi2ELb1EEENS1_24CollectiveEpilogueBwdGQAISA_fSD_Li256ELb0ELb1EEENS1_25SingleTileBwdLPTSchedulerILb0ELi128ELb1EEEEEEEEEvNT_6ParamsE$_ZN4cute3eso3ESOILb0ELb0EJiiEEC2ERKiS4_,@function
        .size           $_ZN7cutlass13device_kernelIN5flash19enable_sm80_to_sm89INS1_16FlashAttnBwdSm80INS1_25CollectiveMainloopBwdSm80ILi2ELi2EN4cute5tupleIJNS5_1CILi64EEENS7_ILi128EEES8_EEENS_10bfloat16_tEfNS_4arch4Sm80ELb1ELb0ELb1ELb0ELb1ELb0ELb0ELb0ELi2ELi2ELi4ELi2ELb1EEENS1_24CollectiveEpilogueBwdGQAISA_fSD_Li256ELb0ELb1EEENS1_25SingleTileBwdLPTSchedulerILb0ELi128ELb1EEEEEEEEEvNT_6ParamsE$_ZN4cute3eso3ESOILb0ELb0EJiiEEC2ERKiS4_,($_ZN7cutlass13device_kernelIN5flash19enable_sm80_to_sm89INS1_16FlashAttnBwdSm80INS1_25CollectiveMainloopBwdSm80ILi2ELi2EN4cute5tupleIJNS5_1CILi64EEENS7_ILi128EEES8_EEENS_10bfloat16_tEfNS_4arch4Sm80ELb1ELb0ELb1ELb0ELb1ELb0ELb0ELb0ELi2ELi2ELi4ELi2ELb1EEENS1_24CollectiveEpilogueBwdGQAISA_fSD_Li256ELb0ELb1EEENS1_25SingleTileBwdLPTSchedulerILb0ELi128ELb1EEEEEEEEEvNT_6ParamsE$_ZN4cute3eso3ESOILb0ELb1EJNS_15ArithmeticTupleIJNS_1CILi0EEEiEEEEEC2ERKS5_ - $_ZN7cutlass13device_kernelIN5flash19enable_sm80_to_sm89INS1_16FlashAttnBwdSm80INS1_25CollectiveMainloopBwdSm80ILi2ELi2EN4cute5tupleIJNS5_1CILi64EEENS7_ILi128EEES8_EEENS_10bfloat16_tEfNS_4arch4Sm80ELb1ELb0ELb1ELb0ELb1ELb0ELb0ELb0ELi2ELi2ELi4ELi2ELb1EEENS1_24CollectiveEpilogueBwdGQAISA_fSD_Li256ELb0ELb1EEENS1_25SingleTileBwdLPTSchedulerILb0ELi128ELb1EEEEEEEEEvNT_6ParamsE$_ZN4cute3eso3ESOILb0ELb0EJiiEEC2ERKiS4_)
$_ZN7cutlass13device_kernelIN5flash19enable_sm80_to_sm89INS1_16FlashAttnBwdSm80INS1_25CollectiveMainloopBwdSm80ILi2ELi2EN4cute5tupleIJNS5_1CILi64EEENS7_ILi128EEES8_EEENS_10bfloat16_tEfNS_4arch4Sm80ELb1ELb0ELb1ELb0ELb1ELb0ELb0ELb0ELi2ELi2ELi4ELi2ELb1EEENS1_24CollectiveEpilogueBwdGQAISA_fSD_Li256ELb0ELb1EEENS1_25SingleTileBwdLPTSchedulerILb0ELi128ELb1EEEEEEEEEvNT_6ParamsE$_ZN4cute3eso3ESOILb0ELb0EJiiEEC2ERKiS4_:
[----:B------:R-:W-:Y:S02]  /*6a70*/  IADD3 R7, R7, -c[0x0][0x20], RZ ;  /* 0x8000080007077a10 */ /* 0x000fe40007ffe0ff */
[----:B------:R-:W-:-:S03]  /*6a80*/  IADD3 R6, R6, -c[0x0][0x20], RZ ;  /* 0x8000080006067a10 */ /* 0x000fc60007ffe0ff */
[----:B------:R1:W-:Y:S04]  /*6a90*/  STL [R7], R16 ;  /* 0x0000001007007387 */ /* 0x0003e80000100800 */
[----:B------:R-:W2:Y:S01]  /*6aa0*/  LDL R6, [R6] ;  /* 0x0000000006067983 */ /* 0x000ea20000100800 */
[----:B------:R-:W-:-:S03]  /*6ab0*/  IMAD.MOV.U32 R11, RZ, RZ, 0x0 ;  /* 0x00000000ff0b7424 */ /* 0x000fc600078e00ff */
[----:B--2---:R1:W-:Y:S01]  /*6ac0*/  STL [R7+0x4], R6 ;  /* 0x0000040607007387 */ /* 0x0043e20000100800 */
[----:B------:R-:W-:Y:S05]  /*6ad0*/  RET.REL.NODEC R10 `(_ZN7cutlass13device_kernelIN5flash19enable_sm80_to_sm89INS1_16FlashAttnBwdSm80INS1_25CollectiveMainloopBwdSm80ILi2ELi2EN4cute5tupleIJNS5_1CILi64EEENS7_ILi128EEES8_EEENS_10bfloat16_tEfNS_4arch4Sm80ELb1ELb0ELb1ELb0ELb1ELb0ELb0ELb0ELi2ELi2ELi4ELi2ELb1EEENS1_24CollectiveEpilogueBwdGQAISA_fSD_Li256ELb0ELb1EEENS1_25SingleTileBwdLPTSchedulerILb0ELi128ELb1EEEEEEEEEvNT_6ParamsE) ;  /* 0xffff95200a007950 */ /* 0x000fea0003c3ffff */
        .type           $_ZN7cutlass13device_kernelIN5flash19enable_sm80_to_sm89INS1_16FlashAttnBwdSm80INS1_25CollectiveMainloopBwdSm80ILi2ELi2EN4cute5tupleIJNS5_1CILi64EEENS7_ILi128EEES8_EEENS_10bfloat16_tEfNS_4arch4Sm80ELb1ELb0ELb1ELb0ELb1ELb0ELb0ELb0ELi2ELi2ELi4ELi2ELb1EEENS1_24CollectiveEpilogueBwdGQAISA_fSD_Li256ELb0ELb1EEENS1_25SingleTileBwdLPTSchedulerILb0ELi128ELb1EEEEEEEEEvNT_6ParamsE$_ZN4cute3eso3ESOILb0ELb1EJNS_15ArithmeticTupleIJNS_1CILi0EEEiEEEEEC2ERKS5_,@function
        .size           $_ZN7cutlass13device_kernelIN5flash19enable_sm80_to_sm89INS1_16FlashAttnBwdSm80INS1_25CollectiveMainloopBwdSm80ILi2ELi2EN4cute5tupleIJNS5_1CILi64EEENS7_ILi128EEES8_EEENS_10bfloat16_tEfNS_4arch4Sm80ELb1ELb0ELb1ELb0ELb1ELb0ELb0ELb0ELi2ELi2ELi4ELi2ELb1EEENS1_24CollectiveEpilogueBwdGQAISA_fSD_Li256ELb0ELb1EEENS1_25SingleTileBwdLPTSchedulerILb0ELi128ELb1EEEEEEEEEvNT_6ParamsE$_ZN4cute3eso3ESOILb0ELb1EJNS_15ArithmeticTupleIJNS_1CILi0EEEiEEEEEC2ERKS5_,($_ZN7cutlass13device_kernelIN5flash19enable_sm80_to_sm89INS1_16FlashAttnBwdSm80INS1_25CollectiveMainloopBwdSm80ILi2ELi2EN4cute5tupleIJNS5_1CILi64EEENS7_ILi128EEES8_EEENS_10bfloat16_tEfNS_4arch4Sm80ELb1ELb0ELb1ELb0ELb1ELb0ELb0ELb0ELi2ELi2ELi4ELi2ELb1EEENS1_24CollectiveEpilogueBwdGQAISA_fSD_Li256ELb0ELb1EEENS1_25SingleTileBwdLPTSchedulerILb0ELi128ELb1EEEEEEEEEvNT_6ParamsE$_ZN4cute3eso3ESOILb0ELb1EJNS_15ArithmeticTupleIJiEEEEEC2ERKS3_ - $_ZN7cutlass13device_kernelIN5flash19enable_sm80_to_sm89INS1_16FlashAttnBwdSm80INS1_25CollectiveMainloopBwdSm80ILi2ELi2EN4cute5tupleIJNS5_1CILi64EEENS7_ILi128EEES8_EEENS_10bfloat16_tEfNS_4arch4Sm80ELb1ELb0ELb1ELb0ELb1ELb0ELb0ELb0ELi2ELi2ELi4ELi2ELb1EEENS1_24CollectiveEpilogueBwdGQAISA_fSD_Li256ELb0ELb1EEENS1_25SingleTileBwdLPTSchedulerILb0ELi128ELb1EEEEEEEEEvNT_6ParamsE$_ZN4cute3eso3ESOILb0ELb1EJNS_15ArithmeticTupleIJNS_1CILi0EEEiEEEEEC2ERKS5_)
$_ZN7cutlass13device_kernelIN5flash19enable_sm80_to_sm89INS1_16FlashAttnBwdSm80INS1_25CollectiveMainloopBwdSm80ILi2ELi2EN4cute5tupleIJNS5_1CILi64EEENS7_ILi128EEES8_EEENS_10bfloat16_tEfNS_4arch4Sm80ELb1ELb0ELb1ELb0ELb1ELb0ELb0ELb0ELi2ELi2ELi4ELi2ELb1EEENS1_24CollectiveEpilogueBwdGQAISA_fSD_Li256ELb0ELb1EEENS1_25SingleTileBwdLPTSchedulerILb0ELi128ELb1EEEEEEEEEvNT_6ParamsE$_ZN4cute3eso3ESOILb0ELb1EJNS_15ArithmeticTupleIJNS_1CILi0EEEiEEEEEC2ERKS5_:
[----:B------:R-:W-:Y:S02]  /*6ae0*/  IADD3 R6, R6, -c[0x0][0x20], RZ ;  /* 0x8000080006067a10 */ /* 0x000fe40007ffe0ff */
[----:B------:R-:W-:-:S03]  /*6af0*/  MOV R11, 0x0 ;  /* 0x00000000000b7802 */ /* 0x000fc60000000f00 */
[----:B------:R1:W-:Y:S01]  /*6b00*/  STL [R6], R7 ;  /* 0x0000000706007387 */ /* 0x0003e20000100800 */
[----:B------:R-:W-:Y:S05]  /*6b10*/  RET.REL.NODEC R10 `(_ZN7cutlass13device_kernelIN5flash19enable_sm80_to_sm89INS1_16FlashAttnBwdSm80INS1_25CollectiveMainloopBwdSm80ILi2ELi2EN4cute5tupleIJNS5_1CILi64EEENS7_ILi128EEES8_EEENS_10bfloat16_tEfNS_4arch4Sm80ELb1ELb0ELb1ELb0ELb1ELb0ELb0ELb0ELi2ELi2ELi4ELi2ELb1EEENS1_24CollectiveEpilogueBwdGQAISA_fSD_Li256ELb0ELb1EEENS1_25SingleTileBwdLPTSchedulerILb0ELi128ELb1EEEEEEEEEvNT_6ParamsE) ;  /* 0xffff94e00a007950 */ /* 0x000fea0003c3ffff */
        .type           $_ZN7cutlass13device_kernelIN5flash19enable_sm80_to_sm89INS1_16FlashAttnBwdSm80INS1_25CollectiveMainloopBwdSm80ILi2ELi2EN4cute5tupleIJNS5_1CILi64EEENS7_ILi128EEES8_EEENS_10bfloat16_tEfNS_4arch4Sm80ELb1ELb0ELb1ELb0ELb1ELb0ELb0ELb0ELi2ELi2ELi4ELi2ELb1EEENS1_24CollectiveEpilogueBwdGQAISA_fSD_Li256ELb0ELb1EEENS1_25SingleTileBwdLPTSchedulerILb0ELi128ELb1EEEEEEEEEvNT_6ParamsE$_ZN4cute3eso3ESOILb0ELb1EJNS_15ArithmeticTupleIJiEEEEEC2ERKS3_,@function
        .size           $_ZN7cutlass13device_kernelIN5flash19enable_sm80_to_sm89INS1_16FlashAttnBwdSm80INS1_25CollectiveMainloopBwdSm80ILi2ELi2EN4cute5tupleIJNS5_1CILi64EEENS7_ILi128EEES8_EEENS_10bfloat16_tEfNS_4arch4Sm80ELb1ELb0ELb1ELb0ELb1ELb0ELb0ELb0ELi2ELi2ELi4ELi2ELb1EEENS1_24CollectiveEpilogueBwdGQAISA_fSD_Li256ELb0ELb1EEENS1_25SingleTileBwdLPTSchedulerILb0ELi128ELb1EEEEEEEEEvNT_6ParamsE$_ZN4cute3eso3ESOILb0ELb1EJNS_15ArithmeticTupleIJiEEEEEC2ERKS3_,($_ZN7cutlass13device_kernelIN5flash19enable_sm80_to_sm89INS1_16FlashAttnBwdSm80INS1_25CollectiveMainloopBwdSm80ILi2ELi2EN4cute5tupleIJNS5_1CILi64EEENS7_ILi128EEES8_EEENS_10bfloat16_tEfNS_4arch4Sm80ELb1ELb0ELb1ELb0ELb1ELb0ELb0ELb0ELi2ELi2ELi4ELi2ELb1EEENS1_24CollectiveEpilogueBwdGQAISA_fSD_Li256ELb0ELb1EEENS1_25SingleTileBwdLPTSchedulerILb0ELi128ELb1EEEEEEEEEvNT_6ParamsE$_ZN4cute3eso3ESOILb0ELb1EJNS_15ArithmeticTupleIJiiEEEEEC2ERKS3_ - $_ZN7cutlass13device_kernelIN5flash19enable_sm80_to_sm89INS1_16FlashAttnBwdSm80INS1_25CollectiveMainloopBwdSm80ILi2ELi2EN4cute5tupleIJNS5_1CILi64EEENS7_ILi128EEES8_EEENS_10bfloat16_tEfNS_4arch4Sm80ELb1ELb0ELb1ELb0ELb1ELb0ELb0ELb0ELi2ELi2ELi4ELi2ELb1EEENS1_24CollectiveEpilogueBwdGQAISA_fSD_Li256ELb0ELb1EEENS1_25SingleTileBwdLPTSchedulerILb0ELi128ELb1EEEEEEEEEvNT_6ParamsE$_ZN4cute3eso3ESOILb0ELb1EJNS_15ArithmeticTupleIJiEEEEEC2ERKS3_)
$_ZN7cutlass13device_kernelIN5flash19enable_sm80_to_sm89INS1_16FlashAttnBwdSm80INS1_25CollectiveMainloopBwdSm80ILi2ELi2EN4cute5tupleIJNS5_1CILi64EEENS7_ILi128EEES8_EEENS_10bfloat16_tEfNS_4arch4Sm80ELb1ELb0ELb1ELb0ELb1ELb0ELb0ELb0ELi2ELi2ELi4ELi2ELb1EEENS1_24CollectiveEpilogueBwdGQAISA_fSD_Li256ELb0ELb1EEENS1_25SingleTileBwdLPTSchedulerILb0ELi128ELb1EEEEEEEEEvNT_6ParamsE$_ZN4cute3eso3ESOILb0ELb1EJNS_15ArithmeticTupleIJiEEEEEC2ERKS3_:
[----:B------:R-:W-:Y:S01]  /*6b20*/  IADD3 R6, R6, -c[0x0][0x20], RZ ;  /* 0x8000080006067a10 */ /* 0x000fe20007ffe0ff */
[----:B------:R-:W-:Y:S01]  /*6b30*/  IMAD.MOV.U32 R16, RZ, RZ, R8 ;  /* 0x000000ffff107224 */ /* 0x000fe200078e0008 */
[----:B------:R-:W-:-:S03]  /*6b40*/  MOV R17, 0x0 ;  /* 0x0000000000117802 */ /* 0x000fc60000000f00 */
[----:B------:R1:W-:Y:S01]  /*6b50*/  STL [R6], R7 ;  /* 0x0000000706007387 */ /* 0x0003e20000100800 */
[----:B------:R-:W-:Y:S05]  /*6b60*/  RET.REL.NODEC R16 `(_ZN7cutlass13device_kernelIN5flash19enable_sm80_to_sm89INS1_16FlashAttnBwdSm80INS1_25CollectiveMainloopBwdSm80ILi2ELi2EN4cute5tupleIJNS5_1CILi64EEENS7_ILi128EEES8_EEENS_10bfloat16_tEfNS_4arch4Sm80ELb1ELb0ELb1ELb0ELb1ELb0ELb0ELb0ELi2ELi2ELi4ELi2ELb1EEENS1_24CollectiveEpilogueBwdGQAISA_fSD_Li256ELb0ELb1EEENS1_25SingleTileBwdLPTSchedulerILb0ELi128ELb1EEEEEEEEEvNT_6ParamsE) ;  /* 0xffff949010007950 */ /* 0x000fea0003c3ffff */
        .type           $_ZN7cutlass13device_kernelIN5flash19enable_sm80_to_sm89INS1_16FlashAttnBwdSm80INS1_25CollectiveMainloopBwdSm80ILi2ELi2EN4cute5tupleIJNS5_1CILi64EEENS7_ILi128EEES8_EEENS_10bfloat16_tEfNS_4arch4Sm80ELb1ELb0ELb1ELb0ELb1ELb0ELb0ELb0ELi2ELi2ELi4ELi2ELb1EEENS1_24CollectiveEpilogueBwdGQAISA_fSD_Li256ELb0ELb1EEENS1_25SingleTileBwdLPTSchedulerILb0ELi128ELb1EEEEEEEEEvNT_6ParamsE$_ZN4cute3eso3ESOILb0ELb1EJNS_15ArithmeticTupleIJiiEEEEEC2ERKS3_,@function
        .size           $_ZN7cutlass13device_kernelIN5flash19enable_sm80_to_sm89INS1_16FlashAttnBwdSm80INS1_25CollectiveMainloopBwdSm80ILi2ELi2EN4cute5tupleIJNS5_1CILi64EEENS7_ILi128EEES8_EEENS_10bfloat16_tEfNS_4arch4Sm80ELb1ELb0ELb1ELb0ELb1ELb0ELb0ELb0ELi2ELi2ELi4ELi2ELb1EEENS1_24CollectiveEpilogueBwdGQAISA_fSD_Li256ELb0ELb1EEENS1_25SingleTileBwdLPTSchedulerILb0ELi128ELb1EEEEEEEEEvNT_6ParamsE$_ZN4cute3eso3ESOILb0ELb1EJNS_15ArithmeticTupleIJiiEEEEEC2ERKS3_,($_ZN7cutlass13device_kernelIN5flash19enable_sm80_to_sm89INS1_16FlashAttnBwdSm80INS1_25CollectiveMainloopBwdSm80ILi2ELi2EN4cute5tupleIJNS5_1CILi64EEENS7_ILi128EEES8_EEENS_10bfloat16_tEfNS_4arch4Sm80ELb1ELb0ELb1ELb0ELb1ELb0ELb0ELb0ELi2ELi2ELi4ELi2ELb1EEENS1_24CollectiveEpilogueBwdGQAISA_fSD_Li256ELb0ELb1EEENS1_25SingleTileBwdLPTSchedulerILb0ELi128ELb1EEEEEEEEEvNT_6ParamsE$_ZN4cute3eso3ESOILb0ELb1EJNS_15ArithmeticTupleIJiiEEENS_1CILi0EEES5_S5_EEC2ERKS3_RKS5_SA_SA_ - $_ZN7cutlass13device_kernelIN5flash19enable_sm80_to_sm89INS1_16FlashAttnBwdSm80INS1_25CollectiveMainloopBwdSm80ILi2ELi2EN4cute5tupleIJNS5_1CILi64EEENS7_ILi128EEES8_EEENS_10bfloat16_tEfNS_4arch4Sm80ELb1ELb0ELb1ELb0ELb1ELb0ELb0ELb0ELi2ELi2ELi4ELi2ELb1EEENS1_24CollectiveEpilogueBwdGQAISA_fSD_Li256ELb0ELb1EEENS1_25SingleTileBwdLPTSchedulerILb0ELi128ELb1EEEEEEEEEvNT_6ParamsE$_ZN4cute3eso3ESOILb0ELb1EJNS_15ArithmeticTupleIJiiEEEEEC2ERKS3_)
$_ZN7cutlass13device_kernelIN5flash19enable_sm80_to_sm89INS1_16FlashAttnBwdSm80INS1_25CollectiveMainloopBwdSm80ILi2ELi2EN4cute5tupleIJNS5_1CILi64EEENS7_ILi128EEES8_EEENS_10bfloat16_tEfNS_4arch4Sm80ELb1ELb0ELb1ELb0ELb1ELb0ELb0ELb0ELi2ELi2ELi4ELi2ELb1EEENS1_24CollectiveEpilogueBwdGQAISA_fSD_Li256ELb0ELb1EEENS1_25SingleTileBwdLPTSchedulerILb0ELi128ELb1EEEEEEEEEvNT_6ParamsE$_ZN4cute3eso3ESOILb0ELb1EJNS_15ArithmeticTupleIJiiEEEEEC2ERKS3_:
[----:B------:R-:W-:Y:S02]  /*6b70*/  IADD3 R7, R7, -c[0x0][0x20], RZ ;  /* 0x8000080007077a10 */ /* 0x000fe40007ffe0ff */
[----:B------:R-:W-:-:S03]  /*6b80*/  MOV R9, 0x0 ;  /* 0x0000000000097802 */ /* 0x000fc60000000f00 */
[----:B------:R1:W-:Y:S04]  /*6b90*/  STL [R7], R18 ;  /* 0x0000001207007387 */ /* 0x0003e80000100800 */
[----:B------:R1:W-:Y:S01]  /*6ba0*/  STL [R7+0x4], R16 ;  /* 0x0000041007007387 */ /* 0x0003e20000100800 */
[----:B------:R-:W-:Y:S05]  /*6bb0*/  RET.REL.NODEC R8 `(_ZN7cutlass13device_kernelIN5flash19enable_sm80_to_sm89INS1_16FlashAttnBwdSm80INS1_25CollectiveMainloopBwdSm80ILi2ELi2EN4cute5tupleIJNS5_1CILi64EEENS7_ILi128EEES8_EEENS_10bfloat16_tEfNS_4arch4Sm80ELb1ELb0ELb1ELb0ELb1ELb0ELb0ELb0ELi2ELi2ELi4ELi2ELb1EEENS1_24CollectiveEpilogueBwdGQAISA_fSD_Li256ELb0ELb1EEENS1_25SingleTileBwdLPTSchedulerILb0ELi128ELb1EEEEEEEEEvNT_6ParamsE) ;  /* 0xffff944008007950 */ /* 0x000fea0003c3ffff */
        .type           $_ZN7cutlass13device_kernelIN5flash19enable_sm80_to_sm89INS1_16FlashAttnBwdSm80INS1_25CollectiveMainloopBwdSm80ILi2ELi2EN4cute5tupleIJNS5_1CILi64EEENS7_ILi128EEES8_EEENS_10bfloat16_tEfNS_4arch4Sm80ELb1ELb0ELb1ELb0ELb1ELb0ELb0ELb0ELi2ELi2ELi4ELi2ELb1EEENS1_24CollectiveEpilogueBwdGQAISA_fSD_Li256ELb0ELb1EEENS1_25SingleTileBwdLPTSchedulerILb0ELi128ELb1EEEEEEEEEvNT_6ParamsE$_ZN4cute3eso3ESOILb0ELb1EJNS_15ArithmeticTupleIJiiEEENS_1CILi0EEES5_S5_EEC2ERKS3_RKS5_SA_SA_,@function
        .size           $_ZN7cutlass13device_kernelIN5flash19enable_sm80_to_sm89INS1_16FlashAttnBwdSm80INS1_25CollectiveMainloopBwdSm80ILi2ELi2EN4cute5tupleIJNS5_1CILi64EEENS7_ILi128EEES8_EEENS_10bfloat16_tEfNS_4arch4Sm80ELb1ELb0ELb1ELb0ELb1ELb0ELb0ELb0ELi2ELi2ELi4ELi2ELb1EEENS1_24CollectiveEpilogueBwdGQAISA_fSD_Li256ELb0ELb1EEENS1_25SingleTileBwdLPTSchedulerILb0ELi128ELb1EEEEEEEEEvNT_6ParamsE$_ZN4cute3eso3ESOILb0ELb1EJNS_15ArithmeticTupleIJiiEEENS_1CILi0EEES5_S5_EEC2ERKS3_RKS5_SA_SA_,($_ZN7cutlass13device_kernelIN5flash19enable_sm80_to_sm89INS1_16FlashAttnBwdSm80INS1_25CollectiveMainloopBwdSm80ILi2ELi2EN4cute5tupleIJNS5_1CILi64EEENS7_ILi128EEES8_EEENS_10bfloat16_tEfNS_4arch4Sm80ELb1ELb0ELb1ELb0ELb1ELb0ELb0ELb0ELi2ELi2ELi4ELi2ELb1EEENS1_24CollectiveEpilogueBwdGQAISA_fSD_Li256ELb0ELb1EEENS1_25SingleTileBwdLPTSchedulerILb0ELi128ELb1EEEEEEEEEvNT_6ParamsE$_ZN4cute3eso3ESOILb0ELb1EJiEEC2ERKi - $_ZN7cutlass13device_kernelIN5flash19enable_sm80_to_sm89INS1_16FlashAttnBwdSm80INS1_25CollectiveMainloopBwdSm80ILi2ELi2EN4cute5tupleIJNS5_1CILi64EEENS7_ILi128EEES8_EEENS_10bfloat16_tEfNS_4arch4Sm80ELb1ELb0ELb1ELb0ELb1ELb0ELb0ELb0ELi2ELi2ELi4ELi2ELb1EEENS1_24CollectiveEpilogueBwdGQAISA_fSD_Li256ELb0ELb1EEENS1_25SingleTileBwdLPTSchedulerILb0ELi128ELb1EEEEEEEEEvNT_6ParamsE$_ZN4cute3eso3ESOILb0ELb1EJNS_15ArithmeticTupleIJiiEEENS_1CILi0EEES5_S5_EEC2ERKS3_RKS5_SA_SA_)
$_ZN7cutlass13device_kernelIN5flash19enable_sm80_to_sm89INS1_16FlashAttnBwdSm80INS1_25CollectiveMainloopBwdSm80ILi2ELi2EN4cute5tupleIJNS5_1CILi64EEENS7_ILi128EEES8_EEENS_10bfloat16_tEfNS_4arch4Sm80ELb1ELb0ELb1ELb0ELb1ELb0ELb0ELb0ELi2ELi2ELi4ELi2ELb1EEENS1_24CollectiveEpilogueBwdGQAISA_fSD_Li256ELb0ELb1EEENS1_25SingleTileBwdLPTSchedulerILb0ELi128ELb1EEEEEEEEEvNT_6ParamsE$_ZN4cute3eso3ESOILb0ELb1EJNS_15ArithmeticTupleIJiiEEENS_1CILi0EEES5_S5_EEC2ERKS3_RKS5_SA_SA_:
[----:B------:R-:W-:Y:S02]  /*6bc0*/  IADD3 R9, R23, -c[0x0][0x20], RZ ;  /* 0x8000080017097a10 */ /* 0x000fe40007ffe0ff */
[----:B------:R-:W-:-:S03]  /*6bd0*/  MOV R11, 0x0 ;  /* 0x00000000000b7802 */ /* 0x000fc60000000f00 */
[----:B------:R1:W-:Y:S04]  /*6be0*/  STL [R9], R8 ;  /* 0x0000000809007387 */ /* 0x0003e80000100800 */
[----:B------:R1:W-:Y:S01]  /*6bf0*/  STL [R9+0x4], R16 ;  /* 0x0000041009007387 */ /* 0x0003e20000100800 */
[----:B------:R-:W-:Y:S05]  /*6c00*/  RET.REL.NODEC R10 `(_ZN7cutlass13device_kernelIN5flash19enable_sm80_to_sm89INS1_16FlashAttnBwdSm80INS1_25CollectiveMainloopBwdSm80ILi2ELi2EN4cute5tupleIJNS5_1CILi64EEENS7_ILi128EEES8_EEENS_10bfloat16_tEfNS_4arch4Sm80ELb1ELb0ELb1ELb0ELb1ELb0ELb0ELb0ELi2ELi2ELi4ELi2ELb1EEENS1_24CollectiveEpilogueBwdGQAISA_fSD_Li256ELb0ELb1EEENS1_25SingleTileBwdLPTSchedulerILb0ELi128ELb1EEEEEEEEEvNT_6ParamsE) ;  /* 0xffff93f00a007950 */ /* 0x000fea0003c3ffff */
        .type           $_ZN7cutlass13device_kernelIN5flash19enable_sm80_to_sm89INS1_16FlashAttnBwdSm80INS1_25CollectiveMainloopBwdSm80ILi2ELi2EN4cute5tupleIJNS5_1CILi64EEENS7_ILi128EEES8_EEENS_10bfloat16_tEfNS_4arch4Sm80ELb1ELb0ELb1ELb0ELb1ELb0ELb0ELb0ELi2ELi2ELi4ELi2ELb1EEENS1_24CollectiveEpilogueBwdGQAISA_fSD_Li256ELb0ELb1EEENS1_25SingleTileBwdLPTSchedulerILb0ELi128ELb1EEEEEEEEEvNT_6ParamsE$_ZN4cute3eso3ESOILb0ELb1EJiEEC2ERKi,@function
        .size           $_ZN7cutlass13device_kernelIN5flash19enable_sm80_to_sm89INS1_16FlashAttnBwdSm80INS1_25CollectiveMainloopBwdSm80ILi2ELi2EN4cute5tupleIJNS5_1CILi64EEENS7_ILi128EEES8_EEENS_10bfloat16_tEfNS_4arch4Sm80ELb1ELb0ELb1ELb0ELb1ELb0ELb0ELb0ELi2ELi2ELi4ELi2ELb1EEENS1_24CollectiveEpilogueBwdGQAISA_fSD_Li256ELb0ELb1EEENS1_25SingleTileBwdLPTSchedulerILb0ELi128ELb1EEEEEEEEEvNT_6ParamsE$_ZN4cute3eso3ESOILb0ELb1EJiEEC2ERKi,($_ZN7cutlass13device_kernelIN5flash19enable_sm80_to_sm89INS1_16FlashAttnBwdSm80INS1_25CollectiveMainloopBwdSm80ILi2ELi2EN4cute5tupleIJNS5_1CILi64EEENS7_ILi128EEES8_EEENS_10bfloat16_tEfNS_4arch4Sm80ELb1ELb0ELb1ELb0ELb1ELb0ELb0ELb0ELi2ELi2ELi4ELi2ELb1EEENS1_24CollectiveEpilogueBwdGQAISA_fSD_Li256ELb0ELb1EEENS1_25SingleTileBwdLPTSchedulerILb0ELi128ELb1EEEEEEEEEvNT_6ParamsE$_ZN4cute3eso3ESOILb0ELb1EJiNS_1CILi0EEEEEC2ERKiRKS3_ - $_ZN7cutlass13device_kernelIN5flash19enable_sm80_to_sm89INS1_16FlashAttnBwdSm80INS1_25CollectiveMainloopBwdSm80ILi2ELi2EN4cute5tupleIJNS5_1CILi64EEENS7_ILi128EEES8_EEENS_10bfloat16_tEfNS_4arch4Sm80ELb1ELb0ELb1ELb0ELb1ELb0ELb0ELb0ELi2ELi2ELi4ELi2ELb1EEENS1_24CollectiveEpilogueBwdGQAISA_fSD_Li256ELb0ELb1EEENS1_25SingleTileBwdLPTSchedulerILb0ELi128ELb1EEEEEEEEEvNT_6ParamsE$_ZN4cute3eso3ESOILb0ELb1EJiEEC2ERKi)
$_ZN7cutlass13device_kernelIN5flash19enable_sm80_to_sm89INS1_16FlashAttnBwdSm80INS1_25CollectiveMainloopBwdSm80ILi2ELi2EN4cute5tupleIJNS5_1CILi64EEENS7_ILi128EEES8_EEENS_10bfloat16_tEfNS_4arch4Sm80ELb1ELb0ELb1ELb0ELb1ELb0ELb0ELb0ELi2ELi2ELi4ELi2ELb1EEENS1_24CollectiveEpilogueBwdGQAISA_fSD_Li256ELb0ELb1EEENS1_25SingleTileBwdLPTSchedulerILb0ELi128ELb1EEEEEEEEEvNT_6ParamsE$_ZN4cute3eso3ESOILb0ELb1EJiEEC2ERKi:
[----:B------:R-:W-:Y:S01]  /*6c10*/  IADD3 R6, R6, -c[0x0][0x20], RZ ;  /* 0x8000080006067a10 */ /* 0x000fe20007ffe0ff */
[----:B------:R-:W-:Y:S01]  /*6c20*/  IMAD.MOV.U32 R128, RZ, RZ, R18 ;  /* 0x000000ffff807224 */ /* 0x000fe200078e0012 */
[----:B------:R-:W-:-:S03]  /*6c30*/  MOV R129, 0x0 ;  /* 0x0000000000817802 */ /* 0x000fc60000000f00 */
[----:B------:R1:W-:Y:S01]  /*6c40*/  STL [R6], R7 ;  /* 0x0000000706007387 */ /* 0x0003e20000100800 */
[----:B------:R-:W-:Y:S05]  /*6c50*/  RET.REL.NODEC R128 `(_ZN7cutlass13device_kernelIN5flash19enable_sm80_to_sm89INS1_16FlashAttnBwdSm80INS1_25CollectiveMainloopBwdSm80ILi2ELi2EN4cute5tupleIJNS5_1CILi64EEENS7_ILi128EEES8_EEENS_10bfloat16_tEfNS_4arch4Sm80ELb1ELb0ELb1ELb0ELb1ELb0ELb0ELb0ELi2ELi2ELi4ELi2ELb1EEENS1_24CollectiveEpilogueBwdGQAISA_fSD_Li256ELb0ELb1EEENS1_25SingleTileBwdLPTSchedulerILb0ELi128ELb1EEEEEEEEEvNT_6ParamsE) ;  /* 0xffff93a080007950 */ /* 0x000fea0003c3ffff */
        .type           $_ZN7cutlass13device_kernelIN5flash19enable_sm80_to_sm89INS1_16FlashAttnBwdSm80INS1_25CollectiveMainloopBwdSm80ILi2ELi2EN4cute5tupleIJNS5_1CILi64EEENS7_ILi128EEES8_EEENS_10bfloat16_tEfNS_4arch4Sm80ELb1ELb0ELb1ELb0ELb1ELb0ELb0ELb0ELi2ELi2ELi4ELi2ELb1EEENS1_24CollectiveEpilogueBwdGQAISA_fSD_Li256ELb0ELb1EEENS1_25SingleTileBwdLPTSchedulerILb0ELi128ELb1EEEEEEEEEvNT_6ParamsE$_ZN4cute3eso3ESOILb0ELb1EJiNS_1CILi0EEEEEC2ERKiRKS3_,@function
        .size           $_ZN7cutlass13device_kernelIN5flash19enable_sm80_to_sm89INS1_16FlashAttnBwdSm80INS1_25CollectiveMainloopBwdSm80ILi2ELi2EN4cute5tupleIJNS5_1CILi64EEENS7_ILi128EEES8_EEENS_10bfloat16_tEfNS_4arch4Sm80ELb1ELb0ELb1ELb0ELb1ELb0ELb0ELb0ELi2ELi2ELi4ELi2ELb1EEENS1_24CollectiveEpilogueBwdGQAISA_fSD_Li256ELb0ELb1EEENS1_25SingleTileBwdLPTSchedulerILb0ELi128ELb1EEEEEEEEEvNT_6ParamsE$_ZN4cute3eso3ESOILb0ELb1EJiNS_1CILi0EEEEEC2ERKiRKS3_,($_ZN7cutlass13device_kernelIN5flash19enable_sm80_to_sm89INS1_16FlashAttnBwdSm80INS1_25CollectiveMainloopBwdSm80ILi2ELi2EN4cute5tupleIJNS5_1CILi64EEENS7_ILi128EEES8_EEENS_10bfloat16_tEfNS_4arch4Sm80ELb1ELb0ELb1ELb0ELb1ELb0ELb0ELb0ELi2ELi2ELi4ELi2ELb1EEENS1_24CollectiveEpilogueBwdGQAISA_fSD_Li256ELb0ELb1EEENS1_25SingleTileBwdLPTSchedulerILb0ELi128ELb1EEEEEEEEEvNT_6ParamsE$_ZN4cute3eso3ESOILb0ELb1EJlEEC2ERKl - $_ZN7cutlass13device_kernelIN5flash19enable_sm80_to_sm89INS1_16FlashAttnBwdSm80INS1_25CollectiveMainloopBwdSm80ILi2ELi2EN4cute5tupleIJNS5_1CILi64EEENS7_ILi128EEES8_EEENS_10bfloat16_tEfNS_4arch4Sm80ELb1ELb0ELb1ELb0ELb1ELb0ELb0ELb0ELi2ELi2ELi4ELi2ELb1EEENS1_24CollectiveEpilogueBwdGQAISA_fSD_Li256ELb0ELb1EEENS1_25SingleTileBwdLPTSchedulerILb0ELi128ELb1EEEEEEEEEvNT_6ParamsE$_ZN4cute3eso3ESOILb0ELb1EJiNS_1CILi0EEEEEC2ERKiRKS3_)
$_ZN7cutlass13device_kernelIN5flash19enable_sm80_to_sm89INS1_16FlashAttnBwdSm80INS1_25CollectiveMainloopBwdSm80ILi2ELi2EN4cute5tupleIJNS5_1CILi64EEENS7_ILi128EEES8_EEENS_10bfloat16_tEfNS_4arch4Sm80ELb1ELb0ELb1ELb0ELb1ELb0ELb0ELb0ELi2ELi2ELi4ELi2ELb1EEENS1_24CollectiveEpilogueBwdGQAISA_fSD_Li256ELb0ELb1EEENS1_25SingleTileBwdLPTSchedulerILb0ELi128ELb1EEEEEEEEEvNT_6ParamsE$_ZN4cute3eso3ESOILb0ELb1EJiNS_1CILi0EEEEEC2ERKiRKS3_:
[----:B------:R-:W-:Y:S02]  /*6c60*/  IADD3 R6, R6, -c[0x0][0x20], RZ ;  /* 0x8000080006067a10 */ /* 0x000fe40007ffe0ff */
[----:B------:R-:W-:-:S03]  /*6c70*/  MOV R9, 0x0 ;  /* 0x0000000000097802 */ /* 0x000fc60000000f00 */
[----:B------:R1:W-:Y:S01]  /*6c80*/  STL [R6], R7 ;  /* 0x0000000706007387 */ /* 0x0003e20000100800 */
[----:B------:R-:W-:Y:S05]  /*6c90*/  RET.REL.NODEC R8 `(_ZN7cutlass13device_kernelIN5flash19enable_sm80_to_sm89INS1_16FlashAttnBwdSm80INS1_25CollectiveMainloopBwdSm80ILi2ELi2EN4cute5tupleIJNS5_1CILi64EEENS7_ILi128EEES8_EEENS_10bfloat16_tEfNS_4arch4Sm80ELb1ELb0ELb1ELb0ELb1ELb0ELb0ELb0ELi2ELi2ELi4ELi2ELb1EEENS1_24CollectiveEpilogueBwdGQAISA_fSD_Li256ELb0ELb1EEENS1_25SingleTileBwdLPTSchedulerILb0ELi128ELb1EEEEEEEEEvNT_6ParamsE) ;  /* 0xffff936008007950 */ /* 0x000fea0003c3ffff */
        .type           $_ZN7cutlass13device_kernelIN5flash19enable_sm80_to_sm89INS1_16FlashAttnBwdSm80INS1_25CollectiveMainloopBwdSm80ILi2ELi2EN4cute5tupleIJNS5_1CILi64EEENS7_ILi128EEES8_EEENS_10bfloat16_tEfNS_4arch4Sm80ELb1ELb0ELb1ELb0ELb1ELb0ELb0ELb0ELi2ELi2ELi4ELi2ELb1EEENS1_24CollectiveEpilogueBwdGQAISA_fSD_Li256ELb0ELb1EEENS1_25SingleTileBwdLPTSchedulerILb0ELi128ELb1EEEEEEEEEvNT_6ParamsE$_ZN4cute3eso3ESOILb0ELb1EJlEEC2ERKl,@function
        .size           $_ZN7cutlass13device_kernelIN5flash19enable_sm80_to_sm89INS1_16FlashAttnBwdSm80INS1_25CollectiveMainloopBwdSm80ILi2ELi2EN4cute5tupleIJNS5_1CILi64EEENS7_ILi128EEES8_EEENS_10bfloat16_tEfNS_4arch4Sm80ELb1ELb0ELb1ELb0ELb1ELb0ELb0ELb0ELi2ELi2ELi4ELi2ELb1EEENS1_24CollectiveEpilogueBwdGQAISA_fSD_Li256ELb0ELb1EEENS1_25SingleTileBwdLPTSchedulerILb0ELi128ELb1EEEEEEEEEvNT_6ParamsE$_ZN4cute3eso3ESOILb0ELb1EJlEEC2ERKl,($_ZN7cutlass13device_kernelIN5flash19enable_sm80_to_sm89INS1_16FlashAttnBwdSm80INS1_25CollectiveMainloopBwdSm80ILi2ELi2EN4cute5tupleIJNS5_1CILi64EEENS7_ILi128EEES8_EEENS_10bfloat16_tEfNS_4arch4Sm80ELb1ELb0ELb1ELb0ELb1ELb0ELb0ELb0ELi2ELi2ELi4ELi2ELb1EEENS1_24CollectiveEpilogueBwdGQAISA_fSD_Li256ELb0ELb1EEENS1_25SingleTileBwdLPTSchedulerILb0ELi128ELb1EEEEEEEEEvNT_6ParamsE$_ZN4cute3eso3ESOILb1ELb0EJNS_10UnderscoreES2_S2_iEEC2ERKS2_S5_S5_RKi - $_ZN7cutlass13device_kernelIN5flash19enable_sm80_to_sm89INS1_16FlashAttnBwdSm80INS1_25CollectiveMainloopBwdSm80ILi2ELi2EN4cute5tupleIJNS5_1CILi64EEENS7_ILi128EEES8_EEENS_10bfloat16_tEfNS_4arch4Sm80ELb1ELb0ELb1ELb0ELb1ELb0ELb0ELb0ELi2ELi2ELi4ELi2ELb1EEENS1_24CollectiveEpilogueBwdGQAISA_fSD_Li256ELb0ELb1EEENS1_25SingleTileBwdLPTSchedulerILb0ELi128ELb1EEEEEEEEEvNT_6ParamsE$_ZN4cute3eso3ESOILb0ELb1EJlEEC2ERKl)
$_ZN7cutlass13device_kernelIN5flash19enable_sm80_to_sm89INS1_16FlashAttnBwdSm80INS1_25CollectiveMainloopBwdSm80ILi2ELi2EN4cute5tupleIJNS5_1CILi64EEENS7_ILi128EEES8_EEENS_10bfloat16_tEfNS_4arch4Sm80ELb1ELb0ELb1ELb0ELb1ELb0ELb0ELb0ELi2ELi2ELi4ELi2ELb1EEENS1_24CollectiveEpilogueBwdGQAISA_fSD_Li256ELb0ELb1EEENS1_25SingleTileBwdLPTSchedulerILb0ELi128ELb1EEEEEEEEEvNT_6ParamsE$_ZN4cute3eso3ESOILb0ELb1EJlEEC2ERKl:
[----:B------:R-:W-:Y:S01]  /*6ca0*/  IADD3 R9, R9, -c[0x0][0x20], RZ ;  /* 0x8000080009097a10 */ /* 0x000fe20007ffe0ff */
[----:B------:R-:W-:Y:S01]  /*6cb0*/  IMAD.MOV.U32 R128, RZ, RZ, R10 ;  /* 0x000000ffff807224 */ /* 0x000fe200078e000a */
[----:B------:R-:W-:-:S03]  /*6cc0*/  MOV R129, 0x0 ;  /* 0x0000000000817802 */ /* 0x000fc60000000f00 */
[----:B------:R1:W-:Y:S01]  /*6cd0*/  STL.64 [R9], R6 ;  /* 0x0000000609007387 */ /* 0x0003e20000100a00 */
[----:B------:R-:W-:Y:S05]  /*6ce0*/  RET.REL.NODEC R128 `(_ZN7cutlass13device_kernelIN5flash19enable_sm80_to_sm89INS1_16FlashAttnBwdSm80INS1_25CollectiveMainloopBwdSm80ILi2ELi2EN4cute5tupleIJNS5_1CILi64EEENS7_ILi128EEES8_EEENS_10bfloat16_tEfNS_4arch4Sm80ELb1ELb0ELb1ELb0ELb1ELb0ELb0ELb0ELi2ELi2ELi4ELi2ELb1EEENS1_24CollectiveEpilogueBwdGQAISA_fSD_Li256ELb0ELb1EEENS1_25SingleTileBwdLPTSchedulerILb0ELi128ELb1EEEEEEEEEvNT_6ParamsE) ;  /* 0xffff931080007950 */ /* 0x000fea0003c3ffff */
        .type           $_ZN7cutlass13device_kernelIN5flash19enable_sm80_to_sm89INS1_16FlashAttnBwdSm80INS1_25CollectiveMainloopBwdSm80ILi2ELi2EN4cute5tupleIJNS5_1CILi64EEENS7_ILi128EEES8_EEENS_10bfloat16_tEfNS_4arch4Sm80ELb1ELb0ELb1ELb0ELb1ELb0ELb0ELb0ELi2ELi2ELi4ELi2ELb1EEENS1_24CollectiveEpilogueBwdGQAISA_fSD_Li256ELb0ELb1EEENS1_25SingleTileBwdLPTSchedulerILb0ELi128ELb1EEEEEEEEEvNT_6ParamsE$_ZN4cute3eso3ESOILb1ELb0EJNS_10UnderscoreES2_S2_iEEC2ERKS2_S5_S5_RKi,@function
        .size           $_ZN7cutlass13device_kernelIN5flash19enable_sm80_to_sm89INS1_16FlashAttnBwdSm80INS1_25CollectiveMainloopBwdSm80ILi2ELi2EN4cute5tupleIJNS5_1CILi64EEENS7_ILi128EEES8_EEENS_10bfloat16_tEfNS_4arch4Sm80ELb1ELb0ELb1ELb0ELb1ELb0ELb0ELb0ELi2ELi2ELi4ELi2ELb1EEENS1_24CollectiveEpilogueBwdGQAISA_fSD_Li256ELb0ELb1EEENS1_25SingleTileBwdLPTSchedulerILb0ELi128ELb1EEEEEEEEEvNT_6ParamsE$_ZN4cute3eso3ESOILb1ELb0EJNS_10UnderscoreES2_S2_iEEC2ERKS2_S5_S5_RKi,($_ZN7cutlass13device_kernelIN5flash19enable_sm80_to_sm89INS1_16FlashAttnBwdSm80INS1_25CollectiveMainloopBwdSm80ILi2ELi2EN4cute5tupleIJNS5_1CILi64EEENS7_ILi128EEES8_EEENS_10bfloat16_tEfNS_4arch4Sm80ELb1ELb0ELb1ELb0ELb1ELb0ELb0ELb0ELi2ELi2ELi4ELi2ELb1EEENS1_24CollectiveEpilogueBwdGQAISA_fSD_Li256ELb0ELb1EEENS1_25SingleTileBwdLPTSchedulerILb0ELi128ELb1EEEEEEEEEvNT_6ParamsE$_ZN4cute3eso3ESOILb1ELb0EJNS_10UnderscoreES2_iEEC2ERKS2_S5_RKi - $_ZN7cutlass13device_kernelIN5flash19enable_sm80_to_sm89INS1_16FlashAttnBwdSm80INS1_25CollectiveMainloopBwdSm80ILi2ELi2EN4cute5tupleIJNS5_1CILi64EEENS7_ILi128EEES8_EEENS_10bfloat16_tEfNS_4arch4Sm80ELb1ELb0ELb1ELb0ELb1ELb0ELb0ELb0ELi2ELi2ELi4ELi2ELb1EEENS1_24CollectiveEpilogueBwdGQAISA_fSD_Li256ELb0ELb1EEENS1_25SingleTileBwdLPTSchedulerILb0ELi128ELb1EEEEEEEEEvNT_6ParamsE$_ZN4cute3eso3ESOILb1ELb0EJNS_10UnderscoreES2_S2_iEEC2ERKS2_S5_S5_RKi)
$_ZN7cutlass13device_kernelIN5flash19enable_sm80_to_sm89INS1_16FlashAttnBwdSm80INS1_25CollectiveMainloopBwdSm80ILi2ELi2EN4cute5tupleIJNS5_1CILi64EEENS7_ILi128EEES8_EEENS_10bfloat16_tEfNS_4arch4Sm80ELb1ELb0ELb1ELb0ELb1ELb0ELb0ELb0ELi2ELi2ELi4ELi2ELb1EEENS1_24CollectiveEpilogueBwdGQAISA_fSD_Li256ELb0ELb1EEENS1_25SingleTileBwdLPTSchedulerILb0ELi128ELb1EEEEEEEEEvNT_6ParamsE$_ZN4cute3eso3ESOILb1ELb0EJNS_10UnderscoreES2_S2_iEEC2ERKS2_S5_S5_RKi:
[----:B------:R-:W-:Y:S02]  /*6cf0*/  IADD3 R6, R4, -c[0x0][0x20], RZ ;  /* 0x8000080004067a10 */ /* 0x000fe40007ffe0ff */
[----:B------:R-:W-:-:S03]  /*6d00*/  MOV R9, 0x0 ;  /* 0x0000000000097802 */ /* 0x000fc60000000f00 */
[----:B------:R1:W-:Y:S01]  /*6d10*/  STL [R6], R7 ;  /* 0x0000000706007387 */ /* 0x0003e20000100800 */
[----:B------:R-:W-:Y:S05]  /*6d20*/  RET.REL.NODEC R8 `(_ZN7cutlass13device_kernelIN5flash19enable_sm80_to_sm89INS1_16FlashAttnBwdSm80INS1_25CollectiveMainloopBwdSm80ILi2ELi2EN4cute5tupleIJNS5_1CILi64EEENS7_ILi128EEES8_EEENS_10bfloat16_tEfNS_4arch4Sm80ELb1ELb0ELb1ELb0ELb1ELb0ELb0ELb0ELi2ELi2ELi4ELi2ELb1EEENS1_24CollectiveEpilogueBwdGQAISA_fSD_Li256ELb0ELb1EEENS1_25SingleTileBwdLPTSchedulerILb0ELi128ELb1EEEEEEEEEvNT_6ParamsE) ;  /* 0xffff92d008007950 */ /* 0x000fea0003c3ffff */
        .type           $_ZN7cutlass13device_kernelIN5flash19enable_sm80_to_sm89INS1_16FlashAttnBwdSm80INS1_25CollectiveMainloopBwdSm80ILi2ELi2EN4cute5tupleIJNS5_1CILi64EEENS7_ILi128EEES8_EEENS_10bfloat16_tEfNS_4arch4Sm80ELb1ELb0ELb1ELb0ELb1ELb0ELb0ELb0ELi2ELi2ELi4ELi2ELb1EEENS1_24CollectiveEpilogueBwdGQAISA_fSD_Li256ELb0ELb1EEENS1_25SingleTileBwdLPTSchedulerILb0ELi128ELb1EEEEEEEEEvNT_6ParamsE$_ZN4cute3eso3ESOILb1ELb0EJNS_10UnderscoreES2_iEEC2ERKS2_S5_RKi,@function
        .size           $_ZN7cutlass13device_kernelIN5flash19enable_sm80_to_sm89INS1_16FlashAttnBwdSm80INS1_25CollectiveMainloopBwdSm80ILi2ELi2EN4cute5tupleIJNS5_1CILi64EEENS7_ILi128EEES8_EEENS_10bfloat16_tEfNS_4arch4Sm80ELb1ELb0ELb1ELb0ELb1ELb0ELb0ELb0ELi2ELi2ELi4ELi2ELb1EEENS1_24CollectiveEpilogueBwdGQAISA_fSD_Li256ELb0ELb1EEENS1_25SingleTileBwdLPTSchedulerILb0ELi128ELb1EEEEEEEEEvNT_6ParamsE$_ZN4cute3eso3ESOILb1ELb0EJNS_10UnderscoreES2_iEEC2ERKS2_S5_RKi,($_ZN7cutlass13device_kernelIN5flash19enable_sm80_to_sm89INS1_16FlashAttnBwdSm80INS1_25CollectiveMainloopBwdSm80ILi2ELi2EN4cute5tupleIJNS5_1CILi64EEENS7_ILi128EEES8_EEENS_10bfloat16_tEfNS_4arch4Sm80ELb1ELb0ELb1ELb0ELb1ELb0ELb0ELb0ELi2ELi2ELi4ELi2ELb1EEENS1_24CollectiveEpilogueBwdGQAISA_fSD_Li256ELb0ELb1EEENS1_25SingleTileBwdLPTSchedulerILb0ELi128ELb1EEEEEEEEEvNT_6ParamsE$_ZN4cute3eso3ESOILb1ELb0EJNS_10UnderscoreEiEEC2ERKS2_RKi - $_ZN7cutlass13device_kernelIN5flash19enable_sm80_to_sm89INS1_16FlashAttnBwdSm80INS1_25CollectiveMainloopBwdSm80ILi2ELi2EN4cute5tupleIJNS5_1CILi64EEENS7_ILi128EEES8_EEENS_10bfloat16_tEfNS_4arch4Sm80ELb1ELb0ELb1ELb0ELb1ELb0ELb0ELb0ELi2ELi2ELi4ELi2ELb1EEENS1_24CollectiveEpilogueBwdGQAISA_fSD_Li256ELb0ELb1EEENS1_25SingleTileBwdLPTSchedulerILb0ELi128ELb1EEEEEEEEEvNT_6ParamsE$_ZN4cute3eso3ESOILb1ELb0EJNS_10UnderscoreES2_iEEC2ERKS2_S5_RKi)
$_ZN7cutlass13device_kernelIN5flash19enable_sm80_to_sm89INS1_16FlashAttnBwdSm80INS1_25CollectiveMainloopBwdSm80ILi2ELi2EN4cute5tupleIJNS5_1CILi64EEENS7_ILi128EEES8_EEENS_10bfloat16_tEfNS_4arch4Sm80ELb1ELb0ELb1ELb0ELb1ELb0ELb0ELb0ELi2ELi2ELi4ELi2ELb1EEENS1_24CollectiveEpilogueBwdGQAISA_fSD_Li256ELb0ELb1EEENS1_25SingleTileBwdLPTSchedulerILb0ELi128ELb1EEEEEEEEEvNT_6ParamsE$_ZN4cute3eso3ESOILb1ELb0EJNS_10UnderscoreES2_iEEC2ERKS2_S5_RKi:
[----:B------:R-:W-:Y:S02]  /*6d30*/  IADD3 R6, R4, -c[0x0][0x20], RZ ;  /* 0x8000080004067a10 */ /* 0x000fe40007ffe0ff */
[----:B------:R-:W-:-:S03]  /*6d40*/  MOV R9, 0x0 ;  /* 0x0000000000097802 */ /* 0x000fc60000000f00 */
[----:B------:R1:W-:Y:S01]  /*6d50*/  STL [R6], R17 ;  /* 0x0000001106007387 */ /* 0x0003e20000100800 */
[----:B------:R-:W-:Y:S05]  /*6d60*/  RET.REL.NODEC R8 `(_ZN7cutlass13device_kernelIN5flash19enable_sm80_to_sm89INS1_16FlashAttnBwdSm80INS1_25CollectiveMainloopBwdSm80ILi2ELi2EN4cute5tupleIJNS5_1CILi64EEENS7_ILi128EEES8_EEENS_10bfloat16_tEfNS_4arch4Sm80ELb1ELb0ELb1ELb0ELb1ELb0ELb0ELb0ELi2ELi2ELi4ELi2ELb1EEENS1_24CollectiveEpilogueBwdGQAISA_fSD_Li256ELb0ELb1EEENS1_25SingleTileBwdLPTSchedulerILb0ELi128ELb1EEEEEEEEEvNT_6ParamsE) ;  /* 0xffff929008007950 */ /* 0x000fea0003c3ffff */
        .type           $_ZN7cutlass13device_kernelIN5flash19enable_sm80_to_sm89INS1_16FlashAttnBwdSm80INS1_25CollectiveMainloopBwdSm80ILi2ELi2EN4cute5tupleIJNS5_1CILi64EEENS7_ILi128EEES8_EEENS_10bfloat16_tEfNS_4arch4Sm80ELb1ELb0ELb1ELb0ELb1ELb0ELb0ELb0ELi2ELi2ELi4ELi2ELb1EEENS1_24CollectiveEpilogueBwdGQAISA_fSD_Li256ELb0ELb1EEENS1_25SingleTileBwdLPTSchedulerILb0ELi128ELb1EEEEEEEEEvNT_6ParamsE$_ZN4cute3eso3ESOILb1ELb0EJNS_10UnderscoreEiEEC2ERKS2_RKi,@function
        .size           $_ZN7cutlass13device_kernelIN5flash19enable_sm80_to_sm89INS1_16FlashAttnBwdSm80INS1_25CollectiveMainloopBwdSm80ILi2ELi2EN4cute5tupleIJNS5_1CILi64EEENS7_ILi128EEES8_EEENS_10bfloat16_tEfNS_4arch4Sm80ELb1ELb0ELb1ELb0ELb1ELb0ELb0ELb0ELi2ELi2ELi4ELi2ELb1EEENS1_24CollectiveEpilogueBwdGQAISA_fSD_Li256ELb0ELb1EEENS1_25SingleTileBwdLPTSchedulerILb0ELi128ELb1EEEEEEEEEvNT_6ParamsE$_ZN4cute3eso3ESOILb1ELb0EJNS_10UnderscoreEiEEC2ERKS2_RKi,($_ZN7cutlass13device_kernelIN5flash19enable_sm80_to_sm89INS1_16FlashAttnBwdSm80INS1_25CollectiveMainloopBwdSm80ILi2ELi2EN4cute5tupleIJNS5_1CILi64EEENS7_ILi128EEES8_EEENS_10bfloat16_tEfNS_4arch4Sm80ELb1ELb0ELb1ELb0ELb1ELb0ELb0ELb0ELi2ELi2ELi4ELi2ELb1EEENS1_24CollectiveEpilogueBwdGQAISA_fSD_Li256ELb0ELb1EEENS1_25SingleTileBwdLPTSchedulerILb0ELi128ELb1EEEEEEEEEvNT_6ParamsE$_ZN4cute3eso3ESOILb1ELb0EJNS_10UnderscoreEiiEEC2ERKS2_RKiS7_ - $_ZN7cutlass13device_kernelIN5flash19enable_sm80_to_sm89INS1_16FlashAttnBwdSm80INS1_25CollectiveMainloopBwdSm80ILi2ELi2EN4cute5tupleIJNS5_1CILi64EEENS7_ILi128EEES8_EEENS_10bfloat16_tEfNS_4arch4Sm80ELb1ELb0ELb1ELb0ELb1ELb0ELb0ELb0ELi2ELi2ELi4ELi2ELb1EEENS1_24CollectiveEpilogueBwdGQAISA_fSD_Li256ELb0ELb1EEENS1_25SingleTileBwdLPTSchedulerILb0ELi128ELb1EEEEEEEEEvNT_6ParamsE$_ZN4cute3eso3ESOILb1ELb0EJNS_10UnderscoreEiEEC2ERKS2_RKi)
$_ZN7cutlass13device_kernelIN5flash19enable_sm80_to_sm89INS1_16FlashAttnBwdSm80INS1_25CollectiveMainloopBwdSm80ILi2ELi2EN4cute5tupleIJNS5_1CILi64EEENS7_ILi128EEES8_EEENS_10bfloat16_tEfNS_4arch4Sm80ELb1ELb0ELb1ELb0ELb1ELb0ELb0ELb0ELi2ELi2ELi4ELi2ELb1EEENS1_24CollectiveEpilogueBwdGQAISA_fSD_Li256ELb0ELb1EEENS1_25SingleTileBwdLPTSchedulerILb0ELi128ELb1EEEEEEEEEvNT_6ParamsE$_ZN4cute3eso3ESOILb1ELb0EJNS_10UnderscoreEiEEC2ERKS2_RKi:
[----:B------:R-:W-:Y:S02]  /*6d70*/  IADD3 R6, R13, -c[0x0][0x20], RZ ;  /* 0x800008000d067a10 */ /* 0x000fe40007ffe0ff */
[----:B------:R-:W-:-:S03]  /*6d80*/  MOV R17, 0x0 ;  /* 0x0000000000117802 */ /* 0x000fc60000000f00 */
[----:B------:R1:W-:Y:S01]  /*6d90*/  STL [R6], R7 ;  /* 0x0000000706007387 */ /* 0x0003e20000100800 */
[----:B------:R-:W-:Y:S05]  /*6da0*/  RET.REL.NODEC R16 `(_ZN7cutlass13device_kernelIN5flash19enable_sm80_to_sm89INS1_16FlashAttnBwdSm80INS1_25CollectiveMainloopBwdSm80ILi2ELi2EN4cute5tupleIJNS5_1CILi64EEENS7_ILi128EEES8_EEENS_10bfloat16_tEfNS_4arch4Sm80ELb1ELb0ELb1ELb0ELb1ELb0ELb0ELb0ELi2ELi2ELi4ELi2ELb1EEENS1_24CollectiveEpilogueBwdGQAISA_fSD_Li256ELb0ELb1EEENS1_25SingleTileBwdLPTSchedulerILb0ELi128ELb1EEEEEEEEEvNT_6ParamsE) ;  /* 0xffff925010007950 */ /* 0x000fea0003c3ffff */
        .type           $_ZN7cutlass13device_kernelIN5flash19enable_sm80_to_sm89INS1_16FlashAttnBwdSm80INS1_25CollectiveMainloopBwdSm80ILi2ELi2EN4cute5tupleIJNS5_1CILi64EEENS7_ILi128EEES8_EEENS_10bfloat16_tEfNS_4arch4Sm80ELb1ELb0ELb1ELb0ELb1ELb0ELb0ELb0ELi2ELi2ELi4ELi2ELb1EEENS1_24CollectiveEpilogueBwdGQAISA_fSD_Li256ELb0ELb1EEENS1_25SingleTileBwdLPTSchedulerILb0ELi128ELb1EEEEEEEEEvNT_6ParamsE$_ZN4cute3eso3ESOILb1ELb0EJNS_10UnderscoreEiiEEC2ERKS2_RKiS7_,@function
        .size           $_ZN7cutlass13device_kernelIN5flash19enable_sm80_to_sm89INS1_16FlashAttnBwdSm80INS1_25CollectiveMainloopBwdSm80ILi2ELi2EN4cute5tupleIJNS5_1CILi64EEENS7_ILi128EEES8_EEENS_10bfloat16_tEfNS_4arch4Sm80ELb1ELb0ELb1ELb0ELb1ELb0ELb0ELb0ELi2ELi2ELi4ELi2ELb1EEENS1_24CollectiveEpilogueBwdGQAISA_fSD_Li256ELb0ELb1EEENS1_25SingleTileBwdLPTSchedulerILb0ELi128ELb1EEEEEEEEEvNT_6ParamsE$_ZN4cute3eso3ESOILb1ELb0EJNS_10UnderscoreEiiEEC2ERKS2_RKiS7_,($_ZN7cutlass13device_kernelIN5flash19enable_sm80_to_sm89INS1_16FlashAttnBwdSm80INS1_25CollectiveMainloopBwdSm80ILi2ELi2EN4cute5tupleIJNS5_1CILi64EEENS7_ILi128EEES8_EEENS_10bfloat16_tEfNS_4arch4Sm80ELb1ELb0ELb1ELb0ELb1ELb0ELb0ELb0ELi2ELi2ELi4ELi2ELb1EEENS1_24CollectiveEpilogueBwdGQAISA_fSD_Li256ELb0ELb1EEENS1_25SingleTileBwdLPTSchedulerILb0ELi128ELb1EEEEEEEEEvNT_6ParamsE$_ZN4cute3eso3ESOILb1ELb0EJNS_1CILi0EEES3_S3_iEEC2ERKS3_S6_S6_RKi - $_ZN7cutlass13device_kernelIN5flash19enable_sm80_to_sm89INS1_16FlashAttnBwdSm80INS1_25CollectiveMainloopBwdSm80ILi2ELi2EN4cute5tupleIJNS5_1CILi64EEENS7_ILi128EEES8_EEENS_10bfloat16_tEfNS_4arch4Sm80ELb1ELb0ELb1ELb0ELb1ELb0ELb0ELb0ELi2ELi2ELi4ELi2ELb1EEENS1_24CollectiveEpilogueBwdGQAISA_fSD_Li256ELb0ELb1EEENS1_25SingleTileBwdLPTSchedulerILb0ELi128ELb1EEEEEEEEEvNT_6ParamsE$_ZN4cute3eso3ESOILb1ELb0EJNS_10UnderscoreEiiEEC2ERKS2_RKiS7_)
$_ZN7cutlass13device_kernelIN5flash19enable_sm80_to_sm89INS1_16FlashAttnBwdSm80INS1_25CollectiveMainloopBwdSm80ILi2ELi2EN4cute5tupleIJNS5_1CILi64EEENS7_ILi128EEES8_EEENS_10bfloat16_tEfNS_4arch4Sm80ELb1ELb0ELb1ELb0ELb1ELb0ELb0ELb0ELi2ELi2ELi4ELi2ELb1EEENS1_24CollectiveEpilogueBwdGQAISA_fSD_Li256ELb0ELb1EEENS1_25SingleTileBwdLPTSchedulerILb0ELi128ELb1EEEEEEEEEvNT_6ParamsE$_ZN4cute3eso3ESOILb1ELb0EJNS_10UnderscoreEiiEEC2ERKS2_RKiS7_:
[----:B------:R-:W-:Y:S02]  /*6db0*/  IADD3 R7, R4, -c[0x0][0x20], RZ ;  /* 0x8000080004077a10 */ /* 0x000fe40007ffe0ff */
[----:B------:R-:W-:-:S03]  /*6dc0*/  IADD3 R6, R19, -c[0x0][0x20], RZ ;  /* 0x8000080013067a10 */ /* 0x000fc60007ffe0ff */
[----:B------:R1:W-:Y:S04]  /*6dd0*/  STL [R7], R16 ;  /* 0x0000001007007387 */ /* 0x0003e80000100800 */
[----:B------:R-:W2:Y:S01]  /*6de0*/  LDL R6, [R6] ;  /* 0x0000000006067983 */ /* 0x000ea20000100800 */
[----:B------:R-:W-:-:S03]  /*6df0*/  IMAD.MOV.U32 R9, RZ, RZ, 0x0 ;  /* 0x00000000ff097424 */ /* 0x000fc600078e00ff */
[----:B--2---:R1:W-:Y:S01]  /*6e00*/  STL [R7+0x4], R6 ;  /* 0x0000040607007387 */ /* 0x0043e20000100800 */
[----:B------:R-:W-:Y:S05]  /*6e10*/  RET.REL.NODEC R8 `(_ZN7cutlass13device_kernelIN5flash19enable_sm80_to_sm89INS1_16FlashAttnBwdSm80INS1_25CollectiveMainloopBwdSm80ILi2ELi2EN4cute5tupleIJNS5_1CILi64EEENS7_ILi128EEES8_EEENS_10bfloat16_tEfNS_4arch4Sm80ELb1ELb0ELb1ELb0ELb1ELb0ELb0ELb0ELi2ELi2ELi4ELi2ELb1EEENS1_24CollectiveEpilogueBwdGQAISA_fSD_Li256ELb0ELb1EEENS1_25SingleTileBwdLPTSchedulerILb0ELi128ELb1EEEEEEEEEvNT_6ParamsE) ;  /* 0xffff91e008007950 */ /* 0x000fea0003c3ffff */
        .type           $_ZN7cutlass13device_kernelIN5flash19enable_sm80_to_sm89INS1_16FlashAttnBwdSm80INS1_25CollectiveMainloopBwdSm80ILi2ELi2EN4cute5tupleIJNS5_1CILi64EEENS7_ILi128EEES8_EEENS_10bfloat16_tEfNS_4arch4Sm80ELb1ELb0ELb1ELb0ELb1ELb0ELb0ELb0ELi2ELi2ELi4ELi2ELb1EEENS1_24CollectiveEpilogueBwdGQAISA_fSD_Li256ELb0ELb1EEENS1_25SingleTileBwdLPTSchedulerILb0ELi128ELb1EEEEEEEEEvNT_6ParamsE$_ZN4cute3eso3ESOILb1ELb0EJNS_1CILi0EEES3_S3_iEEC2ERKS3_S6_S6_RKi,@function
        .size           $_ZN7cutlass13device_kernelIN5flash19enable_sm80_to_sm89INS1_16FlashAttnBwdSm80INS1_25CollectiveMainloopBwdSm80ILi2ELi2EN4cute5tupleIJNS5_1CILi64EEENS7_ILi128EEES8_EEENS_10bfloat16_tEfNS_4arch4Sm80ELb1ELb0ELb1ELb0ELb1ELb0ELb0ELb0ELi2ELi2ELi4ELi2ELb1EEENS1_24CollectiveEpilogueBwdGQAISA_fSD_Li256ELb0ELb1EEENS1_25SingleTileBwdLPTSchedulerILb0ELi128ELb1EEEEEEEEEvNT_6ParamsE$_ZN4cute3eso3ESOILb1ELb0EJNS_1CILi0EEES3_S3_iEEC2ERKS3_S6_S6_RKi,($_ZN7cutlass13device_kernelIN5flash19enable_sm80_to_sm89INS1_16FlashAttnBwdSm80INS1_25CollectiveMainloopBwdSm80ILi2ELi2EN4cute5tupleIJNS5_1CILi64EEENS7_ILi128EEES8_EEENS_10bfloat16_tEfNS_4arch4Sm80ELb1ELb0ELb1ELb0ELb1ELb0ELb0ELb0ELi2ELi2ELi4ELi2ELb1EEENS1_24CollectiveEpilogueBwdGQAISA_fSD_Li256ELb0ELb1EEENS1_25SingleTileBwdLPTSchedulerILb0ELi128ELb1EEEEEEEEEvNT_6ParamsE$_ZN4cute3eso3ESOILb1ELb0EJNS_1CILi0EEES3_iEEC2ERKS3_S6_RKi - $_ZN7cutlass13device_kernelIN5flash19enable_sm80_to_sm89INS1_16FlashAttnBwdSm80INS1_25CollectiveMainloopBwdSm80ILi2ELi2EN4cute5tupleIJNS5_1CILi64EEENS7_ILi128EEES8_EEENS_10bfloat16_tEfNS_4arch4Sm80ELb1ELb0ELb1ELb0ELb1ELb0ELb0ELb0ELi2ELi2ELi4ELi2ELb1EEENS1_24CollectiveEpilogueBwdGQAISA_fSD_Li256ELb0ELb1EEENS1_25SingleTileBwdLPTSchedulerILb0ELi128ELb1EEEEEEEEEvNT_6ParamsE$_ZN4cute3eso3ESOILb1ELb0EJNS_1CILi0EEES3_S3_iEEC2ERKS3_S6_S6_RKi)
$_ZN7cutlass13device_kernelIN5flash19enable_sm80_to_sm89INS1_16FlashAttnBwdSm80INS1_25CollectiveMainloopBwdSm80ILi2ELi2EN4cute5tupleIJNS5_1CILi64EEENS7_ILi128EEES8_EEENS_10bfloat16_tEfNS_4arch4Sm80ELb1ELb0ELb1ELb0ELb1ELb0ELb0ELb0ELi2ELi2ELi4ELi2ELb1EEENS1_24CollectiveEpilogueBwdGQAISA_fSD_Li256ELb0ELb1EEENS1_25SingleTileBwdLPTSchedulerILb0ELi128ELb1EEEEEEEEEvNT_6ParamsE$_ZN4cute3eso3ESOILb1ELb0EJNS_1CILi0EEES3_S3_iEEC2ERKS3_S6_S6_RKi:
[----:B------:R-:W-:Y:S01]  /*6e20*/  IADD3 R6, R23, -c[0x0][0x20], RZ ;  /* 0x8000080017067a10 */ /* 0x000fe20007ffe0ff */
[----:B------:R-:W-:Y:S01]  /*6e30*/  IMAD.MOV.U32 R70, RZ, RZ, R10 ;  /* 0x000000ffff467224 */ /* 0x000fe200078e000a */
[----:B------:R-:W-:-:S03]  /*6e40*/  MOV R71, 0x0 ;  /* 0x0000000000477802 */ /* 0x000fc60000000f00 */
[----:B------:R1:W-:Y:S01]  /*6e50*/  STL [R6], R7 ;  /* 0x0000000706007387 */ /* 0x0003e20000100800 */
[----:B------:R-:W-:Y:S05]  /*6e60*/  RET.REL.NODEC R70 `(_ZN7cutlass13device_kernelIN5flash19enable_sm80_to_sm89INS1_16FlashAttnBwdSm80INS1_25CollectiveMainloopBwdSm80ILi2ELi2EN4cute5tupleIJNS5_1CILi64EEENS7_ILi128EEES8_EEENS_10bfloat16_tEfNS_4arch4Sm80ELb1ELb0ELb1ELb0ELb1ELb0ELb0ELb0ELi2ELi2ELi4ELi2ELb1EEENS1_24CollectiveEpilogueBwdGQAISA_fSD_Li256ELb0ELb1EEENS1_25SingleTileBwdLPTSchedulerILb0ELi128ELb1EEEEEEEEEvNT_6ParamsE) ;  /* 0xffff919046007950 */ /* 0x000fea0003c3ffff */
        .type           $_ZN7cutlass13device_kernelIN5flash19enable_sm80_to_sm89INS1_16FlashAttnBwdSm80INS1_25CollectiveMainloopBwdSm80ILi2ELi2EN4cute5tupleIJNS5_1CILi64EEENS7_ILi128EEES8_EEENS_10bfloat16_tEfNS_4arch4Sm80ELb1ELb0ELb1ELb0ELb1ELb0ELb0ELb0ELi2ELi2ELi4ELi2ELb1EEENS1_24CollectiveEpilogueBwdGQAISA_fSD_Li256ELb0ELb1EEENS1_25SingleTileBwdLPTSchedulerILb0ELi128ELb1EEEEEEEEEvNT_6ParamsE$_ZN4cute3eso3ESOILb1ELb0EJNS_1CILi0EEES3_iEEC2ERKS3_S6_RKi,@function
        .size           $_ZN7cutlass13device_kernelIN5flash19enable_sm80_to_sm89INS1_16FlashAttnBwdSm80INS1_25CollectiveMainloopBwdSm80ILi2ELi2EN4cute5tupleIJNS5_1CILi64EEENS7_ILi128EEES8_EEENS_10bfloat16_tEfNS_4arch4Sm80ELb1ELb0ELb1ELb0ELb1ELb0ELb0ELb0ELi2ELi2ELi4ELi2ELb1EEENS1_24CollectiveEpilogueBwdGQAISA_fSD_Li256ELb0ELb1EEENS1_25SingleTileBwdLPTSchedulerILb0ELi128ELb1EEEEEEEEEvNT_6ParamsE$_ZN4cute3eso3ESOILb1ELb0EJNS_1CILi0EEES3_iEEC2ERKS3_S6_RKi,($_ZN7cutlass13device_kernelIN5flash19enable_sm80_to_sm89INS1_16FlashAttnBwdSm80INS1_25CollectiveMainloopBwdSm80ILi2ELi2EN4cute5tupleIJNS5_1CILi64EEENS7_ILi128EEES8_EEENS_10bfloat16_tEfNS_4arch4Sm80ELb1ELb0ELb1ELb0ELb1ELb0ELb0ELb0ELi2ELi2ELi4ELi2ELb1EEENS1_24CollectiveEpilogueBwdGQAISA_fSD_Li256ELb0ELb1EEENS1_25SingleTileBwdLPTSchedulerILb0ELi128ELb1EEEEEEEEEvNT_6ParamsE$_ZN4cute3eso3ESOILb1ELb0EJNS_1CILi0EEES3_iS3_EEC2ERKS3_S6_RKiS6_ - $_ZN7cutlass13device_kernelIN5flash19enable_sm80_to_sm89INS1_16FlashAttnBwdSm80INS1_25CollectiveMainloopBwdSm80ILi2ELi2EN4cute5tupleIJNS5_1CILi64EEENS7_ILi128EEES8_EEENS_10bfloat16_tEfNS_4arch4Sm80ELb1ELb0ELb1ELb0ELb1ELb0ELb0ELb0ELi2ELi2ELi4ELi2ELb1EEENS1_24CollectiveEpilogueBwdGQAISA_fSD_Li256ELb0ELb1EEENS1_25SingleTileBwdLPTSchedulerILb0ELi128ELb1EEEEEEEEEvNT_6ParamsE$_ZN4cute3eso3ESOILb1ELb0EJNS_1CILi0EEES3_iEEC2ERKS3_S6_RKi)
$_ZN7cutlass13device_kernelIN5flash19enable_sm80_to_sm89INS1_16FlashAttnBwdSm80INS1_25CollectiveMainloopBwdSm80ILi2ELi2EN4cute5tupleIJNS5_1CILi64EEENS7_ILi128EEES8_EEENS_10bfloat16_tEfNS_4arch4Sm80ELb1ELb0ELb1ELb0ELb1ELb0ELb0ELb0ELi2ELi2ELi4ELi2ELb1EEENS1_24CollectiveEpilogueBwdGQAISA_fSD_Li256ELb0ELb1EEENS1_25SingleTileBwdLPTSchedulerILb0ELi128ELb1EEEEEEEEEvNT_6ParamsE$_ZN4cute3eso3ESOILb1ELb0EJNS_1CILi0EEES3_iEEC2ERKS3_S6_RKi:
[----:B------:R-:W-:Y:S02]  /*6e70*/  IADD3 R6, R23, -c[0x0][0x20], RZ ;  /* 0x8000080017067a10 */ /* 0x000fe40007ffe0ff */
[----:B------:R-:W-:-:S03]  /*6e80*/  MOV R17, 0x0 ;  /* 0x0000000000117802 */ /* 0x000fc60000000f00 */
[----:B------:R1:W-:Y:S01]  /*6e90*/  STL [R6], R7 ;  /* 0x0000000706007387 */ /* 0x0003e20000100800 */
[----:B------:R-:W-:Y:S05]  /*6ea0*/  RET.REL.NODEC R16 `(_ZN7cutlass13device_kernelIN5flash19enable_sm80_to_sm89INS1_16FlashAttnBwdSm80INS1_25CollectiveMainloopBwdSm80ILi2ELi2EN4cute5tupleIJNS5_1CILi64EEENS7_ILi128EEES8_EEENS_10bfloat16_tEfNS_4arch4Sm80ELb1ELb0ELb1ELb0ELb1ELb0ELb0ELb0ELi2ELi2ELi4ELi2ELb1EEENS1_24CollectiveEpilogueBwdGQAISA_fSD_Li256ELb0ELb1EEENS1_25SingleTileBwdLPTSchedulerILb0ELi128ELb1EEEEEEEEEvNT_6ParamsE) ;  /* 0xffff915010007950 */ /* 0x000fea0003c3ffff */
        .type           $_ZN7cutlass13device_kernelIN5flash19enable_sm80_to_sm89INS1_16FlashAttnBwdSm80INS1_25CollectiveMainloopBwdSm80ILi2ELi2EN4cute5tupleIJNS5_1CILi64EEENS7_ILi128EEES8_EEENS_10bfloat16_tEfNS_4arch4Sm80ELb1ELb0ELb1ELb0ELb1ELb0ELb0ELb0ELi2ELi2ELi4ELi2ELb1EEENS1_24CollectiveEpilogueBwdGQAISA_fSD_Li256ELb0ELb1EEENS1_25SingleTileBwdLPTSchedulerILb0ELi128ELb1EEEEEEEEEvNT_6ParamsE$_ZN4cute3eso3ESOILb1ELb0EJNS_1CILi0EEES3_iS3_EEC2ERKS3_S6_RKiS6_,@function
        .size           $_ZN7cutlass13device_kernelIN5flash19enable_sm80_to_sm89INS1_16FlashAttnBwdSm80INS1_25CollectiveMainloopBwdSm80ILi2ELi2EN4cute5tupleIJNS5_1CILi64EEENS7_ILi128EEES8_EEENS_10bfloat16_tEfNS_4arch4Sm80ELb1ELb0ELb1ELb0ELb1ELb0ELb0ELb0ELi2ELi2ELi4ELi2ELb1EEENS1_24CollectiveEpilogueBwdGQAISA_fSD_Li256ELb0ELb1EEENS1_25SingleTileBwdLPTSchedulerILb0ELi128ELb1EEEEEEEEEvNT_6ParamsE$_ZN4cute3eso3ESOILb1ELb0EJNS_1CILi0EEES3_iS3_EEC2ERKS3_S6_RKiS6_,($_ZN7cutlass13device_kernelIN5flash19enable_sm80_to_sm89INS1_16FlashAttnBwdSm80INS1_25CollectiveMainloopBwdSm80ILi2ELi2EN4cute5tupleIJNS5_1CILi64EEENS7_ILi128EEES8_EEENS_10bfloat16_tEfNS_4arch4Sm80ELb1ELb0ELb1ELb0ELb1ELb0ELb0ELb0ELi2ELi2ELi4ELi2ELb1EEENS1_24CollectiveEpilogueBwdGQAISA_fSD_Li256ELb0ELb1EEENS1_25SingleTileBwdLPTSchedulerILb0ELi128ELb1EEEEEEEEEvNT_6ParamsE$_ZN4cute3eso3ESOILb1ELb0EJNS_1CILi0EEES3_iiEEC2ERKS3_S6_RKiS8_ - $_ZN7cutlass13device_kernelIN5flash19enable_sm80_to_sm89INS1_16FlashAttnBwdSm80INS1_25CollectiveMainloopBwdSm80ILi2ELi2EN4cute5tupleIJNS5_1CILi64EEENS7_ILi128EEES8_EEENS_10bfloat16_tEfNS_4arch4Sm80ELb1ELb0ELb1ELb0ELb1ELb0ELb0ELb0ELi2ELi2ELi4ELi2ELb1EEENS1_24CollectiveEpilogueBwdGQAISA_fSD_Li256ELb0ELb1EEENS1_25SingleTileBwdLPTSchedulerILb0ELi128ELb1EEEEEEEEEvNT_6ParamsE$_ZN4cute3eso3ESOILb1ELb0EJNS_1CILi0EEES3_iS3_EEC2ERKS3_S6_RKiS6_)
$_ZN7cutlass13device_kernelIN5flash19enable_sm80_to_sm89INS1_16FlashAttnBwdSm80INS1_25CollectiveMainloopBwdSm80ILi2ELi2EN4cute5tupleIJNS5_1CILi64EEENS7_ILi128EEES8_EEENS_10bfloat16_tEfNS_4arch4Sm80ELb1ELb0ELb1ELb0ELb1ELb0ELb0ELb0ELi2ELi2ELi4ELi2ELb1EEENS1_24CollectiveEpilogueBwdGQAISA_fSD_Li256ELb0ELb1EEENS1_25SingleTileBwdLPTSchedulerILb0ELi128ELb1EEEEEEEEEvNT_6ParamsE$_ZN4cute3eso3ESOILb1ELb0EJNS_1CILi0EEES3_iS3_EEC2ERKS3_S6_RKiS6_:
[----:B------:R-:W-:Y:S01]  /*6eb0*/  IADD3 R6, R23, -c[0x0][0x20], RZ ;  /* 0x8000080017067a10 */ /* 0x000fe20007ffe0ff */
[----:B------:R-:W-:Y:S01]  /*6ec0*/  IMAD.MOV.U32 R70, RZ, RZ, R10 ;  /* 0x000000ffff467224 */ /* 0x000fe200078e000a */
[----:B------:R-:W-:-:S03]  /*6ed0*/  MOV R71, 0x0 ;  /* 0x0000000000477802 */ /* 0x000fc60000000f00 */
[----:B------:R1:W-:Y:S01]  /*6ee0*/  STL [R6], R13 ;  /* 0x0000000d06007387 */ /* 0x0003e20000100800 */
[----:B------:R-:W-:Y:S05]  /*6ef0*/  RET.REL.NODEC R70 `(_ZN7cutlass13device_kernelIN5flash19enable_sm80_to_sm89INS1_16FlashAttnBwdSm80INS1_25CollectiveMainloopBwdSm80ILi2ELi2EN4cute5tupleIJNS5_1CILi64EEENS7_ILi128EEES8_EEENS_10bfloat16_tEfNS_4arch4Sm80ELb1ELb0ELb1ELb0ELb1ELb0ELb0ELb0ELi2ELi2ELi4ELi2ELb1EEENS1_24CollectiveEpilogueBwdGQAISA_fSD_Li256ELb0ELb1EEENS1_25SingleTileBwdLPTSchedulerILb0ELi128ELb1EEEEEEEEEvNT_6ParamsE) ;  /* 0xffff910046007950 */ /* 0x000fea0003c3ffff */
        .type           $_ZN7cutlass13device_kernelIN5flash19enable_sm80_to_sm89INS1_16FlashAttnBwdSm80INS1_25CollectiveMainloopBwdSm80ILi2ELi2EN4cute5tupleIJNS5_1CILi64EEENS7_ILi128EEES8_EEENS_10bfloat16_tEfNS_4arch4Sm80ELb1ELb0ELb1ELb0ELb1ELb0ELb0ELb0ELi2ELi2ELi4ELi2ELb1EEENS1_24CollectiveEpilogueBwdGQAISA_fSD_Li256ELb0ELb1EEENS1_25SingleTileBwdLPTSchedulerILb0ELi128ELb1EEEEEEEEEvNT_6ParamsE$_ZN4cute3eso3ESOILb1ELb0EJNS_1CILi0EEES3_iiEEC2ERKS3_S6_RKiS8_,@function
        .size           $_ZN7cutlass13device_kernelIN5flash19enable_sm80_to_sm89INS1_16FlashAttnBwdSm80INS1_25CollectiveMainloopBwdSm80ILi2ELi2EN4cute5tupleIJNS5_1CILi64EEENS7_ILi128EEES8_EEENS_10bfloat16_tEfNS_4arch4Sm80ELb1ELb0ELb1ELb0ELb1ELb0ELb0ELb0ELi2ELi2ELi4ELi2ELb1EEENS1_24CollectiveEpilogueBwdGQAISA_fSD_Li256ELb0ELb1EEENS1_25SingleTileBwdLPTSchedulerILb0ELi128ELb1EEEEEEEEEvNT_6ParamsE$_ZN4cute3eso3ESOILb1ELb0EJNS_1CILi0EEES3_iiEEC2ERKS3_S6_RKiS8_,($_ZN7cutlass13device_kernelIN5flash19enable_sm80_to_sm89INS1_16FlashAttnBwdSm80INS1_25CollectiveMainloopBwdSm80ILi2ELi2EN4cute5tupleIJNS5_1CILi64EEENS7_ILi128EEES8_EEENS_10bfloat16_tEfNS_4arch4Sm80ELb1ELb0ELb1ELb0ELb1ELb0ELb0ELb0ELi2ELi2ELi4ELi2ELb1EEENS1_24CollectiveEpilogueBwdGQAISA_fSD_Li256ELb0ELb1EEENS1_25SingleTileBwdLPTSchedulerILb0ELi128ELb1EEEEEEEEEvNT_6ParamsE$_ZN4cute3eso3ESOILb1ELb0EJNS_1CILi0EEEiEEC2ERKS3_RKi - $_ZN7cutlass13device_kernelIN5flash19enable_sm80_to_sm89INS1_16FlashAttnBwdSm80INS1_25CollectiveMainloopBwdSm80ILi2ELi2EN4cute5tupleIJNS5_1CILi64EEENS7_ILi128EEES8_EEENS_10bfloat16_tEfNS_4arch4Sm80ELb1ELb0ELb1ELb0ELb1ELb0ELb0ELb0ELi2ELi2ELi4ELi2ELb1EEENS1_24CollectiveEpilogueBwdGQAISA_fSD_Li256ELb0ELb1EEENS1_25SingleTileBwdLPTSchedulerILb0ELi128ELb1EEEEEEEEEvNT_6ParamsE$_ZN4cute3eso3ESOILb1ELb0EJNS_1CILi0EEES3_iiEEC2ERKS3_S6_RKiS8_)
$_ZN7cutlass13device_kernelIN5flash19enable_sm80_to_sm89INS1_16FlashAttnBwdSm80INS1_25CollectiveMainloopBwdSm80ILi2ELi2EN4cute5tupleIJNS5_1CILi64EEENS7_ILi128EEES8_EEENS_10bfloat16_tEfNS_4arch4Sm80ELb1ELb0ELb1ELb0ELb1ELb0ELb0ELb0ELi2ELi2ELi4ELi2ELb1EEENS1_24CollectiveEpilogueBwdGQAISA_fSD_Li256ELb0ELb1EEENS1_25SingleTileBwdLPTSchedulerILb0ELi128ELb1EEEEEEEEEvNT_6ParamsE$_ZN4cute3eso3ESOILb1ELb0EJNS_1CILi0EEES3_iiEEC2ERKS3_S6_RKiS8_:
[----:B------:R-:W-:Y:S02]  /*6f00*/  IADD3 R10, R10, -c[0x0][0x20], RZ ;  /* 0x800008000a0a7a10 */ /* 0x000fe40007ffe0ff */
[----:B------:R-:W-:-:S03]  /*6f10*/  IADD3 R7, R7, -c[0x0][0x20], RZ ;  /* 0x8000080007077a10 */ /* 0x000fc60007ffe0ff */
[----:B------:R1:W-:Y:S04]  /*6f20*/  STL [R10], R13 ;  /* 0x0000000d0a007387 */ /* 0x0003e80000100800 */
[----:B------:R-:W2:Y:S01]  /*6f30*/  LDL R7, [R7] ;  /* 0x0000000007077983 */ /* 0x000ea20000100800 */
[----:B------:R-:W-:-:S03]  /*6f40*/  IMAD.MOV.U32 R17, RZ, RZ, 0x0 ;  /* 0x00000000ff117424 */ /* 0x000fc600078e00ff */
[----:B--2---:R1:W-:Y:S01]  /*6f50*/  STL [R10+0x4], R7 ;  /* 0x000004070a007387 */ /* 0x0043e20000100800 */
[----:B------:R-:W-:Y:S05]  /*6f60*/  RET.REL.NODEC R16 `(_ZN7cutlass13device_kernelIN5flash19enable_sm80_to_sm89INS1_16FlashAttnBwdSm80INS1_25CollectiveMainloopBwdSm80ILi2ELi2EN4cute5tupleIJNS5_1CILi64EEENS7_ILi128EEES8_EEENS_10bfloat16_tEfNS_4arch4Sm80ELb1ELb0ELb1ELb0ELb1ELb0ELb0ELb0ELi2ELi2ELi4ELi2ELb1EEENS1_24CollectiveEpilogueBwdGQAISA_fSD_Li256ELb0ELb1EEENS1_25SingleTileBwdLPTSchedulerILb0ELi128ELb1EEEEEEEEEvNT_6ParamsE) ;  /* 0xffff909010007950 */ /* 0x000fea0003c3ffff */
        .type           $_ZN7cutlass13device_kernelIN5flash19enable_sm80_to_sm89INS1_16FlashAttnBwdSm80INS1_25CollectiveMainloopBwdSm80ILi2ELi2EN4cute5tupleIJNS5_1CILi64EEENS7_ILi128EEES8_EEENS_10bfloat16_tEfNS_4arch4Sm80ELb1ELb0ELb1ELb0ELb1ELb0ELb0ELb0ELi2ELi2ELi4ELi2ELb1EEENS1_24CollectiveEpilogueBwdGQAISA_fSD_Li256ELb0ELb1EEENS1_25SingleTileBwdLPTSchedulerILb0ELi128ELb1EEEEEEEEEvNT_6ParamsE$_ZN4cute3eso3ESOILb1ELb0EJNS_1CILi0EEEiEEC2ERKS3_RKi,@function
        .size           $_ZN7cutlass13device_kernelIN5flash19enable_sm80_to_sm89INS1_16FlashAttnBwdSm80INS1_25CollectiveMainloopBwdSm80ILi2ELi2EN4cute5tupleIJNS5_1CILi64EEENS7_ILi128EEES8_EEENS_10bfloat16_tEfNS_4arch4Sm80ELb1ELb0ELb1ELb0ELb1ELb0ELb0ELb0ELi2ELi2ELi4ELi2ELb1EEENS1_24CollectiveEpilogueBwdGQAISA_fSD_Li256ELb0ELb1EEENS1_25SingleTileBwdLPTSchedulerILb0ELi128ELb1EEEEEEEEEvNT_6ParamsE$_ZN4cute3eso3ESOILb1ELb0EJNS_1CILi0EEEiEEC2ERKS3_RKi,($_ZN7cutlass13device_kernelIN5flash19enable_sm80_to_sm89INS1_16FlashAttnBwdSm80INS1_25CollectiveMainloopBwdSm80ILi2ELi2EN4cute5tupleIJNS5_1CILi64EEENS7_ILi128EEES8_EEENS_10bfloat16_tEfNS_4arch4Sm80ELb1ELb0ELb1ELb0ELb1ELb0ELb0ELb0ELi2ELi2ELi4ELi2ELb1EEENS1_24CollectiveEpilogueBwdGQAISA_fSD_Li256ELb0ELb1EEENS1_25SingleTileBwdLPTSchedulerILb0ELi128ELb1EEEEEEEEEvNT_6ParamsE$_ZN4cute3eso3ESOILb1ELb0EJNS_1CILi0EEEiS3_EEC2ERKS3_RKiS6_ - $_ZN7cutlass13device_kernelIN5flash19enable_sm80_to_sm89INS1_16FlashAttnBwdSm80INS1_25CollectiveMainloopBwdSm80ILi2ELi2EN4cute5tupleIJNS5_1CILi64EEENS7_ILi128EEES8_EEENS_10bfloat16_tEfNS_4arch4Sm80ELb1ELb0ELb1ELb0ELb1ELb0ELb0ELb0ELi2ELi2ELi4ELi2ELb1EEENS1_24CollectiveEpilogueBwdGQAISA_fSD_Li256ELb0ELb1EEENS1_25SingleTileBwdLPTSchedulerILb0ELi128ELb1EEEEEEEEEvNT_6ParamsE$_ZN4cute3eso3ESOILb1ELb0EJNS_1CILi0EEEiEEC2ERKS3_RKi)
$_ZN7cutlass13device_kernelIN5flash19enable_sm80_to_sm89INS1_16FlashAttnBwdSm80INS1_25CollectiveMainloopBwdSm80ILi2ELi2EN4cute5tupleIJNS5_1CILi64EEENS7_ILi128EEES8_EEENS_10bfloat16_tEfNS_4arch4Sm80ELb1ELb0ELb1ELb0ELb1ELb0ELb0ELb0ELi2ELi2ELi4ELi2ELb1EEENS1_24CollectiveEpilogueBwdGQAISA_fSD_Li256ELb0ELb1EEENS1_25SingleTileBwdLPTSchedulerILb0ELi128ELb1EEEEEEEEEvNT_6ParamsE$_ZN4cute3eso3ESOILb1ELb0EJNS_1CILi0EEEiEEC2ERKS3_RKi:
[----:B------:R-:W-:Y:S02]  /*6f70*/  IADD3 R6, R13, -c[0x0][0x20], RZ ;  /* 0x800008000d067a10 */ /* 0x000fe40007ffe0ff */
[----:B------:R-:W-:-:S03]  /*6f80*/  MOV R17, 0x0 ;  /* 0x0000000000117802 */ /* 0x000fc60000000f00 */
[----:B------:R1:W-:Y:S01]  /*6f90*/  STL [R6], R7 ;  /* 0x0000000706007387 */ /* 0x0003e20000100800 */
[----:B------:R-:W-:Y:S05]  /*6fa0*/  RET.REL.NODEC R16 `(_ZN7cutlass13device_kernelIN5flash19enable_sm80_to_sm89INS1_16FlashAttnBwdSm80INS1_25CollectiveMainloopBwdSm80ILi2ELi2EN4cute5tupleIJNS5_1CILi64EEENS7_ILi128EEES8_EEENS_10bfloat16_tEfNS_4arch4Sm80ELb1ELb0ELb1ELb0ELb1ELb0ELb0ELb0ELi2ELi2ELi4ELi2ELb1EEENS1_24CollectiveEpilogueBwdGQAISA_fSD_Li256ELb0ELb1EEENS1_25SingleTileBwdLPTSchedulerILb0ELi128ELb1EEEEEEEEEvNT_6ParamsE) ;  /* 0xffff905010007950 */ /* 0x000fea0003c3ffff */
        .type           $_ZN7cutlass13device_kernelIN5flash19enable_sm80_to_sm89INS1_16FlashAttnBwdSm80INS1_25CollectiveMainloopBwdSm80ILi2ELi2EN4cute5tupleIJNS5_1CILi64EEENS7_ILi128EEES8_EEENS_10bfloat16_tEfNS_4arch4Sm80ELb1ELb0ELb1ELb0ELb1ELb0ELb0ELb0ELi2ELi2ELi4ELi2ELb1EEENS1_24CollectiveEpilogueBwdGQAISA_fSD_Li256ELb0ELb1EEENS1_25SingleTileBwdLPTSchedulerILb0ELi128ELb1EEEEEEEEEvNT_6ParamsE$_ZN4cute3eso3ESOILb1ELb0EJNS_1CILi0EEEiS3_EEC2ERKS3_RKiS6_,@function
        .size           $_ZN7cutlass13device_kernelIN5flash19enable_sm80_to_sm89INS1_16FlashAttnBwdSm80INS1_25CollectiveMainloopBwdSm80ILi2ELi2EN4cute5tupleIJNS5_1CILi64EEENS7_ILi128EEES8_EEENS_10bfloat16_tEfNS_4arch4Sm80ELb1ELb0ELb1ELb0ELb1ELb0ELb0ELb0ELi2ELi2ELi4ELi2ELb1EEENS1_24CollectiveEpilogueBwdGQAISA_fSD_Li256ELb0ELb1EEENS1_25SingleTileBwdLPTSchedulerILb0ELi128ELb1EEEEEEEEEvNT_6ParamsE$_ZN4cute3eso3ESOILb1ELb0EJNS_1CILi0EEEiS3_EEC2ERKS3_RKiS6_,($_ZN7cutlass13device_kernelIN5flash19enable_sm80_to_sm89INS1_16FlashAttnBwdSm80INS1_25CollectiveMainloopBwdSm80ILi2ELi2EN4cute5tupleIJNS5_1CILi64EEENS7_ILi128EEES8_EEENS_10bfloat16_tEfNS_4arch4Sm80ELb1ELb0ELb1ELb0ELb1ELb0ELb0ELb0ELi2ELi2ELi4ELi2ELb1EEENS1_24CollectiveEpilogueBwdGQAISA_fSD_Li256ELb0ELb1EEENS1_25SingleTileBwdLPTSchedulerILb0ELi128ELb1EEEEEEEEEvNT_6ParamsE$_ZN4cute3eso3ESOILb1ELb0EJNS_1CILi0EEEiS3_S3_EEC2ERKS3_RKiS6_S6_ - $_ZN7cutlass13device_kernelIN5flash19enable_sm80_to_sm89INS1_16FlashAttnBwdSm80INS1_25CollectiveMainloopBwdSm80ILi2ELi2EN4cute5tupleIJNS5_1CILi64EEENS7_ILi128EEES8_EEENS_10bfloat16_tEfNS_4arch4Sm80ELb1ELb0ELb1ELb0ELb1ELb0ELb0ELb0ELi2ELi2ELi4ELi2ELb1EEENS1_24CollectiveEpilogueBwdGQAISA_fSD_Li256ELb0ELb1EEENS1_25SingleTileBwdLPTSchedulerILb0ELi128ELb1EEEEEEEEEvNT_6ParamsE$_ZN4cute3eso3ESOILb1ELb0EJNS_1CILi0EEEiS3_EEC2ERKS3_RKiS6_)
$_ZN7cutlass13device_kernelIN5flash19enable_sm80_to_sm89INS1_16FlashAttnBwdSm80INS1_25CollectiveMainloopBwdSm80ILi2ELi2EN4cute5tupleIJNS5_1CILi64EEENS7_ILi128EEES8_EEENS_10bfloat16_tEfNS_4arch4Sm80ELb1ELb0ELb1ELb0ELb1ELb0ELb0ELb0ELi2ELi2ELi4ELi2ELb1EEENS1_24CollectiveEpilogueBwdGQAISA_fSD_Li256ELb0ELb1EEENS1_25SingleTileBwdLPTSchedulerILb0ELi128ELb1EEEEEEEEEvNT_6ParamsE$_ZN4cute3eso3ESOILb1ELb0EJNS_1CILi0EEEiS3_EEC2ERKS3_RKiS6_:
[----:B------:R-:W-:Y:S02]  /*6fb0*/  IADD3 R6, R4, -c[0x0][0x20], RZ ;  /* 0x8000080004067a10 */ /* 0x000fe40007ffe0ff */
[----:B------:R-:W-:-:S03]  /*6fc0*/  MOV R9, 0x0 ;  /* 0x0000000000097802 */ /* 0x000fc60000000f00 */
[----:B------:R1:W-:Y:S01]  /*6fd0*/  STL [R6], R7 ;  /* 0x0000000706007387 */ /* 0x0003e20000100800 */
[----:B------:R-:W-:Y:S05]  /*6fe0*/  RET.REL.NODEC R8 `(_ZN7cutlass13device_kernelIN5flash19enable_sm80_to_sm89INS1_16FlashAttnBwdSm80INS1_25CollectiveMainloopBwdSm80ILi2ELi2EN4cute5tupleIJNS5_1CILi64EEENS7_ILi128EEES8_EEENS_10bfloat16_tEfNS_4arch4Sm80ELb1ELb0ELb1ELb0ELb1ELb0ELb0ELb0ELi2ELi2ELi4ELi2ELb1EEENS1_24CollectiveEpilogueBwdGQAISA_fSD_Li256ELb0ELb1EEENS1_25SingleTileBwdLPTSchedulerILb0ELi128ELb1EEEEEEEEEvNT_6ParamsE) ;  /* 0xffff901008007950 */ /* 0x000fea0003c3ffff */
        .type           $_ZN7cutlass13device_kernelIN5flash19enable_sm80_to_sm89INS1_16FlashAttnBwdSm80INS1_25CollectiveMainloopBwdSm80ILi2ELi2EN4cute5tupleIJNS5_1CILi64EEENS7_ILi128EEES8_EEENS_10bfloat16_tEfNS_4arch4Sm80ELb1ELb0ELb1ELb0ELb1ELb0ELb0ELb0ELi2ELi2ELi4ELi2ELb1EEENS1_24CollectiveEpilogueBwdGQAISA_fSD_Li256ELb0ELb1EEENS1_25SingleTileBwdLPTSchedulerILb0ELi128ELb1EEEEEEEEEvNT_6ParamsE$_ZN4cute3eso3ESOILb1ELb0EJNS_1CILi0EEEiS3_S3_EEC2ERKS3_RKiS6_S6_,@function
        .size           $_ZN7cutlass13device_kernelIN5flash19enable_sm80_to_sm89INS1_16FlashAttnBwdSm80INS1_25CollectiveMainloopBwdSm80ILi2ELi2EN4cute5tupleIJNS5_1CILi64EEENS7_ILi128EEES8_EEENS_10bfloat16_tEfNS_4arch4Sm80ELb1ELb0ELb1ELb0ELb1ELb0ELb0ELb0ELi2ELi2ELi4ELi2ELb1EEENS1_24CollectiveEpilogueBwdGQAISA_fSD_Li256ELb0ELb1EEENS1_25SingleTileBwdLPTSchedulerILb0ELi128ELb1EEEEEEEEEvNT_6ParamsE$_ZN4cute3eso3ESOILb1ELb0EJNS_1CILi0EEEiS3_S3_EEC2ERKS3_RKiS6_S6_,($_ZN7cutlass13device_kernelIN5flash19enable_sm80_to_sm89INS1_16FlashAttnBwdSm80INS1_25CollectiveMainloopBwdSm80ILi2ELi2EN4cute5tupleIJNS5_1CILi64EEENS7_ILi128EEES8_EEENS_10bfloat16_tEfNS_4arch4Sm80ELb1ELb0ELb1ELb0ELb1ELb0ELb0ELb0ELi2ELi2ELi4ELi2ELb1EEENS1_24CollectiveEpilogueBwdGQAISA_fSD_Li256ELb0ELb1EEENS1_25SingleTileBwdLPTSchedulerILb0ELi128ELb1EEEEEEEEEvNT_6ParamsE$_ZN4cute3eso3ESOILb1ELb0EJNS_1CILi0EEEiiiEEC2ERKS3_RKiS8_S8_ - $_ZN7cutlass13device_kernelIN5flash19enable_sm80_to_sm89INS1_16FlashAttnBwdSm80INS1_25CollectiveMainloopBwdSm80ILi2ELi2EN4cute5tupleIJNS5_1CILi64EEENS7_ILi128EEES8_EEENS_10bfloat16_tEfNS_4arch4Sm80ELb1ELb0ELb1ELb0ELb1ELb0ELb0ELb0ELi2ELi2ELi4ELi2ELb1EEENS1_24CollectiveEpilogueBwdGQAISA_fSD_Li256ELb0ELb1EEENS1_25SingleTileBwdLPTSchedulerILb0ELi128ELb1EEEEEEEEEvNT_6ParamsE$_ZN4cute3eso3ESOILb1ELb0EJNS_1CILi0EEEiS3_S3_EEC2ERKS3_RKiS6_S6_)
$_ZN7cutlass13device_kernelIN5flash19enable_sm80_to_sm89INS1_16FlashAttnBwdSm80INS1_25CollectiveMainloopBwdSm80ILi2ELi2EN4cute5tupleIJNS5_1CILi64EEENS7_ILi128EEES8_EEENS_10bfloat16_tEfNS_4arch4Sm80ELb1ELb0ELb1ELb0ELb1ELb0ELb0ELb0ELi2ELi2ELi4ELi2ELb1EEENS1_24CollectiveEpilogueBwdGQAISA_fSD_Li256ELb0ELb1EEENS1_25SingleTileBwdLPTSchedulerILb0ELi128ELb1EEEEEEEEEvNT_6ParamsE$_ZN4cute3eso3ESOILb1ELb0EJNS_1CILi0EEEiS3_S3_EEC2ERKS3_RKiS6_S6_:
[----:B------:R-:W-:Y:S02]  /*6ff0*/  IADD3 R6, R23, -c[0x0][0x20], RZ ;  /* 0x8000080017067a10 */ /* 0x000fe40007ffe0ff */
[----:B------:R-:W-:-:S03]  /*7000*/  MOV R17, 0x0 ;  /* 0x0000000000117802 */ /* 0x000fc60000000f00 */
[----:B------:R1:W-:Y:S01]  /*7010*/  STL [R6], R7 ;  /* 0x0000000706007387 */ /* 0x0003e20000100800 */
[----:B------:R-:W-:Y:S05]  /*7020*/  RET.REL.NODEC R16 `(_ZN7cutlass13device_kernelIN5flash19enable_sm80_to_sm89INS1_16FlashAttnBwdSm80INS1_25CollectiveMainloopBwdSm80ILi2ELi2EN4cute5tupleIJNS5_1CILi64EEENS7_ILi128EEES8_EEENS_10bfloat16_tEfNS_4arch4Sm80ELb1ELb0ELb1ELb0ELb1ELb0ELb0ELb0ELi2ELi2ELi4ELi2ELb1EEENS1_24CollectiveEpilogueBwdGQAISA_fSD_Li256ELb0ELb1EEENS1_25SingleTileBwdLPTSchedulerILb0ELi128ELb1EEEEEEEEEvNT_6ParamsE) ;  /* 0xffff8fd010007950 */ /* 0x000fea0003c3ffff */
        .type           $_ZN7cutlass13device_kernelIN5flash19enable_sm80_to_sm89INS1_16FlashAttnBwdSm80INS1_25CollectiveMainloopBwdSm80ILi2ELi2EN4cute5tupleIJNS5_1CILi64EEENS7_ILi128EEES8_EEENS_10bfloat16_tEfNS_4arch4Sm80ELb1ELb0ELb1ELb0ELb1ELb0ELb0ELb0ELi2ELi2ELi4ELi2ELb1EEENS1_24CollectiveEpilogueBwdGQAISA_fSD_Li256ELb0ELb1EEENS1_25SingleTileBwdLPTSchedulerILb0ELi128ELb1EEEEEEEEEvNT_6ParamsE$_ZN4cute3eso3ESOILb1ELb0EJNS_1CILi0EEEiiiEEC2ERKS3_RKiS8_S8_,@function
        .size           $_ZN7cutlass13device_kernelIN5flash19enable_sm80_to_sm89INS1_16FlashAttnBwdSm80INS1_25CollectiveMainloopBwdSm80ILi2ELi2EN4cute5tupleIJNS5_1CILi64EEENS7_ILi128EEES8_EEENS_10bfloat16_tEfNS_4arch4Sm80ELb1ELb0ELb1ELb0ELb1ELb0ELb0ELb0ELi2ELi2ELi4ELi2ELb1EEENS1_24CollectiveEpilogueBwdGQAISA_fSD_Li256ELb0ELb1EEENS1_25SingleTileBwdLPTSchedulerILb0ELi128ELb1EEEEEEEEEvNT_6ParamsE$_ZN4cute3eso3ESOILb1ELb0EJNS_1CILi0EEEiiiEEC2ERKS3_RKiS8_S8_,($_ZN7cutlass13device_kernelIN5flash19enable_sm80_to_sm89INS1_16FlashAttnBwdSm80INS1_25CollectiveMainloopBwdSm80ILi2ELi2EN4cute5tupleIJNS5_1CILi64EEENS7_ILi128EEES8_EEENS_10bfloat16_tEfNS_4arch4Sm80ELb1ELb0ELb1ELb0ELb1ELb0ELb0ELb0ELi2ELi2ELi4ELi2ELb1EEENS1_24CollectiveEpilogueBwdGQAISA_fSD_Li256ELb0ELb1EEENS1_25SingleTileBwdLPTSchedulerILb0ELi128ELb1EEEEEEEEEvNT_6ParamsE$_ZN4cute3eso3ESOILb1ELb0EJNS_5tupleIJNS2_IJNS_1CILi8EEENS3_ILi1EEEEEENS3_ILi2EEES5_EEENS2_IJNS2_IJS5_NS3_ILi0EEEEEElS9_EEEEEC2ERKS8_RKSB_ - $_ZN7cutlass13device_kernelIN5flash19enable_sm80_to_sm89INS1_16FlashAttnBwdSm80INS1_25CollectiveMainloopBwdSm80ILi2ELi2EN4cute5tupleIJNS5_1CILi64EEENS7_ILi128EEES8_EEENS_10bfloat16_tEfNS_4arch4Sm80ELb1ELb0ELb1ELb0ELb1ELb0ELb0ELb0ELi2ELi2ELi4ELi2ELb1EEENS1_24CollectiveEpilogueBwdGQAISA_fSD_Li256ELb0ELb1EEENS1_25SingleTileBwdLPTSchedulerILb0ELi128ELb1EEEEEEEEEvNT_6ParamsE$_ZN4cute3eso3ESOILb1ELb0EJNS_1CILi0EEEiiiEEC2ERKS3_RKiS8_S8_)
$_ZN7cutlass13device_kernelIN5flash19enable_sm80_to_sm89INS1_16FlashAttnBwdSm80INS1_25CollectiveMainloopBwdSm80ILi2ELi2EN4cute5tupleIJNS5_1CILi64EEENS7_ILi128EEES8_EEENS_10bfloat16_tEfNS_4arch4Sm80ELb1ELb0ELb1ELb0ELb1ELb0ELb0ELb0ELi2ELi2ELi4ELi2ELb1EEENS1_24CollectiveEpilogueBwdGQAISA_fSD_Li256ELb0ELb1EEENS1_25SingleTileBwdLPTSchedulerILb0ELi128ELb1EEEEEEEEEvNT_6ParamsE$_ZN4cute3eso3ESOILb1ELb0EJNS_1CILi0EEEiiiEEC2ERKS3_RKiS8_S8_:
        /* <DEDUP_REMOVED lines=9> */
[----:B------:R-:W-:Y:S05]  /*70c0*/  RET.REL.NODEC R10 `(_ZN7cutlass13device_kernelIN5flash19enable_sm80_to_sm89INS1_16FlashAttnBwdSm80INS1_25CollectiveMainloopBwdSm80ILi2ELi2EN4cute5tupleIJNS5_1CILi64EEENS7_ILi128EEES8_EEENS_10bfloat16_tEfNS_4arch4Sm80ELb1ELb0ELb1ELb0ELb1ELb0ELb0ELb0ELi2ELi2ELi4ELi2ELb1EEENS1_24CollectiveEpilogueBwdGQAISA_fSD_Li256ELb0ELb1EEENS1_25SingleTileBwdLPTSchedulerILb0ELi128ELb1EEEEEEEEEvNT_6ParamsE) ;  /* 0xffff8f300a007950 */ /* 0x000fea0003c3ffff */
        .type           $_ZN7cutlass13device_kernelIN5flash19enable_sm80_to_sm89INS1_16FlashAttnBwdSm80INS1_25CollectiveMainloopBwdSm80ILi2ELi2EN4cute5tupleIJNS5_1CILi64EEENS7_ILi128EEES8_EEENS_10bfloat16_tEfNS_4arch4Sm80ELb1ELb0ELb1ELb0ELb1ELb0ELb0ELb0ELi2ELi2ELi4ELi2ELb1EEENS1_24CollectiveEpilogueBwdGQAISA_fSD_Li256ELb0ELb1EEENS1_25SingleTileBwdLPTSchedulerILb0ELi128ELb1EEEEEEEEEvNT_6ParamsE$_ZN4cute3eso3ESOILb1ELb0EJNS_5tupleIJNS2_IJNS_1CILi8EEENS3_ILi1EEEEEENS3_ILi2EEES5_EEENS2_IJNS2_IJS5_NS3_ILi0EEEEEElS9_EEEEEC2ERKS8_RKSB_,@function
        .size           $_ZN7cutlass13device_kernelIN5flash19enable_sm80_to_sm89INS1_16FlashAttnBwdSm80INS1_25CollectiveMainloopBwdSm80ILi2ELi2EN4cute5tupleIJNS5_1CILi64EEENS7_ILi128EEES8_EEENS_10bfloat16_tEfNS_4arch4Sm80ELb1ELb0ELb1ELb0ELb1ELb0ELb0ELb0ELi2ELi2ELi4ELi2ELb1EEENS1_24CollectiveEpilogueBwdGQAISA_fSD_Li256ELb0ELb1EEENS1_25SingleTileBwdLPTSchedulerILb0ELi128ELb1EEEEEEEEEvNT_6ParamsE$_ZN4cute3eso3ESOILb1ELb0EJNS_5tupleIJNS2_IJNS_1CILi8EEENS3_ILi1EEEEEENS3_ILi2EEES5_EEENS2_IJNS2_IJS5_NS3_ILi0EEEEEElS9_EEEEEC2ERKS8_RKSB_,($_ZN7cutlass13device_kernelIN5flash19enable_sm80_to_sm89INS1_16FlashAttnBwdSm80INS1_25CollectiveMainloopBwdSm80ILi2ELi2EN4cute5tupleIJNS5_1CILi64EEENS7_ILi128EEES8_EEENS_10bfloat16_tEfNS_4arch4Sm80ELb1ELb0ELb1ELb0ELb1ELb0ELb0ELb0ELi2ELi2ELi4ELi2ELb1EEENS1_24CollectiveEpilogueBwdGQAISA_fSD_Li256ELb0ELb1EEENS1_25SingleTileBwdLPTSchedulerILb0ELi128ELb1EEEEEEEEEvNT_6ParamsE$_ZN4cute3eso3ESOILb1ELb0EJNS_5tupleIJNS_1CILi1EEENS3_ILi0EEEEEElS5_EEC2ERKS6_RKlRKS5_ - $_ZN7cutlass13device_kernelIN5flash19enable_sm80_to_sm89INS1_16FlashAttnBwdSm80INS1_25CollectiveMainloopBwdSm80ILi2ELi2EN4cute5tupleIJNS5_1CILi64EEENS7_ILi128EEES8_EEENS_10bfloat16_tEfNS_4arch4Sm80ELb1ELb0ELb1ELb0ELb1ELb0ELb0ELb0ELi2ELi2ELi4ELi2ELb1EEENS1_24CollectiveEpilogueBwdGQAISA_fSD_Li256ELb0ELb1EEENS1_25SingleTileBwdLPTSchedulerILb0ELi128ELb1EEEEEEEEEvNT_6ParamsE$_ZN4cute3eso3ESOILb1ELb0EJNS_5tupleIJNS2_IJNS_1CILi8EEENS3_ILi1EEEEEENS3_ILi2EEES5_EEENS2_IJNS2_IJS5_NS3_ILi0EEEEEElS9_EEEEEC2ERKS8_RKSB_)
$_ZN7cutlass13device_kernelIN5flash19enable_sm80_to_sm89INS1_16FlashAttnBwdSm80INS1_25CollectiveMainloopBwdSm80ILi2ELi2EN4cute5tupleIJNS5_1CILi64EEENS7_ILi128EEES8_EEENS_10bfloat16_tEfNS_4arch4Sm80ELb1ELb0ELb1ELb0ELb1ELb0ELb0ELb0ELi2ELi2ELi4ELi2ELb1EEENS1_24CollectiveEpilogueBwdGQAISA_fSD_Li256ELb0ELb1EEENS1_25SingleTileBwdLPTSchedulerILb0ELi128ELb1EEEEEEEEEvNT_6ParamsE$_ZN4cute3eso3ESOILb1ELb0EJNS_5tupleIJNS2_IJNS_1CILi8EEENS3_ILi1EEEEEENS3_ILi2EEES5_EEENS2_IJNS2_IJS5_NS3_ILi0EEEEEElS9_EEEEEC2ERKS8_RKSB_:
[----:B------:R-:W-:Y:S01]  /*70d0*/  IADD3 R7, R4, -c[0x0][0x20], RZ ;  /* 0x8000080004077a10 */ /* 0x000fe20007ffe0ff */
[----:B------:R-:W-:Y:S01]  /*70e0*/  IMAD.MOV.U32 R128, RZ, RZ, R6 ;  /* 0x000000ffff807224 */ /* 0x000fe200078e0006 */
[----:B------:R-:W-:Y:S01]  /*70f0*/  MOV R130, R10 ;  /* 0x0000000a00827202 */ /* 0x000fe20000000f00 */
[----:B------:R-:W-:Y:S01]  /*7100*/  IMAD.MOV.U32 R129, RZ, RZ, R9 ;  /* 0x000000ffff817224 */ /* 0x000fe200078e0009 */
[----:B------:R-:W-:-:S04]  /*7110*/  MOV R131, 0x0 ;  /* 0x0000000000837802 */ /* 0x000fc80000000f00 */
[----:B------:R1:W-:Y:S01]  /*7120*/  STL.64 [R7], R128 ;  /* 0x0000008007007387 */ /* 0x0003e20000100a00 */
[----:B------:R-:W-:Y:S05]  /*7130*/  RET.REL.NODEC R130 `(_ZN7cutlass13device_kernelIN5flash19enable_sm80_to_sm89INS1_16FlashAttnBwdSm80INS1_25CollectiveMainloopBwdSm80ILi2ELi2EN4cute5tupleIJNS5_1CILi64EEENS7_ILi128EEES8_EEENS_10bfloat16_tEfNS_4arch4Sm80ELb1ELb0ELb1ELb0ELb1ELb0ELb0ELb0ELi2ELi2ELi4ELi2ELb1EEENS1_24CollectiveEpilogueBwdGQAISA_fSD_Li256ELb0ELb1EEENS1_25SingleTileBwdLPTSchedulerILb0ELi128ELb1EEEEEEEEEvNT_6ParamsE) ;  /* 0xffff8ec082007950 */ /* 0x000fea0003c3ffff */
        .type           $_ZN7cutlass13device_kernelIN5flash19enable_sm80_to_sm89INS1_16FlashAttnBwdSm80INS1_25CollectiveMainloopBwdSm80ILi2ELi2EN4cute5tupleIJNS5_1CILi64EEENS7_ILi128EEES8_EEENS_10bfloat16_tEfNS_4arch4Sm80ELb1ELb0ELb1ELb0ELb1ELb0ELb0ELb0ELi2ELi2ELi4ELi2ELb1EEENS1_24CollectiveEpilogueBwdGQAISA_fSD_Li256ELb0ELb1EEENS1_25SingleTileBwdLPTSchedulerILb0ELi128ELb1EEEEEEEEEvNT_6ParamsE$_ZN4cute3eso3ESOILb1ELb0EJNS_5tupleIJNS_1CILi1EEENS3_ILi0EEEEEElS5_EEC2ERKS6_RKlRKS5_,@function
        .size           $_ZN7cutlass13device_kernelIN5flash19enable_sm80_to_sm89INS1_16FlashAttnBwdSm80INS1_25CollectiveMainloopBwdSm80ILi2ELi2EN4cute5tupleIJNS5_1CILi64EEENS7_ILi128EEES8_EEENS_10bfloat16_tEfNS_4arch4Sm80ELb1ELb0ELb1ELb0ELb1ELb0ELb0ELb0ELi2ELi2ELi4ELi2ELb1EEENS1_24CollectiveEpilogueBwdGQAISA_fSD_Li256ELb0ELb1EEENS1_25SingleTileBwdLPTSchedulerILb0ELi128ELb1EEEEEEEEEvNT_6ParamsE$_ZN4cute3eso3ESOILb1ELb0EJNS_5tupleIJNS_1CILi1EEENS3_ILi0EEEEEElS5_EEC2ERKS6_RKlRKS5_,($_ZN7cutlass13device_kernelIN5flash19enable_sm80_to_sm89INS1_16FlashAttnBwdSm80INS1_25CollectiveMainloopBwdSm80ILi2ELi2EN4cute5tupleIJNS5_1CILi64EEENS7_ILi128EEES8_EEENS_10bfloat16_tEfNS_4arch4Sm80ELb1ELb0ELb1ELb0ELb1ELb0ELb0ELb0ELi2ELi2ELi4ELi2ELb1EEENS1_24CollectiveEpilogueBwdGQAISA_fSD_Li256ELb0ELb1EEENS1_25SingleTileBwdLPTSchedulerILb0ELi128ELb1EEEEEEEEEvNT_6ParamsE$_ZN4cute3eso3ESOILb1ELb0EJNS_6LayoutINS_5tupleIJNS3_IJNS_1CILi1EEES5_EEEEEENS3_IJNS3_IJS5_NS4_ILi0EEEEEEEEEEENS_10ViewEngineINS_8gmem_ptrIPKN7cutlass9uint128_tEEEEEEEC2ERKSB_RKSJ_ - $_ZN7cutlass13device_kernelIN5flash19enable_sm80_to_sm89INS1_16FlashAttnBwdSm80INS1_25CollectiveMainloopBwdSm80ILi2ELi2EN4cute5tupleIJNS5_1CILi64EEENS7_ILi128EEES8_EEENS_10bfloat16_tEfNS_4arch4Sm80ELb1ELb0ELb1ELb0ELb1ELb0ELb0ELb0ELi2ELi2ELi4ELi2ELb1EEENS1_24CollectiveEpilogueBwdGQAISA_fSD_Li256ELb0ELb1EEENS1_25SingleTileBwdLPTSchedulerILb0ELi128ELb1EEEEEEEEEvNT_6ParamsE$_ZN4cute3eso3ESOILb1ELb0EJNS_5tupleIJNS_1CILi1EEENS3_ILi0EEEEEElS5_EEC2ERKS6_RKlRKS5_)
$_ZN7cutlass13device_kernelIN5flash19enable_sm80_to_sm89INS1_16FlashAttnBwdSm80INS1_25CollectiveMainloopBwdSm80ILi2ELi2EN4cute5tupleIJNS5_1CILi64EEENS7_ILi128EEES8_EEENS_10bfloat16_tEfNS_4arch4Sm80ELb1ELb0ELb1ELb0ELb1ELb0ELb0ELb0ELi2ELi2ELi4ELi2ELb1EEENS1_24CollectiveEpilogueBwdGQAISA_fSD_Li256ELb0ELb1EEENS1_25SingleTileBwdLPTSchedulerILb0ELi128ELb1EEEEEEEEEvNT_6ParamsE$_ZN4cute3eso3ESOILb1ELb0EJNS_5tupleIJNS_1CILi1EEENS3_ILi0EEEEEElS5_EEC2ERKS6_RKlRKS5_:
[----:B------:R-:W-:Y:S01]  /*7140*/  IADD3 R7, R7, -c[0x0][0x20], RZ ;  /* 0x8000080007077a10 */ /* 0x000fe20007ffe0ff */
[----:B------:R-:W-:Y:S01]  /*7150*/  IMAD.MOV.U32 R128, RZ, RZ, R6 ;  /* 0x000000ffff807224 */ /* 0x000fe200078e0006 */
[----:B------:R-:W-:Y:S01]  /*7160*/  MOV R130, R10 ;  /* 0x0000000a00827202 */ /* 0x000fe20000000f00 */
[----:B------:R-:W-:Y:S01]  /*7170*/  IMAD.MOV.U32 R129, RZ, RZ, R9 ;  /* 0x000000ffff817224 */ /* 0x000fe200078e0009 */
[----:B------:R-:W-:-:S04]  /*7180*/  MOV R131, 0x0 ;  /* 0x0000000000837802 */ /* 0x000fc80000000f00 */
[----:B------:R1:W-:Y:S01]  /*7190*/  STL.64 [R7], R128 ;  /* 0x0000008007007387 */ /* 0x0003e20000100a00 */
[----:B------:R-:W-:Y:S05]  /*71a0*/  RET.REL.NODEC R130 `(_ZN7cutlass13device_kernelIN5flash19enable_sm80_to_sm89INS1_16FlashAttnBwdSm80INS1_25CollectiveMainloopBwdSm80ILi2ELi2EN4cute5tupleIJNS5_1CILi64EEENS7_ILi128EEES8_EEENS_10bfloat16_tEfNS_4arch4Sm80ELb1ELb0ELb1ELb0ELb1ELb0ELb0ELb0ELi2ELi2ELi4ELi2ELb1EEENS1_24CollectiveEpilogueBwdGQAISA_fSD_Li256ELb0ELb1EEENS1_25SingleTileBwdLPTSchedulerILb0ELi128ELb1EEEEEEEEEvNT_6ParamsE) ;  /* 0xffff8e5082007950 */ /* 0x000fea0003c3ffff */
        .type           $_ZN7cutlass13device_kernelIN5flash19enable_sm80_to_sm89INS1_16FlashAttnBwdSm80INS1_25CollectiveMainloopBwdSm80ILi2ELi2EN4cute5tupleIJNS5_1CILi64EEENS7_ILi128EEES8_EEENS_10bfloat16_tEfNS_4arch4Sm80ELb1ELb0ELb1ELb0ELb1ELb0ELb0ELb0ELi2ELi2ELi4ELi2ELb1EEENS1_24CollectiveEpilogueBwdGQAISA_fSD_Li256ELb0ELb1EEENS1_25SingleTileBwdLPTSchedulerILb0ELi128ELb1EEEEEEEEEvNT_6ParamsE$_ZN4cute3eso3ESOILb1ELb0EJNS_6LayoutINS_5tupleIJNS3_IJNS_1CILi1EEES5_EEEEEENS3_IJNS3_IJS5_NS4_ILi0EEEEEEEEEEENS_10ViewEngineINS_8gmem_ptrIPKN7cutlass9uint128_tEEEEEEEC2ERKSB_RKSJ_,@function
        .size           $_ZN7cutlass13device_kernelIN5flash19enable_sm80_to_sm89INS1_16FlashAttnBwdSm80INS1_25CollectiveMainloopBwdSm80ILi2ELi2EN4cute5tupleIJNS5_1CILi64EEENS7_ILi128EEES8_EEENS_10bfloat16_tEfNS_4arch4Sm80ELb1ELb0ELb1ELb0ELb1ELb0ELb0ELb0ELi2ELi2ELi4ELi2ELb1EEENS1_24CollectiveEpilogueBwdGQAISA_fSD_Li256ELb0ELb1EEENS1_25SingleTileBwdLPTSchedulerILb0ELi128ELb1EEEEEEEEEvNT_6ParamsE$_ZN4cute3eso3ESOILb1ELb0EJNS_6LayoutINS_5tupleIJNS3_IJNS_1CILi1EEES5_EEEEEENS3_IJNS3_IJS5_NS4_ILi0EEEEEEEEEEENS_10ViewEngineINS_8gmem_ptrIPKN7cutlass9uint128_tEEEEEEEC2ERKSB_RKSJ_,($_ZN7cutlass13device_kernelIN5flash19enable_sm80_to_sm89INS1_16FlashAttnBwdSm80INS1_25CollectiveMainloopBwdSm80ILi2ELi2EN4cute5tupleIJNS5_1CILi64EEENS7_ILi128EEES8_EEENS_10bfloat16_tEfNS_4arch4Sm80ELb1ELb0ELb1ELb0ELb1ELb0ELb0ELb0ELi2ELi2ELi4ELi2ELb1EEENS1_24CollectiveEpilogueBwdGQAISA_fSD_Li256ELb0ELb1EEENS1_25SingleTileBwdLPTSchedulerILb0ELi128ELb1EEEEEEEEEvNT_6ParamsE$_ZN4cute3eso3ESOILb1ELb0EJNS_6LayoutINS_5tupleIJNS3_IJNS_1CILi1EEES5_EEEEEENS3_IJNS3_IJS5_NS4_ILi0EEEEEEEEEEENS_10ViewEngineINS_8smem_ptrIPN7cutlass9uint128_tEEEEEEEC2ERKSB_RKSI_ - $_ZN7cutlass13device_kernelIN5flash19enable_sm80_to_sm89INS1_16FlashAttnBwdSm80INS1_25CollectiveMainloopBwdSm80ILi2ELi2EN4cute5tupleIJNS5_1CILi64EEENS7_ILi128EEES8_EEENS_10bfloat16_tEfNS_4arch4Sm80ELb1ELb0ELb1ELb0ELb1ELb0ELb0ELb0ELi2ELi2ELi4ELi2ELb1EEENS1_24CollectiveEpilogueBwdGQAISA_fSD_Li256ELb0ELb1EEENS1_25SingleTileBwdLPTSchedulerILb0ELi128ELb1EEEEEEEEEvNT_6ParamsE$_ZN4cute3eso3ESOILb1ELb0EJNS_6LayoutINS_5tupleIJNS3_IJNS_1CILi1EEES5_EEEEEENS3_IJNS3_IJS5_NS4_ILi0EEEEEEEEEEENS_10ViewEngineINS_8gmem_ptrIPKN7cutlass9uint128_tEEEEEEEC2ERKSB_RKSJ_)
$_ZN7cutlass13device_kernelIN5flash19enable_sm80_to_sm89INS1_16FlashAttnBwdSm80INS1_25CollectiveMainloopBwdSm80ILi2ELi2EN4cute5tupleIJNS5_1CILi64EEENS7_ILi128EEES8_EEENS_10bfloat16_tEfNS_4arch4Sm80ELb1ELb0ELb1ELb0ELb1ELb0ELb0ELb0ELi2ELi2ELi4ELi2ELb1EEENS1_24CollectiveEpilogueBwdGQAISA_fSD_Li256ELb0ELb1EEENS1_25SingleTileBwdLPTSchedulerILb0ELi128ELb1EEEEEEEEEvNT_6ParamsE$_ZN4cute3eso3ESOILb1ELb0EJNS_6LayoutINS_5tupleIJNS3_IJNS_1CILi1EEES5_EEEEEENS3_IJNS3_IJS5_NS4_ILi0EEEEEEEEEEENS_10ViewEngineINS_8gmem_ptrIPKN7cutlass9uint128_tEEEEEEEC2ERKSB_RKSJ_:
[----:B------:R-:W-:Y:S01]  /*71b0*/  IADD3 R10, R4, -c[0x0][0x20], RZ ;  /* 0x80000800040a7a10 */ /* 0x000fe20007ffe0ff */
[----:B------:R-:W-:Y:S01]  /*71c0*/  IMAD.MOV.U32 R128, RZ, RZ, R16 ;  /* 0x000000ffff807224 */ /* 0x000fe200078e0010 */
[----:B------:R-:W-:-:S03]  /*71d0*/  MOV R129, 0x0 ;  /* 0x0000000000817802 */ /* 0x000fc60000000f00 */
[----:B------:R1:W-:Y:S01]  /*71e0*/  STL.64 [R10], R6 ;  /* 0x000000060a007387 */ /* 0x0003e20000100a00 */
[----:B------:R-:W-:Y:S05]  /*71f0*/  RET.REL.NODEC R128 `(_ZN7cutlass13device_kernelIN5flash19enable_sm80_to_sm89INS1_16FlashAttnBwdSm80INS1_25CollectiveMainloopBwdSm80ILi2ELi2EN4cute5tupleIJNS5_1CILi64EEENS7_ILi128EEES8_EEENS_10bfloat16_tEfNS_4arch4Sm80ELb1ELb0ELb1ELb0ELb1ELb0ELb0ELb0ELi2ELi2ELi4ELi2ELb1EEENS1_24CollectiveEpilogueBwdGQAISA_fSD_Li256ELb0ELb1EEENS1_25SingleTileBwdLPTSchedulerILb0ELi128ELb1EEEEEEEEEvNT_6ParamsE) ;  /* 0xffff8e0080007950 */ /* 0x000fea0003c3ffff */
        .type           $_ZN7cutlass13device_kernelIN5flash19enable_sm80_to_sm89INS1_16FlashAttnBwdSm80INS1_25CollectiveMainloopBwdSm80ILi2ELi2EN4cute5tupleIJNS5_1CILi64EEENS7_ILi128EEES8_EEENS_10bfloat16_tEfNS_4arch4Sm80ELb1ELb0ELb1ELb0ELb1ELb0ELb0ELb0ELi2ELi2ELi4ELi2ELb1EEENS1_24CollectiveEpilogueBwdGQAISA_fSD_Li256ELb0ELb1EEENS1_25SingleTileBwdLPTSchedulerILb0ELi128ELb1EEEEEEEEEvNT_6ParamsE$_ZN4cute3eso3ESOILb1ELb0EJNS_6LayoutINS_5tupleIJNS3_IJNS_1CILi1EEES5_EEEEEENS3_IJNS3_IJS5_NS4_ILi0EEEEEEEEEEENS_10ViewEngineINS_8smem_ptrIPN7cutlass9uint128_tEEEEEEEC2ERKSB_RKSI_,@function
        .size           $_ZN7cutlass13device_kernelIN5flash19enable_sm80_to_sm89INS1_16FlashAttnBwdSm80INS1_25CollectiveMainloopBwdSm80ILi2ELi2EN4cute5tupleIJNS5_1CILi64EEENS7_ILi128EEES8_EEENS_10bfloat16_tEfNS_4arch4Sm80ELb1ELb0ELb1ELb0ELb1ELb0ELb0ELb0ELi2ELi2ELi4ELi2ELb1EEENS1_24CollectiveEpilogueBwdGQAISA_fSD_Li256ELb0ELb1EEENS1_25SingleTileBwdLPTSchedulerILb0ELi128ELb1EEEEEEEEEvNT_6ParamsE$_ZN4cute3eso3ESOILb1ELb0EJNS_6LayoutINS_5tupleIJNS3_IJNS_1CILi1EEES5_EEEEEENS3_IJNS3_IJS5_NS4_ILi0EEEEEEEEEEENS_10ViewEngineINS_8smem_ptrIPN7cutlass9uint128_tEEEEEEEC2ERKSB_RKSI_,($_ZN7cutlass13device_kernelIN5flash19enable_sm80_to_sm89INS1_16FlashAttnBwdSm80INS1_25CollectiveMainloopBwdSm80ILi2ELi2EN4cute5tupleIJNS5_1CILi64EEENS7_ILi128EEES8_EEENS_10bfloat16_tEfNS_4arch4Sm80ELb1ELb0ELb1ELb0ELb1ELb0ELb0ELb0ELi2ELi2ELi4ELi2ELb1EEENS1_24CollectiveEpilogueBwdGQAISA_fSD_Li256ELb0ELb1EEENS1_25SingleTileBwdLPTSchedulerILb0ELi128ELb1EEEEEEEEEvNT_6ParamsE$_ZN4cute3eso3ESOILb1ELb0EJNS_6LayoutINS_5tupleIJNS3_IJNS_1CILi4EEENS4_ILi1EEEEEEEEENS3_IJNS3_IJS6_NS4_ILi0EEEEEEEEEEENS_10ViewEngineINS_8gmem_ptrIPKfEEEEEEC2ERKSC_RKSI_ - $_ZN7cutlass13device_kernelIN5flash19enable_sm80_to_sm89INS1_16FlashAttnBwdSm80INS1_25CollectiveMainloopBwdSm80ILi2ELi2EN4cute5tupleIJNS5_1CILi64EEENS7_ILi128EEES8_EEENS_10bfloat16_tEfNS_4arch4Sm80ELb1ELb0ELb1ELb0ELb1ELb0ELb0ELb0ELi2ELi2ELi4ELi2ELb1EEENS1_24CollectiveEpilogueBwdGQAISA_fSD_Li256ELb0ELb1EEENS1_25SingleTileBwdLPTSchedulerILb0ELi128ELb1EEEEEEEEEvNT_6ParamsE$_ZN4cute3eso3ESOILb1ELb0EJNS_6LayoutINS_5tupleIJNS3_IJNS_1CILi1EEES5_EEEEEENS3_IJNS3_IJS5_NS4_ILi0EEEEEEEEEEENS_10ViewEngineINS_8smem_ptrIPN7cutlass9uint128_tEEEEEEEC2ERKSB_RKSI_)
$_ZN7cutlass13device_kernelIN5flash19enable_sm80_to_sm89INS1_16FlashAttnBwdSm80INS1_25CollectiveMainloopBwdSm80ILi2ELi2EN4cute5tupleIJNS5_1CILi64EEENS7_ILi128EEES8_EEENS_10bfloat16_tEfNS_4arch4Sm80ELb1ELb0ELb1ELb0ELb1ELb0ELb0ELb0ELi2ELi2ELi4ELi2ELb1EEENS1_24CollectiveEpilogueBwdGQAISA_fSD_Li256ELb0ELb1EEENS1_25SingleTileBwdLPTSchedulerILb0ELi128ELb1EEEEEEEEEvNT_6ParamsE$_ZN4cute3eso3ESOILb1ELb0EJNS_6LayoutINS_5tupleIJNS3_IJNS_1CILi1EEES5_EEEEEENS3_IJNS3_IJS5_NS4_ILi0EEEEEEEEEEENS_10ViewEngineINS_8smem_ptrIPN7cutlass9uint128_tEEEEEEEC2ERKSB_RKSI_:
[----:B------:R-:W-:Y:S02]  /*7200*/  IADD3 R8, R4, -c[0x0][0x20], RZ ;  /* 0x8000080004087a10 */ /* 0x000fe40007ffe0ff */
[----:B------:R-:W-:-:S03]  /*7210*/  MOV R11, 0x0 ;  /* 0x00000000000b7802 */ /* 0x000fc60000000f00 */
[----:B------:R1:W-:Y:S01]  /*7220*/  STL.64 [R8], R6 ;  /* 0x0000000608007387 */ /* 0x0003e20000100a00 */
[----:B------:R-:W-:Y:S05]  /*7230*/  RET.REL.NODEC R10 `(_ZN7cutlass13device_kernelIN5flash19enable_sm80_to_sm89INS1_16FlashAttnBwdSm80INS1_25CollectiveMainloopBwdSm80ILi2ELi2EN4cute5tupleIJNS5_1CILi64EEENS7_ILi128EEES8_EEENS_10bfloat16_tEfNS_4arch4Sm80ELb1ELb0ELb1ELb0ELb1ELb0ELb0ELb0ELi2ELi2ELi4ELi2ELb1EEENS1_24CollectiveEpilogueBwdGQAISA_fSD_Li256ELb0ELb1EEENS1_25SingleTileBwdLPTSchedulerILb0ELi128ELb1EEEEEEEEEvNT_6ParamsE) ;  /* 0xffff8dc00a007950 */ /* 0x000fea0003c3ffff */
        .type           $_ZN7cutlass13device_kernelIN5flash19enable_sm80_to_sm89INS1_16FlashAttnBwdSm80INS1_25CollectiveMainloopBwdSm80ILi2ELi2EN4cute5tupleIJNS5_1CILi64EEENS7_ILi128EEES8_EEENS_10bfloat16_tEfNS_4arch4Sm80ELb1ELb0ELb1ELb0ELb1ELb0ELb0ELb0ELi2ELi2ELi4ELi2ELb1EEENS1_24CollectiveEpilogueBwdGQAISA_fSD_Li256ELb0ELb1EEENS1_25SingleTileBwdLPTSchedulerILb0ELi128ELb1EEEEEEEEEvNT_6ParamsE$_ZN4cute3eso3ESOILb1ELb0EJNS_6LayoutINS_5tupleIJNS3_IJNS_1CILi4EEENS4_ILi1EEEEEEEEENS3_IJNS3_IJS6_NS4_ILi0EEEEEEEEEEENS_10ViewEngineINS_8gmem_ptrIPKfEEEEEEC2ERKSC_RKSI_,@function
        .size           $_ZN7cutlass13device_kernelIN5flash19enable_sm80_to_sm89INS1_16FlashAttnBwdSm80INS1_25CollectiveMainloopBwdSm80ILi2ELi2EN4cute5tupleIJNS5_1CILi64EEENS7_ILi128EEES8_EEENS_10bfloat16_tEfNS_4arch4Sm80ELb1ELb0ELb1ELb0ELb1ELb0ELb0ELb0ELi2ELi2ELi4ELi2ELb1EEENS1_24CollectiveEpilogueBwdGQAISA_fSD_Li256ELb0ELb1EEENS1_25SingleTileBwdLPTSchedulerILb0ELi128ELb1EEEEEEEEEvNT_6ParamsE$_ZN4cute3eso3ESOILb1ELb0EJNS_6LayoutINS_5tupleIJNS3_IJNS_1CILi4EEENS4_ILi1EEEEEEEEENS3_IJNS3_IJS6_NS4_ILi0EEEEEEEEEEENS_10ViewEngineINS_8gmem_ptrIPKfEEEEEEC2ERKSC_RKSI_,($_ZN7cutlass13device_kernelIN5flash19enable_sm80_to_sm89INS1_16FlashAttnBwdSm80INS1_25CollectiveMainloopBwdSm80ILi2ELi2EN4cute5tupleIJNS5_1CILi64EEENS7_ILi128EEES8_EEENS_10bfloat16_tEfNS_4arch4Sm80ELb1ELb0ELb1ELb0ELb1ELb0ELb0ELb0ELi2ELi2ELi4ELi2ELb1EEENS1_24CollectiveEpilogueBwdGQAISA_fSD_Li256ELb0ELb1EEENS1_25SingleTileBwdLPTSchedulerILb0ELi128ELb1EEEEEEEEEvNT_6ParamsE$_ZN4cute3eso3ESOILb1ELb0EJNS_6LayoutINS_5tupleIJNS3_IJNS_1CILi4EEENS4_ILi1EEEEEEEEENS3_IJNS3_IJS6_NS4_ILi0EEEEEEEEEEENS_10ViewEngineINS_8smem_ptrIPfEEEEEEC2ERKSC_RKSH_ - $_ZN7cutlass13device_kernelIN5flash19enable_sm80_to_sm89INS1_16FlashAttnBwdSm80INS1_25CollectiveMainloopBwdSm80ILi2ELi2EN4cute5tupleIJNS5_1CILi64EEENS7_ILi128EEES8_EEENS_10bfloat16_tEfNS_4arch4Sm80ELb1ELb0ELb1ELb0ELb1ELb0ELb0ELb0ELi2ELi2ELi4ELi2ELb1EEENS1_24CollectiveEpilogueBwdGQAISA_fSD_Li256ELb0ELb1EEENS1_25SingleTileBwdLPTSchedulerILb0ELi128ELb1EEEEEEEEEvNT_6ParamsE$_ZN4cute3eso3ESOILb1ELb0EJNS_6LayoutINS_5tupleIJNS3_IJNS_1CILi4EEENS4_ILi1EEEEEEEEENS3_IJNS3_IJS6_NS4_ILi0EEEEEEEEEEENS_10ViewEngineINS_8gmem_ptrIPKfEEEEEEC2ERKSC_RKSI_)
$_ZN7cutlass13device_kernelIN5flash19enable_sm80_to_sm89INS1_16FlashAttnBwdSm80INS1_25CollectiveMainloopBwdSm80ILi2ELi2EN4cute5tupleIJNS5_1CILi64EEENS7_ILi128EEES8_EEENS_10bfloat16_tEfNS_4arch4Sm80ELb1ELb0ELb1ELb0ELb1ELb0ELb0ELb0ELi2ELi2ELi4ELi2ELb1EEENS1_24CollectiveEpilogueBwdGQAISA_fSD_Li256ELb0ELb1EEENS1_25SingleTileBwdLPTSchedulerILb0ELi128ELb1EEEEEEEEEvNT_6ParamsE$_ZN4cute3eso3ESOILb1ELb0EJNS_6LayoutINS_5tupleIJNS3_IJNS_1CILi4EEENS4_ILi1EEEEEEEEENS3_IJNS3_IJS6_NS4_ILi0EEEEEEEEEEENS_10ViewEngineINS_8gmem_ptrIPKfEEEEEEC2ERKSC_RKSI_:
[----:B------:R-:W-:Y:S02]  /*7240*/  IADD3 R10, R13, -c[0x0][0x20], RZ ;  /* 0x800008000d0a7a10 */ /* 0x000fe40007ffe0ff */
[----:B------:R-:W-:-:S03]  /*7250*/  MOV R17, 0x0 ;  /* 0x0000000000117802 */ /* 0x000fc60000000f00 */
[----:B------:R1:W-:Y:S01]  /*7260*/  STL.64 [R10], R6 ;  /* 0x000000060a007387 */ /* 0x0003e20000100a00 */
[----:B------:R-:W-:Y:S05]  /*7270*/  RET.REL.NODEC R16 `(_ZN7cutlass13device_kernelIN5flash19enable_sm80_to_sm89INS1_16FlashAttnBwdSm80INS1_25CollectiveMainloopBwdSm80ILi2ELi2EN4cute5tupleIJNS5_1CILi64EEENS7_ILi128EEES8_EEENS_10bfloat16_tEfNS_4arch4Sm80ELb1ELb0ELb1ELb0ELb1ELb0ELb0ELb0ELi2ELi2ELi4ELi2ELb1EEENS1_24CollectiveEpilogueBwdGQAISA_fSD_Li256ELb0ELb1EEENS1_25SingleTileBwdLPTSchedulerILb0ELi128ELb1EEEEEEEEEvNT_6ParamsE) ;  /* 0xffff8d8010007950 */ /* 0x000fea0003c3ffff */
        .type           $_ZN7cutlass13device_kernelIN5flash19enable_sm80_to_sm89INS1_16FlashAttnBwdSm80INS1_25CollectiveMainloopBwdSm80ILi2ELi2EN4cute5tupleIJNS5_1CILi64EEENS7_ILi128EEES8_EEENS_10bfloat16_tEfNS_4arch4Sm80ELb1ELb0ELb1ELb0ELb1ELb0ELb0ELb0ELi2ELi2ELi4ELi2ELb1EEENS1_24CollectiveEpilogueBwdGQAISA_fSD_Li256ELb0ELb1EEENS1_25SingleTileBwdLPTSchedulerILb0ELi128ELb1EEEEEEEEEvNT_6ParamsE$_ZN4cute3eso3ESOILb1ELb0EJNS_6LayoutINS_5tupleIJNS3_IJNS_1CILi4EEENS4_ILi1EEEEEEEEENS3_IJNS3_IJS6_NS4_ILi0EEEEEEEEEEENS_10ViewEngineINS_8smem_ptrIPfEEEEEEC2ERKSC_RKSH_,@function
        .size           $_ZN7cutlass13device_kernelIN5flash19enable_sm80_to_sm89INS1_16FlashAttnBwdSm80INS1_25CollectiveMainloopBwdSm80ILi2ELi2EN4cute5tupleIJNS5_1CILi64EEENS7_ILi128EEES8_EEENS_10bfloat16_tEfNS_4arch4Sm80ELb1ELb0ELb1ELb0ELb1ELb0ELb0ELb0ELi2ELi2ELi4ELi2ELb1EEENS1_24CollectiveEpilogueBwdGQAISA_fSD_Li256ELb0ELb1EEENS1_25SingleTileBwdLPTSchedulerILb0ELi128ELb1EEEEEEEEEvNT_6ParamsE$_ZN4cute3eso3ESOILb1ELb0EJNS_6LayoutINS_5tupleIJNS3_IJNS_1CILi4EEENS4_ILi1EEEEEEEEENS3_IJNS3_IJS6_NS4_ILi0EEEEEEEEEEENS_10ViewEngineINS_8smem_ptrIPfEEEEEEC2ERKSC_RKSH_,($_ZN7cutlass13device_kernelIN5flash19enable_sm80_to_sm89INS1_16FlashAttnBwdSm80INS1_25CollectiveMainloopBwdSm80ILi2ELi2EN4cute5tupleIJNS5_1CILi64EEENS7_ILi128EEES8_EEENS_10bfloat16_tEfNS_4arch4Sm80ELb1ELb0ELb1ELb0ELb1ELb0ELb0ELb0ELi2ELi2ELi4ELi2ELb1EEENS1_24CollectiveEpilogueBwdGQAISA_fSD_Li256ELb0ELb1EEENS1_25SingleTileBwdLPTSchedulerILb0ELi128ELb1EEEEEEEEEvNT_6ParamsE$_ZN4cute3eso3ESOILb1ELb0EJNS_6LayoutINS_5tupleIJNS3_IJNS_1CILi4EEENS4_ILi1EEEEEES6_EEENS3_IJNS3_IJS6_NS4_ILi0EEEEEES9_EEEEENS_10ViewEngineINS_8gmem_ptrIPKfEEEEEEC2ERKSC_RKSI_ - $_ZN7cutlass13device_kernelIN5flash19enable_sm80_to_sm89INS1_16FlashAttnBwdSm80INS1_25CollectiveMainloopBwdSm80ILi2ELi2EN4cute5tupleIJNS5_1CILi64EEENS7_ILi128EEES8_EEENS_10bfloat16_tEfNS_4arch4Sm80ELb1ELb0ELb1ELb0ELb1ELb0ELb0ELb0ELi2ELi2ELi4ELi2ELb1EEENS1_24CollectiveEpilogueBwdGQAISA_fSD_Li256ELb0ELb1EEENS1_25SingleTileBwdLPTSchedulerILb0ELi128ELb1EEEEEEEEEvNT_6ParamsE$_ZN4cute3eso3ESOILb1ELb0EJNS_6LayoutINS_5tupleIJNS3_IJNS_1CILi4EEENS4_ILi1EEEEEEEEENS3_IJNS3_IJS6_NS4_ILi0EEEEEEEEEEENS_10ViewEngineINS_8smem_ptrIPfEEEEEEC2ERKSC_RKSH_)
$_ZN7cutlass13device_kernelIN5flash19enable_sm80_to_sm89INS1_16FlashAttnBwdSm80INS1_25CollectiveMainloopBwdSm80ILi2ELi2EN4cute5tupleIJNS5_1CILi64EEENS7_ILi128EEES8_EEENS_10bfloat16_tEfNS_4arch4Sm80ELb1ELb0ELb1ELb0ELb1ELb0ELb0ELb0ELi2ELi2ELi4ELi2ELb1EEENS1_24CollectiveEpilogueBwdGQAISA_fSD_Li256ELb0ELb1EEENS1_25SingleTileBwdLPTSchedulerILb0ELi128ELb1EEEEEEEEEvNT_6ParamsE$_ZN4cute3eso3ESOILb1ELb0EJNS_6LayoutINS_5tupleIJNS3_IJNS_1CILi4EEENS4_ILi1EEEEEEEEENS3_IJNS3_IJS6_NS4_ILi0EEEEEEEEEEENS_10ViewEngineINS_8smem_ptrIPfEEEEEEC2ERKSC_RKSH_:
[----:B------:R-:W-:Y:S02]  /*7280*/  IADD3 R8, R13, -c[0x0][0x20], RZ ;  /* 0x800008000d087a10 */ /* 0x000fe40007ffe0ff */
[----:B------:R-:W-:-:S03]  /*7290*/  MOV R17, 0x0 ;  /* 0x0000000000117802 */ /* 0x000fc60000000f00 */
[----:B------:R1:W-:Y:S01]  /*72a0*/  STL.64 [R8], R6 ;  /* 0x0000000608007387 */ /* 0x0003e20000100a00 */
[----:B------:R-:W-:Y:S05]  /*72b0*/  RET.REL.NODEC R16 `(_ZN7cutlass13device_kernelIN5flash19enable_sm80_to_sm89INS1_16FlashAttnBwdSm80INS1_25CollectiveMainloopBwdSm80ILi2ELi2EN4cute5tupleIJNS5_1CILi64EEENS7_ILi128EEES8_EEENS_10bfloat16_tEfNS_4arch4Sm80ELb1ELb0ELb1ELb0ELb1ELb0ELb0ELb0ELi2ELi2ELi4ELi2ELb1EEENS1_24CollectiveEpilogueBwdGQAISA_fSD_Li256ELb0ELb1EEENS1_25SingleTileBwdLPTSchedulerILb0ELi128ELb1EEEEEEEEEvNT_6ParamsE) ;  /* 0xffff8d4010007950 */ /* 0x000fea0003c3ffff */
        .type           $_ZN7cutlass13device_kernelIN5flash19enable_sm80_to_sm89INS1_16FlashAttnBwdSm80INS1_25CollectiveMainloopBwdSm80ILi2ELi2EN4cute5tupleIJNS5_1CILi64EEENS7_ILi128EEES8_EEENS_10bfloat16_tEfNS_4arch4Sm80ELb1ELb0ELb1ELb0ELb1ELb0ELb0ELb0ELi2ELi2ELi4ELi2ELb1EEENS1_24CollectiveEpilogueBwdGQAISA_fSD_Li256ELb0ELb1EEENS1_25SingleTileBwdLPTSchedulerILb0ELi128ELb1EEEEEEEEEvNT_6ParamsE$_ZN4cute3eso3ESOILb1ELb0EJNS_6LayoutINS_5tupleIJNS3_IJNS_1CILi4EEENS4_ILi1EEEEEES6_EEENS3_IJNS3_IJS6_NS4_ILi0EEEEEES9_EEEEENS_10ViewEngineINS_8gmem_ptrIPKfEEEEEEC2ERKSC_RKSI_,@function
        .size           $_ZN7cutlass13device_kernelIN5flash19enable_sm80_to_sm89INS1_16FlashAttnBwdSm80INS1_25CollectiveMainloopBwdSm80ILi2ELi2EN4cute5tupleIJNS5_1CILi64EEENS7_ILi128EEES8_EEENS_10bfloat16_tEfNS_4arch4Sm80ELb1ELb0ELb1ELb0ELb1ELb0ELb0ELb0ELi2ELi2ELi4ELi2ELb1EEENS1_24CollectiveEpilogueBwdGQAISA_fSD_Li256ELb0ELb1EEENS1_25SingleTileBwdLPTSchedulerILb0ELi128ELb1EEEEEEEEEvNT_6ParamsE$_ZN4cute3eso3ESOILb1ELb0EJNS_6LayoutINS_5tupleIJNS3_IJNS_1CILi4EEENS4_ILi1EEEEEES6_EEENS3_IJNS3_IJS6_NS4_ILi0EEEEEES9_EEEEENS_10ViewEngineINS_8gmem_ptrIPKfEEEEEEC2ERKSC_RKSI_,($_ZN7cutlass13device_kernelIN5flash19enable_sm80_to_sm89INS1_16FlashAttnBwdSm80INS1_25CollectiveMainloopBwdSm80ILi2ELi2EN4cute5tupleIJNS5_1CILi64EEENS7_ILi128EEES8_EEENS_10bfloat16_tEfNS_4arch4Sm80ELb1ELb0ELb1ELb0ELb1ELb0ELb0ELb0ELi2ELi2ELi4ELi2ELb1EEENS1_24CollectiveEpilogueBwdGQAISA_fSD_Li256ELb0ELb1EEENS1_25SingleTileBwdLPTSchedulerILb0ELi128ELb1EEEEEEEEEvNT_6ParamsE$_ZN4cute3eso3ESOILb1ELb0EJNS_6LayoutINS_5tupleIJNS3_IJNS_1CILi4EEENS4_ILi1EEEEEES6_EEENS3_IJNS3_IJS6_NS4_ILi0EEEEEES9_EEEEENS_10ViewEngineINS_8smem_ptrIPfEEEEEEC2ERKSC_RKSH_ - $_ZN7cutlass13device_kernelIN5flash19enable_sm80_to_sm89INS1_16FlashAttnBwdSm80INS1_25CollectiveMainloopBwdSm80ILi2ELi2EN4cute5tupleIJNS5_1CILi64EEENS7_ILi128EEES8_EEENS_10bfloat16_tEfNS_4arch4Sm80ELb1ELb0ELb1ELb0ELb1ELb0ELb0ELb0ELi2ELi2ELi4ELi2ELb1EEENS1_24CollectiveEpilogueBwdGQAISA_fSD_Li256ELb0ELb1EEENS1_25SingleTileBwdLPTSchedulerILb0ELi128ELb1EEEEEEEEEvNT_6ParamsE$_ZN4cute3eso3ESOILb1ELb0EJNS_6LayoutINS_5tupleIJNS3_IJNS_1CILi4EEENS4_ILi1EEEEEES6_EEENS3_IJNS3_IJS6_NS4_ILi0EEEEEES9_EEEEENS_10ViewEngineINS_8gmem_ptrIPKfEEEEEEC2ERKSC_RKSI_)
$_ZN7cutlass13device_kernelIN5flash19enable_sm80_to_sm89INS1_16FlashAttnBwdSm80INS1_25CollectiveMainloopBwdSm80ILi2ELi2EN4cute5tupleIJNS5_1CILi64EEENS7_ILi128EEES8_EEENS_10bfloat16_tEfNS_4arch4Sm80ELb1ELb0ELb1ELb0ELb1ELb0ELb0ELb0ELi2ELi2ELi4ELi2ELb1EEENS1_24CollectiveEpilogueBwdGQAISA_fSD_Li256ELb0ELb1EEENS1_25SingleTileBwdLPTSchedulerILb0ELi128ELb1EEEEEEEEEvNT_6ParamsE$_ZN4cute3eso3ESOILb1ELb0EJNS_6LayoutINS_5tupleIJNS3_IJNS_1CILi4EEENS4_ILi1EEEEEES6_EEENS3_IJNS3_IJS6_NS4_ILi0EEEEEES9_EEEEENS_10ViewEngineINS_8gmem_ptrIPKfEEEEEEC2ERKSC_RKSI_:
[----:B------:R-:W-:Y:S02]  /*72c0*/  IADD3 R8, R4, -c[0x0][0x20], RZ ;  /* 0x8000080004087a10 */ /* 0x000fe40007ffe0ff */
[----:B------:R-:W-:-:S03]  /*72d0*/  MOV R11, 0x0 ;  /* 0x00000000000b7802 */ /* 0x000fc60000000f00 */
[----:B------:R1:W-:Y:S01]  /*72e0*/  STL.64 [R8], R6 ;  /* 0x0000000608007387 */ /* 0x0003e20000100a00 */
[----:B------:R-:W-:Y:S05]  /*72f0*/  RET.REL.NODEC R10 `(_ZN7cutlass13device_kernelIN5flash19enable_sm80_to_sm89INS1_16FlashAttnBwdSm80INS1_25CollectiveMainloopBwdSm80ILi2ELi2EN4cute5tupleIJNS5_1CILi64EEENS7_ILi128EEES8_EEENS_10bfloat16_tEfNS_4arch4Sm80ELb1ELb0ELb1ELb0ELb1ELb0ELb0ELb0ELi2ELi2ELi4ELi2ELb1EEENS1_24CollectiveEpilogueBwdGQAISA_fSD_Li256ELb0ELb1EEENS1_25SingleTileBwdLPTSchedulerILb0ELi128ELb1EEEEEEEEEvNT_6ParamsE) ;  /* 0xffff8d000a007950 */ /* 0x000fea0003c3ffff */
        .type           $_ZN7cutlass13device_kernelIN5flash19enable_sm80_to_sm89INS1_16FlashAttnBwdSm80INS1_25CollectiveMainloopBwdSm80ILi2ELi2EN4cute5tupleIJNS5_1CILi64EEENS7_ILi128EEES8_EEENS_10bfloat16_tEfNS_4arch4Sm80ELb1ELb0ELb1ELb0ELb1ELb0ELb0ELb0ELi2ELi2ELi4ELi2ELb1EEENS1_24CollectiveEpilogueBwdGQAISA_fSD_Li256ELb0ELb1EEENS1_25SingleTileBwdLPTSchedulerILb0ELi128ELb1EEEEEEEEEvNT_6ParamsE$_ZN4cute3eso3ESOILb1ELb0EJNS_6LayoutINS_5tupleIJNS3_IJNS_1CILi4EEENS4_ILi1EEEEEES6_EEENS3_IJNS3_IJS6_NS4_ILi0EEEEEES9_EEEEENS_10ViewEngineINS_8smem_ptrIPfEEEEEEC2ERKSC_RKSH_,@function
        .size           $_ZN7cutlass13device_kernelIN5flash19enable_sm80_to_sm89INS1_16FlashAttnBwdSm80INS1_25CollectiveMainloopBwdSm80ILi2ELi2EN4cute5tupleIJNS5_1CILi64EEENS7_ILi128EEES8_EEENS_10bfloat16_tEfNS_4arch4Sm80ELb1ELb0ELb1ELb0ELb1ELb0ELb0ELb0ELi2ELi2ELi4ELi2ELb1EEENS1_24CollectiveEpilogueBwdGQAISA_fSD_Li256ELb0ELb1EEENS1_25SingleTileBwdLPTSchedulerILb0ELi128ELb1EEEEEEEEEvNT_6ParamsE$_ZN4cute3eso3ESOILb1ELb0EJNS_6LayoutINS_5tupleIJNS3_IJNS_1CILi4EEENS4_ILi1EEEEEES6_EEENS3_IJNS3_IJS6_NS4_ILi0EEEEEES9_EEEEENS_10ViewEngineINS_8smem_ptrIPfEEEEEEC2ERKSC_RKSH_,($_ZN7cutlass13device_kernelIN5flash19enable_sm80_to_sm89INS1_16FlashAttnBwdSm80INS1_25CollectiveMainloopBwdSm80ILi2ELi2EN4cute5tupleIJNS5_1CILi64EEENS7_ILi128EEES8_EEENS_10bfloat16_tEfNS_4arch4Sm80ELb1ELb0ELb1ELb0ELb1ELb0ELb0ELb0ELi2ELi2ELi4ELi2ELb1EEENS1_24CollectiveEpilogueBwdGQAISA_fSD_Li256ELb0ELb1EEENS1_25SingleTileBwdLPTSchedulerILb0ELi128ELb1EEEEEEEEEvNT_6ParamsE$_ZN4cute3eso3ESOILb1ELb0EJNS_6LayoutINS_5tupleIJNS3_IJNS_1CILi4EEENS4_ILi1EEEEEES6_EEENS3_IJNS3_IJS6_NS4_ILi0EEEEEES9_EEEEEiEEC2ERKSC_RKi - $_ZN7cutlass13device_kernelIN5flash19enable_sm80_to_sm89INS1_16FlashAttnBwdSm80INS1_25CollectiveMainloopBwdSm80ILi2ELi2EN4cute5tupleIJNS5_1CILi64EEENS7_ILi128EEES8_EEENS_10bfloat16_tEfNS_4arch4Sm80ELb1ELb0ELb1ELb0ELb1ELb0ELb0ELb0ELi2ELi2ELi4ELi2ELb1EEENS1_24CollectiveEpilogueBwdGQAISA_fSD_Li256ELb0ELb1EEENS1_25SingleTileBwdLPTSchedulerILb0ELi128ELb1EEEEEEEEEvNT_6ParamsE$_ZN4cute3eso3ESOILb1ELb0EJNS_6LayoutINS_5tupleIJNS3_IJNS_1CILi4EEENS4_ILi1EEEEEES6_EEENS3_IJNS3_IJS6_NS4_ILi0EEEEEES9_EEEEENS_10ViewEngineINS_8smem_ptrIPfEEEEEEC2ERKSC_RKSH_)
$_ZN7cutlass13device_kernelIN5flash19enable_sm80_to_sm89INS1_16FlashAttnBwdSm80INS1_25CollectiveMainloopBwdSm80ILi2ELi2EN4cute5tupleIJNS5_1CILi64EEENS7_ILi128EEES8_EEENS_10bfloat16_tEfNS_4arch4Sm80ELb1ELb0ELb1ELb0ELb1ELb0ELb0ELb0ELi2ELi2ELi4ELi2ELb1EEENS1_24CollectiveEpilogueBwdGQAISA_fSD_Li256ELb0ELb1EEENS1_25SingleTileBwdLPTSchedulerILb0ELi128ELb1EEEEEEEEEvNT_6ParamsE$_ZN4cute3eso3ESOILb1ELb0EJNS_6LayoutINS_5tupleIJNS3_IJNS_1CILi4EEENS4_ILi1EEEEEES6_EEENS3_IJNS3_IJS6_NS4_ILi0EEEEEES9_EEEEENS_10ViewEngineINS_8smem_ptrIPfEEEEEEC2ERKSC_RKSH_:
[----:B------:R-:W-:Y:S02]  /*7300*/  IADD3 R8, R4, -c[0x0][0x20], RZ ;  /* 0x8000080004087a10 */ /* 0x000fe40007ffe0ff */
[----:B------:R-:W-:-:S03]  /*7310*/  MOV R17, 0x0 ;  /* 0x0000000000117802 */ /* 0x000fc60000000f00 */
[----:B------:R1:W-:Y:S01]  /*7320*/  STL.64 [R8], R6 ;  /* 0x0000000608007387 */ /* 0x0003e20000100a00 */
[----:B------:R-:W-:Y:S05]  /*7330*/  RET.REL.NODEC R16 `(_ZN7cutlass13device_kernelIN5flash19enable_sm80_to_sm89INS1_16FlashAttnBwdSm80INS1_25CollectiveMainloopBwdSm80ILi2ELi2EN4cute5tupleIJNS5_1CILi64EEENS7_ILi128EEES8_EEENS_10bfloat16_tEfNS_4arch4Sm80ELb1ELb0ELb1ELb0ELb1ELb0ELb0ELb0ELi2ELi2ELi4ELi2ELb1EEENS1_24CollectiveEpilogueBwdGQAISA_fSD_Li256ELb0ELb1EEENS1_25SingleTileBwdLPTSchedulerILb0ELi128ELb1EEEEEEEEEvNT_6ParamsE) ;  /* 0xffff8cc010007950 */ /* 0x000fea0003c3ffff */
        .type           $_ZN7cutlass13device_kernelIN5flash19enable_sm80_to_sm89INS1_16FlashAttnBwdSm80INS1_25CollectiveMainloopBwdSm80ILi2ELi2EN4cute5tupleIJNS5_1CILi64EEENS7_ILi128EEES8_EEENS_10bfloat16_tEfNS_4arch4Sm80ELb1ELb0ELb1ELb0ELb1ELb0ELb0ELb0ELi2ELi2ELi4ELi2ELb1EEENS1_24CollectiveEpilogueBwdGQAISA_fSD_Li256ELb0ELb1EEENS1_25SingleTileBwdLPTSchedulerILb0ELi128ELb1EEEEEEEEEvNT_6ParamsE$_ZN4cute3eso3ESOILb1ELb0EJNS_6LayoutINS_5tupleIJNS3_IJNS_1CILi4EEENS4_ILi1EEEEEES6_EEENS3_IJNS3_IJS6_NS4_ILi0EEEEEES9_EEEEEiEEC2ERKSC_RKi,@function
        .size           $_ZN7cutlass13device_kernelIN5flash19enable_sm80_to_sm89INS1_16FlashAttnBwdSm80INS1_25CollectiveMainloopBwdSm80ILi2ELi2EN4cute5tupleIJNS5_1CILi64EEENS7_ILi128EEES8_EEENS_10bfloat16_tEfNS_4arch4Sm80ELb1ELb0ELb1ELb0ELb1ELb0ELb0ELb0ELi2ELi2ELi4ELi2ELb1EEENS1_24CollectiveEpilogueBwdGQAISA_fSD_Li256ELb0ELb1EEENS1_25SingleTileBwdLPTSchedulerILb0ELi128ELb1EEEEEEEEEvNT_6ParamsE$_ZN4cute3eso3ESOILb1ELb0EJNS_6LayoutINS_5tupleIJNS3_IJNS_1CILi4EEENS4_ILi1EEEEEES6_EEENS3_IJNS3_IJS6_NS4_ILi0EEEEEES9_EEEEEiEEC2ERKSC_RKi,($_ZN7cutlass13device_kernelIN5flash19enable_sm80_to_sm89INS1_16FlashAttnBwdSm80INS1_25CollectiveMainloopBwdSm80ILi2ELi2EN4cute5tupleIJNS5_1CILi64EEENS7_ILi128EEES8_EEENS_10bfloat16_tEfNS_4arch4Sm80ELb1ELb0ELb1ELb0ELb1ELb0ELb0ELb0ELi2ELi2ELi4ELi2ELb1EEENS1_24CollectiveEpilogueBwdGQAISA_fSD_Li256ELb0ELb1EEENS1_25SingleTileBwdLPTSchedulerILb0ELi128ELb1EEEEEEEEEvNT_6ParamsE$_ZN4cute3eso3ESOILb1ELb0EJNS_6LayoutINS_5tupleIJNS3_IJNS_1CILi8EEENS4_ILi1EEEEEEEEENS3_IJNS3_IJS6_NS4_ILi0EEEEEEEEEEENS_10ViewEngineINS_8gmem_ptrIPKN7cutlass10bfloat16_tEEEEEEEC2ERKSC_RKSK_ - $_ZN7cutlass13device_kernelIN5flash19enable_sm80_to_sm89INS1_16FlashAttnBwdSm80INS1_25CollectiveMainloopBwdSm80ILi2ELi2EN4cute5tupleIJNS5_1CILi64EEENS7_ILi128EEES8_EEENS_10bfloat16_tEfNS_4arch4Sm80ELb1ELb0ELb1ELb0ELb1ELb0ELb0ELb0ELi2ELi2ELi4ELi2ELb1EEENS1_24CollectiveEpilogueBwdGQAISA_fSD_Li256ELb0ELb1EEENS1_25SingleTileBwdLPTSchedulerILb0ELi128ELb1EEEEEEEEEvNT_6ParamsE$_ZN4cute3eso3ESOILb1ELb0EJNS_6LayoutINS_5tupleIJNS3_IJNS_1CILi4EEENS4_ILi1EEEEEES6_EEENS3_IJNS3_IJS6_NS4_ILi0EEEEEES9_EEEEEiEEC2ERKSC_RKi)
$_ZN7cutlass13device_kernelIN5flash19enable_sm80_to_sm89INS1_16FlashAttnBwdSm80INS1_25CollectiveMainloopBwdSm80ILi2ELi2EN4cute5tupleIJNS5_1CILi64EEENS7_ILi128EEES8_EEENS_10bfloat16_tEfNS_4arch4Sm80ELb1ELb0ELb1ELb0ELb1ELb0ELb0ELb0ELi2ELi2ELi4ELi2ELb1EEENS1_24CollectiveEpilogueBwdGQAISA_fSD_Li256ELb0ELb1EEENS1_25SingleTileBwdLPTSchedulerILb0ELi128ELb1EEEEEEEEEvNT_6ParamsE$_ZN4cute3eso3ESOILb1ELb0EJNS_6LayoutINS_5tupleIJNS3_IJNS_1CILi4EEENS4_ILi1EEEEEES6_EEENS3_IJNS3_IJS6_NS4_ILi0EEEEEES9_EEEEEiEEC2ERKSC_RKi:
[----:B------:R-:W-:Y:S02]  /*7340*/  IADD3 R6, R4, -c[0x0][0x20], RZ ;  /* 0x8000080004067a10 */ /* 0x000fe40007ffe0ff */
[----:B------:R-:W-:-:S03]  /*7350*/  MOV R9, 0x0 ;  /* 0x0000000000097802 */ /* 0x000fc60000000f00 */
[----:B------:R1:W-:Y:S01]  /*7360*/  STL [R6], R7 ;  /* 0x0000000706007387 */ /* 0x0003e20000100800 */
[----:B------:R-:W-:Y:S05]  /*7370*/  RET.REL.NODEC R8 `(_ZN7cutlass13device_kernelIN5flash19enable_sm80_to_sm89INS1_16FlashAttnBwdSm80INS1_25CollectiveMainloopBwdSm80ILi2ELi2EN4cute5tupleIJNS5_1CILi64EEENS7_ILi128EEES8_EEENS_10bfloat16_tEfNS_4arch4Sm80ELb1ELb0ELb1ELb0ELb1ELb0ELb0ELb0ELi2ELi2ELi4ELi2ELb1EEENS1_24CollectiveEpilogueBwdGQAISA_fSD_Li256ELb0ELb1EEENS1_25SingleTileBwdLPTSchedulerILb0ELi128ELb1EEEEEEEEEvNT_6ParamsE) ;  /* 0xffff8c8008007950 */ /* 0x000fea0003c3ffff */
        .type           $_ZN7cutlass13device_kernelIN5flash19enable_sm80_to_sm89INS1_16FlashAttnBwdSm80INS1_25CollectiveMainloopBwdSm80ILi2ELi2EN4cute5tupleIJNS5_1CILi64EEENS7_ILi128EEES8_EEENS_10bfloat16_tEfNS_4arch4Sm80ELb1ELb0ELb1ELb0ELb1ELb0ELb0ELb0ELi2ELi2ELi4ELi2ELb1EEENS1_24CollectiveEpilogueBwdGQAISA_fSD_Li256ELb0ELb1EEENS1_25SingleTileBwdLPTSchedulerILb0ELi128ELb1EEEEEEEEEvNT_6ParamsE$_ZN4cute3eso3ESOILb1ELb0EJNS_6LayoutINS_5tupleIJNS3_IJNS_1CILi8EEENS4_ILi1EEEEEEEEENS3_IJNS3_IJS6_NS4_ILi0EEEEEEEEEEENS_10ViewEngineINS_8gmem_ptrIPKN7cutlass10bfloat16_tEEEEEEEC2ERKSC_RKSK_,@function
        .size           $_ZN7cutlass13device_kernelIN5flash19enable_sm80_to_sm89INS1_16FlashAttnBwdSm80INS1_25CollectiveMainloopBwdSm80ILi2ELi2EN4cute5tupleIJNS5_1CILi64EEENS7_ILi128EEES8_EEENS_10bfloat16_tEfNS_4arch4Sm80ELb1ELb0ELb1ELb0ELb1ELb0ELb0ELb0ELi2ELi2ELi4ELi2ELb1EEENS1_24CollectiveEpilogueBwdGQAISA_fSD_Li256ELb0ELb1EEENS1_25SingleTileBwdLPTSchedulerILb0ELi128ELb1EEEEEEEEEvNT_6ParamsE$_ZN4cute3eso3ESOILb1ELb0EJNS_6LayoutINS_5tupleIJNS3_IJNS_1CILi8EEENS4_ILi1EEEEEEEEENS3_IJNS3_IJS6_NS4_ILi0EEEEEEEEEEENS_10ViewEngineINS_8gmem_ptrIPKN7cutlass10bfloat16_tEEEEEEEC2ERKSC_RKSK_,($_ZN7cutlass13device_kernelIN5flash19enable_sm80_to_sm89INS1_16FlashAttnBwdSm80INS1_25CollectiveMainloopBwdSm80ILi2ELi2EN4cute5tupleIJNS5_1CILi64EEENS7_ILi128EEES8_EEENS_10bfloat16_tEfNS_4arch4Sm80ELb1ELb0ELb1ELb0ELb1ELb0ELb0ELb0ELi2ELi2ELi4ELi2ELb1EEENS1_24CollectiveEpilogueBwdGQAISA_fSD_Li256ELb0ELb1EEENS1_25SingleTileBwdLPTSchedulerILb0ELi128ELb1EEEEEEEEEvNT_6ParamsE$_ZN4cute3eso3ESOILb1ELb0EJNS_6LayoutINS_5tupleIJNS3_IJNS_1CILi8EEENS4_ILi1EEEEEEEEENS3_IJNS3_IJS6_NS4_ILi0EEEEEEEEEEENS_10ViewEngineINS_8smem_ptrIPN7cutlass10bfloat16_tEEEEEEEC2ERKSC_RKSJ_ - $_ZN7cutlass13device_kernelIN5flash19enable_sm80_to_sm89INS1_16FlashAttnBwdSm80INS1_25CollectiveMainloopBwdSm80ILi2ELi2EN4cute5tupleIJNS5_1CILi64EEENS7_ILi128EEES8_EEENS_10bfloat16_tEfNS_4arch4Sm80ELb1ELb0ELb1ELb0ELb1ELb0ELb0ELb0ELi2ELi2ELi4ELi2ELb1EEENS1_24CollectiveEpilogueBwdGQAISA_fSD_Li256ELb0ELb1EEENS1_25SingleTileBwdLPTSchedulerILb0ELi128ELb1EEEEEEEEEvNT_6ParamsE$_ZN4cute3eso3ESOILb1ELb0EJNS_6LayoutINS_5tupleIJNS3_IJNS_1CILi8EEENS4_ILi1EEEEEEEEENS3_IJNS3_IJS6_NS4_ILi0EEEEEEEEEEENS_10ViewEngineINS_8gmem_ptrIPKN7cutlass10bfloat16_tEEEEEEEC2ERKSC_RKSK_)
$_ZN7cutlass13device_kernelIN5flash19enable_sm80_to_sm89INS1_16FlashAttnBwdSm80INS1_25CollectiveMainloopBwdSm80ILi2ELi2EN4cute5tupleIJNS5_1CILi64EEENS7_ILi128EEES8_EEENS_10bfloat16_tEfNS_4arch4Sm80ELb1ELb0ELb1ELb0ELb1ELb0ELb0ELb0ELi2ELi2ELi4ELi2ELb1EEENS1_24CollectiveEpilogueBwdGQAISA_fSD_Li256ELb0ELb1EEENS1_25SingleTileBwdLPTSchedulerILb0ELi128ELb1EEEEEEEEEvNT_6ParamsE$_ZN4cute3eso3ESOILb1ELb0EJNS_6LayoutINS_5tupleIJNS3_IJNS_1CILi8EEENS4_ILi1EEEEEEEEENS3_IJNS3_IJS6_NS4_ILi0EEEEEEEEEEENS_10ViewEngineINS_8gmem_ptrIPKN7cutlass10bfloat16_tEEEEEEEC2ERKSC_RKSK_:
[----:B------:R-:W-:Y:S02]  /*7380*/  IADD3 R8, R4, -c[0x0][0x20], RZ ;  /* 0x8000080004087a10 */ /* 0x000fe40007ffe0ff */
[----:B------:R-:W-:-:S03]  /*7390*/  MOV R11, 0x0 ;  /* 0x00000000000b7802 */ /* 0x000fc60000000f00 */
[----:B------:R1:W-:Y:S01]  /*73a0*/  STL.64 [R8], R6 ;  /* 0x0000000608007387 */ /* 0x0003e20000100a00 */
[----:B------:R-:W-:Y:S05]  /*73b0*/  RET.REL.NODEC R10 `(_ZN7cutlass13device_kernelIN5flash19enable_sm80_to_sm89INS1_16FlashAttnBwdSm80INS1_25CollectiveMainloopBwdSm80ILi2ELi2EN4cute5tupleIJNS5_1CILi64EEENS7_ILi128EEES8_EEENS_10bfloat16_tEfNS_4arch4Sm80ELb1ELb0ELb1ELb0ELb1ELb0ELb0ELb0ELi2ELi2ELi4ELi2ELb1EEENS1_24CollectiveEpilogueBwdGQAISA_fSD_Li256ELb0ELb1EEENS1_25SingleTileBwdLPTSchedulerILb0ELi128ELb1EEEEEEEEEvNT_6ParamsE) ;  /* 0xffff8c400a007950 */ /* 0x000fea0003c3ffff */
        .type           $_ZN7cutlass13device_kernelIN5flash19enable_sm80_to_sm89INS1_16FlashAttnBwdSm80INS1_25CollectiveMainloopBwdSm80ILi2ELi2EN4cute5tupleIJNS5_1CILi64EEENS7_ILi128EEES8_EEENS_10bfloat16_tEfNS_4arch4Sm80ELb1ELb0ELb1ELb0ELb1ELb0ELb0ELb0ELi2ELi2ELi4ELi2ELb1EEENS1_24CollectiveEpilogueBwdGQAISA_fSD_Li256ELb0ELb1EEENS1_25SingleTileBwdLPTSchedulerILb0ELi128ELb1EEEEEEEEEvNT_6ParamsE$_ZN4cute3eso3ESOILb1ELb0EJNS_6LayoutINS_5tupleIJNS3_IJNS_1CILi8EEENS4_ILi1EEEEEEEEENS3_IJNS3_IJS6_NS4_ILi0EEEEEEEEEEENS_10ViewEngineINS_8smem_ptrIPN7cutlass10bfloat16_tEEEEEEEC2ERKSC_RKSJ_,@function
        .size           $_ZN7cutlass13device_kernelIN5flash19enable_sm80_to_sm89INS1_16FlashAttnBwdSm80INS1_25CollectiveMainloopBwdSm80ILi2ELi2EN4cute5tupleIJNS5_1CILi64EEENS7_ILi128EEES8_EEENS_10bfloat16_tEfNS_4arch4Sm80ELb1ELb0ELb1ELb0ELb1ELb0ELb0ELb0ELi2ELi2ELi4ELi2ELb1EEENS1_24CollectiveEpilogueBwdGQAISA_fSD_Li256ELb0ELb1EEENS1_25SingleTileBwdLPTSchedulerILb0ELi128ELb1EEEEEEEEEvNT_6ParamsE$_ZN4cute3eso3ESOILb1ELb0EJNS_6LayoutINS_5tupleIJNS3_IJNS_1CILi8EEENS4_ILi1EEEEEEEEENS3_IJNS3_IJS6_NS4_ILi0EEEEEEEEEEENS_10ViewEngineINS_8smem_ptrIPN7cutlass10bfloat16_tEEEEEEEC2ERKSC_RKSJ_,($_ZN7cutlass13device_kernelIN5flash19enable_sm80_to_sm89INS1_16FlashAttnBwdSm80INS1_25CollectiveMainloopBwdSm80ILi2ELi2EN4cute5tupleIJNS5_1CILi64EEENS7_ILi128EEES8_EEENS_10bfloat16_tEfNS_4arch4Sm80ELb1ELb0ELb1ELb0ELb1ELb0ELb0ELb0ELi2ELi2ELi4ELi2ELb1EEENS1_24CollectiveEpilogueBwdGQAISA_fSD_Li256ELb0ELb1EEENS1_25SingleTileBwdLPTSchedulerILb0ELi128ELb1EEEEEEEEEvNT_6ParamsE$_ZN4cute3eso3ESOILb1ELb0EJNS_6LayoutINS_5tupleIJNS3_IJNS_1CILi8EEENS4_ILi1EEEEEEEEENS3_IJNS3_IJS6_NS4_ILi0EEEEEEEEEEEiEEC2ERKSC_RKi - $_ZN7cutlass13device_kernelIN5flash19enable_sm80_to_sm89INS1_16FlashAttnBwdSm80INS1_25CollectiveMainloopBwdSm80ILi2ELi2EN4cute5tupleIJNS5_1CILi64EEENS7_ILi128EEES8_EEENS_10bfloat16_tEfNS_4arch4Sm80ELb1ELb0ELb1ELb0ELb1ELb0ELb0ELb0ELi2ELi2ELi4ELi2ELb1EEENS1_24CollectiveEpilogueBwdGQAISA_fSD_Li256ELb0ELb1EEENS1_25SingleTileBwdLPTSchedulerILb0ELi128ELb1EEEEEEEEEvNT_6ParamsE$_ZN4cute3eso3ESOILb1ELb0EJNS_6LayoutINS_5tupleIJNS3_IJNS_1CILi8EEENS4_ILi1EEEEEEEEENS3_IJNS3_IJS6_NS4_ILi0EEEEEEEEEEENS_10ViewEngineINS_8smem_ptrIPN7cutlass10bfloat16_tEEEEEEEC2ERKSC_RKSJ_)
$_ZN7cutlass13device_kernelIN5flash19enable_sm80_to_sm89INS1_16FlashAttnBwdSm80INS1_25CollectiveMainloopBwdSm80ILi2ELi2EN4cute5tupleIJNS5_1CILi64EEENS7_ILi128EEES8_EEENS_10bfloat16_tEfNS_4arch4Sm80ELb1ELb0ELb1ELb0ELb1ELb0ELb0ELb0ELi2ELi2ELi4ELi2ELb1EEENS1_24CollectiveEpilogueBwdGQAISA_fSD_Li256ELb0ELb1EEENS1_25SingleTileBwdLPTSchedulerILb0ELi128ELb1EEEEEEEEEvNT_6ParamsE$_ZN4cute3eso3ESOILb1ELb0EJNS_6LayoutINS_5tupleIJNS3_IJNS_1CILi8EEENS4_ILi1EEEEEEEEENS3_IJNS3_IJS6_NS4_ILi0EEEEEEEEEEENS_10ViewEngineINS_8smem_ptrIPN7cutlass10bfloat16_tEEEEEEEC2ERKSC_RKSJ_:
[----:B------:R-:W-:Y:S01]  /*73c0*/  IADD3 R8, R4, -c[0x0][0x20], RZ ;  /* 0x8000080004087a10 */ /* 0x000fe20007ffe0ff */
[----:B------:R-:W-:Y:S01]  /*73d0*/  IMAD.MOV.U32 R128, RZ, RZ, R16 ;  /* 0x000000ffff807224 */ /* 0x000fe200078e0010 */
[----:B------:R-:W-:-:S03]  /*73e0*/  MOV R129, 0x0 ;  /* 0x0000000000817802 */ /* 0x000fc60000000f00 */
[----:B------:R1:W-:Y:S01]  /*73f0*/  STL.64 [R8], R6 ;  /* 0x0000000608007387 */ /* 0x0003e20000100a00 */
[----:B------:R-:W-:Y:S05]  /*7400*/  RET.REL.NODEC R128 `(_ZN7cutlass13device_kernelIN5flash19enable_sm80_to_sm89INS1_16FlashAttnBwdSm80INS1_25CollectiveMainloopBwdSm80ILi2ELi2EN4cute5tupleIJNS5_1CILi64EEENS7_ILi128EEES8_EEENS_10bfloat16_tEfNS_4arch4Sm80ELb1ELb0ELb1ELb0ELb1ELb0ELb0ELb0ELi2ELi2ELi4ELi2ELb1EEENS1_24CollectiveEpilogueBwdGQAISA_fSD_Li256ELb0ELb1EEENS1_25SingleTileBwdLPTSchedulerILb0ELi128ELb1EEEEEEEEEvNT_6ParamsE) ;  /* 0xffff8bf080007950 */ /* 0x000fea0003c3ffff */
        .type           $_ZN7cutlass13device_kernelIN5flash19enable_sm80_to_sm89INS1_16FlashAttnBwdSm80INS1_25CollectiveMainloopBwdSm80ILi2ELi2EN4cute5tupleIJNS5_1CILi64EEENS7_ILi128EEES8_EEENS_10bfloat16_tEfNS_4arch4Sm80ELb1ELb0ELb1ELb0ELb1ELb0ELb0ELb0ELi2ELi2ELi4ELi2ELb1EEENS1_24CollectiveEpilogueBwdGQAISA_fSD_Li256ELb0ELb1EEENS1_25SingleTileBwdLPTSchedulerILb0ELi128ELb1EEEEEEEEEvNT_6ParamsE$_ZN4cute3eso3ESOILb1ELb0EJNS_6LayoutINS_5tupleIJNS3_IJNS_1CILi8EEENS4_ILi1EEEEEEEEENS3_IJNS3_IJS6_NS4_ILi0EEEEEEEEEEEiEEC2ERKSC_RKi,@function
        .size           $_ZN7cutlass13device_kernelIN5flash19enable_sm80_to_sm89INS1_16FlashAttnBwdSm80INS1_25CollectiveMainloopBwdSm80ILi2ELi2EN4cute5tupleIJNS5_1CILi64EEENS7_ILi128EEES8_EEENS_10bfloat16_tEfNS_4arch4Sm80ELb1ELb0ELb1ELb0ELb1ELb0ELb0ELb0ELi2ELi2ELi4ELi2ELb1EEENS1_24CollectiveEpilogueBwdGQAISA_fSD_Li256ELb0ELb1EEENS1_25SingleTileBwdLPTSchedulerILb0ELi128ELb1EEEEEEEEEvNT_6ParamsE$_ZN4cute3eso3ESOILb1ELb0EJNS_6LayoutINS_5tupleIJNS3_IJNS_1CILi8EEENS4_ILi1EEEEEEEEENS3_IJNS3_IJS6_NS4_ILi0EEEEEEEEEEEiEEC2ERKSC_RKi,($_ZN7cutlass13device_kernelIN5flash19enable_sm80_to_sm89INS1_16FlashAttnBwdSm80INS1_25CollectiveMainloopBwdSm80ILi2ELi2EN4cute5tupleIJNS5_1CILi64EEENS7_ILi128EEES8_EEENS_10bfloat16_tEfNS_4arch4Sm80ELb1ELb0ELb1ELb0ELb1ELb0ELb0ELb0ELi2ELi2ELi4ELi2ELb1EEENS1_24CollectiveEpilogueBwdGQAISA_fSD_Li256ELb0ELb1EEENS1_25SingleTileBwdLPTSchedulerILb0ELi128ELb1EEEEEEEEEvNT_6ParamsE$_ZN4cute3eso3ESOILb1ELb0EJNS_6LayoutINS_5tupleIJNS3_IJNS_1CILi8EEENS4_ILi1EEEEEEEEENS3_IJNS3_IJS6_NS4_ILi0EEEEEEEEEEElEEC2ERKSC_RKl - $_ZN7cutlass13device_kernelIN5flash19enable_sm80_to_sm89INS1_16FlashAttnBwdSm80INS1_25CollectiveMainloopBwdSm80ILi2ELi2EN4cute5tupleIJNS5_1CILi64EEENS7_ILi128EEES8_EEENS_10bfloat16_tEfNS_4arch4Sm80ELb1ELb0ELb1ELb0ELb1ELb0ELb0ELb0ELi2ELi2ELi4ELi2ELb1EEENS1_24CollectiveEpilogueBwdGQAISA_fSD_Li256ELb0ELb1EEENS1_25SingleTileBwdLPTSchedulerILb0ELi128ELb1EEEEEEEEEvNT_6ParamsE$_ZN4cute3eso3ESOILb1ELb0EJNS_6LayoutINS_5tupleIJNS3_IJNS_1CILi8EEENS4_ILi1EEEEEEEEENS3_IJNS3_IJS6_NS4_ILi0EEEEEEEEEEEiEEC2ERKSC_RKi)
$_ZN7cutlass13device_kernelIN5flash19enable_sm80_to_sm89INS1_16FlashAttnBwdSm80INS1_25CollectiveMainloopBwdSm80ILi2ELi2EN4cute5tupleIJNS5_1CILi64EEENS7_ILi128EEES8_EEENS_10bfloat16_tEfNS_4arch4Sm80ELb1ELb0ELb1ELb0ELb1ELb0ELb0ELb0ELi2ELi2ELi4ELi2ELb1EEENS1_24CollectiveEpilogueBwdGQAISA_fSD_Li256ELb0ELb1EEENS1_25SingleTileBwdLPTSchedulerILb0ELi128ELb1EEEEEEEEEvNT_6ParamsE$_ZN4cute3eso3ESOILb1ELb0EJNS_6LayoutINS_5tupleIJNS3_IJNS_1CILi8EEENS4_ILi1EEEEEEEEENS3_IJNS3_IJS6_NS4_ILi0EEEEEEEEEEEiEEC2ERKSC_RKi:
[----:B------:R-:W-:Y:S02]  /*7410*/  IADD3 R6, R4, -c[0x0][0x20], RZ ;  /* 0x8000080004067a10 */ /* 0x000fe40007ffe0ff */
[----:B------:R-:W-:-:S03]  /*7420*/  MOV R9, 0x0 ;  /* 0x0000000000097802 */ /* 0x000fc60000000f00 */
[----:B------:R1:W-:Y:S01]  /*7430*/  STL [R6], R7 ;  /* 0x0000000706007387 */ /* 0x0003e20000100800 */
[----:B------:R-:W-:Y:S05]  /*7440*/  RET.REL.NODEC R8 `(_ZN7cutlass13device_kernelIN5flash19enable_sm80_to_sm89INS1_16FlashAttnBwdSm80INS1_25CollectiveMainloopBwdSm80ILi2ELi2EN4cute5tupleIJNS5_1CILi64EEENS7_ILi128EEES8_EEENS_10bfloat16_tEfNS_4arch4Sm80ELb1ELb0ELb1ELb0ELb1ELb0ELb0ELb0ELi2ELi2ELi4ELi2ELb1EEENS1_24CollectiveEpilogueBwdGQAISA_fSD_Li256ELb0ELb1EEENS1_25SingleTileBwdLPTSchedulerILb0ELi128ELb1EEEEEEEEEvNT_6ParamsE) ;  /* 0xffff8bb008007950 */ /* 0x000fea0003c3ffff */
        .type           $_ZN7cutlass13device_kernelIN5flash19enable_sm80_to_sm89INS1_16FlashAttnBwdSm80INS1_25CollectiveMainloopBwdSm80ILi2ELi2EN4cute5tupleIJNS5_1CILi64EEENS7_ILi128EEES8_EEENS_10bfloat16_tEfNS_4arch4Sm80ELb1ELb0ELb1ELb0ELb1ELb0ELb0ELb0ELi2ELi2ELi4ELi2ELb1EEENS1_24CollectiveEpilogueBwdGQAISA_fSD_Li256ELb0ELb1EEENS1_25SingleTileBwdLPTSchedulerILb0ELi128ELb1EEEEEEEEEvNT_6ParamsE$_ZN4cute3eso3ESOILb1ELb0EJNS_6LayoutINS_5tupleIJNS3_IJNS_1CILi8EEENS4_ILi1EEEEEEEEENS3_IJNS3_IJS6_NS4_ILi0EEEEEEEEEEElEEC2ERKSC_RKl,@function
        .size           $_ZN7cutlass13device_kernelIN5flash19enable_sm80_to_sm89INS1_16FlashAttnBwdSm80INS1_25CollectiveMainloopBwdSm80ILi2ELi2EN4cute5tupleIJNS5_1CILi64EEENS7_ILi128EEES8_EEENS_10bfloat16_tEfNS_4arch4Sm80ELb1ELb0ELb1ELb0ELb1ELb0ELb0ELb0ELi2ELi2ELi4ELi2ELb1EEENS1_24CollectiveEpilogueBwdGQAISA_fSD_Li256ELb0ELb1EEENS1_25SingleTileBwdLPTSchedulerILb0ELi128ELb1EEEEEEEEEvNT_6ParamsE$_ZN4cute3eso3ESOILb1ELb0EJNS_6LayoutINS_5tupleIJNS3_IJNS_1CILi8EEENS4_ILi1EEEEEEEEENS3_IJNS3_IJS6_NS4_ILi0EEEEEEEEEEElEEC2ERKSC_RKl,($_ZN7cutlass13device_kernelIN5flash19enable_sm80_to_sm89INS1_16FlashAttnBwdSm80INS1_25CollectiveMainloopBwdSm80ILi2ELi2EN4cute5tupleIJNS5_1CILi64EEENS7_ILi128EEES8_EEENS_10bfloat16_tEfNS_4arch4Sm80ELb1ELb0ELb1ELb0ELb1ELb0ELb0ELb0ELi2ELi2ELi4ELi2ELb1EEENS1_24CollectiveEpilogueBwdGQAISA_fSD_Li256ELb0ELb1EEENS1_25SingleTileBwdLPTSchedulerILb0ELi128ELb1EEEEEEEEEvNT_6ParamsE$_ZN4cute3eso3ESOILb1ELb0EJNS_6LayoutINS_5tupleIJNS3_IJNS_1CILi8EEENS4_ILi1EEEEEENS4_ILi2EEES6_EEENS3_IJNS3_IJS6_NS4_ILi0EEEEEENS4_ILi2048EEESA_EEEEENS_10ViewEngineINS_8smem_ptrIPN7cutlass10bfloat16_tEEEEEEEC2ERKSE_RKSL_ - $_ZN7cutlass13device_kernelIN5flash19enable_sm80_to_sm89INS1_16FlashAttnBwdSm80INS1_25CollectiveMainloopBwdSm80ILi2ELi2EN4cute5tupleIJNS5_1CILi64EEENS7_ILi128EEES8_EEENS_10bfloat16_tEfNS_4arch4Sm80ELb1ELb0ELb1ELb0ELb1ELb0ELb0ELb0ELi2ELi2ELi4ELi2ELb1EEENS1_24CollectiveEpilogueBwdGQAISA_fSD_Li256ELb0ELb1EEENS1_25SingleTileBwdLPTSchedulerILb0ELi128ELb1EEEEEEEEEvNT_6ParamsE$_ZN4cute3eso3ESOILb1ELb0EJNS_6LayoutINS_5tupleIJNS3_IJNS_1CILi8EEENS4_ILi1EEEEEEEEENS3_IJNS3_IJS6_NS4_ILi0EEEEEEEEEEElEEC2ERKSC_RKl)
$_ZN7cutlass13device_kernelIN5flash19enable_sm80_to_sm89INS1_16FlashAttnBwdSm80INS1_25CollectiveMainloopBwdSm80ILi2ELi2EN4cute5tupleIJNS5_1CILi64EEENS7_ILi128EEES8_EEENS_10bfloat16_tEfNS_4arch4Sm80ELb1ELb0ELb1ELb0ELb1ELb0ELb0ELb0ELi2ELi2ELi4ELi2ELb1EEENS1_24CollectiveEpilogueBwdGQAISA_fSD_Li256ELb0ELb1EEENS1_25SingleTileBwdLPTSchedulerILb0ELi128ELb1EEEEEEEEEvNT_6ParamsE$_ZN4cute3eso3ESOILb1ELb0EJNS_6LayoutINS_5tupleIJNS3_IJNS_1CILi8EEENS4_ILi1EEEEEEEEENS3_IJNS3_IJS6_NS4_ILi0EEEEEEEEEEElEEC2ERKSC_RKl:
[----:B------:R-:W-:Y:S01]  /*7450*/  IADD3 R6, R4, -c[0x0][0x20], RZ ;  /* 0x8000080004067a10 */ /* 0x000fe20007ffe0ff */
[----:B------:R-:W-:Y:S01]  /*7460*/  IMAD.MOV.U32 R11, RZ, RZ, R7 ;  /* 0x000000ffff0b7224 */ /* 0x000fe200078e0007 */
[----:B------:R-:W-:-:S04]  /*7470*/  MOV R9, 0x0 ;  /* 0x0000000000097802 */ /* 0x000fc80000000f00 */
[----:B------:R1:W-:Y:S01]  /*7480*/  STL.64 [R6], R10 ;  /* 0x0000000a06007387 */ /* 0x0003e20000100a00 */
[----:B------:R-:W-:Y:S05]  /*7490*/  RET.REL.NODEC R8 `(_ZN7cutlass13device_kernelIN5flash19enable_sm80_to_sm89INS1_16FlashAttnBwdSm80INS1_25CollectiveMainloopBwdSm80ILi2ELi2EN4cute5tupleIJNS5_1CILi64EEENS7_ILi128EEES8_EEENS_10bfloat16_tEfNS_4arch4Sm80ELb1ELb0ELb1ELb0ELb1ELb0ELb0ELb0ELi2ELi2ELi4ELi2ELb1EEENS1_24CollectiveEpilogueBwdGQAISA_fSD_Li256ELb0ELb1EEENS1_25SingleTileBwdLPTSchedulerILb0ELi128ELb1EEEEEEEEEvNT_6ParamsE) ;  /* 0xffff8b6008007950 */ /* 0x000fea0003c3ffff */
        .type           $_ZN7cutlass13device_kernelIN5flash19enable_sm80_to_sm89INS1_16FlashAttnBwdSm80INS1_25CollectiveMainloopBwdSm80ILi2ELi2EN4cute5tupleIJNS5_1CILi64EEENS7_ILi128EEES8_EEENS_10bfloat16_tEfNS_4arch4Sm80ELb1ELb0ELb1ELb0ELb1ELb0ELb0ELb0ELi2ELi2ELi4ELi2ELb1EEENS1_24CollectiveEpilogueBwdGQAISA_fSD_Li256ELb0ELb1EEENS1_25SingleTileBwdLPTSchedulerILb0ELi128ELb1EEEEEEEEEvNT_6ParamsE$_ZN4cute3eso3ESOILb1ELb0EJNS_6LayoutINS_5tupleIJNS3_IJNS_1CILi8EEENS4_ILi1EEEEEENS4_ILi2EEES6_EEENS3_IJNS3_IJS6_NS4_ILi0EEEEEENS4_ILi2048EEESA_EEEEENS_10ViewEngineINS_8smem_ptrIPN7cutlass10bfloat16_tEEEEEEEC2ERKSE_RKSL_,@function
        .size           $_ZN7cutlass13device_kernelIN5flash19enable_sm80_to_sm89INS1_16FlashAttnBwdSm80INS1_25CollectiveMainloopBwdSm80ILi2ELi2EN4cute5tupleIJNS5_1CILi64EEENS7_ILi128EEES8_EEENS_10bfloat16_tEfNS_4arch4Sm80ELb1ELb0ELb1ELb0ELb1ELb0ELb0ELb0ELi2ELi2ELi4ELi2ELb1EEENS1_24CollectiveEpilogueBwdGQAISA_fSD_Li256ELb0ELb1EEENS1_25SingleTileBwdLPTSchedulerILb0ELi128ELb1EEEEEEEEEvNT_6ParamsE$_ZN4cute3eso3ESOILb1ELb0EJNS_6LayoutINS_5tupleIJNS3_IJNS_1CILi8EEENS4_ILi1EEEEEENS4_ILi2EEES6_EEENS3_IJNS3_IJS6_NS4_ILi0EEEEEENS4_ILi2048EEESA_EEEEENS_10ViewEngineINS_8smem_ptrIPN7cutlass10bfloat16_tEEEEEEEC2ERKSE_RKSL_,($_ZN7cutlass13device_kernelIN5flash19enable_sm80_to_sm89INS1_16FlashAttnBwdSm80INS1_25CollectiveMainloopBwdSm80ILi2ELi2EN4cute5tupleIJNS5_1CILi64EEENS7_ILi128EEES8_EEENS_10bfloat16_tEfNS_4arch4Sm80ELb1ELb0ELb1ELb0ELb1ELb0ELb0ELb0ELi2ELi2ELi4ELi2ELb1EEENS1_24CollectiveEpilogueBwdGQAISA_fSD_Li256ELb0ELb1EEENS1_25SingleTileBwdLPTSchedulerILb0ELi128ELb1EEEEEEEEEvNT_6ParamsE$_ZN4cute3eso3ESOILb1ELb0EJNS_6LayoutINS_5tupleIJNS3_IJNS_1CILi8EEENS4_ILi1EEEEEENS4_ILi2EEES6_EEENS3_IJNS3_IJS6_NS4_ILi0EEEEEENS4_ILi2048EEESA_EEEEEiEEC2ERKSE_RKi - $_ZN7cutlass13device_kernelIN5flash19enable_sm80_to_sm89INS1_16FlashAttnBwdSm80INS1_25CollectiveMainloopBwdSm80ILi2ELi2EN4cute5tupleIJNS5_1CILi64EEENS7_ILi128EEES8_EEENS_10bfloat16_tEfNS_4arch4Sm80ELb1ELb0ELb1ELb0ELb1ELb0ELb0ELb0ELi2ELi2ELi4ELi2ELb1EEENS1_24CollectiveEpilogueBwdGQAISA_fSD_Li256ELb0ELb1EEENS1_25SingleTileBwdLPTSchedulerILb0ELi128ELb1EEEEEEEEEvNT_6ParamsE$_ZN4cute3eso3ESOILb1ELb0EJNS_6LayoutINS_5tupleIJNS3_IJNS_1CILi8EEENS4_ILi1EEEEEENS4_ILi2EEES6_EEENS3_IJNS3_IJS6_NS4_ILi0EEEEEENS4_ILi2048EEESA_EEEEENS_10ViewEngineINS_8smem_ptrIPN7cutlass10bfloat16_tEEEEEEEC2ERKSE_RKSL_)
$_ZN7cutlass13device_kernelIN5flash19enable_sm80_to_sm89INS1_16FlashAttnBwdSm80INS1_25CollectiveMainloopBwdSm80ILi2ELi2EN4cute5tupleIJNS5_1CILi64EEENS7_ILi128EEES8_EEENS_10bfloat16_tEfNS_4arch4Sm80ELb1ELb0ELb1ELb0ELb1ELb0ELb0ELb0ELi2ELi2ELi4ELi2ELb1EEENS1_24CollectiveEpilogueBwdGQAISA_fSD_Li256ELb0ELb1EEENS1_25SingleTileBwdLPTSchedulerILb0ELi128ELb1EEEEEEEEEvNT_6ParamsE$_ZN4cute3eso3ESOILb1ELb0EJNS_6LayoutINS_5tupleIJNS3_IJNS_1CILi8EEENS4_ILi1EEEEEENS4_ILi2EEES6_EEENS3_IJNS3_IJS6_NS4_ILi0EEEEEENS4_ILi2048EEESA_EEEEENS_10ViewEngineINS_8smem_ptrIPN7cutlass10bfloat16_tEEEEEEEC2ERKSE_RKSL_:
[----:B------:R-:W-:Y:S02]  /*74a0*/  IADD3 R8, R4, -c[0x0][0x20], RZ ;  /* 0x8000080004087a10 */ /* 0x000fe40007ffe0ff */
[----:B------:R-:W-:-:S03]  /*74b0*/  MOV R11, 0x0 ;  /* 0x00000000000b7802 */ /* 0x000fc60000000f00 */
[----:B------:R1:W-:Y:S01]  /*74c0*/  STL.64 [R8], R6 ;  /* 0x0000000608007387 */ /* 0x0003e20000100a00 */
[----:B------:R-:W-:Y:S05]  /*74d0*/  RET.REL.NODEC R10 `(_ZN7cutlass13device_kernelIN5flash19enable_sm80_to_sm89INS1_16FlashAttnBwdSm80INS1_25CollectiveMainloopBwdSm80ILi2ELi2EN4cute5tupleIJNS5_1CILi64EEENS7_ILi128EEES8_EEENS_10bfloat16_tEfNS_4arch4Sm80ELb1ELb0ELb1ELb0ELb1ELb0ELb0ELb0ELi2ELi2ELi4ELi2ELb1EEENS1_24CollectiveEpilogueBwdGQAISA_fSD_Li256ELb0ELb1EEENS1_25SingleTileBwdLPTSchedulerILb0ELi128ELb1EEEEEEEEEvNT_6ParamsE) ;  /* 0xffff8b200a007950 */ /* 0x000fea0003c3ffff */
        .type           $_ZN7cutlass13device_kernelIN5flash19enable_sm80_to_sm89INS1_16FlashAttnBwdSm80INS1_25CollectiveMainloopBwdSm80ILi2ELi2EN4cute5tupleIJNS5_1CILi64EEENS7_ILi128EEES8_EEENS_10bfloat16_tEfNS_4arch4Sm80ELb1ELb0ELb1ELb0ELb1ELb0ELb0ELb0ELi2ELi2ELi4ELi2ELb1EEENS1_24CollectiveEpilogueBwdGQAISA_fSD_Li256ELb0ELb1EEENS1_25SingleTileBwdLPTSchedulerILb0ELi128ELb1EEEEEEEEEvNT_6ParamsE$_ZN4cute3eso3ESOILb1ELb0EJNS_6LayoutINS_5tupleIJNS3_IJNS_1CILi8EEENS4_ILi1EEEEEENS4_ILi2EEES6_EEENS3_IJNS3_IJS6_NS4_ILi0EEEEEENS4_ILi2048EEESA_EEEEEiEEC2ERKSE_RKi,@function
        .size           $_ZN7cutlass13device_kernelIN5flash19enable_sm80_to_sm89INS1_16FlashAttnBwdSm80INS1_25CollectiveMainloopBwdSm80ILi2ELi2EN4cute5tupleIJNS5_1CILi64EEENS7_ILi128EEES8_EEENS_10bfloat16_tEfNS_4arch4Sm80ELb1ELb0ELb1ELb0ELb1ELb0ELb0ELb0ELi2ELi2ELi4ELi2ELb1EEENS1_24CollectiveEpilogueBwdGQAISA_fSD_Li256ELb0ELb1EEENS1_25SingleTileBwdLPTSchedulerILb0ELi128ELb1EEEEEEEEEvNT_6ParamsE$_ZN4cute3eso3ESOILb1ELb0EJNS_6LayoutINS_5tupleIJNS3_IJNS_1CILi8EEENS4_ILi1EEEEEENS4_ILi2EEES6_EEENS3_IJNS3_IJS6_NS4_ILi0EEEEEENS4_ILi2048EEESA_EEEEEiEEC2ERKSE_RKi,($_ZN7cutlass13device_kernelIN5flash19enable_sm80_to_sm89INS1_16FlashAttnBwdSm80INS1_25CollectiveMainloopBwdSm80ILi2ELi2EN4cute5tupleIJNS5_1CILi64EEENS7_ILi128EEES8_EEENS_10bfloat16_tEfNS_4arch4Sm80ELb1ELb0ELb1ELb0ELb1ELb0ELb0ELb0ELi2ELi2ELi4ELi2ELb1EEENS1_24CollectiveEpilogueBwdGQAISA_fSD_Li256ELb0ELb1EEENS1_25SingleTileBwdLPTSchedulerILb0ELi128ELb1EEEEEEEEEvNT_6ParamsE$_ZN4cute5tupleIJNS0_IJNS0_IJNS_1CILi8EEENS1_ILi1EEEEEENS1_ILi2EEES3_EEENS0_IJNS0_IJS3_NS1_ILi0EEEEEElS7_EEEEEC2ERKS6_RKS9_ - $_ZN7cutlass13device_kernelIN5flash19enable_sm80_to_sm89INS1_16FlashAttnBwdSm80INS1_25CollectiveMainloopBwdSm80ILi2ELi2EN4cute5tupleIJNS5_1CILi64EEENS7_ILi128EEES8_EEENS_10bfloat16_tEfNS_4arch4Sm80ELb1ELb0ELb1ELb0ELb1ELb0ELb0ELb0ELi2ELi2ELi4ELi2ELb1EEENS1_24CollectiveEpilogueBwdGQAISA_fSD_Li256ELb0ELb1EEENS1_25SingleTileBwdLPTSchedulerILb0ELi128ELb1EEEEEEEEEvNT_6ParamsE$_ZN4cute3eso3ESOILb1ELb0EJNS_6LayoutINS_5tupleIJNS3_IJNS_1CILi8EEENS4_ILi1EEEEEENS4_ILi2EEES6_EEENS3_IJNS3_IJS6_NS4_ILi0EEEEEENS4_ILi2048EEESA_EEEEEiEEC2ERKSE_RKi)
$_ZN7cutlass13device_kernelIN5flash19enable_sm80_to_sm89INS1_16FlashAttnBwdSm80INS1_25CollectiveMainloopBwdSm80ILi2ELi2EN4cute5tupleIJNS5_1CILi64EEENS7_ILi128EEES8_EEENS_10bfloat16_tEfNS_4arch4Sm80ELb1ELb0ELb1ELb0ELb1ELb0ELb0ELb0ELi2ELi2ELi4ELi2ELb1EEENS1_24CollectiveEpilogueBwdGQAISA_fSD_Li256ELb0ELb1EEENS1_25SingleTileBwdLPTSchedulerILb0ELi128ELb1EEEEEEEEEvNT_6ParamsE$_ZN4cute3eso3ESOILb1ELb0EJNS_6LayoutINS_5tupleIJNS3_IJNS_1CILi8EEENS4_ILi1EEEEEENS4_ILi2EEES6_EEENS3_IJNS3_IJS6_NS4_ILi0EEEEEENS4_ILi2048EEESA_EEEEEiEEC2ERKSE_RKi:
[----:B------:R-:W-:Y:S02]  /*74e0*/  IADD3 R6, R4, -c[0x0][0x20], RZ ;  /* 0x8000080004067a10 */ /* 0x000fe40007ffe0ff */
[----:B------:R-:W-:-:S03]  /*74f0*/  MOV R9, 0x0 ;  /* 0x0000000000097802 */ /* 0x000fc60000000f00 */
[----:B------:R1:W-:Y:S01]  /*7500*/  STL [R6], R7 ;  /* 0x0000000706007387 */ /* 0x0003e20000100800 */
[----:B------:R-:W-:Y:S05]  /*7510*/  RET.REL.NODEC R8 `(_ZN7cutlass13device_kernelIN5flash19enable_sm80_to_sm89INS1_16FlashAttnBwdSm80INS1_25CollectiveMainloopBwdSm80ILi2ELi2EN4cute5tupleIJNS5_1CILi64EEENS7_ILi128EEES8_EEENS_10bfloat16_tEfNS_4arch4Sm80ELb1ELb0ELb1ELb0ELb1ELb0ELb0ELb0ELi2ELi2ELi4ELi2ELb1EEENS1_24CollectiveEpilogueBwdGQAISA_fSD_Li256ELb0ELb1EEENS1_25SingleTileBwdLPTSchedulerILb0ELi128ELb1EEEEEEEEEvNT_6ParamsE) ;  /* 0xffff8ae008007950 */ /* 0x000fea0003c3ffff */
        .type           $_ZN7cutlass13device_kernelIN5flash19enable_sm80_to_sm89INS1_16FlashAttnBwdSm80INS1_25CollectiveMainloopBwdSm80ILi2ELi2EN4cute5tupleIJNS5_1CILi64EEENS7_ILi128EEES8_EEENS_10bfloat16_tEfNS_4arch4Sm80ELb1ELb0ELb1ELb0ELb1ELb0ELb0ELb0ELi2ELi2ELi4ELi2ELb1EEENS1_24CollectiveEpilogueBwdGQAISA_fSD_Li256ELb0ELb1EEENS1_25SingleTileBwdLPTSchedulerILb0ELi128ELb1EEEEEEEEEvNT_6ParamsE$_ZN4cute5tupleIJNS0_IJNS0_IJNS_1CILi8EEENS1_ILi1EEEEEENS1_ILi2EEES3_EEENS0_IJNS0_IJS3_NS1_ILi0EEEEEElS7_EEEEEC2ERKS6_RKS9_,@function
        .size           $_ZN7cutlass13device_kernelIN5flash19enable_sm80_to_sm89INS1_16FlashAttnBwdSm80INS1_25CollectiveMainloopBwdSm80ILi2ELi2EN4cute5tupleIJNS5_1CILi64EEENS7_ILi128EEES8_EEENS_10bfloat16_tEfNS_4arch4Sm80ELb1ELb0ELb1ELb0ELb1ELb0ELb0ELb0ELi2ELi2ELi4ELi2ELb1EEENS1_24CollectiveEpilogueBwdGQAISA_fSD_Li256ELb0ELb1EEENS1_25SingleTileBwdLPTSchedulerILb0ELi128ELb1EEEEEEEEEvNT_6ParamsE$_ZN4cute5tupleIJNS0_IJNS0_IJNS_1CILi8EEENS1_ILi1EEEEEENS1_ILi2EEES3_EEENS0_IJNS0_IJS3_NS1_ILi0EEEEEElS7_EEEEEC2ERKS6_RKS9_,($_ZN7cutlass13device_kernelIN5flash19enable_sm80_to_sm89INS1_16FlashAttnBwdSm80INS1_25CollectiveMainloopBwdSm80ILi2ELi2EN4cute5tupleIJNS5_1CILi64EEENS7_ILi128EEES8_EEENS_10bfloat16_tEfNS_4arch4Sm80ELb1ELb0ELb1ELb0ELb1ELb0ELb0ELb0ELi2ELi2ELi4ELi2ELb1EEENS1_24CollectiveEpilogueBwdGQAISA_fSD_Li256ELb0ELb1EEENS1_25SingleTileBwdLPTSchedulerILb0ELi128ELb1EEEEEEEEEvNT_6ParamsE$_ZN4cute5tupleIJNS_15ArithmeticTupleIJNS_1CILi0EEEiEEEEEC2ERKS4_ - $_ZN7cutlass13device_kernelIN5flash19enable_sm80_to_sm89INS1_16FlashAttnBwdSm80INS1_25CollectiveMainloopBwdSm80ILi2ELi2EN4cute5tupleIJNS5_1CILi64EEENS7_ILi128EEES8_EEENS_10bfloat16_tEfNS_4arch4Sm80ELb1ELb0ELb1ELb0ELb1ELb0ELb0ELb0ELi2ELi2ELi4ELi2ELb1EEENS1_24CollectiveEpilogueBwdGQAISA_fSD_Li256ELb0ELb1EEENS1_25SingleTileBwdLPTSchedulerILb0ELi128ELb1EEEEEEEEEvNT_6ParamsE$_ZN4cute5tupleIJNS0_IJNS0_IJNS_1CILi8EEENS1_ILi1EEEEEENS1_ILi2EEES3_EEENS0_IJNS0_IJS3_NS1_ILi0EEEEEElS7_EEEEEC2ERKS6_RKS9_)
$_ZN7cutlass13device_kernelIN5flash19enable_sm80_to_sm89INS1_16FlashAttnBwdSm80INS1_25CollectiveMainloopBwdSm80ILi2ELi2EN4cute5tupleIJNS5_1CILi64EEENS7_ILi128EEES8_EEENS_10bfloat16_tEfNS_4arch4Sm80ELb1ELb0ELb1ELb0ELb1ELb0ELb0ELb0ELi2ELi2ELi4ELi2ELb1EEENS1_24CollectiveEpilogueBwdGQAISA_fSD_Li256ELb0ELb1EEENS1_25SingleTileBwdLPTSchedulerILb0ELi128ELb1EEEEEEEEEvNT_6ParamsE$_ZN4cute5tupleIJNS0_IJNS0_IJNS_1CILi8EEENS1_ILi1EEEEEENS1_ILi2EEES3_EEENS0_IJNS0_IJS3_NS1_ILi0EEEEEElS7_EEEEEC2ERKS6_RKS9_:
[----:B------:R-:W-:Y:S02]  /*7520*/  MOV R10, 0x7540 ;  /* 0x00007540000a7802 */ /* 0x000fe40000000f00 */
[----:B------:R-:W-:Y:S05]  /*7530*/  CALL.REL.NOINC `($_ZN7cutlass13device_kernelIN5flash19enable_sm80_to_sm89INS1_16FlashAttnBwdSm80INS1_25CollectiveMainloopBwdSm80ILi2ELi2EN4cute5tupleIJNS5_1CILi64EEENS7_ILi128EEES8_EEENS_10bfloat16_tEfNS_4arch4Sm80ELb1ELb0ELb1ELb0ELb1ELb0ELb0ELb0ELi2ELi2ELi4ELi2ELb1EEENS1_24CollectiveEpilogueBwdGQAISA_fSD_Li256ELb0ELb1EEENS1_25SingleTileBwdLPTSchedulerILb0ELi128ELb1EEEEEEEEEvNT_6ParamsE$_ZN4cute3eso3ESOILb1ELb0EJNS_5tupleIJNS2_IJNS_1CILi8EEENS3_ILi1EEEEEENS3_ILi2EEES5_EEENS2_IJNS2_IJS5_NS3_ILi0EEEEEElS9_EEEEEC2ERKS8_RKSB_) ;  /* 0xfffffb9000007944 */ /* 0x000fea0003c3ffff */
[----:B------:R-:W-:-:S04]  /*7540*/  MOV R9, 0x0 ;  /* 0x0000000000097802 */ /* 0x000fc80000000f00 */
[----:B------:R-:W-:Y:S05]  /*7550*/  RET.REL.NODEC R8 `(_ZN7cutlass13device_kernelIN5flash19enable_sm80_to_sm89INS1_16FlashAttnBwdSm80INS1_25CollectiveMainloopBwdSm80ILi2ELi2EN4cute5tupleIJNS5_1CILi64EEENS7_ILi128EEES8_EEENS_10bfloat16_tEfNS_4arch4Sm80ELb1ELb0ELb1ELb0ELb1ELb0ELb0ELb0ELi2ELi2ELi4ELi2ELb1EEENS1_24CollectiveEpilogueBwdGQAISA_fSD_Li256ELb0ELb1EEENS1_25SingleTileBwdLPTSchedulerILb0ELi128ELb1EEEEEEEEEvNT_6ParamsE) ;  /* 0xffff8aa008007950 */ /* 0x000fea0003c3ffff */
        .type           $_ZN7cutlass13device_kernelIN5flash19enable_sm80_to_sm89INS1_16FlashAttnBwdSm80INS1_25CollectiveMainloopBwdSm80ILi2ELi2EN4cute5tupleIJNS5_1CILi64EEENS7_ILi128EEES8_EEENS_10bfloat16_tEfNS_4arch4Sm80ELb1ELb0ELb1ELb0ELb1ELb0ELb0ELb0ELi2ELi2ELi4ELi2ELb1EEENS1_24CollectiveEpilogueBwdGQAISA_fSD_Li256ELb0ELb1EEENS1_25SingleTileBwdLPTSchedulerILb0ELi128ELb1EEEEEEEEEvNT_6ParamsE$_ZN4cute5tupleIJNS_15ArithmeticTupleIJNS_1CILi0EEEiEEEEEC2ERKS4_,@function
        .size           $_ZN7cutlass13device_kernelIN5flash19enable_sm80_to_sm89INS1_16FlashAttnBwdSm80INS1_25CollectiveMainloopBwdSm80ILi2ELi2EN4cute5tupleIJNS5_1CILi64EEENS7_ILi128EEES8_EEENS_10bfloat16_tEfNS_4arch4Sm80ELb1ELb0ELb1ELb0ELb1ELb0ELb0ELb0ELi2ELi2ELi4ELi2ELb1EEENS1_24CollectiveEpilogueBwdGQAISA_fSD_Li256ELb0ELb1EEENS1_25SingleTileBwdLPTSchedulerILb0ELi128ELb1EEEEEEEEEvNT_6ParamsE$_ZN4cute5tupleIJNS_15ArithmeticTupleIJNS_1CILi0EEEiEEEEEC2ERKS4_,($_ZN7cutlass13device_kernelIN5flash19enable_sm80_to_sm89INS1_16FlashAttnBwdSm80INS1_25CollectiveMainloopBwdSm80ILi2ELi2EN4cute5tupleIJNS5_1CILi64EEENS7_ILi128EEES8_EEENS_10bfloat16_tEfNS_4arch4Sm80ELb1ELb0ELb1ELb0ELb1ELb0ELb0ELb0ELi2ELi2ELi4ELi2ELb1EEENS1_24CollectiveEpilogueBwdGQAISA_fSD_Li256ELb0ELb1EEENS1_25SingleTileBwdLPTSchedulerILb0ELi128ELb1EEEEEEEEEvNT_6ParamsE$_ZN4cute5tupleIJNS_15ArithmeticTupleIJiEEEEEC2ERKS2_ - $_ZN7cutlass13device_kernelIN5flash19enable_sm80_to_sm89INS1_16FlashAttnBwdSm80INS1_25CollectiveMainloopBwdSm80ILi2ELi2EN4cute5tupleIJNS5_1CILi64EEENS7_ILi128EEES8_EEENS_10bfloat16_tEfNS_4arch4Sm80ELb1ELb0ELb1ELb0ELb1ELb0ELb0ELb0ELi2ELi2ELi4ELi2ELb1EEENS1_24CollectiveEpilogueBwdGQAISA_fSD_Li256ELb0ELb1EEENS1_25SingleTileBwdLPTSchedulerILb0ELi128ELb1EEEEEEEEEvNT_6ParamsE$_ZN4cute5tupleIJNS_15ArithmeticTupleIJNS_1CILi0EEEiEEEEEC2ERKS4_)
$_ZN7cutlass13device_kernelIN5flash19enable_sm80_to_sm89INS1_16FlashAttnBwdSm80INS1_25CollectiveMainloopBwdSm80ILi2ELi2EN4cute5tupleIJNS5_1CILi64EEENS7_ILi128EEES8_EEENS_10bfloat16_tEfNS_4arch4Sm80ELb1ELb0ELb1ELb0ELb1ELb0ELb0ELb0ELi2ELi2ELi4ELi2ELb1EEENS1_24CollectiveEpilogueBwdGQAISA_fSD_Li256ELb0ELb1EEENS1_25SingleTileBwdLPTSchedulerILb0ELi128ELb1EEEEEEEEEvNT_6ParamsE$_ZN4cute5tupleIJNS_15ArithmeticTupleIJNS_1CILi0EEEiEEEEEC2ERKS4_:
[----:B------:R-:W-:Y:S02]  /*7560*/  MOV R10, 0x7580 ;  /* 0x00007580000a7802 */ /* 0x000fe40000000f00 */
[----:B------:R-:W-:Y:S05]  /*7570*/  CALL.REL.NOINC `($_ZN7cutlass13device_kernelIN5flash19enable_sm80_to_sm89INS1_16FlashAttnBwdSm80INS1_25CollectiveMainloopBwdSm80ILi2ELi2EN4cute5tupleIJNS5_1CILi64EEENS7_ILi128EEES8_EEENS_10bfloat16_tEfNS_4arch4Sm80ELb1ELb0ELb1ELb0ELb1ELb0ELb0ELb0ELi2ELi2ELi4ELi2ELb1EEENS1_24CollectiveEpilogueBwdGQAISA_fSD_Li256ELb0ELb1EEENS1_25SingleTileBwdLPTSchedulerILb0ELi128ELb1EEEEEEEEEvNT_6ParamsE$_ZN4cute3eso3ESOILb0ELb1EJNS_15ArithmeticTupleIJNS_1CILi0EEEiEEEEEC2ERKS5_) ;  /* 0xfffff56000007944 */ /* 0x000fea0003c3ffff */
[----:B------:R-:W-:-:S04]  /*7580*/  MOV R17, 0x0 ;  /* 0x0000000000117802 */ /* 0x000fc80000000f00 */
[----:B------:R-:W-:Y:S05]  /*7590*/  RET.REL.NODEC R16 `(_ZN7cutlass13device_kernelIN5flash19enable_sm80_to_sm89INS1_16FlashAttnBwdSm80INS1_25CollectiveMainloopBwdSm80ILi2ELi2EN4cute5tupleIJNS5_1CILi64EEENS7_ILi128EEES8_EEENS_10bfloat16_tEfNS_4arch4Sm80ELb1ELb0ELb1ELb0ELb1ELb0ELb0ELb0ELi2ELi2ELi4ELi2ELb1EEENS1_24CollectiveEpilogueBwdGQAISA_fSD_Li256ELb0ELb1EEENS1_25SingleTileBwdLPTSchedulerILb0ELi128ELb1EEEEEEEEEvNT_6ParamsE) ;  /* 0xffff8a6010007950 */ /* 0x000fea0003c3ffff */
        .type           $_ZN7cutlass13device_kernelIN5flash19enable_sm80_to_sm89INS1_16FlashAttnBwdSm80INS1_25CollectiveMainloopBwdSm80ILi2ELi2EN4cute5tupleIJNS5_1CILi64EEENS7_ILi128EEES8_EEENS_10bfloat16_tEfNS_4arch4Sm80ELb1ELb0ELb1ELb0ELb1ELb0ELb0ELb0ELi2ELi2ELi4ELi2ELb1EEENS1_24CollectiveEpilogueBwdGQAISA_fSD_Li256ELb0ELb1EEENS1_25SingleTileBwdLPTSchedulerILb0ELi128ELb1EEEEEEEEEvNT_6ParamsE$_ZN4cute5tupleIJNS_15ArithmeticTupleIJiEEEEEC2ERKS2_,@function
        .size           $_ZN7cutlass13device_kernelIN5flash19enable_sm80_to_sm89INS1_16FlashAttnBwdSm80INS1_25CollectiveMainloopBwdSm80ILi2ELi2EN4cute5tupleIJNS5_1CILi64EEENS7_ILi128EEES8_EEENS_10bfloat16_tEfNS_4arch4Sm80ELb1ELb0ELb1ELb0ELb1ELb0ELb0ELb0ELi2ELi2ELi4ELi2ELb1EEENS1_24CollectiveEpilogueBwdGQAISA_fSD_Li256ELb0ELb1EEENS1_25SingleTileBwdLPTSchedulerILb0ELi128ELb1EEEEEEEEEvNT_6ParamsE$_ZN4cute5tupleIJNS_15ArithmeticTupleIJiEEEEEC2ERKS2_,($_ZN7cutlass13device_kernelIN5flash19enable_sm80_to_sm89INS1_16FlashAttnBwdSm80INS1_25CollectiveMainloopBwdSm80ILi2ELi2EN4cute5tupleIJNS5_1CILi64EEENS7_ILi128EEES8_EEENS_10bfloat16_tEfNS_4arch4Sm80ELb1ELb0ELb1ELb0ELb1ELb0ELb0ELb0ELi2ELi2ELi4ELi2ELb1EEENS1_24CollectiveEpilogueBwdGQAISA_fSD_Li256ELb0ELb1EEENS1_25SingleTileBwdLPTSchedulerILb0ELi128ELb1EEEEEEEEEvNT_6ParamsE$_ZN4cute5tupleIJNS_15ArithmeticTupleIJiiEEEEEC2ERKS2_ - $_ZN7cutlass13device_kernelIN5flash19enable_sm80_to_sm89INS1_16FlashAttnBwdSm80INS1_25CollectiveMainloopBwdSm80ILi2ELi2EN4cute5tupleIJNS5_1CILi64EEENS7_ILi128EEES8_EEENS_10bfloat16_tEfNS_4arch4Sm80ELb1ELb0ELb1ELb0ELb1ELb0ELb0ELb0ELi2ELi2ELi4ELi2ELb1EEENS1_24CollectiveEpilogueBwdGQAISA_fSD_Li256ELb0ELb1EEENS1_25SingleTileBwdLPTSchedulerILb0ELi128ELb1EEEEEEEEEvNT_6ParamsE$_ZN4cute5tupleIJNS_15ArithmeticTupleIJiEEEEEC2ERKS2_)
$_ZN7cutlass13device_kernelIN5flash19enable_sm80_to_sm89INS1_16FlashAttnBwdSm80INS1_25CollectiveMainloopBwdSm80ILi2ELi2EN4cute5tupleIJNS5_1CILi64EEENS7_ILi128EEES8_EEENS_10bfloat16_tEfNS_4arch4Sm80ELb1ELb0ELb1ELb0ELb1ELb0ELb0ELb0ELi2ELi2ELi4ELi2ELb1EEENS1_24CollectiveEpilogueBwdGQAISA_fSD_Li256ELb0ELb1EEENS1_25SingleTileBwdLPTSchedulerILb0ELi128ELb1EEEEEEEEEvNT_6ParamsE$_ZN4cute5tupleIJNS_15ArithmeticTupleIJiEEEEEC2ERKS2_:
[----:B------:R-:W-:Y:S02]  /*75a0*/  MOV R8, 0x75c0 ;  /* 0x000075c000087802 */ /* 0x000fe40000000f00 */
[----:B------:R-:W-:Y:S05]  /*75b0*/  CALL.REL.NOINC `($_ZN7cutlass13device_kernelIN5flash19enable_sm80_to_sm89INS1_16FlashAttnBwdSm80INS1_25CollectiveMainloopBwdSm80ILi2ELi2EN4cute5tupleIJNS5_1CILi64EEENS7_ILi128EEES8_EEENS_10bfloat16_tEfNS_4arch4Sm80ELb1ELb0ELb1ELb0ELb1ELb0ELb0ELb0ELi2ELi2ELi4ELi2ELb1EEENS1_24CollectiveEpilogueBwdGQAISA_fSD_Li256ELb0ELb1EEENS1_25SingleTileBwdLPTSchedulerILb0ELi128ELb1EEEEEEEEEvNT_6ParamsE$_ZN4cute3eso3ESOILb0ELb1EJNS_15ArithmeticTupleIJiEEEEEC2ERKS3_) ;  /* 0xfffff56000007944 */ /* 0x000fea0003c3ffff */
[----:B------:R-:W-:-:S04]  /*75c0*/  MOV R11, 0x0 ;  /* 0x00000000000b7802 */ /* 0x000fc80000000f00 */
[----:B------:R-:W-:Y:S05]  /*75d0*/  RET.REL.NODEC R10 `(_ZN7cutlass13device_kernelIN5flash19enable_sm80_to_sm89INS1_16FlashAttnBwdSm80INS1_25CollectiveMainloopBwdSm80ILi2ELi2EN4cute5tupleIJNS5_1CILi64EEENS7_ILi128EEES8_EEENS_10bfloat16_tEfNS_4arch4Sm80ELb1ELb0ELb1ELb0ELb1ELb0ELb0ELb0ELi2ELi2ELi4ELi2ELb1EEENS1_24CollectiveEpilogueBwdGQAISA_fSD_Li256ELb0ELb1EEENS1_25SingleTileBwdLPTSchedulerILb0ELi128ELb1EEEEEEEEEvNT_6ParamsE) ;  /* 0xffff8a200a007950 */ /* 0x000fea0003c3ffff */
        .type           $_ZN7cutlass13device_kernelIN5flash19enable_sm80_to_sm89INS1_16FlashAttnBwdSm80INS1_25CollectiveMainloopBwdSm80ILi2ELi2EN4cute5tupleIJNS5_1CILi64EEENS7_ILi128EEES8_EEENS_10bfloat16_tEfNS_4arch4Sm80ELb1ELb0ELb1ELb0ELb1ELb0ELb0ELb0ELi2ELi2ELi4ELi2ELb1EEENS1_24CollectiveEpilogueBwdGQAISA_fSD_Li256ELb0ELb1EEENS1_25SingleTileBwdLPTSchedulerILb0ELi128ELb1EEEEEEEEEvNT_6ParamsE$_ZN4cute5tupleIJNS_15ArithmeticTupleIJiiEEEEEC2ERKS2_,@function
        .size           $_ZN7cutlass13device_kernelIN5flash19enable_sm80_to_sm89INS1_16FlashAttnBwdSm80INS1_25CollectiveMainloopBwdSm80ILi2ELi2EN4cute5tupleIJNS5_1CILi64EEENS7_ILi128EEES8_EEENS_10bfloat16_tEfNS_4arch4Sm80ELb1ELb0ELb1ELb0ELb1ELb0ELb0ELb0ELi2ELi2ELi4ELi2ELb1EEENS1_24CollectiveEpilogueBwdGQAISA_fSD_Li256ELb0ELb1EEENS1_25SingleTileBwdLPTSchedulerILb0ELi128ELb1EEEEEEEEEvNT_6ParamsE$_ZN4cute5tupleIJNS_15ArithmeticTupleIJiiEEEEEC2ERKS2_,($_ZN7cutlass13device_kernelIN5flash19enable_sm80_to_sm89INS1_16FlashAttnBwdSm80INS1_25CollectiveMainloopBwdSm80ILi2ELi2EN4cute5tupleIJNS5_1CILi64EEENS7_ILi128EEES8_EEENS_10bfloat16_tEfNS_4arch4Sm80ELb1ELb0ELb1ELb0ELb1ELb0ELb0ELb0ELi2ELi2ELi4ELi2ELb1EEENS1_24CollectiveEpilogueBwdGQAISA_fSD_Li256ELb0ELb1EEENS1_25SingleTileBwdLPTSchedulerILb0ELi128ELb1EEEEEEEEEvNT_6ParamsE$_ZN4cute5tupleIJNS_15ArithmeticTupleIJiiEEEiiiEEC2ERKS2_RKiS7_S7_ - $_ZN7cutlass13device_kernelIN5flash19enable_sm80_to_sm89INS1_16FlashAttnBwdSm80INS1_25CollectiveMainloopBwdSm80ILi2ELi2EN4cute5tupleIJNS5_1CILi64EEENS7_ILi128EEES8_EEENS_10bfloat16_tEfNS_4arch4Sm80ELb1ELb0ELb1ELb0ELb1ELb0ELb0ELb0ELi2ELi2ELi4ELi2ELb1EEENS1_24CollectiveEpilogueBwdGQAISA_fSD_Li256ELb0ELb1EEENS1_25SingleTileBwdLPTSchedulerILb0ELi128ELb1EEEEEEEEEvNT_6ParamsE$_ZN4cute5tupleIJNS_15ArithmeticTupleIJiiEEEEEC2ERKS2_)
$_ZN7cutlass13device_kernelIN5flash19enable_sm80_to_sm89INS1_16FlashAttnBwdSm80INS1_25CollectiveMainloopBwdSm80ILi2ELi2EN4cute5tupleIJNS5_1CILi64EEENS7_ILi128EEES8_EEENS_10bfloat16_tEfNS_4arch4Sm80ELb1ELb0ELb1ELb0ELb1ELb0ELb0ELb0ELi2ELi2ELi4ELi2ELb1EEENS1_24CollectiveEpilogueBwdGQAISA_fSD_Li256ELb0ELb1EEENS1_25SingleTileBwdLPTSchedulerILb0ELi128ELb1EEEEEEEEEvNT_6ParamsE$_ZN4cute5tupleIJNS_15ArithmeticTupleIJiiEEEEEC2ERKS2_:
[----:B------:R-:W-:Y:S02]  /*75e0*/  MOV R8, 0x7600 ;  /* 0x0000760000087802 */ /* 0x000fe40000000f00 */
[----:B------:R-:W-:Y:S05]  /*75f0*/  CALL.REL.NOINC `($_ZN7cutlass13device_kernelIN5flash19enable_sm80_to_sm89INS1_16FlashAttnBwdSm80INS1_25CollectiveMainloopBwdSm80ILi2ELi2EN4cute5tupleIJNS5_1CILi64EEENS7_ILi128EEES8_EEENS_10bfloat16_tEfNS_4arch4Sm80ELb1ELb0ELb1ELb0ELb1ELb0ELb0ELb0ELi2ELi2ELi4ELi2ELb1EEENS1_24CollectiveEpilogueBwdGQAISA_fSD_Li256ELb0ELb1EEENS1_25SingleTileBwdLPTSchedulerILb0ELi128ELb1EEEEEEEEEvNT_6ParamsE$_ZN4cute3eso3ESOILb0ELb1EJNS_15ArithmeticTupleIJiiEEEEEC2ERKS3_) ;  /* 0xfffff57000007944 */ /* 0x000fea0003c3ffff */
[----:B------:R-:W-:-:S04]  /*7600*/  MOV R11, 0x0 ;  /* 0x00000000000b7802 */ /* 0x000fc80000000f00 */
[----:B------:R-:W-:Y:S05]  /*7610*/  RET.REL.NODEC R10 `(_ZN7cutlass13device_kernelIN5flash19enable_sm80_to_sm89INS1_16FlashAttnBwdSm80INS1_25CollectiveMainloopBwdSm80ILi2ELi2EN4cute5tupleIJNS5_1CILi64EEENS7_ILi128EEES8_EEENS_10bfloat16_tEfNS_4arch4Sm80ELb1ELb0ELb1ELb0ELb1ELb0ELb0ELb0ELi2ELi2ELi4ELi2ELb1EEENS1_24CollectiveEpilogueBwdGQAISA_fSD_Li256ELb0ELb1EEENS1_25SingleTileBwdLPTSchedulerILb0ELi128ELb1EEEEEEEEEvNT_6ParamsE) ;  /* 0xffff89e00a007950 */ /* 0x000fea0003c3ffff */
        .type           $_ZN7cutlass13device_kernelIN5flash19enable_sm80_to_sm89INS1_16FlashAttnBwdSm80INS1_25CollectiveMainloopBwdSm80ILi2ELi2EN4cute5tupleIJNS5_1CILi64EEENS7_ILi128EEES8_EEENS_10bfloat16_tEfNS_4arch4Sm80ELb1ELb0ELb1ELb0ELb1ELb0ELb0ELb0ELi2ELi2ELi4ELi2ELb1EEENS1_24CollectiveEpilogueBwdGQAISA_fSD_Li256ELb0ELb1EEENS1_25SingleTileBwdLPTSchedulerILb0ELi128ELb1EEEEEEEEEvNT_6ParamsE$_ZN4cute5tupleIJNS_15ArithmeticTupleIJiiEEEiiiEEC2ERKS2_RKiS7_S7_,@function
        .size           $_ZN7cutlass13device_kernelIN5flash19enable_sm80_to_sm89INS1_16FlashAttnBwdSm80INS1_25CollectiveMainloopBwdSm80ILi2ELi2EN4cute5tupleIJNS5_1CILi64EEENS7_ILi128EEES8_EEENS_10bfloat16_tEfNS_4arch4Sm80ELb1ELb0ELb1ELb0ELb1ELb0ELb0ELb0ELi2ELi2ELi4ELi2ELb1EEENS1_24CollectiveEpilogueBwdGQAISA_fSD_Li256ELb0ELb1EEENS1_25SingleTileBwdLPTSchedulerILb0ELi128ELb1EEEEEEEEEvNT_6ParamsE$_ZN4cute5tupleIJNS_15ArithmeticTupleIJiiEEEiiiEEC2ERKS2_RKiS7_S7_,($_ZN7cutlass13device_kernelIN5flash19enable_sm80_to_sm89INS1_16FlashAttnBwdSm80INS1_25CollectiveMainloopBwdSm80ILi2ELi2EN4cute5tupleIJNS5_1CILi64EEENS7_ILi128EEES8_EEENS_10bfloat16_tEfNS_4arch4Sm80ELb1ELb0ELb1ELb0ELb1ELb0ELb0ELb0ELi2ELi2ELi4ELi2ELb1EEENS1_24CollectiveEpilogueBwdGQAISA_fSD_Li256ELb0ELb1EEENS1_25SingleTileBwdLPTSchedulerILb0ELi128ELb1EEEEEEEEEvNT_6ParamsE$_ZN4cute5tupleIJNS_1CILi0EEES2_S2_iEEC2ERKS2_S5_S5_RKi - $_ZN7cutlass13device_kernelIN5flash19enable_sm80_to_sm89INS1_16FlashAttnBwdSm80INS1_25CollectiveMainloopBwdSm80ILi2ELi2EN4cute5tupleIJNS5_1CILi64EEENS7_ILi128EEES8_EEENS_10bfloat16_tEfNS_4arch4Sm80ELb1ELb0ELb1ELb0ELb1ELb0ELb0ELb0ELi2ELi2ELi4ELi2ELb1EEENS1_24CollectiveEpilogueBwdGQAISA_fSD_Li256ELb0ELb1EEENS1_25SingleTileBwdLPTSchedulerILb0ELi128ELb1EEEEEEEEEvNT_6ParamsE$_ZN4cute5tupleIJNS_15ArithmeticTupleIJiiEEEiiiEEC2ERKS2_RKiS7_S7_)
$_ZN7cutlass13device_kernelIN5flash19enable_sm80_to_sm89INS1_16FlashAttnBwdSm80INS1_25CollectiveMainloopBwdSm80ILi2ELi2EN4cute5tupleIJNS5_1CILi64EEENS7_ILi128EEES8_EEENS_10bfloat16_tEfNS_4arch4Sm80ELb1ELb0ELb1ELb0ELb1ELb0ELb0ELb0ELi2ELi2ELi4ELi2ELb1EEENS1_24CollectiveEpilogueBwdGQAISA_fSD_Li256ELb0ELb1EEENS1_25SingleTileBwdLPTSchedulerILb0ELi128ELb1EEEEEEEEEvNT_6ParamsE$_ZN4cute5tupleIJNS_15ArithmeticTupleIJiiEEEiiiEEC2ERKS2_RKiS7_S7_:
[----:B------:R-:W-:Y:S02]  /*7620*/  MOV R18, 0x7640 ;  /* 0x0000764000127802 */ /* 0x000fe40000000f00 */
[----:B------:R-:W-:Y:S05]  /*7630*/  CALL.REL.NOINC `($_ZN7cutlass13device_kernelIN5flash19enable_sm80_to_sm89INS1_16FlashAttnBwdSm80INS1_25CollectiveMainloopBwdSm80ILi2ELi2EN4cute5tupleIJNS5_1CILi64EEENS7_ILi128EEES8_EEENS_10bfloat16_tEfNS_4arch4Sm80ELb1ELb0ELb1ELb0ELb1ELb0ELb0ELb0ELi2ELi2ELi4ELi2ELb1EEENS1_24CollectiveEpilogueBwdGQAISA_fSD_Li256ELb0ELb1EEENS1_25SingleTileBwdLPTSchedulerILb0ELi128ELb1EEEEEEEEEvNT_6ParamsE$_ZN4cute3eso3ESOILb0ELb0EJNS_15ArithmeticTupleIJiiEEEiiiEEC2ERKS3_RKiS8_S8_) ;  /* 0xfffff16000007944 */ /* 0x000fea0003c3ffff */
[----:B-1----:R-:W-:Y:S02]  /*7640*/  MOV R6, R44 ;  /* 0x0000002c00067202 */ /* 0x002fe40000000f00 */
[----:B------:R-:W-:-:S04]  /*7650*/  MOV R7, 0x0 ;  /* 0x0000000000077802 */ /* 0x000fc80000000f00 */
[----:B------:R-:W-:Y:S05]  /*7660*/  RET.REL.NODEC R6 `(_ZN7cutlass13device_kernelIN5flash19enable_sm80_to_sm89INS1_16FlashAttnBwdSm80INS1_25CollectiveMainloopBwdSm80ILi2ELi2EN4cute5tupleIJNS5_1CILi64EEENS7_ILi128EEES8_EEENS_10bfloat16_tEfNS_4arch4Sm80ELb1ELb0ELb1ELb0ELb1ELb0ELb0ELb0ELi2ELi2ELi4ELi2ELb1EEENS1_24CollectiveEpilogueBwdGQAISA_fSD_Li256ELb0ELb1EEENS1_25SingleTileBwdLPTSchedulerILb0ELi128ELb1EEEEEEEEEvNT_6ParamsE) ;  /* 0xffff899006007950 */ /* 0x000fea0003c3ffff */
        .type           $_ZN7cutlass13device_kernelIN5flash19enable_sm80_to_sm89INS1_16FlashAttnBwdSm80INS1_25CollectiveMainloopBwdSm80ILi2ELi2EN4cute5tupleIJNS5_1CILi64EEENS7_ILi128EEES8_EEENS_10bfloat16_tEfNS_4arch4Sm80ELb1ELb0ELb1ELb0ELb1ELb0ELb0ELb0ELi2ELi2ELi4ELi2ELb1EEENS1_24CollectiveEpilogueBwdGQAISA_fSD_Li256ELb0ELb1EEENS1_25SingleTileBwdLPTSchedulerILb0ELi128ELb1EEEEEEEEEvNT_6ParamsE$_ZN4cute5tupleIJNS_1CILi0EEES2_S2_iEEC2ERKS2_S5_S5_RKi,@function
        .size           $_ZN7cutlass13device_kernelIN5flash19enable_sm80_to_sm89INS1_16FlashAttnBwdSm80INS1_25CollectiveMainloopBwdSm80ILi2ELi2EN4cute5tupleIJNS5_1CILi64EEENS7_ILi128EEES8_EEENS_10bfloat16_tEfNS_4arch4Sm80ELb1ELb0ELb1ELb0ELb1ELb0ELb0ELb0ELi2ELi2ELi4ELi2ELb1EEENS1_24CollectiveEpilogueBwdGQAISA_fSD_Li256ELb0ELb1EEENS1_25SingleTileBwdLPTSchedulerILb0ELi128ELb1EEEEEEEEEvNT_6ParamsE$_ZN4cute5tupleIJNS_1CILi0EEES2_S2_iEEC2ERKS2_S5_S5_RKi,($_ZN7cutlass13device_kernelIN5flash19enable_sm80_to_sm89INS1_16FlashAttnBwdSm80INS1_25CollectiveMainloopBwdSm80ILi2ELi2EN4cute5tupleIJNS5_1CILi64EEENS7_ILi128EEES8_EEENS_10bfloat16_tEfNS_4arch4Sm80ELb1ELb0ELb1ELb0ELb1ELb0ELb0ELb0ELi2ELi2ELi4ELi2ELb1EEENS1_24CollectiveEpilogueBwdGQAISA_fSD_Li256ELb0ELb1EEENS1_25SingleTileBwdLPTSchedulerILb0ELi128ELb1EEEEEEEEEvNT_6ParamsE$_ZN4cute5tupleIJNS_1CILi0EEES2_iEEC2ERKS2_S5_RKi - $_ZN7cutlass13device_kernelIN5flash19enable_sm80_to_sm89INS1_16FlashAttnBwdSm80INS1_25CollectiveMainloopBwdSm80ILi2ELi2EN4cute5tupleIJNS5_1CILi64EEENS7_ILi128EEES8_EEENS_10bfloat16_tEfNS_4arch4Sm80ELb1ELb0ELb1ELb0ELb1ELb0ELb0ELb0ELi2ELi2ELi4ELi2ELb1EEENS1_24CollectiveEpilogueBwdGQAISA_fSD_Li256ELb0ELb1EEENS1_25SingleTileBwdLPTSchedulerILb0ELi128ELb1EEEEEEEEEvNT_6ParamsE$_ZN4cute5tupleIJNS_1CILi0EEES2_S2_iEEC2ERKS2_S5_S5_RKi)
$_ZN7cutlass13device_kernelIN5flash19enable_sm80_to_sm89INS1_16FlashAttnBwdSm80INS1_25CollectiveMainloopBwdSm80ILi2ELi2EN4cute5tupleIJNS5_1CILi64EEENS7_ILi128EEES8_EEENS_10bfloat16_tEfNS_4arch4Sm80ELb1ELb0ELb1ELb0ELb1ELb0ELb0ELb0ELi2ELi2ELi4ELi2ELb1EEENS1_24CollectiveEpilogueBwdGQAISA_fSD_Li256ELb0ELb1EEENS1_25SingleTileBwdLPTSchedulerILb0ELi128ELb1EEEEEEEEEvNT_6ParamsE$_ZN4cute5tupleIJNS_1CILi0EEES2_S2_iEEC2ERKS2_S5_S5_RKi:
[----:B------:R-:W-:Y:S02]  /*7670*/  MOV R10, 0x7690 ;  /* 0x00007690000a7802 */ /* 0x000fe40000000f00 */
[----:B------:R-:W-:Y:S05]  /*7680*/  CALL.REL.NOINC `($_ZN7cutlass13device_kernelIN5flash19enable_sm80_to_sm89INS1_16FlashAttnBwdSm80INS1_25CollectiveMainloopBwdSm80ILi2ELi2EN4cute5tupleIJNS5_1CILi64EEENS7_ILi128EEES8_EEENS_10bfloat16_tEfNS_4arch4Sm80ELb1ELb0ELb1ELb0ELb1ELb0ELb0ELb0ELi2ELi2ELi4ELi2ELb1EEENS1_24CollectiveEpilogueBwdGQAISA_fSD_Li256ELb0ELb1EEENS1_25SingleTileBwdLPTSchedulerILb0ELi128ELb1EEEEEEEEEvNT_6ParamsE$_ZN4cute3eso3ESOILb1ELb0EJNS_1CILi0EEES3_S3_iEEC2ERKS3_S6_S6_RKi) ;  /* 0xfffff79000007944 */ /* 0x000fea0003c3ffff */
[----:B------:R-:W-:-:S04]  /*7690*/  MOV R17, 0x0 ;  /* 0x0000000000117802 */ /* 0x000fc80000000f00 */
[----:B------:R-:W-:Y:S05]  /*76a0*/  RET.REL.NODEC R16 `(_ZN7cutlass13device_kernelIN5flash19enable_sm80_to_sm89INS1_16FlashAttnBwdSm80INS1_25CollectiveMainloopBwdSm80ILi2ELi2EN4cute5tupleIJNS5_1CILi64EEENS7_ILi128EEES8_EEENS_10bfloat16_tEfNS_4arch4Sm80ELb1ELb0ELb1ELb0ELb1ELb0ELb0ELb0ELi2ELi2ELi4ELi2ELb1EEENS1_24CollectiveEpilogueBwdGQAISA_fSD_Li256ELb0ELb1EEENS1_25SingleTileBwdLPTSchedulerILb0ELi128ELb1EEEEEEEEEvNT_6ParamsE) ;  /* 0xffff895010007950 */ /* 0x000fea0003c3ffff */
        .type           $_ZN7cutlass13device_kernelIN5flash19enable_sm80_to_sm89INS1_16FlashAttnBwdSm80INS1_25CollectiveMainloopBwdSm80ILi2ELi2EN4cute5tupleIJNS5_1CILi64EEENS7_ILi128EEES8_EEENS_10bfloat16_tEfNS_4arch4Sm80ELb1ELb0ELb1ELb0ELb1ELb0ELb0ELb0ELi2ELi2ELi4ELi2ELb1EEENS1_24CollectiveEpilogueBwdGQAISA_fSD_Li256ELb0ELb1EEENS1_25SingleTileBwdLPTSchedulerILb0ELi128ELb1EEEEEEEEEvNT_6ParamsE$_ZN4cute5tupleIJNS_1CILi0EEES2_iEEC2ERKS2_S5_RKi,@function
        .size           $_ZN7cutlass13device_kernelIN5flash19enable_sm80_to_sm89INS1_16FlashAttnBwdSm80INS1_25CollectiveMainloopBwdSm80ILi2ELi2EN4cute5tupleIJNS5_1CILi64EEENS7_ILi128EEES8_EEENS_10bfloat16_tEfNS_4arch4Sm80ELb1ELb0ELb1ELb0ELb1ELb0ELb0ELb0ELi2ELi2ELi4ELi2ELb1EEENS1_24CollectiveEpilogueBwdGQAISA_fSD_Li256ELb0ELb1EEENS1_25SingleTileBwdLPTSchedulerILb0ELi128ELb1EEEEEEEEEvNT_6ParamsE$_ZN4cute5tupleIJNS_1CILi0EEES2_iEEC2ERKS2_S5_RKi,($_ZN7cutlass13device_kernelIN5flash19enable_sm80_to_sm89INS1_16FlashAttnBwdSm80INS1_25CollectiveMainloopBwdSm80ILi2ELi2EN4cute5tupleIJNS5_1CILi64EEENS7_ILi128EEES8_EEENS_10bfloat16_tEfNS_4arch4Sm80ELb1ELb0ELb1ELb0ELb1ELb0ELb0ELb0ELi2ELi2ELi4ELi2ELb1EEENS1_24CollectiveEpilogueBwdGQAISA_fSD_Li256ELb0ELb1EEENS1_25SingleTileBwdLPTSchedulerILb0ELi128ELb1EEEEEEEEEvNT_6ParamsE$_ZN4cute5tupleIJNS_1CILi0EEES2_iiEEC2ERKS2_S5_RKiS7_ - $_ZN7cutlass13device_kernelIN5flash19enable_sm80_to_sm89INS1_16FlashAttnBwdSm80INS1_25CollectiveMainloopBwdSm80ILi2ELi2EN4cute5tupleIJNS5_1CILi64EEENS7_ILi128EEES8_EEENS_10bfloat16_tEfNS_4arch4Sm80ELb1ELb0ELb1ELb0ELb1ELb0ELb0ELb0ELi2ELi2ELi4ELi2ELb1EEENS1_24CollectiveEpilogueBwdGQAISA_fSD_Li256ELb0ELb1EEENS1_25SingleTileBwdLPTSchedulerILb0ELi128ELb1EEEEEEEEEvNT_6ParamsE$_ZN4cute5tupleIJNS_1CILi0EEES2_iEEC2ERKS2_S5_RKi)
$_ZN7cutlass13device_kernelIN5flash19enable_sm80_to_sm89INS1_16FlashAttnBwdSm80INS1_25CollectiveMainloopBwdSm80ILi2ELi2EN4cute5tupleIJNS5_1CILi64EEENS7_ILi128EEES8_EEENS_10bfloat16_tEfNS_4arch4Sm80ELb1ELb0ELb1ELb0ELb1ELb0ELb0ELb0ELi2ELi2ELi4ELi2ELb1EEENS1_24CollectiveEpilogueBwdGQAISA_fSD_Li256ELb0ELb1EEENS1_25SingleTileBwdLPTSchedulerILb0ELi128ELb1EEEEEEEEEvNT_6ParamsE$_ZN4cute5tupleIJNS_1CILi0EEES2_iEEC2ERKS2_S5_RKi:
[----:B------:R-:W-:Y:S02]  /*76b0*/  MOV R16, 0x76d0 ;  /* 0x000076d000107802 */ /* 0x000fe40000000f00 */
[----:B------:R-:W-:Y:S05]  /*76c0*/  CALL.REL.NOINC `($_ZN7cutlass13device_kernelIN5flash19enable_sm80_to_sm89INS1_16FlashAttnBwdSm80INS1_25CollectiveMainloopBwdSm80ILi2ELi2EN4cute5tupleIJNS5_1CILi64EEENS7_ILi128EEES8_EEENS_10bfloat16_tEfNS_4arch4Sm80ELb1ELb0ELb1ELb0ELb1ELb0ELb0ELb0ELi2ELi2ELi4ELi2ELb1EEENS1_24CollectiveEpilogueBwdGQAISA_fSD_Li256ELb0ELb1EEENS1_25SingleTileBwdLPTSchedulerILb0ELi128ELb1EEEEEEEEEvNT_6ParamsE$_ZN4cute3eso3ESOILb1ELb0EJNS_1CILi0EEES3_iEEC2ERKS3_S6_RKi) ;  /* 0xfffff7a000007944 */ /* 0x000fea0003c3ffff */
[----:B-1----:R-:W-:Y:S02]  /*76d0*/  MOV R6, R18 ;  /* 0x0000001200067202 */ /* 0x002fe40000000f00 */
[----:B------:R-:W-:-:S04]  /*76e0*/  MOV R7, 0x0 ;  /* 0x0000000000077802 */ /* 0x000fc80000000f00 */
[----:B------:R-:W-:Y:S05]  /*76f0*/  RET.REL.NODEC R6 `(_ZN7cutlass13device_kernelIN5flash19enable_sm80_to_sm89INS1_16FlashAttnBwdSm80INS1_25CollectiveMainloopBwdSm80ILi2ELi2EN4cute5tupleIJNS5_1CILi64EEENS7_ILi128EEES8_EEENS_10bfloat16_tEfNS_4arch4Sm80ELb1ELb0ELb1ELb0ELb1ELb0ELb0ELb0ELi2ELi2ELi4ELi2ELb1EEENS1_24CollectiveEpilogueBwdGQAISA_fSD_Li256ELb0ELb1EEENS1_25SingleTileBwdLPTSchedulerILb0ELi128ELb1EEEEEEEEEvNT_6ParamsE) ;  /* 0xffff890006007950 */ /* 0x000fea0003c3ffff */
        .type           $_ZN7cutlass13device_kernelIN5flash19enable_sm80_to_sm89INS1_16FlashAttnBwdSm80INS1_25CollectiveMainloopBwdSm80ILi2ELi2EN4cute5tupleIJNS5_1CILi64EEENS7_ILi128EEES8_EEENS_10bfloat16_tEfNS_4arch4Sm80ELb1ELb0ELb1ELb0ELb1ELb0ELb0ELb0ELi2ELi2ELi4ELi2ELb1EEENS1_24CollectiveEpilogueBwdGQAISA_fSD_Li256ELb0ELb1EEENS1_25SingleTileBwdLPTSchedulerILb0ELi128ELb1EEEEEEEEEvNT_6ParamsE$_ZN4cute5tupleIJNS_1CILi0EEES2_iiEEC2ERKS2_S5_RKiS7_,@function
        .size           $_ZN7cutlass13device_kernelIN5flash19enable_sm80_to_sm89INS1_16FlashAttnBwdSm80INS1_25CollectiveMainloopBwdSm80ILi2ELi2EN4cute5tupleIJNS5_1CILi64EEENS7_ILi128EEES8_EEENS_10bfloat16_tEfNS_4arch4Sm80ELb1ELb0ELb1ELb0ELb1ELb0ELb0ELb0ELi2ELi2ELi4ELi2ELb1EEENS1_24CollectiveEpilogueBwdGQAISA_fSD_Li256ELb0ELb1EEENS1_25SingleTileBwdLPTSchedulerILb0ELi128ELb1EEEEEEEEEvNT_6ParamsE$_ZN4cute5tupleIJNS_1CILi0EEES2_iiEEC2ERKS2_S5_RKiS7_,($_ZN7cutlass13device_kernelIN5flash19enable_sm80_to_sm89INS1_16FlashAttnBwdSm80INS1_25CollectiveMainloopBwdSm80ILi2ELi2EN4cute5tupleIJNS5_1CILi64EEENS7_ILi128EEES8_EEENS_10bfloat16_tEfNS_4arch4Sm80ELb1ELb0ELb1ELb0ELb1ELb0ELb0ELb0ELi2ELi2ELi4ELi2ELb1EEENS1_24CollectiveEpilogueBwdGQAISA_fSD_Li256ELb0ELb1EEENS1_25SingleTileBwdLPTSchedulerILb0ELi128ELb1EEEEEEEEEvNT_6ParamsE$_ZN4cute5tupleIJNS_1CILi0EEEiEEC2ERKS2_RKi - $_ZN7cutlass13device_kernelIN5flash19enable_sm80_to_sm89INS1_16FlashAttnBwdSm80INS1_25CollectiveMainloopBwdSm80ILi2ELi2EN4cute5tupleIJNS5_1CILi64EEENS7_ILi128EEES8_EEENS_10bfloat16_tEfNS_4arch4Sm80ELb1ELb0ELb1ELb0ELb1ELb0ELb0ELb0ELi2ELi2ELi4ELi2ELb1EEENS1_24CollectiveEpilogueBwdGQAISA_fSD_Li256ELb0ELb1EEENS1_25SingleTileBwdLPTSchedulerILb0ELi128ELb1EEEEEEEEEvNT_6ParamsE$_ZN4cute5tupleIJNS_1CILi0EEES2_iiEEC2ERKS2_S5_RKiS7_)
$_ZN7cutlass13device_kernelIN5flash19enable_sm80_to_sm89INS1_16FlashAttnBwdSm80INS1_25CollectiveMainloopBwdSm80ILi2ELi2EN4cute5tupleIJNS5_1CILi64EEENS7_ILi128EEES8_EEENS_10bfloat16_tEfNS_4arch4Sm80ELb1ELb0ELb1ELb0ELb1ELb0ELb0ELb0ELi2ELi2ELi4ELi2ELb1EEENS1_24CollectiveEpilogueBwdGQAISA_fSD_Li256ELb0ELb1EEENS1_25SingleTileBwdLPTSchedulerILb0ELi128ELb1EEEEEEEEEvNT_6ParamsE$_ZN4cute5tupleIJNS_1CILi0EEES2_iiEEC2ERKS2_S5_RKiS7_:
[----:B------:R-:W-:Y:S02]  /*7700*/  MOV R16, 0x7720 ;  /* 0x0000772000107802 */ /* 0x000fe40000000f00 */
[----:B------:R-:W-:Y:S05]  /*7710*/  CALL.REL.NOINC `($_ZN7cutlass13device_kernelIN5flash19enable_sm80_to_sm89INS1_16FlashAttnBwdSm80INS1_25CollectiveMainloopBwdSm80ILi2ELi2EN4cute5tupleIJNS5_1CILi64EEENS7_ILi128EEES8_EEENS_10bfloat16_tEfNS_4arch4Sm80ELb1ELb0ELb1ELb0ELb1ELb0ELb0ELb0ELi2ELi2ELi4ELi2ELb1EEENS1_24CollectiveEpilogueBwdGQAISA_fSD_Li256ELb0ELb1EEENS1_25SingleTileBwdLPTSchedulerILb0ELi128ELb1EEEEEEEEEvNT_6ParamsE$_ZN4cute3eso3ESOILb1ELb0EJNS_1CILi0EEES3_iiEEC2ERKS3_S6_RKiS8_) ;  /* 0xfffff7e000007944 */ /* 0x000fea0003c3ffff */
[----:B------:R-:W-:Y:S02]  /*7720*/  MOV R16, R18 ;  /* 0x0000001200107202 */ /* 0x000fe40000000f00 */
[----:B------:R-:W-:-:S04]  /*7730*/  MOV R17, 0x0 ;  /* 0x0000000000117802 */ /* 0x000fc80000000f00 */
[----:B------:R-:W-:Y:S05]  /*7740*/  RET.REL.NODEC R16 `(_ZN7cutlass13device_kernelIN5flash19enable_sm80_to_sm89INS1_16FlashAttnBwdSm80INS1_25CollectiveMainloopBwdSm80ILi2ELi2EN4cute5tupleIJNS5_1CILi64EEENS7_ILi128EEES8_EEENS_10bfloat16_tEfNS_4arch4Sm80ELb1ELb0ELb1ELb0ELb1ELb0ELb0ELb0ELi2ELi2ELi4ELi2ELb1EEENS1_24CollectiveEpilogueBwdGQAISA_fSD_Li256ELb0ELb1EEENS1_25SingleTileBwdLPTSchedulerILb0ELi128ELb1EEEEEEEEEvNT_6ParamsE) ;  /* 0xffff88b010007950 */ /* 0x000fea0003c3ffff */
        .type           $_ZN7cutlass13device_kernelIN5flash19enable_sm80_to_sm89INS1_16FlashAttnBwdSm80INS1_25CollectiveMainloopBwdSm80ILi2ELi2EN4cute5tupleIJNS5_1CILi64EEENS7_ILi128EEES8_EEENS_10bfloat16_tEfNS_4arch4Sm80ELb1ELb0ELb1ELb0ELb1ELb0ELb0ELb0ELi2ELi2ELi4ELi2ELb1EEENS1_24CollectiveEpilogueBwdGQAISA_fSD_Li256ELb0ELb1EEENS1_25SingleTileBwdLPTSchedulerILb0ELi128ELb1EEEEEEEEEvNT_6ParamsE$_ZN4cute5tupleIJNS_1CILi0EEEiEEC2ERKS2_RKi,@function
        .size           $_ZN7cutlass13device_kernelIN5flash19enable_sm80_to_sm89INS1_16FlashAttnBwdSm80INS1_25CollectiveMainloopBwdSm80ILi2ELi2EN4cute5tupleIJNS5_1CILi64EEENS7_ILi128EEES8_EEENS_10bfloat16_tEfNS_4arch4Sm80ELb1ELb0ELb1ELb0ELb1ELb0ELb0ELb0ELi2ELi2ELi4ELi2ELb1EEENS1_24CollectiveEpilogueBwdGQAISA_fSD_Li256ELb0ELb1EEENS1_25SingleTileBwdLPTSchedulerILb0ELi128ELb1EEEEEEEEEvNT_6ParamsE$_ZN4cute5tupleIJNS_1CILi0EEEiEEC2ERKS2_RKi,($_ZN7cutlass13device_kernelIN5flash19enable_sm80_to_sm89INS1_16FlashAttnBwdSm80INS1_25CollectiveMainloopBwdSm80ILi2ELi2EN4cute5tupleIJNS5_1CILi64EEENS7_ILi128EEES8_EEENS_10bfloat16_tEfNS_4arch4Sm80ELb1ELb0ELb1ELb0ELb1ELb0ELb0ELb0ELi2ELi2ELi4ELi2ELb1EEENS1_24CollectiveEpilogueBwdGQAISA_fSD_Li256ELb0ELb1EEENS1_25SingleTileBwdLPTSchedulerILb0ELi128ELb1EEEEEEEEEvNT_6ParamsE$_ZN4cute5tupleIJNS_1CILi0EEEiiiEEC2ERKS2_RKiS7_S7_ - $_ZN7cutlass13device_kernelIN5flash19enable_sm80_to_sm89INS1_16FlashAttnBwdSm80INS1_25CollectiveMainloopBwdSm80ILi2ELi2EN4cute5tupleIJNS5_1CILi64EEENS7_ILi128EEES8_EEENS_10bfloat16_tEfNS_4arch4Sm80ELb1ELb0ELb1ELb0ELb1ELb0ELb0ELb0ELi2ELi2ELi4ELi2ELb1EEENS1_24CollectiveEpilogueBwdGQAISA_fSD_Li256ELb0ELb1EEENS1_25SingleTileBwdLPTSchedulerILb0ELi128ELb1EEEEEEEEEvNT_6ParamsE$_ZN4cute5tupleIJNS_1CILi0EEEiEEC2ERKS2_RKi)
$_ZN7cutlass13device_kernelIN5flash19enable_sm80_to_sm89INS1_16FlashAttnBwdSm80INS1_25CollectiveMainloopBwdSm80ILi2ELi2EN4cute5tupleIJNS5_1CILi64EEENS7_ILi128EEES8_EEENS_10bfloat16_tEfNS_4arch4Sm80ELb1ELb0ELb1ELb0ELb1ELb0ELb0ELb0ELi2ELi2ELi4ELi2ELb1EEENS1_24CollectiveEpilogueBwdGQAISA_fSD_Li256ELb0ELb1EEENS1_25SingleTileBwdLPTSchedulerILb0ELi128ELb1EEEEEEEEEvNT_6ParamsE$_ZN4cute5tupleIJNS_1CILi0EEEiEEC2ERKS2_RKi:
[----:B------:R-:W-:Y:S02]  /*7750*/  MOV R16, 0x7770 ;  /* 0x0000777000107802 */ /* 0x000fe40000000f00 */
[----:B------:R-:W-:Y:S05]  /*7760*/  CALL.REL.NOINC `($_ZN7cutlass13device_kernelIN5flash19enable_sm80_to_sm89INS1_16FlashAttnBwdSm80INS1_25CollectiveMainloopBwdSm80ILi2ELi2EN4cute5tupleIJNS5_1CILi64EEENS7_ILi128EEES8_EEENS_10bfloat16_tEfNS_4arch4Sm80ELb1ELb0ELb1ELb0ELb1ELb0ELb0ELb0ELi2ELi2ELi4ELi2ELb1EEENS1_24CollectiveEpilogueBwdGQAISA_fSD_Li256ELb0ELb1EEENS1_25SingleTileBwdLPTSchedulerILb0ELi128ELb1EEEEEEEEEvNT_6ParamsE$_ZN4cute3eso3ESOILb1ELb0EJNS_1CILi0EEEiEEC2ERKS3_RKi) ;  /* 0xfffff80000007944 */ /* 0x000fea0003c3ffff */
[----:B-1----:R-:W-:Y:S02]  /*7770*/  MOV R6, R18 ;  /* 0x0000001200067202 */ /* 0x002fe40000000f00 */
[----:B------:R-:W-:-:S04]  /*7780*/  MOV R7, 0x0 ;  /* 0x0000000000077802 */ /* 0x000fc80000000f00 */
[----:B------:R-:W-:Y:S05]  /*7790*/  RET.REL.NODEC R6 `(_ZN7cutlass13device_kernelIN5flash19enable_sm80_to_sm89INS1_16FlashAttnBwdSm80INS1_25CollectiveMainloopBwdSm80ILi2ELi2EN4cute5tupleIJNS5_1CILi64EEENS7_ILi128EEES8_EEENS_10bfloat16_tEfNS_4arch4Sm80ELb1ELb0ELb1ELb0ELb1ELb0ELb0ELb0ELi2ELi2ELi4ELi2ELb1EEENS1_24CollectiveEpilogueBwdGQAISA_fSD_Li256ELb0ELb1EEENS1_25SingleTileBwdLPTSchedulerILb0ELi128ELb1EEEEEEEEEvNT_6ParamsE) ;  /* 0xffff886006007950 */ /* 0x000fea0003c3ffff */
        .type           $_ZN7cutlass13device_kernelIN5flash19enable_sm80_to_sm89INS1_16FlashAttnBwdSm80INS1_25CollectiveMainloopBwdSm80ILi2ELi2EN4cute5tupleIJNS5_1CILi64EEENS7_ILi128EEES8_EEENS_10bfloat16_tEfNS_4arch4Sm80ELb1ELb0ELb1ELb0ELb1ELb0ELb0ELb0ELi2ELi2ELi4ELi2ELb1EEENS1_24CollectiveEpilogueBwdGQAISA_fSD_Li256ELb0ELb1EEENS1_25SingleTileBwdLPTSchedulerILb0ELi128ELb1EEEEEEEEEvNT_6ParamsE$_ZN4cute5tupleIJNS_1CILi0EEEiiiEEC2ERKS2_RKiS7_S7_,@function
        .size           $_ZN7cutlass13device_kernelIN5flash19enable_sm80_to_sm89INS1_16FlashAttnBwdSm80INS1_25CollectiveMainloopBwdSm80ILi2ELi2EN4cute5tupleIJNS5_1CILi64EEENS7_ILi128EEES8_EEENS_10bfloat16_tEfNS_4arch4Sm80ELb1ELb0ELb1ELb0ELb1ELb0ELb0ELb0ELi2ELi2ELi4ELi2ELb1EEENS1_24CollectiveEpilogueBwdGQAISA_fSD_Li256ELb0ELb1EEENS1_25SingleTileBwdLPTSchedulerILb0ELi128ELb1EEEEEEEEEvNT_6ParamsE$_ZN4cute5tupleIJNS_1CILi0EEEiiiEEC2ERKS2_RKiS7_S7_,($_ZN7cutlass13device_kernelIN5flash19enable_sm80_to_sm89INS1_16FlashAttnBwdSm80INS1_25CollectiveMainloopBwdSm80ILi2ELi2EN4cute5tupleIJNS5_1CILi64EEENS7_ILi128EEES8_EEENS_10bfloat16_tEfNS_4arch4Sm80ELb1ELb0ELb1ELb0ELb1ELb0ELb0ELb0ELi2ELi2ELi4ELi2ELb1EEENS1_24CollectiveEpilogueBwdGQAISA_fSD_Li256ELb0ELb1EEENS1_25SingleTileBwdLPTSchedulerILb0ELi128ELb1EEEEEEEEEvNT_6ParamsE$_ZN4cute5tupleIJiEEC2ERKi - $_ZN7cutlass13device_kernelIN5flash19enable_sm80_to_sm89INS1_16FlashAttnBwdSm80INS1_25CollectiveMainloopBwdSm80ILi2ELi2EN4cute5tupleIJNS5_1CILi64EEENS7_ILi128EEES8_EEENS_10bfloat16_tEfNS_4arch4Sm80ELb1ELb0ELb1ELb0ELb1ELb0ELb0ELb0ELi2ELi2ELi4ELi2ELb1EEENS1_24CollectiveEpilogueBwdGQAISA_fSD_Li256ELb0ELb1EEENS1_25SingleTileBwdLPTSchedulerILb0ELi128ELb1EEEEEEEEEvNT_6ParamsE$_ZN4cute5tupleIJNS_1CILi0EEEiiiEEC2ERKS2_RKiS7_S7_)
$_ZN7cutlass13device_kernelIN5flash19enable_sm80_to_sm89INS1_16FlashAttnBwdSm80INS1_25CollectiveMainloopBwdSm80ILi2ELi2EN4cute5tupleIJNS5_1CILi64EEENS7_ILi128EEES8_EEENS_10bfloat16_tEfNS_4arch4Sm80ELb1ELb0ELb1ELb0ELb1ELb0ELb0ELb0ELi2ELi2ELi4ELi2ELb1EEENS1_24CollectiveEpilogueBwdGQAISA_fSD_Li256ELb0ELb1EEENS1_25SingleTileBwdLPTSchedulerILb0ELi128ELb1EEEEEEEEEvNT_6ParamsE$_ZN4cute5tupleIJNS_1CILi0EEEiiiEEC2ERKS2_RKiS7_S7_:
[----:B------:R-:W-:Y:S02]  /*77a0*/  MOV R10, 0x77c0 ;  /* 0x000077c0000a7802 */ /* 0x000fe40000000f00 */
[----:B------:R-:W-:Y:S05]  /*77b0*/  CALL.REL.NOINC `($_ZN7cutlass13device_kernelIN5flash19enable_sm80_to_sm89INS1_16FlashAttnBwdSm80INS1_25CollectiveMainloopBwdSm80ILi2ELi2EN4cute5tupleIJNS5_1CILi64EEENS7_ILi128EEES8_EEENS_10bfloat16_tEfNS_4arch4Sm80ELb1ELb0ELb1ELb0ELb1ELb0ELb0ELb0ELi2ELi2ELi4ELi2ELb1EEENS1_24CollectiveEpilogueBwdGQAISA_fSD_Li256ELb0ELb1EEENS1_25SingleTileBwdLPTSchedulerILb0ELi128ELb1EEEEEEEEEvNT_6ParamsE$_ZN4cute3eso3ESOILb1ELb0EJNS_1CILi0EEEiiiEEC2ERKS3_RKiS8_S8_) ;  /* 0xfffff87000007944 */ /* 0x000fea0003c3ffff */
[----:B-1----:R-:W-:Y:S02]  /*77c0*/  MOV R6, R18 ;  /* 0x0000001200067202 */ /* 0x002fe40000000f00 */
[----:B------:R-:W-:-:S04]  /*77d0*/  MOV R7, 0x0 ;  /* 0x0000000000077802 */ /* 0x000fc80000000f00 */
[----:B------:R-:W-:Y:S05]  /*77e0*/  RET.REL.NODEC R6 `(_ZN7cutlass13device_kernelIN5flash19enable_sm80_to_sm89INS1_16FlashAttnBwdSm80INS1_25CollectiveMainloopBwdSm80ILi2ELi2EN4cute5tupleIJNS5_1CILi64EEENS7_ILi128EEES8_EEENS_10bfloat16_tEfNS_4arch4Sm80ELb1ELb0ELb1ELb0ELb1ELb0ELb0ELb0ELi2ELi2ELi4ELi2ELb1EEENS1_24CollectiveEpilogueBwdGQAISA_fSD_Li256ELb0ELb1EEENS1_25SingleTileBwdLPTSchedulerILb0ELi128ELb1EEEEEEEEEvNT_6ParamsE) ;  /* 0xffff881006007950 */ /* 0x000fea0003c3ffff */
        .type           $_ZN7cutlass13device_kernelIN5flash19enable_sm80_to_sm89INS1_16FlashAttnBwdSm80INS1_25CollectiveMainloopBwdSm80ILi2ELi2EN4cute5tupleIJNS5_1CILi64EEENS7_ILi128EEES8_EEENS_10bfloat16_tEfNS_4arch4Sm80ELb1ELb0ELb1ELb0ELb1ELb0ELb0ELb0ELi2ELi2ELi4ELi2ELb1EEENS1_24CollectiveEpilogueBwdGQAISA_fSD_Li256ELb0ELb1EEENS1_25SingleTileBwdLPTSchedulerILb0ELi128ELb1EEEEEEEEEvNT_6ParamsE$_ZN4cute5tupleIJiEEC2ERKi,@function
        .size           $_ZN7cutlass13device_kernelIN5flash19enable_sm80_to_sm89INS1_16FlashAttnBwdSm80INS1_25CollectiveMainloopBwdSm80ILi2ELi2EN4cute5tupleIJNS5_1CILi64EEENS7_ILi128EEES8_EEENS_10bfloat16_tEfNS_4arch4Sm80ELb1ELb0ELb1ELb0ELb1ELb0ELb0ELb0ELi2ELi2ELi4ELi2ELb1EEENS1_24CollectiveEpilogueBwdGQAISA_fSD_Li256ELb0ELb1EEENS1_25SingleTileBwdLPTSchedulerILb0ELi128ELb1EEEEEEEEEvNT_6ParamsE$_ZN4cute5tupleIJiEEC2ERKi,($_ZN7cutlass13device_kernelIN5flash19enable_sm80_to_sm89INS1_16FlashAttnBwdSm80INS1_25CollectiveMainloopBwdSm80ILi2ELi2EN4cute5tupleIJNS5_1CILi64EEENS7_ILi128EEES8_EEENS_10bfloat16_tEfNS_4arch4Sm80ELb1ELb0ELb1ELb0ELb1ELb0ELb0ELb0ELi2ELi2ELi4ELi2ELb1EEENS1_24CollectiveEpilogueBwdGQAISA_fSD_Li256ELb0ELb1EEENS1_25SingleTileBwdLPTSchedulerILb0ELi128ELb1EEEEEEEEEvNT_6ParamsE$_ZN4cute5tupleIJiNS_1CILi0EEEEEC2ERKiRKS2_ - $_ZN7cutlass13device_kernelIN5flash19enable_sm80_to_sm89INS1_16FlashAttnBwdSm80INS1_25CollectiveMainloopBwdSm80ILi2ELi2EN4cute5tupleIJNS5_1CILi64EEENS7_ILi128EEES8_EEENS_10bfloat16_tEfNS_4arch4Sm80ELb1ELb0ELb1ELb0ELb1ELb0ELb0ELb0ELi2ELi2ELi4ELi2ELb1EEENS1_24CollectiveEpilogueBwdGQAISA_fSD_Li256ELb0ELb1EEENS1_25SingleTileBwdLPTSchedulerILb0ELi128ELb1EEEEEEEEEvNT_6ParamsE$_ZN4cute5tupleIJiEEC2ERKi)
$_ZN7cutlass13device_kernelIN5flash19enable_sm80_to_sm89INS1_16FlashAttnBwdSm80INS1_25CollectiveMainloopBwdSm80ILi2ELi2EN4cute5tupleIJNS5_1CILi64EEENS7_ILi128EEES8_EEENS_10bfloat16_tEfNS_4arch4Sm80ELb1ELb0ELb1ELb0ELb1ELb0ELb0ELb0ELi2ELi2ELi4ELi2ELb1EEENS1_24CollectiveEpilogueBwdGQAISA_fSD_Li256ELb0ELb1EEENS1_25SingleTileBwdLPTSchedulerILb0ELi128ELb1EEEEEEEEEvNT_6ParamsE$_ZN4cute5tupleIJiEEC2ERKi:
[----:B------:R-:W-:Y:S02]  /*77f0*/  MOV R18, 0x7810 ;  /* 0x0000781000127802 */ /* 0x000fe40000000f00 */
[----:B------:R-:W-:Y:S05]  /*7800*/  CALL.REL.NOINC `($_ZN7cutlass13device_kernelIN5flash19enable_sm80_to_sm89INS1_16FlashAttnBwdSm80INS1_25CollectiveMainloopBwdSm80ILi2ELi2EN4cute5tupleIJNS5_1CILi64EEENS7_ILi128EEES8_EEENS_10bfloat16_tEfNS_4arch4Sm80ELb1ELb0ELb1ELb0ELb1ELb0ELb0ELb0ELi2ELi2ELi4ELi2ELb1EEENS1_24CollectiveEpilogueBwdGQAISA_fSD_Li256ELb0ELb1EEENS1_25SingleTileBwdLPTSchedulerILb0ELi128ELb1EEEEEEEEEvNT_6ParamsE$_ZN4cute3eso3ESOILb0ELb1EJiEEC2ERKi) ;  /* 0xfffff40000007944 */ /* 0x000fea0003c3ffff */
[----:B-1----:R-:W-:Y:S02]  /*7810*/  MOV R6, R16 ;  /* 0x0000001000067202 */ /* 0x002fe40000000f00 */
[----:B------:R-:W-:-:S04]  /*7820*/  MOV R7, 0x0 ;  /* 0x0000000000077802 */ /* 0x000fc80000000f00 */
[----:B------:R-:W-:Y:S05]  /*7830*/  RET.REL.NODEC R6 `(_ZN7cutlass13device_kernelIN5flash19enable_sm80_to_sm89INS1_16FlashAttnBwdSm80INS1_25CollectiveMainloopBwdSm80ILi2ELi2EN4cute5tupleIJNS5_1CILi64EEENS7_ILi128EEES8_EEENS_10bfloat16_tEfNS_4arch4Sm80ELb1ELb0ELb1ELb0ELb1ELb0ELb0ELb0ELi2ELi2ELi4ELi2ELb1EEENS1_24CollectiveEpilogueBwdGQAISA_fSD_Li256ELb0ELb1EEENS1_25SingleTileBwdLPTSchedulerILb0ELi128ELb1EEEEEEEEEvNT_6ParamsE) ;  /* 0xffff87c006007950 */ /* 0x000fea0003c3ffff */
        .type           $_ZN7cutlass13device_kernelIN5flash19enable_sm80_to_sm89INS1_16FlashAttnBwdSm80INS1_25CollectiveMainloopBwdSm80ILi2ELi2EN4cute5tupleIJNS5_1CILi64EEENS7_ILi128EEES8_EEENS_10bfloat16_tEfNS_4arch4Sm80ELb1ELb0ELb1ELb0ELb1ELb0ELb0ELb0ELi2ELi2ELi4ELi2ELb1EEENS1_24CollectiveEpilogueBwdGQAISA_fSD_Li256ELb0ELb1EEENS1_25SingleTileBwdLPTSchedulerILb0ELi128ELb1EEEEEEEEEvNT_6ParamsE$_ZN4cute5tupleIJiNS_1CILi0EEEEEC2ERKiRKS2_,@function
        .size           $_ZN7cutlass13device_kernelIN5flash19enable_sm80_to_sm89INS1_16FlashAttnBwdSm80INS1_25CollectiveMainloopBwdSm80ILi2ELi2EN4cute5tupleIJNS5_1CILi64EEENS7_ILi128EEES8_EEENS_10bfloat16_tEfNS_4arch4Sm80ELb1ELb0ELb1ELb0ELb1ELb0ELb0ELb0ELi2ELi2ELi4ELi2ELb1EEENS1_24CollectiveEpilogueBwdGQAISA_fSD_Li256ELb0ELb1EEENS1_25SingleTileBwdLPTSchedulerILb0ELi128ELb1EEEEEEEEEvNT_6ParamsE$_ZN4cute5tupleIJiNS_1CILi0EEEEEC2ERKiRKS2_,($_ZN7cutlass13device_kernelIN5flash19enable_sm80_to_sm89INS1_16FlashAttnBwdSm80INS1_25CollectiveMainloopBwdSm80ILi2ELi2EN4cute5tupleIJNS5_1CILi64EEENS7_ILi128EEES8_EEENS_10bfloat16_tEfNS_4arch4Sm80ELb1ELb0ELb1ELb0ELb1ELb0ELb0ELb0ELi2ELi2ELi4ELi2ELb1EEENS1_24CollectiveEpilogueBwdGQAISA_fSD_Li256ELb0ELb1EEENS1_25SingleTileBwdLPTSchedulerILb0ELi128ELb1EEEEEEEEEvNT_6ParamsE$_ZN4cute5tupleIJiiEEC2ERKiS3_ - $_ZN7cutlass13device_kernelIN5flash19enable_sm80_to_sm89INS1_16FlashAttnBwdSm80INS1_25CollectiveMainloopBwdSm80ILi2ELi2EN4cute5tupleIJNS5_1CILi64EEENS7_ILi128EEES8_EEENS_10bfloat16_tEfNS_4arch4Sm80ELb1ELb0ELb1ELb0ELb1ELb0ELb0ELb0ELi2ELi2ELi4ELi2ELb1EEENS1_24CollectiveEpilogueBwdGQAISA_fSD_Li256ELb0ELb1EEENS1_25SingleTileBwdLPTSchedulerILb0ELi128ELb1EEEEEEEEEvNT_6ParamsE$_ZN4cute5tupleIJiNS_1CILi0EEEEEC2ERKiRKS2_)
$_ZN7cutlass13device_kernelIN5flash19enable_sm80_to_sm89INS1_16FlashAttnBwdSm80INS1_25CollectiveMainloopBwdSm80ILi2ELi2EN4cute5tupleIJNS5_1CILi64EEENS7_ILi128EEES8_EEENS_10bfloat16_tEfNS_4arch4Sm80ELb1ELb0ELb1ELb0ELb1ELb0ELb0ELb0ELi2ELi2ELi4ELi2ELb1EEENS1_24CollectiveEpilogueBwdGQAISA_fSD_Li256ELb0ELb1EEENS1_25SingleTileBwdLPTSchedulerILb0ELi128ELb1EEEEEEEEEvNT_6ParamsE$_ZN4cute5tupleIJiNS_1CILi0EEEEEC2ERKiRKS2_:
[----:B------:R-:W-:Y:S02]  /*7840*/  MOV R8, 0x7860 ;  /* 0x0000786000087802 */ /* 0x000fe40000000f00 */
[----:B------:R-:W-:Y:S05]  /*7850*/  CALL.REL.NOINC `($_ZN7cutlass13device_kernelIN5flash19enable_sm80_to_sm89INS1_16FlashAttnBwdSm80INS1_25CollectiveMainloopBwdSm80ILi2ELi2EN4cute5tupleIJNS5_1CILi64EEENS7_ILi128EEES8_EEENS_10bfloat16_tEfNS_4arch4Sm80ELb1ELb0ELb1ELb0ELb1ELb0ELb0ELb0ELi2ELi2ELi4ELi2ELb1EEENS1_24CollectiveEpilogueBwdGQAISA_fSD_Li256ELb0ELb1EEENS1_25SingleTileBwdLPTSchedulerILb0ELi128ELb1EEEEEEEEEvNT_6ParamsE$_ZN4cute3eso3ESOILb0ELb1EJiNS_1CILi0EEEEEC2ERKiRKS3_) ;  /* 0xfffff40000007944 */ /* 0x000fea0003c3ffff */
[----:B-1----:R-:W-:Y:S02]  /*7860*/  MOV R6, R16 ;  /* 0x0000001000067202 */ /* 0x002fe40000000f00 */
[----:B------:R-:W-:-:S04]  /*7870*/  MOV R7, 0x0 ;  /* 0x0000000000077802 */ /* 0x000fc80000000f00 */
[----:B------:R-:W-:Y:S05]  /*7880*/  RET.REL.NODEC R6 `(_ZN7cutlass13device_kernelIN5flash19enable_sm80_to_sm89INS1_16FlashAttnBwdSm80INS1_25CollectiveMainloopBwdSm80ILi2ELi2EN4cute5tupleIJNS5_1CILi64EEENS7_ILi128EEES8_EEENS_10bfloat16_tEfNS_4arch4Sm80ELb1ELb0ELb1ELb0ELb1ELb0ELb0ELb0ELi2ELi2ELi4ELi2ELb1EEENS1_24CollectiveEpilogueBwdGQAISA_fSD_Li256ELb0ELb1EEENS1_25SingleTileBwdLPTSchedulerILb0ELi128ELb1EEEEEEEEEvNT_6ParamsE) ;  /* 0xffff877006007950 */ /* 0x000fea0003c3ffff */
        .type           $_ZN7cutlass13device_kernelIN5flash19enable_sm80_to_sm89INS1_16FlashAttnBwdSm80INS1_25CollectiveMainloopBwdSm80ILi2ELi2EN4cute5tupleIJNS5_1CILi64EEENS7_ILi128EEES8_EEENS_10bfloat16_tEfNS_4arch4Sm80ELb1ELb0ELb1ELb0ELb1ELb0ELb0ELb0ELi2ELi2ELi4ELi2ELb1EEENS1_24CollectiveEpilogueBwdGQAISA_fSD_Li256ELb0ELb1EEENS1_25SingleTileBwdLPTSchedulerILb0ELi128ELb1EEEEEEEEEvNT_6ParamsE$_ZN4cute5tupleIJiiEEC2ERKiS3_,@function
        .size           $_ZN7cutlass13device_kernelIN5flash19enable_sm80_to_sm89INS1_16FlashAttnBwdSm80INS1_25CollectiveMainloopBwdSm80ILi2ELi2EN4cute5tupleIJNS5_1CILi64EEENS7_ILi128EEES8_EEENS_10bfloat16_tEfNS_4arch4Sm80ELb1ELb0ELb1ELb0ELb1ELb0ELb0ELb0ELi2ELi2ELi4ELi2ELb1EEENS1_24CollectiveEpilogueBwdGQAISA_fSD_Li256ELb0ELb1EEENS1_25SingleTileBwdLPTSchedulerILb0ELi128ELb1EEEEEEEEEvNT_6ParamsE$_ZN4cute5tupleIJiiEEC2ERKiS3_,($_ZN7cutlass13device_kernelIN5flash19enable_sm80_to_sm89INS1_16FlashAttnBwdSm80INS1_25CollectiveMainloopBwdSm80ILi2ELi2EN4cute5tupleIJNS5_1CILi64EEENS7_ILi128EEES8_EEENS_10bfloat16_tEfNS_4arch4Sm80ELb1ELb0ELb1ELb0ELb1ELb0ELb0ELb0ELi2ELi2ELi4ELi2ELb1EEENS1_24CollectiveEpilogueBwdGQAISA_fSD_Li256ELb0ELb1EEENS1_25SingleTileBwdLPTSchedulerILb0ELi128ELb1EEEEEEEEEvNT_6ParamsE$_ZN4cute8gmem_ptrIPKN7cutlass10bfloat16_tEECI1NS_12iter_adaptorIS4_S5_EEES4_ - $_ZN7cutlass13device_kernelIN5flash19enable_sm80_to_sm89INS1_16FlashAttnBwdSm80INS1_25CollectiveMainloopBwdSm80ILi2ELi2EN4cute5tupleIJNS5_1CILi64EEENS7_ILi128EEES8_EEENS_10bfloat16_tEfNS_4arch4Sm80ELb1ELb0ELb1ELb0ELb1ELb0ELb0ELb0ELi2ELi2ELi4ELi2ELb1EEENS1_24CollectiveEpilogueBwdGQAISA_fSD_Li256ELb0ELb1EEENS1_25SingleTileBwdLPTSchedulerILb0ELi128ELb1EEEEEEEEEvNT_6ParamsE$_ZN4cute5tupleIJiiEEC2ERKiS3_)
$_ZN7cutlass13device_kernelIN5flash19enable_sm80_to_sm89INS1_16FlashAttnBwdSm80INS1_25CollectiveMainloopBwdSm80ILi2ELi2EN4cute5tupleIJNS5_1CILi64EEENS7_ILi128EEES8_EEENS_10bfloat16_tEfNS_4arch4Sm80ELb1ELb0ELb1ELb0ELb1ELb0ELb0ELb0ELi2ELi2ELi4ELi2ELb1EEENS1_24CollectiveEpilogueBwdGQAISA_fSD_Li256ELb0ELb1EEENS1_25SingleTileBwdLPTSchedulerILb0ELi128ELb1EEEEEEEEEvNT_6ParamsE$_ZN4cute5tupleIJiiEEC2ERKiS3_:
[----:B------:R-:W-:Y:S02]  /*7890*/  MOV R10, 0x78b0 ;  /* 0x000078b0000a7802 */ /* 0x000fe40000000f00 */
[----:B------:R-:W-:Y:S05]  /*78a0*/  CALL.REL.NOINC `($_ZN7cutlass13device_kernelIN5flash19enable_sm80_to_sm89INS1_16FlashAttnBwdSm80INS1_25CollectiveMainloopBwdSm80ILi2ELi2EN4cute5tupleIJNS5_1CILi64EEENS7_ILi128EEES8_EEENS_10bfloat16_tEfNS_4arch4Sm80ELb1ELb0ELb1ELb0ELb1ELb0ELb0ELb0ELi2ELi2ELi4ELi2ELb1EEENS1_24CollectiveEpilogueBwdGQAISA_fSD_Li256ELb0ELb1EEENS1_25SingleTileBwdLPTSchedulerILb0ELi128ELb1EEEEEEEEEvNT_6ParamsE$_ZN4cute3eso3ESOILb0ELb0EJiiEEC2ERKiS4_) ;  /* 0xfffff1c000007944 */ /* 0x000fea0003c3ffff */
[----:B------:R-:W-:-:S04]  /*78b0*/  MOV R9, 0x0 ;  /* 0x0000000000097802 */ /* 0x000fc80000000f00 */
[----:B------:R-:W-:Y:S05]  /*78c0*/  RET.REL.NODEC R8 `(_ZN7cutlass13device_kernelIN5flash19enable_sm80_to_sm89INS1_16FlashAttnBwdSm80INS1_25CollectiveMainloopBwdSm80ILi2ELi2EN4cute5tupleIJNS5_1CILi64EEENS7_ILi128EEES8_EEENS_10bfloat16_tEfNS_4arch4Sm80ELb1ELb0ELb1ELb0ELb1ELb0ELb0ELb0ELi2ELi2ELi4ELi2ELb1EEENS1_24CollectiveEpilogueBwdGQAISA_fSD_Li256ELb0ELb1EEENS1_25SingleTileBwdLPTSchedulerILb0ELi128ELb1EEEEEEEEEvNT_6ParamsE) ;  /* 0xffff873008007950 */ /* 0x000fea0003c3ffff */
        .type           $_ZN7cutlass13device_kernelIN5flash19enable_sm80_to_sm89INS1_16FlashAttnBwdSm80INS1_25CollectiveMainloopBwdSm80ILi2ELi2EN4cute5tupleIJNS5_1CILi64EEENS7_ILi128EEES8_EEENS_10bfloat16_tEfNS_4arch4Sm80ELb1ELb0ELb1ELb0ELb1ELb0ELb0ELb0ELi2ELi2ELi4ELi2ELb1EEENS1_24CollectiveEpilogueBwdGQAISA_fSD_Li256ELb0ELb1EEENS1_25SingleTileBwdLPTSchedulerILb0ELi128ELb1EEEEEEEEEvNT_6ParamsE$_ZN4cute8gmem_ptrIPKN7cutlass10bfloat16_tEECI1NS_12iter_adaptorIS4_S5_EEES4_,@function
        .size           $_ZN7cutlass13device_kernelIN5flash19enable_sm80_to_sm89INS1_16FlashAttnBwdSm80INS1_25CollectiveMainloopBwdSm80ILi2ELi2EN4cute5tupleIJNS5_1CILi64EEENS7_ILi128EEES8_EEENS_10bfloat16_tEfNS_4arch4Sm80ELb1ELb0ELb1ELb0ELb1ELb0ELb0ELb0ELi2ELi2ELi4ELi2ELb1EEENS1_24CollectiveEpilogueBwdGQAISA_fSD_Li256ELb0ELb1EEENS1_25SingleTileBwdLPTSchedulerILb0ELi128ELb1EEEEEEEEEvNT_6ParamsE$_ZN4cute8gmem_ptrIPKN7cutlass10bfloat16_tEECI1NS_12iter_adaptorIS4_S5_EEES4_,($_ZN7cutlass13device_kernelIN5flash19enable_sm80_to_sm89INS1_16FlashAttnBwdSm80INS1_25CollectiveMainloopBwdSm80ILi2ELi2EN4cute5tupleIJNS5_1CILi64EEENS7_ILi128EEES8_EEENS_10bfloat16_tEfNS_4arch4Sm80ELb1ELb0ELb1ELb0ELb1ELb0ELb0ELb0ELi2ELi2ELi4ELi2ELb1EEENS1_24CollectiveEpilogueBwdGQAISA_fSD_Li256ELb0ELb1EEENS1_25SingleTileBwdLPTSchedulerILb0ELi128ELb1EEEEEEEEEvNT_6ParamsE$_ZN4cute8gmem_ptrIPKN7cutlass9uint128_tEECI1NS_12iter_adaptorIS4_S5_EEES4_ - $_ZN7cutlass13device_kernelIN5flash19enable_sm80_to_sm89INS1_16FlashAttnBwdSm80INS1_25CollectiveMainloopBwdSm80ILi2ELi2EN4cute5tupleIJNS5_1CILi64EEENS7_ILi128EEES8_EEENS_10bfloat16_tEfNS_4arch4Sm80ELb1ELb0ELb1ELb0ELb1ELb0ELb0ELb0ELi2ELi2ELi4ELi2ELb1EEENS1_24CollectiveEpilogueBwdGQAISA_fSD_Li256ELb0ELb1EEENS1_25SingleTileBwdLPTSchedulerILb0ELi128ELb1EEEEEEEEEvNT_6ParamsE$_ZN4cute8gmem_ptrIPKN7cutlass10bfloat16_tEECI1NS_12iter_adaptorIS4_S5_EEES4_)
$_ZN7cutlass13device_kernelIN5flash19enable_sm80_to_sm89INS1_16FlashAttnBwdSm80INS1_25CollectiveMainloopBwdSm80ILi2ELi2EN4cute5tupleIJNS5_1CILi64EEENS7_ILi128EEES8_EEENS_10bfloat16_tEfNS_4arch4Sm80ELb1ELb0ELb1ELb0ELb1ELb0ELb0ELb0ELi2ELi2ELi4ELi2ELb1EEENS1_24CollectiveEpilogueBwdGQAISA_fSD_Li256ELb0ELb1EEENS1_25SingleTileBwdLPTSchedulerILb0ELi128ELb1EEEEEEEEEvNT_6ParamsE$_ZN4cute8gmem_ptrIPKN7cutlass10bfloat16_tEECI1NS_12iter_adaptorIS4_S5_EEES4_:
[----:B------:R-:W-:Y:S02]  /*78d0*/  MOV R18, 0x78f0 ;  /* 0x000078f000127802 */ /* 0x000fe40000000f00 */
[----:B------:R-:W-:Y:S05]  /*78e0*/  CALL.REL.NOINC `($_ZN7cutlass13device_kernelIN5flash19enable_sm80_to_sm89INS1_16FlashAttnBwdSm80INS1_25CollectiveMainloopBwdSm80ILi2ELi2EN4cute5tupleIJNS5_1CILi64EEENS7_ILi128EEES8_EEENS_10bfloat16_tEfNS_4arch4Sm80ELb1ELb0ELb1ELb0ELb1ELb0ELb0ELb0ELi2ELi2ELi4ELi2ELb1EEENS1_24CollectiveEpilogueBwdGQAISA_fSD_Li256ELb0ELb1EEENS1_25SingleTileBwdLPTSchedulerILb0ELi128ELb1EEEEEEEEEvNT_6ParamsE$_ZN4cute12iter_adaptorIPKN7cutlass10bfloat16_tENS_8gmem_ptrIS4_EEEC2ES4_) ;  /* 0xffffecd000007944 */ /* 0x000fea0003c3ffff */
[----:B------:R-:W-:Y:S02]  /*78f0*/  MOV R10, R16 ;  /* 0x00000010000a7202 */ /* 0x000fe40000000f00 */
[----:B-1----:R-:W-:-:S04]  /*7900*/  MOV R11, 0x0 ;  /* 0x00000000000b7802 */ /* 0x002fc80000000f00 */
[----:B------:R-:W-:Y:S05]  /*7910*/  RET.REL.NODEC R10 `(_ZN7cutlass13device_kernelIN5flash19enable_sm80_to_sm89INS1_16FlashAttnBwdSm80INS1_25CollectiveMainloopBwdSm80ILi2ELi2EN4cute5tupleIJNS5_1CILi64EEENS7_ILi128EEES8_EEENS_10bfloat16_tEfNS_4arch4Sm80ELb1ELb0ELb1ELb0ELb1ELb0ELb0ELb0ELi2ELi2ELi4ELi2ELb1EEENS1_24CollectiveEpilogueBwdGQAISA_fSD_Li256ELb0ELb1EEENS1_25SingleTileBwdLPTSchedulerILb0ELi128ELb1EEEEEEEEEvNT_6ParamsE) ;  /* 0xffff86e00a007950 */ /* 0x000fea0003c3ffff */
        .type           $_ZN7cutlass13device_kernelIN5flash19enable_sm80_to_sm89INS1_16FlashAttnBwdSm80INS1_25CollectiveMainloopBwdSm80ILi2ELi2EN4cute5tupleIJNS5_1CILi64EEENS7_ILi128EEES8_EEENS_10bfloat16_tEfNS_4arch4Sm80ELb1ELb0ELb1ELb0ELb1ELb0ELb0ELb0ELi2ELi2ELi4ELi2ELb1EEENS1_24CollectiveEpilogueBwdGQAISA_fSD_Li256ELb0ELb1EEENS1_25SingleTileBwdLPTSchedulerILb0ELi128ELb1EEEEEEEEEvNT_6ParamsE$_ZN4cute8gmem_ptrIPKN7cutlass9uint128_tEECI1NS_12iter_adaptorIS4_S5_EEES4_,@function
        .size           $_ZN7cutlass13device_kernelIN5flash19enable_sm80_to_sm89INS1_16FlashAttnBwdSm80INS1_25CollectiveMainloopBwdSm80ILi2ELi2EN4cute5tupleIJNS5_1CILi64EEENS7_ILi128EEES8_EEENS_10bfloat16_tEfNS_4arch4Sm80ELb1ELb0ELb1ELb0ELb1ELb0ELb0ELb0ELi2ELi2ELi4ELi2ELb1EEENS1_24CollectiveEpilogueBwdGQAISA_fSD_Li256ELb0ELb1EEENS1_25SingleTileBwdLPTSchedulerILb0ELi128ELb1EEEEEEEEEvNT_6ParamsE$_ZN4cute8gmem_ptrIPKN7cutlass9uint128_tEECI1NS_12iter_adaptorIS4_S5_EEES4_,($_ZN7cutlass13device_kernelIN5flash19enable_sm80_to_sm89INS1_16FlashAttnBwdSm80INS1_25CollectiveMainloopBwdSm80ILi2ELi2EN4cute5tupleIJNS5_1CILi64EEENS7_ILi128EEES8_EEENS_10bfloat16_tEfNS_4arch4Sm80ELb1ELb0ELb1ELb0ELb1ELb0ELb0ELb0ELi2ELi2ELi4ELi2ELb1EEENS1_24CollectiveEpilogueBwdGQAISA_fSD_Li256ELb0ELb1EEENS1_25SingleTileBwdLPTSchedulerILb0ELi128ELb1EEEEEEEEEvNT_6ParamsE$_ZN4cute8gmem_ptrIPKfECI1NS_12iter_adaptorIS2_S3_EEES2_ - $_ZN7cutlass13device_kernelIN5flash19enable_sm80_to_sm89INS1_16FlashAttnBwdSm80INS1_25CollectiveMainloopBwdSm80ILi2ELi2EN4cute5tupleIJNS5_1CILi64EEENS7_ILi128EEES8_EEENS_10bfloat16_tEfNS_4arch4Sm80ELb1ELb0ELb1ELb0ELb1ELb0ELb0ELb0ELi2ELi2ELi4ELi2ELb1EEENS1_24CollectiveEpilogueBwdGQAISA_fSD_Li256ELb0ELb1EEENS1_25SingleTileBwdLPTSchedulerILb0ELi128ELb1EEEEEEEEEvNT_6ParamsE$_ZN4cute8gmem_ptrIPKN7cutlass9uint128_tEECI1NS_12iter_adaptorIS4_S5_EEES4_)
$_ZN7cutlass13device_kernelIN5flash19enable_sm80_to_sm89INS1_16FlashAttnBwdSm80INS1_25CollectiveMainloopBwdSm80ILi2ELi2EN4cute5tupleIJNS5_1CILi64EEENS7_ILi128EEES8_EEENS_10bfloat16_tEfNS_4arch4Sm80ELb1ELb0ELb1ELb0ELb1ELb0ELb0ELb0ELi2ELi2ELi4ELi2ELb1EEENS1_24CollectiveEpilogueBwdGQAISA_fSD_Li256ELb0ELb1EEENS1_25SingleTileBwdLPTSchedulerILb0ELi128ELb1EEEEEEEEEvNT_6ParamsE$_ZN4cute8gmem_ptrIPKN7cutlass9uint128_tEECI1NS_12iter_adaptorIS4_S5_EEES4_:
[----:B------:R-:W-:Y:S02]  /*7920*/  MOV R18, 0x7940 ;  /* 0x0000794000127802 */ /* 0x000fe40000000f00 */
[----:B------:R-:W-:Y:S05]  /*7930*/  CALL.REL.NOINC `($_ZN7cutlass13device_kernelIN5flash19enable_sm80_to_sm89INS1_16FlashAttnBwdSm80INS1_25CollectiveMainloopBwdSm80ILi2ELi2EN4cute5tupleIJNS5_1CILi64EEENS7_ILi128EEES8_EEENS_10bfloat16_tEfNS_4arch4Sm80ELb1ELb0ELb1ELb0ELb1ELb0ELb0ELb0ELi2ELi2ELi4ELi2ELb1EEENS1_24CollectiveEpilogueBwdGQAISA_fSD_Li256ELb0ELb1EEENS1_25SingleTileBwdLPTSchedulerILb0ELi128ELb1EEEEEEEEEvNT_6ParamsE$_ZN4cute12iter_adaptorIPKN7cutlass9uint128_tENS_8gmem_ptrIS4_EEEC2ES4_) ;  /* 0xffffecf000007944 */ /* 0x000fea0003c3ffff */
[----:B-1----:R-:W-:Y:S02]  /*7940*/  MOV R6, R16 ;  /* 0x0000001000067202 */ /* 0x002fe40000000f00 */
[----:B------:R-:W-:-:S04]  /*7950*/  MOV R7, 0x0 ;  /* 0x0000000000077802 */ /* 0x000fc80000000f00 */
[----:B------:R-:W-:Y:S05]  /*7960*/  RET.REL.NODEC R6 `(_ZN7cutlass13device_kernelIN5flash19enable_sm80_to_sm89INS1_16FlashAttnBwdSm80INS1_25CollectiveMainloopBwdSm80ILi2ELi2EN4cute5tupleIJNS5_1CILi64EEENS7_ILi128EEES8_EEENS_10bfloat16_tEfNS_4arch4Sm80ELb1ELb0ELb1ELb0ELb1ELb0ELb0ELb0ELi2ELi2ELi4ELi2ELb1EEENS1_24CollectiveEpilogueBwdGQAISA_fSD_Li256ELb0ELb1EEENS1_25SingleTileBwdLPTSchedulerILb0ELi128ELb1EEEEEEEEEvNT_6ParamsE) ;  /* 0xffff869006007950 */ /* 0x000fea0003c3ffff */
        .type           $_ZN7cutlass13device_kernelIN5flash19enable_sm80_to_sm89INS1_16FlashAttnBwdSm80INS1_25CollectiveMainloopBwdSm80ILi2ELi2EN4cute5tupleIJNS5_1CILi64EEENS7_ILi128EEES8_EEENS_10bfloat16_tEfNS_4arch4Sm80ELb1ELb0ELb1ELb0ELb1ELb0ELb0ELb0ELi2ELi2ELi4ELi2ELb1EEENS1_24CollectiveEpilogueBwdGQAISA_fSD_Li256ELb0ELb1EEENS1_25SingleTileBwdLPTSchedulerILb0ELi128ELb1EEEEEEEEEvNT_6ParamsE$_ZN4cute8gmem_ptrIPKfECI1NS_12iter_adaptorIS2_S3_EEES2_,@function
        .size           $_ZN7cutlass13device_kernelIN5flash19enable_sm80_to_sm89INS1_16FlashAttnBwdSm80INS1_25CollectiveMainloopBwdSm80ILi2ELi2EN4cute5tupleIJNS5_1CILi64EEENS7_ILi128EEES8_EEENS_10bfloat16_tEfNS_4arch4Sm80ELb1ELb0ELb1ELb0ELb1ELb0ELb0ELb0ELi2ELi2ELi4ELi2ELb1EEENS1_24CollectiveEpilogueBwdGQAISA_fSD_Li256ELb0ELb1EEENS1_25SingleTileBwdLPTSchedulerILb0ELi128ELb1EEEEEEEEEvNT_6ParamsE$_ZN4cute8gmem_ptrIPKfECI1NS_12iter_adaptorIS2_S3_EEES2_,($_ZN7cutlass13device_kernelIN5flash19enable_sm80_to_sm89INS1_16FlashAttnBwdSm80INS1_25CollectiveMainloopBwdSm80ILi2ELi2EN4cute5tupleIJNS5_1CILi64EEENS7_ILi128EEES8_EEENS_10bfloat16_tEfNS_4arch4Sm80ELb1ELb0ELb1ELb0ELb1ELb0ELb0ELb0ELi2ELi2ELi4ELi2ELb1EEENS1_24CollectiveEpilogueBwdGQAISA_fSD_Li256ELb0ELb1EEENS1_25SingleTileBwdLPTSchedulerILb0ELi128ELb1EEEEEEEEEvNT_6ParamsE$_ZN4cute8smem_ptrIPN7cutlass10bfloat16_tEECI1NS_12iter_adaptorIS3_S4_EEES3_ - $_ZN7cutlass13device_kernelIN5flash19enable_sm80_to_sm89INS1_16FlashAttnBwdSm80INS1_25CollectiveMainloopBwdSm80ILi2ELi2EN4cute5tupleIJNS5_1CILi64EEENS7_ILi128EEES8_EEENS_10bfloat16_tEfNS_4arch4Sm80ELb1ELb0ELb1ELb0ELb1ELb0ELb0ELb0ELi2ELi2ELi4ELi2ELb1EEENS1_24CollectiveEpilogueBwdGQAISA_fSD_Li256ELb0ELb1EEENS1_25SingleTileBwdLPTSchedulerILb0ELi128ELb1EEEEEEEEEvNT_6ParamsE$_ZN4cute8gmem_ptrIPKfECI1NS_12iter_adaptorIS2_S3_EEES2_)
$_ZN7cutlass13device_kernelIN5flash19enable_sm80_to_sm89INS1_16FlashAttnBwdSm80INS1_25CollectiveMainloopBwdSm80ILi2ELi2EN4cute5tupleIJNS5_1CILi64EEENS7_ILi128EEES8_EEENS_10bfloat16_tEfNS_4arch4Sm80ELb1ELb0ELb1ELb0ELb1ELb0ELb0ELb0ELi2ELi2ELi4ELi2ELb1EEENS1_24CollectiveEpilogueBwdGQAISA_fSD_Li256ELb0ELb1EEENS1_25SingleTileBwdLPTSchedulerILb0ELi128ELb1EEEEEEEEEvNT_6ParamsE$_ZN4cute8gmem_ptrIPKfECI1NS_12iter_adaptorIS2_S3_EEES2_:
[----:B------:R-:W-:Y:S02]  /*7970*/  MOV R18, 0x7990 ;  /* 0x0000799000127802 */ /* 0x000fe40000000f00 */
[----:B------:R-:W-:Y:S05]  /*7980*/  CALL.REL.NOINC `($_ZN7cutlass13device_kernelIN5flash19enable_sm80_to_sm89INS1_16FlashAttnBwdSm80INS1_25CollectiveMainloopBwdSm80ILi2ELi2EN4cute5tupleIJNS5_1CILi64EEENS7_ILi128EEES8_EEENS_10bfloat16_tEfNS_4arch4Sm80ELb1ELb0ELb1ELb0ELb1ELb0ELb0ELb0ELi2ELi2ELi4ELi2ELb1EEENS1_24CollectiveEpilogueBwdGQAISA_fSD_Li256ELb0ELb1EEENS1_25SingleTileBwdLPTSchedulerILb0ELi128ELb1EEEEEEEEEvNT_6ParamsE$_ZN4cute12iter_adaptorIPKfNS_8gmem_ptrIS2_EEEC2ES2_) ;  /* 0xffffecf000007944 */ /* 0x000fea0003c3ffff */
[----:B------:R-:W-:-:S04]  /*7990*/  MOV R17, 0x0 ;  /* 0x0000000000117802 */ /* 0x000fc80000000f00 */
[----:B------:R-:W-:Y:S05]  /*79a0*/  RET.REL.NODEC R16 `(_ZN7cutlass13device_kernelIN5flash19enable_sm80_to_sm89INS1_16FlashAttnBwdSm80INS1_25CollectiveMainloopBwdSm80ILi2ELi2EN4cute5tupleIJNS5_1CILi64EEENS7_ILi128EEES8_EEENS_10bfloat16_tEfNS_4arch4Sm80ELb1ELb0ELb1ELb0ELb1ELb0ELb0ELb0ELi2ELi2ELi4ELi2ELb1EEENS1_24CollectiveEpilogueBwdGQAISA_fSD_Li256ELb0ELb1EEENS1_25SingleTileBwdLPTSchedulerILb0ELi128ELb1EEEEEEEEEvNT_6ParamsE) ;  /* 0xffff865010007950 */ /* 0x000fea0003c3ffff */
        .type           $_ZN7cutlass13device_kernelIN5flash19enable_sm80_to_sm89INS1_16FlashAttnBwdSm80INS1_25CollectiveMainloopBwdSm80ILi2ELi2EN4cute5tupleIJNS5_1CILi64EEENS7_ILi128EEES8_EEENS_10bfloat16_tEfNS_4arch4Sm80ELb1ELb0ELb1ELb0ELb1ELb0ELb0ELb0ELi2ELi2ELi4ELi2ELb1EEENS1_24CollectiveEpilogueBwdGQAISA_fSD_Li256ELb0ELb1EEENS1_25SingleTileBwdLPTSchedulerILb0ELi128ELb1EEEEEEEEEvNT_6ParamsE$_ZN4cute8smem_ptrIPN7cutlass10bfloat16_tEECI1NS_12iter_adaptorIS3_S4_EEES3_,@function
        .size           $_ZN7cutlass13device_kernelIN5flash19enable_sm80_to_sm89INS1_16FlashAttnBwdSm80INS1_25CollectiveMainloopBwdSm80ILi2ELi2EN4cute5tupleIJNS5_1CILi64EEENS7_ILi128EEES8_EEENS_10bfloat16_tEfNS_4arch4Sm80ELb1ELb0ELb1ELb0ELb1ELb0ELb0ELb0ELi2ELi2ELi4ELi2ELb1EEENS1_24CollectiveEpilogueBwdGQAISA_fSD_Li256ELb0ELb1EEENS1_25SingleTileBwdLPTSchedulerILb0ELi128ELb1EEEEEEEEEvNT_6ParamsE$_ZN4cute8smem_ptrIPN7cutlass10bfloat16_tEECI1NS_12iter_adaptorIS3_S4_EEES3_,($_ZN7cutlass13device_kernelIN5flash19enable_sm80_to_sm89INS1_16FlashAttnBwdSm80INS1_25CollectiveMainloopBwdSm80ILi2ELi2EN4cute5tupleIJNS5_1CILi64EEENS7_ILi128EEES8_EEENS_10bfloat16_tEfNS_4arch4Sm80ELb1ELb0ELb1ELb0ELb1ELb0ELb0ELb0ELi2ELi2ELi4ELi2ELb1EEENS1_24CollectiveEpilogueBwdGQAISA_fSD_Li256ELb0ELb1EEENS1_25SingleTileBwdLPTSchedulerILb0ELi128ELb1EEEEEEEEEvNT_6ParamsE$_ZN4cute8smem_ptrIPN7cutlass9uint128_tEECI1NS_12iter_adaptorIS3_S4_EEES3_ - $_ZN7cutlass13device_kernelIN5flash19enable_sm80_to_sm89INS1_16FlashAttnBwdSm80INS1_25CollectiveMainloopBwdSm80ILi2ELi2EN4cute5tupleIJNS5_1CILi64EEENS7_ILi128EEES8_EEENS_10bfloat16_tEfNS_4arch4Sm80ELb1ELb0ELb1ELb0ELb1ELb0ELb0ELb0ELi2ELi2ELi4ELi2ELb1EEENS1_24CollectiveEpilogueBwdGQAISA_fSD_Li256ELb0ELb1EEENS1_25SingleTileBwdLPTSchedulerILb0ELi128ELb1EEEEEEEEEvNT_6ParamsE$_ZN4cute8smem_ptrIPN7cutlass10bfloat16_tEECI1NS_12iter_adaptorIS3_S4_EEES3_)
$_ZN7cutlass13device_kernelIN5flash19enable_sm80_to_sm89INS1_16FlashAttnBwdSm80INS1_25CollectiveMainloopBwdSm80ILi2ELi2EN4cute5tupleIJNS5_1CILi64EEENS7_ILi128EEES8_EEENS_10bfloat16_tEfNS_4arch4Sm80ELb1ELb0ELb1ELb0ELb1ELb0ELb0ELb0ELi2ELi2ELi4ELi2ELb1EEENS1_24CollectiveEpilogueBwdGQAISA_fSD_Li256ELb0ELb1EEENS1_25SingleTileBwdLPTSchedulerILb0ELi128ELb1EEEEEEEEEvNT_6ParamsE$_ZN4cute8smem_ptrIPN7cutlass10bfloat16_tEECI1NS_12iter_adaptorIS3_S4_EEES3_:
[----:B------:R-:W-:Y:S02]  /*79b0*/  MOV R18, 0x79d0 ;  /* 0x000079d000127802 */ /* 0x000fe40000000f00 */
[----:B------:R-:W-:Y:S05]  /*79c0*/  CALL.REL.NOINC `($_ZN7cutlass13device_kernelIN5flash19enable_sm80_to_sm89INS1_16FlashAttnBwdSm80INS1_25CollectiveMainloopBwdSm80ILi2ELi2EN4cute5tupleIJNS5_1CILi64EEENS7_ILi128EEES8_EEENS_10bfloat16_tEfNS_4arch4Sm80ELb1ELb0ELb1ELb0ELb1ELb0ELb0ELb0ELi2ELi2ELi4ELi2ELb1EEENS1_24CollectiveEpilogueBwdGQAISA_fSD_Li256ELb0ELb1EEENS1_25SingleTileBwdLPTSchedulerILb0ELi128ELb1EEEEEEEEEvNT_6ParamsE$_ZN4cute12iter_adaptorIPN7cutlass10bfloat16_tENS_8smem_ptrIS3_EEEC2ES3_) ;  /* 0xffffecf000007944 */ /* 0x000fea0003c3ffff */
[----:B-1----:R-:W-:Y:S02]  /*79d0*/  MOV R6, R16 ;  /* 0x0000001000067202 */ /* 0x002fe40000000f00 */
[----:B------:R-:W-:-:S04]  /*79e0*/  MOV R7, 0x0 ;  /* 0x0000000000077802 */ /* 0x000fc80000000f00 */
[----:B------:R-:W-:Y:S05]  /*79f0*/  RET.REL.NODEC R6 `(_ZN7cutlass13device_kernelIN5flash19enable_sm80_to_sm89INS1_16FlashAttnBwdSm80INS1_25CollectiveMainloopBwdSm80ILi2ELi2EN4cute5tupleIJNS5_1CILi64EEENS7_ILi128EEES8_EEENS_10bfloat16_tEfNS_4arch4Sm80ELb1ELb0ELb1ELb0ELb1ELb0ELb0ELb0ELi2ELi2ELi4ELi2ELb1EEENS1_24CollectiveEpilogueBwdGQAISA_fSD_Li256ELb0ELb1EEENS1_25SingleTileBwdLPTSchedulerILb0ELi128ELb1EEEEEEEEEvNT_6ParamsE) ;  /* 0xffff860006007950 */ /* 0x000fea0003c3ffff */
        .type           $_ZN7cutlass13device_kernelIN5flash19enable_sm80_to_sm89INS1_16FlashAttnBwdSm80INS1_25CollectiveMainloopBwdSm80ILi2ELi2EN4cute5tupleIJNS5_1CILi64EEENS7_ILi128EEES8_EEENS_10bfloat16_tEfNS_4arch4Sm80ELb1ELb0ELb1ELb0ELb1ELb0ELb0ELb0ELi2ELi2ELi4ELi2ELb1EEENS1_24CollectiveEpilogueBwdGQAISA_fSD_Li256ELb0ELb1EEENS1_25SingleTileBwdLPTSchedulerILb0ELi128ELb1EEEEEEEEEvNT_6ParamsE$_ZN4cute8smem_ptrIPN7cutlass9uint128_tEECI1NS_12iter_adaptorIS3_S4_EEES3_,@function
        .size           $_ZN7cutlass13device_kernelIN5flash19enable_sm80_to_sm89INS1_16FlashAttnBwdSm80INS1_25CollectiveMainloopBwdSm80ILi2ELi2EN4cute5tupleIJNS5_1CILi64EEENS7_ILi128EEES8_EEENS_10bfloat16_tEfNS_4arch4Sm80ELb1ELb0ELb1ELb0ELb1ELb0ELb0ELb0ELi2ELi2ELi4ELi2ELb1EEENS1_24CollectiveEpilogueBwdGQAISA_fSD_Li256ELb0ELb1EEENS1_25SingleTileBwdLPTSchedulerILb0ELi128ELb1EEEEEEEEEvNT_6ParamsE$_ZN4cute8smem_ptrIPN7cutlass9uint128_tEECI1NS_12iter_adaptorIS3_S4_EEES3_,($_ZN7cutlass13device_kernelIN5flash19enable_sm80_to_sm89INS1_16FlashAttnBwdSm80INS1_25CollectiveMainloopBwdSm80ILi2ELi2EN4cute5tupleIJNS5_1CILi64EEENS7_ILi128EEES8_EEENS_10bfloat16_tEfNS_4arch4Sm80ELb1ELb0ELb1ELb0ELb1ELb0ELb0ELb0ELi2ELi2ELi4ELi2ELb1EEENS1_24CollectiveEpilogueBwdGQAISA_fSD_Li256ELb0ELb1EEENS1_25SingleTileBwdLPTSchedulerILb0ELi128ELb1EEEEEEEEEvNT_6ParamsE$_ZN4cute8smem_ptrIPfECI1NS_12iter_adaptorIS1_S2_EEES1_ - $_ZN7cutlass13device_kernelIN5flash19enable_sm80_to_sm89INS1_16FlashAttnBwdSm80INS1_25CollectiveMainloopBwdSm80ILi2ELi2EN4cute5tupleIJNS5_1CILi64EEENS7_ILi128EEES8_EEENS_10bfloat16_tEfNS_4arch4Sm80ELb1ELb0ELb1ELb0ELb1ELb0ELb0ELb0ELi2ELi2ELi4ELi2ELb1EEENS1_24CollectiveEpilogueBwdGQAISA_fSD_Li256ELb0ELb1EEENS1_25SingleTileBwdLPTSchedulerILb0ELi128ELb1EEEEEEEEEvNT_6ParamsE$_ZN4cute8smem_ptrIPN7cutlass9uint128_tEECI1NS_12iter_adaptorIS3_S4_EEES3_)
$_ZN7cutlass13device_kernelIN5flash19enable_sm80_to_sm89INS1_16FlashAttnBwdSm80INS1_25CollectiveMainloopBwdSm80ILi2ELi2EN4cute5tupleIJNS5_1CILi64EEENS7_ILi128EEES8_EEENS_10bfloat16_tEfNS_4arch4Sm80ELb1ELb0ELb1ELb0ELb1ELb0ELb0ELb0ELi2ELi2ELi4ELi2ELb1EEENS1_24CollectiveEpilogueBwdGQAISA_fSD_Li256ELb0ELb1EEENS1_25SingleTileBwdLPTSchedulerILb0ELi128ELb1EEEEEEEEEvNT_6ParamsE$_ZN4cute8smem_ptrIPN7cutlass9uint128_tEECI1NS_12iter_adaptorIS3_S4_EEES3_:
[----:B------:R-:W-:Y:S02]  /*7a00*/  MOV R16, 0x7a20 ;  /* 0x00007a2000107802 */ /* 0x000fe40000000f00 */
[----:B------:R-:W-:Y:S05]  /*7a10*/  CALL.REL.NOINC `($_ZN7cutlass13device_kernelIN5flash19enable_sm80_to_sm89INS1_16FlashAttnBwdSm80INS1_25CollectiveMainloopBwdSm80ILi2ELi2EN4cute5tupleIJNS5_1CILi64EEENS7_ILi128EEES8_EEENS_10bfloat16_tEfNS_4arch4Sm80ELb1ELb0ELb1ELb0ELb1ELb0ELb0ELb0ELi2ELi2ELi4ELi2ELb1EEENS1_24CollectiveEpilogueBwdGQAISA_fSD_Li256ELb0ELb1EEENS1_25SingleTileBwdLPTSchedulerILb0ELi128ELb1EEEEEEEEEvNT_6ParamsE$_ZN4cute12iter_adaptorIPN7cutlass9uint128_tENS_8smem_ptrIS3_EEEC2ES3_) ;  /* 0xffffecf000007944 */ /* 0x000fea0003c3ffff */
[----:B------:R-:W-:-:S04]  /*7a20*/  MOV R11, 0x0 ;  /* 0x00000000000b7802 */ /* 0x000fc80000000f00 */
[----:B------:R-:W-:Y:S05]  /*7a30*/  RET.REL.NODEC R10 `(_ZN7cutlass13device_kernelIN5flash19enable_sm80_to_sm89INS1_16FlashAttnBwdSm80INS1_25CollectiveMainloopBwdSm80ILi2ELi2EN4cute5tupleIJNS5_1CILi64EEENS7_ILi128EEES8_EEENS_10bfloat16_tEfNS_4arch4Sm80ELb1ELb0ELb1ELb0ELb1ELb0ELb0ELb0ELi2ELi2ELi4ELi2ELb1EEENS1_24CollectiveEpilogueBwdGQAISA_fSD_Li256ELb0ELb1EEENS1_25SingleTileBwdLPTSchedulerILb0ELi128ELb1EEEEEEEEEvNT_6ParamsE) ;  /* 0xffff85c00a007950 */ /* 0x000fea0003c3ffff */
        .type           $_ZN7cutlass13device_kernelIN5flash19enable_sm80_to_sm89INS1_16FlashAttnBwdSm80INS1_25CollectiveMainloopBwdSm80ILi2ELi2EN4cute5tupleIJNS5_1CILi64EEENS7_ILi128EEES8_EEENS_10bfloat16_tEfNS_4arch4Sm80ELb1ELb0ELb1ELb0ELb1ELb0ELb0ELb0ELi2ELi2ELi4ELi2ELb1EEENS1_24CollectiveEpilogueBwdGQAISA_fSD_Li256ELb0ELb1EEENS1_25SingleTileBwdLPTSchedulerILb0ELi128ELb1EEEEEEEEEvNT_6ParamsE$_ZN4cute8smem_ptrIPfECI1NS_12iter_adaptorIS1_S2_EEES1_,@function
        .size           $_ZN7cutlass13device_kernelIN5flash19enable_sm80_to_sm89INS1_16FlashAttnBwdSm80INS1_25CollectiveMainloopBwdSm80ILi2ELi2EN4cute5tupleIJNS5_1CILi64EEENS7_ILi128EEES8_EEENS_10bfloat16_tEfNS_4arch4Sm80ELb1ELb0ELb1ELb0ELb1ELb0ELb0ELb0ELi2ELi2ELi4ELi2ELb1EEENS1_24CollectiveEpilogueBwdGQAISA_fSD_Li256ELb0ELb1EEENS1_25SingleTileBwdLPTSchedulerILb0ELi128ELb1EEEEEEEEEvNT_6ParamsE$_ZN4cute8smem_ptrIPfECI1NS_12iter_adaptorIS1_S2_EEES1_,($_ZN7cutlass13device_kernelIN5flash19enable_sm80_to_sm89INS1_16FlashAttnBwdSm80INS1_25CollectiveMainloopBwdSm80ILi2ELi2EN4cute5tupleIJNS5_1CILi64EEENS7_ILi128EEES8_EEENS_10bfloat16_tEfNS_4arch4Sm80ELb1ELb0ELb1ELb0ELb1ELb0ELb0ELb0ELi2ELi2ELi4ELi2ELb1EEENS1_24CollectiveEpilogueBwdGQAISA_fSD_Li256ELb0ELb1EEENS1_25SingleTileBwdLPTSchedulerILb0ELi128ELb1EEEEEEEEEvNT_6ParamsE$_ZN73_INTERNAL_24fd9406_37_flash_bwd_hdim64_bf16_softcap_sm80_cu_8e232a79_330724__cvta_generic_to_sharedEPKv - $_ZN7cutlass13device_kernelIN5flash19enable_sm80_to_sm89INS1_16FlashAttnBwdSm80INS1_25CollectiveMainloopBwdSm80ILi2ELi2EN4cute5tupleIJNS5_1CILi64EEENS7_ILi128EEES8_EEENS_10bfloat16_tEfNS_4arch4Sm80ELb1ELb0ELb1ELb0ELb1ELb0ELb0ELb0ELi2ELi2ELi4ELi2ELb1EEENS1_24CollectiveEpilogueBwdGQAISA_fSD_Li256ELb0ELb1EEENS1_25SingleTileBwdLPTSchedulerILb0ELi128ELb1EEEEEEEEEvNT_6ParamsE$_ZN4cute8smem_ptrIPfECI1NS_12iter_adaptorIS1_S2_EEES1_)
$_ZN7cutlass13device_kernelIN5flash19enable_sm80_to_sm89INS1_16FlashAttnBwdSm80INS1_25CollectiveMainloopBwdSm80ILi2ELi2EN4cute5tupleIJNS5_1CILi64EEENS7_ILi128EEES8_EEENS_10bfloat16_tEfNS_4arch4Sm80ELb1ELb0ELb1ELb0ELb1ELb0ELb0ELb0ELi2ELi2ELi4ELi2ELb1EEENS1_24CollectiveEpilogueBwdGQAISA_fSD_Li256ELb0ELb1EEENS1_25SingleTileBwdLPTSchedulerILb0ELi128ELb1EEEEEEEEEvNT_6ParamsE$_ZN4cute8smem_ptrIPfECI1NS_12iter_adaptorIS1_S2_EEES1_:
[----:B------:R-:W-:Y:S02]  /*7a40*/  MOV R18, 0x7a60 ;  /* 0x00007a6000127802 */ /* 0x000fe40000000f00 */
[----:B------:R-:W-:Y:S05]  /*7a50*/  CALL.REL.NOINC `($_ZN7cutlass13device_kernelIN5flash19enable_sm80_to_sm89INS1_16FlashAttnBwdSm80INS1_25CollectiveMainloopBwdSm80ILi2ELi2EN4cute5tupleIJNS5_1CILi64EEENS7_ILi128EEES8_EEENS_10bfloat16_tEfNS_4arch4Sm80ELb1ELb0ELb1ELb0ELb1ELb0ELb0ELb0ELi2ELi2ELi4ELi2ELb1EEENS1_24CollectiveEpilogueBwdGQAISA_fSD_Li256ELb0ELb1EEENS1_25SingleTileBwdLPTSchedulerILb0ELi128ELb1EEEEEEEEEvNT_6ParamsE$_ZN4cute12iter_adaptorIPfNS_8smem_ptrIS1_EEEC2ES1_) ;  /* 0xffffed0000007944 */ /* 0x000fea0003c3ffff */
[----:B------:R-:W-:-:S04]  /*7a60*/  MOV R17, 0x0 ;  /* 0x0000000000117802 */ /* 0x000fc80000000f00 */
[----:B------:R-:W-:Y:S05]  /*7a70*/  RET.REL.NODEC R16 `(_ZN7cutlass13device_kernelIN5flash19enable_sm80_to_sm89INS1_16FlashAttnBwdSm80INS1_25CollectiveMainloopBwdSm80ILi2ELi2EN4cute5tupleIJNS5_1CILi64EEENS7_ILi128EEES8_EEENS_10bfloat16_tEfNS_4arch4Sm80ELb1ELb0ELb1ELb0ELb1ELb0ELb0ELb0ELi2ELi2ELi4ELi2ELb1EEENS1_24CollectiveEpilogueBwdGQAISA_fSD_Li256ELb0ELb1EEENS1_25SingleTileBwdLPTSchedulerILb0ELi128ELb1EEEEEEEEEvNT_6ParamsE) ;  /* 0xffff858010007950 */ /* 0x000fea0003c3ffff */
        .type           $_ZN7cutlass13device_kernelIN5flash19enable_sm80_to_sm89INS1_16FlashAttnBwdSm80INS1_25CollectiveMainloopBwdSm80ILi2ELi2EN4cute5tupleIJNS5_1CILi64EEENS7_ILi128EEES8_EEENS_10bfloat16_tEfNS_4arch4Sm80ELb1ELb0ELb1ELb0ELb1ELb0ELb0ELb0ELi2ELi2ELi4ELi2ELb1EEENS1_24CollectiveEpilogueBwdGQAISA_fSD_Li256ELb0ELb1EEENS1_25SingleTileBwdLPTSchedulerILb0ELi128ELb1EEEEEEEEEvNT_6ParamsE$_ZN73_INTERNAL_24fd9406_37_flash_bwd_hdim64_bf16_softcap_sm80_cu_8e232a79_330724__cvta_generic_to_sharedEPKv,@function
        .size           $_ZN7cutlass13device_kernelIN5flash19enable_sm80_to_sm89INS1_16FlashAttnBwdSm80INS1_25CollectiveMainloopBwdSm80ILi2ELi2EN4cute5tupleIJNS5_1CILi64EEENS7_ILi128EEES8_EEENS_10bfloat16_tEfNS_4arch4Sm80ELb1ELb0ELb1ELb0ELb1ELb0ELb0ELb0ELi2ELi2ELi4ELi2ELb1EEENS1_24CollectiveEpilogueBwdGQAISA_fSD_Li256ELb0ELb1EEENS1_25SingleTileBwdLPTSchedulerILb0ELi128ELb1EEEEEEEEEvNT_6ParamsE$_ZN73_INTERNAL_24fd9406_37_flash_bwd_hdim64_bf16_softcap_sm80_cu_8e232a79_330724__cvta_generic_to_sharedEPKv,($_ZN7cutlass13device_kernelIN5flash19enable_sm80_to_sm89INS1_16FlashAttnBwdSm80INS1_25CollectiveMainloopBwdSm80ILi2ELi2EN4cute5tupleIJNS5_1CILi64EEENS7_ILi128EEES8_EEENS_10bfloat16_tEfNS_4arch4Sm80ELb1ELb0ELb1ELb0ELb1ELb0ELb0ELb0ELi2ELi2ELi4ELi2ELb1EEENS1_24CollectiveEpilogueBwdGQAISA_fSD_Li256ELb0ELb1EEENS1_25SingleTileBwdLPTSchedulerILb0ELi128ELb1EEEEEEEEEvNT_6ParamsE$_ZZN4cute12filter_tupleINS_5tupleIJNS_10UnderscoreES2_S2_iEEENS1_IJNS1_IJNS_1CILi1EEENS4_ILi0EEEEEElS6_lEEEZNS_5sliceIS3_S8_EEDaRKT_RKT0_EUlRKT_RKT0_E_EEDaSC_SF_OT1_ENKUlDpSI_E_clIJNS1_IJS7_EEENS1_IJlEEENS1_IJS6_EEENS1_IJEEEEEEDaSP_ - $_ZN7cutlass13device_kernelIN5flash19enable_sm80_to_sm89INS1_16FlashAttnBwdSm80INS1_25CollectiveMainloopBwdSm80ILi2ELi2EN4cute5tupleIJNS5_1CILi64EEENS7_ILi128EEES8_EEENS_10bfloat16_tEfNS_4arch4Sm80ELb1ELb0ELb1ELb0ELb1ELb0ELb0ELb0ELi2ELi2ELi4ELi2ELb1EEENS1_24CollectiveEpilogueBwdGQAISA_fSD_Li256ELb0ELb1EEENS1_25SingleTileBwdLPTSchedulerILb0ELi128ELb1EEEEEEEEEvNT_6ParamsE$_ZN73_INTERNAL_24fd9406_37_flash_bwd_hdim64_bf16_softcap_sm80_cu_8e232a79_330724__cvta_generic_to_sharedEPKv)
$_ZN7cutlass13device_kernelIN5flash19enable_sm80_to_sm89INS1_16FlashAttnBwdSm80INS1_25CollectiveMainloopBwdSm80ILi2ELi2EN4cute5tupleIJNS5_1CILi64EEENS7_ILi128EEES8_EEENS_10bfloat16_tEfNS_4arch4Sm80ELb1ELb0ELb1ELb0ELb1ELb0ELb0ELb0ELi2ELi2ELi4ELi2ELb1EEENS1_24CollectiveEpilogueBwdGQAISA_fSD_Li256ELb0ELb1EEENS1_25SingleTileBwdLPTSchedulerILb0ELi128ELb1EEEEEEEEEvNT_6ParamsE$_ZN73_INTERNAL_24fd9406_37_flash_bwd_hdim64_bf16_softcap_sm80_cu_8e232a79_330724__cvta_generic_to_sharedEPKv:
[----:B------:R-:W-:Y:S02]  /*7a80*/  MOV R9, 0x0 ;  /* 0x0000000000097802 */ /* 0x000fe40000000f00 */
[----:B------:R-:W-:Y:S02]  /*7a90*/  IADD3 R6, R6, -c[0x0][0x18], RZ ;  /* 0x8000060006067a10 */ /* 0x000fe40007ffe0ff */
[----:B------:R-:W-:Y:S05]  /*7aa0*/  RET.REL.NODEC R8 `(_ZN7cutlass13device_kernelIN5flash19enable_sm80_to_sm89INS1_16FlashAttnBwdSm80INS1_25CollectiveMainloopBwdSm80ILi2ELi2EN4cute5tupleIJNS5_1CILi64EEENS7_ILi128EEES8_EEENS_10bfloat16_tEfNS_4arch4Sm80ELb1ELb0ELb1ELb0ELb1ELb0ELb0ELb0ELi2ELi2ELi4ELi2ELb1EEENS1_24CollectiveEpilogueBwdGQAISA_fSD_Li256ELb0ELb1EEENS1_25SingleTileBwdLPTSchedulerILb0ELi128ELb1EEEEEEEEEvNT_6ParamsE) ;  /* 0xffff855008007950 */ /* 0x000fea0003c3ffff */
        .type           $_ZN7cutlass13device_kernelIN5flash19enable_sm80_to_sm89INS1_16FlashAttnBwdSm80INS1_25CollectiveMainloopBwdSm80ILi2ELi2EN4cute5tupleIJNS5_1CILi64EEENS7_ILi128EEES8_EEENS_10bfloat16_tEfNS_4arch4Sm80ELb1ELb0ELb1ELb0ELb1ELb0ELb0ELb0ELi2ELi2ELi4ELi2ELb1EEENS1_24CollectiveEpilogueBwdGQAISA_fSD_Li256ELb0ELb1EEENS1_25SingleTileBwdLPTSchedulerILb0ELi128ELb1EEEEEEEEEvNT_6ParamsE$_ZZN4cute12filter_tupleINS_5tupleIJNS_10UnderscoreES2_S2_iEEENS1_IJNS1_IJNS_1CILi1EEENS4_ILi0EEEEEElS6_lEEEZNS_5sliceIS3_S8_EEDaRKT_RKT0_EUlRKT_RKT0_E_EEDaSC_SF_OT1_ENKUlDpSI_E_clIJNS1_IJS7_EEENS1_IJlEEENS1_IJS6_EEENS1_IJEEEEEEDaSP_,@function
        .size           $_ZN7cutlass13device_kernelIN5flash19enable_sm80_to_sm89INS1_16FlashAttnBwdSm80INS1_25CollectiveMainloopBwdSm80ILi2ELi2EN4cute5tupleIJNS5_1CILi64EEENS7_ILi128EEES8_EEENS_10bfloat16_tEfNS_4arch4Sm80ELb1ELb0ELb1ELb0ELb1ELb0ELb0ELb0ELi2ELi2ELi4ELi2ELb1EEENS1_24CollectiveEpilogueBwdGQAISA_fSD_Li256ELb0ELb1EEENS1_25SingleTileBwdLPTSchedulerILb0ELi128ELb1EEEEEEEEEvNT_6ParamsE$_ZZN4cute12filter_tupleINS_5tupleIJNS_10UnderscoreES2_S2_iEEENS1_IJNS1_IJNS_1CILi1EEENS4_ILi0EEEEEElS6_lEEEZNS_5sliceIS3_S8_EEDaRKT_RKT0_EUlRKT_RKT0_E_EEDaSC_SF_OT1_ENKUlDpSI_E_clIJNS1_IJS7_EEENS1_IJlEEENS1_IJS6_EEENS1_IJEEEEEEDaSP_,($_ZN7cutlass13device_kernelIN5flash19enable_sm80_to_sm89INS1_16FlashAttnBwdSm80INS1_25CollectiveMainloopBwdSm80ILi2ELi2EN4cute5tupleIJNS5_1CILi64EEENS7_ILi128EEES8_EEENS_10bfloat16_tEfNS_4arch4Sm80ELb1ELb0ELb1ELb0ELb1ELb0ELb0ELb0ELi2ELi2ELi4ELi2ELb1EEENS1_24CollectiveEpilogueBwdGQAISA_fSD_Li256ELb0ELb1EEENS1_25SingleTileBwdLPTSchedulerILb0ELi128ELb1EEEEEEEEEvNT_6ParamsE$_ZZN4cute14transform_leafINS_15ArithmeticTupleIJNS1_IJiiEEEiiiEEENS_8identityEEEDaRKT_OT0_ENKUlRKT_E_clIS2_EEDaSC_ - $_ZN7cutlass13device_kernelIN5flash19enable_sm80_to_sm89INS1_16FlashAttnBwdSm80INS1_25CollectiveMainloopBwdSm80ILi2ELi2EN4cute5tupleIJNS5_1CILi64EEENS7_ILi128EEES8_EEENS_10bfloat16_tEfNS_4arch4Sm80ELb1ELb0ELb1ELb0ELb1ELb0ELb0ELb0ELi2ELi2ELi4ELi2ELb1EEENS1_24CollectiveEpilogueBwdGQAISA_fSD_Li256ELb0ELb1EEENS1_25SingleTileBwdLPTSchedulerILb0ELi128ELb1EEEEEEEEEvNT_6ParamsE$_ZZN4cute12filter_tupleINS_5tupleIJNS_10UnderscoreES2_S2_iEEENS1_IJNS1_IJNS_1CILi1EEENS4_ILi0EEEEEElS6_lEEEZNS_5sliceIS3_S8_EEDaRKT_RKT0_EUlRKT_RKT0_E_EEDaSC_SF_OT1_ENKUlDpSI_E_clIJNS1_IJS7_EEENS1_IJlEEENS1_IJS6_EEENS1_IJEEEEEEDaSP_)
$_ZN7cutlass13device_kernelIN5flash19enable_sm80_to_sm89INS1_16FlashAttnBwdSm80INS1_25CollectiveMainloopBwdSm80ILi2ELi2EN4cute5tupleIJNS5_1CILi64EEENS7_ILi128EEES8_EEENS_10bfloat16_tEfNS_4arch4Sm80ELb1ELb0ELb1ELb0ELb1ELb0ELb0ELb0ELi2ELi2ELi4ELi2ELb1EEENS1_24CollectiveEpilogueBwdGQAISA_fSD_Li256ELb0ELb1EEENS1_25SingleTileBwdLPTSchedulerILb0ELi128ELb1EEEEEEEEEvNT_6ParamsE$_ZZN4cute12filter_tupleINS_5tupleIJNS_10UnderscoreES2_S2_iEEENS1_IJNS1_IJNS_1CILi1EEENS4_ILi0EEEEEElS6_lEEEZNS_5sliceIS3_S8_EEDaRKT_RKT0_EUlRKT_RKT0_E_EEDaSC_SF_OT1_ENKUlDpSI_E_clIJNS1_IJS7_EEENS1_IJlEEENS1_IJS6_EEENS1_IJEEEEEEDaSP_:
[----:B------:R-:W-:Y:S02]  /*7ab0*/  IADD3 R7, R1, 0x188, RZ ;  /* 0x0000018801077810 */ /* 0x000fe40007ffe0ff */
[----:B------:R-:W-:Y:S02]  /*7ac0*/  MOV R10, 0x7af0 ;  /* 0x00007af0000a7802 */ /* 0x000fe40000000f00 */
[----:B------:R-:W-:Y:S02]  /*7ad0*/  IADD3 R7, R7, c[0x0][0x20], RZ ;  /* 0x0000080007077a10 */ /* 0x000fe40007ffe0ff */
[----:B------:R-:W-:Y:S05]  /*7ae0*/  CALL.REL.NOINC `($_ZN7cutlass13device_kernelIN5flash19enable_sm80_to_sm89INS1_16FlashAttnBwdSm80INS1_25CollectiveMainloopBwdSm80ILi2ELi2EN4cute5tupleIJNS5_1CILi64EEENS7_ILi128EEES8_EEENS_10bfloat16_tEfNS_4arch4Sm80ELb1ELb0ELb1ELb0ELb1ELb0ELb0ELb0ELi2ELi2ELi4ELi2ELb1EEENS1_24CollectiveEpilogueBwdGQAISA_fSD_Li256ELb0ELb1EEENS1_25SingleTileBwdLPTSchedulerILb0ELi128ELb1EEEEEEEEEvNT_6ParamsE$_ZN4cute3eso3ESOILb1ELb0EJNS_5tupleIJNS_1CILi1EEENS3_ILi0EEEEEElS5_EEC2ERKS6_RKlRKS5_) ;  /* 0xfffff65000007944 */ /* 0x000fea0003c3ffff */
[----:B-1----:R1:W5:Y:S01]  /*7af0*/  LDL.64 R6, [R1+0x188] ;  /* 0x0001880001067983 */ /* 0x0023620000100a00 */
[----:B------:R-:W-:-:S04]  /*7b00*/  MOV R9, 0x0 ;  /* 0x0000000000097802 */ /* 0x000fc80000000f00 */
[----:B------:R-:W-:Y:S05]  /*7b10*/  RET.REL.NODEC R8 `(_ZN7cutlass13device_kernelIN5flash19enable_sm80_to_sm89INS1_16FlashAttnBwdSm80INS1_25CollectiveMainloopBwdSm80ILi2ELi2EN4cute5tupleIJNS5_1CILi64EEENS7_ILi128EEES8_EEENS_10bfloat16_tEfNS_4arch4Sm80ELb1ELb0ELb1ELb0ELb1ELb0ELb0ELb0ELi2ELi2ELi4ELi2ELb1EEENS1_24CollectiveEpilogueBwdGQAISA_fSD_Li256ELb0ELb1EEENS1_25SingleTileBwdLPTSchedulerILb0ELi128ELb1EEEEEEEEEvNT_6ParamsE) ;  /* 0xffff84e008007950 */ /* 0x000fea0003c3ffff */
        .type           $_ZN7cutlass13device_kernelIN5flash19enable_sm80_to_sm89INS1_16FlashAttnBwdSm80INS1_25CollectiveMainloopBwdSm80ILi2ELi2EN4cute5tupleIJNS5_1CILi64EEENS7_ILi128EEES8_EEENS_10bfloat16_tEfNS_4arch4Sm80ELb1ELb0ELb1ELb0ELb1ELb0ELb0ELb0ELi2ELi2ELi4ELi2ELb1EEENS1_24CollectiveEpilogueBwdGQAISA_fSD_Li256ELb0ELb1EEENS1_25SingleTileBwdLPTSchedulerILb0ELi128ELb1EEEEEEEEEvNT_6ParamsE$_ZZN4cute14transform_leafINS_15ArithmeticTupleIJNS1_IJiiEEEiiiEEENS_8identityEEEDaRKT_OT0_ENKUlRKT_E_clIS2_EEDaSC_,@function
        .size           $_ZN7cutlass13device_kernelIN5flash19enable_sm80_to_sm89INS1_16FlashAttnBwdSm80INS1_25CollectiveMainloopBwdSm80ILi2ELi2EN4cute5tupleIJNS5_1CILi64EEENS7_ILi128EEES8_EEENS_10bfloat16_tEfNS_4arch4Sm80ELb1ELb0ELb1ELb0ELb1ELb0ELb0ELb0ELi2ELi2ELi4ELi2ELb1EEENS1_24CollectiveEpilogueBwdGQAISA_fSD_Li256ELb0ELb1EEENS1_25SingleTileBwdLPTSchedulerILb0ELi128ELb1EEEEEEEEEvNT_6ParamsE$_ZZN4cute14transform_leafINS_15ArithmeticTupleIJNS1_IJiiEEEiiiEEENS_8identityEEEDaRKT_OT0_ENKUlRKT_E_clIS2_EEDaSC_,($_ZN7cutlass13device_kernelIN5flash19enable_sm80_to_sm89INS1_16FlashAttnBwdSm80INS1_25CollectiveMainloopBwdSm80ILi2ELi2EN4cute5tupleIJNS5_1CILi64EEENS7_ILi128EEES8_EEENS_10bfloat16_tEfNS_4arch4Sm80ELb1ELb0ELb1ELb0ELb1ELb0ELb0ELb0ELi2ELi2ELi4ELi2ELb1EEENS1_24CollectiveEpilogueBwdGQAISA_fSD_Li256ELb0ELb1EEENS1_25SingleTileBwdLPTSchedulerILb0ELi128ELb1EEEEEEEEEvNT_6ParamsE$_ZZN4cute14transform_leafINS_15ArithmeticTupleIJNS1_IJiiEEEiiiEEENS_8identityEEEDaRKT_OT0_ENKUlRKT_E_clIiEEDaSC_ - $_ZN7cutlass13device_kernelIN5flash19enable_sm80_to_sm89INS1_16FlashAttnBwdSm80INS1_25CollectiveMainloopBwdSm80ILi2ELi2EN4cute5tupleIJNS5_1CILi64EEENS7_ILi128EEES8_EEENS_10bfloat16_tEfNS_4arch4Sm80ELb1ELb0ELb1ELb0ELb1ELb0ELb0ELb0ELi2ELi2ELi4ELi2ELb1EEENS1_24CollectiveEpilogueBwdGQAISA_fSD_Li256ELb0ELb1EEENS1_25SingleTileBwdLPTSchedulerILb0ELi128ELb1EEEEEEEEEvNT_6ParamsE$_ZZN4cute14transform_leafINS_15ArithmeticTupleIJNS1_IJiiEEEiiiEEENS_8identityEEEDaRKT_OT0_ENKUlRKT_E_clIS2_EEDaSC_)
$_ZN7cutlass13device_kernelIN5flash19enable_sm80_to_sm89INS1_16FlashAttnBwdSm80INS1_25CollectiveMainloopBwdSm80ILi2ELi2EN4cute5tupleIJNS5_1CILi64EEENS7_ILi128EEES8_EEENS_10bfloat16_tEfNS_4arch4Sm80ELb1ELb0ELb1ELb0ELb1ELb0ELb0ELb0ELi2ELi2ELi4ELi2ELb1EEENS1_24CollectiveEpilogueBwdGQAISA_fSD_Li256ELb0ELb1EEENS1_25SingleTileBwdLPTSchedulerILb0ELi128ELb1EEEEEEEEEvNT_6ParamsE$_ZZN4cute14transform_leafINS_15ArithmeticTupleIJNS1_IJiiEEEiiiEEENS_8identityEEEDaRKT_OT0_ENKUlRKT_E_clIS2_EEDaSC_:
[----:B------:R-:W-:-:S05]  /*7b20*/  IADD3 R9, R13, -c[0x0][0x20], RZ ;  /* 0x800008000d097a10 */ /* 0x000fca0007ffe0ff */
[----:B------:R1:W5:Y:S01]  /*7b30*/  LDL R7, [R9] ;  /* 0x0000000009077983 */ /* 0x0003620000100800 */
[----:B------:R-:W-:-:S03]  /*7b40*/  MOV R8, 0x7b60 ;  /* 0x00007b6000087802 */ /* 0x000fc60000000f00 */
[----:B-1---5:R-:W-:Y:S05]  /*7b50*/  CALL.REL.NOINC `($_ZN7cutlass13device_kernelIN5flash19enable_sm80_to_sm89INS1_16FlashAttnBwdSm80INS1_25CollectiveMainloopBwdSm80ILi2ELi2EN4cute5tupleIJNS5_1CILi64EEENS7_ILi128EEES8_EEENS_10bfloat16_tEfNS_4arch4Sm80ELb1ELb0ELb1ELb0ELb1ELb0ELb0ELb0ELi2ELi2ELi4ELi2ELb1EEENS1_24CollectiveEpilogueBwdGQAISA_fSD_Li256ELb0ELb1EEENS1_25SingleTileBwdLPTSchedulerILb0ELi128ELb1EEEEEEEEEvNT_6ParamsE$_ZZN4cute14transform_leafINS_15ArithmeticTupleIJiiEEERNS_8identityEEEDaRKT_OT0_ENKUlRKT_E_clIiEEDaSC_) ;  /* 0x000000f000007944 */ /* 0x022fea0003c00000 */
[----:B------:R1:W5:Y:S01]  /*7b60*/  LDL R7, [R9+0x4] ;  /* 0x0000040009077983 */ /* 0x0003620000100800 */
[----:B------:R-:W-:Y:S01]  /*7b70*/  IADD3 R6, R1, 0x19c, RZ ;  /* 0x0000019c01067810 */ /* 0x000fe20007ffe0ff */
[----:B------:R-:W-:Y:S01]  /*7b80*/  IMAD.MOV.U32 R16, RZ, RZ, R10 ;  /* 0x000000ffff107224 */ /* 0x000fe200078e000a */
[----:B------:R-:W-:Y:S02]  /*7b90*/  MOV R8, 0x7bc0 ;  /* 0x00007bc000087802 */ /* 0x000fe40000000f00 */
[----:B------:R-:W-:Y:S02]  /*7ba0*/  IADD3 R6, R6, c[0x0][0x20], RZ ;  /* 0x0000080006067a10 */ /* 0x000fe40007ffe0ff */
[----:B-1---5:R-:W-:Y:S05]  /*7bb0*/  CALL.REL.NOINC `($_ZN7cutlass13device_kernelIN5flash19enable_sm80_to_sm89INS1_16FlashAttnBwdSm80INS1_25CollectiveMainloopBwdSm80ILi2ELi2EN4cute5tupleIJNS5_1CILi64EEENS7_ILi128EEES8_EEENS_10bfloat16_tEfNS_4arch4Sm80ELb1ELb0ELb1ELb0ELb1ELb0ELb0ELb0ELi2ELi2ELi4ELi2ELb1EEENS1_24CollectiveEpilogueBwdGQAISA_fSD_Li256ELb0ELb1EEENS1_25SingleTileBwdLPTSchedulerILb0ELi128ELb1EEEEEEEEEvNT_6ParamsE$_ZZN4cute14transform_leafINS_15ArithmeticTupleIJiiEEERNS_8identityEEEDaRKT_OT0_ENKUlRKT_E_clIiEEDaSC_) ;  /* 0x0000009000007944 */ /* 0x022fea0003c00000 */
[----:B------:R1:W-:Y:S01]  /*7bc0*/  STL [R1+0x19c], R10 ;  /* 0x00019c0a01007387 */ /* 0x0003e20000100800 */
[----:B------:R-:W-:-:S03]  /*7bd0*/  MOV R8, 0x7bf0 ;  /* 0x00007bf000087802 */ /* 0x000fc60000000f00 */
[----:B-1----:R-:W-:Y:S05]  /*7be0*/  CALL.REL.NOINC `($_ZN7cutlass13device_kernelIN5flash19enable_sm80_to_sm89INS1_16FlashAttnBwdSm80INS1_25CollectiveMainloopBwdSm80ILi2ELi2EN4cute5tupleIJNS5_1CILi64EEENS7_ILi128EEES8_EEENS_10bfloat16_tEfNS_4arch4Sm80ELb1ELb0ELb1ELb0ELb1ELb0ELb0ELb0ELi2ELi2ELi4ELi2ELb1EEENS1_24CollectiveEpilogueBwdGQAISA_fSD_Li256ELb0ELb1EEENS1_25SingleTileBwdLPTSchedulerILb0ELi128ELb1EEEEEEEEEvNT_6ParamsE$_ZZN4cute9transformINS_15ArithmeticTupleIJiiEEEZNS_14transform_leafIS2_RNS_8identityEEEDaRKT_OT0_EUlRKT_E_EEDaS8_SA_ENKUlDpSD_E_clIJiiEEEDaSF_) ;  /* 0x00001d8000007944 */ /* 0x002fea0003c00000 */
[----:B------:R-:W-:Y:S02]  /*7bf0*/  MOV R8, R18 ;  /* 0x0000001200087202 */ /* 0x000fe40000000f00 */
[----:B------:R-:W-:-:S04]  /*7c00*/  MOV R9, 0x0 ;  /* 0x0000000000097802 */ /* 0x000fc80000000f00 */
[----:B------:R-:W-:Y:S05]  /*7c10*/  RET.REL.NODEC R8 `(_ZN7cutlass13device_kernelIN5flash19enable_sm80_to_sm89INS1_16FlashAttnBwdSm80INS1_25CollectiveMainloopBwdSm80ILi2ELi2EN4cute5tupleIJNS5_1CILi64EEENS7_ILi128EEES8_EEENS_10bfloat16_tEfNS_4arch4Sm80ELb1ELb0ELb1ELb0ELb1ELb0ELb0ELb0ELi2ELi2ELi4ELi2ELb1EEENS1_24CollectiveEpilogueBwdGQAISA_fSD_Li256ELb0ELb1EEENS1_25SingleTileBwdLPTSchedulerILb0ELi128ELb1EEEEEEEEEvNT_6ParamsE) ;  /* 0xffff83e008007950 */ /* 0x000fea0003c3ffff */
        .type           $_ZN7cutlass13device_kernelIN5flash19enable_sm80_to_sm89INS1_16FlashAttnBwdSm80INS1_25CollectiveMainloopBwdSm80ILi2ELi2EN4cute5tupleIJNS5_1CILi64EEENS7_ILi128EEES8_EEENS_10bfloat16_tEfNS_4arch4Sm80ELb1ELb0ELb1ELb0ELb1ELb0ELb0ELb0ELi2ELi2ELi4ELi2ELb1EEENS1_24CollectiveEpilogueBwdGQAISA_fSD_Li256ELb0ELb1EEENS1_25SingleTileBwdLPTSchedulerILb0ELi128ELb1EEEEEEEEEvNT_6ParamsE$_ZZN4cute14transform_leafINS_15ArithmeticTupleIJNS1_IJiiEEEiiiEEENS_8identityEEEDaRKT_OT0_ENKUlRKT_E_clIiEEDaSC_,@function
        .size           $_ZN7cutlass13device_kernelIN5flash19enable_sm80_to_sm89INS1_16FlashAttnBwdSm80INS1_25CollectiveMainloopBwdSm80ILi2ELi2EN4cute5tupleIJNS5_1CILi64EEENS7_ILi128EEES8_EEENS_10bfloat16_tEfNS_4arch4Sm80ELb1ELb0ELb1ELb0ELb1ELb0ELb0ELb0ELi2ELi2ELi4ELi2ELb1EEENS1_24CollectiveEpilogueBwdGQAISA_fSD_Li256ELb0ELb1EEENS1_25SingleTileBwdLPTSchedulerILb0ELi128ELb1EEEEEEEEEvNT_6ParamsE$_ZZN4cute14transform_leafINS_15ArithmeticTupleIJNS1_IJiiEEEiiiEEENS_8identityEEEDaRKT_OT0_ENKUlRKT_E_clIiEEDaSC_,($_ZN7cutlass13device_kernelIN5flash19enable_sm80_to_sm89INS1_16FlashAttnBwdSm80INS1_25CollectiveMainloopBwdSm80ILi2ELi2EN4cute5tupleIJNS5_1CILi64EEENS7_ILi128EEES8_EEENS_10bfloat16_tEfNS_4arch4Sm80ELb1ELb0ELb1ELb0ELb1ELb0ELb0ELb0ELi2ELi2ELi4ELi2ELb1EEENS1_24CollectiveEpilogueBwdGQAISA_fSD_Li256ELb0ELb1EEENS1_25SingleTileBwdLPTSchedulerILb0ELi128ELb1EEEEEEEEEvNT_6ParamsE$_ZZN4cute14transform_leafINS_15ArithmeticTupleIJiiEEERNS_8identityEEEDaRKT_OT0_ENKUlRKT_E_clIiEEDaSC_ - $_ZN7cutlass13device_kernelIN5flash19enable_sm80_to_sm89INS1_16FlashAttnBwdSm80INS1_25CollectiveMainloopBwdSm80ILi2ELi2EN4cute5tupleIJNS5_1CILi64EEENS7_ILi128EEES8_EEENS_10bfloat16_tEfNS_4arch4Sm80ELb1ELb0ELb1ELb0ELb1ELb0ELb0ELb0ELi2ELi2ELi4ELi2ELb1EEENS1_24CollectiveEpilogueBwdGQAISA_fSD_Li256ELb0ELb1EEENS1_25SingleTileBwdLPTSchedulerILb0ELi128ELb1EEEEEEEEEvNT_6ParamsE$_ZZN4cute14transform_leafINS_15ArithmeticTupleIJNS1_IJiiEEEiiiEEENS_8identityEEEDaRKT_OT0_ENKUlRKT_E_clIiEEDaSC_)
$_ZN7cutlass13device_kernelIN5flash19enable_sm80_to_sm89INS1_16FlashAttnBwdSm80INS1_25CollectiveMainloopBwdSm80ILi2ELi2EN4cute5tupleIJNS5_1CILi64EEENS7_ILi128EEES8_EEENS_10bfloat16_tEfNS_4arch4Sm80ELb1ELb0ELb1ELb0ELb1ELb0ELb0ELb0ELi2ELi2ELi4ELi2ELb1EEENS1_24CollectiveEpilogueBwdGQAISA_fSD_Li256ELb0ELb1EEENS1_25SingleTileBwdLPTSchedulerILb0ELi128ELb1EEEEEEEEEvNT_6ParamsE$_ZZN4cute14transform_leafINS_15ArithmeticTupleIJNS1_IJiiEEEiiiEEENS_8identityEEEDaRKT_OT0_ENKUlRKT_E_clIiEEDaSC_:
[----:B------:R-:W-:Y:S02]  /*7c20*/  MOV R10, R9 ;  /* 0x00000009000a7202 */ /* 0x000fe40000000f00 */
[----:B------:R-:W-:-:S04]  /*7c30*/  MOV R9, 0x0 ;  /* 0x0000000000097802 */ /* 0x000fc80000000f00 */
[----:B------:R-:W-:Y:S05]  /*7c40*/  RET.REL.NODEC R8 `(_ZN7cutlass13device_kernelIN5flash19enable_sm80_to_sm89INS1_16FlashAttnBwdSm80INS1_25CollectiveMainloopBwdSm80ILi2ELi2EN4cute5tupleIJNS5_1CILi64EEENS7_ILi128EEES8_EEENS_10bfloat16_tEfNS_4arch4Sm80ELb1ELb0ELb1ELb0ELb1ELb0ELb0ELb0ELi2ELi2ELi4ELi2ELb1EEENS1_24CollectiveEpilogueBwdGQAISA_fSD_Li256ELb0ELb1EEENS1_25SingleTileBwdLPTSchedulerILb0ELi128ELb1EEEEEEEEEvNT_6ParamsE) ;  /* 0xffff83b008007950 */ /* 0x000fea0003c3ffff */
        .type           $_ZN7cutlass13device_kernelIN5flash19enable_sm80_to_sm89INS1_16FlashAttnBwdSm80INS1_25CollectiveMainloopBwdSm80ILi2ELi2EN4cute5tupleIJNS5_1CILi64EEENS7_ILi128EEES8_EEENS_10bfloat16_tEfNS_4arch4Sm80ELb1ELb0ELb1ELb0ELb1ELb0ELb0ELb0ELi2ELi2ELi4ELi2ELb1EEENS1_24CollectiveEpilogueBwdGQAISA_fSD_Li256ELb0ELb1EEENS1_25SingleTileBwdLPTSchedulerILb0ELi128ELb1EEEEEEEEEvNT_6ParamsE$_ZZN4cute14transform_leafINS_15ArithmeticTupleIJiiEEERNS_8identityEEEDaRKT_OT0_ENKUlRKT_E_clIiEEDaSC_,@function
        .size           $_ZN7cutlass13device_kernelIN5flash19enable_sm80_to_sm89INS1_16FlashAttnBwdSm80INS1_25CollectiveMainloopBwdSm80ILi2ELi2EN4cute5tupleIJNS5_1CILi64EEENS7_ILi128EEES8_EEENS_10bfloat16_tEfNS_4arch4Sm80ELb1ELb0ELb1ELb0ELb1ELb0ELb0ELb0ELi2ELi2ELi4ELi2ELb1EEENS1_24CollectiveEpilogueBwdGQAISA_fSD_Li256ELb0ELb1EEENS1_25SingleTileBwdLPTSchedulerILb0ELi128ELb1EEEEEEEEEvNT_6ParamsE$_ZZN4cute14transform_leafINS_15ArithmeticTupleIJiiEEERNS_8identityEEEDaRKT_OT0_ENKUlRKT_E_clIiEEDaSC_,($_ZN7cutlass13device_kernelIN5flash19enable_sm80_to_sm89INS1_16FlashAttnBwdSm80INS1_25CollectiveMainloopBwdSm80ILi2ELi2EN4cute5tupleIJNS5_1CILi64EEENS7_ILi128EEES8_EEENS_10bfloat16_tEfNS_4arch4Sm80ELb1ELb0ELb1ELb0ELb1ELb0ELb0ELb0ELi2ELi2ELi4ELi2ELb1EEENS1_24CollectiveEpilogueBwdGQAISA_fSD_Li256ELb0ELb1EEENS1_25SingleTileBwdLPTSchedulerILb0ELi128ELb1EEEEEEEEEvNT_6ParamsE$_ZZN4cute19as_arithmetic_tupleINS_15ArithmeticTupleIJNS1_IJiiEEEiiiEEEEEDaRKT_ENKUlDpRKT_E_clIJS2_iiiEEEDaSA_ - $_ZN7cutlass13device_kernelIN5flash19enable_sm80_to_sm89INS1_16FlashAttnBwdSm80INS1_25CollectiveMainloopBwdSm80ILi2ELi2EN4cute5tupleIJNS5_1CILi64EEENS7_ILi128EEES8_EEENS_10bfloat16_tEfNS_4arch4Sm80ELb1ELb0ELb1ELb0ELb1ELb0ELb0ELb0ELi2ELi2ELi4ELi2ELb1EEENS1_24CollectiveEpilogueBwdGQAISA_fSD_Li256ELb0ELb1EEENS1_25SingleTileBwdLPTSchedulerILb0ELi128ELb1EEEEEEEEEvNT_6ParamsE$_ZZN4cute14transform_leafINS_15ArithmeticTupleIJiiEEERNS_8identityEEEDaRKT_OT0_ENKUlRKT_E_clIiEEDaSC_)
$_ZN7cutlass13device_kernelIN5flash19enable_sm80_to_sm89INS1_16FlashAttnBwdSm80INS1_25CollectiveMainloopBwdSm80ILi2ELi2EN4cute5tupleIJNS5_1CILi64EEENS7_ILi128EEES8_EEENS_10bfloat16_tEfNS_4arch4Sm80ELb1ELb0ELb1ELb0ELb1ELb0ELb0ELb0ELi2ELi2ELi4ELi2ELb1EEENS1_24CollectiveEpilogueBwdGQAISA_fSD_Li256ELb0ELb1EEENS1_25SingleTileBwdLPTSchedulerILb0ELi128ELb1EEEEEEEEEvNT_6ParamsE$_ZZN4cute14transform_leafINS_15ArithmeticTupleIJiiEEERNS_8identityEEEDaRKT_OT0_ENKUlRKT_E_clIiEEDaSC_:
[----:B------:R-:W-:Y:S02]  /*7c50*/  MOV R70, R8 ;  /* 0x0000000800467202 */ /* 0x000fe40000000f00 */
[----:B------:R-:W-:Y:S02]  /*7c60*/  MOV R71, 0x0 ;  /* 0x0000000000477802 */ /* 0x000fe40000000f00 */
[----:B------:R-:W-:Y:S02]  /*7c70*/  MOV R10, R7 ;  /* 0x00000007000a7202 */ /* 0x000fe40000000f00 */
[----:B------:R-:W-:Y:S05]  /*7c80*/  RET.REL.NODEC R70 `(_ZN7cutlass13device_kernelIN5flash19enable_sm80_to_sm89INS1_16FlashAttnBwdSm80INS1_25CollectiveMainloopBwdSm80ILi2ELi2EN4cute5tupleIJNS5_1CILi64EEENS7_ILi128EEES8_EEENS_10bfloat16_tEfNS_4arch4Sm80ELb1ELb0ELb1ELb0ELb1ELb0ELb0ELb0ELi2ELi2ELi4ELi2ELb1EEENS1_24CollectiveEpilogueBwdGQAISA_fSD_Li256ELb0ELb1EEENS1_25SingleTileBwdLPTSchedulerILb0ELi128ELb1EEEEEEEEEvNT_6ParamsE) ;  /* 0xffff837046007950 */ /* 0x000fea0003c3ffff */
        .type           $_ZN7cutlass13device_kernelIN5flash19enable_sm80_to_sm89INS1_16FlashAttnBwdSm80INS1_25CollectiveMainloopBwdSm80ILi2ELi2EN4cute5tupleIJNS5_1CILi64EEENS7_ILi128EEES8_EEENS_10bfloat16_tEfNS_4arch4Sm80ELb1ELb0ELb1ELb0ELb1ELb0ELb0ELb0ELi2ELi2ELi4ELi2ELb1EEENS1_24CollectiveEpilogueBwdGQAISA_fSD_Li256ELb0ELb1EEENS1_25SingleTileBwdLPTSchedulerILb0ELi128ELb1EEEEEEEEEvNT_6ParamsE$_ZZN4cute19as_arithmetic_tupleINS_15ArithmeticTupleIJNS1_IJiiEEEiiiEEEEEDaRKT_ENKUlDpRKT_E_clIJS2_iiiEEEDaSA_,@function
        .size           $_ZN7cutlass13device_kernelIN5flash19enable_sm80_to_sm89INS1_16FlashAttnBwdSm80INS1_25CollectiveMainloopBwdSm80ILi2ELi2EN4cute5tupleIJNS5_1CILi64EEENS7_ILi128EEES8_EEENS_10bfloat16_tEfNS_4arch4Sm80ELb1ELb0ELb1ELb0ELb1ELb0ELb0ELb0ELi2ELi2ELi4ELi2ELb1EEENS1_24CollectiveEpilogueBwdGQAISA_fSD_Li256ELb0ELb1EEENS1_25SingleTileBwdLPTSchedulerILb0ELi128ELb1EEEEEEEEEvNT_6ParamsE$_ZZN4cute19as_arithmetic_tupleINS_15ArithmeticTupleIJNS1_IJiiEEEiiiEEEEEDaRKT_ENKUlDpRKT_E_clIJS2_iiiEEEDaSA_,($_ZN7cutlass13device_kernelIN5flash19enable_sm80_to_sm89INS1_16FlashAttnBwdSm80INS1_25CollectiveMainloopBwdSm80ILi2ELi2EN4cute5tupleIJNS5_1CILi64EEENS7_ILi128EEES8_EEENS_10bfloat16_tEfNS_4arch4Sm80ELb1ELb0ELb1ELb0ELb1ELb0ELb0ELb0ELi2ELi2ELi4ELi2ELb1EEENS1_24CollectiveEpilogueBwdGQAISA_fSD_Li256ELb0ELb1EEENS1_25SingleTileBwdLPTSchedulerILb0ELi128ELb1EEEEEEEEEvNT_6ParamsE$_ZZN4cute19as_arithmetic_tupleINS_15ArithmeticTupleIJNS1_IJiiEEEiiiEEEEEDaRKT_ENKUlRKT_E_clIS2_EEDaS9_ - $_ZN7cutlass13device_kernelIN5flash19enable_sm80_to_sm89INS1_16FlashAttnBwdSm80INS1_25CollectiveMainloopBwdSm80ILi2ELi2EN4cute5tupleIJNS5_1CILi64EEENS7_ILi128EEES8_EEENS_10bfloat16_tEfNS_4arch4Sm80ELb1ELb0ELb1ELb0ELb1ELb0ELb0ELb0ELi2ELi2ELi4ELi2ELb1EEENS1_24CollectiveEpilogueBwdGQAISA_fSD_Li256ELb0ELb1EEENS1_25SingleTileBwdLPTSchedulerILb0ELi128ELb1EEEEEEEEEvNT_6ParamsE$_ZZN4cute19as_arithmetic_tupleINS_15ArithmeticTupleIJNS1_IJiiEEEiiiEEEEEDaRKT_ENKUlDpRKT_E_clIJS2_iiiEEEDaSA_)
$_ZN7cutlass13device_kernelIN5flash19enable_sm80_to_sm89INS1_16FlashAttnBwdSm80INS1_25CollectiveMainloopBwdSm80ILi2ELi2EN4cute5tupleIJNS5_1CILi64EEENS7_ILi128EEES8_EEENS_10bfloat16_tEfNS_4arch4Sm80ELb1ELb0ELb1ELb0ELb1ELb0ELb0ELb0ELi2ELi2ELi4ELi2ELb1EEENS1_24CollectiveEpilogueBwdGQAISA_fSD_Li256ELb0ELb1EEENS1_25SingleTileBwdLPTSchedulerILb0ELi128ELb1EEEEEEEEEvNT_6ParamsE$_ZZN4cute19as_arithmetic_tupleINS_15ArithmeticTupleIJNS1_IJiiEEEiiiEEEEEDaRKT_ENKUlDpRKT_E_clIJS2_iiiEEEDaSA_:
[----:B------:R-:W-:Y:S02]  /*7c90*/  IADD3 R7, R1, 0x19c, RZ ;  /* 0x0000019c01077810 */ /* 0x000fe40007ffe0ff */
[----:B------:R-:W-:Y:S02]  /*7ca0*/  MOV R44, 0x7cd0 ;  /* 0x00007cd0002c7802 */ /* 0x000fe40000000f00 */
[----:B------:R-:W-:-:S02]  /*7cb0*/  IADD3 R7, R7, c[0x0][0x20], RZ ;  /* 0x0000080007077a10 */ /* 0x000fc40007ffe0ff */
[----:B------:R-:W-:Y:S05]  /*7cc0*/  CALL.REL.NOINC `($_ZN7cutlass13device_kernelIN5flash19enable_sm80_to_sm89INS1_16FlashAttnBwdSm80INS1_25CollectiveMainloopBwdSm80ILi2ELi2EN4cute5tupleIJNS5_1CILi64EEENS7_ILi128EEES8_EEENS_10bfloat16_tEfNS_4arch4Sm80ELb1ELb0ELb1ELb0ELb1ELb0ELb0ELb0ELi2ELi2ELi4ELi2ELb1EEENS1_24CollectiveEpilogueBwdGQAISA_fSD_Li256ELb0ELb1EEENS1_25SingleTileBwdLPTSchedulerILb0ELi128ELb1EEEEEEEEEvNT_6ParamsE$_ZN4cute5tupleIJNS_15ArithmeticTupleIJiiEEEiiiEEC2ERKS2_RKiS7_S7_) ;  /* 0xfffff95000007944 */ /* 0x000fea0003c3ffff */
[----:B------:R1:W5:Y:S04]  /*7cd0*/  LDL R10, [R1+0x19c] ;  /* 0x00019c00010a7983 */ /* 0x0003680000100800 */
[----:B------:R1:W5:Y:S04]  /*7ce0*/  LDL.64 R8, [R1+0x1a8] ;  /* 0x0001a80001087983 */ /* 0x0003680000100a00 */
[----:B------:R1:W5:Y:S01]  /*7cf0*/  LDL.64 R6, [R1+0x1a0] ;  /* 0x0001a00001067983 */ /* 0x0003620000100a00 */
[----:B------:R-:W-:-:S04]  /*7d00*/  MOV R17, 0x0 ;  /* 0x0000000000117802 */ /* 0x000fc80000000f00 */
[----:B------:R-:W-:Y:S05]  /*7d10*/  RET.REL.NODEC R16 `(_ZN7cutlass13device_kernelIN5flash19enable_sm80_to_sm89INS1_16FlashAttnBwdSm80INS1_25CollectiveMainloopBwdSm80ILi2ELi2EN4cute5tupleIJNS5_1CILi64EEENS7_ILi128EEES8_EEENS_10bfloat16_tEfNS_4arch4Sm80ELb1ELb0ELb1ELb0ELb1ELb0ELb0ELb0ELi2ELi2ELi4ELi2ELb1EEENS1_24CollectiveEpilogueBwdGQAISA_fSD_Li256ELb0ELb1EEENS1_25SingleTileBwdLPTSchedulerILb0ELi128ELb1EEEEEEEEEvNT_6ParamsE) ;  /* 0xffff82e010007950 */ /* 0x000fea0003c3ffff */
        .type           $_ZN7cutlass13device_kernelIN5flash19enable_sm80_to_sm89INS1_16FlashAttnBwdSm80INS1_25CollectiveMainloopBwdSm80ILi2ELi2EN4cute5tupleIJNS5_1CILi64EEENS7_ILi128EEES8_EEENS_10bfloat16_tEfNS_4arch4Sm80ELb1ELb0ELb1ELb0ELb1ELb0ELb0ELb0ELi2ELi2ELi4ELi2ELb1EEENS1_24CollectiveEpilogueBwdGQAISA_fSD_Li256ELb0ELb1EEENS1_25SingleTileBwdLPTSchedulerILb0ELi128ELb1EEEEEEEEEvNT_6ParamsE$_ZZN4cute19as_arithmetic_tupleINS_15ArithmeticTupleIJNS1_IJiiEEEiiiEEEEEDaRKT_ENKUlRKT_E_clIS2_EEDaS9_,@function
        .size           $_ZN7cutlass13device_kernelIN5flash19enable_sm80_to_sm89INS1_16FlashAttnBwdSm80INS1_25CollectiveMainloopBwdSm80ILi2ELi2EN4cute5tupleIJNS5_1CILi64EEENS7_ILi128EEES8_EEENS_10bfloat16_tEfNS_4arch4Sm80ELb1ELb0ELb1ELb0ELb1ELb0ELb0ELb0ELi2ELi2ELi4ELi2ELb1EEENS1_24CollectiveEpilogueBwdGQAISA_fSD_Li256ELb0ELb1EEENS1_25SingleTileBwdLPTSchedulerILb0ELi128ELb1EEEEEEEEEvNT_6ParamsE$_ZZN4cute19as_arithmetic_tupleINS_15ArithmeticTupleIJNS1_IJiiEEEiiiEEEEEDaRKT_ENKUlRKT_E_clIS2_EEDaS9_,($_ZN7cutlass13device_kernelIN5flash19enable_sm80_to_sm89INS1_16FlashAttnBwdSm80INS1_25CollectiveMainloopBwdSm80ILi2ELi2EN4cute5tupleIJNS5_1CILi64EEENS7_ILi128EEES8_EEENS_10bfloat16_tEfNS_4arch4Sm80ELb1ELb0ELb1ELb0ELb1ELb0ELb0ELb0ELi2ELi2ELi4ELi2ELb1EEENS1_24CollectiveEpilogueBwdGQAISA_fSD_Li256ELb0ELb1EEENS1_25SingleTileBwdLPTSchedulerILb0ELi128ELb1EEEEEEEEEvNT_6ParamsE$_ZZN4cute19as_arithmetic_tupleINS_15ArithmeticTupleIJNS1_IJiiEEEiiiEEEEEDaRKT_ENKUlRKT_E_clIiEEDaS9_ - $_ZN7cutlass13device_kernelIN5flash19enable_sm80_to_sm89INS1_16FlashAttnBwdSm80INS1_25CollectiveMainloopBwdSm80ILi2ELi2EN4cute5tupleIJNS5_1CILi64EEENS7_ILi128EEES8_EEENS_10bfloat16_tEfNS_4arch4Sm80ELb1ELb0ELb1ELb0ELb1ELb0ELb0ELb0ELi2ELi2ELi4ELi2ELb1EEENS1_24CollectiveEpilogueBwdGQAISA_fSD_Li256ELb0ELb1EEENS1_25SingleTileBwdLPTSchedulerILb0ELi128ELb1EEEEEEEEEvNT_6ParamsE$_ZZN4cute19as_arithmetic_tupleINS_15ArithmeticTupleIJNS1_IJiiEEEiiiEEEEEDaRKT_ENKUlRKT_E_clIS2_EEDaS9_)
$_ZN7cutlass13device_kernelIN5flash19enable_sm80_to_sm89INS1_16FlashAttnBwdSm80INS1_25CollectiveMainloopBwdSm80ILi2ELi2EN4cute5tupleIJNS5_1CILi64EEENS7_ILi128EEES8_EEENS_10bfloat16_tEfNS_4arch4Sm80ELb1ELb0ELb1ELb0ELb1ELb0ELb0ELb0ELi2ELi2ELi4ELi2ELb1EEENS1_24CollectiveEpilogueBwdGQAISA_fSD_Li256ELb0ELb1EEENS1_25SingleTileBwdLPTSchedulerILb0ELi128ELb1EEEEEEEEEvNT_6ParamsE$_ZZN4cute19as_arithmetic_tupleINS_15ArithmeticTupleIJNS1_IJiiEEEiiiEEEEEDaRKT_ENKUlRKT_E_clIS2_EEDaS9_:
[----:B------:R-:W-:-:S05]  /*7d20*/  IADD3 R9, R13, -c[0x0][0x20], RZ ;  /* 0x800008000d097a10 */ /* 0x000fca0007ffe0ff */
[----:B------:R1:W5:Y:S01]  /*7d30*/  LDL R7, [R9] ;  /* 0x0000000009077983 */ /* 0x0003620000100800 */
[----:B------:R-:W-:-:S03]  /*7d40*/  MOV R8, 0x7d60 ;  /* 0x00007d6000087802 */ /* 0x000fc60000000f00 */
[----:B-1---5:R-:W-:Y:S05]  /*7d50*/  CALL.REL.NOINC `($_ZN7cutlass13device_kernelIN5flash19enable_sm80_to_sm89INS1_16FlashAttnBwdSm80INS1_25CollectiveMainloopBwdSm80ILi2ELi2EN4cute5tupleIJNS5_1CILi64EEENS7_ILi128EEES8_EEENS_10bfloat16_tEfNS_4arch4Sm80ELb1ELb0ELb1ELb0ELb1ELb0ELb0ELb0ELi2ELi2ELi4ELi2ELb1EEENS1_24CollectiveEpilogueBwdGQAISA_fSD_Li256ELb0ELb1EEENS1_25SingleTileBwdLPTSchedulerILb0ELi128ELb1EEEEEEEEEvNT_6ParamsE$_ZZN4cute19as_arithmetic_tupleINS_15ArithmeticTupleIJiiEEEEEDaRKT_ENKUlRKT_E_clIiEEDaS8_) ;  /* 0x0000019000007944 */ /* 0x022fea0003c00000 */
[----:B------:R1:W5:Y:S01]  /*7d60*/  LDL R7, [R9+0x4] ;  /* 0x0000040009077983 */ /* 0x0003620000100800 */
[----:B------:R-:W-:Y:S01]  /*7d70*/  IADD3 R6, R1, 0x19c, RZ ;  /* 0x0000019c01067810 */ /* 0x000fe20007ffe0ff */
[----:B------:R-:W-:Y:S01]  /*7d80*/  IMAD.MOV.U32 R16, RZ, RZ, R10 ;  /* 0x000000ffff107224 */ /* 0x000fe200078e000a */
[----:B------:R-:W-:Y:S02]  /*7d90*/  MOV R8, 0x7dc0 ;  /* 0x00007dc000087802 */ /* 0x000fe40000000f00 */
[----:B------:R-:W-:Y:S02]  /*7da0*/  IADD3 R6, R6, c[0x0][0x20], RZ ;  /* 0x0000080006067a10 */ /* 0x000fe40007ffe0ff */
[----:B-1---5:R-:W-:Y:S05]  /*7db0*/  CALL.REL.NOINC `($_ZN7cutlass13device_kernelIN5flash19enable_sm80_to_sm89INS1_16FlashAttnBwdSm80INS1_25CollectiveMainloopBwdSm80ILi2ELi2EN4cute5tupleIJNS5_1CILi64EEENS7_ILi128EEES8_EEENS_10bfloat16_tEfNS_4arch4Sm80ELb1ELb0ELb1ELb0ELb1ELb0ELb0ELb0ELi2ELi2ELi4ELi2ELb1EEENS1_24CollectiveEpilogueBwdGQAISA_fSD_Li256ELb0ELb1EEENS1_25SingleTileBwdLPTSchedulerILb0ELi128ELb1EEEEEEEEEvNT_6ParamsE$_ZZN4cute19as_arithmetic_tupleINS_15ArithmeticTupleIJiiEEEEEDaRKT_ENKUlRKT_E_clIiEEDaS8_) ;  /* 0x0000013000007944 */ /* 0x022fea0003c00000 */
[----:B------:R1:W-:Y:S01]  /*7dc0*/  STL [R1+0x19c], R10 ;  /* 0x00019c0a01007387 */ /* 0x0003e20000100800 */
[----:B------:R-:W-:-:S03]  /*7dd0*/  MOV R18, 0x7df0 ;  /* 0x00007df000127802 */ /* 0x000fc60000000f00 */
[----:B-1----:R-:W-:Y:S05]  /*7de0*/  CALL.REL.NOINC `($_ZN7cutlass13device_kernelIN5flash19enable_sm80_to_sm89INS1_16FlashAttnBwdSm80INS1_25CollectiveMainloopBwdSm80ILi2ELi2EN4cute5tupleIJNS5_1CILi64EEENS7_ILi128EEES8_EEENS_10bfloat16_tEfNS_4arch4Sm80ELb1ELb0ELb1ELb0ELb1ELb0ELb0ELb0ELi2ELi2ELi4ELi2ELb1EEENS1_24CollectiveEpilogueBwdGQAISA_fSD_Li256ELb0ELb1EEENS1_25SingleTileBwdLPTSchedulerILb0ELi128ELb1EEEEEEEEEvNT_6ParamsE$_ZZN4cute19as_arithmetic_tupleINS_15ArithmeticTupleIJiiEEEEEDaRKT_ENKUlDpRKT_E_clIJiiEEEDaS9_) ;  /* 0x0000008000007944 */ /* 0x002fea0003c00000 */
[----:B-----5:R-:W-:Y:S01]  /*7df0*/  IMAD.MOV.U32 R8, RZ, RZ, R6 ;  /* 0x000000ffff087224 */ /* 0x020fe200078e0006 */
[----:B------:R-:W-:Y:S01]  /*7e00*/  MOV R6, R44 ;  /* 0x0000002c00067202 */ /* 0x000fe20000000f00 */
[----:B------:R-:W-:Y:S01]  /*7e10*/  IMAD.MOV.U32 R46, RZ, RZ, R7 ;  /* 0x000000ffff2e7224 */ /* 0x000fe200078e0007 */
[----:B------:R-:W-:-:S04]  /*7e20*/  MOV R7, 0x0 ;  /* 0x0000000000077802 */ /* 0x000fc80000000f00 */
[----:B------:R-:W-:Y:S05]  /*7e30*/  RET.REL.NODEC R6 `(_ZN7cutlass13device_kernelIN5flash19enable_sm80_to_sm89INS1_16FlashAttnBwdSm80INS1_25CollectiveMainloopBwdSm80ILi2ELi2EN4cute5tupleIJNS5_1CILi64EEENS7_ILi128EEES8_EEENS_10bfloat16_tEfNS_4arch4Sm80ELb1ELb0ELb1ELb0ELb1ELb0ELb0ELb0ELi2ELi2ELi4ELi2ELb1EEENS1_24CollectiveEpilogueBwdGQAISA_fSD_Li256ELb0ELb1EEENS1_25SingleTileBwdLPTSchedulerILb0ELi128ELb1EEEEEEEEEvNT_6ParamsE) ;  /* 0xffff81c006007950 */ /* 0x000fea0003c3ffff */
        .type           $_ZN7cutlass13device_kernelIN5flash19enable_sm80_to_sm89INS1_16FlashAttnBwdSm80INS1_25CollectiveMainloopBwdSm80ILi2ELi2EN4cute5tupleIJNS5_1CILi64EEENS7_ILi128EEES8_EEENS_10bfloat16_tEfNS_4arch4Sm80ELb1ELb0ELb1ELb0ELb1ELb0ELb0ELb0ELi2ELi2ELi4ELi2ELb1EEENS1_24CollectiveEpilogueBwdGQAISA_fSD_Li256ELb0ELb1EEENS1_25SingleTileBwdLPTSchedulerILb0ELi128ELb1EEEEEEEEEvNT_6ParamsE$_ZZN4cute19as_arithmetic_tupleINS_15ArithmeticTupleIJNS1_IJiiEEEiiiEEEEEDaRKT_ENKUlRKT_E_clIiEEDaS9_,@function
        .size           $_ZN7cutlass13device_kernelIN5flash19enable_sm80_to_sm89INS1_16FlashAttnBwdSm80INS1_25CollectiveMainloopBwdSm80ILi2ELi2EN4cute5tupleIJNS5_1CILi64EEENS7_ILi128EEES8_EEENS_10bfloat16_tEfNS_4arch4Sm80ELb1ELb0ELb1ELb0ELb1ELb0ELb0ELb0ELi2ELi2ELi4ELi2ELb1EEENS1_24CollectiveEpilogueBwdGQAISA_fSD_Li256ELb0ELb1EEENS1_25SingleTileBwdLPTSchedulerILb0ELi128ELb1EEEEEEEEEvNT_6ParamsE$_ZZN4cute19as_arithmetic_tupleINS_15ArithmeticTupleIJNS1_IJiiEEEiiiEEEEEDaRKT_ENKUlRKT_E_clIiEEDaS9_,($_ZN7cutlass13device_kernelIN5flash19enable_sm80_to_sm89INS1_16FlashAttnBwdSm80INS1_25CollectiveMainloopBwdSm80ILi2ELi2EN4cute5tupleIJNS5_1CILi64EEENS7_ILi128EEES8_EEENS_10bfloat16_tEfNS_4arch4Sm80ELb1ELb0ELb1ELb0ELb1ELb0ELb0ELb0ELi2ELi2ELi4ELi2ELb1EEENS1_24CollectiveEpilogueBwdGQAISA_fSD_Li256ELb0ELb1EEENS1_25SingleTileBwdLPTSchedulerILb0ELi128ELb1EEEEEEEEEvNT_6ParamsE$_ZZN4cute19as_arithmetic_tupleINS_15ArithmeticTupleIJiiEEEEEDaRKT_ENKUlDpRKT_E_clIJiiEEEDaS9_ - $_ZN7cutlass13device_kernelIN5flash19enable_sm80_to_sm89INS1_16FlashAttnBwdSm80INS1_25CollectiveMainloopBwdSm80ILi2ELi2EN4cute5tupleIJNS5_1CILi64EEENS7_ILi128EEES8_EEENS_10bfloat16_tEfNS_4arch4Sm80ELb1ELb0ELb1ELb0ELb1ELb0ELb0ELb0ELi2ELi2ELi4ELi2ELb1EEENS1_24CollectiveEpilogueBwdGQAISA_fSD_Li256ELb0ELb1EEENS1_25SingleTileBwdLPTSchedulerILb0ELi128ELb1EEEEEEEEEvNT_6ParamsE$_ZZN4cute19as_arithmetic_tupleINS_15ArithmeticTupleIJNS1_IJiiEEEiiiEEEEEDaRKT_ENKUlRKT_E_clIiEEDaS9_)
$_ZN7cutlass13device_kernelIN5flash19enable_sm80_to_sm89INS1_16FlashAttnBwdSm80INS1_25CollectiveMainloopBwdSm80ILi2ELi2EN4cute5tupleIJNS5_1CILi64EEENS7_ILi128EEES8_EEENS_10bfloat16_tEfNS_4arch4Sm80ELb1ELb0ELb1ELb0ELb1ELb0ELb0ELb0ELi2ELi2ELi4ELi2ELb1EEENS1_24CollectiveEpilogueBwdGQAISA_fSD_Li256ELb0ELb1EEENS1_25SingleTileBwdLPTSchedulerILb0ELi128ELb1EEEEEEEEEvNT_6ParamsE$_ZZN4cute19as_arithmetic_tupleINS_15ArithmeticTupleIJNS1_IJiiEEEiiiEEEEEDaRKT_ENKUlRKT_E_clIiEEDaS9_:
[----:B------:R-:W-:Y:S02]  /*7e40*/  MOV R10, R7 ;  /* 0x00000007000a7202 */ /* 0x000fe40000000f00 */
[----:B------:R-:W-:-:S04]  /*7e50*/  MOV R7, 0x0 ;  /* 0x0000000000077802 */ /* 0x000fc80000000f00 */
[----:B------:R-:W-:Y:S05]  /*7e60*/  RET.REL.NODEC R6 `(_ZN7cutlass13device_kernelIN5flash19enable_sm80_to_sm89INS1_16FlashAttnBwdSm80INS1_25CollectiveMainloopBwdSm80ILi2ELi2EN4cute5tupleIJNS5_1CILi64EEENS7_ILi128EEES8_EEENS_10bfloat16_tEfNS_4arch4Sm80ELb1ELb0ELb1ELb0ELb1ELb0ELb0ELb0ELi2ELi2ELi4ELi2ELb1EEENS1_24CollectiveEpilogueBwdGQAISA_fSD_Li256ELb0ELb1EEENS1_25SingleTileBwdLPTSchedulerILb0ELi128ELb1EEEEEEEEEvNT_6ParamsE) ;  /* 0xffff819006007950 */ /* 0x000fea0003c3ffff */
        .type           $_ZN7cutlass13device_kernelIN5flash19enable_sm80_to_sm89INS1_16FlashAttnBwdSm80INS1_25CollectiveMainloopBwdSm80ILi2ELi2EN4cute5tupleIJNS5_1CILi64EEENS7_ILi128EEES8_EEENS_10bfloat16_tEfNS_4arch4Sm80ELb1ELb0ELb1ELb0ELb1ELb0ELb0ELb0ELi2ELi2ELi4ELi2ELb1EEENS1_24CollectiveEpilogueBwdGQAISA_fSD_Li256ELb0ELb1EEENS1_25SingleTileBwdLPTSchedulerILb0ELi128ELb1EEEEEEEEEvNT_6ParamsE$_ZZN4cute19as_arithmetic_tupleINS_15ArithmeticTupleIJiiEEEEEDaRKT_ENKUlDpRKT_E_clIJiiEEEDaS9_,@function
        .size           $_ZN7cutlass13device_kernelIN5flash19enable_sm80_to_sm89INS1_16FlashAttnBwdSm80INS1_25CollectiveMainloopBwdSm80ILi2ELi2EN4cute5tupleIJNS5_1CILi64EEENS7_ILi128EEES8_EEENS_10bfloat16_tEfNS_4arch4Sm80ELb1ELb0ELb1ELb0ELb1ELb0ELb0ELb0ELi2ELi2ELi4ELi2ELb1EEENS1_24CollectiveEpilogueBwdGQAISA_fSD_Li256ELb0ELb1EEENS1_25SingleTileBwdLPTSchedulerILb0ELi128ELb1EEEEEEEEEvNT_6ParamsE$_ZZN4cute19as_arithmetic_tupleINS_15ArithmeticTupleIJiiEEEEEDaRKT_ENKUlDpRKT_E_clIJiiEEEDaS9_,($_ZN7cutlass13device_kernelIN5flash19enable_sm80_to_sm89INS1_16FlashAttnBwdSm80INS1_25CollectiveMainloopBwdSm80ILi2ELi2EN4cute5tupleIJNS5_1CILi64EEENS7_ILi128EEES8_EEENS_10bfloat16_tEfNS_4arch4Sm80ELb1ELb0ELb1ELb0ELb1ELb0ELb0ELb0ELi2ELi2ELi4ELi2ELb1EEENS1_24CollectiveEpilogueBwdGQAISA_fSD_Li256ELb0ELb1EEENS1_25SingleTileBwdLPTSchedulerILb0ELi128ELb1EEEEEEEEEvNT_6ParamsE$_ZZN4cute19as_arithmetic_tupleINS_15ArithmeticTupleIJiiEEEEEDaRKT_ENKUlRKT_E_clIiEEDaS8_ - $_ZN7cutlass13device_kernelIN5flash19enable_sm80_to_sm89INS1_16FlashAttnBwdSm80INS1_25CollectiveMainloopBwdSm80ILi2ELi2EN4cute5tupleIJNS5_1CILi64EEENS7_ILi128EEES8_EEENS_10bfloat16_tEfNS_4arch4Sm80ELb1ELb0ELb1ELb0ELb1ELb0ELb0ELb0ELi2ELi2ELi4ELi2ELb1EEENS1_24CollectiveEpilogueBwdGQAISA_fSD_Li256ELb0ELb1EEENS1_25SingleTileBwdLPTSchedulerILb0ELi128ELb1EEEEEEEEEvNT_6ParamsE$_ZZN4cute19as_arithmetic_tupleINS_15ArithmeticTupleIJiiEEEEEDaRKT_ENKUlDpRKT_E_clIJiiEEEDaS9_)
$_ZN7cutlass13device_kernelIN5flash19enable_sm80_to_sm89INS1_16FlashAttnBwdSm80INS1_25CollectiveMainloopBwdSm80ILi2ELi2EN4cute5tupleIJNS5_1CILi64EEENS7_ILi128EEES8_EEENS_10bfloat16_tEfNS_4arch4Sm80ELb1ELb0ELb1ELb0ELb1ELb0ELb0ELb0ELi2ELi2ELi4ELi2ELb1EEENS1_24CollectiveEpilogueBwdGQAISA_fSD_Li256ELb0ELb1EEENS1_25SingleTileBwdLPTSchedulerILb0ELi128ELb1EEEEEEEEEvNT_6ParamsE$_ZZN4cute19as_arithmetic_tupleINS_15ArithmeticTupleIJiiEEEEEDaRKT_ENKUlDpRKT_E_clIJiiEEEDaS9_:
[----:B------:R-:W-:Y:S02]  /*7e70*/  IADD3 R7, R1, 0x1a0, RZ ;  /* 0x000001a001077810 */ /* 0x000fe40007ffe0ff */
[----:B------:R-:W-:Y:S02]  /*7e80*/  MOV R8, 0x7eb0 ;  /* 0x00007eb000087802 */ /* 0x000fe40000000f00 */
[----:B------:R-:W-:Y:S02]  /*7e90*/  IADD3 R7, R7, c[0x0][0x20], RZ ;  /* 0x0000080007077a10 */ /* 0x000fe40007ffe0ff */
[----:B------:R-:W-:Y:S05]  /*7ea0*/  CALL.REL.NOINC `($_ZN7cutlass13device_kernelIN5flash19enable_sm80_to_sm89INS1_16FlashAttnBwdSm80INS1_25CollectiveMainloopBwdSm80ILi2ELi2EN4cute5tupleIJNS5_1CILi64EEENS7_ILi128EEES8_EEENS_10bfloat16_tEfNS_4arch4Sm80ELb1ELb0ELb1ELb0ELb1ELb0ELb0ELb0ELi2ELi2ELi4ELi2ELb1EEENS1_24CollectiveEpilogueBwdGQAISA_fSD_Li256ELb0ELb1EEENS1_25SingleTileBwdLPTSchedulerILb0ELi128ELb1EEEEEEEEEvNT_6ParamsE$_ZN4cute5tupleIJiiEEC2ERKiS3_) ;  /* 0xfffff9e000007944 */ /* 0x000fea0003c3ffff */
[----:B-1----:R1:W5:Y:S01]  /*7eb0*/  LDL.64 R6, [R1+0x1a0] ;  /* 0x0001a00001067983 */ /* 0x0023620000100a00 */
[----:B------:R-:W-:Y:S02]  /*7ec0*/  MOV R8, R18 ;  /* 0x0000001200087202 */ /* 0x000fe40000000f00 */
[----:B------:R-:W-:-:S04]  /*7ed0*/  MOV R9, 0x0 ;  /* 0x0000000000097802 */ /* 0x000fc80000000f00 */
[----:B------:R-:W-:Y:S05]  /*7ee0*/  RET.REL.NODEC R8 `(_ZN7cutlass13device_kernelIN5flash19enable_sm80_to_sm89INS1_16FlashAttnBwdSm80INS1_25CollectiveMainloopBwdSm80ILi2ELi2EN4cute5tupleIJNS5_1CILi64EEENS7_ILi128EEES8_EEENS_10bfloat16_tEfNS_4arch4Sm80ELb1ELb0ELb1ELb0ELb1ELb0ELb0ELb0ELi2ELi2ELi4ELi2ELb1EEENS1_24CollectiveEpilogueBwdGQAISA_fSD_Li256ELb0ELb1EEENS1_25SingleTileBwdLPTSchedulerILb0ELi128ELb1EEEEEEEEEvNT_6ParamsE) ;  /* 0xffff811008007950 */ /* 0x000fea0003c3ffff */
        .type           $_ZN7cutlass13device_kernelIN5flash19enable_sm80_to_sm89INS1_16FlashAttnBwdSm80INS1_25CollectiveMainloopBwdSm80ILi2ELi2EN4cute5tupleIJNS5_1CILi64EEENS7_ILi128EEES8_EEENS_10bfloat16_tEfNS_4arch4Sm80ELb1ELb0ELb1ELb0ELb1ELb0ELb0ELb0ELi2ELi2ELi4ELi2ELb1EEENS1_24CollectiveEpilogueBwdGQAISA_fSD_Li256ELb0ELb1EEENS1_25SingleTileBwdLPTSchedulerILb0ELi128ELb1EEEEEEEEEvNT_6ParamsE$_ZZN4cute19as_arithmetic_tupleINS_15ArithmeticTupleIJiiEEEEEDaRKT_ENKUlRKT_E_clIiEEDaS8_,@function
        .size           $_ZN7cutlass13device_kernelIN5flash19enable_sm80_to_sm89INS1_16FlashAttnBwdSm80INS1_25CollectiveMainloopBwdSm80ILi2ELi2EN4cute5tupleIJNS5_1CILi64EEENS7_ILi128EEES8_EEENS_10bfloat16_tEfNS_4arch4Sm80ELb1ELb0ELb1ELb0ELb1ELb0ELb0ELb0ELi2ELi2ELi4ELi2ELb1EEENS1_24CollectiveEpilogueBwdGQAISA_fSD_Li256ELb0ELb1EEENS1_25SingleTileBwdLPTSchedulerILb0ELi128ELb1EEEEEEEEEvNT_6ParamsE$_ZZN4cute19as_arithmetic_tupleINS_15ArithmeticTupleIJiiEEEEEDaRKT_ENKUlRKT_E_clIiEEDaS8_,($_ZN7cutlass13device_kernelIN5flash19enable_sm80_to_sm89INS1_16FlashAttnBwdSm80INS1_25CollectiveMainloopBwdSm80ILi2ELi2EN4cute5tupleIJNS5_1CILi64EEENS7_ILi128EEES8_EEENS_10bfloat16_tEfNS_4arch4Sm80ELb1ELb0ELb1ELb0ELb1ELb0ELb0ELb0ELi2ELi2ELi4ELi2ELb1EEENS1_24CollectiveEpilogueBwdGQAISA_fSD_Li256ELb0ELb1EEENS1_25SingleTileBwdLPTSchedulerILb0ELi128ELb1EEEEEEEEEvNT_6ParamsE$_ZZN4cute5sliceINS_5tupleIJNS_10UnderscoreES2_S2_iEEENS1_IJNS1_IJNS_1CILi1EEENS4_ILi0EEEEEElS6_lEEEEEDaRKT_RKT0_ENKUlRKT_RKT0_E_clIS2_lEEDaSH_SK_ - $_ZN7cutlass13device_kernelIN5flash19enable_sm80_to_sm89INS1_16FlashAttnBwdSm80INS1_25CollectiveMainloopBwdSm80ILi2ELi2EN4cute5tupleIJNS5_1CILi64EEENS7_ILi128EEES8_EEENS_10bfloat16_tEfNS_4arch4Sm80ELb1ELb0ELb1ELb0ELb1ELb0ELb0ELb0ELi2ELi2ELi4ELi2ELb1EEENS1_24CollectiveEpilogueBwdGQAISA_fSD_Li256ELb0ELb1EEENS1_25SingleTileBwdLPTSchedulerILb0ELi128ELb1EEEEEEEEEvNT_6ParamsE$_ZZN4cute19as_arithmetic_tupleINS_15ArithmeticTupleIJiiEEEEEDaRKT_ENKUlRKT_E_clIiEEDaS8_)
$_ZN7cutlass13device_kernelIN5flash19enable_sm80_to_sm89INS1_16FlashAttnBwdSm80INS1_25CollectiveMainloopBwdSm80ILi2ELi2EN4cute5tupleIJNS5_1CILi64EEENS7_ILi128EEES8_EEENS_10bfloat16_tEfNS_4arch4Sm80ELb1ELb0ELb1ELb0ELb1ELb0ELb0ELb0ELi2ELi2ELi4ELi2ELb1EEENS1_24CollectiveEpilogueBwdGQAISA_fSD_Li256ELb0ELb1EEENS1_25SingleTileBwdLPTSchedulerILb0ELi128ELb1EEEEEEEEEvNT_6ParamsE$_ZZN4cute19as_arithmetic_tupleINS_15ArithmeticTupleIJiiEEEEEDaRKT_ENKUlRKT_E_clIiEEDaS8_:
[----:B------:R-:W-:Y:S02]  /*7ef0*/  MOV R70, R8 ;  /* 0x0000000800467202 */ /* 0x000fe40000000f00 */
[----:B------:R-:W-:Y:S02]  /*7f00*/  MOV R71, 0x0 ;  /* 0x0000000000477802 */ /* 0x000fe40000000f00 */
[----:B------:R-:W-:Y:S02]  /*7f10*/  MOV R10, R7 ;  /* 0x00000007000a7202 */ /* 0x000fe40000000f00 */
[----:B------:R-:W-:Y:S05]  /*7f20*/  RET.REL.NODEC R70 `(_ZN7cutlass13device_kernelIN5flash19enable_sm80_to_sm89INS1_16FlashAttnBwdSm80INS1_25CollectiveMainloopBwdSm80ILi2ELi2EN4cute5tupleIJNS5_1CILi64EEENS7_ILi128EEES8_EEENS_10bfloat16_tEfNS_4arch4Sm80ELb1ELb0ELb1ELb0ELb1ELb0ELb0ELb0ELi2ELi2ELi4ELi2ELb1EEENS1_24CollectiveEpilogueBwdGQAISA_fSD_Li256ELb0ELb1EEENS1_25SingleTileBwdLPTSchedulerILb0ELi128ELb1EEEEEEEEEvNT_6ParamsE) ;  /* 0xffff80d046007950 */ /* 0x000fea0003c3ffff */
        .type           $_ZN7cutlass13device_kernelIN5flash19enable_sm80_to_sm89INS1_16FlashAttnBwdSm80INS1_25CollectiveMainloopBwdSm80ILi2ELi2EN4cute5tupleIJNS5_1CILi64EEENS7_ILi128EEES8_EEENS_10bfloat16_tEfNS_4arch4Sm80ELb1ELb0ELb1ELb0ELb1ELb0ELb0ELb0ELi2ELi2ELi4ELi2ELb1EEENS1_24CollectiveEpilogueBwdGQAISA_fSD_Li256ELb0ELb1EEENS1_25SingleTileBwdLPTSchedulerILb0ELi128ELb1EEEEEEEEEvNT_6ParamsE$_ZZN4cute5sliceINS_5tupleIJNS_10UnderscoreES2_S2_iEEENS1_IJNS1_IJNS_1CILi1EEENS4_ILi0EEEEEElS6_lEEEEEDaRKT_RKT0_ENKUlRKT_RKT0_E_clIS2_lEEDaSH_SK_,@function
        .size           $_ZN7cutlass13device_kernelIN5flash19enable_sm80_to_sm89INS1_16FlashAttnBwdSm80INS1_25CollectiveMainloopBwdSm80ILi2ELi2EN4cute5tupleIJNS5_1CILi64EEENS7_ILi128EEES8_EEENS_10bfloat16_tEfNS_4arch4Sm80ELb1ELb0ELb1ELb0ELb1ELb0ELb0ELb0ELi2ELi2ELi4ELi2ELb1EEENS1_24CollectiveEpilogueBwdGQAISA_fSD_Li256ELb0ELb1EEENS1_25SingleTileBwdLPTSchedulerILb0ELi128ELb1EEEEEEEEEvNT_6ParamsE$_ZZN4cute5sliceINS_5tupleIJNS_10UnderscoreES2_S2_iEEENS1_IJNS1_IJNS_1CILi1EEENS4_ILi0EEEEEElS6_lEEEEEDaRKT_RKT0_ENKUlRKT_RKT0_E_clIS2_lEEDaSH_SK_,($_ZN7cutlass13device_kernelIN5flash19enable_sm80_to_sm89INS1_16FlashAttnBwdSm80INS1_25CollectiveMainloopBwdSm80ILi2ELi2EN4cute5tupleIJNS5_1CILi64EEENS7_ILi128EEES8_EEENS_10bfloat16_tEfNS_4arch4Sm80ELb1ELb0ELb1ELb0ELb1ELb0ELb0ELb0ELi2ELi2ELi4ELi2ELb1EEENS1_24CollectiveEpilogueBwdGQAISA_fSD_Li256ELb0ELb1EEENS1_25SingleTileBwdLPTSchedulerILb0ELi128ELb1EEEEEEEEEvNT_6ParamsE$_ZZN4cute7idx2crdINS_5tupleIJiEEENS1_IJNS1_IJNS1_IJNS_1CILi8EEENS3_ILi2EEEEEES5_NS3_ILi4EEES5_EEEEEEEEDaRKT_RKT0_ENKUlRKT_RKT0_E_clIiS8_EEDaSI_SL_ - $_ZN7cutlass13device_kernelIN5flash19enable_sm80_to_sm89INS1_16FlashAttnBwdSm80INS1_25CollectiveMainloopBwdSm80ILi2ELi2EN4cute5tupleIJNS5_1CILi64EEENS7_ILi128EEES8_EEENS_10bfloat16_tEfNS_4arch4Sm80ELb1ELb0ELb1ELb0ELb1ELb0ELb0ELb0ELi2ELi2ELi4ELi2ELb1EEENS1_24CollectiveEpilogueBwdGQAISA_fSD_Li256ELb0ELb1EEENS1_25SingleTileBwdLPTSchedulerILb0ELi128ELb1EEEEEEEEEvNT_6ParamsE$_ZZN4cute5sliceINS_5tupleIJNS_10UnderscoreES2_S2_iEEENS1_IJNS1_IJNS_1CILi1EEENS4_ILi0EEEEEElS6_lEEEEEDaRKT_RKT0_ENKUlRKT_RKT0_E_clIS2_lEEDaSH_SK_)
$_ZN7cutlass13device_kernelIN5flash19enable_sm80_to_sm89INS1_16FlashAttnBwdSm80INS1_25CollectiveMainloopBwdSm80ILi2ELi2EN4cute5tupleIJNS5_1CILi64EEENS7_ILi128EEES8_EEENS_10bfloat16_tEfNS_4arch4Sm80ELb1ELb0ELb1ELb0ELb1ELb0ELb0ELb0ELi2ELi2ELi4ELi2ELb1EEENS1_24CollectiveEpilogueBwdGQAISA_fSD_Li256ELb0ELb1EEENS1_25SingleTileBwdLPTSchedulerILb0ELi128ELb1EEEEEEEEEvNT_6ParamsE$_ZZN4cute5sliceINS_5tupleIJNS_10UnderscoreES2_S2_iEEENS1_IJNS1_IJNS_1CILi1EEENS4_ILi0EEEEEElS6_lEEEEEDaRKT_RKT0_ENKUlRKT_RKT0_E_clIS2_lEEDaSH_SK_:
[----:B------:R-:W-:Y:S02]  /*7f30*/  IADD3 R9, R1, 0x188, RZ ;  /* 0x0000018801097810 */ /* 0x000fe40007ffe0ff */
[----:B------:R-:W-:Y:S02]  /*7f40*/  MOV R10, 0x7f70 ;  /* 0x00007f70000a7802 */ /* 0x000fe40000000f00 */
[----:B------:R-:W-:-:S02]  /*7f50*/  IADD3 R9, R9, c[0x0][0x20], RZ ;  /* 0x0000080009097a10 */ /* 0x000fc40007ffe0ff */
[----:B------:R-:W-:Y:S05]  /*7f60*/  CALL.REL.NOINC `($_ZN7cutlass13device_kernelIN5flash19enable_sm80_to_sm89INS1_16FlashAttnBwdSm80INS1_25CollectiveMainloopBwdSm80ILi2ELi2EN4cute5tupleIJNS5_1CILi64EEENS7_ILi128EEES8_EEENS_10bfloat16_tEfNS_4arch4Sm80ELb1ELb0ELb1ELb0ELb1ELb0ELb0ELb0ELi2ELi2ELi4ELi2ELb1EEENS1_24CollectiveEpilogueBwdGQAISA_fSD_Li256ELb0ELb1EEENS1_25SingleTileBwdLPTSchedulerILb0ELi128ELb1EEEEEEEEEvNT_6ParamsE$_ZN4cute3eso3ESOILb0ELb1EJlEEC2ERKl) ;  /* 0xffffed3000007944 */ /* 0x000fea0003c3ffff */
[----:B-1----:R1:W5:Y:S01]  /*7f70*/  LDL.64 R6, [R1+0x188] ;  /* 0x0001880001067983 */ /* 0x0023620000100a00 */
[----:B------:R-:W-:-:S04]  /*7f80*/  MOV R9, 0x0 ;  /* 0x0000000000097802 */ /* 0x000fc80000000f00 */
[----:B------:R-:W-:Y:S05]  /*7f90*/  RET.REL.NODEC R8 `(_ZN7cutlass13device_kernelIN5flash19enable_sm80_to_sm89INS1_16FlashAttnBwdSm80INS1_25CollectiveMainloopBwdSm80ILi2ELi2EN4cute5tupleIJNS5_1CILi64EEENS7_ILi128EEES8_EEENS_10bfloat16_tEfNS_4arch4Sm80ELb1ELb0ELb1ELb0ELb1ELb0ELb0ELb0ELi2ELi2ELi4ELi2ELb1EEENS1_24CollectiveEpilogueBwdGQAISA_fSD_Li256ELb0ELb1EEENS1_25SingleTileBwdLPTSchedulerILb0ELi128ELb1EEEEEEEEEvNT_6ParamsE) ;  /* 0xffff806008007950 */ /* 0x000fea0003c3ffff */
        .type           $_ZN7cutlass13device_kernelIN5flash19enable_sm80_to_sm89INS1_16FlashAttnBwdSm80INS1_25CollectiveMainloopBwdSm80ILi2ELi2EN4cute5tupleIJNS5_1CILi64EEENS7_ILi128EEES8_EEENS_10bfloat16_tEfNS_4arch4Sm80ELb1ELb0ELb1ELb0ELb1ELb0ELb0ELb0ELi2ELi2ELi4ELi2ELb1EEENS1_24CollectiveEpilogueBwdGQAISA_fSD_Li256ELb0ELb1EEENS1_25SingleTileBwdLPTSchedulerILb0ELi128ELb1EEEEEEEEEvNT_6ParamsE$_ZZN4cute7idx2crdINS_5tupleIJiEEENS1_IJNS1_IJNS1_IJNS_1CILi8EEENS3_ILi2EEEEEES5_NS3_ILi4EEES5_EEEEEEEEDaRKT_RKT0_ENKUlRKT_RKT0_E_clIiS8_EEDaSI_SL_,@function
        .size           $_ZN7cutlass13device_kernelIN5flash19enable_sm80_to_sm89INS1_16FlashAttnBwdSm80INS1_25CollectiveMainloopBwdSm80ILi2ELi2EN4cute5tupleIJNS5_1CILi64EEENS7_ILi128EEES8_EEENS_10bfloat16_tEfNS_4arch4Sm80ELb1ELb0ELb1ELb0ELb1ELb0ELb0ELb0ELi2ELi2ELi4ELi2ELb1EEENS1_24CollectiveEpilogueBwdGQAISA_fSD_Li256ELb0ELb1EEENS1_25SingleTileBwdLPTSchedulerILb0ELi128ELb1EEEEEEEEEvNT_6ParamsE$_ZZN4cute7idx2crdINS_5tupleIJiEEENS1_IJNS1_IJNS1_IJNS_1CILi8EEENS3_ILi2EEEEEES5_NS3_ILi4EEES5_EEEEEEEEDaRKT_RKT0_ENKUlRKT_RKT0_E_clIiS8_EEDaSI_SL_,($_ZN7cutlass13device_kernelIN5flash19enable_sm80_to_sm89INS1_16FlashAttnBwdSm80INS1_25CollectiveMainloopBwdSm80ILi2ELi2EN4cute5tupleIJNS5_1CILi64EEENS7_ILi128EEES8_EEENS_10bfloat16_tEfNS_4arch4Sm80ELb1ELb0ELb1ELb0ELb1ELb0ELb0ELb0ELi2ELi2ELi4ELi2ELb1EEENS1_24CollectiveEpilogueBwdGQAISA_fSD_Li256ELb0ELb1EEENS1_25SingleTileBwdLPTSchedulerILb0ELi128ELb1EEEEEEEEEvNT_6ParamsE$_ZZN4cute7idx2crdINS_5tupleIJiEEENS1_IJNS1_IJNS1_IJNS_1CILi8EEENS3_ILi2EEEEEES5_S5_NS3_ILi4EEEEEEEEEEEDaRKT_RKT0_ENKUlRKT_RKT0_E_clIiS8_EEDaSI_SL_ - $_ZN7cutlass13device_kernelIN5flash19enable_sm80_to_sm89INS1_16FlashAttnBwdSm80INS1_25CollectiveMainloopBwdSm80ILi2ELi2EN4cute5tupleIJNS5_1CILi64EEENS7_ILi128EEES8_EEENS_10bfloat16_tEfNS_4arch4Sm80ELb1ELb0ELb1ELb0ELb1ELb0ELb0ELb0ELi2ELi2ELi4ELi2ELb1EEENS1_24CollectiveEpilogueBwdGQAISA_fSD_Li256ELb0ELb1EEENS1_25SingleTileBwdLPTSchedulerILb0ELi128ELb1EEEEEEEEEvNT_6ParamsE$_ZZN4cute7idx2crdINS_5tupleIJiEEENS1_IJNS1_IJNS1_IJNS_1CILi8EEENS3_ILi2EEEEEES5_NS3_ILi4EEES5_EEEEEEEEDaRKT_RKT0_ENKUlRKT_RKT0_E_clIiS8_EEDaSI_SL_)
$_ZN7cutlass13device_kernelIN5flash19enable_sm80_to_sm89INS1_16FlashAttnBwdSm80INS1_25CollectiveMainloopBwdSm80ILi2ELi2EN4cute5tupleIJNS5_1CILi64EEENS7_ILi128EEES8_EEENS_10bfloat16_tEfNS_4arch4Sm80ELb1ELb0ELb1ELb0ELb1ELb0ELb0ELb0ELi2ELi2ELi4ELi2ELb1EEENS1_24CollectiveEpilogueBwdGQAISA_fSD_Li256ELb0ELb1EEENS1_25SingleTileBwdLPTSchedulerILb0ELi128ELb1EEEEEEEEEvNT_6ParamsE$_ZZN4cute7idx2crdINS_5tupleIJiEEENS1_IJNS1_IJNS1_IJNS_1CILi8EEENS3_ILi2EEEEEES5_NS3_ILi4EEES5_EEEEEEEEDaRKT_RKT0_ENKUlRKT_RKT0_E_clIiS8_EEDaSI_SL_:
        /* <DEDUP_REMOVED lines=15> */
[----:B-1----:R-:W-:Y:S05]  /*8090*/  CALL.REL.NOINC `($_ZN7cutlass13device_kernelIN5flash19enable_sm80_to_sm89INS1_16FlashAttnBwdSm80INS1_25CollectiveMainloopBwdSm80ILi2ELi2EN4cute5tupleIJNS5_1CILi64EEENS7_ILi128EEES8_EEENS_10bfloat16_tEfNS_4arch4Sm80ELb1ELb0ELb1ELb0ELb1ELb0ELb0ELb0ELi2ELi2ELi4ELi2ELb1EEENS1_24CollectiveEpilogueBwdGQAISA_fSD_Li256ELb0ELb1EEENS1_25SingleTileBwdLPTSchedulerILb0ELi128ELb1EEEEEEEEEvNT_6ParamsE$_ZN4cute5tupleIJiEEC2ERKi) ;  /* 0xfffff75000007944 */ /* 0x002fea0003c3ffff */
[----:B------:R1:W5:Y:S01]  /*80a0*/  LDL R8, [R1+0x168] ;  /* 0x0001680001087983 */ /* 0x0003620000100800 */
[----:B------:R-:W-:Y:S01]  /*80b0*/  IADD3 R21, R1, 0x160, RZ ;  /* 0x0000016001157810 */ /* 0x000fe20007ffe0ff */
[----:B------:R-:W-:Y:S01]  /*80c0*/  IMAD.MOV.U32 R7, RZ, RZ, R9 ;  /* 0x000000ffff077224 */ /* 0x000fe200078e0009 */
[----:B------:R-:W-:Y:S01]  /*80d0*/  MOV R16, 0x8120 ;  /* 0x0000812000107802 */ /* 0x000fe20000000f00 */
[----:B------:R-:W-:Y:S01]  /*80e0*/  IMAD.MOV.U32 R6, RZ, RZ, R23 ;  /* 0x000000ffff067224 */ /* 0x000fe200078e0017 */
[----:B------:R-:W-:-:S04]  /*80f0*/  IADD3 R21, R21, c[0x0][0x20], RZ ;  /* 0x0000080015157a10 */ /* 0x000fc80007ffe0ff */
[----:B------:R-:W-:Y:S02]  /*8100*/  IADD3 R22, R21, 0x4, RZ ;  /* 0x0000000415167810 */ /* 0x000fe40007ffe0ff */
[----:B-1---5:R-:W-:Y:S05]  /*8110*/  CALL.REL.NOINC `($_ZN7cutlass13device_kernelIN5flash19enable_sm80_to_sm89INS1_16FlashAttnBwdSm80INS1_25CollectiveMainloopBwdSm80ILi2ELi2EN4cute5tupleIJNS5_1CILi64EEENS7_ILi128EEES8_EEENS_10bfloat16_tEfNS_4arch4Sm80ELb1ELb0ELb1ELb0ELb1ELb0ELb0ELb0ELi2ELi2ELi4ELi2ELb1EEENS1_24CollectiveEpilogueBwdGQAISA_fSD_Li256ELb0ELb1EEENS1_25SingleTileBwdLPTSchedulerILb0ELi128ELb1EEEEEEEEEvNT_6ParamsE$_ZN4cute5tupleIJiEEC2ERKi) ;  /* 0xfffff6d000007944 */ /* 0x022fea0003c3ffff */
[----:B------:R1:W5:Y:S01]  /*8120*/  LDL R9, [R1+0x168] ;  /* 0x0001680001097983 */ /* 0x0003620000100800 */
[----:B------:R-:W-:Y:S01]  /*8130*/  IMAD.MOV.U32 R7, RZ, RZ, R8 ;  /* 0x000000ffff077224 */ /* 0x000fe200078e0008 */
[----:B------:R-:W-:Y:S02]  /*8140*/  MOV R6, R22 ;  /* 0x0000001600067202 */ /* 0x000fe40000000f00 */
[----:B------:R-:W-:Y:S02]  /*8150*/  MOV R16, 0x8170 ;  /* 0x0000817000107802 */ /* 0x000fe40000000f00 */
[----:B-1---5:R-:W-:Y:S05]  /*8160*/  CALL.REL.NOINC `($_ZN7cutlass13device_kernelIN5flash19enable_sm80_to_sm89INS1_16FlashAttnBwdSm80INS1_25CollectiveMainloopBwdSm80ILi2ELi2EN4cute5tupleIJNS5_1CILi64EEENS7_ILi128EEES8_EEENS_10bfloat16_tEfNS_4arch4Sm80ELb1ELb0ELb1ELb0ELb1ELb0ELb0ELb0ELi2ELi2ELi4ELi2ELb1EEENS1_24CollectiveEpilogueBwdGQAISA_fSD_Li256ELb0ELb1EEENS1_25SingleTileBwdLPTSchedulerILb0ELi128ELb1EEEEEEEEEvNT_6ParamsE$_ZN4cute5tupleIJiEEC2ERKi) ;  /* 0xfffff68000007944 */ /* 0x022fea0003c3ffff */
[----:B------:R1:W5:Y:S01]  /*8170*/  LDL R7, [R1+0x164] ;  /* 0x0001640001077983 */ /* 0x0003620000100800 */
[----:B------:R-:W-:Y:S02]  /*8180*/  MOV R6, R21 ;  /* 0x0000001500067202 */ /* 0x000fe40000000f00 */
[----:B------:R-:W-:Y:S02]  /*8190*/  MOV R16, 0x81b0 ;  /* 0x000081b000107802 */ /* 0x000fe40000000f00 */
[----:B-1---5:R-:W-:Y:S05]  /*81a0*/  CALL.REL.NOINC `($_ZN7cutlass13device_kernelIN5flash19enable_sm80_to_sm89INS1_16FlashAttnBwdSm80INS1_25CollectiveMainloopBwdSm80ILi2ELi2EN4cute5tupleIJNS5_1CILi64EEENS7_ILi128EEES8_EEENS_10bfloat16_tEfNS_4arch4Sm80ELb1ELb0ELb1ELb0ELb1ELb0ELb0ELb0ELi2ELi2ELi4ELi2ELb1EEENS1_24CollectiveEpilogueBwdGQAISA_fSD_Li256ELb0ELb1EEENS1_25SingleTileBwdLPTSchedulerILb0ELi128ELb1EEEEEEEEEvNT_6ParamsE$_ZN4cute5tupleIJiEEC2ERKi) ;  /* 0xfffff64000007944 */ /* 0x022fea0003c3ffff */
[----:B------:R1:W5:Y:S01]  /*81b0*/  LDL R7, [R1+0x160] ;  /* 0x0001600001077983 */ /* 0x0003620000100800 */
[----:B------:R-:W-:Y:S02]  /*81c0*/  MOV R6, R23 ;  /* 0x0000001700067202 */ /* 0x000fe40000000f00 */
[----:B------:R-:W-:-:S02]  /*81d0*/  MOV R16, 0x81f0 ;  /* 0x000081f000107802 */ /* 0x000fc40000000f00 */
[----:B-1---5:R-:W-:Y:S05]  /*81e0*/  CALL.REL.NOINC `($_ZN7cutlass13device_kernelIN5flash19enable_sm80_to_sm89INS1_16FlashAttnBwdSm80INS1_25CollectiveMainloopBwdSm80ILi2ELi2EN4cute5tupleIJNS5_1CILi64EEENS7_ILi128EEES8_EEENS_10bfloat16_tEfNS_4arch4Sm80ELb1ELb0ELb1ELb0ELb1ELb0ELb0ELb0ELi2ELi2ELi4ELi2ELb1EEENS1_24CollectiveEpilogueBwdGQAISA_fSD_Li256ELb0ELb1EEENS1_25SingleTileBwdLPTSchedulerILb0ELi128ELb1EEEEEEEEEvNT_6ParamsE$_ZN4cute5tupleIJiEEC2ERKi) ;  /* 0xfffff60000007944 */ /* 0x022fea0003c3ffff */
[----:B------:R1:W5:Y:S01]  /*81f0*/  LDL R7, [R1+0x168] ;  /* 0x0001680001077983 */ /* 0x0003620000100800 */
[----:B------:R-:W-:-:S02]  /*8200*/  MOV R6, R23 ;  /* 0x0000001700067202 */ /* 0x000fc40000000f00 */
[----:B------:R-:W-:Y:S02]  /*8210*/  MOV R10, 0x8230 ;  /* 0x00008230000a7802 */ /* 0x000fe40000000f00 */
[----:B-1---5:R-:W-:Y:S05]  /*8220*/  CALL.REL.NOINC `($_ZN7cutlass13device_kernelIN5flash19enable_sm80_to_sm89INS1_16FlashAttnBwdSm80INS1_25CollectiveMainloopBwdSm80ILi2ELi2EN4cute5tupleIJNS5_1CILi64EEENS7_ILi128EEES8_EEENS_10bfloat16_tEfNS_4arch4Sm80ELb1ELb0ELb1ELb0ELb1ELb0ELb0ELb0ELi2ELi2ELi4ELi2ELb1EEENS1_24CollectiveEpilogueBwdGQAISA_fSD_Li256ELb0ELb1EEENS1_25SingleTileBwdLPTSchedulerILb0ELi128ELb1EEEEEEEEEvNT_6ParamsE$_ZN4cute5tupleIJNS_15ArithmeticTupleIJiEEEEEC2ERKS2_) ;  /* 0xfffff37000007944 */ /* 0x022fea0003c3ffff */
[----:B------:R2:W5:Y:S01]  /*8230*/  LDL R8, [R1+0x168] ;  /* 0x0001680001087983 */ /* 0x0005620000100800 */
[----:B-1----:R-:W-:Y:S01]  /*8240*/  IMAD.MOV.U32 R7, RZ, RZ, R9 ;  /* 0x000000ffff077224 */ /* 0x002fe200078e0009 */
[----:B------:R-:W-:Y:S02]  /*8250*/  MOV R6, R22 ;  /* 0x0000001600067202 */ /* 0x000fe40000000f00 */
[----:B------:R-:W-:Y:S02]  /*8260*/  MOV R16, 0x8280 ;  /* 0x0000828000107802 */ /* 0x000fe40000000f00 */
[----:B--2--5:R-:W-:Y:S05]  /*8270*/  CALL.REL.NOINC `($_ZN7cutlass13device_kernelIN5flash19enable_sm80_to_sm89INS1_16FlashAttnBwdSm80INS1_25CollectiveMainloopBwdSm80ILi2ELi2EN4cute5tupleIJNS5_1CILi64EEENS7_ILi128EEES8_EEENS_10bfloat16_tEfNS_4arch4Sm80ELb1ELb0ELb1ELb0ELb1ELb0ELb0ELb0ELi2ELi2ELi4ELi2ELb1EEENS1_24CollectiveEpilogueBwdGQAISA_fSD_Li256ELb0ELb1EEENS1_25SingleTileBwdLPTSchedulerILb0ELi128ELb1EEEEEEEEEvNT_6ParamsE$_ZN4cute5tupleIJiEEC2ERKi) ;  /* 0xfffff57000007944 */ /* 0x024fea0003c3ffff */
[----:B------:R1:W5:Y:S01]  /*8280*/  LDL R7, [R1+0x164] ;  /* 0x0001640001077983 */ /* 0x0003620000100800 */
[----:B------:R-:W-:Y:S02]  /*8290*/  MOV R6, R21 ;  /* 0x0000001500067202 */ /* 0x000fe40000000f00 */
[----:B------:R-:W-:Y:S02]  /*82a0*/  MOV R16, 0x82c0 ;  /* 0x000082c000107802 */ /* 0x000fe40000000f00 */
[----:B-1---5:R-:W-:Y:S05]  /*82b0*/  CALL.REL.NOINC `($_ZN7cutlass13device_kernelIN5flash19enable_sm80_to_sm89INS1_16FlashAttnBwdSm80INS1_25CollectiveMainloopBwdSm80ILi2ELi2EN4cute5tupleIJNS5_1CILi64EEENS7_ILi128EEES8_EEENS_10bfloat16_tEfNS_4arch4Sm80ELb1ELb0ELb1ELb0ELb1ELb0ELb0ELb0ELi2ELi2ELi4ELi2ELb1EEENS1_24CollectiveEpilogueBwdGQAISA_fSD_Li256ELb0ELb1EEENS1_25SingleTileBwdLPTSchedulerILb0ELi128ELb1EEEEEEEEEvNT_6ParamsE$_ZN4cute5tupleIJiEEC2ERKi) ;  /* 0xfffff53000007944 */ /* 0x022fea0003c3ffff */
[----:B------:R1:W5:Y:S01]  /*82c0*/  LDL R7, [R1+0x160] ;  /* 0x0001600001077983 */ /* 0x0003620000100800 */
[----:B------:R-:W-:Y:S02]  /*82d0*/  MOV R13, R23 ;  /* 0x00000017000d7202 */ /* 0x000fe40000000f00 */
[----:B------:R-:W-:-:S02]  /*82e0*/  MOV R18, 0x8300 ;  /* 0x0000830000127802 */ /* 0x000fc40000000f00 */
[----:B-1---5:R-:W-:Y:S05]  /*82f0*/  CALL.REL.NOINC `($_ZN7cutlass13device_kernelIN5flash19enable_sm80_to_sm89INS1_16FlashAttnBwdSm80INS1_25CollectiveMainloopBwdSm80ILi2ELi2EN4cute5tupleIJNS5_1CILi64EEENS7_ILi128EEES8_EEENS_10bfloat16_tEfNS_4arch4Sm80ELb1ELb0ELb1ELb0ELb1ELb0ELb0ELb0ELi2ELi2ELi4ELi2ELb1EEENS1_24CollectiveEpilogueBwdGQAISA_fSD_Li256ELb0ELb1EEENS1_25SingleTileBwdLPTSchedulerILb0ELi128ELb1EEEEEEEEEvNT_6ParamsE$_ZN4cute5tupleIJNS_1CILi0EEEiEEC2ERKS2_RKi) ;  /* 0xfffff45000007944 */ /* 0x022fea0003c3ffff */
[----:B------:R1:W5:Y:S01]  /*8300*/  LDL R7, [R1+0x168] ;  /* 0x0001680001077983 */ /* 0x0003620000100800 */
[----:B------:R-:W-:-:S02]  /*8310*/  MOV R6, R23 ;  /* 0x0000001700067202 */ /* 0x000fc40000000f00 */
[----:B------:R-:W-:Y:S02]  /*8320*/  MOV R16, 0x8340 ;  /* 0x0000834000107802 */ /* 0x000fe40000000f00 */
[----:B-1---5:R-:W-:Y:S05]  /*8330*/  CALL.REL.NOINC `($_ZN7cutlass13device_kernelIN5flash19enable_sm80_to_sm89INS1_16FlashAttnBwdSm80INS1_25CollectiveMainloopBwdSm80ILi2ELi2EN4cute5tupleIJNS5_1CILi64EEENS7_ILi128EEES8_EEENS_10bfloat16_tEfNS_4arch4Sm80ELb1ELb0ELb1ELb0ELb1ELb0ELb0ELb0ELi2ELi2ELi4ELi2ELb1EEENS1_24CollectiveEpilogueBwdGQAISA_fSD_Li256ELb0ELb1EEENS1_25SingleTileBwdLPTSchedulerILb0ELi128ELb1EEEEEEEEEvNT_6ParamsE$_ZN4cute5tupleIJNS_15ArithmeticTupleIJNS_1CILi0EEEiEEEEEC2ERKS4_) ;  /* 0xfffff22000007944 */ /* 0x022fea0003c3ffff */
[----:B------:R2:W5:Y:S01]  /*8340*/  LDL R10, [R1+0x168] ;  /* 0x00016800010a7983 */ /* 0x0005620000100800 */
[----:B-1----:R-:W-:Y:S01]  /*8350*/  IMAD.MOV.U32 R7, RZ, RZ, R8 ;  /* 0x000000ffff077224 */ /* 0x002fe200078e0008 */
[----:B------:R-:W-:Y:S02]  /*8360*/  MOV R6, R23 ;  /* 0x0000001700067202 */ /* 0x000fe40000000f00 */
[----:B------:R-:W-:Y:S02]  /*8370*/  MOV R8, 0x8390 ;  /* 0x0000839000087802 */ /* 0x000fe40000000f00 */
[----:B--2--5:R-:W-:Y:S05]  /*8380*/  CALL.REL.NOINC `($_ZN7cutlass13device_kernelIN5flash19enable_sm80_to_sm89INS1_16FlashAttnBwdSm80INS1_25CollectiveMainloopBwdSm80ILi2ELi2EN4cute5tupleIJNS5_1CILi64EEENS7_ILi128EEES8_EEENS_10bfloat16_tEfNS_4arch4Sm80ELb1ELb0ELb1ELb0ELb1ELb0ELb0ELb0ELi2ELi2ELi4ELi2ELb1EEENS1_24CollectiveEpilogueBwdGQAISA_fSD_Li256ELb0ELb1EEENS1_25SingleTileBwdLPTSchedulerILb0ELi128ELb1EEEEEEEEEvNT_6ParamsE$_ZN4cute3eso3ESOILb0ELb1EJiNS_1CILi0EEEEEC2ERKiRKS3_) ;  /* 0xffffe8d000007944 */ /* 0x024fea0003c3ffff */
[----:B------:R2:W5:Y:S01]  /*8390*/  LDL R16, [R1+0x168] ;  /* 0x0001680001107983 */ /* 0x0005620000100800 */
[----:B-1----:R-:W-:Y:S02]  /*83a0*/  MOV R6, R23 ;  /* 0x0000001700067202 */ /* 0x002fe40000000f00 */
[----:B------:R-:W-:Y:S01]  /*83b0*/  MOV R18, 0x83e0 ;  /* 0x000083e000127802 */ /* 0x000fe20000000f00 */
[----:B------:R2:W-:Y:S04]  /*83c0*/  STL [R1+0x168], R10 ;  /* 0x0001680a01007387 */ /* 0x0005e80000100800 */
[----:B--2--5:R-:W-:Y:S05]  /*83d0*/  CALL.REL.NOINC `($_ZN7cutlass13device_kernelIN5flash19enable_sm80_to_sm89INS1_16FlashAttnBwdSm80INS1_25CollectiveMainloopBwdSm80ILi2ELi2EN4cute5tupleIJNS5_1CILi64EEENS7_ILi128EEES8_EEENS_10bfloat16_tEfNS_4arch4Sm80ELb1ELb0ELb1ELb0ELb1ELb0ELb0ELb0ELi2ELi2ELi4ELi2ELb1EEENS1_24CollectiveEpilogueBwdGQAISA_fSD_Li256ELb0ELb1EEENS1_25SingleTileBwdLPTSchedulerILb0ELi128ELb1EEEEEEEEEvNT_6ParamsE$_ZZN4cuteplIJiEJNS_1CILi0EEEiEEEDaRKNS_15ArithmeticTupleIJDpT_EEERKNS3_IJDpT0_EEEENKUlDpRKT_E_clIJiiEEEDaSH_) ;  /* 0x000019b000007944 */ /* 0x024fea0003c00000 */
[----:B-----5:R-:W-:Y:S02]  /*83e0*/  MOV R18, R6 ;  /* 0x0000000600127202 */ /* 0x020fe40000000f00 */
[----:B------:R-:W-:-:S02]  /*83f0*/  MOV R6, 0x8410 ;  /* 0x0000841000067802 */ /* 0x000fc40000000f00 */
[----:B-1----:R-:W-:Y:S05]  /*8400*/  CALL.REL.NOINC `($_ZN7cutlass13device_kernelIN5flash19enable_sm80_to_sm89INS1_16FlashAttnBwdSm80INS1_25CollectiveMainloopBwdSm80ILi2ELi2EN4cute5tupleIJNS5_1CILi64EEENS7_ILi128EEES8_EEENS_10bfloat16_tEfNS_4arch4Sm80ELb1ELb0ELb1ELb0ELb1ELb0ELb0ELb0ELi2ELi2ELi4ELi2ELb1EEENS1_24CollectiveEpilogueBwdGQAISA_fSD_Li256ELb0ELb1EEENS1_25SingleTileBwdLPTSchedulerILb0ELi128ELb1EEEEEEEEEvNT_6ParamsE$_ZZN4cuteplIJNS_15ArithmeticTupleIJiEEEEJNS1_IJNS_1CILi0EEEiEEEEEEDaRKNS1_IJDpT_EEERKNS1_IJDpT0_EEEENKUlDpRKT_E_clIJNS1_IJiiEEEEEEDaSJ_) ;  /* 0x000015d000007944 */ /* 0x002fea0003c00000 */
        /* <DEDUP_REMOVED lines=8> */
[----:B--2--5:R-:W-:Y:S05]  /*8490*/  CALL.REL.NOINC `($_ZN7cutlass13device_kernelIN5flash19enable_sm80_to_sm89INS1_16FlashAttnBwdSm80INS1_25CollectiveMainloopBwdSm80ILi2ELi2EN4cute5tupleIJNS5_1CILi64EEENS7_ILi128EEES8_EEENS_10bfloat16_tEfNS_4arch4Sm80ELb1ELb0ELb1ELb0ELb1ELb0ELb0ELb0ELi2ELi2ELi4ELi2ELb1EEENS1_24CollectiveEpilogueBwdGQAISA_fSD_Li256ELb0ELb1EEENS1_25SingleTileBwdLPTSchedulerILb0ELi128ELb1EEEEEEEEEvNT_6ParamsE$_ZN4cute5tupleIJiEEC2ERKi) ;  /* 0xfffff35000007944 */ /* 0x024fea0003c3ffff */
        /* <DEDUP_REMOVED lines=9> */
[----:B-1---5:R-:W-:Y:S05]  /*8530*/  CALL.REL.NOINC `($_ZN7cutlass13device_kernelIN5flash19enable_sm80_to_sm89INS1_16FlashAttnBwdSm80INS1_25CollectiveMainloopBwdSm80ILi2ELi2EN4cute5tupleIJNS5_1CILi64EEENS7_ILi128EEES8_EEENS_10bfloat16_tEfNS_4arch4Sm80ELb1ELb0ELb1ELb0ELb1ELb0ELb0ELb0ELi2ELi2ELi4ELi2ELb1EEENS1_24CollectiveEpilogueBwdGQAISA_fSD_Li256ELb0ELb1EEENS1_25SingleTileBwdLPTSchedulerILb0ELi128ELb1EEEEEEEEEvNT_6ParamsE$_ZN4cute5tupleIJiEEC2ERKi) ;  /* 0xfffff2b000007944 */ /* 0x022fea0003c3ffff */
[----:B------:R1:W5:Y:S01]  /*8540*/  LDL R13, [R1+0x168] ;  /* 0x00016800010d7983 */ /* 0x0003620000100800 */
[----:B------:R-:W-:Y:S01]  /*8550*/  IMAD.MOV.U32 R7, RZ, RZ, R10 ;  /* 0x000000ffff077224 */ /* 0x000fe200078e000a */
[----:B------:R-:W-:Y:S02]  /*8560*/  MOV R6, R23 ;  /* 0x0000001700067202 */ /* 0x000fe40000000f00 */
[----:B------:R-:W-:Y:S02]  /*8570*/  MOV R16, 0x8590 ;  /* 0x0000859000107802 */ /* 0x000fe40000000f00 */
[----:B-1---5:R-:W-:Y:S05]  /*8580*/  CALL.REL.NOINC `($_ZN7cutlass13device_kernelIN5flash19enable_sm80_to_sm89INS1_16FlashAttnBwdSm80INS1_25CollectiveMainloopBwdSm80ILi2ELi2EN4cute5tupleIJNS5_1CILi64EEENS7_ILi128EEES8_EEENS_10bfloat16_tEfNS_4arch4Sm80ELb1ELb0ELb1ELb0ELb1ELb0ELb0ELb0ELi2ELi2ELi4ELi2ELb1EEENS1_24CollectiveEpilogueBwdGQAISA_fSD_Li256ELb0ELb1EEENS1_25SingleTileBwdLPTSchedulerILb0ELi128ELb1EEEEEEEEEvNT_6ParamsE$_ZN4cute5tupleIJiEEC2ERKi) ;  /* 0xfffff26000007944 */ /* 0x022fea0003c3ffff */
[----:B------:R1:W5:Y:S01]  /*8590*/  LDL R10, [R1+0x168] ;  /* 0x00016800010a7983 */ /* 0x0003620000100800 */
[----:B------:R-:W-:Y:S01]  /*85a0*/  IMAD.MOV.U32 R7, RZ, RZ, R13 ;  /* 0x000000ffff077224 */ /* 0x000fe200078e000d */
[----:B------:R-:W-:Y:S02]  /*85b0*/  MOV R6, R21 ;  /* 0x0000001500067202 */ /* 0x000fe40000000f00 */
[----:B------:R-:W-:Y:S02]  /*85c0*/  MOV R16, 0x85e0 ;  /* 0x000085e000107802 */ /* 0x000fe40000000f00 */
[----:B-1---5:R-:W-:Y:S05]  /*85d0*/  CALL.REL.NOINC `($_ZN7cutlass13device_kernelIN5flash19enable_sm80_to_sm89INS1_16FlashAttnBwdSm80INS1_25CollectiveMainloopBwdSm80ILi2ELi2EN4cute5tupleIJNS5_1CILi64EEENS7_ILi128EEES8_EEENS_10bfloat16_tEfNS_4arch4Sm80ELb1ELb0ELb1ELb0ELb1ELb0ELb0ELb0ELi2ELi2ELi4ELi2ELb1EEENS1_24CollectiveEpilogueBwdGQAISA_fSD_Li256ELb0ELb1EEENS1_25SingleTileBwdLPTSchedulerILb0ELi128ELb1EEEEEEEEEvNT_6ParamsE$_ZN4cute5tupleIJiEEC2ERKi) ;  /* 0xfffff21000007944 */ /* 0x022fea0003c3ffff */
[----:B------:R1:W5:Y:S01]  /*85e0*/  LDL R7, [R1+0x160] ;  /* 0x0001600001077983 */ /* 0x0003620000100800 */
[----:B------:R-:W-:-:S03]  /*85f0*/  MOV R18, 0x8610 ;  /* 0x0000861000127802 */ /* 0x000fc60000000f00 */
[----:B-1---5:R-:W-:Y:S05]  /*8600*/  CALL.REL.NOINC `($_ZN7cutlass13device_kernelIN5flash19enable_sm80_to_sm89INS1_16FlashAttnBwdSm80INS1_25CollectiveMainloopBwdSm80ILi2ELi2EN4cute5tupleIJNS5_1CILi64EEENS7_ILi128EEES8_EEENS_10bfloat16_tEfNS_4arch4Sm80ELb1ELb0ELb1ELb0ELb1ELb0ELb0ELb0ELi2ELi2ELi4ELi2ELb1EEENS1_24CollectiveEpilogueBwdGQAISA_fSD_Li256ELb0ELb1EEENS1_25SingleTileBwdLPTSchedulerILb0ELi128ELb1EEEEEEEEEvNT_6ParamsE$_ZN4cute5tupleIJNS_1CILi0EEES2_iEEC2ERKS2_S5_RKi) ;  /* 0xfffff0a000007944 */ /* 0x022fea0003c3ffff */
[----:B------:R1:W5:Y:S01]  /*8610*/  LDL R13, [R1+0x168] ;  /* 0x00016800010d7983 */ /* 0x0003620000100800 */
[----:B------:R-:W-:Y:S01]  /*8620*/  IMAD.MOV.U32 R7, RZ, RZ, R10 ;  /* 0x000000ffff077224 */ /* 0x000fe200078e000a */
[----:B------:R-:W-:-:S02]  /*8630*/  MOV R6, R21 ;  /* 0x0000001500067202 */ /* 0x000fc40000000f00 */
[----:B------:R-:W-:Y:S02]  /*8640*/  MOV R16, 0x8660 ;  /* 0x0000866000107802 */ /* 0x000fe40000000f00 */
[----:B-1---5:R-:W-:Y:S05]  /*8650*/  CALL.REL.NOINC `($_ZN7cutlass13device_kernelIN5flash19enable_sm80_to_sm89INS1_16FlashAttnBwdSm80INS1_25CollectiveMainloopBwdSm80ILi2ELi2EN4cute5tupleIJNS5_1CILi64EEENS7_ILi128EEES8_EEENS_10bfloat16_tEfNS_4arch4Sm80ELb1ELb0ELb1ELb0ELb1ELb0ELb0ELb0ELi2ELi2ELi4ELi2ELb1EEENS1_24CollectiveEpilogueBwdGQAISA_fSD_Li256ELb0ELb1EEENS1_25SingleTileBwdLPTSchedulerILb0ELi128ELb1EEEEEEEEEvNT_6ParamsE$_ZN4cute5tupleIJiEEC2ERKi) ;  /* 0xfffff19000007944 */ /* 0x022fea0003c3ffff */
[----:B------:R1:W5:Y:S01]  /*8660*/  LDL R7, [R1+0x160] ;  /* 0x0001600001077983 */ /* 0x0003620000100800 */
[----:B------:R-:W-:-:S03]  /*8670*/  MOV R16, 0x8690 ;  /* 0x0000869000107802 */ /* 0x000fc60000000f00 */
[----:B-1---5:R-:W-:Y:S05]  /*8680*/  CALL.REL.NOINC `($_ZN7cutlass13device_kernelIN5flash19enable_sm80_to_sm89INS1_16FlashAttnBwdSm80INS1_25CollectiveMainloopBwdSm80ILi2ELi2EN4cute5tupleIJNS5_1CILi64EEENS7_ILi128EEES8_EEENS_10bfloat16_tEfNS_4arch4Sm80ELb1ELb0ELb1ELb0ELb1ELb0ELb0ELb0ELi2ELi2ELi4ELi2ELb1EEENS1_24CollectiveEpilogueBwdGQAISA_fSD_Li256ELb0ELb1EEENS1_25SingleTileBwdLPTSchedulerILb0ELi128ELb1EEEEEEEEEvNT_6ParamsE$_ZN4cute5tupleIJNS_1CILi0EEES2_S2_iEEC2ERKS2_S5_S5_RKi) ;  /* 0xffffefe000007944 */ /* 0x022fea0003c3ffff */
[----:B------:R2:W5:Y:S01]  /*8690*/  LDL R16, [R1+0x168] ;  /* 0x0001680001107983 */ /* 0x0005620000100800 */
[----:B------:R-:W-:-:S03]  /*86a0*/  MOV R10, 0x86c0 ;  /* 0x000086c0000a7802 */ /* 0x000fc60000000f00 */
[----:B-12--5:R-:W-:Y:S05]  /*86b0*/  CALL.REL.NOINC `($_ZN7cutlass13device_kernelIN5flash19enable_sm80_to_sm89INS1_16FlashAttnBwdSm80INS1_25CollectiveMainloopBwdSm80ILi2ELi2EN4cute5tupleIJNS5_1CILi64EEENS7_ILi128EEES8_EEENS_10bfloat16_tEfNS_4arch4Sm80ELb1ELb0ELb1ELb0ELb1ELb0ELb0ELb0ELi2ELi2ELi4ELi2ELb1EEENS1_24CollectiveEpilogueBwdGQAISA_fSD_Li256ELb0ELb1EEENS1_25SingleTileBwdLPTSchedulerILb0ELi128ELb1EEEEEEEEEvNT_6ParamsE$_ZN4cute3eso3ESOILb1ELb0EJNS_1CILi0EEES3_iS3_EEC2ERKS3_S6_RKiS6_) ;  /* 0xffffe7f000007944 */ /* 0x026fea0003c3ffff */
[----:B-1----:R1:W5:Y:S01]  /*86c0*/  LDL R13, [R1+0x168] ;  /* 0x00016800010d7983 */ /* 0x0023620000100800 */
[----:B------:R-:W-:Y:S02]  /*86d0*/  MOV R7, R23 ;  /* 0x0000001700077202 */ /* 0x000fe40000000f00 */
[----:B------:R-:W-:Y:S01]  /*86e0*/  MOV R6, 0x8710 ;  /* 0x0000871000067802 */ /* 0x000fe20000000f00 */
[----:B------:R1:W-:Y:S04]  /*86f0*/  STL [R1+0x168], R16 ;  /* 0x0001681001007387 */ /* 0x0003e80000100800 */
[----:B-1---5:R-:W-:Y:S05]  /*8700*/  CALL.REL.NOINC `($_ZN7cutlass13device_kernelIN5flash19enable_sm80_to_sm89INS1_16FlashAttnBwdSm80INS1_25CollectiveMainloopBwdSm80ILi2ELi2EN4cute5tupleIJNS5_1CILi64EEENS7_ILi128EEES8_EEENS_10bfloat16_tEfNS_4arch4Sm80ELb1ELb0ELb1ELb0ELb1ELb0ELb0ELb0ELi2ELi2ELi4ELi2ELb1EEENS1_24CollectiveEpilogueBwdGQAISA_fSD_Li256ELb0ELb1EEENS1_25SingleTileBwdLPTSchedulerILb0ELi128ELb1EEEEEEEEEvNT_6ParamsE$_ZZN4cuteplIJNS_1CILi0EEES2_iEJS2_S2_S2_iEEEDaRKNS_15ArithmeticTupleIJDpT_EEERKNS3_IJDpT0_EEEENKUlDpRKT_E_clIJS2_S2_iiEEEDaSH_) ;  /* 0x000014f000007944 */ /* 0x022fea0003c00000 */
[----:B------:R-:W-:Y:S01]  /*8710*/  IMAD.MOV.U32 R7, RZ, RZ, R11 ;  /* 0x000000ffff077224 */ /* 0x000fe200078e000b */
[----:B------:R-:W-:Y:S02]  /*8720*/  MOV R6, R21 ;  /* 0x0000001500067202 */ /* 0x000fe40000000f00 */
[----:B------:R-:W-:Y:S02]  /*8730*/  MOV R16, 0x8750 ;  /* 0x0000875000107802 */ /* 0x000fe40000000f00 */
[----:B--2--5:R-:W-:Y:S05]  /*8740*/  CALL.REL.NOINC `($_ZN7cutlass13device_kernelIN5flash19enable_sm80_to_sm89INS1_16FlashAttnBwdSm80INS1_25CollectiveMainloopBwdSm80ILi2ELi2EN4cute5tupleIJNS5_1CILi64EEENS7_ILi128EEES8_EEENS_10bfloat16_tEfNS_4arch4Sm80ELb1ELb0ELb1ELb0ELb1ELb0ELb0ELb0ELi2ELi2ELi4ELi2ELb1EEENS1_24CollectiveEpilogueBwdGQAISA_fSD_Li256ELb0ELb1EEENS1_25SingleTileBwdLPTSchedulerILb0ELi128ELb1EEEEEEEEEvNT_6ParamsE$_ZN4cute5tupleIJiEEC2ERKi) ;  /* 0xfffff0a000007944 */ /* 0x024fea0003c3ffff */
[----:B------:R1:W5:Y:S01]  /*8750*/  LDL R7, [R1+0x160] ;  /* 0x0001600001077983 */ /* 0x0003620000100800 */
[----:B------:R-:W-:-:S02]  /*8760*/  MOV R13, R23 ;  /* 0x00000017000d7202 */ /* 0x000fc40000000f00 */
[----:B------:R-:W-:Y:S02]  /*8770*/  MOV R18, 0x8790 ;  /* 0x0000879000127802 */ /* 0x000fe40000000f00 */
[----:B-1---5:R-:W-:Y:S05]  /*8780*/  CALL.REL.NOINC `($_ZN7cutlass13device_kernelIN5flash19enable_sm80_to_sm89INS1_16FlashAttnBwdSm80INS1_25CollectiveMainloopBwdSm80ILi2ELi2EN4cute5tupleIJNS5_1CILi64EEENS7_ILi128EEES8_EEENS_10bfloat16_tEfNS_4arch4Sm80ELb1ELb0ELb1ELb0ELb1ELb0ELb0ELb0ELi2ELi2ELi4ELi2ELb1EEENS1_24CollectiveEpilogueBwdGQAISA_fSD_Li256ELb0ELb1EEENS1_25SingleTileBwdLPTSchedulerILb0ELi128ELb1EEEEEEEEEvNT_6ParamsE$_ZN4cute5tupleIJNS_1CILi0EEEiEEC2ERKS2_RKi) ;  /* 0xffffefc000007944 */ /* 0x022fea0003c3ffff */
[----:B------:R1:W5:Y:S01]  /*8790*/  LDL R7, [R1+0x168] ;  /* 0x0001680001077983 */ /* 0x0003620000100800 */
[----:B------:R-:W-:-:S03]  /*87a0*/  MOV R16, 0x87c0 ;  /* 0x000087c000107802 */ /* 0x000fc60000000f00 */
[----:B-1---5:R-:W-:Y:S05]  /*87b0*/  CALL.REL.NOINC `($_ZN7cutlass13device_kernelIN5flash19enable_sm80_to_sm89INS1_16FlashAttnBwdSm80INS1_25CollectiveMainloopBwdSm80ILi2ELi2EN4cute5tupleIJNS5_1CILi64EEENS7_ILi128EEES8_EEENS_10bfloat16_tEfNS_4arch4Sm80ELb1ELb0ELb1ELb0ELb1ELb0ELb0ELb0ELi2ELi2ELi4ELi2ELb1EEENS1_24CollectiveEpilogueBwdGQAISA_fSD_Li256ELb0ELb1EEENS1_25SingleTileBwdLPTSchedulerILb0ELi128ELb1EEEEEEEEEvNT_6ParamsE$_ZN4cute3eso3ESOILb1ELb0EJNS_1CILi0EEEiS3_S3_EEC2ERKS3_RKiS6_S6_) ;  /* 0xffffe83000007944 */ /* 0x022fea0003c3ffff */
[----:B-1----:R1:W5:Y:S01]  /*87c0*/  LDL R6, [R1+0x168] ;  /* 0x0001680001067983 */ /* 0x0023620000100800 */
[----:B------:R-:W-:Y:S02]  /*87d0*/  MOV R11, R21 ;  /* 0x00000015000b7202 */ /* 0x000fe40000000f00 */
[----:B------:R-:W-:Y:S01]  /*87e0*/  MOV R16, 0x8820 ;  /* 0x0000882000107802 */ /* 0x000fe20000000f00 */
[----:B------:R1:W-:Y:S04]  /*87f0*/  STL [R1+0x160], R44 ;  /* 0x0001602c01007387 */ /* 0x0003e80000100800 */
[----:B------:R1:W-:Y:S02]  /*8800*/  STL [R1+0x168], R10 ;  /* 0x0001680a01007387 */ /* 0x0003e40000100800 */
[----:B-1---5:R-:W-:Y:S05]  /*8810*/  CALL.REL.NOINC `($_ZN7cutlass13device_kernelIN5flash19enable_sm80_to_sm89INS1_16FlashAttnBwdSm80INS1_25CollectiveMainloopBwdSm80ILi2ELi2EN4cute5tupleIJNS5_1CILi64EEENS7_ILi128EEES8_EEENS_10bfloat16_tEfNS_4arch4Sm80ELb1ELb0ELb1ELb0ELb1ELb0ELb0ELb0ELi2ELi2ELi4ELi2ELb1EEENS1_24CollectiveEpilogueBwdGQAISA_fSD_Li256ELb0ELb1EEENS1_25SingleTileBwdLPTSchedulerILb0ELi128ELb1EEEEEEEEEvNT_6ParamsE$_ZZN4cuteplIJNS_1CILi0EEEiEJS2_S2_iiEEEDaRKNS_15ArithmeticTupleIJDpT_EEERKNS3_IJDpT0_EEEENKUlDpRKT_E_clIJS2_iiiEEEDaSH_) ;  /* 0x0000146000007944 */ /* 0x022fea0003c00000 */
[----:B------:R-:W-:Y:S02]  /*8820*/  MOV R16, R9 ;  /* 0x0000000900107202 */ /* 0x000fe40000000f00 */
[----:B------:R-:W-:-:S02]  /*8830*/  MOV R10, 0x8850 ;  /* 0x00008850000a7802 */ /* 0x000fc40000000f00 */
[----:B-1---5:R-:W-:Y:S05]  /*8840*/  CALL.REL.NOINC `($_ZN7cutlass13device_kernelIN5flash19enable_sm80_to_sm89INS1_16FlashAttnBwdSm80INS1_25CollectiveMainloopBwdSm80ILi2ELi2EN4cute5tupleIJNS5_1CILi64EEENS7_ILi128EEES8_EEENS_10bfloat16_tEfNS_4arch4Sm80ELb1ELb0ELb1ELb0ELb1ELb0ELb0ELb0ELi2ELi2ELi4ELi2ELb1EEENS1_24CollectiveEpilogueBwdGQAISA_fSD_Li256ELb0ELb1EEENS1_25SingleTileBwdLPTSchedulerILb0ELi128ELb1EEEEEEEEEvNT_6ParamsE$_ZN4cute3eso3ESOILb0ELb1EJNS_15ArithmeticTupleIJiiEEENS_1CILi0EEES5_S5_EEC2ERKS3_RKS5_SA_SA_) ;  /* 0xffffe37000007944 */ /* 0x022fea0003c3ffff */
[----:B-1----:R1:W5:Y:S01]  /*8850*/  LDL.64 R8, [R1+0x168] ;  /* 0x0001680001087983 */ /* 0x0023620000100a00 */
[----:B------:R-:W-:Y:S01]  /*8860*/  IMAD.MOV.U32 R11, RZ, RZ, R21 ;  /* 0x000000ffff0b7224 */ /* 0x000fe200078e0015 */
[----:B------:R-:W-:Y:S01]  /*8870*/  IADD3 R13, R21, 0x24, RZ ;  /* 0x00000024150d7810 */ /* 0x000fe20007ffe0ff */
[----:B------:R-:W-:Y:S01]  /*8880*/  IMAD.MOV.U32 R16, RZ, RZ, R22 ;  /* 0x000000ffff107224 */ /* 0x000fe200078e0016 */
[----:B------:R1:W-:Y:S01]  /*8890*/  STL.64 [R1+0x160], R6 ;  /* 0x0001600601007387 */ /* 0x0003e20000100a00 */
[----:B------:R-:W-:-:S03]  /*88a0*/  MOV R10, 0x88d0 ;  /* 0x000088d0000a7802 */ /* 0x000fc60000000f00 */
[----:B------:R1:W-:Y:S04]  /*88b0*/  STL [R1+0x168], R18 ;  /* 0x0001681201007387 */ /* 0x0003e80000100800 */
[----:B-1---5:R-:W-:Y:S05]  /*88c0*/  CALL.REL.NOINC `($_ZN7cutlass13device_kernelIN5flash19enable_sm80_to_sm89INS1_16FlashAttnBwdSm80INS1_25CollectiveMainloopBwdSm80ILi2ELi2EN4cute5tupleIJNS5_1CILi64EEENS7_ILi128EEES8_EEENS_10bfloat16_tEfNS_4arch4Sm80ELb1ELb0ELb1ELb0ELb1ELb0ELb0ELb0ELi2ELi2ELi4ELi2ELb1EEENS1_24CollectiveEpilogueBwdGQAISA_fSD_Li256ELb0ELb1EEENS1_25SingleTileBwdLPTSchedulerILb0ELi128ELb1EEEEEEEEEvNT_6ParamsE$_ZZN4cuteplIJNS_15ArithmeticTupleIJiiEEEEJNS_1CILi0EEEiiiEEEDaRKNS1_IJDpT_EEERKNS1_IJDpT0_EEEENKUlDpRKT_E_clIJS2_iiiEEEDaSI_) ;  /* 0x0000119000007944 */ /* 0x022fea0003c00000 */
[----:B-----5:R2:W-:Y:S01]  /*88d0*/  STL.64 [R1+0x188], R6 ;  /* 0x0001880601007387 */ /* 0x0205e20000100a00 */
[----:B------:R-:W-:-:S03]  /*88e0*/  MOV R44, 0x8920 ;  /* 0x00008920002c7802 */ /* 0x000fc60000000f00 */
[----:B------:R2:W-:Y:S04]  /*88f0*/  STL.64 [R1+0x190], R8 ;  /* 0x0001900801007387 */ /* 0x0005e80000100a00 */
[----:B------:R2:W-:Y:S02]  /*8900*/  STL [R1+0x184], R16 ;  /* 0x0001841001007387 */ /* 0x0005e40000100800 */
[----:B-12---:R-:W-:Y:S05]  /*8910*/  CALL.REL.NOINC `($_ZN7cutlass13device_kernelIN5flash19enable_sm80_to_sm89INS1_16FlashAttnBwdSm80INS1_25CollectiveMainloopBwdSm80ILi2ELi2EN4cute5tupleIJNS5_1CILi64EEENS7_ILi128EEES8_EEENS_10bfloat16_tEfNS_4arch4Sm80ELb1ELb0ELb1ELb0ELb1ELb0ELb0ELb0ELi2ELi2ELi4ELi2ELb1EEENS1_24CollectiveEpilogueBwdGQAISA_fSD_Li256ELb0ELb1EEENS1_25SingleTileBwdLPTSchedulerILb0ELi128ELb1EEEEEEEEEvNT_6ParamsE$_ZZN4cute19as_arithmetic_tupleINS_15ArithmeticTupleIJNS1_IJiiEEEiiiEEEEEDaRKT_ENKUlRKT_E_clIS2_EEDaS9_) ;  /* 0xfffff40000007944 */ /* 0x006fea0003c3ffff */
[----:B------:R2:W5:Y:S01]  /*8920*/  LDL R7, [R1+0x18c] ;  /* 0x00018c0001077983 */ /* 0x0005620000100800 */
[----:B------:R-:W-:-:S03]  /*8930*/  MOV R6, 0x8950 ;  /* 0x0000895000067802 */ /* 0x000fc60000000f00 */
[----:B-12--5:R-:W-:Y:S05]  /*8940*/  CALL.REL.NOINC `($_ZN7cutlass13device_kernelIN5flash19enable_sm80_to_sm89INS1_16FlashAttnBwdSm80INS1_25CollectiveMainloopBwdSm80ILi2ELi2EN4cute5tupleIJNS5_1CILi64EEENS7_ILi128EEES8_EEENS_10bfloat16_tEfNS_4arch4Sm80ELb1ELb0ELb1ELb0ELb1ELb0ELb0ELb0ELi2ELi2ELi4ELi2ELb1EEENS1_24CollectiveEpilogueBwdGQAISA_fSD_Li256ELb0ELb1EEENS1_25SingleTileBwdLPTSchedulerILb0ELi128ELb1EEEEEEEEEvNT_6ParamsE$_ZZN4cute19as_arithmetic_tupleINS_15ArithmeticTupleIJNS1_IJiiEEEiiiEEEEEDaRKT_ENKUlRKT_E_clIiEEDaS9_) ;  /* 0xfffff4f000007944 */ /* 0x026fea0003c3ffff */
[----:B------:R1:W5:Y:S01]  /*8950*/  LDL R7, [R1+0x190] ;  /* 0x0001900001077983 */ /* 0x0003620000100800 */
[----:B------:R-:W-:-:S03]  /*8960*/  MOV R6, 0x8990 ;  /* 0x0000899000067802 */ /* 0x000fc60000000f00 */
[----:B------:R1:W-:Y:S04]  /*8970*/  STL [R1+0x168], R10 ;  /* 0x0001680a01007387 */ /* 0x0003e80000100800 */
[----:B-1---5:R-:W-:Y:S05]  /*8980*/  CALL.REL.NOINC `($_ZN7cutlass13device_kernelIN5flash19enable_sm80_to_sm89INS1_16FlashAttnBwdSm80INS1_25CollectiveMainloopBwdSm80ILi2ELi2EN4cute5tupleIJNS5_1CILi64EEENS7_ILi128EEES8_EEENS_10bfloat16_tEfNS_4arch4Sm80ELb1ELb0ELb1ELb0ELb1ELb0ELb0ELb0ELi2ELi2ELi4ELi2ELb1EEENS1_24CollectiveEpilogueBwdGQAISA_fSD_Li256ELb0ELb1EEENS1_25SingleTileBwdLPTSchedulerILb0ELi128ELb1EEEEEEEEEvNT_6ParamsE$_ZZN4cute19as_arithmetic_tupleINS_15ArithmeticTupleIJNS1_IJiiEEEiiiEEEEEDaRKT_ENKUlRKT_E_clIiEEDaS9_) ;  /* 0xfffff4b000007944 */ /* 0x022fea0003c3ffff */
[----:B------:R1:W5:Y:S01]  /*8990*/  LDL R7, [R1+0x194] ;  /* 0x0001940001077983 */ /* 0x0003620000100800 */
[----:B------:R-:W-:-:S03]  /*89a0*/  MOV R6, 0x89d0 ;  /* 0x000089d000067802 */ /* 0x000fc60000000f00 */
[----:B------:R1:W-:Y:S04]  /*89b0*/  STL [R1+0x160], R10 ;  /* 0x0001600a01007387 */ /* 0x0003e80000100800 */
[----:B-1---5:R-:W-:Y:S05]  /*89c0*/  CALL.REL.NOINC `($_ZN7cutlass13device_kernelIN5flash19enable_sm80_to_sm89INS1_16FlashAttnBwdSm80INS1_25CollectiveMainloopBwdSm80ILi2ELi2EN4cute5tupleIJNS5_1CILi64EEENS7_ILi128EEES8_EEENS_10bfloat16_tEfNS_4arch4Sm80ELb1ELb0ELb1ELb0ELb1ELb0ELb0ELb0ELi2ELi2ELi4ELi2ELb1EEENS1_24CollectiveEpilogueBwdGQAISA_fSD_Li256ELb0ELb1EEENS1_25SingleTileBwdLPTSchedulerILb0ELi128ELb1EEEEEEEEEvNT_6ParamsE$_ZZN4cute19as_arithmetic_tupleINS_15ArithmeticTupleIJNS1_IJiiEEEiiiEEEEEDaRKT_ENKUlRKT_E_clIiEEDaS9_) ;  /* 0xfffff47000007944 */ /* 0x022fea0003c3ffff */
[----:B------:R1:W-:Y:S01]  /*89d0*/  STL [R1+0x164], R10 ;  /* 0x0001640a01007387 */ /* 0x0003e20000100800 */
[----:B------:R-:W-:Y:S01]  /*89e0*/  IMAD.MOV.U32 R6, RZ, RZ, R23 ;  /* 0x000000ffff067224 */ /* 0x000fe200078e0017 */
[----:B------:R-:W-:Y:S01]  /*89f0*/  MOV R11, R21 ;  /* 0x00000015000b7202 */ /* 0x000fe20000000f00 */
[----:B------:R-:W-:Y:S01]  /*8a00*/  IMAD.MOV.U32 R9, RZ, RZ, R22 ;  /* 0x000000ffff097224 */ /* 0x000fe200078e0016 */
[----:B------:R-:W-:Y:S02]  /*8a10*/  IADD3 R13, R21, 0x10, RZ ;  /* 0x00000010150d7810 */ /* 0x000fe40007ffe0ff */
[----:B------:R-:W-:Y:S02]  /*8a20*/  MOV R16, 0x8a40 ;  /* 0x00008a4000107802 */ /* 0x000fe40000000f00 */
[----:B-1----:R-:W-:Y:S05]  /*8a30*/  CALL.REL.NOINC `($_ZN7cutlass13device_kernelIN5flash19enable_sm80_to_sm89INS1_16FlashAttnBwdSm80INS1_25CollectiveMainloopBwdSm80ILi2ELi2EN4cute5tupleIJNS5_1CILi64EEENS7_ILi128EEES8_EEENS_10bfloat16_tEfNS_4arch4Sm80ELb1ELb0ELb1ELb0ELb1ELb0ELb0ELb0ELi2ELi2ELi4ELi2ELb1EEENS1_24CollectiveEpilogueBwdGQAISA_fSD_Li256ELb0ELb1EEENS1_25SingleTileBwdLPTSchedulerILb0ELi128ELb1EEEEEEEEEvNT_6ParamsE$_ZZN4cute19as_arithmetic_tupleINS_15ArithmeticTupleIJNS1_IJiiEEEiiiEEEEEDaRKT_ENKUlDpRKT_E_clIJS2_iiiEEEDaSA_) ;  /* 0xfffff25000007944 */ /* 0x002fea0003c3ffff */
[----:B-----5:R-:W-:Y:S01]  /*8a40*/  IMAD.MOV.U32 R11, RZ, RZ, R6 ;  /* 0x000000ffff0b7224 */ /* 0x020fe200078e0006 */
[----:B------:R-:W-:Y:S01]  /*8a50*/  MOV R6, R7 ;  /* 0x0000000700067202 */ /* 0x000fe20000000f00 */
[----:B------:R-:W-:Y:S01]  /*8a60*/  IMAD.MOV.U32 R7, RZ, RZ, R8 ;  /* 0x000000ffff077224 */ /* 0x000fe200078e0008 */
[----:B------:R2:W-:Y:S01]  /*8a70*/  STL [R1+0x180], R9 ;  /* 0x0001800901007387 */ /* 0x0005e20000100800 */
[----:B------:R-:W-:-:S03]  /*8a80*/  MOV R18, 0x8ac0 ;  /* 0x00008ac000127802 */ /* 0x000fc60000000f00 */
[----:B------:R2:W-:Y:S04]  /*8a90*/  STL.64 [R1+0x170], R10 ;  /* 0x0001700a01007387 */ /* 0x0005e80000100a00 */
[----:B------:R2:W-:Y:S02]  /*8aa0*/  STL.64 [R1+0x178], R6 ;  /* 0x0001780601007387 */ /* 0x0005e40000100a00 */
[----:B-12---:R-:W-:Y:S05]  /*8ab0*/  CALL.REL.NOINC `($_ZN7cutlass13device_kernelIN5flash19enable_sm80_to_sm89INS1_16FlashAttnBwdSm80INS1_25CollectiveMainloopBwdSm80ILi2ELi2EN4cute5tupleIJNS5_1CILi64EEENS7_ILi128EEES8_EEENS_10bfloat16_tEfNS_4arch4Sm80ELb1ELb0ELb1ELb0ELb1ELb0ELb0ELb0ELi2ELi2ELi4ELi2ELb1EEENS1_24CollectiveEpilogueBwdGQAISA_fSD_Li256ELb0ELb1EEENS1_25SingleTileBwdLPTSchedulerILb0ELi128ELb1EEEEEEEEEvNT_6ParamsE$_ZZN4cute14transform_leafINS_15ArithmeticTupleIJNS1_IJiiEEEiiiEEENS_8identityEEEDaRKT_OT0_ENKUlRKT_E_clIS2_EEDaSC_) ;  /* 0xfffff06000007944 */ /* 0x006fea0003c3ffff */
[----:B------:R2:W5:Y:S01]  /*8ac0*/  LDL R9, [R1+0x178] ;  /* 0x0001780001097983 */ /* 0x0005620000100800 */
[----:B------:R-:W-:-:S03]  /*8ad0*/  MOV R8, 0x8af0 ;  /* 0x00008af000087802 */ /* 0x000fc60000000f00 */
[----:B-12--5:R-:W-:Y:S05]  /*8ae0*/  CALL.REL.NOINC `($_ZN7cutlass13device_kernelIN5flash19enable_sm80_to_sm89INS1_16FlashAttnBwdSm80INS1_25CollectiveMainloopBwdSm80ILi2ELi2EN4cute5tupleIJNS5_1CILi64EEENS7_ILi128EEES8_EEENS_10bfloat16_tEfNS_4arch4Sm80ELb1ELb0ELb1ELb0ELb1ELb0ELb0ELb0ELi2ELi2ELi4ELi2ELb1EEENS1_24CollectiveEpilogueBwdGQAISA_fSD_Li256ELb0ELb1EEENS1_25SingleTileBwdLPTSchedulerILb0ELi128ELb1EEEEEEEEEvNT_6ParamsE$_ZZN4cute14transform_leafINS_15ArithmeticTupleIJNS1_IJiiEEEiiiEEENS_8identityEEEDaRKT_OT0_ENKUlRKT_E_clIiEEDaSC_) ;  /* 0xfffff13000007944 */ /* 0x026fea0003c3ffff */
[----:B------:R1:W5:Y:S01]  /*8af0*/  LDL R9, [R1+0x17c] ;  /* 0x00017c0001097983 */ /* 0x0003620000100800 */
[----:B------:R-:W-:-:S03]  /*8b00*/  MOV R8, 0x8b30 ;  /* 0x00008b3000087802 */ /* 0x000fc60000000f00 */
[----:B------:R1:W-:Y:S04]  /*8b10*/  STL [R1+0x168], R10 ;  /* 0x0001680a01007387 */ /* 0x0003e80000100800 */
[----:B-1---5:R-:W-:Y:S05]  /*8b20*/  CALL.REL.NOINC `($_ZN7cutlass13device_kernelIN5flash19enable_sm80_to_sm89INS1_16FlashAttnBwdSm80INS1_25CollectiveMainloopBwdSm80ILi2ELi2EN4cute5tupleIJNS5_1CILi64EEENS7_ILi128EEES8_EEENS_10bfloat16_tEfNS_4arch4Sm80ELb1ELb0ELb1ELb0ELb1ELb0ELb0ELb0ELi2ELi2ELi4ELi2ELb1EEENS1_24CollectiveEpilogueBwdGQAISA_fSD_Li256ELb0ELb1EEENS1_25SingleTileBwdLPTSchedulerILb0ELi128ELb1EEEEEEEEEvNT_6ParamsE$_ZZN4cute14transform_leafINS_15ArithmeticTupleIJNS1_IJiiEEEiiiEEENS_8identityEEEDaRKT_OT0_ENKUlRKT_E_clIiEEDaSC_) ;  /* 0xfffff0f000007944 */ /* 0x022fea0003c3ffff */
[----:B------:R1:W5:Y:S01]  /*8b30*/  LDL R9, [R1+0x180] ;  /* 0x0001800001097983 */ /* 0x0003620000100800 */
[----:B------:R-:W-:-:S03]  /*8b40*/  MOV R8, 0x8b70 ;  /* 0x00008b7000087802 */ /* 0x000fc60000000f00 */
[----:B------:R1:W-:Y:S04]  /*8b50*/  STL [R1+0x160], R10 ;  /* 0x0001600a01007387 */ /* 0x0003e80000100800 */
[----:B-1---5:R-:W-:Y:S05]  /*8b60*/  CALL.REL.NOINC `($_ZN7cutlass13device_kernelIN5flash19enable_sm80_to_sm89INS1_16FlashAttnBwdSm80INS1_25CollectiveMainloopBwdSm80ILi2ELi2EN4cute5tupleIJNS5_1CILi64EEENS7_ILi128EEES8_EEENS_10bfloat16_tEfNS_4arch4Sm80ELb1ELb0ELb1ELb0ELb1ELb0ELb0ELb0ELi2ELi2ELi4ELi2ELb1EEENS1_24CollectiveEpilogueBwdGQAISA_fSD_Li256ELb0ELb1EEENS1_25SingleTileBwdLPTSchedulerILb0ELi128ELb1EEEEEEEEEvNT_6ParamsE$_ZZN4cute14transform_leafINS_15ArithmeticTupleIJNS1_IJiiEEEiiiEEENS_8identityEEEDaRKT_OT0_ENKUlRKT_E_clIiEEDaSC_) ;  /* 0xfffff0b000007944 */ /* 0x022fea0003c3ffff */
[----:B------:R1:W-:Y:S01]  /*8b70*/  STL [R1+0x164], R10 ;  /* 0x0001640a01007387 */ /* 0x0003e20000100800 */
[----:B------:R-:W-:Y:S01]  /*8b80*/  IMAD.MOV.U32 R8, RZ, RZ, R21 ;  /* 0x000000ffff087224 */ /* 0x000fe200078e0015 */
[----:B------:R-:W-:Y:S02]  /*8b90*/  MOV R21, R22 ;  /* 0x0000001600157202 */ /* 0x000fe40000000f00 */
[----:B------:R-:W-:Y:S02]  /*8ba0*/  MOV R16, 0x8bc0 ;  /* 0x00008bc000107802 */ /* 0x000fe40000000f00 */
[----:B-1----:R-:W-:Y:S05]  /*8bb0*/  CALL.REL.NOINC `($_ZN7cutlass13device_kernelIN5flash19enable_sm80_to_sm89INS1_16FlashAttnBwdSm80INS1_25CollectiveMainloopBwdSm80ILi2ELi2EN4cute5tupleIJNS5_1CILi64EEENS7_ILi128EEES8_EEENS_10bfloat16_tEfNS_4arch4Sm80ELb1ELb0ELb1ELb0ELb1ELb0ELb0ELb0ELi2ELi2ELi4ELi2ELb1EEENS1_24CollectiveEpilogueBwdGQAISA_fSD_Li256ELb0ELb1EEENS1_25SingleTileBwdLPTSchedulerILb0ELi128ELb1EEEEEEEEEvNT_6ParamsE$_ZZN4cute9transformINS_15ArithmeticTupleIJNS1_IJiiEEEiiiEEEZNS_14transform_leafIS3_NS_8identityEEEDaRKT_OT0_EUlRKT_E_EEDaS8_SA_ENKUlDpSD_E_clIJNS_5tupleIJiiEEEiiiEEEDaSF_) ;  /* 0x00000d2000007944 */ /* 0x002fea0003c00000 */
[----:B------:R-:W-:Y:S01]  /*8bc0*/  MOV R21, 0x0 ;  /* 0x0000000000157802 */ /* 0x000fe20000000f00 */
[----:B-----5:R-:W-:Y:S01]  /*8bd0*/  IMAD.MOV.U32 R39, RZ, RZ, R6 ;  /* 0x000000ffff277224 */ /* 0x020fe200078e0006 */
[----:B------:R-:W-:Y:S01]  /*8be0*/  MOV R37, R8 ;  /* 0x0000000800257202 */ /* 0x000fe20000000f00 */
[----:B------:R-:W-:Y:S01]  /*8bf0*/  IMAD.MOV.U32 R38, RZ, RZ, R7 ;  /* 0x000000ffff267224 */ /* 0x000fe200078e0007 */
[----:B------:R-:W-:Y:S06]  /*8c00*/  RET.REL.NODEC R20 `(_ZN7cutlass13device_kernelIN5flash19enable_sm80_to_sm89INS1_16FlashAttnBwdSm80INS1_25CollectiveMainloopBwdSm80ILi2ELi2EN4cute5tupleIJNS5_1CILi64EEENS7_ILi128EEES8_EEENS_10bfloat16_tEfNS_4arch4Sm80ELb1ELb0ELb1ELb0ELb1ELb0ELb0ELb0ELi2ELi2ELi4ELi2ELb1EEENS1_24CollectiveEpilogueBwdGQAISA_fSD_Li256ELb0ELb1EEENS1_25SingleTileBwdLPTSchedulerILb0ELi128ELb1EEEEEEEEEvNT_6ParamsE) ;  /* 0xffff73f014007950 */ /* 0x000fec0003c3ffff */
        .type           $_ZN7cutlass13device_kernelIN5flash19enable_sm80_to_sm89INS1_16FlashAttnBwdSm80INS1_25CollectiveMainloopBwdSm80ILi2ELi2EN4cute5tupleIJNS5_1CILi64EEENS7_ILi128EEES8_EEENS_10bfloat16_tEfNS_4arch4Sm80ELb1ELb0ELb1ELb0ELb1ELb0ELb0ELb0ELi2ELi2ELi4ELi2ELb1EEENS1_24CollectiveEpilogueBwdGQAISA_fSD_Li256ELb0ELb1EEENS1_25SingleTileBwdLPTSchedulerILb0ELi128ELb1EEEEEEEEEvNT_6ParamsE$_ZZN4cute7idx2crdINS_5tupleIJiEEENS1_IJNS1_IJNS1_IJNS_1CILi8EEENS3_ILi2EEEEEES5_S5_NS3_ILi4EEEEEEEEEEEDaRKT_RKT0_ENKUlRKT_RKT0_E_clIiS8_EEDaSI_SL_,@function
        .size           $_ZN7cutlass13device_kernelIN5flash19enable_sm80_to_sm89INS1_16FlashAttnBwdSm80INS1_25CollectiveMainloopBwdSm80ILi2ELi2EN4cute5tupleIJNS5_1CILi64EEENS7_ILi128EEES8_EEENS_10bfloat16_tEfNS_4arch4Sm80ELb1ELb0ELb1ELb0ELb1ELb0ELb0ELb0ELi2ELi2ELi4ELi2ELb1EEENS1_24CollectiveEpilogueBwdGQAISA_fSD_Li256ELb0ELb1EEENS1_25SingleTileBwdLPTSchedulerILb0ELi128ELb1EEEEEEEEEvNT_6ParamsE$_ZZN4cute7idx2crdINS_5tupleIJiEEENS1_IJNS1_IJNS1_IJNS_1CILi8EEENS3_ILi2EEEEEES5_S5_NS3_ILi4EEEEEEEEEEEDaRKT_RKT0_ENKUlRKT_RKT0_E_clIiS8_EEDaSI_SL_,($_ZN7cutlass13device_kernelIN5flash19enable_sm80_to_sm89INS1_16FlashAttnBwdSm80INS1_25CollectiveMainloopBwdSm80ILi2ELi2EN4cute5tupleIJNS5_1CILi64EEENS7_ILi128EEES8_EEENS_10bfloat16_tEfNS_4arch4Sm80ELb1ELb0ELb1ELb0ELb1ELb0ELb0ELb0ELi2ELi2ELi4ELi2ELb1EEENS1_24CollectiveEpilogueBwdGQAISA_fSD_Li256ELb0ELb1EEENS1_25SingleTileBwdLPTSchedulerILb0ELi128ELb1EEEEEEEEEvNT_6ParamsE$_ZZN4cute9transformINS_15ArithmeticTupleIJNS1_IJiiEEEiiiEEEZNS_14transform_leafIS3_NS_8identityEEEDaRKT_OT0_EUlRKT_E_EEDaS8_SA_ENKUlDpSD_E_clIJNS_5tupleIJiiEEEiiiEEEDaSF_ - $_ZN7cutlass13device_kernelIN5flash19enable_sm80_to_sm89INS1_16FlashAttnBwdSm80INS1_25CollectiveMainloopBwdSm80ILi2ELi2EN4cute5tupleIJNS5_1CILi64EEENS7_ILi128EEES8_EEENS_10bfloat16_tEfNS_4arch4Sm80ELb1ELb0ELb1ELb0ELb1ELb0ELb0ELb0ELi2ELi2ELi4ELi2ELb1EEENS1_24CollectiveEpilogueBwdGQAISA_fSD_Li256ELb0ELb1EEENS1_25SingleTileBwdLPTSchedulerILb0ELi128ELb1EEEEEEEEEvNT_6ParamsE$_ZZN4cute7idx2crdINS_5tupleIJiEEENS1_IJNS1_IJNS1_IJNS_1CILi8EEENS3_ILi2EEEEEES5_S5_NS3_ILi4EEEEEEEEEEEDaRKT_RKT0_ENKUlRKT_RKT0_E_clIiS8_EEDaSI_SL_)
$_ZN7cutlass13device_kernelIN5flash19enable_sm80_to_sm89INS1_16FlashAttnBwdSm80INS1_25CollectiveMainloopBwdSm80ILi2ELi2EN4cute5tupleIJNS5_1CILi64EEENS7_ILi128EEES8_EEENS_10bfloat16_tEfNS_4arch4Sm80ELb1ELb0ELb1ELb0ELb1ELb0ELb0ELb0ELi2ELi2ELi4ELi2ELb1EEENS1_24CollectiveEpilogueBwdGQAISA_fSD_Li256ELb0ELb1EEENS1_25SingleTileBwdLPTSchedulerILb0ELi128ELb1EEEEEEEEEvNT_6ParamsE$_ZZN4cute7idx2crdINS_5tupleIJiEEENS1_IJNS1_IJNS1_IJNS_1CILi8EEENS3_ILi2EEEEEES5_S5_NS3_ILi4EEEEEEEEEEEDaRKT_RKT0_ENKUlRKT_RKT0_E_clIiS8_EEDaSI_SL_:
        /* <DEDUP_REMOVED lines=73> */
[----:B------:R-:W-:-:S02]  /*90a0*/  MOV R16, 0x90f0 ;  /* 0x000090f000107802 */ /* 0x000fc40000000f00 */
[----:B------:R-:W-:-:S04]  /*90b0*/  LEA.HI R7, R35, R10, RZ, 0x1 ;  /* 0x0000000a23077211 */ /* 0x000fc800078f08ff */
[----:B------:R-:W-:-:S05]  /*90c0*/  LOP3.LUT R7, R7, 0xfffffffe, RZ, 0xc0, !PT ;  /* 0xfffffffe07077812 */ /* 0x000fca00078ec0ff */
[----:B------:R-:W-:Y:S02]  /*90d0*/  IMAD.IADD R7, R10, 0x1, -R7 ;  /* 0x000000010a077824 */ /* 0x000fe400078e0a07 */
[----:B--2--5:R-:W-:Y:S05]  /*90e0*/  CALL.REL.NOINC `($_ZN7cutlass13device_kernelIN5flash19enable_sm80_to_sm89INS1_16FlashAttnBwdSm80INS1_25CollectiveMainloopBwdSm80ILi2ELi2EN4cute5tupleIJNS5_1CILi64EEENS7_ILi128EEES8_EEENS_10bfloat16_tEfNS_4arch4Sm80ELb1ELb0ELb1ELb0ELb1ELb0ELb0ELb0ELi2ELi2ELi4ELi2ELb1EEENS1_24CollectiveEpilogueBwdGQAISA_fSD_Li256ELb0ELb1EEENS1_25SingleTileBwdLPTSchedulerILb0ELi128ELb1EEEEEEEEEvNT_6ParamsE$_ZN4cute5tupleIJiEEC2ERKi) ;  /* 0xffffe70000007944 */ /* 0x024fea0003c3ffff */
        /* <DEDUP_REMOVED lines=19> */
[----:B------:R-:W-:-:S02]  /*9220*/  MOV R16, 0x9240 ;  /* 0x0000924000107802 */ /* 0x000fc40000000f00 */
[----:B-1---5:R-:W-:Y:S05]  /*9230*/  CALL.REL.NOINC `($_ZN7cutlass13device_kernelIN5flash19enable_sm80_to_sm89INS1_16FlashAttnBwdSm80INS1_25CollectiveMainloopBwdSm80ILi2ELi2EN4cute5tupleIJNS5_1CILi64EEENS7_ILi128EEES8_EEENS_10bfloat16_tEfNS_4arch4Sm80ELb1ELb0ELb1ELb0ELb1ELb0ELb0ELb0ELi2ELi2ELi4ELi2ELb1EEENS1_24CollectiveEpilogueBwdGQAISA_fSD_Li256ELb0ELb1EEENS1_25SingleTileBwdLPTSchedulerILb0ELi128ELb1EEEEEEEEEvNT_6ParamsE$_ZN4cute5tupleIJiEEC2ERKi) ;  /* 0xffffe5b000007944 */ /* 0x022fea0003c3ffff */
[----:B------:R1:W5:Y:S01]  /*9240*/  LDL R7, [R1+0x160] ;  /* 0x0001600001077983 */ /* 0x0003620000100800 */
[----:B------:R-:W-:-:S02]  /*9250*/  MOV R23, R22 ;  /* 0x0000001600177202 */ /* 0x000fc40000000f00 */
[----:B------:R-:W-:Y:S02]  /*9260*/  MOV R18, 0x9280 ;  /* 0x0000928000127802 */ /* 0x000fe40000000f00 */
[----:B-1---5:R-:W-:Y:S05]  /*9270*/  CALL.REL.NOINC `($_ZN7cutlass13device_kernelIN5flash19enable_sm80_to_sm89INS1_16FlashAttnBwdSm80INS1_25CollectiveMainloopBwdSm80ILi2ELi2EN4cute5tupleIJNS5_1CILi64EEENS7_ILi128EEES8_EEENS_10bfloat16_tEfNS_4arch4Sm80ELb1ELb0ELb1ELb0ELb1ELb0ELb0ELb0ELi2ELi2ELi4ELi2ELb1EEENS1_24CollectiveEpilogueBwdGQAISA_fSD_Li256ELb0ELb1EEENS1_25SingleTileBwdLPTSchedulerILb0ELi128ELb1EEEEEEEEEvNT_6ParamsE$_ZN4cute5tupleIJNS_1CILi0EEES2_iEEC2ERKS2_S5_RKi) ;  /* 0xffffe43000007944 */ /* 0x022fea0003c3ffff */
        /* <DEDUP_REMOVED lines=8> */
[----:B-1---5:R-:W-:Y:S05]  /*9300*/  CALL.REL.NOINC `($_ZN7cutlass13device_kernelIN5flash19enable_sm80_to_sm89INS1_16FlashAttnBwdSm80INS1_25CollectiveMainloopBwdSm80ILi2ELi2EN4cute5tupleIJNS5_1CILi64EEENS7_ILi128EEES8_EEENS_10bfloat16_tEfNS_4arch4Sm80ELb1ELb0ELb1ELb0ELb1ELb0ELb0ELb0ELi2ELi2ELi4ELi2ELb1EEENS1_24CollectiveEpilogueBwdGQAISA_fSD_Li256ELb0ELb1EEENS1_25SingleTileBwdLPTSchedulerILb0ELi128ELb1EEEEEEEEEvNT_6ParamsE$_ZN4cute5tupleIJNS_1CILi0EEES2_S2_iEEC2ERKS2_S5_S5_RKi) ;  /* 0xffffe36000007944 */ /* 0x022fea0003c3ffff */
[----:B------:R2:W5:Y:S01]  /*9310*/  LDL R16, [R1+0x168] ;  /* 0x0001680001107983 */ /* 0x0005620000100800 */
[----:B------:R-:W-:Y:S02]  /*9320*/  MOV R23, R22 ;  /* 0x0000001600177202 */ /* 0x000fe40000000f00 */
[----:B------:R-:W-:-:S02]  /*9330*/  MOV R10, 0x9350 ;  /* 0x00009350000a7802 */ /* 0x000fc40000000f00 */
[----:B-12--5:R-:W-:Y:S05]  /*9340*/  CALL.REL.NOINC `($_ZN7cutlass13device_kernelIN5flash19enable_sm80_to_sm89INS1_16FlashAttnBwdSm80INS1_25CollectiveMainloopBwdSm80ILi2ELi2EN4cute5tupleIJNS5_1CILi64EEENS7_ILi128EEES8_EEENS_10bfloat16_tEfNS_4arch4Sm80ELb1ELb0ELb1ELb0ELb1ELb0ELb0ELb0ELi2ELi2ELi4ELi2ELb1EEENS1_24CollectiveEpilogueBwdGQAISA_fSD_Li256ELb0ELb1EEENS1_25SingleTileBwdLPTSchedulerILb0ELi128ELb1EEEEEEEEEvNT_6ParamsE$_ZN4cute3eso3ESOILb1ELb0EJNS_1CILi0EEES3_iS3_EEC2ERKS3_S6_RKiS6_) ;  /* 0xffffdb6000007944 */ /* 0x026fea0003c3ffff */
[----:B-1----:R1:W5:Y:S01]  /*9350*/  LDL R13, [R1+0x168] ;  /* 0x00016800010d7983 */ /* 0x0023620000100800 */
[----:B------:R-:W-:-:S02]  /*9360*/  MOV R7, R22 ;  /* 0x0000001600077202 */ /* 0x000fc40000000f00 */
        /* <DEDUP_REMOVED lines=8> */
[----:B------:R-:W-:Y:S02]  /*93f0*/  MOV R13, R22 ;  /* 0x00000016000d7202 */ /* 0x000fe40000000f00 */
[----:B------:R-:W-:Y:S02]  /*9400*/  MOV R18, 0x9420 ;  /* 0x0000942000127802 */ /* 0x000fe40000000f00 */
[----:B-1---5:R-:W-:Y:S05]  /*9410*/  CALL.REL.NOINC `($_ZN7cutlass13device_kernelIN5flash19enable_sm80_to_sm89INS1_16FlashAttnBwdSm80INS1_25CollectiveMainloopBwdSm80ILi2ELi2EN4cute5tupleIJNS5_1CILi64EEENS7_ILi128EEES8_EEENS_10bfloat16_tEfNS_4arch4Sm80ELb1ELb0ELb1ELb0ELb1ELb0ELb0ELb0ELi2ELi2ELi4ELi2ELb1EEENS1_24CollectiveEpilogueBwdGQAISA_fSD_Li256ELb0ELb1EEENS1_25SingleTileBwdLPTSchedulerILb0ELi128ELb1EEEEEEEEEvNT_6ParamsE$_ZN4cute5tupleIJNS_1CILi0EEEiEEC2ERKS2_RKi) ;  /* 0xffffe33000007944 */ /* 0x022fea0003c3ffff */
[----:B------:R1:W5:Y:S01]  /*9420*/  LDL R7, [R1+0x168] ;  /* 0x0001680001077983 */ /* 0x0003620000100800 */
[----:B------:R-:W-:Y:S02]  /*9430*/  MOV R23, R22 ;  /* 0x0000001600177202 */ /* 0x000fe40000000f00 */
[----:B------:R-:W-:-:S02]  /*9440*/  MOV R16, 0x9460 ;  /* 0x0000946000107802 */ /* 0x000fc40000000f00 */
[----:B-1---5:R-:W-:Y:S05]  /*9450*/  CALL.REL.NOINC `($_ZN7cutlass13device_kernelIN5flash19enable_sm80_to_sm89INS1_16FlashAttnBwdSm80INS1_25CollectiveMainloopBwdSm80ILi2ELi2EN4cute5tupleIJNS5_1CILi64EEENS7_ILi128EEES8_EEENS_10bfloat16_tEfNS_4arch4Sm80ELb1ELb0ELb1ELb0ELb1ELb0ELb0ELb0ELi2ELi2ELi4ELi2ELb1EEENS1_24CollectiveEpilogueBwdGQAISA_fSD_Li256ELb0ELb1EEENS1_25SingleTileBwdLPTSchedulerILb0ELi128ELb1EEEEEEEEEvNT_6ParamsE$_ZN4cute3eso3ESOILb1ELb0EJNS_1CILi0EEEiS3_S3_EEC2ERKS3_RKiS6_S6_) ;  /* 0xffffdb9000007944 */ /* 0x022fea0003c3ffff */
[----:B-1----:R1:W5:Y:S01]  /*9460*/  LDL R6, [R1+0x168] ;  /* 0x0001680001067983 */ /* 0x0023620000100800 */
[----:B------:R-:W-:Y:S01]  /*9470*/  IMAD.MOV.U32 R23, RZ, RZ, R22 ;  /* 0x000000ffff177224 */ /* 0x000fe200078e0016 */
[----:B------:R-:W-:-:S02]  /*9480*/  MOV R11, R0 ;  /* 0x00000000000b7202 */ /* 0x000fc40000000f00 */
[----:B------:R1:W-:Y:S01]  /*9490*/  STL [R1+0x160], R44 ;  /* 0x0001602c01007387 */ /* 0x0003e20000100800 */
[----:B------:R-:W-:-:S03]  /*94a0*/  MOV R16, 0x94d0 ;  /* 0x000094d000107802 */ /* 0x000fc60000000f00 */
[----:B------:R1:W-:Y:S04]  /*94b0*/  STL [R1+0x168], R10 ;  /* 0x0001680a01007387 */ /* 0x0003e80000100800 */
[----:B-1---5:R-:W-:Y:S05]  /*94c0*/  CALL.REL.NOINC `($_ZN7cutlass13device_kernelIN5flash19enable_sm80_to_sm89INS1_16FlashAttnBwdSm80INS1_25CollectiveMainloopBwdSm80ILi2ELi2EN4cute5tupleIJNS5_1CILi64EEENS7_ILi128EEES8_EEENS_10bfloat16_tEfNS_4arch4Sm80ELb1ELb0ELb1ELb0ELb1ELb0ELb0ELb0ELi2ELi2ELi4ELi2ELb1EEENS1_24CollectiveEpilogueBwdGQAISA_fSD_Li256ELb0ELb1EEENS1_25SingleTileBwdLPTSchedulerILb0ELi128ELb1EEEEEEEEEvNT_6ParamsE$_ZZN4cuteplIJNS_1CILi0EEEiEJS2_S2_iiEEEDaRKNS_15ArithmeticTupleIJDpT_EEERKNS3_IJDpT0_EEEENKUlDpRKT_E_clIJS2_iiiEEEDaSH_) ;  /* 0x000007b000007944 */ /* 0x022fea0003c00000 */
[----:B------:R-:W-:Y:S01]  /*94d0*/  IMAD.MOV.U32 R16, RZ, RZ, R9 ;  /* 0x000000ffff107224 */ /* 0x000fe200078e0009 */
[----:B------:R-:W-:Y:S02]  /*94e0*/  MOV R23, R22 ;  /* 0x0000001600177202 */ /* 0x000fe40000000f00 */
[----:B------:R-:W-:Y:S02]  /*94f0*/  MOV R10, 0x9510 ;  /* 0x00009510000a7802 */ /* 0x000fe40000000f00 */
[----:B-1---5:R-:W-:Y:S05]  /*9500*/  CALL.REL.NOINC `($_ZN7cutlass13device_kernelIN5flash19enable_sm80_to_sm89INS1_16FlashAttnBwdSm80INS1_25CollectiveMainloopBwdSm80ILi2ELi2EN4cute5tupleIJNS5_1CILi64EEENS7_ILi128EEES8_EEENS_10bfloat16_tEfNS_4arch4Sm80ELb1ELb0ELb1ELb0ELb1ELb0ELb0ELb0ELi2ELi2ELi4ELi2ELb1EEENS1_24CollectiveEpilogueBwdGQAISA_fSD_Li256ELb0ELb1EEENS1_25SingleTileBwdLPTSchedulerILb0ELi128ELb1EEEEEEEEEvNT_6ParamsE$_ZN4cute3eso3ESOILb0ELb1EJNS_15ArithmeticTupleIJiiEEENS_1CILi0EEES5_S5_EEC2ERKS3_RKS5_SA_SA_) ;  /* 0xffffd6b000007944 */ /* 0x022fea0003c3ffff */
        /* <DEDUP_REMOVED lines=61> */
        .type           $_ZN7cutlass13device_kernelIN5flash19enable_sm80_to_sm89INS1_16FlashAttnBwdSm80INS1_25CollectiveMainloopBwdSm80ILi2ELi2EN4cute5tupleIJNS5_1CILi64EEENS7_ILi128EEES8_EEENS_10bfloat16_tEfNS_4arch4Sm80ELb1ELb0ELb1ELb0ELb1ELb0ELb0ELb0ELi2ELi2ELi4ELi2ELb1EEENS1_24CollectiveEpilogueBwdGQAISA_fSD_Li256ELb0ELb1EEENS1_25SingleTileBwdLPTSchedulerILb0ELi128ELb1EEEEEEEEEvNT_6ParamsE$_ZZN4cute9transformINS_15ArithmeticTupleIJNS1_IJiiEEEiiiEEEZNS_14transform_leafIS3_NS_8identityEEEDaRKT_OT0_EUlRKT_E_EEDaS8_SA_ENKUlDpSD_E_clIJNS_5tupleIJiiEEEiiiEEEDaSF_,@function
        .size           $_ZN7cutlass13device_kernelIN5flash19enable_sm80_to_sm89INS1_16FlashAttnBwdSm80INS1_25CollectiveMainloopBwdSm80ILi2ELi2EN4cute5tupleIJNS5_1CILi64EEENS7_ILi128EEES8_EEENS_10bfloat16_tEfNS_4arch4Sm80ELb1ELb0ELb1ELb0ELb1ELb0ELb0ELb0ELi2ELi2ELi4ELi2ELb1EEENS1_24CollectiveEpilogueBwdGQAISA_fSD_Li256ELb0ELb1EEENS1_25SingleTileBwdLPTSchedulerILb0ELi128ELb1EEEEEEEEEvNT_6ParamsE$_ZZN4cute9transformINS_15ArithmeticTupleIJNS1_IJiiEEEiiiEEEZNS_14transform_leafIS3_NS_8identityEEEDaRKT_OT0_EUlRKT_E_EEDaS8_SA_ENKUlDpSD_E_clIJNS_5tupleIJiiEEEiiiEEEDaSF_,($_ZN7cutlass13device_kernelIN5flash19enable_sm80_to_sm89INS1_16FlashAttnBwdSm80INS1_25CollectiveMainloopBwdSm80ILi2ELi2EN4cute5tupleIJNS5_1CILi64EEENS7_ILi128EEES8_EEENS_10bfloat16_tEfNS_4arch4Sm80ELb1ELb0ELb1ELb0ELb1ELb0ELb0ELb0ELi2ELi2ELi4ELi2ELb1EEENS1_24CollectiveEpilogueBwdGQAISA_fSD_Li256ELb0ELb1EEENS1_25SingleTileBwdLPTSchedulerILb0ELi128ELb1EEEEEEEEEvNT_6ParamsE$_ZZN4cute9transformINS_15ArithmeticTupleIJiiEEEZNS_14transform_leafIS2_RNS_8identityEEEDaRKT_OT0_EUlRKT_E_EEDaS8_SA_ENKUlDpSD_E_clIJiiEEEDaSF_ - $_ZN7cutlass13device_kernelIN5flash19enable_sm80_to_sm89INS1_16FlashAttnBwdSm80INS1_25CollectiveMainloopBwdSm80ILi2ELi2EN4cute5tupleIJNS5_1CILi64EEENS7_ILi128EEES8_EEENS_10bfloat16_tEfNS_4arch4Sm80ELb1ELb0ELb1ELb0ELb1ELb0ELb0ELb0ELi2ELi2ELi4ELi2ELb1EEENS1_24CollectiveEpilogueBwdGQAISA_fSD_Li256ELb0ELb1EEENS1_25SingleTileBwdLPTSchedulerILb0ELi128ELb1EEEEEEEEEvNT_6ParamsE$_ZZN4cute9transformINS_15ArithmeticTupleIJNS1_IJiiEEEiiiEEEZNS_14transform_leafIS3_NS_8identityEEEDaRKT_OT0_EUlRKT_E_EEDaS8_SA_ENKUlDpSD_E_clIJNS_5tupleIJiiEEEiiiEEEDaSF_)
$_ZN7cutlass13device_kernelIN5flash19enable_sm80_to_sm89INS1_16FlashAttnBwdSm80INS1_25CollectiveMainloopBwdSm80ILi2ELi2EN4cute5tupleIJNS5_1CILi64EEENS7_ILi128EEES8_EEENS_10bfloat16_tEfNS_4arch4Sm80ELb1ELb0ELb1ELb0ELb1ELb0ELb0ELb0ELi2ELi2ELi4ELi2ELb1EEENS1_24CollectiveEpilogueBwdGQAISA_fSD_Li256ELb0ELb1EEENS1_25SingleTileBwdLPTSchedulerILb0ELi128ELb1EEEEEEEEEvNT_6ParamsE$_ZZN4cute9transformINS_15ArithmeticTupleIJNS1_IJiiEEEiiiEEEZNS_14transform_leafIS3_NS_8identityEEEDaRKT_OT0_EUlRKT_E_EEDaS8_SA_ENKUlDpSD_E_clIJNS_5tupleIJiiEEEiiiEEEDaSF_:
[----:B------:R-:W-:Y:S02]  /*98e0*/  IADD3 R9, R1, 0x19c, RZ ;  /* 0x0000019c01097810 */ /* 0x000fe40007ffe0ff */
[----:B------:R-:W-:-:S02]  /*98f0*/  MOV R10, 0x9920 ;  /* 0x00009920000a7802 */ /* 0x000fc40000000f00 */
[----:B------:R-:W-:Y:S02]  /*9900*/  IADD3 R9, R9, c[0x0][0x20], RZ ;  /* 0x0000080009097a10 */ /* 0x000fe40007ffe0ff */
[----:B------:R-:W-:Y:S05]  /*9910*/  CALL.REL.NOINC `($_ZN7cutlass13device_kernelIN5flash19enable_sm80_to_sm89INS1_16FlashAttnBwdSm80INS1_25CollectiveMainloopBwdSm80ILi2ELi2EN4cute5tupleIJNS5_1CILi64EEENS7_ILi128EEES8_EEENS_10bfloat16_tEfNS_4arch4Sm80ELb1ELb0ELb1ELb0ELb1ELb0ELb0ELb0ELi2ELi2ELi4ELi2ELb1EEENS1_24CollectiveEpilogueBwdGQAISA_fSD_Li256ELb0ELb1EEENS1_25SingleTileBwdLPTSchedulerILb0ELi128ELb1EEEEEEEEEvNT_6ParamsE$_ZN4cute3eso3ESOILb0ELb0EJNS_5tupleIJiiEEEiiiEEC2ERKS3_RKiS8_S8_) ;  /* 0xffffcf7000007944 */ /* 0x000fea0003c3ffff */
[----:B-1----:R1:W5:Y:S04]  /*9920*/  LDL R8, [R1+0x1ac] ;  /* 0x0001ac0001087983 */ /* 0x0023680000100800 */
[----:B------:R1:W5:Y:S04]  /*9930*/  LDL R7, [R1+0x1a4] ;  /* 0x0001a40001077983 */ /* 0x0003680000100800 */
[----:B------:R1:W5:Y:S01]  /*9940*/  LDL R6, [R1+0x19c] ;  /* 0x00019c0001067983 */ /* 0x0003620000100800 */
[----:B------:R-:W-:-:S04]  /*9950*/  MOV R17, 0x0 ;  /* 0x0000000000117802 */ /* 0x000fc80000000f00 */
[----:B------:R-:W-:Y:S05]  /*9960*/  RET.REL.NODEC R16 `(_ZN7cutlass13device_kernelIN5flash19enable_sm80_to_sm89INS1_16FlashAttnBwdSm80INS1_25CollectiveMainloopBwdSm80ILi2ELi2EN4cute5tupleIJNS5_1CILi64EEENS7_ILi128EEES8_EEENS_10bfloat16_tEfNS_4arch4Sm80ELb1ELb0ELb1ELb0ELb1ELb0ELb0ELb0ELi2ELi2ELi4ELi2ELb1EEENS1_24CollectiveEpilogueBwdGQAISA_fSD_Li256ELb0ELb1EEENS1_25SingleTileBwdLPTSchedulerILb0ELi128ELb1EEEEEEEEEvNT_6ParamsE) ;  /* 0xffff669010007950 */ /* 0x000fea0003c3ffff */
        .type           $_ZN7cutlass13device_kernelIN5flash19enable_sm80_to_sm89INS1_16FlashAttnBwdSm80INS1_25CollectiveMainloopBwdSm80ILi2ELi2EN4cute5tupleIJNS5_1CILi64EEENS7_ILi128EEES8_EEENS_10bfloat16_tEfNS_4arch4Sm80ELb1ELb0ELb1ELb0ELb1ELb0ELb0ELb0ELi2ELi2ELi4ELi2ELb1EEENS1_24CollectiveEpilogueBwdGQAISA_fSD_Li256ELb0ELb1EEENS1_25SingleTileBwdLPTSchedulerILb0ELi128ELb1EEEEEEEEEvNT_6ParamsE$_ZZN4cute9transformINS_15ArithmeticTupleIJiiEEEZNS_14transform_leafIS2_RNS_8identityEEEDaRKT_OT0_EUlRKT_E_EEDaS8_SA_ENKUlDpSD_E_clIJiiEEEDaSF_,@function
        .size           $_ZN7cutlass13device_kernelIN5flash19enable_sm80_to_sm89INS1_16FlashAttnBwdSm80INS1_25CollectiveMainloopBwdSm80ILi2ELi2EN4cute5tupleIJNS5_1CILi64EEENS7_ILi128EEES8_EEENS_10bfloat16_tEfNS_4arch4Sm80ELb1ELb0ELb1ELb0ELb1ELb0ELb0ELb0ELi2ELi2ELi4ELi2ELb1EEENS1_24CollectiveEpilogueBwdGQAISA_fSD_Li256ELb0ELb1EEENS1_25SingleTileBwdLPTSchedulerILb0ELi128ELb1EEEEEEEEEvNT_6ParamsE$_ZZN4cute9transformINS_15ArithmeticTupleIJiiEEEZNS_14transform_leafIS2_RNS_8identityEEEDaRKT_OT0_EUlRKT_E_EEDaS8_SA_ENKUlDpSD_E_clIJiiEEEDaSF_,($_ZN7cutlass13device_kernelIN5flash19enable_sm80_to_sm89INS1_16FlashAttnBwdSm80INS1_25CollectiveMainloopBwdSm80ILi2ELi2EN4cute5tupleIJNS5_1CILi64EEENS7_ILi128EEES8_EEENS_10bfloat16_tEfNS_4arch4Sm80ELb1ELb0ELb1ELb0ELb1ELb0ELb0ELb0ELi2ELi2ELi4ELi2ELb1EEENS1_24CollectiveEpilogueBwdGQAISA_fSD_Li256ELb0ELb1EEENS1_25SingleTileBwdLPTSchedulerILb0ELi128ELb1EEEEEEEEEvNT_6ParamsE$_ZZN4cuteplIJNS_15ArithmeticTupleIJiEEEEJNS1_IJNS_1CILi0EEEiEEEEEEDaRKNS1_IJDpT_EEERKNS1_IJDpT0_EEEENKUlDpRKT_E_clIJNS1_IJiiEEEEEEDaSJ_ - $_ZN7cutlass13device_kernelIN5flash19enable_sm80_to_sm89INS1_16FlashAttnBwdSm80INS1_25CollectiveMainloopBwdSm80ILi2ELi2EN4cute5tupleIJNS5_1CILi64EEENS7_ILi128EEES8_EEENS_10bfloat16_tEfNS_4arch4Sm80ELb1ELb0ELb1ELb0ELb1ELb0ELb0ELb0ELi2ELi2ELi4ELi2ELb1EEENS1_24CollectiveEpilogueBwdGQAISA_fSD_Li256ELb0ELb1EEENS1_25SingleTileBwdLPTSchedulerILb0ELi128ELb1EEEEEEEEEvNT_6ParamsE$_ZZN4cute9transformINS_15ArithmeticTupleIJiiEEEZNS_14transform_leafIS2_RNS_8identityEEEDaRKT_OT0_EUlRKT_E_EEDaS8_SA_ENKUlDpSD_E_clIJiiEEEDaSF_)
$_ZN7cutlass13device_kernelIN5flash19enable_sm80_to_sm89INS1_16FlashAttnBwdSm80INS1_25CollectiveMainloopBwdSm80ILi2ELi2EN4cute5tupleIJNS5_1CILi64EEENS7_ILi128EEES8_EEENS_10bfloat16_tEfNS_4arch4Sm80ELb1ELb0ELb1ELb0ELb1ELb0ELb0ELb0ELi2ELi2ELi4ELi2ELb1EEENS1_24CollectiveEpilogueBwdGQAISA_fSD_Li256ELb0ELb1EEENS1_25SingleTileBwdLPTSchedulerILb0ELi128ELb1EEEEEEEEEvNT_6ParamsE$_ZZN4cute9transformINS_15ArithmeticTupleIJiiEEEZNS_14transform_leafIS2_RNS_8identityEEEDaRKT_OT0_EUlRKT_E_EEDaS8_SA_ENKUlDpSD_E_clIJiiEEEDaSF_:
[----:B------:R-:W-:Y:S02]  /*9970*/  IADD3 R7, R1, 0x1a0, RZ ;  /* 0x000001a001077810 */ /* 0x000fe40007ffe0ff */
[----:B------:R-:W-:Y:S02]  /*9980*/  MOV R10, 0x99b0 ;  /* 0x000099b0000a7802 */ /* 0x000fe40000000f00 */
[----:B------:R-:W-:Y:S02]  /*9990*/  IADD3 R7, R7, c[0x0][0x20], RZ ;  /* 0x0000080007077a10 */ /* 0x000fe40007ffe0ff */
[----:B------:R-:W-:Y:S05]  /*99a0*/  CALL.REL.NOINC `($_ZN7cutlass13device_kernelIN5flash19enable_sm80_to_sm89INS1_16FlashAttnBwdSm80INS1_25CollectiveMainloopBwdSm80ILi2ELi2EN4cute5tupleIJNS5_1CILi64EEENS7_ILi128EEES8_EEENS_10bfloat16_tEfNS_4arch4Sm80ELb1ELb0ELb1ELb0ELb1ELb0ELb0ELb0ELi2ELi2ELi4ELi2ELb1EEENS1_24CollectiveEpilogueBwdGQAISA_fSD_Li256ELb0ELb1EEENS1_25SingleTileBwdLPTSchedulerILb0ELi128ELb1EEEEEEEEEvNT_6ParamsE$_ZN4cute3eso3ESOILb0ELb0EJiiEEC2ERKiS4_) ;  /* 0xffffd0c000007944 */ /* 0x000fea0003c3ffff */
[----:B-1----:R1:W5:Y:S01]  /*99b0*/  LDL.64 R6, [R1+0x1a0] ;  /* 0x0001a00001067983 */ /* 0x0023620000100a00 */
[----:B------:R-:W-:-:S04]  /*99c0*/  MOV R9, 0x0 ;  /* 0x0000000000097802 */ /* 0x000fc80000000f00 */
[----:B------:R-:W-:Y:S05]  /*99d0*/  RET.REL.NODEC R8 `(_ZN7cutlass13device_kernelIN5flash19enable_sm80_to_sm89INS1_16FlashAttnBwdSm80INS1_25CollectiveMainloopBwdSm80ILi2ELi2EN4cute5tupleIJNS5_1CILi64EEENS7_ILi128EEES8_EEENS_10bfloat16_tEfNS_4arch4Sm80ELb1ELb0ELb1ELb0ELb1ELb0ELb0ELb0ELi2ELi2ELi4ELi2ELb1EEENS1_24CollectiveEpilogueBwdGQAISA_fSD_Li256ELb0ELb1EEENS1_25SingleTileBwdLPTSchedulerILb0ELi128ELb1EEEEEEEEEvNT_6ParamsE) ;  /* 0xffff662008007950 */ /* 0x000fea0003c3ffff */
        .type           $_ZN7cutlass13device_kernelIN5flash19enable_sm80_to_sm89INS1_16FlashAttnBwdSm80INS1_25CollectiveMainloopBwdSm80ILi2ELi2EN4cute5tupleIJNS5_1CILi64EEENS7_ILi128EEES8_EEENS_10bfloat16_tEfNS_4arch4Sm80ELb1ELb0ELb1ELb0ELb1ELb0ELb0ELb0ELi2ELi2ELi4ELi2ELb1EEENS1_24CollectiveEpilogueBwdGQAISA_fSD_Li256ELb0ELb1EEENS1_25SingleTileBwdLPTSchedulerILb0ELi128ELb1EEEEEEEEEvNT_6ParamsE$_ZZN4cuteplIJNS_15ArithmeticTupleIJiEEEEJNS1_IJNS_1CILi0EEEiEEEEEEDaRKNS1_IJDpT_EEERKNS1_IJDpT0_EEEENKUlDpRKT_E_clIJNS1_IJiiEEEEEEDaSJ_,@function
        .size           $_ZN7cutlass13device_kernelIN5flash19enable_sm80_to_sm89INS1_16FlashAttnBwdSm80INS1_25CollectiveMainloopBwdSm80ILi2ELi2EN4cute5tupleIJNS5_1CILi64EEENS7_ILi128EEES8_EEENS_10bfloat16_tEfNS_4arch4Sm80ELb1ELb0ELb1ELb0ELb1ELb0ELb0ELb0ELi2ELi2ELi4ELi2ELb1EEENS1_24CollectiveEpilogueBwdGQAISA_fSD_Li256ELb0ELb1EEENS1_25SingleTileBwdLPTSchedulerILb0ELi128ELb1EEEEEEEEEvNT_6ParamsE$_ZZN4cuteplIJNS_15ArithmeticTupleIJiEEEEJNS1_IJNS_1CILi0EEEiEEEEEEDaRKNS1_IJDpT_EEERKNS1_IJDpT0_EEEENKUlDpRKT_E_clIJNS1_IJiiEEEEEEDaSJ_,($_ZN7cutlass13device_kernelIN5flash19enable_sm80_to_sm89INS1_16FlashAttnBwdSm80INS1_25CollectiveMainloopBwdSm80ILi2ELi2EN4cute5tupleIJNS5_1CILi64EEENS7_ILi128EEES8_EEENS_10bfloat16_tEfNS_4arch4Sm80ELb1ELb0ELb1ELb0ELb1ELb0ELb0ELb0ELi2ELi2ELi4ELi2ELb1EEENS1_24CollectiveEpilogueBwdGQAISA_fSD_Li256ELb0ELb1EEENS1_25SingleTileBwdLPTSchedulerILb0ELi128ELb1EEEEEEEEEvNT_6ParamsE$_ZZN4cuteplIJNS_15ArithmeticTupleIJiiEEEEJNS_1CILi0EEEiiiEEEDaRKNS1_IJDpT_EEERKNS1_IJDpT0_EEEENKUlDpRKT_E_clIJS2_iiiEEEDaSI_ - $_ZN7cutlass13device_kernelIN5flash19enable_sm80_to_sm89INS1_16FlashAttnBwdSm80INS1_25CollectiveMainloopBwdSm80ILi2ELi2EN4cute5tupleIJNS5_1CILi64EEENS7_ILi128EEES8_EEENS_10bfloat16_tEfNS_4arch4Sm80ELb1ELb0ELb1ELb0ELb1ELb0ELb0ELb0ELi2ELi2ELi4ELi2ELb1EEENS1_24CollectiveEpilogueBwdGQAISA_fSD_Li256ELb0ELb1EEENS1_25SingleTileBwdLPTSchedulerILb0ELi128ELb1EEEEEEEEEvNT_6ParamsE$_ZZN4cuteplIJNS_15ArithmeticTupleIJiEEEEJNS1_IJNS_1CILi0EEEiEEEEEEDaRKNS1_IJDpT_EEERKNS1_IJDpT0_EEEENKUlDpRKT_E_clIJNS1_IJiiEEEEEEDaSJ_)
$_ZN7cutlass13device_kernelIN5flash19enable_sm80_to_sm89INS1_16FlashAttnBwdSm80INS1_25CollectiveMainloopBwdSm80ILi2ELi2EN4cute5tupleIJNS5_1CILi64EEENS7_ILi128EEES8_EEENS_10bfloat16_tEfNS_4arch4Sm80ELb1ELb0ELb1ELb0ELb1ELb0ELb0ELb0ELi2ELi2ELi4ELi2ELb1EEENS1_24CollectiveEpilogueBwdGQAISA_fSD_Li256ELb0ELb1EEENS1_25SingleTileBwdLPTSchedulerILb0ELi128ELb1EEEEEEEEEvNT_6ParamsE$_ZZN4cuteplIJNS_15ArithmeticTupleIJiEEEEJNS1_IJNS_1CILi0EEEiEEEEEEDaRKNS1_IJDpT_EEERKNS1_IJDpT0_EEEENKUlDpRKT_E_clIJNS1_IJiiEEEEEEDaSJ_:
[----:B------:R-:W-:Y:S02]  /*99e0*/  IADD3 R7, R1, 0x19c, RZ ;  /* 0x0000019c01077810 */ /* 0x000fe40007ffe0ff */
[----:B------:R-:W-:Y:S02]  /*99f0*/  MOV R10, 0x9a20 ;  /* 0x00009a20000a7802 */ /* 0x000fe40000000f00 */
[----:B------:R-:W-:Y:S02]  /*9a00*/  IADD3 R7, R7, c[0x0][0x20], RZ ;  /* 0x0000080007077a10 */ /* 0x000fe40007ffe0ff */
[----:B------:R-:W-:Y:S05]  /*9a10*/  CALL.REL.NOINC `($_ZN7cutlass13device_kernelIN5flash19enable_sm80_to_sm89INS1_16FlashAttnBwdSm80INS1_25CollectiveMainloopBwdSm80ILi2ELi2EN4cute5tupleIJNS5_1CILi64EEENS7_ILi128EEES8_EEENS_10bfloat16_tEfNS_4arch4Sm80ELb1ELb0ELb1ELb0ELb1ELb0ELb0ELb0ELi2ELi2ELi4ELi2ELb1EEENS1_24CollectiveEpilogueBwdGQAISA_fSD_Li256ELb0ELb1EEENS1_25SingleTileBwdLPTSchedulerILb0ELi128ELb1EEEEEEEEEvNT_6ParamsE$_ZN4cute5tupleIJNS_15ArithmeticTupleIJiiEEEEEC2ERKS2_) ;  /* 0xffffdbc000007944 */ /* 0x000fea0003c3ffff */
[----:B------:R2:W5:Y:S04]  /*9a20*/  LDL R9, [R1+0x1a0] ;  /* 0x0001a00001097983 */ /* 0x0005680000100800 */
[----:B------:R2:W5:Y:S01]  /*9a30*/  LDL R8, [R1+0x19c] ;  /* 0x00019c0001087983 */ /* 0x0005620000100800 */
[----:B-1----:R-:W-:-:S04]  /*9a40*/  MOV R7, 0x0 ;  /* 0x0000000000077802 */ /* 0x002fc80000000f00 */
[----:B------:R-:W-:Y:S05]  /*9a50*/  RET.REL.NODEC R6 `(_ZN7cutlass13device_kernelIN5flash19enable_sm80_to_sm89INS1_16FlashAttnBwdSm80INS1_25CollectiveMainloopBwdSm80ILi2ELi2EN4cute5tupleIJNS5_1CILi64EEENS7_ILi128EEES8_EEENS_10bfloat16_tEfNS_4arch4Sm80ELb1ELb0ELb1ELb0ELb1ELb0ELb0ELb0ELi2ELi2ELi4ELi2ELb1EEENS1_24CollectiveEpilogueBwdGQAISA_fSD_Li256ELb0ELb1EEENS1_25SingleTileBwdLPTSchedulerILb0ELi128ELb1EEEEEEEEEvNT_6ParamsE) ;  /* 0xffff65a006007950 */ /* 0x000fea0003c3ffff */
        .type           $_ZN7cutlass13device_kernelIN5flash19enable_sm80_to_sm89INS1_16FlashAttnBwdSm80INS1_25CollectiveMainloopBwdSm80ILi2ELi2EN4cute5tupleIJNS5_1CILi64EEENS7_ILi128EEES8_EEENS_10bfloat16_tEfNS_4arch4Sm80ELb1ELb0ELb1ELb0ELb1ELb0ELb0ELb0ELi2ELi2ELi4ELi2ELb1EEENS1_24CollectiveEpilogueBwdGQAISA_fSD_Li256ELb0ELb1EEENS1_25SingleTileBwdLPTSchedulerILb0ELi128ELb1EEEEEEEEEvNT_6ParamsE$_ZZN4cuteplIJNS_15ArithmeticTupleIJiiEEEEJNS_1CILi0EEEiiiEEEDaRKNS1_IJDpT_EEERKNS1_IJDpT0_EEEENKUlDpRKT_E_clIJS2_iiiEEEDaSI_,@function
        .size           $_ZN7cutlass13device_kernelIN5flash19enable_sm80_to_sm89INS1_16FlashAttnBwdSm80INS1_25CollectiveMainloopBwdSm80ILi2ELi2EN4cute5tupleIJNS5_1CILi64EEENS7_ILi128EEES8_EEENS_10bfloat16_tEfNS_4arch4Sm80ELb1ELb0ELb1ELb0ELb1ELb0ELb0ELb0ELi2ELi2ELi4ELi2ELb1EEENS1_24CollectiveEpilogueBwdGQAISA_fSD_Li256ELb0ELb1EEENS1_25SingleTileBwdLPTSchedulerILb0ELi128ELb1EEEEEEEEEvNT_6ParamsE$_ZZN4cuteplIJNS_15ArithmeticTupleIJiiEEEEJNS_1CILi0EEEiiiEEEDaRKNS1_IJDpT_EEERKNS1_IJDpT0_EEEENKUlDpRKT_E_clIJS2_iiiEEEDaSI_,($_ZN7cutlass13device_kernelIN5flash19enable_sm80_to_sm89INS1_16FlashAttnBwdSm80INS1_25CollectiveMainloopBwdSm80ILi2ELi2EN4cute5tupleIJNS5_1CILi64EEENS7_ILi128EEES8_EEENS_10bfloat16_tEfNS_4arch4Sm80ELb1ELb0ELb1ELb0ELb1ELb0ELb0ELb0ELi2ELi2ELi4ELi2ELb1EEENS1_24CollectiveEpilogueBwdGQAISA_fSD_Li256ELb0ELb1EEENS1_25SingleTileBwdLPTSchedulerILb0ELi128ELb1EEEEEEEEEvNT_6ParamsE$_ZZN4cuteplIJNS_1CILi0EEES2_EJiEEEDaRKNS_15ArithmeticTupleIJDpT_EEERKNS3_IJDpT0_EEEENKUlDpRKT_E_clIJiS2_EEEDaSH_ - $_ZN7cutlass13device_kernelIN5flash19enable_sm80_to_sm89INS1_16FlashAttnBwdSm80INS1_25CollectiveMainloopBwdSm80ILi2ELi2EN4cute5tupleIJNS5_1CILi64EEENS7_ILi128EEES8_EEENS_10bfloat16_tEfNS_4arch4Sm80ELb1ELb0ELb1ELb0ELb1ELb0ELb0ELb0ELi2ELi2ELi4ELi2ELb1EEENS1_24CollectiveEpilogueBwdGQAISA_fSD_Li256ELb0ELb1EEENS1_25SingleTileBwdLPTSchedulerILb0ELi128ELb1EEEEEEEEEvNT_6ParamsE$_ZZN4cuteplIJNS_15ArithmeticTupleIJiiEEEEJNS_1CILi0EEEiiiEEEDaRKNS1_IJDpT_EEERKNS1_IJDpT0_EEEENKUlDpRKT_E_clIJS2_iiiEEEDaSI_)
$_ZN7cutlass13device_kernelIN5flash19enable_sm80_to_sm89INS1_16FlashAttnBwdSm80INS1_25CollectiveMainloopBwdSm80ILi2ELi2EN4cute5tupleIJNS5_1CILi64EEENS7_ILi128EEES8_EEENS_10bfloat16_tEfNS_4arch4Sm80ELb1ELb0ELb1ELb0ELb1ELb0ELb0ELb0ELi2ELi2ELi4ELi2ELb1EEENS1_24CollectiveEpilogueBwdGQAISA_fSD_Li256ELb0ELb1EEENS1_25SingleTileBwdLPTSchedulerILb0ELi128ELb1EEEEEEEEEvNT_6ParamsE$_ZZN4cuteplIJNS_15ArithmeticTupleIJiiEEEEJNS_1CILi0EEEiiiEEEDaRKNS1_IJDpT_EEERKNS1_IJDpT0_EEEENKUlDpRKT_E_clIJS2_iiiEEEDaSI_:
[----:B------:R-:W-:Y:S01]  /*9a60*/  IADD3 R7, R1, 0x19c, RZ ;  /* 0x0000019c01077810 */ /* 0x000fe20007ffe0ff */
[----:B------:R-:W-:Y:S01]  /*9a70*/  IMAD.MOV.U32 R46, RZ, RZ, R9 ;  /* 0x000000ffff2e7224 */ /* 0x000fe200078e0009 */
[----:B------:R-:W-:Y:S01]  /*9a80*/  MOV R44, 0x9ad0 ;  /* 0x00009ad0002c7802 */ /* 0x000fe20000000f00 */
[----:B------:R-:W-:Y:S01]  /*9a90*/  IMAD.MOV.U32 R6, RZ, RZ, R23 ;  /* 0x000000ffff067224 */ /* 0x000fe200078e0017 */
[----:B------:R-:W-:Y:S01]  /*9aa0*/  IADD3 R7, R7, c[0x0][0x20], RZ ;  /* 0x0000080007077a10 */ /* 0x000fe20007ffe0ff */
[----:B------:R-:W-:Y:S02]  /*9ab0*/  IMAD.MOV.U32 R9, RZ, RZ, R16 ;  /* 0x000000ffff097224 */ /* 0x000fe400078e0010 */
[----:B------:R-:W-:Y:S05]  /*9ac0*/  CALL.REL.NOINC `($_ZN7cutlass13device_kernelIN5flash19enable_sm80_to_sm89INS1_16FlashAttnBwdSm80INS1_25CollectiveMainloopBwdSm80ILi2ELi2EN4cute5tupleIJNS5_1CILi64EEENS7_ILi128EEES8_EEENS_10bfloat16_tEfNS_4arch4Sm80ELb1ELb0ELb1ELb0ELb1ELb0ELb0ELb0ELi2ELi2ELi4ELi2ELb1EEENS1_24CollectiveEpilogueBwdGQAISA_fSD_Li256ELb0ELb1EEENS1_25SingleTileBwdLPTSchedulerILb0ELi128ELb1EEEEEEEEEvNT_6ParamsE$_ZN4cute5tupleIJNS_15ArithmeticTupleIJiiEEEiiiEEC2ERKS2_RKiS7_S7_) ;  /* 0xffffdb5000007944 */ /* 0x000fea0003c3ffff */
[----:B------:R1:W5:Y:S04]  /*9ad0*/  LDL R16, [R1+0x19c] ;  /* 0x00019c0001107983 */ /* 0x0003680000100800 */
[----:B------:R1:W5:Y:S04]  /*9ae0*/  LDL.64 R8, [R1+0x1a8] ;  /* 0x0001a80001087983 */ /* 0x0003680000100a00 */
[----:B------:R1:W5:Y:S01]  /*9af0*/  LDL.64 R6, [R1+0x1a0] ;  /* 0x0001a00001067983 */ /* 0x0003620000100a00 */
[----:B------:R-:W-:-:S04]  /*9b00*/  MOV R11, 0x0 ;  /* 0x00000000000b7802 */ /* 0x000fc80000000f00 */
[----:B------:R-:W-:Y:S05]  /*9b10*/  RET.REL.NODEC R10 `(_ZN7cutlass13device_kernelIN5flash19enable_sm80_to_sm89INS1_16FlashAttnBwdSm80INS1_25CollectiveMainloopBwdSm80ILi2ELi2EN4cute5tupleIJNS5_1CILi64EEENS7_ILi128EEES8_EEENS_10bfloat16_tEfNS_4arch4Sm80ELb1ELb0ELb1ELb0ELb1ELb0ELb0ELb0ELi2ELi2ELi4ELi2ELb1EEENS1_24CollectiveEpilogueBwdGQAISA_fSD_Li256ELb0ELb1EEENS1_25SingleTileBwdLPTSchedulerILb0ELi128ELb1EEEEEEEEEvNT_6ParamsE) ;  /* 0xffff64e00a007950 */ /* 0x000fea0003c3ffff */
        .type           $_ZN7cutlass13device_kernelIN5flash19enable_sm80_to_sm89INS1_16FlashAttnBwdSm80INS1_25CollectiveMainloopBwdSm80ILi2ELi2EN4cute5tupleIJNS5_1CILi64EEENS7_ILi128EEES8_EEENS_10bfloat16_tEfNS_4arch4Sm80ELb1ELb0ELb1ELb0ELb1ELb0ELb0ELb0ELi2ELi2ELi4ELi2ELb1EEENS1_24CollectiveEpilogueBwdGQAISA_fSD_Li256ELb0ELb1EEENS1_25SingleTileBwdLPTSchedulerILb0ELi128ELb1EEEEEEEEEvNT_6ParamsE$_ZZN4cuteplIJNS_1CILi0EEES2_EJiEEEDaRKNS_15ArithmeticTupleIJDpT_EEERKNS3_IJDpT0_EEEENKUlDpRKT_E_clIJiS2_EEEDaSH_,@function
        .size           $_ZN7cutlass13device_kernelIN5flash19enable_sm80_to_sm89INS1_16FlashAttnBwdSm80INS1_25CollectiveMainloopBwdSm80ILi2ELi2EN4cute5tupleIJNS5_1CILi64EEENS7_ILi128EEES8_EEENS_10bfloat16_tEfNS_4arch4Sm80ELb1ELb0ELb1ELb0ELb1ELb0ELb0ELb0ELi2ELi2ELi4ELi2ELb1EEENS1_24CollectiveEpilogueBwdGQAISA_fSD_Li256ELb0ELb1EEENS1_25SingleTileBwdLPTSchedulerILb0ELi128ELb1EEEEEEEEEvNT_6ParamsE$_ZZN4cuteplIJNS_1CILi0EEES2_EJiEEEDaRKNS_15ArithmeticTupleIJDpT_EEERKNS3_IJDpT0_EEEENKUlDpRKT_E_clIJiS2_EEEDaSH_,($_ZN7cutlass13device_kernelIN5flash19enable_sm80_to_sm89INS1_16FlashAttnBwdSm80INS1_25CollectiveMainloopBwdSm80ILi2ELi2EN4cute5tupleIJNS5_1CILi64EEENS7_ILi128EEES8_EEENS_10bfloat16_tEfNS_4arch4Sm80ELb1ELb0ELb1ELb0ELb1ELb0ELb0ELb0ELi2ELi2ELi4ELi2ELb1EEENS1_24CollectiveEpilogueBwdGQAISA_fSD_Li256ELb0ELb1EEENS1_25SingleTileBwdLPTSchedulerILb0ELi128ELb1EEEEEEEEEvNT_6ParamsE$_ZZN4cuteplIJNS_1CILi0EEES2_EJiS2_EEEDaRKNS_15ArithmeticTupleIJDpT_EEERKNS3_IJDpT0_EEEENKUlDpRKT_E_clIJiS2_EEEDaSH_ - $_ZN7cutlass13device_kernelIN5flash19enable_sm80_to_sm89INS1_16FlashAttnBwdSm80INS1_25CollectiveMainloopBwdSm80ILi2ELi2EN4cute5tupleIJNS5_1CILi64EEENS7_ILi128EEES8_EEENS_10bfloat16_tEfNS_4arch4Sm80ELb1ELb0ELb1ELb0ELb1ELb0ELb0ELb0ELi2ELi2ELi4ELi2ELb1EEENS1_24CollectiveEpilogueBwdGQAISA_fSD_Li256ELb0ELb1EEENS1_25SingleTileBwdLPTSchedulerILb0ELi128ELb1EEEEEEEEEvNT_6ParamsE$_ZZN4cuteplIJNS_1CILi0EEES2_EJiEEEDaRKNS_15ArithmeticTupleIJDpT_EEERKNS3_IJDpT0_EEEENKUlDpRKT_E_clIJiS2_EEEDaSH_)
$_ZN7cutlass13device_kernelIN5flash19enable_sm80_to_sm89INS1_16FlashAttnBwdSm80INS1_25CollectiveMainloopBwdSm80ILi2ELi2EN4cute5tupleIJNS5_1CILi64EEENS7_ILi128EEES8_EEENS_10bfloat16_tEfNS_4arch4Sm80ELb1ELb0ELb1ELb0ELb1ELb0ELb0ELb0ELi2ELi2ELi4ELi2ELb1EEENS1_24CollectiveEpilogueBwdGQAISA_fSD_Li256ELb0ELb1EEENS1_25SingleTileBwdLPTSchedulerILb0ELi128ELb1EEEEEEEEEvNT_6ParamsE$_ZZN4cuteplIJNS_1CILi0EEES2_EJiEEEDaRKNS_15ArithmeticTupleIJDpT_EEERKNS3_IJDpT0_EEEENKUlDpRKT_E_clIJiS2_EEEDaSH_:
[----:B------:R-:W-:Y:S02]  /*9b20*/  IADD3 R6, R1, 0x188, RZ ;  /* 0x0000018801067810 */ /* 0x000fe40007ffe0ff */
[----:B------:R-:W-:Y:S02]  /*9b30*/  MOV R16, 0x9b60 ;  /* 0x00009b6000107802 */ /* 0x000fe40000000f00 */
[----:B------:R-:W-:Y:S02]  /*9b40*/  IADD3 R6, R6, c[0x0][0x20], RZ ;  /* 0x0000080006067a10 */ /* 0x000fe40007ffe0ff */
[----:B------:R-:W-:Y:S05]  /*9b50*/  CALL.REL.NOINC `($_ZN7cutlass13device_kernelIN5flash19enable_sm80_to_sm89INS1_16FlashAttnBwdSm80INS1_25CollectiveMainloopBwdSm80ILi2ELi2EN4cute5tupleIJNS5_1CILi64EEENS7_ILi128EEES8_EEENS_10bfloat16_tEfNS_4arch4Sm80ELb1ELb0ELb1ELb0ELb1ELb0ELb0ELb0ELi2ELi2ELi4ELi2ELb1EEENS1_24CollectiveEpilogueBwdGQAISA_fSD_Li256ELb0ELb1EEENS1_25SingleTileBwdLPTSchedulerILb0ELi128ELb1EEEEEEEEEvNT_6ParamsE$_ZN4cute5tupleIJiNS_1CILi0EEEEEC2ERKiRKS2_) ;  /* 0xffffdce000007944 */ /* 0x000fea0003c3ffff */
[----:B------:R1:W5:Y:S01]  /*9b60*/  LDL R7, [R1+0x188] ;  /* 0x0001880001077983 */ /* 0x0003620000100800 */
[----:B------:R-:W-:-:S04]  /*9b70*/  MOV R11, 0x0 ;  /* 0x00000000000b7802 */ /* 0x000fc80000000f00 */
[----:B------:R-:W-:Y:S05]  /*9b80*/  RET.REL.NODEC R10 `(_ZN7cutlass13device_kernelIN5flash19enable_sm80_to_sm89INS1_16FlashAttnBwdSm80INS1_25CollectiveMainloopBwdSm80ILi2ELi2EN4cute5tupleIJNS5_1CILi64EEENS7_ILi128EEES8_EEENS_10bfloat16_tEfNS_4arch4Sm80ELb1ELb0ELb1ELb0ELb1ELb0ELb0ELb0ELi2ELi2ELi4ELi2ELb1EEENS1_24CollectiveEpilogueBwdGQAISA_fSD_Li256ELb0ELb1EEENS1_25SingleTileBwdLPTSchedulerILb0ELi128ELb1EEEEEEEEEvNT_6ParamsE) ;  /* 0xffff64700a007950 */ /* 0x000fea0003c3ffff */
        .type           $_ZN7cutlass13device_kernelIN5flash19enable_sm80_to_sm89INS1_16FlashAttnBwdSm80INS1_25CollectiveMainloopBwdSm80ILi2ELi2EN4cute5tupleIJNS5_1CILi64EEENS7_ILi128EEES8_EEENS_10bfloat16_tEfNS_4arch4Sm80ELb1ELb0ELb1ELb0ELb1ELb0ELb0ELb0ELi2ELi2ELi4ELi2ELb1EEENS1_24CollectiveEpilogueBwdGQAISA_fSD_Li256ELb0ELb1EEENS1_25SingleTileBwdLPTSchedulerILb0ELi128ELb1EEEEEEEEEvNT_6ParamsE$_ZZN4cuteplIJNS_1CILi0EEES2_EJiS2_EEEDaRKNS_15ArithmeticTupleIJDpT_EEERKNS3_IJDpT0_EEEENKUlDpRKT_E_clIJiS2_EEEDaSH_,@function
        .size           $_ZN7cutlass13device_kernelIN5flash19enable_sm80_to_sm89INS1_16FlashAttnBwdSm80INS1_25CollectiveMainloopBwdSm80ILi2ELi2EN4cute5tupleIJNS5_1CILi64EEENS7_ILi128EEES8_EEENS_10bfloat16_tEfNS_4arch4Sm80ELb1ELb0ELb1ELb0ELb1ELb0ELb0ELb0ELi2ELi2ELi4ELi2ELb1EEENS1_24CollectiveEpilogueBwdGQAISA_fSD_Li256ELb0ELb1EEENS1_25SingleTileBwdLPTSchedulerILb0ELi128ELb1EEEEEEEEEvNT_6ParamsE$_ZZN4cuteplIJNS_1CILi0EEES2_EJiS2_EEEDaRKNS_15ArithmeticTupleIJDpT_EEERKNS3_IJDpT0_EEEENKUlDpRKT_E_clIJiS2_EEEDaSH_,($_ZN7cutlass13device_kernelIN5flash19enable_sm80_to_sm89INS1_16FlashAttnBwdSm80INS1_25CollectiveMainloopBwdSm80ILi2ELi2EN4cute5tupleIJNS5_1CILi64EEENS7_ILi128EEES8_EEENS_10bfloat16_tEfNS_4arch4Sm80ELb1ELb0ELb1ELb0ELb1ELb0ELb0ELb0ELi2ELi2ELi4ELi2ELb1EEENS1_24CollectiveEpilogueBwdGQAISA_fSD_Li256ELb0ELb1EEENS1_25SingleTileBwdLPTSchedulerILb0ELi128ELb1EEEEEEEEEvNT_6ParamsE$_ZZN4cuteplIJNS_1CILi0EEES2_iEJS2_S2_S2_iEEEDaRKNS_15ArithmeticTupleIJDpT_EEERKNS3_IJDpT0_EEEENKUlDpRKT_E_clIJS2_S2_iiEEEDaSH_ - $_ZN7cutlass13device_kernelIN5flash19enable_sm80_to_sm89INS1_16FlashAttnBwdSm80INS1_25CollectiveMainloopBwdSm80ILi2ELi2EN4cute5tupleIJNS5_1CILi64EEENS7_ILi128EEES8_EEENS_10bfloat16_tEfNS_4arch4Sm80ELb1ELb0ELb1ELb0ELb1ELb0ELb0ELb0ELi2ELi2ELi4ELi2ELb1EEENS1_24CollectiveEpilogueBwdGQAISA_fSD_Li256ELb0ELb1EEENS1_25SingleTileBwdLPTSchedulerILb0ELi128ELb1EEEEEEEEEvNT_6ParamsE$_ZZN4cuteplIJNS_1CILi0EEES2_EJiS2_EEEDaRKNS_15ArithmeticTupleIJDpT_EEERKNS3_IJDpT0_EEEENKUlDpRKT_E_clIJiS2_EEEDaSH_)
$_ZN7cutlass13device_kernelIN5flash19enable_sm80_to_sm89INS1_16FlashAttnBwdSm80INS1_25CollectiveMainloopBwdSm80ILi2ELi2EN4cute5tupleIJNS5_1CILi64EEENS7_ILi128EEES8_EEENS_10bfloat16_tEfNS_4arch4Sm80ELb1ELb0ELb1ELb0ELb1ELb0ELb0ELb0ELi2ELi2ELi4ELi2ELb1EEENS1_24CollectiveEpilogueBwdGQAISA_fSD_Li256ELb0ELb1EEENS1_25SingleTileBwdLPTSchedulerILb0ELi128ELb1EEEEEEEEEvNT_6ParamsE$_ZZN4cuteplIJNS_1CILi0EEES2_EJiS2_EEEDaRKNS_15ArithmeticTupleIJDpT_EEERKNS3_IJDpT0_EEEENKUlDpRKT_E_clIJiS2_EEEDaSH_:
[----:B------:R-:W-:Y:S02]  /*9b90*/  IADD3 R6, R1, 0x188, RZ ;  /* 0x0000018801067810 */ /* 0x000fe40007ffe0ff */
[----:B------:R-:W-:Y:S02]  /*9ba0*/  MOV R16, 0x9bd0 ;  /* 0x00009bd000107802 */ /* 0x000fe40000000f00 */
[----:B------:R-:W-:Y:S02]  /*9bb0*/  IADD3 R6, R6, c[0x0][0x20], RZ ;  /* 0x0000080006067a10 */ /* 0x000fe40007ffe0ff */
[----:B------:R-:W-:Y:S05]  /*9bc0*/  CALL.REL.NOINC `($_ZN7cutlass13device_kernelIN5flash19enable_sm80_to_sm89INS1_16FlashAttnBwdSm80INS1_25CollectiveMainloopBwdSm80ILi2ELi2EN4cute5tupleIJNS5_1CILi64EEENS7_ILi128EEES8_EEENS_10bfloat16_tEfNS_4arch4Sm80ELb1ELb0ELb1ELb0ELb1ELb0ELb0ELb0ELi2ELi2ELi4ELi2ELb1EEENS1_24CollectiveEpilogueBwdGQAISA_fSD_Li256ELb0ELb1EEENS1_25SingleTileBwdLPTSchedulerILb0ELi128ELb1EEEEEEEEEvNT_6ParamsE$_ZN4cute5tupleIJiNS_1CILi0EEEEEC2ERKiRKS2_) ;  /* 0xffffdc7000007944 */ /* 0x000fea0003c3ffff */
[----:B------:R1:W5:Y:S01]  /*9bd0*/  LDL R204, [R1+0x188] ;  /* 0x0001880001cc7983 */ /* 0x0003620000100800 */
[----:B------:R-:W-:-:S04]  /*9be0*/  MOV R11, 0x0 ;  /* 0x00000000000b7802 */ /* 0x000fc80000000f00 */
[----:B------:R-:W-:Y:S05]  /*9bf0*/  RET.REL.NODEC R10 `(_ZN7cutlass13device_kernelIN5flash19enable_sm80_to_sm89INS1_16FlashAttnBwdSm80INS1_25CollectiveMainloopBwdSm80ILi2ELi2EN4cute5tupleIJNS5_1CILi64EEENS7_ILi128EEES8_EEENS_10bfloat16_tEfNS_4arch4Sm80ELb1ELb0ELb1ELb0ELb1ELb0ELb0ELb0ELi2ELi2ELi4ELi2ELb1EEENS1_24CollectiveEpilogueBwdGQAISA_fSD_Li256ELb0ELb1EEENS1_25SingleTileBwdLPTSchedulerILb0ELi128ELb1EEEEEEEEEvNT_6ParamsE) ;  /* 0xffff64000a007950 */ /* 0x000fea0003c3ffff */
        .type           $_ZN7cutlass13device_kernelIN5flash19enable_sm80_to_sm89INS1_16FlashAttnBwdSm80INS1_25CollectiveMainloopBwdSm80ILi2ELi2EN4cute5tupleIJNS5_1CILi64EEENS7_ILi128EEES8_EEENS_10bfloat16_tEfNS_4arch4Sm80ELb1ELb0ELb1ELb0ELb1ELb0ELb0ELb0ELi2ELi2ELi4ELi2ELb1EEENS1_24CollectiveEpilogueBwdGQAISA_fSD_Li256ELb0ELb1EEENS1_25SingleTileBwdLPTSchedulerILb0ELi128ELb1EEEEEEEEEvNT_6ParamsE$_ZZN4cuteplIJNS_1CILi0EEES2_iEJS2_S2_S2_iEEEDaRKNS_15ArithmeticTupleIJDpT_EEERKNS3_IJDpT0_EEEENKUlDpRKT_E_clIJS2_S2_iiEEEDaSH_,@function
        .size           $_ZN7cutlass13device_kernelIN5flash19enable_sm80_to_sm89INS1_16FlashAttnBwdSm80INS1_25CollectiveMainloopBwdSm80ILi2ELi2EN4cute5tupleIJNS5_1CILi64EEENS7_ILi128EEES8_EEENS_10bfloat16_tEfNS_4arch4Sm80ELb1ELb0ELb1ELb0ELb1ELb0ELb0ELb0ELi2ELi2ELi4ELi2ELb1EEENS1_24CollectiveEpilogueBwdGQAISA_fSD_Li256ELb0ELb1EEENS1_25SingleTileBwdLPTSchedulerILb0ELi128ELb1EEEEEEEEEvNT_6ParamsE$_ZZN4cuteplIJNS_1CILi0EEES2_iEJS2_S2_S2_iEEEDaRKNS_15ArithmeticTupleIJDpT_EEERKNS3_IJDpT0_EEEENKUlDpRKT_E_clIJS2_S2_iiEEEDaSH_,($_ZN7cutlass13device_kernelIN5flash19enable_sm80_to_sm89INS1_16FlashAttnBwdSm80INS1_25CollectiveMainloopBwdSm80ILi2ELi2EN4cute5tupleIJNS5_1CILi64EEENS7_ILi128EEES8_EEENS_10bfloat16_tEfNS_4arch4Sm80ELb1ELb0ELb1ELb0ELb1ELb0ELb0ELb0ELi2ELi2ELi4ELi2ELb1EEENS1_24CollectiveEpilogueBwdGQAISA_fSD_Li256ELb0ELb1EEENS1_25SingleTileBwdLPTSchedulerILb0ELi128ELb1EEEEEEEEEvNT_6ParamsE$_ZZN4cuteplIJNS_1CILi0EEEiEJS2_S2_iiEEEDaRKNS_15ArithmeticTupleIJDpT_EEERKNS3_IJDpT0_EEEENKUlDpRKT_E_clIJS2_iiiEEEDaSH_ - $_ZN7cutlass13device_kernelIN5flash19enable_sm80_to_sm89INS1_16FlashAttnBwdSm80INS1_25CollectiveMainloopBwdSm80ILi2ELi2EN4cute5tupleIJNS5_1CILi64EEENS7_ILi128EEES8_EEENS_10bfloat16_tEfNS_4arch4Sm80ELb1ELb0ELb1ELb0ELb1ELb0ELb0ELb0ELi2ELi2ELi4ELi2ELb1EEENS1_24CollectiveEpilogueBwdGQAISA_fSD_Li256ELb0ELb1EEENS1_25SingleTileBwdLPTSchedulerILb0ELi128ELb1EEEEEEEEEvNT_6ParamsE$_ZZN4cuteplIJNS_1CILi0EEES2_iEJS2_S2_S2_iEEEDaRKNS_15ArithmeticTupleIJDpT_EEERKNS3_IJDpT0_EEEENKUlDpRKT_E_clIJS2_S2_iiEEEDaSH_)
$_ZN7cutlass13device_kernelIN5flash19enable_sm80_to_sm89INS1_16FlashAttnBwdSm80INS1_25CollectiveMainloopBwdSm80ILi2ELi2EN4cute5tupleIJNS5_1CILi64EEENS7_ILi128EEES8_EEENS_10bfloat16_tEfNS_4arch4Sm80ELb1ELb0ELb1ELb0ELb1ELb0ELb0ELb0ELi2ELi2ELi4ELi2ELb1EEENS1_24CollectiveEpilogueBwdGQAISA_fSD_Li256ELb0ELb1EEENS1_25SingleTileBwdLPTSchedulerILb0ELi128ELb1EEEEEEEEEvNT_6ParamsE$_ZZN4cuteplIJNS_1CILi0EEES2_iEJS2_S2_S2_iEEEDaRKNS_15ArithmeticTupleIJDpT_EEERKNS3_IJDpT0_EEEENKUlDpRKT_E_clIJS2_S2_iiEEEDaSH_:
[----:B------:R-:W-:Y:S02]  /*9c00*/  IADD3 R10, R1, 0x19c, RZ ;  /* 0x0000019c010a7810 */ /* 0x000fe40007ffe0ff */
[----:B------:R-:W-:Y:S02]  /*9c10*/  MOV R18, 0x9c40 ;  /* 0x00009c4000127802 */ /* 0x000fe40000000f00 */
[----:B------:R-:W-:Y:S02]  /*9c20*/  IADD3 R10, R10, c[0x0][0x20], RZ ;  /* 0x000008000a0a7a10 */ /* 0x000fe40007ffe0ff */
[----:B------:R-:W-:Y:S05]  /*9c30*/  CALL.REL.NOINC `($_ZN7cutlass13device_kernelIN5flash19enable_sm80_to_sm89INS1_16FlashAttnBwdSm80INS1_25CollectiveMainloopBwdSm80ILi2ELi2EN4cute5tupleIJNS5_1CILi64EEENS7_ILi128EEES8_EEENS_10bfloat16_tEfNS_4arch4Sm80ELb1ELb0ELb1ELb0ELb1ELb0ELb0ELb0ELi2ELi2ELi4ELi2ELb1EEENS1_24CollectiveEpilogueBwdGQAISA_fSD_Li256ELb0ELb1EEENS1_25SingleTileBwdLPTSchedulerILb0ELi128ELb1EEEEEEEEEvNT_6ParamsE$_ZN4cute5tupleIJNS_1CILi0EEES2_iiEEC2ERKS2_S5_RKiS7_) ;  /* 0xffffdac000007944 */ /* 0x000fea0003c3ffff */
[----:B------:R2:W5:Y:S04]  /*9c40*/  LDL R44, [R1+0x1a0] ;  /* 0x0001a000012c7983 */ /* 0x0005680000100800 */
[----:B-1----:R2:W5:Y:S01]  /*9c50*/  LDL R10, [R1+0x19c] ;  /* 0x00019c00010a7983 */ /* 0x0025620000100800 */
[----:B------:R-:W-:-:S04]  /*9c60*/  MOV R7, 0x0 ;  /* 0x0000000000077802 */ /* 0x000fc80000000f00 */
[----:B------:R-:W-:Y:S05]  /*9c70*/  RET.REL.NODEC R6 `(_ZN7cutlass13device_kernelIN5flash19enable_sm80_to_sm89INS1_16FlashAttnBwdSm80INS1_25CollectiveMainloopBwdSm80ILi2ELi2EN4cute5tupleIJNS5_1CILi64EEENS7_ILi128EEES8_EEENS_10bfloat16_tEfNS_4arch4Sm80ELb1ELb0ELb1ELb0ELb1ELb0ELb0ELb0ELi2ELi2ELi4ELi2ELb1EEENS1_24CollectiveEpilogueBwdGQAISA_fSD_Li256ELb0ELb1EEENS1_25SingleTileBwdLPTSchedulerILb0ELi128ELb1EEEEEEEEEvNT_6ParamsE) ;  /* 0xffff638006007950 */ /* 0x000fea0003c3ffff */
        .type           $_ZN7cutlass13device_kernelIN5flash19enable_sm80_to_sm89INS1_16FlashAttnBwdSm80INS1_25CollectiveMainloopBwdSm80ILi2ELi2EN4cute5tupleIJNS5_1CILi64EEENS7_ILi128EEES8_EEENS_10bfloat16_tEfNS_4arch4Sm80ELb1ELb0ELb1ELb0ELb1ELb0ELb0ELb0ELi2ELi2ELi4ELi2ELb1EEENS1_24CollectiveEpilogueBwdGQAISA_fSD_Li256ELb0ELb1EEENS1_25SingleTileBwdLPTSchedulerILb0ELi128ELb1EEEEEEEEEvNT_6ParamsE$_ZZN4cuteplIJNS_1CILi0EEEiEJS2_S2_iiEEEDaRKNS_15ArithmeticTupleIJDpT_EEERKNS3_IJDpT0_EEEENKUlDpRKT_E_clIJS2_iiiEEEDaSH_,@function
        .size           $_ZN7cutlass13device_kernelIN5flash19enable_sm80_to_sm89INS1_16FlashAttnBwdSm80INS1_25CollectiveMainloopBwdSm80ILi2ELi2EN4cute5tupleIJNS5_1CILi64EEENS7_ILi128EEES8_EEENS_10bfloat16_tEfNS_4arch4Sm80ELb1ELb0ELb1ELb0ELb1ELb0ELb0ELb0ELi2ELi2ELi4ELi2ELb1EEENS1_24CollectiveEpilogueBwdGQAISA_fSD_Li256ELb0ELb1EEENS1_25SingleTileBwdLPTSchedulerILb0ELi128ELb1EEEEEEEEEvNT_6ParamsE$_ZZN4cuteplIJNS_1CILi0EEEiEJS2_S2_iiEEEDaRKNS_15ArithmeticTupleIJDpT_EEERKNS3_IJDpT0_EEEENKUlDpRKT_E_clIJS2_iiiEEEDaSH_,($_ZN7cutlass13device_kernelIN5flash19enable_sm80_to_sm89INS1_16FlashAttnBwdSm80INS1_25CollectiveMainloopBwdSm80ILi2ELi2EN4cute5tupleIJNS5_1CILi64EEENS7_ILi128EEES8_EEENS_10bfloat16_tEfNS_4arch4Sm80ELb1ELb0ELb1ELb0ELb1ELb0ELb0ELb0ELi2ELi2ELi4ELi2ELb1EEENS1_24CollectiveEpilogueBwdGQAISA_fSD_Li256ELb0ELb1EEENS1_25SingleTileBwdLPTSchedulerILb0ELi128ELb1EEEEEEEEEvNT_6ParamsE$_ZZN4cuteplIJiEJNS_1CILi0EEEEEEDaRKNS_15ArithmeticTupleIJDpT_EEERKNS3_IJDpT0_EEEENKUlDpRKT_E_clIJiEEEDaSH_ - $_ZN7cutlass13device_kernelIN5flash19enable_sm80_to_sm89INS1_16FlashAttnBwdSm80INS1_25CollectiveMainloopBwdSm80ILi2ELi2EN4cute5tupleIJNS5_1CILi64EEENS7_ILi128EEES8_EEENS_10bfloat16_tEfNS_4arch4Sm80ELb1ELb0ELb1ELb0ELb1ELb0ELb0ELb0ELi2ELi2ELi4ELi2ELb1EEENS1_24CollectiveEpilogueBwdGQAISA_fSD_Li256ELb0ELb1EEENS1_25SingleTileBwdLPTSchedulerILb0ELi128ELb1EEEEEEEEEvNT_6ParamsE$_ZZN4cuteplIJNS_1CILi0EEEiEJS2_S2_iiEEEDaRKNS_15ArithmeticTupleIJDpT_EEERKNS3_IJDpT0_EEEENKUlDpRKT_E_clIJS2_iiiEEEDaSH_)
$_ZN7cutlass13device_kernelIN5flash19enable_sm80_to_sm89INS1_16FlashAttnBwdSm80INS1_25CollectiveMainloopBwdSm80ILi2ELi2EN4cute5tupleIJNS5_1CILi64EEENS7_ILi128EEES8_EEENS_10bfloat16_tEfNS_4arch4Sm80ELb1ELb0ELb1ELb0ELb1ELb0ELb0ELb0ELi2ELi2ELi4ELi2ELb1EEENS1_24CollectiveEpilogueBwdGQAISA_fSD_Li256ELb0ELb1EEENS1_25SingleTileBwdLPTSchedulerILb0ELi128ELb1EEEEEEEEEvNT_6ParamsE$_ZZN4cuteplIJNS_1CILi0EEEiEJS2_S2_iiEEEDaRKNS_15ArithmeticTupleIJDpT_EEERKNS3_IJDpT0_EEEENKUlDpRKT_E_clIJS2_iiiEEEDaSH_:
[----:B------:R-:W-:Y:S01]  /*9c80*/  IADD3 R7, R1, 0x19c, RZ ;  /* 0x0000019c01077810 */ /* 0x000fe20007ffe0ff */
[----:B------:R-:W-:Y:S01]  /*9c90*/  IMAD.MOV.U32 R44, RZ, RZ, R6 ;  /* 0x000000ffff2c7224 */ /* 0x000fe200078e0006 */
[----:B------:R-:W-:Y:S01]  /*9ca0*/  MOV R18, 0x9ce0 ;  /* 0x00009ce000127802 */ /* 0x000fe20000000f00 */
[----:B------:R-:W-:Y:S01]  /*9cb0*/  IMAD.MOV.U32 R6, RZ, RZ, R23 ;  /* 0x000000ffff067224 */ /* 0x000fe200078e0017 */
[----:B------:R-:W-:Y:S02]  /*9cc0*/  IADD3 R7, R7, c[0x0][0x20], RZ ;  /* 0x0000080007077a10 */ /* 0x000fe40007ffe0ff */
[----:B------:R-:W-:Y:S05]  /*9cd0*/  CALL.REL.NOINC `($_ZN7cutlass13device_kernelIN5flash19enable_sm80_to_sm89INS1_16FlashAttnBwdSm80INS1_25CollectiveMainloopBwdSm80ILi2ELi2EN4cute5tupleIJNS5_1CILi64EEENS7_ILi128EEES8_EEENS_10bfloat16_tEfNS_4arch4Sm80ELb1ELb0ELb1ELb0ELb1ELb0ELb0ELb0ELi2ELi2ELi4ELi2ELb1EEENS1_24CollectiveEpilogueBwdGQAISA_fSD_Li256ELb0ELb1EEENS1_25SingleTileBwdLPTSchedulerILb0ELi128ELb1EEEEEEEEEvNT_6ParamsE$_ZN4cute5tupleIJNS_1CILi0EEEiiiEEC2ERKS2_RKiS7_S7_) ;  /* 0xffffdac000007944 */ /* 0x000fea0003c3ffff */
[----:B------:R1:W5:Y:S04]  /*9ce0*/  LDL R18, [R1+0x19c] ;  /* 0x00019c0001127983 */ /* 0x0003680000100800 */
[----:B------:R1:W5:Y:S01]  /*9cf0*/  LDL.64 R6, [R1+0x1a0] ;  /* 0x0001a00001067983 */ /* 0x0003620000100a00 */
[----:B------:R-:W-:-:S04]  /*9d00*/  MOV R17, 0x0 ;  /* 0x0000000000117802 */ /* 0x000fc80000000f00 */
[----:B------:R-:W-:Y:S05]  /*9d10*/  RET.REL.NODEC R16 `(_ZN7cutlass13device_kernelIN5flash19enable_sm80_to_sm89INS1_16FlashAttnBwdSm80INS1_25CollectiveMainloopBwdSm80ILi2ELi2EN4cute5tupleIJNS5_1CILi64EEENS7_ILi128EEES8_EEENS_10bfloat16_tEfNS_4arch4Sm80ELb1ELb0ELb1ELb0ELb1ELb0ELb0ELb0ELi2ELi2ELi4ELi2ELb1EEENS1_24CollectiveEpilogueBwdGQAISA_fSD_Li256ELb0ELb1EEENS1_25SingleTileBwdLPTSchedulerILb0ELi128ELb1EEEEEEEEEvNT_6ParamsE) ;  /* 0xffff62e010007950 */ /* 0x000fea0003c3ffff */
        .type           $_ZN7cutlass13device_kernelIN5flash19enable_sm80_to_sm89INS1_16FlashAttnBwdSm80INS1_25CollectiveMainloopBwdSm80ILi2ELi2EN4cute5tupleIJNS5_1CILi64EEENS7_ILi128EEES8_EEENS_10bfloat16_tEfNS_4arch4Sm80ELb1ELb0ELb1ELb0ELb1ELb0ELb0ELb0ELi2ELi2ELi4ELi2ELb1EEENS1_24CollectiveEpilogueBwdGQAISA_fSD_Li256ELb0ELb1EEENS1_25SingleTileBwdLPTSchedulerILb0ELi128ELb1EEEEEEEEEvNT_6ParamsE$_ZZN4cuteplIJiEJNS_1CILi0EEEEEEDaRKNS_15ArithmeticTupleIJDpT_EEERKNS3_IJDpT0_EEEENKUlDpRKT_E_clIJiEEEDaSH_,@function
        .size           $_ZN7cutlass13device_kernelIN5flash19enable_sm80_to_sm89INS1_16FlashAttnBwdSm80INS1_25CollectiveMainloopBwdSm80ILi2ELi2EN4cute5tupleIJNS5_1CILi64EEENS7_ILi128EEES8_EEENS_10bfloat16_tEfNS_4arch4Sm80ELb1ELb0ELb1ELb0ELb1ELb0ELb0ELb0ELi2ELi2ELi4ELi2ELb1EEENS1_24CollectiveEpilogueBwdGQAISA_fSD_Li256ELb0ELb1EEENS1_25SingleTileBwdLPTSchedulerILb0ELi128ELb1EEEEEEEEEvNT_6ParamsE$_ZZN4cuteplIJiEJNS_1CILi0EEEEEEDaRKNS_15ArithmeticTupleIJDpT_EEERKNS3_IJDpT0_EEEENKUlDpRKT_E_clIJiEEEDaSH_,($_ZN7cutlass13device_kernelIN5flash19enable_sm80_to_sm89INS1_16FlashAttnBwdSm80INS1_25CollectiveMainloopBwdSm80ILi2ELi2EN4cute5tupleIJNS5_1CILi64EEENS7_ILi128EEES8_EEENS_10bfloat16_tEfNS_4arch4Sm80ELb1ELb0ELb1ELb0ELb1ELb0ELb0ELb0ELi2ELi2ELi4ELi2ELb1EEENS1_24CollectiveEpilogueBwdGQAISA_fSD_Li256ELb0ELb1EEENS1_25SingleTileBwdLPTSchedulerILb0ELi128ELb1EEEEEEEEEvNT_6ParamsE$_ZZN4cuteplIJiEJNS_1CILi0EEEiEEEDaRKNS_15ArithmeticTupleIJDpT_EEERKNS3_IJDpT0_EEEENKUlDpRKT_E_clIJiiEEEDaSH_ - $_ZN7cutlass13device_kernelIN5flash19enable_sm80_to_sm89INS1_16FlashAttnBwdSm80INS1_25CollectiveMainloopBwdSm80ILi2ELi2EN4cute5tupleIJNS5_1CILi64EEENS7_ILi128EEES8_EEENS_10bfloat16_tEfNS_4arch4Sm80ELb1ELb0ELb1ELb0ELb1ELb0ELb0ELb0ELi2ELi2ELi4ELi2ELb1EEENS1_24CollectiveEpilogueBwdGQAISA_fSD_Li256ELb0ELb1EEENS1_25SingleTileBwdLPTSchedulerILb0ELi128ELb1EEEEEEEEEvNT_6ParamsE$_ZZN4cuteplIJiEJNS_1CILi0EEEEEEDaRKNS_15ArithmeticTupleIJDpT_EEERKNS3_IJDpT0_EEEENKUlDpRKT_E_clIJiEEEDaSH_)
$_ZN7cutlass13device_kernelIN5flash19enable_sm80_to_sm89INS1_16FlashAttnBwdSm80INS1_25CollectiveMainloopBwdSm80ILi2ELi2EN4cute5tupleIJNS5_1CILi64EEENS7_ILi128EEES8_EEENS_10bfloat16_tEfNS_4arch4Sm80ELb1ELb0ELb1ELb0ELb1ELb0ELb0ELb0ELi2ELi2ELi4ELi2ELb1EEENS1_24CollectiveEpilogueBwdGQAISA_fSD_Li256ELb0ELb1EEENS1_25SingleTileBwdLPTSchedulerILb0ELi128ELb1EEEEEEEEEvNT_6ParamsE$_ZZN4cuteplIJiEJNS_1CILi0EEEEEEDaRKNS_15ArithmeticTupleIJDpT_EEERKNS3_IJDpT0_EEEENKUlDpRKT_E_clIJiEEEDaSH_:
[----:B------:R-:W-:Y:S02]  /*9d20*/  IADD3 R6, R1, 0x188, RZ ;  /* 0x0000018801067810 */ /* 0x000fe40007ffe0ff */
[----:B------:R-:W-:Y:S02]  /*9d30*/  MOV R16, 0x9d60 ;  /* 0x00009d6000107802 */ /* 0x000fe40000000f00 */
[----:B------:R-:W-:Y:S02]  /*9d40*/  IADD3 R6, R6, c[0x0][0x20], RZ ;  /* 0x0000080006067a10 */ /* 0x000fe40007ffe0ff */
[----:B------:R-:W-:Y:S05]  /*9d50*/  CALL.REL.NOINC `($_ZN7cutlass13device_kernelIN5flash19enable_sm80_to_sm89INS1_16FlashAttnBwdSm80INS1_25CollectiveMainloopBwdSm80ILi2ELi2EN4cute5tupleIJNS5_1CILi64EEENS7_ILi128EEES8_EEENS_10bfloat16_tEfNS_4arch4Sm80ELb1ELb0ELb1ELb0ELb1ELb0ELb0ELb0ELi2ELi2ELi4ELi2ELb1EEENS1_24CollectiveEpilogueBwdGQAISA_fSD_Li256ELb0ELb1EEENS1_25SingleTileBwdLPTSchedulerILb0ELi128ELb1EEEEEEEEEvNT_6ParamsE$_ZN4cute5tupleIJiEEC2ERKi) ;  /* 0xffffda9000007944 */ /* 0x000fea0003c3ffff */
[----:B------:R1:W5:Y:S01]  /*9d60*/  LDL R6, [R1+0x188] ;  /* 0x0001880001067983 */ /* 0x0003620000100800 */
[----:B------:R-:W-:-:S04]  /*9d70*/  MOV R21, 0x0 ;  /* 0x0000000000157802 */ /* 0x000fc80000000f00 */
[----:B------:R-:W-:Y:S05]  /*9d80*/  RET.REL.NODEC R20 `(_ZN7cutlass13device_kernelIN5flash19enable_sm80_to_sm89INS1_16FlashAttnBwdSm80INS1_25CollectiveMainloopBwdSm80ILi2ELi2EN4cute5tupleIJNS5_1CILi64EEENS7_ILi128EEES8_EEENS_10bfloat16_tEfNS_4arch4Sm80ELb1ELb0ELb1ELb0ELb1ELb0ELb0ELb0ELi2ELi2ELi4ELi2ELb1EEENS1_24CollectiveEpilogueBwdGQAISA_fSD_Li256ELb0ELb1EEENS1_25SingleTileBwdLPTSchedulerILb0ELi128ELb1EEEEEEEEEvNT_6ParamsE) ;  /* 0xffff627014007950 */ /* 0x000fea0003c3ffff */
        .type           $_ZN7cutlass13device_kernelIN5flash19enable_sm80_to_sm89INS1_16FlashAttnBwdSm80INS1_25CollectiveMainloopBwdSm80ILi2ELi2EN4cute5tupleIJNS5_1CILi64EEENS7_ILi128EEES8_EEENS_10bfloat16_tEfNS_4arch4Sm80ELb1ELb0ELb1ELb0ELb1ELb0ELb0ELb0ELi2ELi2ELi4ELi2ELb1EEENS1_24CollectiveEpilogueBwdGQAISA_fSD_Li256ELb0ELb1EEENS1_25SingleTileBwdLPTSchedulerILb0ELi128ELb1EEEEEEEEEvNT_6ParamsE$_ZZN4cuteplIJiEJNS_1CILi0EEEiEEEDaRKNS_15ArithmeticTupleIJDpT_EEERKNS3_IJDpT0_EEEENKUlDpRKT_E_clIJiiEEEDaSH_,@function
        .size           $_ZN7cutlass13device_kernelIN5flash19enable_sm80_to_sm89INS1_16FlashAttnBwdSm80INS1_25CollectiveMainloopBwdSm80ILi2ELi2EN4cute5tupleIJNS5_1CILi64EEENS7_ILi128EEES8_EEENS_10bfloat16_tEfNS_4arch4Sm80ELb1ELb0ELb1ELb0ELb1ELb0ELb0ELb0ELi2ELi2ELi4ELi2ELb1EEENS1_24CollectiveEpilogueBwdGQAISA_fSD_Li256ELb0ELb1EEENS1_25SingleTileBwdLPTSchedulerILb0ELi128ELb1EEEEEEEEEvNT_6ParamsE$_ZZN4cuteplIJiEJNS_1CILi0EEEiEEEDaRKNS_15ArithmeticTupleIJDpT_EEERKNS3_IJDpT0_EEEENKUlDpRKT_E_clIJiiEEEDaSH_,($_ZN7cutlass13device_kernelIN5flash19enable_sm80_to_sm89INS1_16FlashAttnBwdSm80INS1_25CollectiveMainloopBwdSm80ILi2ELi2EN4cute5tupleIJNS5_1CILi64EEENS7_ILi128EEES8_EEENS_10bfloat16_tEfNS_4arch4Sm80ELb1ELb0ELb1ELb0ELb1ELb0ELb0ELb0ELi2ELi2ELi4ELi2ELb1EEENS1_24CollectiveEpilogueBwdGQAISA_fSD_Li256ELb0ELb1EEENS1_25SingleTileBwdLPTSchedulerILb0ELi128ELb1EEEEEEEEEvNT_6ParamsE$_ZZN4cuteplIJiiEJNS_1CILi0EEES2_EEEDaRKNS_15ArithmeticTupleIJDpT_EEERKNS3_IJDpT0_EEEENKUlDpRKT_E_clIJiiEEEDaSH_ - $_ZN7cutlass13device_kernelIN5flash19enable_sm80_to_sm89INS1_16FlashAttnBwdSm80INS1_25CollectiveMainloopBwdSm80ILi2ELi2EN4cute5tupleIJNS5_1CILi64EEENS7_ILi128EEES8_EEENS_10bfloat16_tEfNS_4arch4Sm80ELb1ELb0ELb1ELb0ELb1ELb0ELb0ELb0ELi2ELi2ELi4ELi2ELb1EEENS1_24CollectiveEpilogueBwdGQAISA_fSD_Li256ELb0ELb1EEENS1_25SingleTileBwdLPTSchedulerILb0ELi128ELb1EEEEEEEEEvNT_6ParamsE$_ZZN4cuteplIJiEJNS_1CILi0EEEiEEEDaRKNS_15ArithmeticTupleIJDpT_EEERKNS3_IJDpT0_EEEENKUlDpRKT_E_clIJiiEEEDaSH_)
$_ZN7cutlass13device_kernelIN5flash19enable_sm80_to_sm89INS1_16FlashAttnBwdSm80INS1_25CollectiveMainloopBwdSm80ILi2ELi2EN4cute5tupleIJNS5_1CILi64EEENS7_ILi128EEES8_EEENS_10bfloat16_tEfNS_4arch4Sm80ELb1ELb0ELb1ELb0ELb1ELb0ELb0ELb0ELi2ELi2ELi4ELi2ELb1EEENS1_24CollectiveEpilogueBwdGQAISA_fSD_Li256ELb0ELb1EEENS1_25SingleTileBwdLPTSchedulerILb0ELi128ELb1EEEEEEEEEvNT_6ParamsE$_ZZN4cuteplIJiEJNS_1CILi0EEEiEEEDaRKNS_15ArithmeticTupleIJDpT_EEERKNS3_IJDpT0_EEEENKUlDpRKT_E_clIJiiEEEDaSH_:
[----:B------:R-:W-:Y:S02]  /*9d90*/  IADD3 R7, R1, 0x19c, RZ ;  /* 0x0000019c01077810 */ /* 0x000fe40007ffe0ff */
[----:B------:R-:W-:Y:S02]  /*9da0*/  MOV R8, 0x9dd0 ;  /* 0x00009dd000087802 */ /* 0x000fe40000000f00 */
[----:B------:R-:W-:Y:S02]  /*9db0*/  IADD3 R7, R7, c[0x0][0x20], RZ ;  /* 0x0000080007077a10 */ /* 0x000fe40007ffe0ff */
[----:B------:R-:W-:Y:S05]  /*9dc0*/  CALL.REL.NOINC `($_ZN7cutlass13device_kernelIN5flash19enable_sm80_to_sm89INS1_16FlashAttnBwdSm80INS1_25CollectiveMainloopBwdSm80ILi2ELi2EN4cute5tupleIJNS5_1CILi64EEENS7_ILi128EEES8_EEENS_10bfloat16_tEfNS_4arch4Sm80ELb1ELb0ELb1ELb0ELb1ELb0ELb0ELb0ELi2ELi2ELi4ELi2ELb1EEENS1_24CollectiveEpilogueBwdGQAISA_fSD_Li256ELb0ELb1EEENS1_25SingleTileBwdLPTSchedulerILb0ELi128ELb1EEEEEEEEEvNT_6ParamsE$_ZN4cute5tupleIJiiEEC2ERKiS3_) ;  /* 0xffffdac000007944 */ /* 0x000fea0003c3ffff */
[----:B-1----:R1:W5:Y:S04]  /*9dd0*/  LDL R16, [R1+0x1a0] ;  /* 0x0001a00001107983 */ /* 0x0023680000100800 */
[----:B------:R1:W5:Y:S01]  /*9de0*/  LDL R6, [R1+0x19c] ;  /* 0x00019c0001067983 */ /* 0x0003620000100800 */
[----:B------:R-:W-:Y:S02]  /*9df0*/  MOV R8, R18 ;  /* 0x0000001200087202 */ /* 0x000fe40000000f00 */
[----:B------:R-:W-:-:S04]  /*9e00*/  MOV R9, 0x0 ;  /* 0x0000000000097802 */ /* 0x000fc80000000f00 */
[----:B------:R-:W-:Y:S05]  /*9e10*/  RET.REL.NODEC R8 `(_ZN7cutlass13device_kernelIN5flash19enable_sm80_to_sm89INS1_16FlashAttnBwdSm80INS1_25CollectiveMainloopBwdSm80ILi2ELi2EN4cute5tupleIJNS5_1CILi64EEENS7_ILi128EEES8_EEENS_10bfloat16_tEfNS_4arch4Sm80ELb1ELb0ELb1ELb0ELb1ELb0ELb0ELb0ELi2ELi2ELi4ELi2ELb1EEENS1_24CollectiveEpilogueBwdGQAISA_fSD_Li256ELb0ELb1EEENS1_25SingleTileBwdLPTSchedulerILb0ELi128ELb1EEEEEEEEEvNT_6ParamsE) ;  /* 0xffff61e008007950 */ /* 0x000fea0003c3ffff */
        .type           $_ZN7cutlass13device_kernelIN5flash19enable_sm80_to_sm89INS1_16FlashAttnBwdSm80INS1_25CollectiveMainloopBwdSm80ILi2ELi2EN4cute5tupleIJNS5_1CILi64EEENS7_ILi128EEES8_EEENS_10bfloat16_tEfNS_4arch4Sm80ELb1ELb0ELb1ELb0ELb1ELb0ELb0ELb0ELi2ELi2ELi4ELi2ELb1EEENS1_24CollectiveEpilogueBwdGQAISA_fSD_Li256ELb0ELb1EEENS1_25SingleTileBwdLPTSchedulerILb0ELi128ELb1EEEEEEEEEvNT_6ParamsE$_ZZN4cuteplIJiiEJNS_1CILi0EEES2_EEEDaRKNS_15ArithmeticTupleIJDpT_EEERKNS3_IJDpT0_EEEENKUlDpRKT_E_clIJiiEEEDaSH_,@function
        .size           $_ZN7cutlass13device_kernelIN5flash19enable_sm80_to_sm89INS1_16FlashAttnBwdSm80INS1_25CollectiveMainloopBwdSm80ILi2ELi2EN4cute5tupleIJNS5_1CILi64EEENS7_ILi128EEES8_EEENS_10bfloat16_tEfNS_4arch4Sm80ELb1ELb0ELb1ELb0ELb1ELb0ELb0ELb0ELi2ELi2ELi4ELi2ELb1EEENS1_24CollectiveEpilogueBwdGQAISA_fSD_Li256ELb0ELb1EEENS1_25SingleTileBwdLPTSchedulerILb0ELi128ELb1EEEEEEEEEvNT_6ParamsE$_ZZN4cuteplIJiiEJNS_1CILi0EEES2_EEEDaRKNS_15ArithmeticTupleIJDpT_EEERKNS3_IJDpT0_EEEENKUlDpRKT_E_clIJiiEEEDaSH_,($_ZN7cutlass13device_kernelIN5flash19enable_sm80_to_sm89INS1_16FlashAttnBwdSm80INS1_25CollectiveMainloopBwdSm80ILi2ELi2EN4cute5tupleIJNS5_1CILi64EEENS7_ILi128EEES8_EEENS_10bfloat16_tEfNS_4arch4Sm80ELb1ELb0ELb1ELb0ELb1ELb0ELb0ELb0ELi2ELi2ELi4ELi2ELb1EEENS1_24CollectiveEpilogueBwdGQAISA_fSD_Li256ELb0ELb1EEENS1_25SingleTileBwdLPTSchedulerILb0ELi128ELb1EEEEEEEEEvNT_6ParamsE$_ZZN5flash25CollectiveMainloopBwdSm80ILi2ELi2EN4cute5tupleIJNS1_1CILi64EEENS3_ILi128EEES4_EEEN7cutlass10bfloat16_tEfNS7_4arch4Sm80ELb1ELb0ELb1ELb0ELb1ELb0ELb0ELb0ELi2ELi2ELi4ELi2ELb1EE3mmaINS_16FlashAttnBwdSm80ISB_NS_24CollectiveEpilogueBwdGQAIS6_fSA_Li256ELb0ELb1EEENS_25SingleTileBwdLPTSchedulerILb0ELi128ELb1EEEE13SharedStorageENS1_6TensorINS1_11ArrayEngineIfLm32EEENS1_6LayoutINS2_IJNS2_IJNS3_ILi2EEESO_EEESO_NS3_ILi4EEEEEENS2_IJNS2_IJNS3_ILi1EEESO_EEESQ_NS3_ILi8EEEEEEEEEEEEbRKNSB_6ParamsERT0_S12_iNS2_IJiiiEEERT_ENKUliiE0_clEii - $_ZN7cutlass13device_kernelIN5flash19enable_sm80_to_sm89INS1_16FlashAttnBwdSm80INS1_25CollectiveMainloopBwdSm80ILi2ELi2EN4cute5tupleIJNS5_1CILi64EEENS7_ILi128EEES8_EEENS_10bfloat16_tEfNS_4arch4Sm80ELb1ELb0ELb1ELb0ELb1ELb0ELb0ELb0ELi2ELi2ELi4ELi2ELb1EEENS1_24CollectiveEpilogueBwdGQAISA_fSD_Li256ELb0ELb1EEENS1_25SingleTileBwdLPTSchedulerILb0ELi128ELb1EEEEEEEEEvNT_6ParamsE$_ZZN4cuteplIJiiEJNS_1CILi0EEES2_EEEDaRKNS_15ArithmeticTupleIJDpT_EEERKNS3_IJDpT0_EEEENKUlDpRKT_E_clIJiiEEEDaSH_)
$_ZN7cutlass13device_kernelIN5flash19enable_sm80_to_sm89INS1_16FlashAttnBwdSm80INS1_25CollectiveMainloopBwdSm80ILi2ELi2EN4cute5tupleIJNS5_1CILi64EEENS7_ILi128EEES8_EEENS_10bfloat16_tEfNS_4arch4Sm80ELb1ELb0ELb1ELb0ELb1ELb0ELb0ELb0ELi2ELi2ELi4ELi2ELb1EEENS1_24CollectiveEpilogueBwdGQAISA_fSD_Li256ELb0ELb1EEENS1_25SingleTileBwdLPTSchedulerILb0ELi128ELb1EEEEEEEEEvNT_6ParamsE$_ZZN4cuteplIJiiEJNS_1CILi0EEES2_EEEDaRKNS_15ArithmeticTupleIJDpT_EEERKNS3_IJDpT0_EEEENKUlDpRKT_E_clIJiiEEEDaSH_:
[----:B------:R-:W-:Y:S01]  /*9e20*/  IADD3 R7, R1, 0x188, RZ ;  /* 0x0000018801077810 */ /* 0x000fe20007ffe0ff */
[----:B------:R-:W-:Y:S01]  /*9e30*/  IMAD.MOV.U32 R6, RZ, RZ, R4 ;  /* 0x000000ffff067224 */ /* 0x000fe200078e0004 */
[----:B------:R-:W-:Y:S02]  /*9e40*/  MOV R8, 0x9e70 ;  /* 0x00009e7000087802 */ /* 0x000fe40000000f00 */
[----:B------:R-:W-:Y:S02]  /*9e50*/  IADD3 R7, R7, c[0x0][0x20], RZ ;  /* 0x0000080007077a10 */ /* 0x000fe40007ffe0ff */
[----:B------:R-:W-:Y:S05]  /*9e60*/  CALL.REL.NOINC `($_ZN7cutlass13device_kernelIN5flash19enable_sm80_to_sm89INS1_16FlashAttnBwdSm80INS1_25CollectiveMainloopBwdSm80ILi2ELi2EN4cute5tupleIJNS5_1CILi64EEENS7_ILi128EEES8_EEENS_10bfloat16_tEfNS_4arch4Sm80ELb1ELb0ELb1ELb0ELb1ELb0ELb0ELb0ELi2ELi2ELi4ELi2ELb1EEENS1_24CollectiveEpilogueBwdGQAISA_fSD_Li256ELb0ELb1EEENS1_25SingleTileBwdLPTSchedulerILb0ELi128ELb1EEEEEEEEEvNT_6ParamsE$_ZN4cute5tupleIJiiEEC2ERKiS3_) ;  /* 0xffffda2000007944 */ /* 0x000fea0003c3ffff */
[----:B------:R2:W5:Y:S01]  /*9e70*/  LDL R21, [R1+0x188] ;  /* 0x0001880001157983 */ /* 0x0005620000100800 */
[----:B-1----:R-:W-:Y:S02]  /*9e80*/  MOV R6, R18 ;  /* 0x0000001200067202 */ /* 0x002fe40000000f00 */
[----:B------:R-:W-:-:S04]  /*9e90*/  MOV R7, 0x0 ;  /* 0x0000000000077802 */ /* 0x000fc80000000f00 */
[----:B------:R-:W-:Y:S05]  /*9ea0*/  RET.REL.NODEC R6 `(_ZN7cutlass13device_kernelIN5flash19enable_sm80_to_sm89INS1_16FlashAttnBwdSm80INS1_25CollectiveMainloopBwdSm80ILi2ELi2EN4cute5tupleIJNS5_1CILi64EEENS7_ILi128EEES8_EEENS_10bfloat16_tEfNS_4arch4Sm80ELb1ELb0ELb1ELb0ELb1ELb0ELb0ELb0ELi2ELi2ELi4ELi2ELb1EEENS1_24CollectiveEpilogueBwdGQAISA_fSD_Li256ELb0ELb1EEENS1_25SingleTileBwdLPTSchedulerILb0ELi128ELb1EEEEEEEEEvNT_6ParamsE) ;  /* 0xffff615006007950 */ /* 0x000fea0003c3ffff */
        .type           $_ZN7cutlass13device_kernelIN5flash19enable_sm80_to_sm89INS1_16FlashAttnBwdSm80INS1_25CollectiveMainloopBwdSm80ILi2ELi2EN4cute5tupleIJNS5_1CILi64EEENS7_ILi128EEES8_EEENS_10bfloat16_tEfNS_4arch4Sm80ELb1ELb0ELb1ELb0ELb1ELb0ELb0ELb0ELi2ELi2ELi4ELi2ELb1EEENS1_24CollectiveEpilogueBwdGQAISA_fSD_Li256ELb0ELb1EEENS1_25SingleTileBwdLPTSchedulerILb0ELi128ELb1EEEEEEEEEvNT_6ParamsE$_ZZN5flash25CollectiveMainloopBwdSm80ILi2ELi2EN4cute5tupleIJNS1_1CILi64EEENS3_ILi128EEES4_EEEN7cutlass10bfloat16_tEfNS7_4arch4Sm80ELb1ELb0ELb1ELb0ELb1ELb0ELb0ELb0ELi2ELi2ELi4ELi2ELb1EE3mmaINS_16FlashAttnBwdSm80ISB_NS_24CollectiveEpilogueBwdGQAIS6_fSA_Li256ELb0ELb1EEENS_25SingleTileBwdLPTSchedulerILb0ELi128ELb1EEEE13SharedStorageENS1_6TensorINS1_11ArrayEngineIfLm32EEENS1_6LayoutINS2_IJNS2_IJNS3_ILi2EEESO_EEESO_NS3_ILi4EEEEEENS2_IJNS2_IJNS3_ILi1EEESO_EEESQ_NS3_ILi8EEEEEEEEEEEEbRKNSB_6ParamsERT0_S12_iNS2_IJiiiEEERT_ENKUliiE0_clEii,@function
        .size           $_ZN7cutlass13device_kernelIN5flash19enable_sm80_to_sm89INS1_16FlashAttnBwdSm80INS1_25CollectiveMainloopBwdSm80ILi2ELi2EN4cute5tupleIJNS5_1CILi64EEENS7_ILi128EEES8_EEENS_10bfloat16_tEfNS_4arch4Sm80ELb1ELb0ELb1ELb0ELb1ELb0ELb0ELb0ELi2ELi2ELi4ELi2ELb1EEENS1_24CollectiveEpilogueBwdGQAISA_fSD_Li256ELb0ELb1EEENS1_25SingleTileBwdLPTSchedulerILb0ELi128ELb1EEEEEEEEEvNT_6ParamsE$_ZZN5flash25CollectiveMainloopBwdSm80ILi2ELi2EN4cute5tupleIJNS1_1CILi64EEENS3_ILi128EEES4_EEEN7cutlass10bfloat16_tEfNS7_4arch4Sm80ELb1ELb0ELb1ELb0ELb1ELb0ELb0ELb0ELi2ELi2ELi4ELi2ELb1EE3mmaINS_16FlashAttnBwdSm80ISB_NS_24CollectiveEpilogueBwdGQAIS6_fSA_Li256ELb0ELb1EEENS_25SingleTileBwdLPTSchedulerILb0ELi128ELb1EEEE13SharedStorageENS1_6TensorINS1_11ArrayEngineIfLm32EEENS1_6LayoutINS2_IJNS2_IJNS3_ILi2EEESO_EEESO_NS3_ILi4EEEEEENS2_IJNS2_IJNS3_ILi1EEESO_EEESQ_NS3_ILi8EEEEEEEEEEEEbRKNSB_6ParamsERT0_S12_iNS2_IJiiiEEERT_ENKUliiE0_clEii,($_ZN7cutlass13device_kernelIN5flash19enable_sm80_to_sm89INS1_16FlashAttnBwdSm80INS1_25CollectiveMainloopBwdSm80ILi2ELi2EN4cute5tupleIJNS5_1CILi64EEENS7_ILi128EEES8_EEENS_10bfloat16_tEfNS_4arch4Sm80ELb1ELb0ELb1ELb0ELb1ELb0ELb0ELb0ELi2ELi2ELi4ELi2ELb1EEENS1_24CollectiveEpilogueBwdGQAISA_fSD_Li256ELb0ELb1EEENS1_25SingleTileBwdLPTSchedulerILb0ELi128ELb1EEEEEEEEEvNT_6ParamsE$_ZZN5flash25CollectiveMainloopBwdSm80ILi2ELi2EN4cute5tupleIJNS1_1CILi64EEENS3_ILi128EEES4_EEEN7cutlass10bfloat16_tEfNS7_4arch4Sm80ELb1ELb0ELb1ELb0ELb1ELb0ELb0ELb0ELi2ELi2ELi4ELi2ELb1EE3mmaINS_16FlashAttnBwdSm80ISB_NS_24CollectiveEpilogueBwdGQAIS6_fSA_Li256ELb0ELb1EEENS_25SingleTileBwdLPTSchedulerILb0ELi128ELb1EEEE13SharedStorageENS1_6TensorINS1_11ArrayEngineIfLm32EEENS1_6LayoutINS2_IJNS2_IJNS3_ILi2EEESO_EEESO_NS3_ILi4EEEEEENS2_IJNS2_IJNS3_ILi1EEESO_EEESQ_NS3_ILi8EEEEEEEEEEEEbRKNSB_6ParamsERT0_S12_iNS2_IJiiiEEERT_ENKUliiE_clEii - $_ZN7cutlass13device_kernelIN5flash19enable_sm80_to_sm89INS1_16FlashAttnBwdSm80INS1_25CollectiveMainloopBwdSm80ILi2ELi2EN4cute5tupleIJNS5_1CILi64EEENS7_ILi128EEES8_EEENS_10bfloat16_tEfNS_4arch4Sm80ELb1ELb0ELb1ELb0ELb1ELb0ELb0ELb0ELi2ELi2ELi4ELi2ELb1EEENS1_24CollectiveEpilogueBwdGQAISA_fSD_Li256ELb0ELb1EEENS1_25SingleTileBwdLPTSchedulerILb0ELi128ELb1EEEEEEEEEvNT_6ParamsE$_ZZN5flash25CollectiveMainloopBwdSm80ILi2ELi2EN4cute5tupleIJNS1_1CILi64EEENS3_ILi128EEES4_EEEN7cutlass10bfloat16_tEfNS7_4arch4Sm80ELb1ELb0ELb1ELb0ELb1ELb0ELb0ELb0ELi2ELi2ELi4ELi2ELb1EE3mmaINS_16FlashAttnBwdSm80ISB_NS_24CollectiveEpilogueBwdGQAIS6_fSA_Li256ELb0ELb1EEENS_25SingleTileBwdLPTSchedulerILb0ELi128ELb1EEEE13SharedStorageENS1_6TensorINS1_11ArrayEngineIfLm32EEENS1_6LayoutINS2_IJNS2_IJNS3_ILi2EEESO_EEESO_NS3_ILi4EEEEEENS2_IJNS2_IJNS3_ILi1EEESO_EEESQ_NS3_ILi8EEEEEEEEEEEEbRKNSB_6ParamsERT0_S12_iNS2_IJiiiEEERT_ENKUliiE0_clEii)
$_ZN7cutlass13device_kernelIN5flash19enable_sm80_to_sm89INS1_16FlashAttnBwdSm80INS1_25CollectiveMainloopBwdSm80ILi2ELi2EN4cute5tupleIJNS5_1CILi64EEENS7_ILi128EEES8_EEENS_10bfloat16_tEfNS_4arch4Sm80ELb1ELb0ELb1ELb0ELb1ELb0ELb0ELb0ELi2ELi2ELi4ELi2ELb1EEENS1_24CollectiveEpilogueBwdGQAISA_fSD_Li256ELb0ELb1EEENS1_25SingleTileBwdLPTSchedulerILb0ELi128ELb1EEEEEEEEEvNT_6ParamsE$_ZZN5flash25CollectiveMainloopBwdSm80ILi2ELi2EN4cute5tupleIJNS1_1CILi64EEENS3_ILi128EEES4_EEEN7cutlass10bfloat16_tEfNS7_4arch4Sm80ELb1ELb0ELb1ELb0ELb1ELb0ELb0ELb0ELi2ELi2ELi4ELi2ELb1EE3mmaINS_16FlashAttnBwdSm80ISB_NS_24CollectiveEpilogueBwdGQAIS6_fSA_Li256ELb0ELb1EEENS_25SingleTileBwdLPTSchedulerILb0ELi128ELb1EEEE13SharedStorageENS1_6TensorINS1_11ArrayEngineIfLm32EEENS1_6LayoutINS2_IJNS2_IJNS3_ILi2EEESO_EEESO_NS3_ILi4EEEEEENS2_IJNS2_IJNS3_ILi1EEESO_EEESQ_NS3_ILi8EEEEEEEEEEEEbRKNSB_6ParamsERT0_S12_iNS2_IJiiiEEERT_ENKUliiE0_clEii:
        /* <DEDUP_REMOVED lines=10> */
[----:B-1---5:R-:W-:Y:S05]  /*9f50*/  CALL.REL.NOINC `($_ZN7cutlass13device_kernelIN5flash19enable_sm80_to_sm89INS1_16FlashAttnBwdSm80INS1_25CollectiveMainloopBwdSm80ILi2ELi2EN4cute5tupleIJNS5_1CILi64EEENS7_ILi128EEES8_EEENS_10bfloat16_tEfNS_4arch4Sm80ELb1ELb0ELb1ELb0ELb1ELb0ELb0ELb0ELi2ELi2ELi4ELi2ELb1EEENS1_24CollectiveEpilogueBwdGQAISA_fSD_Li256ELb0ELb1EEENS1_25SingleTileBwdLPTSchedulerILb0ELi128ELb1EEEEEEEEEvNT_6ParamsE$_ZN4cute3eso3ESOILb1ELb0EJNS_10UnderscoreES2_S2_iEEC2ERKS2_S5_S5_RKi) ;  /* 0xffffcd9000007944 */ /* 0x022fea0003c3ffff */
[----:B-1----:R-:W2:Y:S01]  /*9f60*/  LDL R7, [R1+0x168] ;  /* 0x0001680001077983 */ /* 0x002ea20000100800 */
[----:B------:R-:W-:Y:S02]  /*9f70*/  MOV R8, 0x9fa0 ;  /* 0x00009fa000087802 */ /* 0x000fe40000000f00 */
[----:B--2---:R-:W-:Y:S02]  /*9f80*/  SHF.L.U32 R7, R7, 0xc, RZ ;  /* 0x0000000c07077819 */ /* 0x004fe400000006ff */
[----:B------:R-:W-:Y:S05]  /*9f90*/  CALL.REL.NOINC `($_ZN7cutlass13device_kernelIN5flash19enable_sm80_to_sm89INS1_16FlashAttnBwdSm80INS1_25CollectiveMainloopBwdSm80ILi2ELi2EN4cute5tupleIJNS5_1CILi64EEENS7_ILi128EEES8_EEENS_10bfloat16_tEfNS_4arch4Sm80ELb1ELb0ELb1ELb0ELb1ELb0ELb0ELb0ELi2ELi2ELi4ELi2ELb1EEENS1_24CollectiveEpilogueBwdGQAISA_fSD_Li256ELb0ELb1EEENS1_25SingleTileBwdLPTSchedulerILb0ELi128ELb1EEEEEEEEEvNT_6ParamsE$_ZN4cute3eso3ESOILb1ELb0EJNS_6LayoutINS_5tupleIJNS3_IJNS_1CILi8EEENS4_ILi1EEEEEENS4_ILi2EEES6_EEENS3_IJNS3_IJS6_NS4_ILi0EEEEEENS4_ILi2048EEESA_EEEEEiEEC2ERKSE_RKi) ;  /* 0xffffd54000007944 */ /* 0x000fea0003c3ffff */
[----:B------:R-:W2:Y:S04]  /*9fa0*/  LD.E.64 R10, [R10.64] ;  /* 0x000000040a0a7980 */ /* 0x000ea8000c101b00 */
[----:B------:R-:W2:Y:S01]  /*9fb0*/  LDL R8, [R1+0x168] ;  /* 0x0001680001087983 */ /* 0x000ea20000100800 */
[----:B------:R-:W-:Y:S01]  /*9fc0*/  MOV R16, 0x9ff0 ;  /* 0x00009ff000107802 */ /* 0x000fe20000000f00 */
[----:B--2---:R-:W-:-:S04]  /*9fd0*/  IMAD.WIDE R8, R8, 0x2, R10 ;  /* 0x0000000208087825 */ /* 0x004fc800078e020a */
[----:B-1----:R-:W-:Y:S05]  /*9fe0*/  CALL.REL.NOINC `($_ZN7cutlass13device_kernelIN5flash19enable_sm80_to_sm89INS1_16FlashAttnBwdSm80INS1_25CollectiveMainloopBwdSm80ILi2ELi2EN4cute5tupleIJNS5_1CILi64EEENS7_ILi128EEES8_EEENS_10bfloat16_tEfNS_4arch4Sm80ELb1ELb0ELb1ELb0ELb1ELb0ELb0ELb0ELi2ELi2ELi4ELi2ELb1EEENS1_24CollectiveEpilogueBwdGQAISA_fSD_Li256ELb0ELb1EEENS1_25SingleTileBwdLPTSchedulerILb0ELi128ELb1EEEEEEEEEvNT_6ParamsE$_ZN4cute8smem_ptrIPN7cutlass10bfloat16_tEECI1NS_12iter_adaptorIS3_S4_EEES3_) ;  /* 0xffffd9c000007944 */ /* 0x002fea0003c3ffff */
[----:B------:R1:W5:Y:S01]  /*9ff0*/  LDL.64 R6, [R1+0x168] ;  /* 0x0001680001067983 */ /* 0x0003620000100a00 */
[----:B------:R-:W-:-:S03]  /*a000*/  MOV R10, 0xa020 ;  /* 0x0000a020000a7802 */ /* 0x000fc60000000f00 */
[----:B-1---5:R-:W-:Y:S05]  /*a010*/  CALL.REL.NOINC `($_ZN7cutlass13device_kernelIN5flash19enable_sm80_to_sm89INS1_16FlashAttnBwdSm80INS1_25CollectiveMainloopBwdSm80ILi2ELi2EN4cute5tupleIJNS5_1CILi64EEENS7_ILi128EEES8_EEENS_10bfloat16_tEfNS_4arch4Sm80ELb1ELb0ELb1ELb0ELb1ELb0ELb0ELb0ELi2ELi2ELi4ELi2ELb1EEENS1_24CollectiveEpilogueBwdGQAISA_fSD_Li256ELb0ELb1EEENS1_25SingleTileBwdLPTSchedulerILb0ELi128ELb1EEEEEEEEEvNT_6ParamsE$_ZN4cute3eso3ESOILb1ELb0EJNS_6LayoutINS_5tupleIJNS3_IJNS_1CILi8EEENS4_ILi1EEEEEENS4_ILi2EEES6_EEENS3_IJNS3_IJS6_NS4_ILi0EEEEEENS4_ILi2048EEESA_EEEEENS_10ViewEngineINS_8smem_ptrIPN7cutlass10bfloat16_tEEEEEEEC2ERKSE_RKSL_) ;  /* 0xffffd48000007944 */ /* 0x022fea0003c3ffff */
[----:B------:R2:W5:Y:S04]  /*a020*/  LDL.64 R22, [R1+0x168] ;  /* 0x0001680001167983 */ /* 0x0005680000100a00 */
[----:B------:R2:W5:Y:S01]  /*a030*/  LDL.64 R104, [R14+0x8] ;  /* 0x000008000e687983 */ /* 0x0005620000100a00 */
[----:B-1----:R-:W-:-:S02]  /*a040*/  MOV R7, R17 ;  /* 0x0000001100077202 */ /* 0x002fc40000000f00 */
[----:B------:R-:W-:Y:S02]  /*a050*/  MOV R8, 0xa070 ;  /* 0x0000a07000087802 */ /* 0x000fe40000000f00 */
[----:B--2--5:R-:W-:Y:S05]  /*a060*/  CALL.REL.NOINC `($_ZN7cutlass13device_kernelIN5flash19enable_sm80_to_sm89INS1_16FlashAttnBwdSm80INS1_25CollectiveMainloopBwdSm80ILi2ELi2EN4cute5tupleIJNS5_1CILi64EEENS7_ILi128EEES8_EEENS_10bfloat16_tEfNS_4arch4Sm80ELb1ELb0ELb1ELb0ELb1ELb0ELb0ELb0ELi2ELi2ELi4ELi2ELb1EEENS1_24CollectiveEpilogueBwdGQAISA_fSD_Li256ELb0ELb1EEENS1_25SingleTileBwdLPTSchedulerILb0ELi128ELb1EEEEEEEEEvNT_6ParamsE$_ZN4cute3eso3ESOILb1ELb0EJNS_10UnderscoreES2_S2_iEEC2ERKS2_S5_S5_RKi) ;  /* 0xffffcc8000007944 */ /* 0x024fea0003c3ffff */
[----:B------:R-:W2:Y:S04]  /*a070*/  LDL R15, [R1+0x168] ;  /* 0x00016800010f7983 */ /* 0x000ea80000100800 */
[----:B-1----:R1:W5:Y:S01]  /*a080*/  LD.E.64 R6, [R104.64+0x8] ;  /* 0x0000080468067980 */ /* 0x002362000c101b00 */
[----:B------:R-:W-:Y:S02]  /*a090*/  MOV R8, 0xa0c0 ;  /* 0x0000a0c000087802 */ /* 0x000fe40000000f00 */
[----:B--2---:R-:W-:Y:S02]  /*a0a0*/  SHF.R.S32.HI R11, RZ, 0x1f, R15 ;  /* 0x0000001fff0b7819 */ /* 0x004fe4000001140f */
[----:B-1---5:R-:W-:Y:S05]  /*a0b0*/  CALL.REL.NOINC `($_ZN7cutlass13device_kernelIN5flash19enable_sm80_to_sm89INS1_16FlashAttnBwdSm80INS1_25CollectiveMainloopBwdSm80ILi2ELi2EN4cute5tupleIJNS5_1CILi64EEENS7_ILi128EEES8_EEENS_10bfloat16_tEfNS_4arch4Sm80ELb1ELb0ELb1ELb0ELb1ELb0ELb0ELb0ELi2ELi2ELi4ELi2ELb1EEENS1_24CollectiveEpilogueBwdGQAISA_fSD_Li256ELb0ELb1EEENS1_25SingleTileBwdLPTSchedulerILb0ELi128ELb1EEEEEEEEEvNT_6ParamsE$_ZZN4cute5sliceINS_5tupleIJNS_10UnderscoreES2_S2_iEEENS1_IJNS1_IJNS_1CILi1EEENS4_ILi0EEEEEElS6_lEEEEEDaRKT_RKT0_ENKUlRKT_RKT0_E_clIS2_lEEDaSH_SK_) ;  /* 0xffffde7000007944 */ /* 0x022fea0003c3ffff */
[----:B-----5:R-:W-:Y:S02]  /*a0c0*/  MOV R9, R7 ;  /* 0x0000000700097202 */ /* 0x020fe40000000f00 */
[----:B------:R-:W-:Y:S02]  /*a0d0*/  MOV R8, 0xa0f0 ;  /* 0x0000a0f000087802 */ /* 0x000fe40000000f00 */
[----:B-1----:R-:W-:Y:S05]  /*a0e0*/  CALL.REL.NOINC `($_ZN7cutlass13device_kernelIN5flash19enable_sm80_to_sm89INS1_16FlashAttnBwdSm80INS1_25CollectiveMainloopBwdSm80ILi2ELi2EN4cute5tupleIJNS5_1CILi64EEENS7_ILi128EEES8_EEENS_10bfloat16_tEfNS_4arch4Sm80ELb1ELb0ELb1ELb0ELb1ELb0ELb0ELb0ELi2ELi2ELi4ELi2ELb1EEENS1_24CollectiveEpilogueBwdGQAISA_fSD_Li256ELb0ELb1EEENS1_25SingleTileBwdLPTSchedulerILb0ELi128ELb1EEEEEEEEEvNT_6ParamsE$_ZZN4cute12filter_tupleINS_5tupleIJNS_10UnderscoreES2_S2_iEEENS1_IJNS1_IJNS_1CILi1EEENS4_ILi0EEEEEElS6_lEEEZNS_5sliceIS3_S8_EEDaRKT_RKT0_EUlRKT_RKT0_E_EEDaSC_SF_OT1_ENKUlDpSI_E_clIJNS1_IJS7_EEENS1_IJlEEENS1_IJS6_EEENS1_IJEEEEEEDaSP_) ;  /* 0xffffd9c000007944 */ /* 0x002fea0003c3ffff */
[----:B-----5:R-:W-:Y:S02]  /*a0f0*/  MOV R9, R7 ;  /* 0x0000000700097202 */ /* 0x020fe40000000f00 */
[----:B------:R-:W-:-:S02]  /*a100*/  MOV R8, 0xa120 ;  /* 0x0000a12000087802 */ /* 0x000fc40000000f00 */
[----:B-1----:R-:W-:Y:S05]  /*a110*/  CALL.REL.NOINC `($_ZN7cutlass13device_kernelIN5flash19enable_sm80_to_sm89INS1_16FlashAttnBwdSm80INS1_25CollectiveMainloopBwdSm80ILi2ELi2EN4cute5tupleIJNS5_1CILi64EEENS7_ILi128EEES8_EEENS_10bfloat16_tEfNS_4arch4Sm80ELb1ELb0ELb1ELb0ELb1ELb0ELb0ELb0ELi2ELi2ELi4ELi2ELb1EEENS1_24CollectiveEpilogueBwdGQAISA_fSD_Li256ELb0ELb1EEENS1_25SingleTileBwdLPTSchedulerILb0ELi128ELb1EEEEEEEEEvNT_6ParamsE$_ZN4cute5tupleIJNS0_IJNS0_IJNS_1CILi8EEENS1_ILi1EEEEEENS1_ILi2EEES3_EEENS0_IJNS0_IJS3_NS1_ILi0EEEEEElS7_EEEEEC2ERKS6_RKS9_) ;  /* 0xffffd40000007944 */ /* 0x002fea0003c3ffff */
        /* <DEDUP_REMOVED lines=8> */
[----:B-1---5:R-:W-:Y:S05]  /*a1a0*/  CALL.REL.NOINC `($_ZN7cutlass13device_kernelIN5flash19enable_sm80_to_sm89INS1_16FlashAttnBwdSm80INS1_25CollectiveMainloopBwdSm80ILi2ELi2EN4cute5tupleIJNS5_1CILi64EEENS7_ILi128EEES8_EEENS_10bfloat16_tEfNS_4arch4Sm80ELb1ELb0ELb1ELb0ELb1ELb0ELb0ELb0ELi2ELi2ELi4ELi2ELb1EEENS1_24CollectiveEpilogueBwdGQAISA_fSD_Li256ELb0ELb1EEENS1_25SingleTileBwdLPTSchedulerILb0ELi128ELb1EEEEEEEEEvNT_6ParamsE$_ZN4cute3eso3ESOILb0ELb0EJNS_6LayoutINS_5tupleIJNS3_IJNS_1CILi8EEENS4_ILi1EEEEEENS4_ILi2EEES6_EEENS3_IJNS3_IJS6_NS4_ILi0EEEEEElSA_EEEEElEEC2ERKSD_RKl) ;  /* 0xffffc85000007944 */ /* 0x022fea0003c3ffff */
[----:B------:R-:W2:Y:S04]  /*a1b0*/  LD.E.64 R104, [R104.64+0x18] ;  /* 0x0000180468687980 */ /* 0x000ea8000c101b00 */
[----:B-1----:R-:W2:Y:S04]  /*a1c0*/  LDL.64 R8, [R1+0x170] ;  /* 0x0001700001087983 */ /* 0x002ea80000100a00 */
[----:B------:R1:W5:Y:S01]  /*a1d0*/  LDL.64 R6, [R1+0x168] ;  /* 0x0001680001067983 */ /* 0x0003620000100a00 */
[----:B------:R-:W-:Y:S02]  /*a1e0*/  MOV R16, 0xa220 ;  /* 0x0000a22000107802 */ /* 0x000fe40000000f00 */
[----:B--2---:R-:W-:-:S04]  /*a1f0*/  LEA R10, P0, R8, R104, 0x1 ;  /* 0x00000068080a7211 */ /* 0x004fc800078008ff */
[----:B------:R-:W-:-:S04]  /*a200*/  LEA.HI.X R15, R8, R105, R9, 0x1, P0 ;  /* 0x00000069080f7211 */ /* 0x000fc800000f0c09 */
[----:B-1---5:R-:W-:Y:S05]  /*a210*/  CALL.REL.NOINC `($_ZN7cutlass13device_kernelIN5flash19enable_sm80_to_sm89INS1_16FlashAttnBwdSm80INS1_25CollectiveMainloopBwdSm80ILi2ELi2EN4cute5tupleIJNS5_1CILi64EEENS7_ILi128EEES8_EEENS_10bfloat16_tEfNS_4arch4Sm80ELb1ELb0ELb1ELb0ELb1ELb0ELb0ELb0ELi2ELi2ELi4ELi2ELb1EEENS1_24CollectiveEpilogueBwdGQAISA_fSD_Li256ELb0ELb1EEENS1_25SingleTileBwdLPTSchedulerILb0ELi128ELb1EEEEEEEEEvNT_6ParamsE$_ZN4cute8gmem_ptrIPKN7cutlass10bfloat16_tEECI1NS_12iter_adaptorIS4_S5_EEES4_) ;  /* 0xffffd6b000007944 */ /* 0x022fea0003c3ffff */
[----:B------:R-:W2:Y:S01]  /*a220*/  LDL.64 R104, [R1+0x168] ;  /* 0x0001680001687983 */ /* 0x000ea20000100a00 */
[----:B------:R-:W-:Y:S02]  /*a230*/  MOV R9, R7 ;  /* 0x0000000700097202 */ /* 0x000fe40000000f00 */
[----:B------:R-:W-:Y:S01]  /*a240*/  MOV R10, 0xa270 ;  /* 0x0000a270000a7802 */ /* 0x000fe20000000f00 */
[----:B--2---:R1:W-:Y:S04]  /*a250*/  STL.64 [R1+0x178], R104 ;  /* 0x0001786801007387 */ /* 0x0043e80000100a00 */
[----:B-1----:R-:W-:Y:S05]  /*a260*/  CALL.REL.NOINC `($_ZN7cutlass13device_kernelIN5flash19enable_sm80_to_sm89INS1_16FlashAttnBwdSm80INS1_25CollectiveMainloopBwdSm80ILi2ELi2EN4cute5tupleIJNS5_1CILi64EEENS7_ILi128EEES8_EEENS_10bfloat16_tEfNS_4arch4Sm80ELb1ELb0ELb1ELb0ELb1ELb0ELb0ELb0ELi2ELi2ELi4ELi2ELb1EEENS1_24CollectiveEpilogueBwdGQAISA_fSD_Li256ELb0ELb1EEENS1_25SingleTileBwdLPTSchedulerILb0ELi128ELb1EEEEEEEEEvNT_6ParamsE$_ZN4cute3eso3ESOILb0ELb0EJNS_6LayoutINS_5tupleIJNS3_IJNS_1CILi8EEENS4_ILi1EEEEEENS4_ILi2EEES6_EEENS3_IJNS3_IJS6_NS4_ILi0EEEEEElSA_EEEEENS_10ViewEngineINS_8gmem_ptrIPKN7cutlass10bfloat16_tEEEEEEEC2ERKSD_RKSL_) ;  /* 0xffffc70000007944 */ /* 0x002fea0003c3ffff */
        /* <DEDUP_REMOVED lines=10> */
[----:B-1---5:R-:W-:Y:S05]  /*a310*/  CALL.REL.NOINC `($_ZN7cutlass13device_kernelIN5flash19enable_sm80_to_sm89INS1_16FlashAttnBwdSm80INS1_25CollectiveMainloopBwdSm80ILi2ELi2EN4cute5tupleIJNS5_1CILi64EEENS7_ILi128EEES8_EEENS_10bfloat16_tEfNS_4arch4Sm80ELb1ELb0ELb1ELb0ELb1ELb0ELb0ELb0ELi2ELi2ELi4ELi2ELb1EEENS1_24CollectiveEpilogueBwdGQAISA_fSD_Li256ELb0ELb1EEENS1_25SingleTileBwdLPTSchedulerILb0ELi128ELb1EEEEEEEEEvNT_6ParamsE$_ZZN4cuteplIJiiEJNS_1CILi0EEES2_EEEDaRKNS_15ArithmeticTupleIJDpT_EEERKNS3_IJDpT0_EEEENKUlDpRKT_E_clIJiiEEEDaSH_) ;  /* 0xfffffb0000007944 */ /* 0x022fea0003c3ffff */
[----:B-----5:R-:W-:Y:S01]  /*a320*/  IMAD.IADD R21, R108, 0x1, -R21 ;  /* 0x000000016c157824 */ /* 0x020fe200078e0a15 */
[----:B------:R-:W-:Y:S02]  /*a330*/  MOV R7, RZ ;  /* 0x000000ff00077202 */ /* 0x000fe40000000f00 */
[----:B------:R-:W-:Y:S02]  /*a340*/  MOV R8, 0xa360 ;  /* 0x0000a36000087802 */ /* 0x000fe40000000f00 */
[----:B--2---:R-:W-:Y:S05]  /*a350*/  CALL.REL.NOINC `($_ZN7cutlass13device_kernelIN5flash19enable_sm80_to_sm89INS1_16FlashAttnBwdSm80INS1_25CollectiveMainloopBwdSm80ILi2ELi2EN4cute5tupleIJNS5_1CILi64EEENS7_ILi128EEES8_EEENS_10bfloat16_tEfNS_4arch4Sm80ELb1ELb0ELb1ELb0ELb1ELb0ELb0ELb0ELi2ELi2ELi4ELi2ELb1EEENS1_24CollectiveEpilogueBwdGQAISA_fSD_Li256ELb0ELb1EEENS1_25SingleTileBwdLPTSchedulerILb0ELi128ELb1EEEEEEEEEvNT_6ParamsE$_ZN4cute3eso3ESOILb1ELb0EJNS_1CILi0EEEiS3_EEC2ERKS3_RKiS6_) ;  /* 0xffffcc5000007944 */ /* 0x004fea0003c3ffff */
[----:B-1----:R-:W2:Y:S01]  /*a360*/  LDL R7, [R1+0x168] ;  /* 0x0001680001077983 */ /* 0x002ea20000100800 */
[----:B------:R-:W-:Y:S01]  /*a370*/  IMAD.MOV.U32 R6, RZ, RZ, R4 ;  /* 0x000000ffff067224 */ /* 0x000fe200078e0004 */
[----:B------:R-:W-:Y:S02]  /*a380*/  MOV R16, 0xa3b0 ;  /* 0x0000a3b000107802 */ /* 0x000fe40000000f00 */
[----:B--2---:R-:W-:Y:S02]  /*a390*/  SHF.L.U32 R7, R7, 0x5, RZ ;  /* 0x0000000507077819 */ /* 0x004fe400000006ff */
[----:B------:R-:W-:Y:S05]  /*a3a0*/  CALL.REL.NOINC `($_ZN7cutlass13device_kernelIN5flash19enable_sm80_to_sm89INS1_16FlashAttnBwdSm80INS1_25CollectiveMainloopBwdSm80ILi2ELi2EN4cute5tupleIJNS5_1CILi64EEENS7_ILi128EEES8_EEENS_10bfloat16_tEfNS_4arch4Sm80ELb1ELb0ELb1ELb0ELb1ELb0ELb0ELb0ELi2ELi2ELi4ELi2ELb1EEENS1_24CollectiveEpilogueBwdGQAISA_fSD_Li256ELb0ELb1EEENS1_25SingleTileBwdLPTSchedulerILb0ELi128ELb1EEEEEEEEEvNT_6ParamsE$_ZN4cute5tupleIJiEEC2ERKi) ;  /* 0xffffd44000007944 */ /* 0x000fea0003c3ffff */
[----:B------:R1:W5:Y:S01]  /*a3b0*/  LDL R7, [R1+0x168] ;  /* 0x0001680001077983 */ /* 0x0003620000100800 */
[----:B------:R-:W-:Y:S02]  /*a3c0*/  MOV R6, R20 ;  /* 0x0000001400067202 */ /* 0x000fe40000000f00 */
[----:B------:R-:W-:-:S02]  /*a3d0*/  MOV R16, 0xa3f0 ;  /* 0x0000a3f000107802 */ /* 0x000fc40000000f00 */
[----:B-1---5:R-:W-:Y:S05]  /*a3e0*/  CALL.REL.NOINC `($_ZN7cutlass13device_kernelIN5flash19enable_sm80_to_sm89INS1_16FlashAttnBwdSm80INS1_25CollectiveMainloopBwdSm80ILi2ELi2EN4cute5tupleIJNS5_1CILi64EEENS7_ILi128EEES8_EEENS_10bfloat16_tEfNS_4arch4Sm80ELb1ELb0ELb1ELb0ELb1ELb0ELb0ELb0ELi2ELi2ELi4ELi2ELb1EEENS1_24CollectiveEpilogueBwdGQAISA_fSD_Li256ELb0ELb1EEENS1_25SingleTileBwdLPTSchedulerILb0ELi128ELb1EEEEEEEEEvNT_6ParamsE$_ZN4cute5tupleIJiEEC2ERKi) ;  /* 0xffffd40000007944 */ /* 0x022fea0003c3ffff */
[----:B------:R1:W5:Y:S01]  /*a3f0*/  LDL R7, [R1+0x178] ;  /* 0x0001780001077983 */ /* 0x0003620000100800 */
[----:B------:R-:W-:-:S02]  /*a400*/  MOV R6, R4 ;  /* 0x0000000400067202 */ /* 0x000fc40000000f00 */
[----:B------:R-:W-:Y:S02]  /*a410*/  MOV R16, 0xa430 ;  /* 0x0000a43000107802 */ /* 0x000fe40000000f00 */
[----:B-1---5:R-:W-:Y:S05]  /*a420*/  CALL.REL.NOINC `($_ZN7cutlass13device_kernelIN5flash19enable_sm80_to_sm89INS1_16FlashAttnBwdSm80INS1_25CollectiveMainloopBwdSm80ILi2ELi2EN4cute5tupleIJNS5_1CILi64EEENS7_ILi128EEES8_EEENS_10bfloat16_tEfNS_4arch4Sm80ELb1ELb0ELb1ELb0ELb1ELb0ELb0ELb0ELi2ELi2ELi4ELi2ELb1EEENS1_24CollectiveEpilogueBwdGQAISA_fSD_Li256ELb0ELb1EEENS1_25SingleTileBwdLPTSchedulerILb0ELi128ELb1EEEEEEEEEvNT_6ParamsE$_ZN4cute5tupleIJiEEC2ERKi) ;  /* 0xffffd3c000007944 */ /* 0x022fea0003c3ffff */
[----:B------:R1:W5:Y:S01]  /*a430*/  LDL R7, [R1+0x168] ;  /* 0x0001680001077983 */ /* 0x0003620000100800 */
[----:B------:R-:W-:Y:S02]  /*a440*/  MOV R6, R4 ;  /* 0x0000000400067202 */ /* 0x000fe40000000f00 */
[----:B------:R-:W-:Y:S02]  /*a450*/  MOV R8, 0xa470 ;  /* 0x0000a47000087802 */ /* 0x000fe40000000f00 */
[----:B-1---5:R-:W-:Y:S05]  /*a460*/  CALL.REL.NOINC `($_ZN7cutlass13device_kernelIN5flash19enable_sm80_to_sm89INS1_16FlashAttnBwdSm80INS1_25CollectiveMainloopBwdSm80ILi2ELi2EN4cute5tupleIJNS5_1CILi64EEENS7_ILi128EEES8_EEENS_10bfloat16_tEfNS_4arch4Sm80ELb1ELb0ELb1ELb0ELb1ELb0ELb0ELb0ELi2ELi2ELi4ELi2ELb1EEENS1_24CollectiveEpilogueBwdGQAISA_fSD_Li256ELb0ELb1EEENS1_25SingleTileBwdLPTSchedulerILb0ELi128ELb1EEEEEEEEEvNT_6ParamsE$_ZN4cute3eso3ESOILb0ELb1EJiNS_1CILi0EEEEEC2ERKiRKS3_) ;  /* 0xffffc7f000007944 */ /* 0x022fea0003c3ffff */
[----:B-1----:R1:W5:Y:S01]  /*a470*/  LDL R7, [R1+0x168] ;  /* 0x0001680001077983 */ /* 0x0023620000100800 */
[----:B------:R-:W-:-:S03]  /*a480*/  MOV R10, 0xa4a0 ;  /* 0x0000a4a0000a7802 */ /* 0x000fc60000000f00 */
[----:B-1---5:R-:W-:Y:S05]  /*a490*/  CALL.REL.NOINC `($_ZN7cutlass13device_kernelIN5flash19enable_sm80_to_sm89INS1_16FlashAttnBwdSm80INS1_25CollectiveMainloopBwdSm80ILi2ELi2EN4cute5tupleIJNS5_1CILi64EEENS7_ILi128EEES8_EEENS_10bfloat16_tEfNS_4arch4Sm80ELb1ELb0ELb1ELb0ELb1ELb0ELb0ELb0ELi2ELi2ELi4ELi2ELb1EEENS1_24CollectiveEpilogueBwdGQAISA_fSD_Li256ELb0ELb1EEENS1_25SingleTileBwdLPTSchedulerILb0ELi128ELb1EEEEEEEEEvNT_6ParamsE$_ZZN4cuteplIJNS_1CILi0EEES2_EJiEEEDaRKNS_15ArithmeticTupleIJDpT_EEERKNS3_IJDpT0_EEEENKUlDpRKT_E_clIJiS2_EEEDaSH_) ;  /* 0xfffff68000007944 */ /* 0x022fea0003c3ffff */
[----:B------:R-:W-:Y:S02]  /*a4a0*/  MOV R10, 0xa4c0 ;  /* 0x0000a4c0000a7802 */ /* 0x000fe40000000f00 */
[----:B-1---5:R-:W-:Y:S05]  /*a4b0*/  CALL.REL.NOINC `($_ZN7cutlass13device_kernelIN5flash19enable_sm80_to_sm89INS1_16FlashAttnBwdSm80INS1_25CollectiveMainloopBwdSm80ILi2ELi2EN4cute5tupleIJNS5_1CILi64EEENS7_ILi128EEES8_EEENS_10bfloat16_tEfNS_4arch4Sm80ELb1ELb0ELb1ELb0ELb1ELb0ELb0ELb0ELi2ELi2ELi4ELi2ELb1EEENS1_24CollectiveEpilogueBwdGQAISA_fSD_Li256ELb0ELb1EEENS1_25SingleTileBwdLPTSchedulerILb0ELi128ELb1EEEEEEEEEvNT_6ParamsE$_ZZN4cuteplIJNS_1CILi0EEES2_EJiS2_EEEDaRKNS_15ArithmeticTupleIJDpT_EEERKNS3_IJDpT0_EEEENKUlDpRKT_E_clIJiS2_EEEDaSH_) ;  /* 0xfffff6d000007944 */ /* 0x022fea0003c3ffff */
[----:B------:R2:W-:Y:S04]  /*a4c0*/  STL [R1+0x180], RZ ;  /* 0x000180ff01007387 */ /* 0x0005e80000100800 */
[----:B------:R-:W3:Y:S04]  /*a4d0*/  LDL.64 R10, [R14+0x30] ;  /* 0x000030000e0a7983 */ /* 0x000ee80000100a00 */
[----:B---3--:R-:W3:Y:S01]  /*a4e0*/  LD.E.U8 R6, [R10.64] ;  /* 0x000000040a067980 */ /* 0x008ee2000c101100 */
[----:B------:R-:W-:Y:S01]  /*a4f0*/  IMAD.MOV.U32 R16, RZ, RZ, RZ ;  /* 0x000000ffff107224 */ /* 0x000fe200078e00ff */
[----:B------:R-:W-:-:S02]  /*a500*/  MOV R8, 0xa540 ;  /* 0x0000a54000087802 */ /* 0x000fc40000000f00 */
[----:B---3--:R-:W-:-:S04]  /*a510*/  LOP3.LUT R6, R6, 0x1, RZ, 0xc0, !PT ;  /* 0x0000000106067812 */ /* 0x008fc800078ec0ff */
[----:B------:R-:W-:-:S08]  /*a520*/  ISETP.NE.U32.AND P0, PT, R6, 0x1, PT ;  /* 0x000000010600780c */ /* 0x000fd00003f05070 */
[----:B-12--5:R-:W-:Y:S05]  /*a530*/  CALL.REL.NOINC `($_ZN7cutlass13device_kernelIN5flash19enable_sm80_to_sm89INS1_16FlashAttnBwdSm80INS1_25CollectiveMainloopBwdSm80ILi2ELi2EN4cute5tupleIJNS5_1CILi64EEENS7_ILi128EEES8_EEENS_10bfloat16_tEfNS_4arch4Sm80ELb1ELb0ELb1ELb0ELb1ELb0ELb0ELb0ELi2ELi2ELi4ELi2ELb1EEENS1_24CollectiveEpilogueBwdGQAISA_fSD_Li256ELb0ELb1EEENS1_25SingleTileBwdLPTSchedulerILb0ELi128ELb1EEEEEEEEEvNT_6ParamsE$_ZN4cute3eso3ESOILb1ELb0EJNS_10UnderscoreEiiEEC2ERKS2_RKiS7_) ;  /* 0xffffc87000007944 */ /* 0x026fea0003c3ffff */
[----:B------:R-:W2:Y:S01]  /*a540*/  LDL R9, [R1+0x168] ;  /* 0x0001680001097983 */ /* 0x000ea20000100800 */
[----:B------:R-:W-:Y:S02]  /*a550*/  MOV R8, 0xa5c0 ;  /* 0x0000a5c000087802 */ /* 0x000fe40000000f00 */
[----:B-12---:R-:W-:Y:S01]  /*a560*/  SHF.R.S32.HI R6, RZ, 0x1f, R9 ;  /* 0x0000001fff067819 */ /* 0x006fe20000011409 */
[-C--:B------:R-:W-:Y:S02]  /*a570*/  IMAD R7, R107, R9.reuse, RZ ;  /* 0x000000096b077224 */ /* 0x080fe400078e02ff */
[----:B------:R-:W-:-:S04]  /*a580*/  IMAD.WIDE.U32 R10, R106, R9, RZ ;  /* 0x000000096a0a7225 */ /* 0x000fc800078e00ff */
[----:B------:R-:W-:-:S05]  /*a590*/  IMAD R7, R106, R6, R7 ;  /* 0x000000066a077224 */ /* 0x000fca00078e0207 */
[----:B------:R-:W-:Y:S02]  /*a5a0*/  IADD3 R7, R11, R7, RZ ;  /* 0x000000070b077210 */ /* 0x000fe40007ffe0ff */
[----:B------:R-:W-:Y:S05]  /*a5b0*/  CALL.REL.NOINC `($_ZN7cutlass13device_kernelIN5flash19enable_sm80_to_sm89INS1_16FlashAttnBwdSm80INS1_25CollectiveMainloopBwdSm80ILi2ELi2EN4cute5tupleIJNS5_1CILi64EEENS7_ILi128EEES8_EEENS_10bfloat16_tEfNS_4arch4Sm80ELb1ELb0ELb1ELb0ELb1ELb0ELb0ELb0ELi2ELi2ELi4ELi2ELb1EEENS1_24CollectiveEpilogueBwdGQAISA_fSD_Li256ELb0ELb1EEENS1_25SingleTileBwdLPTSchedulerILb0ELi128ELb1EEEEEEEEEvNT_6ParamsE$_ZN4cute3eso3ESOILb1ELb0EJNS_6LayoutINS_5tupleIJNS3_IJNS_1CILi8EEENS4_ILi1EEEEEEEEENS3_IJNS3_IJS6_NS4_ILi0EEEEEEEEEEElEEC2ERKSC_RKl) ;  /* 0xffffce9000007944 */ /* 0x000fea0003c3ffff */
[----:B-1----:R-:W2:Y:S01]  /*a5c0*/  LDL.64 R6, [R1+0x168] ;  /* 0x0001680001067983 */ /* 0x002ea20000100a00 */
[----:B------:R-:W-:Y:S02]  /*a5d0*/  MOV R16, 0xa610 ;  /* 0x0000a61000107802 */ /* 0x000fe40000000f00 */
[----:B--2---:R-:W-:-:S04]  /*a5e0*/  LEA R10, P1, R6, R104, 0x1 ;  /* 0x00000068060a7211 */ /* 0x004fc800078208ff */
[----:B------:R-:W-:-:S04]  /*a5f0*/  LEA.HI.X R15, R6, R105, R7, 0x1, P1 ;  /* 0x00000069060f7211 */ /* 0x000fc800008f0c07 */
[----:B------:R-:W-:Y:S05]  /*a600*/  CALL.REL.NOINC `($_ZN7cutlass13device_kernelIN5flash19enable_sm80_to_sm89INS1_16FlashAttnBwdSm80INS1_25CollectiveMainloopBwdSm80ILi2ELi2EN4cute5tupleIJNS5_1CILi64EEENS7_ILi128EEES8_EEENS_10bfloat16_tEfNS_4arch4Sm80ELb1ELb0ELb1ELb0ELb1ELb0ELb0ELb0ELi2ELi2ELi4ELi2ELb1EEENS1_24CollectiveEpilogueBwdGQAISA_fSD_Li256ELb0ELb1EEENS1_25SingleTileBwdLPTSchedulerILb0ELi128ELb1EEEEEEEEEvNT_6ParamsE$_ZN4cute8gmem_ptrIPKN7cutlass10bfloat16_tEECI1NS_12iter_adaptorIS4_S5_EEES4_) ;  /* 0xffffd2c000007944 */ /* 0x000fea0003c3ffff */
[----:B------:R1:W5:Y:S01]  /*a610*/  LDL.64 R6, [R1+0x168] ;  /* 0x0001680001067983 */ /* 0x0003620000100a00 */
[----:B------:R-:W-:-:S03]  /*a620*/  MOV R10, 0xa640 ;  /* 0x0000a640000a7802 */ /* 0x000fc60000000f00 */
[----:B-1---5:R-:W-:Y:S05]  /*a630*/  CALL.REL.NOINC `($_ZN7cutlass13device_kernelIN5flash19enable_sm80_to_sm89INS1_16FlashAttnBwdSm80INS1_25CollectiveMainloopBwdSm80ILi2ELi2EN4cute5tupleIJNS5_1CILi64EEENS7_ILi128EEES8_EEENS_10bfloat16_tEfNS_4arch4Sm80ELb1ELb0ELb1ELb0ELb1ELb0ELb0ELb0ELi2ELi2ELi4ELi2ELb1EEENS1_24CollectiveEpilogueBwdGQAISA_fSD_Li256ELb0ELb1EEENS1_25SingleTileBwdLPTSchedulerILb0ELi128ELb1EEEEEEEEEvNT_6ParamsE$_ZN4cute3eso3ESOILb1ELb0EJNS_6LayoutINS_5tupleIJNS3_IJNS_1CILi8EEENS4_ILi1EEEEEEEEENS3_IJNS3_IJS6_NS4_ILi0EEEEEEEEEEENS_10ViewEngineINS_8gmem_ptrIPKN7cutlass10bfloat16_tEEEEEEEC2ERKSC_RKSK_) ;  /* 0xffffcd4000007944 */ /* 0x022fea0003c3ffff */
[----:B------:R2:W5:Y:S01]  /*a640*/  LDL.64 R10, [R1+0x168] ;  /* 0x00016800010a7983 */ /* 0x0005620000100a00 */
[----:B------:R-:W-:Y:S02]  /*a650*/  MOV R16, RZ ;  /* 0x000000ff00107202 */ /* 0x000fe40000000f00 */
[----:B-1----:R-:W-:Y:S02]  /*a660*/  MOV R8, 0xa680 ;  /* 0x0000a68000087802 */ /* 0x002fe40000000f00 */
[----:B--2--5:R-:W-:Y:S05]  /*a670*/  CALL.REL.NOINC `($_ZN7cutlass13device_kernelIN5flash19enable_sm80_to_sm89INS1_16FlashAttnBwdSm80INS1_25CollectiveMainloopBwdSm80ILi2ELi2EN4cute5tupleIJNS5_1CILi64EEENS7_ILi128EEES8_EEENS_10bfloat16_tEfNS_4arch4Sm80ELb1ELb0ELb1ELb0ELb1ELb0ELb0ELb0ELi2ELi2ELi4ELi2ELb1EEENS1_24CollectiveEpilogueBwdGQAISA_fSD_Li256ELb0ELb1EEENS1_25SingleTileBwdLPTSchedulerILb0ELi128ELb1EEEEEEEEEvNT_6ParamsE$_ZN4cute3eso3ESOILb1ELb0EJNS_10UnderscoreEiiEEC2ERKS2_RKiS7_) ;  /* 0xffffc73000007944 */ /* 0x024fea0003c3ffff */
[----:B-1----:R-:W2:Y:S01]  /*a680*/  LDL R7, [R1+0x168] ;  /* 0x0001680001077983 */ /* 0x002ea20000100800 */
[----:B------:R-:W-:Y:S02]  /*a690*/  MOV R8, 0xa6c0 ;  /* 0x0000a6c000087802 */ /* 0x000fe40000000f00 */
[----:B--2---:R-:W-:Y:S02]  /*a6a0*/  SHF.L.U32 R7, R7, 0xb, RZ ;  /* 0x0000000b07077819 */ /* 0x004fe400000006ff */
[----:B------:R-:W-:Y:S05]  /*a6b0*/  CALL.REL.NOINC `($_ZN7cutlass13device_kernelIN5flash19enable_sm80_to_sm89INS1_16FlashAttnBwdSm80INS1_25CollectiveMainloopBwdSm80ILi2ELi2EN4cute5tupleIJNS5_1CILi64EEENS7_ILi128EEES8_EEENS_10bfloat16_tEfNS_4arch4Sm80ELb1ELb0ELb1ELb0ELb1ELb0ELb0ELb0ELi2ELi2ELi4ELi2ELb1EEENS1_24CollectiveEpilogueBwdGQAISA_fSD_Li256ELb0ELb1EEENS1_25SingleTileBwdLPTSchedulerILb0ELi128ELb1EEEEEEEEEvNT_6ParamsE$_ZN4cute3eso3ESOILb1ELb0EJNS_6LayoutINS_5tupleIJNS3_IJNS_1CILi8EEENS4_ILi1EEEEEEEEENS3_IJNS3_IJS6_NS4_ILi0EEEEEEEEEEEiEEC2ERKSC_RKi) ;  /* 0xffffcd5000007944 */ /* 0x000fea0003c3ffff */
[----:B-1----:R-:W2:Y:S01]  /*a6c0*/  LDL R7, [R1+0x168] ;  /* 0x0001680001077983 */ /* 0x002ea20000100800 */
[----:B------:R-:W-:Y:S01]  /*a6d0*/  MOV R16, 0xa700 ;  /* 0x0000a70000107802 */ /* 0x000fe20000000f00 */
[----:B--2---:R-:W-:-:S04]  /*a6e0*/  IMAD.WIDE R8, R7, 0x2, R22 ;  /* 0x0000000207087825 */ /* 0x004fc800078e0216 */
[----:B------:R-:W-:Y:S05]  /*a6f0*/  CALL.REL.NOINC `($_ZN7cutlass13device_kernelIN5flash19enable_sm80_to_sm89INS1_16FlashAttnBwdSm80INS1_25CollectiveMainloopBwdSm80ILi2ELi2EN4cute5tupleIJNS5_1CILi64EEENS7_ILi128EEES8_EEENS_10bfloat16_tEfNS_4arch4Sm80ELb1ELb0ELb1ELb0ELb1ELb0ELb0ELb0ELi2ELi2ELi4ELi2ELb1EEENS1_24CollectiveEpilogueBwdGQAISA_fSD_Li256ELb0ELb1EEENS1_25SingleTileBwdLPTSchedulerILb0ELi128ELb1EEEEEEEEEvNT_6ParamsE$_ZN4cute8smem_ptrIPN7cutlass10bfloat16_tEECI1NS_12iter_adaptorIS3_S4_EEES3_) ;  /* 0xffffd2b000007944 */ /* 0x000fea0003c3ffff */
[----:B------:R1:W5:Y:S01]  /*a700*/  LDL.64 R6, [R1+0x168] ;  /* 0x0001680001067983 */ /* 0x0003620000100a00 */
[----:B------:R-:W-:-:S03]  /*a710*/  MOV R16, 0xa730 ;  /* 0x0000a73000107802 */ /* 0x000fc60000000f00 */
[----:B-1---5:R-:W-:Y:S05]  /*a720*/  CALL.REL.NOINC `($_ZN7cutlass13device_kernelIN5flash19enable_sm80_to_sm89INS1_16FlashAttnBwdSm80INS1_25CollectiveMainloopBwdSm80ILi2ELi2EN4cute5tupleIJNS5_1CILi64EEENS7_ILi128EEES8_EEENS_10bfloat16_tEfNS_4arch4Sm80ELb1ELb0ELb1ELb0ELb1ELb0ELb0ELb0ELi2ELi2ELi4ELi2ELb1EEENS1_24CollectiveEpilogueBwdGQAISA_fSD_Li256ELb0ELb1EEENS1_25SingleTileBwdLPTSchedulerILb0ELi128ELb1EEEEEEEEEvNT_6ParamsE$_ZN4cute3eso3ESOILb1ELb0EJNS_6LayoutINS_5tupleIJNS3_IJNS_1CILi8EEENS4_ILi1EEEEEEEEENS3_IJNS3_IJS6_NS4_ILi0EEEEEEEEEEENS_10ViewEngineINS_8smem_ptrIPN7cutlass10bfloat16_tEEEEEEEC2ERKSC_RKSJ_) ;  /* 0xffffcc9000007944 */ /* 0x022fea0003c3ffff */
[----:B-1----:R1:W5:Y:S01]  /*a730*/  LDL.64 R8, [R1+0x168] ;  /* 0x0001680001087983 */ /* 0x0023620000100a00 */
[----:B------:R-:W-:-:S02]  /*a740*/  MOV R15, R11 ;  /* 0x0000000b000f7202 */ /* 0x000fc40000000f00 */
[----:B------:R-:W-:Y:S02]  /*a750*/  MOV R16, 0xa770 ;  /* 0x0000a77000107802 */ /* 0x000fe40000000f00 */
[----:B-1---5:R-:W-:Y:S05]  /*a760*/  CALL.REL.NOINC `($_ZN7cutlass13device_kernelIN5flash19enable_sm80_to_sm89INS1_16FlashAttnBwdSm80INS1_25CollectiveMainloopBwdSm80ILi2ELi2EN4cute5tupleIJNS5_1CILi64EEENS7_ILi128EEES8_EEENS_10bfloat16_tEfNS_4arch4Sm80ELb1ELb0ELb1ELb0ELb1ELb0ELb0ELb0ELi2ELi2ELi4ELi2ELb1EEENS1_24CollectiveEpilogueBwdGQAISA_fSD_Li256ELb0ELb1EEENS1_25SingleTileBwdLPTSchedulerILb0ELi128ELb1EEEEEEEEEvNT_6ParamsE$_ZN4cute8gmem_ptrIPKN7cutlass10bfloat16_tEECI1NS_12iter_adaptorIS4_S5_EEES4_) ;  /* 0xffffd16000007944 */ /* 0x022fea0003c3ffff */
[----:B------:R1:W5:Y:S01]  /*a770*/  LDL.64 R6, [R1+0x168] ;  /* 0x0001680001067983 */ /* 0x0003620000100a00 */
[----:B------:R-:W-:-:S03]  /*a780*/  MOV R16, 0xa7a0 ;  /* 0x0000a7a000107802 */ /* 0x000fc60000000f00 */
[----:B-1---5:R-:W-:Y:S05]  /*a790*/  CALL.REL.NOINC `($_ZN7cutlass13device_kernelIN5flash19enable_sm80_to_sm89INS1_16FlashAttnBwdSm80INS1_25CollectiveMainloopBwdSm80ILi2ELi2EN4cute5tupleIJNS5_1CILi64EEENS7_ILi128EEES8_EEENS_10bfloat16_tEfNS_4arch4Sm80ELb1ELb0ELb1ELb0ELb1ELb0ELb0ELb0ELi2ELi2ELi4ELi2ELb1EEENS1_24CollectiveEpilogueBwdGQAISA_fSD_Li256ELb0ELb1EEENS1_25SingleTileBwdLPTSchedulerILb0ELi128ELb1EEEEEEEEEvNT_6ParamsE$_ZN4cute8gmem_ptrIPKN7cutlass9uint128_tEECI1NS_12iter_adaptorIS4_S5_EEES4_) ;  /* 0xffffd18000007944 */ /* 0x022fea0003c3ffff */
[----:B------:R1:W5:Y:S01]  /*a7a0*/  LDL.64 R6, [R1+0x168] ;  /* 0x0001680001067983 */ /* 0x0003620000100a00 */
[----:B------:R-:W-:-:S03]  /*a7b0*/  MOV R16, 0xa7d0 ;  /* 0x0000a7d000107802 */ /* 0x000fc60000000f00 */
[----:B-1---5:R-:W-:Y:S05]  /*a7c0*/  CALL.REL.NOINC `($_ZN7cutlass13device_kernelIN5flash19enable_sm80_to_sm89INS1_16FlashAttnBwdSm80INS1_25CollectiveMainloopBwdSm80ILi2ELi2EN4cute5tupleIJNS5_1CILi64EEENS7_ILi128EEES8_EEENS_10bfloat16_tEfNS_4arch4Sm80ELb1ELb0ELb1ELb0ELb1ELb0ELb0ELb0ELi2ELi2ELi4ELi2ELb1EEENS1_24CollectiveEpilogueBwdGQAISA_fSD_Li256ELb0ELb1EEENS1_25SingleTileBwdLPTSchedulerILb0ELi128ELb1EEEEEEEEEvNT_6ParamsE$_ZN4cute3eso3ESOILb1ELb0EJNS_6LayoutINS_5tupleIJNS3_IJNS_1CILi1EEES5_EEEEEENS3_IJNS3_IJS5_NS4_ILi0EEEEEEEEEEENS_10ViewEngineINS_8gmem_ptrIPKN7cutlass9uint128_tEEEEEEEC2ERKSB_RKSJ_) ;  /* 0xffffc9e000007944 */ /* 0x022fea0003c3ffff */
[----:B------:R2:W5:Y:S01]  /*a7d0*/  LDL.64 R108, [R1+0x168] ;  /* 0x00016800016c7983 */ /* 0x0005620000100a00 */
[----:B------:R-:W-:-:S03]  /*a7e0*/  MOV R16, 0xa800 ;  /* 0x0000a80000107802 */ /* 0x000fc60000000f00 */
[----:B-12--5:R-:W-:Y:S05]  /*a7f0*/  CALL.REL.NOINC `($_ZN7cutlass13device_kernelIN5flash19enable_sm80_to_sm89INS1_16FlashAttnBwdSm80INS1_25CollectiveMainloopBwdSm80ILi2ELi2EN4cute5tupleIJNS5_1CILi64EEENS7_ILi128EEES8_EEENS_10bfloat16_tEfNS_4arch4Sm80ELb1ELb0ELb1ELb0ELb1ELb0ELb0ELb0ELi2ELi2ELi4ELi2ELb1EEENS1_24CollectiveEpilogueBwdGQAISA_fSD_Li256ELb0ELb1EEENS1_25SingleTileBwdLPTSchedulerILb0ELi128ELb1EEEEEEEEEvNT_6ParamsE$_ZN4cute8smem_ptrIPN7cutlass10bfloat16_tEECI1NS_12iter_adaptorIS3_S4_EEES3_) ;  /* 0xffffd1b000007944 */ /* 0x026fea0003c3ffff */
[----:B------:R1:W5:Y:S01]  /*a800*/  LDL.64 R6, [R1+0x168] ;  /* 0x0001680001067983 */ /* 0x0003620000100a00 */
[----:B------:R-:W-:-:S03]  /*a810*/  MOV R10, 0xa830 ;  /* 0x0000a830000a7802 */ /* 0x000fc60000000f00 */
[----:B-1---5:R-:W-:Y:S05]  /*a820*/  CALL.REL.NOINC `($_ZN7cutlass13device_kernelIN5flash19enable_sm80_to_sm89INS1_16FlashAttnBwdSm80INS1_25CollectiveMainloopBwdSm80ILi2ELi2EN4cute5tupleIJNS5_1CILi64EEENS7_ILi128EEES8_EEENS_10bfloat16_tEfNS_4arch4Sm80ELb1ELb0ELb1ELb0ELb1ELb0ELb0ELb0ELi2ELi2ELi4ELi2ELb1EEENS1_24CollectiveEpilogueBwdGQAISA_fSD_Li256ELb0ELb1EEENS1_25SingleTileBwdLPTSchedulerILb0ELi128ELb1EEEEEEEEEvNT_6ParamsE$_ZN4cute8smem_ptrIPN7cutlass9uint128_tEECI1NS_12iter_adaptorIS3_S4_EEES3_) ;  /* 0xffffd1d000007944 */ /* 0x022fea0003c3ffff */
[----:B-1----:R1:W5:Y:S01]  /*a830*/  LDL.64 R6, [R1+0x168] ;  /* 0x0001680001067983 */ /* 0x0023620000100a00 */
[----:B------:R-:W-:-:S03]  /*a840*/  MOV R10, 0xa860 ;  /* 0x0000a860000a7802 */ /* 0x000fc60000000f00 */
[----:B-1---5:R-:W-:Y:S05]  /*a850*/  CALL.REL.NOINC `($_ZN7cutlass13device_kernelIN5flash19enable_sm80_to_sm89INS1_16FlashAttnBwdSm80INS1_25CollectiveMainloopBwdSm80ILi2ELi2EN4cute5tupleIJNS5_1CILi64EEENS7_ILi128EEES8_EEENS_10bfloat16_tEfNS_4arch4Sm80ELb1ELb0ELb1ELb0ELb1ELb0ELb0ELb0ELi2ELi2ELi4ELi2ELb1EEENS1_24CollectiveEpilogueBwdGQAISA_fSD_Li256ELb0ELb1EEENS1_25SingleTileBwdLPTSchedulerILb0ELi128ELb1EEEEEEEEEvNT_6ParamsE$_ZN4cute3eso3ESOILb1ELb0EJNS_6LayoutINS_5tupleIJNS3_IJNS_1CILi1EEES5_EEEEEENS3_IJNS3_IJS5_NS4_ILi0EEEEEEEEEEENS_10ViewEngineINS_8smem_ptrIPN7cutlass9uint128_tEEEEEEEC2ERKSB_RKSI_) ;  /* 0xffffc9a000007944 */ /* 0x022fea0003c3ffff */
[----:B-1----:R1:W5:Y:S01]  /*a860*/  LDL R6, [R1+0x168] ;  /* 0x0001680001067983 */ /* 0x0023620000100800 */
[----:B------:R-:W-:-:S03]  /*a870*/  MOV R8, 0xa890 ;  /* 0x0000a89000087802 */ /* 0x000fc60000000f00 */
[----:B-1---5:R-:W-:Y:S05]  /*a880*/  CALL.REL.NOINC `($_ZN7cutlass13device_kernelIN5flash19enable_sm80_to_sm89INS1_16FlashAttnBwdSm80INS1_25CollectiveMainloopBwdSm80ILi2ELi2EN4cute5tupleIJNS5_1CILi64EEENS7_ILi128EEES8_EEENS_10bfloat16_tEfNS_4arch4Sm80ELb1ELb0ELb1ELb0ELb1ELb0ELb0ELb0ELi2ELi2ELi4ELi2ELb1EEENS1_24CollectiveEpilogueBwdGQAISA_fSD_Li256ELb0ELb1EEENS1_25SingleTileBwdLPTSchedulerILb0ELi128ELb1EEEEEEEEEvNT_6ParamsE$_ZN73_INTERNAL_24fd9406_37_flash_bwd_hdim64_bf16_softcap_sm80_cu_8e232a79_330724__cvta_generic_to_sharedEPKv) ;  /* 0xffffd1f000007944 */ /* 0x022fea0003c3ffff */
        /* <DEDUP_REMOVED lines=9> */
[----:B-1----:R-:W-:Y:S05]  /*a920*/  CALL.REL.NOINC `($_ZN7cutlass13device_kernelIN5flash19enable_sm80_to_sm89INS1_16FlashAttnBwdSm80INS1_25CollectiveMainloopBwdSm80ILi2ELi2EN4cute5tupleIJNS5_1CILi64EEENS7_ILi128EEES8_EEENS_10bfloat16_tEfNS_4arch4Sm80ELb1ELb0ELb1ELb0ELb1ELb0ELb0ELb0ELi2ELi2ELi4ELi2ELb1EEENS1_24CollectiveEpilogueBwdGQAISA_fSD_Li256ELb0ELb1EEENS1_25SingleTileBwdLPTSchedulerILb0ELi128ELb1EEEEEEEEEvNT_6ParamsE$_ZN4cute3eso3ESOILb1ELb0EJNS_1CILi0EEEiS3_EEC2ERKS3_RKiS6_) ;  /* 0xffffc68000007944 */ /* 0x002fea0003c3ffff */
[----:B-1----:R-:W2:Y:S01]  /*a930*/  LDL R7, [R1+0x168] ;  /* 0x0001680001077983 */ /* 0x002ea20000100800 */
[----:B------:R-:W-:Y:S01]  /*a940*/  IMAD.MOV.U32 R6, RZ, RZ, R4 ;  /* 0x000000ffff067224 */ /* 0x000fe200078e0004 */
[----:B------:R-:W-:Y:S02]  /*a950*/  MOV R16, 0xa980 ;  /* 0x0000a98000107802 */ /* 0x000fe40000000f00 */
[----:B--2---:R-:W-:-:S02]  /*a960*/  SHF.L.U32 R7, R7, 0x5, RZ ;  /* 0x0000000507077819 */ /* 0x004fc400000006ff */
[----:B------:R-:W-:Y:S05]  /*a970*/  CALL.REL.NOINC `($_ZN7cutlass13device_kernelIN5flash19enable_sm80_to_sm89INS1_16FlashAttnBwdSm80INS1_25CollectiveMainloopBwdSm80ILi2ELi2EN4cute5tupleIJNS5_1CILi64EEENS7_ILi128EEES8_EEENS_10bfloat16_tEfNS_4arch4Sm80ELb1ELb0ELb1ELb0ELb1ELb0ELb0ELb0ELi2ELi2ELi4ELi2ELb1EEENS1_24CollectiveEpilogueBwdGQAISA_fSD_Li256ELb0ELb1EEENS1_25SingleTileBwdLPTSchedulerILb0ELi128ELb1EEEEEEEEEvNT_6ParamsE$_ZN4cute5tupleIJiEEC2ERKi) ;  /* 0xffffce7000007944 */ /* 0x000fea0003c3ffff */
[----:B------:R1:W5:Y:S01]  /*a980*/  LDL R7, [R1+0x168] ;  /* 0x0001680001077983 */ /* 0x0003620000100800 */
[----:B------:R-:W-:-:S02]  /*a990*/  MOV R6, R20 ;  /* 0x0000001400067202 */ /* 0x000fc40000000f00 */
        /* <DEDUP_REMOVED lines=18> */
[----:B------:R-:W-:Y:S01]  /*aac0*/  IMAD.MOV.U32 R16, RZ, RZ, 0x1 ;  /* 0x00000001ff107424 */ /* 0x000fe200078e00ff */
        /* <DEDUP_REMOVED lines=21> */
[----:B------:R-:W-:Y:S02]  /*ac20*/  MOV R16, 0x1 ;  /* 0x0000000100107802 */ /* 0x000fe40000000f00 */
        /* <DEDUP_REMOVED lines=44> */
[----:B-1---5:R-:W-:Y:S05]  /*aef0*/  CALL.REL.NOINC `($_ZN7cutlass13device_kernelIN5flash19enable_sm80_to_sm89INS1_16FlashAttnBwdSm80INS1_25CollectiveMainloopBwdSm80ILi2ELi2EN4cute5tupleIJNS5_1CILi64EEENS7_ILi128EEES8_EEENS_10bfloat16_tEfNS_4arch4Sm80ELb1ELb0ELb1ELb0ELb1ELb0ELb0ELb0ELi2ELi2ELi4ELi2ELb1EEENS1_24CollectiveEpilogueBwdGQAISA_fSD_Li256ELb0ELb1EEENS1_25SingleTileBwdLPTSchedulerILb0ELi128ELb1EEEEEEEEEvNT_6ParamsE$_ZN4cute3eso3ESOILb1ELb0EJNS_10UnderscoreES2_iEEC2ERKS2_S5_RKi) ;  /* 0xffffbe3000007944 */ /* 0x022fea0003c3ffff */
[----:B------:R-:W2:Y:S01]  /*af00*/  LDL R7, [R1+0x168] ;  /* 0x0001680001077983 */ /* 0x000ea20000100800 */
[----:B------:R-:W-:Y:S02]  /*af10*/  MOV R8, 0xaf40 ;  /* 0x0000af4000087802 */ /* 0x000fe40000000f00 */
[----:B--2---:R-:W-:Y:S02]  /*af20*/  SHF.L.U32 R7, R7, 0x6, RZ ;  /* 0x0000000607077819 */ /* 0x004fe400000006ff */
[----:B-1----:R-:W-:Y:S05]  /*af30*/  CALL.REL.NOINC `($_ZN7cutlass13device_kernelIN5flash19enable_sm80_to_sm89INS1_16FlashAttnBwdSm80INS1_25CollectiveMainloopBwdSm80ILi2ELi2EN4cute5tupleIJNS5_1CILi64EEENS7_ILi128EEES8_EEENS_10bfloat16_tEfNS_4arch4Sm80ELb1ELb0ELb1ELb0ELb1ELb0ELb0ELb0ELi2ELi2ELi4ELi2ELb1EEENS1_24CollectiveEpilogueBwdGQAISA_fSD_Li256ELb0ELb1EEENS1_25SingleTileBwdLPTSchedulerILb0ELi128ELb1EEEEEEEEEvNT_6ParamsE$_ZN4cute3eso3ESOILb1ELb0EJNS_6LayoutINS_5tupleIJNS3_IJNS_1CILi4EEENS4_ILi1EEEEEES6_EEENS3_IJNS3_IJS6_NS4_ILi0EEEEEES9_EEEEEiEEC2ERKSC_RKi) ;  /* 0xffffc40000007944 */ /* 0x002fea0003c3ffff */
[----:B------:R-:W2:Y:S04]  /*af40*/  LD.E.64 R18, [R18.64+0x8] ;  /* 0x0000080412127980 */ /* 0x000ea8000c101b00 */
[----:B------:R-:W2:Y:S01]  /*af50*/  LDL R10, [R1+0x168] ;  /* 0x00016800010a7983 */ /* 0x000ea20000100800 */
[----:B-1----:R-:W-:Y:S02]  /*af60*/  MOV R6, R4 ;  /* 0x0000000400067202 */ /* 0x002fe40000000f00 */
[----:B------:R-:W-:Y:S01]  /*af70*/  MOV R16, 0xafa0 ;  /* 0x0000afa000107802 */ /* 0x000fe20000000f00 */
[----:B--2---:R-:W-:-:S04]  /*af80*/  IMAD.WIDE R10, R10, 0x4, R18 ;  /* 0x000000040a0a7825 */ /* 0x004fc800078e0212 */
[----:B------:R-:W-:Y:S05]  /*af90*/  CALL.REL.NOINC `($_ZN7cutlass13device_kernelIN5flash19enable_sm80_to_sm89INS1_16FlashAttnBwdSm80INS1_25CollectiveMainloopBwdSm80ILi2ELi2EN4cute5tupleIJNS5_1CILi64EEENS7_ILi128EEES8_EEENS_10bfloat16_tEfNS_4arch4Sm80ELb1ELb0ELb1ELb0ELb1ELb0ELb0ELb0ELi2ELi2ELi4ELi2ELb1EEENS1_24CollectiveEpilogueBwdGQAISA_fSD_Li256ELb0ELb1EEENS1_25SingleTileBwdLPTSchedulerILb0ELi128ELb1EEEEEEEEEvNT_6ParamsE$_ZN4cute8gmem_ptrIPKfECI1NS_12iter_adaptorIS2_S3_EEES2_) ;  /* 0xffffc9d000007944 */ /* 0x000fea0003c3ffff */
[----:B-1----:R1:W5:Y:S01]  /*afa0*/  LDL.64 R6, [R1+0x168] ;  /* 0x0001680001067983 */ /* 0x0023620000100a00 */
[----:B------:R-:W-:-:S03]  /*afb0*/  MOV R10, 0xafd0 ;  /* 0x0000afd0000a7802 */ /* 0x000fc60000000f00 */
[----:B-1---5:R-:W-:Y:S05]  /*afc0*/  CALL.REL.NOINC `($_ZN7cutlass13device_kernelIN5flash19enable_sm80_to_sm89INS1_16FlashAttnBwdSm80INS1_25CollectiveMainloopBwdSm80ILi2ELi2EN4cute5tupleIJNS5_1CILi64EEENS7_ILi128EEES8_EEENS_10bfloat16_tEfNS_4arch4Sm80ELb1ELb0ELb1ELb0ELb1ELb0ELb0ELb0ELi2ELi2ELi4ELi2ELb1EEENS1_24CollectiveEpilogueBwdGQAISA_fSD_Li256ELb0ELb1EEENS1_25SingleTileBwdLPTSchedulerILb0ELi128ELb1EEEEEEEEEvNT_6ParamsE$_ZN4cute3eso3ESOILb1ELb0EJNS_6LayoutINS_5tupleIJNS3_IJNS_1CILi4EEENS4_ILi1EEEEEES6_EEENS3_IJNS3_IJS6_NS4_ILi0EEEEEES9_EEEEENS_10ViewEngineINS_8gmem_ptrIPKfEEEEEEC2ERKSC_RKSI_) ;  /* 0xffffc2f000007944 */ /* 0x022fea0003c3ffff */
[----:B------:R2:W5:Y:S04]  /*afd0*/  LDL.64 R18, [R14+0x40] ;  /* 0x000040000e127983 */ /* 0x0005680000100a00 */
[----:B------:R2:W5:Y:S01]  /*afe0*/  LDL.64 R10, [R1+0x168] ;  /* 0x00016800010a7983 */ /* 0x0005620000100a00 */
[----:B------:R-:W-:-:S02]  /*aff0*/  MOV R17, UR7 ;  /* 0x0000000700117c02 */ /* 0x000fc40008000f00 */
[----:B-1----:R-:W-:Y:S02]  /*b000*/  MOV R8, 0xb020 ;  /* 0x0000b02000087802 */ /* 0x002fe40000000f00 */
[----:B--2--5:R-:W-:Y:S05]  /*b010*/  CALL.REL.NOINC `($_ZN7cutlass13device_kernelIN5flash19enable_sm80_to_sm89INS1_16FlashAttnBwdSm80INS1_25CollectiveMainloopBwdSm80ILi2ELi2EN4cute5tupleIJNS5_1CILi64EEENS7_ILi128EEES8_EEENS_10bfloat16_tEfNS_4arch4Sm80ELb1ELb0ELb1ELb0ELb1ELb0ELb0ELb0ELi2ELi2ELi4ELi2ELb1EEENS1_24CollectiveEpilogueBwdGQAISA_fSD_Li256ELb0ELb1EEENS1_25SingleTileBwdLPTSchedulerILb0ELi128ELb1EEEEEEEEEvNT_6ParamsE$_ZN4cute3eso3ESOILb1ELb0EJNS_10UnderscoreES2_iEEC2ERKS2_S5_RKi) ;  /* 0xffffbd1000007944 */ /* 0x024fea0003c3ffff */
[----:B------:R-:W2:Y:S01]  /*b020*/  LDL R7, [R1+0x168] ;  /* 0x0001680001077983 */ /* 0x000ea20000100800 */
[----:B------:R-:W-:Y:S02]  /*b030*/  MOV R8, 0xb060 ;  /* 0x0000b06000087802 */ /* 0x000fe40000000f00 */
[----:B--2---:R-:W-:Y:S02]  /*b040*/  SHF.L.U32 R7, R7, 0x6, RZ ;  /* 0x0000000607077819 */ /* 0x004fe400000006ff */
[----:B-1----:R-:W-:Y:S05]  /*b050*/  CALL.REL.NOINC `($_ZN7cutlass13device_kernelIN5flash19enable_sm80_to_sm89INS1_16FlashAttnBwdSm80INS1_25CollectiveMainloopBwdSm80ILi2ELi2EN4cute5tupleIJNS5_1CILi64EEENS7_ILi128EEES8_EEENS_10bfloat16_tEfNS_4arch4Sm80ELb1ELb0ELb1ELb0ELb1ELb0ELb0ELb0ELi2ELi2ELi4ELi2ELb1EEENS1_24CollectiveEpilogueBwdGQAISA_fSD_Li256ELb0ELb1EEENS1_25SingleTileBwdLPTSchedulerILb0ELi128ELb1EEEEEEEEEvNT_6ParamsE$_ZN4cute3eso3ESOILb1ELb0EJNS_6LayoutINS_5tupleIJNS3_IJNS_1CILi4EEENS4_ILi1EEEEEES6_EEENS3_IJNS3_IJS6_NS4_ILi0EEEEEES9_EEEEEiEEC2ERKSC_RKi) ;  /* 0xffffc2e000007944 */ /* 0x002fea0003c3ffff */
[----:B------:R-:W2:Y:S04]  /*b060*/  LD.E.64 R18, [R18.64] ;  /* 0x0000000412127980 */ /* 0x000ea8000c101b00 */
[----:B------:R-:W2:Y:S01]  /*b070*/  LDL R8, [R1+0x168] ;  /* 0x0001680001087983 */ /* 0x000ea20000100800 */
[----:B-1----:R-:W-:Y:S02]  /*b080*/  MOV R6, R4 ;  /* 0x0000000400067202 */ /* 0x002fe40000000f00 */
[----:B------:R-:W-:Y:S01]  /*b090*/  MOV R16, 0xb0c0 ;  /* 0x0000b0c000107802 */ /* 0x000fe20000000f00 */
[----:B--2---:R-:W-:-:S04]  /*b0a0*/  IMAD.WIDE R8, R8, 0x4, R18 ;  /* 0x0000000408087825 */ /* 0x004fc800078e0212 */
[----:B------:R-:W-:Y:S05]  /*b0b0*/  CALL.REL.NOINC `($_ZN7cutlass13device_kernelIN5flash19enable_sm80_to_sm89INS1_16FlashAttnBwdSm80INS1_25CollectiveMainloopBwdSm80ILi2ELi2EN4cute5tupleIJNS5_1CILi64EEENS7_ILi128EEES8_EEENS_10bfloat16_tEfNS_4arch4Sm80ELb1ELb0ELb1ELb0ELb1ELb0ELb0ELb0ELi2ELi2ELi4ELi2ELb1EEENS1_24CollectiveEpilogueBwdGQAISA_fSD_Li256ELb0ELb1EEENS1_25SingleTileBwdLPTSchedulerILb0ELi128ELb1EEEEEEEEEvNT_6ParamsE$_ZN4cute8smem_ptrIPfECI1NS_12iter_adaptorIS1_S2_EEES1_) ;  /* 0xffffc98000007944 */ /* 0x000fea0003c3ffff */
[----:B-1----:R1:W5:Y:S01]  /*b0c0*/  LDL.64 R6, [R1+0x168] ;  /* 0x0001680001067983 */ /* 0x0023620000100a00 */
[----:B------:R-:W-:-:S03]  /*b0d0*/  MOV R16, 0xb0f0 ;  /* 0x0000b0f000107802 */ /* 0x000fc60000000f00 */
[----:B-1---5:R-:W-:Y:S05]  /*b0e0*/  CALL.REL.NOINC `($_ZN7cutlass13device_kernelIN5flash19enable_sm80_to_sm89INS1_16FlashAttnBwdSm80INS1_25CollectiveMainloopBwdSm80ILi2ELi2EN4cute5tupleIJNS5_1CILi64EEENS7_ILi128EEES8_EEENS_10bfloat16_tEfNS_4arch4Sm80ELb1ELb0ELb1ELb0ELb1ELb0ELb0ELb0ELi2ELi2ELi4ELi2ELb1EEENS1_24CollectiveEpilogueBwdGQAISA_fSD_Li256ELb0ELb1EEENS1_25SingleTileBwdLPTSchedulerILb0ELi128ELb1EEEEEEEEEvNT_6ParamsE$_ZN4cute3eso3ESOILb1ELb0EJNS_6LayoutINS_5tupleIJNS3_IJNS_1CILi4EEENS4_ILi1EEEEEES6_EEENS3_IJNS3_IJS6_NS4_ILi0EEEEEES9_EEEEENS_10ViewEngineINS_8smem_ptrIPfEEEEEEC2ERKSC_RKSH_) ;  /* 0xffffc21000007944 */ /* 0x022fea0003c3ffff */
[----:B------:R2:W5:Y:S04]  /*b0f0*/  LDL.64 R18, [R14+0x48] ;  /* 0x000048000e127983 */ /* 0x0005680000100a00 */
[----:B-1----:R2:W5:Y:S01]  /*b100*/  LDL.64 R8, [R1+0x168] ;  /* 0x0001680001087983 */ /* 0x0025620000100a00 */
[----:B------:R-:W-:-:S02]  /*b110*/  MOV R7, RZ ;  /* 0x000000ff00077202 */ /* 0x000fc40000000f00 */
[----:B------:R-:W-:Y:S02]  /*b120*/  MOV R16, 0xb140 ;  /* 0x0000b14000107802 */ /* 0x000fe40000000f00 */
[----:B--2--5:R-:W-:Y:S05]  /*b130*/  CALL.REL.NOINC `($_ZN7cutlass13device_kernelIN5flash19enable_sm80_to_sm89INS1_16FlashAttnBwdSm80INS1_25CollectiveMainloopBwdSm80ILi2ELi2EN4cute5tupleIJNS5_1CILi64EEENS7_ILi128EEES8_EEENS_10bfloat16_tEfNS_4arch4Sm80ELb1ELb0ELb1ELb0ELb1ELb0ELb0ELb0ELi2ELi2ELi4ELi2ELb1EEENS1_24CollectiveEpilogueBwdGQAISA_fSD_Li256ELb0ELb1EEENS1_25SingleTileBwdLPTSchedulerILb0ELi128ELb1EEEEEEEEEvNT_6ParamsE$_ZN4cute3eso3ESOILb1ELb0EJNS_1CILi0EEEiEEC2ERKS3_RKi) ;  /* 0xffffbe3000007944 */ /* 0x024fea0003c3ffff */
[----:B-1----:R1:W5:Y:S01]  /*b140*/  LD.E R7, [R18.64] ;  /* 0x0000000412077980 */ /* 0x002362000c101900 */
[----:B------:R-:W-:-:S03]  /*b150*/  MOV R20, 0xb170 ;  /* 0x0000b17000147802 */ /* 0x000fc60000000f00 */
[----:B-1---5:R-:W-:Y:S05]  /*b160*/  CALL.REL.NOINC `($_ZN7cutlass13device_kernelIN5flash19enable_sm80_to_sm89INS1_16FlashAttnBwdSm80INS1_25CollectiveMainloopBwdSm80ILi2ELi2EN4cute5tupleIJNS5_1CILi64EEENS7_ILi128EEES8_EEENS_10bfloat16_tEfNS_4arch4Sm80ELb1ELb0ELb1ELb0ELb1ELb0ELb0ELb0ELi2ELi2ELi4ELi2ELb1EEENS1_24CollectiveEpilogueBwdGQAISA_fSD_Li256ELb0ELb1EEENS1_25SingleTileBwdLPTSchedulerILb0ELi128ELb1EEEEEEEEEvNT_6ParamsE$_ZZN4cuteplIJiEJNS_1CILi0EEEEEEDaRKNS_15ArithmeticTupleIJDpT_EEERKNS3_IJDpT0_EEEENKUlDpRKT_E_clIJiEEEDaSH_) ;  /* 0xffffebb000007944 */ /* 0x022fea0003c3ffff */
[----:B-----5:R-:W-:Y:S01]  /*b170*/  ISETP.GT.AND P0, PT, R6, 0x3f, PT ;  /* 0x0000003f0600780c */ /* 0x020fe20003f04270 */
[----:B------:R-:W-:Y:S01]  /*b180*/  IMAD.MOV.U32 R6, RZ, RZ, R12 ;  /* 0x000000ffff067224 */ /* 0x000fe200078e000c */
[----:B------:R-:W-:-:S11]  /*b190*/  MOV R7, 0x0 ;  /* 0x0000000000077802 */ /* 0x000fd60000000f00 */
[----:B------:R-:W-:Y:S05]  /*b1a0*/  @P0 RET.REL.NODEC R6 `(_ZN7cutlass13device_kernelIN5flash19enable_sm80_to_sm89INS1_16FlashAttnBwdSm80INS1_25CollectiveMainloopBwdSm80ILi2ELi2EN4cute5tupleIJNS5_1CILi64EEENS7_ILi128EEES8_EEENS_10bfloat16_tEfNS_4arch4Sm80ELb1ELb0ELb1ELb0ELb1ELb0ELb0ELb0ELi2ELi2ELi4ELi2ELb1EEENS1_24CollectiveEpilogueBwdGQAISA_fSD_Li256ELb0ELb1EEENS1_25SingleTileBwdLPTSchedulerILb0ELi128ELb1EEEEEEEEEvNT_6ParamsE) ;  /* 0xffff4e5006000950 */ /* 0x000fea0003c3ffff */
[----:B------:R-:W5:Y:S01]  /*b1b0*/  LDL.64 R14, [R14+0x50] ;  /* 0x000050000e0e7983 */ /* 0x000f620000100a00 */
[----:B------:R-:W-:Y:S02]  /*b1c0*/  MOV R7, RZ ;  /* 0x000000ff00077202 */ /* 0x000fe40000000f00 */
[----:B------:R-:W-:Y:S02]  /*b1d0*/  MOV R16, 0xb1f0 ;  /* 0x0000b1f000107802 */ /* 0x000fe40000000f00 */
[----:B-1---5:R-:W-:Y:S05]  /*b1e0*/  CALL.REL.NOINC `($_ZN7cutlass13device_kernelIN5flash19enable_sm80_to_sm89INS1_16FlashAttnBwdSm80INS1_25CollectiveMainloopBwdSm80ILi2ELi2EN4cute5tupleIJNS5_1CILi64EEENS7_ILi128EEES8_EEENS_10bfloat16_tEfNS_4arch4Sm80ELb1ELb0ELb1ELb0ELb1ELb0ELb0ELb0ELi2ELi2ELi4ELi2ELb1EEENS1_24CollectiveEpilogueBwdGQAISA_fSD_Li256ELb0ELb1EEENS1_25SingleTileBwdLPTSchedulerILb0ELi128ELb1EEEEEEEEEvNT_6ParamsE$_ZN4cute3eso3ESOILb1ELb0EJNS_10UnderscoreEiEEC2ERKS2_RKi) ;  /* 0xffffbb8000007944 */ /* 0x022fea0003c3ffff */
[----:B-1----:R-:W-:Y:S02]  /*b1f0*/  MOV R6, R13 ;  /* 0x0000000d00067202 */ /* 0x002fe40000000f00 */
[----:B------:R-:W-:Y:S02]  /*b200*/  MOV R16, 0xb220 ;  /* 0x0000b22000107802 */ /* 0x000fe40000000f00 */
[----:B------:R-:W-:Y:S05]  /*b210*/  CALL.REL.NOINC `($_ZN7cutlass13device_kernelIN5flash19enable_sm80_to_sm89INS1_16FlashAttnBwdSm80INS1_25CollectiveMainloopBwdSm80ILi2ELi2EN4cute5tupleIJNS5_1CILi64EEENS7_ILi128EEES8_EEENS_10bfloat16_tEfNS_4arch4Sm80ELb1ELb0ELb1ELb0ELb1ELb0ELb0ELb0ELi2ELi2ELi4ELi2ELb1EEENS1_24CollectiveEpilogueBwdGQAISA_fSD_Li256ELb0ELb1EEENS1_25SingleTileBwdLPTSchedulerILb0ELi128ELb1EEEEEEEEEvNT_6ParamsE$_ZN4cute8gmem_ptrIPKfECI1NS_12iter_adaptorIS2_S3_EEES2_) ;  /* 0xffffc75000007944 */ /* 0x000fea0003c3ffff */
[----:B-1----:R1:W5:Y:S01]  /*b220*/  LDL.64 R6, [R1+0x160] ;  /* 0x0001600001067983 */ /* 0x0023620000100a00 */
[----:B------:R-:W-:-:S03]  /*b230*/  MOV R16, 0xb250 ;  /* 0x0000b25000107802 */ /* 0x000fc60000000f00 */
[----:B-1---5:R-:W-:Y:S05]  /*b240*/  CALL.REL.NOINC `($_ZN7cutlass13device_kernelIN5flash19enable_sm80_to_sm89INS1_16FlashAttnBwdSm80INS1_25CollectiveMainloopBwdSm80ILi2ELi2EN4cute5tupleIJNS5_1CILi64EEENS7_ILi128EEES8_EEENS_10bfloat16_tEfNS_4arch4Sm80ELb1ELb0ELb1ELb0ELb1ELb0ELb0ELb0ELi2ELi2ELi4ELi2ELb1EEENS1_24CollectiveEpilogueBwdGQAISA_fSD_Li256ELb0ELb1EEENS1_25SingleTileBwdLPTSchedulerILb0ELi128ELb1EEEEEEEEEvNT_6ParamsE$_ZN4cute3eso3ESOILb1ELb0EJNS_6LayoutINS_5tupleIJNS3_IJNS_1CILi4EEENS4_ILi1EEEEEEEEENS3_IJNS3_IJS6_NS4_ILi0EEEEEEEEEEENS_10ViewEngineINS_8gmem_ptrIPKfEEEEEEC2ERKSC_RKSI_) ;  /* 0xffffbff000007944 */ /* 0x022fea0003c3ffff */
[----:B-1----:R1:W5:Y:S01]  /*b250*/  LDL.64 R10, [R1+0x160] ;  /* 0x00016000010a7983 */ /* 0x0023620000100a00 */
[----:B------:R-:W-:Y:S02]  /*b260*/  MOV R7, RZ ;  /* 0x000000ff00077202 */ /* 0x000fe40000000f00 */
[----:B------:R-:W-:Y:S02]  /*b270*/  MOV R16, 0xb290 ;  /* 0x0000b29000107802 */ /* 0x000fe40000000f00 */
[----:B-1---5:R-:W-:Y:S05]  /*b280*/  CALL.REL.NOINC `($_ZN7cutlass13device_kernelIN5flash19enable_sm80_to_sm89INS1_16FlashAttnBwdSm80INS1_25CollectiveMainloopBwdSm80ILi2ELi2EN4cute5tupleIJNS5_1CILi64EEENS7_ILi128EEES8_EEENS_10bfloat16_tEfNS_4arch4Sm80ELb1ELb0ELb1ELb0ELb1ELb0ELb0ELb0ELi2ELi2ELi4ELi2ELb1EEENS1_24CollectiveEpilogueBwdGQAISA_fSD_Li256ELb0ELb1EEENS1_25SingleTileBwdLPTSchedulerILb0ELi128ELb1EEEEEEEEEvNT_6ParamsE$_ZN4cute3eso3ESOILb1ELb0EJNS_10UnderscoreEiEEC2ERKS2_RKi) ;  /* 0xffffbae000007944 */ /* 0x022fea0003c3ffff */
[----:B-1----:R-:W-:Y:S02]  /*b290*/  MOV R6, R13 ;  /* 0x0000000d00067202 */ /* 0x002fe40000000f00 */
[----:B------:R-:W-:-:S02]  /*b2a0*/  MOV R16, 0xb2c0 ;  /* 0x0000b2c000107802 */ /* 0x000fc40000000f00 */
[----:B------:R-:W-:Y:S05]  /*b2b0*/  CALL.REL.NOINC `($_ZN7cutlass13device_kernelIN5flash19enable_sm80_to_sm89INS1_16FlashAttnBwdSm80INS1_25CollectiveMainloopBwdSm80ILi2ELi2EN4cute5tupleIJNS5_1CILi64EEENS7_ILi128EEES8_EEENS_10bfloat16_tEfNS_4arch4Sm80ELb1ELb0ELb1ELb0ELb1ELb0ELb0ELb0ELi2ELi2ELi4ELi2ELb1EEENS1_24CollectiveEpilogueBwdGQAISA_fSD_Li256ELb0ELb1EEENS1_25SingleTileBwdLPTSchedulerILb0ELi128ELb1EEEEEEEEEvNT_6ParamsE$_ZN4cute8smem_ptrIPfECI1NS_12iter_adaptorIS1_S2_EEES1_) ;  /* 0xffffc78000007944 */ /* 0x000fea0003c3ffff */
[----:B-1----:R1:W5:Y:S01]  /*b2c0*/  LDL.64 R6, [R1+0x160] ;  /* 0x0001600001067983 */ /* 0x0023620000100a00 */
[----:B------:R-:W-:-:S03]  /*b2d0*/  MOV R16, 0xb2f0 ;  /* 0x0000b2f000107802 */ /* 0x000fc60000000f00 */
[----:B-1---5:R-:W-:Y:S05]  /*b2e0*/  CALL.REL.NOINC `($_ZN7cutlass13device_kernelIN5flash19enable_sm80_to_sm89INS1_16FlashAttnBwdSm80INS1_25CollectiveMainloopBwdSm80ILi2ELi2EN4cute5tupleIJNS5_1CILi64EEENS7_ILi128EEES8_EEENS_10bfloat16_tEfNS_4arch4Sm80ELb1ELb0ELb1ELb0ELb1ELb0ELb0ELb0ELi2ELi2ELi4ELi2ELb1EEENS1_24CollectiveEpilogueBwdGQAISA_fSD_Li256ELb0ELb1EEENS1_25SingleTileBwdLPTSchedulerILb0ELi128ELb1EEEEEEEEEvNT_6ParamsE$_ZN4cute3eso3ESOILb1ELb0EJNS_6LayoutINS_5tupleIJNS3_IJNS_1CILi4EEENS4_ILi1EEEEEEEEENS3_IJNS3_IJS6_NS4_ILi0EEEEEEEEEEENS_10ViewEngineINS_8smem_ptrIPfEEEEEEC2ERKSC_RKSH_) ;  /* 0xffffbf9000007944 */ /* 0x022fea0003c3ffff */
[----:B-1----:R1:W5:Y:S01]  /*b2f0*/  LDL.64 R8, [R1+0x160] ;  /* 0x0001600001087983 */ /* 0x0023620000100a00 */
[----:B------:R-:W-:-:S02]  /*b300*/  MOV R6, R4 ;  /* 0x0000000400067202 */ /* 0x000fc40000000f00 */
[----:B------:R-:W-:Y:S02]  /*b310*/  MOV R16, 0xb330 ;  /* 0x0000b33000107802 */ /* 0x000fe40000000f00 */
[----:B-1---5:R-:W-:Y:S05]  /*b320*/  CALL.REL.NOINC `($_ZN7cutlass13device_kernelIN5flash19enable_sm80_to_sm89INS1_16FlashAttnBwdSm80INS1_25CollectiveMainloopBwdSm80ILi2ELi2EN4cute5tupleIJNS5_1CILi64EEENS7_ILi128EEES8_EEENS_10bfloat16_tEfNS_4arch4Sm80ELb1ELb0ELb1ELb0ELb1ELb0ELb0ELb0ELi2ELi2ELi4ELi2ELb1EEENS1_24CollectiveEpilogueBwdGQAISA_fSD_Li256ELb0ELb1EEENS1_25SingleTileBwdLPTSchedulerILb0ELi128ELb1EEEEEEEEEvNT_6ParamsE$_ZN4cute8gmem_ptrIPKfECI1NS_12iter_adaptorIS2_S3_EEES2_) ;  /* 0xffffc64000007944 */ /* 0x022fea0003c3ffff */
[----:B-1----:R1:W5:Y:S01]  /*b330*/  LDL.64 R6, [R1+0x168] ;  /* 0x0001680001067983 */ /* 0x0023620000100a00 */
[----:B------:R-:W-:-:S03]  /*b340*/  MOV R16, 0xb360 ;  /* 0x0000b36000107802 */ /* 0x000fc60000000f00 */
[----:B-1---5:R-:W-:Y:S05]  /*b350*/  CALL.REL.NOINC `($_ZN7cutlass13device_kernelIN5flash19enable_sm80_to_sm89INS1_16FlashAttnBwdSm80INS1_25CollectiveMainloopBwdSm80ILi2ELi2EN4cute5tupleIJNS5_1CILi64EEENS7_ILi128EEES8_EEENS_10bfloat16_tEfNS_4arch4Sm80ELb1ELb0ELb1ELb0ELb1ELb0ELb0ELb0ELi2ELi2ELi4ELi2ELb1EEENS1_24CollectiveEpilogueBwdGQAISA_fSD_Li256ELb0ELb1EEENS1_25SingleTileBwdLPTSchedulerILb0ELi128ELb1EEEEEEEEEvNT_6ParamsE$_ZN4cute8gmem_ptrIPKN7cutlass9uint128_tEECI1NS_12iter_adaptorIS4_S5_EEES4_) ;  /* 0xffffc5c000007944 */ /* 0x022fea0003c3ffff */
[----:B------:R1:W5:Y:S01]  /*b360*/  LDL.64 R6, [R1+0x168] ;  /* 0x0001680001067983 */ /* 0x0003620000100a00 */
[----:B------:R-:W-:-:S03]  /*b370*/  MOV R16, 0xb390 ;  /* 0x0000b39000107802 */ /* 0x000fc60000000f00 */
[----:B-1---5:R-:W-:Y:S05]  /*b380*/  CALL.REL.NOINC `($_ZN7cutlass13device_kernelIN5flash19enable_sm80_to_sm89INS1_16FlashAttnBwdSm80INS1_25CollectiveMainloopBwdSm80ILi2ELi2EN4cute5tupleIJNS5_1CILi64EEENS7_ILi128EEES8_EEENS_10bfloat16_tEfNS_4arch4Sm80ELb1ELb0ELb1ELb0ELb1ELb0ELb0ELb0ELi2ELi2ELi4ELi2ELb1EEENS1_24CollectiveEpilogueBwdGQAISA_fSD_Li256ELb0ELb1EEENS1_25SingleTileBwdLPTSchedulerILb0ELi128ELb1EEEEEEEEEvNT_6ParamsE$_ZN4cute3eso3ESOILb1ELb0EJNS_6LayoutINS_5tupleIJNS3_IJNS_1CILi1EEES5_EEEEEENS3_IJNS3_IJS5_NS4_ILi0EEEEEEEEEEENS_10ViewEngineINS_8gmem_ptrIPKN7cutlass9uint128_tEEEEEEEC2ERKSB_RKSJ_) ;  /* 0xffffbe2000007944 */ /* 0x022fea0003c3ffff */
[----:B------:R2:W5:Y:S01]  /*b390*/  LDL.64 R20, [R1+0x168] ;  /* 0x0001680001147983 */ /* 0x0005620000100a00 */
[----:B-1----:R-:W-:Y:S02]  /*b3a0*/  MOV R6, R4 ;  /* 0x0000000400067202 */ /* 0x002fe40000000f00 */
[----:B------:R-:W-:Y:S02]  /*b3b0*/  MOV R16, 0xb3d0 ;  /* 0x0000b3d000107802 */ /* 0x000fe40000000f00 */
[----:B--2--5:R-:W-:Y:S05]  /*b3c0*/  CALL.REL.NOINC `($_ZN7cutlass13device_kernelIN5flash19enable_sm80_to_sm89INS1_16FlashAttnBwdSm80INS1_25CollectiveMainloopBwdSm80ILi2ELi2EN4cute5tupleIJNS5_1CILi64EEENS7_ILi128EEES8_EEENS_10bfloat16_tEfNS_4arch4Sm80ELb1ELb0ELb1ELb0ELb1ELb0ELb0ELb0ELi2ELi2ELi4ELi2ELb1EEENS1_24CollectiveEpilogueBwdGQAISA_fSD_Li256ELb0ELb1EEENS1_25SingleTileBwdLPTSchedulerILb0ELi128ELb1EEEEEEEEEvNT_6ParamsE$_ZN4cute8smem_ptrIPfECI1NS_12iter_adaptorIS1_S2_EEES1_) ;  /* 0xffffc67000007944 */ /* 0x024fea0003c3ffff */
[----:B-1----:R1:W5:Y:S01]  /*b3d0*/  LDL.64 R6, [R1+0x168] ;  /* 0x0001680001067983 */ /* 0x0023620000100a00 */
        /* <DEDUP_REMOVED lines=8> */
[----:B------:R-:W2:Y:S01]  /*b460*/  LD.E.U8 R14, [R14.64] ;  /* 0x000000040e0e7980 */ /* 0x000ea2000c101100 */
[----:B------:R-:W-:Y:S02]  /*b470*/  MOV R13, 0x0 ;  /* 0x00000000000d7802 */ /* 0x000fe40000000f00 */
[----:B--2---:R-:W-:-:S13]  /*b480*/  ISETP.NE.AND P0, PT, R14, RZ, PT ;  /* 0x000000ff0e00720c */ /* 0x004fda0003f05270 */
[----:B------:R-:W-:Y:S01]  /*b490*/  @!PT LDS RZ, [RZ] ;  /* 0x00000000fffff984 */ /* 0x000fe20000000800 */
[----:B------:R-:W-:Y:S01]  /*b4a0*/  @!PT LDS RZ, [RZ] ;  /* 0x00000000fffff984 */ /* 0x000fe20000000800 */
[----:B------:R-:W-:Y:S01]  /*b4b0*/  @!PT LDS RZ, [RZ] ;  /* 0x00000000fffff984 */ /* 0x000fe20000000800 */
[----:B------:R1:W-:Y:S01]  /*b4c0*/  LDGSTS.E.BYPASS.LTC128B.128 [R6], [R20.64], P0 ;  /* 0x0000000014067fae */ /* 0x0003e20008101d44 */
[----:B------:R-:W-:Y:S05]  /*b4d0*/  RET.REL.NODEC R12 `(_ZN7cutlass13device_kernelIN5flash19enable_sm80_to_sm89INS1_16FlashAttnBwdSm80INS1_25CollectiveMainloopBwdSm80ILi2ELi2EN4cute5tupleIJNS5_1CILi64EEENS7_ILi128EEES8_EEENS_10bfloat16_tEfNS_4arch4Sm80ELb1ELb0ELb1ELb0ELb1ELb0ELb0ELb0ELi2ELi2ELi4ELi2ELb1EEENS1_24CollectiveEpilogueBwdGQAISA_fSD_Li256ELb0ELb1EEENS1_25SingleTileBwdLPTSchedulerILb0ELi128ELb1EEEEEEEEEvNT_6ParamsE) ;  /* 0xffff4b200c007950 */ /* 0x000fea0003c3ffff */
        .type           $_ZN7cutlass13device_kernelIN5flash19enable_sm80_to_sm89INS1_16FlashAttnBwdSm80INS1_25CollectiveMainloopBwdSm80ILi2ELi2EN4cute5tupleIJNS5_1CILi64EEENS7_ILi128EEES8_EEENS_10bfloat16_tEfNS_4arch4Sm80ELb1ELb0ELb1ELb0ELb1ELb0ELb0ELb0ELi2ELi2ELi4ELi2ELb1EEENS1_24CollectiveEpilogueBwdGQAISA_fSD_Li256ELb0ELb1EEENS1_25SingleTileBwdLPTSchedulerILb0ELi128ELb1EEEEEEEEEvNT_6ParamsE$_ZZN5flash25CollectiveMainloopBwdSm80ILi2ELi2EN4cute5tupleIJNS1_1CILi64EEENS3_ILi128EEES4_EEEN7cutlass10bfloat16_tEfNS7_4arch4Sm80ELb1ELb0ELb1ELb0ELb1ELb0ELb0ELb0ELi2ELi2ELi4ELi2ELb1EE3mmaINS_16FlashAttnBwdSm80ISB_NS_24CollectiveEpilogueBwdGQAIS6_fSA_Li256ELb0ELb1EEENS_25SingleTileBwdLPTSchedulerILb0ELi128ELb1EEEE13SharedStorageENS1_6TensorINS1_11ArrayEngineIfLm32EEENS1_6LayoutINS2_IJNS2_IJNS3_ILi2EEESO_EEESO_NS3_ILi4EEEEEENS2_IJNS2_IJNS3_ILi1EEESO_EEESQ_NS3_ILi8EEEEEEEEEEEEbRKNSB_6ParamsERT0_S12_iNS2_IJiiiEEERT_ENKUliiE_clEii,@function
        .size           $_ZN7cutlass13device_kernelIN5flash19enable_sm80_to_sm89INS1_16FlashAttnBwdSm80INS1_25CollectiveMainloopBwdSm80ILi2ELi2EN4cute5tupleIJNS5_1CILi64EEENS7_ILi128EEES8_EEENS_10bfloat16_tEfNS_4arch4Sm80ELb1ELb0ELb1ELb0ELb1ELb0ELb0ELb0ELi2ELi2ELi4ELi2ELb1EEENS1_24CollectiveEpilogueBwdGQAISA_fSD_Li256ELb0ELb1EEENS1_25SingleTileBwdLPTSchedulerILb0ELi128ELb1EEEEEEEEEvNT_6ParamsE$_ZZN5flash25CollectiveMainloopBwdSm80ILi2ELi2EN4cute5tupleIJNS1_1CILi64EEENS3_ILi128EEES4_EEEN7cutlass10bfloat16_tEfNS7_4arch4Sm80ELb1ELb0ELb1ELb0ELb1ELb0ELb0ELb0ELi2ELi2ELi4ELi2ELb1EE3mmaINS_16FlashAttnBwdSm80ISB_NS_24CollectiveEpilogueBwdGQAIS6_fSA_Li256ELb0ELb1EEENS_25SingleTileBwdLPTSchedulerILb0ELi128ELb1EEEE13SharedStorageENS1_6TensorINS1_11ArrayEngineIfLm32EEENS1_6LayoutINS2_IJNS2_IJNS3_ILi2EEESO_EEESO_NS3_ILi4EEEEEENS2_IJNS2_IJNS3_ILi1EEESO_EEESQ_NS3_ILi8EEEEEEEEEEEEbRKNSB_6ParamsERT0_S12_iNS2_IJiiiEEERT_ENKUliiE_clEii,($__internal_4_$__cuda_sm70_warpsync - $_ZN7cutlass13device_kernelIN5flash19enable_sm80_to_sm89INS1_16FlashAttnBwdSm80INS1_25CollectiveMainloopBwdSm80ILi2ELi2EN4cute5tupleIJNS5_1CILi64EEENS7_ILi128EEES8_EEENS_10bfloat16_tEfNS_4arch4Sm80ELb1ELb0ELb1ELb0ELb1ELb0ELb0ELb0ELi2ELi2ELi4ELi2ELb1EEENS1_24CollectiveEpilogueBwdGQAISA_fSD_Li256ELb0ELb1EEENS1_25SingleTileBwdLPTSchedulerILb0ELi128ELb1EEEEEEEEEvNT_6ParamsE$_ZZN5flash25CollectiveMainloopBwdSm80ILi2ELi2EN4cute5tupleIJNS1_1CILi64EEENS3_ILi128EEES4_EEEN7cutlass10bfloat16_tEfNS7_4arch4Sm80ELb1ELb0ELb1ELb0ELb1ELb0ELb0ELb0ELi2ELi2ELi4ELi2ELb1EE3mmaINS_16FlashAttnBwdSm80ISB_NS_24CollectiveEpilogueBwdGQAIS6_fSA_Li256ELb0ELb1EEENS_25SingleTileBwdLPTSchedulerILb0ELi128ELb1EEEE13SharedStorageENS1_6TensorINS1_11ArrayEngineIfLm32EEENS1_6LayoutINS2_IJNS2_IJNS3_ILi2EEESO_EEESO_NS3_ILi4EEEEEENS2_IJNS2_IJNS3_ILi1EEESO_EEESQ_NS3_ILi8EEEEEEEEEEEEbRKNSB_6ParamsERT0_S12_iNS2_IJiiiEEERT_ENKUliiE_clEii)
$_ZN7cutlass13device_kernelIN5flash19enable_sm80_to_sm89INS1_16FlashAttnBwdSm80INS1_25CollectiveMainloopBwdSm80ILi2ELi2EN4cute5tupleIJNS5_1CILi64EEENS7_ILi128EEES8_EEENS_10bfloat16_tEfNS_4arch4Sm80ELb1ELb0ELb1ELb0ELb1ELb0ELb0ELb0ELi2ELi2ELi4ELi2ELb1EEENS1_24CollectiveEpilogueBwdGQAISA_fSD_Li256ELb0ELb1EEENS1_25SingleTileBwdLPTSchedulerILb0ELi128ELb1EEEEEEEEEvNT_6ParamsE$_ZZN5flash25CollectiveMainloopBwdSm80ILi2ELi2EN4cute5tupleIJNS1_1CILi64EEENS3_ILi128EEES4_EEEN7cutlass10bfloat16_tEfNS7_4arch4Sm80ELb1ELb0ELb1ELb0ELb1ELb0ELb0ELb0ELi2ELi2ELi4ELi2ELb1EE3mmaINS_16FlashAttnBwdSm80ISB_NS_24CollectiveEpilogueBwdGQAIS6_fSA_Li256ELb0ELb1EEENS_25SingleTileBwdLPTSchedulerILb0ELi128ELb1EEEE13SharedStorageENS1_6TensorINS1_11ArrayEngineIfLm32EEENS1_6LayoutINS2_IJNS2_IJNS3_ILi2EEESO_EEESO_NS3_ILi4EEEEEENS2_IJNS2_IJNS3_ILi1EEESO_EEESQ_NS3_ILi8EEEEEEEEEEEEbRKNSB_6ParamsERT0_S12_iNS2_IJiiiEEERT_ENKUliiE_clEii:
        /* <DEDUP_REMOVED lines=355> */
        .weak           $__internal_4_$__cuda_sm70_warpsync
        .type           $__internal_4_$__cuda_sm70_warpsync,@function
        .size           $__internal_4_$__cuda_sm70_warpsync,(.L_x_4823 - $__internal_4_$__cuda_sm70_warpsync)
$__internal_4_$__cuda_sm70_warpsync:
[----:B------:R-:W-:Y:S01]  /*cb10*/  MOV R11, 0x0 ;  /* 0x00000000000b7802 */ /* 0x000fe20000000f00 */
[----:B------:R-:W-:Y:S04]  /*cb20*/  WARPSYNC R7 ;  /* 0x0000000700007348 */ /* 0x000fe80003800000 */
[----:B------:R-:W-:Y:S05]  /*cb30*/  RET.REL.NODEC R10 `(_ZN7cutlass13device_kernelIN5flash19enable_sm80_to_sm89INS1_16FlashAttnBwdSm80INS1_25CollectiveMainloopBwdSm80ILi2ELi2EN4cute5tupleIJNS5_1CILi64EEENS7_ILi128EEES8_EEENS_10bfloat16_tEfNS_4arch4Sm80ELb1ELb0ELb1ELb0ELb1ELb0ELb0ELb0ELi2ELi2ELi4ELi2ELb1EEENS1_24CollectiveEpilogueBwdGQAISA_fSD_Li256ELb0ELb1EEENS1_25SingleTileBwdLPTSchedulerILb0ELi128ELb1EEEEEEEEEvNT_6ParamsE) ;  /* 0xffff34c00a007950 */ /* 0x000fea0003c3ffff */
.L_x_741:
        /* <DEDUP_REMOVED lines=12> */
.L_x_4823:


//--------------------- .text._ZN7cutlass13device_kernelIN5flash22FlashAttnBwdPreprocessIN4cute5tupleIJNS3_1CILi64EEES6_EEENS_10bfloat16_tEfNS_4arch4Sm80ELb1ELb0EEEEEvNT_6ParamsE --------------------------
	.section	.text._ZN7cutlass13device_kernelIN5flash22FlashAttnBwdPreprocessIN4cute5tupleIJNS3_1CILi64EEES6_EEENS_10bfloat16_tEfNS_4arch4Sm80ELb1ELb0EEEEEvNT_6ParamsE,"ax",@progbits
	.sectioninfo	@"SHI_REGISTERS=39"
	.align	128
.text._ZN7cutlass13device_kernelIN5flash22FlashAttnBwdPreprocessIN4cute5tupleIJNS3_1CILi64EEES6_EEENS_10bfloat16_tEfNS_4arch4Sm80ELb1ELb0EEEEEvNT_6ParamsE:
        .type           _ZN7cutlass13device_kernelIN5flash22FlashAttnBwdPreprocessIN4cute5tupleIJNS3_1CILi64EEES6_EEENS_10bfloat16_tEfNS_4arch4Sm80ELb1ELb0EEEEEvNT_6ParamsE,@function
        .size           _ZN7cutlass13device_kernelIN5flash22FlashAttnBwdPreprocessIN4cute5tupleIJNS3_1CILi64EEES6_EEENS_10bfloat16_tEfNS_4arch4Sm80ELb1ELb0EEEEEvNT_6ParamsE,(.L_x_4915 - _ZN7cutlass13device_kernelIN5flash22FlashAttnBwdPreprocessIN4cute5tupleIJNS3_1CILi64EEES6_EEENS_10bfloat16_tEfNS_4arch4Sm80ELb1ELb0EEEEEvNT_6ParamsE)
        .other          _ZN7cutlass13device_kernelIN5flash22FlashAttnBwdPreprocessIN4cute5tupleIJNS3_1CILi64EEES6_EEENS_10bfloat16_tEfNS_4arch4Sm80ELb1ELb0EEEEEvNT_6ParamsE,@"STO_CUDA_ENTRY STV_DEFAULT"
_ZN7cutlass13device_kernelIN5flash22FlashAttnBwdPreprocessIN4cute5tupleIJNS3_1CILi64EEES6_EEENS_10bfloat16_tEfNS_4arch4Sm80ELb1ELb0EEEEEvNT_6ParamsE:
[----:B------:R-:W-:Y:S02]  /*0000*/  MOV R1, c[0x0][0x28] ;  /* 0x00000a0000017a02 */ /* 0x000fe40000000f00 */
[----:B------:R-:W0:Y:S01]  /*0010*/  S2R R0, SR_TID.X ;  /* 0x0000000000007919 */ /* 0x000e220000002100 */
[----:B------:R-:W-:-:S03]  /*0020*/  ULDC.64 UR6, c[0x0][0x118] ;  /* 0x0000460000067ab9 */ /* 0x000fc60000000a00 */
[----:B------:R-:W1:Y:S04]  /*0030*/  S2R R3, SR_CTAID.X ;  /* 0x0000000000037919 */ /* 0x000e680000002500 */
[----:B------:R-:W2:Y:S04]  /*0040*/  S2R R2, SR_CTAID.Y ;  /* 0x0000000000027919 */ /* 0x000ea80000002600 */
[----:B------:R-:W3:Y:S01]  /*0050*/  S2R R4, SR_CTAID.Z ;  /* 0x0000000000047919 */ /* 0x000ee20000002700 */
[----:B0-----:R-:W-:-:S04]  /*0060*/  SHF.R.S32.HI R5, RZ, 0x1f, R0 ;  /* 0x0000001fff057819 */ /* 0x001fc80000011400 */
[----:B------:R-:W-:Y:S01]  /*0070*/  LEA.HI R26, R5, R0, RZ, 0x3 ;  /* 0x00000000051a7211 */ /* 0x000fe200078f18ff */
[----:B-1----:R-:W-:-:S03]  /*0080*/  IMAD.SHL.U32 R24, R3, 0x40, RZ ;  /* 0x0000004003187824 */ /* 0x002fc600078e00ff */
[----:B------:R-:W-:Y:S02]  /*0090*/  LOP3.LUT R7, R26, 0xfffffff8, RZ, 0xc0, !PT ;  /* 0xfffffff81a077812 */ /* 0x000fe400078ec0ff */
[----:B------:R-:W-:Y:S02]  /*00a0*/  SHF.R.S32.HI R26, RZ, 0x3, R26 ;  /* 0x00000003ff1a7819 */ /* 0x000fe4000001141a */
[----:B--2---:R-:W-:Y:S01]  /*00b0*/  SHF.R.S32.HI R5, RZ, 0x1f, R2 ;  /* 0x0000001fff057819 */ /* 0x004fe20000011402 */
[----:B------:R-:W-:Y:S01]  /*00c0*/  IMAD.IADD R7, R0, 0x1, -R7 ;  /* 0x0000000100077824 */ /* 0x000fe200078e0a07 */
[----:B------:R-:W-:Y:S02]  /*00d0*/  IADD3 R25, -R24, c[0x0][0x168], RZ ;  /* 0x00005a0018197a10 */ /* 0x000fe40007ffe1ff */
[----:B------:R-:W-:Y:S01]  /*00e0*/  IADD3 R6, R26, 0x20, RZ ;  /* 0x000000201a067810 */ /* 0x000fe20007ffe0ff */
[----:B------:R-:W-:Y:S01]  /*00f0*/  IMAD R11, R5, c[0x0][0x180], RZ ;  /* 0x00006000050b7a24 */ /* 0x000fe200078e02ff */
[----:B------:R-:W-:Y:S01]  /*0100*/  SHF.L.U32 R8, R7, 0x3, RZ ;  /* 0x0000000307087819 */ /* 0x000fe200000006ff */
[----:B------:R-:W-:Y:S01]  /*0110*/  IMAD R13, R5, c[0x0][0x1a0], RZ ;  /* 0x00006800050d7a24 */ /* 0x000fe200078e02ff */
[----:B------:R-:W-:Y:S01]  /*0120*/  ISETP.GE.AND P4, PT, R6, R25, PT ;  /* 0x000000190600720c */ /* 0x000fe20003f86270 */
[C---:B------:R-:W-:Y:S01]  /*0130*/  IMAD R15, R2.reuse, c[0x0][0x184], R11 ;  /* 0x00006100020f7a24 */ /* 0x040fe200078e020b */
[----:B------:R-:W-:Y:S01]  /*0140*/  SHF.R.S32.HI R9, RZ, 0x1f, R8 ;  /* 0x0000001fff097819 */ /* 0x000fe20000011408 */
[----:B------:R-:W-:Y:S01]  /*0150*/  IMAD R17, R2, c[0x0][0x1a4], R13 ;  /* 0x0000690002117a24 */ /* 0x000fe200078e020d */
[----:B---3--:R-:W-:-:S02]  /*0160*/  SHF.R.S32.HI R6, RZ, 0x1f, R4 ;  /* 0x0000001fff067819 */ /* 0x008fc40000011404 */
[----:B------:R-:W-:Y:S01]  /*0170*/  ISETP.LT.AND P0, PT, R8, c[0x0][0x16c], !P4 ;  /* 0x00005b0008007a0c */ /* 0x000fe20006701270 */
[----:B------:R-:W-:Y:S01]  /*0180*/  IMAD.WIDE.U32 R10, R2, c[0x0][0x180], R8 ;  /* 0x00006000020a7a25 */ /* 0x000fe200078e0008 */
[----:B------:R-:W-:Y:S02]  /*0190*/  ISETP.GE.AND P2, PT, R26, R25, PT ;  /* 0x000000191a00720c */ /* 0x000fe40003f46270 */
[----:B------:R-:W-:Y:S01]  /*01a0*/  SHF.R.S32.HI R27, RZ, 0x1f, R26 ;  /* 0x0000001fff1b7819 */ /* 0x000fe2000001141a */
[----:B------:R-:W-:Y:S01]  /*01b0*/  IMAD.WIDE.U32 R12, R2, c[0x0][0x1a0], R8 ;  /* 0x00006800020c7a25 */ /* 0x000fe200078e0008 */
[----:B------:R-:W-:Y:S02]  /*01c0*/  IADD3 R11, R11, R15, RZ ;  /* 0x0000000f0b0b7210 */ /* 0x000fe40007ffe0ff */
[----:B------:R-:W-:Y:S01]  /*01d0*/  ISETP.LT.AND P1, PT, R8, c[0x0][0x16c], !P2 ;  /* 0x00005b0008007a0c */ /* 0x000fe20005721270 */
[----:B------:R-:W-:Y:S02]  /*01e0*/  IMAD R9, R6, c[0x0][0x188], RZ ;  /* 0x0000620006097a24 */ /* 0x000fe400078e02ff */
[----:B------:R-:W-:-:S02]  /*01f0*/  IMAD.IADD R13, R13, 0x1, R17 ;  /* 0x000000010d0d7824 */ /* 0x000fc400078e0211 */
[----:B------:R-:W-:Y:S02]  /*0200*/  IMAD R15, R4, c[0x0][0x18c], R9 ;  /* 0x00006300040f7a24 */ /* 0x000fe400078e0209 */
[----:B------:R-:W-:-:S04]  /*0210*/  IMAD.WIDE R8, R3, 0x40, R26 ;  /* 0x0000004003087825 */ /* 0x000fc800078e021a */
[----:B------:R-:W-:Y:S01]  /*0220*/  IMAD.WIDE.U32 R10, R4, c[0x0][0x188], R10 ;  /* 0x00006200040a7a25 */ /* 0x000fe200078e000a */
[----:B------:R-:W-:-:S03]  /*0230*/  @P0 IADD3 R23, P3, R8, 0x20, RZ ;  /* 0x0000002008170810 */ /* 0x000fc60007f7e0ff */
[----:B------:R-:W-:Y:S01]  /*0240*/  IMAD R17, R6, c[0x0][0x1a8], RZ ;  /* 0x00006a0006117a24 */ /* 0x000fe200078e02ff */
[----:B------:R-:W-:Y:S01]  /*0250*/  IADD3 R11, R11, R15, RZ ;  /* 0x0000000f0b0b7210 */ /* 0x000fe20007ffe0ff */
[----:B------:R-:W-:Y:S01]  /*0260*/  IMAD.WIDE.U32 R12, R4, c[0x0][0x1a8], R12 ;  /* 0x00006a00040c7a25 */ /* 0x000fe200078e000c */
[----:B------:R-:W-:Y:S02]  /*0270*/  @P0 IADD3.X R14, RZ, R9, RZ, P3, !PT ;  /* 0x00000009ff0e0210 */ /* 0x000fe40001ffe4ff */
[----:B------:R-:W-:Y:S01]  /*0280*/  @P0 IADD3 R15, P3, R8, 0x20, RZ ;  /* 0x00000020080f0810 */ /* 0x000fe20007f7e0ff */
[----:B------:R-:W-:Y:S01]  /*0290*/  IMAD R17, R4, c[0x0][0x1ac], R17 ;  /* 0x00006b0004117a24 */ /* 0x000fe200078e0211 */
[----:B------:R-:W-:Y:S01]  /*02a0*/  @P0 MOV R18, R10 ;  /* 0x0000000a00120202 */ /* 0x000fe20000000f00 */
[C---:B------:R-:W-:Y:S02]  /*02b0*/  @P1 IMAD R29, R9.reuse, c[0x0][0x178], RZ ;  /* 0x00005e00091d1a24 */ /* 0x040fe400078e02ff */
[----:B------:R-:W-:-:S02]  /*02c0*/  @P1 IMAD R31, R9, c[0x0][0x198], RZ ;  /* 0x00006600091f1a24 */ /* 0x000fc400078e02ff */
[----:B------:R-:W-:Y:S02]  /*02d0*/  IMAD.IADD R13, R13, 0x1, R17 ;  /* 0x000000010d0d7824 */ /* 0x000fe400078e0211 */
[----:B------:R-:W-:Y:S02]  /*02e0*/  @P0 IMAD.MOV.U32 R19, RZ, RZ, R11 ;  /* 0x000000ffff130224 */ /* 0x000fe400078e000b */
[----:B------:R-:W-:Y:S01]  /*02f0*/  @P0 IMAD.X R20, RZ, RZ, R9, P3 ;  /* 0x000000ffff140224 */ /* 0x000fe200018e0609 */
[----:B------:R-:W-:Y:S01]  /*0300*/  @P0 MOV R17, R13 ;  /* 0x0000000d00110202 */ /* 0x000fe20000000f00 */
[C---:B------:R-:W-:Y:S02]  /*0310*/  @P1 IMAD R29, R8.reuse, c[0x0][0x17c], R29 ;  /* 0x00005f00081d1a24 */ /* 0x040fe400078e021d */
[C---:B------:R-:W-:Y:S02]  /*0320*/  @P1 IMAD R31, R8.reuse, c[0x0][0x19c], R31 ;  /* 0x00006700081f1a24 */ /* 0x040fe400078e021f */
[----:B------:R-:W-:-:S04]  /*0330*/  @P1 IMAD.WIDE.U32 R10, R8, c[0x0][0x178], R10 ;  /* 0x00005e00080a1a25 */ /* 0x000fc800078e000a */
[----:B------:R-:W-:Y:S01]  /*0340*/  @P1 IMAD.WIDE.U32 R8, R8, c[0x0][0x198], R12 ;  /* 0x0000660008081a25 */ /* 0x000fe200078e000c */
[----:B------:R-:W-:Y:S02]  /*0350*/  @P1 IADD3 R29, R11, R29, RZ ;  /* 0x0000001d0b1d1210 */ /* 0x000fe40007ffe0ff */
[----:B------:R-:W-:Y:S01]  /*0360*/  @P1 LEA R34, P3, R10, c[0x0][0x160], 0x1 ;  /* 0x000058000a221a11 */ /* 0x000fe200078608ff */
[----:B------:R-:W-:Y:S01]  /*0370*/  @P0 IMAD.MOV.U32 R16, RZ, RZ, R12 ;  /* 0x000000ffff100224 */ /* 0x000fe200078e000c */
[----:B------:R-:W-:Y:S01]  /*0380*/  @P1 LEA R32, P5, R8, c[0x0][0x190], 0x1 ;  /* 0x0000640008201a11 */ /* 0x000fe200078a08ff */
[----:B------:R-:W-:Y:S01]  /*0390*/  @P0 IMAD R14, R14, c[0x0][0x178], RZ ;  /* 0x00005e000e0e0a24 */ /* 0x000fe200078e02ff */
[----:B------:R-:W-:Y:S01]  /*03a0*/  @P1 LEA.HI.X R35, R10, c[0x0][0x164], R29, 0x1, P3 ;  /* 0x000059000a231a11 */ /* 0x000fe200018f0c1d */
[----:B------:R-:W-:Y:S01]  /*03b0*/  @P0 IMAD R12, R20, c[0x0][0x198], RZ ;  /* 0x00006600140c0a24 */ /* 0x000fe200078e02ff */
[----:B------:R-:W-:Y:S01]  /*03c0*/  CS2R R10, SRZ ;  /* 0x00000000000a7805 */ /* 0x000fe2000001ff00 */
[----:B------:R-:W-:-:S02]  /*03d0*/  @P1 IMAD.IADD R31, R9, 0x1, R31 ;  /* 0x00000001091f1824 */ /* 0x000fc400078e021f */
[C---:B------:R-:W-:Y:S02]  /*03e0*/  @P0 IMAD R21, R23.reuse, c[0x0][0x17c], R14 ;  /* 0x00005f0017150a24 */ /* 0x040fe400078e020e */
[----:B------:R-:W-:Y:S01]  /*03f0*/  @P0 IMAD.WIDE.U32 R18, R23, c[0x0][0x178], R18 ;  /* 0x00005e0017120a25 */ /* 0x000fe200078e0012 */
[----:B------:R-:W-:Y:S02]  /*0400*/  @P1 LEA.HI.X R33, R8, c[0x0][0x194], R31, 0x1, P5 ;  /* 0x0000650008211a11 */ /* 0x000fe400028f0c1f */
[----:B------:R-:W-:Y:S01]  /*0410*/  CS2R R8, SRZ ;  /* 0x0000000000087805 */ /* 0x000fe2000001ff00 */
[----:B------:R-:W-:Y:S01]  /*0420*/  @P0 IMAD R23, R15, c[0x0][0x19c], R12 ;  /* 0x000067000f170a24 */ /* 0x000fe200078e020c */
[----:B------:R-:W-:Y:S01]  /*0430*/  @P0 IADD3 R21, R19, R21, RZ ;  /* 0x0000001513150210 */ /* 0x000fe20007ffe0ff */
[----:B------:R-:W-:Y:S01]  /*0440*/  @P0 IMAD.WIDE.U32 R16, R15, c[0x0][0x198], R16 ;  /* 0x000066000f100a25 */ /* 0x000fe200078e0010 */
[----:B------:R-:W-:Y:S01]  /*0450*/  CS2R R12, SRZ ;  /* 0x00000000000c7805 */ /* 0x000fe2000001ff00 */
[----:B------:R-:W-:Y:S01]  /*0460*/  CS2R R14, SRZ ;  /* 0x00000000000e7805 */ /* 0x000fe2000001ff00 */
[----:B------:R-:W-:Y:S01]  /*0470*/  @P0 LEA R28, P3, R18, c[0x0][0x160], 0x1 ;  /* 0x00005800121c0a11 */ /* 0x000fe200078608ff */
[----:B------:R-:W-:Y:S01]  /*0480*/  @P0 IMAD.IADD R23, R17, 0x1, R23 ;  /* 0x0000000111170824 */ /* 0x000fe200078e0217 */
[----:B------:R-:W-:Y:S01]  /*0490*/  @P0 LEA R30, P5, R16, c[0x0][0x190], 0x1 ;  /* 0x00006400101e0a11 */ /* 0x000fe200078a08ff */
[----:B------:R0:W2:Y:S01]  /*04a0*/  @P1 LDG.E.128 R8, [R34.64] ;  /* 0x0000000622081981 */ /* 0x0000a2000c1e1d00 */
[----:B------:R-:W-:-:S02]  /*04b0*/  @P0 LEA.HI.X R29, R18, c[0x0][0x164], R21, 0x1, P3 ;  /* 0x00005900121d0a11 */ /* 0x000fc400018f0c15 */
[----:B------:R-:W-:Y:S01]  /*04c0*/  @P0 LEA.HI.X R31, R16, c[0x0][0x194], R23, 0x1, P5 ;  /* 0x00006500101f0a11 */ /* 0x000fe200028f0c17 */
[----:B------:R1:W3:Y:S01]  /*04d0*/  @P1 LDG.E.128 R12, [R32.64] ;  /* 0x00000006200c1981 */ /* 0x0002e2000c1e1d00 */
[----:B------:R-:W-:Y:S01]  /*04e0*/  CS2R R16, SRZ ;  /* 0x0000000000107805 */ /* 0x000fe2000001ff00 */
[----:B------:R-:W-:Y:S01]  /*04f0*/  CS2R R18, SRZ ;  /* 0x0000000000127805 */ /* 0x000fe2000001ff00 */
[----:B------:R-:W-:Y:S01]  /*0500*/  CS2R R20, SRZ ;  /* 0x0000000000147805 */ /* 0x000fe2000001ff00 */
[----:B------:R-:W-:-:S04]  /*0510*/  CS2R R22, SRZ ;  /* 0x0000000000167805 */ /* 0x000fc8000001ff00 */
[----:B------:R4:W3:Y:S04]  /*0520*/  @P0 LDG.E.128 R16, [R28.64] ;  /* 0x000000061c100981 */ /* 0x0008e8000c1e1d00 */
[----:B------:R0:W3:Y:S01]  /*0530*/  @P0 LDG.E.128 R20, [R30.64] ;  /* 0x000000061e140981 */ /* 0x0000e2000c1e1d00 */
[----:B------:R-:W-:-:S04]  /*0540*/  ISETP.GT.AND P0, PT, R0, 0x3f, PT ;  /* 0x0000003f0000780c */ /* 0x000fc80003f04270 */
[----:B------:R-:W-:-:S13]  /*0550*/  ISETP.GE.OR P1, PT, R0, R25, P0 ;  /* 0x000000190000720c */ /* 0x000fda0000726670 */
[----:B------:R-:W-:Y:S01]  /*0560*/  @!P1 SHF.R.S32.HI R25, RZ, 0x1f, R0 ;  /* 0x0000001fff199819 */ /* 0x000fe20000011400 */
[----:B0-----:R-:W-:Y:S01]  /*0570*/  @!P1 IMAD R35, R5, c[0x0][0x1e0], RZ ;  /* 0x0000780005239a24 */ /* 0x001fe200078e02ff */
[----:B-1----:R-:W-:-:S03]  /*0580*/  @!P1 IADD3 R32, P3, R24, R0, RZ ;  /* 0x0000000018209210 */ /* 0x002fc60007f7e0ff */
[----:B------:R-:W-:Y:S01]  /*0590*/  @!P1 IMAD R35, R2, c[0x0][0x1e4], R35 ;  /* 0x0000790002239a24 */ /* 0x000fe200078e0223 */
[----:B------:R-:W-:Y:S01]  /*05a0*/  @!P1 LEA.HI.X.SX32 R33, R24, R25, 0x1, P3 ;  /* 0x0000001918219211 */ /* 0x000fe200018f0eff */
[----:B------:R-:W-:-:S04]  /*05b0*/  @!P1 IMAD R25, R6, c[0x0][0x1e8], RZ ;  /* 0x00007a0006199a24 */ /* 0x000fc800078e02ff */
[----:B------:R-:W-:-:S04]  /*05c0*/  @!P1 IMAD.WIDE.U32 R32, R2, c[0x0][0x1e0], R32 ;  /* 0x0000780002209a25 */ /* 0x000fc800078e0020 */
[----:B------:R-:W-:Y:S01]  /*05d0*/  @!P1 IMAD R25, R4, c[0x0][0x1ec], R25 ;  /* 0x00007b0004199a24 */ /* 0x000fe200078e0219 */
[----:B------:R-:W-:-:S05]  /*05e0*/  @!P1 IADD3 R33, R33, R35, RZ ;  /* 0x0000002321219210 */ /* 0x000fca0007ffe0ff */
[----:B------:R-:W-:Y:S01]  /*05f0*/  @!P1 IMAD.WIDE.U32 R30, R4, c[0x0][0x1e8], R32 ;  /* 0x00007a00041e9a25 */ /* 0x000fe200078e0020 */
[----:B------:R-:W-:-:S03]  /*0600*/  MOV R32, 0x7f800000 ;  /* 0x7f80000000207802 */ /* 0x000fc60000000f00 */
[----:B------:R-:W-:Y:S01]  /*0610*/  @!P1 IMAD.IADD R25, R31, 0x1, R25 ;  /* 0x000000011f199824 */ /* 0x000fe200078e0219 */
[----:B----4-:R-:W-:-:S04]  /*0620*/  @!P1 LEA R28, P3, R30, c[0x0][0x1d8], 0x2 ;  /* 0x000076001e1c9a11 */ /* 0x010fc800078610ff */
[----:B------:R-:W-:-:S05]  /*0630*/  @!P1 LEA.HI.X R29, R30, c[0x0][0x1dc], R25, 0x2, P3 ;  /* 0x000077001e1d9a11 */ /* 0x000fca00018f1419 */
[----:B------:R0:W5:Y:S01]  /*0640*/  @!P1 LDG.E R32, [R28.64] ;  /* 0x000000061c209981 */ /* 0x000162000c1e1900 */
[----:B------:R-:W-:Y:S01]  /*0650*/  ISETP.NE.AND P3, PT, R7, RZ, PT ;  /* 0x000000ff0700720c */ /* 0x000fe20003f65270 */
[----:B------:R-:W-:Y:S01]  /*0660*/  ULDC UR4, c[0x0][0x168] ;  /* 0x00005a0000047ab9 */ /* 0x000fe20000000800 */
[----:B------:R-:W-:Y:S01]  /*0670*/  SHF.L.U32 R7, R3, 0xc, RZ ;  /* 0x0000000c03077819 */ /* 0x000fe200000006ff */
[----:B------:R-:W-:Y:S01]  /*0680*/  UIADD3 UR4, UR4, 0x3f, URZ ;  /* 0x0000003f04047890 */ /* 0x000fe2000fffe03f */
[----:B------:R-:W-:Y:S03]  /*0690*/  BSSY B0, `(.L_x_742) ;  /* 0x0000076000007945 */ /* 0x000fe60003800000 */
[----:B------:R-:W-:-:S04]  /*06a0*/  USHF.R.S32.HI UR5, URZ, 0x1f, UR4 ;  /* 0x0000001f3f057899 */ /* 0x000fc80008011404 */
[----:B------:R-:W-:-:S04]  /*06b0*/  ULEA.HI UR5, UR5, UR4, URZ, 0x6 ;  /* 0x0000000405057291 */ /* 0x000fc8000f8f303f */
[----:B------:R-:W-:Y:S01]  /*06c0*/  ULOP3.LUT UR5, UR5, 0xffffffc0, URZ, 0xc0, !UPT ;  /* 0xffffffc005057892 */ /* 0x000fe2000f8ec03f */
[C---:B--2---:R-:W-:Y:S01]  /*06d0*/  LOP3.LUT R34, R8.reuse, 0xffff0000, RZ, 0xc0, !PT ;  /* 0xffff000008227812 */ /* 0x044fe200078ec0ff */
[----:B------:R-:W-:Y:S01]  /*06e0*/  IMAD.U32 R25, R8, 0x10000, RZ ;  /* 0x0001000008197824 */ /* 0x000fe200078e00ff */
[----:B------:R-:W-:Y:S02]  /*06f0*/  SHF.L.U32 R8, R9, 0x10, RZ ;  /* 0x0000001009087819 */ /* 0x000fe400000006ff */
[C---:B---3--:R-:W-:Y:S01]  /*0700*/  LOP3.LUT R33, R12.reuse, 0xffff0000, RZ, 0xc0, !PT ;  /* 0xffff00000c217812 */ /* 0x048fe200078ec0ff */
[----:B------:R-:W-:Y:S01]  /*0710*/  IMAD.U32 R12, R12, 0x10000, RZ ;  /* 0x000100000c0c7824 */ /* 0x000fe200078e00ff */
[----:B0-----:R-:W-:Y:S01]  /*0720*/  SHF.L.U32 R29, R13, 0x10, RZ ;  /* 0x000000100d1d7819 */ /* 0x001fe200000006ff */
[----:B------:R-:W-:Y:S01]  /*0730*/  IMAD.U32 R28, R14, 0x10000, RZ ;  /* 0x000100000e1c7824 */ /* 0x000fe200078e00ff */
[----:B------:R-:W-:Y:S01]  /*0740*/  LOP3.LUT R30, R9, 0xffff0000, RZ, 0xc0, !PT ;  /* 0xffff0000091e7812 */ /* 0x000fe200078ec0ff */
[----:B------:R-:W-:Y:S01]  /*0750*/  FMUL.FTZ R34, R34, R33 ;  /* 0x0000002122227220 */ /* 0x000fe20000410000 */
[----:B------:R-:W-:Y:S01]  /*0760*/  LOP3.LUT R13, R13, 0xffff0000, RZ, 0xc0, !PT ;  /* 0xffff00000d0d7812 */ /* 0x000fe200078ec0ff */
[----:B------:R-:W-:Y:S01]  /*0770*/  IMAD.U32 R9, R10, 0x10000, RZ ;  /* 0x000100000a097824 */ /* 0x000fe200078e00ff */
[----:B------:R-:W-:Y:S01]  /*0780*/  LOP3.LUT R36, R16, 0xffff0000, RZ, 0xc0, !PT ;  /* 0xffff000010247812 */ /* 0x000fe200078ec0ff */
[----:B------:R-:W-:Y:S01]  /*0790*/  FFMA.FTZ R12, R25, R12, R34 ;  /* 0x0000000c190c7223 */ /* 0x000fe20000010022 */
[----:B------:R-:W-:Y:S01]  /*07a0*/  LOP3.LUT R31, R10, 0xffff0000, RZ, 0xc0, !PT ;  /* 0xffff00000a1f7812 */ /* 0x000fe200078ec0ff */
[----:B------:R-:W-:Y:S01]  /*07b0*/  IMAD.U32 R16, R16, 0x10000, RZ ;  /* 0x0001000010107824 */ /* 0x000fe200078e00ff */
[----:B------:R-:W-:Y:S01]  /*07c0*/  LOP3.LUT R35, R20, 0xffff0000, RZ, 0xc0, !PT ;  /* 0xffff000014237812 */ /* 0x000fe200078ec0ff */
[----:B------:R-:W-:Y:S01]  /*07d0*/  FFMA.FTZ R12, R8, R29, R12 ;  /* 0x0000001d080c7223 */ /* 0x000fe2000001000c */
[----:B------:R-:W-:Y:S01]  /*07e0*/  SHF.L.U32 R25, R20, 0x10, RZ ;  /* 0x0000001014197819 */ /* 0x000fe200000006ff */
[----:B------:R-:W-:Y:S01]  /*07f0*/  IMAD.U32 R8, R17, 0x10000, RZ ;  /* 0x0001000011087824 */ /* 0x000fe200078e00ff */
[----:B------:R-:W-:Y:S01]  /*0800*/  SHF.L.U32 R29, R21, 0x10, RZ ;  /* 0x00000010151d7819 */ /* 0x000fe200000006ff */
[----:B------:R-:W-:Y:S01]  /*0810*/  FMUL.FTZ R35, R36, R35 ;  /* 0x0000002324237220 */ /* 0x000fe20000410000 */
[----:B------:R-:W-:Y:S01]  /*0820*/  LOP3.LUT R17, R17, 0xffff0000, RZ, 0xc0, !PT ;  /* 0xffff000011117812 */ /* 0x000fe200078ec0ff */
[----:B------:R-:W-:Y:S01]  /*0830*/  FFMA.FTZ R13, R30, R13, R12 ;  /* 0x0000000d1e0d7223 */ /* 0x000fe2000001000c */
[----:B------:R-:W-:Y:S01]  /*0840*/  LOP3.LUT R12, R21, 0xffff0000, RZ, 0xc0, !PT ;  /* 0xffff0000150c7812 */ /* 0x000fe200078ec0ff */
[----:B------:R-:W-:Y:S01]  /*0850*/  FFMA.FTZ R16, R16, R25, R35 ;  /* 0x0000001910107223 */ /* 0x000fe20000010023 */
[----:B------:R-:W-:Y:S01]  /*0860*/  LOP3.LUT R14, R14, 0xffff0000, RZ, 0xc0, !PT ;  /* 0xffff00000e0e7812 */ /* 0x000fe200078ec0ff */
[----:B------:R-:W-:Y:S01]  /*0870*/  FFMA.FTZ R13, R9, R28, R13 ;  /* 0x0000001c090d7223 */ /* 0x000fe2000001000d */
[----:B------:R-:W-:Y:S01]  /*0880*/  SHF.L.U32 R9, R22, 0x10, RZ ;  /* 0x0000001016097819 */ /* 0x000fe200000006ff */
[----:B------:R-:W-:Y:S01]  /*0890*/  FFMA.FTZ R16, R8, R29, R16 ;  /* 0x0000001d08107223 */ /* 0x000fe20000010010 */
[----:B------:R-:W-:Y:S01]  /*08a0*/  SHF.L.U32 R10, R11, 0x10, RZ ;  /* 0x000000100b0a7819 */ /* 0x000fe200000006ff */
[C---:B------:R-:W-:Y:S01]  /*08b0*/  IMAD.U32 R8, R18.reuse, 0x10000, RZ ;  /* 0x0001000012087824 */ /* 0x040fe200078e00ff */
[----:B------:R-:W-:Y:S01]  /*08c0*/  SHF.L.U32 R33, R15, 0x10, RZ ;  /* 0x000000100f217819 */ /* 0x000fe200000006ff */
[----:B------:R-:W-:Y:S01]  /*08d0*/  FFMA.FTZ R12, R17, R12, R16 ;  /* 0x0000000c110c7223 */ /* 0x000fe20000010010 */
[----:B------:R-:W-:Y:S01]  /*08e0*/  LOP3.LUT R18, R18, 0xffff0000, RZ, 0xc0, !PT ;  /* 0xffff000012127812 */ /* 0x000fe200078ec0ff */
[----:B------:R-:W-:Y:S01]  /*08f0*/  FFMA.FTZ R14, R31, R14, R13 ;  /* 0x0000000e1f0e7223 */ /* 0x000fe2000001000d */
[----:B------:R-:W-:Y:S01]  /*0900*/  LOP3.LUT R13, R22, 0xffff0000, RZ, 0xc0, !PT ;  /* 0xffff0000160d7812 */ /* 0x000fe200078ec0ff */
[----:B------:R-:W-:Y:S01]  /*0910*/  FFMA.FTZ R12, R8, R9, R12 ;  /* 0x00000009080c7223 */ /* 0x000fe2000001000c */
[----:B------:R-:W-:Y:S01]  /*0920*/  LOP3.LUT R11, R11, 0xffff0000, RZ, 0xc0, !PT ;  /* 0xffff00000b0b7812 */ /* 0x000fe200078ec0ff */
[----:B------:R-:W-:Y:S01]  /*0930*/  FFMA.FTZ R10, R10, R33, R14 ;  /* 0x000000210a0a7223 */ /* 0x000fe2000001000e */
[----:B------:R-:W-:Y:S01]  /*0940*/  LOP3.LUT R15, R15, 0xffff0000, RZ, 0xc0, !PT ;  /* 0xffff00000f0f7812 */ /* 0x000fe200078ec0ff */
[----:B------:R-:W-:Y:S01]  /*0950*/  IMAD.U32 R8, R19, 0x10000, RZ ;  /* 0x0001000013087824 */ /* 0x000fe200078e00ff */
[----:B------:R-:W-:Y:S01]  /*0960*/  SHF.L.U32 R9, R23, 0x10, RZ ;  /* 0x0000001017097819 */ /* 0x000fe200000006ff */
[----:B------:R-:W-:Y:S01]  /*0970*/  FFMA.FTZ R12, R18, R13, R12 ;  /* 0x0000000d120c7223 */ /* 0x000fe2000001000c */
[----:B------:R-:W-:Y:S01]  /*0980*/  LOP3.LUT R19, R19, 0xffff0000, RZ, 0xc0, !PT ;  /* 0xffff000013137812 */ /* 0x000fe200078ec0ff */
[----:B------:R-:W-:Y:S01]  /*0990*/  FFMA.FTZ R11, R11, R15, R10 ;  /* 0x0000000f0b0b7223 */ /* 0x000fe2000001000a */
[----:B------:R-:W-:Y:S01]  /*09a0*/  LOP3.LUT R10, R23, 0xffff0000, RZ, 0xc0, !PT ;  /* 0xffff0000170a7812 */ /* 0x000fe200078ec0ff */
[----:B------:R-:W-:Y:S01]  /*09b0*/  FFMA.FTZ R8, R8, R9, R12 ;  /* 0x0000000908087223 */ /* 0x000fe2000001000c */
[----:B------:R-:W-:Y:S01]  /*09c0*/  @!P3 SHF.R.S32.HI R25, RZ, 0x1f, R24 ;  /* 0x0000001fff19b819 */ /* 0x000fe20000011418 */
[----:B------:R-:W-:-:S02]  /*09d0*/  IMAD R17, R5, c[0x0][0x220], RZ ;  /* 0x0000880005117a24 */ /* 0x000fc400078e02ff */
[----:B------:R-:W-:Y:S02]  /*09e0*/  FFMA.FTZ R19, R19, R10, R8 ;  /* 0x0000000a13137223 */ /* 0x000fe40000010008 */
[----:B------:R-:W0:Y:S01]  /*09f0*/  SHFL.BFLY PT, R8, R11, 0x4, 0x1f ;  /* 0x0c801f000b087f89 */ /* 0x000e2200000e0000 */
[----:B------:R-:W-:Y:S01]  /*0a00*/  IMAD R21, R2, c[0x0][0x224], R17 ;  /* 0x0000890002157a24 */ /* 0x000fe200078e0211 */
[----:B------:R-:W-:Y:S02]  /*0a10*/  IADD3 R17, -R24, UR5, RZ ;  /* 0x0000000518117c10 */ /* 0x000fe4000fffe1ff */
[----:B------:R-:W1:Y:S02]  /*0a20*/  SHFL.BFLY PT, R12, R19, 0x4, 0x1f ;  /* 0x0c801f00130c7f89 */ /* 0x000e6400000e0000 */
[----:B------:R-:W-:Y:S01]  /*0a30*/  ISETP.GE.OR P0, PT, R0, R17, P0 ;  /* 0x000000110000720c */ /* 0x000fe20000706670 */
[----:B------:R-:W-:Y:S02]  /*0a40*/  IMAD R17, R6, c[0x0][0x228], RZ ;  /* 0x00008a0006117a24 */ /* 0x000fe400078e02ff */
[----:B0-----:R-:W-:-:S02]  /*0a50*/  FADD.FTZ R10, R11, R8 ;  /* 0x000000080b0a7221 */ /* 0x001fc40000010000 */
[----:B------:R-:W-:Y:S02]  /*0a60*/  IMAD.SHL.U32 R8, R0, 0x4, RZ ;  /* 0x0000000400087824 */ /* 0x000fe400078e00ff */
[----:B-1----:R-:W-:Y:S01]  /*0a70*/  FADD.FTZ R12, R19, R12 ;  /* 0x0000000c130c7221 */ /* 0x002fe20000010000 */
[----:B------:R-:W0:Y:S01]  /*0a80*/  SHFL.BFLY PT, R13, R10, 0x2, 0x1f ;  /* 0x0c401f000a0d7f89 */ /* 0x000e2200000e0000 */
[----:B------:R-:W-:Y:S01]  /*0a90*/  @!P3 IMAD R11, R5, c[0x0][0x1c8], RZ ;  /* 0x00007200050bba24 */ /* 0x000fe200078e02ff */
[----:B------:R-:W-:Y:S01]  /*0aa0*/  SHF.R.S32.HI R14, RZ, 0x1f, R8 ;  /* 0x0000001fff0e7819 */ /* 0x000fe20000011408 */
[----:B------:R-:W-:Y:S01]  /*0ab0*/  @!P3 IMAD R19, R6, c[0x0][0x1d0], RZ ;  /* 0x000074000613ba24 */ /* 0x000fe200078e02ff */
[----:B------:R-:W1:Y:S01]  /*0ac0*/  SHFL.BFLY PT, R15, R12, 0x2, 0x1f ;  /* 0x0c401f000c0f7f89 */ /* 0x000e6200000e0000 */
[----:B------:R-:W-:Y:S02]  /*0ad0*/  IADD3 R8, P1, R7, R8, RZ ;  /* 0x0000000807087210 */ /* 0x000fe40007f3e0ff */
[----:B------:R-:W-:-:S02]  /*0ae0*/  @!P3 IMAD R19, R4, c[0x0][0x1d4], R19 ;  /* 0x000075000413ba24 */ /* 0x000fc400078e0213 */
[----:B------:R-:W-:-:S05]  /*0af0*/  LEA.HI.X.SX32 R9, R7, R14, 0x1, P1 ;  /* 0x0000000e07097211 */ /* 0x000fca00008f0eff */
[----:B------:R-:W-:-:S04]  /*0b00*/  IMAD.WIDE.U32 R8, R2, c[0x0][0x220], R8 ;  /* 0x0000880002087a25 */ /* 0x000fc800078e0008 */
[----:B0-----:R-:W-:Y:S02]  /*0b10*/  FADD.FTZ R7, R10, R13 ;  /* 0x0000000d0a077221 */ /* 0x001fe40000010000 */
[----:B------:R-:W-:Y:S02]  /*0b20*/  @!P3 IMAD R13, R2, c[0x0][0x1cc], R11 ;  /* 0x00007300020dba24 */ /* 0x000fe400078e020b */
[----:B-1----:R-:W-:Y:S01]  /*0b30*/  FADD.FTZ R14, R12, R15 ;  /* 0x0000000f0c0e7221 */ /* 0x002fe20000010000 */
[----:B------:R-:W0:Y:S01]  /*0b40*/  SHFL.BFLY PT, R16, R7, 0x1, 0x1f ;  /* 0x0c201f0007107f89 */ /* 0x000e2200000e0000 */
[----:B------:R-:W-:-:S03]  /*0b50*/  @!P3 IMAD.WIDE.U32 R10, R2, c[0x0][0x1c8], R24 ;  /* 0x00007200020aba25 */ /* 0x000fc600078e0018 */
[----:B------:R-:W1:Y:S02]  /*0b60*/  SHFL.BFLY PT, R15, R14, 0x1, 0x1f ;  /* 0x0c201f000e0f7f89 */ /* 0x000e6400000e0000 */
[----:B------:R-:W-:-:S05]  /*0b70*/  @!P3 IADD3 R11, R11, R13, RZ ;  /* 0x0000000d0b0bb210 */ /* 0x000fca0007ffe0ff */
[----:B------:R-:W-:Y:S01]  /*0b80*/  @!P3 IMAD.WIDE.U32 R12, R4, c[0x0][0x1d0], R10 ;  /* 0x00007400040cba25 */ /* 0x000fe200078e000a */
[----:B------:R-:W-:-:S03]  /*0b90*/  MOV R10, R8 ;  /* 0x00000008000a7202 */ /* 0x000fc60000000f00 */
[----:B------:R-:W-:Y:S01]  /*0ba0*/  IMAD.IADD R11, R9, 0x1, R21 ;  /* 0x00000001090b7824 */ /* 0x000fe200078e0215 */
[----:B------:R-:W-:-:S03]  /*0bb0*/  @!P3 IADD3 R9, P1, R26, R12, RZ ;  /* 0x0000000c1a09b210 */ /* 0x000fc60007f3e0ff */
[C---:B------:R-:W-:Y:S01]  /*0bc0*/  IMAD.WIDE.U32 R10, R4.reuse, c[0x0][0x228], R10 ;  /* 0x00008a00040a7a25 */ /* 0x040fe200078e000a */
[----:B------:R-:W-:Y:S02]  /*0bd0*/  @!P3 IADD3.X R12, R27, R13, R19, P1, !PT ;  /* 0x0000000d1b0cb210 */ /* 0x000fe40000ffe413 */
[----:B------:R-:W-:Y:S01]  /*0be0*/  @!P3 LEA R8, P5, R9, c[0x0][0x1b0], 0x2 ;  /* 0x00006c000908ba11 */ /* 0x000fe200078a10ff */
[----:B------:R-:W-:Y:S01]  /*0bf0*/  IMAD R13, R4, c[0x0][0x22c], R17 ;  /* 0x00008b00040d7a24 */ /* 0x000fe200078e0211 */
[----:B------:R-:W-:Y:S01]  /*0c00*/  ISETP.NE.U32.AND P1, PT, RZ, c[0x0][0x238], PT ;  /* 0x00008e00ff007a0c */ /* 0x000fe20003f25070 */
[----:B0-----:R-:W-:Y:S01]  /*0c10*/  FADD.FTZ R7, R7, R16 ;  /* 0x0000001007077221 */ /* 0x001fe20000010000 */
[----:B------:R-:W-:Y:S01]  /*0c20*/  @!P3 LEA.HI.X R9, R9, c[0x0][0x1b4], R12, 0x2, P5 ;  /* 0x00006d000909ba11 */ /* 0x000fe200028f140c */
[----:B-1----:R-:W-:Y:S01]  /*0c30*/  FADD.FTZ R15, R14, R15 ;  /* 0x0000000f0e0f7221 */ /* 0x002fe20000010000 */
[----:B------:R-:W-:Y:S02]  /*0c40*/  IADD3 R13, R11, R13, RZ ;  /* 0x0000000d0b0d7210 */ /* 0x000fe40007ffe0ff */
[----:B------:R-:W-:-:S02]  /*0c50*/  @!P3 FSEL R7, R7, RZ, !P2 ;  /* 0x000000ff0707b208 */ /* 0x000fc40005000000 */
[----:B------:R-:W-:Y:S02]  /*0c60*/  @!P3 FSEL R11, R15, RZ, !P4 ;  /* 0x000000ff0f0bb208 */ /* 0x000fe40006000000 */
[----:B------:R-:W-:Y:S01]  /*0c70*/  ISETP.NE.AND.EX P1, PT, RZ, c[0x0][0x23c], PT, P1 ;  /* 0x00008f00ff007a0c */ /* 0x000fe20003f25310 */
[----:B------:R0:W-:Y:S01]  /*0c80*/  @!P3 STG.E [R8.64], R7 ;  /* 0x000000070800b986 */ /* 0x0001e2000c101906 */
[----:B------:R-:W-:Y:S02]  /*0c90*/  LEA R12, P5, R10, c[0x0][0x208], 0x2 ;  /* 0x000082000a0c7a11 */ /* 0x000fe400078a10ff */
[----:B------:R-:W-:Y:S01]  /*0ca0*/  ISETP.NE.OR P1, PT, R0, RZ, !P1 ;  /* 0x000000ff0000720c */ /* 0x000fe20004f25670 */
[----:B------:R0:W-:Y:S01]  /*0cb0*/  @!P3 STG.E [R8.64+0x80], R11 ;  /* 0x0000800b0800b986 */ /* 0x0001e2000c101906 */
[----:B------:R-:W-:Y:S01]  /*0cc0*/  LEA.HI.X R13, R10, c[0x0][0x20c], R13, 0x2, P5 ;  /* 0x000083000a0d7a11 */ /* 0x000fe200028f140d */
[----:B------:R-:W-:Y:S05]  /*0cd0*/  @P0 BRA `(.L_x_743) ;  /* 0x0000011000000947 */ /* 0x000fea0003800000 */
[----:B0-----:R-:W-:Y:S01]  /*0ce0*/  SHF.R.S32.HI R7, RZ, 0x1f, R0 ;  /* 0x0000001fff077819 */ /* 0x001fe20000011400 */
[----:B------:R-:W-:Y:S01]  /*0cf0*/  IMAD R5, R5, c[0x0][0x1f8], RZ ;  /* 0x00007e0005057a24 */ /* 0x000fe200078e02ff */
[----:B------:R-:W-:Y:S01]  /*0d00*/  IADD3 R8, P0, R24, R0, RZ ;  /* 0x0000000018087210 */ /* 0x000fe20007f1e0ff */
[----:B-----5:R-:W-:-:S02]  /*0d10*/  FMUL.FTZ R0, R32, 1.4426950216293334961 ;  /* 0x3fb8aa3b20007820 */ /* 0x020fc40000410000 */
[----:B------:R-:W-:Y:S01]  /*0d20*/  IMAD R5, R2, c[0x0][0x1fc], R5 ;  /* 0x00007f0002057a24 */ /* 0x000fe200078e0205 */
[----:B------:R-:W-:Y:S01]  /*0d30*/  LEA.HI.X.SX32 R9, R24, R7, 0x1, P0 ;  /* 0x0000000718097211 */ /* 0x000fe200000f0eff */
[----:B------:R-:W-:Y:S01]  /*0d40*/  IMAD R7, R6, c[0x0][0x200], RZ ;  /* 0x0000800006077a24 */ /* 0x000fe200078e02ff */
[----:B------:R-:W-:-:S03]  /*0d50*/  FSETP.NEU.FTZ.AND P0, PT, R32, -INF , PT ;  /* 0xff8000002000780b */ /* 0x000fc60003f1d000 */
[----:B------:R-:W-:-:S04]  /*0d60*/  IMAD.WIDE.U32 R8, R2, c[0x0][0x1f8], R8 ;  /* 0x00007e0002087a25 */ /* 0x000fc800078e0008 */
[----:B------:R-:W-:Y:S02]  /*0d70*/  IMAD.IADD R9, R9, 0x1, R5 ;  /* 0x0000000109097824 */ /* 0x000fe400078e0205 */
[C---:B------:R-:W-:Y:S02]  /*0d80*/  IMAD R5, R4.reuse, c[0x0][0x204], R7 ;  /* 0x0000810004057a24 */ /* 0x040fe400078e0207 */
[----:B------:R-:W-:-:S05]  /*0d90*/  IMAD.WIDE.U32 R6, R4, c[0x0][0x200], R8 ;  /* 0x0000800004067a25 */ /* 0x000fca00078e0008 */
[----:B------:R-:W-:Y:S02]  /*0da0*/  IADD3 R5, R7, R5, RZ ;  /* 0x0000000507057210 */ /* 0x000fe40007ffe0ff */
[----:B------:R-:W-:-:S04]  /*0db0*/  LEA R8, P2, R6, c[0x0][0x1f0], 0x2 ;  /* 0x00007c0006087a11 */ /* 0x000fc800078410ff */
[----:B------:R-:W-:Y:S02]  /*0dc0*/  LEA.HI.X R9, R6, c[0x0][0x1f4], R5, 0x2, P2 ;  /* 0x00007d0006097a11 */ /* 0x000fe400010f1405 */
[----:B------:R-:W-:-:S05]  /*0dd0*/  FSEL R5, R0, RZ, P0 ;  /* 0x000000ff00057208 */ /* 0x000fca0000000000 */
[----:B------:R0:W-:Y:S02]  /*0de0*/  STG.E [R8.64], R5 ;  /* 0x0000000508007986 */ /* 0x0001e4000c101906 */
.L_x_743:
[----:B------:R-:W-:Y:S05]  /*0df0*/  BSYNC B0 ;  /* 0x0000000000007941 */ /* 0x000fea0003800000 */
.L_x_742:
[----:B------:R1:W-:Y:S04]  /*0e00*/  STG.E.128 [R12.64], RZ ;  /* 0x000000ff0c007986 */ /* 0x0003e8000c101d06 */
[----:B------:R1:W-:Y:S04]  /*0e10*/  STG.E.128 [R12.64+0x1000], RZ ;  /* 0x001000ff0c007986 */ /* 0x0003e8000c101d06 */
[----:B------:R1:W-:Y:S04]  /*0e20*/  STG.E.128 [R12.64+0x2000], RZ ;  /* 0x002000ff0c007986 */ /* 0x0003e8000c101d06 */
[----:B------:R1:W-:Y:S01]  /*0e30*/  STG.E.128 [R12.64+0x3000], RZ ;  /* 0x003000ff0c007986 */ /* 0x0003e2000c101d06 */
[----:B------:R-:W-:Y:S05]  /*0e40*/  @P1 EXIT ;  /* 0x000000000000194d */ /* 0x000fea0003800000 */
[----:B------:R-:W-:Y:S01]  /*0e50*/  HFMA2.MMA R0, -RZ, RZ, 0, 2.384185791015625e-07 ;  /* 0x00000004ff007435 */ /* 0x000fe200000001ff */
[----:B------:R-:W-:-:S04]  /*0e60*/  IMAD R3, R3, c[0x0][0x230], R4 ;  /* 0x00008c0003037a24 */ /* 0x000fc800078e0204 */
[----:B------:R-:W-:-:S05]  /*0e70*/  IMAD R3, R3, c[0x0][0x170], R2 ;  /* 0x00005c0003037a24 */ /* 0x000fca00078e0202 */
[----:B------:R-:W-:-:S05]  /*0e80*/  IMAD.WIDE R2, R3, R0, c[0x0][0x238] ;  /* 0x00008e0003027625 */ /* 0x000fca00078e0200 */
[----:B------:R-:W-:Y:S01]  /*0e90*/  STG.E [R2.64], RZ ;  /* 0x000000ff02007986 */ /* 0x000fe2000c101906 */
[----:B------:R-:W-:Y:S05]  /*0ea0*/  EXIT ;  /* 0x000000000000794d */ /* 0x000fea0003800000 */
.L_x_744:
        /* <DEDUP_REMOVED lines=13> */
.L_x_4915:


//--------------------- .text._ZN7cutlass13device_kernelIN5flash19enable_sm80_to_sm89INS1_16FlashAttnBwdSm80INS1_25CollectiveMainloopBwdSm80ILi2ELi2EN4cute5tupleIJNS5_1CILi64EEENS7_ILi128EEES8_EEENS_10bfloat16_tEfNS_4arch4Sm80ELb1ELb0ELb1ELb1ELb0ELb0ELb0ELb0ELi2ELi2ELi4ELi2ELb1EEENS1_21CollectiveEpilogueBwdISA_SB_SD_Li256ELb1ELb0ELi2EEENS1_25SingleTileBwdLPTSchedulerILb1ELi128ELb0EEEEEEEEEvNT_6ParamsE --------------------------
	.section	.text._ZN7cutlass13device_kernelIN5flash19enable_sm80_to_sm89INS1_16FlashAttnBwdSm80INS1_25CollectiveMainloopBwdSm80ILi2ELi2EN4cute5tupleIJNS5_1CILi64EEENS7_ILi128EEES8_EEENS_10bfloat16_tEfNS_4arch4Sm80ELb1ELb0ELb1ELb1ELb0ELb0ELb0ELb0ELi2ELi2ELi4ELi2ELb1EEENS1_21CollectiveEpilogueBwdISA_SB_SD_Li256ELb1ELb0ELi2EEENS1_25SingleTileBwdLPTSchedulerILb1ELi128ELb0EEEEEEEEEvNT_6ParamsE,"ax",@progbits
	.sectioninfo	@"SHI_REGISTERS=250"
	.align	128
.text._ZN7cutlass13device_kernelIN5flash19enable_sm80_to_sm89INS1_16FlashAttnBwdSm80INS1_25CollectiveMainloopBwdSm80ILi2ELi2EN4cute5tupleIJNS5_1CILi64EEENS7_ILi128EEES8_EEENS_10bfloat16_tEfNS_4arch4Sm80ELb1ELb0ELb1ELb1ELb0ELb0ELb0ELb0ELi2ELi2ELi4ELi2ELb1EEENS1_21CollectiveEpilogueBwdISA_SB_SD_Li256ELb1ELb0ELi2EEENS1_25SingleTileBwdLPTSchedulerILb1ELi128ELb0EEEEEEEEEvNT_6ParamsE:
        .type           _ZN7cutlass13device_kernelIN5flash19enable_sm80_to_sm89INS1_16FlashAttnBwdSm80INS1_25CollectiveMainloopBwdSm80ILi2ELi2EN4cute5tupleIJNS5_1CILi64EEENS7_ILi128EEES8_EEENS_10bfloat16_tEfNS_4arch4Sm80ELb1ELb0ELb1ELb1ELb0ELb0ELb0ELb0ELi2ELi2ELi4ELi2ELb1EEENS1_21CollectiveEpilogueBwdISA_SB_SD_Li256ELb1ELb0ELi2EEENS1_25SingleTileBwdLPTSchedulerILb1ELi128ELb0EEEEEEEEEvNT_6ParamsE,@function
        .size           _ZN7cutlass13device_kernelIN5flash19enable_sm80_to_sm89INS1_16FlashAttnBwdSm80INS1_25CollectiveMainloopBwdSm80ILi2ELi2EN4cute5tupleIJNS5_1CILi64EEENS7_ILi128EEES8_EEENS_10bfloat16_tEfNS_4arch4Sm80ELb1ELb0ELb1ELb1ELb0ELb0ELb0ELb0ELi2ELi2ELi4ELi2ELb1EEENS1_21CollectiveEpilogueBwdISA_SB_SD_Li256ELb1ELb0ELi2EEENS1_25SingleTileBwdLPTSchedulerILb1ELi128ELb0EEEEEEEEEvNT_6ParamsE,(.L_x_4916 - _ZN7cutlass13device_kernelIN5flash19enable_sm80_to_sm89INS1_16FlashAttnBwdSm80INS1_25CollectiveMainloopBwdSm80ILi2ELi2EN4cute5tupleIJNS5_1CILi64EEENS7_ILi128EEES8_EEENS_10bfloat16_tEfNS_4arch4Sm80ELb1ELb0ELb1ELb1ELb0ELb0ELb0ELb0ELi2ELi2ELi4ELi2ELb1EEENS1_21CollectiveEpilogueBwdISA_SB_SD_Li256ELb1ELb0ELi2EEENS1_25SingleTileBwdLPTSchedulerILb1ELi128ELb0EEEEEEEEEvNT_6ParamsE)
        .other          _ZN7cutlass13device_kernelIN5flash19enable_sm80_to_sm89INS1_16FlashAttnBwdSm80INS1_25CollectiveMainloopBwdSm80ILi2ELi2EN4cute5tupleIJNS5_1CILi64EEENS7_ILi128EEES8_EEENS_10bfloat16_tEfNS_4arch4Sm80ELb1ELb0ELb1ELb1ELb0ELb0ELb0ELb0ELi2ELi2ELi4ELi2ELb1EEENS1_21CollectiveEpilogueBwdISA_SB_SD_Li256ELb1ELb0ELi2EEENS1_25SingleTileBwdLPTSchedulerILb1ELi128ELb0EEEEEEEEEvNT_6ParamsE,@"STO_CUDA_ENTRY STV_DEFAULT"
_ZN7cutlass13device_kernelIN5flash19enable_sm80_to_sm89INS1_16FlashAttnBwdSm80INS1_25CollectiveMainloopBwdSm80ILi2ELi2EN4cute5tupleIJNS5_1CILi64EEENS7_ILi128EEES8_EEENS_10bfloat16_tEfNS_4arch4Sm80ELb1ELb0ELb1ELb1ELb0ELb0ELb0ELb0ELi2ELi2ELi4ELi2ELb1EEENS1_21CollectiveEpilogueBwdISA_SB_SD_Li256ELb1ELb0ELi2EEENS1_25SingleTileBwdLPTSchedulerILb1ELi128ELb0EEEEEEEEEvNT_6ParamsE:
[----:B------:R-:W-:-:S03]  /*0000*/  MOV R1, c[0x0][0x28] ;  /* 0x00000a0000017a02 */ /* 0x000fc60000000f00 */
[----:B------:R-:W1:Y:S01]  /*0010*/  S2R R32, SR_TID.X ;  /* 0x0000000000207919 */ /* 0x000e620000002100 */
[----:B------:R-:W-:Y:S01]  /*0020*/  IADD3 R1, R1, -0x1b0, RZ ;  /* 0xfffffe5001017810 */ /* 0x000fe20007ffe0ff */
[----:B------:R-:W-:Y:S02]  /*0030*/  ULDC.64 UR10, c[0x0][0x118] ;  /* 0x00004600000a7ab9 */ /* 0x000fe40000000a00 */
        /* <DEDUP_REMOVED lines=23> */
.L_x_746:
[----:B------:R-:W-:Y:S02]  /*01b0*/  MOV R2, c[0x0][0x3ac] ;  /* 0x0000eb0000027a02 */ /* 0x000fe40000000f00 */
[----:B------:R-:W-:Y:S02]  /*01c0*/  MOV R197, R0 ;  /* 0x0000000000c57202 */ /* 0x000fe40000000f00 */
[----:B------:R-:W-:-:S13]  /*01d0*/  ISETP.NE.AND P0, PT, R2, 0x1, PT ;  /* 0x000000010200780c */ /* 0x000fda0003f05270 */
[----:B------:R-:W-:-:S05]  /*01e0*/  @P0 IMAD.HI.U32 R2, R0, c[0x0][0x3b0], RZ ;  /* 0x0000ec0000020a27 */ /* 0x000fca00078e00ff */
[----:B------:R-:W-:-:S05]  /*01f0*/  @P0 SHF.R.U32.HI R197, RZ, c[0x0][0x3b4], R2 ;  /* 0x0000ed00ffc50a19 */ /* 0x000fca0000011602 */
[----:B------:R-:W-:Y:S02]  /*0200*/  IMAD R3, R197, c[0x0][0x3ac], RZ ;  /* 0x0000eb00c5037a24 */ /* 0x000fe400078e02ff */
.L_x_747:
[----:B------:R-:W-:Y:S01]  /*0210*/  IMAD.MOV.U32 R2, RZ, RZ, c[0x0][0x3a0] ;  /* 0x0000e800ff027624 */ /* 0x000fe200078e00ff */
[----:B------:R-:W-:Y:S01]  /*0220*/  ISETP.NE.U32.AND P0, PT, RZ, c[0x0][0x3e0], PT ;  /* 0x0000f800ff007a0c */ /* 0x000fe20003f05070 */
[----:B------:R-:W-:-:S03]  /*0230*/  IMAD.IADD R3, R0, 0x1, -R3 ;  /* 0x0000000100037824 */ /* 0x000fc600078e0a03 */
[----:B------:R-:W-:Y:S01]  /*0240*/  ISETP.NE.AND P1, PT, R2, 0x1, PT ;  /* 0x000000010200780c */ /* 0x000fe20003f25270 */
[----:B------:R-:W-:Y:S01]  /*0250*/  IMAD R4, R4, c[0x0][0x3ac], R3 ;  /* 0x0000eb0004047a24 */ /* 0x000fe200078e0203 */
[----:B------:R-:W-:-:S04]  /*0260*/  ISETP.NE.AND.EX P0, PT, RZ, c[0x0][0x3e4], PT, P0 ;  /* 0x0000f900ff007a0c */ /* 0x000fc80003f05300 */
[----:B------:R-:W-:-:S07]  /*0270*/  MOV R195, R4 ;  /* 0x0000000400c37202 */ /* 0x000fce0000000f00 */
[----:B------:R-:W-:-:S05]  /*0280*/  @P1 IMAD.HI.U32 R0, R4, c[0x0][0x3a4], RZ ;  /* 0x0000e90004001a27 */ /* 0x000fca00078e00ff */
[----:B------:R-:W-:-:S04]  /*0290*/  @P1 SHF.R.U32.HI R195, RZ, c[0x0][0x3a8], R0 ;  /* 0x0000ea00ffc31a19 */ /* 0x000fc80000011600 */
[----:B------:R-:W-:-:S05]  /*02a0*/  IADD3 R3, -R195, RZ, RZ ;  /* 0x000000ffc3037210 */ /* 0x000fca0007ffe1ff */
[----:B------:R-:W-:Y:S01]  /*02b0*/  IMAD R196, R3, c[0x0][0x3a0], R4 ;  /* 0x0000e80003c47a24 */ /* 0x000fe200078e0204 */
[----:B------:R-:W-:Y:S05]  /*02c0*/  @!P0 BRA `(.L_x_748) ;  /* 0x0000004000008947 */ /* 0x000fea0003800000 */
[----:B------:R-:W-:-:S05]  /*02d0*/  MOV R0, 0x4 ;  /* 0x0000000400007802 */ /* 0x000fca0000000f00 */
[----:B------:R-:W-:-:S06]  /*02e0*/  IMAD.WIDE R2, R195, R0, c[0x0][0x3e0] ;  /* 0x0000f800c3027625 */ /* 0x000fcc00078e0200 */
[----:B------:R1:W5:Y:S01]  /*02f0*/  LDG.E R3, [R2.64] ;  /* 0x0000000a02037981 */ /* 0x000362000c1e1900 */
[----:B------:R-:W-:Y:S05]  /*0300*/  BRA `(.L_x_749) ;  /* 0x000000a000007947 */ /* 0x000fea0003800000 */
.L_x_748:
[----:B------:R-:W-:-:S04]  /*0310*/  ISETP.NE.U32.AND P0, PT, RZ, c[0x0][0x3d8], PT ;  /* 0x0000f600ff007a0c */ /* 0x000fc80003f05070 */
[----:B------:R-:W-:-:S13]  /*0320*/  ISETP.NE.AND.EX P0, PT, RZ, c[0x0][0x3dc], PT, P0 ;  /* 0x0000f700ff007a0c */ /* 0x000fda0003f05300 */
[----:B------:R-:W-:Y:S05]  /*0330*/  @!P0 BRA `(.L_x_750) ;  /* 0x0000006000008947 */ /* 0x000fea0003800000 */
[----:B------:R-:W-:-:S05]  /*0340*/  MOV R0, 0x4 ;  /* 0x0000000400007802 */ /* 0x000fca0000000f00 */
[----:B------:R-:W-:-:S05]  /*0350*/  IMAD.WIDE R4, R195, R0, c[0x0][0x3d8] ;  /* 0x0000f600c3047625 */ /* 0x000fca00078e0200 */
[----:B------:R-:W2:Y:S04]  /*0360*/  LDG.E R3, [R4.64] ;  /* 0x0000000a04037981 */ /* 0x000ea8000c1e1900 */
[----:B------:R-:W2:Y:S02]  /*0370*/  LDG.E R0, [R4.64+0x4] ;  /* 0x0000040a04007981 */ /* 0x000ea4000c1e1900 */
[----:B--2---:R-:W-:Y:S01]  /*0380*/  IADD3 R3, -R3, R0, RZ ;  /* 0x0000000003037210 */ /* 0x004fe20007ffe1ff */
[----:B------:R-:W-:Y:S05]  /*0390*/  BRA `(.L_x_749) ;  /* 0x0000001000007947 */ /* 0x000fea0003800000 */
.L_x_750:
[----:B------:R-:W-:-:S04]  /*03a0*/  MOV R3, c[0x0][0x3d4] ;  /* 0x0000f50000037a02 */ /* 0x000fc80000000f00 */
.L_x_749:
[----:B-----5:R-:W-:-:S04]  /*03b0*/  IADD3 R3, R3, 0x7f, RZ ;  /* 0x0000007f03037810 */ /* 0x020fc80007ffe0ff */
[----:B------:R-:W-:-:S04]  /*03c0*/  SHF.R.S32.HI R0, RZ, 0x1f, R3 ;  /* 0x0000001fff007819 */ /* 0x000fc80000011403 */
[----:B------:R-:W-:-:S04]  /*03d0*/  LEA.HI R0, R0, R3, RZ, 0x7 ;  /* 0x0000000300007211 */ /* 0x000fc800078f38ff */
[----:B------:R-:W-:-:S04]  /*03e0*/  SHF.R.S32.HI R0, RZ, 0x7, R0 ;  /* 0x00000007ff007819 */ /* 0x000fc80000011400 */
[----:B------:R-:W-:-:S04]  /*03f0*/  ISETP.GE.AND P0, PT, R197, R0, PT ;  /* 0x00000000c500720c */ /* 0x000fc80003f06270 */
[----:B------:R-:W-:Y:S01]  /*0400*/  SEL R195, R195, 0xffffffff, !P0 ;  /* 0xffffffffc3c37807 */ /* 0x000fe20004000000 */
[----:B------:R-:W-:Y:S05]  /*0410*/  BRA `(.L_x_751) ;  /* 0x0000036000007947 */ /* 0x000fea0003800000 */
.L_x_745:
        /* <DEDUP_REMOVED lines=16> */
.L_x_752:
[----:B------:R-:W-:Y:S02]  /*0520*/  MOV R0, c[0x0][0x3ac] ;  /* 0x0000eb0000007a02 */ /* 0x000fe40000000f00 */
[----:B------:R-:W-:Y:S02]  /*0530*/  MOV R197, R2 ;  /* 0x0000000200c57202 */ /* 0x000fe40000000f00 */
[----:B------:R-:W-:-:S13]  /*0540*/  ISETP.NE.AND P0, PT, R0, 0x1, PT ;  /* 0x000000010000780c */ /* 0x000fda0003f05270 */
[----:B------:R-:W-:-:S05]  /*0550*/  @P0 IMAD.HI.U32 R0, R2, c[0x0][0x3b0], RZ ;  /* 0x0000ec0002000a27 */ /* 0x000fca00078e00ff */
[----:B------:R-:W-:-:S05]  /*0560*/  @P0 SHF.R.U32.HI R197, RZ, c[0x0][0x3b4], R0 ;  /* 0x0000ed00ffc50a19 */ /* 0x000fca0000011600 */
[----:B------:R-:W-:Y:S02]  /*0570*/  IMAD R3, R197, c[0x0][0x3ac], RZ ;  /* 0x0000eb00c5037a24 */ /* 0x000fe400078e02ff */
.L_x_753:
        /* <DEDUP_REMOVED lines=16> */
.L_x_754:
        /* <DEDUP_REMOVED lines=9> */
.L_x_756:
[----:B------:R-:W-:-:S04]  /*0710*/  MOV R3, c[0x0][0x3d4] ;  /* 0x0000f50000037a02 */ /* 0x000fc80000000f00 */
.L_x_755:
[----:B-----5:R-:W-:-:S04]  /*0720*/  IADD3 R3, R3, 0x7f, RZ ;  /* 0x0000007f03037810 */ /* 0x020fc80007ffe0ff */
[----:B------:R-:W-:-:S04]  /*0730*/  SHF.R.S32.HI R0, RZ, 0x1f, R3 ;  /* 0x0000001fff007819 */ /* 0x000fc80000011403 */
[----:B------:R-:W-:-:S04]  /*0740*/  LEA.HI R0, R0, R3, RZ, 0x7 ;  /* 0x0000000300007211 */ /* 0x000fc800078f38ff */
[----:B------:R-:W-:-:S04]  /*0750*/  SHF.R.S32.HI R0, RZ, 0x7, R0 ;  /* 0x00000007ff007819 */ /* 0x000fc80000011400 */
[----:B------:R-:W-:-:S04]  /*0760*/  ISETP.GE.AND P0, PT, R197, R0, PT ;  /* 0x00000000c500720c */ /* 0x000fc80003f06270 */
[----:B------:R-:W-:-:S04]  /*0770*/  SEL R195, R195, 0xffffffff, !P0 ;  /* 0xffffffffc3c37807 */ /* 0x000fc80004000000 */
.L_x_751:
[----:B------:R-:W-:-:S13]  /*0780*/  ISETP.GE.AND P0, PT, R195, RZ, PT ;  /* 0x000000ffc300720c */ /* 0x000fda0003f06270 */
[----:B------:R-:W-:Y:S05]  /*0790*/  @!P0 EXIT ;  /* 0x000000000000894d */ /* 0x000fea0003800000 */
[----:B------:R-:W-:Y:S01]  /*07a0*/  ISETP.NE.U32.AND P2, PT, RZ, c[0x0][0x2c8], PT ;  /* 0x0000b200ff007a0c */ /* 0x000fe20003f45070 */
[----:B-1----:R-:W-:Y:S01]  /*07b0*/  IMAD.MOV.U32 R2, RZ, RZ, 0x4 ;  /* 0x00000004ff027424 */ /* 0x002fe200078e00ff */
[----:B------:R-:W-:Y:S02]  /*07c0*/  ISETP.NE.U32.AND P4, PT, RZ, c[0x0][0x2d0], PT ;  /* 0x0000b400ff007a0c */ /* 0x000fe40003f85070 */
[----:B------:R-:W-:Y:S01]  /*07d0*/  ISETP.NE.AND.EX P2, PT, RZ, c[0x0][0x2cc], PT, P2 ;  /* 0x0000b300ff007a0c */ /* 0x000fe20003f45320 */
[----:B------:R-:W-:Y:S01]  /*07e0*/  IMAD.WIDE R12, R195, R2, c[0x0][0x2c8] ;  /* 0x0000b200c30c7625 */ /* 0x000fe200078e0202 */
[----:B------:R-:W-:-:S11]  /*07f0*/  ISETP.NE.AND.EX P4, PT, RZ, c[0x0][0x2d4], PT, P4 ;  /* 0x0000b500ff007a0c */ /* 0x000fd60003f85340 */
[----:B------:R-:W2:Y:S01]  /*0800*/  @P2 LDG.E R6, [R12.64] ;  /* 0x0000000a0c062981 */ /* 0x000ea2000c1e1900 */
[----:B------:R-:W-:Y:S02]  /*0810*/  IMAD.MOV.U32 R0, RZ, RZ, RZ ;  /* 0x000000ffff007224 */ /* 0x000fe400078e00ff */
        /* <DEDUP_REMOVED lines=13> */
[----:B------:R-:W-:Y:S01]  /*08f0*/  IMAD.MOV.U32 R6, RZ, RZ, c[0x0][0x198] ;  /* 0x00006600ff067624 */ /* 0x000fe200078e00ff */
[----:B----4-:R1:W-:Y:S02]  /*0900*/  STL [R1+0x4], R4 ;  /* 0x0000040401007387 */ /* 0x0103e40000100800 */
        /* <DEDUP_REMOVED lines=8> */
.L_x_757:
[----:B-----5:R2:W-:Y:S01]  /*0990*/  STL [R1+0xc], R8 ;  /* 0x00000c0801007387 */ /* 0x0205e20000100800 */
[----:B------:R-:W-:-:S04]  /*09a0*/  ISETP.NE.U32.AND P0, PT, RZ, c[0x0][0x2e0], PT ;  /* 0x0000b800ff007a0c */ /* 0x000fc80003f05070 */
[----:B------:R-:W-:-:S13]  /*09b0*/  ISETP.NE.AND.EX P0, PT, RZ, c[0x0][0x2e4], PT, P0 ;  /* 0x0000b900ff007a0c */ /* 0x000fda0003f05300 */
[----:B------:R-:W-:Y:S05]  /*09c0*/  @!P0 BRA `(.L_x_758) ;  /* 0x0000003000008947 */ /* 0x000fea0003800000 */
[----:B------:R-:W-:-:S06]  /*09d0*/  IMAD.WIDE R6, R195, R2, c[0x0][0x2e0] ;  /* 0x0000b800c3067625 */ /* 0x000fcc00078e0202 */
[----:B------:R3:W5:Y:S01]  /*09e0*/  LDG.E R6, [R6.64] ;  /* 0x0000000a06067981 */ /* 0x000762000c1e1900 */
[----:B------:R-:W-:Y:S05]  /*09f0*/  BRA `(.L_x_759) ;  /* 0x0000004000007947 */ /* 0x000fea0003800000 */
.L_x_758:
[----:B------:R-:W-:Y:S05]  /*0a00*/  @!P4 BRA `(.L_x_759) ;  /* 0x000000300000c947 */ /* 0x000fea0003800000 */
[----:B------:R-:W3:Y:S04]  /*0a10*/  LDG.E R6, [R10.64] ;  /* 0x0000000a0a067981 */ /* 0x000ee8000c1e1900 */
[----:B------:R-:W3:Y:S02]  /*0a20*/  LDG.E R3, [R10.64+0x4] ;  /* 0x0000040a0a037981 */ /* 0x000ee4000c1e1900 */
[----:B---3--:R-:W-:-:S05]  /*0a30*/  IADD3 R6, -R6, R3, RZ ;  /* 0x0000000306067210 */ /* 0x008fca0007ffe1ff */
.L_x_759:
[----:B-----5:R-:W-:Y:S01]  /*0a40*/  IMAD R3, R197, 0x80, -R6 ;  /* 0x00000080c5037824 */ /* 0x020fe200078e0a06 */
[C---:B------:R-:W-:Y:S01]  /*0a50*/  IADD3 R192, R8.reuse, 0x3f, RZ ;  /* 0x0000003f08c07810 */ /* 0x040fe20007ffe0ff */
[----:B------:R4:W-:Y:S01]  /*0a60*/  STL [R1+0x10], R6 ;  /* 0x0000100601007387 */ /* 0x0009e20000100800 */
[----:B------:R-:W-:Y:S01]  /*0a70*/  PLOP3.LUT P1, PT, PT, PT, PT, 0x80, 0x0 ;  /* 0x000000000000781c */ /* 0x000fe20003f2f070 */
[----:B------:R-:W-:Y:S01]  /*0a80*/  CS2R R94, SRZ ;  /* 0x00000000005e7805 */ /* 0x000fe2000001ff00 */
[----:B------:R-:W-:Y:S01]  /*0a90*/  IADD3 R3, R8, -c[0x0][0x2a4], R3 ;  /* 0x8000a90008037a10 */ /* 0x000fe20007ffe003 */
[----:B------:R-:W-:Y:S01]  /*0aa0*/  CS2R R92, SRZ ;  /* 0x00000000005c7805 */ /* 0x000fe2000001ff00 */
[----:B------:R-:W-:Y:S01]  /*0ab0*/  SHF.R.S32.HI R5, RZ, 0x1f, R192 ;  /* 0x0000001fff057819 */ /* 0x000fe200000114c0 */
[----:B------:R-:W-:Y:S01]  /*0ac0*/  CS2R R98, SRZ ;  /* 0x0000000000627805 */ /* 0x000fe2000001ff00 */
[----:B------:R-:W-:Y:S01]  /*0ad0*/  SHF.R.S32.HI R194, RZ, 0x1f, R3 ;  /* 0x0000001fffc27819 */ /* 0x000fe20000011403 */
[----:B------:R-:W-:Y:S01]  /*0ae0*/  CS2R R96, SRZ ;  /* 0x0000000000607805 */ /* 0x000fe2000001ff00 */
[----:B------:R-:W-:Y:S01]  /*0af0*/  LEA.HI R192, R5, R192, RZ, 0x6 ;  /* 0x000000c005c07211 */ /* 0x000fe200078f30ff */
[----:B------:R-:W-:Y:S01]  /*0b00*/  CS2R R90, SRZ ;  /* 0x00000000005a7805 */ /* 0x000fe2000001ff00 */
[----:B------:R-:W-:Y:S01]  /*0b10*/  LEA.HI R194, R194, R3, RZ, 0x6 ;  /* 0x00000003c2c27211 */ /* 0x000fe200078f30ff */
[----:B------:R-:W-:Y:S01]  /*0b20*/  CS2R R88, SRZ ;  /* 0x0000000000587805 */ /* 0x000fe2000001ff00 */
[----:B------:R-:W-:Y:S01]  /*0b30*/  SHF.R.S32.HI R192, RZ, 0x6, R192 ;  /* 0x00000006ffc07819 */ /* 0x000fe200000114c0 */
        /* <DEDUP_REMOVED lines=32> */
[----:B------:R-:W-:Y:S01]  /*0d40*/  IMAD.MOV.U32 R3, RZ, RZ, 0x1 ;  /* 0x00000001ff037424 */ /* 0x000fe200078e00ff */
[----:B------:R-:W-:Y:S01]  /*0d50*/  ULDC.64 UR4, c[0x0][0x178] ;  /* 0x00005e0000047ab9 */ /* 0x000fe20000000a00 */
[----:B---3--:R-:W-:Y:S01]  /*0d60*/  IMAD.WIDE R6, R60, R2, c[0x0][0x18] ;  /* 0x000006003c067625 */ /* 0x008fe200078e0202 */
[----:B------:R-:W-:Y:S01]  /*0d70*/  UMOV UR6, 0x5 ;  /* 0x0000000500067882 */ /* 0x000fe20000000000 */
[----:B------:R-:W-:Y:S01]  /*0d80*/  SHF.R.S32.HI R40, RZ, 0x1f, R196 ;  /* 0x0000001fff287819 */ /* 0x000fe200000114c4 */
[----:B------:R-:W-:Y:S01]  /*0d90*/  STL.U8 [R1+0x14], R3 ;  /* 0x0000140301007387 */ /* 0x000fe20000100000 */
[----:B------:R-:W-:Y:S01]  /*0da0*/  IMAD.MOV.U32 R5, RZ, RZ, c[0x0][0x248] ;  /* 0x00009200ff057624 */ /* 0x000fe200078e00ff */
[C---:B------:R-:W-:Y:S01]  /*0db0*/  IADD3 R2, P0, R6.reuse, 0xc280, RZ ;  /* 0x0000c28006027810 */ /* 0x040fe20007f1e0ff */
[----:B-1----:R-:W-:Y:S01]  /*0dc0*/  IMAD.MOV.U32 R9, RZ, RZ, c[0x0][0x168] ;  /* 0x00005a00ff097624 */ /* 0x002fe200078e00ff */
[----:B------:R-:W-:Y:S01]  /*0dd0*/  IADD3 R20, P1, R6, 0xc080, RZ ;  /* 0x0000c08006147810 */ /* 0x000fe20007f3e0ff */
[----:B------:R1:W-:Y:S01]  /*0de0*/  STL.U8 [R1+0x15], R3 ;  /* 0x0000150301007387 */ /* 0x0003e20000100000 */
[----:B------:R-:W-:Y:S01]  /*0df0*/  ISETP.NE.AND P3, PT, R5, 0x1, PT ;  /* 0x000000010500780c */ /* 0x000fe20003f65270 */
[----:B------:R-:W-:Y:S01]  /*0e00*/  USHF.L.U64.HI UR8, UR4, UR7, UR5 ;  /* 0x0000000704087299 */ /* 0x000fe20008010205 */
[----:B------:R-:W-:Y:S01]  /*0e10*/  IADD3.X R21, RZ, R7, RZ, P1, !PT ;  /* 0x00000007ff157210 */ /* 0x000fe20000ffe4ff */
[----:B------:R-:W-:Y:S01]  /*0e20*/  USHF.L.U32 UR9, UR4, 0x6, URZ ;  /* 0x0000000604097899 */ /* 0x000fe2000800063f */
[----:B------:R-:W-:Y:S01]  /*0e30*/  MOV R5, c[0x0][0x260] ;  /* 0x0000980000057a02 */ /* 0x000fe20000000f00 */
[----:B------:R-:W-:Y:S01]  /*0e40*/  USHF.L.U64.HI UR5, UR4, UR6, UR5 ;  /* 0x0000000604057299 */ /* 0x000fe20008010205 */
[----:B------:R-:W-:Y:S01]  /*0e50*/  IADD3 R9, R9, 0x3f, RZ ;  /* 0x0000003f09097810 */ /* 0x000fe20007ffe0ff */
[----:B------:R-:W-:Y:S01]  /*0e60*/  USHF.L.U32 UR12, UR4, 0x5, URZ ;  /* 0x00000005040c7899 */ /* 0x000fe2000800063f */
[----:B------:R-:W-:Y:S01]  /*0e70*/  IADD3 R5, R5, 0x3f, RZ ;  /* 0x0000003f05057810 */ /* 0x000fe20007ffe0ff */
[----:B------:R-:W-:Y:S01]  /*0e80*/  IMAD.U32 R16, RZ, RZ, UR9 ;  /* 0x00000009ff107e24 */ /* 0x000fe2000f8e00ff */
[----:B------:R-:W-:Y:S01]  /*0e90*/  SHF.R.S32.HI R10, RZ, 0x1f, R9 ;  /* 0x0000001fff0a7819 */ /* 0x000fe20000011409 */
[----:B------:R3:W-:Y:S01]  /*0ea0*/  STL.64 [R1+0x78], R20 ;  /* 0x0000781401007387 */ /* 0x0007e20000100a00 */
[----:B------:R-:W-:Y:S01]  /*0eb0*/  SHF.R.S32.HI R12, RZ, 0x1f, R5 ;  /* 0x0000001fff0c7819 */ /* 0x000fe20000011405 */
[----:B--2---:R-:W-:Y:S01]  /*0ec0*/  IMAD.U32 R8, RZ, RZ, UR12 ;  /* 0x0000000cff087e24 */ /* 0x004fe2000f8e00ff */
[----:B------:R-:W-:Y:S01]  /*0ed0*/  SHF.R.S32.HI R53, RZ, 0x1f, R32 ;  /* 0x0000001fff357819 */ /* 0x000fe20000011420 */
[C---:B------:R-:W-:Y:S01]  /*0ee0*/  IMAD R13, R40.reuse, c[0x0][0x180], RZ ;  /* 0x00006000280d7a24 */ /* 0x040fe200078e02ff */
[----:B------:R-:W-:Y:S01]  /*0ef0*/  MOV R17, UR8 ;  /* 0x0000000800117c02 */ /* 0x000fe20008000f00 */
[----:B------:R-:W-:Y:S01]  /*0f00*/  IMAD R11, R40, c[0x0][0x210], RZ ;  /* 0x00008400280b7a24 */ /* 0x000fe200078e02ff */
[----:B------:R-:W-:Y:S01]  /*0f10*/  LEA.HI R10, R10, R9, RZ, 0x6 ;  /* 0x000000090a0a7211 */ /* 0x000fe200078f30ff */
[----:B------:R-:W-:Y:S01]  /*0f20*/  IMAD.U32 R9, RZ, RZ, UR5 ;  /* 0x00000005ff097e24 */ /* 0x000fe2000f8e00ff */
[----:B------:R-:W-:Y:S01]  /*0f30*/  LEA.HI R12, R12, R5, RZ, 0x6 ;  /* 0x000000050c0c7211 */ /* 0x000fe200078f30ff */
[----:B------:R-:W-:Y:S01]  /*0f40*/  IMAD R5, R40, c[0x0][0x288], RZ ;  /* 0x0000a20028057a24 */ /* 0x000fe200078e02ff */
[--C-:B------:R-:W-:Y:S01]  /*0f50*/  SHF.R.S32.HI R61, RZ, 0x1f, R60.reuse ;  /* 0x0000001fff3d7819 */ /* 0x100fe2000001143c */
[----:B------:R2:W-:Y:S01]  /*0f60*/  STL.64 [R1+0x28], R16 ;  /* 0x0000281001007387 */ /* 0x0005e20000100a00 */
[----:B-1----:R-:W-:Y:S01]  /*0f70*/  IMAD.X R3, RZ, RZ, R7, P0 ;  /* 0x000000ffff037224 */ /* 0x002fe200000e0607 */
[-C--:B------:R-:W-:Y:S01]  /*0f80*/  LEA.HI R39, R53, R32.reuse, RZ, 0x3 ;  /* 0x0000002035277211 */ /* 0x080fe200078f18ff */
[----:B------:R-:W-:Y:S01]  /*0f90*/  IMAD.MOV.U32 R7, RZ, RZ, c[0x0][0x1f8] ;  /* 0x00007e00ff077624 */ /* 0x000fe200078e00ff */
[----:B------:R1:W-:Y:S01]  /*0fa0*/  STL.64 [R1+0x20], R8 ;  /* 0x0000200801007387 */ /* 0x0003e20000100a00 */
[C---:B------:R-:W-:Y:S01]  /*0fb0*/  IMAD R18, R196.reuse, c[0x0][0x28c], R5 ;  /* 0x0000a300c4127a24 */ /* 0x040fe200078e0205 */
[----:B------:R-:W-:Y:S01]  /*0fc0*/  SHF.R.S32.HI R5, RZ, 0x1f, R195 ;  /* 0x0000001fff057819 */ /* 0x000fe200000114c3 */
[----:B------:R-:W-:Y:S01]  /*0fd0*/  IMAD.WIDE.U32 R22, R196, c[0x0][0x270], R60 ;  /* 0x00009c00c4167a25 */ /* 0x000fe200078e003c */
[----:B------:R-:W-:Y:S01]  /*0fe0*/  IADD3 R7, R7, 0x3f, RZ ;  /* 0x0000003f07077810 */ /* 0x000fe20007ffe0ff */
[----:B------:R4:W-:Y:S01]  /*0ff0*/  STL.64 [R1+0x90], R2 ;  /* 0x0000900201007387 */ /* 0x0009e20000100a00 */
[----:B------:R-:W-:Y:S01]  /*1000*/  SHF.R.S32.HI R10, RZ, 0x6, R10 ;  /* 0x00000006ff0a7819 */ /* 0x000fe2000001140a */
[----:B------:R-:W-:Y:S01]  /*1010*/  ULDC.64 UR4, c[0x0][0x208] ;  /* 0x0000820000047ab9 */ /* 0x000fe20000000a00 */
[----:B------:R-:W-:Y:S01]  /*1020*/  SHF.R.S32.HI R6, RZ, 0x1f, R7 ;  /* 0x0000001fff067819 */ /* 0x000fe20000011407 */
[----:B------:R-:W-:Y:S01]  /*1030*/  USHF.L.U32 UR12, UR4, 0x5, URZ ;  /* 0x00000005040c7899 */ /* 0x000fe2000800063f */
[----:B------:R-:W-:Y:S01]  /*1040*/  SEL R37, R195, RZ, !P2 ;  /* 0x000000ffc3257207 */ /* 0x000fe20005000000 */
[----:B------:R5:W-:Y:S01]  /*1050*/  STL [R1+0x18], R10 ;  /* 0x0000180a01007387 */ /* 0x000be20000100800 */
[----:B------:R-:W-:Y:S01]  /*1060*/  LEA.HI R6, R6, R7, RZ, 0x6 ;  /* 0x0000000706067211 */ /* 0x000fe200078f30ff */
[----:B------:R-:W-:Y:S01]  /*1070*/  IMAD R7, R40, c[0x0][0x270], RZ ;  /* 0x00009c0028077a24 */ /* 0x000fe200078e02ff */
[----:B---3--:R-:W-:Y:S01]  /*1080*/  LOP3.LUT R21, R39, 0xfffffff8, RZ, 0xc0, !PT ;  /* 0xfffffff827157812 */ /* 0x008fe200078ec0ff */
[----:B------:R-:W-:Y:S01]  /*1090*/  USHF.L.U64.HI UR6, UR4, UR6, UR5 ;  /* 0x0000000604067299 */ /* 0x000fe20008010205 */
[----:B------:R-:W-:Y:S01]  /*10a0*/  SEL R36, R5, RZ, !P2 ;  /* 0x000000ff05247207 */ /* 0x000fe20005000000 */
[----:B------:R-:W-:Y:S01]  /*10b0*/  USHF.L.U64.HI UR5, UR4, UR7, UR5 ;  /* 0x0000000704057299 */ /* 0x000fe20008010205 */
[----:B------:R-:W-:Y:S01]  /*10c0*/  LEA.HI R31, R53, R32, RZ, 0x6 ;  /* 0x00000020351f7211 */ /* 0x000fe200078f30ff */
[----:B------:R-:W-:Y:S01]  /*10d0*/  IMAD.IADD R21, R32, 0x1, -R21 ;  /* 0x0000000120157824 */ /* 0x000fe200078e0a15 */
[----:B------:R-:W-:Y:S01]  /*10e0*/  SHF.R.S32.HI R6, RZ, 0x6, R6 ;  /* 0x00000006ff067819 */ /* 0x000fe20000011406 */
[----:B------:R-:W-:Y:S01]  /*10f0*/  USHF.L.U32 UR4, UR4, 0x6, URZ ;  /* 0x0000000604047899 */ /* 0x000fe2000800063f */
[----:B------:R-:W-:Y:S01]  /*1100*/  SHF.R.S32.HI R31, RZ, 0x6, R31 ;  /* 0x00000006ff1f7819 */ /* 0x000fe2000001141f */
[C---:B--2---:R-:W-:Y:S01]  /*1110*/  IMAD.WIDE.U32 R16, R196.reuse, c[0x0][0x288], R60 ;  /* 0x0000a200c4107a25 */ /* 0x044fe200078e003c */
[----:B------:R-:W-:Y:S01]  /*1120*/  SHF.R.S32.HI R12, RZ, 0x6, R12 ;  /* 0x00000006ff0c7819 */ /* 0x000fe2000001140c */
[----:B------:R2:W-:Y:S01]  /*1130*/  STL [R1+0x40], R6 ;  /* 0x0000400601007387 */ /* 0x0005e20000100800 */
[----:B------:R-:W-:Y:S01]  /*1140*/  SHF.L.U32 R34, R31, 0x9, RZ ;  /* 0x000000091f227819 */ /* 0x000fe200000006ff */
[----:B-1----:R-:W-:Y:S01]  /*1150*/  IMAD R8, R196, c[0x0][0x274], R7 ;  /* 0x00009d00c4087a24 */ /* 0x002fe200078e0207 */
[----:B------:R-:W-:Y:S01]  /*1160*/  MOV R25, UR5 ;  /* 0x0000000500197c02 */ /* 0x000fe20008000f00 */
[----:B------:R-:W-:Y:S01]  /*1170*/  IMAD.IADD R19, R17, 0x1, R18 ;  /* 0x0000000111137824 */ /* 0x000fe200078e0212 */
[----:B------:R-:W-:Y:S01]  /*1180*/  MOV R18, R16 ;  /* 0x0000001000127202 */ /* 0x000fe20000000f00 */
[----:B------:R-:W-:Y:S01]  /*1190*/  IMAD.IADD R9, R23, 0x1, R8 ;  /* 0x0000000117097824 */ /* 0x000fe200078e0208 */
[----:B----4-:R-:W-:Y:S01]  /*11a0*/  SHF.R.S32.HI R2, RZ, 0x3, R39 ;  /* 0x00000003ff027819 */ /* 0x010fe20000011427 */
[----:B------:R-:W-:Y:S01]  /*11b0*/  IMAD.MOV.U32 R8, RZ, RZ, R22 ;  /* 0x000000ffff087224 */ /* 0x000fe200078e0016 */
[----:B------:R-:W-:Y:S01]  /*11c0*/  SHF.R.S32.HI R17, RZ, 0x1f, R28 ;  /* 0x0000001fff117819 */ /* 0x000fe2000001141c */
[----:B------:R-:W-:Y:S01]  /*11d0*/  IMAD.SHL.U32 R3, R21, 0x8, RZ ;  /* 0x0000000815037824 */ /* 0x000fe200078e00ff */
[----:B------:R-:W-:Y:S01]  /*11e0*/  STL [R1+0x68], R12 ;  /* 0x0000680c01007387 */ /* 0x000fe20000100800 */
[----:B------:R-:W-:Y:S01]  /*11f0*/  IMAD.SHL.U32 R16, R2, 0x40, RZ ;  /* 0x0000004002107824 */ /* 0x000fe200078e00ff */
[----:B------:R-:W-:Y:S01]  /*1200*/  SEL R5, R5, RZ, !P4 ;  /* 0x000000ff05057207 */ /* 0x000fe20006000000 */
[----:B-----5:R-:W-:Y:S01]  /*1210*/  IMAD R10, R36, c[0x0][0x278], RZ ;  /* 0x00009e00240a7a24 */ /* 0x020fe200078e02ff */
[----:B------:R1:W-:Y:S01]  /*1220*/  STL [R1+0x80], R12 ;  /* 0x0000800c01007387 */ /* 0x0003e20000100800 */
[----:B------:R-:W-:Y:S01]  /*1230*/  IMAD.WIDE.U32 R8, R37, c[0x0][0x278], R8 ;  /* 0x00009e0025087a25 */ /* 0x000fe200078e0008 */
[----:B------:R-:W-:-:S02]  /*1240*/  LOP3.LUT R16, R16, 0x1c0, RZ, 0xc0, !PT ;  /* 0x000001c010107812 */ /* 0x000fc400078ec0ff */
[--C-:B------:R-:W-:Y:S01]  /*1250*/  SHF.R.S32.HI R73, RZ, 0x1f, R3.reuse ;  /* 0x0000001fff497819 */ /* 0x100fe20000011403 */
[C---:B------:R-:W-:Y:S01]  /*1260*/  IMAD R10, R37.reuse, c[0x0][0x27c], R10 ;  /* 0x00009f00250a7a24 */ /* 0x040fe200078e020a */
[----:B------:R-:W-:Y:S01]  /*1270*/  LOP3.LUT R20, R16, 0x38, R3, 0xf8, !PT ;  /* 0x0000003810147812 */ /* 0x000fe200078ef803 */
[----:B------:R-:W-:Y:S01]  /*1280*/  IMAD.WIDE.U32 R18, R37, c[0x0][0x290], R18 ;  /* 0x0000a40025127a25 */ /* 0x000fe200078e0012 */
[----:B------:R-:W-:Y:S02]  /*1290*/  SHF.R.U32.HI R7, RZ, 0x3, R16 ;  /* 0x00000003ff077819 */ /* 0x000fe40000011610 */
[----:B------:R-:W-:Y:S01]  /*12a0*/  IADD3 R8, P0, R28, R8, RZ ;  /* 0x000000081c087210 */ /* 0x000fe20007f1e0ff */
[----:B--2---:R-:W-:Y:S01]  /*12b0*/  IMAD R6, R36, c[0x0][0x290], RZ ;  /* 0x0000a40024067a24 */ /* 0x004fe200078e02ff */
[----:B------:R-:W-:Y:S01]  /*12c0*/  LOP3.LUT R20, R34, R20, R7, 0xf6, !PT ;  /* 0x0000001422147212 */ /* 0x000fe200078ef607 */
[----:B------:R-:W-:Y:S01]  /*12d0*/  IMAD.U32 R26, RZ, RZ, UR12 ;  /* 0x0000000cff1a7e24 */ /* 0x000fe2000f8e00ff */
[----:B------:R-:W-:Y:S01]  /*12e0*/  IADD3.X R7, R17, R9, R10, P0, !PT ;  /* 0x0000000911077210 */ /* 0x000fe200007fe40a */
[----:B------:R-:W-:Y:S01]  /*12f0*/  IMAD R6, R37, c[0x0][0x294], R6 ;  /* 0x0000a50025067a24 */ /* 0x000fe200078e0206 */
[----:B------:R-:W-:Y:S01]  /*1300*/  IADD3 R9, P0, R28, R18, RZ ;  /* 0x000000121c097210 */ /* 0x000fe20007f1e0ff */
[----:B------:R-:W-:-:S02]  /*1310*/  IMAD.U32 R27, RZ, RZ, UR6 ;  /* 0x00000006ff1b7e24 */ /* 0x000fc4000f8e00ff */
[----:B------:R-:W-:Y:S01]  /*1320*/  IMAD.MOV.U32 R72, RZ, RZ, R3 ;  /* 0x000000ffff487224 */ /* 0x000fe200078e0003 */
[----:B------:R-:W-:Y:S01]  /*1330*/  IADD3.X R6, R17, R19, R6, P0, !PT ;  /* 0x0000001311067210 */ /* 0x000fe200007fe406 */
[----:B------:R-:W-:Y:S01]  /*1340*/  IMAD.U32 R24, RZ, RZ, UR4 ;  /* 0x00000004ff187e24 */ /* 0x000fe2000f8e00ff */
[----:B------:R2:W-:Y:S01]  /*1350*/  STL.64 [R1+0x48], R26 ;  /* 0x0000481a01007387 */ /* 0x0005e20000100a00 */
[----:B------:R-:W-:Y:S01]  /*1360*/  IMAD R18, R196, c[0x0][0x184], R13 ;  /* 0x00006100c4127a24 */ /* 0x000fe200078e020d */
[----:B-1----:R-:W-:Y:S01]  /*1370*/  LEA R12, P0, R8, c[0x0][0x258], 0x2 ;  /* 0x00009600080c7a11 */ /* 0x002fe200078010ff */
[C---:B------:R-:W-:Y:S01]  /*1380*/  IMAD R16, R196.reuse, c[0x0][0x214], R11 ;  /* 0x00008500c4107a24 */ /* 0x040fe200078e020b */
[----:B------:R1:W-:Y:S01]  /*1390*/  STL.64 [R1+0x50], R24 ;  /* 0x0000501801007387 */ /* 0x0003e20000100a00 */
[----:B------:R-:W-:Y:S01]  /*13a0*/  IMAD.WIDE.U32 R22, R196, c[0x0][0x210], R72 ;  /* 0x00008400c4167a25 */ /* 0x000fe200078e0048 */
[----:B------:R-:W-:Y:S02]  /*13b0*/  LEA.HI.X R13, R8, c[0x0][0x25c], R7, 0x2, P0 ;  /* 0x00009700080d7a11 */ /* 0x000fe400000f1407 */
[----:B------:R-:W-:Y:S01]  /*13c0*/  LEA R10, P0, R9, c[0x0][0x280], 0x2 ;  /* 0x0000a000090a7a11 */ /* 0x000fe200078010ff */
[----:B------:R-:W-:Y:S01]  /*13d0*/  IMAD.MOV.U32 R7, RZ, RZ, 0x2 ;  /* 0x00000002ff077424 */ /* 0x000fe200078e00ff */
[----:B------:R-:W-:Y:S01]  /*13e0*/  IADD3 R17, R23, R16, RZ ;  /* 0x0000001017117210 */ /* 0x000fe20007ffe0ff */
[C---:B------:R-:W-:Y:S01]  /*13f0*/  IMAD R8, R36.reuse, c[0x0][0x188], RZ ;  /* 0x0000620024087a24 */ /* 0x040fe200078e02ff */
[----:B------:R-:W-:Y:S01]  /*1400*/  LEA.HI.X R11, R9, c[0x0][0x284], R6, 0x2, P0 ;  /* 0x0000a100090b7a11 */ /* 0x000fe200000f1406 */
[----:B------:R-:W-:Y:S01]  /*1410*/  IMAD.MOV.U32 R16, RZ, RZ, R22 ;  /* 0x000000ffff107224 */ /* 0x000fe200078e0016 */
[----:B------:R-:W-:Y:S01]  /*1420*/  SHF.R.S32.HI R23, RZ, 0x1f, R2 ;  /* 0x0000001fff177819 */ /* 0x000fe20000011402 */
[----:B------:R-:W-:Y:S01]  /*1430*/  IMAD R6, R36, c[0x0][0x218], RZ ;  /* 0x0000860024067a24 */ /* 0x000fe200078e02ff */
[----:B------:R-:W-:Y:S01]  /*1440*/  MOV R22, R196 ;  /* 0x000000c400167202 */ /* 0x000fe20000000f00 */
[C---:B------:R-:W-:Y:S01]  /*1450*/  IMAD.WIDE.U32 R16, R37.reuse, c[0x0][0x218], R16 ;  /* 0x0000860025107a25 */ /* 0x040fe200078e0010 */
[----:B------:R-:W-:Y:S03]  /*1460*/  STL.64 [R1+0x88], R10 ;  /* 0x0000880a01007387 */ /* 0x000fe60000100a00 */
[----:B------:R-:W-:Y:S01]  /*1470*/  IMAD R6, R37, c[0x0][0x21c], R6 ;  /* 0x0000870025067a24 */ /* 0x000fe200078e0206 */
[----:B------:R3:W-:Y:S01]  /*1480*/  STL.64 [R1+0x70], R12 ;  /* 0x0000700c01007387 */ /* 0x0007e20000100a00 */
[----:B--2---:R-:W-:-:S03]  /*1490*/  IMAD.WIDE.U32 R26, R196, c[0x0][0x180], R72 ;  /* 0x00006000c41a7a25 */ /* 0x004fc600078e0048 */
[----:B------:R-:W-:Y:S01]  /*14a0*/  IADD3 R17, R17, R6, RZ ;  /* 0x0000000611117210 */ /* 0x000fe20007ffe0ff */
[----:B------:R-:W-:Y:S02]  /*14b0*/  IMAD.IADD R19, R27, 0x1, R18 ;  /* 0x000000011b137824 */ /* 0x000fe400078e0212 */
[----:B-1----:R-:W-:-:S04]  /*14c0*/  IMAD.WIDE.U32 R24, R20, R7, c[0x0][0x18] ;  /* 0x0000060014187625 */ /* 0x002fc800078e0007 */
[C---:B------:R-:W-:Y:S01]  /*14d0*/  IMAD R7, R37.reuse, c[0x0][0x18c], R8 ;  /* 0x0000630025077a24 */ /* 0x040fe200078e0208 */
[----:B------:R-:W-:Y:S01]  /*14e0*/  IADD3 R8, P2, R2, R0, RZ ;  /* 0x0000000002087210 */ /* 0x000fe20007f5e0ff */
[----:B------:R-:W-:Y:S01]  /*14f0*/  IMAD.MOV.U32 R18, RZ, RZ, R26 ;  /* 0x000000ffff127224 */ /* 0x000fe200078e001a */
[----:B------:R-:W-:Y:S01]  /*1500*/  IADD3 R42, P1, R24, 0x4080, RZ ;  /* 0x00004080182a7810 */ /* 0x000fe20007f3e0ff */
[----:B------:R-:W-:Y:S01]  /*1510*/  IMAD.MOV.U32 R27, RZ, RZ, R32 ;  /* 0x000000ffff1b7224 */ /* 0x000fe200078e0020 */
[----:B------:R-:W-:Y:S01]  /*1520*/  LEA.HI.X.SX32 R0, R0, R23, 0x1, P2 ;  /* 0x0000001700007211 */ /* 0x000fe200010f0eff */
[----:B------:R-:W-:Y:S01]  /*1530*/  IMAD.WIDE.U32 R18, R37, c[0x0][0x188], R18 ;  /* 0x0000620025127a25 */ /* 0x000fe200078e0012 */
[----:B------:R-:W-:Y:S02]  /*1540*/  IADD3 R24, P0, R24, 0x8080, RZ ;  /* 0x0000808018187810 */ /* 0x000fe40007f1e0ff */
[----:B------:R-:W-:Y:S01]  /*1550*/  IADD3.X R43, RZ, R25, RZ, P1, !PT ;  /* 0x00000019ff2b7210 */ /* 0x000fe20000ffe4ff */
[----:B------:R-:W-:-:S02]  /*1560*/  IMAD.IADD R19, R19, 0x1, R7 ;  /* 0x0000000113137824 */ /* 0x000fc400078e0207 */
[C---:B------:R-:W-:Y:S01]  /*1570*/  IMAD R7, R0.reuse, c[0x0][0x178], RZ ;  /* 0x00005e0000077a24 */ /* 0x040fe200078e02ff */
[----:B---3--:R-:W-:Y:S01]  /*1580*/  SEL R12, R195, RZ, !P4 ;  /* 0x000000ffc30c7207 */ /* 0x008fe20006000000 */
[----:B------:R-:W-:Y:S01]  /*1590*/  IMAD R9, R0, c[0x0][0x208], RZ ;  /* 0x0000820000097a24 */ /* 0x000fe200078e02ff */
[----:B------:R-:W-:Y:S01]  /*15a0*/  STL.64 [R1+0x38], R42 ;  /* 0x0000382a01007387 */ /* 0x000fe20000100a00 */
[C---:B------:R-:W-:Y:S02]  /*15b0*/  IMAD R7, R8.reuse, c[0x0][0x17c], R7 ;  /* 0x00005f0008077a24 */ /* 0x040fe400078e0207 */
[----:B------:R-:W-:-:S04]  /*15c0*/  IMAD.WIDE.U32 R18, R8, c[0x0][0x178], R18 ;  /* 0x00005e0008127a25 */ /* 0x000fc800078e0012 */
[----:B------:R-:W-:Y:S01]  /*15d0*/  IMAD R9, R8, c[0x0][0x20c], R9 ;  /* 0x0000830008097a24 */ /* 0x000fe200078e0209 */
[----:B------:R-:W-:Y:S01]  /*15e0*/  LEA R6, P1, R18, c[0x0][0x160], 0x1 ;  /* 0x0000580012067a11 */ /* 0x000fe200078208ff */
[----:B------:R-:W-:-:S04]  /*15f0*/  IMAD.WIDE.U32 R16, R8, c[0x0][0x208], R16 ;  /* 0x0000820008107a25 */ /* 0x000fc800078e0010 */
[----:B------:R-:W-:Y:S01]  /*1600*/  IMAD.X R25, RZ, RZ, R25, P0 ;  /* 0x000000ffff197224 */ /* 0x000fe200000e0619 */
[----:B------:R-:W-:Y:S01]  /*1610*/  LEA R8, P0, R16, c[0x0][0x1f0], 0x1 ;  /* 0x00007c0010087a11 */ /* 0x000fe200078008ff */
[----:B------:R-:W-:Y:S02]  /*1620*/  IMAD.IADD R7, R19, 0x1, R7 ;  /* 0x0000000113077824 */ /* 0x000fe400078e0207 */
[----:B------:R-:W-:Y:S01]  /*1630*/  IMAD.IADD R9, R17, 0x1, R9 ;  /* 0x0000000111097824 */ /* 0x000fe200078e0209 */
[----:B------:R1:W-:Y:S01]  /*1640*/  STL.64 [R1+0x60], R24 ;  /* 0x0000601801007387 */ /* 0x0003e20000100a00 */
[----:B------:R-:W-:Y:S01]  /*1650*/  @P3 IMAD.HI.U32 R0, R196, c[0x0][0x24c], RZ ;  /* 0x00009300c4003a27 */ /* 0x000fe200078e00ff */
[----:B------:R-:W-:Y:S02]  /*1660*/  LEA.HI.X R7, R18, c[0x0][0x164], R7, 0x1, P1 ;  /* 0x0000590012077a11 */ /* 0x000fe400008f0c07 */
[----:B------:R-:W-:Y:S02]  /*1670*/  LEA.HI.X R9, R16, c[0x0][0x1f4], R9, 0x1, P0 ;  /* 0x00007d0010097a11 */ /* 0x000fe400000f0c09 */
[----:B------:R-:W-:Y:S01]  /*1680*/  @P3 SHF.R.U32.HI R22, RZ, c[0x0][0x250], R0 ;  /* 0x00009400ff163a19 */ /* 0x000fe20000011600 */
[----:B------:R2:W-:Y:S03]  /*1690*/  STL.64 [R1+0x30], R6 ;  /* 0x0000300601007387 */ /* 0x0005e60000100a00 */
[----:B------:R-:W-:Y:S01]  /*16a0*/  SHF.R.S32.HI R19, RZ, 0x1f, R22 ;  /* 0x0000001fff137819 */ /* 0x000fe20000011416 */
[----:B------:R2:W-:Y:S01]  /*16b0*/  STL.64 [R1+0x58], R8 ;  /* 0x0000580801007387 */ /* 0x0005e20000100a00 */
[----:B-1----:R-:W-:-:S03]  /*16c0*/  MOV R24, 0x16e0 ;  /* 0x000016e000187802 */ /* 0x002fc60000000f00 */
[----:B--2---:R-:W-:Y:S05]  /*16d0*/  CALL.REL.NOINC `($_ZN7cutlass13device_kernelIN5flash19enable_sm80_to_sm89INS1_16FlashAttnBwdSm80INS1_25CollectiveMainloopBwdSm80ILi2ELi2EN4cute5tupleIJNS5_1CILi64EEENS7_ILi128EEES8_EEENS_10bfloat16_tEfNS_4arch4Sm80ELb1ELb0ELb1ELb1ELb0ELb0ELb0ELb0ELi2ELi2ELi4ELi2ELb1EEENS1_21CollectiveEpilogueBwdISA_SB_SD_Li256ELb1ELb0ELi2EEENS1_25SingleTileBwdLPTSchedulerILb1ELi128ELb0EEEEEEEEEvNT_6ParamsE$_ZZN4cute7idx2crdINS_5tupleIJiEEENS1_IJNS1_IJNS1_IJNS_1CILi8EEENS3_ILi2EEEEEES5_S5_NS3_ILi4EEEEEEEEEEEDaRKT_RKT0_ENKUlRKT_RKT0_E_clIiS8_EEDaSI_SL_) ;  /* 0x00008cc000007944 */ /* 0x004fea0003c00000 */
[----:B------:R-:W-:Y:S01]  /*16e0*/  IMAD.MOV.U32 R193, RZ, RZ, R0 ;  /* 0x000000ffffc17224 */ /* 0x000fe200078e0000 */
[----:B------:R-:W-:Y:S01]  /*16f0*/  MOV R30, R42 ;  /* 0x0000002a001e7202 */ /* 0x000fe20000000f00 */
[----:B------:R-:W-:Y:S01]  /*1700*/  IMAD.MOV.U32 R27, RZ, RZ, R32 ;  /* 0x000000ffff1b7224 */ /* 0x000fe200078e0020 */
[----:B------:R-:W-:-:S02]  /*1710*/  MOV R24, 0x1730 ;  /* 0x0000173000187802 */ /* 0x000fc40000000f00 */
[----:B-1----:R-:W-:Y:S05]  /*1720*/  CALL.REL.NOINC `($_ZN7cutlass13device_kernelIN5flash19enable_sm80_to_sm89INS1_16FlashAttnBwdSm80INS1_25CollectiveMainloopBwdSm80ILi2ELi2EN4cute5tupleIJNS5_1CILi64EEENS7_ILi128EEES8_EEENS_10bfloat16_tEfNS_4arch4Sm80ELb1ELb0ELb1ELb1ELb0ELb0ELb0ELb0ELi2ELi2ELi4ELi2ELb1EEENS1_21CollectiveEpilogueBwdISA_SB_SD_Li256ELb1ELb0ELi2EEENS1_25SingleTileBwdLPTSchedulerILb1ELi128ELb0EEEEEEEEEvNT_6ParamsE$_ZZN4cute7idx2crdINS_5tupleIJiEEENS1_IJNS1_IJNS1_IJNS_1CILi8EEENS3_ILi2EEEEEES5_S5_NS3_ILi4EEEEEEEEEEEDaRKT_RKT0_ENKUlRKT_RKT0_E_clIiS8_EEDaSI_SL_) ;  /* 0x00008c7000007944 */ /* 0x002fea0003c00000 */
[----:B------:R-:W-:Y:S01]  /*1730*/  LEA.HI R51, R53, R32, RZ, 0x4 ;  /* 0x0000002035337211 */ /* 0x000fe200078f20ff */
[----:B------:R-:W-:Y:S01]  /*1740*/  IMAD.SHL.U32 R52, R21, 0x40, RZ ;  /* 0x0000004015347824 */ /* 0x000fe200078e00ff */
[----:B------:R-:W-:Y:S01]  /*1750*/  MOV R24, 0x1840 ;  /* 0x0000184000187802 */ /* 0x000fe20000000f00 */
[----:B------:R-:W-:Y:S01]  /*1760*/  IMAD.MOV.U32 R187, RZ, RZ, R0 ;  /* 0x000000ffffbb7224 */ /* 0x000fe200078e0000 */
[----:B------:R-:W-:Y:S01]  /*1770*/  SHF.R.S32.HI R6, RZ, 0x4, R51 ;  /* 0x00000004ff067819 */ /* 0x000fe20000011433 */
[----:B------:R-:W-:Y:S01]  /*1780*/  IMAD.MOV.U32 R29, RZ, RZ, R42 ;  /* 0x000000ffff1d7224 */ /* 0x000fe200078e002a */
[----:B------:R-:W-:-:S02]  /*1790*/  LOP3.LUT R52, R52, 0x1c0, RZ, 0xc0, !PT ;  /* 0x000001c034347812 */ /* 0x000fc400078ec0ff */
[----:B------:R-:W-:Y:S02]  /*17a0*/  LEA.HI R185, R51, R6, RZ, 0x1 ;  /* 0x0000000633b97211 */ /* 0x000fe400078f08ff */
        /* <DEDUP_REMOVED lines=8> */
[----:B-1----:R-:W-:Y:S05]  /*1830*/  CALL.REL.NOINC `($_ZN7cutlass13device_kernelIN5flash19enable_sm80_to_sm89INS1_16FlashAttnBwdSm80INS1_25CollectiveMainloopBwdSm80ILi2ELi2EN4cute5tupleIJNS5_1CILi64EEENS7_ILi128EEES8_EEENS_10bfloat16_tEfNS_4arch4Sm80ELb1ELb0ELb1ELb1ELb0ELb0ELb0ELb0ELi2ELi2ELi4ELi2ELb1EEENS1_21CollectiveEpilogueBwdISA_SB_SD_Li256ELb1ELb0ELi2EEENS1_25SingleTileBwdLPTSchedulerILb1ELi128ELb0EEEEEEEEEvNT_6ParamsE$_ZZN4cute7idx2crdINS_5tupleIJiEEENS1_IJNS1_IJNS1_IJNS_1CILi8EEENS3_ILi2EEEEEES5_NS3_ILi4EEES5_EEEEEEEEDaRKT_RKT0_ENKUlRKT_RKT0_E_clIiS8_EEDaSI_SL_) ;  /* 0x00007ef000007944 */ /* 0x002fea0003c00000 */
[----:B------:R-:W-:Y:S01]  /*1840*/  IMAD.MOV.U32 R50, RZ, RZ, R45 ;  /* 0x000000ffff327224 */ /* 0x000fe200078e002d */
[----:B------:R-:W-:Y:S01]  /*1850*/  MOV R48, R43 ;  /* 0x0000002b00307202 */ /* 0x000fe20000000f00 */
[----:B------:R-:W-:Y:S01]  /*1860*/  IMAD.MOV.U32 R49, RZ, RZ, R44 ;  /* 0x000000ffff317224 */ /* 0x000fe200078e002c */
[----:B------:R-:W-:Y:S02]  /*1870*/  MOV R34, R32 ;  /* 0x0000002000227202 */ /* 0x000fe40000000f00 */
[----:B------:R-:W-:Y:S02]  /*1880*/  MOV R24, 0x18a0 ;  /* 0x000018a000187802 */ /* 0x000fe40000000f00 */
[----:B-1----:R-:W-:Y:S05]  /*1890*/  CALL.REL.NOINC `($_ZN7cutlass13device_kernelIN5flash19enable_sm80_to_sm89INS1_16FlashAttnBwdSm80INS1_25CollectiveMainloopBwdSm80ILi2ELi2EN4cute5tupleIJNS5_1CILi64EEENS7_ILi128EEES8_EEENS_10bfloat16_tEfNS_4arch4Sm80ELb1ELb0ELb1ELb1ELb0ELb0ELb0ELb0ELi2ELi2ELi4ELi2ELb1EEENS1_21CollectiveEpilogueBwdISA_SB_SD_Li256ELb1ELb0ELi2EEENS1_25SingleTileBwdLPTSchedulerILb1ELi128ELb0EEEEEEEEEvNT_6ParamsE$_ZZN4cute7idx2crdINS_5tupleIJiEEENS1_IJNS1_IJNS1_IJNS_1CILi8EEENS3_ILi2EEEEEES5_NS3_ILi4EEES5_EEEEEEEEDaRKT_RKT0_ENKUlRKT_RKT0_E_clIiS8_EEDaSI_SL_) ;  /* 0x00007e9000007944 */ /* 0x002fea0003c00000 */
[----:B------:R-:W-:Y:S02]  /*18a0*/  MOV R27, R32 ;  /* 0x00000020001b7202 */ /* 0x000fe40000000f00 */
[----:B------:R-:W-:-:S02]  /*18b0*/  MOV R24, 0x18d0 ;  /* 0x000018d000187802 */ /* 0x000fc40000000f00 */
[----:B-1----:R-:W-:Y:S05]  /*18c0*/  CALL.REL.NOINC `($_ZN7cutlass13device_kernelIN5flash19enable_sm80_to_sm89INS1_16FlashAttnBwdSm80INS1_25CollectiveMainloopBwdSm80ILi2ELi2EN4cute5tupleIJNS5_1CILi64EEENS7_ILi128EEES8_EEENS_10bfloat16_tEfNS_4arch4Sm80ELb1ELb0ELb1ELb1ELb0ELb0ELb0ELb0ELi2ELi2ELi4ELi2ELb1EEENS1_21CollectiveEpilogueBwdISA_SB_SD_Li256ELb1ELb0ELi2EEENS1_25SingleTileBwdLPTSchedulerILb1ELi128ELb0EEEEEEEEEvNT_6ParamsE$_ZZN4cute7idx2crdINS_5tupleIJiEEENS1_IJNS1_IJNS1_IJNS_1CILi8EEENS3_ILi2EEEEEES5_S5_NS3_ILi4EEEEEEEEEEEDaRKT_RKT0_ENKUlRKT_RKT0_E_clIiS8_EEDaSI_SL_) ;  /* 0x00008ad000007944 */ /* 0x002fea0003c00000 */
        /* <DEDUP_REMOVED lines=24> */
[----:B-1----:R-:W-:Y:S05]  /*1a50*/  CALL.REL.NOINC `($_ZN7cutlass13device_kernelIN5flash19enable_sm80_to_sm89INS1_16FlashAttnBwdSm80INS1_25CollectiveMainloopBwdSm80ILi2ELi2EN4cute5tupleIJNS5_1CILi64EEENS7_ILi128EEES8_EEENS_10bfloat16_tEfNS_4arch4Sm80ELb1ELb0ELb1ELb1ELb0ELb0ELb0ELb0ELi2ELi2ELi4ELi2ELb1EEENS1_21CollectiveEpilogueBwdISA_SB_SD_Li256ELb1ELb0ELi2EEENS1_25SingleTileBwdLPTSchedulerILb1ELi128ELb0EEEEEEEEEvNT_6ParamsE$_ZZN4cute7idx2crdINS_5tupleIJiEEENS1_IJNS1_IJNS1_IJNS_1CILi8EEENS3_ILi2EEEEEES5_S5_NS3_ILi4EEEEEEEEEEEDaRKT_RKT0_ENKUlRKT_RKT0_E_clIiS8_EEDaSI_SL_) ;  /* 0x0000894000007944 */ /* 0x002fea0003c00000 */
        /* <DEDUP_REMOVED lines=32> */
[----:B------:R-:W-:Y:S01]  /*1c60*/  IMAD R19, R19, c[0x0][0x1b0], RZ ;  /* 0x00006c0013137a24 */ /* 0x000fe200078e02ff */
[----:B------:R-:W-:Y:S01]  /*1c70*/  STL.64 [R1+0xb0], R70 ;  /* 0x0000b04601007387 */ /* 0x000fe20000100a00 */
[----:B------:R-:W-:Y:S01]  /*1c80*/  IMAD.IADD R4, R25, 0x1, R4 ;  /* 0x0000000119047824 */ /* 0x000fe200078e0204 */
[----:B------:R-:W-:Y:S01]  /*1c90*/  IADD3 R18, P2, R16, UR7, RZ ;  /* 0x0000000710127c10 */ /* 0x000fe2000ff5e0ff */
[----:B------:R-:W-:Y:S01]  /*1ca0*/  IMAD.SHL.U32 R20, R20, 0x2, RZ ;  /* 0x0000000214147824 */ /* 0x000fe200078e00ff */
[----:B------:R-:W-:Y:S01]  /*1cb0*/  STL.64 [R1+0xb8], R68 ;  /* 0x0000b84401007387 */ /* 0x000fe20000100a00 */
[----:B------:R-:W-:Y:S01]  /*1cc0*/  IMAD.WIDE.U32 R8, R22, c[0x0][0x1b0], R8 ;  /* 0x00006c0016087a25 */ /* 0x000fe200078e0008 */
[----:B------:R-:W-:-:S02]  /*1cd0*/  LEA.HI.X R17, R24, c[0x0][0x1c4], R4, 0x1, P1 ;  /* 0x0000710018117a11 */ /* 0x000fc400008f0c04 */
[----:B------:R-:W-:Y:S01]  /*1ce0*/  STL.64 [R1+0xe8], R66 ;  /* 0x0000e84201007387 */ /* 0x000fe20000100a00 */
[----:B------:R-:W-:Y:S02]  /*1cf0*/  IMAD R19, R22, c[0x0][0x1b4], R19 ;  /* 0x00006d0016137a24 */ /* 0x000fe400078e0213 */
[----:B------:R-:W-:Y:S01]  /*1d00*/  IMAD R5, R5, c[0x0][0x1b8], RZ ;  /* 0x00006e0005057a24 */ /* 0x000fe200078e02ff */
        /* <DEDUP_REMOVED lines=15> */
[----:B------:R-:W-:Y:S02]  /*1e00*/  IMAD.IADD R6, R205, 0x1, -R2 ;  /* 0x00000001cd067824 */ /* 0x000fe400078e0a02 */
[----:B----4-:R-:W-:Y:S02]  /*1e10*/  IMAD R2, R12, c[0x0][0x1bc], R5 ;  /* 0x00006f000c027a24 */ /* 0x010fe400078e0205 */
[----:B------:R-:W-:Y:S01]  /*1e20*/  IMAD R5, R11, c[0x0][0x1a8], RZ ;  /* 0x00006a000b057a24 */ /* 0x000fe200078e02ff */
[C---:B------:R-:W-:Y:S01]  /*1e30*/  ISETP.GE.AND P4, PT, R6.reuse, 0x1, PT ;  /* 0x000000010600780c */ /* 0x040fe20003f86270 */
[----:B------:R-:W-:Y:S01]  /*1e40*/  IMAD.IADD R9, R9, 0x1, R2 ;  /* 0x0000000109097824 */ /* 0x000fe200078e0202 */
[----:B------:R-:W-:Y:S01]  /*1e50*/  ISETP.GE.AND P3, PT, R6, 0x21, PT ;  /* 0x000000210600780c */ /* 0x000fe20003f66270 */
[C---:B------:R-:W-:Y:S01]  /*1e60*/  IMAD R5, R10.reuse, c[0x0][0x1ac], R5 ;  /* 0x00006b000a057a24 */ /* 0x040fe200078e0205 */
[----:B------:R-:W-:Y:S01]  /*1e70*/  ISETP.GE.OR P0, PT, R3, c[0x0][0x1cc], !P4 ;  /* 0x0000730003007a0c */ /* 0x000fe20006706670 */
[----:B------:R-:W-:Y:S01]  /*1e80*/  IMAD.WIDE.U32 R8, R10, c[0x0][0x1a8], R8 ;  /* 0x00006a000a087a25 */ /* 0x000fe200078e0008 */
[----:B------:R-:W-:-:S02]  /*1e90*/  ISETP.GE.AND P6, PT, R6, 0x41, PT ;  /* 0x000000410600780c */ /* 0x000fc40003fc6270 */
[----:B------:R-:W-:Y:S01]  /*1ea0*/  ISETP.GE.OR P1, PT, R3, c[0x0][0x1cc], !P3 ;  /* 0x0000730003007a0c */ /* 0x000fe20005f26670 */
[----:B------:R-:W-:Y:S01]  /*1eb0*/  IMAD.IADD R5, R9, 0x1, R5 ;  /* 0x0000000109057824 */ /* 0x000fe200078e0205 */
[----:B------:R-:W-:Y:S02]  /*1ec0*/  ISETP.GE.AND P5, PT, R6, 0x61, PT ;  /* 0x000000610600780c */ /* 0x000fe40003fa6270 */
        /* <DEDUP_REMOVED lines=17> */
[----:B------:R-:W-:Y:S02]  /*1fe0*/  ISETP.GE.OR P5, PT, R3, c[0x0][0x19c], !P5 ;  /* 0x0000670003007a0c */ /* 0x000fe40006fa6670 */
[----:B------:R-:W-:Y:S01]  /*1ff0*/  UMOV UR6, URZ ;  /* 0x0000003f00067c82 */ /* 0x000fe20008000000 */
[----:B--2---:R-:W-:-:S08]  /*2000*/  IMAD.MOV.U32 R17, RZ, RZ, R194 ;  /* 0x000000ffff117224 */ /* 0x004fd000078e00c2 */
[----:B------:R2:W-:Y:S01]  /*2010*/  LDGSTS.E.BYPASS.LTC128B.128 [R20+0x7080], [R6.64], !P0 ;  /* 0x0708000006147fae */ /* 0x0005e2000c101d4a */
[----:B------:R-:W-:-:S03]  /*2020*/  LEA R4, P0, R8, c[0x0][0x190], 0x1 ;  /* 0x0000640008047a11 */ /* 0x000fc600078008ff */
[----:B------:R-:W0:Y:S01]  /*2030*/  LDGDEPBAR ;  /* 0x00000000000079af */ /* 0x000e220000000000 */
[----:B------:R-:W-:Y:S02]  /*2040*/  LEA.HI.X R5, R8, c[0x0][0x194], R5, 0x1, P0 ;  /* 0x0000650008057a11 */ /* 0x000fe400000f0c05 */
[----:B------:R-:W-:-:S03]  /*2050*/  IADD3 R8, P0, R4, UR7, RZ ;  /* 0x0000000704087c10 */ /* 0x000fc6000ff1e0ff */
[----:B------:R1:W-:Y:S01]  /*2060*/  LDGSTS.E.BYPASS.LTC128B.128 [R20+0x80], [R4.64], !P4 ;  /* 0x0008000004147fae */ /* 0x0003e2000e101d4a */
[----:B------:R-:W-:Y:S02]  /*2070*/  IADD3.X R9, R5, UR5, RZ, P0, !PT ;  /* 0x0000000505097c10 */ /* 0x000fe400087fe4ff */
[----:B------:R-:W-:-:S03]  /*2080*/  ISETP.GE.AND P4, PT, R3, c[0x0][0x16c], PT ;  /* 0x00005b0003007a0c */ /* 0x000fc60003f86270 */
[----:B------:R3:W-:Y:S01]  /*2090*/  LDGSTS.E.BYPASS.LTC128B.128 [R20+0x1080], [R8.64], !P3 ;  /* 0x0108000008147fae */ /* 0x0007e2000d901d4a */
[----:B------:R-:W-:Y:S01]  /*20a0*/  ISETP.GE.AND P3, PT, R3, c[0x0][0x1fc], PT ;  /* 0x00007f0003007a0c */ /* 0x000fe20003f66270 */
[----:B------:R-:W-:-:S03]  /*20b0*/  IMAD.MOV.U32 R3, RZ, RZ, 0x40 ;  /* 0x00000040ff037424 */ /* 0x000fc600078e00ff */
[----:B------:R-:W-:Y:S02]  /*20c0*/  SEL R2, RZ, 0x1, P3 ;  /* 0x00000001ff027807 */ /* 0x000fe40001800000 */
[----:B------:R-:W-:-:S03]  /*20d0*/  SEL R3, R3, 0xffffffc0, !P2 ;  /* 0xffffffc003037807 */ /* 0x000fc60005000000 */
[----:B------:R-:W-:Y:S01]  /*20e0*/  STL.U8 [R1+0xa8], R2 ;  /* 0x0000a80201007387 */ /* 0x000fe20000100000 */
[----:B--2---:R-:W-:-:S04]  /*20f0*/  IADD3 R6, P0, R8, UR7, RZ ;  /* 0x0000000708067c10 */ /* 0x004fc8000ff1e0ff */
[----:B------:R-:W-:Y:S02]  /*2100*/  IADD3.X R7, R9, UR5, RZ, P0, !PT ;  /* 0x0000000509077c10 */ /* 0x000fe400087fe4ff */
[----:B------:R-:W-:-:S03]  /*2110*/  IADD3 R10, P0, R6, UR7, RZ ;  /* 0x00000007060a7c10 */ /* 0x000fc6000ff1e0ff */
[----:B------:R2:W-:Y:S01]  /*2120*/  LDGSTS.E.BYPASS.LTC128B.128 [R20+0x2080], [R6.64], !P6 ;  /* 0x0208000006147fae */ /* 0x0005e2000f101d4a */
[----:B------:R-:W-:Y:S01]  /*2130*/  IADD3.X R11, R7, UR5, RZ, P0, !PT ;  /* 0x00000005070b7c10 */ /* 0x000fe200087fe4ff */
[----:B-1----:R-:W-:Y:S01]  /*2140*/  IMAD.MOV.U32 R5, RZ, RZ, 0x20 ;  /* 0x00000020ff057424 */ /* 0x002fe200078e00ff */
[----:B------:R-:W-:Y:S02]  /*2150*/  SEL R4, RZ, 0x1, P4 ;  /* 0x00000001ff047807 */ /* 0x000fe40002000000 */
[C---:B------:R-:W-:Y:S01]  /*2160*/  IADD3 R12, P0, R14.reuse, 0x98, RZ ;  /* 0x000000980e0c7810 */ /* 0x040fe20007f1e0ff */
[----:B------:R1:W-:Y:S01]  /*2170*/  LDGSTS.E.BYPASS.LTC128B.128 [R20+0x3080], [R10.64], !P5 ;  /* 0x030800000a147fae */ /* 0x0003e2000e901d4a */
[----:B---3--:R-:W-:Y:S02]  /*2180*/  IADD3 R8, P2, R14, 0xa1, RZ ;  /* 0x000000a10e087810 */ /* 0x008fe40007f5e0ff */
[----:B------:R-:W-:Y:S01]  /*2190*/  SEL R5, R5, 0xffffffe0, !P1 ;  /* 0xffffffe005057807 */ /* 0x000fe20004800000 */
[----:B------:R-:W0:Y:S01]  /*21a0*/  LDGDEPBAR ;  /* 0x00000000000079af */ /* 0x000e220000000000 */
[----:B------:R-:W-:-:S02]  /*21b0*/  IMAD.X R13, RZ, RZ, R15, P0 ;  /* 0x000000ffff0d7224 */ /* 0x000fc400000e060f */
[----:B------:R-:W-:Y:S01]  /*21c0*/  IMAD.X R9, RZ, RZ, R15, P2 ;  /* 0x000000ffff097224 */ /* 0x000fe200010e060f */
[----:B------:R3:W-:Y:S01]  /*21d0*/  STL.U8 [R1+0xa1], R4 ;  /* 0x0000a10401007387 */ /* 0x0007e20000100000 */
[----:B----4-:R-:W-:-:S03]  /*21e0*/  IADD3 R18, P2, R14, 0xa4, RZ ;  /* 0x000000a40e127810 */ /* 0x010fc60007f5e0ff */
[----:B------:R-:W-:Y:S02]  /*21f0*/  STL.64 [R1+0xe0], R8 ;  /* 0x0000e00801007387 */ /* 0x000fe40000100a00 */
[----:B------:R-:W-:Y:S02]  /*2200*/  IMAD.X R19, RZ, RZ, R15, P2 ;  /* 0x000000ffff137224 */ /* 0x000fe400010e060f */
[----:B------:R-:W-:Y:S04]  /*2210*/  STL.64 [R1+0xc8], R12 ;  /* 0x0000c80c01007387 */ /* 0x000fe80000100a00 */
[----:B------:R-:W-:Y:S01]  /*2220*/  STL.64 [R1+0xf8], R18 ;  /* 0x0000f81201007387 */ /* 0x000fe20000100a00 */
[----:B--2---:R-:W-:-:S03]  /*2230*/  IMAD.IADD R6, R186, 0x1, R5 ;  /* 0x00000001ba067824 */ /* 0x004fc600078e0205 */
[----:B------:R-:W-:Y:S01]  /*2240*/  STL.64 [R1+0x150], R18 ;  /* 0x0001501201007387 */ /* 0x000fe20000100a00 */
[----:B-1----:R-:W-:Y:S01]  /*2250*/  IADD3 R10, P0, R14, 0xa0, RZ ;  /* 0x000000a00e0a7810 */ /* 0x002fe20007f1e0ff */
[----:B------:R-:W-:-:S04]  /*2260*/  DEPBAR.LE SB0, 0x1 ;  /* 0x000080400000791a */ /* 0x000fc80000000000 */
[----:B------:R-:W-:Y:S01]  /*2270*/  BAR.SYNC.DEFER_BLOCKING 0x0 ;  /* 0x0000000000007b1d */ /* 0x000fe20000010000 */
[----:B---3--:R-:W-:Y:S02]  /*2280*/  IMAD.IADD R4, R186, 0x1, R3 ;  /* 0x00000001ba047824 */ /* 0x008fe400078e0203 */
[----:B------:R-:W-:Y:S02]  /*2290*/  IMAD.X R11, RZ, RZ, R15, P0 ;  /* 0x000000ffff0b7224 */ /* 0x000fe400000e060f */
[----:B------:R-:W-:Y:S01]  /*22a0*/  IMAD.IADD R2, R5, 0x1, R4 ;  /* 0x0000000105027824 */ /* 0x000fe200078e0204 */
[----:B------:R1:W-:Y:S04]  /*22b0*/  STL.64 [R1+0x120], R12 ;  /* 0x0001200c01007387 */ /* 0x0003e80000100a00 */
[----:B------:R-:W-:Y:S04]  /*22c0*/  STL.64 [R1+0xd0], R10 ;  /* 0x0000d00a01007387 */ /* 0x000fe80000100a00 */
[----:B------:R-:W-:Y:S04]  /*22d0*/  STL.64 [R1+0x128], R10 ;  /* 0x0001280a01007387 */ /* 0x000fe80000100a00 */
[----:B------:R-:W2:Y:S04]  /*22e0*/  LDSM.16.M88.4 R148, [R6+0x4080] ;  /* 0x004080000694783b */ /* 0x000ea80000000200 */
[----:B------:R-:W3:Y:S04]  /*22f0*/  LDSM.16.M88.4 R152, [R6+0x6080] ;  /* 0x006080000698783b */ /* 0x000ee80000000200 */
[----:B------:R-:W4:Y:S01]  /*2300*/  LDSM.16.M88.4 R156, [R4+0x4080] ;  /* 0x00408000049c783b */ /* 0x000f220000000200 */
[----:B-1----:R-:W-:-:S03]  /*2310*/  IADD3 R12, P1, R14, 0xa8, RZ ;  /* 0x000000a80e0c7810 */ /* 0x002fc60007f3e0ff */
[----:B------:R-:W1:Y:S02]  /*2320*/  LDSM.16.M88.4 R160, [R4+0x6080] ;  /* 0x0060800004a0783b */ /* 0x000e640000000200 */
[----:B------:R-:W-:Y:S02]  /*2330*/  IMAD.X R13, RZ, RZ, R15, P1 ;  /* 0x000000ffff0d7224 */ /* 0x000fe400008e060f */
[----:B------:R-:W1:Y:S04]  /*2340*/  LDSM.16.M88.4 R164, [R2+0x4080] ;  /* 0x0040800002a4783b */ /* 0x000e680000000200 */
[----:B------:R-:W1:Y:S04]  /*2350*/  LDSM.16.M88.4 R168, [R2+0x6080] ;  /* 0x0060800002a8783b */ /* 0x000e680000000200 */
[----:B------:R-:W1:Y:S04]  /*2360*/  LDSM.16.M88.4 R140, [R186+0x4080] ;  /* 0x00408000ba8c783b */ /* 0x000e680000000200 */
[----:B------:R-:W1:Y:S04]  /*2370*/  LDSM.16.M88.4 R144, [R186+0x6080] ;  /* 0x00608000ba90783b */ /* 0x000e680000000200 */
[----:B------:R2:W-:Y:S02]  /*2380*/  STL.64 [R1+0x138], R12 ;  /* 0x0001380c01007387 */ /* 0x0005e40000100a00 */
[----:B--2---:R-:W-:-:S02]  /*2390*/  MOV R12, 0x23c0 ;  /* 0x000023c0000c7802 */ /* 0x004fc40000000f00 */
[----:B------:R-:W-:Y:S06]  /*23a0*/  BAR.SYNC.DEFER_BLOCKING 0x0 ;  /* 0x0000000000007b1d */ /* 0x000fec0000010000 */
[----:B-1-345:R-:W-:Y:S05]  /*23b0*/  CALL.REL.NOINC `($_ZN7cutlass13device_kernelIN5flash19enable_sm80_to_sm89INS1_16FlashAttnBwdSm80INS1_25CollectiveMainloopBwdSm80ILi2ELi2EN4cute5tupleIJNS5_1CILi64EEENS7_ILi128EEES8_EEENS_10bfloat16_tEfNS_4arch4Sm80ELb1ELb0ELb1ELb1ELb0ELb0ELb0ELb0ELi2ELi2ELi4ELi2ELb1EEENS1_21CollectiveEpilogueBwdISA_SB_SD_Li256ELb1ELb0ELi2EEENS1_25SingleTileBwdLPTSchedulerILb1ELi128ELb0EEEEEEEEEvNT_6ParamsE$_ZZN5flash25CollectiveMainloopBwdSm80ILi2ELi2EN4cute5tupleIJNS1_1CILi64EEENS3_ILi128EEES4_EEEN7cutlass10bfloat16_tEfNS7_4arch4Sm80ELb1ELb0ELb1ELb1ELb0ELb0ELb0ELb0ELi2ELi2ELi4ELi2ELb1EE3mmaINS_16FlashAttnBwdSm80ISB_NS_21CollectiveEpilogueBwdIS6_S8_SA_Li256ELb1ELb0ELi2EEENS_25SingleTileBwdLPTSchedulerILb1ELi128ELb0EEEE13SharedStorageENS1_6TensorINS1_11ArrayEngineIfLm32EEENS1_6LayoutINS2_IJNS2_IJNS3_ILi2EEESO_EEESO_NS3_ILi4EEEEEENS2_IJNS2_IJNS3_ILi1EEESO_EEESQ_NS3_ILi8EEEEEEEEEEEEbRKNSB_6ParamsERT0_S12_iNS2_IJiiiEEERT_ENKUliiE_clEii) ;  /* 0x0000a8b000007944 */ /* 0x03afea0003c00000 */
[----:B------:R-:W-:Y:S05]  /*23c0*/  BSYNC B0 ;  /* 0x0000000000007941 */ /* 0x000fea0003800000 */
.L_x_761:
[----:B------:R-:W0:Y:S01]  /*23d0*/  LDGDEPBAR ;  /* 0x00000000000079af */ /* 0x000e220000000000 */
[----:B------:R-:W-:Y:S01]  /*23e0*/  BSSY B0, `(.L_x_762) ;  /* 0x0000005000007945 */ /* 0x000fe20003800000 */
[----:B------:R-:W-:Y:S01]  /*23f0*/  MOV R17, R194 ;  /* 0x000000c200117202 */ /* 0x000fe20000000f00 */
[----:B------:R-:W-:Y:S01]  /*2400*/  UMOV UR7, URZ ;  /* 0x0000003f00077c82 */ /* 0x000fe20008000000 */
[----:B------:R-:W-:Y:S02]  /*2410*/  MOV R12, 0x2430 ;  /* 0x00002430000c7802 */ /* 0x000fe40000000f00 */
[----:B-1----:R-:W-:Y:S05]  /*2420*/  CALL.REL.NOINC `($_ZN7cutlass13device_kernelIN5flash19enable_sm80_to_sm89INS1_16FlashAttnBwdSm80INS1_25CollectiveMainloopBwdSm80ILi2ELi2EN4cute5tupleIJNS5_1CILi64EEENS7_ILi128EEES8_EEENS_10bfloat16_tEfNS_4arch4Sm80ELb1ELb0ELb1ELb1ELb0ELb0ELb0ELb0ELi2ELi2ELi4ELi2ELb1EEENS1_21CollectiveEpilogueBwdISA_SB_SD_Li256ELb1ELb0ELi2EEENS1_25SingleTileBwdLPTSchedulerILb1ELi128ELb0EEEEEEEEEvNT_6ParamsE$_ZZN5flash25CollectiveMainloopBwdSm80ILi2ELi2EN4cute5tupleIJNS1_1CILi64EEENS3_ILi128EEES4_EEEN7cutlass10bfloat16_tEfNS7_4arch4Sm80ELb1ELb0ELb1ELb1ELb0ELb0ELb0ELb0ELi2ELi2ELi4ELi2ELb1EE3mmaINS_16FlashAttnBwdSm80ISB_NS_21CollectiveEpilogueBwdIS6_S8_SA_Li256ELb1ELb0ELi2EEENS_25SingleTileBwdLPTSchedulerILb1ELi128ELb0EEEE13SharedStorageENS1_6TensorINS1_11ArrayEngineIfLm32EEENS1_6LayoutINS2_IJNS2_IJNS3_ILi2EEESO_EEESO_NS3_ILi4EEEEEENS2_IJNS2_IJNS3_ILi1EEESO_EEESQ_NS3_ILi8EEEEEEEEEEEEbRKNSB_6ParamsERT0_S12_iNS2_IJiiiEEERT_ENKUliiE0_clEii) ;  /* 0x0000921000007944 */ /* 0x002fea0003c00000 */
[----:B------:R-:W-:Y:S05]  /*2430*/  BSYNC B0 ;  /* 0x0000000000007941 */ /* 0x000fea0003800000 */
.L_x_762:
        /* <DEDUP_REMOVED lines=45> */
.L_x_763:
[----:B------:R-:W-:Y:S01]  /*2710*/  LOP3.LUT R51, R51, 0xfffffff0, RZ, 0xc0, !PT ;  /* 0xfffffff033337812 */ /* 0x000fe200078ec0ff */
[----:B------:R-:W-:Y:S01]  /*2720*/  IMAD.SHL.U32 R0, R0, 0x40, RZ ;  /* 0x0000004000007824 */ /* 0x000fe200078e00ff */
[CC--:B-1----:R-:W-:Y:S01]  /*2730*/  LEA.HI R7, R53.reuse, R32.reuse, RZ, 0x5 ;  /* 0x0000002035077211 */ /* 0x0c2fe200078f28ff */
[----:B------:R-:W-:Y:S01]  /*2740*/  IMAD.SHL.U32 R11, R42, 0x20, RZ ;  /* 0x000000202a0b7824 */ /* 0x000fe200078e00ff */
[----:B------:R-:W-:Y:S01]  /*2750*/  LEA.HI R53, R53, R32, RZ, 0x2 ;  /* 0x0000002035357211 */ /* 0x000fe200078f10ff */
[----:B------:R-:W-:Y:S01]  /*2760*/  IMAD.IADD R8, R32, 0x1, -R51 ;  /* 0x0000000120087824 */ /* 0x000fe200078e0a33 */
[----:B------:R-:W-:Y:S01]  /*2770*/  LOP3.LUT R0, R0, 0x1c0, RZ, 0xc0, !PT ;  /* 0x000001c000007812 */ /* 0x000fe200078ec0ff */
[----:B------:R-:W-:Y:S01]  /*2780*/  IMAD.SHL.U32 R9, R41, 0x8, RZ ;  /* 0x0000000829097824 */ /* 0x000fe200078e00ff */
[----:B------:R-:W-:Y:S01]  /*2790*/  SHF.R.S32.HI R2, RZ, 0x5, R7 ;  /* 0x00000005ff027819 */ /* 0x000fe20000011407 */
[----:B------:R-:W-:Y:S01]  /*27a0*/  IMAD.MOV.U32 R6, RZ, RZ, -0x80 ;  /* 0xffffff80ff067424 */ /* 0x000fe200078e00ff */
[----:B------:R-:W-:Y:S01]  /*27b0*/  LOP3.LUT R4, R0, 0x20, R11, 0xf8, !PT ;  /* 0x0000002000047812 */ /* 0x000fe200078ef80b */
[----:B------:R-:W-:Y:S01]  /*27c0*/  IMAD.SHL.U32 R176, R50, 0x40, RZ ;  /* 0x0000004032b07824 */ /* 0x000fe200078e00ff */
[----:B------:R-:W-:Y:S01]  /*27d0*/  SHF.R.S32.HI R11, RZ, 0x1f, R8 ;  /* 0x0000001fff0b7819 */ /* 0x000fe20000011408 */
[----:B------:R-:W-:Y:S01]  /*27e0*/  IMAD.SHL.U32 R13, R2, 0x10, RZ ;  /* 0x00000010020d7824 */ /* 0x000fe200078e00ff */
[----:B------:R-:W-:Y:S01]  /*27f0*/  LOP3.LUT R9, R4, 0x18, R9, 0xf8, !PT ;  /* 0x0000001804097812 */ /* 0x000fe200078ef809 */
[----:B------:R-:W-:Y:S01]  /*2800*/  IMAD.SHL.U32 R4, R45, 0x40, RZ ;  /* 0x000000402d047824 */ /* 0x000fe200078e00ff */
[----:B------:R-:W-:Y:S01]  /*2810*/  LEA.HI R8, R11, R8, RZ, 0x3 ;  /* 0x000000080b087211 */ /* 0x000fe200078f18ff */
[----:B------:R-:W-:Y:S01]  /*2820*/  IMAD R11, R40, c[0x0][0x238], RZ ;  /* 0x00008e00280b7a24 */ /* 0x000fe200078e02ff */
[----:B------:R-:W-:Y:S01]  /*2830*/  LOP3.LUT R17, R7, 0xffffffe0, RZ, 0xc0, !PT ;  /* 0xffffffe007117812 */ /* 0x000fe200078ec0ff */
[----:B------:R-:W-:Y:S01]  /*2840*/  IMAD R6, R197, R6, 0x1 ;  /* 0x00000001c5067424 */ /* 0x000fe200078e0206 */
[----:B------:R-:W-:Y:S01]  /*2850*/  LEA.HI R7, R7, R2, RZ, 0x1 ;  /* 0x0000000207077211 */ /* 0x000fe200078f08ff */
[----:B------:R-:W-:Y:S01]  /*2860*/  IMAD.SHL.U32 R10, R44, 0x10, RZ ;  /* 0x000000102c0a7824 */ /* 0x000fe200078e00ff */
[----:B------:R-:W-:Y:S01]  /*2870*/  LOP3.LUT R52, R52, 0x30, R13, 0xf8, !PT ;  /* 0x0000003034347812 */ /* 0x000fe200078ef80d */
[----:B------:R-:W-:Y:S01]  /*2880*/  IMAD.SHL.U32 R49, R49, 0x10, RZ ;  /* 0x0000001031317824 */ /* 0x000fe200078e00ff */
[----:B------:R-:W-:Y:S01]  /*2890*/  SHF.R.S32.HI R12, RZ, 0x2, R53 ;  /* 0x00000002ff0c7819 */ /* 0x000fe20000011435 */
[----:B------:R-:W-:Y:S01]  /*28a0*/  IMAD R13, R196, c[0x0][0x23c], R11 ;  /* 0x00008f00c40d7a24 */ /* 0x000fe200078e020b */
[----:B------:R-:W-:Y:S01]  /*28b0*/  SHF.R.S32.HI R15, RZ, 0x1f, R53 ;  /* 0x0000001fff0f7819 */ /* 0x000fe20000011435 */
[----:B------:R-:W-:Y:S01]  /*28c0*/  IMAD.SHL.U32 R8, R8, 0x40, RZ ;  /* 0x0000004008087824 */ /* 0x000fe200078e00ff */
[----:B------:R-:W-:Y:S01]  /*28d0*/  LOP3.LUT R53, R53, 0x3ffffffc, RZ, 0xc0, !PT ;  /* 0x3ffffffc35357812 */ /* 0x000fe200078ec0ff */
[----:B------:R-:W-:Y:S01]  /*28e0*/  IMAD.SHL.U32 R177, R43, 0x8, RZ ;  /* 0x000000082bb17824 */ /* 0x000fe200078e00ff */
[----:B------:R-:W-:Y:S01]  /*28f0*/  LOP3.LUT R11, R4, 0x1c0, RZ, 0xc0, !PT ;  /* 0x000001c0040b7812 */ /* 0x000fe200078ec0ff */
[----:B------:R-:W-:Y:S01]  /*2900*/  IMAD.SHL.U32 R48, R48, 0x8, RZ ;  /* 0x0000000830307824 */ /* 0x000fe200078e00ff */
[----:B------:R-:W-:Y:S01]  /*2910*/  LOP3.LUT R176, R176, 0x1c0, RZ, 0xc0, !PT ;  /* 0x000001c0b0b07812 */ /* 0x000fe200078ec0ff */
[----:B------:R-:W-:Y:S01]  /*2920*/  IMAD.IADD R4, R32, 0x1, -R53 ;  /* 0x0000000120047824 */ /* 0x000fe200078e0a35 */
[----:B------:R-:W-:Y:S01]  /*2930*/  LOP3.LUT R203, R7, 0xfffffffe, RZ, 0xc0, !PT ;  /* 0xfffffffe07cb7812 */ /* 0x000fe200078ec0ff */
[----:B------:R-:W-:Y:S01]  /*2940*/  IMAD R36, R36, c[0x0][0x240], RZ ;  /* 0x0000900024247a24 */ /* 0x000fe200078e02ff */
[----:B------:R-:W-:Y:S01]  /*2950*/  SHF.R.S32.HI R33, RZ, 0x1f, R32 ;  /* 0x0000001fff217819 */ /* 0x000fe20000011420 */
[----:B------:R-:W-:Y:S01]  /*2960*/  IMAD.SHL.U32 R181, R34, 0x8, RZ ;  /* 0x0000000822b57824 */ /* 0x000fe200078e00ff */
[----:B------:R-:W-:Y:S01]  /*2970*/  SHF.R.U32.HI R182, RZ, 0x3, R0 ;  /* 0x00000003ffb67819 */ /* 0x000fe20000011600 */
[----:B------:R-:W-:Y:S01]  /*2980*/  IMAD.IADD R203, R2, 0x1, -R203 ;  /* 0x0000000102cb7824 */ /* 0x000fe200078e0acb */
[----:B------:R-:W-:Y:S01]  /*2990*/  IADD3 R47, -R47, R6, R46 ;  /* 0x000000062f2f7210 */ /* 0x000fe20007ffe12e */
[----:B------:R-:W-:Y:S01]  /*29a0*/  IMAD.IADD R6, R32, 0x1, -R17 ;  /* 0x0000000120067824 */ /* 0x000fe200078e0a11 */
[----:B------:R-:W-:Y:S01]  /*29b0*/  LOP3.LUT R10, R11, 0x10, R10, 0xf8, !PT ;  /* 0x000000100b0a7812 */ /* 0x000fe200078ef80a */
[----:B------:R-:W-:Y:S01]  /*29c0*/  IMAD.WIDE.U32 R32, R196, c[0x0][0x238], R32 ;  /* 0x00008e00c4207a25 */ /* 0x000fe200078e0020 */
[----:B------:R-:W-:Y:S01]  /*29d0*/  LOP3.LUT R49, R176, 0x10, R49, 0xf8, !PT ;  /* 0x00000010b0317812 */ /* 0x000fe200078ef831 */
[----:B------:R-:W0:Y:S01]  /*29e0*/  LDGDEPBAR ;  /* 0x00000000000079af */ /* 0x000e220000000000 */
[----:B------:R-:W-:Y:S01]  /*29f0*/  LOP3.LUT R0, R8, 0xfffffe00, RZ, 0xc0, !PT ;  /* 0xfffffe0008007812 */ /* 0x000fe200078ec0ff */
[----:B------:R-:W-:Y:S01]  /*2a00*/  IMAD.IADD R33, R33, 0x1, R13 ;  /* 0x0000000121217824 */ /* 0x000fe200078e020d */
[----:B------:R-:W-:Y:S01]  /*2a10*/  LEA.HI R15, R15, R12, RZ, 0x3 ;  /* 0x0000000c0f0f7211 */ /* 0x000fe200078f18ff */
[C---:B------:R-:W-:Y:S01]  /*2a20*/  IMAD R201, R37.reuse, c[0x0][0x244], R36 ;  /* 0x0000910025c97a24 */ /* 0x040fe200078e0224 */
[----:B------:R-:W-:Y:S01]  /*2a30*/  LOP3.LUT R177, R10, 0x8, R177, 0xf8, !PT ;  /* 0x000000080ab17812 */ /* 0x000fe200078ef8b1 */
[----:B------:R-:W-:Y:S01]  /*2a40*/  IMAD.WIDE.U32 R32, R37, c[0x0][0x240], R32 ;  /* 0x0000900025207a25 */ /* 0x000fe200078e0020 */
[----:B------:R-:W-:Y:S01]  /*2a50*/  LOP3.LUT R7, R49, 0x8, R48, 0xf8, !PT ;  /* 0x0000000831077812 */ /* 0x000fe200078ef830 */
[----:B------:R-:W-:Y:S01]  /*2a60*/  CS2R R94, SRZ ;  /* 0x00000000005e7805 */ /* 0x000fe2000001ff00 */
[----:B------:R-:W-:Y:S01]  /*2a70*/  SHF.R.U32.HI R2, RZ, 0x3, R11 ;  /* 0x00000003ff027819 */ /* 0x000fe2000001160b */
[----:B------:R-:W-:Y:S01]  /*2a80*/  IMAD.SHL.U32 R29, R29, 0x8, RZ ;  /* 0x000000081d1d7824 */ /* 0x000fe200078e00ff */
[----:B------:R-:W-:Y:S01]  /*2a90*/  SHF.R.U32.HI R176, RZ, 0x3, R176 ;  /* 0x00000003ffb07819 */ /* 0x000fe200000116b0 */
[----:B------:R-:W-:Y:S01]  /*2aa0*/  IMAD.SHL.U32 R30, R30, 0x8, RZ ;  /* 0x000000081e1e7824 */ /* 0x000fe200078e00ff */
[C---:B------:R-:W-:Y:S01]  /*2ab0*/  LOP3.LUT R182, R0.reuse, R9, R182, 0xf6, !PT ;  /* 0x0000000900b67212 */ /* 0x040fe200078ef6b6 */
[----:B------:R-:W-:Y:S01]  /*2ac0*/  IMAD.SHL.U32 R9, R203, 0x400, RZ ;  /* 0x00000400cb097824 */ /* 0x000fe200078e00ff */
[----:B------:R-:W-:Y:S01]  /*2ad0*/  LOP3.LUT R15, R15, 0xfffffff8, RZ, 0xc0, !PT ;  /* 0xfffffff80f0f7812 */ /* 0x000fe200078ec0ff */
[----:B------:R-:W-:Y:S01]  /*2ae0*/  IMAD.MOV.U32 R172, RZ, RZ, 0x40 ;  /* 0x00000040ffac7424 */ /* 0x000fe200078e00ff */
[----:B------:R-:W-:Y:S01]  /*2af0*/  LOP3.LUT R177, R0, R177, R2, 0xf6, !PT ;  /* 0x000000b100b17212 */ /* 0x000fe200078ef602 */
[--C-:B------:R-:W-:Y:S01]  /*2b00*/  IMAD R4, R4, 0x2, R9.reuse ;  /* 0x0000000204047824 */ /* 0x100fe200078e0209 */
[C---:B------:R-:W-:Y:S01]  /*2b10*/  LOP3.LUT R176, R0.reuse, R7, R176, 0xf6, !PT ;  /* 0x0000000700b07212 */ /* 0x040fe200078ef6b0 */
[----:B------:R-:W-:Y:S01]  /*2b20*/  IMAD.IADD R0, R0, 0x1, R9 ;  /* 0x0000000100007824 */ /* 0x000fe200078e0209 */
[----:B------:R-:W-:Y:S01]  /*2b30*/  SHF.R.S32.HI R7, RZ, 0x1f, R6 ;  /* 0x0000001fff077819 */ /* 0x000fe20000011406 */
[----:B------:R-:W-:Y:S01]  /*2b40*/  IMAD.SHL.U32 R9, R28, 0x40, RZ ;  /* 0x000000401c097824 */ /* 0x000fe200078e00ff */
[----:B------:R-:W-:Y:S01]  /*2b50*/  LOP3.LUT P4, RZ, R35, 0x4, RZ, 0xc0, !PT ;  /* 0x0000000423ff7812 */ /* 0x000fe2000788c0ff */
[----:B------:R-:W-:Y:S01]  /*2b60*/  IMAD.IADD R10, R12, 0x1, -R15 ;  /* 0x000000010c0a7824 */ /* 0x000fe200078e0a0f */
[----:B------:R-:W-:Y:S01]  /*2b70*/  LEA.HI R12, R7, R6, RZ, 0x2 ;  /* 0x00000006070c7211 */ /* 0x000fe200078f10ff */
[----:B------:R-:W-:Y:S01]  /*2b80*/  IMAD.MOV.U32 R183, RZ, RZ, RZ ;  /* 0x000000ffffb77224 */ /* 0x000fe200078e00ff */
[C---:B------:R-:W-:Y:S01]  /*2b90*/  LOP3.LUT P3, RZ, R35.reuse, 0x2, RZ, 0xc0, !PT ;  /* 0x0000000223ff7812 */ /* 0x040fe2000786c0ff */
[----:B------:R-:W-:Y:S01]  /*2ba0*/  IMAD.SHL.U32 R35, R35, 0x40, RZ ;  /* 0x0000004023237824 */ /* 0x000fe200078e00ff */
[----:B------:R-:W-:Y:S01]  /*2bb0*/  SHF.R.S32.HI R2, RZ, 0x1f, R31 ;  /* 0x0000001fff027819 */ /* 0x000fe2000001141f */
[----:B------:R-:W-:Y:S01]  /*2bc0*/  CS2R R92, SRZ ;  /* 0x00000000005c7805 */ /* 0x000fe2000001ff00 */
[----:B------:R-:W-:Y:S01]  /*2bd0*/  SHF.R.S32.HI R8, RZ, 0x1f, R9 ;  /* 0x0000001fff087819 */ /* 0x000fe20000011409 */
[----:B------:R-:W-:Y:S01]  /*2be0*/  CS2R R98, SRZ ;  /* 0x0000000000627805 */ /* 0x000fe2000001ff00 */
[----:B------:R-:W-:Y:S01]  /*2bf0*/  IADD3 R202, P2, R9, R32, RZ ;  /* 0x0000002009ca7210 */ /* 0x000fe20007f5e0ff */
[----:B------:R-:W-:Y:S01]  /*2c00*/  IMAD.SHL.U32 R9, R31, 0x8, RZ ;  /* 0x000000081f097824 */ /* 0x000fe200078e00ff */
[----:B------:R-:W-:Y:S01]  /*2c10*/  LOP3.LUT R7, R12, 0x7ffffffc, RZ, 0xc0, !PT ;  /* 0x7ffffffc0c077812 */ /* 0x000fe200078ec0ff */
[----:B------:R-:W-:Y:S01]  /*2c20*/  CS2R R96, SRZ ;  /* 0x0000000000607805 */ /* 0x000fe2000001ff00 */
[----:B------:R-:W-:Y:S01]  /*2c30*/  LEA.HI R11, R2, R31, RZ, 0x2 ;  /* 0x0000001f020b7211 */ /* 0x000fe200078f10ff */
[----:B------:R-:W-:Y:S01]  /*2c40*/  CS2R R90, SRZ ;  /* 0x00000000005a7805 */ /* 0x000fe2000001ff00 */
[----:B------:R-:W-:Y:S01]  /*2c50*/  IADD3.X R201, R8, R33, R201, P2, !PT ;  /* 0x0000002108c97210 */ /* 0x000fe200017fe4c9 */
[----:B------:R-:W-:Y:S01]  /*2c60*/  IMAD.SHL.U32 R8, R10, 0x40, RZ ;  /* 0x000000400a087824 */ /* 0x000fe200078e00ff */
[----:B------:R-:W-:Y:S01]  /*2c70*/  LOP3.LUT R2, R35, 0x1c0, RZ, 0xc0, !PT ;  /* 0x000001c023027812 */ /* 0x000fe200078ec0ff */
[----:B------:R-:W-:Y:S01]  /*2c80*/  IMAD.IADD R7, R6, 0x1, -R7 ;  /* 0x0000000106077824 */ /* 0x000fe200078e0a07 */
[----:B------:R-:W-:Y:S01]  /*2c90*/  LOP3.LUT R6, R11, 0x1ffffffc, RZ, 0xc0, !PT ;  /* 0x1ffffffc0b067812 */ /* 0x000fe200078ec0ff */
[----:B------:R-:W-:Y:S01]  /*2ca0*/  CS2R R88, SRZ ;  /* 0x0000000000587805 */ /* 0x000fe2000001ff00 */
[----:B------:R-:W-:Y:S01]  /*2cb0*/  LOP3.LUT R181, R2, 0x8, R181, 0xf8, !PT ;  /* 0x0000000802b57812 */ /* 0x000fe200078ef8b5 */
[----:B------:R-:W-:Y:S01]  /*2cc0*/  CS2R R86, SRZ ;  /* 0x0000000000567805 */ /* 0x000fe2000001ff00 */
[----:B------:R-:W-:Y:S01]  /*2cd0*/  SHF.R.U32.HI R2, RZ, 0x3, R2 ;  /* 0x00000003ff027819 */ /* 0x000fe20000011602 */
[----:B------:R-:W-:Y:S01]  /*2ce0*/  IMAD.IADD R6, R31, 0x1, -R6 ;  /* 0x000000011f067824 */ /* 0x000fe200078e0a06 */
[----:B------:R-:W-:Y:S01]  /*2cf0*/  LOP3.LUT R8, R8, 0x1c0, RZ, 0xc0, !PT ;  /* 0x000001c008087812 */ /* 0x000fe200078ec0ff */
[----:B------:R-:W-:Y:S01]  /*2d00*/  CS2R R84, SRZ ;  /* 0x0000000000547805 */ /* 0x000fe2000001ff00 */
[----:B------:R-:W-:Y:S01]  /*2d10*/  LOP3.LUT R181, R0, R181, R2, 0xf6, !PT ;  /* 0x000000b500b57212 */ /* 0x000fe200078ef602 */
[----:B------:R-:W-:Y:S01]  /*2d20*/  IMAD.SHL.U32 R2, R187, 0x40, RZ ;  /* 0x00000040bb027824 */ /* 0x000fe200078e00ff */
[----:B------:R-:W-:Y:S01]  /*2d30*/  LOP3.LUT R9, R8, 0x18, R9, 0xf8, !PT ;  /* 0x0000001808097812 */ /* 0x000fe200078ef809 */
[----:B------:R-:W-:Y:S01]  /*2d40*/  IMAD R6, R6, 0x4, R7 ;  /* 0x0000000406067824 */ /* 0x000fe200078e0207 */
[----:B------:R-:W-:Y:S01]  /*2d50*/  SHF.R.U32.HI R8, RZ, 0x3, R8 ;  /* 0x00000003ff087819 */ /* 0x000fe20000011608 */
[----:B------:R-:W-:Y:S01]  /*2d60*/  IMAD.SHL.U32 R7, R193, 0x40, RZ ;  /* 0x00000040c1077824 */ /* 0x000fe200078e00ff */
[----:B------:R-:W-:Y:S01]  /*2d70*/  LOP3.LUT R2, R2, 0x1c0, RZ, 0xc0, !PT ;  /* 0x000001c002027812 */ /* 0x000fe200078ec0ff */
[----:B------:R-:W-:Y:S01]  /*2d80*/  IMAD.SHL.U32 R6, R6, 0x2, RZ ;  /* 0x0000000206067824 */ /* 0x000fe200078e00ff */
[----:B------:R-:W-:Y:S01]  /*2d90*/  LOP3.LUT R9, R9, R8, RZ, 0x3c, !PT ;  /* 0x0000000809097212 */ /* 0x000fe200078e3cff */
[----:B------:R-:W-:Y:S01]  /*2da0*/  CS2R R78, SRZ ;  /* 0x00000000004e7805 */ /* 0x000fe2000001ff00 */
[----:B------:R-:W-:Y:S01]  /*2db0*/  LOP3.LUT R39, R52, 0x8, R39, 0xf8, !PT ;  /* 0x0000000834277812 */ /* 0x000fe200078ef827 */
[----:B------:R-:W-:Y:S01]  /*2dc0*/  IMAD.IADD R204, R47, 0x1, -R6 ;  /* 0x000000012fcc7824 */ /* 0x000fe200078e0a06 */
[----:B------:R-:W-:Y:S01]  /*2dd0*/  LOP3.LUT P2, RZ, R10, 0x4, RZ, 0xc0, !PT ;  /* 0x000000040aff7812 */ /* 0x000fe2000784c0ff */
[----:B------:R-:W-:Y:S01]  /*2de0*/  IMAD.IADD R206, R9, 0x1, R4 ;  /* 0x0000000109ce7824 */ /* 0x000fe200078e0204 */
[----:B------:R-:W-:Y:S01]  /*2df0*/  LOP3.LUT R7, R7, 0x1c0, RZ, 0xc0, !PT ;  /* 0x000001c007077812 */ /* 0x000fe200078ec0ff */
[----:B------:R-:W-:Y:S01]  /*2e00*/  IMAD.IADD R205, R205, 0x1, -R6 ;  /* 0x00000001cdcd7824 */ /* 0x000fe200078e0a06 */
        /* <DEDUP_REMOVED lines=15> */
[----:B------:R-:W-:Y:S01]  /*2f00*/  IMAD.IADD R179, R181, 0x1, R178 ;  /* 0x00000001b5b37824 */ /* 0x000fe200078e02b2 */
[----:B------:R-:W-:Y:S01]  /*2f10*/  SHF.R.S32.HI R12, RZ, 0x2, R12 ;  /* 0x00000002ff0c7819 */ /* 0x000fe2000001140c */
[----:B------:R-:W-:Y:S01]  /*2f20*/  CS2R R68, SRZ ;  /* 0x0000000000447805 */ /* 0x000fe2000001ff00 */
[----:B------:R-:W-:Y:S01]  /*2f30*/  SHF.R.U32.HI R7, RZ, 0x3, R7 ;  /* 0x00000003ff077819 */ /* 0x000fe20000011607 */
[----:B------:R-:W-:Y:S01]  /*2f40*/  CS2R R62, SRZ ;  /* 0x00000000003e7805 */ /* 0x000fe2000001ff00 */
[----:B------:R-:W-:Y:S01]  /*2f50*/  LOP3.LUT R175, R0, R175, R2, 0xf6, !PT ;  /* 0x000000af00af7212 */ /* 0x000fe200078ef602 */
[----:B------:R-:W-:Y:S01]  /*2f60*/  IMAD.IADD R2, R186, 0x1, R3 ;  /* 0x00000001ba027824 */ /* 0x000fe200078e0203 */
[----:B------:R-:W-:Y:S01]  /*2f70*/  LEA R206, R206, 0xc480, 0x1 ;  /* 0x0000c480cece7811 */ /* 0x000fe200078e08ff */
[----:B------:R-:W-:Y:S01]  /*2f80*/  IMAD R203, R203, 0x10, R12 ;  /* 0x00000010cbcb7824 */ /* 0x000fe200078e020c */
[----:B------:R-:W-:Y:S01]  /*2f90*/  @P3 IADD3 R184, R181, -0x20, RZ ;  /* 0xffffffe0b5b83810 */ /* 0x000fe20007ffe0ff */
[----:B------:R-:W-:Y:S01]  /*2fa0*/  IMAD.IADD R3, R186, 0x1, R5 ;  /* 0x00000001ba037824 */ /* 0x000fe200078e0205 */
        /* <DEDUP_REMOVED lines=28> */
.L_x_766:
        /* <DEDUP_REMOVED lines=148> */
[----:B-1----:R-:W-:Y:S05]  /*3ab0*/  CALL.REL.NOINC `($_ZN7cutlass13device_kernelIN5flash19enable_sm80_to_sm89INS1_16FlashAttnBwdSm80INS1_25CollectiveMainloopBwdSm80ILi2ELi2EN4cute5tupleIJNS5_1CILi64EEENS7_ILi128EEES8_EEENS_10bfloat16_tEfNS_4arch4Sm80ELb1ELb0ELb1ELb1ELb0ELb0ELb0ELb0ELi2ELi2ELi4ELi2ELb1EEENS1_21CollectiveEpilogueBwdISA_SB_SD_Li256ELb1ELb0ELi2EEENS1_25SingleTileBwdLPTSchedulerILb1ELi128ELb0EEEEEEEEEvNT_6ParamsE$_ZZN5flash25CollectiveMainloopBwdSm80ILi2ELi2EN4cute5tupleIJNS1_1CILi64EEENS3_ILi128EEES4_EEEN7cutlass10bfloat16_tEfNS7_4arch4Sm80ELb1ELb0ELb1ELb1ELb0ELb0ELb0ELb0ELi2ELi2ELi4ELi2ELb1EE3mmaINS_16FlashAttnBwdSm80ISB_NS_21CollectiveEpilogueBwdIS6_S8_SA_Li256ELb1ELb0ELi2EEENS_25SingleTileBwdLPTSchedulerILb1ELi128ELb0EEEE13SharedStorageENS1_6TensorINS1_11ArrayEngineIfLm32EEENS1_6LayoutINS2_IJNS2_IJNS3_ILi2EEESO_EEESO_NS3_ILi4EEEEEENS2_IJNS2_IJNS3_ILi1EEESO_EEESQ_NS3_ILi8EEEEEEEEEEEEbRKNSB_6ParamsERT0_S12_iNS2_IJiiiEEERT_ENKUliiE_clEii) ;  /* 0x000091b000007944 */ /* 0x002fea0003c00000 */
[----:B------:R-:W-:Y:S05]  /*3ac0*/  BSYNC B0 ;  /* 0x0000000000007941 */ /* 0x000fea0003800000 */
.L_x_764:
        /* <DEDUP_REMOVED lines=440> */
[----:B------:R-:W-:Y:S05]  /*5650*/  CALL.REL.NOINC `($_ZN7cutlass13device_kernelIN5flash19enable_sm80_to_sm89INS1_16FlashAttnBwdSm80INS1_25CollectiveMainloopBwdSm80ILi2ELi2EN4cute5tupleIJNS5_1CILi64EEENS7_ILi128EEES8_EEENS_10bfloat16_tEfNS_4arch4Sm80ELb1ELb0ELb1ELb1ELb0ELb0ELb0ELb0ELi2ELi2ELi4ELi2ELb1EEENS1_21CollectiveEpilogueBwdISA_SB_SD_Li256ELb1ELb0ELi2EEENS1_25SingleTileBwdLPTSchedulerILb1ELi128ELb0EEEEEEEEEvNT_6ParamsE$_ZZN5flash25CollectiveMainloopBwdSm80ILi2ELi2EN4cute5tupleIJNS1_1CILi64EEENS3_ILi128EEES4_EEEN7cutlass10bfloat16_tEfNS7_4arch4Sm80ELb1ELb0ELb1ELb1ELb0ELb0ELb0ELb0ELi2ELi2ELi4ELi2ELb1EE3mmaINS_16FlashAttnBwdSm80ISB_NS_21CollectiveEpilogueBwdIS6_S8_SA_Li256ELb1ELb0ELi2EEENS_25SingleTileBwdLPTSchedulerILb1ELi128ELb0EEEE13SharedStorageENS1_6TensorINS1_11ArrayEngineIfLm32EEENS1_6LayoutINS2_IJNS2_IJNS3_ILi2EEESO_EEESO_NS3_ILi4EEEEEENS2_IJNS2_IJNS3_ILi1EEESO_EEESQ_NS3_ILi8EEEEEEEEEEEEbRKNSB_6ParamsERT0_S12_iNS2_IJiiiEEERT_ENKUliiE0_clEii) ;  /* 0x00005fe000007944 */ /* 0x000fea0003c00000 */
[----:B------:R-:W-:Y:S05]  /*5660*/  BSYNC B0 ;  /* 0x0000000000007941 */ /* 0x000fea0003800000 */
.L_x_765:
        /* <DEDUP_REMOVED lines=168> */
.L_x_760:
[----:B----4-:R-:W-:Y:S05]  /*60f0*/  @P1 BRA `(.L_x_767) ;  /* 0x000011d000001947 */ /* 0x010fea0003800000 */
[----:B-1----:R-:W1:Y:S01]  /*6100*/  S2R R0, SR_TID.X ;  /* 0x0000000000007919 */ /* 0x002e620000002100 */
[----:B------:R-:W-:-:S02]  /*6110*/  F2FP.BF16.PACK_AB R36, R37, R36 ;  /* 0x000000242524723e */ /* 0x000fc400000010ff */
[----:B------:R-:W-:Y:S01]  /*6120*/  F2FP.BF16.PACK_AB R38, R39, R38 ;  /* 0x000000262726723e */ /* 0x000fe200000010ff */
[----:B------:R-:W-:Y:S01]  /*6130*/  BAR.SYNC.DEFER_BLOCKING 0x1, 0x100 ;  /* 0x0044000000007b1d */ /* 0x000fe20000010000 */
        /* <DEDUP_REMOVED lines=8> */
[----:B------:R-:W-:Y:S02]  /*61c0*/  F2FP.BF16.PACK_AB R64, R65, R64 ;  /* 0x000000404140723e */ /* 0x000fe400000010ff */
[----:B------:R-:W-:Y:S02]  /*61d0*/  F2FP.BF16.PACK_AB R66, R67, R66 ;  /* 0x000000424342723e */ /* 0x000fe400000010ff */
[----:B-1----:R-:W-:-:S02]  /*61e0*/  SHF.R.S32.HI R3, RZ, 0x1f, R0 ;  /* 0x0000001fff037819 */ /* 0x002fc40000011400 */
[----:B------:R-:W-:Y:S02]  /*61f0*/  F2FP.BF16.PACK_AB R56, R57, R56 ;  /* 0x000000383938723e */ /* 0x000fe400000010ff */
[----:B------:R-:W-:Y:S02]  /*6200*/  LEA.HI R2, R3, R0, RZ, 0x2 ;  /* 0x0000000003027211 */ /* 0x000fe400078f10ff */
[----:B------:R-:W-:Y:S02]  /*6210*/  F2FP.BF16.PACK_AB R58, R59, R58 ;  /* 0x0000003a3b3a723e */ /* 0x000fe400000010ff */
[--C-:B------:R-:W-:Y:S02]  /*6220*/  SHF.R.S32.HI R5, RZ, 0x2, R2.reuse ;  /* 0x00000002ff057819 */ /* 0x100fe40000011402 */
[----:B------:R-:W-:Y:S02]  /*6230*/  SHF.R.S32.HI R4, RZ, 0x1f, R2 ;  /* 0x0000001fff047819 */ /* 0x000fe40000011402 */
[----:B------:R-:W-:-:S02]  /*6240*/  LOP3.LUT R9, R2, 0x3ffffffc, RZ, 0xc0, !PT ;  /* 0x3ffffffc02097812 */ /* 0x000fc400078ec0ff */
[----:B------:R-:W-:Y:S02]  /*6250*/  LEA.HI R6, R4, R5, RZ, 0x3 ;  /* 0x0000000504067211 */ /* 0x000fe400078f18ff */
[-C--:B------:R-:W-:Y:S01]  /*6260*/  LEA.HI R4, R3, R0.reuse, RZ, 0x5 ;  /* 0x0000000003047211 */ /* 0x080fe200078f28ff */
[----:B------:R-:W-:Y:S01]  /*6270*/  IMAD.IADD R2, R0, 0x1, -R9 ;  /* 0x0000000100027824 */ /* 0x000fe200078e0a09 */
[----:B--2---:R-:W-:Y:S02]  /*6280*/  LOP3.LUT R8, R6, 0xfffffff8, RZ, 0xc0, !PT ;  /* 0xfffffff806087812 */ /* 0x004fe400078ec0ff */
[--C-:B------:R-:W-:Y:S02]  /*6290*/  SHF.R.S32.HI R6, RZ, 0x5, R4.reuse ;  /* 0x00000005ff067819 */ /* 0x100fe40000011404 */
[----:B---3--:R-:W-:Y:S01]  /*62a0*/  SHF.R.S32.HI R7, RZ, 0x1f, R4 ;  /* 0x0000001fff077819 */ /* 0x008fe20000011404 */
[----:B------:R-:W-:Y:S01]  /*62b0*/  IMAD.IADD R8, R5, 0x1, -R8 ;  /* 0x0000000105087824 */ /* 0x000fe200078e0a08 */
[----:B------:R-:W-:-:S02]  /*62c0*/  LEA.HI R5, R3, R0, RZ, 0x7 ;  /* 0x0000000003057211 */ /* 0x000fc400078f38ff */
[----:B------:R-:W-:Y:S01]  /*62d0*/  LEA.HI R7, R7, R6, RZ, 0x2 ;  /* 0x0000000607077211 */ /* 0x000fe200078f10ff */
[----:B------:R-:W-:Y:S01]  /*62e0*/  IMAD.SHL.U32 R4, R8, 0x40, RZ ;  /* 0x0000004008047824 */ /* 0x000fe200078e00ff */
[----:B------:R-:W-:Y:S02]  /*62f0*/  SHF.R.U32.HI R5, RZ, 0x4, R5 ;  /* 0x00000004ff057819 */ /* 0x000fe40000011605 */
[----:B------:R-:W-:Y:S02]  /*6300*/  LOP3.LUT R7, R7, 0x1ffffc, RZ, 0xc0, !PT ;  /* 0x001ffffc07077812 */ /* 0x000fe400078ec0ff */
[----:B------:R-:W-:Y:S02]  /*6310*/  LOP3.LUT R4, R4, 0x1c0, RZ, 0xc0, !PT ;  /* 0x000001c004047812 */ /* 0x000fe400078ec0ff */
[----:B------:R-:W-:Y:S01]  /*6320*/  R2P PR, R8, 0x6 ;  /* 0x0000000608007804 */ /* 0x000fe20000000000 */
[----:B------:R-:W-:Y:S01]  /*6330*/  IMAD.IADD R7, R6, 0x1, -R7 ;  /* 0x0000000106077824 */ /* 0x000fe200078e0a07 */
[----:B------:R-:W-:-:S02]  /*6340*/  LOP3.LUT R5, R4, 0x8, R5, 0xf8, !PT ;  /* 0x0000000804057812 */ /* 0x000fc400078ef805 */
[----:B------:R-:W-:Y:S01]  /*6350*/  SHF.R.U32.HI R4, RZ, 0x3, R4 ;  /* 0x00000003ff047819 */ /* 0x000fe20000011604 */
[----:B------:R-:W-:Y:S01]  /*6360*/  IMAD R2, R7, 0x200, R2 ;  /* 0x0000020007027824 */ /* 0x000fe200078e0202 */
[----:B------:R-:W-:Y:S02]  /*6370*/  F2FP.BF16.PACK_AB R60, R61, R60 ;  /* 0x0000003c3d3c723e */ /* 0x000fe400000010ff */
[----:B------:R-:W-:Y:S01]  /*6380*/  LOP3.LUT R5, R5, R4, RZ, 0x3c, !PT ;  /* 0x0000000405057212 */ /* 0x000fe200078e3cff */
[----:B------:R-:W-:Y:S01]  /*6390*/  IMAD.MOV.U32 R4, RZ, RZ, 0x20 ;  /* 0x00000020ff047424 */ /* 0x000fe200078e00ff */
[----:B------:R-:W-:Y:S02]  /*63a0*/  F2FP.BF16.PACK_AB R62, R63, R62 ;  /* 0x0000003e3f3e723e */ /* 0x000fe400000010ff */
[----:B------:R-:W-:Y:S01]  /*63b0*/  F2FP.BF16.PACK_AB R68, R69, R68 ;  /* 0x000000444544723e */ /* 0x000fe200000010ff */
[----:B------:R-:W-:Y:S01]  /*63c0*/  IMAD.U32 R2, R2, 0x2, R5 ;  /* 0x0000000202027824 */ /* 0x000fe200078e0005 */
[----:B------:R-:W-:-:S02]  /*63d0*/  SEL R4, R4, 0xffffffe0, !P1 ;  /* 0xffffffe004047807 */ /* 0x000fc40004800000 */
[----:B------:R-:W-:Y:S01]  /*63e0*/  F2FP.BF16.PACK_AB R70, R71, R70 ;  /* 0x000000464746723e */ /* 0x000fe200000010ff */
[----:B------:R-:W-:Y:S01]  /*63f0*/  IMAD.SHL.U32 R5, R2, 0x2, RZ ;  /* 0x0000000202057824 */ /* 0x000fe200078e00ff */
[----:B------:R-:W-:Y:S01]  /*6400*/  F2FP.BF16.PACK_AB R80, R81, R80 ;  /* 0x000000505150723e */ /* 0x000fe200000010ff */
[----:B------:R-:W-:Y:S01]  /*6410*/  IMAD.MOV.U32 R2, RZ, RZ, 0x4 ;  /* 0x00000004ff027424 */ /* 0x000fe200078e00ff */
[----:B------:R-:W-:Y:S01]  /*6420*/  F2FP.BF16.PACK_AB R82, R83, R82 ;  /* 0x000000525352723e */ /* 0x000fe200000010ff */
[C---:B------:R-:W-:Y:S01]  /*6430*/  IMAD.IADD R9, R5.reuse, 0x1, R4 ;  /* 0x0000000105097824 */ /* 0x040fe200078e0204 */
[C---:B------:R-:W-:Y:S01]  /*6440*/  IADD3 R7, R5.reuse, 0x40, RZ ;  /* 0x0000004005077810 */ /* 0x040fe20007ffe0ff */
[----:B------:R-:W-:Y:S01]  /*6450*/  STS [R5+0x4080], R36 ;  /* 0x0040802405007388 */ /* 0x000fe20000000800 */
[----:B------:R-:W-:Y:S02]  /*6460*/  @P2 IADD3 R7, R5, -0x40, RZ ;  /* 0xffffffc005072810 */ /* 0x000fe40007ffe0ff */
        /* <DEDUP_REMOVED lines=61> */
[----:B--2---:R-:W-:-:S02]  /*6840*/  IADD3 R34, -R34, R7, RZ ;  /* 0x0000000722227210 */ /* 0x004fc40007ffe1ff */
.L_x_768:
[----:B---3--:R-:W-:Y:S01]  /*6850*/  LEA.HI R2, R3, R0, RZ, 0x3 ;  /* 0x0000000003027211 */ /* 0x008fe200078f18ff */
[----:B------:R-:W-:Y:S01]  /*6860*/  BSSY B0, `(.L_x_769) ;  /* 0x0000033000007945 */ /* 0x000fe20003800000 */
[----:B------:R-:W-:-:S02]  /*6870*/  SHF.R.S32.HI R36, RZ, 0x1f, R195 ;  /* 0x0000001fff247819 */ /* 0x000fc400000114c3 */
[----:B------:R-:W-:Y:S02]  /*6880*/  LOP3.LUT R5, R2, 0x1ffffff8, RZ, 0xc0, !PT ;  /* 0x1ffffff802057812 */ /* 0x000fe400078ec0ff */
        /* <DEDUP_REMOVED lines=9> */
[----:B------:R-:W-:-:S02]  /*6920*/  LOP3.LUT R5, R5, 0x1c0, RZ, 0xc0, !PT ;  /* 0x000001c005057812 */ /* 0x000fc400078ec0ff */
[--C-:B------:R-:W-:Y:S02]  /*6930*/  SHF.R.S32.HI R39, RZ, 0x1f, R38.reuse ;  /* 0x0000001fff277819 */ /* 0x100fe40000011426 */
[--C-:B------:R-:W-:Y:S02]  /*6940*/  LOP3.LUT R3, R5, 0x38, R38.reuse, 0xf8, !PT ;  /* 0x0000003805037812 */ /* 0x100fe400078ef826 */
[----:B------:R-:W-:Y:S01]  /*6950*/  SHF.R.U32.HI R4, RZ, 0x3, R5 ;  /* 0x00000003ff047819 */ /* 0x000fe20000011605 */
[----:B------:R-:W-:Y:S01]  /*6960*/  IMAD.WIDE.U32 R42, R196, c[0x0][0x338], R38 ;  /* 0x0000ce00c42a7a25 */ /* 0x000fe200078e0026 */
[----:B------:R-:W-:Y:S02]  /*6970*/  LEA.HI.X.SX32 R45, R2, R41, 0x1, P0 ;  /* 0x00000029022d7211 */ /* 0x000fe400000f0eff */
[----:B------:R-:W-:-:S04]  /*6980*/  LOP3.LUT R3, R3, R4, RZ, 0x3c, !PT ;  /* 0x0000000403037212 */ /* 0x000fc800078e3cff */
[----:B------:R-:W-:Y:S01]  /*6990*/  LOP3.LUT R0, R3, 0x7ffffe00, R0, 0xf8, !PT ;  /* 0x7ffffe0003007812 */ /* 0x000fe200078ef800 */
[----:B-----5:R-:W-:Y:S02]  /*69a0*/  IMAD R3, R197, -0x80, R34 ;  /* 0xffffff80c5037824 */ /* 0x020fe400078e0222 */
[----:B------:R-:W-:Y:S02]  /*69b0*/  IMAD R34, R36, c[0x0][0x340], RZ ;  /* 0x0000d00024227a24 */ /* 0x000fe400078e02ff */
[----:B------:R-:W-:Y:S01]  /*69c0*/  IMAD.SHL.U32 R32, R0, 0x2, RZ ;  /* 0x0000000200207824 */ /* 0x000fe200078e00ff */
[----:B------:R-:W-:Y:S02]  /*69d0*/  IMNMX R3, R3, 0x80, PT ;  /* 0x0000008003037817 */ /* 0x000fe40003800200 */
[----:B------:R-:W-:Y:S02]  /*69e0*/  SHF.R.S32.HI R0, RZ, 0x1f, R196 ;  /* 0x0000001fff007819 */ /* 0x000fe400000114c4 */
[----:B------:R1:W2:Y:S01]  /*69f0*/  LDS.128 R28, [R32+0x5080] ;  /* 0x00508000201c7984 */ /* 0x0002a20000000c00 */
[----:B------:R-:W-:-:S02]  /*6a00*/  ISETP.GE.AND P3, PT, R2, R3, PT ;  /* 0x000000030200720c */ /* 0x000fc40003f66270 */
[----:B------:R-:W-:Y:S01]  /*6a10*/  IMAD R33, R0, c[0x0][0x338], RZ ;  /* 0x0000ce0000217a24 */ /* 0x000fe200078e02ff */
[----:B------:R1:W3:Y:S01]  /*6a20*/  LDS.128 R24, [R32+0x6080] ;  /* 0x0060800020187984 */ /* 0x0002e20000000c00 */
[----:B------:R-:W-:Y:S02]  /*6a30*/  ISETP.GE.OR P0, PT, R38, c[0x0][0x324], P3 ;  /* 0x0000c90026007a0c */ /* 0x000fe40001f06670 */
[----:B------:R-:W-:Y:S01]  /*6a40*/  IMAD R33, R196, c[0x0][0x33c], R33 ;  /* 0x0000cf00c4217a24 */ /* 0x000fe200078e0221 */
[----:B------:R1:W4:Y:S03]  /*6a50*/  LDS.128 R20, [R32+0x7080] ;  /* 0x0070800020147984 */ /* 0x0003260000000c00 */
[----:B------:R-:W-:Y:S01]  /*6a60*/  IMAD.IADD R43, R43, 0x1, R33 ;  /* 0x000000012b2b7824 */ /* 0x000fe200078e0221 */
[----:B------:R1:W1:Y:S01]  /*6a70*/  LDS.128 R16, [R32+0x80] ;  /* 0x0000800020107984 */ /* 0x0002620000000c00 */
[----:B------:R-:W-:-:S02]  /*6a80*/  IMAD R33, R195, c[0x0][0x344], R34 ;  /* 0x0000d100c3217a24 */ /* 0x000fc400078e0222 */
[----:B------:R-:W-:Y:S01]  /*6a90*/  IMAD.WIDE.U32 R40, R195, c[0x0][0x340], R42 ;  /* 0x0000d000c3287a25 */ /* 0x000fe200078e002a */
[----:B------:R1:W1:Y:S03]  /*6aa0*/  LDS.128 R12, [R32+0x1080] ;  /* 0x00108000200c7984 */ /* 0x0002660000000c00 */
[----:B------:R-:W-:Y:S01]  /*6ab0*/  IMAD.WIDE R42, R197, 0x80, R44 ;  /* 0x00000080c52a7825 */ /* 0x000fe200078e022c */
[----:B------:R1:W1:Y:S03]  /*6ac0*/  LDS.128 R8, [R32+0x2080] ;  /* 0x0020800020087984 */ /* 0x0002660000000c00 */
[----:B------:R-:W-:Y:S01]  /*6ad0*/  IMAD.IADD R45, R41, 0x1, R33 ;  /* 0x00000001292d7824 */ /* 0x000fe200078e0221 */
        /* <DEDUP_REMOVED lines=11> */
.L_x_770:
[----:B------:R-:W-:Y:S05]  /*6b90*/  BSYNC B0 ;  /* 0x0000000000007941 */ /* 0x000fea0003800000 */
.L_x_769:
        /* <DEDUP_REMOVED lines=16> */
.L_x_772:
[----:B------:R-:W-:Y:S05]  /*6ca0*/  BSYNC B0 ;  /* 0x0000000000007941 */ /* 0x000fea0003800000 */
.L_x_771:
        /* <DEDUP_REMOVED lines=16> */
.L_x_774:
[----:B------:R-:W-:Y:S05]  /*6db0*/  BSYNC B0 ;  /* 0x0000000000007941 */ /* 0x000fea0003800000 */
.L_x_773:
        /* <DEDUP_REMOVED lines=16> */
.L_x_776:
[----:B------:R-:W-:Y:S05]  /*6ec0*/  BSYNC B0 ;  /* 0x0000000000007941 */ /* 0x000fea0003800000 */
.L_x_775:
        /* <DEDUP_REMOVED lines=19> */
.L_x_778:
[----:B------:R-:W-:Y:S05]  /*7000*/  BSYNC B0 ;  /* 0x0000000000007941 */ /* 0x000fea0003800000 */
.L_x_777:
        /* <DEDUP_REMOVED lines=14> */
.L_x_780:
[----:B------:R-:W-:Y:S05]  /*70f0*/  BSYNC B0 ;  /* 0x0000000000007941 */ /* 0x000fea0003800000 */
.L_x_779:
        /* <DEDUP_REMOVED lines=14> */
.L_x_782:
[----:B------:R-:W-:Y:S05]  /*71e0*/  BSYNC B0 ;  /* 0x0000000000007941 */ /* 0x000fea0003800000 */
.L_x_781:
        /* <DEDUP_REMOVED lines=14> */
.L_x_767:
[----:B------:R-:W-:Y:S01]  /*72d0*/  ISETP.NE.U32.AND P0, PT, RZ, c[0x0][0x360], PT ;  /* 0x0000d800ff007a0c */ /* 0x000fe20003f05070 */
[----:B-1----:R-:W-:Y:S01]  /*72e0*/  IMAD.MOV.U32 R0, RZ, RZ, 0x4 ;  /* 0x00000004ff007424 */ /* 0x002fe200078e00ff */
[----:B------:R-:W-:Y:S02]  /*72f0*/  ISETP.NE.U32.AND P1, PT, RZ, c[0x0][0x358], PT ;  /* 0x0000d600ff007a0c */ /* 0x000fe40003f25070 */
[----:B------:R-:W-:Y:S01]  /*7300*/  ISETP.NE.AND.EX P0, PT, RZ, c[0x0][0x364], PT, P0 ;  /* 0x0000d900ff007a0c */ /* 0x000fe20003f05300 */
[----:B------:R-:W-:Y:S01]  /*7310*/  IMAD.WIDE R4, R195, R0, c[0x0][0x358] ;  /* 0x0000d600c3047625 */ /* 0x000fe200078e0200 */
[----:B------:R-:W-:-:S03]  /*7320*/  ISETP.NE.AND.EX P1, PT, RZ, c[0x0][0x35c], PT, P1 ;  /* 0x0000d700ff007a0c */ /* 0x000fc60003f25310 */
[----:B------:R-:W-:-:S08]  /*7330*/  IMAD.MOV.U32 R12, RZ, RZ, c[0x0][0x2f0] ;  /* 0x0000bc00ff0c7624 */ /* 0x000fd000078e00ff */
[----:B---3--:R-:W-:Y:S02]  /*7340*/  @P0 IMAD.WIDE R6, R195, R0, c[0x0][0x360] ;  /* 0x0000d800c3060625 */ /* 0x008fe400078e0200 */
        /* <DEDUP_REMOVED lines=10> */
.L_x_783:
[----:B-1----:R-:W1:Y:S01]  /*73f0*/  S2R R3, SR_TID.X ;  /* 0x0000000000037919 */ /* 0x002e620000002100 */
[----:B------:R-:W-:Y:S01]  /*7400*/  SHF.R.S32.HI R0, RZ, 0x1f, R196 ;  /* 0x0000001fff007819 */ /* 0x000fe200000114c4 */
[----:B------:R-:W-:Y:S04]  /*7410*/  BSSY B0, `(.L_x_784) ;  /* 0x0000022000007945 */ /* 0x000fe80003800000 */
[----:B------:R-:W-:-:S04]  /*7420*/  IMAD R5, R0, c[0x0][0x308], RZ ;  /* 0x0000c20000057a24 */ /* 0x000fc800078e02ff */
[----:B------:R-:W-:Y:S02]  /*7430*/  IMAD R4, R196, c[0x0][0x30c], R5 ;  /* 0x0000c300c4047a24 */ /* 0x000fe400078e0205 */
[----:B-----5:R-:W-:Y:S01]  /*7440*/  IMAD R5, R197, -0x80, R12 ;  /* 0xffffff80c5057824 */ /* 0x020fe200078e020c */
[----:B-1----:R-:W-:-:S04]  /*7450*/  SHF.R.S32.HI R2, RZ, 0x1f, R3 ;  /* 0x0000001fff027819 */ /* 0x002fc80000011403 */
[----:B------:R-:W-:-:S04]  /*7460*/  LEA.HI R2, R2, R3, RZ, 0x3 ;  /* 0x0000000302027211 */ /* 0x000fc800078f18ff */
[----:B------:R-:W-:Y:S02]  /*7470*/  LOP3.LUT R6, R2, 0x1ffffff8, RZ, 0xc0, !PT ;  /* 0x1ffffff802067812 */ /* 0x000fe400078ec0ff */
[----:B------:R-:W-:-:S03]  /*7480*/  SHF.R.S32.HI R2, RZ, 0x3, R2 ;  /* 0x00000003ff027819 */ /* 0x000fc60000011402 */
[----:B------:R-:W-:Y:S01]  /*7490*/  IMAD.IADD R6, R3, 0x1, -R6 ;  /* 0x0000000103067824 */ /* 0x000fe200078e0a06 */
[C---:B------:R-:W-:Y:S02]  /*74a0*/  IADD3 R12, P0, R2.reuse, R10, RZ ;  /* 0x0000000a020c7210 */ /* 0x040fe40007f1e0ff */
[----:B------:R-:W-:Y:S01]  /*74b0*/  ISETP.GE.AND P3, PT, R2, R5, PT ;  /* 0x000000050200720c */ /* 0x000fe20003f66270 */
[----:B------:R-:W-:Y:S01]  /*74c0*/  IMAD.SHL.U32 R6, R6, 0x8, RZ ;  /* 0x0000000806067824 */ /* 0x000fe200078e00ff */
[----:B------:R-:W-:Y:S02]  /*74d0*/  SHF.R.S32.HI R3, RZ, 0x1f, R195 ;  /* 0x0000001fff037819 */ /* 0x000fe400000114c3 */
[----:B------:R-:W-:Y:S02]  /*74e0*/  LEA.HI.X.SX32 R13, R2, R11, 0x1, P0 ;  /* 0x0000000b020d7211 */ /* 0x000fe400000f0eff */
[----:B------:R-:W-:Y:S02]  /*74f0*/  SHF.R.S32.HI R7, RZ, 0x1f, R6 ;  /* 0x0000001fff077819 */ /* 0x000fe40000011406 */
[----:B------:R-:W-:Y:S01]  /*7500*/  ISETP.GE.OR P0, PT, R6, c[0x0][0x2f4], P3 ;  /* 0x0000bd0006007a0c */ /* 0x000fe20001f06670 */
[----:B------:R-:W-:Y:S01]  /*7510*/  IMAD.WIDE R12, R197, 0x80, R12 ;  /* 0x00000080c50c7825 */ /* 0x000fe200078e020c */
[----:B------:R-:W-:-:S02]  /*7520*/  SEL R3, R3, RZ, !P1 ;  /* 0x000000ff03037207 */ /* 0x000fc40004800000 */
[----:B------:R-:W-:Y:S01]  /*7530*/  SEL R195, R195, RZ, !P1 ;  /* 0x000000ffc3c37207 */ /* 0x000fe20004800000 */
[----:B--2---:R-:W-:-:S04]  /*7540*/  IMAD.WIDE.U32 R8, R196, c[0x0][0x308], R6 ;  /* 0x0000c200c4087a25 */ /* 0x004fc800078e0006 */
[----:B------:R-:W-:Y:S02]  /*7550*/  IMAD.IADD R9, R9, 0x1, R4 ;  /* 0x0000000109097824 */ /* 0x000fe400078e0204 */
[----:B------:R-:W-:Y:S02]  /*7560*/  IMAD R4, R3, c[0x0][0x310], RZ ;  /* 0x0000c40003047a24 */ /* 0x000fe400078e02ff */
[----:B------:R-:W-:-:S04]  /*7570*/  IMAD.WIDE.U32 R10, R195, c[0x0][0x310], R8 ;  /* 0x0000c400c30a7a25 */ /* 0x000fc800078e0008 */
[----:B------:R-:W-:-:S04]  /*7580*/  IMAD R15, R195, c[0x0][0x314], R4 ;  /* 0x0000c500c30f7a24 */ /* 0x000fc800078e0204 */
        /* <DEDUP_REMOVED lines=10> */
.L_x_785:
[----:B------:R-:W-:Y:S05]  /*7630*/  BSYNC B0 ;  /* 0x0000000000007941 */ /* 0x000fea0003800000 */
.L_x_784:
        /* <DEDUP_REMOVED lines=16> */
.L_x_787:
[----:B------:R-:W-:Y:S05]  /*7740*/  BSYNC B0 ;  /* 0x0000000000007941 */ /* 0x000fea0003800000 */
.L_x_786:
        /* <DEDUP_REMOVED lines=16> */
.L_x_789:
[----:B------:R-:W-:Y:S05]  /*7850*/  BSYNC B0 ;  /* 0x0000000000007941 */ /* 0x000fea0003800000 */
.L_x_788:
        /* <DEDUP_REMOVED lines=16> */
.L_x_791:
[----:B------:R-:W-:Y:S05]  /*7960*/  BSYNC B0 ;  /* 0x0000000000007941 */ /* 0x000fea0003800000 */
.L_x_790:
[----:B-1----:R-:W-:Y:S01]  /*7970*/  IMAD R5, R0, c[0x0][0x338], RZ ;  /* 0x0000ce0000057a24 */ /* 0x002fe200078e02ff */
[----:B------:R-:W-:Y:S01]  /*7980*/  ISETP.GE.OR P3, PT, R6, c[0x0][0x324], P3 ;  /* 0x0000c90006007a0c */ /* 0x000fe20001f66670 */
[C---:B------:R-:W-:Y:S01]  /*7990*/  IMAD.WIDE.U32 R8, R196.reuse, c[0x0][0x338], R6 ;  /* 0x0000ce00c4087a25 */ /* 0x040fe200078e0006 */
        /* <DEDUP_REMOVED lines=17> */
.L_x_793:
[----:B------:R-:W-:Y:S05]  /*7ab0*/  BSYNC B0 ;  /* 0x0000000000007941 */ /* 0x000fea0003800000 */
.L_x_792:
        /* <DEDUP_REMOVED lines=14> */
.L_x_795:
[----:B------:R-:W-:Y:S05]  /*7ba0*/  BSYNC B0 ;  /* 0x0000000000007941 */ /* 0x000fea0003800000 */
.L_x_794:
        /* <DEDUP_REMOVED lines=14> */
.L_x_797:
[----:B------:R-:W-:Y:S05]  /*7c90*/  BSYNC B0 ;  /* 0x0000000000007941 */ /* 0x000fea0003800000 */
.L_x_796:
        /* <DEDUP_REMOVED lines=13> */
        .type           $_ZN7cutlass13device_kernelIN5flash19enable_sm80_to_sm89INS1_16FlashAttnBwdSm80INS1_25CollectiveMainloopBwdSm80ILi2ELi2EN4cute5tupleIJNS5_1CILi64EEENS7_ILi128EEES8_EEENS_10bfloat16_tEfNS_4arch4Sm80ELb1ELb0ELb1ELb1ELb0ELb0ELb0ELb0ELi2ELi2ELi4ELi2ELb1EEENS1_21CollectiveEpilogueBwdISA_SB_SD_Li256ELb1ELb0ELi2EEENS1_25SingleTileBwdLPTSchedulerILb1ELi128ELb0EEEEEEEEEvNT_6ParamsE$_ZN4cute12iter_adaptorIPKN7cutlass10bfloat16_tENS_8gmem_ptrIS4_EEEC2ES4_,@function
        .size           $_ZN7cutlass13device_kernelIN5flash19enable_sm80_to_sm89INS1_16FlashAttnBwdSm80INS1_25CollectiveMainloopBwdSm80ILi2ELi2EN4cute5tupleIJNS5_1CILi64EEENS7_ILi128EEES8_EEENS_10bfloat16_tEfNS_4arch4Sm80ELb1ELb0ELb1ELb1ELb0ELb0ELb0ELb0ELi2ELi2ELi4ELi2ELb1EEENS1_21CollectiveEpilogueBwdISA_SB_SD_Li256ELb1ELb0ELi2EEENS1_25SingleTileBwdLPTSchedulerILb1ELi128ELb0EEEEEEEEEvNT_6ParamsE$_ZN4cute12iter_adaptorIPKN7cutlass10bfloat16_tENS_8gmem_ptrIS4_EEEC2ES4_,($_ZN7cutlass13device_kernelIN5flash19enable_sm80_to_sm89INS1_16FlashAttnBwdSm80INS1_25CollectiveMainloopBwdSm80ILi2ELi2EN4cute5tupleIJNS5_1CILi64EEENS7_ILi128EEES8_EEENS_10bfloat16_tEfNS_4arch4Sm80ELb1ELb0ELb1ELb1ELb0ELb0ELb0ELb0ELi2ELi2ELi4ELi2ELb1EEENS1_21CollectiveEpilogueBwdISA_SB_SD_Li256ELb1ELb0ELi2EEENS1_25SingleTileBwdLPTSchedulerILb1ELi128ELb0EEEEEEEEEvNT_6ParamsE$_ZN4cute12iter_adaptorIPKN7cutlass9uint128_tENS_8gmem_ptrIS4_EEEC2ES4_ - $_ZN7cutlass13device_kernelIN5flash19enable_sm80_to_sm89INS1_16FlashAttnBwdSm80INS1_25CollectiveMainloopBwdSm80ILi2ELi2EN4cute5tupleIJNS5_1CILi64EEENS7_ILi128EEES8_EEENS_10bfloat16_tEfNS_4arch4Sm80ELb1ELb0ELb1ELb1ELb0ELb0ELb0ELb0ELi2ELi2ELi4ELi2ELb1EEENS1_21CollectiveEpilogueBwdISA_SB_SD_Li256ELb1ELb0ELi2EEENS1_25SingleTileBwdLPTSchedulerILb1ELi128ELb0EEEEEEEEEvNT_6ParamsE$_ZN4cute12iter_adaptorIPKN7cutlass10bfloat16_tENS_8gmem_ptrIS4_EEEC2ES4_)
$_ZN7cutlass13device_kernelIN5flash19enable_sm80_to_sm89INS1_16FlashAttnBwdSm80INS1_25CollectiveMainloopBwdSm80ILi2ELi2EN4cute5tupleIJNS5_1CILi64EEENS7_ILi128EEES8_EEENS_10bfloat16_tEfNS_4arch4Sm80ELb1ELb0ELb1ELb1ELb0ELb0ELb0ELb0ELi2ELi2ELi4ELi2ELb1EEENS1_21CollectiveEpilogueBwdISA_SB_SD_Li256ELb1ELb0ELi2EEENS1_25SingleTileBwdLPTSchedulerILb1ELi128ELb0EEEEEEEEEvNT_6ParamsE$_ZN4cute12iter_adaptorIPKN7cutlass10bfloat16_tENS_8gmem_ptrIS4_EEEC2ES4_:
[----:B------:R-:W-:Y:S01]  /*7d70*/  IADD3 R11, R4, -c[0x0][0x20], RZ ;  /* 0x80000800040b7a10 */ /* 0x000fe20007ffe0ff */
[----:B------:R-:W-:Y:S01]  /*7d80*/  IMAD.MOV.U32 R128, RZ, RZ, R10 ;  /* 0x000000ffff807224 */ /* 0x000fe200078e000a */
[----:B------:R-:W-:Y:S01]  /*7d90*/  MOV R130, R18 ;  /* 0x0000001200827202 */ /* 0x000fe20000000f00 */
[----:B------:R-:W-:Y:S01]  /*7da0*/  IMAD.MOV.U32 R129, RZ, RZ, R15 ;  /* 0x000000ffff817224 */ /* 0x000fe200078e000f */
[----:B------:R-:W-:-:S04]  /*7db0*/  MOV R131, 0x0 ;  /* 0x0000000000837802 */ /* 0x000fc80000000f00 */
[----:B------:R1:W-:Y:S01]  /*7dc0*/  STL.64 [R11], R128 ;  /* 0x000000800b007387 */ /* 0x0003e20000100a00 */
[----:B------:R-:W-:Y:S05]  /*7dd0*/  RET.REL.NODEC R130 `(_ZN7cutlass13device_kernelIN5flash19enable_sm80_to_sm89INS1_16FlashAttnBwdSm80INS1_25CollectiveMainloopBwdSm80ILi2ELi2EN4cute5tupleIJNS5_1CILi64EEENS7_ILi128EEES8_EEENS_10bfloat16_tEfNS_4arch4Sm80ELb1ELb0ELb1ELb1ELb0ELb0ELb0ELb0ELi2ELi2ELi4ELi2ELb1EEENS1_21CollectiveEpilogueBwdISA_SB_SD_Li256ELb1ELb0ELi2EEENS1_25SingleTileBwdLPTSchedulerILb1ELi128ELb0EEEEEEEEEvNT_6ParamsE) ;  /* 0xffff822082007950 */ /* 0x000fea0003c3ffff */
        .type           $_ZN7cutlass13device_kernelIN5flash19enable_sm80_to_sm89INS1_16FlashAttnBwdSm80INS1_25CollectiveMainloopBwdSm80ILi2ELi2EN4cute5tupleIJNS5_1CILi64EEENS7_ILi128EEES8_EEENS_10bfloat16_tEfNS_4arch4Sm80ELb1ELb0ELb1ELb1ELb0ELb0ELb0ELb0ELi2ELi2ELi4ELi2ELb1EEENS1_21CollectiveEpilogueBwdISA_SB_SD_Li256ELb1ELb0ELi2EEENS1_25SingleTileBwdLPTSchedulerILb1ELi128ELb0EEEEEEEEEvNT_6ParamsE$_ZN4cute12iter_adaptorIPKN7cutlass9uint128_tENS_8gmem_ptrIS4_EEEC2ES4_,@function
        .size           $_ZN7cutlass13device_kernelIN5flash19enable_sm80_to_sm89INS1_16FlashAttnBwdSm80INS1_25CollectiveMainloopBwdSm80ILi2ELi2EN4cute5tupleIJNS5_1CILi64EEENS7_ILi128EEES8_EEENS_10bfloat16_tEfNS_4arch4Sm80ELb1ELb0ELb1ELb1ELb0ELb0ELb0ELb0ELi2ELi2ELi4ELi2ELb1EEENS1_21CollectiveEpilogueBwdISA_SB_SD_Li256ELb1ELb0ELi2EEENS1_25SingleTileBwdLPTSchedulerILb1ELi128ELb0EEEEEEEEEvNT_6ParamsE$_ZN4cute12iter_adaptorIPKN7cutlass9uint128_tENS_8gmem_ptrIS4_EEEC2ES4_,($_ZN7cutlass13device_kernelIN5flash19enable_sm80_to_sm89INS1_16FlashAttnBwdSm80INS1_25CollectiveMainloopBwdSm80ILi2ELi2EN4cute5tupleIJNS5_1CILi64EEENS7_ILi128EEES8_EEENS_10bfloat16_tEfNS_4arch4Sm80ELb1ELb0ELb1ELb1ELb0ELb0ELb0ELb0ELi2ELi2ELi4ELi2ELb1EEENS1_21CollectiveEpilogueBwdISA_SB_SD_Li256ELb1ELb0ELi2EEENS1_25SingleTileBwdLPTSchedulerILb1ELi128ELb0EEEEEEEEEvNT_6ParamsE$_ZN4cute12iter_adaptorIPKfNS_8gmem_ptrIS2_EEEC2ES2_ - $_ZN7cutlass13device_kernelIN5flash19enable_sm80_to_sm89INS1_16FlashAttnBwdSm80INS1_25CollectiveMainloopBwdSm80ILi2ELi2EN4cute5tupleIJNS5_1CILi64EEENS7_ILi128EEES8_EEENS_10bfloat16_tEfNS_4arch4Sm80ELb1ELb0ELb1ELb1ELb0ELb0ELb0ELb0ELi2ELi2ELi4ELi2ELb1EEENS1_21CollectiveEpilogueBwdISA_SB_SD_Li256ELb1ELb0ELi2EEENS1_25SingleTileBwdLPTSchedulerILb1ELi128ELb0EEEEEEEEEvNT_6ParamsE$_ZN4cute12iter_adaptorIPKN7cutlass9uint128_tENS_8gmem_ptrIS4_EEEC2ES4_)
$_ZN7cutlass13device_kernelIN5flash19enable_sm80_to_sm89INS1_16FlashAttnBwdSm80INS1_25CollectiveMainloopBwdSm80ILi2ELi2EN4cute5tupleIJNS5_1CILi64EEENS7_ILi128EEES8_EEENS_10bfloat16_tEfNS_4arch4Sm80ELb1ELb0ELb1ELb1ELb0ELb0ELb0ELb0ELi2ELi2ELi4ELi2ELb1EEENS1_21CollectiveEpilogueBwdISA_SB_SD_Li256ELb1ELb0ELi2EEENS1_25SingleTileBwdLPTSchedulerILb1ELi128ELb0EEEEEEEEEvNT_6ParamsE$_ZN4cute12iter_adaptorIPKN7cutlass9uint128_tENS_8gmem_ptrIS4_EEEC2ES4_:
[----:B------:R-:W-:Y:S01]  /*7de0*/  IADD3 R10, R4, -c[0x0][0x20], RZ ;  /* 0x80000800040a7a10 */ /* 0x000fe20007ffe0ff */
[----:B------:R-:W-:Y:S01]  /*7df0*/  IMAD.MOV.U32 R128, RZ, RZ, R18 ;  /* 0x000000ffff807224 */ /* 0x000fe200078e0012 */
[----:B------:R-:W-:-:S03]  /*7e00*/  MOV R129, 0x0 ;  /* 0x0000000000817802 */ /* 0x000fc60000000f00 */
[----:B------:R1:W-:Y:S01]  /*7e10*/  STL.64 [R10], R6 ;  /* 0x000000060a007387 */ /* 0x0003e20000100a00 */
[----:B------:R-:W-:Y:S05]  /*7e20*/  RET.REL.NODEC R128 `(_ZN7cutlass13device_kernelIN5flash19enable_sm80_to_sm89INS1_16FlashAttnBwdSm80INS1_25CollectiveMainloopBwdSm80ILi2ELi2EN4cute5tupleIJNS5_1CILi64EEENS7_ILi128EEES8_EEENS_10bfloat16_tEfNS_4arch4Sm80ELb1ELb0ELb1ELb1ELb0ELb0ELb0ELb0ELi2ELi2ELi4ELi2ELb1EEENS1_21CollectiveEpilogueBwdISA_SB_SD_Li256ELb1ELb0ELi2EEENS1_25SingleTileBwdLPTSchedulerILb1ELi128ELb0EEEEEEEEEvNT_6ParamsE) ;  /* 0xffff81d080007950 */ /* 0x000fea0003c3ffff */
        .type           $_ZN7cutlass13device_kernelIN5flash19enable_sm80_to_sm89INS1_16FlashAttnBwdSm80INS1_25CollectiveMainloopBwdSm80ILi2ELi2EN4cute5tupleIJNS5_1CILi64EEENS7_ILi128EEES8_EEENS_10bfloat16_tEfNS_4arch4Sm80ELb1ELb0ELb1ELb1ELb0ELb0ELb0ELb0ELi2ELi2ELi4ELi2ELb1EEENS1_21CollectiveEpilogueBwdISA_SB_SD_Li256ELb1ELb0ELi2EEENS1_25SingleTileBwdLPTSchedulerILb1ELi128ELb0EEEEEEEEEvNT_6ParamsE$_ZN4cute12iter_adaptorIPKfNS_8gmem_ptrIS2_EEEC2ES2_,@function
        .size           $_ZN7cutlass13device_kernelIN5flash19enable_sm80_to_sm89INS1_16FlashAttnBwdSm80INS1_25CollectiveMainloopBwdSm80ILi2ELi2EN4cute5tupleIJNS5_1CILi64EEENS7_ILi128EEES8_EEENS_10bfloat16_tEfNS_4arch4Sm80ELb1ELb0ELb1ELb1ELb0ELb0ELb0ELb0ELi2ELi2ELi4ELi2ELb1EEENS1_21CollectiveEpilogueBwdISA_SB_SD_Li256ELb1ELb0ELi2EEENS1_25SingleTileBwdLPTSchedulerILb1ELi128ELb0EEEEEEEEEvNT_6ParamsE$_ZN4cute12iter_adaptorIPKfNS_8gmem_ptrIS2_EEEC2ES2_,($_ZN7cutlass13device_kernelIN5flash19enable_sm80_to_sm89INS1_16FlashAttnBwdSm80INS1_25CollectiveMainloopBwdSm80ILi2ELi2EN4cute5tupleIJNS5_1CILi64EEENS7_ILi128EEES8_EEENS_10bfloat16_tEfNS_4arch4Sm80ELb1ELb0ELb1ELb1ELb0ELb0ELb0ELb0ELi2ELi2ELi4ELi2ELb1EEENS1_21CollectiveEpilogueBwdISA_SB_SD_Li256ELb1ELb0ELi2EEENS1_25SingleTileBwdLPTSchedulerILb1ELi128ELb0EEEEEEEEEvNT_6ParamsE$_ZN4cute12iter_adaptorIPN7cutlass10bfloat16_tENS_8smem_ptrIS3_EEEC2ES3_ - $_ZN7cutlass13device_kernelIN5flash19enable_sm80_to_sm89INS1_16FlashAttnBwdSm80INS1_25CollectiveMainloopBwdSm80ILi2ELi2EN4cute5tupleIJNS5_1CILi64EEENS7_ILi128EEES8_EEENS_10bfloat16_tEfNS_4arch4Sm80ELb1ELb0ELb1ELb1ELb0ELb0ELb0ELb0ELi2ELi2ELi4ELi2ELb1EEENS1_21CollectiveEpilogueBwdISA_SB_SD_Li256ELb1ELb0ELi2EEENS1_25SingleTileBwdLPTSchedulerILb1ELi128ELb0EEEEEEEEEvNT_6ParamsE$_ZN4cute12iter_adaptorIPKfNS_8gmem_ptrIS2_EEEC2ES2_)
$_ZN7cutlass13device_kernelIN5flash19enable_sm80_to_sm89INS1_16FlashAttnBwdSm80INS1_25CollectiveMainloopBwdSm80ILi2ELi2EN4cute5tupleIJNS5_1CILi64EEENS7_ILi128EEES8_EEENS_10bfloat16_tEfNS_4arch4Sm80ELb1ELb0ELb1ELb1ELb0ELb0ELb0ELb0ELi2ELi2ELi4ELi2ELb1EEENS1_21CollectiveEpilogueBwdISA_SB_SD_Li256ELb1ELb0ELi2EEENS1_25SingleTileBwdLPTSchedulerILb1ELi128ELb0EEEEEEEEEvNT_6ParamsE$_ZN4cute12iter_adaptorIPKfNS_8gmem_ptrIS2_EEEC2ES2_:
[----:B------:R-:W-:Y:S02]  /*7e30*/  IADD3 R6, R6, -c[0x0][0x20], RZ ;  /* 0x8000080006067a10 */ /* 0x000fe40007ffe0ff */
[----:B------:R-:W-:-:S03]  /*7e40*/  MOV R19, 0x0 ;  /* 0x0000000000137802 */ /* 0x000fc60000000f00 */
[----:B------:R1:W-:Y:S01]  /*7e50*/  STL.64 [R6], R10 ;  /* 0x0000000a06007387 */ /* 0x0003e20000100a00 */
[----:B------:R-:W-:Y:S05]  /*7e60*/  RET.REL.NODEC R18 `(_ZN7cutlass13device_kernelIN5flash19enable_sm80_to_sm89INS1_16FlashAttnBwdSm80INS1_25CollectiveMainloopBwdSm80ILi2ELi2EN4cute5tupleIJNS5_1CILi64EEENS7_ILi128EEES8_EEENS_10bfloat16_tEfNS_4arch4Sm80ELb1ELb0ELb1ELb1ELb0ELb0ELb0ELb0ELi2ELi2ELi4ELi2ELb1EEENS1_21CollectiveEpilogueBwdISA_SB_SD_Li256ELb1ELb0ELi2EEENS1_25SingleTileBwdLPTSchedulerILb1ELi128ELb0EEEEEEEEEvNT_6ParamsE) ;  /* 0xffff819012007950 */ /* 0x000fea0003c3ffff */
        .type           $_ZN7cutlass13device_kernelIN5flash19enable_sm80_to_sm89INS1_16FlashAttnBwdSm80INS1_25CollectiveMainloopBwdSm80ILi2ELi2EN4cute5tupleIJNS5_1CILi64EEENS7_ILi128EEES8_EEENS_10bfloat16_tEfNS_4arch4Sm80ELb1ELb0ELb1ELb1ELb0ELb0ELb0ELb0ELi2ELi2ELi4ELi2ELb1EEENS1_21CollectiveEpilogueBwdISA_SB_SD_Li256ELb1ELb0ELi2EEENS1_25SingleTileBwdLPTSchedulerILb1ELi128ELb0EEEEEEEEEvNT_6ParamsE$_ZN4cute12iter_adaptorIPN7cutlass10bfloat16_tENS_8smem_ptrIS3_EEEC2ES3_,@function
        .size           $_ZN7cutlass13device_kernelIN5flash19enable_sm80_to_sm89INS1_16FlashAttnBwdSm80INS1_25CollectiveMainloopBwdSm80ILi2ELi2EN4cute5tupleIJNS5_1CILi64EEENS7_ILi128EEES8_EEENS_10bfloat16_tEfNS_4arch4Sm80ELb1ELb0ELb1ELb1ELb0ELb0ELb0ELb0ELi2ELi2ELi4ELi2ELb1EEENS1_21CollectiveEpilogueBwdISA_SB_SD_Li256ELb1ELb0ELi2EEENS1_25SingleTileBwdLPTSchedulerILb1ELi128ELb0EEEEEEEEEvNT_6ParamsE$_ZN4cute12iter_adaptorIPN7cutlass10bfloat16_tENS_8smem_ptrIS3_EEEC2ES3_,($_ZN7cutlass13device_kernelIN5flash19enable_sm80_to_sm89INS1_16FlashAttnBwdSm80INS1_25CollectiveMainloopBwdSm80ILi2ELi2EN4cute5tupleIJNS5_1CILi64EEENS7_ILi128EEES8_EEENS_10bfloat16_tEfNS_4arch4Sm80ELb1ELb0ELb1ELb1ELb0ELb0ELb0ELb0ELi2ELi2ELi4ELi2ELb1EEENS1_21CollectiveEpilogueBwdISA_SB_SD_Li256ELb1ELb0ELi2EEENS1_25SingleTileBwdLPTSchedulerILb1ELi128ELb0EEEEEEEEEvNT_6ParamsE$_ZN4cute12iter_adaptorIPN7cutlass9uint128_tENS_8smem_ptrIS3_EEEC2ES3_ - $_ZN7cutlass13device_kernelIN5flash19enable_sm80_to_sm89INS1_16FlashAttnBwdSm80INS1_25CollectiveMainloopBwdSm80ILi2ELi2EN4cute5tupleIJNS5_1CILi64EEENS7_ILi128EEES8_EEENS_10bfloat16_tEfNS_4arch4Sm80ELb1ELb0ELb1ELb1ELb0ELb0ELb0ELb0ELi2ELi2ELi4ELi2ELb1EEENS1_21CollectiveEpilogueBwdISA_SB_SD_Li256ELb1ELb0ELi2EEENS1_25SingleTileBwdLPTSchedulerILb1ELi128ELb0EEEEEEEEEvNT_6ParamsE$_ZN4cute12iter_adaptorIPN7cutlass10bfloat16_tENS_8smem_ptrIS3_EEEC2ES3_)
$_ZN7cutlass13device_kernelIN5flash19enable_sm80_to_sm89INS1_16FlashAttnBwdSm80INS1_25CollectiveMainloopBwdSm80ILi2ELi2EN4cute5tupleIJNS5_1CILi64EEENS7_ILi128EEES8_EEENS_10bfloat16_tEfNS_4arch4Sm80ELb1ELb0ELb1ELb1ELb0ELb0ELb0ELb0ELi2ELi2ELi4ELi2ELb1EEENS1_21CollectiveEpilogueBwdISA_SB_SD_Li256ELb1ELb0ELi2EEENS1_25SingleTileBwdLPTSchedulerILb1ELi128ELb0EEEEEEEEEvNT_6ParamsE$_ZN4cute12iter_adaptorIPN7cutlass10bfloat16_tENS_8smem_ptrIS3_EEEC2ES3_:
[----:B------:R-:W-:Y:S01]  /*7e70*/  IADD3 R6, R4, -c[0x0][0x20], RZ ;  /* 0x8000080004067a10 */ /* 0x000fe20007ffe0ff */
[----:B------:R-:W-:Y:S01]  /*7e80*/  IMAD.MOV.U32 R128, RZ, RZ, R18 ;  /* 0x000000ffff807224 */ /* 0x000fe200078e0012 */
[----:B------:R-:W-:-:S03]  /*7e90*/  MOV R129, 0x0 ;  /* 0x0000000000817802 */ /* 0x000fc60000000f00 */
[----:B------:R1:W-:Y:S01]  /*7ea0*/  STL.64 [R6], R8 ;  /* 0x0000000806007387 */ /* 0x0003e20000100a00 */
[----:B------:R-:W-:Y:S05]  /*7eb0*/  RET.REL.NODEC R128 `(_ZN7cutlass13device_kernelIN5flash19enable_sm80_to_sm89INS1_16FlashAttnBwdSm80INS1_25CollectiveMainloopBwdSm80ILi2ELi2EN4cute5tupleIJNS5_1CILi64EEENS7_ILi128EEES8_EEENS_10bfloat16_tEfNS_4arch4Sm80ELb1ELb0ELb1ELb1ELb0ELb0ELb0ELb0ELi2ELi2ELi4ELi2ELb1EEENS1_21CollectiveEpilogueBwdISA_SB_SD_Li256ELb1ELb0ELi2EEENS1_25SingleTileBwdLPTSchedulerILb1ELi128ELb0EEEEEEEEEvNT_6ParamsE) ;  /* 0xffff814080007950 */ /* 0x000fea0003c3ffff */
        .type           $_ZN7cutlass13device_kernelIN5flash19enable_sm80_to_sm89INS1_16FlashAttnBwdSm80INS1_25CollectiveMainloopBwdSm80ILi2ELi2EN4cute5tupleIJNS5_1CILi64EEENS7_ILi128EEES8_EEENS_10bfloat16_tEfNS_4arch4Sm80ELb1ELb0ELb1ELb1ELb0ELb0ELb0ELb0ELi2ELi2ELi4ELi2ELb1EEENS1_21CollectiveEpilogueBwdISA_SB_SD_Li256ELb1ELb0ELi2EEENS1_25SingleTileBwdLPTSchedulerILb1ELi128ELb0EEEEEEEEEvNT_6ParamsE$_ZN4cute12iter_adaptorIPN7cutlass9uint128_tENS_8smem_ptrIS3_EEEC2ES3_,@function
        .size           $_ZN7cutlass13device_kernelIN5flash19enable_sm80_to_sm89INS1_16FlashAttnBwdSm80INS1_25CollectiveMainloopBwdSm80ILi2ELi2EN4cute5tupleIJNS5_1CILi64EEENS7_ILi128EEES8_EEENS_10bfloat16_tEfNS_4arch4Sm80ELb1ELb0ELb1ELb1ELb0ELb0ELb0ELb0ELi2ELi2ELi4ELi2ELb1EEENS1_21CollectiveEpilogueBwdISA_SB_SD_Li256ELb1ELb0ELi2EEENS1_25SingleTileBwdLPTSchedulerILb1ELi128ELb0EEEEEEEEEvNT_6ParamsE$_ZN4cute12iter_adaptorIPN7cutlass9uint128_tENS_8smem_ptrIS3_EEEC2ES3_,($_ZN7cutlass13device_kernelIN5flash19enable_sm80_to_sm89INS1_16FlashAttnBwdSm80INS1_25CollectiveMainloopBwdSm80ILi2ELi2EN4cute5tupleIJNS5_1CILi64EEENS7_ILi128EEES8_EEENS_10bfloat16_tEfNS_4arch4Sm80ELb1ELb0ELb1ELb1ELb0ELb0ELb0ELb0ELi2ELi2ELi4ELi2ELb1EEENS1_21CollectiveEpilogueBwdISA_SB_SD_Li256ELb1ELb0ELi2EEENS1_25SingleTileBwdLPTSchedulerILb1ELi128ELb0EEEEEEEEEvNT_6ParamsE$_ZN4cute12iter_adaptorIPfNS_8smem_ptrIS1_EEEC2ES1_ - $_ZN7cutlass13device_kernelIN5flash19enable_sm80_to_sm89INS1_16FlashAttnBwdSm80INS1_25CollectiveMainloopBwdSm80ILi2ELi2EN4cute5tupleIJNS5_1CILi64EEENS7_ILi128EEES8_EEENS_10bfloat16_tEfNS_4arch4Sm80ELb1ELb0ELb1ELb1ELb0ELb0ELb0ELb0ELi2ELi2ELi4ELi2ELb1EEENS1_21CollectiveEpilogueBwdISA_SB_SD_Li256ELb1ELb0ELi2EEENS1_25SingleTileBwdLPTSchedulerILb1ELi128ELb0EEEEEEEEEvNT_6ParamsE$_ZN4cute12iter_adaptorIPN7cutlass9uint128_tENS_8smem_ptrIS3_EEEC2ES3_)
$_ZN7cutlass13device_kernelIN5flash19enable_sm80_to_sm89INS1_16FlashAttnBwdSm80INS1_25CollectiveMainloopBwdSm80ILi2ELi2EN4cute5tupleIJNS5_1CILi64EEENS7_ILi128EEES8_EEENS_10bfloat16_tEfNS_4arch4Sm80ELb1ELb0ELb1ELb1ELb0ELb0ELb0ELb0ELi2ELi2ELi4ELi2ELb1EEENS1_21CollectiveEpilogueBwdISA_SB_SD_Li256ELb1ELb0ELi2EEENS1_25SingleTileBwdLPTSchedulerILb1ELi128ELb0EEEEEEEEEvNT_6ParamsE$_ZN4cute12iter_adaptorIPN7cutlass9uint128_tENS_8smem_ptrIS3_EEEC2ES3_:
[----:B------:R-:W-:Y:S01]  /*7ec0*/  IADD3 R8, R4, -c[0x0][0x20], RZ ;  /* 0x8000080004087a10 */ /* 0x000fe20007ffe0ff */
[----:B------:R-:W-:Y:S01]  /*7ed0*/  IMAD.MOV.U32 R128, RZ, RZ, R16 ;  /* 0x000000ffff807224 */ /* 0x000fe200078e0010 */
[----:B------:R-:W-:-:S03]  /*7ee0*/  MOV R129, 0x0 ;  /* 0x0000000000817802 */ /* 0x000fc60000000f00 */
[----:B------:R1:W-:Y:S01]  /*7ef0*/  STL.64 [R8], R6 ;  /* 0x0000000608007387 */ /* 0x0003e20000100a00 */
[----:B------:R-:W-:Y:S05]  /*7f00*/  RET.REL.NODEC R128 `(_ZN7cutlass13device_kernelIN5flash19enable_sm80_to_sm89INS1_16FlashAttnBwdSm80INS1_25CollectiveMainloopBwdSm80ILi2ELi2EN4cute5tupleIJNS5_1CILi64EEENS7_ILi128EEES8_EEENS_10bfloat16_tEfNS_4arch4Sm80ELb1ELb0ELb1ELb1ELb0ELb0ELb0ELb0ELi2ELi2ELi4ELi2ELb1EEENS1_21CollectiveEpilogueBwdISA_SB_SD_Li256ELb1ELb0ELi2EEENS1_25SingleTileBwdLPTSchedulerILb1ELi128ELb0EEEEEEEEEvNT_6ParamsE) ;  /* 0xffff80f080007950 */ /* 0x000fea0003c3ffff */
        .type           $_ZN7cutlass13device_kernelIN5flash19enable_sm80_to_sm89INS1_16FlashAttnBwdSm80INS1_25CollectiveMainloopBwdSm80ILi2ELi2EN4cute5tupleIJNS5_1CILi64EEENS7_ILi128EEES8_EEENS_10bfloat16_tEfNS_4arch4Sm80ELb1ELb0ELb1ELb1ELb0ELb0ELb0ELb0ELi2ELi2ELi4ELi2ELb1EEENS1_21CollectiveEpilogueBwdISA_SB_SD_Li256ELb1ELb0ELi2EEENS1_25SingleTileBwdLPTSchedulerILb1ELi128ELb0EEEEEEEEEvNT_6ParamsE$_ZN4cute12iter_adaptorIPfNS_8smem_ptrIS1_EEEC2ES1_,@function
        .size           $_ZN7cutlass13device_kernelIN5flash19enable_sm80_to_sm89INS1_16FlashAttnBwdSm80INS1_25CollectiveMainloopBwdSm80ILi2ELi2EN4cute5tupleIJNS5_1CILi64EEENS7_ILi128EEES8_EEENS_10bfloat16_tEfNS_4arch4Sm80ELb1ELb0ELb1ELb1ELb0ELb0ELb0ELb0ELi2ELi2ELi4ELi2ELb1EEENS1_21CollectiveEpilogueBwdISA_SB_SD_Li256ELb1ELb0ELi2EEENS1_25SingleTileBwdLPTSchedulerILb1ELi128ELb0EEEEEEEEEvNT_6ParamsE$_ZN4cute12iter_adaptorIPfNS_8smem_ptrIS1_EEEC2ES1_,($_ZN7cutlass13device_kernelIN5flash19enable_sm80_to_sm89INS1_16FlashAttnBwdSm80INS1_25CollectiveMainloopBwdSm80ILi2ELi2EN4cute5tupleIJNS5_1CILi64EEENS7_ILi128EEES8_EEENS_10bfloat16_tEfNS_4arch4Sm80ELb1ELb0ELb1ELb1ELb0ELb0ELb0ELb0ELi2ELi2ELi4ELi2ELb1EEENS1_21CollectiveEpilogueBwdISA_SB_SD_Li256ELb1ELb0ELi2EEENS1_25SingleTileBwdLPTSchedulerILb1ELi128ELb0EEEEEEEEEvNT_6ParamsE$_ZN4cute3eso3ESOILb0ELb0EJNS_15ArithmeticTupleIJiiEEEiiiEEC2ERKS3_RKiS8_S8_ - $_ZN7cutlass13device_kernelIN5flash19enable_sm80_to_sm89INS1_16FlashAttnBwdSm80INS1_25CollectiveMainloopBwdSm80ILi2ELi2EN4cute5tupleIJNS5_1CILi64EEENS7_ILi128EEES8_EEENS_10bfloat16_tEfNS_4arch4Sm80ELb1ELb0ELb1ELb1ELb0ELb0ELb0ELb0ELi2ELi2ELi4ELi2ELb1EEENS1_21CollectiveEpilogueBwdISA_SB_SD_Li256ELb1ELb0ELi2EEENS1_25SingleTileBwdLPTSchedulerILb1ELi128ELb0EEEEEEEEEvNT_6ParamsE$_ZN4cute12iter_adaptorIPfNS_8smem_ptrIS1_EEEC2ES1_)
$_ZN7cutlass13device_kernelIN5flash19enable_sm80_to_sm89INS1_16FlashAttnBwdSm80INS1_25CollectiveMainloopBwdSm80ILi2ELi2EN4cute5tupleIJNS5_1CILi64EEENS7_ILi128EEES8_EEENS_10bfloat16_tEfNS_4arch4Sm80ELb1ELb0ELb1ELb1ELb0ELb0ELb0ELb0ELi2ELi2ELi4ELi2ELb1EEENS1_21CollectiveEpilogueBwdISA_SB_SD_Li256ELb1ELb0ELi2EEENS1_25SingleTileBwdLPTSchedulerILb1ELi128ELb0EEEEEEEEEvNT_6ParamsE$_ZN4cute12iter_adaptorIPfNS_8smem_ptrIS1_EEEC2ES1_:
[----:B------:R-:W-:Y:S02]  /*7f10*/  IADD3 R6, R6, -c[0x0][0x20], RZ ;  /* 0x8000080006067a10 */ /* 0x000fe40007ffe0ff */
[----:B------:R-:W-:-:S03]  /*7f20*/  MOV R19, 0x0 ;  /* 0x0000000000137802 */ /* 0x000fc60000000f00 */
[----:B------:R1:W-:Y:S01]  /*7f30*/  STL.64 [R6], R8 ;  /* 0x0000000806007387 */ /* 0x0003e20000100a00 */
[----:B------:R-:W-:Y:S05]  /*7f40*/  RET.REL.NODEC R18 `(_ZN7cutlass13device_kernelIN5flash19enable_sm80_to_sm89INS1_16FlashAttnBwdSm80INS1_25CollectiveMainloopBwdSm80ILi2ELi2EN4cute5tupleIJNS5_1CILi64EEENS7_ILi128EEES8_EEENS_10bfloat16_tEfNS_4arch4Sm80ELb1ELb0ELb1ELb1ELb0ELb0ELb0ELb0ELi2ELi2ELi4ELi2ELb1EEENS1_21CollectiveEpilogueBwdISA_SB_SD_Li256ELb1ELb0ELi2EEENS1_25SingleTileBwdLPTSchedulerILb1ELi128ELb0EEEEEEEEEvNT_6ParamsE) ;  /* 0xffff80b012007950 */ /* 0x000fea0003c3ffff */
        .type           $_ZN7cutlass13device_kernelIN5flash19enable_sm80_to_sm89INS1_16FlashAttnBwdSm80INS1_25CollectiveMainloopBwdSm80ILi2ELi2EN4cute5tupleIJNS5_1CILi64EEENS7_ILi128EEES8_EEENS_10bfloat16_tEfNS_4arch4Sm80ELb1ELb0ELb1ELb1ELb0ELb0ELb0ELb0ELi2ELi2ELi4ELi2ELb1EEENS1_21CollectiveEpilogueBwdISA_SB_SD_Li256ELb1ELb0ELi2EEENS1_25SingleTileBwdLPTSchedulerILb1ELi128ELb0EEEEEEEEEvNT_6ParamsE$_ZN4cute3eso3ESOILb0ELb0EJNS_15ArithmeticTupleIJiiEEEiiiEEC2ERKS3_RKiS8_S8_,@function
        .size           $_ZN7cutlass13device_kernelIN5flash19enable_sm80_to_sm89INS1_16FlashAttnBwdSm80INS1_25CollectiveMainloopBwdSm80ILi2ELi2EN4cute5tupleIJNS5_1CILi64EEENS7_ILi128EEES8_EEENS_10bfloat16_tEfNS_4arch4Sm80ELb1ELb0ELb1ELb1ELb0ELb0ELb0ELb0ELi2ELi2ELi4ELi2ELb1EEENS1_21CollectiveEpilogueBwdISA_SB_SD_Li256ELb1ELb0ELi2EEENS1_25SingleTileBwdLPTSchedulerILb1ELi128ELb0EEEEEEEEEvNT_6ParamsE$_ZN4cute3eso3ESOILb0ELb0EJNS_15ArithmeticTupleIJiiEEEiiiEEC2ERKS3_RKiS8_S8_,($_ZN7cutlass13device_kernelIN5flash19enable_sm80_to_sm89INS1_16FlashAttnBwdSm80INS1_25CollectiveMainloopBwdSm80ILi2ELi2EN4cute5tupleIJNS5_1CILi64EEENS7_ILi128EEES8_EEENS_10bfloat16_tEfNS_4arch4Sm80ELb1ELb0ELb1ELb1ELb0ELb0ELb0ELb0ELi2ELi2ELi4ELi2ELb1EEENS1_21CollectiveEpilogueBwdISA_SB_SD_Li256ELb1ELb0ELi2EEENS1_25SingleTileBwdLPTSchedulerILb1ELi128ELb0EEEEEEEEEvNT_6ParamsE$_ZN4cute3eso3ESOILb0ELb0EJNS_5tupleIJiiEEEiiiEEC2ERKS3_RKiS8_S8_ - $_ZN7cutlass13device_kernelIN5flash19enable_sm80_to_sm89INS1_16FlashAttnBwdSm80INS1_25CollectiveMainloopBwdSm80ILi2ELi2EN4cute5tupleIJNS5_1CILi64EEENS7_ILi128EEES8_EEENS_10bfloat16_tEfNS_4arch4Sm80ELb1ELb0ELb1ELb1ELb0ELb0ELb0ELb0ELi2ELi2ELi4ELi2ELb1EEENS1_21CollectiveEpilogueBwdISA_SB_SD_Li256ELb1ELb0ELi2EEENS1_25SingleTileBwdLPTSchedulerILb1ELi128ELb0EEEEEEEEEvNT_6ParamsE$_ZN4cute3eso3ESOILb0ELb0EJNS_15ArithmeticTupleIJiiEEEiiiEEC2ERKS3_RKiS8_S8_)
$_ZN7cutlass13device_kernelIN5flash19enable_sm80_to_sm89INS1_16FlashAttnBwdSm80INS1_25CollectiveMainloopBwdSm80ILi2ELi2EN4cute5tupleIJNS5_1CILi64EEENS7_ILi128EEES8_EEENS_10bfloat16_tEfNS_4arch4Sm80ELb1ELb0ELb1ELb1ELb0ELb0ELb0ELb0ELi2ELi2ELi4ELi2ELb1EEENS1_21CollectiveEpilogueBwdISA_SB_SD_Li256ELb1ELb0ELi2EEENS1_25SingleTileBwdLPTSchedulerILb1ELi128ELb0EEEEEEEEEvNT_6ParamsE$_ZN4cute3eso3ESOILb0ELb0EJNS_15ArithmeticTupleIJiiEEEiiiEEC2ERKS3_RKiS8_S8_:
        /* <DEDUP_REMOVED lines=14> */
[----:B------:R-:W-:Y:S05]  /*8030*/  RET.REL.NODEC R84 `(_ZN7cutlass13device_kernelIN5flash19enable_sm80_to_sm89INS1_16FlashAttnBwdSm80INS1_25CollectiveMainloopBwdSm80ILi2ELi2EN4cute5tupleIJNS5_1CILi64EEENS7_ILi128EEES8_EEENS_10bfloat16_tEfNS_4arch4Sm80ELb1ELb0ELb1ELb1ELb0ELb0ELb0ELb0ELi2ELi2ELi4ELi2ELb1EEENS1_21CollectiveEpilogueBwdISA_SB_SD_Li256ELb1ELb0ELi2EEENS1_25SingleTileBwdLPTSchedulerILb1ELi128ELb0EEEEEEEEEvNT_6ParamsE) ;  /* 0xffff7fc054007950 */ /* 0x000fea0003c3ffff */
        .type           $_ZN7cutlass13device_kernelIN5flash19enable_sm80_to_sm89INS1_16FlashAttnBwdSm80INS1_25CollectiveMainloopBwdSm80ILi2ELi2EN4cute5tupleIJNS5_1CILi64EEENS7_ILi128EEES8_EEENS_10bfloat16_tEfNS_4arch4Sm80ELb1ELb0ELb1ELb1ELb0ELb0ELb0ELb0ELi2ELi2ELi4ELi2ELb1EEENS1_21CollectiveEpilogueBwdISA_SB_SD_Li256ELb1ELb0ELi2EEENS1_25SingleTileBwdLPTSchedulerILb1ELi128ELb0EEEEEEEEEvNT_6ParamsE$_ZN4cute3eso3ESOILb0ELb0EJNS_5tupleIJiiEEEiiiEEC2ERKS3_RKiS8_S8_,@function
        .size           $_ZN7cutlass13device_kernelIN5flash19enable_sm80_to_sm89INS1_16FlashAttnBwdSm80INS1_25CollectiveMainloopBwdSm80ILi2ELi2EN4cute5tupleIJNS5_1CILi64EEENS7_ILi128EEES8_EEENS_10bfloat16_tEfNS_4arch4Sm80ELb1ELb0ELb1ELb1ELb0ELb0ELb0ELb0ELi2ELi2ELi4ELi2ELb1EEENS1_21CollectiveEpilogueBwdISA_SB_SD_Li256ELb1ELb0ELi2EEENS1_25SingleTileBwdLPTSchedulerILb1ELi128ELb0EEEEEEEEEvNT_6ParamsE$_ZN4cute3eso3ESOILb0ELb0EJNS_5tupleIJiiEEEiiiEEC2ERKS3_RKiS8_S8_,($_ZN7cutlass13device_kernelIN5flash19enable_sm80_to_sm89INS1_16FlashAttnBwdSm80INS1_25CollectiveMainloopBwdSm80ILi2ELi2EN4cute5tupleIJNS5_1CILi64EEENS7_ILi128EEES8_EEENS_10bfloat16_tEfNS_4arch4Sm80ELb1ELb0ELb1ELb1ELb0ELb0ELb0ELb0ELi2ELi2ELi4ELi2ELb1EEENS1_21CollectiveEpilogueBwdISA_SB_SD_Li256ELb1ELb0ELi2EEENS1_25SingleTileBwdLPTSchedulerILb1ELi128ELb0EEEEEEEEEvNT_6ParamsE$_ZN4cute3eso3ESOILb0ELb0EJNS_6LayoutINS_5tupleIJNS3_IJNS_1CILi8EEENS4_ILi1EEEEEENS4_ILi2EEES6_EEENS3_IJNS3_IJS6_NS4_ILi0EEEEEElSA_EEEEENS_10ViewEngineINS_8gmem_ptrIPKN7cutlass10bfloat16_tEEEEEEEC2ERKSD_RKSL_ - $_ZN7cutlass13device_kernelIN5flash19enable_sm80_to_sm89INS1_16FlashAttnBwdSm80INS1_25CollectiveMainloopBwdSm80ILi2ELi2EN4cute5tupleIJNS5_1CILi64EEENS7_ILi128EEES8_EEENS_10bfloat16_tEfNS_4arch4Sm80ELb1ELb0ELb1ELb1ELb0ELb0ELb0ELb0ELi2ELi2ELi4ELi2ELb1EEENS1_21CollectiveEpilogueBwdISA_SB_SD_Li256ELb1ELb0ELi2EEENS1_25SingleTileBwdLPTSchedulerILb1ELi128ELb0EEEEEEEEEvNT_6ParamsE$_ZN4cute3eso3ESOILb0ELb0EJNS_5tupleIJiiEEEiiiEEC2ERKS3_RKiS8_S8_)
$_ZN7cutlass13device_kernelIN5flash19enable_sm80_to_sm89INS1_16FlashAttnBwdSm80INS1_25CollectiveMainloopBwdSm80ILi2ELi2EN4cute5tupleIJNS5_1CILi64EEENS7_ILi128EEES8_EEENS_10bfloat16_tEfNS_4arch4Sm80ELb1ELb0ELb1ELb1ELb0ELb0ELb0ELb0ELi2ELi2ELi4ELi2ELb1EEENS1_21CollectiveEpilogueBwdISA_SB_SD_Li256ELb1ELb0ELi2EEENS1_25SingleTileBwdLPTSchedulerILb1ELi128ELb0EEEEEEEEEvNT_6ParamsE$_ZN4cute3eso3ESOILb0ELb0EJNS_5tupleIJiiEEEiiiEEC2ERKS3_RKiS8_S8_:
        /* <DEDUP_REMOVED lines=13> */
[----:B------:R-:W-:Y:S05]  /*8110*/  RET.REL.NODEC R10 `(_ZN7cutlass13device_kernelIN5flash19enable_sm80_to_sm89INS1_16FlashAttnBwdSm80INS1_25CollectiveMainloopBwdSm80ILi2ELi2EN4cute5tupleIJNS5_1CILi64EEENS7_ILi128EEES8_EEENS_10bfloat16_tEfNS_4arch4Sm80ELb1ELb0ELb1ELb1ELb0ELb0ELb0ELb0ELi2ELi2ELi4ELi2ELb1EEENS1_21CollectiveEpilogueBwdISA_SB_SD_Li256ELb1ELb0ELi2EEENS1_25SingleTileBwdLPTSchedulerILb1ELi128ELb0EEEEEEEEEvNT_6ParamsE) ;  /* 0xffff7ee00a007950 */ /* 0x000fea0003c3ffff */
        .type           $_ZN7cutlass13device_kernelIN5flash19enable_sm80_to_sm89INS1_16FlashAttnBwdSm80INS1_25CollectiveMainloopBwdSm80ILi2ELi2EN4cute5tupleIJNS5_1CILi64EEENS7_ILi128EEES8_EEENS_10bfloat16_tEfNS_4arch4Sm80ELb1ELb0ELb1ELb1ELb0ELb0ELb0ELb0ELi2ELi2ELi4ELi2ELb1EEENS1_21CollectiveEpilogueBwdISA_SB_SD_Li256ELb1ELb0ELi2EEENS1_25SingleTileBwdLPTSchedulerILb1ELi128ELb0EEEEEEEEEvNT_6ParamsE$_ZN4cute3eso3ESOILb0ELb0EJNS_6LayoutINS_5tupleIJNS3_IJNS_1CILi8EEENS4_ILi1EEEEEENS4_ILi2EEES6_EEENS3_IJNS3_IJS6_NS4_ILi0EEEEEElSA_EEEEENS_10ViewEngineINS_8gmem_ptrIPKN7cutlass10bfloat16_tEEEEEEEC2ERKSD_RKSL_,@function
        .size           $_ZN7cutlass13device_kernelIN5flash19enable_sm80_to_sm89INS1_16FlashAttnBwdSm80INS1_25CollectiveMainloopBwdSm80ILi2ELi2EN4cute5tupleIJNS5_1CILi64EEENS7_ILi128EEES8_EEENS_10bfloat16_tEfNS_4arch4Sm80ELb1ELb0ELb1ELb1ELb0ELb0ELb0ELb0ELi2ELi2ELi4ELi2ELb1EEENS1_21CollectiveEpilogueBwdISA_SB_SD_Li256ELb1ELb0ELi2EEENS1_25SingleTileBwdLPTSchedulerILb1ELi128ELb0EEEEEEEEEvNT_6ParamsE$_ZN4cute3eso3ESOILb0ELb0EJNS_6LayoutINS_5tupleIJNS3_IJNS_1CILi8EEENS4_ILi1EEEEEENS4_ILi2EEES6_EEENS3_IJNS3_IJS6_NS4_ILi0EEEEEElSA_EEEEENS_10ViewEngineINS_8gmem_ptrIPKN7cutlass10bfloat16_tEEEEEEEC2ERKSD_RKSL_,($_ZN7cutlass13device_kernelIN5flash19enable_sm80_to_sm89INS1_16FlashAttnBwdSm80INS1_25CollectiveMainloopBwdSm80ILi2ELi2EN4cute5tupleIJNS5_1CILi64EEENS7_ILi128EEES8_EEENS_10bfloat16_tEfNS_4arch4Sm80ELb1ELb0ELb1ELb1ELb0ELb0ELb0ELb0ELi2ELi2ELi4ELi2ELb1EEENS1_21CollectiveEpilogueBwdISA_SB_SD_Li256ELb1ELb0ELi2EEENS1_25SingleTileBwdLPTSchedulerILb1ELi128ELb0EEEEEEEEEvNT_6ParamsE$_ZN4cute3eso3ESOILb0ELb0EJNS_6LayoutINS_5tupleIJNS3_IJNS_1CILi8EEENS4_ILi1EEEEEENS4_ILi2EEES6_EEENS3_IJNS3_IJS6_NS4_ILi0EEEEEElSA_EEEEElEEC2ERKSD_RKl - $_ZN7cutlass13device_kernelIN5flash19enable_sm80_to_sm89INS1_16FlashAttnBwdSm80INS1_25CollectiveMainloopBwdSm80ILi2ELi2EN4cute5tupleIJNS5_1CILi64EEENS7_ILi128EEES8_EEENS_10bfloat16_tEfNS_4arch4Sm80ELb1ELb0ELb1ELb1ELb0ELb0ELb0ELb0ELi2ELi2ELi4ELi2ELb1EEENS1_21CollectiveEpilogueBwdISA_SB_SD_Li256ELb1ELb0ELi2EEENS1_25SingleTileBwdLPTSchedulerILb1ELi128ELb0EEEEEEEEEvNT_6ParamsE$_ZN4cute3eso3ESOILb0ELb0EJNS_6LayoutINS_5tupleIJNS3_IJNS_1CILi8EEENS4_ILi1EEEEEENS4_ILi2EEES6_EEENS3_IJNS3_IJS6_NS4_ILi0EEEEEElSA_EEEEENS_10ViewEngineINS_8gmem_ptrIPKN7cutlass10bfloat16_tEEEEEEEC2ERKSD_RKSL_)
$_ZN7cutlass13device_kernelIN5flash19enable_sm80_to_sm89INS1_16FlashAttnBwdSm80INS1_25CollectiveMainloopBwdSm80ILi2ELi2EN4cute5tupleIJNS5_1CILi64EEENS7_ILi128EEES8_EEENS_10bfloat16_tEfNS_4arch4Sm80ELb1ELb0ELb1ELb1ELb0ELb0ELb0ELb0ELi2ELi2ELi4ELi2ELb1EEENS1_21CollectiveEpilogueBwdISA_SB_SD_Li256ELb1ELb0ELi2EEENS1_25SingleTileBwdLPTSchedulerILb1ELi128ELb0EEEEEEEEEvNT_6ParamsE$_ZN4cute3eso3ESOILb0ELb0EJNS_6LayoutINS_5tupleIJNS3_IJNS_1CILi8EEENS4_ILi1EEEEEENS4_ILi2EEES6_EEENS3_IJNS3_IJS6_NS4_ILi0EEEEEElSA_EEEEENS_10ViewEngineINS_8gmem_ptrIPKN7cutlass10bfloat16_tEEEEEEEC2ERKSD_RKSL_:
        /* <DEDUP_REMOVED lines=8> */
[----:B------:R-:W-:Y:S05]  /*81a0*/  RET.REL.NODEC R10 `(_ZN7cutlass13device_kernelIN5flash19enable_sm80_to_sm89INS1_16FlashAttnBwdSm80INS1_25CollectiveMainloopBwdSm80ILi2ELi2EN4cute5tupleIJNS5_1CILi64EEENS7_ILi128EEES8_EEENS_10bfloat16_tEfNS_4arch4Sm80ELb1ELb0ELb1ELb1ELb0ELb0ELb0ELb0ELi2ELi2ELi4ELi2ELb1EEENS1_21CollectiveEpilogueBwdISA_SB_SD_Li256ELb1ELb0ELi2EEENS1_25SingleTileBwdLPTSchedulerILb1ELi128ELb0EEEEEEEEEvNT_6ParamsE) ;  /* 0xffff7e500a007950 */ /* 0x000fea0003c3ffff */
        .type           $_ZN7cutlass13device_kernelIN5flash19enable_sm80_to_sm89INS1_16FlashAttnBwdSm80INS1_25CollectiveMainloopBwdSm80ILi2ELi2EN4cute5tupleIJNS5_1CILi64EEENS7_ILi128EEES8_EEENS_10bfloat16_tEfNS_4arch4Sm80ELb1ELb0ELb1ELb1ELb0ELb0ELb0ELb0ELi2ELi2ELi4ELi2ELb1EEENS1_21CollectiveEpilogueBwdISA_SB_SD_Li256ELb1ELb0ELi2EEENS1_25SingleTileBwdLPTSchedulerILb1ELi128ELb0EEEEEEEEEvNT_6ParamsE$_ZN4cute3eso3ESOILb0ELb0EJNS_6LayoutINS_5tupleIJNS3_IJNS_1CILi8EEENS4_ILi1EEEEEENS4_ILi2EEES6_EEENS3_IJNS3_IJS6_NS4_ILi0EEEEEElSA_EEEEElEEC2ERKSD_RKl,@function
        .size           $_ZN7cutlass13device_kernelIN5flash19enable_sm80_to_sm89INS1_16FlashAttnBwdSm80INS1_25CollectiveMainloopBwdSm80ILi2ELi2EN4cute5tupleIJNS5_1CILi64EEENS7_ILi128EEES8_EEENS_10bfloat16_tEfNS_4arch4Sm80ELb1ELb0ELb1ELb1ELb0ELb0ELb0ELb0ELi2ELi2ELi4ELi2ELb1EEENS1_21CollectiveEpilogueBwdISA_SB_SD_Li256ELb1ELb0ELi2EEENS1_25SingleTileBwdLPTSchedulerILb1ELi128ELb0EEEEEEEEEvNT_6ParamsE$_ZN4cute3eso3ESOILb0ELb0EJNS_6LayoutINS_5tupleIJNS3_IJNS_1CILi8EEENS4_ILi1EEEEEENS4_ILi2EEES6_EEENS3_IJNS3_IJS6_NS4_ILi0EEEEEElSA_EEEEElEEC2ERKSD_RKl,($_ZN7cutlass13device_kernelIN5flash19enable_sm80_to_sm89INS1_16FlashAttnBwdSm80INS1_25CollectiveMainloopBwdSm80ILi2ELi2EN4cute5tupleIJNS5_1CILi64EEENS7_ILi128EEES8_EEENS_10bfloat16_tEfNS_4arch4Sm80ELb1ELb0ELb1ELb1ELb0ELb0ELb0ELb0ELi2ELi2ELi4ELi2ELb1EEENS1_21CollectiveEpilogueBwdISA_SB_SD_Li256ELb1ELb0ELi2EEENS1_25SingleTileBwdLPTSchedulerILb1ELi128ELb0EEEEEEEEEvNT_6ParamsE$_ZN4cute3eso3ESOILb0ELb0EJiiEEC2ERKiS4_ - $_ZN7cutlass13device_kernelIN5flash19enable_sm80_to_sm89INS1_16FlashAttnBwdSm80INS1_25CollectiveMainloopBwdSm80ILi2ELi2EN4cute5tupleIJNS5_1CILi64EEENS7_ILi128EEES8_EEENS_10bfloat16_tEfNS_4arch4Sm80ELb1ELb0ELb1ELb1ELb0ELb0ELb0ELb0ELi2ELi2ELi4ELi2ELb1EEENS1_21CollectiveEpilogueBwdISA_SB_SD_Li256ELb1ELb0ELi2EEENS1_25SingleTileBwdLPTSchedulerILb1ELi128ELb0EEEEEEEEEvNT_6ParamsE$_ZN4cute3eso3ESOILb0ELb0EJNS_6LayoutINS_5tupleIJNS3_IJNS_1CILi8EEENS4_ILi1EEEEEENS4_ILi2EEES6_EEENS3_IJNS3_IJS6_NS4_ILi0EEEEEElSA_EEEEElEEC2ERKSD_RKl)
$_ZN7cutlass13device_kernelIN5flash19enable_sm80_to_sm89INS1_16FlashAttnBwdSm80INS1_25CollectiveMainloopBwdSm80ILi2ELi2EN4cute5tupleIJNS5_1CILi64EEENS7_ILi128EEES8_EEENS_10bfloat16_tEfNS_4arch4Sm80ELb1ELb0ELb1ELb1ELb0ELb0ELb0ELb0ELi2ELi2ELi4ELi2ELb1EEENS1_21CollectiveEpilogueBwdISA_SB_SD_Li256ELb1ELb0ELi2EEENS1_25SingleTileBwdLPTSchedulerILb1ELi128ELb0EEEEEEEEEvNT_6ParamsE$_ZN4cute3eso3ESOILb0ELb0EJNS_6LayoutINS_5tupleIJNS3_IJNS_1CILi8EEENS4_ILi1EEEEEENS4_ILi2EEES6_EEENS3_IJNS3_IJS6_NS4_ILi0EEEEEElSA_EEEEElEEC2ERKSD_RKl:
[----:B------:R-:W-:Y:S02]  /*81b0*/  IADD3 R9, R4, -c[0x0][0x20], RZ ;  /* 0x8000080004097a10 */ /* 0x000fe40007ffe0ff */
[----:B------:R-:W-:-:S03]  /*81c0*/  IADD3 R8, R20, -c[0x0][0x20], RZ ;  /* 0x8000080014087a10 */ /* 0x000fc60007ffe0ff */
[----:B------:R1:W-:Y:S04]  /*81d0*/  STL.64 [R9], R6 ;  /* 0x0000000609007387 */ /* 0x0003e80000100a00 */
[----:B------:R-:W2:Y:S01]  /*81e0*/  LDL.64 R128, [R8] ;  /* 0x0000000008807983 */ /* 0x000ea20000100a00 */
[----:B------:R-:W-:-:S03]  /*81f0*/  IMAD.MOV.U32 R11, RZ, RZ, 0x0 ;  /* 0x00000000ff0b7424 */ /* 0x000fc600078e00ff */
[----:B--2---:R1:W-:Y:S01]  /*8200*/  STL.64 [R9+0x8], R128 ;  /* 0x0000088009007387 */ /* 0x0043e20000100a00 */
[----:B------:R-:W-:Y:S05]  /*8210*/  RET.REL.NODEC R10 `(_ZN7cutlass13device_kernelIN5flash19enable_sm80_to_sm89INS1_16FlashAttnBwdSm80INS1_25CollectiveMainloopBwdSm80ILi2ELi2EN4cute5tupleIJNS5_1CILi64EEENS7_ILi128EEES8_EEENS_10bfloat16_tEfNS_4arch4Sm80ELb1ELb0ELb1ELb1ELb0ELb0ELb0ELb0ELi2ELi2ELi4ELi2ELb1EEENS1_21CollectiveEpilogueBwdISA_SB_SD_Li256ELb1ELb0ELi2EEENS1_25SingleTileBwdLPTSchedulerILb1ELi128ELb0EEEEEEEEEvNT_6ParamsE) ;  /* 0xffff7de00a007950 */ /* 0x000fea0003c3ffff */
        .type           $_ZN7cutlass13device_kernelIN5flash19enable_sm80_to_sm89INS1_16FlashAttnBwdSm80INS1_25CollectiveMainloopBwdSm80ILi2ELi2EN4cute5tupleIJNS5_1CILi64EEENS7_ILi128EEES8_EEENS_10bfloat16_tEfNS_4arch4Sm80ELb1ELb0ELb1ELb1ELb0ELb0ELb0ELb0ELi2ELi2ELi4ELi2ELb1EEENS1_21CollectiveEpilogueBwdISA_SB_SD_Li256ELb1ELb0ELi2EEENS1_25SingleTileBwdLPTSchedulerILb1ELi128ELb0EEEEEEEEEvNT_6ParamsE$_ZN4cute3eso3ESOILb0ELb0EJiiEEC2ERKiS4_,@function
        .size           $_ZN7cutlass13device_kernelIN5flash19enable_sm80_to_sm89INS1_16FlashAttnBwdSm80INS1_25CollectiveMainloopBwdSm80ILi2ELi2EN4cute5tupleIJNS5_1CILi64EEENS7_ILi128EEES8_EEENS_10bfloat16_tEfNS_4arch4Sm80ELb1ELb0ELb1ELb1ELb0ELb0ELb0ELb0ELi2ELi2ELi4ELi2ELb1EEENS1_21CollectiveEpilogueBwdISA_SB_SD_Li256ELb1ELb0ELi2EEENS1_25SingleTileBwdLPTSchedulerILb1ELi128ELb0EEEEEEEEEvNT_6ParamsE$_ZN4cute3eso3ESOILb0ELb0EJiiEEC2ERKiS4_,($_ZN7cutlass13device_kernelIN5flash19enable_sm80_to_sm89INS1_16FlashAttnBwdSm80INS1_25CollectiveMainloopBwdSm80ILi2ELi2EN4cute5tupleIJNS5_1CILi64EEENS7_ILi128EEES8_EEENS_10bfloat16_tEfNS_4arch4Sm80ELb1ELb0ELb1ELb1ELb0ELb0ELb0ELb0ELi2ELi2ELi4ELi2ELb1EEENS1_21CollectiveEpilogueBwdISA_SB_SD_Li256ELb1ELb0ELi2EEENS1_25SingleTileBwdLPTSchedulerILb1ELi128ELb0EEEEEEEEEvNT_6ParamsE$_ZN4cute3eso3ESOILb0ELb1EJNS_15ArithmeticTupleIJNS_1CILi0EEEiEEEEEC2ERKS5_ - $_ZN7cutlass13device_kernelIN5flash19enable_sm80_to_sm89INS1_16FlashAttnBwdSm80INS1_25CollectiveMainloopBwdSm80ILi2ELi2EN4cute5tupleIJNS5_1CILi64EEENS7_ILi128EEES8_EEENS_10bfloat16_tEfNS_4arch4Sm80ELb1ELb0ELb1ELb1ELb0ELb0ELb0ELb0ELi2ELi2ELi4ELi2ELb1EEENS1_21CollectiveEpilogueBwdISA_SB_SD_Li256ELb1ELb0ELi2EEENS1_25SingleTileBwdLPTSchedulerILb1ELi128ELb0EEEEEEEEEvNT_6ParamsE$_ZN4cute3eso3ESOILb0ELb0EJiiEEC2ERKiS4_)
$_ZN7cutlass13device_kernelIN5flash19enable_sm80_to_sm89INS1_16FlashAttnBwdSm80INS1_25CollectiveMainloopBwdSm80ILi2ELi2EN4cute5tupleIJNS5_1CILi64EEENS7_ILi128EEES8_EEENS_10bfloat16_tEfNS_4arch4Sm80ELb1ELb0ELb1ELb1ELb0ELb0ELb0ELb0ELi2ELi2ELi4ELi2ELb1EEENS1_21CollectiveEpilogueBwdISA_SB_SD_Li256ELb1ELb0ELi2EEENS1_25SingleTileBwdLPTSchedulerILb1ELi128ELb0EEEEEEEEEvNT_6ParamsE$_ZN4cute3eso3ESOILb0ELb0EJiiEEC2ERKiS4_:
[----:B------:R-:W-:Y:S02]  /*8220*/  IADD3 R7, R7, -c[0x0][0x20], RZ ;  /* 0x8000080007077a10 */ /* 0x000fe40007ffe0ff */
[----:B------:R-:W-:-:S03]  /*8230*/  IADD3 R6, R6, -c[0x0][0x20], RZ ;  /* 0x8000080006067a10 */ /* 0x000fc60007ffe0ff */
[----:B------:R1:W-:Y:S04]  /*8240*/  STL [R7], R16 ;  /* 0x0000001007007387 */ /* 0x0003e80000100800 */
[----:B------:R-:W2:Y:S01]  /*8250*/  LDL R6, [R6] ;  /* 0x0000000006067983 */ /* 0x000ea20000100800 */
[----:B------:R-:W-:-:S03]  /*8260*/  IMAD.MOV.U32 R11, RZ, RZ, 0x0 ;  /* 0x00000000ff0b7424 */ /* 0x000fc600078e00ff */
[----:B--2---:R1:W-:Y:S01]  /*8270*/  STL [R7+0x4], R6 ;  /* 0x0000040607007387 */ /* 0x0043e20000100800 */
[----:B------:R-:W-:Y:S05]  /*8280*/  RET.REL.NODEC R10 `(_ZN7cutlass13device_kernelIN5flash19enable_sm80_to_sm89INS1_16FlashAttnBwdSm80INS1_25CollectiveMainloopBwdSm80ILi2ELi2EN4cute5tupleIJNS5_1CILi64EEENS7_ILi128EEES8_EEENS_10bfloat16_tEfNS_4arch4Sm80ELb1ELb0ELb1ELb1ELb0ELb0ELb0ELb0ELi2ELi2ELi4ELi2ELb1EEENS1_21CollectiveEpilogueBwdISA_SB_SD_Li256ELb1ELb0ELi2EEENS1_25SingleTileBwdLPTSchedulerILb1ELi128ELb0EEEEEEEEEvNT_6ParamsE) ;  /* 0xffff7d700a007950 */ /* 0x000fea0003c3ffff */
        .type           $_ZN7cutlass13device_kernelIN5flash19enable_sm80_to_sm89INS1_16FlashAttnBwdSm80INS1_25CollectiveMainloopBwdSm80ILi2ELi2EN4cute5tupleIJNS5_1CILi64EEENS7_ILi128EEES8_EEENS_10bfloat16_tEfNS_4arch4Sm80ELb1ELb0ELb1ELb1ELb0ELb0ELb0ELb0ELi2ELi2ELi4ELi2ELb1EEENS1_21CollectiveEpilogueBwdISA_SB_SD_Li256ELb1ELb0ELi2EEENS1_25SingleTileBwdLPTSchedulerILb1ELi128ELb0EEEEEEEEEvNT_6ParamsE$_ZN4cute3eso3ESOILb0ELb1EJNS_15ArithmeticTupleIJNS_1CILi0EEEiEEEEEC2ERKS5_,@function
        .size           $_ZN7cutlass13device_kernelIN5flash19enable_sm80_to_sm89INS1_16FlashAttnBwdSm80INS1_25CollectiveMainloopBwdSm80ILi2ELi2EN4cute5tupleIJNS5_1CILi64EEENS7_ILi128EEES8_EEENS_10bfloat16_tEfNS_4arch4Sm80ELb1ELb0ELb1ELb1ELb0ELb0ELb0ELb0ELi2ELi2ELi4ELi2ELb1EEENS1_21CollectiveEpilogueBwdISA_SB_SD_Li256ELb1ELb0ELi2EEENS1_25SingleTileBwdLPTSchedulerILb1ELi128ELb0EEEEEEEEEvNT_6ParamsE$_ZN4cute3eso3ESOILb0ELb1EJNS_15ArithmeticTupleIJNS_1CILi0EEEiEEEEEC2ERKS5_,($_ZN7cutlass13device_kernelIN5flash19enable_sm80_to_sm89INS1_16FlashAttnBwdSm80INS1_25CollectiveMainloopBwdSm80ILi2ELi2EN4cute5tupleIJNS5_1CILi64EEENS7_ILi128EEES8_EEENS_10bfloat16_tEfNS_4arch4Sm80ELb1ELb0ELb1ELb1ELb0ELb0ELb0ELb0ELi2ELi2ELi4ELi2ELb1EEENS1_21CollectiveEpilogueBwdISA_SB_SD_Li256ELb1ELb0ELi2EEENS1_25SingleTileBwdLPTSchedulerILb1ELi128ELb0EEEEEEEEEvNT_6ParamsE$_ZN4cute3eso3ESOILb0ELb1EJNS_15ArithmeticTupleIJiEEEEEC2ERKS3_ - $_ZN7cutlass13device_kernelIN5flash19enable_sm80_to_sm89INS1_16FlashAttnBwdSm80INS1_25CollectiveMainloopBwdSm80ILi2ELi2EN4cute5tupleIJNS5_1CILi64EEENS7_ILi128EEES8_EEENS_10bfloat16_tEfNS_4arch4Sm80ELb1ELb0ELb1ELb1ELb0ELb0ELb0ELb0ELi2ELi2ELi4ELi2ELb1EEENS1_21CollectiveEpilogueBwdISA_SB_SD_Li256ELb1ELb0ELi2EEENS1_25SingleTileBwdLPTSchedulerILb1ELi128ELb0EEEEEEEEEvNT_6ParamsE$_ZN4cute3eso3ESOILb0ELb1EJNS_15ArithmeticTupleIJNS_1CILi0EEEiEEEEEC2ERKS5_)
$_ZN7cutlass13device_kernelIN5flash19enable_sm80_to_sm89INS1_16FlashAttnBwdSm80INS1_25CollectiveMainloopBwdSm80ILi2ELi2EN4cute5tupleIJNS5_1CILi64EEENS7_ILi128EEES8_EEENS_10bfloat16_tEfNS_4arch4Sm80ELb1ELb0ELb1ELb1ELb0ELb0ELb0ELb0ELi2ELi2ELi4ELi2ELb1EEENS1_21CollectiveEpilogueBwdISA_SB_SD_Li256ELb1ELb0ELi2EEENS1_25SingleTileBwdLPTSchedulerILb1ELi128ELb0EEEEEEEEEvNT_6ParamsE$_ZN4cute3eso3ESOILb0ELb1EJNS_15ArithmeticTupleIJNS_1CILi0EEEiEEEEEC2ERKS5_:
[----:B------:R-:W-:Y:S02]  /*8290*/  IADD3 R6, R6, -c[0x0][0x20], RZ ;  /* 0x8000080006067a10 */ /* 0x000fe40007ffe0ff */
[----:B------:R-:W-:-:S03]  /*82a0*/  MOV R11, 0x0 ;  /* 0x00000000000b7802 */ /* 0x000fc60000000f00 */
[----:B------:R1:W-:Y:S01]  /*82b0*/  STL [R6], R7 ;  /* 0x0000000706007387 */ /* 0x0003e20000100800 */
[----:B------:R-:W-:Y:S05]  /*82c0*/  RET.REL.NODEC R10 `(_ZN7cutlass13device_kernelIN5flash19enable_sm80_to_sm89INS1_16FlashAttnBwdSm80INS1_25CollectiveMainloopBwdSm80ILi2ELi2EN4cute5tupleIJNS5_1CILi64EEENS7_ILi128EEES8_EEENS_10bfloat16_tEfNS_4arch4Sm80ELb1ELb0ELb1ELb1ELb0ELb0ELb0ELb0ELi2ELi2ELi4ELi2ELb1EEENS1_21CollectiveEpilogueBwdISA_SB_SD_Li256ELb1ELb0ELi2EEENS1_25SingleTileBwdLPTSchedulerILb1ELi128ELb0EEEEEEEEEvNT_6ParamsE) ;  /* 0xffff7d300a007950 */ /* 0x000fea0003c3ffff */
        .type           $_ZN7cutlass13device_kernelIN5flash19enable_sm80_to_sm89INS1_16FlashAttnBwdSm80INS1_25CollectiveMainloopBwdSm80ILi2ELi2EN4cute5tupleIJNS5_1CILi64EEENS7_ILi128EEES8_EEENS_10bfloat16_tEfNS_4arch4Sm80ELb1ELb0ELb1ELb1ELb0ELb0ELb0ELb0ELi2ELi2ELi4ELi2ELb1EEENS1_21CollectiveEpilogueBwdISA_SB_SD_Li256ELb1ELb0ELi2EEENS1_25SingleTileBwdLPTSchedulerILb1ELi128ELb0EEEEEEEEEvNT_6ParamsE$_ZN4cute3eso3ESOILb0ELb1EJNS_15ArithmeticTupleIJiEEEEEC2ERKS3_,@function
        .size           $_ZN7cutlass13device_kernelIN5flash19enable_sm80_to_sm89INS1_16FlashAttnBwdSm80INS1_25CollectiveMainloopBwdSm80ILi2ELi2EN4cute5tupleIJNS5_1CILi64EEENS7_ILi128EEES8_EEENS_10bfloat16_tEfNS_4arch4Sm80ELb1ELb0ELb1ELb1ELb0ELb0ELb0ELb0ELi2ELi2ELi4ELi2ELb1EEENS1_21CollectiveEpilogueBwdISA_SB_SD_Li256ELb1ELb0ELi2EEENS1_25SingleTileBwdLPTSchedulerILb1ELi128ELb0EEEEEEEEEvNT_6ParamsE$_ZN4cute3eso3ESOILb0ELb1EJNS_15ArithmeticTupleIJiEEEEEC2ERKS3_,($_ZN7cutlass13device_kernelIN5flash19enable_sm80_to_sm89INS1_16FlashAttnBwdSm80INS1_25CollectiveMainloopBwdSm80ILi2ELi2EN4cute5tupleIJNS5_1CILi64EEENS7_ILi128EEES8_EEENS_10bfloat16_tEfNS_4arch4Sm80ELb1ELb0ELb1ELb1ELb0ELb0ELb0ELb0ELi2ELi2ELi4ELi2ELb1EEENS1_21CollectiveEpilogueBwdISA_SB_SD_Li256ELb1ELb0ELi2EEENS1_25SingleTileBwdLPTSchedulerILb1ELi128ELb0EEEEEEEEEvNT_6ParamsE$_ZN4cute3eso3ESOILb0ELb1EJNS_15ArithmeticTupleIJiiEEEEEC2ERKS3_ - $_ZN7cutlass13device_kernelIN5flash19enable_sm80_to_sm89INS1_16FlashAttnBwdSm80INS1_25CollectiveMainloopBwdSm80ILi2ELi2EN4cute5tupleIJNS5_1CILi64EEENS7_ILi128EEES8_EEENS_10bfloat16_tEfNS_4arch4Sm80ELb1ELb0ELb1ELb1ELb0ELb0ELb0ELb0ELi2ELi2ELi4ELi2ELb1EEENS1_21CollectiveEpilogueBwdISA_SB_SD_Li256ELb1ELb0ELi2EEENS1_25SingleTileBwdLPTSchedulerILb1ELi128ELb0EEEEEEEEEvNT_6ParamsE$_ZN4cute3eso3ESOILb0ELb1EJNS_15ArithmeticTupleIJiEEEEEC2ERKS3_)
$_ZN7cutlass13device_kernelIN5flash19enable_sm80_to_sm89INS1_16FlashAttnBwdSm80INS1_25CollectiveMainloopBwdSm80ILi2ELi2EN4cute5tupleIJNS5_1CILi64EEENS7_ILi128EEES8_EEENS_10bfloat16_tEfNS_4arch4Sm80ELb1ELb0ELb1ELb1ELb0ELb0ELb0ELb0ELi2ELi2ELi4ELi2ELb1EEENS1_21CollectiveEpilogueBwdISA_SB_SD_Li256ELb1ELb0ELi2EEENS1_25SingleTileBwdLPTSchedulerILb1ELi128ELb0EEEEEEEEEvNT_6ParamsE$_ZN4cute3eso3ESOILb0ELb1EJNS_15ArithmeticTupleIJiEEEEEC2ERKS3_:
[----:B------:R-:W-:Y:S01]  /*82d0*/  IADD3 R6, R6, -c[0x0][0x20], RZ ;  /* 0x8000080006067a10 */ /* 0x000fe20007ffe0ff */
[----:B------:R-:W-:Y:S01]  /*82e0*/  IMAD.MOV.U32 R16, RZ, RZ, R8 ;  /* 0x000000ffff107224 */ /* 0x000fe200078e0008 */
[----:B------:R-:W-:-:S03]  /*82f0*/  MOV R17, 0x0 ;  /* 0x0000000000117802 */ /* 0x000fc60000000f00 */
[----:B------:R1:W-:Y:S01]  /*8300*/  STL [R6], R7 ;  /* 0x0000000706007387 */ /* 0x0003e20000100800 */
[----:B------:R-:W-:Y:S05]  /*8310*/  RET.REL.NODEC R16 `(_ZN7cutlass13device_kernelIN5flash19enable_sm80_to_sm89INS1_16FlashAttnBwdSm80INS1_25CollectiveMainloopBwdSm80ILi2ELi2EN4cute5tupleIJNS5_1CILi64EEENS7_ILi128EEES8_EEENS_10bfloat16_tEfNS_4arch4Sm80ELb1ELb0ELb1ELb1ELb0ELb0ELb0ELb0ELi2ELi2ELi4ELi2ELb1EEENS1_21CollectiveEpilogueBwdISA_SB_SD_Li256ELb1ELb0ELi2EEENS1_25SingleTileBwdLPTSchedulerILb1ELi128ELb0EEEEEEEEEvNT_6ParamsE) ;  /* 0xffff7ce010007950 */ /* 0x000fea0003c3ffff */
        .type           $_ZN7cutlass13device_kernelIN5flash19enable_sm80_to_sm89INS1_16FlashAttnBwdSm80INS1_25CollectiveMainloopBwdSm80ILi2ELi2EN4cute5tupleIJNS5_1CILi64EEENS7_ILi128EEES8_EEENS_10bfloat16_tEfNS_4arch4Sm80ELb1ELb0ELb1ELb1ELb0ELb0ELb0ELb0ELi2ELi2ELi4ELi2ELb1EEENS1_21CollectiveEpilogueBwdISA_SB_SD_Li256ELb1ELb0ELi2EEENS1_25SingleTileBwdLPTSchedulerILb1ELi128ELb0EEEEEEEEEvNT_6ParamsE$_ZN4cute3eso3ESOILb0ELb1EJNS_15ArithmeticTupleIJiiEEEEEC2ERKS3_,@function
        .size           $_ZN7cutlass13device_kernelIN5flash19enable_sm80_to_sm89INS1_16FlashAttnBwdSm80INS1_25CollectiveMainloopBwdSm80ILi2ELi2EN4cute5tupleIJNS5_1CILi64EEENS7_ILi128EEES8_EEENS_10bfloat16_tEfNS_4arch4Sm80ELb1ELb0ELb1ELb1ELb0ELb0ELb0ELb0ELi2ELi2ELi4ELi2ELb1EEENS1_21CollectiveEpilogueBwdISA_SB_SD_Li256ELb1ELb0ELi2EEENS1_25SingleTileBwdLPTSchedulerILb1ELi128ELb0EEEEEEEEEvNT_6ParamsE$_ZN4cute3eso3ESOILb0ELb1EJNS_15ArithmeticTupleIJiiEEEEEC2ERKS3_,($_ZN7cutlass13device_kernelIN5flash19enable_sm80_to_sm89INS1_16FlashAttnBwdSm80INS1_25CollectiveMainloopBwdSm80ILi2ELi2EN4cute5tupleIJNS5_1CILi64EEENS7_ILi128EEES8_EEENS_10bfloat16_tEfNS_4arch4Sm80ELb1ELb0ELb1ELb1ELb0ELb0ELb0ELb0ELi2ELi2ELi4ELi2ELb1EEENS1_21CollectiveEpilogueBwdISA_SB_SD_Li256ELb1ELb0ELi2EEENS1_25SingleTileBwdLPTSchedulerILb1ELi128ELb0EEEEEEEEEvNT_6ParamsE$_ZN4cute3eso3ESOILb0ELb1EJNS_15ArithmeticTupleIJiiEEENS_1CILi0EEES5_S5_EEC2ERKS3_RKS5_SA_SA_ - $_ZN7cutlass13device_kernelIN5flash19enable_sm80_to_sm89INS1_16FlashAttnBwdSm80INS1_25CollectiveMainloopBwdSm80ILi2ELi2EN4cute5tupleIJNS5_1CILi64EEENS7_ILi128EEES8_EEENS_10bfloat16_tEfNS_4arch4Sm80ELb1ELb0ELb1ELb1ELb0ELb0ELb0ELb0ELi2ELi2ELi4ELi2ELb1EEENS1_21CollectiveEpilogueBwdISA_SB_SD_Li256ELb1ELb0ELi2EEENS1_25SingleTileBwdLPTSchedulerILb1ELi128ELb0EEEEEEEEEvNT_6ParamsE$_ZN4cute3eso3ESOILb0ELb1EJNS_15ArithmeticTupleIJiiEEEEEC2ERKS3_)
$_ZN7cutlass13device_kernelIN5flash19enable_sm80_to_sm89INS1_16FlashAttnBwdSm80INS1_25CollectiveMainloopBwdSm80ILi2ELi2EN4cute5tupleIJNS5_1CILi64EEENS7_ILi128EEES8_EEENS_10bfloat16_tEfNS_4arch4Sm80ELb1ELb0ELb1ELb1ELb0ELb0ELb0ELb0ELi2ELi2ELi4ELi2ELb1EEENS1_21CollectiveEpilogueBwdISA_SB_SD_Li256ELb1ELb0ELi2EEENS1_25SingleTileBwdLPTSchedulerILb1ELi128ELb0EEEEEEEEEvNT_6ParamsE$_ZN4cute3eso3ESOILb0ELb1EJNS_15ArithmeticTupleIJiiEEEEEC2ERKS3_:
[----:B------:R-:W-:Y:S02]  /*8320*/  IADD3 R7, R7, -c[0x0][0x20], RZ ;  /* 0x8000080007077a10 */ /* 0x000fe40007ffe0ff */
[----:B------:R-:W-:-:S03]  /*8330*/  MOV R9, 0x0 ;  /* 0x0000000000097802 */ /* 0x000fc60000000f00 */
[----:B------:R1:W-:Y:S04]  /*8340*/  STL [R7], R18 ;  /* 0x0000001207007387 */ /* 0x0003e80000100800 */
[----:B------:R1:W-:Y:S01]  /*8350*/  STL [R7+0x4], R16 ;  /* 0x0000041007007387 */ /* 0x0003e20000100800 */
[----:B------:R-:W-:Y:S05]  /*8360*/  RET.REL.NODEC R8 `(_ZN7cutlass13device_kernelIN5flash19enable_sm80_to_sm89INS1_16FlashAttnBwdSm80INS1_25CollectiveMainloopBwdSm80ILi2ELi2EN4cute5tupleIJNS5_1CILi64EEENS7_ILi128EEES8_EEENS_10bfloat16_tEfNS_4arch4Sm80ELb1ELb0ELb1ELb1ELb0ELb0ELb0ELb0ELi2ELi2ELi4ELi2ELb1EEENS1_21CollectiveEpilogueBwdISA_SB_SD_Li256ELb1ELb0ELi2EEENS1_25SingleTileBwdLPTSchedulerILb1ELi128ELb0EEEEEEEEEvNT_6ParamsE) ;  /* 0xffff7c9008007950 */ /* 0x000fea0003c3ffff */
        .type           $_ZN7cutlass13device_kernelIN5flash19enable_sm80_to_sm89INS1_16FlashAttnBwdSm80INS1_25CollectiveMainloopBwdSm80ILi2ELi2EN4cute5tupleIJNS5_1CILi64EEENS7_ILi128EEES8_EEENS_10bfloat16_tEfNS_4arch4Sm80ELb1ELb0ELb1ELb1ELb0ELb0ELb0ELb0ELi2ELi2ELi4ELi2ELb1EEENS1_21CollectiveEpilogueBwdISA_SB_SD_Li256ELb1ELb0ELi2EEENS1_25SingleTileBwdLPTSchedulerILb1ELi128ELb0EEEEEEEEEvNT_6ParamsE$_ZN4cute3eso3ESOILb0ELb1EJNS_15ArithmeticTupleIJiiEEENS_1CILi0EEES5_S5_EEC2ERKS3_RKS5_SA_SA_,@function
        .size           $_ZN7cutlass13device_kernelIN5flash19enable_sm80_to_sm89INS1_16FlashAttnBwdSm80INS1_25CollectiveMainloopBwdSm80ILi2ELi2EN4cute5tupleIJNS5_1CILi64EEENS7_ILi128EEES8_EEENS_10bfloat16_tEfNS_4arch4Sm80ELb1ELb0ELb1ELb1ELb0ELb0ELb0ELb0ELi2ELi2ELi4ELi2ELb1EEENS1_21CollectiveEpilogueBwdISA_SB_SD_Li256ELb1ELb0ELi2EEENS1_25SingleTileBwdLPTSchedulerILb1ELi128ELb0EEEEEEEEEvNT_6ParamsE$_ZN4cute3eso3ESOILb0ELb1EJNS_15ArithmeticTupleIJiiEEENS_1CILi0EEES5_S5_EEC2ERKS3_RKS5_SA_SA_,($_ZN7cutlass13device_kernelIN5flash19enable_sm80_to_sm89INS1_16FlashAttnBwdSm80INS1_25CollectiveMainloopBwdSm80ILi2ELi2EN4cute5tupleIJNS5_1CILi64EEENS7_ILi128EEES8_EEENS_10bfloat16_tEfNS_4arch4Sm80ELb1ELb0ELb1ELb1ELb0ELb0ELb0ELb0ELi2ELi2ELi4ELi2ELb1EEENS1_21CollectiveEpilogueBwdISA_SB_SD_Li256ELb1ELb0ELi2EEENS1_25SingleTileBwdLPTSchedulerILb1ELi128ELb0EEEEEEEEEvNT_6ParamsE$_ZN4cute3eso3ESOILb0ELb1EJiEEC2ERKi - $_ZN7cutlass13device_kernelIN5flash19enable_sm80_to_sm89INS1_16FlashAttnBwdSm80INS1_25CollectiveMainloopBwdSm80ILi2ELi2EN4cute5tupleIJNS5_1CILi64EEENS7_ILi128EEES8_EEENS_10bfloat16_tEfNS_4arch4Sm80ELb1ELb0ELb1ELb1ELb0ELb0ELb0ELb0ELi2ELi2ELi4ELi2ELb1EEENS1_21CollectiveEpilogueBwdISA_SB_SD_Li256ELb1ELb0ELi2EEENS1_25SingleTileBwdLPTSchedulerILb1ELi128ELb0EEEEEEEEEvNT_6ParamsE$_ZN4cute3eso3ESOILb0ELb1EJNS_15ArithmeticTupleIJiiEEENS_1CILi0EEES5_S5_EEC2ERKS3_RKS5_SA_SA_)
$_ZN7cutlass13device_kernelIN5flash19enable_sm80_to_sm89INS1_16FlashAttnBwdSm80INS1_25CollectiveMainloopBwdSm80ILi2ELi2EN4cute5tupleIJNS5_1CILi64EEENS7_ILi128EEES8_EEENS_10bfloat16_tEfNS_4arch4Sm80ELb1ELb0ELb1ELb1ELb0ELb0ELb0ELb0ELi2ELi2ELi4ELi2ELb1EEENS1_21CollectiveEpilogueBwdISA_SB_SD_Li256ELb1ELb0ELi2EEENS1_25SingleTileBwdLPTSchedulerILb1ELi128ELb0EEEEEEEEEvNT_6ParamsE$_ZN4cute3eso3ESOILb0ELb1EJNS_15ArithmeticTupleIJiiEEENS_1CILi0EEES5_S5_EEC2ERKS3_RKS5_SA_SA_:
[----:B------:R-:W-:Y:S02]  /*8370*/  IADD3 R9, R27, -c[0x0][0x20], RZ ;  /* 0x800008001b097a10 */ /* 0x000fe40007ffe0ff */
[----:B------:R-:W-:-:S03]  /*8380*/  MOV R11, 0x0 ;  /* 0x00000000000b7802 */ /* 0x000fc60000000f00 */
[----:B------:R1:W-:Y:S04]  /*8390*/  STL [R9], R8 ;  /* 0x0000000809007387 */ /* 0x0003e80000100800 */
[----:B------:R1:W-:Y:S01]  /*83a0*/  STL [R9+0x4], R16 ;  /* 0x0000041009007387 */ /* 0x0003e20000100800 */
[----:B------:R-:W-:Y:S05]  /*83b0*/  RET.REL.NODEC R10 `(_ZN7cutlass13device_kernelIN5flash19enable_sm80_to_sm89INS1_16FlashAttnBwdSm80INS1_25CollectiveMainloopBwdSm80ILi2ELi2EN4cute5tupleIJNS5_1CILi64EEENS7_ILi128EEES8_EEENS_10bfloat16_tEfNS_4arch4Sm80ELb1ELb0ELb1ELb1ELb0ELb0ELb0ELb0ELi2ELi2ELi4ELi2ELb1EEENS1_21CollectiveEpilogueBwdISA_SB_SD_Li256ELb1ELb0ELi2EEENS1_25SingleTileBwdLPTSchedulerILb1ELi128ELb0EEEEEEEEEvNT_6ParamsE) ;  /* 0xffff7c400a007950 */ /* 0x000fea0003c3ffff */
        .type           $_ZN7cutlass13device_kernelIN5flash19enable_sm80_to_sm89INS1_16FlashAttnBwdSm80INS1_25CollectiveMainloopBwdSm80ILi2ELi2EN4cute5tupleIJNS5_1CILi64EEENS7_ILi128EEES8_EEENS_10bfloat16_tEfNS_4arch4Sm80ELb1ELb0ELb1ELb1ELb0ELb0ELb0ELb0ELi2ELi2ELi4ELi2ELb1EEENS1_21CollectiveEpilogueBwdISA_SB_SD_Li256ELb1ELb0ELi2EEENS1_25SingleTileBwdLPTSchedulerILb1ELi128ELb0EEEEEEEEEvNT_6ParamsE$_ZN4cute3eso3ESOILb0ELb1EJiEEC2ERKi,@function
        .size           $_ZN7cutlass13device_kernelIN5flash19enable_sm80_to_sm89INS1_16FlashAttnBwdSm80INS1_25CollectiveMainloopBwdSm80ILi2ELi2EN4cute5tupleIJNS5_1CILi64EEENS7_ILi128EEES8_EEENS_10bfloat16_tEfNS_4arch4Sm80ELb1ELb0ELb1ELb1ELb0ELb0ELb0ELb0ELi2ELi2ELi4ELi2ELb1EEENS1_21CollectiveEpilogueBwdISA_SB_SD_Li256ELb1ELb0ELi2EEENS1_25SingleTileBwdLPTSchedulerILb1ELi128ELb0EEEEEEEEEvNT_6ParamsE$_ZN4cute3eso3ESOILb0ELb1EJiEEC2ERKi,($_ZN7cutlass13device_kernelIN5flash19enable_sm80_to_sm89INS1_16FlashAttnBwdSm80INS1_25CollectiveMainloopBwdSm80ILi2ELi2EN4cute5tupleIJNS5_1CILi64EEENS7_ILi128EEES8_EEENS_10bfloat16_tEfNS_4arch4Sm80ELb1ELb0ELb1ELb1ELb0ELb0ELb0ELb0ELi2ELi2ELi4ELi2ELb1EEENS1_21CollectiveEpilogueBwdISA_SB_SD_Li256ELb1ELb0ELi2EEENS1_25SingleTileBwdLPTSchedulerILb1ELi128ELb0EEEEEEEEEvNT_6ParamsE$_ZN4cute3eso3ESOILb0ELb1EJiNS_1CILi0EEEEEC2ERKiRKS3_ - $_ZN7cutlass13device_kernelIN5flash19enable_sm80_to_sm89INS1_16FlashAttnBwdSm80INS1_25CollectiveMainloopBwdSm80ILi2ELi2EN4cute5tupleIJNS5_1CILi64EEENS7_ILi128EEES8_EEENS_10bfloat16_tEfNS_4arch4Sm80ELb1ELb0ELb1ELb1ELb0ELb0ELb0ELb0ELi2ELi2ELi4ELi2ELb1EEENS1_21CollectiveEpilogueBwdISA_SB_SD_Li256ELb1ELb0ELi2EEENS1_25SingleTileBwdLPTSchedulerILb1ELi128ELb0EEEEEEEEEvNT_6ParamsE$_ZN4cute3eso3ESOILb0ELb1EJiEEC2ERKi)
$_ZN7cutlass13device_kernelIN5flash19enable_sm80_to_sm89INS1_16FlashAttnBwdSm80INS1_25CollectiveMainloopBwdSm80ILi2ELi2EN4cute5tupleIJNS5_1CILi64EEENS7_ILi128EEES8_EEENS_10bfloat16_tEfNS_4arch4Sm80ELb1ELb0ELb1ELb1ELb0ELb0ELb0ELb0ELi2ELi2ELi4ELi2ELb1EEENS1_21CollectiveEpilogueBwdISA_SB_SD_Li256ELb1ELb0ELi2EEENS1_25SingleTileBwdLPTSchedulerILb1ELi128ELb0EEEEEEEEEvNT_6ParamsE$_ZN4cute3eso3ESOILb0ELb1EJiEEC2ERKi:
[----:B------:R-:W-:Y:S01]  /*83c0*/  IADD3 R6, R6, -c[0x0][0x20], RZ ;  /* 0x8000080006067a10 */ /* 0x000fe20007ffe0ff */
[----:B------:R-:W-:Y:S01]  /*83d0*/  IMAD.MOV.U32 R128, RZ, RZ, R18 ;  /* 0x000000ffff807224 */ /* 0x000fe200078e0012 */
[----:B------:R-:W-:-:S03]  /*83e0*/  MOV R129, 0x0 ;  /* 0x0000000000817802 */ /* 0x000fc60000000f00 */
[----:B------:R1:W-:Y:S01]  /*83f0*/  STL [R6], R7 ;  /* 0x0000000706007387 */ /* 0x0003e20000100800 */
[----:B------:R-:W-:Y:S05]  /*8400*/  RET.REL.NODEC R128 `(_ZN7cutlass13device_kernelIN5flash19enable_sm80_to_sm89INS1_16FlashAttnBwdSm80INS1_25CollectiveMainloopBwdSm80ILi2ELi2EN4cute5tupleIJNS5_1CILi64EEENS7_ILi128EEES8_EEENS_10bfloat16_tEfNS_4arch4Sm80ELb1ELb0ELb1ELb1ELb0ELb0ELb0ELb0ELi2ELi2ELi4ELi2ELb1EEENS1_21CollectiveEpilogueBwdISA_SB_SD_Li256ELb1ELb0ELi2EEENS1_25SingleTileBwdLPTSchedulerILb1ELi128ELb0EEEEEEEEEvNT_6ParamsE) ;  /* 0xffff7bf080007950 */ /* 0x000fea0003c3ffff */
        .type           $_ZN7cutlass13device_kernelIN5flash19enable_sm80_to_sm89INS1_16FlashAttnBwdSm80INS1_25CollectiveMainloopBwdSm80ILi2ELi2EN4cute5tupleIJNS5_1CILi64EEENS7_ILi128EEES8_EEENS_10bfloat16_tEfNS_4arch4Sm80ELb1ELb0ELb1ELb1ELb0ELb0ELb0ELb0ELi2ELi2ELi4ELi2ELb1EEENS1_21CollectiveEpilogueBwdISA_SB_SD_Li256ELb1ELb0ELi2EEENS1_25SingleTileBwdLPTSchedulerILb1ELi128ELb0EEEEEEEEEvNT_6ParamsE$_ZN4cute3eso3ESOILb0ELb1EJiNS_1CILi0EEEEEC2ERKiRKS3_,@function
        .size           $_ZN7cutlass13device_kernelIN5flash19enable_sm80_to_sm89INS1_16FlashAttnBwdSm80INS1_25CollectiveMainloopBwdSm80ILi2ELi2EN4cute5tupleIJNS5_1CILi64EEENS7_ILi128EEES8_EEENS_10bfloat16_tEfNS_4arch4Sm80ELb1ELb0ELb1ELb1ELb0ELb0ELb0ELb0ELi2ELi2ELi4ELi2ELb1EEENS1_21CollectiveEpilogueBwdISA_SB_SD_Li256ELb1ELb0ELi2EEENS1_25SingleTileBwdLPTSchedulerILb1ELi128ELb0EEEEEEEEEvNT_6ParamsE$_ZN4cute3eso3ESOILb0ELb1EJiNS_1CILi0EEEEEC2ERKiRKS3_,($_ZN7cutlass13device_kernelIN5flash19enable_sm80_to_sm89INS1_16FlashAttnBwdSm80INS1_25CollectiveMainloopBwdSm80ILi2ELi2EN4cute5tupleIJNS5_1CILi64EEENS7_ILi128EEES8_EEENS_10bfloat16_tEfNS_4arch4Sm80ELb1ELb0ELb1ELb1ELb0ELb0ELb0ELb0ELi2ELi2ELi4ELi2ELb1EEENS1_21CollectiveEpilogueBwdISA_SB_SD_Li256ELb1ELb0ELi2EEENS1_25SingleTileBwdLPTSchedulerILb1ELi128ELb0EEEEEEEEEvNT_6ParamsE$_ZN4cute3eso3ESOILb0ELb1EJlEEC2ERKl - $_ZN7cutlass13device_kernelIN5flash19enable_sm80_to_sm89INS1_16FlashAttnBwdSm80INS1_25CollectiveMainloopBwdSm80ILi2ELi2EN4cute5tupleIJNS5_1CILi64EEENS7_ILi128EEES8_EEENS_10bfloat16_tEfNS_4arch4Sm80ELb1ELb0ELb1ELb1ELb0ELb0ELb0ELb0ELi2ELi2ELi4ELi2ELb1EEENS1_21CollectiveEpilogueBwdISA_SB_SD_Li256ELb1ELb0ELi2EEENS1_25SingleTileBwdLPTSchedulerILb1ELi128ELb0EEEEEEEEEvNT_6ParamsE$_ZN4cute3eso3ESOILb0ELb1EJiNS_1CILi0EEEEEC2ERKiRKS3_)
$_ZN7cutlass13device_kernelIN5flash19enable_sm80_to_sm89INS1_16FlashAttnBwdSm80INS1_25CollectiveMainloopBwdSm80ILi2ELi2EN4cute5tupleIJNS5_1CILi64EEENS7_ILi128EEES8_EEENS_10bfloat16_tEfNS_4arch4Sm80ELb1ELb0ELb1ELb1ELb0ELb0ELb0ELb0ELi2ELi2ELi4ELi2ELb1EEENS1_21CollectiveEpilogueBwdISA_SB_SD_Li256ELb1ELb0ELi2EEENS1_25SingleTileBwdLPTSchedulerILb1ELi128ELb0EEEEEEEEEvNT_6ParamsE$_ZN4cute3eso3ESOILb0ELb1EJiNS_1CILi0EEEEEC2ERKiRKS3_:
[----:B------:R-:W-:Y:S02]  /*8410*/  IADD3 R6, R6, -c[0x0][0x20], RZ ;  /* 0x8000080006067a10 */ /* 0x000fe40007ffe0ff */
[----:B------:R-:W-:-:S03]  /*8420*/  MOV R9, 0x0 ;  /* 0x0000000000097802 */ /* 0x000fc60000000f00 */
[----:B------:R1:W-:Y:S01]  /*8430*/  STL [R6], R7 ;  /* 0x0000000706007387 */ /* 0x0003e20000100800 */
[----:B------:R-:W-:Y:S05]  /*8440*/  RET.REL.NODEC R8 `(_ZN7cutlass13device_kernelIN5flash19enable_sm80_to_sm89INS1_16FlashAttnBwdSm80INS1_25CollectiveMainloopBwdSm80ILi2ELi2EN4cute5tupleIJNS5_1CILi64EEENS7_ILi128EEES8_EEENS_10bfloat16_tEfNS_4arch4Sm80ELb1ELb0ELb1ELb1ELb0ELb0ELb0ELb0ELi2ELi2ELi4ELi2ELb1EEENS1_21CollectiveEpilogueBwdISA_SB_SD_Li256ELb1ELb0ELi2EEENS1_25SingleTileBwdLPTSchedulerILb1ELi128ELb0EEEEEEEEEvNT_6ParamsE) ;  /* 0xffff7bb008007950 */ /* 0x000fea0003c3ffff */
        .type           $_ZN7cutlass13device_kernelIN5flash19enable_sm80_to_sm89INS1_16FlashAttnBwdSm80INS1_25CollectiveMainloopBwdSm80ILi2ELi2EN4cute5tupleIJNS5_1CILi64EEENS7_ILi128EEES8_EEENS_10bfloat16_tEfNS_4arch4Sm80ELb1ELb0ELb1ELb1ELb0ELb0ELb0ELb0ELi2ELi2ELi4ELi2ELb1EEENS1_21CollectiveEpilogueBwdISA_SB_SD_Li256ELb1ELb0ELi2EEENS1_25SingleTileBwdLPTSchedulerILb1ELi128ELb0EEEEEEEEEvNT_6ParamsE$_ZN4cute3eso3ESOILb0ELb1EJlEEC2ERKl,@function
        .size           $_ZN7cutlass13device_kernelIN5flash19enable_sm80_to_sm89INS1_16FlashAttnBwdSm80INS1_25CollectiveMainloopBwdSm80ILi2ELi2EN4cute5tupleIJNS5_1CILi64EEENS7_ILi128EEES8_EEENS_10bfloat16_tEfNS_4arch4Sm80ELb1ELb0ELb1ELb1ELb0ELb0ELb0ELb0ELi2ELi2ELi4ELi2ELb1EEENS1_21CollectiveEpilogueBwdISA_SB_SD_Li256ELb1ELb0ELi2EEENS1_25SingleTileBwdLPTSchedulerILb1ELi128ELb0EEEEEEEEEvNT_6ParamsE$_ZN4cute3eso3ESOILb0ELb1EJlEEC2ERKl,($_ZN7cutlass13device_kernelIN5flash19enable_sm80_to_sm89INS1_16FlashAttnBwdSm80INS1_25CollectiveMainloopBwdSm80ILi2ELi2EN4cute5tupleIJNS5_1CILi64EEENS7_ILi128EEES8_EEENS_10bfloat16_tEfNS_4arch4Sm80ELb1ELb0ELb1ELb1ELb0ELb0ELb0ELb0ELi2ELi2ELi4ELi2ELb1EEENS1_21CollectiveEpilogueBwdISA_SB_SD_Li256ELb1ELb0ELi2EEENS1_25SingleTileBwdLPTSchedulerILb1ELi128ELb0EEEEEEEEEvNT_6ParamsE$_ZN4cute3eso3ESOILb1ELb0EJNS_10UnderscoreES2_S2_iEEC2ERKS2_S5_S5_RKi - $_ZN7cutlass13device_kernelIN5flash19enable_sm80_to_sm89INS1_16FlashAttnBwdSm80INS1_25CollectiveMainloopBwdSm80ILi2ELi2EN4cute5tupleIJNS5_1CILi64EEENS7_ILi128EEES8_EEENS_10bfloat16_tEfNS_4arch4Sm80ELb1ELb0ELb1ELb1ELb0ELb0ELb0ELb0ELi2ELi2ELi4ELi2ELb1EEENS1_21CollectiveEpilogueBwdISA_SB_SD_Li256ELb1ELb0ELi2EEENS1_25SingleTileBwdLPTSchedulerILb1ELi128ELb0EEEEEEEEEvNT_6ParamsE$_ZN4cute3eso3ESOILb0ELb1EJlEEC2ERKl)
$_ZN7cutlass13device_kernelIN5flash19enable_sm80_to_sm89INS1_16FlashAttnBwdSm80INS1_25CollectiveMainloopBwdSm80ILi2ELi2EN4cute5tupleIJNS5_1CILi64EEENS7_ILi128EEES8_EEENS_10bfloat16_tEfNS_4arch4Sm80ELb1ELb0ELb1ELb1ELb0ELb0ELb0ELb0ELi2ELi2ELi4ELi2ELb1EEENS1_21CollectiveEpilogueBwdISA_SB_SD_Li256ELb1ELb0ELi2EEENS1_25SingleTileBwdLPTSchedulerILb1ELi128ELb0EEEEEEEEEvNT_6ParamsE$_ZN4cute3eso3ESOILb0ELb1EJlEEC2ERKl:
[----:B------:R-:W-:Y:S01]  /*8450*/  IADD3 R9, R9, -c[0x0][0x20], RZ ;  /* 0x8000080009097a10 */ /* 0x000fe20007ffe0ff */
[----:B------:R-:W-:Y:S01]  /*8460*/  IMAD.MOV.U32 R128, RZ, RZ, R10 ;  /* 0x000000ffff807224 */ /* 0x000fe200078e000a */
[----:B------:R-:W-:-:S03]  /*8470*/  MOV R129, 0x0 ;  /* 0x0000000000817802 */ /* 0x000fc60000000f00 */
[----:B------:R1:W-:Y:S01]  /*8480*/  STL.64 [R9], R6 ;  /* 0x0000000609007387 */ /* 0x0003e20000100a00 */
[----:B------:R-:W-:Y:S05]  /*8490*/  RET.REL.NODEC R128 `(_ZN7cutlass13device_kernelIN5flash19enable_sm80_to_sm89INS1_16FlashAttnBwdSm80INS1_25CollectiveMainloopBwdSm80ILi2ELi2EN4cute5tupleIJNS5_1CILi64EEENS7_ILi128EEES8_EEENS_10bfloat16_tEfNS_4arch4Sm80ELb1ELb0ELb1ELb1ELb0ELb0ELb0ELb0ELi2ELi2ELi4ELi2ELb1EEENS1_21CollectiveEpilogueBwdISA_SB_SD_Li256ELb1ELb0ELi2EEENS1_25SingleTileBwdLPTSchedulerILb1ELi128ELb0EEEEEEEEEvNT_6ParamsE) ;  /* 0xffff7b6080007950 */ /* 0x000fea0003c3ffff */
        .type           $_ZN7cutlass13device_kernelIN5flash19enable_sm80_to_sm89INS1_16FlashAttnBwdSm80INS1_25CollectiveMainloopBwdSm80ILi2ELi2EN4cute5tupleIJNS5_1CILi64EEENS7_ILi128EEES8_EEENS_10bfloat16_tEfNS_4arch4Sm80ELb1ELb0ELb1ELb1ELb0ELb0ELb0ELb0ELi2ELi2ELi4ELi2ELb1EEENS1_21CollectiveEpilogueBwdISA_SB_SD_Li256ELb1ELb0ELi2EEENS1_25SingleTileBwdLPTSchedulerILb1ELi128ELb0EEEEEEEEEvNT_6ParamsE$_ZN4cute3eso3ESOILb1ELb0EJNS_10UnderscoreES2_S2_iEEC2ERKS2_S5_S5_RKi,@function
        .size           $_ZN7cutlass13device_kernelIN5flash19enable_sm80_to_sm89INS1_16FlashAttnBwdSm80INS1_25CollectiveMainloopBwdSm80ILi2ELi2EN4cute5tupleIJNS5_1CILi64EEENS7_ILi128EEES8_EEENS_10bfloat16_tEfNS_4arch4Sm80ELb1ELb0ELb1ELb1ELb0ELb0ELb0ELb0ELi2ELi2ELi4ELi2ELb1EEENS1_21CollectiveEpilogueBwdISA_SB_SD_Li256ELb1ELb0ELi2EEENS1_25SingleTileBwdLPTSchedulerILb1ELi128ELb0EEEEEEEEEvNT_6ParamsE$_ZN4cute3eso3ESOILb1ELb0EJNS_10UnderscoreES2_S2_iEEC2ERKS2_S5_S5_RKi,($_ZN7cutlass13device_kernelIN5flash19enable_sm80_to_sm89INS1_16FlashAttnBwdSm80INS1_25CollectiveMainloopBwdSm80ILi2ELi2EN4cute5tupleIJNS5_1CILi64EEENS7_ILi128EEES8_EEENS_10bfloat16_tEfNS_4arch4Sm80ELb1ELb0ELb1ELb1ELb0ELb0ELb0ELb0ELi2ELi2ELi4ELi2ELb1EEENS1_21CollectiveEpilogueBwdISA_SB_SD_Li256ELb1ELb0ELi2EEENS1_25SingleTileBwdLPTSchedulerILb1ELi128ELb0EEEEEEEEEvNT_6ParamsE$_ZN4cute3eso3ESOILb1ELb0EJNS_10UnderscoreES2_iEEC2ERKS2_S5_RKi - $_ZN7cutlass13device_kernelIN5flash19enable_sm80_to_sm89INS1_16FlashAttnBwdSm80INS1_25CollectiveMainloopBwdSm80ILi2ELi2EN4cute5tupleIJNS5_1CILi64EEENS7_ILi128EEES8_EEENS_10bfloat16_tEfNS_4arch4Sm80ELb1ELb0ELb1ELb1ELb0ELb0ELb0ELb0ELi2ELi2ELi4ELi2ELb1EEENS1_21CollectiveEpilogueBwdISA_SB_SD_Li256ELb1ELb0ELi2EEENS1_25SingleTileBwdLPTSchedulerILb1ELi128ELb0EEEEEEEEEvNT_6ParamsE$_ZN4cute3eso3ESOILb1ELb0EJNS_10UnderscoreES2_S2_iEEC2ERKS2_S5_S5_RKi)
$_ZN7cutlass13device_kernelIN5flash19enable_sm80_to_sm89INS1_16FlashAttnBwdSm80INS1_25CollectiveMainloopBwdSm80ILi2ELi2EN4cute5tupleIJNS5_1CILi64EEENS7_ILi128EEES8_EEENS_10bfloat16_tEfNS_4arch4Sm80ELb1ELb0ELb1ELb1ELb0ELb0ELb0ELb0ELi2ELi2ELi4ELi2ELb1EEENS1_21CollectiveEpilogueBwdISA_SB_SD_Li256ELb1ELb0ELi2EEENS1_25SingleTileBwdLPTSchedulerILb1ELi128ELb0EEEEEEEEEvNT_6ParamsE$_ZN4cute3eso3ESOILb1ELb0EJNS_10UnderscoreES2_S2_iEEC2ERKS2_S5_S5_RKi:
[----:B------:R-:W-:Y:S02]  /*84a0*/  IADD3 R6, R4, -c[0x0][0x20], RZ ;  /* 0x8000080004067a10 */ /* 0x000fe40007ffe0ff */
[----:B------:R-:W-:-:S03]  /*84b0*/  MOV R9, 0x0 ;  /* 0x0000000000097802 */ /* 0x000fc60000000f00 */
[----:B------:R1:W-:Y:S01]  /*84c0*/  STL [R6], R7 ;  /* 0x0000000706007387 */ /* 0x0003e20000100800 */
[----:B------:R-:W-:Y:S05]  /*84d0*/  RET.REL.NODEC R8 `(_ZN7cutlass13device_kernelIN5flash19enable_sm80_to_sm89INS1_16FlashAttnBwdSm80INS1_25CollectiveMainloopBwdSm80ILi2ELi2EN4cute5tupleIJNS5_1CILi64EEENS7_ILi128EEES8_EEENS_10bfloat16_tEfNS_4arch4Sm80ELb1ELb0ELb1ELb1ELb0ELb0ELb0ELb0ELi2ELi2ELi4ELi2ELb1EEENS1_21CollectiveEpilogueBwdISA_SB_SD_Li256ELb1ELb0ELi2EEENS1_25SingleTileBwdLPTSchedulerILb1ELi128ELb0EEEEEEEEEvNT_6ParamsE) ;  /* 0xffff7b2008007950 */ /* 0x000fea0003c3ffff */
        .type           $_ZN7cutlass13device_kernelIN5flash19enable_sm80_to_sm89INS1_16FlashAttnBwdSm80INS1_25CollectiveMainloopBwdSm80ILi2ELi2EN4cute5tupleIJNS5_1CILi64EEENS7_ILi128EEES8_EEENS_10bfloat16_tEfNS_4arch4Sm80ELb1ELb0ELb1ELb1ELb0ELb0ELb0ELb0ELi2ELi2ELi4ELi2ELb1EEENS1_21CollectiveEpilogueBwdISA_SB_SD_Li256ELb1ELb0ELi2EEENS1_25SingleTileBwdLPTSchedulerILb1ELi128ELb0EEEEEEEEEvNT_6ParamsE$_ZN4cute3eso3ESOILb1ELb0EJNS_10UnderscoreES2_iEEC2ERKS2_S5_RKi,@function
        .size           $_ZN7cutlass13device_kernelIN5flash19enable_sm80_to_sm89INS1_16FlashAttnBwdSm80INS1_25CollectiveMainloopBwdSm80ILi2ELi2EN4cute5tupleIJNS5_1CILi64EEENS7_ILi128EEES8_EEENS_10bfloat16_tEfNS_4arch4Sm80ELb1ELb0ELb1ELb1ELb0ELb0ELb0ELb0ELi2ELi2ELi4ELi2ELb1EEENS1_21CollectiveEpilogueBwdISA_SB_SD_Li256ELb1ELb0ELi2EEENS1_25SingleTileBwdLPTSchedulerILb1ELi128ELb0EEEEEEEEEvNT_6ParamsE$_ZN4cute3eso3ESOILb1ELb0EJNS_10UnderscoreES2_iEEC2ERKS2_S5_RKi,($_ZN7cutlass13device_kernelIN5flash19enable_sm80_to_sm89INS1_16FlashAttnBwdSm80INS1_25CollectiveMainloopBwdSm80ILi2ELi2EN4cute5tupleIJNS5_1CILi64EEENS7_ILi128EEES8_EEENS_10bfloat16_tEfNS_4arch4Sm80ELb1ELb0ELb1ELb1ELb0ELb0ELb0ELb0ELi2ELi2ELi4ELi2ELb1EEENS1_21CollectiveEpilogueBwdISA_SB_SD_Li256ELb1ELb0ELi2EEENS1_25SingleTileBwdLPTSchedulerILb1ELi128ELb0EEEEEEEEEvNT_6ParamsE$_ZN4cute3eso3ESOILb1ELb0EJNS_10UnderscoreEiEEC2ERKS2_RKi - $_ZN7cutlass13device_kernelIN5flash19enable_sm80_to_sm89INS1_16FlashAttnBwdSm80INS1_25CollectiveMainloopBwdSm80ILi2ELi2EN4cute5tupleIJNS5_1CILi64EEENS7_ILi128EEES8_EEENS_10bfloat16_tEfNS_4arch4Sm80ELb1ELb0ELb1ELb1ELb0ELb0ELb0ELb0ELi2ELi2ELi4ELi2ELb1EEENS1_21CollectiveEpilogueBwdISA_SB_SD_Li256ELb1ELb0ELi2EEENS1_25SingleTileBwdLPTSchedulerILb1ELi128ELb0EEEEEEEEEvNT_6ParamsE$_ZN4cute3eso3ESOILb1ELb0EJNS_10UnderscoreES2_iEEC2ERKS2_S5_RKi)
$_ZN7cutlass13device_kernelIN5flash19enable_sm80_to_sm89INS1_16FlashAttnBwdSm80INS1_25CollectiveMainloopBwdSm80ILi2ELi2EN4cute5tupleIJNS5_1CILi64EEENS7_ILi128EEES8_EEENS_10bfloat16_tEfNS_4arch4Sm80ELb1ELb0ELb1ELb1ELb0ELb0ELb0ELb0ELi2ELi2ELi4ELi2ELb1EEENS1_21CollectiveEpilogueBwdISA_SB_SD_Li256ELb1ELb0ELi2EEENS1_25SingleTileBwdLPTSchedulerILb1ELi128ELb0EEEEEEEEEvNT_6ParamsE$_ZN4cute3eso3ESOILb1ELb0EJNS_10UnderscoreES2_iEEC2ERKS2_S5_RKi:
[----:B------:R-:W-:Y:S02]  /*84e0*/  IADD3 R6, R4, -c[0x0][0x20], RZ ;  /* 0x8000080004067a10 */ /* 0x000fe40007ffe0ff */
[----:B------:R-:W-:-:S03]  /*84f0*/  MOV R9, 0x0 ;  /* 0x0000000000097802 */ /* 0x000fc60000000f00 */
[----:B------:R1:W-:Y:S01]  /*8500*/  STL [R6], R17 ;  /* 0x0000001106007387 */ /* 0x0003e20000100800 */
[----:B------:R-:W-:Y:S05]  /*8510*/  RET.REL.NODEC R8 `(_ZN7cutlass13device_kernelIN5flash19enable_sm80_to_sm89INS1_16FlashAttnBwdSm80INS1_25CollectiveMainloopBwdSm80ILi2ELi2EN4cute5tupleIJNS5_1CILi64EEENS7_ILi128EEES8_EEENS_10bfloat16_tEfNS_4arch4Sm80ELb1ELb0ELb1ELb1ELb0ELb0ELb0ELb0ELi2ELi2ELi4ELi2ELb1EEENS1_21CollectiveEpilogueBwdISA_SB_SD_Li256ELb1ELb0ELi2EEENS1_25SingleTileBwdLPTSchedulerILb1ELi128ELb0EEEEEEEEEvNT_6ParamsE) ;  /* 0xffff7ae008007950 */ /* 0x000fea0003c3ffff */
        .type           $_ZN7cutlass13device_kernelIN5flash19enable_sm80_to_sm89INS1_16FlashAttnBwdSm80INS1_25CollectiveMainloopBwdSm80ILi2ELi2EN4cute5tupleIJNS5_1CILi64EEENS7_ILi128EEES8_EEENS_10bfloat16_tEfNS_4arch4Sm80ELb1ELb0ELb1ELb1ELb0ELb0ELb0ELb0ELi2ELi2ELi4ELi2ELb1EEENS1_21CollectiveEpilogueBwdISA_SB_SD_Li256ELb1ELb0ELi2EEENS1_25SingleTileBwdLPTSchedulerILb1ELi128ELb0EEEEEEEEEvNT_6ParamsE$_ZN4cute3eso3ESOILb1ELb0EJNS_10UnderscoreEiEEC2ERKS2_RKi,@function
        .size           $_ZN7cutlass13device_kernelIN5flash19enable_sm80_to_sm89INS1_16FlashAttnBwdSm80INS1_25CollectiveMainloopBwdSm80ILi2ELi2EN4cute5tupleIJNS5_1CILi64EEENS7_ILi128EEES8_EEENS_10bfloat16_tEfNS_4arch4Sm80ELb1ELb0ELb1ELb1ELb0ELb0ELb0ELb0ELi2ELi2ELi4ELi2ELb1EEENS1_21CollectiveEpilogueBwdISA_SB_SD_Li256ELb1ELb0ELi2EEENS1_25SingleTileBwdLPTSchedulerILb1ELi128ELb0EEEEEEEEEvNT_6ParamsE$_ZN4cute3eso3ESOILb1ELb0EJNS_10UnderscoreEiEEC2ERKS2_RKi,($_ZN7cutlass13device_kernelIN5flash19enable_sm80_to_sm89INS1_16FlashAttnBwdSm80INS1_25CollectiveMainloopBwdSm80ILi2ELi2EN4cute5tupleIJNS5_1CILi64EEENS7_ILi128EEES8_EEENS_10bfloat16_tEfNS_4arch4Sm80ELb1ELb0ELb1ELb1ELb0ELb0ELb0ELb0ELi2ELi2ELi4ELi2ELb1EEENS1_21CollectiveEpilogueBwdISA_SB_SD_Li256ELb1ELb0ELi2EEENS1_25SingleTileBwdLPTSchedulerILb1ELi128ELb0EEEEEEEEEvNT_6ParamsE$_ZN4cute3eso3ESOILb1ELb0EJNS_10UnderscoreEiiEEC2ERKS2_RKiS7_ - $_ZN7cutlass13device_kernelIN5flash19enable_sm80_to_sm89INS1_16FlashAttnBwdSm80INS1_25CollectiveMainloopBwdSm80ILi2ELi2EN4cute5tupleIJNS5_1CILi64EEENS7_ILi128EEES8_EEENS_10bfloat16_tEfNS_4arch4Sm80ELb1ELb0ELb1ELb1ELb0ELb0ELb0ELb0ELi2ELi2ELi4ELi2ELb1EEENS1_21CollectiveEpilogueBwdISA_SB_SD_Li256ELb1ELb0ELi2EEENS1_25SingleTileBwdLPTSchedulerILb1ELi128ELb0EEEEEEEEEvNT_6ParamsE$_ZN4cute3eso3ESOILb1ELb0EJNS_10UnderscoreEiEEC2ERKS2_RKi)
$_ZN7cutlass13device_kernelIN5flash19enable_sm80_to_sm89INS1_16FlashAttnBwdSm80INS1_25CollectiveMainloopBwdSm80ILi2ELi2EN4cute5tupleIJNS5_1CILi64EEENS7_ILi128EEES8_EEENS_10bfloat16_tEfNS_4arch4Sm80ELb1ELb0ELb1ELb1ELb0ELb0ELb0ELb0ELi2ELi2ELi4ELi2ELb1EEENS1_21CollectiveEpilogueBwdISA_SB_SD_Li256ELb1ELb0ELi2EEENS1_25SingleTileBwdLPTSchedulerILb1ELi128ELb0EEEEEEEEEvNT_6ParamsE$_ZN4cute3eso3ESOILb1ELb0EJNS_10UnderscoreEiEEC2ERKS2_RKi:
[----:B------:R-:W-:Y:S02]  /*8520*/  IADD3 R6, R13, -c[0x0][0x20], RZ ;  /* 0x800008000d067a10 */ /* 0x000fe40007ffe0ff */
[----:B------:R-:W-:-:S03]  /*8530*/  MOV R17, 0x0 ;  /* 0x0000000000117802 */ /* 0x000fc60000000f00 */
[----:B------:R1:W-:Y:S01]  /*8540*/  STL [R6], R7 ;  /* 0x0000000706007387 */ /* 0x0003e20000100800 */
[----:B------:R-:W-:Y:S05]  /*8550*/  RET.REL.NODEC R16 `(_ZN7cutlass13device_kernelIN5flash19enable_sm80_to_sm89INS1_16FlashAttnBwdSm80INS1_25CollectiveMainloopBwdSm80ILi2ELi2EN4cute5tupleIJNS5_1CILi64EEENS7_ILi128EEES8_EEENS_10bfloat16_tEfNS_4arch4Sm80ELb1ELb0ELb1ELb1ELb0ELb0ELb0ELb0ELi2ELi2ELi4ELi2ELb1EEENS1_21CollectiveEpilogueBwdISA_SB_SD_Li256ELb1ELb0ELi2EEENS1_25SingleTileBwdLPTSchedulerILb1ELi128ELb0EEEEEEEEEvNT_6ParamsE) ;  /* 0xffff7aa010007950 */ /* 0x000fea0003c3ffff */
        .type           $_ZN7cutlass13device_kernelIN5flash19enable_sm80_to_sm89INS1_16FlashAttnBwdSm80INS1_25CollectiveMainloopBwdSm80ILi2ELi2EN4cute5tupleIJNS5_1CILi64EEENS7_ILi128EEES8_EEENS_10bfloat16_tEfNS_4arch4Sm80ELb1ELb0ELb1ELb1ELb0ELb0ELb0ELb0ELi2ELi2ELi4ELi2ELb1EEENS1_21CollectiveEpilogueBwdISA_SB_SD_Li256ELb1ELb0ELi2EEENS1_25SingleTileBwdLPTSchedulerILb1ELi128ELb0EEEEEEEEEvNT_6ParamsE$_ZN4cute3eso3ESOILb1ELb0EJNS_10UnderscoreEiiEEC2ERKS2_RKiS7_,@function
        .size           $_ZN7cutlass13device_kernelIN5flash19enable_sm80_to_sm89INS1_16FlashAttnBwdSm80INS1_25CollectiveMainloopBwdSm80ILi2ELi2EN4cute5tupleIJNS5_1CILi64EEENS7_ILi128EEES8_EEENS_10bfloat16_tEfNS_4arch4Sm80ELb1ELb0ELb1ELb1ELb0ELb0ELb0ELb0ELi2ELi2ELi4ELi2ELb1EEENS1_21CollectiveEpilogueBwdISA_SB_SD_Li256ELb1ELb0ELi2EEENS1_25SingleTileBwdLPTSchedulerILb1ELi128ELb0EEEEEEEEEvNT_6ParamsE$_ZN4cute3eso3ESOILb1ELb0EJNS_10UnderscoreEiiEEC2ERKS2_RKiS7_,($_ZN7cutlass13device_kernelIN5flash19enable_sm80_to_sm89INS1_16FlashAttnBwdSm80INS1_25CollectiveMainloopBwdSm80ILi2ELi2EN4cute5tupleIJNS5_1CILi64EEENS7_ILi128EEES8_EEENS_10bfloat16_tEfNS_4arch4Sm80ELb1ELb0ELb1ELb1ELb0ELb0ELb0ELb0ELi2ELi2ELi4ELi2ELb1EEENS1_21CollectiveEpilogueBwdISA_SB_SD_Li256ELb1ELb0ELi2EEENS1_25SingleTileBwdLPTSchedulerILb1ELi128ELb0EEEEEEEEEvNT_6ParamsE$_ZN4cute3eso3ESOILb1ELb0EJNS_1CILi0EEES3_S3_iEEC2ERKS3_S6_S6_RKi - $_ZN7cutlass13device_kernelIN5flash19enable_sm80_to_sm89INS1_16FlashAttnBwdSm80INS1_25CollectiveMainloopBwdSm80ILi2ELi2EN4cute5tupleIJNS5_1CILi64EEENS7_ILi128EEES8_EEENS_10bfloat16_tEfNS_4arch4Sm80ELb1ELb0ELb1ELb1ELb0ELb0ELb0ELb0ELi2ELi2ELi4ELi2ELb1EEENS1_21CollectiveEpilogueBwdISA_SB_SD_Li256ELb1ELb0ELi2EEENS1_25SingleTileBwdLPTSchedulerILb1ELi128ELb0EEEEEEEEEvNT_6ParamsE$_ZN4cute3eso3ESOILb1ELb0EJNS_10UnderscoreEiiEEC2ERKS2_RKiS7_)
$_ZN7cutlass13device_kernelIN5flash19enable_sm80_to_sm89INS1_16FlashAttnBwdSm80INS1_25CollectiveMainloopBwdSm80ILi2ELi2EN4cute5tupleIJNS5_1CILi64EEENS7_ILi128EEES8_EEENS_10bfloat16_tEfNS_4arch4Sm80ELb1ELb0ELb1ELb1ELb0ELb0ELb0ELb0ELi2ELi2ELi4ELi2ELb1EEENS1_21CollectiveEpilogueBwdISA_SB_SD_Li256ELb1ELb0ELi2EEENS1_25SingleTileBwdLPTSchedulerILb1ELi128ELb0EEEEEEEEEvNT_6ParamsE$_ZN4cute3eso3ESOILb1ELb0EJNS_10UnderscoreEiiEEC2ERKS2_RKiS7_:
[----:B------:R-:W-:Y:S02]  /*8560*/  IADD3 R7, R4, -c[0x0][0x20], RZ ;  /* 0x8000080004077a10 */ /* 0x000fe40007ffe0ff */
[----:B------:R-:W-:-:S03]  /*8570*/  IADD3 R6, R19, -c[0x0][0x20], RZ ;  /* 0x8000080013067a10 */ /* 0x000fc60007ffe0ff */
[----:B------:R1:W-:Y:S04]  /*8580*/  STL [R7], R16 ;  /* 0x0000001007007387 */ /* 0x0003e80000100800 */
[----:B------:R-:W2:Y:S01]  /*8590*/  LDL R6, [R6] ;  /* 0x0000000006067983 */ /* 0x000ea20000100800 */
[----:B------:R-:W-:-:S03]  /*85a0*/  IMAD.MOV.U32 R9, RZ, RZ, 0x0 ;  /* 0x00000000ff097424 */ /* 0x000fc600078e00ff */
[----:B--2---:R1:W-:Y:S01]  /*85b0*/  STL [R7+0x4], R6 ;  /* 0x0000040607007387 */ /* 0x0043e20000100800 */
[----:B------:R-:W-:Y:S05]  /*85c0*/  RET.REL.NODEC R8 `(_ZN7cutlass13device_kernelIN5flash19enable_sm80_to_sm89INS1_16FlashAttnBwdSm80INS1_25CollectiveMainloopBwdSm80ILi2ELi2EN4cute5tupleIJNS5_1CILi64EEENS7_ILi128EEES8_EEENS_10bfloat16_tEfNS_4arch4Sm80ELb1ELb0ELb1ELb1ELb0ELb0ELb0ELb0ELi2ELi2ELi4ELi2ELb1EEENS1_21CollectiveEpilogueBwdISA_SB_SD_Li256ELb1ELb0ELi2EEENS1_25SingleTileBwdLPTSchedulerILb1ELi128ELb0EEEEEEEEEvNT_6ParamsE) ;  /* 0xffff7a3008007950 */ /* 0x000fea0003c3ffff */
        .type           $_ZN7cutlass13device_kernelIN5flash19enable_sm80_to_sm89INS1_16FlashAttnBwdSm80INS1_25CollectiveMainloopBwdSm80ILi2ELi2EN4cute5tupleIJNS5_1CILi64EEENS7_ILi128EEES8_EEENS_10bfloat16_tEfNS_4arch4Sm80ELb1ELb0ELb1ELb1ELb0ELb0ELb0ELb0ELi2ELi2ELi4ELi2ELb1EEENS1_21CollectiveEpilogueBwdISA_SB_SD_Li256ELb1ELb0ELi2EEENS1_25SingleTileBwdLPTSchedulerILb1ELi128ELb0EEEEEEEEEvNT_6ParamsE$_ZN4cute3eso3ESOILb1ELb0EJNS_1CILi0EEES3_S3_iEEC2ERKS3_S6_S6_RKi,@function
        .size           $_ZN7cutlass13device_kernelIN5flash19enable_sm80_to_sm89INS1_16FlashAttnBwdSm80INS1_25CollectiveMainloopBwdSm80ILi2ELi2EN4cute5tupleIJNS5_1CILi64EEENS7_ILi128EEES8_EEENS_10bfloat16_tEfNS_4arch4Sm80ELb1ELb0ELb1ELb1ELb0ELb0ELb0ELb0ELi2ELi2ELi4ELi2ELb1EEENS1_21CollectiveEpilogueBwdISA_SB_SD_Li256ELb1ELb0ELi2EEENS1_25SingleTileBwdLPTSchedulerILb1ELi128ELb0EEEEEEEEEvNT_6ParamsE$_ZN4cute3eso3ESOILb1ELb0EJNS_1CILi0EEES3_S3_iEEC2ERKS3_S6_S6_RKi,($_ZN7cutlass13device_kernelIN5flash19enable_sm80_to_sm89INS1_16FlashAttnBwdSm80INS1_25CollectiveMainloopBwdSm80ILi2ELi2EN4cute5tupleIJNS5_1CILi64EEENS7_ILi128EEES8_EEENS_10bfloat16_tEfNS_4arch4Sm80ELb1ELb0ELb1ELb1ELb0ELb0ELb0ELb0ELi2ELi2ELi4ELi2ELb1EEENS1_21CollectiveEpilogueBwdISA_SB_SD_Li256ELb1ELb0ELi2EEENS1_25SingleTileBwdLPTSchedulerILb1ELi128ELb0EEEEEEEEEvNT_6ParamsE$_ZN4cute3eso3ESOILb1ELb0EJNS_1CILi0EEES3_iEEC2ERKS3_S6_RKi - $_ZN7cutlass13device_kernelIN5flash19enable_sm80_to_sm89INS1_16FlashAttnBwdSm80INS1_25CollectiveMainloopBwdSm80ILi2ELi2EN4cute5tupleIJNS5_1CILi64EEENS7_ILi128EEES8_EEENS_10bfloat16_tEfNS_4arch4Sm80ELb1ELb0ELb1ELb1ELb0ELb0ELb0ELb0ELi2ELi2ELi4ELi2ELb1EEENS1_21CollectiveEpilogueBwdISA_SB_SD_Li256ELb1ELb0ELi2EEENS1_25SingleTileBwdLPTSchedulerILb1ELi128ELb0EEEEEEEEEvNT_6ParamsE$_ZN4cute3eso3ESOILb1ELb0EJNS_1CILi0EEES3_S3_iEEC2ERKS3_S6_S6_RKi)
$_ZN7cutlass13device_kernelIN5flash19enable_sm80_to_sm89INS1_16FlashAttnBwdSm80INS1_25CollectiveMainloopBwdSm80ILi2ELi2EN4cute5tupleIJNS5_1CILi64EEENS7_ILi128EEES8_EEENS_10bfloat16_tEfNS_4arch4Sm80ELb1ELb0ELb1ELb1ELb0ELb0ELb0ELb0ELi2ELi2ELi4ELi2ELb1EEENS1_21CollectiveEpilogueBwdISA_SB_SD_Li256ELb1ELb0ELi2EEENS1_25SingleTileBwdLPTSchedulerILb1ELi128ELb0EEEEEEEEEvNT_6ParamsE$_ZN4cute3eso3ESOILb1ELb0EJNS_1CILi0EEES3_S3_iEEC2ERKS3_S6_S6_RKi:
[----:B------:R-:W-:Y:S01]  /*85d0*/  IADD3 R6, R27, -c[0x0][0x20], RZ ;  /* 0x800008001b067a10 */ /* 0x000fe20007ffe0ff */
[----:B------:R-:W-:Y:S01]  /*85e0*/  IMAD.MOV.U32 R46, RZ, RZ, R10 ;  /* 0x000000ffff2e7224 */ /* 0x000fe200078e000a */
[----:B------:R-:W-:-:S03]  /*85f0*/  MOV R47, 0x0 ;  /* 0x00000000002f7802 */ /* 0x000fc60000000f00 */
[----:B------:R1:W-:Y:S01]  /*8600*/  STL [R6], R7 ;  /* 0x0000000706007387 */ /* 0x0003e20000100800 */
[----:B------:R-:W-:Y:S05]  /*8610*/  RET.REL.NODEC R46 `(_ZN7cutlass13device_kernelIN5flash19enable_sm80_to_sm89INS1_16FlashAttnBwdSm80INS1_25CollectiveMainloopBwdSm80ILi2ELi2EN4cute5tupleIJNS5_1CILi64EEENS7_ILi128EEES8_EEENS_10bfloat16_tEfNS_4arch4Sm80ELb1ELb0ELb1ELb1ELb0ELb0ELb0ELb0ELi2ELi2ELi4ELi2ELb1EEENS1_21CollectiveEpilogueBwdISA_SB_SD_Li256ELb1ELb0ELi2EEENS1_25SingleTileBwdLPTSchedulerILb1ELi128ELb0EEEEEEEEEvNT_6ParamsE) ;  /* 0xffff79e02e007950 */ /* 0x000fea0003c3ffff */
        .type           $_ZN7cutlass13device_kernelIN5flash19enable_sm80_to_sm89INS1_16FlashAttnBwdSm80INS1_25CollectiveMainloopBwdSm80ILi2ELi2EN4cute5tupleIJNS5_1CILi64EEENS7_ILi128EEES8_EEENS_10bfloat16_tEfNS_4arch4Sm80ELb1ELb0ELb1ELb1ELb0ELb0ELb0ELb0ELi2ELi2ELi4ELi2ELb1EEENS1_21CollectiveEpilogueBwdISA_SB_SD_Li256ELb1ELb0ELi2EEENS1_25SingleTileBwdLPTSchedulerILb1ELi128ELb0EEEEEEEEEvNT_6ParamsE$_ZN4cute3eso3ESOILb1ELb0EJNS_1CILi0EEES3_iEEC2ERKS3_S6_RKi,@function
        .size           $_ZN7cutlass13device_kernelIN5flash19enable_sm80_to_sm89INS1_16FlashAttnBwdSm80INS1_25CollectiveMainloopBwdSm80ILi2ELi2EN4cute5tupleIJNS5_1CILi64EEENS7_ILi128EEES8_EEENS_10bfloat16_tEfNS_4arch4Sm80ELb1ELb0ELb1ELb1ELb0ELb0ELb0ELb0ELi2ELi2ELi4ELi2ELb1EEENS1_21CollectiveEpilogueBwdISA_SB_SD_Li256ELb1ELb0ELi2EEENS1_25SingleTileBwdLPTSchedulerILb1ELi128ELb0EEEEEEEEEvNT_6ParamsE$_ZN4cute3eso3ESOILb1ELb0EJNS_1CILi0EEES3_iEEC2ERKS3_S6_RKi,($_ZN7cutlass13device_kernelIN5flash19enable_sm80_to_sm89INS1_16FlashAttnBwdSm80INS1_25CollectiveMainloopBwdSm80ILi2ELi2EN4cute5tupleIJNS5_1CILi64EEENS7_ILi128EEES8_EEENS_10bfloat16_tEfNS_4arch4Sm80ELb1ELb0ELb1ELb1ELb0ELb0ELb0ELb0ELi2ELi2ELi4ELi2ELb1EEENS1_21CollectiveEpilogueBwdISA_SB_SD_Li256ELb1ELb0ELi2EEENS1_25SingleTileBwdLPTSchedulerILb1ELi128ELb0EEEEEEEEEvNT_6ParamsE$_ZN4cute3eso3ESOILb1ELb0EJNS_1CILi0EEES3_iS3_EEC2ERKS3_S6_RKiS6_ - $_ZN7cutlass13device_kernelIN5flash19enable_sm80_to_sm89INS1_16FlashAttnBwdSm80INS1_25CollectiveMainloopBwdSm80ILi2ELi2EN4cute5tupleIJNS5_1CILi64EEENS7_ILi128EEES8_EEENS_10bfloat16_tEfNS_4arch4Sm80ELb1ELb0ELb1ELb1ELb0ELb0ELb0ELb0ELi2ELi2ELi4ELi2ELb1EEENS1_21CollectiveEpilogueBwdISA_SB_SD_Li256ELb1ELb0ELi2EEENS1_25SingleTileBwdLPTSchedulerILb1ELi128ELb0EEEEEEEEEvNT_6ParamsE$_ZN4cute3eso3ESOILb1ELb0EJNS_1CILi0EEES3_iEEC2ERKS3_S6_RKi)
$_ZN7cutlass13device_kernelIN5flash19enable_sm80_to_sm89INS1_16FlashAttnBwdSm80INS1_25CollectiveMainloopBwdSm80ILi2ELi2EN4cute5tupleIJNS5_1CILi64EEENS7_ILi128EEES8_EEENS_10bfloat16_tEfNS_4arch4Sm80ELb1ELb0ELb1ELb1ELb0ELb0ELb0ELb0ELi2ELi2ELi4ELi2ELb1EEENS1_21CollectiveEpilogueBwdISA_SB_SD_Li256ELb1ELb0ELi2EEENS1_25SingleTileBwdLPTSchedulerILb1ELi128ELb0EEEEEEEEEvNT_6ParamsE$_ZN4cute3eso3ESOILb1ELb0EJNS_1CILi0EEES3_iEEC2ERKS3_S6_RKi:
[----:B------:R-:W-:Y:S02]  /*8620*/  IADD3 R6, R27, -c[0x0][0x20], RZ ;  /* 0x800008001b067a10 */ /* 0x000fe40007ffe0ff */
[----:B------:R-:W-:-:S03]  /*8630*/  MOV R17, 0x0 ;  /* 0x0000000000117802 */ /* 0x000fc60000000f00 */
[----:B------:R1:W-:Y:S01]  /*8640*/  STL [R6], R7 ;  /* 0x0000000706007387 */ /* 0x0003e20000100800 */
[----:B------:R-:W-:Y:S05]  /*8650*/  RET.REL.NODEC R16 `(_ZN7cutlass13device_kernelIN5flash19enable_sm80_to_sm89INS1_16FlashAttnBwdSm80INS1_25CollectiveMainloopBwdSm80ILi2ELi2EN4cute5tupleIJNS5_1CILi64EEENS7_ILi128EEES8_EEENS_10bfloat16_tEfNS_4arch4Sm80ELb1ELb0ELb1ELb1ELb0ELb0ELb0ELb0ELi2ELi2ELi4ELi2ELb1EEENS1_21CollectiveEpilogueBwdISA_SB_SD_Li256ELb1ELb0ELi2EEENS1_25SingleTileBwdLPTSchedulerILb1ELi128ELb0EEEEEEEEEvNT_6ParamsE) ;  /* 0xffff79a010007950 */ /* 0x000fea0003c3ffff */
        .type           $_ZN7cutlass13device_kernelIN5flash19enable_sm80_to_sm89INS1_16FlashAttnBwdSm80INS1_25CollectiveMainloopBwdSm80ILi2ELi2EN4cute5tupleIJNS5_1CILi64EEENS7_ILi128EEES8_EEENS_10bfloat16_tEfNS_4arch4Sm80ELb1ELb0ELb1ELb1ELb0ELb0ELb0ELb0ELi2ELi2ELi4ELi2ELb1EEENS1_21CollectiveEpilogueBwdISA_SB_SD_Li256ELb1ELb0ELi2EEENS1_25SingleTileBwdLPTSchedulerILb1ELi128ELb0EEEEEEEEEvNT_6ParamsE$_ZN4cute3eso3ESOILb1ELb0EJNS_1CILi0EEES3_iS3_EEC2ERKS3_S6_RKiS6_,@function
        .size           $_ZN7cutlass13device_kernelIN5flash19enable_sm80_to_sm89INS1_16FlashAttnBwdSm80INS1_25CollectiveMainloopBwdSm80ILi2ELi2EN4cute5tupleIJNS5_1CILi64EEENS7_ILi128EEES8_EEENS_10bfloat16_tEfNS_4arch4Sm80ELb1ELb0ELb1ELb1ELb0ELb0ELb0ELb0ELi2ELi2ELi4ELi2ELb1EEENS1_21CollectiveEpilogueBwdISA_SB_SD_Li256ELb1ELb0ELi2EEENS1_25SingleTileBwdLPTSchedulerILb1ELi128ELb0EEEEEEEEEvNT_6ParamsE$_ZN4cute3eso3ESOILb1ELb0EJNS_1CILi0EEES3_iS3_EEC2ERKS3_S6_RKiS6_,($_ZN7cutlass13device_kernelIN5flash19enable_sm80_to_sm89INS1_16FlashAttnBwdSm80INS1_25CollectiveMainloopBwdSm80ILi2ELi2EN4cute5tupleIJNS5_1CILi64EEENS7_ILi128EEES8_EEENS_10bfloat16_tEfNS_4arch4Sm80ELb1ELb0ELb1ELb1ELb0ELb0ELb0ELb0ELi2ELi2ELi4ELi2ELb1EEENS1_21CollectiveEpilogueBwdISA_SB_SD_Li256ELb1ELb0ELi2EEENS1_25SingleTileBwdLPTSchedulerILb1ELi128ELb0EEEEEEEEEvNT_6ParamsE$_ZN4cute3eso3ESOILb1ELb0EJNS_1CILi0EEES3_iiEEC2ERKS3_S6_RKiS8_ - $_ZN7cutlass13device_kernelIN5flash19enable_sm80_to_sm89INS1_16FlashAttnBwdSm80INS1_25CollectiveMainloopBwdSm80ILi2ELi2EN4cute5tupleIJNS5_1CILi64EEENS7_ILi128EEES8_EEENS_10bfloat16_tEfNS_4arch4Sm80ELb1ELb0ELb1ELb1ELb0ELb0ELb0ELb0ELi2ELi2ELi4ELi2ELb1EEENS1_21CollectiveEpilogueBwdISA_SB_SD_Li256ELb1ELb0ELi2EEENS1_25SingleTileBwdLPTSchedulerILb1ELi128ELb0EEEEEEEEEvNT_6ParamsE$_ZN4cute3eso3ESOILb1ELb0EJNS_1CILi0EEES3_iS3_EEC2ERKS3_S6_RKiS6_)
$_ZN7cutlass13device_kernelIN5flash19enable_sm80_to_sm89INS1_16FlashAttnBwdSm80INS1_25CollectiveMainloopBwdSm80ILi2ELi2EN4cute5tupleIJNS5_1CILi64EEENS7_ILi128EEES8_EEENS_10bfloat16_tEfNS_4arch4Sm80ELb1ELb0ELb1ELb1ELb0ELb0ELb0ELb0ELi2ELi2ELi4ELi2ELb1EEENS1_21CollectiveEpilogueBwdISA_SB_SD_Li256ELb1ELb0ELi2EEENS1_25SingleTileBwdLPTSchedulerILb1ELi128ELb0EEEEEEEEEvNT_6ParamsE$_ZN4cute3eso3ESOILb1ELb0EJNS_1CILi0EEES3_iS3_EEC2ERKS3_S6_RKiS6_:
[----:B------:R-:W-:Y:S01]  /*8660*/  IADD3 R6, R27, -c[0x0][0x20], RZ ;  /* 0x800008001b067a10 */ /* 0x000fe20007ffe0ff */
[----:B------:R-:W-:Y:S01]  /*8670*/  IMAD.MOV.U32 R46, RZ, RZ, R10 ;  /* 0x000000ffff2e7224 */ /* 0x000fe200078e000a */
[----:B------:R-:W-:-:S03]  /*8680*/  MOV R47, 0x0 ;  /* 0x00000000002f7802 */ /* 0x000fc60000000f00 */
[----:B------:R1:W-:Y:S01]  /*8690*/  STL [R6], R13 ;  /* 0x0000000d06007387 */ /* 0x0003e20000100800 */
[----:B------:R-:W-:Y:S05]  /*86a0*/  RET.REL.NODEC R46 `(_ZN7cutlass13device_kernelIN5flash19enable_sm80_to_sm89INS1_16FlashAttnBwdSm80INS1_25CollectiveMainloopBwdSm80ILi2ELi2EN4cute5tupleIJNS5_1CILi64EEENS7_ILi128EEES8_EEENS_10bfloat16_tEfNS_4arch4Sm80ELb1ELb0ELb1ELb1ELb0ELb0ELb0ELb0ELi2ELi2ELi4ELi2ELb1EEENS1_21CollectiveEpilogueBwdISA_SB_SD_Li256ELb1ELb0ELi2EEENS1_25SingleTileBwdLPTSchedulerILb1ELi128ELb0EEEEEEEEEvNT_6ParamsE) ;  /* 0xffff79502e007950 */ /* 0x000fea0003c3ffff */
        .type           $_ZN7cutlass13device_kernelIN5flash19enable_sm80_to_sm89INS1_16FlashAttnBwdSm80INS1_25CollectiveMainloopBwdSm80ILi2ELi2EN4cute5tupleIJNS5_1CILi64EEENS7_ILi128EEES8_EEENS_10bfloat16_tEfNS_4arch4Sm80ELb1ELb0ELb1ELb1ELb0ELb0ELb0ELb0ELi2ELi2ELi4ELi2ELb1EEENS1_21CollectiveEpilogueBwdISA_SB_SD_Li256ELb1ELb0ELi2EEENS1_25SingleTileBwdLPTSchedulerILb1ELi128ELb0EEEEEEEEEvNT_6ParamsE$_ZN4cute3eso3ESOILb1ELb0EJNS_1CILi0EEES3_iiEEC2ERKS3_S6_RKiS8_,@function
        .size           $_ZN7cutlass13device_kernelIN5flash19enable_sm80_to_sm89INS1_16FlashAttnBwdSm80INS1_25CollectiveMainloopBwdSm80ILi2ELi2EN4cute5tupleIJNS5_1CILi64EEENS7_ILi128EEES8_EEENS_10bfloat16_tEfNS_4arch4Sm80ELb1ELb0ELb1ELb1ELb0ELb0ELb0ELb0ELi2ELi2ELi4ELi2ELb1EEENS1_21CollectiveEpilogueBwdISA_SB_SD_Li256ELb1ELb0ELi2EEENS1_25SingleTileBwdLPTSchedulerILb1ELi128ELb0EEEEEEEEEvNT_6ParamsE$_ZN4cute3eso3ESOILb1ELb0EJNS_1CILi0EEES3_iiEEC2ERKS3_S6_RKiS8_,($_ZN7cutlass13device_kernelIN5flash19enable_sm80_to_sm89INS1_16FlashAttnBwdSm80INS1_25CollectiveMainloopBwdSm80ILi2ELi2EN4cute5tupleIJNS5_1CILi64EEENS7_ILi128EEES8_EEENS_10bfloat16_tEfNS_4arch4Sm80ELb1ELb0ELb1ELb1ELb0ELb0ELb0ELb0ELi2ELi2ELi4ELi2ELb1EEENS1_21CollectiveEpilogueBwdISA_SB_SD_Li256ELb1ELb0ELi2EEENS1_25SingleTileBwdLPTSchedulerILb1ELi128ELb0EEEEEEEEEvNT_6ParamsE$_ZN4cute3eso3ESOILb1ELb0EJNS_1CILi0EEEiEEC2ERKS3_RKi - $_ZN7cutlass13device_kernelIN5flash19enable_sm80_to_sm89INS1_16FlashAttnBwdSm80INS1_25CollectiveMainloopBwdSm80ILi2ELi2EN4cute5tupleIJNS5_1CILi64EEENS7_ILi128EEES8_EEENS_10bfloat16_tEfNS_4arch4Sm80ELb1ELb0ELb1ELb1ELb0ELb0ELb0ELb0ELi2ELi2ELi4ELi2ELb1EEENS1_21CollectiveEpilogueBwdISA_SB_SD_Li256ELb1ELb0ELi2EEENS1_25SingleTileBwdLPTSchedulerILb1ELi128ELb0EEEEEEEEEvNT_6ParamsE$_ZN4cute3eso3ESOILb1ELb0EJNS_1CILi0EEES3_iiEEC2ERKS3_S6_RKiS8_)
$_ZN7cutlass13device_kernelIN5flash19enable_sm80_to_sm89INS1_16FlashAttnBwdSm80INS1_25CollectiveMainloopBwdSm80ILi2ELi2EN4cute5tupleIJNS5_1CILi64EEENS7_ILi128EEES8_EEENS_10bfloat16_tEfNS_4arch4Sm80ELb1ELb0ELb1ELb1ELb0ELb0ELb0ELb0ELi2ELi2ELi4ELi2ELb1EEENS1_21CollectiveEpilogueBwdISA_SB_SD_Li256ELb1ELb0ELi2EEENS1_25SingleTileBwdLPTSchedulerILb1ELi128ELb0EEEEEEEEEvNT_6ParamsE$_ZN4cute3eso3ESOILb1ELb0EJNS_1CILi0EEES3_iiEEC2ERKS3_S6_RKiS8_:
[----:B------:R-:W-:Y:S02]  /*86b0*/  IADD3 R10, R10, -c[0x0][0x20], RZ ;  /* 0x800008000a0a7a10 */ /* 0x000fe40007ffe0ff */
[----:B------:R-:W-:-:S03]  /*86c0*/  IADD3 R7, R7, -c[0x0][0x20], RZ ;  /* 0x8000080007077a10 */ /* 0x000fc60007ffe0ff */
[----:B------:R1:W-:Y:S04]  /*86d0*/  STL [R10], R13 ;  /* 0x0000000d0a007387 */ /* 0x0003e80000100800 */
[----:B------:R-:W2:Y:S01]  /*86e0*/  LDL R7, [R7] ;  /* 0x0000000007077983 */ /* 0x000ea20000100800 */
[----:B------:R-:W-:-:S03]  /*86f0*/  IMAD.MOV.U32 R17, RZ, RZ, 0x0 ;  /* 0x00000000ff117424 */ /* 0x000fc600078e00ff */
[----:B--2---:R1:W-:Y:S01]  /*8700*/  STL [R10+0x4], R7 ;  /* 0x000004070a007387 */ /* 0x0043e20000100800 */
[----:B------:R-:W-:Y:S05]  /*8710*/  RET.REL.NODEC R16 `(_ZN7cutlass13device_kernelIN5flash19enable_sm80_to_sm89INS1_16FlashAttnBwdSm80INS1_25CollectiveMainloopBwdSm80ILi2ELi2EN4cute5tupleIJNS5_1CILi64EEENS7_ILi128EEES8_EEENS_10bfloat16_tEfNS_4arch4Sm80ELb1ELb0ELb1ELb1ELb0ELb0ELb0ELb0ELi2ELi2ELi4ELi2ELb1EEENS1_21CollectiveEpilogueBwdISA_SB_SD_Li256ELb1ELb0ELi2EEENS1_25SingleTileBwdLPTSchedulerILb1ELi128ELb0EEEEEEEEEvNT_6ParamsE) ;  /* 0xffff78e010007950 */ /* 0x000fea0003c3ffff */
        .type           $_ZN7cutlass13device_kernelIN5flash19enable_sm80_to_sm89INS1_16FlashAttnBwdSm80INS1_25CollectiveMainloopBwdSm80ILi2ELi2EN4cute5tupleIJNS5_1CILi64EEENS7_ILi128EEES8_EEENS_10bfloat16_tEfNS_4arch4Sm80ELb1ELb0ELb1ELb1ELb0ELb0ELb0ELb0ELi2ELi2ELi4ELi2ELb1EEENS1_21CollectiveEpilogueBwdISA_SB_SD_Li256ELb1ELb0ELi2EEENS1_25SingleTileBwdLPTSchedulerILb1ELi128ELb0EEEEEEEEEvNT_6ParamsE$_ZN4cute3eso3ESOILb1ELb0EJNS_1CILi0EEEiEEC2ERKS3_RKi,@function
        .size           $_ZN7cutlass13device_kernelIN5flash19enable_sm80_to_sm89INS1_16FlashAttnBwdSm80INS1_25CollectiveMainloopBwdSm80ILi2ELi2EN4cute5tupleIJNS5_1CILi64EEENS7_ILi128EEES8_EEENS_10bfloat16_tEfNS_4arch4Sm80ELb1ELb0ELb1ELb1ELb0ELb0ELb0ELb0ELi2ELi2ELi4ELi2ELb1EEENS1_21CollectiveEpilogueBwdISA_SB_SD_Li256ELb1ELb0ELi2EEENS1_25SingleTileBwdLPTSchedulerILb1ELi128ELb0EEEEEEEEEvNT_6ParamsE$_ZN4cute3eso3ESOILb1ELb0EJNS_1CILi0EEEiEEC2ERKS3_RKi,($_ZN7cutlass13device_kernelIN5flash19enable_sm80_to_sm89INS1_16FlashAttnBwdSm80INS1_25CollectiveMainloopBwdSm80ILi2ELi2EN4cute5tupleIJNS5_1CILi64EEENS7_ILi128EEES8_EEENS_10bfloat16_tEfNS_4arch4Sm80ELb1ELb0ELb1ELb1ELb0ELb0ELb0ELb0ELi2ELi2ELi4ELi2ELb1EEENS1_21CollectiveEpilogueBwdISA_SB_SD_Li256ELb1ELb0ELi2EEENS1_25SingleTileBwdLPTSchedulerILb1ELi128ELb0EEEEEEEEEvNT_6ParamsE$_ZN4cute3eso3ESOILb1ELb0EJNS_1CILi0EEEiS3_EEC2ERKS3_RKiS6_ - $_ZN7cutlass13device_kernelIN5flash19enable_sm80_to_sm89INS1_16FlashAttnBwdSm80INS1_25CollectiveMainloopBwdSm80ILi2ELi2EN4cute5tupleIJNS5_1CILi64EEENS7_ILi128EEES8_EEENS_10bfloat16_tEfNS_4arch4Sm80ELb1ELb0ELb1ELb1ELb0ELb0ELb0ELb0ELi2ELi2ELi4ELi2ELb1EEENS1_21CollectiveEpilogueBwdISA_SB_SD_Li256ELb1ELb0ELi2EEENS1_25SingleTileBwdLPTSchedulerILb1ELi128ELb0EEEEEEEEEvNT_6ParamsE$_ZN4cute3eso3ESOILb1ELb0EJNS_1CILi0EEEiEEC2ERKS3_RKi)
$_ZN7cutlass13device_kernelIN5flash19enable_sm80_to_sm89INS1_16FlashAttnBwdSm80INS1_25CollectiveMainloopBwdSm80ILi2ELi2EN4cute5tupleIJNS5_1CILi64EEENS7_ILi128EEES8_EEENS_10bfloat16_tEfNS_4arch4Sm80ELb1ELb0ELb1ELb1ELb0ELb0ELb0ELb0ELi2ELi2ELi4ELi2ELb1EEENS1_21CollectiveEpilogueBwdISA_SB_SD_Li256ELb1ELb0ELi2EEENS1_25SingleTileBwdLPTSchedulerILb1ELi128ELb0EEEEEEEEEvNT_6ParamsE$_ZN4cute3eso3ESOILb1ELb0EJNS_1CILi0EEEiEEC2ERKS3_RKi:
[----:B------:R-:W-:Y:S02]  /*8720*/  IADD3 R6, R13, -c[0x0][0x20], RZ ;  /* 0x800008000d067a10 */ /* 0x000fe40007ffe0ff */
[----:B------:R-:W-:-:S03]  /*8730*/  MOV R17, 0x0 ;  /* 0x0000000000117802 */ /* 0x000fc60000000f00 */
[----:B------:R1:W-:Y:S01]  /*8740*/  STL [R6], R7 ;  /* 0x0000000706007387 */ /* 0x0003e20000100800 */
[----:B------:R-:W-:Y:S05]  /*8750*/  RET.REL.NODEC R16 `(_ZN7cutlass13device_kernelIN5flash19enable_sm80_to_sm89INS1_16FlashAttnBwdSm80INS1_25CollectiveMainloopBwdSm80ILi2ELi2EN4cute5tupleIJNS5_1CILi64EEENS7_ILi128EEES8_EEENS_10bfloat16_tEfNS_4arch4Sm80ELb1ELb0ELb1ELb1ELb0ELb0ELb0ELb0ELi2ELi2ELi4ELi2ELb1EEENS1_21CollectiveEpilogueBwdISA_SB_SD_Li256ELb1ELb0ELi2EEENS1_25SingleTileBwdLPTSchedulerILb1ELi128ELb0EEEEEEEEEvNT_6ParamsE) ;  /* 0xffff78a010007950 */ /* 0x000fea0003c3ffff */
        .type           $_ZN7cutlass13device_kernelIN5flash19enable_sm80_to_sm89INS1_16FlashAttnBwdSm80INS1_25CollectiveMainloopBwdSm80ILi2ELi2EN4cute5tupleIJNS5_1CILi64EEENS7_ILi128EEES8_EEENS_10bfloat16_tEfNS_4arch4Sm80ELb1ELb0ELb1ELb1ELb0ELb0ELb0ELb0ELi2ELi2ELi4ELi2ELb1EEENS1_21CollectiveEpilogueBwdISA_SB_SD_Li256ELb1ELb0ELi2EEENS1_25SingleTileBwdLPTSchedulerILb1ELi128ELb0EEEEEEEEEvNT_6ParamsE$_ZN4cute3eso3ESOILb1ELb0EJNS_1CILi0EEEiS3_EEC2ERKS3_RKiS6_,@function
        .size           $_ZN7cutlass13device_kernelIN5flash19enable_sm80_to_sm89INS1_16FlashAttnBwdSm80INS1_25CollectiveMainloopBwdSm80ILi2ELi2EN4cute5tupleIJNS5_1CILi64EEENS7_ILi128EEES8_EEENS_10bfloat16_tEfNS_4arch4Sm80ELb1ELb0ELb1ELb1ELb0ELb0ELb0ELb0ELi2ELi2ELi4ELi2ELb1EEENS1_21CollectiveEpilogueBwdISA_SB_SD_Li256ELb1ELb0ELi2EEENS1_25SingleTileBwdLPTSchedulerILb1ELi128ELb0EEEEEEEEEvNT_6ParamsE$_ZN4cute3eso3ESOILb1ELb0EJNS_1CILi0EEEiS3_EEC2ERKS3_RKiS6_,($_ZN7cutlass13device_kernelIN5flash19enable_sm80_to_sm89INS1_16FlashAttnBwdSm80INS1_25CollectiveMainloopBwdSm80ILi2ELi2EN4cute5tupleIJNS5_1CILi64EEENS7_ILi128EEES8_EEENS_10bfloat16_tEfNS_4arch4Sm80ELb1ELb0ELb1ELb1ELb0ELb0ELb0ELb0ELi2ELi2ELi4ELi2ELb1EEENS1_21CollectiveEpilogueBwdISA_SB_SD_Li256ELb1ELb0ELi2EEENS1_25SingleTileBwdLPTSchedulerILb1ELi128ELb0EEEEEEEEEvNT_6ParamsE$_ZN4cute3eso3ESOILb1ELb0EJNS_1CILi0EEEiS3_S3_EEC2ERKS3_RKiS6_S6_ - $_ZN7cutlass13device_kernelIN5flash19enable_sm80_to_sm89INS1_16FlashAttnBwdSm80INS1_25CollectiveMainloopBwdSm80ILi2ELi2EN4cute5tupleIJNS5_1CILi64EEENS7_ILi128EEES8_EEENS_10bfloat16_tEfNS_4arch4Sm80ELb1ELb0ELb1ELb1ELb0ELb0ELb0ELb0ELi2ELi2ELi4ELi2ELb1EEENS1_21CollectiveEpilogueBwdISA_SB_SD_Li256ELb1ELb0ELi2EEENS1_25SingleTileBwdLPTSchedulerILb1ELi128ELb0EEEEEEEEEvNT_6ParamsE$_ZN4cute3eso3ESOILb1ELb0EJNS_1CILi0EEEiS3_EEC2ERKS3_RKiS6_)
$_ZN7cutlass13device_kernelIN5flash19enable_sm80_to_sm89INS1_16FlashAttnBwdSm80INS1_25CollectiveMainloopBwdSm80ILi2ELi2EN4cute5tupleIJNS5_1CILi64EEENS7_ILi128EEES8_EEENS_10bfloat16_tEfNS_4arch4Sm80ELb1ELb0ELb1ELb1ELb0ELb0ELb0ELb0ELi2ELi2ELi4ELi2ELb1EEENS1_21CollectiveEpilogueBwdISA_SB_SD_Li256ELb1ELb0ELi2EEENS1_25SingleTileBwdLPTSchedulerILb1ELi128ELb0EEEEEEEEEvNT_6ParamsE$_ZN4cute3eso3ESOILb1ELb0EJNS_1CILi0EEEiS3_EEC2ERKS3_RKiS6_:
[----:B------:R-:W-:Y:S02]  /*8760*/  IADD3 R6, R4, -c[0x0][0x20], RZ ;  /* 0x8000080004067a10 */ /* 0x000fe40007ffe0ff */
[----:B------:R-:W-:-:S03]  /*8770*/  MOV R9, 0x0 ;  /* 0x0000000000097802 */ /* 0x000fc60000000f00 */
[----:B------:R1:W-:Y:S01]  /*8780*/  STL [R6], R7 ;  /* 0x0000000706007387 */ /* 0x0003e20000100800 */
[----:B------:R-:W-:Y:S05]  /*8790*/  RET.REL.NODEC R8 `(_ZN7cutlass13device_kernelIN5flash19enable_sm80_to_sm89INS1_16FlashAttnBwdSm80INS1_25CollectiveMainloopBwdSm80ILi2ELi2EN4cute5tupleIJNS5_1CILi64EEENS7_ILi128EEES8_EEENS_10bfloat16_tEfNS_4arch4Sm80ELb1ELb0ELb1ELb1ELb0ELb0ELb0ELb0ELi2ELi2ELi4ELi2ELb1EEENS1_21CollectiveEpilogueBwdISA_SB_SD_Li256ELb1ELb0ELi2EEENS1_25SingleTileBwdLPTSchedulerILb1ELi128ELb0EEEEEEEEEvNT_6ParamsE) ;  /* 0xffff786008007950 */ /* 0x000fea0003c3ffff */
        .type           $_ZN7cutlass13device_kernelIN5flash19enable_sm80_to_sm89INS1_16FlashAttnBwdSm80INS1_25CollectiveMainloopBwdSm80ILi2ELi2EN4cute5tupleIJNS5_1CILi64EEENS7_ILi128EEES8_EEENS_10bfloat16_tEfNS_4arch4Sm80ELb1ELb0ELb1ELb1ELb0ELb0ELb0ELb0ELi2ELi2ELi4ELi2ELb1EEENS1_21CollectiveEpilogueBwdISA_SB_SD_Li256ELb1ELb0ELi2EEENS1_25SingleTileBwdLPTSchedulerILb1ELi128ELb0EEEEEEEEEvNT_6ParamsE$_ZN4cute3eso3ESOILb1ELb0EJNS_1CILi0EEEiS3_S3_EEC2ERKS3_RKiS6_S6_,@function
        .size           $_ZN7cutlass13device_kernelIN5flash19enable_sm80_to_sm89INS1_16FlashAttnBwdSm80INS1_25CollectiveMainloopBwdSm80ILi2ELi2EN4cute5tupleIJNS5_1CILi64EEENS7_ILi128EEES8_EEENS_10bfloat16_tEfNS_4arch4Sm80ELb1ELb0ELb1ELb1ELb0ELb0ELb0ELb0ELi2ELi2ELi4ELi2ELb1EEENS1_21CollectiveEpilogueBwdISA_SB_SD_Li256ELb1ELb0ELi2EEENS1_25SingleTileBwdLPTSchedulerILb1ELi128ELb0EEEEEEEEEvNT_6ParamsE$_ZN4cute3eso3ESOILb1ELb0EJNS_1CILi0EEEiS3_S3_EEC2ERKS3_RKiS6_S6_,($_ZN7cutlass13device_kernelIN5flash19enable_sm80_to_sm89INS1_16FlashAttnBwdSm80INS1_25CollectiveMainloopBwdSm80ILi2ELi2EN4cute5tupleIJNS5_1CILi64EEENS7_ILi128EEES8_EEENS_10bfloat16_tEfNS_4arch4Sm80ELb1ELb0ELb1ELb1ELb0ELb0ELb0ELb0ELi2ELi2ELi4ELi2ELb1EEENS1_21CollectiveEpilogueBwdISA_SB_SD_Li256ELb1ELb0ELi2EEENS1_25SingleTileBwdLPTSchedulerILb1ELi128ELb0EEEEEEEEEvNT_6ParamsE$_ZN4cute3eso3ESOILb1ELb0EJNS_1CILi0EEEiiiEEC2ERKS3_RKiS8_S8_ - $_ZN7cutlass13device_kernelIN5flash19enable_sm80_to_sm89INS1_16FlashAttnBwdSm80INS1_25CollectiveMainloopBwdSm80ILi2ELi2EN4cute5tupleIJNS5_1CILi64EEENS7_ILi128EEES8_EEENS_10bfloat16_tEfNS_4arch4Sm80ELb1ELb0ELb1ELb1ELb0ELb0ELb0ELb0ELi2ELi2ELi4ELi2ELb1EEENS1_21CollectiveEpilogueBwdISA_SB_SD_Li256ELb1ELb0ELi2EEENS1_25SingleTileBwdLPTSchedulerILb1ELi128ELb0EEEEEEEEEvNT_6ParamsE$_ZN4cute3eso3ESOILb1ELb0EJNS_1CILi0EEEiS3_S3_EEC2ERKS3_RKiS6_S6_)
$_ZN7cutlass13device_kernelIN5flash19enable_sm80_to_sm89INS1_16FlashAttnBwdSm80INS1_25CollectiveMainloopBwdSm80ILi2ELi2EN4cute5tupleIJNS5_1CILi64EEENS7_ILi128EEES8_EEENS_10bfloat16_tEfNS_4arch4Sm80ELb1ELb0ELb1ELb1ELb0ELb0ELb0ELb0ELi2ELi2ELi4ELi2ELb1EEENS1_21CollectiveEpilogueBwdISA_SB_SD_Li256ELb1ELb0ELi2EEENS1_25SingleTileBwdLPTSchedulerILb1ELi128ELb0EEEEEEEEEvNT_6ParamsE$_ZN4cute3eso3ESOILb1ELb0EJNS_1CILi0EEEiS3_S3_EEC2ERKS3_RKiS6_S6_:
[----:B------:R-:W-:Y:S02]  /*87a0*/  IADD3 R6, R27, -c[0x0][0x20], RZ ;  /* 0x800008001b067a10 */ /* 0x000fe40007ffe0ff */
[----:B------:R-:W-:-:S03]  /*87b0*/  MOV R17, 0x0 ;  /* 0x0000000000117802 */ /* 0x000fc60000000f00 */
[----:B------:R1:W-:Y:S01]  /*87c0*/  STL [R6], R7 ;  /* 0x0000000706007387 */ /* 0x0003e20000100800 */
[----:B------:R-:W-:Y:S05]  /*87d0*/  RET.REL.NODEC R16 `(_ZN7cutlass13device_kernelIN5flash19enable_sm80_to_sm89INS1_16FlashAttnBwdSm80INS1_25CollectiveMainloopBwdSm80ILi2ELi2EN4cute5tupleIJNS5_1CILi64EEENS7_ILi128EEES8_EEENS_10bfloat16_tEfNS_4arch4Sm80ELb1ELb0ELb1ELb1ELb0ELb0ELb0ELb0ELi2ELi2ELi4ELi2ELb1EEENS1_21CollectiveEpilogueBwdISA_SB_SD_Li256ELb1ELb0ELi2EEENS1_25SingleTileBwdLPTSchedulerILb1ELi128ELb0EEEEEEEEEvNT_6ParamsE) ;  /* 0xffff782010007950 */ /* 0x000fea0003c3ffff */
        .type           $_ZN7cutlass13device_kernelIN5flash19enable_sm80_to_sm89INS1_16FlashAttnBwdSm80INS1_25CollectiveMainloopBwdSm80ILi2ELi2EN4cute5tupleIJNS5_1CILi64EEENS7_ILi128EEES8_EEENS_10bfloat16_tEfNS_4arch4Sm80ELb1ELb0ELb1ELb1ELb0ELb0ELb0ELb0ELi2ELi2ELi4ELi2ELb1EEENS1_21CollectiveEpilogueBwdISA_SB_SD_Li256ELb1ELb0ELi2EEENS1_25SingleTileBwdLPTSchedulerILb1ELi128ELb0EEEEEEEEEvNT_6ParamsE$_ZN4cute3eso3ESOILb1ELb0EJNS_1CILi0EEEiiiEEC2ERKS3_RKiS8_S8_,@function
        .size           $_ZN7cutlass13device_kernelIN5flash19enable_sm80_to_sm89INS1_16FlashAttnBwdSm80INS1_25CollectiveMainloopBwdSm80ILi2ELi2EN4cute5tupleIJNS5_1CILi64EEENS7_ILi128EEES8_EEENS_10bfloat16_tEfNS_4arch4Sm80ELb1ELb0ELb1ELb1ELb0ELb0ELb0ELb0ELi2ELi2ELi4ELi2ELb1EEENS1_21CollectiveEpilogueBwdISA_SB_SD_Li256ELb1ELb0ELi2EEENS1_25SingleTileBwdLPTSchedulerILb1ELi128ELb0EEEEEEEEEvNT_6ParamsE$_ZN4cute3eso3ESOILb1ELb0EJNS_1CILi0EEEiiiEEC2ERKS3_RKiS8_S8_,($_ZN7cutlass13device_kernelIN5flash19enable_sm80_to_sm89INS1_16FlashAttnBwdSm80INS1_25CollectiveMainloopBwdSm80ILi2ELi2EN4cute5tupleIJNS5_1CILi64EEENS7_ILi128EEES8_EEENS_10bfloat16_tEfNS_4arch4Sm80ELb1ELb0ELb1ELb1ELb0ELb0ELb0ELb0ELi2ELi2ELi4ELi2ELb1EEENS1_21CollectiveEpilogueBwdISA_SB_SD_Li256ELb1ELb0ELi2EEENS1_25SingleTileBwdLPTSchedulerILb1ELi128ELb0EEEEEEEEEvNT_6ParamsE$_ZN4cute3eso3ESOILb1ELb0EJNS_5tupleIJNS2_IJNS_1CILi8EEENS3_ILi1EEEEEENS3_ILi2EEES5_EEENS2_IJNS2_IJS5_NS3_ILi0EEEEEElS9_EEEEEC2ERKS8_RKSB_ - $_ZN7cutlass13device_kernelIN5flash19enable_sm80_to_sm89INS1_16FlashAttnBwdSm80INS1_25CollectiveMainloopBwdSm80ILi2ELi2EN4cute5tupleIJNS5_1CILi64EEENS7_ILi128EEES8_EEENS_10bfloat16_tEfNS_4arch4Sm80ELb1ELb0ELb1ELb1ELb0ELb0ELb0ELb0ELi2ELi2ELi4ELi2ELb1EEENS1_21CollectiveEpilogueBwdISA_SB_SD_Li256ELb1ELb0ELi2EEENS1_25SingleTileBwdLPTSchedulerILb1ELi128ELb0EEEEEEEEEvNT_6ParamsE$_ZN4cute3eso3ESOILb1ELb0EJNS_1CILi0EEEiiiEEC2ERKS3_RKiS8_S8_)
$_ZN7cutlass13device_kernelIN5flash19enable_sm80_to_sm89INS1_16FlashAttnBwdSm80INS1_25CollectiveMainloopBwdSm80ILi2ELi2EN4cute5tupleIJNS5_1CILi64EEENS7_ILi128EEES8_EEENS_10bfloat16_tEfNS_4arch4Sm80ELb1ELb0ELb1ELb1ELb0ELb0ELb0ELb0ELi2ELi2ELi4ELi2ELb1EEENS1_21CollectiveEpilogueBwdISA_SB_SD_Li256ELb1ELb0ELi2EEENS1_25SingleTileBwdLPTSchedulerILb1ELi128ELb0EEEEEEEEEvNT_6ParamsE$_ZN4cute3eso3ESOILb1ELb0EJNS_1CILi0EEEiiiEEC2ERKS3_RKiS8_S8_:
        /* <DEDUP_REMOVED lines=9> */
[----:B------:R-:W-:Y:S05]  /*8870*/  RET.REL.NODEC R16 `(_ZN7cutlass13device_kernelIN5flash19enable_sm80_to_sm89INS1_16FlashAttnBwdSm80INS1_25CollectiveMainloopBwdSm80ILi2ELi2EN4cute5tupleIJNS5_1CILi64EEENS7_ILi128EEES8_EEENS_10bfloat16_tEfNS_4arch4Sm80ELb1ELb0ELb1ELb1ELb0ELb0ELb0ELb0ELi2ELi2ELi4ELi2ELb1EEENS1_21CollectiveEpilogueBwdISA_SB_SD_Li256ELb1ELb0ELi2EEENS1_25SingleTileBwdLPTSchedulerILb1ELi128ELb0EEEEEEEEEvNT_6ParamsE) ;  /* 0xffff778010007950 */ /* 0x000fea0003c3ffff */
        .type           $_ZN7cutlass13device_kernelIN5flash19enable_sm80_to_sm89INS1_16FlashAttnBwdSm80INS1_25CollectiveMainloopBwdSm80ILi2ELi2EN4cute5tupleIJNS5_1CILi64EEENS7_ILi128EEES8_EEENS_10bfloat16_tEfNS_4arch4Sm80ELb1ELb0ELb1ELb1ELb0ELb0ELb0ELb0ELi2ELi2ELi4ELi2ELb1EEENS1_21CollectiveEpilogueBwdISA_SB_SD_Li256ELb1ELb0ELi2EEENS1_25SingleTileBwdLPTSchedulerILb1ELi128ELb0EEEEEEEEEvNT_6ParamsE$_ZN4cute3eso3ESOILb1ELb0EJNS_5tupleIJNS2_IJNS_1CILi8EEENS3_ILi1EEEEEENS3_ILi2EEES5_EEENS2_IJNS2_IJS5_NS3_ILi0EEEEEElS9_EEEEEC2ERKS8_RKSB_,@function
        .size           $_ZN7cutlass13device_kernelIN5flash19enable_sm80_to_sm89INS1_16FlashAttnBwdSm80INS1_25CollectiveMainloopBwdSm80ILi2ELi2EN4cute5tupleIJNS5_1CILi64EEENS7_ILi128EEES8_EEENS_10bfloat16_tEfNS_4arch4Sm80ELb1ELb0ELb1ELb1ELb0ELb0ELb0ELb0ELi2ELi2ELi4ELi2ELb1EEENS1_21CollectiveEpilogueBwdISA_SB_SD_Li256ELb1ELb0ELi2EEENS1_25SingleTileBwdLPTSchedulerILb1ELi128ELb0EEEEEEEEEvNT_6ParamsE$_ZN4cute3eso3ESOILb1ELb0EJNS_5tupleIJNS2_IJNS_1CILi8EEENS3_ILi1EEEEEENS3_ILi2EEES5_EEENS2_IJNS2_IJS5_NS3_ILi0EEEEEElS9_EEEEEC2ERKS8_RKSB_,($_ZN7cutlass13device_kernelIN5flash19enable_sm80_to_sm89INS1_16FlashAttnBwdSm80INS1_25CollectiveMainloopBwdSm80ILi2ELi2EN4cute5tupleIJNS5_1CILi64EEENS7_ILi128EEES8_EEENS_10bfloat16_tEfNS_4arch4Sm80ELb1ELb0ELb1ELb1ELb0ELb0ELb0ELb0ELi2ELi2ELi4ELi2ELb1EEENS1_21CollectiveEpilogueBwdISA_SB_SD_Li256ELb1ELb0ELi2EEENS1_25SingleTileBwdLPTSchedulerILb1ELi128ELb0EEEEEEEEEvNT_6ParamsE$_ZN4cute3eso3ESOILb1ELb0EJNS_5tupleIJNS_1CILi1EEENS3_ILi0EEEEEElS5_EEC2ERKS6_RKlRKS5_ - $_ZN7cutlass13device_kernelIN5flash19enable_sm80_to_sm89INS1_16FlashAttnBwdSm80INS1_25CollectiveMainloopBwdSm80ILi2ELi2EN4cute5tupleIJNS5_1CILi64EEENS7_ILi128EEES8_EEENS_10bfloat16_tEfNS_4arch4Sm80ELb1ELb0ELb1ELb1ELb0ELb0ELb0ELb0ELi2ELi2ELi4ELi2ELb1EEENS1_21CollectiveEpilogueBwdISA_SB_SD_Li256ELb1ELb0ELi2EEENS1_25SingleTileBwdLPTSchedulerILb1ELi128ELb0EEEEEEEEEvNT_6ParamsE$_ZN4cute3eso3ESOILb1ELb0EJNS_5tupleIJNS2_IJNS_1CILi8EEENS3_ILi1EEEEEENS3_ILi2EEES5_EEENS2_IJNS2_IJS5_NS3_ILi0EEEEEElS9_EEEEEC2ERKS8_RKSB_)
$_ZN7cutlass13device_kernelIN5flash19enable_sm80_to_sm89INS1_16FlashAttnBwdSm80INS1_25CollectiveMainloopBwdSm80ILi2ELi2EN4cute5tupleIJNS5_1CILi64EEENS7_ILi128EEES8_EEENS_10bfloat16_tEfNS_4arch4Sm80ELb1ELb0ELb1ELb1ELb0ELb0ELb0ELb0ELi2ELi2ELi4ELi2ELb1EEENS1_21CollectiveEpilogueBwdISA_SB_SD_Li256ELb1ELb0ELi2EEENS1_25SingleTileBwdLPTSchedulerILb1ELi128ELb0EEEEEEEEEvNT_6ParamsE$_ZN4cute3eso3ESOILb1ELb0EJNS_5tupleIJNS2_IJNS_1CILi8EEENS3_ILi1EEEEEENS3_ILi2EEES5_EEENS2_IJNS2_IJS5_NS3_ILi0EEEEEElS9_EEEEEC2ERKS8_RKSB_:
[----:B------:R-:W-:Y:S01]  /*8880*/  IADD3 R7, R4, -c[0x0][0x20], RZ ;  /* 0x8000080004077a10 */ /* 0x000fe20007ffe0ff */
[----:B------:R-:W-:Y:S01]  /*8890*/  IMAD.MOV.U32 R128, RZ, RZ, R6 ;  /* 0x000000ffff807224 */ /* 0x000fe200078e0006 */
[----:B------:R-:W-:Y:S01]  /*88a0*/  MOV R130, R10 ;  /* 0x0000000a00827202 */ /* 0x000fe20000000f00 */
[----:B------:R-:W-:Y:S01]  /*88b0*/  IMAD.MOV.U32 R129, RZ, RZ, R9 ;  /* 0x000000ffff817224 */ /* 0x000fe200078e0009 */
[----:B------:R-:W-:-:S04]  /*88c0*/  MOV R131, 0x0 ;  /* 0x0000000000837802 */ /* 0x000fc80000000f00 */
[----:B------:R1:W-:Y:S01]  /*88d0*/  STL.64 [R7], R128 ;  /* 0x0000008007007387 */ /* 0x0003e20000100a00 */
[----:B------:R-:W-:Y:S05]  /*88e0*/  RET.REL.NODEC R130 `(_ZN7cutlass13device_kernelIN5flash19enable_sm80_to_sm89INS1_16FlashAttnBwdSm80INS1_25CollectiveMainloopBwdSm80ILi2ELi2EN4cute5tupleIJNS5_1CILi64EEENS7_ILi128EEES8_EEENS_10bfloat16_tEfNS_4arch4Sm80ELb1ELb0ELb1ELb1ELb0ELb0ELb0ELb0ELi2ELi2ELi4ELi2ELb1EEENS1_21CollectiveEpilogueBwdISA_SB_SD_Li256ELb1ELb0ELi2EEENS1_25SingleTileBwdLPTSchedulerILb1ELi128ELb0EEEEEEEEEvNT_6ParamsE) ;  /* 0xffff771082007950 */ /* 0x000fea0003c3ffff */
        .type           $_ZN7cutlass13device_kernelIN5flash19enable_sm80_to_sm89INS1_16FlashAttnBwdSm80INS1_25CollectiveMainloopBwdSm80ILi2ELi2EN4cute5tupleIJNS5_1CILi64EEENS7_ILi128EEES8_EEENS_10bfloat16_tEfNS_4arch4Sm80ELb1ELb0ELb1ELb1ELb0ELb0ELb0ELb0ELi2ELi2ELi4ELi2ELb1EEENS1_21CollectiveEpilogueBwdISA_SB_SD_Li256ELb1ELb0ELi2EEENS1_25SingleTileBwdLPTSchedulerILb1ELi128ELb0EEEEEEEEEvNT_6ParamsE$_ZN4cute3eso3ESOILb1ELb0EJNS_5tupleIJNS_1CILi1EEENS3_ILi0EEEEEElS5_EEC2ERKS6_RKlRKS5_,@function
        .size           $_ZN7cutlass13device_kernelIN5flash19enable_sm80_to_sm89INS1_16FlashAttnBwdSm80INS1_25CollectiveMainloopBwdSm80ILi2ELi2EN4cute5tupleIJNS5_1CILi64EEENS7_ILi128EEES8_EEENS_10bfloat16_tEfNS_4arch4Sm80ELb1ELb0ELb1ELb1ELb0ELb0ELb0ELb0ELi2ELi2ELi4ELi2ELb1EEENS1_21CollectiveEpilogueBwdISA_SB_SD_Li256ELb1ELb0ELi2EEENS1_25SingleTileBwdLPTSchedulerILb1ELi128ELb0EEEEEEEEEvNT_6ParamsE$_ZN4cute3eso3ESOILb1ELb0EJNS_5tupleIJNS_1CILi1EEENS3_ILi0EEEEEElS5_EEC2ERKS6_RKlRKS5_,($_ZN7cutlass13device_kernelIN5flash19enable_sm80_to_sm89INS1_16FlashAttnBwdSm80INS1_25CollectiveMainloopBwdSm80ILi2ELi2EN4cute5tupleIJNS5_1CILi64EEENS7_ILi128EEES8_EEENS_10bfloat16_tEfNS_4arch4Sm80ELb1ELb0ELb1ELb1ELb0ELb0ELb0ELb0ELi2ELi2ELi4ELi2ELb1EEENS1_21CollectiveEpilogueBwdISA_SB_SD_Li256ELb1ELb0ELi2EEENS1_25SingleTileBwdLPTSchedulerILb1ELi128ELb0EEEEEEEEEvNT_6ParamsE$_ZN4cute3eso3ESOILb1ELb0EJNS_6LayoutINS_5tupleIJNS3_IJNS_1CILi1EEES5_EEEEEENS3_IJNS3_IJS5_NS4_ILi0EEEEEEEEEEENS_10ViewEngineINS_8gmem_ptrIPKN7cutlass9uint128_tEEEEEEEC2ERKSB_RKSJ_ - $_ZN7cutlass13device_kernelIN5flash19enable_sm80_to_sm89INS1_16FlashAttnBwdSm80INS1_25CollectiveMainloopBwdSm80ILi2ELi2EN4cute5tupleIJNS5_1CILi64EEENS7_ILi128EEES8_EEENS_10bfloat16_tEfNS_4arch4Sm80ELb1ELb0ELb1ELb1ELb0ELb0ELb0ELb0ELi2ELi2ELi4ELi2ELb1EEENS1_21CollectiveEpilogueBwdISA_SB_SD_Li256ELb1ELb0ELi2EEENS1_25SingleTileBwdLPTSchedulerILb1ELi128ELb0EEEEEEEEEvNT_6ParamsE$_ZN4cute3eso3ESOILb1ELb0EJNS_5tupleIJNS_1CILi1EEENS3_ILi0EEEEEElS5_EEC2ERKS6_RKlRKS5_)
$_ZN7cutlass13device_kernelIN5flash19enable_sm80_to_sm89INS1_16FlashAttnBwdSm80INS1_25CollectiveMainloopBwdSm80ILi2ELi2EN4cute5tupleIJNS5_1CILi64EEENS7_ILi128EEES8_EEENS_10bfloat16_tEfNS_4arch4Sm80ELb1ELb0ELb1ELb1ELb0ELb0ELb0ELb0ELi2ELi2ELi4ELi2ELb1EEENS1_21CollectiveEpilogueBwdISA_SB_SD_Li256ELb1ELb0ELi2EEENS1_25SingleTileBwdLPTSchedulerILb1ELi128ELb0EEEEEEEEEvNT_6ParamsE$_ZN4cute3eso3ESOILb1ELb0EJNS_5tupleIJNS_1CILi1EEENS3_ILi0EEEEEElS5_EEC2ERKS6_RKlRKS5_:
[----:B------:R-:W-:Y:S01]  /*88f0*/  IADD3 R7, R7, -c[0x0][0x20], RZ ;  /* 0x8000080007077a10 */ /* 0x000fe20007ffe0ff */
[----:B------:R-:W-:Y:S01]  /*8900*/  IMAD.MOV.U32 R128, RZ, RZ, R6 ;  /* 0x000000ffff807224 */ /* 0x000fe200078e0006 */
[----:B------:R-:W-:Y:S01]  /*8910*/  MOV R130, R10 ;  /* 0x0000000a00827202 */ /* 0x000fe20000000f00 */
[----:B------:R-:W-:Y:S01]  /*8920*/  IMAD.MOV.U32 R129, RZ, RZ, R9 ;  /* 0x000000ffff817224 */ /* 0x000fe200078e0009 */
[----:B------:R-:W-:-:S04]  /*8930*/  MOV R131, 0x0 ;  /* 0x0000000000837802 */ /* 0x000fc80000000f00 */
[----:B------:R1:W-:Y:S01]  /*8940*/  STL.64 [R7], R128 ;  /* 0x0000008007007387 */ /* 0x0003e20000100a00 */
[----:B------:R-:W-:Y:S05]  /*8950*/  RET.REL.NODEC R130 `(_ZN7cutlass13device_kernelIN5flash19enable_sm80_to_sm89INS1_16FlashAttnBwdSm80INS1_25CollectiveMainloopBwdSm80ILi2ELi2EN4cute5tupleIJNS5_1CILi64EEENS7_ILi128EEES8_EEENS_10bfloat16_tEfNS_4arch4Sm80ELb1ELb0ELb1ELb1ELb0ELb0ELb0ELb0ELi2ELi2ELi4ELi2ELb1EEENS1_21CollectiveEpilogueBwdISA_SB_SD_Li256ELb1ELb0ELi2EEENS1_25SingleTileBwdLPTSchedulerILb1ELi128ELb0EEEEEEEEEvNT_6ParamsE) ;  /* 0xffff76a082007950 */ /* 0x000fea0003c3ffff */
        .type           $_ZN7cutlass13device_kernelIN5flash19enable_sm80_to_sm89INS1_16FlashAttnBwdSm80INS1_25CollectiveMainloopBwdSm80ILi2ELi2EN4cute5tupleIJNS5_1CILi64EEENS7_ILi128EEES8_EEENS_10bfloat16_tEfNS_4arch4Sm80ELb1ELb0ELb1ELb1ELb0ELb0ELb0ELb0ELi2ELi2ELi4ELi2ELb1EEENS1_21CollectiveEpilogueBwdISA_SB_SD_Li256ELb1ELb0ELi2EEENS1_25SingleTileBwdLPTSchedulerILb1ELi128ELb0EEEEEEEEEvNT_6ParamsE$_ZN4cute3eso3ESOILb1ELb0EJNS_6LayoutINS_5tupleIJNS3_IJNS_1CILi1EEES5_EEEEEENS3_IJNS3_IJS5_NS4_ILi0EEEEEEEEEEENS_10ViewEngineINS_8gmem_ptrIPKN7cutlass9uint128_tEEEEEEEC2ERKSB_RKSJ_,@function
        .size           $_ZN7cutlass13device_kernelIN5flash19enable_sm80_to_sm89INS1_16FlashAttnBwdSm80INS1_25CollectiveMainloopBwdSm80ILi2ELi2EN4cute5tupleIJNS5_1CILi64EEENS7_ILi128EEES8_EEENS_10bfloat16_tEfNS_4arch4Sm80ELb1ELb0ELb1ELb1ELb0ELb0ELb0ELb0ELi2ELi2ELi4ELi2ELb1EEENS1_21CollectiveEpilogueBwdISA_SB_SD_Li256ELb1ELb0ELi2EEENS1_25SingleTileBwdLPTSchedulerILb1ELi128ELb0EEEEEEEEEvNT_6ParamsE$_ZN4cute3eso3ESOILb1ELb0EJNS_6LayoutINS_5tupleIJNS3_IJNS_1CILi1EEES5_EEEEEENS3_IJNS3_IJS5_NS4_ILi0EEEEEEEEEEENS_10ViewEngineINS_8gmem_ptrIPKN7cutlass9uint128_tEEEEEEEC2ERKSB_RKSJ_,($_ZN7cutlass13device_kernelIN5flash19enable_sm80_to_sm89INS1_16FlashAttnBwdSm80INS1_25CollectiveMainloopBwdSm80ILi2ELi2EN4cute5tupleIJNS5_1CILi64EEENS7_ILi128EEES8_EEENS_10bfloat16_tEfNS_4arch4Sm80ELb1ELb0ELb1ELb1ELb0ELb0ELb0ELb0ELi2ELi2ELi4ELi2ELb1EEENS1_21CollectiveEpilogueBwdISA_SB_SD_Li256ELb1ELb0ELi2EEENS1_25SingleTileBwdLPTSchedulerILb1ELi128ELb0EEEEEEEEEvNT_6ParamsE$_ZN4cute3eso3ESOILb1ELb0EJNS_6LayoutINS_5tupleIJNS3_IJNS_1CILi1EEES5_EEEEEENS3_IJNS3_IJS5_NS4_ILi0EEEEEEEEEEENS_10ViewEngineINS_8smem_ptrIPN7cutlass9uint128_tEEEEEEEC2ERKSB_RKSI_ - $_ZN7cutlass13device_kernelIN5flash19enable_sm80_to_sm89INS1_16FlashAttnBwdSm80INS1_25CollectiveMainloopBwdSm80ILi2ELi2EN4cute5tupleIJNS5_1CILi64EEENS7_ILi128EEES8_EEENS_10bfloat16_tEfNS_4arch4Sm80ELb1ELb0ELb1ELb1ELb0ELb0ELb0ELb0ELi2ELi2ELi4ELi2ELb1EEENS1_21CollectiveEpilogueBwdISA_SB_SD_Li256ELb1ELb0ELi2EEENS1_25SingleTileBwdLPTSchedulerILb1ELi128ELb0EEEEEEEEEvNT_6ParamsE$_ZN4cute3eso3ESOILb1ELb0EJNS_6LayoutINS_5tupleIJNS3_IJNS_1CILi1EEES5_EEEEEENS3_IJNS3_IJS5_NS4_ILi0EEEEEEEEEEENS_10ViewEngineINS_8gmem_ptrIPKN7cutlass9uint128_tEEEEEEEC2ERKSB_RKSJ_)
$_ZN7cutlass13device_kernelIN5flash19enable_sm80_to_sm89INS1_16FlashAttnBwdSm80INS1_25CollectiveMainloopBwdSm80ILi2ELi2EN4cute5tupleIJNS5_1CILi64EEENS7_ILi128EEES8_EEENS_10bfloat16_tEfNS_4arch4Sm80ELb1ELb0ELb1ELb1ELb0ELb0ELb0ELb0ELi2ELi2ELi4ELi2ELb1EEENS1_21CollectiveEpilogueBwdISA_SB_SD_Li256ELb1ELb0ELi2EEENS1_25SingleTileBwdLPTSchedulerILb1ELi128ELb0EEEEEEEEEvNT_6ParamsE$_ZN4cute3eso3ESOILb1ELb0EJNS_6LayoutINS_5tupleIJNS3_IJNS_1CILi1EEES5_EEEEEENS3_IJNS3_IJS5_NS4_ILi0EEEEEEEEEEENS_10ViewEngineINS_8gmem_ptrIPKN7cutlass9uint128_tEEEEEEEC2ERKSB_RKSJ_:
[----:B------:R-:W-:Y:S01]  /*8960*/  IADD3 R10, R4, -c[0x0][0x20], RZ ;  /* 0x80000800040a7a10 */ /* 0x000fe20007ffe0ff */
[----:B------:R-:W-:Y:S01]  /*8970*/  IMAD.MOV.U32 R128, RZ, RZ, R16 ;  /* 0x000000ffff807224 */ /* 0x000fe200078e0010 */
[----:B------:R-:W-:-:S03]  /*8980*/  MOV R129, 0x0 ;  /* 0x0000000000817802 */ /* 0x000fc60000000f00 */
[----:B------:R1:W-:Y:S01]  /*8990*/  STL.64 [R10], R6 ;  /* 0x000000060a007387 */ /* 0x0003e20000100a00 */
[----:B------:R-:W-:Y:S05]  /*89a0*/  RET.REL.NODEC R128 `(_ZN7cutlass13device_kernelIN5flash19enable_sm80_to_sm89INS1_16FlashAttnBwdSm80INS1_25CollectiveMainloopBwdSm80ILi2ELi2EN4cute5tupleIJNS5_1CILi64EEENS7_ILi128EEES8_EEENS_10bfloat16_tEfNS_4arch4Sm80ELb1ELb0ELb1ELb1ELb0ELb0ELb0ELb0ELi2ELi2ELi4ELi2ELb1EEENS1_21CollectiveEpilogueBwdISA_SB_SD_Li256ELb1ELb0ELi2EEENS1_25SingleTileBwdLPTSchedulerILb1ELi128ELb0EEEEEEEEEvNT_6ParamsE) ;  /* 0xffff765080007950 */ /* 0x000fea0003c3ffff */
        .type           $_ZN7cutlass13device_kernelIN5flash19enable_sm80_to_sm89INS1_16FlashAttnBwdSm80INS1_25CollectiveMainloopBwdSm80ILi2ELi2EN4cute5tupleIJNS5_1CILi64EEENS7_ILi128EEES8_EEENS_10bfloat16_tEfNS_4arch4Sm80ELb1ELb0ELb1ELb1ELb0ELb0ELb0ELb0ELi2ELi2ELi4ELi2ELb1EEENS1_21CollectiveEpilogueBwdISA_SB_SD_Li256ELb1ELb0ELi2EEENS1_25SingleTileBwdLPTSchedulerILb1ELi128ELb0EEEEEEEEEvNT_6ParamsE$_ZN4cute3eso3ESOILb1ELb0EJNS_6LayoutINS_5tupleIJNS3_IJNS_1CILi1EEES5_EEEEEENS3_IJNS3_IJS5_NS4_ILi0EEEEEEEEEEENS_10ViewEngineINS_8smem_ptrIPN7cutlass9uint128_tEEEEEEEC2ERKSB_RKSI_,@function
        .size           $_ZN7cutlass13device_kernelIN5flash19enable_sm80_to_sm89INS1_16FlashAttnBwdSm80INS1_25CollectiveMainloopBwdSm80ILi2ELi2EN4cute5tupleIJNS5_1CILi64EEENS7_ILi128EEES8_EEENS_10bfloat16_tEfNS_4arch4Sm80ELb1ELb0ELb1ELb1ELb0ELb0ELb0ELb0ELi2ELi2ELi4ELi2ELb1EEENS1_21CollectiveEpilogueBwdISA_SB_SD_Li256ELb1ELb0ELi2EEENS1_25SingleTileBwdLPTSchedulerILb1ELi128ELb0EEEEEEEEEvNT_6ParamsE$_ZN4cute3eso3ESOILb1ELb0EJNS_6LayoutINS_5tupleIJNS3_IJNS_1CILi1EEES5_EEEEEENS3_IJNS3_IJS5_NS4_ILi0EEEEEEEEEEENS_10ViewEngineINS_8smem_ptrIPN7cutlass9uint128_tEEEEEEEC2ERKSB_RKSI_,($_ZN7cutlass13device_kernelIN5flash19enable_sm80_to_sm89INS1_16FlashAttnBwdSm80INS1_25CollectiveMainloopBwdSm80ILi2ELi2EN4cute5tupleIJNS5_1CILi64EEENS7_ILi128EEES8_EEENS_10bfloat16_tEfNS_4arch4Sm80ELb1ELb0ELb1ELb1ELb0ELb0ELb0ELb0ELi2ELi2ELi4ELi2ELb1EEENS1_21CollectiveEpilogueBwdISA_SB_SD_Li256ELb1ELb0ELi2EEENS1_25SingleTileBwdLPTSchedulerILb1ELi128ELb0EEEEEEEEEvNT_6ParamsE$_ZN4cute3eso3ESOILb1ELb0EJNS_6LayoutINS_5tupleIJNS3_IJNS_1CILi4EEENS4_ILi1EEEEEEEEENS3_IJNS3_IJS6_NS4_ILi0EEEEEEEEEEENS_10ViewEngineINS_8gmem_ptrIPKfEEEEEEC2ERKSC_RKSI_ - $_ZN7cutlass13device_kernelIN5flash19enable_sm80_to_sm89INS1_16FlashAttnBwdSm80INS1_25CollectiveMainloopBwdSm80ILi2ELi2EN4cute5tupleIJNS5_1CILi64EEENS7_ILi128EEES8_EEENS_10bfloat16_tEfNS_4arch4Sm80ELb1ELb0ELb1ELb1ELb0ELb0ELb0ELb0ELi2ELi2ELi4ELi2ELb1EEENS1_21CollectiveEpilogueBwdISA_SB_SD_Li256ELb1ELb0ELi2EEENS1_25SingleTileBwdLPTSchedulerILb1ELi128ELb0EEEEEEEEEvNT_6ParamsE$_ZN4cute3eso3ESOILb1ELb0EJNS_6LayoutINS_5tupleIJNS3_IJNS_1CILi1EEES5_EEEEEENS3_IJNS3_IJS5_NS4_ILi0EEEEEEEEEEENS_10ViewEngineINS_8smem_ptrIPN7cutlass9uint128_tEEEEEEEC2ERKSB_RKSI_)
$_ZN7cutlass13device_kernelIN5flash19enable_sm80_to_sm89INS1_16FlashAttnBwdSm80INS1_25CollectiveMainloopBwdSm80ILi2ELi2EN4cute5tupleIJNS5_1CILi64EEENS7_ILi128EEES8_EEENS_10bfloat16_tEfNS_4arch4Sm80ELb1ELb0ELb1ELb1ELb0ELb0ELb0ELb0ELi2ELi2ELi4ELi2ELb1EEENS1_21CollectiveEpilogueBwdISA_SB_SD_Li256ELb1ELb0ELi2EEENS1_25SingleTileBwdLPTSchedulerILb1ELi128ELb0EEEEEEEEEvNT_6ParamsE$_ZN4cute3eso3ESOILb1ELb0EJNS_6LayoutINS_5tupleIJNS3_IJNS_1CILi1EEES5_EEEEEENS3_IJNS3_IJS5_NS4_ILi0EEEEEEEEEEENS_10ViewEngineINS_8smem_ptrIPN7cutlass9uint128_tEEEEEEEC2ERKSB_RKSI_:
[----:B------:R-:W-:Y:S02]  /*89b0*/  IADD3 R8, R4, -c[0x0][0x20], RZ ;  /* 0x8000080004087a10 */ /* 0x000fe40007ffe0ff */
[----:B------:R-:W-:-:S03]  /*89c0*/  MOV R11, 0x0 ;  /* 0x00000000000b7802 */ /* 0x000fc60000000f00 */
[----:B------:R1:W-:Y:S01]  /*89d0*/  STL.64 [R8], R6 ;  /* 0x0000000608007387 */ /* 0x0003e20000100a00 */
[----:B------:R-:W-:Y:S05]  /*89e0*/  RET.REL.NODEC R10 `(_ZN7cutlass13device_kernelIN5flash19enable_sm80_to_sm89INS1_16FlashAttnBwdSm80INS1_25CollectiveMainloopBwdSm80ILi2ELi2EN4cute5tupleIJNS5_1CILi64EEENS7_ILi128EEES8_EEENS_10bfloat16_tEfNS_4arch4Sm80ELb1ELb0ELb1ELb1ELb0ELb0ELb0ELb0ELi2ELi2ELi4ELi2ELb1EEENS1_21CollectiveEpilogueBwdISA_SB_SD_Li256ELb1ELb0ELi2EEENS1_25SingleTileBwdLPTSchedulerILb1ELi128ELb0EEEEEEEEEvNT_6ParamsE) ;  /* 0xffff76100a007950 */ /* 0x000fea0003c3ffff */
        .type           $_ZN7cutlass13device_kernelIN5flash19enable_sm80_to_sm89INS1_16FlashAttnBwdSm80INS1_25CollectiveMainloopBwdSm80ILi2ELi2EN4cute5tupleIJNS5_1CILi64EEENS7_ILi128EEES8_EEENS_10bfloat16_tEfNS_4arch4Sm80ELb1ELb0ELb1ELb1ELb0ELb0ELb0ELb0ELi2ELi2ELi4ELi2ELb1EEENS1_21CollectiveEpilogueBwdISA_SB_SD_Li256ELb1ELb0ELi2EEENS1_25SingleTileBwdLPTSchedulerILb1ELi128ELb0EEEEEEEEEvNT_6ParamsE$_ZN4cute3eso3ESOILb1ELb0EJNS_6LayoutINS_5tupleIJNS3_IJNS_1CILi4EEENS4_ILi1EEEEEEEEENS3_IJNS3_IJS6_NS4_ILi0EEEEEEEEEEENS_10ViewEngineINS_8gmem_ptrIPKfEEEEEEC2ERKSC_RKSI_,@function
        .size           $_ZN7cutlass13device_kernelIN5flash19enable_sm80_to_sm89INS1_16FlashAttnBwdSm80INS1_25CollectiveMainloopBwdSm80ILi2ELi2EN4cute5tupleIJNS5_1CILi64EEENS7_ILi128EEES8_EEENS_10bfloat16_tEfNS_4arch4Sm80ELb1ELb0ELb1ELb1ELb0ELb0ELb0ELb0ELi2ELi2ELi4ELi2ELb1EEENS1_21CollectiveEpilogueBwdISA_SB_SD_Li256ELb1ELb0ELi2EEENS1_25SingleTileBwdLPTSchedulerILb1ELi128ELb0EEEEEEEEEvNT_6ParamsE$_ZN4cute3eso3ESOILb1ELb0EJNS_6LayoutINS_5tupleIJNS3_IJNS_1CILi4EEENS4_ILi1EEEEEEEEENS3_IJNS3_IJS6_NS4_ILi0EEEEEEEEEEENS_10ViewEngineINS_8gmem_ptrIPKfEEEEEEC2ERKSC_RKSI_,($_ZN7cutlass13device_kernelIN5flash19enable_sm80_to_sm89INS1_16FlashAttnBwdSm80INS1_25CollectiveMainloopBwdSm80ILi2ELi2EN4cute5tupleIJNS5_1CILi64EEENS7_ILi128EEES8_EEENS_10bfloat16_tEfNS_4arch4Sm80ELb1ELb0ELb1ELb1ELb0ELb0ELb0ELb0ELi2ELi2ELi4ELi2ELb1EEENS1_21CollectiveEpilogueBwdISA_SB_SD_Li256ELb1ELb0ELi2EEENS1_25SingleTileBwdLPTSchedulerILb1ELi128ELb0EEEEEEEEEvNT_6ParamsE$_ZN4cute3eso3ESOILb1ELb0EJNS_6LayoutINS_5tupleIJNS3_IJNS_1CILi4EEENS4_ILi1EEEEEEEEENS3_IJNS3_IJS6_NS4_ILi0EEEEEEEEEEENS_10ViewEngineINS_8smem_ptrIPfEEEEEEC2ERKSC_RKSH_ - $_ZN7cutlass13device_kernelIN5flash19enable_sm80_to_sm89INS1_16FlashAttnBwdSm80INS1_25CollectiveMainloopBwdSm80ILi2ELi2EN4cute5tupleIJNS5_1CILi64EEENS7_ILi128EEES8_EEENS_10bfloat16_tEfNS_4arch4Sm80ELb1ELb0ELb1ELb1ELb0ELb0ELb0ELb0ELi2ELi2ELi4ELi2ELb1EEENS1_21CollectiveEpilogueBwdISA_SB_SD_Li256ELb1ELb0ELi2EEENS1_25SingleTileBwdLPTSchedulerILb1ELi128ELb0EEEEEEEEEvNT_6ParamsE$_ZN4cute3eso3ESOILb1ELb0EJNS_6LayoutINS_5tupleIJNS3_IJNS_1CILi4EEENS4_ILi1EEEEEEEEENS3_IJNS3_IJS6_NS4_ILi0EEEEEEEEEEENS_10ViewEngineINS_8gmem_ptrIPKfEEEEEEC2ERKSC_RKSI_)
$_ZN7cutlass13device_kernelIN5flash19enable_sm80_to_sm89INS1_16FlashAttnBwdSm80INS1_25CollectiveMainloopBwdSm80ILi2ELi2EN4cute5tupleIJNS5_1CILi64EEENS7_ILi128EEES8_EEENS_10bfloat16_tEfNS_4arch4Sm80ELb1ELb0ELb1ELb1ELb0ELb0ELb0ELb0ELi2ELi2ELi4ELi2ELb1EEENS1_21CollectiveEpilogueBwdISA_SB_SD_Li256ELb1ELb0ELi2EEENS1_25SingleTileBwdLPTSchedulerILb1ELi128ELb0EEEEEEEEEvNT_6ParamsE$_ZN4cute3eso3ESOILb1ELb0EJNS_6LayoutINS_5tupleIJNS3_IJNS_1CILi4EEENS4_ILi1EEEEEEEEENS3_IJNS3_IJS6_NS4_ILi0EEEEEEEEEEENS_10ViewEngineINS_8gmem_ptrIPKfEEEEEEC2ERKSC_RKSI_:
[----:B------:R-:W-:Y:S02]  /*89f0*/  IADD3 R10, R13, -c[0x0][0x20], RZ ;  /* 0x800008000d0a7a10 */ /* 0x000fe40007ffe0ff */
[----:B------:R-:W-:-:S03]  /*8a00*/  MOV R17, 0x0 ;  /* 0x0000000000117802 */ /* 0x000fc60000000f00 */
[----:B------:R1:W-:Y:S01]  /*8a10*/  STL.64 [R10], R6 ;  /* 0x000000060a007387 */ /* 0x0003e20000100a00 */
[----:B------:R-:W-:Y:S05]  /*8a20*/  RET.REL.NODEC R16 `(_ZN7cutlass13device_kernelIN5flash19enable_sm80_to_sm89INS1_16FlashAttnBwdSm80INS1_25CollectiveMainloopBwdSm80ILi2ELi2EN4cute5tupleIJNS5_1CILi64EEENS7_ILi128EEES8_EEENS_10bfloat16_tEfNS_4arch4Sm80ELb1ELb0ELb1ELb1ELb0ELb0ELb0ELb0ELi2ELi2ELi4ELi2ELb1EEENS1_21CollectiveEpilogueBwdISA_SB_SD_Li256ELb1ELb0ELi2EEENS1_25SingleTileBwdLPTSchedulerILb1ELi128ELb0EEEEEEEEEvNT_6ParamsE) ;  /* 0xffff75d010007950 */ /* 0x000fea0003c3ffff */
        .type           $_ZN7cutlass13device_kernelIN5flash19enable_sm80_to_sm89INS1_16FlashAttnBwdSm80INS1_25CollectiveMainloopBwdSm80ILi2ELi2EN4cute5tupleIJNS5_1CILi64EEENS7_ILi128EEES8_EEENS_10bfloat16_tEfNS_4arch4Sm80ELb1ELb0ELb1ELb1ELb0ELb0ELb0ELb0ELi2ELi2ELi4ELi2ELb1EEENS1_21CollectiveEpilogueBwdISA_SB_SD_Li256ELb1ELb0ELi2EEENS1_25SingleTileBwdLPTSchedulerILb1ELi128ELb0EEEEEEEEEvNT_6ParamsE$_ZN4cute3eso3ESOILb1ELb0EJNS_6LayoutINS_5tupleIJNS3_IJNS_1CILi4EEENS4_ILi1EEEEEEEEENS3_IJNS3_IJS6_NS4_ILi0EEEEEEEEEEENS_10ViewEngineINS_8smem_ptrIPfEEEEEEC2ERKSC_RKSH_,@function
        .size           $_ZN7cutlass13device_kernelIN5flash19enable_sm80_to_sm89INS1_16FlashAttnBwdSm80INS1_25CollectiveMainloopBwdSm80ILi2ELi2EN4cute5tupleIJNS5_1CILi64EEENS7_ILi128EEES8_EEENS_10bfloat16_tEfNS_4arch4Sm80ELb1ELb0ELb1ELb1ELb0ELb0ELb0ELb0ELi2ELi2ELi4ELi2ELb1EEENS1_21CollectiveEpilogueBwdISA_SB_SD_Li256ELb1ELb0ELi2EEENS1_25SingleTileBwdLPTSchedulerILb1ELi128ELb0EEEEEEEEEvNT_6ParamsE$_ZN4cute3eso3ESOILb1ELb0EJNS_6LayoutINS_5tupleIJNS3_IJNS_1CILi4EEENS4_ILi1EEEEEEEEENS3_IJNS3_IJS6_NS4_ILi0EEEEEEEEEEENS_10ViewEngineINS_8smem_ptrIPfEEEEEEC2ERKSC_RKSH_,($_ZN7cutlass13device_kernelIN5flash19enable_sm80_to_sm89INS1_16FlashAttnBwdSm80INS1_25CollectiveMainloopBwdSm80ILi2ELi2EN4cute5tupleIJNS5_1CILi64EEENS7_ILi128EEES8_EEENS_10bfloat16_tEfNS_4arch4Sm80ELb1ELb0ELb1ELb1ELb0ELb0ELb0ELb0ELi2ELi2ELi4ELi2ELb1EEENS1_21CollectiveEpilogueBwdISA_SB_SD_Li256ELb1ELb0ELi2EEENS1_25SingleTileBwdLPTSchedulerILb1ELi128ELb0EEEEEEEEEvNT_6ParamsE$_ZN4cute3eso3ESOILb1ELb0EJNS_6LayoutINS_5tupleIJNS3_IJNS_1CILi4EEENS4_ILi1EEEEEES6_EEENS3_IJNS3_IJS6_NS4_ILi0EEEEEES9_EEEEENS_10ViewEngineINS_8gmem_ptrIPKfEEEEEEC2ERKSC_RKSI_ - $_ZN7cutlass13device_kernelIN5flash19enable_sm80_to_sm89INS1_16FlashAttnBwdSm80INS1_25CollectiveMainloopBwdSm80ILi2ELi2EN4cute5tupleIJNS5_1CILi64EEENS7_ILi128EEES8_EEENS_10bfloat16_tEfNS_4arch4Sm80ELb1ELb0ELb1ELb1ELb0ELb0ELb0ELb0ELi2ELi2ELi4ELi2ELb1EEENS1_21CollectiveEpilogueBwdISA_SB_SD_Li256ELb1ELb0ELi2EEENS1_25SingleTileBwdLPTSchedulerILb1ELi128ELb0EEEEEEEEEvNT_6ParamsE$_ZN4cute3eso3ESOILb1ELb0EJNS_6LayoutINS_5tupleIJNS3_IJNS_1CILi4EEENS4_ILi1EEEEEEEEENS3_IJNS3_IJS6_NS4_ILi0EEEEEEEEEEENS_10ViewEngineINS_8smem_ptrIPfEEEEEEC2ERKSC_RKSH_)
$_ZN7cutlass13device_kernelIN5flash19enable_sm80_to_sm89INS1_16FlashAttnBwdSm80INS1_25CollectiveMainloopBwdSm80ILi2ELi2EN4cute5tupleIJNS5_1CILi64EEENS7_ILi128EEES8_EEENS_10bfloat16_tEfNS_4arch4Sm80ELb1ELb0ELb1ELb1ELb0ELb0ELb0ELb0ELi2ELi2ELi4ELi2ELb1EEENS1_21CollectiveEpilogueBwdISA_SB_SD_Li256ELb1ELb0ELi2EEENS1_25SingleTileBwdLPTSchedulerILb1ELi128ELb0EEEEEEEEEvNT_6ParamsE$_ZN4cute3eso3ESOILb1ELb0EJNS_6LayoutINS_5tupleIJNS3_IJNS_1CILi4EEENS4_ILi1EEEEEEEEENS3_IJNS3_IJS6_NS4_ILi0EEEEEEEEEEENS_10ViewEngineINS_8smem_ptrIPfEEEEEEC2ERKSC_RKSH_:
[----:B------:R-:W-:Y:S02]  /*8a30*/  IADD3 R8, R13, -c[0x0][0x20], RZ ;  /* 0x800008000d087a10 */ /* 0x000fe40007ffe0ff */
[----:B------:R-:W-:-:S03]  /*8a40*/  MOV R17, 0x0 ;  /* 0x0000000000117802 */ /* 0x000fc60000000f00 */
[----:B------:R1:W-:Y:S01]  /*8a50*/  STL.64 [R8], R6 ;  /* 0x0000000608007387 */ /* 0x0003e20000100a00 */
[----:B------:R-:W-:Y:S05]  /*8a60*/  RET.REL.NODEC R16 `(_ZN7cutlass13device_kernelIN5flash19enable_sm80_to_sm89INS1_16FlashAttnBwdSm80INS1_25CollectiveMainloopBwdSm80ILi2ELi2EN4cute5tupleIJNS5_1CILi64EEENS7_ILi128EEES8_EEENS_10bfloat16_tEfNS_4arch4Sm80ELb1ELb0ELb1ELb1ELb0ELb0ELb0ELb0ELi2ELi2ELi4ELi2ELb1EEENS1_21CollectiveEpilogueBwdISA_SB_SD_Li256ELb1ELb0ELi2EEENS1_25SingleTileBwdLPTSchedulerILb1ELi128ELb0EEEEEEEEEvNT_6ParamsE) ;  /* 0xffff759010007950 */ /* 0x000fea0003c3ffff */
        .type           $_ZN7cutlass13device_kernelIN5flash19enable_sm80_to_sm89INS1_16FlashAttnBwdSm80INS1_25CollectiveMainloopBwdSm80ILi2ELi2EN4cute5tupleIJNS5_1CILi64EEENS7_ILi128EEES8_EEENS_10bfloat16_tEfNS_4arch4Sm80ELb1ELb0ELb1ELb1ELb0ELb0ELb0ELb0ELi2ELi2ELi4ELi2ELb1EEENS1_21CollectiveEpilogueBwdISA_SB_SD_Li256ELb1ELb0ELi2EEENS1_25SingleTileBwdLPTSchedulerILb1ELi128ELb0EEEEEEEEEvNT_6ParamsE$_ZN4cute3eso3ESOILb1ELb0EJNS_6LayoutINS_5tupleIJNS3_IJNS_1CILi4EEENS4_ILi1EEEEEES6_EEENS3_IJNS3_IJS6_NS4_ILi0EEEEEES9_EEEEENS_10ViewEngineINS_8gmem_ptrIPKfEEEEEEC2ERKSC_RKSI_,@function
        .size           $_ZN7cutlass13device_kernelIN5flash19enable_sm80_to_sm89INS1_16FlashAttnBwdSm80INS1_25CollectiveMainloopBwdSm80ILi2ELi2EN4cute5tupleIJNS5_1CILi64EEENS7_ILi128EEES8_EEENS_10bfloat16_tEfNS_4arch4Sm80ELb1ELb0ELb1ELb1ELb0ELb0ELb0ELb0ELi2ELi2ELi4ELi2ELb1EEENS1_21CollectiveEpilogueBwdISA_SB_SD_Li256ELb1ELb0ELi2EEENS1_25SingleTileBwdLPTSchedulerILb1ELi128ELb0EEEEEEEEEvNT_6ParamsE$_ZN4cute3eso3ESOILb1ELb0EJNS_6LayoutINS_5tupleIJNS3_IJNS_1CILi4EEENS4_ILi1EEEEEES6_EEENS3_IJNS3_IJS6_NS4_ILi0EEEEEES9_EEEEENS_10ViewEngineINS_8gmem_ptrIPKfEEEEEEC2ERKSC_RKSI_,($_ZN7cutlass13device_kernelIN5flash19enable_sm80_to_sm89INS1_16FlashAttnBwdSm80INS1_25CollectiveMainloopBwdSm80ILi2ELi2EN4cute5tupleIJNS5_1CILi64EEENS7_ILi128EEES8_EEENS_10bfloat16_tEfNS_4arch4Sm80ELb1ELb0ELb1ELb1ELb0ELb0ELb0ELb0ELi2ELi2ELi4ELi2ELb1EEENS1_21CollectiveEpilogueBwdISA_SB_SD_Li256ELb1ELb0ELi2EEENS1_25SingleTileBwdLPTSchedulerILb1ELi128ELb0EEEEEEEEEvNT_6ParamsE$_ZN4cute3eso3ESOILb1ELb0EJNS_6LayoutINS_5tupleIJNS3_IJNS_1CILi4EEENS4_ILi1EEEEEES6_EEENS3_IJNS3_IJS6_NS4_ILi0EEEEEES9_EEEEENS_10ViewEngineINS_8smem_ptrIPfEEEEEEC2ERKSC_RKSH_ - $_ZN7cutlass13device_kernelIN5flash19enable_sm80_to_sm89INS1_16FlashAttnBwdSm80INS1_25CollectiveMainloopBwdSm80ILi2ELi2EN4cute5tupleIJNS5_1CILi64EEENS7_ILi128EEES8_EEENS_10bfloat16_tEfNS_4arch4Sm80ELb1ELb0ELb1ELb1ELb0ELb0ELb0ELb0ELi2ELi2ELi4ELi2ELb1EEENS1_21CollectiveEpilogueBwdISA_SB_SD_Li256ELb1ELb0ELi2EEENS1_25SingleTileBwdLPTSchedulerILb1ELi128ELb0EEEEEEEEEvNT_6ParamsE$_ZN4cute3eso3ESOILb1ELb0EJNS_6LayoutINS_5tupleIJNS3_IJNS_1CILi4EEENS4_ILi1EEEEEES6_EEENS3_IJNS3_IJS6_NS4_ILi0EEEEEES9_EEEEENS_10ViewEngineINS_8gmem_ptrIPKfEEEEEEC2ERKSC_RKSI_)
$_ZN7cutlass13device_kernelIN5flash19enable_sm80_to_sm89INS1_16FlashAttnBwdSm80INS1_25CollectiveMainloopBwdSm80ILi2ELi2EN4cute5tupleIJNS5_1CILi64EEENS7_ILi128EEES8_EEENS_10bfloat16_tEfNS_4arch4Sm80ELb1ELb0ELb1ELb1ELb0ELb0ELb0ELb0ELi2ELi2ELi4ELi2ELb1EEENS1_21CollectiveEpilogueBwdISA_SB_SD_Li256ELb1ELb0ELi2EEENS1_25SingleTileBwdLPTSchedulerILb1ELi128ELb0EEEEEEEEEvNT_6ParamsE$_ZN4cute3eso3ESOILb1ELb0EJNS_6LayoutINS_5tupleIJNS3_IJNS_1CILi4EEENS4_ILi1EEEEEES6_EEENS3_IJNS3_IJS6_NS4_ILi0EEEEEES9_EEEEENS_10ViewEngineINS_8gmem_ptrIPKfEEEEEEC2ERKSC_RKSI_:
[----:B------:R-:W-:Y:S02]  /*8a70*/  IADD3 R8, R4, -c[0x0][0x20], RZ ;  /* 0x8000080004087a10 */ /* 0x000fe40007ffe0ff */
[----:B------:R-:W-:-:S03]  /*8a80*/  MOV R11, 0x0 ;  /* 0x00000000000b7802 */ /* 0x000fc60000000f00 */
[----:B------:R1:W-:Y:S01]  /*8a90*/  STL.64 [R8], R6 ;  /* 0x0000000608007387 */ /* 0x0003e20000100a00 */
[----:B------:R-:W-:Y:S05]  /*8aa0*/  RET.REL.NODEC R10 `(_ZN7cutlass13device_kernelIN5flash19enable_sm80_to_sm89INS1_16FlashAttnBwdSm80INS1_25CollectiveMainloopBwdSm80ILi2ELi2EN4cute5tupleIJNS5_1CILi64EEENS7_ILi128EEES8_EEENS_10bfloat16_tEfNS_4arch4Sm80ELb1ELb0ELb1ELb1ELb0ELb0ELb0ELb0ELi2ELi2ELi4ELi2ELb1EEENS1_21CollectiveEpilogueBwdISA_SB_SD_Li256ELb1ELb0ELi2EEENS1_25SingleTileBwdLPTSchedulerILb1ELi128ELb0EEEEEEEEEvNT_6ParamsE) ;  /* 0xffff75500a007950 */ /* 0x000fea0003c3ffff */
        .type           $_ZN7cutlass13device_kernelIN5flash19enable_sm80_to_sm89INS1_16FlashAttnBwdSm80INS1_25CollectiveMainloopBwdSm80ILi2ELi2EN4cute5tupleIJNS5_1CILi64EEENS7_ILi128EEES8_EEENS_10bfloat16_tEfNS_4arch4Sm80ELb1ELb0ELb1ELb1ELb0ELb0ELb0ELb0ELi2ELi2ELi4ELi2ELb1EEENS1_21CollectiveEpilogueBwdISA_SB_SD_Li256ELb1ELb0ELi2EEENS1_25SingleTileBwdLPTSchedulerILb1ELi128ELb0EEEEEEEEEvNT_6ParamsE$_ZN4cute3eso3ESOILb1ELb0EJNS_6LayoutINS_5tupleIJNS3_IJNS_1CILi4EEENS4_ILi1EEEEEES6_EEENS3_IJNS3_IJS6_NS4_ILi0EEEEEES9_EEEEENS_10ViewEngineINS_8smem_ptrIPfEEEEEEC2ERKSC_RKSH_,@function
        .size           $_ZN7cutlass13device_kernelIN5flash19enable_sm80_to_sm89INS1_16FlashAttnBwdSm80INS1_25CollectiveMainloopBwdSm80ILi2ELi2EN4cute5tupleIJNS5_1CILi64EEENS7_ILi128EEES8_EEENS_10bfloat16_tEfNS_4arch4Sm80ELb1ELb0ELb1ELb1ELb0ELb0ELb0ELb0ELi2ELi2ELi4ELi2ELb1EEENS1_21CollectiveEpilogueBwdISA_SB_SD_Li256ELb1ELb0ELi2EEENS1_25SingleTileBwdLPTSchedulerILb1ELi128ELb0EEEEEEEEEvNT_6ParamsE$_ZN4cute3eso3ESOILb1ELb0EJNS_6LayoutINS_5tupleIJNS3_IJNS_1CILi4EEENS4_ILi1EEEEEES6_EEENS3_IJNS3_IJS6_NS4_ILi0EEEEEES9_EEEEENS_10ViewEngineINS_8smem_ptrIPfEEEEEEC2ERKSC_RKSH_,($_ZN7cutlass13device_kernelIN5flash19enable_sm80_to_sm89INS1_16FlashAttnBwdSm80INS1_25CollectiveMainloopBwdSm80ILi2ELi2EN4cute5tupleIJNS5_1CILi64EEENS7_ILi128EEES8_EEENS_10bfloat16_tEfNS_4arch4Sm80ELb1ELb0ELb1ELb1ELb0ELb0ELb0ELb0ELi2ELi2ELi4ELi2ELb1EEENS1_21CollectiveEpilogueBwdISA_SB_SD_Li256ELb1ELb0ELi2EEENS1_25SingleTileBwdLPTSchedulerILb1ELi128ELb0EEEEEEEEEvNT_6ParamsE$_ZN4cute3eso3ESOILb1ELb0EJNS_6LayoutINS_5tupleIJNS3_IJNS_1CILi4EEENS4_ILi1EEEEEES6_EEENS3_IJNS3_IJS6_NS4_ILi0EEEEEES9_EEEEEiEEC2ERKSC_RKi - $_ZN7cutlass13device_kernelIN5flash19enable_sm80_to_sm89INS1_16FlashAttnBwdSm80INS1_25CollectiveMainloopBwdSm80ILi2ELi2EN4cute5tupleIJNS5_1CILi64EEENS7_ILi128EEES8_EEENS_10bfloat16_tEfNS_4arch4Sm80ELb1ELb0ELb1ELb1ELb0ELb0ELb0ELb0ELi2ELi2ELi4ELi2ELb1EEENS1_21CollectiveEpilogueBwdISA_SB_SD_Li256ELb1ELb0ELi2EEENS1_25SingleTileBwdLPTSchedulerILb1ELi128ELb0EEEEEEEEEvNT_6ParamsE$_ZN4cute3eso3ESOILb1ELb0EJNS_6LayoutINS_5tupleIJNS3_IJNS_1CILi4EEENS4_ILi1EEEEEES6_EEENS3_IJNS3_IJS6_NS4_ILi0EEEEEES9_EEEEENS_10ViewEngineINS_8smem_ptrIPfEEEEEEC2ERKSC_RKSH_)
$_ZN7cutlass13device_kernelIN5flash19enable_sm80_to_sm89INS1_16FlashAttnBwdSm80INS1_25CollectiveMainloopBwdSm80ILi2ELi2EN4cute5tupleIJNS5_1CILi64EEENS7_ILi128EEES8_EEENS_10bfloat16_tEfNS_4arch4Sm80ELb1ELb0ELb1ELb1ELb0ELb0ELb0ELb0ELi2ELi2ELi4ELi2ELb1EEENS1_21CollectiveEpilogueBwdISA_SB_SD_Li256ELb1ELb0ELi2EEENS1_25SingleTileBwdLPTSchedulerILb1ELi128ELb0EEEEEEEEEvNT_6ParamsE$_ZN4cute3eso3ESOILb1ELb0EJNS_6LayoutINS_5tupleIJNS3_IJNS_1CILi4EEENS4_ILi1EEEEEES6_EEENS3_IJNS3_IJS6_NS4_ILi0EEEEEES9_EEEEENS_10ViewEngineINS_8smem_ptrIPfEEEEEEC2ERKSC_RKSH_:
[----:B------:R-:W-:Y:S02]  /*8ab0*/  IADD3 R8, R4, -c[0x0][0x20], RZ ;  /* 0x8000080004087a10 */ /* 0x000fe40007ffe0ff */
[----:B------:R-:W-:-:S03]  /*8ac0*/  MOV R17, 0x0 ;  /* 0x0000000000117802 */ /* 0x000fc60000000f00 */
[----:B------:R1:W-:Y:S01]  /*8ad0*/  STL.64 [R8], R6 ;  /* 0x0000000608007387 */ /* 0x0003e20000100a00 */
[----:B------:R-:W-:Y:S05]  /*8ae0*/  RET.REL.NODEC R16 `(_ZN7cutlass13device_kernelIN5flash19enable_sm80_to_sm89INS1_16FlashAttnBwdSm80INS1_25CollectiveMainloopBwdSm80ILi2ELi2EN4cute5tupleIJNS5_1CILi64EEENS7_ILi128EEES8_EEENS_10bfloat16_tEfNS_4arch4Sm80ELb1ELb0ELb1ELb1ELb0ELb0ELb0ELb0ELi2ELi2ELi4ELi2ELb1EEENS1_21CollectiveEpilogueBwdISA_SB_SD_Li256ELb1ELb0ELi2EEENS1_25SingleTileBwdLPTSchedulerILb1ELi128ELb0EEEEEEEEEvNT_6ParamsE) ;  /* 0xffff751010007950 */ /* 0x000fea0003c3ffff */
        .type           $_ZN7cutlass13device_kernelIN5flash19enable_sm80_to_sm89INS1_16FlashAttnBwdSm80INS1_25CollectiveMainloopBwdSm80ILi2ELi2EN4cute5tupleIJNS5_1CILi64EEENS7_ILi128EEES8_EEENS_10bfloat16_tEfNS_4arch4Sm80ELb1ELb0ELb1ELb1ELb0ELb0ELb0ELb0ELi2ELi2ELi4ELi2ELb1EEENS1_21CollectiveEpilogueBwdISA_SB_SD_Li256ELb1ELb0ELi2EEENS1_25SingleTileBwdLPTSchedulerILb1ELi128ELb0EEEEEEEEEvNT_6ParamsE$_ZN4cute3eso3ESOILb1ELb0EJNS_6LayoutINS_5tupleIJNS3_IJNS_1CILi4EEENS4_ILi1EEEEEES6_EEENS3_IJNS3_IJS6_NS4_ILi0EEEEEES9_EEEEEiEEC2ERKSC_RKi,@function
        .size           $_ZN7cutlass13device_kernelIN5flash19enable_sm80_to_sm89INS1_16FlashAttnBwdSm80INS1_25CollectiveMainloopBwdSm80ILi2ELi2EN4cute5tupleIJNS5_1CILi64EEENS7_ILi128EEES8_EEENS_10bfloat16_tEfNS_4arch4Sm80ELb1ELb0ELb1ELb1ELb0ELb0ELb0ELb0ELi2ELi2ELi4ELi2ELb1EEENS1_21CollectiveEpilogueBwdISA_SB_SD_Li256ELb1ELb0ELi2EEENS1_25SingleTileBwdLPTSchedulerILb1ELi128ELb0EEEEEEEEEvNT_6ParamsE$_ZN4cute3eso3ESOILb1ELb0EJNS_6LayoutINS_5tupleIJNS3_IJNS_1CILi4EEENS4_ILi1EEEEEES6_EEENS3_IJNS3_IJS6_NS4_ILi0EEEEEES9_EEEEEiEEC2ERKSC_RKi,($_ZN7cutlass13device_kernelIN5flash19enable_sm80_to_sm89INS1_16FlashAttnBwdSm80INS1_25CollectiveMainloopBwdSm80ILi2ELi2EN4cute5tupleIJNS5_1CILi64EEENS7_ILi128EEES8_EEENS_10bfloat16_tEfNS_4arch4Sm80ELb1ELb0ELb1ELb1ELb0ELb0ELb0ELb0ELi2ELi2ELi4ELi2ELb1EEENS1_21CollectiveEpilogueBwdISA_SB_SD_Li256ELb1ELb0ELi2EEENS1_25SingleTileBwdLPTSchedulerILb1ELi128ELb0EEEEEEEEEvNT_6ParamsE$_ZN4cute3eso3ESOILb1ELb0EJNS_6LayoutINS_5tupleIJNS3_IJNS_1CILi8EEENS4_ILi1EEEEEEEEENS3_IJNS3_IJS6_NS4_ILi0EEEEEEEEEEENS_10ViewEngineINS_8gmem_ptrIPKN7cutlass10bfloat16_tEEEEEEEC2ERKSC_RKSK_ - $_ZN7cutlass13device_kernelIN5flash19enable_sm80_to_sm89INS1_16FlashAttnBwdSm80INS1_25CollectiveMainloopBwdSm80ILi2ELi2EN4cute5tupleIJNS5_1CILi64EEENS7_ILi128EEES8_EEENS_10bfloat16_tEfNS_4arch4Sm80ELb1ELb0ELb1ELb1ELb0ELb0ELb0ELb0ELi2ELi2ELi4ELi2ELb1EEENS1_21CollectiveEpilogueBwdISA_SB_SD_Li256ELb1ELb0ELi2EEENS1_25SingleTileBwdLPTSchedulerILb1ELi128ELb0EEEEEEEEEvNT_6ParamsE$_ZN4cute3eso3ESOILb1ELb0EJNS_6LayoutINS_5tupleIJNS3_IJNS_1CILi4EEENS4_ILi1EEEEEES6_EEENS3_IJNS3_IJS6_NS4_ILi0EEEEEES9_EEEEEiEEC2ERKSC_RKi)
$_ZN7cutlass13device_kernelIN5flash19enable_sm80_to_sm89INS1_16FlashAttnBwdSm80INS1_25CollectiveMainloopBwdSm80ILi2ELi2EN4cute5tupleIJNS5_1CILi64EEENS7_ILi128EEES8_EEENS_10bfloat16_tEfNS_4arch4Sm80ELb1ELb0ELb1ELb1ELb0ELb0ELb0ELb0ELi2ELi2ELi4ELi2ELb1EEENS1_21CollectiveEpilogueBwdISA_SB_SD_Li256ELb1ELb0ELi2EEENS1_25SingleTileBwdLPTSchedulerILb1ELi128ELb0EEEEEEEEEvNT_6ParamsE$_ZN4cute3eso3ESOILb1ELb0EJNS_6LayoutINS_5tupleIJNS3_IJNS_1CILi4EEENS4_ILi1EEEEEES6_EEENS3_IJNS3_IJS6_NS4_ILi0EEEEEES9_EEEEEiEEC2ERKSC_RKi:
[----:B------:R-:W-:Y:S02]  /*8af0*/  IADD3 R6, R4, -c[0x0][0x20], RZ ;  /* 0x8000080004067a10 */ /* 0x000fe40007ffe0ff */
[----:B------:R-:W-:-:S03]  /*8b00*/  MOV R9, 0x0 ;  /* 0x0000000000097802 */ /* 0x000fc60000000f00 */
[----:B------:R1:W-:Y:S01]  /*8b10*/  STL [R6], R7 ;  /* 0x0000000706007387 */ /* 0x0003e20000100800 */
[----:B------:R-:W-:Y:S05]  /*8b20*/  RET.REL.NODEC R8 `(_ZN7cutlass13device_kernelIN5flash19enable_sm80_to_sm89INS1_16FlashAttnBwdSm80INS1_25CollectiveMainloopBwdSm80ILi2ELi2EN4cute5tupleIJNS5_1CILi64EEENS7_ILi128EEES8_EEENS_10bfloat16_tEfNS_4arch4Sm80ELb1ELb0ELb1ELb1ELb0ELb0ELb0ELb0ELi2ELi2ELi4ELi2ELb1EEENS1_21CollectiveEpilogueBwdISA_SB_SD_Li256ELb1ELb0ELi2EEENS1_25SingleTileBwdLPTSchedulerILb1ELi128ELb0EEEEEEEEEvNT_6ParamsE) ;  /* 0xffff74d008007950 */ /* 0x000fea0003c3ffff */
        .type           $_ZN7cutlass13device_kernelIN5flash19enable_sm80_to_sm89INS1_16FlashAttnBwdSm80INS1_25CollectiveMainloopBwdSm80ILi2ELi2EN4cute5tupleIJNS5_1CILi64EEENS7_ILi128EEES8_EEENS_10bfloat16_tEfNS_4arch4Sm80ELb1ELb0ELb1ELb1ELb0ELb0ELb0ELb0ELi2ELi2ELi4ELi2ELb1EEENS1_21CollectiveEpilogueBwdISA_SB_SD_Li256ELb1ELb0ELi2EEENS1_25SingleTileBwdLPTSchedulerILb1ELi128ELb0EEEEEEEEEvNT_6ParamsE$_ZN4cute3eso3ESOILb1ELb0EJNS_6LayoutINS_5tupleIJNS3_IJNS_1CILi8EEENS4_ILi1EEEEEEEEENS3_IJNS3_IJS6_NS4_ILi0EEEEEEEEEEENS_10ViewEngineINS_8gmem_ptrIPKN7cutlass10bfloat16_tEEEEEEEC2ERKSC_RKSK_,@function
        .size           $_ZN7cutlass13device_kernelIN5flash19enable_sm80_to_sm89INS1_16FlashAttnBwdSm80INS1_25CollectiveMainloopBwdSm80ILi2ELi2EN4cute5tupleIJNS5_1CILi64EEENS7_ILi128EEES8_EEENS_10bfloat16_tEfNS_4arch4Sm80ELb1ELb0ELb1ELb1ELb0ELb0ELb0ELb0ELi2ELi2ELi4ELi2ELb1EEENS1_21CollectiveEpilogueBwdISA_SB_SD_Li256ELb1ELb0ELi2EEENS1_25SingleTileBwdLPTSchedulerILb1ELi128ELb0EEEEEEEEEvNT_6ParamsE$_ZN4cute3eso3ESOILb1ELb0EJNS_6LayoutINS_5tupleIJNS3_IJNS_1CILi8EEENS4_ILi1EEEEEEEEENS3_IJNS3_IJS6_NS4_ILi0EEEEEEEEEEENS_10ViewEngineINS_8gmem_ptrIPKN7cutlass10bfloat16_tEEEEEEEC2ERKSC_RKSK_,($_ZN7cutlass13device_kernelIN5flash19enable_sm80_to_sm89INS1_16FlashAttnBwdSm80INS1_25CollectiveMainloopBwdSm80ILi2ELi2EN4cute5tupleIJNS5_1CILi64EEENS7_ILi128EEES8_EEENS_10bfloat16_tEfNS_4arch4Sm80ELb1ELb0ELb1ELb1ELb0ELb0ELb0ELb0ELi2ELi2ELi4ELi2ELb1EEENS1_21CollectiveEpilogueBwdISA_SB_SD_Li256ELb1ELb0ELi2EEENS1_25SingleTileBwdLPTSchedulerILb1ELi128ELb0EEEEEEEEEvNT_6ParamsE$_ZN4cute3eso3ESOILb1ELb0EJNS_6LayoutINS_5tupleIJNS3_IJNS_1CILi8EEENS4_ILi1EEEEEEEEENS3_IJNS3_IJS6_NS4_ILi0EEEEEEEEEEENS_10ViewEngineINS_8smem_ptrIPN7cutlass10bfloat16_tEEEEEEEC2ERKSC_RKSJ_ - $_ZN7cutlass13device_kernelIN5flash19enable_sm80_to_sm89INS1_16FlashAttnBwdSm80INS1_25CollectiveMainloopBwdSm80ILi2ELi2EN4cute5tupleIJNS5_1CILi64EEENS7_ILi128EEES8_EEENS_10bfloat16_tEfNS_4arch4Sm80ELb1ELb0ELb1ELb1ELb0ELb0ELb0ELb0ELi2ELi2ELi4ELi2ELb1EEENS1_21CollectiveEpilogueBwdISA_SB_SD_Li256ELb1ELb0ELi2EEENS1_25SingleTileBwdLPTSchedulerILb1ELi128ELb0EEEEEEEEEvNT_6ParamsE$_ZN4cute3eso3ESOILb1ELb0EJNS_6LayoutINS_5tupleIJNS3_IJNS_1CILi8EEENS4_ILi1EEEEEEEEENS3_IJNS3_IJS6_NS4_ILi0EEEEEEEEEEENS_10ViewEngineINS_8gmem_ptrIPKN7cutlass10bfloat16_tEEEEEEEC2ERKSC_RKSK_)
$_ZN7cutlass13device_kernelIN5flash19enable_sm80_to_sm89INS1_16FlashAttnBwdSm80INS1_25CollectiveMainloopBwdSm80ILi2ELi2EN4cute5tupleIJNS5_1CILi64EEENS7_ILi128EEES8_EEENS_10bfloat16_tEfNS_4arch4Sm80ELb1ELb0ELb1ELb1ELb0ELb0ELb0ELb0ELi2ELi2ELi4ELi2ELb1EEENS1_21CollectiveEpilogueBwdISA_SB_SD_Li256ELb1ELb0ELi2EEENS1_25SingleTileBwdLPTSchedulerILb1ELi128ELb0EEEEEEEEEvNT_6ParamsE$_ZN4cute3eso3ESOILb1ELb0EJNS_6LayoutINS_5tupleIJNS3_IJNS_1CILi8EEENS4_ILi1EEEEEEEEENS3_IJNS3_IJS6_NS4_ILi0EEEEEEEEEEENS_10ViewEngineINS_8gmem_ptrIPKN7cutlass10bfloat16_tEEEEEEEC2ERKSC_RKSK_:
[----:B------:R-:W-:Y:S02]  /*8b30*/  IADD3 R8, R4, -c[0x0][0x20], RZ ;  /* 0x8000080004087a10 */ /* 0x000fe40007ffe0ff */
[----:B------:R-:W-:-:S03]  /*8b40*/  MOV R11, 0x0 ;  /* 0x00000000000b7802 */ /* 0x000fc60000000f00 */
[----:B------:R1:W-:Y:S01]  /*8b50*/  STL.64 [R8], R6 ;  /* 0x0000000608007387 */ /* 0x0003e20000100a00 */
[----:B------:R-:W-:Y:S05]  /*8b60*/  RET.REL.NODEC R10 `(_ZN7cutlass13device_kernelIN5flash19enable_sm80_to_sm89INS1_16FlashAttnBwdSm80INS1_25CollectiveMainloopBwdSm80ILi2ELi2EN4cute5tupleIJNS5_1CILi64EEENS7_ILi128EEES8_EEENS_10bfloat16_tEfNS_4arch4Sm80ELb1ELb0ELb1ELb1ELb0ELb0ELb0ELb0ELi2ELi2ELi4ELi2ELb1EEENS1_21CollectiveEpilogueBwdISA_SB_SD_Li256ELb1ELb0ELi2EEENS1_25SingleTileBwdLPTSchedulerILb1ELi128ELb0EEEEEEEEEvNT_6ParamsE) ;  /* 0xffff74900a007950 */ /* 0x000fea0003c3ffff */
        .type           $_ZN7cutlass13device_kernelIN5flash19enable_sm80_to_sm89INS1_16FlashAttnBwdSm80INS1_25CollectiveMainloopBwdSm80ILi2ELi2EN4cute5tupleIJNS5_1CILi64EEENS7_ILi128EEES8_EEENS_10bfloat16_tEfNS_4arch4Sm80ELb1ELb0ELb1ELb1ELb0ELb0ELb0ELb0ELi2ELi2ELi4ELi2ELb1EEENS1_21CollectiveEpilogueBwdISA_SB_SD_Li256ELb1ELb0ELi2EEENS1_25SingleTileBwdLPTSchedulerILb1ELi128ELb0EEEEEEEEEvNT_6ParamsE$_ZN4cute3eso3ESOILb1ELb0EJNS_6LayoutINS_5tupleIJNS3_IJNS_1CILi8EEENS4_ILi1EEEEEEEEENS3_IJNS3_IJS6_NS4_ILi0EEEEEEEEEEENS_10ViewEngineINS_8smem_ptrIPN7cutlass10bfloat16_tEEEEEEEC2ERKSC_RKSJ_,@function
        .size           $_ZN7cutlass13device_kernelIN5flash19enable_sm80_to_sm89INS1_16FlashAttnBwdSm80INS1_25CollectiveMainloopBwdSm80ILi2ELi2EN4cute5tupleIJNS5_1CILi64EEENS7_ILi128EEES8_EEENS_10bfloat16_tEfNS_4arch4Sm80ELb1ELb0ELb1ELb1ELb0ELb0ELb0ELb0ELi2ELi2ELi4ELi2ELb1EEENS1_21CollectiveEpilogueBwdISA_SB_SD_Li256ELb1ELb0ELi2EEENS1_25SingleTileBwdLPTSchedulerILb1ELi128ELb0EEEEEEEEEvNT_6ParamsE$_ZN4cute3eso3ESOILb1ELb0EJNS_6LayoutINS_5tupleIJNS3_IJNS_1CILi8EEENS4_ILi1EEEEEEEEENS3_IJNS3_IJS6_NS4_ILi0EEEEEEEEEEENS_10ViewEngineINS_8smem_ptrIPN7cutlass10bfloat16_tEEEEEEEC2ERKSC_RKSJ_,($_ZN7cutlass13device_kernelIN5flash19enable_sm80_to_sm89INS1_16FlashAttnBwdSm80INS1_25CollectiveMainloopBwdSm80ILi2ELi2EN4cute5tupleIJNS5_1CILi64EEENS7_ILi128EEES8_EEENS_10bfloat16_tEfNS_4arch4Sm80ELb1ELb0ELb1ELb1ELb0ELb0ELb0ELb0ELi2ELi2ELi4ELi2ELb1EEENS1_21CollectiveEpilogueBwdISA_SB_SD_Li256ELb1ELb0ELi2EEENS1_25SingleTileBwdLPTSchedulerILb1ELi128ELb0EEEEEEEEEvNT_6ParamsE$_ZN4cute3eso3ESOILb1ELb0EJNS_6LayoutINS_5tupleIJNS3_IJNS_1CILi8EEENS4_ILi1EEEEEEEEENS3_IJNS3_IJS6_NS4_ILi0EEEEEEEEEEEiEEC2ERKSC_RKi - $_ZN7cutlass13device_kernelIN5flash19enable_sm80_to_sm89INS1_16FlashAttnBwdSm80INS1_25CollectiveMainloopBwdSm80ILi2ELi2EN4cute5tupleIJNS5_1CILi64EEENS7_ILi128EEES8_EEENS_10bfloat16_tEfNS_4arch4Sm80ELb1ELb0ELb1ELb1ELb0ELb0ELb0ELb0ELi2ELi2ELi4ELi2ELb1EEENS1_21CollectiveEpilogueBwdISA_SB_SD_Li256ELb1ELb0ELi2EEENS1_25SingleTileBwdLPTSchedulerILb1ELi128ELb0EEEEEEEEEvNT_6ParamsE$_ZN4cute3eso3ESOILb1ELb0EJNS_6LayoutINS_5tupleIJNS3_IJNS_1CILi8EEENS4_ILi1EEEEEEEEENS3_IJNS3_IJS6_NS4_ILi0EEEEEEEEEEENS_10ViewEngineINS_8smem_ptrIPN7cutlass10bfloat16_tEEEEEEEC2ERKSC_RKSJ_)
$_ZN7cutlass13device_kernelIN5flash19enable_sm80_to_sm89INS1_16FlashAttnBwdSm80INS1_25CollectiveMainloopBwdSm80ILi2ELi2EN4cute5tupleIJNS5_1CILi64EEENS7_ILi128EEES8_EEENS_10bfloat16_tEfNS_4arch4Sm80ELb1ELb0ELb1ELb1ELb0ELb0ELb0ELb0ELi2ELi2ELi4ELi2ELb1EEENS1_21CollectiveEpilogueBwdISA_SB_SD_Li256ELb1ELb0ELi2EEENS1_25SingleTileBwdLPTSchedulerILb1ELi128ELb0EEEEEEEEEvNT_6ParamsE$_ZN4cute3eso3ESOILb1ELb0EJNS_6LayoutINS_5tupleIJNS3_IJNS_1CILi8EEENS4_ILi1EEEEEEEEENS3_IJNS3_IJS6_NS4_ILi0EEEEEEEEEEENS_10ViewEngineINS_8smem_ptrIPN7cutlass10bfloat16_tEEEEEEEC2ERKSC_RKSJ_:
[----:B------:R-:W-:Y:S01]  /*8b70*/  IADD3 R8, R4, -c[0x0][0x20], RZ ;  /* 0x8000080004087a10 */ /* 0x000fe20007ffe0ff */
[----:B------:R-:W-:Y:S01]  /*8b80*/  IMAD.MOV.U32 R128, RZ, RZ, R16 ;  /* 0x000000ffff807224 */ /* 0x000fe200078e0010 */
[----:B------:R-:W-:-:S03]  /*8b90*/  MOV R129, 0x0 ;  /* 0x0000000000817802 */ /* 0x000fc60000000f00 */
[----:B------:R1:W-:Y:S01]  /*8ba0*/  STL.64 [R8], R6 ;  /* 0x0000000608007387 */ /* 0x0003e20000100a00 */
[----:B------:R-:W-:Y:S05]  /*8bb0*/  RET.REL.NODEC R128 `(_ZN7cutlass13device_kernelIN5flash19enable_sm80_to_sm89INS1_16FlashAttnBwdSm80INS1_25CollectiveMainloopBwdSm80ILi2ELi2EN4cute5tupleIJNS5_1CILi64EEENS7_ILi128EEES8_EEENS_10bfloat16_tEfNS_4arch4Sm80ELb1ELb0ELb1ELb1ELb0ELb0ELb0ELb0ELi2ELi2ELi4ELi2ELb1EEENS1_21CollectiveEpilogueBwdISA_SB_SD_Li256ELb1ELb0ELi2EEENS1_25SingleTileBwdLPTSchedulerILb1ELi128ELb0EEEEEEEEEvNT_6ParamsE) ;  /* 0xffff744080007950 */ /* 0x000fea0003c3ffff */
        .type           $_ZN7cutlass13device_kernelIN5flash19enable_sm80_to_sm89INS1_16FlashAttnBwdSm80INS1_25CollectiveMainloopBwdSm80ILi2ELi2EN4cute5tupleIJNS5_1CILi64EEENS7_ILi128EEES8_EEENS_10bfloat16_tEfNS_4arch4Sm80ELb1ELb0ELb1ELb1ELb0ELb0ELb0ELb0ELi2ELi2ELi4ELi2ELb1EEENS1_21CollectiveEpilogueBwdISA_SB_SD_Li256ELb1ELb0ELi2EEENS1_25SingleTileBwdLPTSchedulerILb1ELi128ELb0EEEEEEEEEvNT_6ParamsE$_ZN4cute3eso3ESOILb1ELb0EJNS_6LayoutINS_5tupleIJNS3_IJNS_1CILi8EEENS4_ILi1EEEEEEEEENS3_IJNS3_IJS6_NS4_ILi0EEEEEEEEEEEiEEC2ERKSC_RKi,@function
        .size           $_ZN7cutlass13device_kernelIN5flash19enable_sm80_to_sm89INS1_16FlashAttnBwdSm80INS1_25CollectiveMainloopBwdSm80ILi2ELi2EN4cute5tupleIJNS5_1CILi64EEENS7_ILi128EEES8_EEENS_10bfloat16_tEfNS_4arch4Sm80ELb1ELb0ELb1ELb1ELb0ELb0ELb0ELb0ELi2ELi2ELi4ELi2ELb1EEENS1_21CollectiveEpilogueBwdISA_SB_SD_Li256ELb1ELb0ELi2EEENS1_25SingleTileBwdLPTSchedulerILb1ELi128ELb0EEEEEEEEEvNT_6ParamsE$_ZN4cute3eso3ESOILb1ELb0EJNS_6LayoutINS_5tupleIJNS3_IJNS_1CILi8EEENS4_ILi1EEEEEEEEENS3_IJNS3_IJS6_NS4_ILi0EEEEEEEEEEEiEEC2ERKSC_RKi,($_ZN7cutlass13device_kernelIN5flash19enable_sm80_to_sm89INS1_16FlashAttnBwdSm80INS1_25CollectiveMainloopBwdSm80ILi2ELi2EN4cute5tupleIJNS5_1CILi64EEENS7_ILi128EEES8_EEENS_10bfloat16_tEfNS_4arch4Sm80ELb1ELb0ELb1ELb1ELb0ELb0ELb0ELb0ELi2ELi2ELi4ELi2ELb1EEENS1_21CollectiveEpilogueBwdISA_SB_SD_Li256ELb1ELb0ELi2EEENS1_25SingleTileBwdLPTSchedulerILb1ELi128ELb0EEEEEEEEEvNT_6ParamsE$_ZN4cute3eso3ESOILb1ELb0EJNS_6LayoutINS_5tupleIJNS3_IJNS_1CILi8EEENS4_ILi1EEEEEEEEENS3_IJNS3_IJS6_NS4_ILi0EEEEEEEEEEElEEC2ERKSC_RKl - $_ZN7cutlass13device_kernelIN5flash19enable_sm80_to_sm89INS1_16FlashAttnBwdSm80INS1_25CollectiveMainloopBwdSm80ILi2ELi2EN4cute5tupleIJNS5_1CILi64EEENS7_ILi128EEES8_EEENS_10bfloat16_tEfNS_4arch4Sm80ELb1ELb0ELb1ELb1ELb0ELb0ELb0ELb0ELi2ELi2ELi4ELi2ELb1EEENS1_21CollectiveEpilogueBwdISA_SB_SD_Li256ELb1ELb0ELi2EEENS1_25SingleTileBwdLPTSchedulerILb1ELi128ELb0EEEEEEEEEvNT_6ParamsE$_ZN4cute3eso3ESOILb1ELb0EJNS_6LayoutINS_5tupleIJNS3_IJNS_1CILi8EEENS4_ILi1EEEEEEEEENS3_IJNS3_IJS6_NS4_ILi0EEEEEEEEEEEiEEC2ERKSC_RKi)
$_ZN7cutlass13device_kernelIN5flash19enable_sm80_to_sm89INS1_16FlashAttnBwdSm80INS1_25CollectiveMainloopBwdSm80ILi2ELi2EN4cute5tupleIJNS5_1CILi64EEENS7_ILi128EEES8_EEENS_10bfloat16_tEfNS_4arch4Sm80ELb1ELb0ELb1ELb1ELb0ELb0ELb0ELb0ELi2ELi2ELi4ELi2ELb1EEENS1_21CollectiveEpilogueBwdISA_SB_SD_Li256ELb1ELb0ELi2EEENS1_25SingleTileBwdLPTSchedulerILb1ELi128ELb0EEEEEEEEEvNT_6ParamsE$_ZN4cute3eso3ESOILb1ELb0EJNS_6LayoutINS_5tupleIJNS3_IJNS_1CILi8EEENS4_ILi1EEEEEEEEENS3_IJNS3_IJS6_NS4_ILi0EEEEEEEEEEEiEEC2ERKSC_RKi:
[----:B------:R-:W-:Y:S02]  /*8bc0*/  IADD3 R6, R4, -c[0x0][0x20], RZ ;  /* 0x8000080004067a10 */ /* 0x000fe40007ffe0ff */
[----:B------:R-:W-:-:S03]  /*8bd0*/  MOV R9, 0x0 ;  /* 0x0000000000097802 */ /* 0x000fc60000000f00 */
[----:B------:R1:W-:Y:S01]  /*8be0*/  STL [R6], R7 ;  /* 0x0000000706007387 */ /* 0x0003e20000100800 */
[----:B------:R-:W-:Y:S05]  /*8bf0*/  RET.REL.NODEC R8 `(_ZN7cutlass13device_kernelIN5flash19enable_sm80_to_sm89INS1_16FlashAttnBwdSm80INS1_25CollectiveMainloopBwdSm80ILi2ELi2EN4cute5tupleIJNS5_1CILi64EEENS7_ILi128EEES8_EEENS_10bfloat16_tEfNS_4arch4Sm80ELb1ELb0ELb1ELb1ELb0ELb0ELb0ELb0ELi2ELi2ELi4ELi2ELb1EEENS1_21CollectiveEpilogueBwdISA_SB_SD_Li256ELb1ELb0ELi2EEENS1_25SingleTileBwdLPTSchedulerILb1ELi128ELb0EEEEEEEEEvNT_6ParamsE) ;  /* 0xffff740008007950 */ /* 0x000fea0003c3ffff */
        .type           $_ZN7cutlass13device_kernelIN5flash19enable_sm80_to_sm89INS1_16FlashAttnBwdSm80INS1_25CollectiveMainloopBwdSm80ILi2ELi2EN4cute5tupleIJNS5_1CILi64EEENS7_ILi128EEES8_EEENS_10bfloat16_tEfNS_4arch4Sm80ELb1ELb0ELb1ELb1ELb0ELb0ELb0ELb0ELi2ELi2ELi4ELi2ELb1EEENS1_21CollectiveEpilogueBwdISA_SB_SD_Li256ELb1ELb0ELi2EEENS1_25SingleTileBwdLPTSchedulerILb1ELi128ELb0EEEEEEEEEvNT_6ParamsE$_ZN4cute3eso3ESOILb1ELb0EJNS_6LayoutINS_5tupleIJNS3_IJNS_1CILi8EEENS4_ILi1EEEEEEEEENS3_IJNS3_IJS6_NS4_ILi0EEEEEEEEEEElEEC2ERKSC_RKl,@function
        .size           $_ZN7cutlass13device_kernelIN5flash19enable_sm80_to_sm89INS1_16FlashAttnBwdSm80INS1_25CollectiveMainloopBwdSm80ILi2ELi2EN4cute5tupleIJNS5_1CILi64EEENS7_ILi128EEES8_EEENS_10bfloat16_tEfNS_4arch4Sm80ELb1ELb0ELb1ELb1ELb0ELb0ELb0ELb0ELi2ELi2ELi4ELi2ELb1EEENS1_21CollectiveEpilogueBwdISA_SB_SD_Li256ELb1ELb0ELi2EEENS1_25SingleTileBwdLPTSchedulerILb1ELi128ELb0EEEEEEEEEvNT_6ParamsE$_ZN4cute3eso3ESOILb1ELb0EJNS_6LayoutINS_5tupleIJNS3_IJNS_1CILi8EEENS4_ILi1EEEEEEEEENS3_IJNS3_IJS6_NS4_ILi0EEEEEEEEEEElEEC2ERKSC_RKl,($_ZN7cutlass13device_kernelIN5flash19enable_sm80_to_sm89INS1_16FlashAttnBwdSm80INS1_25CollectiveMainloopBwdSm80ILi2ELi2EN4cute5tupleIJNS5_1CILi64EEENS7_ILi128EEES8_EEENS_10bfloat16_tEfNS_4arch4Sm80ELb1ELb0ELb1ELb1ELb0ELb0ELb0ELb0ELi2ELi2ELi4ELi2ELb1EEENS1_21CollectiveEpilogueBwdISA_SB_SD_Li256ELb1ELb0ELi2EEENS1_25SingleTileBwdLPTSchedulerILb1ELi128ELb0EEEEEEEEEvNT_6ParamsE$_ZN4cute3eso3ESOILb1ELb0EJNS_6LayoutINS_5tupleIJNS3_IJNS_1CILi8EEENS4_ILi1EEEEEENS4_ILi2EEES6_EEENS3_IJNS3_IJS6_NS4_ILi0EEEEEENS4_ILi2048EEESA_EEEEENS_10ViewEngineINS_8smem_ptrIPN7cutlass10bfloat16_tEEEEEEEC2ERKSE_RKSL_ - $_ZN7cutlass13device_kernelIN5flash19enable_sm80_to_sm89INS1_16FlashAttnBwdSm80INS1_25CollectiveMainloopBwdSm80ILi2ELi2EN4cute5tupleIJNS5_1CILi64EEENS7_ILi128EEES8_EEENS_10bfloat16_tEfNS_4arch4Sm80ELb1ELb0ELb1ELb1ELb0ELb0ELb0ELb0ELi2ELi2ELi4ELi2ELb1EEENS1_21CollectiveEpilogueBwdISA_SB_SD_Li256ELb1ELb0ELi2EEENS1_25SingleTileBwdLPTSchedulerILb1ELi128ELb0EEEEEEEEEvNT_6ParamsE$_ZN4cute3eso3ESOILb1ELb0EJNS_6LayoutINS_5tupleIJNS3_IJNS_1CILi8EEENS4_ILi1EEEEEEEEENS3_IJNS3_IJS6_NS4_ILi0EEEEEEEEEEElEEC2ERKSC_RKl)
$_ZN7cutlass13device_kernelIN5flash19enable_sm80_to_sm89INS1_16FlashAttnBwdSm80INS1_25CollectiveMainloopBwdSm80ILi2ELi2EN4cute5tupleIJNS5_1CILi64EEENS7_ILi128EEES8_EEENS_10bfloat16_tEfNS_4arch4Sm80ELb1ELb0ELb1ELb1ELb0ELb0ELb0ELb0ELi2ELi2ELi4ELi2ELb1EEENS1_21CollectiveEpilogueBwdISA_SB_SD_Li256ELb1ELb0ELi2EEENS1_25SingleTileBwdLPTSchedulerILb1ELi128ELb0EEEEEEEEEvNT_6ParamsE$_ZN4cute3eso3ESOILb1ELb0EJNS_6LayoutINS_5tupleIJNS3_IJNS_1CILi8EEENS4_ILi1EEEEEEEEENS3_IJNS3_IJS6_NS4_ILi0EEEEEEEEEEElEEC2ERKSC_RKl:
[----:B------:R-:W-:Y:S01]  /*8c00*/  IADD3 R6, R4, -c[0x0][0x20], RZ ;  /* 0x8000080004067a10 */ /* 0x000fe20007ffe0ff */
[----:B------:R-:W-:Y:S01]  /*8c10*/  IMAD.MOV.U32 R11, RZ, RZ, R7 ;  /* 0x000000ffff0b7224 */ /* 0x000fe200078e0007 */
[----:B------:R-:W-:-:S04]  /*8c20*/  MOV R9, 0x0 ;  /* 0x0000000000097802 */ /* 0x000fc80000000f00 */
[----:B------:R1:W-:Y:S01]  /*8c30*/  STL.64 [R6], R10 ;  /* 0x0000000a06007387 */ /* 0x0003e20000100a00 */
[----:B------:R-:W-:Y:S05]  /*8c40*/  RET.REL.NODEC R8 `(_ZN7cutlass13device_kernelIN5flash19enable_sm80_to_sm89INS1_16FlashAttnBwdSm80INS1_25CollectiveMainloopBwdSm80ILi2ELi2EN4cute5tupleIJNS5_1CILi64EEENS7_ILi128EEES8_EEENS_10bfloat16_tEfNS_4arch4Sm80ELb1ELb0ELb1ELb1ELb0ELb0ELb0ELb0ELi2ELi2ELi4ELi2ELb1EEENS1_21CollectiveEpilogueBwdISA_SB_SD_Li256ELb1ELb0ELi2EEENS1_25SingleTileBwdLPTSchedulerILb1ELi128ELb0EEEEEEEEEvNT_6ParamsE) ;  /* 0xffff73b008007950 */ /* 0x000fea0003c3ffff */
        .type           $_ZN7cutlass13device_kernelIN5flash19enable_sm80_to_sm89INS1_16FlashAttnBwdSm80INS1_25CollectiveMainloopBwdSm80ILi2ELi2EN4cute5tupleIJNS5_1CILi64EEENS7_ILi128EEES8_EEENS_10bfloat16_tEfNS_4arch4Sm80ELb1ELb0ELb1ELb1ELb0ELb0ELb0ELb0ELi2ELi2ELi4ELi2ELb1EEENS1_21CollectiveEpilogueBwdISA_SB_SD_Li256ELb1ELb0ELi2EEENS1_25SingleTileBwdLPTSchedulerILb1ELi128ELb0EEEEEEEEEvNT_6ParamsE$_ZN4cute3eso3ESOILb1ELb0EJNS_6LayoutINS_5tupleIJNS3_IJNS_1CILi8EEENS4_ILi1EEEEEENS4_ILi2EEES6_EEENS3_IJNS3_IJS6_NS4_ILi0EEEEEENS4_ILi2048EEESA_EEEEENS_10ViewEngineINS_8smem_ptrIPN7cutlass10bfloat16_tEEEEEEEC2ERKSE_RKSL_,@function
        .size           $_ZN7cutlass13device_kernelIN5flash19enable_sm80_to_sm89INS1_16FlashAttnBwdSm80INS1_25CollectiveMainloopBwdSm80ILi2ELi2EN4cute5tupleIJNS5_1CILi64EEENS7_ILi128EEES8_EEENS_10bfloat16_tEfNS_4arch4Sm80ELb1ELb0ELb1ELb1ELb0ELb0ELb0ELb0ELi2ELi2ELi4ELi2ELb1EEENS1_21CollectiveEpilogueBwdISA_SB_SD_Li256ELb1ELb0ELi2EEENS1_25SingleTileBwdLPTSchedulerILb1ELi128ELb0EEEEEEEEEvNT_6ParamsE$_ZN4cute3eso3ESOILb1ELb0EJNS_6LayoutINS_5tupleIJNS3_IJNS_1CILi8EEENS4_ILi1EEEEEENS4_ILi2EEES6_EEENS3_IJNS3_IJS6_NS4_ILi0EEEEEENS4_ILi2048EEESA_EEEEENS_10ViewEngineINS_8smem_ptrIPN7cutlass10bfloat16_tEEEEEEEC2ERKSE_RKSL_,($_ZN7cutlass13device_kernelIN5flash19enable_sm80_to_sm89INS1_16FlashAttnBwdSm80INS1_25CollectiveMainloopBwdSm80ILi2ELi2EN4cute5tupleIJNS5_1CILi64EEENS7_ILi128EEES8_EEENS_10bfloat16_tEfNS_4arch4Sm80ELb1ELb0ELb1ELb1ELb0ELb0ELb0ELb0ELi2ELi2ELi4ELi2ELb1EEENS1_21CollectiveEpilogueBwdISA_SB_SD_Li256ELb1ELb0ELi2EEENS1_25SingleTileBwdLPTSchedulerILb1ELi128ELb0EEEEEEEEEvNT_6ParamsE$_ZN4cute3eso3ESOILb1ELb0EJNS_6LayoutINS_5tupleIJNS3_IJNS_1CILi8EEENS4_ILi1EEEEEENS4_ILi2EEES6_EEENS3_IJNS3_IJS6_NS4_ILi0EEEEEENS4_ILi2048EEESA_EEEEEiEEC2ERKSE_RKi - $_ZN7cutlass13device_kernelIN5flash19enable_sm80_to_sm89INS1_16FlashAttnBwdSm80INS1_25CollectiveMainloopBwdSm80ILi2ELi2EN4cute5tupleIJNS5_1CILi64EEENS7_ILi128EEES8_EEENS_10bfloat16_tEfNS_4arch4Sm80ELb1ELb0ELb1ELb1ELb0ELb0ELb0ELb0ELi2ELi2ELi4ELi2ELb1EEENS1_21CollectiveEpilogueBwdISA_SB_SD_Li256ELb1ELb0ELi2EEENS1_25SingleTileBwdLPTSchedulerILb1ELi128ELb0EEEEEEEEEvNT_6ParamsE$_ZN4cute3eso3ESOILb1ELb0EJNS_6LayoutINS_5tupleIJNS3_IJNS_1CILi8EEENS4_ILi1EEEEEENS4_ILi2EEES6_EEENS3_IJNS3_IJS6_NS4_ILi0EEEEEENS4_ILi2048EEESA_EEEEENS_10ViewEngineINS_8smem_ptrIPN7cutlass10bfloat16_tEEEEEEEC2ERKSE_RKSL_)
$_ZN7cutlass13device_kernelIN5flash19enable_sm80_to_sm89INS1_16FlashAttnBwdSm80INS1_25CollectiveMainloopBwdSm80ILi2ELi2EN4cute5tupleIJNS5_1CILi64EEENS7_ILi128EEES8_EEENS_10bfloat16_tEfNS_4arch4Sm80ELb1ELb0ELb1ELb1ELb0ELb0ELb0ELb0ELi2ELi2ELi4ELi2ELb1EEENS1_21CollectiveEpilogueBwdISA_SB_SD_Li256ELb1ELb0ELi2EEENS1_25SingleTileBwdLPTSchedulerILb1ELi128ELb0EEEEEEEEEvNT_6ParamsE$_ZN4cute3eso3ESOILb1ELb0EJNS_6LayoutINS_5tupleIJNS3_IJNS_1CILi8EEENS4_ILi1EEEEEENS4_ILi2EEES6_EEENS3_IJNS3_IJS6_NS4_ILi0EEEEEENS4_ILi2048EEESA_EEEEENS_10ViewEngineINS_8smem_ptrIPN7cutlass10bfloat16_tEEEEEEEC2ERKSE_RKSL_:
[----:B------:R-:W-:Y:S02]  /*8c50*/  IADD3 R8, R4, -c[0x0][0x20], RZ ;  /* 0x8000080004087a10 */ /* 0x000fe40007ffe0ff */
[----:B------:R-:W-:-:S03]  /*8c60*/  MOV R11, 0x0 ;  /* 0x00000000000b7802 */ /* 0x000fc60000000f00 */
[----:B------:R1:W-:Y:S01]  /*8c70*/  STL.64 [R8], R6 ;  /* 0x0000000608007387 */ /* 0x0003e20000100a00 */
[----:B------:R-:W-:Y:S05]  /*8c80*/  RET.REL.NODEC R10 `(_ZN7cutlass13device_kernelIN5flash19enable_sm80_to_sm89INS1_16FlashAttnBwdSm80INS1_25CollectiveMainloopBwdSm80ILi2ELi2EN4cute5tupleIJNS5_1CILi64EEENS7_ILi128EEES8_EEENS_10bfloat16_tEfNS_4arch4Sm80ELb1ELb0ELb1ELb1ELb0ELb0ELb0ELb0ELi2ELi2ELi4ELi2ELb1EEENS1_21CollectiveEpilogueBwdISA_SB_SD_Li256ELb1ELb0ELi2EEENS1_25SingleTileBwdLPTSchedulerILb1ELi128ELb0EEEEEEEEEvNT_6ParamsE) ;  /* 0xffff73700a007950 */ /* 0x000fea0003c3ffff */
        .type           $_ZN7cutlass13device_kernelIN5flash19enable_sm80_to_sm89INS1_16FlashAttnBwdSm80INS1_25CollectiveMainloopBwdSm80ILi2ELi2EN4cute5tupleIJNS5_1CILi64EEENS7_ILi128EEES8_EEENS_10bfloat16_tEfNS_4arch4Sm80ELb1ELb0ELb1ELb1ELb0ELb0ELb0ELb0ELi2ELi2ELi4ELi2ELb1EEENS1_21CollectiveEpilogueBwdISA_SB_SD_Li256ELb1ELb0ELi2EEENS1_25SingleTileBwdLPTSchedulerILb1ELi128ELb0EEEEEEEEEvNT_6ParamsE$_ZN4cute3eso3ESOILb1ELb0EJNS_6LayoutINS_5tupleIJNS3_IJNS_1CILi8EEENS4_ILi1EEEEEENS4_ILi2EEES6_EEENS3_IJNS3_IJS6_NS4_ILi0EEEEEENS4_ILi2048EEESA_EEEEEiEEC2ERKSE_RKi,@function
        .size           $_ZN7cutlass13device_kernelIN5flash19enable_sm80_to_sm89INS1_16FlashAttnBwdSm80INS1_25CollectiveMainloopBwdSm80ILi2ELi2EN4cute5tupleIJNS5_1CILi64EEENS7_ILi128EEES8_EEENS_10bfloat16_tEfNS_4arch4Sm80ELb1ELb0ELb1ELb1ELb0ELb0ELb0ELb0ELi2ELi2ELi4ELi2ELb1EEENS1_21CollectiveEpilogueBwdISA_SB_SD_Li256ELb1ELb0ELi2EEENS1_25SingleTileBwdLPTSchedulerILb1ELi128ELb0EEEEEEEEEvNT_6ParamsE$_ZN4cute3eso3ESOILb1ELb0EJNS_6LayoutINS_5tupleIJNS3_IJNS_1CILi8EEENS4_ILi1EEEEEENS4_ILi2EEES6_EEENS3_IJNS3_IJS6_NS4_ILi0EEEEEENS4_ILi2048EEESA_EEEEEiEEC2ERKSE_RKi,($_ZN7cutlass13device_kernelIN5flash19enable_sm80_to_sm89INS1_16FlashAttnBwdSm80INS1_25CollectiveMainloopBwdSm80ILi2ELi2EN4cute5tupleIJNS5_1CILi64EEENS7_ILi128EEES8_EEENS_10bfloat16_tEfNS_4arch4Sm80ELb1ELb0ELb1ELb1ELb0ELb0ELb0ELb0ELi2ELi2ELi4ELi2ELb1EEENS1_21CollectiveEpilogueBwdISA_SB_SD_Li256ELb1ELb0ELi2EEENS1_25SingleTileBwdLPTSchedulerILb1ELi128ELb0EEEEEEEEEvNT_6ParamsE$_ZN4cute5tupleIJNS0_IJNS0_IJNS_1CILi8EEENS1_ILi1EEEEEENS1_ILi2EEES3_EEENS0_IJNS0_IJS3_NS1_ILi0EEEEEElS7_EEEEEC2ERKS6_RKS9_ - $_ZN7cutlass13device_kernelIN5flash19enable_sm80_to_sm89INS1_16FlashAttnBwdSm80INS1_25CollectiveMainloopBwdSm80ILi2ELi2EN4cute5tupleIJNS5_1CILi64EEENS7_ILi128EEES8_EEENS_10bfloat16_tEfNS_4arch4Sm80ELb1ELb0ELb1ELb1ELb0ELb0ELb0ELb0ELi2ELi2ELi4ELi2ELb1EEENS1_21CollectiveEpilogueBwdISA_SB_SD_Li256ELb1ELb0ELi2EEENS1_25SingleTileBwdLPTSchedulerILb1ELi128ELb0EEEEEEEEEvNT_6ParamsE$_ZN4cute3eso3ESOILb1ELb0EJNS_6LayoutINS_5tupleIJNS3_IJNS_1CILi8EEENS4_ILi1EEEEEENS4_ILi2EEES6_EEENS3_IJNS3_IJS6_NS4_ILi0EEEEEENS4_ILi2048EEESA_EEEEEiEEC2ERKSE_RKi)
$_ZN7cutlass13device_kernelIN5flash19enable_sm80_to_sm89INS1_16FlashAttnBwdSm80INS1_25CollectiveMainloopBwdSm80ILi2ELi2EN4cute5tupleIJNS5_1CILi64EEENS7_ILi128EEES8_EEENS_10bfloat16_tEfNS_4arch4Sm80ELb1ELb0ELb1ELb1ELb0ELb0ELb0ELb0ELi2ELi2ELi4ELi2ELb1EEENS1_21CollectiveEpilogueBwdISA_SB_SD_Li256ELb1ELb0ELi2EEENS1_25SingleTileBwdLPTSchedulerILb1ELi128ELb0EEEEEEEEEvNT_6ParamsE$_ZN4cute3eso3ESOILb1ELb0EJNS_6LayoutINS_5tupleIJNS3_IJNS_1CILi8EEENS4_ILi1EEEEEENS4_ILi2EEES6_EEENS3_IJNS3_IJS6_NS4_ILi0EEEEEENS4_ILi2048EEESA_EEEEEiEEC2ERKSE_RKi:
[----:B------:R-:W-:Y:S02]  /*8c90*/  IADD3 R6, R4, -c[0x0][0x20], RZ ;  /* 0x8000080004067a10 */ /* 0x000fe40007ffe0ff */
[----:B------:R-:W-:-:S03]  /*8ca0*/  MOV R9, 0x0 ;  /* 0x0000000000097802 */ /* 0x000fc60000000f00 */
[----:B------:R1:W-:Y:S01]  /*8cb0*/  STL [R6], R7 ;  /* 0x0000000706007387 */ /* 0x0003e20000100800 */
[----:B------:R-:W-:Y:S05]  /*8cc0*/  RET.REL.NODEC R8 `(_ZN7cutlass13device_kernelIN5flash19enable_sm80_to_sm89INS1_16FlashAttnBwdSm80INS1_25CollectiveMainloopBwdSm80ILi2ELi2EN4cute5tupleIJNS5_1CILi64EEENS7_ILi128EEES8_EEENS_10bfloat16_tEfNS_4arch4Sm80ELb1ELb0ELb1ELb1ELb0ELb0ELb0ELb0ELi2ELi2ELi4ELi2ELb1EEENS1_21CollectiveEpilogueBwdISA_SB_SD_Li256ELb1ELb0ELi2EEENS1_25SingleTileBwdLPTSchedulerILb1ELi128ELb0EEEEEEEEEvNT_6ParamsE) ;  /* 0xffff733008007950 */ /* 0x000fea0003c3ffff */
        .type           $_ZN7cutlass13device_kernelIN5flash19enable_sm80_to_sm89INS1_16FlashAttnBwdSm80INS1_25CollectiveMainloopBwdSm80ILi2ELi2EN4cute5tupleIJNS5_1CILi64EEENS7_ILi128EEES8_EEENS_10bfloat16_tEfNS_4arch4Sm80ELb1ELb0ELb1ELb1ELb0ELb0ELb0ELb0ELi2ELi2ELi4ELi2ELb1EEENS1_21CollectiveEpilogueBwdISA_SB_SD_Li256ELb1ELb0ELi2EEENS1_25SingleTileBwdLPTSchedulerILb1ELi128ELb0EEEEEEEEEvNT_6ParamsE$_ZN4cute5tupleIJNS0_IJNS0_IJNS_1CILi8EEENS1_ILi1EEEEEENS1_ILi2EEES3_EEENS0_IJNS0_IJS3_NS1_ILi0EEEEEElS7_EEEEEC2ERKS6_RKS9_,@function
        .size           $_ZN7cutlass13device_kernelIN5flash19enable_sm80_to_sm89INS1_16FlashAttnBwdSm80INS1_25CollectiveMainloopBwdSm80ILi2ELi2EN4cute5tupleIJNS5_1CILi64EEENS7_ILi128EEES8_EEENS_10bfloat16_tEfNS_4arch4Sm80ELb1ELb0ELb1ELb1ELb0ELb0ELb0ELb0ELi2ELi2ELi4ELi2ELb1EEENS1_21CollectiveEpilogueBwdISA_SB_SD_Li256ELb1ELb0ELi2EEENS1_25SingleTileBwdLPTSchedulerILb1ELi128ELb0EEEEEEEEEvNT_6ParamsE$_ZN4cute5tupleIJNS0_IJNS0_IJNS_1CILi8EEENS1_ILi1EEEEEENS1_ILi2EEES3_EEENS0_IJNS0_IJS3_NS1_ILi0EEEEEElS7_EEEEEC2ERKS6_RKS9_,($_ZN7cutlass13device_kernelIN5flash19enable_sm80_to_sm89INS1_16FlashAttnBwdSm80INS1_25CollectiveMainloopBwdSm80ILi2ELi2EN4cute5tupleIJNS5_1CILi64EEENS7_ILi128EEES8_EEENS_10bfloat16_tEfNS_4arch4Sm80ELb1ELb0ELb1ELb1ELb0ELb0ELb0ELb0ELi2ELi2ELi4ELi2ELb1EEENS1_21CollectiveEpilogueBwdISA_SB_SD_Li256ELb1ELb0ELi2EEENS1_25SingleTileBwdLPTSchedulerILb1ELi128ELb0EEEEEEEEEvNT_6ParamsE$_ZN4cute5tupleIJNS_15ArithmeticTupleIJNS_1CILi0EEEiEEEEEC2ERKS4_ - $_ZN7cutlass13device_kernelIN5flash19enable_sm80_to_sm89INS1_16FlashAttnBwdSm80INS1_25CollectiveMainloopBwdSm80ILi2ELi2EN4cute5tupleIJNS5_1CILi64EEENS7_ILi128EEES8_EEENS_10bfloat16_tEfNS_4arch4Sm80ELb1ELb0ELb1ELb1ELb0ELb0ELb0ELb0ELi2ELi2ELi4ELi2ELb1EEENS1_21CollectiveEpilogueBwdISA_SB_SD_Li256ELb1ELb0ELi2EEENS1_25SingleTileBwdLPTSchedulerILb1ELi128ELb0EEEEEEEEEvNT_6ParamsE$_ZN4cute5tupleIJNS0_IJNS0_IJNS_1CILi8EEENS1_ILi1EEEEEENS1_ILi2EEES3_EEENS0_IJNS0_IJS3_NS1_ILi0EEEEEElS7_EEEEEC2ERKS6_RKS9_)
$_ZN7cutlass13device_kernelIN5flash19enable_sm80_to_sm89INS1_16FlashAttnBwdSm80INS1_25CollectiveMainloopBwdSm80ILi2ELi2EN4cute5tupleIJNS5_1CILi64EEENS7_ILi128EEES8_EEENS_10bfloat16_tEfNS_4arch4Sm80ELb1ELb0ELb1ELb1ELb0ELb0ELb0ELb0ELi2ELi2ELi4ELi2ELb1EEENS1_21CollectiveEpilogueBwdISA_SB_SD_Li256ELb1ELb0ELi2EEENS1_25SingleTileBwdLPTSchedulerILb1ELi128ELb0EEEEEEEEEvNT_6ParamsE$_ZN4cute5tupleIJNS0_IJNS0_IJNS_1CILi8EEENS1_ILi1EEEEEENS1_ILi2EEES3_EEENS0_IJNS0_IJS3_NS1_ILi0EEEEEElS7_EEEEEC2ERKS6_RKS9_:
[----:B------:R-:W-:Y:S02]  /*8cd0*/  MOV R10, 0x8cf0 ;  /* 0x00008cf0000a7802 */ /* 0x000fe40000000f00 */
[----:B------:R-:W-:Y:S05]  /*8ce0*/  CALL.REL.NOINC `($_ZN7cutlass13device_kernelIN5flash19enable_sm80_to_sm89INS1_16FlashAttnBwdSm80INS1_25CollectiveMainloopBwdSm80ILi2ELi2EN4cute5tupleIJNS5_1CILi64EEENS7_ILi128EEES8_EEENS_10bfloat16_tEfNS_4arch4Sm80ELb1ELb0ELb1ELb1ELb0ELb0ELb0ELb0ELi2ELi2ELi4ELi2ELb1EEENS1_21CollectiveEpilogueBwdISA_SB_SD_Li256ELb1ELb0ELi2EEENS1_25SingleTileBwdLPTSchedulerILb1ELi128ELb0EEEEEEEEEvNT_6ParamsE$_ZN4cute3eso3ESOILb1ELb0EJNS_5tupleIJNS2_IJNS_1CILi8EEENS3_ILi1EEEEEENS3_ILi2EEES5_EEENS2_IJNS2_IJS5_NS3_ILi0EEEEEElS9_EEEEEC2ERKS8_RKSB_) ;  /* 0xfffffb9000007944 */ /* 0x000fea0003c3ffff */
[----:B------:R-:W-:-:S04]  /*8cf0*/  MOV R9, 0x0 ;  /* 0x0000000000097802 */ /* 0x000fc80000000f00 */
[----:B------:R-:W-:Y:S05]  /*8d00*/  RET.REL.NODEC R8 `(_ZN7cutlass13device_kernelIN5flash19enable_sm80_to_sm89INS1_16FlashAttnBwdSm80INS1_25CollectiveMainloopBwdSm80ILi2ELi2EN4cute5tupleIJNS5_1CILi64EEENS7_ILi128EEES8_EEENS_10bfloat16_tEfNS_4arch4Sm80ELb1ELb0ELb1ELb1ELb0ELb0ELb0ELb0ELi2ELi2ELi4ELi2ELb1EEENS1_21CollectiveEpilogueBwdISA_SB_SD_Li256ELb1ELb0ELi2EEENS1_25SingleTileBwdLPTSchedulerILb1ELi128ELb0EEEEEEEEEvNT_6ParamsE) ;  /* 0xffff72f008007950 */ /* 0x000fea0003c3ffff */
        .type           $_ZN7cutlass13device_kernelIN5flash19enable_sm80_to_sm89INS1_16FlashAttnBwdSm80INS1_25CollectiveMainloopBwdSm80ILi2ELi2EN4cute5tupleIJNS5_1CILi64EEENS7_ILi128EEES8_EEENS_10bfloat16_tEfNS_4arch4Sm80ELb1ELb0ELb1ELb1ELb0ELb0ELb0ELb0ELi2ELi2ELi4ELi2ELb1EEENS1_21CollectiveEpilogueBwdISA_SB_SD_Li256ELb1ELb0ELi2EEENS1_25SingleTileBwdLPTSchedulerILb1ELi128ELb0EEEEEEEEEvNT_6ParamsE$_ZN4cute5tupleIJNS_15ArithmeticTupleIJNS_1CILi0EEEiEEEEEC2ERKS4_,@function
        .size           $_ZN7cutlass13device_kernelIN5flash19enable_sm80_to_sm89INS1_16FlashAttnBwdSm80INS1_25CollectiveMainloopBwdSm80ILi2ELi2EN4cute5tupleIJNS5_1CILi64EEENS7_ILi128EEES8_EEENS_10bfloat16_tEfNS_4arch4Sm80ELb1ELb0ELb1ELb1ELb0ELb0ELb0ELb0ELi2ELi2ELi4ELi2ELb1EEENS1_21CollectiveEpilogueBwdISA_SB_SD_Li256ELb1ELb0ELi2EEENS1_25SingleTileBwdLPTSchedulerILb1ELi128ELb0EEEEEEEEEvNT_6ParamsE$_ZN4cute5tupleIJNS_15ArithmeticTupleIJNS_1CILi0EEEiEEEEEC2ERKS4_,($_ZN7cutlass13device_kernelIN5flash19enable_sm80_to_sm89INS1_16FlashAttnBwdSm80INS1_25CollectiveMainloopBwdSm80ILi2ELi2EN4cute5tupleIJNS5_1CILi64EEENS7_ILi128EEES8_EEENS_10bfloat16_tEfNS_4arch4Sm80ELb1ELb0ELb1ELb1ELb0ELb0ELb0ELb0ELi2ELi2ELi4ELi2ELb1EEENS1_21CollectiveEpilogueBwdISA_SB_SD_Li256ELb1ELb0ELi2EEENS1_25SingleTileBwdLPTSchedulerILb1ELi128ELb0EEEEEEEEEvNT_6ParamsE$_ZN4cute5tupleIJNS_15ArithmeticTupleIJiEEEEEC2ERKS2_ - $_ZN7cutlass13device_kernelIN5flash19enable_sm80_to_sm89INS1_16FlashAttnBwdSm80INS1_25CollectiveMainloopBwdSm80ILi2ELi2EN4cute5tupleIJNS5_1CILi64EEENS7_ILi128EEES8_EEENS_10bfloat16_tEfNS_4arch4Sm80ELb1ELb0ELb1ELb1ELb0ELb0ELb0ELb0ELi2ELi2ELi4ELi2ELb1EEENS1_21CollectiveEpilogueBwdISA_SB_SD_Li256ELb1ELb0ELi2EEENS1_25SingleTileBwdLPTSchedulerILb1ELi128ELb0EEEEEEEEEvNT_6ParamsE$_ZN4cute5tupleIJNS_15ArithmeticTupleIJNS_1CILi0EEEiEEEEEC2ERKS4_)
$_ZN7cutlass13device_kernelIN5flash19enable_sm80_to_sm89INS1_16FlashAttnBwdSm80INS1_25CollectiveMainloopBwdSm80ILi2ELi2EN4cute5tupleIJNS5_1CILi64EEENS7_ILi128EEES8_EEENS_10bfloat16_tEfNS_4arch4Sm80ELb1ELb0ELb1ELb1ELb0ELb0ELb0ELb0ELi2ELi2ELi4ELi2ELb1EEENS1_21CollectiveEpilogueBwdISA_SB_SD_Li256ELb1ELb0ELi2EEENS1_25SingleTileBwdLPTSchedulerILb1ELi128ELb0EEEEEEEEEvNT_6ParamsE$_ZN4cute5tupleIJNS_15ArithmeticTupleIJNS_1CILi0EEEiEEEEEC2ERKS4_:
[----:B------:R-:W-:Y:S02]  /*8d10*/  MOV R10, 0x8d30 ;  /* 0x00008d30000a7802 */ /* 0x000fe40000000f00 */
[----:B------:R-:W-:Y:S05]  /*8d20*/  CALL.REL.NOINC `($_ZN7cutlass13device_kernelIN5flash19enable_sm80_to_sm89INS1_16FlashAttnBwdSm80INS1_25CollectiveMainloopBwdSm80ILi2ELi2EN4cute5tupleIJNS5_1CILi64EEENS7_ILi128EEES8_EEENS_10bfloat16_tEfNS_4arch4Sm80ELb1ELb0ELb1ELb1ELb0ELb0ELb0ELb0ELi2ELi2ELi4ELi2ELb1EEENS1_21CollectiveEpilogueBwdISA_SB_SD_Li256ELb1ELb0ELi2EEENS1_25SingleTileBwdLPTSchedulerILb1ELi128ELb0EEEEEEEEEvNT_6ParamsE$_ZN4cute3eso3ESOILb0ELb1EJNS_15ArithmeticTupleIJNS_1CILi0EEEiEEEEEC2ERKS5_) ;  /* 0xfffff56000007944 */ /* 0x000fea0003c3ffff */
[----:B------:R-:W-:-:S04]  /*8d30*/  MOV R17, 0x0 ;  /* 0x0000000000117802 */ /* 0x000fc80000000f00 */
[----:B------:R-:W-:Y:S05]  /*8d40*/  RET.REL.NODEC R16 `(_ZN7cutlass13device_kernelIN5flash19enable_sm80_to_sm89INS1_16FlashAttnBwdSm80INS1_25CollectiveMainloopBwdSm80ILi2ELi2EN4cute5tupleIJNS5_1CILi64EEENS7_ILi128EEES8_EEENS_10bfloat16_tEfNS_4arch4Sm80ELb1ELb0ELb1ELb1ELb0ELb0ELb0ELb0ELi2ELi2ELi4ELi2ELb1EEENS1_21CollectiveEpilogueBwdISA_SB_SD_Li256ELb1ELb0ELi2EEENS1_25SingleTileBwdLPTSchedulerILb1ELi128ELb0EEEEEEEEEvNT_6ParamsE) ;  /* 0xffff72b010007950 */ /* 0x000fea0003c3ffff */
        .type           $_ZN7cutlass13device_kernelIN5flash19enable_sm80_to_sm89INS1_16FlashAttnBwdSm80INS1_25CollectiveMainloopBwdSm80ILi2ELi2EN4cute5tupleIJNS5_1CILi64EEENS7_ILi128EEES8_EEENS_10bfloat16_tEfNS_4arch4Sm80ELb1ELb0ELb1ELb1ELb0ELb0ELb0ELb0ELi2ELi2ELi4ELi2ELb1EEENS1_21CollectiveEpilogueBwdISA_SB_SD_Li256ELb1ELb0ELi2EEENS1_25SingleTileBwdLPTSchedulerILb1ELi128ELb0EEEEEEEEEvNT_6ParamsE$_ZN4cute5tupleIJNS_15ArithmeticTupleIJiEEEEEC2ERKS2_,@function
        .size           $_ZN7cutlass13device_kernelIN5flash19enable_sm80_to_sm89INS1_16FlashAttnBwdSm80INS1_25CollectiveMainloopBwdSm80ILi2ELi2EN4cute5tupleIJNS5_1CILi64EEENS7_ILi128EEES8_EEENS_10bfloat16_tEfNS_4arch4Sm80ELb1ELb0ELb1ELb1ELb0ELb0ELb0ELb0ELi2ELi2ELi4ELi2ELb1EEENS1_21CollectiveEpilogueBwdISA_SB_SD_Li256ELb1ELb0ELi2EEENS1_25SingleTileBwdLPTSchedulerILb1ELi128ELb0EEEEEEEEEvNT_6ParamsE$_ZN4cute5tupleIJNS_15ArithmeticTupleIJiEEEEEC2ERKS2_,($_ZN7cutlass13device_kernelIN5flash19enable_sm80_to_sm89INS1_16FlashAttnBwdSm80INS1_25CollectiveMainloopBwdSm80ILi2ELi2EN4cute5tupleIJNS5_1CILi64EEENS7_ILi128EEES8_EEENS_10bfloat16_tEfNS_4arch4Sm80ELb1ELb0ELb1ELb1ELb0ELb0ELb0ELb0ELi2ELi2ELi4ELi2ELb1EEENS1_21CollectiveEpilogueBwdISA_SB_SD_Li256ELb1ELb0ELi2EEENS1_25SingleTileBwdLPTSchedulerILb1ELi128ELb0EEEEEEEEEvNT_6ParamsE$_ZN4cute5tupleIJNS_15ArithmeticTupleIJiiEEEEEC2ERKS2_ - $_ZN7cutlass13device_kernelIN5flash19enable_sm80_to_sm89INS1_16FlashAttnBwdSm80INS1_25CollectiveMainloopBwdSm80ILi2ELi2EN4cute5tupleIJNS5_1CILi64EEENS7_ILi128EEES8_EEENS_10bfloat16_tEfNS_4arch4Sm80ELb1ELb0ELb1ELb1ELb0ELb0ELb0ELb0ELi2ELi2ELi4ELi2ELb1EEENS1_21CollectiveEpilogueBwdISA_SB_SD_Li256ELb1ELb0ELi2EEENS1_25SingleTileBwdLPTSchedulerILb1ELi128ELb0EEEEEEEEEvNT_6ParamsE$_ZN4cute5tupleIJNS_15ArithmeticTupleIJiEEEEEC2ERKS2_)
$_ZN7cutlass13device_kernelIN5flash19enable_sm80_to_sm89INS1_16FlashAttnBwdSm80INS1_25CollectiveMainloopBwdSm80ILi2ELi2EN4cute5tupleIJNS5_1CILi64EEENS7_ILi128EEES8_EEENS_10bfloat16_tEfNS_4arch4Sm80ELb1ELb0ELb1ELb1ELb0ELb0ELb0ELb0ELi2ELi2ELi4ELi2ELb1EEENS1_21CollectiveEpilogueBwdISA_SB_SD_Li256ELb1ELb0ELi2EEENS1_25SingleTileBwdLPTSchedulerILb1ELi128ELb0EEEEEEEEEvNT_6ParamsE$_ZN4cute5tupleIJNS_15ArithmeticTupleIJiEEEEEC2ERKS2_:
[----:B------:R-:W-:Y:S02]  /*8d50*/  MOV R8, 0x8d70 ;  /* 0x00008d7000087802 */ /* 0x000fe40000000f00 */
[----:B------:R-:W-:Y:S05]  /*8d60*/  CALL.REL.NOINC `($_ZN7cutlass13device_kernelIN5flash19enable_sm80_to_sm89INS1_16FlashAttnBwdSm80INS1_25CollectiveMainloopBwdSm80ILi2ELi2EN4cute5tupleIJNS5_1CILi64EEENS7_ILi128EEES8_EEENS_10bfloat16_tEfNS_4arch4Sm80ELb1ELb0ELb1ELb1ELb0ELb0ELb0ELb0ELi2ELi2ELi4ELi2ELb1EEENS1_21CollectiveEpilogueBwdISA_SB_SD_Li256ELb1ELb0ELi2EEENS1_25SingleTileBwdLPTSchedulerILb1ELi128ELb0EEEEEEEEEvNT_6ParamsE$_ZN4cute3eso3ESOILb0ELb1EJNS_15ArithmeticTupleIJiEEEEEC2ERKS3_) ;  /* 0xfffff56000007944 */ /* 0x000fea0003c3ffff */
[----:B------:R-:W-:-:S04]  /*8d70*/  MOV R11, 0x0 ;  /* 0x00000000000b7802 */ /* 0x000fc80000000f00 */
[----:B------:R-:W-:Y:S05]  /*8d80*/  RET.REL.NODEC R10 `(_ZN7cutlass13device_kernelIN5flash19enable_sm80_to_sm89INS1_16FlashAttnBwdSm80INS1_25CollectiveMainloopBwdSm80ILi2ELi2EN4cute5tupleIJNS5_1CILi64EEENS7_ILi128EEES8_EEENS_10bfloat16_tEfNS_4arch4Sm80ELb1ELb0ELb1ELb1ELb0ELb0ELb0ELb0ELi2ELi2ELi4ELi2ELb1EEENS1_21CollectiveEpilogueBwdISA_SB_SD_Li256ELb1ELb0ELi2EEENS1_25SingleTileBwdLPTSchedulerILb1ELi128ELb0EEEEEEEEEvNT_6ParamsE) ;  /* 0xffff72700a007950 */ /* 0x000fea0003c3ffff */
        .type           $_ZN7cutlass13device_kernelIN5flash19enable_sm80_to_sm89INS1_16FlashAttnBwdSm80INS1_25CollectiveMainloopBwdSm80ILi2ELi2EN4cute5tupleIJNS5_1CILi64EEENS7_ILi128EEES8_EEENS_10bfloat16_tEfNS_4arch4Sm80ELb1ELb0ELb1ELb1ELb0ELb0ELb0ELb0ELi2ELi2ELi4ELi2ELb1EEENS1_21CollectiveEpilogueBwdISA_SB_SD_Li256ELb1ELb0ELi2EEENS1_25SingleTileBwdLPTSchedulerILb1ELi128ELb0EEEEEEEEEvNT_6ParamsE$_ZN4cute5tupleIJNS_15ArithmeticTupleIJiiEEEEEC2ERKS2_,@function
        .size           $_ZN7cutlass13device_kernelIN5flash19enable_sm80_to_sm89INS1_16FlashAttnBwdSm80INS1_25CollectiveMainloopBwdSm80ILi2ELi2EN4cute5tupleIJNS5_1CILi64EEENS7_ILi128EEES8_EEENS_10bfloat16_tEfNS_4arch4Sm80ELb1ELb0ELb1ELb1ELb0ELb0ELb0ELb0ELi2ELi2ELi4ELi2ELb1EEENS1_21CollectiveEpilogueBwdISA_SB_SD_Li256ELb1ELb0ELi2EEENS1_25SingleTileBwdLPTSchedulerILb1ELi128ELb0EEEEEEEEEvNT_6ParamsE$_ZN4cute5tupleIJNS_15ArithmeticTupleIJiiEEEEEC2ERKS2_,($_ZN7cutlass13device_kernelIN5flash19enable_sm80_to_sm89INS1_16FlashAttnBwdSm80INS1_25CollectiveMainloopBwdSm80ILi2ELi2EN4cute5tupleIJNS5_1CILi64EEENS7_ILi128EEES8_EEENS_10bfloat16_tEfNS_4arch4Sm80ELb1ELb0ELb1ELb1ELb0ELb0ELb0ELb0ELi2ELi2ELi4ELi2ELb1EEENS1_21CollectiveEpilogueBwdISA_SB_SD_Li256ELb1ELb0ELi2EEENS1_25SingleTileBwdLPTSchedulerILb1ELi128ELb0EEEEEEEEEvNT_6ParamsE$_ZN4cute5tupleIJNS_15ArithmeticTupleIJiiEEEiiiEEC2ERKS2_RKiS7_S7_ - $_ZN7cutlass13device_kernelIN5flash19enable_sm80_to_sm89INS1_16FlashAttnBwdSm80INS1_25CollectiveMainloopBwdSm80ILi2ELi2EN4cute5tupleIJNS5_1CILi64EEENS7_ILi128EEES8_EEENS_10bfloat16_tEfNS_4arch4Sm80ELb1ELb0ELb1ELb1ELb0ELb0ELb0ELb0ELi2ELi2ELi4ELi2ELb1EEENS1_21CollectiveEpilogueBwdISA_SB_SD_Li256ELb1ELb0ELi2EEENS1_25SingleTileBwdLPTSchedulerILb1ELi128ELb0EEEEEEEEEvNT_6ParamsE$_ZN4cute5tupleIJNS_15ArithmeticTupleIJiiEEEEEC2ERKS2_)
$_ZN7cutlass13device_kernelIN5flash19enable_sm80_to_sm89INS1_16FlashAttnBwdSm80INS1_25CollectiveMainloopBwdSm80ILi2ELi2EN4cute5tupleIJNS5_1CILi64EEENS7_ILi128EEES8_EEENS_10bfloat16_tEfNS_4arch4Sm80ELb1ELb0ELb1ELb1ELb0ELb0ELb0ELb0ELi2ELi2ELi4ELi2ELb1EEENS1_21CollectiveEpilogueBwdISA_SB_SD_Li256ELb1ELb0ELi2EEENS1_25SingleTileBwdLPTSchedulerILb1ELi128ELb0EEEEEEEEEvNT_6ParamsE$_ZN4cute5tupleIJNS_15ArithmeticTupleIJiiEEEEEC2ERKS2_:
[----:B------:R-:W-:Y:S02]  /*8d90*/  MOV R8, 0x8db0 ;  /* 0x00008db000087802 */ /* 0x000fe40000000f00 */
[----:B------:R-:W-:Y:S05]  /*8da0*/  CALL.REL.NOINC `($_ZN7cutlass13device_kernelIN5flash19enable_sm80_to_sm89INS1_16FlashAttnBwdSm80INS1_25CollectiveMainloopBwdSm80ILi2ELi2EN4cute5tupleIJNS5_1CILi64EEENS7_ILi128EEES8_EEENS_10bfloat16_tEfNS_4arch4Sm80ELb1ELb0ELb1ELb1ELb0ELb0ELb0ELb0ELi2ELi2ELi4ELi2ELb1EEENS1_21CollectiveEpilogueBwdISA_SB_SD_Li256ELb1ELb0ELi2EEENS1_25SingleTileBwdLPTSchedulerILb1ELi128ELb0EEEEEEEEEvNT_6ParamsE$_ZN4cute3eso3ESOILb0ELb1EJNS_15ArithmeticTupleIJiiEEEEEC2ERKS3_) ;  /* 0xfffff57000007944 */ /* 0x000fea0003c3ffff */
[----:B------:R-:W-:-:S04]  /*8db0*/  MOV R11, 0x0 ;  /* 0x00000000000b7802 */ /* 0x000fc80000000f00 */
[----:B------:R-:W-:Y:S05]  /*8dc0*/  RET.REL.NODEC R10 `(_ZN7cutlass13device_kernelIN5flash19enable_sm80_to_sm89INS1_16FlashAttnBwdSm80INS1_25CollectiveMainloopBwdSm80ILi2ELi2EN4cute5tupleIJNS5_1CILi64EEENS7_ILi128EEES8_EEENS_10bfloat16_tEfNS_4arch4Sm80ELb1ELb0ELb1ELb1ELb0ELb0ELb0ELb0ELi2ELi2ELi4ELi2ELb1EEENS1_21CollectiveEpilogueBwdISA_SB_SD_Li256ELb1ELb0ELi2EEENS1_25SingleTileBwdLPTSchedulerILb1ELi128ELb0EEEEEEEEEvNT_6ParamsE) ;  /* 0xffff72300a007950 */ /* 0x000fea0003c3ffff */
        .type           $_ZN7cutlass13device_kernelIN5flash19enable_sm80_to_sm89INS1_16FlashAttnBwdSm80INS1_25CollectiveMainloopBwdSm80ILi2ELi2EN4cute5tupleIJNS5_1CILi64EEENS7_ILi128EEES8_EEENS_10bfloat16_tEfNS_4arch4Sm80ELb1ELb0ELb1ELb1ELb0ELb0ELb0ELb0ELi2ELi2ELi4ELi2ELb1EEENS1_21CollectiveEpilogueBwdISA_SB_SD_Li256ELb1ELb0ELi2EEENS1_25SingleTileBwdLPTSchedulerILb1ELi128ELb0EEEEEEEEEvNT_6ParamsE$_ZN4cute5tupleIJNS_15ArithmeticTupleIJiiEEEiiiEEC2ERKS2_RKiS7_S7_,@function
        .size           $_ZN7cutlass13device_kernelIN5flash19enable_sm80_to_sm89INS1_16FlashAttnBwdSm80INS1_25CollectiveMainloopBwdSm80ILi2ELi2EN4cute5tupleIJNS5_1CILi64EEENS7_ILi128EEES8_EEENS_10bfloat16_tEfNS_4arch4Sm80ELb1ELb0ELb1ELb1ELb0ELb0ELb0ELb0ELi2ELi2ELi4ELi2ELb1EEENS1_21CollectiveEpilogueBwdISA_SB_SD_Li256ELb1ELb0ELi2EEENS1_25SingleTileBwdLPTSchedulerILb1ELi128ELb0EEEEEEEEEvNT_6ParamsE$_ZN4cute5tupleIJNS_15ArithmeticTupleIJiiEEEiiiEEC2ERKS2_RKiS7_S7_,($_ZN7cutlass13device_kernelIN5flash19enable_sm80_to_sm89INS1_16FlashAttnBwdSm80INS1_25CollectiveMainloopBwdSm80ILi2ELi2EN4cute5tupleIJNS5_1CILi64EEENS7_ILi128EEES8_EEENS_10bfloat16_tEfNS_4arch4Sm80ELb1ELb0ELb1ELb1ELb0ELb0ELb0ELb0ELi2ELi2ELi4ELi2ELb1EEENS1_21CollectiveEpilogueBwdISA_SB_SD_Li256ELb1ELb0ELi2EEENS1_25SingleTileBwdLPTSchedulerILb1ELi128ELb0EEEEEEEEEvNT_6ParamsE$_ZN4cute5tupleIJNS_1CILi0EEES2_S2_iEEC2ERKS2_S5_S5_RKi - $_ZN7cutlass13device_kernelIN5flash19enable_sm80_to_sm89INS1_16FlashAttnBwdSm80INS1_25CollectiveMainloopBwdSm80ILi2ELi2EN4cute5tupleIJNS5_1CILi64EEENS7_ILi128EEES8_EEENS_10bfloat16_tEfNS_4arch4Sm80ELb1ELb0ELb1ELb1ELb0ELb0ELb0ELb0ELi2ELi2ELi4ELi2ELb1EEENS1_21CollectiveEpilogueBwdISA_SB_SD_Li256ELb1ELb0ELi2EEENS1_25SingleTileBwdLPTSchedulerILb1ELi128ELb0EEEEEEEEEvNT_6ParamsE$_ZN4cute5tupleIJNS_15ArithmeticTupleIJiiEEEiiiEEC2ERKS2_RKiS7_S7_)
$_ZN7cutlass13device_kernelIN5flash19enable_sm80_to_sm89INS1_16FlashAttnBwdSm80INS1_25CollectiveMainloopBwdSm80ILi2ELi2EN4cute5tupleIJNS5_1CILi64EEENS7_ILi128EEES8_EEENS_10bfloat16_tEfNS_4arch4Sm80ELb1ELb0ELb1ELb1ELb0ELb0ELb0ELb0ELi2ELi2ELi4ELi2ELb1EEENS1_21CollectiveEpilogueBwdISA_SB_SD_Li256ELb1ELb0ELi2EEENS1_25SingleTileBwdLPTSchedulerILb1ELi128ELb0EEEEEEEEEvNT_6ParamsE$_ZN4cute5tupleIJNS_15ArithmeticTupleIJiiEEEiiiEEC2ERKS2_RKiS7_S7_:
[----:B------:R-:W-:Y:S02]  /*8dd0*/  MOV R18, 0x8df0 ;  /* 0x00008df000127802 */ /* 0x000fe40000000f00 */
[----:B------:R-:W-:Y:S05]  /*8de0*/  CALL.REL.NOINC `($_ZN7cutlass13device_kernelIN5flash19enable_sm80_to_sm89INS1_16FlashAttnBwdSm80INS1_25CollectiveMainloopBwdSm80ILi2ELi2EN4cute5tupleIJNS5_1CILi64EEENS7_ILi128EEES8_EEENS_10bfloat16_tEfNS_4arch4Sm80ELb1ELb0ELb1ELb1ELb0ELb0ELb0ELb0ELi2ELi2ELi4ELi2ELb1EEENS1_21CollectiveEpilogueBwdISA_SB_SD_Li256ELb1ELb0ELi2EEENS1_25SingleTileBwdLPTSchedulerILb1ELi128ELb0EEEEEEEEEvNT_6ParamsE$_ZN4cute3eso3ESOILb0ELb0EJNS_15ArithmeticTupleIJiiEEEiiiEEC2ERKS3_RKiS8_S8_) ;  /* 0xfffff16000007944 */ /* 0x000fea0003c3ffff */
[----:B------:R-:W-:-:S04]  /*8df0*/  MOV R47, 0x0 ;  /* 0x00000000002f7802 */ /* 0x000fc80000000f00 */
[----:B------:R-:W-:Y:S05]  /*8e00*/  RET.REL.NODEC R46 `(_ZN7cutlass13device_kernelIN5flash19enable_sm80_to_sm89INS1_16FlashAttnBwdSm80INS1_25CollectiveMainloopBwdSm80ILi2ELi2EN4cute5tupleIJNS5_1CILi64EEENS7_ILi128EEES8_EEENS_10bfloat16_tEfNS_4arch4Sm80ELb1ELb0ELb1ELb1ELb0ELb0ELb0ELb0ELi2ELi2ELi4ELi2ELb1EEENS1_21CollectiveEpilogueBwdISA_SB_SD_Li256ELb1ELb0ELi2EEENS1_25SingleTileBwdLPTSchedulerILb1ELi128ELb0EEEEEEEEEvNT_6ParamsE) ;  /* 0xffff71f02e007950 */ /* 0x000fea0003c3ffff */
        .type           $_ZN7cutlass13device_kernelIN5flash19enable_sm80_to_sm89INS1_16FlashAttnBwdSm80INS1_25CollectiveMainloopBwdSm80ILi2ELi2EN4cute5tupleIJNS5_1CILi64EEENS7_ILi128EEES8_EEENS_10bfloat16_tEfNS_4arch4Sm80ELb1ELb0ELb1ELb1ELb0ELb0ELb0ELb0ELi2ELi2ELi4ELi2ELb1EEENS1_21CollectiveEpilogueBwdISA_SB_SD_Li256ELb1ELb0ELi2EEENS1_25SingleTileBwdLPTSchedulerILb1ELi128ELb0EEEEEEEEEvNT_6ParamsE$_ZN4cute5tupleIJNS_1CILi0EEES2_S2_iEEC2ERKS2_S5_S5_RKi,@function
        .size           $_ZN7cutlass13device_kernelIN5flash19enable_sm80_to_sm89INS1_16FlashAttnBwdSm80INS1_25CollectiveMainloopBwdSm80ILi2ELi2EN4cute5tupleIJNS5_1CILi64EEENS7_ILi128EEES8_EEENS_10bfloat16_tEfNS_4arch4Sm80ELb1ELb0ELb1ELb1ELb0ELb0ELb0ELb0ELi2ELi2ELi4ELi2ELb1EEENS1_21CollectiveEpilogueBwdISA_SB_SD_Li256ELb1ELb0ELi2EEENS1_25SingleTileBwdLPTSchedulerILb1ELi128ELb0EEEEEEEEEvNT_6ParamsE$_ZN4cute5tupleIJNS_1CILi0EEES2_S2_iEEC2ERKS2_S5_S5_RKi,($_ZN7cutlass13device_kernelIN5flash19enable_sm80_to_sm89INS1_16FlashAttnBwdSm80INS1_25CollectiveMainloopBwdSm80ILi2ELi2EN4cute5tupleIJNS5_1CILi64EEENS7_ILi128EEES8_EEENS_10bfloat16_tEfNS_4arch4Sm80ELb1ELb0ELb1ELb1ELb0ELb0ELb0ELb0ELi2ELi2ELi4ELi2ELb1EEENS1_21CollectiveEpilogueBwdISA_SB_SD_Li256ELb1ELb0ELi2EEENS1_25SingleTileBwdLPTSchedulerILb1ELi128ELb0EEEEEEEEEvNT_6ParamsE$_ZN4cute5tupleIJNS_1CILi0EEES2_iEEC2ERKS2_S5_RKi - $_ZN7cutlass13device_kernelIN5flash19enable_sm80_to_sm89INS1_16FlashAttnBwdSm80INS1_25CollectiveMainloopBwdSm80ILi2ELi2EN4cute5tupleIJNS5_1CILi64EEENS7_ILi128EEES8_EEENS_10bfloat16_tEfNS_4arch4Sm80ELb1ELb0ELb1ELb1ELb0ELb0ELb0ELb0ELi2ELi2ELi4ELi2ELb1EEENS1_21CollectiveEpilogueBwdISA_SB_SD_Li256ELb1ELb0ELi2EEENS1_25SingleTileBwdLPTSchedulerILb1ELi128ELb0EEEEEEEEEvNT_6ParamsE$_ZN4cute5tupleIJNS_1CILi0EEES2_S2_iEEC2ERKS2_S5_S5_RKi)
$_ZN7cutlass13device_kernelIN5flash19enable_sm80_to_sm89INS1_16FlashAttnBwdSm80INS1_25CollectiveMainloopBwdSm80ILi2ELi2EN4cute5tupleIJNS5_1CILi64EEENS7_ILi128EEES8_EEENS_10bfloat16_tEfNS_4arch4Sm80ELb1ELb0ELb1ELb1ELb0ELb0ELb0ELb0ELi2ELi2ELi4ELi2ELb1EEENS1_21CollectiveEpilogueBwdISA_SB_SD_Li256ELb1ELb0ELi2EEENS1_25SingleTileBwdLPTSchedulerILb1ELi128ELb0EEEEEEEEEvNT_6ParamsE$_ZN4cute5tupleIJNS_1CILi0EEES2_S2_iEEC2ERKS2_S5_S5_RKi:
[----:B------:R-:W-:Y:S02]  /*8e10*/  MOV R10, 0x8e30 ;  /* 0x00008e30000a7802 */ /* 0x000fe40000000f00 */
[----:B------:R-:W-:Y:S05]  /*8e20*/  CALL.REL.NOINC `($_ZN7cutlass13device_kernelIN5flash19enable_sm80_to_sm89INS1_16FlashAttnBwdSm80INS1_25CollectiveMainloopBwdSm80ILi2ELi2EN4cute5tupleIJNS5_1CILi64EEENS7_ILi128EEES8_EEENS_10bfloat16_tEfNS_4arch4Sm80ELb1ELb0ELb1ELb1ELb0ELb0ELb0ELb0ELi2ELi2ELi4ELi2ELb1EEENS1_21CollectiveEpilogueBwdISA_SB_SD_Li256ELb1ELb0ELi2EEENS1_25SingleTileBwdLPTSchedulerILb1ELi128ELb0EEEEEEEEEvNT_6ParamsE$_ZN4cute3eso3ESOILb1ELb0EJNS_1CILi0EEES3_S3_iEEC2ERKS3_S6_S6_RKi) ;  /* 0xfffff7a000007944 */ /* 0x000fea0003c3ffff */
[----:B------:R-:W-:-:S04]  /*8e30*/  MOV R17, 0x0 ;  /* 0x0000000000117802 */ /* 0x000fc80000000f00 */
[----:B------:R-:W-:Y:S05]  /*8e40*/  RET.REL.NODEC R16 `(_ZN7cutlass13device_kernelIN5flash19enable_sm80_to_sm89INS1_16FlashAttnBwdSm80INS1_25CollectiveMainloopBwdSm80ILi2ELi2EN4cute5tupleIJNS5_1CILi64EEENS7_ILi128EEES8_EEENS_10bfloat16_tEfNS_4arch4Sm80ELb1ELb0ELb1ELb1ELb0ELb0ELb0ELb0ELi2ELi2ELi4ELi2ELb1EEENS1_21CollectiveEpilogueBwdISA_SB_SD_Li256ELb1ELb0ELi2EEENS1_25SingleTileBwdLPTSchedulerILb1ELi128ELb0EEEEEEEEEvNT_6ParamsE) ;  /* 0xffff71b010007950 */ /* 0x000fea0003c3ffff */
        .type           $_ZN7cutlass13device_kernelIN5flash19enable_sm80_to_sm89INS1_16FlashAttnBwdSm80INS1_25CollectiveMainloopBwdSm80ILi2ELi2EN4cute5tupleIJNS5_1CILi64EEENS7_ILi128EEES8_EEENS_10bfloat16_tEfNS_4arch4Sm80ELb1ELb0ELb1ELb1ELb0ELb0ELb0ELb0ELi2ELi2ELi4ELi2ELb1EEENS1_21CollectiveEpilogueBwdISA_SB_SD_Li256ELb1ELb0ELi2EEENS1_25SingleTileBwdLPTSchedulerILb1ELi128ELb0EEEEEEEEEvNT_6ParamsE$_ZN4cute5tupleIJNS_1CILi0EEES2_iEEC2ERKS2_S5_RKi,@function
        .size           $_ZN7cutlass13device_kernelIN5flash19enable_sm80_to_sm89INS1_16FlashAttnBwdSm80INS1_25CollectiveMainloopBwdSm80ILi2ELi2EN4cute5tupleIJNS5_1CILi64EEENS7_ILi128EEES8_EEENS_10bfloat16_tEfNS_4arch4Sm80ELb1ELb0ELb1ELb1ELb0ELb0ELb0ELb0ELi2ELi2ELi4ELi2ELb1EEENS1_21CollectiveEpilogueBwdISA_SB_SD_Li256ELb1ELb0ELi2EEENS1_25SingleTileBwdLPTSchedulerILb1ELi128ELb0EEEEEEEEEvNT_6ParamsE$_ZN4cute5tupleIJNS_1CILi0EEES2_iEEC2ERKS2_S5_RKi,($_ZN7cutlass13device_kernelIN5flash19enable_sm80_to_sm89INS1_16FlashAttnBwdSm80INS1_25CollectiveMainloopBwdSm80ILi2ELi2EN4cute5tupleIJNS5_1CILi64EEENS7_ILi128EEES8_EEENS_10bfloat16_tEfNS_4arch4Sm80ELb1ELb0ELb1ELb1ELb0ELb0ELb0ELb0ELi2ELi2ELi4ELi2ELb1EEENS1_21CollectiveEpilogueBwdISA_SB_SD_Li256ELb1ELb0ELi2EEENS1_25SingleTileBwdLPTSchedulerILb1ELi128ELb0EEEEEEEEEvNT_6ParamsE$_ZN4cute5tupleIJNS_1CILi0EEES2_iiEEC2ERKS2_S5_RKiS7_ - $_ZN7cutlass13device_kernelIN5flash19enable_sm80_to_sm89INS1_16FlashAttnBwdSm80INS1_25CollectiveMainloopBwdSm80ILi2ELi2EN4cute5tupleIJNS5_1CILi64EEENS7_ILi128EEES8_EEENS_10bfloat16_tEfNS_4arch4Sm80ELb1ELb0ELb1ELb1ELb0ELb0ELb0ELb0ELi2ELi2ELi4ELi2ELb1EEENS1_21CollectiveEpilogueBwdISA_SB_SD_Li256ELb1ELb0ELi2EEENS1_25SingleTileBwdLPTSchedulerILb1ELi128ELb0EEEEEEEEEvNT_6ParamsE$_ZN4cute5tupleIJNS_1CILi0EEES2_iEEC2ERKS2_S5_RKi)
$_ZN7cutlass13device_kernelIN5flash19enable_sm80_to_sm89INS1_16FlashAttnBwdSm80INS1_25CollectiveMainloopBwdSm80ILi2ELi2EN4cute5tupleIJNS5_1CILi64EEENS7_ILi128EEES8_EEENS_10bfloat16_tEfNS_4arch4Sm80ELb1ELb0ELb1ELb1ELb0ELb0ELb0ELb0ELi2ELi2ELi4ELi2ELb1EEENS1_21CollectiveEpilogueBwdISA_SB_SD_Li256ELb1ELb0ELi2EEENS1_25SingleTileBwdLPTSchedulerILb1ELi128ELb0EEEEEEEEEvNT_6ParamsE$_ZN4cute5tupleIJNS_1CILi0EEES2_iEEC2ERKS2_S5_RKi:
[----:B------:R-:W-:Y:S02]  /*8e50*/  MOV R16, 0x8e70 ;  /* 0x00008e7000107802 */ /* 0x000fe40000000f00 */
[----:B------:R-:W-:Y:S05]  /*8e60*/  CALL.REL.NOINC `($_ZN7cutlass13device_kernelIN5flash19enable_sm80_to_sm89INS1_16FlashAttnBwdSm80INS1_25CollectiveMainloopBwdSm80ILi2ELi2EN4cute5tupleIJNS5_1CILi64EEENS7_ILi128EEES8_EEENS_10bfloat16_tEfNS_4arch4Sm80ELb1ELb0ELb1ELb1ELb0ELb0ELb0ELb0ELi2ELi2ELi4ELi2ELb1EEENS1_21CollectiveEpilogueBwdISA_SB_SD_Li256ELb1ELb0ELi2EEENS1_25SingleTileBwdLPTSchedulerILb1ELi128ELb0EEEEEEEEEvNT_6ParamsE$_ZN4cute3eso3ESOILb1ELb0EJNS_1CILi0EEES3_iEEC2ERKS3_S6_RKi) ;  /* 0xfffff7b000007944 */ /* 0x000fea0003c3ffff */
[----:B-1----:R-:W-:Y:S02]  /*8e70*/  MOV R6, R18 ;  /* 0x0000001200067202 */ /* 0x002fe40000000f00 */
[----:B------:R-:W-:-:S04]  /*8e80*/  MOV R7, 0x0 ;  /* 0x0000000000077802 */ /* 0x000fc80000000f00 */
[----:B------:R-:W-:Y:S05]  /*8e90*/  RET.REL.NODEC R6 `(_ZN7cutlass13device_kernelIN5flash19enable_sm80_to_sm89INS1_16FlashAttnBwdSm80INS1_25CollectiveMainloopBwdSm80ILi2ELi2EN4cute5tupleIJNS5_1CILi64EEENS7_ILi128EEES8_EEENS_10bfloat16_tEfNS_4arch4Sm80ELb1ELb0ELb1ELb1ELb0ELb0ELb0ELb0ELi2ELi2ELi4ELi2ELb1EEENS1_21CollectiveEpilogueBwdISA_SB_SD_Li256ELb1ELb0ELi2EEENS1_25SingleTileBwdLPTSchedulerILb1ELi128ELb0EEEEEEEEEvNT_6ParamsE) ;  /* 0xffff716006007950 */ /* 0x000fea0003c3ffff */
        .type           $_ZN7cutlass13device_kernelIN5flash19enable_sm80_to_sm89INS1_16FlashAttnBwdSm80INS1_25CollectiveMainloopBwdSm80ILi2ELi2EN4cute5tupleIJNS5_1CILi64EEENS7_ILi128EEES8_EEENS_10bfloat16_tEfNS_4arch4Sm80ELb1ELb0ELb1ELb1ELb0ELb0ELb0ELb0ELi2ELi2ELi4ELi2ELb1EEENS1_21CollectiveEpilogueBwdISA_SB_SD_Li256ELb1ELb0ELi2EEENS1_25SingleTileBwdLPTSchedulerILb1ELi128ELb0EEEEEEEEEvNT_6ParamsE$_ZN4cute5tupleIJNS_1CILi0EEES2_iiEEC2ERKS2_S5_RKiS7_,@function
        .size           $_ZN7cutlass13device_kernelIN5flash19enable_sm80_to_sm89INS1_16FlashAttnBwdSm80INS1_25CollectiveMainloopBwdSm80ILi2ELi2EN4cute5tupleIJNS5_1CILi64EEENS7_ILi128EEES8_EEENS_10bfloat16_tEfNS_4arch4Sm80ELb1ELb0ELb1ELb1ELb0ELb0ELb0ELb0ELi2ELi2ELi4ELi2ELb1EEENS1_21CollectiveEpilogueBwdISA_SB_SD_Li256ELb1ELb0ELi2EEENS1_25SingleTileBwdLPTSchedulerILb1ELi128ELb0EEEEEEEEEvNT_6ParamsE$_ZN4cute5tupleIJNS_1CILi0EEES2_iiEEC2ERKS2_S5_RKiS7_,($_ZN7cutlass13device_kernelIN5flash19enable_sm80_to_sm89INS1_16FlashAttnBwdSm80INS1_25CollectiveMainloopBwdSm80ILi2ELi2EN4cute5tupleIJNS5_1CILi64EEENS7_ILi128EEES8_EEENS_10bfloat16_tEfNS_4arch4Sm80ELb1ELb0ELb1ELb1ELb0ELb0ELb0ELb0ELi2ELi2ELi4ELi2ELb1EEENS1_21CollectiveEpilogueBwdISA_SB_SD_Li256ELb1ELb0ELi2EEENS1_25SingleTileBwdLPTSchedulerILb1ELi128ELb0EEEEEEEEEvNT_6ParamsE$_ZN4cute5tupleIJNS_1CILi0EEEiEEC2ERKS2_RKi - $_ZN7cutlass13device_kernelIN5flash19enable_sm80_to_sm89INS1_16FlashAttnBwdSm80INS1_25CollectiveMainloopBwdSm80ILi2ELi2EN4cute5tupleIJNS5_1CILi64EEENS7_ILi128EEES8_EEENS_10bfloat16_tEfNS_4arch4Sm80ELb1ELb0ELb1ELb1ELb0ELb0ELb0ELb0ELi2ELi2ELi4ELi2ELb1EEENS1_21CollectiveEpilogueBwdISA_SB_SD_Li256ELb1ELb0ELi2EEENS1_25SingleTileBwdLPTSchedulerILb1ELi128ELb0EEEEEEEEEvNT_6ParamsE$_ZN4cute5tupleIJNS_1CILi0EEES2_iiEEC2ERKS2_S5_RKiS7_)
$_ZN7cutlass13device_kernelIN5flash19enable_sm80_to_sm89INS1_16FlashAttnBwdSm80INS1_25CollectiveMainloopBwdSm80ILi2ELi2EN4cute5tupleIJNS5_1CILi64EEENS7_ILi128EEES8_EEENS_10bfloat16_tEfNS_4arch4Sm80ELb1ELb0ELb1ELb1ELb0ELb0ELb0ELb0ELi2ELi2ELi4ELi2ELb1EEENS1_21CollectiveEpilogueBwdISA_SB_SD_Li256ELb1ELb0ELi2EEENS1_25SingleTileBwdLPTSchedulerILb1ELi128ELb0EEEEEEEEEvNT_6ParamsE$_ZN4cute5tupleIJNS_1CILi0EEES2_iiEEC2ERKS2_S5_RKiS7_:
[----:B------:R-:W-:Y:S02]  /*8ea0*/  MOV R16, 0x8ec0 ;  /* 0x00008ec000107802 */ /* 0x000fe40000000f00 */
[----:B------:R-:W-:Y:S05]  /*8eb0*/  CALL.REL.NOINC `($_ZN7cutlass13device_kernelIN5flash19enable_sm80_to_sm89INS1_16FlashAttnBwdSm80INS1_25CollectiveMainloopBwdSm80ILi2ELi2EN4cute5tupleIJNS5_1CILi64EEENS7_ILi128EEES8_EEENS_10bfloat16_tEfNS_4arch4Sm80ELb1ELb0ELb1ELb1ELb0ELb0ELb0ELb0ELi2ELi2ELi4ELi2ELb1EEENS1_21CollectiveEpilogueBwdISA_SB_SD_Li256ELb1ELb0ELi2EEENS1_25SingleTileBwdLPTSchedulerILb1ELi128ELb0EEEEEEEEEvNT_6ParamsE$_ZN4cute3eso3ESOILb1ELb0EJNS_1CILi0EEES3_iiEEC2ERKS3_S6_RKiS8_) ;  /* 0xfffff7f000007944 */ /* 0x000fea0003c3ffff */
[----:B------:R-:W-:Y:S02]  /*8ec0*/  MOV R16, R18 ;  /* 0x0000001200107202 */ /* 0x000fe40000000f00 */
[----:B------:R-:W-:-:S04]  /*8ed0*/  MOV R17, 0x0 ;  /* 0x0000000000117802 */ /* 0x000fc80000000f00 */
[----:B------:R-:W-:Y:S05]  /*8ee0*/  RET.REL.NODEC R16 `(_ZN7cutlass13device_kernelIN5flash19enable_sm80_to_sm89INS1_16FlashAttnBwdSm80INS1_25CollectiveMainloopBwdSm80ILi2ELi2EN4cute5tupleIJNS5_1CILi64EEENS7_ILi128EEES8_EEENS_10bfloat16_tEfNS_4arch4Sm80ELb1ELb0ELb1ELb1ELb0ELb0ELb0ELb0ELi2ELi2ELi4ELi2ELb1EEENS1_21CollectiveEpilogueBwdISA_SB_SD_Li256ELb1ELb0ELi2EEENS1_25SingleTileBwdLPTSchedulerILb1ELi128ELb0EEEEEEEEEvNT_6ParamsE) ;  /* 0xffff711010007950 */ /* 0x000fea0003c3ffff */
        .type           $_ZN7cutlass13device_kernelIN5flash19enable_sm80_to_sm89INS1_16FlashAttnBwdSm80INS1_25CollectiveMainloopBwdSm80ILi2ELi2EN4cute5tupleIJNS5_1CILi64EEENS7_ILi128EEES8_EEENS_10bfloat16_tEfNS_4arch4Sm80ELb1ELb0ELb1ELb1ELb0ELb0ELb0ELb0ELi2ELi2ELi4ELi2ELb1EEENS1_21CollectiveEpilogueBwdISA_SB_SD_Li256ELb1ELb0ELi2EEENS1_25SingleTileBwdLPTSchedulerILb1ELi128ELb0EEEEEEEEEvNT_6ParamsE$_ZN4cute5tupleIJNS_1CILi0EEEiEEC2ERKS2_RKi,@function
        .size           $_ZN7cutlass13device_kernelIN5flash19enable_sm80_to_sm89INS1_16FlashAttnBwdSm80INS1_25CollectiveMainloopBwdSm80ILi2ELi2EN4cute5tupleIJNS5_1CILi64EEENS7_ILi128EEES8_EEENS_10bfloat16_tEfNS_4arch4Sm80ELb1ELb0ELb1ELb1ELb0ELb0ELb0ELb0ELi2ELi2ELi4ELi2ELb1EEENS1_21CollectiveEpilogueBwdISA_SB_SD_Li256ELb1ELb0ELi2EEENS1_25SingleTileBwdLPTSchedulerILb1ELi128ELb0EEEEEEEEEvNT_6ParamsE$_ZN4cute5tupleIJNS_1CILi0EEEiEEC2ERKS2_RKi,($_ZN7cutlass13device_kernelIN5flash19enable_sm80_to_sm89INS1_16FlashAttnBwdSm80INS1_25CollectiveMainloopBwdSm80ILi2ELi2EN4cute5tupleIJNS5_1CILi64EEENS7_ILi128EEES8_EEENS_10bfloat16_tEfNS_4arch4Sm80ELb1ELb0ELb1ELb1ELb0ELb0ELb0ELb0ELi2ELi2ELi4ELi2ELb1EEENS1_21CollectiveEpilogueBwdISA_SB_SD_Li256ELb1ELb0ELi2EEENS1_25SingleTileBwdLPTSchedulerILb1ELi128ELb0EEEEEEEEEvNT_6ParamsE$_ZN4cute5tupleIJNS_1CILi0EEEiiiEEC2ERKS2_RKiS7_S7_ - $_ZN7cutlass13device_kernelIN5flash19enable_sm80_to_sm89INS1_16FlashAttnBwdSm80INS1_25CollectiveMainloopBwdSm80ILi2ELi2EN4cute5tupleIJNS5_1CILi64EEENS7_ILi128EEES8_EEENS_10bfloat16_tEfNS_4arch4Sm80ELb1ELb0ELb1ELb1ELb0ELb0ELb0ELb0ELi2ELi2ELi4ELi2ELb1EEENS1_21CollectiveEpilogueBwdISA_SB_SD_Li256ELb1ELb0ELi2EEENS1_25SingleTileBwdLPTSchedulerILb1ELi128ELb0EEEEEEEEEvNT_6ParamsE$_ZN4cute5tupleIJNS_1CILi0EEEiEEC2ERKS2_RKi)
$_ZN7cutlass13device_kernelIN5flash19enable_sm80_to_sm89INS1_16FlashAttnBwdSm80INS1_25CollectiveMainloopBwdSm80ILi2ELi2EN4cute5tupleIJNS5_1CILi64EEENS7_ILi128EEES8_EEENS_10bfloat16_tEfNS_4arch4Sm80ELb1ELb0ELb1ELb1ELb0ELb0ELb0ELb0ELi2ELi2ELi4ELi2ELb1EEENS1_21CollectiveEpilogueBwdISA_SB_SD_Li256ELb1ELb0ELi2EEENS1_25SingleTileBwdLPTSchedulerILb1ELi128ELb0EEEEEEEEEvNT_6ParamsE$_ZN4cute5tupleIJNS_1CILi0EEEiEEC2ERKS2_RKi:
[----:B------:R-:W-:Y:S02]  /*8ef0*/  MOV R16, 0x8f10 ;  /* 0x00008f1000107802 */ /* 0x000fe40000000f00 */
[----:B------:R-:W-:Y:S05]  /*8f00*/  CALL.REL.NOINC `($_ZN7cutlass13device_kernelIN5flash19enable_sm80_to_sm89INS1_16FlashAttnBwdSm80INS1_25CollectiveMainloopBwdSm80ILi2ELi2EN4cute5tupleIJNS5_1CILi64EEENS7_ILi128EEES8_EEENS_10bfloat16_tEfNS_4arch4Sm80ELb1ELb0ELb1ELb1ELb0ELb0ELb0ELb0ELi2ELi2ELi4ELi2ELb1EEENS1_21CollectiveEpilogueBwdISA_SB_SD_Li256ELb1ELb0ELi2EEENS1_25SingleTileBwdLPTSchedulerILb1ELi128ELb0EEEEEEEEEvNT_6ParamsE$_ZN4cute3eso3ESOILb1ELb0EJNS_1CILi0EEEiEEC2ERKS3_RKi) ;  /* 0xfffff81000007944 */ /* 0x000fea0003c3ffff */
[----:B-1----:R-:W-:Y:S02]  /*8f10*/  MOV R6, R18 ;  /* 0x0000001200067202 */ /* 0x002fe40000000f00 */
[----:B------:R-:W-:-:S04]  /*8f20*/  MOV R7, 0x0 ;  /* 0x0000000000077802 */ /* 0x000fc80000000f00 */
[----:B------:R-:W-:Y:S05]  /*8f30*/  RET.REL.NODEC R6 `(_ZN7cutlass13device_kernelIN5flash19enable_sm80_to_sm89INS1_16FlashAttnBwdSm80INS1_25CollectiveMainloopBwdSm80ILi2ELi2EN4cute5tupleIJNS5_1CILi64EEENS7_ILi128EEES8_EEENS_10bfloat16_tEfNS_4arch4Sm80ELb1ELb0ELb1ELb1ELb0ELb0ELb0ELb0ELi2ELi2ELi4ELi2ELb1EEENS1_21CollectiveEpilogueBwdISA_SB_SD_Li256ELb1ELb0ELi2EEENS1_25SingleTileBwdLPTSchedulerILb1ELi128ELb0EEEEEEEEEvNT_6ParamsE) ;  /* 0xffff70c006007950 */ /* 0x000fea0003c3ffff */
        .type           $_ZN7cutlass13device_kernelIN5flash19enable_sm80_to_sm89INS1_16FlashAttnBwdSm80INS1_25CollectiveMainloopBwdSm80ILi2ELi2EN4cute5tupleIJNS5_1CILi64EEENS7_ILi128EEES8_EEENS_10bfloat16_tEfNS_4arch4Sm80ELb1ELb0ELb1ELb1ELb0ELb0ELb0ELb0ELi2ELi2ELi4ELi2ELb1EEENS1_21CollectiveEpilogueBwdISA_SB_SD_Li256ELb1ELb0ELi2EEENS1_25SingleTileBwdLPTSchedulerILb1ELi128ELb0EEEEEEEEEvNT_6ParamsE$_ZN4cute5tupleIJNS_1CILi0EEEiiiEEC2ERKS2_RKiS7_S7_,@function
        .size           $_ZN7cutlass13device_kernelIN5flash19enable_sm80_to_sm89INS1_16FlashAttnBwdSm80INS1_25CollectiveMainloopBwdSm80ILi2ELi2EN4cute5tupleIJNS5_1CILi64EEENS7_ILi128EEES8_EEENS_10bfloat16_tEfNS_4arch4Sm80ELb1ELb0ELb1ELb1ELb0ELb0ELb0ELb0ELi2ELi2ELi4ELi2ELb1EEENS1_21CollectiveEpilogueBwdISA_SB_SD_Li256ELb1ELb0ELi2EEENS1_25SingleTileBwdLPTSchedulerILb1ELi128ELb0EEEEEEEEEvNT_6ParamsE$_ZN4cute5tupleIJNS_1CILi0EEEiiiEEC2ERKS2_RKiS7_S7_,($_ZN7cutlass13device_kernelIN5flash19enable_sm80_to_sm89INS1_16FlashAttnBwdSm80INS1_25CollectiveMainloopBwdSm80ILi2ELi2EN4cute5tupleIJNS5_1CILi64EEENS7_ILi128EEES8_EEENS_10bfloat16_tEfNS_4arch4Sm80ELb1ELb0ELb1ELb1ELb0ELb0ELb0ELb0ELi2ELi2ELi4ELi2ELb1EEENS1_21CollectiveEpilogueBwdISA_SB_SD_Li256ELb1ELb0ELi2EEENS1_25SingleTileBwdLPTSchedulerILb1ELi128ELb0EEEEEEEEEvNT_6ParamsE$_ZN4cute5tupleIJiEEC2ERKi - $_ZN7cutlass13device_kernelIN5flash19enable_sm80_to_sm89INS1_16FlashAttnBwdSm80INS1_25CollectiveMainloopBwdSm80ILi2ELi2EN4cute5tupleIJNS5_1CILi64EEENS7_ILi128EEES8_EEENS_10bfloat16_tEfNS_4arch4Sm80ELb1ELb0ELb1ELb1ELb0ELb0ELb0ELb0ELi2ELi2ELi4ELi2ELb1EEENS1_21CollectiveEpilogueBwdISA_SB_SD_Li256ELb1ELb0ELi2EEENS1_25SingleTileBwdLPTSchedulerILb1ELi128ELb0EEEEEEEEEvNT_6ParamsE$_ZN4cute5tupleIJNS_1CILi0EEEiiiEEC2ERKS2_RKiS7_S7_)
$_ZN7cutlass13device_kernelIN5flash19enable_sm80_to_sm89INS1_16FlashAttnBwdSm80INS1_25CollectiveMainloopBwdSm80ILi2ELi2EN4cute5tupleIJNS5_1CILi64EEENS7_ILi128EEES8_EEENS_10bfloat16_tEfNS_4arch4Sm80ELb1ELb0ELb1ELb1ELb0ELb0ELb0ELb0ELi2ELi2ELi4ELi2ELb1EEENS1_21CollectiveEpilogueBwdISA_SB_SD_Li256ELb1ELb0ELi2EEENS1_25SingleTileBwdLPTSchedulerILb1ELi128ELb0EEEEEEEEEvNT_6ParamsE$_ZN4cute5tupleIJNS_1CILi0EEEiiiEEC2ERKS2_RKiS7_S7_:
[----:B------:R-:W-:Y:S02]  /*8f40*/  MOV R16, 0x8f60 ;  /* 0x00008f6000107802 */ /* 0x000fe40000000f00 */
[----:B------:R-:W-:Y:S05]  /*8f50*/  CALL.REL.NOINC `($_ZN7cutlass13device_kernelIN5flash19enable_sm80_to_sm89INS1_16FlashAttnBwdSm80INS1_25CollectiveMainloopBwdSm80ILi2ELi2EN4cute5tupleIJNS5_1CILi64EEENS7_ILi128EEES8_EEENS_10bfloat16_tEfNS_4arch4Sm80ELb1ELb0ELb1ELb1ELb0ELb0ELb0ELb0ELi2ELi2ELi4ELi2ELb1EEENS1_21CollectiveEpilogueBwdISA_SB_SD_Li256ELb1ELb0ELi2EEENS1_25SingleTileBwdLPTSchedulerILb1ELi128ELb0EEEEEEEEEvNT_6ParamsE$_ZN4cute3eso3ESOILb1ELb0EJNS_1CILi0EEEiiiEEC2ERKS3_RKiS8_S8_) ;  /* 0xfffff88000007944 */ /* 0x000fea0003c3ffff */
[----:B-1----:R-:W-:Y:S02]  /*8f60*/  MOV R6, R18 ;  /* 0x0000001200067202 */ /* 0x002fe40000000f00 */
[----:B------:R-:W-:-:S04]  /*8f70*/  MOV R7, 0x0 ;  /* 0x0000000000077802 */ /* 0x000fc80000000f00 */
[----:B------:R-:W-:Y:S05]  /*8f80*/  RET.REL.NODEC R6 `(_ZN7cutlass13device_kernelIN5flash19enable_sm80_to_sm89INS1_16FlashAttnBwdSm80INS1_25CollectiveMainloopBwdSm80ILi2ELi2EN4cute5tupleIJNS5_1CILi64EEENS7_ILi128EEES8_EEENS_10bfloat16_tEfNS_4arch4Sm80ELb1ELb0ELb1ELb1ELb0ELb0ELb0ELb0ELi2ELi2ELi4ELi2ELb1EEENS1_21CollectiveEpilogueBwdISA_SB_SD_Li256ELb1ELb0ELi2EEENS1_25SingleTileBwdLPTSchedulerILb1ELi128ELb0EEEEEEEEEvNT_6ParamsE) ;  /* 0xffff707006007950 */ /* 0x000fea0003c3ffff */
        .type           $_ZN7cutlass13device_kernelIN5flash19enable_sm80_to_sm89INS1_16FlashAttnBwdSm80INS1_25CollectiveMainloopBwdSm80ILi2ELi2EN4cute5tupleIJNS5_1CILi64EEENS7_ILi128EEES8_EEENS_10bfloat16_tEfNS_4arch4Sm80ELb1ELb0ELb1ELb1ELb0ELb0ELb0ELb0ELi2ELi2ELi4ELi2ELb1EEENS1_21CollectiveEpilogueBwdISA_SB_SD_Li256ELb1ELb0ELi2EEENS1_25SingleTileBwdLPTSchedulerILb1ELi128ELb0EEEEEEEEEvNT_6ParamsE$_ZN4cute5tupleIJiEEC2ERKi,@function
        .size           $_ZN7cutlass13device_kernelIN5flash19enable_sm80_to_sm89INS1_16FlashAttnBwdSm80INS1_25CollectiveMainloopBwdSm80ILi2ELi2EN4cute5tupleIJNS5_1CILi64EEENS7_ILi128EEES8_EEENS_10bfloat16_tEfNS_4arch4Sm80ELb1ELb0ELb1ELb1ELb0ELb0ELb0ELb0ELi2ELi2ELi4ELi2ELb1EEENS1_21CollectiveEpilogueBwdISA_SB_SD_Li256ELb1ELb0ELi2EEENS1_25SingleTileBwdLPTSchedulerILb1ELi128ELb0EEEEEEEEEvNT_6ParamsE$_ZN4cute5tupleIJiEEC2ERKi,($_ZN7cutlass13device_kernelIN5flash19enable_sm80_to_sm89INS1_16FlashAttnBwdSm80INS1_25CollectiveMainloopBwdSm80ILi2ELi2EN4cute5tupleIJNS5_1CILi64EEENS7_ILi128EEES8_EEENS_10bfloat16_tEfNS_4arch4Sm80ELb1ELb0ELb1ELb1ELb0ELb0ELb0ELb0ELi2ELi2ELi4ELi2ELb1EEENS1_21CollectiveEpilogueBwdISA_SB_SD_Li256ELb1ELb0ELi2EEENS1_25SingleTileBwdLPTSchedulerILb1ELi128ELb0EEEEEEEEEvNT_6ParamsE$_ZN4cute5tupleIJiNS_1CILi0EEEEEC2ERKiRKS2_ - $_ZN7cutlass13device_kernelIN5flash19enable_sm80_to_sm89INS1_16FlashAttnBwdSm80INS1_25CollectiveMainloopBwdSm80ILi2ELi2EN4cute5tupleIJNS5_1CILi64EEENS7_ILi128EEES8_EEENS_10bfloat16_tEfNS_4arch4Sm80ELb1ELb0ELb1ELb1ELb0ELb0ELb0ELb0ELi2ELi2ELi4ELi2ELb1EEENS1_21CollectiveEpilogueBwdISA_SB_SD_Li256ELb1ELb0ELi2EEENS1_25SingleTileBwdLPTSchedulerILb1ELi128ELb0EEEEEEEEEvNT_6ParamsE$_ZN4cute5tupleIJiEEC2ERKi)
$_ZN7cutlass13device_kernelIN5flash19enable_sm80_to_sm89INS1_16FlashAttnBwdSm80INS1_25CollectiveMainloopBwdSm80ILi2ELi2EN4cute5tupleIJNS5_1CILi64EEENS7_ILi128EEES8_EEENS_10bfloat16_tEfNS_4arch4Sm80ELb1ELb0ELb1ELb1ELb0ELb0ELb0ELb0ELi2ELi2ELi4ELi2ELb1EEENS1_21CollectiveEpilogueBwdISA_SB_SD_Li256ELb1ELb0ELi2EEENS1_25SingleTileBwdLPTSchedulerILb1ELi128ELb0EEEEEEEEEvNT_6ParamsE$_ZN4cute5tupleIJiEEC2ERKi:
[----:B------:R-:W-:Y:S02]  /*8f90*/  MOV R18, 0x8fb0 ;  /* 0x00008fb000127802 */ /* 0x000fe40000000f00 */
[----:B------:R-:W-:Y:S05]  /*8fa0*/  CALL.REL.NOINC `($_ZN7cutlass13device_kernelIN5flash19enable_sm80_to_sm89INS1_16FlashAttnBwdSm80INS1_25CollectiveMainloopBwdSm80ILi2ELi2EN4cute5tupleIJNS5_1CILi64EEENS7_ILi128EEES8_EEENS_10bfloat16_tEfNS_4arch4Sm80ELb1ELb0ELb1ELb1ELb0ELb0ELb0ELb0ELi2ELi2ELi4ELi2ELb1EEENS1_21CollectiveEpilogueBwdISA_SB_SD_Li256ELb1ELb0ELi2EEENS1_25SingleTileBwdLPTSchedulerILb1ELi128ELb0EEEEEEEEEvNT_6ParamsE$_ZN4cute3eso3ESOILb0ELb1EJiEEC2ERKi) ;  /* 0xfffff41000007944 */ /* 0x000fea0003c3ffff */
[----:B-1----:R-:W-:Y:S02]  /*8fb0*/  MOV R6, R16 ;  /* 0x0000001000067202 */ /* 0x002fe40000000f00 */
[----:B------:R-:W-:-:S04]  /*8fc0*/  MOV R7, 0x0 ;  /* 0x0000000000077802 */ /* 0x000fc80000000f00 */
[----:B------:R-:W-:Y:S05]  /*8fd0*/  RET.REL.NODEC R6 `(_ZN7cutlass13device_kernelIN5flash19enable_sm80_to_sm89INS1_16FlashAttnBwdSm80INS1_25CollectiveMainloopBwdSm80ILi2ELi2EN4cute5tupleIJNS5_1CILi64EEENS7_ILi128EEES8_EEENS_10bfloat16_tEfNS_4arch4Sm80ELb1ELb0ELb1ELb1ELb0ELb0ELb0ELb0ELi2ELi2ELi4ELi2ELb1EEENS1_21CollectiveEpilogueBwdISA_SB_SD_Li256ELb1ELb0ELi2EEENS1_25SingleTileBwdLPTSchedulerILb1ELi128ELb0EEEEEEEEEvNT_6ParamsE) ;  /* 0xffff702006007950 */ /* 0x000fea0003c3ffff */
        .type           $_ZN7cutlass13device_kernelIN5flash19enable_sm80_to_sm89INS1_16FlashAttnBwdSm80INS1_25CollectiveMainloopBwdSm80ILi2ELi2EN4cute5tupleIJNS5_1CILi64EEENS7_ILi128EEES8_EEENS_10bfloat16_tEfNS_4arch4Sm80ELb1ELb0ELb1ELb1ELb0ELb0ELb0ELb0ELi2ELi2ELi4ELi2ELb1EEENS1_21CollectiveEpilogueBwdISA_SB_SD_Li256ELb1ELb0ELi2EEENS1_25SingleTileBwdLPTSchedulerILb1ELi128ELb0EEEEEEEEEvNT_6ParamsE$_ZN4cute5tupleIJiNS_1CILi0EEEEEC2ERKiRKS2_,@function
        .size           $_ZN7cutlass13device_kernelIN5flash19enable_sm80_to_sm89INS1_16FlashAttnBwdSm80INS1_25CollectiveMainloopBwdSm80ILi2ELi2EN4cute5tupleIJNS5_1CILi64EEENS7_ILi128EEES8_EEENS_10bfloat16_tEfNS_4arch4Sm80ELb1ELb0ELb1ELb1ELb0ELb0ELb0ELb0ELi2ELi2ELi4ELi2ELb1EEENS1_21CollectiveEpilogueBwdISA_SB_SD_Li256ELb1ELb0ELi2EEENS1_25SingleTileBwdLPTSchedulerILb1ELi128ELb0EEEEEEEEEvNT_6ParamsE$_ZN4cute5tupleIJiNS_1CILi0EEEEEC2ERKiRKS2_,($_ZN7cutlass13device_kernelIN5flash19enable_sm80_to_sm89INS1_16FlashAttnBwdSm80INS1_25CollectiveMainloopBwdSm80ILi2ELi2EN4cute5tupleIJNS5_1CILi64EEENS7_ILi128EEES8_EEENS_10bfloat16_tEfNS_4arch4Sm80ELb1ELb0ELb1ELb1ELb0ELb0ELb0ELb0ELi2ELi2ELi4ELi2ELb1EEENS1_21CollectiveEpilogueBwdISA_SB_SD_Li256ELb1ELb0ELi2EEENS1_25SingleTileBwdLPTSchedulerILb1ELi128ELb0EEEEEEEEEvNT_6ParamsE$_ZN4cute5tupleIJiiEEC2ERKiS3_ - $_ZN7cutlass13device_kernelIN5flash19enable_sm80_to_sm89INS1_16FlashAttnBwdSm80INS1_25CollectiveMainloopBwdSm80ILi2ELi2EN4cute5tupleIJNS5_1CILi64EEENS7_ILi128EEES8_EEENS_10bfloat16_tEfNS_4arch4Sm80ELb1ELb0ELb1ELb1ELb0ELb0ELb0ELb0ELi2ELi2ELi4ELi2ELb1EEENS1_21CollectiveEpilogueBwdISA_SB_SD_Li256ELb1ELb0ELi2EEENS1_25SingleTileBwdLPTSchedulerILb1ELi128ELb0EEEEEEEEEvNT_6ParamsE$_ZN4cute5tupleIJiNS_1CILi0EEEEEC2ERKiRKS2_)
$_ZN7cutlass13device_kernelIN5flash19enable_sm80_to_sm89INS1_16FlashAttnBwdSm80INS1_25CollectiveMainloopBwdSm80ILi2ELi2EN4cute5tupleIJNS5_1CILi64EEENS7_ILi128EEES8_EEENS_10bfloat16_tEfNS_4arch4Sm80ELb1ELb0ELb1ELb1ELb0ELb0ELb0ELb0ELi2ELi2ELi4ELi2ELb1EEENS1_21CollectiveEpilogueBwdISA_SB_SD_Li256ELb1ELb0ELi2EEENS1_25SingleTileBwdLPTSchedulerILb1ELi128ELb0EEEEEEEEEvNT_6ParamsE$_ZN4cute5tupleIJiNS_1CILi0EEEEEC2ERKiRKS2_:
[----:B------:R-:W-:Y:S02]  /*8fe0*/  MOV R8, 0x9000 ;  /* 0x0000900000087802 */ /* 0x000fe40000000f00 */
[----:B------:R-:W-:Y:S05]  /*8ff0*/  CALL.REL.NOINC `($_ZN7cutlass13device_kernelIN5flash19enable_sm80_to_sm89INS1_16FlashAttnBwdSm80INS1_25CollectiveMainloopBwdSm80ILi2ELi2EN4cute5tupleIJNS5_1CILi64EEENS7_ILi128EEES8_EEENS_10bfloat16_tEfNS_4arch4Sm80ELb1ELb0ELb1ELb1ELb0ELb0ELb0ELb0ELi2ELi2ELi4ELi2ELb1EEENS1_21CollectiveEpilogueBwdISA_SB_SD_Li256ELb1ELb0ELi2EEENS1_25SingleTileBwdLPTSchedulerILb1ELi128ELb0EEEEEEEEEvNT_6ParamsE$_ZN4cute3eso3ESOILb0ELb1EJiNS_1CILi0EEEEEC2ERKiRKS3_) ;  /* 0xfffff41000007944 */ /* 0x000fea0003c3ffff */
[----:B-1----:R-:W-:Y:S02]  /*9000*/  MOV R6, R16 ;  /* 0x0000001000067202 */ /* 0x002fe40000000f00 */
[----:B------:R-:W-:-:S04]  /*9010*/  MOV R7, 0x0 ;  /* 0x0000000000077802 */ /* 0x000fc80000000f00 */
[----:B------:R-:W-:Y:S05]  /*9020*/  RET.REL.NODEC R6 `(_ZN7cutlass13device_kernelIN5flash19enable_sm80_to_sm89INS1_16FlashAttnBwdSm80INS1_25CollectiveMainloopBwdSm80ILi2ELi2EN4cute5tupleIJNS5_1CILi64EEENS7_ILi128EEES8_EEENS_10bfloat16_tEfNS_4arch4Sm80ELb1ELb0ELb1ELb1ELb0ELb0ELb0ELb0ELi2ELi2ELi4ELi2ELb1EEENS1_21CollectiveEpilogueBwdISA_SB_SD_Li256ELb1ELb0ELi2EEENS1_25SingleTileBwdLPTSchedulerILb1ELi128ELb0EEEEEEEEEvNT_6ParamsE) ;  /* 0xffff6fd006007950 */ /* 0x000fea0003c3ffff */
        .type           $_ZN7cutlass13device_kernelIN5flash19enable_sm80_to_sm89INS1_16FlashAttnBwdSm80INS1_25CollectiveMainloopBwdSm80ILi2ELi2EN4cute5tupleIJNS5_1CILi64EEENS7_ILi128EEES8_EEENS_10bfloat16_tEfNS_4arch4Sm80ELb1ELb0ELb1ELb1ELb0ELb0ELb0ELb0ELi2ELi2ELi4ELi2ELb1EEENS1_21CollectiveEpilogueBwdISA_SB_SD_Li256ELb1ELb0ELi2EEENS1_25SingleTileBwdLPTSchedulerILb1ELi128ELb0EEEEEEEEEvNT_6ParamsE$_ZN4cute5tupleIJiiEEC2ERKiS3_,@function
        .size           $_ZN7cutlass13device_kernelIN5flash19enable_sm80_to_sm89INS1_16FlashAttnBwdSm80INS1_25CollectiveMainloopBwdSm80ILi2ELi2EN4cute5tupleIJNS5_1CILi64EEENS7_ILi128EEES8_EEENS_10bfloat16_tEfNS_4arch4Sm80ELb1ELb0ELb1ELb1ELb0ELb0ELb0ELb0ELi2ELi2ELi4ELi2ELb1EEENS1_21CollectiveEpilogueBwdISA_SB_SD_Li256ELb1ELb0ELi2EEENS1_25SingleTileBwdLPTSchedulerILb1ELi128ELb0EEEEEEEEEvNT_6ParamsE$_ZN4cute5tupleIJiiEEC2ERKiS3_,($_ZN7cutlass13device_kernelIN5flash19enable_sm80_to_sm89INS1_16FlashAttnBwdSm80INS1_25CollectiveMainloopBwdSm80ILi2ELi2EN4cute5tupleIJNS5_1CILi64EEENS7_ILi128EEES8_EEENS_10bfloat16_tEfNS_4arch4Sm80ELb1ELb0ELb1ELb1ELb0ELb0ELb0ELb0ELi2ELi2ELi4ELi2ELb1EEENS1_21CollectiveEpilogueBwdISA_SB_SD_Li256ELb1ELb0ELi2EEENS1_25SingleTileBwdLPTSchedulerILb1ELi128ELb0EEEEEEEEEvNT_6ParamsE$_ZN4cute8gmem_ptrIPKN7cutlass10bfloat16_tEECI1NS_12iter_adaptorIS4_S5_EEES4_ - $_ZN7cutlass13device_kernelIN5flash19enable_sm80_to_sm89INS1_16FlashAttnBwdSm80INS1_25CollectiveMainloopBwdSm80ILi2ELi2EN4cute5tupleIJNS5_1CILi64EEENS7_ILi128EEES8_EEENS_10bfloat16_tEfNS_4arch4Sm80ELb1ELb0ELb1ELb1ELb0ELb0ELb0ELb0ELi2ELi2ELi4ELi2ELb1EEENS1_21CollectiveEpilogueBwdISA_SB_SD_Li256ELb1ELb0ELi2EEENS1_25SingleTileBwdLPTSchedulerILb1ELi128ELb0EEEEEEEEEvNT_6ParamsE$_ZN4cute5tupleIJiiEEC2ERKiS3_)
$_ZN7cutlass13device_kernelIN5flash19enable_sm80_to_sm89INS1_16FlashAttnBwdSm80INS1_25CollectiveMainloopBwdSm80ILi2ELi2EN4cute5tupleIJNS5_1CILi64EEENS7_ILi128EEES8_EEENS_10bfloat16_tEfNS_4arch4Sm80ELb1ELb0ELb1ELb1ELb0ELb0ELb0ELb0ELi2ELi2ELi4ELi2ELb1EEENS1_21CollectiveEpilogueBwdISA_SB_SD_Li256ELb1ELb0ELi2EEENS1_25SingleTileBwdLPTSchedulerILb1ELi128ELb0EEEEEEEEEvNT_6ParamsE$_ZN4cute5tupleIJiiEEC2ERKiS3_:
[----:B------:R-:W-:Y:S02]  /*9030*/  MOV R10, 0x9050 ;  /* 0x00009050000a7802 */ /* 0x000fe40000000f00 */
[----:B------:R-:W-:Y:S05]  /*9040*/  CALL.REL.NOINC `($_ZN7cutlass13device_kernelIN5flash19enable_sm80_to_sm89INS1_16FlashAttnBwdSm80INS1_25CollectiveMainloopBwdSm80ILi2ELi2EN4cute5tupleIJNS5_1CILi64EEENS7_ILi128EEES8_EEENS_10bfloat16_tEfNS_4arch4Sm80ELb1ELb0ELb1ELb1ELb0ELb0ELb0ELb0ELi2ELi2ELi4ELi2ELb1EEENS1_21CollectiveEpilogueBwdISA_SB_SD_Li256ELb1ELb0ELi2EEENS1_25SingleTileBwdLPTSchedulerILb1ELi128ELb0EEEEEEEEEvNT_6ParamsE$_ZN4cute3eso3ESOILb0ELb0EJiiEEC2ERKiS4_) ;  /* 0xfffff1d000007944 */ /* 0x000fea0003c3ffff */
[----:B------:R-:W-:-:S04]  /*9050*/  MOV R9, 0x0 ;  /* 0x0000000000097802 */ /* 0x000fc80000000f00 */
[----:B------:R-:W-:Y:S05]  /*9060*/  RET.REL.NODEC R8 `(_ZN7cutlass13device_kernelIN5flash19enable_sm80_to_sm89INS1_16FlashAttnBwdSm80INS1_25CollectiveMainloopBwdSm80ILi2ELi2EN4cute5tupleIJNS5_1CILi64EEENS7_ILi128EEES8_EEENS_10bfloat16_tEfNS_4arch4Sm80ELb1ELb0ELb1ELb1ELb0ELb0ELb0ELb0ELi2ELi2ELi4ELi2ELb1EEENS1_21CollectiveEpilogueBwdISA_SB_SD_Li256ELb1ELb0ELi2EEENS1_25SingleTileBwdLPTSchedulerILb1ELi128ELb0EEEEEEEEEvNT_6ParamsE) ;  /* 0xffff6f9008007950 */ /* 0x000fea0003c3ffff */
        .type           $_ZN7cutlass13device_kernelIN5flash19enable_sm80_to_sm89INS1_16FlashAttnBwdSm80INS1_25CollectiveMainloopBwdSm80ILi2ELi2EN4cute5tupleIJNS5_1CILi64EEENS7_ILi128EEES8_EEENS_10bfloat16_tEfNS_4arch4Sm80ELb1ELb0ELb1ELb1ELb0ELb0ELb0ELb0ELi2ELi2ELi4ELi2ELb1EEENS1_21CollectiveEpilogueBwdISA_SB_SD_Li256ELb1ELb0ELi2EEENS1_25SingleTileBwdLPTSchedulerILb1ELi128ELb0EEEEEEEEEvNT_6ParamsE$_ZN4cute8gmem_ptrIPKN7cutlass10bfloat16_tEECI1NS_12iter_adaptorIS4_S5_EEES4_,@function
        .size           $_ZN7cutlass13device_kernelIN5flash19enable_sm80_to_sm89INS1_16FlashAttnBwdSm80INS1_25CollectiveMainloopBwdSm80ILi2ELi2EN4cute5tupleIJNS5_1CILi64EEENS7_ILi128EEES8_EEENS_10bfloat16_tEfNS_4arch4Sm80ELb1ELb0ELb1ELb1ELb0ELb0ELb0ELb0ELi2ELi2ELi4ELi2ELb1EEENS1_21CollectiveEpilogueBwdISA_SB_SD_Li256ELb1ELb0ELi2EEENS1_25SingleTileBwdLPTSchedulerILb1ELi128ELb0EEEEEEEEEvNT_6ParamsE$_ZN4cute8gmem_ptrIPKN7cutlass10bfloat16_tEECI1NS_12iter_adaptorIS4_S5_EEES4_,($_ZN7cutlass13device_kernelIN5flash19enable_sm80_to_sm89INS1_16FlashAttnBwdSm80INS1_25CollectiveMainloopBwdSm80ILi2ELi2EN4cute5tupleIJNS5_1CILi64EEENS7_ILi128EEES8_EEENS_10bfloat16_tEfNS_4arch4Sm80ELb1ELb0ELb1ELb1ELb0ELb0ELb0ELb0ELi2ELi2ELi4ELi2ELb1EEENS1_21CollectiveEpilogueBwdISA_SB_SD_Li256ELb1ELb0ELi2EEENS1_25SingleTileBwdLPTSchedulerILb1ELi128ELb0EEEEEEEEEvNT_6ParamsE$_ZN4cute8gmem_ptrIPKN7cutlass9uint128_tEECI1NS_12iter_adaptorIS4_S5_EEES4_ - $_ZN7cutlass13device_kernelIN5flash19enable_sm80_to_sm89INS1_16FlashAttnBwdSm80INS1_25CollectiveMainloopBwdSm80ILi2ELi2EN4cute5tupleIJNS5_1CILi64EEENS7_ILi128EEES8_EEENS_10bfloat16_tEfNS_4arch4Sm80ELb1ELb0ELb1ELb1ELb0ELb0ELb0ELb0ELi2ELi2ELi4ELi2ELb1EEENS1_21CollectiveEpilogueBwdISA_SB_SD_Li256ELb1ELb0ELi2EEENS1_25SingleTileBwdLPTSchedulerILb1ELi128ELb0EEEEEEEEEvNT_6ParamsE$_ZN4cute8gmem_ptrIPKN7cutlass10bfloat16_tEECI1NS_12iter_adaptorIS4_S5_EEES4_)
$_ZN7cutlass13device_kernelIN5flash19enable_sm80_to_sm89INS1_16FlashAttnBwdSm80INS1_25CollectiveMainloopBwdSm80ILi2ELi2EN4cute5tupleIJNS5_1CILi64EEENS7_ILi128EEES8_EEENS_10bfloat16_tEfNS_4arch4Sm80ELb1ELb0ELb1ELb1ELb0ELb0ELb0ELb0ELi2ELi2ELi4ELi2ELb1EEENS1_21CollectiveEpilogueBwdISA_SB_SD_Li256ELb1ELb0ELi2EEENS1_25SingleTileBwdLPTSchedulerILb1ELi128ELb0EEEEEEEEEvNT_6ParamsE$_ZN4cute8gmem_ptrIPKN7cutlass10bfloat16_tEECI1NS_12iter_adaptorIS4_S5_EEES4_:
[----:B------:R-:W-:Y:S02]  /*9070*/  MOV R18, 0x9090 ;  /* 0x0000909000127802 */ /* 0x000fe40000000f00 */
[----:B------:R-:W-:Y:S05]  /*9080*/  CALL.REL.NOINC `($_ZN7cutlass13device_kernelIN5flash19enable_sm80_to_sm89INS1_16FlashAttnBwdSm80INS1_25CollectiveMainloopBwdSm80ILi2ELi2EN4cute5tupleIJNS5_1CILi64EEENS7_ILi128EEES8_EEENS_10bfloat16_tEfNS_4arch4Sm80ELb1ELb0ELb1ELb1ELb0ELb0ELb0ELb0ELi2ELi2ELi4ELi2ELb1EEENS1_21CollectiveEpilogueBwdISA_SB_SD_Li256ELb1ELb0ELi2EEENS1_25SingleTileBwdLPTSchedulerILb1ELi128ELb0EEEEEEEEEvNT_6ParamsE$_ZN4cute12iter_adaptorIPKN7cutlass10bfloat16_tENS_8gmem_ptrIS4_EEEC2ES4_) ;  /* 0xffffece000007944 */ /* 0x000fea0003c3ffff */
[----:B------:R-:W-:Y:S02]  /*9090*/  MOV R10, R16 ;  /* 0x00000010000a7202 */ /* 0x000fe40000000f00 */
[----:B-1----:R-:W-:-:S04]  /*90a0*/  MOV R11, 0x0 ;  /* 0x00000000000b7802 */ /* 0x002fc80000000f00 */
[----:B------:R-:W-:Y:S05]  /*90b0*/  RET.REL.NODEC R10 `(_ZN7cutlass13device_kernelIN5flash19enable_sm80_to_sm89INS1_16FlashAttnBwdSm80INS1_25CollectiveMainloopBwdSm80ILi2ELi2EN4cute5tupleIJNS5_1CILi64EEENS7_ILi128EEES8_EEENS_10bfloat16_tEfNS_4arch4Sm80ELb1ELb0ELb1ELb1ELb0ELb0ELb0ELb0ELi2ELi2ELi4ELi2ELb1EEENS1_21CollectiveEpilogueBwdISA_SB_SD_Li256ELb1ELb0ELi2EEENS1_25SingleTileBwdLPTSchedulerILb1ELi128ELb0EEEEEEEEEvNT_6ParamsE) ;  /* 0xffff6f400a007950 */ /* 0x000fea0003c3ffff */
        .type           $_ZN7cutlass13device_kernelIN5flash19enable_sm80_to_sm89INS1_16FlashAttnBwdSm80INS1_25CollectiveMainloopBwdSm80ILi2ELi2EN4cute5tupleIJNS5_1CILi64EEENS7_ILi128EEES8_EEENS_10bfloat16_tEfNS_4arch4Sm80ELb1ELb0ELb1ELb1ELb0ELb0ELb0ELb0ELi2ELi2ELi4ELi2ELb1EEENS1_21CollectiveEpilogueBwdISA_SB_SD_Li256ELb1ELb0ELi2EEENS1_25SingleTileBwdLPTSchedulerILb1ELi128ELb0EEEEEEEEEvNT_6ParamsE$_ZN4cute8gmem_ptrIPKN7cutlass9uint128_tEECI1NS_12iter_adaptorIS4_S5_EEES4_,@function
        .size           $_ZN7cutlass13device_kernelIN5flash19enable_sm80_to_sm89INS1_16FlashAttnBwdSm80INS1_25CollectiveMainloopBwdSm80ILi2ELi2EN4cute5tupleIJNS5_1CILi64EEENS7_ILi128EEES8_EEENS_10bfloat16_tEfNS_4arch4Sm80ELb1ELb0ELb1ELb1ELb0ELb0ELb0ELb0ELi2ELi2ELi4ELi2ELb1EEENS1_21CollectiveEpilogueBwdISA_SB_SD_Li256ELb1ELb0ELi2EEENS1_25SingleTileBwdLPTSchedulerILb1ELi128ELb0EEEEEEEEEvNT_6ParamsE$_ZN4cute8gmem_ptrIPKN7cutlass9uint128_tEECI1NS_12iter_adaptorIS4_S5_EEES4_,($_ZN7cutlass13device_kernelIN5flash19enable_sm80_to_sm89INS1_16FlashAttnBwdSm80INS1_25CollectiveMainloopBwdSm80ILi2ELi2EN4cute5tupleIJNS5_1CILi64EEENS7_ILi128EEES8_EEENS_10bfloat16_tEfNS_4arch4Sm80ELb1ELb0ELb1ELb1ELb0ELb0ELb0ELb0ELi2ELi2ELi4ELi2ELb1EEENS1_21CollectiveEpilogueBwdISA_SB_SD_Li256ELb1ELb0ELi2EEENS1_25SingleTileBwdLPTSchedulerILb1ELi128ELb0EEEEEEEEEvNT_6ParamsE$_ZN4cute8gmem_ptrIPKfECI1NS_12iter_adaptorIS2_S3_EEES2_ - $_ZN7cutlass13device_kernelIN5flash19enable_sm80_to_sm89INS1_16FlashAttnBwdSm80INS1_25CollectiveMainloopBwdSm80ILi2ELi2EN4cute5tupleIJNS5_1CILi64EEENS7_ILi128EEES8_EEENS_10bfloat16_tEfNS_4arch4Sm80ELb1ELb0ELb1ELb1ELb0ELb0ELb0ELb0ELi2ELi2ELi4ELi2ELb1EEENS1_21CollectiveEpilogueBwdISA_SB_SD_Li256ELb1ELb0ELi2EEENS1_25SingleTileBwdLPTSchedulerILb1ELi128ELb0EEEEEEEEEvNT_6ParamsE$_ZN4cute8gmem_ptrIPKN7cutlass9uint128_tEECI1NS_12iter_adaptorIS4_S5_EEES4_)
$_ZN7cutlass13device_kernelIN5flash19enable_sm80_to_sm89INS1_16FlashAttnBwdSm80INS1_25CollectiveMainloopBwdSm80ILi2ELi2EN4cute5tupleIJNS5_1CILi64EEENS7_ILi128EEES8_EEENS_10bfloat16_tEfNS_4arch4Sm80ELb1ELb0ELb1ELb1ELb0ELb0ELb0ELb0ELi2ELi2ELi4ELi2ELb1EEENS1_21CollectiveEpilogueBwdISA_SB_SD_Li256ELb1ELb0ELi2EEENS1_25SingleTileBwdLPTSchedulerILb1ELi128ELb0EEEEEEEEEvNT_6ParamsE$_ZN4cute8gmem_ptrIPKN7cutlass9uint128_tEECI1NS_12iter_adaptorIS4_S5_EEES4_:
[----:B------:R-:W-:Y:S02]  /*90c0*/  MOV R18, 0x90e0 ;  /* 0x000090e000127802 */ /* 0x000fe40000000f00 */
[----:B------:R-:W-:Y:S05]  /*90d0*/  CALL.REL.NOINC `($_ZN7cutlass13device_kernelIN5flash19enable_sm80_to_sm89INS1_16FlashAttnBwdSm80INS1_25CollectiveMainloopBwdSm80ILi2ELi2EN4cute5tupleIJNS5_1CILi64EEENS7_ILi128EEES8_EEENS_10bfloat16_tEfNS_4arch4Sm80ELb1ELb0ELb1ELb1ELb0ELb0ELb0ELb0ELi2ELi2ELi4ELi2ELb1EEENS1_21CollectiveEpilogueBwdISA_SB_SD_Li256ELb1ELb0ELi2EEENS1_25SingleTileBwdLPTSchedulerILb1ELi128ELb0EEEEEEEEEvNT_6ParamsE$_ZN4cute12iter_adaptorIPKN7cutlass9uint128_tENS_8gmem_ptrIS4_EEEC2ES4_) ;  /* 0xffffed0000007944 */ /* 0x000fea0003c3ffff */
[----:B-1----:R-:W-:Y:S02]  /*90e0*/  MOV R6, R16 ;  /* 0x0000001000067202 */ /* 0x002fe40000000f00 */
[----:B------:R-:W-:-:S04]  /*90f0*/  MOV R7, 0x0 ;  /* 0x0000000000077802 */ /* 0x000fc80000000f00 */
[----:B------:R-:W-:Y:S05]  /*9100*/  RET.REL.NODEC R6 `(_ZN7cutlass13device_kernelIN5flash19enable_sm80_to_sm89INS1_16FlashAttnBwdSm80INS1_25CollectiveMainloopBwdSm80ILi2ELi2EN4cute5tupleIJNS5_1CILi64EEENS7_ILi128EEES8_EEENS_10bfloat16_tEfNS_4arch4Sm80ELb1ELb0ELb1ELb1ELb0ELb0ELb0ELb0ELi2ELi2ELi4ELi2ELb1EEENS1_21CollectiveEpilogueBwdISA_SB_SD_Li256ELb1ELb0ELi2EEENS1_25SingleTileBwdLPTSchedulerILb1ELi128ELb0EEEEEEEEEvNT_6ParamsE) ;  /* 0xffff6ef006007950 */ /* 0x000fea0003c3ffff */
        .type           $_ZN7cutlass13device_kernelIN5flash19enable_sm80_to_sm89INS1_16FlashAttnBwdSm80INS1_25CollectiveMainloopBwdSm80ILi2ELi2EN4cute5tupleIJNS5_1CILi64EEENS7_ILi128EEES8_EEENS_10bfloat16_tEfNS_4arch4Sm80ELb1ELb0ELb1ELb1ELb0ELb0ELb0ELb0ELi2ELi2ELi4ELi2ELb1EEENS1_21CollectiveEpilogueBwdISA_SB_SD_Li256ELb1ELb0ELi2EEENS1_25SingleTileBwdLPTSchedulerILb1ELi128ELb0EEEEEEEEEvNT_6ParamsE$_ZN4cute8gmem_ptrIPKfECI1NS_12iter_adaptorIS2_S3_EEES2_,@function
        .size           $_ZN7cutlass13device_kernelIN5flash19enable_sm80_to_sm89INS1_16FlashAttnBwdSm80INS1_25CollectiveMainloopBwdSm80ILi2ELi2EN4cute5tupleIJNS5_1CILi64EEENS7_ILi128EEES8_EEENS_10bfloat16_tEfNS_4arch4Sm80ELb1ELb0ELb1ELb1ELb0ELb0ELb0ELb0ELi2ELi2ELi4ELi2ELb1EEENS1_21CollectiveEpilogueBwdISA_SB_SD_Li256ELb1ELb0ELi2EEENS1_25SingleTileBwdLPTSchedulerILb1ELi128ELb0EEEEEEEEEvNT_6ParamsE$_ZN4cute8gmem_ptrIPKfECI1NS_12iter_adaptorIS2_S3_EEES2_,($_ZN7cutlass13device_kernelIN5flash19enable_sm80_to_sm89INS1_16FlashAttnBwdSm80INS1_25CollectiveMainloopBwdSm80ILi2ELi2EN4cute5tupleIJNS5_1CILi64EEENS7_ILi128EEES8_EEENS_10bfloat16_tEfNS_4arch4Sm80ELb1ELb0ELb1ELb1ELb0ELb0ELb0ELb0ELi2ELi2ELi4ELi2ELb1EEENS1_21CollectiveEpilogueBwdISA_SB_SD_Li256ELb1ELb0ELi2EEENS1_25SingleTileBwdLPTSchedulerILb1ELi128ELb0EEEEEEEEEvNT_6ParamsE$_ZN4cute8smem_ptrIPN7cutlass10bfloat16_tEECI1NS_12iter_adaptorIS3_S4_EEES3_ - $_ZN7cutlass13device_kernelIN5flash19enable_sm80_to_sm89INS1_16FlashAttnBwdSm80INS1_25CollectiveMainloopBwdSm80ILi2ELi2EN4cute5tupleIJNS5_1CILi64EEENS7_ILi128EEES8_EEENS_10bfloat16_tEfNS_4arch4Sm80ELb1ELb0ELb1ELb1ELb0ELb0ELb0ELb0ELi2ELi2ELi4ELi2ELb1EEENS1_21CollectiveEpilogueBwdISA_SB_SD_Li256ELb1ELb0ELi2EEENS1_25SingleTileBwdLPTSchedulerILb1ELi128ELb0EEEEEEEEEvNT_6ParamsE$_ZN4cute8gmem_ptrIPKfECI1NS_12iter_adaptorIS2_S3_EEES2_)
$_ZN7cutlass13device_kernelIN5flash19enable_sm80_to_sm89INS1_16FlashAttnBwdSm80INS1_25CollectiveMainloopBwdSm80ILi2ELi2EN4cute5tupleIJNS5_1CILi64EEENS7_ILi128EEES8_EEENS_10bfloat16_tEfNS_4arch4Sm80ELb1ELb0ELb1ELb1ELb0ELb0ELb0ELb0ELi2ELi2ELi4ELi2ELb1EEENS1_21CollectiveEpilogueBwdISA_SB_SD_Li256ELb1ELb0ELi2EEENS1_25SingleTileBwdLPTSchedulerILb1ELi128ELb0EEEEEEEEEvNT_6ParamsE$_ZN4cute8gmem_ptrIPKfECI1NS_12iter_adaptorIS2_S3_EEES2_:
[----:B------:R-:W-:Y:S02]  /*9110*/  MOV R18, 0x9130 ;  /* 0x0000913000127802 */ /* 0x000fe40000000f00 */
[----:B------:R-:W-:Y:S05]  /*9120*/  CALL.REL.NOINC `($_ZN7cutlass13device_kernelIN5flash19enable_sm80_to_sm89INS1_16FlashAttnBwdSm80INS1_25CollectiveMainloopBwdSm80ILi2ELi2EN4cute5tupleIJNS5_1CILi64EEENS7_ILi128EEES8_EEENS_10bfloat16_tEfNS_4arch4Sm80ELb1ELb0ELb1ELb1ELb0ELb0ELb0ELb0ELi2ELi2ELi4ELi2ELb1EEENS1_21CollectiveEpilogueBwdISA_SB_SD_Li256ELb1ELb0ELi2EEENS1_25SingleTileBwdLPTSchedulerILb1ELi128ELb0EEEEEEEEEvNT_6ParamsE$_ZN4cute12iter_adaptorIPKfNS_8gmem_ptrIS2_EEEC2ES2_) ;  /* 0xffffed0000007944 */ /* 0x000fea0003c3ffff */
[----:B------:R-:W-:-:S04]  /*9130*/  MOV R17, 0x0 ;  /* 0x0000000000117802 */ /* 0x000fc80000000f00 */
[----:B------:R-:W-:Y:S05]  /*9140*/  RET.REL.NODEC R16 `(_ZN7cutlass13device_kernelIN5flash19enable_sm80_to_sm89INS1_16FlashAttnBwdSm80INS1_25CollectiveMainloopBwdSm80ILi2ELi2EN4cute5tupleIJNS5_1CILi64EEENS7_ILi128EEES8_EEENS_10bfloat16_tEfNS_4arch4Sm80ELb1ELb0ELb1ELb1ELb0ELb0ELb0ELb0ELi2ELi2ELi4ELi2ELb1EEENS1_21CollectiveEpilogueBwdISA_SB_SD_Li256ELb1ELb0ELi2EEENS1_25SingleTileBwdLPTSchedulerILb1ELi128ELb0EEEEEEEEEvNT_6ParamsE) ;  /* 0xffff6eb010007950 */ /* 0x000fea0003c3ffff */
        .type           $_ZN7cutlass13device_kernelIN5flash19enable_sm80_to_sm89INS1_16FlashAttnBwdSm80INS1_25CollectiveMainloopBwdSm80ILi2ELi2EN4cute5tupleIJNS5_1CILi64EEENS7_ILi128EEES8_EEENS_10bfloat16_tEfNS_4arch4Sm80ELb1ELb0ELb1ELb1ELb0ELb0ELb0ELb0ELi2ELi2ELi4ELi2ELb1EEENS1_21CollectiveEpilogueBwdISA_SB_SD_Li256ELb1ELb0ELi2EEENS1_25SingleTileBwdLPTSchedulerILb1ELi128ELb0EEEEEEEEEvNT_6ParamsE$_ZN4cute8smem_ptrIPN7cutlass10bfloat16_tEECI1NS_12iter_adaptorIS3_S4_EEES3_,@function
        .size           $_ZN7cutlass13device_kernelIN5flash19enable_sm80_to_sm89INS1_16FlashAttnBwdSm80INS1_25CollectiveMainloopBwdSm80ILi2ELi2EN4cute5tupleIJNS5_1CILi64EEENS7_ILi128EEES8_EEENS_10bfloat16_tEfNS_4arch4Sm80ELb1ELb0ELb1ELb1ELb0ELb0ELb0ELb0ELi2ELi2ELi4ELi2ELb1EEENS1_21CollectiveEpilogueBwdISA_SB_SD_Li256ELb1ELb0ELi2EEENS1_25SingleTileBwdLPTSchedulerILb1ELi128ELb0EEEEEEEEEvNT_6ParamsE$_ZN4cute8smem_ptrIPN7cutlass10bfloat16_tEECI1NS_12iter_adaptorIS3_S4_EEES3_,($_ZN7cutlass13device_kernelIN5flash19enable_sm80_to_sm89INS1_16FlashAttnBwdSm80INS1_25CollectiveMainloopBwdSm80ILi2ELi2EN4cute5tupleIJNS5_1CILi64EEENS7_ILi128EEES8_EEENS_10bfloat16_tEfNS_4arch4Sm80ELb1ELb0ELb1ELb1ELb0ELb0ELb0ELb0ELi2ELi2ELi4ELi2ELb1EEENS1_21CollectiveEpilogueBwdISA_SB_SD_Li256ELb1ELb0ELi2EEENS1_25SingleTileBwdLPTSchedulerILb1ELi128ELb0EEEEEEEEEvNT_6ParamsE$_ZN4cute8smem_ptrIPN7cutlass9uint128_tEECI1NS_12iter_adaptorIS3_S4_EEES3_ - $_ZN7cutlass13device_kernelIN5flash19enable_sm80_to_sm89INS1_16FlashAttnBwdSm80INS1_25CollectiveMainloopBwdSm80ILi2ELi2EN4cute5tupleIJNS5_1CILi64EEENS7_ILi128EEES8_EEENS_10bfloat16_tEfNS_4arch4Sm80ELb1ELb0ELb1ELb1ELb0ELb0ELb0ELb0ELi2ELi2ELi4ELi2ELb1EEENS1_21CollectiveEpilogueBwdISA_SB_SD_Li256ELb1ELb0ELi2EEENS1_25SingleTileBwdLPTSchedulerILb1ELi128ELb0EEEEEEEEEvNT_6ParamsE$_ZN4cute8smem_ptrIPN7cutlass10bfloat16_tEECI1NS_12iter_adaptorIS3_S4_EEES3_)
$_ZN7cutlass13device_kernelIN5flash19enable_sm80_to_sm89INS1_16FlashAttnBwdSm80INS1_25CollectiveMainloopBwdSm80ILi2ELi2EN4cute5tupleIJNS5_1CILi64EEENS7_ILi128EEES8_EEENS_10bfloat16_tEfNS_4arch4Sm80ELb1ELb0ELb1ELb1ELb0ELb0ELb0ELb0ELi2ELi2ELi4ELi2ELb1EEENS1_21CollectiveEpilogueBwdISA_SB_SD_Li256ELb1ELb0ELi2EEENS1_25SingleTileBwdLPTSchedulerILb1ELi128ELb0EEEEEEEEEvNT_6ParamsE$_ZN4cute8smem_ptrIPN7cutlass10bfloat16_tEECI1NS_12iter_adaptorIS3_S4_EEES3_:
[----:B------:R-:W-:Y:S02]  /*9150*/  MOV R18, 0x9170 ;  /* 0x0000917000127802 */ /* 0x000fe40000000f00 */
[----:B------:R-:W-:Y:S05]  /*9160*/  CALL.REL.NOINC `($_ZN7cutlass13device_kernelIN5flash19enable_sm80_to_sm89INS1_16FlashAttnBwdSm80INS1_25CollectiveMainloopBwdSm80ILi2ELi2EN4cute5tupleIJNS5_1CILi64EEENS7_ILi128EEES8_EEENS_10bfloat16_tEfNS_4arch4Sm80ELb1ELb0ELb1ELb1ELb0ELb0ELb0ELb0ELi2ELi2ELi4ELi2ELb1EEENS1_21CollectiveEpilogueBwdISA_SB_SD_Li256ELb1ELb0ELi2EEENS1_25SingleTileBwdLPTSchedulerILb1ELi128ELb0EEEEEEEEEvNT_6ParamsE$_ZN4cute12iter_adaptorIPN7cutlass10bfloat16_tENS_8smem_ptrIS3_EEEC2ES3_) ;  /* 0xffffed0000007944 */ /* 0x000fea0003c3ffff */
[----:B-1----:R-:W-:Y:S02]  /*9170*/  MOV R6, R16 ;  /* 0x0000001000067202 */ /* 0x002fe40000000f00 */
[----:B------:R-:W-:-:S04]  /*9180*/  MOV R7, 0x0 ;  /* 0x0000000000077802 */ /* 0x000fc80000000f00 */
[----:B------:R-:W-:Y:S05]  /*9190*/  RET.REL.NODEC R6 `(_ZN7cutlass13device_kernelIN5flash19enable_sm80_to_sm89INS1_16FlashAttnBwdSm80INS1_25CollectiveMainloopBwdSm80ILi2ELi2EN4cute5tupleIJNS5_1CILi64EEENS7_ILi128EEES8_EEENS_10bfloat16_tEfNS_4arch4Sm80ELb1ELb0ELb1ELb1ELb0ELb0ELb0ELb0ELi2ELi2ELi4ELi2ELb1EEENS1_21CollectiveEpilogueBwdISA_SB_SD_Li256ELb1ELb0ELi2EEENS1_25SingleTileBwdLPTSchedulerILb1ELi128ELb0EEEEEEEEEvNT_6ParamsE) ;  /* 0xffff6e6006007950 */ /* 0x000fea0003c3ffff */
        .type           $_ZN7cutlass13device_kernelIN5flash19enable_sm80_to_sm89INS1_16FlashAttnBwdSm80INS1_25CollectiveMainloopBwdSm80ILi2ELi2EN4cute5tupleIJNS5_1CILi64EEENS7_ILi128EEES8_EEENS_10bfloat16_tEfNS_4arch4Sm80ELb1ELb0ELb1ELb1ELb0ELb0ELb0ELb0ELi2ELi2ELi4ELi2ELb1EEENS1_21CollectiveEpilogueBwdISA_SB_SD_Li256ELb1ELb0ELi2EEENS1_25SingleTileBwdLPTSchedulerILb1ELi128ELb0EEEEEEEEEvNT_6ParamsE$_ZN4cute8smem_ptrIPN7cutlass9uint128_tEECI1NS_12iter_adaptorIS3_S4_EEES3_,@function
        .size           $_ZN7cutlass13device_kernelIN5flash19enable_sm80_to_sm89INS1_16FlashAttnBwdSm80INS1_25CollectiveMainloopBwdSm80ILi2ELi2EN4cute5tupleIJNS5_1CILi64EEENS7_ILi128EEES8_EEENS_10bfloat16_tEfNS_4arch4Sm80ELb1ELb0ELb1ELb1ELb0ELb0ELb0ELb0ELi2ELi2ELi4ELi2ELb1EEENS1_21CollectiveEpilogueBwdISA_SB_SD_Li256ELb1ELb0ELi2EEENS1_25SingleTileBwdLPTSchedulerILb1ELi128ELb0EEEEEEEEEvNT_6ParamsE$_ZN4cute8smem_ptrIPN7cutlass9uint128_tEECI1NS_12iter_adaptorIS3_S4_EEES3_,($_ZN7cutlass13device_kernelIN5flash19enable_sm80_to_sm89INS1_16FlashAttnBwdSm80INS1_25CollectiveMainloopBwdSm80ILi2ELi2EN4cute5tupleIJNS5_1CILi64EEENS7_ILi128EEES8_EEENS_10bfloat16_tEfNS_4arch4Sm80ELb1ELb0ELb1ELb1ELb0ELb0ELb0ELb0ELi2ELi2ELi4ELi2ELb1EEENS1_21CollectiveEpilogueBwdISA_SB_SD_Li256ELb1ELb0ELi2EEENS1_25SingleTileBwdLPTSchedulerILb1ELi128ELb0EEEEEEEEEvNT_6ParamsE$_ZN4cute8smem_ptrIPfECI1NS_12iter_adaptorIS1_S2_EEES1_ - $_ZN7cutlass13device_kernelIN5flash19enable_sm80_to_sm89INS1_16FlashAttnBwdSm80INS1_25CollectiveMainloopBwdSm80ILi2ELi2EN4cute5tupleIJNS5_1CILi64EEENS7_ILi128EEES8_EEENS_10bfloat16_tEfNS_4arch4Sm80ELb1ELb0ELb1ELb1ELb0ELb0ELb0ELb0ELi2ELi2ELi4ELi2ELb1EEENS1_21CollectiveEpilogueBwdISA_SB_SD_Li256ELb1ELb0ELi2EEENS1_25SingleTileBwdLPTSchedulerILb1ELi128ELb0EEEEEEEEEvNT_6ParamsE$_ZN4cute8smem_ptrIPN7cutlass9uint128_tEECI1NS_12iter_adaptorIS3_S4_EEES3_)
$_ZN7cutlass13device_kernelIN5flash19enable_sm80_to_sm89INS1_16FlashAttnBwdSm80INS1_25CollectiveMainloopBwdSm80ILi2ELi2EN4cute5tupleIJNS5_1CILi64EEENS7_ILi128EEES8_EEENS_10bfloat16_tEfNS_4arch4Sm80ELb1ELb0ELb1ELb1ELb0ELb0ELb0ELb0ELi2ELi2ELi4ELi2ELb1EEENS1_21CollectiveEpilogueBwdISA_SB_SD_Li256ELb1ELb0ELi2EEENS1_25SingleTileBwdLPTSchedulerILb1ELi128ELb0EEEEEEEEEvNT_6ParamsE$_ZN4cute8smem_ptrIPN7cutlass9uint128_tEECI1NS_12iter_adaptorIS3_S4_EEES3_:
[----:B------:R-:W-:Y:S02]  /*91a0*/  MOV R16, 0x91c0 ;  /* 0x000091c000107802 */ /* 0x000fe40000000f00 */
[----:B------:R-:W-:Y:S05]  /*91b0*/  CALL.REL.NOINC `($_ZN7cutlass13device_kernelIN5flash19enable_sm80_to_sm89INS1_16FlashAttnBwdSm80INS1_25CollectiveMainloopBwdSm80ILi2ELi2EN4cute5tupleIJNS5_1CILi64EEENS7_ILi128EEES8_EEENS_10bfloat16_tEfNS_4arch4Sm80ELb1ELb0ELb1ELb1ELb0ELb0ELb0ELb0ELi2ELi2ELi4ELi2ELb1EEENS1_21CollectiveEpilogueBwdISA_SB_SD_Li256ELb1ELb0ELi2EEENS1_25SingleTileBwdLPTSchedulerILb1ELi128ELb0EEEEEEEEEvNT_6ParamsE$_ZN4cute12iter_adaptorIPN7cutlass9uint128_tENS_8smem_ptrIS3_EEEC2ES3_) ;  /* 0xffffed0000007944 */ /* 0x000fea0003c3ffff */
[----:B------:R-:W-:-:S04]  /*91c0*/  MOV R11, 0x0 ;  /* 0x00000000000b7802 */ /* 0x000fc80000000f00 */
[----:B------:R-:W-:Y:S05]  /*91d0*/  RET.REL.NODEC R10 `(_ZN7cutlass13device_kernelIN5flash19enable_sm80_to_sm89INS1_16FlashAttnBwdSm80INS1_25CollectiveMainloopBwdSm80ILi2ELi2EN4cute5tupleIJNS5_1CILi64EEENS7_ILi128EEES8_EEENS_10bfloat16_tEfNS_4arch4Sm80ELb1ELb0ELb1ELb1ELb0ELb0ELb0ELb0ELi2ELi2ELi4ELi2ELb1EEENS1_21CollectiveEpilogueBwdISA_SB_SD_Li256ELb1ELb0ELi2EEENS1_25SingleTileBwdLPTSchedulerILb1ELi128ELb0EEEEEEEEEvNT_6ParamsE) ;  /* 0xffff6e200a007950 */ /* 0x000fea0003c3ffff */
        .type           $_ZN7cutlass13device_kernelIN5flash19enable_sm80_to_sm89INS1_16FlashAttnBwdSm80INS1_25CollectiveMainloopBwdSm80ILi2ELi2EN4cute5tupleIJNS5_1CILi64EEENS7_ILi128EEES8_EEENS_10bfloat16_tEfNS_4arch4Sm80ELb1ELb0ELb1ELb1ELb0ELb0ELb0ELb0ELi2ELi2ELi4ELi2ELb1EEENS1_21CollectiveEpilogueBwdISA_SB_SD_Li256ELb1ELb0ELi2EEENS1_25SingleTileBwdLPTSchedulerILb1ELi128ELb0EEEEEEEEEvNT_6ParamsE$_ZN4cute8smem_ptrIPfECI1NS_12iter_adaptorIS1_S2_EEES1_,@function
        .size           $_ZN7cutlass13device_kernelIN5flash19enable_sm80_to_sm89INS1_16FlashAttnBwdSm80INS1_25CollectiveMainloopBwdSm80ILi2ELi2EN4cute5tupleIJNS5_1CILi64EEENS7_ILi128EEES8_EEENS_10bfloat16_tEfNS_4arch4Sm80ELb1ELb0ELb1ELb1ELb0ELb0ELb0ELb0ELi2ELi2ELi4ELi2ELb1EEENS1_21CollectiveEpilogueBwdISA_SB_SD_Li256ELb1ELb0ELi2EEENS1_25SingleTileBwdLPTSchedulerILb1ELi128ELb0EEEEEEEEEvNT_6ParamsE$_ZN4cute8smem_ptrIPfECI1NS_12iter_adaptorIS1_S2_EEES1_,($_ZN7cutlass13device_kernelIN5flash19enable_sm80_to_sm89INS1_16FlashAttnBwdSm80INS1_25CollectiveMainloopBwdSm80ILi2ELi2EN4cute5tupleIJNS5_1CILi64EEENS7_ILi128EEES8_EEENS_10bfloat16_tEfNS_4arch4Sm80ELb1ELb0ELb1ELb1ELb0ELb0ELb0ELb0ELi2ELi2ELi4ELi2ELb1EEENS1_21CollectiveEpilogueBwdISA_SB_SD_Li256ELb1ELb0ELi2EEENS1_25SingleTileBwdLPTSchedulerILb1ELi128ELb0EEEEEEEEEvNT_6ParamsE$_ZN73_INTERNAL_24fd9406_37_flash_bwd_hdim64_bf16_softcap_sm80_cu_8e232a79_330724__cvta_generic_to_sharedEPKv - $_ZN7cutlass13device_kernelIN5flash19enable_sm80_to_sm89INS1_16FlashAttnBwdSm80INS1_25CollectiveMainloopBwdSm80ILi2ELi2EN4cute5tupleIJNS5_1CILi64EEENS7_ILi128EEES8_EEENS_10bfloat16_tEfNS_4arch4Sm80ELb1ELb0ELb1ELb1ELb0ELb0ELb0ELb0ELi2ELi2ELi4ELi2ELb1EEENS1_21CollectiveEpilogueBwdISA_SB_SD_Li256ELb1ELb0ELi2EEENS1_25SingleTileBwdLPTSchedulerILb1ELi128ELb0EEEEEEEEEvNT_6ParamsE$_ZN4cute8smem_ptrIPfECI1NS_12iter_adaptorIS1_S2_EEES1_)
$_ZN7cutlass13device_kernelIN5flash19enable_sm80_to_sm89INS1_16FlashAttnBwdSm80INS1_25CollectiveMainloopBwdSm80ILi2ELi2EN4cute5tupleIJNS5_1CILi64EEENS7_ILi128EEES8_EEENS_10bfloat16_tEfNS_4arch4Sm80ELb1ELb0ELb1ELb1ELb0ELb0ELb0ELb0ELi2ELi2ELi4ELi2ELb1EEENS1_21CollectiveEpilogueBwdISA_SB_SD_Li256ELb1ELb0ELi2EEENS1_25SingleTileBwdLPTSchedulerILb1ELi128ELb0EEEEEEEEEvNT_6ParamsE$_ZN4cute8smem_ptrIPfECI1NS_12iter_adaptorIS1_S2_EEES1_:
[----:B------:R-:W-:Y:S02]  /*91e0*/  MOV R18, 0x9200 ;  /* 0x0000920000127802 */ /* 0x000fe40000000f00 */
[----:B------:R-:W-:Y:S05]  /*91f0*/  CALL.REL.NOINC `($_ZN7cutlass13device_kernelIN5flash19enable_sm80_to_sm89INS1_16FlashAttnBwdSm80INS1_25CollectiveMainloopBwdSm80ILi2ELi2EN4cute5tupleIJNS5_1CILi64EEENS7_ILi128EEES8_EEENS_10bfloat16_tEfNS_4arch4Sm80ELb1ELb0ELb1ELb1ELb0ELb0ELb0ELb0ELi2ELi2ELi4ELi2ELb1EEENS1_21CollectiveEpilogueBwdISA_SB_SD_Li256ELb1ELb0ELi2EEENS1_25SingleTileBwdLPTSchedulerILb1ELi128ELb0EEEEEEEEEvNT_6ParamsE$_ZN4cute12iter_adaptorIPfNS_8smem_ptrIS1_EEEC2ES1_) ;  /* 0xffffed1000007944 */ /* 0x000fea0003c3ffff */
[----:B------:R-:W-:-:S04]  /*9200*/  MOV R17, 0x0 ;  /* 0x0000000000117802 */ /* 0x000fc80000000f00 */
[----:B------:R-:W-:Y:S05]  /*9210*/  RET.REL.NODEC R16 `(_ZN7cutlass13device_kernelIN5flash19enable_sm80_to_sm89INS1_16FlashAttnBwdSm80INS1_25CollectiveMainloopBwdSm80ILi2ELi2EN4cute5tupleIJNS5_1CILi64EEENS7_ILi128EEES8_EEENS_10bfloat16_tEfNS_4arch4Sm80ELb1ELb0ELb1ELb1ELb0ELb0ELb0ELb0ELi2ELi2ELi4ELi2ELb1EEENS1_21CollectiveEpilogueBwdISA_SB_SD_Li256ELb1ELb0ELi2EEENS1_25SingleTileBwdLPTSchedulerILb1ELi128ELb0EEEEEEEEEvNT_6ParamsE) ;  /* 0xffff6de010007950 */ /* 0x000fea0003c3ffff */
        .type           $_ZN7cutlass13device_kernelIN5flash19enable_sm80_to_sm89INS1_16FlashAttnBwdSm80INS1_25CollectiveMainloopBwdSm80ILi2ELi2EN4cute5tupleIJNS5_1CILi64EEENS7_ILi128EEES8_EEENS_10bfloat16_tEfNS_4arch4Sm80ELb1ELb0ELb1ELb1ELb0ELb0ELb0ELb0ELi2ELi2ELi4ELi2ELb1EEENS1_21CollectiveEpilogueBwdISA_SB_SD_Li256ELb1ELb0ELi2EEENS1_25SingleTileBwdLPTSchedulerILb1ELi128ELb0EEEEEEEEEvNT_6ParamsE$_ZN73_INTERNAL_24fd9406_37_flash_bwd_hdim64_bf16_softcap_sm80_cu_8e232a79_330724__cvta_generic_to_sharedEPKv,@function
        .size           $_ZN7cutlass13device_kernelIN5flash19enable_sm80_to_sm89INS1_16FlashAttnBwdSm80INS1_25CollectiveMainloopBwdSm80ILi2ELi2EN4cute5tupleIJNS5_1CILi64EEENS7_ILi128EEES8_EEENS_10bfloat16_tEfNS_4arch4Sm80ELb1ELb0ELb1ELb1ELb0ELb0ELb0ELb0ELi2ELi2ELi4ELi2ELb1EEENS1_21CollectiveEpilogueBwdISA_SB_SD_Li256ELb1ELb0ELi2EEENS1_25SingleTileBwdLPTSchedulerILb1ELi128ELb0EEEEEEEEEvNT_6ParamsE$_ZN73_INTERNAL_24fd9406_37_flash_bwd_hdim64_bf16_softcap_sm80_cu_8e232a79_330724__cvta_generic_to_sharedEPKv,($_ZN7cutlass13device_kernelIN5flash19enable_sm80_to_sm89INS1_16FlashAttnBwdSm80INS1_25CollectiveMainloopBwdSm80ILi2ELi2EN4cute5tupleIJNS5_1CILi64EEENS7_ILi128EEES8_EEENS_10bfloat16_tEfNS_4arch4Sm80ELb1ELb0ELb1ELb1ELb0ELb0ELb0ELb0ELi2ELi2ELi4ELi2ELb1EEENS1_21CollectiveEpilogueBwdISA_SB_SD_Li256ELb1ELb0ELi2EEENS1_25SingleTileBwdLPTSchedulerILb1ELi128ELb0EEEEEEEEEvNT_6ParamsE$_ZZN4cute12filter_tupleINS_5tupleIJNS_10UnderscoreES2_S2_iEEENS1_IJNS1_IJNS_1CILi1EEENS4_ILi0EEEEEElS6_lEEEZNS_5sliceIS3_S8_EEDaRKT_RKT0_EUlRKT_RKT0_E_EEDaSC_SF_OT1_ENKUlDpSI_E_clIJNS1_IJS7_EEENS1_IJlEEENS1_IJS6_EEENS1_IJEEEEEEDaSP_ - $_ZN7cutlass13device_kernelIN5flash19enable_sm80_to_sm89INS1_16FlashAttnBwdSm80INS1_25CollectiveMainloopBwdSm80ILi2ELi2EN4cute5tupleIJNS5_1CILi64EEENS7_ILi128EEES8_EEENS_10bfloat16_tEfNS_4arch4Sm80ELb1ELb0ELb1ELb1ELb0ELb0ELb0ELb0ELi2ELi2ELi4ELi2ELb1EEENS1_21CollectiveEpilogueBwdISA_SB_SD_Li256ELb1ELb0ELi2EEENS1_25SingleTileBwdLPTSchedulerILb1ELi128ELb0EEEEEEEEEvNT_6ParamsE$_ZN73_INTERNAL_24fd9406_37_flash_bwd_hdim64_bf16_softcap_sm80_cu_8e232a79_330724__cvta_generic_to_sharedEPKv)
$_ZN7cutlass13device_kernelIN5flash19enable_sm80_to_sm89INS1_16FlashAttnBwdSm80INS1_25CollectiveMainloopBwdSm80ILi2ELi2EN4cute5tupleIJNS5_1CILi64EEENS7_ILi128EEES8_EEENS_10bfloat16_tEfNS_4arch4Sm80ELb1ELb0ELb1ELb1ELb0ELb0ELb0ELb0ELi2ELi2ELi4ELi2ELb1EEENS1_21CollectiveEpilogueBwdISA_SB_SD_Li256ELb1ELb0ELi2EEENS1_25SingleTileBwdLPTSchedulerILb1ELi128ELb0EEEEEEEEEvNT_6ParamsE$_ZN73_INTERNAL_24fd9406_37_flash_bwd_hdim64_bf16_softcap_sm80_cu_8e232a79_330724__cvta_generic_to_sharedEPKv:
[----:B------:R-:W-:Y:S02]  /*9220*/  MOV R9, 0x0 ;  /* 0x0000000000097802 */ /* 0x000fe40000000f00 */
[----:B------:R-:W-:Y:S02]  /*9230*/  IADD3 R6, R6, -c[0x0][0x18], RZ ;  /* 0x8000060006067a10 */ /* 0x000fe40007ffe0ff */
[----:B------:R-:W-:Y:S05]  /*9240*/  RET.REL.NODEC R8 `(_ZN7cutlass13device_kernelIN5flash19enable_sm80_to_sm89INS1_16FlashAttnBwdSm80INS1_25CollectiveMainloopBwdSm80ILi2ELi2EN4cute5tupleIJNS5_1CILi64EEENS7_ILi128EEES8_EEENS_10bfloat16_tEfNS_4arch4Sm80ELb1ELb0ELb1ELb1ELb0ELb0ELb0ELb0ELi2ELi2ELi4ELi2ELb1EEENS1_21CollectiveEpilogueBwdISA_SB_SD_Li256ELb1ELb0ELi2EEENS1_25SingleTileBwdLPTSchedulerILb1ELi128ELb0EEEEEEEEEvNT_6ParamsE) ;  /* 0xffff6db008007950 */ /* 0x000fea0003c3ffff */
        .type           $_ZN7cutlass13device_kernelIN5flash19enable_sm80_to_sm89INS1_16FlashAttnBwdSm80INS1_25CollectiveMainloopBwdSm80ILi2ELi2EN4cute5tupleIJNS5_1CILi64EEENS7_ILi128EEES8_EEENS_10bfloat16_tEfNS_4arch4Sm80ELb1ELb0ELb1ELb1ELb0ELb0ELb0ELb0ELi2ELi2ELi4ELi2ELb1EEENS1_21CollectiveEpilogueBwdISA_SB_SD_Li256ELb1ELb0ELi2EEENS1_25SingleTileBwdLPTSchedulerILb1ELi128ELb0EEEEEEEEEvNT_6ParamsE$_ZZN4cute12filter_tupleINS_5tupleIJNS_10UnderscoreES2_S2_iEEENS1_IJNS1_IJNS_1CILi1EEENS4_ILi0EEEEEElS6_lEEEZNS_5sliceIS3_S8_EEDaRKT_RKT0_EUlRKT_RKT0_E_EEDaSC_SF_OT1_ENKUlDpSI_E_clIJNS1_IJS7_EEENS1_IJlEEENS1_IJS6_EEENS1_IJEEEEEEDaSP_,@function
        .size           $_ZN7cutlass13device_kernelIN5flash19enable_sm80_to_sm89INS1_16FlashAttnBwdSm80INS1_25CollectiveMainloopBwdSm80ILi2ELi2EN4cute5tupleIJNS5_1CILi64EEENS7_ILi128EEES8_EEENS_10bfloat16_tEfNS_4arch4Sm80ELb1ELb0ELb1ELb1ELb0ELb0ELb0ELb0ELi2ELi2ELi4ELi2ELb1EEENS1_21CollectiveEpilogueBwdISA_SB_SD_Li256ELb1ELb0ELi2EEENS1_25SingleTileBwdLPTSchedulerILb1ELi128ELb0EEEEEEEEEvNT_6ParamsE$_ZZN4cute12filter_tupleINS_5tupleIJNS_10UnderscoreES2_S2_iEEENS1_IJNS1_IJNS_1CILi1EEENS4_ILi0EEEEEElS6_lEEEZNS_5sliceIS3_S8_EEDaRKT_RKT0_EUlRKT_RKT0_E_EEDaSC_SF_OT1_ENKUlDpSI_E_clIJNS1_IJS7_EEENS1_IJlEEENS1_IJS6_EEENS1_IJEEEEEEDaSP_,($_ZN7cutlass13device_kernelIN5flash19enable_sm80_to_sm89INS1_16FlashAttnBwdSm80INS1_25CollectiveMainloopBwdSm80ILi2ELi2EN4cute5tupleIJNS5_1CILi64EEENS7_ILi128EEES8_EEENS_10bfloat16_tEfNS_4arch4Sm80ELb1ELb0ELb1ELb1ELb0ELb0ELb0ELb0ELi2ELi2ELi4ELi2ELb1EEENS1_21CollectiveEpilogueBwdISA_SB_SD_Li256ELb1ELb0ELi2EEENS1_25SingleTileBwdLPTSchedulerILb1ELi128ELb0EEEEEEEEEvNT_6ParamsE$_ZZN4cute14transform_leafINS_15ArithmeticTupleIJNS1_IJiiEEEiiiEEENS_8identityEEEDaRKT_OT0_ENKUlRKT_E_clIS2_EEDaSC_ - $_ZN7cutlass13device_kernelIN5flash19enable_sm80_to_sm89INS1_16FlashAttnBwdSm80INS1_25CollectiveMainloopBwdSm80ILi2ELi2EN4cute5tupleIJNS5_1CILi64EEENS7_ILi128EEES8_EEENS_10bfloat16_tEfNS_4arch4Sm80ELb1ELb0ELb1ELb1ELb0ELb0ELb0ELb0ELi2ELi2ELi4ELi2ELb1EEENS1_21CollectiveEpilogueBwdISA_SB_SD_Li256ELb1ELb0ELi2EEENS1_25SingleTileBwdLPTSchedulerILb1ELi128ELb0EEEEEEEEEvNT_6ParamsE$_ZZN4cute12filter_tupleINS_5tupleIJNS_10UnderscoreES2_S2_iEEENS1_IJNS1_IJNS_1CILi1EEENS4_ILi0EEEEEElS6_lEEEZNS_5sliceIS3_S8_EEDaRKT_RKT0_EUlRKT_RKT0_E_EEDaSC_SF_OT1_ENKUlDpSI_E_clIJNS1_IJS7_EEENS1_IJlEEENS1_IJS6_EEENS1_IJEEEEEEDaSP_)
$_ZN7cutlass13device_kernelIN5flash19enable_sm80_to_sm89INS1_16FlashAttnBwdSm80INS1_25CollectiveMainloopBwdSm80ILi2ELi2EN4cute5tupleIJNS5_1CILi64EEENS7_ILi128EEES8_EEENS_10bfloat16_tEfNS_4arch4Sm80ELb1ELb0ELb1ELb1ELb0ELb0ELb0ELb0ELi2ELi2ELi4ELi2ELb1EEENS1_21CollectiveEpilogueBwdISA_SB_SD_Li256ELb1ELb0ELi2EEENS1_25SingleTileBwdLPTSchedulerILb1ELi128ELb0EEEEEEEEEvNT_6ParamsE$_ZZN4cute12filter_tupleINS_5tupleIJNS_10UnderscoreES2_S2_iEEENS1_IJNS1_IJNS_1CILi1EEENS4_ILi0EEEEEElS6_lEEEZNS_5sliceIS3_S8_EEDaRKT_RKT0_EUlRKT_RKT0_E_EEDaSC_SF_OT1_ENKUlDpSI_E_clIJNS1_IJS7_EEENS1_IJlEEENS1_IJS6_EEENS1_IJEEEEEEDaSP_:
[----:B------:R-:W-:Y:S02]  /*9250*/  IADD3 R7, R1, 0x188, RZ ;  /* 0x0000018801077810 */ /* 0x000fe40007ffe0ff */
[----:B------:R-:W-:Y:S02]  /*9260*/  MOV R10, 0x9290 ;  /* 0x00009290000a7802 */ /* 0x000fe40000000f00 */
[----:B------:R-:W-:Y:S02]  /*9270*/  IADD3 R7, R7, c[0x0][0x20], RZ ;  /* 0x0000080007077a10 */ /* 0x000fe40007ffe0ff */
[----:B------:R-:W-:Y:S05]  /*9280*/  CALL.REL.NOINC `($_ZN7cutlass13device_kernelIN5flash19enable_sm80_to_sm89INS1_16FlashAttnBwdSm80INS1_25CollectiveMainloopBwdSm80ILi2ELi2EN4cute5tupleIJNS5_1CILi64EEENS7_ILi128EEES8_EEENS_10bfloat16_tEfNS_4arch4Sm80ELb1ELb0ELb1ELb1ELb0ELb0ELb0ELb0ELi2ELi2ELi4ELi2ELb1EEENS1_21CollectiveEpilogueBwdISA_SB_SD_Li256ELb1ELb0ELi2EEENS1_25SingleTileBwdLPTSchedulerILb1ELi128ELb0EEEEEEEEEvNT_6ParamsE$_ZN4cute3eso3ESOILb1ELb0EJNS_5tupleIJNS_1CILi1EEENS3_ILi0EEEEEElS5_EEC2ERKS6_RKlRKS5_) ;  /* 0xfffff66000007944 */ /* 0x000fea0003c3ffff */
[----:B-1----:R1:W5:Y:S01]  /*9290*/  LDL.64 R6, [R1+0x188] ;  /* 0x0001880001067983 */ /* 0x0023620000100a00 */
[----:B------:R-:W-:-:S04]  /*92a0*/  MOV R9, 0x0 ;  /* 0x0000000000097802 */ /* 0x000fc80000000f00 */
[----:B------:R-:W-:Y:S05]  /*92b0*/  RET.REL.NODEC R8 `(_ZN7cutlass13device_kernelIN5flash19enable_sm80_to_sm89INS1_16FlashAttnBwdSm80INS1_25CollectiveMainloopBwdSm80ILi2ELi2EN4cute5tupleIJNS5_1CILi64EEENS7_ILi128EEES8_EEENS_10bfloat16_tEfNS_4arch4Sm80ELb1ELb0ELb1ELb1ELb0ELb0ELb0ELb0ELi2ELi2ELi4ELi2ELb1EEENS1_21CollectiveEpilogueBwdISA_SB_SD_Li256ELb1ELb0ELi2EEENS1_25SingleTileBwdLPTSchedulerILb1ELi128ELb0EEEEEEEEEvNT_6ParamsE) ;  /* 0xffff6d4008007950 */ /* 0x000fea0003c3ffff */
        .type           $_ZN7cutlass13device_kernelIN5flash19enable_sm80_to_sm89INS1_16FlashAttnBwdSm80INS1_25CollectiveMainloopBwdSm80ILi2ELi2EN4cute5tupleIJNS5_1CILi64EEENS7_ILi128EEES8_EEENS_10bfloat16_tEfNS_4arch4Sm80ELb1ELb0ELb1ELb1ELb0ELb0ELb0ELb0ELi2ELi2ELi4ELi2ELb1EEENS1_21CollectiveEpilogueBwdISA_SB_SD_Li256ELb1ELb0ELi2EEENS1_25SingleTileBwdLPTSchedulerILb1ELi128ELb0EEEEEEEEEvNT_6ParamsE$_ZZN4cute14transform_leafINS_15ArithmeticTupleIJNS1_IJiiEEEiiiEEENS_8identityEEEDaRKT_OT0_ENKUlRKT_E_clIS2_EEDaSC_,@function
        .size           $_ZN7cutlass13device_kernelIN5flash19enable_sm80_to_sm89INS1_16FlashAttnBwdSm80INS1_25CollectiveMainloopBwdSm80ILi2ELi2EN4cute5tupleIJNS5_1CILi64EEENS7_ILi128EEES8_EEENS_10bfloat16_tEfNS_4arch4Sm80ELb1ELb0ELb1ELb1ELb0ELb0ELb0ELb0ELi2ELi2ELi4ELi2ELb1EEENS1_21CollectiveEpilogueBwdISA_SB_SD_Li256ELb1ELb0ELi2EEENS1_25SingleTileBwdLPTSchedulerILb1ELi128ELb0EEEEEEEEEvNT_6ParamsE$_ZZN4cute14transform_leafINS_15ArithmeticTupleIJNS1_IJiiEEEiiiEEENS_8identityEEEDaRKT_OT0_ENKUlRKT_E_clIS2_EEDaSC_,($_ZN7cutlass13device_kernelIN5flash19enable_sm80_to_sm89INS1_16FlashAttnBwdSm80INS1_25CollectiveMainloopBwdSm80ILi2ELi2EN4cute5tupleIJNS5_1CILi64EEENS7_ILi128EEES8_EEENS_10bfloat16_tEfNS_4arch4Sm80ELb1ELb0ELb1ELb1ELb0ELb0ELb0ELb0ELi2ELi2ELi4ELi2ELb1EEENS1_21CollectiveEpilogueBwdISA_SB_SD_Li256ELb1ELb0ELi2EEENS1_25SingleTileBwdLPTSchedulerILb1ELi128ELb0EEEEEEEEEvNT_6ParamsE$_ZZN4cute14transform_leafINS_15ArithmeticTupleIJNS1_IJiiEEEiiiEEENS_8identityEEEDaRKT_OT0_ENKUlRKT_E_clIiEEDaSC_ - $_ZN7cutlass13device_kernelIN5flash19enable_sm80_to_sm89INS1_16FlashAttnBwdSm80INS1_25CollectiveMainloopBwdSm80ILi2ELi2EN4cute5tupleIJNS5_1CILi64EEENS7_ILi128EEES8_EEENS_10bfloat16_tEfNS_4arch4Sm80ELb1ELb0ELb1ELb1ELb0ELb0ELb0ELb0ELi2ELi2ELi4ELi2ELb1EEENS1_21CollectiveEpilogueBwdISA_SB_SD_Li256ELb1ELb0ELi2EEENS1_25SingleTileBwdLPTSchedulerILb1ELi128ELb0EEEEEEEEEvNT_6ParamsE$_ZZN4cute14transform_leafINS_15ArithmeticTupleIJNS1_IJiiEEEiiiEEENS_8identityEEEDaRKT_OT0_ENKUlRKT_E_clIS2_EEDaSC_)
$_ZN7cutlass13device_kernelIN5flash19enable_sm80_to_sm89INS1_16FlashAttnBwdSm80INS1_25CollectiveMainloopBwdSm80ILi2ELi2EN4cute5tupleIJNS5_1CILi64EEENS7_ILi128EEES8_EEENS_10bfloat16_tEfNS_4arch4Sm80ELb1ELb0ELb1ELb1ELb0ELb0ELb0ELb0ELi2ELi2ELi4ELi2ELb1EEENS1_21CollectiveEpilogueBwdISA_SB_SD_Li256ELb1ELb0ELi2EEENS1_25SingleTileBwdLPTSchedulerILb1ELi128ELb0EEEEEEEEEvNT_6ParamsE$_ZZN4cute14transform_leafINS_15ArithmeticTupleIJNS1_IJiiEEEiiiEEENS_8identityEEEDaRKT_OT0_ENKUlRKT_E_clIS2_EEDaSC_:
[----:B------:R-:W-:-:S05]  /*92c0*/  IADD3 R9, R13, -c[0x0][0x20], RZ ;  /* 0x800008000d097a10 */ /* 0x000fca0007ffe0ff */
[----:B------:R1:W5:Y:S01]  /*92d0*/  LDL R7, [R9] ;  /* 0x0000000009077983 */ /* 0x0003620000100800 */
[----:B------:R-:W-:-:S03]  /*92e0*/  MOV R8, 0x9300 ;  /* 0x0000930000087802 */ /* 0x000fc60000000f00 */
[----:B-1---5:R-:W-:Y:S05]  /*92f0*/  CALL.REL.NOINC `($_ZN7cutlass13device_kernelIN5flash19enable_sm80_to_sm89INS1_16FlashAttnBwdSm80INS1_25CollectiveMainloopBwdSm80ILi2ELi2EN4cute5tupleIJNS5_1CILi64EEENS7_ILi128EEES8_EEENS_10bfloat16_tEfNS_4arch4Sm80ELb1ELb0ELb1ELb1ELb0ELb0ELb0ELb0ELi2ELi2ELi4ELi2ELb1EEENS1_21CollectiveEpilogueBwdISA_SB_SD_Li256ELb1ELb0ELi2EEENS1_25SingleTileBwdLPTSchedulerILb1ELi128ELb0EEEEEEEEEvNT_6ParamsE$_ZZN4cute14transform_leafINS_15ArithmeticTupleIJiiEEERNS_8identityEEEDaRKT_OT0_ENKUlRKT_E_clIiEEDaSC_) ;  /* 0x000000f000007944 */ /* 0x022fea0003c00000 */
[----:B------:R1:W5:Y:S01]  /*9300*/  LDL R7, [R9+0x4] ;  /* 0x0000040009077983 */ /* 0x0003620000100800 */
[----:B------:R-:W-:Y:S01]  /*9310*/  IADD3 R6, R1, 0x19c, RZ ;  /* 0x0000019c01067810 */ /* 0x000fe20007ffe0ff */
[----:B------:R-:W-:Y:S01]  /*9320*/  IMAD.MOV.U32 R16, RZ, RZ, R10 ;  /* 0x000000ffff107224 */ /* 0x000fe200078e000a */
[----:B------:R-:W-:Y:S02]  /*9330*/  MOV R8, 0x9360 ;  /* 0x0000936000087802 */ /* 0x000fe40000000f00 */
[----:B------:R-:W-:Y:S02]  /*9340*/  IADD3 R6, R6, c[0x0][0x20], RZ ;  /* 0x0000080006067a10 */ /* 0x000fe40007ffe0ff */
[----:B-1---5:R-:W-:Y:S05]  /*9350*/  CALL.REL.NOINC `($_ZN7cutlass13device_kernelIN5flash19enable_sm80_to_sm89INS1_16FlashAttnBwdSm80INS1_25CollectiveMainloopBwdSm80ILi2ELi2EN4cute5tupleIJNS5_1CILi64EEENS7_ILi128EEES8_EEENS_10bfloat16_tEfNS_4arch4Sm80ELb1ELb0ELb1ELb1ELb0ELb0ELb0ELb0ELi2ELi2ELi4ELi2ELb1EEENS1_21CollectiveEpilogueBwdISA_SB_SD_Li256ELb1ELb0ELi2EEENS1_25SingleTileBwdLPTSchedulerILb1ELi128ELb0EEEEEEEEEvNT_6ParamsE$_ZZN4cute14transform_leafINS_15ArithmeticTupleIJiiEEERNS_8identityEEEDaRKT_OT0_ENKUlRKT_E_clIiEEDaSC_) ;  /* 0x0000009000007944 */ /* 0x022fea0003c00000 */
[----:B------:R1:W-:Y:S01]  /*9360*/  STL [R1+0x19c], R10 ;  /* 0x00019c0a01007387 */ /* 0x0003e20000100800 */
[----:B------:R-:W-:-:S03]  /*9370*/  MOV R8, 0x9390 ;  /* 0x0000939000087802 */ /* 0x000fc60000000f00 */
[----:B-1----:R-:W-:Y:S05]  /*9380*/  CALL.REL.NOINC `($_ZN7cutlass13device_kernelIN5flash19enable_sm80_to_sm89INS1_16FlashAttnBwdSm80INS1_25CollectiveMainloopBwdSm80ILi2ELi2EN4cute5tupleIJNS5_1CILi64EEENS7_ILi128EEES8_EEENS_10bfloat16_tEfNS_4arch4Sm80ELb1ELb0ELb1ELb1ELb0ELb0ELb0ELb0ELi2ELi2ELi4ELi2ELb1EEENS1_21CollectiveEpilogueBwdISA_SB_SD_Li256ELb1ELb0ELi2EEENS1_25SingleTileBwdLPTSchedulerILb1ELi128ELb0EEEEEEEEEvNT_6ParamsE$_ZZN4cute9transformINS_15ArithmeticTupleIJiiEEEZNS_14transform_leafIS2_RNS_8identityEEEDaRKT_OT0_EUlRKT_E_EEDaS8_SA_ENKUlDpSD_E_clIJiiEEEDaSF_) ;  /* 0x00001d7000007944 */ /* 0x002fea0003c00000 */
[----:B------:R-:W-:Y:S02]  /*9390*/  MOV R8, R18 ;  /* 0x0000001200087202 */ /* 0x000fe40000000f00 */
[----:B------:R-:W-:-:S04]  /*93a0*/  MOV R9, 0x0 ;  /* 0x0000000000097802 */ /* 0x000fc80000000f00 */
[----:B------:R-:W-:Y:S05]  /*93b0*/  RET.REL.NODEC R8 `(_ZN7cutlass13device_kernelIN5flash19enable_sm80_to_sm89INS1_16FlashAttnBwdSm80INS1_25CollectiveMainloopBwdSm80ILi2ELi2EN4cute5tupleIJNS5_1CILi64EEENS7_ILi128EEES8_EEENS_10bfloat16_tEfNS_4arch4Sm80ELb1ELb0ELb1ELb1ELb0ELb0ELb0ELb0ELi2ELi2ELi4ELi2ELb1EEENS1_21CollectiveEpilogueBwdISA_SB_SD_Li256ELb1ELb0ELi2EEENS1_25SingleTileBwdLPTSchedulerILb1ELi128ELb0EEEEEEEEEvNT_6ParamsE) ;  /* 0xffff6c4008007950 */ /* 0x000fea0003c3ffff */
        .type           $_ZN7cutlass13device_kernelIN5flash19enable_sm80_to_sm89INS1_16FlashAttnBwdSm80INS1_25CollectiveMainloopBwdSm80ILi2ELi2EN4cute5tupleIJNS5_1CILi64EEENS7_ILi128EEES8_EEENS_10bfloat16_tEfNS_4arch4Sm80ELb1ELb0ELb1ELb1ELb0ELb0ELb0ELb0ELi2ELi2ELi4ELi2ELb1EEENS1_21CollectiveEpilogueBwdISA_SB_SD_Li256ELb1ELb0ELi2EEENS1_25SingleTileBwdLPTSchedulerILb1ELi128ELb0EEEEEEEEEvNT_6ParamsE$_ZZN4cute14transform_leafINS_15ArithmeticTupleIJNS1_IJiiEEEiiiEEENS_8identityEEEDaRKT_OT0_ENKUlRKT_E_clIiEEDaSC_,@function
        .size           $_ZN7cutlass13device_kernelIN5flash19enable_sm80_to_sm89INS1_16FlashAttnBwdSm80INS1_25CollectiveMainloopBwdSm80ILi2ELi2EN4cute5tupleIJNS5_1CILi64EEENS7_ILi128EEES8_EEENS_10bfloat16_tEfNS_4arch4Sm80ELb1ELb0ELb1ELb1ELb0ELb0ELb0ELb0ELi2ELi2ELi4ELi2ELb1EEENS1_21CollectiveEpilogueBwdISA_SB_SD_Li256ELb1ELb0ELi2EEENS1_25SingleTileBwdLPTSchedulerILb1ELi128ELb0EEEEEEEEEvNT_6ParamsE$_ZZN4cute14transform_leafINS_15ArithmeticTupleIJNS1_IJiiEEEiiiEEENS_8identityEEEDaRKT_OT0_ENKUlRKT_E_clIiEEDaSC_,($_ZN7cutlass13device_kernelIN5flash19enable_sm80_to_sm89INS1_16FlashAttnBwdSm80INS1_25CollectiveMainloopBwdSm80ILi2ELi2EN4cute5tupleIJNS5_1CILi64EEENS7_ILi128EEES8_EEENS_10bfloat16_tEfNS_4arch4Sm80ELb1ELb0ELb1ELb1ELb0ELb0ELb0ELb0ELi2ELi2ELi4ELi2ELb1EEENS1_21CollectiveEpilogueBwdISA_SB_SD_Li256ELb1ELb0ELi2EEENS1_25SingleTileBwdLPTSchedulerILb1ELi128ELb0EEEEEEEEEvNT_6ParamsE$_ZZN4cute14transform_leafINS_15ArithmeticTupleIJiiEEERNS_8identityEEEDaRKT_OT0_ENKUlRKT_E_clIiEEDaSC_ - $_ZN7cutlass13device_kernelIN5flash19enable_sm80_to_sm89INS1_16FlashAttnBwdSm80INS1_25CollectiveMainloopBwdSm80ILi2ELi2EN4cute5tupleIJNS5_1CILi64EEENS7_ILi128EEES8_EEENS_10bfloat16_tEfNS_4arch4Sm80ELb1ELb0ELb1ELb1ELb0ELb0ELb0ELb0ELi2ELi2ELi4ELi2ELb1EEENS1_21CollectiveEpilogueBwdISA_SB_SD_Li256ELb1ELb0ELi2EEENS1_25SingleTileBwdLPTSchedulerILb1ELi128ELb0EEEEEEEEEvNT_6ParamsE$_ZZN4cute14transform_leafINS_15ArithmeticTupleIJNS1_IJiiEEEiiiEEENS_8identityEEEDaRKT_OT0_ENKUlRKT_E_clIiEEDaSC_)
$_ZN7cutlass13device_kernelIN5flash19enable_sm80_to_sm89INS1_16FlashAttnBwdSm80INS1_25CollectiveMainloopBwdSm80ILi2ELi2EN4cute5tupleIJNS5_1CILi64EEENS7_ILi128EEES8_EEENS_10bfloat16_tEfNS_4arch4Sm80ELb1ELb0ELb1ELb1ELb0ELb0ELb0ELb0ELi2ELi2ELi4ELi2ELb1EEENS1_21CollectiveEpilogueBwdISA_SB_SD_Li256ELb1ELb0ELi2EEENS1_25SingleTileBwdLPTSchedulerILb1ELi128ELb0EEEEEEEEEvNT_6ParamsE$_ZZN4cute14transform_leafINS_15ArithmeticTupleIJNS1_IJiiEEEiiiEEENS_8identityEEEDaRKT_OT0_ENKUlRKT_E_clIiEEDaSC_:
[----:B------:R-:W-:Y:S02]  /*93c0*/  MOV R10, R9 ;  /* 0x00000009000a7202 */ /* 0x000fe40000000f00 */
[----:B------:R-:W-:-:S04]  /*93d0*/  MOV R9, 0x0 ;  /* 0x0000000000097802 */ /* 0x000fc80000000f00 */
[----:B------:R-:W-:Y:S05]  /*93e0*/  RET.REL.NODEC R8 `(_ZN7cutlass13device_kernelIN5flash19enable_sm80_to_sm89INS1_16FlashAttnBwdSm80INS1_25CollectiveMainloopBwdSm80ILi2ELi2EN4cute5tupleIJNS5_1CILi64EEENS7_ILi128EEES8_EEENS_10bfloat16_tEfNS_4arch4Sm80ELb1ELb0ELb1ELb1ELb0ELb0ELb0ELb0ELi2ELi2ELi4ELi2ELb1EEENS1_21CollectiveEpilogueBwdISA_SB_SD_Li256ELb1ELb0ELi2EEENS1_25SingleTileBwdLPTSchedulerILb1ELi128ELb0EEEEEEEEEvNT_6ParamsE) ;  /* 0xffff6c1008007950 */ /* 0x000fea0003c3ffff */
        .type           $_ZN7cutlass13device_kernelIN5flash19enable_sm80_to_sm89INS1_16FlashAttnBwdSm80INS1_25CollectiveMainloopBwdSm80ILi2ELi2EN4cute5tupleIJNS5_1CILi64EEENS7_ILi128EEES8_EEENS_10bfloat16_tEfNS_4arch4Sm80ELb1ELb0ELb1ELb1ELb0ELb0ELb0ELb0ELi2ELi2ELi4ELi2ELb1EEENS1_21CollectiveEpilogueBwdISA_SB_SD_Li256ELb1ELb0ELi2EEENS1_25SingleTileBwdLPTSchedulerILb1ELi128ELb0EEEEEEEEEvNT_6ParamsE$_ZZN4cute14transform_leafINS_15ArithmeticTupleIJiiEEERNS_8identityEEEDaRKT_OT0_ENKUlRKT_E_clIiEEDaSC_,@function
        .size           $_ZN7cutlass13device_kernelIN5flash19enable_sm80_to_sm89INS1_16FlashAttnBwdSm80INS1_25CollectiveMainloopBwdSm80ILi2ELi2EN4cute5tupleIJNS5_1CILi64EEENS7_ILi128EEES8_EEENS_10bfloat16_tEfNS_4arch4Sm80ELb1ELb0ELb1ELb1ELb0ELb0ELb0ELb0ELi2ELi2ELi4ELi2ELb1EEENS1_21CollectiveEpilogueBwdISA_SB_SD_Li256ELb1ELb0ELi2EEENS1_25SingleTileBwdLPTSchedulerILb1ELi128ELb0EEEEEEEEEvNT_6ParamsE$_ZZN4cute14transform_leafINS_15ArithmeticTupleIJiiEEERNS_8identityEEEDaRKT_OT0_ENKUlRKT_E_clIiEEDaSC_,($_ZN7cutlass13device_kernelIN5flash19enable_sm80_to_sm89INS1_16FlashAttnBwdSm80INS1_25CollectiveMainloopBwdSm80ILi2ELi2EN4cute5tupleIJNS5_1CILi64EEENS7_ILi128EEES8_EEENS_10bfloat16_tEfNS_4arch4Sm80ELb1ELb0ELb1ELb1ELb0ELb0ELb0ELb0ELi2ELi2ELi4ELi2ELb1EEENS1_21CollectiveEpilogueBwdISA_SB_SD_Li256ELb1ELb0ELi2EEENS1_25SingleTileBwdLPTSchedulerILb1ELi128ELb0EEEEEEEEEvNT_6ParamsE$_ZZN4cute19as_arithmetic_tupleINS_15ArithmeticTupleIJNS1_IJiiEEEiiiEEEEEDaRKT_ENKUlDpRKT_E_clIJS2_iiiEEEDaSA_ - $_ZN7cutlass13device_kernelIN5flash19enable_sm80_to_sm89INS1_16FlashAttnBwdSm80INS1_25CollectiveMainloopBwdSm80ILi2ELi2EN4cute5tupleIJNS5_1CILi64EEENS7_ILi128EEES8_EEENS_10bfloat16_tEfNS_4arch4Sm80ELb1ELb0ELb1ELb1ELb0ELb0ELb0ELb0ELi2ELi2ELi4ELi2ELb1EEENS1_21CollectiveEpilogueBwdISA_SB_SD_Li256ELb1ELb0ELi2EEENS1_25SingleTileBwdLPTSchedulerILb1ELi128ELb0EEEEEEEEEvNT_6ParamsE$_ZZN4cute14transform_leafINS_15ArithmeticTupleIJiiEEERNS_8identityEEEDaRKT_OT0_ENKUlRKT_E_clIiEEDaSC_)
$_ZN7cutlass13device_kernelIN5flash19enable_sm80_to_sm89INS1_16FlashAttnBwdSm80INS1_25CollectiveMainloopBwdSm80ILi2ELi2EN4cute5tupleIJNS5_1CILi64EEENS7_ILi128EEES8_EEENS_10bfloat16_tEfNS_4arch4Sm80ELb1ELb0ELb1ELb1ELb0ELb0ELb0ELb0ELi2ELi2ELi4ELi2ELb1EEENS1_21CollectiveEpilogueBwdISA_SB_SD_Li256ELb1ELb0ELi2EEENS1_25SingleTileBwdLPTSchedulerILb1ELi128ELb0EEEEEEEEEvNT_6ParamsE$_ZZN4cute14transform_leafINS_15ArithmeticTupleIJiiEEERNS_8identityEEEDaRKT_OT0_ENKUlRKT_E_clIiEEDaSC_:
[----:B------:R-:W-:Y:S02]  /*93f0*/  MOV R46, R8 ;  /* 0x00000008002e7202 */ /* 0x000fe40000000f00 */
[----:B------:R-:W-:Y:S02]  /*9400*/  MOV R47, 0x0 ;  /* 0x00000000002f7802 */ /* 0x000fe40000000f00 */
[----:B------:R-:W-:Y:S02]  /*9410*/  MOV R10, R7 ;  /* 0x00000007000a7202 */ /* 0x000fe40000000f00 */
[----:B------:R-:W-:Y:S05]  /*9420*/  RET.REL.NODEC R46 `(_ZN7cutlass13device_kernelIN5flash19enable_sm80_to_sm89INS1_16FlashAttnBwdSm80INS1_25CollectiveMainloopBwdSm80ILi2ELi2EN4cute5tupleIJNS5_1CILi64EEENS7_ILi128EEES8_EEENS_10bfloat16_tEfNS_4arch4Sm80ELb1ELb0ELb1ELb1ELb0ELb0ELb0ELb0ELi2ELi2ELi4ELi2ELb1EEENS1_21CollectiveEpilogueBwdISA_SB_SD_Li256ELb1ELb0ELi2EEENS1_25SingleTileBwdLPTSchedulerILb1ELi128ELb0EEEEEEEEEvNT_6ParamsE) ;  /* 0xffff6bd02e007950 */ /* 0x000fea0003c3ffff */
        .type           $_ZN7cutlass13device_kernelIN5flash19enable_sm80_to_sm89INS1_16FlashAttnBwdSm80INS1_25CollectiveMainloopBwdSm80ILi2ELi2EN4cute5tupleIJNS5_1CILi64EEENS7_ILi128EEES8_EEENS_10bfloat16_tEfNS_4arch4Sm80ELb1ELb0ELb1ELb1ELb0ELb0ELb0ELb0ELi2ELi2ELi4ELi2ELb1EEENS1_21CollectiveEpilogueBwdISA_SB_SD_Li256ELb1ELb0ELi2EEENS1_25SingleTileBwdLPTSchedulerILb1ELi128ELb0EEEEEEEEEvNT_6ParamsE$_ZZN4cute19as_arithmetic_tupleINS_15ArithmeticTupleIJNS1_IJiiEEEiiiEEEEEDaRKT_ENKUlDpRKT_E_clIJS2_iiiEEEDaSA_,@function
        .size           $_ZN7cutlass13device_kernelIN5flash19enable_sm80_to_sm89INS1_16FlashAttnBwdSm80INS1_25CollectiveMainloopBwdSm80ILi2ELi2EN4cute5tupleIJNS5_1CILi64EEENS7_ILi128EEES8_EEENS_10bfloat16_tEfNS_4arch4Sm80ELb1ELb0ELb1ELb1ELb0ELb0ELb0ELb0ELi2ELi2ELi4ELi2ELb1EEENS1_21CollectiveEpilogueBwdISA_SB_SD_Li256ELb1ELb0ELi2EEENS1_25SingleTileBwdLPTSchedulerILb1ELi128ELb0EEEEEEEEEvNT_6ParamsE$_ZZN4cute19as_arithmetic_tupleINS_15ArithmeticTupleIJNS1_IJiiEEEiiiEEEEEDaRKT_ENKUlDpRKT_E_clIJS2_iiiEEEDaSA_,($_ZN7cutlass13device_kernelIN5flash19enable_sm80_to_sm89INS1_16FlashAttnBwdSm80INS1_25CollectiveMainloopBwdSm80ILi2ELi2EN4cute5tupleIJNS5_1CILi64EEENS7_ILi128EEES8_EEENS_10bfloat16_tEfNS_4arch4Sm80ELb1ELb0ELb1ELb1ELb0ELb0ELb0ELb0ELi2ELi2ELi4ELi2ELb1EEENS1_21CollectiveEpilogueBwdISA_SB_SD_Li256ELb1ELb0ELi2EEENS1_25SingleTileBwdLPTSchedulerILb1ELi128ELb0EEEEEEEEEvNT_6ParamsE$_ZZN4cute19as_arithmetic_tupleINS_15ArithmeticTupleIJNS1_IJiiEEEiiiEEEEEDaRKT_ENKUlRKT_E_clIS2_EEDaS9_ - $_ZN7cutlass13device_kernelIN5flash19enable_sm80_to_sm89INS1_16FlashAttnBwdSm80INS1_25CollectiveMainloopBwdSm80ILi2ELi2EN4cute5tupleIJNS5_1CILi64EEENS7_ILi128EEES8_EEENS_10bfloat16_tEfNS_4arch4Sm80ELb1ELb0ELb1ELb1ELb0ELb0ELb0ELb0ELi2ELi2ELi4ELi2ELb1EEENS1_21CollectiveEpilogueBwdISA_SB_SD_Li256ELb1ELb0ELi2EEENS1_25SingleTileBwdLPTSchedulerILb1ELi128ELb0EEEEEEEEEvNT_6ParamsE$_ZZN4cute19as_arithmetic_tupleINS_15ArithmeticTupleIJNS1_IJiiEEEiiiEEEEEDaRKT_ENKUlDpRKT_E_clIJS2_iiiEEEDaSA_)
$_ZN7cutlass13device_kernelIN5flash19enable_sm80_to_sm89INS1_16FlashAttnBwdSm80INS1_25CollectiveMainloopBwdSm80ILi2ELi2EN4cute5tupleIJNS5_1CILi64EEENS7_ILi128EEES8_EEENS_10bfloat16_tEfNS_4arch4Sm80ELb1ELb0ELb1ELb1ELb0ELb0ELb0ELb0ELi2ELi2ELi4ELi2ELb1EEENS1_21CollectiveEpilogueBwdISA_SB_SD_Li256ELb1ELb0ELi2EEENS1_25SingleTileBwdLPTSchedulerILb1ELi128ELb0EEEEEEEEEvNT_6ParamsE$_ZZN4cute19as_arithmetic_tupleINS_15ArithmeticTupleIJNS1_IJiiEEEiiiEEEEEDaRKT_ENKUlDpRKT_E_clIJS2_iiiEEEDaSA_:
[----:B------:R-:W-:Y:S02]  /*9430*/  IADD3 R7, R1, 0x19c, RZ ;  /* 0x0000019c01077810 */ /* 0x000fe40007ffe0ff */
[----:B------:R-:W-:Y:S02]  /*9440*/  MOV R46, 0x9470 ;  /* 0x00009470002e7802 */ /* 0x000fe40000000f00 */
[----:B------:R-:W-:-:S02]  /*9450*/  IADD3 R7, R7, c[0x0][0x20], RZ ;  /* 0x0000080007077a10 */ /* 0x000fc40007ffe0ff */
[----:B------:R-:W-:Y:S05]  /*9460*/  CALL.REL.NOINC `($_ZN7cutlass13device_kernelIN5flash19enable_sm80_to_sm89INS1_16FlashAttnBwdSm80INS1_25CollectiveMainloopBwdSm80ILi2ELi2EN4cute5tupleIJNS5_1CILi64EEENS7_ILi128EEES8_EEENS_10bfloat16_tEfNS_4arch4Sm80ELb1ELb0ELb1ELb1ELb0ELb0ELb0ELb0ELi2ELi2ELi4ELi2ELb1EEENS1_21CollectiveEpilogueBwdISA_SB_SD_Li256ELb1ELb0ELi2EEENS1_25SingleTileBwdLPTSchedulerILb1ELi128ELb0EEEEEEEEEvNT_6ParamsE$_ZN4cute5tupleIJNS_15ArithmeticTupleIJiiEEEiiiEEC2ERKS2_RKiS7_S7_) ;  /* 0xfffff96000007944 */ /* 0x000fea0003c3ffff */
[----:B------:R2:W5:Y:S04]  /*9470*/  LDL R10, [R1+0x19c] ;  /* 0x00019c00010a7983 */ /* 0x0005680000100800 */
[----:B-1----:R2:W5:Y:S04]  /*9480*/  LDL.64 R8, [R1+0x1a8] ;  /* 0x0001a80001087983 */ /* 0x0025680000100a00 */
[----:B------:R2:W5:Y:S01]  /*9490*/  LDL.64 R6, [R1+0x1a0] ;  /* 0x0001a00001067983 */ /* 0x0005620000100a00 */
[----:B------:R-:W-:-:S04]  /*94a0*/  MOV R17, 0x0 ;  /* 0x0000000000117802 */ /* 0x000fc80000000f00 */
[----:B------:R-:W-:Y:S05]  /*94b0*/  RET.REL.NODEC R16 `(_ZN7cutlass13device_kernelIN5flash19enable_sm80_to_sm89INS1_16FlashAttnBwdSm80INS1_25CollectiveMainloopBwdSm80ILi2ELi2EN4cute5tupleIJNS5_1CILi64EEENS7_ILi128EEES8_EEENS_10bfloat16_tEfNS_4arch4Sm80ELb1ELb0ELb1ELb1ELb0ELb0ELb0ELb0ELi2ELi2ELi4ELi2ELb1EEENS1_21CollectiveEpilogueBwdISA_SB_SD_Li256ELb1ELb0ELi2EEENS1_25SingleTileBwdLPTSchedulerILb1ELi128ELb0EEEEEEEEEvNT_6ParamsE) ;  /* 0xffff6b4010007950 */ /* 0x000fea0003c3ffff */
        .type           $_ZN7cutlass13device_kernelIN5flash19enable_sm80_to_sm89INS1_16FlashAttnBwdSm80INS1_25CollectiveMainloopBwdSm80ILi2ELi2EN4cute5tupleIJNS5_1CILi64EEENS7_ILi128EEES8_EEENS_10bfloat16_tEfNS_4arch4Sm80ELb1ELb0ELb1ELb1ELb0ELb0ELb0ELb0ELi2ELi2ELi4ELi2ELb1EEENS1_21CollectiveEpilogueBwdISA_SB_SD_Li256ELb1ELb0ELi2EEENS1_25SingleTileBwdLPTSchedulerILb1ELi128ELb0EEEEEEEEEvNT_6ParamsE$_ZZN4cute19as_arithmetic_tupleINS_15ArithmeticTupleIJNS1_IJiiEEEiiiEEEEEDaRKT_ENKUlRKT_E_clIS2_EEDaS9_,@function
        .size           $_ZN7cutlass13device_kernelIN5flash19enable_sm80_to_sm89INS1_16FlashAttnBwdSm80INS1_25CollectiveMainloopBwdSm80ILi2ELi2EN4cute5tupleIJNS5_1CILi64EEENS7_ILi128EEES8_EEENS_10bfloat16_tEfNS_4arch4Sm80ELb1ELb0ELb1ELb1ELb0ELb0ELb0ELb0ELi2ELi2ELi4ELi2ELb1EEENS1_21CollectiveEpilogueBwdISA_SB_SD_Li256ELb1ELb0ELi2EEENS1_25SingleTileBwdLPTSchedulerILb1ELi128ELb0EEEEEEEEEvNT_6ParamsE$_ZZN4cute19as_arithmetic_tupleINS_15ArithmeticTupleIJNS1_IJiiEEEiiiEEEEEDaRKT_ENKUlRKT_E_clIS2_EEDaS9_,($_ZN7cutlass13device_kernelIN5flash19enable_sm80_to_sm89INS1_16FlashAttnBwdSm80INS1_25CollectiveMainloopBwdSm80ILi2ELi2EN4cute5tupleIJNS5_1CILi64EEENS7_ILi128EEES8_EEENS_10bfloat16_tEfNS_4arch4Sm80ELb1ELb0ELb1ELb1ELb0ELb0ELb0ELb0ELi2ELi2ELi4ELi2ELb1EEENS1_21CollectiveEpilogueBwdISA_SB_SD_Li256ELb1ELb0ELi2EEENS1_25SingleTileBwdLPTSchedulerILb1ELi128ELb0EEEEEEEEEvNT_6ParamsE$_ZZN4cute19as_arithmetic_tupleINS_15ArithmeticTupleIJNS1_IJiiEEEiiiEEEEEDaRKT_ENKUlRKT_E_clIiEEDaS9_ - $_ZN7cutlass13device_kernelIN5flash19enable_sm80_to_sm89INS1_16FlashAttnBwdSm80INS1_25CollectiveMainloopBwdSm80ILi2ELi2EN4cute5tupleIJNS5_1CILi64EEENS7_ILi128EEES8_EEENS_10bfloat16_tEfNS_4arch4Sm80ELb1ELb0ELb1ELb1ELb0ELb0ELb0ELb0ELi2ELi2ELi4ELi2ELb1EEENS1_21CollectiveEpilogueBwdISA_SB_SD_Li256ELb1ELb0ELi2EEENS1_25SingleTileBwdLPTSchedulerILb1ELi128ELb0EEEEEEEEEvNT_6ParamsE$_ZZN4cute19as_arithmetic_tupleINS_15ArithmeticTupleIJNS1_IJiiEEEiiiEEEEEDaRKT_ENKUlRKT_E_clIS2_EEDaS9_)
$_ZN7cutlass13device_kernelIN5flash19enable_sm80_to_sm89INS1_16FlashAttnBwdSm80INS1_25CollectiveMainloopBwdSm80ILi2ELi2EN4cute5tupleIJNS5_1CILi64EEENS7_ILi128EEES8_EEENS_10bfloat16_tEfNS_4arch4Sm80ELb1ELb0ELb1ELb1ELb0ELb0ELb0ELb0ELi2ELi2ELi4ELi2ELb1EEENS1_21CollectiveEpilogueBwdISA_SB_SD_Li256ELb1ELb0ELi2EEENS1_25SingleTileBwdLPTSchedulerILb1ELi128ELb0EEEEEEEEEvNT_6ParamsE$_ZZN4cute19as_arithmetic_tupleINS_15ArithmeticTupleIJNS1_IJiiEEEiiiEEEEEDaRKT_ENKUlRKT_E_clIS2_EEDaS9_:
[----:B------:R-:W-:-:S05]  /*94c0*/  IADD3 R9, R13, -c[0x0][0x20], RZ ;  /* 0x800008000d097a10 */ /* 0x000fca0007ffe0ff */
[----:B------:R1:W5:Y:S01]  /*94d0*/  LDL R7, [R9] ;  /* 0x0000000009077983 */ /* 0x0003620000100800 */
[----:B------:R-:W-:-:S03]  /*94e0*/  MOV R8, 0x9500 ;  /* 0x0000950000087802 */ /* 0x000fc60000000f00 */
[----:B-1---5:R-:W-:Y:S05]  /*94f0*/  CALL.REL.NOINC `($_ZN7cutlass13device_kernelIN5flash19enable_sm80_to_sm89INS1_16FlashAttnBwdSm80INS1_25CollectiveMainloopBwdSm80ILi2ELi2EN4cute5tupleIJNS5_1CILi64EEENS7_ILi128EEES8_EEENS_10bfloat16_tEfNS_4arch4Sm80ELb1ELb0ELb1ELb1ELb0ELb0ELb0ELb0ELi2ELi2ELi4ELi2ELb1EEENS1_21CollectiveEpilogueBwdISA_SB_SD_Li256ELb1ELb0ELi2EEENS1_25SingleTileBwdLPTSchedulerILb1ELi128ELb0EEEEEEEEEvNT_6ParamsE$_ZZN4cute19as_arithmetic_tupleINS_15ArithmeticTupleIJiiEEEEEDaRKT_ENKUlRKT_E_clIiEEDaS8_) ;  /* 0x0000018000007944 */ /* 0x022fea0003c00000 */
[----:B------:R1:W5:Y:S01]  /*9500*/  LDL R7, [R9+0x4] ;  /* 0x0000040009077983 */ /* 0x0003620000100800 */
[----:B------:R-:W-:Y:S01]  /*9510*/  IADD3 R6, R1, 0x19c, RZ ;  /* 0x0000019c01067810 */ /* 0x000fe20007ffe0ff */
[----:B------:R-:W-:Y:S01]  /*9520*/  IMAD.MOV.U32 R16, RZ, RZ, R10 ;  /* 0x000000ffff107224 */ /* 0x000fe200078e000a */
[----:B------:R-:W-:Y:S02]  /*9530*/  MOV R8, 0x9560 ;  /* 0x0000956000087802 */ /* 0x000fe40000000f00 */
[----:B------:R-:W-:Y:S02]  /*9540*/  IADD3 R6, R6, c[0x0][0x20], RZ ;  /* 0x0000080006067a10 */ /* 0x000fe40007ffe0ff */
[----:B-1---5:R-:W-:Y:S05]  /*9550*/  CALL.REL.NOINC `($_ZN7cutlass13device_kernelIN5flash19enable_sm80_to_sm89INS1_16FlashAttnBwdSm80INS1_25CollectiveMainloopBwdSm80ILi2ELi2EN4cute5tupleIJNS5_1CILi64EEENS7_ILi128EEES8_EEENS_10bfloat16_tEfNS_4arch4Sm80ELb1ELb0ELb1ELb1ELb0ELb0ELb0ELb0ELi2ELi2ELi4ELi2ELb1EEENS1_21CollectiveEpilogueBwdISA_SB_SD_Li256ELb1ELb0ELi2EEENS1_25SingleTileBwdLPTSchedulerILb1ELi128ELb0EEEEEEEEEvNT_6ParamsE$_ZZN4cute19as_arithmetic_tupleINS_15ArithmeticTupleIJiiEEEEEDaRKT_ENKUlRKT_E_clIiEEDaS8_) ;  /* 0x0000012000007944 */ /* 0x022fea0003c00000 */
[----:B------:R1:W-:Y:S01]  /*9560*/  STL [R1+0x19c], R10 ;  /* 0x00019c0a01007387 */ /* 0x0003e20000100800 */
[----:B------:R-:W-:-:S03]  /*9570*/  MOV R18, 0x9590 ;  /* 0x0000959000127802 */ /* 0x000fc60000000f00 */
[----:B-1----:R-:W-:Y:S05]  /*9580*/  CALL.REL.NOINC `($_ZN7cutlass13device_kernelIN5flash19enable_sm80_to_sm89INS1_16FlashAttnBwdSm80INS1_25CollectiveMainloopBwdSm80ILi2ELi2EN4cute5tupleIJNS5_1CILi64EEENS7_ILi128EEES8_EEENS_10bfloat16_tEfNS_4arch4Sm80ELb1ELb0ELb1ELb1ELb0ELb0ELb0ELb0ELi2ELi2ELi4ELi2ELb1EEENS1_21CollectiveEpilogueBwdISA_SB_SD_Li256ELb1ELb0ELi2EEENS1_25SingleTileBwdLPTSchedulerILb1ELi128ELb0EEEEEEEEEvNT_6ParamsE$_ZZN4cute19as_arithmetic_tupleINS_15ArithmeticTupleIJiiEEEEEDaRKT_ENKUlDpRKT_E_clIJiiEEEDaS9_) ;  /* 0x0000007000007944 */ /* 0x002fea0003c00000 */
[----:B------:R-:W-:Y:S02]  /*9590*/  MOV R47, 0x0 ;  /* 0x00000000002f7802 */ /* 0x000fe40000000f00 */
[----:B-----5:R-:W-:Y:S02]  /*95a0*/  MOV R8, R6 ;  /* 0x0000000600087202 */ /* 0x020fe40000000f00 */
[----:B------:R-:W-:Y:S01]  /*95b0*/  MOV R78, R7 ;  /* 0x00000007004e7202 */ /* 0x000fe20000000f00 */
[----:B------:R-:W-:Y:S06]  /*95c0*/  RET.REL.NODEC R46 `(_ZN7cutlass13device_kernelIN5flash19enable_sm80_to_sm89INS1_16FlashAttnBwdSm80INS1_25CollectiveMainloopBwdSm80ILi2ELi2EN4cute5tupleIJNS5_1CILi64EEENS7_ILi128EEES8_EEENS_10bfloat16_tEfNS_4arch4Sm80ELb1ELb0ELb1ELb1ELb0ELb0ELb0ELb0ELi2ELi2ELi4ELi2ELb1EEENS1_21CollectiveEpilogueBwdISA_SB_SD_Li256ELb1ELb0ELi2EEENS1_25SingleTileBwdLPTSchedulerILb1ELi128ELb0EEEEEEEEEvNT_6ParamsE) ;  /* 0xffff6a302e007950 */ /* 0x000fec0003c3ffff */
        .type           $_ZN7cutlass13device_kernelIN5flash19enable_sm80_to_sm89INS1_16FlashAttnBwdSm80INS1_25CollectiveMainloopBwdSm80ILi2ELi2EN4cute5tupleIJNS5_1CILi64EEENS7_ILi128EEES8_EEENS_10bfloat16_tEfNS_4arch4Sm80ELb1ELb0ELb1ELb1ELb0ELb0ELb0ELb0ELi2ELi2ELi4ELi2ELb1EEENS1_21CollectiveEpilogueBwdISA_SB_SD_Li256ELb1ELb0ELi2EEENS1_25SingleTileBwdLPTSchedulerILb1ELi128ELb0EEEEEEEEEvNT_6ParamsE$_ZZN4cute19as_arithmetic_tupleINS_15ArithmeticTupleIJNS1_IJiiEEEiiiEEEEEDaRKT_ENKUlRKT_E_clIiEEDaS9_,@function
        .size           $_ZN7cutlass13device_kernelIN5flash19enable_sm80_to_sm89INS1_16FlashAttnBwdSm80INS1_25CollectiveMainloopBwdSm80ILi2ELi2EN4cute5tupleIJNS5_1CILi64EEENS7_ILi128EEES8_EEENS_10bfloat16_tEfNS_4arch4Sm80ELb1ELb0ELb1ELb1ELb0ELb0ELb0ELb0ELi2ELi2ELi4ELi2ELb1EEENS1_21CollectiveEpilogueBwdISA_SB_SD_Li256ELb1ELb0ELi2EEENS1_25SingleTileBwdLPTSchedulerILb1ELi128ELb0EEEEEEEEEvNT_6ParamsE$_ZZN4cute19as_arithmetic_tupleINS_15ArithmeticTupleIJNS1_IJiiEEEiiiEEEEEDaRKT_ENKUlRKT_E_clIiEEDaS9_,($_ZN7cutlass13device_kernelIN5flash19enable_sm80_to_sm89INS1_16FlashAttnBwdSm80INS1_25CollectiveMainloopBwdSm80ILi2ELi2EN4cute5tupleIJNS5_1CILi64EEENS7_ILi128EEES8_EEENS_10bfloat16_tEfNS_4arch4Sm80ELb1ELb0ELb1ELb1ELb0ELb0ELb0ELb0ELi2ELi2ELi4ELi2ELb1EEENS1_21CollectiveEpilogueBwdISA_SB_SD_Li256ELb1ELb0ELi2EEENS1_25SingleTileBwdLPTSchedulerILb1ELi128ELb0EEEEEEEEEvNT_6ParamsE$_ZZN4cute19as_arithmetic_tupleINS_15ArithmeticTupleIJiiEEEEEDaRKT_ENKUlDpRKT_E_clIJiiEEEDaS9_ - $_ZN7cutlass13device_kernelIN5flash19enable_sm80_to_sm89INS1_16FlashAttnBwdSm80INS1_25CollectiveMainloopBwdSm80ILi2ELi2EN4cute5tupleIJNS5_1CILi64EEENS7_ILi128EEES8_EEENS_10bfloat16_tEfNS_4arch4Sm80ELb1ELb0ELb1ELb1ELb0ELb0ELb0ELb0ELi2ELi2ELi4ELi2ELb1EEENS1_21CollectiveEpilogueBwdISA_SB_SD_Li256ELb1ELb0ELi2EEENS1_25SingleTileBwdLPTSchedulerILb1ELi128ELb0EEEEEEEEEvNT_6ParamsE$_ZZN4cute19as_arithmetic_tupleINS_15ArithmeticTupleIJNS1_IJiiEEEiiiEEEEEDaRKT_ENKUlRKT_E_clIiEEDaS9_)
$_ZN7cutlass13device_kernelIN5flash19enable_sm80_to_sm89INS1_16FlashAttnBwdSm80INS1_25CollectiveMainloopBwdSm80ILi2ELi2EN4cute5tupleIJNS5_1CILi64EEENS7_ILi128EEES8_EEENS_10bfloat16_tEfNS_4arch4Sm80ELb1ELb0ELb1ELb1ELb0ELb0ELb0ELb0ELi2ELi2ELi4ELi2ELb1EEENS1_21CollectiveEpilogueBwdISA_SB_SD_Li256ELb1ELb0ELi2EEENS1_25SingleTileBwdLPTSchedulerILb1ELi128ELb0EEEEEEEEEvNT_6ParamsE$_ZZN4cute19as_arithmetic_tupleINS_15ArithmeticTupleIJNS1_IJiiEEEiiiEEEEEDaRKT_ENKUlRKT_E_clIiEEDaS9_:
[----:B------:R-:W-:Y:S02]  /*95d0*/  MOV R10, R7 ;  /* 0x00000007000a7202 */ /* 0x000fe40000000f00 */
[----:B------:R-:W-:-:S04]  /*95e0*/  MOV R7, 0x0 ;  /* 0x0000000000077802 */ /* 0x000fc80000000f00 */
[----:B------:R-:W-:Y:S05]  /*95f0*/  RET.REL.NODEC R6 `(_ZN7cutlass13device_kernelIN5flash19enable_sm80_to_sm89INS1_16FlashAttnBwdSm80INS1_25CollectiveMainloopBwdSm80ILi2ELi2EN4cute5tupleIJNS5_1CILi64EEENS7_ILi128EEES8_EEENS_10bfloat16_tEfNS_4arch4Sm80ELb1ELb0ELb1ELb1ELb0ELb0ELb0ELb0ELi2ELi2ELi4ELi2ELb1EEENS1_21CollectiveEpilogueBwdISA_SB_SD_Li256ELb1ELb0ELi2EEENS1_25SingleTileBwdLPTSchedulerILb1ELi128ELb0EEEEEEEEEvNT_6ParamsE) ;  /* 0xffff6a0006007950 */ /* 0x000fea0003c3ffff */
        .type           $_ZN7cutlass13device_kernelIN5flash19enable_sm80_to_sm89INS1_16FlashAttnBwdSm80INS1_25CollectiveMainloopBwdSm80ILi2ELi2EN4cute5tupleIJNS5_1CILi64EEENS7_ILi128EEES8_EEENS_10bfloat16_tEfNS_4arch4Sm80ELb1ELb0ELb1ELb1ELb0ELb0ELb0ELb0ELi2ELi2ELi4ELi2ELb1EEENS1_21CollectiveEpilogueBwdISA_SB_SD_Li256ELb1ELb0ELi2EEENS1_25SingleTileBwdLPTSchedulerILb1ELi128ELb0EEEEEEEEEvNT_6ParamsE$_ZZN4cute19as_arithmetic_tupleINS_15ArithmeticTupleIJiiEEEEEDaRKT_ENKUlDpRKT_E_clIJiiEEEDaS9_,@function
        .size           $_ZN7cutlass13device_kernelIN5flash19enable_sm80_to_sm89INS1_16FlashAttnBwdSm80INS1_25CollectiveMainloopBwdSm80ILi2ELi2EN4cute5tupleIJNS5_1CILi64EEENS7_ILi128EEES8_EEENS_10bfloat16_tEfNS_4arch4Sm80ELb1ELb0ELb1ELb1ELb0ELb0ELb0ELb0ELi2ELi2ELi4ELi2ELb1EEENS1_21CollectiveEpilogueBwdISA_SB_SD_Li256ELb1ELb0ELi2EEENS1_25SingleTileBwdLPTSchedulerILb1ELi128ELb0EEEEEEEEEvNT_6ParamsE$_ZZN4cute19as_arithmetic_tupleINS_15ArithmeticTupleIJiiEEEEEDaRKT_ENKUlDpRKT_E_clIJiiEEEDaS9_,($_ZN7cutlass13device_kernelIN5flash19enable_sm80_to_sm89INS1_16FlashAttnBwdSm80INS1_25CollectiveMainloopBwdSm80ILi2ELi2EN4cute5tupleIJNS5_1CILi64EEENS7_ILi128EEES8_EEENS_10bfloat16_tEfNS_4arch4Sm80ELb1ELb0ELb1ELb1ELb0ELb0ELb0ELb0ELi2ELi2ELi4ELi2ELb1EEENS1_21CollectiveEpilogueBwdISA_SB_SD_Li256ELb1ELb0ELi2EEENS1_25SingleTileBwdLPTSchedulerILb1ELi128ELb0EEEEEEEEEvNT_6ParamsE$_ZZN4cute19as_arithmetic_tupleINS_15ArithmeticTupleIJiiEEEEEDaRKT_ENKUlRKT_E_clIiEEDaS8_ - $_ZN7cutlass13device_kernelIN5flash19enable_sm80_to_sm89INS1_16FlashAttnBwdSm80INS1_25CollectiveMainloopBwdSm80ILi2ELi2EN4cute5tupleIJNS5_1CILi64EEENS7_ILi128EEES8_EEENS_10bfloat16_tEfNS_4arch4Sm80ELb1ELb0ELb1ELb1ELb0ELb0ELb0ELb0ELi2ELi2ELi4ELi2ELb1EEENS1_21CollectiveEpilogueBwdISA_SB_SD_Li256ELb1ELb0ELi2EEENS1_25SingleTileBwdLPTSchedulerILb1ELi128ELb0EEEEEEEEEvNT_6ParamsE$_ZZN4cute19as_arithmetic_tupleINS_15ArithmeticTupleIJiiEEEEEDaRKT_ENKUlDpRKT_E_clIJiiEEEDaS9_)
$_ZN7cutlass13device_kernelIN5flash19enable_sm80_to_sm89INS1_16FlashAttnBwdSm80INS1_25CollectiveMainloopBwdSm80ILi2ELi2EN4cute5tupleIJNS5_1CILi64EEENS7_ILi128EEES8_EEENS_10bfloat16_tEfNS_4arch4Sm80ELb1ELb0ELb1ELb1ELb0ELb0ELb0ELb0ELi2ELi2ELi4ELi2ELb1EEENS1_21CollectiveEpilogueBwdISA_SB_SD_Li256ELb1ELb0ELi2EEENS1_25SingleTileBwdLPTSchedulerILb1ELi128ELb0EEEEEEEEEvNT_6ParamsE$_ZZN4cute19as_arithmetic_tupleINS_15ArithmeticTupleIJiiEEEEEDaRKT_ENKUlDpRKT_E_clIJiiEEEDaS9_:
[----:B------:R-:W-:Y:S02]  /*9600*/  IADD3 R7, R1, 0x1a0, RZ ;  /* 0x000001a001077810 */ /* 0x000fe40007ffe0ff */
[----:B------:R-:W-:Y:S02]  /*9610*/  MOV R8, 0x9640 ;  /* 0x0000964000087802 */ /* 0x000fe40000000f00 */
[----:B------:R-:W-:Y:S02]  /*9620*/  IADD3 R7, R7, c[0x0][0x20], RZ ;  /* 0x0000080007077a10 */ /* 0x000fe40007ffe0ff */
[----:B------:R-:W-:Y:S05]  /*9630*/  CALL.REL.NOINC `($_ZN7cutlass13device_kernelIN5flash19enable_sm80_to_sm89INS1_16FlashAttnBwdSm80INS1_25CollectiveMainloopBwdSm80ILi2ELi2EN4cute5tupleIJNS5_1CILi64EEENS7_ILi128EEES8_EEENS_10bfloat16_tEfNS_4arch4Sm80ELb1ELb0ELb1ELb1ELb0ELb0ELb0ELb0ELi2ELi2ELi4ELi2ELb1EEENS1_21CollectiveEpilogueBwdISA_SB_SD_Li256ELb1ELb0ELi2EEENS1_25SingleTileBwdLPTSchedulerILb1ELi128ELb0EEEEEEEEEvNT_6ParamsE$_ZN4cute5tupleIJiiEEC2ERKiS3_) ;  /* 0xfffff9f000007944 */ /* 0x000fea0003c3ffff */
[----:B-1----:R1:W5:Y:S01]  /*9640*/  LDL.64 R6, [R1+0x1a0] ;  /* 0x0001a00001067983 */ /* 0x0023620000100a00 */
[----:B------:R-:W-:Y:S02]  /*9650*/  MOV R8, R18 ;  /* 0x0000001200087202 */ /* 0x000fe40000000f00 */
[----:B------:R-:W-:-:S04]  /*9660*/  MOV R9, 0x0 ;  /* 0x0000000000097802 */ /* 0x000fc80000000f00 */
[----:B------:R-:W-:Y:S05]  /*9670*/  RET.REL.NODEC R8 `(_ZN7cutlass13device_kernelIN5flash19enable_sm80_to_sm89INS1_16FlashAttnBwdSm80INS1_25CollectiveMainloopBwdSm80ILi2ELi2EN4cute5tupleIJNS5_1CILi64EEENS7_ILi128EEES8_EEENS_10bfloat16_tEfNS_4arch4Sm80ELb1ELb0ELb1ELb1ELb0ELb0ELb0ELb0ELi2ELi2ELi4ELi2ELb1EEENS1_21CollectiveEpilogueBwdISA_SB_SD_Li256ELb1ELb0ELi2EEENS1_25SingleTileBwdLPTSchedulerILb1ELi128ELb0EEEEEEEEEvNT_6ParamsE) ;  /* 0xffff698008007950 */ /* 0x000fea0003c3ffff */
        .type           $_ZN7cutlass13device_kernelIN5flash19enable_sm80_to_sm89INS1_16FlashAttnBwdSm80INS1_25CollectiveMainloopBwdSm80ILi2ELi2EN4cute5tupleIJNS5_1CILi64EEENS7_ILi128EEES8_EEENS_10bfloat16_tEfNS_4arch4Sm80ELb1ELb0ELb1ELb1ELb0ELb0ELb0ELb0ELi2ELi2ELi4ELi2ELb1EEENS1_21CollectiveEpilogueBwdISA_SB_SD_Li256ELb1ELb0ELi2EEENS1_25SingleTileBwdLPTSchedulerILb1ELi128ELb0EEEEEEEEEvNT_6ParamsE$_ZZN4cute19as_arithmetic_tupleINS_15ArithmeticTupleIJiiEEEEEDaRKT_ENKUlRKT_E_clIiEEDaS8_,@function
        .size           $_ZN7cutlass13device_kernelIN5flash19enable_sm80_to_sm89INS1_16FlashAttnBwdSm80INS1_25CollectiveMainloopBwdSm80ILi2ELi2EN4cute5tupleIJNS5_1CILi64EEENS7_ILi128EEES8_EEENS_10bfloat16_tEfNS_4arch4Sm80ELb1ELb0ELb1ELb1ELb0ELb0ELb0ELb0ELi2ELi2ELi4ELi2ELb1EEENS1_21CollectiveEpilogueBwdISA_SB_SD_Li256ELb1ELb0ELi2EEENS1_25SingleTileBwdLPTSchedulerILb1ELi128ELb0EEEEEEEEEvNT_6ParamsE$_ZZN4cute19as_arithmetic_tupleINS_15ArithmeticTupleIJiiEEEEEDaRKT_ENKUlRKT_E_clIiEEDaS8_,($_ZN7cutlass13device_kernelIN5flash19enable_sm80_to_sm89INS1_16FlashAttnBwdSm80INS1_25CollectiveMainloopBwdSm80ILi2ELi2EN4cute5tupleIJNS5_1CILi64EEENS7_ILi128EEES8_EEENS_10bfloat16_tEfNS_4arch4Sm80ELb1ELb0ELb1ELb1ELb0ELb0ELb0ELb0ELi2ELi2ELi4ELi2ELb1EEENS1_21CollectiveEpilogueBwdISA_SB_SD_Li256ELb1ELb0ELi2EEENS1_25SingleTileBwdLPTSchedulerILb1ELi128ELb0EEEEEEEEEvNT_6ParamsE$_ZZN4cute5sliceINS_5tupleIJNS_10UnderscoreES2_S2_iEEENS1_IJNS1_IJNS_1CILi1EEENS4_ILi0EEEEEElS6_lEEEEEDaRKT_RKT0_ENKUlRKT_RKT0_E_clIS2_lEEDaSH_SK_ - $_ZN7cutlass13device_kernelIN5flash19enable_sm80_to_sm89INS1_16FlashAttnBwdSm80INS1_25CollectiveMainloopBwdSm80ILi2ELi2EN4cute5tupleIJNS5_1CILi64EEENS7_ILi128EEES8_EEENS_10bfloat16_tEfNS_4arch4Sm80ELb1ELb0ELb1ELb1ELb0ELb0ELb0ELb0ELi2ELi2ELi4ELi2ELb1EEENS1_21CollectiveEpilogueBwdISA_SB_SD_Li256ELb1ELb0ELi2EEENS1_25SingleTileBwdLPTSchedulerILb1ELi128ELb0EEEEEEEEEvNT_6ParamsE$_ZZN4cute19as_arithmetic_tupleINS_15ArithmeticTupleIJiiEEEEEDaRKT_ENKUlRKT_E_clIiEEDaS8_)
$_ZN7cutlass13device_kernelIN5flash19enable_sm80_to_sm89INS1_16FlashAttnBwdSm80INS1_25CollectiveMainloopBwdSm80ILi2ELi2EN4cute5tupleIJNS5_1CILi64EEENS7_ILi128EEES8_EEENS_10bfloat16_tEfNS_4arch4Sm80ELb1ELb0ELb1ELb1ELb0ELb0ELb0ELb0ELi2ELi2ELi4ELi2ELb1EEENS1_21CollectiveEpilogueBwdISA_SB_SD_Li256ELb1ELb0ELi2EEENS1_25SingleTileBwdLPTSchedulerILb1ELi128ELb0EEEEEEEEEvNT_6ParamsE$_ZZN4cute19as_arithmetic_tupleINS_15ArithmeticTupleIJiiEEEEEDaRKT_ENKUlRKT_E_clIiEEDaS8_:
[----:B------:R-:W-:Y:S02]  /*9680*/  MOV R78, R8 ;  /* 0x00000008004e7202 */ /* 0x000fe40000000f00 */
[----:B------:R-:W-:Y:S02]  /*9690*/  MOV R79, 0x0 ;  /* 0x00000000004f7802 */ /* 0x000fe40000000f00 */
[----:B------:R-:W-:Y:S02]  /*96a0*/  MOV R10, R7 ;  /* 0x00000007000a7202 */ /* 0x000fe40000000f00 */
[----:B------:R-:W-:Y:S05]  /*96b0*/  RET.REL.NODEC R78 `(_ZN7cutlass13device_kernelIN5flash19enable_sm80_to_sm89INS1_16FlashAttnBwdSm80INS1_25CollectiveMainloopBwdSm80ILi2ELi2EN4cute5tupleIJNS5_1CILi64EEENS7_ILi128EEES8_EEENS_10bfloat16_tEfNS_4arch4Sm80ELb1ELb0ELb1ELb1ELb0ELb0ELb0ELb0ELi2ELi2ELi4ELi2ELb1EEENS1_21CollectiveEpilogueBwdISA_SB_SD_Li256ELb1ELb0ELi2EEENS1_25SingleTileBwdLPTSchedulerILb1ELi128ELb0EEEEEEEEEvNT_6ParamsE) ;  /* 0xffff69404e007950 */ /* 0x000fea0003c3ffff */
        .type           $_ZN7cutlass13device_kernelIN5flash19enable_sm80_to_sm89INS1_16FlashAttnBwdSm80INS1_25CollectiveMainloopBwdSm80ILi2ELi2EN4cute5tupleIJNS5_1CILi64EEENS7_ILi128EEES8_EEENS_10bfloat16_tEfNS_4arch4Sm80ELb1ELb0ELb1ELb1ELb0ELb0ELb0ELb0ELi2ELi2ELi4ELi2ELb1EEENS1_21CollectiveEpilogueBwdISA_SB_SD_Li256ELb1ELb0ELi2EEENS1_25SingleTileBwdLPTSchedulerILb1ELi128ELb0EEEEEEEEEvNT_6ParamsE$_ZZN4cute5sliceINS_5tupleIJNS_10UnderscoreES2_S2_iEEENS1_IJNS1_IJNS_1CILi1EEENS4_ILi0EEEEEElS6_lEEEEEDaRKT_RKT0_ENKUlRKT_RKT0_E_clIS2_lEEDaSH_SK_,@function
        .size           $_ZN7cutlass13device_kernelIN5flash19enable_sm80_to_sm89INS1_16FlashAttnBwdSm80INS1_25CollectiveMainloopBwdSm80ILi2ELi2EN4cute5tupleIJNS5_1CILi64EEENS7_ILi128EEES8_EEENS_10bfloat16_tEfNS_4arch4Sm80ELb1ELb0ELb1ELb1ELb0ELb0ELb0ELb0ELi2ELi2ELi4ELi2ELb1EEENS1_21CollectiveEpilogueBwdISA_SB_SD_Li256ELb1ELb0ELi2EEENS1_25SingleTileBwdLPTSchedulerILb1ELi128ELb0EEEEEEEEEvNT_6ParamsE$_ZZN4cute5sliceINS_5tupleIJNS_10UnderscoreES2_S2_iEEENS1_IJNS1_IJNS_1CILi1EEENS4_ILi0EEEEEElS6_lEEEEEDaRKT_RKT0_ENKUlRKT_RKT0_E_clIS2_lEEDaSH_SK_,($_ZN7cutlass13device_kernelIN5flash19enable_sm80_to_sm89INS1_16FlashAttnBwdSm80INS1_25CollectiveMainloopBwdSm80ILi2ELi2EN4cute5tupleIJNS5_1CILi64EEENS7_ILi128EEES8_EEENS_10bfloat16_tEfNS_4arch4Sm80ELb1ELb0ELb1ELb1ELb0ELb0ELb0ELb0ELi2ELi2ELi4ELi2ELb1EEENS1_21CollectiveEpilogueBwdISA_SB_SD_Li256ELb1ELb0ELi2EEENS1_25SingleTileBwdLPTSchedulerILb1ELi128ELb0EEEEEEEEEvNT_6ParamsE$_ZZN4cute7idx2crdINS_5tupleIJiEEENS1_IJNS1_IJNS1_IJNS_1CILi8EEENS3_ILi2EEEEEES5_NS3_ILi4EEES5_EEEEEEEEDaRKT_RKT0_ENKUlRKT_RKT0_E_clIiS8_EEDaSI_SL_ - $_ZN7cutlass13device_kernelIN5flash19enable_sm80_to_sm89INS1_16FlashAttnBwdSm80INS1_25CollectiveMainloopBwdSm80ILi2ELi2EN4cute5tupleIJNS5_1CILi64EEENS7_ILi128EEES8_EEENS_10bfloat16_tEfNS_4arch4Sm80ELb1ELb0ELb1ELb1ELb0ELb0ELb0ELb0ELi2ELi2ELi4ELi2ELb1EEENS1_21CollectiveEpilogueBwdISA_SB_SD_Li256ELb1ELb0ELi2EEENS1_25SingleTileBwdLPTSchedulerILb1ELi128ELb0EEEEEEEEEvNT_6ParamsE$_ZZN4cute5sliceINS_5tupleIJNS_10UnderscoreES2_S2_iEEENS1_IJNS1_IJNS_1CILi1EEENS4_ILi0EEEEEElS6_lEEEEEDaRKT_RKT0_ENKUlRKT_RKT0_E_clIS2_lEEDaSH_SK_)
$_ZN7cutlass13device_kernelIN5flash19enable_sm80_to_sm89INS1_16FlashAttnBwdSm80INS1_25CollectiveMainloopBwdSm80ILi2ELi2EN4cute5tupleIJNS5_1CILi64EEENS7_ILi128EEES8_EEENS_10bfloat16_tEfNS_4arch4Sm80ELb1ELb0ELb1ELb1ELb0ELb0ELb0ELb0ELi2ELi2ELi4ELi2ELb1EEENS1_21CollectiveEpilogueBwdISA_SB_SD_Li256ELb1ELb0ELi2EEENS1_25SingleTileBwdLPTSchedulerILb1ELi128ELb0EEEEEEEEEvNT_6ParamsE$_ZZN4cute5sliceINS_5tupleIJNS_10UnderscoreES2_S2_iEEENS1_IJNS1_IJNS_1CILi1EEENS4_ILi0EEEEEElS6_lEEEEEDaRKT_RKT0_ENKUlRKT_RKT0_E_clIS2_lEEDaSH_SK_:
[----:B------:R-:W-:Y:S02]  /*96c0*/  IADD3 R9, R1, 0x188, RZ ;  /* 0x0000018801097810 */ /* 0x000fe40007ffe0ff */
[----:B------:R-:W-:Y:S02]  /*96d0*/  MOV R10, 0x9700 ;  /* 0x00009700000a7802 */ /* 0x000fe40000000f00 */
[----:B------:R-:W-:-:S02]  /*96e0*/  IADD3 R9, R9, c[0x0][0x20], RZ ;  /* 0x0000080009097a10 */ /* 0x000fc40007ffe0ff */
[----:B------:R-:W-:Y:S05]  /*96f0*/  CALL.REL.NOINC `($_ZN7cutlass13device_kernelIN5flash19enable_sm80_to_sm89INS1_16FlashAttnBwdSm80INS1_25CollectiveMainloopBwdSm80ILi2ELi2EN4cute5tupleIJNS5_1CILi64EEENS7_ILi128EEES8_EEENS_10bfloat16_tEfNS_4arch4Sm80ELb1ELb0ELb1ELb1ELb0ELb0ELb0ELb0ELi2ELi2ELi4ELi2ELb1EEENS1_21CollectiveEpilogueBwdISA_SB_SD_Li256ELb1ELb0ELi2EEENS1_25SingleTileBwdLPTSchedulerILb1ELi128ELb0EEEEEEEEEvNT_6ParamsE$_ZN4cute3eso3ESOILb0ELb1EJlEEC2ERKl) ;  /* 0xffffed5000007944 */ /* 0x000fea0003c3ffff */
[----:B-1----:R1:W5:Y:S01]  /*9700*/  LDL.64 R6, [R1+0x188] ;  /* 0x0001880001067983 */ /* 0x0023620000100a00 */
[----:B------:R-:W-:-:S04]  /*9710*/  MOV R9, 0x0 ;  /* 0x0000000000097802 */ /* 0x000fc80000000f00 */
[----:B------:R-:W-:Y:S05]  /*9720*/  RET.REL.NODEC R8 `(_ZN7cutlass13device_kernelIN5flash19enable_sm80_to_sm89INS1_16FlashAttnBwdSm80INS1_25CollectiveMainloopBwdSm80ILi2ELi2EN4cute5tupleIJNS5_1CILi64EEENS7_ILi128EEES8_EEENS_10bfloat16_tEfNS_4arch4Sm80ELb1ELb0ELb1ELb1ELb0ELb0ELb0ELb0ELi2ELi2ELi4ELi2ELb1EEENS1_21CollectiveEpilogueBwdISA_SB_SD_Li256ELb1ELb0ELi2EEENS1_25SingleTileBwdLPTSchedulerILb1ELi128ELb0EEEEEEEEEvNT_6ParamsE) ;  /* 0xffff68d008007950 */ /* 0x000fea0003c3ffff */
        .type           $_ZN7cutlass13device_kernelIN5flash19enable_sm80_to_sm89INS1_16FlashAttnBwdSm80INS1_25CollectiveMainloopBwdSm80ILi2ELi2EN4cute5tupleIJNS5_1CILi64EEENS7_ILi128EEES8_EEENS_10bfloat16_tEfNS_4arch4Sm80ELb1ELb0ELb1ELb1ELb0ELb0ELb0ELb0ELi2ELi2ELi4ELi2ELb1EEENS1_21CollectiveEpilogueBwdISA_SB_SD_Li256ELb1ELb0ELi2EEENS1_25SingleTileBwdLPTSchedulerILb1ELi128ELb0EEEEEEEEEvNT_6ParamsE$_ZZN4cute7idx2crdINS_5tupleIJiEEENS1_IJNS1_IJNS1_IJNS_1CILi8EEENS3_ILi2EEEEEES5_NS3_ILi4EEES5_EEEEEEEEDaRKT_RKT0_ENKUlRKT_RKT0_E_clIiS8_EEDaSI_SL_,@function
        .size           $_ZN7cutlass13device_kernelIN5flash19enable_sm80_to_sm89INS1_16FlashAttnBwdSm80INS1_25CollectiveMainloopBwdSm80ILi2ELi2EN4cute5tupleIJNS5_1CILi64EEENS7_ILi128EEES8_EEENS_10bfloat16_tEfNS_4arch4Sm80ELb1ELb0ELb1ELb1ELb0ELb0ELb0ELb0ELi2ELi2ELi4ELi2ELb1EEENS1_21CollectiveEpilogueBwdISA_SB_SD_Li256ELb1ELb0ELi2EEENS1_25SingleTileBwdLPTSchedulerILb1ELi128ELb0EEEEEEEEEvNT_6ParamsE$_ZZN4cute7idx2crdINS_5tupleIJiEEENS1_IJNS1_IJNS1_IJNS_1CILi8EEENS3_ILi2EEEEEES5_NS3_ILi4EEES5_EEEEEEEEDaRKT_RKT0_ENKUlRKT_RKT0_E_clIiS8_EEDaSI_SL_,($_ZN7cutlass13device_kernelIN5flash19enable_sm80_to_sm89INS1_16FlashAttnBwdSm80INS1_25CollectiveMainloopBwdSm80ILi2ELi2EN4cute5tupleIJNS5_1CILi64EEENS7_ILi128EEES8_EEENS_10bfloat16_tEfNS_4arch4Sm80ELb1ELb0ELb1ELb1ELb0ELb0ELb0ELb0ELi2ELi2ELi4ELi2ELb1EEENS1_21CollectiveEpilogueBwdISA_SB_SD_Li256ELb1ELb0ELi2EEENS1_25SingleTileBwdLPTSchedulerILb1ELi128ELb0EEEEEEEEEvNT_6ParamsE$_ZZN4cute7idx2crdINS_5tupleIJiEEENS1_IJNS1_IJNS1_IJNS_1CILi8EEENS3_ILi2EEEEEES5_S5_NS3_ILi4EEEEEEEEEEEDaRKT_RKT0_ENKUlRKT_RKT0_E_clIiS8_EEDaSI_SL_ - $_ZN7cutlass13device_kernelIN5flash19enable_sm80_to_sm89INS1_16FlashAttnBwdSm80INS1_25CollectiveMainloopBwdSm80ILi2ELi2EN4cute5tupleIJNS5_1CILi64EEENS7_ILi128EEES8_EEENS_10bfloat16_tEfNS_4arch4Sm80ELb1ELb0ELb1ELb1ELb0ELb0ELb0ELb0ELi2ELi2ELi4ELi2ELb1EEENS1_21CollectiveEpilogueBwdISA_SB_SD_Li256ELb1ELb0ELi2EEENS1_25SingleTileBwdLPTSchedulerILb1ELi128ELb0EEEEEEEEEvNT_6ParamsE$_ZZN4cute7idx2crdINS_5tupleIJiEEENS1_IJNS1_IJNS1_IJNS_1CILi8EEENS3_ILi2EEEEEES5_NS3_ILi4EEES5_EEEEEEEEDaRKT_RKT0_ENKUlRKT_RKT0_E_clIiS8_EEDaSI_SL_)
$_ZN7cutlass13device_kernelIN5flash19enable_sm80_to_sm89INS1_16FlashAttnBwdSm80INS1_25CollectiveMainloopBwdSm80ILi2ELi2EN4cute5tupleIJNS5_1CILi64EEENS7_ILi128EEES8_EEENS_10bfloat16_tEfNS_4arch4Sm80ELb1ELb0ELb1ELb1ELb0ELb0ELb0ELb0ELi2ELi2ELi4ELi2ELb1EEENS1_21CollectiveEpilogueBwdISA_SB_SD_Li256ELb1ELb0ELi2EEENS1_25SingleTileBwdLPTSchedulerILb1ELi128ELb0EEEEEEEEEvNT_6ParamsE$_ZZN4cute7idx2crdINS_5tupleIJiEEENS1_IJNS1_IJNS1_IJNS_1CILi8EEENS3_ILi2EEEEEES5_NS3_ILi4EEES5_EEEEEEEEDaRKT_RKT0_ENKUlRKT_RKT0_E_clIiS8_EEDaSI_SL_:
        /* <DEDUP_REMOVED lines=15> */
[----:B-1----:R-:W-:Y:S05]  /*9820*/  CALL.REL.NOINC `($_ZN7cutlass13device_kernelIN5flash19enable_sm80_to_sm89INS1_16FlashAttnBwdSm80INS1_25CollectiveMainloopBwdSm80ILi2ELi2EN4cute5tupleIJNS5_1CILi64EEENS7_ILi128EEES8_EEENS_10bfloat16_tEfNS_4arch4Sm80ELb1ELb0ELb1ELb1ELb0ELb0ELb0ELb0ELi2ELi2ELi4ELi2ELb1EEENS1_21CollectiveEpilogueBwdISA_SB_SD_Li256ELb1ELb0ELi2EEENS1_25SingleTileBwdLPTSchedulerILb1ELi128ELb0EEEEEEEEEvNT_6ParamsE$_ZN4cute5tupleIJiEEC2ERKi) ;  /* 0xfffff76000007944 */ /* 0x002fea0003c3ffff */
[----:B------:R1:W5:Y:S01]  /*9830*/  LDL R8, [R1+0x168] ;  /* 0x0001680001087983 */ /* 0x0003620000100800 */
[----:B------:R-:W-:Y:S01]  /*9840*/  IADD3 R25, R1, 0x160, RZ ;  /* 0x0000016001197810 */ /* 0x000fe20007ffe0ff */
[----:B------:R-:W-:Y:S01]  /*9850*/  IMAD.MOV.U32 R7, RZ, RZ, R9 ;  /* 0x000000ffff077224 */ /* 0x000fe200078e0009 */
[----:B------:R-:W-:Y:S01]  /*9860*/  MOV R16, 0x98b0 ;  /* 0x000098b000107802 */ /* 0x000fe20000000f00 */
[----:B------:R-:W-:Y:S01]  /*9870*/  IMAD.MOV.U32 R6, RZ, RZ, R27 ;  /* 0x000000ffff067224 */ /* 0x000fe200078e001b */
[----:B------:R-:W-:-:S04]  /*9880*/  IADD3 R25, R25, c[0x0][0x20], RZ ;  /* 0x0000080019197a10 */ /* 0x000fc80007ffe0ff */
[----:B------:R-:W-:Y:S02]  /*9890*/  IADD3 R26, R25, 0x4, RZ ;  /* 0x00000004191a7810 */ /* 0x000fe40007ffe0ff */
[----:B-1---5:R-:W-:Y:S05]  /*98a0*/  CALL.REL.NOINC `($_ZN7cutlass13device_kernelIN5flash19enable_sm80_to_sm89INS1_16FlashAttnBwdSm80INS1_25CollectiveMainloopBwdSm80ILi2ELi2EN4cute5tupleIJNS5_1CILi64EEENS7_ILi128EEES8_EEENS_10bfloat16_tEfNS_4arch4Sm80ELb1ELb0ELb1ELb1ELb0ELb0ELb0ELb0ELi2ELi2ELi4ELi2ELb1EEENS1_21CollectiveEpilogueBwdISA_SB_SD_Li256ELb1ELb0ELi2EEENS1_25SingleTileBwdLPTSchedulerILb1ELi128ELb0EEEEEEEEEvNT_6ParamsE$_ZN4cute5tupleIJiEEC2ERKi) ;  /* 0xfffff6e000007944 */ /* 0x022fea0003c3ffff */
[----:B------:R1:W5:Y:S01]  /*98b0*/  LDL R9, [R1+0x168] ;  /* 0x0001680001097983 */ /* 0x0003620000100800 */
[----:B------:R-:W-:Y:S01]  /*98c0*/  IMAD.MOV.U32 R7, RZ, RZ, R8 ;  /* 0x000000ffff077224 */ /* 0x000fe200078e0008 */
[----:B------:R-:W-:Y:S02]  /*98d0*/  MOV R6, R26 ;  /* 0x0000001a00067202 */ /* 0x000fe40000000f00 */
[----:B------:R-:W-:Y:S02]  /*98e0*/  MOV R16, 0x9900 ;  /* 0x0000990000107802 */ /* 0x000fe40000000f00 */
[----:B-1---5:R-:W-:Y:S05]  /*98f0*/  CALL.REL.NOINC `($_ZN7cutlass13device_kernelIN5flash19enable_sm80_to_sm89INS1_16FlashAttnBwdSm80INS1_25CollectiveMainloopBwdSm80ILi2ELi2EN4cute5tupleIJNS5_1CILi64EEENS7_ILi128EEES8_EEENS_10bfloat16_tEfNS_4arch4Sm80ELb1ELb0ELb1ELb1ELb0ELb0ELb0ELb0ELi2ELi2ELi4ELi2ELb1EEENS1_21CollectiveEpilogueBwdISA_SB_SD_Li256ELb1ELb0ELi2EEENS1_25SingleTileBwdLPTSchedulerILb1ELi128ELb0EEEEEEEEEvNT_6ParamsE$_ZN4cute5tupleIJiEEC2ERKi) ;  /* 0xfffff69000007944 */ /* 0x022fea0003c3ffff */
[----:B------:R1:W5:Y:S01]  /*9900*/  LDL R7, [R1+0x164] ;  /* 0x0001640001077983 */ /* 0x0003620000100800 */
[----:B------:R-:W-:Y:S02]  /*9910*/  MOV R6, R25 ;  /* 0x0000001900067202 */ /* 0x000fe40000000f00 */
[----:B------:R-:W-:Y:S02]  /*9920*/  MOV R16, 0x9940 ;  /* 0x0000994000107802 */ /* 0x000fe40000000f00 */
[----:B-1---5:R-:W-:Y:S05]  /*9930*/  CALL.REL.NOINC `($_ZN7cutlass13device_kernelIN5flash19enable_sm80_to_sm89INS1_16FlashAttnBwdSm80INS1_25CollectiveMainloopBwdSm80ILi2ELi2EN4cute5tupleIJNS5_1CILi64EEENS7_ILi128EEES8_EEENS_10bfloat16_tEfNS_4arch4Sm80ELb1ELb0ELb1ELb1ELb0ELb0ELb0ELb0ELi2ELi2ELi4ELi2ELb1EEENS1_21CollectiveEpilogueBwdISA_SB_SD_Li256ELb1ELb0ELi2EEENS1_25SingleTileBwdLPTSchedulerILb1ELi128ELb0EEEEEEEEEvNT_6ParamsE$_ZN4cute5tupleIJiEEC2ERKi) ;  /* 0xfffff65000007944 */ /* 0x022fea0003c3ffff */
[----:B------:R1:W5:Y:S01]  /*9940*/  LDL R7, [R1+0x160] ;  /* 0x0001600001077983 */ /* 0x0003620000100800 */
[----:B------:R-:W-:Y:S02]  /*9950*/  MOV R6, R27 ;  /* 0x0000001b00067202 */ /* 0x000fe40000000f00 */
[----:B------:R-:W-:-:S02]  /*9960*/  MOV R16, 0x9980 ;  /* 0x0000998000107802 */ /* 0x000fc40000000f00 */
[----:B-1---5:R-:W-:Y:S05]  /*9970*/  CALL.REL.NOINC `($_ZN7cutlass13device_kernelIN5flash19enable_sm80_to_sm89INS1_16FlashAttnBwdSm80INS1_25CollectiveMainloopBwdSm80ILi2ELi2EN4cute5tupleIJNS5_1CILi64EEENS7_ILi128EEES8_EEENS_10bfloat16_tEfNS_4arch4Sm80ELb1ELb0ELb1ELb1ELb0ELb0ELb0ELb0ELi2ELi2ELi4ELi2ELb1EEENS1_21CollectiveEpilogueBwdISA_SB_SD_Li256ELb1ELb0ELi2EEENS1_25SingleTileBwdLPTSchedulerILb1ELi128ELb0EEEEEEEEEvNT_6ParamsE$_ZN4cute5tupleIJiEEC2ERKi) ;  /* 0xfffff61000007944 */ /* 0x022fea0003c3ffff */
[----:B------:R1:W5:Y:S01]  /*9980*/  LDL R7, [R1+0x168] ;  /* 0x0001680001077983 */ /* 0x0003620000100800 */
[----:B------:R-:W-:-:S02]  /*9990*/  MOV R6, R27 ;  /* 0x0000001b00067202 */ /* 0x000fc40000000f00 */
[----:B------:R-:W-:Y:S02]  /*99a0*/  MOV R10, 0x99c0 ;  /* 0x000099c0000a7802 */ /* 0x000fe40000000f00 */
[----:B-1---5:R-:W-:Y:S05]  /*99b0*/  CALL.REL.NOINC `($_ZN7cutlass13device_kernelIN5flash19enable_sm80_to_sm89INS1_16FlashAttnBwdSm80INS1_25CollectiveMainloopBwdSm80ILi2ELi2EN4cute5tupleIJNS5_1CILi64EEENS7_ILi128EEES8_EEENS_10bfloat16_tEfNS_4arch4Sm80ELb1ELb0ELb1ELb1ELb0ELb0ELb0ELb0ELi2ELi2ELi4ELi2ELb1EEENS1_21CollectiveEpilogueBwdISA_SB_SD_Li256ELb1ELb0ELi2EEENS1_25SingleTileBwdLPTSchedulerILb1ELi128ELb0EEEEEEEEEvNT_6ParamsE$_ZN4cute5tupleIJNS_15ArithmeticTupleIJiEEEEEC2ERKS2_) ;  /* 0xfffff39000007944 */ /* 0x022fea0003c3ffff */
[----:B------:R2:W5:Y:S01]  /*99c0*/  LDL R8, [R1+0x168] ;  /* 0x0001680001087983 */ /* 0x0005620000100800 */
[----:B-1----:R-:W-:Y:S01]  /*99d0*/  IMAD.MOV.U32 R7, RZ, RZ, R9 ;  /* 0x000000ffff077224 */ /* 0x002fe200078e0009 */
[----:B------:R-:W-:Y:S02]  /*99e0*/  MOV R6, R26 ;  /* 0x0000001a00067202 */ /* 0x000fe40000000f00 */
[----:B------:R-:W-:Y:S02]  /*99f0*/  MOV R16, 0x9a10 ;  /* 0x00009a1000107802 */ /* 0x000fe40000000f00 */
[----:B--2--5:R-:W-:Y:S05]  /*9a00*/  CALL.REL.NOINC `($_ZN7cutlass13device_kernelIN5flash19enable_sm80_to_sm89INS1_16FlashAttnBwdSm80INS1_25CollectiveMainloopBwdSm80ILi2ELi2EN4cute5tupleIJNS5_1CILi64EEENS7_ILi128EEES8_EEENS_10bfloat16_tEfNS_4arch4Sm80ELb1ELb0ELb1ELb1ELb0ELb0ELb0ELb0ELi2ELi2ELi4ELi2ELb1EEENS1_21CollectiveEpilogueBwdISA_SB_SD_Li256ELb1ELb0ELi2EEENS1_25SingleTileBwdLPTSchedulerILb1ELi128ELb0EEEEEEEEEvNT_6ParamsE$_ZN4cute5tupleIJiEEC2ERKi) ;  /* 0xfffff58000007944 */ /* 0x024fea0003c3ffff */
[----:B------:R1:W5:Y:S01]  /*9a10*/  LDL R7, [R1+0x164] ;  /* 0x0001640001077983 */ /* 0x0003620000100800 */
[----:B------:R-:W-:Y:S02]  /*9a20*/  MOV R6, R25 ;  /* 0x0000001900067202 */ /* 0x000fe40000000f00 */
[----:B------:R-:W-:Y:S02]  /*9a30*/  MOV R16, 0x9a50 ;  /* 0x00009a5000107802 */ /* 0x000fe40000000f00 */
[----:B-1---5:R-:W-:Y:S05]  /*9a40*/  CALL.REL.NOINC `($_ZN7cutlass13device_kernelIN5flash19enable_sm80_to_sm89INS1_16FlashAttnBwdSm80INS1_25CollectiveMainloopBwdSm80ILi2ELi2EN4cute5tupleIJNS5_1CILi64EEENS7_ILi128EEES8_EEENS_10bfloat16_tEfNS_4arch4Sm80ELb1ELb0ELb1ELb1ELb0ELb0ELb0ELb0ELi2ELi2ELi4ELi2ELb1EEENS1_21CollectiveEpilogueBwdISA_SB_SD_Li256ELb1ELb0ELi2EEENS1_25SingleTileBwdLPTSchedulerILb1ELi128ELb0EEEEEEEEEvNT_6ParamsE$_ZN4cute5tupleIJiEEC2ERKi) ;  /* 0xfffff54000007944 */ /* 0x022fea0003c3ffff */
[----:B------:R1:W5:Y:S01]  /*9a50*/  LDL R7, [R1+0x160] ;  /* 0x0001600001077983 */ /* 0x0003620000100800 */
[----:B------:R-:W-:Y:S02]  /*9a60*/  MOV R13, R27 ;  /* 0x0000001b000d7202 */ /* 0x000fe40000000f00 */
[----:B------:R-:W-:-:S02]  /*9a70*/  MOV R18, 0x9a90 ;  /* 0x00009a9000127802 */ /* 0x000fc40000000f00 */
[----:B-1---5:R-:W-:Y:S05]  /*9a80*/  CALL.REL.NOINC `($_ZN7cutlass13device_kernelIN5flash19enable_sm80_to_sm89INS1_16FlashAttnBwdSm80INS1_25CollectiveMainloopBwdSm80ILi2ELi2EN4cute5tupleIJNS5_1CILi64EEENS7_ILi128EEES8_EEENS_10bfloat16_tEfNS_4arch4Sm80ELb1ELb0ELb1ELb1ELb0ELb0ELb0ELb0ELi2ELi2ELi4ELi2ELb1EEENS1_21CollectiveEpilogueBwdISA_SB_SD_Li256ELb1ELb0ELi2EEENS1_25SingleTileBwdLPTSchedulerILb1ELi128ELb0EEEEEEEEEvNT_6ParamsE$_ZN4cute5tupleIJNS_1CILi0EEEiEEC2ERKS2_RKi) ;  /* 0xfffff46000007944 */ /* 0x022fea0003c3ffff */
[----:B------:R1:W5:Y:S01]  /*9a90*/  LDL R7, [R1+0x168] ;  /* 0x0001680001077983 */ /* 0x0003620000100800 */
[----:B------:R-:W-:-:S02]  /*9aa0*/  MOV R6, R27 ;  /* 0x0000001b00067202 */ /* 0x000fc40000000f00 */
[----:B------:R-:W-:Y:S02]  /*9ab0*/  MOV R16, 0x9ad0 ;  /* 0x00009ad000107802 */ /* 0x000fe40000000f00 */
[----:B-1---5:R-:W-:Y:S05]  /*9ac0*/  CALL.REL.NOINC `($_ZN7cutlass13device_kernelIN5flash19enable_sm80_to_sm89INS1_16FlashAttnBwdSm80INS1_25CollectiveMainloopBwdSm80ILi2ELi2EN4cute5tupleIJNS5_1CILi64EEENS7_ILi128EEES8_EEENS_10bfloat16_tEfNS_4arch4Sm80ELb1ELb0ELb1ELb1ELb0ELb0ELb0ELb0ELi2ELi2ELi4ELi2ELb1EEENS1_21CollectiveEpilogueBwdISA_SB_SD_Li256ELb1ELb0ELi2EEENS1_25SingleTileBwdLPTSchedulerILb1ELi128ELb0EEEEEEEEEvNT_6ParamsE$_ZN4cute5tupleIJNS_15ArithmeticTupleIJNS_1CILi0EEEiEEEEEC2ERKS4_) ;  /* 0xfffff24000007944 */ /* 0x022fea0003c3ffff */
[----:B------:R2:W5:Y:S01]  /*9ad0*/  LDL R10, [R1+0x168] ;  /* 0x00016800010a7983 */ /* 0x0005620000100800 */
[----:B-1----:R-:W-:Y:S01]  /*9ae0*/  IMAD.MOV.U32 R7, RZ, RZ, R8 ;  /* 0x000000ffff077224 */ /* 0x002fe200078e0008 */
[----:B------:R-:W-:Y:S02]  /*9af0*/  MOV R6, R27 ;  /* 0x0000001b00067202 */ /* 0x000fe40000000f00 */
[----:B------:R-:W-:Y:S02]  /*9b00*/  MOV R8, 0x9b20 ;  /* 0x00009b2000087802 */ /* 0x000fe40000000f00 */
[----:B--2--5:R-:W-:Y:S05]  /*9b10*/  CALL.REL.NOINC `($_ZN7cutlass13device_kernelIN5flash19enable_sm80_to_sm89INS1_16FlashAttnBwdSm80INS1_25CollectiveMainloopBwdSm80ILi2ELi2EN4cute5tupleIJNS5_1CILi64EEENS7_ILi128EEES8_EEENS_10bfloat16_tEfNS_4arch4Sm80ELb1ELb0ELb1ELb1ELb0ELb0ELb0ELb0ELi2ELi2ELi4ELi2ELb1EEENS1_21CollectiveEpilogueBwdISA_SB_SD_Li256ELb1ELb0ELi2EEENS1_25SingleTileBwdLPTSchedulerILb1ELi128ELb0EEEEEEEEEvNT_6ParamsE$_ZN4cute3eso3ESOILb0ELb1EJiNS_1CILi0EEEEEC2ERKiRKS3_) ;  /* 0xffffe8f000007944 */ /* 0x024fea0003c3ffff */
[----:B------:R2:W5:Y:S01]  /*9b20*/  LDL R16, [R1+0x168] ;  /* 0x0001680001107983 */ /* 0x0005620000100800 */
[----:B-1----:R-:W-:Y:S02]  /*9b30*/  MOV R6, R27 ;  /* 0x0000001b00067202 */ /* 0x002fe40000000f00 */
[----:B------:R-:W-:Y:S01]  /*9b40*/  MOV R18, 0x9b70 ;  /* 0x00009b7000127802 */ /* 0x000fe20000000f00 */
[----:B------:R2:W-:Y:S04]  /*9b50*/  STL [R1+0x168], R10 ;  /* 0x0001680a01007387 */ /* 0x0005e80000100800 */
[----:B--2--5:R-:W-:Y:S05]  /*9b60*/  CALL.REL.NOINC `($_ZN7cutlass13device_kernelIN5flash19enable_sm80_to_sm89INS1_16FlashAttnBwdSm80INS1_25CollectiveMainloopBwdSm80ILi2ELi2EN4cute5tupleIJNS5_1CILi64EEENS7_ILi128EEES8_EEENS_10bfloat16_tEfNS_4arch4Sm80ELb1ELb0ELb1ELb1ELb0ELb0ELb0ELb0ELi2ELi2ELi4ELi2ELb1EEENS1_21CollectiveEpilogueBwdISA_SB_SD_Li256ELb1ELb0ELi2EEENS1_25SingleTileBwdLPTSchedulerILb1ELi128ELb0EEEEEEEEEvNT_6ParamsE$_ZZN4cuteplIJiEJNS_1CILi0EEEiEEEDaRKNS_15ArithmeticTupleIJDpT_EEERKNS3_IJDpT0_EEEENKUlDpRKT_E_clIJiiEEEDaSH_) ;  /* 0x000019b000007944 */ /* 0x024fea0003c00000 */
[----:B-----5:R-:W-:Y:S02]  /*9b70*/  MOV R18, R6 ;  /* 0x0000000600127202 */ /* 0x020fe40000000f00 */
[----:B------:R-:W-:-:S02]  /*9b80*/  MOV R6, 0x9ba0 ;  /* 0x00009ba000067802 */ /* 0x000fc40000000f00 */
[----:B-1----:R-:W-:Y:S05]  /*9b90*/  CALL.REL.NOINC `($_ZN7cutlass13device_kernelIN5flash19enable_sm80_to_sm89INS1_16FlashAttnBwdSm80INS1_25CollectiveMainloopBwdSm80ILi2ELi2EN4cute5tupleIJNS5_1CILi64EEENS7_ILi128EEES8_EEENS_10bfloat16_tEfNS_4arch4Sm80ELb1ELb0ELb1ELb1ELb0ELb0ELb0ELb0ELi2ELi2ELi4ELi2ELb1EEENS1_21CollectiveEpilogueBwdISA_SB_SD_Li256ELb1ELb0ELi2EEENS1_25SingleTileBwdLPTSchedulerILb1ELi128ELb0EEEEEEEEEvNT_6ParamsE$_ZZN4cuteplIJNS_15ArithmeticTupleIJiEEEEJNS1_IJNS_1CILi0EEEiEEEEEEDaRKNS1_IJDpT_EEERKNS1_IJDpT0_EEEENKUlDpRKT_E_clIJNS1_IJiiEEEEEEDaSJ_) ;  /* 0x000015d000007944 */ /* 0x002fea0003c00000 */
        /* <DEDUP_REMOVED lines=8> */
[----:B--2--5:R-:W-:Y:S05]  /*9c20*/  CALL.REL.NOINC `($_ZN7cutlass13device_kernelIN5flash19enable_sm80_to_sm89INS1_16FlashAttnBwdSm80INS1_25CollectiveMainloopBwdSm80ILi2ELi2EN4cute5tupleIJNS5_1CILi64EEENS7_ILi128EEES8_EEENS_10bfloat16_tEfNS_4arch4Sm80ELb1ELb0ELb1ELb1ELb0ELb0ELb0ELb0ELi2ELi2ELi4ELi2ELb1EEENS1_21CollectiveEpilogueBwdISA_SB_SD_Li256ELb1ELb0ELi2EEENS1_25SingleTileBwdLPTSchedulerILb1ELi128ELb0EEEEEEEEEvNT_6ParamsE$_ZN4cute5tupleIJiEEC2ERKi) ;  /* 0xfffff36000007944 */ /* 0x024fea0003c3ffff */
        /* <DEDUP_REMOVED lines=9> */
[----:B-1---5:R-:W-:Y:S05]  /*9cc0*/  CALL.REL.NOINC `($_ZN7cutlass13device_kernelIN5flash19enable_sm80_to_sm89INS1_16FlashAttnBwdSm80INS1_25CollectiveMainloopBwdSm80ILi2ELi2EN4cute5tupleIJNS5_1CILi64EEENS7_ILi128EEES8_EEENS_10bfloat16_tEfNS_4arch4Sm80ELb1ELb0ELb1ELb1ELb0ELb0ELb0ELb0ELi2ELi2ELi4ELi2ELb1EEENS1_21CollectiveEpilogueBwdISA_SB_SD_Li256ELb1ELb0ELi2EEENS1_25SingleTileBwdLPTSchedulerILb1ELi128ELb0EEEEEEEEEvNT_6ParamsE$_ZN4cute5tupleIJiEEC2ERKi) ;  /* 0xfffff2c000007944 */ /* 0x022fea0003c3ffff */
[----:B------:R1:W5:Y:S01]  /*9cd0*/  LDL R13, [R1+0x168] ;  /* 0x00016800010d7983 */ /* 0x0003620000100800 */
[----:B------:R-:W-:Y:S01]  /*9ce0*/  IMAD.MOV.U32 R7, RZ, RZ, R10 ;  /* 0x000000ffff077224 */ /* 0x000fe200078e000a */
[----:B------:R-:W-:Y:S02]  /*9cf0*/  MOV R6, R27 ;  /* 0x0000001b00067202 */ /* 0x000fe40000000f00 */
[----:B------:R-:W-:Y:S02]  /*9d00*/  MOV R16, 0x9d20 ;  /* 0x00009d2000107802 */ /* 0x000fe40000000f00 */
[----:B-1---5:R-:W-:Y:S05]  /*9d10*/  CALL.REL.NOINC `($_ZN7cutlass13device_kernelIN5flash19enable_sm80_to_sm89INS1_16FlashAttnBwdSm80INS1_25CollectiveMainloopBwdSm80ILi2ELi2EN4cute5tupleIJNS5_1CILi64EEENS7_ILi128EEES8_EEENS_10bfloat16_tEfNS_4arch4Sm80ELb1ELb0ELb1ELb1ELb0ELb0ELb0ELb0ELi2ELi2ELi4ELi2ELb1EEENS1_21CollectiveEpilogueBwdISA_SB_SD_Li256ELb1ELb0ELi2EEENS1_25SingleTileBwdLPTSchedulerILb1ELi128ELb0EEEEEEEEEvNT_6ParamsE$_ZN4cute5tupleIJiEEC2ERKi) ;  /* 0xfffff27000007944 */ /* 0x022fea0003c3ffff */
[----:B------:R1:W5:Y:S01]  /*9d20*/  LDL R10, [R1+0x168] ;  /* 0x00016800010a7983 */ /* 0x0003620000100800 */
[----:B------:R-:W-:Y:S01]  /*9d30*/  IMAD.MOV.U32 R7, RZ, RZ, R13 ;  /* 0x000000ffff077224 */ /* 0x000fe200078e000d */
[----:B------:R-:W-:Y:S02]  /*9d40*/  MOV R6, R25 ;  /* 0x0000001900067202 */ /* 0x000fe40000000f00 */
[----:B------:R-:W-:Y:S02]  /*9d50*/  MOV R16, 0x9d70 ;  /* 0x00009d7000107802 */ /* 0x000fe40000000f00 */
[----:B-1---5:R-:W-:Y:S05]  /*9d60*/  CALL.REL.NOINC `($_ZN7cutlass13device_kernelIN5flash19enable_sm80_to_sm89INS1_16FlashAttnBwdSm80INS1_25CollectiveMainloopBwdSm80ILi2ELi2EN4cute5tupleIJNS5_1CILi64EEENS7_ILi128EEES8_EEENS_10bfloat16_tEfNS_4arch4Sm80ELb1ELb0ELb1ELb1ELb0ELb0ELb0ELb0ELi2ELi2ELi4ELi2ELb1EEENS1_21CollectiveEpilogueBwdISA_SB_SD_Li256ELb1ELb0ELi2EEENS1_25SingleTileBwdLPTSchedulerILb1ELi128ELb0EEEEEEEEEvNT_6ParamsE$_ZN4cute5tupleIJiEEC2ERKi) ;  /* 0xfffff22000007944 */ /* 0x022fea0003c3ffff */
[----:B------:R1:W5:Y:S01]  /*9d70*/  LDL R7, [R1+0x160] ;  /* 0x0001600001077983 */ /* 0x0003620000100800 */
[----:B------:R-:W-:-:S03]  /*9d80*/  MOV R18, 0x9da0 ;  /* 0x00009da000127802 */ /* 0x000fc60000000f00 */
[----:B-1---5:R-:W-:Y:S05]  /*9d90*/  CALL.REL.NOINC `($_ZN7cutlass13device_kernelIN5flash19enable_sm80_to_sm89INS1_16FlashAttnBwdSm80INS1_25CollectiveMainloopBwdSm80ILi2ELi2EN4cute5tupleIJNS5_1CILi64EEENS7_ILi128EEES8_EEENS_10bfloat16_tEfNS_4arch4Sm80ELb1ELb0ELb1ELb1ELb0ELb0ELb0ELb0ELi2ELi2ELi4ELi2ELb1EEENS1_21CollectiveEpilogueBwdISA_SB_SD_Li256ELb1ELb0ELi2EEENS1_25SingleTileBwdLPTSchedulerILb1ELi128ELb0EEEEEEEEEvNT_6ParamsE$_ZN4cute5tupleIJNS_1CILi0EEES2_iEEC2ERKS2_S5_RKi) ;  /* 0xfffff0b000007944 */ /* 0x022fea0003c3ffff */
[----:B------:R1:W5:Y:S01]  /*9da0*/  LDL R13, [R1+0x168] ;  /* 0x00016800010d7983 */ /* 0x0003620000100800 */
[----:B------:R-:W-:Y:S01]  /*9db0*/  IMAD.MOV.U32 R7, RZ, RZ, R10 ;  /* 0x000000ffff077224 */ /* 0x000fe200078e000a */
[----:B------:R-:W-:-:S02]  /*9dc0*/  MOV R6, R25 ;  /* 0x0000001900067202 */ /* 0x000fc40000000f00 */
[----:B------:R-:W-:Y:S02]  /*9dd0*/  MOV R16, 0x9df0 ;  /* 0x00009df000107802 */ /* 0x000fe40000000f00 */
[----:B-1---5:R-:W-:Y:S05]  /*9de0*/  CALL.REL.NOINC `($_ZN7cutlass13device_kernelIN5flash19enable_sm80_to_sm89INS1_16FlashAttnBwdSm80INS1_25CollectiveMainloopBwdSm80ILi2ELi2EN4cute5tupleIJNS5_1CILi64EEENS7_ILi128EEES8_EEENS_10bfloat16_tEfNS_4arch4Sm80ELb1ELb0ELb1ELb1ELb0ELb0ELb0ELb0ELi2ELi2ELi4ELi2ELb1EEENS1_21CollectiveEpilogueBwdISA_SB_SD_Li256ELb1ELb0ELi2EEENS1_25SingleTileBwdLPTSchedulerILb1ELi128ELb0EEEEEEEEEvNT_6ParamsE$_ZN4cute5tupleIJiEEC2ERKi) ;  /* 0xfffff1a000007944 */ /* 0x022fea0003c3ffff */
[----:B------:R1:W5:Y:S01]  /*9df0*/  LDL R7, [R1+0x160] ;  /* 0x0001600001077983 */ /* 0x0003620000100800 */
[----:B------:R-:W-:-:S03]  /*9e00*/  MOV R16, 0x9e20 ;  /* 0x00009e2000107802 */ /* 0x000fc60000000f00 */
[----:B-1---5:R-:W-:Y:S05]  /*9e10*/  CALL.REL.NOINC `($_ZN7cutlass13device_kernelIN5flash19enable_sm80_to_sm89INS1_16FlashAttnBwdSm80INS1_25CollectiveMainloopBwdSm80ILi2ELi2EN4cute5tupleIJNS5_1CILi64EEENS7_ILi128EEES8_EEENS_10bfloat16_tEfNS_4arch4Sm80ELb1ELb0ELb1ELb1ELb0ELb0ELb0ELb0ELi2ELi2ELi4ELi2ELb1EEENS1_21CollectiveEpilogueBwdISA_SB_SD_Li256ELb1ELb0ELi2EEENS1_25SingleTileBwdLPTSchedulerILb1ELi128ELb0EEEEEEEEEvNT_6ParamsE$_ZN4cute5tupleIJNS_1CILi0EEES2_S2_iEEC2ERKS2_S5_S5_RKi) ;  /* 0xffffeff000007944 */ /* 0x022fea0003c3ffff */
[----:B------:R2:W5:Y:S01]  /*9e20*/  LDL R16, [R1+0x168] ;  /* 0x0001680001107983 */ /* 0x0005620000100800 */
[----:B------:R-:W-:-:S03]  /*9e30*/  MOV R10, 0x9e50 ;  /* 0x00009e50000a7802 */ /* 0x000fc60000000f00 */
[----:B-12--5:R-:W-:Y:S05]  /*9e40*/  CALL.REL.NOINC `($_ZN7cutlass13device_kernelIN5flash19enable_sm80_to_sm89INS1_16FlashAttnBwdSm80INS1_25CollectiveMainloopBwdSm80ILi2ELi2EN4cute5tupleIJNS5_1CILi64EEENS7_ILi128EEES8_EEENS_10bfloat16_tEfNS_4arch4Sm80ELb1ELb0ELb1ELb1ELb0ELb0ELb0ELb0ELi2ELi2ELi4ELi2ELb1EEENS1_21CollectiveEpilogueBwdISA_SB_SD_Li256ELb1ELb0ELi2EEENS1_25SingleTileBwdLPTSchedulerILb1ELi128ELb0EEEEEEEEEvNT_6ParamsE$_ZN4cute3eso3ESOILb1ELb0EJNS_1CILi0EEES3_iS3_EEC2ERKS3_S6_RKiS6_) ;  /* 0xffffe81000007944 */ /* 0x026fea0003c3ffff */
[----:B-1----:R1:W5:Y:S01]  /*9e50*/  LDL R13, [R1+0x168] ;  /* 0x00016800010d7983 */ /* 0x0023620000100800 */
[----:B------:R-:W-:Y:S02]  /*9e60*/  MOV R7, R27 ;  /* 0x0000001b00077202 */ /* 0x000fe40000000f00 */
[----:B------:R-:W-:Y:S01]  /*9e70*/  MOV R6, 0x9ea0 ;  /* 0x00009ea000067802 */ /* 0x000fe20000000f00 */
[----:B------:R1:W-:Y:S04]  /*9e80*/  STL [R1+0x168], R16 ;  /* 0x0001681001007387 */ /* 0x0003e80000100800 */
[----:B-1---5:R-:W-:Y:S05]  /*9e90*/  CALL.REL.NOINC `($_ZN7cutlass13device_kernelIN5flash19enable_sm80_to_sm89INS1_16FlashAttnBwdSm80INS1_25CollectiveMainloopBwdSm80ILi2ELi2EN4cute5tupleIJNS5_1CILi64EEENS7_ILi128EEES8_EEENS_10bfloat16_tEfNS_4arch4Sm80ELb1ELb0ELb1ELb1ELb0ELb0ELb0ELb0ELi2ELi2ELi4ELi2ELb1EEENS1_21CollectiveEpilogueBwdISA_SB_SD_Li256ELb1ELb0ELi2EEENS1_25SingleTileBwdLPTSchedulerILb1ELi128ELb0EEEEEEEEEvNT_6ParamsE$_ZZN4cuteplIJNS_1CILi0EEES2_iEJS2_S2_S2_iEEEDaRKNS_15ArithmeticTupleIJDpT_EEERKNS3_IJDpT0_EEEENKUlDpRKT_E_clIJS2_S2_iiEEEDaSH_) ;  /* 0x000014f000007944 */ /* 0x022fea0003c00000 */
[----:B------:R-:W-:Y:S01]  /*9ea0*/  IMAD.MOV.U32 R7, RZ, RZ, R11 ;  /* 0x000000ffff077224 */ /* 0x000fe200078e000b */
[----:B------:R-:W-:Y:S02]  /*9eb0*/  MOV R6, R25 ;  /* 0x0000001900067202 */ /* 0x000fe40000000f00 */
[----:B------:R-:W-:Y:S02]  /*9ec0*/  MOV R16, 0x9ee0 ;  /* 0x00009ee000107802 */ /* 0x000fe40000000f00 */
[----:B--2--5:R-:W-:Y:S05]  /*9ed0*/  CALL.REL.NOINC `($_ZN7cutlass13device_kernelIN5flash19enable_sm80_to_sm89INS1_16FlashAttnBwdSm80INS1_25CollectiveMainloopBwdSm80ILi2ELi2EN4cute5tupleIJNS5_1CILi64EEENS7_ILi128EEES8_EEENS_10bfloat16_tEfNS_4arch4Sm80ELb1ELb0ELb1ELb1ELb0ELb0ELb0ELb0ELi2ELi2ELi4ELi2ELb1EEENS1_21CollectiveEpilogueBwdISA_SB_SD_Li256ELb1ELb0ELi2EEENS1_25SingleTileBwdLPTSchedulerILb1ELi128ELb0EEEEEEEEEvNT_6ParamsE$_ZN4cute5tupleIJiEEC2ERKi) ;  /* 0xfffff0b000007944 */ /* 0x024fea0003c3ffff */
[----:B------:R1:W5:Y:S01]  /*9ee0*/  LDL R7, [R1+0x160] ;  /* 0x0001600001077983 */ /* 0x0003620000100800 */
[----:B------:R-:W-:-:S02]  /*9ef0*/  MOV R13, R27 ;  /* 0x0000001b000d7202 */ /* 0x000fc40000000f00 */
[----:B------:R-:W-:Y:S02]  /*9f00*/  MOV R18, 0x9f20 ;  /* 0x00009f2000127802 */ /* 0x000fe40000000f00 */
[----:B-1---5:R-:W-:Y:S05]  /*9f10*/  CALL.REL.NOINC `($_ZN7cutlass13device_kernelIN5flash19enable_sm80_to_sm89INS1_16FlashAttnBwdSm80INS1_25CollectiveMainloopBwdSm80ILi2ELi2EN4cute5tupleIJNS5_1CILi64EEENS7_ILi128EEES8_EEENS_10bfloat16_tEfNS_4arch4Sm80ELb1ELb0ELb1ELb1ELb0ELb0ELb0ELb0ELi2ELi2ELi4ELi2ELb1EEENS1_21CollectiveEpilogueBwdISA_SB_SD_Li256ELb1ELb0ELi2EEENS1_25SingleTileBwdLPTSchedulerILb1ELi128ELb0EEEEEEEEEvNT_6ParamsE$_ZN4cute5tupleIJNS_1CILi0EEEiEEC2ERKS2_RKi) ;  /* 0xffffefd000007944 */ /* 0x022fea0003c3ffff */
[----:B------:R1:W5:Y:S01]  /*9f20*/  LDL R7, [R1+0x168] ;  /* 0x0001680001077983 */ /* 0x0003620000100800 */
[----:B------:R-:W-:-:S03]  /*9f30*/  MOV R16, 0x9f50 ;  /* 0x00009f5000107802 */ /* 0x000fc60000000f00 */
[----:B-1---5:R-:W-:Y:S05]  /*9f40*/  CALL.REL.NOINC `($_ZN7cutlass13device_kernelIN5flash19enable_sm80_to_sm89INS1_16FlashAttnBwdSm80INS1_25CollectiveMainloopBwdSm80ILi2ELi2EN4cute5tupleIJNS5_1CILi64EEENS7_ILi128EEES8_EEENS_10bfloat16_tEfNS_4arch4Sm80ELb1ELb0ELb1ELb1ELb0ELb0ELb0ELb0ELi2ELi2ELi4ELi2ELb1EEENS1_21CollectiveEpilogueBwdISA_SB_SD_Li256ELb1ELb0ELi2EEENS1_25SingleTileBwdLPTSchedulerILb1ELi128ELb0EEEEEEEEEvNT_6ParamsE$_ZN4cute3eso3ESOILb1ELb0EJNS_1CILi0EEEiS3_S3_EEC2ERKS3_RKiS6_S6_) ;  /* 0xffffe85000007944 */ /* 0x022fea0003c3ffff */
[----:B------:R-:W-:Y:S01]  /*9f50*/  STL [R1+0x160], R46 ;  /* 0x0001602e01007387 */ /* 0x000fe20000100800 */
[----:B------:R-:W-:-:S03]  /*9f60*/  MOV R11, R25 ;  /* 0x00000019000b7202 */ /* 0x000fc60000000f00 */
[----:B-1----:R1:W5:Y:S04]  /*9f70*/  LDL R6, [R1+0x168] ;  /* 0x0001680001067983 */ /* 0x0023680000100800 */
[----:B------:R2:W-:Y:S02]  /*9f80*/  STL [R1+0x168], R10 ;  /* 0x0001680a01007387 */ /* 0x0005e40000100800 */
[----:B--2---:R-:W-:Y:S02]  /*9f90*/  MOV R10, 0x9fb0 ;  /* 0x00009fb0000a7802 */ /* 0x004fe40000000f00 */
[----:B-1---5:R-:W-:Y:S05]  /*9fa0*/  CALL.REL.NOINC `($_ZN7cutlass13device_kernelIN5flash19enable_sm80_to_sm89INS1_16FlashAttnBwdSm80INS1_25CollectiveMainloopBwdSm80ILi2ELi2EN4cute5tupleIJNS5_1CILi64EEENS7_ILi128EEES8_EEENS_10bfloat16_tEfNS_4arch4Sm80ELb1ELb0ELb1ELb1ELb0ELb0ELb0ELb0ELi2ELi2ELi4ELi2ELb1EEENS1_21CollectiveEpilogueBwdISA_SB_SD_Li256ELb1ELb0ELi2EEENS1_25SingleTileBwdLPTSchedulerILb1ELi128ELb0EEEEEEEEEvNT_6ParamsE$_ZZN4cuteplIJNS_1CILi0EEEiEJS2_S2_iiEEEDaRKNS_15ArithmeticTupleIJDpT_EEERKNS3_IJDpT0_EEEENKUlDpRKT_E_clIJS2_iiiEEEDaSH_) ;  /* 0x0000146000007944 */ /* 0x022fea0003c00000 */
[----:B------:R-:W-:Y:S02]  /*9fb0*/  MOV R16, R9 ;  /* 0x0000000900107202 */ /* 0x000fe40000000f00 */
[----:B------:R-:W-:Y:S02]  /*9fc0*/  MOV R10, 0x9fe0 ;  /* 0x00009fe0000a7802 */ /* 0x000fe40000000f00 */
[----:B-1---5:R-:W-:Y:S05]  /*9fd0*/  CALL.REL.NOINC `($_ZN7cutlass13device_kernelIN5flash19enable_sm80_to_sm89INS1_16FlashAttnBwdSm80INS1_25CollectiveMainloopBwdSm80ILi2ELi2EN4cute5tupleIJNS5_1CILi64EEENS7_ILi128EEES8_EEENS_10bfloat16_tEfNS_4arch4Sm80ELb1ELb0ELb1ELb1ELb0ELb0ELb0ELb0ELi2ELi2ELi4ELi2ELb1EEENS1_21CollectiveEpilogueBwdISA_SB_SD_Li256ELb1ELb0ELi2EEENS1_25SingleTileBwdLPTSchedulerILb1ELi128ELb0EEEEEEEEEvNT_6ParamsE$_ZN4cute3eso3ESOILb0ELb1EJNS_15ArithmeticTupleIJiiEEENS_1CILi0EEES5_S5_EEC2ERKS3_RKS5_SA_SA_) ;  /* 0xffffe39000007944 */ /* 0x022fea0003c3ffff */
[----:B-1----:R1:W5:Y:S01]  /*9fe0*/  LDL.64 R8, [R1+0x168] ;  /* 0x0001680001087983 */ /* 0x0023620000100a00 */
[----:B------:R-:W-:Y:S01]  /*9ff0*/  IMAD.MOV.U32 R11, RZ, RZ, R25 ;  /* 0x000000ffff0b7224 */ /* 0x000fe200078e0019 */
[----:B------:R-:W-:Y:S01]  /*a000*/  IADD3 R13, R25, 0x24, RZ ;  /* 0x00000024190d7810 */ /* 0x000fe20007ffe0ff */
[----:B------:R-:W-:Y:S01]  /*a010*/  IMAD.MOV.U32 R16, RZ, RZ, R26 ;  /* 0x000000ffff107224 */ /* 0x000fe200078e001a */
[----:B------:R1:W-:Y:S01]  /*a020*/  STL.64 [R1+0x160], R6 ;  /* 0x0001600601007387 */ /* 0x0003e20000100a00 */
[----:B------:R-:W-:-:S03]  /*a030*/  MOV R10, 0xa060 ;  /* 0x0000a060000a7802 */ /* 0x000fc60000000f00 */
[----:B------:R1:W-:Y:S04]  /*a040*/  STL [R1+0x168], R18 ;  /* 0x0001681201007387 */ /* 0x0003e80000100800 */
[----:B-1---5:R-:W-:Y:S05]  /*a050*/  CALL.REL.NOINC `($_ZN7cutlass13device_kernelIN5flash19enable_sm80_to_sm89INS1_16FlashAttnBwdSm80INS1_25CollectiveMainloopBwdSm80ILi2ELi2EN4cute5tupleIJNS5_1CILi64EEENS7_ILi128EEES8_EEENS_10bfloat16_tEfNS_4arch4Sm80ELb1ELb0ELb1ELb1ELb0ELb0ELb0ELb0ELi2ELi2ELi4ELi2ELb1EEENS1_21CollectiveEpilogueBwdISA_SB_SD_Li256ELb1ELb0ELi2EEENS1_25SingleTileBwdLPTSchedulerILb1ELi128ELb0EEEEEEEEEvNT_6ParamsE$_ZZN4cuteplIJNS_15ArithmeticTupleIJiiEEEEJNS_1CILi0EEEiiiEEEDaRKNS1_IJDpT_EEERKNS1_IJDpT0_EEEENKUlDpRKT_E_clIJS2_iiiEEEDaSI_) ;  /* 0x0000119000007944 */ /* 0x022fea0003c00000 */
[----:B-----5:R1:W-:Y:S01]  /*a060*/  STL.64 [R1+0x188], R6 ;  /* 0x0001880601007387 */ /* 0x0203e20000100a00 */
[----:B------:R-:W-:-:S03]  /*a070*/  MOV R46, 0xa0b0 ;  /* 0x0000a0b0002e7802 */ /* 0x000fc60000000f00 */
[----:B------:R1:W-:Y:S04]  /*a080*/  STL.64 [R1+0x190], R8 ;  /* 0x0001900801007387 */ /* 0x0003e80000100a00 */
[----:B------:R1:W-:Y:S02]  /*a090*/  STL [R1+0x184], R16 ;  /* 0x0001841001007387 */ /* 0x0003e40000100800 */
[----:B-12---:R-:W-:Y:S05]  /*a0a0*/  CALL.REL.NOINC `($_ZN7cutlass13device_kernelIN5flash19enable_sm80_to_sm89INS1_16FlashAttnBwdSm80INS1_25CollectiveMainloopBwdSm80ILi2ELi2EN4cute5tupleIJNS5_1CILi64EEENS7_ILi128EEES8_EEENS_10bfloat16_tEfNS_4arch4Sm80ELb1ELb0ELb1ELb1ELb0ELb0ELb0ELb0ELi2ELi2ELi4ELi2ELb1EEENS1_21CollectiveEpilogueBwdISA_SB_SD_Li256ELb1ELb0ELi2EEENS1_25SingleTileBwdLPTSchedulerILb1ELi128ELb0EEEEEEEEEvNT_6ParamsE$_ZZN4cute19as_arithmetic_tupleINS_15ArithmeticTupleIJNS1_IJiiEEEiiiEEEEEDaRKT_ENKUlRKT_E_clIS2_EEDaS9_) ;  /* 0xfffff41000007944 */ /* 0x006fea0003c3ffff */
[----:B------:R2:W5:Y:S01]  /*a0b0*/  LDL R7, [R1+0x18c] ;  /* 0x00018c0001077983 */ /* 0x0005620000100800 */
[----:B------:R-:W-:-:S03]  /*a0c0*/  MOV R6, 0xa0e0 ;  /* 0x0000a0e000067802 */ /* 0x000fc60000000f00 */
[----:B-12--5:R-:W-:Y:S05]  /*a0d0*/  CALL.REL.NOINC `($_ZN7cutlass13device_kernelIN5flash19enable_sm80_to_sm89INS1_16FlashAttnBwdSm80INS1_25CollectiveMainloopBwdSm80ILi2ELi2EN4cute5tupleIJNS5_1CILi64EEENS7_ILi128EEES8_EEENS_10bfloat16_tEfNS_4arch4Sm80ELb1ELb0ELb1ELb1ELb0ELb0ELb0ELb0ELi2ELi2ELi4ELi2ELb1EEENS1_21CollectiveEpilogueBwdISA_SB_SD_Li256ELb1ELb0ELi2EEENS1_25SingleTileBwdLPTSchedulerILb1ELi128ELb0EEEEEEEEEvNT_6ParamsE$_ZZN4cute19as_arithmetic_tupleINS_15ArithmeticTupleIJNS1_IJiiEEEiiiEEEEEDaRKT_ENKUlRKT_E_clIiEEDaS9_) ;  /* 0xfffff4f000007944 */ /* 0x026fea0003c3ffff */
[----:B------:R1:W5:Y:S01]  /*a0e0*/  LDL R7, [R1+0x190] ;  /* 0x0001900001077983 */ /* 0x0003620000100800 */
[----:B------:R-:W-:-:S03]  /*a0f0*/  MOV R6, 0xa120 ;  /* 0x0000a12000067802 */ /* 0x000fc60000000f00 */
[----:B------:R1:W-:Y:S04]  /*a100*/  STL [R1+0x168], R10 ;  /* 0x0001680a01007387 */ /* 0x0003e80000100800 */
[----:B-1---5:R-:W-:Y:S05]  /*a110*/  CALL.REL.NOINC `($_ZN7cutlass13device_kernelIN5flash19enable_sm80_to_sm89INS1_16FlashAttnBwdSm80INS1_25CollectiveMainloopBwdSm80ILi2ELi2EN4cute5tupleIJNS5_1CILi64EEENS7_ILi128EEES8_EEENS_10bfloat16_tEfNS_4arch4Sm80ELb1ELb0ELb1ELb1ELb0ELb0ELb0ELb0ELi2ELi2ELi4ELi2ELb1EEENS1_21CollectiveEpilogueBwdISA_SB_SD_Li256ELb1ELb0ELi2EEENS1_25SingleTileBwdLPTSchedulerILb1ELi128ELb0EEEEEEEEEvNT_6ParamsE$_ZZN4cute19as_arithmetic_tupleINS_15ArithmeticTupleIJNS1_IJiiEEEiiiEEEEEDaRKT_ENKUlRKT_E_clIiEEDaS9_) ;  /* 0xfffff4b000007944 */ /* 0x022fea0003c3ffff */
[----:B------:R1:W5:Y:S01]  /*a120*/  LDL R7, [R1+0x194] ;  /* 0x0001940001077983 */ /* 0x0003620000100800 */
[----:B------:R-:W-:-:S03]  /*a130*/  MOV R6, 0xa160 ;  /* 0x0000a16000067802 */ /* 0x000fc60000000f00 */
[----:B------:R1:W-:Y:S04]  /*a140*/  STL [R1+0x160], R10 ;  /* 0x0001600a01007387 */ /* 0x0003e80000100800 */
[----:B-1---5:R-:W-:Y:S05]  /*a150*/  CALL.REL.NOINC `($_ZN7cutlass13device_kernelIN5flash19enable_sm80_to_sm89INS1_16FlashAttnBwdSm80INS1_25CollectiveMainloopBwdSm80ILi2ELi2EN4cute5tupleIJNS5_1CILi64EEENS7_ILi128EEES8_EEENS_10bfloat16_tEfNS_4arch4Sm80ELb1ELb0ELb1ELb1ELb0ELb0ELb0ELb0ELi2ELi2ELi4ELi2ELb1EEENS1_21CollectiveEpilogueBwdISA_SB_SD_Li256ELb1ELb0ELi2EEENS1_25SingleTileBwdLPTSchedulerILb1ELi128ELb0EEEEEEEEEvNT_6ParamsE$_ZZN4cute19as_arithmetic_tupleINS_15ArithmeticTupleIJNS1_IJiiEEEiiiEEEEEDaRKT_ENKUlRKT_E_clIiEEDaS9_) ;  /* 0xfffff47000007944 */ /* 0x022fea0003c3ffff */
[----:B------:R1:W-:Y:S01]  /*a160*/  STL [R1+0x164], R10 ;  /* 0x0001640a01007387 */ /* 0x0003e20000100800 */
[----:B------:R-:W-:Y:S01]  /*a170*/  IMAD.MOV.U32 R6, RZ, RZ, R27 ;  /* 0x000000ffff067224 */ /* 0x000fe200078e001b */
[----:B------:R-:W-:Y:S01]  /*a180*/  MOV R11, R25 ;  /* 0x00000019000b7202 */ /* 0x000fe20000000f00 */
[----:B------:R-:W-:Y:S01]  /*a190*/  IMAD.MOV.U32 R9, RZ, RZ, R26 ;  /* 0x000000ffff097224 */ /* 0x000fe200078e001a */
[----:B------:R-:W-:Y:S02]  /*a1a0*/  IADD3 R13, R25, 0x10, RZ ;  /* 0x00000010190d7810 */ /* 0x000fe40007ffe0ff */
[----:B------:R-:W-:Y:S02]  /*a1b0*/  MOV R16, 0xa1d0 ;  /* 0x0000a1d000107802 */ /* 0x000fe40000000f00 */
[----:B-1----:R-:W-:Y:S05]  /*a1c0*/  CALL.REL.NOINC `($_ZN7cutlass13device_kernelIN5flash19enable_sm80_to_sm89INS1_16FlashAttnBwdSm80INS1_25CollectiveMainloopBwdSm80ILi2ELi2EN4cute5tupleIJNS5_1CILi64EEENS7_ILi128EEES8_EEENS_10bfloat16_tEfNS_4arch4Sm80ELb1ELb0ELb1ELb1ELb0ELb0ELb0ELb0ELi2ELi2ELi4ELi2ELb1EEENS1_21CollectiveEpilogueBwdISA_SB_SD_Li256ELb1ELb0ELi2EEENS1_25SingleTileBwdLPTSchedulerILb1ELi128ELb0EEEEEEEEEvNT_6ParamsE$_ZZN4cute19as_arithmetic_tupleINS_15ArithmeticTupleIJNS1_IJiiEEEiiiEEEEEDaRKT_ENKUlDpRKT_E_clIJS2_iiiEEEDaSA_) ;  /* 0xfffff26000007944 */ /* 0x002fea0003c3ffff */
[----:B-----5:R-:W-:Y:S01]  /*a1d0*/  IMAD.MOV.U32 R11, RZ, RZ, R6 ;  /* 0x000000ffff0b7224 */ /* 0x020fe200078e0006 */
[----:B------:R-:W-:Y:S01]  /*a1e0*/  MOV R6, R7 ;  /* 0x0000000700067202 */ /* 0x000fe20000000f00 */
[----:B------:R-:W-:Y:S01]  /*a1f0*/  IMAD.MOV.U32 R7, RZ, RZ, R8 ;  /* 0x000000ffff077224 */ /* 0x000fe200078e0008 */
[----:B------:R1:W-:Y:S01]  /*a200*/  STL [R1+0x180], R9 ;  /* 0x0001800901007387 */ /* 0x0003e20000100800 */
[----:B------:R-:W-:-:S03]  /*a210*/  MOV R18, 0xa250 ;  /* 0x0000a25000127802 */ /* 0x000fc60000000f00 */
[----:B------:R1:W-:Y:S04]  /*a220*/  STL.64 [R1+0x170], R10 ;  /* 0x0001700a01007387 */ /* 0x0003e80000100a00 */
[----:B------:R1:W-:Y:S02]  /*a230*/  STL.64 [R1+0x178], R6 ;  /* 0x0001780601007387 */ /* 0x0003e40000100a00 */
[----:B-12---:R-:W-:Y:S05]  /*a240*/  CALL.REL.NOINC `($_ZN7cutlass13device_kernelIN5flash19enable_sm80_to_sm89INS1_16FlashAttnBwdSm80INS1_25CollectiveMainloopBwdSm80ILi2ELi2EN4cute5tupleIJNS5_1CILi64EEENS7_ILi128EEES8_EEENS_10bfloat16_tEfNS_4arch4Sm80ELb1ELb0ELb1ELb1ELb0ELb0ELb0ELb0ELi2ELi2ELi4ELi2ELb1EEENS1_21CollectiveEpilogueBwdISA_SB_SD_Li256ELb1ELb0ELi2EEENS1_25SingleTileBwdLPTSchedulerILb1ELi128ELb0EEEEEEEEEvNT_6ParamsE$_ZZN4cute14transform_leafINS_15ArithmeticTupleIJNS1_IJiiEEEiiiEEENS_8identityEEEDaRKT_OT0_ENKUlRKT_E_clIS2_EEDaSC_) ;  /* 0xfffff07000007944 */ /* 0x006fea0003c3ffff */
[----:B------:R2:W5:Y:S01]  /*a250*/  LDL R9, [R1+0x178] ;  /* 0x0001780001097983 */ /* 0x0005620000100800 */
[----:B------:R-:W-:-:S03]  /*a260*/  MOV R8, 0xa280 ;  /* 0x0000a28000087802 */ /* 0x000fc60000000f00 */
[----:B-12--5:R-:W-:Y:S05]  /*a270*/  CALL.REL.NOINC `($_ZN7cutlass13device_kernelIN5flash19enable_sm80_to_sm89INS1_16FlashAttnBwdSm80INS1_25CollectiveMainloopBwdSm80ILi2ELi2EN4cute5tupleIJNS5_1CILi64EEENS7_ILi128EEES8_EEENS_10bfloat16_tEfNS_4arch4Sm80ELb1ELb0ELb1ELb1ELb0ELb0ELb0ELb0ELi2ELi2ELi4ELi2ELb1EEENS1_21CollectiveEpilogueBwdISA_SB_SD_Li256ELb1ELb0ELi2EEENS1_25SingleTileBwdLPTSchedulerILb1ELi128ELb0EEEEEEEEEvNT_6ParamsE$_ZZN4cute14transform_leafINS_15ArithmeticTupleIJNS1_IJiiEEEiiiEEENS_8identityEEEDaRKT_OT0_ENKUlRKT_E_clIiEEDaSC_) ;  /* 0xfffff14000007944 */ /* 0x026fea0003c3ffff */
[----:B------:R1:W5:Y:S01]  /*a280*/  LDL R9, [R1+0x17c] ;  /* 0x00017c0001097983 */ /* 0x0003620000100800 */
[----:B------:R-:W-:-:S03]  /*a290*/  MOV R8, 0xa2c0 ;  /* 0x0000a2c000087802 */ /* 0x000fc60000000f00 */
[----:B------:R1:W-:Y:S04]  /*a2a0*/  STL [R1+0x168], R10 ;  /* 0x0001680a01007387 */ /* 0x0003e80000100800 */
[----:B-1---5:R-:W-:Y:S05]  /*a2b0*/  CALL.REL.NOINC `($_ZN7cutlass13device_kernelIN5flash19enable_sm80_to_sm89INS1_16FlashAttnBwdSm80INS1_25CollectiveMainloopBwdSm80ILi2ELi2EN4cute5tupleIJNS5_1CILi64EEENS7_ILi128EEES8_EEENS_10bfloat16_tEfNS_4arch4Sm80ELb1ELb0ELb1ELb1ELb0ELb0ELb0ELb0ELi2ELi2ELi4ELi2ELb1EEENS1_21CollectiveEpilogueBwdISA_SB_SD_Li256ELb1ELb0ELi2EEENS1_25SingleTileBwdLPTSchedulerILb1ELi128ELb0EEEEEEEEEvNT_6ParamsE$_ZZN4cute14transform_leafINS_15ArithmeticTupleIJNS1_IJiiEEEiiiEEENS_8identityEEEDaRKT_OT0_ENKUlRKT_E_clIiEEDaSC_) ;  /* 0xfffff10000007944 */ /* 0x022fea0003c3ffff */
[----:B------:R1:W5:Y:S01]  /*a2c0*/  LDL R9, [R1+0x180] ;  /* 0x0001800001097983 */ /* 0x0003620000100800 */
[----:B------:R-:W-:-:S03]  /*a2d0*/  MOV R8, 0xa300 ;  /* 0x0000a30000087802 */ /* 0x000fc60000000f00 */
[----:B------:R1:W-:Y:S04]  /*a2e0*/  STL [R1+0x160], R10 ;  /* 0x0001600a01007387 */ /* 0x0003e80000100800 */
[----:B-1---5:R-:W-:Y:S05]  /*a2f0*/  CALL.REL.NOINC `($_ZN7cutlass13device_kernelIN5flash19enable_sm80_to_sm89INS1_16FlashAttnBwdSm80INS1_25CollectiveMainloopBwdSm80ILi2ELi2EN4cute5tupleIJNS5_1CILi64EEENS7_ILi128EEES8_EEENS_10bfloat16_tEfNS_4arch4Sm80ELb1ELb0ELb1ELb1ELb0ELb0ELb0ELb0ELi2ELi2ELi4ELi2ELb1EEENS1_21CollectiveEpilogueBwdISA_SB_SD_Li256ELb1ELb0ELi2EEENS1_25SingleTileBwdLPTSchedulerILb1ELi128ELb0EEEEEEEEEvNT_6ParamsE$_ZZN4cute14transform_leafINS_15ArithmeticTupleIJNS1_IJiiEEEiiiEEENS_8identityEEEDaRKT_OT0_ENKUlRKT_E_clIiEEDaSC_) ;  /* 0xfffff0c000007944 */ /* 0x022fea0003c3ffff */
[----:B------:R1:W-:Y:S01]  /*a300*/  STL [R1+0x164], R10 ;  /* 0x0001640a01007387 */ /* 0x0003e20000100800 */
[----:B------:R-:W-:Y:S01]  /*a310*/  IMAD.MOV.U32 R8, RZ, RZ, R25 ;  /* 0x000000ffff087224 */ /* 0x000fe200078e0019 */
[----:B------:R-:W-:Y:S02]  /*a320*/  MOV R25, R26 ;  /* 0x0000001a00197202 */ /* 0x000fe40000000f00 */
[----:B------:R-:W-:Y:S02]  /*a330*/  MOV R16, 0xa350 ;  /* 0x0000a35000107802 */ /* 0x000fe40000000f00 */
[----:B-1----:R-:W-:Y:S05]  /*a340*/  CALL.REL.NOINC `($_ZN7cutlass13device_kernelIN5flash19enable_sm80_to_sm89INS1_16FlashAttnBwdSm80INS1_25CollectiveMainloopBwdSm80ILi2ELi2EN4cute5tupleIJNS5_1CILi64EEENS7_ILi128EEES8_EEENS_10bfloat16_tEfNS_4arch4Sm80ELb1ELb0ELb1ELb1ELb0ELb0ELb0ELb0ELi2ELi2ELi4ELi2ELb1EEENS1_21CollectiveEpilogueBwdISA_SB_SD_Li256ELb1ELb0ELi2EEENS1_25SingleTileBwdLPTSchedulerILb1ELi128ELb0EEEEEEEEEvNT_6ParamsE$_ZZN4cute9transformINS_15ArithmeticTupleIJNS1_IJiiEEEiiiEEEZNS_14transform_leafIS3_NS_8identityEEEDaRKT_OT0_EUlRKT_E_EEDaS8_SA_ENKUlDpSD_E_clIJNS_5tupleIJiiEEEiiiEEEDaSF_) ;  /* 0x00000d2000007944 */ /* 0x002fea0003c00000 */
[----:B------:R-:W-:Y:S01]  /*a350*/  MOV R25, 0x0 ;  /* 0x0000000000197802 */ /* 0x000fe20000000f00 */
[----:B-----5:R-:W-:Y:S01]  /*a360*/  IMAD.MOV.U32 R45, RZ, RZ, R6 ;  /* 0x000000ffff2d7224 */ /* 0x020fe200078e0006 */
[----:B------:R-:W-:Y:S01]  /*a370*/  MOV R43, R8 ;  /* 0x00000008002b7202 */ /* 0x000fe20000000f00 */
[----:B------:R-:W-:Y:S01]  /*a380*/  IMAD.MOV.U32 R44, RZ, RZ, R7 ;  /* 0x000000ffff2c7224 */ /* 0x000fe200078e0007 */
[----:B------:R-:W-:Y:S06]  /*a390*/  RET.REL.NODEC R24 `(_ZN7cutlass13device_kernelIN5flash19enable_sm80_to_sm89INS1_16FlashAttnBwdSm80INS1_25CollectiveMainloopBwdSm80ILi2ELi2EN4cute5tupleIJNS5_1CILi64EEENS7_ILi128EEES8_EEENS_10bfloat16_tEfNS_4arch4Sm80ELb1ELb0ELb1ELb1ELb0ELb0ELb0ELb0ELi2ELi2ELi4ELi2ELb1EEENS1_21CollectiveEpilogueBwdISA_SB_SD_Li256ELb1ELb0ELi2EEENS1_25SingleTileBwdLPTSchedulerILb1ELi128ELb0EEEEEEEEEvNT_6ParamsE) ;  /* 0xffff5c6018007950 */ /* 0x000fec0003c3ffff */
        .type           $_ZN7cutlass13device_kernelIN5flash19enable_sm80_to_sm89INS1_16FlashAttnBwdSm80INS1_25CollectiveMainloopBwdSm80ILi2ELi2EN4cute5tupleIJNS5_1CILi64EEENS7_ILi128EEES8_EEENS_10bfloat16_tEfNS_4arch4Sm80ELb1ELb0ELb1ELb1ELb0ELb0ELb0ELb0ELi2ELi2ELi4ELi2ELb1EEENS1_21CollectiveEpilogueBwdISA_SB_SD_Li256ELb1ELb0ELi2EEENS1_25SingleTileBwdLPTSchedulerILb1ELi128ELb0EEEEEEEEEvNT_6ParamsE$_ZZN4cute7idx2crdINS_5tupleIJiEEENS1_IJNS1_IJNS1_IJNS_1CILi8EEENS3_ILi2EEEEEES5_S5_NS3_ILi4EEEEEEEEEEEDaRKT_RKT0_ENKUlRKT_RKT0_E_clIiS8_EEDaSI_SL_,@function
        .size           $_ZN7cutlass13device_kernelIN5flash19enable_sm80_to_sm89INS1_16FlashAttnBwdSm80INS1_25CollectiveMainloopBwdSm80ILi2ELi2EN4cute5tupleIJNS5_1CILi64EEENS7_ILi128EEES8_EEENS_10bfloat16_tEfNS_4arch4Sm80ELb1ELb0ELb1ELb1ELb0ELb0ELb0ELb0ELi2ELi2ELi4ELi2ELb1EEENS1_21CollectiveEpilogueBwdISA_SB_SD_Li256ELb1ELb0ELi2EEENS1_25SingleTileBwdLPTSchedulerILb1ELi128ELb0EEEEEEEEEvNT_6ParamsE$_ZZN4cute7idx2crdINS_5tupleIJiEEENS1_IJNS1_IJNS1_IJNS_1CILi8EEENS3_ILi2EEEEEES5_S5_NS3_ILi4EEEEEEEEEEEDaRKT_RKT0_ENKUlRKT_RKT0_E_clIiS8_EEDaSI_SL_,($_ZN7cutlass13device_kernelIN5flash19enable_sm80_to_sm89INS1_16FlashAttnBwdSm80INS1_25CollectiveMainloopBwdSm80ILi2ELi2EN4cute5tupleIJNS5_1CILi64EEENS7_ILi128EEES8_EEENS_10bfloat16_tEfNS_4arch4Sm80ELb1ELb0ELb1ELb1ELb0ELb0ELb0ELb0ELi2ELi2ELi4ELi2ELb1EEENS1_21CollectiveEpilogueBwdISA_SB_SD_Li256ELb1ELb0ELi2EEENS1_25SingleTileBwdLPTSchedulerILb1ELi128ELb0EEEEEEEEEvNT_6ParamsE$_ZZN4cute9transformINS_15ArithmeticTupleIJNS1_IJiiEEEiiiEEEZNS_14transform_leafIS3_NS_8identityEEEDaRKT_OT0_EUlRKT_E_EEDaS8_SA_ENKUlDpSD_E_clIJNS_5tupleIJiiEEEiiiEEEDaSF_ - $_ZN7cutlass13device_kernelIN5flash19enable_sm80_to_sm89INS1_16FlashAttnBwdSm80INS1_25CollectiveMainloopBwdSm80ILi2ELi2EN4cute5tupleIJNS5_1CILi64EEENS7_ILi128EEES8_EEENS_10bfloat16_tEfNS_4arch4Sm80ELb1ELb0ELb1ELb1ELb0ELb0ELb0ELb0ELi2ELi2ELi4ELi2ELb1EEENS1_21CollectiveEpilogueBwdISA_SB_SD_Li256ELb1ELb0ELi2EEENS1_25SingleTileBwdLPTSchedulerILb1ELi128ELb0EEEEEEEEEvNT_6ParamsE$_ZZN4cute7idx2crdINS_5tupleIJiEEENS1_IJNS1_IJNS1_IJNS_1CILi8EEENS3_ILi2EEEEEES5_S5_NS3_ILi4EEEEEEEEEEEDaRKT_RKT0_ENKUlRKT_RKT0_E_clIiS8_EEDaSI_SL_)
$_ZN7cutlass13device_kernelIN5flash19enable_sm80_to_sm89INS1_16FlashAttnBwdSm80INS1_25CollectiveMainloopBwdSm80ILi2ELi2EN4cute5tupleIJNS5_1CILi64EEENS7_ILi128EEES8_EEENS_10bfloat16_tEfNS_4arch4Sm80ELb1ELb0ELb1ELb1ELb0ELb0ELb0ELb0ELi2ELi2ELi4ELi2ELb1EEENS1_21CollectiveEpilogueBwdISA_SB_SD_Li256ELb1ELb0ELi2EEENS1_25SingleTileBwdLPTSchedulerILb1ELi128ELb0EEEEEEEEEvNT_6ParamsE$_ZZN4cute7idx2crdINS_5tupleIJiEEENS1_IJNS1_IJNS1_IJNS_1CILi8EEENS3_ILi2EEEEEES5_S5_NS3_ILi4EEEEEEEEEEEDaRKT_RKT0_ENKUlRKT_RKT0_E_clIiS8_EEDaSI_SL_:
        /* <DEDUP_REMOVED lines=73> */
[----:B------:R-:W-:-:S02]  /*a830*/  MOV R16, 0xa880 ;  /* 0x0000a88000107802 */ /* 0x000fc40000000f00 */
[----:B------:R-:W-:-:S04]  /*a840*/  LEA.HI R7, R41, R10, RZ, 0x1 ;  /* 0x0000000a29077211 */ /* 0x000fc800078f08ff */
[----:B------:R-:W-:-:S05]  /*a850*/  LOP3.LUT R7, R7, 0xfffffffe, RZ, 0xc0, !PT ;  /* 0xfffffffe07077812 */ /* 0x000fca00078ec0ff */
[----:B------:R-:W-:Y:S02]  /*a860*/  IMAD.IADD R7, R10, 0x1, -R7 ;  /* 0x000000010a077824 */ /* 0x000fe400078e0a07 */
[----:B--2--5:R-:W-:Y:S05]  /*a870*/  CALL.REL.NOINC `($_ZN7cutlass13device_kernelIN5flash19enable_sm80_to_sm89INS1_16FlashAttnBwdSm80INS1_25CollectiveMainloopBwdSm80ILi2ELi2EN4cute5tupleIJNS5_1CILi64EEENS7_ILi128EEES8_EEENS_10bfloat16_tEfNS_4arch4Sm80ELb1ELb0ELb1ELb1ELb0ELb0ELb0ELb0ELi2ELi2ELi4ELi2ELb1EEENS1_21CollectiveEpilogueBwdISA_SB_SD_Li256ELb1ELb0ELi2EEENS1_25SingleTileBwdLPTSchedulerILb1ELi128ELb0EEEEEEEEEvNT_6ParamsE$_ZN4cute5tupleIJiEEC2ERKi) ;  /* 0xffffe71000007944 */ /* 0x024fea0003c3ffff */
        /* <DEDUP_REMOVED lines=19> */
[----:B------:R-:W-:-:S02]  /*a9b0*/  MOV R16, 0xa9d0 ;  /* 0x0000a9d000107802 */ /* 0x000fc40000000f00 */
[----:B-1---5:R-:W-:Y:S05]  /*a9c0*/  CALL.REL.NOINC `($_ZN7cutlass13device_kernelIN5flash19enable_sm80_to_sm89INS1_16FlashAttnBwdSm80INS1_25CollectiveMainloopBwdSm80ILi2ELi2EN4cute5tupleIJNS5_1CILi64EEENS7_ILi128EEES8_EEENS_10bfloat16_tEfNS_4arch4Sm80ELb1ELb0ELb1ELb1ELb0ELb0ELb0ELb0ELi2ELi2ELi4ELi2ELb1EEENS1_21CollectiveEpilogueBwdISA_SB_SD_Li256ELb1ELb0ELi2EEENS1_25SingleTileBwdLPTSchedulerILb1ELi128ELb0EEEEEEEEEvNT_6ParamsE$_ZN4cute5tupleIJiEEC2ERKi) ;  /* 0xffffe5c000007944 */ /* 0x022fea0003c3ffff */
[----:B------:R1:W5:Y:S01]  /*a9d0*/  LDL R7, [R1+0x160] ;  /* 0x0001600001077983 */ /* 0x0003620000100800 */
[----:B------:R-:W-:-:S02]  /*a9e0*/  MOV R27, R26 ;  /* 0x0000001a001b7202 */ /* 0x000fc40000000f00 */
[----:B------:R-:W-:Y:S02]  /*a9f0*/  MOV R18, 0xaa10 ;  /* 0x0000aa1000127802 */ /* 0x000fe40000000f00 */
[----:B-1---5:R-:W-:Y:S05]  /*aa00*/  CALL.REL.NOINC `($_ZN7cutlass13device_kernelIN5flash19enable_sm80_to_sm89INS1_16FlashAttnBwdSm80INS1_25CollectiveMainloopBwdSm80ILi2ELi2EN4cute5tupleIJNS5_1CILi64EEENS7_ILi128EEES8_EEENS_10bfloat16_tEfNS_4arch4Sm80ELb1ELb0ELb1ELb1ELb0ELb0ELb0ELb0ELi2ELi2ELi4ELi2ELb1EEENS1_21CollectiveEpilogueBwdISA_SB_SD_Li256ELb1ELb0ELi2EEENS1_25SingleTileBwdLPTSchedulerILb1ELi128ELb0EEEEEEEEEvNT_6ParamsE$_ZN4cute5tupleIJNS_1CILi0EEES2_iEEC2ERKS2_S5_RKi) ;  /* 0xffffe44000007944 */ /* 0x022fea0003c3ffff */
        /* <DEDUP_REMOVED lines=8> */
[----:B-1---5:R-:W-:Y:S05]  /*aa90*/  CALL.REL.NOINC `($_ZN7cutlass13device_kernelIN5flash19enable_sm80_to_sm89INS1_16FlashAttnBwdSm80INS1_25CollectiveMainloopBwdSm80ILi2ELi2EN4cute5tupleIJNS5_1CILi64EEENS7_ILi128EEES8_EEENS_10bfloat16_tEfNS_4arch4Sm80ELb1ELb0ELb1ELb1ELb0ELb0ELb0ELb0ELi2ELi2ELi4ELi2ELb1EEENS1_21CollectiveEpilogueBwdISA_SB_SD_Li256ELb1ELb0ELi2EEENS1_25SingleTileBwdLPTSchedulerILb1ELi128ELb0EEEEEEEEEvNT_6ParamsE$_ZN4cute5tupleIJNS_1CILi0EEES2_S2_iEEC2ERKS2_S5_S5_RKi) ;  /* 0xffffe37000007944 */ /* 0x022fea0003c3ffff */
[----:B------:R2:W5:Y:S01]  /*aaa0*/  LDL R16, [R1+0x168] ;  /* 0x0001680001107983 */ /* 0x0005620000100800 */
[----:B------:R-:W-:Y:S02]  /*aab0*/  MOV R27, R26 ;  /* 0x0000001a001b7202 */ /* 0x000fe40000000f00 */
[----:B------:R-:W-:-:S02]  /*aac0*/  MOV R10, 0xaae0 ;  /* 0x0000aae0000a7802 */ /* 0x000fc40000000f00 */
[----:B-12--5:R-:W-:Y:S05]  /*aad0*/  CALL.REL.NOINC `($_ZN7cutlass13device_kernelIN5flash19enable_sm80_to_sm89INS1_16FlashAttnBwdSm80INS1_25CollectiveMainloopBwdSm80ILi2ELi2EN4cute5tupleIJNS5_1CILi64EEENS7_ILi128EEES8_EEENS_10bfloat16_tEfNS_4arch4Sm80ELb1ELb0ELb1ELb1ELb0ELb0ELb0ELb0ELi2ELi2ELi4ELi2ELb1EEENS1_21CollectiveEpilogueBwdISA_SB_SD_Li256ELb1ELb0ELi2EEENS1_25SingleTileBwdLPTSchedulerILb1ELi128ELb0EEEEEEEEEvNT_6ParamsE$_ZN4cute3eso3ESOILb1ELb0EJNS_1CILi0EEES3_iS3_EEC2ERKS3_S6_RKiS6_) ;  /* 0xffffdb8000007944 */ /* 0x026fea0003c3ffff */
[----:B-1----:R1:W5:Y:S01]  /*aae0*/  LDL R13, [R1+0x168] ;  /* 0x00016800010d7983 */ /* 0x0023620000100800 */
[----:B------:R-:W-:-:S02]  /*aaf0*/  MOV R7, R26 ;  /* 0x0000001a00077202 */ /* 0x000fc40000000f00 */
        /* <DEDUP_REMOVED lines=8> */
[----:B------:R-:W-:Y:S02]  /*ab80*/  MOV R13, R26 ;  /* 0x0000001a000d7202 */ /* 0x000fe40000000f00 */
[----:B------:R-:W-:Y:S02]  /*ab90*/  MOV R18, 0xabb0 ;  /* 0x0000abb000127802 */ /* 0x000fe40000000f00 */
[----:B-1---5:R-:W-:Y:S05]  /*aba0*/  CALL.REL.NOINC `($_ZN7cutlass13device_kernelIN5flash19enable_sm80_to_sm89INS1_16FlashAttnBwdSm80INS1_25CollectiveMainloopBwdSm80ILi2ELi2EN4cute5tupleIJNS5_1CILi64EEENS7_ILi128EEES8_EEENS_10bfloat16_tEfNS_4arch4Sm80ELb1ELb0ELb1ELb1ELb0ELb0ELb0ELb0ELi2ELi2ELi4ELi2ELb1EEENS1_21CollectiveEpilogueBwdISA_SB_SD_Li256ELb1ELb0ELi2EEENS1_25SingleTileBwdLPTSchedulerILb1ELi128ELb0EEEEEEEEEvNT_6ParamsE$_ZN4cute5tupleIJNS_1CILi0EEEiEEC2ERKS2_RKi) ;  /* 0xffffe34000007944 */ /* 0x022fea0003c3ffff */
[----:B------:R1:W5:Y:S01]  /*abb0*/  LDL R7, [R1+0x168] ;  /* 0x0001680001077983 */ /* 0x0003620000100800 */
[----:B------:R-:W-:Y:S02]  /*abc0*/  MOV R27, R26 ;  /* 0x0000001a001b7202 */ /* 0x000fe40000000f00 */
[----:B------:R-:W-:-:S02]  /*abd0*/  MOV R16, 0xabf0 ;  /* 0x0000abf000107802 */ /* 0x000fc40000000f00 */
[----:B-1---5:R-:W-:Y:S05]  /*abe0*/  CALL.REL.NOINC `($_ZN7cutlass13device_kernelIN5flash19enable_sm80_to_sm89INS1_16FlashAttnBwdSm80INS1_25CollectiveMainloopBwdSm80ILi2ELi2EN4cute5tupleIJNS5_1CILi64EEENS7_ILi128EEES8_EEENS_10bfloat16_tEfNS_4arch4Sm80ELb1ELb0ELb1ELb1ELb0ELb0ELb0ELb0ELi2ELi2ELi4ELi2ELb1EEENS1_21CollectiveEpilogueBwdISA_SB_SD_Li256ELb1ELb0ELi2EEENS1_25SingleTileBwdLPTSchedulerILb1ELi128ELb0EEEEEEEEEvNT_6ParamsE$_ZN4cute3eso3ESOILb1ELb0EJNS_1CILi0EEEiS3_S3_EEC2ERKS3_RKiS6_S6_) ;  /* 0xffffdbb000007944 */ /* 0x022fea0003c3ffff */
[----:B------:R-:W-:Y:S01]  /*abf0*/  STL [R1+0x160], R46 ;  /* 0x0001602e01007387 */ /* 0x000fe20000100800 */
[----:B------:R-:W-:Y:S01]  /*ac00*/  IMAD.MOV.U32 R27, RZ, RZ, R26 ;  /* 0x000000ffff1b7224 */ /* 0x000fe200078e001a */
[----:B------:R-:W-:-:S02]  /*ac10*/  MOV R11, R0 ;  /* 0x00000000000b7202 */ /* 0x000fc40000000f00 */
[----:B-1----:R1:W5:Y:S04]  /*ac20*/  LDL R6, [R1+0x168] ;  /* 0x0001680001067983 */ /* 0x0023680000100800 */
[----:B------:R2:W-:Y:S02]  /*ac30*/  STL [R1+0x168], R10 ;  /* 0x0001680a01007387 */ /* 0x0005e40000100800 */
[----:B--2---:R-:W-:Y:S02]  /*ac40*/  MOV R10, 0xac60 ;  /* 0x0000ac60000a7802 */ /* 0x004fe40000000f00 */
[----:B-1---5:R-:W-:Y:S05]  /*ac50*/  CALL.REL.NOINC `($_ZN7cutlass13device_kernelIN5flash19enable_sm80_to_sm89INS1_16FlashAttnBwdSm80INS1_25CollectiveMainloopBwdSm80ILi2ELi2EN4cute5tupleIJNS5_1CILi64EEENS7_ILi128EEES8_EEENS_10bfloat16_tEfNS_4arch4Sm80ELb1ELb0ELb1ELb1ELb0ELb0ELb0ELb0ELi2ELi2ELi4ELi2ELb1EEENS1_21CollectiveEpilogueBwdISA_SB_SD_Li256ELb1ELb0ELi2EEENS1_25SingleTileBwdLPTSchedulerILb1ELi128ELb0EEEEEEEEEvNT_6ParamsE$_ZZN4cuteplIJNS_1CILi0EEEiEJS2_S2_iiEEEDaRKNS_15ArithmeticTupleIJDpT_EEERKNS3_IJDpT0_EEEENKUlDpRKT_E_clIJS2_iiiEEEDaSH_) ;  /* 0x000007b000007944 */ /* 0x022fea0003c00000 */
[----:B------:R-:W-:Y:S01]  /*ac60*/  IMAD.MOV.U32 R16, RZ, RZ, R9 ;  /* 0x000000ffff107224 */ /* 0x000fe200078e0009 */
[----:B------:R-:W-:Y:S02]  /*ac70*/  MOV R27, R26 ;  /* 0x0000001a001b7202 */ /* 0x000fe40000000f00 */
[----:B------:R-:W-:Y:S02]  /*ac80*/  MOV R10, 0xaca0 ;  /* 0x0000aca0000a7802 */ /* 0x000fe40000000f00 */
[----:B-1---5:R-:W-:Y:S05]  /*ac90*/  CALL.REL.NOINC `($_ZN7cutlass13device_kernelIN5flash19enable_sm80_to_sm89INS1_16FlashAttnBwdSm80INS1_25CollectiveMainloopBwdSm80ILi2ELi2EN4cute5tupleIJNS5_1CILi64EEENS7_ILi128EEES8_EEENS_10bfloat16_tEfNS_4arch4Sm80ELb1ELb0ELb1ELb1ELb0ELb0ELb0ELb0ELi2ELi2ELi4ELi2ELb1EEENS1_21CollectiveEpilogueBwdISA_SB_SD_Li256ELb1ELb0ELi2EEENS1_25SingleTileBwdLPTSchedulerILb1ELi128ELb0EEEEEEEEEvNT_6ParamsE$_ZN4cute3eso3ESOILb0ELb1EJNS_15ArithmeticTupleIJiiEEENS_1CILi0EEES5_S5_EEC2ERKS3_RKS5_SA_SA_) ;  /* 0xffffd6d000007944 */ /* 0x022fea0003c3ffff */
        /* <DEDUP_REMOVED lines=61> */
        .type           $_ZN7cutlass13device_kernelIN5flash19enable_sm80_to_sm89INS1_16FlashAttnBwdSm80INS1_25CollectiveMainloopBwdSm80ILi2ELi2EN4cute5tupleIJNS5_1CILi64EEENS7_ILi128EEES8_EEENS_10bfloat16_tEfNS_4arch4Sm80ELb1ELb0ELb1ELb1ELb0ELb0ELb0ELb0ELi2ELi2ELi4ELi2ELb1EEENS1_21CollectiveEpilogueBwdISA_SB_SD_Li256ELb1ELb0ELi2EEENS1_25SingleTileBwdLPTSchedulerILb1ELi128ELb0EEEEEEEEEvNT_6ParamsE$_ZZN4cute9transformINS_15ArithmeticTupleIJNS1_IJiiEEEiiiEEEZNS_14transform_leafIS3_NS_8identityEEEDaRKT_OT0_EUlRKT_E_EEDaS8_SA_ENKUlDpSD_E_clIJNS_5tupleIJiiEEEiiiEEEDaSF_,@function
        .size           $_ZN7cutlass13device_kernelIN5flash19enable_sm80_to_sm89INS1_16FlashAttnBwdSm80INS1_25CollectiveMainloopBwdSm80ILi2ELi2EN4cute5tupleIJNS5_1CILi64EEENS7_ILi128EEES8_EEENS_10bfloat16_tEfNS_4arch4Sm80ELb1ELb0ELb1ELb1ELb0ELb0ELb0ELb0ELi2ELi2ELi4ELi2ELb1EEENS1_21CollectiveEpilogueBwdISA_SB_SD_Li256ELb1ELb0ELi2EEENS1_25SingleTileBwdLPTSchedulerILb1ELi128ELb0EEEEEEEEEvNT_6ParamsE$_ZZN4cute9transformINS_15ArithmeticTupleIJNS1_IJiiEEEiiiEEEZNS_14transform_leafIS3_NS_8identityEEEDaRKT_OT0_EUlRKT_E_EEDaS8_SA_ENKUlDpSD_E_clIJNS_5tupleIJiiEEEiiiEEEDaSF_,($_ZN7cutlass13device_kernelIN5flash19enable_sm80_to_sm89INS1_16FlashAttnBwdSm80INS1_25CollectiveMainloopBwdSm80ILi2ELi2EN4cute5tupleIJNS5_1CILi64EEENS7_ILi128EEES8_EEENS_10bfloat16_tEfNS_4arch4Sm80ELb1ELb0ELb1ELb1ELb0ELb0ELb0ELb0ELi2ELi2ELi4ELi2ELb1EEENS1_21CollectiveEpilogueBwdISA_SB_SD_Li256ELb1ELb0ELi2EEENS1_25SingleTileBwdLPTSchedulerILb1ELi128ELb0EEEEEEEEEvNT_6ParamsE$_ZZN4cute9transformINS_15ArithmeticTupleIJiiEEEZNS_14transform_leafIS2_RNS_8identityEEEDaRKT_OT0_EUlRKT_E_EEDaS8_SA_ENKUlDpSD_E_clIJiiEEEDaSF_ - $_ZN7cutlass13device_kernelIN5flash19enable_sm80_to_sm89INS1_16FlashAttnBwdSm80INS1_25CollectiveMainloopBwdSm80ILi2ELi2EN4cute5tupleIJNS5_1CILi64EEENS7_ILi128EEES8_EEENS_10bfloat16_tEfNS_4arch4Sm80ELb1ELb0ELb1ELb1ELb0ELb0ELb0ELb0ELi2ELi2ELi4ELi2ELb1EEENS1_21CollectiveEpilogueBwdISA_SB_SD_Li256ELb1ELb0ELi2EEENS1_25SingleTileBwdLPTSchedulerILb1ELi128ELb0EEEEEEEEEvNT_6ParamsE$_ZZN4cute9transformINS_15ArithmeticTupleIJNS1_IJiiEEEiiiEEEZNS_14transform_leafIS3_NS_8identityEEEDaRKT_OT0_EUlRKT_E_EEDaS8_SA_ENKUlDpSD_E_clIJNS_5tupleIJiiEEEiiiEEEDaSF_)
$_ZN7cutlass13device_kernelIN5flash19enable_sm80_to_sm89INS1_16FlashAttnBwdSm80INS1_25CollectiveMainloopBwdSm80ILi2ELi2EN4cute5tupleIJNS5_1CILi64EEENS7_ILi128EEES8_EEENS_10bfloat16_tEfNS_4arch4Sm80ELb1ELb0ELb1ELb1ELb0ELb0ELb0ELb0ELi2ELi2ELi4ELi2ELb1EEENS1_21CollectiveEpilogueBwdISA_SB_SD_Li256ELb1ELb0ELi2EEENS1_25SingleTileBwdLPTSchedulerILb1ELi128ELb0EEEEEEEEEvNT_6ParamsE$_ZZN4cute9transformINS_15ArithmeticTupleIJNS1_IJiiEEEiiiEEEZNS_14transform_leafIS3_NS_8identityEEEDaRKT_OT0_EUlRKT_E_EEDaS8_SA_ENKUlDpSD_E_clIJNS_5tupleIJiiEEEiiiEEEDaSF_:
[----:B------:R-:W-:Y:S02]  /*b070*/  IADD3 R9, R1, 0x19c, RZ ;  /* 0x0000019c01097810 */ /* 0x000fe40007ffe0ff */
[----:B------:R-:W-:-:S02]  /*b080*/  MOV R10, 0xb0b0 ;  /* 0x0000b0b0000a7802 */ /* 0x000fc40000000f00 */
[----:B------:R-:W-:Y:S02]  /*b090*/  IADD3 R9, R9, c[0x0][0x20], RZ ;  /* 0x0000080009097a10 */ /* 0x000fe40007ffe0ff */
[----:B------:R-:W-:Y:S05]  /*b0a0*/  CALL.REL.NOINC `($_ZN7cutlass13device_kernelIN5flash19enable_sm80_to_sm89INS1_16FlashAttnBwdSm80INS1_25CollectiveMainloopBwdSm80ILi2ELi2EN4cute5tupleIJNS5_1CILi64EEENS7_ILi128EEES8_EEENS_10bfloat16_tEfNS_4arch4Sm80ELb1ELb0ELb1ELb1ELb0ELb0ELb0ELb0ELi2ELi2ELi4ELi2ELb1EEENS1_21CollectiveEpilogueBwdISA_SB_SD_Li256ELb1ELb0ELi2EEENS1_25SingleTileBwdLPTSchedulerILb1ELi128ELb0EEEEEEEEEvNT_6ParamsE$_ZN4cute3eso3ESOILb0ELb0EJNS_5tupleIJiiEEEiiiEEC2ERKS3_RKiS8_S8_) ;  /* 0xffffcf9000007944 */ /* 0x000fea0003c3ffff */
[----:B-1----:R1:W5:Y:S04]  /*b0b0*/  LDL R8, [R1+0x1ac] ;  /* 0x0001ac0001087983 */ /* 0x0023680000100800 */
[----:B------:R1:W5:Y:S04]  /*b0c0*/  LDL R7, [R1+0x1a4] ;  /* 0x0001a40001077983 */ /* 0x0003680000100800 */
[----:B------:R1:W5:Y:S01]  /*b0d0*/  LDL R6, [R1+0x19c] ;  /* 0x00019c0001067983 */ /* 0x0003620000100800 */
[----:B------:R-:W-:-:S04]  /*b0e0*/  MOV R17, 0x0 ;  /* 0x0000000000117802 */ /* 0x000fc80000000f00 */
[----:B------:R-:W-:Y:S05]  /*b0f0*/  RET.REL.NODEC R16 `(_ZN7cutlass13device_kernelIN5flash19enable_sm80_to_sm89INS1_16FlashAttnBwdSm80INS1_25CollectiveMainloopBwdSm80ILi2ELi2EN4cute5tupleIJNS5_1CILi64EEENS7_ILi128EEES8_EEENS_10bfloat16_tEfNS_4arch4Sm80ELb1ELb0ELb1ELb1ELb0ELb0ELb0ELb0ELi2ELi2ELi4ELi2ELb1EEENS1_21CollectiveEpilogueBwdISA_SB_SD_Li256ELb1ELb0ELi2EEENS1_25SingleTileBwdLPTSchedulerILb1ELi128ELb0EEEEEEEEEvNT_6ParamsE) ;  /* 0xffff4f0010007950 */ /* 0x000fea0003c3ffff */
        .type           $_ZN7cutlass13device_kernelIN5flash19enable_sm80_to_sm89INS1_16FlashAttnBwdSm80INS1_25CollectiveMainloopBwdSm80ILi2ELi2EN4cute5tupleIJNS5_1CILi64EEENS7_ILi128EEES8_EEENS_10bfloat16_tEfNS_4arch4Sm80ELb1ELb0ELb1ELb1ELb0ELb0ELb0ELb0ELi2ELi2ELi4ELi2ELb1EEENS1_21CollectiveEpilogueBwdISA_SB_SD_Li256ELb1ELb0ELi2EEENS1_25SingleTileBwdLPTSchedulerILb1ELi128ELb0EEEEEEEEEvNT_6ParamsE$_ZZN4cute9transformINS_15ArithmeticTupleIJiiEEEZNS_14transform_leafIS2_RNS_8identityEEEDaRKT_OT0_EUlRKT_E_EEDaS8_SA_ENKUlDpSD_E_clIJiiEEEDaSF_,@function
        .size           $_ZN7cutlass13device_kernelIN5flash19enable_sm80_to_sm89INS1_16FlashAttnBwdSm80INS1_25CollectiveMainloopBwdSm80ILi2ELi2EN4cute5tupleIJNS5_1CILi64EEENS7_ILi128EEES8_EEENS_10bfloat16_tEfNS_4arch4Sm80ELb1ELb0ELb1ELb1ELb0ELb0ELb0ELb0ELi2ELi2ELi4ELi2ELb1EEENS1_21CollectiveEpilogueBwdISA_SB_SD_Li256ELb1ELb0ELi2EEENS1_25SingleTileBwdLPTSchedulerILb1ELi128ELb0EEEEEEEEEvNT_6ParamsE$_ZZN4cute9transformINS_15ArithmeticTupleIJiiEEEZNS_14transform_leafIS2_RNS_8identityEEEDaRKT_OT0_EUlRKT_E_EEDaS8_SA_ENKUlDpSD_E_clIJiiEEEDaSF_,($_ZN7cutlass13device_kernelIN5flash19enable_sm80_to_sm89INS1_16FlashAttnBwdSm80INS1_25CollectiveMainloopBwdSm80ILi2ELi2EN4cute5tupleIJNS5_1CILi64EEENS7_ILi128EEES8_EEENS_10bfloat16_tEfNS_4arch4Sm80ELb1ELb0ELb1ELb1ELb0ELb0ELb0ELb0ELi2ELi2ELi4ELi2ELb1EEENS1_21CollectiveEpilogueBwdISA_SB_SD_Li256ELb1ELb0ELi2EEENS1_25SingleTileBwdLPTSchedulerILb1ELi128ELb0EEEEEEEEEvNT_6ParamsE$_ZZN4cuteplIJNS_15ArithmeticTupleIJiEEEEJNS1_IJNS_1CILi0EEEiEEEEEEDaRKNS1_IJDpT_EEERKNS1_IJDpT0_EEEENKUlDpRKT_E_clIJNS1_IJiiEEEEEEDaSJ_ - $_ZN7cutlass13device_kernelIN5flash19enable_sm80_to_sm89INS1_16FlashAttnBwdSm80INS1_25CollectiveMainloopBwdSm80ILi2ELi2EN4cute5tupleIJNS5_1CILi64EEENS7_ILi128EEES8_EEENS_10bfloat16_tEfNS_4arch4Sm80ELb1ELb0ELb1ELb1ELb0ELb0ELb0ELb0ELi2ELi2ELi4ELi2ELb1EEENS1_21CollectiveEpilogueBwdISA_SB_SD_Li256ELb1ELb0ELi2EEENS1_25SingleTileBwdLPTSchedulerILb1ELi128ELb0EEEEEEEEEvNT_6ParamsE$_ZZN4cute9transformINS_15ArithmeticTupleIJiiEEEZNS_14transform_leafIS2_RNS_8identityEEEDaRKT_OT0_EUlRKT_E_EEDaS8_SA_ENKUlDpSD_E_clIJiiEEEDaSF_)
$_ZN7cutlass13device_kernelIN5flash19enable_sm80_to_sm89INS1_16FlashAttnBwdSm80INS1_25CollectiveMainloopBwdSm80ILi2ELi2EN4cute5tupleIJNS5_1CILi64EEENS7_ILi128EEES8_EEENS_10bfloat16_tEfNS_4arch4Sm80ELb1ELb0ELb1ELb1ELb0ELb0ELb0ELb0ELi2ELi2ELi4ELi2ELb1EEENS1_21CollectiveEpilogueBwdISA_SB_SD_Li256ELb1ELb0ELi2EEENS1_25SingleTileBwdLPTSchedulerILb1ELi128ELb0EEEEEEEEEvNT_6ParamsE$_ZZN4cute9transformINS_15ArithmeticTupleIJiiEEEZNS_14transform_leafIS2_RNS_8identityEEEDaRKT_OT0_EUlRKT_E_EEDaS8_SA_ENKUlDpSD_E_clIJiiEEEDaSF_:
[----:B------:R-:W-:Y:S02]  /*b100*/  IADD3 R7, R1, 0x1a0, RZ ;  /* 0x000001a001077810 */ /* 0x000fe40007ffe0ff */
[----:B------:R-:W-:Y:S02]  /*b110*/  MOV R10, 0xb140 ;  /* 0x0000b140000a7802 */ /* 0x000fe40000000f00 */
[----:B------:R-:W-:Y:S02]  /*b120*/  IADD3 R7, R7, c[0x0][0x20], RZ ;  /* 0x0000080007077a10 */ /* 0x000fe40007ffe0ff */
[----:B------:R-:W-:Y:S05]  /*b130*/  CALL.REL.NOINC `($_ZN7cutlass13device_kernelIN5flash19enable_sm80_to_sm89INS1_16FlashAttnBwdSm80INS1_25CollectiveMainloopBwdSm80ILi2ELi2EN4cute5tupleIJNS5_1CILi64EEENS7_ILi128EEES8_EEENS_10bfloat16_tEfNS_4arch4Sm80ELb1ELb0ELb1ELb1ELb0ELb0ELb0ELb0ELi2ELi2ELi4ELi2ELb1EEENS1_21CollectiveEpilogueBwdISA_SB_SD_Li256ELb1ELb0ELi2EEENS1_25SingleTileBwdLPTSchedulerILb1ELi128ELb0EEEEEEEEEvNT_6ParamsE$_ZN4cute3eso3ESOILb0ELb0EJiiEEC2ERKiS4_) ;  /* 0xffffd0e000007944 */ /* 0x000fea0003c3ffff */
[----:B-1----:R1:W5:Y:S01]  /*b140*/  LDL.64 R6, [R1+0x1a0] ;  /* 0x0001a00001067983 */ /* 0x0023620000100a00 */
[----:B------:R-:W-:-:S04]  /*b150*/  MOV R9, 0x0 ;  /* 0x0000000000097802 */ /* 0x000fc80000000f00 */
[----:B------:R-:W-:Y:S05]  /*b160*/  RET.REL.NODEC R8 `(_ZN7cutlass13device_kernelIN5flash19enable_sm80_to_sm89INS1_16FlashAttnBwdSm80INS1_25CollectiveMainloopBwdSm80ILi2ELi2EN4cute5tupleIJNS5_1CILi64EEENS7_ILi128EEES8_EEENS_10bfloat16_tEfNS_4arch4Sm80ELb1ELb0ELb1ELb1ELb0ELb0ELb0ELb0ELi2ELi2ELi4ELi2ELb1EEENS1_21CollectiveEpilogueBwdISA_SB_SD_Li256ELb1ELb0ELi2EEENS1_25SingleTileBwdLPTSchedulerILb1ELi128ELb0EEEEEEEEEvNT_6ParamsE) ;  /* 0xffff4e9008007950 */ /* 0x000fea0003c3ffff */
        .type           $_ZN7cutlass13device_kernelIN5flash19enable_sm80_to_sm89INS1_16FlashAttnBwdSm80INS1_25CollectiveMainloopBwdSm80ILi2ELi2EN4cute5tupleIJNS5_1CILi64EEENS7_ILi128EEES8_EEENS_10bfloat16_tEfNS_4arch4Sm80ELb1ELb0ELb1ELb1ELb0ELb0ELb0ELb0ELi2ELi2ELi4ELi2ELb1EEENS1_21CollectiveEpilogueBwdISA_SB_SD_Li256ELb1ELb0ELi2EEENS1_25SingleTileBwdLPTSchedulerILb1ELi128ELb0EEEEEEEEEvNT_6ParamsE$_ZZN4cuteplIJNS_15ArithmeticTupleIJiEEEEJNS1_IJNS_1CILi0EEEiEEEEEEDaRKNS1_IJDpT_EEERKNS1_IJDpT0_EEEENKUlDpRKT_E_clIJNS1_IJiiEEEEEEDaSJ_,@function
        .size           $_ZN7cutlass13device_kernelIN5flash19enable_sm80_to_sm89INS1_16FlashAttnBwdSm80INS1_25CollectiveMainloopBwdSm80ILi2ELi2EN4cute5tupleIJNS5_1CILi64EEENS7_ILi128EEES8_EEENS_10bfloat16_tEfNS_4arch4Sm80ELb1ELb0ELb1ELb1ELb0ELb0ELb0ELb0ELi2ELi2ELi4ELi2ELb1EEENS1_21CollectiveEpilogueBwdISA_SB_SD_Li256ELb1ELb0ELi2EEENS1_25SingleTileBwdLPTSchedulerILb1ELi128ELb0EEEEEEEEEvNT_6ParamsE$_ZZN4cuteplIJNS_15ArithmeticTupleIJiEEEEJNS1_IJNS_1CILi0EEEiEEEEEEDaRKNS1_IJDpT_EEERKNS1_IJDpT0_EEEENKUlDpRKT_E_clIJNS1_IJiiEEEEEEDaSJ_,($_ZN7cutlass13device_kernelIN5flash19enable_sm80_to_sm89INS1_16FlashAttnBwdSm80INS1_25CollectiveMainloopBwdSm80ILi2ELi2EN4cute5tupleIJNS5_1CILi64EEENS7_ILi128EEES8_EEENS_10bfloat16_tEfNS_4arch4Sm80ELb1ELb0ELb1ELb1ELb0ELb0ELb0ELb0ELi2ELi2ELi4ELi2ELb1EEENS1_21CollectiveEpilogueBwdISA_SB_SD_Li256ELb1ELb0ELi2EEENS1_25SingleTileBwdLPTSchedulerILb1ELi128ELb0EEEEEEEEEvNT_6ParamsE$_ZZN4cuteplIJNS_15ArithmeticTupleIJiiEEEEJNS_1CILi0EEEiiiEEEDaRKNS1_IJDpT_EEERKNS1_IJDpT0_EEEENKUlDpRKT_E_clIJS2_iiiEEEDaSI_ - $_ZN7cutlass13device_kernelIN5flash19enable_sm80_to_sm89INS1_16FlashAttnBwdSm80INS1_25CollectiveMainloopBwdSm80ILi2ELi2EN4cute5tupleIJNS5_1CILi64EEENS7_ILi128EEES8_EEENS_10bfloat16_tEfNS_4arch4Sm80ELb1ELb0ELb1ELb1ELb0ELb0ELb0ELb0ELi2ELi2ELi4ELi2ELb1EEENS1_21CollectiveEpilogueBwdISA_SB_SD_Li256ELb1ELb0ELi2EEENS1_25SingleTileBwdLPTSchedulerILb1ELi128ELb0EEEEEEEEEvNT_6ParamsE$_ZZN4cuteplIJNS_15ArithmeticTupleIJiEEEEJNS1_IJNS_1CILi0EEEiEEEEEEDaRKNS1_IJDpT_EEERKNS1_IJDpT0_EEEENKUlDpRKT_E_clIJNS1_IJiiEEEEEEDaSJ_)
$_ZN7cutlass13device_kernelIN5flash19enable_sm80_to_sm89INS1_16FlashAttnBwdSm80INS1_25CollectiveMainloopBwdSm80ILi2ELi2EN4cute5tupleIJNS5_1CILi64EEENS7_ILi128EEES8_EEENS_10bfloat16_tEfNS_4arch4Sm80ELb1ELb0ELb1ELb1ELb0ELb0ELb0ELb0ELi2ELi2ELi4ELi2ELb1EEENS1_21CollectiveEpilogueBwdISA_SB_SD_Li256ELb1ELb0ELi2EEENS1_25SingleTileBwdLPTSchedulerILb1ELi128ELb0EEEEEEEEEvNT_6ParamsE$_ZZN4cuteplIJNS_15ArithmeticTupleIJiEEEEJNS1_IJNS_1CILi0EEEiEEEEEEDaRKNS1_IJDpT_EEERKNS1_IJDpT0_EEEENKUlDpRKT_E_clIJNS1_IJiiEEEEEEDaSJ_:
[----:B------:R-:W-:Y:S02]  /*b170*/  IADD3 R7, R1, 0x19c, RZ ;  /* 0x0000019c01077810 */ /* 0x000fe40007ffe0ff */
[----:B------:R-:W-:Y:S02]  /*b180*/  MOV R10, 0xb1b0 ;  /* 0x0000b1b0000a7802 */ /* 0x000fe40000000f00 */
[----:B------:R-:W-:Y:S02]  /*b190*/  IADD3 R7, R7, c[0x0][0x20], RZ ;  /* 0x0000080007077a10 */ /* 0x000fe40007ffe0ff */
[----:B------:R-:W-:Y:S05]  /*b1a0*/  CALL.REL.NOINC `($_ZN7cutlass13device_kernelIN5flash19enable_sm80_to_sm89INS1_16FlashAttnBwdSm80INS1_25CollectiveMainloopBwdSm80ILi2ELi2EN4cute5tupleIJNS5_1CILi64EEENS7_ILi128EEES8_EEENS_10bfloat16_tEfNS_4arch4Sm80ELb1ELb0ELb1ELb1ELb0ELb0ELb0ELb0ELi2ELi2ELi4ELi2ELb1EEENS1_21CollectiveEpilogueBwdISA_SB_SD_Li256ELb1ELb0ELi2EEENS1_25SingleTileBwdLPTSchedulerILb1ELi128ELb0EEEEEEEEEvNT_6ParamsE$_ZN4cute5tupleIJNS_15ArithmeticTupleIJiiEEEEEC2ERKS2_) ;  /* 0xffffdbe000007944 */ /* 0x000fea0003c3ffff */
[----:B------:R2:W5:Y:S04]  /*b1b0*/  LDL R9, [R1+0x1a0] ;  /* 0x0001a00001097983 */ /* 0x0005680000100800 */
[----:B------:R2:W5:Y:S01]  /*b1c0*/  LDL R8, [R1+0x19c] ;  /* 0x00019c0001087983 */ /* 0x0005620000100800 */
[----:B-1----:R-:W-:-:S04]  /*b1d0*/  MOV R7, 0x0 ;  /* 0x0000000000077802 */ /* 0x002fc80000000f00 */
[----:B------:R-:W-:Y:S05]  /*b1e0*/  RET.REL.NODEC R6 `(_ZN7cutlass13device_kernelIN5flash19enable_sm80_to_sm89INS1_16FlashAttnBwdSm80INS1_25CollectiveMainloopBwdSm80ILi2ELi2EN4cute5tupleIJNS5_1CILi64EEENS7_ILi128EEES8_EEENS_10bfloat16_tEfNS_4arch4Sm80ELb1ELb0ELb1ELb1ELb0ELb0ELb0ELb0ELi2ELi2ELi4ELi2ELb1EEENS1_21CollectiveEpilogueBwdISA_SB_SD_Li256ELb1ELb0ELi2EEENS1_25SingleTileBwdLPTSchedulerILb1ELi128ELb0EEEEEEEEEvNT_6ParamsE) ;  /* 0xffff4e1006007950 */ /* 0x000fea0003c3ffff */
        .type           $_ZN7cutlass13device_kernelIN5flash19enable_sm80_to_sm89INS1_16FlashAttnBwdSm80INS1_25CollectiveMainloopBwdSm80ILi2ELi2EN4cute5tupleIJNS5_1CILi64EEENS7_ILi128EEES8_EEENS_10bfloat16_tEfNS_4arch4Sm80ELb1ELb0ELb1ELb1ELb0ELb0ELb0ELb0ELi2ELi2ELi4ELi2ELb1EEENS1_21CollectiveEpilogueBwdISA_SB_SD_Li256ELb1ELb0ELi2EEENS1_25SingleTileBwdLPTSchedulerILb1ELi128ELb0EEEEEEEEEvNT_6ParamsE$_ZZN4cuteplIJNS_15ArithmeticTupleIJiiEEEEJNS_1CILi0EEEiiiEEEDaRKNS1_IJDpT_EEERKNS1_IJDpT0_EEEENKUlDpRKT_E_clIJS2_iiiEEEDaSI_,@function
        .size           $_ZN7cutlass13device_kernelIN5flash19enable_sm80_to_sm89INS1_16FlashAttnBwdSm80INS1_25CollectiveMainloopBwdSm80ILi2ELi2EN4cute5tupleIJNS5_1CILi64EEENS7_ILi128EEES8_EEENS_10bfloat16_tEfNS_4arch4Sm80ELb1ELb0ELb1ELb1ELb0ELb0ELb0ELb0ELi2ELi2ELi4ELi2ELb1EEENS1_21CollectiveEpilogueBwdISA_SB_SD_Li256ELb1ELb0ELi2EEENS1_25SingleTileBwdLPTSchedulerILb1ELi128ELb0EEEEEEEEEvNT_6ParamsE$_ZZN4cuteplIJNS_15ArithmeticTupleIJiiEEEEJNS_1CILi0EEEiiiEEEDaRKNS1_IJDpT_EEERKNS1_IJDpT0_EEEENKUlDpRKT_E_clIJS2_iiiEEEDaSI_,($_ZN7cutlass13device_kernelIN5flash19enable_sm80_to_sm89INS1_16FlashAttnBwdSm80INS1_25CollectiveMainloopBwdSm80ILi2ELi2EN4cute5tupleIJNS5_1CILi64EEENS7_ILi128EEES8_EEENS_10bfloat16_tEfNS_4arch4Sm80ELb1ELb0ELb1ELb1ELb0ELb0ELb0ELb0ELi2ELi2ELi4ELi2ELb1EEENS1_21CollectiveEpilogueBwdISA_SB_SD_Li256ELb1ELb0ELi2EEENS1_25SingleTileBwdLPTSchedulerILb1ELi128ELb0EEEEEEEEEvNT_6ParamsE$_ZZN4cuteplIJNS_1CILi0EEES2_EJiEEEDaRKNS_15ArithmeticTupleIJDpT_EEERKNS3_IJDpT0_EEEENKUlDpRKT_E_clIJiS2_EEEDaSH_ - $_ZN7cutlass13device_kernelIN5flash19enable_sm80_to_sm89INS1_16FlashAttnBwdSm80INS1_25CollectiveMainloopBwdSm80ILi2ELi2EN4cute5tupleIJNS5_1CILi64EEENS7_ILi128EEES8_EEENS_10bfloat16_tEfNS_4arch4Sm80ELb1ELb0ELb1ELb1ELb0ELb0ELb0ELb0ELi2ELi2ELi4ELi2ELb1EEENS1_21CollectiveEpilogueBwdISA_SB_SD_Li256ELb1ELb0ELi2EEENS1_25SingleTileBwdLPTSchedulerILb1ELi128ELb0EEEEEEEEEvNT_6ParamsE$_ZZN4cuteplIJNS_15ArithmeticTupleIJiiEEEEJNS_1CILi0EEEiiiEEEDaRKNS1_IJDpT_EEERKNS1_IJDpT0_EEEENKUlDpRKT_E_clIJS2_iiiEEEDaSI_)
$_ZN7cutlass13device_kernelIN5flash19enable_sm80_to_sm89INS1_16FlashAttnBwdSm80INS1_25CollectiveMainloopBwdSm80ILi2ELi2EN4cute5tupleIJNS5_1CILi64EEENS7_ILi128EEES8_EEENS_10bfloat16_tEfNS_4arch4Sm80ELb1ELb0ELb1ELb1ELb0ELb0ELb0ELb0ELi2ELi2ELi4ELi2ELb1EEENS1_21CollectiveEpilogueBwdISA_SB_SD_Li256ELb1ELb0ELi2EEENS1_25SingleTileBwdLPTSchedulerILb1ELi128ELb0EEEEEEEEEvNT_6ParamsE$_ZZN4cuteplIJNS_15ArithmeticTupleIJiiEEEEJNS_1CILi0EEEiiiEEEDaRKNS1_IJDpT_EEERKNS1_IJDpT0_EEEENKUlDpRKT_E_clIJS2_iiiEEEDaSI_:
[----:B------:R-:W-:Y:S01]  /*b1f0*/  IADD3 R7, R1, 0x19c, RZ ;  /* 0x0000019c01077810 */ /* 0x000fe20007ffe0ff */
[----:B------:R-:W-:Y:S01]  /*b200*/  IMAD.MOV.U32 R78, RZ, RZ, R9 ;  /* 0x000000ffff4e7224 */ /* 0x000fe200078e0009 */
[----:B------:R-:W-:Y:S01]  /*b210*/  MOV R46, 0xb260 ;  /* 0x0000b260002e7802 */ /* 0x000fe20000000f00 */
[----:B------:R-:W-:Y:S01]  /*b220*/  IMAD.MOV.U32 R6, RZ, RZ, R27 ;  /* 0x000000ffff067224 */ /* 0x000fe200078e001b */
[----:B------:R-:W-:Y:S01]  /*b230*/  IADD3 R7, R7, c[0x0][0x20], RZ ;  /* 0x0000080007077a10 */ /* 0x000fe20007ffe0ff */
[----:B------:R-:W-:Y:S02]  /*b240*/  IMAD.MOV.U32 R9, RZ, RZ, R16 ;  /* 0x000000ffff097224 */ /* 0x000fe400078e0010 */
[----:B------:R-:W-:Y:S05]  /*b250*/  CALL.REL.NOINC `($_ZN7cutlass13device_kernelIN5flash19enable_sm80_to_sm89INS1_16FlashAttnBwdSm80INS1_25CollectiveMainloopBwdSm80ILi2ELi2EN4cute5tupleIJNS5_1CILi64EEENS7_ILi128EEES8_EEENS_10bfloat16_tEfNS_4arch4Sm80ELb1ELb0ELb1ELb1ELb0ELb0ELb0ELb0ELi2ELi2ELi4ELi2ELb1EEENS1_21CollectiveEpilogueBwdISA_SB_SD_Li256ELb1ELb0ELi2EEENS1_25SingleTileBwdLPTSchedulerILb1ELi128ELb0EEEEEEEEEvNT_6ParamsE$_ZN4cute5tupleIJNS_15ArithmeticTupleIJiiEEEiiiEEC2ERKS2_RKiS7_S7_) ;  /* 0xffffdb7000007944 */ /* 0x000fea0003c3ffff */
[----:B------:R2:W5:Y:S04]  /*b260*/  LDL R16, [R1+0x19c] ;  /* 0x00019c0001107983 */ /* 0x0005680000100800 */
[----:B-1----:R2:W5:Y:S04]  /*b270*/  LDL.64 R8, [R1+0x1a8] ;  /* 0x0001a80001087983 */ /* 0x0025680000100a00 */
[----:B------:R2:W5:Y:S01]  /*b280*/  LDL.64 R6, [R1+0x1a0] ;  /* 0x0001a00001067983 */ /* 0x0005620000100a00 */
[----:B------:R-:W-:-:S04]  /*b290*/  MOV R11, 0x0 ;  /* 0x00000000000b7802 */ /* 0x000fc80000000f00 */
[----:B------:R-:W-:Y:S05]  /*b2a0*/  RET.REL.NODEC R10 `(_ZN7cutlass13device_kernelIN5flash19enable_sm80_to_sm89INS1_16FlashAttnBwdSm80INS1_25CollectiveMainloopBwdSm80ILi2ELi2EN4cute5tupleIJNS5_1CILi64EEENS7_ILi128EEES8_EEENS_10bfloat16_tEfNS_4arch4Sm80ELb1ELb0ELb1ELb1ELb0ELb0ELb0ELb0ELi2ELi2ELi4ELi2ELb1EEENS1_21CollectiveEpilogueBwdISA_SB_SD_Li256ELb1ELb0ELi2EEENS1_25SingleTileBwdLPTSchedulerILb1ELi128ELb0EEEEEEEEEvNT_6ParamsE) ;  /* 0xffff4d500a007950 */ /* 0x000fea0003c3ffff */
        .type           $_ZN7cutlass13device_kernelIN5flash19enable_sm80_to_sm89INS1_16FlashAttnBwdSm80INS1_25CollectiveMainloopBwdSm80ILi2ELi2EN4cute5tupleIJNS5_1CILi64EEENS7_ILi128EEES8_EEENS_10bfloat16_tEfNS_4arch4Sm80ELb1ELb0ELb1ELb1ELb0ELb0ELb0ELb0ELi2ELi2ELi4ELi2ELb1EEENS1_21CollectiveEpilogueBwdISA_SB_SD_Li256ELb1ELb0ELi2EEENS1_25SingleTileBwdLPTSchedulerILb1ELi128ELb0EEEEEEEEEvNT_6ParamsE$_ZZN4cuteplIJNS_1CILi0EEES2_EJiEEEDaRKNS_15ArithmeticTupleIJDpT_EEERKNS3_IJDpT0_EEEENKUlDpRKT_E_clIJiS2_EEEDaSH_,@function
        .size           $_ZN7cutlass13device_kernelIN5flash19enable_sm80_to_sm89INS1_16FlashAttnBwdSm80INS1_25CollectiveMainloopBwdSm80ILi2ELi2EN4cute5tupleIJNS5_1CILi64EEENS7_ILi128EEES8_EEENS_10bfloat16_tEfNS_4arch4Sm80ELb1ELb0ELb1ELb1ELb0ELb0ELb0ELb0ELi2ELi2ELi4ELi2ELb1EEENS1_21CollectiveEpilogueBwdISA_SB_SD_Li256ELb1ELb0ELi2EEENS1_25SingleTileBwdLPTSchedulerILb1ELi128ELb0EEEEEEEEEvNT_6ParamsE$_ZZN4cuteplIJNS_1CILi0EEES2_EJiEEEDaRKNS_15ArithmeticTupleIJDpT_EEERKNS3_IJDpT0_EEEENKUlDpRKT_E_clIJiS2_EEEDaSH_,($_ZN7cutlass13device_kernelIN5flash19enable_sm80_to_sm89INS1_16FlashAttnBwdSm80INS1_25CollectiveMainloopBwdSm80ILi2ELi2EN4cute5tupleIJNS5_1CILi64EEENS7_ILi128EEES8_EEENS_10bfloat16_tEfNS_4arch4Sm80ELb1ELb0ELb1ELb1ELb0ELb0ELb0ELb0ELi2ELi2ELi4ELi2ELb1EEENS1_21CollectiveEpilogueBwdISA_SB_SD_Li256ELb1ELb0ELi2EEENS1_25SingleTileBwdLPTSchedulerILb1ELi128ELb0EEEEEEEEEvNT_6ParamsE$_ZZN4cuteplIJNS_1CILi0EEES2_EJiS2_EEEDaRKNS_15ArithmeticTupleIJDpT_EEERKNS3_IJDpT0_EEEENKUlDpRKT_E_clIJiS2_EEEDaSH_ - $_ZN7cutlass13device_kernelIN5flash19enable_sm80_to_sm89INS1_16FlashAttnBwdSm80INS1_25CollectiveMainloopBwdSm80ILi2ELi2EN4cute5tupleIJNS5_1CILi64EEENS7_ILi128EEES8_EEENS_10bfloat16_tEfNS_4arch4Sm80ELb1ELb0ELb1ELb1ELb0ELb0ELb0ELb0ELi2ELi2ELi4ELi2ELb1EEENS1_21CollectiveEpilogueBwdISA_SB_SD_Li256ELb1ELb0ELi2EEENS1_25SingleTileBwdLPTSchedulerILb1ELi128ELb0EEEEEEEEEvNT_6ParamsE$_ZZN4cuteplIJNS_1CILi0EEES2_EJiEEEDaRKNS_15ArithmeticTupleIJDpT_EEERKNS3_IJDpT0_EEEENKUlDpRKT_E_clIJiS2_EEEDaSH_)
$_ZN7cutlass13device_kernelIN5flash19enable_sm80_to_sm89INS1_16FlashAttnBwdSm80INS1_25CollectiveMainloopBwdSm80ILi2ELi2EN4cute5tupleIJNS5_1CILi64EEENS7_ILi128EEES8_EEENS_10bfloat16_tEfNS_4arch4Sm80ELb1ELb0ELb1ELb1ELb0ELb0ELb0ELb0ELi2ELi2ELi4ELi2ELb1EEENS1_21CollectiveEpilogueBwdISA_SB_SD_Li256ELb1ELb0ELi2EEENS1_25SingleTileBwdLPTSchedulerILb1ELi128ELb0EEEEEEEEEvNT_6ParamsE$_ZZN4cuteplIJNS_1CILi0EEES2_EJiEEEDaRKNS_15ArithmeticTupleIJDpT_EEERKNS3_IJDpT0_EEEENKUlDpRKT_E_clIJiS2_EEEDaSH_:
[----:B------:R-:W-:Y:S02]  /*b2b0*/  IADD3 R6, R1, 0x188, RZ ;  /* 0x0000018801067810 */ /* 0x000fe40007ffe0ff */
[----:B------:R-:W-:Y:S02]  /*b2c0*/  MOV R16, 0xb2f0 ;  /* 0x0000b2f000107802 */ /* 0x000fe40000000f00 */
[----:B------:R-:W-:Y:S02]  /*b2d0*/  IADD3 R6, R6, c[0x0][0x20], RZ ;  /* 0x0000080006067a10 */ /* 0x000fe40007ffe0ff */
[----:B------:R-:W-:Y:S05]  /*b2e0*/  CALL.REL.NOINC `($_ZN7cutlass13device_kernelIN5flash19enable_sm80_to_sm89INS1_16FlashAttnBwdSm80INS1_25CollectiveMainloopBwdSm80ILi2ELi2EN4cute5tupleIJNS5_1CILi64EEENS7_ILi128EEES8_EEENS_10bfloat16_tEfNS_4arch4Sm80ELb1ELb0ELb1ELb1ELb0ELb0ELb0ELb0ELi2ELi2ELi4ELi2ELb1EEENS1_21CollectiveEpilogueBwdISA_SB_SD_Li256ELb1ELb0ELi2EEENS1_25SingleTileBwdLPTSchedulerILb1ELi128ELb0EEEEEEEEEvNT_6ParamsE$_ZN4cute5tupleIJiNS_1CILi0EEEEEC2ERKiRKS2_) ;  /* 0xffffdcf000007944 */ /* 0x000fea0003c3ffff */
[----:B------:R1:W5:Y:S01]  /*b2f0*/  LDL R7, [R1+0x188] ;  /* 0x0001880001077983 */ /* 0x0003620000100800 */
[----:B------:R-:W-:-:S04]  /*b300*/  MOV R11, 0x0 ;  /* 0x00000000000b7802 */ /* 0x000fc80000000f00 */
[----:B------:R-:W-:Y:S05]  /*b310*/  RET.REL.NODEC R10 `(_ZN7cutlass13device_kernelIN5flash19enable_sm80_to_sm89INS1_16FlashAttnBwdSm80INS1_25CollectiveMainloopBwdSm80ILi2ELi2EN4cute5tupleIJNS5_1CILi64EEENS7_ILi128EEES8_EEENS_10bfloat16_tEfNS_4arch4Sm80ELb1ELb0ELb1ELb1ELb0ELb0ELb0ELb0ELi2ELi2ELi4ELi2ELb1EEENS1_21CollectiveEpilogueBwdISA_SB_SD_Li256ELb1ELb0ELi2EEENS1_25SingleTileBwdLPTSchedulerILb1ELi128ELb0EEEEEEEEEvNT_6ParamsE) ;  /* 0xffff4ce00a007950 */ /* 0x000fea0003c3ffff */
        .type           $_ZN7cutlass13device_kernelIN5flash19enable_sm80_to_sm89INS1_16FlashAttnBwdSm80INS1_25CollectiveMainloopBwdSm80ILi2ELi2EN4cute5tupleIJNS5_1CILi64EEENS7_ILi128EEES8_EEENS_10bfloat16_tEfNS_4arch4Sm80ELb1ELb0ELb1ELb1ELb0ELb0ELb0ELb0ELi2ELi2ELi4ELi2ELb1EEENS1_21CollectiveEpilogueBwdISA_SB_SD_Li256ELb1ELb0ELi2EEENS1_25SingleTileBwdLPTSchedulerILb1ELi128ELb0EEEEEEEEEvNT_6ParamsE$_ZZN4cuteplIJNS_1CILi0EEES2_EJiS2_EEEDaRKNS_15ArithmeticTupleIJDpT_EEERKNS3_IJDpT0_EEEENKUlDpRKT_E_clIJiS2_EEEDaSH_,@function
        .size           $_ZN7cutlass13device_kernelIN5flash19enable_sm80_to_sm89INS1_16FlashAttnBwdSm80INS1_25CollectiveMainloopBwdSm80ILi2ELi2EN4cute5tupleIJNS5_1CILi64EEENS7_ILi128EEES8_EEENS_10bfloat16_tEfNS_4arch4Sm80ELb1ELb0ELb1ELb1ELb0ELb0ELb0ELb0ELi2ELi2ELi4ELi2ELb1EEENS1_21CollectiveEpilogueBwdISA_SB_SD_Li256ELb1ELb0ELi2EEENS1_25SingleTileBwdLPTSchedulerILb1ELi128ELb0EEEEEEEEEvNT_6ParamsE$_ZZN4cuteplIJNS_1CILi0EEES2_EJiS2_EEEDaRKNS_15ArithmeticTupleIJDpT_EEERKNS3_IJDpT0_EEEENKUlDpRKT_E_clIJiS2_EEEDaSH_,($_ZN7cutlass13device_kernelIN5flash19enable_sm80_to_sm89INS1_16FlashAttnBwdSm80INS1_25CollectiveMainloopBwdSm80ILi2ELi2EN4cute5tupleIJNS5_1CILi64EEENS7_ILi128EEES8_EEENS_10bfloat16_tEfNS_4arch4Sm80ELb1ELb0ELb1ELb1ELb0ELb0ELb0ELb0ELi2ELi2ELi4ELi2ELb1EEENS1_21CollectiveEpilogueBwdISA_SB_SD_Li256ELb1ELb0ELi2EEENS1_25SingleTileBwdLPTSchedulerILb1ELi128ELb0EEEEEEEEEvNT_6ParamsE$_ZZN4cuteplIJNS_1CILi0EEES2_iEJS2_S2_S2_iEEEDaRKNS_15ArithmeticTupleIJDpT_EEERKNS3_IJDpT0_EEEENKUlDpRKT_E_clIJS2_S2_iiEEEDaSH_ - $_ZN7cutlass13device_kernelIN5flash19enable_sm80_to_sm89INS1_16FlashAttnBwdSm80INS1_25CollectiveMainloopBwdSm80ILi2ELi2EN4cute5tupleIJNS5_1CILi64EEENS7_ILi128EEES8_EEENS_10bfloat16_tEfNS_4arch4Sm80ELb1ELb0ELb1ELb1ELb0ELb0ELb0ELb0ELi2ELi2ELi4ELi2ELb1EEENS1_21CollectiveEpilogueBwdISA_SB_SD_Li256ELb1ELb0ELi2EEENS1_25SingleTileBwdLPTSchedulerILb1ELi128ELb0EEEEEEEEEvNT_6ParamsE$_ZZN4cuteplIJNS_1CILi0EEES2_EJiS2_EEEDaRKNS_15ArithmeticTupleIJDpT_EEERKNS3_IJDpT0_EEEENKUlDpRKT_E_clIJiS2_EEEDaSH_)
$_ZN7cutlass13device_kernelIN5flash19enable_sm80_to_sm89INS1_16FlashAttnBwdSm80INS1_25CollectiveMainloopBwdSm80ILi2ELi2EN4cute5tupleIJNS5_1CILi64EEENS7_ILi128EEES8_EEENS_10bfloat16_tEfNS_4arch4Sm80ELb1ELb0ELb1ELb1ELb0ELb0ELb0ELb0ELi2ELi2ELi4ELi2ELb1EEENS1_21CollectiveEpilogueBwdISA_SB_SD_Li256ELb1ELb0ELi2EEENS1_25SingleTileBwdLPTSchedulerILb1ELi128ELb0EEEEEEEEEvNT_6ParamsE$_ZZN4cuteplIJNS_1CILi0EEES2_EJiS2_EEEDaRKNS_15ArithmeticTupleIJDpT_EEERKNS3_IJDpT0_EEEENKUlDpRKT_E_clIJiS2_EEEDaSH_:
[----:B------:R-:W-:Y:S02]  /*b320*/  IADD3 R6, R1, 0x188, RZ ;  /* 0x0000018801067810 */ /* 0x000fe40007ffe0ff */
[----:B------:R-:W-:Y:S02]  /*b330*/  MOV R16, 0xb360 ;  /* 0x0000b36000107802 */ /* 0x000fe40000000f00 */
[----:B------:R-:W-:Y:S02]  /*b340*/  IADD3 R6, R6, c[0x0][0x20], RZ ;  /* 0x0000080006067a10 */ /* 0x000fe40007ffe0ff */
[----:B------:R-:W-:Y:S05]  /*b350*/  CALL.REL.NOINC `($_ZN7cutlass13device_kernelIN5flash19enable_sm80_to_sm89INS1_16FlashAttnBwdSm80INS1_25CollectiveMainloopBwdSm80ILi2ELi2EN4cute5tupleIJNS5_1CILi64EEENS7_ILi128EEES8_EEENS_10bfloat16_tEfNS_4arch4Sm80ELb1ELb0ELb1ELb1ELb0ELb0ELb0ELb0ELi2ELi2ELi4ELi2ELb1EEENS1_21CollectiveEpilogueBwdISA_SB_SD_Li256ELb1ELb0ELi2EEENS1_25SingleTileBwdLPTSchedulerILb1ELi128ELb0EEEEEEEEEvNT_6ParamsE$_ZN4cute5tupleIJiNS_1CILi0EEEEEC2ERKiRKS2_) ;  /* 0xffffdc8000007944 */ /* 0x000fea0003c3ffff */
[----:B------:R1:W5:Y:S01]  /*b360*/  LDL R200, [R1+0x188] ;  /* 0x0001880001c87983 */ /* 0x0003620000100800 */
[----:B------:R-:W-:-:S04]  /*b370*/  MOV R11, 0x0 ;  /* 0x00000000000b7802 */ /* 0x000fc80000000f00 */
[----:B------:R-:W-:Y:S05]  /*b380*/  RET.REL.NODEC R10 `(_ZN7cutlass13device_kernelIN5flash19enable_sm80_to_sm89INS1_16FlashAttnBwdSm80INS1_25CollectiveMainloopBwdSm80ILi2ELi2EN4cute5tupleIJNS5_1CILi64EEENS7_ILi128EEES8_EEENS_10bfloat16_tEfNS_4arch4Sm80ELb1ELb0ELb1ELb1ELb0ELb0ELb0ELb0ELi2ELi2ELi4ELi2ELb1EEENS1_21CollectiveEpilogueBwdISA_SB_SD_Li256ELb1ELb0ELi2EEENS1_25SingleTileBwdLPTSchedulerILb1ELi128ELb0EEEEEEEEEvNT_6ParamsE) ;  /* 0xffff4c700a007950 */ /* 0x000fea0003c3ffff */
        .type           $_ZN7cutlass13device_kernelIN5flash19enable_sm80_to_sm89INS1_16FlashAttnBwdSm80INS1_25CollectiveMainloopBwdSm80ILi2ELi2EN4cute5tupleIJNS5_1CILi64EEENS7_ILi128EEES8_EEENS_10bfloat16_tEfNS_4arch4Sm80ELb1ELb0ELb1ELb1ELb0ELb0ELb0ELb0ELi2ELi2ELi4ELi2ELb1EEENS1_21CollectiveEpilogueBwdISA_SB_SD_Li256ELb1ELb0ELi2EEENS1_25SingleTileBwdLPTSchedulerILb1ELi128ELb0EEEEEEEEEvNT_6ParamsE$_ZZN4cuteplIJNS_1CILi0EEES2_iEJS2_S2_S2_iEEEDaRKNS_15ArithmeticTupleIJDpT_EEERKNS3_IJDpT0_EEEENKUlDpRKT_E_clIJS2_S2_iiEEEDaSH_,@function
        .size           $_ZN7cutlass13device_kernelIN5flash19enable_sm80_to_sm89INS1_16FlashAttnBwdSm80INS1_25CollectiveMainloopBwdSm80ILi2ELi2EN4cute5tupleIJNS5_1CILi64EEENS7_ILi128EEES8_EEENS_10bfloat16_tEfNS_4arch4Sm80ELb1ELb0ELb1ELb1ELb0ELb0ELb0ELb0ELi2ELi2ELi4ELi2ELb1EEENS1_21CollectiveEpilogueBwdISA_SB_SD_Li256ELb1ELb0ELi2EEENS1_25SingleTileBwdLPTSchedulerILb1ELi128ELb0EEEEEEEEEvNT_6ParamsE$_ZZN4cuteplIJNS_1CILi0EEES2_iEJS2_S2_S2_iEEEDaRKNS_15ArithmeticTupleIJDpT_EEERKNS3_IJDpT0_EEEENKUlDpRKT_E_clIJS2_S2_iiEEEDaSH_,($_ZN7cutlass13device_kernelIN5flash19enable_sm80_to_sm89INS1_16FlashAttnBwdSm80INS1_25CollectiveMainloopBwdSm80ILi2ELi2EN4cute5tupleIJNS5_1CILi64EEENS7_ILi128EEES8_EEENS_10bfloat16_tEfNS_4arch4Sm80ELb1ELb0ELb1ELb1ELb0ELb0ELb0ELb0ELi2ELi2ELi4ELi2ELb1EEENS1_21CollectiveEpilogueBwdISA_SB_SD_Li256ELb1ELb0ELi2EEENS1_25SingleTileBwdLPTSchedulerILb1ELi128ELb0EEEEEEEEEvNT_6ParamsE$_ZZN4cuteplIJNS_1CILi0EEEiEJS2_S2_iiEEEDaRKNS_15ArithmeticTupleIJDpT_EEERKNS3_IJDpT0_EEEENKUlDpRKT_E_clIJS2_iiiEEEDaSH_ - $_ZN7cutlass13device_kernelIN5flash19enable_sm80_to_sm89INS1_16FlashAttnBwdSm80INS1_25CollectiveMainloopBwdSm80ILi2ELi2EN4cute5tupleIJNS5_1CILi64EEENS7_ILi128EEES8_EEENS_10bfloat16_tEfNS_4arch4Sm80ELb1ELb0ELb1ELb1ELb0ELb0ELb0ELb0ELi2ELi2ELi4ELi2ELb1EEENS1_21CollectiveEpilogueBwdISA_SB_SD_Li256ELb1ELb0ELi2EEENS1_25SingleTileBwdLPTSchedulerILb1ELi128ELb0EEEEEEEEEvNT_6ParamsE$_ZZN4cuteplIJNS_1CILi0EEES2_iEJS2_S2_S2_iEEEDaRKNS_15ArithmeticTupleIJDpT_EEERKNS3_IJDpT0_EEEENKUlDpRKT_E_clIJS2_S2_iiEEEDaSH_)
$_ZN7cutlass13device_kernelIN5flash19enable_sm80_to_sm89INS1_16FlashAttnBwdSm80INS1_25CollectiveMainloopBwdSm80ILi2ELi2EN4cute5tupleIJNS5_1CILi64EEENS7_ILi128EEES8_EEENS_10bfloat16_tEfNS_4arch4Sm80ELb1ELb0ELb1ELb1ELb0ELb0ELb0ELb0ELi2ELi2ELi4ELi2ELb1EEENS1_21CollectiveEpilogueBwdISA_SB_SD_Li256ELb1ELb0ELi2EEENS1_25SingleTileBwdLPTSchedulerILb1ELi128ELb0EEEEEEEEEvNT_6ParamsE$_ZZN4cuteplIJNS_1CILi0EEES2_iEJS2_S2_S2_iEEEDaRKNS_15ArithmeticTupleIJDpT_EEERKNS3_IJDpT0_EEEENKUlDpRKT_E_clIJS2_S2_iiEEEDaSH_:
[----:B------:R-:W-:Y:S02]  /*b390*/  IADD3 R10, R1, 0x19c, RZ ;  /* 0x0000019c010a7810 */ /* 0x000fe40007ffe0ff */
[----:B------:R-:W-:Y:S02]  /*b3a0*/  MOV R18, 0xb3d0 ;  /* 0x0000b3d000127802 */ /* 0x000fe40000000f00 */
[----:B------:R-:W-:Y:S02]  /*b3b0*/  IADD3 R10, R10, c[0x0][0x20], RZ ;  /* 0x000008000a0a7a10 */ /* 0x000fe40007ffe0ff */
[----:B------:R-:W-:Y:S05]  /*b3c0*/  CALL.REL.NOINC `($_ZN7cutlass13device_kernelIN5flash19enable_sm80_to_sm89INS1_16FlashAttnBwdSm80INS1_25CollectiveMainloopBwdSm80ILi2ELi2EN4cute5tupleIJNS5_1CILi64EEENS7_ILi128EEES8_EEENS_10bfloat16_tEfNS_4arch4Sm80ELb1ELb0ELb1ELb1ELb0ELb0ELb0ELb0ELi2ELi2ELi4ELi2ELb1EEENS1_21CollectiveEpilogueBwdISA_SB_SD_Li256ELb1ELb0ELi2EEENS1_25SingleTileBwdLPTSchedulerILb1ELi128ELb0EEEEEEEEEvNT_6ParamsE$_ZN4cute5tupleIJNS_1CILi0EEES2_iiEEC2ERKS2_S5_RKiS7_) ;  /* 0xffffdad000007944 */ /* 0x000fea0003c3ffff */
[----:B------:R2:W5:Y:S04]  /*b3d0*/  LDL R46, [R1+0x1a0] ;  /* 0x0001a000012e7983 */ /* 0x0005680000100800 */
[----:B-1----:R2:W5:Y:S01]  /*b3e0*/  LDL R10, [R1+0x19c] ;  /* 0x00019c00010a7983 */ /* 0x0025620000100800 */
[----:B------:R-:W-:-:S04]  /*b3f0*/  MOV R7, 0x0 ;  /* 0x0000000000077802 */ /* 0x000fc80000000f00 */
[----:B------:R-:W-:Y:S05]  /*b400*/  RET.REL.NODEC R6 `(_ZN7cutlass13device_kernelIN5flash19enable_sm80_to_sm89INS1_16FlashAttnBwdSm80INS1_25CollectiveMainloopBwdSm80ILi2ELi2EN4cute5tupleIJNS5_1CILi64EEENS7_ILi128EEES8_EEENS_10bfloat16_tEfNS_4arch4Sm80ELb1ELb0ELb1ELb1ELb0ELb0ELb0ELb0ELi2ELi2ELi4ELi2ELb1EEENS1_21CollectiveEpilogueBwdISA_SB_SD_Li256ELb1ELb0ELi2EEENS1_25SingleTileBwdLPTSchedulerILb1ELi128ELb0EEEEEEEEEvNT_6ParamsE) ;  /* 0xffff4bf006007950 */ /* 0x000fea0003c3ffff */
        .type           $_ZN7cutlass13device_kernelIN5flash19enable_sm80_to_sm89INS1_16FlashAttnBwdSm80INS1_25CollectiveMainloopBwdSm80ILi2ELi2EN4cute5tupleIJNS5_1CILi64EEENS7_ILi128EEES8_EEENS_10bfloat16_tEfNS_4arch4Sm80ELb1ELb0ELb1ELb1ELb0ELb0ELb0ELb0ELi2ELi2ELi4ELi2ELb1EEENS1_21CollectiveEpilogueBwdISA_SB_SD_Li256ELb1ELb0ELi2EEENS1_25SingleTileBwdLPTSchedulerILb1ELi128ELb0EEEEEEEEEvNT_6ParamsE$_ZZN4cuteplIJNS_1CILi0EEEiEJS2_S2_iiEEEDaRKNS_15ArithmeticTupleIJDpT_EEERKNS3_IJDpT0_EEEENKUlDpRKT_E_clIJS2_iiiEEEDaSH_,@function
        .size           $_ZN7cutlass13device_kernelIN5flash19enable_sm80_to_sm89INS1_16FlashAttnBwdSm80INS1_25CollectiveMainloopBwdSm80ILi2ELi2EN4cute5tupleIJNS5_1CILi64EEENS7_ILi128EEES8_EEENS_10bfloat16_tEfNS_4arch4Sm80ELb1ELb0ELb1ELb1ELb0ELb0ELb0ELb0ELi2ELi2ELi4ELi2ELb1EEENS1_21CollectiveEpilogueBwdISA_SB_SD_Li256ELb1ELb0ELi2EEENS1_25SingleTileBwdLPTSchedulerILb1ELi128ELb0EEEEEEEEEvNT_6ParamsE$_ZZN4cuteplIJNS_1CILi0EEEiEJS2_S2_iiEEEDaRKNS_15ArithmeticTupleIJDpT_EEERKNS3_IJDpT0_EEEENKUlDpRKT_E_clIJS2_iiiEEEDaSH_,($_ZN7cutlass13device_kernelIN5flash19enable_sm80_to_sm89INS1_16FlashAttnBwdSm80INS1_25CollectiveMainloopBwdSm80ILi2ELi2EN4cute5tupleIJNS5_1CILi64EEENS7_ILi128EEES8_EEENS_10bfloat16_tEfNS_4arch4Sm80ELb1ELb0ELb1ELb1ELb0ELb0ELb0ELb0ELi2ELi2ELi4ELi2ELb1EEENS1_21CollectiveEpilogueBwdISA_SB_SD_Li256ELb1ELb0ELi2EEENS1_25SingleTileBwdLPTSchedulerILb1ELi128ELb0EEEEEEEEEvNT_6ParamsE$_ZZN4cuteplIJiEJNS_1CILi0EEEEEEDaRKNS_15ArithmeticTupleIJDpT_EEERKNS3_IJDpT0_EEEENKUlDpRKT_E_clIJiEEEDaSH_ - $_ZN7cutlass13device_kernelIN5flash19enable_sm80_to_sm89INS1_16FlashAttnBwdSm80INS1_25CollectiveMainloopBwdSm80ILi2ELi2EN4cute5tupleIJNS5_1CILi64EEENS7_ILi128EEES8_EEENS_10bfloat16_tEfNS_4arch4Sm80ELb1ELb0ELb1ELb1ELb0ELb0ELb0ELb0ELi2ELi2ELi4ELi2ELb1EEENS1_21CollectiveEpilogueBwdISA_SB_SD_Li256ELb1ELb0ELi2EEENS1_25SingleTileBwdLPTSchedulerILb1ELi128ELb0EEEEEEEEEvNT_6ParamsE$_ZZN4cuteplIJNS_1CILi0EEEiEJS2_S2_iiEEEDaRKNS_15ArithmeticTupleIJDpT_EEERKNS3_IJDpT0_EEEENKUlDpRKT_E_clIJS2_iiiEEEDaSH_)
$_ZN7cutlass13device_kernelIN5flash19enable_sm80_to_sm89INS1_16FlashAttnBwdSm80INS1_25CollectiveMainloopBwdSm80ILi2ELi2EN4cute5tupleIJNS5_1CILi64EEENS7_ILi128EEES8_EEENS_10bfloat16_tEfNS_4arch4Sm80ELb1ELb0ELb1ELb1ELb0ELb0ELb0ELb0ELi2ELi2ELi4ELi2ELb1EEENS1_21CollectiveEpilogueBwdISA_SB_SD_Li256ELb1ELb0ELi2EEENS1_25SingleTileBwdLPTSchedulerILb1ELi128ELb0EEEEEEEEEvNT_6ParamsE$_ZZN4cuteplIJNS_1CILi0EEEiEJS2_S2_iiEEEDaRKNS_15ArithmeticTupleIJDpT_EEERKNS3_IJDpT0_EEEENKUlDpRKT_E_clIJS2_iiiEEEDaSH_:
[----:B------:R-:W-:Y:S01]  /*b410*/  IADD3 R7, R1, 0x19c, RZ ;  /* 0x0000019c01077810 */ /* 0x000fe20007ffe0ff */
[----:B------:R-:W-:Y:S01]  /*b420*/  IMAD.MOV.U32 R46, RZ, RZ, R6 ;  /* 0x000000ffff2e7224 */ /* 0x000fe200078e0006 */
[----:B------:R-:W-:Y:S01]  /*b430*/  MOV R18, 0xb470 ;  /* 0x0000b47000127802 */ /* 0x000fe20000000f00 */
[----:B------:R-:W-:Y:S01]  /*b440*/  IMAD.MOV.U32 R6, RZ, RZ, R27 ;  /* 0x000000ffff067224 */ /* 0x000fe200078e001b */
[----:B------:R-:W-:Y:S02]  /*b450*/  IADD3 R7, R7, c[0x0][0x20], RZ ;  /* 0x0000080007077a10 */ /* 0x000fe40007ffe0ff */
[----:B------:R-:W-:Y:S05]  /*b460*/  CALL.REL.NOINC `($_ZN7cutlass13device_kernelIN5flash19enable_sm80_to_sm89INS1_16FlashAttnBwdSm80INS1_25CollectiveMainloopBwdSm80ILi2ELi2EN4cute5tupleIJNS5_1CILi64EEENS7_ILi128EEES8_EEENS_10bfloat16_tEfNS_4arch4Sm80ELb1ELb0ELb1ELb1ELb0ELb0ELb0ELb0ELi2ELi2ELi4ELi2ELb1EEENS1_21CollectiveEpilogueBwdISA_SB_SD_Li256ELb1ELb0ELi2EEENS1_25SingleTileBwdLPTSchedulerILb1ELi128ELb0EEEEEEEEEvNT_6ParamsE$_ZN4cute5tupleIJNS_1CILi0EEEiiiEEC2ERKS2_RKiS7_S7_) ;  /* 0xffffdad000007944 */ /* 0x000fea0003c3ffff */
[----:B------:R1:W5:Y:S04]  /*b470*/  LDL R18, [R1+0x19c] ;  /* 0x00019c0001127983 */ /* 0x0003680000100800 */
[----:B------:R1:W5:Y:S01]  /*b480*/  LDL.64 R6, [R1+0x1a0] ;  /* 0x0001a00001067983 */ /* 0x0003620000100a00 */
[----:B------:R-:W-:-:S04]  /*b490*/  MOV R11, 0x0 ;  /* 0x00000000000b7802 */ /* 0x000fc80000000f00 */
[----:B------:R-:W-:Y:S05]  /*b4a0*/  RET.REL.NODEC R10 `(_ZN7cutlass13device_kernelIN5flash19enable_sm80_to_sm89INS1_16FlashAttnBwdSm80INS1_25CollectiveMainloopBwdSm80ILi2ELi2EN4cute5tupleIJNS5_1CILi64EEENS7_ILi128EEES8_EEENS_10bfloat16_tEfNS_4arch4Sm80ELb1ELb0ELb1ELb1ELb0ELb0ELb0ELb0ELi2ELi2ELi4ELi2ELb1EEENS1_21CollectiveEpilogueBwdISA_SB_SD_Li256ELb1ELb0ELi2EEENS1_25SingleTileBwdLPTSchedulerILb1ELi128ELb0EEEEEEEEEvNT_6ParamsE) ;  /* 0xffff4b500a007950 */ /* 0x000fea0003c3ffff */
        .type           $_ZN7cutlass13device_kernelIN5flash19enable_sm80_to_sm89INS1_16FlashAttnBwdSm80INS1_25CollectiveMainloopBwdSm80ILi2ELi2EN4cute5tupleIJNS5_1CILi64EEENS7_ILi128EEES8_EEENS_10bfloat16_tEfNS_4arch4Sm80ELb1ELb0ELb1ELb1ELb0ELb0ELb0ELb0ELi2ELi2ELi4ELi2ELb1EEENS1_21CollectiveEpilogueBwdISA_SB_SD_Li256ELb1ELb0ELi2EEENS1_25SingleTileBwdLPTSchedulerILb1ELi128ELb0EEEEEEEEEvNT_6ParamsE$_ZZN4cuteplIJiEJNS_1CILi0EEEEEEDaRKNS_15ArithmeticTupleIJDpT_EEERKNS3_IJDpT0_EEEENKUlDpRKT_E_clIJiEEEDaSH_,@function
        .size           $_ZN7cutlass13device_kernelIN5flash19enable_sm80_to_sm89INS1_16FlashAttnBwdSm80INS1_25CollectiveMainloopBwdSm80ILi2ELi2EN4cute5tupleIJNS5_1CILi64EEENS7_ILi128EEES8_EEENS_10bfloat16_tEfNS_4arch4Sm80ELb1ELb0ELb1ELb1ELb0ELb0ELb0ELb0ELi2ELi2ELi4ELi2ELb1EEENS1_21CollectiveEpilogueBwdISA_SB_SD_Li256ELb1ELb0ELi2EEENS1_25SingleTileBwdLPTSchedulerILb1ELi128ELb0EEEEEEEEEvNT_6ParamsE$_ZZN4cuteplIJiEJNS_1CILi0EEEEEEDaRKNS_15ArithmeticTupleIJDpT_EEERKNS3_IJDpT0_EEEENKUlDpRKT_E_clIJiEEEDaSH_,($_ZN7cutlass13device_kernelIN5flash19enable_sm80_to_sm89INS1_16FlashAttnBwdSm80INS1_25CollectiveMainloopBwdSm80ILi2ELi2EN4cute5tupleIJNS5_1CILi64EEENS7_ILi128EEES8_EEENS_10bfloat16_tEfNS_4arch4Sm80ELb1ELb0ELb1ELb1ELb0ELb0ELb0ELb0ELi2ELi2ELi4ELi2ELb1EEENS1_21CollectiveEpilogueBwdISA_SB_SD_Li256ELb1ELb0ELi2EEENS1_25SingleTileBwdLPTSchedulerILb1ELi128ELb0EEEEEEEEEvNT_6ParamsE$_ZZN4cuteplIJiEJNS_1CILi0EEEiEEEDaRKNS_15ArithmeticTupleIJDpT_EEERKNS3_IJDpT0_EEEENKUlDpRKT_E_clIJiiEEEDaSH_ - $_ZN7cutlass13device_kernelIN5flash19enable_sm80_to_sm89INS1_16FlashAttnBwdSm80INS1_25CollectiveMainloopBwdSm80ILi2ELi2EN4cute5tupleIJNS5_1CILi64EEENS7_ILi128EEES8_EEENS_10bfloat16_tEfNS_4arch4Sm80ELb1ELb0ELb1ELb1ELb0ELb0ELb0ELb0ELi2ELi2ELi4ELi2ELb1EEENS1_21CollectiveEpilogueBwdISA_SB_SD_Li256ELb1ELb0ELi2EEENS1_25SingleTileBwdLPTSchedulerILb1ELi128ELb0EEEEEEEEEvNT_6ParamsE$_ZZN4cuteplIJiEJNS_1CILi0EEEEEEDaRKNS_15ArithmeticTupleIJDpT_EEERKNS3_IJDpT0_EEEENKUlDpRKT_E_clIJiEEEDaSH_)
$_ZN7cutlass13device_kernelIN5flash19enable_sm80_to_sm89INS1_16FlashAttnBwdSm80INS1_25CollectiveMainloopBwdSm80ILi2ELi2EN4cute5tupleIJNS5_1CILi64EEENS7_ILi128EEES8_EEENS_10bfloat16_tEfNS_4arch4Sm80ELb1ELb0ELb1ELb1ELb0ELb0ELb0ELb0ELi2ELi2ELi4ELi2ELb1EEENS1_21CollectiveEpilogueBwdISA_SB_SD_Li256ELb1ELb0ELi2EEENS1_25SingleTileBwdLPTSchedulerILb1ELi128ELb0EEEEEEEEEvNT_6ParamsE$_ZZN4cuteplIJiEJNS_1CILi0EEEEEEDaRKNS_15ArithmeticTupleIJDpT_EEERKNS3_IJDpT0_EEEENKUlDpRKT_E_clIJiEEEDaSH_:
[----:B------:R-:W-:Y:S02]  /*b4b0*/  IADD3 R6, R1, 0x188, RZ ;  /* 0x0000018801067810 */ /* 0x000fe40007ffe0ff */
[----:B------:R-:W-:Y:S02]  /*b4c0*/  MOV R16, 0xb4f0 ;  /* 0x0000b4f000107802 */ /* 0x000fe40000000f00 */
[----:B------:R-:W-:Y:S02]  /*b4d0*/  IADD3 R6, R6, c[0x0][0x20], RZ ;  /* 0x0000080006067a10 */ /* 0x000fe40007ffe0ff */
[----:B------:R-:W-:Y:S05]  /*b4e0*/  CALL.REL.NOINC `($_ZN7cutlass13device_kernelIN5flash19enable_sm80_to_sm89INS1_16FlashAttnBwdSm80INS1_25CollectiveMainloopBwdSm80ILi2ELi2EN4cute5tupleIJNS5_1CILi64EEENS7_ILi128EEES8_EEENS_10bfloat16_tEfNS_4arch4Sm80ELb1ELb0ELb1ELb1ELb0ELb0ELb0ELb0ELi2ELi2ELi4ELi2ELb1EEENS1_21CollectiveEpilogueBwdISA_SB_SD_Li256ELb1ELb0ELi2EEENS1_25SingleTileBwdLPTSchedulerILb1ELi128ELb0EEEEEEEEEvNT_6ParamsE$_ZN4cute5tupleIJiEEC2ERKi) ;  /* 0xffffdaa000007944 */ /* 0x000fea0003c3ffff */
[----:B------:R1:W5:Y:S01]  /*b4f0*/  LDL R6, [R1+0x188] ;  /* 0x0001880001067983 */ /* 0x0003620000100800 */
[----:B------:R-:W-:-:S04]  /*b500*/  MOV R21, 0x0 ;  /* 0x0000000000157802 */ /* 0x000fc80000000f00 */
[----:B------:R-:W-:Y:S05]  /*b510*/  RET.REL.NODEC R20 `(_ZN7cutlass13device_kernelIN5flash19enable_sm80_to_sm89INS1_16FlashAttnBwdSm80INS1_25CollectiveMainloopBwdSm80ILi2ELi2EN4cute5tupleIJNS5_1CILi64EEENS7_ILi128EEES8_EEENS_10bfloat16_tEfNS_4arch4Sm80ELb1ELb0ELb1ELb1ELb0ELb0ELb0ELb0ELi2ELi2ELi4ELi2ELb1EEENS1_21CollectiveEpilogueBwdISA_SB_SD_Li256ELb1ELb0ELi2EEENS1_25SingleTileBwdLPTSchedulerILb1ELi128ELb0EEEEEEEEEvNT_6ParamsE) ;  /* 0xffff4ae014007950 */ /* 0x000fea0003c3ffff */
        .type           $_ZN7cutlass13device_kernelIN5flash19enable_sm80_to_sm89INS1_16FlashAttnBwdSm80INS1_25CollectiveMainloopBwdSm80ILi2ELi2EN4cute5tupleIJNS5_1CILi64EEENS7_ILi128EEES8_EEENS_10bfloat16_tEfNS_4arch4Sm80ELb1ELb0ELb1ELb1ELb0ELb0ELb0ELb0ELi2ELi2ELi4ELi2ELb1EEENS1_21CollectiveEpilogueBwdISA_SB_SD_Li256ELb1ELb0ELi2EEENS1_25SingleTileBwdLPTSchedulerILb1ELi128ELb0EEEEEEEEEvNT_6ParamsE$_ZZN4cuteplIJiEJNS_1CILi0EEEiEEEDaRKNS_15ArithmeticTupleIJDpT_EEERKNS3_IJDpT0_EEEENKUlDpRKT_E_clIJiiEEEDaSH_,@function
        .size           $_ZN7cutlass13device_kernelIN5flash19enable_sm80_to_sm89INS1_16FlashAttnBwdSm80INS1_25CollectiveMainloopBwdSm80ILi2ELi2EN4cute5tupleIJNS5_1CILi64EEENS7_ILi128EEES8_EEENS_10bfloat16_tEfNS_4arch4Sm80ELb1ELb0ELb1ELb1ELb0ELb0ELb0ELb0ELi2ELi2ELi4ELi2ELb1EEENS1_21CollectiveEpilogueBwdISA_SB_SD_Li256ELb1ELb0ELi2EEENS1_25SingleTileBwdLPTSchedulerILb1ELi128ELb0EEEEEEEEEvNT_6ParamsE$_ZZN4cuteplIJiEJNS_1CILi0EEEiEEEDaRKNS_15ArithmeticTupleIJDpT_EEERKNS3_IJDpT0_EEEENKUlDpRKT_E_clIJiiEEEDaSH_,($_ZN7cutlass13device_kernelIN5flash19enable_sm80_to_sm89INS1_16FlashAttnBwdSm80INS1_25CollectiveMainloopBwdSm80ILi2ELi2EN4cute5tupleIJNS5_1CILi64EEENS7_ILi128EEES8_EEENS_10bfloat16_tEfNS_4arch4Sm80ELb1ELb0ELb1ELb1ELb0ELb0ELb0ELb0ELi2ELi2ELi4ELi2ELb1EEENS1_21CollectiveEpilogueBwdISA_SB_SD_Li256ELb1ELb0ELi2EEENS1_25SingleTileBwdLPTSchedulerILb1ELi128ELb0EEEEEEEEEvNT_6ParamsE$_ZZN4cuteplIJiiEJNS_1CILi0EEES2_EEEDaRKNS_15ArithmeticTupleIJDpT_EEERKNS3_IJDpT0_EEEENKUlDpRKT_E_clIJiiEEEDaSH_ - $_ZN7cutlass13device_kernelIN5flash19enable_sm80_to_sm89INS1_16FlashAttnBwdSm80INS1_25CollectiveMainloopBwdSm80ILi2ELi2EN4cute5tupleIJNS5_1CILi64EEENS7_ILi128EEES8_EEENS_10bfloat16_tEfNS_4arch4Sm80ELb1ELb0ELb1ELb1ELb0ELb0ELb0ELb0ELi2ELi2ELi4ELi2ELb1EEENS1_21CollectiveEpilogueBwdISA_SB_SD_Li256ELb1ELb0ELi2EEENS1_25SingleTileBwdLPTSchedulerILb1ELi128ELb0EEEEEEEEEvNT_6ParamsE$_ZZN4cuteplIJiEJNS_1CILi0EEEiEEEDaRKNS_15ArithmeticTupleIJDpT_EEERKNS3_IJDpT0_EEEENKUlDpRKT_E_clIJiiEEEDaSH_)
$_ZN7cutlass13device_kernelIN5flash19enable_sm80_to_sm89INS1_16FlashAttnBwdSm80INS1_25CollectiveMainloopBwdSm80ILi2ELi2EN4cute5tupleIJNS5_1CILi64EEENS7_ILi128EEES8_EEENS_10bfloat16_tEfNS_4arch4Sm80ELb1ELb0ELb1ELb1ELb0ELb0ELb0ELb0ELi2ELi2ELi4ELi2ELb1EEENS1_21CollectiveEpilogueBwdISA_SB_SD_Li256ELb1ELb0ELi2EEENS1_25SingleTileBwdLPTSchedulerILb1ELi128ELb0EEEEEEEEEvNT_6ParamsE$_ZZN4cuteplIJiEJNS_1CILi0EEEiEEEDaRKNS_15ArithmeticTupleIJDpT_EEERKNS3_IJDpT0_EEEENKUlDpRKT_E_clIJiiEEEDaSH_:
[----:B------:R-:W-:Y:S02]  /*b520*/  IADD3 R7, R1, 0x19c, RZ ;  /* 0x0000019c01077810 */ /* 0x000fe40007ffe0ff */
[----:B------:R-:W-:Y:S02]  /*b530*/  MOV R8, 0xb560 ;  /* 0x0000b56000087802 */ /* 0x000fe40000000f00 */
[----:B------:R-:W-:Y:S02]  /*b540*/  IADD3 R7, R7, c[0x0][0x20], RZ ;  /* 0x0000080007077a10 */ /* 0x000fe40007ffe0ff */
[----:B------:R-:W-:Y:S05]  /*b550*/  CALL.REL.NOINC `($_ZN7cutlass13device_kernelIN5flash19enable_sm80_to_sm89INS1_16FlashAttnBwdSm80INS1_25CollectiveMainloopBwdSm80ILi2ELi2EN4cute5tupleIJNS5_1CILi64EEENS7_ILi128EEES8_EEENS_10bfloat16_tEfNS_4arch4Sm80ELb1ELb0ELb1ELb1ELb0ELb0ELb0ELb0ELi2ELi2ELi4ELi2ELb1EEENS1_21CollectiveEpilogueBwdISA_SB_SD_Li256ELb1ELb0ELi2EEENS1_25SingleTileBwdLPTSchedulerILb1ELi128ELb0EEEEEEEEEvNT_6ParamsE$_ZN4cute5tupleIJiiEEC2ERKiS3_) ;  /* 0xffffdad000007944 */ /* 0x000fea0003c3ffff */
[----:B-1----:R1:W5:Y:S04]  /*b560*/  LDL R16, [R1+0x1a0] ;  /* 0x0001a00001107983 */ /* 0x0023680000100800 */
[----:B------:R1:W5:Y:S01]  /*b570*/  LDL R6, [R1+0x19c] ;  /* 0x00019c0001067983 */ /* 0x0003620000100800 */
[----:B------:R-:W-:Y:S02]  /*b580*/  MOV R8, R18 ;  /* 0x0000001200087202 */ /* 0x000fe40000000f00 */
[----:B------:R-:W-:-:S04]  /*b590*/  MOV R9, 0x0 ;  /* 0x0000000000097802 */ /* 0x000fc80000000f00 */
[----:B------:R-:W-:Y:S05]  /*b5a0*/  RET.REL.NODEC R8 `(_ZN7cutlass13device_kernelIN5flash19enable_sm80_to_sm89INS1_16FlashAttnBwdSm80INS1_25CollectiveMainloopBwdSm80ILi2ELi2EN4cute5tupleIJNS5_1CILi64EEENS7_ILi128EEES8_EEENS_10bfloat16_tEfNS_4arch4Sm80ELb1ELb0ELb1ELb1ELb0ELb0ELb0ELb0ELi2ELi2ELi4ELi2ELb1EEENS1_21CollectiveEpilogueBwdISA_SB_SD_Li256ELb1ELb0ELi2EEENS1_25SingleTileBwdLPTSchedulerILb1ELi128ELb0EEEEEEEEEvNT_6ParamsE) ;  /* 0xffff4a5008007950 */ /* 0x000fea0003c3ffff */
        .type           $_ZN7cutlass13device_kernelIN5flash19enable_sm80_to_sm89INS1_16FlashAttnBwdSm80INS1_25CollectiveMainloopBwdSm80ILi2ELi2EN4cute5tupleIJNS5_1CILi64EEENS7_ILi128EEES8_EEENS_10bfloat16_tEfNS_4arch4Sm80ELb1ELb0ELb1ELb1ELb0ELb0ELb0ELb0ELi2ELi2ELi4ELi2ELb1EEENS1_21CollectiveEpilogueBwdISA_SB_SD_Li256ELb1ELb0ELi2EEENS1_25SingleTileBwdLPTSchedulerILb1ELi128ELb0EEEEEEEEEvNT_6ParamsE$_ZZN4cuteplIJiiEJNS_1CILi0EEES2_EEEDaRKNS_15ArithmeticTupleIJDpT_EEERKNS3_IJDpT0_EEEENKUlDpRKT_E_clIJiiEEEDaSH_,@function
        .size           $_ZN7cutlass13device_kernelIN5flash19enable_sm80_to_sm89INS1_16FlashAttnBwdSm80INS1_25CollectiveMainloopBwdSm80ILi2ELi2EN4cute5tupleIJNS5_1CILi64EEENS7_ILi128EEES8_EEENS_10bfloat16_tEfNS_4arch4Sm80ELb1ELb0ELb1ELb1ELb0ELb0ELb0ELb0ELi2ELi2ELi4ELi2ELb1EEENS1_21CollectiveEpilogueBwdISA_SB_SD_Li256ELb1ELb0ELi2EEENS1_25SingleTileBwdLPTSchedulerILb1ELi128ELb0EEEEEEEEEvNT_6ParamsE$_ZZN4cuteplIJiiEJNS_1CILi0EEES2_EEEDaRKNS_15ArithmeticTupleIJDpT_EEERKNS3_IJDpT0_EEEENKUlDpRKT_E_clIJiiEEEDaSH_,($_ZN7cutlass13device_kernelIN5flash19enable_sm80_to_sm89INS1_16FlashAttnBwdSm80INS1_25CollectiveMainloopBwdSm80ILi2ELi2EN4cute5tupleIJNS5_1CILi64EEENS7_ILi128EEES8_EEENS_10bfloat16_tEfNS_4arch4Sm80ELb1ELb0ELb1ELb1ELb0ELb0ELb0ELb0ELi2ELi2ELi4ELi2ELb1EEENS1_21CollectiveEpilogueBwdISA_SB_SD_Li256ELb1ELb0ELi2EEENS1_25SingleTileBwdLPTSchedulerILb1ELi128ELb0EEEEEEEEEvNT_6ParamsE$_ZZN5flash25CollectiveMainloopBwdSm80ILi2ELi2EN4cute5tupleIJNS1_1CILi64EEENS3_ILi128EEES4_EEEN7cutlass10bfloat16_tEfNS7_4arch4Sm80ELb1ELb0ELb1ELb1ELb0ELb0ELb0ELb0ELi2ELi2ELi4ELi2ELb1EE3mmaINS_16FlashAttnBwdSm80ISB_NS_21CollectiveEpilogueBwdIS6_S8_SA_Li256ELb1ELb0ELi2EEENS_25SingleTileBwdLPTSchedulerILb1ELi128ELb0EEEE13SharedStorageENS1_6TensorINS1_11ArrayEngineIfLm32EEENS1_6LayoutINS2_IJNS2_IJNS3_ILi2EEESO_EEESO_NS3_ILi4EEEEEENS2_IJNS2_IJNS3_ILi1EEESO_EEESQ_NS3_ILi8EEEEEEEEEEEEbRKNSB_6ParamsERT0_S12_iNS2_IJiiiEEERT_ENKUliiE0_clEii - $_ZN7cutlass13device_kernelIN5flash19enable_sm80_to_sm89INS1_16FlashAttnBwdSm80INS1_25CollectiveMainloopBwdSm80ILi2ELi2EN4cute5tupleIJNS5_1CILi64EEENS7_ILi128EEES8_EEENS_10bfloat16_tEfNS_4arch4Sm80ELb1ELb0ELb1ELb1ELb0ELb0ELb0ELb0ELi2ELi2ELi4ELi2ELb1EEENS1_21CollectiveEpilogueBwdISA_SB_SD_Li256ELb1ELb0ELi2EEENS1_25SingleTileBwdLPTSchedulerILb1ELi128ELb0EEEEEEEEEvNT_6ParamsE$_ZZN4cuteplIJiiEJNS_1CILi0EEES2_EEEDaRKNS_15ArithmeticTupleIJDpT_EEERKNS3_IJDpT0_EEEENKUlDpRKT_E_clIJiiEEEDaSH_)
$_ZN7cutlass13device_kernelIN5flash19enable_sm80_to_sm89INS1_16FlashAttnBwdSm80INS1_25CollectiveMainloopBwdSm80ILi2ELi2EN4cute5tupleIJNS5_1CILi64EEENS7_ILi128EEES8_EEENS_10bfloat16_tEfNS_4arch4Sm80ELb1ELb0ELb1ELb1ELb0ELb0ELb0ELb0ELi2ELi2ELi4ELi2ELb1EEENS1_21CollectiveEpilogueBwdISA_SB_SD_Li256ELb1ELb0ELi2EEENS1_25SingleTileBwdLPTSchedulerILb1ELi128ELb0EEEEEEEEEvNT_6ParamsE$_ZZN4cuteplIJiiEJNS_1CILi0EEES2_EEEDaRKNS_15ArithmeticTupleIJDpT_EEERKNS3_IJDpT0_EEEENKUlDpRKT_E_clIJiiEEEDaSH_:
[----:B------:R-:W-:Y:S01]  /*b5b0*/  IADD3 R7, R1, 0x188, RZ ;  /* 0x0000018801077810 */ /* 0x000fe20007ffe0ff */
[----:B------:R-:W-:Y:S01]  /*b5c0*/  IMAD.MOV.U32 R6, RZ, RZ, R4 ;  /* 0x000000ffff067224 */ /* 0x000fe200078e0004 */
[----:B------:R-:W-:Y:S02]  /*b5d0*/  MOV R8, 0xb600 ;  /* 0x0000b60000087802 */ /* 0x000fe40000000f00 */
[----:B------:R-:W-:Y:S02]  /*b5e0*/  IADD3 R7, R7, c[0x0][0x20], RZ ;  /* 0x0000080007077a10 */ /* 0x000fe40007ffe0ff */
[----:B------:R-:W-:Y:S05]  /*b5f0*/  CALL.REL.NOINC `($_ZN7cutlass13device_kernelIN5flash19enable_sm80_to_sm89INS1_16FlashAttnBwdSm80INS1_25CollectiveMainloopBwdSm80ILi2ELi2EN4cute5tupleIJNS5_1CILi64EEENS7_ILi128EEES8_EEENS_10bfloat16_tEfNS_4arch4Sm80ELb1ELb0ELb1ELb1ELb0ELb0ELb0ELb0ELi2ELi2ELi4ELi2ELb1EEENS1_21CollectiveEpilogueBwdISA_SB_SD_Li256ELb1ELb0ELi2EEENS1_25SingleTileBwdLPTSchedulerILb1ELi128ELb0EEEEEEEEEvNT_6ParamsE$_ZN4cute5tupleIJiiEEC2ERKiS3_) ;  /* 0xffffda3000007944 */ /* 0x000fea0003c3ffff */
[----:B------:R2:W5:Y:S01]  /*b600*/  LDL R21, [R1+0x188] ;  /* 0x0001880001157983 */ /* 0x0005620000100800 */
[----:B-1----:R-:W-:Y:S02]  /*b610*/  MOV R6, R18 ;  /* 0x0000001200067202 */ /* 0x002fe40000000f00 */
[----:B------:R-:W-:-:S04]  /*b620*/  MOV R7, 0x0 ;  /* 0x0000000000077802 */ /* 0x000fc80000000f00 */
[----:B------:R-:W-:Y:S05]  /*b630*/  RET.REL.NODEC R6 `(_ZN7cutlass13device_kernelIN5flash19enable_sm80_to_sm89INS1_16FlashAttnBwdSm80INS1_25CollectiveMainloopBwdSm80ILi2ELi2EN4cute5tupleIJNS5_1CILi64EEENS7_ILi128EEES8_EEENS_10bfloat16_tEfNS_4arch4Sm80ELb1ELb0ELb1ELb1ELb0ELb0ELb0ELb0ELi2ELi2ELi4ELi2ELb1EEENS1_21CollectiveEpilogueBwdISA_SB_SD_Li256ELb1ELb0ELi2EEENS1_25SingleTileBwdLPTSchedulerILb1ELi128ELb0EEEEEEEEEvNT_6ParamsE) ;  /* 0xffff49c006007950 */ /* 0x000fea0003c3ffff */
        .type           $_ZN7cutlass13device_kernelIN5flash19enable_sm80_to_sm89INS1_16FlashAttnBwdSm80INS1_25CollectiveMainloopBwdSm80ILi2ELi2EN4cute5tupleIJNS5_1CILi64EEENS7_ILi128EEES8_EEENS_10bfloat16_tEfNS_4arch4Sm80ELb1ELb0ELb1ELb1ELb0ELb0ELb0ELb0ELi2ELi2ELi4ELi2ELb1EEENS1_21CollectiveEpilogueBwdISA_SB_SD_Li256ELb1ELb0ELi2EEENS1_25SingleTileBwdLPTSchedulerILb1ELi128ELb0EEEEEEEEEvNT_6ParamsE$_ZZN5flash25CollectiveMainloopBwdSm80ILi2ELi2EN4cute5tupleIJNS1_1CILi64EEENS3_ILi128EEES4_EEEN7cutlass10bfloat16_tEfNS7_4arch4Sm80ELb1ELb0ELb1ELb1ELb0ELb0ELb0ELb0ELi2ELi2ELi4ELi2ELb1EE3mmaINS_16FlashAttnBwdSm80ISB_NS_21CollectiveEpilogueBwdIS6_S8_SA_Li256ELb1ELb0ELi2EEENS_25SingleTileBwdLPTSchedulerILb1ELi128ELb0EEEE13SharedStorageENS1_6TensorINS1_11ArrayEngineIfLm32EEENS1_6LayoutINS2_IJNS2_IJNS3_ILi2EEESO_EEESO_NS3_ILi4EEEEEENS2_IJNS2_IJNS3_ILi1EEESO_EEESQ_NS3_ILi8EEEEEEEEEEEEbRKNSB_6ParamsERT0_S12_iNS2_IJiiiEEERT_ENKUliiE0_clEii,@function
        .size           $_ZN7cutlass13device_kernelIN5flash19enable_sm80_to_sm89INS1_16FlashAttnBwdSm80INS1_25CollectiveMainloopBwdSm80ILi2ELi2EN4cute5tupleIJNS5_1CILi64EEENS7_ILi128EEES8_EEENS_10bfloat16_tEfNS_4arch4Sm80ELb1ELb0ELb1ELb1ELb0ELb0ELb0ELb0ELi2ELi2ELi4ELi2ELb1EEENS1_21CollectiveEpilogueBwdISA_SB_SD_Li256ELb1ELb0ELi2EEENS1_25SingleTileBwdLPTSchedulerILb1ELi128ELb0EEEEEEEEEvNT_6ParamsE$_ZZN5flash25CollectiveMainloopBwdSm80ILi2ELi2EN4cute5tupleIJNS1_1CILi64EEENS3_ILi128EEES4_EEEN7cutlass10bfloat16_tEfNS7_4arch4Sm80ELb1ELb0ELb1ELb1ELb0ELb0ELb0ELb0ELi2ELi2ELi4ELi2ELb1EE3mmaINS_16FlashAttnBwdSm80ISB_NS_21CollectiveEpilogueBwdIS6_S8_SA_Li256ELb1ELb0ELi2EEENS_25SingleTileBwdLPTSchedulerILb1ELi128ELb0EEEE13SharedStorageENS1_6TensorINS1_11ArrayEngineIfLm32EEENS1_6LayoutINS2_IJNS2_IJNS3_ILi2EEESO_EEESO_NS3_ILi4EEEEEENS2_IJNS2_IJNS3_ILi1EEESO_EEESQ_NS3_ILi8EEEEEEEEEEEEbRKNSB_6ParamsERT0_S12_iNS2_IJiiiEEERT_ENKUliiE0_clEii,($_ZN7cutlass13device_kernelIN5flash19enable_sm80_to_sm89INS1_16FlashAttnBwdSm80INS1_25CollectiveMainloopBwdSm80ILi2ELi2EN4cute5tupleIJNS5_1CILi64EEENS7_ILi128EEES8_EEENS_10bfloat16_tEfNS_4arch4Sm80ELb1ELb0ELb1ELb1ELb0ELb0ELb0ELb0ELi2ELi2ELi4ELi2ELb1EEENS1_21CollectiveEpilogueBwdISA_SB_SD_Li256ELb1ELb0ELi2EEENS1_25SingleTileBwdLPTSchedulerILb1ELi128ELb0EEEEEEEEEvNT_6ParamsE$_ZZN5flash25CollectiveMainloopBwdSm80ILi2ELi2EN4cute5tupleIJNS1_1CILi64EEENS3_ILi128EEES4_EEEN7cutlass10bfloat16_tEfNS7_4arch4Sm80ELb1ELb0ELb1ELb1ELb0ELb0ELb0ELb0ELi2ELi2ELi4ELi2ELb1EE3mmaINS_16FlashAttnBwdSm80ISB_NS_21CollectiveEpilogueBwdIS6_S8_SA_Li256ELb1ELb0ELi2EEENS_25SingleTileBwdLPTSchedulerILb1ELi128ELb0EEEE13SharedStorageENS1_6TensorINS1_11ArrayEngineIfLm32EEENS1_6LayoutINS2_IJNS2_IJNS3_ILi2EEESO_EEESO_NS3_ILi4EEEEEENS2_IJNS2_IJNS3_ILi1EEESO_EEESQ_NS3_ILi8EEEEEEEEEEEEbRKNSB_6ParamsERT0_S12_iNS2_IJiiiEEERT_ENKUliiE_clEii - $_ZN7cutlass13device_kernelIN5flash19enable_sm80_to_sm89INS1_16FlashAttnBwdSm80INS1_25CollectiveMainloopBwdSm80ILi2ELi2EN4cute5tupleIJNS5_1CILi64EEENS7_ILi128EEES8_EEENS_10bfloat16_tEfNS_4arch4Sm80ELb1ELb0ELb1ELb1ELb0ELb0ELb0ELb0ELi2ELi2ELi4ELi2ELb1EEENS1_21CollectiveEpilogueBwdISA_SB_SD_Li256ELb1ELb0ELi2EEENS1_25SingleTileBwdLPTSchedulerILb1ELi128ELb0EEEEEEEEEvNT_6ParamsE$_ZZN5flash25CollectiveMainloopBwdSm80ILi2ELi2EN4cute5tupleIJNS1_1CILi64EEENS3_ILi128EEES4_EEEN7cutlass10bfloat16_tEfNS7_4arch4Sm80ELb1ELb0ELb1ELb1ELb0ELb0ELb0ELb0ELi2ELi2ELi4ELi2ELb1EE3mmaINS_16FlashAttnBwdSm80ISB_NS_21CollectiveEpilogueBwdIS6_S8_SA_Li256ELb1ELb0ELi2EEENS_25SingleTileBwdLPTSchedulerILb1ELi128ELb0EEEE13SharedStorageENS1_6TensorINS1_11ArrayEngineIfLm32EEENS1_6LayoutINS2_IJNS2_IJNS3_ILi2EEESO_EEESO_NS3_ILi4EEEEEENS2_IJNS2_IJNS3_ILi1EEESO_EEESQ_NS3_ILi8EEEEEEEEEEEEbRKNSB_6ParamsERT0_S12_iNS2_IJiiiEEERT_ENKUliiE0_clEii)
$_ZN7cutlass13device_kernelIN5flash19enable_sm80_to_sm89INS1_16FlashAttnBwdSm80INS1_25CollectiveMainloopBwdSm80ILi2ELi2EN4cute5tupleIJNS5_1CILi64EEENS7_ILi128EEES8_EEENS_10bfloat16_tEfNS_4arch4Sm80ELb1ELb0ELb1ELb1ELb0ELb0ELb0ELb0ELi2ELi2ELi4ELi2ELb1EEENS1_21CollectiveEpilogueBwdISA_SB_SD_Li256ELb1ELb0ELi2EEENS1_25SingleTileBwdLPTSchedulerILb1ELi128ELb0EEEEEEEEEvNT_6ParamsE$_ZZN5flash25CollectiveMainloopBwdSm80ILi2ELi2EN4cute5tupleIJNS1_1CILi64EEENS3_ILi128EEES4_EEEN7cutlass10bfloat16_tEfNS7_4arch4Sm80ELb1ELb0ELb1ELb1ELb0ELb0ELb0ELb0ELi2ELi2ELi4ELi2ELb1EE3mmaINS_16FlashAttnBwdSm80ISB_NS_21CollectiveEpilogueBwdIS6_S8_SA_Li256ELb1ELb0ELi2EEENS_25SingleTileBwdLPTSchedulerILb1ELi128ELb0EEEE13SharedStorageENS1_6TensorINS1_11ArrayEngineIfLm32EEENS1_6LayoutINS2_IJNS2_IJNS3_ILi2EEESO_EEESO_NS3_ILi4EEEEEENS2_IJNS2_IJNS3_ILi1EEESO_EEESQ_NS3_ILi8EEEEEEEEEEEEbRKNSB_6ParamsERT0_S12_iNS2_IJiiiEEERT_ENKUliiE0_clEii:
        /* <DEDUP_REMOVED lines=10> */
[----:B-1---5:R-:W-:Y:S05]  /*b6e0*/  CALL.REL.NOINC `($_ZN7cutlass13device_kernelIN5flash19enable_sm80_to_sm89INS1_16FlashAttnBwdSm80INS1_25CollectiveMainloopBwdSm80ILi2ELi2EN4cute5tupleIJNS5_1CILi64EEENS7_ILi128EEES8_EEENS_10bfloat16_tEfNS_4arch4Sm80ELb1ELb0ELb1ELb1ELb0ELb0ELb0ELb0ELi2ELi2ELi4ELi2ELb1EEENS1_21CollectiveEpilogueBwdISA_SB_SD_Li256ELb1ELb0ELi2EEENS1_25SingleTileBwdLPTSchedulerILb1ELi128ELb0EEEEEEEEEvNT_6ParamsE$_ZN4cute3eso3ESOILb1ELb0EJNS_10UnderscoreES2_S2_iEEC2ERKS2_S5_S5_RKi) ;  /* 0xffffcdb000007944 */ /* 0x022fea0003c3ffff */
[----:B-1----:R-:W2:Y:S01]  /*b6f0*/  LDL R7, [R1+0x168] ;  /* 0x0001680001077983 */ /* 0x002ea20000100800 */
[----:B------:R-:W-:Y:S02]  /*b700*/  MOV R8, 0xb730 ;  /* 0x0000b73000087802 */ /* 0x000fe40000000f00 */
[----:B--2---:R-:W-:Y:S02]  /*b710*/  SHF.L.U32 R7, R7, 0xc, RZ ;  /* 0x0000000c07077819 */ /* 0x004fe400000006ff */
[----:B------:R-:W-:Y:S05]  /*b720*/  CALL.REL.NOINC `($_ZN7cutlass13device_kernelIN5flash19enable_sm80_to_sm89INS1_16FlashAttnBwdSm80INS1_25CollectiveMainloopBwdSm80ILi2ELi2EN4cute5tupleIJNS5_1CILi64EEENS7_ILi128EEES8_EEENS_10bfloat16_tEfNS_4arch4Sm80ELb1ELb0ELb1ELb1ELb0ELb0ELb0ELb0ELi2ELi2ELi4ELi2ELb1EEENS1_21CollectiveEpilogueBwdISA_SB_SD_Li256ELb1ELb0ELi2EEENS1_25SingleTileBwdLPTSchedulerILb1ELi128ELb0EEEEEEEEEvNT_6ParamsE$_ZN4cute3eso3ESOILb1ELb0EJNS_6LayoutINS_5tupleIJNS3_IJNS_1CILi8EEENS4_ILi1EEEEEENS4_ILi2EEES6_EEENS3_IJNS3_IJS6_NS4_ILi0EEEEEENS4_ILi2048EEESA_EEEEEiEEC2ERKSE_RKi) ;  /* 0xffffd56000007944 */ /* 0x000fea0003c3ffff */
[----:B------:R-:W2:Y:S04]  /*b730*/  LD.E.64 R10, [R10.64] ;  /* 0x000000040a0a7980 */ /* 0x000ea8000c101b00 */
[----:B------:R-:W2:Y:S01]  /*b740*/  LDL R8, [R1+0x168] ;  /* 0x0001680001087983 */ /* 0x000ea20000100800 */
[----:B------:R-:W-:Y:S01]  /*b750*/  MOV R16, 0xb780 ;  /* 0x0000b78000107802 */ /* 0x000fe20000000f00 */
[----:B--2---:R-:W-:-:S04]  /*b760*/  IMAD.WIDE R8, R8, 0x2, R10 ;  /* 0x0000000208087825 */ /* 0x004fc800078e020a */
[----:B-1----:R-:W-:Y:S05]  /*b770*/  CALL.REL.NOINC `($_ZN7cutlass13device_kernelIN5flash19enable_sm80_to_sm89INS1_16FlashAttnBwdSm80INS1_25CollectiveMainloopBwdSm80ILi2ELi2EN4cute5tupleIJNS5_1CILi64EEENS7_ILi128EEES8_EEENS_10bfloat16_tEfNS_4arch4Sm80ELb1ELb0ELb1ELb1ELb0ELb0ELb0ELb0ELi2ELi2ELi4ELi2ELb1EEENS1_21CollectiveEpilogueBwdISA_SB_SD_Li256ELb1ELb0ELi2EEENS1_25SingleTileBwdLPTSchedulerILb1ELi128ELb0EEEEEEEEEvNT_6ParamsE$_ZN4cute8smem_ptrIPN7cutlass10bfloat16_tEECI1NS_12iter_adaptorIS3_S4_EEES3_) ;  /* 0xffffd9d000007944 */ /* 0x002fea0003c3ffff */
[----:B------:R1:W5:Y:S01]  /*b780*/  LDL.64 R6, [R1+0x168] ;  /* 0x0001680001067983 */ /* 0x0003620000100a00 */
[----:B------:R-:W-:-:S03]  /*b790*/  MOV R10, 0xb7b0 ;  /* 0x0000b7b0000a7802 */ /* 0x000fc60000000f00 */
[----:B-1---5:R-:W-:Y:S05]  /*b7a0*/  CALL.REL.NOINC `($_ZN7cutlass13device_kernelIN5flash19enable_sm80_to_sm89INS1_16FlashAttnBwdSm80INS1_25CollectiveMainloopBwdSm80ILi2ELi2EN4cute5tupleIJNS5_1CILi64EEENS7_ILi128EEES8_EEENS_10bfloat16_tEfNS_4arch4Sm80ELb1ELb0ELb1ELb1ELb0ELb0ELb0ELb0ELi2ELi2ELi4ELi2ELb1EEENS1_21CollectiveEpilogueBwdISA_SB_SD_Li256ELb1ELb0ELi2EEENS1_25SingleTileBwdLPTSchedulerILb1ELi128ELb0EEEEEEEEEvNT_6ParamsE$_ZN4cute3eso3ESOILb1ELb0EJNS_6LayoutINS_5tupleIJNS3_IJNS_1CILi8EEENS4_ILi1EEEEEENS4_ILi2EEES6_EEENS3_IJNS3_IJS6_NS4_ILi0EEEEEENS4_ILi2048EEESA_EEEEENS_10ViewEngineINS_8smem_ptrIPN7cutlass10bfloat16_tEEEEEEEC2ERKSE_RKSL_) ;  /* 0xffffd4a000007944 */ /* 0x022fea0003c3ffff */
[----:B------:R2:W5:Y:S04]  /*b7b0*/  LDL.64 R22, [R1+0x168] ;  /* 0x0001680001167983 */ /* 0x0005680000100a00 */
[----:B------:R2:W5:Y:S01]  /*b7c0*/  LDL.64 R104, [R14+0x8] ;  /* 0x000008000e687983 */ /* 0x0005620000100a00 */
[----:B-1----:R-:W-:-:S02]  /*b7d0*/  MOV R7, R17 ;  /* 0x0000001100077202 */ /* 0x002fc40000000f00 */
[----:B------:R-:W-:Y:S02]  /*b7e0*/  MOV R8, 0xb800 ;  /* 0x0000b80000087802 */ /* 0x000fe40000000f00 */
[----:B--2--5:R-:W-:Y:S05]  /*b7f0*/  CALL.REL.NOINC `($_ZN7cutlass13device_kernelIN5flash19enable_sm80_to_sm89INS1_16FlashAttnBwdSm80INS1_25CollectiveMainloopBwdSm80ILi2ELi2EN4cute5tupleIJNS5_1CILi64EEENS7_ILi128EEES8_EEENS_10bfloat16_tEfNS_4arch4Sm80ELb1ELb0ELb1ELb1ELb0ELb0ELb0ELb0ELi2ELi2ELi4ELi2ELb1EEENS1_21CollectiveEpilogueBwdISA_SB_SD_Li256ELb1ELb0ELi2EEENS1_25SingleTileBwdLPTSchedulerILb1ELi128ELb0EEEEEEEEEvNT_6ParamsE$_ZN4cute3eso3ESOILb1ELb0EJNS_10UnderscoreES2_S2_iEEC2ERKS2_S5_S5_RKi) ;  /* 0xffffcca000007944 */ /* 0x024fea0003c3ffff */
[----:B------:R-:W2:Y:S04]  /*b800*/  LDL R15, [R1+0x168] ;  /* 0x00016800010f7983 */ /* 0x000ea80000100800 */
[----:B-1----:R1:W5:Y:S01]  /*b810*/  LD.E.64 R6, [R104.64+0x8] ;  /* 0x0000080468067980 */ /* 0x002362000c101b00 */
[----:B------:R-:W-:Y:S02]  /*b820*/  MOV R8, 0xb850 ;  /* 0x0000b85000087802 */ /* 0x000fe40000000f00 */
[----:B--2---:R-:W-:Y:S02]  /*b830*/  SHF.R.S32.HI R11, RZ, 0x1f, R15 ;  /* 0x0000001fff0b7819 */ /* 0x004fe4000001140f */
[----:B-1---5:R-:W-:Y:S05]  /*b840*/  CALL.REL.NOINC `($_ZN7cutlass13device_kernelIN5flash19enable_sm80_to_sm89INS1_16FlashAttnBwdSm80INS1_25CollectiveMainloopBwdSm80ILi2ELi2EN4cute5tupleIJNS5_1CILi64EEENS7_ILi128EEES8_EEENS_10bfloat16_tEfNS_4arch4Sm80ELb1ELb0ELb1ELb1ELb0ELb0ELb0ELb0ELi2ELi2ELi4ELi2ELb1EEENS1_21CollectiveEpilogueBwdISA_SB_SD_Li256ELb1ELb0ELi2EEENS1_25SingleTileBwdLPTSchedulerILb1ELi128ELb0EEEEEEEEEvNT_6ParamsE$_ZZN4cute5sliceINS_5tupleIJNS_10UnderscoreES2_S2_iEEENS1_IJNS1_IJNS_1CILi1EEENS4_ILi0EEEEEElS6_lEEEEEDaRKT_RKT0_ENKUlRKT_RKT0_E_clIS2_lEEDaSH_SK_) ;  /* 0xffffde7000007944 */ /* 0x022fea0003c3ffff */
[----:B-----5:R-:W-:Y:S02]  /*b850*/  MOV R9, R7 ;  /* 0x0000000700097202 */ /* 0x020fe40000000f00 */
[----:B------:R-:W-:Y:S02]  /*b860*/  MOV R8, 0xb880 ;  /* 0x0000b88000087802 */ /* 0x000fe40000000f00 */
[----:B-1----:R-:W-:Y:S05]  /*b870*/  CALL.REL.NOINC `($_ZN7cutlass13device_kernelIN5flash19enable_sm80_to_sm89INS1_16FlashAttnBwdSm80INS1_25CollectiveMainloopBwdSm80ILi2ELi2EN4cute5tupleIJNS5_1CILi64EEENS7_ILi128EEES8_EEENS_10bfloat16_tEfNS_4arch4Sm80ELb1ELb0ELb1ELb1ELb0ELb0ELb0ELb0ELi2ELi2ELi4ELi2ELb1EEENS1_21CollectiveEpilogueBwdISA_SB_SD_Li256ELb1ELb0ELi2EEENS1_25SingleTileBwdLPTSchedulerILb1ELi128ELb0EEEEEEEEEvNT_6ParamsE$_ZZN4cute12filter_tupleINS_5tupleIJNS_10UnderscoreES2_S2_iEEENS1_IJNS1_IJNS_1CILi1EEENS4_ILi0EEEEEElS6_lEEEZNS_5sliceIS3_S8_EEDaRKT_RKT0_EUlRKT_RKT0_E_EEDaSC_SF_OT1_ENKUlDpSI_E_clIJNS1_IJS7_EEENS1_IJlEEENS1_IJS6_EEENS1_IJEEEEEEDaSP_) ;  /* 0xffffd9d000007944 */ /* 0x002fea0003c3ffff */
[----:B-----5:R-:W-:Y:S02]  /*b880*/  MOV R9, R7 ;  /* 0x0000000700097202 */ /* 0x020fe40000000f00 */
[----:B------:R-:W-:-:S02]  /*b890*/  MOV R8, 0xb8b0 ;  /* 0x0000b8b000087802 */ /* 0x000fc40000000f00 */
[----:B-1----:R-:W-:Y:S05]  /*b8a0*/  CALL.REL.NOINC `($_ZN7cutlass13device_kernelIN5flash19enable_sm80_to_sm89INS1_16FlashAttnBwdSm80INS1_25CollectiveMainloopBwdSm80ILi2ELi2EN4cute5tupleIJNS5_1CILi64EEENS7_ILi128EEES8_EEENS_10bfloat16_tEfNS_4arch4Sm80ELb1ELb0ELb1ELb1ELb0ELb0ELb0ELb0ELi2ELi2ELi4ELi2ELb1EEENS1_21CollectiveEpilogueBwdISA_SB_SD_Li256ELb1ELb0ELi2EEENS1_25SingleTileBwdLPTSchedulerILb1ELi128ELb0EEEEEEEEEvNT_6ParamsE$_ZN4cute5tupleIJNS0_IJNS0_IJNS_1CILi8EEENS1_ILi1EEEEEENS1_ILi2EEES3_EEENS0_IJNS0_IJS3_NS1_ILi0EEEEEElS7_EEEEEC2ERKS6_RKS9_) ;  /* 0xffffd42000007944 */ /* 0x002fea0003c3ffff */
        /* <DEDUP_REMOVED lines=8> */
[----:B-1---5:R-:W-:Y:S05]  /*b930*/  CALL.REL.NOINC `($_ZN7cutlass13device_kernelIN5flash19enable_sm80_to_sm89INS1_16FlashAttnBwdSm80INS1_25CollectiveMainloopBwdSm80ILi2ELi2EN4cute5tupleIJNS5_1CILi64EEENS7_ILi128EEES8_EEENS_10bfloat16_tEfNS_4arch4Sm80ELb1ELb0ELb1ELb1ELb0ELb0ELb0ELb0ELi2ELi2ELi4ELi2ELb1EEENS1_21CollectiveEpilogueBwdISA_SB_SD_Li256ELb1ELb0ELi2EEENS1_25SingleTileBwdLPTSchedulerILb1ELi128ELb0EEEEEEEEEvNT_6ParamsE$_ZN4cute3eso3ESOILb0ELb0EJNS_6LayoutINS_5tupleIJNS3_IJNS_1CILi8EEENS4_ILi1EEEEEENS4_ILi2EEES6_EEENS3_IJNS3_IJS6_NS4_ILi0EEEEEElSA_EEEEElEEC2ERKSD_RKl) ;  /* 0xffffc87000007944 */ /* 0x022fea0003c3ffff */
[----:B------:R-:W2:Y:S04]  /*b940*/  LD.E.64 R104, [R104.64+0x18] ;  /* 0x0000180468687980 */ /* 0x000ea8000c101b00 */
[----:B-1----:R-:W2:Y:S04]  /*b950*/  LDL.64 R8, [R1+0x170] ;  /* 0x0001700001087983 */ /* 0x002ea80000100a00 */
[----:B------:R1:W5:Y:S01]  /*b960*/  LDL.64 R6, [R1+0x168] ;  /* 0x0001680001067983 */ /* 0x0003620000100a00 */
[----:B------:R-:W-:Y:S02]  /*b970*/  MOV R16, 0xb9b0 ;  /* 0x0000b9b000107802 */ /* 0x000fe40000000f00 */
[----:B--2---:R-:W-:-:S04]  /*b980*/  LEA R10, P0, R8, R104, 0x1 ;  /* 0x00000068080a7211 */ /* 0x004fc800078008ff */
[----:B------:R-:W-:-:S04]  /*b990*/  LEA.HI.X R15, R8, R105, R9, 0x1, P0 ;  /* 0x00000069080f7211 */ /* 0x000fc800000f0c09 */
[----:B-1---5:R-:W-:Y:S05]  /*b9a0*/  CALL.REL.NOINC `($_ZN7cutlass13device_kernelIN5flash19enable_sm80_to_sm89INS1_16FlashAttnBwdSm80INS1_25CollectiveMainloopBwdSm80ILi2ELi2EN4cute5tupleIJNS5_1CILi64EEENS7_ILi128EEES8_EEENS_10bfloat16_tEfNS_4arch4Sm80ELb1ELb0ELb1ELb1ELb0ELb0ELb0ELb0ELi2ELi2ELi4ELi2ELb1EEENS1_21CollectiveEpilogueBwdISA_SB_SD_Li256ELb1ELb0ELi2EEENS1_25SingleTileBwdLPTSchedulerILb1ELi128ELb0EEEEEEEEEvNT_6ParamsE$_ZN4cute8gmem_ptrIPKN7cutlass10bfloat16_tEECI1NS_12iter_adaptorIS4_S5_EEES4_) ;  /* 0xffffd6c000007944 */ /* 0x022fea0003c3ffff */
[----:B------:R-:W2:Y:S01]  /*b9b0*/  LDL.64 R10, [R1+0x168] ;  /* 0x00016800010a7983 */ /* 0x000ea20000100a00 */
[----:B------:R-:W-:-:S03]  /*b9c0*/  MOV R9, R7 ;  /* 0x0000000700097202 */ /* 0x000fc60000000f00 */
[----:B--2---:R1:W-:Y:S02]  /*b9d0*/  STL.64 [R1+0x178], R10 ;  /* 0x0001780a01007387 */ /* 0x0043e40000100a00 */
[----:B-1----:R-:W-:Y:S02]  /*b9e0*/  MOV R10, 0xba00 ;  /* 0x0000ba00000a7802 */ /* 0x002fe40000000f00 */
[----:B------:R-:W-:Y:S05]  /*b9f0*/  CALL.REL.NOINC `($_ZN7cutlass13device_kernelIN5flash19enable_sm80_to_sm89INS1_16FlashAttnBwdSm80INS1_25CollectiveMainloopBwdSm80ILi2ELi2EN4cute5tupleIJNS5_1CILi64EEENS7_ILi128EEES8_EEENS_10bfloat16_tEfNS_4arch4Sm80ELb1ELb0ELb1ELb1ELb0ELb0ELb0ELb0ELi2ELi2ELi4ELi2ELb1EEENS1_21CollectiveEpilogueBwdISA_SB_SD_Li256ELb1ELb0ELi2EEENS1_25SingleTileBwdLPTSchedulerILb1ELi128ELb0EEEEEEEEEvNT_6ParamsE$_ZN4cute3eso3ESOILb0ELb0EJNS_6LayoutINS_5tupleIJNS3_IJNS_1CILi8EEENS4_ILi1EEEEEENS4_ILi2EEES6_EEENS3_IJNS3_IJS6_NS4_ILi0EEEEEElSA_EEEEENS_10ViewEngineINS_8gmem_ptrIPKN7cutlass10bfloat16_tEEEEEEEC2ERKSD_RKSL_) ;  /* 0xffffc72000007944 */ /* 0x000fea0003c3ffff */
        /* <DEDUP_REMOVED lines=10> */
[----:B-1---5:R-:W-:Y:S05]  /*baa0*/  CALL.REL.NOINC `($_ZN7cutlass13device_kernelIN5flash19enable_sm80_to_sm89INS1_16FlashAttnBwdSm80INS1_25CollectiveMainloopBwdSm80ILi2ELi2EN4cute5tupleIJNS5_1CILi64EEENS7_ILi128EEES8_EEENS_10bfloat16_tEfNS_4arch4Sm80ELb1ELb0ELb1ELb1ELb0ELb0ELb0ELb0ELi2ELi2ELi4ELi2ELb1EEENS1_21CollectiveEpilogueBwdISA_SB_SD_Li256ELb1ELb0ELi2EEENS1_25SingleTileBwdLPTSchedulerILb1ELi128ELb0EEEEEEEEEvNT_6ParamsE$_ZZN4cuteplIJiiEJNS_1CILi0EEES2_EEEDaRKNS_15ArithmeticTupleIJDpT_EEERKNS3_IJDpT0_EEEENKUlDpRKT_E_clIJiiEEEDaSH_) ;  /* 0xfffffb0000007944 */ /* 0x022fea0003c3ffff */
[----:B-----5:R-:W-:Y:S01]  /*bab0*/  IMAD.IADD R21, R108, 0x1, -R21 ;  /* 0x000000016c157824 */ /* 0x020fe200078e0a15 */
[----:B------:R-:W-:Y:S02]  /*bac0*/  MOV R7, RZ ;  /* 0x000000ff00077202 */ /* 0x000fe40000000f00 */
[----:B------:R-:W-:Y:S02]  /*bad0*/  MOV R8, 0xbaf0 ;  /* 0x0000baf000087802 */ /* 0x000fe40000000f00 */
[----:B--2---:R-:W-:Y:S05]  /*bae0*/  CALL.REL.NOINC `($_ZN7cutlass13device_kernelIN5flash19enable_sm80_to_sm89INS1_16FlashAttnBwdSm80INS1_25CollectiveMainloopBwdSm80ILi2ELi2EN4cute5tupleIJNS5_1CILi64EEENS7_ILi128EEES8_EEENS_10bfloat16_tEfNS_4arch4Sm80ELb1ELb0ELb1ELb1ELb0ELb0ELb0ELb0ELi2ELi2ELi4ELi2ELb1EEENS1_21CollectiveEpilogueBwdISA_SB_SD_Li256ELb1ELb0ELi2EEENS1_25SingleTileBwdLPTSchedulerILb1ELi128ELb0EEEEEEEEEvNT_6ParamsE$_ZN4cute3eso3ESOILb1ELb0EJNS_1CILi0EEEiS3_EEC2ERKS3_RKiS6_) ;  /* 0xffffcc7000007944 */ /* 0x004fea0003c3ffff */
[----:B-1----:R-:W2:Y:S01]  /*baf0*/  LDL R7, [R1+0x168] ;  /* 0x0001680001077983 */ /* 0x002ea20000100800 */
[----:B------:R-:W-:Y:S01]  /*bb00*/  IMAD.MOV.U32 R6, RZ, RZ, R4 ;  /* 0x000000ffff067224 */ /* 0x000fe200078e0004 */
[----:B------:R-:W-:Y:S02]  /*bb10*/  MOV R16, 0xbb40 ;  /* 0x0000bb4000107802 */ /* 0x000fe40000000f00 */
[----:B--2---:R-:W-:Y:S02]  /*bb20*/  SHF.L.U32 R7, R7, 0x5, RZ ;  /* 0x0000000507077819 */ /* 0x004fe400000006ff */
[----:B------:R-:W-:Y:S05]  /*bb30*/  CALL.REL.NOINC `($_ZN7cutlass13device_kernelIN5flash19enable_sm80_to_sm89INS1_16FlashAttnBwdSm80INS1_25CollectiveMainloopBwdSm80ILi2ELi2EN4cute5tupleIJNS5_1CILi64EEENS7_ILi128EEES8_EEENS_10bfloat16_tEfNS_4arch4Sm80ELb1ELb0ELb1ELb1ELb0ELb0ELb0ELb0ELi2ELi2ELi4ELi2ELb1EEENS1_21CollectiveEpilogueBwdISA_SB_SD_Li256ELb1ELb0ELi2EEENS1_25SingleTileBwdLPTSchedulerILb1ELi128ELb0EEEEEEEEEvNT_6ParamsE$_ZN4cute5tupleIJiEEC2ERKi) ;  /* 0xffffd45000007944 */ /* 0x000fea0003c3ffff */
[----:B------:R1:W5:Y:S01]  /*bb40*/  LDL R7, [R1+0x168] ;  /* 0x0001680001077983 */ /* 0x0003620000100800 */
[----:B------:R-:W-:Y:S02]  /*bb50*/  MOV R6, R20 ;  /* 0x0000001400067202 */ /* 0x000fe40000000f00 */
[----:B------:R-:W-:-:S02]  /*bb60*/  MOV R16, 0xbb80 ;  /* 0x0000bb8000107802 */ /* 0x000fc40000000f00 */
[----:B-1---5:R-:W-:Y:S05]  /*bb70*/  CALL.REL.NOINC `($_ZN7cutlass13device_kernelIN5flash19enable_sm80_to_sm89INS1_16FlashAttnBwdSm80INS1_25CollectiveMainloopBwdSm80ILi2ELi2EN4cute5tupleIJNS5_1CILi64EEENS7_ILi128EEES8_EEENS_10bfloat16_tEfNS_4arch4Sm80ELb1ELb0ELb1ELb1ELb0ELb0ELb0ELb0ELi2ELi2ELi4ELi2ELb1EEENS1_21CollectiveEpilogueBwdISA_SB_SD_Li256ELb1ELb0ELi2EEENS1_25SingleTileBwdLPTSchedulerILb1ELi128ELb0EEEEEEEEEvNT_6ParamsE$_ZN4cute5tupleIJiEEC2ERKi) ;  /* 0xffffd41000007944 */ /* 0x022fea0003c3ffff */
[----:B------:R1:W5:Y:S01]  /*bb80*/  LDL R7, [R1+0x178] ;  /* 0x0001780001077983 */ /* 0x0003620000100800 */
[----:B------:R-:W-:-:S02]  /*bb90*/  MOV R6, R4 ;  /* 0x0000000400067202 */ /* 0x000fc40000000f00 */
[----:B------:R-:W-:Y:S02]  /*bba0*/  MOV R16, 0xbbc0 ;  /* 0x0000bbc000107802 */ /* 0x000fe40000000f00 */
[----:B-1---5:R-:W-:Y:S05]  /*bbb0*/  CALL.REL.NOINC `($_ZN7cutlass13device_kernelIN5flash19enable_sm80_to_sm89INS1_16FlashAttnBwdSm80INS1_25CollectiveMainloopBwdSm80ILi2ELi2EN4cute5tupleIJNS5_1CILi64EEENS7_ILi128EEES8_EEENS_10bfloat16_tEfNS_4arch4Sm80ELb1ELb0ELb1ELb1ELb0ELb0ELb0ELb0ELi2ELi2ELi4ELi2ELb1EEENS1_21CollectiveEpilogueBwdISA_SB_SD_Li256ELb1ELb0ELi2EEENS1_25SingleTileBwdLPTSchedulerILb1ELi128ELb0EEEEEEEEEvNT_6ParamsE$_ZN4cute5tupleIJiEEC2ERKi) ;  /* 0xffffd3d000007944 */ /* 0x022fea0003c3ffff */
[----:B------:R1:W5:Y:S01]  /*bbc0*/  LDL R7, [R1+0x168] ;  /* 0x0001680001077983 */ /* 0x0003620000100800 */
[----:B------:R-:W-:Y:S02]  /*bbd0*/  MOV R6, R4 ;  /* 0x0000000400067202 */ /* 0x000fe40000000f00 */
[----:B------:R-:W-:Y:S02]  /*bbe0*/  MOV R8, 0xbc00 ;  /* 0x0000bc0000087802 */ /* 0x000fe40000000f00 */
[----:B-1---5:R-:W-:Y:S05]  /*bbf0*/  CALL.REL.NOINC `($_ZN7cutlass13device_kernelIN5flash19enable_sm80_to_sm89INS1_16FlashAttnBwdSm80INS1_25CollectiveMainloopBwdSm80ILi2ELi2EN4cute5tupleIJNS5_1CILi64EEENS7_ILi128EEES8_EEENS_10bfloat16_tEfNS_4arch4Sm80ELb1ELb0ELb1ELb1ELb0ELb0ELb0ELb0ELi2ELi2ELi4ELi2ELb1EEENS1_21CollectiveEpilogueBwdISA_SB_SD_Li256ELb1ELb0ELi2EEENS1_25SingleTileBwdLPTSchedulerILb1ELi128ELb0EEEEEEEEEvNT_6ParamsE$_ZN4cute3eso3ESOILb0ELb1EJiNS_1CILi0EEEEEC2ERKiRKS3_) ;  /* 0xffffc81000007944 */ /* 0x022fea0003c3ffff */
[----:B-1----:R1:W5:Y:S01]  /*bc00*/  LDL R7, [R1+0x168] ;  /* 0x0001680001077983 */ /* 0x0023620000100800 */
[----:B------:R-:W-:-:S03]  /*bc10*/  MOV R10, 0xbc30 ;  /* 0x0000bc30000a7802 */ /* 0x000fc60000000f00 */
[----:B-1---5:R-:W-:Y:S05]  /*bc20*/  CALL.REL.NOINC `($_ZN7cutlass13device_kernelIN5flash19enable_sm80_to_sm89INS1_16FlashAttnBwdSm80INS1_25CollectiveMainloopBwdSm80ILi2ELi2EN4cute5tupleIJNS5_1CILi64EEENS7_ILi128EEES8_EEENS_10bfloat16_tEfNS_4arch4Sm80ELb1ELb0ELb1ELb1ELb0ELb0ELb0ELb0ELi2ELi2ELi4ELi2ELb1EEENS1_21CollectiveEpilogueBwdISA_SB_SD_Li256ELb1ELb0ELi2EEENS1_25SingleTileBwdLPTSchedulerILb1ELi128ELb0EEEEEEEEEvNT_6ParamsE$_ZZN4cuteplIJNS_1CILi0EEES2_EJiEEEDaRKNS_15ArithmeticTupleIJDpT_EEERKNS3_IJDpT0_EEEENKUlDpRKT_E_clIJiS2_EEEDaSH_) ;  /* 0xfffff68000007944 */ /* 0x022fea0003c3ffff */
[----:B------:R-:W-:Y:S02]  /*bc30*/  MOV R10, 0xbc50 ;  /* 0x0000bc50000a7802 */ /* 0x000fe40000000f00 */
[----:B-1---5:R-:W-:Y:S05]  /*bc40*/  CALL.REL.NOINC `($_ZN7cutlass13device_kernelIN5flash19enable_sm80_to_sm89INS1_16FlashAttnBwdSm80INS1_25CollectiveMainloopBwdSm80ILi2ELi2EN4cute5tupleIJNS5_1CILi64EEENS7_ILi128EEES8_EEENS_10bfloat16_tEfNS_4arch4Sm80ELb1ELb0ELb1ELb1ELb0ELb0ELb0ELb0ELi2ELi2ELi4ELi2ELb1EEENS1_21CollectiveEpilogueBwdISA_SB_SD_Li256ELb1ELb0ELi2EEENS1_25SingleTileBwdLPTSchedulerILb1ELi128ELb0EEEEEEEEEvNT_6ParamsE$_ZZN4cuteplIJNS_1CILi0EEES2_EJiS2_EEEDaRKNS_15ArithmeticTupleIJDpT_EEERKNS3_IJDpT0_EEEENKUlDpRKT_E_clIJiS2_EEEDaSH_) ;  /* 0xfffff6d000007944 */ /* 0x022fea0003c3ffff */
[----:B------:R2:W-:Y:S04]  /*bc50*/  STL [R1+0x180], RZ ;  /* 0x000180ff01007387 */ /* 0x0005e80000100800 */
[----:B------:R-:W3:Y:S04]  /*bc60*/  LDL.64 R8, [R14+0x30] ;  /* 0x000030000e087983 */ /* 0x000ee80000100a00 */
[----:B---3--:R3:W4:Y:S01]  /*bc70*/  LD.E.U8 R6, [R8.64] ;  /* 0x0000000408067980 */ /* 0x008722000c101100 */
[----:B------:R-:W-:Y:S01]  /*bc80*/  IMAD.MOV.U32 R16, RZ, RZ, RZ ;  /* 0x000000ffff107224 */ /* 0x000fe200078e00ff */
[----:B---3--:R-:W-:-:S02]  /*bc90*/  MOV R8, 0xbcd0 ;  /* 0x0000bcd000087802 */ /* 0x008fc40000000f00 */
[----:B----4-:R-:W-:-:S04]  /*bca0*/  LOP3.LUT R6, R6, 0x1, RZ, 0xc0, !PT ;  /* 0x0000000106067812 */ /* 0x010fc800078ec0ff */
[----:B------:R-:W-:-:S08]  /*bcb0*/  ISETP.NE.U32.AND P0, PT, R6, 0x1, PT ;  /* 0x000000010600780c */ /* 0x000fd00003f05070 */
[----:B-12--5:R-:W-:Y:S05]  /*bcc0*/  CALL.REL.NOINC `($_ZN7cutlass13device_kernelIN5flash19enable_sm80_to_sm89INS1_16FlashAttnBwdSm80INS1_25CollectiveMainloopBwdSm80ILi2ELi2EN4cute5tupleIJNS5_1CILi64EEENS7_ILi128EEES8_EEENS_10bfloat16_tEfNS_4arch4Sm80ELb1ELb0ELb1ELb1ELb0ELb0ELb0ELb0ELi2ELi2ELi4ELi2ELb1EEENS1_21CollectiveEpilogueBwdISA_SB_SD_Li256ELb1ELb0ELi2EEENS1_25SingleTileBwdLPTSchedulerILb1ELi128ELb0EEEEEEEEEvNT_6ParamsE$_ZN4cute3eso3ESOILb1ELb0EJNS_10UnderscoreEiiEEC2ERKS2_RKiS7_) ;  /* 0xffffc89000007944 */ /* 0x026fea0003c3ffff */
[----:B------:R-:W2:Y:S01]  /*bcd0*/  LDL R9, [R1+0x168] ;  /* 0x0001680001097983 */ /* 0x000ea20000100800 */
[----:B------:R-:W-:Y:S02]  /*bce0*/  MOV R8, 0xbd50 ;  /* 0x0000bd5000087802 */ /* 0x000fe40000000f00 */
[----:B-12---:R-:W-:Y:S01]  /*bcf0*/  SHF.R.S32.HI R6, RZ, 0x1f, R9 ;  /* 0x0000001fff067819 */ /* 0x006fe20000011409 */
[-C--:B------:R-:W-:Y:S02]  /*bd00*/  IMAD R7, R107, R9.reuse, RZ ;  /* 0x000000096b077224 */ /* 0x080fe400078e02ff */
[----:B------:R-:W-:-:S04]  /*bd10*/  IMAD.WIDE.U32 R10, R106, R9, RZ ;  /* 0x000000096a0a7225 */ /* 0x000fc800078e00ff */
[----:B------:R-:W-:-:S05]  /*bd20*/  IMAD R7, R106, R6, R7 ;  /* 0x000000066a077224 */ /* 0x000fca00078e0207 */
[----:B------:R-:W-:Y:S02]  /*bd30*/  IADD3 R7, R11, R7, RZ ;  /* 0x000000070b077210 */ /* 0x000fe40007ffe0ff */
[----:B------:R-:W-:Y:S05]  /*bd40*/  CALL.REL.NOINC `($_ZN7cutlass13device_kernelIN5flash19enable_sm80_to_sm89INS1_16FlashAttnBwdSm80INS1_25CollectiveMainloopBwdSm80ILi2ELi2EN4cute5tupleIJNS5_1CILi64EEENS7_ILi128EEES8_EEENS_10bfloat16_tEfNS_4arch4Sm80ELb1ELb0ELb1ELb1ELb0ELb0ELb0ELb0ELi2ELi2ELi4ELi2ELb1EEENS1_21CollectiveEpilogueBwdISA_SB_SD_Li256ELb1ELb0ELi2EEENS1_25SingleTileBwdLPTSchedulerILb1ELi128ELb0EEEEEEEEEvNT_6ParamsE$_ZN4cute3eso3ESOILb1ELb0EJNS_6LayoutINS_5tupleIJNS3_IJNS_1CILi8EEENS4_ILi1EEEEEEEEENS3_IJNS3_IJS6_NS4_ILi0EEEEEEEEEEElEEC2ERKSC_RKl) ;  /* 0xffffceb000007944 */ /* 0x000fea0003c3ffff */
[----:B-1----:R-:W2:Y:S01]  /*bd50*/  LDL.64 R6, [R1+0x168] ;  /* 0x0001680001067983 */ /* 0x002ea20000100a00 */
[----:B------:R-:W-:Y:S02]  /*bd60*/  MOV R16, 0xbda0 ;  /* 0x0000bda000107802 */ /* 0x000fe40000000f00 */
[----:B--2---:R-:W-:-:S04]  /*bd70*/  LEA R10, P1, R6, R104, 0x1 ;  /* 0x00000068060a7211 */ /* 0x004fc800078208ff */
[----:B------:R-:W-:-:S04]  /*bd80*/  LEA.HI.X R15, R6, R105, R7, 0x1, P1 ;  /* 0x00000069060f7211 */ /* 0x000fc800008f0c07 */
[----:B------:R-:W-:Y:S05]  /*bd90*/  CALL.REL.NOINC `($_ZN7cutlass13device_kernelIN5flash19enable_sm80_to_sm89INS1_16FlashAttnBwdSm80INS1_25CollectiveMainloopBwdSm80ILi2ELi2EN4cute5tupleIJNS5_1CILi64EEENS7_ILi128EEES8_EEENS_10bfloat16_tEfNS_4arch4Sm80ELb1ELb0ELb1ELb1ELb0ELb0ELb0ELb0ELi2ELi2ELi4ELi2ELb1EEENS1_21CollectiveEpilogueBwdISA_SB_SD_Li256ELb1ELb0ELi2EEENS1_25SingleTileBwdLPTSchedulerILb1ELi128ELb0EEEEEEEEEvNT_6ParamsE$_ZN4cute8gmem_ptrIPKN7cutlass10bfloat16_tEECI1NS_12iter_adaptorIS4_S5_EEES4_) ;  /* 0xffffd2d000007944 */ /* 0x000fea0003c3ffff */
[----:B------:R1:W5:Y:S01]  /*bda0*/  LDL.64 R6, [R1+0x168] ;  /* 0x0001680001067983 */ /* 0x0003620000100a00 */
[----:B------:R-:W-:-:S03]  /*bdb0*/  MOV R10, 0xbdd0 ;  /* 0x0000bdd0000a7802 */ /* 0x000fc60000000f00 */
[----:B-1---5:R-:W-:Y:S05]  /*bdc0*/  CALL.REL.NOINC `($_ZN7cutlass13device_kernelIN5flash19enable_sm80_to_sm89INS1_16FlashAttnBwdSm80INS1_25CollectiveMainloopBwdSm80ILi2ELi2EN4cute5tupleIJNS5_1CILi64EEENS7_ILi128EEES8_EEENS_10bfloat16_tEfNS_4arch4Sm80ELb1ELb0ELb1ELb1ELb0ELb0ELb0ELb0ELi2ELi2ELi4ELi2ELb1EEENS1_21CollectiveEpilogueBwdISA_SB_SD_Li256ELb1ELb0ELi2EEENS1_25SingleTileBwdLPTSchedulerILb1ELi128ELb0EEEEEEEEEvNT_6ParamsE$_ZN4cute3eso3ESOILb1ELb0EJNS_6LayoutINS_5tupleIJNS3_IJNS_1CILi8EEENS4_ILi1EEEEEEEEENS3_IJNS3_IJS6_NS4_ILi0EEEEEEEEEEENS_10ViewEngineINS_8gmem_ptrIPKN7cutlass10bfloat16_tEEEEEEEC2ERKSC_RKSK_) ;  /* 0xffffcd6000007944 */ /* 0x022fea0003c3ffff */
[----:B------:R2:W5:Y:S01]  /*bdd0*/  LDL.64 R10, [R1+0x168] ;  /* 0x00016800010a7983 */ /* 0x0005620000100a00 */
[----:B------:R-:W-:Y:S02]  /*bde0*/  MOV R16, RZ ;  /* 0x000000ff00107202 */ /* 0x000fe40000000f00 */
[----:B-1----:R-:W-:Y:S02]  /*bdf0*/  MOV R8, 0xbe10 ;  /* 0x0000be1000087802 */ /* 0x002fe40000000f00 */
[----:B--2--5:R-:W-:Y:S05]  /*be00*/  CALL.REL.NOINC `($_ZN7cutlass13device_kernelIN5flash19enable_sm80_to_sm89INS1_16FlashAttnBwdSm80INS1_25CollectiveMainloopBwdSm80ILi2ELi2EN4cute5tupleIJNS5_1CILi64EEENS7_ILi128EEES8_EEENS_10bfloat16_tEfNS_4arch4Sm80ELb1ELb0ELb1ELb1ELb0ELb0ELb0ELb0ELi2ELi2ELi4ELi2ELb1EEENS1_21CollectiveEpilogueBwdISA_SB_SD_Li256ELb1ELb0ELi2EEENS1_25SingleTileBwdLPTSchedulerILb1ELi128ELb0EEEEEEEEEvNT_6ParamsE$_ZN4cute3eso3ESOILb1ELb0EJNS_10UnderscoreEiiEEC2ERKS2_RKiS7_) ;  /* 0xffffc75000007944 */ /* 0x024fea0003c3ffff */
[----:B-1----:R-:W2:Y:S01]  /*be10*/  LDL R7, [R1+0x168] ;  /* 0x0001680001077983 */ /* 0x002ea20000100800 */
[----:B------:R-:W-:Y:S02]  /*be20*/  MOV R8, 0xbe50 ;  /* 0x0000be5000087802 */ /* 0x000fe40000000f00 */
[----:B--2---:R-:W-:Y:S02]  /*be30*/  SHF.L.U32 R7, R7, 0xb, RZ ;  /* 0x0000000b07077819 */ /* 0x004fe400000006ff */
[----:B------:R-:W-:Y:S05]  /*be40*/  CALL.REL.NOINC `($_ZN7cutlass13device_kernelIN5flash19enable_sm80_to_sm89INS1_16FlashAttnBwdSm80INS1_25CollectiveMainloopBwdSm80ILi2ELi2EN4cute5tupleIJNS5_1CILi64EEENS7_ILi128EEES8_EEENS_10bfloat16_tEfNS_4arch4Sm80ELb1ELb0ELb1ELb1ELb0ELb0ELb0ELb0ELi2ELi2ELi4ELi2ELb1EEENS1_21CollectiveEpilogueBwdISA_SB_SD_Li256ELb1ELb0ELi2EEENS1_25SingleTileBwdLPTSchedulerILb1ELi128ELb0EEEEEEEEEvNT_6ParamsE$_ZN4cute3eso3ESOILb1ELb0EJNS_6LayoutINS_5tupleIJNS3_IJNS_1CILi8EEENS4_ILi1EEEEEEEEENS3_IJNS3_IJS6_NS4_ILi0EEEEEEEEEEEiEEC2ERKSC_RKi) ;  /* 0xffffcd7000007944 */ /* 0x000fea0003c3ffff */
[----:B-1----:R-:W2:Y:S01]  /*be50*/  LDL R7, [R1+0x168] ;  /* 0x0001680001077983 */ /* 0x002ea20000100800 */
[----:B------:R-:W-:Y:S01]  /*be60*/  MOV R16, 0xbe90 ;  /* 0x0000be9000107802 */ /* 0x000fe20000000f00 */
[----:B--2---:R-:W-:-:S04]  /*be70*/  IMAD.WIDE R8, R7, 0x2, R22 ;  /* 0x0000000207087825 */ /* 0x004fc800078e0216 */
[----:B------:R-:W-:Y:S05]  /*be80*/  CALL.REL.NOINC `($_ZN7cutlass13device_kernelIN5flash19enable_sm80_to_sm89INS1_16FlashAttnBwdSm80INS1_25CollectiveMainloopBwdSm80ILi2ELi2EN4cute5tupleIJNS5_1CILi64EEENS7_ILi128EEES8_EEENS_10bfloat16_tEfNS_4arch4Sm80ELb1ELb0ELb1ELb1ELb0ELb0ELb0ELb0ELi2ELi2ELi4ELi2ELb1EEENS1_21CollectiveEpilogueBwdISA_SB_SD_Li256ELb1ELb0ELi2EEENS1_25SingleTileBwdLPTSchedulerILb1ELi128ELb0EEEEEEEEEvNT_6ParamsE$_ZN4cute8smem_ptrIPN7cutlass10bfloat16_tEECI1NS_12iter_adaptorIS3_S4_EEES3_) ;  /* 0xffffd2c000007944 */ /* 0x000fea0003c3ffff */
[----:B------:R1:W5:Y:S01]  /*be90*/  LDL.64 R6, [R1+0x168] ;  /* 0x0001680001067983 */ /* 0x0003620000100a00 */
[----:B------:R-:W-:-:S03]  /*bea0*/  MOV R16, 0xbec0 ;  /* 0x0000bec000107802 */ /* 0x000fc60000000f00 */
[----:B-1---5:R-:W-:Y:S05]  /*beb0*/  CALL.REL.NOINC `($_ZN7cutlass13device_kernelIN5flash19enable_sm80_to_sm89INS1_16FlashAttnBwdSm80INS1_25CollectiveMainloopBwdSm80ILi2ELi2EN4cute5tupleIJNS5_1CILi64EEENS7_ILi128EEES8_EEENS_10bfloat16_tEfNS_4arch4Sm80ELb1ELb0ELb1ELb1ELb0ELb0ELb0ELb0ELi2ELi2ELi4ELi2ELb1EEENS1_21CollectiveEpilogueBwdISA_SB_SD_Li256ELb1ELb0ELi2EEENS1_25SingleTileBwdLPTSchedulerILb1ELi128ELb0EEEEEEEEEvNT_6ParamsE$_ZN4cute3eso3ESOILb1ELb0EJNS_6LayoutINS_5tupleIJNS3_IJNS_1CILi8EEENS4_ILi1EEEEEEEEENS3_IJNS3_IJS6_NS4_ILi0EEEEEEEEEEENS_10ViewEngineINS_8smem_ptrIPN7cutlass10bfloat16_tEEEEEEEC2ERKSC_RKSJ_) ;  /* 0xffffccb000007944 */ /* 0x022fea0003c3ffff */
[----:B-1----:R1:W5:Y:S01]  /*bec0*/  LDL.64 R8, [R1+0x168] ;  /* 0x0001680001087983 */ /* 0x0023620000100a00 */
[----:B------:R-:W-:-:S02]  /*bed0*/  MOV R15, R11 ;  /* 0x0000000b000f7202 */ /* 0x000fc40000000f00 */
[----:B------:R-:W-:Y:S02]  /*bee0*/  MOV R16, 0xbf00 ;  /* 0x0000bf0000107802 */ /* 0x000fe40000000f00 */
[----:B-1---5:R-:W-:Y:S05]  /*bef0*/  CALL.REL.NOINC `($_ZN7cutlass13device_kernelIN5flash19enable_sm80_to_sm89INS1_16FlashAttnBwdSm80INS1_25CollectiveMainloopBwdSm80ILi2ELi2EN4cute5tupleIJNS5_1CILi64EEENS7_ILi128EEES8_EEENS_10bfloat16_tEfNS_4arch4Sm80ELb1ELb0ELb1ELb1ELb0ELb0ELb0ELb0ELi2ELi2ELi4ELi2ELb1EEENS1_21CollectiveEpilogueBwdISA_SB_SD_Li256ELb1ELb0ELi2EEENS1_25SingleTileBwdLPTSchedulerILb1ELi128ELb0EEEEEEEEEvNT_6ParamsE$_ZN4cute8gmem_ptrIPKN7cutlass10bfloat16_tEECI1NS_12iter_adaptorIS4_S5_EEES4_) ;  /* 0xffffd17000007944 */ /* 0x022fea0003c3ffff */
[----:B------:R1:W5:Y:S01]  /*bf00*/  LDL.64 R6, [R1+0x168] ;  /* 0x0001680001067983 */ /* 0x0003620000100a00 */
[----:B------:R-:W-:-:S03]  /*bf10*/  MOV R16, 0xbf30 ;  /* 0x0000bf3000107802 */ /* 0x000fc60000000f00 */
[----:B-1---5:R-:W-:Y:S05]  /*bf20*/  CALL.REL.NOINC `($_ZN7cutlass13device_kernelIN5flash19enable_sm80_to_sm89INS1_16FlashAttnBwdSm80INS1_25CollectiveMainloopBwdSm80ILi2ELi2EN4cute5tupleIJNS5_1CILi64EEENS7_ILi128EEES8_EEENS_10bfloat16_tEfNS_4arch4Sm80ELb1ELb0ELb1ELb1ELb0ELb0ELb0ELb0ELi2ELi2ELi4ELi2ELb1EEENS1_21CollectiveEpilogueBwdISA_SB_SD_Li256ELb1ELb0ELi2EEENS1_25SingleTileBwdLPTSchedulerILb1ELi128ELb0EEEEEEEEEvNT_6ParamsE$_ZN4cute8gmem_ptrIPKN7cutlass9uint128_tEECI1NS_12iter_adaptorIS4_S5_EEES4_) ;  /* 0xffffd19000007944 */ /* 0x022fea0003c3ffff */
[----:B------:R1:W5:Y:S01]  /*bf30*/  LDL.64 R6, [R1+0x168] ;  /* 0x0001680001067983 */ /* 0x0003620000100a00 */
[----:B------:R-:W-:-:S03]  /*bf40*/  MOV R16, 0xbf60 ;  /* 0x0000bf6000107802 */ /* 0x000fc60000000f00 */
[----:B-1---5:R-:W-:Y:S05]  /*bf50*/  CALL.REL.NOINC `($_ZN7cutlass13device_kernelIN5flash19enable_sm80_to_sm89INS1_16FlashAttnBwdSm80INS1_25CollectiveMainloopBwdSm80ILi2ELi2EN4cute5tupleIJNS5_1CILi64EEENS7_ILi128EEES8_EEENS_10bfloat16_tEfNS_4arch4Sm80ELb1ELb0ELb1ELb1ELb0ELb0ELb0ELb0ELi2ELi2ELi4ELi2ELb1EEENS1_21CollectiveEpilogueBwdISA_SB_SD_Li256ELb1ELb0ELi2EEENS1_25SingleTileBwdLPTSchedulerILb1ELi128ELb0EEEEEEEEEvNT_6ParamsE$_ZN4cute3eso3ESOILb1ELb0EJNS_6LayoutINS_5tupleIJNS3_IJNS_1CILi1EEES5_EEEEEENS3_IJNS3_IJS5_NS4_ILi0EEEEEEEEEEENS_10ViewEngineINS_8gmem_ptrIPKN7cutlass9uint128_tEEEEEEEC2ERKSB_RKSJ_) ;  /* 0xffffca0000007944 */ /* 0x022fea0003c3ffff */
[----:B------:R2:W5:Y:S01]  /*bf60*/  LDL.64 R108, [R1+0x168] ;  /* 0x00016800016c7983 */ /* 0x0005620000100a00 */
[----:B------:R-:W-:-:S03]  /*bf70*/  MOV R16, 0xbf90 ;  /* 0x0000bf9000107802 */ /* 0x000fc60000000f00 */
[----:B-12--5:R-:W-:Y:S05]  /*bf80*/  CALL.REL.NOINC `($_ZN7cutlass13device_kernelIN5flash19enable_sm80_to_sm89INS1_16FlashAttnBwdSm80INS1_25CollectiveMainloopBwdSm80ILi2ELi2EN4cute5tupleIJNS5_1CILi64EEENS7_ILi128EEES8_EEENS_10bfloat16_tEfNS_4arch4Sm80ELb1ELb0ELb1ELb1ELb0ELb0ELb0ELb0ELi2ELi2ELi4ELi2ELb1EEENS1_21CollectiveEpilogueBwdISA_SB_SD_Li256ELb1ELb0ELi2EEENS1_25SingleTileBwdLPTSchedulerILb1ELi128ELb0EEEEEEEEEvNT_6ParamsE$_ZN4cute8smem_ptrIPN7cutlass10bfloat16_tEECI1NS_12iter_adaptorIS3_S4_EEES3_) ;  /* 0xffffd1c000007944 */ /* 0x026fea0003c3ffff */
[----:B------:R1:W5:Y:S01]  /*bf90*/  LDL.64 R6, [R1+0x168] ;  /* 0x0001680001067983 */ /* 0x0003620000100a00 */
[----:B------:R-:W-:-:S03]  /*bfa0*/  MOV R10, 0xbfc0 ;  /* 0x0000bfc0000a7802 */ /* 0x000fc60000000f00 */
[----:B-1---5:R-:W-:Y:S05]  /*bfb0*/  CALL.REL.NOINC `($_ZN7cutlass13device_kernelIN5flash19enable_sm80_to_sm89INS1_16FlashAttnBwdSm80INS1_25CollectiveMainloopBwdSm80ILi2ELi2EN4cute5tupleIJNS5_1CILi64EEENS7_ILi128EEES8_EEENS_10bfloat16_tEfNS_4arch4Sm80ELb1ELb0ELb1ELb1ELb0ELb0ELb0ELb0ELi2ELi2ELi4ELi2ELb1EEENS1_21CollectiveEpilogueBwdISA_SB_SD_Li256ELb1ELb0ELi2EEENS1_25SingleTileBwdLPTSchedulerILb1ELi128ELb0EEEEEEEEEvNT_6ParamsE$_ZN4cute8smem_ptrIPN7cutlass9uint128_tEECI1NS_12iter_adaptorIS3_S4_EEES3_) ;  /* 0xffffd1e000007944 */ /* 0x022fea0003c3ffff */
[----:B-1----:R1:W5:Y:S01]  /*bfc0*/  LDL.64 R6, [R1+0x168] ;  /* 0x0001680001067983 */ /* 0x0023620000100a00 */
[----:B------:R-:W-:-:S03]  /*bfd0*/  MOV R10, 0xbff0 ;  /* 0x0000bff0000a7802 */ /* 0x000fc60000000f00 */
[----:B-1---5:R-:W-:Y:S05]  /*bfe0*/  CALL.REL.NOINC `($_ZN7cutlass13device_kernelIN5flash19enable_sm80_to_sm89INS1_16FlashAttnBwdSm80INS1_25CollectiveMainloopBwdSm80ILi2ELi2EN4cute5tupleIJNS5_1CILi64EEENS7_ILi128EEES8_EEENS_10bfloat16_tEfNS_4arch4Sm80ELb1ELb0ELb1ELb1ELb0ELb0ELb0ELb0ELi2ELi2ELi4ELi2ELb1EEENS1_21CollectiveEpilogueBwdISA_SB_SD_Li256ELb1ELb0ELi2EEENS1_25SingleTileBwdLPTSchedulerILb1ELi128ELb0EEEEEEEEEvNT_6ParamsE$_ZN4cute3eso3ESOILb1ELb0EJNS_6LayoutINS_5tupleIJNS3_IJNS_1CILi1EEES5_EEEEEENS3_IJNS3_IJS5_NS4_ILi0EEEEEEEEEEENS_10ViewEngineINS_8smem_ptrIPN7cutlass9uint128_tEEEEEEEC2ERKSB_RKSI_) ;  /* 0xffffc9c000007944 */ /* 0x022fea0003c3ffff */
[----:B-1----:R1:W5:Y:S01]  /*bff0*/  LDL R6, [R1+0x168] ;  /* 0x0001680001067983 */ /* 0x0023620000100800 */
[----:B------:R-:W-:-:S03]  /*c000*/  MOV R8, 0xc020 ;  /* 0x0000c02000087802 */ /* 0x000fc60000000f00 */
[----:B-1---5:R-:W-:Y:S05]  /*c010*/  CALL.REL.NOINC `($_ZN7cutlass13device_kernelIN5flash19enable_sm80_to_sm89INS1_16FlashAttnBwdSm80INS1_25CollectiveMainloopBwdSm80ILi2ELi2EN4cute5tupleIJNS5_1CILi64EEENS7_ILi128EEES8_EEENS_10bfloat16_tEfNS_4arch4Sm80ELb1ELb0ELb1ELb1ELb0ELb0ELb0ELb0ELi2ELi2ELi4ELi2ELb1EEENS1_21CollectiveEpilogueBwdISA_SB_SD_Li256ELb1ELb0ELi2EEENS1_25SingleTileBwdLPTSchedulerILb1ELi128ELb0EEEEEEEEEvNT_6ParamsE$_ZN73_INTERNAL_24fd9406_37_flash_bwd_hdim64_bf16_softcap_sm80_cu_8e232a79_330724__cvta_generic_to_sharedEPKv) ;  /* 0xffffd20000007944 */ /* 0x022fea0003c3ffff */
        /* <DEDUP_REMOVED lines=9> */
[----:B--2---:R-:W-:Y:S05]  /*c0b0*/  CALL.REL.NOINC `($_ZN7cutlass13device_kernelIN5flash19enable_sm80_to_sm89INS1_16FlashAttnBwdSm80INS1_25CollectiveMainloopBwdSm80ILi2ELi2EN4cute5tupleIJNS5_1CILi64EEENS7_ILi128EEES8_EEENS_10bfloat16_tEfNS_4arch4Sm80ELb1ELb0ELb1ELb1ELb0ELb0ELb0ELb0ELi2ELi2ELi4ELi2ELb1EEENS1_21CollectiveEpilogueBwdISA_SB_SD_Li256ELb1ELb0ELi2EEENS1_25SingleTileBwdLPTSchedulerILb1ELi128ELb0EEEEEEEEEvNT_6ParamsE$_ZN4cute3eso3ESOILb1ELb0EJNS_1CILi0EEEiS3_EEC2ERKS3_RKiS6_) ;  /* 0xffffc6a000007944 */ /* 0x004fea0003c3ffff */
[----:B-1----:R-:W2:Y:S01]  /*c0c0*/  LDL R7, [R1+0x168] ;  /* 0x0001680001077983 */ /* 0x002ea20000100800 */
[----:B------:R-:W-:Y:S01]  /*c0d0*/  IMAD.MOV.U32 R6, RZ, RZ, R4 ;  /* 0x000000ffff067224 */ /* 0x000fe200078e0004 */
[----:B------:R-:W-:-:S02]  /*c0e0*/  MOV R16, 0xc110 ;  /* 0x0000c11000107802 */ /* 0x000fc40000000f00 */
[----:B--2---:R-:W-:Y:S02]  /*c0f0*/  SHF.L.U32 R7, R7, 0x5, RZ ;  /* 0x0000000507077819 */ /* 0x004fe400000006ff */
[----:B------:R-:W-:Y:S05]  /*c100*/  CALL.REL.NOINC `($_ZN7cutlass13device_kernelIN5flash19enable_sm80_to_sm89INS1_16FlashAttnBwdSm80INS1_25CollectiveMainloopBwdSm80ILi2ELi2EN4cute5tupleIJNS5_1CILi64EEENS7_ILi128EEES8_EEENS_10bfloat16_tEfNS_4arch4Sm80ELb1ELb0ELb1ELb1ELb0ELb0ELb0ELb0ELi2ELi2ELi4ELi2ELb1EEENS1_21CollectiveEpilogueBwdISA_SB_SD_Li256ELb1ELb0ELi2EEENS1_25SingleTileBwdLPTSchedulerILb1ELi128ELb0EEEEEEEEEvNT_6ParamsE$_ZN4cute5tupleIJiEEC2ERKi) ;  /* 0xffffce8000007944 */ /* 0x000fea0003c3ffff */
[----:B------:R1:W5:Y:S01]  /*c110*/  LDL R7, [R1+0x168] ;  /* 0x0001680001077983 */ /* 0x0003620000100800 */
        /* <DEDUP_REMOVED lines=19> */
[----:B------:R-:W-:Y:S01]  /*c250*/  IMAD.MOV.U32 R16, RZ, RZ, 0x1 ;  /* 0x00000001ff107424 */ /* 0x000fe200078e00ff */
        /* <DEDUP_REMOVED lines=21> */
[----:B------:R-:W-:Y:S02]  /*c3b0*/  MOV R16, 0x1 ;  /* 0x0000000100107802 */ /* 0x000fe40000000f00 */
        /* <DEDUP_REMOVED lines=44> */
[----:B--2--5:R-:W-:Y:S05]  /*c680*/  CALL.REL.NOINC `($_ZN7cutlass13device_kernelIN5flash19enable_sm80_to_sm89INS1_16FlashAttnBwdSm80INS1_25CollectiveMainloopBwdSm80ILi2ELi2EN4cute5tupleIJNS5_1CILi64EEENS7_ILi128EEES8_EEENS_10bfloat16_tEfNS_4arch4Sm80ELb1ELb0ELb1ELb1ELb0ELb0ELb0ELb0ELi2ELi2ELi4ELi2ELb1EEENS1_21CollectiveEpilogueBwdISA_SB_SD_Li256ELb1ELb0ELi2EEENS1_25SingleTileBwdLPTSchedulerILb1ELi128ELb0EEEEEEEEEvNT_6ParamsE$_ZN4cute3eso3ESOILb1ELb0EJNS_10UnderscoreES2_iEEC2ERKS2_S5_RKi) ;  /* 0xffffbe5000007944 */ /* 0x024fea0003c3ffff */
[----:B------:R-:W2:Y:S01]  /*c690*/  LDL R7, [R1+0x168] ;  /* 0x0001680001077983 */ /* 0x000ea20000100800 */
[----:B------:R-:W-:Y:S02]  /*c6a0*/  MOV R8, 0xc6d0 ;  /* 0x0000c6d000087802 */ /* 0x000fe40000000f00 */
[----:B--2---:R-:W-:Y:S02]  /*c6b0*/  SHF.L.U32 R7, R7, 0x6, RZ ;  /* 0x0000000607077819 */ /* 0x004fe400000006ff */
[----:B-1----:R-:W-:Y:S05]  /*c6c0*/  CALL.REL.NOINC `($_ZN7cutlass13device_kernelIN5flash19enable_sm80_to_sm89INS1_16FlashAttnBwdSm80INS1_25CollectiveMainloopBwdSm80ILi2ELi2EN4cute5tupleIJNS5_1CILi64EEENS7_ILi128EEES8_EEENS_10bfloat16_tEfNS_4arch4Sm80ELb1ELb0ELb1ELb1ELb0ELb0ELb0ELb0ELi2ELi2ELi4ELi2ELb1EEENS1_21CollectiveEpilogueBwdISA_SB_SD_Li256ELb1ELb0ELi2EEENS1_25SingleTileBwdLPTSchedulerILb1ELi128ELb0EEEEEEEEEvNT_6ParamsE$_ZN4cute3eso3ESOILb1ELb0EJNS_6LayoutINS_5tupleIJNS3_IJNS_1CILi4EEENS4_ILi1EEEEEES6_EEENS3_IJNS3_IJS6_NS4_ILi0EEEEEES9_EEEEEiEEC2ERKSC_RKi) ;  /* 0xffffc42000007944 */ /* 0x002fea0003c3ffff */
[----:B------:R-:W2:Y:S04]  /*c6d0*/  LD.E.64 R18, [R18.64+0x8] ;  /* 0x0000080412127980 */ /* 0x000ea8000c101b00 */
[----:B------:R-:W2:Y:S01]  /*c6e0*/  LDL R10, [R1+0x168] ;  /* 0x00016800010a7983 */ /* 0x000ea20000100800 */
[----:B-1----:R-:W-:Y:S02]  /*c6f0*/  MOV R6, R4 ;  /* 0x0000000400067202 */ /* 0x002fe40000000f00 */
[----:B------:R-:W-:Y:S01]  /*c700*/  MOV R16, 0xc730 ;  /* 0x0000c73000107802 */ /* 0x000fe20000000f00 */
[----:B--2---:R-:W-:-:S04]  /*c710*/  IMAD.WIDE R10, R10, 0x4, R18 ;  /* 0x000000040a0a7825 */ /* 0x004fc800078e0212 */
[----:B------:R-:W-:Y:S05]  /*c720*/  CALL.REL.NOINC `($_ZN7cutlass13device_kernelIN5flash19enable_sm80_to_sm89INS1_16FlashAttnBwdSm80INS1_25CollectiveMainloopBwdSm80ILi2ELi2EN4cute5tupleIJNS5_1CILi64EEENS7_ILi128EEES8_EEENS_10bfloat16_tEfNS_4arch4Sm80ELb1ELb0ELb1ELb1ELb0ELb0ELb0ELb0ELi2ELi2ELi4ELi2ELb1EEENS1_21CollectiveEpilogueBwdISA_SB_SD_Li256ELb1ELb0ELi2EEENS1_25SingleTileBwdLPTSchedulerILb1ELi128ELb0EEEEEEEEEvNT_6ParamsE$_ZN4cute8gmem_ptrIPKfECI1NS_12iter_adaptorIS2_S3_EEES2_) ;  /* 0xffffc9e000007944 */ /* 0x000fea0003c3ffff */
[----:B-1----:R1:W5:Y:S01]  /*c730*/  LDL.64 R6, [R1+0x168] ;  /* 0x0001680001067983 */ /* 0x0023620000100a00 */
[----:B------:R-:W-:-:S03]  /*c740*/  MOV R10, 0xc760 ;  /* 0x0000c760000a7802 */ /* 0x000fc60000000f00 */
[----:B-1---5:R-:W-:Y:S05]  /*c750*/  CALL.REL.NOINC `($_ZN7cutlass13device_kernelIN5flash19enable_sm80_to_sm89INS1_16FlashAttnBwdSm80INS1_25CollectiveMainloopBwdSm80ILi2ELi2EN4cute5tupleIJNS5_1CILi64EEENS7_ILi128EEES8_EEENS_10bfloat16_tEfNS_4arch4Sm80ELb1ELb0ELb1ELb1ELb0ELb0ELb0ELb0ELi2ELi2ELi4ELi2ELb1EEENS1_21CollectiveEpilogueBwdISA_SB_SD_Li256ELb1ELb0ELi2EEENS1_25SingleTileBwdLPTSchedulerILb1ELi128ELb0EEEEEEEEEvNT_6ParamsE$_ZN4cute3eso3ESOILb1ELb0EJNS_6LayoutINS_5tupleIJNS3_IJNS_1CILi4EEENS4_ILi1EEEEEES6_EEENS3_IJNS3_IJS6_NS4_ILi0EEEEEES9_EEEEENS_10ViewEngineINS_8gmem_ptrIPKfEEEEEEC2ERKSC_RKSI_) ;  /* 0xffffc31000007944 */ /* 0x022fea0003c3ffff */
[----:B------:R2:W5:Y:S04]  /*c760*/  LDL.64 R18, [R14+0x40] ;  /* 0x000040000e127983 */ /* 0x0005680000100a00 */
[----:B------:R2:W5:Y:S01]  /*c770*/  LDL.64 R10, [R1+0x168] ;  /* 0x00016800010a7983 */ /* 0x0005620000100a00 */
[----:B------:R-:W-:-:S02]  /*c780*/  MOV R17, UR7 ;  /* 0x0000000700117c02 */ /* 0x000fc40008000f00 */
[----:B-1----:R-:W-:Y:S02]  /*c790*/  MOV R8, 0xc7b0 ;  /* 0x0000c7b000087802 */ /* 0x002fe40000000f00 */
[----:B--2--5:R-:W-:Y:S05]  /*c7a0*/  CALL.REL.NOINC `($_ZN7cutlass13device_kernelIN5flash19enable_sm80_to_sm89INS1_16FlashAttnBwdSm80INS1_25CollectiveMainloopBwdSm80ILi2ELi2EN4cute5tupleIJNS5_1CILi64EEENS7_ILi128EEES8_EEENS_10bfloat16_tEfNS_4arch4Sm80ELb1ELb0ELb1ELb1ELb0ELb0ELb0ELb0ELi2ELi2ELi4ELi2ELb1EEENS1_21CollectiveEpilogueBwdISA_SB_SD_Li256ELb1ELb0ELi2EEENS1_25SingleTileBwdLPTSchedulerILb1ELi128ELb0EEEEEEEEEvNT_6ParamsE$_ZN4cute3eso3ESOILb1ELb0EJNS_10UnderscoreES2_iEEC2ERKS2_S5_RKi) ;  /* 0xffffbd3000007944 */ /* 0x024fea0003c3ffff */
[----:B------:R-:W2:Y:S01]  /*c7b0*/  LDL R7, [R1+0x168] ;  /* 0x0001680001077983 */ /* 0x000ea20000100800 */
[----:B------:R-:W-:Y:S02]  /*c7c0*/  MOV R8, 0xc7f0 ;  /* 0x0000c7f000087802 */ /* 0x000fe40000000f00 */
[----:B--2---:R-:W-:Y:S02]  /*c7d0*/  SHF.L.U32 R7, R7, 0x6, RZ ;  /* 0x0000000607077819 */ /* 0x004fe400000006ff */
[----:B-1----:R-:W-:Y:S05]  /*c7e0*/  CALL.REL.NOINC `($_ZN7cutlass13device_kernelIN5flash19enable_sm80_to_sm89INS1_16FlashAttnBwdSm80INS1_25CollectiveMainloopBwdSm80ILi2ELi2EN4cute5tupleIJNS5_1CILi64EEENS7_ILi128EEES8_EEENS_10bfloat16_tEfNS_4arch4Sm80ELb1ELb0ELb1ELb1ELb0ELb0ELb0ELb0ELi2ELi2ELi4ELi2ELb1EEENS1_21CollectiveEpilogueBwdISA_SB_SD_Li256ELb1ELb0ELi2EEENS1_25SingleTileBwdLPTSchedulerILb1ELi128ELb0EEEEEEEEEvNT_6ParamsE$_ZN4cute3eso3ESOILb1ELb0EJNS_6LayoutINS_5tupleIJNS3_IJNS_1CILi4EEENS4_ILi1EEEEEES6_EEENS3_IJNS3_IJS6_NS4_ILi0EEEEEES9_EEEEEiEEC2ERKSC_RKi) ;  /* 0xffffc30000007944 */ /* 0x002fea0003c3ffff */
[----:B------:R-:W2:Y:S04]  /*c7f0*/  LD.E.64 R18, [R18.64] ;  /* 0x0000000412127980 */ /* 0x000ea8000c101b00 */
[----:B------:R-:W2:Y:S01]  /*c800*/  LDL R8, [R1+0x168] ;  /* 0x0001680001087983 */ /* 0x000ea20000100800 */
[----:B-1----:R-:W-:Y:S02]  /*c810*/  MOV R6, R4 ;  /* 0x0000000400067202 */ /* 0x002fe40000000f00 */
[----:B------:R-:W-:Y:S01]  /*c820*/  MOV R16, 0xc850 ;  /* 0x0000c85000107802 */ /* 0x000fe20000000f00 */
[----:B--2---:R-:W-:-:S04]  /*c830*/  IMAD.WIDE R8, R8, 0x4, R18 ;  /* 0x0000000408087825 */ /* 0x004fc800078e0212 */
[----:B------:R-:W-:Y:S05]  /*c840*/  CALL.REL.NOINC `($_ZN7cutlass13device_kernelIN5flash19enable_sm80_to_sm89INS1_16FlashAttnBwdSm80INS1_25CollectiveMainloopBwdSm80ILi2ELi2EN4cute5tupleIJNS5_1CILi64EEENS7_ILi128EEES8_EEENS_10bfloat16_tEfNS_4arch4Sm80ELb1ELb0ELb1ELb1ELb0ELb0ELb0ELb0ELi2ELi2ELi4ELi2ELb1EEENS1_21CollectiveEpilogueBwdISA_SB_SD_Li256ELb1ELb0ELi2EEENS1_25SingleTileBwdLPTSchedulerILb1ELi128ELb0EEEEEEEEEvNT_6ParamsE$_ZN4cute8smem_ptrIPfECI1NS_12iter_adaptorIS1_S2_EEES1_) ;  /* 0xffffc99000007944 */ /* 0x000fea0003c3ffff */
[----:B-1----:R1:W5:Y:S01]  /*c850*/  LDL.64 R6, [R1+0x168] ;  /* 0x0001680001067983 */ /* 0x0023620000100a00 */
[----:B------:R-:W-:-:S03]  /*c860*/  MOV R16, 0xc880 ;  /* 0x0000c88000107802 */ /* 0x000fc60000000f00 */
[----:B-1---5:R-:W-:Y:S05]  /*c870*/  CALL.REL.NOINC `($_ZN7cutlass13device_kernelIN5flash19enable_sm80_to_sm89INS1_16FlashAttnBwdSm80INS1_25CollectiveMainloopBwdSm80ILi2ELi2EN4cute5tupleIJNS5_1CILi64EEENS7_ILi128EEES8_EEENS_10bfloat16_tEfNS_4arch4Sm80ELb1ELb0ELb1ELb1ELb0ELb0ELb0ELb0ELi2ELi2ELi4ELi2ELb1EEENS1_21CollectiveEpilogueBwdISA_SB_SD_Li256ELb1ELb0ELi2EEENS1_25SingleTileBwdLPTSchedulerILb1ELi128ELb0EEEEEEEEEvNT_6ParamsE$_ZN4cute3eso3ESOILb1ELb0EJNS_6LayoutINS_5tupleIJNS3_IJNS_1CILi4EEENS4_ILi1EEEEEES6_EEENS3_IJNS3_IJS6_NS4_ILi0EEEEEES9_EEEEENS_10ViewEngineINS_8smem_ptrIPfEEEEEEC2ERKSC_RKSH_) ;  /* 0xffffc23000007944 */ /* 0x022fea0003c3ffff */
[----:B------:R2:W5:Y:S04]  /*c880*/  LDL.64 R18, [R14+0x48] ;  /* 0x000048000e127983 */ /* 0x0005680000100a00 */
[----:B-1----:R2:W5:Y:S01]  /*c890*/  LDL.64 R8, [R1+0x168] ;  /* 0x0001680001087983 */ /* 0x0025620000100a00 */
[----:B------:R-:W-:-:S02]  /*c8a0*/  MOV R7, RZ ;  /* 0x000000ff00077202 */ /* 0x000fc40000000f00 */
[----:B------:R-:W-:Y:S02]  /*c8b0*/  MOV R16, 0xc8d0 ;  /* 0x0000c8d000107802 */ /* 0x000fe40000000f00 */
[----:B--2--5:R-:W-:Y:S05]  /*c8c0*/  CALL.REL.NOINC `($_ZN7cutlass13device_kernelIN5flash19enable_sm80_to_sm89INS1_16FlashAttnBwdSm80INS1_25CollectiveMainloopBwdSm80ILi2ELi2EN4cute5tupleIJNS5_1CILi64EEENS7_ILi128EEES8_EEENS_10bfloat16_tEfNS_4arch4Sm80ELb1ELb0ELb1ELb1ELb0ELb0ELb0ELb0ELi2ELi2ELi4ELi2ELb1EEENS1_21CollectiveEpilogueBwdISA_SB_SD_Li256ELb1ELb0ELi2EEENS1_25SingleTileBwdLPTSchedulerILb1ELi128ELb0EEEEEEEEEvNT_6ParamsE$_ZN4cute3eso3ESOILb1ELb0EJNS_1CILi0EEEiEEC2ERKS3_RKi) ;  /* 0xffffbe5000007944 */ /* 0x024fea0003c3ffff */
[----:B-1----:R1:W5:Y:S01]  /*c8d0*/  LD.E R7, [R18.64] ;  /* 0x0000000412077980 */ /* 0x002362000c101900 */
[----:B------:R-:W-:-:S03]  /*c8e0*/  MOV R20, 0xc900 ;  /* 0x0000c90000147802 */ /* 0x000fc60000000f00 */
[----:B-1---5:R-:W-:Y:S05]  /*c8f0*/  CALL.REL.NOINC `($_ZN7cutlass13device_kernelIN5flash19enable_sm80_to_sm89INS1_16FlashAttnBwdSm80INS1_25CollectiveMainloopBwdSm80ILi2ELi2EN4cute5tupleIJNS5_1CILi64EEENS7_ILi128EEES8_EEENS_10bfloat16_tEfNS_4arch4Sm80ELb1ELb0ELb1ELb1ELb0ELb0ELb0ELb0ELi2ELi2ELi4ELi2ELb1EEENS1_21CollectiveEpilogueBwdISA_SB_SD_Li256ELb1ELb0ELi2EEENS1_25SingleTileBwdLPTSchedulerILb1ELi128ELb0EEEEEEEEEvNT_6ParamsE$_ZZN4cuteplIJiEJNS_1CILi0EEEEEEDaRKNS_15ArithmeticTupleIJDpT_EEERKNS3_IJDpT0_EEEENKUlDpRKT_E_clIJiEEEDaSH_) ;  /* 0xffffebb000007944 */ /* 0x022fea0003c3ffff */
[----:B-----5:R-:W-:Y:S01]  /*c900*/  ISETP.GT.AND P0, PT, R6, 0x3f, PT ;  /* 0x0000003f0600780c */ /* 0x020fe20003f04270 */
[----:B------:R-:W-:Y:S01]  /*c910*/  IMAD.MOV.U32 R6, RZ, RZ, R12 ;  /* 0x000000ffff067224 */ /* 0x000fe200078e000c */
[----:B------:R-:W-:-:S11]  /*c920*/  MOV R7, 0x0 ;  /* 0x0000000000077802 */ /* 0x000fd60000000f00 */
[----:B------:R-:W-:Y:S05]  /*c930*/  @P0 RET.REL.NODEC R6 `(_ZN7cutlass13device_kernelIN5flash19enable_sm80_to_sm89INS1_16FlashAttnBwdSm80INS1_25CollectiveMainloopBwdSm80ILi2ELi2EN4cute5tupleIJNS5_1CILi64EEENS7_ILi128EEES8_EEENS_10bfloat16_tEfNS_4arch4Sm80ELb1ELb0ELb1ELb1ELb0ELb0ELb0ELb0ELi2ELi2ELi4ELi2ELb1EEENS1_21CollectiveEpilogueBwdISA_SB_SD_Li256ELb1ELb0ELi2EEENS1_25SingleTileBwdLPTSchedulerILb1ELi128ELb0EEEEEEEEEvNT_6ParamsE) ;  /* 0xffff36c006000950 */ /* 0x000fea0003c3ffff */
[----:B------:R-:W5:Y:S01]  /*c940*/  LDL.64 R14, [R14+0x50] ;  /* 0x000050000e0e7983 */ /* 0x000f620000100a00 */
[----:B------:R-:W-:Y:S02]  /*c950*/  MOV R7, RZ ;  /* 0x000000ff00077202 */ /* 0x000fe40000000f00 */
[----:B------:R-:W-:Y:S02]  /*c960*/  MOV R16, 0xc980 ;  /* 0x0000c98000107802 */ /* 0x000fe40000000f00 */
[----:B-1---5:R-:W-:Y:S05]  /*c970*/  CALL.REL.NOINC `($_ZN7cutlass13device_kernelIN5flash19enable_sm80_to_sm89INS1_16FlashAttnBwdSm80INS1_25CollectiveMainloopBwdSm80ILi2ELi2EN4cute5tupleIJNS5_1CILi64EEENS7_ILi128EEES8_EEENS_10bfloat16_tEfNS_4arch4Sm80ELb1ELb0ELb1ELb1ELb0ELb0ELb0ELb0ELi2ELi2ELi4ELi2ELb1EEENS1_21CollectiveEpilogueBwdISA_SB_SD_Li256ELb1ELb0ELi2EEENS1_25SingleTileBwdLPTSchedulerILb1ELi128ELb0EEEEEEEEEvNT_6ParamsE$_ZN4cute3eso3ESOILb1ELb0EJNS_10UnderscoreEiEEC2ERKS2_RKi) ;  /* 0xffffbba000007944 */ /* 0x022fea0003c3ffff */
[----:B-1----:R-:W-:Y:S02]  /*c980*/  MOV R6, R13 ;  /* 0x0000000d00067202 */ /* 0x002fe40000000f00 */
[----:B------:R-:W-:Y:S02]  /*c990*/  MOV R16, 0xc9b0 ;  /* 0x0000c9b000107802 */ /* 0x000fe40000000f00 */
[----:B------:R-:W-:Y:S05]  /*c9a0*/  CALL.REL.NOINC `($_ZN7cutlass13device_kernelIN5flash19enable_sm80_to_sm89INS1_16FlashAttnBwdSm80INS1_25CollectiveMainloopBwdSm80ILi2ELi2EN4cute5tupleIJNS5_1CILi64EEENS7_ILi128EEES8_EEENS_10bfloat16_tEfNS_4arch4Sm80ELb1ELb0ELb1ELb1ELb0ELb0ELb0ELb0ELi2ELi2ELi4ELi2ELb1EEENS1_21CollectiveEpilogueBwdISA_SB_SD_Li256ELb1ELb0ELi2EEENS1_25SingleTileBwdLPTSchedulerILb1ELi128ELb0EEEEEEEEEvNT_6ParamsE$_ZN4cute8gmem_ptrIPKfECI1NS_12iter_adaptorIS2_S3_EEES2_) ;  /* 0xffffc76000007944 */ /* 0x000fea0003c3ffff */
[----:B-1----:R1:W5:Y:S01]  /*c9b0*/  LDL.64 R6, [R1+0x160] ;  /* 0x0001600001067983 */ /* 0x0023620000100a00 */
[----:B------:R-:W-:-:S03]  /*c9c0*/  MOV R16, 0xc9e0 ;  /* 0x0000c9e000107802 */ /* 0x000fc60000000f00 */
[----:B-1---5:R-:W-:Y:S05]  /*c9d0*/  CALL.REL.NOINC `($_ZN7cutlass13device_kernelIN5flash19enable_sm80_to_sm89INS1_16FlashAttnBwdSm80INS1_25CollectiveMainloopBwdSm80ILi2ELi2EN4cute5tupleIJNS5_1CILi64EEENS7_ILi128EEES8_EEENS_10bfloat16_tEfNS_4arch4Sm80ELb1ELb0ELb1ELb1ELb0ELb0ELb0ELb0ELi2ELi2ELi4ELi2ELb1EEENS1_21CollectiveEpilogueBwdISA_SB_SD_Li256ELb1ELb0ELi2EEENS1_25SingleTileBwdLPTSchedulerILb1ELi128ELb0EEEEEEEEEvNT_6ParamsE$_ZN4cute3eso3ESOILb1ELb0EJNS_6LayoutINS_5tupleIJNS3_IJNS_1CILi4EEENS4_ILi1EEEEEEEEENS3_IJNS3_IJS6_NS4_ILi0EEEEEEEEEEENS_10ViewEngineINS_8gmem_ptrIPKfEEEEEEC2ERKSC_RKSI_) ;  /* 0xffffc01000007944 */ /* 0x022fea0003c3ffff */
[----:B-1----:R1:W5:Y:S01]  /*c9e0*/  LDL.64 R10, [R1+0x160] ;  /* 0x00016000010a7983 */ /* 0x0023620000100a00 */
[----:B------:R-:W-:Y:S02]  /*c9f0*/  MOV R7, RZ ;  /* 0x000000ff00077202 */ /* 0x000fe40000000f00 */
[----:B------:R-:W-:Y:S02]  /*ca00*/  MOV R16, 0xca20 ;  /* 0x0000ca2000107802 */ /* 0x000fe40000000f00 */
[----:B-1---5:R-:W-:Y:S05]  /*ca10*/  CALL.REL.NOINC `($_ZN7cutlass13device_kernelIN5flash19enable_sm80_to_sm89INS1_16FlashAttnBwdSm80INS1_25CollectiveMainloopBwdSm80ILi2ELi2EN4cute5tupleIJNS5_1CILi64EEENS7_ILi128EEES8_EEENS_10bfloat16_tEfNS_4arch4Sm80ELb1ELb0ELb1ELb1ELb0ELb0ELb0ELb0ELi2ELi2ELi4ELi2ELb1EEENS1_21CollectiveEpilogueBwdISA_SB_SD_Li256ELb1ELb0ELi2EEENS1_25SingleTileBwdLPTSchedulerILb1ELi128ELb0EEEEEEEEEvNT_6ParamsE$_ZN4cute3eso3ESOILb1ELb0EJNS_10UnderscoreEiEEC2ERKS2_RKi) ;  /* 0xffffbb0000007944 */ /* 0x022fea0003c3ffff */
[----:B-1----:R-:W-:Y:S02]  /*ca20*/  MOV R6, R13 ;  /* 0x0000000d00067202 */ /* 0x002fe40000000f00 */
[----:B------:R-:W-:-:S02]  /*ca30*/  MOV R16, 0xca50 ;  /* 0x0000ca5000107802 */ /* 0x000fc40000000f00 */
[----:B------:R-:W-:Y:S05]  /*ca40*/  CALL.REL.NOINC `($_ZN7cutlass13device_kernelIN5flash19enable_sm80_to_sm89INS1_16FlashAttnBwdSm80INS1_25CollectiveMainloopBwdSm80ILi2ELi2EN4cute5tupleIJNS5_1CILi64EEENS7_ILi128EEES8_EEENS_10bfloat16_tEfNS_4arch4Sm80ELb1ELb0ELb1ELb1ELb0ELb0ELb0ELb0ELi2ELi2ELi4ELi2ELb1EEENS1_21CollectiveEpilogueBwdISA_SB_SD_Li256ELb1ELb0ELi2EEENS1_25SingleTileBwdLPTSchedulerILb1ELi128ELb0EEEEEEEEEvNT_6ParamsE$_ZN4cute8smem_ptrIPfECI1NS_12iter_adaptorIS1_S2_EEES1_) ;  /* 0xffffc79000007944 */ /* 0x000fea0003c3ffff */
[----:B-1----:R1:W5:Y:S01]  /*ca50*/  LDL.64 R6, [R1+0x160] ;  /* 0x0001600001067983 */ /* 0x0023620000100a00 */
[----:B------:R-:W-:-:S03]  /*ca60*/  MOV R16, 0xca80 ;  /* 0x0000ca8000107802 */ /* 0x000fc60000000f00 */
[----:B-1---5:R-:W-:Y:S05]  /*ca70*/  CALL.REL.NOINC `($_ZN7cutlass13device_kernelIN5flash19enable_sm80_to_sm89INS1_16FlashAttnBwdSm80INS1_25CollectiveMainloopBwdSm80ILi2ELi2EN4cute5tupleIJNS5_1CILi64EEENS7_ILi128EEES8_EEENS_10bfloat16_tEfNS_4arch4Sm80ELb1ELb0ELb1ELb1ELb0ELb0ELb0ELb0ELi2ELi2ELi4ELi2ELb1EEENS1_21CollectiveEpilogueBwdISA_SB_SD_Li256ELb1ELb0ELi2EEENS1_25SingleTileBwdLPTSchedulerILb1ELi128ELb0EEEEEEEEEvNT_6ParamsE$_ZN4cute3eso3ESOILb1ELb0EJNS_6LayoutINS_5tupleIJNS3_IJNS_1CILi4EEENS4_ILi1EEEEEEEEENS3_IJNS3_IJS6_NS4_ILi0EEEEEEEEEEENS_10ViewEngineINS_8smem_ptrIPfEEEEEEC2ERKSC_RKSH_) ;  /* 0xffffbfb000007944 */ /* 0x022fea0003c3ffff */
[----:B-1----:R1:W5:Y:S01]  /*ca80*/  LDL.64 R8, [R1+0x160] ;  /* 0x0001600001087983 */ /* 0x0023620000100a00 */
[----:B------:R-:W-:-:S02]  /*ca90*/  MOV R6, R4 ;  /* 0x0000000400067202 */ /* 0x000fc40000000f00 */
[----:B------:R-:W-:Y:S02]  /*caa0*/  MOV R16, 0xcac0 ;  /* 0x0000cac000107802 */ /* 0x000fe40000000f00 */
[----:B-1---5:R-:W-:Y:S05]  /*cab0*/  CALL.REL.NOINC `($_ZN7cutlass13device_kernelIN5flash19enable_sm80_to_sm89INS1_16FlashAttnBwdSm80INS1_25CollectiveMainloopBwdSm80ILi2ELi2EN4cute5tupleIJNS5_1CILi64EEENS7_ILi128EEES8_EEENS_10bfloat16_tEfNS_4arch4Sm80ELb1ELb0ELb1ELb1ELb0ELb0ELb0ELb0ELi2ELi2ELi4ELi2ELb1EEENS1_21CollectiveEpilogueBwdISA_SB_SD_Li256ELb1ELb0ELi2EEENS1_25SingleTileBwdLPTSchedulerILb1ELi128ELb0EEEEEEEEEvNT_6ParamsE$_ZN4cute8gmem_ptrIPKfECI1NS_12iter_adaptorIS2_S3_EEES2_) ;  /* 0xffffc65000007944 */ /* 0x022fea0003c3ffff */
[----:B-1----:R1:W5:Y:S01]  /*cac0*/  LDL.64 R6, [R1+0x168] ;  /* 0x0001680001067983 */ /* 0x0023620000100a00 */
[----:B------:R-:W-:-:S03]  /*cad0*/  MOV R16, 0xcaf0 ;  /* 0x0000caf000107802 */ /* 0x000fc60000000f00 */
[----:B-1---5:R-:W-:Y:S05]  /*cae0*/  CALL.REL.NOINC `($_ZN7cutlass13device_kernelIN5flash19enable_sm80_to_sm89INS1_16FlashAttnBwdSm80INS1_25CollectiveMainloopBwdSm80ILi2ELi2EN4cute5tupleIJNS5_1CILi64EEENS7_ILi128EEES8_EEENS_10bfloat16_tEfNS_4arch4Sm80ELb1ELb0ELb1ELb1ELb0ELb0ELb0ELb0ELi2ELi2ELi4ELi2ELb1EEENS1_21CollectiveEpilogueBwdISA_SB_SD_Li256ELb1ELb0ELi2EEENS1_25SingleTileBwdLPTSchedulerILb1ELi128ELb0EEEEEEEEEvNT_6ParamsE$_ZN4cute8gmem_ptrIPKN7cutlass9uint128_tEECI1NS_12iter_adaptorIS4_S5_EEES4_) ;  /* 0xffffc5d000007944 */ /* 0x022fea0003c3ffff */
[----:B------:R1:W5:Y:S01]  /*caf0*/  LDL.64 R6, [R1+0x168] ;  /* 0x0001680001067983 */ /* 0x0003620000100a00 */
[----:B------:R-:W-:-:S03]  /*cb00*/  MOV R16, 0xcb20 ;  /* 0x0000cb2000107802 */ /* 0x000fc60000000f00 */
[----:B-1---5:R-:W-:Y:S05]  /*cb10*/  CALL.REL.NOINC `($_ZN7cutlass13device_kernelIN5flash19enable_sm80_to_sm89INS1_16FlashAttnBwdSm80INS1_25CollectiveMainloopBwdSm80ILi2ELi2EN4cute5tupleIJNS5_1CILi64EEENS7_ILi128EEES8_EEENS_10bfloat16_tEfNS_4arch4Sm80ELb1ELb0ELb1ELb1ELb0ELb0ELb0ELb0ELi2ELi2ELi4ELi2ELb1EEENS1_21CollectiveEpilogueBwdISA_SB_SD_Li256ELb1ELb0ELi2EEENS1_25SingleTileBwdLPTSchedulerILb1ELi128ELb0EEEEEEEEEvNT_6ParamsE$_ZN4cute3eso3ESOILb1ELb0EJNS_6LayoutINS_5tupleIJNS3_IJNS_1CILi1EEES5_EEEEEENS3_IJNS3_IJS5_NS4_ILi0EEEEEEEEEEENS_10ViewEngineINS_8gmem_ptrIPKN7cutlass9uint128_tEEEEEEEC2ERKSB_RKSJ_) ;  /* 0xffffbe4000007944 */ /* 0x022fea0003c3ffff */
[----:B------:R2:W5:Y:S01]  /*cb20*/  LDL.64 R20, [R1+0x168] ;  /* 0x0001680001147983 */ /* 0x0005620000100a00 */
[----:B-1----:R-:W-:Y:S02]  /*cb30*/  MOV R6, R4 ;  /* 0x0000000400067202 */ /* 0x002fe40000000f00 */
[----:B------:R-:W-:Y:S02]  /*cb40*/  MOV R16, 0xcb60 ;  /* 0x0000cb6000107802 */ /* 0x000fe40000000f00 */
[----:B--2--5:R-:W-:Y:S05]  /*cb50*/  CALL.REL.NOINC `($_ZN7cutlass13device_kernelIN5flash19enable_sm80_to_sm89INS1_16FlashAttnBwdSm80INS1_25CollectiveMainloopBwdSm80ILi2ELi2EN4cute5tupleIJNS5_1CILi64EEENS7_ILi128EEES8_EEENS_10bfloat16_tEfNS_4arch4Sm80ELb1ELb0ELb1ELb1ELb0ELb0ELb0ELb0ELi2ELi2ELi4ELi2ELb1EEENS1_21CollectiveEpilogueBwdISA_SB_SD_Li256ELb1ELb0ELi2EEENS1_25SingleTileBwdLPTSchedulerILb1ELi128ELb0EEEEEEEEEvNT_6ParamsE$_ZN4cute8smem_ptrIPfECI1NS_12iter_adaptorIS1_S2_EEES1_) ;  /* 0xffffc68000007944 */ /* 0x024fea0003c3ffff */
[----:B-1----:R1:W5:Y:S01]  /*cb60*/  LDL.64 R6, [R1+0x168] ;  /* 0x0001680001067983 */ /* 0x0023620000100a00 */
        /* <DEDUP_REMOVED lines=8> */
[----:B------:R-:W2:Y:S01]  /*cbf0*/  LD.E.U8 R14, [R14.64] ;  /* 0x000000040e0e7980 */ /* 0x000ea2000c101100 */
[----:B------:R-:W-:Y:S02]  /*cc00*/  MOV R13, 0x0 ;  /* 0x00000000000d7802 */ /* 0x000fe40000000f00 */
[----:B--2---:R-:W-:-:S13]  /*cc10*/  ISETP.NE.AND P0, PT, R14, RZ, PT ;  /* 0x000000ff0e00720c */ /* 0x004fda0003f05270 */
[----:B------:R-:W-:Y:S01]  /*cc20*/  @!PT LDS RZ, [RZ] ;  /* 0x00000000fffff984 */ /* 0x000fe20000000800 */
[----:B------:R-:W-:Y:S01]  /*cc30*/  @!PT LDS RZ, [RZ] ;  /* 0x00000000fffff984 */ /* 0x000fe20000000800 */
[----:B------:R-:W-:Y:S01]  /*cc40*/  @!PT LDS RZ, [RZ] ;  /* 0x00000000fffff984 */ /* 0x000fe20000000800 */
[----:B------:R1:W-:Y:S01]  /*cc50*/  LDGSTS.E.BYPASS.LTC128B.128 [R6], [R20.64], P0 ;  /* 0x0000000014067fae */ /* 0x0003e20008101d44 */
[----:B------:R-:W-:Y:S05]  /*cc60*/  RET.REL.NODEC R12 `(_ZN7cutlass13device_kernelIN5flash19enable_sm80_to_sm89INS1_16FlashAttnBwdSm80INS1_25CollectiveMainloopBwdSm80ILi2ELi2EN4cute5tupleIJNS5_1CILi64EEENS7_ILi128EEES8_EEENS_10bfloat16_tEfNS_4arch4Sm80ELb1ELb0ELb1ELb1ELb0ELb0ELb0ELb0ELi2ELi2ELi4ELi2ELb1EEENS1_21CollectiveEpilogueBwdISA_SB_SD_Li256ELb1ELb0ELi2EEENS1_25SingleTileBwdLPTSchedulerILb1ELi128ELb0EEEEEEEEEvNT_6ParamsE) ;  /* 0xffff33900c007950 */ /* 0x000fea0003c3ffff */
        .type           $_ZN7cutlass13device_kernelIN5flash19enable_sm80_to_sm89INS1_16FlashAttnBwdSm80INS1_25CollectiveMainloopBwdSm80ILi2ELi2EN4cute5tupleIJNS5_1CILi64EEENS7_ILi128EEES8_EEENS_10bfloat16_tEfNS_4arch4Sm80ELb1ELb0ELb1ELb1ELb0ELb0ELb0ELb0ELi2ELi2ELi4ELi2ELb1EEENS1_21CollectiveEpilogueBwdISA_SB_SD_Li256ELb1ELb0ELi2EEENS1_25SingleTileBwdLPTSchedulerILb1ELi128ELb0EEEEEEEEEvNT_6ParamsE$_ZZN5flash25CollectiveMainloopBwdSm80ILi2ELi2EN4cute5tupleIJNS1_1CILi64EEENS3_ILi128EEES4_EEEN7cutlass10bfloat16_tEfNS7_4arch4Sm80ELb1ELb0ELb1ELb1ELb0ELb0ELb0ELb0ELi2ELi2ELi4ELi2ELb1EE3mmaINS_16FlashAttnBwdSm80ISB_NS_21CollectiveEpilogueBwdIS6_S8_SA_Li256ELb1ELb0ELi2EEENS_25SingleTileBwdLPTSchedulerILb1ELi128ELb0EEEE13SharedStorageENS1_6TensorINS1_11ArrayEngineIfLm32EEENS1_6LayoutINS2_IJNS2_IJNS3_ILi2EEESO_EEESO_NS3_ILi4EEEEEENS2_IJNS2_IJNS3_ILi1EEESO_EEESQ_NS3_ILi8EEEEEEEEEEEEbRKNSB_6ParamsERT0_S12_iNS2_IJiiiEEERT_ENKUliiE_clEii,@function
        .size           $_ZN7cutlass13device_kernelIN5flash19enable_sm80_to_sm89INS1_16FlashAttnBwdSm80INS1_25CollectiveMainloopBwdSm80ILi2ELi2EN4cute5tupleIJNS5_1CILi64EEENS7_ILi128EEES8_EEENS_10bfloat16_tEfNS_4arch4Sm80ELb1ELb0ELb1ELb1ELb0ELb0ELb0ELb0ELi2ELi2ELi4ELi2ELb1EEENS1_21CollectiveEpilogueBwdISA_SB_SD_Li256ELb1ELb0ELi2EEENS1_25SingleTileBwdLPTSchedulerILb1ELi128ELb0EEEEEEEEEvNT_6ParamsE$_ZZN5flash25CollectiveMainloopBwdSm80ILi2ELi2EN4cute5tupleIJNS1_1CILi64EEENS3_ILi128EEES4_EEEN7cutlass10bfloat16_tEfNS7_4arch4Sm80ELb1ELb0ELb1ELb1ELb0ELb0ELb0ELb0ELi2ELi2ELi4ELi2ELb1EE3mmaINS_16FlashAttnBwdSm80ISB_NS_21CollectiveEpilogueBwdIS6_S8_SA_Li256ELb1ELb0ELi2EEENS_25SingleTileBwdLPTSchedulerILb1ELi128ELb0EEEE13SharedStorageENS1_6TensorINS1_11ArrayEngineIfLm32EEENS1_6LayoutINS2_IJNS2_IJNS3_ILi2EEESO_EEESO_NS3_ILi4EEEEEENS2_IJNS2_IJNS3_ILi1EEESO_EEESQ_NS3_ILi8EEEEEEEEEEEEbRKNSB_6ParamsERT0_S12_iNS2_IJiiiEEERT_ENKUliiE_clEii,(.L_x_4916 - $_ZN7cutlass13device_kernelIN5flash19enable_sm80_to_sm89INS1_16FlashAttnBwdSm80INS1_25CollectiveMainloopBwdSm80ILi2ELi2EN4cute5tupleIJNS5_1CILi64EEENS7_ILi128EEES8_EEENS_10bfloat16_tEfNS_4arch4Sm80ELb1ELb0ELb1ELb1ELb0ELb0ELb0ELb0ELi2ELi2ELi4ELi2ELb1EEENS1_21CollectiveEpilogueBwdISA_SB_SD_Li256ELb1ELb0ELi2EEENS1_25SingleTileBwdLPTSchedulerILb1ELi128ELb0EEEEEEEEEvNT_6ParamsE$_ZZN5flash25CollectiveMainloopBwdSm80ILi2ELi2EN4cute5tupleIJNS1_1CILi64EEENS3_ILi128EEES4_EEEN7cutlass10bfloat16_tEfNS7_4arch4Sm80ELb1ELb0ELb1ELb1ELb0ELb0ELb0ELb0ELi2ELi2ELi4ELi2ELb1EE3mmaINS_16FlashAttnBwdSm80ISB_NS_21CollectiveEpilogueBwdIS6_S8_SA_Li256ELb1ELb0ELi2EEENS_25SingleTileBwdLPTSchedulerILb1ELi128ELb0EEEE13SharedStorageENS1_6TensorINS1_11ArrayEngineIfLm32EEENS1_6LayoutINS2_IJNS2_IJNS3_ILi2EEESO_EEESO_NS3_ILi4EEEEEENS2_IJNS2_IJNS3_ILi1EEESO_EEESQ_NS3_ILi8EEEEEEEEEEEEbRKNSB_6ParamsERT0_S12_iNS2_IJiiiEEERT_ENKUliiE_clEii)
$_ZN7cutlass13device_kernelIN5flash19enable_sm80_to_sm89INS1_16FlashAttnBwdSm80INS1_25CollectiveMainloopBwdSm80ILi2ELi2EN4cute5tupleIJNS5_1CILi64EEENS7_ILi128EEES8_EEENS_10bfloat16_tEfNS_4arch4Sm80ELb1ELb0ELb1ELb1ELb0ELb0ELb0ELb0ELi2ELi2ELi4ELi2ELb1EEENS1_21CollectiveEpilogueBwdISA_SB_SD_Li256ELb1ELb0ELi2EEENS1_25SingleTileBwdLPTSchedulerILb1ELi128ELb0EEEEEEEEEvNT_6ParamsE$_ZZN5flash25CollectiveMainloopBwdSm80ILi2ELi2EN4cute5tupleIJNS1_1CILi64EEENS3_ILi128EEES4_EEEN7cutlass10bfloat16_tEfNS7_4arch4Sm80ELb1ELb0ELb1ELb1ELb0ELb0ELb0ELb0ELi2ELi2ELi4ELi2ELb1EE3mmaINS_16FlashAttnBwdSm80ISB_NS_21CollectiveEpilogueBwdIS6_S8_SA_Li256ELb1ELb0ELi2EEENS_25SingleTileBwdLPTSchedulerILb1ELi128ELb0EEEE13SharedStorageENS1_6TensorINS1_11ArrayEngineIfLm32EEENS1_6LayoutINS2_IJNS2_IJNS3_ILi2EEESO_EEESO_NS3_ILi4EEEEEENS2_IJNS2_IJNS3_ILi1EEESO_EEESQ_NS3_ILi8EEEEEEEEEEEEbRKNSB_6ParamsERT0_S12_iNS2_IJiiiEEERT_ENKUliiE_clEii:
        /* <DEDUP_REMOVED lines=355> */
.L_x_798:
        /* <DEDUP_REMOVED lines=14> */
.L_x_4916:


//--------------------- .text._ZN7cutlass13device_kernelIN5flash19enable_sm80_to_sm89INS1_16FlashAttnBwdSm80INS1_25CollectiveMainloopBwdSm80ILi2ELi2EN4cute5tupleIJNS5_1CILi64EEENS7_ILi128EEES8_EEENS_10bfloat16_tEfNS_4arch4Sm80ELb1ELb0ELb1ELb1ELb1ELb0ELb0ELb0ELi2ELi2ELi4ELi2ELb1EEENS1_21CollectiveEpilogueBwdISA_SB_SD_Li256ELb1ELb0ELi2EEENS1_25SingleTileBwdLPTSchedulerILb1ELi128ELb1EEEEEEEEEvNT_6ParamsE --------------------------
	.section	.text._ZN7cutlass13device_kernelIN5flash19enable_sm80_to_sm89INS1_16FlashAttnBwdSm80INS1_25CollectiveMainloopBwdSm80ILi2ELi2EN4cute5tupleIJNS5_1CILi64EEENS7_ILi128EEES8_EEENS_10bfloat16_tEfNS_4arch4Sm80ELb1ELb0ELb1ELb1ELb1ELb0ELb0ELb0ELi2ELi2ELi4ELi2ELb1EEENS1_21CollectiveEpilogueBwdISA_SB_SD_Li256ELb1ELb0ELi2EEENS1_25SingleTileBwdLPTSchedulerILb1ELi128ELb1EEEEEEEEEvNT_6ParamsE,"ax",@progbits
	.sectioninfo	@"SHI_REGISTERS=250"
	.align	128
.text._ZN7cutlass13device_kernelIN5flash19enable_sm80_to_sm89INS1_16FlashAttnBwdSm80INS1_25CollectiveMainloopBwdSm80ILi2ELi2EN4cute5tupleIJNS5_1CILi64EEENS7_ILi128EEES8_EEENS_10bfloat16_tEfNS_4arch4Sm80ELb1ELb0ELb1ELb1ELb1ELb0ELb0ELb0ELi2ELi2ELi4ELi2ELb1EEENS1_21CollectiveEpilogueBwdISA_SB_SD_Li256ELb1ELb0ELi2EEENS1_25SingleTileBwdLPTSchedulerILb1ELi128ELb1EEEEEEEEEvNT_6ParamsE:
        .type           _ZN7cutlass13device_kernelIN5flash19enable_sm80_to_sm89INS1_16FlashAttnBwdSm80INS1_25CollectiveMainloopBwdSm80ILi2ELi2EN4cute5tupleIJNS5_1CILi64EEENS7_ILi128EEES8_EEENS_10bfloat16_tEfNS_4arch4Sm80ELb1ELb0ELb1ELb1ELb1ELb0ELb0ELb0ELi2ELi2ELi4ELi2ELb1EEENS1_21CollectiveEpilogueBwdISA_SB_SD_Li256ELb1ELb0ELi2EEENS1_25SingleTileBwdLPTSchedulerILb1ELi128ELb1EEEEEEEEEvNT_6ParamsE,@function
        .size           _ZN7cutlass13device_kernelIN5flash19enable_sm80_to_sm89INS1_16FlashAttnBwdSm80INS1_25CollectiveMainloopBwdSm80ILi2ELi2EN4cute5tupleIJNS5_1CILi64EEENS7_ILi128EEES8_EEENS_10bfloat16_tEfNS_4arch4Sm80ELb1ELb0ELb1ELb1ELb1ELb0ELb0ELb0ELi2ELi2ELi4ELi2ELb1EEENS1_21CollectiveEpilogueBwdISA_SB_SD_Li256ELb1ELb0ELi2EEENS1_25SingleTileBwdLPTSchedulerILb1ELi128ELb1EEEEEEEEEvNT_6ParamsE,(.L_x_5007 - _ZN7cutlass13device_kernelIN5flash19enable_sm80_to_sm89INS1_16FlashAttnBwdSm80INS1_25CollectiveMainloopBwdSm80ILi2ELi2EN4cute5tupleIJNS5_1CILi64EEENS7_ILi128EEES8_EEENS_10bfloat16_tEfNS_4arch4Sm80ELb1ELb0ELb1ELb1ELb1ELb0ELb0ELb0ELi2ELi2ELi4ELi2ELb1EEENS1_21CollectiveEpilogueBwdISA_SB_SD_Li256ELb1ELb0ELi2EEENS1_25SingleTileBwdLPTSchedulerILb1ELi128ELb1EEEEEEEEEvNT_6ParamsE)
        .other          _ZN7cutlass13device_kernelIN5flash19enable_sm80_to_sm89INS1_16FlashAttnBwdSm80INS1_25CollectiveMainloopBwdSm80ILi2ELi2EN4cute5tupleIJNS5_1CILi64EEENS7_ILi128EEES8_EEENS_10bfloat16_tEfNS_4arch4Sm80ELb1ELb0ELb1ELb1ELb1ELb0ELb0ELb0ELi2ELi2ELi4ELi2ELb1EEENS1_21CollectiveEpilogueBwdISA_SB_SD_Li256ELb1ELb0ELi2EEENS1_25SingleTileBwdLPTSchedulerILb1ELi128ELb1EEEEEEEEEvNT_6ParamsE,@"STO_CUDA_ENTRY STV_DEFAULT"
_ZN7cutlass13device_kernelIN5flash19enable_sm80_to_sm89INS1_16FlashAttnBwdSm80INS1_25CollectiveMainloopBwdSm80ILi2ELi2EN4cute5tupleIJNS5_1CILi64EEENS7_ILi128EEES8_EEENS_10bfloat16_tEfNS_4arch4Sm80ELb1ELb0ELb1ELb1ELb1ELb0ELb0ELb0ELi2ELi2ELi4ELi2ELb1EEENS1_21CollectiveEpilogueBwdISA_SB_SD_Li256ELb1ELb0ELi2EEENS1_25SingleTileBwdLPTSchedulerILb1ELi128ELb1EEEEEEEEEvNT_6ParamsE:
        /* <DEDUP_REMOVED lines=27> */
.L_x_800:
[----:B------:R-:W-:-:S04]  /*01b0*/  MOV R2, c[0x0][0x3ac] ;  /* 0x0000eb0000027a02 */ /* 0x000fc80000000f00 */
[----:B------:R-:W-:Y:S02]  /*01c0*/  ISETP.NE.AND P0, PT, R2, 0x1, PT ;  /* 0x000000010200780c */ /* 0x000fe40003f05270 */
[----:B------:R-:W-:-:S11]  /*01d0*/  MOV R2, R0 ;  /* 0x0000000000027202 */ /* 0x000fd60000000f00 */
[----:B------:R-:W-:-:S05]  /*01e0*/  @P0 IMAD.HI.U32 R3, R0, c[0x0][0x3b0], RZ ;  /* 0x0000ec0000030a27 */ /* 0x000fca00078e00ff */
[----:B------:R-:W-:-:S05]  /*01f0*/  @P0 SHF.R.U32.HI R2, RZ, c[0x0][0x3b4], R3 ;  /* 0x0000ed00ff020a19 */ /* 0x000fca0000011603 */
[----:B------:R-:W-:Y:S02]  /*0200*/  IMAD R5, R2, c[0x0][0x3ac], RZ ;  /* 0x0000eb0002057a24 */ /* 0x000fe400078e02ff */
.L_x_801:
        /* <DEDUP_REMOVED lines=13> */
[----:B------:R-:W-:-:S05]  /*02e0*/  IMAD.WIDE R4, R195, R0, c[0x0][0x3e0] ;  /* 0x0000f800c3047625 */ /* 0x000fca00078e0200 */
[----:B------:R1:W5:Y:S01]  /*02f0*/  LDG.E R3, [R4.64] ;  /* 0x0000000a04037981 */ /* 0x000362000c1e1900 */
[----:B------:R-:W-:Y:S05]  /*0300*/  BRA `(.L_x_803) ;  /* 0x000000a000007947 */ /* 0x000fea0003800000 */
.L_x_802:
        /* <DEDUP_REMOVED lines=9> */
.L_x_804:
[----:B------:R-:W-:-:S04]  /*03a0*/  MOV R3, c[0x0][0x3d4] ;  /* 0x0000f50000037a02 */ /* 0x000fc80000000f00 */
.L_x_803:
[----:B-----5:R-:W-:-:S04]  /*03b0*/  IADD3 R3, R3, 0x7f, RZ ;  /* 0x0000007f03037810 */ /* 0x020fc80007ffe0ff */
[----:B------:R-:W-:-:S04]  /*03c0*/  SHF.R.S32.HI R0, RZ, 0x1f, R3 ;  /* 0x0000001fff007819 */ /* 0x000fc80000011403 */
[----:B------:R-:W-:-:S04]  /*03d0*/  LEA.HI R3, R0, R3, RZ, 0x7 ;  /* 0x0000000300037211 */ /* 0x000fc800078f38ff */
[----:B------:R-:W-:-:S04]  /*03e0*/  SHF.R.S32.HI R3, RZ, 0x7, R3 ;  /* 0x00000007ff037819 */ /* 0x000fc80000011403 */
[-C--:B------:R-:W-:Y:S02]  /*03f0*/  ISETP.GT.AND P0, PT, R3, R2.reuse, PT ;  /* 0x000000020300720c */ /* 0x080fe40003f04270 */
[----:B------:R-:W-:Y:S02]  /*0400*/  LOP3.LUT R2, RZ, R2, RZ, 0x33, !PT ;  /* 0x00000002ff027212 */ /* 0x000fe400078e33ff */
[----:B------:R-:W-:-:S03]  /*0410*/  SEL R195, R195, 0xffffffff, P0 ;  /* 0xffffffffc3c37807 */ /* 0x000fc60000000000 */
[----:B------:R-:W-:Y:S01]  /*0420*/  IMAD.IADD R196, R3, 0x1, R2 ;  /* 0x0000000103c47824 */ /* 0x000fe200078e0202 */
[----:B------:R-:W-:Y:S05]  /*0430*/  BRA `(.L_x_805) ;  /* 0x0000038000007947 */ /* 0x000fea0003800000 */
.L_x_799:
        /* <DEDUP_REMOVED lines=16> */
.L_x_806:
[----:B------:R-:W-:Y:S02]  /*0540*/  MOV R0, c[0x0][0x3ac] ;  /* 0x0000eb0000007a02 */ /* 0x000fe40000000f00 */
[----:B------:R-:W-:Y:S02]  /*0550*/  MOV R2, R3 ;  /* 0x0000000300027202 */ /* 0x000fe40000000f00 */
[----:B------:R-:W-:-:S13]  /*0560*/  ISETP.NE.AND P0, PT, R0, 0x1, PT ;  /* 0x000000010000780c */ /* 0x000fda0003f05270 */
[----:B------:R-:W-:-:S05]  /*0570*/  @P0 IMAD.HI.U32 R0, R3, c[0x0][0x3b0], RZ ;  /* 0x0000ec0003000a27 */ /* 0x000fca00078e00ff */
[----:B------:R-:W-:-:S05]  /*0580*/  @P0 SHF.R.U32.HI R2, RZ, c[0x0][0x3b4], R0 ;  /* 0x0000ed00ff020a19 */ /* 0x000fca0000011600 */
[----:B------:R-:W-:Y:S02]  /*0590*/  IMAD R4, R2, c[0x0][0x3ac], RZ ;  /* 0x0000eb0002047a24 */ /* 0x000fe400078e02ff */
.L_x_807:
        /* <DEDUP_REMOVED lines=16> */
.L_x_808:
        /* <DEDUP_REMOVED lines=9> */
.L_x_810:
[----:B------:R-:W-:-:S04]  /*0730*/  MOV R3, c[0x0][0x3d4] ;  /* 0x0000f50000037a02 */ /* 0x000fc80000000f00 */
.L_x_809:
[----:B-----5:R-:W-:-:S04]  /*0740*/  IADD3 R3, R3, 0x7f, RZ ;  /* 0x0000007f03037810 */ /* 0x020fc80007ffe0ff */
[----:B------:R-:W-:-:S04]  /*0750*/  SHF.R.S32.HI R0, RZ, 0x1f, R3 ;  /* 0x0000001fff007819 */ /* 0x000fc80000011403 */
[----:B------:R-:W-:-:S04]  /*0760*/  LEA.HI R3, R0, R3, RZ, 0x7 ;  /* 0x0000000300037211 */ /* 0x000fc800078f38ff */
[----:B------:R-:W-:-:S04]  /*0770*/  SHF.R.S32.HI R3, RZ, 0x7, R3 ;  /* 0x00000007ff037819 */ /* 0x000fc80000011403 */
[-C--:B------:R-:W-:Y:S02]  /*0780*/  ISETP.GT.AND P0, PT, R3, R2.reuse, PT ;  /* 0x000000020300720c */ /* 0x080fe40003f04270 */
[----:B------:R-:W-:Y:S02]  /*0790*/  LOP3.LUT R2, RZ, R2, RZ, 0x33, !PT ;  /* 0x00000002ff027212 */ /* 0x000fe400078e33ff */
[----:B------:R-:W-:-:S03]  /*07a0*/  SEL R195, R195, 0xffffffff, P0 ;  /* 0xffffffffc3c37807 */ /* 0x000fc60000000000 */
[----:B------:R-:W-:Y:S02]  /*07b0*/  IMAD.IADD R196, R3, 0x1, R2 ;  /* 0x0000000103c47824 */ /* 0x000fe400078e0202 */
.L_x_805:
[----:B------:R-:W-:-:S13]  /*07c0*/  ISETP.GE.AND P0, PT, R195, RZ, PT ;  /* 0x000000ffc300720c */ /* 0x000fda0003f06270 */
[----:B------:R-:W-:Y:S05]  /*07d0*/  @!P0 EXIT ;  /* 0x000000000000894d */ /* 0x000fea0003800000 */
[----:B------:R-:W-:Y:S01]  /*07e0*/  ISETP.NE.U32.AND P2, PT, RZ, c[0x0][0x2c8], PT ;  /* 0x0000b200ff007a0c */ /* 0x000fe20003f45070 */
[----:B------:R-:W-:Y:S01]  /*07f0*/  IMAD.MOV.U32 R2, RZ, RZ, 0x4 ;  /* 0x00000004ff027424 */ /* 0x000fe200078e00ff */
[----:B------:R-:W-:Y:S02]  /*0800*/  ISETP.NE.U32.AND P4, PT, RZ, c[0x0][0x2d0], PT ;  /* 0x0000b400ff007a0c */ /* 0x000fe40003f85070 */
[----:B------:R-:W-:Y:S01]  /*0810*/  ISETP.NE.AND.EX P2, PT, RZ, c[0x0][0x2cc], PT, P2 ;  /* 0x0000b300ff007a0c */ /* 0x000fe20003f45320 */
[----:B------:R-:W-:Y:S01]  /*0820*/  IMAD.WIDE R10, R195, R2, c[0x0][0x2c8] ;  /* 0x0000b200c30a7625 */ /* 0x000fe200078e0202 */
[----:B------:R-:W-:-:S11]  /*0830*/  ISETP.NE.AND.EX P4, PT, RZ, c[0x0][0x2d4], PT, P4 ;  /* 0x0000b500ff007a0c */ /* 0x000fd60003f85340 */
[----:B------:R-:W2:Y:S01]  /*0840*/  @P2 LDG.E R12, [R10.64] ;  /* 0x0000000a0a0c2981 */ /* 0x000ea2000c1e1900 */
[----:B------:R-:W-:Y:S02]  /*0850*/  IMAD.MOV.U32 R0, RZ, RZ, RZ ;  /* 0x000000ffff007224 */ /* 0x000fe400078e00ff */
[----:B-1----:R-:W-:Y:S02]  /*0860*/  IMAD.MOV.U32 R4, RZ, RZ, RZ ;  /* 0x000000ffff047224 */ /* 0x002fe400078e00ff */
        /* <DEDUP_REMOVED lines=22> */
.L_x_811:
[----:B-----5:R2:W-:Y:S01]  /*09d0*/  STL [R1+0xc], R6 ;  /* 0x00000c0601007387 */ /* 0x0205e20000100800 */
[----:B------:R-:W-:-:S04]  /*09e0*/  ISETP.NE.U32.AND P0, PT, RZ, c[0x0][0x2e0], PT ;  /* 0x0000b800ff007a0c */ /* 0x000fc80003f05070 */
[----:B------:R-:W-:-:S13]  /*09f0*/  ISETP.NE.AND.EX P0, PT, RZ, c[0x0][0x2e4], PT, P0 ;  /* 0x0000b900ff007a0c */ /* 0x000fda0003f05300 */
[----:B------:R-:W-:Y:S05]  /*0a00*/  @!P0 BRA `(.L_x_812) ;  /* 0x0000003000008947 */ /* 0x000fea0003800000 */
[----:B------:R-:W-:-:S05]  /*0a10*/  IMAD.WIDE R8, R195, R2, c[0x0][0x2e0] ;  /* 0x0000b800c3087625 */ /* 0x000fca00078e0202 */
[----:B------:R3:W5:Y:S01]  /*0a20*/  LDG.E R5, [R8.64] ;  /* 0x0000000a08057981 */ /* 0x000762000c1e1900 */
[----:B------:R-:W-:Y:S05]  /*0a30*/  BRA `(.L_x_813) ;  /* 0x0000004000007947 */ /* 0x000fea0003800000 */
.L_x_812:
[----:B------:R-:W-:Y:S05]  /*0a40*/  @!P4 BRA `(.L_x_813) ;  /* 0x000000300000c947 */ /* 0x000fea0003800000 */
[----:B------:R-:W3:Y:S04]  /*0a50*/  LDG.E R5, [R8.64] ;  /* 0x0000000a08057981 */ /* 0x000ee8000c1e1900 */
[----:B------:R-:W3:Y:S02]  /*0a60*/  LDG.E R10, [R8.64+0x4] ;  /* 0x0000040a080a7981 */ /* 0x000ee4000c1e1900 */
[----:B---3--:R-:W-:-:S05]  /*0a70*/  IADD3 R5, -R5, R10, RZ ;  /* 0x0000000a05057210 */ /* 0x008fca0007ffe1ff */
.L_x_813:
[----:B-----5:R-:W-:Y:S01]  /*0a80*/  IMAD R3, R196, 0x80, -R5 ;  /* 0x00000080c4037824 */ /* 0x020fe200078e0a05 */
[C---:B------:R-:W-:Y:S01]  /*0a90*/  IADD3 R192, R6.reuse, 0x3f, RZ ;  /* 0x0000003f06c07810 */ /* 0x040fe20007ffe0ff */
[----:B------:R4:W-:Y:S01]  /*0aa0*/  STL [R1+0x10], R5 ;  /* 0x0000100501007387 */ /* 0x0009e20000100800 */
[----:B------:R-:W-:Y:S01]  /*0ab0*/  PLOP3.LUT P1, PT, PT, PT, PT, 0x80, 0x0 ;  /* 0x000000000000781c */ /* 0x000fe20003f2f070 */
[----:B------:R-:W-:Y:S01]  /*0ac0*/  CS2R R94, SRZ ;  /* 0x00000000005e7805 */ /* 0x000fe2000001ff00 */
[----:B------:R-:W-:Y:S01]  /*0ad0*/  IADD3 R3, R6, -c[0x0][0x2a4], R3 ;  /* 0x8000a90006037a10 */ /* 0x000fe20007ffe003 */
[----:B------:R-:W-:Y:S01]  /*0ae0*/  CS2R R92, SRZ ;  /* 0x00000000005c7805 */ /* 0x000fe2000001ff00 */
[----:B-1----:R-:W-:Y:S01]  /*0af0*/  SHF.R.S32.HI R7, RZ, 0x1f, R192 ;  /* 0x0000001fff077819 */ /* 0x002fe200000114c0 */
        /* <DEDUP_REMOVED lines=42> */
[----:B--2---:R-:W-:Y:S01]  /*0da0*/  IMAD.WIDE R6, R60, R2, c[0x0][0x18] ;  /* 0x000006003c067625 */ /* 0x004fe200078e0202 */
[----:B------:R-:W-:Y:S01]  /*0db0*/  UMOV UR6, 0x5 ;  /* 0x0000000500067882 */ /* 0x000fe20000000000 */
[----:B------:R-:W-:Y:S01]  /*0dc0*/  SHF.R.S32.HI R40, RZ, 0x1f, R197 ;  /* 0x0000001fff287819 */ /* 0x000fe200000114c5 */
[----:B------:R-:W-:Y:S01]  /*0dd0*/  USHF.L.U64.HI UR8, UR4, UR7, UR5 ;  /* 0x0000000704087299 */ /* 0x000fe20008010205 */
[----:B------:R-:W-:Y:S01]  /*0de0*/  IMAD.MOV.U32 R3, RZ, RZ, 0x1 ;  /* 0x00000001ff037424 */ /* 0x000fe200078e00ff */
[C---:B------:R-:W-:Y:S01]  /*0df0*/  IADD3 R2, P0, R6.reuse, 0xc280, RZ ;  /* 0x0000c28006027810 */ /* 0x040fe20007f1e0ff */
[----:B---3--:R-:W-:Y:S01]  /*0e00*/  IMAD.MOV.U32 R9, RZ, RZ, c[0x0][0x168] ;  /* 0x00005a00ff097624 */ /* 0x008fe200078e00ff */
[----:B------:R-:W-:Y:S01]  /*0e10*/  ISETP.NE.AND P3, PT, R5, 0x1, PT ;  /* 0x000000010500780c */ /* 0x000fe20003f65270 */
[----:B------:R-:W-:Y:S01]  /*0e20*/  USHF.L.U64.HI UR5, UR4, UR6, UR5 ;  /* 0x0000000604057299 */ /* 0x000fe20008010205 */
[----:B------:R-:W-:Y:S01]  /*0e30*/  IADD3 R18, P1, R6, 0xc080, RZ ;  /* 0x0000c08006127810 */ /* 0x000fe20007f3e0ff */
[----:B------:R-:W-:Y:S01]  /*0e40*/  USHF.L.U32 UR12, UR4, 0x5, URZ ;  /* 0x00000005040c7899 */ /* 0x000fe2000800063f */
[----:B------:R-:W-:Y:S01]  /*0e50*/  MOV R5, c[0x0][0x260] ;  /* 0x0000980000057a02 */ /* 0x000fe20000000f00 */
[----:B------:R-:W-:Y:S01]  /*0e60*/  STL.U8 [R1+0x14], R3 ;  /* 0x0000140301007387 */ /* 0x000fe20000100000 */
[----:B------:R-:W-:Y:S01]  /*0e70*/  IADD3 R9, R9, 0x3f, RZ ;  /* 0x0000003f09097810 */ /* 0x000fe20007ffe0ff */
[C---:B------:R-:W-:Y:S01]  /*0e80*/  IMAD R8, R40.reuse, c[0x0][0x270], RZ ;  /* 0x00009c0028087a24 */ /* 0x040fe200078e02ff */
[----:B------:R-:W-:Y:S01]  /*0e90*/  SHF.R.S32.HI R61, RZ, 0x1f, R60 ;  /* 0x0000001fff3d7819 */ /* 0x000fe2000001143c */
[----:B------:R1:W-:Y:S01]  /*0ea0*/  STL.U8 [R1+0x15], R3 ;  /* 0x0000150301007387 */ /* 0x0003e20000100000 */
[----:B------:R-:W-:Y:S01]  /*0eb0*/  IADD3.X R19, RZ, R7, RZ, P1, !PT ;  /* 0x00000007ff137210 */ /* 0x000fe20000ffe4ff */
[----:B------:R-:W-:Y:S01]  /*0ec0*/  IMAD.U32 R12, RZ, RZ, UR12 ;  /* 0x0000000cff0c7e24 */ /* 0x000fe2000f8e00ff */
[----:B------:R-:W-:Y:S01]  /*0ed0*/  IADD3 R5, R5, 0x3f, RZ ;  /* 0x0000003f05057810 */ /* 0x000fe20007ffe0ff */
[----:B------:R-:W-:Y:S01]  /*0ee0*/  IMAD.U32 R13, RZ, RZ, UR5 ;  /* 0x00000005ff0d7e24 */ /* 0x000fe2000f8e00ff */
[----:B------:R-:W-:Y:S01]  /*0ef0*/  SHF.R.S32.HI R53, RZ, 0x1f, R32 ;  /* 0x0000001fff357819 */ /* 0x000fe20000011420 */
[----:B------:R-:W-:Y:S01]  /*0f00*/  USHF.L.U32 UR9, UR4, 0x6, URZ ;  /* 0x0000000604097899 */ /* 0x000fe2000800063f */
[----:B------:R-:W-:Y:S01]  /*0f10*/  SHF.R.S32.HI R10, RZ, 0x1f, R9 ;  /* 0x0000001fff0a7819 */ /* 0x000fe20000011409 */
[----:B------:R-:W-:Y:S01]  /*0f20*/  IMAD R16, R40, c[0x0][0x288], RZ ;  /* 0x0000a20028107a24 */ /* 0x000fe200078e02ff */
[----:B------:R-:W-:Y:S01]  /*0f30*/  SHF.R.S32.HI R22, RZ, 0x1f, R5 ;  /* 0x0000001fff167819 */ /* 0x000fe20000011405 */
[----:B------:R-:W-:Y:S01]  /*0f40*/  IMAD R8, R197, c[0x0][0x274], R8 ;  /* 0x00009d00c5087a24 */ /* 0x000fe200078e0208 */
[----:B------:R-:W-:Y:S01]  /*0f50*/  LEA.HI R39, R53, R32, RZ, 0x3 ;  /* 0x0000002035277211 */ /* 0x000fe200078f18ff */
[C---:B------:R-:W-:Y:S01]  /*0f60*/  IMAD.WIDE.U32 R20, R197.reuse, c[0x0][0x270], R60 ;  /* 0x00009c00c5147a25 */ /* 0x040fe200078e003c */
[----:B------:R-:W-:Y:S01]  /*0f70*/  LEA.HI R10, R10, R9, RZ, 0x6 ;  /* 0x000000090a0a7211 */ /* 0x000fe200078f30ff */
[----:B------:R2:W-:Y:S01]  /*0f80*/  STL.64 [R1+0x20], R12 ;  /* 0x0000200c01007387 */ /* 0x0005e20000100a00 */
[----:B------:R-:W-:Y:S01]  /*0f90*/  LEA.HI R22, R22, R5, RZ, 0x6 ;  /* 0x0000000516167211 */ /* 0x000fe200078f30ff */
[----:B------:R-:W-:Y:S01]  /*0fa0*/  IMAD R16, R197, c[0x0][0x28c], R16 ;  /* 0x0000a300c5107a24 */ /* 0x000fe200078e0210 */
[----:B------:R-:W-:Y:S01]  /*0fb0*/  MOV R31, UR8 ;  /* 0x00000008001f7c02 */ /* 0x000fe20008000f00 */
[----:B------:R-:W-:Y:S01]  /*0fc0*/  IMAD.IADD R9, R21, 0x1, R8 ;  /* 0x0000000115097824 */ /* 0x000fe200078e0208 */
[----:B------:R-:W-:Y:S01]  /*0fd0*/  LOP3.LUT R21, R39, 0xfffffff8, RZ, 0xc0, !PT ;  /* 0xfffffff827157812 */ /* 0x000fe200078ec0ff */
[----:B------:R-:W-:Y:S01]  /*0fe0*/  IMAD.U32 R30, RZ, RZ, UR9 ;  /* 0x00000009ff1e7e24 */ /* 0x000fe2000f8e00ff */
[----:B------:R-:W-:Y:S01]  /*0ff0*/  SHF.R.S32.HI R5, RZ, 0x1f, R195 ;  /* 0x0000001fff057819 */ /* 0x000fe200000114c3 */
[----:B------:R-:W-:Y:S01]  /*1000*/  IMAD.MOV.U32 R8, RZ, RZ, R20 ;  /* 0x000000ffff087224 */ /* 0x000fe200078e0014 */
[----:B------:R-:W-:Y:S01]  /*1010*/  SHF.R.S32.HI R10, RZ, 0x6, R10 ;  /* 0x00000006ff0a7819 */ /* 0x000fe2000001140a */
[----:B------:R-:W-:Y:S01]  /*1020*/  IMAD.IADD R21, R32, 0x1, -R21 ;  /* 0x0000000120157824 */ /* 0x000fe200078e0a15 */
[----:B------:R3:W-:Y:S01]  /*1030*/  STL.64 [R1+0x28], R30 ;  /* 0x0000281e01007387 */ /* 0x0007e20000100a00 */
[----:B-1----:R-:W-:Y:S01]  /*1040*/  IMAD.X R3, RZ, RZ, R7, P0 ;  /* 0x000000ffff037224 */ /* 0x002fe200000e0607 */
[----:B------:R-:W-:Y:S01]  /*1050*/  SEL R37, R195, RZ, !P2 ;  /* 0x000000ffc3257207 */ /* 0x000fe20005000000 */
[----:B------:R-:W-:Y:S01]  /*1060*/  IMAD.MOV.U32 R7, RZ, RZ, c[0x0][0x1f8] ;  /* 0x00007e00ff077624 */ /* 0x000fe200078e00ff */
[----:B------:R-:W-:Y:S01]  /*1070*/  SEL R36, R5, RZ, !P2 ;  /* 0x000000ff05247207 */ /* 0x000fe20005000000 */
[----:B------:R1:W-:Y:S01]  /*1080*/  STL [R1+0x18], R10 ;  /* 0x0000180a01007387 */ /* 0x0003e20000100800 */
[----:B------:R-:W-:Y:S01]  /*1090*/  SHF.R.S32.HI R11, RZ, 0x1f, R28 ;  /* 0x0000001fff0b7819 */ /* 0x000fe2000001141c */
[----:B------:R-:W-:Y:S01]  /*10a0*/  IMAD.WIDE.U32 R8, R37, c[0x0][0x278], R8 ;  /* 0x00009e0025087a25 */ /* 0x000fe200078e0008 */
[----:B------:R-:W-:Y:S01]  /*10b0*/  IADD3 R7, R7, 0x3f, RZ ;  /* 0x0000003f07077810 */ /* 0x000fe20007ffe0ff */
[----:B------:R4:W-:Y:S01]  /*10c0*/  STL.64 [R1+0x90], R2 ;  /* 0x0000900201007387 */ /* 0x0009e20000100a00 */
[----:B------:R-:W-:Y:S01]  /*10d0*/  ULDC.64 UR4, c[0x0][0x208] ;  /* 0x0000820000047ab9 */ /* 0x000fe20000000a00 */
[----:B------:R-:W-:Y:S01]  /*10e0*/  SHF.R.S32.HI R22, RZ, 0x6, R22 ;  /* 0x00000006ff167819 */ /* 0x000fe20000011416 */
[----:B------:R-:W-:Y:S01]  /*10f0*/  USHF.L.U32 UR12, UR4, 0x5, URZ ;  /* 0x00000005040c7899 */ /* 0x000fe2000800063f */
[----:B------:R-:W-:Y:S01]  /*1100*/  SHF.R.S32.HI R6, RZ, 0x1f, R7 ;  /* 0x0000001fff067819 */ /* 0x000fe20000011407 */
[----:B------:R-:W-:Y:S01]  /*1110*/  USHF.L.U64.HI UR6, UR4, UR6, UR5 ;  /* 0x0000000604067299 */ /* 0x000fe20008010205 */
[----:B------:R-:W-:Y:S01]  /*1120*/  IADD3 R8, P0, R28, R8, RZ ;  /* 0x000000081c087210 */ /* 0x000fe20007f1e0ff */
[----:B--2---:R-:W-:Y:S01]  /*1130*/  IMAD.WIDE.U32 R12, R197, c[0x0][0x288], R60 ;  /* 0x0000a200c50c7a25 */ /* 0x004fe200078e003c */
[----:B------:R-:W-:Y:S01]  /*1140*/  LEA.HI R6, R6, R7, RZ, 0x6 ;  /* 0x0000000706067211 */ /* 0x000fe200078f30ff */
[----:B------:R-:W-:Y:S01]  /*1150*/  USHF.L.U64.HI UR5, UR4, UR7, UR5 ;  /* 0x0000000704057299 */ /* 0x000fe20008010205 */
[----:B------:R2:W-:Y:S01]  /*1160*/  STL.64 [R1+0x78], R18 ;  /* 0x0000781201007387 */ /* 0x0005e20000100a00 */
[----:B------:R-:W-:Y:S01]  /*1170*/  IMAD.IADD R17, R13, 0x1, R16 ;  /* 0x000000010d117824 */ /* 0x000fe200078e0210 */
[----:B------:R-:W-:Y:S01]  /*1180*/  MOV R16, R12 ;  /* 0x0000000c00107202 */ /* 0x000fe20000000f00 */
[----:B------:R-:W-:Y:S01]  /*1190*/  USHF.L.U32 UR4, UR4, 0x6, URZ ;  /* 0x0000000604047899 */ /* 0x000fe2000800063f */
[----:B------:R-:W-:Y:S01]  /*11a0*/  SHF.R.S32.HI R6, RZ, 0x6, R6 ;  /* 0x00000006ff067819 */ /* 0x000fe20000011406 */
[----:B------:R-:W-:Y:S01]  /*11b0*/  IMAD.U32 R26, RZ, RZ, UR12 ;  /* 0x0000000cff1a7e24 */ /* 0x000fe2000f8e00ff */
[----:B------:R-:W-:Y:S01]  /*11c0*/  MOV R25, UR5 ;  /* 0x0000000500197c02 */ /* 0x000fe20008000f00 */
[----:B------:R-:W-:Y:S01]  /*11d0*/  IMAD.U32 R27, RZ, RZ, UR6 ;  /* 0x00000006ff1b7e24 */ /* 0x000fe2000f8e00ff */
[----:B---3--:R-:W-:Y:S01]  /*11e0*/  LEA.HI R31, R53, R32, RZ, 0x6 ;  /* 0x00000020351f7211 */ /* 0x008fe200078f30ff */
[----:B------:R3:W-:Y:S01]  /*11f0*/  STL [R1+0x40], R6 ;  /* 0x0000400601007387 */ /* 0x0007e20000100800 */
[----:B------:R-:W-:Y:S01]  /*1200*/  IMAD.U32 R24, RZ, RZ, UR4 ;  /* 0x00000004ff187e24 */ /* 0x000fe2000f8e00ff */
[----:B------:R-:W-:Y:S01]  /*1210*/  SEL R5, R5, RZ, !P4 ;  /* 0x000000ff05057207 */ /* 0x000fe20006000000 */
[----:B-1----:R-:W-:Y:S01]  /*1220*/  IMAD R10, R36, c[0x0][0x278], RZ ;  /* 0x00009e00240a7a24 */ /* 0x002fe200078e02ff */
[----:B------:R-:W-:Y:S01]  /*1230*/  SHF.R.S32.HI R31, RZ, 0x6, R31 ;  /* 0x00000006ff1f7819 */ /* 0x000fe2000001141f */
[----:B------:R-:W-:Y:S02]  /*1240*/  STL [R1+0x68], R22 ;  /* 0x0000681601007387 */ /* 0x000fe40000100800 */
[----:B------:R-:W-:Y:S01]  /*1250*/  IMAD R10, R37, c[0x0][0x27c], R10 ;  /* 0x00009f00250a7a24 */ /* 0x000fe200078e020a */
[----:B----4-:R-:W-:Y:S01]  /*1260*/  SHF.R.S32.HI R2, RZ, 0x3, R39 ;  /* 0x00000003ff027819 */ /* 0x010fe20000011427 */
[----:B------:R-:W-:Y:S01]  /*1270*/  IMAD.SHL.U32 R3, R21, 0x8, RZ ;  /* 0x0000000815037824 */ /* 0x000fe200078e00ff */
[----:B------:R-:W-:Y:S01]  /*1280*/  SHF.L.U32 R34, R31, 0x9, RZ ;  /* 0x000000091f227819 */ /* 0x000fe200000006ff */
[----:B------:R1:W-:Y:S02]  /*1290*/  STL [R1+0x80], R22 ;  /* 0x0000801601007387 */ /* 0x0003e40000100800 */
[----:B------:R-:W-:Y:S01]  /*12a0*/  IMAD.SHL.U32 R12, R2, 0x40, RZ ;  /* 0x00000040020c7824 */ /* 0x000fe200078e00ff */
[--C-:B------:R-:W-:Y:S01]  /*12b0*/  SHF.R.S32.HI R73, RZ, 0x1f, R3.reuse ;  /* 0x0000001fff497819 */ /* 0x100fe20000011403 */
[--C-:B------:R-:W-:Y:S01]  /*12c0*/  IMAD.MOV.U32 R72, RZ, RZ, R3.reuse ;  /* 0x000000ffff487224 */ /* 0x100fe200078e0003 */
[----:B------:R4:W-:Y:S02]  /*12d0*/  STL.64 [R1+0x48], R26 ;  /* 0x0000481a01007387 */ /* 0x0009e40000100a00 */
[----:B------:R-:W-:Y:S01]  /*12e0*/  LOP3.LUT R12, R12, 0x1c0, RZ, 0xc0, !PT ;  /* 0x000001c00c0c7812 */ /* 0x000fe200078ec0ff */
[----:B--2---:R-:W-:Y:S01]  /*12f0*/  IMAD R18, R40, c[0x0][0x180], RZ ;  /* 0x0000600028127a24 */ /* 0x004fe200078e02ff */
[----:B------:R2:W-:Y:S02]  /*1300*/  STL.64 [R1+0x50], R24 ;  /* 0x0000501801007387 */ /* 0x0005e40000100a00 */
[----:B------:R-:W-:Y:S01]  /*1310*/  LOP3.LUT R20, R12, 0x38, R3, 0xf8, !PT ;  /* 0x000000380c147812 */ /* 0x000fe200078ef803 */
[----:B------:R-:W-:Y:S01]  /*1320*/  IMAD R18, R197, c[0x0][0x184], R18 ;  /* 0x00006100c5127a24 */ /* 0x000fe200078e0212 */
[----:B------:R-:W-:Y:S01]  /*1330*/  SHF.R.U32.HI R7, RZ, 0x3, R12 ;  /* 0x00000003ff077819 */ /* 0x000fe2000001160c */
[----:B---3--:R-:W-:-:S02]  /*1340*/  IMAD R6, R36, c[0x0][0x290], RZ ;  /* 0x0000a40024067a24 */ /* 0x008fc400078e02ff */
[----:B------:R-:W-:Y:S01]  /*1350*/  IMAD.WIDE.U32 R12, R37, c[0x0][0x290], R16 ;  /* 0x0000a400250c7a25 */ /* 0x000fe200078e0010 */
[----:B------:R-:W-:Y:S02]  /*1360*/  LOP3.LUT R20, R34, R20, R7, 0xf6, !PT ;  /* 0x0000001422147212 */ /* 0x000fe400078ef607 */
[----:B------:R-:W-:Y:S01]  /*1370*/  IADD3.X R7, R11, R9, R10, P0, !PT ;  /* 0x000000090b077210 */ /* 0x000fe200007fe40a */
[----:B------:R-:W-:Y:S01]  /*1380*/  IMAD R6, R37, c[0x0][0x294], R6 ;  /* 0x0000a50025067a24 */ /* 0x000fe200078e0206 */
[----:B------:R-:W-:Y:S01]  /*1390*/  IADD3 R9, P0, R28, R12, RZ ;  /* 0x0000000c1c097210 */ /* 0x000fe20007f1e0ff */
[----:B------:R-:W-:-:S03]  /*13a0*/  IMAD R16, R40, c[0x0][0x210], RZ ;  /* 0x0000840028107a24 */ /* 0x000fc600078e02ff */
[----:B------:R-:W-:Y:S01]  /*13b0*/  IADD3.X R6, R11, R13, R6, P0, !PT ;  /* 0x0000000d0b067210 */ /* 0x000fe200007fe406 */
[C---:B------:R-:W-:Y:S01]  /*13c0*/  IMAD R16, R197.reuse, c[0x0][0x214], R16 ;  /* 0x00008500c5107a24 */ /* 0x040fe200078e0210 */
[----:B------:R-:W-:Y:S01]  /*13d0*/  LEA R12, P0, R8, c[0x0][0x258], 0x2 ;  /* 0x00009600080c7a11 */ /* 0x000fe200078010ff */
[----:B-1----:R-:W-:-:S03]  /*13e0*/  IMAD.WIDE.U32 R22, R197, c[0x0][0x210], R72 ;  /* 0x00008400c5167a25 */ /* 0x002fc600078e0048 */
[----:B------:R-:W-:Y:S01]  /*13f0*/  LEA.HI.X R13, R8, c[0x0][0x25c], R7, 0x2, P0 ;  /* 0x00009700080d7a11 */ /* 0x000fe200000f1407 */
[----:B------:R-:W-:Y:S01]  /*1400*/  IMAD.MOV.U32 R7, RZ, RZ, 0x2 ;  /* 0x00000002ff077424 */ /* 0x000fe200078e00ff */
[----:B------:R-:W-:Y:S01]  /*1410*/  LEA R10, P0, R9, c[0x0][0x280], 0x2 ;  /* 0x0000a000090a7a11 */ /* 0x000fe200078010ff */
[----:B----4-:R-:W-:Y:S01]  /*1420*/  IMAD.WIDE.U32 R26, R197, c[0x0][0x180], R72 ;  /* 0x00006000c51a7a25 */ /* 0x010fe200078e0048 */
[----:B------:R-:W-:Y:S01]  /*1430*/  IADD3 R17, R23, R16, RZ ;  /* 0x0000001017117210 */ /* 0x000fe20007ffe0ff */
[----:B------:R1:W-:Y:S01]  /*1440*/  STL.64 [R1+0x70], R12 ;  /* 0x0000700c01007387 */ /* 0x0003e20000100a00 */
[----:B------:R-:W-:Y:S01]  /*1450*/  LEA.HI.X R11, R9, c[0x0][0x284], R6, 0x2, P0 ;  /* 0x0000a100090b7a11 */ /* 0x000fe200000f1406 */
[----:B------:R-:W-:Y:S01]  /*1460*/  IMAD R8, R36, c[0x0][0x188], RZ ;  /* 0x0000620024087a24 */ /* 0x000fe200078e02ff */
[----:B------:R-:W-:Y:S01]  /*1470*/  SHF.R.S32.HI R23, RZ, 0x1f, R2 ;  /* 0x0000001fff177819 */ /* 0x000fe20000011402 */
[----:B--2---:R-:W-:Y:S02]  /*1480*/  IMAD.WIDE.U32 R24, R20, R7, c[0x0][0x18] ;  /* 0x0000060014187625 */ /* 0x004fe400078e0007 */
[----:B------:R-:W-:Y:S02]  /*1490*/  STL.64 [R1+0x88], R10 ;  /* 0x0000880a01007387 */ /* 0x000fe40000100a00 */
[----:B------:R-:W-:Y:S01]  /*14a0*/  IMAD.IADD R19, R27, 0x1, R18 ;  /* 0x000000011b137824 */ /* 0x000fe200078e0212 */
[C---:B------:R-:W-:Y:S01]  /*14b0*/  IADD3 R42, P1, R24.reuse, 0x4080, RZ ;  /* 0x00004080182a7810 */ /* 0x040fe20007f3e0ff */
[----:B------:R-:W-:Y:S01]  /*14c0*/  IMAD.MOV.U32 R16, RZ, RZ, R22 ;  /* 0x000000ffff107224 */ /* 0x000fe200078e0016 */
[----:B------:R-:W-:Y:S01]  /*14d0*/  IADD3 R24, P0, R24, 0x8080, RZ ;  /* 0x0000808018187810 */ /* 0x000fe20007f1e0ff */
[----:B------:R-:W-:Y:S01]  /*14e0*/  IMAD R6, R36, c[0x0][0x218], RZ ;  /* 0x0000860024067a24 */ /* 0x000fe200078e02ff */
[----:B------:R-:W-:Y:S01]  /*14f0*/  IADD3.X R43, RZ, R25, RZ, P1, !PT ;  /* 0x00000019ff2b7210 */ /* 0x000fe20000ffe4ff */
[C---:B------:R-:W-:Y:S01]  /*1500*/  IMAD R7, R37.reuse, c[0x0][0x18c], R8 ;  /* 0x0000630025077a24 */ /* 0x040fe200078e0208 */
[----:B------:R-:W-:Y:S01]  /*1510*/  IADD3 R8, P2, R2, R0, RZ ;  /* 0x0000000002087210 */ /* 0x000fe20007f5e0ff */
[----:B------:R-:W-:Y:S01]  /*1520*/  IMAD.MOV.U32 R18, RZ, RZ, R26 ;  /* 0x000000ffff127224 */ /* 0x000fe200078e001a */
[----:B------:R-:W-:Y:S01]  /*1530*/  MOV R22, R197 ;  /* 0x000000c500167202 */ /* 0x000fe20000000f00 */
[C---:B------:R-:W-:Y:S01]  /*1540*/  IMAD R6, R37.reuse, c[0x0][0x21c], R6 ;  /* 0x0000870025067a24 */ /* 0x040fe200078e0206 */
[----:B------:R-:W-:Y:S01]  /*1550*/  LEA.HI.X.SX32 R0, R0, R23, 0x1, P2 ;  /* 0x0000001700007211 */ /* 0x000fe200010f0eff */
[C---:B------:R-:W-:Y:S01]  /*1560*/  IMAD.WIDE.U32 R16, R37.reuse, c[0x0][0x218], R16 ;  /* 0x0000860025107a25 */ /* 0x040fe200078e0010 */
[----:B------:R-:W-:Y:S03]  /*1570*/  STL.64 [R1+0x38], R42 ;  /* 0x0000382a01007387 */ /* 0x000fe60000100a00 */
[----:B------:R-:W-:Y:S01]  /*1580*/  IMAD.WIDE.U32 R18, R37, c[0x0][0x188], R18 ;  /* 0x0000620025127a25 */ /* 0x000fe200078e0012 */
[----:B------:R-:W-:-:S02]  /*1590*/  IADD3 R17, R17, R6, RZ ;  /* 0x0000000611117210 */ /* 0x000fc40007ffe0ff */
[----:B-1----:R-:W-:Y:S01]  /*15a0*/  SEL R12, R195, RZ, !P4 ;  /* 0x000000ffc30c7207 */ /* 0x002fe20006000000 */
[----:B------:R-:W-:Y:S02]  /*15b0*/  IMAD.IADD R19, R19, 0x1, R7 ;  /* 0x0000000113137824 */ /* 0x000fe400078e0207 */
[C---:B------:R-:W-:Y:S02]  /*15c0*/  IMAD R7, R0.reuse, c[0x0][0x178], RZ ;  /* 0x00005e0000077a24 */ /* 0x040fe400078e02ff */
[----:B------:R-:W-:Y:S02]  /*15d0*/  IMAD R9, R0, c[0x0][0x208], RZ ;  /* 0x0000820000097a24 */ /* 0x000fe400078e02ff */
        /* <DEDUP_REMOVED lines=12> */
[----:B------:R-:W-:Y:S01]  /*16a0*/  LEA.HI.X R9, R16, c[0x0][0x1f4], R9, 0x1, P0 ;  /* 0x00007d0010097a11 */ /* 0x000fe200000f0c09 */
[----:B------:R-:W-:Y:S01]  /*16b0*/  IMAD.MOV.U32 R27, RZ, RZ, R32 ;  /* 0x000000ffff1b7224 */ /* 0x000fe200078e0020 */
[----:B------:R-:W-:Y:S01]  /*16c0*/  @P3 SHF.R.U32.HI R22, RZ, c[0x0][0x250], R0 ;  /* 0x00009400ff163a19 */ /* 0x000fe20000011600 */
[----:B------:R2:W-:Y:S03]  /*16d0*/  STL.64 [R1+0x30], R6 ;  /* 0x0000300601007387 */ /* 0x0005e60000100a00 */
[----:B------:R-:W-:Y:S01]  /*16e0*/  SHF.R.S32.HI R19, RZ, 0x1f, R22 ;  /* 0x0000001fff137819 */ /* 0x000fe20000011416 */
[----:B------:R2:W-:Y:S01]  /*16f0*/  STL.64 [R1+0x58], R8 ;  /* 0x0000580801007387 */ /* 0x0005e20000100a00 */
[----:B-1----:R-:W-:-:S03]  /*1700*/  MOV R24, 0x1720 ;  /* 0x0000172000187802 */ /* 0x002fc60000000f00 */
[----:B--2---:R-:W-:Y:S05]  /*1710*/  CALL.REL.NOINC `($_ZN7cutlass13device_kernelIN5flash19enable_sm80_to_sm89INS1_16FlashAttnBwdSm80INS1_25CollectiveMainloopBwdSm80ILi2ELi2EN4cute5tupleIJNS5_1CILi64EEENS7_ILi128EEES8_EEENS_10bfloat16_tEfNS_4arch4Sm80ELb1ELb0ELb1ELb1ELb1ELb0ELb0ELb0ELi2ELi2ELi4ELi2ELb1EEENS1_21CollectiveEpilogueBwdISA_SB_SD_Li256ELb1ELb0ELi2EEENS1_25SingleTileBwdLPTSchedulerILb1ELi128ELb1EEEEEEEEEvNT_6ParamsE$_ZZN4cute7idx2crdINS_5tupleIJiEEENS1_IJNS1_IJNS1_IJNS_1CILi8EEENS3_ILi2EEEEEES5_S5_NS3_ILi4EEEEEEEEEEEDaRKT_RKT0_ENKUlRKT_RKT0_E_clIiS8_EEDaSI_SL_) ;  /* 0x00008cb000007944 */ /* 0x004fea0003c00000 */
[----:B------:R-:W-:Y:S01]  /*1720*/  IMAD.MOV.U32 R193, RZ, RZ, R0 ;  /* 0x000000ffffc17224 */ /* 0x000fe200078e0000 */
[----:B------:R-:W-:Y:S01]  /*1730*/  MOV R30, R42 ;  /* 0x0000002a001e7202 */ /* 0x000fe20000000f00 */
[----:B------:R-:W-:Y:S01]  /*1740*/  IMAD.MOV.U32 R27, RZ, RZ, R32 ;  /* 0x000000ffff1b7224 */ /* 0x000fe200078e0020 */
[----:B------:R-:W-:-:S02]  /*1750*/  MOV R24, 0x1770 ;  /* 0x0000177000187802 */ /* 0x000fc40000000f00 */
[----:B-1----:R-:W-:Y:S05]  /*1760*/  CALL.REL.NOINC `($_ZN7cutlass13device_kernelIN5flash19enable_sm80_to_sm89INS1_16FlashAttnBwdSm80INS1_25CollectiveMainloopBwdSm80ILi2ELi2EN4cute5tupleIJNS5_1CILi64EEENS7_ILi128EEES8_EEENS_10bfloat16_tEfNS_4arch4Sm80ELb1ELb0ELb1ELb1ELb1ELb0ELb0ELb0ELi2ELi2ELi4ELi2ELb1EEENS1_21CollectiveEpilogueBwdISA_SB_SD_Li256ELb1ELb0ELi2EEENS1_25SingleTileBwdLPTSchedulerILb1ELi128ELb1EEEEEEEEEvNT_6ParamsE$_ZZN4cute7idx2crdINS_5tupleIJiEEENS1_IJNS1_IJNS1_IJNS_1CILi8EEENS3_ILi2EEEEEES5_S5_NS3_ILi4EEEEEEEEEEEDaRKT_RKT0_ENKUlRKT_RKT0_E_clIiS8_EEDaSI_SL_) ;  /* 0x00008c6000007944 */ /* 0x002fea0003c00000 */
        /* <DEDUP_REMOVED lines=16> */
[----:B-1----:R-:W-:Y:S05]  /*1870*/  CALL.REL.NOINC `($_ZN7cutlass13device_kernelIN5flash19enable_sm80_to_sm89INS1_16FlashAttnBwdSm80INS1_25CollectiveMainloopBwdSm80ILi2ELi2EN4cute5tupleIJNS5_1CILi64EEENS7_ILi128EEES8_EEENS_10bfloat16_tEfNS_4arch4Sm80ELb1ELb0ELb1ELb1ELb1ELb0ELb0ELb0ELi2ELi2ELi4ELi2ELb1EEENS1_21CollectiveEpilogueBwdISA_SB_SD_Li256ELb1ELb0ELi2EEENS1_25SingleTileBwdLPTSchedulerILb1ELi128ELb1EEEEEEEEEvNT_6ParamsE$_ZZN4cute7idx2crdINS_5tupleIJiEEENS1_IJNS1_IJNS1_IJNS_1CILi8EEENS3_ILi2EEEEEES5_NS3_ILi4EEES5_EEEEEEEEDaRKT_RKT0_ENKUlRKT_RKT0_E_clIiS8_EEDaSI_SL_) ;  /* 0x00007ee000007944 */ /* 0x002fea0003c00000 */
[----:B------:R-:W-:Y:S01]  /*1880*/  IMAD.MOV.U32 R50, RZ, RZ, R45 ;  /* 0x000000ffff327224 */ /* 0x000fe200078e002d */
[----:B------:R-:W-:Y:S01]  /*1890*/  MOV R48, R43 ;  /* 0x0000002b00307202 */ /* 0x000fe20000000f00 */
[----:B------:R-:W-:Y:S01]  /*18a0*/  IMAD.MOV.U32 R49, RZ, RZ, R44 ;  /* 0x000000ffff317224 */ /* 0x000fe200078e002c */
[----:B------:R-:W-:Y:S02]  /*18b0*/  MOV R34, R32 ;  /* 0x0000002000227202 */ /* 0x000fe40000000f00 */
[----:B------:R-:W-:Y:S02]  /*18c0*/  MOV R24, 0x18e0 ;  /* 0x000018e000187802 */ /* 0x000fe40000000f00 */
[----:B-1----:R-:W-:Y:S05]  /*18d0*/  CALL.REL.NOINC `($_ZN7cutlass13device_kernelIN5flash19enable_sm80_to_sm89INS1_16FlashAttnBwdSm80INS1_25CollectiveMainloopBwdSm80ILi2ELi2EN4cute5tupleIJNS5_1CILi64EEENS7_ILi128EEES8_EEENS_10bfloat16_tEfNS_4arch4Sm80ELb1ELb0ELb1ELb1ELb1ELb0ELb0ELb0ELi2ELi2ELi4ELi2ELb1EEENS1_21CollectiveEpilogueBwdISA_SB_SD_Li256ELb1ELb0ELi2EEENS1_25SingleTileBwdLPTSchedulerILb1ELi128ELb1EEEEEEEEEvNT_6ParamsE$_ZZN4cute7idx2crdINS_5tupleIJiEEENS1_IJNS1_IJNS1_IJNS_1CILi8EEENS3_ILi2EEEEEES5_NS3_ILi4EEES5_EEEEEEEEDaRKT_RKT0_ENKUlRKT_RKT0_E_clIiS8_EEDaSI_SL_) ;  /* 0x00007e8000007944 */ /* 0x002fea0003c00000 */
[----:B------:R-:W-:Y:S02]  /*18e0*/  MOV R27, R32 ;  /* 0x00000020001b7202 */ /* 0x000fe40000000f00 */
[----:B------:R-:W-:-:S02]  /*18f0*/  MOV R24, 0x1910 ;  /* 0x0000191000187802 */ /* 0x000fc40000000f00 */
[----:B-1----:R-:W-:Y:S05]  /*1900*/  CALL.REL.NOINC `($_ZN7cutlass13device_kernelIN5flash19enable_sm80_to_sm89INS1_16FlashAttnBwdSm80INS1_25CollectiveMainloopBwdSm80ILi2ELi2EN4cute5tupleIJNS5_1CILi64EEENS7_ILi128EEES8_EEENS_10bfloat16_tEfNS_4arch4Sm80ELb1ELb0ELb1ELb1ELb1ELb0ELb0ELb0ELi2ELi2ELi4ELi2ELb1EEENS1_21CollectiveEpilogueBwdISA_SB_SD_Li256ELb1ELb0ELi2EEENS1_25SingleTileBwdLPTSchedulerILb1ELi128ELb1EEEEEEEEEvNT_6ParamsE$_ZZN4cute7idx2crdINS_5tupleIJiEEENS1_IJNS1_IJNS1_IJNS_1CILi8EEENS3_ILi2EEEEEES5_S5_NS3_ILi4EEEEEEEEEEEDaRKT_RKT0_ENKUlRKT_RKT0_E_clIiS8_EEDaSI_SL_) ;  /* 0x00008ac000007944 */ /* 0x002fea0003c00000 */
        /* <DEDUP_REMOVED lines=24> */
[----:B-1----:R-:W-:Y:S05]  /*1a90*/  CALL.REL.NOINC `($_ZN7cutlass13device_kernelIN5flash19enable_sm80_to_sm89INS1_16FlashAttnBwdSm80INS1_25CollectiveMainloopBwdSm80ILi2ELi2EN4cute5tupleIJNS5_1CILi64EEENS7_ILi128EEES8_EEENS_10bfloat16_tEfNS_4arch4Sm80ELb1ELb0ELb1ELb1ELb1ELb0ELb0ELb0ELi2ELi2ELi4ELi2ELb1EEENS1_21CollectiveEpilogueBwdISA_SB_SD_Li256ELb1ELb0ELi2EEENS1_25SingleTileBwdLPTSchedulerILb1ELi128ELb1EEEEEEEEEvNT_6ParamsE$_ZZN4cute7idx2crdINS_5tupleIJiEEENS1_IJNS1_IJNS1_IJNS_1CILi8EEENS3_ILi2EEEEEES5_S5_NS3_ILi4EEEEEEEEEEEDaRKT_RKT0_ENKUlRKT_RKT0_E_clIiS8_EEDaSI_SL_) ;  /* 0x0000893000007944 */ /* 0x002fea0003c00000 */
        /* <DEDUP_REMOVED lines=149> */
[----:B-1-345:R-:W-:Y:S05]  /*23f0*/  CALL.REL.NOINC `($_ZN7cutlass13device_kernelIN5flash19enable_sm80_to_sm89INS1_16FlashAttnBwdSm80INS1_25CollectiveMainloopBwdSm80ILi2ELi2EN4cute5tupleIJNS5_1CILi64EEENS7_ILi128EEES8_EEENS_10bfloat16_tEfNS_4arch4Sm80ELb1ELb0ELb1ELb1ELb1ELb0ELb0ELb0ELi2ELi2ELi4ELi2ELb1EEENS1_21CollectiveEpilogueBwdISA_SB_SD_Li256ELb1ELb0ELi2EEENS1_25SingleTileBwdLPTSchedulerILb1ELi128ELb1EEEEEEEEEvNT_6ParamsE$_ZZN5flash25CollectiveMainloopBwdSm80ILi2ELi2EN4cute5tupleIJNS1_1CILi64EEENS3_ILi128EEES4_EEEN7cutlass10bfloat16_tEfNS7_4arch4Sm80ELb1ELb0ELb1ELb1ELb1ELb0ELb0ELb0ELi2ELi2ELi4ELi2ELb1EE3mmaINS_16FlashAttnBwdSm80ISB_NS_21CollectiveEpilogueBwdIS6_S8_SA_Li256ELb1ELb0ELi2EEENS_25SingleTileBwdLPTSchedulerILb1ELi128ELb1EEEE13SharedStorageENS1_6TensorINS1_11ArrayEngineIfLm32EEENS1_6LayoutINS2_IJNS2_IJNS3_ILi2EEESO_EEESO_NS3_ILi4EEEEEENS2_IJNS2_IJNS3_ILi1EEESO_EEESQ_NS3_ILi8EEEEEEEEEEEEbRKNSB_6ParamsERT0_S12_iNS2_IJiiiEEERT_ENKUliiE_clEii) ;  /* 0x0000a8a000007944 */ /* 0x03afea0003c00000 */
[----:B------:R-:W-:Y:S05]  /*2400*/  BSYNC B0 ;  /* 0x0000000000007941 */ /* 0x000fea0003800000 */
.L_x_815:
[----:B------:R-:W0:Y:S01]  /*2410*/  LDGDEPBAR ;  /* 0x00000000000079af */ /* 0x000e220000000000 */
[----:B------:R-:W-:Y:S01]  /*2420*/  BSSY B0, `(.L_x_816) ;  /* 0x0000005000007945 */ /* 0x000fe20003800000 */
[----:B------:R-:W-:Y:S01]  /*2430*/  MOV R17, R194 ;  /* 0x000000c200117202 */ /* 0x000fe20000000f00 */
[----:B------:R-:W-:Y:S01]  /*2440*/  UMOV UR7, URZ ;  /* 0x0000003f00077c82 */ /* 0x000fe20008000000 */
[----:B------:R-:W-:Y:S02]  /*2450*/  MOV R12, 0x2470 ;  /* 0x00002470000c7802 */ /* 0x000fe40000000f00 */
[----:B-1----:R-:W-:Y:S05]  /*2460*/  CALL.REL.NOINC `($_ZN7cutlass13device_kernelIN5flash19enable_sm80_to_sm89INS1_16FlashAttnBwdSm80INS1_25CollectiveMainloopBwdSm80ILi2ELi2EN4cute5tupleIJNS5_1CILi64EEENS7_ILi128EEES8_EEENS_10bfloat16_tEfNS_4arch4Sm80ELb1ELb0ELb1ELb1ELb1ELb0ELb0ELb0ELi2ELi2ELi4ELi2ELb1EEENS1_21CollectiveEpilogueBwdISA_SB_SD_Li256ELb1ELb0ELi2EEENS1_25SingleTileBwdLPTSchedulerILb1ELi128ELb1EEEEEEEEEvNT_6ParamsE$_ZZN5flash25CollectiveMainloopBwdSm80ILi2ELi2EN4cute5tupleIJNS1_1CILi64EEENS3_ILi128EEES4_EEEN7cutlass10bfloat16_tEfNS7_4arch4Sm80ELb1ELb0ELb1ELb1ELb1ELb0ELb0ELb0ELi2ELi2ELi4ELi2ELb1EE3mmaINS_16FlashAttnBwdSm80ISB_NS_21CollectiveEpilogueBwdIS6_S8_SA_Li256ELb1ELb0ELi2EEENS_25SingleTileBwdLPTSchedulerILb1ELi128ELb1EEEE13SharedStorageENS1_6TensorINS1_11ArrayEngineIfLm32EEENS1_6LayoutINS2_IJNS2_IJNS3_ILi2EEESO_EEESO_NS3_ILi4EEEEEENS2_IJNS2_IJNS3_ILi1EEESO_EEESQ_NS3_ILi8EEEEEEEEEEEEbRKNSB_6ParamsERT0_S12_iNS2_IJiiiEEERT_ENKUliiE0_clEii) ;  /* 0x0000920000007944 */ /* 0x002fea0003c00000 */
[----:B------:R-:W-:Y:S05]  /*2470*/  BSYNC B0 ;  /* 0x0000000000007941 */ /* 0x000fea0003800000 */
.L_x_816:
        /* <DEDUP_REMOVED lines=45> */
.L_x_817:
[----:B------:R-:W-:Y:S01]  /*2750*/  LOP3.LUT R51, R51, 0xfffffff0, RZ, 0xc0, !PT ;  /* 0xfffffff033337812 */ /* 0x000fe200078ec0ff */
[----:B------:R-:W-:Y:S01]  /*2760*/  IMAD.SHL.U32 R0, R0, 0x40, RZ ;  /* 0x0000004000007824 */ /* 0x000fe200078e00ff */
[CC--:B-1----:R-:W-:Y:S01]  /*2770*/  LEA.HI R7, R53.reuse, R32.reuse, RZ, 0x5 ;  /* 0x0000002035077211 */ /* 0x0c2fe200078f28ff */
[----:B------:R-:W-:Y:S01]  /*2780*/  IMAD.SHL.U32 R11, R42, 0x20, RZ ;  /* 0x000000202a0b7824 */ /* 0x000fe200078e00ff */
[----:B------:R-:W-:Y:S01]  /*2790*/  LEA.HI R53, R53, R32, RZ, 0x2 ;  /* 0x0000002035357211 */ /* 0x000fe200078f10ff */
[----:B------:R-:W-:Y:S01]  /*27a0*/  IMAD.IADD R8, R32, 0x1, -R51 ;  /* 0x0000000120087824 */ /* 0x000fe200078e0a33 */
[----:B------:R-:W-:Y:S01]  /*27b0*/  LOP3.LUT R0, R0, 0x1c0, RZ, 0xc0, !PT ;  /* 0x000001c000007812 */ /* 0x000fe200078ec0ff */
[----:B------:R-:W-:Y:S01]  /*27c0*/  IMAD.MOV.U32 R9, RZ, RZ, -0x80 ;  /* 0xffffff80ff097424 */ /* 0x000fe200078e00ff */
[----:B------:R-:W-:Y:S01]  /*27d0*/  SHF.R.S32.HI R2, RZ, 0x5, R7 ;  /* 0x00000005ff027819 */ /* 0x000fe20000011407 */
[----:B------:R-:W-:Y:S01]  /*27e0*/  IMAD.SHL.U32 R176, R50, 0x40, RZ ;  /* 0x0000004032b07824 */ /* 0x000fe200078e00ff */
[----:B------:R-:W-:Y:S01]  /*27f0*/  LOP3.LUT R4, R0, 0x20, R11, 0xf8, !PT ;  /* 0x0000002000047812 */ /* 0x000fe200078ef80b */
[----:B------:R-:W-:Y:S01]  /*2800*/  IMAD R6, R196, R9, 0x1 ;  /* 0x00000001c4067424 */ /* 0x000fe200078e0209 */
[----:B------:R-:W-:Y:S01]  /*2810*/  SHF.R.S32.HI R11, RZ, 0x1f, R8 ;  /* 0x0000001fff0b7819 */ /* 0x000fe20000011408 */
[----:B------:R-:W-:Y:S01]  /*2820*/  IMAD.SHL.U32 R13, R2, 0x10, RZ ;  /* 0x00000010020d7824 */ /* 0x000fe200078e00ff */
[----:B------:R-:W-:Y:S01]  /*2830*/  LOP3.LUT R15, R7, 0xffffffe0, RZ, 0xc0, !PT ;  /* 0xffffffe0070f7812 */ /* 0x000fe200078ec0ff */
[----:B------:R-:W-:Y:S01]  /*2840*/  IMAD.SHL.U32 R9, R41, 0x8, RZ ;  /* 0x0000000829097824 */ /* 0x000fe200078e00ff */
[----:B------:R-:W-:Y:S01]  /*2850*/  LEA.HI R8, R11, R8, RZ, 0x3 ;  /* 0x000000080b087211 */ /* 0x000fe200078f18ff */
[----:B------:R-:W-:Y:S01]  /*2860*/  IMAD.SHL.U32 R11, R45, 0x40, RZ ;  /* 0x000000402d0b7824 */ /* 0x000fe200078e00ff */
[----:B------:R-:W-:Y:S01]  /*2870*/  LEA.HI R7, R7, R2, RZ, 0x1 ;  /* 0x0000000207077211 */ /* 0x000fe200078f08ff */
[----:B------:R-:W-:Y:S01]  /*2880*/  IMAD.SHL.U32 R10, R44, 0x10, RZ ;  /* 0x000000102c0a7824 */ /* 0x000fe200078e00ff */
[----:B------:R-:W-:Y:S01]  /*2890*/  LOP3.LUT R52, R52, 0x30, R13, 0xf8, !PT ;  /* 0x0000003034347812 */ /* 0x000fe200078ef80d */
[----:B------:R-:W-:Y:S01]  /*28a0*/  IMAD.SHL.U32 R49, R49, 0x10, RZ ;  /* 0x0000001031317824 */ /* 0x000fe200078e00ff */
[--C-:B------:R-:W-:Y:S01]  /*28b0*/  SHF.R.S32.HI R12, RZ, 0x2, R53.reuse ;  /* 0x00000002ff0c7819 */ /* 0x100fe20000011435 */
[----:B------:R-:W-:Y:S01]  /*28c0*/  IMAD.SHL.U32 R8, R8, 0x40, RZ ;  /* 0x0000004008087824 */ /* 0x000fe200078e00ff */
[----:B------:R-:W-:Y:S01]  /*28d0*/  SHF.R.S32.HI R13, RZ, 0x1f, R53 ;  /* 0x0000001fff0d7819 */ /* 0x000fe20000011435 */
[----:B------:R-:W-:Y:S01]  /*28e0*/  IMAD R40, R40, c[0x0][0x238], RZ ;  /* 0x00008e0028287a24 */ /* 0x000fe200078e02ff */
[----:B------:R-:W-:Y:S01]  /*28f0*/  LOP3.LUT R53, R53, 0x3ffffffc, RZ, 0xc0, !PT ;  /* 0x3ffffffc35357812 */ /* 0x000fe200078ec0ff */
[----:B------:R-:W-:Y:S01]  /*2900*/  IMAD.SHL.U32 R177, R43, 0x8, RZ ;  /* 0x000000082bb17824 */ /* 0x000fe200078e00ff */
[----:B------:R-:W-:Y:S01]  /*2910*/  LOP3.LUT R11, R11, 0x1c0, RZ, 0xc0, !PT ;  /* 0x000001c00b0b7812 */ /* 0x000fe200078ec0ff */
[----:B------:R-:W-:Y:S01]  /*2920*/  IMAD.SHL.U32 R48, R48, 0x8, RZ ;  /* 0x0000000830307824 */ /* 0x000fe200078e00ff */
[----:B------:R-:W-:Y:S01]  /*2930*/  LOP3.LUT R176, R176, 0x1c0, RZ, 0xc0, !PT ;  /* 0x000001c0b0b07812 */ /* 0x000fe200078ec0ff */
[----:B------:R-:W-:Y:S01]  /*2940*/  IMAD R40, R197, c[0x0][0x23c], R40 ;  /* 0x00008f00c5287a24 */ /* 0x000fe200078e0228 */
        /* <DEDUP_REMOVED lines=134> */
.L_x_820:
        /* <DEDUP_REMOVED lines=148> */
[----:B-1----:R-:W-:Y:S05]  /*3af0*/  CALL.REL.NOINC `($_ZN7cutlass13device_kernelIN5flash19enable_sm80_to_sm89INS1_16FlashAttnBwdSm80INS1_25CollectiveMainloopBwdSm80ILi2ELi2EN4cute5tupleIJNS5_1CILi64EEENS7_ILi128EEES8_EEENS_10bfloat16_tEfNS_4arch4Sm80ELb1ELb0ELb1ELb1ELb1ELb0ELb0ELb0ELi2ELi2ELi4ELi2ELb1EEENS1_21CollectiveEpilogueBwdISA_SB_SD_Li256ELb1ELb0ELi2EEENS1_25SingleTileBwdLPTSchedulerILb1ELi128ELb1EEEEEEEEEvNT_6ParamsE$_ZZN5flash25CollectiveMainloopBwdSm80ILi2ELi2EN4cute5tupleIJNS1_1CILi64EEENS3_ILi128EEES4_EEEN7cutlass10bfloat16_tEfNS7_4arch4Sm80ELb1ELb0ELb1ELb1ELb1ELb0ELb0ELb0ELi2ELi2ELi4ELi2ELb1EE3mmaINS_16FlashAttnBwdSm80ISB_NS_21CollectiveEpilogueBwdIS6_S8_SA_Li256ELb1ELb0ELi2EEENS_25SingleTileBwdLPTSchedulerILb1ELi128ELb1EEEE13SharedStorageENS1_6TensorINS1_11ArrayEngineIfLm32EEENS1_6LayoutINS2_IJNS2_IJNS3_ILi2EEESO_EEESO_NS3_ILi4EEEEEENS2_IJNS2_IJNS3_ILi1EEESO_EEESQ_NS3_ILi8EEEEEEEEEEEEbRKNSB_6ParamsERT0_S12_iNS2_IJiiiEEERT_ENKUliiE_clEii) ;  /* 0x000091a000007944 */ /* 0x002fea0003c00000 */
[----:B------:R-:W-:Y:S05]  /*3b00*/  BSYNC B0 ;  /* 0x0000000000007941 */ /* 0x000fea0003800000 */
.L_x_818:
        /* <DEDUP_REMOVED lines=440> */
[----:B------:R-:W-:Y:S05]  /*5690*/  CALL.REL.NOINC `($_ZN7cutlass13device_kernelIN5flash19enable_sm80_to_sm89INS1_16FlashAttnBwdSm80INS1_25CollectiveMainloopBwdSm80ILi2ELi2EN4cute5tupleIJNS5_1CILi64EEENS7_ILi128EEES8_EEENS_10bfloat16_tEfNS_4arch4Sm80ELb1ELb0ELb1ELb1ELb1ELb0ELb0ELb0ELi2ELi2ELi4ELi2ELb1EEENS1_21CollectiveEpilogueBwdISA_SB_SD_Li256ELb1ELb0ELi2EEENS1_25SingleTileBwdLPTSchedulerILb1ELi128ELb1EEEEEEEEEvNT_6ParamsE$_ZZN5flash25CollectiveMainloopBwdSm80ILi2ELi2EN4cute5tupleIJNS1_1CILi64EEENS3_ILi128EEES4_EEEN7cutlass10bfloat16_tEfNS7_4arch4Sm80ELb1ELb0ELb1ELb1ELb1ELb0ELb0ELb0ELi2ELi2ELi4ELi2ELb1EE3mmaINS_16FlashAttnBwdSm80ISB_NS_21CollectiveEpilogueBwdIS6_S8_SA_Li256ELb1ELb0ELi2EEENS_25SingleTileBwdLPTSchedulerILb1ELi128ELb1EEEE13SharedStorageENS1_6TensorINS1_11ArrayEngineIfLm32EEENS1_6LayoutINS2_IJNS2_IJNS3_ILi2EEESO_EEESO_NS3_ILi4EEEEEENS2_IJNS2_IJNS3_ILi1EEESO_EEESQ_NS3_ILi8EEEEEEEEEEEEbRKNSB_6ParamsERT0_S12_iNS2_IJiiiEEERT_ENKUliiE0_clEii) ;  /* 0x00005fd000007944 */ /* 0x000fea0003c00000 */
[----:B------:R-:W-:Y:S05]  /*56a0*/  BSYNC B0 ;  /* 0x0000000000007941 */ /* 0x000fea0003800000 */
.L_x_819:
        /* <DEDUP_REMOVED lines=168> */
.L_x_814:
[----:B----4-:R-:W-:Y:S05]  /*6130*/  @P1 BRA `(.L_x_821) ;  /* 0x000011d000001947 */ /* 0x010fea0003800000 */
[----:B------:R-:W1:Y:S01]  /*6140*/  S2R R0, SR_TID.X ;  /* 0x0000000000007919 */ /* 0x000e620000002100 */
        /* <DEDUP_REMOVED lines=19> */
[----:B---3--:R-:W-:-:S02]  /*6280*/  LOP3.LUT R9, R2, 0x3ffffffc, RZ, 0xc0, !PT ;  /* 0x3ffffffc02097812 */ /* 0x008fc400078ec0ff */
[----:B--2---:R-:W-:Y:S02]  /*6290*/  LEA.HI R6, R4, R5, RZ, 0x3 ;  /* 0x0000000504067211 */ /* 0x004fe400078f18ff */
[-C--:B------:R-:W-:Y:S01]  /*62a0*/  LEA.HI R4, R3, R0.reuse, RZ, 0x5 ;  /* 0x0000000003047211 */ /* 0x080fe200078f28ff */
[----:B------:R-:W-:Y:S01]  /*62b0*/  IMAD.IADD R2, R0, 0x1, -R9 ;  /* 0x0000000100027824 */ /* 0x000fe200078e0a09 */
[----:B------:R-:W-:Y:S02]  /*62c0*/  LOP3.LUT R8, R6, 0xfffffff8, RZ, 0xc0, !PT ;  /* 0xfffffff806087812 */ /* 0x000fe400078ec0ff */
[--C-:B------:R-:W-:Y:S02]  /*62d0*/  SHF.R.S32.HI R6, RZ, 0x5, R4.reuse ;  /* 0x00000005ff067819 */ /* 0x100fe40000011404 */
[----:B------:R-:W-:Y:S01]  /*62e0*/  SHF.R.S32.HI R7, RZ, 0x1f, R4 ;  /* 0x0000001fff077819 */ /* 0x000fe20000011404 */
        /* <DEDUP_REMOVED lines=90> */
.L_x_822:
        /* <DEDUP_REMOVED lines=21> */
[----:B-----5:R-:W-:-:S04]  /*69e0*/  IMAD R3, R196, -0x80, R33 ;  /* 0xffffff80c4037824 */ /* 0x020fc800078e0221 */
[----:B------:R-:W-:Y:S01]  /*69f0*/  IMAD.SHL.U32 R32, R0, 0x2, RZ ;  /* 0x0000000200207824 */ /* 0x000fe200078e00ff */
[----:B------:R-:W-:Y:S02]  /*6a00*/  IMNMX R3, R3, 0x80, PT ;  /* 0x0000008003037817 */ /* 0x000fe40003800200 */
[----:B------:R-:W-:Y:S02]  /*6a10*/  SHF.R.S32.HI R0, RZ, 0x1f, R197 ;  /* 0x0000001fff007819 */ /* 0x000fe400000114c5 */
[----:B------:R1:W2:Y:S01]  /*6a20*/  LDS.128 R28, [R32+0x5080] ;  /* 0x00508000201c7984 */ /* 0x0002a20000000c00 */
[----:B------:R-:W-:Y:S02]  /*6a30*/  ISETP.GE.AND P3, PT, R2, R3, PT ;  /* 0x000000030200720c */ /* 0x000fe40003f66270 */
[----:B------:R-:W-:Y:S01]  /*6a40*/  IMAD R34, R0, c[0x0][0x338], RZ ;  /* 0x0000ce0000227a24 */ /* 0x000fe200078e02ff */
[----:B------:R1:W3:Y:S01]  /*6a50*/  LDS.128 R24, [R32+0x6080] ;  /* 0x0060800020187984 */ /* 0x0002e20000000c00 */
[----:B------:R-:W-:-:S02]  /*6a60*/  ISETP.GE.OR P0, PT, R38, c[0x0][0x324], P3 ;  /* 0x0000c90026007a0c */ /* 0x000fc40001f06670 */
[----:B------:R-:W-:Y:S01]  /*6a70*/  IMAD R33, R197, c[0x0][0x33c], R34 ;  /* 0x0000cf00c5217a24 */ /* 0x000fe200078e0222 */
[----:B------:R1:W4:Y:S01]  /*6a80*/  LDS.128 R20, [R32+0x7080] ;  /* 0x0070800020147984 */ /* 0x0003220000000c00 */
[----:B------:R-:W-:Y:S02]  /*6a90*/  IMAD R34, R36, c[0x0][0x340], RZ ;  /* 0x0000d00024227a24 */ /* 0x000fe400078e02ff */
[----:B------:R-:W-:Y:S01]  /*6aa0*/  IMAD.IADD R43, R43, 0x1, R33 ;  /* 0x000000012b2b7824 */ /* 0x000fe200078e0221 */
[----:B------:R1:W1:Y:S01]  /*6ab0*/  LDS.128 R16, [R32+0x80] ;  /* 0x0000800020107984 */ /* 0x0002620000000c00 */
[C---:B------:R-:W-:Y:S02]  /*6ac0*/  IMAD R33, R195.reuse, c[0x0][0x344], R34 ;  /* 0x0000d100c3217a24 */ /* 0x040fe400078e0222 */
        /* <DEDUP_REMOVED lines=16> */
.L_x_824:
[----:B------:R-:W-:Y:S05]  /*6bd0*/  BSYNC B0 ;  /* 0x0000000000007941 */ /* 0x000fea0003800000 */
.L_x_823:
        /* <DEDUP_REMOVED lines=16> */
.L_x_826:
[----:B------:R-:W-:Y:S05]  /*6ce0*/  BSYNC B0 ;  /* 0x0000000000007941 */ /* 0x000fea0003800000 */
.L_x_825:
        /* <DEDUP_REMOVED lines=16> */
.L_x_828:
[----:B------:R-:W-:Y:S05]  /*6df0*/  BSYNC B0 ;  /* 0x0000000000007941 */ /* 0x000fea0003800000 */
.L_x_827:
        /* <DEDUP_REMOVED lines=16> */
.L_x_830:
[----:B------:R-:W-:Y:S05]  /*6f00*/  BSYNC B0 ;  /* 0x0000000000007941 */ /* 0x000fea0003800000 */
.L_x_829:
[----:B------:R-:W-:Y:S01]  /*6f10*/  IMAD R0, R0, c[0x0][0x308], RZ ;  /* 0x0000c20000007a24 */ /* 0x000fe200078e02ff */
[----:B------:R-:W-:Y:S01]  /*6f20*/  ISETP.GE.OR P3, PT, R38, c[0x0][0x2f4], P3 ;  /* 0x0000bd0026007a0c */ /* 0x000fe20001f66670 */
[C---:B------:R-:W-:Y:S01]  /*6f30*/  IMAD.WIDE.U32 R2, R197.reuse, c[0x0][0x308], R38 ;  /* 0x0000c200c5027a25 */ /* 0x040fe200078e0026 */
[----:B------:R-:W-:Y:S03]  /*6f40*/  BSSY B0, `(.L_x_831) ;  /* 0x0000010000007945 */ /* 0x000fe60003800000 */
[----:B------:R-:W-:Y:S02]  /*6f50*/  IMAD R0, R197, c[0x0][0x30c], R0 ;  /* 0x0000c300c5007a24 */ /* 0x000fe400078e0200 */
[----:B------:R-:W-:-:S03]  /*6f60*/  IMAD R36, R36, c[0x0][0x310], RZ ;  /* 0x0000c40024247a24 */ /* 0x000fc600078e02ff */
[----:B------:R-:W-:Y:S01]  /*6f70*/  IADD3 R3, R3, R0, RZ ;  /* 0x0000000003037210 */ /* 0x000fe20007ffe0ff */
[----:B------:R-:W-:-:S04]  /*6f80*/  IMAD R36, R195, c[0x0][0x314], R36 ;  /* 0x0000c500c3247a24 */ /* 0x000fc800078e0224 */
[----:B-1--4-:R-:W-:-:S05]  /*6f90*/  IMAD.WIDE.U32 R20, R195, c[0x0][0x310], R2 ;  /* 0x0000c400c3147a25 */ /* 0x012fca00078e0002 */
        /* <DEDUP_REMOVED lines=10> */
.L_x_832:
[----:B------:R-:W-:Y:S05]  /*7040*/  BSYNC B0 ;  /* 0x0000000000007941 */ /* 0x000fea0003800000 */
.L_x_831:
        /* <DEDUP_REMOVED lines=14> */
.L_x_834:
[----:B------:R-:W-:Y:S05]  /*7130*/  BSYNC B0 ;  /* 0x0000000000007941 */ /* 0x000fea0003800000 */
.L_x_833:
        /* <DEDUP_REMOVED lines=14> */
.L_x_836:
[----:B------:R-:W-:Y:S05]  /*7220*/  BSYNC B0 ;  /* 0x0000000000007941 */ /* 0x000fea0003800000 */
.L_x_835:
        /* <DEDUP_REMOVED lines=14> */
.L_x_821:
[----:B------:R-:W-:Y:S01]  /*7310*/  ISETP.NE.U32.AND P0, PT, RZ, c[0x0][0x360], PT ;  /* 0x0000d800ff007a0c */ /* 0x000fe20003f05070 */
[----:B------:R-:W-:Y:S01]  /*7320*/  IMAD.MOV.U32 R0, RZ, RZ, 0x4 ;  /* 0x00000004ff007424 */ /* 0x000fe200078e00ff */
[----:B------:R-:W-:Y:S02]  /*7330*/  ISETP.NE.U32.AND P1, PT, RZ, c[0x0][0x358], PT ;  /* 0x0000d600ff007a0c */ /* 0x000fe40003f25070 */
[----:B------:R-:W-:Y:S01]  /*7340*/  ISETP.NE.AND.EX P0, PT, RZ, c[0x0][0x364], PT, P0 ;  /* 0x0000d900ff007a0c */ /* 0x000fe20003f05300 */
[----:B--2---:R-:W-:Y:S01]  /*7350*/  IMAD.WIDE R6, R195, R0, c[0x0][0x358] ;  /* 0x0000d600c3067625 */ /* 0x004fe200078e0200 */
[----:B------:R-:W-:-:S03]  /*7360*/  ISETP.NE.AND.EX P1, PT, RZ, c[0x0][0x35c], PT, P1 ;  /* 0x0000d700ff007a0c */ /* 0x000fc60003f25310 */
[----:B------:R-:W-:-:S08]  /*7370*/  IMAD.MOV.U32 R5, RZ, RZ, c[0x0][0x2f0] ;  /* 0x0000bc00ff057624 */ /* 0x000fd000078e00ff */
[----:B---3--:R-:W-:Y:S02]  /*7380*/  @P0 IMAD.WIDE R8, R195, R0, c[0x0][0x360] ;  /* 0x0000d800c3080625 */ /* 0x008fe400078e0200 */
[----:B------:R-:W2:Y:S04]  /*7390*/  @P1 LDG.E R3, [R6.64] ;  /* 0x0000000a06031981 */ /* 0x000ea8000c1e1900 */
[----:B------:R1:W5:Y:S01]  /*73a0*/  @P0 LDG.E R5, [R8.64] ;  /* 0x0000000a08050981 */ /* 0x000362000c1e1900 */
[----:B------:R-:W-:Y:S02]  /*73b0*/  CS2R R10, SRZ ;  /* 0x00000000000a7805 */ /* 0x000fe4000001ff00 */
[--C-:B--2---:R-:W-:Y:S01]  /*73c0*/  @P1 SHF.R.S32.HI R11, RZ, 0x1f, R3.reuse ;  /* 0x0000001fff0b1819 */ /* 0x104fe20000011403 */
[----:B------:R-:W-:Y:S01]  /*73d0*/  @P1 IMAD.MOV.U32 R10, RZ, RZ, R3 ;  /* 0x000000ffff0a1224 */ /* 0x000fe200078e0003 */
[----:B------:R-:W-:Y:S05]  /*73e0*/  @P0 BRA `(.L_x_837) ;  /* 0x0000004000000947 */ /* 0x000fea0003800000 */
[----:B-1----:R-:W-:Y:S05]  /*73f0*/  @!P1 BRA `(.L_x_837) ;  /* 0x0000003000009947 */ /* 0x002fea0003800000 */
[----:B-----5:R-:W2:Y:S04]  /*7400*/  LDG.E R5, [R6.64] ;  /* 0x0000000a06057981 */ /* 0x020ea8000c1e1900 */
[----:B------:R-:W2:Y:S02]  /*7410*/  LDG.E R0, [R6.64+0x4] ;  /* 0x0000040a06007981 */ /* 0x000ea4000c1e1900 */
[----:B--2---:R-:W-:-:S04]  /*7420*/  IADD3 R5, -R5, R0, RZ ;  /* 0x0000000005057210 */ /* 0x004fc80007ffe1ff */
.L_x_837:
[----:B-1----:R-:W1:Y:S01]  /*7430*/  S2R R3, SR_TID.X ;  /* 0x0000000000037919 */ /* 0x002e620000002100 */
[----:B-----5:R-:W-:Y:S01]  /*7440*/  IMAD R5, R196, -0x80, R5 ;  /* 0xffffff80c4057824 */ /* 0x020fe200078e0205 */
[----:B------:R-:W-:Y:S01]  /*7450*/  SHF.R.S32.HI R0, RZ, 0x1f, R197 ;  /* 0x0000001fff007819 */ /* 0x000fe200000114c5 */
[----:B------:R-:W-:Y:S04]  /*7460*/  BSSY B0, `(.L_x_838) ;  /* 0x0000021000007945 */ /* 0x000fe80003800000 */
[----:B------:R-:W-:-:S04]  /*7470*/  IMAD R4, R0, c[0x0][0x308], RZ ;  /* 0x0000c20000047a24 */ /* 0x000fc800078e02ff */
[----:B------:R-:W-:Y:S01]  /*7480*/  IMAD R4, R197, c[0x0][0x30c], R4 ;  /* 0x0000c300c5047a24 */ /* 0x000fe200078e0204 */
        /* <DEDUP_REMOVED lines=15> */
[----:B------:R-:W-:-:S04]  /*7580*/  IMAD.WIDE.U32 R8, R197, c[0x0][0x308], R6 ;  /* 0x0000c200c5087a25 */ /* 0x000fc800078e0006 */
        /* <DEDUP_REMOVED lines=14> */
.L_x_839:
[----:B------:R-:W-:Y:S05]  /*7670*/  BSYNC B0 ;  /* 0x0000000000007941 */ /* 0x000fea0003800000 */
.L_x_838:
        /* <DEDUP_REMOVED lines=16> */
.L_x_841:
[----:B------:R-:W-:Y:S05]  /*7780*/  BSYNC B0 ;  /* 0x0000000000007941 */ /* 0x000fea0003800000 */
.L_x_840:
        /* <DEDUP_REMOVED lines=16> */
.L_x_843:
[----:B------:R-:W-:Y:S05]  /*7890*/  BSYNC B0 ;  /* 0x0000000000007941 */ /* 0x000fea0003800000 */
.L_x_842:
        /* <DEDUP_REMOVED lines=16> */
.L_x_845:
[----:B------:R-:W-:Y:S05]  /*79a0*/  BSYNC B0 ;  /* 0x0000000000007941 */ /* 0x000fea0003800000 */
.L_x_844:
        /* <DEDUP_REMOVED lines=19> */
.L_x_847:
[----:B------:R-:W-:Y:S05]  /*7ae0*/  BSYNC B0 ;  /* 0x0000000000007941 */ /* 0x000fea0003800000 */
.L_x_846:
        /* <DEDUP_REMOVED lines=14> */
.L_x_849:
[----:B------:R-:W-:Y:S05]  /*7bd0*/  BSYNC B0 ;  /* 0x0000000000007941 */ /* 0x000fea0003800000 */
.L_x_848:
        /* <DEDUP_REMOVED lines=14> */
.L_x_851:
[----:B------:R-:W-:Y:S05]  /*7cc0*/  BSYNC B0 ;  /* 0x0000000000007941 */ /* 0x000fea0003800000 */
.L_x_850:
        /* <DEDUP_REMOVED lines=13> */
        .type           $_ZN7cutlass13device_kernelIN5flash19enable_sm80_to_sm89INS1_16FlashAttnBwdSm80INS1_25CollectiveMainloopBwdSm80ILi2ELi2EN4cute5tupleIJNS5_1CILi64EEENS7_ILi128EEES8_EEENS_10bfloat16_tEfNS_4arch4Sm80ELb1ELb0ELb1ELb1ELb1ELb0ELb0ELb0ELi2ELi2ELi4ELi2ELb1EEENS1_21CollectiveEpilogueBwdISA_SB_SD_Li256ELb1ELb0ELi2EEENS1_25SingleTileBwdLPTSchedulerILb1ELi128ELb1EEEEEEEEEvNT_6ParamsE$_ZN4cute12iter_adaptorIPKN7cutlass10bfloat16_tENS_8gmem_ptrIS4_EEEC2ES4_,@function
        .size           $_ZN7cutlass13device_kernelIN5flash19enable_sm80_to_sm89INS1_16FlashAttnBwdSm80INS1_25CollectiveMainloopBwdSm80ILi2ELi2EN4cute5tupleIJNS5_1CILi64EEENS7_ILi128EEES8_EEENS_10bfloat16_tEfNS_4arch4Sm80ELb1ELb0ELb1ELb1ELb1ELb0ELb0ELb0ELi2ELi2ELi4ELi2ELb1EEENS1_21CollectiveEpilogueBwdISA_SB_SD_Li256ELb1ELb0ELi2EEENS1_25SingleTileBwdLPTSchedulerILb1ELi128ELb1EEEEEEEEEvNT_6ParamsE$_ZN4cute12iter_adaptorIPKN7cutlass10bfloat16_tENS_8gmem_ptrIS4_EEEC2ES4_,($_ZN7cutlass13device_kernelIN5flash19enable_sm80_to_sm89INS1_16FlashAttnBwdSm80INS1_25CollectiveMainloopBwdSm80ILi2ELi2EN4cute5tupleIJNS5_1CILi64EEENS7_ILi128EEES8_EEENS_10bfloat16_tEfNS_4arch4Sm80ELb1ELb0ELb1ELb1ELb1ELb0ELb0ELb0ELi2ELi2ELi4ELi2ELb1EEENS1_21CollectiveEpilogueBwdISA_SB_SD_Li256ELb1ELb0ELi2EEENS1_25SingleTileBwdLPTSchedulerILb1ELi128ELb1EEEEEEEEEvNT_6ParamsE$_ZN4cute12iter_adaptorIPKN7cutlass9uint128_tENS_8gmem_ptrIS4_EEEC2ES4_ - $_ZN7cutlass13device_kernelIN5flash19enable_sm80_to_sm89INS1_16FlashAttnBwdSm80INS1_25CollectiveMainloopBwdSm80ILi2ELi2EN4cute5tupleIJNS5_1CILi64EEENS7_ILi128EEES8_EEENS_10bfloat16_tEfNS_4arch4Sm80ELb1ELb0ELb1ELb1ELb1ELb0ELb0ELb0ELi2ELi2ELi4ELi2ELb1EEENS1_21CollectiveEpilogueBwdISA_SB_SD_Li256ELb1ELb0ELi2EEENS1_25SingleTileBwdLPTSchedulerILb1ELi128ELb1EEEEEEEEEvNT_6ParamsE$_ZN4cute12iter_adaptorIPKN7cutlass10bfloat16_tENS_8gmem_ptrIS4_EEEC2ES4_)
$_ZN7cutlass13device_kernelIN5flash19enable_sm80_to_sm89INS1_16FlashAttnBwdSm80INS1_25CollectiveMainloopBwdSm80ILi2ELi2EN4cute5tupleIJNS5_1CILi64EEENS7_ILi128EEES8_EEENS_10bfloat16_tEfNS_4arch4Sm80ELb1ELb0ELb1ELb1ELb1ELb0ELb0ELb0ELi2ELi2ELi4ELi2ELb1EEENS1_21CollectiveEpilogueBwdISA_SB_SD_Li256ELb1ELb0ELi2EEENS1_25SingleTileBwdLPTSchedulerILb1ELi128ELb1EEEEEEEEEvNT_6ParamsE$_ZN4cute12iter_adaptorIPKN7cutlass10bfloat16_tENS_8gmem_ptrIS4_EEEC2ES4_:
[----:B------:R-:W-:Y:S01]  /*7da0*/  IADD3 R11, R4, -c[0x0][0x20], RZ ;  /* 0x80000800040b7a10 */ /* 0x000fe20007ffe0ff */
[----:B------:R-:W-:Y:S01]  /*7db0*/  IMAD.MOV.U32 R128, RZ, RZ, R10 ;  /* 0x000000ffff807224 */ /* 0x000fe200078e000a */
[----:B------:R-:W-:Y:S01]  /*7dc0*/  MOV R130, R18 ;  /* 0x0000001200827202 */ /* 0x000fe20000000f00 */
[----:B------:R-:W-:Y:S01]  /*7dd0*/  IMAD.MOV.U32 R129, RZ, RZ, R15 ;  /* 0x000000ffff817224 */ /* 0x000fe200078e000f */
[----:B------:R-:W-:-:S04]  /*7de0*/  MOV R131, 0x0 ;  /* 0x0000000000837802 */ /* 0x000fc80000000f00 */
[----:B------:R1:W-:Y:S01]  /*7df0*/  STL.64 [R11], R128 ;  /* 0x000000800b007387 */ /* 0x0003e20000100a00 */
[----:B------:R-:W-:Y:S05]  /*7e00*/  RET.REL.NODEC R130 `(_ZN7cutlass13device_kernelIN5flash19enable_sm80_to_sm89INS1_16FlashAttnBwdSm80INS1_25CollectiveMainloopBwdSm80ILi2ELi2EN4cute5tupleIJNS5_1CILi64EEENS7_ILi128EEES8_EEENS_10bfloat16_tEfNS_4arch4Sm80ELb1ELb0ELb1ELb1ELb1ELb0ELb0ELb0ELi2ELi2ELi4ELi2ELb1EEENS1_21CollectiveEpilogueBwdISA_SB_SD_Li256ELb1ELb0ELi2EEENS1_25SingleTileBwdLPTSchedulerILb1ELi128ELb1EEEEEEEEEvNT_6ParamsE) ;  /* 0xffff81f082007950 */ /* 0x000fea0003c3ffff */
        .type           $_ZN7cutlass13device_kernelIN5flash19enable_sm80_to_sm89INS1_16FlashAttnBwdSm80INS1_25CollectiveMainloopBwdSm80ILi2ELi2EN4cute5tupleIJNS5_1CILi64EEENS7_ILi128EEES8_EEENS_10bfloat16_tEfNS_4arch4Sm80ELb1ELb0ELb1ELb1ELb1ELb0ELb0ELb0ELi2ELi2ELi4ELi2ELb1EEENS1_21CollectiveEpilogueBwdISA_SB_SD_Li256ELb1ELb0ELi2EEENS1_25SingleTileBwdLPTSchedulerILb1ELi128ELb1EEEEEEEEEvNT_6ParamsE$_ZN4cute12iter_adaptorIPKN7cutlass9uint128_tENS_8gmem_ptrIS4_EEEC2ES4_,@function
        .size           $_ZN7cutlass13device_kernelIN5flash19enable_sm80_to_sm89INS1_16FlashAttnBwdSm80INS1_25CollectiveMainloopBwdSm80ILi2ELi2EN4cute5tupleIJNS5_1CILi64EEENS7_ILi128EEES8_EEENS_10bfloat16_tEfNS_4arch4Sm80ELb1ELb0ELb1ELb1ELb1ELb0ELb0ELb0ELi2ELi2ELi4ELi2ELb1EEENS1_21CollectiveEpilogueBwdISA_SB_SD_Li256ELb1ELb0ELi2EEENS1_25SingleTileBwdLPTSchedulerILb1ELi128ELb1EEEEEEEEEvNT_6ParamsE$_ZN4cute12iter_adaptorIPKN7cutlass9uint128_tENS_8gmem_ptrIS4_EEEC2ES4_,($_ZN7cutlass13device_kernelIN5flash19enable_sm80_to_sm89INS1_16FlashAttnBwdSm80INS1_25CollectiveMainloopBwdSm80ILi2ELi2EN4cute5tupleIJNS5_1CILi64EEENS7_ILi128EEES8_EEENS_10bfloat16_tEfNS_4arch4Sm80ELb1ELb0ELb1ELb1ELb1ELb0ELb0ELb0ELi2ELi2ELi4ELi2ELb1EEENS1_21CollectiveEpilogueBwdISA_SB_SD_Li256ELb1ELb0ELi2EEENS1_25SingleTileBwdLPTSchedulerILb1ELi128ELb1EEEEEEEEEvNT_6ParamsE$_ZN4cute12iter_adaptorIPKfNS_8gmem_ptrIS2_EEEC2ES2_ - $_ZN7cutlass13device_kernelIN5flash19enable_sm80_to_sm89INS1_16FlashAttnBwdSm80INS1_25CollectiveMainloopBwdSm80ILi2ELi2EN4cute5tupleIJNS5_1CILi64EEENS7_ILi128EEES8_EEENS_10bfloat16_tEfNS_4arch4Sm80ELb1ELb0ELb1ELb1ELb1ELb0ELb0ELb0ELi2ELi2ELi4ELi2ELb1EEENS1_21CollectiveEpilogueBwdISA_SB_SD_Li256ELb1ELb0ELi2EEENS1_25SingleTileBwdLPTSchedulerILb1ELi128ELb1EEEEEEEEEvNT_6ParamsE$_ZN4cute12iter_adaptorIPKN7cutlass9uint128_tENS_8gmem_ptrIS4_EEEC2ES4_)
$_ZN7cutlass13device_kernelIN5flash19enable_sm80_to_sm89INS1_16FlashAttnBwdSm80INS1_25CollectiveMainloopBwdSm80ILi2ELi2EN4cute5tupleIJNS5_1CILi64EEENS7_ILi128EEES8_EEENS_10bfloat16_tEfNS_4arch4Sm80ELb1ELb0ELb1ELb1ELb1ELb0ELb0ELb0ELi2ELi2ELi4ELi2ELb1EEENS1_21CollectiveEpilogueBwdISA_SB_SD_Li256ELb1ELb0ELi2EEENS1_25SingleTileBwdLPTSchedulerILb1ELi128ELb1EEEEEEEEEvNT_6ParamsE$_ZN4cute12iter_adaptorIPKN7cutlass9uint128_tENS_8gmem_ptrIS4_EEEC2ES4_:
[----:B------:R-:W-:Y:S01]  /*7e10*/  IADD3 R10, R4, -c[0x0][0x20], RZ ;  /* 0x80000800040a7a10 */ /* 0x000fe20007ffe0ff */
[----:B------:R-:W-:Y:S01]  /*7e20*/  IMAD.MOV.U32 R128, RZ, RZ, R18 ;  /* 0x000000ffff807224 */ /* 0x000fe200078e0012 */
[----:B------:R-:W-:-:S03]  /*7e30*/  MOV R129, 0x0 ;  /* 0x0000000000817802 */ /* 0x000fc60000000f00 */
[----:B------:R1:W-:Y:S01]  /*7e40*/  STL.64 [R10], R6 ;  /* 0x000000060a007387 */ /* 0x0003e20000100a00 */
[----:B------:R-:W-:Y:S05]  /*7e50*/  RET.REL.NODEC R128 `(_ZN7cutlass13device_kernelIN5flash19enable_sm80_to_sm89INS1_16FlashAttnBwdSm80INS1_25CollectiveMainloopBwdSm80ILi2ELi2EN4cute5tupleIJNS5_1CILi64EEENS7_ILi128EEES8_EEENS_10bfloat16_tEfNS_4arch4Sm80ELb1ELb0ELb1ELb1ELb1ELb0ELb0ELb0ELi2ELi2ELi4ELi2ELb1EEENS1_21CollectiveEpilogueBwdISA_SB_SD_Li256ELb1ELb0ELi2EEENS1_25SingleTileBwdLPTSchedulerILb1ELi128ELb1EEEEEEEEEvNT_6ParamsE) ;  /* 0xffff81a080007950 */ /* 0x000fea0003c3ffff */
        .type           $_ZN7cutlass13device_kernelIN5flash19enable_sm80_to_sm89INS1_16FlashAttnBwdSm80INS1_25CollectiveMainloopBwdSm80ILi2ELi2EN4cute5tupleIJNS5_1CILi64EEENS7_ILi128EEES8_EEENS_10bfloat16_tEfNS_4arch4Sm80ELb1ELb0ELb1ELb1ELb1ELb0ELb0ELb0ELi2ELi2ELi4ELi2ELb1EEENS1_21CollectiveEpilogueBwdISA_SB_SD_Li256ELb1ELb0ELi2EEENS1_25SingleTileBwdLPTSchedulerILb1ELi128ELb1EEEEEEEEEvNT_6ParamsE$_ZN4cute12iter_adaptorIPKfNS_8gmem_ptrIS2_EEEC2ES2_,@function
        .size           $_ZN7cutlass13device_kernelIN5flash19enable_sm80_to_sm89INS1_16FlashAttnBwdSm80INS1_25CollectiveMainloopBwdSm80ILi2ELi2EN4cute5tupleIJNS5_1CILi64EEENS7_ILi128EEES8_EEENS_10bfloat16_tEfNS_4arch4Sm80ELb1ELb0ELb1ELb1ELb1ELb0ELb0ELb0ELi2ELi2ELi4ELi2ELb1EEENS1_21CollectiveEpilogueBwdISA_SB_SD_Li256ELb1ELb0ELi2EEENS1_25SingleTileBwdLPTSchedulerILb1ELi128ELb1EEEEEEEEEvNT_6ParamsE$_ZN4cute12iter_adaptorIPKfNS_8gmem_ptrIS2_EEEC2ES2_,($_ZN7cutlass13device_kernelIN5flash19enable_sm80_to_sm89INS1_16FlashAttnBwdSm80INS1_25CollectiveMainloopBwdSm80ILi2ELi2EN4cute5tupleIJNS5_1CILi64EEENS7_ILi128EEES8_EEENS_10bfloat16_tEfNS_4arch4Sm80ELb1ELb0ELb1ELb1ELb1ELb0ELb0ELb0ELi2ELi2ELi4ELi2ELb1EEENS1_21CollectiveEpilogueBwdISA_SB_SD_Li256ELb1ELb0ELi2EEENS1_25SingleTileBwdLPTSchedulerILb1ELi128ELb1EEEEEEEEEvNT_6ParamsE$_ZN4cute12iter_adaptorIPN7cutlass10bfloat16_tENS_8smem_ptrIS3_EEEC2ES3_ - $_ZN7cutlass13device_kernelIN5flash19enable_sm80_to_sm89INS1_16FlashAttnBwdSm80INS1_25CollectiveMainloopBwdSm80ILi2ELi2EN4cute5tupleIJNS5_1CILi64EEENS7_ILi128EEES8_EEENS_10bfloat16_tEfNS_4arch4Sm80ELb1ELb0ELb1ELb1ELb1ELb0ELb0ELb0ELi2ELi2ELi4ELi2ELb1EEENS1_21CollectiveEpilogueBwdISA_SB_SD_Li256ELb1ELb0ELi2EEENS1_25SingleTileBwdLPTSchedulerILb1ELi128ELb1EEEEEEEEEvNT_6ParamsE$_ZN4cute12iter_adaptorIPKfNS_8gmem_ptrIS2_EEEC2ES2_)
$_ZN7cutlass13device_kernelIN5flash19enable_sm80_to_sm89INS1_16FlashAttnBwdSm80INS1_25CollectiveMainloopBwdSm80ILi2ELi2EN4cute5tupleIJNS5_1CILi64EEENS7_ILi128EEES8_EEENS_10bfloat16_tEfNS_4arch4Sm80ELb1ELb0ELb1ELb1ELb1ELb0ELb0ELb0ELi2ELi2ELi4ELi2ELb1EEENS1_21CollectiveEpilogueBwdISA_SB_SD_Li256ELb1ELb0ELi2EEENS1_25SingleTileBwdLPTSchedulerILb1ELi128ELb1EEEEEEEEEvNT_6ParamsE$_ZN4cute12iter_adaptorIPKfNS_8gmem_ptrIS2_EEEC2ES2_:
[----:B------:R-:W-:Y:S02]  /*7e60*/  IADD3 R6, R6, -c[0x0][0x20], RZ ;  /* 0x8000080006067a10 */ /* 0x000fe40007ffe0ff */
[----:B------:R-:W-:-:S03]  /*7e70*/  MOV R19, 0x0 ;  /* 0x0000000000137802 */ /* 0x000fc60000000f00 */
[----:B------:R1:W-:Y:S01]  /*7e80*/  STL.64 [R6], R10 ;  /* 0x0000000a06007387 */ /* 0x0003e20000100a00 */
[----:B------:R-:W-:Y:S05]  /*7e90*/  RET.REL.NODEC R18 `(_ZN7cutlass13device_kernelIN5flash19enable_sm80_to_sm89INS1_16FlashAttnBwdSm80INS1_25CollectiveMainloopBwdSm80ILi2ELi2EN4cute5tupleIJNS5_1CILi64EEENS7_ILi128EEES8_EEENS_10bfloat16_tEfNS_4arch4Sm80ELb1ELb0ELb1ELb1ELb1ELb0ELb0ELb0ELi2ELi2ELi4ELi2ELb1EEENS1_21CollectiveEpilogueBwdISA_SB_SD_Li256ELb1ELb0ELi2EEENS1_25SingleTileBwdLPTSchedulerILb1ELi128ELb1EEEEEEEEEvNT_6ParamsE) ;  /* 0xffff816012007950 */ /* 0x000fea0003c3ffff */
        .type           $_ZN7cutlass13device_kernelIN5flash19enable_sm80_to_sm89INS1_16FlashAttnBwdSm80INS1_25CollectiveMainloopBwdSm80ILi2ELi2EN4cute5tupleIJNS5_1CILi64EEENS7_ILi128EEES8_EEENS_10bfloat16_tEfNS_4arch4Sm80ELb1ELb0ELb1ELb1ELb1ELb0ELb0ELb0ELi2ELi2ELi4ELi2ELb1EEENS1_21CollectiveEpilogueBwdISA_SB_SD_Li256ELb1ELb0ELi2EEENS1_25SingleTileBwdLPTSchedulerILb1ELi128ELb1EEEEEEEEEvNT_6ParamsE$_ZN4cute12iter_adaptorIPN7cutlass10bfloat16_tENS_8smem_ptrIS3_EEEC2ES3_,@function
        .size           $_ZN7cutlass13device_kernelIN5flash19enable_sm80_to_sm89INS1_16FlashAttnBwdSm80INS1_25CollectiveMainloopBwdSm80ILi2ELi2EN4cute5tupleIJNS5_1CILi64EEENS7_ILi128EEES8_EEENS_10bfloat16_tEfNS_4arch4Sm80ELb1ELb0ELb1ELb1ELb1ELb0ELb0ELb0ELi2ELi2ELi4ELi2ELb1EEENS1_21CollectiveEpilogueBwdISA_SB_SD_Li256ELb1ELb0ELi2EEENS1_25SingleTileBwdLPTSchedulerILb1ELi128ELb1EEEEEEEEEvNT_6ParamsE$_ZN4cute12iter_adaptorIPN7cutlass10bfloat16_tENS_8smem_ptrIS3_EEEC2ES3_,($_ZN7cutlass13device_kernelIN5flash19enable_sm80_to_sm89INS1_16FlashAttnBwdSm80INS1_25CollectiveMainloopBwdSm80ILi2ELi2EN4cute5tupleIJNS5_1CILi64EEENS7_ILi128EEES8_EEENS_10bfloat16_tEfNS_4arch4Sm80ELb1ELb0ELb1ELb1ELb1ELb0ELb0ELb0ELi2ELi2ELi4ELi2ELb1EEENS1_21CollectiveEpilogueBwdISA_SB_SD_Li256ELb1ELb0ELi2EEENS1_25SingleTileBwdLPTSchedulerILb1ELi128ELb1EEEEEEEEEvNT_6ParamsE$_ZN4cute12iter_adaptorIPN7cutlass9uint128_tENS_8smem_ptrIS3_EEEC2ES3_ - $_ZN7cutlass13device_kernelIN5flash19enable_sm80_to_sm89INS1_16FlashAttnBwdSm80INS1_25CollectiveMainloopBwdSm80ILi2ELi2EN4cute5tupleIJNS5_1CILi64EEENS7_ILi128EEES8_EEENS_10bfloat16_tEfNS_4arch4Sm80ELb1ELb0ELb1ELb1ELb1ELb0ELb0ELb0ELi2ELi2ELi4ELi2ELb1EEENS1_21CollectiveEpilogueBwdISA_SB_SD_Li256ELb1ELb0ELi2EEENS1_25SingleTileBwdLPTSchedulerILb1ELi128ELb1EEEEEEEEEvNT_6ParamsE$_ZN4cute12iter_adaptorIPN7cutlass10bfloat16_tENS_8smem_ptrIS3_EEEC2ES3_)
$_ZN7cutlass13device_kernelIN5flash19enable_sm80_to_sm89INS1_16FlashAttnBwdSm80INS1_25CollectiveMainloopBwdSm80ILi2ELi2EN4cute5tupleIJNS5_1CILi64EEENS7_ILi128EEES8_EEENS_10bfloat16_tEfNS_4arch4Sm80ELb1ELb0ELb1ELb1ELb1ELb0ELb0ELb0ELi2ELi2ELi4ELi2ELb1EEENS1_21CollectiveEpilogueBwdISA_SB_SD_Li256ELb1ELb0ELi2EEENS1_25SingleTileBwdLPTSchedulerILb1ELi128ELb1EEEEEEEEEvNT_6ParamsE$_ZN4cute12iter_adaptorIPN7cutlass10bfloat16_tENS_8smem_ptrIS3_EEEC2ES3_:
[----:B------:R-:W-:Y:S01]  /*7ea0*/  IADD3 R6, R4, -c[0x0][0x20], RZ ;  /* 0x8000080004067a10 */ /* 0x000fe20007ffe0ff */
[----:B------:R-:W-:Y:S01]  /*7eb0*/  IMAD.MOV.U32 R128, RZ, RZ, R18 ;  /* 0x000000ffff807224 */ /* 0x000fe200078e0012 */
[----:B------:R-:W-:-:S03]  /*7ec0*/  MOV R129, 0x0 ;  /* 0x0000000000817802 */ /* 0x000fc60000000f00 */
[----:B------:R1:W-:Y:S01]  /*7ed0*/  STL.64 [R6], R8 ;  /* 0x0000000806007387 */ /* 0x0003e20000100a00 */
[----:B------:R-:W-:Y:S05]  /*7ee0*/  RET.REL.NODEC R128 `(_ZN7cutlass13device_kernelIN5flash19enable_sm80_to_sm89INS1_16FlashAttnBwdSm80INS1_25CollectiveMainloopBwdSm80ILi2ELi2EN4cute5tupleIJNS5_1CILi64EEENS7_ILi128EEES8_EEENS_10bfloat16_tEfNS_4arch4Sm80ELb1ELb0ELb1ELb1ELb1ELb0ELb0ELb0ELi2ELi2ELi4ELi2ELb1EEENS1_21CollectiveEpilogueBwdISA_SB_SD_Li256ELb1ELb0ELi2EEENS1_25SingleTileBwdLPTSchedulerILb1ELi128ELb1EEEEEEEEEvNT_6ParamsE) ;  /* 0xffff811080007950 */ /* 0x000fea0003c3ffff */
        .type           $_ZN7cutlass13device_kernelIN5flash19enable_sm80_to_sm89INS1_16FlashAttnBwdSm80INS1_25CollectiveMainloopBwdSm80ILi2ELi2EN4cute5tupleIJNS5_1CILi64EEENS7_ILi128EEES8_EEENS_10bfloat16_tEfNS_4arch4Sm80ELb1ELb0ELb1ELb1ELb1ELb0ELb0ELb0ELi2ELi2ELi4ELi2ELb1EEENS1_21CollectiveEpilogueBwdISA_SB_SD_Li256ELb1ELb0ELi2EEENS1_25SingleTileBwdLPTSchedulerILb1ELi128ELb1EEEEEEEEEvNT_6ParamsE$_ZN4cute12iter_adaptorIPN7cutlass9uint128_tENS_8smem_ptrIS3_EEEC2ES3_,@function
        .size           $_ZN7cutlass13device_kernelIN5flash19enable_sm80_to_sm89INS1_16FlashAttnBwdSm80INS1_25CollectiveMainloopBwdSm80ILi2ELi2EN4cute5tupleIJNS5_1CILi64EEENS7_ILi128EEES8_EEENS_10bfloat16_tEfNS_4arch4Sm80ELb1ELb0ELb1ELb1ELb1ELb0ELb0ELb0ELi2ELi2ELi4ELi2ELb1EEENS1_21CollectiveEpilogueBwdISA_SB_SD_Li256ELb1ELb0ELi2EEENS1_25SingleTileBwdLPTSchedulerILb1ELi128ELb1EEEEEEEEEvNT_6ParamsE$_ZN4cute12iter_adaptorIPN7cutlass9uint128_tENS_8smem_ptrIS3_EEEC2ES3_,($_ZN7cutlass13device_kernelIN5flash19enable_sm80_to_sm89INS1_16FlashAttnBwdSm80INS1_25CollectiveMainloopBwdSm80ILi2ELi2EN4cute5tupleIJNS5_1CILi64EEENS7_ILi128EEES8_EEENS_10bfloat16_tEfNS_4arch4Sm80ELb1ELb0ELb1ELb1ELb1ELb0ELb0ELb0ELi2ELi2ELi4ELi2ELb1EEENS1_21CollectiveEpilogueBwdISA_SB_SD_Li256ELb1ELb0ELi2EEENS1_25SingleTileBwdLPTSchedulerILb1ELi128ELb1EEEEEEEEEvNT_6ParamsE$_ZN4cute12iter_adaptorIPfNS_8smem_ptrIS1_EEEC2ES1_ - $_ZN7cutlass13device_kernelIN5flash19enable_sm80_to_sm89INS1_16FlashAttnBwdSm80INS1_25CollectiveMainloopBwdSm80ILi2ELi2EN4cute5tupleIJNS5_1CILi64EEENS7_ILi128EEES8_EEENS_10bfloat16_tEfNS_4arch4Sm80ELb1ELb0ELb1ELb1ELb1ELb0ELb0ELb0ELi2ELi2ELi4ELi2ELb1EEENS1_21CollectiveEpilogueBwdISA_SB_SD_Li256ELb1ELb0ELi2EEENS1_25SingleTileBwdLPTSchedulerILb1ELi128ELb1EEEEEEEEEvNT_6ParamsE$_ZN4cute12iter_adaptorIPN7cutlass9uint128_tENS_8smem_ptrIS3_EEEC2ES3_)
$_ZN7cutlass13device_kernelIN5flash19enable_sm80_to_sm89INS1_16FlashAttnBwdSm80INS1_25CollectiveMainloopBwdSm80ILi2ELi2EN4cute5tupleIJNS5_1CILi64EEENS7_ILi128EEES8_EEENS_10bfloat16_tEfNS_4arch4Sm80ELb1ELb0ELb1ELb1ELb1ELb0ELb0ELb0ELi2ELi2ELi4ELi2ELb1EEENS1_21CollectiveEpilogueBwdISA_SB_SD_Li256ELb1ELb0ELi2EEENS1_25SingleTileBwdLPTSchedulerILb1ELi128ELb1EEEEEEEEEvNT_6ParamsE$_ZN4cute12iter_adaptorIPN7cutlass9uint128_tENS_8smem_ptrIS3_EEEC2ES3_:
[----:B------:R-:W-:Y:S01]  /*7ef0*/  IADD3 R8, R4, -c[0x0][0x20], RZ ;  /* 0x8000080004087a10 */ /* 0x000fe20007ffe0ff */
[----:B------:R-:W-:Y:S01]  /*7f00*/  IMAD.MOV.U32 R128, RZ, RZ, R16 ;  /* 0x000000ffff807224 */ /* 0x000fe200078e0010 */
[----:B------:R-:W-:-:S03]  /*7f10*/  MOV R129, 0x0 ;  /* 0x0000000000817802 */ /* 0x000fc60000000f00 */
[----:B------:R1:W-:Y:S01]  /*7f20*/  STL.64 [R8], R6 ;  /* 0x0000000608007387 */ /* 0x0003e20000100a00 */
[----:B------:R-:W-:Y:S05]  /*7f30*/  RET.REL.NODEC R128 `(_ZN7cutlass13device_kernelIN5flash19enable_sm80_to_sm89INS1_16FlashAttnBwdSm80INS1_25CollectiveMainloopBwdSm80ILi2ELi2EN4cute5tupleIJNS5_1CILi64EEENS7_ILi128EEES8_EEENS_10bfloat16_tEfNS_4arch4Sm80ELb1ELb0ELb1ELb1ELb1ELb0ELb0ELb0ELi2ELi2ELi4ELi2ELb1EEENS1_21CollectiveEpilogueBwdISA_SB_SD_Li256ELb1ELb0ELi2EEENS1_25SingleTileBwdLPTSchedulerILb1ELi128ELb1EEEEEEEEEvNT_6ParamsE) ;  /* 0xffff80c080007950 */ /* 0x000fea0003c3ffff */
        .type           $_ZN7cutlass13device_kernelIN5flash19enable_sm80_to_sm89INS1_16FlashAttnBwdSm80INS1_25CollectiveMainloopBwdSm80ILi2ELi2EN4cute5tupleIJNS5_1CILi64EEENS7_ILi128EEES8_EEENS_10bfloat16_tEfNS_4arch4Sm80ELb1ELb0ELb1ELb1ELb1ELb0ELb0ELb0ELi2ELi2ELi4ELi2ELb1EEENS1_21CollectiveEpilogueBwdISA_SB_SD_Li256ELb1ELb0ELi2EEENS1_25SingleTileBwdLPTSchedulerILb1ELi128ELb1EEEEEEEEEvNT_6ParamsE$_ZN4cute12iter_adaptorIPfNS_8smem_ptrIS1_EEEC2ES1_,@function
        .size           $_ZN7cutlass13device_kernelIN5flash19enable_sm80_to_sm89INS1_16FlashAttnBwdSm80INS1_25CollectiveMainloopBwdSm80ILi2ELi2EN4cute5tupleIJNS5_1CILi64EEENS7_ILi128EEES8_EEENS_10bfloat16_tEfNS_4arch4Sm80ELb1ELb0ELb1ELb1ELb1ELb0ELb0ELb0ELi2ELi2ELi4ELi2ELb1EEENS1_21CollectiveEpilogueBwdISA_SB_SD_Li256ELb1ELb0ELi2EEENS1_25SingleTileBwdLPTSchedulerILb1ELi128ELb1EEEEEEEEEvNT_6ParamsE$_ZN4cute12iter_adaptorIPfNS_8smem_ptrIS1_EEEC2ES1_,($_ZN7cutlass13device_kernelIN5flash19enable_sm80_to_sm89INS1_16FlashAttnBwdSm80INS1_25CollectiveMainloopBwdSm80ILi2ELi2EN4cute5tupleIJNS5_1CILi64EEENS7_ILi128EEES8_EEENS_10bfloat16_tEfNS_4arch4Sm80ELb1ELb0ELb1ELb1ELb1ELb0ELb0ELb0ELi2ELi2ELi4ELi2ELb1EEENS1_21CollectiveEpilogueBwdISA_SB_SD_Li256ELb1ELb0ELi2EEENS1_25SingleTileBwdLPTSchedulerILb1ELi128ELb1EEEEEEEEEvNT_6ParamsE$_ZN4cute3eso3ESOILb0ELb0EJNS_15ArithmeticTupleIJiiEEEiiiEEC2ERKS3_RKiS8_S8_ - $_ZN7cutlass13device_kernelIN5flash19enable_sm80_to_sm89INS1_16FlashAttnBwdSm80INS1_25CollectiveMainloopBwdSm80ILi2ELi2EN4cute5tupleIJNS5_1CILi64EEENS7_ILi128EEES8_EEENS_10bfloat16_tEfNS_4arch4Sm80ELb1ELb0ELb1ELb1ELb1ELb0ELb0ELb0ELi2ELi2ELi4ELi2ELb1EEENS1_21CollectiveEpilogueBwdISA_SB_SD_Li256ELb1ELb0ELi2EEENS1_25SingleTileBwdLPTSchedulerILb1ELi128ELb1EEEEEEEEEvNT_6ParamsE$_ZN4cute12iter_adaptorIPfNS_8smem_ptrIS1_EEEC2ES1_)
$_ZN7cutlass13device_kernelIN5flash19enable_sm80_to_sm89INS1_16FlashAttnBwdSm80INS1_25CollectiveMainloopBwdSm80ILi2ELi2EN4cute5tupleIJNS5_1CILi64EEENS7_ILi128EEES8_EEENS_10bfloat16_tEfNS_4arch4Sm80ELb1ELb0ELb1ELb1ELb1ELb0ELb0ELb0ELi2ELi2ELi4ELi2ELb1EEENS1_21CollectiveEpilogueBwdISA_SB_SD_Li256ELb1ELb0ELi2EEENS1_25SingleTileBwdLPTSchedulerILb1ELi128ELb1EEEEEEEEEvNT_6ParamsE$_ZN4cute12iter_adaptorIPfNS_8smem_ptrIS1_EEEC2ES1_:
[----:B------:R-:W-:Y:S02]  /*7f40*/  IADD3 R6, R6, -c[0x0][0x20], RZ ;  /* 0x8000080006067a10 */ /* 0x000fe40007ffe0ff */
[----:B------:R-:W-:-:S03]  /*7f50*/  MOV R19, 0x0 ;  /* 0x0000000000137802 */ /* 0x000fc60000000f00 */
[----:B------:R1:W-:Y:S01]  /*7f60*/  STL.64 [R6], R8 ;  /* 0x0000000806007387 */ /* 0x0003e20000100a00 */
[----:B------:R-:W-:Y:S05]  /*7f70*/  RET.REL.NODEC R18 `(_ZN7cutlass13device_kernelIN5flash19enable_sm80_to_sm89INS1_16FlashAttnBwdSm80INS1_25CollectiveMainloopBwdSm80ILi2ELi2EN4cute5tupleIJNS5_1CILi64EEENS7_ILi128EEES8_EEENS_10bfloat16_tEfNS_4arch4Sm80ELb1ELb0ELb1ELb1ELb1ELb0ELb0ELb0ELi2ELi2ELi4ELi2ELb1EEENS1_21CollectiveEpilogueBwdISA_SB_SD_Li256ELb1ELb0ELi2EEENS1_25SingleTileBwdLPTSchedulerILb1ELi128ELb1EEEEEEEEEvNT_6ParamsE) ;  /* 0xffff808012007950 */ /* 0x000fea0003c3ffff */
        .type           $_ZN7cutlass13device_kernelIN5flash19enable_sm80_to_sm89INS1_16FlashAttnBwdSm80INS1_25CollectiveMainloopBwdSm80ILi2ELi2EN4cute5tupleIJNS5_1CILi64EEENS7_ILi128EEES8_EEENS_10bfloat16_tEfNS_4arch4Sm80ELb1ELb0ELb1ELb1ELb1ELb0ELb0ELb0ELi2ELi2ELi4ELi2ELb1EEENS1_21CollectiveEpilogueBwdISA_SB_SD_Li256ELb1ELb0ELi2EEENS1_25SingleTileBwdLPTSchedulerILb1ELi128ELb1EEEEEEEEEvNT_6ParamsE$_ZN4cute3eso3ESOILb0ELb0EJNS_15ArithmeticTupleIJiiEEEiiiEEC2ERKS3_RKiS8_S8_,@function
        .size           $_ZN7cutlass13device_kernelIN5flash19enable_sm80_to_sm89INS1_16FlashAttnBwdSm80INS1_25CollectiveMainloopBwdSm80ILi2ELi2EN4cute5tupleIJNS5_1CILi64EEENS7_ILi128EEES8_EEENS_10bfloat16_tEfNS_4arch4Sm80ELb1ELb0ELb1ELb1ELb1ELb0ELb0ELb0ELi2ELi2ELi4ELi2ELb1EEENS1_21CollectiveEpilogueBwdISA_SB_SD_Li256ELb1ELb0ELi2EEENS1_25SingleTileBwdLPTSchedulerILb1ELi128ELb1EEEEEEEEEvNT_6ParamsE$_ZN4cute3eso3ESOILb0ELb0EJNS_15ArithmeticTupleIJiiEEEiiiEEC2ERKS3_RKiS8_S8_,($_ZN7cutlass13device_kernelIN5flash19enable_sm80_to_sm89INS1_16FlashAttnBwdSm80INS1_25CollectiveMainloopBwdSm80ILi2ELi2EN4cute5tupleIJNS5_1CILi64EEENS7_ILi128EEES8_EEENS_10bfloat16_tEfNS_4arch4Sm80ELb1ELb0ELb1ELb1ELb1ELb0ELb0ELb0ELi2ELi2ELi4ELi2ELb1EEENS1_21CollectiveEpilogueBwdISA_SB_SD_Li256ELb1ELb0ELi2EEENS1_25SingleTileBwdLPTSchedulerILb1ELi128ELb1EEEEEEEEEvNT_6ParamsE$_ZN4cute3eso3ESOILb0ELb0EJNS_5tupleIJiiEEEiiiEEC2ERKS3_RKiS8_S8_ - $_ZN7cutlass13device_kernelIN5flash19enable_sm80_to_sm89INS1_16FlashAttnBwdSm80INS1_25CollectiveMainloopBwdSm80ILi2ELi2EN4cute5tupleIJNS5_1CILi64EEENS7_ILi128EEES8_EEENS_10bfloat16_tEfNS_4arch4Sm80ELb1ELb0ELb1ELb1ELb1ELb0ELb0ELb0ELi2ELi2ELi4ELi2ELb1EEENS1_21CollectiveEpilogueBwdISA_SB_SD_Li256ELb1ELb0ELi2EEENS1_25SingleTileBwdLPTSchedulerILb1ELi128ELb1EEEEEEEEEvNT_6ParamsE$_ZN4cute3eso3ESOILb0ELb0EJNS_15ArithmeticTupleIJiiEEEiiiEEC2ERKS3_RKiS8_S8_)
$_ZN7cutlass13device_kernelIN5flash19enable_sm80_to_sm89INS1_16FlashAttnBwdSm80INS1_25CollectiveMainloopBwdSm80ILi2ELi2EN4cute5tupleIJNS5_1CILi64EEENS7_ILi128EEES8_EEENS_10bfloat16_tEfNS_4arch4Sm80ELb1ELb0ELb1ELb1ELb1ELb0ELb0ELb0ELi2ELi2ELi4ELi2ELb1EEENS1_21CollectiveEpilogueBwdISA_SB_SD_Li256ELb1ELb0ELi2EEENS1_25SingleTileBwdLPTSchedulerILb1ELi128ELb1EEEEEEEEEvNT_6ParamsE$_ZN4cute3eso3ESOILb0ELb0EJNS_15ArithmeticTupleIJiiEEEiiiEEC2ERKS3_RKiS8_S8_:
        /* <DEDUP_REMOVED lines=14> */
[----:B------:R-:W-:Y:S05]  /*8060*/  RET.REL.NODEC R84 `(_ZN7cutlass13device_kernelIN5flash19enable_sm80_to_sm89INS1_16FlashAttnBwdSm80INS1_25CollectiveMainloopBwdSm80ILi2ELi2EN4cute5tupleIJNS5_1CILi64EEENS7_ILi128EEES8_EEENS_10bfloat16_tEfNS_4arch4Sm80ELb1ELb0ELb1ELb1ELb1ELb0ELb0ELb0ELi2ELi2ELi4ELi2ELb1EEENS1_21CollectiveEpilogueBwdISA_SB_SD_Li256ELb1ELb0ELi2EEENS1_25SingleTileBwdLPTSchedulerILb1ELi128ELb1EEEEEEEEEvNT_6ParamsE) ;  /* 0xffff7f9054007950 */ /* 0x000fea0003c3ffff */
        .type           $_ZN7cutlass13device_kernelIN5flash19enable_sm80_to_sm89INS1_16FlashAttnBwdSm80INS1_25CollectiveMainloopBwdSm80ILi2ELi2EN4cute5tupleIJNS5_1CILi64EEENS7_ILi128EEES8_EEENS_10bfloat16_tEfNS_4arch4Sm80ELb1ELb0ELb1ELb1ELb1ELb0ELb0ELb0ELi2ELi2ELi4ELi2ELb1EEENS1_21CollectiveEpilogueBwdISA_SB_SD_Li256ELb1ELb0ELi2EEENS1_25SingleTileBwdLPTSchedulerILb1ELi128ELb1EEEEEEEEEvNT_6ParamsE$_ZN4cute3eso3ESOILb0ELb0EJNS_5tupleIJiiEEEiiiEEC2ERKS3_RKiS8_S8_,@function
        .size           $_ZN7cutlass13device_kernelIN5flash19enable_sm80_to_sm89INS1_16FlashAttnBwdSm80INS1_25CollectiveMainloopBwdSm80ILi2ELi2EN4cute5tupleIJNS5_1CILi64EEENS7_ILi128EEES8_EEENS_10bfloat16_tEfNS_4arch4Sm80ELb1ELb0ELb1ELb1ELb1ELb0ELb0ELb0ELi2ELi2ELi4ELi2ELb1EEENS1_21CollectiveEpilogueBwdISA_SB_SD_Li256ELb1ELb0ELi2EEENS1_25SingleTileBwdLPTSchedulerILb1ELi128ELb1EEEEEEEEEvNT_6ParamsE$_ZN4cute3eso3ESOILb0ELb0EJNS_5tupleIJiiEEEiiiEEC2ERKS3_RKiS8_S8_,($_ZN7cutlass13device_kernelIN5flash19enable_sm80_to_sm89INS1_16FlashAttnBwdSm80INS1_25CollectiveMainloopBwdSm80ILi2ELi2EN4cute5tupleIJNS5_1CILi64EEENS7_ILi128EEES8_EEENS_10bfloat16_tEfNS_4arch4Sm80ELb1ELb0ELb1ELb1ELb1ELb0ELb0ELb0ELi2ELi2ELi4ELi2ELb1EEENS1_21CollectiveEpilogueBwdISA_SB_SD_Li256ELb1ELb0ELi2EEENS1_25SingleTileBwdLPTSchedulerILb1ELi128ELb1EEEEEEEEEvNT_6ParamsE$_ZN4cute3eso3ESOILb0ELb0EJNS_6LayoutINS_5tupleIJNS3_IJNS_1CILi8EEENS4_ILi1EEEEEENS4_ILi2EEES6_EEENS3_IJNS3_IJS6_NS4_ILi0EEEEEElSA_EEEEENS_10ViewEngineINS_8gmem_ptrIPKN7cutlass10bfloat16_tEEEEEEEC2ERKSD_RKSL_ - $_ZN7cutlass13device_kernelIN5flash19enable_sm80_to_sm89INS1_16FlashAttnBwdSm80INS1_25CollectiveMainloopBwdSm80ILi2ELi2EN4cute5tupleIJNS5_1CILi64EEENS7_ILi128EEES8_EEENS_10bfloat16_tEfNS_4arch4Sm80ELb1ELb0ELb1ELb1ELb1ELb0ELb0ELb0ELi2ELi2ELi4ELi2ELb1EEENS1_21CollectiveEpilogueBwdISA_SB_SD_Li256ELb1ELb0ELi2EEENS1_25SingleTileBwdLPTSchedulerILb1ELi128ELb1EEEEEEEEEvNT_6ParamsE$_ZN4cute3eso3ESOILb0ELb0EJNS_5tupleIJiiEEEiiiEEC2ERKS3_RKiS8_S8_)
$_ZN7cutlass13device_kernelIN5flash19enable_sm80_to_sm89INS1_16FlashAttnBwdSm80INS1_25CollectiveMainloopBwdSm80ILi2ELi2EN4cute5tupleIJNS5_1CILi64EEENS7_ILi128EEES8_EEENS_10bfloat16_tEfNS_4arch4Sm80ELb1ELb0ELb1ELb1ELb1ELb0ELb0ELb0ELi2ELi2ELi4ELi2ELb1EEENS1_21CollectiveEpilogueBwdISA_SB_SD_Li256ELb1ELb0ELi2EEENS1_25SingleTileBwdLPTSchedulerILb1ELi128ELb1EEEEEEEEEvNT_6ParamsE$_ZN4cute3eso3ESOILb0ELb0EJNS_5tupleIJiiEEEiiiEEC2ERKS3_RKiS8_S8_:
        /* <DEDUP_REMOVED lines=13> */
[----:B------:R-:W-:Y:S05]  /*8140*/  RET.REL.NODEC R10 `(_ZN7cutlass13device_kernelIN5flash19enable_sm80_to_sm89INS1_16FlashAttnBwdSm80INS1_25CollectiveMainloopBwdSm80ILi2ELi2EN4cute5tupleIJNS5_1CILi64EEENS7_ILi128EEES8_EEENS_10bfloat16_tEfNS_4arch4Sm80ELb1ELb0ELb1ELb1ELb1ELb0ELb0ELb0ELi2ELi2ELi4ELi2ELb1EEENS1_21CollectiveEpilogueBwdISA_SB_SD_Li256ELb1ELb0ELi2EEENS1_25SingleTileBwdLPTSchedulerILb1ELi128ELb1EEEEEEEEEvNT_6ParamsE) ;  /* 0xffff7eb00a007950 */ /* 0x000fea0003c3ffff */
        .type           $_ZN7cutlass13device_kernelIN5flash19enable_sm80_to_sm89INS1_16FlashAttnBwdSm80INS1_25CollectiveMainloopBwdSm80ILi2ELi2EN4cute5tupleIJNS5_1CILi64EEENS7_ILi128EEES8_EEENS_10bfloat16_tEfNS_4arch4Sm80ELb1ELb0ELb1ELb1ELb1ELb0ELb0ELb0ELi2ELi2ELi4ELi2ELb1EEENS1_21CollectiveEpilogueBwdISA_SB_SD_Li256ELb1ELb0ELi2EEENS1_25SingleTileBwdLPTSchedulerILb1ELi128ELb1EEEEEEEEEvNT_6ParamsE$_ZN4cute3eso3ESOILb0ELb0EJNS_6LayoutINS_5tupleIJNS3_IJNS_1CILi8EEENS4_ILi1EEEEEENS4_ILi2EEES6_EEENS3_IJNS3_IJS6_NS4_ILi0EEEEEElSA_EEEEENS_10ViewEngineINS_8gmem_ptrIPKN7cutlass10bfloat16_tEEEEEEEC2ERKSD_RKSL_,@function
        .size           $_ZN7cutlass13device_kernelIN5flash19enable_sm80_to_sm89INS1_16FlashAttnBwdSm80INS1_25CollectiveMainloopBwdSm80ILi2ELi2EN4cute5tupleIJNS5_1CILi64EEENS7_ILi128EEES8_EEENS_10bfloat16_tEfNS_4arch4Sm80ELb1ELb0ELb1ELb1ELb1ELb0ELb0ELb0ELi2ELi2ELi4ELi2ELb1EEENS1_21CollectiveEpilogueBwdISA_SB_SD_Li256ELb1ELb0ELi2EEENS1_25SingleTileBwdLPTSchedulerILb1ELi128ELb1EEEEEEEEEvNT_6ParamsE$_ZN4cute3eso3ESOILb0ELb0EJNS_6LayoutINS_5tupleIJNS3_IJNS_1CILi8EEENS4_ILi1EEEEEENS4_ILi2EEES6_EEENS3_IJNS3_IJS6_NS4_ILi0EEEEEElSA_EEEEENS_10ViewEngineINS_8gmem_ptrIPKN7cutlass10bfloat16_tEEEEEEEC2ERKSD_RKSL_,($_ZN7cutlass13device_kernelIN5flash19enable_sm80_to_sm89INS1_16FlashAttnBwdSm80INS1_25CollectiveMainloopBwdSm80ILi2ELi2EN4cute5tupleIJNS5_1CILi64EEENS7_ILi128EEES8_EEENS_10bfloat16_tEfNS_4arch4Sm80ELb1ELb0ELb1ELb1ELb1ELb0ELb0ELb0ELi2ELi2ELi4ELi2ELb1EEENS1_21CollectiveEpilogueBwdISA_SB_SD_Li256ELb1ELb0ELi2EEENS1_25SingleTileBwdLPTSchedulerILb1ELi128ELb1EEEEEEEEEvNT_6ParamsE$_ZN4cute3eso3ESOILb0ELb0EJNS_6LayoutINS_5tupleIJNS3_IJNS_1CILi8EEENS4_ILi1EEEEEENS4_ILi2EEES6_EEENS3_IJNS3_IJS6_NS4_ILi0EEEEEElSA_EEEEElEEC2ERKSD_RKl - $_ZN7cutlass13device_kernelIN5flash19enable_sm80_to_sm89INS1_16FlashAttnBwdSm80INS1_25CollectiveMainloopBwdSm80ILi2ELi2EN4cute5tupleIJNS5_1CILi64EEENS7_ILi128EEES8_EEENS_10bfloat16_tEfNS_4arch4Sm80ELb1ELb0ELb1ELb1ELb1ELb0ELb0ELb0ELi2ELi2ELi4ELi2ELb1EEENS1_21CollectiveEpilogueBwdISA_SB_SD_Li256ELb1ELb0ELi2EEENS1_25SingleTileBwdLPTSchedulerILb1ELi128ELb1EEEEEEEEEvNT_6ParamsE$_ZN4cute3eso3ESOILb0ELb0EJNS_6LayoutINS_5tupleIJNS3_IJNS_1CILi8EEENS4_ILi1EEEEEENS4_ILi2EEES6_EEENS3_IJNS3_IJS6_NS4_ILi0EEEEEElSA_EEEEENS_10ViewEngineINS_8gmem_ptrIPKN7cutlass10bfloat16_tEEEEEEEC2ERKSD_RKSL_)
$_ZN7cutlass13device_kernelIN5flash19enable_sm80_to_sm89INS1_16FlashAttnBwdSm80INS1_25CollectiveMainloopBwdSm80ILi2ELi2EN4cute5tupleIJNS5_1CILi64EEENS7_ILi128EEES8_EEENS_10bfloat16_tEfNS_4arch4Sm80ELb1ELb0ELb1ELb1ELb1ELb0ELb0ELb0ELi2ELi2ELi4ELi2ELb1EEENS1_21CollectiveEpilogueBwdISA_SB_SD_Li256ELb1ELb0ELi2EEENS1_25SingleTileBwdLPTSchedulerILb1ELi128ELb1EEEEEEEEEvNT_6ParamsE$_ZN4cute3eso3ESOILb0ELb0EJNS_6LayoutINS_5tupleIJNS3_IJNS_1CILi8EEENS4_ILi1EEEEEENS4_ILi2EEES6_EEENS3_IJNS3_IJS6_NS4_ILi0EEEEEElSA_EEEEENS_10ViewEngineINS_8gmem_ptrIPKN7cutlass10bfloat16_tEEEEEEEC2ERKSD_RKSL_:
        /* <DEDUP_REMOVED lines=8> */
[----:B------:R-:W-:Y:S05]  /*81d0*/  RET.REL.NODEC R10 `(_ZN7cutlass13device_kernelIN5flash19enable_sm80_to_sm89INS1_16FlashAttnBwdSm80INS1_25CollectiveMainloopBwdSm80ILi2ELi2EN4cute5tupleIJNS5_1CILi64EEENS7_ILi128EEES8_EEENS_10bfloat16_tEfNS_4arch4Sm80ELb1ELb0ELb1ELb1ELb1ELb0ELb0ELb0ELi2ELi2ELi4ELi2ELb1EEENS1_21CollectiveEpilogueBwdISA_SB_SD_Li256ELb1ELb0ELi2EEENS1_25SingleTileBwdLPTSchedulerILb1ELi128ELb1EEEEEEEEEvNT_6ParamsE) ;  /* 0xffff7e200a007950 */ /* 0x000fea0003c3ffff */
        .type           $_ZN7cutlass13device_kernelIN5flash19enable_sm80_to_sm89INS1_16FlashAttnBwdSm80INS1_25CollectiveMainloopBwdSm80ILi2ELi2EN4cute5tupleIJNS5_1CILi64EEENS7_ILi128EEES8_EEENS_10bfloat16_tEfNS_4arch4Sm80ELb1ELb0ELb1ELb1ELb1ELb0ELb0ELb0ELi2ELi2ELi4ELi2ELb1EEENS1_21CollectiveEpilogueBwdISA_SB_SD_Li256ELb1ELb0ELi2EEENS1_25SingleTileBwdLPTSchedulerILb1ELi128ELb1EEEEEEEEEvNT_6ParamsE$_ZN4cute3eso3ESOILb0ELb0EJNS_6LayoutINS_5tupleIJNS3_IJNS_1CILi8EEENS4_ILi1EEEEEENS4_ILi2EEES6_EEENS3_IJNS3_IJS6_NS4_ILi0EEEEEElSA_EEEEElEEC2ERKSD_RKl,@function
        .size           $_ZN7cutlass13device_kernelIN5flash19enable_sm80_to_sm89INS1_16FlashAttnBwdSm80INS1_25CollectiveMainloopBwdSm80ILi2ELi2EN4cute5tupleIJNS5_1CILi64EEENS7_ILi128EEES8_EEENS_10bfloat16_tEfNS_4arch4Sm80ELb1ELb0ELb1ELb1ELb1ELb0ELb0ELb0ELi2ELi2ELi4ELi2ELb1EEENS1_21CollectiveEpilogueBwdISA_SB_SD_Li256ELb1ELb0ELi2EEENS1_25SingleTileBwdLPTSchedulerILb1ELi128ELb1EEEEEEEEEvNT_6ParamsE$_ZN4cute3eso3ESOILb0ELb0EJNS_6LayoutINS_5tupleIJNS3_IJNS_1CILi8EEENS4_ILi1EEEEEENS4_ILi2EEES6_EEENS3_IJNS3_IJS6_NS4_ILi0EEEEEElSA_EEEEElEEC2ERKSD_RKl,($_ZN7cutlass13device_kernelIN5flash19enable_sm80_to_sm89INS1_16FlashAttnBwdSm80INS1_25CollectiveMainloopBwdSm80ILi2ELi2EN4cute5tupleIJNS5_1CILi64EEENS7_ILi128EEES8_EEENS_10bfloat16_tEfNS_4arch4Sm80ELb1ELb0ELb1ELb1ELb1ELb0ELb0ELb0ELi2ELi2ELi4ELi2ELb1EEENS1_21CollectiveEpilogueBwdISA_SB_SD_Li256ELb1ELb0ELi2EEENS1_25SingleTileBwdLPTSchedulerILb1ELi128ELb1EEEEEEEEEvNT_6ParamsE$_ZN4cute3eso3ESOILb0ELb0EJiiEEC2ERKiS4_ - $_ZN7cutlass13device_kernelIN5flash19enable_sm80_to_sm89INS1_16FlashAttnBwdSm80INS1_25CollectiveMainloopBwdSm80ILi2ELi2EN4cute5tupleIJNS5_1CILi64EEENS7_ILi128EEES8_EEENS_10bfloat16_tEfNS_4arch4Sm80ELb1ELb0ELb1ELb1ELb1ELb0ELb0ELb0ELi2ELi2ELi4ELi2ELb1EEENS1_21CollectiveEpilogueBwdISA_SB_SD_Li256ELb1ELb0ELi2EEENS1_25SingleTileBwdLPTSchedulerILb1ELi128ELb1EEEEEEEEEvNT_6ParamsE$_ZN4cute3eso3ESOILb0ELb0EJNS_6LayoutINS_5tupleIJNS3_IJNS_1CILi8EEENS4_ILi1EEEEEENS4_ILi2EEES6_EEENS3_IJNS3_IJS6_NS4_ILi0EEEEEElSA_EEEEElEEC2ERKSD_RKl)
$_ZN7cutlass13device_kernelIN5flash19enable_sm80_to_sm89INS1_16FlashAttnBwdSm80INS1_25CollectiveMainloopBwdSm80ILi2ELi2EN4cute5tupleIJNS5_1CILi64EEENS7_ILi128EEES8_EEENS_10bfloat16_tEfNS_4arch4Sm80ELb1ELb0ELb1ELb1ELb1ELb0ELb0ELb0ELi2ELi2ELi4ELi2ELb1EEENS1_21CollectiveEpilogueBwdISA_SB_SD_Li256ELb1ELb0ELi2EEENS1_25SingleTileBwdLPTSchedulerILb1ELi128ELb1EEEEEEEEEvNT_6ParamsE$_ZN4cute3eso3ESOILb0ELb0EJNS_6LayoutINS_5tupleIJNS3_IJNS_1CILi8EEENS4_ILi1EEEEEENS4_ILi2EEES6_EEENS3_IJNS3_IJS6_NS4_ILi0EEEEEElSA_EEEEElEEC2ERKSD_RKl:
[----:B------:R-:W-:Y:S02]  /*81e0*/  IADD3 R9, R4, -c[0x0][0x20], RZ ;  /* 0x8000080004097a10 */ /* 0x000fe40007ffe0ff */
[----:B------:R-:W-:-:S03]  /*81f0*/  IADD3 R8, R20, -c[0x0][0x20], RZ ;  /* 0x8000080014087a10 */ /* 0x000fc60007ffe0ff */
[----:B------:R1:W-:Y:S04]  /*8200*/  STL.64 [R9], R6 ;  /* 0x0000000609007387 */ /* 0x0003e80000100a00 */
[----:B------:R-:W2:Y:S01]  /*8210*/  LDL.64 R128, [R8] ;  /* 0x0000000008807983 */ /* 0x000ea20000100a00 */
[----:B------:R-:W-:-:S03]  /*8220*/  IMAD.MOV.U32 R11, RZ, RZ, 0x0 ;  /* 0x00000000ff0b7424 */ /* 0x000fc600078e00ff */
[----:B--2---:R1:W-:Y:S01]  /*8230*/  STL.64 [R9+0x8], R128 ;  /* 0x0000088009007387 */ /* 0x0043e20000100a00 */
[----:B------:R-:W-:Y:S05]  /*8240*/  RET.REL.NODEC R10 `(_ZN7cutlass13device_kernelIN5flash19enable_sm80_to_sm89INS1_16FlashAttnBwdSm80INS1_25CollectiveMainloopBwdSm80ILi2ELi2EN4cute5tupleIJNS5_1CILi64EEENS7_ILi128EEES8_EEENS_10bfloat16_tEfNS_4arch4Sm80ELb1ELb0ELb1ELb1ELb1ELb0ELb0ELb0ELi2ELi2ELi4ELi2ELb1EEENS1_21CollectiveEpilogueBwdISA_SB_SD_Li256ELb1ELb0ELi2EEENS1_25SingleTileBwdLPTSchedulerILb1ELi128ELb1EEEEEEEEEvNT_6ParamsE) ;  /* 0xffff7db00a007950 */ /* 0x000fea0003c3ffff */
        .type           $_ZN7cutlass13device_kernelIN5flash19enable_sm80_to_sm89INS1_16FlashAttnBwdSm80INS1_25CollectiveMainloopBwdSm80ILi2ELi2EN4cute5tupleIJNS5_1CILi64EEENS7_ILi128EEES8_EEENS_10bfloat16_tEfNS_4arch4Sm80ELb1ELb0ELb1ELb1ELb1ELb0ELb0ELb0ELi2ELi2ELi4ELi2ELb1EEENS1_21CollectiveEpilogueBwdISA_SB_SD_Li256ELb1ELb0ELi2EEENS1_25SingleTileBwdLPTSchedulerILb1ELi128ELb1EEEEEEEEEvNT_6ParamsE$_ZN4cute3eso3ESOILb0ELb0EJiiEEC2ERKiS4_,@function
        .size           $_ZN7cutlass13device_kernelIN5flash19enable_sm80_to_sm89INS1_16FlashAttnBwdSm80INS1_25CollectiveMainloopBwdSm80ILi2ELi2EN4cute5tupleIJNS5_1CILi64EEENS7_ILi128EEES8_EEENS_10bfloat16_tEfNS_4arch4Sm80ELb1ELb0ELb1ELb1ELb1ELb0ELb0ELb0ELi2ELi2ELi4ELi2ELb1EEENS1_21CollectiveEpilogueBwdISA_SB_SD_Li256ELb1ELb0ELi2EEENS1_25SingleTileBwdLPTSchedulerILb1ELi128ELb1EEEEEEEEEvNT_6ParamsE$_ZN4cute3eso3ESOILb0ELb0EJiiEEC2ERKiS4_,($_ZN7cutlass13device_kernelIN5flash19enable_sm80_to_sm89INS1_16FlashAttnBwdSm80INS1_25CollectiveMainloopBwdSm80ILi2ELi2EN4cute5tupleIJNS5_1CILi64EEENS7_ILi128EEES8_EEENS_10bfloat16_tEfNS_4arch4Sm80ELb1ELb0ELb1ELb1ELb1ELb0ELb0ELb0ELi2ELi2ELi4ELi2ELb1EEENS1_21CollectiveEpilogueBwdISA_SB_SD_Li256ELb1ELb0ELi2EEENS1_25SingleTileBwdLPTSchedulerILb1ELi128ELb1EEEEEEEEEvNT_6ParamsE$_ZN4cute3eso3ESOILb0ELb1EJNS_15ArithmeticTupleIJNS_1CILi0EEEiEEEEEC2ERKS5_ - $_ZN7cutlass13device_kernelIN5flash19enable_sm80_to_sm89INS1_16FlashAttnBwdSm80INS1_25CollectiveMainloopBwdSm80ILi2ELi2EN4cute5tupleIJNS5_1CILi64EEENS7_ILi128EEES8_EEENS_10bfloat16_tEfNS_4arch4Sm80ELb1ELb0ELb1ELb1ELb1ELb0ELb0ELb0ELi2ELi2ELi4ELi2ELb1EEENS1_21CollectiveEpilogueBwdISA_SB_SD_Li256ELb1ELb0ELi2EEENS1_25SingleTileBwdLPTSchedulerILb1ELi128ELb1EEEEEEEEEvNT_6ParamsE$_ZN4cute3eso3ESOILb0ELb0EJiiEEC2ERKiS4_)
$_ZN7cutlass13device_kernelIN5flash19enable_sm80_to_sm89INS1_16FlashAttnBwdSm80INS1_25CollectiveMainloopBwdSm80ILi2ELi2EN4cute5tupleIJNS5_1CILi64EEENS7_ILi128EEES8_EEENS_10bfloat16_tEfNS_4arch4Sm80ELb1ELb0ELb1ELb1ELb1ELb0ELb0ELb0ELi2ELi2ELi4ELi2ELb1EEENS1_21CollectiveEpilogueBwdISA_SB_SD_Li256ELb1ELb0ELi2EEENS1_25SingleTileBwdLPTSchedulerILb1ELi128ELb1EEEEEEEEEvNT_6ParamsE$_ZN4cute3eso3ESOILb0ELb0EJiiEEC2ERKiS4_:
[----:B------:R-:W-:Y:S02]  /*8250*/  IADD3 R7, R7, -c[0x0][0x20], RZ ;  /* 0x8000080007077a10 */ /* 0x000fe40007ffe0ff */
[----:B------:R-:W-:-:S03]  /*8260*/  IADD3 R6, R6, -c[0x0][0x20], RZ ;  /* 0x8000080006067a10 */ /* 0x000fc60007ffe0ff */
[----:B------:R1:W-:Y:S04]  /*8270*/  STL [R7], R16 ;  /* 0x0000001007007387 */ /* 0x0003e80000100800 */
[----:B------:R-:W2:Y:S01]  /*8280*/  LDL R6, [R6] ;  /* 0x0000000006067983 */ /* 0x000ea20000100800 */
[----:B------:R-:W-:-:S03]  /*8290*/  IMAD.MOV.U32 R11, RZ, RZ, 0x0 ;  /* 0x00000000ff0b7424 */ /* 0x000fc600078e00ff */
[----:B--2---:R1:W-:Y:S01]  /*82a0*/  STL [R7+0x4], R6 ;  /* 0x0000040607007387 */ /* 0x0043e20000100800 */
[----:B------:R-:W-:Y:S05]  /*82b0*/  RET.REL.NODEC R10 `(_ZN7cutlass13device_kernelIN5flash19enable_sm80_to_sm89INS1_16FlashAttnBwdSm80INS1_25CollectiveMainloopBwdSm80ILi2ELi2EN4cute5tupleIJNS5_1CILi64EEENS7_ILi128EEES8_EEENS_10bfloat16_tEfNS_4arch4Sm80ELb1ELb0ELb1ELb1ELb1ELb0ELb0ELb0ELi2ELi2ELi4ELi2ELb1EEENS1_21CollectiveEpilogueBwdISA_SB_SD_Li256ELb1ELb0ELi2EEENS1_25SingleTileBwdLPTSchedulerILb1ELi128ELb1EEEEEEEEEvNT_6ParamsE) ;  /* 0xffff7d400a007950 */ /* 0x000fea0003c3ffff */
        .type           $_ZN7cutlass13device_kernelIN5flash19enable_sm80_to_sm89INS1_16FlashAttnBwdSm80INS1_25CollectiveMainloopBwdSm80ILi2ELi2EN4cute5tupleIJNS5_1CILi64EEENS7_ILi128EEES8_EEENS_10bfloat16_tEfNS_4arch4Sm80ELb1ELb0ELb1ELb1ELb1ELb0ELb0ELb0ELi2ELi2ELi4ELi2ELb1EEENS1_21CollectiveEpilogueBwdISA_SB_SD_Li256ELb1ELb0ELi2EEENS1_25SingleTileBwdLPTSchedulerILb1ELi128ELb1EEEEEEEEEvNT_6ParamsE$_ZN4cute3eso3ESOILb0ELb1EJNS_15ArithmeticTupleIJNS_1CILi0EEEiEEEEEC2ERKS5_,@function
        .size           $_ZN7cutlass13device_kernelIN5flash19enable_sm80_to_sm89INS1_16FlashAttnBwdSm80INS1_25CollectiveMainloopBwdSm80ILi2ELi2EN4cute5tupleIJNS5_1CILi64EEENS7_ILi128EEES8_EEENS_10bfloat16_tEfNS_4arch4Sm80ELb1ELb0ELb1ELb1ELb1ELb0ELb0ELb0ELi2ELi2ELi4ELi2ELb1EEENS1_21CollectiveEpilogueBwdISA_SB_SD_Li256ELb1ELb0ELi2EEENS1_25SingleTileBwdLPTSchedulerILb1ELi128ELb1EEEEEEEEEvNT_6ParamsE$_ZN4cute3eso3ESOILb0ELb1EJNS_15ArithmeticTupleIJNS_1CILi0EEEiEEEEEC2ERKS5_,($_ZN7cutlass13device_kernelIN5flash19enable_sm80_to_sm89INS1_16FlashAttnBwdSm80INS1_25CollectiveMainloopBwdSm80ILi2ELi2EN4cute5tupleIJNS5_1CILi64EEENS7_ILi128EEES8_EEENS_10bfloat16_tEfNS_4arch4Sm80ELb1ELb0ELb1ELb1ELb1ELb0ELb0ELb0ELi2ELi2ELi4ELi2ELb1EEENS1_21CollectiveEpilogueBwdISA_SB_SD_Li256ELb1ELb0ELi2EEENS1_25SingleTileBwdLPTSchedulerILb1ELi128ELb1EEEEEEEEEvNT_6ParamsE$_ZN4cute3eso3ESOILb0ELb1EJNS_15ArithmeticTupleIJiEEEEEC2ERKS3_ - $_ZN7cutlass13device_kernelIN5flash19enable_sm80_to_sm89INS1_16FlashAttnBwdSm80INS1_25CollectiveMainloopBwdSm80ILi2ELi2EN4cute5tupleIJNS5_1CILi64EEENS7_ILi128EEES8_EEENS_10bfloat16_tEfNS_4arch4Sm80ELb1ELb0ELb1ELb1ELb1ELb0ELb0ELb0ELi2ELi2ELi4ELi2ELb1EEENS1_21CollectiveEpilogueBwdISA_SB_SD_Li256ELb1ELb0ELi2EEENS1_25SingleTileBwdLPTSchedulerILb1ELi128ELb1EEEEEEEEEvNT_6ParamsE$_ZN4cute3eso3ESOILb0ELb1EJNS_15ArithmeticTupleIJNS_1CILi0EEEiEEEEEC2ERKS5_)
$_ZN7cutlass13device_kernelIN5flash19enable_sm80_to_sm89INS1_16FlashAttnBwdSm80INS1_25CollectiveMainloopBwdSm80ILi2ELi2EN4cute5tupleIJNS5_1CILi64EEENS7_ILi128EEES8_EEENS_10bfloat16_tEfNS_4arch4Sm80ELb1ELb0ELb1ELb1ELb1ELb0ELb0ELb0ELi2ELi2ELi4ELi2ELb1EEENS1_21CollectiveEpilogueBwdISA_SB_SD_Li256ELb1ELb0ELi2EEENS1_25SingleTileBwdLPTSchedulerILb1ELi128ELb1EEEEEEEEEvNT_6ParamsE$_ZN4cute3eso3ESOILb0ELb1EJNS_15ArithmeticTupleIJNS_1CILi0EEEiEEEEEC2ERKS5_:
[----:B------:R-:W-:Y:S02]  /*82c0*/  IADD3 R6, R6, -c[0x0][0x20], RZ ;  /* 0x8000080006067a10 */ /* 0x000fe40007ffe0ff */
[----:B------:R-:W-:-:S03]  /*82d0*/  MOV R11, 0x0 ;  /* 0x00000000000b7802 */ /* 0x000fc60000000f00 */
[----:B------:R1:W-:Y:S01]  /*82e0*/  STL [R6], R7 ;  /* 0x0000000706007387 */ /* 0x0003e20000100800 */
[----:B------:R-:W-:Y:S05]  /*82f0*/  RET.REL.NODEC R10 `(_ZN7cutlass13device_kernelIN5flash19enable_sm80_to_sm89INS1_16FlashAttnBwdSm80INS1_25CollectiveMainloopBwdSm80ILi2ELi2EN4cute5tupleIJNS5_1CILi64EEENS7_ILi128EEES8_EEENS_10bfloat16_tEfNS_4arch4Sm80ELb1ELb0ELb1ELb1ELb1ELb0ELb0ELb0ELi2ELi2ELi4ELi2ELb1EEENS1_21CollectiveEpilogueBwdISA_SB_SD_Li256ELb1ELb0ELi2EEENS1_25SingleTileBwdLPTSchedulerILb1ELi128ELb1EEEEEEEEEvNT_6ParamsE) ;  /* 0xffff7d000a007950 */ /* 0x000fea0003c3ffff */
        .type           $_ZN7cutlass13device_kernelIN5flash19enable_sm80_to_sm89INS1_16FlashAttnBwdSm80INS1_25CollectiveMainloopBwdSm80ILi2ELi2EN4cute5tupleIJNS5_1CILi64EEENS7_ILi128EEES8_EEENS_10bfloat16_tEfNS_4arch4Sm80ELb1ELb0ELb1ELb1ELb1ELb0ELb0ELb0ELi2ELi2ELi4ELi2ELb1EEENS1_21CollectiveEpilogueBwdISA_SB_SD_Li256ELb1ELb0ELi2EEENS1_25SingleTileBwdLPTSchedulerILb1ELi128ELb1EEEEEEEEEvNT_6ParamsE$_ZN4cute3eso3ESOILb0ELb1EJNS_15ArithmeticTupleIJiEEEEEC2ERKS3_,@function
        .size           $_ZN7cutlass13device_kernelIN5flash19enable_sm80_to_sm89INS1_16FlashAttnBwdSm80INS1_25CollectiveMainloopBwdSm80ILi2ELi2EN4cute5tupleIJNS5_1CILi64EEENS7_ILi128EEES8_EEENS_10bfloat16_tEfNS_4arch4Sm80ELb1ELb0ELb1ELb1ELb1ELb0ELb0ELb0ELi2ELi2ELi4ELi2ELb1EEENS1_21CollectiveEpilogueBwdISA_SB_SD_Li256ELb1ELb0ELi2EEENS1_25SingleTileBwdLPTSchedulerILb1ELi128ELb1EEEEEEEEEvNT_6ParamsE$_ZN4cute3eso3ESOILb0ELb1EJNS_15ArithmeticTupleIJiEEEEEC2ERKS3_,($_ZN7cutlass13device_kernelIN5flash19enable_sm80_to_sm89INS1_16FlashAttnBwdSm80INS1_25CollectiveMainloopBwdSm80ILi2ELi2EN4cute5tupleIJNS5_1CILi64EEENS7_ILi128EEES8_EEENS_10bfloat16_tEfNS_4arch4Sm80ELb1ELb0ELb1ELb1ELb1ELb0ELb0ELb0ELi2ELi2ELi4ELi2ELb1EEENS1_21CollectiveEpilogueBwdISA_SB_SD_Li256ELb1ELb0ELi2EEENS1_25SingleTileBwdLPTSchedulerILb1ELi128ELb1EEEEEEEEEvNT_6ParamsE$_ZN4cute3eso3ESOILb0ELb1EJNS_15ArithmeticTupleIJiiEEEEEC2ERKS3_ - $_ZN7cutlass13device_kernelIN5flash19enable_sm80_to_sm89INS1_16FlashAttnBwdSm80INS1_25CollectiveMainloopBwdSm80ILi2ELi2EN4cute5tupleIJNS5_1CILi64EEENS7_ILi128EEES8_EEENS_10bfloat16_tEfNS_4arch4Sm80ELb1ELb0ELb1ELb1ELb1ELb0ELb0ELb0ELi2ELi2ELi4ELi2ELb1EEENS1_21CollectiveEpilogueBwdISA_SB_SD_Li256ELb1ELb0ELi2EEENS1_25SingleTileBwdLPTSchedulerILb1ELi128ELb1EEEEEEEEEvNT_6ParamsE$_ZN4cute3eso3ESOILb0ELb1EJNS_15ArithmeticTupleIJiEEEEEC2ERKS3_)
$_ZN7cutlass13device_kernelIN5flash19enable_sm80_to_sm89INS1_16FlashAttnBwdSm80INS1_25CollectiveMainloopBwdSm80ILi2ELi2EN4cute5tupleIJNS5_1CILi64EEENS7_ILi128EEES8_EEENS_10bfloat16_tEfNS_4arch4Sm80ELb1ELb0ELb1ELb1ELb1ELb0ELb0ELb0ELi2ELi2ELi4ELi2ELb1EEENS1_21CollectiveEpilogueBwdISA_SB_SD_Li256ELb1ELb0ELi2EEENS1_25SingleTileBwdLPTSchedulerILb1ELi128ELb1EEEEEEEEEvNT_6ParamsE$_ZN4cute3eso3ESOILb0ELb1EJNS_15ArithmeticTupleIJiEEEEEC2ERKS3_:
[----:B------:R-:W-:Y:S01]  /*8300*/  IADD3 R6, R6, -c[0x0][0x20], RZ ;  /* 0x8000080006067a10 */ /* 0x000fe20007ffe0ff */
[----:B------:R-:W-:Y:S01]  /*8310*/  IMAD.MOV.U32 R16, RZ, RZ, R8 ;  /* 0x000000ffff107224 */ /* 0x000fe200078e0008 */
[----:B------:R-:W-:-:S03]  /*8320*/  MOV R17, 0x0 ;  /* 0x0000000000117802 */ /* 0x000fc60000000f00 */
[----:B------:R1:W-:Y:S01]  /*8330*/  STL [R6], R7 ;  /* 0x0000000706007387 */ /* 0x0003e20000100800 */
[----:B------:R-:W-:Y:S05]  /*8340*/  RET.REL.NODEC R16 `(_ZN7cutlass13device_kernelIN5flash19enable_sm80_to_sm89INS1_16FlashAttnBwdSm80INS1_25CollectiveMainloopBwdSm80ILi2ELi2EN4cute5tupleIJNS5_1CILi64EEENS7_ILi128EEES8_EEENS_10bfloat16_tEfNS_4arch4Sm80ELb1ELb0ELb1ELb1ELb1ELb0ELb0ELb0ELi2ELi2ELi4ELi2ELb1EEENS1_21CollectiveEpilogueBwdISA_SB_SD_Li256ELb1ELb0ELi2EEENS1_25SingleTileBwdLPTSchedulerILb1ELi128ELb1EEEEEEEEEvNT_6ParamsE) ;  /* 0xffff7cb010007950 */ /* 0x000fea0003c3ffff */
        .type           $_ZN7cutlass13device_kernelIN5flash19enable_sm80_to_sm89INS1_16FlashAttnBwdSm80INS1_25CollectiveMainloopBwdSm80ILi2ELi2EN4cute5tupleIJNS5_1CILi64EEENS7_ILi128EEES8_EEENS_10bfloat16_tEfNS_4arch4Sm80ELb1ELb0ELb1ELb1ELb1ELb0ELb0ELb0ELi2ELi2ELi4ELi2ELb1EEENS1_21CollectiveEpilogueBwdISA_SB_SD_Li256ELb1ELb0ELi2EEENS1_25SingleTileBwdLPTSchedulerILb1ELi128ELb1EEEEEEEEEvNT_6ParamsE$_ZN4cute3eso3ESOILb0ELb1EJNS_15ArithmeticTupleIJiiEEEEEC2ERKS3_,@function
        .size           $_ZN7cutlass13device_kernelIN5flash19enable_sm80_to_sm89INS1_16FlashAttnBwdSm80INS1_25CollectiveMainloopBwdSm80ILi2ELi2EN4cute5tupleIJNS5_1CILi64EEENS7_ILi128EEES8_EEENS_10bfloat16_tEfNS_4arch4Sm80ELb1ELb0ELb1ELb1ELb1ELb0ELb0ELb0ELi2ELi2ELi4ELi2ELb1EEENS1_21CollectiveEpilogueBwdISA_SB_SD_Li256ELb1ELb0ELi2EEENS1_25SingleTileBwdLPTSchedulerILb1ELi128ELb1EEEEEEEEEvNT_6ParamsE$_ZN4cute3eso3ESOILb0ELb1EJNS_15ArithmeticTupleIJiiEEEEEC2ERKS3_,($_ZN7cutlass13device_kernelIN5flash19enable_sm80_to_sm89INS1_16FlashAttnBwdSm80INS1_25CollectiveMainloopBwdSm80ILi2ELi2EN4cute5tupleIJNS5_1CILi64EEENS7_ILi128EEES8_EEENS_10bfloat16_tEfNS_4arch4Sm80ELb1ELb0ELb1ELb1ELb1ELb0ELb0ELb0ELi2ELi2ELi4ELi2ELb1EEENS1_21CollectiveEpilogueBwdISA_SB_SD_Li256ELb1ELb0ELi2EEENS1_25SingleTileBwdLPTSchedulerILb1ELi128ELb1EEEEEEEEEvNT_6ParamsE$_ZN4cute3eso3ESOILb0ELb1EJNS_15ArithmeticTupleIJiiEEENS_1CILi0EEES5_S5_EEC2ERKS3_RKS5_SA_SA_ - $_ZN7cutlass13device_kernelIN5flash19enable_sm80_to_sm89INS1_16FlashAttnBwdSm80INS1_25CollectiveMainloopBwdSm80ILi2ELi2EN4cute5tupleIJNS5_1CILi64EEENS7_ILi128EEES8_EEENS_10bfloat16_tEfNS_4arch4Sm80ELb1ELb0ELb1ELb1ELb1ELb0ELb0ELb0ELi2ELi2ELi4ELi2ELb1EEENS1_21CollectiveEpilogueBwdISA_SB_SD_Li256ELb1ELb0ELi2EEENS1_25SingleTileBwdLPTSchedulerILb1ELi128ELb1EEEEEEEEEvNT_6ParamsE$_ZN4cute3eso3ESOILb0ELb1EJNS_15ArithmeticTupleIJiiEEEEEC2ERKS3_)
$_ZN7cutlass13device_kernelIN5flash19enable_sm80_to_sm89INS1_16FlashAttnBwdSm80INS1_25CollectiveMainloopBwdSm80ILi2ELi2EN4cute5tupleIJNS5_1CILi64EEENS7_ILi128EEES8_EEENS_10bfloat16_tEfNS_4arch4Sm80ELb1ELb0ELb1ELb1ELb1ELb0ELb0ELb0ELi2ELi2ELi4ELi2ELb1EEENS1_21CollectiveEpilogueBwdISA_SB_SD_Li256ELb1ELb0ELi2EEENS1_25SingleTileBwdLPTSchedulerILb1ELi128ELb1EEEEEEEEEvNT_6ParamsE$_ZN4cute3eso3ESOILb0ELb1EJNS_15ArithmeticTupleIJiiEEEEEC2ERKS3_:
[----:B------:R-:W-:Y:S02]  /*8350*/  IADD3 R7, R7, -c[0x0][0x20], RZ ;  /* 0x8000080007077a10 */ /* 0x000fe40007ffe0ff */
[----:B------:R-:W-:-:S03]  /*8360*/  MOV R9, 0x0 ;  /* 0x0000000000097802 */ /* 0x000fc60000000f00 */
[----:B------:R1:W-:Y:S04]  /*8370*/  STL [R7], R18 ;  /* 0x0000001207007387 */ /* 0x0003e80000100800 */
[----:B------:R1:W-:Y:S01]  /*8380*/  STL [R7+0x4], R16 ;  /* 0x0000041007007387 */ /* 0x0003e20000100800 */
[----:B------:R-:W-:Y:S05]  /*8390*/  RET.REL.NODEC R8 `(_ZN7cutlass13device_kernelIN5flash19enable_sm80_to_sm89INS1_16FlashAttnBwdSm80INS1_25CollectiveMainloopBwdSm80ILi2ELi2EN4cute5tupleIJNS5_1CILi64EEENS7_ILi128EEES8_EEENS_10bfloat16_tEfNS_4arch4Sm80ELb1ELb0ELb1ELb1ELb1ELb0ELb0ELb0ELi2ELi2ELi4ELi2ELb1EEENS1_21CollectiveEpilogueBwdISA_SB_SD_Li256ELb1ELb0ELi2EEENS1_25SingleTileBwdLPTSchedulerILb1ELi128ELb1EEEEEEEEEvNT_6ParamsE) ;  /* 0xffff7c6008007950 */ /* 0x000fea0003c3ffff */
        .type           $_ZN7cutlass13device_kernelIN5flash19enable_sm80_to_sm89INS1_16FlashAttnBwdSm80INS1_25CollectiveMainloopBwdSm80ILi2ELi2EN4cute5tupleIJNS5_1CILi64EEENS7_ILi128EEES8_EEENS_10bfloat16_tEfNS_4arch4Sm80ELb1ELb0ELb1ELb1ELb1ELb0ELb0ELb0ELi2ELi2ELi4ELi2ELb1EEENS1_21CollectiveEpilogueBwdISA_SB_SD_Li256ELb1ELb0ELi2EEENS1_25SingleTileBwdLPTSchedulerILb1ELi128ELb1EEEEEEEEEvNT_6ParamsE$_ZN4cute3eso3ESOILb0ELb1EJNS_15ArithmeticTupleIJiiEEENS_1CILi0EEES5_S5_EEC2ERKS3_RKS5_SA_SA_,@function
        .size           $_ZN7cutlass13device_kernelIN5flash19enable_sm80_to_sm89INS1_16FlashAttnBwdSm80INS1_25CollectiveMainloopBwdSm80ILi2ELi2EN4cute5tupleIJNS5_1CILi64EEENS7_ILi128EEES8_EEENS_10bfloat16_tEfNS_4arch4Sm80ELb1ELb0ELb1ELb1ELb1ELb0ELb0ELb0ELi2ELi2ELi4ELi2ELb1EEENS1_21CollectiveEpilogueBwdISA_SB_SD_Li256ELb1ELb0ELi2EEENS1_25SingleTileBwdLPTSchedulerILb1ELi128ELb1EEEEEEEEEvNT_6ParamsE$_ZN4cute3eso3ESOILb0ELb1EJNS_15ArithmeticTupleIJiiEEENS_1CILi0EEES5_S5_EEC2ERKS3_RKS5_SA_SA_,($_ZN7cutlass13device_kernelIN5flash19enable_sm80_to_sm89INS1_16FlashAttnBwdSm80INS1_25CollectiveMainloopBwdSm80ILi2ELi2EN4cute5tupleIJNS5_1CILi64EEENS7_ILi128EEES8_EEENS_10bfloat16_tEfNS_4arch4Sm80ELb1ELb0ELb1ELb1ELb1ELb0ELb0ELb0ELi2ELi2ELi4ELi2ELb1EEENS1_21CollectiveEpilogueBwdISA_SB_SD_Li256ELb1ELb0ELi2EEENS1_25SingleTileBwdLPTSchedulerILb1ELi128ELb1EEEEEEEEEvNT_6ParamsE$_ZN4cute3eso3ESOILb0ELb1EJiEEC2ERKi - $_ZN7cutlass13device_kernelIN5flash19enable_sm80_to_sm89INS1_16FlashAttnBwdSm80INS1_25CollectiveMainloopBwdSm80ILi2ELi2EN4cute5tupleIJNS5_1CILi64EEENS7_ILi128EEES8_EEENS_10bfloat16_tEfNS_4arch4Sm80ELb1ELb0ELb1ELb1ELb1ELb0ELb0ELb0ELi2ELi2ELi4ELi2ELb1EEENS1_21CollectiveEpilogueBwdISA_SB_SD_Li256ELb1ELb0ELi2EEENS1_25SingleTileBwdLPTSchedulerILb1ELi128ELb1EEEEEEEEEvNT_6ParamsE$_ZN4cute3eso3ESOILb0ELb1EJNS_15ArithmeticTupleIJiiEEENS_1CILi0EEES5_S5_EEC2ERKS3_RKS5_SA_SA_)
$_ZN7cutlass13device_kernelIN5flash19enable_sm80_to_sm89INS1_16FlashAttnBwdSm80INS1_25CollectiveMainloopBwdSm80ILi2ELi2EN4cute5tupleIJNS5_1CILi64EEENS7_ILi128EEES8_EEENS_10bfloat16_tEfNS_4arch4Sm80ELb1ELb0ELb1ELb1ELb1ELb0ELb0ELb0ELi2ELi2ELi4ELi2ELb1EEENS1_21CollectiveEpilogueBwdISA_SB_SD_Li256ELb1ELb0ELi2EEENS1_25SingleTileBwdLPTSchedulerILb1ELi128ELb1EEEEEEEEEvNT_6ParamsE$_ZN4cute3eso3ESOILb0ELb1EJNS_15ArithmeticTupleIJiiEEENS_1CILi0EEES5_S5_EEC2ERKS3_RKS5_SA_SA_:
[----:B------:R-:W-:Y:S02]  /*83a0*/  IADD3 R9, R27, -c[0x0][0x20], RZ ;  /* 0x800008001b097a10 */ /* 0x000fe40007ffe0ff */
[----:B------:R-:W-:-:S03]  /*83b0*/  MOV R11, 0x0 ;  /* 0x00000000000b7802 */ /* 0x000fc60000000f00 */
[----:B------:R1:W-:Y:S04]  /*83c0*/  STL [R9], R8 ;  /* 0x0000000809007387 */ /* 0x0003e80000100800 */
[----:B------:R1:W-:Y:S01]  /*83d0*/  STL [R9+0x4], R16 ;  /* 0x0000041009007387 */ /* 0x0003e20000100800 */
[----:B------:R-:W-:Y:S05]  /*83e0*/  RET.REL.NODEC R10 `(_ZN7cutlass13device_kernelIN5flash19enable_sm80_to_sm89INS1_16FlashAttnBwdSm80INS1_25CollectiveMainloopBwdSm80ILi2ELi2EN4cute5tupleIJNS5_1CILi64EEENS7_ILi128EEES8_EEENS_10bfloat16_tEfNS_4arch4Sm80ELb1ELb0ELb1ELb1ELb1ELb0ELb0ELb0ELi2ELi2ELi4ELi2ELb1EEENS1_21CollectiveEpilogueBwdISA_SB_SD_Li256ELb1ELb0ELi2EEENS1_25SingleTileBwdLPTSchedulerILb1ELi128ELb1EEEEEEEEEvNT_6ParamsE) ;  /* 0xffff7c100a007950 */ /* 0x000fea0003c3ffff */
        .type           $_ZN7cutlass13device_kernelIN5flash19enable_sm80_to_sm89INS1_16FlashAttnBwdSm80INS1_25CollectiveMainloopBwdSm80ILi2ELi2EN4cute5tupleIJNS5_1CILi64EEENS7_ILi128EEES8_EEENS_10bfloat16_tEfNS_4arch4Sm80ELb1ELb0ELb1ELb1ELb1ELb0ELb0ELb0ELi2ELi2ELi4ELi2ELb1EEENS1_21CollectiveEpilogueBwdISA_SB_SD_Li256ELb1ELb0ELi2EEENS1_25SingleTileBwdLPTSchedulerILb1ELi128ELb1EEEEEEEEEvNT_6ParamsE$_ZN4cute3eso3ESOILb0ELb1EJiEEC2ERKi,@function
        .size           $_ZN7cutlass13device_kernelIN5flash19enable_sm80_to_sm89INS1_16FlashAttnBwdSm80INS1_25CollectiveMainloopBwdSm80ILi2ELi2EN4cute5tupleIJNS5_1CILi64EEENS7_ILi128EEES8_EEENS_10bfloat16_tEfNS_4arch4Sm80ELb1ELb0ELb1ELb1ELb1ELb0ELb0ELb0ELi2ELi2ELi4ELi2ELb1EEENS1_21CollectiveEpilogueBwdISA_SB_SD_Li256ELb1ELb0ELi2EEENS1_25SingleTileBwdLPTSchedulerILb1ELi128ELb1EEEEEEEEEvNT_6ParamsE$_ZN4cute3eso3ESOILb0ELb1EJiEEC2ERKi,($_ZN7cutlass13device_kernelIN5flash19enable_sm80_to_sm89INS1_16FlashAttnBwdSm80INS1_25CollectiveMainloopBwdSm80ILi2ELi2EN4cute5tupleIJNS5_1CILi64EEENS7_ILi128EEES8_EEENS_10bfloat16_tEfNS_4arch4Sm80ELb1ELb0ELb1ELb1ELb1ELb0ELb0ELb0ELi2ELi2ELi4ELi2ELb1EEENS1_21CollectiveEpilogueBwdISA_SB_SD_Li256ELb1ELb0ELi2EEENS1_25SingleTileBwdLPTSchedulerILb1ELi128ELb1EEEEEEEEEvNT_6ParamsE$_ZN4cute3eso3ESOILb0ELb1EJiNS_1CILi0EEEEEC2ERKiRKS3_ - $_ZN7cutlass13device_kernelIN5flash19enable_sm80_to_sm89INS1_16FlashAttnBwdSm80INS1_25CollectiveMainloopBwdSm80ILi2ELi2EN4cute5tupleIJNS5_1CILi64EEENS7_ILi128EEES8_EEENS_10bfloat16_tEfNS_4arch4Sm80ELb1ELb0ELb1ELb1ELb1ELb0ELb0ELb0ELi2ELi2ELi4ELi2ELb1EEENS1_21CollectiveEpilogueBwdISA_SB_SD_Li256ELb1ELb0ELi2EEENS1_25SingleTileBwdLPTSchedulerILb1ELi128ELb1EEEEEEEEEvNT_6ParamsE$_ZN4cute3eso3ESOILb0ELb1EJiEEC2ERKi)
$_ZN7cutlass13device_kernelIN5flash19enable_sm80_to_sm89INS1_16FlashAttnBwdSm80INS1_25CollectiveMainloopBwdSm80ILi2ELi2EN4cute5tupleIJNS5_1CILi64EEENS7_ILi128EEES8_EEENS_10bfloat16_tEfNS_4arch4Sm80ELb1ELb0ELb1ELb1ELb1ELb0ELb0ELb0ELi2ELi2ELi4ELi2ELb1EEENS1_21CollectiveEpilogueBwdISA_SB_SD_Li256ELb1ELb0ELi2EEENS1_25SingleTileBwdLPTSchedulerILb1ELi128ELb1EEEEEEEEEvNT_6ParamsE$_ZN4cute3eso3ESOILb0ELb1EJiEEC2ERKi:
[----:B------:R-:W-:Y:S01]  /*83f0*/  IADD3 R6, R6, -c[0x0][0x20], RZ ;  /* 0x8000080006067a10 */ /* 0x000fe20007ffe0ff */
[----:B------:R-:W-:Y:S01]  /*8400*/  IMAD.MOV.U32 R128, RZ, RZ, R18 ;  /* 0x000000ffff807224 */ /* 0x000fe200078e0012 */
[----:B------:R-:W-:-:S03]  /*8410*/  MOV R129, 0x0 ;  /* 0x0000000000817802 */ /* 0x000fc60000000f00 */
[----:B------:R1:W-:Y:S01]  /*8420*/  STL [R6], R7 ;  /* 0x0000000706007387 */ /* 0x0003e20000100800 */
[----:B------:R-:W-:Y:S05]  /*8430*/  RET.REL.NODEC R128 `(_ZN7cutlass13device_kernelIN5flash19enable_sm80_to_sm89INS1_16FlashAttnBwdSm80INS1_25CollectiveMainloopBwdSm80ILi2ELi2EN4cute5tupleIJNS5_1CILi64EEENS7_ILi128EEES8_EEENS_10bfloat16_tEfNS_4arch4Sm80ELb1ELb0ELb1ELb1ELb1ELb0ELb0ELb0ELi2ELi2ELi4ELi2ELb1EEENS1_21CollectiveEpilogueBwdISA_SB_SD_Li256ELb1ELb0ELi2EEENS1_25SingleTileBwdLPTSchedulerILb1ELi128ELb1EEEEEEEEEvNT_6ParamsE) ;  /* 0xffff7bc080007950 */ /* 0x000fea0003c3ffff */
        .type           $_ZN7cutlass13device_kernelIN5flash19enable_sm80_to_sm89INS1_16FlashAttnBwdSm80INS1_25CollectiveMainloopBwdSm80ILi2ELi2EN4cute5tupleIJNS5_1CILi64EEENS7_ILi128EEES8_EEENS_10bfloat16_tEfNS_4arch4Sm80ELb1ELb0ELb1ELb1ELb1ELb0ELb0ELb0ELi2ELi2ELi4ELi2ELb1EEENS1_21CollectiveEpilogueBwdISA_SB_SD_Li256ELb1ELb0ELi2EEENS1_25SingleTileBwdLPTSchedulerILb1ELi128ELb1EEEEEEEEEvNT_6ParamsE$_ZN4cute3eso3ESOILb0ELb1EJiNS_1CILi0EEEEEC2ERKiRKS3_,@function
        .size           $_ZN7cutlass13device_kernelIN5flash19enable_sm80_to_sm89INS1_16FlashAttnBwdSm80INS1_25CollectiveMainloopBwdSm80ILi2ELi2EN4cute5tupleIJNS5_1CILi64EEENS7_ILi128EEES8_EEENS_10bfloat16_tEfNS_4arch4Sm80ELb1ELb0ELb1ELb1ELb1ELb0ELb0ELb0ELi2ELi2ELi4ELi2ELb1EEENS1_21CollectiveEpilogueBwdISA_SB_SD_Li256ELb1ELb0ELi2EEENS1_25SingleTileBwdLPTSchedulerILb1ELi128ELb1EEEEEEEEEvNT_6ParamsE$_ZN4cute3eso3ESOILb0ELb1EJiNS_1CILi0EEEEEC2ERKiRKS3_,($_ZN7cutlass13device_kernelIN5flash19enable_sm80_to_sm89INS1_16FlashAttnBwdSm80INS1_25CollectiveMainloopBwdSm80ILi2ELi2EN4cute5tupleIJNS5_1CILi64EEENS7_ILi128EEES8_EEENS_10bfloat16_tEfNS_4arch4Sm80ELb1ELb0ELb1ELb1ELb1ELb0ELb0ELb0ELi2ELi2ELi4ELi2ELb1EEENS1_21CollectiveEpilogueBwdISA_SB_SD_Li256ELb1ELb0ELi2EEENS1_25SingleTileBwdLPTSchedulerILb1ELi128ELb1EEEEEEEEEvNT_6ParamsE$_ZN4cute3eso3ESOILb0ELb1EJlEEC2ERKl - $_ZN7cutlass13device_kernelIN5flash19enable_sm80_to_sm89INS1_16FlashAttnBwdSm80INS1_25CollectiveMainloopBwdSm80ILi2ELi2EN4cute5tupleIJNS5_1CILi64EEENS7_ILi128EEES8_EEENS_10bfloat16_tEfNS_4arch4Sm80ELb1ELb0ELb1ELb1ELb1ELb0ELb0ELb0ELi2ELi2ELi4ELi2ELb1EEENS1_21CollectiveEpilogueBwdISA_SB_SD_Li256ELb1ELb0ELi2EEENS1_25SingleTileBwdLPTSchedulerILb1ELi128ELb1EEEEEEEEEvNT_6ParamsE$_ZN4cute3eso3ESOILb0ELb1EJiNS_1CILi0EEEEEC2ERKiRKS3_)
$_ZN7cutlass13device_kernelIN5flash19enable_sm80_to_sm89INS1_16FlashAttnBwdSm80INS1_25CollectiveMainloopBwdSm80ILi2ELi2EN4cute5tupleIJNS5_1CILi64EEENS7_ILi128EEES8_EEENS_10bfloat16_tEfNS_4arch4Sm80ELb1ELb0ELb1ELb1ELb1ELb0ELb0ELb0ELi2ELi2ELi4ELi2ELb1EEENS1_21CollectiveEpilogueBwdISA_SB_SD_Li256ELb1ELb0ELi2EEENS1_25SingleTileBwdLPTSchedulerILb1ELi128ELb1EEEEEEEEEvNT_6ParamsE$_ZN4cute3eso3ESOILb0ELb1EJiNS_1CILi0EEEEEC2ERKiRKS3_:
[----:B------:R-:W-:Y:S02]  /*8440*/  IADD3 R6, R6, -c[0x0][0x20], RZ ;  /* 0x8000080006067a10 */ /* 0x000fe40007ffe0ff */
[----:B------:R-:W-:-:S03]  /*8450*/  MOV R9, 0x0 ;  /* 0x0000000000097802 */ /* 0x000fc60000000f00 */
[----:B------:R1:W-:Y:S01]  /*8460*/  STL [R6], R7 ;  /* 0x0000000706007387 */ /* 0x0003e20000100800 */
[----:B------:R-:W-:Y:S05]  /*8470*/  RET.REL.NODEC R8 `(_ZN7cutlass13device_kernelIN5flash19enable_sm80_to_sm89INS1_16FlashAttnBwdSm80INS1_25CollectiveMainloopBwdSm80ILi2ELi2EN4cute5tupleIJNS5_1CILi64EEENS7_ILi128EEES8_EEENS_10bfloat16_tEfNS_4arch4Sm80ELb1ELb0ELb1ELb1ELb1ELb0ELb0ELb0ELi2ELi2ELi4ELi2ELb1EEENS1_21CollectiveEpilogueBwdISA_SB_SD_Li256ELb1ELb0ELi2EEENS1_25SingleTileBwdLPTSchedulerILb1ELi128ELb1EEEEEEEEEvNT_6ParamsE) ;  /* 0xffff7b8008007950 */ /* 0x000fea0003c3ffff */
        .type           $_ZN7cutlass13device_kernelIN5flash19enable_sm80_to_sm89INS1_16FlashAttnBwdSm80INS1_25CollectiveMainloopBwdSm80ILi2ELi2EN4cute5tupleIJNS5_1CILi64EEENS7_ILi128EEES8_EEENS_10bfloat16_tEfNS_4arch4Sm80ELb1ELb0ELb1ELb1ELb1ELb0ELb0ELb0ELi2ELi2ELi4ELi2ELb1EEENS1_21CollectiveEpilogueBwdISA_SB_SD_Li256ELb1ELb0ELi2EEENS1_25SingleTileBwdLPTSchedulerILb1ELi128ELb1EEEEEEEEEvNT_6ParamsE$_ZN4cute3eso3ESOILb0ELb1EJlEEC2ERKl,@function
        .size           $_ZN7cutlass13device_kernelIN5flash19enable_sm80_to_sm89INS1_16FlashAttnBwdSm80INS1_25CollectiveMainloopBwdSm80ILi2ELi2EN4cute5tupleIJNS5_1CILi64EEENS7_ILi128EEES8_EEENS_10bfloat16_tEfNS_4arch4Sm80ELb1ELb0ELb1ELb1ELb1ELb0ELb0ELb0ELi2ELi2ELi4ELi2ELb1EEENS1_21CollectiveEpilogueBwdISA_SB_SD_Li256ELb1ELb0ELi2EEENS1_25SingleTileBwdLPTSchedulerILb1ELi128ELb1EEEEEEEEEvNT_6ParamsE$_ZN4cute3eso3ESOILb0ELb1EJlEEC2ERKl,($_ZN7cutlass13device_kernelIN5flash19enable_sm80_to_sm89INS1_16FlashAttnBwdSm80INS1_25CollectiveMainloopBwdSm80ILi2ELi2EN4cute5tupleIJNS5_1CILi64EEENS7_ILi128EEES8_EEENS_10bfloat16_tEfNS_4arch4Sm80ELb1ELb0ELb1ELb1ELb1ELb0ELb0ELb0ELi2ELi2ELi4ELi2ELb1EEENS1_21CollectiveEpilogueBwdISA_SB_SD_Li256ELb1ELb0ELi2EEENS1_25SingleTileBwdLPTSchedulerILb1ELi128ELb1EEEEEEEEEvNT_6ParamsE$_ZN4cute3eso3ESOILb1ELb0EJNS_10UnderscoreES2_S2_iEEC2ERKS2_S5_S5_RKi - $_ZN7cutlass13device_kernelIN5flash19enable_sm80_to_sm89INS1_16FlashAttnBwdSm80INS1_25CollectiveMainloopBwdSm80ILi2ELi2EN4cute5tupleIJNS5_1CILi64EEENS7_ILi128EEES8_EEENS_10bfloat16_tEfNS_4arch4Sm80ELb1ELb0ELb1ELb1ELb1ELb0ELb0ELb0ELi2ELi2ELi4ELi2ELb1EEENS1_21CollectiveEpilogueBwdISA_SB_SD_Li256ELb1ELb0ELi2EEENS1_25SingleTileBwdLPTSchedulerILb1ELi128ELb1EEEEEEEEEvNT_6ParamsE$_ZN4cute3eso3ESOILb0ELb1EJlEEC2ERKl)
$_ZN7cutlass13device_kernelIN5flash19enable_sm80_to_sm89INS1_16FlashAttnBwdSm80INS1_25CollectiveMainloopBwdSm80ILi2ELi2EN4cute5tupleIJNS5_1CILi64EEENS7_ILi128EEES8_EEENS_10bfloat16_tEfNS_4arch4Sm80ELb1ELb0ELb1ELb1ELb1ELb0ELb0ELb0ELi2ELi2ELi4ELi2ELb1EEENS1_21CollectiveEpilogueBwdISA_SB_SD_Li256ELb1ELb0ELi2EEENS1_25SingleTileBwdLPTSchedulerILb1ELi128ELb1EEEEEEEEEvNT_6ParamsE$_ZN4cute3eso3ESOILb0ELb1EJlEEC2ERKl:
[----:B------:R-:W-:Y:S01]  /*8480*/  IADD3 R9, R9, -c[0x0][0x20], RZ ;  /* 0x8000080009097a10 */ /* 0x000fe20007ffe0ff */
[----:B------:R-:W-:Y:S01]  /*8490*/  IMAD.MOV.U32 R128, RZ, RZ, R10 ;  /* 0x000000ffff807224 */ /* 0x000fe200078e000a */
[----:B------:R-:W-:-:S03]  /*84a0*/  MOV R129, 0x0 ;  /* 0x0000000000817802 */ /* 0x000fc60000000f00 */
[----:B------:R1:W-:Y:S01]  /*84b0*/  STL.64 [R9], R6 ;  /* 0x0000000609007387 */ /* 0x0003e20000100a00 */
[----:B------:R-:W-:Y:S05]  /*84c0*/  RET.REL.NODEC R128 `(_ZN7cutlass13device_kernelIN5flash19enable_sm80_to_sm89INS1_16FlashAttnBwdSm80INS1_25CollectiveMainloopBwdSm80ILi2ELi2EN4cute5tupleIJNS5_1CILi64EEENS7_ILi128EEES8_EEENS_10bfloat16_tEfNS_4arch4Sm80ELb1ELb0ELb1ELb1ELb1ELb0ELb0ELb0ELi2ELi2ELi4ELi2ELb1EEENS1_21CollectiveEpilogueBwdISA_SB_SD_Li256ELb1ELb0ELi2EEENS1_25SingleTileBwdLPTSchedulerILb1ELi128ELb1EEEEEEEEEvNT_6ParamsE) ;  /* 0xffff7b3080007950 */ /* 0x000fea0003c3ffff */
        .type           $_ZN7cutlass13device_kernelIN5flash19enable_sm80_to_sm89INS1_16FlashAttnBwdSm80INS1_25CollectiveMainloopBwdSm80ILi2ELi2EN4cute5tupleIJNS5_1CILi64EEENS7_ILi128EEES8_EEENS_10bfloat16_tEfNS_4arch4Sm80ELb1ELb0ELb1ELb1ELb1ELb0ELb0ELb0ELi2ELi2ELi4ELi2ELb1EEENS1_21CollectiveEpilogueBwdISA_SB_SD_Li256ELb1ELb0ELi2EEENS1_25SingleTileBwdLPTSchedulerILb1ELi128ELb1EEEEEEEEEvNT_6ParamsE$_ZN4cute3eso3ESOILb1ELb0EJNS_10UnderscoreES2_S2_iEEC2ERKS2_S5_S5_RKi,@function
        .size           $_ZN7cutlass13device_kernelIN5flash19enable_sm80_to_sm89INS1_16FlashAttnBwdSm80INS1_25CollectiveMainloopBwdSm80ILi2ELi2EN4cute5tupleIJNS5_1CILi64EEENS7_ILi128EEES8_EEENS_10bfloat16_tEfNS_4arch4Sm80ELb1ELb0ELb1ELb1ELb1ELb0ELb0ELb0ELi2ELi2ELi4ELi2ELb1EEENS1_21CollectiveEpilogueBwdISA_SB_SD_Li256ELb1ELb0ELi2EEENS1_25SingleTileBwdLPTSchedulerILb1ELi128ELb1EEEEEEEEEvNT_6ParamsE$_ZN4cute3eso3ESOILb1ELb0EJNS_10UnderscoreES2_S2_iEEC2ERKS2_S5_S5_RKi,($_ZN7cutlass13device_kernelIN5flash19enable_sm80_to_sm89INS1_16FlashAttnBwdSm80INS1_25CollectiveMainloopBwdSm80ILi2ELi2EN4cute5tupleIJNS5_1CILi64EEENS7_ILi128EEES8_EEENS_10bfloat16_tEfNS_4arch4Sm80ELb1ELb0ELb1ELb1ELb1ELb0ELb0ELb0ELi2ELi2ELi4ELi2ELb1EEENS1_21CollectiveEpilogueBwdISA_SB_SD_Li256ELb1ELb0ELi2EEENS1_25SingleTileBwdLPTSchedulerILb1ELi128ELb1EEEEEEEEEvNT_6ParamsE$_ZN4cute3eso3ESOILb1ELb0EJNS_10UnderscoreES2_iEEC2ERKS2_S5_RKi - $_ZN7cutlass13device_kernelIN5flash19enable_sm80_to_sm89INS1_16FlashAttnBwdSm80INS1_25CollectiveMainloopBwdSm80ILi2ELi2EN4cute5tupleIJNS5_1CILi64EEENS7_ILi128EEES8_EEENS_10bfloat16_tEfNS_4arch4Sm80ELb1ELb0ELb1ELb1ELb1ELb0ELb0ELb0ELi2ELi2ELi4ELi2ELb1EEENS1_21CollectiveEpilogueBwdISA_SB_SD_Li256ELb1ELb0ELi2EEENS1_25SingleTileBwdLPTSchedulerILb1ELi128ELb1EEEEEEEEEvNT_6ParamsE$_ZN4cute3eso3ESOILb1ELb0EJNS_10UnderscoreES2_S2_iEEC2ERKS2_S5_S5_RKi)
$_ZN7cutlass13device_kernelIN5flash19enable_sm80_to_sm89INS1_16FlashAttnBwdSm80INS1_25CollectiveMainloopBwdSm80ILi2ELi2EN4cute5tupleIJNS5_1CILi64EEENS7_ILi128EEES8_EEENS_10bfloat16_tEfNS_4arch4Sm80ELb1ELb0ELb1ELb1ELb1ELb0ELb0ELb0ELi2ELi2ELi4ELi2ELb1EEENS1_21CollectiveEpilogueBwdISA_SB_SD_Li256ELb1ELb0ELi2EEENS1_25SingleTileBwdLPTSchedulerILb1ELi128ELb1EEEEEEEEEvNT_6ParamsE$_ZN4cute3eso3ESOILb1ELb0EJNS_10UnderscoreES2_S2_iEEC2ERKS2_S5_S5_RKi:
[----:B------:R-:W-:Y:S02]  /*84d0*/  IADD3 R6, R4, -c[0x0][0x20], RZ ;  /* 0x8000080004067a10 */ /* 0x000fe40007ffe0ff */
[----:B------:R-:W-:-:S03]  /*84e0*/  MOV R9, 0x0 ;  /* 0x0000000000097802 */ /* 0x000fc60000000f00 */
[----:B------:R1:W-:Y:S01]  /*84f0*/  STL [R6], R7 ;  /* 0x0000000706007387 */ /* 0x0003e20000100800 */
[----:B------:R-:W-:Y:S05]  /*8500*/  RET.REL.NODEC R8 `(_ZN7cutlass13device_kernelIN5flash19enable_sm80_to_sm89INS1_16FlashAttnBwdSm80INS1_25CollectiveMainloopBwdSm80ILi2ELi2EN4cute5tupleIJNS5_1CILi64EEENS7_ILi128EEES8_EEENS_10bfloat16_tEfNS_4arch4Sm80ELb1ELb0ELb1ELb1ELb1ELb0ELb0ELb0ELi2ELi2ELi4ELi2ELb1EEENS1_21CollectiveEpilogueBwdISA_SB_SD_Li256ELb1ELb0ELi2EEENS1_25SingleTileBwdLPTSchedulerILb1ELi128ELb1EEEEEEEEEvNT_6ParamsE) ;  /* 0xffff7af008007950 */ /* 0x000fea0003c3ffff */
        .type           $_ZN7cutlass13device_kernelIN5flash19enable_sm80_to_sm89INS1_16FlashAttnBwdSm80INS1_25CollectiveMainloopBwdSm80ILi2ELi2EN4cute5tupleIJNS5_1CILi64EEENS7_ILi128EEES8_EEENS_10bfloat16_tEfNS_4arch4Sm80ELb1ELb0ELb1ELb1ELb1ELb0ELb0ELb0ELi2ELi2ELi4ELi2ELb1EEENS1_21CollectiveEpilogueBwdISA_SB_SD_Li256ELb1ELb0ELi2EEENS1_25SingleTileBwdLPTSchedulerILb1ELi128ELb1EEEEEEEEEvNT_6ParamsE$_ZN4cute3eso3ESOILb1ELb0EJNS_10UnderscoreES2_iEEC2ERKS2_S5_RKi,@function
        .size           $_ZN7cutlass13device_kernelIN5flash19enable_sm80_to_sm89INS1_16FlashAttnBwdSm80INS1_25CollectiveMainloopBwdSm80ILi2ELi2EN4cute5tupleIJNS5_1CILi64EEENS7_ILi128EEES8_EEENS_10bfloat16_tEfNS_4arch4Sm80ELb1ELb0ELb1ELb1ELb1ELb0ELb0ELb0ELi2ELi2ELi4ELi2ELb1EEENS1_21CollectiveEpilogueBwdISA_SB_SD_Li256ELb1ELb0ELi2EEENS1_25SingleTileBwdLPTSchedulerILb1ELi128ELb1EEEEEEEEEvNT_6ParamsE$_ZN4cute3eso3ESOILb1ELb0EJNS_10UnderscoreES2_iEEC2ERKS2_S5_RKi,($_ZN7cutlass13device_kernelIN5flash19enable_sm80_to_sm89INS1_16FlashAttnBwdSm80INS1_25CollectiveMainloopBwdSm80ILi2ELi2EN4cute5tupleIJNS5_1CILi64EEENS7_ILi128EEES8_EEENS_10bfloat16_tEfNS_4arch4Sm80ELb1ELb0ELb1ELb1ELb1ELb0ELb0ELb0ELi2ELi2ELi4ELi2ELb1EEENS1_21CollectiveEpilogueBwdISA_SB_SD_Li256ELb1ELb0ELi2EEENS1_25SingleTileBwdLPTSchedulerILb1ELi128ELb1EEEEEEEEEvNT_6ParamsE$_ZN4cute3eso3ESOILb1ELb0EJNS_10UnderscoreEiEEC2ERKS2_RKi - $_ZN7cutlass13device_kernelIN5flash19enable_sm80_to_sm89INS1_16FlashAttnBwdSm80INS1_25CollectiveMainloopBwdSm80ILi2ELi2EN4cute5tupleIJNS5_1CILi64EEENS7_ILi128EEES8_EEENS_10bfloat16_tEfNS_4arch4Sm80ELb1ELb0ELb1ELb1ELb1ELb0ELb0ELb0ELi2ELi2ELi4ELi2ELb1EEENS1_21CollectiveEpilogueBwdISA_SB_SD_Li256ELb1ELb0ELi2EEENS1_25SingleTileBwdLPTSchedulerILb1ELi128ELb1EEEEEEEEEvNT_6ParamsE$_ZN4cute3eso3ESOILb1ELb0EJNS_10UnderscoreES2_iEEC2ERKS2_S5_RKi)
$_ZN7cutlass13device_kernelIN5flash19enable_sm80_to_sm89INS1_16FlashAttnBwdSm80INS1_25CollectiveMainloopBwdSm80ILi2ELi2EN4cute5tupleIJNS5_1CILi64EEENS7_ILi128EEES8_EEENS_10bfloat16_tEfNS_4arch4Sm80ELb1ELb0ELb1ELb1ELb1ELb0ELb0ELb0ELi2ELi2ELi4ELi2ELb1EEENS1_21CollectiveEpilogueBwdISA_SB_SD_Li256ELb1ELb0ELi2EEENS1_25SingleTileBwdLPTSchedulerILb1ELi128ELb1EEEEEEEEEvNT_6ParamsE$_ZN4cute3eso3ESOILb1ELb0EJNS_10UnderscoreES2_iEEC2ERKS2_S5_RKi:
[----:B------:R-:W-:Y:S02]  /*8510*/  IADD3 R6, R4, -c[0x0][0x20], RZ ;  /* 0x8000080004067a10 */ /* 0x000fe40007ffe0ff */
[----:B------:R-:W-:-:S03]  /*8520*/  MOV R9, 0x0 ;  /* 0x0000000000097802 */ /* 0x000fc60000000f00 */
[----:B------:R1:W-:Y:S01]  /*8530*/  STL [R6], R17 ;  /* 0x0000001106007387 */ /* 0x0003e20000100800 */
[----:B------:R-:W-:Y:S05]  /*8540*/  RET.REL.NODEC R8 `(_ZN7cutlass13device_kernelIN5flash19enable_sm80_to_sm89INS1_16FlashAttnBwdSm80INS1_25CollectiveMainloopBwdSm80ILi2ELi2EN4cute5tupleIJNS5_1CILi64EEENS7_ILi128EEES8_EEENS_10bfloat16_tEfNS_4arch4Sm80ELb1ELb0ELb1ELb1ELb1ELb0ELb0ELb0ELi2ELi2ELi4ELi2ELb1EEENS1_21CollectiveEpilogueBwdISA_SB_SD_Li256ELb1ELb0ELi2EEENS1_25SingleTileBwdLPTSchedulerILb1ELi128ELb1EEEEEEEEEvNT_6ParamsE) ;  /* 0xffff7ab008007950 */ /* 0x000fea0003c3ffff */
        .type           $_ZN7cutlass13device_kernelIN5flash19enable_sm80_to_sm89INS1_16FlashAttnBwdSm80INS1_25CollectiveMainloopBwdSm80ILi2ELi2EN4cute5tupleIJNS5_1CILi64EEENS7_ILi128EEES8_EEENS_10bfloat16_tEfNS_4arch4Sm80ELb1ELb0ELb1ELb1ELb1ELb0ELb0ELb0ELi2ELi2ELi4ELi2ELb1EEENS1_21CollectiveEpilogueBwdISA_SB_SD_Li256ELb1ELb0ELi2EEENS1_25SingleTileBwdLPTSchedulerILb1ELi128ELb1EEEEEEEEEvNT_6ParamsE$_ZN4cute3eso3ESOILb1ELb0EJNS_10UnderscoreEiEEC2ERKS2_RKi,@function
        .size           $_ZN7cutlass13device_kernelIN5flash19enable_sm80_to_sm89INS1_16FlashAttnBwdSm80INS1_25CollectiveMainloopBwdSm80ILi2ELi2EN4cute5tupleIJNS5_1CILi64EEENS7_ILi128EEES8_EEENS_10bfloat16_tEfNS_4arch4Sm80ELb1ELb0ELb1ELb1ELb1ELb0ELb0ELb0ELi2ELi2ELi4ELi2ELb1EEENS1_21CollectiveEpilogueBwdISA_SB_SD_Li256ELb1ELb0ELi2EEENS1_25SingleTileBwdLPTSchedulerILb1ELi128ELb1EEEEEEEEEvNT_6ParamsE$_ZN4cute3eso3ESOILb1ELb0EJNS_10UnderscoreEiEEC2ERKS2_RKi,($_ZN7cutlass13device_kernelIN5flash19enable_sm80_to_sm89INS1_16FlashAttnBwdSm80INS1_25CollectiveMainloopBwdSm80ILi2ELi2EN4cute5tupleIJNS5_1CILi64EEENS7_ILi128EEES8_EEENS_10bfloat16_tEfNS_4arch4Sm80ELb1ELb0ELb1ELb1ELb1ELb0ELb0ELb0ELi2ELi2ELi4ELi2ELb1EEENS1_21CollectiveEpilogueBwdISA_SB_SD_Li256ELb1ELb0ELi2EEENS1_25SingleTileBwdLPTSchedulerILb1ELi128ELb1EEEEEEEEEvNT_6ParamsE$_ZN4cute3eso3ESOILb1ELb0EJNS_10UnderscoreEiiEEC2ERKS2_RKiS7_ - $_ZN7cutlass13device_kernelIN5flash19enable_sm80_to_sm89INS1_16FlashAttnBwdSm80INS1_25CollectiveMainloopBwdSm80ILi2ELi2EN4cute5tupleIJNS5_1CILi64EEENS7_ILi128EEES8_EEENS_10bfloat16_tEfNS_4arch4Sm80ELb1ELb0ELb1ELb1ELb1ELb0ELb0ELb0ELi2ELi2ELi4ELi2ELb1EEENS1_21CollectiveEpilogueBwdISA_SB_SD_Li256ELb1ELb0ELi2EEENS1_25SingleTileBwdLPTSchedulerILb1ELi128ELb1EEEEEEEEEvNT_6ParamsE$_ZN4cute3eso3ESOILb1ELb0EJNS_10UnderscoreEiEEC2ERKS2_RKi)
$_ZN7cutlass13device_kernelIN5flash19enable_sm80_to_sm89INS1_16FlashAttnBwdSm80INS1_25CollectiveMainloopBwdSm80ILi2ELi2EN4cute5tupleIJNS5_1CILi64EEENS7_ILi128EEES8_EEENS_10bfloat16_tEfNS_4arch4Sm80ELb1ELb0ELb1ELb1ELb1ELb0ELb0ELb0ELi2ELi2ELi4ELi2ELb1EEENS1_21CollectiveEpilogueBwdISA_SB_SD_Li256ELb1ELb0ELi2EEENS1_25SingleTileBwdLPTSchedulerILb1ELi128ELb1EEEEEEEEEvNT_6ParamsE$_ZN4cute3eso3ESOILb1ELb0EJNS_10UnderscoreEiEEC2ERKS2_RKi:
[----:B------:R-:W-:Y:S02]  /*8550*/  IADD3 R6, R13, -c[0x0][0x20], RZ ;  /* 0x800008000d067a10 */ /* 0x000fe40007ffe0ff */
[----:B------:R-:W-:-:S03]  /*8560*/  MOV R17, 0x0 ;  /* 0x0000000000117802 */ /* 0x000fc60000000f00 */
[----:B------:R1:W-:Y:S01]  /*8570*/  STL [R6], R7 ;  /* 0x0000000706007387 */ /* 0x0003e20000100800 */
[----:B------:R-:W-:Y:S05]  /*8580*/  RET.REL.NODEC R16 `(_ZN7cutlass13device_kernelIN5flash19enable_sm80_to_sm89INS1_16FlashAttnBwdSm80INS1_25CollectiveMainloopBwdSm80ILi2ELi2EN4cute5tupleIJNS5_1CILi64EEENS7_ILi128EEES8_EEENS_10bfloat16_tEfNS_4arch4Sm80ELb1ELb0ELb1ELb1ELb1ELb0ELb0ELb0ELi2ELi2ELi4ELi2ELb1EEENS1_21CollectiveEpilogueBwdISA_SB_SD_Li256ELb1ELb0ELi2EEENS1_25SingleTileBwdLPTSchedulerILb1ELi128ELb1EEEEEEEEEvNT_6ParamsE) ;  /* 0xffff7a7010007950 */ /* 0x000fea0003c3ffff */
        .type           $_ZN7cutlass13device_kernelIN5flash19enable_sm80_to_sm89INS1_16FlashAttnBwdSm80INS1_25CollectiveMainloopBwdSm80ILi2ELi2EN4cute5tupleIJNS5_1CILi64EEENS7_ILi128EEES8_EEENS_10bfloat16_tEfNS_4arch4Sm80ELb1ELb0ELb1ELb1ELb1ELb0ELb0ELb0ELi2ELi2ELi4ELi2ELb1EEENS1_21CollectiveEpilogueBwdISA_SB_SD_Li256ELb1ELb0ELi2EEENS1_25SingleTileBwdLPTSchedulerILb1ELi128ELb1EEEEEEEEEvNT_6ParamsE$_ZN4cute3eso3ESOILb1ELb0EJNS_10UnderscoreEiiEEC2ERKS2_RKiS7_,@function
        .size           $_ZN7cutlass13device_kernelIN5flash19enable_sm80_to_sm89INS1_16FlashAttnBwdSm80INS1_25CollectiveMainloopBwdSm80ILi2ELi2EN4cute5tupleIJNS5_1CILi64EEENS7_ILi128EEES8_EEENS_10bfloat16_tEfNS_4arch4Sm80ELb1ELb0ELb1ELb1ELb1ELb0ELb0ELb0ELi2ELi2ELi4ELi2ELb1EEENS1_21CollectiveEpilogueBwdISA_SB_SD_Li256ELb1ELb0ELi2EEENS1_25SingleTileBwdLPTSchedulerILb1ELi128ELb1EEEEEEEEEvNT_6ParamsE$_ZN4cute3eso3ESOILb1ELb0EJNS_10UnderscoreEiiEEC2ERKS2_RKiS7_,($_ZN7cutlass13device_kernelIN5flash19enable_sm80_to_sm89INS1_16FlashAttnBwdSm80INS1_25CollectiveMainloopBwdSm80ILi2ELi2EN4cute5tupleIJNS5_1CILi64EEENS7_ILi128EEES8_EEENS_10bfloat16_tEfNS_4arch4Sm80ELb1ELb0ELb1ELb1ELb1ELb0ELb0ELb0ELi2ELi2ELi4ELi2ELb1EEENS1_21CollectiveEpilogueBwdISA_SB_SD_Li256ELb1ELb0ELi2EEENS1_25SingleTileBwdLPTSchedulerILb1ELi128ELb1EEEEEEEEEvNT_6ParamsE$_ZN4cute3eso3ESOILb1ELb0EJNS_1CILi0EEES3_S3_iEEC2ERKS3_S6_S6_RKi - $_ZN7cutlass13device_kernelIN5flash19enable_sm80_to_sm89INS1_16FlashAttnBwdSm80INS1_25CollectiveMainloopBwdSm80ILi2ELi2EN4cute5tupleIJNS5_1CILi64EEENS7_ILi128EEES8_EEENS_10bfloat16_tEfNS_4arch4Sm80ELb1ELb0ELb1ELb1ELb1ELb0ELb0ELb0ELi2ELi2ELi4ELi2ELb1EEENS1_21CollectiveEpilogueBwdISA_SB_SD_Li256ELb1ELb0ELi2EEENS1_25SingleTileBwdLPTSchedulerILb1ELi128ELb1EEEEEEEEEvNT_6ParamsE$_ZN4cute3eso3ESOILb1ELb0EJNS_10UnderscoreEiiEEC2ERKS2_RKiS7_)
$_ZN7cutlass13device_kernelIN5flash19enable_sm80_to_sm89INS1_16FlashAttnBwdSm80INS1_25CollectiveMainloopBwdSm80ILi2ELi2EN4cute5tupleIJNS5_1CILi64EEENS7_ILi128EEES8_EEENS_10bfloat16_tEfNS_4arch4Sm80ELb1ELb0ELb1ELb1ELb1ELb0ELb0ELb0ELi2ELi2ELi4ELi2ELb1EEENS1_21CollectiveEpilogueBwdISA_SB_SD_Li256ELb1ELb0ELi2EEENS1_25SingleTileBwdLPTSchedulerILb1ELi128ELb1EEEEEEEEEvNT_6ParamsE$_ZN4cute3eso3ESOILb1ELb0EJNS_10UnderscoreEiiEEC2ERKS2_RKiS7_:
[----:B------:R-:W-:Y:S02]  /*8590*/  IADD3 R7, R4, -c[0x0][0x20], RZ ;  /* 0x8000080004077a10 */ /* 0x000fe40007ffe0ff */
[----:B------:R-:W-:-:S03]  /*85a0*/  IADD3 R6, R19, -c[0x0][0x20], RZ ;  /* 0x8000080013067a10 */ /* 0x000fc60007ffe0ff */
[----:B------:R1:W-:Y:S04]  /*85b0*/  STL [R7], R16 ;  /* 0x0000001007007387 */ /* 0x0003e80000100800 */
[----:B------:R-:W2:Y:S01]  /*85c0*/  LDL R6, [R6] ;  /* 0x0000000006067983 */ /* 0x000ea20000100800 */
[----:B------:R-:W-:-:S03]  /*85d0*/  IMAD.MOV.U32 R9, RZ, RZ, 0x0 ;  /* 0x00000000ff097424 */ /* 0x000fc600078e00ff */
[----:B--2---:R1:W-:Y:S01]  /*85e0*/  STL [R7+0x4], R6 ;  /* 0x0000040607007387 */ /* 0x0043e20000100800 */
[----:B------:R-:W-:Y:S05]  /*85f0*/  RET.REL.NODEC R8 `(_ZN7cutlass13device_kernelIN5flash19enable_sm80_to_sm89INS1_16FlashAttnBwdSm80INS1_25CollectiveMainloopBwdSm80ILi2ELi2EN4cute5tupleIJNS5_1CILi64EEENS7_ILi128EEES8_EEENS_10bfloat16_tEfNS_4arch4Sm80ELb1ELb0ELb1ELb1ELb1ELb0ELb0ELb0ELi2ELi2ELi4ELi2ELb1EEENS1_21CollectiveEpilogueBwdISA_SB_SD_Li256ELb1ELb0ELi2EEENS1_25SingleTileBwdLPTSchedulerILb1ELi128ELb1EEEEEEEEEvNT_6ParamsE) ;  /* 0xffff7a0008007950 */ /* 0x000fea0003c3ffff */
        .type           $_ZN7cutlass13device_kernelIN5flash19enable_sm80_to_sm89INS1_16FlashAttnBwdSm80INS1_25CollectiveMainloopBwdSm80ILi2ELi2EN4cute5tupleIJNS5_1CILi64EEENS7_ILi128EEES8_EEENS_10bfloat16_tEfNS_4arch4Sm80ELb1ELb0ELb1ELb1ELb1ELb0ELb0ELb0ELi2ELi2ELi4ELi2ELb1EEENS1_21CollectiveEpilogueBwdISA_SB_SD_Li256ELb1ELb0ELi2EEENS1_25SingleTileBwdLPTSchedulerILb1ELi128ELb1EEEEEEEEEvNT_6ParamsE$_ZN4cute3eso3ESOILb1ELb0EJNS_1CILi0EEES3_S3_iEEC2ERKS3_S6_S6_RKi,@function
        .size           $_ZN7cutlass13device_kernelIN5flash19enable_sm80_to_sm89INS1_16FlashAttnBwdSm80INS1_25CollectiveMainloopBwdSm80ILi2ELi2EN4cute5tupleIJNS5_1CILi64EEENS7_ILi128EEES8_EEENS_10bfloat16_tEfNS_4arch4Sm80ELb1ELb0ELb1ELb1ELb1ELb0ELb0ELb0ELi2ELi2ELi4ELi2ELb1EEENS1_21CollectiveEpilogueBwdISA_SB_SD_Li256ELb1ELb0ELi2EEENS1_25SingleTileBwdLPTSchedulerILb1ELi128ELb1EEEEEEEEEvNT_6ParamsE$_ZN4cute3eso3ESOILb1ELb0EJNS_1CILi0EEES3_S3_iEEC2ERKS3_S6_S6_RKi,($_ZN7cutlass13device_kernelIN5flash19enable_sm80_to_sm89INS1_16FlashAttnBwdSm80INS1_25CollectiveMainloopBwdSm80ILi2ELi2EN4cute5tupleIJNS5_1CILi64EEENS7_ILi128EEES8_EEENS_10bfloat16_tEfNS_4arch4Sm80ELb1ELb0ELb1ELb1ELb1ELb0ELb0ELb0ELi2ELi2ELi4ELi2ELb1EEENS1_21CollectiveEpilogueBwdISA_SB_SD_Li256ELb1ELb0ELi2EEENS1_25SingleTileBwdLPTSchedulerILb1ELi128ELb1EEEEEEEEEvNT_6ParamsE$_ZN4cute3eso3ESOILb1ELb0EJNS_1CILi0EEES3_iEEC2ERKS3_S6_RKi - $_ZN7cutlass13device_kernelIN5flash19enable_sm80_to_sm89INS1_16FlashAttnBwdSm80INS1_25CollectiveMainloopBwdSm80ILi2ELi2EN4cute5tupleIJNS5_1CILi64EEENS7_ILi128EEES8_EEENS_10bfloat16_tEfNS_4arch4Sm80ELb1ELb0ELb1ELb1ELb1ELb0ELb0ELb0ELi2ELi2ELi4ELi2ELb1EEENS1_21CollectiveEpilogueBwdISA_SB_SD_Li256ELb1ELb0ELi2EEENS1_25SingleTileBwdLPTSchedulerILb1ELi128ELb1EEEEEEEEEvNT_6ParamsE$_ZN4cute3eso3ESOILb1ELb0EJNS_1CILi0EEES3_S3_iEEC2ERKS3_S6_S6_RKi)
$_ZN7cutlass13device_kernelIN5flash19enable_sm80_to_sm89INS1_16FlashAttnBwdSm80INS1_25CollectiveMainloopBwdSm80ILi2ELi2EN4cute5tupleIJNS5_1CILi64EEENS7_ILi128EEES8_EEENS_10bfloat16_tEfNS_4arch4Sm80ELb1ELb0ELb1ELb1ELb1ELb0ELb0ELb0ELi2ELi2ELi4ELi2ELb1EEENS1_21CollectiveEpilogueBwdISA_SB_SD_Li256ELb1ELb0ELi2EEENS1_25SingleTileBwdLPTSchedulerILb1ELi128ELb1EEEEEEEEEvNT_6ParamsE$_ZN4cute3eso3ESOILb1ELb0EJNS_1CILi0EEES3_S3_iEEC2ERKS3_S6_S6_RKi:
[----:B------:R-:W-:Y:S01]  /*8600*/  IADD3 R6, R27, -c[0x0][0x20], RZ ;  /* 0x800008001b067a10 */ /* 0x000fe20007ffe0ff */
[----:B------:R-:W-:Y:S01]  /*8610*/  IMAD.MOV.U32 R46, RZ, RZ, R10 ;  /* 0x000000ffff2e7224 */ /* 0x000fe200078e000a */
[----:B------:R-:W-:-:S03]  /*8620*/  MOV R47, 0x0 ;  /* 0x00000000002f7802 */ /* 0x000fc60000000f00 */
[----:B------:R1:W-:Y:S01]  /*8630*/  STL [R6], R7 ;  /* 0x0000000706007387 */ /* 0x0003e20000100800 */
[----:B------:R-:W-:Y:S05]  /*8640*/  RET.REL.NODEC R46 `(_ZN7cutlass13device_kernelIN5flash19enable_sm80_to_sm89INS1_16FlashAttnBwdSm80INS1_25CollectiveMainloopBwdSm80ILi2ELi2EN4cute5tupleIJNS5_1CILi64EEENS7_ILi128EEES8_EEENS_10bfloat16_tEfNS_4arch4Sm80ELb1ELb0ELb1ELb1ELb1ELb0ELb0ELb0ELi2ELi2ELi4ELi2ELb1EEENS1_21CollectiveEpilogueBwdISA_SB_SD_Li256ELb1ELb0ELi2EEENS1_25SingleTileBwdLPTSchedulerILb1ELi128ELb1EEEEEEEEEvNT_6ParamsE) ;  /* 0xffff79b02e007950 */ /* 0x000fea0003c3ffff */
        .type           $_ZN7cutlass13device_kernelIN5flash19enable_sm80_to_sm89INS1_16FlashAttnBwdSm80INS1_25CollectiveMainloopBwdSm80ILi2ELi2EN4cute5tupleIJNS5_1CILi64EEENS7_ILi128EEES8_EEENS_10bfloat16_tEfNS_4arch4Sm80ELb1ELb0ELb1ELb1ELb1ELb0ELb0ELb0ELi2ELi2ELi4ELi2ELb1EEENS1_21CollectiveEpilogueBwdISA_SB_SD_Li256ELb1ELb0ELi2EEENS1_25SingleTileBwdLPTSchedulerILb1ELi128ELb1EEEEEEEEEvNT_6ParamsE$_ZN4cute3eso3ESOILb1ELb0EJNS_1CILi0EEES3_iEEC2ERKS3_S6_RKi,@function
        .size           $_ZN7cutlass13device_kernelIN5flash19enable_sm80_to_sm89INS1_16FlashAttnBwdSm80INS1_25CollectiveMainloopBwdSm80ILi2ELi2EN4cute5tupleIJNS5_1CILi64EEENS7_ILi128EEES8_EEENS_10bfloat16_tEfNS_4arch4Sm80ELb1ELb0ELb1ELb1ELb1ELb0ELb0ELb0ELi2ELi2ELi4ELi2ELb1EEENS1_21CollectiveEpilogueBwdISA_SB_SD_Li256ELb1ELb0ELi2EEENS1_25SingleTileBwdLPTSchedulerILb1ELi128ELb1EEEEEEEEEvNT_6ParamsE$_ZN4cute3eso3ESOILb1ELb0EJNS_1CILi0EEES3_iEEC2ERKS3_S6_RKi,($_ZN7cutlass13device_kernelIN5flash19enable_sm80_to_sm89INS1_16FlashAttnBwdSm80INS1_25CollectiveMainloopBwdSm80ILi2ELi2EN4cute5tupleIJNS5_1CILi64EEENS7_ILi128EEES8_EEENS_10bfloat16_tEfNS_4arch4Sm80ELb1ELb0ELb1ELb1ELb1ELb0ELb0ELb0ELi2ELi2ELi4ELi2ELb1EEENS1_21CollectiveEpilogueBwdISA_SB_SD_Li256ELb1ELb0ELi2EEENS1_25SingleTileBwdLPTSchedulerILb1ELi128ELb1EEEEEEEEEvNT_6ParamsE$_ZN4cute3eso3ESOILb1ELb0EJNS_1CILi0EEES3_iS3_EEC2ERKS3_S6_RKiS6_ - $_ZN7cutlass13device_kernelIN5flash19enable_sm80_to_sm89INS1_16FlashAttnBwdSm80INS1_25CollectiveMainloopBwdSm80ILi2ELi2EN4cute5tupleIJNS5_1CILi64EEENS7_ILi128EEES8_EEENS_10bfloat16_tEfNS_4arch4Sm80ELb1ELb0ELb1ELb1ELb1ELb0ELb0ELb0ELi2ELi2ELi4ELi2ELb1EEENS1_21CollectiveEpilogueBwdISA_SB_SD_Li256ELb1ELb0ELi2EEENS1_25SingleTileBwdLPTSchedulerILb1ELi128ELb1EEEEEEEEEvNT_6ParamsE$_ZN4cute3eso3ESOILb1ELb0EJNS_1CILi0EEES3_iEEC2ERKS3_S6_RKi)
$_ZN7cutlass13device_kernelIN5flash19enable_sm80_to_sm89INS1_16FlashAttnBwdSm80INS1_25CollectiveMainloopBwdSm80ILi2ELi2EN4cute5tupleIJNS5_1CILi64EEENS7_ILi128EEES8_EEENS_10bfloat16_tEfNS_4arch4Sm80ELb1ELb0ELb1ELb1ELb1ELb0ELb0ELb0ELi2ELi2ELi4ELi2ELb1EEENS1_21CollectiveEpilogueBwdISA_SB_SD_Li256ELb1ELb0ELi2EEENS1_25SingleTileBwdLPTSchedulerILb1ELi128ELb1EEEEEEEEEvNT_6ParamsE$_ZN4cute3eso3ESOILb1ELb0EJNS_1CILi0EEES3_iEEC2ERKS3_S6_RKi:
[----:B------:R-:W-:Y:S02]  /*8650*/  IADD3 R6, R27, -c[0x0][0x20], RZ ;  /* 0x800008001b067a10 */ /* 0x000fe40007ffe0ff */
[----:B------:R-:W-:-:S03]  /*8660*/  MOV R17, 0x0 ;  /* 0x0000000000117802 */ /* 0x000fc60000000f00 */
[----:B------:R1:W-:Y:S01]  /*8670*/  STL [R6], R7 ;  /* 0x0000000706007387 */ /* 0x0003e20000100800 */
[----:B------:R-:W-:Y:S05]  /*8680*/  RET.REL.NODEC R16 `(_ZN7cutlass13device_kernelIN5flash19enable_sm80_to_sm89INS1_16FlashAttnBwdSm80INS1_25CollectiveMainloopBwdSm80ILi2ELi2EN4cute5tupleIJNS5_1CILi64EEENS7_ILi128EEES8_EEENS_10bfloat16_tEfNS_4arch4Sm80ELb1ELb0ELb1ELb1ELb1ELb0ELb0ELb0ELi2ELi2ELi4ELi2ELb1EEENS1_21CollectiveEpilogueBwdISA_SB_SD_Li256ELb1ELb0ELi2EEENS1_25SingleTileBwdLPTSchedulerILb1ELi128ELb1EEEEEEEEEvNT_6ParamsE) ;  /* 0xffff797010007950 */ /* 0x000fea0003c3ffff */
        .type           $_ZN7cutlass13device_kernelIN5flash19enable_sm80_to_sm89INS1_16FlashAttnBwdSm80INS1_25CollectiveMainloopBwdSm80ILi2ELi2EN4cute5tupleIJNS5_1CILi64EEENS7_ILi128EEES8_EEENS_10bfloat16_tEfNS_4arch4Sm80ELb1ELb0ELb1ELb1ELb1ELb0ELb0ELb0ELi2ELi2ELi4ELi2ELb1EEENS1_21CollectiveEpilogueBwdISA_SB_SD_Li256ELb1ELb0ELi2EEENS1_25SingleTileBwdLPTSchedulerILb1ELi128ELb1EEEEEEEEEvNT_6ParamsE$_ZN4cute3eso3ESOILb1ELb0EJNS_1CILi0EEES3_iS3_EEC2ERKS3_S6_RKiS6_,@function
        .size           $_ZN7cutlass13device_kernelIN5flash19enable_sm80_to_sm89INS1_16FlashAttnBwdSm80INS1_25CollectiveMainloopBwdSm80ILi2ELi2EN4cute5tupleIJNS5_1CILi64EEENS7_ILi128EEES8_EEENS_10bfloat16_tEfNS_4arch4Sm80ELb1ELb0ELb1ELb1ELb1ELb0ELb0ELb0ELi2ELi2ELi4ELi2ELb1EEENS1_21CollectiveEpilogueBwdISA_SB_SD_Li256ELb1ELb0ELi2EEENS1_25SingleTileBwdLPTSchedulerILb1ELi128ELb1EEEEEEEEEvNT_6ParamsE$_ZN4cute3eso3ESOILb1ELb0EJNS_1CILi0EEES3_iS3_EEC2ERKS3_S6_RKiS6_,($_ZN7cutlass13device_kernelIN5flash19enable_sm80_to_sm89INS1_16FlashAttnBwdSm80INS1_25CollectiveMainloopBwdSm80ILi2ELi2EN4cute5tupleIJNS5_1CILi64EEENS7_ILi128EEES8_EEENS_10bfloat16_tEfNS_4arch4Sm80ELb1ELb0ELb1ELb1ELb1ELb0ELb0ELb0ELi2ELi2ELi4ELi2ELb1EEENS1_21CollectiveEpilogueBwdISA_SB_SD_Li256ELb1ELb0ELi2EEENS1_25SingleTileBwdLPTSchedulerILb1ELi128ELb1EEEEEEEEEvNT_6ParamsE$_ZN4cute3eso3ESOILb1ELb0EJNS_1CILi0EEES3_iiEEC2ERKS3_S6_RKiS8_ - $_ZN7cutlass13device_kernelIN5flash19enable_sm80_to_sm89INS1_16FlashAttnBwdSm80INS1_25CollectiveMainloopBwdSm80ILi2ELi2EN4cute5tupleIJNS5_1CILi64EEENS7_ILi128EEES8_EEENS_10bfloat16_tEfNS_4arch4Sm80ELb1ELb0ELb1ELb1ELb1ELb0ELb0ELb0ELi2ELi2ELi4ELi2ELb1EEENS1_21CollectiveEpilogueBwdISA_SB_SD_Li256ELb1ELb0ELi2EEENS1_25SingleTileBwdLPTSchedulerILb1ELi128ELb1EEEEEEEEEvNT_6ParamsE$_ZN4cute3eso3ESOILb1ELb0EJNS_1CILi0EEES3_iS3_EEC2ERKS3_S6_RKiS6_)
$_ZN7cutlass13device_kernelIN5flash19enable_sm80_to_sm89INS1_16FlashAttnBwdSm80INS1_25CollectiveMainloopBwdSm80ILi2ELi2EN4cute5tupleIJNS5_1CILi64EEENS7_ILi128EEES8_EEENS_10bfloat16_tEfNS_4arch4Sm80ELb1ELb0ELb1ELb1ELb1ELb0ELb0ELb0ELi2ELi2ELi4ELi2ELb1EEENS1_21CollectiveEpilogueBwdISA_SB_SD_Li256ELb1ELb0ELi2EEENS1_25SingleTileBwdLPTSchedulerILb1ELi128ELb1EEEEEEEEEvNT_6ParamsE$_ZN4cute3eso3ESOILb1ELb0EJNS_1CILi0EEES3_iS3_EEC2ERKS3_S6_RKiS6_:
[----:B------:R-:W-:Y:S01]  /*8690*/  IADD3 R6, R27, -c[0x0][0x20], RZ ;  /* 0x800008001b067a10 */ /* 0x000fe20007ffe0ff */
[----:B------:R-:W-:Y:S01]  /*86a0*/  IMAD.MOV.U32 R46, RZ, RZ, R10 ;  /* 0x000000ffff2e7224 */ /* 0x000fe200078e000a */
[----:B------:R-:W-:-:S03]  /*86b0*/  MOV R47, 0x0 ;  /* 0x00000000002f7802 */ /* 0x000fc60000000f00 */
[----:B------:R1:W-:Y:S01]  /*86c0*/  STL [R6], R13 ;  /* 0x0000000d06007387 */ /* 0x0003e20000100800 */
[----:B------:R-:W-:Y:S05]  /*86d0*/  RET.REL.NODEC R46 `(_ZN7cutlass13device_kernelIN5flash19enable_sm80_to_sm89INS1_16FlashAttnBwdSm80INS1_25CollectiveMainloopBwdSm80ILi2ELi2EN4cute5tupleIJNS5_1CILi64EEENS7_ILi128EEES8_EEENS_10bfloat16_tEfNS_4arch4Sm80ELb1ELb0ELb1ELb1ELb1ELb0ELb0ELb0ELi2ELi2ELi4ELi2ELb1EEENS1_21CollectiveEpilogueBwdISA_SB_SD_Li256ELb1ELb0ELi2EEENS1_25SingleTileBwdLPTSchedulerILb1ELi128ELb1EEEEEEEEEvNT_6ParamsE) ;  /* 0xffff79202e007950 */ /* 0x000fea0003c3ffff */
        .type           $_ZN7cutlass13device_kernelIN5flash19enable_sm80_to_sm89INS1_16FlashAttnBwdSm80INS1_25CollectiveMainloopBwdSm80ILi2ELi2EN4cute5tupleIJNS5_1CILi64EEENS7_ILi128EEES8_EEENS_10bfloat16_tEfNS_4arch4Sm80ELb1ELb0ELb1ELb1ELb1ELb0ELb0ELb0ELi2ELi2ELi4ELi2ELb1EEENS1_21CollectiveEpilogueBwdISA_SB_SD_Li256ELb1ELb0ELi2EEENS1_25SingleTileBwdLPTSchedulerILb1ELi128ELb1EEEEEEEEEvNT_6ParamsE$_ZN4cute3eso3ESOILb1ELb0EJNS_1CILi0EEES3_iiEEC2ERKS3_S6_RKiS8_,@function
        .size           $_ZN7cutlass13device_kernelIN5flash19enable_sm80_to_sm89INS1_16FlashAttnBwdSm80INS1_25CollectiveMainloopBwdSm80ILi2ELi2EN4cute5tupleIJNS5_1CILi64EEENS7_ILi128EEES8_EEENS_10bfloat16_tEfNS_4arch4Sm80ELb1ELb0ELb1ELb1ELb1ELb0ELb0ELb0ELi2ELi2ELi4ELi2ELb1EEENS1_21CollectiveEpilogueBwdISA_SB_SD_Li256ELb1ELb0ELi2EEENS1_25SingleTileBwdLPTSchedulerILb1ELi128ELb1EEEEEEEEEvNT_6ParamsE$_ZN4cute3eso3ESOILb1ELb0EJNS_1CILi0EEES3_iiEEC2ERKS3_S6_RKiS8_,($_ZN7cutlass13device_kernelIN5flash19enable_sm80_to_sm89INS1_16FlashAttnBwdSm80INS1_25CollectiveMainloopBwdSm80ILi2ELi2EN4cute5tupleIJNS5_1CILi64EEENS7_ILi128EEES8_EEENS_10bfloat16_tEfNS_4arch4Sm80ELb1ELb0ELb1ELb1ELb1ELb0ELb0ELb0ELi2ELi2ELi4ELi2ELb1EEENS1_21CollectiveEpilogueBwdISA_SB_SD_Li256ELb1ELb0ELi2EEENS1_25SingleTileBwdLPTSchedulerILb1ELi128ELb1EEEEEEEEEvNT_6ParamsE$_ZN4cute3eso3ESOILb1ELb0EJNS_1CILi0EEEiEEC2ERKS3_RKi - $_ZN7cutlass13device_kernelIN5flash19enable_sm80_to_sm89INS1_16FlashAttnBwdSm80INS1_25CollectiveMainloopBwdSm80ILi2ELi2EN4cute5tupleIJNS5_1CILi64EEENS7_ILi128EEES8_EEENS_10bfloat16_tEfNS_4arch4Sm80ELb1ELb0ELb1ELb1ELb1ELb0ELb0ELb0ELi2ELi2ELi4ELi2ELb1EEENS1_21CollectiveEpilogueBwdISA_SB_SD_Li256ELb1ELb0ELi2EEENS1_25SingleTileBwdLPTSchedulerILb1ELi128ELb1EEEEEEEEEvNT_6ParamsE$_ZN4cute3eso3ESOILb1ELb0EJNS_1CILi0EEES3_iiEEC2ERKS3_S6_RKiS8_)
$_ZN7cutlass13device_kernelIN5flash19enable_sm80_to_sm89INS1_16FlashAttnBwdSm80INS1_25CollectiveMainloopBwdSm80ILi2ELi2EN4cute5tupleIJNS5_1CILi64EEENS7_ILi128EEES8_EEENS_10bfloat16_tEfNS_4arch4Sm80ELb1ELb0ELb1ELb1ELb1ELb0ELb0ELb0ELi2ELi2ELi4ELi2ELb1EEENS1_21CollectiveEpilogueBwdISA_SB_SD_Li256ELb1ELb0ELi2EEENS1_25SingleTileBwdLPTSchedulerILb1ELi128ELb1EEEEEEEEEvNT_6ParamsE$_ZN4cute3eso3ESOILb1ELb0EJNS_1CILi0EEES3_iiEEC2ERKS3_S6_RKiS8_:
[----:B------:R-:W-:Y:S02]  /*86e0*/  IADD3 R10, R10, -c[0x0][0x20], RZ ;  /* 0x800008000a0a7a10 */ /* 0x000fe40007ffe0ff */
[----:B------:R-:W-:-:S03]  /*86f0*/  IADD3 R7, R7, -c[0x0][0x20], RZ ;  /* 0x8000080007077a10 */ /* 0x000fc60007ffe0ff */
[----:B------:R1:W-:Y:S04]  /*8700*/  STL [R10], R13 ;  /* 0x0000000d0a007387 */ /* 0x0003e80000100800 */
[----:B------:R-:W2:Y:S01]  /*8710*/  LDL R7, [R7] ;  /* 0x0000000007077983 */ /* 0x000ea20000100800 */
[----:B------:R-:W-:-:S03]  /*8720*/  IMAD.MOV.U32 R17, RZ, RZ, 0x0 ;  /* 0x00000000ff117424 */ /* 0x000fc600078e00ff */
[----:B--2---:R1:W-:Y:S01]  /*8730*/  STL [R10+0x4], R7 ;  /* 0x000004070a007387 */ /* 0x0043e20000100800 */
[----:B------:R-:W-:Y:S05]  /*8740*/  RET.REL.NODEC R16 `(_ZN7cutlass13device_kernelIN5flash19enable_sm80_to_sm89INS1_16FlashAttnBwdSm80INS1_25CollectiveMainloopBwdSm80ILi2ELi2EN4cute5tupleIJNS5_1CILi64EEENS7_ILi128EEES8_EEENS_10bfloat16_tEfNS_4arch4Sm80ELb1ELb0ELb1ELb1ELb1ELb0ELb0ELb0ELi2ELi2ELi4ELi2ELb1EEENS1_21CollectiveEpilogueBwdISA_SB_SD_Li256ELb1ELb0ELi2EEENS1_25SingleTileBwdLPTSchedulerILb1ELi128ELb1EEEEEEEEEvNT_6ParamsE) ;  /* 0xffff78b010007950 */ /* 0x000fea0003c3ffff */
        .type           $_ZN7cutlass13device_kernelIN5flash19enable_sm80_to_sm89INS1_16FlashAttnBwdSm80INS1_25CollectiveMainloopBwdSm80ILi2ELi2EN4cute5tupleIJNS5_1CILi64EEENS7_ILi128EEES8_EEENS_10bfloat16_tEfNS_4arch4Sm80ELb1ELb0ELb1ELb1ELb1ELb0ELb0ELb0ELi2ELi2ELi4ELi2ELb1EEENS1_21CollectiveEpilogueBwdISA_SB_SD_Li256ELb1ELb0ELi2EEENS1_25SingleTileBwdLPTSchedulerILb1ELi128ELb1EEEEEEEEEvNT_6ParamsE$_ZN4cute3eso3ESOILb1ELb0EJNS_1CILi0EEEiEEC2ERKS3_RKi,@function
        .size           $_ZN7cutlass13device_kernelIN5flash19enable_sm80_to_sm89INS1_16FlashAttnBwdSm80INS1_25CollectiveMainloopBwdSm80ILi2ELi2EN4cute5tupleIJNS5_1CILi64EEENS7_ILi128EEES8_EEENS_10bfloat16_tEfNS_4arch4Sm80ELb1ELb0ELb1ELb1ELb1ELb0ELb0ELb0ELi2ELi2ELi4ELi2ELb1EEENS1_21CollectiveEpilogueBwdISA_SB_SD_Li256ELb1ELb0ELi2EEENS1_25SingleTileBwdLPTSchedulerILb1ELi128ELb1EEEEEEEEEvNT_6ParamsE$_ZN4cute3eso3ESOILb1ELb0EJNS_1CILi0EEEiEEC2ERKS3_RKi,($_ZN7cutlass13device_kernelIN5flash19enable_sm80_to_sm89INS1_16FlashAttnBwdSm80INS1_25CollectiveMainloopBwdSm80ILi2ELi2EN4cute5tupleIJNS5_1CILi64EEENS7_ILi128EEES8_EEENS_10bfloat16_tEfNS_4arch4Sm80ELb1ELb0ELb1ELb1ELb1ELb0ELb0ELb0ELi2ELi2ELi4ELi2ELb1EEENS1_21CollectiveEpilogueBwdISA_SB_SD_Li256ELb1ELb0ELi2EEENS1_25SingleTileBwdLPTSchedulerILb1ELi128ELb1EEEEEEEEEvNT_6ParamsE$_ZN4cute3eso3ESOILb1ELb0EJNS_1CILi0EEEiS3_EEC2ERKS3_RKiS6_ - $_ZN7cutlass13device_kernelIN5flash19enable_sm80_to_sm89INS1_16FlashAttnBwdSm80INS1_25CollectiveMainloopBwdSm80ILi2ELi2EN4cute5tupleIJNS5_1CILi64EEENS7_ILi128EEES8_EEENS_10bfloat16_tEfNS_4arch4Sm80ELb1ELb0ELb1ELb1ELb1ELb0ELb0ELb0ELi2ELi2ELi4ELi2ELb1EEENS1_21CollectiveEpilogueBwdISA_SB_SD_Li256ELb1ELb0ELi2EEENS1_25SingleTileBwdLPTSchedulerILb1ELi128ELb1EEEEEEEEEvNT_6ParamsE$_ZN4cute3eso3ESOILb1ELb0EJNS_1CILi0EEEiEEC2ERKS3_RKi)
$_ZN7cutlass13device_kernelIN5flash19enable_sm80_to_sm89INS1_16FlashAttnBwdSm80INS1_25CollectiveMainloopBwdSm80ILi2ELi2EN4cute5tupleIJNS5_1CILi64EEENS7_ILi128EEES8_EEENS_10bfloat16_tEfNS_4arch4Sm80ELb1ELb0ELb1ELb1ELb1ELb0ELb0ELb0ELi2ELi2ELi4ELi2ELb1EEENS1_21CollectiveEpilogueBwdISA_SB_SD_Li256ELb1ELb0ELi2EEENS1_25SingleTileBwdLPTSchedulerILb1ELi128ELb1EEEEEEEEEvNT_6ParamsE$_ZN4cute3eso3ESOILb1ELb0EJNS_1CILi0EEEiEEC2ERKS3_RKi:
[----:B------:R-:W-:Y:S02]  /*8750*/  IADD3 R6, R13, -c[0x0][0x20], RZ ;  /* 0x800008000d067a10 */ /* 0x000fe40007ffe0ff */
[----:B------:R-:W-:-:S03]  /*8760*/  MOV R17, 0x0 ;  /* 0x0000000000117802 */ /* 0x000fc60000000f00 */
[----:B------:R1:W-:Y:S01]  /*8770*/  STL [R6], R7 ;  /* 0x0000000706007387 */ /* 0x0003e20000100800 */
[----:B------:R-:W-:Y:S05]  /*8780*/  RET.REL.NODEC R16 `(_ZN7cutlass13device_kernelIN5flash19enable_sm80_to_sm89INS1_16FlashAttnBwdSm80INS1_25CollectiveMainloopBwdSm80ILi2ELi2EN4cute5tupleIJNS5_1CILi64EEENS7_ILi128EEES8_EEENS_10bfloat16_tEfNS_4arch4Sm80ELb1ELb0ELb1ELb1ELb1ELb0ELb0ELb0ELi2ELi2ELi4ELi2ELb1EEENS1_21CollectiveEpilogueBwdISA_SB_SD_Li256ELb1ELb0ELi2EEENS1_25SingleTileBwdLPTSchedulerILb1ELi128ELb1EEEEEEEEEvNT_6ParamsE) ;  /* 0xffff787010007950 */ /* 0x000fea0003c3ffff */
        .type           $_ZN7cutlass13device_kernelIN5flash19enable_sm80_to_sm89INS1_16FlashAttnBwdSm80INS1_25CollectiveMainloopBwdSm80ILi2ELi2EN4cute5tupleIJNS5_1CILi64EEENS7_ILi128EEES8_EEENS_10bfloat16_tEfNS_4arch4Sm80ELb1ELb0ELb1ELb1ELb1ELb0ELb0ELb0ELi2ELi2ELi4ELi2ELb1EEENS1_21CollectiveEpilogueBwdISA_SB_SD_Li256ELb1ELb0ELi2EEENS1_25SingleTileBwdLPTSchedulerILb1ELi128ELb1EEEEEEEEEvNT_6ParamsE$_ZN4cute3eso3ESOILb1ELb0EJNS_1CILi0EEEiS3_EEC2ERKS3_RKiS6_,@function
        .size           $_ZN7cutlass13device_kernelIN5flash19enable_sm80_to_sm89INS1_16FlashAttnBwdSm80INS1_25CollectiveMainloopBwdSm80ILi2ELi2EN4cute5tupleIJNS5_1CILi64EEENS7_ILi128EEES8_EEENS_10bfloat16_tEfNS_4arch4Sm80ELb1ELb0ELb1ELb1ELb1ELb0ELb0ELb0ELi2ELi2ELi4ELi2ELb1EEENS1_21CollectiveEpilogueBwdISA_SB_SD_Li256ELb1ELb0ELi2EEENS1_25SingleTileBwdLPTSchedulerILb1ELi128ELb1EEEEEEEEEvNT_6ParamsE$_ZN4cute3eso3ESOILb1ELb0EJNS_1CILi0EEEiS3_EEC2ERKS3_RKiS6_,($_ZN7cutlass13device_kernelIN5flash19enable_sm80_to_sm89INS1_16FlashAttnBwdSm80INS1_25CollectiveMainloopBwdSm80ILi2ELi2EN4cute5tupleIJNS5_1CILi64EEENS7_ILi128EEES8_EEENS_10bfloat16_tEfNS_4arch4Sm80ELb1ELb0ELb1ELb1ELb1ELb0ELb0ELb0ELi2ELi2ELi4ELi2ELb1EEENS1_21CollectiveEpilogueBwdISA_SB_SD_Li256ELb1ELb0ELi2EEENS1_25SingleTileBwdLPTSchedulerILb1ELi128ELb1EEEEEEEEEvNT_6ParamsE$_ZN4cute3eso3ESOILb1ELb0EJNS_1CILi0EEEiS3_S3_EEC2ERKS3_RKiS6_S6_ - $_ZN7cutlass13device_kernelIN5flash19enable_sm80_to_sm89INS1_16FlashAttnBwdSm80INS1_25CollectiveMainloopBwdSm80ILi2ELi2EN4cute5tupleIJNS5_1CILi64EEENS7_ILi128EEES8_EEENS_10bfloat16_tEfNS_4arch4Sm80ELb1ELb0ELb1ELb1ELb1ELb0ELb0ELb0ELi2ELi2ELi4ELi2ELb1EEENS1_21CollectiveEpilogueBwdISA_SB_SD_Li256ELb1ELb0ELi2EEENS1_25SingleTileBwdLPTSchedulerILb1ELi128ELb1EEEEEEEEEvNT_6ParamsE$_ZN4cute3eso3ESOILb1ELb0EJNS_1CILi0EEEiS3_EEC2ERKS3_RKiS6_)
$_ZN7cutlass13device_kernelIN5flash19enable_sm80_to_sm89INS1_16FlashAttnBwdSm80INS1_25CollectiveMainloopBwdSm80ILi2ELi2EN4cute5tupleIJNS5_1CILi64EEENS7_ILi128EEES8_EEENS_10bfloat16_tEfNS_4arch4Sm80ELb1ELb0ELb1ELb1ELb1ELb0ELb0ELb0ELi2ELi2ELi4ELi2ELb1EEENS1_21CollectiveEpilogueBwdISA_SB_SD_Li256ELb1ELb0ELi2EEENS1_25SingleTileBwdLPTSchedulerILb1ELi128ELb1EEEEEEEEEvNT_6ParamsE$_ZN4cute3eso3ESOILb1ELb0EJNS_1CILi0EEEiS3_EEC2ERKS3_RKiS6_:
[----:B------:R-:W-:Y:S02]  /*8790*/  IADD3 R6, R4, -c[0x0][0x20], RZ ;  /* 0x8000080004067a10 */ /* 0x000fe40007ffe0ff */
[----:B------:R-:W-:-:S03]  /*87a0*/  MOV R9, 0x0 ;  /* 0x0000000000097802 */ /* 0x000fc60000000f00 */
[----:B------:R1:W-:Y:S01]  /*87b0*/  STL [R6], R7 ;  /* 0x0000000706007387 */ /* 0x0003e20000100800 */
[----:B------:R-:W-:Y:S05]  /*87c0*/  RET.REL.NODEC R8 `(_ZN7cutlass13device_kernelIN5flash19enable_sm80_to_sm89INS1_16FlashAttnBwdSm80INS1_25CollectiveMainloopBwdSm80ILi2ELi2EN4cute5tupleIJNS5_1CILi64EEENS7_ILi128EEES8_EEENS_10bfloat16_tEfNS_4arch4Sm80ELb1ELb0ELb1ELb1ELb1ELb0ELb0ELb0ELi2ELi2ELi4ELi2ELb1EEENS1_21CollectiveEpilogueBwdISA_SB_SD_Li256ELb1ELb0ELi2EEENS1_25SingleTileBwdLPTSchedulerILb1ELi128ELb1EEEEEEEEEvNT_6ParamsE) ;  /* 0xffff783008007950 */ /* 0x000fea0003c3ffff */
        .type           $_ZN7cutlass13device_kernelIN5flash19enable_sm80_to_sm89INS1_16FlashAttnBwdSm80INS1_25CollectiveMainloopBwdSm80ILi2ELi2EN4cute5tupleIJNS5_1CILi64EEENS7_ILi128EEES8_EEENS_10bfloat16_tEfNS_4arch4Sm80ELb1ELb0ELb1ELb1ELb1ELb0ELb0ELb0ELi2ELi2ELi4ELi2ELb1EEENS1_21CollectiveEpilogueBwdISA_SB_SD_Li256ELb1ELb0ELi2EEENS1_25SingleTileBwdLPTSchedulerILb1ELi128ELb1EEEEEEEEEvNT_6ParamsE$_ZN4cute3eso3ESOILb1ELb0EJNS_1CILi0EEEiS3_S3_EEC2ERKS3_RKiS6_S6_,@function
        .size           $_ZN7cutlass13device_kernelIN5flash19enable_sm80_to_sm89INS1_16FlashAttnBwdSm80INS1_25CollectiveMainloopBwdSm80ILi2ELi2EN4cute5tupleIJNS5_1CILi64EEENS7_ILi128EEES8_EEENS_10bfloat16_tEfNS_4arch4Sm80ELb1ELb0ELb1ELb1ELb1ELb0ELb0ELb0ELi2ELi2ELi4ELi2ELb1EEENS1_21CollectiveEpilogueBwdISA_SB_SD_Li256ELb1ELb0ELi2EEENS1_25SingleTileBwdLPTSchedulerILb1ELi128ELb1EEEEEEEEEvNT_6ParamsE$_ZN4cute3eso3ESOILb1ELb0EJNS_1CILi0EEEiS3_S3_EEC2ERKS3_RKiS6_S6_,($_ZN7cutlass13device_kernelIN5flash19enable_sm80_to_sm89INS1_16FlashAttnBwdSm80INS1_25CollectiveMainloopBwdSm80ILi2ELi2EN4cute5tupleIJNS5_1CILi64EEENS7_ILi128EEES8_EEENS_10bfloat16_tEfNS_4arch4Sm80ELb1ELb0ELb1ELb1ELb1ELb0ELb0ELb0ELi2ELi2ELi4ELi2ELb1EEENS1_21CollectiveEpilogueBwdISA_SB_SD_Li256ELb1ELb0ELi2EEENS1_25SingleTileBwdLPTSchedulerILb1ELi128ELb1EEEEEEEEEvNT_6ParamsE$_ZN4cute3eso3ESOILb1ELb0EJNS_1CILi0EEEiiiEEC2ERKS3_RKiS8_S8_ - $_ZN7cutlass13device_kernelIN5flash19enable_sm80_to_sm89INS1_16FlashAttnBwdSm80INS1_25CollectiveMainloopBwdSm80ILi2ELi2EN4cute5tupleIJNS5_1CILi64EEENS7_ILi128EEES8_EEENS_10bfloat16_tEfNS_4arch4Sm80ELb1ELb0ELb1ELb1ELb1ELb0ELb0ELb0ELi2ELi2ELi4ELi2ELb1EEENS1_21CollectiveEpilogueBwdISA_SB_SD_Li256ELb1ELb0ELi2EEENS1_25SingleTileBwdLPTSchedulerILb1ELi128ELb1EEEEEEEEEvNT_6ParamsE$_ZN4cute3eso3ESOILb1ELb0EJNS_1CILi0EEEiS3_S3_EEC2ERKS3_RKiS6_S6_)
$_ZN7cutlass13device_kernelIN5flash19enable_sm80_to_sm89INS1_16FlashAttnBwdSm80INS1_25CollectiveMainloopBwdSm80ILi2ELi2EN4cute5tupleIJNS5_1CILi64EEENS7_ILi128EEES8_EEENS_10bfloat16_tEfNS_4arch4Sm80ELb1ELb0ELb1ELb1ELb1ELb0ELb0ELb0ELi2ELi2ELi4ELi2ELb1EEENS1_21CollectiveEpilogueBwdISA_SB_SD_Li256ELb1ELb0ELi2EEENS1_25SingleTileBwdLPTSchedulerILb1ELi128ELb1EEEEEEEEEvNT_6ParamsE$_ZN4cute3eso3ESOILb1ELb0EJNS_1CILi0EEEiS3_S3_EEC2ERKS3_RKiS6_S6_:
[----:B------:R-:W-:Y:S02]  /*87d0*/  IADD3 R6, R27, -c[0x0][0x20], RZ ;  /* 0x800008001b067a10 */ /* 0x000fe40007ffe0ff */
[----:B------:R-:W-:-:S03]  /*87e0*/  MOV R17, 0x0 ;  /* 0x0000000000117802 */ /* 0x000fc60000000f00 */
[----:B------:R1:W-:Y:S01]  /*87f0*/  STL [R6], R7 ;  /* 0x0000000706007387 */ /* 0x0003e20000100800 */
[----:B------:R-:W-:Y:S05]  /*8800*/  RET.REL.NODEC R16 `(_ZN7cutlass13device_kernelIN5flash19enable_sm80_to_sm89INS1_16FlashAttnBwdSm80INS1_25CollectiveMainloopBwdSm80ILi2ELi2EN4cute5tupleIJNS5_1CILi64EEENS7_ILi128EEES8_EEENS_10bfloat16_tEfNS_4arch4Sm80ELb1ELb0ELb1ELb1ELb1ELb0ELb0ELb0ELi2ELi2ELi4ELi2ELb1EEENS1_21CollectiveEpilogueBwdISA_SB_SD_Li256ELb1ELb0ELi2EEENS1_25SingleTileBwdLPTSchedulerILb1ELi128ELb1EEEEEEEEEvNT_6ParamsE) ;  /* 0xffff77f010007950 */ /* 0x000fea0003c3ffff */
        .type           $_ZN7cutlass13device_kernelIN5flash19enable_sm80_to_sm89INS1_16FlashAttnBwdSm80INS1_25CollectiveMainloopBwdSm80ILi2ELi2EN4cute5tupleIJNS5_1CILi64EEENS7_ILi128EEES8_EEENS_10bfloat16_tEfNS_4arch4Sm80ELb1ELb0ELb1ELb1ELb1ELb0ELb0ELb0ELi2ELi2ELi4ELi2ELb1EEENS1_21CollectiveEpilogueBwdISA_SB_SD_Li256ELb1ELb0ELi2EEENS1_25SingleTileBwdLPTSchedulerILb1ELi128ELb1EEEEEEEEEvNT_6ParamsE$_ZN4cute3eso3ESOILb1ELb0EJNS_1CILi0EEEiiiEEC2ERKS3_RKiS8_S8_,@function
        .size           $_ZN7cutlass13device_kernelIN5flash19enable_sm80_to_sm89INS1_16FlashAttnBwdSm80INS1_25CollectiveMainloopBwdSm80ILi2ELi2EN4cute5tupleIJNS5_1CILi64EEENS7_ILi128EEES8_EEENS_10bfloat16_tEfNS_4arch4Sm80ELb1ELb0ELb1ELb1ELb1ELb0ELb0ELb0ELi2ELi2ELi4ELi2ELb1EEENS1_21CollectiveEpilogueBwdISA_SB_SD_Li256ELb1ELb0ELi2EEENS1_25SingleTileBwdLPTSchedulerILb1ELi128ELb1EEEEEEEEEvNT_6ParamsE$_ZN4cute3eso3ESOILb1ELb0EJNS_1CILi0EEEiiiEEC2ERKS3_RKiS8_S8_,($_ZN7cutlass13device_kernelIN5flash19enable_sm80_to_sm89INS1_16FlashAttnBwdSm80INS1_25CollectiveMainloopBwdSm80ILi2ELi2EN4cute5tupleIJNS5_1CILi64EEENS7_ILi128EEES8_EEENS_10bfloat16_tEfNS_4arch4Sm80ELb1ELb0ELb1ELb1ELb1ELb0ELb0ELb0ELi2ELi2ELi4ELi2ELb1EEENS1_21CollectiveEpilogueBwdISA_SB_SD_Li256ELb1ELb0ELi2EEENS1_25SingleTileBwdLPTSchedulerILb1ELi128ELb1EEEEEEEEEvNT_6ParamsE$_ZN4cute3eso3ESOILb1ELb0EJNS_5tupleIJNS2_IJNS_1CILi8EEENS3_ILi1EEEEEENS3_ILi2EEES5_EEENS2_IJNS2_IJS5_NS3_ILi0EEEEEElS9_EEEEEC2ERKS8_RKSB_ - $_ZN7cutlass13device_kernelIN5flash19enable_sm80_to_sm89INS1_16FlashAttnBwdSm80INS1_25CollectiveMainloopBwdSm80ILi2ELi2EN4cute5tupleIJNS5_1CILi64EEENS7_ILi128EEES8_EEENS_10bfloat16_tEfNS_4arch4Sm80ELb1ELb0ELb1ELb1ELb1ELb0ELb0ELb0ELi2ELi2ELi4ELi2ELb1EEENS1_21CollectiveEpilogueBwdISA_SB_SD_Li256ELb1ELb0ELi2EEENS1_25SingleTileBwdLPTSchedulerILb1ELi128ELb1EEEEEEEEEvNT_6ParamsE$_ZN4cute3eso3ESOILb1ELb0EJNS_1CILi0EEEiiiEEC2ERKS3_RKiS8_S8_)
$_ZN7cutlass13device_kernelIN5flash19enable_sm80_to_sm89INS1_16FlashAttnBwdSm80INS1_25CollectiveMainloopBwdSm80ILi2ELi2EN4cute5tupleIJNS5_1CILi64EEENS7_ILi128EEES8_EEENS_10bfloat16_tEfNS_4arch4Sm80ELb1ELb0ELb1ELb1ELb1ELb0ELb0ELb0ELi2ELi2ELi4ELi2ELb1EEENS1_21CollectiveEpilogueBwdISA_SB_SD_Li256ELb1ELb0ELi2EEENS1_25SingleTileBwdLPTSchedulerILb1ELi128ELb1EEEEEEEEEvNT_6ParamsE$_ZN4cute3eso3ESOILb1ELb0EJNS_1CILi0EEEiiiEEC2ERKS3_RKiS8_S8_:
        /* <DEDUP_REMOVED lines=9> */
[----:B------:R-:W-:Y:S05]  /*88a0*/  RET.REL.NODEC R16 `(_ZN7cutlass13device_kernelIN5flash19enable_sm80_to_sm89INS1_16FlashAttnBwdSm80INS1_25CollectiveMainloopBwdSm80ILi2ELi2EN4cute5tupleIJNS5_1CILi64EEENS7_ILi128EEES8_EEENS_10bfloat16_tEfNS_4arch4Sm80ELb1ELb0ELb1ELb1ELb1ELb0ELb0ELb0ELi2ELi2ELi4ELi2ELb1EEENS1_21CollectiveEpilogueBwdISA_SB_SD_Li256ELb1ELb0ELi2EEENS1_25SingleTileBwdLPTSchedulerILb1ELi128ELb1EEEEEEEEEvNT_6ParamsE) ;  /* 0xffff775010007950 */ /* 0x000fea0003c3ffff */
        .type           $_ZN7cutlass13device_kernelIN5flash19enable_sm80_to_sm89INS1_16FlashAttnBwdSm80INS1_25CollectiveMainloopBwdSm80ILi2ELi2EN4cute5tupleIJNS5_1CILi64EEENS7_ILi128EEES8_EEENS_10bfloat16_tEfNS_4arch4Sm80ELb1ELb0ELb1ELb1ELb1ELb0ELb0ELb0ELi2ELi2ELi4ELi2ELb1EEENS1_21CollectiveEpilogueBwdISA_SB_SD_Li256ELb1ELb0ELi2EEENS1_25SingleTileBwdLPTSchedulerILb1ELi128ELb1EEEEEEEEEvNT_6ParamsE$_ZN4cute3eso3ESOILb1ELb0EJNS_5tupleIJNS2_IJNS_1CILi8EEENS3_ILi1EEEEEENS3_ILi2EEES5_EEENS2_IJNS2_IJS5_NS3_ILi0EEEEEElS9_EEEEEC2ERKS8_RKSB_,@function
        .size           $_ZN7cutlass13device_kernelIN5flash19enable_sm80_to_sm89INS1_16FlashAttnBwdSm80INS1_25CollectiveMainloopBwdSm80ILi2ELi2EN4cute5tupleIJNS5_1CILi64EEENS7_ILi128EEES8_EEENS_10bfloat16_tEfNS_4arch4Sm80ELb1ELb0ELb1ELb1ELb1ELb0ELb0ELb0ELi2ELi2ELi4ELi2ELb1EEENS1_21CollectiveEpilogueBwdISA_SB_SD_Li256ELb1ELb0ELi2EEENS1_25SingleTileBwdLPTSchedulerILb1ELi128ELb1EEEEEEEEEvNT_6ParamsE$_ZN4cute3eso3ESOILb1ELb0EJNS_5tupleIJNS2_IJNS_1CILi8EEENS3_ILi1EEEEEENS3_ILi2EEES5_EEENS2_IJNS2_IJS5_NS3_ILi0EEEEEElS9_EEEEEC2ERKS8_RKSB_,($_ZN7cutlass13device_kernelIN5flash19enable_sm80_to_sm89INS1_16FlashAttnBwdSm80INS1_25CollectiveMainloopBwdSm80ILi2ELi2EN4cute5tupleIJNS5_1CILi64EEENS7_ILi128EEES8_EEENS_10bfloat16_tEfNS_4arch4Sm80ELb1ELb0ELb1ELb1ELb1ELb0ELb0ELb0ELi2ELi2ELi4ELi2ELb1EEENS1_21CollectiveEpilogueBwdISA_SB_SD_Li256ELb1ELb0ELi2EEENS1_25SingleTileBwdLPTSchedulerILb1ELi128ELb1EEEEEEEEEvNT_6ParamsE$_ZN4cute3eso3ESOILb1ELb0EJNS_5tupleIJNS_1CILi1EEENS3_ILi0EEEEEElS5_EEC2ERKS6_RKlRKS5_ - $_ZN7cutlass13device_kernelIN5flash19enable_sm80_to_sm89INS1_16FlashAttnBwdSm80INS1_25CollectiveMainloopBwdSm80ILi2ELi2EN4cute5tupleIJNS5_1CILi64EEENS7_ILi128EEES8_EEENS_10bfloat16_tEfNS_4arch4Sm80ELb1ELb0ELb1ELb1ELb1ELb0ELb0ELb0ELi2ELi2ELi4ELi2ELb1EEENS1_21CollectiveEpilogueBwdISA_SB_SD_Li256ELb1ELb0ELi2EEENS1_25SingleTileBwdLPTSchedulerILb1ELi128ELb1EEEEEEEEEvNT_6ParamsE$_ZN4cute3eso3ESOILb1ELb0EJNS_5tupleIJNS2_IJNS_1CILi8EEENS3_ILi1EEEEEENS3_ILi2EEES5_EEENS2_IJNS2_IJS5_NS3_ILi0EEEEEElS9_EEEEEC2ERKS8_RKSB_)
$_ZN7cutlass13device_kernelIN5flash19enable_sm80_to_sm89INS1_16FlashAttnBwdSm80INS1_25CollectiveMainloopBwdSm80ILi2ELi2EN4cute5tupleIJNS5_1CILi64EEENS7_ILi128EEES8_EEENS_10bfloat16_tEfNS_4arch4Sm80ELb1ELb0ELb1ELb1ELb1ELb0ELb0ELb0ELi2ELi2ELi4ELi2ELb1EEENS1_21CollectiveEpilogueBwdISA_SB_SD_Li256ELb1ELb0ELi2EEENS1_25SingleTileBwdLPTSchedulerILb1ELi128ELb1EEEEEEEEEvNT_6ParamsE$_ZN4cute3eso3ESOILb1ELb0EJNS_5tupleIJNS2_IJNS_1CILi8EEENS3_ILi1EEEEEENS3_ILi2EEES5_EEENS2_IJNS2_IJS5_NS3_ILi0EEEEEElS9_EEEEEC2ERKS8_RKSB_:
[----:B------:R-:W-:Y:S01]  /*88b0*/  IADD3 R7, R4, -c[0x0][0x20], RZ ;  /* 0x8000080004077a10 */ /* 0x000fe20007ffe0ff */
[----:B------:R-:W-:Y:S01]  /*88c0*/  IMAD.MOV.U32 R128, RZ, RZ, R6 ;  /* 0x000000ffff807224 */ /* 0x000fe200078e0006 */
[----:B------:R-:W-:Y:S01]  /*88d0*/  MOV R130, R10 ;  /* 0x0000000a00827202 */ /* 0x000fe20000000f00 */
[----:B------:R-:W-:Y:S01]  /*88e0*/  IMAD.MOV.U32 R129, RZ, RZ, R9 ;  /* 0x000000ffff817224 */ /* 0x000fe200078e0009 */
[----:B------:R-:W-:-:S04]  /*88f0*/  MOV R131, 0x0 ;  /* 0x0000000000837802 */ /* 0x000fc80000000f00 */
[----:B------:R1:W-:Y:S01]  /*8900*/  STL.64 [R7], R128 ;  /* 0x0000008007007387 */ /* 0x0003e20000100a00 */
[----:B------:R-:W-:Y:S05]  /*8910*/  RET.REL.NODEC R130 `(_ZN7cutlass13device_kernelIN5flash19enable_sm80_to_sm89INS1_16FlashAttnBwdSm80INS1_25CollectiveMainloopBwdSm80ILi2ELi2EN4cute5tupleIJNS5_1CILi64EEENS7_ILi128EEES8_EEENS_10bfloat16_tEfNS_4arch4Sm80ELb1ELb0ELb1ELb1ELb1ELb0ELb0ELb0ELi2ELi2ELi4ELi2ELb1EEENS1_21CollectiveEpilogueBwdISA_SB_SD_Li256ELb1ELb0ELi2EEENS1_25SingleTileBwdLPTSchedulerILb1ELi128ELb1EEEEEEEEEvNT_6ParamsE) ;  /* 0xffff76e082007950 */ /* 0x000fea0003c3ffff */
        .type           $_ZN7cutlass13device_kernelIN5flash19enable_sm80_to_sm89INS1_16FlashAttnBwdSm80INS1_25CollectiveMainloopBwdSm80ILi2ELi2EN4cute5tupleIJNS5_1CILi64EEENS7_ILi128EEES8_EEENS_10bfloat16_tEfNS_4arch4Sm80ELb1ELb0ELb1ELb1ELb1ELb0ELb0ELb0ELi2ELi2ELi4ELi2ELb1EEENS1_21CollectiveEpilogueBwdISA_SB_SD_Li256ELb1ELb0ELi2EEENS1_25SingleTileBwdLPTSchedulerILb1ELi128ELb1EEEEEEEEEvNT_6ParamsE$_ZN4cute3eso3ESOILb1ELb0EJNS_5tupleIJNS_1CILi1EEENS3_ILi0EEEEEElS5_EEC2ERKS6_RKlRKS5_,@function
        .size           $_ZN7cutlass13device_kernelIN5flash19enable_sm80_to_sm89INS1_16FlashAttnBwdSm80INS1_25CollectiveMainloopBwdSm80ILi2ELi2EN4cute5tupleIJNS5_1CILi64EEENS7_ILi128EEES8_EEENS_10bfloat16_tEfNS_4arch4Sm80ELb1ELb0ELb1ELb1ELb1ELb0ELb0ELb0ELi2ELi2ELi4ELi2ELb1EEENS1_21CollectiveEpilogueBwdISA_SB_SD_Li256ELb1ELb0ELi2EEENS1_25SingleTileBwdLPTSchedulerILb1ELi128ELb1EEEEEEEEEvNT_6ParamsE$_ZN4cute3eso3ESOILb1ELb0EJNS_5tupleIJNS_1CILi1EEENS3_ILi0EEEEEElS5_EEC2ERKS6_RKlRKS5_,($_ZN7cutlass13device_kernelIN5flash19enable_sm80_to_sm89INS1_16FlashAttnBwdSm80INS1_25CollectiveMainloopBwdSm80ILi2ELi2EN4cute5tupleIJNS5_1CILi64EEENS7_ILi128EEES8_EEENS_10bfloat16_tEfNS_4arch4Sm80ELb1ELb0ELb1ELb1ELb1ELb0ELb0ELb0ELi2ELi2ELi4ELi2ELb1EEENS1_21CollectiveEpilogueBwdISA_SB_SD_Li256ELb1ELb0ELi2EEENS1_25SingleTileBwdLPTSchedulerILb1ELi128ELb1EEEEEEEEEvNT_6ParamsE$_ZN4cute3eso3ESOILb1ELb0EJNS_6LayoutINS_5tupleIJNS3_IJNS_1CILi1EEES5_EEEEEENS3_IJNS3_IJS5_NS4_ILi0EEEEEEEEEEENS_10ViewEngineINS_8gmem_ptrIPKN7cutlass9uint128_tEEEEEEEC2ERKSB_RKSJ_ - $_ZN7cutlass13device_kernelIN5flash19enable_sm80_to_sm89INS1_16FlashAttnBwdSm80INS1_25CollectiveMainloopBwdSm80ILi2ELi2EN4cute5tupleIJNS5_1CILi64EEENS7_ILi128EEES8_EEENS_10bfloat16_tEfNS_4arch4Sm80ELb1ELb0ELb1ELb1ELb1ELb0ELb0ELb0ELi2ELi2ELi4ELi2ELb1EEENS1_21CollectiveEpilogueBwdISA_SB_SD_Li256ELb1ELb0ELi2EEENS1_25SingleTileBwdLPTSchedulerILb1ELi128ELb1EEEEEEEEEvNT_6ParamsE$_ZN4cute3eso3ESOILb1ELb0EJNS_5tupleIJNS_1CILi1EEENS3_ILi0EEEEEElS5_EEC2ERKS6_RKlRKS5_)
$_ZN7cutlass13device_kernelIN5flash19enable_sm80_to_sm89INS1_16FlashAttnBwdSm80INS1_25CollectiveMainloopBwdSm80ILi2ELi2EN4cute5tupleIJNS5_1CILi64EEENS7_ILi128EEES8_EEENS_10bfloat16_tEfNS_4arch4Sm80ELb1ELb0ELb1ELb1ELb1ELb0ELb0ELb0ELi2ELi2ELi4ELi2ELb1EEENS1_21CollectiveEpilogueBwdISA_SB_SD_Li256ELb1ELb0ELi2EEENS1_25SingleTileBwdLPTSchedulerILb1ELi128ELb1EEEEEEEEEvNT_6ParamsE$_ZN4cute3eso3ESOILb1ELb0EJNS_5tupleIJNS_1CILi1EEENS3_ILi0EEEEEElS5_EEC2ERKS6_RKlRKS5_:
[----:B------:R-:W-:Y:S01]  /*8920*/  IADD3 R7, R7, -c[0x0][0x20], RZ ;  /* 0x8000080007077a10 */ /* 0x000fe20007ffe0ff */
[----:B------:R-:W-:Y:S01]  /*8930*/  IMAD.MOV.U32 R128, RZ, RZ, R6 ;  /* 0x000000ffff807224 */ /* 0x000fe200078e0006 */
[----:B------:R-:W-:Y:S01]  /*8940*/  MOV R130, R10 ;  /* 0x0000000a00827202 */ /* 0x000fe20000000f00 */
[----:B------:R-:W-:Y:S01]  /*8950*/  IMAD.MOV.U32 R129, RZ, RZ, R9 ;  /* 0x000000ffff817224 */ /* 0x000fe200078e0009 */
[----:B------:R-:W-:-:S04]  /*8960*/  MOV R131, 0x0 ;  /* 0x0000000000837802 */ /* 0x000fc80000000f00 */
[----:B------:R1:W-:Y:S01]  /*8970*/  STL.64 [R7], R128 ;  /* 0x0000008007007387 */ /* 0x0003e20000100a00 */
[----:B------:R-:W-:Y:S05]  /*8980*/  RET.REL.NODEC R130 `(_ZN7cutlass13device_kernelIN5flash19enable_sm80_to_sm89INS1_16FlashAttnBwdSm80INS1_25CollectiveMainloopBwdSm80ILi2ELi2EN4cute5tupleIJNS5_1CILi64EEENS7_ILi128EEES8_EEENS_10bfloat16_tEfNS_4arch4Sm80ELb1ELb0ELb1ELb1ELb1ELb0ELb0ELb0ELi2ELi2ELi4ELi2ELb1EEENS1_21CollectiveEpilogueBwdISA_SB_SD_Li256ELb1ELb0ELi2EEENS1_25SingleTileBwdLPTSchedulerILb1ELi128ELb1EEEEEEEEEvNT_6ParamsE) ;  /* 0xffff767082007950 */ /* 0x000fea0003c3ffff */
        .type           $_ZN7cutlass13device_kernelIN5flash19enable_sm80_to_sm89INS1_16FlashAttnBwdSm80INS1_25CollectiveMainloopBwdSm80ILi2ELi2EN4cute5tupleIJNS5_1CILi64EEENS7_ILi128EEES8_EEENS_10bfloat16_tEfNS_4arch4Sm80ELb1ELb0ELb1ELb1ELb1ELb0ELb0ELb0ELi2ELi2ELi4ELi2ELb1EEENS1_21CollectiveEpilogueBwdISA_SB_SD_Li256ELb1ELb0ELi2EEENS1_25SingleTileBwdLPTSchedulerILb1ELi128ELb1EEEEEEEEEvNT_6ParamsE$_ZN4cute3eso3ESOILb1ELb0EJNS_6LayoutINS_5tupleIJNS3_IJNS_1CILi1EEES5_EEEEEENS3_IJNS3_IJS5_NS4_ILi0EEEEEEEEEEENS_10ViewEngineINS_8gmem_ptrIPKN7cutlass9uint128_tEEEEEEEC2ERKSB_RKSJ_,@function
        .size           $_ZN7cutlass13device_kernelIN5flash19enable_sm80_to_sm89INS1_16FlashAttnBwdSm80INS1_25CollectiveMainloopBwdSm80ILi2ELi2EN4cute5tupleIJNS5_1CILi64EEENS7_ILi128EEES8_EEENS_10bfloat16_tEfNS_4arch4Sm80ELb1ELb0ELb1ELb1ELb1ELb0ELb0ELb0ELi2ELi2ELi4ELi2ELb1EEENS1_21CollectiveEpilogueBwdISA_SB_SD_Li256ELb1ELb0ELi2EEENS1_25SingleTileBwdLPTSchedulerILb1ELi128ELb1EEEEEEEEEvNT_6ParamsE$_ZN4cute3eso3ESOILb1ELb0EJNS_6LayoutINS_5tupleIJNS3_IJNS_1CILi1EEES5_EEEEEENS3_IJNS3_IJS5_NS4_ILi0EEEEEEEEEEENS_10ViewEngineINS_8gmem_ptrIPKN7cutlass9uint128_tEEEEEEEC2ERKSB_RKSJ_,($_ZN7cutlass13device_kernelIN5flash19enable_sm80_to_sm89INS1_16FlashAttnBwdSm80INS1_25CollectiveMainloopBwdSm80ILi2ELi2EN4cute5tupleIJNS5_1CILi64EEENS7_ILi128EEES8_EEENS_10bfloat16_tEfNS_4arch4Sm80ELb1ELb0ELb1ELb1ELb1ELb0ELb0ELb0ELi2ELi2ELi4ELi2ELb1EEENS1_21CollectiveEpilogueBwdISA_SB_SD_Li256ELb1ELb0ELi2EEENS1_25SingleTileBwdLPTSchedulerILb1ELi128ELb1EEEEEEEEEvNT_6ParamsE$_ZN4cute3eso3ESOILb1ELb0EJNS_6LayoutINS_5tupleIJNS3_IJNS_1CILi1EEES5_EEEEEENS3_IJNS3_IJS5_NS4_ILi0EEEEEEEEEEENS_10ViewEngineINS_8smem_ptrIPN7cutlass9uint128_tEEEEEEEC2ERKSB_RKSI_ - $_ZN7cutlass13device_kernelIN5flash19enable_sm80_to_sm89INS1_16FlashAttnBwdSm80INS1_25CollectiveMainloopBwdSm80ILi2ELi2EN4cute5tupleIJNS5_1CILi64EEENS7_ILi128EEES8_EEENS_10bfloat16_tEfNS_4arch4Sm80ELb1ELb0ELb1ELb1ELb1ELb0ELb0ELb0ELi2ELi2ELi4ELi2ELb1EEENS1_21CollectiveEpilogueBwdISA_SB_SD_Li256ELb1ELb0ELi2EEENS1_25SingleTileBwdLPTSchedulerILb1ELi128ELb1EEEEEEEEEvNT_6ParamsE$_ZN4cute3eso3ESOILb1ELb0EJNS_6LayoutINS_5tupleIJNS3_IJNS_1CILi1EEES5_EEEEEENS3_IJNS3_IJS5_NS4_ILi0EEEEEEEEEEENS_10ViewEngineINS_8gmem_ptrIPKN7cutlass9uint128_tEEEEEEEC2ERKSB_RKSJ_)
$_ZN7cutlass13device_kernelIN5flash19enable_sm80_to_sm89INS1_16FlashAttnBwdSm80INS1_25CollectiveMainloopBwdSm80ILi2ELi2EN4cute5tupleIJNS5_1CILi64EEENS7_ILi128EEES8_EEENS_10bfloat16_tEfNS_4arch4Sm80ELb1ELb0ELb1ELb1ELb1ELb0ELb0ELb0ELi2ELi2ELi4ELi2ELb1EEENS1_21CollectiveEpilogueBwdISA_SB_SD_Li256ELb1ELb0ELi2EEENS1_25SingleTileBwdLPTSchedulerILb1ELi128ELb1EEEEEEEEEvNT_6ParamsE$_ZN4cute3eso3ESOILb1ELb0EJNS_6LayoutINS_5tupleIJNS3_IJNS_1CILi1EEES5_EEEEEENS3_IJNS3_IJS5_NS4_ILi0EEEEEEEEEEENS_10ViewEngineINS_8gmem_ptrIPKN7cutlass9uint128_tEEEEEEEC2ERKSB_RKSJ_:
[----:B------:R-:W-:Y:S01]  /*8990*/  IADD3 R10, R4, -c[0x0][0x20], RZ ;  /* 0x80000800040a7a10 */ /* 0x000fe20007ffe0ff */
[----:B------:R-:W-:Y:S01]  /*89a0*/  IMAD.MOV.U32 R128, RZ, RZ, R16 ;  /* 0x000000ffff807224 */ /* 0x000fe200078e0010 */
[----:B------:R-:W-:-:S03]  /*89b0*/  MOV R129, 0x0 ;  /* 0x0000000000817802 */ /* 0x000fc60000000f00 */
[----:B------:R1:W-:Y:S01]  /*89c0*/  STL.64 [R10], R6 ;  /* 0x000000060a007387 */ /* 0x0003e20000100a00 */
[----:B------:R-:W-:Y:S05]  /*89d0*/  RET.REL.NODEC R128 `(_ZN7cutlass13device_kernelIN5flash19enable_sm80_to_sm89INS1_16FlashAttnBwdSm80INS1_25CollectiveMainloopBwdSm80ILi2ELi2EN4cute5tupleIJNS5_1CILi64EEENS7_ILi128EEES8_EEENS_10bfloat16_tEfNS_4arch4Sm80ELb1ELb0ELb1ELb1ELb1ELb0ELb0ELb0ELi2ELi2ELi4ELi2ELb1EEENS1_21CollectiveEpilogueBwdISA_SB_SD_Li256ELb1ELb0ELi2EEENS1_25SingleTileBwdLPTSchedulerILb1ELi128ELb1EEEEEEEEEvNT_6ParamsE) ;  /* 0xffff762080007950 */ /* 0x000fea0003c3ffff */
        .type           $_ZN7cutlass13device_kernelIN5flash19enable_sm80_to_sm89INS1_16FlashAttnBwdSm80INS1_25CollectiveMainloopBwdSm80ILi2ELi2EN4cute5tupleIJNS5_1CILi64EEENS7_ILi128EEES8_EEENS_10bfloat16_tEfNS_4arch4Sm80ELb1ELb0ELb1ELb1ELb1ELb0ELb0ELb0ELi2ELi2ELi4ELi2ELb1EEENS1_21CollectiveEpilogueBwdISA_SB_SD_Li256ELb1ELb0ELi2EEENS1_25SingleTileBwdLPTSchedulerILb1ELi128ELb1EEEEEEEEEvNT_6ParamsE$_ZN4cute3eso3ESOILb1ELb0EJNS_6LayoutINS_5tupleIJNS3_IJNS_1CILi1EEES5_EEEEEENS3_IJNS3_IJS5_NS4_ILi0EEEEEEEEEEENS_10ViewEngineINS_8smem_ptrIPN7cutlass9uint128_tEEEEEEEC2ERKSB_RKSI_,@function
        .size           $_ZN7cutlass13device_kernelIN5flash19enable_sm80_to_sm89INS1_16FlashAttnBwdSm80INS1_25CollectiveMainloopBwdSm80ILi2ELi2EN4cute5tupleIJNS5_1CILi64EEENS7_ILi128EEES8_EEENS_10bfloat16_tEfNS_4arch4Sm80ELb1ELb0ELb1ELb1ELb1ELb0ELb0ELb0ELi2ELi2ELi4ELi2ELb1EEENS1_21CollectiveEpilogueBwdISA_SB_SD_Li256ELb1ELb0ELi2EEENS1_25SingleTileBwdLPTSchedulerILb1ELi128ELb1EEEEEEEEEvNT_6ParamsE$_ZN4cute3eso3ESOILb1ELb0EJNS_6LayoutINS_5tupleIJNS3_IJNS_1CILi1EEES5_EEEEEENS3_IJNS3_IJS5_NS4_ILi0EEEEEEEEEEENS_10ViewEngineINS_8smem_ptrIPN7cutlass9uint128_tEEEEEEEC2ERKSB_RKSI_,($_ZN7cutlass13device_kernelIN5flash19enable_sm80_to_sm89INS1_16FlashAttnBwdSm80INS1_25CollectiveMainloopBwdSm80ILi2ELi2EN4cute5tupleIJNS5_1CILi64EEENS7_ILi128EEES8_EEENS_10bfloat16_tEfNS_4arch4Sm80ELb1ELb0ELb1ELb1ELb1ELb0ELb0ELb0ELi2ELi2ELi4ELi2ELb1EEENS1_21CollectiveEpilogueBwdISA_SB_SD_Li256ELb1ELb0ELi2EEENS1_25SingleTileBwdLPTSchedulerILb1ELi128ELb1EEEEEEEEEvNT_6ParamsE$_ZN4cute3eso3ESOILb1ELb0EJNS_6LayoutINS_5tupleIJNS3_IJNS_1CILi4EEENS4_ILi1EEEEEEEEENS3_IJNS3_IJS6_NS4_ILi0EEEEEEEEEEENS_10ViewEngineINS_8gmem_ptrIPKfEEEEEEC2ERKSC_RKSI_ - $_ZN7cutlass13device_kernelIN5flash19enable_sm80_to_sm89INS1_16FlashAttnBwdSm80INS1_25CollectiveMainloopBwdSm80ILi2ELi2EN4cute5tupleIJNS5_1CILi64EEENS7_ILi128EEES8_EEENS_10bfloat16_tEfNS_4arch4Sm80ELb1ELb0ELb1ELb1ELb1ELb0ELb0ELb0ELi2ELi2ELi4ELi2ELb1EEENS1_21CollectiveEpilogueBwdISA_SB_SD_Li256ELb1ELb0ELi2EEENS1_25SingleTileBwdLPTSchedulerILb1ELi128ELb1EEEEEEEEEvNT_6ParamsE$_ZN4cute3eso3ESOILb1ELb0EJNS_6LayoutINS_5tupleIJNS3_IJNS_1CILi1EEES5_EEEEEENS3_IJNS3_IJS5_NS4_ILi0EEEEEEEEEEENS_10ViewEngineINS_8smem_ptrIPN7cutlass9uint128_tEEEEEEEC2ERKSB_RKSI_)
$_ZN7cutlass13device_kernelIN5flash19enable_sm80_to_sm89INS1_16FlashAttnBwdSm80INS1_25CollectiveMainloopBwdSm80ILi2ELi2EN4cute5tupleIJNS5_1CILi64EEENS7_ILi128EEES8_EEENS_10bfloat16_tEfNS_4arch4Sm80ELb1ELb0ELb1ELb1ELb1ELb0ELb0ELb0ELi2ELi2ELi4ELi2ELb1EEENS1_21CollectiveEpilogueBwdISA_SB_SD_Li256ELb1ELb0ELi2EEENS1_25SingleTileBwdLPTSchedulerILb1ELi128ELb1EEEEEEEEEvNT_6ParamsE$_ZN4cute3eso3ESOILb1ELb0EJNS_6LayoutINS_5tupleIJNS3_IJNS_1CILi1EEES5_EEEEEENS3_IJNS3_IJS5_NS4_ILi0EEEEEEEEEEENS_10ViewEngineINS_8smem_ptrIPN7cutlass9uint128_tEEEEEEEC2ERKSB_RKSI_:
[----:B------:R-:W-:Y:S02]  /*89e0*/  IADD3 R8, R4, -c[0x0][0x20], RZ ;  /* 0x8000080004087a10 */ /* 0x000fe40007ffe0ff */
[----:B------:R-:W-:-:S03]  /*89f0*/  MOV R11, 0x0 ;  /* 0x00000000000b7802 */ /* 0x000fc60000000f00 */
[----:B------:R1:W-:Y:S01]  /*8a00*/  STL.64 [R8], R6 ;  /* 0x0000000608007387 */ /* 0x0003e20000100a00 */
[----:B------:R-:W-:Y:S05]  /*8a10*/  RET.REL.NODEC R10 `(_ZN7cutlass13device_kernelIN5flash19enable_sm80_to_sm89INS1_16FlashAttnBwdSm80INS1_25CollectiveMainloopBwdSm80ILi2ELi2EN4cute5tupleIJNS5_1CILi64EEENS7_ILi128EEES8_EEENS_10bfloat16_tEfNS_4arch4Sm80ELb1ELb0ELb1ELb1ELb1ELb0ELb0ELb0ELi2ELi2ELi4ELi2ELb1EEENS1_21CollectiveEpilogueBwdISA_SB_SD_Li256ELb1ELb0ELi2EEENS1_25SingleTileBwdLPTSchedulerILb1ELi128ELb1EEEEEEEEEvNT_6ParamsE) ;  /* 0xffff75e00a007950 */ /* 0x000fea0003c3ffff */
        .type           $_ZN7cutlass13device_kernelIN5flash19enable_sm80_to_sm89INS1_16FlashAttnBwdSm80INS1_25CollectiveMainloopBwdSm80ILi2ELi2EN4cute5tupleIJNS5_1CILi64EEENS7_ILi128EEES8_EEENS_10bfloat16_tEfNS_4arch4Sm80ELb1ELb0ELb1ELb1ELb1ELb0ELb0ELb0ELi2ELi2ELi4ELi2ELb1EEENS1_21CollectiveEpilogueBwdISA_SB_SD_Li256ELb1ELb0ELi2EEENS1_25SingleTileBwdLPTSchedulerILb1ELi128ELb1EEEEEEEEEvNT_6ParamsE$_ZN4cute3eso3ESOILb1ELb0EJNS_6LayoutINS_5tupleIJNS3_IJNS_1CILi4EEENS4_ILi1EEEEEEEEENS3_IJNS3_IJS6_NS4_ILi0EEEEEEEEEEENS_10ViewEngineINS_8gmem_ptrIPKfEEEEEEC2ERKSC_RKSI_,@function
        .size           $_ZN7cutlass13device_kernelIN5flash19enable_sm80_to_sm89INS1_16FlashAttnBwdSm80INS1_25CollectiveMainloopBwdSm80ILi2ELi2EN4cute5tupleIJNS5_1CILi64EEENS7_ILi128EEES8_EEENS_10bfloat16_tEfNS_4arch4Sm80ELb1ELb0ELb1ELb1ELb1ELb0ELb0ELb0ELi2ELi2ELi4ELi2ELb1EEENS1_21CollectiveEpilogueBwdISA_SB_SD_Li256ELb1ELb0ELi2EEENS1_25SingleTileBwdLPTSchedulerILb1ELi128ELb1EEEEEEEEEvNT_6ParamsE$_ZN4cute3eso3ESOILb1ELb0EJNS_6LayoutINS_5tupleIJNS3_IJNS_1CILi4EEENS4_ILi1EEEEEEEEENS3_IJNS3_IJS6_NS4_ILi0EEEEEEEEEEENS_10ViewEngineINS_8gmem_ptrIPKfEEEEEEC2ERKSC_RKSI_,($_ZN7cutlass13device_kernelIN5flash19enable_sm80_to_sm89INS1_16FlashAttnBwdSm80INS1_25CollectiveMainloopBwdSm80ILi2ELi2EN4cute5tupleIJNS5_1CILi64EEENS7_ILi128EEES8_EEENS_10bfloat16_tEfNS_4arch4Sm80ELb1ELb0ELb1ELb1ELb1ELb0ELb0ELb0ELi2ELi2ELi4ELi2ELb1EEENS1_21CollectiveEpilogueBwdISA_SB_SD_Li256ELb1ELb0ELi2EEENS1_25SingleTileBwdLPTSchedulerILb1ELi128ELb1EEEEEEEEEvNT_6ParamsE$_ZN4cute3eso3ESOILb1ELb0EJNS_6LayoutINS_5tupleIJNS3_IJNS_1CILi4EEENS4_ILi1EEEEEEEEENS3_IJNS3_IJS6_NS4_ILi0EEEEEEEEEEENS_10ViewEngineINS_8smem_ptrIPfEEEEEEC2ERKSC_RKSH_ - $_ZN7cutlass13device_kernelIN5flash19enable_sm80_to_sm89INS1_16FlashAttnBwdSm80INS1_25CollectiveMainloopBwdSm80ILi2ELi2EN4cute5tupleIJNS5_1CILi64EEENS7_ILi128EEES8_EEENS_10bfloat16_tEfNS_4arch4Sm80ELb1ELb0ELb1ELb1ELb1ELb0ELb0ELb0ELi2ELi2ELi4ELi2ELb1EEENS1_21CollectiveEpilogueBwdISA_SB_SD_Li256ELb1ELb0ELi2EEENS1_25SingleTileBwdLPTSchedulerILb1ELi128ELb1EEEEEEEEEvNT_6ParamsE$_ZN4cute3eso3ESOILb1ELb0EJNS_6LayoutINS_5tupleIJNS3_IJNS_1CILi4EEENS4_ILi1EEEEEEEEENS3_IJNS3_IJS6_NS4_ILi0EEEEEEEEEEENS_10ViewEngineINS_8gmem_ptrIPKfEEEEEEC2ERKSC_RKSI_)
$_ZN7cutlass13device_kernelIN5flash19enable_sm80_to_sm89INS1_16FlashAttnBwdSm80INS1_25CollectiveMainloopBwdSm80ILi2ELi2EN4cute5tupleIJNS5_1CILi64EEENS7_ILi128EEES8_EEENS_10bfloat16_tEfNS_4arch4Sm80ELb1ELb0ELb1ELb1ELb1ELb0ELb0ELb0ELi2ELi2ELi4ELi2ELb1EEENS1_21CollectiveEpilogueBwdISA_SB_SD_Li256ELb1ELb0ELi2EEENS1_25SingleTileBwdLPTSchedulerILb1ELi128ELb1EEEEEEEEEvNT_6ParamsE$_ZN4cute3eso3ESOILb1ELb0EJNS_6LayoutINS_5tupleIJNS3_IJNS_1CILi4EEENS4_ILi1EEEEEEEEENS3_IJNS3_IJS6_NS4_ILi0EEEEEEEEEEENS_10ViewEngineINS_8gmem_ptrIPKfEEEEEEC2ERKSC_RKSI_:
[----:B------:R-:W-:Y:S02]  /*8a20*/  IADD3 R10, R13, -c[0x0][0x20], RZ ;  /* 0x800008000d0a7a10 */ /* 0x000fe40007ffe0ff */
[----:B------:R-:W-:-:S03]  /*8a30*/  MOV R17, 0x0 ;  /* 0x0000000000117802 */ /* 0x000fc60000000f00 */
[----:B------:R1:W-:Y:S01]  /*8a40*/  STL.64 [R10], R6 ;  /* 0x000000060a007387 */ /* 0x0003e20000100a00 */
[----:B------:R-:W-:Y:S05]  /*8a50*/  RET.REL.NODEC R16 `(_ZN7cutlass13device_kernelIN5flash19enable_sm80_to_sm89INS1_16FlashAttnBwdSm80INS1_25CollectiveMainloopBwdSm80ILi2ELi2EN4cute5tupleIJNS5_1CILi64EEENS7_ILi128EEES8_EEENS_10bfloat16_tEfNS_4arch4Sm80ELb1ELb0ELb1ELb1ELb1ELb0ELb0ELb0ELi2ELi2ELi4ELi2ELb1EEENS1_21CollectiveEpilogueBwdISA_SB_SD_Li256ELb1ELb0ELi2EEENS1_25SingleTileBwdLPTSchedulerILb1ELi128ELb1EEEEEEEEEvNT_6ParamsE) ;  /* 0xffff75a010007950 */ /* 0x000fea0003c3ffff */
        .type           $_ZN7cutlass13device_kernelIN5flash19enable_sm80_to_sm89INS1_16FlashAttnBwdSm80INS1_25CollectiveMainloopBwdSm80ILi2ELi2EN4cute5tupleIJNS5_1CILi64EEENS7_ILi128EEES8_EEENS_10bfloat16_tEfNS_4arch4Sm80ELb1ELb0ELb1ELb1ELb1ELb0ELb0ELb0ELi2ELi2ELi4ELi2ELb1EEENS1_21CollectiveEpilogueBwdISA_SB_SD_Li256ELb1ELb0ELi2EEENS1_25SingleTileBwdLPTSchedulerILb1ELi128ELb1EEEEEEEEEvNT_6ParamsE$_ZN4cute3eso3ESOILb1ELb0EJNS_6LayoutINS_5tupleIJNS3_IJNS_1CILi4EEENS4_ILi1EEEEEEEEENS3_IJNS3_IJS6_NS4_ILi0EEEEEEEEEEENS_10ViewEngineINS_8smem_ptrIPfEEEEEEC2ERKSC_RKSH_,@function
        .size           $_ZN7cutlass13device_kernelIN5flash19enable_sm80_to_sm89INS1_16FlashAttnBwdSm80INS1_25CollectiveMainloopBwdSm80ILi2ELi2EN4cute5tupleIJNS5_1CILi64EEENS7_ILi128EEES8_EEENS_10bfloat16_tEfNS_4arch4Sm80ELb1ELb0ELb1ELb1ELb1ELb0ELb0ELb0ELi2ELi2ELi4ELi2ELb1EEENS1_21CollectiveEpilogueBwdISA_SB_SD_Li256ELb1ELb0ELi2EEENS1_25SingleTileBwdLPTSchedulerILb1ELi128ELb1EEEEEEEEEvNT_6ParamsE$_ZN4cute3eso3ESOILb1ELb0EJNS_6LayoutINS_5tupleIJNS3_IJNS_1CILi4EEENS4_ILi1EEEEEEEEENS3_IJNS3_IJS6_NS4_ILi0EEEEEEEEEEENS_10ViewEngineINS_8smem_ptrIPfEEEEEEC2ERKSC_RKSH_,($_ZN7cutlass13device_kernelIN5flash19enable_sm80_to_sm89INS1_16FlashAttnBwdSm80INS1_25CollectiveMainloopBwdSm80ILi2ELi2EN4cute5tupleIJNS5_1CILi64EEENS7_ILi128EEES8_EEENS_10bfloat16_tEfNS_4arch4Sm80ELb1ELb0ELb1ELb1ELb1ELb0ELb0ELb0ELi2ELi2ELi4ELi2ELb1EEENS1_21CollectiveEpilogueBwdISA_SB_SD_Li256ELb1ELb0ELi2EEENS1_25SingleTileBwdLPTSchedulerILb1ELi128ELb1EEEEEEEEEvNT_6ParamsE$_ZN4cute3eso3ESOILb1ELb0EJNS_6LayoutINS_5tupleIJNS3_IJNS_1CILi4EEENS4_ILi1EEEEEES6_EEENS3_IJNS3_IJS6_NS4_ILi0EEEEEES9_EEEEENS_10ViewEngineINS_8gmem_ptrIPKfEEEEEEC2ERKSC_RKSI_ - $_ZN7cutlass13device_kernelIN5flash19enable_sm80_to_sm89INS1_16FlashAttnBwdSm80INS1_25CollectiveMainloopBwdSm80ILi2ELi2EN4cute5tupleIJNS5_1CILi64EEENS7_ILi128EEES8_EEENS_10bfloat16_tEfNS_4arch4Sm80ELb1ELb0ELb1ELb1ELb1ELb0ELb0ELb0ELi2ELi2ELi4ELi2ELb1EEENS1_21CollectiveEpilogueBwdISA_SB_SD_Li256ELb1ELb0ELi2EEENS1_25SingleTileBwdLPTSchedulerILb1ELi128ELb1EEEEEEEEEvNT_6ParamsE$_ZN4cute3eso3ESOILb1ELb0EJNS_6LayoutINS_5tupleIJNS3_IJNS_1CILi4EEENS4_ILi1EEEEEEEEENS3_IJNS3_IJS6_NS4_ILi0EEEEEEEEEEENS_10ViewEngineINS_8smem_ptrIPfEEEEEEC2ERKSC_RKSH_)
$_ZN7cutlass13device_kernelIN5flash19enable_sm80_to_sm89INS1_16FlashAttnBwdSm80INS1_25CollectiveMainloopBwdSm80ILi2ELi2EN4cute5tupleIJNS5_1CILi64EEENS7_ILi128EEES8_EEENS_10bfloat16_tEfNS_4arch4Sm80ELb1ELb0ELb1ELb1ELb1ELb0ELb0ELb0ELi2ELi2ELi4ELi2ELb1EEENS1_21CollectiveEpilogueBwdISA_SB_SD_Li256ELb1ELb0ELi2EEENS1_25SingleTileBwdLPTSchedulerILb1ELi128ELb1EEEEEEEEEvNT_6ParamsE$_ZN4cute3eso3ESOILb1ELb0EJNS_6LayoutINS_5tupleIJNS3_IJNS_1CILi4EEENS4_ILi1EEEEEEEEENS3_IJNS3_IJS6_NS4_ILi0EEEEEEEEEEENS_10ViewEngineINS_8smem_ptrIPfEEEEEEC2ERKSC_RKSH_:
[----:B------:R-:W-:Y:S02]  /*8a60*/  IADD3 R8, R13, -c[0x0][0x20], RZ ;  /* 0x800008000d087a10 */ /* 0x000fe40007ffe0ff */
[----:B------:R-:W-:-:S03]  /*8a70*/  MOV R17, 0x0 ;  /* 0x0000000000117802 */ /* 0x000fc60000000f00 */
[----:B------:R1:W-:Y:S01]  /*8a80*/  STL.64 [R8], R6 ;  /* 0x0000000608007387 */ /* 0x0003e20000100a00 */
[----:B------:R-:W-:Y:S05]  /*8a90*/  RET.REL.NODEC R16 `(_ZN7cutlass13device_kernelIN5flash19enable_sm80_to_sm89INS1_16FlashAttnBwdSm80INS1_25CollectiveMainloopBwdSm80ILi2ELi2EN4cute5tupleIJNS5_1CILi64EEENS7_ILi128EEES8_EEENS_10bfloat16_tEfNS_4arch4Sm80ELb1ELb0ELb1ELb1ELb1ELb0ELb0ELb0ELi2ELi2ELi4ELi2ELb1EEENS1_21CollectiveEpilogueBwdISA_SB_SD_Li256ELb1ELb0ELi2EEENS1_25SingleTileBwdLPTSchedulerILb1ELi128ELb1EEEEEEEEEvNT_6ParamsE) ;  /* 0xffff756010007950 */ /* 0x000fea0003c3ffff */
        .type           $_ZN7cutlass13device_kernelIN5flash19enable_sm80_to_sm89INS1_16FlashAttnBwdSm80INS1_25CollectiveMainloopBwdSm80ILi2ELi2EN4cute5tupleIJNS5_1CILi64EEENS7_ILi128EEES8_EEENS_10bfloat16_tEfNS_4arch4Sm80ELb1ELb0ELb1ELb1ELb1ELb0ELb0ELb0ELi2ELi2ELi4ELi2ELb1EEENS1_21CollectiveEpilogueBwdISA_SB_SD_Li256ELb1ELb0ELi2EEENS1_25SingleTileBwdLPTSchedulerILb1ELi128ELb1EEEEEEEEEvNT_6ParamsE$_ZN4cute3eso3ESOILb1ELb0EJNS_6LayoutINS_5tupleIJNS3_IJNS_1CILi4EEENS4_ILi1EEEEEES6_EEENS3_IJNS3_IJS6_NS4_ILi0EEEEEES9_EEEEENS_10ViewEngineINS_8gmem_ptrIPKfEEEEEEC2ERKSC_RKSI_,@function
        .size           $_ZN7cutlass13device_kernelIN5flash19enable_sm80_to_sm89INS1_16FlashAttnBwdSm80INS1_25CollectiveMainloopBwdSm80ILi2ELi2EN4cute5tupleIJNS5_1CILi64EEENS7_ILi128EEES8_EEENS_10bfloat16_tEfNS_4arch4Sm80ELb1ELb0ELb1ELb1ELb1ELb0ELb0ELb0ELi2ELi2ELi4ELi2ELb1EEENS1_21CollectiveEpilogueBwdISA_SB_SD_Li256ELb1ELb0ELi2EEENS1_25SingleTileBwdLPTSchedulerILb1ELi128ELb1EEEEEEEEEvNT_6ParamsE$_ZN4cute3eso3ESOILb1ELb0EJNS_6LayoutINS_5tupleIJNS3_IJNS_1CILi4EEENS4_ILi1EEEEEES6_EEENS3_IJNS3_IJS6_NS4_ILi0EEEEEES9_EEEEENS_10ViewEngineINS_8gmem_ptrIPKfEEEEEEC2ERKSC_RKSI_,($_ZN7cutlass13device_kernelIN5flash19enable_sm80_to_sm89INS1_16FlashAttnBwdSm80INS1_25CollectiveMainloopBwdSm80ILi2ELi2EN4cute5tupleIJNS5_1CILi64EEENS7_ILi128EEES8_EEENS_10bfloat16_tEfNS_4arch4Sm80ELb1ELb0ELb1ELb1ELb1ELb0ELb0ELb0ELi2ELi2ELi4ELi2ELb1EEENS1_21CollectiveEpilogueBwdISA_SB_SD_Li256ELb1ELb0ELi2EEENS1_25SingleTileBwdLPTSchedulerILb1ELi128ELb1EEEEEEEEEvNT_6ParamsE$_ZN4cute3eso3ESOILb1ELb0EJNS_6LayoutINS_5tupleIJNS3_IJNS_1CILi4EEENS4_ILi1EEEEEES6_EEENS3_IJNS3_IJS6_NS4_ILi0EEEEEES9_EEEEENS_10ViewEngineINS_8smem_ptrIPfEEEEEEC2ERKSC_RKSH_ - $_ZN7cutlass13device_kernelIN5flash19enable_sm80_to_sm89INS1_16FlashAttnBwdSm80INS1_25CollectiveMainloopBwdSm80ILi2ELi2EN4cute5tupleIJNS5_1CILi64EEENS7_ILi128EEES8_EEENS_10bfloat16_tEfNS_4arch4Sm80ELb1ELb0ELb1ELb1ELb1ELb0ELb0ELb0ELi2ELi2ELi4ELi2ELb1EEENS1_21CollectiveEpilogueBwdISA_SB_SD_Li256ELb1ELb0ELi2EEENS1_25SingleTileBwdLPTSchedulerILb1ELi128ELb1EEEEEEEEEvNT_6ParamsE$_ZN4cute3eso3ESOILb1ELb0EJNS_6LayoutINS_5tupleIJNS3_IJNS_1CILi4EEENS4_ILi1EEEEEES6_EEENS3_IJNS3_IJS6_NS4_ILi0EEEEEES9_EEEEENS_10ViewEngineINS_8gmem_ptrIPKfEEEEEEC2ERKSC_RKSI_)
$_ZN7cutlass13device_kernelIN5flash19enable_sm80_to_sm89INS1_16FlashAttnBwdSm80INS1_25CollectiveMainloopBwdSm80ILi2ELi2EN4cute5tupleIJNS5_1CILi64EEENS7_ILi128EEES8_EEENS_10bfloat16_tEfNS_4arch4Sm80ELb1ELb0ELb1ELb1ELb1ELb0ELb0ELb0ELi2ELi2ELi4ELi2ELb1EEENS1_21CollectiveEpilogueBwdISA_SB_SD_Li256ELb1ELb0ELi2EEENS1_25SingleTileBwdLPTSchedulerILb1ELi128ELb1EEEEEEEEEvNT_6ParamsE$_ZN4cute3eso3ESOILb1ELb0EJNS_6LayoutINS_5tupleIJNS3_IJNS_1CILi4EEENS4_ILi1EEEEEES6_EEENS3_IJNS3_IJS6_NS4_ILi0EEEEEES9_EEEEENS_10ViewEngineINS_8gmem_ptrIPKfEEEEEEC2ERKSC_RKSI_:
[----:B------:R-:W-:Y:S02]  /*8aa0*/  IADD3 R8, R4, -c[0x0][0x20], RZ ;  /* 0x8000080004087a10 */ /* 0x000fe40007ffe0ff */
[----:B------:R-:W-:-:S03]  /*8ab0*/  MOV R11, 0x0 ;  /* 0x00000000000b7802 */ /* 0x000fc60000000f00 */
[----:B------:R1:W-:Y:S01]  /*8ac0*/  STL.64 [R8], R6 ;  /* 0x0000000608007387 */ /* 0x0003e20000100a00 */
[----:B------:R-:W-:Y:S05]  /*8ad0*/  RET.REL.NODEC R10 `(_ZN7cutlass13device_kernelIN5flash19enable_sm80_to_sm89INS1_16FlashAttnBwdSm80INS1_25CollectiveMainloopBwdSm80ILi2ELi2EN4cute5tupleIJNS5_1CILi64EEENS7_ILi128EEES8_EEENS_10bfloat16_tEfNS_4arch4Sm80ELb1ELb0ELb1ELb1ELb1ELb0ELb0ELb0ELi2ELi2ELi4ELi2ELb1EEENS1_21CollectiveEpilogueBwdISA_SB_SD_Li256ELb1ELb0ELi2EEENS1_25SingleTileBwdLPTSchedulerILb1ELi128ELb1EEEEEEEEEvNT_6ParamsE) ;  /* 0xffff75200a007950 */ /* 0x000fea0003c3ffff */
        .type           $_ZN7cutlass13device_kernelIN5flash19enable_sm80_to_sm89INS1_16FlashAttnBwdSm80INS1_25CollectiveMainloopBwdSm80ILi2ELi2EN4cute5tupleIJNS5_1CILi64EEENS7_ILi128EEES8_EEENS_10bfloat16_tEfNS_4arch4Sm80ELb1ELb0ELb1ELb1ELb1ELb0ELb0ELb0ELi2ELi2ELi4ELi2ELb1EEENS1_21CollectiveEpilogueBwdISA_SB_SD_Li256ELb1ELb0ELi2EEENS1_25SingleTileBwdLPTSchedulerILb1ELi128ELb1EEEEEEEEEvNT_6ParamsE$_ZN4cute3eso3ESOILb1ELb0EJNS_6LayoutINS_5tupleIJNS3_IJNS_1CILi4EEENS4_ILi1EEEEEES6_EEENS3_IJNS3_IJS6_NS4_ILi0EEEEEES9_EEEEENS_10ViewEngineINS_8smem_ptrIPfEEEEEEC2ERKSC_RKSH_,@function
        .size           $_ZN7cutlass13device_kernelIN5flash19enable_sm80_to_sm89INS1_16FlashAttnBwdSm80INS1_25CollectiveMainloopBwdSm80ILi2ELi2EN4cute5tupleIJNS5_1CILi64EEENS7_ILi128EEES8_EEENS_10bfloat16_tEfNS_4arch4Sm80ELb1ELb0ELb1ELb1ELb1ELb0ELb0ELb0ELi2ELi2ELi4ELi2ELb1EEENS1_21CollectiveEpilogueBwdISA_SB_SD_Li256ELb1ELb0ELi2EEENS1_25SingleTileBwdLPTSchedulerILb1ELi128ELb1EEEEEEEEEvNT_6ParamsE$_ZN4cute3eso3ESOILb1ELb0EJNS_6LayoutINS_5tupleIJNS3_IJNS_1CILi4EEENS4_ILi1EEEEEES6_EEENS3_IJNS3_IJS6_NS4_ILi0EEEEEES9_EEEEENS_10ViewEngineINS_8smem_ptrIPfEEEEEEC2ERKSC_RKSH_,($_ZN7cutlass13device_kernelIN5flash19enable_sm80_to_sm89INS1_16FlashAttnBwdSm80INS1_25CollectiveMainloopBwdSm80ILi2ELi2EN4cute5tupleIJNS5_1CILi64EEENS7_ILi128EEES8_EEENS_10bfloat16_tEfNS_4arch4Sm80ELb1ELb0ELb1ELb1ELb1ELb0ELb0ELb0ELi2ELi2ELi4ELi2ELb1EEENS1_21CollectiveEpilogueBwdISA_SB_SD_Li256ELb1ELb0ELi2EEENS1_25SingleTileBwdLPTSchedulerILb1ELi128ELb1EEEEEEEEEvNT_6ParamsE$_ZN4cute3eso3ESOILb1ELb0EJNS_6LayoutINS_5tupleIJNS3_IJNS_1CILi4EEENS4_ILi1EEEEEES6_EEENS3_IJNS3_IJS6_NS4_ILi0EEEEEES9_EEEEEiEEC2ERKSC_RKi - $_ZN7cutlass13device_kernelIN5flash19enable_sm80_to_sm89INS1_16FlashAttnBwdSm80INS1_25CollectiveMainloopBwdSm80ILi2ELi2EN4cute5tupleIJNS5_1CILi64EEENS7_ILi128EEES8_EEENS_10bfloat16_tEfNS_4arch4Sm80ELb1ELb0ELb1ELb1ELb1ELb0ELb0ELb0ELi2ELi2ELi4ELi2ELb1EEENS1_21CollectiveEpilogueBwdISA_SB_SD_Li256ELb1ELb0ELi2EEENS1_25SingleTileBwdLPTSchedulerILb1ELi128ELb1EEEEEEEEEvNT_6ParamsE$_ZN4cute3eso3ESOILb1ELb0EJNS_6LayoutINS_5tupleIJNS3_IJNS_1CILi4EEENS4_ILi1EEEEEES6_EEENS3_IJNS3_IJS6_NS4_ILi0EEEEEES9_EEEEENS_10ViewEngineINS_8smem_ptrIPfEEEEEEC2ERKSC_RKSH_)
$_ZN7cutlass13device_kernelIN5flash19enable_sm80_to_sm89INS1_16FlashAttnBwdSm80INS1_25CollectiveMainloopBwdSm80ILi2ELi2EN4cute5tupleIJNS5_1CILi64EEENS7_ILi128EEES8_EEENS_10bfloat16_tEfNS_4arch4Sm80ELb1ELb0ELb1ELb1ELb1ELb0ELb0ELb0ELi2ELi2ELi4ELi2ELb1EEENS1_21CollectiveEpilogueBwdISA_SB_SD_Li256ELb1ELb0ELi2EEENS1_25SingleTileBwdLPTSchedulerILb1ELi128ELb1EEEEEEEEEvNT_6ParamsE$_ZN4cute3eso3ESOILb1ELb0EJNS_6LayoutINS_5tupleIJNS3_IJNS_1CILi4EEENS4_ILi1EEEEEES6_EEENS3_IJNS3_IJS6_NS4_ILi0EEEEEES9_EEEEENS_10ViewEngineINS_8smem_ptrIPfEEEEEEC2ERKSC_RKSH_:
[----:B------:R-:W-:Y:S02]  /*8ae0*/  IADD3 R8, R4, -c[0x0][0x20], RZ ;  /* 0x8000080004087a10 */ /* 0x000fe40007ffe0ff */
[----:B------:R-:W-:-:S03]  /*8af0*/  MOV R17, 0x0 ;  /* 0x0000000000117802 */ /* 0x000fc60000000f00 */
[----:B------:R1:W-:Y:S01]  /*8b00*/  STL.64 [R8], R6 ;  /* 0x0000000608007387 */ /* 0x0003e20000100a00 */
[----:B------:R-:W-:Y:S05]  /*8b10*/  RET.REL.NODEC R16 `(_ZN7cutlass13device_kernelIN5flash19enable_sm80_to_sm89INS1_16FlashAttnBwdSm80INS1_25CollectiveMainloopBwdSm80ILi2ELi2EN4cute5tupleIJNS5_1CILi64EEENS7_ILi128EEES8_EEENS_10bfloat16_tEfNS_4arch4Sm80ELb1ELb0ELb1ELb1ELb1ELb0ELb0ELb0ELi2ELi2ELi4ELi2ELb1EEENS1_21CollectiveEpilogueBwdISA_SB_SD_Li256ELb1ELb0ELi2EEENS1_25SingleTileBwdLPTSchedulerILb1ELi128ELb1EEEEEEEEEvNT_6ParamsE) ;  /* 0xffff74e010007950 */ /* 0x000fea0003c3ffff */
        .type           $_ZN7cutlass13device_kernelIN5flash19enable_sm80_to_sm89INS1_16FlashAttnBwdSm80INS1_25CollectiveMainloopBwdSm80ILi2ELi2EN4cute5tupleIJNS5_1CILi64EEENS7_ILi128EEES8_EEENS_10bfloat16_tEfNS_4arch4Sm80ELb1ELb0ELb1ELb1ELb1ELb0ELb0ELb0ELi2ELi2ELi4ELi2ELb1EEENS1_21CollectiveEpilogueBwdISA_SB_SD_Li256ELb1ELb0ELi2EEENS1_25SingleTileBwdLPTSchedulerILb1ELi128ELb1EEEEEEEEEvNT_6ParamsE$_ZN4cute3eso3ESOILb1ELb0EJNS_6LayoutINS_5tupleIJNS3_IJNS_1CILi4EEENS4_ILi1EEEEEES6_EEENS3_IJNS3_IJS6_NS4_ILi0EEEEEES9_EEEEEiEEC2ERKSC_RKi,@function
        .size           $_ZN7cutlass13device_kernelIN5flash19enable_sm80_to_sm89INS1_16FlashAttnBwdSm80INS1_25CollectiveMainloopBwdSm80ILi2ELi2EN4cute5tupleIJNS5_1CILi64EEENS7_ILi128EEES8_EEENS_10bfloat16_tEfNS_4arch4Sm80ELb1ELb0ELb1ELb1ELb1ELb0ELb0ELb0ELi2ELi2ELi4ELi2ELb1EEENS1_21CollectiveEpilogueBwdISA_SB_SD_Li256ELb1ELb0ELi2EEENS1_25SingleTileBwdLPTSchedulerILb1ELi128ELb1EEEEEEEEEvNT_6ParamsE$_ZN4cute3eso3ESOILb1ELb0EJNS_6LayoutINS_5tupleIJNS3_IJNS_1CILi4EEENS4_ILi1EEEEEES6_EEENS3_IJNS3_IJS6_NS4_ILi0EEEEEES9_EEEEEiEEC2ERKSC_RKi,($_ZN7cutlass13device_kernelIN5flash19enable_sm80_to_sm89INS1_16FlashAttnBwdSm80INS1_25CollectiveMainloopBwdSm80ILi2ELi2EN4cute5tupleIJNS5_1CILi64EEENS7_ILi128EEES8_EEENS_10bfloat16_tEfNS_4arch4Sm80ELb1ELb0ELb1ELb1ELb1ELb0ELb0ELb0ELi2ELi2ELi4ELi2ELb1EEENS1_21CollectiveEpilogueBwdISA_SB_SD_Li256ELb1ELb0ELi2EEENS1_25SingleTileBwdLPTSchedulerILb1ELi128ELb1EEEEEEEEEvNT_6ParamsE$_ZN4cute3eso3ESOILb1ELb0EJNS_6LayoutINS_5tupleIJNS3_IJNS_1CILi8EEENS4_ILi1EEEEEEEEENS3_IJNS3_IJS6_NS4_ILi0EEEEEEEEEEENS_10ViewEngineINS_8gmem_ptrIPKN7cutlass10bfloat16_tEEEEEEEC2ERKSC_RKSK_ - $_ZN7cutlass13device_kernelIN5flash19enable_sm80_to_sm89INS1_16FlashAttnBwdSm80INS1_25CollectiveMainloopBwdSm80ILi2ELi2EN4cute5tupleIJNS5_1CILi64EEENS7_ILi128EEES8_EEENS_10bfloat16_tEfNS_4arch4Sm80ELb1ELb0ELb1ELb1ELb1ELb0ELb0ELb0ELi2ELi2ELi4ELi2ELb1EEENS1_21CollectiveEpilogueBwdISA_SB_SD_Li256ELb1ELb0ELi2EEENS1_25SingleTileBwdLPTSchedulerILb1ELi128ELb1EEEEEEEEEvNT_6ParamsE$_ZN4cute3eso3ESOILb1ELb0EJNS_6LayoutINS_5tupleIJNS3_IJNS_1CILi4EEENS4_ILi1EEEEEES6_EEENS3_IJNS3_IJS6_NS4_ILi0EEEEEES9_EEEEEiEEC2ERKSC_RKi)
$_ZN7cutlass13device_kernelIN5flash19enable_sm80_to_sm89INS1_16FlashAttnBwdSm80INS1_25CollectiveMainloopBwdSm80ILi2ELi2EN4cute5tupleIJNS5_1CILi64EEENS7_ILi128EEES8_EEENS_10bfloat16_tEfNS_4arch4Sm80ELb1ELb0ELb1ELb1ELb1ELb0ELb0ELb0ELi2ELi2ELi4ELi2ELb1EEENS1_21CollectiveEpilogueBwdISA_SB_SD_Li256ELb1ELb0ELi2EEENS1_25SingleTileBwdLPTSchedulerILb1ELi128ELb1EEEEEEEEEvNT_6ParamsE$_ZN4cute3eso3ESOILb1ELb0EJNS_6LayoutINS_5tupleIJNS3_IJNS_1CILi4EEENS4_ILi1EEEEEES6_EEENS3_IJNS3_IJS6_NS4_ILi0EEEEEES9_EEEEEiEEC2ERKSC_RKi:
[----:B------:R-:W-:Y:S02]  /*8b20*/  IADD3 R6, R4, -c[0x0][0x20], RZ ;  /* 0x8000080004067a10 */ /* 0x000fe40007ffe0ff */
[----:B------:R-:W-:-:S03]  /*8b30*/  MOV R9, 0x0 ;  /* 0x0000000000097802 */ /* 0x000fc60000000f00 */
[----:B------:R1:W-:Y:S01]  /*8b40*/  STL [R6], R7 ;  /* 0x0000000706007387 */ /* 0x0003e20000100800 */
[----:B------:R-:W-:Y:S05]  /*8b50*/  RET.REL.NODEC R8 `(_ZN7cutlass13device_kernelIN5flash19enable_sm80_to_sm89INS1_16FlashAttnBwdSm80INS1_25CollectiveMainloopBwdSm80ILi2ELi2EN4cute5tupleIJNS5_1CILi64EEENS7_ILi128EEES8_EEENS_10bfloat16_tEfNS_4arch4Sm80ELb1ELb0ELb1ELb1ELb1ELb0ELb0ELb0ELi2ELi2ELi4ELi2ELb1EEENS1_21CollectiveEpilogueBwdISA_SB_SD_Li256ELb1ELb0ELi2EEENS1_25SingleTileBwdLPTSchedulerILb1ELi128ELb1EEEEEEEEEvNT_6ParamsE) ;  /* 0xffff74a008007950 */ /* 0x000fea0003c3ffff */
        .type           $_ZN7cutlass13device_kernelIN5flash19enable_sm80_to_sm89INS1_16FlashAttnBwdSm80INS1_25CollectiveMainloopBwdSm80ILi2ELi2EN4cute5tupleIJNS5_1CILi64EEENS7_ILi128EEES8_EEENS_10bfloat16_tEfNS_4arch4Sm80ELb1ELb0ELb1ELb1ELb1ELb0ELb0ELb0ELi2ELi2ELi4ELi2ELb1EEENS1_21CollectiveEpilogueBwdISA_SB_SD_Li256ELb1ELb0ELi2EEENS1_25SingleTileBwdLPTSchedulerILb1ELi128ELb1EEEEEEEEEvNT_6ParamsE$_ZN4cute3eso3ESOILb1ELb0EJNS_6LayoutINS_5tupleIJNS3_IJNS_1CILi8EEENS4_ILi1EEEEEEEEENS3_IJNS3_IJS6_NS4_ILi0EEEEEEEEEEENS_10ViewEngineINS_8gmem_ptrIPKN7cutlass10bfloat16_tEEEEEEEC2ERKSC_RKSK_,@function
        .size           $_ZN7cutlass13device_kernelIN5flash19enable_sm80_to_sm89INS1_16FlashAttnBwdSm80INS1_25CollectiveMainloopBwdSm80ILi2ELi2EN4cute5tupleIJNS5_1CILi64EEENS7_ILi128EEES8_EEENS_10bfloat16_tEfNS_4arch4Sm80ELb1ELb0ELb1ELb1ELb1ELb0ELb0ELb0ELi2ELi2ELi4ELi2ELb1EEENS1_21CollectiveEpilogueBwdISA_SB_SD_Li256ELb1ELb0ELi2EEENS1_25SingleTileBwdLPTSchedulerILb1ELi128ELb1EEEEEEEEEvNT_6ParamsE$_ZN4cute3eso3ESOILb1ELb0EJNS_6LayoutINS_5tupleIJNS3_IJNS_1CILi8EEENS4_ILi1EEEEEEEEENS3_IJNS3_IJS6_NS4_ILi0EEEEEEEEEEENS_10ViewEngineINS_8gmem_ptrIPKN7cutlass10bfloat16_tEEEEEEEC2ERKSC_RKSK_,($_ZN7cutlass13device_kernelIN5flash19enable_sm80_to_sm89INS1_16FlashAttnBwdSm80INS1_25CollectiveMainloopBwdSm80ILi2ELi2EN4cute5tupleIJNS5_1CILi64EEENS7_ILi128EEES8_EEENS_10bfloat16_tEfNS_4arch4Sm80ELb1ELb0ELb1ELb1ELb1ELb0ELb0ELb0ELi2ELi2ELi4ELi2ELb1EEENS1_21CollectiveEpilogueBwdISA_SB_SD_Li256ELb1ELb0ELi2EEENS1_25SingleTileBwdLPTSchedulerILb1ELi128ELb1EEEEEEEEEvNT_6ParamsE$_ZN4cute3eso3ESOILb1ELb0EJNS_6LayoutINS_5tupleIJNS3_IJNS_1CILi8EEENS4_ILi1EEEEEEEEENS3_IJNS3_IJS6_NS4_ILi0EEEEEEEEEEENS_10ViewEngineINS_8smem_ptrIPN7cutlass10bfloat16_tEEEEEEEC2ERKSC_RKSJ_ - $_ZN7cutlass13device_kernelIN5flash19enable_sm80_to_sm89INS1_16FlashAttnBwdSm80INS1_25CollectiveMainloopBwdSm80ILi2ELi2EN4cute5tupleIJNS5_1CILi64EEENS7_ILi128EEES8_EEENS_10bfloat16_tEfNS_4arch4Sm80ELb1ELb0ELb1ELb1ELb1ELb0ELb0ELb0ELi2ELi2ELi4ELi2ELb1EEENS1_21CollectiveEpilogueBwdISA_SB_SD_Li256ELb1ELb0ELi2EEENS1_25SingleTileBwdLPTSchedulerILb1ELi128ELb1EEEEEEEEEvNT_6ParamsE$_ZN4cute3eso3ESOILb1ELb0EJNS_6LayoutINS_5tupleIJNS3_IJNS_1CILi8EEENS4_ILi1EEEEEEEEENS3_IJNS3_IJS6_NS4_ILi0EEEEEEEEEEENS_10ViewEngineINS_8gmem_ptrIPKN7cutlass10bfloat16_tEEEEEEEC2ERKSC_RKSK_)
$_ZN7cutlass13device_kernelIN5flash19enable_sm80_to_sm89INS1_16FlashAttnBwdSm80INS1_25CollectiveMainloopBwdSm80ILi2ELi2EN4cute5tupleIJNS5_1CILi64EEENS7_ILi128EEES8_EEENS_10bfloat16_tEfNS_4arch4Sm80ELb1ELb0ELb1ELb1ELb1ELb0ELb0ELb0ELi2ELi2ELi4ELi2ELb1EEENS1_21CollectiveEpilogueBwdISA_SB_SD_Li256ELb1ELb0ELi2EEENS1_25SingleTileBwdLPTSchedulerILb1ELi128ELb1EEEEEEEEEvNT_6ParamsE$_ZN4cute3eso3ESOILb1ELb0EJNS_6LayoutINS_5tupleIJNS3_IJNS_1CILi8EEENS4_ILi1EEEEEEEEENS3_IJNS3_IJS6_NS4_ILi0EEEEEEEEEEENS_10ViewEngineINS_8gmem_ptrIPKN7cutlass10bfloat16_tEEEEEEEC2ERKSC_RKSK_:
[----:B------:R-:W-:Y:S02]  /*8b60*/  IADD3 R8, R4, -c[0x0][0x20], RZ ;  /* 0x8000080004087a10 */ /* 0x000fe40007ffe0ff */
[----:B------:R-:W-:-:S03]  /*8b70*/  MOV R11, 0x0 ;  /* 0x00000000000b7802 */ /* 0x000fc60000000f00 */
[----:B------:R1:W-:Y:S01]  /*8b80*/  STL.64 [R8], R6 ;  /* 0x0000000608007387 */ /* 0x0003e20000100a00 */
[----:B------:R-:W-:Y:S05]  /*8b90*/  RET.REL.NODEC R10 `(_ZN7cutlass13device_kernelIN5flash19enable_sm80_to_sm89INS1_16FlashAttnBwdSm80INS1_25CollectiveMainloopBwdSm80ILi2ELi2EN4cute5tupleIJNS5_1CILi64EEENS7_ILi128EEES8_EEENS_10bfloat16_tEfNS_4arch4Sm80ELb1ELb0ELb1ELb1ELb1ELb0ELb0ELb0ELi2ELi2ELi4ELi2ELb1EEENS1_21CollectiveEpilogueBwdISA_SB_SD_Li256ELb1ELb0ELi2EEENS1_25SingleTileBwdLPTSchedulerILb1ELi128ELb1EEEEEEEEEvNT_6ParamsE) ;  /* 0xffff74600a007950 */ /* 0x000fea0003c3ffff */
        .type           $_ZN7cutlass13device_kernelIN5flash19enable_sm80_to_sm89INS1_16FlashAttnBwdSm80INS1_25CollectiveMainloopBwdSm80ILi2ELi2EN4cute5tupleIJNS5_1CILi64EEENS7_ILi128EEES8_EEENS_10bfloat16_tEfNS_4arch4Sm80ELb1ELb0ELb1ELb1ELb1ELb0ELb0ELb0ELi2ELi2ELi4ELi2ELb1EEENS1_21CollectiveEpilogueBwdISA_SB_SD_Li256ELb1ELb0ELi2EEENS1_25SingleTileBwdLPTSchedulerILb1ELi128ELb1EEEEEEEEEvNT_6ParamsE$_ZN4cute3eso3ESOILb1ELb0EJNS_6LayoutINS_5tupleIJNS3_IJNS_1CILi8EEENS4_ILi1EEEEEEEEENS3_IJNS3_IJS6_NS4_ILi0EEEEEEEEEEENS_10ViewEngineINS_8smem_ptrIPN7cutlass10bfloat16_tEEEEEEEC2ERKSC_RKSJ_,@function
        .size           $_ZN7cutlass13device_kernelIN5flash19enable_sm80_to_sm89INS1_16FlashAttnBwdSm80INS1_25CollectiveMainloopBwdSm80ILi2ELi2EN4cute5tupleIJNS5_1CILi64EEENS7_ILi128EEES8_EEENS_10bfloat16_tEfNS_4arch4Sm80ELb1ELb0ELb1ELb1ELb1ELb0ELb0ELb0ELi2ELi2ELi4ELi2ELb1EEENS1_21CollectiveEpilogueBwdISA_SB_SD_Li256ELb1ELb0ELi2EEENS1_25SingleTileBwdLPTSchedulerILb1ELi128ELb1EEEEEEEEEvNT_6ParamsE$_ZN4cute3eso3ESOILb1ELb0EJNS_6LayoutINS_5tupleIJNS3_IJNS_1CILi8EEENS4_ILi1EEEEEEEEENS3_IJNS3_IJS6_NS4_ILi0EEEEEEEEEEENS_10ViewEngineINS_8smem_ptrIPN7cutlass10bfloat16_tEEEEEEEC2ERKSC_RKSJ_,($_ZN7cutlass13device_kernelIN5flash19enable_sm80_to_sm89INS1_16FlashAttnBwdSm80INS1_25CollectiveMainloopBwdSm80ILi2ELi2EN4cute5tupleIJNS5_1CILi64EEENS7_ILi128EEES8_EEENS_10bfloat16_tEfNS_4arch4Sm80ELb1ELb0ELb1ELb1ELb1ELb0ELb0ELb0ELi2ELi2ELi4ELi2ELb1EEENS1_21CollectiveEpilogueBwdISA_SB_SD_Li256ELb1ELb0ELi2EEENS1_25SingleTileBwdLPTSchedulerILb1ELi128ELb1EEEEEEEEEvNT_6ParamsE$_ZN4cute3eso3ESOILb1ELb0EJNS_6LayoutINS_5tupleIJNS3_IJNS_1CILi8EEENS4_ILi1EEEEEEEEENS3_IJNS3_IJS6_NS4_ILi0EEEEEEEEEEEiEEC2ERKSC_RKi - $_ZN7cutlass13device_kernelIN5flash19enable_sm80_to_sm89INS1_16FlashAttnBwdSm80INS1_25CollectiveMainloopBwdSm80ILi2ELi2EN4cute5tupleIJNS5_1CILi64EEENS7_ILi128EEES8_EEENS_10bfloat16_tEfNS_4arch4Sm80ELb1ELb0ELb1ELb1ELb1ELb0ELb0ELb0ELi2ELi2ELi4ELi2ELb1EEENS1_21CollectiveEpilogueBwdISA_SB_SD_Li256ELb1ELb0ELi2EEENS1_25SingleTileBwdLPTSchedulerILb1ELi128ELb1EEEEEEEEEvNT_6ParamsE$_ZN4cute3eso3ESOILb1ELb0EJNS_6LayoutINS_5tupleIJNS3_IJNS_1CILi8EEENS4_ILi1EEEEEEEEENS3_IJNS3_IJS6_NS4_ILi0EEEEEEEEEEENS_10ViewEngineINS_8smem_ptrIPN7cutlass10bfloat16_tEEEEEEEC2ERKSC_RKSJ_)
$_ZN7cutlass13device_kernelIN5flash19enable_sm80_to_sm89INS1_16FlashAttnBwdSm80INS1_25CollectiveMainloopBwdSm80ILi2ELi2EN4cute5tupleIJNS5_1CILi64EEENS7_ILi128EEES8_EEENS_10bfloat16_tEfNS_4arch4Sm80ELb1ELb0ELb1ELb1ELb1ELb0ELb0ELb0ELi2ELi2ELi4ELi2ELb1EEENS1_21CollectiveEpilogueBwdISA_SB_SD_Li256ELb1ELb0ELi2EEENS1_25SingleTileBwdLPTSchedulerILb1ELi128ELb1EEEEEEEEEvNT_6ParamsE$_ZN4cute3eso3ESOILb1ELb0EJNS_6LayoutINS_5tupleIJNS3_IJNS_1CILi8EEENS4_ILi1EEEEEEEEENS3_IJNS3_IJS6_NS4_ILi0EEEEEEEEEEENS_10ViewEngineINS_8smem_ptrIPN7cutlass10bfloat16_tEEEEEEEC2ERKSC_RKSJ_:
[----:B------:R-:W-:Y:S01]  /*8ba0*/  IADD3 R8, R4, -c[0x0][0x20], RZ ;  /* 0x8000080004087a10 */ /* 0x000fe20007ffe0ff */
[----:B------:R-:W-:Y:S01]  /*8bb0*/  IMAD.MOV.U32 R128, RZ, RZ, R16 ;  /* 0x000000ffff807224 */ /* 0x000fe200078e0010 */
[----:B------:R-:W-:-:S03]  /*8bc0*/  MOV R129, 0x0 ;  /* 0x0000000000817802 */ /* 0x000fc60000000f00 */
[----:B------:R1:W-:Y:S01]  /*8bd0*/  STL.64 [R8], R6 ;  /* 0x0000000608007387 */ /* 0x0003e20000100a00 */
[----:B------:R-:W-:Y:S05]  /*8be0*/  RET.REL.NODEC R128 `(_ZN7cutlass13device_kernelIN5flash19enable_sm80_to_sm89INS1_16FlashAttnBwdSm80INS1_25CollectiveMainloopBwdSm80ILi2ELi2EN4cute5tupleIJNS5_1CILi64EEENS7_ILi128EEES8_EEENS_10bfloat16_tEfNS_4arch4Sm80ELb1ELb0ELb1ELb1ELb1ELb0ELb0ELb0ELi2ELi2ELi4ELi2ELb1EEENS1_21CollectiveEpilogueBwdISA_SB_SD_Li256ELb1ELb0ELi2EEENS1_25SingleTileBwdLPTSchedulerILb1ELi128ELb1EEEEEEEEEvNT_6ParamsE) ;  /* 0xffff741080007950 */ /* 0x000fea0003c3ffff */
        .type           $_ZN7cutlass13device_kernelIN5flash19enable_sm80_to_sm89INS1_16FlashAttnBwdSm80INS1_25CollectiveMainloopBwdSm80ILi2ELi2EN4cute5tupleIJNS5_1CILi64EEENS7_ILi128EEES8_EEENS_10bfloat16_tEfNS_4arch4Sm80ELb1ELb0ELb1ELb1ELb1ELb0ELb0ELb0ELi2ELi2ELi4ELi2ELb1EEENS1_21CollectiveEpilogueBwdISA_SB_SD_Li256ELb1ELb0ELi2EEENS1_25SingleTileBwdLPTSchedulerILb1ELi128ELb1EEEEEEEEEvNT_6ParamsE$_ZN4cute3eso3ESOILb1ELb0EJNS_6LayoutINS_5tupleIJNS3_IJNS_1CILi8EEENS4_ILi1EEEEEEEEENS3_IJNS3_IJS6_NS4_ILi0EEEEEEEEEEEiEEC2ERKSC_RKi,@function
        .size           $_ZN7cutlass13device_kernelIN5flash19enable_sm80_to_sm89INS1_16FlashAttnBwdSm80INS1_25CollectiveMainloopBwdSm80ILi2ELi2EN4cute5tupleIJNS5_1CILi64EEENS7_ILi128EEES8_EEENS_10bfloat16_tEfNS_4arch4Sm80ELb1ELb0ELb1ELb1ELb1ELb0ELb0ELb0ELi2ELi2ELi4ELi2ELb1EEENS1_21CollectiveEpilogueBwdISA_SB_SD_Li256ELb1ELb0ELi2EEENS1_25SingleTileBwdLPTSchedulerILb1ELi128ELb1EEEEEEEEEvNT_6ParamsE$_ZN4cute3eso3ESOILb1ELb0EJNS_6LayoutINS_5tupleIJNS3_IJNS_1CILi8EEENS4_ILi1EEEEEEEEENS3_IJNS3_IJS6_NS4_ILi0EEEEEEEEEEEiEEC2ERKSC_RKi,($_ZN7cutlass13device_kernelIN5flash19enable_sm80_to_sm89INS1_16FlashAttnBwdSm80INS1_25CollectiveMainloopBwdSm80ILi2ELi2EN4cute5tupleIJNS5_1CILi64EEENS7_ILi128EEES8_EEENS_10bfloat16_tEfNS_4arch4Sm80ELb1ELb0ELb1ELb1ELb1ELb0ELb0ELb0ELi2ELi2ELi4ELi2ELb1EEENS1_21CollectiveEpilogueBwdISA_SB_SD_Li256ELb1ELb0ELi2EEENS1_25SingleTileBwdLPTSchedulerILb1ELi128ELb1EEEEEEEEEvNT_6ParamsE$_ZN4cute3eso3ESOILb1ELb0EJNS_6LayoutINS_5tupleIJNS3_IJNS_1CILi8EEENS4_ILi1EEEEEEEEENS3_IJNS3_IJS6_NS4_ILi0EEEEEEEEEEElEEC2ERKSC_RKl - $_ZN7cutlass13device_kernelIN5flash19enable_sm80_to_sm89INS1_16FlashAttnBwdSm80INS1_25CollectiveMainloopBwdSm80ILi2ELi2EN4cute5tupleIJNS5_1CILi64EEENS7_ILi128EEES8_EEENS_10bfloat16_tEfNS_4arch4Sm80ELb1ELb0ELb1ELb1ELb1ELb0ELb0ELb0ELi2ELi2ELi4ELi2ELb1EEENS1_21CollectiveEpilogueBwdISA_SB_SD_Li256ELb1ELb0ELi2EEENS1_25SingleTileBwdLPTSchedulerILb1ELi128ELb1EEEEEEEEEvNT_6ParamsE$_ZN4cute3eso3ESOILb1ELb0EJNS_6LayoutINS_5tupleIJNS3_IJNS_1CILi8EEENS4_ILi1EEEEEEEEENS3_IJNS3_IJS6_NS4_ILi0EEEEEEEEEEEiEEC2ERKSC_RKi)
$_ZN7cutlass13device_kernelIN5flash19enable_sm80_to_sm89INS1_16FlashAttnBwdSm80INS1_25CollectiveMainloopBwdSm80ILi2ELi2EN4cute5tupleIJNS5_1CILi64EEENS7_ILi128EEES8_EEENS_10bfloat16_tEfNS_4arch4Sm80ELb1ELb0ELb1ELb1ELb1ELb0ELb0ELb0ELi2ELi2ELi4ELi2ELb1EEENS1_21CollectiveEpilogueBwdISA_SB_SD_Li256ELb1ELb0ELi2EEENS1_25SingleTileBwdLPTSchedulerILb1ELi128ELb1EEEEEEEEEvNT_6ParamsE$_ZN4cute3eso3ESOILb1ELb0EJNS_6LayoutINS_5tupleIJNS3_IJNS_1CILi8EEENS4_ILi1EEEEEEEEENS3_IJNS3_IJS6_NS4_ILi0EEEEEEEEEEEiEEC2ERKSC_RKi:
[----:B------:R-:W-:Y:S02]  /*8bf0*/  IADD3 R6, R4, -c[0x0][0x20], RZ ;  /* 0x8000080004067a10 */ /* 0x000fe40007ffe0ff */
[----:B------:R-:W-:-:S03]  /*8c00*/  MOV R9, 0x0 ;  /* 0x0000000000097802 */ /* 0x000fc60000000f00 */
[----:B------:R1:W-:Y:S01]  /*8c10*/  STL [R6], R7 ;  /* 0x0000000706007387 */ /* 0x0003e20000100800 */
[----:B------:R-:W-:Y:S05]  /*8c20*/  RET.REL.NODEC R8 `(_ZN7cutlass13device_kernelIN5flash19enable_sm80_to_sm89INS1_16FlashAttnBwdSm80INS1_25CollectiveMainloopBwdSm80ILi2ELi2EN4cute5tupleIJNS5_1CILi64EEENS7_ILi128EEES8_EEENS_10bfloat16_tEfNS_4arch4Sm80ELb1ELb0ELb1ELb1ELb1ELb0ELb0ELb0ELi2ELi2ELi4ELi2ELb1EEENS1_21CollectiveEpilogueBwdISA_SB_SD_Li256ELb1ELb0ELi2EEENS1_25SingleTileBwdLPTSchedulerILb1ELi128ELb1EEEEEEEEEvNT_6ParamsE) ;  /* 0xffff73d008007950 */ /* 0x000fea0003c3ffff */
        .type           $_ZN7cutlass13device_kernelIN5flash19enable_sm80_to_sm89INS1_16FlashAttnBwdSm80INS1_25CollectiveMainloopBwdSm80ILi2ELi2EN4cute5tupleIJNS5_1CILi64EEENS7_ILi128EEES8_EEENS_10bfloat16_tEfNS_4arch4Sm80ELb1ELb0ELb1ELb1ELb1ELb0ELb0ELb0ELi2ELi2ELi4ELi2ELb1EEENS1_21CollectiveEpilogueBwdISA_SB_SD_Li256ELb1ELb0ELi2EEENS1_25SingleTileBwdLPTSchedulerILb1ELi128ELb1EEEEEEEEEvNT_6ParamsE$_ZN4cute3eso3ESOILb1ELb0EJNS_6LayoutINS_5tupleIJNS3_IJNS_1CILi8EEENS4_ILi1EEEEEEEEENS3_IJNS3_IJS6_NS4_ILi0EEEEEEEEEEElEEC2ERKSC_RKl,@function
        .size           $_ZN7cutlass13device_kernelIN5flash19enable_sm80_to_sm89INS1_16FlashAttnBwdSm80INS1_25CollectiveMainloopBwdSm80ILi2ELi2EN4cute5tupleIJNS5_1CILi64EEENS7_ILi128EEES8_EEENS_10bfloat16_tEfNS_4arch4Sm80ELb1ELb0ELb1ELb1ELb1ELb0ELb0ELb0ELi2ELi2ELi4ELi2ELb1EEENS1_21CollectiveEpilogueBwdISA_SB_SD_Li256ELb1ELb0ELi2EEENS1_25SingleTileBwdLPTSchedulerILb1ELi128ELb1EEEEEEEEEvNT_6ParamsE$_ZN4cute3eso3ESOILb1ELb0EJNS_6LayoutINS_5tupleIJNS3_IJNS_1CILi8EEENS4_ILi1EEEEEEEEENS3_IJNS3_IJS6_NS4_ILi0EEEEEEEEEEElEEC2ERKSC_RKl,($_ZN7cutlass13device_kernelIN5flash19enable_sm80_to_sm89INS1_16FlashAttnBwdSm80INS1_25CollectiveMainloopBwdSm80ILi2ELi2EN4cute5tupleIJNS5_1CILi64EEENS7_ILi128EEES8_EEENS_10bfloat16_tEfNS_4arch4Sm80ELb1ELb0ELb1ELb1ELb1ELb0ELb0ELb0ELi2ELi2ELi4ELi2ELb1EEENS1_21CollectiveEpilogueBwdISA_SB_SD_Li256ELb1ELb0ELi2EEENS1_25SingleTileBwdLPTSchedulerILb1ELi128ELb1EEEEEEEEEvNT_6ParamsE$_ZN4cute3eso3ESOILb1ELb0EJNS_6LayoutINS_5tupleIJNS3_IJNS_1CILi8EEENS4_ILi1EEEEEENS4_ILi2EEES6_EEENS3_IJNS3_IJS6_NS4_ILi0EEEEEENS4_ILi2048EEESA_EEEEENS_10ViewEngineINS_8smem_ptrIPN7cutlass10bfloat16_tEEEEEEEC2ERKSE_RKSL_ - $_ZN7cutlass13device_kernelIN5flash19enable_sm80_to_sm89INS1_16FlashAttnBwdSm80INS1_25CollectiveMainloopBwdSm80ILi2ELi2EN4cute5tupleIJNS5_1CILi64EEENS7_ILi128EEES8_EEENS_10bfloat16_tEfNS_4arch4Sm80ELb1ELb0ELb1ELb1ELb1ELb0ELb0ELb0ELi2ELi2ELi4ELi2ELb1EEENS1_21CollectiveEpilogueBwdISA_SB_SD_Li256ELb1ELb0ELi2EEENS1_25SingleTileBwdLPTSchedulerILb1ELi128ELb1EEEEEEEEEvNT_6ParamsE$_ZN4cute3eso3ESOILb1ELb0EJNS_6LayoutINS_5tupleIJNS3_IJNS_1CILi8EEENS4_ILi1EEEEEEEEENS3_IJNS3_IJS6_NS4_ILi0EEEEEEEEEEElEEC2ERKSC_RKl)
$_ZN7cutlass13device_kernelIN5flash19enable_sm80_to_sm89INS1_16FlashAttnBwdSm80INS1_25CollectiveMainloopBwdSm80ILi2ELi2EN4cute5tupleIJNS5_1CILi64EEENS7_ILi128EEES8_EEENS_10bfloat16_tEfNS_4arch4Sm80ELb1ELb0ELb1ELb1ELb1ELb0ELb0ELb0ELi2ELi2ELi4ELi2ELb1EEENS1_21CollectiveEpilogueBwdISA_SB_SD_Li256ELb1ELb0ELi2EEENS1_25SingleTileBwdLPTSchedulerILb1ELi128ELb1EEEEEEEEEvNT_6ParamsE$_ZN4cute3eso3ESOILb1ELb0EJNS_6LayoutINS_5tupleIJNS3_IJNS_1CILi8EEENS4_ILi1EEEEEEEEENS3_IJNS3_IJS6_NS4_ILi0EEEEEEEEEEElEEC2ERKSC_RKl:
[----:B------:R-:W-:Y:S01]  /*8c30*/  IADD3 R6, R4, -c[0x0][0x20], RZ ;  /* 0x8000080004067a10 */ /* 0x000fe20007ffe0ff */
[----:B------:R-:W-:Y:S01]  /*8c40*/  IMAD.MOV.U32 R11, RZ, RZ, R7 ;  /* 0x000000ffff0b7224 */ /* 0x000fe200078e0007 */
[----:B------:R-:W-:-:S04]  /*8c50*/  MOV R9, 0x0 ;  /* 0x0000000000097802 */ /* 0x000fc80000000f00 */
[----:B------:R1:W-:Y:S01]  /*8c60*/  STL.64 [R6], R10 ;  /* 0x0000000a06007387 */ /* 0x0003e20000100a00 */
[----:B------:R-:W-:Y:S05]  /*8c70*/  RET.REL.NODEC R8 `(_ZN7cutlass13device_kernelIN5flash19enable_sm80_to_sm89INS1_16FlashAttnBwdSm80INS1_25CollectiveMainloopBwdSm80ILi2ELi2EN4cute5tupleIJNS5_1CILi64EEENS7_ILi128EEES8_EEENS_10bfloat16_tEfNS_4arch4Sm80ELb1ELb0ELb1ELb1ELb1ELb0ELb0ELb0ELi2ELi2ELi4ELi2ELb1EEENS1_21CollectiveEpilogueBwdISA_SB_SD_Li256ELb1ELb0ELi2EEENS1_25SingleTileBwdLPTSchedulerILb1ELi128ELb1EEEEEEEEEvNT_6ParamsE) ;  /* 0xffff738008007950 */ /* 0x000fea0003c3ffff */
        .type           $_ZN7cutlass13device_kernelIN5flash19enable_sm80_to_sm89INS1_16FlashAttnBwdSm80INS1_25CollectiveMainloopBwdSm80ILi2ELi2EN4cute5tupleIJNS5_1CILi64EEENS7_ILi128EEES8_EEENS_10bfloat16_tEfNS_4arch4Sm80ELb1ELb0ELb1ELb1ELb1ELb0ELb0ELb0ELi2ELi2ELi4ELi2ELb1EEENS1_21CollectiveEpilogueBwdISA_SB_SD_Li256ELb1ELb0ELi2EEENS1_25SingleTileBwdLPTSchedulerILb1ELi128ELb1EEEEEEEEEvNT_6ParamsE$_ZN4cute3eso3ESOILb1ELb0EJNS_6LayoutINS_5tupleIJNS3_IJNS_1CILi8EEENS4_ILi1EEEEEENS4_ILi2EEES6_EEENS3_IJNS3_IJS6_NS4_ILi0EEEEEENS4_ILi2048EEESA_EEEEENS_10ViewEngineINS_8smem_ptrIPN7cutlass10bfloat16_tEEEEEEEC2ERKSE_RKSL_,@function
        .size           $_ZN7cutlass13device_kernelIN5flash19enable_sm80_to_sm89INS1_16FlashAttnBwdSm80INS1_25CollectiveMainloopBwdSm80ILi2ELi2EN4cute5tupleIJNS5_1CILi64EEENS7_ILi128EEES8_EEENS_10bfloat16_tEfNS_4arch4Sm80ELb1ELb0ELb1ELb1ELb1ELb0ELb0ELb0ELi2ELi2ELi4ELi2ELb1EEENS1_21CollectiveEpilogueBwdISA_SB_SD_Li256ELb1ELb0ELi2EEENS1_25SingleTileBwdLPTSchedulerILb1ELi128ELb1EEEEEEEEEvNT_6ParamsE$_ZN4cute3eso3ESOILb1ELb0EJNS_6LayoutINS_5tupleIJNS3_IJNS_1CILi8EEENS4_ILi1EEEEEENS4_ILi2EEES6_EEENS3_IJNS3_IJS6_NS4_ILi0EEEEEENS4_ILi2048EEESA_EEEEENS_10ViewEngineINS_8smem_ptrIPN7cutlass10bfloat16_tEEEEEEEC2ERKSE_RKSL_,($_ZN7cutlass13device_kernelIN5flash19enable_sm80_to_sm89INS1_16FlashAttnBwdSm80INS1_25CollectiveMainloopBwdSm80ILi2ELi2EN4cute5tupleIJNS5_1CILi64EEENS7_ILi128EEES8_EEENS_10bfloat16_tEfNS_4arch4Sm80ELb1ELb0ELb1ELb1ELb1ELb0ELb0ELb0ELi2ELi2ELi4ELi2ELb1EEENS1_21CollectiveEpilogueBwdISA_SB_SD_Li256ELb1ELb0ELi2EEENS1_25SingleTileBwdLPTSchedulerILb1ELi128ELb1EEEEEEEEEvNT_6ParamsE$_ZN4cute3eso3ESOILb1ELb0EJNS_6LayoutINS_5tupleIJNS3_IJNS_1CILi8EEENS4_ILi1EEEEEENS4_ILi2EEES6_EEENS3_IJNS3_IJS6_NS4_ILi0EEEEEENS4_ILi2048EEESA_EEEEEiEEC2ERKSE_RKi - $_ZN7cutlass13device_kernelIN5flash19enable_sm80_to_sm89INS1_16FlashAttnBwdSm80INS1_25CollectiveMainloopBwdSm80ILi2ELi2EN4cute5tupleIJNS5_1CILi64EEENS7_ILi128EEES8_EEENS_10bfloat16_tEfNS_4arch4Sm80ELb1ELb0ELb1ELb1ELb1ELb0ELb0ELb0ELi2ELi2ELi4ELi2ELb1EEENS1_21CollectiveEpilogueBwdISA_SB_SD_Li256ELb1ELb0ELi2EEENS1_25SingleTileBwdLPTSchedulerILb1ELi128ELb1EEEEEEEEEvNT_6ParamsE$_ZN4cute3eso3ESOILb1ELb0EJNS_6LayoutINS_5tupleIJNS3_IJNS_1CILi8EEENS4_ILi1EEEEEENS4_ILi2EEES6_EEENS3_IJNS3_IJS6_NS4_ILi0EEEEEENS4_ILi2048EEESA_EEEEENS_10ViewEngineINS_8smem_ptrIPN7cutlass10bfloat16_tEEEEEEEC2ERKSE_RKSL_)
$_ZN7cutlass13device_kernelIN5flash19enable_sm80_to_sm89INS1_16FlashAttnBwdSm80INS1_25CollectiveMainloopBwdSm80ILi2ELi2EN4cute5tupleIJNS5_1CILi64EEENS7_ILi128EEES8_EEENS_10bfloat16_tEfNS_4arch4Sm80ELb1ELb0ELb1ELb1ELb1ELb0ELb0ELb0ELi2ELi2ELi4ELi2ELb1EEENS1_21CollectiveEpilogueBwdISA_SB_SD_Li256ELb1ELb0ELi2EEENS1_25SingleTileBwdLPTSchedulerILb1ELi128ELb1EEEEEEEEEvNT_6ParamsE$_ZN4cute3eso3ESOILb1ELb0EJNS_6LayoutINS_5tupleIJNS3_IJNS_1CILi8EEENS4_ILi1EEEEEENS4_ILi2EEES6_EEENS3_IJNS3_IJS6_NS4_ILi0EEEEEENS4_ILi2048EEESA_EEEEENS_10ViewEngineINS_8smem_ptrIPN7cutlass10bfloat16_tEEEEEEEC2ERKSE_RKSL_:
[----:B------:R-:W-:Y:S02]  /*8c80*/  IADD3 R8, R4, -c[0x0][0x20], RZ ;  /* 0x8000080004087a10 */ /* 0x000fe40007ffe0ff */
[----:B------:R-:W-:-:S03]  /*8c90*/  MOV R11, 0x0 ;  /* 0x00000000000b7802 */ /* 0x000fc60000000f00 */
[----:B------:R1:W-:Y:S01]  /*8ca0*/  STL.64 [R8], R6 ;  /* 0x0000000608007387 */ /* 0x0003e20000100a00 */
[----:B------:R-:W-:Y:S05]  /*8cb0*/  RET.REL.NODEC R10 `(_ZN7cutlass13device_kernelIN5flash19enable_sm80_to_sm89INS1_16FlashAttnBwdSm80INS1_25CollectiveMainloopBwdSm80ILi2ELi2EN4cute5tupleIJNS5_1CILi64EEENS7_ILi128EEES8_EEENS_10bfloat16_tEfNS_4arch4Sm80ELb1ELb0ELb1ELb1ELb1ELb0ELb0ELb0ELi2ELi2ELi4ELi2ELb1EEENS1_21CollectiveEpilogueBwdISA_SB_SD_Li256ELb1ELb0ELi2EEENS1_25SingleTileBwdLPTSchedulerILb1ELi128ELb1EEEEEEEEEvNT_6ParamsE) ;  /* 0xffff73400a007950 */ /* 0x000fea0003c3ffff */
        .type           $_ZN7cutlass13device_kernelIN5flash19enable_sm80_to_sm89INS1_16FlashAttnBwdSm80INS1_25CollectiveMainloopBwdSm80ILi2ELi2EN4cute5tupleIJNS5_1CILi64EEENS7_ILi128EEES8_EEENS_10bfloat16_tEfNS_4arch4Sm80ELb1ELb0ELb1ELb1ELb1ELb0ELb0ELb0ELi2ELi2ELi4ELi2ELb1EEENS1_21CollectiveEpilogueBwdISA_SB_SD_Li256ELb1ELb0ELi2EEENS1_25SingleTileBwdLPTSchedulerILb1ELi128ELb1EEEEEEEEEvNT_6ParamsE$_ZN4cute3eso3ESOILb1ELb0EJNS_6LayoutINS_5tupleIJNS3_IJNS_1CILi8EEENS4_ILi1EEEEEENS4_ILi2EEES6_EEENS3_IJNS3_IJS6_NS4_ILi0EEEEEENS4_ILi2048EEESA_EEEEEiEEC2ERKSE_RKi,@function
        .size           $_ZN7cutlass13device_kernelIN5flash19enable_sm80_to_sm89INS1_16FlashAttnBwdSm80INS1_25CollectiveMainloopBwdSm80ILi2ELi2EN4cute5tupleIJNS5_1CILi64EEENS7_ILi128EEES8_EEENS_10bfloat16_tEfNS_4arch4Sm80ELb1ELb0ELb1ELb1ELb1ELb0ELb0ELb0ELi2ELi2ELi4ELi2ELb1EEENS1_21CollectiveEpilogueBwdISA_SB_SD_Li256ELb1ELb0ELi2EEENS1_25SingleTileBwdLPTSchedulerILb1ELi128ELb1EEEEEEEEEvNT_6ParamsE$_ZN4cute3eso3ESOILb1ELb0EJNS_6LayoutINS_5tupleIJNS3_IJNS_1CILi8EEENS4_ILi1EEEEEENS4_ILi2EEES6_EEENS3_IJNS3_IJS6_NS4_ILi0EEEEEENS4_ILi2048EEESA_EEEEEiEEC2ERKSE_RKi,($_ZN7cutlass13device_kernelIN5flash19enable_sm80_to_sm89INS1_16FlashAttnBwdSm80INS1_25CollectiveMainloopBwdSm80ILi2ELi2EN4cute5tupleIJNS5_1CILi64EEENS7_ILi128EEES8_EEENS_10bfloat16_tEfNS_4arch4Sm80ELb1ELb0ELb1ELb1ELb1ELb0ELb0ELb0ELi2ELi2ELi4ELi2ELb1EEENS1_21CollectiveEpilogueBwdISA_SB_SD_Li256ELb1ELb0ELi2EEENS1_25SingleTileBwdLPTSchedulerILb1ELi128ELb1EEEEEEEEEvNT_6ParamsE$_ZN4cute5tupleIJNS0_IJNS0_IJNS_1CILi8EEENS1_ILi1EEEEEENS1_ILi2EEES3_EEENS0_IJNS0_IJS3_NS1_ILi0EEEEEElS7_EEEEEC2ERKS6_RKS9_ - $_ZN7cutlass13device_kernelIN5flash19enable_sm80_to_sm89INS1_16FlashAttnBwdSm80INS1_25CollectiveMainloopBwdSm80ILi2ELi2EN4cute5tupleIJNS5_1CILi64EEENS7_ILi128EEES8_EEENS_10bfloat16_tEfNS_4arch4Sm80ELb1ELb0ELb1ELb1ELb1ELb0ELb0ELb0ELi2ELi2ELi4ELi2ELb1EEENS1_21CollectiveEpilogueBwdISA_SB_SD_Li256ELb1ELb0ELi2EEENS1_25SingleTileBwdLPTSchedulerILb1ELi128ELb1EEEEEEEEEvNT_6ParamsE$_ZN4cute3eso3ESOILb1ELb0EJNS_6LayoutINS_5tupleIJNS3_IJNS_1CILi8EEENS4_ILi1EEEEEENS4_ILi2EEES6_EEENS3_IJNS3_IJS6_NS4_ILi0EEEEEENS4_ILi2048EEESA_EEEEEiEEC2ERKSE_RKi)
$_ZN7cutlass13device_kernelIN5flash19enable_sm80_to_sm89INS1_16FlashAttnBwdSm80INS1_25CollectiveMainloopBwdSm80ILi2ELi2EN4cute5tupleIJNS5_1CILi64EEENS7_ILi128EEES8_EEENS_10bfloat16_tEfNS_4arch4Sm80ELb1ELb0ELb1ELb1ELb1ELb0ELb0ELb0ELi2ELi2ELi4ELi2ELb1EEENS1_21CollectiveEpilogueBwdISA_SB_SD_Li256ELb1ELb0ELi2EEENS1_25SingleTileBwdLPTSchedulerILb1ELi128ELb1EEEEEEEEEvNT_6ParamsE$_ZN4cute3eso3ESOILb1ELb0EJNS_6LayoutINS_5tupleIJNS3_IJNS_1CILi8EEENS4_ILi1EEEEEENS4_ILi2EEES6_EEENS3_IJNS3_IJS6_NS4_ILi0EEEEEENS4_ILi2048EEESA_EEEEEiEEC2ERKSE_RKi:
[----:B------:R-:W-:Y:S02]  /*8cc0*/  IADD3 R6, R4, -c[0x0][0x20], RZ ;  /* 0x8000080004067a10 */ /* 0x000fe40007ffe0ff */
[----:B------:R-:W-:-:S03]  /*8cd0*/  MOV R9, 0x0 ;  /* 0x0000000000097802 */ /* 0x000fc60000000f00 */
[----:B------:R1:W-:Y:S01]  /*8ce0*/  STL [R6], R7 ;  /* 0x0000000706007387 */ /* 0x0003e20000100800 */
[----:B------:R-:W-:Y:S05]  /*8cf0*/  RET.REL.NODEC R8 `(_ZN7cutlass13device_kernelIN5flash19enable_sm80_to_sm89INS1_16FlashAttnBwdSm80INS1_25CollectiveMainloopBwdSm80ILi2ELi2EN4cute5tupleIJNS5_1CILi64EEENS7_ILi128EEES8_EEENS_10bfloat16_tEfNS_4arch4Sm80ELb1ELb0ELb1ELb1ELb1ELb0ELb0ELb0ELi2ELi2ELi4ELi2ELb1EEENS1_21CollectiveEpilogueBwdISA_SB_SD_Li256ELb1ELb0ELi2EEENS1_25SingleTileBwdLPTSchedulerILb1ELi128ELb1EEEEEEEEEvNT_6ParamsE) ;  /* 0xffff730008007950 */ /* 0x000fea0003c3ffff */
        .type           $_ZN7cutlass13device_kernelIN5flash19enable_sm80_to_sm89INS1_16FlashAttnBwdSm80INS1_25CollectiveMainloopBwdSm80ILi2ELi2EN4cute5tupleIJNS5_1CILi64EEENS7_ILi128EEES8_EEENS_10bfloat16_tEfNS_4arch4Sm80ELb1ELb0ELb1ELb1ELb1ELb0ELb0ELb0ELi2ELi2ELi4ELi2ELb1EEENS1_21CollectiveEpilogueBwdISA_SB_SD_Li256ELb1ELb0ELi2EEENS1_25SingleTileBwdLPTSchedulerILb1ELi128ELb1EEEEEEEEEvNT_6ParamsE$_ZN4cute5tupleIJNS0_IJNS0_IJNS_1CILi8EEENS1_ILi1EEEEEENS1_ILi2EEES3_EEENS0_IJNS0_IJS3_NS1_ILi0EEEEEElS7_EEEEEC2ERKS6_RKS9_,@function
        .size           $_ZN7cutlass13device_kernelIN5flash19enable_sm80_to_sm89INS1_16FlashAttnBwdSm80INS1_25CollectiveMainloopBwdSm80ILi2ELi2EN4cute5tupleIJNS5_1CILi64EEENS7_ILi128EEES8_EEENS_10bfloat16_tEfNS_4arch4Sm80ELb1ELb0ELb1ELb1ELb1ELb0ELb0ELb0ELi2ELi2ELi4ELi2ELb1EEENS1_21CollectiveEpilogueBwdISA_SB_SD_Li256ELb1ELb0ELi2EEENS1_25SingleTileBwdLPTSchedulerILb1ELi128ELb1EEEEEEEEEvNT_6ParamsE$_ZN4cute5tupleIJNS0_IJNS0_IJNS_1CILi8EEENS1_ILi1EEEEEENS1_ILi2EEES3_EEENS0_IJNS0_IJS3_NS1_ILi0EEEEEElS7_EEEEEC2ERKS6_RKS9_,($_ZN7cutlass13device_kernelIN5flash19enable_sm80_to_sm89INS1_16FlashAttnBwdSm80INS1_25CollectiveMainloopBwdSm80ILi2ELi2EN4cute5tupleIJNS5_1CILi64EEENS7_ILi128EEES8_EEENS_10bfloat16_tEfNS_4arch4Sm80ELb1ELb0ELb1ELb1ELb1ELb0ELb0ELb0ELi2ELi2ELi4ELi2ELb1EEENS1_21CollectiveEpilogueBwdISA_SB_SD_Li256ELb1ELb0ELi2EEENS1_25SingleTileBwdLPTSchedulerILb1ELi128ELb1EEEEEEEEEvNT_6ParamsE$_ZN4cute5tupleIJNS_15ArithmeticTupleIJNS_1CILi0EEEiEEEEEC2ERKS4_ - $_ZN7cutlass13device_kernelIN5flash19enable_sm80_to_sm89INS1_16FlashAttnBwdSm80INS1_25CollectiveMainloopBwdSm80ILi2ELi2EN4cute5tupleIJNS5_1CILi64EEENS7_ILi128EEES8_EEENS_10bfloat16_tEfNS_4arch4Sm80ELb1ELb0ELb1ELb1ELb1ELb0ELb0ELb0ELi2ELi2ELi4ELi2ELb1EEENS1_21CollectiveEpilogueBwdISA_SB_SD_Li256ELb1ELb0ELi2EEENS1_25SingleTileBwdLPTSchedulerILb1ELi128ELb1EEEEEEEEEvNT_6ParamsE$_ZN4cute5tupleIJNS0_IJNS0_IJNS_1CILi8EEENS1_ILi1EEEEEENS1_ILi2EEES3_EEENS0_IJNS0_IJS3_NS1_ILi0EEEEEElS7_EEEEEC2ERKS6_RKS9_)
$_ZN7cutlass13device_kernelIN5flash19enable_sm80_to_sm89INS1_16FlashAttnBwdSm80INS1_25CollectiveMainloopBwdSm80ILi2ELi2EN4cute5tupleIJNS5_1CILi64EEENS7_ILi128EEES8_EEENS_10bfloat16_tEfNS_4arch4Sm80ELb1ELb0ELb1ELb1ELb1ELb0ELb0ELb0ELi2ELi2ELi4ELi2ELb1EEENS1_21CollectiveEpilogueBwdISA_SB_SD_Li256ELb1ELb0ELi2EEENS1_25SingleTileBwdLPTSchedulerILb1ELi128ELb1EEEEEEEEEvNT_6ParamsE$_ZN4cute5tupleIJNS0_IJNS0_IJNS_1CILi8EEENS1_ILi1EEEEEENS1_ILi2EEES3_EEENS0_IJNS0_IJS3_NS1_ILi0EEEEEElS7_EEEEEC2ERKS6_RKS9_:
[----:B------:R-:W-:Y:S02]  /*8d00*/  MOV R10, 0x8d20 ;  /* 0x00008d20000a7802 */ /* 0x000fe40000000f00 */
[----:B------:R-:W-:Y:S05]  /*8d10*/  CALL.REL.NOINC `($_ZN7cutlass13device_kernelIN5flash19enable_sm80_to_sm89INS1_16FlashAttnBwdSm80INS1_25CollectiveMainloopBwdSm80ILi2ELi2EN4cute5tupleIJNS5_1CILi64EEENS7_ILi128EEES8_EEENS_10bfloat16_tEfNS_4arch4Sm80ELb1ELb0ELb1ELb1ELb1ELb0ELb0ELb0ELi2ELi2ELi4ELi2ELb1EEENS1_21CollectiveEpilogueBwdISA_SB_SD_Li256ELb1ELb0ELi2EEENS1_25SingleTileBwdLPTSchedulerILb1ELi128ELb1EEEEEEEEEvNT_6ParamsE$_ZN4cute3eso3ESOILb1ELb0EJNS_5tupleIJNS2_IJNS_1CILi8EEENS3_ILi1EEEEEENS3_ILi2EEES5_EEENS2_IJNS2_IJS5_NS3_ILi0EEEEEElS9_EEEEEC2ERKS8_RKSB_) ;  /* 0xfffffb9000007944 */ /* 0x000fea0003c3ffff */
[----:B------:R-:W-:-:S04]  /*8d20*/  MOV R9, 0x0 ;  /* 0x0000000000097802 */ /* 0x000fc80000000f00 */
[----:B------:R-:W-:Y:S05]  /*8d30*/  RET.REL.NODEC R8 `(_ZN7cutlass13device_kernelIN5flash19enable_sm80_to_sm89INS1_16FlashAttnBwdSm80INS1_25CollectiveMainloopBwdSm80ILi2ELi2EN4cute5tupleIJNS5_1CILi64EEENS7_ILi128EEES8_EEENS_10bfloat16_tEfNS_4arch4Sm80ELb1ELb0ELb1ELb1ELb1ELb0ELb0ELb0ELi2ELi2ELi4ELi2ELb1EEENS1_21CollectiveEpilogueBwdISA_SB_SD_Li256ELb1ELb0ELi2EEENS1_25SingleTileBwdLPTSchedulerILb1ELi128ELb1EEEEEEEEEvNT_6ParamsE) ;  /* 0xffff72c008007950 */ /* 0x000fea0003c3ffff */
        .type           $_ZN7cutlass13device_kernelIN5flash19enable_sm80_to_sm89INS1_16FlashAttnBwdSm80INS1_25CollectiveMainloopBwdSm80ILi2ELi2EN4cute5tupleIJNS5_1CILi64EEENS7_ILi128EEES8_EEENS_10bfloat16_tEfNS_4arch4Sm80ELb1ELb0ELb1ELb1ELb1ELb0ELb0ELb0ELi2ELi2ELi4ELi2ELb1EEENS1_21CollectiveEpilogueBwdISA_SB_SD_Li256ELb1ELb0ELi2EEENS1_25SingleTileBwdLPTSchedulerILb1ELi128ELb1EEEEEEEEEvNT_6ParamsE$_ZN4cute5tupleIJNS_15ArithmeticTupleIJNS_1CILi0EEEiEEEEEC2ERKS4_,@function
        .size           $_ZN7cutlass13device_kernelIN5flash19enable_sm80_to_sm89INS1_16FlashAttnBwdSm80INS1_25CollectiveMainloopBwdSm80ILi2ELi2EN4cute5tupleIJNS5_1CILi64EEENS7_ILi128EEES8_EEENS_10bfloat16_tEfNS_4arch4Sm80ELb1ELb0ELb1ELb1ELb1ELb0ELb0ELb0ELi2ELi2ELi4ELi2ELb1EEENS1_21CollectiveEpilogueBwdISA_SB_SD_Li256ELb1ELb0ELi2EEENS1_25SingleTileBwdLPTSchedulerILb1ELi128ELb1EEEEEEEEEvNT_6ParamsE$_ZN4cute5tupleIJNS_15ArithmeticTupleIJNS_1CILi0EEEiEEEEEC2ERKS4_,($_ZN7cutlass13device_kernelIN5flash19enable_sm80_to_sm89INS1_16FlashAttnBwdSm80INS1_25CollectiveMainloopBwdSm80ILi2ELi2EN4cute5tupleIJNS5_1CILi64EEENS7_ILi128EEES8_EEENS_10bfloat16_tEfNS_4arch4Sm80ELb1ELb0ELb1ELb1ELb1ELb0ELb0ELb0ELi2ELi2ELi4ELi2ELb1EEENS1_21CollectiveEpilogueBwdISA_SB_SD_Li256ELb1ELb0ELi2EEENS1_25SingleTileBwdLPTSchedulerILb1ELi128ELb1EEEEEEEEEvNT_6ParamsE$_ZN4cute5tupleIJNS_15ArithmeticTupleIJiEEEEEC2ERKS2_ - $_ZN7cutlass13device_kernelIN5flash19enable_sm80_to_sm89INS1_16FlashAttnBwdSm80INS1_25CollectiveMainloopBwdSm80ILi2ELi2EN4cute5tupleIJNS5_1CILi64EEENS7_ILi128EEES8_EEENS_10bfloat16_tEfNS_4arch4Sm80ELb1ELb0ELb1ELb1ELb1ELb0ELb0ELb0ELi2ELi2ELi4ELi2ELb1EEENS1_21CollectiveEpilogueBwdISA_SB_SD_Li256ELb1ELb0ELi2EEENS1_25SingleTileBwdLPTSchedulerILb1ELi128ELb1EEEEEEEEEvNT_6ParamsE$_ZN4cute5tupleIJNS_15ArithmeticTupleIJNS_1CILi0EEEiEEEEEC2ERKS4_)
$_ZN7cutlass13device_kernelIN5flash19enable_sm80_to_sm89INS1_16FlashAttnBwdSm80INS1_25CollectiveMainloopBwdSm80ILi2ELi2EN4cute5tupleIJNS5_1CILi64EEENS7_ILi128EEES8_EEENS_10bfloat16_tEfNS_4arch4Sm80ELb1ELb0ELb1ELb1ELb1ELb0ELb0ELb0ELi2ELi2ELi4ELi2ELb1EEENS1_21CollectiveEpilogueBwdISA_SB_SD_Li256ELb1ELb0ELi2EEENS1_25SingleTileBwdLPTSchedulerILb1ELi128ELb1EEEEEEEEEvNT_6ParamsE$_ZN4cute5tupleIJNS_15ArithmeticTupleIJNS_1CILi0EEEiEEEEEC2ERKS4_:
[----:B------:R-:W-:Y:S02]  /*8d40*/  MOV R10, 0x8d60 ;  /* 0x00008d60000a7802 */ /* 0x000fe40000000f00 */
[----:B------:R-:W-:Y:S05]  /*8d50*/  CALL.REL.NOINC `($_ZN7cutlass13device_kernelIN5flash19enable_sm80_to_sm89INS1_16FlashAttnBwdSm80INS1_25CollectiveMainloopBwdSm80ILi2ELi2EN4cute5tupleIJNS5_1CILi64EEENS7_ILi128EEES8_EEENS_10bfloat16_tEfNS_4arch4Sm80ELb1ELb0ELb1ELb1ELb1ELb0ELb0ELb0ELi2ELi2ELi4ELi2ELb1EEENS1_21CollectiveEpilogueBwdISA_SB_SD_Li256ELb1ELb0ELi2EEENS1_25SingleTileBwdLPTSchedulerILb1ELi128ELb1EEEEEEEEEvNT_6ParamsE$_ZN4cute3eso3ESOILb0ELb1EJNS_15ArithmeticTupleIJNS_1CILi0EEEiEEEEEC2ERKS5_) ;  /* 0xfffff56000007944 */ /* 0x000fea0003c3ffff */
[----:B------:R-:W-:-:S04]  /*8d60*/  MOV R17, 0x0 ;  /* 0x0000000000117802 */ /* 0x000fc80000000f00 */
[----:B------:R-:W-:Y:S05]  /*8d70*/  RET.REL.NODEC R16 `(_ZN7cutlass13device_kernelIN5flash19enable_sm80_to_sm89INS1_16FlashAttnBwdSm80INS1_25CollectiveMainloopBwdSm80ILi2ELi2EN4cute5tupleIJNS5_1CILi64EEENS7_ILi128EEES8_EEENS_10bfloat16_tEfNS_4arch4Sm80ELb1ELb0ELb1ELb1ELb1ELb0ELb0ELb0ELi2ELi2ELi4ELi2ELb1EEENS1_21CollectiveEpilogueBwdISA_SB_SD_Li256ELb1ELb0ELi2EEENS1_25SingleTileBwdLPTSchedulerILb1ELi128ELb1EEEEEEEEEvNT_6ParamsE) ;  /* 0xffff728010007950 */ /* 0x000fea0003c3ffff */
        .type           $_ZN7cutlass13device_kernelIN5flash19enable_sm80_to_sm89INS1_16FlashAttnBwdSm80INS1_25CollectiveMainloopBwdSm80ILi2ELi2EN4cute5tupleIJNS5_1CILi64EEENS7_ILi128EEES8_EEENS_10bfloat16_tEfNS_4arch4Sm80ELb1ELb0ELb1ELb1ELb1ELb0ELb0ELb0ELi2ELi2ELi4ELi2ELb1EEENS1_21CollectiveEpilogueBwdISA_SB_SD_Li256ELb1ELb0ELi2EEENS1_25SingleTileBwdLPTSchedulerILb1ELi128ELb1EEEEEEEEEvNT_6ParamsE$_ZN4cute5tupleIJNS_15ArithmeticTupleIJiEEEEEC2ERKS2_,@function
        .size           $_ZN7cutlass13device_kernelIN5flash19enable_sm80_to_sm89INS1_16FlashAttnBwdSm80INS1_25CollectiveMainloopBwdSm80ILi2ELi2EN4cute5tupleIJNS5_1CILi64EEENS7_ILi128EEES8_EEENS_10bfloat16_tEfNS_4arch4Sm80ELb1ELb0ELb1ELb1ELb1ELb0ELb0ELb0ELi2ELi2ELi4ELi2ELb1EEENS1_21CollectiveEpilogueBwdISA_SB_SD_Li256ELb1ELb0ELi2EEENS1_25SingleTileBwdLPTSchedulerILb1ELi128ELb1EEEEEEEEEvNT_6ParamsE$_ZN4cute5tupleIJNS_15ArithmeticTupleIJiEEEEEC2ERKS2_,($_ZN7cutlass13device_kernelIN5flash19enable_sm80_to_sm89INS1_16FlashAttnBwdSm80INS1_25CollectiveMainloopBwdSm80ILi2ELi2EN4cute5tupleIJNS5_1CILi64EEENS7_ILi128EEES8_EEENS_10bfloat16_tEfNS_4arch4Sm80ELb1ELb0ELb1ELb1ELb1ELb0ELb0ELb0ELi2ELi2ELi4ELi2ELb1EEENS1_21CollectiveEpilogueBwdISA_SB_SD_Li256ELb1ELb0ELi2EEENS1_25SingleTileBwdLPTSchedulerILb1ELi128ELb1EEEEEEEEEvNT_6ParamsE$_ZN4cute5tupleIJNS_15ArithmeticTupleIJiiEEEEEC2ERKS2_ - $_ZN7cutlass13device_kernelIN5flash19enable_sm80_to_sm89INS1_16FlashAttnBwdSm80INS1_25CollectiveMainloopBwdSm80ILi2ELi2EN4cute5tupleIJNS5_1CILi64EEENS7_ILi128EEES8_EEENS_10bfloat16_tEfNS_4arch4Sm80ELb1ELb0ELb1ELb1ELb1ELb0ELb0ELb0ELi2ELi2ELi4ELi2ELb1EEENS1_21CollectiveEpilogueBwdISA_SB_SD_Li256ELb1ELb0ELi2EEENS1_25SingleTileBwdLPTSchedulerILb1ELi128ELb1EEEEEEEEEvNT_6ParamsE$_ZN4cute5tupleIJNS_15ArithmeticTupleIJiEEEEEC2ERKS2_)
$_ZN7cutlass13device_kernelIN5flash19enable_sm80_to_sm89INS1_16FlashAttnBwdSm80INS1_25CollectiveMainloopBwdSm80ILi2ELi2EN4cute5tupleIJNS5_1CILi64EEENS7_ILi128EEES8_EEENS_10bfloat16_tEfNS_4arch4Sm80ELb1ELb0ELb1ELb1ELb1ELb0ELb0ELb0ELi2ELi2ELi4ELi2ELb1EEENS1_21CollectiveEpilogueBwdISA_SB_SD_Li256ELb1ELb0ELi2EEENS1_25SingleTileBwdLPTSchedulerILb1ELi128ELb1EEEEEEEEEvNT_6ParamsE$_ZN4cute5tupleIJNS_15ArithmeticTupleIJiEEEEEC2ERKS2_:
[----:B------:R-:W-:Y:S02]  /*8d80*/  MOV R8, 0x8da0 ;  /* 0x00008da000087802 */ /* 0x000fe40000000f00 */
[----:B------:R-:W-:Y:S05]  /*8d90*/  CALL.REL.NOINC `($_ZN7cutlass13device_kernelIN5flash19enable_sm80_to_sm89INS1_16FlashAttnBwdSm80INS1_25CollectiveMainloopBwdSm80ILi2ELi2EN4cute5tupleIJNS5_1CILi64EEENS7_ILi128EEES8_EEENS_10bfloat16_tEfNS_4arch4Sm80ELb1ELb0ELb1ELb1ELb1ELb0ELb0ELb0ELi2ELi2ELi4ELi2ELb1EEENS1_21CollectiveEpilogueBwdISA_SB_SD_Li256ELb1ELb0ELi2EEENS1_25SingleTileBwdLPTSchedulerILb1ELi128ELb1EEEEEEEEEvNT_6ParamsE$_ZN4cute3eso3ESOILb0ELb1EJNS_15ArithmeticTupleIJiEEEEEC2ERKS3_) ;  /* 0xfffff56000007944 */ /* 0x000fea0003c3ffff */
[----:B------:R-:W-:-:S04]  /*8da0*/  MOV R11, 0x0 ;  /* 0x00000000000b7802 */ /* 0x000fc80000000f00 */
[----:B------:R-:W-:Y:S05]  /*8db0*/  RET.REL.NODEC R10 `(_ZN7cutlass13device_kernelIN5flash19enable_sm80_to_sm89INS1_16FlashAttnBwdSm80INS1_25CollectiveMainloopBwdSm80ILi2ELi2EN4cute5tupleIJNS5_1CILi64EEENS7_ILi128EEES8_EEENS_10bfloat16_tEfNS_4arch4Sm80ELb1ELb0ELb1ELb1ELb1ELb0ELb0ELb0ELi2ELi2ELi4ELi2ELb1EEENS1_21CollectiveEpilogueBwdISA_SB_SD_Li256ELb1ELb0ELi2EEENS1_25SingleTileBwdLPTSchedulerILb1ELi128ELb1EEEEEEEEEvNT_6ParamsE) ;  /* 0xffff72400a007950 */ /* 0x000fea0003c3ffff */
        .type           $_ZN7cutlass13device_kernelIN5flash19enable_sm80_to_sm89INS1_16FlashAttnBwdSm80INS1_25CollectiveMainloopBwdSm80ILi2ELi2EN4cute5tupleIJNS5_1CILi64EEENS7_ILi128EEES8_EEENS_10bfloat16_tEfNS_4arch4Sm80ELb1ELb0ELb1ELb1ELb1ELb0ELb0ELb0ELi2ELi2ELi4ELi2ELb1EEENS1_21CollectiveEpilogueBwdISA_SB_SD_Li256ELb1ELb0ELi2EEENS1_25SingleTileBwdLPTSchedulerILb1ELi128ELb1EEEEEEEEEvNT_6ParamsE$_ZN4cute5tupleIJNS_15ArithmeticTupleIJiiEEEEEC2ERKS2_,@function
        .size           $_ZN7cutlass13device_kernelIN5flash19enable_sm80_to_sm89INS1_16FlashAttnBwdSm80INS1_25CollectiveMainloopBwdSm80ILi2ELi2EN4cute5tupleIJNS5_1CILi64EEENS7_ILi128EEES8_EEENS_10bfloat16_tEfNS_4arch4Sm80ELb1ELb0ELb1ELb1ELb1ELb0ELb0ELb0ELi2ELi2ELi4ELi2ELb1EEENS1_21CollectiveEpilogueBwdISA_SB_SD_Li256ELb1ELb0ELi2EEENS1_25SingleTileBwdLPTSchedulerILb1ELi128ELb1EEEEEEEEEvNT_6ParamsE$_ZN4cute5tupleIJNS_15ArithmeticTupleIJiiEEEEEC2ERKS2_,($_ZN7cutlass13device_kernelIN5flash19enable_sm80_to_sm89INS1_16FlashAttnBwdSm80INS1_25CollectiveMainloopBwdSm80ILi2ELi2EN4cute5tupleIJNS5_1CILi64EEENS7_ILi128EEES8_EEENS_10bfloat16_tEfNS_4arch4Sm80ELb1ELb0ELb1ELb1ELb1ELb0ELb0ELb0ELi2ELi2ELi4ELi2ELb1EEENS1_21CollectiveEpilogueBwdISA_SB_SD_Li256ELb1ELb0ELi2EEENS1_25SingleTileBwdLPTSchedulerILb1ELi128ELb1EEEEEEEEEvNT_6ParamsE$_ZN4cute5tupleIJNS_15ArithmeticTupleIJiiEEEiiiEEC2ERKS2_RKiS7_S7_ - $_ZN7cutlass13device_kernelIN5flash19enable_sm80_to_sm89INS1_16FlashAttnBwdSm80INS1_25CollectiveMainloopBwdSm80ILi2ELi2EN4cute5tupleIJNS5_1CILi64EEENS7_ILi128EEES8_EEENS_10bfloat16_tEfNS_4arch4Sm80ELb1ELb0ELb1ELb1ELb1ELb0ELb0ELb0ELi2ELi2ELi4ELi2ELb1EEENS1_21CollectiveEpilogueBwdISA_SB_SD_Li256ELb1ELb0ELi2EEENS1_25SingleTileBwdLPTSchedulerILb1ELi128ELb1EEEEEEEEEvNT_6ParamsE$_ZN4cute5tupleIJNS_15ArithmeticTupleIJiiEEEEEC2ERKS2_)
$_ZN7cutlass13device_kernelIN5flash19enable_sm80_to_sm89INS1_16FlashAttnBwdSm80INS1_25CollectiveMainloopBwdSm80ILi2ELi2EN4cute5tupleIJNS5_1CILi64EEENS7_ILi128EEES8_EEENS_10bfloat16_tEfNS_4arch4Sm80ELb1ELb0ELb1ELb1ELb1ELb0ELb0ELb0ELi2ELi2ELi4ELi2ELb1EEENS1_21CollectiveEpilogueBwdISA_SB_SD_Li256ELb1ELb0ELi2EEENS1_25SingleTileBwdLPTSchedulerILb1ELi128ELb1EEEEEEEEEvNT_6ParamsE$_ZN4cute5tupleIJNS_15ArithmeticTupleIJiiEEEEEC2ERKS2_:
[----:B------:R-:W-:Y:S02]  /*8dc0*/  MOV R8, 0x8de0 ;  /* 0x00008de000087802 */ /* 0x000fe40000000f00 */
[----:B------:R-:W-:Y:S05]  /*8dd0*/  CALL.REL.NOINC `($_ZN7cutlass13device_kernelIN5flash19enable_sm80_to_sm89INS1_16FlashAttnBwdSm80INS1_25CollectiveMainloopBwdSm80ILi2ELi2EN4cute5tupleIJNS5_1CILi64EEENS7_ILi128EEES8_EEENS_10bfloat16_tEfNS_4arch4Sm80ELb1ELb0ELb1ELb1ELb1ELb0ELb0ELb0ELi2ELi2ELi4ELi2ELb1EEENS1_21CollectiveEpilogueBwdISA_SB_SD_Li256ELb1ELb0ELi2EEENS1_25SingleTileBwdLPTSchedulerILb1ELi128ELb1EEEEEEEEEvNT_6ParamsE$_ZN4cute3eso3ESOILb0ELb1EJNS_15ArithmeticTupleIJiiEEEEEC2ERKS3_) ;  /* 0xfffff57000007944 */ /* 0x000fea0003c3ffff */
[----:B------:R-:W-:-:S04]  /*8de0*/  MOV R11, 0x0 ;  /* 0x00000000000b7802 */ /* 0x000fc80000000f00 */
[----:B------:R-:W-:Y:S05]  /*8df0*/  RET.REL.NODEC R10 `(_ZN7cutlass13device_kernelIN5flash19enable_sm80_to_sm89INS1_16FlashAttnBwdSm80INS1_25CollectiveMainloopBwdSm80ILi2ELi2EN4cute5tupleIJNS5_1CILi64EEENS7_ILi128EEES8_EEENS_10bfloat16_tEfNS_4arch4Sm80ELb1ELb0ELb1ELb1ELb1ELb0ELb0ELb0ELi2ELi2ELi4ELi2ELb1EEENS1_21CollectiveEpilogueBwdISA_SB_SD_Li256ELb1ELb0ELi2EEENS1_25SingleTileBwdLPTSchedulerILb1ELi128ELb1EEEEEEEEEvNT_6ParamsE) ;  /* 0xffff72000a007950 */ /* 0x000fea0003c3ffff */
        .type           $_ZN7cutlass13device_kernelIN5flash19enable_sm80_to_sm89INS1_16FlashAttnBwdSm80INS1_25CollectiveMainloopBwdSm80ILi2ELi2EN4cute5tupleIJNS5_1CILi64EEENS7_ILi128EEES8_EEENS_10bfloat16_tEfNS_4arch4Sm80ELb1ELb0ELb1ELb1ELb1ELb0ELb0ELb0ELi2ELi2ELi4ELi2ELb1EEENS1_21CollectiveEpilogueBwdISA_SB_SD_Li256ELb1ELb0ELi2EEENS1_25SingleTileBwdLPTSchedulerILb1ELi128ELb1EEEEEEEEEvNT_6ParamsE$_ZN4cute5tupleIJNS_15ArithmeticTupleIJiiEEEiiiEEC2ERKS2_RKiS7_S7_,@function
        .size           $_ZN7cutlass13device_kernelIN5flash19enable_sm80_to_sm89INS1_16FlashAttnBwdSm80INS1_25CollectiveMainloopBwdSm80ILi2ELi2EN4cute5tupleIJNS5_1CILi64EEENS7_ILi128EEES8_EEENS_10bfloat16_tEfNS_4arch4Sm80ELb1ELb0ELb1ELb1ELb1ELb0ELb0ELb0ELi2ELi2ELi4ELi2ELb1EEENS1_21CollectiveEpilogueBwdISA_SB_SD_Li256ELb1ELb0ELi2EEENS1_25SingleTileBwdLPTSchedulerILb1ELi128ELb1EEEEEEEEEvNT_6ParamsE$_ZN4cute5tupleIJNS_15ArithmeticTupleIJiiEEEiiiEEC2ERKS2_RKiS7_S7_,($_ZN7cutlass13device_kernelIN5flash19enable_sm80_to_sm89INS1_16FlashAttnBwdSm80INS1_25CollectiveMainloopBwdSm80ILi2ELi2EN4cute5tupleIJNS5_1CILi64EEENS7_ILi128EEES8_EEENS_10bfloat16_tEfNS_4arch4Sm80ELb1ELb0ELb1ELb1ELb1ELb0ELb0ELb0ELi2ELi2ELi4ELi2ELb1EEENS1_21CollectiveEpilogueBwdISA_SB_SD_Li256ELb1ELb0ELi2EEENS1_25SingleTileBwdLPTSchedulerILb1ELi128ELb1EEEEEEEEEvNT_6ParamsE$_ZN4cute5tupleIJNS_1CILi0EEES2_S2_iEEC2ERKS2_S5_S5_RKi - $_ZN7cutlass13device_kernelIN5flash19enable_sm80_to_sm89INS1_16FlashAttnBwdSm80INS1_25CollectiveMainloopBwdSm80ILi2ELi2EN4cute5tupleIJNS5_1CILi64EEENS7_ILi128EEES8_EEENS_10bfloat16_tEfNS_4arch4Sm80ELb1ELb0ELb1ELb1ELb1ELb0ELb0ELb0ELi2ELi2ELi4ELi2ELb1EEENS1_21CollectiveEpilogueBwdISA_SB_SD_Li256ELb1ELb0ELi2EEENS1_25SingleTileBwdLPTSchedulerILb1ELi128ELb1EEEEEEEEEvNT_6ParamsE$_ZN4cute5tupleIJNS_15ArithmeticTupleIJiiEEEiiiEEC2ERKS2_RKiS7_S7_)
$_ZN7cutlass13device_kernelIN5flash19enable_sm80_to_sm89INS1_16FlashAttnBwdSm80INS1_25CollectiveMainloopBwdSm80ILi2ELi2EN4cute5tupleIJNS5_1CILi64EEENS7_ILi128EEES8_EEENS_10bfloat16_tEfNS_4arch4Sm80ELb1ELb0ELb1ELb1ELb1ELb0ELb0ELb0ELi2ELi2ELi4ELi2ELb1EEENS1_21CollectiveEpilogueBwdISA_SB_SD_Li256ELb1ELb0ELi2EEENS1_25SingleTileBwdLPTSchedulerILb1ELi128ELb1EEEEEEEEEvNT_6ParamsE$_ZN4cute5tupleIJNS_15ArithmeticTupleIJiiEEEiiiEEC2ERKS2_RKiS7_S7_:
[----:B------:R-:W-:Y:S02]  /*8e00*/  MOV R18, 0x8e20 ;  /* 0x00008e2000127802 */ /* 0x000fe40000000f00 */
[----:B------:R-:W-:Y:S05]  /*8e10*/  CALL.REL.NOINC `($_ZN7cutlass13device_kernelIN5flash19enable_sm80_to_sm89INS1_16FlashAttnBwdSm80INS1_25CollectiveMainloopBwdSm80ILi2ELi2EN4cute5tupleIJNS5_1CILi64EEENS7_ILi128EEES8_EEENS_10bfloat16_tEfNS_4arch4Sm80ELb1ELb0ELb1ELb1ELb1ELb0ELb0ELb0ELi2ELi2ELi4ELi2ELb1EEENS1_21CollectiveEpilogueBwdISA_SB_SD_Li256ELb1ELb0ELi2EEENS1_25SingleTileBwdLPTSchedulerILb1ELi128ELb1EEEEEEEEEvNT_6ParamsE$_ZN4cute3eso3ESOILb0ELb0EJNS_15ArithmeticTupleIJiiEEEiiiEEC2ERKS3_RKiS8_S8_) ;  /* 0xfffff16000007944 */ /* 0x000fea0003c3ffff */
[----:B------:R-:W-:-:S04]  /*8e20*/  MOV R47, 0x0 ;  /* 0x00000000002f7802 */ /* 0x000fc80000000f00 */
[----:B------:R-:W-:Y:S05]  /*8e30*/  RET.REL.NODEC R46 `(_ZN7cutlass13device_kernelIN5flash19enable_sm80_to_sm89INS1_16FlashAttnBwdSm80INS1_25CollectiveMainloopBwdSm80ILi2ELi2EN4cute5tupleIJNS5_1CILi64EEENS7_ILi128EEES8_EEENS_10bfloat16_tEfNS_4arch4Sm80ELb1ELb0ELb1ELb1ELb1ELb0ELb0ELb0ELi2ELi2ELi4ELi2ELb1EEENS1_21CollectiveEpilogueBwdISA_SB_SD_Li256ELb1ELb0ELi2EEENS1_25SingleTileBwdLPTSchedulerILb1ELi128ELb1EEEEEEEEEvNT_6ParamsE) ;  /* 0xffff71c02e007950 */ /* 0x000fea0003c3ffff */
        .type           $_ZN7cutlass13device_kernelIN5flash19enable_sm80_to_sm89INS1_16FlashAttnBwdSm80INS1_25CollectiveMainloopBwdSm80ILi2ELi2EN4cute5tupleIJNS5_1CILi64EEENS7_ILi128EEES8_EEENS_10bfloat16_tEfNS_4arch4Sm80ELb1ELb0ELb1ELb1ELb1ELb0ELb0ELb0ELi2ELi2ELi4ELi2ELb1EEENS1_21CollectiveEpilogueBwdISA_SB_SD_Li256ELb1ELb0ELi2EEENS1_25SingleTileBwdLPTSchedulerILb1ELi128ELb1EEEEEEEEEvNT_6ParamsE$_ZN4cute5tupleIJNS_1CILi0EEES2_S2_iEEC2ERKS2_S5_S5_RKi,@function
        .size           $_ZN7cutlass13device_kernelIN5flash19enable_sm80_to_sm89INS1_16FlashAttnBwdSm80INS1_25CollectiveMainloopBwdSm80ILi2ELi2EN4cute5tupleIJNS5_1CILi64EEENS7_ILi128EEES8_EEENS_10bfloat16_tEfNS_4arch4Sm80ELb1ELb0ELb1ELb1ELb1ELb0ELb0ELb0ELi2ELi2ELi4ELi2ELb1EEENS1_21CollectiveEpilogueBwdISA_SB_SD_Li256ELb1ELb0ELi2EEENS1_25SingleTileBwdLPTSchedulerILb1ELi128ELb1EEEEEEEEEvNT_6ParamsE$_ZN4cute5tupleIJNS_1CILi0EEES2_S2_iEEC2ERKS2_S5_S5_RKi,($_ZN7cutlass13device_kernelIN5flash19enable_sm80_to_sm89INS1_16FlashAttnBwdSm80INS1_25CollectiveMainloopBwdSm80ILi2ELi2EN4cute5tupleIJNS5_1CILi64EEENS7_ILi128EEES8_EEENS_10bfloat16_tEfNS_4arch4Sm80ELb1ELb0ELb1ELb1ELb1ELb0ELb0ELb0ELi2ELi2ELi4ELi2ELb1EEENS1_21CollectiveEpilogueBwdISA_SB_SD_Li256ELb1ELb0ELi2EEENS1_25SingleTileBwdLPTSchedulerILb1ELi128ELb1EEEEEEEEEvNT_6ParamsE$_ZN4cute5tupleIJNS_1CILi0EEES2_iEEC2ERKS2_S5_RKi - $_ZN7cutlass13device_kernelIN5flash19enable_sm80_to_sm89INS1_16FlashAttnBwdSm80INS1_25CollectiveMainloopBwdSm80ILi2ELi2EN4cute5tupleIJNS5_1CILi64EEENS7_ILi128EEES8_EEENS_10bfloat16_tEfNS_4arch4Sm80ELb1ELb0ELb1ELb1ELb1ELb0ELb0ELb0ELi2ELi2ELi4ELi2ELb1EEENS1_21CollectiveEpilogueBwdISA_SB_SD_Li256ELb1ELb0ELi2EEENS1_25SingleTileBwdLPTSchedulerILb1ELi128ELb1EEEEEEEEEvNT_6ParamsE$_ZN4cute5tupleIJNS_1CILi0EEES2_S2_iEEC2ERKS2_S5_S5_RKi)
$_ZN7cutlass13device_kernelIN5flash19enable_sm80_to_sm89INS1_16FlashAttnBwdSm80INS1_25CollectiveMainloopBwdSm80ILi2ELi2EN4cute5tupleIJNS5_1CILi64EEENS7_ILi128EEES8_EEENS_10bfloat16_tEfNS_4arch4Sm80ELb1ELb0ELb1ELb1ELb1ELb0ELb0ELb0ELi2ELi2ELi4ELi2ELb1EEENS1_21CollectiveEpilogueBwdISA_SB_SD_Li256ELb1ELb0ELi2EEENS1_25SingleTileBwdLPTSchedulerILb1ELi128ELb1EEEEEEEEEvNT_6ParamsE$_ZN4cute5tupleIJNS_1CILi0EEES2_S2_iEEC2ERKS2_S5_S5_RKi:
[----:B------:R-:W-:Y:S02]  /*8e40*/  MOV R10, 0x8e60 ;  /* 0x00008e60000a7802 */ /* 0x000fe40000000f00 */
[----:B------:R-:W-:Y:S05]  /*8e50*/  CALL.REL.NOINC `($_ZN7cutlass13device_kernelIN5flash19enable_sm80_to_sm89INS1_16FlashAttnBwdSm80INS1_25CollectiveMainloopBwdSm80ILi2ELi2EN4cute5tupleIJNS5_1CILi64EEENS7_ILi128EEES8_EEENS_10bfloat16_tEfNS_4arch4Sm80ELb1ELb0ELb1ELb1ELb1ELb0ELb0ELb0ELi2ELi2ELi4ELi2ELb1EEENS1_21CollectiveEpilogueBwdISA_SB_SD_Li256ELb1ELb0ELi2EEENS1_25SingleTileBwdLPTSchedulerILb1ELi128ELb1EEEEEEEEEvNT_6ParamsE$_ZN4cute3eso3ESOILb1ELb0EJNS_1CILi0EEES3_S3_iEEC2ERKS3_S6_S6_RKi) ;  /* 0xfffff7a000007944 */ /* 0x000fea0003c3ffff */
[----:B------:R-:W-:-:S04]  /*8e60*/  MOV R17, 0x0 ;  /* 0x0000000000117802 */ /* 0x000fc80000000f00 */
[----:B------:R-:W-:Y:S05]  /*8e70*/  RET.REL.NODEC R16 `(_ZN7cutlass13device_kernelIN5flash19enable_sm80_to_sm89INS1_16FlashAttnBwdSm80INS1_25CollectiveMainloopBwdSm80ILi2ELi2EN4cute5tupleIJNS5_1CILi64EEENS7_ILi128EEES8_EEENS_10bfloat16_tEfNS_4arch4Sm80ELb1ELb0ELb1ELb1ELb1ELb0ELb0ELb0ELi2ELi2ELi4ELi2ELb1EEENS1_21CollectiveEpilogueBwdISA_SB_SD_Li256ELb1ELb0ELi2EEENS1_25SingleTileBwdLPTSchedulerILb1ELi128ELb1EEEEEEEEEvNT_6ParamsE) ;  /* 0xffff718010007950 */ /* 0x000fea0003c3ffff */
        .type           $_ZN7cutlass13device_kernelIN5flash19enable_sm80_to_sm89INS1_16FlashAttnBwdSm80INS1_25CollectiveMainloopBwdSm80ILi2ELi2EN4cute5tupleIJNS5_1CILi64EEENS7_ILi128EEES8_EEENS_10bfloat16_tEfNS_4arch4Sm80ELb1ELb0ELb1ELb1ELb1ELb0ELb0ELb0ELi2ELi2ELi4ELi2ELb1EEENS1_21CollectiveEpilogueBwdISA_SB_SD_Li256ELb1ELb0ELi2EEENS1_25SingleTileBwdLPTSchedulerILb1ELi128ELb1EEEEEEEEEvNT_6ParamsE$_ZN4cute5tupleIJNS_1CILi0EEES2_iEEC2ERKS2_S5_RKi,@function
        .size           $_ZN7cutlass13device_kernelIN5flash19enable_sm80_to_sm89INS1_16FlashAttnBwdSm80INS1_25CollectiveMainloopBwdSm80ILi2ELi2EN4cute5tupleIJNS5_1CILi64EEENS7_ILi128EEES8_EEENS_10bfloat16_tEfNS_4arch4Sm80ELb1ELb0ELb1ELb1ELb1ELb0ELb0ELb0ELi2ELi2ELi4ELi2ELb1EEENS1_21CollectiveEpilogueBwdISA_SB_SD_Li256ELb1ELb0ELi2EEENS1_25SingleTileBwdLPTSchedulerILb1ELi128ELb1EEEEEEEEEvNT_6ParamsE$_ZN4cute5tupleIJNS_1CILi0EEES2_iEEC2ERKS2_S5_RKi,($_ZN7cutlass13device_kernelIN5flash19enable_sm80_to_sm89INS1_16FlashAttnBwdSm80INS1_25CollectiveMainloopBwdSm80ILi2ELi2EN4cute5tupleIJNS5_1CILi64EEENS7_ILi128EEES8_EEENS_10bfloat16_tEfNS_4arch4Sm80ELb1ELb0ELb1ELb1ELb1ELb0ELb0ELb0ELi2ELi2ELi4ELi2ELb1EEENS1_21CollectiveEpilogueBwdISA_SB_SD_Li256ELb1ELb0ELi2EEENS1_25SingleTileBwdLPTSchedulerILb1ELi128ELb1EEEEEEEEEvNT_6ParamsE$_ZN4cute5tupleIJNS_1CILi0EEES2_iiEEC2ERKS2_S5_RKiS7_ - $_ZN7cutlass13device_kernelIN5flash19enable_sm80_to_sm89INS1_16FlashAttnBwdSm80INS1_25CollectiveMainloopBwdSm80ILi2ELi2EN4cute5tupleIJNS5_1CILi64EEENS7_ILi128EEES8_EEENS_10bfloat16_tEfNS_4arch4Sm80ELb1ELb0ELb1ELb1ELb1ELb0ELb0ELb0ELi2ELi2ELi4ELi2ELb1EEENS1_21CollectiveEpilogueBwdISA_SB_SD_Li256ELb1ELb0ELi2EEENS1_25SingleTileBwdLPTSchedulerILb1ELi128ELb1EEEEEEEEEvNT_6ParamsE$_ZN4cute5tupleIJNS_1CILi0EEES2_iEEC2ERKS2_S5_RKi)
$_ZN7cutlass13device_kernelIN5flash19enable_sm80_to_sm89INS1_16FlashAttnBwdSm80INS1_25CollectiveMainloopBwdSm80ILi2ELi2EN4cute5tupleIJNS5_1CILi64EEENS7_ILi128EEES8_EEENS_10bfloat16_tEfNS_4arch4Sm80ELb1ELb0ELb1ELb1ELb1ELb0ELb0ELb0ELi2ELi2ELi4ELi2ELb1EEENS1_21CollectiveEpilogueBwdISA_SB_SD_Li256ELb1ELb0ELi2EEENS1_25SingleTileBwdLPTSchedulerILb1ELi128ELb1EEEEEEEEEvNT_6ParamsE$_ZN4cute5tupleIJNS_1CILi0EEES2_iEEC2ERKS2_S5_RKi:
[----:B------:R-:W-:Y:S02]  /*8e80*/  MOV R16, 0x8ea0 ;  /* 0x00008ea000107802 */ /* 0x000fe40000000f00 */
[----:B------:R-:W-:Y:S05]  /*8e90*/  CALL.REL.NOINC `($_ZN7cutlass13device_kernelIN5flash19enable_sm80_to_sm89INS1_16FlashAttnBwdSm80INS1_25CollectiveMainloopBwdSm80ILi2ELi2EN4cute5tupleIJNS5_1CILi64EEENS7_ILi128EEES8_EEENS_10bfloat16_tEfNS_4arch4Sm80ELb1ELb0ELb1ELb1ELb1ELb0ELb0ELb0ELi2ELi2ELi4ELi2ELb1EEENS1_21CollectiveEpilogueBwdISA_SB_SD_Li256ELb1ELb0ELi2EEENS1_25SingleTileBwdLPTSchedulerILb1ELi128ELb1EEEEEEEEEvNT_6ParamsE$_ZN4cute3eso3ESOILb1ELb0EJNS_1CILi0EEES3_iEEC2ERKS3_S6_RKi) ;  /* 0xfffff7b000007944 */ /* 0x000fea0003c3ffff */
[----:B-1----:R-:W-:Y:S02]  /*8ea0*/  MOV R6, R18 ;  /* 0x0000001200067202 */ /* 0x002fe40000000f00 */
[----:B------:R-:W-:-:S04]  /*8eb0*/  MOV R7, 0x0 ;  /* 0x0000000000077802 */ /* 0x000fc80000000f00 */
[----:B------:R-:W-:Y:S05]  /*8ec0*/  RET.REL.NODEC R6 `(_ZN7cutlass13device_kernelIN5flash19enable_sm80_to_sm89INS1_16FlashAttnBwdSm80INS1_25CollectiveMainloopBwdSm80ILi2ELi2EN4cute5tupleIJNS5_1CILi64EEENS7_ILi128EEES8_EEENS_10bfloat16_tEfNS_4arch4Sm80ELb1ELb0ELb1ELb1ELb1ELb0ELb0ELb0ELi2ELi2ELi4ELi2ELb1EEENS1_21CollectiveEpilogueBwdISA_SB_SD_Li256ELb1ELb0ELi2EEENS1_25SingleTileBwdLPTSchedulerILb1ELi128ELb1EEEEEEEEEvNT_6ParamsE) ;  /* 0xffff713006007950 */ /* 0x000fea0003c3ffff */
        .type           $_ZN7cutlass13device_kernelIN5flash19enable_sm80_to_sm89INS1_16FlashAttnBwdSm80INS1_25CollectiveMainloopBwdSm80ILi2ELi2EN4cute5tupleIJNS5_1CILi64EEENS7_ILi128EEES8_EEENS_10bfloat16_tEfNS_4arch4Sm80ELb1ELb0ELb1ELb1ELb1ELb0ELb0ELb0ELi2ELi2ELi4ELi2ELb1EEENS1_21CollectiveEpilogueBwdISA_SB_SD_Li256ELb1ELb0ELi2EEENS1_25SingleTileBwdLPTSchedulerILb1ELi128ELb1EEEEEEEEEvNT_6ParamsE$_ZN4cute5tupleIJNS_1CILi0EEES2_iiEEC2ERKS2_S5_RKiS7_,@function
        .size           $_ZN7cutlass13device_kernelIN5flash19enable_sm80_to_sm89INS1_16FlashAttnBwdSm80INS1_25CollectiveMainloopBwdSm80ILi2ELi2EN4cute5tupleIJNS5_1CILi64EEENS7_ILi128EEES8_EEENS_10bfloat16_tEfNS_4arch4Sm80ELb1ELb0ELb1ELb1ELb1ELb0ELb0ELb0ELi2ELi2ELi4ELi2ELb1EEENS1_21CollectiveEpilogueBwdISA_SB_SD_Li256ELb1ELb0ELi2EEENS1_25SingleTileBwdLPTSchedulerILb1ELi128ELb1EEEEEEEEEvNT_6ParamsE$_ZN4cute5tupleIJNS_1CILi0EEES2_iiEEC2ERKS2_S5_RKiS7_,($_ZN7cutlass13device_kernelIN5flash19enable_sm80_to_sm89INS1_16FlashAttnBwdSm80INS1_25CollectiveMainloopBwdSm80ILi2ELi2EN4cute5tupleIJNS5_1CILi64EEENS7_ILi128EEES8_EEENS_10bfloat16_tEfNS_4arch4Sm80ELb1ELb0ELb1ELb1ELb1ELb0ELb0ELb0ELi2ELi2ELi4ELi2ELb1EEENS1_21CollectiveEpilogueBwdISA_SB_SD_Li256ELb1ELb0ELi2EEENS1_25SingleTileBwdLPTSchedulerILb1ELi128ELb1EEEEEEEEEvNT_6ParamsE$_ZN4cute5tupleIJNS_1CILi0EEEiEEC2ERKS2_RKi - $_ZN7cutlass13device_kernelIN5flash19enable_sm80_to_sm89INS1_16FlashAttnBwdSm80INS1_25CollectiveMainloopBwdSm80ILi2ELi2EN4cute5tupleIJNS5_1CILi64EEENS7_ILi128EEES8_EEENS_10bfloat16_tEfNS_4arch4Sm80ELb1ELb0ELb1ELb1ELb1ELb0ELb0ELb0ELi2ELi2ELi4ELi2ELb1EEENS1_21CollectiveEpilogueBwdISA_SB_SD_Li256ELb1ELb0ELi2EEENS1_25SingleTileBwdLPTSchedulerILb1ELi128ELb1EEEEEEEEEvNT_6ParamsE$_ZN4cute5tupleIJNS_1CILi0EEES2_iiEEC2ERKS2_S5_RKiS7_)
$_ZN7cutlass13device_kernelIN5flash19enable_sm80_to_sm89INS1_16FlashAttnBwdSm80INS1_25CollectiveMainloopBwdSm80ILi2ELi2EN4cute5tupleIJNS5_1CILi64EEENS7_ILi128EEES8_EEENS_10bfloat16_tEfNS_4arch4Sm80ELb1ELb0ELb1ELb1ELb1ELb0ELb0ELb0ELi2ELi2ELi4ELi2ELb1EEENS1_21CollectiveEpilogueBwdISA_SB_SD_Li256ELb1ELb0ELi2EEENS1_25SingleTileBwdLPTSchedulerILb1ELi128ELb1EEEEEEEEEvNT_6ParamsE$_ZN4cute5tupleIJNS_1CILi0EEES2_iiEEC2ERKS2_S5_RKiS7_:
[----:B------:R-:W-:Y:S02]  /*8ed0*/  MOV R16, 0x8ef0 ;  /* 0x00008ef000107802 */ /* 0x000fe40000000f00 */
[----:B------:R-:W-:Y:S05]  /*8ee0*/  CALL.REL.NOINC `($_ZN7cutlass13device_kernelIN5flash19enable_sm80_to_sm89INS1_16FlashAttnBwdSm80INS1_25CollectiveMainloopBwdSm80ILi2ELi2EN4cute5tupleIJNS5_1CILi64EEENS7_ILi128EEES8_EEENS_10bfloat16_tEfNS_4arch4Sm80ELb1ELb0ELb1ELb1ELb1ELb0ELb0ELb0ELi2ELi2ELi4ELi2ELb1EEENS1_21CollectiveEpilogueBwdISA_SB_SD_Li256ELb1ELb0ELi2EEENS1_25SingleTileBwdLPTSchedulerILb1ELi128ELb1EEEEEEEEEvNT_6ParamsE$_ZN4cute3eso3ESOILb1ELb0EJNS_1CILi0EEES3_iiEEC2ERKS3_S6_RKiS8_) ;  /* 0xfffff7f000007944 */ /* 0x000fea0003c3ffff */
[----:B------:R-:W-:Y:S02]  /*8ef0*/  MOV R16, R18 ;  /* 0x0000001200107202 */ /* 0x000fe40000000f00 */
[----:B------:R-:W-:-:S04]  /*8f00*/  MOV R17, 0x0 ;  /* 0x0000000000117802 */ /* 0x000fc80000000f00 */
[----:B------:R-:W-:Y:S05]  /*8f10*/  RET.REL.NODEC R16 `(_ZN7cutlass13device_kernelIN5flash19enable_sm80_to_sm89INS1_16FlashAttnBwdSm80INS1_25CollectiveMainloopBwdSm80ILi2ELi2EN4cute5tupleIJNS5_1CILi64EEENS7_ILi128EEES8_EEENS_10bfloat16_tEfNS_4arch4Sm80ELb1ELb0ELb1ELb1ELb1ELb0ELb0ELb0ELi2ELi2ELi4ELi2ELb1EEENS1_21CollectiveEpilogueBwdISA_SB_SD_Li256ELb1ELb0ELi2EEENS1_25SingleTileBwdLPTSchedulerILb1ELi128ELb1EEEEEEEEEvNT_6ParamsE) ;  /* 0xffff70e010007950 */ /* 0x000fea0003c3ffff */
        .type           $_ZN7cutlass13device_kernelIN5flash19enable_sm80_to_sm89INS1_16FlashAttnBwdSm80INS1_25CollectiveMainloopBwdSm80ILi2ELi2EN4cute5tupleIJNS5_1CILi64EEENS7_ILi128EEES8_EEENS_10bfloat16_tEfNS_4arch4Sm80ELb1ELb0ELb1ELb1ELb1ELb0ELb0ELb0ELi2ELi2ELi4ELi2ELb1EEENS1_21CollectiveEpilogueBwdISA_SB_SD_Li256ELb1ELb0ELi2EEENS1_25SingleTileBwdLPTSchedulerILb1ELi128ELb1EEEEEEEEEvNT_6ParamsE$_ZN4cute5tupleIJNS_1CILi0EEEiEEC2ERKS2_RKi,@function
        .size           $_ZN7cutlass13device_kernelIN5flash19enable_sm80_to_sm89INS1_16FlashAttnBwdSm80INS1_25CollectiveMainloopBwdSm80ILi2ELi2EN4cute5tupleIJNS5_1CILi64EEENS7_ILi128EEES8_EEENS_10bfloat16_tEfNS_4arch4Sm80ELb1ELb0ELb1ELb1ELb1ELb0ELb0ELb0ELi2ELi2ELi4ELi2ELb1EEENS1_21CollectiveEpilogueBwdISA_SB_SD_Li256ELb1ELb0ELi2EEENS1_25SingleTileBwdLPTSchedulerILb1ELi128ELb1EEEEEEEEEvNT_6ParamsE$_ZN4cute5tupleIJNS_1CILi0EEEiEEC2ERKS2_RKi,($_ZN7cutlass13device_kernelIN5flash19enable_sm80_to_sm89INS1_16FlashAttnBwdSm80INS1_25CollectiveMainloopBwdSm80ILi2ELi2EN4cute5tupleIJNS5_1CILi64EEENS7_ILi128EEES8_EEENS_10bfloat16_tEfNS_4arch4Sm80ELb1ELb0ELb1ELb1ELb1ELb0ELb0ELb0ELi2ELi2ELi4ELi2ELb1EEENS1_21CollectiveEpilogueBwdISA_SB_SD_Li256ELb1ELb0ELi2EEENS1_25SingleTileBwdLPTSchedulerILb1ELi128ELb1EEEEEEEEEvNT_6ParamsE$_ZN4cute5tupleIJNS_1CILi0EEEiiiEEC2ERKS2_RKiS7_S7_ - $_ZN7cutlass13device_kernelIN5flash19enable_sm80_to_sm89INS1_16FlashAttnBwdSm80INS1_25CollectiveMainloopBwdSm80ILi2ELi2EN4cute5tupleIJNS5_1CILi64EEENS7_ILi128EEES8_EEENS_10bfloat16_tEfNS_4arch4Sm80ELb1ELb0ELb1ELb1ELb1ELb0ELb0ELb0ELi2ELi2ELi4ELi2ELb1EEENS1_21CollectiveEpilogueBwdISA_SB_SD_Li256ELb1ELb0ELi2EEENS1_25SingleTileBwdLPTSchedulerILb1ELi128ELb1EEEEEEEEEvNT_6ParamsE$_ZN4cute5tupleIJNS_1CILi0EEEiEEC2ERKS2_RKi)
$_ZN7cutlass13device_kernelIN5flash19enable_sm80_to_sm89INS1_16FlashAttnBwdSm80INS1_25CollectiveMainloopBwdSm80ILi2ELi2EN4cute5tupleIJNS5_1CILi64EEENS7_ILi128EEES8_EEENS_10bfloat16_tEfNS_4arch4Sm80ELb1ELb0ELb1ELb1ELb1ELb0ELb0ELb0ELi2ELi2ELi4ELi2ELb1EEENS1_21CollectiveEpilogueBwdISA_SB_SD_Li256ELb1ELb0ELi2EEENS1_25SingleTileBwdLPTSchedulerILb1ELi128ELb1EEEEEEEEEvNT_6ParamsE$_ZN4cute5tupleIJNS_1CILi0EEEiEEC2ERKS2_RKi:
[----:B------:R-:W-:Y:S02]  /*8f20*/  MOV R16, 0x8f40 ;  /* 0x00008f4000107802 */ /* 0x000fe40000000f00 */
[----:B------:R-:W-:Y:S05]  /*8f30*/  CALL.REL.NOINC `($_ZN7cutlass13device_kernelIN5flash19enable_sm80_to_sm89INS1_16FlashAttnBwdSm80INS1_25CollectiveMainloopBwdSm80ILi2ELi2EN4cute5tupleIJNS5_1CILi64EEENS7_ILi128EEES8_EEENS_10bfloat16_tEfNS_4arch4Sm80ELb1ELb0ELb1ELb1ELb1ELb0ELb0ELb0ELi2ELi2ELi4ELi2ELb1EEENS1_21CollectiveEpilogueBwdISA_SB_SD_Li256ELb1ELb0ELi2EEENS1_25SingleTileBwdLPTSchedulerILb1ELi128ELb1EEEEEEEEEvNT_6ParamsE$_ZN4cute3eso3ESOILb1ELb0EJNS_1CILi0EEEiEEC2ERKS3_RKi) ;  /* 0xfffff81000007944 */ /* 0x000fea0003c3ffff */
[----:B-1----:R-:W-:Y:S02]  /*8f40*/  MOV R6, R18 ;  /* 0x0000001200067202 */ /* 0x002fe40000000f00 */
[----:B------:R-:W-:-:S04]  /*8f50*/  MOV R7, 0x0 ;  /* 0x0000000000077802 */ /* 0x000fc80000000f00 */
[----:B------:R-:W-:Y:S05]  /*8f60*/  RET.REL.NODEC R6 `(_ZN7cutlass13device_kernelIN5flash19enable_sm80_to_sm89INS1_16FlashAttnBwdSm80INS1_25CollectiveMainloopBwdSm80ILi2ELi2EN4cute5tupleIJNS5_1CILi64EEENS7_ILi128EEES8_EEENS_10bfloat16_tEfNS_4arch4Sm80ELb1ELb0ELb1ELb1ELb1ELb0ELb0ELb0ELi2ELi2ELi4ELi2ELb1EEENS1_21CollectiveEpilogueBwdISA_SB_SD_Li256ELb1ELb0ELi2EEENS1_25SingleTileBwdLPTSchedulerILb1ELi128ELb1EEEEEEEEEvNT_6ParamsE) ;  /* 0xffff709006007950 */ /* 0x000fea0003c3ffff */
        .type           $_ZN7cutlass13device_kernelIN5flash19enable_sm80_to_sm89INS1_16FlashAttnBwdSm80INS1_25CollectiveMainloopBwdSm80ILi2ELi2EN4cute5tupleIJNS5_1CILi64EEENS7_ILi128EEES8_EEENS_10bfloat16_tEfNS_4arch4Sm80ELb1ELb0ELb1ELb1ELb1ELb0ELb0ELb0ELi2ELi2ELi4ELi2ELb1EEENS1_21CollectiveEpilogueBwdISA_SB_SD_Li256ELb1ELb0ELi2EEENS1_25SingleTileBwdLPTSchedulerILb1ELi128ELb1EEEEEEEEEvNT_6ParamsE$_ZN4cute5tupleIJNS_1CILi0EEEiiiEEC2ERKS2_RKiS7_S7_,@function
        .size           $_ZN7cutlass13device_kernelIN5flash19enable_sm80_to_sm89INS1_16FlashAttnBwdSm80INS1_25CollectiveMainloopBwdSm80ILi2ELi2EN4cute5tupleIJNS5_1CILi64EEENS7_ILi128EEES8_EEENS_10bfloat16_tEfNS_4arch4Sm80ELb1ELb0ELb1ELb1ELb1ELb0ELb0ELb0ELi2ELi2ELi4ELi2ELb1EEENS1_21CollectiveEpilogueBwdISA_SB_SD_Li256ELb1ELb0ELi2EEENS1_25SingleTileBwdLPTSchedulerILb1ELi128ELb1EEEEEEEEEvNT_6ParamsE$_ZN4cute5tupleIJNS_1CILi0EEEiiiEEC2ERKS2_RKiS7_S7_,($_ZN7cutlass13device_kernelIN5flash19enable_sm80_to_sm89INS1_16FlashAttnBwdSm80INS1_25CollectiveMainloopBwdSm80ILi2ELi2EN4cute5tupleIJNS5_1CILi64EEENS7_ILi128EEES8_EEENS_10bfloat16_tEfNS_4arch4Sm80ELb1ELb0ELb1ELb1ELb1ELb0ELb0ELb0ELi2ELi2ELi4ELi2ELb1EEENS1_21CollectiveEpilogueBwdISA_SB_SD_Li256ELb1ELb0ELi2EEENS1_25SingleTileBwdLPTSchedulerILb1ELi128ELb1EEEEEEEEEvNT_6ParamsE$_ZN4cute5tupleIJiEEC2ERKi - $_ZN7cutlass13device_kernelIN5flash19enable_sm80_to_sm89INS1_16FlashAttnBwdSm80INS1_25CollectiveMainloopBwdSm80ILi2ELi2EN4cute5tupleIJNS5_1CILi64EEENS7_ILi128EEES8_EEENS_10bfloat16_tEfNS_4arch4Sm80ELb1ELb0ELb1ELb1ELb1ELb0ELb0ELb0ELi2ELi2ELi4ELi2ELb1EEENS1_21CollectiveEpilogueBwdISA_SB_SD_Li256ELb1ELb0ELi2EEENS1_25SingleTileBwdLPTSchedulerILb1ELi128ELb1EEEEEEEEEvNT_6ParamsE$_ZN4cute5tupleIJNS_1CILi0EEEiiiEEC2ERKS2_RKiS7_S7_)
$_ZN7cutlass13device_kernelIN5flash19enable_sm80_to_sm89INS1_16FlashAttnBwdSm80INS1_25CollectiveMainloopBwdSm80ILi2ELi2EN4cute5tupleIJNS5_1CILi64EEENS7_ILi128EEES8_EEENS_10bfloat16_tEfNS_4arch4Sm80ELb1ELb0ELb1ELb1ELb1ELb0ELb0ELb0ELi2ELi2ELi4ELi2ELb1EEENS1_21CollectiveEpilogueBwdISA_SB_SD_Li256ELb1ELb0ELi2EEENS1_25SingleTileBwdLPTSchedulerILb1ELi128ELb1EEEEEEEEEvNT_6ParamsE$_ZN4cute5tupleIJNS_1CILi0EEEiiiEEC2ERKS2_RKiS7_S7_:
[----:B------:R-:W-:Y:S02]  /*8f70*/  MOV R16, 0x8f90 ;  /* 0x00008f9000107802 */ /* 0x000fe40000000f00 */
[----:B------:R-:W-:Y:S05]  /*8f80*/  CALL.REL.NOINC `($_ZN7cutlass13device_kernelIN5flash19enable_sm80_to_sm89INS1_16FlashAttnBwdSm80INS1_25CollectiveMainloopBwdSm80ILi2ELi2EN4cute5tupleIJNS5_1CILi64EEENS7_ILi128EEES8_EEENS_10bfloat16_tEfNS_4arch4Sm80ELb1ELb0ELb1ELb1ELb1ELb0ELb0ELb0ELi2ELi2ELi4ELi2ELb1EEENS1_21CollectiveEpilogueBwdISA_SB_SD_Li256ELb1ELb0ELi2EEENS1_25SingleTileBwdLPTSchedulerILb1ELi128ELb1EEEEEEEEEvNT_6ParamsE$_ZN4cute3eso3ESOILb1ELb0EJNS_1CILi0EEEiiiEEC2ERKS3_RKiS8_S8_) ;  /* 0xfffff88000007944 */ /* 0x000fea0003c3ffff */
[----:B-1----:R-:W-:Y:S02]  /*8f90*/  MOV R6, R18 ;  /* 0x0000001200067202 */ /* 0x002fe40000000f00 */
[----:B------:R-:W-:-:S04]  /*8fa0*/  MOV R7, 0x0 ;  /* 0x0000000000077802 */ /* 0x000fc80000000f00 */
[----:B------:R-:W-:Y:S05]  /*8fb0*/  RET.REL.NODEC R6 `(_ZN7cutlass13device_kernelIN5flash19enable_sm80_to_sm89INS1_16FlashAttnBwdSm80INS1_25CollectiveMainloopBwdSm80ILi2ELi2EN4cute5tupleIJNS5_1CILi64EEENS7_ILi128EEES8_EEENS_10bfloat16_tEfNS_4arch4Sm80ELb1ELb0ELb1ELb1ELb1ELb0ELb0ELb0ELi2ELi2ELi4ELi2ELb1EEENS1_21CollectiveEpilogueBwdISA_SB_SD_Li256ELb1ELb0ELi2EEENS1_25SingleTileBwdLPTSchedulerILb1ELi128ELb1EEEEEEEEEvNT_6ParamsE) ;  /* 0xffff704006007950 */ /* 0x000fea0003c3ffff */
        .type           $_ZN7cutlass13device_kernelIN5flash19enable_sm80_to_sm89INS1_16FlashAttnBwdSm80INS1_25CollectiveMainloopBwdSm80ILi2ELi2EN4cute5tupleIJNS5_1CILi64EEENS7_ILi128EEES8_EEENS_10bfloat16_tEfNS_4arch4Sm80ELb1ELb0ELb1ELb1ELb1ELb0ELb0ELb0ELi2ELi2ELi4ELi2ELb1EEENS1_21CollectiveEpilogueBwdISA_SB_SD_Li256ELb1ELb0ELi2EEENS1_25SingleTileBwdLPTSchedulerILb1ELi128ELb1EEEEEEEEEvNT_6ParamsE$_ZN4cute5tupleIJiEEC2ERKi,@function
        .size           $_ZN7cutlass13device_kernelIN5flash19enable_sm80_to_sm89INS1_16FlashAttnBwdSm80INS1_25CollectiveMainloopBwdSm80ILi2ELi2EN4cute5tupleIJNS5_1CILi64EEENS7_ILi128EEES8_EEENS_10bfloat16_tEfNS_4arch4Sm80ELb1ELb0ELb1ELb1ELb1ELb0ELb0ELb0ELi2ELi2ELi4ELi2ELb1EEENS1_21CollectiveEpilogueBwdISA_SB_SD_Li256ELb1ELb0ELi2EEENS1_25SingleTileBwdLPTSchedulerILb1ELi128ELb1EEEEEEEEEvNT_6ParamsE$_ZN4cute5tupleIJiEEC2ERKi,($_ZN7cutlass13device_kernelIN5flash19enable_sm80_to_sm89INS1_16FlashAttnBwdSm80INS1_25CollectiveMainloopBwdSm80ILi2ELi2EN4cute5tupleIJNS5_1CILi64EEENS7_ILi128EEES8_EEENS_10bfloat16_tEfNS_4arch4Sm80ELb1ELb0ELb1ELb1ELb1ELb0ELb0ELb0ELi2ELi2ELi4ELi2ELb1EEENS1_21CollectiveEpilogueBwdISA_SB_SD_Li256ELb1ELb0ELi2EEENS1_25SingleTileBwdLPTSchedulerILb1ELi128ELb1EEEEEEEEEvNT_6ParamsE$_ZN4cute5tupleIJiNS_1CILi0EEEEEC2ERKiRKS2_ - $_ZN7cutlass13device_kernelIN5flash19enable_sm80_to_sm89INS1_16FlashAttnBwdSm80INS1_25CollectiveMainloopBwdSm80ILi2ELi2EN4cute5tupleIJNS5_1CILi64EEENS7_ILi128EEES8_EEENS_10bfloat16_tEfNS_4arch4Sm80ELb1ELb0ELb1ELb1ELb1ELb0ELb0ELb0ELi2ELi2ELi4ELi2ELb1EEENS1_21CollectiveEpilogueBwdISA_SB_SD_Li256ELb1ELb0ELi2EEENS1_25SingleTileBwdLPTSchedulerILb1ELi128ELb1EEEEEEEEEvNT_6ParamsE$_ZN4cute5tupleIJiEEC2ERKi)
$_ZN7cutlass13device_kernelIN5flash19enable_sm80_to_sm89INS1_16FlashAttnBwdSm80INS1_25CollectiveMainloopBwdSm80ILi2ELi2EN4cute5tupleIJNS5_1CILi64EEENS7_ILi128EEES8_EEENS_10bfloat16_tEfNS_4arch4Sm80ELb1ELb0ELb1ELb1ELb1ELb0ELb0ELb0ELi2ELi2ELi4ELi2ELb1EEENS1_21CollectiveEpilogueBwdISA_SB_SD_Li256ELb1ELb0ELi2EEENS1_25SingleTileBwdLPTSchedulerILb1ELi128ELb1EEEEEEEEEvNT_6ParamsE$_ZN4cute5tupleIJiEEC2ERKi:
[----:B------:R-:W-:Y:S02]  /*8fc0*/  MOV R18, 0x8fe0 ;  /* 0x00008fe000127802 */ /* 0x000fe40000000f00 */
[----:B------:R-:W-:Y:S05]  /*8fd0*/  CALL.REL.NOINC `($_ZN7cutlass13device_kernelIN5flash19enable_sm80_to_sm89INS1_16FlashAttnBwdSm80INS1_25CollectiveMainloopBwdSm80ILi2ELi2EN4cute5tupleIJNS5_1CILi64EEENS7_ILi128EEES8_EEENS_10bfloat16_tEfNS_4arch4Sm80ELb1ELb0ELb1ELb1ELb1ELb0ELb0ELb0ELi2ELi2ELi4ELi2ELb1EEENS1_21CollectiveEpilogueBwdISA_SB_SD_Li256ELb1ELb0ELi2EEENS1_25SingleTileBwdLPTSchedulerILb1ELi128ELb1EEEEEEEEEvNT_6ParamsE$_ZN4cute3eso3ESOILb0ELb1EJiEEC2ERKi) ;  /* 0xfffff41000007944 */ /* 0x000fea0003c3ffff */
[----:B-1----:R-:W-:Y:S02]  /*8fe0*/  MOV R6, R16 ;  /* 0x0000001000067202 */ /* 0x002fe40000000f00 */
[----:B------:R-:W-:-:S04]  /*8ff0*/  MOV R7, 0x0 ;  /* 0x0000000000077802 */ /* 0x000fc80000000f00 */
[----:B------:R-:W-:Y:S05]  /*9000*/  RET.REL.NODEC R6 `(_ZN7cutlass13device_kernelIN5flash19enable_sm80_to_sm89INS1_16FlashAttnBwdSm80INS1_25CollectiveMainloopBwdSm80ILi2ELi2EN4cute5tupleIJNS5_1CILi64EEENS7_ILi128EEES8_EEENS_10bfloat16_tEfNS_4arch4Sm80ELb1ELb0ELb1ELb1ELb1ELb0ELb0ELb0ELi2ELi2ELi4ELi2ELb1EEENS1_21CollectiveEpilogueBwdISA_SB_SD_Li256ELb1ELb0ELi2EEENS1_25SingleTileBwdLPTSchedulerILb1ELi128ELb1EEEEEEEEEvNT_6ParamsE) ;  /* 0xffff6ff006007950 */ /* 0x000fea0003c3ffff */
        .type           $_ZN7cutlass13device_kernelIN5flash19enable_sm80_to_sm89INS1_16FlashAttnBwdSm80INS1_25CollectiveMainloopBwdSm80ILi2ELi2EN4cute5tupleIJNS5_1CILi64EEENS7_ILi128EEES8_EEENS_10bfloat16_tEfNS_4arch4Sm80ELb1ELb0ELb1ELb1ELb1ELb0ELb0ELb0ELi2ELi2ELi4ELi2ELb1EEENS1_21CollectiveEpilogueBwdISA_SB_SD_Li256ELb1ELb0ELi2EEENS1_25SingleTileBwdLPTSchedulerILb1ELi128ELb1EEEEEEEEEvNT_6ParamsE$_ZN4cute5tupleIJiNS_1CILi0EEEEEC2ERKiRKS2_,@function
        .size           $_ZN7cutlass13device_kernelIN5flash19enable_sm80_to_sm89INS1_16FlashAttnBwdSm80INS1_25CollectiveMainloopBwdSm80ILi2ELi2EN4cute5tupleIJNS5_1CILi64EEENS7_ILi128EEES8_EEENS_10bfloat16_tEfNS_4arch4Sm80ELb1ELb0ELb1ELb1ELb1ELb0ELb0ELb0ELi2ELi2ELi4ELi2ELb1EEENS1_21CollectiveEpilogueBwdISA_SB_SD_Li256ELb1ELb0ELi2EEENS1_25SingleTileBwdLPTSchedulerILb1ELi128ELb1EEEEEEEEEvNT_6ParamsE$_ZN4cute5tupleIJiNS_1CILi0EEEEEC2ERKiRKS2_,($_ZN7cutlass13device_kernelIN5flash19enable_sm80_to_sm89INS1_16FlashAttnBwdSm80INS1_25CollectiveMainloopBwdSm80ILi2ELi2EN4cute5tupleIJNS5_1CILi64EEENS7_ILi128EEES8_EEENS_10bfloat16_tEfNS_4arch4Sm80ELb1ELb0ELb1ELb1ELb1ELb0ELb0ELb0ELi2ELi2ELi4ELi2ELb1EEENS1_21CollectiveEpilogueBwdISA_SB_SD_Li256ELb1ELb0ELi2EEENS1_25SingleTileBwdLPTSchedulerILb1ELi128ELb1EEEEEEEEEvNT_6ParamsE$_ZN4cute5tupleIJiiEEC2ERKiS3_ - $_ZN7cutlass13device_kernelIN5flash19enable_sm80_to_sm89INS1_16FlashAttnBwdSm80INS1_25CollectiveMainloopBwdSm80ILi2ELi2EN4cute5tupleIJNS5_1CILi64EEENS7_ILi128EEES8_EEENS_10bfloat16_tEfNS_4arch4Sm80ELb1ELb0ELb1ELb1ELb1ELb0ELb0ELb0ELi2ELi2ELi4ELi2ELb1EEENS1_21CollectiveEpilogueBwdISA_SB_SD_Li256ELb1ELb0ELi2EEENS1_25SingleTileBwdLPTSchedulerILb1ELi128ELb1EEEEEEEEEvNT_6ParamsE$_ZN4cute5tupleIJiNS_1CILi0EEEEEC2ERKiRKS2_)
$_ZN7cutlass13device_kernelIN5flash19enable_sm80_to_sm89INS1_16FlashAttnBwdSm80INS1_25CollectiveMainloopBwdSm80ILi2ELi2EN4cute5tupleIJNS5_1CILi64EEENS7_ILi128EEES8_EEENS_10bfloat16_tEfNS_4arch4Sm80ELb1ELb0ELb1ELb1ELb1ELb0ELb0ELb0ELi2ELi2ELi4ELi2ELb1EEENS1_21CollectiveEpilogueBwdISA_SB_SD_Li256ELb1ELb0ELi2EEENS1_25SingleTileBwdLPTSchedulerILb1ELi128ELb1EEEEEEEEEvNT_6ParamsE$_ZN4cute5tupleIJiNS_1CILi0EEEEEC2ERKiRKS2_:
[----:B------:R-:W-:Y:S02]  /*9010*/  MOV R8, 0x9030 ;  /* 0x0000903000087802 */ /* 0x000fe40000000f00 */
[----:B------:R-:W-:Y:S05]  /*9020*/  CALL.REL.NOINC `($_ZN7cutlass13device_kernelIN5flash19enable_sm80_to_sm89INS1_16FlashAttnBwdSm80INS1_25CollectiveMainloopBwdSm80ILi2ELi2EN4cute5tupleIJNS5_1CILi64EEENS7_ILi128EEES8_EEENS_10bfloat16_tEfNS_4arch4Sm80ELb1ELb0ELb1ELb1ELb1ELb0ELb0ELb0ELi2ELi2ELi4ELi2ELb1EEENS1_21CollectiveEpilogueBwdISA_SB_SD_Li256ELb1ELb0ELi2EEENS1_25SingleTileBwdLPTSchedulerILb1ELi128ELb1EEEEEEEEEvNT_6ParamsE$_ZN4cute3eso3ESOILb0ELb1EJiNS_1CILi0EEEEEC2ERKiRKS3_) ;  /* 0xfffff41000007944 */ /* 0x000fea0003c3ffff */
[----:B-1----:R-:W-:Y:S02]  /*9030*/  MOV R6, R16 ;  /* 0x0000001000067202 */ /* 0x002fe40000000f00 */
[----:B------:R-:W-:-:S04]  /*9040*/  MOV R7, 0x0 ;  /* 0x0000000000077802 */ /* 0x000fc80000000f00 */
[----:B------:R-:W-:Y:S05]  /*9050*/  RET.REL.NODEC R6 `(_ZN7cutlass13device_kernelIN5flash19enable_sm80_to_sm89INS1_16FlashAttnBwdSm80INS1_25CollectiveMainloopBwdSm80ILi2ELi2EN4cute5tupleIJNS5_1CILi64EEENS7_ILi128EEES8_EEENS_10bfloat16_tEfNS_4arch4Sm80ELb1ELb0ELb1ELb1ELb1ELb0ELb0ELb0ELi2ELi2ELi4ELi2ELb1EEENS1_21CollectiveEpilogueBwdISA_SB_SD_Li256ELb1ELb0ELi2EEENS1_25SingleTileBwdLPTSchedulerILb1ELi128ELb1EEEEEEEEEvNT_6ParamsE) ;  /* 0xffff6fa006007950 */ /* 0x000fea0003c3ffff */
        .type           $_ZN7cutlass13device_kernelIN5flash19enable_sm80_to_sm89INS1_16FlashAttnBwdSm80INS1_25CollectiveMainloopBwdSm80ILi2ELi2EN4cute5tupleIJNS5_1CILi64EEENS7_ILi128EEES8_EEENS_10bfloat16_tEfNS_4arch4Sm80ELb1ELb0ELb1ELb1ELb1ELb0ELb0ELb0ELi2ELi2ELi4ELi2ELb1EEENS1_21CollectiveEpilogueBwdISA_SB_SD_Li256ELb1ELb0ELi2EEENS1_25SingleTileBwdLPTSchedulerILb1ELi128ELb1EEEEEEEEEvNT_6ParamsE$_ZN4cute5tupleIJiiEEC2ERKiS3_,@function
        .size           $_ZN7cutlass13device_kernelIN5flash19enable_sm80_to_sm89INS1_16FlashAttnBwdSm80INS1_25CollectiveMainloopBwdSm80ILi2ELi2EN4cute5tupleIJNS5_1CILi64EEENS7_ILi128EEES8_EEENS_10bfloat16_tEfNS_4arch4Sm80ELb1ELb0ELb1ELb1ELb1ELb0ELb0ELb0ELi2ELi2ELi4ELi2ELb1EEENS1_21CollectiveEpilogueBwdISA_SB_SD_Li256ELb1ELb0ELi2EEENS1_25SingleTileBwdLPTSchedulerILb1ELi128ELb1EEEEEEEEEvNT_6ParamsE$_ZN4cute5tupleIJiiEEC2ERKiS3_,($_ZN7cutlass13device_kernelIN5flash19enable_sm80_to_sm89INS1_16FlashAttnBwdSm80INS1_25CollectiveMainloopBwdSm80ILi2ELi2EN4cute5tupleIJNS5_1CILi64EEENS7_ILi128EEES8_EEENS_10bfloat16_tEfNS_4arch4Sm80ELb1ELb0ELb1ELb1ELb1ELb0ELb0ELb0ELi2ELi2ELi4ELi2ELb1EEENS1_21CollectiveEpilogueBwdISA_SB_SD_Li256ELb1ELb0ELi2EEENS1_25SingleTileBwdLPTSchedulerILb1ELi128ELb1EEEEEEEEEvNT_6ParamsE$_ZN4cute8gmem_ptrIPKN7cutlass10bfloat16_tEECI1NS_12iter_adaptorIS4_S5_EEES4_ - $_ZN7cutlass13device_kernelIN5flash19enable_sm80_to_sm89INS1_16FlashAttnBwdSm80INS1_25CollectiveMainloopBwdSm80ILi2ELi2EN4cute5tupleIJNS5_1CILi64EEENS7_ILi128EEES8_EEENS_10bfloat16_tEfNS_4arch4Sm80ELb1ELb0ELb1ELb1ELb1ELb0ELb0ELb0ELi2ELi2ELi4ELi2ELb1EEENS1_21CollectiveEpilogueBwdISA_SB_SD_Li256ELb1ELb0ELi2EEENS1_25SingleTileBwdLPTSchedulerILb1ELi128ELb1EEEEEEEEEvNT_6ParamsE$_ZN4cute5tupleIJiiEEC2ERKiS3_)
$_ZN7cutlass13device_kernelIN5flash19enable_sm80_to_sm89INS1_16FlashAttnBwdSm80INS1_25CollectiveMainloopBwdSm80ILi2ELi2EN4cute5tupleIJNS5_1CILi64EEENS7_ILi128EEES8_EEENS_10bfloat16_tEfNS_4arch4Sm80ELb1ELb0ELb1ELb1ELb1ELb0ELb0ELb0ELi2ELi2ELi4ELi2ELb1EEENS1_21CollectiveEpilogueBwdISA_SB_SD_Li256ELb1ELb0ELi2EEENS1_25SingleTileBwdLPTSchedulerILb1ELi128ELb1EEEEEEEEEvNT_6ParamsE$_ZN4cute5tupleIJiiEEC2ERKiS3_:
[----:B------:R-:W-:Y:S02]  /*9060*/  MOV R10, 0x9080 ;  /* 0x00009080000a7802 */ /* 0x000fe40000000f00 */
[----:B------:R-:W-:Y:S05]  /*9070*/  CALL.REL.NOINC `($_ZN7cutlass13device_kernelIN5flash19enable_sm80_to_sm89INS1_16FlashAttnBwdSm80INS1_25CollectiveMainloopBwdSm80ILi2ELi2EN4cute5tupleIJNS5_1CILi64EEENS7_ILi128EEES8_EEENS_10bfloat16_tEfNS_4arch4Sm80ELb1ELb0ELb1ELb1ELb1ELb0ELb0ELb0ELi2ELi2ELi4ELi2ELb1EEENS1_21CollectiveEpilogueBwdISA_SB_SD_Li256ELb1ELb0ELi2EEENS1_25SingleTileBwdLPTSchedulerILb1ELi128ELb1EEEEEEEEEvNT_6ParamsE$_ZN4cute3eso3ESOILb0ELb0EJiiEEC2ERKiS4_) ;  /* 0xfffff1d000007944 */ /* 0x000fea0003c3ffff */
[----:B------:R-:W-:-:S04]  /*9080*/  MOV R9, 0x0 ;  /* 0x0000000000097802 */ /* 0x000fc80000000f00 */
[----:B------:R-:W-:Y:S05]  /*9090*/  RET.REL.NODEC R8 `(_ZN7cutlass13device_kernelIN5flash19enable_sm80_to_sm89INS1_16FlashAttnBwdSm80INS1_25CollectiveMainloopBwdSm80ILi2ELi2EN4cute5tupleIJNS5_1CILi64EEENS7_ILi128EEES8_EEENS_10bfloat16_tEfNS_4arch4Sm80ELb1ELb0ELb1ELb1ELb1ELb0ELb0ELb0ELi2ELi2ELi4ELi2ELb1EEENS1_21CollectiveEpilogueBwdISA_SB_SD_Li256ELb1ELb0ELi2EEENS1_25SingleTileBwdLPTSchedulerILb1ELi128ELb1EEEEEEEEEvNT_6ParamsE) ;  /* 0xffff6f6008007950 */ /* 0x000fea0003c3ffff */
        .type           $_ZN7cutlass13device_kernelIN5flash19enable_sm80_to_sm89INS1_16FlashAttnBwdSm80INS1_25CollectiveMainloopBwdSm80ILi2ELi2EN4cute5tupleIJNS5_1CILi64EEENS7_ILi128EEES8_EEENS_10bfloat16_tEfNS_4arch4Sm80ELb1ELb0ELb1ELb1ELb1ELb0ELb0ELb0ELi2ELi2ELi4ELi2ELb1EEENS1_21CollectiveEpilogueBwdISA_SB_SD_Li256ELb1ELb0ELi2EEENS1_25SingleTileBwdLPTSchedulerILb1ELi128ELb1EEEEEEEEEvNT_6ParamsE$_ZN4cute8gmem_ptrIPKN7cutlass10bfloat16_tEECI1NS_12iter_adaptorIS4_S5_EEES4_,@function
        .size           $_ZN7cutlass13device_kernelIN5flash19enable_sm80_to_sm89INS1_16FlashAttnBwdSm80INS1_25CollectiveMainloopBwdSm80ILi2ELi2EN4cute5tupleIJNS5_1CILi64EEENS7_ILi128EEES8_EEENS_10bfloat16_tEfNS_4arch4Sm80ELb1ELb0ELb1ELb1ELb1ELb0ELb0ELb0ELi2ELi2ELi4ELi2ELb1EEENS1_21CollectiveEpilogueBwdISA_SB_SD_Li256ELb1ELb0ELi2EEENS1_25SingleTileBwdLPTSchedulerILb1ELi128ELb1EEEEEEEEEvNT_6ParamsE$_ZN4cute8gmem_ptrIPKN7cutlass10bfloat16_tEECI1NS_12iter_adaptorIS4_S5_EEES4_,($_ZN7cutlass13device_kernelIN5flash19enable_sm80_to_sm89INS1_16FlashAttnBwdSm80INS1_25CollectiveMainloopBwdSm80ILi2ELi2EN4cute5tupleIJNS5_1CILi64EEENS7_ILi128EEES8_EEENS_10bfloat16_tEfNS_4arch4Sm80ELb1ELb0ELb1ELb1ELb1ELb0ELb0ELb0ELi2ELi2ELi4ELi2ELb1EEENS1_21CollectiveEpilogueBwdISA_SB_SD_Li256ELb1ELb0ELi2EEENS1_25SingleTileBwdLPTSchedulerILb1ELi128ELb1EEEEEEEEEvNT_6ParamsE$_ZN4cute8gmem_ptrIPKN7cutlass9uint128_tEECI1NS_12iter_adaptorIS4_S5_EEES4_ - $_ZN7cutlass13device_kernelIN5flash19enable_sm80_to_sm89INS1_16FlashAttnBwdSm80INS1_25CollectiveMainloopBwdSm80ILi2ELi2EN4cute5tupleIJNS5_1CILi64EEENS7_ILi128EEES8_EEENS_10bfloat16_tEfNS_4arch4Sm80ELb1ELb0ELb1ELb1ELb1ELb0ELb0ELb0ELi2ELi2ELi4ELi2ELb1EEENS1_21CollectiveEpilogueBwdISA_SB_SD_Li256ELb1ELb0ELi2EEENS1_25SingleTileBwdLPTSchedulerILb1ELi128ELb1EEEEEEEEEvNT_6ParamsE$_ZN4cute8gmem_ptrIPKN7cutlass10bfloat16_tEECI1NS_12iter_adaptorIS4_S5_EEES4_)
$_ZN7cutlass13device_kernelIN5flash19enable_sm80_to_sm89INS1_16FlashAttnBwdSm80INS1_25CollectiveMainloopBwdSm80ILi2ELi2EN4cute5tupleIJNS5_1CILi64EEENS7_ILi128EEES8_EEENS_10bfloat16_tEfNS_4arch4Sm80ELb1ELb0ELb1ELb1ELb1ELb0ELb0ELb0ELi2ELi2ELi4ELi2ELb1EEENS1_21CollectiveEpilogueBwdISA_SB_SD_Li256ELb1ELb0ELi2EEENS1_25SingleTileBwdLPTSchedulerILb1ELi128ELb1EEEEEEEEEvNT_6ParamsE$_ZN4cute8gmem_ptrIPKN7cutlass10bfloat16_tEECI1NS_12iter_adaptorIS4_S5_EEES4_:
[----:B------:R-:W-:Y:S02]  /*90a0*/  MOV R18, 0x90c0 ;  /* 0x000090c000127802 */ /* 0x000fe40000000f00 */
[----:B------:R-:W-:Y:S05]  /*90b0*/  CALL.REL.NOINC `($_ZN7cutlass13device_kernelIN5flash19enable_sm80_to_sm89INS1_16FlashAttnBwdSm80INS1_25CollectiveMainloopBwdSm80ILi2ELi2EN4cute5tupleIJNS5_1CILi64EEENS7_ILi128EEES8_EEENS_10bfloat16_tEfNS_4arch4Sm80ELb1ELb0ELb1ELb1ELb1ELb0ELb0ELb0ELi2ELi2ELi4ELi2ELb1EEENS1_21CollectiveEpilogueBwdISA_SB_SD_Li256ELb1ELb0ELi2EEENS1_25SingleTileBwdLPTSchedulerILb1ELi128ELb1EEEEEEEEEvNT_6ParamsE$_ZN4cute12iter_adaptorIPKN7cutlass10bfloat16_tENS_8gmem_ptrIS4_EEEC2ES4_) ;  /* 0xffffece000007944 */ /* 0x000fea0003c3ffff */
[----:B------:R-:W-:Y:S02]  /*90c0*/  MOV R10, R16 ;  /* 0x00000010000a7202 */ /* 0x000fe40000000f00 */
[----:B-1----:R-:W-:-:S04]  /*90d0*/  MOV R11, 0x0 ;  /* 0x00000000000b7802 */ /* 0x002fc80000000f00 */
[----:B------:R-:W-:Y:S05]  /*90e0*/  RET.REL.NODEC R10 `(_ZN7cutlass13device_kernelIN5flash19enable_sm80_to_sm89INS1_16FlashAttnBwdSm80INS1_25CollectiveMainloopBwdSm80ILi2ELi2EN4cute5tupleIJNS5_1CILi64EEENS7_ILi128EEES8_EEENS_10bfloat16_tEfNS_4arch4Sm80ELb1ELb0ELb1ELb1ELb1ELb0ELb0ELb0ELi2ELi2ELi4ELi2ELb1EEENS1_21CollectiveEpilogueBwdISA_SB_SD_Li256ELb1ELb0ELi2EEENS1_25SingleTileBwdLPTSchedulerILb1ELi128ELb1EEEEEEEEEvNT_6ParamsE) ;  /* 0xffff6f100a007950 */ /* 0x000fea0003c3ffff */
        .type           $_ZN7cutlass13device_kernelIN5flash19enable_sm80_to_sm89INS1_16FlashAttnBwdSm80INS1_25CollectiveMainloopBwdSm80ILi2ELi2EN4cute5tupleIJNS5_1CILi64EEENS7_ILi128EEES8_EEENS_10bfloat16_tEfNS_4arch4Sm80ELb1ELb0ELb1ELb1ELb1ELb0ELb0ELb0ELi2ELi2ELi4ELi2ELb1EEENS1_21CollectiveEpilogueBwdISA_SB_SD_Li256ELb1ELb0ELi2EEENS1_25SingleTileBwdLPTSchedulerILb1ELi128ELb1EEEEEEEEEvNT_6ParamsE$_ZN4cute8gmem_ptrIPKN7cutlass9uint128_tEECI1NS_12iter_adaptorIS4_S5_EEES4_,@function
        .size           $_ZN7cutlass13device_kernelIN5flash19enable_sm80_to_sm89INS1_16FlashAttnBwdSm80INS1_25CollectiveMainloopBwdSm80ILi2ELi2EN4cute5tupleIJNS5_1CILi64EEENS7_ILi128EEES8_EEENS_10bfloat16_tEfNS_4arch4Sm80ELb1ELb0ELb1ELb1ELb1ELb0ELb0ELb0ELi2ELi2ELi4ELi2ELb1EEENS1_21CollectiveEpilogueBwdISA_SB_SD_Li256ELb1ELb0ELi2EEENS1_25SingleTileBwdLPTSchedulerILb1ELi128ELb1EEEEEEEEEvNT_6ParamsE$_ZN4cute8gmem_ptrIPKN7cutlass9uint128_tEECI1NS_12iter_adaptorIS4_S5_EEES4_,($_ZN7cutlass13device_kernelIN5flash19enable_sm80_to_sm89INS1_16FlashAttnBwdSm80INS1_25CollectiveMainloopBwdSm80ILi2ELi2EN4cute5tupleIJNS5_1CILi64EEENS7_ILi128EEES8_EEENS_10bfloat16_tEfNS_4arch4Sm80ELb1ELb0ELb1ELb1ELb1ELb0ELb0ELb0ELi2ELi2ELi4ELi2ELb1EEENS1_21CollectiveEpilogueBwdISA_SB_SD_Li256ELb1ELb0ELi2EEENS1_25SingleTileBwdLPTSchedulerILb1ELi128ELb1EEEEEEEEEvNT_6ParamsE$_ZN4cute8gmem_ptrIPKfECI1NS_12iter_adaptorIS2_S3_EEES2_ - $_ZN7cutlass13device_kernelIN5flash19enable_sm80_to_sm89INS1_16FlashAttnBwdSm80INS1_25CollectiveMainloopBwdSm80ILi2ELi2EN4cute5tupleIJNS5_1CILi64EEENS7_ILi128EEES8_EEENS_10bfloat16_tEfNS_4arch4Sm80ELb1ELb0ELb1ELb1ELb1ELb0ELb0ELb0ELi2ELi2ELi4ELi2ELb1EEENS1_21CollectiveEpilogueBwdISA_SB_SD_Li256ELb1ELb0ELi2EEENS1_25SingleTileBwdLPTSchedulerILb1ELi128ELb1EEEEEEEEEvNT_6ParamsE$_ZN4cute8gmem_ptrIPKN7cutlass9uint128_tEECI1NS_12iter_adaptorIS4_S5_EEES4_)
$_ZN7cutlass13device_kernelIN5flash19enable_sm80_to_sm89INS1_16FlashAttnBwdSm80INS1_25CollectiveMainloopBwdSm80ILi2ELi2EN4cute5tupleIJNS5_1CILi64EEENS7_ILi128EEES8_EEENS_10bfloat16_tEfNS_4arch4Sm80ELb1ELb0ELb1ELb1ELb1ELb0ELb0ELb0ELi2ELi2ELi4ELi2ELb1EEENS1_21CollectiveEpilogueBwdISA_SB_SD_Li256ELb1ELb0ELi2EEENS1_25SingleTileBwdLPTSchedulerILb1ELi128ELb1EEEEEEEEEvNT_6ParamsE$_ZN4cute8gmem_ptrIPKN7cutlass9uint128_tEECI1NS_12iter_adaptorIS4_S5_EEES4_:
[----:B------:R-:W-:Y:S02]  /*90f0*/  MOV R18, 0x9110 ;  /* 0x0000911000127802 */ /* 0x000fe40000000f00 */
[----:B------:R-:W-:Y:S05]  /*9100*/  CALL.REL.NOINC `($_ZN7cutlass13device_kernelIN5flash19enable_sm80_to_sm89INS1_16FlashAttnBwdSm80INS1_25CollectiveMainloopBwdSm80ILi2ELi2EN4cute5tupleIJNS5_1CILi64EEENS7_ILi128EEES8_EEENS_10bfloat16_tEfNS_4arch4Sm80ELb1ELb0ELb1ELb1ELb1ELb0ELb0ELb0ELi2ELi2ELi4ELi2ELb1EEENS1_21CollectiveEpilogueBwdISA_SB_SD_Li256ELb1ELb0ELi2EEENS1_25SingleTileBwdLPTSchedulerILb1ELi128ELb1EEEEEEEEEvNT_6ParamsE$_ZN4cute12iter_adaptorIPKN7cutlass9uint128_tENS_8gmem_ptrIS4_EEEC2ES4_) ;  /* 0xffffed0000007944 */ /* 0x000fea0003c3ffff */
[----:B-1----:R-:W-:Y:S02]  /*9110*/  MOV R6, R16 ;  /* 0x0000001000067202 */ /* 0x002fe40000000f00 */
[----:B------:R-:W-:-:S04]  /*9120*/  MOV R7, 0x0 ;  /* 0x0000000000077802 */ /* 0x000fc80000000f00 */
[----:B------:R-:W-:Y:S05]  /*9130*/  RET.REL.NODEC R6 `(_ZN7cutlass13device_kernelIN5flash19enable_sm80_to_sm89INS1_16FlashAttnBwdSm80INS1_25CollectiveMainloopBwdSm80ILi2ELi2EN4cute5tupleIJNS5_1CILi64EEENS7_ILi128EEES8_EEENS_10bfloat16_tEfNS_4arch4Sm80ELb1ELb0ELb1ELb1ELb1ELb0ELb0ELb0ELi2ELi2ELi4ELi2ELb1EEENS1_21CollectiveEpilogueBwdISA_SB_SD_Li256ELb1ELb0ELi2EEENS1_25SingleTileBwdLPTSchedulerILb1ELi128ELb1EEEEEEEEEvNT_6ParamsE) ;  /* 0xffff6ec006007950 */ /* 0x000fea0003c3ffff */
        .type           $_ZN7cutlass13device_kernelIN5flash19enable_sm80_to_sm89INS1_16FlashAttnBwdSm80INS1_25CollectiveMainloopBwdSm80ILi2ELi2EN4cute5tupleIJNS5_1CILi64EEENS7_ILi128EEES8_EEENS_10bfloat16_tEfNS_4arch4Sm80ELb1ELb0ELb1ELb1ELb1ELb0ELb0ELb0ELi2ELi2ELi4ELi2ELb1EEENS1_21CollectiveEpilogueBwdISA_SB_SD_Li256ELb1ELb0ELi2EEENS1_25SingleTileBwdLPTSchedulerILb1ELi128ELb1EEEEEEEEEvNT_6ParamsE$_ZN4cute8gmem_ptrIPKfECI1NS_12iter_adaptorIS2_S3_EEES2_,@function
        .size           $_ZN7cutlass13device_kernelIN5flash19enable_sm80_to_sm89INS1_16FlashAttnBwdSm80INS1_25CollectiveMainloopBwdSm80ILi2ELi2EN4cute5tupleIJNS5_1CILi64EEENS7_ILi128EEES8_EEENS_10bfloat16_tEfNS_4arch4Sm80ELb1ELb0ELb1ELb1ELb1ELb0ELb0ELb0ELi2ELi2ELi4ELi2ELb1EEENS1_21CollectiveEpilogueBwdISA_SB_SD_Li256ELb1ELb0ELi2EEENS1_25SingleTileBwdLPTSchedulerILb1ELi128ELb1EEEEEEEEEvNT_6ParamsE$_ZN4cute8gmem_ptrIPKfECI1NS_12iter_adaptorIS2_S3_EEES2_,($_ZN7cutlass13device_kernelIN5flash19enable_sm80_to_sm89INS1_16FlashAttnBwdSm80INS1_25CollectiveMainloopBwdSm80ILi2ELi2EN4cute5tupleIJNS5_1CILi64EEENS7_ILi128EEES8_EEENS_10bfloat16_tEfNS_4arch4Sm80ELb1ELb0ELb1ELb1ELb1ELb0ELb0ELb0ELi2ELi2ELi4ELi2ELb1EEENS1_21CollectiveEpilogueBwdISA_SB_SD_Li256ELb1ELb0ELi2EEENS1_25SingleTileBwdLPTSchedulerILb1ELi128ELb1EEEEEEEEEvNT_6ParamsE$_ZN4cute8smem_ptrIPN7cutlass10bfloat16_tEECI1NS_12iter_adaptorIS3_S4_EEES3_ - $_ZN7cutlass13device_kernelIN5flash19enable_sm80_to_sm89INS1_16FlashAttnBwdSm80INS1_25CollectiveMainloopBwdSm80ILi2ELi2EN4cute5tupleIJNS5_1CILi64EEENS7_ILi128EEES8_EEENS_10bfloat16_tEfNS_4arch4Sm80ELb1ELb0ELb1ELb1ELb1ELb0ELb0ELb0ELi2ELi2ELi4ELi2ELb1EEENS1_21CollectiveEpilogueBwdISA_SB_SD_Li256ELb1ELb0ELi2EEENS1_25SingleTileBwdLPTSchedulerILb1ELi128ELb1EEEEEEEEEvNT_6ParamsE$_ZN4cute8gmem_ptrIPKfECI1NS_12iter_adaptorIS2_S3_EEES2_)
$_ZN7cutlass13device_kernelIN5flash19enable_sm80_to_sm89INS1_16FlashAttnBwdSm80INS1_25CollectiveMainloopBwdSm80ILi2ELi2EN4cute5tupleIJNS5_1CILi64EEENS7_ILi128EEES8_EEENS_10bfloat16_tEfNS_4arch4Sm80ELb1ELb0ELb1ELb1ELb1ELb0ELb0ELb0ELi2ELi2ELi4ELi2ELb1EEENS1_21CollectiveEpilogueBwdISA_SB_SD_Li256ELb1ELb0ELi2EEENS1_25SingleTileBwdLPTSchedulerILb1ELi128ELb1EEEEEEEEEvNT_6ParamsE$_ZN4cute8gmem_ptrIPKfECI1NS_12iter_adaptorIS2_S3_EEES2_:
[----:B------:R-:W-:Y:S02]  /*9140*/  MOV R18, 0x9160 ;  /* 0x0000916000127802 */ /* 0x000fe40000000f00 */
[----:B------:R-:W-:Y:S05]  /*9150*/  CALL.REL.NOINC `($_ZN7cutlass13device_kernelIN5flash19enable_sm80_to_sm89INS1_16FlashAttnBwdSm80INS1_25CollectiveMainloopBwdSm80ILi2ELi2EN4cute5tupleIJNS5_1CILi64EEENS7_ILi128EEES8_EEENS_10bfloat16_tEfNS_4arch4Sm80ELb1ELb0ELb1ELb1ELb1ELb0ELb0ELb0ELi2ELi2ELi4ELi2ELb1EEENS1_21CollectiveEpilogueBwdISA_SB_SD_Li256ELb1ELb0ELi2EEENS1_25SingleTileBwdLPTSchedulerILb1ELi128ELb1EEEEEEEEEvNT_6ParamsE$_ZN4cute12iter_adaptorIPKfNS_8gmem_ptrIS2_EEEC2ES2_) ;  /* 0xffffed0000007944 */ /* 0x000fea0003c3ffff */
[----:B------:R-:W-:-:S04]  /*9160*/  MOV R17, 0x0 ;  /* 0x0000000000117802 */ /* 0x000fc80000000f00 */
[----:B------:R-:W-:Y:S05]  /*9170*/  RET.REL.NODEC R16 `(_ZN7cutlass13device_kernelIN5flash19enable_sm80_to_sm89INS1_16FlashAttnBwdSm80INS1_25CollectiveMainloopBwdSm80ILi2ELi2EN4cute5tupleIJNS5_1CILi64EEENS7_ILi128EEES8_EEENS_10bfloat16_tEfNS_4arch4Sm80ELb1ELb0ELb1ELb1ELb1ELb0ELb0ELb0ELi2ELi2ELi4ELi2ELb1EEENS1_21CollectiveEpilogueBwdISA_SB_SD_Li256ELb1ELb0ELi2EEENS1_25SingleTileBwdLPTSchedulerILb1ELi128ELb1EEEEEEEEEvNT_6ParamsE) ;  /* 0xffff6e8010007950 */ /* 0x000fea0003c3ffff */
        .type           $_ZN7cutlass13device_kernelIN5flash19enable_sm80_to_sm89INS1_16FlashAttnBwdSm80INS1_25CollectiveMainloopBwdSm80ILi2ELi2EN4cute5tupleIJNS5_1CILi64EEENS7_ILi128EEES8_EEENS_10bfloat16_tEfNS_4arch4Sm80ELb1ELb0ELb1ELb1ELb1ELb0ELb0ELb0ELi2ELi2ELi4ELi2ELb1EEENS1_21CollectiveEpilogueBwdISA_SB_SD_Li256ELb1ELb0ELi2EEENS1_25SingleTileBwdLPTSchedulerILb1ELi128ELb1EEEEEEEEEvNT_6ParamsE$_ZN4cute8smem_ptrIPN7cutlass10bfloat16_tEECI1NS_12iter_adaptorIS3_S4_EEES3_,@function
        .size           $_ZN7cutlass13device_kernelIN5flash19enable_sm80_to_sm89INS1_16FlashAttnBwdSm80INS1_25CollectiveMainloopBwdSm80ILi2ELi2EN4cute5tupleIJNS5_1CILi64EEENS7_ILi128EEES8_EEENS_10bfloat16_tEfNS_4arch4Sm80ELb1ELb0ELb1ELb1ELb1ELb0ELb0ELb0ELi2ELi2ELi4ELi2ELb1EEENS1_21CollectiveEpilogueBwdISA_SB_SD_Li256ELb1ELb0ELi2EEENS1_25SingleTileBwdLPTSchedulerILb1ELi128ELb1EEEEEEEEEvNT_6ParamsE$_ZN4cute8smem_ptrIPN7cutlass10bfloat16_tEECI1NS_12iter_adaptorIS3_S4_EEES3_,($_ZN7cutlass13device_kernelIN5flash19enable_sm80_to_sm89INS1_16FlashAttnBwdSm80INS1_25CollectiveMainloopBwdSm80ILi2ELi2EN4cute5tupleIJNS5_1CILi64EEENS7_ILi128EEES8_EEENS_10bfloat16_tEfNS_4arch4Sm80ELb1ELb0ELb1ELb1ELb1ELb0ELb0ELb0ELi2ELi2ELi4ELi2ELb1EEENS1_21CollectiveEpilogueBwdISA_SB_SD_Li256ELb1ELb0ELi2EEENS1_25SingleTileBwdLPTSchedulerILb1ELi128ELb1EEEEEEEEEvNT_6ParamsE$_ZN4cute8smem_ptrIPN7cutlass9uint128_tEECI1NS_12iter_adaptorIS3_S4_EEES3_ - $_ZN7cutlass13device_kernelIN5flash19enable_sm80_to_sm89INS1_16FlashAttnBwdSm80INS1_25CollectiveMainloopBwdSm80ILi2ELi2EN4cute5tupleIJNS5_1CILi64EEENS7_ILi128EEES8_EEENS_10bfloat16_tEfNS_4arch4Sm80ELb1ELb0ELb1ELb1ELb1ELb0ELb0ELb0ELi2ELi2ELi4ELi2ELb1EEENS1_21CollectiveEpilogueBwdISA_SB_SD_Li256ELb1ELb0ELi2EEENS1_25SingleTileBwdLPTSchedulerILb1ELi128ELb1EEEEEEEEEvNT_6ParamsE$_ZN4cute8smem_ptrIPN7cutlass10bfloat16_tEECI1NS_12iter_adaptorIS3_S4_EEES3_)
$_ZN7cutlass13device_kernelIN5flash19enable_sm80_to_sm89INS1_16FlashAttnBwdSm80INS1_25CollectiveMainloopBwdSm80ILi2ELi2EN4cute5tupleIJNS5_1CILi64EEENS7_ILi128EEES8_EEENS_10bfloat16_tEfNS_4arch4Sm80ELb1ELb0ELb1ELb1ELb1ELb0ELb0ELb0ELi2ELi2ELi4ELi2ELb1EEENS1_21CollectiveEpilogueBwdISA_SB_SD_Li256ELb1ELb0ELi2EEENS1_25SingleTileBwdLPTSchedulerILb1ELi128ELb1EEEEEEEEEvNT_6ParamsE$_ZN4cute8smem_ptrIPN7cutlass10bfloat16_tEECI1NS_12iter_adaptorIS3_S4_EEES3_:
[----:B------:R-:W-:Y:S02]  /*9180*/  MOV R18, 0x91a0 ;  /* 0x000091a000127802 */ /* 0x000fe40000000f00 */
[----:B------:R-:W-:Y:S05]  /*9190*/  CALL.REL.NOINC `($_ZN7cutlass13device_kernelIN5flash19enable_sm80_to_sm89INS1_16FlashAttnBwdSm80INS1_25CollectiveMainloopBwdSm80ILi2ELi2EN4cute5tupleIJNS5_1CILi64EEENS7_ILi128EEES8_EEENS_10bfloat16_tEfNS_4arch4Sm80ELb1ELb0ELb1ELb1ELb1ELb0ELb0ELb0ELi2ELi2ELi4ELi2ELb1EEENS1_21CollectiveEpilogueBwdISA_SB_SD_Li256ELb1ELb0ELi2EEENS1_25SingleTileBwdLPTSchedulerILb1ELi128ELb1EEEEEEEEEvNT_6ParamsE$_ZN4cute12iter_adaptorIPN7cutlass10bfloat16_tENS_8smem_ptrIS3_EEEC2ES3_) ;  /* 0xffffed0000007944 */ /* 0x000fea0003c3ffff */
[----:B-1----:R-:W-:Y:S02]  /*91a0*/  MOV R6, R16 ;  /* 0x0000001000067202 */ /* 0x002fe40000000f00 */
[----:B------:R-:W-:-:S04]  /*91b0*/  MOV R7, 0x0 ;  /* 0x0000000000077802 */ /* 0x000fc80000000f00 */
[----:B------:R-:W-:Y:S05]  /*91c0*/  RET.REL.NODEC R6 `(_ZN7cutlass13device_kernelIN5flash19enable_sm80_to_sm89INS1_16FlashAttnBwdSm80INS1_25CollectiveMainloopBwdSm80ILi2ELi2EN4cute5tupleIJNS5_1CILi64EEENS7_ILi128EEES8_EEENS_10bfloat16_tEfNS_4arch4Sm80ELb1ELb0ELb1ELb1ELb1ELb0ELb0ELb0ELi2ELi2ELi4ELi2ELb1EEENS1_21CollectiveEpilogueBwdISA_SB_SD_Li256ELb1ELb0ELi2EEENS1_25SingleTileBwdLPTSchedulerILb1ELi128ELb1EEEEEEEEEvNT_6ParamsE) ;  /* 0xffff6e3006007950 */ /* 0x000fea0003c3ffff */
        .type           $_ZN7cutlass13device_kernelIN5flash19enable_sm80_to_sm89INS1_16FlashAttnBwdSm80INS1_25CollectiveMainloopBwdSm80ILi2ELi2EN4cute5tupleIJNS5_1CILi64EEENS7_ILi128EEES8_EEENS_10bfloat16_tEfNS_4arch4Sm80ELb1ELb0ELb1ELb1ELb1ELb0ELb0ELb0ELi2ELi2ELi4ELi2ELb1EEENS1_21CollectiveEpilogueBwdISA_SB_SD_Li256ELb1ELb0ELi2EEENS1_25SingleTileBwdLPTSchedulerILb1ELi128ELb1EEEEEEEEEvNT_6ParamsE$_ZN4cute8smem_ptrIPN7cutlass9uint128_tEECI1NS_12iter_adaptorIS3_S4_EEES3_,@function
        .size           $_ZN7cutlass13device_kernelIN5flash19enable_sm80_to_sm89INS1_16FlashAttnBwdSm80INS1_25CollectiveMainloopBwdSm80ILi2ELi2EN4cute5tupleIJNS5_1CILi64EEENS7_ILi128EEES8_EEENS_10bfloat16_tEfNS_4arch4Sm80ELb1ELb0ELb1ELb1ELb1ELb0ELb0ELb0ELi2ELi2ELi4ELi2ELb1EEENS1_21CollectiveEpilogueBwdISA_SB_SD_Li256ELb1ELb0ELi2EEENS1_25SingleTileBwdLPTSchedulerILb1ELi128ELb1EEEEEEEEEvNT_6ParamsE$_ZN4cute8smem_ptrIPN7cutlass9uint128_tEECI1NS_12iter_adaptorIS3_S4_EEES3_,($_ZN7cutlass13device_kernelIN5flash19enable_sm80_to_sm89INS1_16FlashAttnBwdSm80INS1_25CollectiveMainloopBwdSm80ILi2ELi2EN4cute5tupleIJNS5_1CILi64EEENS7_ILi128EEES8_EEENS_10bfloat16_tEfNS_4arch4Sm80ELb1ELb0ELb1ELb1ELb1ELb0ELb0ELb0ELi2ELi2ELi4ELi2ELb1EEENS1_21CollectiveEpilogueBwdISA_SB_SD_Li256ELb1ELb0ELi2EEENS1_25SingleTileBwdLPTSchedulerILb1ELi128ELb1EEEEEEEEEvNT_6ParamsE$_ZN4cute8smem_ptrIPfECI1NS_12iter_adaptorIS1_S2_EEES1_ - $_ZN7cutlass13device_kernelIN5flash19enable_sm80_to_sm89INS1_16FlashAttnBwdSm80INS1_25CollectiveMainloopBwdSm80ILi2ELi2EN4cute5tupleIJNS5_1CILi64EEENS7_ILi128EEES8_EEENS_10bfloat16_tEfNS_4arch4Sm80ELb1ELb0ELb1ELb1ELb1ELb0ELb0ELb0ELi2ELi2ELi4ELi2ELb1EEENS1_21CollectiveEpilogueBwdISA_SB_SD_Li256ELb1ELb0ELi2EEENS1_25SingleTileBwdLPTSchedulerILb1ELi128ELb1EEEEEEEEEvNT_6ParamsE$_ZN4cute8smem_ptrIPN7cutlass9uint128_tEECI1NS_12iter_adaptorIS3_S4_EEES3_)
$_ZN7cutlass13device_kernelIN5flash19enable_sm80_to_sm89INS1_16FlashAttnBwdSm80INS1_25CollectiveMainloopBwdSm80ILi2ELi2EN4cute5tupleIJNS5_1CILi64EEENS7_ILi128EEES8_EEENS_10bfloat16_tEfNS_4arch4Sm80ELb1ELb0ELb1ELb1ELb1ELb0ELb0ELb0ELi2ELi2ELi4ELi2ELb1EEENS1_21CollectiveEpilogueBwdISA_SB_SD_Li256ELb1ELb0ELi2EEENS1_25SingleTileBwdLPTSchedulerILb1ELi128ELb1EEEEEEEEEvNT_6ParamsE$_ZN4cute8smem_ptrIPN7cutlass9uint128_tEECI1NS_12iter_adaptorIS3_S4_EEES3_:
[----:B------:R-:W-:Y:S02]  /*91d0*/  MOV R16, 0x91f0 ;  /* 0x000091f000107802 */ /* 0x000fe40000000f00 */
[----:B------:R-:W-:Y:S05]  /*91e0*/  CALL.REL.NOINC `($_ZN7cutlass13device_kernelIN5flash19enable_sm80_to_sm89INS1_16FlashAttnBwdSm80INS1_25CollectiveMainloopBwdSm80ILi2ELi2EN4cute5tupleIJNS5_1CILi64EEENS7_ILi128EEES8_EEENS_10bfloat16_tEfNS_4arch4Sm80ELb1ELb0ELb1ELb1ELb1ELb0ELb0ELb0ELi2ELi2ELi4ELi2ELb1EEENS1_21CollectiveEpilogueBwdISA_SB_SD_Li256ELb1ELb0ELi2EEENS1_25SingleTileBwdLPTSchedulerILb1ELi128ELb1EEEEEEEEEvNT_6ParamsE$_ZN4cute12iter_adaptorIPN7cutlass9uint128_tENS_8smem_ptrIS3_EEEC2ES3_) ;  /* 0xffffed0000007944 */ /* 0x000fea0003c3ffff */
[----:B------:R-:W-:-:S04]  /*91f0*/  MOV R11, 0x0 ;  /* 0x00000000000b7802 */ /* 0x000fc80000000f00 */
[----:B------:R-:W-:Y:S05]  /*9200*/  RET.REL.NODEC R10 `(_ZN7cutlass13device_kernelIN5flash19enable_sm80_to_sm89INS1_16FlashAttnBwdSm80INS1_25CollectiveMainloopBwdSm80ILi2ELi2EN4cute5tupleIJNS5_1CILi64EEENS7_ILi128EEES8_EEENS_10bfloat16_tEfNS_4arch4Sm80ELb1ELb0ELb1ELb1ELb1ELb0ELb0ELb0ELi2ELi2ELi4ELi2ELb1EEENS1_21CollectiveEpilogueBwdISA_SB_SD_Li256ELb1ELb0ELi2EEENS1_25SingleTileBwdLPTSchedulerILb1ELi128ELb1EEEEEEEEEvNT_6ParamsE) ;  /* 0xffff6df00a007950 */ /* 0x000fea0003c3ffff */
        .type           $_ZN7cutlass13device_kernelIN5flash19enable_sm80_to_sm89INS1_16FlashAttnBwdSm80INS1_25CollectiveMainloopBwdSm80ILi2ELi2EN4cute5tupleIJNS5_1CILi64EEENS7_ILi128EEES8_EEENS_10bfloat16_tEfNS_4arch4Sm80ELb1ELb0ELb1ELb1ELb1ELb0ELb0ELb0ELi2ELi2ELi4ELi2ELb1EEENS1_21CollectiveEpilogueBwdISA_SB_SD_Li256ELb1ELb0ELi2EEENS1_25SingleTileBwdLPTSchedulerILb1ELi128ELb1EEEEEEEEEvNT_6ParamsE$_ZN4cute8smem_ptrIPfECI1NS_12iter_adaptorIS1_S2_EEES1_,@function
        .size           $_ZN7cutlass13device_kernelIN5flash19enable_sm80_to_sm89INS1_16FlashAttnBwdSm80INS1_25CollectiveMainloopBwdSm80ILi2ELi2EN4cute5tupleIJNS5_1CILi64EEENS7_ILi128EEES8_EEENS_10bfloat16_tEfNS_4arch4Sm80ELb1ELb0ELb1ELb1ELb1ELb0ELb0ELb0ELi2ELi2ELi4ELi2ELb1EEENS1_21CollectiveEpilogueBwdISA_SB_SD_Li256ELb1ELb0ELi2EEENS1_25SingleTileBwdLPTSchedulerILb1ELi128ELb1EEEEEEEEEvNT_6ParamsE$_ZN4cute8smem_ptrIPfECI1NS_12iter_adaptorIS1_S2_EEES1_,($_ZN7cutlass13device_kernelIN5flash19enable_sm80_to_sm89INS1_16FlashAttnBwdSm80INS1_25CollectiveMainloopBwdSm80ILi2ELi2EN4cute5tupleIJNS5_1CILi64EEENS7_ILi128EEES8_EEENS_10bfloat16_tEfNS_4arch4Sm80ELb1ELb0ELb1ELb1ELb1ELb0ELb0ELb0ELi2ELi2ELi4ELi2ELb1EEENS1_21CollectiveEpilogueBwdISA_SB_SD_Li256ELb1ELb0ELi2EEENS1_25SingleTileBwdLPTSchedulerILb1ELi128ELb1EEEEEEEEEvNT_6ParamsE$_ZN73_INTERNAL_24fd9406_37_flash_bwd_hdim64_bf16_softcap_sm80_cu_8e232a79_330724__cvta_generic_to_sharedEPKv - $_ZN7cutlass13device_kernelIN5flash19enable_sm80_to_sm89INS1_16FlashAttnBwdSm80INS1_25CollectiveMainloopBwdSm80ILi2ELi2EN4cute5tupleIJNS5_1CILi64EEENS7_ILi128EEES8_EEENS_10bfloat16_tEfNS_4arch4Sm80ELb1ELb0ELb1ELb1ELb1ELb0ELb0ELb0ELi2ELi2ELi4ELi2ELb1EEENS1_21CollectiveEpilogueBwdISA_SB_SD_Li256ELb1ELb0ELi2EEENS1_25SingleTileBwdLPTSchedulerILb1ELi128ELb1EEEEEEEEEvNT_6ParamsE$_ZN4cute8smem_ptrIPfECI1NS_12iter_adaptorIS1_S2_EEES1_)
$_ZN7cutlass13device_kernelIN5flash19enable_sm80_to_sm89INS1_16FlashAttnBwdSm80INS1_25CollectiveMainloopBwdSm80ILi2ELi2EN4cute5tupleIJNS5_1CILi64EEENS7_ILi128EEES8_EEENS_10bfloat16_tEfNS_4arch4Sm80ELb1ELb0ELb1ELb1ELb1ELb0ELb0ELb0ELi2ELi2ELi4ELi2ELb1EEENS1_21CollectiveEpilogueBwdISA_SB_SD_Li256ELb1ELb0ELi2EEENS1_25SingleTileBwdLPTSchedulerILb1ELi128ELb1EEEEEEEEEvNT_6ParamsE$_ZN4cute8smem_ptrIPfECI1NS_12iter_adaptorIS1_S2_EEES1_:
[----:B------:R-:W-:Y:S02]  /*9210*/  MOV R18, 0x9230 ;  /* 0x0000923000127802 */ /* 0x000fe40000000f00 */
[----:B------:R-:W-:Y:S05]  /*9220*/  CALL.REL.NOINC `($_ZN7cutlass13device_kernelIN5flash19enable_sm80_to_sm89INS1_16FlashAttnBwdSm80INS1_25CollectiveMainloopBwdSm80ILi2ELi2EN4cute5tupleIJNS5_1CILi64EEENS7_ILi128EEES8_EEENS_10bfloat16_tEfNS_4arch4Sm80ELb1ELb0ELb1ELb1ELb1ELb0ELb0ELb0ELi2ELi2ELi4ELi2ELb1EEENS1_21CollectiveEpilogueBwdISA_SB_SD_Li256ELb1ELb0ELi2EEENS1_25SingleTileBwdLPTSchedulerILb1ELi128ELb1EEEEEEEEEvNT_6ParamsE$_ZN4cute12iter_adaptorIPfNS_8smem_ptrIS1_EEEC2ES1_) ;  /* 0xffffed1000007944 */ /* 0x000fea0003c3ffff */
[----:B------:R-:W-:-:S04]  /*9230*/  MOV R17, 0x0 ;  /* 0x0000000000117802 */ /* 0x000fc80000000f00 */
[----:B------:R-:W-:Y:S05]  /*9240*/  RET.REL.NODEC R16 `(_ZN7cutlass13device_kernelIN5flash19enable_sm80_to_sm89INS1_16FlashAttnBwdSm80INS1_25CollectiveMainloopBwdSm80ILi2ELi2EN4cute5tupleIJNS5_1CILi64EEENS7_ILi128EEES8_EEENS_10bfloat16_tEfNS_4arch4Sm80ELb1ELb0ELb1ELb1ELb1ELb0ELb0ELb0ELi2ELi2ELi4ELi2ELb1EEENS1_21CollectiveEpilogueBwdISA_SB_SD_Li256ELb1ELb0ELi2EEENS1_25SingleTileBwdLPTSchedulerILb1ELi128ELb1EEEEEEEEEvNT_6ParamsE) ;  /* 0xffff6db010007950 */ /* 0x000fea0003c3ffff */
        .type           $_ZN7cutlass13device_kernelIN5flash19enable_sm80_to_sm89INS1_16FlashAttnBwdSm80INS1_25CollectiveMainloopBwdSm80ILi2ELi2EN4cute5tupleIJNS5_1CILi64EEENS7_ILi128EEES8_EEENS_10bfloat16_tEfNS_4arch4Sm80ELb1ELb0ELb1ELb1ELb1ELb0ELb0ELb0ELi2ELi2ELi4ELi2ELb1EEENS1_21CollectiveEpilogueBwdISA_SB_SD_Li256ELb1ELb0ELi2EEENS1_25SingleTileBwdLPTSchedulerILb1ELi128ELb1EEEEEEEEEvNT_6ParamsE$_ZN73_INTERNAL_24fd9406_37_flash_bwd_hdim64_bf16_softcap_sm80_cu_8e232a79_330724__cvta_generic_to_sharedEPKv,@function
        .size           $_ZN7cutlass13device_kernelIN5flash19enable_sm80_to_sm89INS1_16FlashAttnBwdSm80INS1_25CollectiveMainloopBwdSm80ILi2ELi2EN4cute5tupleIJNS5_1CILi64EEENS7_ILi128EEES8_EEENS_10bfloat16_tEfNS_4arch4Sm80ELb1ELb0ELb1ELb1ELb1ELb0ELb0ELb0ELi2ELi2ELi4ELi2ELb1EEENS1_21CollectiveEpilogueBwdISA_SB_SD_Li256ELb1ELb0ELi2EEENS1_25SingleTileBwdLPTSchedulerILb1ELi128ELb1EEEEEEEEEvNT_6ParamsE$_ZN73_INTERNAL_24fd9406_37_flash_bwd_hdim64_bf16_softcap_sm80_cu_8e232a79_330724__cvta_generic_to_sharedEPKv,($_ZN7cutlass13device_kernelIN5flash19enable_sm80_to_sm89INS1_16FlashAttnBwdSm80INS1_25CollectiveMainloopBwdSm80ILi2ELi2EN4cute5tupleIJNS5_1CILi64EEENS7_ILi128EEES8_EEENS_10bfloat16_tEfNS_4arch4Sm80ELb1ELb0ELb1ELb1ELb1ELb0ELb0ELb0ELi2ELi2ELi4ELi2ELb1EEENS1_21CollectiveEpilogueBwdISA_SB_SD_Li256ELb1ELb0ELi2EEENS1_25SingleTileBwdLPTSchedulerILb1ELi128ELb1EEEEEEEEEvNT_6ParamsE$_ZZN4cute12filter_tupleINS_5tupleIJNS_10UnderscoreES2_S2_iEEENS1_IJNS1_IJNS_1CILi1EEENS4_ILi0EEEEEElS6_lEEEZNS_5sliceIS3_S8_EEDaRKT_RKT0_EUlRKT_RKT0_E_EEDaSC_SF_OT1_ENKUlDpSI_E_clIJNS1_IJS7_EEENS1_IJlEEENS1_IJS6_EEENS1_IJEEEEEEDaSP_ - $_ZN7cutlass13device_kernelIN5flash19enable_sm80_to_sm89INS1_16FlashAttnBwdSm80INS1_25CollectiveMainloopBwdSm80ILi2ELi2EN4cute5tupleIJNS5_1CILi64EEENS7_ILi128EEES8_EEENS_10bfloat16_tEfNS_4arch4Sm80ELb1ELb0ELb1ELb1ELb1ELb0ELb0ELb0ELi2ELi2ELi4ELi2ELb1EEENS1_21CollectiveEpilogueBwdISA_SB_SD_Li256ELb1ELb0ELi2EEENS1_25SingleTileBwdLPTSchedulerILb1ELi128ELb1EEEEEEEEEvNT_6ParamsE$_ZN73_INTERNAL_24fd9406_37_flash_bwd_hdim64_bf16_softcap_sm80_cu_8e232a79_330724__cvta_generic_to_sharedEPKv)
$_ZN7cutlass13device_kernelIN5flash19enable_sm80_to_sm89INS1_16FlashAttnBwdSm80INS1_25CollectiveMainloopBwdSm80ILi2ELi2EN4cute5tupleIJNS5_1CILi64EEENS7_ILi128EEES8_EEENS_10bfloat16_tEfNS_4arch4Sm80ELb1ELb0ELb1ELb1ELb1ELb0ELb0ELb0ELi2ELi2ELi4ELi2ELb1EEENS1_21CollectiveEpilogueBwdISA_SB_SD_Li256ELb1ELb0ELi2EEENS1_25SingleTileBwdLPTSchedulerILb1ELi128ELb1EEEEEEEEEvNT_6ParamsE$_ZN73_INTERNAL_24fd9406_37_flash_bwd_hdim64_bf16_softcap_sm80_cu_8e232a79_330724__cvta_generic_to_sharedEPKv:
[----:B------:R-:W-:Y:S02]  /*9250*/  MOV R9, 0x0 ;  /* 0x0000000000097802 */ /* 0x000fe40000000f00 */
[----:B------:R-:W-:Y:S02]  /*9260*/  IADD3 R6, R6, -c[0x0][0x18], RZ ;  /* 0x8000060006067a10 */ /* 0x000fe40007ffe0ff */
[----:B------:R-:W-:Y:S05]  /*9270*/  RET.REL.NODEC R8 `(_ZN7cutlass13device_kernelIN5flash19enable_sm80_to_sm89INS1_16FlashAttnBwdSm80INS1_25CollectiveMainloopBwdSm80ILi2ELi2EN4cute5tupleIJNS5_1CILi64EEENS7_ILi128EEES8_EEENS_10bfloat16_tEfNS_4arch4Sm80ELb1ELb0ELb1ELb1ELb1ELb0ELb0ELb0ELi2ELi2ELi4ELi2ELb1EEENS1_21CollectiveEpilogueBwdISA_SB_SD_Li256ELb1ELb0ELi2EEENS1_25SingleTileBwdLPTSchedulerILb1ELi128ELb1EEEEEEEEEvNT_6ParamsE) ;  /* 0xffff6d8008007950 */ /* 0x000fea0003c3ffff */
        .type           $_ZN7cutlass13device_kernelIN5flash19enable_sm80_to_sm89INS1_16FlashAttnBwdSm80INS1_25CollectiveMainloopBwdSm80ILi2ELi2EN4cute5tupleIJNS5_1CILi64EEENS7_ILi128EEES8_EEENS_10bfloat16_tEfNS_4arch4Sm80ELb1ELb0ELb1ELb1ELb1ELb0ELb0ELb0ELi2ELi2ELi4ELi2ELb1EEENS1_21CollectiveEpilogueBwdISA_SB_SD_Li256ELb1ELb0ELi2EEENS1_25SingleTileBwdLPTSchedulerILb1ELi128ELb1EEEEEEEEEvNT_6ParamsE$_ZZN4cute12filter_tupleINS_5tupleIJNS_10UnderscoreES2_S2_iEEENS1_IJNS1_IJNS_1CILi1EEENS4_ILi0EEEEEElS6_lEEEZNS_5sliceIS3_S8_EEDaRKT_RKT0_EUlRKT_RKT0_E_EEDaSC_SF_OT1_ENKUlDpSI_E_clIJNS1_IJS7_EEENS1_IJlEEENS1_IJS6_EEENS1_IJEEEEEEDaSP_,@function
        .size           $_ZN7cutlass13device_kernelIN5flash19enable_sm80_to_sm89INS1_16FlashAttnBwdSm80INS1_25CollectiveMainloopBwdSm80ILi2ELi2EN4cute5tupleIJNS5_1CILi64EEENS7_ILi128EEES8_EEENS_10bfloat16_tEfNS_4arch4Sm80ELb1ELb0ELb1ELb1ELb1ELb0ELb0ELb0ELi2ELi2ELi4ELi2ELb1EEENS1_21CollectiveEpilogueBwdISA_SB_SD_Li256ELb1ELb0ELi2EEENS1_25SingleTileBwdLPTSchedulerILb1ELi128ELb1EEEEEEEEEvNT_6ParamsE$_ZZN4cute12filter_tupleINS_5tupleIJNS_10UnderscoreES2_S2_iEEENS1_IJNS1_IJNS_1CILi1EEENS4_ILi0EEEEEElS6_lEEEZNS_5sliceIS3_S8_EEDaRKT_RKT0_EUlRKT_RKT0_E_EEDaSC_SF_OT1_ENKUlDpSI_E_clIJNS1_IJS7_EEENS1_IJlEEENS1_IJS6_EEENS1_IJEEEEEEDaSP_,($_ZN7cutlass13device_kernelIN5flash19enable_sm80_to_sm89INS1_16FlashAttnBwdSm80INS1_25CollectiveMainloopBwdSm80ILi2ELi2EN4cute5tupleIJNS5_1CILi64EEENS7_ILi128EEES8_EEENS_10bfloat16_tEfNS_4arch4Sm80ELb1ELb0ELb1ELb1ELb1ELb0ELb0ELb0ELi2ELi2ELi4ELi2ELb1EEENS1_21CollectiveEpilogueBwdISA_SB_SD_Li256ELb1ELb0ELi2EEENS1_25SingleTileBwdLPTSchedulerILb1ELi128ELb1EEEEEEEEEvNT_6ParamsE$_ZZN4cute14transform_leafINS_15ArithmeticTupleIJNS1_IJiiEEEiiiEEENS_8identityEEEDaRKT_OT0_ENKUlRKT_E_clIS2_EEDaSC_ - $_ZN7cutlass13device_kernelIN5flash19enable_sm80_to_sm89INS1_16FlashAttnBwdSm80INS1_25CollectiveMainloopBwdSm80ILi2ELi2EN4cute5tupleIJNS5_1CILi64EEENS7_ILi128EEES8_EEENS_10bfloat16_tEfNS_4arch4Sm80ELb1ELb0ELb1ELb1ELb1ELb0ELb0ELb0ELi2ELi2ELi4ELi2ELb1EEENS1_21CollectiveEpilogueBwdISA_SB_SD_Li256ELb1ELb0ELi2EEENS1_25SingleTileBwdLPTSchedulerILb1ELi128ELb1EEEEEEEEEvNT_6ParamsE$_ZZN4cute12filter_tupleINS_5tupleIJNS_10UnderscoreES2_S2_iEEENS1_IJNS1_IJNS_1CILi1EEENS4_ILi0EEEEEElS6_lEEEZNS_5sliceIS3_S8_EEDaRKT_RKT0_EUlRKT_RKT0_E_EEDaSC_SF_OT1_ENKUlDpSI_E_clIJNS1_IJS7_EEENS1_IJlEEENS1_IJS6_EEENS1_IJEEEEEEDaSP_)
$_ZN7cutlass13device_kernelIN5flash19enable_sm80_to_sm89INS1_16FlashAttnBwdSm80INS1_25CollectiveMainloopBwdSm80ILi2ELi2EN4cute5tupleIJNS5_1CILi64EEENS7_ILi128EEES8_EEENS_10bfloat16_tEfNS_4arch4Sm80ELb1ELb0ELb1ELb1ELb1ELb0ELb0ELb0ELi2ELi2ELi4ELi2ELb1EEENS1_21CollectiveEpilogueBwdISA_SB_SD_Li256ELb1ELb0ELi2EEENS1_25SingleTileBwdLPTSchedulerILb1ELi128ELb1EEEEEEEEEvNT_6ParamsE$_ZZN4cute12filter_tupleINS_5tupleIJNS_10UnderscoreES2_S2_iEEENS1_IJNS1_IJNS_1CILi1EEENS4_ILi0EEEEEElS6_lEEEZNS_5sliceIS3_S8_EEDaRKT_RKT0_EUlRKT_RKT0_E_EEDaSC_SF_OT1_ENKUlDpSI_E_clIJNS1_IJS7_EEENS1_IJlEEENS1_IJS6_EEENS1_IJEEEEEEDaSP_:
[----:B------:R-:W-:Y:S02]  /*9280*/  IADD3 R7, R1, 0x188, RZ ;  /* 0x0000018801077810 */ /* 0x000fe40007ffe0ff */
[----:B------:R-:W-:Y:S02]  /*9290*/  MOV R10, 0x92c0 ;  /* 0x000092c0000a7802 */ /* 0x000fe40000000f00 */
[----:B------:R-:W-:Y:S02]  /*92a0*/  IADD3 R7, R7, c[0x0][0x20], RZ ;  /* 0x0000080007077a10 */ /* 0x000fe40007ffe0ff */
[----:B------:R-:W-:Y:S05]  /*92b0*/  CALL.REL.NOINC `($_ZN7cutlass13device_kernelIN5flash19enable_sm80_to_sm89INS1_16FlashAttnBwdSm80INS1_25CollectiveMainloopBwdSm80ILi2ELi2EN4cute5tupleIJNS5_1CILi64EEENS7_ILi128EEES8_EEENS_10bfloat16_tEfNS_4arch4Sm80ELb1ELb0ELb1ELb1ELb1ELb0ELb0ELb0ELi2ELi2ELi4ELi2ELb1EEENS1_21CollectiveEpilogueBwdISA_SB_SD_Li256ELb1ELb0ELi2EEENS1_25SingleTileBwdLPTSchedulerILb1ELi128ELb1EEEEEEEEEvNT_6ParamsE$_ZN4cute3eso3ESOILb1ELb0EJNS_5tupleIJNS_1CILi1EEENS3_ILi0EEEEEElS5_EEC2ERKS6_RKlRKS5_) ;  /* 0xfffff66000007944 */ /* 0x000fea0003c3ffff */
[----:B-1----:R1:W5:Y:S01]  /*92c0*/  LDL.64 R6, [R1+0x188] ;  /* 0x0001880001067983 */ /* 0x0023620000100a00 */
[----:B------:R-:W-:-:S04]  /*92d0*/  MOV R9, 0x0 ;  /* 0x0000000000097802 */ /* 0x000fc80000000f00 */
[----:B------:R-:W-:Y:S05]  /*92e0*/  RET.REL.NODEC R8 `(_ZN7cutlass13device_kernelIN5flash19enable_sm80_to_sm89INS1_16FlashAttnBwdSm80INS1_25CollectiveMainloopBwdSm80ILi2ELi2EN4cute5tupleIJNS5_1CILi64EEENS7_ILi128EEES8_EEENS_10bfloat16_tEfNS_4arch4Sm80ELb1ELb0ELb1ELb1ELb1ELb0ELb0ELb0ELi2ELi2ELi4ELi2ELb1EEENS1_21CollectiveEpilogueBwdISA_SB_SD_Li256ELb1ELb0ELi2EEENS1_25SingleTileBwdLPTSchedulerILb1ELi128ELb1EEEEEEEEEvNT_6ParamsE) ;  /* 0xffff6d1008007950 */ /* 0x000fea0003c3ffff */
        .type           $_ZN7cutlass13device_kernelIN5flash19enable_sm80_to_sm89INS1_16FlashAttnBwdSm80INS1_25CollectiveMainloopBwdSm80ILi2ELi2EN4cute5tupleIJNS5_1CILi64EEENS7_ILi128EEES8_EEENS_10bfloat16_tEfNS_4arch4Sm80ELb1ELb0ELb1ELb1ELb1ELb0ELb0ELb0ELi2ELi2ELi4ELi2ELb1EEENS1_21CollectiveEpilogueBwdISA_SB_SD_Li256ELb1ELb0ELi2EEENS1_25SingleTileBwdLPTSchedulerILb1ELi128ELb1EEEEEEEEEvNT_6ParamsE$_ZZN4cute14transform_leafINS_15ArithmeticTupleIJNS1_IJiiEEEiiiEEENS_8identityEEEDaRKT_OT0_ENKUlRKT_E_clIS2_EEDaSC_,@function
        .size           $_ZN7cutlass13device_kernelIN5flash19enable_sm80_to_sm89INS1_16FlashAttnBwdSm80INS1_25CollectiveMainloopBwdSm80ILi2ELi2EN4cute5tupleIJNS5_1CILi64EEENS7_ILi128EEES8_EEENS_10bfloat16_tEfNS_4arch4Sm80ELb1ELb0ELb1ELb1ELb1ELb0ELb0ELb0ELi2ELi2ELi4ELi2ELb1EEENS1_21CollectiveEpilogueBwdISA_SB_SD_Li256ELb1ELb0ELi2EEENS1_25SingleTileBwdLPTSchedulerILb1ELi128ELb1EEEEEEEEEvNT_6ParamsE$_ZZN4cute14transform_leafINS_15ArithmeticTupleIJNS1_IJiiEEEiiiEEENS_8identityEEEDaRKT_OT0_ENKUlRKT_E_clIS2_EEDaSC_,($_ZN7cutlass13device_kernelIN5flash19enable_sm80_to_sm89INS1_16FlashAttnBwdSm80INS1_25CollectiveMainloopBwdSm80ILi2ELi2EN4cute5tupleIJNS5_1CILi64EEENS7_ILi128EEES8_EEENS_10bfloat16_tEfNS_4arch4Sm80ELb1ELb0ELb1ELb1ELb1ELb0ELb0ELb0ELi2ELi2ELi4ELi2ELb1EEENS1_21CollectiveEpilogueBwdISA_SB_SD_Li256ELb1ELb0ELi2EEENS1_25SingleTileBwdLPTSchedulerILb1ELi128ELb1EEEEEEEEEvNT_6ParamsE$_ZZN4cute14transform_leafINS_15ArithmeticTupleIJNS1_IJiiEEEiiiEEENS_8identityEEEDaRKT_OT0_ENKUlRKT_E_clIiEEDaSC_ - $_ZN7cutlass13device_kernelIN5flash19enable_sm80_to_sm89INS1_16FlashAttnBwdSm80INS1_25CollectiveMainloopBwdSm80ILi2ELi2EN4cute5tupleIJNS5_1CILi64EEENS7_ILi128EEES8_EEENS_10bfloat16_tEfNS_4arch4Sm80ELb1ELb0ELb1ELb1ELb1ELb0ELb0ELb0ELi2ELi2ELi4ELi2ELb1EEENS1_21CollectiveEpilogueBwdISA_SB_SD_Li256ELb1ELb0ELi2EEENS1_25SingleTileBwdLPTSchedulerILb1ELi128ELb1EEEEEEEEEvNT_6ParamsE$_ZZN4cute14transform_leafINS_15ArithmeticTupleIJNS1_IJiiEEEiiiEEENS_8identityEEEDaRKT_OT0_ENKUlRKT_E_clIS2_EEDaSC_)
$_ZN7cutlass13device_kernelIN5flash19enable_sm80_to_sm89INS1_16FlashAttnBwdSm80INS1_25CollectiveMainloopBwdSm80ILi2ELi2EN4cute5tupleIJNS5_1CILi64EEENS7_ILi128EEES8_EEENS_10bfloat16_tEfNS_4arch4Sm80ELb1ELb0ELb1ELb1ELb1ELb0ELb0ELb0ELi2ELi2ELi4ELi2ELb1EEENS1_21CollectiveEpilogueBwdISA_SB_SD_Li256ELb1ELb0ELi2EEENS1_25SingleTileBwdLPTSchedulerILb1ELi128ELb1EEEEEEEEEvNT_6ParamsE$_ZZN4cute14transform_leafINS_15ArithmeticTupleIJNS1_IJiiEEEiiiEEENS_8identityEEEDaRKT_OT0_ENKUlRKT_E_clIS2_EEDaSC_:
[----:B------:R-:W-:-:S05]  /*92f0*/  IADD3 R9, R13, -c[0x0][0x20], RZ ;  /* 0x800008000d097a10 */ /* 0x000fca0007ffe0ff */
[----:B------:R1:W5:Y:S01]  /*9300*/  LDL R7, [R9] ;  /* 0x0000000009077983 */ /* 0x0003620000100800 */
[----:B------:R-:W-:-:S03]  /*9310*/  MOV R8, 0x9330 ;  /* 0x0000933000087802 */ /* 0x000fc60000000f00 */
[----:B-1---5:R-:W-:Y:S05]  /*9320*/  CALL.REL.NOINC `($_ZN7cutlass13device_kernelIN5flash19enable_sm80_to_sm89INS1_16FlashAttnBwdSm80INS1_25CollectiveMainloopBwdSm80ILi2ELi2EN4cute5tupleIJNS5_1CILi64EEENS7_ILi128EEES8_EEENS_10bfloat16_tEfNS_4arch4Sm80ELb1ELb0ELb1ELb1ELb1ELb0ELb0ELb0ELi2ELi2ELi4ELi2ELb1EEENS1_21CollectiveEpilogueBwdISA_SB_SD_Li256ELb1ELb0ELi2EEENS1_25SingleTileBwdLPTSchedulerILb1ELi128ELb1EEEEEEEEEvNT_6ParamsE$_ZZN4cute14transform_leafINS_15ArithmeticTupleIJiiEEERNS_8identityEEEDaRKT_OT0_ENKUlRKT_E_clIiEEDaSC_) ;  /* 0x000000f000007944 */ /* 0x022fea0003c00000 */
[----:B------:R1:W5:Y:S01]  /*9330*/  LDL R7, [R9+0x4] ;  /* 0x0000040009077983 */ /* 0x0003620000100800 */
[----:B------:R-:W-:Y:S01]  /*9340*/  IADD3 R6, R1, 0x19c, RZ ;  /* 0x0000019c01067810 */ /* 0x000fe20007ffe0ff */
[----:B------:R-:W-:Y:S01]  /*9350*/  IMAD.MOV.U32 R16, RZ, RZ, R10 ;  /* 0x000000ffff107224 */ /* 0x000fe200078e000a */
[----:B------:R-:W-:Y:S02]  /*9360*/  MOV R8, 0x9390 ;  /* 0x0000939000087802 */ /* 0x000fe40000000f00 */
[----:B------:R-:W-:Y:S02]  /*9370*/  IADD3 R6, R6, c[0x0][0x20], RZ ;  /* 0x0000080006067a10 */ /* 0x000fe40007ffe0ff */
[----:B-1---5:R-:W-:Y:S05]  /*9380*/  CALL.REL.NOINC `($_ZN7cutlass13device_kernelIN5flash19enable_sm80_to_sm89INS1_16FlashAttnBwdSm80INS1_25CollectiveMainloopBwdSm80ILi2ELi2EN4cute5tupleIJNS5_1CILi64EEENS7_ILi128EEES8_EEENS_10bfloat16_tEfNS_4arch4Sm80ELb1ELb0ELb1ELb1ELb1ELb0ELb0ELb0ELi2ELi2ELi4ELi2ELb1EEENS1_21CollectiveEpilogueBwdISA_SB_SD_Li256ELb1ELb0ELi2EEENS1_25SingleTileBwdLPTSchedulerILb1ELi128ELb1EEEEEEEEEvNT_6ParamsE$_ZZN4cute14transform_leafINS_15ArithmeticTupleIJiiEEERNS_8identityEEEDaRKT_OT0_ENKUlRKT_E_clIiEEDaSC_) ;  /* 0x0000009000007944 */ /* 0x022fea0003c00000 */
[----:B------:R1:W-:Y:S01]  /*9390*/  STL [R1+0x19c], R10 ;  /* 0x00019c0a01007387 */ /* 0x0003e20000100800 */
[----:B------:R-:W-:-:S03]  /*93a0*/  MOV R8, 0x93c0 ;  /* 0x000093c000087802 */ /* 0x000fc60000000f00 */
[----:B-1----:R-:W-:Y:S05]  /*93b0*/  CALL.REL.NOINC `($_ZN7cutlass13device_kernelIN5flash19enable_sm80_to_sm89INS1_16FlashAttnBwdSm80INS1_25CollectiveMainloopBwdSm80ILi2ELi2EN4cute5tupleIJNS5_1CILi64EEENS7_ILi128EEES8_EEENS_10bfloat16_tEfNS_4arch4Sm80ELb1ELb0ELb1ELb1ELb1ELb0ELb0ELb0ELi2ELi2ELi4ELi2ELb1EEENS1_21CollectiveEpilogueBwdISA_SB_SD_Li256ELb1ELb0ELi2EEENS1_25SingleTileBwdLPTSchedulerILb1ELi128ELb1EEEEEEEEEvNT_6ParamsE$_ZZN4cute9transformINS_15ArithmeticTupleIJiiEEEZNS_14transform_leafIS2_RNS_8identityEEEDaRKT_OT0_EUlRKT_E_EEDaS8_SA_ENKUlDpSD_E_clIJiiEEEDaSF_) ;  /* 0x00001d7000007944 */ /* 0x002fea0003c00000 */
[----:B------:R-:W-:Y:S02]  /*93c0*/  MOV R8, R18 ;  /* 0x0000001200087202 */ /* 0x000fe40000000f00 */
[----:B------:R-:W-:-:S04]  /*93d0*/  MOV R9, 0x0 ;  /* 0x0000000000097802 */ /* 0x000fc80000000f00 */
[----:B------:R-:W-:Y:S05]  /*93e0*/  RET.REL.NODEC R8 `(_ZN7cutlass13device_kernelIN5flash19enable_sm80_to_sm89INS1_16FlashAttnBwdSm80INS1_25CollectiveMainloopBwdSm80ILi2ELi2EN4cute5tupleIJNS5_1CILi64EEENS7_ILi128EEES8_EEENS_10bfloat16_tEfNS_4arch4Sm80ELb1ELb0ELb1ELb1ELb1ELb0ELb0ELb0ELi2ELi2ELi4ELi2ELb1EEENS1_21CollectiveEpilogueBwdISA_SB_SD_Li256ELb1ELb0ELi2EEENS1_25SingleTileBwdLPTSchedulerILb1ELi128ELb1EEEEEEEEEvNT_6ParamsE) ;  /* 0xffff6c1008007950 */ /* 0x000fea0003c3ffff */
        .type           $_ZN7cutlass13device_kernelIN5flash19enable_sm80_to_sm89INS1_16FlashAttnBwdSm80INS1_25CollectiveMainloopBwdSm80ILi2ELi2EN4cute5tupleIJNS5_1CILi64EEENS7_ILi128EEES8_EEENS_10bfloat16_tEfNS_4arch4Sm80ELb1ELb0ELb1ELb1ELb1ELb0ELb0ELb0ELi2ELi2ELi4ELi2ELb1EEENS1_21CollectiveEpilogueBwdISA_SB_SD_Li256ELb1ELb0ELi2EEENS1_25SingleTileBwdLPTSchedulerILb1ELi128ELb1EEEEEEEEEvNT_6ParamsE$_ZZN4cute14transform_leafINS_15ArithmeticTupleIJNS1_IJiiEEEiiiEEENS_8identityEEEDaRKT_OT0_ENKUlRKT_E_clIiEEDaSC_,@function
        .size           $_ZN7cutlass13device_kernelIN5flash19enable_sm80_to_sm89INS1_16FlashAttnBwdSm80INS1_25CollectiveMainloopBwdSm80ILi2ELi2EN4cute5tupleIJNS5_1CILi64EEENS7_ILi128EEES8_EEENS_10bfloat16_tEfNS_4arch4Sm80ELb1ELb0ELb1ELb1ELb1ELb0ELb0ELb0ELi2ELi2ELi4ELi2ELb1EEENS1_21CollectiveEpilogueBwdISA_SB_SD_Li256ELb1ELb0ELi2EEENS1_25SingleTileBwdLPTSchedulerILb1ELi128ELb1EEEEEEEEEvNT_6ParamsE$_ZZN4cute14transform_leafINS_15ArithmeticTupleIJNS1_IJiiEEEiiiEEENS_8identityEEEDaRKT_OT0_ENKUlRKT_E_clIiEEDaSC_,($_ZN7cutlass13device_kernelIN5flash19enable_sm80_to_sm89INS1_16FlashAttnBwdSm80INS1_25CollectiveMainloopBwdSm80ILi2ELi2EN4cute5tupleIJNS5_1CILi64EEENS7_ILi128EEES8_EEENS_10bfloat16_tEfNS_4arch4Sm80ELb1ELb0ELb1ELb1ELb1ELb0ELb0ELb0ELi2ELi2ELi4ELi2ELb1EEENS1_21CollectiveEpilogueBwdISA_SB_SD_Li256ELb1ELb0ELi2EEENS1_25SingleTileBwdLPTSchedulerILb1ELi128ELb1EEEEEEEEEvNT_6ParamsE$_ZZN4cute14transform_leafINS_15ArithmeticTupleIJiiEEERNS_8identityEEEDaRKT_OT0_ENKUlRKT_E_clIiEEDaSC_ - $_ZN7cutlass13device_kernelIN5flash19enable_sm80_to_sm89INS1_16FlashAttnBwdSm80INS1_25CollectiveMainloopBwdSm80ILi2ELi2EN4cute5tupleIJNS5_1CILi64EEENS7_ILi128EEES8_EEENS_10bfloat16_tEfNS_4arch4Sm80ELb1ELb0ELb1ELb1ELb1ELb0ELb0ELb0ELi2ELi2ELi4ELi2ELb1EEENS1_21CollectiveEpilogueBwdISA_SB_SD_Li256ELb1ELb0ELi2EEENS1_25SingleTileBwdLPTSchedulerILb1ELi128ELb1EEEEEEEEEvNT_6ParamsE$_ZZN4cute14transform_leafINS_15ArithmeticTupleIJNS1_IJiiEEEiiiEEENS_8identityEEEDaRKT_OT0_ENKUlRKT_E_clIiEEDaSC_)
$_ZN7cutlass13device_kernelIN5flash19enable_sm80_to_sm89INS1_16FlashAttnBwdSm80INS1_25CollectiveMainloopBwdSm80ILi2ELi2EN4cute5tupleIJNS5_1CILi64EEENS7_ILi128EEES8_EEENS_10bfloat16_tEfNS_4arch4Sm80ELb1ELb0ELb1ELb1ELb1ELb0ELb0ELb0ELi2ELi2ELi4ELi2ELb1EEENS1_21CollectiveEpilogueBwdISA_SB_SD_Li256ELb1ELb0ELi2EEENS1_25SingleTileBwdLPTSchedulerILb1ELi128ELb1EEEEEEEEEvNT_6ParamsE$_ZZN4cute14transform_leafINS_15ArithmeticTupleIJNS1_IJiiEEEiiiEEENS_8identityEEEDaRKT_OT0_ENKUlRKT_E_clIiEEDaSC_:
[----:B------:R-:W-:Y:S02]  /*93f0*/  MOV R10, R9 ;  /* 0x00000009000a7202 */ /* 0x000fe40000000f00 */
[----:B------:R-:W-:-:S04]  /*9400*/  MOV R9, 0x0 ;  /* 0x0000000000097802 */ /* 0x000fc80000000f00 */
[----:B------:R-:W-:Y:S05]  /*9410*/  RET.REL.NODEC R8 `(_ZN7cutlass13device_kernelIN5flash19enable_sm80_to_sm89INS1_16FlashAttnBwdSm80INS1_25CollectiveMainloopBwdSm80ILi2ELi2EN4cute5tupleIJNS5_1CILi64EEENS7_ILi128EEES8_EEENS_10bfloat16_tEfNS_4arch4Sm80ELb1ELb0ELb1ELb1ELb1ELb0ELb0ELb0ELi2ELi2ELi4ELi2ELb1EEENS1_21CollectiveEpilogueBwdISA_SB_SD_Li256ELb1ELb0ELi2EEENS1_25SingleTileBwdLPTSchedulerILb1ELi128ELb1EEEEEEEEEvNT_6ParamsE) ;  /* 0xffff6be008007950 */ /* 0x000fea0003c3ffff */
        .type           $_ZN7cutlass13device_kernelIN5flash19enable_sm80_to_sm89INS1_16FlashAttnBwdSm80INS1_25CollectiveMainloopBwdSm80ILi2ELi2EN4cute5tupleIJNS5_1CILi64EEENS7_ILi128EEES8_EEENS_10bfloat16_tEfNS_4arch4Sm80ELb1ELb0ELb1ELb1ELb1ELb0ELb0ELb0ELi2ELi2ELi4ELi2ELb1EEENS1_21CollectiveEpilogueBwdISA_SB_SD_Li256ELb1ELb0ELi2EEENS1_25SingleTileBwdLPTSchedulerILb1ELi128ELb1EEEEEEEEEvNT_6ParamsE$_ZZN4cute14transform_leafINS_15ArithmeticTupleIJiiEEERNS_8identityEEEDaRKT_OT0_ENKUlRKT_E_clIiEEDaSC_,@function
        .size           $_ZN7cutlass13device_kernelIN5flash19enable_sm80_to_sm89INS1_16FlashAttnBwdSm80INS1_25CollectiveMainloopBwdSm80ILi2ELi2EN4cute5tupleIJNS5_1CILi64EEENS7_ILi128EEES8_EEENS_10bfloat16_tEfNS_4arch4Sm80ELb1ELb0ELb1ELb1ELb1ELb0ELb0ELb0ELi2ELi2ELi4ELi2ELb1EEENS1_21CollectiveEpilogueBwdISA_SB_SD_Li256ELb1ELb0ELi2EEENS1_25SingleTileBwdLPTSchedulerILb1ELi128ELb1EEEEEEEEEvNT_6ParamsE$_ZZN4cute14transform_leafINS_15ArithmeticTupleIJiiEEERNS_8identityEEEDaRKT_OT0_ENKUlRKT_E_clIiEEDaSC_,($_ZN7cutlass13device_kernelIN5flash19enable_sm80_to_sm89INS1_16FlashAttnBwdSm80INS1_25CollectiveMainloopBwdSm80ILi2ELi2EN4cute5tupleIJNS5_1CILi64EEENS7_ILi128EEES8_EEENS_10bfloat16_tEfNS_4arch4Sm80ELb1ELb0ELb1ELb1ELb1ELb0ELb0ELb0ELi2ELi2ELi4ELi2ELb1EEENS1_21CollectiveEpilogueBwdISA_SB_SD_Li256ELb1ELb0ELi2EEENS1_25SingleTileBwdLPTSchedulerILb1ELi128ELb1EEEEEEEEEvNT_6ParamsE$_ZZN4cute19as_arithmetic_tupleINS_15ArithmeticTupleIJNS1_IJiiEEEiiiEEEEEDaRKT_ENKUlDpRKT_E_clIJS2_iiiEEEDaSA_ - $_ZN7cutlass13device_kernelIN5flash19enable_sm80_to_sm89INS1_16FlashAttnBwdSm80INS1_25CollectiveMainloopBwdSm80ILi2ELi2EN4cute5tupleIJNS5_1CILi64EEENS7_ILi128EEES8_EEENS_10bfloat16_tEfNS_4arch4Sm80ELb1ELb0ELb1ELb1ELb1ELb0ELb0ELb0ELi2ELi2ELi4ELi2ELb1EEENS1_21CollectiveEpilogueBwdISA_SB_SD_Li256ELb1ELb0ELi2EEENS1_25SingleTileBwdLPTSchedulerILb1ELi128ELb1EEEEEEEEEvNT_6ParamsE$_ZZN4cute14transform_leafINS_15ArithmeticTupleIJiiEEERNS_8identityEEEDaRKT_OT0_ENKUlRKT_E_clIiEEDaSC_)
$_ZN7cutlass13device_kernelIN5flash19enable_sm80_to_sm89INS1_16FlashAttnBwdSm80INS1_25CollectiveMainloopBwdSm80ILi2ELi2EN4cute5tupleIJNS5_1CILi64EEENS7_ILi128EEES8_EEENS_10bfloat16_tEfNS_4arch4Sm80ELb1ELb0ELb1ELb1ELb1ELb0ELb0ELb0ELi2ELi2ELi4ELi2ELb1EEENS1_21CollectiveEpilogueBwdISA_SB_SD_Li256ELb1ELb0ELi2EEENS1_25SingleTileBwdLPTSchedulerILb1ELi128ELb1EEEEEEEEEvNT_6ParamsE$_ZZN4cute14transform_leafINS_15ArithmeticTupleIJiiEEERNS_8identityEEEDaRKT_OT0_ENKUlRKT_E_clIiEEDaSC_:
[----:B------:R-:W-:Y:S02]  /*9420*/  MOV R46, R8 ;  /* 0x00000008002e7202 */ /* 0x000fe40000000f00 */
[----:B------:R-:W-:Y:S02]  /*9430*/  MOV R47, 0x0 ;  /* 0x00000000002f7802 */ /* 0x000fe40000000f00 */
[----:B------:R-:W-:Y:S02]  /*9440*/  MOV R10, R7 ;  /* 0x00000007000a7202 */ /* 0x000fe40000000f00 */
[----:B------:R-:W-:Y:S05]  /*9450*/  RET.REL.NODEC R46 `(_ZN7cutlass13device_kernelIN5flash19enable_sm80_to_sm89INS1_16FlashAttnBwdSm80INS1_25CollectiveMainloopBwdSm80ILi2ELi2EN4cute5tupleIJNS5_1CILi64EEENS7_ILi128EEES8_EEENS_10bfloat16_tEfNS_4arch4Sm80ELb1ELb0ELb1ELb1ELb1ELb0ELb0ELb0ELi2ELi2ELi4ELi2ELb1EEENS1_21CollectiveEpilogueBwdISA_SB_SD_Li256ELb1ELb0ELi2EEENS1_25SingleTileBwdLPTSchedulerILb1ELi128ELb1EEEEEEEEEvNT_6ParamsE) ;  /* 0xffff6ba02e007950 */ /* 0x000fea0003c3ffff */
        .type           $_ZN7cutlass13device_kernelIN5flash19enable_sm80_to_sm89INS1_16FlashAttnBwdSm80INS1_25CollectiveMainloopBwdSm80ILi2ELi2EN4cute5tupleIJNS5_1CILi64EEENS7_ILi128EEES8_EEENS_10bfloat16_tEfNS_4arch4Sm80ELb1ELb0ELb1ELb1ELb1ELb0ELb0ELb0ELi2ELi2ELi4ELi2ELb1EEENS1_21CollectiveEpilogueBwdISA_SB_SD_Li256ELb1ELb0ELi2EEENS1_25SingleTileBwdLPTSchedulerILb1ELi128ELb1EEEEEEEEEvNT_6ParamsE$_ZZN4cute19as_arithmetic_tupleINS_15ArithmeticTupleIJNS1_IJiiEEEiiiEEEEEDaRKT_ENKUlDpRKT_E_clIJS2_iiiEEEDaSA_,@function
        .size           $_ZN7cutlass13device_kernelIN5flash19enable_sm80_to_sm89INS1_16FlashAttnBwdSm80INS1_25CollectiveMainloopBwdSm80ILi2ELi2EN4cute5tupleIJNS5_1CILi64EEENS7_ILi128EEES8_EEENS_10bfloat16_tEfNS_4arch4Sm80ELb1ELb0ELb1ELb1ELb1ELb0ELb0ELb0ELi2ELi2ELi4ELi2ELb1EEENS1_21CollectiveEpilogueBwdISA_SB_SD_Li256ELb1ELb0ELi2EEENS1_25SingleTileBwdLPTSchedulerILb1ELi128ELb1EEEEEEEEEvNT_6ParamsE$_ZZN4cute19as_arithmetic_tupleINS_15ArithmeticTupleIJNS1_IJiiEEEiiiEEEEEDaRKT_ENKUlDpRKT_E_clIJS2_iiiEEEDaSA_,($_ZN7cutlass13device_kernelIN5flash19enable_sm80_to_sm89INS1_16FlashAttnBwdSm80INS1_25CollectiveMainloopBwdSm80ILi2ELi2EN4cute5tupleIJNS5_1CILi64EEENS7_ILi128EEES8_EEENS_10bfloat16_tEfNS_4arch4Sm80ELb1ELb0ELb1ELb1ELb1ELb0ELb0ELb0ELi2ELi2ELi4ELi2ELb1EEENS1_21CollectiveEpilogueBwdISA_SB_SD_Li256ELb1ELb0ELi2EEENS1_25SingleTileBwdLPTSchedulerILb1ELi128ELb1EEEEEEEEEvNT_6ParamsE$_ZZN4cute19as_arithmetic_tupleINS_15ArithmeticTupleIJNS1_IJiiEEEiiiEEEEEDaRKT_ENKUlRKT_E_clIS2_EEDaS9_ - $_ZN7cutlass13device_kernelIN5flash19enable_sm80_to_sm89INS1_16FlashAttnBwdSm80INS1_25CollectiveMainloopBwdSm80ILi2ELi2EN4cute5tupleIJNS5_1CILi64EEENS7_ILi128EEES8_EEENS_10bfloat16_tEfNS_4arch4Sm80ELb1ELb0ELb1ELb1ELb1ELb0ELb0ELb0ELi2ELi2ELi4ELi2ELb1EEENS1_21CollectiveEpilogueBwdISA_SB_SD_Li256ELb1ELb0ELi2EEENS1_25SingleTileBwdLPTSchedulerILb1ELi128ELb1EEEEEEEEEvNT_6ParamsE$_ZZN4cute19as_arithmetic_tupleINS_15ArithmeticTupleIJNS1_IJiiEEEiiiEEEEEDaRKT_ENKUlDpRKT_E_clIJS2_iiiEEEDaSA_)
$_ZN7cutlass13device_kernelIN5flash19enable_sm80_to_sm89INS1_16FlashAttnBwdSm80INS1_25CollectiveMainloopBwdSm80ILi2ELi2EN4cute5tupleIJNS5_1CILi64EEENS7_ILi128EEES8_EEENS_10bfloat16_tEfNS_4arch4Sm80ELb1ELb0ELb1ELb1ELb1ELb0ELb0ELb0ELi2ELi2ELi4ELi2ELb1EEENS1_21CollectiveEpilogueBwdISA_SB_SD_Li256ELb1ELb0ELi2EEENS1_25SingleTileBwdLPTSchedulerILb1ELi128ELb1EEEEEEEEEvNT_6ParamsE$_ZZN4cute19as_arithmetic_tupleINS_15ArithmeticTupleIJNS1_IJiiEEEiiiEEEEEDaRKT_ENKUlDpRKT_E_clIJS2_iiiEEEDaSA_:
[----:B------:R-:W-:Y:S02]  /*9460*/  IADD3 R7, R1, 0x19c, RZ ;  /* 0x0000019c01077810 */ /* 0x000fe40007ffe0ff */
[----:B------:R-:W-:Y:S02]  /*9470*/  MOV R46, 0x94a0 ;  /* 0x000094a0002e7802 */ /* 0x000fe40000000f00 */
[----:B------:R-:W-:-:S02]  /*9480*/  IADD3 R7, R7, c[0x0][0x20], RZ ;  /* 0x0000080007077a10 */ /* 0x000fc40007ffe0ff */
[----:B------:R-:W-:Y:S05]  /*9490*/  CALL.REL.NOINC `($_ZN7cutlass13device_kernelIN5flash19enable_sm80_to_sm89INS1_16FlashAttnBwdSm80INS1_25CollectiveMainloopBwdSm80ILi2ELi2EN4cute5tupleIJNS5_1CILi64EEENS7_ILi128EEES8_EEENS_10bfloat16_tEfNS_4arch4Sm80ELb1ELb0ELb1ELb1ELb1ELb0ELb0ELb0ELi2ELi2ELi4ELi2ELb1EEENS1_21CollectiveEpilogueBwdISA_SB_SD_Li256ELb1ELb0ELi2EEENS1_25SingleTileBwdLPTSchedulerILb1ELi128ELb1EEEEEEEEEvNT_6ParamsE$_ZN4cute5tupleIJNS_15ArithmeticTupleIJiiEEEiiiEEC2ERKS2_RKiS7_S7_) ;  /* 0xfffff96000007944 */ /* 0x000fea0003c3ffff */
[----:B------:R2:W5:Y:S04]  /*94a0*/  LDL R10, [R1+0x19c] ;  /* 0x00019c00010a7983 */ /* 0x0005680000100800 */
[----:B-1----:R2:W5:Y:S04]  /*94b0*/  LDL.64 R8, [R1+0x1a8] ;  /* 0x0001a80001087983 */ /* 0x0025680000100a00 */
[----:B------:R2:W5:Y:S01]  /*94c0*/  LDL.64 R6, [R1+0x1a0] ;  /* 0x0001a00001067983 */ /* 0x0005620000100a00 */
[----:B------:R-:W-:-:S04]  /*94d0*/  MOV R17, 0x0 ;  /* 0x0000000000117802 */ /* 0x000fc80000000f00 */
[----:B------:R-:W-:Y:S05]  /*94e0*/  RET.REL.NODEC R16 `(_ZN7cutlass13device_kernelIN5flash19enable_sm80_to_sm89INS1_16FlashAttnBwdSm80INS1_25CollectiveMainloopBwdSm80ILi2ELi2EN4cute5tupleIJNS5_1CILi64EEENS7_ILi128EEES8_EEENS_10bfloat16_tEfNS_4arch4Sm80ELb1ELb0ELb1ELb1ELb1ELb0ELb0ELb0ELi2ELi2ELi4ELi2ELb1EEENS1_21CollectiveEpilogueBwdISA_SB_SD_Li256ELb1ELb0ELi2EEENS1_25SingleTileBwdLPTSchedulerILb1ELi128ELb1EEEEEEEEEvNT_6ParamsE) ;  /* 0xffff6b1010007950 */ /* 0x000fea0003c3ffff */
        .type           $_ZN7cutlass13device_kernelIN5flash19enable_sm80_to_sm89INS1_16FlashAttnBwdSm80INS1_25CollectiveMainloopBwdSm80ILi2ELi2EN4cute5tupleIJNS5_1CILi64EEENS7_ILi128EEES8_EEENS_10bfloat16_tEfNS_4arch4Sm80ELb1ELb0ELb1ELb1ELb1ELb0ELb0ELb0ELi2ELi2ELi4ELi2ELb1EEENS1_21CollectiveEpilogueBwdISA_SB_SD_Li256ELb1ELb0ELi2EEENS1_25SingleTileBwdLPTSchedulerILb1ELi128ELb1EEEEEEEEEvNT_6ParamsE$_ZZN4cute19as_arithmetic_tupleINS_15ArithmeticTupleIJNS1_IJiiEEEiiiEEEEEDaRKT_ENKUlRKT_E_clIS2_EEDaS9_,@function
        .size           $_ZN7cutlass13device_kernelIN5flash19enable_sm80_to_sm89INS1_16FlashAttnBwdSm80INS1_25CollectiveMainloopBwdSm80ILi2ELi2EN4cute5tupleIJNS5_1CILi64EEENS7_ILi128EEES8_EEENS_10bfloat16_tEfNS_4arch4Sm80ELb1ELb0ELb1ELb1ELb1ELb0ELb0ELb0ELi2ELi2ELi4ELi2ELb1EEENS1_21CollectiveEpilogueBwdISA_SB_SD_Li256ELb1ELb0ELi2EEENS1_25SingleTileBwdLPTSchedulerILb1ELi128ELb1EEEEEEEEEvNT_6ParamsE$_ZZN4cute19as_arithmetic_tupleINS_15ArithmeticTupleIJNS1_IJiiEEEiiiEEEEEDaRKT_ENKUlRKT_E_clIS2_EEDaS9_,($_ZN7cutlass13device_kernelIN5flash19enable_sm80_to_sm89INS1_16FlashAttnBwdSm80INS1_25CollectiveMainloopBwdSm80ILi2ELi2EN4cute5tupleIJNS5_1CILi64EEENS7_ILi128EEES8_EEENS_10bfloat16_tEfNS_4arch4Sm80ELb1ELb0ELb1ELb1ELb1ELb0ELb0ELb0ELi2ELi2ELi4ELi2ELb1EEENS1_21CollectiveEpilogueBwdISA_SB_SD_Li256ELb1ELb0ELi2EEENS1_25SingleTileBwdLPTSchedulerILb1ELi128ELb1EEEEEEEEEvNT_6ParamsE$_ZZN4cute19as_arithmetic_tupleINS_15ArithmeticTupleIJNS1_IJiiEEEiiiEEEEEDaRKT_ENKUlRKT_E_clIiEEDaS9_ - $_ZN7cutlass13device_kernelIN5flash19enable_sm80_to_sm89INS1_16FlashAttnBwdSm80INS1_25CollectiveMainloopBwdSm80ILi2ELi2EN4cute5tupleIJNS5_1CILi64EEENS7_ILi128EEES8_EEENS_10bfloat16_tEfNS_4arch4Sm80ELb1ELb0ELb1ELb1ELb1ELb0ELb0ELb0ELi2ELi2ELi4ELi2ELb1EEENS1_21CollectiveEpilogueBwdISA_SB_SD_Li256ELb1ELb0ELi2EEENS1_25SingleTileBwdLPTSchedulerILb1ELi128ELb1EEEEEEEEEvNT_6ParamsE$_ZZN4cute19as_arithmetic_tupleINS_15ArithmeticTupleIJNS1_IJiiEEEiiiEEEEEDaRKT_ENKUlRKT_E_clIS2_EEDaS9_)
$_ZN7cutlass13device_kernelIN5flash19enable_sm80_to_sm89INS1_16FlashAttnBwdSm80INS1_25CollectiveMainloopBwdSm80ILi2ELi2EN4cute5tupleIJNS5_1CILi64EEENS7_ILi128EEES8_EEENS_10bfloat16_tEfNS_4arch4Sm80ELb1ELb0ELb1ELb1ELb1ELb0ELb0ELb0ELi2ELi2ELi4ELi2ELb1EEENS1_21CollectiveEpilogueBwdISA_SB_SD_Li256ELb1ELb0ELi2EEENS1_25SingleTileBwdLPTSchedulerILb1ELi128ELb1EEEEEEEEEvNT_6ParamsE$_ZZN4cute19as_arithmetic_tupleINS_15ArithmeticTupleIJNS1_IJiiEEEiiiEEEEEDaRKT_ENKUlRKT_E_clIS2_EEDaS9_:
[----:B------:R-:W-:-:S05]  /*94f0*/  IADD3 R9, R13, -c[0x0][0x20], RZ ;  /* 0x800008000d097a10 */ /* 0x000fca0007ffe0ff */
[----:B------:R1:W5:Y:S01]  /*9500*/  LDL R7, [R9] ;  /* 0x0000000009077983 */ /* 0x0003620000100800 */
[----:B------:R-:W-:-:S03]  /*9510*/  MOV R8, 0x9530 ;  /* 0x0000953000087802 */ /* 0x000fc60000000f00 */
[----:B-1---5:R-:W-:Y:S05]  /*9520*/  CALL.REL.NOINC `($_ZN7cutlass13device_kernelIN5flash19enable_sm80_to_sm89INS1_16FlashAttnBwdSm80INS1_25CollectiveMainloopBwdSm80ILi2ELi2EN4cute5tupleIJNS5_1CILi64EEENS7_ILi128EEES8_EEENS_10bfloat16_tEfNS_4arch4Sm80ELb1ELb0ELb1ELb1ELb1ELb0ELb0ELb0ELi2ELi2ELi4ELi2ELb1EEENS1_21CollectiveEpilogueBwdISA_SB_SD_Li256ELb1ELb0ELi2EEENS1_25SingleTileBwdLPTSchedulerILb1ELi128ELb1EEEEEEEEEvNT_6ParamsE$_ZZN4cute19as_arithmetic_tupleINS_15ArithmeticTupleIJiiEEEEEDaRKT_ENKUlRKT_E_clIiEEDaS8_) ;  /* 0x0000018000007944 */ /* 0x022fea0003c00000 */
[----:B------:R1:W5:Y:S01]  /*9530*/  LDL R7, [R9+0x4] ;  /* 0x0000040009077983 */ /* 0x0003620000100800 */
[----:B------:R-:W-:Y:S01]  /*9540*/  IADD3 R6, R1, 0x19c, RZ ;  /* 0x0000019c01067810 */ /* 0x000fe20007ffe0ff */
[----:B------:R-:W-:Y:S01]  /*9550*/  IMAD.MOV.U32 R16, RZ, RZ, R10 ;  /* 0x000000ffff107224 */ /* 0x000fe200078e000a */
[----:B------:R-:W-:Y:S02]  /*9560*/  MOV R8, 0x9590 ;  /* 0x0000959000087802 */ /* 0x000fe40000000f00 */
[----:B------:R-:W-:Y:S02]  /*9570*/  IADD3 R6, R6, c[0x0][0x20], RZ ;  /* 0x0000080006067a10 */ /* 0x000fe40007ffe0ff */
[----:B-1---5:R-:W-:Y:S05]  /*9580*/  CALL.REL.NOINC `($_ZN7cutlass13device_kernelIN5flash19enable_sm80_to_sm89INS1_16FlashAttnBwdSm80INS1_25CollectiveMainloopBwdSm80ILi2ELi2EN4cute5tupleIJNS5_1CILi64EEENS7_ILi128EEES8_EEENS_10bfloat16_tEfNS_4arch4Sm80ELb1ELb0ELb1ELb1ELb1ELb0ELb0ELb0ELi2ELi2ELi4ELi2ELb1EEENS1_21CollectiveEpilogueBwdISA_SB_SD_Li256ELb1ELb0ELi2EEENS1_25SingleTileBwdLPTSchedulerILb1ELi128ELb1EEEEEEEEEvNT_6ParamsE$_ZZN4cute19as_arithmetic_tupleINS_15ArithmeticTupleIJiiEEEEEDaRKT_ENKUlRKT_E_clIiEEDaS8_) ;  /* 0x0000012000007944 */ /* 0x022fea0003c00000 */
[----:B------:R1:W-:Y:S01]  /*9590*/  STL [R1+0x19c], R10 ;  /* 0x00019c0a01007387 */ /* 0x0003e20000100800 */
[----:B------:R-:W-:-:S03]  /*95a0*/  MOV R18, 0x95c0 ;  /* 0x000095c000127802 */ /* 0x000fc60000000f00 */
[----:B-1----:R-:W-:Y:S05]  /*95b0*/  CALL.REL.NOINC `($_ZN7cutlass13device_kernelIN5flash19enable_sm80_to_sm89INS1_16FlashAttnBwdSm80INS1_25CollectiveMainloopBwdSm80ILi2ELi2EN4cute5tupleIJNS5_1CILi64EEENS7_ILi128EEES8_EEENS_10bfloat16_tEfNS_4arch4Sm80ELb1ELb0ELb1ELb1ELb1ELb0ELb0ELb0ELi2ELi2ELi4ELi2ELb1EEENS1_21CollectiveEpilogueBwdISA_SB_SD_Li256ELb1ELb0ELi2EEENS1_25SingleTileBwdLPTSchedulerILb1ELi128ELb1EEEEEEEEEvNT_6ParamsE$_ZZN4cute19as_arithmetic_tupleINS_15ArithmeticTupleIJiiEEEEEDaRKT_ENKUlDpRKT_E_clIJiiEEEDaS9_) ;  /* 0x0000007000007944 */ /* 0x002fea0003c00000 */
[----:B------:R-:W-:Y:S02]  /*95c0*/  MOV R47, 0x0 ;  /* 0x00000000002f7802 */ /* 0x000fe40000000f00 */
[----:B-----5:R-:W-:Y:S02]  /*95d0*/  MOV R8, R6 ;  /* 0x0000000600087202 */ /* 0x020fe40000000f00 */
[----:B------:R-:W-:Y:S01]  /*95e0*/  MOV R78, R7 ;  /* 0x00000007004e7202 */ /* 0x000fe20000000f00 */
[----:B------:R-:W-:Y:S06]  /*95f0*/  RET.REL.NODEC R46 `(_ZN7cutlass13device_kernelIN5flash19enable_sm80_to_sm89INS1_16FlashAttnBwdSm80INS1_25CollectiveMainloopBwdSm80ILi2ELi2EN4cute5tupleIJNS5_1CILi64EEENS7_ILi128EEES8_EEENS_10bfloat16_tEfNS_4arch4Sm80ELb1ELb0ELb1ELb1ELb1ELb0ELb0ELb0ELi2ELi2ELi4ELi2ELb1EEENS1_21CollectiveEpilogueBwdISA_SB_SD_Li256ELb1ELb0ELi2EEENS1_25SingleTileBwdLPTSchedulerILb1ELi128ELb1EEEEEEEEEvNT_6ParamsE) ;  /* 0xffff6a002e007950 */ /* 0x000fec0003c3ffff */
        .type           $_ZN7cutlass13device_kernelIN5flash19enable_sm80_to_sm89INS1_16FlashAttnBwdSm80INS1_25CollectiveMainloopBwdSm80ILi2ELi2EN4cute5tupleIJNS5_1CILi64EEENS7_ILi128EEES8_EEENS_10bfloat16_tEfNS_4arch4Sm80ELb1ELb0ELb1ELb1ELb1ELb0ELb0ELb0ELi2ELi2ELi4ELi2ELb1EEENS1_21CollectiveEpilogueBwdISA_SB_SD_Li256ELb1ELb0ELi2EEENS1_25SingleTileBwdLPTSchedulerILb1ELi128ELb1EEEEEEEEEvNT_6ParamsE$_ZZN4cute19as_arithmetic_tupleINS_15ArithmeticTupleIJNS1_IJiiEEEiiiEEEEEDaRKT_ENKUlRKT_E_clIiEEDaS9_,@function
        .size           $_ZN7cutlass13device_kernelIN5flash19enable_sm80_to_sm89INS1_16FlashAttnBwdSm80INS1_25CollectiveMainloopBwdSm80ILi2ELi2EN4cute5tupleIJNS5_1CILi64EEENS7_ILi128EEES8_EEENS_10bfloat16_tEfNS_4arch4Sm80ELb1ELb0ELb1ELb1ELb1ELb0ELb0ELb0ELi2ELi2ELi4ELi2ELb1EEENS1_21CollectiveEpilogueBwdISA_SB_SD_Li256ELb1ELb0ELi2EEENS1_25SingleTileBwdLPTSchedulerILb1ELi128ELb1EEEEEEEEEvNT_6ParamsE$_ZZN4cute19as_arithmetic_tupleINS_15ArithmeticTupleIJNS1_IJiiEEEiiiEEEEEDaRKT_ENKUlRKT_E_clIiEEDaS9_,($_ZN7cutlass13device_kernelIN5flash19enable_sm80_to_sm89INS1_16FlashAttnBwdSm80INS1_25CollectiveMainloopBwdSm80ILi2ELi2EN4cute5tupleIJNS5_1CILi64EEENS7_ILi128EEES8_EEENS_10bfloat16_tEfNS_4arch4Sm80ELb1ELb0ELb1ELb1ELb1ELb0ELb0ELb0ELi2ELi2ELi4ELi2ELb1EEENS1_21CollectiveEpilogueBwdISA_SB_SD_Li256ELb1ELb0ELi2EEENS1_25SingleTileBwdLPTSchedulerILb1ELi128ELb1EEEEEEEEEvNT_6ParamsE$_ZZN4cute19as_arithmetic_tupleINS_15ArithmeticTupleIJiiEEEEEDaRKT_ENKUlDpRKT_E_clIJiiEEEDaS9_ - $_ZN7cutlass13device_kernelIN5flash19enable_sm80_to_sm89INS1_16FlashAttnBwdSm80INS1_25CollectiveMainloopBwdSm80ILi2ELi2EN4cute5tupleIJNS5_1CILi64EEENS7_ILi128EEES8_EEENS_10bfloat16_tEfNS_4arch4Sm80ELb1ELb0ELb1ELb1ELb1ELb0ELb0ELb0ELi2ELi2ELi4ELi2ELb1EEENS1_21CollectiveEpilogueBwdISA_SB_SD_Li256ELb1ELb0ELi2EEENS1_25SingleTileBwdLPTSchedulerILb1ELi128ELb1EEEEEEEEEvNT_6ParamsE$_ZZN4cute19as_arithmetic_tupleINS_15ArithmeticTupleIJNS1_IJiiEEEiiiEEEEEDaRKT_ENKUlRKT_E_clIiEEDaS9_)
$_ZN7cutlass13device_kernelIN5flash19enable_sm80_to_sm89INS1_16FlashAttnBwdSm80INS1_25CollectiveMainloopBwdSm80ILi2ELi2EN4cute5tupleIJNS5_1CILi64EEENS7_ILi128EEES8_EEENS_10bfloat16_tEfNS_4arch4Sm80ELb1ELb0ELb1ELb1ELb1ELb0ELb0ELb0ELi2ELi2ELi4ELi2ELb1EEENS1_21CollectiveEpilogueBwdISA_SB_SD_Li256ELb1ELb0ELi2EEENS1_25SingleTileBwdLPTSchedulerILb1ELi128ELb1EEEEEEEEEvNT_6ParamsE$_ZZN4cute19as_arithmetic_tupleINS_15ArithmeticTupleIJNS1_IJiiEEEiiiEEEEEDaRKT_ENKUlRKT_E_clIiEEDaS9_:
[----:B------:R-:W-:Y:S02]  /*9600*/  MOV R10, R7 ;  /* 0x00000007000a7202 */ /* 0x000fe40000000f00 */
[----:B------:R-:W-:-:S04]  /*9610*/  MOV R7, 0x0 ;  /* 0x0000000000077802 */ /* 0x000fc80000000f00 */
[----:B------:R-:W-:Y:S05]  /*9620*/  RET.REL.NODEC R6 `(_ZN7cutlass13device_kernelIN5flash19enable_sm80_to_sm89INS1_16FlashAttnBwdSm80INS1_25CollectiveMainloopBwdSm80ILi2ELi2EN4cute5tupleIJNS5_1CILi64EEENS7_ILi128EEES8_EEENS_10bfloat16_tEfNS_4arch4Sm80ELb1ELb0ELb1ELb1ELb1ELb0ELb0ELb0ELi2ELi2ELi4ELi2ELb1EEENS1_21CollectiveEpilogueBwdISA_SB_SD_Li256ELb1ELb0ELi2EEENS1_25SingleTileBwdLPTSchedulerILb1ELi128ELb1EEEEEEEEEvNT_6ParamsE) ;  /* 0xffff69d006007950 */ /* 0x000fea0003c3ffff */
        .type           $_ZN7cutlass13device_kernelIN5flash19enable_sm80_to_sm89INS1_16FlashAttnBwdSm80INS1_25CollectiveMainloopBwdSm80ILi2ELi2EN4cute5tupleIJNS5_1CILi64EEENS7_ILi128EEES8_EEENS_10bfloat16_tEfNS_4arch4Sm80ELb1ELb0ELb1ELb1ELb1ELb0ELb0ELb0ELi2ELi2ELi4ELi2ELb1EEENS1_21CollectiveEpilogueBwdISA_SB_SD_Li256ELb1ELb0ELi2EEENS1_25SingleTileBwdLPTSchedulerILb1ELi128ELb1EEEEEEEEEvNT_6ParamsE$_ZZN4cute19as_arithmetic_tupleINS_15ArithmeticTupleIJiiEEEEEDaRKT_ENKUlDpRKT_E_clIJiiEEEDaS9_,@function
        .size           $_ZN7cutlass13device_kernelIN5flash19enable_sm80_to_sm89INS1_16FlashAttnBwdSm80INS1_25CollectiveMainloopBwdSm80ILi2ELi2EN4cute5tupleIJNS5_1CILi64EEENS7_ILi128EEES8_EEENS_10bfloat16_tEfNS_4arch4Sm80ELb1ELb0ELb1ELb1ELb1ELb0ELb0ELb0ELi2ELi2ELi4ELi2ELb1EEENS1_21CollectiveEpilogueBwdISA_SB_SD_Li256ELb1ELb0ELi2EEENS1_25SingleTileBwdLPTSchedulerILb1ELi128ELb1EEEEEEEEEvNT_6ParamsE$_ZZN4cute19as_arithmetic_tupleINS_15ArithmeticTupleIJiiEEEEEDaRKT_ENKUlDpRKT_E_clIJiiEEEDaS9_,($_ZN7cutlass13device_kernelIN5flash19enable_sm80_to_sm89INS1_16FlashAttnBwdSm80INS1_25CollectiveMainloopBwdSm80ILi2ELi2EN4cute5tupleIJNS5_1CILi64EEENS7_ILi128EEES8_EEENS_10bfloat16_tEfNS_4arch4Sm80ELb1ELb0ELb1ELb1ELb1ELb0ELb0ELb0ELi2ELi2ELi4ELi2ELb1EEENS1_21CollectiveEpilogueBwdISA_SB_SD_Li256ELb1ELb0ELi2EEENS1_25SingleTileBwdLPTSchedulerILb1ELi128ELb1EEEEEEEEEvNT_6ParamsE$_ZZN4cute19as_arithmetic_tupleINS_15ArithmeticTupleIJiiEEEEEDaRKT_ENKUlRKT_E_clIiEEDaS8_ - $_ZN7cutlass13device_kernelIN5flash19enable_sm80_to_sm89INS1_16FlashAttnBwdSm80INS1_25CollectiveMainloopBwdSm80ILi2ELi2EN4cute5tupleIJNS5_1CILi64EEENS7_ILi128EEES8_EEENS_10bfloat16_tEfNS_4arch4Sm80ELb1ELb0ELb1ELb1ELb1ELb0ELb0ELb0ELi2ELi2ELi4ELi2ELb1EEENS1_21CollectiveEpilogueBwdISA_SB_SD_Li256ELb1ELb0ELi2EEENS1_25SingleTileBwdLPTSchedulerILb1ELi128ELb1EEEEEEEEEvNT_6ParamsE$_ZZN4cute19as_arithmetic_tupleINS_15ArithmeticTupleIJiiEEEEEDaRKT_ENKUlDpRKT_E_clIJiiEEEDaS9_)
$_ZN7cutlass13device_kernelIN5flash19enable_sm80_to_sm89INS1_16FlashAttnBwdSm80INS1_25CollectiveMainloopBwdSm80ILi2ELi2EN4cute5tupleIJNS5_1CILi64EEENS7_ILi128EEES8_EEENS_10bfloat16_tEfNS_4arch4Sm80ELb1ELb0ELb1ELb1ELb1ELb0ELb0ELb0ELi2ELi2ELi4ELi2ELb1EEENS1_21CollectiveEpilogueBwdISA_SB_SD_Li256ELb1ELb0ELi2EEENS1_25SingleTileBwdLPTSchedulerILb1ELi128ELb1EEEEEEEEEvNT_6ParamsE$_ZZN4cute19as_arithmetic_tupleINS_15ArithmeticTupleIJiiEEEEEDaRKT_ENKUlDpRKT_E_clIJiiEEEDaS9_:
[----:B------:R-:W-:Y:S02]  /*9630*/  IADD3 R7, R1, 0x1a0, RZ ;  /* 0x000001a001077810 */ /* 0x000fe40007ffe0ff */
[----:B------:R-:W-:Y:S02]  /*9640*/  MOV R8, 0x9670 ;  /* 0x0000967000087802 */ /* 0x000fe40000000f00 */
[----:B------:R-:W-:Y:S02]  /*9650*/  IADD3 R7, R7, c[0x0][0x20], RZ ;  /* 0x0000080007077a10 */ /* 0x000fe40007ffe0ff */
[----:B------:R-:W-:Y:S05]  /*9660*/  CALL.REL.NOINC `($_ZN7cutlass13device_kernelIN5flash19enable_sm80_to_sm89INS1_16FlashAttnBwdSm80INS1_25CollectiveMainloopBwdSm80ILi2ELi2EN4cute5tupleIJNS5_1CILi64EEENS7_ILi128EEES8_EEENS_10bfloat16_tEfNS_4arch4Sm80ELb1ELb0ELb1ELb1ELb1ELb0ELb0ELb0ELi2ELi2ELi4ELi2ELb1EEENS1_21CollectiveEpilogueBwdISA_SB_SD_Li256ELb1ELb0ELi2EEENS1_25SingleTileBwdLPTSchedulerILb1ELi128ELb1EEEEEEEEEvNT_6ParamsE$_ZN4cute5tupleIJiiEEC2ERKiS3_) ;  /* 0xfffff9f000007944 */ /* 0x000fea0003c3ffff */
[----:B-1----:R1:W5:Y:S01]  /*9670*/  LDL.64 R6, [R1+0x1a0] ;  /* 0x0001a00001067983 */ /* 0x0023620000100a00 */
[----:B------:R-:W-:Y:S02]  /*9680*/  MOV R8, R18 ;  /* 0x0000001200087202 */ /* 0x000fe40000000f00 */
[----:B------:R-:W-:-:S04]  /*9690*/  MOV R9, 0x0 ;  /* 0x0000000000097802 */ /* 0x000fc80000000f00 */
[----:B------:R-:W-:Y:S05]  /*96a0*/  RET.REL.NODEC R8 `(_ZN7cutlass13device_kernelIN5flash19enable_sm80_to_sm89INS1_16FlashAttnBwdSm80INS1_25CollectiveMainloopBwdSm80ILi2ELi2EN4cute5tupleIJNS5_1CILi64EEENS7_ILi128EEES8_EEENS_10bfloat16_tEfNS_4arch4Sm80ELb1ELb0ELb1ELb1ELb1ELb0ELb0ELb0ELi2ELi2ELi4ELi2ELb1EEENS1_21CollectiveEpilogueBwdISA_SB_SD_Li256ELb1ELb0ELi2EEENS1_25SingleTileBwdLPTSchedulerILb1ELi128ELb1EEEEEEEEEvNT_6ParamsE) ;  /* 0xffff695008007950 */ /* 0x000fea0003c3ffff */
        .type           $_ZN7cutlass13device_kernelIN5flash19enable_sm80_to_sm89INS1_16FlashAttnBwdSm80INS1_25CollectiveMainloopBwdSm80ILi2ELi2EN4cute5tupleIJNS5_1CILi64EEENS7_ILi128EEES8_EEENS_10bfloat16_tEfNS_4arch4Sm80ELb1ELb0ELb1ELb1ELb1ELb0ELb0ELb0ELi2ELi2ELi4ELi2ELb1EEENS1_21CollectiveEpilogueBwdISA_SB_SD_Li256ELb1ELb0ELi2EEENS1_25SingleTileBwdLPTSchedulerILb1ELi128ELb1EEEEEEEEEvNT_6ParamsE$_ZZN4cute19as_arithmetic_tupleINS_15ArithmeticTupleIJiiEEEEEDaRKT_ENKUlRKT_E_clIiEEDaS8_,@function
        .size           $_ZN7cutlass13device_kernelIN5flash19enable_sm80_to_sm89INS1_16FlashAttnBwdSm80INS1_25CollectiveMainloopBwdSm80ILi2ELi2EN4cute5tupleIJNS5_1CILi64EEENS7_ILi128EEES8_EEENS_10bfloat16_tEfNS_4arch4Sm80ELb1ELb0ELb1ELb1ELb1ELb0ELb0ELb0ELi2ELi2ELi4ELi2ELb1EEENS1_21CollectiveEpilogueBwdISA_SB_SD_Li256ELb1ELb0ELi2EEENS1_25SingleTileBwdLPTSchedulerILb1ELi128ELb1EEEEEEEEEvNT_6ParamsE$_ZZN4cute19as_arithmetic_tupleINS_15ArithmeticTupleIJiiEEEEEDaRKT_ENKUlRKT_E_clIiEEDaS8_,($_ZN7cutlass13device_kernelIN5flash19enable_sm80_to_sm89INS1_16FlashAttnBwdSm80INS1_25CollectiveMainloopBwdSm80ILi2ELi2EN4cute5tupleIJNS5_1CILi64EEENS7_ILi128EEES8_EEENS_10bfloat16_tEfNS_4arch4Sm80ELb1ELb0ELb1ELb1ELb1ELb0ELb0ELb0ELi2ELi2ELi4ELi2ELb1EEENS1_21CollectiveEpilogueBwdISA_SB_SD_Li256ELb1ELb0ELi2EEENS1_25SingleTileBwdLPTSchedulerILb1ELi128ELb1EEEEEEEEEvNT_6ParamsE$_ZZN4cute5sliceINS_5tupleIJNS_10UnderscoreES2_S2_iEEENS1_IJNS1_IJNS_1CILi1EEENS4_ILi0EEEEEElS6_lEEEEEDaRKT_RKT0_ENKUlRKT_RKT0_E_clIS2_lEEDaSH_SK_ - $_ZN7cutlass13device_kernelIN5flash19enable_sm80_to_sm89INS1_16FlashAttnBwdSm80INS1_25CollectiveMainloopBwdSm80ILi2ELi2EN4cute5tupleIJNS5_1CILi64EEENS7_ILi128EEES8_EEENS_10bfloat16_tEfNS_4arch4Sm80ELb1ELb0ELb1ELb1ELb1ELb0ELb0ELb0ELi2ELi2ELi4ELi2ELb1EEENS1_21CollectiveEpilogueBwdISA_SB_SD_Li256ELb1ELb0ELi2EEENS1_25SingleTileBwdLPTSchedulerILb1ELi128ELb1EEEEEEEEEvNT_6ParamsE$_ZZN4cute19as_arithmetic_tupleINS_15ArithmeticTupleIJiiEEEEEDaRKT_ENKUlRKT_E_clIiEEDaS8_)
$_ZN7cutlass13device_kernelIN5flash19enable_sm80_to_sm89INS1_16FlashAttnBwdSm80INS1_25CollectiveMainloopBwdSm80ILi2ELi2EN4cute5tupleIJNS5_1CILi64EEENS7_ILi128EEES8_EEENS_10bfloat16_tEfNS_4arch4Sm80ELb1ELb0ELb1ELb1ELb1ELb0ELb0ELb0ELi2ELi2ELi4ELi2ELb1EEENS1_21CollectiveEpilogueBwdISA_SB_SD_Li256ELb1ELb0ELi2EEENS1_25SingleTileBwdLPTSchedulerILb1ELi128ELb1EEEEEEEEEvNT_6ParamsE$_ZZN4cute19as_arithmetic_tupleINS_15ArithmeticTupleIJiiEEEEEDaRKT_ENKUlRKT_E_clIiEEDaS8_:
[----:B------:R-:W-:Y:S02]  /*96b0*/  MOV R78, R8 ;  /* 0x00000008004e7202 */ /* 0x000fe40000000f00 */
[----:B------:R-:W-:Y:S02]  /*96c0*/  MOV R79, 0x0 ;  /* 0x00000000004f7802 */ /* 0x000fe40000000f00 */
[----:B------:R-:W-:Y:S02]  /*96d0*/  MOV R10, R7 ;  /* 0x00000007000a7202 */ /* 0x000fe40000000f00 */
[----:B------:R-:W-:Y:S05]  /*96e0*/  RET.REL.NODEC R78 `(_ZN7cutlass13device_kernelIN5flash19enable_sm80_to_sm89INS1_16FlashAttnBwdSm80INS1_25CollectiveMainloopBwdSm80ILi2ELi2EN4cute5tupleIJNS5_1CILi64EEENS7_ILi128EEES8_EEENS_10bfloat16_tEfNS_4arch4Sm80ELb1ELb0ELb1ELb1ELb1ELb0ELb0ELb0ELi2ELi2ELi4ELi2ELb1EEENS1_21CollectiveEpilogueBwdISA_SB_SD_Li256ELb1ELb0ELi2EEENS1_25SingleTileBwdLPTSchedulerILb1ELi128ELb1EEEEEEEEEvNT_6ParamsE) ;  /* 0xffff69104e007950 */ /* 0x000fea0003c3ffff */
        .type           $_ZN7cutlass13device_kernelIN5flash19enable_sm80_to_sm89INS1_16FlashAttnBwdSm80INS1_25CollectiveMainloopBwdSm80ILi2ELi2EN4cute5tupleIJNS5_1CILi64EEENS7_ILi128EEES8_EEENS_10bfloat16_tEfNS_4arch4Sm80ELb1ELb0ELb1ELb1ELb1ELb0ELb0ELb0ELi2ELi2ELi4ELi2ELb1EEENS1_21CollectiveEpilogueBwdISA_SB_SD_Li256ELb1ELb0ELi2EEENS1_25SingleTileBwdLPTSchedulerILb1ELi128ELb1EEEEEEEEEvNT_6ParamsE$_ZZN4cute5sliceINS_5tupleIJNS_10UnderscoreES2_S2_iEEENS1_IJNS1_IJNS_1CILi1EEENS4_ILi0EEEEEElS6_lEEEEEDaRKT_RKT0_ENKUlRKT_RKT0_E_clIS2_lEEDaSH_SK_,@function
        .size           $_ZN7cutlass13device_kernelIN5flash19enable_sm80_to_sm89INS1_16FlashAttnBwdSm80INS1_25CollectiveMainloopBwdSm80ILi2ELi2EN4cute5tupleIJNS5_1CILi64EEENS7_ILi128EEES8_EEENS_10bfloat16_tEfNS_4arch4Sm80ELb1ELb0ELb1ELb1ELb1ELb0ELb0ELb0ELi2ELi2ELi4ELi2ELb1EEENS1_21CollectiveEpilogueBwdISA_SB_SD_Li256ELb1ELb0ELi2EEENS1_25SingleTileBwdLPTSchedulerILb1ELi128ELb1EEEEEEEEEvNT_6ParamsE$_ZZN4cute5sliceINS_5tupleIJNS_10UnderscoreES2_S2_iEEENS1_IJNS1_IJNS_1CILi1EEENS4_ILi0EEEEEElS6_lEEEEEDaRKT_RKT0_ENKUlRKT_RKT0_E_clIS2_lEEDaSH_SK_,($_ZN7cutlass13device_kernelIN5flash19enable_sm80_to_sm89INS1_16FlashAttnBwdSm80INS1_25CollectiveMainloopBwdSm80ILi2ELi2EN4cute5tupleIJNS5_1CILi64EEENS7_ILi128EEES8_EEENS_10bfloat16_tEfNS_4arch4Sm80ELb1ELb0ELb1ELb1ELb1ELb0ELb0ELb0ELi2ELi2ELi4ELi2ELb1EEENS1_21CollectiveEpilogueBwdISA_SB_SD_Li256ELb1ELb0ELi2EEENS1_25SingleTileBwdLPTSchedulerILb1ELi128ELb1EEEEEEEEEvNT_6ParamsE$_ZZN4cute7idx2crdINS_5tupleIJiEEENS1_IJNS1_IJNS1_IJNS_1CILi8EEENS3_ILi2EEEEEES5_NS3_ILi4EEES5_EEEEEEEEDaRKT_RKT0_ENKUlRKT_RKT0_E_clIiS8_EEDaSI_SL_ - $_ZN7cutlass13device_kernelIN5flash19enable_sm80_to_sm89INS1_16FlashAttnBwdSm80INS1_25CollectiveMainloopBwdSm80ILi2ELi2EN4cute5tupleIJNS5_1CILi64EEENS7_ILi128EEES8_EEENS_10bfloat16_tEfNS_4arch4Sm80ELb1ELb0ELb1ELb1ELb1ELb0ELb0ELb0ELi2ELi2ELi4ELi2ELb1EEENS1_21CollectiveEpilogueBwdISA_SB_SD_Li256ELb1ELb0ELi2EEENS1_25SingleTileBwdLPTSchedulerILb1ELi128ELb1EEEEEEEEEvNT_6ParamsE$_ZZN4cute5sliceINS_5tupleIJNS_10UnderscoreES2_S2_iEEENS1_IJNS1_IJNS_1CILi1EEENS4_ILi0EEEEEElS6_lEEEEEDaRKT_RKT0_ENKUlRKT_RKT0_E_clIS2_lEEDaSH_SK_)
$_ZN7cutlass13device_kernelIN5flash19enable_sm80_to_sm89INS1_16FlashAttnBwdSm80INS1_25CollectiveMainloopBwdSm80ILi2ELi2EN4cute5tupleIJNS5_1CILi64EEENS7_ILi128EEES8_EEENS_10bfloat16_tEfNS_4arch4Sm80ELb1ELb0ELb1ELb1ELb1ELb0ELb0ELb0ELi2ELi2ELi4ELi2ELb1EEENS1_21CollectiveEpilogueBwdISA_SB_SD_Li256ELb1ELb0ELi2EEENS1_25SingleTileBwdLPTSchedulerILb1ELi128ELb1EEEEEEEEEvNT_6ParamsE$_ZZN4cute5sliceINS_5tupleIJNS_10UnderscoreES2_S2_iEEENS1_IJNS1_IJNS_1CILi1EEENS4_ILi0EEEEEElS6_lEEEEEDaRKT_RKT0_ENKUlRKT_RKT0_E_clIS2_lEEDaSH_SK_:
[----:B------:R-:W-:Y:S02]  /*96f0*/  IADD3 R9, R1, 0x188, RZ ;  /* 0x0000018801097810 */ /* 0x000fe40007ffe0ff */
[----:B------:R-:W-:Y:S02]  /*9700*/  MOV R10, 0x9730 ;  /* 0x00009730000a7802 */ /* 0x000fe40000000f00 */
[----:B------:R-:W-:-:S02]  /*9710*/  IADD3 R9, R9, c[0x0][0x20], RZ ;  /* 0x0000080009097a10 */ /* 0x000fc40007ffe0ff */
[----:B------:R-:W-:Y:S05]  /*9720*/  CALL.REL.NOINC `($_ZN7cutlass13device_kernelIN5flash19enable_sm80_to_sm89INS1_16FlashAttnBwdSm80INS1_25CollectiveMainloopBwdSm80ILi2ELi2EN4cute5tupleIJNS5_1CILi64EEENS7_ILi128EEES8_EEENS_10bfloat16_tEfNS_4arch4Sm80ELb1ELb0ELb1ELb1ELb1ELb0ELb0ELb0ELi2ELi2ELi4ELi2ELb1EEENS1_21CollectiveEpilogueBwdISA_SB_SD_Li256ELb1ELb0ELi2EEENS1_25SingleTileBwdLPTSchedulerILb1ELi128ELb1EEEEEEEEEvNT_6ParamsE$_ZN4cute3eso3ESOILb0ELb1EJlEEC2ERKl) ;  /* 0xffffed5000007944 */ /* 0x000fea0003c3ffff */
[----:B-1----:R1:W5:Y:S01]  /*9730*/  LDL.64 R6, [R1+0x188] ;  /* 0x0001880001067983 */ /* 0x0023620000100a00 */
[----:B------:R-:W-:-:S04]  /*9740*/  MOV R9, 0x0 ;  /* 0x0000000000097802 */ /* 0x000fc80000000f00 */
[----:B------:R-:W-:Y:S05]  /*9750*/  RET.REL.NODEC R8 `(_ZN7cutlass13device_kernelIN5flash19enable_sm80_to_sm89INS1_16FlashAttnBwdSm80INS1_25CollectiveMainloopBwdSm80ILi2ELi2EN4cute5tupleIJNS5_1CILi64EEENS7_ILi128EEES8_EEENS_10bfloat16_tEfNS_4arch4Sm80ELb1ELb0ELb1ELb1ELb1ELb0ELb0ELb0ELi2ELi2ELi4ELi2ELb1EEENS1_21CollectiveEpilogueBwdISA_SB_SD_Li256ELb1ELb0ELi2EEENS1_25SingleTileBwdLPTSchedulerILb1ELi128ELb1EEEEEEEEEvNT_6ParamsE) ;  /* 0xffff68a008007950 */ /* 0x000fea0003c3ffff */
        .type           $_ZN7cutlass13device_kernelIN5flash19enable_sm80_to_sm89INS1_16FlashAttnBwdSm80INS1_25CollectiveMainloopBwdSm80ILi2ELi2EN4cute5tupleIJNS5_1CILi64EEENS7_ILi128EEES8_EEENS_10bfloat16_tEfNS_4arch4Sm80ELb1ELb0ELb1ELb1ELb1ELb0ELb0ELb0ELi2ELi2ELi4ELi2ELb1EEENS1_21CollectiveEpilogueBwdISA_SB_SD_Li256ELb1ELb0ELi2EEENS1_25SingleTileBwdLPTSchedulerILb1ELi128ELb1EEEEEEEEEvNT_6ParamsE$_ZZN4cute7idx2crdINS_5tupleIJiEEENS1_IJNS1_IJNS1_IJNS_1CILi8EEENS3_ILi2EEEEEES5_NS3_ILi4EEES5_EEEEEEEEDaRKT_RKT0_ENKUlRKT_RKT0_E_clIiS8_EEDaSI_SL_,@function
        .size           $_ZN7cutlass13device_kernelIN5flash19enable_sm80_to_sm89INS1_16FlashAttnBwdSm80INS1_25CollectiveMainloopBwdSm80ILi2ELi2EN4cute5tupleIJNS5_1CILi64EEENS7_ILi128EEES8_EEENS_10bfloat16_tEfNS_4arch4Sm80ELb1ELb0ELb1ELb1ELb1ELb0ELb0ELb0ELi2ELi2ELi4ELi2ELb1EEENS1_21CollectiveEpilogueBwdISA_SB_SD_Li256ELb1ELb0ELi2EEENS1_25SingleTileBwdLPTSchedulerILb1ELi128ELb1EEEEEEEEEvNT_6ParamsE$_ZZN4cute7idx2crdINS_5tupleIJiEEENS1_IJNS1_IJNS1_IJNS_1CILi8EEENS3_ILi2EEEEEES5_NS3_ILi4EEES5_EEEEEEEEDaRKT_RKT0_ENKUlRKT_RKT0_E_clIiS8_EEDaSI_SL_,($_ZN7cutlass13device_kernelIN5flash19enable_sm80_to_sm89INS1_16FlashAttnBwdSm80INS1_25CollectiveMainloopBwdSm80ILi2ELi2EN4cute5tupleIJNS5_1CILi64EEENS7_ILi128EEES8_EEENS_10bfloat16_tEfNS_4arch4Sm80ELb1ELb0ELb1ELb1ELb1ELb0ELb0ELb0ELi2ELi2ELi4ELi2ELb1EEENS1_21CollectiveEpilogueBwdISA_SB_SD_Li256ELb1ELb0ELi2EEENS1_25SingleTileBwdLPTSchedulerILb1ELi128ELb1EEEEEEEEEvNT_6ParamsE$_ZZN4cute7idx2crdINS_5tupleIJiEEENS1_IJNS1_IJNS1_IJNS_1CILi8EEENS3_ILi2EEEEEES5_S5_NS3_ILi4EEEEEEEEEEEDaRKT_RKT0_ENKUlRKT_RKT0_E_clIiS8_EEDaSI_SL_ - $_ZN7cutlass13device_kernelIN5flash19enable_sm80_to_sm89INS1_16FlashAttnBwdSm80INS1_25CollectiveMainloopBwdSm80ILi2ELi2EN4cute5tupleIJNS5_1CILi64EEENS7_ILi128EEES8_EEENS_10bfloat16_tEfNS_4arch4Sm80ELb1ELb0ELb1ELb1ELb1ELb0ELb0ELb0ELi2ELi2ELi4ELi2ELb1EEENS1_21CollectiveEpilogueBwdISA_SB_SD_Li256ELb1ELb0ELi2EEENS1_25SingleTileBwdLPTSchedulerILb1ELi128ELb1EEEEEEEEEvNT_6ParamsE$_ZZN4cute7idx2crdINS_5tupleIJiEEENS1_IJNS1_IJNS1_IJNS_1CILi8EEENS3_ILi2EEEEEES5_NS3_ILi4EEES5_EEEEEEEEDaRKT_RKT0_ENKUlRKT_RKT0_E_clIiS8_EEDaSI_SL_)
$_ZN7cutlass13device_kernelIN5flash19enable_sm80_to_sm89INS1_16FlashAttnBwdSm80INS1_25CollectiveMainloopBwdSm80ILi2ELi2EN4cute5tupleIJNS5_1CILi64EEENS7_ILi128EEES8_EEENS_10bfloat16_tEfNS_4arch4Sm80ELb1ELb0ELb1ELb1ELb1ELb0ELb0ELb0ELi2ELi2ELi4ELi2ELb1EEENS1_21CollectiveEpilogueBwdISA_SB_SD_Li256ELb1ELb0ELi2EEENS1_25SingleTileBwdLPTSchedulerILb1ELi128ELb1EEEEEEEEEvNT_6ParamsE$_ZZN4cute7idx2crdINS_5tupleIJiEEENS1_IJNS1_IJNS1_IJNS_1CILi8EEENS3_ILi2EEEEEES5_NS3_ILi4EEES5_EEEEEEEEDaRKT_RKT0_ENKUlRKT_RKT0_E_clIiS8_EEDaSI_SL_:
        /* <DEDUP_REMOVED lines=15> */
[----:B-1----:R-:W-:Y:S05]  /*9850*/  CALL.REL.NOINC `($_ZN7cutlass13device_kernelIN5flash19enable_sm80_to_sm89INS1_16FlashAttnBwdSm80INS1_25CollectiveMainloopBwdSm80ILi2ELi2EN4cute5tupleIJNS5_1CILi64EEENS7_ILi128EEES8_EEENS_10bfloat16_tEfNS_4arch4Sm80ELb1ELb0ELb1ELb1ELb1ELb0ELb0ELb0ELi2ELi2ELi4ELi2ELb1EEENS1_21CollectiveEpilogueBwdISA_SB_SD_Li256ELb1ELb0ELi2EEENS1_25SingleTileBwdLPTSchedulerILb1ELi128ELb1EEEEEEEEEvNT_6ParamsE$_ZN4cute5tupleIJiEEC2ERKi) ;  /* 0xfffff76000007944 */ /* 0x002fea0003c3ffff */
[----:B------:R1:W5:Y:S01]  /*9860*/  LDL R8, [R1+0x168] ;  /* 0x0001680001087983 */ /* 0x0003620000100800 */
[----:B------:R-:W-:Y:S01]  /*9870*/  IADD3 R25, R1, 0x160, RZ ;  /* 0x0000016001197810 */ /* 0x000fe20007ffe0ff */
[----:B------:R-:W-:Y:S01]  /*9880*/  IMAD.MOV.U32 R7, RZ, RZ, R9 ;  /* 0x000000ffff077224 */ /* 0x000fe200078e0009 */
[----:B------:R-:W-:Y:S01]  /*9890*/  MOV R16, 0x98e0 ;  /* 0x000098e000107802 */ /* 0x000fe20000000f00 */
[----:B------:R-:W-:Y:S01]  /*98a0*/  IMAD.MOV.U32 R6, RZ, RZ, R27 ;  /* 0x000000ffff067224 */ /* 0x000fe200078e001b */
[----:B------:R-:W-:-:S04]  /*98b0*/  IADD3 R25, R25, c[0x0][0x20], RZ ;  /* 0x0000080019197a10 */ /* 0x000fc80007ffe0ff */
[----:B------:R-:W-:Y:S02]  /*98c0*/  IADD3 R26, R25, 0x4, RZ ;  /* 0x00000004191a7810 */ /* 0x000fe40007ffe0ff */
[----:B-1---5:R-:W-:Y:S05]  /*98d0*/  CALL.REL.NOINC `($_ZN7cutlass13device_kernelIN5flash19enable_sm80_to_sm89INS1_16FlashAttnBwdSm80INS1_25CollectiveMainloopBwdSm80ILi2ELi2EN4cute5tupleIJNS5_1CILi64EEENS7_ILi128EEES8_EEENS_10bfloat16_tEfNS_4arch4Sm80ELb1ELb0ELb1ELb1ELb1ELb0ELb0ELb0ELi2ELi2ELi4ELi2ELb1EEENS1_21CollectiveEpilogueBwdISA_SB_SD_Li256ELb1ELb0ELi2EEENS1_25SingleTileBwdLPTSchedulerILb1ELi128ELb1EEEEEEEEEvNT_6ParamsE$_ZN4cute5tupleIJiEEC2ERKi) ;  /* 0xfffff6e000007944 */ /* 0x022fea0003c3ffff */
[----:B------:R1:W5:Y:S01]  /*98e0*/  LDL R9, [R1+0x168] ;  /* 0x0001680001097983 */ /* 0x0003620000100800 */
[----:B------:R-:W-:Y:S01]  /*98f0*/  IMAD.MOV.U32 R7, RZ, RZ, R8 ;  /* 0x000000ffff077224 */ /* 0x000fe200078e0008 */
[----:B------:R-:W-:Y:S02]  /*9900*/  MOV R6, R26 ;  /* 0x0000001a00067202 */ /* 0x000fe40000000f00 */
[----:B------:R-:W-:Y:S02]  /*9910*/  MOV R16, 0x9930 ;  /* 0x0000993000107802 */ /* 0x000fe40000000f00 */
[----:B-1---5:R-:W-:Y:S05]  /*9920*/  CALL.REL.NOINC `($_ZN7cutlass13device_kernelIN5flash19enable_sm80_to_sm89INS1_16FlashAttnBwdSm80INS1_25CollectiveMainloopBwdSm80ILi2ELi2EN4cute5tupleIJNS5_1CILi64EEENS7_ILi128EEES8_EEENS_10bfloat16_tEfNS_4arch4Sm80ELb1ELb0ELb1ELb1ELb1ELb0ELb0ELb0ELi2ELi2ELi4ELi2ELb1EEENS1_21CollectiveEpilogueBwdISA_SB_SD_Li256ELb1ELb0ELi2EEENS1_25SingleTileBwdLPTSchedulerILb1ELi128ELb1EEEEEEEEEvNT_6ParamsE$_ZN4cute5tupleIJiEEC2ERKi) ;  /* 0xfffff69000007944 */ /* 0x022fea0003c3ffff */
[----:B------:R1:W5:Y:S01]  /*9930*/  LDL R7, [R1+0x164] ;  /* 0x0001640001077983 */ /* 0x0003620000100800 */
[----:B------:R-:W-:Y:S02]  /*9940*/  MOV R6, R25 ;  /* 0x0000001900067202 */ /* 0x000fe40000000f00 */
[----:B------:R-:W-:Y:S02]  /*9950*/  MOV R16, 0x9970 ;  /* 0x0000997000107802 */ /* 0x000fe40000000f00 */
[----:B-1---5:R-:W-:Y:S05]  /*9960*/  CALL.REL.NOINC `($_ZN7cutlass13device_kernelIN5flash19enable_sm80_to_sm89INS1_16FlashAttnBwdSm80INS1_25CollectiveMainloopBwdSm80ILi2ELi2EN4cute5tupleIJNS5_1CILi64EEENS7_ILi128EEES8_EEENS_10bfloat16_tEfNS_4arch4Sm80ELb1ELb0ELb1ELb1ELb1ELb0ELb0ELb0ELi2ELi2ELi4ELi2ELb1EEENS1_21CollectiveEpilogueBwdISA_SB_SD_Li256ELb1ELb0ELi2EEENS1_25SingleTileBwdLPTSchedulerILb1ELi128ELb1EEEEEEEEEvNT_6ParamsE$_ZN4cute5tupleIJiEEC2ERKi) ;  /* 0xfffff65000007944 */ /* 0x022fea0003c3ffff */
[----:B------:R1:W5:Y:S01]  /*9970*/  LDL R7, [R1+0x160] ;  /* 0x0001600001077983 */ /* 0x0003620000100800 */
[----:B------:R-:W-:Y:S02]  /*9980*/  MOV R6, R27 ;  /* 0x0000001b00067202 */ /* 0x000fe40000000f00 */
[----:B------:R-:W-:-:S02]  /*9990*/  MOV R16, 0x99b0 ;  /* 0x000099b000107802 */ /* 0x000fc40000000f00 */
[----:B-1---5:R-:W-:Y:S05]  /*99a0*/  CALL.REL.NOINC `($_ZN7cutlass13device_kernelIN5flash19enable_sm80_to_sm89INS1_16FlashAttnBwdSm80INS1_25CollectiveMainloopBwdSm80ILi2ELi2EN4cute5tupleIJNS5_1CILi64EEENS7_ILi128EEES8_EEENS_10bfloat16_tEfNS_4arch4Sm80ELb1ELb0ELb1ELb1ELb1ELb0ELb0ELb0ELi2ELi2ELi4ELi2ELb1EEENS1_21CollectiveEpilogueBwdISA_SB_SD_Li256ELb1ELb0ELi2EEENS1_25SingleTileBwdLPTSchedulerILb1ELi128ELb1EEEEEEEEEvNT_6ParamsE$_ZN4cute5tupleIJiEEC2ERKi) ;  /* 0xfffff61000007944 */ /* 0x022fea0003c3ffff */
[----:B------:R1:W5:Y:S01]  /*99b0*/  LDL R7, [R1+0x168] ;  /* 0x0001680001077983 */ /* 0x0003620000100800 */
[----:B------:R-:W-:-:S02]  /*99c0*/  MOV R6, R27 ;  /* 0x0000001b00067202 */ /* 0x000fc40000000f00 */
[----:B------:R-:W-:Y:S02]  /*99d0*/  MOV R10, 0x99f0 ;  /* 0x000099f0000a7802 */ /* 0x000fe40000000f00 */
[----:B-1---5:R-:W-:Y:S05]  /*99e0*/  CALL.REL.NOINC `($_ZN7cutlass13device_kernelIN5flash19enable_sm80_to_sm89INS1_16FlashAttnBwdSm80INS1_25CollectiveMainloopBwdSm80ILi2ELi2EN4cute5tupleIJNS5_1CILi64EEENS7_ILi128EEES8_EEENS_10bfloat16_tEfNS_4arch4Sm80ELb1ELb0ELb1ELb1ELb1ELb0ELb0ELb0ELi2ELi2ELi4ELi2ELb1EEENS1_21CollectiveEpilogueBwdISA_SB_SD_Li256ELb1ELb0ELi2EEENS1_25SingleTileBwdLPTSchedulerILb1ELi128ELb1EEEEEEEEEvNT_6ParamsE$_ZN4cute5tupleIJNS_15ArithmeticTupleIJiEEEEEC2ERKS2_) ;  /* 0xfffff39000007944 */ /* 0x022fea0003c3ffff */
[----:B------:R2:W5:Y:S01]  /*99f0*/  LDL R8, [R1+0x168] ;  /* 0x0001680001087983 */ /* 0x0005620000100800 */
[----:B-1----:R-:W-:Y:S01]  /*9a00*/  IMAD.MOV.U32 R7, RZ, RZ, R9 ;  /* 0x000000ffff077224 */ /* 0x002fe200078e0009 */
[----:B------:R-:W-:Y:S02]  /*9a10*/  MOV R6, R26 ;  /* 0x0000001a00067202 */ /* 0x000fe40000000f00 */
[----:B------:R-:W-:Y:S02]  /*9a20*/  MOV R16, 0x9a40 ;  /* 0x00009a4000107802 */ /* 0x000fe40000000f00 */
[----:B--2--5:R-:W-:Y:S05]  /*9a30*/  CALL.REL.NOINC `($_ZN7cutlass13device_kernelIN5flash19enable_sm80_to_sm89INS1_16FlashAttnBwdSm80INS1_25CollectiveMainloopBwdSm80ILi2ELi2EN4cute5tupleIJNS5_1CILi64EEENS7_ILi128EEES8_EEENS_10bfloat16_tEfNS_4arch4Sm80ELb1ELb0ELb1ELb1ELb1ELb0ELb0ELb0ELi2ELi2ELi4ELi2ELb1EEENS1_21CollectiveEpilogueBwdISA_SB_SD_Li256ELb1ELb0ELi2EEENS1_25SingleTileBwdLPTSchedulerILb1ELi128ELb1EEEEEEEEEvNT_6ParamsE$_ZN4cute5tupleIJiEEC2ERKi) ;  /* 0xfffff58000007944 */ /* 0x024fea0003c3ffff */
[----:B------:R1:W5:Y:S01]  /*9a40*/  LDL R7, [R1+0x164] ;  /* 0x0001640001077983 */ /* 0x0003620000100800 */
[----:B------:R-:W-:Y:S02]  /*9a50*/  MOV R6, R25 ;  /* 0x0000001900067202 */ /* 0x000fe40000000f00 */
[----:B------:R-:W-:Y:S02]  /*9a60*/  MOV R16, 0x9a80 ;  /* 0x00009a8000107802 */ /* 0x000fe40000000f00 */
[----:B-1---5:R-:W-:Y:S05]  /*9a70*/  CALL.REL.NOINC `($_ZN7cutlass13device_kernelIN5flash19enable_sm80_to_sm89INS1_16FlashAttnBwdSm80INS1_25CollectiveMainloopBwdSm80ILi2ELi2EN4cute5tupleIJNS5_1CILi64EEENS7_ILi128EEES8_EEENS_10bfloat16_tEfNS_4arch4Sm80ELb1ELb0ELb1ELb1ELb1ELb0ELb0ELb0ELi2ELi2ELi4ELi2ELb1EEENS1_21CollectiveEpilogueBwdISA_SB_SD_Li256ELb1ELb0ELi2EEENS1_25SingleTileBwdLPTSchedulerILb1ELi128ELb1EEEEEEEEEvNT_6ParamsE$_ZN4cute5tupleIJiEEC2ERKi) ;  /* 0xfffff54000007944 */ /* 0x022fea0003c3ffff */
[----:B------:R1:W5:Y:S01]  /*9a80*/  LDL R7, [R1+0x160] ;  /* 0x0001600001077983 */ /* 0x0003620000100800 */
[----:B------:R-:W-:Y:S02]  /*9a90*/  MOV R13, R27 ;  /* 0x0000001b000d7202 */ /* 0x000fe40000000f00 */
[----:B------:R-:W-:-:S02]  /*9aa0*/  MOV R18, 0x9ac0 ;  /* 0x00009ac000127802 */ /* 0x000fc40000000f00 */
[----:B-1---5:R-:W-:Y:S05]  /*9ab0*/  CALL.REL.NOINC `($_ZN7cutlass13device_kernelIN5flash19enable_sm80_to_sm89INS1_16FlashAttnBwdSm80INS1_25CollectiveMainloopBwdSm80ILi2ELi2EN4cute5tupleIJNS5_1CILi64EEENS7_ILi128EEES8_EEENS_10bfloat16_tEfNS_4arch4Sm80ELb1ELb0ELb1ELb1ELb1ELb0ELb0ELb0ELi2ELi2ELi4ELi2ELb1EEENS1_21CollectiveEpilogueBwdISA_SB_SD_Li256ELb1ELb0ELi2EEENS1_25SingleTileBwdLPTSchedulerILb1ELi128ELb1EEEEEEEEEvNT_6ParamsE$_ZN4cute5tupleIJNS_1CILi0EEEiEEC2ERKS2_RKi) ;  /* 0xfffff46000007944 */ /* 0x022fea0003c3ffff */
[----:B------:R1:W5:Y:S01]  /*9ac0*/  LDL R7, [R1+0x168] ;  /* 0x0001680001077983 */ /* 0x0003620000100800 */
[----:B------:R-:W-:-:S02]  /*9ad0*/  MOV R6, R27 ;  /* 0x0000001b00067202 */ /* 0x000fc40000000f00 */
[----:B------:R-:W-:Y:S02]  /*9ae0*/  MOV R16, 0x9b00 ;  /* 0x00009b0000107802 */ /* 0x000fe40000000f00 */
[----:B-1---5:R-:W-:Y:S05]  /*9af0*/  CALL.REL.NOINC `($_ZN7cutlass13device_kernelIN5flash19enable_sm80_to_sm89INS1_16FlashAttnBwdSm80INS1_25CollectiveMainloopBwdSm80ILi2ELi2EN4cute5tupleIJNS5_1CILi64EEENS7_ILi128EEES8_EEENS_10bfloat16_tEfNS_4arch4Sm80ELb1ELb0ELb1ELb1ELb1ELb0ELb0ELb0ELi2ELi2ELi4ELi2ELb1EEENS1_21CollectiveEpilogueBwdISA_SB_SD_Li256ELb1ELb0ELi2EEENS1_25SingleTileBwdLPTSchedulerILb1ELi128ELb1EEEEEEEEEvNT_6ParamsE$_ZN4cute5tupleIJNS_15ArithmeticTupleIJNS_1CILi0EEEiEEEEEC2ERKS4_) ;  /* 0xfffff24000007944 */ /* 0x022fea0003c3ffff */
[----:B------:R2:W5:Y:S01]  /*9b00*/  LDL R10, [R1+0x168] ;  /* 0x00016800010a7983 */ /* 0x0005620000100800 */
[----:B-1----:R-:W-:Y:S01]  /*9b10*/  IMAD.MOV.U32 R7, RZ, RZ, R8 ;  /* 0x000000ffff077224 */ /* 0x002fe200078e0008 */
[----:B------:R-:W-:Y:S02]  /*9b20*/  MOV R6, R27 ;  /* 0x0000001b00067202 */ /* 0x000fe40000000f00 */
[----:B------:R-:W-:Y:S02]  /*9b30*/  MOV R8, 0x9b50 ;  /* 0x00009b5000087802 */ /* 0x000fe40000000f00 */
[----:B--2--5:R-:W-:Y:S05]  /*9b40*/  CALL.REL.NOINC `($_ZN7cutlass13device_kernelIN5flash19enable_sm80_to_sm89INS1_16FlashAttnBwdSm80INS1_25CollectiveMainloopBwdSm80ILi2ELi2EN4cute5tupleIJNS5_1CILi64EEENS7_ILi128EEES8_EEENS_10bfloat16_tEfNS_4arch4Sm80ELb1ELb0ELb1ELb1ELb1ELb0ELb0ELb0ELi2ELi2ELi4ELi2ELb1EEENS1_21CollectiveEpilogueBwdISA_SB_SD_Li256ELb1ELb0ELi2EEENS1_25SingleTileBwdLPTSchedulerILb1ELi128ELb1EEEEEEEEEvNT_6ParamsE$_ZN4cute3eso3ESOILb0ELb1EJiNS_1CILi0EEEEEC2ERKiRKS3_) ;  /* 0xffffe8f000007944 */ /* 0x024fea0003c3ffff */
[----:B------:R2:W5:Y:S01]  /*9b50*/  LDL R16, [R1+0x168] ;  /* 0x0001680001107983 */ /* 0x0005620000100800 */
[----:B-1----:R-:W-:Y:S02]  /*9b60*/  MOV R6, R27 ;  /* 0x0000001b00067202 */ /* 0x002fe40000000f00 */
[----:B------:R-:W-:Y:S01]  /*9b70*/  MOV R18, 0x9ba0 ;  /* 0x00009ba000127802 */ /* 0x000fe20000000f00 */
[----:B------:R2:W-:Y:S04]  /*9b80*/  STL [R1+0x168], R10 ;  /* 0x0001680a01007387 */ /* 0x0005e80000100800 */
[----:B--2--5:R-:W-:Y:S05]  /*9b90*/  CALL.REL.NOINC `($_ZN7cutlass13device_kernelIN5flash19enable_sm80_to_sm89INS1_16FlashAttnBwdSm80INS1_25CollectiveMainloopBwdSm80ILi2ELi2EN4cute5tupleIJNS5_1CILi64EEENS7_ILi128EEES8_EEENS_10bfloat16_tEfNS_4arch4Sm80ELb1ELb0ELb1ELb1ELb1ELb0ELb0ELb0ELi2ELi2ELi4ELi2ELb1EEENS1_21CollectiveEpilogueBwdISA_SB_SD_Li256ELb1ELb0ELi2EEENS1_25SingleTileBwdLPTSchedulerILb1ELi128ELb1EEEEEEEEEvNT_6ParamsE$_ZZN4cuteplIJiEJNS_1CILi0EEEiEEEDaRKNS_15ArithmeticTupleIJDpT_EEERKNS3_IJDpT0_EEEENKUlDpRKT_E_clIJiiEEEDaSH_) ;  /* 0x000019b000007944 */ /* 0x024fea0003c00000 */
[----:B-----5:R-:W-:Y:S02]  /*9ba0*/  MOV R18, R6 ;  /* 0x0000000600127202 */ /* 0x020fe40000000f00 */
[----:B------:R-:W-:-:S02]  /*9bb0*/  MOV R6, 0x9bd0 ;  /* 0x00009bd000067802 */ /* 0x000fc40000000f00 */
[----:B-1----:R-:W-:Y:S05]  /*9bc0*/  CALL.REL.NOINC `($_ZN7cutlass13device_kernelIN5flash19enable_sm80_to_sm89INS1_16FlashAttnBwdSm80INS1_25CollectiveMainloopBwdSm80ILi2ELi2EN4cute5tupleIJNS5_1CILi64EEENS7_ILi128EEES8_EEENS_10bfloat16_tEfNS_4arch4Sm80ELb1ELb0ELb1ELb1ELb1ELb0ELb0ELb0ELi2ELi2ELi4ELi2ELb1EEENS1_21CollectiveEpilogueBwdISA_SB_SD_Li256ELb1ELb0ELi2EEENS1_25SingleTileBwdLPTSchedulerILb1ELi128ELb1EEEEEEEEEvNT_6ParamsE$_ZZN4cuteplIJNS_15ArithmeticTupleIJiEEEEJNS1_IJNS_1CILi0EEEiEEEEEEDaRKNS1_IJDpT_EEERKNS1_IJDpT0_EEEENKUlDpRKT_E_clIJNS1_IJiiEEEEEEDaSJ_) ;  /* 0x000015d000007944 */ /* 0x002fea0003c00000 */
        /* <DEDUP_REMOVED lines=8> */
[----:B--2--5:R-:W-:Y:S05]  /*9c50*/  CALL.REL.NOINC `($_ZN7cutlass13device_kernelIN5flash19enable_sm80_to_sm89INS1_16FlashAttnBwdSm80INS1_25CollectiveMainloopBwdSm80ILi2ELi2EN4cute5tupleIJNS5_1CILi64EEENS7_ILi128EEES8_EEENS_10bfloat16_tEfNS_4arch4Sm80ELb1ELb0ELb1ELb1ELb1ELb0ELb0ELb0ELi2ELi2ELi4ELi2ELb1EEENS1_21CollectiveEpilogueBwdISA_SB_SD_Li256ELb1ELb0ELi2EEENS1_25SingleTileBwdLPTSchedulerILb1ELi128ELb1EEEEEEEEEvNT_6ParamsE$_ZN4cute5tupleIJiEEC2ERKi) ;  /* 0xfffff36000007944 */ /* 0x024fea0003c3ffff */
        /* <DEDUP_REMOVED lines=9> */
[----:B-1---5:R-:W-:Y:S05]  /*9cf0*/  CALL.REL.NOINC `($_ZN7cutlass13device_kernelIN5flash19enable_sm80_to_sm89INS1_16FlashAttnBwdSm80INS1_25CollectiveMainloopBwdSm80ILi2ELi2EN4cute5tupleIJNS5_1CILi64EEENS7_ILi128EEES8_EEENS_10bfloat16_tEfNS_4arch4Sm80ELb1ELb0ELb1ELb1ELb1ELb0ELb0ELb0ELi2ELi2ELi4ELi2ELb1EEENS1_21CollectiveEpilogueBwdISA_SB_SD_Li256ELb1ELb0ELi2EEENS1_25SingleTileBwdLPTSchedulerILb1ELi128ELb1EEEEEEEEEvNT_6ParamsE$_ZN4cute5tupleIJiEEC2ERKi) ;  /* 0xfffff2c000007944 */ /* 0x022fea0003c3ffff */
[----:B------:R1:W5:Y:S01]  /*9d00*/  LDL R13, [R1+0x168] ;  /* 0x00016800010d7983 */ /* 0x0003620000100800 */
[----:B------:R-:W-:Y:S01]  /*9d10*/  IMAD.MOV.U32 R7, RZ, RZ, R10 ;  /* 0x000000ffff077224 */ /* 0x000fe200078e000a */
[----:B------:R-:W-:Y:S02]  /*9d20*/  MOV R6, R27 ;  /* 0x0000001b00067202 */ /* 0x000fe40000000f00 */
[----:B------:R-:W-:Y:S02]  /*9d30*/  MOV R16, 0x9d50 ;  /* 0x00009d5000107802 */ /* 0x000fe40000000f00 */
[----:B-1---5:R-:W-:Y:S05]  /*9d40*/  CALL.REL.NOINC `($_ZN7cutlass13device_kernelIN5flash19enable_sm80_to_sm89INS1_16FlashAttnBwdSm80INS1_25CollectiveMainloopBwdSm80ILi2ELi2EN4cute5tupleIJNS5_1CILi64EEENS7_ILi128EEES8_EEENS_10bfloat16_tEfNS_4arch4Sm80ELb1ELb0ELb1ELb1ELb1ELb0ELb0ELb0ELi2ELi2ELi4ELi2ELb1EEENS1_21CollectiveEpilogueBwdISA_SB_SD_Li256ELb1ELb0ELi2EEENS1_25SingleTileBwdLPTSchedulerILb1ELi128ELb1EEEEEEEEEvNT_6ParamsE$_ZN4cute5tupleIJiEEC2ERKi) ;  /* 0xfffff27000007944 */ /* 0x022fea0003c3ffff */
[----:B------:R1:W5:Y:S01]  /*9d50*/  LDL R10, [R1+0x168] ;  /* 0x00016800010a7983 */ /* 0x0003620000100800 */
[----:B------:R-:W-:Y:S01]  /*9d60*/  IMAD.MOV.U32 R7, RZ, RZ, R13 ;  /* 0x000000ffff077224 */ /* 0x000fe200078e000d */
[----:B------:R-:W-:Y:S02]  /*9d70*/  MOV R6, R25 ;  /* 0x0000001900067202 */ /* 0x000fe40000000f00 */
[----:B------:R-:W-:Y:S02]  /*9d80*/  MOV R16, 0x9da0 ;  /* 0x00009da000107802 */ /* 0x000fe40000000f00 */
[----:B-1---5:R-:W-:Y:S05]  /*9d90*/  CALL.REL.NOINC `($_ZN7cutlass13device_kernelIN5flash19enable_sm80_to_sm89INS1_16FlashAttnBwdSm80INS1_25CollectiveMainloopBwdSm80ILi2ELi2EN4cute5tupleIJNS5_1CILi64EEENS7_ILi128EEES8_EEENS_10bfloat16_tEfNS_4arch4Sm80ELb1ELb0ELb1ELb1ELb1ELb0ELb0ELb0ELi2ELi2ELi4ELi2ELb1EEENS1_21CollectiveEpilogueBwdISA_SB_SD_Li256ELb1ELb0ELi2EEENS1_25SingleTileBwdLPTSchedulerILb1ELi128ELb1EEEEEEEEEvNT_6ParamsE$_ZN4cute5tupleIJiEEC2ERKi) ;  /* 0xfffff22000007944 */ /* 0x022fea0003c3ffff */
[----:B------:R1:W5:Y:S01]  /*9da0*/  LDL R7, [R1+0x160] ;  /* 0x0001600001077983 */ /* 0x0003620000100800 */
[----:B------:R-:W-:-:S03]  /*9db0*/  MOV R18, 0x9dd0 ;  /* 0x00009dd000127802 */ /* 0x000fc60000000f00 */
[----:B-1---5:R-:W-:Y:S05]  /*9dc0*/  CALL.REL.NOINC `($_ZN7cutlass13device_kernelIN5flash19enable_sm80_to_sm89INS1_16FlashAttnBwdSm80INS1_25CollectiveMainloopBwdSm80ILi2ELi2EN4cute5tupleIJNS5_1CILi64EEENS7_ILi128EEES8_EEENS_10bfloat16_tEfNS_4arch4Sm80ELb1ELb0ELb1ELb1ELb1ELb0ELb0ELb0ELi2ELi2ELi4ELi2ELb1EEENS1_21CollectiveEpilogueBwdISA_SB_SD_Li256ELb1ELb0ELi2EEENS1_25SingleTileBwdLPTSchedulerILb1ELi128ELb1EEEEEEEEEvNT_6ParamsE$_ZN4cute5tupleIJNS_1CILi0EEES2_iEEC2ERKS2_S5_RKi) ;  /* 0xfffff0b000007944 */ /* 0x022fea0003c3ffff */
[----:B------:R1:W5:Y:S01]  /*9dd0*/  LDL R13, [R1+0x168] ;  /* 0x00016800010d7983 */ /* 0x0003620000100800 */
[----:B------:R-:W-:Y:S01]  /*9de0*/  IMAD.MOV.U32 R7, RZ, RZ, R10 ;  /* 0x000000ffff077224 */ /* 0x000fe200078e000a */
[----:B------:R-:W-:-:S02]  /*9df0*/  MOV R6, R25 ;  /* 0x0000001900067202 */ /* 0x000fc40000000f00 */
[----:B------:R-:W-:Y:S02]  /*9e00*/  MOV R16, 0x9e20 ;  /* 0x00009e2000107802 */ /* 0x000fe40000000f00 */
[----:B-1---5:R-:W-:Y:S05]  /*9e10*/  CALL.REL.NOINC `($_ZN7cutlass13device_kernelIN5flash19enable_sm80_to_sm89INS1_16FlashAttnBwdSm80INS1_25CollectiveMainloopBwdSm80ILi2ELi2EN4cute5tupleIJNS5_1CILi64EEENS7_ILi128EEES8_EEENS_10bfloat16_tEfNS_4arch4Sm80ELb1ELb0ELb1ELb1ELb1ELb0ELb0ELb0ELi2ELi2ELi4ELi2ELb1EEENS1_21CollectiveEpilogueBwdISA_SB_SD_Li256ELb1ELb0ELi2EEENS1_25SingleTileBwdLPTSchedulerILb1ELi128ELb1EEEEEEEEEvNT_6ParamsE$_ZN4cute5tupleIJiEEC2ERKi) ;  /* 0xfffff1a000007944 */ /* 0x022fea0003c3ffff */
[----:B------:R1:W5:Y:S01]  /*9e20*/  LDL R7, [R1+0x160] ;  /* 0x0001600001077983 */ /* 0x0003620000100800 */
[----:B------:R-:W-:-:S03]  /*9e30*/  MOV R16, 0x9e50 ;  /* 0x00009e5000107802 */ /* 0x000fc60000000f00 */
[----:B-1---5:R-:W-:Y:S05]  /*9e40*/  CALL.REL.NOINC `($_ZN7cutlass13device_kernelIN5flash19enable_sm80_to_sm89INS1_16FlashAttnBwdSm80INS1_25CollectiveMainloopBwdSm80ILi2ELi2EN4cute5tupleIJNS5_1CILi64EEENS7_ILi128EEES8_EEENS_10bfloat16_tEfNS_4arch4Sm80ELb1ELb0ELb1ELb1ELb1ELb0ELb0ELb0ELi2ELi2ELi4ELi2ELb1EEENS1_21CollectiveEpilogueBwdISA_SB_SD_Li256ELb1ELb0ELi2EEENS1_25SingleTileBwdLPTSchedulerILb1ELi128ELb1EEEEEEEEEvNT_6ParamsE$_ZN4cute5tupleIJNS_1CILi0EEES2_S2_iEEC2ERKS2_S5_S5_RKi) ;  /* 0xffffeff000007944 */ /* 0x022fea0003c3ffff */
[----:B------:R2:W5:Y:S01]  /*9e50*/  LDL R16, [R1+0x168] ;  /* 0x0001680001107983 */ /* 0x0005620000100800 */
[----:B------:R-:W-:-:S03]  /*9e60*/  MOV R10, 0x9e80 ;  /* 0x00009e80000a7802 */ /* 0x000fc60000000f00 */
[----:B-12--5:R-:W-:Y:S05]  /*9e70*/  CALL.REL.NOINC `($_ZN7cutlass13device_kernelIN5flash19enable_sm80_to_sm89INS1_16FlashAttnBwdSm80INS1_25CollectiveMainloopBwdSm80ILi2ELi2EN4cute5tupleIJNS5_1CILi64EEENS7_ILi128EEES8_EEENS_10bfloat16_tEfNS_4arch4Sm80ELb1ELb0ELb1ELb1ELb1ELb0ELb0ELb0ELi2ELi2ELi4ELi2ELb1EEENS1_21CollectiveEpilogueBwdISA_SB_SD_Li256ELb1ELb0ELi2EEENS1_25SingleTileBwdLPTSchedulerILb1ELi128ELb1EEEEEEEEEvNT_6ParamsE$_ZN4cute3eso3ESOILb1ELb0EJNS_1CILi0EEES3_iS3_EEC2ERKS3_S6_RKiS6_) ;  /* 0xffffe81000007944 */ /* 0x026fea0003c3ffff */
[----:B-1----:R1:W5:Y:S01]  /*9e80*/  LDL R13, [R1+0x168] ;  /* 0x00016800010d7983 */ /* 0x0023620000100800 */
[----:B------:R-:W-:Y:S02]  /*9e90*/  MOV R7, R27 ;  /* 0x0000001b00077202 */ /* 0x000fe40000000f00 */
[----:B------:R-:W-:Y:S01]  /*9ea0*/  MOV R6, 0x9ed0 ;  /* 0x00009ed000067802 */ /* 0x000fe20000000f00 */
[----:B------:R1:W-:Y:S04]  /*9eb0*/  STL [R1+0x168], R16 ;  /* 0x0001681001007387 */ /* 0x0003e80000100800 */
[----:B-1---5:R-:W-:Y:S05]  /*9ec0*/  CALL.REL.NOINC `($_ZN7cutlass13device_kernelIN5flash19enable_sm80_to_sm89INS1_16FlashAttnBwdSm80INS1_25CollectiveMainloopBwdSm80ILi2ELi2EN4cute5tupleIJNS5_1CILi64EEENS7_ILi128EEES8_EEENS_10bfloat16_tEfNS_4arch4Sm80ELb1ELb0ELb1ELb1ELb1ELb0ELb0ELb0ELi2ELi2ELi4ELi2ELb1EEENS1_21CollectiveEpilogueBwdISA_SB_SD_Li256ELb1ELb0ELi2EEENS1_25SingleTileBwdLPTSchedulerILb1ELi128ELb1EEEEEEEEEvNT_6ParamsE$_ZZN4cuteplIJNS_1CILi0EEES2_iEJS2_S2_S2_iEEEDaRKNS_15ArithmeticTupleIJDpT_EEERKNS3_IJDpT0_EEEENKUlDpRKT_E_clIJS2_S2_iiEEEDaSH_) ;  /* 0x000014f000007944 */ /* 0x022fea0003c00000 */
[----:B------:R-:W-:Y:S01]  /*9ed0*/  IMAD.MOV.U32 R7, RZ, RZ, R11 ;  /* 0x000000ffff077224 */ /* 0x000fe200078e000b */
[----:B------:R-:W-:Y:S02]  /*9ee0*/  MOV R6, R25 ;  /* 0x0000001900067202 */ /* 0x000fe40000000f00 */
[----:B------:R-:W-:Y:S02]  /*9ef0*/  MOV R16, 0x9f10 ;  /* 0x00009f1000107802 */ /* 0x000fe40000000f00 */
[----:B--2--5:R-:W-:Y:S05]  /*9f00*/  CALL.REL.NOINC `($_ZN7cutlass13device_kernelIN5flash19enable_sm80_to_sm89INS1_16FlashAttnBwdSm80INS1_25CollectiveMainloopBwdSm80ILi2ELi2EN4cute5tupleIJNS5_1CILi64EEENS7_ILi128EEES8_EEENS_10bfloat16_tEfNS_4arch4Sm80ELb1ELb0ELb1ELb1ELb1ELb0ELb0ELb0ELi2ELi2ELi4ELi2ELb1EEENS1_21CollectiveEpilogueBwdISA_SB_SD_Li256ELb1ELb0ELi2EEENS1_25SingleTileBwdLPTSchedulerILb1ELi128ELb1EEEEEEEEEvNT_6ParamsE$_ZN4cute5tupleIJiEEC2ERKi) ;  /* 0xfffff0b000007944 */ /* 0x024fea0003c3ffff */
[----:B------:R1:W5:Y:S01]  /*9f10*/  LDL R7, [R1+0x160] ;  /* 0x0001600001077983 */ /* 0x0003620000100800 */
[----:B------:R-:W-:-:S02]  /*9f20*/  MOV R13, R27 ;  /* 0x0000001b000d7202 */ /* 0x000fc40000000f00 */
[----:B------:R-:W-:Y:S02]  /*9f30*/  MOV R18, 0x9f50 ;  /* 0x00009f5000127802 */ /* 0x000fe40000000f00 */
[----:B-1---5:R-:W-:Y:S05]  /*9f40*/  CALL.REL.NOINC `($_ZN7cutlass13device_kernelIN5flash19enable_sm80_to_sm89INS1_16FlashAttnBwdSm80INS1_25CollectiveMainloopBwdSm80ILi2ELi2EN4cute5tupleIJNS5_1CILi64EEENS7_ILi128EEES8_EEENS_10bfloat16_tEfNS_4arch4Sm80ELb1ELb0ELb1ELb1ELb1ELb0ELb0ELb0ELi2ELi2ELi4ELi2ELb1EEENS1_21CollectiveEpilogueBwdISA_SB_SD_Li256ELb1ELb0ELi2EEENS1_25SingleTileBwdLPTSchedulerILb1ELi128ELb1EEEEEEEEEvNT_6ParamsE$_ZN4cute5tupleIJNS_1CILi0EEEiEEC2ERKS2_RKi) ;  /* 0xffffefd000007944 */ /* 0x022fea0003c3ffff */
[----:B------:R1:W5:Y:S01]  /*9f50*/  LDL R7, [R1+0x168] ;  /* 0x0001680001077983 */ /* 0x0003620000100800 */
[----:B------:R-:W-:-:S03]  /*9f60*/  MOV R16, 0x9f80 ;  /* 0x00009f8000107802 */ /* 0x000fc60000000f00 */
[----:B-1---5:R-:W-:Y:S05]  /*9f70*/  CALL.REL.NOINC `($_ZN7cutlass13device_kernelIN5flash19enable_sm80_to_sm89INS1_16FlashAttnBwdSm80INS1_25CollectiveMainloopBwdSm80ILi2ELi2EN4cute5tupleIJNS5_1CILi64EEENS7_ILi128EEES8_EEENS_10bfloat16_tEfNS_4arch4Sm80ELb1ELb0ELb1ELb1ELb1ELb0ELb0ELb0ELi2ELi2ELi4ELi2ELb1EEENS1_21CollectiveEpilogueBwdISA_SB_SD_Li256ELb1ELb0ELi2EEENS1_25SingleTileBwdLPTSchedulerILb1ELi128ELb1EEEEEEEEEvNT_6ParamsE$_ZN4cute3eso3ESOILb1ELb0EJNS_1CILi0EEEiS3_S3_EEC2ERKS3_RKiS6_S6_) ;  /* 0xffffe85000007944 */ /* 0x022fea0003c3ffff */
[----:B------:R-:W-:Y:S01]  /*9f80*/  STL [R1+0x160], R46 ;  /* 0x0001602e01007387 */ /* 0x000fe20000100800 */
[----:B------:R-:W-:-:S03]  /*9f90*/  MOV R11, R25 ;  /* 0x00000019000b7202 */ /* 0x000fc60000000f00 */
[----:B-1----:R1:W5:Y:S04]  /*9fa0*/  LDL R6, [R1+0x168] ;  /* 0x0001680001067983 */ /* 0x0023680000100800 */
[----:B------:R2:W-:Y:S02]  /*9fb0*/  STL [R1+0x168], R10 ;  /* 0x0001680a01007387 */ /* 0x0005e40000100800 */
[----:B--2---:R-:W-:Y:S02]  /*9fc0*/  MOV R10, 0x9fe0 ;  /* 0x00009fe0000a7802 */ /* 0x004fe40000000f00 */
[----:B-1---5:R-:W-:Y:S05]  /*9fd0*/  CALL.REL.NOINC `($_ZN7cutlass13device_kernelIN5flash19enable_sm80_to_sm89INS1_16FlashAttnBwdSm80INS1_25CollectiveMainloopBwdSm80ILi2ELi2EN4cute5tupleIJNS5_1CILi64EEENS7_ILi128EEES8_EEENS_10bfloat16_tEfNS_4arch4Sm80ELb1ELb0ELb1ELb1ELb1ELb0ELb0ELb0ELi2ELi2ELi4ELi2ELb1EEENS1_21CollectiveEpilogueBwdISA_SB_SD_Li256ELb1ELb0ELi2EEENS1_25SingleTileBwdLPTSchedulerILb1ELi128ELb1EEEEEEEEEvNT_6ParamsE$_ZZN4cuteplIJNS_1CILi0EEEiEJS2_S2_iiEEEDaRKNS_15ArithmeticTupleIJDpT_EEERKNS3_IJDpT0_EEEENKUlDpRKT_E_clIJS2_iiiEEEDaSH_) ;  /* 0x0000146000007944 */ /* 0x022fea0003c00000 */
[----:B------:R-:W-:Y:S02]  /*9fe0*/  MOV R16, R9 ;  /* 0x0000000900107202 */ /* 0x000fe40000000f00 */
[----:B------:R-:W-:Y:S02]  /*9ff0*/  MOV R10, 0xa010 ;  /* 0x0000a010000a7802 */ /* 0x000fe40000000f00 */
[----:B-1---5:R-:W-:Y:S05]  /*a000*/  CALL.REL.NOINC `($_ZN7cutlass13device_kernelIN5flash19enable_sm80_to_sm89INS1_16FlashAttnBwdSm80INS1_25CollectiveMainloopBwdSm80ILi2ELi2EN4cute5tupleIJNS5_1CILi64EEENS7_ILi128EEES8_EEENS_10bfloat16_tEfNS_4arch4Sm80ELb1ELb0ELb1ELb1ELb1ELb0ELb0ELb0ELi2ELi2ELi4ELi2ELb1EEENS1_21CollectiveEpilogueBwdISA_SB_SD_Li256ELb1ELb0ELi2EEENS1_25SingleTileBwdLPTSchedulerILb1ELi128ELb1EEEEEEEEEvNT_6ParamsE$_ZN4cute3eso3ESOILb0ELb1EJNS_15ArithmeticTupleIJiiEEENS_1CILi0EEES5_S5_EEC2ERKS3_RKS5_SA_SA_) ;  /* 0xffffe39000007944 */ /* 0x022fea0003c3ffff */
[----:B-1----:R1:W5:Y:S01]  /*a010*/  LDL.64 R8, [R1+0x168] ;  /* 0x0001680001087983 */ /* 0x0023620000100a00 */
[----:B------:R-:W-:Y:S01]  /*a020*/  IMAD.MOV.U32 R11, RZ, RZ, R25 ;  /* 0x000000ffff0b7224 */ /* 0x000fe200078e0019 */
[----:B------:R-:W-:Y:S01]  /*a030*/  IADD3 R13, R25, 0x24, RZ ;  /* 0x00000024190d7810 */ /* 0x000fe20007ffe0ff */
[----:B------:R-:W-:Y:S01]  /*a040*/  IMAD.MOV.U32 R16, RZ, RZ, R26 ;  /* 0x000000ffff107224 */ /* 0x000fe200078e001a */
[----:B------:R1:W-:Y:S01]  /*a050*/  STL.64 [R1+0x160], R6 ;  /* 0x0001600601007387 */ /* 0x0003e20000100a00 */
[----:B------:R-:W-:-:S03]  /*a060*/  MOV R10, 0xa090 ;  /* 0x0000a090000a7802 */ /* 0x000fc60000000f00 */
[----:B------:R1:W-:Y:S04]  /*a070*/  STL [R1+0x168], R18 ;  /* 0x0001681201007387 */ /* 0x0003e80000100800 */
[----:B-1---5:R-:W-:Y:S05]  /*a080*/  CALL.REL.NOINC `($_ZN7cutlass13device_kernelIN5flash19enable_sm80_to_sm89INS1_16FlashAttnBwdSm80INS1_25CollectiveMainloopBwdSm80ILi2ELi2EN4cute5tupleIJNS5_1CILi64EEENS7_ILi128EEES8_EEENS_10bfloat16_tEfNS_4arch4Sm80ELb1ELb0ELb1ELb1ELb1ELb0ELb0ELb0ELi2ELi2ELi4ELi2ELb1EEENS1_21CollectiveEpilogueBwdISA_SB_SD_Li256ELb1ELb0ELi2EEENS1_25SingleTileBwdLPTSchedulerILb1ELi128ELb1EEEEEEEEEvNT_6ParamsE$_ZZN4cuteplIJNS_15ArithmeticTupleIJiiEEEEJNS_1CILi0EEEiiiEEEDaRKNS1_IJDpT_EEERKNS1_IJDpT0_EEEENKUlDpRKT_E_clIJS2_iiiEEEDaSI_) ;  /* 0x0000119000007944 */ /* 0x022fea0003c00000 */
[----:B-----5:R1:W-:Y:S01]  /*a090*/  STL.64 [R1+0x188], R6 ;  /* 0x0001880601007387 */ /* 0x0203e20000100a00 */
[----:B------:R-:W-:-:S03]  /*a0a0*/  MOV R46, 0xa0e0 ;  /* 0x0000a0e0002e7802 */ /* 0x000fc60000000f00 */
[----:B------:R1:W-:Y:S04]  /*a0b0*/  STL.64 [R1+0x190], R8 ;  /* 0x0001900801007387 */ /* 0x0003e80000100a00 */
[----:B------:R1:W-:Y:S02]  /*a0c0*/  STL [R1+0x184], R16 ;  /* 0x0001841001007387 */ /* 0x0003e40000100800 */
[----:B-12---:R-:W-:Y:S05]  /*a0d0*/  CALL.REL.NOINC `($_ZN7cutlass13device_kernelIN5flash19enable_sm80_to_sm89INS1_16FlashAttnBwdSm80INS1_25CollectiveMainloopBwdSm80ILi2ELi2EN4cute5tupleIJNS5_1CILi64EEENS7_ILi128EEES8_EEENS_10bfloat16_tEfNS_4arch4Sm80ELb1ELb0ELb1ELb1ELb1ELb0ELb0ELb0ELi2ELi2ELi4ELi2ELb1EEENS1_21CollectiveEpilogueBwdISA_SB_SD_Li256ELb1ELb0ELi2EEENS1_25SingleTileBwdLPTSchedulerILb1ELi128ELb1EEEEEEEEEvNT_6ParamsE$_ZZN4cute19as_arithmetic_tupleINS_15ArithmeticTupleIJNS1_IJiiEEEiiiEEEEEDaRKT_ENKUlRKT_E_clIS2_EEDaS9_) ;  /* 0xfffff41000007944 */ /* 0x006fea0003c3ffff */
[----:B------:R2:W5:Y:S01]  /*a0e0*/  LDL R7, [R1+0x18c] ;  /* 0x00018c0001077983 */ /* 0x0005620000100800 */
[----:B------:R-:W-:-:S03]  /*a0f0*/  MOV R6, 0xa110 ;  /* 0x0000a11000067802 */ /* 0x000fc60000000f00 */
[----:B-12--5:R-:W-:Y:S05]  /*a100*/  CALL.REL.NOINC `($_ZN7cutlass13device_kernelIN5flash19enable_sm80_to_sm89INS1_16FlashAttnBwdSm80INS1_25CollectiveMainloopBwdSm80ILi2ELi2EN4cute5tupleIJNS5_1CILi64EEENS7_ILi128EEES8_EEENS_10bfloat16_tEfNS_4arch4Sm80ELb1ELb0ELb1ELb1ELb1ELb0ELb0ELb0ELi2ELi2ELi4ELi2ELb1EEENS1_21CollectiveEpilogueBwdISA_SB_SD_Li256ELb1ELb0ELi2EEENS1_25SingleTileBwdLPTSchedulerILb1ELi128ELb1EEEEEEEEEvNT_6ParamsE$_ZZN4cute19as_arithmetic_tupleINS_15ArithmeticTupleIJNS1_IJiiEEEiiiEEEEEDaRKT_ENKUlRKT_E_clIiEEDaS9_) ;  /* 0xfffff4f000007944 */ /* 0x026fea0003c3ffff */
[----:B------:R1:W5:Y:S01]  /*a110*/  LDL R7, [R1+0x190] ;  /* 0x0001900001077983 */ /* 0x0003620000100800 */
[----:B------:R-:W-:-:S03]  /*a120*/  MOV R6, 0xa150 ;  /* 0x0000a15000067802 */ /* 0x000fc60000000f00 */
[----:B------:R1:W-:Y:S04]  /*a130*/  STL [R1+0x168], R10 ;  /* 0x0001680a01007387 */ /* 0x0003e80000100800 */
[----:B-1---5:R-:W-:Y:S05]  /*a140*/  CALL.REL.NOINC `($_ZN7cutlass13device_kernelIN5flash19enable_sm80_to_sm89INS1_16FlashAttnBwdSm80INS1_25CollectiveMainloopBwdSm80ILi2ELi2EN4cute5tupleIJNS5_1CILi64EEENS7_ILi128EEES8_EEENS_10bfloat16_tEfNS_4arch4Sm80ELb1ELb0ELb1ELb1ELb1ELb0ELb0ELb0ELi2ELi2ELi4ELi2ELb1EEENS1_21CollectiveEpilogueBwdISA_SB_SD_Li256ELb1ELb0ELi2EEENS1_25SingleTileBwdLPTSchedulerILb1ELi128ELb1EEEEEEEEEvNT_6ParamsE$_ZZN4cute19as_arithmetic_tupleINS_15ArithmeticTupleIJNS1_IJiiEEEiiiEEEEEDaRKT_ENKUlRKT_E_clIiEEDaS9_) ;  /* 0xfffff4b000007944 */ /* 0x022fea0003c3ffff */
[----:B------:R1:W5:Y:S01]  /*a150*/  LDL R7, [R1+0x194] ;  /* 0x0001940001077983 */ /* 0x0003620000100800 */
[----:B------:R-:W-:-:S03]  /*a160*/  MOV R6, 0xa190 ;  /* 0x0000a19000067802 */ /* 0x000fc60000000f00 */
[----:B------:R1:W-:Y:S04]  /*a170*/  STL [R1+0x160], R10 ;  /* 0x0001600a01007387 */ /* 0x0003e80000100800 */
[----:B-1---5:R-:W-:Y:S05]  /*a180*/  CALL.REL.NOINC `($_ZN7cutlass13device_kernelIN5flash19enable_sm80_to_sm89INS1_16FlashAttnBwdSm80INS1_25CollectiveMainloopBwdSm80ILi2ELi2EN4cute5tupleIJNS5_1CILi64EEENS7_ILi128EEES8_EEENS_10bfloat16_tEfNS_4arch4Sm80ELb1ELb0ELb1ELb1ELb1ELb0ELb0ELb0ELi2ELi2ELi4ELi2ELb1EEENS1_21CollectiveEpilogueBwdISA_SB_SD_Li256ELb1ELb0ELi2EEENS1_25SingleTileBwdLPTSchedulerILb1ELi128ELb1EEEEEEEEEvNT_6ParamsE$_ZZN4cute19as_arithmetic_tupleINS_15ArithmeticTupleIJNS1_IJiiEEEiiiEEEEEDaRKT_ENKUlRKT_E_clIiEEDaS9_) ;  /* 0xfffff47000007944 */ /* 0x022fea0003c3ffff */
[----:B------:R1:W-:Y:S01]  /*a190*/  STL [R1+0x164], R10 ;  /* 0x0001640a01007387 */ /* 0x0003e20000100800 */
[----:B------:R-:W-:Y:S01]  /*a1a0*/  IMAD.MOV.U32 R6, RZ, RZ, R27 ;  /* 0x000000ffff067224 */ /* 0x000fe200078e001b */
[----:B------:R-:W-:Y:S01]  /*a1b0*/  MOV R11, R25 ;  /* 0x00000019000b7202 */ /* 0x000fe20000000f00 */
[----:B------:R-:W-:Y:S01]  /*a1c0*/  IMAD.MOV.U32 R9, RZ, RZ, R26 ;  /* 0x000000ffff097224 */ /* 0x000fe200078e001a */
[----:B------:R-:W-:Y:S02]  /*a1d0*/  IADD3 R13, R25, 0x10, RZ ;  /* 0x00000010190d7810 */ /* 0x000fe40007ffe0ff */
[----:B------:R-:W-:Y:S02]  /*a1e0*/  MOV R16, 0xa200 ;  /* 0x0000a20000107802 */ /* 0x000fe40000000f00 */
[----:B-1----:R-:W-:Y:S05]  /*a1f0*/  CALL.REL.NOINC `($_ZN7cutlass13device_kernelIN5flash19enable_sm80_to_sm89INS1_16FlashAttnBwdSm80INS1_25CollectiveMainloopBwdSm80ILi2ELi2EN4cute5tupleIJNS5_1CILi64EEENS7_ILi128EEES8_EEENS_10bfloat16_tEfNS_4arch4Sm80ELb1ELb0ELb1ELb1ELb1ELb0ELb0ELb0ELi2ELi2ELi4ELi2ELb1EEENS1_21CollectiveEpilogueBwdISA_SB_SD_Li256ELb1ELb0ELi2EEENS1_25SingleTileBwdLPTSchedulerILb1ELi128ELb1EEEEEEEEEvNT_6ParamsE$_ZZN4cute19as_arithmetic_tupleINS_15ArithmeticTupleIJNS1_IJiiEEEiiiEEEEEDaRKT_ENKUlDpRKT_E_clIJS2_iiiEEEDaSA_) ;  /* 0xfffff26000007944 */ /* 0x002fea0003c3ffff */
[----:B-----5:R-:W-:Y:S01]  /*a200*/  IMAD.MOV.U32 R11, RZ, RZ, R6 ;  /* 0x000000ffff0b7224 */ /* 0x020fe200078e0006 */
[----:B------:R-:W-:Y:S01]  /*a210*/  MOV R6, R7 ;  /* 0x0000000700067202 */ /* 0x000fe20000000f00 */
[----:B------:R-:W-:Y:S01]  /*a220*/  IMAD.MOV.U32 R7, RZ, RZ, R8 ;  /* 0x000000ffff077224 */ /* 0x000fe200078e0008 */
[----:B------:R1:W-:Y:S01]  /*a230*/  STL [R1+0x180], R9 ;  /* 0x0001800901007387 */ /* 0x0003e20000100800 */
[----:B------:R-:W-:-:S03]  /*a240*/  MOV R18, 0xa280 ;  /* 0x0000a28000127802 */ /* 0x000fc60000000f00 */
[----:B------:R1:W-:Y:S04]  /*a250*/  STL.64 [R1+0x170], R10 ;  /* 0x0001700a01007387 */ /* 0x0003e80000100a00 */
[----:B------:R1:W-:Y:S02]  /*a260*/  STL.64 [R1+0x178], R6 ;  /* 0x0001780601007387 */ /* 0x0003e40000100a00 */
[----:B-12---:R-:W-:Y:S05]  /*a270*/  CALL.REL.NOINC `($_ZN7cutlass13device_kernelIN5flash19enable_sm80_to_sm89INS1_16FlashAttnBwdSm80INS1_25CollectiveMainloopBwdSm80ILi2ELi2EN4cute5tupleIJNS5_1CILi64EEENS7_ILi128EEES8_EEENS_10bfloat16_tEfNS_4arch4Sm80ELb1ELb0ELb1ELb1ELb1ELb0ELb0ELb0ELi2ELi2ELi4ELi2ELb1EEENS1_21CollectiveEpilogueBwdISA_SB_SD_Li256ELb1ELb0ELi2EEENS1_25SingleTileBwdLPTSchedulerILb1ELi128ELb1EEEEEEEEEvNT_6ParamsE$_ZZN4cute14transform_leafINS_15ArithmeticTupleIJNS1_IJiiEEEiiiEEENS_8identityEEEDaRKT_OT0_ENKUlRKT_E_clIS2_EEDaSC_) ;  /* 0xfffff07000007944 */ /* 0x006fea0003c3ffff */
[----:B------:R2:W5:Y:S01]  /*a280*/  LDL R9, [R1+0x178] ;  /* 0x0001780001097983 */ /* 0x0005620000100800 */
[----:B------:R-:W-:-:S03]  /*a290*/  MOV R8, 0xa2b0 ;  /* 0x0000a2b000087802 */ /* 0x000fc60000000f00 */
[----:B-12--5:R-:W-:Y:S05]  /*a2a0*/  CALL.REL.NOINC `($_ZN7cutlass13device_kernelIN5flash19enable_sm80_to_sm89INS1_16FlashAttnBwdSm80INS1_25CollectiveMainloopBwdSm80ILi2ELi2EN4cute5tupleIJNS5_1CILi64EEENS7_ILi128EEES8_EEENS_10bfloat16_tEfNS_4arch4Sm80ELb1ELb0ELb1ELb1ELb1ELb0ELb0ELb0ELi2ELi2ELi4ELi2ELb1EEENS1_21CollectiveEpilogueBwdISA_SB_SD_Li256ELb1ELb0ELi2EEENS1_25SingleTileBwdLPTSchedulerILb1ELi128ELb1EEEEEEEEEvNT_6ParamsE$_ZZN4cute14transform_leafINS_15ArithmeticTupleIJNS1_IJiiEEEiiiEEENS_8identityEEEDaRKT_OT0_ENKUlRKT_E_clIiEEDaSC_) ;  /* 0xfffff14000007944 */ /* 0x026fea0003c3ffff */
[----:B------:R1:W5:Y:S01]  /*a2b0*/  LDL R9, [R1+0x17c] ;  /* 0x00017c0001097983 */ /* 0x0003620000100800 */
[----:B------:R-:W-:-:S03]  /*a2c0*/  MOV R8, 0xa2f0 ;  /* 0x0000a2f000087802 */ /* 0x000fc60000000f00 */
[----:B------:R1:W-:Y:S04]  /*a2d0*/  STL [R1+0x168], R10 ;  /* 0x0001680a01007387 */ /* 0x0003e80000100800 */
[----:B-1---5:R-:W-:Y:S05]  /*a2e0*/  CALL.REL.NOINC `($_ZN7cutlass13device_kernelIN5flash19enable_sm80_to_sm89INS1_16FlashAttnBwdSm80INS1_25CollectiveMainloopBwdSm80ILi2ELi2EN4cute5tupleIJNS5_1CILi64EEENS7_ILi128EEES8_EEENS_10bfloat16_tEfNS_4arch4Sm80ELb1ELb0ELb1ELb1ELb1ELb0ELb0ELb0ELi2ELi2ELi4ELi2ELb1EEENS1_21CollectiveEpilogueBwdISA_SB_SD_Li256ELb1ELb0ELi2EEENS1_25SingleTileBwdLPTSchedulerILb1ELi128ELb1EEEEEEEEEvNT_6ParamsE$_ZZN4cute14transform_leafINS_15ArithmeticTupleIJNS1_IJiiEEEiiiEEENS_8identityEEEDaRKT_OT0_ENKUlRKT_E_clIiEEDaSC_) ;  /* 0xfffff10000007944 */ /* 0x022fea0003c3ffff */
[----:B------:R1:W5:Y:S01]  /*a2f0*/  LDL R9, [R1+0x180] ;  /* 0x0001800001097983 */ /* 0x0003620000100800 */
[----:B------:R-:W-:-:S03]  /*a300*/  MOV R8, 0xa330 ;  /* 0x0000a33000087802 */ /* 0x000fc60000000f00 */
[----:B------:R1:W-:Y:S04]  /*a310*/  STL [R1+0x160], R10 ;  /* 0x0001600a01007387 */ /* 0x0003e80000100800 */
[----:B-1---5:R-:W-:Y:S05]  /*a320*/  CALL.REL.NOINC `($_ZN7cutlass13device_kernelIN5flash19enable_sm80_to_sm89INS1_16FlashAttnBwdSm80INS1_25CollectiveMainloopBwdSm80ILi2ELi2EN4cute5tupleIJNS5_1CILi64EEENS7_ILi128EEES8_EEENS_10bfloat16_tEfNS_4arch4Sm80ELb1ELb0ELb1ELb1ELb1ELb0ELb0ELb0ELi2ELi2ELi4ELi2ELb1EEENS1_21CollectiveEpilogueBwdISA_SB_SD_Li256ELb1ELb0ELi2EEENS1_25SingleTileBwdLPTSchedulerILb1ELi128ELb1EEEEEEEEEvNT_6ParamsE$_ZZN4cute14transform_leafINS_15ArithmeticTupleIJNS1_IJiiEEEiiiEEENS_8identityEEEDaRKT_OT0_ENKUlRKT_E_clIiEEDaSC_) ;  /* 0xfffff0c000007944 */ /* 0x022fea0003c3ffff */
[----:B------:R1:W-:Y:S01]  /*a330*/  STL [R1+0x164], R10 ;  /* 0x0001640a01007387 */ /* 0x0003e20000100800 */
[----:B------:R-:W-:Y:S01]  /*a340*/  IMAD.MOV.U32 R8, RZ, RZ, R25 ;  /* 0x000000ffff087224 */ /* 0x000fe200078e0019 */
[----:B------:R-:W-:Y:S02]  /*a350*/  MOV R25, R26 ;  /* 0x0000001a00197202 */ /* 0x000fe40000000f00 */
[----:B------:R-:W-:Y:S02]  /*a360*/  MOV R16, 0xa380 ;  /* 0x0000a38000107802 */ /* 0x000fe40000000f00 */
[----:B-1----:R-:W-:Y:S05]  /*a370*/  CALL.REL.NOINC `($_ZN7cutlass13device_kernelIN5flash19enable_sm80_to_sm89INS1_16FlashAttnBwdSm80INS1_25CollectiveMainloopBwdSm80ILi2ELi2EN4cute5tupleIJNS5_1CILi64EEENS7_ILi128EEES8_EEENS_10bfloat16_tEfNS_4arch4Sm80ELb1ELb0ELb1ELb1ELb1ELb0ELb0ELb0ELi2ELi2ELi4ELi2ELb1EEENS1_21CollectiveEpilogueBwdISA_SB_SD_Li256ELb1ELb0ELi2EEENS1_25SingleTileBwdLPTSchedulerILb1ELi128ELb1EEEEEEEEEvNT_6ParamsE$_ZZN4cute9transformINS_15ArithmeticTupleIJNS1_IJiiEEEiiiEEEZNS_14transform_leafIS3_NS_8identityEEEDaRKT_OT0_EUlRKT_E_EEDaS8_SA_ENKUlDpSD_E_clIJNS_5tupleIJiiEEEiiiEEEDaSF_) ;  /* 0x00000d2000007944 */ /* 0x002fea0003c00000 */
[----:B------:R-:W-:Y:S01]  /*a380*/  MOV R25, 0x0 ;  /* 0x0000000000197802 */ /* 0x000fe20000000f00 */
[----:B-----5:R-:W-:Y:S01]  /*a390*/  IMAD.MOV.U32 R45, RZ, RZ, R6 ;  /* 0x000000ffff2d7224 */ /* 0x020fe200078e0006 */
[----:B------:R-:W-:Y:S01]  /*a3a0*/  MOV R43, R8 ;  /* 0x00000008002b7202 */ /* 0x000fe20000000f00 */
[----:B------:R-:W-:Y:S01]  /*a3b0*/  IMAD.MOV.U32 R44, RZ, RZ, R7 ;  /* 0x000000ffff2c7224 */ /* 0x000fe200078e0007 */
[----:B------:R-:W-:Y:S06]  /*a3c0*/  RET.REL.NODEC R24 `(_ZN7cutlass13device_kernelIN5flash19enable_sm80_to_sm89INS1_16FlashAttnBwdSm80INS1_25CollectiveMainloopBwdSm80ILi2ELi2EN4cute5tupleIJNS5_1CILi64EEENS7_ILi128EEES8_EEENS_10bfloat16_tEfNS_4arch4Sm80ELb1ELb0ELb1ELb1ELb1ELb0ELb0ELb0ELi2ELi2ELi4ELi2ELb1EEENS1_21CollectiveEpilogueBwdISA_SB_SD_Li256ELb1ELb0ELi2EEENS1_25SingleTileBwdLPTSchedulerILb1ELi128ELb1EEEEEEEEEvNT_6ParamsE) ;  /* 0xffff5c3018007950 */ /* 0x000fec0003c3ffff */
        .type           $_ZN7cutlass13device_kernelIN5flash19enable_sm80_to_sm89INS1_16FlashAttnBwdSm80INS1_25CollectiveMainloopBwdSm80ILi2ELi2EN4cute5tupleIJNS5_1CILi64EEENS7_ILi128EEES8_EEENS_10bfloat16_tEfNS_4arch4Sm80ELb1ELb0ELb1ELb1ELb1ELb0ELb0ELb0ELi2ELi2ELi4ELi2ELb1EEENS1_21CollectiveEpilogueBwdISA_SB_SD_Li256ELb1ELb0ELi2EEENS1_25SingleTileBwdLPTSchedulerILb1ELi128ELb1EEEEEEEEEvNT_6ParamsE$_ZZN4cute7idx2crdINS_5tupleIJiEEENS1_IJNS1_IJNS1_IJNS_1CILi8EEENS3_ILi2EEEEEES5_S5_NS3_ILi4EEEEEEEEEEEDaRKT_RKT0_ENKUlRKT_RKT0_E_clIiS8_EEDaSI_SL_,@function
        .size           $_ZN7cutlass13device_kernelIN5flash19enable_sm80_to_sm89INS1_16FlashAttnBwdSm80INS1_25CollectiveMainloopBwdSm80ILi2ELi2EN4cute5tupleIJNS5_1CILi64EEENS7_ILi128EEES8_EEENS_10bfloat16_tEfNS_4arch4Sm80ELb1ELb0ELb1ELb1ELb1ELb0ELb0ELb0ELi2ELi2ELi4ELi2ELb1EEENS1_21CollectiveEpilogueBwdISA_SB_SD_Li256ELb1ELb0ELi2EEENS1_25SingleTileBwdLPTSchedulerILb1ELi128ELb1EEEEEEEEEvNT_6ParamsE$_ZZN4cute7idx2crdINS_5tupleIJiEEENS1_IJNS1_IJNS1_IJNS_1CILi8EEENS3_ILi2EEEEEES5_S5_NS3_ILi4EEEEEEEEEEEDaRKT_RKT0_ENKUlRKT_RKT0_E_clIiS8_EEDaSI_SL_,($_ZN7cutlass13device_kernelIN5flash19enable_sm80_to_sm89INS1_16FlashAttnBwdSm80INS1_25CollectiveMainloopBwdSm80ILi2ELi2EN4cute5tupleIJNS5_1CILi64EEENS7_ILi128EEES8_EEENS_10bfloat16_tEfNS_4arch4Sm80ELb1ELb0ELb1ELb1ELb1ELb0ELb0ELb0ELi2ELi2ELi4ELi2ELb1EEENS1_21CollectiveEpilogueBwdISA_SB_SD_Li256ELb1ELb0ELi2EEENS1_25SingleTileBwdLPTSchedulerILb1ELi128ELb1EEEEEEEEEvNT_6ParamsE$_ZZN4cute9transformINS_15ArithmeticTupleIJNS1_IJiiEEEiiiEEEZNS_14transform_leafIS3_NS_8identityEEEDaRKT_OT0_EUlRKT_E_EEDaS8_SA_ENKUlDpSD_E_clIJNS_5tupleIJiiEEEiiiEEEDaSF_ - $_ZN7cutlass13device_kernelIN5flash19enable_sm80_to_sm89INS1_16FlashAttnBwdSm80INS1_25CollectiveMainloopBwdSm80ILi2ELi2EN4cute5tupleIJNS5_1CILi64EEENS7_ILi128EEES8_EEENS_10bfloat16_tEfNS_4arch4Sm80ELb1ELb0ELb1ELb1ELb1ELb0ELb0ELb0ELi2ELi2ELi4ELi2ELb1EEENS1_21CollectiveEpilogueBwdISA_SB_SD_Li256ELb1ELb0ELi2EEENS1_25SingleTileBwdLPTSchedulerILb1ELi128ELb1EEEEEEEEEvNT_6ParamsE$_ZZN4cute7idx2crdINS_5tupleIJiEEENS1_IJNS1_IJNS1_IJNS_1CILi8EEENS3_ILi2EEEEEES5_S5_NS3_ILi4EEEEEEEEEEEDaRKT_RKT0_ENKUlRKT_RKT0_E_clIiS8_EEDaSI_SL_)
$_ZN7cutlass13device_kernelIN5flash19enable_sm80_to_sm89INS1_16FlashAttnBwdSm80INS1_25CollectiveMainloopBwdSm80ILi2ELi2EN4cute5tupleIJNS5_1CILi64EEENS7_ILi128EEES8_EEENS_10bfloat16_tEfNS_4arch4Sm80ELb1ELb0ELb1ELb1ELb1ELb0ELb0ELb0ELi2ELi2ELi4ELi2ELb1EEENS1_21CollectiveEpilogueBwdISA_SB_SD_Li256ELb1ELb0ELi2EEENS1_25SingleTileBwdLPTSchedulerILb1ELi128ELb1EEEEEEEEEvNT_6ParamsE$_ZZN4cute7idx2crdINS_5tupleIJiEEENS1_IJNS1_IJNS1_IJNS_1CILi8EEENS3_ILi2EEEEEES5_S5_NS3_ILi4EEEEEEEEEEEDaRKT_RKT0_ENKUlRKT_RKT0_E_clIiS8_EEDaSI_SL_:
        /* <DEDUP_REMOVED lines=73> */
[----:B------:R-:W-:-:S02]  /*a860*/  MOV R16, 0xa8b0 ;  /* 0x0000a8b000107802 */ /* 0x000fc40000000f00 */
[----:B------:R-:W-:-:S04]  /*a870*/  LEA.HI R7, R41, R10, RZ, 0x1 ;  /* 0x0000000a29077211 */ /* 0x000fc800078f08ff */
[----:B------:R-:W-:-:S05]  /*a880*/  LOP3.LUT R7, R7, 0xfffffffe, RZ, 0xc0, !PT ;  /* 0xfffffffe07077812 */ /* 0x000fca00078ec0ff */
[----:B------:R-:W-:Y:S02]  /*a890*/  IMAD.IADD R7, R10, 0x1, -R7 ;  /* 0x000000010a077824 */ /* 0x000fe400078e0a07 */
[----:B--2--5:R-:W-:Y:S05]  /*a8a0*/  CALL.REL.NOINC `($_ZN7cutlass13device_kernelIN5flash19enable_sm80_to_sm89INS1_16FlashAttnBwdSm80INS1_25CollectiveMainloopBwdSm80ILi2ELi2EN4cute5tupleIJNS5_1CILi64EEENS7_ILi128EEES8_EEENS_10bfloat16_tEfNS_4arch4Sm80ELb1ELb0ELb1ELb1ELb1ELb0ELb0ELb0ELi2ELi2ELi4ELi2ELb1EEENS1_21CollectiveEpilogueBwdISA_SB_SD_Li256ELb1ELb0ELi2EEENS1_25SingleTileBwdLPTSchedulerILb1ELi128ELb1EEEEEEEEEvNT_6ParamsE$_ZN4cute5tupleIJiEEC2ERKi) ;  /* 0xffffe71000007944 */ /* 0x024fea0003c3ffff */
        /* <DEDUP_REMOVED lines=19> */
[----:B------:R-:W-:-:S02]  /*a9e0*/  MOV R16, 0xaa00 ;  /* 0x0000aa0000107802 */ /* 0x000fc40000000f00 */
[----:B-1---5:R-:W-:Y:S05]  /*a9f0*/  CALL.REL.NOINC `($_ZN7cutlass13device_kernelIN5flash19enable_sm80_to_sm89INS1_16FlashAttnBwdSm80INS1_25CollectiveMainloopBwdSm80ILi2ELi2EN4cute5tupleIJNS5_1CILi64EEENS7_ILi128EEES8_EEENS_10bfloat16_tEfNS_4arch4Sm80ELb1ELb0ELb1ELb1ELb1ELb0ELb0ELb0ELi2ELi2ELi4ELi2ELb1EEENS1_21CollectiveEpilogueBwdISA_SB_SD_Li256ELb1ELb0ELi2EEENS1_25SingleTileBwdLPTSchedulerILb1ELi128ELb1EEEEEEEEEvNT_6ParamsE$_ZN4cute5tupleIJiEEC2ERKi) ;  /* 0xffffe5c000007944 */ /* 0x022fea0003c3ffff */
[----:B------:R1:W5:Y:S01]  /*aa00*/  LDL R7, [R1+0x160] ;  /* 0x0001600001077983 */ /* 0x0003620000100800 */
[----:B------:R-:W-:-:S02]  /*aa10*/  MOV R27, R26 ;  /* 0x0000001a001b7202 */ /* 0x000fc40000000f00 */
[----:B------:R-:W-:Y:S02]  /*aa20*/  MOV R18, 0xaa40 ;  /* 0x0000aa4000127802 */ /* 0x000fe40000000f00 */
[----:B-1---5:R-:W-:Y:S05]  /*aa30*/  CALL.REL.NOINC `($_ZN7cutlass13device_kernelIN5flash19enable_sm80_to_sm89INS1_16FlashAttnBwdSm80INS1_25CollectiveMainloopBwdSm80ILi2ELi2EN4cute5tupleIJNS5_1CILi64EEENS7_ILi128EEES8_EEENS_10bfloat16_tEfNS_4arch4Sm80ELb1ELb0ELb1ELb1ELb1ELb0ELb0ELb0ELi2ELi2ELi4ELi2ELb1EEENS1_21CollectiveEpilogueBwdISA_SB_SD_Li256ELb1ELb0ELi2EEENS1_25SingleTileBwdLPTSchedulerILb1ELi128ELb1EEEEEEEEEvNT_6ParamsE$_ZN4cute5tupleIJNS_1CILi0EEES2_iEEC2ERKS2_S5_RKi) ;  /* 0xffffe44000007944 */ /* 0x022fea0003c3ffff */
        /* <DEDUP_REMOVED lines=8> */
[----:B-1---5:R-:W-:Y:S05]  /*aac0*/  CALL.REL.NOINC `($_ZN7cutlass13device_kernelIN5flash19enable_sm80_to_sm89INS1_16FlashAttnBwdSm80INS1_25CollectiveMainloopBwdSm80ILi2ELi2EN4cute5tupleIJNS5_1CILi64EEENS7_ILi128EEES8_EEENS_10bfloat16_tEfNS_4arch4Sm80ELb1ELb0ELb1ELb1ELb1ELb0ELb0ELb0ELi2ELi2ELi4ELi2ELb1EEENS1_21CollectiveEpilogueBwdISA_SB_SD_Li256ELb1ELb0ELi2EEENS1_25SingleTileBwdLPTSchedulerILb1ELi128ELb1EEEEEEEEEvNT_6ParamsE$_ZN4cute5tupleIJNS_1CILi0EEES2_S2_iEEC2ERKS2_S5_S5_RKi) ;  /* 0xffffe37000007944 */ /* 0x022fea0003c3ffff */
[----:B------:R2:W5:Y:S01]  /*aad0*/  LDL R16, [R1+0x168] ;  /* 0x0001680001107983 */ /* 0x0005620000100800 */
[----:B------:R-:W-:Y:S02]  /*aae0*/  MOV R27, R26 ;  /* 0x0000001a001b7202 */ /* 0x000fe40000000f00 */
[----:B------:R-:W-:-:S02]  /*aaf0*/  MOV R10, 0xab10 ;  /* 0x0000ab10000a7802 */ /* 0x000fc40000000f00 */
[----:B-12--5:R-:W-:Y:S05]  /*ab00*/  CALL.REL.NOINC `($_ZN7cutlass13device_kernelIN5flash19enable_sm80_to_sm89INS1_16FlashAttnBwdSm80INS1_25CollectiveMainloopBwdSm80ILi2ELi2EN4cute5tupleIJNS5_1CILi64EEENS7_ILi128EEES8_EEENS_10bfloat16_tEfNS_4arch4Sm80ELb1ELb0ELb1ELb1ELb1ELb0ELb0ELb0ELi2ELi2ELi4ELi2ELb1EEENS1_21CollectiveEpilogueBwdISA_SB_SD_Li256ELb1ELb0ELi2EEENS1_25SingleTileBwdLPTSchedulerILb1ELi128ELb1EEEEEEEEEvNT_6ParamsE$_ZN4cute3eso3ESOILb1ELb0EJNS_1CILi0EEES3_iS3_EEC2ERKS3_S6_RKiS6_) ;  /* 0xffffdb8000007944 */ /* 0x026fea0003c3ffff */
[----:B-1----:R1:W5:Y:S01]  /*ab10*/  LDL R13, [R1+0x168] ;  /* 0x00016800010d7983 */ /* 0x0023620000100800 */
[----:B------:R-:W-:-:S02]  /*ab20*/  MOV R7, R26 ;  /* 0x0000001a00077202 */ /* 0x000fc40000000f00 */
        /* <DEDUP_REMOVED lines=8> */
[----:B------:R-:W-:Y:S02]  /*abb0*/  MOV R13, R26 ;  /* 0x0000001a000d7202 */ /* 0x000fe40000000f00 */
[----:B------:R-:W-:Y:S02]  /*abc0*/  MOV R18, 0xabe0 ;  /* 0x0000abe000127802 */ /* 0x000fe40000000f00 */
[----:B-1---5:R-:W-:Y:S05]  /*abd0*/  CALL.REL.NOINC `($_ZN7cutlass13device_kernelIN5flash19enable_sm80_to_sm89INS1_16FlashAttnBwdSm80INS1_25CollectiveMainloopBwdSm80ILi2ELi2EN4cute5tupleIJNS5_1CILi64EEENS7_ILi128EEES8_EEENS_10bfloat16_tEfNS_4arch4Sm80ELb1ELb0ELb1ELb1ELb1ELb0ELb0ELb0ELi2ELi2ELi4ELi2ELb1EEENS1_21CollectiveEpilogueBwdISA_SB_SD_Li256ELb1ELb0ELi2EEENS1_25SingleTileBwdLPTSchedulerILb1ELi128ELb1EEEEEEEEEvNT_6ParamsE$_ZN4cute5tupleIJNS_1CILi0EEEiEEC2ERKS2_RKi) ;  /* 0xffffe34000007944 */ /* 0x022fea0003c3ffff */
[----:B------:R1:W5:Y:S01]  /*abe0*/  LDL R7, [R1+0x168] ;  /* 0x0001680001077983 */ /* 0x0003620000100800 */
[----:B------:R-:W-:Y:S02]  /*abf0*/  MOV R27, R26 ;  /* 0x0000001a001b7202 */ /* 0x000fe40000000f00 */
[----:B------:R-:W-:-:S02]  /*ac00*/  MOV R16, 0xac20 ;  /* 0x0000ac2000107802 */ /* 0x000fc40000000f00 */
[----:B-1---5:R-:W-:Y:S05]  /*ac10*/  CALL.REL.NOINC `($_ZN7cutlass13device_kernelIN5flash19enable_sm80_to_sm89INS1_16FlashAttnBwdSm80INS1_25CollectiveMainloopBwdSm80ILi2ELi2EN4cute5tupleIJNS5_1CILi64EEENS7_ILi128EEES8_EEENS_10bfloat16_tEfNS_4arch4Sm80ELb1ELb0ELb1ELb1ELb1ELb0ELb0ELb0ELi2ELi2ELi4ELi2ELb1EEENS1_21CollectiveEpilogueBwdISA_SB_SD_Li256ELb1ELb0ELi2EEENS1_25SingleTileBwdLPTSchedulerILb1ELi128ELb1EEEEEEEEEvNT_6ParamsE$_ZN4cute3eso3ESOILb1ELb0EJNS_1CILi0EEEiS3_S3_EEC2ERKS3_RKiS6_S6_) ;  /* 0xffffdbb000007944 */ /* 0x022fea0003c3ffff */
[----:B------:R-:W-:Y:S01]  /*ac20*/  STL [R1+0x160], R46 ;  /* 0x0001602e01007387 */ /* 0x000fe20000100800 */
[----:B------:R-:W-:Y:S01]  /*ac30*/  IMAD.MOV.U32 R27, RZ, RZ, R26 ;  /* 0x000000ffff1b7224 */ /* 0x000fe200078e001a */
[----:B------:R-:W-:-:S02]  /*ac40*/  MOV R11, R0 ;  /* 0x00000000000b7202 */ /* 0x000fc40000000f00 */
[----:B-1----:R1:W5:Y:S04]  /*ac50*/  LDL R6, [R1+0x168] ;  /* 0x0001680001067983 */ /* 0x0023680000100800 */
[----:B------:R2:W-:Y:S02]  /*ac60*/  STL [R1+0x168], R10 ;  /* 0x0001680a01007387 */ /* 0x0005e40000100800 */
[----:B--2---:R-:W-:Y:S02]  /*ac70*/  MOV R10, 0xac90 ;  /* 0x0000ac90000a7802 */ /* 0x004fe40000000f00 */
[----:B-1---5:R-:W-:Y:S05]  /*ac80*/  CALL.REL.NOINC `($_ZN7cutlass13device_kernelIN5flash19enable_sm80_to_sm89INS1_16FlashAttnBwdSm80INS1_25CollectiveMainloopBwdSm80ILi2ELi2EN4cute5tupleIJNS5_1CILi64EEENS7_ILi128EEES8_EEENS_10bfloat16_tEfNS_4arch4Sm80ELb1ELb0ELb1ELb1ELb1ELb0ELb0ELb0ELi2ELi2ELi4ELi2ELb1EEENS1_21CollectiveEpilogueBwdISA_SB_SD_Li256ELb1ELb0ELi2EEENS1_25SingleTileBwdLPTSchedulerILb1ELi128ELb1EEEEEEEEEvNT_6ParamsE$_ZZN4cuteplIJNS_1CILi0EEEiEJS2_S2_iiEEEDaRKNS_15ArithmeticTupleIJDpT_EEERKNS3_IJDpT0_EEEENKUlDpRKT_E_clIJS2_iiiEEEDaSH_) ;  /* 0x000007b000007944 */ /* 0x022fea0003c00000 */
[----:B------:R-:W-:Y:S01]  /*ac90*/  IMAD.MOV.U32 R16, RZ, RZ, R9 ;  /* 0x000000ffff107224 */ /* 0x000fe200078e0009 */
[----:B------:R-:W-:Y:S02]  /*aca0*/  MOV R27, R26 ;  /* 0x0000001a001b7202 */ /* 0x000fe40000000f00 */
[----:B------:R-:W-:Y:S02]  /*acb0*/  MOV R10, 0xacd0 ;  /* 0x0000acd0000a7802 */ /* 0x000fe40000000f00 */
[----:B-1---5:R-:W-:Y:S05]  /*acc0*/  CALL.REL.NOINC `($_ZN7cutlass13device_kernelIN5flash19enable_sm80_to_sm89INS1_16FlashAttnBwdSm80INS1_25CollectiveMainloopBwdSm80ILi2ELi2EN4cute5tupleIJNS5_1CILi64EEENS7_ILi128EEES8_EEENS_10bfloat16_tEfNS_4arch4Sm80ELb1ELb0ELb1ELb1ELb1ELb0ELb0ELb0ELi2ELi2ELi4ELi2ELb1EEENS1_21CollectiveEpilogueBwdISA_SB_SD_Li256ELb1ELb0ELi2EEENS1_25SingleTileBwdLPTSchedulerILb1ELi128ELb1EEEEEEEEEvNT_6ParamsE$_ZN4cute3eso3ESOILb0ELb1EJNS_15ArithmeticTupleIJiiEEENS_1CILi0EEES5_S5_EEC2ERKS3_RKS5_SA_SA_) ;  /* 0xffffd6d000007944 */ /* 0x022fea0003c3ffff */
        /* <DEDUP_REMOVED lines=61> */
        .type           $_ZN7cutlass13device_kernelIN5flash19enable_sm80_to_sm89INS1_16FlashAttnBwdSm80INS1_25CollectiveMainloopBwdSm80ILi2ELi2EN4cute5tupleIJNS5_1CILi64EEENS7_ILi128EEES8_EEENS_10bfloat16_tEfNS_4arch4Sm80ELb1ELb0ELb1ELb1ELb1ELb0ELb0ELb0ELi2ELi2ELi4ELi2ELb1EEENS1_21CollectiveEpilogueBwdISA_SB_SD_Li256ELb1ELb0ELi2EEENS1_25SingleTileBwdLPTSchedulerILb1ELi128ELb1EEEEEEEEEvNT_6ParamsE$_ZZN4cute9transformINS_15ArithmeticTupleIJNS1_IJiiEEEiiiEEEZNS_14transform_leafIS3_NS_8identityEEEDaRKT_OT0_EUlRKT_E_EEDaS8_SA_ENKUlDpSD_E_clIJNS_5tupleIJiiEEEiiiEEEDaSF_,@function
        .size           $_ZN7cutlass13device_kernelIN5flash19enable_sm80_to_sm89INS1_16FlashAttnBwdSm80INS1_25CollectiveMainloopBwdSm80ILi2ELi2EN4cute5tupleIJNS5_1CILi64EEENS7_ILi128EEES8_EEENS_10bfloat16_tEfNS_4arch4Sm80ELb1ELb0ELb1ELb1ELb1ELb0ELb0ELb0ELi2ELi2ELi4ELi2ELb1EEENS1_21CollectiveEpilogueBwdISA_SB_SD_Li256ELb1ELb0ELi2EEENS1_25SingleTileBwdLPTSchedulerILb1ELi128ELb1EEEEEEEEEvNT_6ParamsE$_ZZN4cute9transformINS_15ArithmeticTupleIJNS1_IJiiEEEiiiEEEZNS_14transform_leafIS3_NS_8identityEEEDaRKT_OT0_EUlRKT_E_EEDaS8_SA_ENKUlDpSD_E_clIJNS_5tupleIJiiEEEiiiEEEDaSF_,($_ZN7cutlass13device_kernelIN5flash19enable_sm80_to_sm89INS1_16FlashAttnBwdSm80INS1_25CollectiveMainloopBwdSm80ILi2ELi2EN4cute5tupleIJNS5_1CILi64EEENS7_ILi128EEES8_EEENS_10bfloat16_tEfNS_4arch4Sm80ELb1ELb0ELb1ELb1ELb1ELb0ELb0ELb0ELi2ELi2ELi4ELi2ELb1EEENS1_21CollectiveEpilogueBwdISA_SB_SD_Li256ELb1ELb0ELi2EEENS1_25SingleTileBwdLPTSchedulerILb1ELi128ELb1EEEEEEEEEvNT_6ParamsE$_ZZN4cute9transformINS_15ArithmeticTupleIJiiEEEZNS_14transform_leafIS2_RNS_8identityEEEDaRKT_OT0_EUlRKT_E_EEDaS8_SA_ENKUlDpSD_E_clIJiiEEEDaSF_ - $_ZN7cutlass13device_kernelIN5flash19enable_sm80_to_sm89INS1_16FlashAttnBwdSm80INS1_25CollectiveMainloopBwdSm80ILi2ELi2EN4cute5tupleIJNS5_1CILi64EEENS7_ILi128EEES8_EEENS_10bfloat16_tEfNS_4arch4Sm80ELb1ELb0ELb1ELb1ELb1ELb0ELb0ELb0ELi2ELi2ELi4ELi2ELb1EEENS1_21CollectiveEpilogueBwdISA_SB_SD_Li256ELb1ELb0ELi2EEENS1_25SingleTileBwdLPTSchedulerILb1ELi128ELb1EEEEEEEEEvNT_6ParamsE$_ZZN4cute9transformINS_15ArithmeticTupleIJNS1_IJiiEEEiiiEEEZNS_14transform_leafIS3_NS_8identityEEEDaRKT_OT0_EUlRKT_E_EEDaS8_SA_ENKUlDpSD_E_clIJNS_5tupleIJiiEEEiiiEEEDaSF_)
$_ZN7cutlass13device_kernelIN5flash19enable_sm80_to_sm89INS1_16FlashAttnBwdSm80INS1_25CollectiveMainloopBwdSm80ILi2ELi2EN4cute5tupleIJNS5_1CILi64EEENS7_ILi128EEES8_EEENS_10bfloat16_tEfNS_4arch4Sm80ELb1ELb0ELb1ELb1ELb1ELb0ELb0ELb0ELi2ELi2ELi4ELi2ELb1EEENS1_21CollectiveEpilogueBwdISA_SB_SD_Li256ELb1ELb0ELi2EEENS1_25SingleTileBwdLPTSchedulerILb1ELi128ELb1EEEEEEEEEvNT_6ParamsE$_ZZN4cute9transformINS_15ArithmeticTupleIJNS1_IJiiEEEiiiEEEZNS_14transform_leafIS3_NS_8identityEEEDaRKT_OT0_EUlRKT_E_EEDaS8_SA_ENKUlDpSD_E_clIJNS_5tupleIJiiEEEiiiEEEDaSF_:
[----:B------:R-:W-:Y:S02]  /*b0a0*/  IADD3 R9, R1, 0x19c, RZ ;  /* 0x0000019c01097810 */ /* 0x000fe40007ffe0ff */
[----:B------:R-:W-:-:S02]  /*b0b0*/  MOV R10, 0xb0e0 ;  /* 0x0000b0e0000a7802 */ /* 0x000fc40000000f00 */
[----:B------:R-:W-:Y:S02]  /*b0c0*/  IADD3 R9, R9, c[0x0][0x20], RZ ;  /* 0x0000080009097a10 */ /* 0x000fe40007ffe0ff */
[----:B------:R-:W-:Y:S05]  /*b0d0*/  CALL.REL.NOINC `($_ZN7cutlass13device_kernelIN5flash19enable_sm80_to_sm89INS1_16FlashAttnBwdSm80INS1_25CollectiveMainloopBwdSm80ILi2ELi2EN4cute5tupleIJNS5_1CILi64EEENS7_ILi128EEES8_EEENS_10bfloat16_tEfNS_4arch4Sm80ELb1ELb0ELb1ELb1ELb1ELb0ELb0ELb0ELi2ELi2ELi4ELi2ELb1EEENS1_21CollectiveEpilogueBwdISA_SB_SD_Li256ELb1ELb0ELi2EEENS1_25SingleTileBwdLPTSchedulerILb1ELi128ELb1EEEEEEEEEvNT_6ParamsE$_ZN4cute3eso3ESOILb0ELb0EJNS_5tupleIJiiEEEiiiEEC2ERKS3_RKiS8_S8_) ;  /* 0xffffcf9000007944 */ /* 0x000fea0003c3ffff */
[----:B-1----:R1:W5:Y:S04]  /*b0e0*/  LDL R8, [R1+0x1ac] ;  /* 0x0001ac0001087983 */ /* 0x0023680000100800 */
[----:B------:R1:W5:Y:S04]  /*b0f0*/  LDL R7, [R1+0x1a4] ;  /* 0x0001a40001077983 */ /* 0x0003680000100800 */
[----:B------:R1:W5:Y:S01]  /*b100*/  LDL R6, [R1+0x19c] ;  /* 0x00019c0001067983 */ /* 0x0003620000100800 */
[----:B------:R-:W-:-:S04]  /*b110*/  MOV R17, 0x0 ;  /* 0x0000000000117802 */ /* 0x000fc80000000f00 */
[----:B------:R-:W-:Y:S05]  /*b120*/  RET.REL.NODEC R16 `(_ZN7cutlass13device_kernelIN5flash19enable_sm80_to_sm89INS1_16FlashAttnBwdSm80INS1_25CollectiveMainloopBwdSm80ILi2ELi2EN4cute5tupleIJNS5_1CILi64EEENS7_ILi128EEES8_EEENS_10bfloat16_tEfNS_4arch4Sm80ELb1ELb0ELb1ELb1ELb1ELb0ELb0ELb0ELi2ELi2ELi4ELi2ELb1EEENS1_21CollectiveEpilogueBwdISA_SB_SD_Li256ELb1ELb0ELi2EEENS1_25SingleTileBwdLPTSchedulerILb1ELi128ELb1EEEEEEEEEvNT_6ParamsE) ;  /* 0xffff4ed010007950 */ /* 0x000fea0003c3ffff */
        .type           $_ZN7cutlass13device_kernelIN5flash19enable_sm80_to_sm89INS1_16FlashAttnBwdSm80INS1_25CollectiveMainloopBwdSm80ILi2ELi2EN4cute5tupleIJNS5_1CILi64EEENS7_ILi128EEES8_EEENS_10bfloat16_tEfNS_4arch4Sm80ELb1ELb0ELb1ELb1ELb1ELb0ELb0ELb0ELi2ELi2ELi4ELi2ELb1EEENS1_21CollectiveEpilogueBwdISA_SB_SD_Li256ELb1ELb0ELi2EEENS1_25SingleTileBwdLPTSchedulerILb1ELi128ELb1EEEEEEEEEvNT_6ParamsE$_ZZN4cute9transformINS_15ArithmeticTupleIJiiEEEZNS_14transform_leafIS2_RNS_8identityEEEDaRKT_OT0_EUlRKT_E_EEDaS8_SA_ENKUlDpSD_E_clIJiiEEEDaSF_,@function
        .size           $_ZN7cutlass13device_kernelIN5flash19enable_sm80_to_sm89INS1_16FlashAttnBwdSm80INS1_25CollectiveMainloopBwdSm80ILi2ELi2EN4cute5tupleIJNS5_1CILi64EEENS7_ILi128EEES8_EEENS_10bfloat16_tEfNS_4arch4Sm80ELb1ELb0ELb1ELb1ELb1ELb0ELb0ELb0ELi2ELi2ELi4ELi2ELb1EEENS1_21CollectiveEpilogueBwdISA_SB_SD_Li256ELb1ELb0ELi2EEENS1_25SingleTileBwdLPTSchedulerILb1ELi128ELb1EEEEEEEEEvNT_6ParamsE$_ZZN4cute9transformINS_15ArithmeticTupleIJiiEEEZNS_14transform_leafIS2_RNS_8identityEEEDaRKT_OT0_EUlRKT_E_EEDaS8_SA_ENKUlDpSD_E_clIJiiEEEDaSF_,($_ZN7cutlass13device_kernelIN5flash19enable_sm80_to_sm89INS1_16FlashAttnBwdSm80INS1_25CollectiveMainloopBwdSm80ILi2ELi2EN4cute5tupleIJNS5_1CILi64EEENS7_ILi128EEES8_EEENS_10bfloat16_tEfNS_4arch4Sm80ELb1ELb0ELb1ELb1ELb1ELb0ELb0ELb0ELi2ELi2ELi4ELi2ELb1EEENS1_21CollectiveEpilogueBwdISA_SB_SD_Li256ELb1ELb0ELi2EEENS1_25SingleTileBwdLPTSchedulerILb1ELi128ELb1EEEEEEEEEvNT_6ParamsE$_ZZN4cuteplIJNS_15ArithmeticTupleIJiEEEEJNS1_IJNS_1CILi0EEEiEEEEEEDaRKNS1_IJDpT_EEERKNS1_IJDpT0_EEEENKUlDpRKT_E_clIJNS1_IJiiEEEEEEDaSJ_ - $_ZN7cutlass13device_kernelIN5flash19enable_sm80_to_sm89INS1_16FlashAttnBwdSm80INS1_25CollectiveMainloopBwdSm80ILi2ELi2EN4cute5tupleIJNS5_1CILi64EEENS7_ILi128EEES8_EEENS_10bfloat16_tEfNS_4arch4Sm80ELb1ELb0ELb1ELb1ELb1ELb0ELb0ELb0ELi2ELi2ELi4ELi2ELb1EEENS1_21CollectiveEpilogueBwdISA_SB_SD_Li256ELb1ELb0ELi2EEENS1_25SingleTileBwdLPTSchedulerILb1ELi128ELb1EEEEEEEEEvNT_6ParamsE$_ZZN4cute9transformINS_15ArithmeticTupleIJiiEEEZNS_14transform_leafIS2_RNS_8identityEEEDaRKT_OT0_EUlRKT_E_EEDaS8_SA_ENKUlDpSD_E_clIJiiEEEDaSF_)
$_ZN7cutlass13device_kernelIN5flash19enable_sm80_to_sm89INS1_16FlashAttnBwdSm80INS1_25CollectiveMainloopBwdSm80ILi2ELi2EN4cute5tupleIJNS5_1CILi64EEENS7_ILi128EEES8_EEENS_10bfloat16_tEfNS_4arch4Sm80ELb1ELb0ELb1ELb1ELb1ELb0ELb0ELb0ELi2ELi2ELi4ELi2ELb1EEENS1_21CollectiveEpilogueBwdISA_SB_SD_Li256ELb1ELb0ELi2EEENS1_25SingleTileBwdLPTSchedulerILb1ELi128ELb1EEEEEEEEEvNT_6ParamsE$_ZZN4cute9transformINS_15ArithmeticTupleIJiiEEEZNS_14transform_leafIS2_RNS_8identityEEEDaRKT_OT0_EUlRKT_E_EEDaS8_SA_ENKUlDpSD_E_clIJiiEEEDaSF_:
[----:B------:R-:W-:Y:S02]  /*b130*/  IADD3 R7, R1, 0x1a0, RZ ;  /* 0x000001a001077810 */ /* 0x000fe40007ffe0ff */
[----:B------:R-:W-:Y:S02]  /*b140*/  MOV R10, 0xb170 ;  /* 0x0000b170000a7802 */ /* 0x000fe40000000f00 */
[----:B------:R-:W-:Y:S02]  /*b150*/  IADD3 R7, R7, c[0x0][0x20], RZ ;  /* 0x0000080007077a10 */ /* 0x000fe40007ffe0ff */
[----:B------:R-:W-:Y:S05]  /*b160*/  CALL.REL.NOINC `($_ZN7cutlass13device_kernelIN5flash19enable_sm80_to_sm89INS1_16FlashAttnBwdSm80INS1_25CollectiveMainloopBwdSm80ILi2ELi2EN4cute5tupleIJNS5_1CILi64EEENS7_ILi128EEES8_EEENS_10bfloat16_tEfNS_4arch4Sm80ELb1ELb0ELb1ELb1ELb1ELb0ELb0ELb0ELi2ELi2ELi4ELi2ELb1EEENS1_21CollectiveEpilogueBwdISA_SB_SD_Li256ELb1ELb0ELi2EEENS1_25SingleTileBwdLPTSchedulerILb1ELi128ELb1EEEEEEEEEvNT_6ParamsE$_ZN4cute3eso3ESOILb0ELb0EJiiEEC2ERKiS4_) ;  /* 0xffffd0e000007944 */ /* 0x000fea0003c3ffff */
[----:B-1----:R1:W5:Y:S01]  /*b170*/  LDL.64 R6, [R1+0x1a0] ;  /* 0x0001a00001067983 */ /* 0x0023620000100a00 */
[----:B------:R-:W-:-:S04]  /*b180*/  MOV R9, 0x0 ;  /* 0x0000000000097802 */ /* 0x000fc80000000f00 */
[----:B------:R-:W-:Y:S05]  /*b190*/  RET.REL.NODEC R8 `(_ZN7cutlass13device_kernelIN5flash19enable_sm80_to_sm89INS1_16FlashAttnBwdSm80INS1_25CollectiveMainloopBwdSm80ILi2ELi2EN4cute5tupleIJNS5_1CILi64EEENS7_ILi128EEES8_EEENS_10bfloat16_tEfNS_4arch4Sm80ELb1ELb0ELb1ELb1ELb1ELb0ELb0ELb0ELi2ELi2ELi4ELi2ELb1EEENS1_21CollectiveEpilogueBwdISA_SB_SD_Li256ELb1ELb0ELi2EEENS1_25SingleTileBwdLPTSchedulerILb1ELi128ELb1EEEEEEEEEvNT_6ParamsE) ;  /* 0xffff4e6008007950 */ /* 0x000fea0003c3ffff */
        .type           $_ZN7cutlass13device_kernelIN5flash19enable_sm80_to_sm89INS1_16FlashAttnBwdSm80INS1_25CollectiveMainloopBwdSm80ILi2ELi2EN4cute5tupleIJNS5_1CILi64EEENS7_ILi128EEES8_EEENS_10bfloat16_tEfNS_4arch4Sm80ELb1ELb0ELb1ELb1ELb1ELb0ELb0ELb0ELi2ELi2ELi4ELi2ELb1EEENS1_21CollectiveEpilogueBwdISA_SB_SD_Li256ELb1ELb0ELi2EEENS1_25SingleTileBwdLPTSchedulerILb1ELi128ELb1EEEEEEEEEvNT_6ParamsE$_ZZN4cuteplIJNS_15ArithmeticTupleIJiEEEEJNS1_IJNS_1CILi0EEEiEEEEEEDaRKNS1_IJDpT_EEERKNS1_IJDpT0_EEEENKUlDpRKT_E_clIJNS1_IJiiEEEEEEDaSJ_,@function
        .size           $_ZN7cutlass13device_kernelIN5flash19enable_sm80_to_sm89INS1_16FlashAttnBwdSm80INS1_25CollectiveMainloopBwdSm80ILi2ELi2EN4cute5tupleIJNS5_1CILi64EEENS7_ILi128EEES8_EEENS_10bfloat16_tEfNS_4arch4Sm80ELb1ELb0ELb1ELb1ELb1ELb0ELb0ELb0ELi2ELi2ELi4ELi2ELb1EEENS1_21CollectiveEpilogueBwdISA_SB_SD_Li256ELb1ELb0ELi2EEENS1_25SingleTileBwdLPTSchedulerILb1ELi128ELb1EEEEEEEEEvNT_6ParamsE$_ZZN4cuteplIJNS_15ArithmeticTupleIJiEEEEJNS1_IJNS_1CILi0EEEiEEEEEEDaRKNS1_IJDpT_EEERKNS1_IJDpT0_EEEENKUlDpRKT_E_clIJNS1_IJiiEEEEEEDaSJ_,($_ZN7cutlass13device_kernelIN5flash19enable_sm80_to_sm89INS1_16FlashAttnBwdSm80INS1_25CollectiveMainloopBwdSm80ILi2ELi2EN4cute5tupleIJNS5_1CILi64EEENS7_ILi128EEES8_EEENS_10bfloat16_tEfNS_4arch4Sm80ELb1ELb0ELb1ELb1ELb1ELb0ELb0ELb0ELi2ELi2ELi4ELi2ELb1EEENS1_21CollectiveEpilogueBwdISA_SB_SD_Li256ELb1ELb0ELi2EEENS1_25SingleTileBwdLPTSchedulerILb1ELi128ELb1EEEEEEEEEvNT_6ParamsE$_ZZN4cuteplIJNS_15ArithmeticTupleIJiiEEEEJNS_1CILi0EEEiiiEEEDaRKNS1_IJDpT_EEERKNS1_IJDpT0_EEEENKUlDpRKT_E_clIJS2_iiiEEEDaSI_ - $_ZN7cutlass13device_kernelIN5flash19enable_sm80_to_sm89INS1_16FlashAttnBwdSm80INS1_25CollectiveMainloopBwdSm80ILi2ELi2EN4cute5tupleIJNS5_1CILi64EEENS7_ILi128EEES8_EEENS_10bfloat16_tEfNS_4arch4Sm80ELb1ELb0ELb1ELb1ELb1ELb0ELb0ELb0ELi2ELi2ELi4ELi2ELb1EEENS1_21CollectiveEpilogueBwdISA_SB_SD_Li256ELb1ELb0ELi2EEENS1_25SingleTileBwdLPTSchedulerILb1ELi128ELb1EEEEEEEEEvNT_6ParamsE$_ZZN4cuteplIJNS_15ArithmeticTupleIJiEEEEJNS1_IJNS_1CILi0EEEiEEEEEEDaRKNS1_IJDpT_EEERKNS1_IJDpT0_EEEENKUlDpRKT_E_clIJNS1_IJiiEEEEEEDaSJ_)
$_ZN7cutlass13device_kernelIN5flash19enable_sm80_to_sm89INS1_16FlashAttnBwdSm80INS1_25CollectiveMainloopBwdSm80ILi2ELi2EN4cute5tupleIJNS5_1CILi64EEENS7_ILi128EEES8_EEENS_10bfloat16_tEfNS_4arch4Sm80ELb1ELb0ELb1ELb1ELb1ELb0ELb0ELb0ELi2ELi2ELi4ELi2ELb1EEENS1_21CollectiveEpilogueBwdISA_SB_SD_Li256ELb1ELb0ELi2EEENS1_25SingleTileBwdLPTSchedulerILb1ELi128ELb1EEEEEEEEEvNT_6ParamsE$_ZZN4cuteplIJNS_15ArithmeticTupleIJiEEEEJNS1_IJNS_1CILi0EEEiEEEEEEDaRKNS1_IJDpT_EEERKNS1_IJDpT0_EEEENKUlDpRKT_E_clIJNS1_IJiiEEEEEEDaSJ_:
[----:B------:R-:W-:Y:S02]  /*b1a0*/  IADD3 R7, R1, 0x19c, RZ ;  /* 0x0000019c01077810 */ /* 0x000fe40007ffe0ff */
[----:B------:R-:W-:Y:S02]  /*b1b0*/  MOV R10, 0xb1e0 ;  /* 0x0000b1e0000a7802 */ /* 0x000fe40000000f00 */
[----:B------:R-:W-:Y:S02]  /*b1c0*/  IADD3 R7, R7, c[0x0][0x20], RZ ;  /* 0x0000080007077a10 */ /* 0x000fe40007ffe0ff */
[----:B------:R-:W-:Y:S05]  /*b1d0*/  CALL.REL.NOINC `($_ZN7cutlass13device_kernelIN5flash19enable_sm80_to_sm89INS1_16FlashAttnBwdSm80INS1_25CollectiveMainloopBwdSm80ILi2ELi2EN4cute5tupleIJNS5_1CILi64EEENS7_ILi128EEES8_EEENS_10bfloat16_tEfNS_4arch4Sm80ELb1ELb0ELb1ELb1ELb1ELb0ELb0ELb0ELi2ELi2ELi4ELi2ELb1EEENS1_21CollectiveEpilogueBwdISA_SB_SD_Li256ELb1ELb0ELi2EEENS1_25SingleTileBwdLPTSchedulerILb1ELi128ELb1EEEEEEEEEvNT_6ParamsE$_ZN4cute5tupleIJNS_15ArithmeticTupleIJiiEEEEEC2ERKS2_) ;  /* 0xffffdbe000007944 */ /* 0x000fea0003c3ffff */
[----:B------:R2:W5:Y:S04]  /*b1e0*/  LDL R9, [R1+0x1a0] ;  /* 0x0001a00001097983 */ /* 0x0005680000100800 */
[----:B------:R2:W5:Y:S01]  /*b1f0*/  LDL R8, [R1+0x19c] ;  /* 0x00019c0001087983 */ /* 0x0005620000100800 */
[----:B-1----:R-:W-:-:S04]  /*b200*/  MOV R7, 0x0 ;  /* 0x0000000000077802 */ /* 0x002fc80000000f00 */
[----:B------:R-:W-:Y:S05]  /*b210*/  RET.REL.NODEC R6 `(_ZN7cutlass13device_kernelIN5flash19enable_sm80_to_sm89INS1_16FlashAttnBwdSm80INS1_25CollectiveMainloopBwdSm80ILi2ELi2EN4cute5tupleIJNS5_1CILi64EEENS7_ILi128EEES8_EEENS_10bfloat16_tEfNS_4arch4Sm80ELb1ELb0ELb1ELb1ELb1ELb0ELb0ELb0ELi2ELi2ELi4ELi2ELb1EEENS1_21CollectiveEpilogueBwdISA_SB_SD_Li256ELb1ELb0ELi2EEENS1_25SingleTileBwdLPTSchedulerILb1ELi128ELb1EEEEEEEEEvNT_6ParamsE) ;  /* 0xffff4de006007950 */ /* 0x000fea0003c3ffff */
        .type           $_ZN7cutlass13device_kernelIN5flash19enable_sm80_to_sm89INS1_16FlashAttnBwdSm80INS1_25CollectiveMainloopBwdSm80ILi2ELi2EN4cute5tupleIJNS5_1CILi64EEENS7_ILi128EEES8_EEENS_10bfloat16_tEfNS_4arch4Sm80ELb1ELb0ELb1ELb1ELb1ELb0ELb0ELb0ELi2ELi2ELi4ELi2ELb1EEENS1_21CollectiveEpilogueBwdISA_SB_SD_Li256ELb1ELb0ELi2EEENS1_25SingleTileBwdLPTSchedulerILb1ELi128ELb1EEEEEEEEEvNT_6ParamsE$_ZZN4cuteplIJNS_15ArithmeticTupleIJiiEEEEJNS_1CILi0EEEiiiEEEDaRKNS1_IJDpT_EEERKNS1_IJDpT0_EEEENKUlDpRKT_E_clIJS2_iiiEEEDaSI_,@function
        .size           $_ZN7cutlass13device_kernelIN5flash19enable_sm80_to_sm89INS1_16FlashAttnBwdSm80INS1_25CollectiveMainloopBwdSm80ILi2ELi2EN4cute5tupleIJNS5_1CILi64EEENS7_ILi128EEES8_EEENS_10bfloat16_tEfNS_4arch4Sm80ELb1ELb0ELb1ELb1ELb1ELb0ELb0ELb0ELi2ELi2ELi4ELi2ELb1EEENS1_21CollectiveEpilogueBwdISA_SB_SD_Li256ELb1ELb0ELi2EEENS1_25SingleTileBwdLPTSchedulerILb1ELi128ELb1EEEEEEEEEvNT_6ParamsE$_ZZN4cuteplIJNS_15ArithmeticTupleIJiiEEEEJNS_1CILi0EEEiiiEEEDaRKNS1_IJDpT_EEERKNS1_IJDpT0_EEEENKUlDpRKT_E_clIJS2_iiiEEEDaSI_,($_ZN7cutlass13device_kernelIN5flash19enable_sm80_to_sm89INS1_16FlashAttnBwdSm80INS1_25CollectiveMainloopBwdSm80ILi2ELi2EN4cute5tupleIJNS5_1CILi64EEENS7_ILi128EEES8_EEENS_10bfloat16_tEfNS_4arch4Sm80ELb1ELb0ELb1ELb1ELb1ELb0ELb0ELb0ELi2ELi2ELi4ELi2ELb1EEENS1_21CollectiveEpilogueBwdISA_SB_SD_Li256ELb1ELb0ELi2EEENS1_25SingleTileBwdLPTSchedulerILb1ELi128ELb1EEEEEEEEEvNT_6ParamsE$_ZZN4cuteplIJNS_1CILi0EEES2_EJiEEEDaRKNS_15ArithmeticTupleIJDpT_EEERKNS3_IJDpT0_EEEENKUlDpRKT_E_clIJiS2_EEEDaSH_ - $_ZN7cutlass13device_kernelIN5flash19enable_sm80_to_sm89INS1_16FlashAttnBwdSm80INS1_25CollectiveMainloopBwdSm80ILi2ELi2EN4cute5tupleIJNS5_1CILi64EEENS7_ILi128EEES8_EEENS_10bfloat16_tEfNS_4arch4Sm80ELb1ELb0ELb1ELb1ELb1ELb0ELb0ELb0ELi2ELi2ELi4ELi2ELb1EEENS1_21CollectiveEpilogueBwdISA_SB_SD_Li256ELb1ELb0ELi2EEENS1_25SingleTileBwdLPTSchedulerILb1ELi128ELb1EEEEEEEEEvNT_6ParamsE$_ZZN4cuteplIJNS_15ArithmeticTupleIJiiEEEEJNS_1CILi0EEEiiiEEEDaRKNS1_IJDpT_EEERKNS1_IJDpT0_EEEENKUlDpRKT_E_clIJS2_iiiEEEDaSI_)
$_ZN7cutlass13device_kernelIN5flash19enable_sm80_to_sm89INS1_16FlashAttnBwdSm80INS1_25CollectiveMainloopBwdSm80ILi2ELi2EN4cute5tupleIJNS5_1CILi64EEENS7_ILi128EEES8_EEENS_10bfloat16_tEfNS_4arch4Sm80ELb1ELb0ELb1ELb1ELb1ELb0ELb0ELb0ELi2ELi2ELi4ELi2ELb1EEENS1_21CollectiveEpilogueBwdISA_SB_SD_Li256ELb1ELb0ELi2EEENS1_25SingleTileBwdLPTSchedulerILb1ELi128ELb1EEEEEEEEEvNT_6ParamsE$_ZZN4cuteplIJNS_15ArithmeticTupleIJiiEEEEJNS_1CILi0EEEiiiEEEDaRKNS1_IJDpT_EEERKNS1_IJDpT0_EEEENKUlDpRKT_E_clIJS2_iiiEEEDaSI_:
[----:B------:R-:W-:Y:S01]  /*b220*/  IADD3 R7, R1, 0x19c, RZ ;  /* 0x0000019c01077810 */ /* 0x000fe20007ffe0ff */
[----:B------:R-:W-:Y:S01]  /*b230*/  IMAD.MOV.U32 R78, RZ, RZ, R9 ;  /* 0x000000ffff4e7224 */ /* 0x000fe200078e0009 */
[----:B------:R-:W-:Y:S01]  /*b240*/  MOV R46, 0xb290 ;  /* 0x0000b290002e7802 */ /* 0x000fe20000000f00 */
[----:B------:R-:W-:Y:S01]  /*b250*/  IMAD.MOV.U32 R6, RZ, RZ, R27 ;  /* 0x000000ffff067224 */ /* 0x000fe200078e001b */
[----:B------:R-:W-:Y:S01]  /*b260*/  IADD3 R7, R7, c[0x0][0x20], RZ ;  /* 0x0000080007077a10 */ /* 0x000fe20007ffe0ff */
[----:B------:R-:W-:Y:S02]  /*b270*/  IMAD.MOV.U32 R9, RZ, RZ, R16 ;  /* 0x000000ffff097224 */ /* 0x000fe400078e0010 */
[----:B------:R-:W-:Y:S05]  /*b280*/  CALL.REL.NOINC `($_ZN7cutlass13device_kernelIN5flash19enable_sm80_to_sm89INS1_16FlashAttnBwdSm80INS1_25CollectiveMainloopBwdSm80ILi2ELi2EN4cute5tupleIJNS5_1CILi64EEENS7_ILi128EEES8_EEENS_10bfloat16_tEfNS_4arch4Sm80ELb1ELb0ELb1ELb1ELb1ELb0ELb0ELb0ELi2ELi2ELi4ELi2ELb1EEENS1_21CollectiveEpilogueBwdISA_SB_SD_Li256ELb1ELb0ELi2EEENS1_25SingleTileBwdLPTSchedulerILb1ELi128ELb1EEEEEEEEEvNT_6ParamsE$_ZN4cute5tupleIJNS_15ArithmeticTupleIJiiEEEiiiEEC2ERKS2_RKiS7_S7_) ;  /* 0xffffdb7000007944 */ /* 0x000fea0003c3ffff */
[----:B------:R2:W5:Y:S04]  /*b290*/  LDL R16, [R1+0x19c] ;  /* 0x00019c0001107983 */ /* 0x0005680000100800 */
[----:B-1----:R2:W5:Y:S04]  /*b2a0*/  LDL.64 R8, [R1+0x1a8] ;  /* 0x0001a80001087983 */ /* 0x0025680000100a00 */
[----:B------:R2:W5:Y:S01]  /*b2b0*/  LDL.64 R6, [R1+0x1a0] ;  /* 0x0001a00001067983 */ /* 0x0005620000100a00 */
[----:B------:R-:W-:-:S04]  /*b2c0*/  MOV R11, 0x0 ;  /* 0x00000000000b7802 */ /* 0x000fc80000000f00 */
[----:B------:R-:W-:Y:S05]  /*b2d0*/  RET.REL.NODEC R10 `(_ZN7cutlass13device_kernelIN5flash19enable_sm80_to_sm89INS1_16FlashAttnBwdSm80INS1_25CollectiveMainloopBwdSm80ILi2ELi2EN4cute5tupleIJNS5_1CILi64EEENS7_ILi128EEES8_EEENS_10bfloat16_tEfNS_4arch4Sm80ELb1ELb0ELb1ELb1ELb1ELb0ELb0ELb0ELi2ELi2ELi4ELi2ELb1EEENS1_21CollectiveEpilogueBwdISA_SB_SD_Li256ELb1ELb0ELi2EEENS1_25SingleTileBwdLPTSchedulerILb1ELi128ELb1EEEEEEEEEvNT_6ParamsE) ;  /* 0xffff4d200a007950 */ /* 0x000fea0003c3ffff */
        .type           $_ZN7cutlass13device_kernelIN5flash19enable_sm80_to_sm89INS1_16FlashAttnBwdSm80INS1_25CollectiveMainloopBwdSm80ILi2ELi2EN4cute5tupleIJNS5_1CILi64EEENS7_ILi128EEES8_EEENS_10bfloat16_tEfNS_4arch4Sm80ELb1ELb0ELb1ELb1ELb1ELb0ELb0ELb0ELi2ELi2ELi4ELi2ELb1EEENS1_21CollectiveEpilogueBwdISA_SB_SD_Li256ELb1ELb0ELi2EEENS1_25SingleTileBwdLPTSchedulerILb1ELi128ELb1EEEEEEEEEvNT_6ParamsE$_ZZN4cuteplIJNS_1CILi0EEES2_EJiEEEDaRKNS_15ArithmeticTupleIJDpT_EEERKNS3_IJDpT0_EEEENKUlDpRKT_E_clIJiS2_EEEDaSH_,@function
        .size           $_ZN7cutlass13device_kernelIN5flash19enable_sm80_to_sm89INS1_16FlashAttnBwdSm80INS1_25CollectiveMainloopBwdSm80ILi2ELi2EN4cute5tupleIJNS5_1CILi64EEENS7_ILi128EEES8_EEENS_10bfloat16_tEfNS_4arch4Sm80ELb1ELb0ELb1ELb1ELb1ELb0ELb0ELb0ELi2ELi2ELi4ELi2ELb1EEENS1_21CollectiveEpilogueBwdISA_SB_SD_Li256ELb1ELb0ELi2EEENS1_25SingleTileBwdLPTSchedulerILb1ELi128ELb1EEEEEEEEEvNT_6ParamsE$_ZZN4cuteplIJNS_1CILi0EEES2_EJiEEEDaRKNS_15ArithmeticTupleIJDpT_EEERKNS3_IJDpT0_EEEENKUlDpRKT_E_clIJiS2_EEEDaSH_,($_ZN7cutlass13device_kernelIN5flash19enable_sm80_to_sm89INS1_16FlashAttnBwdSm80INS1_25CollectiveMainloopBwdSm80ILi2ELi2EN4cute5tupleIJNS5_1CILi64EEENS7_ILi128EEES8_EEENS_10bfloat16_tEfNS_4arch4Sm80ELb1ELb0ELb1ELb1ELb1ELb0ELb0ELb0ELi2ELi2ELi4ELi2ELb1EEENS1_21CollectiveEpilogueBwdISA_SB_SD_Li256ELb1ELb0ELi2EEENS1_25SingleTileBwdLPTSchedulerILb1ELi128ELb1EEEEEEEEEvNT_6ParamsE$_ZZN4cuteplIJNS_1CILi0EEES2_EJiS2_EEEDaRKNS_15ArithmeticTupleIJDpT_EEERKNS3_IJDpT0_EEEENKUlDpRKT_E_clIJiS2_EEEDaSH_ - $_ZN7cutlass13device_kernelIN5flash19enable_sm80_to_sm89INS1_16FlashAttnBwdSm80INS1_25CollectiveMainloopBwdSm80ILi2ELi2EN4cute5tupleIJNS5_1CILi64EEENS7_ILi128EEES8_EEENS_10bfloat16_tEfNS_4arch4Sm80ELb1ELb0ELb1ELb1ELb1ELb0ELb0ELb0ELi2ELi2ELi4ELi2ELb1EEENS1_21CollectiveEpilogueBwdISA_SB_SD_Li256ELb1ELb0ELi2EEENS1_25SingleTileBwdLPTSchedulerILb1ELi128ELb1EEEEEEEEEvNT_6ParamsE$_ZZN4cuteplIJNS_1CILi0EEES2_EJiEEEDaRKNS_15ArithmeticTupleIJDpT_EEERKNS3_IJDpT0_EEEENKUlDpRKT_E_clIJiS2_EEEDaSH_)
$_ZN7cutlass13device_kernelIN5flash19enable_sm80_to_sm89INS1_16FlashAttnBwdSm80INS1_25CollectiveMainloopBwdSm80ILi2ELi2EN4cute5tupleIJNS5_1CILi64EEENS7_ILi128EEES8_EEENS_10bfloat16_tEfNS_4arch4Sm80ELb1ELb0ELb1ELb1ELb1ELb0ELb0ELb0ELi2ELi2ELi4ELi2ELb1EEENS1_21CollectiveEpilogueBwdISA_SB_SD_Li256ELb1ELb0ELi2EEENS1_25SingleTileBwdLPTSchedulerILb1ELi128ELb1EEEEEEEEEvNT_6ParamsE$_ZZN4cuteplIJNS_1CILi0EEES2_EJiEEEDaRKNS_15ArithmeticTupleIJDpT_EEERKNS3_IJDpT0_EEEENKUlDpRKT_E_clIJiS2_EEEDaSH_:
[----:B------:R-:W-:Y:S02]  /*b2e0*/  IADD3 R6, R1, 0x188, RZ ;  /* 0x0000018801067810 */ /* 0x000fe40007ffe0ff */
[----:B------:R-:W-:Y:S02]  /*b2f0*/  MOV R16, 0xb320 ;  /* 0x0000b32000107802 */ /* 0x000fe40000000f00 */
[----:B------:R-:W-:Y:S02]  /*b300*/  IADD3 R6, R6, c[0x0][0x20], RZ ;  /* 0x0000080006067a10 */ /* 0x000fe40007ffe0ff */
[----:B------:R-:W-:Y:S05]  /*b310*/  CALL.REL.NOINC `($_ZN7cutlass13device_kernelIN5flash19enable_sm80_to_sm89INS1_16FlashAttnBwdSm80INS1_25CollectiveMainloopBwdSm80ILi2ELi2EN4cute5tupleIJNS5_1CILi64EEENS7_ILi128EEES8_EEENS_10bfloat16_tEfNS_4arch4Sm80ELb1ELb0ELb1ELb1ELb1ELb0ELb0ELb0ELi2ELi2ELi4ELi2ELb1EEENS1_21CollectiveEpilogueBwdISA_SB_SD_Li256ELb1ELb0ELi2EEENS1_25SingleTileBwdLPTSchedulerILb1ELi128ELb1EEEEEEEEEvNT_6ParamsE$_ZN4cute5tupleIJiNS_1CILi0EEEEEC2ERKiRKS2_) ;  /* 0xffffdcf000007944 */ /* 0x000fea0003c3ffff */
[----:B------:R1:W5:Y:S01]  /*b320*/  LDL R7, [R1+0x188] ;  /* 0x0001880001077983 */ /* 0x0003620000100800 */
[----:B------:R-:W-:-:S04]  /*b330*/  MOV R11, 0x0 ;  /* 0x00000000000b7802 */ /* 0x000fc80000000f00 */
[----:B------:R-:W-:Y:S05]  /*b340*/  RET.REL.NODEC R10 `(_ZN7cutlass13device_kernelIN5flash19enable_sm80_to_sm89INS1_16FlashAttnBwdSm80INS1_25CollectiveMainloopBwdSm80ILi2ELi2EN4cute5tupleIJNS5_1CILi64EEENS7_ILi128EEES8_EEENS_10bfloat16_tEfNS_4arch4Sm80ELb1ELb0ELb1ELb1ELb1ELb0ELb0ELb0ELi2ELi2ELi4ELi2ELb1EEENS1_21CollectiveEpilogueBwdISA_SB_SD_Li256ELb1ELb0ELi2EEENS1_25SingleTileBwdLPTSchedulerILb1ELi128ELb1EEEEEEEEEvNT_6ParamsE) ;  /* 0xffff4cb00a007950 */ /* 0x000fea0003c3ffff */
        .type           $_ZN7cutlass13device_kernelIN5flash19enable_sm80_to_sm89INS1_16FlashAttnBwdSm80INS1_25CollectiveMainloopBwdSm80ILi2ELi2EN4cute5tupleIJNS5_1CILi64EEENS7_ILi128EEES8_EEENS_10bfloat16_tEfNS_4arch4Sm80ELb1ELb0ELb1ELb1ELb1ELb0ELb0ELb0ELi2ELi2ELi4ELi2ELb1EEENS1_21CollectiveEpilogueBwdISA_SB_SD_Li256ELb1ELb0ELi2EEENS1_25SingleTileBwdLPTSchedulerILb1ELi128ELb1EEEEEEEEEvNT_6ParamsE$_ZZN4cuteplIJNS_1CILi0EEES2_EJiS2_EEEDaRKNS_15ArithmeticTupleIJDpT_EEERKNS3_IJDpT0_EEEENKUlDpRKT_E_clIJiS2_EEEDaSH_,@function
        .size           $_ZN7cutlass13device_kernelIN5flash19enable_sm80_to_sm89INS1_16FlashAttnBwdSm80INS1_25CollectiveMainloopBwdSm80ILi2ELi2EN4cute5tupleIJNS5_1CILi64EEENS7_ILi128EEES8_EEENS_10bfloat16_tEfNS_4arch4Sm80ELb1ELb0ELb1ELb1ELb1ELb0ELb0ELb0ELi2ELi2ELi4ELi2ELb1EEENS1_21CollectiveEpilogueBwdISA_SB_SD_Li256ELb1ELb0ELi2EEENS1_25SingleTileBwdLPTSchedulerILb1ELi128ELb1EEEEEEEEEvNT_6ParamsE$_ZZN4cuteplIJNS_1CILi0EEES2_EJiS2_EEEDaRKNS_15ArithmeticTupleIJDpT_EEERKNS3_IJDpT0_EEEENKUlDpRKT_E_clIJiS2_EEEDaSH_,($_ZN7cutlass13device_kernelIN5flash19enable_sm80_to_sm89INS1_16FlashAttnBwdSm80INS1_25CollectiveMainloopBwdSm80ILi2ELi2EN4cute5tupleIJNS5_1CILi64EEENS7_ILi128EEES8_EEENS_10bfloat16_tEfNS_4arch4Sm80ELb1ELb0ELb1ELb1ELb1ELb0ELb0ELb0ELi2ELi2ELi4ELi2ELb1EEENS1_21CollectiveEpilogueBwdISA_SB_SD_Li256ELb1ELb0ELi2EEENS1_25SingleTileBwdLPTSchedulerILb1ELi128ELb1EEEEEEEEEvNT_6ParamsE$_ZZN4cuteplIJNS_1CILi0EEES2_iEJS2_S2_S2_iEEEDaRKNS_15ArithmeticTupleIJDpT_EEERKNS3_IJDpT0_EEEENKUlDpRKT_E_clIJS2_S2_iiEEEDaSH_ - $_ZN7cutlass13device_kernelIN5flash19enable_sm80_to_sm89INS1_16FlashAttnBwdSm80INS1_25CollectiveMainloopBwdSm80ILi2ELi2EN4cute5tupleIJNS5_1CILi64EEENS7_ILi128EEES8_EEENS_10bfloat16_tEfNS_4arch4Sm80ELb1ELb0ELb1ELb1ELb1ELb0ELb0ELb0ELi2ELi2ELi4ELi2ELb1EEENS1_21CollectiveEpilogueBwdISA_SB_SD_Li256ELb1ELb0ELi2EEENS1_25SingleTileBwdLPTSchedulerILb1ELi128ELb1EEEEEEEEEvNT_6ParamsE$_ZZN4cuteplIJNS_1CILi0EEES2_EJiS2_EEEDaRKNS_15ArithmeticTupleIJDpT_EEERKNS3_IJDpT0_EEEENKUlDpRKT_E_clIJiS2_EEEDaSH_)
$_ZN7cutlass13device_kernelIN5flash19enable_sm80_to_sm89INS1_16FlashAttnBwdSm80INS1_25CollectiveMainloopBwdSm80ILi2ELi2EN4cute5tupleIJNS5_1CILi64EEENS7_ILi128EEES8_EEENS_10bfloat16_tEfNS_4arch4Sm80ELb1ELb0ELb1ELb1ELb1ELb0ELb0ELb0ELi2ELi2ELi4ELi2ELb1EEENS1_21CollectiveEpilogueBwdISA_SB_SD_Li256ELb1ELb0ELi2EEENS1_25SingleTileBwdLPTSchedulerILb1ELi128ELb1EEEEEEEEEvNT_6ParamsE$_ZZN4cuteplIJNS_1CILi0EEES2_EJiS2_EEEDaRKNS_15ArithmeticTupleIJDpT_EEERKNS3_IJDpT0_EEEENKUlDpRKT_E_clIJiS2_EEEDaSH_:
[----:B------:R-:W-:Y:S02]  /*b350*/  IADD3 R6, R1, 0x188, RZ ;  /* 0x0000018801067810 */ /* 0x000fe40007ffe0ff */
[----:B------:R-:W-:Y:S02]  /*b360*/  MOV R16, 0xb390 ;  /* 0x0000b39000107802 */ /* 0x000fe40000000f00 */
[----:B------:R-:W-:Y:S02]  /*b370*/  IADD3 R6, R6, c[0x0][0x20], RZ ;  /* 0x0000080006067a10 */ /* 0x000fe40007ffe0ff */
[----:B------:R-:W-:Y:S05]  /*b380*/  CALL.REL.NOINC `($_ZN7cutlass13device_kernelIN5flash19enable_sm80_to_sm89INS1_16FlashAttnBwdSm80INS1_25CollectiveMainloopBwdSm80ILi2ELi2EN4cute5tupleIJNS5_1CILi64EEENS7_ILi128EEES8_EEENS_10bfloat16_tEfNS_4arch4Sm80ELb1ELb0ELb1ELb1ELb1ELb0ELb0ELb0ELi2ELi2ELi4ELi2ELb1EEENS1_21CollectiveEpilogueBwdISA_SB_SD_Li256ELb1ELb0ELi2EEENS1_25SingleTileBwdLPTSchedulerILb1ELi128ELb1EEEEEEEEEvNT_6ParamsE$_ZN4cute5tupleIJiNS_1CILi0EEEEEC2ERKiRKS2_) ;  /* 0xffffdc8000007944 */ /* 0x000fea0003c3ffff */
[----:B------:R1:W5:Y:S01]  /*b390*/  LDL R200, [R1+0x188] ;  /* 0x0001880001c87983 */ /* 0x0003620000100800 */
[----:B------:R-:W-:-:S04]  /*b3a0*/  MOV R11, 0x0 ;  /* 0x00000000000b7802 */ /* 0x000fc80000000f00 */
[----:B------:R-:W-:Y:S05]  /*b3b0*/  RET.REL.NODEC R10 `(_ZN7cutlass13device_kernelIN5flash19enable_sm80_to_sm89INS1_16FlashAttnBwdSm80INS1_25CollectiveMainloopBwdSm80ILi2ELi2EN4cute5tupleIJNS5_1CILi64EEENS7_ILi128EEES8_EEENS_10bfloat16_tEfNS_4arch4Sm80ELb1ELb0ELb1ELb1ELb1ELb0ELb0ELb0ELi2ELi2ELi4ELi2ELb1EEENS1_21CollectiveEpilogueBwdISA_SB_SD_Li256ELb1ELb0ELi2EEENS1_25SingleTileBwdLPTSchedulerILb1ELi128ELb1EEEEEEEEEvNT_6ParamsE) ;  /* 0xffff4c400a007950 */ /* 0x000fea0003c3ffff */
        .type           $_ZN7cutlass13device_kernelIN5flash19enable_sm80_to_sm89INS1_16FlashAttnBwdSm80INS1_25CollectiveMainloopBwdSm80ILi2ELi2EN4cute5tupleIJNS5_1CILi64EEENS7_ILi128EEES8_EEENS_10bfloat16_tEfNS_4arch4Sm80ELb1ELb0ELb1ELb1ELb1ELb0ELb0ELb0ELi2ELi2ELi4ELi2ELb1EEENS1_21CollectiveEpilogueBwdISA_SB_SD_Li256ELb1ELb0ELi2EEENS1_25SingleTileBwdLPTSchedulerILb1ELi128ELb1EEEEEEEEEvNT_6ParamsE$_ZZN4cuteplIJNS_1CILi0EEES2_iEJS2_S2_S2_iEEEDaRKNS_15ArithmeticTupleIJDpT_EEERKNS3_IJDpT0_EEEENKUlDpRKT_E_clIJS2_S2_iiEEEDaSH_,@function
        .size           $_ZN7cutlass13device_kernelIN5flash19enable_sm80_to_sm89INS1_16FlashAttnBwdSm80INS1_25CollectiveMainloopBwdSm80ILi2ELi2EN4cute5tupleIJNS5_1CILi64EEENS7_ILi128EEES8_EEENS_10bfloat16_tEfNS_4arch4Sm80ELb1ELb0ELb1ELb1ELb1ELb0ELb0ELb0ELi2ELi2ELi4ELi2ELb1EEENS1_21CollectiveEpilogueBwdISA_SB_SD_Li256ELb1ELb0ELi2EEENS1_25SingleTileBwdLPTSchedulerILb1ELi128ELb1EEEEEEEEEvNT_6ParamsE$_ZZN4cuteplIJNS_1CILi0EEES2_iEJS2_S2_S2_iEEEDaRKNS_15ArithmeticTupleIJDpT_EEERKNS3_IJDpT0_EEEENKUlDpRKT_E_clIJS2_S2_iiEEEDaSH_,($_ZN7cutlass13device_kernelIN5flash19enable_sm80_to_sm89INS1_16FlashAttnBwdSm80INS1_25CollectiveMainloopBwdSm80ILi2ELi2EN4cute5tupleIJNS5_1CILi64EEENS7_ILi128EEES8_EEENS_10bfloat16_tEfNS_4arch4Sm80ELb1ELb0ELb1ELb1ELb1ELb0ELb0ELb0ELi2ELi2ELi4ELi2ELb1EEENS1_21CollectiveEpilogueBwdISA_SB_SD_Li256ELb1ELb0ELi2EEENS1_25SingleTileBwdLPTSchedulerILb1ELi128ELb1EEEEEEEEEvNT_6ParamsE$_ZZN4cuteplIJNS_1CILi0EEEiEJS2_S2_iiEEEDaRKNS_15ArithmeticTupleIJDpT_EEERKNS3_IJDpT0_EEEENKUlDpRKT_E_clIJS2_iiiEEEDaSH_ - $_ZN7cutlass13device_kernelIN5flash19enable_sm80_to_sm89INS1_16FlashAttnBwdSm80INS1_25CollectiveMainloopBwdSm80ILi2ELi2EN4cute5tupleIJNS5_1CILi64EEENS7_ILi128EEES8_EEENS_10bfloat16_tEfNS_4arch4Sm80ELb1ELb0ELb1ELb1ELb1ELb0ELb0ELb0ELi2ELi2ELi4ELi2ELb1EEENS1_21CollectiveEpilogueBwdISA_SB_SD_Li256ELb1ELb0ELi2EEENS1_25SingleTileBwdLPTSchedulerILb1ELi128ELb1EEEEEEEEEvNT_6ParamsE$_ZZN4cuteplIJNS_1CILi0EEES2_iEJS2_S2_S2_iEEEDaRKNS_15ArithmeticTupleIJDpT_EEERKNS3_IJDpT0_EEEENKUlDpRKT_E_clIJS2_S2_iiEEEDaSH_)
$_ZN7cutlass13device_kernelIN5flash19enable_sm80_to_sm89INS1_16FlashAttnBwdSm80INS1_25CollectiveMainloopBwdSm80ILi2ELi2EN4cute5tupleIJNS5_1CILi64EEENS7_ILi128EEES8_EEENS_10bfloat16_tEfNS_4arch4Sm80ELb1ELb0ELb1ELb1ELb1ELb0ELb0ELb0ELi2ELi2ELi4ELi2ELb1EEENS1_21CollectiveEpilogueBwdISA_SB_SD_Li256ELb1ELb0ELi2EEENS1_25SingleTileBwdLPTSchedulerILb1ELi128ELb1EEEEEEEEEvNT_6ParamsE$_ZZN4cuteplIJNS_1CILi0EEES2_iEJS2_S2_S2_iEEEDaRKNS_15ArithmeticTupleIJDpT_EEERKNS3_IJDpT0_EEEENKUlDpRKT_E_clIJS2_S2_iiEEEDaSH_:
[----:B------:R-:W-:Y:S02]  /*b3c0*/  IADD3 R10, R1, 0x19c, RZ ;  /* 0x0000019c010a7810 */ /* 0x000fe40007ffe0ff */
[----:B------:R-:W-:Y:S02]  /*b3d0*/  MOV R18, 0xb400 ;  /* 0x0000b40000127802 */ /* 0x000fe40000000f00 */
[----:B------:R-:W-:Y:S02]  /*b3e0*/  IADD3 R10, R10, c[0x0][0x20], RZ ;  /* 0x000008000a0a7a10 */ /* 0x000fe40007ffe0ff */
[----:B------:R-:W-:Y:S05]  /*b3f0*/  CALL.REL.NOINC `($_ZN7cutlass13device_kernelIN5flash19enable_sm80_to_sm89INS1_16FlashAttnBwdSm80INS1_25CollectiveMainloopBwdSm80ILi2ELi2EN4cute5tupleIJNS5_1CILi64EEENS7_ILi128EEES8_EEENS_10bfloat16_tEfNS_4arch4Sm80ELb1ELb0ELb1ELb1ELb1ELb0ELb0ELb0ELi2ELi2ELi4ELi2ELb1EEENS1_21CollectiveEpilogueBwdISA_SB_SD_Li256ELb1ELb0ELi2EEENS1_25SingleTileBwdLPTSchedulerILb1ELi128ELb1EEEEEEEEEvNT_6ParamsE$_ZN4cute5tupleIJNS_1CILi0EEES2_iiEEC2ERKS2_S5_RKiS7_) ;  /* 0xffffdad000007944 */ /* 0x000fea0003c3ffff */
[----:B------:R2:W5:Y:S04]  /*b400*/  LDL R46, [R1+0x1a0] ;  /* 0x0001a000012e7983 */ /* 0x0005680000100800 */
[----:B-1----:R2:W5:Y:S01]  /*b410*/  LDL R10, [R1+0x19c] ;  /* 0x00019c00010a7983 */ /* 0x0025620000100800 */
[----:B------:R-:W-:-:S04]  /*b420*/  MOV R7, 0x0 ;  /* 0x0000000000077802 */ /* 0x000fc80000000f00 */
[----:B------:R-:W-:Y:S05]  /*b430*/  RET.REL.NODEC R6 `(_ZN7cutlass13device_kernelIN5flash19enable_sm80_to_sm89INS1_16FlashAttnBwdSm80INS1_25CollectiveMainloopBwdSm80ILi2ELi2EN4cute5tupleIJNS5_1CILi64EEENS7_ILi128EEES8_EEENS_10bfloat16_tEfNS_4arch4Sm80ELb1ELb0ELb1ELb1ELb1ELb0ELb0ELb0ELi2ELi2ELi4ELi2ELb1EEENS1_21CollectiveEpilogueBwdISA_SB_SD_Li256ELb1ELb0ELi2EEENS1_25SingleTileBwdLPTSchedulerILb1ELi128ELb1EEEEEEEEEvNT_6ParamsE) ;  /* 0xffff4bc006007950 */ /* 0x000fea0003c3ffff */
        .type           $_ZN7cutlass13device_kernelIN5flash19enable_sm80_to_sm89INS1_16FlashAttnBwdSm80INS1_25CollectiveMainloopBwdSm80ILi2ELi2EN4cute5tupleIJNS5_1CILi64EEENS7_ILi128EEES8_EEENS_10bfloat16_tEfNS_4arch4Sm80ELb1ELb0ELb1ELb1ELb1ELb0ELb0ELb0ELi2ELi2ELi4ELi2ELb1EEENS1_21CollectiveEpilogueBwdISA_SB_SD_Li256ELb1ELb0ELi2EEENS1_25SingleTileBwdLPTSchedulerILb1ELi128ELb1EEEEEEEEEvNT_6ParamsE$_ZZN4cuteplIJNS_1CILi0EEEiEJS2_S2_iiEEEDaRKNS_15ArithmeticTupleIJDpT_EEERKNS3_IJDpT0_EEEENKUlDpRKT_E_clIJS2_iiiEEEDaSH_,@function
        .size           $_ZN7cutlass13device_kernelIN5flash19enable_sm80_to_sm89INS1_16FlashAttnBwdSm80INS1_25CollectiveMainloopBwdSm80ILi2ELi2EN4cute5tupleIJNS5_1CILi64EEENS7_ILi128EEES8_EEENS_10bfloat16_tEfNS_4arch4Sm80ELb1ELb0ELb1ELb1ELb1ELb0ELb0ELb0ELi2ELi2ELi4ELi2ELb1EEENS1_21CollectiveEpilogueBwdISA_SB_SD_Li256ELb1ELb0ELi2EEENS1_25SingleTileBwdLPTSchedulerILb1ELi128ELb1EEEEEEEEEvNT_6ParamsE$_ZZN4cuteplIJNS_1CILi0EEEiEJS2_S2_iiEEEDaRKNS_15ArithmeticTupleIJDpT_EEERKNS3_IJDpT0_EEEENKUlDpRKT_E_clIJS2_iiiEEEDaSH_,($_ZN7cutlass13device_kernelIN5flash19enable_sm80_to_sm89INS1_16FlashAttnBwdSm80INS1_25CollectiveMainloopBwdSm80ILi2ELi2EN4cute5tupleIJNS5_1CILi64EEENS7_ILi128EEES8_EEENS_10bfloat16_tEfNS_4arch4Sm80ELb1ELb0ELb1ELb1ELb1ELb0ELb0ELb0ELi2ELi2ELi4ELi2ELb1EEENS1_21CollectiveEpilogueBwdISA_SB_SD_Li256ELb1ELb0ELi2EEENS1_25SingleTileBwdLPTSchedulerILb1ELi128ELb1EEEEEEEEEvNT_6ParamsE$_ZZN4cuteplIJiEJNS_1CILi0EEEEEEDaRKNS_15ArithmeticTupleIJDpT_EEERKNS3_IJDpT0_EEEENKUlDpRKT_E_clIJiEEEDaSH_ - $_ZN7cutlass13device_kernelIN5flash19enable_sm80_to_sm89INS1_16FlashAttnBwdSm80INS1_25CollectiveMainloopBwdSm80ILi2ELi2EN4cute5tupleIJNS5_1CILi64EEENS7_ILi128EEES8_EEENS_10bfloat16_tEfNS_4arch4Sm80ELb1ELb0ELb1ELb1ELb1ELb0ELb0ELb0ELi2ELi2ELi4ELi2ELb1EEENS1_21CollectiveEpilogueBwdISA_SB_SD_Li256ELb1ELb0ELi2EEENS1_25SingleTileBwdLPTSchedulerILb1ELi128ELb1EEEEEEEEEvNT_6ParamsE$_ZZN4cuteplIJNS_1CILi0EEEiEJS2_S2_iiEEEDaRKNS_15ArithmeticTupleIJDpT_EEERKNS3_IJDpT0_EEEENKUlDpRKT_E_clIJS2_iiiEEEDaSH_)
$_ZN7cutlass13device_kernelIN5flash19enable_sm80_to_sm89INS1_16FlashAttnBwdSm80INS1_25CollectiveMainloopBwdSm80ILi2ELi2EN4cute5tupleIJNS5_1CILi64EEENS7_ILi128EEES8_EEENS_10bfloat16_tEfNS_4arch4Sm80ELb1ELb0ELb1ELb1ELb1ELb0ELb0ELb0ELi2ELi2ELi4ELi2ELb1EEENS1_21CollectiveEpilogueBwdISA_SB_SD_Li256ELb1ELb0ELi2EEENS1_25SingleTileBwdLPTSchedulerILb1ELi128ELb1EEEEEEEEEvNT_6ParamsE$_ZZN4cuteplIJNS_1CILi0EEEiEJS2_S2_iiEEEDaRKNS_15ArithmeticTupleIJDpT_EEERKNS3_IJDpT0_EEEENKUlDpRKT_E_clIJS2_iiiEEEDaSH_:
[----:B------:R-:W-:Y:S01]  /*b440*/  IADD3 R7, R1, 0x19c, RZ ;  /* 0x0000019c01077810 */ /* 0x000fe20007ffe0ff */
[----:B------:R-:W-:Y:S01]  /*b450*/  IMAD.MOV.U32 R46, RZ, RZ, R6 ;  /* 0x000000ffff2e7224 */ /* 0x000fe200078e0006 */
[----:B------:R-:W-:Y:S01]  /*b460*/  MOV R18, 0xb4a0 ;  /* 0x0000b4a000127802 */ /* 0x000fe20000000f00 */
[----:B------:R-:W-:Y:S01]  /*b470*/  IMAD.MOV.U32 R6, RZ, RZ, R27 ;  /* 0x000000ffff067224 */ /* 0x000fe200078e001b */
[----:B------:R-:W-:Y:S02]  /*b480*/  IADD3 R7, R7, c[0x0][0x20], RZ ;  /* 0x0000080007077a10 */ /* 0x000fe40007ffe0ff */
[----:B------:R-:W-:Y:S05]  /*b490*/  CALL.REL.NOINC `($_ZN7cutlass13device_kernelIN5flash19enable_sm80_to_sm89INS1_16FlashAttnBwdSm80INS1_25CollectiveMainloopBwdSm80ILi2ELi2EN4cute5tupleIJNS5_1CILi64EEENS7_ILi128EEES8_EEENS_10bfloat16_tEfNS_4arch4Sm80ELb1ELb0ELb1ELb1ELb1ELb0ELb0ELb0ELi2ELi2ELi4ELi2ELb1EEENS1_21CollectiveEpilogueBwdISA_SB_SD_Li256ELb1ELb0ELi2EEENS1_25SingleTileBwdLPTSchedulerILb1ELi128ELb1EEEEEEEEEvNT_6ParamsE$_ZN4cute5tupleIJNS_1CILi0EEEiiiEEC2ERKS2_RKiS7_S7_) ;  /* 0xffffdad000007944 */ /* 0x000fea0003c3ffff */
[----:B------:R1:W5:Y:S04]  /*b4a0*/  LDL R18, [R1+0x19c] ;  /* 0x00019c0001127983 */ /* 0x0003680000100800 */
[----:B------:R1:W5:Y:S01]  /*b4b0*/  LDL.64 R6, [R1+0x1a0] ;  /* 0x0001a00001067983 */ /* 0x0003620000100a00 */
[----:B------:R-:W-:-:S04]  /*b4c0*/  MOV R11, 0x0 ;  /* 0x00000000000b7802 */ /* 0x000fc80000000f00 */
[----:B------:R-:W-:Y:S05]  /*b4d0*/  RET.REL.NODEC R10 `(_ZN7cutlass13device_kernelIN5flash19enable_sm80_to_sm89INS1_16FlashAttnBwdSm80INS1_25CollectiveMainloopBwdSm80ILi2ELi2EN4cute5tupleIJNS5_1CILi64EEENS7_ILi128EEES8_EEENS_10bfloat16_tEfNS_4arch4Sm80ELb1ELb0ELb1ELb1ELb1ELb0ELb0ELb0ELi2ELi2ELi4ELi2ELb1EEENS1_21CollectiveEpilogueBwdISA_SB_SD_Li256ELb1ELb0ELi2EEENS1_25SingleTileBwdLPTSchedulerILb1ELi128ELb1EEEEEEEEEvNT_6ParamsE) ;  /* 0xffff4b200a007950 */ /* 0x000fea0003c3ffff */
        .type           $_ZN7cutlass13device_kernelIN5flash19enable_sm80_to_sm89INS1_16FlashAttnBwdSm80INS1_25CollectiveMainloopBwdSm80ILi2ELi2EN4cute5tupleIJNS5_1CILi64EEENS7_ILi128EEES8_EEENS_10bfloat16_tEfNS_4arch4Sm80ELb1ELb0ELb1ELb1ELb1ELb0ELb0ELb0ELi2ELi2ELi4ELi2ELb1EEENS1_21CollectiveEpilogueBwdISA_SB_SD_Li256ELb1ELb0ELi2EEENS1_25SingleTileBwdLPTSchedulerILb1ELi128ELb1EEEEEEEEEvNT_6ParamsE$_ZZN4cuteplIJiEJNS_1CILi0EEEEEEDaRKNS_15ArithmeticTupleIJDpT_EEERKNS3_IJDpT0_EEEENKUlDpRKT_E_clIJiEEEDaSH_,@function
        .size           $_ZN7cutlass13device_kernelIN5flash19enable_sm80_to_sm89INS1_16FlashAttnBwdSm80INS1_25CollectiveMainloopBwdSm80ILi2ELi2EN4cute5tupleIJNS5_1CILi64EEENS7_ILi128EEES8_EEENS_10bfloat16_tEfNS_4arch4Sm80ELb1ELb0ELb1ELb1ELb1ELb0ELb0ELb0ELi2ELi2ELi4ELi2ELb1EEENS1_21CollectiveEpilogueBwdISA_SB_SD_Li256ELb1ELb0ELi2EEENS1_25SingleTileBwdLPTSchedulerILb1ELi128ELb1EEEEEEEEEvNT_6ParamsE$_ZZN4cuteplIJiEJNS_1CILi0EEEEEEDaRKNS_15ArithmeticTupleIJDpT_EEERKNS3_IJDpT0_EEEENKUlDpRKT_E_clIJiEEEDaSH_,($_ZN7cutlass13device_kernelIN5flash19enable_sm80_to_sm89INS1_16FlashAttnBwdSm80INS1_25CollectiveMainloopBwdSm80ILi2ELi2EN4cute5tupleIJNS5_1CILi64EEENS7_ILi128EEES8_EEENS_10bfloat16_tEfNS_4arch4Sm80ELb1ELb0ELb1ELb1ELb1ELb0ELb0ELb0ELi2ELi2ELi4ELi2ELb1EEENS1_21CollectiveEpilogueBwdISA_SB_SD_Li256ELb1ELb0ELi2EEENS1_25SingleTileBwdLPTSchedulerILb1ELi128ELb1EEEEEEEEEvNT_6ParamsE$_ZZN4cuteplIJiEJNS_1CILi0EEEiEEEDaRKNS_15ArithmeticTupleIJDpT_EEERKNS3_IJDpT0_EEEENKUlDpRKT_E_clIJiiEEEDaSH_ - $_ZN7cutlass13device_kernelIN5flash19enable_sm80_to_sm89INS1_16FlashAttnBwdSm80INS1_25CollectiveMainloopBwdSm80ILi2ELi2EN4cute5tupleIJNS5_1CILi64EEENS7_ILi128EEES8_EEENS_10bfloat16_tEfNS_4arch4Sm80ELb1ELb0ELb1ELb1ELb1ELb0ELb0ELb0ELi2ELi2ELi4ELi2ELb1EEENS1_21CollectiveEpilogueBwdISA_SB_SD_Li256ELb1ELb0ELi2EEENS1_25SingleTileBwdLPTSchedulerILb1ELi128ELb1EEEEEEEEEvNT_6ParamsE$_ZZN4cuteplIJiEJNS_1CILi0EEEEEEDaRKNS_15ArithmeticTupleIJDpT_EEERKNS3_IJDpT0_EEEENKUlDpRKT_E_clIJiEEEDaSH_)
$_ZN7cutlass13device_kernelIN5flash19enable_sm80_to_sm89INS1_16FlashAttnBwdSm80INS1_25CollectiveMainloopBwdSm80ILi2ELi2EN4cute5tupleIJNS5_1CILi64EEENS7_ILi128EEES8_EEENS_10bfloat16_tEfNS_4arch4Sm80ELb1ELb0ELb1ELb1ELb1ELb0ELb0ELb0ELi2ELi2ELi4ELi2ELb1EEENS1_21CollectiveEpilogueBwdISA_SB_SD_Li256ELb1ELb0ELi2EEENS1_25SingleTileBwdLPTSchedulerILb1ELi128ELb1EEEEEEEEEvNT_6ParamsE$_ZZN4cuteplIJiEJNS_1CILi0EEEEEEDaRKNS_15ArithmeticTupleIJDpT_EEERKNS3_IJDpT0_EEEENKUlDpRKT_E_clIJiEEEDaSH_:
[----:B------:R-:W-:Y:S02]  /*b4e0*/  IADD3 R6, R1, 0x188, RZ ;  /* 0x0000018801067810 */ /* 0x000fe40007ffe0ff */
[----:B------:R-:W-:Y:S02]  /*b4f0*/  MOV R16, 0xb520 ;  /* 0x0000b52000107802 */ /* 0x000fe40000000f00 */
[----:B------:R-:W-:Y:S02]  /*b500*/  IADD3 R6, R6, c[0x0][0x20], RZ ;  /* 0x0000080006067a10 */ /* 0x000fe40007ffe0ff */
[----:B------:R-:W-:Y:S05]  /*b510*/  CALL.REL.NOINC `($_ZN7cutlass13device_kernelIN5flash19enable_sm80_to_sm89INS1_16FlashAttnBwdSm80INS1_25CollectiveMainloopBwdSm80ILi2ELi2EN4cute5tupleIJNS5_1CILi64EEENS7_ILi128EEES8_EEENS_10bfloat16_tEfNS_4arch4Sm80ELb1ELb0ELb1ELb1ELb1ELb0ELb0ELb0ELi2ELi2ELi4ELi2ELb1EEENS1_21CollectiveEpilogueBwdISA_SB_SD_Li256ELb1ELb0ELi2EEENS1_25SingleTileBwdLPTSchedulerILb1ELi128ELb1EEEEEEEEEvNT_6ParamsE$_ZN4cute5tupleIJiEEC2ERKi) ;  /* 0xffffdaa000007944 */ /* 0x000fea0003c3ffff */
[----:B------:R1:W5:Y:S01]  /*b520*/  LDL R6, [R1+0x188] ;  /* 0x0001880001067983 */ /* 0x0003620000100800 */
[----:B------:R-:W-:-:S04]  /*b530*/  MOV R21, 0x0 ;  /* 0x0000000000157802 */ /* 0x000fc80000000f00 */
[----:B------:R-:W-:Y:S05]  /*b540*/  RET.REL.NODEC R20 `(_ZN7cutlass13device_kernelIN5flash19enable_sm80_to_sm89INS1_16FlashAttnBwdSm80INS1_25CollectiveMainloopBwdSm80ILi2ELi2EN4cute5tupleIJNS5_1CILi64EEENS7_ILi128EEES8_EEENS_10bfloat16_tEfNS_4arch4Sm80ELb1ELb0ELb1ELb1ELb1ELb0ELb0ELb0ELi2ELi2ELi4ELi2ELb1EEENS1_21CollectiveEpilogueBwdISA_SB_SD_Li256ELb1ELb0ELi2EEENS1_25SingleTileBwdLPTSchedulerILb1ELi128ELb1EEEEEEEEEvNT_6ParamsE) ;  /* 0xffff4ab014007950 */ /* 0x000fea0003c3ffff */
        .type           $_ZN7cutlass13device_kernelIN5flash19enable_sm80_to_sm89INS1_16FlashAttnBwdSm80INS1_25CollectiveMainloopBwdSm80ILi2ELi2EN4cute5tupleIJNS5_1CILi64EEENS7_ILi128EEES8_EEENS_10bfloat16_tEfNS_4arch4Sm80ELb1ELb0ELb1ELb1ELb1ELb0ELb0ELb0ELi2ELi2ELi4ELi2ELb1EEENS1_21CollectiveEpilogueBwdISA_SB_SD_Li256ELb1ELb0ELi2EEENS1_25SingleTileBwdLPTSchedulerILb1ELi128ELb1EEEEEEEEEvNT_6ParamsE$_ZZN4cuteplIJiEJNS_1CILi0EEEiEEEDaRKNS_15ArithmeticTupleIJDpT_EEERKNS3_IJDpT0_EEEENKUlDpRKT_E_clIJiiEEEDaSH_,@function
        .size           $_ZN7cutlass13device_kernelIN5flash19enable_sm80_to_sm89INS1_16FlashAttnBwdSm80INS1_25CollectiveMainloopBwdSm80ILi2ELi2EN4cute5tupleIJNS5_1CILi64EEENS7_ILi128EEES8_EEENS_10bfloat16_tEfNS_4arch4Sm80ELb1ELb0ELb1ELb1ELb1ELb0ELb0ELb0ELi2ELi2ELi4ELi2ELb1EEENS1_21CollectiveEpilogueBwdISA_SB_SD_Li256ELb1ELb0ELi2EEENS1_25SingleTileBwdLPTSchedulerILb1ELi128ELb1EEEEEEEEEvNT_6ParamsE$_ZZN4cuteplIJiEJNS_1CILi0EEEiEEEDaRKNS_15ArithmeticTupleIJDpT_EEERKNS3_IJDpT0_EEEENKUlDpRKT_E_clIJiiEEEDaSH_,($_ZN7cutlass13device_kernelIN5flash19enable_sm80_to_sm89INS1_16FlashAttnBwdSm80INS1_25CollectiveMainloopBwdSm80ILi2ELi2EN4cute5tupleIJNS5_1CILi64EEENS7_ILi128EEES8_EEENS_10bfloat16_tEfNS_4arch4Sm80ELb1ELb0ELb1ELb1ELb1ELb0ELb0ELb0ELi2ELi2ELi4ELi2ELb1EEENS1_21CollectiveEpilogueBwdISA_SB_SD_Li256ELb1ELb0ELi2EEENS1_25SingleTileBwdLPTSchedulerILb1ELi128ELb1EEEEEEEEEvNT_6ParamsE$_ZZN4cuteplIJiiEJNS_1CILi0EEES2_EEEDaRKNS_15ArithmeticTupleIJDpT_EEERKNS3_IJDpT0_EEEENKUlDpRKT_E_clIJiiEEEDaSH_ - $_ZN7cutlass13device_kernelIN5flash19enable_sm80_to_sm89INS1_16FlashAttnBwdSm80INS1_25CollectiveMainloopBwdSm80ILi2ELi2EN4cute5tupleIJNS5_1CILi64EEENS7_ILi128EEES8_EEENS_10bfloat16_tEfNS_4arch4Sm80ELb1ELb0ELb1ELb1ELb1ELb0ELb0ELb0ELi2ELi2ELi4ELi2ELb1EEENS1_21CollectiveEpilogueBwdISA_SB_SD_Li256ELb1ELb0ELi2EEENS1_25SingleTileBwdLPTSchedulerILb1ELi128ELb1EEEEEEEEEvNT_6ParamsE$_ZZN4cuteplIJiEJNS_1CILi0EEEiEEEDaRKNS_15ArithmeticTupleIJDpT_EEERKNS3_IJDpT0_EEEENKUlDpRKT_E_clIJiiEEEDaSH_)
$_ZN7cutlass13device_kernelIN5flash19enable_sm80_to_sm89INS1_16FlashAttnBwdSm80INS1_25CollectiveMainloopBwdSm80ILi2ELi2EN4cute5tupleIJNS5_1CILi64EEENS7_ILi128EEES8_EEENS_10bfloat16_tEfNS_4arch4Sm80ELb1ELb0ELb1ELb1ELb1ELb0ELb0ELb0ELi2ELi2ELi4ELi2ELb1EEENS1_21CollectiveEpilogueBwdISA_SB_SD_Li256ELb1ELb0ELi2EEENS1_25SingleTileBwdLPTSchedulerILb1ELi128ELb1EEEEEEEEEvNT_6ParamsE$_ZZN4cuteplIJiEJNS_1CILi0EEEiEEEDaRKNS_15ArithmeticTupleIJDpT_EEERKNS3_IJDpT0_EEEENKUlDpRKT_E_clIJiiEEEDaSH_:
[----:B------:R-:W-:Y:S02]  /*b550*/  IADD3 R7, R1, 0x19c, RZ ;  /* 0x0000019c01077810 */ /* 0x000fe40007ffe0ff */
[----:B------:R-:W-:Y:S02]  /*b560*/  MOV R8, 0xb590 ;  /* 0x0000b59000087802 */ /* 0x000fe40000000f00 */
[----:B------:R-:W-:Y:S02]  /*b570*/  IADD3 R7, R7, c[0x0][0x20], RZ ;  /* 0x0000080007077a10 */ /* 0x000fe40007ffe0ff */
[----:B------:R-:W-:Y:S05]  /*b580*/  CALL.REL.NOINC `($_ZN7cutlass13device_kernelIN5flash19enable_sm80_to_sm89INS1_16FlashAttnBwdSm80INS1_25CollectiveMainloopBwdSm80ILi2ELi2EN4cute5tupleIJNS5_1CILi64EEENS7_ILi128EEES8_EEENS_10bfloat16_tEfNS_4arch4Sm80ELb1ELb0ELb1ELb1ELb1ELb0ELb0ELb0ELi2ELi2ELi4ELi2ELb1EEENS1_21CollectiveEpilogueBwdISA_SB_SD_Li256ELb1ELb0ELi2EEENS1_25SingleTileBwdLPTSchedulerILb1ELi128ELb1EEEEEEEEEvNT_6ParamsE$_ZN4cute5tupleIJiiEEC2ERKiS3_) ;  /* 0xffffdad000007944 */ /* 0x000fea0003c3ffff */
[----:B-1----:R1:W5:Y:S04]  /*b590*/  LDL R16, [R1+0x1a0] ;  /* 0x0001a00001107983 */ /* 0x0023680000100800 */
[----:B------:R1:W5:Y:S01]  /*b5a0*/  LDL R6, [R1+0x19c] ;  /* 0x00019c0001067983 */ /* 0x0003620000100800 */
[----:B------:R-:W-:Y:S02]  /*b5b0*/  MOV R8, R18 ;  /* 0x0000001200087202 */ /* 0x000fe40000000f00 */
[----:B------:R-:W-:-:S04]  /*b5c0*/  MOV R9, 0x0 ;  /* 0x0000000000097802 */ /* 0x000fc80000000f00 */
[----:B------:R-:W-:Y:S05]  /*b5d0*/  RET.REL.NODEC R8 `(_ZN7cutlass13device_kernelIN5flash19enable_sm80_to_sm89INS1_16FlashAttnBwdSm80INS1_25CollectiveMainloopBwdSm80ILi2ELi2EN4cute5tupleIJNS5_1CILi64EEENS7_ILi128EEES8_EEENS_10bfloat16_tEfNS_4arch4Sm80ELb1ELb0ELb1ELb1ELb1ELb0ELb0ELb0ELi2ELi2ELi4ELi2ELb1EEENS1_21CollectiveEpilogueBwdISA_SB_SD_Li256ELb1ELb0ELi2EEENS1_25SingleTileBwdLPTSchedulerILb1ELi128ELb1EEEEEEEEEvNT_6ParamsE) ;  /* 0xffff4a2008007950 */ /* 0x000fea0003c3ffff */
        .type           $_ZN7cutlass13device_kernelIN5flash19enable_sm80_to_sm89INS1_16FlashAttnBwdSm80INS1_25CollectiveMainloopBwdSm80ILi2ELi2EN4cute5tupleIJNS5_1CILi64EEENS7_ILi128EEES8_EEENS_10bfloat16_tEfNS_4arch4Sm80ELb1ELb0ELb1ELb1ELb1ELb0ELb0ELb0ELi2ELi2ELi4ELi2ELb1EEENS1_21CollectiveEpilogueBwdISA_SB_SD_Li256ELb1ELb0ELi2EEENS1_25SingleTileBwdLPTSchedulerILb1ELi128ELb1EEEEEEEEEvNT_6ParamsE$_ZZN4cuteplIJiiEJNS_1CILi0EEES2_EEEDaRKNS_15ArithmeticTupleIJDpT_EEERKNS3_IJDpT0_EEEENKUlDpRKT_E_clIJiiEEEDaSH_,@function
        .size           $_ZN7cutlass13device_kernelIN5flash19enable_sm80_to_sm89INS1_16FlashAttnBwdSm80INS1_25CollectiveMainloopBwdSm80ILi2ELi2EN4cute5tupleIJNS5_1CILi64EEENS7_ILi128EEES8_EEENS_10bfloat16_tEfNS_4arch4Sm80ELb1ELb0ELb1ELb1ELb1ELb0ELb0ELb0ELi2ELi2ELi4ELi2ELb1EEENS1_21CollectiveEpilogueBwdISA_SB_SD_Li256ELb1ELb0ELi2EEENS1_25SingleTileBwdLPTSchedulerILb1ELi128ELb1EEEEEEEEEvNT_6ParamsE$_ZZN4cuteplIJiiEJNS_1CILi0EEES2_EEEDaRKNS_15ArithmeticTupleIJDpT_EEERKNS3_IJDpT0_EEEENKUlDpRKT_E_clIJiiEEEDaSH_,($_ZN7cutlass13device_kernelIN5flash19enable_sm80_to_sm89INS1_16FlashAttnBwdSm80INS1_25CollectiveMainloopBwdSm80ILi2ELi2EN4cute5tupleIJNS5_1CILi64EEENS7_ILi128EEES8_EEENS_10bfloat16_tEfNS_4arch4Sm80ELb1ELb0ELb1ELb1ELb1ELb0ELb0ELb0ELi2ELi2ELi4ELi2ELb1EEENS1_21CollectiveEpilogueBwdISA_SB_SD_Li256ELb1ELb0ELi2EEENS1_25SingleTileBwdLPTSchedulerILb1ELi128ELb1EEEEEEEEEvNT_6ParamsE$_ZZN5flash25CollectiveMainloopBwdSm80ILi2ELi2EN4cute5tupleIJNS1_1CILi64EEENS3_ILi128EEES4_EEEN7cutlass10bfloat16_tEfNS7_4arch4Sm80ELb1ELb0ELb1ELb1ELb1ELb0ELb0ELb0ELi2ELi2ELi4ELi2ELb1EE3mmaINS_16FlashAttnBwdSm80ISB_NS_21CollectiveEpilogueBwdIS6_S8_SA_Li256ELb1ELb0ELi2EEENS_25SingleTileBwdLPTSchedulerILb1ELi128ELb1EEEE13SharedStorageENS1_6TensorINS1_11ArrayEngineIfLm32EEENS1_6LayoutINS2_IJNS2_IJNS3_ILi2EEESO_EEESO_NS3_ILi4EEEEEENS2_IJNS2_IJNS3_ILi1EEESO_EEESQ_NS3_ILi8EEEEEEEEEEEEbRKNSB_6ParamsERT0_S12_iNS2_IJiiiEEERT_ENKUliiE0_clEii - $_ZN7cutlass13device_kernelIN5flash19enable_sm80_to_sm89INS1_16FlashAttnBwdSm80INS1_25CollectiveMainloopBwdSm80ILi2ELi2EN4cute5tupleIJNS5_1CILi64EEENS7_ILi128EEES8_EEENS_10bfloat16_tEfNS_4arch4Sm80ELb1ELb0ELb1ELb1ELb1ELb0ELb0ELb0ELi2ELi2ELi4ELi2ELb1EEENS1_21CollectiveEpilogueBwdISA_SB_SD_Li256ELb1ELb0ELi2EEENS1_25SingleTileBwdLPTSchedulerILb1ELi128ELb1EEEEEEEEEvNT_6ParamsE$_ZZN4cuteplIJiiEJNS_1CILi0EEES2_EEEDaRKNS_15ArithmeticTupleIJDpT_EEERKNS3_IJDpT0_EEEENKUlDpRKT_E_clIJiiEEEDaSH_)
$_ZN7cutlass13device_kernelIN5flash19enable_sm80_to_sm89INS1_16FlashAttnBwdSm80INS1_25CollectiveMainloopBwdSm80ILi2ELi2EN4cute5tupleIJNS5_1CILi64EEENS7_ILi128EEES8_EEENS_10bfloat16_tEfNS_4arch4Sm80ELb1ELb0ELb1ELb1ELb1ELb0ELb0ELb0ELi2ELi2ELi4ELi2ELb1EEENS1_21CollectiveEpilogueBwdISA_SB_SD_Li256ELb1ELb0ELi2EEENS1_25SingleTileBwdLPTSchedulerILb1ELi128ELb1EEEEEEEEEvNT_6ParamsE$_ZZN4cuteplIJiiEJNS_1CILi0EEES2_EEEDaRKNS_15ArithmeticTupleIJDpT_EEERKNS3_IJDpT0_EEEENKUlDpRKT_E_clIJiiEEEDaSH_:
[----:B------:R-:W-:Y:S01]  /*b5e0*/  IADD3 R7, R1, 0x188, RZ ;  /* 0x0000018801077810 */ /* 0x000fe20007ffe0ff */
[----:B------:R-:W-:Y:S01]  /*b5f0*/  IMAD.MOV.U32 R6, RZ, RZ, R4 ;  /* 0x000000ffff067224 */ /* 0x000fe200078e0004 */
[----:B------:R-:W-:Y:S02]  /*b600*/  MOV R8, 0xb630 ;  /* 0x0000b63000087802 */ /* 0x000fe40000000f00 */
[----:B------:R-:W-:Y:S02]  /*b610*/  IADD3 R7, R7, c[0x0][0x20], RZ ;  /* 0x0000080007077a10 */ /* 0x000fe40007ffe0ff */
[----:B------:R-:W-:Y:S05]  /*b620*/  CALL.REL.NOINC `($_ZN7cutlass13device_kernelIN5flash19enable_sm80_to_sm89INS1_16FlashAttnBwdSm80INS1_25CollectiveMainloopBwdSm80ILi2ELi2EN4cute5tupleIJNS5_1CILi64EEENS7_ILi128EEES8_EEENS_10bfloat16_tEfNS_4arch4Sm80ELb1ELb0ELb1ELb1ELb1ELb0ELb0ELb0ELi2ELi2ELi4ELi2ELb1EEENS1_21CollectiveEpilogueBwdISA_SB_SD_Li256ELb1ELb0ELi2EEENS1_25SingleTileBwdLPTSchedulerILb1ELi128ELb1EEEEEEEEEvNT_6ParamsE$_ZN4cute5tupleIJiiEEC2ERKiS3_) ;  /* 0xffffda3000007944 */ /* 0x000fea0003c3ffff */
[----:B------:R2:W5:Y:S01]  /*b630*/  LDL R21, [R1+0x188] ;  /* 0x0001880001157983 */ /* 0x0005620000100800 */
[----:B-1----:R-:W-:Y:S02]  /*b640*/  MOV R6, R18 ;  /* 0x0000001200067202 */ /* 0x002fe40000000f00 */
[----:B------:R-:W-:-:S04]  /*b650*/  MOV R7, 0x0 ;  /* 0x0000000000077802 */ /* 0x000fc80000000f00 */
[----:B------:R-:W-:Y:S05]  /*b660*/  RET.REL.NODEC R6 `(_ZN7cutlass13device_kernelIN5flash19enable_sm80_to_sm89INS1_16FlashAttnBwdSm80INS1_25CollectiveMainloopBwdSm80ILi2ELi2EN4cute5tupleIJNS5_1CILi64EEENS7_ILi128EEES8_EEENS_10bfloat16_tEfNS_4arch4Sm80ELb1ELb0ELb1ELb1ELb1ELb0ELb0ELb0ELi2ELi2ELi4ELi2ELb1EEENS1_21CollectiveEpilogueBwdISA_SB_SD_Li256ELb1ELb0ELi2EEENS1_25SingleTileBwdLPTSchedulerILb1ELi128ELb1EEEEEEEEEvNT_6ParamsE) ;  /* 0xffff499006007950 */ /* 0x000fea0003c3ffff */
        .type           $_ZN7cutlass13device_kernelIN5flash19enable_sm80_to_sm89INS1_16FlashAttnBwdSm80INS1_25CollectiveMainloopBwdSm80ILi2ELi2EN4cute5tupleIJNS5_1CILi64EEENS7_ILi128EEES8_EEENS_10bfloat16_tEfNS_4arch4Sm80ELb1ELb0ELb1ELb1ELb1ELb0ELb0ELb0ELi2ELi2ELi4ELi2ELb1EEENS1_21CollectiveEpilogueBwdISA_SB_SD_Li256ELb1ELb0ELi2EEENS1_25SingleTileBwdLPTSchedulerILb1ELi128ELb1EEEEEEEEEvNT_6ParamsE$_ZZN5flash25CollectiveMainloopBwdSm80ILi2ELi2EN4cute5tupleIJNS1_1CILi64EEENS3_ILi128EEES4_EEEN7cutlass10bfloat16_tEfNS7_4arch4Sm80ELb1ELb0ELb1ELb1ELb1ELb0ELb0ELb0ELi2ELi2ELi4ELi2ELb1EE3mmaINS_16FlashAttnBwdSm80ISB_NS_21CollectiveEpilogueBwdIS6_S8_SA_Li256ELb1ELb0ELi2EEENS_25SingleTileBwdLPTSchedulerILb1ELi128ELb1EEEE13SharedStorageENS1_6TensorINS1_11ArrayEngineIfLm32EEENS1_6LayoutINS2_IJNS2_IJNS3_ILi2EEESO_EEESO_NS3_ILi4EEEEEENS2_IJNS2_IJNS3_ILi1EEESO_EEESQ_NS3_ILi8EEEEEEEEEEEEbRKNSB_6ParamsERT0_S12_iNS2_IJiiiEEERT_ENKUliiE0_clEii,@function
        .size           $_ZN7cutlass13device_kernelIN5flash19enable_sm80_to_sm89INS1_16FlashAttnBwdSm80INS1_25CollectiveMainloopBwdSm80ILi2ELi2EN4cute5tupleIJNS5_1CILi64EEENS7_ILi128EEES8_EEENS_10bfloat16_tEfNS_4arch4Sm80ELb1ELb0ELb1ELb1ELb1ELb0ELb0ELb0ELi2ELi2ELi4ELi2ELb1EEENS1_21CollectiveEpilogueBwdISA_SB_SD_Li256ELb1ELb0ELi2EEENS1_25SingleTileBwdLPTSchedulerILb1ELi128ELb1EEEEEEEEEvNT_6ParamsE$_ZZN5flash25CollectiveMainloopBwdSm80ILi2ELi2EN4cute5tupleIJNS1_1CILi64EEENS3_ILi128EEES4_EEEN7cutlass10bfloat16_tEfNS7_4arch4Sm80ELb1ELb0ELb1ELb1ELb1ELb0ELb0ELb0ELi2ELi2ELi4ELi2ELb1EE3mmaINS_16FlashAttnBwdSm80ISB_NS_21CollectiveEpilogueBwdIS6_S8_SA_Li256ELb1ELb0ELi2EEENS_25SingleTileBwdLPTSchedulerILb1ELi128ELb1EEEE13SharedStorageENS1_6TensorINS1_11ArrayEngineIfLm32EEENS1_6LayoutINS2_IJNS2_IJNS3_ILi2EEESO_EEESO_NS3_ILi4EEEEEENS2_IJNS2_IJNS3_ILi1EEESO_EEESQ_NS3_ILi8EEEEEEEEEEEEbRKNSB_6ParamsERT0_S12_iNS2_IJiiiEEERT_ENKUliiE0_clEii,($_ZN7cutlass13device_kernelIN5flash19enable_sm80_to_sm89INS1_16FlashAttnBwdSm80INS1_25CollectiveMainloopBwdSm80ILi2ELi2EN4cute5tupleIJNS5_1CILi64EEENS7_ILi128EEES8_EEENS_10bfloat16_tEfNS_4arch4Sm80ELb1ELb0ELb1ELb1ELb1ELb0ELb0ELb0ELi2ELi2ELi4ELi2ELb1EEENS1_21CollectiveEpilogueBwdISA_SB_SD_Li256ELb1ELb0ELi2EEENS1_25SingleTileBwdLPTSchedulerILb1ELi128ELb1EEEEEEEEEvNT_6ParamsE$_ZZN5flash25CollectiveMainloopBwdSm80ILi2ELi2EN4cute5tupleIJNS1_1CILi64EEENS3_ILi128EEES4_EEEN7cutlass10bfloat16_tEfNS7_4arch4Sm80ELb1ELb0ELb1ELb1ELb1ELb0ELb0ELb0ELi2ELi2ELi4ELi2ELb1EE3mmaINS_16FlashAttnBwdSm80ISB_NS_21CollectiveEpilogueBwdIS6_S8_SA_Li256ELb1ELb0ELi2EEENS_25SingleTileBwdLPTSchedulerILb1ELi128ELb1EEEE13SharedStorageENS1_6TensorINS1_11ArrayEngineIfLm32EEENS1_6LayoutINS2_IJNS2_IJNS3_ILi2EEESO_EEESO_NS3_ILi4EEEEEENS2_IJNS2_IJNS3_ILi1EEESO_EEESQ_NS3_ILi8EEEEEEEEEEEEbRKNSB_6ParamsERT0_S12_iNS2_IJiiiEEERT_ENKUliiE_clEii - $_ZN7cutlass13device_kernelIN5flash19enable_sm80_to_sm89INS1_16FlashAttnBwdSm80INS1_25CollectiveMainloopBwdSm80ILi2ELi2EN4cute5tupleIJNS5_1CILi64EEENS7_ILi128EEES8_EEENS_10bfloat16_tEfNS_4arch4Sm80ELb1ELb0ELb1ELb1ELb1ELb0ELb0ELb0ELi2ELi2ELi4ELi2ELb1EEENS1_21CollectiveEpilogueBwdISA_SB_SD_Li256ELb1ELb0ELi2EEENS1_25SingleTileBwdLPTSchedulerILb1ELi128ELb1EEEEEEEEEvNT_6ParamsE$_ZZN5flash25CollectiveMainloopBwdSm80ILi2ELi2EN4cute5tupleIJNS1_1CILi64EEENS3_ILi128EEES4_EEEN7cutlass10bfloat16_tEfNS7_4arch4Sm80ELb1ELb0ELb1ELb1ELb1ELb0ELb0ELb0ELi2ELi2ELi4ELi2ELb1EE3mmaINS_16FlashAttnBwdSm80ISB_NS_21CollectiveEpilogueBwdIS6_S8_SA_Li256ELb1ELb0ELi2EEENS_25SingleTileBwdLPTSchedulerILb1ELi128ELb1EEEE13SharedStorageENS1_6TensorINS1_11ArrayEngineIfLm32EEENS1_6LayoutINS2_IJNS2_IJNS3_ILi2EEESO_EEESO_NS3_ILi4EEEEEENS2_IJNS2_IJNS3_ILi1EEESO_EEESQ_NS3_ILi8EEEEEEEEEEEEbRKNSB_6ParamsERT0_S12_iNS2_IJiiiEEERT_ENKUliiE0_clEii)
$_ZN7cutlass13device_kernelIN5flash19enable_sm80_to_sm89INS1_16FlashAttnBwdSm80INS1_25CollectiveMainloopBwdSm80ILi2ELi2EN4cute5tupleIJNS5_1CILi64EEENS7_ILi128EEES8_EEENS_10bfloat16_tEfNS_4arch4Sm80ELb1ELb0ELb1ELb1ELb1ELb0ELb0ELb0ELi2ELi2ELi4ELi2ELb1EEENS1_21CollectiveEpilogueBwdISA_SB_SD_Li256ELb1ELb0ELi2EEENS1_25SingleTileBwdLPTSchedulerILb1ELi128ELb1EEEEEEEEEvNT_6ParamsE$_ZZN5flash25CollectiveMainloopBwdSm80ILi2ELi2EN4cute5tupleIJNS1_1CILi64EEENS3_ILi128EEES4_EEEN7cutlass10bfloat16_tEfNS7_4arch4Sm80ELb1ELb0ELb1ELb1ELb1ELb0ELb0ELb0ELi2ELi2ELi4ELi2ELb1EE3mmaINS_16FlashAttnBwdSm80ISB_NS_21CollectiveEpilogueBwdIS6_S8_SA_Li256ELb1ELb0ELi2EEENS_25SingleTileBwdLPTSchedulerILb1ELi128ELb1EEEE13SharedStorageENS1_6TensorINS1_11ArrayEngineIfLm32EEENS1_6LayoutINS2_IJNS2_IJNS3_ILi2EEESO_EEESO_NS3_ILi4EEEEEENS2_IJNS2_IJNS3_ILi1EEESO_EEESQ_NS3_ILi8EEEEEEEEEEEEbRKNSB_6ParamsERT0_S12_iNS2_IJiiiEEERT_ENKUliiE0_clEii:
        /* <DEDUP_REMOVED lines=10> */
[----:B-1---5:R-:W-:Y:S05]  /*b710*/  CALL.REL.NOINC `($_ZN7cutlass13device_kernelIN5flash19enable_sm80_to_sm89INS1_16FlashAttnBwdSm80INS1_25CollectiveMainloopBwdSm80ILi2ELi2EN4cute5tupleIJNS5_1CILi64EEENS7_ILi128EEES8_EEENS_10bfloat16_tEfNS_4arch4Sm80ELb1ELb0ELb1ELb1ELb1ELb0ELb0ELb0ELi2ELi2ELi4ELi2ELb1EEENS1_21CollectiveEpilogueBwdISA_SB_SD_Li256ELb1ELb0ELi2EEENS1_25SingleTileBwdLPTSchedulerILb1ELi128ELb1EEEEEEEEEvNT_6ParamsE$_ZN4cute3eso3ESOILb1ELb0EJNS_10UnderscoreES2_S2_iEEC2ERKS2_S5_S5_RKi) ;  /* 0xffffcdb000007944 */ /* 0x022fea0003c3ffff */
[----:B-1----:R-:W2:Y:S01]  /*b720*/  LDL R7, [R1+0x168] ;  /* 0x0001680001077983 */ /* 0x002ea20000100800 */
[----:B------:R-:W-:Y:S02]  /*b730*/  MOV R8, 0xb760 ;  /* 0x0000b76000087802 */ /* 0x000fe40000000f00 */
[----:B--2---:R-:W-:Y:S02]  /*b740*/  SHF.L.U32 R7, R7, 0xc, RZ ;  /* 0x0000000c07077819 */ /* 0x004fe400000006ff */
[----:B------:R-:W-:Y:S05]  /*b750*/  CALL.REL.NOINC `($_ZN7cutlass13device_kernelIN5flash19enable_sm80_to_sm89INS1_16FlashAttnBwdSm80INS1_25CollectiveMainloopBwdSm80ILi2ELi2EN4cute5tupleIJNS5_1CILi64EEENS7_ILi128EEES8_EEENS_10bfloat16_tEfNS_4arch4Sm80ELb1ELb0ELb1ELb1ELb1ELb0ELb0ELb0ELi2ELi2ELi4ELi2ELb1EEENS1_21CollectiveEpilogueBwdISA_SB_SD_Li256ELb1ELb0ELi2EEENS1_25SingleTileBwdLPTSchedulerILb1ELi128ELb1EEEEEEEEEvNT_6ParamsE$_ZN4cute3eso3ESOILb1ELb0EJNS_6LayoutINS_5tupleIJNS3_IJNS_1CILi8EEENS4_ILi1EEEEEENS4_ILi2EEES6_EEENS3_IJNS3_IJS6_NS4_ILi0EEEEEENS4_ILi2048EEESA_EEEEEiEEC2ERKSE_RKi) ;  /* 0xffffd56000007944 */ /* 0x000fea0003c3ffff */
[----:B------:R-:W2:Y:S04]  /*b760*/  LD.E.64 R10, [R10.64] ;  /* 0x000000040a0a7980 */ /* 0x000ea8000c101b00 */
[----:B------:R-:W2:Y:S01]  /*b770*/  LDL R8, [R1+0x168] ;  /* 0x0001680001087983 */ /* 0x000ea20000100800 */
[----:B------:R-:W-:Y:S01]  /*b780*/  MOV R16, 0xb7b0 ;  /* 0x0000b7b000107802 */ /* 0x000fe20000000f00 */
[----:B--2---:R-:W-:-:S04]  /*b790*/  IMAD.WIDE R8, R8, 0x2, R10 ;  /* 0x0000000208087825 */ /* 0x004fc800078e020a */
[----:B-1----:R-:W-:Y:S05]  /*b7a0*/  CALL.REL.NOINC `($_ZN7cutlass13device_kernelIN5flash19enable_sm80_to_sm89INS1_16FlashAttnBwdSm80INS1_25CollectiveMainloopBwdSm80ILi2ELi2EN4cute5tupleIJNS5_1CILi64EEENS7_ILi128EEES8_EEENS_10bfloat16_tEfNS_4arch4Sm80ELb1ELb0ELb1ELb1ELb1ELb0ELb0ELb0ELi2ELi2ELi4ELi2ELb1EEENS1_21CollectiveEpilogueBwdISA_SB_SD_Li256ELb1ELb0ELi2EEENS1_25SingleTileBwdLPTSchedulerILb1ELi128ELb1EEEEEEEEEvNT_6ParamsE$_ZN4cute8smem_ptrIPN7cutlass10bfloat16_tEECI1NS_12iter_adaptorIS3_S4_EEES3_) ;  /* 0xffffd9d000007944 */ /* 0x002fea0003c3ffff */
[----:B------:R1:W5:Y:S01]  /*b7b0*/  LDL.64 R6, [R1+0x168] ;  /* 0x0001680001067983 */ /* 0x0003620000100a00 */
[----:B------:R-:W-:-:S03]  /*b7c0*/  MOV R10, 0xb7e0 ;  /* 0x0000b7e0000a7802 */ /* 0x000fc60000000f00 */
[----:B-1---5:R-:W-:Y:S05]  /*b7d0*/  CALL.REL.NOINC `($_ZN7cutlass13device_kernelIN5flash19enable_sm80_to_sm89INS1_16FlashAttnBwdSm80INS1_25CollectiveMainloopBwdSm80ILi2ELi2EN4cute5tupleIJNS5_1CILi64EEENS7_ILi128EEES8_EEENS_10bfloat16_tEfNS_4arch4Sm80ELb1ELb0ELb1ELb1ELb1ELb0ELb0ELb0ELi2ELi2ELi4ELi2ELb1EEENS1_21CollectiveEpilogueBwdISA_SB_SD_Li256ELb1ELb0ELi2EEENS1_25SingleTileBwdLPTSchedulerILb1ELi128ELb1EEEEEEEEEvNT_6ParamsE$_ZN4cute3eso3ESOILb1ELb0EJNS_6LayoutINS_5tupleIJNS3_IJNS_1CILi8EEENS4_ILi1EEEEEENS4_ILi2EEES6_EEENS3_IJNS3_IJS6_NS4_ILi0EEEEEENS4_ILi2048EEESA_EEEEENS_10ViewEngineINS_8smem_ptrIPN7cutlass10bfloat16_tEEEEEEEC2ERKSE_RKSL_) ;  /* 0xffffd4a000007944 */ /* 0x022fea0003c3ffff */
[----:B------:R2:W5:Y:S04]  /*b7e0*/  LDL.64 R22, [R1+0x168] ;  /* 0x0001680001167983 */ /* 0x0005680000100a00 */
[----:B------:R2:W5:Y:S01]  /*b7f0*/  LDL.64 R104, [R14+0x8] ;  /* 0x000008000e687983 */ /* 0x0005620000100a00 */
[----:B-1----:R-:W-:-:S02]  /*b800*/  MOV R7, R17 ;  /* 0x0000001100077202 */ /* 0x002fc40000000f00 */
[----:B------:R-:W-:Y:S02]  /*b810*/  MOV R8, 0xb830 ;  /* 0x0000b83000087802 */ /* 0x000fe40000000f00 */
[----:B--2--5:R-:W-:Y:S05]  /*b820*/  CALL.REL.NOINC `($_ZN7cutlass13device_kernelIN5flash19enable_sm80_to_sm89INS1_16FlashAttnBwdSm80INS1_25CollectiveMainloopBwdSm80ILi2ELi2EN4cute5tupleIJNS5_1CILi64EEENS7_ILi128EEES8_EEENS_10bfloat16_tEfNS_4arch4Sm80ELb1ELb0ELb1ELb1ELb1ELb0ELb0ELb0ELi2ELi2ELi4ELi2ELb1EEENS1_21CollectiveEpilogueBwdISA_SB_SD_Li256ELb1ELb0ELi2EEENS1_25SingleTileBwdLPTSchedulerILb1ELi128ELb1EEEEEEEEEvNT_6ParamsE$_ZN4cute3eso3ESOILb1ELb0EJNS_10UnderscoreES2_S2_iEEC2ERKS2_S5_S5_RKi) ;  /* 0xffffcca000007944 */ /* 0x024fea0003c3ffff */
[----:B------:R-:W2:Y:S04]  /*b830*/  LDL R15, [R1+0x168] ;  /* 0x00016800010f7983 */ /* 0x000ea80000100800 */
[----:B-1----:R1:W5:Y:S01]  /*b840*/  LD.E.64 R6, [R104.64+0x8] ;  /* 0x0000080468067980 */ /* 0x002362000c101b00 */
[----:B------:R-:W-:Y:S02]  /*b850*/  MOV R8, 0xb880 ;  /* 0x0000b88000087802 */ /* 0x000fe40000000f00 */
[----:B--2---:R-:W-:Y:S02]  /*b860*/  SHF.R.S32.HI R11, RZ, 0x1f, R15 ;  /* 0x0000001fff0b7819 */ /* 0x004fe4000001140f */
[----:B-1---5:R-:W-:Y:S05]  /*b870*/  CALL.REL.NOINC `($_ZN7cutlass13device_kernelIN5flash19enable_sm80_to_sm89INS1_16FlashAttnBwdSm80INS1_25CollectiveMainloopBwdSm80ILi2ELi2EN4cute5tupleIJNS5_1CILi64EEENS7_ILi128EEES8_EEENS_10bfloat16_tEfNS_4arch4Sm80ELb1ELb0ELb1ELb1ELb1ELb0ELb0ELb0ELi2ELi2ELi4ELi2ELb1EEENS1_21CollectiveEpilogueBwdISA_SB_SD_Li256ELb1ELb0ELi2EEENS1_25SingleTileBwdLPTSchedulerILb1ELi128ELb1EEEEEEEEEvNT_6ParamsE$_ZZN4cute5sliceINS_5tupleIJNS_10UnderscoreES2_S2_iEEENS1_IJNS1_IJNS_1CILi1EEENS4_ILi0EEEEEElS6_lEEEEEDaRKT_RKT0_ENKUlRKT_RKT0_E_clIS2_lEEDaSH_SK_) ;  /* 0xffffde7000007944 */ /* 0x022fea0003c3ffff */
[----:B-----5:R-:W-:Y:S02]  /*b880*/  MOV R9, R7 ;  /* 0x0000000700097202 */ /* 0x020fe40000000f00 */
[----:B------:R-:W-:Y:S02]  /*b890*/  MOV R8, 0xb8b0 ;  /* 0x0000b8b000087802 */ /* 0x000fe40000000f00 */
[----:B-1----:R-:W-:Y:S05]  /*b8a0*/  CALL.REL.NOINC `($_ZN7cutlass13device_kernelIN5flash19enable_sm80_to_sm89INS1_16FlashAttnBwdSm80INS1_25CollectiveMainloopBwdSm80ILi2ELi2EN4cute5tupleIJNS5_1CILi64EEENS7_ILi128EEES8_EEENS_10bfloat16_tEfNS_4arch4Sm80ELb1ELb0ELb1ELb1ELb1ELb0ELb0ELb0ELi2ELi2ELi4ELi2ELb1EEENS1_21CollectiveEpilogueBwdISA_SB_SD_Li256ELb1ELb0ELi2EEENS1_25SingleTileBwdLPTSchedulerILb1ELi128ELb1EEEEEEEEEvNT_6ParamsE$_ZZN4cute12filter_tupleINS_5tupleIJNS_10UnderscoreES2_S2_iEEENS1_IJNS1_IJNS_1CILi1EEENS4_ILi0EEEEEElS6_lEEEZNS_5sliceIS3_S8_EEDaRKT_RKT0_EUlRKT_RKT0_E_EEDaSC_SF_OT1_ENKUlDpSI_E_clIJNS1_IJS7_EEENS1_IJlEEENS1_IJS6_EEENS1_IJEEEEEEDaSP_) ;  /* 0xffffd9d000007944 */ /* 0x002fea0003c3ffff */
[----:B-----5:R-:W-:Y:S02]  /*b8b0*/  MOV R9, R7 ;  /* 0x0000000700097202 */ /* 0x020fe40000000f00 */
[----:B------:R-:W-:-:S02]  /*b8c0*/  MOV R8, 0xb8e0 ;  /* 0x0000b8e000087802 */ /* 0x000fc40000000f00 */
[----:B-1----:R-:W-:Y:S05]  /*b8d0*/  CALL.REL.NOINC `($_ZN7cutlass13device_kernelIN5flash19enable_sm80_to_sm89INS1_16FlashAttnBwdSm80INS1_25CollectiveMainloopBwdSm80ILi2ELi2EN4cute5tupleIJNS5_1CILi64EEENS7_ILi128EEES8_EEENS_10bfloat16_tEfNS_4arch4Sm80ELb1ELb0ELb1ELb1ELb1ELb0ELb0ELb0ELi2ELi2ELi4ELi2ELb1EEENS1_21CollectiveEpilogueBwdISA_SB_SD_Li256ELb1ELb0ELi2EEENS1_25SingleTileBwdLPTSchedulerILb1ELi128ELb1EEEEEEEEEvNT_6ParamsE$_ZN4cute5tupleIJNS0_IJNS0_IJNS_1CILi8EEENS1_ILi1EEEEEENS1_ILi2EEES3_EEENS0_IJNS0_IJS3_NS1_ILi0EEEEEElS7_EEEEEC2ERKS6_RKS9_) ;  /* 0xffffd42000007944 */ /* 0x002fea0003c3ffff */
        /* <DEDUP_REMOVED lines=8> */
[----:B-1---5:R-:W-:Y:S05]  /*b960*/  CALL.REL.NOINC `($_ZN7cutlass13device_kernelIN5flash19enable_sm80_to_sm89INS1_16FlashAttnBwdSm80INS1_25CollectiveMainloopBwdSm80ILi2ELi2EN4cute5tupleIJNS5_1CILi64EEENS7_ILi128EEES8_EEENS_10bfloat16_tEfNS_4arch4Sm80ELb1ELb0ELb1ELb1ELb1ELb0ELb0ELb0ELi2ELi2ELi4ELi2ELb1EEENS1_21CollectiveEpilogueBwdISA_SB_SD_Li256ELb1ELb0ELi2EEENS1_25SingleTileBwdLPTSchedulerILb1ELi128ELb1EEEEEEEEEvNT_6ParamsE$_ZN4cute3eso3ESOILb0ELb0EJNS_6LayoutINS_5tupleIJNS3_IJNS_1CILi8EEENS4_ILi1EEEEEENS4_ILi2EEES6_EEENS3_IJNS3_IJS6_NS4_ILi0EEEEEElSA_EEEEElEEC2ERKSD_RKl) ;  /* 0xffffc87000007944 */ /* 0x022fea0003c3ffff */
[----:B------:R-:W2:Y:S04]  /*b970*/  LD.E.64 R104, [R104.64+0x18] ;  /* 0x0000180468687980 */ /* 0x000ea8000c101b00 */
[----:B-1----:R-:W2:Y:S04]  /*b980*/  LDL.64 R8, [R1+0x170] ;  /* 0x0001700001087983 */ /* 0x002ea80000100a00 */
[----:B------:R1:W5:Y:S01]  /*b990*/  LDL.64 R6, [R1+0x168] ;  /* 0x0001680001067983 */ /* 0x0003620000100a00 */
[----:B------:R-:W-:Y:S02]  /*b9a0*/  MOV R16, 0xb9e0 ;  /* 0x0000b9e000107802 */ /* 0x000fe40000000f00 */
[----:B--2---:R-:W-:-:S04]  /*b9b0*/  LEA R10, P0, R8, R104, 0x1 ;  /* 0x00000068080a7211 */ /* 0x004fc800078008ff */
[----:B------:R-:W-:-:S04]  /*b9c0*/  LEA.HI.X R15, R8, R105, R9, 0x1, P0 ;  /* 0x00000069080f7211 */ /* 0x000fc800000f0c09 */
[----:B-1---5:R-:W-:Y:S05]  /*b9d0*/  CALL.REL.NOINC `($_ZN7cutlass13device_kernelIN5flash19enable_sm80_to_sm89INS1_16FlashAttnBwdSm80INS1_25CollectiveMainloopBwdSm80ILi2ELi2EN4cute5tupleIJNS5_1CILi64EEENS7_ILi128EEES8_EEENS_10bfloat16_tEfNS_4arch4Sm80ELb1ELb0ELb1ELb1ELb1ELb0ELb0ELb0ELi2ELi2ELi4ELi2ELb1EEENS1_21CollectiveEpilogueBwdISA_SB_SD_Li256ELb1ELb0ELi2EEENS1_25SingleTileBwdLPTSchedulerILb1ELi128ELb1EEEEEEEEEvNT_6ParamsE$_ZN4cute8gmem_ptrIPKN7cutlass10bfloat16_tEECI1NS_12iter_adaptorIS4_S5_EEES4_) ;  /* 0xffffd6c000007944 */ /* 0x022fea0003c3ffff */
[----:B------:R-:W2:Y:S01]  /*b9e0*/  LDL.64 R10, [R1+0x168] ;  /* 0x00016800010a7983 */ /* 0x000ea20000100a00 */
[----:B------:R-:W-:-:S03]  /*b9f0*/  MOV R9, R7 ;  /* 0x0000000700097202 */ /* 0x000fc60000000f00 */
[----:B--2---:R1:W-:Y:S02]  /*ba00*/  STL.64 [R1+0x178], R10 ;  /* 0x0001780a01007387 */ /* 0x0043e40000100a00 */
[----:B-1----:R-:W-:Y:S02]  /*ba10*/  MOV R10, 0xba30 ;  /* 0x0000ba30000a7802 */ /* 0x002fe40000000f00 */
[----:B------:R-:W-:Y:S05]  /*ba20*/  CALL.REL.NOINC `($_ZN7cutlass13device_kernelIN5flash19enable_sm80_to_sm89INS1_16FlashAttnBwdSm80INS1_25CollectiveMainloopBwdSm80ILi2ELi2EN4cute5tupleIJNS5_1CILi64EEENS7_ILi128EEES8_EEENS_10bfloat16_tEfNS_4arch4Sm80ELb1ELb0ELb1ELb1ELb1ELb0ELb0ELb0ELi2ELi2ELi4ELi2ELb1EEENS1_21CollectiveEpilogueBwdISA_SB_SD_Li256ELb1ELb0ELi2EEENS1_25SingleTileBwdLPTSchedulerILb1ELi128ELb1EEEEEEEEEvNT_6ParamsE$_ZN4cute3eso3ESOILb0ELb0EJNS_6LayoutINS_5tupleIJNS3_IJNS_1CILi8EEENS4_ILi1EEEEEENS4_ILi2EEES6_EEENS3_IJNS3_IJS6_NS4_ILi0EEEEEElSA_EEEEENS_10ViewEngineINS_8gmem_ptrIPKN7cutlass10bfloat16_tEEEEEEEC2ERKSD_RKSL_) ;  /* 0xffffc72000007944 */ /* 0x000fea0003c3ffff */
        /* <DEDUP_REMOVED lines=10> */
[----:B-1---5:R-:W-:Y:S05]  /*bad0*/  CALL.REL.NOINC `($_ZN7cutlass13device_kernelIN5flash19enable_sm80_to_sm89INS1_16FlashAttnBwdSm80INS1_25CollectiveMainloopBwdSm80ILi2ELi2EN4cute5tupleIJNS5_1CILi64EEENS7_ILi128EEES8_EEENS_10bfloat16_tEfNS_4arch4Sm80ELb1ELb0ELb1ELb1ELb1ELb0ELb0ELb0ELi2ELi2ELi4ELi2ELb1EEENS1_21CollectiveEpilogueBwdISA_SB_SD_Li256ELb1ELb0ELi2EEENS1_25SingleTileBwdLPTSchedulerILb1ELi128ELb1EEEEEEEEEvNT_6ParamsE$_ZZN4cuteplIJiiEJNS_1CILi0EEES2_EEEDaRKNS_15ArithmeticTupleIJDpT_EEERKNS3_IJDpT0_EEEENKUlDpRKT_E_clIJiiEEEDaSH_) ;  /* 0xfffffb0000007944 */ /* 0x022fea0003c3ffff */
[----:B-----5:R-:W-:Y:S01]  /*bae0*/  IMAD.IADD R21, R108, 0x1, -R21 ;  /* 0x000000016c157824 */ /* 0x020fe200078e0a15 */
[----:B------:R-:W-:Y:S02]  /*baf0*/  MOV R7, RZ ;  /* 0x000000ff00077202 */ /* 0x000fe40000000f00 */
[----:B------:R-:W-:Y:S02]  /*bb00*/  MOV R8, 0xbb20 ;  /* 0x0000bb2000087802 */ /* 0x000fe40000000f00 */
[----:B--2---:R-:W-:Y:S05]  /*bb10*/  CALL.REL.NOINC `($_ZN7cutlass13device_kernelIN5flash19enable_sm80_to_sm89INS1_16FlashAttnBwdSm80INS1_25CollectiveMainloopBwdSm80ILi2ELi2EN4cute5tupleIJNS5_1CILi64EEENS7_ILi128EEES8_EEENS_10bfloat16_tEfNS_4arch4Sm80ELb1ELb0ELb1ELb1ELb1ELb0ELb0ELb0ELi2ELi2ELi4ELi2ELb1EEENS1_21CollectiveEpilogueBwdISA_SB_SD_Li256ELb1ELb0ELi2EEENS1_25SingleTileBwdLPTSchedulerILb1ELi128ELb1EEEEEEEEEvNT_6ParamsE$_ZN4cute3eso3ESOILb1ELb0EJNS_1CILi0EEEiS3_EEC2ERKS3_RKiS6_) ;  /* 0xffffcc7000007944 */ /* 0x004fea0003c3ffff */
[----:B-1----:R-:W2:Y:S01]  /*bb20*/  LDL R7, [R1+0x168] ;  /* 0x0001680001077983 */ /* 0x002ea20000100800 */
[----:B------:R-:W-:Y:S01]  /*bb30*/  IMAD.MOV.U32 R6, RZ, RZ, R4 ;  /* 0x000000ffff067224 */ /* 0x000fe200078e0004 */
[----:B------:R-:W-:Y:S02]  /*bb40*/  MOV R16, 0xbb70 ;  /* 0x0000bb7000107802 */ /* 0x000fe40000000f00 */
[----:B--2---:R-:W-:Y:S02]  /*bb50*/  SHF.L.U32 R7, R7, 0x5, RZ ;  /* 0x0000000507077819 */ /* 0x004fe400000006ff */
[----:B------:R-:W-:Y:S05]  /*bb60*/  CALL.REL.NOINC `($_ZN7cutlass13device_kernelIN5flash19enable_sm80_to_sm89INS1_16FlashAttnBwdSm80INS1_25CollectiveMainloopBwdSm80ILi2ELi2EN4cute5tupleIJNS5_1CILi64EEENS7_ILi128EEES8_EEENS_10bfloat16_tEfNS_4arch4Sm80ELb1ELb0ELb1ELb1ELb1ELb0ELb0ELb0ELi2ELi2ELi4ELi2ELb1EEENS1_21CollectiveEpilogueBwdISA_SB_SD_Li256ELb1ELb0ELi2EEENS1_25SingleTileBwdLPTSchedulerILb1ELi128ELb1EEEEEEEEEvNT_6ParamsE$_ZN4cute5tupleIJiEEC2ERKi) ;  /* 0xffffd45000007944 */ /* 0x000fea0003c3ffff */
[----:B------:R1:W5:Y:S01]  /*bb70*/  LDL R7, [R1+0x168] ;  /* 0x0001680001077983 */ /* 0x0003620000100800 */
[----:B------:R-:W-:Y:S02]  /*bb80*/  MOV R6, R20 ;  /* 0x0000001400067202 */ /* 0x000fe40000000f00 */
[----:B------:R-:W-:-:S02]  /*bb90*/  MOV R16, 0xbbb0 ;  /* 0x0000bbb000107802 */ /* 0x000fc40000000f00 */
[----:B-1---5:R-:W-:Y:S05]  /*bba0*/  CALL.REL.NOINC `($_ZN7cutlass13device_kernelIN5flash19enable_sm80_to_sm89INS1_16FlashAttnBwdSm80INS1_25CollectiveMainloopBwdSm80ILi2ELi2EN4cute5tupleIJNS5_1CILi64EEENS7_ILi128EEES8_EEENS_10bfloat16_tEfNS_4arch4Sm80ELb1ELb0ELb1ELb1ELb1ELb0ELb0ELb0ELi2ELi2ELi4ELi2ELb1EEENS1_21CollectiveEpilogueBwdISA_SB_SD_Li256ELb1ELb0ELi2EEENS1_25SingleTileBwdLPTSchedulerILb1ELi128ELb1EEEEEEEEEvNT_6ParamsE$_ZN4cute5tupleIJiEEC2ERKi) ;  /* 0xffffd41000007944 */ /* 0x022fea0003c3ffff */
[----:B------:R1:W5:Y:S01]  /*bbb0*/  LDL R7, [R1+0x178] ;  /* 0x0001780001077983 */ /* 0x0003620000100800 */
[----:B------:R-:W-:-:S02]  /*bbc0*/  MOV R6, R4 ;  /* 0x0000000400067202 */ /* 0x000fc40000000f00 */
[----:B------:R-:W-:Y:S02]  /*bbd0*/  MOV R16, 0xbbf0 ;  /* 0x0000bbf000107802 */ /* 0x000fe40000000f00 */
[----:B-1---5:R-:W-:Y:S05]  /*bbe0*/  CALL.REL.NOINC `($_ZN7cutlass13device_kernelIN5flash19enable_sm80_to_sm89INS1_16FlashAttnBwdSm80INS1_25CollectiveMainloopBwdSm80ILi2ELi2EN4cute5tupleIJNS5_1CILi64EEENS7_ILi128EEES8_EEENS_10bfloat16_tEfNS_4arch4Sm80ELb1ELb0ELb1ELb1ELb1ELb0ELb0ELb0ELi2ELi2ELi4ELi2ELb1EEENS1_21CollectiveEpilogueBwdISA_SB_SD_Li256ELb1ELb0ELi2EEENS1_25SingleTileBwdLPTSchedulerILb1ELi128ELb1EEEEEEEEEvNT_6ParamsE$_ZN4cute5tupleIJiEEC2ERKi) ;  /* 0xffffd3d000007944 */ /* 0x022fea0003c3ffff */
[----:B------:R1:W5:Y:S01]  /*bbf0*/  LDL R7, [R1+0x168] ;  /* 0x0001680001077983 */ /* 0x0003620000100800 */
[----:B------:R-:W-:Y:S02]  /*bc00*/  MOV R6, R4 ;  /* 0x0000000400067202 */ /* 0x000fe40000000f00 */
[----:B------:R-:W-:Y:S02]  /*bc10*/  MOV R8, 0xbc30 ;  /* 0x0000bc3000087802 */ /* 0x000fe40000000f00 */
[----:B-1---5:R-:W-:Y:S05]  /*bc20*/  CALL.REL.NOINC `($_ZN7cutlass13device_kernelIN5flash19enable_sm80_to_sm89INS1_16FlashAttnBwdSm80INS1_25CollectiveMainloopBwdSm80ILi2ELi2EN4cute5tupleIJNS5_1CILi64EEENS7_ILi128EEES8_EEENS_10bfloat16_tEfNS_4arch4Sm80ELb1ELb0ELb1ELb1ELb1ELb0ELb0ELb0ELi2ELi2ELi4ELi2ELb1EEENS1_21CollectiveEpilogueBwdISA_SB_SD_Li256ELb1ELb0ELi2EEENS1_25SingleTileBwdLPTSchedulerILb1ELi128ELb1EEEEEEEEEvNT_6ParamsE$_ZN4cute3eso3ESOILb0ELb1EJiNS_1CILi0EEEEEC2ERKiRKS3_) ;  /* 0xffffc81000007944 */ /* 0x022fea0003c3ffff */
[----:B-1----:R1:W5:Y:S01]  /*bc30*/  LDL R7, [R1+0x168] ;  /* 0x0001680001077983 */ /* 0x0023620000100800 */
[----:B------:R-:W-:-:S03]  /*bc40*/  MOV R10, 0xbc60 ;  /* 0x0000bc60000a7802 */ /* 0x000fc60000000f00 */
[----:B-1---5:R-:W-:Y:S05]  /*bc50*/  CALL.REL.NOINC `($_ZN7cutlass13device_kernelIN5flash19enable_sm80_to_sm89INS1_16FlashAttnBwdSm80INS1_25CollectiveMainloopBwdSm80ILi2ELi2EN4cute5tupleIJNS5_1CILi64EEENS7_ILi128EEES8_EEENS_10bfloat16_tEfNS_4arch4Sm80ELb1ELb0ELb1ELb1ELb1ELb0ELb0ELb0ELi2ELi2ELi4ELi2ELb1EEENS1_21CollectiveEpilogueBwdISA_SB_SD_Li256ELb1ELb0ELi2EEENS1_25SingleTileBwdLPTSchedulerILb1ELi128ELb1EEEEEEEEEvNT_6ParamsE$_ZZN4cuteplIJNS_1CILi0EEES2_EJiEEEDaRKNS_15ArithmeticTupleIJDpT_EEERKNS3_IJDpT0_EEEENKUlDpRKT_E_clIJiS2_EEEDaSH_) ;  /* 0xfffff68000007944 */ /* 0x022fea0003c3ffff */
[----:B------:R-:W-:Y:S02]  /*bc60*/  MOV R10, 0xbc80 ;  /* 0x0000bc80000a7802 */ /* 0x000fe40000000f00 */
[----:B-1---5:R-:W-:Y:S05]  /*bc70*/  CALL.REL.NOINC `($_ZN7cutlass13device_kernelIN5flash19enable_sm80_to_sm89INS1_16FlashAttnBwdSm80INS1_25CollectiveMainloopBwdSm80ILi2ELi2EN4cute5tupleIJNS5_1CILi64EEENS7_ILi128EEES8_EEENS_10bfloat16_tEfNS_4arch4Sm80ELb1ELb0ELb1ELb1ELb1ELb0ELb0ELb0ELi2ELi2ELi4ELi2ELb1EEENS1_21CollectiveEpilogueBwdISA_SB_SD_Li256ELb1ELb0ELi2EEENS1_25SingleTileBwdLPTSchedulerILb1ELi128ELb1EEEEEEEEEvNT_6ParamsE$_ZZN4cuteplIJNS_1CILi0EEES2_EJiS2_EEEDaRKNS_15ArithmeticTupleIJDpT_EEERKNS3_IJDpT0_EEEENKUlDpRKT_E_clIJiS2_EEEDaSH_) ;  /* 0xfffff6d000007944 */ /* 0x022fea0003c3ffff */
[----:B------:R2:W-:Y:S04]  /*bc80*/  STL [R1+0x180], RZ ;  /* 0x000180ff01007387 */ /* 0x0005e80000100800 */
[----:B------:R-:W3:Y:S04]  /*bc90*/  LDL.64 R8, [R14+0x30] ;  /* 0x000030000e087983 */ /* 0x000ee80000100a00 */
[----:B---3--:R3:W4:Y:S01]  /*bca0*/  LD.E.U8 R6, [R8.64] ;  /* 0x0000000408067980 */ /* 0x008722000c101100 */
[----:B------:R-:W-:Y:S01]  /*bcb0*/  IMAD.MOV.U32 R16, RZ, RZ, RZ ;  /* 0x000000ffff107224 */ /* 0x000fe200078e00ff */
[----:B---3--:R-:W-:-:S02]  /*bcc0*/  MOV R8, 0xbd00 ;  /* 0x0000bd0000087802 */ /* 0x008fc40000000f00 */
[----:B----4-:R-:W-:-:S04]  /*bcd0*/  LOP3.LUT R6, R6, 0x1, RZ, 0xc0, !PT ;  /* 0x0000000106067812 */ /* 0x010fc800078ec0ff */
[----:B------:R-:W-:-:S08]  /*bce0*/  ISETP.NE.U32.AND P0, PT, R6, 0x1, PT ;  /* 0x000000010600780c */ /* 0x000fd00003f05070 */
[----:B-12--5:R-:W-:Y:S05]  /*bcf0*/  CALL.REL.NOINC `($_ZN7cutlass13device_kernelIN5flash19enable_sm80_to_sm89INS1_16FlashAttnBwdSm80INS1_25CollectiveMainloopBwdSm80ILi2ELi2EN4cute5tupleIJNS5_1CILi64EEENS7_ILi128EEES8_EEENS_10bfloat16_tEfNS_4arch4Sm80ELb1ELb0ELb1ELb1ELb1ELb0ELb0ELb0ELi2ELi2ELi4ELi2ELb1EEENS1_21CollectiveEpilogueBwdISA_SB_SD_Li256ELb1ELb0ELi2EEENS1_25SingleTileBwdLPTSchedulerILb1ELi128ELb1EEEEEEEEEvNT_6ParamsE$_ZN4cute3eso3ESOILb1ELb0EJNS_10UnderscoreEiiEEC2ERKS2_RKiS7_) ;  /* 0xffffc89000007944 */ /* 0x026fea0003c3ffff */
[----:B------:R-:W2:Y:S01]  /*bd00*/  LDL R9, [R1+0x168] ;  /* 0x0001680001097983 */ /* 0x000ea20000100800 */
[----:B------:R-:W-:Y:S02]  /*bd10*/  MOV R8, 0xbd80 ;  /* 0x0000bd8000087802 */ /* 0x000fe40000000f00 */
[----:B-12---:R-:W-:Y:S01]  /*bd20*/  SHF.R.S32.HI R6, RZ, 0x1f, R9 ;  /* 0x0000001fff067819 */ /* 0x006fe20000011409 */
[-C--:B------:R-:W-:Y:S02]  /*bd30*/  IMAD R7, R107, R9.reuse, RZ ;  /* 0x000000096b077224 */ /* 0x080fe400078e02ff */
[----:B------:R-:W-:-:S04]  /*bd40*/  IMAD.WIDE.U32 R10, R106, R9, RZ ;  /* 0x000000096a0a7225 */ /* 0x000fc800078e00ff */
[----:B------:R-:W-:-:S05]  /*bd50*/  IMAD R7, R106, R6, R7 ;  /* 0x000000066a077224 */ /* 0x000fca00078e0207 */
[----:B------:R-:W-:Y:S02]  /*bd60*/  IADD3 R7, R11, R7, RZ ;  /* 0x000000070b077210 */ /* 0x000fe40007ffe0ff */
[----:B------:R-:W-:Y:S05]  /*bd70*/  CALL.REL.NOINC `($_ZN7cutlass13device_kernelIN5flash19enable_sm80_to_sm89INS1_16FlashAttnBwdSm80INS1_25CollectiveMainloopBwdSm80ILi2ELi2EN4cute5tupleIJNS5_1CILi64EEENS7_ILi128EEES8_EEENS_10bfloat16_tEfNS_4arch4Sm80ELb1ELb0ELb1ELb1ELb1ELb0ELb0ELb0ELi2ELi2ELi4ELi2ELb1EEENS1_21CollectiveEpilogueBwdISA_SB_SD_Li256ELb1ELb0ELi2EEENS1_25SingleTileBwdLPTSchedulerILb1ELi128ELb1EEEEEEEEEvNT_6ParamsE$_ZN4cute3eso3ESOILb1ELb0EJNS_6LayoutINS_5tupleIJNS3_IJNS_1CILi8EEENS4_ILi1EEEEEEEEENS3_IJNS3_IJS6_NS4_ILi0EEEEEEEEEEElEEC2ERKSC_RKl) ;  /* 0xffffceb000007944 */ /* 0x000fea0003c3ffff */
[----:B-1----:R-:W2:Y:S01]  /*bd80*/  LDL.64 R6, [R1+0x168] ;  /* 0x0001680001067983 */ /* 0x002ea20000100a00 */
[----:B------:R-:W-:Y:S02]  /*bd90*/  MOV R16, 0xbdd0 ;  /* 0x0000bdd000107802 */ /* 0x000fe40000000f00 */
[----:B--2---:R-:W-:-:S04]  /*bda0*/  LEA R10, P1, R6, R104, 0x1 ;  /* 0x00000068060a7211 */ /* 0x004fc800078208ff */
[----:B------:R-:W-:-:S04]  /*bdb0*/  LEA.HI.X R15, R6, R105, R7, 0x1, P1 ;  /* 0x00000069060f7211 */ /* 0x000fc800008f0c07 */
[----:B------:R-:W-:Y:S05]  /*bdc0*/  CALL.REL.NOINC `($_ZN7cutlass13device_kernelIN5flash19enable_sm80_to_sm89INS1_16FlashAttnBwdSm80INS1_25CollectiveMainloopBwdSm80ILi2ELi2EN4cute5tupleIJNS5_1CILi64EEENS7_ILi128EEES8_EEENS_10bfloat16_tEfNS_4arch4Sm80ELb1ELb0ELb1ELb1ELb1ELb0ELb0ELb0ELi2ELi2ELi4ELi2ELb1EEENS1_21CollectiveEpilogueBwdISA_SB_SD_Li256ELb1ELb0ELi2EEENS1_25SingleTileBwdLPTSchedulerILb1ELi128ELb1EEEEEEEEEvNT_6ParamsE$_ZN4cute8gmem_ptrIPKN7cutlass10bfloat16_tEECI1NS_12iter_adaptorIS4_S5_EEES4_) ;  /* 0xffffd2d000007944 */ /* 0x000fea0003c3ffff */
[----:B------:R1:W5:Y:S01]  /*bdd0*/  LDL.64 R6, [R1+0x168] ;  /* 0x0001680001067983 */ /* 0x0003620000100a00 */
[----:B------:R-:W-:-:S03]  /*bde0*/  MOV R10, 0xbe00 ;  /* 0x0000be00000a7802 */ /* 0x000fc60000000f00 */
[----:B-1---5:R-:W-:Y:S05]  /*bdf0*/  CALL.REL.NOINC `($_ZN7cutlass13device_kernelIN5flash19enable_sm80_to_sm89INS1_16FlashAttnBwdSm80INS1_25CollectiveMainloopBwdSm80ILi2ELi2EN4cute5tupleIJNS5_1CILi64EEENS7_ILi128EEES8_EEENS_10bfloat16_tEfNS_4arch4Sm80ELb1ELb0ELb1ELb1ELb1ELb0ELb0ELb0ELi2ELi2ELi4ELi2ELb1EEENS1_21CollectiveEpilogueBwdISA_SB_SD_Li256ELb1ELb0ELi2EEENS1_25SingleTileBwdLPTSchedulerILb1ELi128ELb1EEEEEEEEEvNT_6ParamsE$_ZN4cute3eso3ESOILb1ELb0EJNS_6LayoutINS_5tupleIJNS3_IJNS_1CILi8EEENS4_ILi1EEEEEEEEENS3_IJNS3_IJS6_NS4_ILi0EEEEEEEEEEENS_10ViewEngineINS_8gmem_ptrIPKN7cutlass10bfloat16_tEEEEEEEC2ERKSC_RKSK_) ;  /* 0xffffcd6000007944 */ /* 0x022fea0003c3ffff */
[----:B------:R2:W5:Y:S01]  /*be00*/  LDL.64 R10, [R1+0x168] ;  /* 0x00016800010a7983 */ /* 0x0005620000100a00 */
[----:B------:R-:W-:Y:S02]  /*be10*/  MOV R16, RZ ;  /* 0x000000ff00107202 */ /* 0x000fe40000000f00 */
[----:B-1----:R-:W-:Y:S02]  /*be20*/  MOV R8, 0xbe40 ;  /* 0x0000be4000087802 */ /* 0x002fe40000000f00 */
[----:B--2--5:R-:W-:Y:S05]  /*be30*/  CALL.REL.NOINC `($_ZN7cutlass13device_kernelIN5flash19enable_sm80_to_sm89INS1_16FlashAttnBwdSm80INS1_25CollectiveMainloopBwdSm80ILi2ELi2EN4cute5tupleIJNS5_1CILi64EEENS7_ILi128EEES8_EEENS_10bfloat16_tEfNS_4arch4Sm80ELb1ELb0ELb1ELb1ELb1ELb0ELb0ELb0ELi2ELi2ELi4ELi2ELb1EEENS1_21CollectiveEpilogueBwdISA_SB_SD_Li256ELb1ELb0ELi2EEENS1_25SingleTileBwdLPTSchedulerILb1ELi128ELb1EEEEEEEEEvNT_6ParamsE$_ZN4cute3eso3ESOILb1ELb0EJNS_10UnderscoreEiiEEC2ERKS2_RKiS7_) ;  /* 0xffffc75000007944 */ /* 0x024fea0003c3ffff */
[----:B-1----:R-:W2:Y:S01]  /*be40*/  LDL R7, [R1+0x168] ;  /* 0x0001680001077983 */ /* 0x002ea20000100800 */
[----:B------:R-:W-:Y:S02]  /*be50*/  MOV R8, 0xbe80 ;  /* 0x0000be8000087802 */ /* 0x000fe40000000f00 */
[----:B--2---:R-:W-:Y:S02]  /*be60*/  SHF.L.U32 R7, R7, 0xb, RZ ;  /* 0x0000000b07077819 */ /* 0x004fe400000006ff */
[----:B------:R-:W-:Y:S05]  /*be70*/  CALL.REL.NOINC `($_ZN7cutlass13device_kernelIN5flash19enable_sm80_to_sm89INS1_16FlashAttnBwdSm80INS1_25CollectiveMainloopBwdSm80ILi2ELi2EN4cute5tupleIJNS5_1CILi64EEENS7_ILi128EEES8_EEENS_10bfloat16_tEfNS_4arch4Sm80ELb1ELb0ELb1ELb1ELb1ELb0ELb0ELb0ELi2ELi2ELi4ELi2ELb1EEENS1_21CollectiveEpilogueBwdISA_SB_SD_Li256ELb1ELb0ELi2EEENS1_25SingleTileBwdLPTSchedulerILb1ELi128ELb1EEEEEEEEEvNT_6ParamsE$_ZN4cute3eso3ESOILb1ELb0EJNS_6LayoutINS_5tupleIJNS3_IJNS_1CILi8EEENS4_ILi1EEEEEEEEENS3_IJNS3_IJS6_NS4_ILi0EEEEEEEEEEEiEEC2ERKSC_RKi) ;  /* 0xffffcd7000007944 */ /* 0x000fea0003c3ffff */
[----:B-1----:R-:W2:Y:S01]  /*be80*/  LDL R7, [R1+0x168] ;  /* 0x0001680001077983 */ /* 0x002ea20000100800 */
[----:B------:R-:W-:Y:S01]  /*be90*/  MOV R16, 0xbec0 ;  /* 0x0000bec000107802 */ /* 0x000fe20000000f00 */
[----:B--2---:R-:W-:-:S04]  /*bea0*/  IMAD.WIDE R8, R7, 0x2, R22 ;  /* 0x0000000207087825 */ /* 0x004fc800078e0216 */
[----:B------:R-:W-:Y:S05]  /*beb0*/  CALL.REL.NOINC `($_ZN7cutlass13device_kernelIN5flash19enable_sm80_to_sm89INS1_16FlashAttnBwdSm80INS1_25CollectiveMainloopBwdSm80ILi2ELi2EN4cute5tupleIJNS5_1CILi64EEENS7_ILi128EEES8_EEENS_10bfloat16_tEfNS_4arch4Sm80ELb1ELb0ELb1ELb1ELb1ELb0ELb0ELb0ELi2ELi2ELi4ELi2ELb1EEENS1_21CollectiveEpilogueBwdISA_SB_SD_Li256ELb1ELb0ELi2EEENS1_25SingleTileBwdLPTSchedulerILb1ELi128ELb1EEEEEEEEEvNT_6ParamsE$_ZN4cute8smem_ptrIPN7cutlass10bfloat16_tEECI1NS_12iter_adaptorIS3_S4_EEES3_) ;  /* 0xffffd2c000007944 */ /* 0x000fea0003c3ffff */
[----:B------:R1:W5:Y:S01]  /*bec0*/  LDL.64 R6, [R1+0x168] ;  /* 0x0001680001067983 */ /* 0x0003620000100a00 */
[----:B------:R-:W-:-:S03]  /*bed0*/  MOV R16, 0xbef0 ;  /* 0x0000bef000107802 */ /* 0x000fc60000000f00 */
[----:B-1---5:R-:W-:Y:S05]  /*bee0*/  CALL.REL.NOINC `($_ZN7cutlass13device_kernelIN5flash19enable_sm80_to_sm89INS1_16FlashAttnBwdSm80INS1_25CollectiveMainloopBwdSm80ILi2ELi2EN4cute5tupleIJNS5_1CILi64EEENS7_ILi128EEES8_EEENS_10bfloat16_tEfNS_4arch4Sm80ELb1ELb0ELb1ELb1ELb1ELb0ELb0ELb0ELi2ELi2ELi4ELi2ELb1EEENS1_21CollectiveEpilogueBwdISA_SB_SD_Li256ELb1ELb0ELi2EEENS1_25SingleTileBwdLPTSchedulerILb1ELi128ELb1EEEEEEEEEvNT_6ParamsE$_ZN4cute3eso3ESOILb1ELb0EJNS_6LayoutINS_5tupleIJNS3_IJNS_1CILi8EEENS4_ILi1EEEEEEEEENS3_IJNS3_IJS6_NS4_ILi0EEEEEEEEEEENS_10ViewEngineINS_8smem_ptrIPN7cutlass10bfloat16_tEEEEEEEC2ERKSC_RKSJ_) ;  /* 0xffffccb000007944 */ /* 0x022fea0003c3ffff */
[----:B-1----:R1:W5:Y:S01]  /*bef0*/  LDL.64 R8, [R1+0x168] ;  /* 0x0001680001087983 */ /* 0x0023620000100a00 */
[----:B------:R-:W-:-:S02]  /*bf00*/  MOV R15, R11 ;  /* 0x0000000b000f7202 */ /* 0x000fc40000000f00 */
[----:B------:R-:W-:Y:S02]  /*bf10*/  MOV R16, 0xbf30 ;  /* 0x0000bf3000107802 */ /* 0x000fe40000000f00 */
[----:B-1---5:R-:W-:Y:S05]  /*bf20*/  CALL.REL.NOINC `($_ZN7cutlass13device_kernelIN5flash19enable_sm80_to_sm89INS1_16FlashAttnBwdSm80INS1_25CollectiveMainloopBwdSm80ILi2ELi2EN4cute5tupleIJNS5_1CILi64EEENS7_ILi128EEES8_EEENS_10bfloat16_tEfNS_4arch4Sm80ELb1ELb0ELb1ELb1ELb1ELb0ELb0ELb0ELi2ELi2ELi4ELi2ELb1EEENS1_21CollectiveEpilogueBwdISA_SB_SD_Li256ELb1ELb0ELi2EEENS1_25SingleTileBwdLPTSchedulerILb1ELi128ELb1EEEEEEEEEvNT_6ParamsE$_ZN4cute8gmem_ptrIPKN7cutlass10bfloat16_tEECI1NS_12iter_adaptorIS4_S5_EEES4_) ;  /* 0xffffd17000007944 */ /* 0x022fea0003c3ffff */
[----:B------:R1:W5:Y:S01]  /*bf30*/  LDL.64 R6, [R1+0x168] ;  /* 0x0001680001067983 */ /* 0x0003620000100a00 */
[----:B------:R-:W-:-:S03]  /*bf40*/  MOV R16, 0xbf60 ;  /* 0x0000bf6000107802 */ /* 0x000fc60000000f00 */
[----:B-1---5:R-:W-:Y:S05]  /*bf50*/  CALL.REL.NOINC `($_ZN7cutlass13device_kernelIN5flash19enable_sm80_to_sm89INS1_16FlashAttnBwdSm80INS1_25CollectiveMainloopBwdSm80ILi2ELi2EN4cute5tupleIJNS5_1CILi64EEENS7_ILi128EEES8_EEENS_10bfloat16_tEfNS_4arch4Sm80ELb1ELb0ELb1ELb1ELb1ELb0ELb0ELb0ELi2ELi2ELi4ELi2ELb1EEENS1_21CollectiveEpilogueBwdISA_SB_SD_Li256ELb1ELb0ELi2EEENS1_25SingleTileBwdLPTSchedulerILb1ELi128ELb1EEEEEEEEEvNT_6ParamsE$_ZN4cute8gmem_ptrIPKN7cutlass9uint128_tEECI1NS_12iter_adaptorIS4_S5_EEES4_) ;  /* 0xffffd19000007944 */ /* 0x022fea0003c3ffff */
[----:B------:R1:W5:Y:S01]  /*bf60*/  LDL.64 R6, [R1+0x168] ;  /* 0x0001680001067983 */ /* 0x0003620000100a00 */
[----:B------:R-:W-:-:S03]  /*bf70*/  MOV R16, 0xbf90 ;  /* 0x0000bf9000107802 */ /* 0x000fc60000000f00 */
[----:B-1---5:R-:W-:Y:S05]  /*bf80*/  CALL.REL.NOINC `($_ZN7cutlass13device_kernelIN5flash19enable_sm80_to_sm89INS1_16FlashAttnBwdSm80INS1_25CollectiveMainloopBwdSm80ILi2ELi2EN4cute5tupleIJNS5_1CILi64EEENS7_ILi128EEES8_EEENS_10bfloat16_tEfNS_4arch4Sm80ELb1ELb0ELb1ELb1ELb1ELb0ELb0ELb0ELi2ELi2ELi4ELi2ELb1EEENS1_21CollectiveEpilogueBwdISA_SB_SD_Li256ELb1ELb0ELi2EEENS1_25SingleTileBwdLPTSchedulerILb1ELi128ELb1EEEEEEEEEvNT_6ParamsE$_ZN4cute3eso3ESOILb1ELb0EJNS_6LayoutINS_5tupleIJNS3_IJNS_1CILi1EEES5_EEEEEENS3_IJNS3_IJS5_NS4_ILi0EEEEEEEEEEENS_10ViewEngineINS_8gmem_ptrIPKN7cutlass9uint128_tEEEEEEEC2ERKSB_RKSJ_) ;  /* 0xffffca0000007944 */ /* 0x022fea0003c3ffff */
[----:B------:R2:W5:Y:S01]  /*bf90*/  LDL.64 R108, [R1+0x168] ;  /* 0x00016800016c7983 */ /* 0x0005620000100a00 */
[----:B------:R-:W-:-:S03]  /*bfa0*/  MOV R16, 0xbfc0 ;  /* 0x0000bfc000107802 */ /* 0x000fc60000000f00 */
[----:B-12--5:R-:W-:Y:S05]  /*bfb0*/  CALL.REL.NOINC `($_ZN7cutlass13device_kernelIN5flash19enable_sm80_to_sm89INS1_16FlashAttnBwdSm80INS1_25CollectiveMainloopBwdSm80ILi2ELi2EN4cute5tupleIJNS5_1CILi64EEENS7_ILi128EEES8_EEENS_10bfloat16_tEfNS_4arch4Sm80ELb1ELb0ELb1ELb1ELb1ELb0ELb0ELb0ELi2ELi2ELi4ELi2ELb1EEENS1_21CollectiveEpilogueBwdISA_SB_SD_Li256ELb1ELb0ELi2EEENS1_25SingleTileBwdLPTSchedulerILb1ELi128ELb1EEEEEEEEEvNT_6ParamsE$_ZN4cute8smem_ptrIPN7cutlass10bfloat16_tEECI1NS_12iter_adaptorIS3_S4_EEES3_) ;  /* 0xffffd1c000007944 */ /* 0x026fea0003c3ffff */
[----:B------:R1:W5:Y:S01]  /*bfc0*/  LDL.64 R6, [R1+0x168] ;  /* 0x0001680001067983 */ /* 0x0003620000100a00 */
[----:B------:R-:W-:-:S03]  /*bfd0*/  MOV R10, 0xbff0 ;  /* 0x0000bff0000a7802 */ /* 0x000fc60000000f00 */
[----:B-1---5:R-:W-:Y:S05]  /*bfe0*/  CALL.REL.NOINC `($_ZN7cutlass13device_kernelIN5flash19enable_sm80_to_sm89INS1_16FlashAttnBwdSm80INS1_25CollectiveMainloopBwdSm80ILi2ELi2EN4cute5tupleIJNS5_1CILi64EEENS7_ILi128EEES8_EEENS_10bfloat16_tEfNS_4arch4Sm80ELb1ELb0ELb1ELb1ELb1ELb0ELb0ELb0ELi2ELi2ELi4ELi2ELb1EEENS1_21CollectiveEpilogueBwdISA_SB_SD_Li256ELb1ELb0ELi2EEENS1_25SingleTileBwdLPTSchedulerILb1ELi128ELb1EEEEEEEEEvNT_6ParamsE$_ZN4cute8smem_ptrIPN7cutlass9uint128_tEECI1NS_12iter_adaptorIS3_S4_EEES3_) ;  /* 0xffffd1e000007944 */ /* 0x022fea0003c3ffff */
[----:B-1----:R1:W5:Y:S01]  /*bff0*/  LDL.64 R6, [R1+0x168] ;  /* 0x0001680001067983 */ /* 0x0023620000100a00 */
[----:B------:R-:W-:-:S03]  /*c000*/  MOV R10, 0xc020 ;  /* 0x0000c020000a7802 */ /* 0x000fc60000000f00 */
[----:B-1---5:R-:W-:Y:S05]  /*c010*/  CALL.REL.NOINC `($_ZN7cutlass13device_kernelIN5flash19enable_sm80_to_sm89INS1_16FlashAttnBwdSm80INS1_25CollectiveMainloopBwdSm80ILi2ELi2EN4cute5tupleIJNS5_1CILi64EEENS7_ILi128EEES8_EEENS_10bfloat16_tEfNS_4arch4Sm80ELb1ELb0ELb1ELb1ELb1ELb0ELb0ELb0ELi2ELi2ELi4ELi2ELb1EEENS1_21CollectiveEpilogueBwdISA_SB_SD_Li256ELb1ELb0ELi2EEENS1_25SingleTileBwdLPTSchedulerILb1ELi128ELb1EEEEEEEEEvNT_6ParamsE$_ZN4cute3eso3ESOILb1ELb0EJNS_6LayoutINS_5tupleIJNS3_IJNS_1CILi1EEES5_EEEEEENS3_IJNS3_IJS5_NS4_ILi0EEEEEEEEEEENS_10ViewEngineINS_8smem_ptrIPN7cutlass9uint128_tEEEEEEEC2ERKSB_RKSI_) ;  /* 0xffffc9c000007944 */ /* 0x022fea0003c3ffff */
[----:B-1----:R1:W5:Y:S01]  /*c020*/  LDL R6, [R1+0x168] ;  /* 0x0001680001067983 */ /* 0x0023620000100800 */
[----:B------:R-:W-:-:S03]  /*c030*/  MOV R8, 0xc050 ;  /* 0x0000c05000087802 */ /* 0x000fc60000000f00 */
[----:B-1---5:R-:W-:Y:S05]  /*c040*/  CALL.REL.NOINC `($_ZN7cutlass13device_kernelIN5flash19enable_sm80_to_sm89INS1_16FlashAttnBwdSm80INS1_25CollectiveMainloopBwdSm80ILi2ELi2EN4cute5tupleIJNS5_1CILi64EEENS7_ILi128EEES8_EEENS_10bfloat16_tEfNS_4arch4Sm80ELb1ELb0ELb1ELb1ELb1ELb0ELb0ELb0ELi2ELi2ELi4ELi2ELb1EEENS1_21CollectiveEpilogueBwdISA_SB_SD_Li256ELb1ELb0ELi2EEENS1_25SingleTileBwdLPTSchedulerILb1ELi128ELb1EEEEEEEEEvNT_6ParamsE$_ZN73_INTERNAL_24fd9406_37_flash_bwd_hdim64_bf16_softcap_sm80_cu_8e232a79_330724__cvta_generic_to_sharedEPKv) ;  /* 0xffffd20000007944 */ /* 0x022fea0003c3ffff */
        /* <DEDUP_REMOVED lines=9> */
[----:B--2---:R-:W-:Y:S05]  /*c0e0*/  CALL.REL.NOINC `($_ZN7cutlass13device_kernelIN5flash19enable_sm80_to_sm89INS1_16FlashAttnBwdSm80INS1_25CollectiveMainloopBwdSm80ILi2ELi2EN4cute5tupleIJNS5_1CILi64EEENS7_ILi128EEES8_EEENS_10bfloat16_tEfNS_4arch4Sm80ELb1ELb0ELb1ELb1ELb1ELb0ELb0ELb0ELi2ELi2ELi4ELi2ELb1EEENS1_21CollectiveEpilogueBwdISA_SB_SD_Li256ELb1ELb0ELi2EEENS1_25SingleTileBwdLPTSchedulerILb1ELi128ELb1EEEEEEEEEvNT_6ParamsE$_ZN4cute3eso3ESOILb1ELb0EJNS_1CILi0EEEiS3_EEC2ERKS3_RKiS6_) ;  /* 0xffffc6a000007944 */ /* 0x004fea0003c3ffff */
[----:B-1----:R-:W2:Y:S01]  /*c0f0*/  LDL R7, [R1+0x168] ;  /* 0x0001680001077983 */ /* 0x002ea20000100800 */
[----:B------:R-:W-:Y:S01]  /*c100*/  IMAD.MOV.U32 R6, RZ, RZ, R4 ;  /* 0x000000ffff067224 */ /* 0x000fe200078e0004 */
[----:B------:R-:W-:-:S02]  /*c110*/  MOV R16, 0xc140 ;  /* 0x0000c14000107802 */ /* 0x000fc40000000f00 */
[----:B--2---:R-:W-:Y:S02]  /*c120*/  SHF.L.U32 R7, R7, 0x5, RZ ;  /* 0x0000000507077819 */ /* 0x004fe400000006ff */
[----:B------:R-:W-:Y:S05]  /*c130*/  CALL.REL.NOINC `($_ZN7cutlass13device_kernelIN5flash19enable_sm80_to_sm89INS1_16FlashAttnBwdSm80INS1_25CollectiveMainloopBwdSm80ILi2ELi2EN4cute5tupleIJNS5_1CILi64EEENS7_ILi128EEES8_EEENS_10bfloat16_tEfNS_4arch4Sm80ELb1ELb0ELb1ELb1ELb1ELb0ELb0ELb0ELi2ELi2ELi4ELi2ELb1EEENS1_21CollectiveEpilogueBwdISA_SB_SD_Li256ELb1ELb0ELi2EEENS1_25SingleTileBwdLPTSchedulerILb1ELi128ELb1EEEEEEEEEvNT_6ParamsE$_ZN4cute5tupleIJiEEC2ERKi) ;  /* 0xffffce8000007944 */ /* 0x000fea0003c3ffff */
[----:B------:R1:W5:Y:S01]  /*c140*/  LDL R7, [R1+0x168] ;  /* 0x0001680001077983 */ /* 0x0003620000100800 */
        /* <DEDUP_REMOVED lines=19> */
[----:B------:R-:W-:Y:S01]  /*c280*/  IMAD.MOV.U32 R16, RZ, RZ, 0x1 ;  /* 0x00000001ff107424 */ /* 0x000fe200078e00ff */
        /* <DEDUP_REMOVED lines=21> */
[----:B------:R-:W-:Y:S02]  /*c3e0*/  MOV R16, 0x1 ;  /* 0x0000000100107802 */ /* 0x000fe40000000f00 */
        /* <DEDUP_REMOVED lines=44> */
[----:B--2--5:R-:W-:Y:S05]  /*c6b0*/  CALL.REL.NOINC `($_ZN7cutlass13device_kernelIN5flash19enable_sm80_to_sm89INS1_16FlashAttnBwdSm80INS1_25CollectiveMainloopBwdSm80ILi2ELi2EN4cute5tupleIJNS5_1CILi64EEENS7_ILi128EEES8_EEENS_10bfloat16_tEfNS_4arch4Sm80ELb1ELb0ELb1ELb1ELb1ELb0ELb0ELb0ELi2ELi2ELi4ELi2ELb1EEENS1_21CollectiveEpilogueBwdISA_SB_SD_Li256ELb1ELb0ELi2EEENS1_25SingleTileBwdLPTSchedulerILb1ELi128ELb1EEEEEEEEEvNT_6ParamsE$_ZN4cute3eso3ESOILb1ELb0EJNS_10UnderscoreES2_iEEC2ERKS2_S5_RKi) ;  /* 0xffffbe5000007944 */ /* 0x024fea0003c3ffff */
[----:B------:R-:W2:Y:S01]  /*c6c0*/  LDL R7, [R1+0x168] ;  /* 0x0001680001077983 */ /* 0x000ea20000100800 */
[----:B------:R-:W-:Y:S02]  /*c6d0*/  MOV R8, 0xc700 ;  /* 0x0000c70000087802 */ /* 0x000fe40000000f00 */
[----:B--2---:R-:W-:Y:S02]  /*c6e0*/  SHF.L.U32 R7, R7, 0x6, RZ ;  /* 0x0000000607077819 */ /* 0x004fe400000006ff */
[----:B-1----:R-:W-:Y:S05]  /*c6f0*/  CALL.REL.NOINC `($_ZN7cutlass13device_kernelIN5flash19enable_sm80_to_sm89INS1_16FlashAttnBwdSm80INS1_25CollectiveMainloopBwdSm80ILi2ELi2EN4cute5tupleIJNS5_1CILi64EEENS7_ILi128EEES8_EEENS_10bfloat16_tEfNS_4arch4Sm80ELb1ELb0ELb1ELb1ELb1ELb0ELb0ELb0ELi2ELi2ELi4ELi2ELb1EEENS1_21CollectiveEpilogueBwdISA_SB_SD_Li256ELb1ELb0ELi2EEENS1_25SingleTileBwdLPTSchedulerILb1ELi128ELb1EEEEEEEEEvNT_6ParamsE$_ZN4cute3eso3ESOILb1ELb0EJNS_6LayoutINS_5tupleIJNS3_IJNS_1CILi4EEENS4_ILi1EEEEEES6_EEENS3_IJNS3_IJS6_NS4_ILi0EEEEEES9_EEEEEiEEC2ERKSC_RKi) ;  /* 0xffffc42000007944 */ /* 0x002fea0003c3ffff */
[----:B------:R-:W2:Y:S04]  /*c700*/  LD.E.64 R18, [R18.64+0x8] ;  /* 0x0000080412127980 */ /* 0x000ea8000c101b00 */
[----:B------:R-:W2:Y:S01]  /*c710*/  LDL R10, [R1+0x168] ;  /* 0x00016800010a7983 */ /* 0x000ea20000100800 */
[----:B-1----:R-:W-:Y:S02]  /*c720*/  MOV R6, R4 ;  /* 0x0000000400067202 */ /* 0x002fe40000000f00 */
[----:B------:R-:W-:Y:S01]  /*c730*/  MOV R16, 0xc760 ;  /* 0x0000c76000107802 */ /* 0x000fe20000000f00 */
[----:B--2---:R-:W-:-:S04]  /*c740*/  IMAD.WIDE R10, R10, 0x4, R18 ;  /* 0x000000040a0a7825 */ /* 0x004fc800078e0212 */
[----:B------:R-:W-:Y:S05]  /*c750*/  CALL.REL.NOINC `($_ZN7cutlass13device_kernelIN5flash19enable_sm80_to_sm89INS1_16FlashAttnBwdSm80INS1_25CollectiveMainloopBwdSm80ILi2ELi2EN4cute5tupleIJNS5_1CILi64EEENS7_ILi128EEES8_EEENS_10bfloat16_tEfNS_4arch4Sm80ELb1ELb0ELb1ELb1ELb1ELb0ELb0ELb0ELi2ELi2ELi4ELi2ELb1EEENS1_21CollectiveEpilogueBwdISA_SB_SD_Li256ELb1ELb0ELi2EEENS1_25SingleTileBwdLPTSchedulerILb1ELi128ELb1EEEEEEEEEvNT_6ParamsE$_ZN4cute8gmem_ptrIPKfECI1NS_12iter_adaptorIS2_S3_EEES2_) ;  /* 0xffffc9e000007944 */ /* 0x000fea0003c3ffff */
[----:B-1----:R1:W5:Y:S01]  /*c760*/  LDL.64 R6, [R1+0x168] ;  /* 0x0001680001067983 */ /* 0x0023620000100a00 */
[----:B------:R-:W-:-:S03]  /*c770*/  MOV R10, 0xc790 ;  /* 0x0000c790000a7802 */ /* 0x000fc60000000f00 */
[----:B-1---5:R-:W-:Y:S05]  /*c780*/  CALL.REL.NOINC `($_ZN7cutlass13device_kernelIN5flash19enable_sm80_to_sm89INS1_16FlashAttnBwdSm80INS1_25CollectiveMainloopBwdSm80ILi2ELi2EN4cute5tupleIJNS5_1CILi64EEENS7_ILi128EEES8_EEENS_10bfloat16_tEfNS_4arch4Sm80ELb1ELb0ELb1ELb1ELb1ELb0ELb0ELb0ELi2ELi2ELi4ELi2ELb1EEENS1_21CollectiveEpilogueBwdISA_SB_SD_Li256ELb1ELb0ELi2EEENS1_25SingleTileBwdLPTSchedulerILb1ELi128ELb1EEEEEEEEEvNT_6ParamsE$_ZN4cute3eso3ESOILb1ELb0EJNS_6LayoutINS_5tupleIJNS3_IJNS_1CILi4EEENS4_ILi1EEEEEES6_EEENS3_IJNS3_IJS6_NS4_ILi0EEEEEES9_EEEEENS_10ViewEngineINS_8gmem_ptrIPKfEEEEEEC2ERKSC_RKSI_) ;  /* 0xffffc31000007944 */ /* 0x022fea0003c3ffff */
[----:B------:R2:W5:Y:S04]  /*c790*/  LDL.64 R18, [R14+0x40] ;  /* 0x000040000e127983 */ /* 0x0005680000100a00 */
[----:B------:R2:W5:Y:S01]  /*c7a0*/  LDL.64 R10, [R1+0x168] ;  /* 0x00016800010a7983 */ /* 0x0005620000100a00 */
[----:B------:R-:W-:-:S02]  /*c7b0*/  MOV R17, UR7 ;  /* 0x0000000700117c02 */ /* 0x000fc40008000f00 */
[----:B-1----:R-:W-:Y:S02]  /*c7c0*/  MOV R8, 0xc7e0 ;  /* 0x0000c7e000087802 */ /* 0x002fe40000000f00 */
[----:B--2--5:R-:W-:Y:S05]  /*c7d0*/  CALL.REL.NOINC `($_ZN7cutlass13device_kernelIN5flash19enable_sm80_to_sm89INS1_16FlashAttnBwdSm80INS1_25CollectiveMainloopBwdSm80ILi2ELi2EN4cute5tupleIJNS5_1CILi64EEENS7_ILi128EEES8_EEENS_10bfloat16_tEfNS_4arch4Sm80ELb1ELb0ELb1ELb1ELb1ELb0ELb0ELb0ELi2ELi2ELi4ELi2ELb1EEENS1_21CollectiveEpilogueBwdISA_SB_SD_Li256ELb1ELb0ELi2EEENS1_25SingleTileBwdLPTSchedulerILb1ELi128ELb1EEEEEEEEEvNT_6ParamsE$_ZN4cute3eso3ESOILb1ELb0EJNS_10UnderscoreES2_iEEC2ERKS2_S5_RKi) ;  /* 0xffffbd3000007944 */ /* 0x024fea0003c3ffff */
[----:B------:R-:W2:Y:S01]  /*c7e0*/  LDL R7, [R1+0x168] ;  /* 0x0001680001077983 */ /* 0x000ea20000100800 */
[----:B------:R-:W-:Y:S02]  /*c7f0*/  MOV R8, 0xc820 ;  /* 0x0000c82000087802 */ /* 0x000fe40000000f00 */
[----:B--2---:R-:W-:Y:S02]  /*c800*/  SHF.L.U32 R7, R7, 0x6, RZ ;  /* 0x0000000607077819 */ /* 0x004fe400000006ff */
[----:B-1----:R-:W-:Y:S05]  /*c810*/  CALL.REL.NOINC `($_ZN7cutlass13device_kernelIN5flash19enable_sm80_to_sm89INS1_16FlashAttnBwdSm80INS1_25CollectiveMainloopBwdSm80ILi2ELi2EN4cute5tupleIJNS5_1CILi64EEENS7_ILi128EEES8_EEENS_10bfloat16_tEfNS_4arch4Sm80ELb1ELb0ELb1ELb1ELb1ELb0ELb0ELb0ELi2ELi2ELi4ELi2ELb1EEENS1_21CollectiveEpilogueBwdISA_SB_SD_Li256ELb1ELb0ELi2EEENS1_25SingleTileBwdLPTSchedulerILb1ELi128ELb1EEEEEEEEEvNT_6ParamsE$_ZN4cute3eso3ESOILb1ELb0EJNS_6LayoutINS_5tupleIJNS3_IJNS_1CILi4EEENS4_ILi1EEEEEES6_EEENS3_IJNS3_IJS6_NS4_ILi0EEEEEES9_EEEEEiEEC2ERKSC_RKi) ;  /* 0xffffc30000007944 */ /* 0x002fea0003c3ffff */
[----:B------:R-:W2:Y:S04]  /*c820*/  LD.E.64 R18, [R18.64] ;  /* 0x0000000412127980 */ /* 0x000ea8000c101b00 */
[----:B------:R-:W2:Y:S01]  /*c830*/  LDL R8, [R1+0x168] ;  /* 0x0001680001087983 */ /* 0x000ea20000100800 */
[----:B-1----:R-:W-:Y:S02]  /*c840*/  MOV R6, R4 ;  /* 0x0000000400067202 */ /* 0x002fe40000000f00 */
[----:B------:R-:W-:Y:S01]  /*c850*/  MOV R16, 0xc880 ;  /* 0x0000c88000107802 */ /* 0x000fe20000000f00 */
[----:B--2---:R-:W-:-:S04]  /*c860*/  IMAD.WIDE R8, R8, 0x4, R18 ;  /* 0x0000000408087825 */ /* 0x004fc800078e0212 */
[----:B------:R-:W-:Y:S05]  /*c870*/  CALL.REL.NOINC `($_ZN7cutlass13device_kernelIN5flash19enable_sm80_to_sm89INS1_16FlashAttnBwdSm80INS1_25CollectiveMainloopBwdSm80ILi2ELi2EN4cute5tupleIJNS5_1CILi64EEENS7_ILi128EEES8_EEENS_10bfloat16_tEfNS_4arch4Sm80ELb1ELb0ELb1ELb1ELb1ELb0ELb0ELb0ELi2ELi2ELi4ELi2ELb1EEENS1_21CollectiveEpilogueBwdISA_SB_SD_Li256ELb1ELb0ELi2EEENS1_25SingleTileBwdLPTSchedulerILb1ELi128ELb1EEEEEEEEEvNT_6ParamsE$_ZN4cute8smem_ptrIPfECI1NS_12iter_adaptorIS1_S2_EEES1_) ;  /* 0xffffc99000007944 */ /* 0x000fea0003c3ffff */
[----:B-1----:R1:W5:Y:S01]  /*c880*/  LDL.64 R6, [R1+0x168] ;  /* 0x0001680001067983 */ /* 0x0023620000100a00 */
[----:B------:R-:W-:-:S03]  /*c890*/  MOV R16, 0xc8b0 ;  /* 0x0000c8b000107802 */ /* 0x000fc60000000f00 */
[----:B-1---5:R-:W-:Y:S05]  /*c8a0*/  CALL.REL.NOINC `($_ZN7cutlass13device_kernelIN5flash19enable_sm80_to_sm89INS1_16FlashAttnBwdSm80INS1_25CollectiveMainloopBwdSm80ILi2ELi2EN4cute5tupleIJNS5_1CILi64EEENS7_ILi128EEES8_EEENS_10bfloat16_tEfNS_4arch4Sm80ELb1ELb0ELb1ELb1ELb1ELb0ELb0ELb0ELi2ELi2ELi4ELi2ELb1EEENS1_21CollectiveEpilogueBwdISA_SB_SD_Li256ELb1ELb0ELi2EEENS1_25SingleTileBwdLPTSchedulerILb1ELi128ELb1EEEEEEEEEvNT_6ParamsE$_ZN4cute3eso3ESOILb1ELb0EJNS_6LayoutINS_5tupleIJNS3_IJNS_1CILi4EEENS4_ILi1EEEEEES6_EEENS3_IJNS3_IJS6_NS4_ILi0EEEEEES9_EEEEENS_10ViewEngineINS_8smem_ptrIPfEEEEEEC2ERKSC_RKSH_) ;  /* 0xffffc23000007944 */ /* 0x022fea0003c3ffff */
[----:B------:R2:W5:Y:S04]  /*c8b0*/  LDL.64 R18, [R14+0x48] ;  /* 0x000048000e127983 */ /* 0x0005680000100a00 */
[----:B-1----:R2:W5:Y:S01]  /*c8c0*/  LDL.64 R8, [R1+0x168] ;  /* 0x0001680001087983 */ /* 0x0025620000100a00 */
[----:B------:R-:W-:-:S02]  /*c8d0*/  MOV R7, RZ ;  /* 0x000000ff00077202 */ /* 0x000fc40000000f00 */
[----:B------:R-:W-:Y:S02]  /*c8e0*/  MOV R16, 0xc900 ;  /* 0x0000c90000107802 */ /* 0x000fe40000000f00 */
[----:B--2--5:R-:W-:Y:S05]  /*c8f0*/  CALL.REL.NOINC `($_ZN7cutlass13device_kernelIN5flash19enable_sm80_to_sm89INS1_16FlashAttnBwdSm80INS1_25CollectiveMainloopBwdSm80ILi2ELi2EN4cute5tupleIJNS5_1CILi64EEENS7_ILi128EEES8_EEENS_10bfloat16_tEfNS_4arch4Sm80ELb1ELb0ELb1ELb1ELb1ELb0ELb0ELb0ELi2ELi2ELi4ELi2ELb1EEENS1_21CollectiveEpilogueBwdISA_SB_SD_Li256ELb1ELb0ELi2EEENS1_25SingleTileBwdLPTSchedulerILb1ELi128ELb1EEEEEEEEEvNT_6ParamsE$_ZN4cute3eso3ESOILb1ELb0EJNS_1CILi0EEEiEEC2ERKS3_RKi) ;  /* 0xffffbe5000007944 */ /* 0x024fea0003c3ffff */
[----:B-1----:R1:W5:Y:S01]  /*c900*/  LD.E R7, [R18.64] ;  /* 0x0000000412077980 */ /* 0x002362000c101900 */
[----:B------:R-:W-:-:S03]  /*c910*/  MOV R20, 0xc930 ;  /* 0x0000c93000147802 */ /* 0x000fc60000000f00 */
[----:B-1---5:R-:W-:Y:S05]  /*c920*/  CALL.REL.NOINC `($_ZN7cutlass13device_kernelIN5flash19enable_sm80_to_sm89INS1_16FlashAttnBwdSm80INS1_25CollectiveMainloopBwdSm80ILi2ELi2EN4cute5tupleIJNS5_1CILi64EEENS7_ILi128EEES8_EEENS_10bfloat16_tEfNS_4arch4Sm80ELb1ELb0ELb1ELb1ELb1ELb0ELb0ELb0ELi2ELi2ELi4ELi2ELb1EEENS1_21CollectiveEpilogueBwdISA_SB_SD_Li256ELb1ELb0ELi2EEENS1_25SingleTileBwdLPTSchedulerILb1ELi128ELb1EEEEEEEEEvNT_6ParamsE$_ZZN4cuteplIJiEJNS_1CILi0EEEEEEDaRKNS_15ArithmeticTupleIJDpT_EEERKNS3_IJDpT0_EEEENKUlDpRKT_E_clIJiEEEDaSH_) ;  /* 0xffffebb000007944 */ /* 0x022fea0003c3ffff */
[----:B-----5:R-:W-:Y:S01]  /*c930*/  ISETP.GT.AND P0, PT, R6, 0x3f, PT ;  /* 0x0000003f0600780c */ /* 0x020fe20003f04270 */
[----:B------:R-:W-:Y:S01]  /*c940*/  IMAD.MOV.U32 R6, RZ, RZ, R12 ;  /* 0x000000ffff067224 */ /* 0x000fe200078e000c */
[----:B------:R-:W-:-:S11]  /*c950*/  MOV R7, 0x0 ;  /* 0x0000000000077802 */ /* 0x000fd60000000f00 */
[----:B------:R-:W-:Y:S05]  /*c960*/  @P0 RET.REL.NODEC R6 `(_ZN7cutlass13device_kernelIN5flash19enable_sm80_to_sm89INS1_16FlashAttnBwdSm80INS1_25CollectiveMainloopBwdSm80ILi2ELi2EN4cute5tupleIJNS5_1CILi64EEENS7_ILi128EEES8_EEENS_10bfloat16_tEfNS_4arch4Sm80ELb1ELb0ELb1ELb1ELb1ELb0ELb0ELb0ELi2ELi2ELi4ELi2ELb1EEENS1_21CollectiveEpilogueBwdISA_SB_SD_Li256ELb1ELb0ELi2EEENS1_25SingleTileBwdLPTSchedulerILb1ELi128ELb1EEEEEEEEEvNT_6ParamsE) ;  /* 0xffff369006000950 */ /* 0x000fea0003c3ffff */
[----:B------:R-:W5:Y:S01]  /*c970*/  LDL.64 R14, [R14+0x50] ;  /* 0x000050000e0e7983 */ /* 0x000f620000100a00 */
[----:B------:R-:W-:Y:S02]  /*c980*/  MOV R7, RZ ;  /* 0x000000ff00077202 */ /* 0x000fe40000000f00 */
[----:B------:R-:W-:Y:S02]  /*c990*/  MOV R16, 0xc9b0 ;  /* 0x0000c9b000107802 */ /* 0x000fe40000000f00 */
[----:B-1---5:R-:W-:Y:S05]  /*c9a0*/  CALL.REL.NOINC `($_ZN7cutlass13device_kernelIN5flash19enable_sm80_to_sm89INS1_16FlashAttnBwdSm80INS1_25CollectiveMainloopBwdSm80ILi2ELi2EN4cute5tupleIJNS5_1CILi64EEENS7_ILi128EEES8_EEENS_10bfloat16_tEfNS_4arch4Sm80ELb1ELb0ELb1ELb1ELb1ELb0ELb0ELb0ELi2ELi2ELi4ELi2ELb1EEENS1_21CollectiveEpilogueBwdISA_SB_SD_Li256ELb1ELb0ELi2EEENS1_25SingleTileBwdLPTSchedulerILb1ELi128ELb1EEEEEEEEEvNT_6ParamsE$_ZN4cute3eso3ESOILb1ELb0EJNS_10UnderscoreEiEEC2ERKS2_RKi) ;  /* 0xffffbba000007944 */ /* 0x022fea0003c3ffff */
[----:B-1----:R-:W-:Y:S02]  /*c9b0*/  MOV R6, R13 ;  /* 0x0000000d00067202 */ /* 0x002fe40000000f00 */
[----:B------:R-:W-:Y:S02]  /*c9c0*/  MOV R16, 0xc9e0 ;  /* 0x0000c9e000107802 */ /* 0x000fe40000000f00 */
[----:B------:R-:W-:Y:S05]  /*c9d0*/  CALL.REL.NOINC `($_ZN7cutlass13device_kernelIN5flash19enable_sm80_to_sm89INS1_16FlashAttnBwdSm80INS1_25CollectiveMainloopBwdSm80ILi2ELi2EN4cute5tupleIJNS5_1CILi64EEENS7_ILi128EEES8_EEENS_10bfloat16_tEfNS_4arch4Sm80ELb1ELb0ELb1ELb1ELb1ELb0ELb0ELb0ELi2ELi2ELi4ELi2ELb1EEENS1_21CollectiveEpilogueBwdISA_SB_SD_Li256ELb1ELb0ELi2EEENS1_25SingleTileBwdLPTSchedulerILb1ELi128ELb1EEEEEEEEEvNT_6ParamsE$_ZN4cute8gmem_ptrIPKfECI1NS_12iter_adaptorIS2_S3_EEES2_) ;  /* 0xffffc76000007944 */ /* 0x000fea0003c3ffff */
[----:B-1----:R1:W5:Y:S01]  /*c9e0*/  LDL.64 R6, [R1+0x160] ;  /* 0x0001600001067983 */ /* 0x0023620000100a00 */
[----:B------:R-:W-:-:S03]  /*c9f0*/  MOV R16, 0xca10 ;  /* 0x0000ca1000107802 */ /* 0x000fc60000000f00 */
[----:B-1---5:R-:W-:Y:S05]  /*ca00*/  CALL.REL.NOINC `($_ZN7cutlass13device_kernelIN5flash19enable_sm80_to_sm89INS1_16FlashAttnBwdSm80INS1_25CollectiveMainloopBwdSm80ILi2ELi2EN4cute5tupleIJNS5_1CILi64EEENS7_ILi128EEES8_EEENS_10bfloat16_tEfNS_4arch4Sm80ELb1ELb0ELb1ELb1ELb1ELb0ELb0ELb0ELi2ELi2ELi4ELi2ELb1EEENS1_21CollectiveEpilogueBwdISA_SB_SD_Li256ELb1ELb0ELi2EEENS1_25SingleTileBwdLPTSchedulerILb1ELi128ELb1EEEEEEEEEvNT_6ParamsE$_ZN4cute3eso3ESOILb1ELb0EJNS_6LayoutINS_5tupleIJNS3_IJNS_1CILi4EEENS4_ILi1EEEEEEEEENS3_IJNS3_IJS6_NS4_ILi0EEEEEEEEEEENS_10ViewEngineINS_8gmem_ptrIPKfEEEEEEC2ERKSC_RKSI_) ;  /* 0xffffc01000007944 */ /* 0x022fea0003c3ffff */
[----:B-1----:R1:W5:Y:S01]  /*ca10*/  LDL.64 R10, [R1+0x160] ;  /* 0x00016000010a7983 */ /* 0x0023620000100a00 */
[----:B------:R-:W-:Y:S02]  /*ca20*/  MOV R7, RZ ;  /* 0x000000ff00077202 */ /* 0x000fe40000000f00 */
[----:B------:R-:W-:Y:S02]  /*ca30*/  MOV R16, 0xca50 ;  /* 0x0000ca5000107802 */ /* 0x000fe40000000f00 */
[----:B-1---5:R-:W-:Y:S05]  /*ca40*/  CALL.REL.NOINC `($_ZN7cutlass13device_kernelIN5flash19enable_sm80_to_sm89INS1_16FlashAttnBwdSm80INS1_25CollectiveMainloopBwdSm80ILi2ELi2EN4cute5tupleIJNS5_1CILi64EEENS7_ILi128EEES8_EEENS_10bfloat16_tEfNS_4arch4Sm80ELb1ELb0ELb1ELb1ELb1ELb0ELb0ELb0ELi2ELi2ELi4ELi2ELb1EEENS1_21CollectiveEpilogueBwdISA_SB_SD_Li256ELb1ELb0ELi2EEENS1_25SingleTileBwdLPTSchedulerILb1ELi128ELb1EEEEEEEEEvNT_6ParamsE$_ZN4cute3eso3ESOILb1ELb0EJNS_10UnderscoreEiEEC2ERKS2_RKi) ;  /* 0xffffbb0000007944 */ /* 0x022fea0003c3ffff */
[----:B-1----:R-:W-:Y:S02]  /*ca50*/  MOV R6, R13 ;  /* 0x0000000d00067202 */ /* 0x002fe40000000f00 */
[----:B------:R-:W-:-:S02]  /*ca60*/  MOV R16, 0xca80 ;  /* 0x0000ca8000107802 */ /* 0x000fc40000000f00 */
[----:B------:R-:W-:Y:S05]  /*ca70*/  CALL.REL.NOINC `($_ZN7cutlass13device_kernelIN5flash19enable_sm80_to_sm89INS1_16FlashAttnBwdSm80INS1_25CollectiveMainloopBwdSm80ILi2ELi2EN4cute5tupleIJNS5_1CILi64EEENS7_ILi128EEES8_EEENS_10bfloat16_tEfNS_4arch4Sm80ELb1ELb0ELb1ELb1ELb1ELb0ELb0ELb0ELi2ELi2ELi4ELi2ELb1EEENS1_21CollectiveEpilogueBwdISA_SB_SD_Li256ELb1ELb0ELi2EEENS1_25SingleTileBwdLPTSchedulerILb1ELi128ELb1EEEEEEEEEvNT_6ParamsE$_ZN4cute8smem_ptrIPfECI1NS_12iter_adaptorIS1_S2_EEES1_) ;  /* 0xffffc79000007944 */ /* 0x000fea0003c3ffff */
[----:B-1----:R1:W5:Y:S01]  /*ca80*/  LDL.64 R6, [R1+0x160] ;  /* 0x0001600001067983 */ /* 0x0023620000100a00 */
[----:B------:R-:W-:-:S03]  /*ca90*/  MOV R16, 0xcab0 ;  /* 0x0000cab000107802 */ /* 0x000fc60000000f00 */
[----:B-1---5:R-:W-:Y:S05]  /*caa0*/  CALL.REL.NOINC `($_ZN7cutlass13device_kernelIN5flash19enable_sm80_to_sm89INS1_16FlashAttnBwdSm80INS1_25CollectiveMainloopBwdSm80ILi2ELi2EN4cute5tupleIJNS5_1CILi64EEENS7_ILi128EEES8_EEENS_10bfloat16_tEfNS_4arch4Sm80ELb1ELb0ELb1ELb1ELb1ELb0ELb0ELb0ELi2ELi2ELi4ELi2ELb1EEENS1_21CollectiveEpilogueBwdISA_SB_SD_Li256ELb1ELb0ELi2EEENS1_25SingleTileBwdLPTSchedulerILb1ELi128ELb1EEEEEEEEEvNT_6ParamsE$_ZN4cute3eso3ESOILb1ELb0EJNS_6LayoutINS_5tupleIJNS3_IJNS_1CILi4EEENS4_ILi1EEEEEEEEENS3_IJNS3_IJS6_NS4_ILi0EEEEEEEEEEENS_10ViewEngineINS_8smem_ptrIPfEEEEEEC2ERKSC_RKSH_) ;  /* 0xffffbfb000007944 */ /* 0x022fea0003c3ffff */
[----:B-1----:R1:W5:Y:S01]  /*cab0*/  LDL.64 R8, [R1+0x160] ;  /* 0x0001600001087983 */ /* 0x0023620000100a00 */
[----:B------:R-:W-:-:S02]  /*cac0*/  MOV R6, R4 ;  /* 0x0000000400067202 */ /* 0x000fc40000000f00 */
[----:B------:R-:W-:Y:S02]  /*cad0*/  MOV R16, 0xcaf0 ;  /* 0x0000caf000107802 */ /* 0x000fe40000000f00 */
[----:B-1---5:R-:W-:Y:S05]  /*cae0*/  CALL.REL.NOINC `($_ZN7cutlass13device_kernelIN5flash19enable_sm80_to_sm89INS1_16FlashAttnBwdSm80INS1_25CollectiveMainloopBwdSm80ILi2ELi2EN4cute5tupleIJNS5_1CILi64EEENS7_ILi128EEES8_EEENS_10bfloat16_tEfNS_4arch4Sm80ELb1ELb0ELb1ELb1ELb1ELb0ELb0ELb0ELi2ELi2ELi4ELi2ELb1EEENS1_21CollectiveEpilogueBwdISA_SB_SD_Li256ELb1ELb0ELi2EEENS1_25SingleTileBwdLPTSchedulerILb1ELi128ELb1EEEEEEEEEvNT_6ParamsE$_ZN4cute8gmem_ptrIPKfECI1NS_12iter_adaptorIS2_S3_EEES2_) ;  /* 0xffffc65000007944 */ /* 0x022fea0003c3ffff */
[----:B-1----:R1:W5:Y:S01]  /*caf0*/  LDL.64 R6, [R1+0x168] ;  /* 0x0001680001067983 */ /* 0x0023620000100a00 */
[----:B------:R-:W-:-:S03]  /*cb00*/  MOV R16, 0xcb20 ;  /* 0x0000cb2000107802 */ /* 0x000fc60000000f00 */
[----:B-1---5:R-:W-:Y:S05]  /*cb10*/  CALL.REL.NOINC `($_ZN7cutlass13device_kernelIN5flash19enable_sm80_to_sm89INS1_16FlashAttnBwdSm80INS1_25CollectiveMainloopBwdSm80ILi2ELi2EN4cute5tupleIJNS5_1CILi64EEENS7_ILi128EEES8_EEENS_10bfloat16_tEfNS_4arch4Sm80ELb1ELb0ELb1ELb1ELb1ELb0ELb0ELb0ELi2ELi2ELi4ELi2ELb1EEENS1_21CollectiveEpilogueBwdISA_SB_SD_Li256ELb1ELb0ELi2EEENS1_25SingleTileBwdLPTSchedulerILb1ELi128ELb1EEEEEEEEEvNT_6ParamsE$_ZN4cute8gmem_ptrIPKN7cutlass9uint128_tEECI1NS_12iter_adaptorIS4_S5_EEES4_) ;  /* 0xffffc5d000007944 */ /* 0x022fea0003c3ffff */
[----:B------:R1:W5:Y:S01]  /*cb20*/  LDL.64 R6, [R1+0x168] ;  /* 0x0001680001067983 */ /* 0x0003620000100a00 */
[----:B------:R-:W-:-:S03]  /*cb30*/  MOV R16, 0xcb50 ;  /* 0x0000cb5000107802 */ /* 0x000fc60000000f00 */
[----:B-1---5:R-:W-:Y:S05]  /*cb40*/  CALL.REL.NOINC `($_ZN7cutlass13device_kernelIN5flash19enable_sm80_to_sm89INS1_16FlashAttnBwdSm80INS1_25CollectiveMainloopBwdSm80ILi2ELi2EN4cute5tupleIJNS5_1CILi64EEENS7_ILi128EEES8_EEENS_10bfloat16_tEfNS_4arch4Sm80ELb1ELb0ELb1ELb1ELb1ELb0ELb0ELb0ELi2ELi2ELi4ELi2ELb1EEENS1_21CollectiveEpilogueBwdISA_SB_SD_Li256ELb1ELb0ELi2EEENS1_25SingleTileBwdLPTSchedulerILb1ELi128ELb1EEEEEEEEEvNT_6ParamsE$_ZN4cute3eso3ESOILb1ELb0EJNS_6LayoutINS_5tupleIJNS3_IJNS_1CILi1EEES5_EEEEEENS3_IJNS3_IJS5_NS4_ILi0EEEEEEEEEEENS_10ViewEngineINS_8gmem_ptrIPKN7cutlass9uint128_tEEEEEEEC2ERKSB_RKSJ_) ;  /* 0xffffbe4000007944 */ /* 0x022fea0003c3ffff */
[----:B------:R2:W5:Y:S01]  /*cb50*/  LDL.64 R20, [R1+0x168] ;  /* 0x0001680001147983 */ /* 0x0005620000100a00 */
[----:B-1----:R-:W-:Y:S02]  /*cb60*/  MOV R6, R4 ;  /* 0x0000000400067202 */ /* 0x002fe40000000f00 */
[----:B------:R-:W-:Y:S02]  /*cb70*/  MOV R16, 0xcb90 ;  /* 0x0000cb9000107802 */ /* 0x000fe40000000f00 */
[----:B--2--5:R-:W-:Y:S05]  /*cb80*/  CALL.REL.NOINC `($_ZN7cutlass13device_kernelIN5flash19enable_sm80_to_sm89INS1_16FlashAttnBwdSm80INS1_25CollectiveMainloopBwdSm80ILi2ELi2EN4cute5tupleIJNS5_1CILi64EEENS7_ILi128EEES8_EEENS_10bfloat16_tEfNS_4arch4Sm80ELb1ELb0ELb1ELb1ELb1ELb0ELb0ELb0ELi2ELi2ELi4ELi2ELb1EEENS1_21CollectiveEpilogueBwdISA_SB_SD_Li256ELb1ELb0ELi2EEENS1_25SingleTileBwdLPTSchedulerILb1ELi128ELb1EEEEEEEEEvNT_6ParamsE$_ZN4cute8smem_ptrIPfECI1NS_12iter_adaptorIS1_S2_EEES1_) ;  /* 0xffffc68000007944 */ /* 0x024fea0003c3ffff */
[----:B-1----:R1:W5:Y:S01]  /*cb90*/  LDL.64 R6, [R1+0x168] ;  /* 0x0001680001067983 */ /* 0x0023620000100a00 */
        /* <DEDUP_REMOVED lines=8> */
[----:B------:R-:W2:Y:S01]  /*cc20*/  LD.E.U8 R14, [R14.64] ;  /* 0x000000040e0e7980 */ /* 0x000ea2000c101100 */
[----:B------:R-:W-:Y:S02]  /*cc30*/  MOV R13, 0x0 ;  /* 0x00000000000d7802 */ /* 0x000fe40000000f00 */
[----:B--2---:R-:W-:-:S13]  /*cc40*/  ISETP.NE.AND P0, PT, R14, RZ, PT ;  /* 0x000000ff0e00720c */ /* 0x004fda0003f05270 */
[----:B------:R-:W-:Y:S01]  /*cc50*/  @!PT LDS RZ, [RZ] ;  /* 0x00000000fffff984 */ /* 0x000fe20000000800 */
[----:B------:R-:W-:Y:S01]  /*cc60*/  @!PT LDS RZ, [RZ] ;  /* 0x00000000fffff984 */ /* 0x000fe20000000800 */
[----:B------:R-:W-:Y:S01]  /*cc70*/  @!PT LDS RZ, [RZ] ;  /* 0x00000000fffff984 */ /* 0x000fe20000000800 */
[----:B------:R1:W-:Y:S01]  /*cc80*/  LDGSTS.E.BYPASS.LTC128B.128 [R6], [R20.64], P0 ;  /* 0x0000000014067fae */ /* 0x0003e20008101d44 */
[----:B------:R-:W-:Y:S05]  /*cc90*/  RET.REL.NODEC R12 `(_ZN7cutlass13device_kernelIN5flash19enable_sm80_to_sm89INS1_16FlashAttnBwdSm80INS1_25CollectiveMainloopBwdSm80ILi2ELi2EN4cute5tupleIJNS5_1CILi64EEENS7_ILi128EEES8_EEENS_10bfloat16_tEfNS_4arch4Sm80ELb1ELb0ELb1ELb1ELb1ELb0ELb0ELb0ELi2ELi2ELi4ELi2ELb1EEENS1_21CollectiveEpilogueBwdISA_SB_SD_Li256ELb1ELb0ELi2EEENS1_25SingleTileBwdLPTSchedulerILb1ELi128ELb1EEEEEEEEEvNT_6ParamsE) ;  /* 0xffff33600c007950 */ /* 0x000fea0003c3ffff */
        .type           $_ZN7cutlass13device_kernelIN5flash19enable_sm80_to_sm89INS1_16FlashAttnBwdSm80INS1_25CollectiveMainloopBwdSm80ILi2ELi2EN4cute5tupleIJNS5_1CILi64EEENS7_ILi128EEES8_EEENS_10bfloat16_tEfNS_4arch4Sm80ELb1ELb0ELb1ELb1ELb1ELb0ELb0ELb0ELi2ELi2ELi4ELi2ELb1EEENS1_21CollectiveEpilogueBwdISA_SB_SD_Li256ELb1ELb0ELi2EEENS1_25SingleTileBwdLPTSchedulerILb1ELi128ELb1EEEEEEEEEvNT_6ParamsE$_ZZN5flash25CollectiveMainloopBwdSm80ILi2ELi2EN4cute5tupleIJNS1_1CILi64EEENS3_ILi128EEES4_EEEN7cutlass10bfloat16_tEfNS7_4arch4Sm80ELb1ELb0ELb1ELb1ELb1ELb0ELb0ELb0ELi2ELi2ELi4ELi2ELb1EE3mmaINS_16FlashAttnBwdSm80ISB_NS_21CollectiveEpilogueBwdIS6_S8_SA_Li256ELb1ELb0ELi2EEENS_25SingleTileBwdLPTSchedulerILb1ELi128ELb1EEEE13SharedStorageENS1_6TensorINS1_11ArrayEngineIfLm32EEENS1_6LayoutINS2_IJNS2_IJNS3_ILi2EEESO_EEESO_NS3_ILi4EEEEEENS2_IJNS2_IJNS3_ILi1EEESO_EEESQ_NS3_ILi8EEEEEEEEEEEEbRKNSB_6ParamsERT0_S12_iNS2_IJiiiEEERT_ENKUliiE_clEii,@function
        .size           $_ZN7cutlass13device_kernelIN5flash19enable_sm80_to_sm89INS1_16FlashAttnBwdSm80INS1_25CollectiveMainloopBwdSm80ILi2ELi2EN4cute5tupleIJNS5_1CILi64EEENS7_ILi128EEES8_EEENS_10bfloat16_tEfNS_4arch4Sm80ELb1ELb0ELb1ELb1ELb1ELb0ELb0ELb0ELi2ELi2ELi4ELi2ELb1EEENS1_21CollectiveEpilogueBwdISA_SB_SD_Li256ELb1ELb0ELi2EEENS1_25SingleTileBwdLPTSchedulerILb1ELi128ELb1EEEEEEEEEvNT_6ParamsE$_ZZN5flash25CollectiveMainloopBwdSm80ILi2ELi2EN4cute5tupleIJNS1_1CILi64EEENS3_ILi128EEES4_EEEN7cutlass10bfloat16_tEfNS7_4arch4Sm80ELb1ELb0ELb1ELb1ELb1ELb0ELb0ELb0ELi2ELi2ELi4ELi2ELb1EE3mmaINS_16FlashAttnBwdSm80ISB_NS_21CollectiveEpilogueBwdIS6_S8_SA_Li256ELb1ELb0ELi2EEENS_25SingleTileBwdLPTSchedulerILb1ELi128ELb1EEEE13SharedStorageENS1_6TensorINS1_11ArrayEngineIfLm32EEENS1_6LayoutINS2_IJNS2_IJNS3_ILi2EEESO_EEESO_NS3_ILi4EEEEEENS2_IJNS2_IJNS3_ILi1EEESO_EEESQ_NS3_ILi8EEEEEEEEEEEEbRKNSB_6ParamsERT0_S12_iNS2_IJiiiEEERT_ENKUliiE_clEii,(.L_x_5007 - $_ZN7cutlass13device_kernelIN5flash19enable_sm80_to_sm89INS1_16FlashAttnBwdSm80INS1_25CollectiveMainloopBwdSm80ILi2ELi2EN4cute5tupleIJNS5_1CILi64EEENS7_ILi128EEES8_EEENS_10bfloat16_tEfNS_4arch4Sm80ELb1ELb0ELb1ELb1ELb1ELb0ELb0ELb0ELi2ELi2ELi4ELi2ELb1EEENS1_21CollectiveEpilogueBwdISA_SB_SD_Li256ELb1ELb0ELi2EEENS1_25SingleTileBwdLPTSchedulerILb1ELi128ELb1EEEEEEEEEvNT_6ParamsE$_ZZN5flash25CollectiveMainloopBwdSm80ILi2ELi2EN4cute5tupleIJNS1_1CILi64EEENS3_ILi128EEES4_EEEN7cutlass10bfloat16_tEfNS7_4arch4Sm80ELb1ELb0ELb1ELb1ELb1ELb0ELb0ELb0ELi2ELi2ELi4ELi2ELb1EE3mmaINS_16FlashAttnBwdSm80ISB_NS_21CollectiveEpilogueBwdIS6_S8_SA_Li256ELb1ELb0ELi2EEENS_25SingleTileBwdLPTSchedulerILb1ELi128ELb1EEEE13SharedStorageENS1_6TensorINS1_11ArrayEngineIfLm32EEENS1_6LayoutINS2_IJNS2_IJNS3_ILi2EEESO_EEESO_NS3_ILi4EEEEEENS2_IJNS2_IJNS3_ILi1EEESO_EEESQ_NS3_ILi8EEEEEEEEEEEEbRKNSB_6ParamsERT0_S12_iNS2_IJiiiEEERT_ENKUliiE_clEii)
$_ZN7cutlass13device_kernelIN5flash19enable_sm80_to_sm89INS1_16FlashAttnBwdSm80INS1_25CollectiveMainloopBwdSm80ILi2ELi2EN4cute5tupleIJNS5_1CILi64EEENS7_ILi128EEES8_EEENS_10bfloat16_tEfNS_4arch4Sm80ELb1ELb0ELb1ELb1ELb1ELb0ELb0ELb0ELi2ELi2ELi4ELi2ELb1EEENS1_21CollectiveEpilogueBwdISA_SB_SD_Li256ELb1ELb0ELi2EEENS1_25SingleTileBwdLPTSchedulerILb1ELi128ELb1EEEEEEEEEvNT_6ParamsE$_ZZN5flash25CollectiveMainloopBwdSm80ILi2ELi2EN4cute5tupleIJNS1_1CILi64EEENS3_ILi128EEES4_EEEN7cutlass10bfloat16_tEfNS7_4arch4Sm80ELb1ELb0ELb1ELb1ELb1ELb0ELb0ELb0ELi2ELi2ELi4ELi2ELb1EE3mmaINS_16FlashAttnBwdSm80ISB_NS_21CollectiveEpilogueBwdIS6_S8_SA_Li256ELb1ELb0ELi2EEENS_25SingleTileBwdLPTSchedulerILb1ELi128ELb1EEEE13SharedStorageENS1_6TensorINS1_11ArrayEngineIfLm32EEENS1_6LayoutINS2_IJNS2_IJNS3_ILi2EEESO_EEESO_NS3_ILi4EEEEEENS2_IJNS2_IJNS3_ILi1EEESO_EEESQ_NS3_ILi8EEEEEEEEEEEEbRKNSB_6ParamsERT0_S12_iNS2_IJiiiEEERT_ENKUliiE_clEii:
        /* <DEDUP_REMOVED lines=355> */
.L_x_852:
        /* <DEDUP_REMOVED lines=11> */
.L_x_5007:


//--------------------- .text._ZN7cutlass13device_kernelIN5flash19enable_sm80_to_sm89INS1_16FlashAttnBwdSm80INS1_25CollectiveMainloopBwdSm80ILi2ELi2EN4cute5tupleIJNS5_1CILi64EEENS7_ILi128EEES8_EEENS_10bfloat16_tEfNS_4arch4Sm80ELb1ELb0ELb1ELb1ELb0ELb0ELb0ELb0ELi2ELi2ELi4ELi2ELb1EEENS1_24CollectiveEpilogueBwdGQAISA_fSD_Li256ELb1ELb0EEENS1_25SingleTileBwdLPTSchedulerILb1ELi128ELb0EEEEEEEEEvNT_6ParamsE --------------------------
	.section	.text._ZN7cutlass13device_kernelIN5flash19enable_sm80_to_sm89INS1_16FlashAttnBwdSm80INS1_25CollectiveMainloopBwdSm80ILi2ELi2EN4cute5tupleIJNS5_1CILi64EEENS7_ILi128EEES8_EEENS_10bfloat16_tEfNS_4arch4Sm80ELb1ELb0ELb1ELb1ELb0ELb0ELb0ELb0ELi2ELi2ELi4ELi2ELb1EEENS1_24CollectiveEpilogueBwdGQAISA_fSD_Li256ELb1ELb0EEENS1_25SingleTileBwdLPTSchedulerILb1ELi128ELb0EEEEEEEEEvNT_6ParamsE,"ax",@progbits
	.sectioninfo	@"SHI_REGISTERS=250"
	.align	128
.text._ZN7cutlass13device_kernelIN5flash19enable_sm80_to_sm89INS1_16FlashAttnBwdSm80INS1_25CollectiveMainloopBwdSm80ILi2ELi2EN4cute5tupleIJNS5_1CILi64EEENS7_ILi128EEES8_EEENS_10bfloat16_tEfNS_4arch4Sm80ELb1ELb0ELb1ELb1ELb0ELb0ELb0ELb0ELi2ELi2ELi4ELi2ELb1EEENS1_24CollectiveEpilogueBwdGQAISA_fSD_Li256ELb1ELb0EEENS1_25SingleTileBwdLPTSchedulerILb1ELi128ELb0EEEEEEEEEvNT_6ParamsE:
        .type           _ZN7cutlass13device_kernelIN5flash19enable_sm80_to_sm89INS1_16FlashAttnBwdSm80INS1_25CollectiveMainloopBwdSm80ILi2ELi2EN4cute5tupleIJNS5_1CILi64EEENS7_ILi128EEES8_EEENS_10bfloat16_tEfNS_4arch4Sm80ELb1ELb0ELb1ELb1ELb0ELb0ELb0ELb0ELi2ELi2ELi4ELi2ELb1EEENS1_24CollectiveEpilogueBwdGQAISA_fSD_Li256ELb1ELb0EEENS1_25SingleTileBwdLPTSchedulerILb1ELi128ELb0EEEEEEEEEvNT_6ParamsE,@function
        .size           _ZN7cutlass13device_kernelIN5flash19enable_sm80_to_sm89INS1_16FlashAttnBwdSm80INS1_25CollectiveMainloopBwdSm80ILi2ELi2EN4cute5tupleIJNS5_1CILi64EEENS7_ILi128EEES8_EEENS_10bfloat16_tEfNS_4arch4Sm80ELb1ELb0ELb1ELb1ELb0ELb0ELb0ELb0ELi2ELi2ELi4ELi2ELb1EEENS1_24CollectiveEpilogueBwdGQAISA_fSD_Li256ELb1ELb0EEENS1_25SingleTileBwdLPTSchedulerILb1ELi128ELb0EEEEEEEEEvNT_6ParamsE,(.L_x_5098 - _ZN7cutlass13device_kernelIN5flash19enable_sm80_to_sm89INS1_16FlashAttnBwdSm80INS1_25CollectiveMainloopBwdSm80ILi2ELi2EN4cute5tupleIJNS5_1CILi64EEENS7_ILi128EEES8_EEENS_10bfloat16_tEfNS_4arch4Sm80ELb1ELb0ELb1ELb1ELb0ELb0ELb0ELb0ELi2ELi2ELi4ELi2ELb1EEENS1_24CollectiveEpilogueBwdGQAISA_fSD_Li256ELb1ELb0EEENS1_25SingleTileBwdLPTSchedulerILb1ELi128ELb0EEEEEEEEEvNT_6ParamsE)
        .other          _ZN7cutlass13device_kernelIN5flash19enable_sm80_to_sm89INS1_16FlashAttnBwdSm80INS1_25CollectiveMainloopBwdSm80ILi2ELi2EN4cute5tupleIJNS5_1CILi64EEENS7_ILi128EEES8_EEENS_10bfloat16_tEfNS_4arch4Sm80ELb1ELb0ELb1ELb1ELb0ELb0ELb0ELb0ELi2ELi2ELi4ELi2ELb1EEENS1_24CollectiveEpilogueBwdGQAISA_fSD_Li256ELb1ELb0EEENS1_25SingleTileBwdLPTSchedulerILb1ELi128ELb0EEEEEEEEEvNT_6ParamsE,@"STO_CUDA_ENTRY STV_DEFAULT"
_ZN7cutlass13device_kernelIN5flash19enable_sm80_to_sm89INS1_16FlashAttnBwdSm80INS1_25CollectiveMainloopBwdSm80ILi2ELi2EN4cute5tupleIJNS5_1CILi64EEENS7_ILi128EEES8_EEENS_10bfloat16_tEfNS_4arch4Sm80ELb1ELb0ELb1ELb1ELb0ELb0ELb0ELb0ELi2ELi2ELi4ELi2ELb1EEENS1_24CollectiveEpilogueBwdGQAISA_fSD_Li256ELb1ELb0EEENS1_25SingleTileBwdLPTSchedulerILb1ELi128ELb0EEEEEEEEEvNT_6ParamsE:
        /* <DEDUP_REMOVED lines=27> */
.L_x_854:
[----:B------:R-:W-:Y:S02]  /*01b0*/  MOV R2, c[0x0][0x3b4] ;  /* 0x0000ed0000027a02 */ /* 0x000fe40000000f00 */
[----:B------:R-:W-:Y:S02]  /*01c0*/  MOV R197, R0 ;  /* 0x0000000000c57202 */ /* 0x000fe40000000f00 */
[----:B------:R-:W-:-:S13]  /*01d0*/  ISETP.NE.AND P0, PT, R2, 0x1, PT ;  /* 0x000000010200780c */ /* 0x000fda0003f05270 */
[----:B------:R-:W-:-:S05]  /*01e0*/  @P0 IMAD.HI.U32 R2, R0, c[0x0][0x3b8], RZ ;  /* 0x0000ee0000020a27 */ /* 0x000fca00078e00ff */
[----:B------:R-:W-:-:S05]  /*01f0*/  @P0 SHF.R.U32.HI R197, RZ, c[0x0][0x3bc], R2 ;  /* 0x0000ef00ffc50a19 */ /* 0x000fca0000011602 */
[----:B------:R-:W-:Y:S02]  /*0200*/  IMAD R3, R197, c[0x0][0x3b4], RZ ;  /* 0x0000ed00c5037a24 */ /* 0x000fe400078e02ff */
.L_x_855:
        /* <DEDUP_REMOVED lines=16> */
.L_x_856:
        /* <DEDUP_REMOVED lines=9> */
.L_x_858:
[----:B------:R-:W-:-:S04]  /*03a0*/  MOV R3, c[0x0][0x3dc] ;  /* 0x0000f70000037a02 */ /* 0x000fc80000000f00 */
.L_x_857:
[----:B-----5:R-:W-:-:S04]  /*03b0*/  IADD3 R3, R3, 0x7f, RZ ;  /* 0x0000007f03037810 */ /* 0x020fc80007ffe0ff */
[----:B------:R-:W-:-:S04]  /*03c0*/  SHF.R.S32.HI R0, RZ, 0x1f, R3 ;  /* 0x0000001fff007819 */ /* 0x000fc80000011403 */
[----:B------:R-:W-:-:S04]  /*03d0*/  LEA.HI R0, R0, R3, RZ, 0x7 ;  /* 0x0000000300007211 */ /* 0x000fc800078f38ff */
[----:B------:R-:W-:-:S04]  /*03e0*/  SHF.R.S32.HI R0, RZ, 0x7, R0 ;  /* 0x00000007ff007819 */ /* 0x000fc80000011400 */
[----:B------:R-:W-:-:S04]  /*03f0*/  ISETP.GE.AND P0, PT, R197, R0, PT ;  /* 0x00000000c500720c */ /* 0x000fc80003f06270 */
[----:B------:R-:W-:Y:S01]  /*0400*/  SEL R195, R195, 0xffffffff, !P0 ;  /* 0xffffffffc3c37807 */ /* 0x000fe20004000000 */
[----:B------:R-:W-:Y:S05]  /*0410*/  BRA `(.L_x_859) ;  /* 0x0000036000007947 */ /* 0x000fea0003800000 */
.L_x_853:
        /* <DEDUP_REMOVED lines=16> */
.L_x_860:
[----:B------:R-:W-:Y:S02]  /*0520*/  MOV R0, c[0x0][0x3b4] ;  /* 0x0000ed0000007a02 */ /* 0x000fe40000000f00 */
[----:B------:R-:W-:Y:S02]  /*0530*/  MOV R197, R2 ;  /* 0x0000000200c57202 */ /* 0x000fe40000000f00 */
[----:B------:R-:W-:-:S13]  /*0540*/  ISETP.NE.AND P0, PT, R0, 0x1, PT ;  /* 0x000000010000780c */ /* 0x000fda0003f05270 */
[----:B------:R-:W-:-:S05]  /*0550*/  @P0 IMAD.HI.U32 R0, R2, c[0x0][0x3b8], RZ ;  /* 0x0000ee0002000a27 */ /* 0x000fca00078e00ff */
[----:B------:R-:W-:-:S05]  /*0560*/  @P0 SHF.R.U32.HI R197, RZ, c[0x0][0x3bc], R0 ;  /* 0x0000ef00ffc50a19 */ /* 0x000fca0000011600 */
[----:B------:R-:W-:Y:S02]  /*0570*/  IMAD R3, R197, c[0x0][0x3b4], RZ ;  /* 0x0000ed00c5037a24 */ /* 0x000fe400078e02ff */
.L_x_861:
        /* <DEDUP_REMOVED lines=16> */
.L_x_862:
        /* <DEDUP_REMOVED lines=9> */
.L_x_864:
[----:B------:R-:W-:-:S04]  /*0710*/  MOV R3, c[0x0][0x3dc] ;  /* 0x0000f70000037a02 */ /* 0x000fc80000000f00 */
.L_x_863:
[----:B-----5:R-:W-:-:S04]  /*0720*/  IADD3 R3, R3, 0x7f, RZ ;  /* 0x0000007f03037810 */ /* 0x020fc80007ffe0ff */
[----:B------:R-:W-:-:S04]  /*0730*/  SHF.R.S32.HI R0, RZ, 0x1f, R3 ;  /* 0x0000001fff007819 */ /* 0x000fc80000011403 */
[----:B------:R-:W-:-:S04]  /*0740*/  LEA.HI R0, R0, R3, RZ, 0x7 ;  /* 0x0000000300007211 */ /* 0x000fc800078f38ff */
[----:B------:R-:W-:-:S04]  /*0750*/  SHF.R.S32.HI R0, RZ, 0x7, R0 ;  /* 0x00000007ff007819 */ /* 0x000fc80000011400 */
[----:B------:R-:W-:-:S04]  /*0760*/  ISETP.GE.AND P0, PT, R197, R0, PT ;  /* 0x00000000c500720c */ /* 0x000fc80003f06270 */
[----:B------:R-:W-:-:S04]  /*0770*/  SEL R195, R195, 0xffffffff, !P0 ;  /* 0xffffffffc3c37807 */ /* 0x000fc80004000000 */
.L_x_859:
        /* <DEDUP_REMOVED lines=33> */
.L_x_865:
[----:B-----5:R2:W-:Y:S01]  /*0990*/  STL [R1+0xc], R30 ;  /* 0x00000c1e01007387 */ /* 0x0205e20000100800 */
[----:B------:R-:W-:-:S04]  /*09a0*/  ISETP.NE.U32.AND P0, PT, RZ, c[0x0][0x2e0], PT ;  /* 0x0000b800ff007a0c */ /* 0x000fc80003f05070 */
[----:B------:R-:W-:-:S13]  /*09b0*/  ISETP.NE.AND.EX P0, PT, RZ, c[0x0][0x2e4], PT, P0 ;  /* 0x0000b900ff007a0c */ /* 0x000fda0003f05300 */
[----:B------:R-:W-:Y:S05]  /*09c0*/  @!P0 BRA `(.L_x_866) ;  /* 0x0000003000008947 */ /* 0x000fea0003800000 */
[----:B------:R-:W-:-:S06]  /*09d0*/  IMAD.WIDE R32, R195, R2, c[0x0][0x2e0] ;  /* 0x0000b800c3207625 */ /* 0x000fcc00078e0202 */
[----:B------:R3:W5:Y:S01]  /*09e0*/  LDG.E R32, [R32.64] ;  /* 0x0000000a20207981 */ /* 0x000762000c1e1900 */
[----:B------:R-:W-:Y:S05]  /*09f0*/  BRA `(.L_x_867) ;  /* 0x0000004000007947 */ /* 0x000fea0003800000 */
.L_x_866:
[----:B------:R-:W-:Y:S05]  /*0a00*/  @!P4 BRA `(.L_x_867) ;  /* 0x000000300000c947 */ /* 0x000fea0003800000 */
[----:B------:R-:W3:Y:S04]  /*0a10*/  LDG.E R32, [R6.64] ;  /* 0x0000000a06207981 */ /* 0x000ee8000c1e1900 */
[----:B------:R-:W3:Y:S02]  /*0a20*/  LDG.E R3, [R6.64+0x4] ;  /* 0x0000040a06037981 */ /* 0x000ee4000c1e1900 */
[----:B---3--:R-:W-:-:S05]  /*0a30*/  IADD3 R32, -R32, R3, RZ ;  /* 0x0000000320207210 */ /* 0x008fca0007ffe1ff */
.L_x_867:
        /* <DEDUP_REMOVED lines=50> */
[----:B------:R-:W-:Y:S01]  /*0d60*/  IMAD.WIDE R6, R54, R2, c[0x0][0x18] ;  /* 0x0000060036067625 */ /* 0x000fe200078e0202 */
[----:B------:R-:W-:Y:S01]  /*0d70*/  UMOV UR6, 0x5 ;  /* 0x0000000500067882 */ /* 0x000fe20000000000 */
[----:B------:R-:W-:Y:S01]  /*0d80*/  SHF.R.S32.HI R42, RZ, 0x1f, R196 ;  /* 0x0000001fff2a7819 */ /* 0x000fe200000114c4 */
[----:B------:R-:W-:Y:S01]  /*0d90*/  STL.U8 [R1+0x14], R3 ;  /* 0x0000140301007387 */ /* 0x000fe20000100000 */
[----:B------:R-:W-:Y:S01]  /*0da0*/  IMAD.MOV.U32 R5, RZ, RZ, c[0x0][0x248] ;  /* 0x00009200ff057624 */ /* 0x000fe200078e00ff */
[C---:B------:R-:W-:Y:S01]  /*0db0*/  IADD3 R2, P0, R6.reuse, 0xc280, RZ ;  /* 0x0000c28006027810 */ /* 0x040fe20007f1e0ff */
[----:B------:R-:W-:Y:S01]  /*0dc0*/  IMAD.MOV.U32 R9, RZ, RZ, c[0x0][0x168] ;  /* 0x00005a00ff097624 */ /* 0x000fe200078e00ff */
        /* <DEDUP_REMOVED lines=15> */
[----:B------:R-:W-:Y:S01]  /*0ec0*/  IMAD.U32 R8, RZ, RZ, UR12 ;  /* 0x0000000cff087e24 */ /* 0x000fe2000f8e00ff */
        /* <DEDUP_REMOVED lines=10> */
[----:B----4-:R-:W-:Y:S01]  /*0f70*/  IMAD.X R3, RZ, RZ, R7, P0 ;  /* 0x000000ffff037224 */ /* 0x010fe200000e0607 */
        /* <DEDUP_REMOVED lines=16> */
[----:B-----5:R-:W-:Y:S01]  /*1080*/  LOP3.LUT R21, R41, 0xfffffff8, RZ, 0xc0, !PT ;  /* 0xfffffff829157812 */ /* 0x020fe200078ec0ff */
[----:B------:R-:W-:Y:S01]  /*1090*/  USHF.L.U64.HI UR6, UR4, UR6, UR5 ;  /* 0x0000000604067299 */ /* 0x000fe20008010205 */
[----:B------:R-:W-:Y:S01]  /*10a0*/  SEL R38, R5, RZ, !P2 ;  /* 0x000000ff05267207 */ /* 0x000fe20005000000 */
[----:B------:R-:W-:Y:S01]  /*10b0*/  USHF.L.U64.HI UR5, UR4, UR7, UR5 ;  /* 0x0000000704057299 */ /* 0x000fe20008010205 */
[----:B---3--:R-:W-:Y:S01]  /*10c0*/  LEA.HI R33, R53, R34, RZ, 0x6 ;  /* 0x0000002235217211 */ /* 0x008fe200078f30ff */
[----:B------:R-:W-:Y:S01]  /*10d0*/  IMAD.IADD R21, R34, 0x1, -R21 ;  /* 0x0000000122157824 */ /* 0x000fe200078e0a15 */
[----:B------:R-:W-:Y:S01]  /*10e0*/  SHF.R.S32.HI R6, RZ, 0x6, R6 ;  /* 0x00000006ff067819 */ /* 0x000fe20000011406 */
[----:B------:R-:W-:Y:S01]  /*10f0*/  USHF.L.U32 UR4, UR4, 0x6, URZ ;  /* 0x0000000604047899 */ /* 0x000fe2000800063f */
[----:B------:R-:W-:Y:S01]  /*1100*/  SHF.R.S32.HI R33, RZ, 0x6, R33 ;  /* 0x00000006ff217819 */ /* 0x000fe20000011421 */
[C---:B-1----:R-:W-:Y:S01]  /*1110*/  IMAD.WIDE.U32 R16, R196.reuse, c[0x0][0x288], R54 ;  /* 0x0000a200c4107a25 */ /* 0x042fe200078e0036 */
[----:B------:R-:W-:Y:S01]  /*1120*/  SHF.R.S32.HI R12, RZ, 0x6, R12 ;  /* 0x00000006ff0c7819 */ /* 0x000fe2000001140c */
[----:B------:R1:W-:Y:S01]  /*1130*/  STL [R1+0x40], R6 ;  /* 0x0000400601007387 */ /* 0x0003e20000100800 */
[----:B------:R-:W-:Y:S01]  /*1140*/  SHF.L.U32 R36, R33, 0x9, RZ ;  /* 0x0000000921247819 */ /* 0x000fe200000006ff */
[----:B----4-:R-:W-:Y:S01]  /*1150*/  IMAD R8, R196, c[0x0][0x274], R7 ;  /* 0x00009d00c4087a24 */ /* 0x010fe200078e0207 */
[----:B------:R-:W-:Y:S01]  /*1160*/  MOV R25, UR5 ;  /* 0x0000000500197c02 */ /* 0x000fe20008000f00 */
[----:B------:R-:W-:Y:S01]  /*1170*/  IMAD.IADD R19, R17, 0x1, R18 ;  /* 0x0000000111137824 */ /* 0x000fe200078e0212 */
[----:B------:R-:W-:Y:S01]  /*1180*/  MOV R18, R16 ;  /* 0x0000001000127202 */ /* 0x000fe20000000f00 */
[----:B------:R-:W-:Y:S01]  /*1190*/  IMAD.IADD R9, R23, 0x1, R8 ;  /* 0x0000000117097824 */ /* 0x000fe200078e0208 */
[----:B--2---:R-:W-:Y:S01]  /*11a0*/  SHF.R.S32.HI R2, RZ, 0x3, R41 ;  /* 0x00000003ff027819 */ /* 0x004fe20000011429 */
[----:B------:R-:W-:Y:S01]  /*11b0*/  IMAD.MOV.U32 R8, RZ, RZ, R22 ;  /* 0x000000ffff087224 */ /* 0x000fe200078e0016 */
[----:B------:R-:W-:Y:S01]  /*11c0*/  SHF.R.S32.HI R17, RZ, 0x1f, R28 ;  /* 0x0000001fff117819 */ /* 0x000fe2000001141c */
[----:B------:R-:W-:Y:S01]  /*11d0*/  IMAD.SHL.U32 R3, R21, 0x8, RZ ;  /* 0x0000000815037824 */ /* 0x000fe200078e00ff */
[----:B------:R-:W-:Y:S01]  /*11e0*/  STL [R1+0x68], R12 ;  /* 0x0000680c01007387 */ /* 0x000fe20000100800 */
[----:B------:R-:W-:Y:S01]  /*11f0*/  IMAD.SHL.U32 R16, R2, 0x40, RZ ;  /* 0x0000004002107824 */ /* 0x000fe200078e00ff */
[----:B------:R-:W-:Y:S01]  /*1200*/  SEL R5, R5, RZ, !P4 ;  /* 0x000000ff05057207 */ /* 0x000fe20006000000 */
[----:B------:R-:W-:Y:S01]  /*1210*/  IMAD R10, R38, c[0x0][0x278], RZ ;  /* 0x00009e00260a7a24 */ /* 0x000fe200078e02ff */
        /* <DEDUP_REMOVED lines=9> */
[----:B-1----:R-:W-:Y:S01]  /*12b0*/  IMAD R6, R38, c[0x0][0x290], RZ ;  /* 0x0000a40026067a24 */ /* 0x002fe200078e02ff */
        /* <DEDUP_REMOVED lines=11> */
[----:B--2---:R-:W-:Y:S01]  /*1370*/  LEA R12, P0, R8, c[0x0][0x258], 0x2 ;  /* 0x00009600080c7a11 */ /* 0x004fe200078010ff */
        /* <DEDUP_REMOVED lines=17> */
[----:B-1----:R-:W-:-:S03]  /*1490*/  IMAD.WIDE.U32 R26, R196, c[0x0][0x180], R72 ;  /* 0x00006000c41a7a25 */ /* 0x002fc600078e0048 */
[----:B------:R-:W-:Y:S01]  /*14a0*/  IADD3 R17, R17, R6, RZ ;  /* 0x0000000611117210 */ /* 0x000fe20007ffe0ff */
[----:B------:R-:W-:Y:S02]  /*14b0*/  IMAD.IADD R19, R27, 0x1, R18 ;  /* 0x000000011b137824 */ /* 0x000fe400078e0212 */
[----:B--2---:R-:W-:-:S04]  /*14c0*/  IMAD.WIDE.U32 R24, R20, R7, c[0x0][0x18] ;  /* 0x0000060014187625 */ /* 0x004fc800078e0007 */
        /* <DEDUP_REMOVED lines=32> */
[----:B--2---:R-:W-:Y:S05]  /*16d0*/  CALL.REL.NOINC `($_ZN7cutlass13device_kernelIN5flash19enable_sm80_to_sm89INS1_16FlashAttnBwdSm80INS1_25CollectiveMainloopBwdSm80ILi2ELi2EN4cute5tupleIJNS5_1CILi64EEENS7_ILi128EEES8_EEENS_10bfloat16_tEfNS_4arch4Sm80ELb1ELb0ELb1ELb1ELb0ELb0ELb0ELb0ELi2ELi2ELi4ELi2ELb1EEENS1_24CollectiveEpilogueBwdGQAISA_fSD_Li256ELb1ELb0EEENS1_25SingleTileBwdLPTSchedulerILb1ELi128ELb0EEEEEEEEEvNT_6ParamsE$_ZZN4cute7idx2crdINS_5tupleIJiEEENS1_IJNS1_IJNS1_IJNS_1CILi8EEENS3_ILi2EEEEEES5_S5_NS3_ILi4EEEEEEEEEEEDaRKT_RKT0_ENKUlRKT_RKT0_E_clIiS8_EEDaSI_SL_) ;  /* 0x0000773000007944 */ /* 0x004fea0003c00000 */
[----:B------:R-:W-:Y:S01]  /*16e0*/  IMAD.MOV.U32 R188, RZ, RZ, R0 ;  /* 0x000000ffffbc7224 */ /* 0x000fe200078e0000 */
[----:B------:R-:W-:Y:S01]  /*16f0*/  MOV R31, R44 ;  /* 0x0000002c001f7202 */ /* 0x000fe20000000f00 */
[----:B------:R-:W-:Y:S01]  /*1700*/  IMAD.MOV.U32 R27, RZ, RZ, R34 ;  /* 0x000000ffff1b7224 */ /* 0x000fe200078e0022 */
[----:B------:R-:W-:-:S02]  /*1710*/  MOV R24, 0x1730 ;  /* 0x0000173000187802 */ /* 0x000fc40000000f00 */
[----:B-1----:R-:W-:Y:S05]  /*1720*/  CALL.REL.NOINC `($_ZN7cutlass13device_kernelIN5flash19enable_sm80_to_sm89INS1_16FlashAttnBwdSm80INS1_25CollectiveMainloopBwdSm80ILi2ELi2EN4cute5tupleIJNS5_1CILi64EEENS7_ILi128EEES8_EEENS_10bfloat16_tEfNS_4arch4Sm80ELb1ELb0ELb1ELb1ELb0ELb0ELb0ELb0ELi2ELi2ELi4ELi2ELb1EEENS1_24CollectiveEpilogueBwdGQAISA_fSD_Li256ELb1ELb0EEENS1_25SingleTileBwdLPTSchedulerILb1ELi128ELb0EEEEEEEEEvNT_6ParamsE$_ZZN4cute7idx2crdINS_5tupleIJiEEENS1_IJNS1_IJNS1_IJNS_1CILi8EEENS3_ILi2EEEEEES5_S5_NS3_ILi4EEEEEEEEEEEDaRKT_RKT0_ENKUlRKT_RKT0_E_clIiS8_EEDaSI_SL_) ;  /* 0x000076e000007944 */ /* 0x002fea0003c00000 */
        /* <DEDUP_REMOVED lines=16> */
[----:B-1----:R-:W-:Y:S05]  /*1830*/  CALL.REL.NOINC `($_ZN7cutlass13device_kernelIN5flash19enable_sm80_to_sm89INS1_16FlashAttnBwdSm80INS1_25CollectiveMainloopBwdSm80ILi2ELi2EN4cute5tupleIJNS5_1CILi64EEENS7_ILi128EEES8_EEENS_10bfloat16_tEfNS_4arch4Sm80ELb1ELb0ELb1ELb1ELb0ELb0ELb0ELb0ELi2ELi2ELi4ELi2ELb1EEENS1_24CollectiveEpilogueBwdGQAISA_fSD_Li256ELb1ELb0EEENS1_25SingleTileBwdLPTSchedulerILb1ELi128ELb0EEEEEEEEEvNT_6ParamsE$_ZZN4cute7idx2crdINS_5tupleIJiEEENS1_IJNS1_IJNS1_IJNS_1CILi8EEENS3_ILi2EEEEEES5_NS3_ILi4EEES5_EEEEEEEEDaRKT_RKT0_ENKUlRKT_RKT0_E_clIiS8_EEDaSI_SL_) ;  /* 0x0000696000007944 */ /* 0x002fea0003c00000 */
[----:B------:R-:W-:Y:S01]  /*1840*/  IMAD.MOV.U32 R50, RZ, RZ, R47 ;  /* 0x000000ffff327224 */ /* 0x000fe200078e002f */
[----:B------:R-:W-:Y:S01]  /*1850*/  MOV R48, R45 ;  /* 0x0000002d00307202 */ /* 0x000fe20000000f00 */
[----:B------:R-:W-:Y:S01]  /*1860*/  IMAD.MOV.U32 R49, RZ, RZ, R46 ;  /* 0x000000ffff317224 */ /* 0x000fe200078e002e */
[----:B------:R-:W-:Y:S02]  /*1870*/  MOV R36, R34 ;  /* 0x0000002200247202 */ /* 0x000fe40000000f00 */
[----:B------:R-:W-:Y:S02]  /*1880*/  MOV R24, 0x18a0 ;  /* 0x000018a000187802 */ /* 0x000fe40000000f00 */
[----:B-1----:R-:W-:Y:S05]  /*1890*/  CALL.REL.NOINC `($_ZN7cutlass13device_kernelIN5flash19enable_sm80_to_sm89INS1_16FlashAttnBwdSm80INS1_25CollectiveMainloopBwdSm80ILi2ELi2EN4cute5tupleIJNS5_1CILi64EEENS7_ILi128EEES8_EEENS_10bfloat16_tEfNS_4arch4Sm80ELb1ELb0ELb1ELb1ELb0ELb0ELb0ELb0ELi2ELi2ELi4ELi2ELb1EEENS1_24CollectiveEpilogueBwdGQAISA_fSD_Li256ELb1ELb0EEENS1_25SingleTileBwdLPTSchedulerILb1ELi128ELb0EEEEEEEEEvNT_6ParamsE$_ZZN4cute7idx2crdINS_5tupleIJiEEENS1_IJNS1_IJNS1_IJNS_1CILi8EEENS3_ILi2EEEEEES5_NS3_ILi4EEES5_EEEEEEEEDaRKT_RKT0_ENKUlRKT_RKT0_E_clIiS8_EEDaSI_SL_) ;  /* 0x0000690000007944 */ /* 0x002fea0003c00000 */
[----:B------:R-:W-:Y:S02]  /*18a0*/  MOV R27, R34 ;  /* 0x00000022001b7202 */ /* 0x000fe40000000f00 */
[----:B------:R-:W-:-:S02]  /*18b0*/  MOV R24, 0x18d0 ;  /* 0x000018d000187802 */ /* 0x000fc40000000f00 */
[----:B-1----:R-:W-:Y:S05]  /*18c0*/  CALL.REL.NOINC `($_ZN7cutlass13device_kernelIN5flash19enable_sm80_to_sm89INS1_16FlashAttnBwdSm80INS1_25CollectiveMainloopBwdSm80ILi2ELi2EN4cute5tupleIJNS5_1CILi64EEENS7_ILi128EEES8_EEENS_10bfloat16_tEfNS_4arch4Sm80ELb1ELb0ELb1ELb1ELb0ELb0ELb0ELb0ELi2ELi2ELi4ELi2ELb1EEENS1_24CollectiveEpilogueBwdGQAISA_fSD_Li256ELb1ELb0EEENS1_25SingleTileBwdLPTSchedulerILb1ELi128ELb0EEEEEEEEEvNT_6ParamsE$_ZZN4cute7idx2crdINS_5tupleIJiEEENS1_IJNS1_IJNS1_IJNS_1CILi8EEENS3_ILi2EEEEEES5_S5_NS3_ILi4EEEEEEEEEEEDaRKT_RKT0_ENKUlRKT_RKT0_E_clIiS8_EEDaSI_SL_) ;  /* 0x0000754000007944 */ /* 0x002fea0003c00000 */
        /* <DEDUP_REMOVED lines=24> */
[----:B-1----:R-:W-:Y:S05]  /*1a50*/  CALL.REL.NOINC `($_ZN7cutlass13device_kernelIN5flash19enable_sm80_to_sm89INS1_16FlashAttnBwdSm80INS1_25CollectiveMainloopBwdSm80ILi2ELi2EN4cute5tupleIJNS5_1CILi64EEENS7_ILi128EEES8_EEENS_10bfloat16_tEfNS_4arch4Sm80ELb1ELb0ELb1ELb1ELb0ELb0ELb0ELb0ELi2ELi2ELi4ELi2ELb1EEENS1_24CollectiveEpilogueBwdGQAISA_fSD_Li256ELb1ELb0EEENS1_25SingleTileBwdLPTSchedulerILb1ELi128ELb0EEEEEEEEEvNT_6ParamsE$_ZZN4cute7idx2crdINS_5tupleIJiEEENS1_IJNS1_IJNS1_IJNS_1CILi8EEENS3_ILi2EEEEEES5_S5_NS3_ILi4EEEEEEEEEEEDaRKT_RKT0_ENKUlRKT_RKT0_E_clIiS8_EEDaSI_SL_) ;  /* 0x000073b000007944 */ /* 0x002fea0003c00000 */
        /* <DEDUP_REMOVED lines=16> */
[----:B------:R-:W-:Y:S01]  /*1b60*/  IMAD R205, R197, -0x80, R32 ;  /* 0xffffff80c5cd7824 */ /* 0x000fe200078e0220 */
[----:B------:R-:W-:Y:S01]  /*1b70*/  IADD3 R198, R14, 0xb0, RZ ;  /* 0x000000b00ec67810 */ /* 0x000fe20007ffe0ff */
[----:B------:R-:W-:Y:S01]  /*1b80*/  IMAD.WIDE.U32 R24, R12, c[0x0][0x1e8], R10 ;  /* 0x00007a000c187a25 */ /* 0x000fe200078e000a */
[----:B------:R-:W-:Y:S01]  /*1b90*/  STL.64 [R1+0x130], R74 ;  /* 0x0001304a01007387 */ /* 0x000fe20000100a00 */
[----:B------:R-:W-:-:S02]  /*1ba0*/  IADD3 R199, R14, 0x108, RZ ;  /* 0x000001080ec77810 */ /* 0x000fc40007ffe0ff */
[----:B------:R-:W-:Y:S01]  /*1bb0*/  IMAD R7, R12, c[0x0][0x1ec], R7 ;  /* 0x00007b000c077a24 */ /* 0x000fe200078e0207 */
[----:B------:R-:W-:Y:S01]  /*1bc0*/  STL.64 [R1+0x100], R76 ;  /* 0x0001004c01007387 */ /* 0x000fe20000100a00 */
[----:B------:R-:W-:-:S03]  /*1bd0*/  IMAD.WIDE R10, R197, 0x80, R16 ;  /* 0x00000080c50a7825 */ /* 0x000fc600078e0210 */
[----:B------:R-:W-:Y:S01]  /*1be0*/  STL.64 [R1+0x158], R76 ;  /* 0x0001584c01007387 */ /* 0x000fe20000100a00 */
[----:B------:R-:W-:Y:S02]  /*1bf0*/  IMAD.IADD R6, R205, 0x1, -R2 ;  /* 0x00000001cd067824 */ /* 0x000fe400078e0a02 */
[----:B------:R-:W-:Y:S01]  /*1c00*/  IMAD.IADD R25, R25, 0x1, R7 ;  /* 0x0000000119197824 */ /* 0x000fe200078e0207 */
[----:B------:R-:W-:Y:S01]  /*1c10*/  STL [R1+0xa4], R54 ;  /* 0x0000a43601007387 */ /* 0x000fe20000100800 */
[----:B------:R-:W-:Y:S01]  /*1c20*/  IMAD R4, R11, c[0x0][0x1d8], RZ ;  /* 0x000076000b047a24 */ /* 0x000fe200078e02ff */
[----:B------:R-:W-:Y:S01]  /*1c30*/  ISETP.GE.AND P4, PT, R6, 0x1, PT ;  /* 0x000000010600780c */ /* 0x000fe20003f86270 */
[----:B------:R-:W-:Y:S01]  /*1c40*/  IMAD.WIDE.U32 R24, R10, c[0x0][0x1d8], R24 ;  /* 0x000076000a187a25 */ /* 0x000fe200078e0018 */
        /* <DEDUP_REMOVED lines=8> */
[C---:B------:R-:W-:Y:S01]  /*1cd0*/  ISETP.GE.OR P2, PT, R3.reuse, c[0x0][0x1cc], !P3 ;  /* 0x0000730003007a0c */ /* 0x040fe20005f46670 */
[----:B------:R-:W-:Y:S01]  /*1ce0*/  IMAD.SHL.U32 R20, R20, 0x2, RZ ;  /* 0x0000000214147824 */ /* 0x000fe200078e00ff */
[----:B------:R-:W-:Y:S01]  /*1cf0*/  ISETP.GE.AND P5, PT, R6, 0x61, PT ;  /* 0x000000610600780c */ /* 0x000fe20003fa6270 */
[----:B------:R-:W-:Y:S01]  /*1d00*/  IMAD.WIDE.U32 R8, R22, c[0x0][0x1b0], R8 ;  /* 0x00006c0016087a25 */ /* 0x000fe200078e0008 */
[----:B------:R-:W-:Y:S01]  /*1d10*/  LEA.HI.X R17, R24, c[0x0][0x1c4], R4, 0x1, P1 ;  /* 0x0000710018117a11 */ /* 0x000fe200008f0c04 */
[----:B------:R-:W-:Y:S01]  /*1d20*/  STL.64 [R1+0xb8], R68 ;  /* 0x0000b84401007387 */ /* 0x000fe20000100a00 */
[----:B------:R-:W-:Y:S01]  /*1d30*/  IADD3 R18, P1, R16, UR7, RZ ;  /* 0x0000000710127c10 */ /* 0x000fe2000ff3e0ff */
[----:B------:R-:W-:Y:S01]  /*1d40*/  IMAD R19, R22, c[0x0][0x1b4], R19 ;  /* 0x00006d0016137a24 */ /* 0x000fe200078e0213 */
[C---:B------:R-:W-:Y:S01]  /*1d50*/  ISETP.GE.OR P4, PT, R3.reuse, c[0x0][0x19c], !P4 ;  /* 0x0000670003007a0c */ /* 0x040fe20006786670 */
[----:B------:R-:W-:Y:S01]  /*1d60*/  @!PT LDS RZ, [RZ] ;  /* 0x00000000fffff984 */ /* 0x000fe20000000800 */
[----:B------:R-:W-:Y:S01]  /*1d70*/  @!PT LDS RZ, [RZ] ;  /* 0x00000000fffff984 */ /* 0x000fe20000000800 */
[----:B------:R-:W-:Y:S01]  /*1d80*/  @!PT LDS RZ, [RZ] ;  /* 0x00000000fffff984 */ /* 0x000fe20000000800 */
[----:B------:R3:W-:Y:S01]  /*1d90*/  LDGSTS.E.BYPASS.LTC128B.128 [R20+0x4080], [R16.64], !P0 ;  /* 0x0408000010147fae */ /* 0x0007e2000c101d4a */
[----:B------:R-:W-:Y:S01]  /*1da0*/  ISETP.GE.OR P0, PT, R3, c[0x0][0x1cc], !P6 ;  /* 0x0000730003007a0c */ /* 0x000fe20007706670 */
[----:B------:R-:W-:Y:S01]  /*1db0*/  IMAD.IADD R9, R9, 0x1, R19 ;  /* 0x0000000109097824 */ /* 0x000fe200078e0213 */
[----:B------:R-:W-:Y:S01]  /*1dc0*/  IADD3.X R19, R17, UR5, RZ, P1, !PT ;  /* 0x0000000511137c10 */ /* 0x000fe20008ffe4ff */
[----:B------:R-:W-:Y:S01]  /*1dd0*/  IMAD R5, R5, c[0x0][0x1b8], RZ ;  /* 0x00006e0005057a24 */ /* 0x000fe200078e02ff */
[----:B------:R-:W-:Y:S01]  /*1de0*/  IADD3 R22, P1, R18, UR7, RZ ;  /* 0x0000000712167c10 */ /* 0x000fe2000ff3e0ff */
[C---:B------:R-:W-:Y:S01]  /*1df0*/  IMAD.WIDE.U32 R8, R12.reuse, c[0x0][0x1b8], R8 ;  /* 0x00006e000c087a25 */ /* 0x040fe200078e0008 */
[----:B------:R-:W-:Y:S01]  /*1e00*/  ISETP.GE.OR P3, PT, R3, c[0x0][0x19c], !P3 ;  /* 0x0000670003007a0c */ /* 0x000fe20005f66670 */
[----:B------:R4:W-:Y:S01]  /*1e10*/  LDGSTS.E.BYPASS.LTC128B.128 [R20+0x5080], [R18.64], !P2 ;  /* 0x0508000012147fae */ /* 0x0009e2000d101d4a */
[----:B------:R-:W-:Y:S01]  /*1e20*/  IADD3.X R23, R19, UR5, RZ, P1, !PT ;  /* 0x0000000513177c10 */ /* 0x000fe20008ffe4ff */
[----:B------:R-:W-:Y:S01]  /*1e30*/  IMAD R5, R12, c[0x0][0x1bc], R5 ;  /* 0x00006f000c057a24 */ /* 0x000fe200078e0205 */
[----:B------:R-:W-:Y:S01]  /*1e40*/  IADD3 R6, P1, R22, UR7, RZ ;  /* 0x0000000716067c10 */ /* 0x000fe2000ff3e0ff */
[----:B------:R-:W-:Y:S01]  /*1e50*/  IMAD.SHL.U32 R186, R186, 0x2, RZ ;  /* 0x00000002baba7824 */ /* 0x000fe200078e00ff */
[C---:B------:R-:W-:Y:S01]  /*1e60*/  ISETP.GE.OR P6, PT, R3.reuse, c[0x0][0x19c], !P6 ;  /* 0x0000670003007a0c */ /* 0x040fe200077c6670 */
[----:B------:R1:W-:Y:S01]  /*1e70*/  LDGSTS.E.BYPASS.LTC128B.128 [R20+0x6080], [R22.64], !P0 ;  /* 0x0608000016147fae */ /* 0x0003e2000c101d4a */
[----:B------:R-:W-:Y:S01]  /*1e80*/  ISETP.GE.OR P0, PT, R3, c[0x0][0x1cc], !P5 ;  /* 0x0000730003007a0c */ /* 0x000fe20006f06670 */
[----:B------:R-:W-:Y:S01]  /*1e90*/  IMAD.IADD R9, R9, 0x1, R5 ;  /* 0x0000000109097824 */ /* 0x000fe200078e0205 */
[----:B------:R-:W-:Y:S01]  /*1ea0*/  IADD3.X R7, R23, UR5, RZ, P1, !PT ;  /* 0x0000000517077c10 */ /* 0x000fe20008ffe4ff */
[----:B------:R-:W-:Y:S01]  /*1eb0*/  IMAD R5, R11, c[0x0][0x1a8], RZ ;  /* 0x00006a000b057a24 */ /* 0x000fe200078e02ff */
[----:B------:R-:W-:Y:S01]  /*1ec0*/  ULDC.64 UR4, c[0x0][0x1a8] ;  /* 0x00006a0000047ab9 */ /* 0x000fe20000000a00 */
[C---:B------:R-:W-:Y:S01]  /*1ed0*/  IMAD.WIDE.U32 R8, R10.reuse, c[0x0][0x1a8], R8 ;  /* 0x00006a000a087a25 */ /* 0x040fe200078e0008 */
[----:B------:R-:W-:Y:S01]  /*1ee0*/  USHF.L.U32 UR7, UR4, 0x6, URZ ;  /* 0x0000000604077899 */ /* 0x000fe2000800063f */
[----:B------:R-:W-:Y:S01]  /*1ef0*/  ISETP.GE.OR P5, PT, R3, c[0x0][0x19c], !P5 ;  /* 0x0000670003007a0c */ /* 0x000fe20006fa6670 */
[----:B------:R-:W-:Y:S01]  /*1f00*/  USHF.L.U64.HI UR5, UR4, UR6, UR5 ;  /* 0x0000000604057299 */ /* 0x000fe20008010205 */
[----:B------:R-:W-:Y:S01]  /*1f10*/  IMAD R5, R10, c[0x0][0x1ac], R5 ;  /* 0x00006b000a057a24 */ /* 0x000fe200078e0205 */
[C---:B------:R-:W-:Y:S01]  /*1f20*/  LOP3.LUT P2, RZ, R21.reuse, 0x4, RZ, 0xc0, !PT ;  /* 0x0000000415ff7812 */ /* 0x040fe2000784c0ff */
[----:B------:R-:W-:Y:S01]  /*1f30*/  STL.64 [R1+0xe8], R66 ;  /* 0x0000e84201007387 */ /* 0x000fe20000100a00 */
[----:B------:R-:W-:Y:S01]  /*1f40*/  LOP3.LUT P1, RZ, R21, 0x2, RZ, 0xc0, !PT ;  /* 0x0000000215ff7812 */ /* 0x000fe2000782c0ff */
[----:B------:R-:W-:Y:S01]  /*1f50*/  IMAD.IADD R5, R9, 0x1, R5 ;  /* 0x0000000109057824 */ /* 0x000fe200078e0205 */
[----:B------:R-:W-:Y:S01]  /*1f60*/  UMOV UR6, URZ ;  /* 0x0000003f00067c82 */ /* 0x000fe20008000000 */
[----:B------:R5:W-:Y:S01]  /*1f70*/  LDGSTS.E.BYPASS.LTC128B.128 [R20+0x7080], [R6.64], !P0 ;  /* 0x0708000006147fae */ /* 0x000be2000c101d4a */
[----:B------:R-:W-:Y:S01]  /*1f80*/  LEA R4, P0, R8, c[0x0][0x190], 0x1 ;  /* 0x0000640008047a11 */ /* 0x000fe200078008ff */
[----:B---3--:R-:W-:-:S02]  /*1f90*/  IMAD.MOV.U32 R17, RZ, RZ, R194 ;  /* 0x000000ffff117224 */ /* 0x008fc400078e00c2 */
[----:B------:R-:W0:Y:S01]  /*1fa0*/  LDGDEPBAR ;  /* 0x00000000000079af */ /* 0x000e220000000000 */
[----:B------:R-:W-:Y:S02]  /*1fb0*/  LEA.HI.X R5, R8, c[0x0][0x194], R5, 0x1, P0 ;  /* 0x0000650008057a11 */ /* 0x000fe400000f0c05 */
[----:B------:R-:W-:Y:S01]  /*1fc0*/  IADD3 R8, P0, R4, UR7, RZ ;  /* 0x0000000704087c10 */ /* 0x000fe2000ff1e0ff */
[----:B------:R-:W-:Y:S03]  /*1fd0*/  STL.64 [R1+0xf0], R64 ;  /* 0x0000f04001007387 */ /* 0x000fe60000100a00 */
[----:B------:R-:W-:Y:S01]  /*1fe0*/  IADD3.X R9, R5, UR5, RZ, P0, !PT ;  /* 0x0000000505097c10 */ /* 0x000fe200087fe4ff */
[----:B------:R3:W-:Y:S01]  /*1ff0*/  LDGSTS.E.BYPASS.LTC128B.128 [R20+0x80], [R4.64], !P4 ;  /* 0x0008000004147fae */ /* 0x0007e2000e101d4a */
[----:B------:R-:W-:-:S03]  /*2000*/  ISETP.GE.AND P4, PT, R3, c[0x0][0x16c], PT ;  /* 0x00005b0003007a0c */ /* 0x000fc60003f86270 */
[----:B------:R1:W-:Y:S01]  /*2010*/  LDGSTS.E.BYPASS.LTC128B.128 [R20+0x1080], [R8.64], !P3 ;  /* 0x0108000008147fae */ /* 0x0003e2000d901d4a */
[----:B------:R-:W-:Y:S01]  /*2020*/  ISETP.GE.AND P3, PT, R3, c[0x0][0x1fc], PT ;  /* 0x00007f0003007a0c */ /* 0x000fe20003f66270 */
[----:B--2---:R-:W-:Y:S02]  /*2030*/  IMAD.MOV.U32 R3, RZ, RZ, 0x40 ;  /* 0x00000040ff037424 */ /* 0x004fe400078e00ff */
[----:B------:R-:W-:Y:S01]  /*2040*/  STL.64 [R1+0x108], R62 ;  /* 0x0001083e01007387 */ /* 0x000fe20000100a00 */
[----:B------:R-:W-:Y:S02]  /*2050*/  SEL R2, RZ, 0x1, P3 ;  /* 0x00000001ff027807 */ /* 0x000fe40001800000 */
[----:B------:R-:W-:Y:S01]  /*2060*/  SEL R3, R3, 0xffffffc0, !P2 ;  /* 0xffffffc003037807 */ /* 0x000fe20005000000 */
[----:B------:R-:W-:Y:S01]  /*2070*/  STL.64 [R1+0x110], R60 ;  /* 0x0001103c01007387 */ /* 0x000fe20000100a00 */
[----:B-----5:R-:W-:-:S03]  /*2080*/  IADD3 R6, P0, R8, UR7, RZ ;  /* 0x0000000708067c10 */ /* 0x020fc6000ff1e0ff */
[----:B------:R-:W-:Y:S01]  /*2090*/  STL.U8 [R1+0xa8], R2 ;  /* 0x0000a80201007387 */ /* 0x000fe20000100000 */
[----:B------:R-:W-:-:S03]  /*20a0*/  IADD3.X R7, R9, UR5, RZ, P0, !PT ;  /* 0x0000000509077c10 */ /* 0x000fc600087fe4ff */
[----:B------:R-:W-:Y:S01]  /*20b0*/  STL.64 [R1+0xc0], R14 ;  /* 0x0000c00e01007387 */ /* 0x000fe20000100a00 */
[----:B------:R-:W-:-:S03]  /*20c0*/  IADD3 R10, P0, R6, UR7, RZ ;  /* 0x00000007060a7c10 */ /* 0x000fc6000ff1e0ff */
[----:B------:R2:W-:Y:S01]  /*20d0*/  LDGSTS.E.BYPASS.LTC128B.128 [R20+0x2080], [R6.64], !P6 ;  /* 0x0208000006147fae */ /* 0x0005e2000f101d4a */
[----:B------:R-:W-:Y:S02]  /*20e0*/  IADD3.X R11, R7, UR5, RZ, P0, !PT ;  /* 0x00000005070b7c10 */ /* 0x000fe400087fe4ff */
[----:B---3--:R-:W-:Y:S01]  /*20f0*/  SEL R4, RZ, 0x1, P4 ;  /* 0x00000001ff047807 */ /* 0x008fe20002000000 */
[----:B------:R-:W-:Y:S01]  /*2100*/  IMAD.MOV.U32 R5, RZ, RZ, 0x20 ;  /* 0x00000020ff057424 */ /* 0x000fe200078e00ff */
[C---:B------:R-:W-:Y:S01]  /*2110*/  IADD3 R12, P0, R14.reuse, 0x98, RZ ;  /* 0x000000980e0c7810 */ /* 0x040fe20007f1e0ff */
[----:B------:R3:W-:Y:S01]  /*2120*/  LDGSTS.E.BYPASS.LTC128B.128 [R20+0x3080], [R10.64], !P5 ;  /* 0x030800000a147fae */ /* 0x0007e2000e901d4a */
[----:B-1----:R-:W-:Y:S02]  /*2130*/  IADD3 R8, P2, R14, 0xa1, RZ ;  /* 0x000000a10e087810 */ /* 0x002fe40007f5e0ff */
        /* <DEDUP_REMOVED lines=12> */
[----:B---3--:R-:W-:Y:S01]  /*2200*/  IADD3 R10, P0, R14, 0xa0, RZ ;  /* 0x000000a00e0a7810 */ /* 0x008fe20007f1e0ff */
[----:B------:R-:W-:-:S04]  /*2210*/  DEPBAR.LE SB0, 0x1 ;  /* 0x000080400000791a */ /* 0x000fc80000000000 */
[----:B------:R-:W-:Y:S01]  /*2220*/  BAR.SYNC.DEFER_BLOCKING 0x0 ;  /* 0x0000000000007b1d */ /* 0x000fe20000010000 */
[----:B-1----:R-:W-:Y:S02]  /*2230*/  IMAD.IADD R4, R186, 0x1, R3 ;  /* 0x00000001ba047824 */ /* 0x002fe400078e0203 */
[----:B------:R-:W-:Y:S02]  /*2240*/  IMAD.X R11, RZ, RZ, R15, P0 ;  /* 0x000000ffff0b7224 */ /* 0x000fe400000e060f */
[----:B------:R-:W-:Y:S01]  /*2250*/  IMAD.IADD R2, R5, 0x1, R4 ;  /* 0x0000000105027824 */ /* 0x000fe200078e0204 */
        /* <DEDUP_REMOVED lines=13> */
[----:B------:R5:W-:Y:S04]  /*2330*/  STL.64 [R1+0x120], R12 ;  /* 0x0001200c01007387 */ /* 0x000be80000100a00 */
[----:B------:R-:W-:Y:S01]  /*2340*/  BAR.SYNC.DEFER_BLOCKING 0x0 ;  /* 0x0000000000007b1d */ /* 0x000fe20000010000 */
[----:B-----5:R-:W-:-:S05]  /*2350*/  IADD3 R12, P1, R14, 0xa8, RZ ;  /* 0x000000a80e0c7810 */ /* 0x020fca0007f3e0ff */
[----:B------:R-:W-:-:S05]  /*2360*/  IMAD.X R13, RZ, RZ, R15, P1 ;  /* 0x000000ffff0d7224 */ /* 0x000fca00008e060f */
[----:B------:R5:W-:Y:S02]  /*2370*/  STL.64 [R1+0x138], R12 ;  /* 0x0001380c01007387 */ /* 0x000be40000100a00 */
[----:B-----5:R-:W-:Y:S02]  /*2380*/  MOV R12, 0x23a0 ;  /* 0x000023a0000c7802 */ /* 0x020fe40000000f00 */
[----:B-1234-:R-:W-:Y:S05]  /*2390*/  CALL.REL.NOINC `($_ZN7cutlass13device_kernelIN5flash19enable_sm80_to_sm89INS1_16FlashAttnBwdSm80INS1_25CollectiveMainloopBwdSm80ILi2ELi2EN4cute5tupleIJNS5_1CILi64EEENS7_ILi128EEES8_EEENS_10bfloat16_tEfNS_4arch4Sm80ELb1ELb0ELb1ELb1ELb0ELb0ELb0ELb0ELi2ELi2ELi4ELi2ELb1EEENS1_24CollectiveEpilogueBwdGQAISA_fSD_Li256ELb1ELb0EEENS1_25SingleTileBwdLPTSchedulerILb1ELi128ELb0EEEEEEEEEvNT_6ParamsE$_ZZN5flash25CollectiveMainloopBwdSm80ILi2ELi2EN4cute5tupleIJNS1_1CILi64EEENS3_ILi128EEES4_EEEN7cutlass10bfloat16_tEfNS7_4arch4Sm80ELb1ELb0ELb1ELb1ELb0ELb0ELb0ELb0ELi2ELi2ELi4ELi2ELb1EE3mmaINS_16FlashAttnBwdSm80ISB_NS_24CollectiveEpilogueBwdGQAIS6_fSA_Li256ELb1ELb0EEENS_25SingleTileBwdLPTSchedulerILb1ELi128ELb0EEEE13SharedStorageENS1_6TensorINS1_11ArrayEngineIfLm32EEENS1_6LayoutINS2_IJNS2_IJNS3_ILi2EEESO_EEESO_NS3_ILi4EEEEEENS2_IJNS2_IJNS3_ILi1EEESO_EEESQ_NS3_ILi8EEEEEEEEEEEEbRKNSB_6ParamsERT0_S12_iNS2_IJiiiEEERT_ENKUliiE_clEii) ;  /* 0x0000934000007944 */ /* 0x01efea0003c00000 */
[----:B------:R-:W-:Y:S05]  /*23a0*/  BSYNC B0 ;  /* 0x0000000000007941 */ /* 0x000fea0003800000 */
.L_x_869:
[----:B------:R-:W0:Y:S01]  /*23b0*/  LDGDEPBAR ;  /* 0x00000000000079af */ /* 0x000e220000000000 */
[----:B------:R-:W-:Y:S01]  /*23c0*/  BSSY B0, `(.L_x_870) ;  /* 0x0000005000007945 */ /* 0x000fe20003800000 */
[----:B------:R-:W-:Y:S01]  /*23d0*/  MOV R17, R194 ;  /* 0x000000c200117202 */ /* 0x000fe20000000f00 */
[----:B------:R-:W-:Y:S01]  /*23e0*/  UMOV UR7, URZ ;  /* 0x0000003f00077c82 */ /* 0x000fe20008000000 */
[----:B------:R-:W-:Y:S02]  /*23f0*/  MOV R12, 0x2410 ;  /* 0x00002410000c7802 */ /* 0x000fe40000000f00 */
[----:B-1----:R-:W-:Y:S05]  /*2400*/  CALL.REL.NOINC `($_ZN7cutlass13device_kernelIN5flash19enable_sm80_to_sm89INS1_16FlashAttnBwdSm80INS1_25CollectiveMainloopBwdSm80ILi2ELi2EN4cute5tupleIJNS5_1CILi64EEENS7_ILi128EEES8_EEENS_10bfloat16_tEfNS_4arch4Sm80ELb1ELb0ELb1ELb1ELb0ELb0ELb0ELb0ELi2ELi2ELi4ELi2ELb1EEENS1_24CollectiveEpilogueBwdGQAISA_fSD_Li256ELb1ELb0EEENS1_25SingleTileBwdLPTSchedulerILb1ELi128ELb0EEEEEEEEEvNT_6ParamsE$_ZZN5flash25CollectiveMainloopBwdSm80ILi2ELi2EN4cute5tupleIJNS1_1CILi64EEENS3_ILi128EEES4_EEEN7cutlass10bfloat16_tEfNS7_4arch4Sm80ELb1ELb0ELb1ELb1ELb0ELb0ELb0ELb0ELi2ELi2ELi4ELi2ELb1EE3mmaINS_16FlashAttnBwdSm80ISB_NS_24CollectiveEpilogueBwdGQAIS6_fSA_Li256ELb1ELb0EEENS_25SingleTileBwdLPTSchedulerILb1ELi128ELb0EEEE13SharedStorageENS1_6TensorINS1_11ArrayEngineIfLm32EEENS1_6LayoutINS2_IJNS2_IJNS3_ILi2EEESO_EEESO_NS3_ILi4EEEEEENS2_IJNS2_IJNS3_ILi1EEESO_EEESQ_NS3_ILi8EEEEEEEEEEEEbRKNSB_6ParamsERT0_S12_iNS2_IJiiiEEERT_ENKUliiE0_clEii) ;  /* 0x00007ca000007944 */ /* 0x002fea0003c00000 */
[----:B------:R-:W-:Y:S05]  /*2410*/  BSYNC B0 ;  /* 0x0000000000007941 */ /* 0x000fea0003800000 */
.L_x_870:
        /* <DEDUP_REMOVED lines=45> */
.L_x_871:
[----:B------:R-:W-:Y:S01]  /*26f0*/  LOP3.LUT R51, R51, 0xfffffff0, RZ, 0xc0, !PT ;  /* 0xfffffff033337812 */ /* 0x000fe200078ec0ff */
[----:B------:R-:W-:Y:S01]  /*2700*/  IMAD.SHL.U32 R0, R0, 0x40, RZ ;  /* 0x0000004000007824 */ /* 0x000fe200078e00ff */
[CC--:B-1----:R-:W-:Y:S01]  /*2710*/  LEA.HI R7, R53.reuse, R34.reuse, RZ, 0x5 ;  /* 0x0000002235077211 */ /* 0x0c2fe200078f28ff */
[----:B------:R-:W-:Y:S01]  /*2720*/  IMAD.MOV.U32 R4, RZ, RZ, -0x80 ;  /* 0xffffff80ff047424 */ /* 0x000fe200078e00ff */
[----:B------:R-:W-:Y:S01]  /*2730*/  LEA.HI R53, R53, R34, RZ, 0x2 ;  /* 0x0000002235357211 */ /* 0x000fe200078f10ff */
[----:B------:R-:W-:Y:S01]  /*2740*/  IMAD.SHL.U32 R11, R44, 0x20, RZ ;  /* 0x000000202c0b7824 */ /* 0x000fe200078e00ff */
[----:B------:R-:W-:Y:S01]  /*2750*/  LOP3.LUT R0, R0, 0x1c0, RZ, 0xc0, !PT ;  /* 0x000001c000007812 */ /* 0x000fe200078ec0ff */
[----:B------:R-:W-:Y:S01]  /*2760*/  IMAD.IADD R8, R34, 0x1, -R51 ;  /* 0x0000000122087824 */ /* 0x000fe200078e0a33 */
[----:B------:R-:W-:Y:S01]  /*2770*/  SHF.R.S32.HI R2, RZ, 0x5, R7 ;  /* 0x00000005ff027819 */ /* 0x000fe20000011407 */
[----:B------:R-:W-:Y:S01]  /*2780*/  IMAD R13, R197, R4, 0x1 ;  /* 0x00000001c50d7424 */ /* 0x000fe200078e0204 */
[----:B------:R-:W-:Y:S01]  /*2790*/  LOP3.LUT R4, R0, 0x20, R11, 0xf8, !PT ;  /* 0x0000002000047812 */ /* 0x000fe200078ef80b */
[----:B------:R-:W-:Y:S01]  /*27a0*/  IMAD.SHL.U32 R9, R43, 0x8, RZ ;  /* 0x000000082b097824 */ /* 0x000fe200078e00ff */
[----:B------:R-:W-:Y:S01]  /*27b0*/  SHF.R.S32.HI R11, RZ, 0x1f, R8 ;  /* 0x0000001fff0b7819 */ /* 0x000fe20000011408 */
[----:B------:R-:W-:Y:S01]  /*27c0*/  IMAD.SHL.U32 R15, R2, 0x10, RZ ;  /* 0x00000010020f7824 */ /* 0x000fe200078e00ff */
[----:B------:R-:W-:Y:S01]  /*27d0*/  LOP3.LUT R17, R7, 0xffffffe0, RZ, 0xc0, !PT ;  /* 0xffffffe007117812 */ /* 0x000fe200078ec0ff */
[----:B------:R-:W-:Y:S01]  /*27e0*/  IMAD.SHL.U32 R176, R50, 0x40, RZ ;  /* 0x0000004032b07824 */ /* 0x000fe200078e00ff */
[----:B------:R-:W-:Y:S01]  /*27f0*/  LOP3.LUT R9, R4, 0x18, R9, 0xf8, !PT ;  /* 0x0000001804097812 */ /* 0x000fe200078ef809 */
[----:B------:R-:W-:Y:S01]  /*2800*/  IMAD.SHL.U32 R4, R47, 0x40, RZ ;  /* 0x000000402f047824 */ /* 0x000fe200078e00ff */
[----:B------:R-:W-:Y:S01]  /*2810*/  LEA.HI R8, R11, R8, RZ, 0x3 ;  /* 0x000000080b087211 */ /* 0x000fe200078f18ff */
[----:B------:R-:W-:Y:S01]  /*2820*/  IMAD R11, R42, c[0x0][0x238], RZ ;  /* 0x00008e002a0b7a24 */ /* 0x000fe200078e02ff */
[----:B------:R-:W-:Y:S01]  /*2830*/  LEA.HI R7, R7, R2, RZ, 0x1 ;  /* 0x0000000207077211 */ /* 0x000fe200078f08ff */
[----:B------:R-:W-:Y:S01]  /*2840*/  IMAD.SHL.U32 R10, R46, 0x10, RZ ;  /* 0x000000102e0a7824 */ /* 0x000fe200078e00ff */
[----:B------:R-:W-:Y:S01]  /*2850*/  IADD3 R204, -R30, R13, R32 ;  /* 0x0000000d1ecc7210 */ /* 0x000fe20007ffe120 */
[----:B------:R-:W-:Y:S01]  /*2860*/  IMAD.SHL.U32 R49, R49, 0x10, RZ ;  /* 0x0000001031317824 */ /* 0x000fe200078e00ff */
[----:B------:R-:W-:Y:S01]  /*2870*/  LOP3.LUT R52, R52, 0x30, R15, 0xf8, !PT ;  /* 0x0000003034347812 */ /* 0x000fe200078ef80f */
[----:B------:R-:W-:Y:S01]  /*2880*/  IMAD R13, R196, c[0x0][0x23c], R11 ;  /* 0x00008f00c40d7a24 */ /* 0x000fe200078e020b */
[--C-:B------:R-:W-:Y:S01]  /*2890*/  SHF.R.S32.HI R12, RZ, 0x2, R53.reuse ;  /* 0x00000002ff0c7819 */ /* 0x100fe20000011435 */
[----:B------:R-:W-:Y:S01]  /*28a0*/  IMAD.SHL.U32 R8, R8, 0x40, RZ ;  /* 0x0000004008087824 */ /* 0x000fe200078e00ff */
[----:B------:R-:W-:Y:S01]  /*28b0*/  SHF.R.S32.HI R15, RZ, 0x1f, R53 ;  /* 0x0000001fff0f7819 */ /* 0x000fe20000011435 */
[----:B------:R-:W-:Y:S01]  /*28c0*/  IMAD.SHL.U32 R177, R45, 0x8, RZ ;  /* 0x000000082db17824 */ /* 0x000fe200078e00ff */
[----:B------:R-:W-:Y:S01]  /*28d0*/  LOP3.LUT R53, R53, 0x3ffffffc, RZ, 0xc0, !PT ;  /* 0x3ffffffc35357812 */ /* 0x000fe200078ec0ff */
[----:B------:R-:W-:Y:S01]  /*28e0*/  IMAD.SHL.U32 R48, R48, 0x8, RZ ;  /* 0x0000000830307824 */ /* 0x000fe200078e00ff */
[----:B------:R-:W-:Y:S01]  /*28f0*/  LOP3.LUT R11, R4, 0x1c0, RZ, 0xc0, !PT ;  /* 0x000001c0040b7812 */ /* 0x000fe200078ec0ff */
[----:B------:R-:W-:Y:S01]  /*2900*/  IMAD.IADD R6, R34, 0x1, -R17 ;  /* 0x0000000122067824 */ /* 0x000fe200078e0a11 */
        /* <DEDUP_REMOVED lines=132> */
.L_x_874:
        /* <DEDUP_REMOVED lines=148> */
[----:B-1----:R-:W-:Y:S05]  /*3a90*/  CALL.REL.NOINC `($_ZN7cutlass13device_kernelIN5flash19enable_sm80_to_sm89INS1_16FlashAttnBwdSm80INS1_25CollectiveMainloopBwdSm80ILi2ELi2EN4cute5tupleIJNS5_1CILi64EEENS7_ILi128EEES8_EEENS_10bfloat16_tEfNS_4arch4Sm80ELb1ELb0ELb1ELb1ELb0ELb0ELb0ELb0ELi2ELi2ELi4ELi2ELb1EEENS1_24CollectiveEpilogueBwdGQAISA_fSD_Li256ELb1ELb0EEENS1_25SingleTileBwdLPTSchedulerILb1ELi128ELb0EEEEEEEEEvNT_6ParamsE$_ZZN5flash25CollectiveMainloopBwdSm80ILi2ELi2EN4cute5tupleIJNS1_1CILi64EEENS3_ILi128EEES4_EEEN7cutlass10bfloat16_tEfNS7_4arch4Sm80ELb1ELb0ELb1ELb1ELb0ELb0ELb0ELb0ELi2ELi2ELi4ELi2ELb1EE3mmaINS_16FlashAttnBwdSm80ISB_NS_24CollectiveEpilogueBwdGQAIS6_fSA_Li256ELb1ELb0EEENS_25SingleTileBwdLPTSchedulerILb1ELi128ELb0EEEE13SharedStorageENS1_6TensorINS1_11ArrayEngineIfLm32EEENS1_6LayoutINS2_IJNS2_IJNS3_ILi2EEESO_EEESO_NS3_ILi4EEEEEENS2_IJNS2_IJNS3_ILi1EEESO_EEESQ_NS3_ILi8EEEEEEEEEEEEbRKNSB_6ParamsERT0_S12_iNS2_IJiiiEEERT_ENKUliiE_clEii) ;  /* 0x00007c4000007944 */ /* 0x002fea0003c00000 */
[----:B------:R-:W-:Y:S05]  /*3aa0*/  BSYNC B0 ;  /* 0x0000000000007941 */ /* 0x000fea0003800000 */
.L_x_872:
        /* <DEDUP_REMOVED lines=440> */
[----:B------:R-:W-:Y:S05]  /*5630*/  CALL.REL.NOINC `($_ZN7cutlass13device_kernelIN5flash19enable_sm80_to_sm89INS1_16FlashAttnBwdSm80INS1_25CollectiveMainloopBwdSm80ILi2ELi2EN4cute5tupleIJNS5_1CILi64EEENS7_ILi128EEES8_EEENS_10bfloat16_tEfNS_4arch4Sm80ELb1ELb0ELb1ELb1ELb0ELb0ELb0ELb0ELi2ELi2ELi4ELi2ELb1EEENS1_24CollectiveEpilogueBwdGQAISA_fSD_Li256ELb1ELb0EEENS1_25SingleTileBwdLPTSchedulerILb1ELi128ELb0EEEEEEEEEvNT_6ParamsE$_ZZN5flash25CollectiveMainloopBwdSm80ILi2ELi2EN4cute5tupleIJNS1_1CILi64EEENS3_ILi128EEES4_EEEN7cutlass10bfloat16_tEfNS7_4arch4Sm80ELb1ELb0ELb1ELb1ELb0ELb0ELb0ELb0ELi2ELi2ELi4ELi2ELb1EE3mmaINS_16FlashAttnBwdSm80ISB_NS_24CollectiveEpilogueBwdGQAIS6_fSA_Li256ELb1ELb0EEENS_25SingleTileBwdLPTSchedulerILb1ELi128ELb0EEEE13SharedStorageENS1_6TensorINS1_11ArrayEngineIfLm32EEENS1_6LayoutINS2_IJNS2_IJNS3_ILi2EEESO_EEESO_NS3_ILi4EEEEEENS2_IJNS2_IJNS3_ILi1EEESO_EEESQ_NS3_ILi8EEEEEEEEEEEEbRKNSB_6ParamsERT0_S12_iNS2_IJiiiEEERT_ENKUliiE0_clEii) ;  /* 0x00004a7000007944 */ /* 0x000fea0003c00000 */
[----:B------:R-:W-:Y:S05]  /*5640*/  BSYNC B0 ;  /* 0x0000000000007941 */ /* 0x000fea0003800000 */
.L_x_873:
        /* <DEDUP_REMOVED lines=168> */
.L_x_868:
[----:B----4-:R-:W-:Y:S05]  /*60d0*/  @P1 EXIT ;  /* 0x000000000000194d */ /* 0x010fea0003800000 */
[----:B------:R-:W-:-:S04]  /*60e0*/  ISETP.NE.U32.AND P2, PT, RZ, c[0x0][0x360], PT ;  /* 0x0000d800ff007a0c */ /* 0x000fc80003f45070 */
[----:B------:R-:W-:-:S13]  /*60f0*/  ISETP.NE.AND.EX P2, PT, RZ, c[0x0][0x364], PT, P2 ;  /* 0x0000d900ff007a0c */ /* 0x000fda0003f45320 */
[----:B-1----:R-:W-:-:S04]  /*6100*/  @P2 IMAD.MOV.U32 R0, RZ, RZ, 0x4 ;  /* 0x00000004ff002424 */ /* 0x002fc800078e00ff */
[----:B------:R-:W-:-:S05]  /*6110*/  @P2 IMAD.WIDE R6, R195, R0, c[0x0][0x360] ;  /* 0x0000d800c3062625 */ /* 0x000fca00078e0200 */
[----:B------:R-:W4:Y:S01]  /*6120*/  @P2 LDG.E R0, [R6.64] ;  /* 0x0000000a06002981 */ /* 0x000f22000c1e1900 */
[----:B------:R-:W-:-:S03]  /*6130*/  IMAD.SHL.U32 R197, R197, 0x2000, RZ ;  /* 0x00002000c5c57824 */ /* 0x000fc600078e00ff */
[----:B------:R-:W-:Y:S01]  /*6140*/  BAR.SYNC.DEFER_BLOCKING 0x1, 0x100 ;  /* 0x0044000000007b1d */ /* 0x000fe20000010000 */
[----:B----4-:R-:W-:Y:S02]  /*6150*/  @P2 IMAD R3, R195, 0x80, R0 ;  /* 0x00000080c3032824 */ /* 0x010fe400078e0200 */
[----:B------:R-:W-:-:S03]  /*6160*/  IMAD.MOV.U32 R0, RZ, RZ, 0x1 ;  /* 0x00000001ff007424 */ /* 0x000fc600078e00ff */
[----:B------:R-:W-:Y:S02]  /*6170*/  @P2 SHF.R.S32.HI R2, RZ, 0x1f, R3 ;  /* 0x0000001fff022819 */ /* 0x000fe40000011403 */
[----:B------:R-:W-:Y:S02]  /*6180*/  ISETP.NE.AND P0, PT, R0, c[0x0][0x338], PT ;  /* 0x0000ce0000007a0c */ /* 0x000fe40003f05270 */
[----:B------:R-:W1:Y:S01]  /*6190*/  S2R R0, SR_TID.X ;  /* 0x0000000000007919 */ /* 0x000e620000002100 */
[----:B------:R-:W-:-:S04]  /*61a0*/  @P2 LEA.HI R2, R2, R3, RZ, 0x7 ;  /* 0x0000000302022211 */ /* 0x000fc800078f38ff */
[----:B------:R-:W-:-:S04]  /*61b0*/  @P2 SHF.L.U32 R4, R2, 0x6, RZ ;  /* 0x0000000602042819 */ /* 0x000fc800000006ff */
[----:B------:R-:W-:Y:S02]  /*61c0*/  @P2 LOP3.LUT R4, R4, 0xffffe000, RZ, 0xc0, !PT ;  /* 0xffffe00004042812 */ /* 0x000fe400078ec0ff */
[----:B------:R-:W-:Y:S02]  /*61d0*/  @P0 IMAD.HI.U32 R2, R196, c[0x0][0x33c], RZ ;  /* 0x0000cf00c4020a27 */ /* 0x000fe400078e00ff */
[----:B------:R-:W-:Y:S02]  /*61e0*/  @P2 SHF.R.S32.HI R5, RZ, 0x1f, R4 ;  /* 0x0000001fff052819 */ /* 0x000fe40000011404 */
[----:B------:R-:W-:Y:S01]  /*61f0*/  @!P2 CS2R R4, SRZ ;  /* 0x000000000004a805 */ /* 0x000fe2000001ff00 */
[----:B------:R-:W-:Y:S02]  /*6200*/  @P0 SHF.R.U32.HI R196, RZ, c[0x0][0x340], R2 ;  /* 0x0000d000ffc40a19 */ /* 0x000fe40000011602 */
[----:B------:R-:W-:Y:S02]  /*6210*/  SHF.R.S32.HI R2, RZ, 0x1f, R197 ;  /* 0x0000001fff027819 */ /* 0x000fe400000114c5 */
[----:B------:R-:W-:-:S02]  /*6220*/  SHF.R.S32.HI R3, RZ, 0x1f, R196 ;  /* 0x0000001fff037819 */ /* 0x000fc400000114c4 */
[----:B-1----:R-:W-:-:S03]  /*6230*/  IADD3 R4, P1, P0, R4, R197, R0 ;  /* 0x000000c504047210 */ /* 0x002fc6000783e000 */
        /* <DEDUP_REMOVED lines=10> */
[----:B------:R-:W-:Y:S02]  /*62e0*/  IMAD.IADD R7, R7, 0x1, R9 ;  /* 0x0000000107077824 */ /* 0x000fe400078e0209 */
[----:B------:R-:W-:Y:S02]  /*62f0*/  IMAD R2, R0, c[0x0][0x330], RZ ;  /* 0x0000cc0000027a24 */ /* 0x000fe400078e02ff */
[----:B------:R-:W-:-:S04]  /*6300*/  IMAD.WIDE.U32 R4, R196, c[0x0][0x300], R4 ;  /* 0x0000c000c4047a25 */ /* 0x000fc800078e0004 */
[----:B------:R-:W-:Y:S01]  /*6310*/  IMAD R2, R195, c[0x0][0x334], R2 ;  /* 0x0000cd00c3027a24 */ /* 0x000fe200078e0202 */
[----:B------:R-:W-:Y:S01]  /*6320*/  IADD3 R5, R5, R3, RZ ;  /* 0x0000000305057210 */ /* 0x000fe20007ffe0ff */
[----:B------:R-:W-:-:S04]  /*6330*/  IMAD.WIDE.U32 R6, R195, c[0x0][0x330], R6 ;  /* 0x0000cc00c3067a25 */ /* 0x000fc800078e0006 */
[----:B------:R-:W-:Y:S01]  /*6340*/  IMAD.IADD R3, R7, 0x1, R2 ;  /* 0x0000000107037824 */ /* 0x000fe200078e0202 */
[----:B------:R-:W-:Y:S01]  /*6350*/  LEA R8, P1, R6, c[0x0][0x310], 0x2 ;  /* 0x0000c40006087a11 */ /* 0x000fe200078210ff */
[----:B------:R-:W-:Y:S02]  /*6360*/  IMAD R0, R0, c[0x0][0x308], RZ ;  /* 0x0000c20000007a24 */ /* 0x000fe400078e02ff */
[----:B------:R-:W-:Y:S01]  /*6370*/  IMAD.WIDE.U32 R4, R195, c[0x0][0x308], R4 ;  /* 0x0000c200c3047a25 */ /* 0x000fe200078e0004 */
[----:B------:R-:W-:-:S03]  /*6380*/  LEA.HI.X R9, R6, c[0x0][0x314], R3, 0x2, P1 ;  /* 0x0000c50006097a11 */ /* 0x000fc600008f1403 */
[----:B------:R-:W-:Y:S01]  /*6390*/  IMAD R0, R195, c[0x0][0x30c], R0 ;  /* 0x0000c300c3007a24 */ /* 0x000fe200078e0200 */
[C---:B------:R-:W-:Y:S01]  /*63a0*/  LEA R2, P0, R4.reuse, c[0x0][0x2e8], 0x2 ;  /* 0x0000ba0004027a11 */ /* 0x040fe200078010ff */
[----:B------:R-:W-:Y:S03]  /*63b0*/  RED.E.ADD.F32.FTZ.RN.STRONG.GPU [R8.64], R36 ;  /* 0x000000240800798e */ /* 0x000fe6000c10e78a */
[----:B------:R-:W-:Y:S01]  /*63c0*/  IADD3 R5, R5, R0, RZ ;  /* 0x0000000005057210 */ /* 0x000fe20007ffe0ff */
        /* <DEDUP_REMOVED lines=65> */
        .type           $_ZN7cutlass13device_kernelIN5flash19enable_sm80_to_sm89INS1_16FlashAttnBwdSm80INS1_25CollectiveMainloopBwdSm80ILi2ELi2EN4cute5tupleIJNS5_1CILi64EEENS7_ILi128EEES8_EEENS_10bfloat16_tEfNS_4arch4Sm80ELb1ELb0ELb1ELb1ELb0ELb0ELb0ELb0ELi2ELi2ELi4ELi2ELb1EEENS1_24CollectiveEpilogueBwdGQAISA_fSD_Li256ELb1ELb0EEENS1_25SingleTileBwdLPTSchedulerILb1ELi128ELb0EEEEEEEEEvNT_6ParamsE$_ZN4cute12iter_adaptorIPKN7cutlass10bfloat16_tENS_8gmem_ptrIS4_EEEC2ES4_,@function
        .size           $_ZN7cutlass13device_kernelIN5flash19enable_sm80_to_sm89INS1_16FlashAttnBwdSm80INS1_25CollectiveMainloopBwdSm80ILi2ELi2EN4cute5tupleIJNS5_1CILi64EEENS7_ILi128EEES8_EEENS_10bfloat16_tEfNS_4arch4Sm80ELb1ELb0ELb1ELb1ELb0ELb0ELb0ELb0ELi2ELi2ELi4ELi2ELb1EEENS1_24CollectiveEpilogueBwdGQAISA_fSD_Li256ELb1ELb0EEENS1_25SingleTileBwdLPTSchedulerILb1ELi128ELb0EEEEEEEEEvNT_6ParamsE$_ZN4cute12iter_adaptorIPKN7cutlass10bfloat16_tENS_8gmem_ptrIS4_EEEC2ES4_,($_ZN7cutlass13device_kernelIN5flash19enable_sm80_to_sm89INS1_16FlashAttnBwdSm80INS1_25CollectiveMainloopBwdSm80ILi2ELi2EN4cute5tupleIJNS5_1CILi64EEENS7_ILi128EEES8_EEENS_10bfloat16_tEfNS_4arch4Sm80ELb1ELb0ELb1ELb1ELb0ELb0ELb0ELb0ELi2ELi2ELi4ELi2ELb1EEENS1_24CollectiveEpilogueBwdGQAISA_fSD_Li256ELb1ELb0EEENS1_25SingleTileBwdLPTSchedulerILb1ELi128ELb0EEEEEEEEEvNT_6ParamsE$_ZN4cute12iter_adaptorIPKN7cutlass9uint128_tENS_8gmem_ptrIS4_EEEC2ES4_ - $_ZN7cutlass13device_kernelIN5flash19enable_sm80_to_sm89INS1_16FlashAttnBwdSm80INS1_25CollectiveMainloopBwdSm80ILi2ELi2EN4cute5tupleIJNS5_1CILi64EEENS7_ILi128EEES8_EEENS_10bfloat16_tEfNS_4arch4Sm80ELb1ELb0ELb1ELb1ELb0ELb0ELb0ELb0ELi2ELi2ELi4ELi2ELb1EEENS1_24CollectiveEpilogueBwdGQAISA_fSD_Li256ELb1ELb0EEENS1_25SingleTileBwdLPTSchedulerILb1ELi128ELb0EEEEEEEEEvNT_6ParamsE$_ZN4cute12iter_adaptorIPKN7cutlass10bfloat16_tENS_8gmem_ptrIS4_EEEC2ES4_)
$_ZN7cutlass13device_kernelIN5flash19enable_sm80_to_sm89INS1_16FlashAttnBwdSm80INS1_25CollectiveMainloopBwdSm80ILi2ELi2EN4cute5tupleIJNS5_1CILi64EEENS7_ILi128EEES8_EEENS_10bfloat16_tEfNS_4arch4Sm80ELb1ELb0ELb1ELb1ELb0ELb0ELb0ELb0ELi2ELi2ELi4ELi2ELb1EEENS1_24CollectiveEpilogueBwdGQAISA_fSD_Li256ELb1ELb0EEENS1_25SingleTileBwdLPTSchedulerILb1ELi128ELb0EEEEEEEEEvNT_6ParamsE$_ZN4cute12iter_adaptorIPKN7cutlass10bfloat16_tENS_8gmem_ptrIS4_EEEC2ES4_:
[----:B------:R-:W-:Y:S01]  /*67e0*/  IADD3 R11, R4, -c[0x0][0x20], RZ ;  /* 0x80000800040b7a10 */ /* 0x000fe20007ffe0ff */
[----:B------:R-:W-:Y:S01]  /*67f0*/  IMAD.MOV.U32 R128, RZ, RZ, R10 ;  /* 0x000000ffff807224 */ /* 0x000fe200078e000a */
[----:B------:R-:W-:Y:S01]  /*6800*/  MOV R130, R18 ;  /* 0x0000001200827202 */ /* 0x000fe20000000f00 */
[----:B------:R-:W-:Y:S01]  /*6810*/  IMAD.MOV.U32 R129, RZ, RZ, R15 ;  /* 0x000000ffff817224 */ /* 0x000fe200078e000f */
[----:B------:R-:W-:-:S04]  /*6820*/  MOV R131, 0x0 ;  /* 0x0000000000837802 */ /* 0x000fc80000000f00 */
[----:B------:R1:W-:Y:S01]  /*6830*/  STL.64 [R11], R128 ;  /* 0x000000800b007387 */ /* 0x0003e20000100a00 */
[----:B------:R-:W-:Y:S05]  /*6840*/  RET.REL.NODEC R130 `(_ZN7cutlass13device_kernelIN5flash19enable_sm80_to_sm89INS1_16FlashAttnBwdSm80INS1_25CollectiveMainloopBwdSm80ILi2ELi2EN4cute5tupleIJNS5_1CILi64EEENS7_ILi128EEES8_EEENS_10bfloat16_tEfNS_4arch4Sm80ELb1ELb0ELb1ELb1ELb0ELb0ELb0ELb0ELi2ELi2ELi4ELi2ELb1EEENS1_24CollectiveEpilogueBwdGQAISA_fSD_Li256ELb1ELb0EEENS1_25SingleTileBwdLPTSchedulerILb1ELi128ELb0EEEEEEEEEvNT_6ParamsE) ;  /* 0xffff97b082007950 */ /* 0x000fea0003c3ffff */
        .type           $_ZN7cutlass13device_kernelIN5flash19enable_sm80_to_sm89INS1_16FlashAttnBwdSm80INS1_25CollectiveMainloopBwdSm80ILi2ELi2EN4cute5tupleIJNS5_1CILi64EEENS7_ILi128EEES8_EEENS_10bfloat16_tEfNS_4arch4Sm80ELb1ELb0ELb1ELb1ELb0ELb0ELb0ELb0ELi2ELi2ELi4ELi2ELb1EEENS1_24CollectiveEpilogueBwdGQAISA_fSD_Li256ELb1ELb0EEENS1_25SingleTileBwdLPTSchedulerILb1ELi128ELb0EEEEEEEEEvNT_6ParamsE$_ZN4cute12iter_adaptorIPKN7cutlass9uint128_tENS_8gmem_ptrIS4_EEEC2ES4_,@function
        .size           $_ZN7cutlass13device_kernelIN5flash19enable_sm80_to_sm89INS1_16FlashAttnBwdSm80INS1_25CollectiveMainloopBwdSm80ILi2ELi2EN4cute5tupleIJNS5_1CILi64EEENS7_ILi128EEES8_EEENS_10bfloat16_tEfNS_4arch4Sm80ELb1ELb0ELb1ELb1ELb0ELb0ELb0ELb0ELi2ELi2ELi4ELi2ELb1EEENS1_24CollectiveEpilogueBwdGQAISA_fSD_Li256ELb1ELb0EEENS1_25SingleTileBwdLPTSchedulerILb1ELi128ELb0EEEEEEEEEvNT_6ParamsE$_ZN4cute12iter_adaptorIPKN7cutlass9uint128_tENS_8gmem_ptrIS4_EEEC2ES4_,($_ZN7cutlass13device_kernelIN5flash19enable_sm80_to_sm89INS1_16FlashAttnBwdSm80INS1_25CollectiveMainloopBwdSm80ILi2ELi2EN4cute5tupleIJNS5_1CILi64EEENS7_ILi128EEES8_EEENS_10bfloat16_tEfNS_4arch4Sm80ELb1ELb0ELb1ELb1ELb0ELb0ELb0ELb0ELi2ELi2ELi4ELi2ELb1EEENS1_24CollectiveEpilogueBwdGQAISA_fSD_Li256ELb1ELb0EEENS1_25SingleTileBwdLPTSchedulerILb1ELi128ELb0EEEEEEEEEvNT_6ParamsE$_ZN4cute12iter_adaptorIPKfNS_8gmem_ptrIS2_EEEC2ES2_ - $_ZN7cutlass13device_kernelIN5flash19enable_sm80_to_sm89INS1_16FlashAttnBwdSm80INS1_25CollectiveMainloopBwdSm80ILi2ELi2EN4cute5tupleIJNS5_1CILi64EEENS7_ILi128EEES8_EEENS_10bfloat16_tEfNS_4arch4Sm80ELb1ELb0ELb1ELb1ELb0ELb0ELb0ELb0ELi2ELi2ELi4ELi2ELb1EEENS1_24CollectiveEpilogueBwdGQAISA_fSD_Li256ELb1ELb0EEENS1_25SingleTileBwdLPTSchedulerILb1ELi128ELb0EEEEEEEEEvNT_6ParamsE$_ZN4cute12iter_adaptorIPKN7cutlass9uint128_tENS_8gmem_ptrIS4_EEEC2ES4_)
$_ZN7cutlass13device_kernelIN5flash19enable_sm80_to_sm89INS1_16FlashAttnBwdSm80INS1_25CollectiveMainloopBwdSm80ILi2ELi2EN4cute5tupleIJNS5_1CILi64EEENS7_ILi128EEES8_EEENS_10bfloat16_tEfNS_4arch4Sm80ELb1ELb0ELb1ELb1ELb0ELb0ELb0ELb0ELi2ELi2ELi4ELi2ELb1EEENS1_24CollectiveEpilogueBwdGQAISA_fSD_Li256ELb1ELb0EEENS1_25SingleTileBwdLPTSchedulerILb1ELi128ELb0EEEEEEEEEvNT_6ParamsE$_ZN4cute12iter_adaptorIPKN7cutlass9uint128_tENS_8gmem_ptrIS4_EEEC2ES4_:
[----:B------:R-:W-:Y:S01]  /*6850*/  IADD3 R10, R4, -c[0x0][0x20], RZ ;  /* 0x80000800040a7a10 */ /* 0x000fe20007ffe0ff */
[----:B------:R-:W-:Y:S01]  /*6860*/  IMAD.MOV.U32 R128, RZ, RZ, R18 ;  /* 0x000000ffff807224 */ /* 0x000fe200078e0012 */
[----:B------:R-:W-:-:S03]  /*6870*/  MOV R129, 0x0 ;  /* 0x0000000000817802 */ /* 0x000fc60000000f00 */
[----:B------:R1:W-:Y:S01]  /*6880*/  STL.64 [R10], R6 ;  /* 0x000000060a007387 */ /* 0x0003e20000100a00 */
[----:B------:R-:W-:Y:S05]  /*6890*/  RET.REL.NODEC R128 `(_ZN7cutlass13device_kernelIN5flash19enable_sm80_to_sm89INS1_16FlashAttnBwdSm80INS1_25CollectiveMainloopBwdSm80ILi2ELi2EN4cute5tupleIJNS5_1CILi64EEENS7_ILi128EEES8_EEENS_10bfloat16_tEfNS_4arch4Sm80ELb1ELb0ELb1ELb1ELb0ELb0ELb0ELb0ELi2ELi2ELi4ELi2ELb1EEENS1_24CollectiveEpilogueBwdGQAISA_fSD_Li256ELb1ELb0EEENS1_25SingleTileBwdLPTSchedulerILb1ELi128ELb0EEEEEEEEEvNT_6ParamsE) ;  /* 0xffff976080007950 */ /* 0x000fea0003c3ffff */
        .type           $_ZN7cutlass13device_kernelIN5flash19enable_sm80_to_sm89INS1_16FlashAttnBwdSm80INS1_25CollectiveMainloopBwdSm80ILi2ELi2EN4cute5tupleIJNS5_1CILi64EEENS7_ILi128EEES8_EEENS_10bfloat16_tEfNS_4arch4Sm80ELb1ELb0ELb1ELb1ELb0ELb0ELb0ELb0ELi2ELi2ELi4ELi2ELb1EEENS1_24CollectiveEpilogueBwdGQAISA_fSD_Li256ELb1ELb0EEENS1_25SingleTileBwdLPTSchedulerILb1ELi128ELb0EEEEEEEEEvNT_6ParamsE$_ZN4cute12iter_adaptorIPKfNS_8gmem_ptrIS2_EEEC2ES2_,@function
        .size           $_ZN7cutlass13device_kernelIN5flash19enable_sm80_to_sm89INS1_16FlashAttnBwdSm80INS1_25CollectiveMainloopBwdSm80ILi2ELi2EN4cute5tupleIJNS5_1CILi64EEENS7_ILi128EEES8_EEENS_10bfloat16_tEfNS_4arch4Sm80ELb1ELb0ELb1ELb1ELb0ELb0ELb0ELb0ELi2ELi2ELi4ELi2ELb1EEENS1_24CollectiveEpilogueBwdGQAISA_fSD_Li256ELb1ELb0EEENS1_25SingleTileBwdLPTSchedulerILb1ELi128ELb0EEEEEEEEEvNT_6ParamsE$_ZN4cute12iter_adaptorIPKfNS_8gmem_ptrIS2_EEEC2ES2_,($_ZN7cutlass13device_kernelIN5flash19enable_sm80_to_sm89INS1_16FlashAttnBwdSm80INS1_25CollectiveMainloopBwdSm80ILi2ELi2EN4cute5tupleIJNS5_1CILi64EEENS7_ILi128EEES8_EEENS_10bfloat16_tEfNS_4arch4Sm80ELb1ELb0ELb1ELb1ELb0ELb0ELb0ELb0ELi2ELi2ELi4ELi2ELb1EEENS1_24CollectiveEpilogueBwdGQAISA_fSD_Li256ELb1ELb0EEENS1_25SingleTileBwdLPTSchedulerILb1ELi128ELb0EEEEEEEEEvNT_6ParamsE$_ZN4cute12iter_adaptorIPN7cutlass10bfloat16_tENS_8smem_ptrIS3_EEEC2ES3_ - $_ZN7cutlass13device_kernelIN5flash19enable_sm80_to_sm89INS1_16FlashAttnBwdSm80INS1_25CollectiveMainloopBwdSm80ILi2ELi2EN4cute5tupleIJNS5_1CILi64EEENS7_ILi128EEES8_EEENS_10bfloat16_tEfNS_4arch4Sm80ELb1ELb0ELb1ELb1ELb0ELb0ELb0ELb0ELi2ELi2ELi4ELi2ELb1EEENS1_24CollectiveEpilogueBwdGQAISA_fSD_Li256ELb1ELb0EEENS1_25SingleTileBwdLPTSchedulerILb1ELi128ELb0EEEEEEEEEvNT_6ParamsE$_ZN4cute12iter_adaptorIPKfNS_8gmem_ptrIS2_EEEC2ES2_)
$_ZN7cutlass13device_kernelIN5flash19enable_sm80_to_sm89INS1_16FlashAttnBwdSm80INS1_25CollectiveMainloopBwdSm80ILi2ELi2EN4cute5tupleIJNS5_1CILi64EEENS7_ILi128EEES8_EEENS_10bfloat16_tEfNS_4arch4Sm80ELb1ELb0ELb1ELb1ELb0ELb0ELb0ELb0ELi2ELi2ELi4ELi2ELb1EEENS1_24CollectiveEpilogueBwdGQAISA_fSD_Li256ELb1ELb0EEENS1_25SingleTileBwdLPTSchedulerILb1ELi128ELb0EEEEEEEEEvNT_6ParamsE$_ZN4cute12iter_adaptorIPKfNS_8gmem_ptrIS2_EEEC2ES2_:
[----:B------:R-:W-:Y:S02]  /*68a0*/  IADD3 R6, R6, -c[0x0][0x20], RZ ;  /* 0x8000080006067a10 */ /* 0x000fe40007ffe0ff */
[----:B------:R-:W-:-:S03]  /*68b0*/  MOV R19, 0x0 ;  /* 0x0000000000137802 */ /* 0x000fc60000000f00 */
[----:B------:R1:W-:Y:S01]  /*68c0*/  STL.64 [R6], R10 ;  /* 0x0000000a06007387 */ /* 0x0003e20000100a00 */
[----:B------:R-:W-:Y:S05]  /*68d0*/  RET.REL.NODEC R18 `(_ZN7cutlass13device_kernelIN5flash19enable_sm80_to_sm89INS1_16FlashAttnBwdSm80INS1_25CollectiveMainloopBwdSm80ILi2ELi2EN4cute5tupleIJNS5_1CILi64EEENS7_ILi128EEES8_EEENS_10bfloat16_tEfNS_4arch4Sm80ELb1ELb0ELb1ELb1ELb0ELb0ELb0ELb0ELi2ELi2ELi4ELi2ELb1EEENS1_24CollectiveEpilogueBwdGQAISA_fSD_Li256ELb1ELb0EEENS1_25SingleTileBwdLPTSchedulerILb1ELi128ELb0EEEEEEEEEvNT_6ParamsE) ;  /* 0xffff972012007950 */ /* 0x000fea0003c3ffff */
        .type           $_ZN7cutlass13device_kernelIN5flash19enable_sm80_to_sm89INS1_16FlashAttnBwdSm80INS1_25CollectiveMainloopBwdSm80ILi2ELi2EN4cute5tupleIJNS5_1CILi64EEENS7_ILi128EEES8_EEENS_10bfloat16_tEfNS_4arch4Sm80ELb1ELb0ELb1ELb1ELb0ELb0ELb0ELb0ELi2ELi2ELi4ELi2ELb1EEENS1_24CollectiveEpilogueBwdGQAISA_fSD_Li256ELb1ELb0EEENS1_25SingleTileBwdLPTSchedulerILb1ELi128ELb0EEEEEEEEEvNT_6ParamsE$_ZN4cute12iter_adaptorIPN7cutlass10bfloat16_tENS_8smem_ptrIS3_EEEC2ES3_,@function
        .size           $_ZN7cutlass13device_kernelIN5flash19enable_sm80_to_sm89INS1_16FlashAttnBwdSm80INS1_25CollectiveMainloopBwdSm80ILi2ELi2EN4cute5tupleIJNS5_1CILi64EEENS7_ILi128EEES8_EEENS_10bfloat16_tEfNS_4arch4Sm80ELb1ELb0ELb1ELb1ELb0ELb0ELb0ELb0ELi2ELi2ELi4ELi2ELb1EEENS1_24CollectiveEpilogueBwdGQAISA_fSD_Li256ELb1ELb0EEENS1_25SingleTileBwdLPTSchedulerILb1ELi128ELb0EEEEEEEEEvNT_6ParamsE$_ZN4cute12iter_adaptorIPN7cutlass10bfloat16_tENS_8smem_ptrIS3_EEEC2ES3_,($_ZN7cutlass13device_kernelIN5flash19enable_sm80_to_sm89INS1_16FlashAttnBwdSm80INS1_25CollectiveMainloopBwdSm80ILi2ELi2EN4cute5tupleIJNS5_1CILi64EEENS7_ILi128EEES8_EEENS_10bfloat16_tEfNS_4arch4Sm80ELb1ELb0ELb1ELb1ELb0ELb0ELb0ELb0ELi2ELi2ELi4ELi2ELb1EEENS1_24CollectiveEpilogueBwdGQAISA_fSD_Li256ELb1ELb0EEENS1_25SingleTileBwdLPTSchedulerILb1ELi128ELb0EEEEEEEEEvNT_6ParamsE$_ZN4cute12iter_adaptorIPN7cutlass9uint128_tENS_8smem_ptrIS3_EEEC2ES3_ - $_ZN7cutlass13device_kernelIN5flash19enable_sm80_to_sm89INS1_16FlashAttnBwdSm80INS1_25CollectiveMainloopBwdSm80ILi2ELi2EN4cute5tupleIJNS5_1CILi64EEENS7_ILi128EEES8_EEENS_10bfloat16_tEfNS_4arch4Sm80ELb1ELb0ELb1ELb1ELb0ELb0ELb0ELb0ELi2ELi2ELi4ELi2ELb1EEENS1_24CollectiveEpilogueBwdGQAISA_fSD_Li256ELb1ELb0EEENS1_25SingleTileBwdLPTSchedulerILb1ELi128ELb0EEEEEEEEEvNT_6ParamsE$_ZN4cute12iter_adaptorIPN7cutlass10bfloat16_tENS_8smem_ptrIS3_EEEC2ES3_)
$_ZN7cutlass13device_kernelIN5flash19enable_sm80_to_sm89INS1_16FlashAttnBwdSm80INS1_25CollectiveMainloopBwdSm80ILi2ELi2EN4cute5tupleIJNS5_1CILi64EEENS7_ILi128EEES8_EEENS_10bfloat16_tEfNS_4arch4Sm80ELb1ELb0ELb1ELb1ELb0ELb0ELb0ELb0ELi2ELi2ELi4ELi2ELb1EEENS1_24CollectiveEpilogueBwdGQAISA_fSD_Li256ELb1ELb0EEENS1_25SingleTileBwdLPTSchedulerILb1ELi128ELb0EEEEEEEEEvNT_6ParamsE$_ZN4cute12iter_adaptorIPN7cutlass10bfloat16_tENS_8smem_ptrIS3_EEEC2ES3_:
[----:B------:R-:W-:Y:S01]  /*68e0*/  IADD3 R6, R4, -c[0x0][0x20], RZ ;  /* 0x8000080004067a10 */ /* 0x000fe20007ffe0ff */
[----:B------:R-:W-:Y:S01]  /*68f0*/  IMAD.MOV.U32 R128, RZ, RZ, R18 ;  /* 0x000000ffff807224 */ /* 0x000fe200078e0012 */
[----:B------:R-:W-:-:S03]  /*6900*/  MOV R129, 0x0 ;  /* 0x0000000000817802 */ /* 0x000fc60000000f00 */
[----:B------:R1:W-:Y:S01]  /*6910*/  STL.64 [R6], R8 ;  /* 0x0000000806007387 */ /* 0x0003e20000100a00 */
[----:B------:R-:W-:Y:S05]  /*6920*/  RET.REL.NODEC R128 `(_ZN7cutlass13device_kernelIN5flash19enable_sm80_to_sm89INS1_16FlashAttnBwdSm80INS1_25CollectiveMainloopBwdSm80ILi2ELi2EN4cute5tupleIJNS5_1CILi64EEENS7_ILi128EEES8_EEENS_10bfloat16_tEfNS_4arch4Sm80ELb1ELb0ELb1ELb1ELb0ELb0ELb0ELb0ELi2ELi2ELi4ELi2ELb1EEENS1_24CollectiveEpilogueBwdGQAISA_fSD_Li256ELb1ELb0EEENS1_25SingleTileBwdLPTSchedulerILb1ELi128ELb0EEEEEEEEEvNT_6ParamsE) ;  /* 0xffff96d080007950 */ /* 0x000fea0003c3ffff */
        .type           $_ZN7cutlass13device_kernelIN5flash19enable_sm80_to_sm89INS1_16FlashAttnBwdSm80INS1_25CollectiveMainloopBwdSm80ILi2ELi2EN4cute5tupleIJNS5_1CILi64EEENS7_ILi128EEES8_EEENS_10bfloat16_tEfNS_4arch4Sm80ELb1ELb0ELb1ELb1ELb0ELb0ELb0ELb0ELi2ELi2ELi4ELi2ELb1EEENS1_24CollectiveEpilogueBwdGQAISA_fSD_Li256ELb1ELb0EEENS1_25SingleTileBwdLPTSchedulerILb1ELi128ELb0EEEEEEEEEvNT_6ParamsE$_ZN4cute12iter_adaptorIPN7cutlass9uint128_tENS_8smem_ptrIS3_EEEC2ES3_,@function
        .size           $_ZN7cutlass13device_kernelIN5flash19enable_sm80_to_sm89INS1_16FlashAttnBwdSm80INS1_25CollectiveMainloopBwdSm80ILi2ELi2EN4cute5tupleIJNS5_1CILi64EEENS7_ILi128EEES8_EEENS_10bfloat16_tEfNS_4arch4Sm80ELb1ELb0ELb1ELb1ELb0ELb0ELb0ELb0ELi2ELi2ELi4ELi2ELb1EEENS1_24CollectiveEpilogueBwdGQAISA_fSD_Li256ELb1ELb0EEENS1_25SingleTileBwdLPTSchedulerILb1ELi128ELb0EEEEEEEEEvNT_6ParamsE$_ZN4cute12iter_adaptorIPN7cutlass9uint128_tENS_8smem_ptrIS3_EEEC2ES3_,($_ZN7cutlass13device_kernelIN5flash19enable_sm80_to_sm89INS1_16FlashAttnBwdSm80INS1_25CollectiveMainloopBwdSm80ILi2ELi2EN4cute5tupleIJNS5_1CILi64EEENS7_ILi128EEES8_EEENS_10bfloat16_tEfNS_4arch4Sm80ELb1ELb0ELb1ELb1ELb0ELb0ELb0ELb0ELi2ELi2ELi4ELi2ELb1EEENS1_24CollectiveEpilogueBwdGQAISA_fSD_Li256ELb1ELb0EEENS1_25SingleTileBwdLPTSchedulerILb1ELi128ELb0EEEEEEEEEvNT_6ParamsE$_ZN4cute12iter_adaptorIPfNS_8smem_ptrIS1_EEEC2ES1_ - $_ZN7cutlass13device_kernelIN5flash19enable_sm80_to_sm89INS1_16FlashAttnBwdSm80INS1_25CollectiveMainloopBwdSm80ILi2ELi2EN4cute5tupleIJNS5_1CILi64EEENS7_ILi128EEES8_EEENS_10bfloat16_tEfNS_4arch4Sm80ELb1ELb0ELb1ELb1ELb0ELb0ELb0ELb0ELi2ELi2ELi4ELi2ELb1EEENS1_24CollectiveEpilogueBwdGQAISA_fSD_Li256ELb1ELb0EEENS1_25SingleTileBwdLPTSchedulerILb1ELi128ELb0EEEEEEEEEvNT_6ParamsE$_ZN4cute12iter_adaptorIPN7cutlass9uint128_tENS_8smem_ptrIS3_EEEC2ES3_)
$_ZN7cutlass13device_kernelIN5flash19enable_sm80_to_sm89INS1_16FlashAttnBwdSm80INS1_25CollectiveMainloopBwdSm80ILi2ELi2EN4cute5tupleIJNS5_1CILi64EEENS7_ILi128EEES8_EEENS_10bfloat16_tEfNS_4arch4Sm80ELb1ELb0ELb1ELb1ELb0ELb0ELb0ELb0ELi2ELi2ELi4ELi2ELb1EEENS1_24CollectiveEpilogueBwdGQAISA_fSD_Li256ELb1ELb0EEENS1_25SingleTileBwdLPTSchedulerILb1ELi128ELb0EEEEEEEEEvNT_6ParamsE$_ZN4cute12iter_adaptorIPN7cutlass9uint128_tENS_8smem_ptrIS3_EEEC2ES3_:
[----:B------:R-:W-:Y:S01]  /*6930*/  IADD3 R8, R4, -c[0x0][0x20], RZ ;  /* 0x8000080004087a10 */ /* 0x000fe20007ffe0ff */
[----:B------:R-:W-:Y:S01]  /*6940*/  IMAD.MOV.U32 R128, RZ, RZ, R16 ;  /* 0x000000ffff807224 */ /* 0x000fe200078e0010 */
[----:B------:R-:W-:-:S03]  /*6950*/  MOV R129, 0x0 ;  /* 0x0000000000817802 */ /* 0x000fc60000000f00 */
[----:B------:R1:W-:Y:S01]  /*6960*/  STL.64 [R8], R6 ;  /* 0x0000000608007387 */ /* 0x0003e20000100a00 */
[----:B------:R-:W-:Y:S05]  /*6970*/  RET.REL.NODEC R128 `(_ZN7cutlass13device_kernelIN5flash19enable_sm80_to_sm89INS1_16FlashAttnBwdSm80INS1_25CollectiveMainloopBwdSm80ILi2ELi2EN4cute5tupleIJNS5_1CILi64EEENS7_ILi128EEES8_EEENS_10bfloat16_tEfNS_4arch4Sm80ELb1ELb0ELb1ELb1ELb0ELb0ELb0ELb0ELi2ELi2ELi4ELi2ELb1EEENS1_24CollectiveEpilogueBwdGQAISA_fSD_Li256ELb1ELb0EEENS1_25SingleTileBwdLPTSchedulerILb1ELi128ELb0EEEEEEEEEvNT_6ParamsE) ;  /* 0xffff968080007950 */ /* 0x000fea0003c3ffff */
        .type           $_ZN7cutlass13device_kernelIN5flash19enable_sm80_to_sm89INS1_16FlashAttnBwdSm80INS1_25CollectiveMainloopBwdSm80ILi2ELi2EN4cute5tupleIJNS5_1CILi64EEENS7_ILi128EEES8_EEENS_10bfloat16_tEfNS_4arch4Sm80ELb1ELb0ELb1ELb1ELb0ELb0ELb0ELb0ELi2ELi2ELi4ELi2ELb1EEENS1_24CollectiveEpilogueBwdGQAISA_fSD_Li256ELb1ELb0EEENS1_25SingleTileBwdLPTSchedulerILb1ELi128ELb0EEEEEEEEEvNT_6ParamsE$_ZN4cute12iter_adaptorIPfNS_8smem_ptrIS1_EEEC2ES1_,@function
        .size           $_ZN7cutlass13device_kernelIN5flash19enable_sm80_to_sm89INS1_16FlashAttnBwdSm80INS1_25CollectiveMainloopBwdSm80ILi2ELi2EN4cute5tupleIJNS5_1CILi64EEENS7_ILi128EEES8_EEENS_10bfloat16_tEfNS_4arch4Sm80ELb1ELb0ELb1ELb1ELb0ELb0ELb0ELb0ELi2ELi2ELi4ELi2ELb1EEENS1_24CollectiveEpilogueBwdGQAISA_fSD_Li256ELb1ELb0EEENS1_25SingleTileBwdLPTSchedulerILb1ELi128ELb0EEEEEEEEEvNT_6ParamsE$_ZN4cute12iter_adaptorIPfNS_8smem_ptrIS1_EEEC2ES1_,($_ZN7cutlass13device_kernelIN5flash19enable_sm80_to_sm89INS1_16FlashAttnBwdSm80INS1_25CollectiveMainloopBwdSm80ILi2ELi2EN4cute5tupleIJNS5_1CILi64EEENS7_ILi128EEES8_EEENS_10bfloat16_tEfNS_4arch4Sm80ELb1ELb0ELb1ELb1ELb0ELb0ELb0ELb0ELi2ELi2ELi4ELi2ELb1EEENS1_24CollectiveEpilogueBwdGQAISA_fSD_Li256ELb1ELb0EEENS1_25SingleTileBwdLPTSchedulerILb1ELi128ELb0EEEEEEEEEvNT_6ParamsE$_ZN4cute3eso3ESOILb0ELb0EJNS_15ArithmeticTupleIJiiEEEiiiEEC2ERKS3_RKiS8_S8_ - $_ZN7cutlass13device_kernelIN5flash19enable_sm80_to_sm89INS1_16FlashAttnBwdSm80INS1_25CollectiveMainloopBwdSm80ILi2ELi2EN4cute5tupleIJNS5_1CILi64EEENS7_ILi128EEES8_EEENS_10bfloat16_tEfNS_4arch4Sm80ELb1ELb0ELb1ELb1ELb0ELb0ELb0ELb0ELi2ELi2ELi4ELi2ELb1EEENS1_24CollectiveEpilogueBwdGQAISA_fSD_Li256ELb1ELb0EEENS1_25SingleTileBwdLPTSchedulerILb1ELi128ELb0EEEEEEEEEvNT_6ParamsE$_ZN4cute12iter_adaptorIPfNS_8smem_ptrIS1_EEEC2ES1_)
$_ZN7cutlass13device_kernelIN5flash19enable_sm80_to_sm89INS1_16FlashAttnBwdSm80INS1_25CollectiveMainloopBwdSm80ILi2ELi2EN4cute5tupleIJNS5_1CILi64EEENS7_ILi128EEES8_EEENS_10bfloat16_tEfNS_4arch4Sm80ELb1ELb0ELb1ELb1ELb0ELb0ELb0ELb0ELi2ELi2ELi4ELi2ELb1EEENS1_24CollectiveEpilogueBwdGQAISA_fSD_Li256ELb1ELb0EEENS1_25SingleTileBwdLPTSchedulerILb1ELi128ELb0EEEEEEEEEvNT_6ParamsE$_ZN4cute12iter_adaptorIPfNS_8smem_ptrIS1_EEEC2ES1_:
[----:B------:R-:W-:Y:S02]  /*6980*/  IADD3 R6, R6, -c[0x0][0x20], RZ ;  /* 0x8000080006067a10 */ /* 0x000fe40007ffe0ff */
[----:B------:R-:W-:-:S03]  /*6990*/  MOV R19, 0x0 ;  /* 0x0000000000137802 */ /* 0x000fc60000000f00 */
[----:B------:R1:W-:Y:S01]  /*69a0*/  STL.64 [R6], R8 ;  /* 0x0000000806007387 */ /* 0x0003e20000100a00 */
[----:B------:R-:W-:Y:S05]  /*69b0*/  RET.REL.NODEC R18 `(_ZN7cutlass13device_kernelIN5flash19enable_sm80_to_sm89INS1_16FlashAttnBwdSm80INS1_25CollectiveMainloopBwdSm80ILi2ELi2EN4cute5tupleIJNS5_1CILi64EEENS7_ILi128EEES8_EEENS_10bfloat16_tEfNS_4arch4Sm80ELb1ELb0ELb1ELb1ELb0ELb0ELb0ELb0ELi2ELi2ELi4ELi2ELb1EEENS1_24CollectiveEpilogueBwdGQAISA_fSD_Li256ELb1ELb0EEENS1_25SingleTileBwdLPTSchedulerILb1ELi128ELb0EEEEEEEEEvNT_6ParamsE) ;  /* 0xffff964012007950 */ /* 0x000fea0003c3ffff */
        .type           $_ZN7cutlass13device_kernelIN5flash19enable_sm80_to_sm89INS1_16FlashAttnBwdSm80INS1_25CollectiveMainloopBwdSm80ILi2ELi2EN4cute5tupleIJNS5_1CILi64EEENS7_ILi128EEES8_EEENS_10bfloat16_tEfNS_4arch4Sm80ELb1ELb0ELb1ELb1ELb0ELb0ELb0ELb0ELi2ELi2ELi4ELi2ELb1EEENS1_24CollectiveEpilogueBwdGQAISA_fSD_Li256ELb1ELb0EEENS1_25SingleTileBwdLPTSchedulerILb1ELi128ELb0EEEEEEEEEvNT_6ParamsE$_ZN4cute3eso3ESOILb0ELb0EJNS_15ArithmeticTupleIJiiEEEiiiEEC2ERKS3_RKiS8_S8_,@function
        .size           $_ZN7cutlass13device_kernelIN5flash19enable_sm80_to_sm89INS1_16FlashAttnBwdSm80INS1_25CollectiveMainloopBwdSm80ILi2ELi2EN4cute5tupleIJNS5_1CILi64EEENS7_ILi128EEES8_EEENS_10bfloat16_tEfNS_4arch4Sm80ELb1ELb0ELb1ELb1ELb0ELb0ELb0ELb0ELi2ELi2ELi4ELi2ELb1EEENS1_24CollectiveEpilogueBwdGQAISA_fSD_Li256ELb1ELb0EEENS1_25SingleTileBwdLPTSchedulerILb1ELi128ELb0EEEEEEEEEvNT_6ParamsE$_ZN4cute3eso3ESOILb0ELb0EJNS_15ArithmeticTupleIJiiEEEiiiEEC2ERKS3_RKiS8_S8_,($_ZN7cutlass13device_kernelIN5flash19enable_sm80_to_sm89INS1_16FlashAttnBwdSm80INS1_25CollectiveMainloopBwdSm80ILi2ELi2EN4cute5tupleIJNS5_1CILi64EEENS7_ILi128EEES8_EEENS_10bfloat16_tEfNS_4arch4Sm80ELb1ELb0ELb1ELb1ELb0ELb0ELb0ELb0ELi2ELi2ELi4ELi2ELb1EEENS1_24CollectiveEpilogueBwdGQAISA_fSD_Li256ELb1ELb0EEENS1_25SingleTileBwdLPTSchedulerILb1ELi128ELb0EEEEEEEEEvNT_6ParamsE$_ZN4cute3eso3ESOILb0ELb0EJNS_5tupleIJiiEEEiiiEEC2ERKS3_RKiS8_S8_ - $_ZN7cutlass13device_kernelIN5flash19enable_sm80_to_sm89INS1_16FlashAttnBwdSm80INS1_25CollectiveMainloopBwdSm80ILi2ELi2EN4cute5tupleIJNS5_1CILi64EEENS7_ILi128EEES8_EEENS_10bfloat16_tEfNS_4arch4Sm80ELb1ELb0ELb1ELb1ELb0ELb0ELb0ELb0ELi2ELi2ELi4ELi2ELb1EEENS1_24CollectiveEpilogueBwdGQAISA_fSD_Li256ELb1ELb0EEENS1_25SingleTileBwdLPTSchedulerILb1ELi128ELb0EEEEEEEEEvNT_6ParamsE$_ZN4cute3eso3ESOILb0ELb0EJNS_15ArithmeticTupleIJiiEEEiiiEEC2ERKS3_RKiS8_S8_)
$_ZN7cutlass13device_kernelIN5flash19enable_sm80_to_sm89INS1_16FlashAttnBwdSm80INS1_25CollectiveMainloopBwdSm80ILi2ELi2EN4cute5tupleIJNS5_1CILi64EEENS7_ILi128EEES8_EEENS_10bfloat16_tEfNS_4arch4Sm80ELb1ELb0ELb1ELb1ELb0ELb0ELb0ELb0ELi2ELi2ELi4ELi2ELb1EEENS1_24CollectiveEpilogueBwdGQAISA_fSD_Li256ELb1ELb0EEENS1_25SingleTileBwdLPTSchedulerILb1ELi128ELb0EEEEEEEEEvNT_6ParamsE$_ZN4cute3eso3ESOILb0ELb0EJNS_15ArithmeticTupleIJiiEEEiiiEEC2ERKS3_RKiS8_S8_:
        /* <DEDUP_REMOVED lines=14> */
[----:B------:R-:W-:Y:S05]  /*6aa0*/  RET.REL.NODEC R86 `(_ZN7cutlass13device_kernelIN5flash19enable_sm80_to_sm89INS1_16FlashAttnBwdSm80INS1_25CollectiveMainloopBwdSm80ILi2ELi2EN4cute5tupleIJNS5_1CILi64EEENS7_ILi128EEES8_EEENS_10bfloat16_tEfNS_4arch4Sm80ELb1ELb0ELb1ELb1ELb0ELb0ELb0ELb0ELi2ELi2ELi4ELi2ELb1EEENS1_24CollectiveEpilogueBwdGQAISA_fSD_Li256ELb1ELb0EEENS1_25SingleTileBwdLPTSchedulerILb1ELi128ELb0EEEEEEEEEvNT_6ParamsE) ;  /* 0xffff955056007950 */ /* 0x000fea0003c3ffff */
        .type           $_ZN7cutlass13device_kernelIN5flash19enable_sm80_to_sm89INS1_16FlashAttnBwdSm80INS1_25CollectiveMainloopBwdSm80ILi2ELi2EN4cute5tupleIJNS5_1CILi64EEENS7_ILi128EEES8_EEENS_10bfloat16_tEfNS_4arch4Sm80ELb1ELb0ELb1ELb1ELb0ELb0ELb0ELb0ELi2ELi2ELi4ELi2ELb1EEENS1_24CollectiveEpilogueBwdGQAISA_fSD_Li256ELb1ELb0EEENS1_25SingleTileBwdLPTSchedulerILb1ELi128ELb0EEEEEEEEEvNT_6ParamsE$_ZN4cute3eso3ESOILb0ELb0EJNS_5tupleIJiiEEEiiiEEC2ERKS3_RKiS8_S8_,@function
        .size           $_ZN7cutlass13device_kernelIN5flash19enable_sm80_to_sm89INS1_16FlashAttnBwdSm80INS1_25CollectiveMainloopBwdSm80ILi2ELi2EN4cute5tupleIJNS5_1CILi64EEENS7_ILi128EEES8_EEENS_10bfloat16_tEfNS_4arch4Sm80ELb1ELb0ELb1ELb1ELb0ELb0ELb0ELb0ELi2ELi2ELi4ELi2ELb1EEENS1_24CollectiveEpilogueBwdGQAISA_fSD_Li256ELb1ELb0EEENS1_25SingleTileBwdLPTSchedulerILb1ELi128ELb0EEEEEEEEEvNT_6ParamsE$_ZN4cute3eso3ESOILb0ELb0EJNS_5tupleIJiiEEEiiiEEC2ERKS3_RKiS8_S8_,($_ZN7cutlass13device_kernelIN5flash19enable_sm80_to_sm89INS1_16FlashAttnBwdSm80INS1_25CollectiveMainloopBwdSm80ILi2ELi2EN4cute5tupleIJNS5_1CILi64EEENS7_ILi128EEES8_EEENS_10bfloat16_tEfNS_4arch4Sm80ELb1ELb0ELb1ELb1ELb0ELb0ELb0ELb0ELi2ELi2ELi4ELi2ELb1EEENS1_24CollectiveEpilogueBwdGQAISA_fSD_Li256ELb1ELb0EEENS1_25SingleTileBwdLPTSchedulerILb1ELi128ELb0EEEEEEEEEvNT_6ParamsE$_ZN4cute3eso3ESOILb0ELb0EJNS_6LayoutINS_5tupleIJNS3_IJNS_1CILi8EEENS4_ILi1EEEEEENS4_ILi2EEES6_EEENS3_IJNS3_IJS6_NS4_ILi0EEEEEElSA_EEEEENS_10ViewEngineINS_8gmem_ptrIPKN7cutlass10bfloat16_tEEEEEEEC2ERKSD_RKSL_ - $_ZN7cutlass13device_kernelIN5flash19enable_sm80_to_sm89INS1_16FlashAttnBwdSm80INS1_25CollectiveMainloopBwdSm80ILi2ELi2EN4cute5tupleIJNS5_1CILi64EEENS7_ILi128EEES8_EEENS_10bfloat16_tEfNS_4arch4Sm80ELb1ELb0ELb1ELb1ELb0ELb0ELb0ELb0ELi2ELi2ELi4ELi2ELb1EEENS1_24CollectiveEpilogueBwdGQAISA_fSD_Li256ELb1ELb0EEENS1_25SingleTileBwdLPTSchedulerILb1ELi128ELb0EEEEEEEEEvNT_6ParamsE$_ZN4cute3eso3ESOILb0ELb0EJNS_5tupleIJiiEEEiiiEEC2ERKS3_RKiS8_S8_)
$_ZN7cutlass13device_kernelIN5flash19enable_sm80_to_sm89INS1_16FlashAttnBwdSm80INS1_25CollectiveMainloopBwdSm80ILi2ELi2EN4cute5tupleIJNS5_1CILi64EEENS7_ILi128EEES8_EEENS_10bfloat16_tEfNS_4arch4Sm80ELb1ELb0ELb1ELb1ELb0ELb0ELb0ELb0ELi2ELi2ELi4ELi2ELb1EEENS1_24CollectiveEpilogueBwdGQAISA_fSD_Li256ELb1ELb0EEENS1_25SingleTileBwdLPTSchedulerILb1ELi128ELb0EEEEEEEEEvNT_6ParamsE$_ZN4cute3eso3ESOILb0ELb0EJNS_5tupleIJiiEEEiiiEEC2ERKS3_RKiS8_S8_:
        /* <DEDUP_REMOVED lines=13> */
[----:B------:R-:W-:Y:S05]  /*6b80*/  RET.REL.NODEC R10 `(_ZN7cutlass13device_kernelIN5flash19enable_sm80_to_sm89INS1_16FlashAttnBwdSm80INS1_25CollectiveMainloopBwdSm80ILi2ELi2EN4cute5tupleIJNS5_1CILi64EEENS7_ILi128EEES8_EEENS_10bfloat16_tEfNS_4arch4Sm80ELb1ELb0ELb1ELb1ELb0ELb0ELb0ELb0ELi2ELi2ELi4ELi2ELb1EEENS1_24CollectiveEpilogueBwdGQAISA_fSD_Li256ELb1ELb0EEENS1_25SingleTileBwdLPTSchedulerILb1ELi128ELb0EEEEEEEEEvNT_6ParamsE) ;  /* 0xffff94700a007950 */ /* 0x000fea0003c3ffff */
        .type           $_ZN7cutlass13device_kernelIN5flash19enable_sm80_to_sm89INS1_16FlashAttnBwdSm80INS1_25CollectiveMainloopBwdSm80ILi2ELi2EN4cute5tupleIJNS5_1CILi64EEENS7_ILi128EEES8_EEENS_10bfloat16_tEfNS_4arch4Sm80ELb1ELb0ELb1ELb1ELb0ELb0ELb0ELb0ELi2ELi2ELi4ELi2ELb1EEENS1_24CollectiveEpilogueBwdGQAISA_fSD_Li256ELb1ELb0EEENS1_25SingleTileBwdLPTSchedulerILb1ELi128ELb0EEEEEEEEEvNT_6ParamsE$_ZN4cute3eso3ESOILb0ELb0EJNS_6LayoutINS_5tupleIJNS3_IJNS_1CILi8EEENS4_ILi1EEEEEENS4_ILi2EEES6_EEENS3_IJNS3_IJS6_NS4_ILi0EEEEEElSA_EEEEENS_10ViewEngineINS_8gmem_ptrIPKN7cutlass10bfloat16_tEEEEEEEC2ERKSD_RKSL_,@function
        .size           $_ZN7cutlass13device_kernelIN5flash19enable_sm80_to_sm89INS1_16FlashAttnBwdSm80INS1_25CollectiveMainloopBwdSm80ILi2ELi2EN4cute5tupleIJNS5_1CILi64EEENS7_ILi128EEES8_EEENS_10bfloat16_tEfNS_4arch4Sm80ELb1ELb0ELb1ELb1ELb0ELb0ELb0ELb0ELi2ELi2ELi4ELi2ELb1EEENS1_24CollectiveEpilogueBwdGQAISA_fSD_Li256ELb1ELb0EEENS1_25SingleTileBwdLPTSchedulerILb1ELi128ELb0EEEEEEEEEvNT_6ParamsE$_ZN4cute3eso3ESOILb0ELb0EJNS_6LayoutINS_5tupleIJNS3_IJNS_1CILi8EEENS4_ILi1EEEEEENS4_ILi2EEES6_EEENS3_IJNS3_IJS6_NS4_ILi0EEEEEElSA_EEEEENS_10ViewEngineINS_8gmem_ptrIPKN7cutlass10bfloat16_tEEEEEEEC2ERKSD_RKSL_,($_ZN7cutlass13device_kernelIN5flash19enable_sm80_to_sm89INS1_16FlashAttnBwdSm80INS1_25CollectiveMainloopBwdSm80ILi2ELi2EN4cute5tupleIJNS5_1CILi64EEENS7_ILi128EEES8_EEENS_10bfloat16_tEfNS_4arch4Sm80ELb1ELb0ELb1ELb1ELb0ELb0ELb0ELb0ELi2ELi2ELi4ELi2ELb1EEENS1_24CollectiveEpilogueBwdGQAISA_fSD_Li256ELb1ELb0EEENS1_25SingleTileBwdLPTSchedulerILb1ELi128ELb0EEEEEEEEEvNT_6ParamsE$_ZN4cute3eso3ESOILb0ELb0EJNS_6LayoutINS_5tupleIJNS3_IJNS_1CILi8EEENS4_ILi1EEEEEENS4_ILi2EEES6_EEENS3_IJNS3_IJS6_NS4_ILi0EEEEEElSA_EEEEElEEC2ERKSD_RKl - $_ZN7cutlass13device_kernelIN5flash19enable_sm80_to_sm89INS1_16FlashAttnBwdSm80INS1_25CollectiveMainloopBwdSm80ILi2ELi2EN4cute5tupleIJNS5_1CILi64EEENS7_ILi128EEES8_EEENS_10bfloat16_tEfNS_4arch4Sm80ELb1ELb0ELb1ELb1ELb0ELb0ELb0ELb0ELi2ELi2ELi4ELi2ELb1EEENS1_24CollectiveEpilogueBwdGQAISA_fSD_Li256ELb1ELb0EEENS1_25SingleTileBwdLPTSchedulerILb1ELi128ELb0EEEEEEEEEvNT_6ParamsE$_ZN4cute3eso3ESOILb0ELb0EJNS_6LayoutINS_5tupleIJNS3_IJNS_1CILi8EEENS4_ILi1EEEEEENS4_ILi2EEES6_EEENS3_IJNS3_IJS6_NS4_ILi0EEEEEElSA_EEEEENS_10ViewEngineINS_8gmem_ptrIPKN7cutlass10bfloat16_tEEEEEEEC2ERKSD_RKSL_)
$_ZN7cutlass13device_kernelIN5flash19enable_sm80_to_sm89INS1_16FlashAttnBwdSm80INS1_25CollectiveMainloopBwdSm80ILi2ELi2EN4cute5tupleIJNS5_1CILi64EEENS7_ILi128EEES8_EEENS_10bfloat16_tEfNS_4arch4Sm80ELb1ELb0ELb1ELb1ELb0ELb0ELb0ELb0ELi2ELi2ELi4ELi2ELb1EEENS1_24CollectiveEpilogueBwdGQAISA_fSD_Li256ELb1ELb0EEENS1_25SingleTileBwdLPTSchedulerILb1ELi128ELb0EEEEEEEEEvNT_6ParamsE$_ZN4cute3eso3ESOILb0ELb0EJNS_6LayoutINS_5tupleIJNS3_IJNS_1CILi8EEENS4_ILi1EEEEEENS4_ILi2EEES6_EEENS3_IJNS3_IJS6_NS4_ILi0EEEEEElSA_EEEEENS_10ViewEngineINS_8gmem_ptrIPKN7cutlass10bfloat16_tEEEEEEEC2ERKSD_RKSL_:
        /* <DEDUP_REMOVED lines=8> */
[----:B------:R-:W-:Y:S05]  /*6c10*/  RET.REL.NODEC R10 `(_ZN7cutlass13device_kernelIN5flash19enable_sm80_to_sm89INS1_16FlashAttnBwdSm80INS1_25CollectiveMainloopBwdSm80ILi2ELi2EN4cute5tupleIJNS5_1CILi64EEENS7_ILi128EEES8_EEENS_10bfloat16_tEfNS_4arch4Sm80ELb1ELb0ELb1ELb1ELb0ELb0ELb0ELb0ELi2ELi2ELi4ELi2ELb1EEENS1_24CollectiveEpilogueBwdGQAISA_fSD_Li256ELb1ELb0EEENS1_25SingleTileBwdLPTSchedulerILb1ELi128ELb0EEEEEEEEEvNT_6ParamsE) ;  /* 0xffff93e00a007950 */ /* 0x000fea0003c3ffff */
        .type           $_ZN7cutlass13device_kernelIN5flash19enable_sm80_to_sm89INS1_16FlashAttnBwdSm80INS1_25CollectiveMainloopBwdSm80ILi2ELi2EN4cute5tupleIJNS5_1CILi64EEENS7_ILi128EEES8_EEENS_10bfloat16_tEfNS_4arch4Sm80ELb1ELb0ELb1ELb1ELb0ELb0ELb0ELb0ELi2ELi2ELi4ELi2ELb1EEENS1_24CollectiveEpilogueBwdGQAISA_fSD_Li256ELb1ELb0EEENS1_25SingleTileBwdLPTSchedulerILb1ELi128ELb0EEEEEEEEEvNT_6ParamsE$_ZN4cute3eso3ESOILb0ELb0EJNS_6LayoutINS_5tupleIJNS3_IJNS_1CILi8EEENS4_ILi1EEEEEENS4_ILi2EEES6_EEENS3_IJNS3_IJS6_NS4_ILi0EEEEEElSA_EEEEElEEC2ERKSD_RKl,@function
        .size           $_ZN7cutlass13device_kernelIN5flash19enable_sm80_to_sm89INS1_16FlashAttnBwdSm80INS1_25CollectiveMainloopBwdSm80ILi2ELi2EN4cute5tupleIJNS5_1CILi64EEENS7_ILi128EEES8_EEENS_10bfloat16_tEfNS_4arch4Sm80ELb1ELb0ELb1ELb1ELb0ELb0ELb0ELb0ELi2ELi2ELi4ELi2ELb1EEENS1_24CollectiveEpilogueBwdGQAISA_fSD_Li256ELb1ELb0EEENS1_25SingleTileBwdLPTSchedulerILb1ELi128ELb0EEEEEEEEEvNT_6ParamsE$_ZN4cute3eso3ESOILb0ELb0EJNS_6LayoutINS_5tupleIJNS3_IJNS_1CILi8EEENS4_ILi1EEEEEENS4_ILi2EEES6_EEENS3_IJNS3_IJS6_NS4_ILi0EEEEEElSA_EEEEElEEC2ERKSD_RKl,($_ZN7cutlass13device_kernelIN5flash19enable_sm80_to_sm89INS1_16FlashAttnBwdSm80INS1_25CollectiveMainloopBwdSm80ILi2ELi2EN4cute5tupleIJNS5_1CILi64EEENS7_ILi128EEES8_EEENS_10bfloat16_tEfNS_4arch4Sm80ELb1ELb0ELb1ELb1ELb0ELb0ELb0ELb0ELi2ELi2ELi4ELi2ELb1EEENS1_24CollectiveEpilogueBwdGQAISA_fSD_Li256ELb1ELb0EEENS1_25SingleTileBwdLPTSchedulerILb1ELi128ELb0EEEEEEEEEvNT_6ParamsE$_ZN4cute3eso3ESOILb0ELb0EJiiEEC2ERKiS4_ - $_ZN7cutlass13device_kernelIN5flash19enable_sm80_to_sm89INS1_16FlashAttnBwdSm80INS1_25CollectiveMainloopBwdSm80ILi2ELi2EN4cute5tupleIJNS5_1CILi64EEENS7_ILi128EEES8_EEENS_10bfloat16_tEfNS_4arch4Sm80ELb1ELb0ELb1ELb1ELb0ELb0ELb0ELb0ELi2ELi2ELi4ELi2ELb1EEENS1_24CollectiveEpilogueBwdGQAISA_fSD_Li256ELb1ELb0EEENS1_25SingleTileBwdLPTSchedulerILb1ELi128ELb0EEEEEEEEEvNT_6ParamsE$_ZN4cute3eso3ESOILb0ELb0EJNS_6LayoutINS_5tupleIJNS3_IJNS_1CILi8EEENS4_ILi1EEEEEENS4_ILi2EEES6_EEENS3_IJNS3_IJS6_NS4_ILi0EEEEEElSA_EEEEElEEC2ERKSD_RKl)
$_ZN7cutlass13device_kernelIN5flash19enable_sm80_to_sm89INS1_16FlashAttnBwdSm80INS1_25CollectiveMainloopBwdSm80ILi2ELi2EN4cute5tupleIJNS5_1CILi64EEENS7_ILi128EEES8_EEENS_10bfloat16_tEfNS_4arch4Sm80ELb1ELb0ELb1ELb1ELb0ELb0ELb0ELb0ELi2ELi2ELi4ELi2ELb1EEENS1_24CollectiveEpilogueBwdGQAISA_fSD_Li256ELb1ELb0EEENS1_25SingleTileBwdLPTSchedulerILb1ELi128ELb0EEEEEEEEEvNT_6ParamsE$_ZN4cute3eso3ESOILb0ELb0EJNS_6LayoutINS_5tupleIJNS3_IJNS_1CILi8EEENS4_ILi1EEEEEENS4_ILi2EEES6_EEENS3_IJNS3_IJS6_NS4_ILi0EEEEEElSA_EEEEElEEC2ERKSD_RKl:
[----:B------:R-:W-:Y:S02]  /*6c20*/  IADD3 R9, R4, -c[0x0][0x20], RZ ;  /* 0x8000080004097a10 */ /* 0x000fe40007ffe0ff */
[----:B------:R-:W-:-:S03]  /*6c30*/  IADD3 R8, R20, -c[0x0][0x20], RZ ;  /* 0x8000080014087a10 */ /* 0x000fc60007ffe0ff */
[----:B------:R1:W-:Y:S04]  /*6c40*/  STL.64 [R9], R6 ;  /* 0x0000000609007387 */ /* 0x0003e80000100a00 */
[----:B------:R-:W2:Y:S01]  /*6c50*/  LDL.64 R128, [R8] ;  /* 0x0000000008807983 */ /* 0x000ea20000100a00 */
[----:B------:R-:W-:-:S03]  /*6c60*/  IMAD.MOV.U32 R11, RZ, RZ, 0x0 ;  /* 0x00000000ff0b7424 */ /* 0x000fc600078e00ff */
[----:B--2---:R1:W-:Y:S01]  /*6c70*/  STL.64 [R9+0x8], R128 ;  /* 0x0000088009007387 */ /* 0x0043e20000100a00 */
[----:B------:R-:W-:Y:S05]  /*6c80*/  RET.REL.NODEC R10 `(_ZN7cutlass13device_kernelIN5flash19enable_sm80_to_sm89INS1_16FlashAttnBwdSm80INS1_25CollectiveMainloopBwdSm80ILi2ELi2EN4cute5tupleIJNS5_1CILi64EEENS7_ILi128EEES8_EEENS_10bfloat16_tEfNS_4arch4Sm80ELb1ELb0ELb1ELb1ELb0ELb0ELb0ELb0ELi2ELi2ELi4ELi2ELb1EEENS1_24CollectiveEpilogueBwdGQAISA_fSD_Li256ELb1ELb0EEENS1_25SingleTileBwdLPTSchedulerILb1ELi128ELb0EEEEEEEEEvNT_6ParamsE) ;  /* 0xffff93700a007950 */ /* 0x000fea0003c3ffff */
        .type           $_ZN7cutlass13device_kernelIN5flash19enable_sm80_to_sm89INS1_16FlashAttnBwdSm80INS1_25CollectiveMainloopBwdSm80ILi2ELi2EN4cute5tupleIJNS5_1CILi64EEENS7_ILi128EEES8_EEENS_10bfloat16_tEfNS_4arch4Sm80ELb1ELb0ELb1ELb1ELb0ELb0ELb0ELb0ELi2ELi2ELi4ELi2ELb1EEENS1_24CollectiveEpilogueBwdGQAISA_fSD_Li256ELb1ELb0EEENS1_25SingleTileBwdLPTSchedulerILb1ELi128ELb0EEEEEEEEEvNT_6ParamsE$_ZN4cute3eso3ESOILb0ELb0EJiiEEC2ERKiS4_,@function
        .size           $_ZN7cutlass13device_kernelIN5flash19enable_sm80_to_sm89INS1_16FlashAttnBwdSm80INS1_25CollectiveMainloopBwdSm80ILi2ELi2EN4cute5tupleIJNS5_1CILi64EEENS7_ILi128EEES8_EEENS_10bfloat16_tEfNS_4arch4Sm80ELb1ELb0ELb1ELb1ELb0ELb0ELb0ELb0ELi2ELi2ELi4ELi2ELb1EEENS1_24CollectiveEpilogueBwdGQAISA_fSD_Li256ELb1ELb0EEENS1_25SingleTileBwdLPTSchedulerILb1ELi128ELb0EEEEEEEEEvNT_6ParamsE$_ZN4cute3eso3ESOILb0ELb0EJiiEEC2ERKiS4_,($_ZN7cutlass13device_kernelIN5flash19enable_sm80_to_sm89INS1_16FlashAttnBwdSm80INS1_25CollectiveMainloopBwdSm80ILi2ELi2EN4cute5tupleIJNS5_1CILi64EEENS7_ILi128EEES8_EEENS_10bfloat16_tEfNS_4arch4Sm80ELb1ELb0ELb1ELb1ELb0ELb0ELb0ELb0ELi2ELi2ELi4ELi2ELb1EEENS1_24CollectiveEpilogueBwdGQAISA_fSD_Li256ELb1ELb0EEENS1_25SingleTileBwdLPTSchedulerILb1ELi128ELb0EEEEEEEEEvNT_6ParamsE$_ZN4cute3eso3ESOILb0ELb1EJNS_15ArithmeticTupleIJNS_1CILi0EEEiEEEEEC2ERKS5_ - $_ZN7cutlass13device_kernelIN5flash19enable_sm80_to_sm89INS1_16FlashAttnBwdSm80INS1_25CollectiveMainloopBwdSm80ILi2ELi2EN4cute5tupleIJNS5_1CILi64EEENS7_ILi128EEES8_EEENS_10bfloat16_tEfNS_4arch4Sm80ELb1ELb0ELb1ELb1ELb0ELb0ELb0ELb0ELi2ELi2ELi4ELi2ELb1EEENS1_24CollectiveEpilogueBwdGQAISA_fSD_Li256ELb1ELb0EEENS1_25SingleTileBwdLPTSchedulerILb1ELi128ELb0EEEEEEEEEvNT_6ParamsE$_ZN4cute3eso3ESOILb0ELb0EJiiEEC2ERKiS4_)
$_ZN7cutlass13device_kernelIN5flash19enable_sm80_to_sm89INS1_16FlashAttnBwdSm80INS1_25CollectiveMainloopBwdSm80ILi2ELi2EN4cute5tupleIJNS5_1CILi64EEENS7_ILi128EEES8_EEENS_10bfloat16_tEfNS_4arch4Sm80ELb1ELb0ELb1ELb1ELb0ELb0ELb0ELb0ELi2ELi2ELi4ELi2ELb1EEENS1_24CollectiveEpilogueBwdGQAISA_fSD_Li256ELb1ELb0EEENS1_25SingleTileBwdLPTSchedulerILb1ELi128ELb0EEEEEEEEEvNT_6ParamsE$_ZN4cute3eso3ESOILb0ELb0EJiiEEC2ERKiS4_:
[----:B------:R-:W-:Y:S02]  /*6c90*/  IADD3 R7, R7, -c[0x0][0x20], RZ ;  /* 0x8000080007077a10 */ /* 0x000fe40007ffe0ff */
[----:B------:R-:W-:-:S03]  /*6ca0*/  IADD3 R6, R6, -c[0x0][0x20], RZ ;  /* 0x8000080006067a10 */ /* 0x000fc60007ffe0ff */
[----:B------:R1:W-:Y:S04]  /*6cb0*/  STL [R7], R16 ;  /* 0x0000001007007387 */ /* 0x0003e80000100800 */
[----:B------:R-:W2:Y:S01]  /*6cc0*/  LDL R6, [R6] ;  /* 0x0000000006067983 */ /* 0x000ea20000100800 */
[----:B------:R-:W-:-:S03]  /*6cd0*/  IMAD.MOV.U32 R11, RZ, RZ, 0x0 ;  /* 0x00000000ff0b7424 */ /* 0x000fc600078e00ff */
[----:B--2---:R1:W-:Y:S01]  /*6ce0*/  STL [R7+0x4], R6 ;  /* 0x0000040607007387 */ /* 0x0043e20000100800 */
[----:B------:R-:W-:Y:S05]  /*6cf0*/  RET.REL.NODEC R10 `(_ZN7cutlass13device_kernelIN5flash19enable_sm80_to_sm89INS1_16FlashAttnBwdSm80INS1_25CollectiveMainloopBwdSm80ILi2ELi2EN4cute5tupleIJNS5_1CILi64EEENS7_ILi128EEES8_EEENS_10bfloat16_tEfNS_4arch4Sm80ELb1ELb0ELb1ELb1ELb0ELb0ELb0ELb0ELi2ELi2ELi4ELi2ELb1EEENS1_24CollectiveEpilogueBwdGQAISA_fSD_Li256ELb1ELb0EEENS1_25SingleTileBwdLPTSchedulerILb1ELi128ELb0EEEEEEEEEvNT_6ParamsE) ;  /* 0xffff93000a007950 */ /* 0x000fea0003c3ffff */
        .type           $_ZN7cutlass13device_kernelIN5flash19enable_sm80_to_sm89INS1_16FlashAttnBwdSm80INS1_25CollectiveMainloopBwdSm80ILi2ELi2EN4cute5tupleIJNS5_1CILi64EEENS7_ILi128EEES8_EEENS_10bfloat16_tEfNS_4arch4Sm80ELb1ELb0ELb1ELb1ELb0ELb0ELb0ELb0ELi2ELi2ELi4ELi2ELb1EEENS1_24CollectiveEpilogueBwdGQAISA_fSD_Li256ELb1ELb0EEENS1_25SingleTileBwdLPTSchedulerILb1ELi128ELb0EEEEEEEEEvNT_6ParamsE$_ZN4cute3eso3ESOILb0ELb1EJNS_15ArithmeticTupleIJNS_1CILi0EEEiEEEEEC2ERKS5_,@function
        .size           $_ZN7cutlass13device_kernelIN5flash19enable_sm80_to_sm89INS1_16FlashAttnBwdSm80INS1_25CollectiveMainloopBwdSm80ILi2ELi2EN4cute5tupleIJNS5_1CILi64EEENS7_ILi128EEES8_EEENS_10bfloat16_tEfNS_4arch4Sm80ELb1ELb0ELb1ELb1ELb0ELb0ELb0ELb0ELi2ELi2ELi4ELi2ELb1EEENS1_24CollectiveEpilogueBwdGQAISA_fSD_Li256ELb1ELb0EEENS1_25SingleTileBwdLPTSchedulerILb1ELi128ELb0EEEEEEEEEvNT_6ParamsE$_ZN4cute3eso3ESOILb0ELb1EJNS_15ArithmeticTupleIJNS_1CILi0EEEiEEEEEC2ERKS5_,($_ZN7cutlass13device_kernelIN5flash19enable_sm80_to_sm89INS1_16FlashAttnBwdSm80INS1_25CollectiveMainloopBwdSm80ILi2ELi2EN4cute5tupleIJNS5_1CILi64EEENS7_ILi128EEES8_EEENS_10bfloat16_tEfNS_4arch4Sm80ELb1ELb0ELb1ELb1ELb0ELb0ELb0ELb0ELi2ELi2ELi4ELi2ELb1EEENS1_24CollectiveEpilogueBwdGQAISA_fSD_Li256ELb1ELb0EEENS1_25SingleTileBwdLPTSchedulerILb1ELi128ELb0EEEEEEEEEvNT_6ParamsE$_ZN4cute3eso3ESOILb0ELb1EJNS_15ArithmeticTupleIJiEEEEEC2ERKS3_ - $_ZN7cutlass13device_kernelIN5flash19enable_sm80_to_sm89INS1_16FlashAttnBwdSm80INS1_25CollectiveMainloopBwdSm80ILi2ELi2EN4cute5tupleIJNS5_1CILi64EEENS7_ILi128EEES8_EEENS_10bfloat16_tEfNS_4arch4Sm80ELb1ELb0ELb1ELb1ELb0ELb0ELb0ELb0ELi2ELi2ELi4ELi2ELb1EEENS1_24CollectiveEpilogueBwdGQAISA_fSD_Li256ELb1ELb0EEENS1_25SingleTileBwdLPTSchedulerILb1ELi128ELb0EEEEEEEEEvNT_6ParamsE$_ZN4cute3eso3ESOILb0ELb1EJNS_15ArithmeticTupleIJNS_1CILi0EEEiEEEEEC2ERKS5_)
$_ZN7cutlass13device_kernelIN5flash19enable_sm80_to_sm89INS1_16FlashAttnBwdSm80INS1_25CollectiveMainloopBwdSm80ILi2ELi2EN4cute5tupleIJNS5_1CILi64EEENS7_ILi128EEES8_EEENS_10bfloat16_tEfNS_4arch4Sm80ELb1ELb0ELb1ELb1ELb0ELb0ELb0ELb0ELi2ELi2ELi4ELi2ELb1EEENS1_24CollectiveEpilogueBwdGQAISA_fSD_Li256ELb1ELb0EEENS1_25SingleTileBwdLPTSchedulerILb1ELi128ELb0EEEEEEEEEvNT_6ParamsE$_ZN4cute3eso3ESOILb0ELb1EJNS_15ArithmeticTupleIJNS_1CILi0EEEiEEEEEC2ERKS5_:
[----:B------:R-:W-:Y:S02]  /*6d00*/  IADD3 R6, R6, -c[0x0][0x20], RZ ;  /* 0x8000080006067a10 */ /* 0x000fe40007ffe0ff */
[----:B------:R-:W-:-:S03]  /*6d10*/  MOV R11, 0x0 ;  /* 0x00000000000b7802 */ /* 0x000fc60000000f00 */
[----:B------:R1:W-:Y:S01]  /*6d20*/  STL [R6], R7 ;  /* 0x0000000706007387 */ /* 0x0003e20000100800 */
[----:B------:R-:W-:Y:S05]  /*6d30*/  RET.REL.NODEC R10 `(_ZN7cutlass13device_kernelIN5flash19enable_sm80_to_sm89INS1_16FlashAttnBwdSm80INS1_25CollectiveMainloopBwdSm80ILi2ELi2EN4cute5tupleIJNS5_1CILi64EEENS7_ILi128EEES8_EEENS_10bfloat16_tEfNS_4arch4Sm80ELb1ELb0ELb1ELb1ELb0ELb0ELb0ELb0ELi2ELi2ELi4ELi2ELb1EEENS1_24CollectiveEpilogueBwdGQAISA_fSD_Li256ELb1ELb0EEENS1_25SingleTileBwdLPTSchedulerILb1ELi128ELb0EEEEEEEEEvNT_6ParamsE) ;  /* 0xffff92c00a007950 */ /* 0x000fea0003c3ffff */
        .type           $_ZN7cutlass13device_kernelIN5flash19enable_sm80_to_sm89INS1_16FlashAttnBwdSm80INS1_25CollectiveMainloopBwdSm80ILi2ELi2EN4cute5tupleIJNS5_1CILi64EEENS7_ILi128EEES8_EEENS_10bfloat16_tEfNS_4arch4Sm80ELb1ELb0ELb1ELb1ELb0ELb0ELb0ELb0ELi2ELi2ELi4ELi2ELb1EEENS1_24CollectiveEpilogueBwdGQAISA_fSD_Li256ELb1ELb0EEENS1_25SingleTileBwdLPTSchedulerILb1ELi128ELb0EEEEEEEEEvNT_6ParamsE$_ZN4cute3eso3ESOILb0ELb1EJNS_15ArithmeticTupleIJiEEEEEC2ERKS3_,@function
        .size           $_ZN7cutlass13device_kernelIN5flash19enable_sm80_to_sm89INS1_16FlashAttnBwdSm80INS1_25CollectiveMainloopBwdSm80ILi2ELi2EN4cute5tupleIJNS5_1CILi64EEENS7_ILi128EEES8_EEENS_10bfloat16_tEfNS_4arch4Sm80ELb1ELb0ELb1ELb1ELb0ELb0ELb0ELb0ELi2ELi2ELi4ELi2ELb1EEENS1_24CollectiveEpilogueBwdGQAISA_fSD_Li256ELb1ELb0EEENS1_25SingleTileBwdLPTSchedulerILb1ELi128ELb0EEEEEEEEEvNT_6ParamsE$_ZN4cute3eso3ESOILb0ELb1EJNS_15ArithmeticTupleIJiEEEEEC2ERKS3_,($_ZN7cutlass13device_kernelIN5flash19enable_sm80_to_sm89INS1_16FlashAttnBwdSm80INS1_25CollectiveMainloopBwdSm80ILi2ELi2EN4cute5tupleIJNS5_1CILi64EEENS7_ILi128EEES8_EEENS_10bfloat16_tEfNS_4arch4Sm80ELb1ELb0ELb1ELb1ELb0ELb0ELb0ELb0ELi2ELi2ELi4ELi2ELb1EEENS1_24CollectiveEpilogueBwdGQAISA_fSD_Li256ELb1ELb0EEENS1_25SingleTileBwdLPTSchedulerILb1ELi128ELb0EEEEEEEEEvNT_6ParamsE$_ZN4cute3eso3ESOILb0ELb1EJNS_15ArithmeticTupleIJiiEEEEEC2ERKS3_ - $_ZN7cutlass13device_kernelIN5flash19enable_sm80_to_sm89INS1_16FlashAttnBwdSm80INS1_25CollectiveMainloopBwdSm80ILi2ELi2EN4cute5tupleIJNS5_1CILi64EEENS7_ILi128EEES8_EEENS_10bfloat16_tEfNS_4arch4Sm80ELb1ELb0ELb1ELb1ELb0ELb0ELb0ELb0ELi2ELi2ELi4ELi2ELb1EEENS1_24CollectiveEpilogueBwdGQAISA_fSD_Li256ELb1ELb0EEENS1_25SingleTileBwdLPTSchedulerILb1ELi128ELb0EEEEEEEEEvNT_6ParamsE$_ZN4cute3eso3ESOILb0ELb1EJNS_15ArithmeticTupleIJiEEEEEC2ERKS3_)
$_ZN7cutlass13device_kernelIN5flash19enable_sm80_to_sm89INS1_16FlashAttnBwdSm80INS1_25CollectiveMainloopBwdSm80ILi2ELi2EN4cute5tupleIJNS5_1CILi64EEENS7_ILi128EEES8_EEENS_10bfloat16_tEfNS_4arch4Sm80ELb1ELb0ELb1ELb1ELb0ELb0ELb0ELb0ELi2ELi2ELi4ELi2ELb1EEENS1_24CollectiveEpilogueBwdGQAISA_fSD_Li256ELb1ELb0EEENS1_25SingleTileBwdLPTSchedulerILb1ELi128ELb0EEEEEEEEEvNT_6ParamsE$_ZN4cute3eso3ESOILb0ELb1EJNS_15ArithmeticTupleIJiEEEEEC2ERKS3_:
[----:B------:R-:W-:Y:S01]  /*6d40*/  IADD3 R6, R6, -c[0x0][0x20], RZ ;  /* 0x8000080006067a10 */ /* 0x000fe20007ffe0ff */
[----:B------:R-:W-:Y:S01]  /*6d50*/  IMAD.MOV.U32 R16, RZ, RZ, R8 ;  /* 0x000000ffff107224 */ /* 0x000fe200078e0008 */
[----:B------:R-:W-:-:S03]  /*6d60*/  MOV R17, 0x0 ;  /* 0x0000000000117802 */ /* 0x000fc60000000f00 */
[----:B------:R1:W-:Y:S01]  /*6d70*/  STL [R6], R7 ;  /* 0x0000000706007387 */ /* 0x0003e20000100800 */
[----:B------:R-:W-:Y:S05]  /*6d80*/  RET.REL.NODEC R16 `(_ZN7cutlass13device_kernelIN5flash19enable_sm80_to_sm89INS1_16FlashAttnBwdSm80INS1_25CollectiveMainloopBwdSm80ILi2ELi2EN4cute5tupleIJNS5_1CILi64EEENS7_ILi128EEES8_EEENS_10bfloat16_tEfNS_4arch4Sm80ELb1ELb0ELb1ELb1ELb0ELb0ELb0ELb0ELi2ELi2ELi4ELi2ELb1EEENS1_24CollectiveEpilogueBwdGQAISA_fSD_Li256ELb1ELb0EEENS1_25SingleTileBwdLPTSchedulerILb1ELi128ELb0EEEEEEEEEvNT_6ParamsE) ;  /* 0xffff927010007950 */ /* 0x000fea0003c3ffff */
        .type           $_ZN7cutlass13device_kernelIN5flash19enable_sm80_to_sm89INS1_16FlashAttnBwdSm80INS1_25CollectiveMainloopBwdSm80ILi2ELi2EN4cute5tupleIJNS5_1CILi64EEENS7_ILi128EEES8_EEENS_10bfloat16_tEfNS_4arch4Sm80ELb1ELb0ELb1ELb1ELb0ELb0ELb0ELb0ELi2ELi2ELi4ELi2ELb1EEENS1_24CollectiveEpilogueBwdGQAISA_fSD_Li256ELb1ELb0EEENS1_25SingleTileBwdLPTSchedulerILb1ELi128ELb0EEEEEEEEEvNT_6ParamsE$_ZN4cute3eso3ESOILb0ELb1EJNS_15ArithmeticTupleIJiiEEEEEC2ERKS3_,@function
        .size           $_ZN7cutlass13device_kernelIN5flash19enable_sm80_to_sm89INS1_16FlashAttnBwdSm80INS1_25CollectiveMainloopBwdSm80ILi2ELi2EN4cute5tupleIJNS5_1CILi64EEENS7_ILi128EEES8_EEENS_10bfloat16_tEfNS_4arch4Sm80ELb1ELb0ELb1ELb1ELb0ELb0ELb0ELb0ELi2ELi2ELi4ELi2ELb1EEENS1_24CollectiveEpilogueBwdGQAISA_fSD_Li256ELb1ELb0EEENS1_25SingleTileBwdLPTSchedulerILb1ELi128ELb0EEEEEEEEEvNT_6ParamsE$_ZN4cute3eso3ESOILb0ELb1EJNS_15ArithmeticTupleIJiiEEEEEC2ERKS3_,($_ZN7cutlass13device_kernelIN5flash19enable_sm80_to_sm89INS1_16FlashAttnBwdSm80INS1_25CollectiveMainloopBwdSm80ILi2ELi2EN4cute5tupleIJNS5_1CILi64EEENS7_ILi128EEES8_EEENS_10bfloat16_tEfNS_4arch4Sm80ELb1ELb0ELb1ELb1ELb0ELb0ELb0ELb0ELi2ELi2ELi4ELi2ELb1EEENS1_24CollectiveEpilogueBwdGQAISA_fSD_Li256ELb1ELb0EEENS1_25SingleTileBwdLPTSchedulerILb1ELi128ELb0EEEEEEEEEvNT_6ParamsE$_ZN4cute3eso3ESOILb0ELb1EJNS_15ArithmeticTupleIJiiEEENS_1CILi0EEES5_S5_EEC2ERKS3_RKS5_SA_SA_ - $_ZN7cutlass13device_kernelIN5flash19enable_sm80_to_sm89INS1_16FlashAttnBwdSm80INS1_25CollectiveMainloopBwdSm80ILi2ELi2EN4cute5tupleIJNS5_1CILi64EEENS7_ILi128EEES8_EEENS_10bfloat16_tEfNS_4arch4Sm80ELb1ELb0ELb1ELb1ELb0ELb0ELb0ELb0ELi2ELi2ELi4ELi2ELb1EEENS1_24CollectiveEpilogueBwdGQAISA_fSD_Li256ELb1ELb0EEENS1_25SingleTileBwdLPTSchedulerILb1ELi128ELb0EEEEEEEEEvNT_6ParamsE$_ZN4cute3eso3ESOILb0ELb1EJNS_15ArithmeticTupleIJiiEEEEEC2ERKS3_)
$_ZN7cutlass13device_kernelIN5flash19enable_sm80_to_sm89INS1_16FlashAttnBwdSm80INS1_25CollectiveMainloopBwdSm80ILi2ELi2EN4cute5tupleIJNS5_1CILi64EEENS7_ILi128EEES8_EEENS_10bfloat16_tEfNS_4arch4Sm80ELb1ELb0ELb1ELb1ELb0ELb0ELb0ELb0ELi2ELi2ELi4ELi2ELb1EEENS1_24CollectiveEpilogueBwdGQAISA_fSD_Li256ELb1ELb0EEENS1_25SingleTileBwdLPTSchedulerILb1ELi128ELb0EEEEEEEEEvNT_6ParamsE$_ZN4cute3eso3ESOILb0ELb1EJNS_15ArithmeticTupleIJiiEEEEEC2ERKS3_:
[----:B------:R-:W-:Y:S02]  /*6d90*/  IADD3 R7, R7, -c[0x0][0x20], RZ ;  /* 0x8000080007077a10 */ /* 0x000fe40007ffe0ff */
[----:B------:R-:W-:-:S03]  /*6da0*/  MOV R9, 0x0 ;  /* 0x0000000000097802 */ /* 0x000fc60000000f00 */
[----:B------:R1:W-:Y:S04]  /*6db0*/  STL [R7], R18 ;  /* 0x0000001207007387 */ /* 0x0003e80000100800 */
[----:B------:R1:W-:Y:S01]  /*6dc0*/  STL [R7+0x4], R16 ;  /* 0x0000041007007387 */ /* 0x0003e20000100800 */
[----:B------:R-:W-:Y:S05]  /*6dd0*/  RET.REL.NODEC R8 `(_ZN7cutlass13device_kernelIN5flash19enable_sm80_to_sm89INS1_16FlashAttnBwdSm80INS1_25CollectiveMainloopBwdSm80ILi2ELi2EN4cute5tupleIJNS5_1CILi64EEENS7_ILi128EEES8_EEENS_10bfloat16_tEfNS_4arch4Sm80ELb1ELb0ELb1ELb1ELb0ELb0ELb0ELb0ELi2ELi2ELi4ELi2ELb1EEENS1_24CollectiveEpilogueBwdGQAISA_fSD_Li256ELb1ELb0EEENS1_25SingleTileBwdLPTSchedulerILb1ELi128ELb0EEEEEEEEEvNT_6ParamsE) ;  /* 0xffff922008007950 */ /* 0x000fea0003c3ffff */
        .type           $_ZN7cutlass13device_kernelIN5flash19enable_sm80_to_sm89INS1_16FlashAttnBwdSm80INS1_25CollectiveMainloopBwdSm80ILi2ELi2EN4cute5tupleIJNS5_1CILi64EEENS7_ILi128EEES8_EEENS_10bfloat16_tEfNS_4arch4Sm80ELb1ELb0ELb1ELb1ELb0ELb0ELb0ELb0ELi2ELi2ELi4ELi2ELb1EEENS1_24CollectiveEpilogueBwdGQAISA_fSD_Li256ELb1ELb0EEENS1_25SingleTileBwdLPTSchedulerILb1ELi128ELb0EEEEEEEEEvNT_6ParamsE$_ZN4cute3eso3ESOILb0ELb1EJNS_15ArithmeticTupleIJiiEEENS_1CILi0EEES5_S5_EEC2ERKS3_RKS5_SA_SA_,@function
        .size           $_ZN7cutlass13device_kernelIN5flash19enable_sm80_to_sm89INS1_16FlashAttnBwdSm80INS1_25CollectiveMainloopBwdSm80ILi2ELi2EN4cute5tupleIJNS5_1CILi64EEENS7_ILi128EEES8_EEENS_10bfloat16_tEfNS_4arch4Sm80ELb1ELb0ELb1ELb1ELb0ELb0ELb0ELb0ELi2ELi2ELi4ELi2ELb1EEENS1_24CollectiveEpilogueBwdGQAISA_fSD_Li256ELb1ELb0EEENS1_25SingleTileBwdLPTSchedulerILb1ELi128ELb0EEEEEEEEEvNT_6ParamsE$_ZN4cute3eso3ESOILb0ELb1EJNS_15ArithmeticTupleIJiiEEENS_1CILi0EEES5_S5_EEC2ERKS3_RKS5_SA_SA_,($_ZN7cutlass13device_kernelIN5flash19enable_sm80_to_sm89INS1_16FlashAttnBwdSm80INS1_25CollectiveMainloopBwdSm80ILi2ELi2EN4cute5tupleIJNS5_1CILi64EEENS7_ILi128EEES8_EEENS_10bfloat16_tEfNS_4arch4Sm80ELb1ELb0ELb1ELb1ELb0ELb0ELb0ELb0ELi2ELi2ELi4ELi2ELb1EEENS1_24CollectiveEpilogueBwdGQAISA_fSD_Li256ELb1ELb0EEENS1_25SingleTileBwdLPTSchedulerILb1ELi128ELb0EEEEEEEEEvNT_6ParamsE$_ZN4cute3eso3ESOILb0ELb1EJiEEC2ERKi - $_ZN7cutlass13device_kernelIN5flash19enable_sm80_to_sm89INS1_16FlashAttnBwdSm80INS1_25CollectiveMainloopBwdSm80ILi2ELi2EN4cute5tupleIJNS5_1CILi64EEENS7_ILi128EEES8_EEENS_10bfloat16_tEfNS_4arch4Sm80ELb1ELb0ELb1ELb1ELb0ELb0ELb0ELb0ELi2ELi2ELi4ELi2ELb1EEENS1_24CollectiveEpilogueBwdGQAISA_fSD_Li256ELb1ELb0EEENS1_25SingleTileBwdLPTSchedulerILb1ELi128ELb0EEEEEEEEEvNT_6ParamsE$_ZN4cute3eso3ESOILb0ELb1EJNS_15ArithmeticTupleIJiiEEENS_1CILi0EEES5_S5_EEC2ERKS3_RKS5_SA_SA_)
$_ZN7cutlass13device_kernelIN5flash19enable_sm80_to_sm89INS1_16FlashAttnBwdSm80INS1_25CollectiveMainloopBwdSm80ILi2ELi2EN4cute5tupleIJNS5_1CILi64EEENS7_ILi128EEES8_EEENS_10bfloat16_tEfNS_4arch4Sm80ELb1ELb0ELb1ELb1ELb0ELb0ELb0ELb0ELi2ELi2ELi4ELi2ELb1EEENS1_24CollectiveEpilogueBwdGQAISA_fSD_Li256ELb1ELb0EEENS1_25SingleTileBwdLPTSchedulerILb1ELi128ELb0EEEEEEEEEvNT_6ParamsE$_ZN4cute3eso3ESOILb0ELb1EJNS_15ArithmeticTupleIJiiEEENS_1CILi0EEES5_S5_EEC2ERKS3_RKS5_SA_SA_:
[----:B------:R-:W-:Y:S02]  /*6de0*/  IADD3 R9, R27, -c[0x0][0x20], RZ ;  /* 0x800008001b097a10 */ /* 0x000fe40007ffe0ff */
[----:B------:R-:W-:-:S03]  /*6df0*/  MOV R11, 0x0 ;  /* 0x00000000000b7802 */ /* 0x000fc60000000f00 */
[----:B------:R1:W-:Y:S04]  /*6e00*/  STL [R9], R8 ;  /* 0x0000000809007387 */ /* 0x0003e80000100800 */
[----:B------:R1:W-:Y:S01]  /*6e10*/  STL [R9+0x4], R16 ;  /* 0x0000041009007387 */ /* 0x0003e20000100800 */
[----:B------:R-:W-:Y:S05]  /*6e20*/  RET.REL.NODEC R10 `(_ZN7cutlass13device_kernelIN5flash19enable_sm80_to_sm89INS1_16FlashAttnBwdSm80INS1_25CollectiveMainloopBwdSm80ILi2ELi2EN4cute5tupleIJNS5_1CILi64EEENS7_ILi128EEES8_EEENS_10bfloat16_tEfNS_4arch4Sm80ELb1ELb0ELb1ELb1ELb0ELb0ELb0ELb0ELi2ELi2ELi4ELi2ELb1EEENS1_24CollectiveEpilogueBwdGQAISA_fSD_Li256ELb1ELb0EEENS1_25SingleTileBwdLPTSchedulerILb1ELi128ELb0EEEEEEEEEvNT_6ParamsE) ;  /* 0xffff91d00a007950 */ /* 0x000fea0003c3ffff */
        .type           $_ZN7cutlass13device_kernelIN5flash19enable_sm80_to_sm89INS1_16FlashAttnBwdSm80INS1_25CollectiveMainloopBwdSm80ILi2ELi2EN4cute5tupleIJNS5_1CILi64EEENS7_ILi128EEES8_EEENS_10bfloat16_tEfNS_4arch4Sm80ELb1ELb0ELb1ELb1ELb0ELb0ELb0ELb0ELi2ELi2ELi4ELi2ELb1EEENS1_24CollectiveEpilogueBwdGQAISA_fSD_Li256ELb1ELb0EEENS1_25SingleTileBwdLPTSchedulerILb1ELi128ELb0EEEEEEEEEvNT_6ParamsE$_ZN4cute3eso3ESOILb0ELb1EJiEEC2ERKi,@function
        .size           $_ZN7cutlass13device_kernelIN5flash19enable_sm80_to_sm89INS1_16FlashAttnBwdSm80INS1_25CollectiveMainloopBwdSm80ILi2ELi2EN4cute5tupleIJNS5_1CILi64EEENS7_ILi128EEES8_EEENS_10bfloat16_tEfNS_4arch4Sm80ELb1ELb0ELb1ELb1ELb0ELb0ELb0ELb0ELi2ELi2ELi4ELi2ELb1EEENS1_24CollectiveEpilogueBwdGQAISA_fSD_Li256ELb1ELb0EEENS1_25SingleTileBwdLPTSchedulerILb1ELi128ELb0EEEEEEEEEvNT_6ParamsE$_ZN4cute3eso3ESOILb0ELb1EJiEEC2ERKi,($_ZN7cutlass13device_kernelIN5flash19enable_sm80_to_sm89INS1_16FlashAttnBwdSm80INS1_25CollectiveMainloopBwdSm80ILi2ELi2EN4cute5tupleIJNS5_1CILi64EEENS7_ILi128EEES8_EEENS_10bfloat16_tEfNS_4arch4Sm80ELb1ELb0ELb1ELb1ELb0ELb0ELb0ELb0ELi2ELi2ELi4ELi2ELb1EEENS1_24CollectiveEpilogueBwdGQAISA_fSD_Li256ELb1ELb0EEENS1_25SingleTileBwdLPTSchedulerILb1ELi128ELb0EEEEEEEEEvNT_6ParamsE$_ZN4cute3eso3ESOILb0ELb1EJiNS_1CILi0EEEEEC2ERKiRKS3_ - $_ZN7cutlass13device_kernelIN5flash19enable_sm80_to_sm89INS1_16FlashAttnBwdSm80INS1_25CollectiveMainloopBwdSm80ILi2ELi2EN4cute5tupleIJNS5_1CILi64EEENS7_ILi128EEES8_EEENS_10bfloat16_tEfNS_4arch4Sm80ELb1ELb0ELb1ELb1ELb0ELb0ELb0ELb0ELi2ELi2ELi4ELi2ELb1EEENS1_24CollectiveEpilogueBwdGQAISA_fSD_Li256ELb1ELb0EEENS1_25SingleTileBwdLPTSchedulerILb1ELi128ELb0EEEEEEEEEvNT_6ParamsE$_ZN4cute3eso3ESOILb0ELb1EJiEEC2ERKi)
$_ZN7cutlass13device_kernelIN5flash19enable_sm80_to_sm89INS1_16FlashAttnBwdSm80INS1_25CollectiveMainloopBwdSm80ILi2ELi2EN4cute5tupleIJNS5_1CILi64EEENS7_ILi128EEES8_EEENS_10bfloat16_tEfNS_4arch4Sm80ELb1ELb0ELb1ELb1ELb0ELb0ELb0ELb0ELi2ELi2ELi4ELi2ELb1EEENS1_24CollectiveEpilogueBwdGQAISA_fSD_Li256ELb1ELb0EEENS1_25SingleTileBwdLPTSchedulerILb1ELi128ELb0EEEEEEEEEvNT_6ParamsE$_ZN4cute3eso3ESOILb0ELb1EJiEEC2ERKi:
[----:B------:R-:W-:Y:S01]  /*6e30*/  IADD3 R6, R6, -c[0x0][0x20], RZ ;  /* 0x8000080006067a10 */ /* 0x000fe20007ffe0ff */
[----:B------:R-:W-:Y:S01]  /*6e40*/  IMAD.MOV.U32 R128, RZ, RZ, R18 ;  /* 0x000000ffff807224 */ /* 0x000fe200078e0012 */
[----:B------:R-:W-:-:S03]  /*6e50*/  MOV R129, 0x0 ;  /* 0x0000000000817802 */ /* 0x000fc60000000f00 */
[----:B------:R1:W-:Y:S01]  /*6e60*/  STL [R6], R7 ;  /* 0x0000000706007387 */ /* 0x0003e20000100800 */
[----:B------:R-:W-:Y:S05]  /*6e70*/  RET.REL.NODEC R128 `(_ZN7cutlass13device_kernelIN5flash19enable_sm80_to_sm89INS1_16FlashAttnBwdSm80INS1_25CollectiveMainloopBwdSm80ILi2ELi2EN4cute5tupleIJNS5_1CILi64EEENS7_ILi128EEES8_EEENS_10bfloat16_tEfNS_4arch4Sm80ELb1ELb0ELb1ELb1ELb0ELb0ELb0ELb0ELi2ELi2ELi4ELi2ELb1EEENS1_24CollectiveEpilogueBwdGQAISA_fSD_Li256ELb1ELb0EEENS1_25SingleTileBwdLPTSchedulerILb1ELi128ELb0EEEEEEEEEvNT_6ParamsE) ;  /* 0xffff918080007950 */ /* 0x000fea0003c3ffff */
        .type           $_ZN7cutlass13device_kernelIN5flash19enable_sm80_to_sm89INS1_16FlashAttnBwdSm80INS1_25CollectiveMainloopBwdSm80ILi2ELi2EN4cute5tupleIJNS5_1CILi64EEENS7_ILi128EEES8_EEENS_10bfloat16_tEfNS_4arch4Sm80ELb1ELb0ELb1ELb1ELb0ELb0ELb0ELb0ELi2ELi2ELi4ELi2ELb1EEENS1_24CollectiveEpilogueBwdGQAISA_fSD_Li256ELb1ELb0EEENS1_25SingleTileBwdLPTSchedulerILb1ELi128ELb0EEEEEEEEEvNT_6ParamsE$_ZN4cute3eso3ESOILb0ELb1EJiNS_1CILi0EEEEEC2ERKiRKS3_,@function
        .size           $_ZN7cutlass13device_kernelIN5flash19enable_sm80_to_sm89INS1_16FlashAttnBwdSm80INS1_25CollectiveMainloopBwdSm80ILi2ELi2EN4cute5tupleIJNS5_1CILi64EEENS7_ILi128EEES8_EEENS_10bfloat16_tEfNS_4arch4Sm80ELb1ELb0ELb1ELb1ELb0ELb0ELb0ELb0ELi2ELi2ELi4ELi2ELb1EEENS1_24CollectiveEpilogueBwdGQAISA_fSD_Li256ELb1ELb0EEENS1_25SingleTileBwdLPTSchedulerILb1ELi128ELb0EEEEEEEEEvNT_6ParamsE$_ZN4cute3eso3ESOILb0ELb1EJiNS_1CILi0EEEEEC2ERKiRKS3_,($_ZN7cutlass13device_kernelIN5flash19enable_sm80_to_sm89INS1_16FlashAttnBwdSm80INS1_25CollectiveMainloopBwdSm80ILi2ELi2EN4cute5tupleIJNS5_1CILi64EEENS7_ILi128EEES8_EEENS_10bfloat16_tEfNS_4arch4Sm80ELb1ELb0ELb1ELb1ELb0ELb0ELb0ELb0ELi2ELi2ELi4ELi2ELb1EEENS1_24CollectiveEpilogueBwdGQAISA_fSD_Li256ELb1ELb0EEENS1_25SingleTileBwdLPTSchedulerILb1ELi128ELb0EEEEEEEEEvNT_6ParamsE$_ZN4cute3eso3ESOILb0ELb1EJlEEC2ERKl - $_ZN7cutlass13device_kernelIN5flash19enable_sm80_to_sm89INS1_16FlashAttnBwdSm80INS1_25CollectiveMainloopBwdSm80ILi2ELi2EN4cute5tupleIJNS5_1CILi64EEENS7_ILi128EEES8_EEENS_10bfloat16_tEfNS_4arch4Sm80ELb1ELb0ELb1ELb1ELb0ELb0ELb0ELb0ELi2ELi2ELi4ELi2ELb1EEENS1_24CollectiveEpilogueBwdGQAISA_fSD_Li256ELb1ELb0EEENS1_25SingleTileBwdLPTSchedulerILb1ELi128ELb0EEEEEEEEEvNT_6ParamsE$_ZN4cute3eso3ESOILb0ELb1EJiNS_1CILi0EEEEEC2ERKiRKS3_)
$_ZN7cutlass13device_kernelIN5flash19enable_sm80_to_sm89INS1_16FlashAttnBwdSm80INS1_25CollectiveMainloopBwdSm80ILi2ELi2EN4cute5tupleIJNS5_1CILi64EEENS7_ILi128EEES8_EEENS_10bfloat16_tEfNS_4arch4Sm80ELb1ELb0ELb1ELb1ELb0ELb0ELb0ELb0ELi2ELi2ELi4ELi2ELb1EEENS1_24CollectiveEpilogueBwdGQAISA_fSD_Li256ELb1ELb0EEENS1_25SingleTileBwdLPTSchedulerILb1ELi128ELb0EEEEEEEEEvNT_6ParamsE$_ZN4cute3eso3ESOILb0ELb1EJiNS_1CILi0EEEEEC2ERKiRKS3_:
[----:B------:R-:W-:Y:S02]  /*6e80*/  IADD3 R6, R6, -c[0x0][0x20], RZ ;  /* 0x8000080006067a10 */ /* 0x000fe40007ffe0ff */
[----:B------:R-:W-:-:S03]  /*6e90*/  MOV R9, 0x0 ;  /* 0x0000000000097802 */ /* 0x000fc60000000f00 */
[----:B------:R1:W-:Y:S01]  /*6ea0*/  STL [R6], R7 ;  /* 0x0000000706007387 */ /* 0x0003e20000100800 */
[----:B------:R-:W-:Y:S05]  /*6eb0*/  RET.REL.NODEC R8 `(_ZN7cutlass13device_kernelIN5flash19enable_sm80_to_sm89INS1_16FlashAttnBwdSm80INS1_25CollectiveMainloopBwdSm80ILi2ELi2EN4cute5tupleIJNS5_1CILi64EEENS7_ILi128EEES8_EEENS_10bfloat16_tEfNS_4arch4Sm80ELb1ELb0ELb1ELb1ELb0ELb0ELb0ELb0ELi2ELi2ELi4ELi2ELb1EEENS1_24CollectiveEpilogueBwdGQAISA_fSD_Li256ELb1ELb0EEENS1_25SingleTileBwdLPTSchedulerILb1ELi128ELb0EEEEEEEEEvNT_6ParamsE) ;  /* 0xffff914008007950 */ /* 0x000fea0003c3ffff */
        .type           $_ZN7cutlass13device_kernelIN5flash19enable_sm80_to_sm89INS1_16FlashAttnBwdSm80INS1_25CollectiveMainloopBwdSm80ILi2ELi2EN4cute5tupleIJNS5_1CILi64EEENS7_ILi128EEES8_EEENS_10bfloat16_tEfNS_4arch4Sm80ELb1ELb0ELb1ELb1ELb0ELb0ELb0ELb0ELi2ELi2ELi4ELi2ELb1EEENS1_24CollectiveEpilogueBwdGQAISA_fSD_Li256ELb1ELb0EEENS1_25SingleTileBwdLPTSchedulerILb1ELi128ELb0EEEEEEEEEvNT_6ParamsE$_ZN4cute3eso3ESOILb0ELb1EJlEEC2ERKl,@function
        .size           $_ZN7cutlass13device_kernelIN5flash19enable_sm80_to_sm89INS1_16FlashAttnBwdSm80INS1_25CollectiveMainloopBwdSm80ILi2ELi2EN4cute5tupleIJNS5_1CILi64EEENS7_ILi128EEES8_EEENS_10bfloat16_tEfNS_4arch4Sm80ELb1ELb0ELb1ELb1ELb0ELb0ELb0ELb0ELi2ELi2ELi4ELi2ELb1EEENS1_24CollectiveEpilogueBwdGQAISA_fSD_Li256ELb1ELb0EEENS1_25SingleTileBwdLPTSchedulerILb1ELi128ELb0EEEEEEEEEvNT_6ParamsE$_ZN4cute3eso3ESOILb0ELb1EJlEEC2ERKl,($_ZN7cutlass13device_kernelIN5flash19enable_sm80_to_sm89INS1_16FlashAttnBwdSm80INS1_25CollectiveMainloopBwdSm80ILi2ELi2EN4cute5tupleIJNS5_1CILi64EEENS7_ILi128EEES8_EEENS_10bfloat16_tEfNS_4arch4Sm80ELb1ELb0ELb1ELb1ELb0ELb0ELb0ELb0ELi2ELi2ELi4ELi2ELb1EEENS1_24CollectiveEpilogueBwdGQAISA_fSD_Li256ELb1ELb0EEENS1_25SingleTileBwdLPTSchedulerILb1ELi128ELb0EEEEEEEEEvNT_6ParamsE$_ZN4cute3eso3ESOILb1ELb0EJNS_10UnderscoreES2_S2_iEEC2ERKS2_S5_S5_RKi - $_ZN7cutlass13device_kernelIN5flash19enable_sm80_to_sm89INS1_16FlashAttnBwdSm80INS1_25CollectiveMainloopBwdSm80ILi2ELi2EN4cute5tupleIJNS5_1CILi64EEENS7_ILi128EEES8_EEENS_10bfloat16_tEfNS_4arch4Sm80ELb1ELb0ELb1ELb1ELb0ELb0ELb0ELb0ELi2ELi2ELi4ELi2ELb1EEENS1_24CollectiveEpilogueBwdGQAISA_fSD_Li256ELb1ELb0EEENS1_25SingleTileBwdLPTSchedulerILb1ELi128ELb0EEEEEEEEEvNT_6ParamsE$_ZN4cute3eso3ESOILb0ELb1EJlEEC2ERKl)
$_ZN7cutlass13device_kernelIN5flash19enable_sm80_to_sm89INS1_16FlashAttnBwdSm80INS1_25CollectiveMainloopBwdSm80ILi2ELi2EN4cute5tupleIJNS5_1CILi64EEENS7_ILi128EEES8_EEENS_10bfloat16_tEfNS_4arch4Sm80ELb1ELb0ELb1ELb1ELb0ELb0ELb0ELb0ELi2ELi2ELi4ELi2ELb1EEENS1_24CollectiveEpilogueBwdGQAISA_fSD_Li256ELb1ELb0EEENS1_25SingleTileBwdLPTSchedulerILb1ELi128ELb0EEEEEEEEEvNT_6ParamsE$_ZN4cute3eso3ESOILb0ELb1EJlEEC2ERKl:
[----:B------:R-:W-:Y:S01]  /*6ec0*/  IADD3 R9, R9, -c[0x0][0x20], RZ ;  /* 0x8000080009097a10 */ /* 0x000fe20007ffe0ff */
[----:B------:R-:W-:Y:S01]  /*6ed0*/  IMAD.MOV.U32 R128, RZ, RZ, R10 ;  /* 0x000000ffff807224 */ /* 0x000fe200078e000a */
[----:B------:R-:W-:-:S03]  /*6ee0*/  MOV R129, 0x0 ;  /* 0x0000000000817802 */ /* 0x000fc60000000f00 */
[----:B------:R1:W-:Y:S01]  /*6ef0*/  STL.64 [R9], R6 ;  /* 0x0000000609007387 */ /* 0x0003e20000100a00 */
[----:B------:R-:W-:Y:S05]  /*6f00*/  RET.REL.NODEC R128 `(_ZN7cutlass13device_kernelIN5flash19enable_sm80_to_sm89INS1_16FlashAttnBwdSm80INS1_25CollectiveMainloopBwdSm80ILi2ELi2EN4cute5tupleIJNS5_1CILi64EEENS7_ILi128EEES8_EEENS_10bfloat16_tEfNS_4arch4Sm80ELb1ELb0ELb1ELb1ELb0ELb0ELb0ELb0ELi2ELi2ELi4ELi2ELb1EEENS1_24CollectiveEpilogueBwdGQAISA_fSD_Li256ELb1ELb0EEENS1_25SingleTileBwdLPTSchedulerILb1ELi128ELb0EEEEEEEEEvNT_6ParamsE) ;  /* 0xffff90f080007950 */ /* 0x000fea0003c3ffff */
        .type           $_ZN7cutlass13device_kernelIN5flash19enable_sm80_to_sm89INS1_16FlashAttnBwdSm80INS1_25CollectiveMainloopBwdSm80ILi2ELi2EN4cute5tupleIJNS5_1CILi64EEENS7_ILi128EEES8_EEENS_10bfloat16_tEfNS_4arch4Sm80ELb1ELb0ELb1ELb1ELb0ELb0ELb0ELb0ELi2ELi2ELi4ELi2ELb1EEENS1_24CollectiveEpilogueBwdGQAISA_fSD_Li256ELb1ELb0EEENS1_25SingleTileBwdLPTSchedulerILb1ELi128ELb0EEEEEEEEEvNT_6ParamsE$_ZN4cute3eso3ESOILb1ELb0EJNS_10UnderscoreES2_S2_iEEC2ERKS2_S5_S5_RKi,@function
        .size           $_ZN7cutlass13device_kernelIN5flash19enable_sm80_to_sm89INS1_16FlashAttnBwdSm80INS1_25CollectiveMainloopBwdSm80ILi2ELi2EN4cute5tupleIJNS5_1CILi64EEENS7_ILi128EEES8_EEENS_10bfloat16_tEfNS_4arch4Sm80ELb1ELb0ELb1ELb1ELb0ELb0ELb0ELb0ELi2ELi2ELi4ELi2ELb1EEENS1_24CollectiveEpilogueBwdGQAISA_fSD_Li256ELb1ELb0EEENS1_25SingleTileBwdLPTSchedulerILb1ELi128ELb0EEEEEEEEEvNT_6ParamsE$_ZN4cute3eso3ESOILb1ELb0EJNS_10UnderscoreES2_S2_iEEC2ERKS2_S5_S5_RKi,($_ZN7cutlass13device_kernelIN5flash19enable_sm80_to_sm89INS1_16FlashAttnBwdSm80INS1_25CollectiveMainloopBwdSm80ILi2ELi2EN4cute5tupleIJNS5_1CILi64EEENS7_ILi128EEES8_EEENS_10bfloat16_tEfNS_4arch4Sm80ELb1ELb0ELb1ELb1ELb0ELb0ELb0ELb0ELi2ELi2ELi4ELi2ELb1EEENS1_24CollectiveEpilogueBwdGQAISA_fSD_Li256ELb1ELb0EEENS1_25SingleTileBwdLPTSchedulerILb1ELi128ELb0EEEEEEEEEvNT_6ParamsE$_ZN4cute3eso3ESOILb1ELb0EJNS_10UnderscoreES2_iEEC2ERKS2_S5_RKi - $_ZN7cutlass13device_kernelIN5flash19enable_sm80_to_sm89INS1_16FlashAttnBwdSm80INS1_25CollectiveMainloopBwdSm80ILi2ELi2EN4cute5tupleIJNS5_1CILi64EEENS7_ILi128EEES8_EEENS_10bfloat16_tEfNS_4arch4Sm80ELb1ELb0ELb1ELb1ELb0ELb0ELb0ELb0ELi2ELi2ELi4ELi2ELb1EEENS1_24CollectiveEpilogueBwdGQAISA_fSD_Li256ELb1ELb0EEENS1_25SingleTileBwdLPTSchedulerILb1ELi128ELb0EEEEEEEEEvNT_6ParamsE$_ZN4cute3eso3ESOILb1ELb0EJNS_10UnderscoreES2_S2_iEEC2ERKS2_S5_S5_RKi)
$_ZN7cutlass13device_kernelIN5flash19enable_sm80_to_sm89INS1_16FlashAttnBwdSm80INS1_25CollectiveMainloopBwdSm80ILi2ELi2EN4cute5tupleIJNS5_1CILi64EEENS7_ILi128EEES8_EEENS_10bfloat16_tEfNS_4arch4Sm80ELb1ELb0ELb1ELb1ELb0ELb0ELb0ELb0ELi2ELi2ELi4ELi2ELb1EEENS1_24CollectiveEpilogueBwdGQAISA_fSD_Li256ELb1ELb0EEENS1_25SingleTileBwdLPTSchedulerILb1ELi128ELb0EEEEEEEEEvNT_6ParamsE$_ZN4cute3eso3ESOILb1ELb0EJNS_10UnderscoreES2_S2_iEEC2ERKS2_S5_S5_RKi:
[----:B------:R-:W-:Y:S02]  /*6f10*/  IADD3 R6, R4, -c[0x0][0x20], RZ ;  /* 0x8000080004067a10 */ /* 0x000fe40007ffe0ff */
[----:B------:R-:W-:-:S03]  /*6f20*/  MOV R9, 0x0 ;  /* 0x0000000000097802 */ /* 0x000fc60000000f00 */
[----:B------:R1:W-:Y:S01]  /*6f30*/  STL [R6], R7 ;  /* 0x0000000706007387 */ /* 0x0003e20000100800 */
[----:B------:R-:W-:Y:S05]  /*6f40*/  RET.REL.NODEC R8 `(_ZN7cutlass13device_kernelIN5flash19enable_sm80_to_sm89INS1_16FlashAttnBwdSm80INS1_25CollectiveMainloopBwdSm80ILi2ELi2EN4cute5tupleIJNS5_1CILi64EEENS7_ILi128EEES8_EEENS_10bfloat16_tEfNS_4arch4Sm80ELb1ELb0ELb1ELb1ELb0ELb0ELb0ELb0ELi2ELi2ELi4ELi2ELb1EEENS1_24CollectiveEpilogueBwdGQAISA_fSD_Li256ELb1ELb0EEENS1_25SingleTileBwdLPTSchedulerILb1ELi128ELb0EEEEEEEEEvNT_6ParamsE) ;  /* 0xffff90b008007950 */ /* 0x000fea0003c3ffff */
        .type           $_ZN7cutlass13device_kernelIN5flash19enable_sm80_to_sm89INS1_16FlashAttnBwdSm80INS1_25CollectiveMainloopBwdSm80ILi2ELi2EN4cute5tupleIJNS5_1CILi64EEENS7_ILi128EEES8_EEENS_10bfloat16_tEfNS_4arch4Sm80ELb1ELb0ELb1ELb1ELb0ELb0ELb0ELb0ELi2ELi2ELi4ELi2ELb1EEENS1_24CollectiveEpilogueBwdGQAISA_fSD_Li256ELb1ELb0EEENS1_25SingleTileBwdLPTSchedulerILb1ELi128ELb0EEEEEEEEEvNT_6ParamsE$_ZN4cute3eso3ESOILb1ELb0EJNS_10UnderscoreES2_iEEC2ERKS2_S5_RKi,@function
        .size           $_ZN7cutlass13device_kernelIN5flash19enable_sm80_to_sm89INS1_16FlashAttnBwdSm80INS1_25CollectiveMainloopBwdSm80ILi2ELi2EN4cute5tupleIJNS5_1CILi64EEENS7_ILi128EEES8_EEENS_10bfloat16_tEfNS_4arch4Sm80ELb1ELb0ELb1ELb1ELb0ELb0ELb0ELb0ELi2ELi2ELi4ELi2ELb1EEENS1_24CollectiveEpilogueBwdGQAISA_fSD_Li256ELb1ELb0EEENS1_25SingleTileBwdLPTSchedulerILb1ELi128ELb0EEEEEEEEEvNT_6ParamsE$_ZN4cute3eso3ESOILb1ELb0EJNS_10UnderscoreES2_iEEC2ERKS2_S5_RKi,($_ZN7cutlass13device_kernelIN5flash19enable_sm80_to_sm89INS1_16FlashAttnBwdSm80INS1_25CollectiveMainloopBwdSm80ILi2ELi2EN4cute5tupleIJNS5_1CILi64EEENS7_ILi128EEES8_EEENS_10bfloat16_tEfNS_4arch4Sm80ELb1ELb0ELb1ELb1ELb0ELb0ELb0ELb0ELi2ELi2ELi4ELi2ELb1EEENS1_24CollectiveEpilogueBwdGQAISA_fSD_Li256ELb1ELb0EEENS1_25SingleTileBwdLPTSchedulerILb1ELi128ELb0EEEEEEEEEvNT_6ParamsE$_ZN4cute3eso3ESOILb1ELb0EJNS_10UnderscoreEiEEC2ERKS2_RKi - $_ZN7cutlass13device_kernelIN5flash19enable_sm80_to_sm89INS1_16FlashAttnBwdSm80INS1_25CollectiveMainloopBwdSm80ILi2ELi2EN4cute5tupleIJNS5_1CILi64EEENS7_ILi128EEES8_EEENS_10bfloat16_tEfNS_4arch4Sm80ELb1ELb0ELb1ELb1ELb0ELb0ELb0ELb0ELi2ELi2ELi4ELi2ELb1EEENS1_24CollectiveEpilogueBwdGQAISA_fSD_Li256ELb1ELb0EEENS1_25SingleTileBwdLPTSchedulerILb1ELi128ELb0EEEEEEEEEvNT_6ParamsE$_ZN4cute3eso3ESOILb1ELb0EJNS_10UnderscoreES2_iEEC2ERKS2_S5_RKi)
$_ZN7cutlass13device_kernelIN5flash19enable_sm80_to_sm89INS1_16FlashAttnBwdSm80INS1_25CollectiveMainloopBwdSm80ILi2ELi2EN4cute5tupleIJNS5_1CILi64EEENS7_ILi128EEES8_EEENS_10bfloat16_tEfNS_4arch4Sm80ELb1ELb0ELb1ELb1ELb0ELb0ELb0ELb0ELi2ELi2ELi4ELi2ELb1EEENS1_24CollectiveEpilogueBwdGQAISA_fSD_Li256ELb1ELb0EEENS1_25SingleTileBwdLPTSchedulerILb1ELi128ELb0EEEEEEEEEvNT_6ParamsE$_ZN4cute3eso3ESOILb1ELb0EJNS_10UnderscoreES2_iEEC2ERKS2_S5_RKi:
[----:B------:R-:W-:Y:S02]  /*6f50*/  IADD3 R6, R4, -c[0x0][0x20], RZ ;  /* 0x8000080004067a10 */ /* 0x000fe40007ffe0ff */
[----:B------:R-:W-:-:S03]  /*6f60*/  MOV R9, 0x0 ;  /* 0x0000000000097802 */ /* 0x000fc60000000f00 */
[----:B------:R1:W-:Y:S01]  /*6f70*/  STL [R6], R17 ;  /* 0x0000001106007387 */ /* 0x0003e20000100800 */
[----:B------:R-:W-:Y:S05]  /*6f80*/  RET.REL.NODEC R8 `(_ZN7cutlass13device_kernelIN5flash19enable_sm80_to_sm89INS1_16FlashAttnBwdSm80INS1_25CollectiveMainloopBwdSm80ILi2ELi2EN4cute5tupleIJNS5_1CILi64EEENS7_ILi128EEES8_EEENS_10bfloat16_tEfNS_4arch4Sm80ELb1ELb0ELb1ELb1ELb0ELb0ELb0ELb0ELi2ELi2ELi4ELi2ELb1EEENS1_24CollectiveEpilogueBwdGQAISA_fSD_Li256ELb1ELb0EEENS1_25SingleTileBwdLPTSchedulerILb1ELi128ELb0EEEEEEEEEvNT_6ParamsE) ;  /* 0xffff907008007950 */ /* 0x000fea0003c3ffff */
        .type           $_ZN7cutlass13device_kernelIN5flash19enable_sm80_to_sm89INS1_16FlashAttnBwdSm80INS1_25CollectiveMainloopBwdSm80ILi2ELi2EN4cute5tupleIJNS5_1CILi64EEENS7_ILi128EEES8_EEENS_10bfloat16_tEfNS_4arch4Sm80ELb1ELb0ELb1ELb1ELb0ELb0ELb0ELb0ELi2ELi2ELi4ELi2ELb1EEENS1_24CollectiveEpilogueBwdGQAISA_fSD_Li256ELb1ELb0EEENS1_25SingleTileBwdLPTSchedulerILb1ELi128ELb0EEEEEEEEEvNT_6ParamsE$_ZN4cute3eso3ESOILb1ELb0EJNS_10UnderscoreEiEEC2ERKS2_RKi,@function
        .size           $_ZN7cutlass13device_kernelIN5flash19enable_sm80_to_sm89INS1_16FlashAttnBwdSm80INS1_25CollectiveMainloopBwdSm80ILi2ELi2EN4cute5tupleIJNS5_1CILi64EEENS7_ILi128EEES8_EEENS_10bfloat16_tEfNS_4arch4Sm80ELb1ELb0ELb1ELb1ELb0ELb0ELb0ELb0ELi2ELi2ELi4ELi2ELb1EEENS1_24CollectiveEpilogueBwdGQAISA_fSD_Li256ELb1ELb0EEENS1_25SingleTileBwdLPTSchedulerILb1ELi128ELb0EEEEEEEEEvNT_6ParamsE$_ZN4cute3eso3ESOILb1ELb0EJNS_10UnderscoreEiEEC2ERKS2_RKi,($_ZN7cutlass13device_kernelIN5flash19enable_sm80_to_sm89INS1_16FlashAttnBwdSm80INS1_25CollectiveMainloopBwdSm80ILi2ELi2EN4cute5tupleIJNS5_1CILi64EEENS7_ILi128EEES8_EEENS_10bfloat16_tEfNS_4arch4Sm80ELb1ELb0ELb1ELb1ELb0ELb0ELb0ELb0ELi2ELi2ELi4ELi2ELb1EEENS1_24CollectiveEpilogueBwdGQAISA_fSD_Li256ELb1ELb0EEENS1_25SingleTileBwdLPTSchedulerILb1ELi128ELb0EEEEEEEEEvNT_6ParamsE$_ZN4cute3eso3ESOILb1ELb0EJNS_10UnderscoreEiiEEC2ERKS2_RKiS7_ - $_ZN7cutlass13device_kernelIN5flash19enable_sm80_to_sm89INS1_16FlashAttnBwdSm80INS1_25CollectiveMainloopBwdSm80ILi2ELi2EN4cute5tupleIJNS5_1CILi64EEENS7_ILi128EEES8_EEENS_10bfloat16_tEfNS_4arch4Sm80ELb1ELb0ELb1ELb1ELb0ELb0ELb0ELb0ELi2ELi2ELi4ELi2ELb1EEENS1_24CollectiveEpilogueBwdGQAISA_fSD_Li256ELb1ELb0EEENS1_25SingleTileBwdLPTSchedulerILb1ELi128ELb0EEEEEEEEEvNT_6ParamsE$_ZN4cute3eso3ESOILb1ELb0EJNS_10UnderscoreEiEEC2ERKS2_RKi)
$_ZN7cutlass13device_kernelIN5flash19enable_sm80_to_sm89INS1_16FlashAttnBwdSm80INS1_25CollectiveMainloopBwdSm80ILi2ELi2EN4cute5tupleIJNS5_1CILi64EEENS7_ILi128EEES8_EEENS_10bfloat16_tEfNS_4arch4Sm80ELb1ELb0ELb1ELb1ELb0ELb0ELb0ELb0ELi2ELi2ELi4ELi2ELb1EEENS1_24CollectiveEpilogueBwdGQAISA_fSD_Li256ELb1ELb0EEENS1_25SingleTileBwdLPTSchedulerILb1ELi128ELb0EEEEEEEEEvNT_6ParamsE$_ZN4cute3eso3ESOILb1ELb0EJNS_10UnderscoreEiEEC2ERKS2_RKi:
[----:B------:R-:W-:Y:S02]  /*6f90*/  IADD3 R6, R13, -c[0x0][0x20], RZ ;  /* 0x800008000d067a10 */ /* 0x000fe40007ffe0ff */
[----:B------:R-:W-:-:S03]  /*6fa0*/  MOV R17, 0x0 ;  /* 0x0000000000117802 */ /* 0x000fc60000000f00 */
[----:B------:R1:W-:Y:S01]  /*6fb0*/  STL [R6], R7 ;  /* 0x0000000706007387 */ /* 0x0003e20000100800 */
[----:B------:R-:W-:Y:S05]  /*6fc0*/  RET.REL.NODEC R16 `(_ZN7cutlass13device_kernelIN5flash19enable_sm80_to_sm89INS1_16FlashAttnBwdSm80INS1_25CollectiveMainloopBwdSm80ILi2ELi2EN4cute5tupleIJNS5_1CILi64EEENS7_ILi128EEES8_EEENS_10bfloat16_tEfNS_4arch4Sm80ELb1ELb0ELb1ELb1ELb0ELb0ELb0ELb0ELi2ELi2ELi4ELi2ELb1EEENS1_24CollectiveEpilogueBwdGQAISA_fSD_Li256ELb1ELb0EEENS1_25SingleTileBwdLPTSchedulerILb1ELi128ELb0EEEEEEEEEvNT_6ParamsE) ;  /* 0xffff903010007950 */ /* 0x000fea0003c3ffff */
        .type           $_ZN7cutlass13device_kernelIN5flash19enable_sm80_to_sm89INS1_16FlashAttnBwdSm80INS1_25CollectiveMainloopBwdSm80ILi2ELi2EN4cute5tupleIJNS5_1CILi64EEENS7_ILi128EEES8_EEENS_10bfloat16_tEfNS_4arch4Sm80ELb1ELb0ELb1ELb1ELb0ELb0ELb0ELb0ELi2ELi2ELi4ELi2ELb1EEENS1_24CollectiveEpilogueBwdGQAISA_fSD_Li256ELb1ELb0EEENS1_25SingleTileBwdLPTSchedulerILb1ELi128ELb0EEEEEEEEEvNT_6ParamsE$_ZN4cute3eso3ESOILb1ELb0EJNS_10UnderscoreEiiEEC2ERKS2_RKiS7_,@function
        .size           $_ZN7cutlass13device_kernelIN5flash19enable_sm80_to_sm89INS1_16FlashAttnBwdSm80INS1_25CollectiveMainloopBwdSm80ILi2ELi2EN4cute5tupleIJNS5_1CILi64EEENS7_ILi128EEES8_EEENS_10bfloat16_tEfNS_4arch4Sm80ELb1ELb0ELb1ELb1ELb0ELb0ELb0ELb0ELi2ELi2ELi4ELi2ELb1EEENS1_24CollectiveEpilogueBwdGQAISA_fSD_Li256ELb1ELb0EEENS1_25SingleTileBwdLPTSchedulerILb1ELi128ELb0EEEEEEEEEvNT_6ParamsE$_ZN4cute3eso3ESOILb1ELb0EJNS_10UnderscoreEiiEEC2ERKS2_RKiS7_,($_ZN7cutlass13device_kernelIN5flash19enable_sm80_to_sm89INS1_16FlashAttnBwdSm80INS1_25CollectiveMainloopBwdSm80ILi2ELi2EN4cute5tupleIJNS5_1CILi64EEENS7_ILi128EEES8_EEENS_10bfloat16_tEfNS_4arch4Sm80ELb1ELb0ELb1ELb1ELb0ELb0ELb0ELb0ELi2ELi2ELi4ELi2ELb1EEENS1_24CollectiveEpilogueBwdGQAISA_fSD_Li256ELb1ELb0EEENS1_25SingleTileBwdLPTSchedulerILb1ELi128ELb0EEEEEEEEEvNT_6ParamsE$_ZN4cute3eso3ESOILb1ELb0EJNS_1CILi0EEES3_S3_iEEC2ERKS3_S6_S6_RKi - $_ZN7cutlass13device_kernelIN5flash19enable_sm80_to_sm89INS1_16FlashAttnBwdSm80INS1_25CollectiveMainloopBwdSm80ILi2ELi2EN4cute5tupleIJNS5_1CILi64EEENS7_ILi128EEES8_EEENS_10bfloat16_tEfNS_4arch4Sm80ELb1ELb0ELb1ELb1ELb0ELb0ELb0ELb0ELi2ELi2ELi4ELi2ELb1EEENS1_24CollectiveEpilogueBwdGQAISA_fSD_Li256ELb1ELb0EEENS1_25SingleTileBwdLPTSchedulerILb1ELi128ELb0EEEEEEEEEvNT_6ParamsE$_ZN4cute3eso3ESOILb1ELb0EJNS_10UnderscoreEiiEEC2ERKS2_RKiS7_)
$_ZN7cutlass13device_kernelIN5flash19enable_sm80_to_sm89INS1_16FlashAttnBwdSm80INS1_25CollectiveMainloopBwdSm80ILi2ELi2EN4cute5tupleIJNS5_1CILi64EEENS7_ILi128EEES8_EEENS_10bfloat16_tEfNS_4arch4Sm80ELb1ELb0ELb1ELb1ELb0ELb0ELb0ELb0ELi2ELi2ELi4ELi2ELb1EEENS1_24CollectiveEpilogueBwdGQAISA_fSD_Li256ELb1ELb0EEENS1_25SingleTileBwdLPTSchedulerILb1ELi128ELb0EEEEEEEEEvNT_6ParamsE$_ZN4cute3eso3ESOILb1ELb0EJNS_10UnderscoreEiiEEC2ERKS2_RKiS7_:
[----:B------:R-:W-:Y:S02]  /*6fd0*/  IADD3 R7, R4, -c[0x0][0x20], RZ ;  /* 0x8000080004077a10 */ /* 0x000fe40007ffe0ff */
[----:B------:R-:W-:-:S03]  /*6fe0*/  IADD3 R6, R19, -c[0x0][0x20], RZ ;  /* 0x8000080013067a10 */ /* 0x000fc60007ffe0ff */
[----:B------:R1:W-:Y:S04]  /*6ff0*/  STL [R7], R16 ;  /* 0x0000001007007387 */ /* 0x0003e80000100800 */
[----:B------:R-:W2:Y:S01]  /*7000*/  LDL R6, [R6] ;  /* 0x0000000006067983 */ /* 0x000ea20000100800 */
[----:B------:R-:W-:-:S03]  /*7010*/  IMAD.MOV.U32 R9, RZ, RZ, 0x0 ;  /* 0x00000000ff097424 */ /* 0x000fc600078e00ff */
[----:B--2---:R1:W-:Y:S01]  /*7020*/  STL [R7+0x4], R6 ;  /* 0x0000040607007387 */ /* 0x0043e20000100800 */
[----:B------:R-:W-:Y:S05]  /*7030*/  RET.REL.NODEC R8 `(_ZN7cutlass13device_kernelIN5flash19enable_sm80_to_sm89INS1_16FlashAttnBwdSm80INS1_25CollectiveMainloopBwdSm80ILi2ELi2EN4cute5tupleIJNS5_1CILi64EEENS7_ILi128EEES8_EEENS_10bfloat16_tEfNS_4arch4Sm80ELb1ELb0ELb1ELb1ELb0ELb0ELb0ELb0ELi2ELi2ELi4ELi2ELb1EEENS1_24CollectiveEpilogueBwdGQAISA_fSD_Li256ELb1ELb0EEENS1_25SingleTileBwdLPTSchedulerILb1ELi128ELb0EEEEEEEEEvNT_6ParamsE) ;  /* 0xffff8fc008007950 */ /* 0x000fea0003c3ffff */
        .type           $_ZN7cutlass13device_kernelIN5flash19enable_sm80_to_sm89INS1_16FlashAttnBwdSm80INS1_25CollectiveMainloopBwdSm80ILi2ELi2EN4cute5tupleIJNS5_1CILi64EEENS7_ILi128EEES8_EEENS_10bfloat16_tEfNS_4arch4Sm80ELb1ELb0ELb1ELb1ELb0ELb0ELb0ELb0ELi2ELi2ELi4ELi2ELb1EEENS1_24CollectiveEpilogueBwdGQAISA_fSD_Li256ELb1ELb0EEENS1_25SingleTileBwdLPTSchedulerILb1ELi128ELb0EEEEEEEEEvNT_6ParamsE$_ZN4cute3eso3ESOILb1ELb0EJNS_1CILi0EEES3_S3_iEEC2ERKS3_S6_S6_RKi,@function
        .size           $_ZN7cutlass13device_kernelIN5flash19enable_sm80_to_sm89INS1_16FlashAttnBwdSm80INS1_25CollectiveMainloopBwdSm80ILi2ELi2EN4cute5tupleIJNS5_1CILi64EEENS7_ILi128EEES8_EEENS_10bfloat16_tEfNS_4arch4Sm80ELb1ELb0ELb1ELb1ELb0ELb0ELb0ELb0ELi2ELi2ELi4ELi2ELb1EEENS1_24CollectiveEpilogueBwdGQAISA_fSD_Li256ELb1ELb0EEENS1_25SingleTileBwdLPTSchedulerILb1ELi128ELb0EEEEEEEEEvNT_6ParamsE$_ZN4cute3eso3ESOILb1ELb0EJNS_1CILi0EEES3_S3_iEEC2ERKS3_S6_S6_RKi,($_ZN7cutlass13device_kernelIN5flash19enable_sm80_to_sm89INS1_16FlashAttnBwdSm80INS1_25CollectiveMainloopBwdSm80ILi2ELi2EN4cute5tupleIJNS5_1CILi64EEENS7_ILi128EEES8_EEENS_10bfloat16_tEfNS_4arch4Sm80ELb1ELb0ELb1ELb1ELb0ELb0ELb0ELb0ELi2ELi2ELi4ELi2ELb1EEENS1_24CollectiveEpilogueBwdGQAISA_fSD_Li256ELb1ELb0EEENS1_25SingleTileBwdLPTSchedulerILb1ELi128ELb0EEEEEEEEEvNT_6ParamsE$_ZN4cute3eso3ESOILb1ELb0EJNS_1CILi0EEES3_iEEC2ERKS3_S6_RKi - $_ZN7cutlass13device_kernelIN5flash19enable_sm80_to_sm89INS1_16FlashAttnBwdSm80INS1_25CollectiveMainloopBwdSm80ILi2ELi2EN4cute5tupleIJNS5_1CILi64EEENS7_ILi128EEES8_EEENS_10bfloat16_tEfNS_4arch4Sm80ELb1ELb0ELb1ELb1ELb0ELb0ELb0ELb0ELi2ELi2ELi4ELi2ELb1EEENS1_24CollectiveEpilogueBwdGQAISA_fSD_Li256ELb1ELb0EEENS1_25SingleTileBwdLPTSchedulerILb1ELi128ELb0EEEEEEEEEvNT_6ParamsE$_ZN4cute3eso3ESOILb1ELb0EJNS_1CILi0EEES3_S3_iEEC2ERKS3_S6_S6_RKi)
$_ZN7cutlass13device_kernelIN5flash19enable_sm80_to_sm89INS1_16FlashAttnBwdSm80INS1_25CollectiveMainloopBwdSm80ILi2ELi2EN4cute5tupleIJNS5_1CILi64EEENS7_ILi128EEES8_EEENS_10bfloat16_tEfNS_4arch4Sm80ELb1ELb0ELb1ELb1ELb0ELb0ELb0ELb0ELi2ELi2ELi4ELi2ELb1EEENS1_24CollectiveEpilogueBwdGQAISA_fSD_Li256ELb1ELb0EEENS1_25SingleTileBwdLPTSchedulerILb1ELi128ELb0EEEEEEEEEvNT_6ParamsE$_ZN4cute3eso3ESOILb1ELb0EJNS_1CILi0EEES3_S3_iEEC2ERKS3_S6_S6_RKi:
[----:B------:R-:W-:Y:S01]  /*7040*/  IADD3 R6, R27, -c[0x0][0x20], RZ ;  /* 0x800008001b067a10 */ /* 0x000fe20007ffe0ff */
[----:B------:R-:W-:Y:S01]  /*7050*/  IMAD.MOV.U32 R78, RZ, RZ, R10 ;  /* 0x000000ffff4e7224 */ /* 0x000fe200078e000a */
[----:B------:R-:W-:-:S03]  /*7060*/  MOV R79, 0x0 ;  /* 0x00000000004f7802 */ /* 0x000fc60000000f00 */
[----:B------:R1:W-:Y:S01]  /*7070*/  STL [R6], R7 ;  /* 0x0000000706007387 */ /* 0x0003e20000100800 */
[----:B------:R-:W-:Y:S05]  /*7080*/  RET.REL.NODEC R78 `(_ZN7cutlass13device_kernelIN5flash19enable_sm80_to_sm89INS1_16FlashAttnBwdSm80INS1_25CollectiveMainloopBwdSm80ILi2ELi2EN4cute5tupleIJNS5_1CILi64EEENS7_ILi128EEES8_EEENS_10bfloat16_tEfNS_4arch4Sm80ELb1ELb0ELb1ELb1ELb0ELb0ELb0ELb0ELi2ELi2ELi4ELi2ELb1EEENS1_24CollectiveEpilogueBwdGQAISA_fSD_Li256ELb1ELb0EEENS1_25SingleTileBwdLPTSchedulerILb1ELi128ELb0EEEEEEEEEvNT_6ParamsE) ;  /* 0xffff8f704e007950 */ /* 0x000fea0003c3ffff */
        .type           $_ZN7cutlass13device_kernelIN5flash19enable_sm80_to_sm89INS1_16FlashAttnBwdSm80INS1_25CollectiveMainloopBwdSm80ILi2ELi2EN4cute5tupleIJNS5_1CILi64EEENS7_ILi128EEES8_EEENS_10bfloat16_tEfNS_4arch4Sm80ELb1ELb0ELb1ELb1ELb0ELb0ELb0ELb0ELi2ELi2ELi4ELi2ELb1EEENS1_24CollectiveEpilogueBwdGQAISA_fSD_Li256ELb1ELb0EEENS1_25SingleTileBwdLPTSchedulerILb1ELi128ELb0EEEEEEEEEvNT_6ParamsE$_ZN4cute3eso3ESOILb1ELb0EJNS_1CILi0EEES3_iEEC2ERKS3_S6_RKi,@function
        .size           $_ZN7cutlass13device_kernelIN5flash19enable_sm80_to_sm89INS1_16FlashAttnBwdSm80INS1_25CollectiveMainloopBwdSm80ILi2ELi2EN4cute5tupleIJNS5_1CILi64EEENS7_ILi128EEES8_EEENS_10bfloat16_tEfNS_4arch4Sm80ELb1ELb0ELb1ELb1ELb0ELb0ELb0ELb0ELi2ELi2ELi4ELi2ELb1EEENS1_24CollectiveEpilogueBwdGQAISA_fSD_Li256ELb1ELb0EEENS1_25SingleTileBwdLPTSchedulerILb1ELi128ELb0EEEEEEEEEvNT_6ParamsE$_ZN4cute3eso3ESOILb1ELb0EJNS_1CILi0EEES3_iEEC2ERKS3_S6_RKi,($_ZN7cutlass13device_kernelIN5flash19enable_sm80_to_sm89INS1_16FlashAttnBwdSm80INS1_25CollectiveMainloopBwdSm80ILi2ELi2EN4cute5tupleIJNS5_1CILi64EEENS7_ILi128EEES8_EEENS_10bfloat16_tEfNS_4arch4Sm80ELb1ELb0ELb1ELb1ELb0ELb0ELb0ELb0ELi2ELi2ELi4ELi2ELb1EEENS1_24CollectiveEpilogueBwdGQAISA_fSD_Li256ELb1ELb0EEENS1_25SingleTileBwdLPTSchedulerILb1ELi128ELb0EEEEEEEEEvNT_6ParamsE$_ZN4cute3eso3ESOILb1ELb0EJNS_1CILi0EEES3_iS3_EEC2ERKS3_S6_RKiS6_ - $_ZN7cutlass13device_kernelIN5flash19enable_sm80_to_sm89INS1_16FlashAttnBwdSm80INS1_25CollectiveMainloopBwdSm80ILi2ELi2EN4cute5tupleIJNS5_1CILi64EEENS7_ILi128EEES8_EEENS_10bfloat16_tEfNS_4arch4Sm80ELb1ELb0ELb1ELb1ELb0ELb0ELb0ELb0ELi2ELi2ELi4ELi2ELb1EEENS1_24CollectiveEpilogueBwdGQAISA_fSD_Li256ELb1ELb0EEENS1_25SingleTileBwdLPTSchedulerILb1ELi128ELb0EEEEEEEEEvNT_6ParamsE$_ZN4cute3eso3ESOILb1ELb0EJNS_1CILi0EEES3_iEEC2ERKS3_S6_RKi)
$_ZN7cutlass13device_kernelIN5flash19enable_sm80_to_sm89INS1_16FlashAttnBwdSm80INS1_25CollectiveMainloopBwdSm80ILi2ELi2EN4cute5tupleIJNS5_1CILi64EEENS7_ILi128EEES8_EEENS_10bfloat16_tEfNS_4arch4Sm80ELb1ELb0ELb1ELb1ELb0ELb0ELb0ELb0ELi2ELi2ELi4ELi2ELb1EEENS1_24CollectiveEpilogueBwdGQAISA_fSD_Li256ELb1ELb0EEENS1_25SingleTileBwdLPTSchedulerILb1ELi128ELb0EEEEEEEEEvNT_6ParamsE$_ZN4cute3eso3ESOILb1ELb0EJNS_1CILi0EEES3_iEEC2ERKS3_S6_RKi:
[----:B------:R-:W-:Y:S02]  /*7090*/  IADD3 R6, R27, -c[0x0][0x20], RZ ;  /* 0x800008001b067a10 */ /* 0x000fe40007ffe0ff */
[----:B------:R-:W-:-:S03]  /*70a0*/  MOV R17, 0x0 ;  /* 0x0000000000117802 */ /* 0x000fc60000000f00 */
[----:B------:R1:W-:Y:S01]  /*70b0*/  STL [R6], R7 ;  /* 0x0000000706007387 */ /* 0x0003e20000100800 */
[----:B------:R-:W-:Y:S05]  /*70c0*/  RET.REL.NODEC R16 `(_ZN7cutlass13device_kernelIN5flash19enable_sm80_to_sm89INS1_16FlashAttnBwdSm80INS1_25CollectiveMainloopBwdSm80ILi2ELi2EN4cute5tupleIJNS5_1CILi64EEENS7_ILi128EEES8_EEENS_10bfloat16_tEfNS_4arch4Sm80ELb1ELb0ELb1ELb1ELb0ELb0ELb0ELb0ELi2ELi2ELi4ELi2ELb1EEENS1_24CollectiveEpilogueBwdGQAISA_fSD_Li256ELb1ELb0EEENS1_25SingleTileBwdLPTSchedulerILb1ELi128ELb0EEEEEEEEEvNT_6ParamsE) ;  /* 0xffff8f3010007950 */ /* 0x000fea0003c3ffff */
        .type           $_ZN7cutlass13device_kernelIN5flash19enable_sm80_to_sm89INS1_16FlashAttnBwdSm80INS1_25CollectiveMainloopBwdSm80ILi2ELi2EN4cute5tupleIJNS5_1CILi64EEENS7_ILi128EEES8_EEENS_10bfloat16_tEfNS_4arch4Sm80ELb1ELb0ELb1ELb1ELb0ELb0ELb0ELb0ELi2ELi2ELi4ELi2ELb1EEENS1_24CollectiveEpilogueBwdGQAISA_fSD_Li256ELb1ELb0EEENS1_25SingleTileBwdLPTSchedulerILb1ELi128ELb0EEEEEEEEEvNT_6ParamsE$_ZN4cute3eso3ESOILb1ELb0EJNS_1CILi0EEES3_iS3_EEC2ERKS3_S6_RKiS6_,@function
        .size           $_ZN7cutlass13device_kernelIN5flash19enable_sm80_to_sm89INS1_16FlashAttnBwdSm80INS1_25CollectiveMainloopBwdSm80ILi2ELi2EN4cute5tupleIJNS5_1CILi64EEENS7_ILi128EEES8_EEENS_10bfloat16_tEfNS_4arch4Sm80ELb1ELb0ELb1ELb1ELb0ELb0ELb0ELb0ELi2ELi2ELi4ELi2ELb1EEENS1_24CollectiveEpilogueBwdGQAISA_fSD_Li256ELb1ELb0EEENS1_25SingleTileBwdLPTSchedulerILb1ELi128ELb0EEEEEEEEEvNT_6ParamsE$_ZN4cute3eso3ESOILb1ELb0EJNS_1CILi0EEES3_iS3_EEC2ERKS3_S6_RKiS6_,($_ZN7cutlass13device_kernelIN5flash19enable_sm80_to_sm89INS1_16FlashAttnBwdSm80INS1_25CollectiveMainloopBwdSm80ILi2ELi2EN4cute5tupleIJNS5_1CILi64EEENS7_ILi128EEES8_EEENS_10bfloat16_tEfNS_4arch4Sm80ELb1ELb0ELb1ELb1ELb0ELb0ELb0ELb0ELi2ELi2ELi4ELi2ELb1EEENS1_24CollectiveEpilogueBwdGQAISA_fSD_Li256ELb1ELb0EEENS1_25SingleTileBwdLPTSchedulerILb1ELi128ELb0EEEEEEEEEvNT_6ParamsE$_ZN4cute3eso3ESOILb1ELb0EJNS_1CILi0EEES3_iiEEC2ERKS3_S6_RKiS8_ - $_ZN7cutlass13device_kernelIN5flash19enable_sm80_to_sm89INS1_16FlashAttnBwdSm80INS1_25CollectiveMainloopBwdSm80ILi2ELi2EN4cute5tupleIJNS5_1CILi64EEENS7_ILi128EEES8_EEENS_10bfloat16_tEfNS_4arch4Sm80ELb1ELb0ELb1ELb1ELb0ELb0ELb0ELb0ELi2ELi2ELi4ELi2ELb1EEENS1_24CollectiveEpilogueBwdGQAISA_fSD_Li256ELb1ELb0EEENS1_25SingleTileBwdLPTSchedulerILb1ELi128ELb0EEEEEEEEEvNT_6ParamsE$_ZN4cute3eso3ESOILb1ELb0EJNS_1CILi0EEES3_iS3_EEC2ERKS3_S6_RKiS6_)
$_ZN7cutlass13device_kernelIN5flash19enable_sm80_to_sm89INS1_16FlashAttnBwdSm80INS1_25CollectiveMainloopBwdSm80ILi2ELi2EN4cute5tupleIJNS5_1CILi64EEENS7_ILi128EEES8_EEENS_10bfloat16_tEfNS_4arch4Sm80ELb1ELb0ELb1ELb1ELb0ELb0ELb0ELb0ELi2ELi2ELi4ELi2ELb1EEENS1_24CollectiveEpilogueBwdGQAISA_fSD_Li256ELb1ELb0EEENS1_25SingleTileBwdLPTSchedulerILb1ELi128ELb0EEEEEEEEEvNT_6ParamsE$_ZN4cute3eso3ESOILb1ELb0EJNS_1CILi0EEES3_iS3_EEC2ERKS3_S6_RKiS6_:
[----:B------:R-:W-:Y:S01]  /*70d0*/  IADD3 R6, R27, -c[0x0][0x20], RZ ;  /* 0x800008001b067a10 */ /* 0x000fe20007ffe0ff */
[----:B------:R-:W-:Y:S01]  /*70e0*/  IMAD.MOV.U32 R78, RZ, RZ, R10 ;  /* 0x000000ffff4e7224 */ /* 0x000fe200078e000a */
[----:B------:R-:W-:-:S03]  /*70f0*/  MOV R79, 0x0 ;  /* 0x00000000004f7802 */ /* 0x000fc60000000f00 */
[----:B------:R1:W-:Y:S01]  /*7100*/  STL [R6], R13 ;  /* 0x0000000d06007387 */ /* 0x0003e20000100800 */
[----:B------:R-:W-:Y:S05]  /*7110*/  RET.REL.NODEC R78 `(_ZN7cutlass13device_kernelIN5flash19enable_sm80_to_sm89INS1_16FlashAttnBwdSm80INS1_25CollectiveMainloopBwdSm80ILi2ELi2EN4cute5tupleIJNS5_1CILi64EEENS7_ILi128EEES8_EEENS_10bfloat16_tEfNS_4arch4Sm80ELb1ELb0ELb1ELb1ELb0ELb0ELb0ELb0ELi2ELi2ELi4ELi2ELb1EEENS1_24CollectiveEpilogueBwdGQAISA_fSD_Li256ELb1ELb0EEENS1_25SingleTileBwdLPTSchedulerILb1ELi128ELb0EEEEEEEEEvNT_6ParamsE) ;  /* 0xffff8ee04e007950 */ /* 0x000fea0003c3ffff */
        .type           $_ZN7cutlass13device_kernelIN5flash19enable_sm80_to_sm89INS1_16FlashAttnBwdSm80INS1_25CollectiveMainloopBwdSm80ILi2ELi2EN4cute5tupleIJNS5_1CILi64EEENS7_ILi128EEES8_EEENS_10bfloat16_tEfNS_4arch4Sm80ELb1ELb0ELb1ELb1ELb0ELb0ELb0ELb0ELi2ELi2ELi4ELi2ELb1EEENS1_24CollectiveEpilogueBwdGQAISA_fSD_Li256ELb1ELb0EEENS1_25SingleTileBwdLPTSchedulerILb1ELi128ELb0EEEEEEEEEvNT_6ParamsE$_ZN4cute3eso3ESOILb1ELb0EJNS_1CILi0EEES3_iiEEC2ERKS3_S6_RKiS8_,@function
        .size           $_ZN7cutlass13device_kernelIN5flash19enable_sm80_to_sm89INS1_16FlashAttnBwdSm80INS1_25CollectiveMainloopBwdSm80ILi2ELi2EN4cute5tupleIJNS5_1CILi64EEENS7_ILi128EEES8_EEENS_10bfloat16_tEfNS_4arch4Sm80ELb1ELb0ELb1ELb1ELb0ELb0ELb0ELb0ELi2ELi2ELi4ELi2ELb1EEENS1_24CollectiveEpilogueBwdGQAISA_fSD_Li256ELb1ELb0EEENS1_25SingleTileBwdLPTSchedulerILb1ELi128ELb0EEEEEEEEEvNT_6ParamsE$_ZN4cute3eso3ESOILb1ELb0EJNS_1CILi0EEES3_iiEEC2ERKS3_S6_RKiS8_,($_ZN7cutlass13device_kernelIN5flash19enable_sm80_to_sm89INS1_16FlashAttnBwdSm80INS1_25CollectiveMainloopBwdSm80ILi2ELi2EN4cute5tupleIJNS5_1CILi64EEENS7_ILi128EEES8_EEENS_10bfloat16_tEfNS_4arch4Sm80ELb1ELb0ELb1ELb1ELb0ELb0ELb0ELb0ELi2ELi2ELi4ELi2ELb1EEENS1_24CollectiveEpilogueBwdGQAISA_fSD_Li256ELb1ELb0EEENS1_25SingleTileBwdLPTSchedulerILb1ELi128ELb0EEEEEEEEEvNT_6ParamsE$_ZN4cute3eso3ESOILb1ELb0EJNS_1CILi0EEEiEEC2ERKS3_RKi - $_ZN7cutlass13device_kernelIN5flash19enable_sm80_to_sm89INS1_16FlashAttnBwdSm80INS1_25CollectiveMainloopBwdSm80ILi2ELi2EN4cute5tupleIJNS5_1CILi64EEENS7_ILi128EEES8_EEENS_10bfloat16_tEfNS_4arch4Sm80ELb1ELb0ELb1ELb1ELb0ELb0ELb0ELb0ELi2ELi2ELi4ELi2ELb1EEENS1_24CollectiveEpilogueBwdGQAISA_fSD_Li256ELb1ELb0EEENS1_25SingleTileBwdLPTSchedulerILb1ELi128ELb0EEEEEEEEEvNT_6ParamsE$_ZN4cute3eso3ESOILb1ELb0EJNS_1CILi0EEES3_iiEEC2ERKS3_S6_RKiS8_)
$_ZN7cutlass13device_kernelIN5flash19enable_sm80_to_sm89INS1_16FlashAttnBwdSm80INS1_25CollectiveMainloopBwdSm80ILi2ELi2EN4cute5tupleIJNS5_1CILi64EEENS7_ILi128EEES8_EEENS_10bfloat16_tEfNS_4arch4Sm80ELb1ELb0ELb1ELb1ELb0ELb0ELb0ELb0ELi2ELi2ELi4ELi2ELb1EEENS1_24CollectiveEpilogueBwdGQAISA_fSD_Li256ELb1ELb0EEENS1_25SingleTileBwdLPTSchedulerILb1ELi128ELb0EEEEEEEEEvNT_6ParamsE$_ZN4cute3eso3ESOILb1ELb0EJNS_1CILi0EEES3_iiEEC2ERKS3_S6_RKiS8_:
[----:B------:R-:W-:Y:S02]  /*7120*/  IADD3 R10, R10, -c[0x0][0x20], RZ ;  /* 0x800008000a0a7a10 */ /* 0x000fe40007ffe0ff */
[----:B------:R-:W-:-:S03]  /*7130*/  IADD3 R7, R7, -c[0x0][0x20], RZ ;  /* 0x8000080007077a10 */ /* 0x000fc60007ffe0ff */
[----:B------:R1:W-:Y:S04]  /*7140*/  STL [R10], R13 ;  /* 0x0000000d0a007387 */ /* 0x0003e80000100800 */
[----:B------:R-:W2:Y:S01]  /*7150*/  LDL R7, [R7] ;  /* 0x0000000007077983 */ /* 0x000ea20000100800 */
[----:B------:R-:W-:-:S03]  /*7160*/  IMAD.MOV.U32 R17, RZ, RZ, 0x0 ;  /* 0x00000000ff117424 */ /* 0x000fc600078e00ff */
[----:B--2---:R1:W-:Y:S01]  /*7170*/  STL [R10+0x4], R7 ;  /* 0x000004070a007387 */ /* 0x0043e20000100800 */
[----:B------:R-:W-:Y:S05]  /*7180*/  RET.REL.NODEC R16 `(_ZN7cutlass13device_kernelIN5flash19enable_sm80_to_sm89INS1_16FlashAttnBwdSm80INS1_25CollectiveMainloopBwdSm80ILi2ELi2EN4cute5tupleIJNS5_1CILi64EEENS7_ILi128EEES8_EEENS_10bfloat16_tEfNS_4arch4Sm80ELb1ELb0ELb1ELb1ELb0ELb0ELb0ELb0ELi2ELi2ELi4ELi2ELb1EEENS1_24CollectiveEpilogueBwdGQAISA_fSD_Li256ELb1ELb0EEENS1_25SingleTileBwdLPTSchedulerILb1ELi128ELb0EEEEEEEEEvNT_6ParamsE) ;  /* 0xffff8e7010007950 */ /* 0x000fea0003c3ffff */
        .type           $_ZN7cutlass13device_kernelIN5flash19enable_sm80_to_sm89INS1_16FlashAttnBwdSm80INS1_25CollectiveMainloopBwdSm80ILi2ELi2EN4cute5tupleIJNS5_1CILi64EEENS7_ILi128EEES8_EEENS_10bfloat16_tEfNS_4arch4Sm80ELb1ELb0ELb1ELb1ELb0ELb0ELb0ELb0ELi2ELi2ELi4ELi2ELb1EEENS1_24CollectiveEpilogueBwdGQAISA_fSD_Li256ELb1ELb0EEENS1_25SingleTileBwdLPTSchedulerILb1ELi128ELb0EEEEEEEEEvNT_6ParamsE$_ZN4cute3eso3ESOILb1ELb0EJNS_1CILi0EEEiEEC2ERKS3_RKi,@function
        .size           $_ZN7cutlass13device_kernelIN5flash19enable_sm80_to_sm89INS1_16FlashAttnBwdSm80INS1_25CollectiveMainloopBwdSm80ILi2ELi2EN4cute5tupleIJNS5_1CILi64EEENS7_ILi128EEES8_EEENS_10bfloat16_tEfNS_4arch4Sm80ELb1ELb0ELb1ELb1ELb0ELb0ELb0ELb0ELi2ELi2ELi4ELi2ELb1EEENS1_24CollectiveEpilogueBwdGQAISA_fSD_Li256ELb1ELb0EEENS1_25SingleTileBwdLPTSchedulerILb1ELi128ELb0EEEEEEEEEvNT_6ParamsE$_ZN4cute3eso3ESOILb1ELb0EJNS_1CILi0EEEiEEC2ERKS3_RKi,($_ZN7cutlass13device_kernelIN5flash19enable_sm80_to_sm89INS1_16FlashAttnBwdSm80INS1_25CollectiveMainloopBwdSm80ILi2ELi2EN4cute5tupleIJNS5_1CILi64EEENS7_ILi128EEES8_EEENS_10bfloat16_tEfNS_4arch4Sm80ELb1ELb0ELb1ELb1ELb0ELb0ELb0ELb0ELi2ELi2ELi4ELi2ELb1EEENS1_24CollectiveEpilogueBwdGQAISA_fSD_Li256ELb1ELb0EEENS1_25SingleTileBwdLPTSchedulerILb1ELi128ELb0EEEEEEEEEvNT_6ParamsE$_ZN4cute3eso3ESOILb1ELb0EJNS_1CILi0EEEiS3_EEC2ERKS3_RKiS6_ - $_ZN7cutlass13device_kernelIN5flash19enable_sm80_to_sm89INS1_16FlashAttnBwdSm80INS1_25CollectiveMainloopBwdSm80ILi2ELi2EN4cute5tupleIJNS5_1CILi64EEENS7_ILi128EEES8_EEENS_10bfloat16_tEfNS_4arch4Sm80ELb1ELb0ELb1ELb1ELb0ELb0ELb0ELb0ELi2ELi2ELi4ELi2ELb1EEENS1_24CollectiveEpilogueBwdGQAISA_fSD_Li256ELb1ELb0EEENS1_25SingleTileBwdLPTSchedulerILb1ELi128ELb0EEEEEEEEEvNT_6ParamsE$_ZN4cute3eso3ESOILb1ELb0EJNS_1CILi0EEEiEEC2ERKS3_RKi)
$_ZN7cutlass13device_kernelIN5flash19enable_sm80_to_sm89INS1_16FlashAttnBwdSm80INS1_25CollectiveMainloopBwdSm80ILi2ELi2EN4cute5tupleIJNS5_1CILi64EEENS7_ILi128EEES8_EEENS_10bfloat16_tEfNS_4arch4Sm80ELb1ELb0ELb1ELb1ELb0ELb0ELb0ELb0ELi2ELi2ELi4ELi2ELb1EEENS1_24CollectiveEpilogueBwdGQAISA_fSD_Li256ELb1ELb0EEENS1_25SingleTileBwdLPTSchedulerILb1ELi128ELb0EEEEEEEEEvNT_6ParamsE$_ZN4cute3eso3ESOILb1ELb0EJNS_1CILi0EEEiEEC2ERKS3_RKi:
[----:B------:R-:W-:Y:S02]  /*7190*/  IADD3 R6, R13, -c[0x0][0x20], RZ ;  /* 0x800008000d067a10 */ /* 0x000fe40007ffe0ff */
[----:B------:R-:W-:-:S03]  /*71a0*/  MOV R17, 0x0 ;  /* 0x0000000000117802 */ /* 0x000fc60000000f00 */
[----:B------:R1:W-:Y:S01]  /*71b0*/  STL [R6], R7 ;  /* 0x0000000706007387 */ /* 0x0003e20000100800 */
[----:B------:R-:W-:Y:S05]  /*71c0*/  RET.REL.NODEC R16 `(_ZN7cutlass13device_kernelIN5flash19enable_sm80_to_sm89INS1_16FlashAttnBwdSm80INS1_25CollectiveMainloopBwdSm80ILi2ELi2EN4cute5tupleIJNS5_1CILi64EEENS7_ILi128EEES8_EEENS_10bfloat16_tEfNS_4arch4Sm80ELb1ELb0ELb1ELb1ELb0ELb0ELb0ELb0ELi2ELi2ELi4ELi2ELb1EEENS1_24CollectiveEpilogueBwdGQAISA_fSD_Li256ELb1ELb0EEENS1_25SingleTileBwdLPTSchedulerILb1ELi128ELb0EEEEEEEEEvNT_6ParamsE) ;  /* 0xffff8e3010007950 */ /* 0x000fea0003c3ffff */
        .type           $_ZN7cutlass13device_kernelIN5flash19enable_sm80_to_sm89INS1_16FlashAttnBwdSm80INS1_25CollectiveMainloopBwdSm80ILi2ELi2EN4cute5tupleIJNS5_1CILi64EEENS7_ILi128EEES8_EEENS_10bfloat16_tEfNS_4arch4Sm80ELb1ELb0ELb1ELb1ELb0ELb0ELb0ELb0ELi2ELi2ELi4ELi2ELb1EEENS1_24CollectiveEpilogueBwdGQAISA_fSD_Li256ELb1ELb0EEENS1_25SingleTileBwdLPTSchedulerILb1ELi128ELb0EEEEEEEEEvNT_6ParamsE$_ZN4cute3eso3ESOILb1ELb0EJNS_1CILi0EEEiS3_EEC2ERKS3_RKiS6_,@function
        .size           $_ZN7cutlass13device_kernelIN5flash19enable_sm80_to_sm89INS1_16FlashAttnBwdSm80INS1_25CollectiveMainloopBwdSm80ILi2ELi2EN4cute5tupleIJNS5_1CILi64EEENS7_ILi128EEES8_EEENS_10bfloat16_tEfNS_4arch4Sm80ELb1ELb0ELb1ELb1ELb0ELb0ELb0ELb0ELi2ELi2ELi4ELi2ELb1EEENS1_24CollectiveEpilogueBwdGQAISA_fSD_Li256ELb1ELb0EEENS1_25SingleTileBwdLPTSchedulerILb1ELi128ELb0EEEEEEEEEvNT_6ParamsE$_ZN4cute3eso3ESOILb1ELb0EJNS_1CILi0EEEiS3_EEC2ERKS3_RKiS6_,($_ZN7cutlass13device_kernelIN5flash19enable_sm80_to_sm89INS1_16FlashAttnBwdSm80INS1_25CollectiveMainloopBwdSm80ILi2ELi2EN4cute5tupleIJNS5_1CILi64EEENS7_ILi128EEES8_EEENS_10bfloat16_tEfNS_4arch4Sm80ELb1ELb0ELb1ELb1ELb0ELb0ELb0ELb0ELi2ELi2ELi4ELi2ELb1EEENS1_24CollectiveEpilogueBwdGQAISA_fSD_Li256ELb1ELb0EEENS1_25SingleTileBwdLPTSchedulerILb1ELi128ELb0EEEEEEEEEvNT_6ParamsE$_ZN4cute3eso3ESOILb1ELb0EJNS_1CILi0EEEiS3_S3_EEC2ERKS3_RKiS6_S6_ - $_ZN7cutlass13device_kernelIN5flash19enable_sm80_to_sm89INS1_16FlashAttnBwdSm80INS1_25CollectiveMainloopBwdSm80ILi2ELi2EN4cute5tupleIJNS5_1CILi64EEENS7_ILi128EEES8_EEENS_10bfloat16_tEfNS_4arch4Sm80ELb1ELb0ELb1ELb1ELb0ELb0ELb0ELb0ELi2ELi2ELi4ELi2ELb1EEENS1_24CollectiveEpilogueBwdGQAISA_fSD_Li256ELb1ELb0EEENS1_25SingleTileBwdLPTSchedulerILb1ELi128ELb0EEEEEEEEEvNT_6ParamsE$_ZN4cute3eso3ESOILb1ELb0EJNS_1CILi0EEEiS3_EEC2ERKS3_RKiS6_)
$_ZN7cutlass13device_kernelIN5flash19enable_sm80_to_sm89INS1_16FlashAttnBwdSm80INS1_25CollectiveMainloopBwdSm80ILi2ELi2EN4cute5tupleIJNS5_1CILi64EEENS7_ILi128EEES8_EEENS_10bfloat16_tEfNS_4arch4Sm80ELb1ELb0ELb1ELb1ELb0ELb0ELb0ELb0ELi2ELi2ELi4ELi2ELb1EEENS1_24CollectiveEpilogueBwdGQAISA_fSD_Li256ELb1ELb0EEENS1_25SingleTileBwdLPTSchedulerILb1ELi128ELb0EEEEEEEEEvNT_6ParamsE$_ZN4cute3eso3ESOILb1ELb0EJNS_1CILi0EEEiS3_EEC2ERKS3_RKiS6_:
[----:B------:R-:W-:Y:S02]  /*71d0*/  IADD3 R6, R4, -c[0x0][0x20], RZ ;  /* 0x8000080004067a10 */ /* 0x000fe40007ffe0ff */
[----:B------:R-:W-:-:S03]  /*71e0*/  MOV R9, 0x0 ;  /* 0x0000000000097802 */ /* 0x000fc60000000f00 */
[----:B------:R1:W-:Y:S01]  /*71f0*/  STL [R6], R7 ;  /* 0x0000000706007387 */ /* 0x0003e20000100800 */
[----:B------:R-:W-:Y:S05]  /*7200*/  RET.REL.NODEC R8 `(_ZN7cutlass13device_kernelIN5flash19enable_sm80_to_sm89INS1_16FlashAttnBwdSm80INS1_25CollectiveMainloopBwdSm80ILi2ELi2EN4cute5tupleIJNS5_1CILi64EEENS7_ILi128EEES8_EEENS_10bfloat16_tEfNS_4arch4Sm80ELb1ELb0ELb1ELb1ELb0ELb0ELb0ELb0ELi2ELi2ELi4ELi2ELb1EEENS1_24CollectiveEpilogueBwdGQAISA_fSD_Li256ELb1ELb0EEENS1_25SingleTileBwdLPTSchedulerILb1ELi128ELb0EEEEEEEEEvNT_6ParamsE) ;  /* 0xffff8df008007950 */ /* 0x000fea0003c3ffff */
        .type           $_ZN7cutlass13device_kernelIN5flash19enable_sm80_to_sm89INS1_16FlashAttnBwdSm80INS1_25CollectiveMainloopBwdSm80ILi2ELi2EN4cute5tupleIJNS5_1CILi64EEENS7_ILi128EEES8_EEENS_10bfloat16_tEfNS_4arch4Sm80ELb1ELb0ELb1ELb1ELb0ELb0ELb0ELb0ELi2ELi2ELi4ELi2ELb1EEENS1_24CollectiveEpilogueBwdGQAISA_fSD_Li256ELb1ELb0EEENS1_25SingleTileBwdLPTSchedulerILb1ELi128ELb0EEEEEEEEEvNT_6ParamsE$_ZN4cute3eso3ESOILb1ELb0EJNS_1CILi0EEEiS3_S3_EEC2ERKS3_RKiS6_S6_,@function
        .size           $_ZN7cutlass13device_kernelIN5flash19enable_sm80_to_sm89INS1_16FlashAttnBwdSm80INS1_25CollectiveMainloopBwdSm80ILi2ELi2EN4cute5tupleIJNS5_1CILi64EEENS7_ILi128EEES8_EEENS_10bfloat16_tEfNS_4arch4Sm80ELb1ELb0ELb1ELb1ELb0ELb0ELb0ELb0ELi2ELi2ELi4ELi2ELb1EEENS1_24CollectiveEpilogueBwdGQAISA_fSD_Li256ELb1ELb0EEENS1_25SingleTileBwdLPTSchedulerILb1ELi128ELb0EEEEEEEEEvNT_6ParamsE$_ZN4cute3eso3ESOILb1ELb0EJNS_1CILi0EEEiS3_S3_EEC2ERKS3_RKiS6_S6_,($_ZN7cutlass13device_kernelIN5flash19enable_sm80_to_sm89INS1_16FlashAttnBwdSm80INS1_25CollectiveMainloopBwdSm80ILi2ELi2EN4cute5tupleIJNS5_1CILi64EEENS7_ILi128EEES8_EEENS_10bfloat16_tEfNS_4arch4Sm80ELb1ELb0ELb1ELb1ELb0ELb0ELb0ELb0ELi2ELi2ELi4ELi2ELb1EEENS1_24CollectiveEpilogueBwdGQAISA_fSD_Li256ELb1ELb0EEENS1_25SingleTileBwdLPTSchedulerILb1ELi128ELb0EEEEEEEEEvNT_6ParamsE$_ZN4cute3eso3ESOILb1ELb0EJNS_1CILi0EEEiiiEEC2ERKS3_RKiS8_S8_ - $_ZN7cutlass13device_kernelIN5flash19enable_sm80_to_sm89INS1_16FlashAttnBwdSm80INS1_25CollectiveMainloopBwdSm80ILi2ELi2EN4cute5tupleIJNS5_1CILi64EEENS7_ILi128EEES8_EEENS_10bfloat16_tEfNS_4arch4Sm80ELb1ELb0ELb1ELb1ELb0ELb0ELb0ELb0ELi2ELi2ELi4ELi2ELb1EEENS1_24CollectiveEpilogueBwdGQAISA_fSD_Li256ELb1ELb0EEENS1_25SingleTileBwdLPTSchedulerILb1ELi128ELb0EEEEEEEEEvNT_6ParamsE$_ZN4cute3eso3ESOILb1ELb0EJNS_1CILi0EEEiS3_S3_EEC2ERKS3_RKiS6_S6_)
$_ZN7cutlass13device_kernelIN5flash19enable_sm80_to_sm89INS1_16FlashAttnBwdSm80INS1_25CollectiveMainloopBwdSm80ILi2ELi2EN4cute5tupleIJNS5_1CILi64EEENS7_ILi128EEES8_EEENS_10bfloat16_tEfNS_4arch4Sm80ELb1ELb0ELb1ELb1ELb0ELb0ELb0ELb0ELi2ELi2ELi4ELi2ELb1EEENS1_24CollectiveEpilogueBwdGQAISA_fSD_Li256ELb1ELb0EEENS1_25SingleTileBwdLPTSchedulerILb1ELi128ELb0EEEEEEEEEvNT_6ParamsE$_ZN4cute3eso3ESOILb1ELb0EJNS_1CILi0EEEiS3_S3_EEC2ERKS3_RKiS6_S6_:
[----:B------:R-:W-:Y:S02]  /*7210*/  IADD3 R6, R27, -c[0x0][0x20], RZ ;  /* 0x800008001b067a10 */ /* 0x000fe40007ffe0ff */
[----:B------:R-:W-:-:S03]  /*7220*/  MOV R17, 0x0 ;  /* 0x0000000000117802 */ /* 0x000fc60000000f00 */
[----:B------:R1:W-:Y:S01]  /*7230*/  STL [R6], R7 ;  /* 0x0000000706007387 */ /* 0x0003e20000100800 */
[----:B------:R-:W-:Y:S05]  /*7240*/  RET.REL.NODEC R16 `(_ZN7cutlass13device_kernelIN5flash19enable_sm80_to_sm89INS1_16FlashAttnBwdSm80INS1_25CollectiveMainloopBwdSm80ILi2ELi2EN4cute5tupleIJNS5_1CILi64EEENS7_ILi128EEES8_EEENS_10bfloat16_tEfNS_4arch4Sm80ELb1ELb0ELb1ELb1ELb0ELb0ELb0ELb0ELi2ELi2ELi4ELi2ELb1EEENS1_24CollectiveEpilogueBwdGQAISA_fSD_Li256ELb1ELb0EEENS1_25SingleTileBwdLPTSchedulerILb1ELi128ELb0EEEEEEEEEvNT_6ParamsE) ;  /* 0xffff8db010007950 */ /* 0x000fea0003c3ffff */
        .type           $_ZN7cutlass13device_kernelIN5flash19enable_sm80_to_sm89INS1_16FlashAttnBwdSm80INS1_25CollectiveMainloopBwdSm80ILi2ELi2EN4cute5tupleIJNS5_1CILi64EEENS7_ILi128EEES8_EEENS_10bfloat16_tEfNS_4arch4Sm80ELb1ELb0ELb1ELb1ELb0ELb0ELb0ELb0ELi2ELi2ELi4ELi2ELb1EEENS1_24CollectiveEpilogueBwdGQAISA_fSD_Li256ELb1ELb0EEENS1_25SingleTileBwdLPTSchedulerILb1ELi128ELb0EEEEEEEEEvNT_6ParamsE$_ZN4cute3eso3ESOILb1ELb0EJNS_1CILi0EEEiiiEEC2ERKS3_RKiS8_S8_,@function
        .size           $_ZN7cutlass13device_kernelIN5flash19enable_sm80_to_sm89INS1_16FlashAttnBwdSm80INS1_25CollectiveMainloopBwdSm80ILi2ELi2EN4cute5tupleIJNS5_1CILi64EEENS7_ILi128EEES8_EEENS_10bfloat16_tEfNS_4arch4Sm80ELb1ELb0ELb1ELb1ELb0ELb0ELb0ELb0ELi2ELi2ELi4ELi2ELb1EEENS1_24CollectiveEpilogueBwdGQAISA_fSD_Li256ELb1ELb0EEENS1_25SingleTileBwdLPTSchedulerILb1ELi128ELb0EEEEEEEEEvNT_6ParamsE$_ZN4cute3eso3ESOILb1ELb0EJNS_1CILi0EEEiiiEEC2ERKS3_RKiS8_S8_,($_ZN7cutlass13device_kernelIN5flash19enable_sm80_to_sm89INS1_16FlashAttnBwdSm80INS1_25CollectiveMainloopBwdSm80ILi2ELi2EN4cute5tupleIJNS5_1CILi64EEENS7_ILi128EEES8_EEENS_10bfloat16_tEfNS_4arch4Sm80ELb1ELb0ELb1ELb1ELb0ELb0ELb0ELb0ELi2ELi2ELi4ELi2ELb1EEENS1_24CollectiveEpilogueBwdGQAISA_fSD_Li256ELb1ELb0EEENS1_25SingleTileBwdLPTSchedulerILb1ELi128ELb0EEEEEEEEEvNT_6ParamsE$_ZN4cute3eso3ESOILb1ELb0EJNS_5tupleIJNS2_IJNS_1CILi8EEENS3_ILi1EEEEEENS3_ILi2EEES5_EEENS2_IJNS2_IJS5_NS3_ILi0EEEEEElS9_EEEEEC2ERKS8_RKSB_ - $_ZN7cutlass13device_kernelIN5flash19enable_sm80_to_sm89INS1_16FlashAttnBwdSm80INS1_25CollectiveMainloopBwdSm80ILi2ELi2EN4cute5tupleIJNS5_1CILi64EEENS7_ILi128EEES8_EEENS_10bfloat16_tEfNS_4arch4Sm80ELb1ELb0ELb1ELb1ELb0ELb0ELb0ELb0ELi2ELi2ELi4ELi2ELb1EEENS1_24CollectiveEpilogueBwdGQAISA_fSD_Li256ELb1ELb0EEENS1_25SingleTileBwdLPTSchedulerILb1ELi128ELb0EEEEEEEEEvNT_6ParamsE$_ZN4cute3eso3ESOILb1ELb0EJNS_1CILi0EEEiiiEEC2ERKS3_RKiS8_S8_)
$_ZN7cutlass13device_kernelIN5flash19enable_sm80_to_sm89INS1_16FlashAttnBwdSm80INS1_25CollectiveMainloopBwdSm80ILi2ELi2EN4cute5tupleIJNS5_1CILi64EEENS7_ILi128EEES8_EEENS_10bfloat16_tEfNS_4arch4Sm80ELb1ELb0ELb1ELb1ELb0ELb0ELb0ELb0ELi2ELi2ELi4ELi2ELb1EEENS1_24CollectiveEpilogueBwdGQAISA_fSD_Li256ELb1ELb0EEENS1_25SingleTileBwdLPTSchedulerILb1ELi128ELb0EEEEEEEEEvNT_6ParamsE$_ZN4cute3eso3ESOILb1ELb0EJNS_1CILi0EEEiiiEEC2ERKS3_RKiS8_S8_:
        /* <DEDUP_REMOVED lines=9> */
[----:B------:R-:W-:Y:S05]  /*72e0*/  RET.REL.NODEC R16 `(_ZN7cutlass13device_kernelIN5flash19enable_sm80_to_sm89INS1_16FlashAttnBwdSm80INS1_25CollectiveMainloopBwdSm80ILi2ELi2EN4cute5tupleIJNS5_1CILi64EEENS7_ILi128EEES8_EEENS_10bfloat16_tEfNS_4arch4Sm80ELb1ELb0ELb1ELb1ELb0ELb0ELb0ELb0ELi2ELi2ELi4ELi2ELb1EEENS1_24CollectiveEpilogueBwdGQAISA_fSD_Li256ELb1ELb0EEENS1_25SingleTileBwdLPTSchedulerILb1ELi128ELb0EEEEEEEEEvNT_6ParamsE) ;  /* 0xffff8d1010007950 */ /* 0x000fea0003c3ffff */
        .type           $_ZN7cutlass13device_kernelIN5flash19enable_sm80_to_sm89INS1_16FlashAttnBwdSm80INS1_25CollectiveMainloopBwdSm80ILi2ELi2EN4cute5tupleIJNS5_1CILi64EEENS7_ILi128EEES8_EEENS_10bfloat16_tEfNS_4arch4Sm80ELb1ELb0ELb1ELb1ELb0ELb0ELb0ELb0ELi2ELi2ELi4ELi2ELb1EEENS1_24CollectiveEpilogueBwdGQAISA_fSD_Li256ELb1ELb0EEENS1_25SingleTileBwdLPTSchedulerILb1ELi128ELb0EEEEEEEEEvNT_6ParamsE$_ZN4cute3eso3ESOILb1ELb0EJNS_5tupleIJNS2_IJNS_1CILi8EEENS3_ILi1EEEEEENS3_ILi2EEES5_EEENS2_IJNS2_IJS5_NS3_ILi0EEEEEElS9_EEEEEC2ERKS8_RKSB_,@function
        .size           $_ZN7cutlass13device_kernelIN5flash19enable_sm80_to_sm89INS1_16FlashAttnBwdSm80INS1_25CollectiveMainloopBwdSm80ILi2ELi2EN4cute5tupleIJNS5_1CILi64EEENS7_ILi128EEES8_EEENS_10bfloat16_tEfNS_4arch4Sm80ELb1ELb0ELb1ELb1ELb0ELb0ELb0ELb0ELi2ELi2ELi4ELi2ELb1EEENS1_24CollectiveEpilogueBwdGQAISA_fSD_Li256ELb1ELb0EEENS1_25SingleTileBwdLPTSchedulerILb1ELi128ELb0EEEEEEEEEvNT_6ParamsE$_ZN4cute3eso3ESOILb1ELb0EJNS_5tupleIJNS2_IJNS_1CILi8EEENS3_ILi1EEEEEENS3_ILi2EEES5_EEENS2_IJNS2_IJS5_NS3_ILi0EEEEEElS9_EEEEEC2ERKS8_RKSB_,($_ZN7cutlass13device_kernelIN5flash19enable_sm80_to_sm89INS1_16FlashAttnBwdSm80INS1_25CollectiveMainloopBwdSm80ILi2ELi2EN4cute5tupleIJNS5_1CILi64EEENS7_ILi128EEES8_EEENS_10bfloat16_tEfNS_4arch4Sm80ELb1ELb0ELb1ELb1ELb0ELb0ELb0ELb0ELi2ELi2ELi4ELi2ELb1EEENS1_24CollectiveEpilogueBwdGQAISA_fSD_Li256ELb1ELb0EEENS1_25SingleTileBwdLPTSchedulerILb1ELi128ELb0EEEEEEEEEvNT_6ParamsE$_ZN4cute3eso3ESOILb1ELb0EJNS_5tupleIJNS_1CILi1EEENS3_ILi0EEEEEElS5_EEC2ERKS6_RKlRKS5_ - $_ZN7cutlass13device_kernelIN5flash19enable_sm80_to_sm89INS1_16FlashAttnBwdSm80INS1_25CollectiveMainloopBwdSm80ILi2ELi2EN4cute5tupleIJNS5_1CILi64EEENS7_ILi128EEES8_EEENS_10bfloat16_tEfNS_4arch4Sm80ELb1ELb0ELb1ELb1ELb0ELb0ELb0ELb0ELi2ELi2ELi4ELi2ELb1EEENS1_24CollectiveEpilogueBwdGQAISA_fSD_Li256ELb1ELb0EEENS1_25SingleTileBwdLPTSchedulerILb1ELi128ELb0EEEEEEEEEvNT_6ParamsE$_ZN4cute3eso3ESOILb1ELb0EJNS_5tupleIJNS2_IJNS_1CILi8EEENS3_ILi1EEEEEENS3_ILi2EEES5_EEENS2_IJNS2_IJS5_NS3_ILi0EEEEEElS9_EEEEEC2ERKS8_RKSB_)
$_ZN7cutlass13device_kernelIN5flash19enable_sm80_to_sm89INS1_16FlashAttnBwdSm80INS1_25CollectiveMainloopBwdSm80ILi2ELi2EN4cute5tupleIJNS5_1CILi64EEENS7_ILi128EEES8_EEENS_10bfloat16_tEfNS_4arch4Sm80ELb1ELb0ELb1ELb1ELb0ELb0ELb0ELb0ELi2ELi2ELi4ELi2ELb1EEENS1_24CollectiveEpilogueBwdGQAISA_fSD_Li256ELb1ELb0EEENS1_25SingleTileBwdLPTSchedulerILb1ELi128ELb0EEEEEEEEEvNT_6ParamsE$_ZN4cute3eso3ESOILb1ELb0EJNS_5tupleIJNS2_IJNS_1CILi8EEENS3_ILi1EEEEEENS3_ILi2EEES5_EEENS2_IJNS2_IJS5_NS3_ILi0EEEEEElS9_EEEEEC2ERKS8_RKSB_:
[----:B------:R-:W-:Y:S01]  /*72f0*/  IADD3 R7, R4, -c[0x0][0x20], RZ ;  /* 0x8000080004077a10 */ /* 0x000fe20007ffe0ff */
[----:B------:R-:W-:Y:S01]  /*7300*/  IMAD.MOV.U32 R128, RZ, RZ, R6 ;  /* 0x000000ffff807224 */ /* 0x000fe200078e0006 */
[----:B------:R-:W-:Y:S01]  /*7310*/  MOV R130, R10 ;  /* 0x0000000a00827202 */ /* 0x000fe20000000f00 */
[----:B------:R-:W-:Y:S01]  /*7320*/  IMAD.MOV.U32 R129, RZ, RZ, R9 ;  /* 0x000000ffff817224 */ /* 0x000fe200078e0009 */
[----:B------:R-:W-:-:S04]  /*7330*/  MOV R131, 0x0 ;  /* 0x0000000000837802 */ /* 0x000fc80000000f00 */
[----:B------:R1:W-:Y:S01]  /*7340*/  STL.64 [R7], R128 ;  /* 0x0000008007007387 */ /* 0x0003e20000100a00 */
[----:B------:R-:W-:Y:S05]  /*7350*/  RET.REL.NODEC R130 `(_ZN7cutlass13device_kernelIN5flash19enable_sm80_to_sm89INS1_16FlashAttnBwdSm80INS1_25CollectiveMainloopBwdSm80ILi2ELi2EN4cute5tupleIJNS5_1CILi64EEENS7_ILi128EEES8_EEENS_10bfloat16_tEfNS_4arch4Sm80ELb1ELb0ELb1ELb1ELb0ELb0ELb0ELb0ELi2ELi2ELi4ELi2ELb1EEENS1_24CollectiveEpilogueBwdGQAISA_fSD_Li256ELb1ELb0EEENS1_25SingleTileBwdLPTSchedulerILb1ELi128ELb0EEEEEEEEEvNT_6ParamsE) ;  /* 0xffff8ca082007950 */ /* 0x000fea0003c3ffff */
        .type           $_ZN7cutlass13device_kernelIN5flash19enable_sm80_to_sm89INS1_16FlashAttnBwdSm80INS1_25CollectiveMainloopBwdSm80ILi2ELi2EN4cute5tupleIJNS5_1CILi64EEENS7_ILi128EEES8_EEENS_10bfloat16_tEfNS_4arch4Sm80ELb1ELb0ELb1ELb1ELb0ELb0ELb0ELb0ELi2ELi2ELi4ELi2ELb1EEENS1_24CollectiveEpilogueBwdGQAISA_fSD_Li256ELb1ELb0EEENS1_25SingleTileBwdLPTSchedulerILb1ELi128ELb0EEEEEEEEEvNT_6ParamsE$_ZN4cute3eso3ESOILb1ELb0EJNS_5tupleIJNS_1CILi1EEENS3_ILi0EEEEEElS5_EEC2ERKS6_RKlRKS5_,@function
        .size           $_ZN7cutlass13device_kernelIN5flash19enable_sm80_to_sm89INS1_16FlashAttnBwdSm80INS1_25CollectiveMainloopBwdSm80ILi2ELi2EN4cute5tupleIJNS5_1CILi64EEENS7_ILi128EEES8_EEENS_10bfloat16_tEfNS_4arch4Sm80ELb1ELb0ELb1ELb1ELb0ELb0ELb0ELb0ELi2ELi2ELi4ELi2ELb1EEENS1_24CollectiveEpilogueBwdGQAISA_fSD_Li256ELb1ELb0EEENS1_25SingleTileBwdLPTSchedulerILb1ELi128ELb0EEEEEEEEEvNT_6ParamsE$_ZN4cute3eso3ESOILb1ELb0EJNS_5tupleIJNS_1CILi1EEENS3_ILi0EEEEEElS5_EEC2ERKS6_RKlRKS5_,($_ZN7cutlass13device_kernelIN5flash19enable_sm80_to_sm89INS1_16FlashAttnBwdSm80INS1_25CollectiveMainloopBwdSm80ILi2ELi2EN4cute5tupleIJNS5_1CILi64EEENS7_ILi128EEES8_EEENS_10bfloat16_tEfNS_4arch4Sm80ELb1ELb0ELb1ELb1ELb0ELb0ELb0ELb0ELi2ELi2ELi4ELi2ELb1EEENS1_24CollectiveEpilogueBwdGQAISA_fSD_Li256ELb1ELb0EEENS1_25SingleTileBwdLPTSchedulerILb1ELi128ELb0EEEEEEEEEvNT_6ParamsE$_ZN4cute3eso3ESOILb1ELb0EJNS_6LayoutINS_5tupleIJNS3_IJNS_1CILi1EEES5_EEEEEENS3_IJNS3_IJS5_NS4_ILi0EEEEEEEEEEENS_10ViewEngineINS_8gmem_ptrIPKN7cutlass9uint128_tEEEEEEEC2ERKSB_RKSJ_ - $_ZN7cutlass13device_kernelIN5flash19enable_sm80_to_sm89INS1_16FlashAttnBwdSm80INS1_25CollectiveMainloopBwdSm80ILi2ELi2EN4cute5tupleIJNS5_1CILi64EEENS7_ILi128EEES8_EEENS_10bfloat16_tEfNS_4arch4Sm80ELb1ELb0ELb1ELb1ELb0ELb0ELb0ELb0ELi2ELi2ELi4ELi2ELb1EEENS1_24CollectiveEpilogueBwdGQAISA_fSD_Li256ELb1ELb0EEENS1_25SingleTileBwdLPTSchedulerILb1ELi128ELb0EEEEEEEEEvNT_6ParamsE$_ZN4cute3eso3ESOILb1ELb0EJNS_5tupleIJNS_1CILi1EEENS3_ILi0EEEEEElS5_EEC2ERKS6_RKlRKS5_)
$_ZN7cutlass13device_kernelIN5flash19enable_sm80_to_sm89INS1_16FlashAttnBwdSm80INS1_25CollectiveMainloopBwdSm80ILi2ELi2EN4cute5tupleIJNS5_1CILi64EEENS7_ILi128EEES8_EEENS_10bfloat16_tEfNS_4arch4Sm80ELb1ELb0ELb1ELb1ELb0ELb0ELb0ELb0ELi2ELi2ELi4ELi2ELb1EEENS1_24CollectiveEpilogueBwdGQAISA_fSD_Li256ELb1ELb0EEENS1_25SingleTileBwdLPTSchedulerILb1ELi128ELb0EEEEEEEEEvNT_6ParamsE$_ZN4cute3eso3ESOILb1ELb0EJNS_5tupleIJNS_1CILi1EEENS3_ILi0EEEEEElS5_EEC2ERKS6_RKlRKS5_:
[----:B------:R-:W-:Y:S01]  /*7360*/  IADD3 R7, R7, -c[0x0][0x20], RZ ;  /* 0x8000080007077a10 */ /* 0x000fe20007ffe0ff */
[----:B------:R-:W-:Y:S01]  /*7370*/  IMAD.MOV.U32 R128, RZ, RZ, R6 ;  /* 0x000000ffff807224 */ /* 0x000fe200078e0006 */
[----:B------:R-:W-:Y:S01]  /*7380*/  MOV R130, R10 ;  /* 0x0000000a00827202 */ /* 0x000fe20000000f00 */
[----:B------:R-:W-:Y:S01]  /*7390*/  IMAD.MOV.U32 R129, RZ, RZ, R9 ;  /* 0x000000ffff817224 */ /* 0x000fe200078e0009 */
[----:B------:R-:W-:-:S04]  /*73a0*/  MOV R131, 0x0 ;  /* 0x0000000000837802 */ /* 0x000fc80000000f00 */
[----:B------:R1:W-:Y:S01]  /*73b0*/  STL.64 [R7], R128 ;  /* 0x0000008007007387 */ /* 0x0003e20000100a00 */
[----:B------:R-:W-:Y:S05]  /*73c0*/  RET.REL.NODEC R130 `(_ZN7cutlass13device_kernelIN5flash19enable_sm80_to_sm89INS1_16FlashAttnBwdSm80INS1_25CollectiveMainloopBwdSm80ILi2ELi2EN4cute5tupleIJNS5_1CILi64EEENS7_ILi128EEES8_EEENS_10bfloat16_tEfNS_4arch4Sm80ELb1ELb0ELb1ELb1ELb0ELb0ELb0ELb0ELi2ELi2ELi4ELi2ELb1EEENS1_24CollectiveEpilogueBwdGQAISA_fSD_Li256ELb1ELb0EEENS1_25SingleTileBwdLPTSchedulerILb1ELi128ELb0EEEEEEEEEvNT_6ParamsE) ;  /* 0xffff8c3082007950 */ /* 0x000fea0003c3ffff */
        .type           $_ZN7cutlass13device_kernelIN5flash19enable_sm80_to_sm89INS1_16FlashAttnBwdSm80INS1_25CollectiveMainloopBwdSm80ILi2ELi2EN4cute5tupleIJNS5_1CILi64EEENS7_ILi128EEES8_EEENS_10bfloat16_tEfNS_4arch4Sm80ELb1ELb0ELb1ELb1ELb0ELb0ELb0ELb0ELi2ELi2ELi4ELi2ELb1EEENS1_24CollectiveEpilogueBwdGQAISA_fSD_Li256ELb1ELb0EEENS1_25SingleTileBwdLPTSchedulerILb1ELi128ELb0EEEEEEEEEvNT_6ParamsE$_ZN4cute3eso3ESOILb1ELb0EJNS_6LayoutINS_5tupleIJNS3_IJNS_1CILi1EEES5_EEEEEENS3_IJNS3_IJS5_NS4_ILi0EEEEEEEEEEENS_10ViewEngineINS_8gmem_ptrIPKN7cutlass9uint128_tEEEEEEEC2ERKSB_RKSJ_,@function
        .size           $_ZN7cutlass13device_kernelIN5flash19enable_sm80_to_sm89INS1_16FlashAttnBwdSm80INS1_25CollectiveMainloopBwdSm80ILi2ELi2EN4cute5tupleIJNS5_1CILi64EEENS7_ILi128EEES8_EEENS_10bfloat16_tEfNS_4arch4Sm80ELb1ELb0ELb1ELb1ELb0ELb0ELb0ELb0ELi2ELi2ELi4ELi2ELb1EEENS1_24CollectiveEpilogueBwdGQAISA_fSD_Li256ELb1ELb0EEENS1_25SingleTileBwdLPTSchedulerILb1ELi128ELb0EEEEEEEEEvNT_6ParamsE$_ZN4cute3eso3ESOILb1ELb0EJNS_6LayoutINS_5tupleIJNS3_IJNS_1CILi1EEES5_EEEEEENS3_IJNS3_IJS5_NS4_ILi0EEEEEEEEEEENS_10ViewEngineINS_8gmem_ptrIPKN7cutlass9uint128_tEEEEEEEC2ERKSB_RKSJ_,($_ZN7cutlass13device_kernelIN5flash19enable_sm80_to_sm89INS1_16FlashAttnBwdSm80INS1_25CollectiveMainloopBwdSm80ILi2ELi2EN4cute5tupleIJNS5_1CILi64EEENS7_ILi128EEES8_EEENS_10bfloat16_tEfNS_4arch4Sm80ELb1ELb0ELb1ELb1ELb0ELb0ELb0ELb0ELi2ELi2ELi4ELi2ELb1EEENS1_24CollectiveEpilogueBwdGQAISA_fSD_Li256ELb1ELb0EEENS1_25SingleTileBwdLPTSchedulerILb1ELi128ELb0EEEEEEEEEvNT_6ParamsE$_ZN4cute3eso3ESOILb1ELb0EJNS_6LayoutINS_5tupleIJNS3_IJNS_1CILi1EEES5_EEEEEENS3_IJNS3_IJS5_NS4_ILi0EEEEEEEEEEENS_10ViewEngineINS_8smem_ptrIPN7cutlass9uint128_tEEEEEEEC2ERKSB_RKSI_ - $_ZN7cutlass13device_kernelIN5flash19enable_sm80_to_sm89INS1_16FlashAttnBwdSm80INS1_25CollectiveMainloopBwdSm80ILi2ELi2EN4cute5tupleIJNS5_1CILi64EEENS7_ILi128EEES8_EEENS_10bfloat16_tEfNS_4arch4Sm80ELb1ELb0ELb1ELb1ELb0ELb0ELb0ELb0ELi2ELi2ELi4ELi2ELb1EEENS1_24CollectiveEpilogueBwdGQAISA_fSD_Li256ELb1ELb0EEENS1_25SingleTileBwdLPTSchedulerILb1ELi128ELb0EEEEEEEEEvNT_6ParamsE$_ZN4cute3eso3ESOILb1ELb0EJNS_6LayoutINS_5tupleIJNS3_IJNS_1CILi1EEES5_EEEEEENS3_IJNS3_IJS5_NS4_ILi0EEEEEEEEEEENS_10ViewEngineINS_8gmem_ptrIPKN7cutlass9uint128_tEEEEEEEC2ERKSB_RKSJ_)
$_ZN7cutlass13device_kernelIN5flash19enable_sm80_to_sm89INS1_16FlashAttnBwdSm80INS1_25CollectiveMainloopBwdSm80ILi2ELi2EN4cute5tupleIJNS5_1CILi64EEENS7_ILi128EEES8_EEENS_10bfloat16_tEfNS_4arch4Sm80ELb1ELb0ELb1ELb1ELb0ELb0ELb0ELb0ELi2ELi2ELi4ELi2ELb1EEENS1_24CollectiveEpilogueBwdGQAISA_fSD_Li256ELb1ELb0EEENS1_25SingleTileBwdLPTSchedulerILb1ELi128ELb0EEEEEEEEEvNT_6ParamsE$_ZN4cute3eso3ESOILb1ELb0EJNS_6LayoutINS_5tupleIJNS3_IJNS_1CILi1EEES5_EEEEEENS3_IJNS3_IJS5_NS4_ILi0EEEEEEEEEEENS_10ViewEngineINS_8gmem_ptrIPKN7cutlass9uint128_tEEEEEEEC2ERKSB_RKSJ_:
[----:B------:R-:W-:Y:S01]  /*73d0*/  IADD3 R10, R4, -c[0x0][0x20], RZ ;  /* 0x80000800040a7a10 */ /* 0x000fe20007ffe0ff */
[----:B------:R-:W-:Y:S01]  /*73e0*/  IMAD.MOV.U32 R128, RZ, RZ, R16 ;  /* 0x000000ffff807224 */ /* 0x000fe200078e0010 */
[----:B------:R-:W-:-:S03]  /*73f0*/  MOV R129, 0x0 ;  /* 0x0000000000817802 */ /* 0x000fc60000000f00 */
[----:B------:R1:W-:Y:S01]  /*7400*/  STL.64 [R10], R6 ;  /* 0x000000060a007387 */ /* 0x0003e20000100a00 */
[----:B------:R-:W-:Y:S05]  /*7410*/  RET.REL.NODEC R128 `(_ZN7cutlass13device_kernelIN5flash19enable_sm80_to_sm89INS1_16FlashAttnBwdSm80INS1_25CollectiveMainloopBwdSm80ILi2ELi2EN4cute5tupleIJNS5_1CILi64EEENS7_ILi128EEES8_EEENS_10bfloat16_tEfNS_4arch4Sm80ELb1ELb0ELb1ELb1ELb0ELb0ELb0ELb0ELi2ELi2ELi4ELi2ELb1EEENS1_24CollectiveEpilogueBwdGQAISA_fSD_Li256ELb1ELb0EEENS1_25SingleTileBwdLPTSchedulerILb1ELi128ELb0EEEEEEEEEvNT_6ParamsE) ;  /* 0xffff8be080007950 */ /* 0x000fea0003c3ffff */
        .type           $_ZN7cutlass13device_kernelIN5flash19enable_sm80_to_sm89INS1_16FlashAttnBwdSm80INS1_25CollectiveMainloopBwdSm80ILi2ELi2EN4cute5tupleIJNS5_1CILi64EEENS7_ILi128EEES8_EEENS_10bfloat16_tEfNS_4arch4Sm80ELb1ELb0ELb1ELb1ELb0ELb0ELb0ELb0ELi2ELi2ELi4ELi2ELb1EEENS1_24CollectiveEpilogueBwdGQAISA_fSD_Li256ELb1ELb0EEENS1_25SingleTileBwdLPTSchedulerILb1ELi128ELb0EEEEEEEEEvNT_6ParamsE$_ZN4cute3eso3ESOILb1ELb0EJNS_6LayoutINS_5tupleIJNS3_IJNS_1CILi1EEES5_EEEEEENS3_IJNS3_IJS5_NS4_ILi0EEEEEEEEEEENS_10ViewEngineINS_8smem_ptrIPN7cutlass9uint128_tEEEEEEEC2ERKSB_RKSI_,@function
        .size           $_ZN7cutlass13device_kernelIN5flash19enable_sm80_to_sm89INS1_16FlashAttnBwdSm80INS1_25CollectiveMainloopBwdSm80ILi2ELi2EN4cute5tupleIJNS5_1CILi64EEENS7_ILi128EEES8_EEENS_10bfloat16_tEfNS_4arch4Sm80ELb1ELb0ELb1ELb1ELb0ELb0ELb0ELb0ELi2ELi2ELi4ELi2ELb1EEENS1_24CollectiveEpilogueBwdGQAISA_fSD_Li256ELb1ELb0EEENS1_25SingleTileBwdLPTSchedulerILb1ELi128ELb0EEEEEEEEEvNT_6ParamsE$_ZN4cute3eso3ESOILb1ELb0EJNS_6LayoutINS_5tupleIJNS3_IJNS_1CILi1EEES5_EEEEEENS3_IJNS3_IJS5_NS4_ILi0EEEEEEEEEEENS_10ViewEngineINS_8smem_ptrIPN7cutlass9uint128_tEEEEEEEC2ERKSB_RKSI_,($_ZN7cutlass13device_kernelIN5flash19enable_sm80_to_sm89INS1_16FlashAttnBwdSm80INS1_25CollectiveMainloopBwdSm80ILi2ELi2EN4cute5tupleIJNS5_1CILi64EEENS7_ILi128EEES8_EEENS_10bfloat16_tEfNS_4arch4Sm80ELb1ELb0ELb1ELb1ELb0ELb0ELb0ELb0ELi2ELi2ELi4ELi2ELb1EEENS1_24CollectiveEpilogueBwdGQAISA_fSD_Li256ELb1ELb0EEENS1_25SingleTileBwdLPTSchedulerILb1ELi128ELb0EEEEEEEEEvNT_6ParamsE$_ZN4cute3eso3ESOILb1ELb0EJNS_6LayoutINS_5tupleIJNS3_IJNS_1CILi4EEENS4_ILi1EEEEEEEEENS3_IJNS3_IJS6_NS4_ILi0EEEEEEEEEEENS_10ViewEngineINS_8gmem_ptrIPKfEEEEEEC2ERKSC_RKSI_ - $_ZN7cutlass13device_kernelIN5flash19enable_sm80_to_sm89INS1_16FlashAttnBwdSm80INS1_25CollectiveMainloopBwdSm80ILi2ELi2EN4cute5tupleIJNS5_1CILi64EEENS7_ILi128EEES8_EEENS_10bfloat16_tEfNS_4arch4Sm80ELb1ELb0ELb1ELb1ELb0ELb0ELb0ELb0ELi2ELi2ELi4ELi2ELb1EEENS1_24CollectiveEpilogueBwdGQAISA_fSD_Li256ELb1ELb0EEENS1_25SingleTileBwdLPTSchedulerILb1ELi128ELb0EEEEEEEEEvNT_6ParamsE$_ZN4cute3eso3ESOILb1ELb0EJNS_6LayoutINS_5tupleIJNS3_IJNS_1CILi1EEES5_EEEEEENS3_IJNS3_IJS5_NS4_ILi0EEEEEEEEEEENS_10ViewEngineINS_8smem_ptrIPN7cutlass9uint128_tEEEEEEEC2ERKSB_RKSI_)
$_ZN7cutlass13device_kernelIN5flash19enable_sm80_to_sm89INS1_16FlashAttnBwdSm80INS1_25CollectiveMainloopBwdSm80ILi2ELi2EN4cute5tupleIJNS5_1CILi64EEENS7_ILi128EEES8_EEENS_10bfloat16_tEfNS_4arch4Sm80ELb1ELb0ELb1ELb1ELb0ELb0ELb0ELb0ELi2ELi2ELi4ELi2ELb1EEENS1_24CollectiveEpilogueBwdGQAISA_fSD_Li256ELb1ELb0EEENS1_25SingleTileBwdLPTSchedulerILb1ELi128ELb0EEEEEEEEEvNT_6ParamsE$_ZN4cute3eso3ESOILb1ELb0EJNS_6LayoutINS_5tupleIJNS3_IJNS_1CILi1EEES5_EEEEEENS3_IJNS3_IJS5_NS4_ILi0EEEEEEEEEEENS_10ViewEngineINS_8smem_ptrIPN7cutlass9uint128_tEEEEEEEC2ERKSB_RKSI_:
[----:B------:R-:W-:Y:S02]  /*7420*/  IADD3 R8, R4, -c[0x0][0x20], RZ ;  /* 0x8000080004087a10 */ /* 0x000fe40007ffe0ff */
[----:B------:R-:W-:-:S03]  /*7430*/  MOV R11, 0x0 ;  /* 0x00000000000b7802 */ /* 0x000fc60000000f00 */
[----:B------:R1:W-:Y:S01]  /*7440*/  STL.64 [R8], R6 ;  /* 0x0000000608007387 */ /* 0x0003e20000100a00 */
[----:B------:R-:W-:Y:S05]  /*7450*/  RET.REL.NODEC R10 `(_ZN7cutlass13device_kernelIN5flash19enable_sm80_to_sm89INS1_16FlashAttnBwdSm80INS1_25CollectiveMainloopBwdSm80ILi2ELi2EN4cute5tupleIJNS5_1CILi64EEENS7_ILi128EEES8_EEENS_10bfloat16_tEfNS_4arch4Sm80ELb1ELb0ELb1ELb1ELb0ELb0ELb0ELb0ELi2ELi2ELi4ELi2ELb1EEENS1_24CollectiveEpilogueBwdGQAISA_fSD_Li256ELb1ELb0EEENS1_25SingleTileBwdLPTSchedulerILb1ELi128ELb0EEEEEEEEEvNT_6ParamsE) ;  /* 0xffff8ba00a007950 */ /* 0x000fea0003c3ffff */
        .type           $_ZN7cutlass13device_kernelIN5flash19enable_sm80_to_sm89INS1_16FlashAttnBwdSm80INS1_25CollectiveMainloopBwdSm80ILi2ELi2EN4cute5tupleIJNS5_1CILi64EEENS7_ILi128EEES8_EEENS_10bfloat16_tEfNS_4arch4Sm80ELb1ELb0ELb1ELb1ELb0ELb0ELb0ELb0ELi2ELi2ELi4ELi2ELb1EEENS1_24CollectiveEpilogueBwdGQAISA_fSD_Li256ELb1ELb0EEENS1_25SingleTileBwdLPTSchedulerILb1ELi128ELb0EEEEEEEEEvNT_6ParamsE$_ZN4cute3eso3ESOILb1ELb0EJNS_6LayoutINS_5tupleIJNS3_IJNS_1CILi4EEENS4_ILi1EEEEEEEEENS3_IJNS3_IJS6_NS4_ILi0EEEEEEEEEEENS_10ViewEngineINS_8gmem_ptrIPKfEEEEEEC2ERKSC_RKSI_,@function
        .size           $_ZN7cutlass13device_kernelIN5flash19enable_sm80_to_sm89INS1_16FlashAttnBwdSm80INS1_25CollectiveMainloopBwdSm80ILi2ELi2EN4cute5tupleIJNS5_1CILi64EEENS7_ILi128EEES8_EEENS_10bfloat16_tEfNS_4arch4Sm80ELb1ELb0ELb1ELb1ELb0ELb0ELb0ELb0ELi2ELi2ELi4ELi2ELb1EEENS1_24CollectiveEpilogueBwdGQAISA_fSD_Li256ELb1ELb0EEENS1_25SingleTileBwdLPTSchedulerILb1ELi128ELb0EEEEEEEEEvNT_6ParamsE$_ZN4cute3eso3ESOILb1ELb0EJNS_6LayoutINS_5tupleIJNS3_IJNS_1CILi4EEENS4_ILi1EEEEEEEEENS3_IJNS3_IJS6_NS4_ILi0EEEEEEEEEEENS_10ViewEngineINS_8gmem_ptrIPKfEEEEEEC2ERKSC_RKSI_,($_ZN7cutlass13device_kernelIN5flash19enable_sm80_to_sm89INS1_16FlashAttnBwdSm80INS1_25CollectiveMainloopBwdSm80ILi2ELi2EN4cute5tupleIJNS5_1CILi64EEENS7_ILi128EEES8_EEENS_10bfloat16_tEfNS_4arch4Sm80ELb1ELb0ELb1ELb1ELb0ELb0ELb0ELb0ELi2ELi2ELi4ELi2ELb1EEENS1_24CollectiveEpilogueBwdGQAISA_fSD_Li256ELb1ELb0EEENS1_25SingleTileBwdLPTSchedulerILb1ELi128ELb0EEEEEEEEEvNT_6ParamsE$_ZN4cute3eso3ESOILb1ELb0EJNS_6LayoutINS_5tupleIJNS3_IJNS_1CILi4EEENS4_ILi1EEEEEEEEENS3_IJNS3_IJS6_NS4_ILi0EEEEEEEEEEENS_10ViewEngineINS_8smem_ptrIPfEEEEEEC2ERKSC_RKSH_ - $_ZN7cutlass13device_kernelIN5flash19enable_sm80_to_sm89INS1_16FlashAttnBwdSm80INS1_25CollectiveMainloopBwdSm80ILi2ELi2EN4cute5tupleIJNS5_1CILi64EEENS7_ILi128EEES8_EEENS_10bfloat16_tEfNS_4arch4Sm80ELb1ELb0ELb1ELb1ELb0ELb0ELb0ELb0ELi2ELi2ELi4ELi2ELb1EEENS1_24CollectiveEpilogueBwdGQAISA_fSD_Li256ELb1ELb0EEENS1_25SingleTileBwdLPTSchedulerILb1ELi128ELb0EEEEEEEEEvNT_6ParamsE$_ZN4cute3eso3ESOILb1ELb0EJNS_6LayoutINS_5tupleIJNS3_IJNS_1CILi4EEENS4_ILi1EEEEEEEEENS3_IJNS3_IJS6_NS4_ILi0EEEEEEEEEEENS_10ViewEngineINS_8gmem_ptrIPKfEEEEEEC2ERKSC_RKSI_)
$_ZN7cutlass13device_kernelIN5flash19enable_sm80_to_sm89INS1_16FlashAttnBwdSm80INS1_25CollectiveMainloopBwdSm80ILi2ELi2EN4cute5tupleIJNS5_1CILi64EEENS7_ILi128EEES8_EEENS_10bfloat16_tEfNS_4arch4Sm80ELb1ELb0ELb1ELb1ELb0ELb0ELb0ELb0ELi2ELi2ELi4ELi2ELb1EEENS1_24CollectiveEpilogueBwdGQAISA_fSD_Li256ELb1ELb0EEENS1_25SingleTileBwdLPTSchedulerILb1ELi128ELb0EEEEEEEEEvNT_6ParamsE$_ZN4cute3eso3ESOILb1ELb0EJNS_6LayoutINS_5tupleIJNS3_IJNS_1CILi4EEENS4_ILi1EEEEEEEEENS3_IJNS3_IJS6_NS4_ILi0EEEEEEEEEEENS_10ViewEngineINS_8gmem_ptrIPKfEEEEEEC2ERKSC_RKSI_:
[----:B------:R-:W-:Y:S02]  /*7460*/  IADD3 R10, R13, -c[0x0][0x20], RZ ;  /* 0x800008000d0a7a10 */ /* 0x000fe40007ffe0ff */
[----:B------:R-:W-:-:S03]  /*7470*/  MOV R17, 0x0 ;  /* 0x0000000000117802 */ /* 0x000fc60000000f00 */
[----:B------:R1:W-:Y:S01]  /*7480*/  STL.64 [R10], R6 ;  /* 0x000000060a007387 */ /* 0x0003e20000100a00 */
[----:B------:R-:W-:Y:S05]  /*7490*/  RET.REL.NODEC R16 `(_ZN7cutlass13device_kernelIN5flash19enable_sm80_to_sm89INS1_16FlashAttnBwdSm80INS1_25CollectiveMainloopBwdSm80ILi2ELi2EN4cute5tupleIJNS5_1CILi64EEENS7_ILi128EEES8_EEENS_10bfloat16_tEfNS_4arch4Sm80ELb1ELb0ELb1ELb1ELb0ELb0ELb0ELb0ELi2ELi2ELi4ELi2ELb1EEENS1_24CollectiveEpilogueBwdGQAISA_fSD_Li256ELb1ELb0EEENS1_25SingleTileBwdLPTSchedulerILb1ELi128ELb0EEEEEEEEEvNT_6ParamsE) ;  /* 0xffff8b6010007950 */ /* 0x000fea0003c3ffff */
        .type           $_ZN7cutlass13device_kernelIN5flash19enable_sm80_to_sm89INS1_16FlashAttnBwdSm80INS1_25CollectiveMainloopBwdSm80ILi2ELi2EN4cute5tupleIJNS5_1CILi64EEENS7_ILi128EEES8_EEENS_10bfloat16_tEfNS_4arch4Sm80ELb1ELb0ELb1ELb1ELb0ELb0ELb0ELb0ELi2ELi2ELi4ELi2ELb1EEENS1_24CollectiveEpilogueBwdGQAISA_fSD_Li256ELb1ELb0EEENS1_25SingleTileBwdLPTSchedulerILb1ELi128ELb0EEEEEEEEEvNT_6ParamsE$_ZN4cute3eso3ESOILb1ELb0EJNS_6LayoutINS_5tupleIJNS3_IJNS_1CILi4EEENS4_ILi1EEEEEEEEENS3_IJNS3_IJS6_NS4_ILi0EEEEEEEEEEENS_10ViewEngineINS_8smem_ptrIPfEEEEEEC2ERKSC_RKSH_,@function
        .size           $_ZN7cutlass13device_kernelIN5flash19enable_sm80_to_sm89INS1_16FlashAttnBwdSm80INS1_25CollectiveMainloopBwdSm80ILi2ELi2EN4cute5tupleIJNS5_1CILi64EEENS7_ILi128EEES8_EEENS_10bfloat16_tEfNS_4arch4Sm80ELb1ELb0ELb1ELb1ELb0ELb0ELb0ELb0ELi2ELi2ELi4ELi2ELb1EEENS1_24CollectiveEpilogueBwdGQAISA_fSD_Li256ELb1ELb0EEENS1_25SingleTileBwdLPTSchedulerILb1ELi128ELb0EEEEEEEEEvNT_6ParamsE$_ZN4cute3eso3ESOILb1ELb0EJNS_6LayoutINS_5tupleIJNS3_IJNS_1CILi4EEENS4_ILi1EEEEEEEEENS3_IJNS3_IJS6_NS4_ILi0EEEEEEEEEEENS_10ViewEngineINS_8smem_ptrIPfEEEEEEC2ERKSC_RKSH_,($_ZN7cutlass13device_kernelIN5flash19enable_sm80_to_sm89INS1_16FlashAttnBwdSm80INS1_25CollectiveMainloopBwdSm80ILi2ELi2EN4cute5tupleIJNS5_1CILi64EEENS7_ILi128EEES8_EEENS_10bfloat16_tEfNS_4arch4Sm80ELb1ELb0ELb1ELb1ELb0ELb0ELb0ELb0ELi2ELi2ELi4ELi2ELb1EEENS1_24CollectiveEpilogueBwdGQAISA_fSD_Li256ELb1ELb0EEENS1_25SingleTileBwdLPTSchedulerILb1ELi128ELb0EEEEEEEEEvNT_6ParamsE$_ZN4cute3eso3ESOILb1ELb0EJNS_6LayoutINS_5tupleIJNS3_IJNS_1CILi4EEENS4_ILi1EEEEEES6_EEENS3_IJNS3_IJS6_NS4_ILi0EEEEEES9_EEEEENS_10ViewEngineINS_8gmem_ptrIPKfEEEEEEC2ERKSC_RKSI_ - $_ZN7cutlass13device_kernelIN5flash19enable_sm80_to_sm89INS1_16FlashAttnBwdSm80INS1_25CollectiveMainloopBwdSm80ILi2ELi2EN4cute5tupleIJNS5_1CILi64EEENS7_ILi128EEES8_EEENS_10bfloat16_tEfNS_4arch4Sm80ELb1ELb0ELb1ELb1ELb0ELb0ELb0ELb0ELi2ELi2ELi4ELi2ELb1EEENS1_24CollectiveEpilogueBwdGQAISA_fSD_Li256ELb1ELb0EEENS1_25SingleTileBwdLPTSchedulerILb1ELi128ELb0EEEEEEEEEvNT_6ParamsE$_ZN4cute3eso3ESOILb1ELb0EJNS_6LayoutINS_5tupleIJNS3_IJNS_1CILi4EEENS4_ILi1EEEEEEEEENS3_IJNS3_IJS6_NS4_ILi0EEEEEEEEEEENS_10ViewEngineINS_8smem_ptrIPfEEEEEEC2ERKSC_RKSH_)
$_ZN7cutlass13device_kernelIN5flash19enable_sm80_to_sm89INS1_16FlashAttnBwdSm80INS1_25CollectiveMainloopBwdSm80ILi2ELi2EN4cute5tupleIJNS5_1CILi64EEENS7_ILi128EEES8_EEENS_10bfloat16_tEfNS_4arch4Sm80ELb1ELb0ELb1ELb1ELb0ELb0ELb0ELb0ELi2ELi2ELi4ELi2ELb1EEENS1_24CollectiveEpilogueBwdGQAISA_fSD_Li256ELb1ELb0EEENS1_25SingleTileBwdLPTSchedulerILb1ELi128ELb0EEEEEEEEEvNT_6ParamsE$_ZN4cute3eso3ESOILb1ELb0EJNS_6LayoutINS_5tupleIJNS3_IJNS_1CILi4EEENS4_ILi1EEEEEEEEENS3_IJNS3_IJS6_NS4_ILi0EEEEEEEEEEENS_10ViewEngineINS_8smem_ptrIPfEEEEEEC2ERKSC_RKSH_:
[----:B------:R-:W-:Y:S02]  /*74a0*/  IADD3 R8, R13, -c[0x0][0x20], RZ ;  /* 0x800008000d087a10 */ /* 0x000fe40007ffe0ff */
[----:B------:R-:W-:-:S03]  /*74b0*/  MOV R17, 0x0 ;  /* 0x0000000000117802 */ /* 0x000fc60000000f00 */
[----:B------:R1:W-:Y:S01]  /*74c0*/  STL.64 [R8], R6 ;  /* 0x0000000608007387 */ /* 0x0003e20000100a00 */
[----:B------:R-:W-:Y:S05]  /*74d0*/  RET.REL.NODEC R16 `(_ZN7cutlass13device_kernelIN5flash19enable_sm80_to_sm89INS1_16FlashAttnBwdSm80INS1_25CollectiveMainloopBwdSm80ILi2ELi2EN4cute5tupleIJNS5_1CILi64EEENS7_ILi128EEES8_EEENS_10bfloat16_tEfNS_4arch4Sm80ELb1ELb0ELb1ELb1ELb0ELb0ELb0ELb0ELi2ELi2ELi4ELi2ELb1EEENS1_24CollectiveEpilogueBwdGQAISA_fSD_Li256ELb1ELb0EEENS1_25SingleTileBwdLPTSchedulerILb1ELi128ELb0EEEEEEEEEvNT_6ParamsE) ;  /* 0xffff8b2010007950 */ /* 0x000fea0003c3ffff */
        .type           $_ZN7cutlass13device_kernelIN5flash19enable_sm80_to_sm89INS1_16FlashAttnBwdSm80INS1_25CollectiveMainloopBwdSm80ILi2ELi2EN4cute5tupleIJNS5_1CILi64EEENS7_ILi128EEES8_EEENS_10bfloat16_tEfNS_4arch4Sm80ELb1ELb0ELb1ELb1ELb0ELb0ELb0ELb0ELi2ELi2ELi4ELi2ELb1EEENS1_24CollectiveEpilogueBwdGQAISA_fSD_Li256ELb1ELb0EEENS1_25SingleTileBwdLPTSchedulerILb1ELi128ELb0EEEEEEEEEvNT_6ParamsE$_ZN4cute3eso3ESOILb1ELb0EJNS_6LayoutINS_5tupleIJNS3_IJNS_1CILi4EEENS4_ILi1EEEEEES6_EEENS3_IJNS3_IJS6_NS4_ILi0EEEEEES9_EEEEENS_10ViewEngineINS_8gmem_ptrIPKfEEEEEEC2ERKSC_RKSI_,@function
        .size           $_ZN7cutlass13device_kernelIN5flash19enable_sm80_to_sm89INS1_16FlashAttnBwdSm80INS1_25CollectiveMainloopBwdSm80ILi2ELi2EN4cute5tupleIJNS5_1CILi64EEENS7_ILi128EEES8_EEENS_10bfloat16_tEfNS_4arch4Sm80ELb1ELb0ELb1ELb1ELb0ELb0ELb0ELb0ELi2ELi2ELi4ELi2ELb1EEENS1_24CollectiveEpilogueBwdGQAISA_fSD_Li256ELb1ELb0EEENS1_25SingleTileBwdLPTSchedulerILb1ELi128ELb0EEEEEEEEEvNT_6ParamsE$_ZN4cute3eso3ESOILb1ELb0EJNS_6LayoutINS_5tupleIJNS3_IJNS_1CILi4EEENS4_ILi1EEEEEES6_EEENS3_IJNS3_IJS6_NS4_ILi0EEEEEES9_EEEEENS_10ViewEngineINS_8gmem_ptrIPKfEEEEEEC2ERKSC_RKSI_,($_ZN7cutlass13device_kernelIN5flash19enable_sm80_to_sm89INS1_16FlashAttnBwdSm80INS1_25CollectiveMainloopBwdSm80ILi2ELi2EN4cute5tupleIJNS5_1CILi64EEENS7_ILi128EEES8_EEENS_10bfloat16_tEfNS_4arch4Sm80ELb1ELb0ELb1ELb1ELb0ELb0ELb0ELb0ELi2ELi2ELi4ELi2ELb1EEENS1_24CollectiveEpilogueBwdGQAISA_fSD_Li256ELb1ELb0EEENS1_25SingleTileBwdLPTSchedulerILb1ELi128ELb0EEEEEEEEEvNT_6ParamsE$_ZN4cute3eso3ESOILb1ELb0EJNS_6LayoutINS_5tupleIJNS3_IJNS_1CILi4EEENS4_ILi1EEEEEES6_EEENS3_IJNS3_IJS6_NS4_ILi0EEEEEES9_EEEEENS_10ViewEngineINS_8smem_ptrIPfEEEEEEC2ERKSC_RKSH_ - $_ZN7cutlass13device_kernelIN5flash19enable_sm80_to_sm89INS1_16FlashAttnBwdSm80INS1_25CollectiveMainloopBwdSm80ILi2ELi2EN4cute5tupleIJNS5_1CILi64EEENS7_ILi128EEES8_EEENS_10bfloat16_tEfNS_4arch4Sm80ELb1ELb0ELb1ELb1ELb0ELb0ELb0ELb0ELi2ELi2ELi4ELi2ELb1EEENS1_24CollectiveEpilogueBwdGQAISA_fSD_Li256ELb1ELb0EEENS1_25SingleTileBwdLPTSchedulerILb1ELi128ELb0EEEEEEEEEvNT_6ParamsE$_ZN4cute3eso3ESOILb1ELb0EJNS_6LayoutINS_5tupleIJNS3_IJNS_1CILi4EEENS4_ILi1EEEEEES6_EEENS3_IJNS3_IJS6_NS4_ILi0EEEEEES9_EEEEENS_10ViewEngineINS_8gmem_ptrIPKfEEEEEEC2ERKSC_RKSI_)
$_ZN7cutlass13device_kernelIN5flash19enable_sm80_to_sm89INS1_16FlashAttnBwdSm80INS1_25CollectiveMainloopBwdSm80ILi2ELi2EN4cute5tupleIJNS5_1CILi64EEENS7_ILi128EEES8_EEENS_10bfloat16_tEfNS_4arch4Sm80ELb1ELb0ELb1ELb1ELb0ELb0ELb0ELb0ELi2ELi2ELi4ELi2ELb1EEENS1_24CollectiveEpilogueBwdGQAISA_fSD_Li256ELb1ELb0EEENS1_25SingleTileBwdLPTSchedulerILb1ELi128ELb0EEEEEEEEEvNT_6ParamsE$_ZN4cute3eso3ESOILb1ELb0EJNS_6LayoutINS_5tupleIJNS3_IJNS_1CILi4EEENS4_ILi1EEEEEES6_EEENS3_IJNS3_IJS6_NS4_ILi0EEEEEES9_EEEEENS_10ViewEngineINS_8gmem_ptrIPKfEEEEEEC2ERKSC_RKSI_:
[----:B------:R-:W-:Y:S02]  /*74e0*/  IADD3 R8, R4, -c[0x0][0x20], RZ ;  /* 0x8000080004087a10 */ /* 0x000fe40007ffe0ff */
[----:B------:R-:W-:-:S03]  /*74f0*/  MOV R11, 0x0 ;  /* 0x00000000000b7802 */ /* 0x000fc60000000f00 */
[----:B------:R1:W-:Y:S01]  /*7500*/  STL.64 [R8], R6 ;  /* 0x0000000608007387 */ /* 0x0003e20000100a00 */
[----:B------:R-:W-:Y:S05]  /*7510*/  RET.REL.NODEC R10 `(_ZN7cutlass13device_kernelIN5flash19enable_sm80_to_sm89INS1_16FlashAttnBwdSm80INS1_25CollectiveMainloopBwdSm80ILi2ELi2EN4cute5tupleIJNS5_1CILi64EEENS7_ILi128EEES8_EEENS_10bfloat16_tEfNS_4arch4Sm80ELb1ELb0ELb1ELb1ELb0ELb0ELb0ELb0ELi2ELi2ELi4ELi2ELb1EEENS1_24CollectiveEpilogueBwdGQAISA_fSD_Li256ELb1ELb0EEENS1_25SingleTileBwdLPTSchedulerILb1ELi128ELb0EEEEEEEEEvNT_6ParamsE) ;  /* 0xffff8ae00a007950 */ /* 0x000fea0003c3ffff */
        .type           $_ZN7cutlass13device_kernelIN5flash19enable_sm80_to_sm89INS1_16FlashAttnBwdSm80INS1_25CollectiveMainloopBwdSm80ILi2ELi2EN4cute5tupleIJNS5_1CILi64EEENS7_ILi128EEES8_EEENS_10bfloat16_tEfNS_4arch4Sm80ELb1ELb0ELb1ELb1ELb0ELb0ELb0ELb0ELi2ELi2ELi4ELi2ELb1EEENS1_24CollectiveEpilogueBwdGQAISA_fSD_Li256ELb1ELb0EEENS1_25SingleTileBwdLPTSchedulerILb1ELi128ELb0EEEEEEEEEvNT_6ParamsE$_ZN4cute3eso3ESOILb1ELb0EJNS_6LayoutINS_5tupleIJNS3_IJNS_1CILi4EEENS4_ILi1EEEEEES6_EEENS3_IJNS3_IJS6_NS4_ILi0EEEEEES9_EEEEENS_10ViewEngineINS_8smem_ptrIPfEEEEEEC2ERKSC_RKSH_,@function
        .size           $_ZN7cutlass13device_kernelIN5flash19enable_sm80_to_sm89INS1_16FlashAttnBwdSm80INS1_25CollectiveMainloopBwdSm80ILi2ELi2EN4cute5tupleIJNS5_1CILi64EEENS7_ILi128EEES8_EEENS_10bfloat16_tEfNS_4arch4Sm80ELb1ELb0ELb1ELb1ELb0ELb0ELb0ELb0ELi2ELi2ELi4ELi2ELb1EEENS1_24CollectiveEpilogueBwdGQAISA_fSD_Li256ELb1ELb0EEENS1_25SingleTileBwdLPTSchedulerILb1ELi128ELb0EEEEEEEEEvNT_6ParamsE$_ZN4cute3eso3ESOILb1ELb0EJNS_6LayoutINS_5tupleIJNS3_IJNS_1CILi4EEENS4_ILi1EEEEEES6_EEENS3_IJNS3_IJS6_NS4_ILi0EEEEEES9_EEEEENS_10ViewEngineINS_8smem_ptrIPfEEEEEEC2ERKSC_RKSH_,($_ZN7cutlass13device_kernelIN5flash19enable_sm80_to_sm89INS1_16FlashAttnBwdSm80INS1_25CollectiveMainloopBwdSm80ILi2ELi2EN4cute5tupleIJNS5_1CILi64EEENS7_ILi128EEES8_EEENS_10bfloat16_tEfNS_4arch4Sm80ELb1ELb0ELb1ELb1ELb0ELb0ELb0ELb0ELi2ELi2ELi4ELi2ELb1EEENS1_24CollectiveEpilogueBwdGQAISA_fSD_Li256ELb1ELb0EEENS1_25SingleTileBwdLPTSchedulerILb1ELi128ELb0EEEEEEEEEvNT_6ParamsE$_ZN4cute3eso3ESOILb1ELb0EJNS_6LayoutINS_5tupleIJNS3_IJNS_1CILi4EEENS4_ILi1EEEEEES6_EEENS3_IJNS3_IJS6_NS4_ILi0EEEEEES9_EEEEEiEEC2ERKSC_RKi - $_ZN7cutlass13device_kernelIN5flash19enable_sm80_to_sm89INS1_16FlashAttnBwdSm80INS1_25CollectiveMainloopBwdSm80ILi2ELi2EN4cute5tupleIJNS5_1CILi64EEENS7_ILi128EEES8_EEENS_10bfloat16_tEfNS_4arch4Sm80ELb1ELb0ELb1ELb1ELb0ELb0ELb0ELb0ELi2ELi2ELi4ELi2ELb1EEENS1_24CollectiveEpilogueBwdGQAISA_fSD_Li256ELb1ELb0EEENS1_25SingleTileBwdLPTSchedulerILb1ELi128ELb0EEEEEEEEEvNT_6ParamsE$_ZN4cute3eso3ESOILb1ELb0EJNS_6LayoutINS_5tupleIJNS3_IJNS_1CILi4EEENS4_ILi1EEEEEES6_EEENS3_IJNS3_IJS6_NS4_ILi0EEEEEES9_EEEEENS_10ViewEngineINS_8smem_ptrIPfEEEEEEC2ERKSC_RKSH_)
$_ZN7cutlass13device_kernelIN5flash19enable_sm80_to_sm89INS1_16FlashAttnBwdSm80INS1_25CollectiveMainloopBwdSm80ILi2ELi2EN4cute5tupleIJNS5_1CILi64EEENS7_ILi128EEES8_EEENS_10bfloat16_tEfNS_4arch4Sm80ELb1ELb0ELb1ELb1ELb0ELb0ELb0ELb0ELi2ELi2ELi4ELi2ELb1EEENS1_24CollectiveEpilogueBwdGQAISA_fSD_Li256ELb1ELb0EEENS1_25SingleTileBwdLPTSchedulerILb1ELi128ELb0EEEEEEEEEvNT_6ParamsE$_ZN4cute3eso3ESOILb1ELb0EJNS_6LayoutINS_5tupleIJNS3_IJNS_1CILi4EEENS4_ILi1EEEEEES6_EEENS3_IJNS3_IJS6_NS4_ILi0EEEEEES9_EEEEENS_10ViewEngineINS_8smem_ptrIPfEEEEEEC2ERKSC_RKSH_:
[----:B------:R-:W-:Y:S02]  /*7520*/  IADD3 R8, R4, -c[0x0][0x20], RZ ;  /* 0x8000080004087a10 */ /* 0x000fe40007ffe0ff */
[----:B------:R-:W-:-:S03]  /*7530*/  MOV R17, 0x0 ;  /* 0x0000000000117802 */ /* 0x000fc60000000f00 */
[----:B------:R1:W-:Y:S01]  /*7540*/  STL.64 [R8], R6 ;  /* 0x0000000608007387 */ /* 0x0003e20000100a00 */
[----:B------:R-:W-:Y:S05]  /*7550*/  RET.REL.NODEC R16 `(_ZN7cutlass13device_kernelIN5flash19enable_sm80_to_sm89INS1_16FlashAttnBwdSm80INS1_25CollectiveMainloopBwdSm80ILi2ELi2EN4cute5tupleIJNS5_1CILi64EEENS7_ILi128EEES8_EEENS_10bfloat16_tEfNS_4arch4Sm80ELb1ELb0ELb1ELb1ELb0ELb0ELb0ELb0ELi2ELi2ELi4ELi2ELb1EEENS1_24CollectiveEpilogueBwdGQAISA_fSD_Li256ELb1ELb0EEENS1_25SingleTileBwdLPTSchedulerILb1ELi128ELb0EEEEEEEEEvNT_6ParamsE) ;  /* 0xffff8aa010007950 */ /* 0x000fea0003c3ffff */
        .type           $_ZN7cutlass13device_kernelIN5flash19enable_sm80_to_sm89INS1_16FlashAttnBwdSm80INS1_25CollectiveMainloopBwdSm80ILi2ELi2EN4cute5tupleIJNS5_1CILi64EEENS7_ILi128EEES8_EEENS_10bfloat16_tEfNS_4arch4Sm80ELb1ELb0ELb1ELb1ELb0ELb0ELb0ELb0ELi2ELi2ELi4ELi2ELb1EEENS1_24CollectiveEpilogueBwdGQAISA_fSD_Li256ELb1ELb0EEENS1_25SingleTileBwdLPTSchedulerILb1ELi128ELb0EEEEEEEEEvNT_6ParamsE$_ZN4cute3eso3ESOILb1ELb0EJNS_6LayoutINS_5tupleIJNS3_IJNS_1CILi4EEENS4_ILi1EEEEEES6_EEENS3_IJNS3_IJS6_NS4_ILi0EEEEEES9_EEEEEiEEC2ERKSC_RKi,@function
        .size           $_ZN7cutlass13device_kernelIN5flash19enable_sm80_to_sm89INS1_16FlashAttnBwdSm80INS1_25CollectiveMainloopBwdSm80ILi2ELi2EN4cute5tupleIJNS5_1CILi64EEENS7_ILi128EEES8_EEENS_10bfloat16_tEfNS_4arch4Sm80ELb1ELb0ELb1ELb1ELb0ELb0ELb0ELb0ELi2ELi2ELi4ELi2ELb1EEENS1_24CollectiveEpilogueBwdGQAISA_fSD_Li256ELb1ELb0EEENS1_25SingleTileBwdLPTSchedulerILb1ELi128ELb0EEEEEEEEEvNT_6ParamsE$_ZN4cute3eso3ESOILb1ELb0EJNS_6LayoutINS_5tupleIJNS3_IJNS_1CILi4EEENS4_ILi1EEEEEES6_EEENS3_IJNS3_IJS6_NS4_ILi0EEEEEES9_EEEEEiEEC2ERKSC_RKi,($_ZN7cutlass13device_kernelIN5flash19enable_sm80_to_sm89INS1_16FlashAttnBwdSm80INS1_25CollectiveMainloopBwdSm80ILi2ELi2EN4cute5tupleIJNS5_1CILi64EEENS7_ILi128EEES8_EEENS_10bfloat16_tEfNS_4arch4Sm80ELb1ELb0ELb1ELb1ELb0ELb0ELb0ELb0ELi2ELi2ELi4ELi2ELb1EEENS1_24CollectiveEpilogueBwdGQAISA_fSD_Li256ELb1ELb0EEENS1_25SingleTileBwdLPTSchedulerILb1ELi128ELb0EEEEEEEEEvNT_6ParamsE$_ZN4cute3eso3ESOILb1ELb0EJNS_6LayoutINS_5tupleIJNS3_IJNS_1CILi8EEENS4_ILi1EEEEEEEEENS3_IJNS3_IJS6_NS4_ILi0EEEEEEEEEEENS_10ViewEngineINS_8gmem_ptrIPKN7cutlass10bfloat16_tEEEEEEEC2ERKSC_RKSK_ - $_ZN7cutlass13device_kernelIN5flash19enable_sm80_to_sm89INS1_16FlashAttnBwdSm80INS1_25CollectiveMainloopBwdSm80ILi2ELi2EN4cute5tupleIJNS5_1CILi64EEENS7_ILi128EEES8_EEENS_10bfloat16_tEfNS_4arch4Sm80ELb1ELb0ELb1ELb1ELb0ELb0ELb0ELb0ELi2ELi2ELi4ELi2ELb1EEENS1_24CollectiveEpilogueBwdGQAISA_fSD_Li256ELb1ELb0EEENS1_25SingleTileBwdLPTSchedulerILb1ELi128ELb0EEEEEEEEEvNT_6ParamsE$_ZN4cute3eso3ESOILb1ELb0EJNS_6LayoutINS_5tupleIJNS3_IJNS_1CILi4EEENS4_ILi1EEEEEES6_EEENS3_IJNS3_IJS6_NS4_ILi0EEEEEES9_EEEEEiEEC2ERKSC_RKi)
$_ZN7cutlass13device_kernelIN5flash19enable_sm80_to_sm89INS1_16FlashAttnBwdSm80INS1_25CollectiveMainloopBwdSm80ILi2ELi2EN4cute5tupleIJNS5_1CILi64EEENS7_ILi128EEES8_EEENS_10bfloat16_tEfNS_4arch4Sm80ELb1ELb0ELb1ELb1ELb0ELb0ELb0ELb0ELi2ELi2ELi4ELi2ELb1EEENS1_24CollectiveEpilogueBwdGQAISA_fSD_Li256ELb1ELb0EEENS1_25SingleTileBwdLPTSchedulerILb1ELi128ELb0EEEEEEEEEvNT_6ParamsE$_ZN4cute3eso3ESOILb1ELb0EJNS_6LayoutINS_5tupleIJNS3_IJNS_1CILi4EEENS4_ILi1EEEEEES6_EEENS3_IJNS3_IJS6_NS4_ILi0EEEEEES9_EEEEEiEEC2ERKSC_RKi:
[----:B------:R-:W-:Y:S02]  /*7560*/  IADD3 R6, R4, -c[0x0][0x20], RZ ;  /* 0x8000080004067a10 */ /* 0x000fe40007ffe0ff */
[----:B------:R-:W-:-:S03]  /*7570*/  MOV R9, 0x0 ;  /* 0x0000000000097802 */ /* 0x000fc60000000f00 */
[----:B------:R1:W-:Y:S01]  /*7580*/  STL [R6], R7 ;  /* 0x0000000706007387 */ /* 0x0003e20000100800 */
[----:B------:R-:W-:Y:S05]  /*7590*/  RET.REL.NODEC R8 `(_ZN7cutlass13device_kernelIN5flash19enable_sm80_to_sm89INS1_16FlashAttnBwdSm80INS1_25CollectiveMainloopBwdSm80ILi2ELi2EN4cute5tupleIJNS5_1CILi64EEENS7_ILi128EEES8_EEENS_10bfloat16_tEfNS_4arch4Sm80ELb1ELb0ELb1ELb1ELb0ELb0ELb0ELb0ELi2ELi2ELi4ELi2ELb1EEENS1_24CollectiveEpilogueBwdGQAISA_fSD_Li256ELb1ELb0EEENS1_25SingleTileBwdLPTSchedulerILb1ELi128ELb0EEEEEEEEEvNT_6ParamsE) ;  /* 0xffff8a6008007950 */ /* 0x000fea0003c3ffff */
        .type           $_ZN7cutlass13device_kernelIN5flash19enable_sm80_to_sm89INS1_16FlashAttnBwdSm80INS1_25CollectiveMainloopBwdSm80ILi2ELi2EN4cute5tupleIJNS5_1CILi64EEENS7_ILi128EEES8_EEENS_10bfloat16_tEfNS_4arch4Sm80ELb1ELb0ELb1ELb1ELb0ELb0ELb0ELb0ELi2ELi2ELi4ELi2ELb1EEENS1_24CollectiveEpilogueBwdGQAISA_fSD_Li256ELb1ELb0EEENS1_25SingleTileBwdLPTSchedulerILb1ELi128ELb0EEEEEEEEEvNT_6ParamsE$_ZN4cute3eso3ESOILb1ELb0EJNS_6LayoutINS_5tupleIJNS3_IJNS_1CILi8EEENS4_ILi1EEEEEEEEENS3_IJNS3_IJS6_NS4_ILi0EEEEEEEEEEENS_10ViewEngineINS_8gmem_ptrIPKN7cutlass10bfloat16_tEEEEEEEC2ERKSC_RKSK_,@function
        .size           $_ZN7cutlass13device_kernelIN5flash19enable_sm80_to_sm89INS1_16FlashAttnBwdSm80INS1_25CollectiveMainloopBwdSm80ILi2ELi2EN4cute5tupleIJNS5_1CILi64EEENS7_ILi128EEES8_EEENS_10bfloat16_tEfNS_4arch4Sm80ELb1ELb0ELb1ELb1ELb0ELb0ELb0ELb0ELi2ELi2ELi4ELi2ELb1EEENS1_24CollectiveEpilogueBwdGQAISA_fSD_Li256ELb1ELb0EEENS1_25SingleTileBwdLPTSchedulerILb1ELi128ELb0EEEEEEEEEvNT_6ParamsE$_ZN4cute3eso3ESOILb1ELb0EJNS_6LayoutINS_5tupleIJNS3_IJNS_1CILi8EEENS4_ILi1EEEEEEEEENS3_IJNS3_IJS6_NS4_ILi0EEEEEEEEEEENS_10ViewEngineINS_8gmem_ptrIPKN7cutlass10bfloat16_tEEEEEEEC2ERKSC_RKSK_,($_ZN7cutlass13device_kernelIN5flash19enable_sm80_to_sm89INS1_16FlashAttnBwdSm80INS1_25CollectiveMainloopBwdSm80ILi2ELi2EN4cute5tupleIJNS5_1CILi64EEENS7_ILi128EEES8_EEENS_10bfloat16_tEfNS_4arch4Sm80ELb1ELb0ELb1ELb1ELb0ELb0ELb0ELb0ELi2ELi2ELi4ELi2ELb1EEENS1_24CollectiveEpilogueBwdGQAISA_fSD_Li256ELb1ELb0EEENS1_25SingleTileBwdLPTSchedulerILb1ELi128ELb0EEEEEEEEEvNT_6ParamsE$_ZN4cute3eso3ESOILb1ELb0EJNS_6LayoutINS_5tupleIJNS3_IJNS_1CILi8EEENS4_ILi1EEEEEEEEENS3_IJNS3_IJS6_NS4_ILi0EEEEEEEEEEENS_10ViewEngineINS_8smem_ptrIPN7cutlass10bfloat16_tEEEEEEEC2ERKSC_RKSJ_ - $_ZN7cutlass13device_kernelIN5flash19enable_sm80_to_sm89INS1_16FlashAttnBwdSm80INS1_25CollectiveMainloopBwdSm80ILi2ELi2EN4cute5tupleIJNS5_1CILi64EEENS7_ILi128EEES8_EEENS_10bfloat16_tEfNS_4arch4Sm80ELb1ELb0ELb1ELb1ELb0ELb0ELb0ELb0ELi2ELi2ELi4ELi2ELb1EEENS1_24CollectiveEpilogueBwdGQAISA_fSD_Li256ELb1ELb0EEENS1_25SingleTileBwdLPTSchedulerILb1ELi128ELb0EEEEEEEEEvNT_6ParamsE$_ZN4cute3eso3ESOILb1ELb0EJNS_6LayoutINS_5tupleIJNS3_IJNS_1CILi8EEENS4_ILi1EEEEEEEEENS3_IJNS3_IJS6_NS4_ILi0EEEEEEEEEEENS_10ViewEngineINS_8gmem_ptrIPKN7cutlass10bfloat16_tEEEEEEEC2ERKSC_RKSK_)
$_ZN7cutlass13device_kernelIN5flash19enable_sm80_to_sm89INS1_16FlashAttnBwdSm80INS1_25CollectiveMainloopBwdSm80ILi2ELi2EN4cute5tupleIJNS5_1CILi64EEENS7_ILi128EEES8_EEENS_10bfloat16_tEfNS_4arch4Sm80ELb1ELb0ELb1ELb1ELb0ELb0ELb0ELb0ELi2ELi2ELi4ELi2ELb1EEENS1_24CollectiveEpilogueBwdGQAISA_fSD_Li256ELb1ELb0EEENS1_25SingleTileBwdLPTSchedulerILb1ELi128ELb0EEEEEEEEEvNT_6ParamsE$_ZN4cute3eso3ESOILb1ELb0EJNS_6LayoutINS_5tupleIJNS3_IJNS_1CILi8EEENS4_ILi1EEEEEEEEENS3_IJNS3_IJS6_NS4_ILi0EEEEEEEEEEENS_10ViewEngineINS_8gmem_ptrIPKN7cutlass10bfloat16_tEEEEEEEC2ERKSC_RKSK_:
[----:B------:R-:W-:Y:S02]  /*75a0*/  IADD3 R8, R4, -c[0x0][0x20], RZ ;  /* 0x8000080004087a10 */ /* 0x000fe40007ffe0ff */
[----:B------:R-:W-:-:S03]  /*75b0*/  MOV R11, 0x0 ;  /* 0x00000000000b7802 */ /* 0x000fc60000000f00 */
[----:B------:R1:W-:Y:S01]  /*75c0*/  STL.64 [R8], R6 ;  /* 0x0000000608007387 */ /* 0x0003e20000100a00 */
[----:B------:R-:W-:Y:S05]  /*75d0*/  RET.REL.NODEC R10 `(_ZN7cutlass13device_kernelIN5flash19enable_sm80_to_sm89INS1_16FlashAttnBwdSm80INS1_25CollectiveMainloopBwdSm80ILi2ELi2EN4cute5tupleIJNS5_1CILi64EEENS7_ILi128EEES8_EEENS_10bfloat16_tEfNS_4arch4Sm80ELb1ELb0ELb1ELb1ELb0ELb0ELb0ELb0ELi2ELi2ELi4ELi2ELb1EEENS1_24CollectiveEpilogueBwdGQAISA_fSD_Li256ELb1ELb0EEENS1_25SingleTileBwdLPTSchedulerILb1ELi128ELb0EEEEEEEEEvNT_6ParamsE) ;  /* 0xffff8a200a007950 */ /* 0x000fea0003c3ffff */
        .type           $_ZN7cutlass13device_kernelIN5flash19enable_sm80_to_sm89INS1_16FlashAttnBwdSm80INS1_25CollectiveMainloopBwdSm80ILi2ELi2EN4cute5tupleIJNS5_1CILi64EEENS7_ILi128EEES8_EEENS_10bfloat16_tEfNS_4arch4Sm80ELb1ELb0ELb1ELb1ELb0ELb0ELb0ELb0ELi2ELi2ELi4ELi2ELb1EEENS1_24CollectiveEpilogueBwdGQAISA_fSD_Li256ELb1ELb0EEENS1_25SingleTileBwdLPTSchedulerILb1ELi128ELb0EEEEEEEEEvNT_6ParamsE$_ZN4cute3eso3ESOILb1ELb0EJNS_6LayoutINS_5tupleIJNS3_IJNS_1CILi8EEENS4_ILi1EEEEEEEEENS3_IJNS3_IJS6_NS4_ILi0EEEEEEEEEEENS_10ViewEngineINS_8smem_ptrIPN7cutlass10bfloat16_tEEEEEEEC2ERKSC_RKSJ_,@function
        .size           $_ZN7cutlass13device_kernelIN5flash19enable_sm80_to_sm89INS1_16FlashAttnBwdSm80INS1_25CollectiveMainloopBwdSm80ILi2ELi2EN4cute5tupleIJNS5_1CILi64EEENS7_ILi128EEES8_EEENS_10bfloat16_tEfNS_4arch4Sm80ELb1ELb0ELb1ELb1ELb0ELb0ELb0ELb0ELi2ELi2ELi4ELi2ELb1EEENS1_24CollectiveEpilogueBwdGQAISA_fSD_Li256ELb1ELb0EEENS1_25SingleTileBwdLPTSchedulerILb1ELi128ELb0EEEEEEEEEvNT_6ParamsE$_ZN4cute3eso3ESOILb1ELb0EJNS_6LayoutINS_5tupleIJNS3_IJNS_1CILi8EEENS4_ILi1EEEEEEEEENS3_IJNS3_IJS6_NS4_ILi0EEEEEEEEEEENS_10ViewEngineINS_8smem_ptrIPN7cutlass10bfloat16_tEEEEEEEC2ERKSC_RKSJ_,($_ZN7cutlass13device_kernelIN5flash19enable_sm80_to_sm89INS1_16FlashAttnBwdSm80INS1_25CollectiveMainloopBwdSm80ILi2ELi2EN4cute5tupleIJNS5_1CILi64EEENS7_ILi128EEES8_EEENS_10bfloat16_tEfNS_4arch4Sm80ELb1ELb0ELb1ELb1ELb0ELb0ELb0ELb0ELi2ELi2ELi4ELi2ELb1EEENS1_24CollectiveEpilogueBwdGQAISA_fSD_Li256ELb1ELb0EEENS1_25SingleTileBwdLPTSchedulerILb1ELi128ELb0EEEEEEEEEvNT_6ParamsE$_ZN4cute3eso3ESOILb1ELb0EJNS_6LayoutINS_5tupleIJNS3_IJNS_1CILi8EEENS4_ILi1EEEEEEEEENS3_IJNS3_IJS6_NS4_ILi0EEEEEEEEEEEiEEC2ERKSC_RKi - $_ZN7cutlass13device_kernelIN5flash19enable_sm80_to_sm89INS1_16FlashAttnBwdSm80INS1_25CollectiveMainloopBwdSm80ILi2ELi2EN4cute5tupleIJNS5_1CILi64EEENS7_ILi128EEES8_EEENS_10bfloat16_tEfNS_4arch4Sm80ELb1ELb0ELb1ELb1ELb0ELb0ELb0ELb0ELi2ELi2ELi4ELi2ELb1EEENS1_24CollectiveEpilogueBwdGQAISA_fSD_Li256ELb1ELb0EEENS1_25SingleTileBwdLPTSchedulerILb1ELi128ELb0EEEEEEEEEvNT_6ParamsE$_ZN4cute3eso3ESOILb1ELb0EJNS_6LayoutINS_5tupleIJNS3_IJNS_1CILi8EEENS4_ILi1EEEEEEEEENS3_IJNS3_IJS6_NS4_ILi0EEEEEEEEEEENS_10ViewEngineINS_8smem_ptrIPN7cutlass10bfloat16_tEEEEEEEC2ERKSC_RKSJ_)
$_ZN7cutlass13device_kernelIN5flash19enable_sm80_to_sm89INS1_16FlashAttnBwdSm80INS1_25CollectiveMainloopBwdSm80ILi2ELi2EN4cute5tupleIJNS5_1CILi64EEENS7_ILi128EEES8_EEENS_10bfloat16_tEfNS_4arch4Sm80ELb1ELb0ELb1ELb1ELb0ELb0ELb0ELb0ELi2ELi2ELi4ELi2ELb1EEENS1_24CollectiveEpilogueBwdGQAISA_fSD_Li256ELb1ELb0EEENS1_25SingleTileBwdLPTSchedulerILb1ELi128ELb0EEEEEEEEEvNT_6ParamsE$_ZN4cute3eso3ESOILb1ELb0EJNS_6LayoutINS_5tupleIJNS3_IJNS_1CILi8EEENS4_ILi1EEEEEEEEENS3_IJNS3_IJS6_NS4_ILi0EEEEEEEEEEENS_10ViewEngineINS_8smem_ptrIPN7cutlass10bfloat16_tEEEEEEEC2ERKSC_RKSJ_:
[----:B------:R-:W-:Y:S01]  /*75e0*/  IADD3 R8, R4, -c[0x0][0x20], RZ ;  /* 0x8000080004087a10 */ /* 0x000fe20007ffe0ff */
[----:B------:R-:W-:Y:S01]  /*75f0*/  IMAD.MOV.U32 R128, RZ, RZ, R16 ;  /* 0x000000ffff807224 */ /* 0x000fe200078e0010 */
[----:B------:R-:W-:-:S03]  /*7600*/  MOV R129, 0x0 ;  /* 0x0000000000817802 */ /* 0x000fc60000000f00 */
[----:B------:R1:W-:Y:S01]  /*7610*/  STL.64 [R8], R6 ;  /* 0x0000000608007387 */ /* 0x0003e20000100a00 */
[----:B------:R-:W-:Y:S05]  /*7620*/  RET.REL.NODEC R128 `(_ZN7cutlass13device_kernelIN5flash19enable_sm80_to_sm89INS1_16FlashAttnBwdSm80INS1_25CollectiveMainloopBwdSm80ILi2ELi2EN4cute5tupleIJNS5_1CILi64EEENS7_ILi128EEES8_EEENS_10bfloat16_tEfNS_4arch4Sm80ELb1ELb0ELb1ELb1ELb0ELb0ELb0ELb0ELi2ELi2ELi4ELi2ELb1EEENS1_24CollectiveEpilogueBwdGQAISA_fSD_Li256ELb1ELb0EEENS1_25SingleTileBwdLPTSchedulerILb1ELi128ELb0EEEEEEEEEvNT_6ParamsE) ;  /* 0xffff89d080007950 */ /* 0x000fea0003c3ffff */
        .type           $_ZN7cutlass13device_kernelIN5flash19enable_sm80_to_sm89INS1_16FlashAttnBwdSm80INS1_25CollectiveMainloopBwdSm80ILi2ELi2EN4cute5tupleIJNS5_1CILi64EEENS7_ILi128EEES8_EEENS_10bfloat16_tEfNS_4arch4Sm80ELb1ELb0ELb1ELb1ELb0ELb0ELb0ELb0ELi2ELi2ELi4ELi2ELb1EEENS1_24CollectiveEpilogueBwdGQAISA_fSD_Li256ELb1ELb0EEENS1_25SingleTileBwdLPTSchedulerILb1ELi128ELb0EEEEEEEEEvNT_6ParamsE$_ZN4cute3eso3ESOILb1ELb0EJNS_6LayoutINS_5tupleIJNS3_IJNS_1CILi8EEENS4_ILi1EEEEEEEEENS3_IJNS3_IJS6_NS4_ILi0EEEEEEEEEEEiEEC2ERKSC_RKi,@function
        .size           $_ZN7cutlass13device_kernelIN5flash19enable_sm80_to_sm89INS1_16FlashAttnBwdSm80INS1_25CollectiveMainloopBwdSm80ILi2ELi2EN4cute5tupleIJNS5_1CILi64EEENS7_ILi128EEES8_EEENS_10bfloat16_tEfNS_4arch4Sm80ELb1ELb0ELb1ELb1ELb0ELb0ELb0ELb0ELi2ELi2ELi4ELi2ELb1EEENS1_24CollectiveEpilogueBwdGQAISA_fSD_Li256ELb1ELb0EEENS1_25SingleTileBwdLPTSchedulerILb1ELi128ELb0EEEEEEEEEvNT_6ParamsE$_ZN4cute3eso3ESOILb1ELb0EJNS_6LayoutINS_5tupleIJNS3_IJNS_1CILi8EEENS4_ILi1EEEEEEEEENS3_IJNS3_IJS6_NS4_ILi0EEEEEEEEEEEiEEC2ERKSC_RKi,($_ZN7cutlass13device_kernelIN5flash19enable_sm80_to_sm89INS1_16FlashAttnBwdSm80INS1_25CollectiveMainloopBwdSm80ILi2ELi2EN4cute5tupleIJNS5_1CILi64EEENS7_ILi128EEES8_EEENS_10bfloat16_tEfNS_4arch4Sm80ELb1ELb0ELb1ELb1ELb0ELb0ELb0ELb0ELi2ELi2ELi4ELi2ELb1EEENS1_24CollectiveEpilogueBwdGQAISA_fSD_Li256ELb1ELb0EEENS1_25SingleTileBwdLPTSchedulerILb1ELi128ELb0EEEEEEEEEvNT_6ParamsE$_ZN4cute3eso3ESOILb1ELb0EJNS_6LayoutINS_5tupleIJNS3_IJNS_1CILi8EEENS4_ILi1EEEEEEEEENS3_IJNS3_IJS6_NS4_ILi0EEEEEEEEEEElEEC2ERKSC_RKl - $_ZN7cutlass13device_kernelIN5flash19enable_sm80_to_sm89INS1_16FlashAttnBwdSm80INS1_25CollectiveMainloopBwdSm80ILi2ELi2EN4cute5tupleIJNS5_1CILi64EEENS7_ILi128EEES8_EEENS_10bfloat16_tEfNS_4arch4Sm80ELb1ELb0ELb1ELb1ELb0ELb0ELb0ELb0ELi2ELi2ELi4ELi2ELb1EEENS1_24CollectiveEpilogueBwdGQAISA_fSD_Li256ELb1ELb0EEENS1_25SingleTileBwdLPTSchedulerILb1ELi128ELb0EEEEEEEEEvNT_6ParamsE$_ZN4cute3eso3ESOILb1ELb0EJNS_6LayoutINS_5tupleIJNS3_IJNS_1CILi8EEENS4_ILi1EEEEEEEEENS3_IJNS3_IJS6_NS4_ILi0EEEEEEEEEEEiEEC2ERKSC_RKi)
$_ZN7cutlass13device_kernelIN5flash19enable_sm80_to_sm89INS1_16FlashAttnBwdSm80INS1_25CollectiveMainloopBwdSm80ILi2ELi2EN4cute5tupleIJNS5_1CILi64EEENS7_ILi128EEES8_EEENS_10bfloat16_tEfNS_4arch4Sm80ELb1ELb0ELb1ELb1ELb0ELb0ELb0ELb0ELi2ELi2ELi4ELi2ELb1EEENS1_24CollectiveEpilogueBwdGQAISA_fSD_Li256ELb1ELb0EEENS1_25SingleTileBwdLPTSchedulerILb1ELi128ELb0EEEEEEEEEvNT_6ParamsE$_ZN4cute3eso3ESOILb1ELb0EJNS_6LayoutINS_5tupleIJNS3_IJNS_1CILi8EEENS4_ILi1EEEEEEEEENS3_IJNS3_IJS6_NS4_ILi0EEEEEEEEEEEiEEC2ERKSC_RKi:
[----:B------:R-:W-:Y:S02]  /*7630*/  IADD3 R6, R4, -c[0x0][0x20], RZ ;  /* 0x8000080004067a10 */ /* 0x000fe40007ffe0ff */
[----:B------:R-:W-:-:S03]  /*7640*/  MOV R9, 0x0 ;  /* 0x0000000000097802 */ /* 0x000fc60000000f00 */
[----:B------:R1:W-:Y:S01]  /*7650*/  STL [R6], R7 ;  /* 0x0000000706007387 */ /* 0x0003e20000100800 */
[----:B------:R-:W-:Y:S05]  /*7660*/  RET.REL.NODEC R8 `(_ZN7cutlass13device_kernelIN5flash19enable_sm80_to_sm89INS1_16FlashAttnBwdSm80INS1_25CollectiveMainloopBwdSm80ILi2ELi2EN4cute5tupleIJNS5_1CILi64EEENS7_ILi128EEES8_EEENS_10bfloat16_tEfNS_4arch4Sm80ELb1ELb0ELb1ELb1ELb0ELb0ELb0ELb0ELi2ELi2ELi4ELi2ELb1EEENS1_24CollectiveEpilogueBwdGQAISA_fSD_Li256ELb1ELb0EEENS1_25SingleTileBwdLPTSchedulerILb1ELi128ELb0EEEEEEEEEvNT_6ParamsE) ;  /* 0xffff899008007950 */ /* 0x000fea0003c3ffff */
        .type           $_ZN7cutlass13device_kernelIN5flash19enable_sm80_to_sm89INS1_16FlashAttnBwdSm80INS1_25CollectiveMainloopBwdSm80ILi2ELi2EN4cute5tupleIJNS5_1CILi64EEENS7_ILi128EEES8_EEENS_10bfloat16_tEfNS_4arch4Sm80ELb1ELb0ELb1ELb1ELb0ELb0ELb0ELb0ELi2ELi2ELi4ELi2ELb1EEENS1_24CollectiveEpilogueBwdGQAISA_fSD_Li256ELb1ELb0EEENS1_25SingleTileBwdLPTSchedulerILb1ELi128ELb0EEEEEEEEEvNT_6ParamsE$_ZN4cute3eso3ESOILb1ELb0EJNS_6LayoutINS_5tupleIJNS3_IJNS_1CILi8EEENS4_ILi1EEEEEEEEENS3_IJNS3_IJS6_NS4_ILi0EEEEEEEEEEElEEC2ERKSC_RKl,@function
        .size           $_ZN7cutlass13device_kernelIN5flash19enable_sm80_to_sm89INS1_16FlashAttnBwdSm80INS1_25CollectiveMainloopBwdSm80ILi2ELi2EN4cute5tupleIJNS5_1CILi64EEENS7_ILi128EEES8_EEENS_10bfloat16_tEfNS_4arch4Sm80ELb1ELb0ELb1ELb1ELb0ELb0ELb0ELb0ELi2ELi2ELi4ELi2ELb1EEENS1_24CollectiveEpilogueBwdGQAISA_fSD_Li256ELb1ELb0EEENS1_25SingleTileBwdLPTSchedulerILb1ELi128ELb0EEEEEEEEEvNT_6ParamsE$_ZN4cute3eso3ESOILb1ELb0EJNS_6LayoutINS_5tupleIJNS3_IJNS_1CILi8EEENS4_ILi1EEEEEEEEENS3_IJNS3_IJS6_NS4_ILi0EEEEEEEEEEElEEC2ERKSC_RKl,($_ZN7cutlass13device_kernelIN5flash19enable_sm80_to_sm89INS1_16FlashAttnBwdSm80INS1_25CollectiveMainloopBwdSm80ILi2ELi2EN4cute5tupleIJNS5_1CILi64EEENS7_ILi128EEES8_EEENS_10bfloat16_tEfNS_4arch4Sm80ELb1ELb0ELb1ELb1ELb0ELb0ELb0ELb0ELi2ELi2ELi4ELi2ELb1EEENS1_24CollectiveEpilogueBwdGQAISA_fSD_Li256ELb1ELb0EEENS1_25SingleTileBwdLPTSchedulerILb1ELi128ELb0EEEEEEEEEvNT_6ParamsE$_ZN4cute3eso3ESOILb1ELb0EJNS_6LayoutINS_5tupleIJNS3_IJNS_1CILi8EEENS4_ILi1EEEEEENS4_ILi2EEES6_EEENS3_IJNS3_IJS6_NS4_ILi0EEEEEENS4_ILi2048EEESA_EEEEENS_10ViewEngineINS_8smem_ptrIPN7cutlass10bfloat16_tEEEEEEEC2ERKSE_RKSL_ - $_ZN7cutlass13device_kernelIN5flash19enable_sm80_to_sm89INS1_16FlashAttnBwdSm80INS1_25CollectiveMainloopBwdSm80ILi2ELi2EN4cute5tupleIJNS5_1CILi64EEENS7_ILi128EEES8_EEENS_10bfloat16_tEfNS_4arch4Sm80ELb1ELb0ELb1ELb1ELb0ELb0ELb0ELb0ELi2ELi2ELi4ELi2ELb1EEENS1_24CollectiveEpilogueBwdGQAISA_fSD_Li256ELb1ELb0EEENS1_25SingleTileBwdLPTSchedulerILb1ELi128ELb0EEEEEEEEEvNT_6ParamsE$_ZN4cute3eso3ESOILb1ELb0EJNS_6LayoutINS_5tupleIJNS3_IJNS_1CILi8EEENS4_ILi1EEEEEEEEENS3_IJNS3_IJS6_NS4_ILi0EEEEEEEEEEElEEC2ERKSC_RKl)
$_ZN7cutlass13device_kernelIN5flash19enable_sm80_to_sm89INS1_16FlashAttnBwdSm80INS1_25CollectiveMainloopBwdSm80ILi2ELi2EN4cute5tupleIJNS5_1CILi64EEENS7_ILi128EEES8_EEENS_10bfloat16_tEfNS_4arch4Sm80ELb1ELb0ELb1ELb1ELb0ELb0ELb0ELb0ELi2ELi2ELi4ELi2ELb1EEENS1_24CollectiveEpilogueBwdGQAISA_fSD_Li256ELb1ELb0EEENS1_25SingleTileBwdLPTSchedulerILb1ELi128ELb0EEEEEEEEEvNT_6ParamsE$_ZN4cute3eso3ESOILb1ELb0EJNS_6LayoutINS_5tupleIJNS3_IJNS_1CILi8EEENS4_ILi1EEEEEEEEENS3_IJNS3_IJS6_NS4_ILi0EEEEEEEEEEElEEC2ERKSC_RKl:
[----:B------:R-:W-:Y:S01]  /*7670*/  IADD3 R6, R4, -c[0x0][0x20], RZ ;  /* 0x8000080004067a10 */ /* 0x000fe20007ffe0ff */
[----:B------:R-:W-:Y:S01]  /*7680*/  IMAD.MOV.U32 R11, RZ, RZ, R7 ;  /* 0x000000ffff0b7224 */ /* 0x000fe200078e0007 */
[----:B------:R-:W-:-:S04]  /*7690*/  MOV R9, 0x0 ;  /* 0x0000000000097802 */ /* 0x000fc80000000f00 */
[----:B------:R1:W-:Y:S01]  /*76a0*/  STL.64 [R6], R10 ;  /* 0x0000000a06007387 */ /* 0x0003e20000100a00 */
[----:B------:R-:W-:Y:S05]  /*76b0*/  RET.REL.NODEC R8 `(_ZN7cutlass13device_kernelIN5flash19enable_sm80_to_sm89INS1_16FlashAttnBwdSm80INS1_25CollectiveMainloopBwdSm80ILi2ELi2EN4cute5tupleIJNS5_1CILi64EEENS7_ILi128EEES8_EEENS_10bfloat16_tEfNS_4arch4Sm80ELb1ELb0ELb1ELb1ELb0ELb0ELb0ELb0ELi2ELi2ELi4ELi2ELb1EEENS1_24CollectiveEpilogueBwdGQAISA_fSD_Li256ELb1ELb0EEENS1_25SingleTileBwdLPTSchedulerILb1ELi128ELb0EEEEEEEEEvNT_6ParamsE) ;  /* 0xffff894008007950 */ /* 0x000fea0003c3ffff */
        .type           $_ZN7cutlass13device_kernelIN5flash19enable_sm80_to_sm89INS1_16FlashAttnBwdSm80INS1_25CollectiveMainloopBwdSm80ILi2ELi2EN4cute5tupleIJNS5_1CILi64EEENS7_ILi128EEES8_EEENS_10bfloat16_tEfNS_4arch4Sm80ELb1ELb0ELb1ELb1ELb0ELb0ELb0ELb0ELi2ELi2ELi4ELi2ELb1EEENS1_24CollectiveEpilogueBwdGQAISA_fSD_Li256ELb1ELb0EEENS1_25SingleTileBwdLPTSchedulerILb1ELi128ELb0EEEEEEEEEvNT_6ParamsE$_ZN4cute3eso3ESOILb1ELb0EJNS_6LayoutINS_5tupleIJNS3_IJNS_1CILi8EEENS4_ILi1EEEEEENS4_ILi2EEES6_EEENS3_IJNS3_IJS6_NS4_ILi0EEEEEENS4_ILi2048EEESA_EEEEENS_10ViewEngineINS_8smem_ptrIPN7cutlass10bfloat16_tEEEEEEEC2ERKSE_RKSL_,@function
        .size           $_ZN7cutlass13device_kernelIN5flash19enable_sm80_to_sm89INS1_16FlashAttnBwdSm80INS1_25CollectiveMainloopBwdSm80ILi2ELi2EN4cute5tupleIJNS5_1CILi64EEENS7_ILi128EEES8_EEENS_10bfloat16_tEfNS_4arch4Sm80ELb1ELb0ELb1ELb1ELb0ELb0ELb0ELb0ELi2ELi2ELi4ELi2ELb1EEENS1_24CollectiveEpilogueBwdGQAISA_fSD_Li256ELb1ELb0EEENS1_25SingleTileBwdLPTSchedulerILb1ELi128ELb0EEEEEEEEEvNT_6ParamsE$_ZN4cute3eso3ESOILb1ELb0EJNS_6LayoutINS_5tupleIJNS3_IJNS_1CILi8EEENS4_ILi1EEEEEENS4_ILi2EEES6_EEENS3_IJNS3_IJS6_NS4_ILi0EEEEEENS4_ILi2048EEESA_EEEEENS_10ViewEngineINS_8smem_ptrIPN7cutlass10bfloat16_tEEEEEEEC2ERKSE_RKSL_,($_ZN7cutlass13device_kernelIN5flash19enable_sm80_to_sm89INS1_16FlashAttnBwdSm80INS1_25CollectiveMainloopBwdSm80ILi2ELi2EN4cute5tupleIJNS5_1CILi64EEENS7_ILi128EEES8_EEENS_10bfloat16_tEfNS_4arch4Sm80ELb1ELb0ELb1ELb1ELb0ELb0ELb0ELb0ELi2ELi2ELi4ELi2ELb1EEENS1_24CollectiveEpilogueBwdGQAISA_fSD_Li256ELb1ELb0EEENS1_25SingleTileBwdLPTSchedulerILb1ELi128ELb0EEEEEEEEEvNT_6ParamsE$_ZN4cute3eso3ESOILb1ELb0EJNS_6LayoutINS_5tupleIJNS3_IJNS_1CILi8EEENS4_ILi1EEEEEENS4_ILi2EEES6_EEENS3_IJNS3_IJS6_NS4_ILi0EEEEEENS4_ILi2048EEESA_EEEEEiEEC2ERKSE_RKi - $_ZN7cutlass13device_kernelIN5flash19enable_sm80_to_sm89INS1_16FlashAttnBwdSm80INS1_25CollectiveMainloopBwdSm80ILi2ELi2EN4cute5tupleIJNS5_1CILi64EEENS7_ILi128EEES8_EEENS_10bfloat16_tEfNS_4arch4Sm80ELb1ELb0ELb1ELb1ELb0ELb0ELb0ELb0ELi2ELi2ELi4ELi2ELb1EEENS1_24CollectiveEpilogueBwdGQAISA_fSD_Li256ELb1ELb0EEENS1_25SingleTileBwdLPTSchedulerILb1ELi128ELb0EEEEEEEEEvNT_6ParamsE$_ZN4cute3eso3ESOILb1ELb0EJNS_6LayoutINS_5tupleIJNS3_IJNS_1CILi8EEENS4_ILi1EEEEEENS4_ILi2EEES6_EEENS3_IJNS3_IJS6_NS4_ILi0EEEEEENS4_ILi2048EEESA_EEEEENS_10ViewEngineINS_8smem_ptrIPN7cutlass10bfloat16_tEEEEEEEC2ERKSE_RKSL_)
$_ZN7cutlass13device_kernelIN5flash19enable_sm80_to_sm89INS1_16FlashAttnBwdSm80INS1_25CollectiveMainloopBwdSm80ILi2ELi2EN4cute5tupleIJNS5_1CILi64EEENS7_ILi128EEES8_EEENS_10bfloat16_tEfNS_4arch4Sm80ELb1ELb0ELb1ELb1ELb0ELb0ELb0ELb0ELi2ELi2ELi4ELi2ELb1EEENS1_24CollectiveEpilogueBwdGQAISA_fSD_Li256ELb1ELb0EEENS1_25SingleTileBwdLPTSchedulerILb1ELi128ELb0EEEEEEEEEvNT_6ParamsE$_ZN4cute3eso3ESOILb1ELb0EJNS_6LayoutINS_5tupleIJNS3_IJNS_1CILi8EEENS4_ILi1EEEEEENS4_ILi2EEES6_EEENS3_IJNS3_IJS6_NS4_ILi0EEEEEENS4_ILi2048EEESA_EEEEENS_10ViewEngineINS_8smem_ptrIPN7cutlass10bfloat16_tEEEEEEEC2ERKSE_RKSL_:
[----:B------:R-:W-:Y:S02]  /*76c0*/  IADD3 R8, R4, -c[0x0][0x20], RZ ;  /* 0x8000080004087a10 */ /* 0x000fe40007ffe0ff */
[----:B------:R-:W-:-:S03]  /*76d0*/  MOV R11, 0x0 ;  /* 0x00000000000b7802 */ /* 0x000fc60000000f00 */
[----:B------:R1:W-:Y:S01]  /*76e0*/  STL.64 [R8], R6 ;  /* 0x0000000608007387 */ /* 0x0003e20000100a00 */
[----:B------:R-:W-:Y:S05]  /*76f0*/  RET.REL.NODEC R10 `(_ZN7cutlass13device_kernelIN5flash19enable_sm80_to_sm89INS1_16FlashAttnBwdSm80INS1_25CollectiveMainloopBwdSm80ILi2ELi2EN4cute5tupleIJNS5_1CILi64EEENS7_ILi128EEES8_EEENS_10bfloat16_tEfNS_4arch4Sm80ELb1ELb0ELb1ELb1ELb0ELb0ELb0ELb0ELi2ELi2ELi4ELi2ELb1EEENS1_24CollectiveEpilogueBwdGQAISA_fSD_Li256ELb1ELb0EEENS1_25SingleTileBwdLPTSchedulerILb1ELi128ELb0EEEEEEEEEvNT_6ParamsE) ;  /* 0xffff89000a007950 */ /* 0x000fea0003c3ffff */
        .type           $_ZN7cutlass13device_kernelIN5flash19enable_sm80_to_sm89INS1_16FlashAttnBwdSm80INS1_25CollectiveMainloopBwdSm80ILi2ELi2EN4cute5tupleIJNS5_1CILi64EEENS7_ILi128EEES8_EEENS_10bfloat16_tEfNS_4arch4Sm80ELb1ELb0ELb1ELb1ELb0ELb0ELb0ELb0ELi2ELi2ELi4ELi2ELb1EEENS1_24CollectiveEpilogueBwdGQAISA_fSD_Li256ELb1ELb0EEENS1_25SingleTileBwdLPTSchedulerILb1ELi128ELb0EEEEEEEEEvNT_6ParamsE$_ZN4cute3eso3ESOILb1ELb0EJNS_6LayoutINS_5tupleIJNS3_IJNS_1CILi8EEENS4_ILi1EEEEEENS4_ILi2EEES6_EEENS3_IJNS3_IJS6_NS4_ILi0EEEEEENS4_ILi2048EEESA_EEEEEiEEC2ERKSE_RKi,@function
        .size           $_ZN7cutlass13device_kernelIN5flash19enable_sm80_to_sm89INS1_16FlashAttnBwdSm80INS1_25CollectiveMainloopBwdSm80ILi2ELi2EN4cute5tupleIJNS5_1CILi64EEENS7_ILi128EEES8_EEENS_10bfloat16_tEfNS_4arch4Sm80ELb1ELb0ELb1ELb1ELb0ELb0ELb0ELb0ELi2ELi2ELi4ELi2ELb1EEENS1_24CollectiveEpilogueBwdGQAISA_fSD_Li256ELb1ELb0EEENS1_25SingleTileBwdLPTSchedulerILb1ELi128ELb0EEEEEEEEEvNT_6ParamsE$_ZN4cute3eso3ESOILb1ELb0EJNS_6LayoutINS_5tupleIJNS3_IJNS_1CILi8EEENS4_ILi1EEEEEENS4_ILi2EEES6_EEENS3_IJNS3_IJS6_NS4_ILi0EEEEEENS4_ILi2048EEESA_EEEEEiEEC2ERKSE_RKi,($_ZN7cutlass13device_kernelIN5flash19enable_sm80_to_sm89INS1_16FlashAttnBwdSm80INS1_25CollectiveMainloopBwdSm80ILi2ELi2EN4cute5tupleIJNS5_1CILi64EEENS7_ILi128EEES8_EEENS_10bfloat16_tEfNS_4arch4Sm80ELb1ELb0ELb1ELb1ELb0ELb0ELb0ELb0ELi2ELi2ELi4ELi2ELb1EEENS1_24CollectiveEpilogueBwdGQAISA_fSD_Li256ELb1ELb0EEENS1_25SingleTileBwdLPTSchedulerILb1ELi128ELb0EEEEEEEEEvNT_6ParamsE$_ZN4cute5tupleIJNS0_IJNS0_IJNS_1CILi8EEENS1_ILi1EEEEEENS1_ILi2EEES3_EEENS0_IJNS0_IJS3_NS1_ILi0EEEEEElS7_EEEEEC2ERKS6_RKS9_ - $_ZN7cutlass13device_kernelIN5flash19enable_sm80_to_sm89INS1_16FlashAttnBwdSm80INS1_25CollectiveMainloopBwdSm80ILi2ELi2EN4cute5tupleIJNS5_1CILi64EEENS7_ILi128EEES8_EEENS_10bfloat16_tEfNS_4arch4Sm80ELb1ELb0ELb1ELb1ELb0ELb0ELb0ELb0ELi2ELi2ELi4ELi2ELb1EEENS1_24CollectiveEpilogueBwdGQAISA_fSD_Li256ELb1ELb0EEENS1_25SingleTileBwdLPTSchedulerILb1ELi128ELb0EEEEEEEEEvNT_6ParamsE$_ZN4cute3eso3ESOILb1ELb0EJNS_6LayoutINS_5tupleIJNS3_IJNS_1CILi8EEENS4_ILi1EEEEEENS4_ILi2EEES6_EEENS3_IJNS3_IJS6_NS4_ILi0EEEEEENS4_ILi2048EEESA_EEEEEiEEC2ERKSE_RKi)
$_ZN7cutlass13device_kernelIN5flash19enable_sm80_to_sm89INS1_16FlashAttnBwdSm80INS1_25CollectiveMainloopBwdSm80ILi2ELi2EN4cute5tupleIJNS5_1CILi64EEENS7_ILi128EEES8_EEENS_10bfloat16_tEfNS_4arch4Sm80ELb1ELb0ELb1ELb1ELb0ELb0ELb0ELb0ELi2ELi2ELi4ELi2ELb1EEENS1_24CollectiveEpilogueBwdGQAISA_fSD_Li256ELb1ELb0EEENS1_25SingleTileBwdLPTSchedulerILb1ELi128ELb0EEEEEEEEEvNT_6ParamsE$_ZN4cute3eso3ESOILb1ELb0EJNS_6LayoutINS_5tupleIJNS3_IJNS_1CILi8EEENS4_ILi1EEEEEENS4_ILi2EEES6_EEENS3_IJNS3_IJS6_NS4_ILi0EEEEEENS4_ILi2048EEESA_EEEEEiEEC2ERKSE_RKi:
[----:B------:R-:W-:Y:S02]  /*7700*/  IADD3 R6, R4, -c[0x0][0x20], RZ ;  /* 0x8000080004067a10 */ /* 0x000fe40007ffe0ff */
[----:B------:R-:W-:-:S03]  /*7710*/  MOV R9, 0x0 ;  /* 0x0000000000097802 */ /* 0x000fc60000000f00 */
[----:B------:R1:W-:Y:S01]  /*7720*/  STL [R6], R7 ;  /* 0x0000000706007387 */ /* 0x0003e20000100800 */
[----:B------:R-:W-:Y:S05]  /*7730*/  RET.REL.NODEC R8 `(_ZN7cutlass13device_kernelIN5flash19enable_sm80_to_sm89INS1_16FlashAttnBwdSm80INS1_25CollectiveMainloopBwdSm80ILi2ELi2EN4cute5tupleIJNS5_1CILi64EEENS7_ILi128EEES8_EEENS_10bfloat16_tEfNS_4arch4Sm80ELb1ELb0ELb1ELb1ELb0ELb0ELb0ELb0ELi2ELi2ELi4ELi2ELb1EEENS1_24CollectiveEpilogueBwdGQAISA_fSD_Li256ELb1ELb0EEENS1_25SingleTileBwdLPTSchedulerILb1ELi128ELb0EEEEEEEEEvNT_6ParamsE) ;  /* 0xffff88c008007950 */ /* 0x000fea0003c3ffff */
        .type           $_ZN7cutlass13device_kernelIN5flash19enable_sm80_to_sm89INS1_16FlashAttnBwdSm80INS1_25CollectiveMainloopBwdSm80ILi2ELi2EN4cute5tupleIJNS5_1CILi64EEENS7_ILi128EEES8_EEENS_10bfloat16_tEfNS_4arch4Sm80ELb1ELb0ELb1ELb1ELb0ELb0ELb0ELb0ELi2ELi2ELi4ELi2ELb1EEENS1_24CollectiveEpilogueBwdGQAISA_fSD_Li256ELb1ELb0EEENS1_25SingleTileBwdLPTSchedulerILb1ELi128ELb0EEEEEEEEEvNT_6ParamsE$_ZN4cute5tupleIJNS0_IJNS0_IJNS_1CILi8EEENS1_ILi1EEEEEENS1_ILi2EEES3_EEENS0_IJNS0_IJS3_NS1_ILi0EEEEEElS7_EEEEEC2ERKS6_RKS9_,@function
        .size           $_ZN7cutlass13device_kernelIN5flash19enable_sm80_to_sm89INS1_16FlashAttnBwdSm80INS1_25CollectiveMainloopBwdSm80ILi2ELi2EN4cute5tupleIJNS5_1CILi64EEENS7_ILi128EEES8_EEENS_10bfloat16_tEfNS_4arch4Sm80ELb1ELb0ELb1ELb1ELb0ELb0ELb0ELb0ELi2ELi2ELi4ELi2ELb1EEENS1_24CollectiveEpilogueBwdGQAISA_fSD_Li256ELb1ELb0EEENS1_25SingleTileBwdLPTSchedulerILb1ELi128ELb0EEEEEEEEEvNT_6ParamsE$_ZN4cute5tupleIJNS0_IJNS0_IJNS_1CILi8EEENS1_ILi1EEEEEENS1_ILi2EEES3_EEENS0_IJNS0_IJS3_NS1_ILi0EEEEEElS7_EEEEEC2ERKS6_RKS9_,($_ZN7cutlass13device_kernelIN5flash19enable_sm80_to_sm89INS1_16FlashAttnBwdSm80INS1_25CollectiveMainloopBwdSm80ILi2ELi2EN4cute5tupleIJNS5_1CILi64EEENS7_ILi128EEES8_EEENS_10bfloat16_tEfNS_4arch4Sm80ELb1ELb0ELb1ELb1ELb0ELb0ELb0ELb0ELi2ELi2ELi4ELi2ELb1EEENS1_24CollectiveEpilogueBwdGQAISA_fSD_Li256ELb1ELb0EEENS1_25SingleTileBwdLPTSchedulerILb1ELi128ELb0EEEEEEEEEvNT_6ParamsE$_ZN4cute5tupleIJNS_15ArithmeticTupleIJNS_1CILi0EEEiEEEEEC2ERKS4_ - $_ZN7cutlass13device_kernelIN5flash19enable_sm80_to_sm89INS1_16FlashAttnBwdSm80INS1_25CollectiveMainloopBwdSm80ILi2ELi2EN4cute5tupleIJNS5_1CILi64EEENS7_ILi128EEES8_EEENS_10bfloat16_tEfNS_4arch4Sm80ELb1ELb0ELb1ELb1ELb0ELb0ELb0ELb0ELi2ELi2ELi4ELi2ELb1EEENS1_24CollectiveEpilogueBwdGQAISA_fSD_Li256ELb1ELb0EEENS1_25SingleTileBwdLPTSchedulerILb1ELi128ELb0EEEEEEEEEvNT_6ParamsE$_ZN4cute5tupleIJNS0_IJNS0_IJNS_1CILi8EEENS1_ILi1EEEEEENS1_ILi2EEES3_EEENS0_IJNS0_IJS3_NS1_ILi0EEEEEElS7_EEEEEC2ERKS6_RKS9_)
$_ZN7cutlass13device_kernelIN5flash19enable_sm80_to_sm89INS1_16FlashAttnBwdSm80INS1_25CollectiveMainloopBwdSm80ILi2ELi2EN4cute5tupleIJNS5_1CILi64EEENS7_ILi128EEES8_EEENS_10bfloat16_tEfNS_4arch4Sm80ELb1ELb0ELb1ELb1ELb0ELb0ELb0ELb0ELi2ELi2ELi4ELi2ELb1EEENS1_24CollectiveEpilogueBwdGQAISA_fSD_Li256ELb1ELb0EEENS1_25SingleTileBwdLPTSchedulerILb1ELi128ELb0EEEEEEEEEvNT_6ParamsE$_ZN4cute5tupleIJNS0_IJNS0_IJNS_1CILi8EEENS1_ILi1EEEEEENS1_ILi2EEES3_EEENS0_IJNS0_IJS3_NS1_ILi0EEEEEElS7_EEEEEC2ERKS6_RKS9_:
[----:B------:R-:W-:Y:S02]  /*7740*/  MOV R10, 0x7760 ;  /* 0x00007760000a7802 */ /* 0x000fe40000000f00 */
[----:B------:R-:W-:Y:S05]  /*7750*/  CALL.REL.NOINC `($_ZN7cutlass13device_kernelIN5flash19enable_sm80_to_sm89INS1_16FlashAttnBwdSm80INS1_25CollectiveMainloopBwdSm80ILi2ELi2EN4cute5tupleIJNS5_1CILi64EEENS7_ILi128EEES8_EEENS_10bfloat16_tEfNS_4arch4Sm80ELb1ELb0ELb1ELb1ELb0ELb0ELb0ELb0ELi2ELi2ELi4ELi2ELb1EEENS1_24CollectiveEpilogueBwdGQAISA_fSD_Li256ELb1ELb0EEENS1_25SingleTileBwdLPTSchedulerILb1ELi128ELb0EEEEEEEEEvNT_6ParamsE$_ZN4cute3eso3ESOILb1ELb0EJNS_5tupleIJNS2_IJNS_1CILi8EEENS3_ILi1EEEEEENS3_ILi2EEES5_EEENS2_IJNS2_IJS5_NS3_ILi0EEEEEElS9_EEEEEC2ERKS8_RKSB_) ;  /* 0xfffffb9000007944 */ /* 0x000fea0003c3ffff */
[----:B------:R-:W-:-:S04]  /*7760*/  MOV R9, 0x0 ;  /* 0x0000000000097802 */ /* 0x000fc80000000f00 */
[----:B------:R-:W-:Y:S05]  /*7770*/  RET.REL.NODEC R8 `(_ZN7cutlass13device_kernelIN5flash19enable_sm80_to_sm89INS1_16FlashAttnBwdSm80INS1_25CollectiveMainloopBwdSm80ILi2ELi2EN4cute5tupleIJNS5_1CILi64EEENS7_ILi128EEES8_EEENS_10bfloat16_tEfNS_4arch4Sm80ELb1ELb0ELb1ELb1ELb0ELb0ELb0ELb0ELi2ELi2ELi4ELi2ELb1EEENS1_24CollectiveEpilogueBwdGQAISA_fSD_Li256ELb1ELb0EEENS1_25SingleTileBwdLPTSchedulerILb1ELi128ELb0EEEEEEEEEvNT_6ParamsE) ;  /* 0xffff888008007950 */ /* 0x000fea0003c3ffff */
        .type           $_ZN7cutlass13device_kernelIN5flash19enable_sm80_to_sm89INS1_16FlashAttnBwdSm80INS1_25CollectiveMainloopBwdSm80ILi2ELi2EN4cute5tupleIJNS5_1CILi64EEENS7_ILi128EEES8_EEENS_10bfloat16_tEfNS_4arch4Sm80ELb1ELb0ELb1ELb1ELb0ELb0ELb0ELb0ELi2ELi2ELi4ELi2ELb1EEENS1_24CollectiveEpilogueBwdGQAISA_fSD_Li256ELb1ELb0EEENS1_25SingleTileBwdLPTSchedulerILb1ELi128ELb0EEEEEEEEEvNT_6ParamsE$_ZN4cute5tupleIJNS_15ArithmeticTupleIJNS_1CILi0EEEiEEEEEC2ERKS4_,@function
        .size           $_ZN7cutlass13device_kernelIN5flash19enable_sm80_to_sm89INS1_16FlashAttnBwdSm80INS1_25CollectiveMainloopBwdSm80ILi2ELi2EN4cute5tupleIJNS5_1CILi64EEENS7_ILi128EEES8_EEENS_10bfloat16_tEfNS_4arch4Sm80ELb1ELb0ELb1ELb1ELb0ELb0ELb0ELb0ELi2ELi2ELi4ELi2ELb1EEENS1_24CollectiveEpilogueBwdGQAISA_fSD_Li256ELb1ELb0EEENS1_25SingleTileBwdLPTSchedulerILb1ELi128ELb0EEEEEEEEEvNT_6ParamsE$_ZN4cute5tupleIJNS_15ArithmeticTupleIJNS_1CILi0EEEiEEEEEC2ERKS4_,($_ZN7cutlass13device_kernelIN5flash19enable_sm80_to_sm89INS1_16FlashAttnBwdSm80INS1_25CollectiveMainloopBwdSm80ILi2ELi2EN4cute5tupleIJNS5_1CILi64EEENS7_ILi128EEES8_EEENS_10bfloat16_tEfNS_4arch4Sm80ELb1ELb0ELb1ELb1ELb0ELb0ELb0ELb0ELi2ELi2ELi4ELi2ELb1EEENS1_24CollectiveEpilogueBwdGQAISA_fSD_Li256ELb1ELb0EEENS1_25SingleTileBwdLPTSchedulerILb1ELi128ELb0EEEEEEEEEvNT_6ParamsE$_ZN4cute5tupleIJNS_15ArithmeticTupleIJiEEEEEC2ERKS2_ - $_ZN7cutlass13device_kernelIN5flash19enable_sm80_to_sm89INS1_16FlashAttnBwdSm80INS1_25CollectiveMainloopBwdSm80ILi2ELi2EN4cute5tupleIJNS5_1CILi64EEENS7_ILi128EEES8_EEENS_10bfloat16_tEfNS_4arch4Sm80ELb1ELb0ELb1ELb1ELb0ELb0ELb0ELb0ELi2ELi2ELi4ELi2ELb1EEENS1_24CollectiveEpilogueBwdGQAISA_fSD_Li256ELb1ELb0EEENS1_25SingleTileBwdLPTSchedulerILb1ELi128ELb0EEEEEEEEEvNT_6ParamsE$_ZN4cute5tupleIJNS_15ArithmeticTupleIJNS_1CILi0EEEiEEEEEC2ERKS4_)
$_ZN7cutlass13device_kernelIN5flash19enable_sm80_to_sm89INS1_16FlashAttnBwdSm80INS1_25CollectiveMainloopBwdSm80ILi2ELi2EN4cute5tupleIJNS5_1CILi64EEENS7_ILi128EEES8_EEENS_10bfloat16_tEfNS_4arch4Sm80ELb1ELb0ELb1ELb1ELb0ELb0ELb0ELb0ELi2ELi2ELi4ELi2ELb1EEENS1_24CollectiveEpilogueBwdGQAISA_fSD_Li256ELb1ELb0EEENS1_25SingleTileBwdLPTSchedulerILb1ELi128ELb0EEEEEEEEEvNT_6ParamsE$_ZN4cute5tupleIJNS_15ArithmeticTupleIJNS_1CILi0EEEiEEEEEC2ERKS4_:
[----:B------:R-:W-:Y:S02]  /*7780*/  MOV R10, 0x77a0 ;  /* 0x000077a0000a7802 */ /* 0x000fe40000000f00 */
[----:B------:R-:W-:Y:S05]  /*7790*/  CALL.REL.NOINC `($_ZN7cutlass13device_kernelIN5flash19enable_sm80_to_sm89INS1_16FlashAttnBwdSm80INS1_25CollectiveMainloopBwdSm80ILi2ELi2EN4cute5tupleIJNS5_1CILi64EEENS7_ILi128EEES8_EEENS_10bfloat16_tEfNS_4arch4Sm80ELb1ELb0ELb1ELb1ELb0ELb0ELb0ELb0ELi2ELi2ELi4ELi2ELb1EEENS1_24CollectiveEpilogueBwdGQAISA_fSD_Li256ELb1ELb0EEENS1_25SingleTileBwdLPTSchedulerILb1ELi128ELb0EEEEEEEEEvNT_6ParamsE$_ZN4cute3eso3ESOILb0ELb1EJNS_15ArithmeticTupleIJNS_1CILi0EEEiEEEEEC2ERKS5_) ;  /* 0xfffff56000007944 */ /* 0x000fea0003c3ffff */
[----:B------:R-:W-:-:S04]  /*77a0*/  MOV R17, 0x0 ;  /* 0x0000000000117802 */ /* 0x000fc80000000f00 */
[----:B------:R-:W-:Y:S05]  /*77b0*/  RET.REL.NODEC R16 `(_ZN7cutlass13device_kernelIN5flash19enable_sm80_to_sm89INS1_16FlashAttnBwdSm80INS1_25CollectiveMainloopBwdSm80ILi2ELi2EN4cute5tupleIJNS5_1CILi64EEENS7_ILi128EEES8_EEENS_10bfloat16_tEfNS_4arch4Sm80ELb1ELb0ELb1ELb1ELb0ELb0ELb0ELb0ELi2ELi2ELi4ELi2ELb1EEENS1_24CollectiveEpilogueBwdGQAISA_fSD_Li256ELb1ELb0EEENS1_25SingleTileBwdLPTSchedulerILb1ELi128ELb0EEEEEEEEEvNT_6ParamsE) ;  /* 0xffff884010007950 */ /* 0x000fea0003c3ffff */
        .type           $_ZN7cutlass13device_kernelIN5flash19enable_sm80_to_sm89INS1_16FlashAttnBwdSm80INS1_25CollectiveMainloopBwdSm80ILi2ELi2EN4cute5tupleIJNS5_1CILi64EEENS7_ILi128EEES8_EEENS_10bfloat16_tEfNS_4arch4Sm80ELb1ELb0ELb1ELb1ELb0ELb0ELb0ELb0ELi2ELi2ELi4ELi2ELb1EEENS1_24CollectiveEpilogueBwdGQAISA_fSD_Li256ELb1ELb0EEENS1_25SingleTileBwdLPTSchedulerILb1ELi128ELb0EEEEEEEEEvNT_6ParamsE$_ZN4cute5tupleIJNS_15ArithmeticTupleIJiEEEEEC2ERKS2_,@function
        .size           $_ZN7cutlass13device_kernelIN5flash19enable_sm80_to_sm89INS1_16FlashAttnBwdSm80INS1_25CollectiveMainloopBwdSm80ILi2ELi2EN4cute5tupleIJNS5_1CILi64EEENS7_ILi128EEES8_EEENS_10bfloat16_tEfNS_4arch4Sm80ELb1ELb0ELb1ELb1ELb0ELb0ELb0ELb0ELi2ELi2ELi4ELi2ELb1EEENS1_24CollectiveEpilogueBwdGQAISA_fSD_Li256ELb1ELb0EEENS1_25SingleTileBwdLPTSchedulerILb1ELi128ELb0EEEEEEEEEvNT_6ParamsE$_ZN4cute5tupleIJNS_15ArithmeticTupleIJiEEEEEC2ERKS2_,($_ZN7cutlass13device_kernelIN5flash19enable_sm80_to_sm89INS1_16FlashAttnBwdSm80INS1_25CollectiveMainloopBwdSm80ILi2ELi2EN4cute5tupleIJNS5_1CILi64EEENS7_ILi128EEES8_EEENS_10bfloat16_tEfNS_4arch4Sm80ELb1ELb0ELb1ELb1ELb0ELb0ELb0ELb0ELi2ELi2ELi4ELi2ELb1EEENS1_24CollectiveEpilogueBwdGQAISA_fSD_Li256ELb1ELb0EEENS1_25SingleTileBwdLPTSchedulerILb1ELi128ELb0EEEEEEEEEvNT_6ParamsE$_ZN4cute5tupleIJNS_15ArithmeticTupleIJiiEEEEEC2ERKS2_ - $_ZN7cutlass13device_kernelIN5flash19enable_sm80_to_sm89INS1_16FlashAttnBwdSm80INS1_25CollectiveMainloopBwdSm80ILi2ELi2EN4cute5tupleIJNS5_1CILi64EEENS7_ILi128EEES8_EEENS_10bfloat16_tEfNS_4arch4Sm80ELb1ELb0ELb1ELb1ELb0ELb0ELb0ELb0ELi2ELi2ELi4ELi2ELb1EEENS1_24CollectiveEpilogueBwdGQAISA_fSD_Li256ELb1ELb0EEENS1_25SingleTileBwdLPTSchedulerILb1ELi128ELb0EEEEEEEEEvNT_6ParamsE$_ZN4cute5tupleIJNS_15ArithmeticTupleIJiEEEEEC2ERKS2_)
$_ZN7cutlass13device_kernelIN5flash19enable_sm80_to_sm89INS1_16FlashAttnBwdSm80INS1_25CollectiveMainloopBwdSm80ILi2ELi2EN4cute5tupleIJNS5_1CILi64EEENS7_ILi128EEES8_EEENS_10bfloat16_tEfNS_4arch4Sm80ELb1ELb0ELb1ELb1ELb0ELb0ELb0ELb0ELi2ELi2ELi4ELi2ELb1EEENS1_24CollectiveEpilogueBwdGQAISA_fSD_Li256ELb1ELb0EEENS1_25SingleTileBwdLPTSchedulerILb1ELi128ELb0EEEEEEEEEvNT_6ParamsE$_ZN4cute5tupleIJNS_15ArithmeticTupleIJiEEEEEC2ERKS2_:
[----:B------:R-:W-:Y:S02]  /*77c0*/  MOV R8, 0x77e0 ;  /* 0x000077e000087802 */ /* 0x000fe40000000f00 */
[----:B------:R-:W-:Y:S05]  /*77d0*/  CALL.REL.NOINC `($_ZN7cutlass13device_kernelIN5flash19enable_sm80_to_sm89INS1_16FlashAttnBwdSm80INS1_25CollectiveMainloopBwdSm80ILi2ELi2EN4cute5tupleIJNS5_1CILi64EEENS7_ILi128EEES8_EEENS_10bfloat16_tEfNS_4arch4Sm80ELb1ELb0ELb1ELb1ELb0ELb0ELb0ELb0ELi2ELi2ELi4ELi2ELb1EEENS1_24CollectiveEpilogueBwdGQAISA_fSD_Li256ELb1ELb0EEENS1_25SingleTileBwdLPTSchedulerILb1ELi128ELb0EEEEEEEEEvNT_6ParamsE$_ZN4cute3eso3ESOILb0ELb1EJNS_15ArithmeticTupleIJiEEEEEC2ERKS3_) ;  /* 0xfffff56000007944 */ /* 0x000fea0003c3ffff */
[----:B------:R-:W-:-:S04]  /*77e0*/  MOV R11, 0x0 ;  /* 0x00000000000b7802 */ /* 0x000fc80000000f00 */
[----:B------:R-:W-:Y:S05]  /*77f0*/  RET.REL.NODEC R10 `(_ZN7cutlass13device_kernelIN5flash19enable_sm80_to_sm89INS1_16FlashAttnBwdSm80INS1_25CollectiveMainloopBwdSm80ILi2ELi2EN4cute5tupleIJNS5_1CILi64EEENS7_ILi128EEES8_EEENS_10bfloat16_tEfNS_4arch4Sm80ELb1ELb0ELb1ELb1ELb0ELb0ELb0ELb0ELi2ELi2ELi4ELi2ELb1EEENS1_24CollectiveEpilogueBwdGQAISA_fSD_Li256ELb1ELb0EEENS1_25SingleTileBwdLPTSchedulerILb1ELi128ELb0EEEEEEEEEvNT_6ParamsE) ;  /* 0xffff88000a007950 */ /* 0x000fea0003c3ffff */
        .type           $_ZN7cutlass13device_kernelIN5flash19enable_sm80_to_sm89INS1_16FlashAttnBwdSm80INS1_25CollectiveMainloopBwdSm80ILi2ELi2EN4cute5tupleIJNS5_1CILi64EEENS7_ILi128EEES8_EEENS_10bfloat16_tEfNS_4arch4Sm80ELb1ELb0ELb1ELb1ELb0ELb0ELb0ELb0ELi2ELi2ELi4ELi2ELb1EEENS1_24CollectiveEpilogueBwdGQAISA_fSD_Li256ELb1ELb0EEENS1_25SingleTileBwdLPTSchedulerILb1ELi128ELb0EEEEEEEEEvNT_6ParamsE$_ZN4cute5tupleIJNS_15ArithmeticTupleIJiiEEEEEC2ERKS2_,@function
        .size           $_ZN7cutlass13device_kernelIN5flash19enable_sm80_to_sm89INS1_16FlashAttnBwdSm80INS1_25CollectiveMainloopBwdSm80ILi2ELi2EN4cute5tupleIJNS5_1CILi64EEENS7_ILi128EEES8_EEENS_10bfloat16_tEfNS_4arch4Sm80ELb1ELb0ELb1ELb1ELb0ELb0ELb0ELb0ELi2ELi2ELi4ELi2ELb1EEENS1_24CollectiveEpilogueBwdGQAISA_fSD_Li256ELb1ELb0EEENS1_25SingleTileBwdLPTSchedulerILb1ELi128ELb0EEEEEEEEEvNT_6ParamsE$_ZN4cute5tupleIJNS_15ArithmeticTupleIJiiEEEEEC2ERKS2_,($_ZN7cutlass13device_kernelIN5flash19enable_sm80_to_sm89INS1_16FlashAttnBwdSm80INS1_25CollectiveMainloopBwdSm80ILi2ELi2EN4cute5tupleIJNS5_1CILi64EEENS7_ILi128EEES8_EEENS_10bfloat16_tEfNS_4arch4Sm80ELb1ELb0ELb1ELb1ELb0ELb0ELb0ELb0ELi2ELi2ELi4ELi2ELb1EEENS1_24CollectiveEpilogueBwdGQAISA_fSD_Li256ELb1ELb0EEENS1_25SingleTileBwdLPTSchedulerILb1ELi128ELb0EEEEEEEEEvNT_6ParamsE$_ZN4cute5tupleIJNS_15ArithmeticTupleIJiiEEEiiiEEC2ERKS2_RKiS7_S7_ - $_ZN7cutlass13device_kernelIN5flash19enable_sm80_to_sm89INS1_16FlashAttnBwdSm80INS1_25CollectiveMainloopBwdSm80ILi2ELi2EN4cute5tupleIJNS5_1CILi64EEENS7_ILi128EEES8_EEENS_10bfloat16_tEfNS_4arch4Sm80ELb1ELb0ELb1ELb1ELb0ELb0ELb0ELb0ELi2ELi2ELi4ELi2ELb1EEENS1_24CollectiveEpilogueBwdGQAISA_fSD_Li256ELb1ELb0EEENS1_25SingleTileBwdLPTSchedulerILb1ELi128ELb0EEEEEEEEEvNT_6ParamsE$_ZN4cute5tupleIJNS_15ArithmeticTupleIJiiEEEEEC2ERKS2_)
$_ZN7cutlass13device_kernelIN5flash19enable_sm80_to_sm89INS1_16FlashAttnBwdSm80INS1_25CollectiveMainloopBwdSm80ILi2ELi2EN4cute5tupleIJNS5_1CILi64EEENS7_ILi128EEES8_EEENS_10bfloat16_tEfNS_4arch4Sm80ELb1ELb0ELb1ELb1ELb0ELb0ELb0ELb0ELi2ELi2ELi4ELi2ELb1EEENS1_24CollectiveEpilogueBwdGQAISA_fSD_Li256ELb1ELb0EEENS1_25SingleTileBwdLPTSchedulerILb1ELi128ELb0EEEEEEEEEvNT_6ParamsE$_ZN4cute5tupleIJNS_15ArithmeticTupleIJiiEEEEEC2ERKS2_:
[----:B------:R-:W-:Y:S02]  /*7800*/  MOV R8, 0x7820 ;  /* 0x0000782000087802 */ /* 0x000fe40000000f00 */
[----:B------:R-:W-:Y:S05]  /*7810*/  CALL.REL.NOINC `($_ZN7cutlass13device_kernelIN5flash19enable_sm80_to_sm89INS1_16FlashAttnBwdSm80INS1_25CollectiveMainloopBwdSm80ILi2ELi2EN4cute5tupleIJNS5_1CILi64EEENS7_ILi128EEES8_EEENS_10bfloat16_tEfNS_4arch4Sm80ELb1ELb0ELb1ELb1ELb0ELb0ELb0ELb0ELi2ELi2ELi4ELi2ELb1EEENS1_24CollectiveEpilogueBwdGQAISA_fSD_Li256ELb1ELb0EEENS1_25SingleTileBwdLPTSchedulerILb1ELi128ELb0EEEEEEEEEvNT_6ParamsE$_ZN4cute3eso3ESOILb0ELb1EJNS_15ArithmeticTupleIJiiEEEEEC2ERKS3_) ;  /* 0xfffff57000007944 */ /* 0x000fea0003c3ffff */
[----:B------:R-:W-:-:S04]  /*7820*/  MOV R11, 0x0 ;  /* 0x00000000000b7802 */ /* 0x000fc80000000f00 */
[----:B------:R-:W-:Y:S05]  /*7830*/  RET.REL.NODEC R10 `(_ZN7cutlass13device_kernelIN5flash19enable_sm80_to_sm89INS1_16FlashAttnBwdSm80INS1_25CollectiveMainloopBwdSm80ILi2ELi2EN4cute5tupleIJNS5_1CILi64EEENS7_ILi128EEES8_EEENS_10bfloat16_tEfNS_4arch4Sm80ELb1ELb0ELb1ELb1ELb0ELb0ELb0ELb0ELi2ELi2ELi4ELi2ELb1EEENS1_24CollectiveEpilogueBwdGQAISA_fSD_Li256ELb1ELb0EEENS1_25SingleTileBwdLPTSchedulerILb1ELi128ELb0EEEEEEEEEvNT_6ParamsE) ;  /* 0xffff87c00a007950 */ /* 0x000fea0003c3ffff */
        .type           $_ZN7cutlass13device_kernelIN5flash19enable_sm80_to_sm89INS1_16FlashAttnBwdSm80INS1_25CollectiveMainloopBwdSm80ILi2ELi2EN4cute5tupleIJNS5_1CILi64EEENS7_ILi128EEES8_EEENS_10bfloat16_tEfNS_4arch4Sm80ELb1ELb0ELb1ELb1ELb0ELb0ELb0ELb0ELi2ELi2ELi4ELi2ELb1EEENS1_24CollectiveEpilogueBwdGQAISA_fSD_Li256ELb1ELb0EEENS1_25SingleTileBwdLPTSchedulerILb1ELi128ELb0EEEEEEEEEvNT_6ParamsE$_ZN4cute5tupleIJNS_15ArithmeticTupleIJiiEEEiiiEEC2ERKS2_RKiS7_S7_,@function
        .size           $_ZN7cutlass13device_kernelIN5flash19enable_sm80_to_sm89INS1_16FlashAttnBwdSm80INS1_25CollectiveMainloopBwdSm80ILi2ELi2EN4cute5tupleIJNS5_1CILi64EEENS7_ILi128EEES8_EEENS_10bfloat16_tEfNS_4arch4Sm80ELb1ELb0ELb1ELb1ELb0ELb0ELb0ELb0ELi2ELi2ELi4ELi2ELb1EEENS1_24CollectiveEpilogueBwdGQAISA_fSD_Li256ELb1ELb0EEENS1_25SingleTileBwdLPTSchedulerILb1ELi128ELb0EEEEEEEEEvNT_6ParamsE$_ZN4cute5tupleIJNS_15ArithmeticTupleIJiiEEEiiiEEC2ERKS2_RKiS7_S7_,($_ZN7cutlass13device_kernelIN5flash19enable_sm80_to_sm89INS1_16FlashAttnBwdSm80INS1_25CollectiveMainloopBwdSm80ILi2ELi2EN4cute5tupleIJNS5_1CILi64EEENS7_ILi128EEES8_EEENS_10bfloat16_tEfNS_4arch4Sm80ELb1ELb0ELb1ELb1ELb0ELb0ELb0ELb0ELi2ELi2ELi4ELi2ELb1EEENS1_24CollectiveEpilogueBwdGQAISA_fSD_Li256ELb1ELb0EEENS1_25SingleTileBwdLPTSchedulerILb1ELi128ELb0EEEEEEEEEvNT_6ParamsE$_ZN4cute5tupleIJNS_1CILi0EEES2_S2_iEEC2ERKS2_S5_S5_RKi - $_ZN7cutlass13device_kernelIN5flash19enable_sm80_to_sm89INS1_16FlashAttnBwdSm80INS1_25CollectiveMainloopBwdSm80ILi2ELi2EN4cute5tupleIJNS5_1CILi64EEENS7_ILi128EEES8_EEENS_10bfloat16_tEfNS_4arch4Sm80ELb1ELb0ELb1ELb1ELb0ELb0ELb0ELb0ELi2ELi2ELi4ELi2ELb1EEENS1_24CollectiveEpilogueBwdGQAISA_fSD_Li256ELb1ELb0EEENS1_25SingleTileBwdLPTSchedulerILb1ELi128ELb0EEEEEEEEEvNT_6ParamsE$_ZN4cute5tupleIJNS_15ArithmeticTupleIJiiEEEiiiEEC2ERKS2_RKiS7_S7_)
$_ZN7cutlass13device_kernelIN5flash19enable_sm80_to_sm89INS1_16FlashAttnBwdSm80INS1_25CollectiveMainloopBwdSm80ILi2ELi2EN4cute5tupleIJNS5_1CILi64EEENS7_ILi128EEES8_EEENS_10bfloat16_tEfNS_4arch4Sm80ELb1ELb0ELb1ELb1ELb0ELb0ELb0ELb0ELi2ELi2ELi4ELi2ELb1EEENS1_24CollectiveEpilogueBwdGQAISA_fSD_Li256ELb1ELb0EEENS1_25SingleTileBwdLPTSchedulerILb1ELi128ELb0EEEEEEEEEvNT_6ParamsE$_ZN4cute5tupleIJNS_15ArithmeticTupleIJiiEEEiiiEEC2ERKS2_RKiS7_S7_:
[----:B------:R-:W-:Y:S02]  /*7840*/  MOV R18, 0x7860 ;  /* 0x0000786000127802 */ /* 0x000fe40000000f00 */
[----:B------:R-:W-:Y:S05]  /*7850*/  CALL.REL.NOINC `($_ZN7cutlass13device_kernelIN5flash19enable_sm80_to_sm89INS1_16FlashAttnBwdSm80INS1_25CollectiveMainloopBwdSm80ILi2ELi2EN4cute5tupleIJNS5_1CILi64EEENS7_ILi128EEES8_EEENS_10bfloat16_tEfNS_4arch4Sm80ELb1ELb0ELb1ELb1ELb0ELb0ELb0ELb0ELi2ELi2ELi4ELi2ELb1EEENS1_24CollectiveEpilogueBwdGQAISA_fSD_Li256ELb1ELb0EEENS1_25SingleTileBwdLPTSchedulerILb1ELi128ELb0EEEEEEEEEvNT_6ParamsE$_ZN4cute3eso3ESOILb0ELb0EJNS_15ArithmeticTupleIJiiEEEiiiEEC2ERKS3_RKiS8_S8_) ;  /* 0xfffff16000007944 */ /* 0x000fea0003c3ffff */
[----:B------:R-:W-:-:S04]  /*7860*/  MOV R79, 0x0 ;  /* 0x00000000004f7802 */ /* 0x000fc80000000f00 */
[----:B------:R-:W-:Y:S05]  /*7870*/  RET.REL.NODEC R78 `(_ZN7cutlass13device_kernelIN5flash19enable_sm80_to_sm89INS1_16FlashAttnBwdSm80INS1_25CollectiveMainloopBwdSm80ILi2ELi2EN4cute5tupleIJNS5_1CILi64EEENS7_ILi128EEES8_EEENS_10bfloat16_tEfNS_4arch4Sm80ELb1ELb0ELb1ELb1ELb0ELb0ELb0ELb0ELi2ELi2ELi4ELi2ELb1EEENS1_24CollectiveEpilogueBwdGQAISA_fSD_Li256ELb1ELb0EEENS1_25SingleTileBwdLPTSchedulerILb1ELi128ELb0EEEEEEEEEvNT_6ParamsE) ;  /* 0xffff87804e007950 */ /* 0x000fea0003c3ffff */
        .type           $_ZN7cutlass13device_kernelIN5flash19enable_sm80_to_sm89INS1_16FlashAttnBwdSm80INS1_25CollectiveMainloopBwdSm80ILi2ELi2EN4cute5tupleIJNS5_1CILi64EEENS7_ILi128EEES8_EEENS_10bfloat16_tEfNS_4arch4Sm80ELb1ELb0ELb1ELb1ELb0ELb0ELb0ELb0ELi2ELi2ELi4ELi2ELb1EEENS1_24CollectiveEpilogueBwdGQAISA_fSD_Li256ELb1ELb0EEENS1_25SingleTileBwdLPTSchedulerILb1ELi128ELb0EEEEEEEEEvNT_6ParamsE$_ZN4cute5tupleIJNS_1CILi0EEES2_S2_iEEC2ERKS2_S5_S5_RKi,@function
        .size           $_ZN7cutlass13device_kernelIN5flash19enable_sm80_to_sm89INS1_16FlashAttnBwdSm80INS1_25CollectiveMainloopBwdSm80ILi2ELi2EN4cute5tupleIJNS5_1CILi64EEENS7_ILi128EEES8_EEENS_10bfloat16_tEfNS_4arch4Sm80ELb1ELb0ELb1ELb1ELb0ELb0ELb0ELb0ELi2ELi2ELi4ELi2ELb1EEENS1_24CollectiveEpilogueBwdGQAISA_fSD_Li256ELb1ELb0EEENS1_25SingleTileBwdLPTSchedulerILb1ELi128ELb0EEEEEEEEEvNT_6ParamsE$_ZN4cute5tupleIJNS_1CILi0EEES2_S2_iEEC2ERKS2_S5_S5_RKi,($_ZN7cutlass13device_kernelIN5flash19enable_sm80_to_sm89INS1_16FlashAttnBwdSm80INS1_25CollectiveMainloopBwdSm80ILi2ELi2EN4cute5tupleIJNS5_1CILi64EEENS7_ILi128EEES8_EEENS_10bfloat16_tEfNS_4arch4Sm80ELb1ELb0ELb1ELb1ELb0ELb0ELb0ELb0ELi2ELi2ELi4ELi2ELb1EEENS1_24CollectiveEpilogueBwdGQAISA_fSD_Li256ELb1ELb0EEENS1_25SingleTileBwdLPTSchedulerILb1ELi128ELb0EEEEEEEEEvNT_6ParamsE$_ZN4cute5tupleIJNS_1CILi0EEES2_iEEC2ERKS2_S5_RKi - $_ZN7cutlass13device_kernelIN5flash19enable_sm80_to_sm89INS1_16FlashAttnBwdSm80INS1_25CollectiveMainloopBwdSm80ILi2ELi2EN4cute5tupleIJNS5_1CILi64EEENS7_ILi128EEES8_EEENS_10bfloat16_tEfNS_4arch4Sm80ELb1ELb0ELb1ELb1ELb0ELb0ELb0ELb0ELi2ELi2ELi4ELi2ELb1EEENS1_24CollectiveEpilogueBwdGQAISA_fSD_Li256ELb1ELb0EEENS1_25SingleTileBwdLPTSchedulerILb1ELi128ELb0EEEEEEEEEvNT_6ParamsE$_ZN4cute5tupleIJNS_1CILi0EEES2_S2_iEEC2ERKS2_S5_S5_RKi)
$_ZN7cutlass13device_kernelIN5flash19enable_sm80_to_sm89INS1_16FlashAttnBwdSm80INS1_25CollectiveMainloopBwdSm80ILi2ELi2EN4cute5tupleIJNS5_1CILi64EEENS7_ILi128EEES8_EEENS_10bfloat16_tEfNS_4arch4Sm80ELb1ELb0ELb1ELb1ELb0ELb0ELb0ELb0ELi2ELi2ELi4ELi2ELb1EEENS1_24CollectiveEpilogueBwdGQAISA_fSD_Li256ELb1ELb0EEENS1_25SingleTileBwdLPTSchedulerILb1ELi128ELb0EEEEEEEEEvNT_6ParamsE$_ZN4cute5tupleIJNS_1CILi0EEES2_S2_iEEC2ERKS2_S5_S5_RKi:
[----:B------:R-:W-:Y:S02]  /*7880*/  MOV R10, 0x78a0 ;  /* 0x000078a0000a7802 */ /* 0x000fe40000000f00 */
[----:B------:R-:W-:Y:S05]  /*7890*/  CALL.REL.NOINC `($_ZN7cutlass13device_kernelIN5flash19enable_sm80_to_sm89INS1_16FlashAttnBwdSm80INS1_25CollectiveMainloopBwdSm80ILi2ELi2EN4cute5tupleIJNS5_1CILi64EEENS7_ILi128EEES8_EEENS_10bfloat16_tEfNS_4arch4Sm80ELb1ELb0ELb1ELb1ELb0ELb0ELb0ELb0ELi2ELi2ELi4ELi2ELb1EEENS1_24CollectiveEpilogueBwdGQAISA_fSD_Li256ELb1ELb0EEENS1_25SingleTileBwdLPTSchedulerILb1ELi128ELb0EEEEEEEEEvNT_6ParamsE$_ZN4cute3eso3ESOILb1ELb0EJNS_1CILi0EEES3_S3_iEEC2ERKS3_S6_S6_RKi) ;  /* 0xfffff7a000007944 */ /* 0x000fea0003c3ffff */
[----:B------:R-:W-:-:S04]  /*78a0*/  MOV R17, 0x0 ;  /* 0x0000000000117802 */ /* 0x000fc80000000f00 */
[----:B------:R-:W-:Y:S05]  /*78b0*/  RET.REL.NODEC R16 `(_ZN7cutlass13device_kernelIN5flash19enable_sm80_to_sm89INS1_16FlashAttnBwdSm80INS1_25CollectiveMainloopBwdSm80ILi2ELi2EN4cute5tupleIJNS5_1CILi64EEENS7_ILi128EEES8_EEENS_10bfloat16_tEfNS_4arch4Sm80ELb1ELb0ELb1ELb1ELb0ELb0ELb0ELb0ELi2ELi2ELi4ELi2ELb1EEENS1_24CollectiveEpilogueBwdGQAISA_fSD_Li256ELb1ELb0EEENS1_25SingleTileBwdLPTSchedulerILb1ELi128ELb0EEEEEEEEEvNT_6ParamsE) ;  /* 0xffff874010007950 */ /* 0x000fea0003c3ffff */
        .type           $_ZN7cutlass13device_kernelIN5flash19enable_sm80_to_sm89INS1_16FlashAttnBwdSm80INS1_25CollectiveMainloopBwdSm80ILi2ELi2EN4cute5tupleIJNS5_1CILi64EEENS7_ILi128EEES8_EEENS_10bfloat16_tEfNS_4arch4Sm80ELb1ELb0ELb1ELb1ELb0ELb0ELb0ELb0ELi2ELi2ELi4ELi2ELb1EEENS1_24CollectiveEpilogueBwdGQAISA_fSD_Li256ELb1ELb0EEENS1_25SingleTileBwdLPTSchedulerILb1ELi128ELb0EEEEEEEEEvNT_6ParamsE$_ZN4cute5tupleIJNS_1CILi0EEES2_iEEC2ERKS2_S5_RKi,@function
        .size           $_ZN7cutlass13device_kernelIN5flash19enable_sm80_to_sm89INS1_16FlashAttnBwdSm80INS1_25CollectiveMainloopBwdSm80ILi2ELi2EN4cute5tupleIJNS5_1CILi64EEENS7_ILi128EEES8_EEENS_10bfloat16_tEfNS_4arch4Sm80ELb1ELb0ELb1ELb1ELb0ELb0ELb0ELb0ELi2ELi2ELi4ELi2ELb1EEENS1_24CollectiveEpilogueBwdGQAISA_fSD_Li256ELb1ELb0EEENS1_25SingleTileBwdLPTSchedulerILb1ELi128ELb0EEEEEEEEEvNT_6ParamsE$_ZN4cute5tupleIJNS_1CILi0EEES2_iEEC2ERKS2_S5_RKi,($_ZN7cutlass13device_kernelIN5flash19enable_sm80_to_sm89INS1_16FlashAttnBwdSm80INS1_25CollectiveMainloopBwdSm80ILi2ELi2EN4cute5tupleIJNS5_1CILi64EEENS7_ILi128EEES8_EEENS_10bfloat16_tEfNS_4arch4Sm80ELb1ELb0ELb1ELb1ELb0ELb0ELb0ELb0ELi2ELi2ELi4ELi2ELb1EEENS1_24CollectiveEpilogueBwdGQAISA_fSD_Li256ELb1ELb0EEENS1_25SingleTileBwdLPTSchedulerILb1ELi128ELb0EEEEEEEEEvNT_6ParamsE$_ZN4cute5tupleIJNS_1CILi0EEES2_iiEEC2ERKS2_S5_RKiS7_ - $_ZN7cutlass13device_kernelIN5flash19enable_sm80_to_sm89INS1_16FlashAttnBwdSm80INS1_25CollectiveMainloopBwdSm80ILi2ELi2EN4cute5tupleIJNS5_1CILi64EEENS7_ILi128EEES8_EEENS_10bfloat16_tEfNS_4arch4Sm80ELb1ELb0ELb1ELb1ELb0ELb0ELb0ELb0ELi2ELi2ELi4ELi2ELb1EEENS1_24CollectiveEpilogueBwdGQAISA_fSD_Li256ELb1ELb0EEENS1_25SingleTileBwdLPTSchedulerILb1ELi128ELb0EEEEEEEEEvNT_6ParamsE$_ZN4cute5tupleIJNS_1CILi0EEES2_iEEC2ERKS2_S5_RKi)
$_ZN7cutlass13device_kernelIN5flash19enable_sm80_to_sm89INS1_16FlashAttnBwdSm80INS1_25CollectiveMainloopBwdSm80ILi2ELi2EN4cute5tupleIJNS5_1CILi64EEENS7_ILi128EEES8_EEENS_10bfloat16_tEfNS_4arch4Sm80ELb1ELb0ELb1ELb1ELb0ELb0ELb0ELb0ELi2ELi2ELi4ELi2ELb1EEENS1_24CollectiveEpilogueBwdGQAISA_fSD_Li256ELb1ELb0EEENS1_25SingleTileBwdLPTSchedulerILb1ELi128ELb0EEEEEEEEEvNT_6ParamsE$_ZN4cute5tupleIJNS_1CILi0EEES2_iEEC2ERKS2_S5_RKi:
[----:B------:R-:W-:Y:S02]  /*78c0*/  MOV R16, 0x78e0 ;  /* 0x000078e000107802 */ /* 0x000fe40000000f00 */
[----:B------:R-:W-:Y:S05]  /*78d0*/  CALL.REL.NOINC `($_ZN7cutlass13device_kernelIN5flash19enable_sm80_to_sm89INS1_16FlashAttnBwdSm80INS1_25CollectiveMainloopBwdSm80ILi2ELi2EN4cute5tupleIJNS5_1CILi64EEENS7_ILi128EEES8_EEENS_10bfloat16_tEfNS_4arch4Sm80ELb1ELb0ELb1ELb1ELb0ELb0ELb0ELb0ELi2ELi2ELi4ELi2ELb1EEENS1_24CollectiveEpilogueBwdGQAISA_fSD_Li256ELb1ELb0EEENS1_25SingleTileBwdLPTSchedulerILb1ELi128ELb0EEEEEEEEEvNT_6ParamsE$_ZN4cute3eso3ESOILb1ELb0EJNS_1CILi0EEES3_iEEC2ERKS3_S6_RKi) ;  /* 0xfffff7b000007944 */ /* 0x000fea0003c3ffff */
[----:B-1----:R-:W-:Y:S02]  /*78e0*/  MOV R6, R18 ;  /* 0x0000001200067202 */ /* 0x002fe40000000f00 */
[----:B------:R-:W-:-:S04]  /*78f0*/  MOV R7, 0x0 ;  /* 0x0000000000077802 */ /* 0x000fc80000000f00 */
[----:B------:R-:W-:Y:S05]  /*7900*/  RET.REL.NODEC R6 `(_ZN7cutlass13device_kernelIN5flash19enable_sm80_to_sm89INS1_16FlashAttnBwdSm80INS1_25CollectiveMainloopBwdSm80ILi2ELi2EN4cute5tupleIJNS5_1CILi64EEENS7_ILi128EEES8_EEENS_10bfloat16_tEfNS_4arch4Sm80ELb1ELb0ELb1ELb1ELb0ELb0ELb0ELb0ELi2ELi2ELi4ELi2ELb1EEENS1_24CollectiveEpilogueBwdGQAISA_fSD_Li256ELb1ELb0EEENS1_25SingleTileBwdLPTSchedulerILb1ELi128ELb0EEEEEEEEEvNT_6ParamsE) ;  /* 0xffff86f006007950 */ /* 0x000fea0003c3ffff */
        .type           $_ZN7cutlass13device_kernelIN5flash19enable_sm80_to_sm89INS1_16FlashAttnBwdSm80INS1_25CollectiveMainloopBwdSm80ILi2ELi2EN4cute5tupleIJNS5_1CILi64EEENS7_ILi128EEES8_EEENS_10bfloat16_tEfNS_4arch4Sm80ELb1ELb0ELb1ELb1ELb0ELb0ELb0ELb0ELi2ELi2ELi4ELi2ELb1EEENS1_24CollectiveEpilogueBwdGQAISA_fSD_Li256ELb1ELb0EEENS1_25SingleTileBwdLPTSchedulerILb1ELi128ELb0EEEEEEEEEvNT_6ParamsE$_ZN4cute5tupleIJNS_1CILi0EEES2_iiEEC2ERKS2_S5_RKiS7_,@function
        .size           $_ZN7cutlass13device_kernelIN5flash19enable_sm80_to_sm89INS1_16FlashAttnBwdSm80INS1_25CollectiveMainloopBwdSm80ILi2ELi2EN4cute5tupleIJNS5_1CILi64EEENS7_ILi128EEES8_EEENS_10bfloat16_tEfNS_4arch4Sm80ELb1ELb0ELb1ELb1ELb0ELb0ELb0ELb0ELi2ELi2ELi4ELi2ELb1EEENS1_24CollectiveEpilogueBwdGQAISA_fSD_Li256ELb1ELb0EEENS1_25SingleTileBwdLPTSchedulerILb1ELi128ELb0EEEEEEEEEvNT_6ParamsE$_ZN4cute5tupleIJNS_1CILi0EEES2_iiEEC2ERKS2_S5_RKiS7_,($_ZN7cutlass13device_kernelIN5flash19enable_sm80_to_sm89INS1_16FlashAttnBwdSm80INS1_25CollectiveMainloopBwdSm80ILi2ELi2EN4cute5tupleIJNS5_1CILi64EEENS7_ILi128EEES8_EEENS_10bfloat16_tEfNS_4arch4Sm80ELb1ELb0ELb1ELb1ELb0ELb0ELb0ELb0ELi2ELi2ELi4ELi2ELb1EEENS1_24CollectiveEpilogueBwdGQAISA_fSD_Li256ELb1ELb0EEENS1_25SingleTileBwdLPTSchedulerILb1ELi128ELb0EEEEEEEEEvNT_6ParamsE$_ZN4cute5tupleIJNS_1CILi0EEEiEEC2ERKS2_RKi - $_ZN7cutlass13device_kernelIN5flash19enable_sm80_to_sm89INS1_16FlashAttnBwdSm80INS1_25CollectiveMainloopBwdSm80ILi2ELi2EN4cute5tupleIJNS5_1CILi64EEENS7_ILi128EEES8_EEENS_10bfloat16_tEfNS_4arch4Sm80ELb1ELb0ELb1ELb1ELb0ELb0ELb0ELb0ELi2ELi2ELi4ELi2ELb1EEENS1_24CollectiveEpilogueBwdGQAISA_fSD_Li256ELb1ELb0EEENS1_25SingleTileBwdLPTSchedulerILb1ELi128ELb0EEEEEEEEEvNT_6ParamsE$_ZN4cute5tupleIJNS_1CILi0EEES2_iiEEC2ERKS2_S5_RKiS7_)
$_ZN7cutlass13device_kernelIN5flash19enable_sm80_to_sm89INS1_16FlashAttnBwdSm80INS1_25CollectiveMainloopBwdSm80ILi2ELi2EN4cute5tupleIJNS5_1CILi64EEENS7_ILi128EEES8_EEENS_10bfloat16_tEfNS_4arch4Sm80ELb1ELb0ELb1ELb1ELb0ELb0ELb0ELb0ELi2ELi2ELi4ELi2ELb1EEENS1_24CollectiveEpilogueBwdGQAISA_fSD_Li256ELb1ELb0EEENS1_25SingleTileBwdLPTSchedulerILb1ELi128ELb0EEEEEEEEEvNT_6ParamsE$_ZN4cute5tupleIJNS_1CILi0EEES2_iiEEC2ERKS2_S5_RKiS7_:
[----:B------:R-:W-:Y:S02]  /*7910*/  MOV R16, 0x7930 ;  /* 0x0000793000107802 */ /* 0x000fe40000000f00 */
[----:B------:R-:W-:Y:S05]  /*7920*/  CALL.REL.NOINC `($_ZN7cutlass13device_kernelIN5flash19enable_sm80_to_sm89INS1_16FlashAttnBwdSm80INS1_25CollectiveMainloopBwdSm80ILi2ELi2EN4cute5tupleIJNS5_1CILi64EEENS7_ILi128EEES8_EEENS_10bfloat16_tEfNS_4arch4Sm80ELb1ELb0ELb1ELb1ELb0ELb0ELb0ELb0ELi2ELi2ELi4ELi2ELb1EEENS1_24CollectiveEpilogueBwdGQAISA_fSD_Li256ELb1ELb0EEENS1_25SingleTileBwdLPTSchedulerILb1ELi128ELb0EEEEEEEEEvNT_6ParamsE$_ZN4cute3eso3ESOILb1ELb0EJNS_1CILi0EEES3_iiEEC2ERKS3_S6_RKiS8_) ;  /* 0xfffff7f000007944 */ /* 0x000fea0003c3ffff */
[----:B------:R-:W-:Y:S02]  /*7930*/  MOV R16, R18 ;  /* 0x0000001200107202 */ /* 0x000fe40000000f00 */
[----:B------:R-:W-:-:S04]  /*7940*/  MOV R17, 0x0 ;  /* 0x0000000000117802 */ /* 0x000fc80000000f00 */
[----:B------:R-:W-:Y:S05]  /*7950*/  RET.REL.NODEC R16 `(_ZN7cutlass13device_kernelIN5flash19enable_sm80_to_sm89INS1_16FlashAttnBwdSm80INS1_25CollectiveMainloopBwdSm80ILi2ELi2EN4cute5tupleIJNS5_1CILi64EEENS7_ILi128EEES8_EEENS_10bfloat16_tEfNS_4arch4Sm80ELb1ELb0ELb1ELb1ELb0ELb0ELb0ELb0ELi2ELi2ELi4ELi2ELb1EEENS1_24CollectiveEpilogueBwdGQAISA_fSD_Li256ELb1ELb0EEENS1_25SingleTileBwdLPTSchedulerILb1ELi128ELb0EEEEEEEEEvNT_6ParamsE) ;  /* 0xffff86a010007950 */ /* 0x000fea0003c3ffff */
        .type           $_ZN7cutlass13device_kernelIN5flash19enable_sm80_to_sm89INS1_16FlashAttnBwdSm80INS1_25CollectiveMainloopBwdSm80ILi2ELi2EN4cute5tupleIJNS5_1CILi64EEENS7_ILi128EEES8_EEENS_10bfloat16_tEfNS_4arch4Sm80ELb1ELb0ELb1ELb1ELb0ELb0ELb0ELb0ELi2ELi2ELi4ELi2ELb1EEENS1_24CollectiveEpilogueBwdGQAISA_fSD_Li256ELb1ELb0EEENS1_25SingleTileBwdLPTSchedulerILb1ELi128ELb0EEEEEEEEEvNT_6ParamsE$_ZN4cute5tupleIJNS_1CILi0EEEiEEC2ERKS2_RKi,@function
        .size           $_ZN7cutlass13device_kernelIN5flash19enable_sm80_to_sm89INS1_16FlashAttnBwdSm80INS1_25CollectiveMainloopBwdSm80ILi2ELi2EN4cute5tupleIJNS5_1CILi64EEENS7_ILi128EEES8_EEENS_10bfloat16_tEfNS_4arch4Sm80ELb1ELb0ELb1ELb1ELb0ELb0ELb0ELb0ELi2ELi2ELi4ELi2ELb1EEENS1_24CollectiveEpilogueBwdGQAISA_fSD_Li256ELb1ELb0EEENS1_25SingleTileBwdLPTSchedulerILb1ELi128ELb0EEEEEEEEEvNT_6ParamsE$_ZN4cute5tupleIJNS_1CILi0EEEiEEC2ERKS2_RKi,($_ZN7cutlass13device_kernelIN5flash19enable_sm80_to_sm89INS1_16FlashAttnBwdSm80INS1_25CollectiveMainloopBwdSm80ILi2ELi2EN4cute5tupleIJNS5_1CILi64EEENS7_ILi128EEES8_EEENS_10bfloat16_tEfNS_4arch4Sm80ELb1ELb0ELb1ELb1ELb0ELb0ELb0ELb0ELi2ELi2ELi4ELi2ELb1EEENS1_24CollectiveEpilogueBwdGQAISA_fSD_Li256ELb1ELb0EEENS1_25SingleTileBwdLPTSchedulerILb1ELi128ELb0EEEEEEEEEvNT_6ParamsE$_ZN4cute5tupleIJNS_1CILi0EEEiiiEEC2ERKS2_RKiS7_S7_ - $_ZN7cutlass13device_kernelIN5flash19enable_sm80_to_sm89INS1_16FlashAttnBwdSm80INS1_25CollectiveMainloopBwdSm80ILi2ELi2EN4cute5tupleIJNS5_1CILi64EEENS7_ILi128EEES8_EEENS_10bfloat16_tEfNS_4arch4Sm80ELb1ELb0ELb1ELb1ELb0ELb0ELb0ELb0ELi2ELi2ELi4ELi2ELb1EEENS1_24CollectiveEpilogueBwdGQAISA_fSD_Li256ELb1ELb0EEENS1_25SingleTileBwdLPTSchedulerILb1ELi128ELb0EEEEEEEEEvNT_6ParamsE$_ZN4cute5tupleIJNS_1CILi0EEEiEEC2ERKS2_RKi)
$_ZN7cutlass13device_kernelIN5flash19enable_sm80_to_sm89INS1_16FlashAttnBwdSm80INS1_25CollectiveMainloopBwdSm80ILi2ELi2EN4cute5tupleIJNS5_1CILi64EEENS7_ILi128EEES8_EEENS_10bfloat16_tEfNS_4arch4Sm80ELb1ELb0ELb1ELb1ELb0ELb0ELb0ELb0ELi2ELi2ELi4ELi2ELb1EEENS1_24CollectiveEpilogueBwdGQAISA_fSD_Li256ELb1ELb0EEENS1_25SingleTileBwdLPTSchedulerILb1ELi128ELb0EEEEEEEEEvNT_6ParamsE$_ZN4cute5tupleIJNS_1CILi0EEEiEEC2ERKS2_RKi:
[----:B------:R-:W-:Y:S02]  /*7960*/  MOV R16, 0x7980 ;  /* 0x0000798000107802 */ /* 0x000fe40000000f00 */
[----:B------:R-:W-:Y:S05]  /*7970*/  CALL.REL.NOINC `($_ZN7cutlass13device_kernelIN5flash19enable_sm80_to_sm89INS1_16FlashAttnBwdSm80INS1_25CollectiveMainloopBwdSm80ILi2ELi2EN4cute5tupleIJNS5_1CILi64EEENS7_ILi128EEES8_EEENS_10bfloat16_tEfNS_4arch4Sm80ELb1ELb0ELb1ELb1ELb0ELb0ELb0ELb0ELi2ELi2ELi4ELi2ELb1EEENS1_24CollectiveEpilogueBwdGQAISA_fSD_Li256ELb1ELb0EEENS1_25SingleTileBwdLPTSchedulerILb1ELi128ELb0EEEEEEEEEvNT_6ParamsE$_ZN4cute3eso3ESOILb1ELb0EJNS_1CILi0EEEiEEC2ERKS3_RKi) ;  /* 0xfffff81000007944 */ /* 0x000fea0003c3ffff */
[----:B-1----:R-:W-:Y:S02]  /*7980*/  MOV R6, R18 ;  /* 0x0000001200067202 */ /* 0x002fe40000000f00 */
[----:B------:R-:W-:-:S04]  /*7990*/  MOV R7, 0x0 ;  /* 0x0000000000077802 */ /* 0x000fc80000000f00 */
[----:B------:R-:W-:Y:S05]  /*79a0*/  RET.REL.NODEC R6 `(_ZN7cutlass13device_kernelIN5flash19enable_sm80_to_sm89INS1_16FlashAttnBwdSm80INS1_25CollectiveMainloopBwdSm80ILi2ELi2EN4cute5tupleIJNS5_1CILi64EEENS7_ILi128EEES8_EEENS_10bfloat16_tEfNS_4arch4Sm80ELb1ELb0ELb1ELb1ELb0ELb0ELb0ELb0ELi2ELi2ELi4ELi2ELb1EEENS1_24CollectiveEpilogueBwdGQAISA_fSD_Li256ELb1ELb0EEENS1_25SingleTileBwdLPTSchedulerILb1ELi128ELb0EEEEEEEEEvNT_6ParamsE) ;  /* 0xffff865006007950 */ /* 0x000fea0003c3ffff */
        .type           $_ZN7cutlass13device_kernelIN5flash19enable_sm80_to_sm89INS1_16FlashAttnBwdSm80INS1_25CollectiveMainloopBwdSm80ILi2ELi2EN4cute5tupleIJNS5_1CILi64EEENS7_ILi128EEES8_EEENS_10bfloat16_tEfNS_4arch4Sm80ELb1ELb0ELb1ELb1ELb0ELb0ELb0ELb0ELi2ELi2ELi4ELi2ELb1EEENS1_24CollectiveEpilogueBwdGQAISA_fSD_Li256ELb1ELb0EEENS1_25SingleTileBwdLPTSchedulerILb1ELi128ELb0EEEEEEEEEvNT_6ParamsE$_ZN4cute5tupleIJNS_1CILi0EEEiiiEEC2ERKS2_RKiS7_S7_,@function
        .size           $_ZN7cutlass13device_kernelIN5flash19enable_sm80_to_sm89INS1_16FlashAttnBwdSm80INS1_25CollectiveMainloopBwdSm80ILi2ELi2EN4cute5tupleIJNS5_1CILi64EEENS7_ILi128EEES8_EEENS_10bfloat16_tEfNS_4arch4Sm80ELb1ELb0ELb1ELb1ELb0ELb0ELb0ELb0ELi2ELi2ELi4ELi2ELb1EEENS1_24CollectiveEpilogueBwdGQAISA_fSD_Li256ELb1ELb0EEENS1_25SingleTileBwdLPTSchedulerILb1ELi128ELb0EEEEEEEEEvNT_6ParamsE$_ZN4cute5tupleIJNS_1CILi0EEEiiiEEC2ERKS2_RKiS7_S7_,($_ZN7cutlass13device_kernelIN5flash19enable_sm80_to_sm89INS1_16FlashAttnBwdSm80INS1_25CollectiveMainloopBwdSm80ILi2ELi2EN4cute5tupleIJNS5_1CILi64EEENS7_ILi128EEES8_EEENS_10bfloat16_tEfNS_4arch4Sm80ELb1ELb0ELb1ELb1ELb0ELb0ELb0ELb0ELi2ELi2ELi4ELi2ELb1EEENS1_24CollectiveEpilogueBwdGQAISA_fSD_Li256ELb1ELb0EEENS1_25SingleTileBwdLPTSchedulerILb1ELi128ELb0EEEEEEEEEvNT_6ParamsE$_ZN4cute5tupleIJiEEC2ERKi - $_ZN7cutlass13device_kernelIN5flash19enable_sm80_to_sm89INS1_16FlashAttnBwdSm80INS1_25CollectiveMainloopBwdSm80ILi2ELi2EN4cute5tupleIJNS5_1CILi64EEENS7_ILi128EEES8_EEENS_10bfloat16_tEfNS_4arch4Sm80ELb1ELb0ELb1ELb1ELb0ELb0ELb0ELb0ELi2ELi2ELi4ELi2ELb1EEENS1_24CollectiveEpilogueBwdGQAISA_fSD_Li256ELb1ELb0EEENS1_25SingleTileBwdLPTSchedulerILb1ELi128ELb0EEEEEEEEEvNT_6ParamsE$_ZN4cute5tupleIJNS_1CILi0EEEiiiEEC2ERKS2_RKiS7_S7_)
$_ZN7cutlass13device_kernelIN5flash19enable_sm80_to_sm89INS1_16FlashAttnBwdSm80INS1_25CollectiveMainloopBwdSm80ILi2ELi2EN4cute5tupleIJNS5_1CILi64EEENS7_ILi128EEES8_EEENS_10bfloat16_tEfNS_4arch4Sm80ELb1ELb0ELb1ELb1ELb0ELb0ELb0ELb0ELi2ELi2ELi4ELi2ELb1EEENS1_24CollectiveEpilogueBwdGQAISA_fSD_Li256ELb1ELb0EEENS1_25SingleTileBwdLPTSchedulerILb1ELi128ELb0EEEEEEEEEvNT_6ParamsE$_ZN4cute5tupleIJNS_1CILi0EEEiiiEEC2ERKS2_RKiS7_S7_:
[----:B------:R-:W-:Y:S02]  /*79b0*/  MOV R16, 0x79d0 ;  /* 0x000079d000107802 */ /* 0x000fe40000000f00 */
[----:B------:R-:W-:Y:S05]  /*79c0*/  CALL.REL.NOINC `($_ZN7cutlass13device_kernelIN5flash19enable_sm80_to_sm89INS1_16FlashAttnBwdSm80INS1_25CollectiveMainloopBwdSm80ILi2ELi2EN4cute5tupleIJNS5_1CILi64EEENS7_ILi128EEES8_EEENS_10bfloat16_tEfNS_4arch4Sm80ELb1ELb0ELb1ELb1ELb0ELb0ELb0ELb0ELi2ELi2ELi4ELi2ELb1EEENS1_24CollectiveEpilogueBwdGQAISA_fSD_Li256ELb1ELb0EEENS1_25SingleTileBwdLPTSchedulerILb1ELi128ELb0EEEEEEEEEvNT_6ParamsE$_ZN4cute3eso3ESOILb1ELb0EJNS_1CILi0EEEiiiEEC2ERKS3_RKiS8_S8_) ;  /* 0xfffff88000007944 */ /* 0x000fea0003c3ffff */
[----:B-1----:R-:W-:Y:S02]  /*79d0*/  MOV R6, R18 ;  /* 0x0000001200067202 */ /* 0x002fe40000000f00 */
[----:B------:R-:W-:-:S04]  /*79e0*/  MOV R7, 0x0 ;  /* 0x0000000000077802 */ /* 0x000fc80000000f00 */
[----:B------:R-:W-:Y:S05]  /*79f0*/  RET.REL.NODEC R6 `(_ZN7cutlass13device_kernelIN5flash19enable_sm80_to_sm89INS1_16FlashAttnBwdSm80INS1_25CollectiveMainloopBwdSm80ILi2ELi2EN4cute5tupleIJNS5_1CILi64EEENS7_ILi128EEES8_EEENS_10bfloat16_tEfNS_4arch4Sm80ELb1ELb0ELb1ELb1ELb0ELb0ELb0ELb0ELi2ELi2ELi4ELi2ELb1EEENS1_24CollectiveEpilogueBwdGQAISA_fSD_Li256ELb1ELb0EEENS1_25SingleTileBwdLPTSchedulerILb1ELi128ELb0EEEEEEEEEvNT_6ParamsE) ;  /* 0xffff860006007950 */ /* 0x000fea0003c3ffff */
        .type           $_ZN7cutlass13device_kernelIN5flash19enable_sm80_to_sm89INS1_16FlashAttnBwdSm80INS1_25CollectiveMainloopBwdSm80ILi2ELi2EN4cute5tupleIJNS5_1CILi64EEENS7_ILi128EEES8_EEENS_10bfloat16_tEfNS_4arch4Sm80ELb1ELb0ELb1ELb1ELb0ELb0ELb0ELb0ELi2ELi2ELi4ELi2ELb1EEENS1_24CollectiveEpilogueBwdGQAISA_fSD_Li256ELb1ELb0EEENS1_25SingleTileBwdLPTSchedulerILb1ELi128ELb0EEEEEEEEEvNT_6ParamsE$_ZN4cute5tupleIJiEEC2ERKi,@function
        .size           $_ZN7cutlass13device_kernelIN5flash19enable_sm80_to_sm89INS1_16FlashAttnBwdSm80INS1_25CollectiveMainloopBwdSm80ILi2ELi2EN4cute5tupleIJNS5_1CILi64EEENS7_ILi128EEES8_EEENS_10bfloat16_tEfNS_4arch4Sm80ELb1ELb0ELb1ELb1ELb0ELb0ELb0ELb0ELi2ELi2ELi4ELi2ELb1EEENS1_24CollectiveEpilogueBwdGQAISA_fSD_Li256ELb1ELb0EEENS1_25SingleTileBwdLPTSchedulerILb1ELi128ELb0EEEEEEEEEvNT_6ParamsE$_ZN4cute5tupleIJiEEC2ERKi,($_ZN7cutlass13device_kernelIN5flash19enable_sm80_to_sm89INS1_16FlashAttnBwdSm80INS1_25CollectiveMainloopBwdSm80ILi2ELi2EN4cute5tupleIJNS5_1CILi64EEENS7_ILi128EEES8_EEENS_10bfloat16_tEfNS_4arch4Sm80ELb1ELb0ELb1ELb1ELb0ELb0ELb0ELb0ELi2ELi2ELi4ELi2ELb1EEENS1_24CollectiveEpilogueBwdGQAISA_fSD_Li256ELb1ELb0EEENS1_25SingleTileBwdLPTSchedulerILb1ELi128ELb0EEEEEEEEEvNT_6ParamsE$_ZN4cute5tupleIJiNS_1CILi0EEEEEC2ERKiRKS2_ - $_ZN7cutlass13device_kernelIN5flash19enable_sm80_to_sm89INS1_16FlashAttnBwdSm80INS1_25CollectiveMainloopBwdSm80ILi2ELi2EN4cute5tupleIJNS5_1CILi64EEENS7_ILi128EEES8_EEENS_10bfloat16_tEfNS_4arch4Sm80ELb1ELb0ELb1ELb1ELb0ELb0ELb0ELb0ELi2ELi2ELi4ELi2ELb1EEENS1_24CollectiveEpilogueBwdGQAISA_fSD_Li256ELb1ELb0EEENS1_25SingleTileBwdLPTSchedulerILb1ELi128ELb0EEEEEEEEEvNT_6ParamsE$_ZN4cute5tupleIJiEEC2ERKi)
$_ZN7cutlass13device_kernelIN5flash19enable_sm80_to_sm89INS1_16FlashAttnBwdSm80INS1_25CollectiveMainloopBwdSm80ILi2ELi2EN4cute5tupleIJNS5_1CILi64EEENS7_ILi128EEES8_EEENS_10bfloat16_tEfNS_4arch4Sm80ELb1ELb0ELb1ELb1ELb0ELb0ELb0ELb0ELi2ELi2ELi4ELi2ELb1EEENS1_24CollectiveEpilogueBwdGQAISA_fSD_Li256ELb1ELb0EEENS1_25SingleTileBwdLPTSchedulerILb1ELi128ELb0EEEEEEEEEvNT_6ParamsE$_ZN4cute5tupleIJiEEC2ERKi:
[----:B------:R-:W-:Y:S02]  /*7a00*/  MOV R18, 0x7a20 ;  /* 0x00007a2000127802 */ /* 0x000fe40000000f00 */
[----:B------:R-:W-:Y:S05]  /*7a10*/  CALL.REL.NOINC `($_ZN7cutlass13device_kernelIN5flash19enable_sm80_to_sm89INS1_16FlashAttnBwdSm80INS1_25CollectiveMainloopBwdSm80ILi2ELi2EN4cute5tupleIJNS5_1CILi64EEENS7_ILi128EEES8_EEENS_10bfloat16_tEfNS_4arch4Sm80ELb1ELb0ELb1ELb1ELb0ELb0ELb0ELb0ELi2ELi2ELi4ELi2ELb1EEENS1_24CollectiveEpilogueBwdGQAISA_fSD_Li256ELb1ELb0EEENS1_25SingleTileBwdLPTSchedulerILb1ELi128ELb0EEEEEEEEEvNT_6ParamsE$_ZN4cute3eso3ESOILb0ELb1EJiEEC2ERKi) ;  /* 0xfffff41000007944 */ /* 0x000fea0003c3ffff */
[----:B-1----:R-:W-:Y:S02]  /*7a20*/  MOV R6, R16 ;  /* 0x0000001000067202 */ /* 0x002fe40000000f00 */
[----:B------:R-:W-:-:S04]  /*7a30*/  MOV R7, 0x0 ;  /* 0x0000000000077802 */ /* 0x000fc80000000f00 */
[----:B------:R-:W-:Y:S05]  /*7a40*/  RET.REL.NODEC R6 `(_ZN7cutlass13device_kernelIN5flash19enable_sm80_to_sm89INS1_16FlashAttnBwdSm80INS1_25CollectiveMainloopBwdSm80ILi2ELi2EN4cute5tupleIJNS5_1CILi64EEENS7_ILi128EEES8_EEENS_10bfloat16_tEfNS_4arch4Sm80ELb1ELb0ELb1ELb1ELb0ELb0ELb0ELb0ELi2ELi2ELi4ELi2ELb1EEENS1_24CollectiveEpilogueBwdGQAISA_fSD_Li256ELb1ELb0EEENS1_25SingleTileBwdLPTSchedulerILb1ELi128ELb0EEEEEEEEEvNT_6ParamsE) ;  /* 0xffff85b006007950 */ /* 0x000fea0003c3ffff */
        .type           $_ZN7cutlass13device_kernelIN5flash19enable_sm80_to_sm89INS1_16FlashAttnBwdSm80INS1_25CollectiveMainloopBwdSm80ILi2ELi2EN4cute5tupleIJNS5_1CILi64EEENS7_ILi128EEES8_EEENS_10bfloat16_tEfNS_4arch4Sm80ELb1ELb0ELb1ELb1ELb0ELb0ELb0ELb0ELi2ELi2ELi4ELi2ELb1EEENS1_24CollectiveEpilogueBwdGQAISA_fSD_Li256ELb1ELb0EEENS1_25SingleTileBwdLPTSchedulerILb1ELi128ELb0EEEEEEEEEvNT_6ParamsE$_ZN4cute5tupleIJiNS_1CILi0EEEEEC2ERKiRKS2_,@function
        .size           $_ZN7cutlass13device_kernelIN5flash19enable_sm80_to_sm89INS1_16FlashAttnBwdSm80INS1_25CollectiveMainloopBwdSm80ILi2ELi2EN4cute5tupleIJNS5_1CILi64EEENS7_ILi128EEES8_EEENS_10bfloat16_tEfNS_4arch4Sm80ELb1ELb0ELb1ELb1ELb0ELb0ELb0ELb0ELi2ELi2ELi4ELi2ELb1EEENS1_24CollectiveEpilogueBwdGQAISA_fSD_Li256ELb1ELb0EEENS1_25SingleTileBwdLPTSchedulerILb1ELi128ELb0EEEEEEEEEvNT_6ParamsE$_ZN4cute5tupleIJiNS_1CILi0EEEEEC2ERKiRKS2_,($_ZN7cutlass13device_kernelIN5flash19enable_sm80_to_sm89INS1_16FlashAttnBwdSm80INS1_25CollectiveMainloopBwdSm80ILi2ELi2EN4cute5tupleIJNS5_1CILi64EEENS7_ILi128EEES8_EEENS_10bfloat16_tEfNS_4arch4Sm80ELb1ELb0ELb1ELb1ELb0ELb0ELb0ELb0ELi2ELi2ELi4ELi2ELb1EEENS1_24CollectiveEpilogueBwdGQAISA_fSD_Li256ELb1ELb0EEENS1_25SingleTileBwdLPTSchedulerILb1ELi128ELb0EEEEEEEEEvNT_6ParamsE$_ZN4cute5tupleIJiiEEC2ERKiS3_ - $_ZN7cutlass13device_kernelIN5flash19enable_sm80_to_sm89INS1_16FlashAttnBwdSm80INS1_25CollectiveMainloopBwdSm80ILi2ELi2EN4cute5tupleIJNS5_1CILi64EEENS7_ILi128EEES8_EEENS_10bfloat16_tEfNS_4arch4Sm80ELb1ELb0ELb1ELb1ELb0ELb0ELb0ELb0ELi2ELi2ELi4ELi2ELb1EEENS1_24CollectiveEpilogueBwdGQAISA_fSD_Li256ELb1ELb0EEENS1_25SingleTileBwdLPTSchedulerILb1ELi128ELb0EEEEEEEEEvNT_6ParamsE$_ZN4cute5tupleIJiNS_1CILi0EEEEEC2ERKiRKS2_)
$_ZN7cutlass13device_kernelIN5flash19enable_sm80_to_sm89INS1_16FlashAttnBwdSm80INS1_25CollectiveMainloopBwdSm80ILi2ELi2EN4cute5tupleIJNS5_1CILi64EEENS7_ILi128EEES8_EEENS_10bfloat16_tEfNS_4arch4Sm80ELb1ELb0ELb1ELb1ELb0ELb0ELb0ELb0ELi2ELi2ELi4ELi2ELb1EEENS1_24CollectiveEpilogueBwdGQAISA_fSD_Li256ELb1ELb0EEENS1_25SingleTileBwdLPTSchedulerILb1ELi128ELb0EEEEEEEEEvNT_6ParamsE$_ZN4cute5tupleIJiNS_1CILi0EEEEEC2ERKiRKS2_:
[----:B------:R-:W-:Y:S02]  /*7a50*/  MOV R8, 0x7a70 ;  /* 0x00007a7000087802 */ /* 0x000fe40000000f00 */
[----:B------:R-:W-:Y:S05]  /*7a60*/  CALL.REL.NOINC `($_ZN7cutlass13device_kernelIN5flash19enable_sm80_to_sm89INS1_16FlashAttnBwdSm80INS1_25CollectiveMainloopBwdSm80ILi2ELi2EN4cute5tupleIJNS5_1CILi64EEENS7_ILi128EEES8_EEENS_10bfloat16_tEfNS_4arch4Sm80ELb1ELb0ELb1ELb1ELb0ELb0ELb0ELb0ELi2ELi2ELi4ELi2ELb1EEENS1_24CollectiveEpilogueBwdGQAISA_fSD_Li256ELb1ELb0EEENS1_25SingleTileBwdLPTSchedulerILb1ELi128ELb0EEEEEEEEEvNT_6ParamsE$_ZN4cute3eso3ESOILb0ELb1EJiNS_1CILi0EEEEEC2ERKiRKS3_) ;  /* 0xfffff41000007944 */ /* 0x000fea0003c3ffff */
[----:B-1----:R-:W-:Y:S02]  /*7a70*/  MOV R6, R16 ;  /* 0x0000001000067202 */ /* 0x002fe40000000f00 */
[----:B------:R-:W-:-:S04]  /*7a80*/  MOV R7, 0x0 ;  /* 0x0000000000077802 */ /* 0x000fc80000000f00 */
[----:B------:R-:W-:Y:S05]  /*7a90*/  RET.REL.NODEC R6 `(_ZN7cutlass13device_kernelIN5flash19enable_sm80_to_sm89INS1_16FlashAttnBwdSm80INS1_25CollectiveMainloopBwdSm80ILi2ELi2EN4cute5tupleIJNS5_1CILi64EEENS7_ILi128EEES8_EEENS_10bfloat16_tEfNS_4arch4Sm80ELb1ELb0ELb1ELb1ELb0ELb0ELb0ELb0ELi2ELi2ELi4ELi2ELb1EEENS1_24CollectiveEpilogueBwdGQAISA_fSD_Li256ELb1ELb0EEENS1_25SingleTileBwdLPTSchedulerILb1ELi128ELb0EEEEEEEEEvNT_6ParamsE) ;  /* 0xffff856006007950 */ /* 0x000fea0003c3ffff */
        .type           $_ZN7cutlass13device_kernelIN5flash19enable_sm80_to_sm89INS1_16FlashAttnBwdSm80INS1_25CollectiveMainloopBwdSm80ILi2ELi2EN4cute5tupleIJNS5_1CILi64EEENS7_ILi128EEES8_EEENS_10bfloat16_tEfNS_4arch4Sm80ELb1ELb0ELb1ELb1ELb0ELb0ELb0ELb0ELi2ELi2ELi4ELi2ELb1EEENS1_24CollectiveEpilogueBwdGQAISA_fSD_Li256ELb1ELb0EEENS1_25SingleTileBwdLPTSchedulerILb1ELi128ELb0EEEEEEEEEvNT_6ParamsE$_ZN4cute5tupleIJiiEEC2ERKiS3_,@function
        .size           $_ZN7cutlass13device_kernelIN5flash19enable_sm80_to_sm89INS1_16FlashAttnBwdSm80INS1_25CollectiveMainloopBwdSm80ILi2ELi2EN4cute5tupleIJNS5_1CILi64EEENS7_ILi128EEES8_EEENS_10bfloat16_tEfNS_4arch4Sm80ELb1ELb0ELb1ELb1ELb0ELb0ELb0ELb0ELi2ELi2ELi4ELi2ELb1EEENS1_24CollectiveEpilogueBwdGQAISA_fSD_Li256ELb1ELb0EEENS1_25SingleTileBwdLPTSchedulerILb1ELi128ELb0EEEEEEEEEvNT_6ParamsE$_ZN4cute5tupleIJiiEEC2ERKiS3_,($_ZN7cutlass13device_kernelIN5flash19enable_sm80_to_sm89INS1_16FlashAttnBwdSm80INS1_25CollectiveMainloopBwdSm80ILi2ELi2EN4cute5tupleIJNS5_1CILi64EEENS7_ILi128EEES8_EEENS_10bfloat16_tEfNS_4arch4Sm80ELb1ELb0ELb1ELb1ELb0ELb0ELb0ELb0ELi2ELi2ELi4ELi2ELb1EEENS1_24CollectiveEpilogueBwdGQAISA_fSD_Li256ELb1ELb0EEENS1_25SingleTileBwdLPTSchedulerILb1ELi128ELb0EEEEEEEEEvNT_6ParamsE$_ZN4cute8gmem_ptrIPKN7cutlass10bfloat16_tEECI1NS_12iter_adaptorIS4_S5_EEES4_ - $_ZN7cutlass13device_kernelIN5flash19enable_sm80_to_sm89INS1_16FlashAttnBwdSm80INS1_25CollectiveMainloopBwdSm80ILi2ELi2EN4cute5tupleIJNS5_1CILi64EEENS7_ILi128EEES8_EEENS_10bfloat16_tEfNS_4arch4Sm80ELb1ELb0ELb1ELb1ELb0ELb0ELb0ELb0ELi2ELi2ELi4ELi2ELb1EEENS1_24CollectiveEpilogueBwdGQAISA_fSD_Li256ELb1ELb0EEENS1_25SingleTileBwdLPTSchedulerILb1ELi128ELb0EEEEEEEEEvNT_6ParamsE$_ZN4cute5tupleIJiiEEC2ERKiS3_)
$_ZN7cutlass13device_kernelIN5flash19enable_sm80_to_sm89INS1_16FlashAttnBwdSm80INS1_25CollectiveMainloopBwdSm80ILi2ELi2EN4cute5tupleIJNS5_1CILi64EEENS7_ILi128EEES8_EEENS_10bfloat16_tEfNS_4arch4Sm80ELb1ELb0ELb1ELb1ELb0ELb0ELb0ELb0ELi2ELi2ELi4ELi2ELb1EEENS1_24CollectiveEpilogueBwdGQAISA_fSD_Li256ELb1ELb0EEENS1_25SingleTileBwdLPTSchedulerILb1ELi128ELb0EEEEEEEEEvNT_6ParamsE$_ZN4cute5tupleIJiiEEC2ERKiS3_:
[----:B------:R-:W-:Y:S02]  /*7aa0*/  MOV R10, 0x7ac0 ;  /* 0x00007ac0000a7802 */ /* 0x000fe40000000f00 */
[----:B------:R-:W-:Y:S05]  /*7ab0*/  CALL.REL.NOINC `($_ZN7cutlass13device_kernelIN5flash19enable_sm80_to_sm89INS1_16FlashAttnBwdSm80INS1_25CollectiveMainloopBwdSm80ILi2ELi2EN4cute5tupleIJNS5_1CILi64EEENS7_ILi128EEES8_EEENS_10bfloat16_tEfNS_4arch4Sm80ELb1ELb0ELb1ELb1ELb0ELb0ELb0ELb0ELi2ELi2ELi4ELi2ELb1EEENS1_24CollectiveEpilogueBwdGQAISA_fSD_Li256ELb1ELb0EEENS1_25SingleTileBwdLPTSchedulerILb1ELi128ELb0EEEEEEEEEvNT_6ParamsE$_ZN4cute3eso3ESOILb0ELb0EJiiEEC2ERKiS4_) ;  /* 0xfffff1d000007944 */ /* 0x000fea0003c3ffff */
[----:B------:R-:W-:-:S04]  /*7ac0*/  MOV R9, 0x0 ;  /* 0x0000000000097802 */ /* 0x000fc80000000f00 */
[----:B------:R-:W-:Y:S05]  /*7ad0*/  RET.REL.NODEC R8 `(_ZN7cutlass13device_kernelIN5flash19enable_sm80_to_sm89INS1_16FlashAttnBwdSm80INS1_25CollectiveMainloopBwdSm80ILi2ELi2EN4cute5tupleIJNS5_1CILi64EEENS7_ILi128EEES8_EEENS_10bfloat16_tEfNS_4arch4Sm80ELb1ELb0ELb1ELb1ELb0ELb0ELb0ELb0ELi2ELi2ELi4ELi2ELb1EEENS1_24CollectiveEpilogueBwdGQAISA_fSD_Li256ELb1ELb0EEENS1_25SingleTileBwdLPTSchedulerILb1ELi128ELb0EEEEEEEEEvNT_6ParamsE) ;  /* 0xffff852008007950 */ /* 0x000fea0003c3ffff */
        .type           $_ZN7cutlass13device_kernelIN5flash19enable_sm80_to_sm89INS1_16FlashAttnBwdSm80INS1_25CollectiveMainloopBwdSm80ILi2ELi2EN4cute5tupleIJNS5_1CILi64EEENS7_ILi128EEES8_EEENS_10bfloat16_tEfNS_4arch4Sm80ELb1ELb0ELb1ELb1ELb0ELb0ELb0ELb0ELi2ELi2ELi4ELi2ELb1EEENS1_24CollectiveEpilogueBwdGQAISA_fSD_Li256ELb1ELb0EEENS1_25SingleTileBwdLPTSchedulerILb1ELi128ELb0EEEEEEEEEvNT_6ParamsE$_ZN4cute8gmem_ptrIPKN7cutlass10bfloat16_tEECI1NS_12iter_adaptorIS4_S5_EEES4_,@function
        .size           $_ZN7cutlass13device_kernelIN5flash19enable_sm80_to_sm89INS1_16FlashAttnBwdSm80INS1_25CollectiveMainloopBwdSm80ILi2ELi2EN4cute5tupleIJNS5_1CILi64EEENS7_ILi128EEES8_EEENS_10bfloat16_tEfNS_4arch4Sm80ELb1ELb0ELb1ELb1ELb0ELb0ELb0ELb0ELi2ELi2ELi4ELi2ELb1EEENS1_24CollectiveEpilogueBwdGQAISA_fSD_Li256ELb1ELb0EEENS1_25SingleTileBwdLPTSchedulerILb1ELi128ELb0EEEEEEEEEvNT_6ParamsE$_ZN4cute8gmem_ptrIPKN7cutlass10bfloat16_tEECI1NS_12iter_adaptorIS4_S5_EEES4_,($_ZN7cutlass13device_kernelIN5flash19enable_sm80_to_sm89INS1_16FlashAttnBwdSm80INS1_25CollectiveMainloopBwdSm80ILi2ELi2EN4cute5tupleIJNS5_1CILi64EEENS7_ILi128EEES8_EEENS_10bfloat16_tEfNS_4arch4Sm80ELb1ELb0ELb1ELb1ELb0ELb0ELb0ELb0ELi2ELi2ELi4ELi2ELb1EEENS1_24CollectiveEpilogueBwdGQAISA_fSD_Li256ELb1ELb0EEENS1_25SingleTileBwdLPTSchedulerILb1ELi128ELb0EEEEEEEEEvNT_6ParamsE$_ZN4cute8gmem_ptrIPKN7cutlass9uint128_tEECI1NS_12iter_adaptorIS4_S5_EEES4_ - $_ZN7cutlass13device_kernelIN5flash19enable_sm80_to_sm89INS1_16FlashAttnBwdSm80INS1_25CollectiveMainloopBwdSm80ILi2ELi2EN4cute5tupleIJNS5_1CILi64EEENS7_ILi128EEES8_EEENS_10bfloat16_tEfNS_4arch4Sm80ELb1ELb0ELb1ELb1ELb0ELb0ELb0ELb0ELi2ELi2ELi4ELi2ELb1EEENS1_24CollectiveEpilogueBwdGQAISA_fSD_Li256ELb1ELb0EEENS1_25SingleTileBwdLPTSchedulerILb1ELi128ELb0EEEEEEEEEvNT_6ParamsE$_ZN4cute8gmem_ptrIPKN7cutlass10bfloat16_tEECI1NS_12iter_adaptorIS4_S5_EEES4_)
$_ZN7cutlass13device_kernelIN5flash19enable_sm80_to_sm89INS1_16FlashAttnBwdSm80INS1_25CollectiveMainloopBwdSm80ILi2ELi2EN4cute5tupleIJNS5_1CILi64EEENS7_ILi128EEES8_EEENS_10bfloat16_tEfNS_4arch4Sm80ELb1ELb0ELb1ELb1ELb0ELb0ELb0ELb0ELi2ELi2ELi4ELi2ELb1EEENS1_24CollectiveEpilogueBwdGQAISA_fSD_Li256ELb1ELb0EEENS1_25SingleTileBwdLPTSchedulerILb1ELi128ELb0EEEEEEEEEvNT_6ParamsE$_ZN4cute8gmem_ptrIPKN7cutlass10bfloat16_tEECI1NS_12iter_adaptorIS4_S5_EEES4_:
[----:B------:R-:W-:Y:S02]  /*7ae0*/  MOV R18, 0x7b00 ;  /* 0x00007b0000127802 */ /* 0x000fe40000000f00 */
[----:B------:R-:W-:Y:S05]  /*7af0*/  CALL.REL.NOINC `($_ZN7cutlass13device_kernelIN5flash19enable_sm80_to_sm89INS1_16FlashAttnBwdSm80INS1_25CollectiveMainloopBwdSm80ILi2ELi2EN4cute5tupleIJNS5_1CILi64EEENS7_ILi128EEES8_EEENS_10bfloat16_tEfNS_4arch4Sm80ELb1ELb0ELb1ELb1ELb0ELb0ELb0ELb0ELi2ELi2ELi4ELi2ELb1EEENS1_24CollectiveEpilogueBwdGQAISA_fSD_Li256ELb1ELb0EEENS1_25SingleTileBwdLPTSchedulerILb1ELi128ELb0EEEEEEEEEvNT_6ParamsE$_ZN4cute12iter_adaptorIPKN7cutlass10bfloat16_tENS_8gmem_ptrIS4_EEEC2ES4_) ;  /* 0xffffece000007944 */ /* 0x000fea0003c3ffff */
[----:B------:R-:W-:Y:S02]  /*7b00*/  MOV R10, R16 ;  /* 0x00000010000a7202 */ /* 0x000fe40000000f00 */
[----:B-1----:R-:W-:-:S04]  /*7b10*/  MOV R11, 0x0 ;  /* 0x00000000000b7802 */ /* 0x002fc80000000f00 */
[----:B------:R-:W-:Y:S05]  /*7b20*/  RET.REL.NODEC R10 `(_ZN7cutlass13device_kernelIN5flash19enable_sm80_to_sm89INS1_16FlashAttnBwdSm80INS1_25CollectiveMainloopBwdSm80ILi2ELi2EN4cute5tupleIJNS5_1CILi64EEENS7_ILi128EEES8_EEENS_10bfloat16_tEfNS_4arch4Sm80ELb1ELb0ELb1ELb1ELb0ELb0ELb0ELb0ELi2ELi2ELi4ELi2ELb1EEENS1_24CollectiveEpilogueBwdGQAISA_fSD_Li256ELb1ELb0EEENS1_25SingleTileBwdLPTSchedulerILb1ELi128ELb0EEEEEEEEEvNT_6ParamsE) ;  /* 0xffff84d00a007950 */ /* 0x000fea0003c3ffff */
        .type           $_ZN7cutlass13device_kernelIN5flash19enable_sm80_to_sm89INS1_16FlashAttnBwdSm80INS1_25CollectiveMainloopBwdSm80ILi2ELi2EN4cute5tupleIJNS5_1CILi64EEENS7_ILi128EEES8_EEENS_10bfloat16_tEfNS_4arch4Sm80ELb1ELb0ELb1ELb1ELb0ELb0ELb0ELb0ELi2ELi2ELi4ELi2ELb1EEENS1_24CollectiveEpilogueBwdGQAISA_fSD_Li256ELb1ELb0EEENS1_25SingleTileBwdLPTSchedulerILb1ELi128ELb0EEEEEEEEEvNT_6ParamsE$_ZN4cute8gmem_ptrIPKN7cutlass9uint128_tEECI1NS_12iter_adaptorIS4_S5_EEES4_,@function
        .size           $_ZN7cutlass13device_kernelIN5flash19enable_sm80_to_sm89INS1_16FlashAttnBwdSm80INS1_25CollectiveMainloopBwdSm80ILi2ELi2EN4cute5tupleIJNS5_1CILi64EEENS7_ILi128EEES8_EEENS_10bfloat16_tEfNS_4arch4Sm80ELb1ELb0ELb1ELb1ELb0ELb0ELb0ELb0ELi2ELi2ELi4ELi2ELb1EEENS1_24CollectiveEpilogueBwdGQAISA_fSD_Li256ELb1ELb0EEENS1_25SingleTileBwdLPTSchedulerILb1ELi128ELb0EEEEEEEEEvNT_6ParamsE$_ZN4cute8gmem_ptrIPKN7cutlass9uint128_tEECI1NS_12iter_adaptorIS4_S5_EEES4_,($_ZN7cutlass13device_kernelIN5flash19enable_sm80_to_sm89INS1_16FlashAttnBwdSm80INS1_25CollectiveMainloopBwdSm80ILi2ELi2EN4cute5tupleIJNS5_1CILi64EEENS7_ILi128EEES8_EEENS_10bfloat16_tEfNS_4arch4Sm80ELb1ELb0ELb1ELb1ELb0ELb0ELb0ELb0ELi2ELi2ELi4ELi2ELb1EEENS1_24CollectiveEpilogueBwdGQAISA_fSD_Li256ELb1ELb0EEENS1_25SingleTileBwdLPTSchedulerILb1ELi128ELb0EEEEEEEEEvNT_6ParamsE$_ZN4cute8gmem_ptrIPKfECI1NS_12iter_adaptorIS2_S3_EEES2_ - $_ZN7cutlass13device_kernelIN5flash19enable_sm80_to_sm89INS1_16FlashAttnBwdSm80INS1_25CollectiveMainloopBwdSm80ILi2ELi2EN4cute5tupleIJNS5_1CILi64EEENS7_ILi128EEES8_EEENS_10bfloat16_tEfNS_4arch4Sm80ELb1ELb0ELb1ELb1ELb0ELb0ELb0ELb0ELi2ELi2ELi4ELi2ELb1EEENS1_24CollectiveEpilogueBwdGQAISA_fSD_Li256ELb1ELb0EEENS1_25SingleTileBwdLPTSchedulerILb1ELi128ELb0EEEEEEEEEvNT_6ParamsE$_ZN4cute8gmem_ptrIPKN7cutlass9uint128_tEECI1NS_12iter_adaptorIS4_S5_EEES4_)
$_ZN7cutlass13device_kernelIN5flash19enable_sm80_to_sm89INS1_16FlashAttnBwdSm80INS1_25CollectiveMainloopBwdSm80ILi2ELi2EN4cute5tupleIJNS5_1CILi64EEENS7_ILi128EEES8_EEENS_10bfloat16_tEfNS_4arch4Sm80ELb1ELb0ELb1ELb1ELb0ELb0ELb0ELb0ELi2ELi2ELi4ELi2ELb1EEENS1_24CollectiveEpilogueBwdGQAISA_fSD_Li256ELb1ELb0EEENS1_25SingleTileBwdLPTSchedulerILb1ELi128ELb0EEEEEEEEEvNT_6ParamsE$_ZN4cute8gmem_ptrIPKN7cutlass9uint128_tEECI1NS_12iter_adaptorIS4_S5_EEES4_:
[----:B------:R-:W-:Y:S02]  /*7b30*/  MOV R18, 0x7b50 ;  /* 0x00007b5000127802 */ /* 0x000fe40000000f00 */
[----:B------:R-:W-:Y:S05]  /*7b40*/  CALL.REL.NOINC `($_ZN7cutlass13device_kernelIN5flash19enable_sm80_to_sm89INS1_16FlashAttnBwdSm80INS1_25CollectiveMainloopBwdSm80ILi2ELi2EN4cute5tupleIJNS5_1CILi64EEENS7_ILi128EEES8_EEENS_10bfloat16_tEfNS_4arch4Sm80ELb1ELb0ELb1ELb1ELb0ELb0ELb0ELb0ELi2ELi2ELi4ELi2ELb1EEENS1_24CollectiveEpilogueBwdGQAISA_fSD_Li256ELb1ELb0EEENS1_25SingleTileBwdLPTSchedulerILb1ELi128ELb0EEEEEEEEEvNT_6ParamsE$_ZN4cute12iter_adaptorIPKN7cutlass9uint128_tENS_8gmem_ptrIS4_EEEC2ES4_) ;  /* 0xffffed0000007944 */ /* 0x000fea0003c3ffff */
[----:B-1----:R-:W-:Y:S02]  /*7b50*/  MOV R6, R16 ;  /* 0x0000001000067202 */ /* 0x002fe40000000f00 */
[----:B------:R-:W-:-:S04]  /*7b60*/  MOV R7, 0x0 ;  /* 0x0000000000077802 */ /* 0x000fc80000000f00 */
[----:B------:R-:W-:Y:S05]  /*7b70*/  RET.REL.NODEC R6 `(_ZN7cutlass13device_kernelIN5flash19enable_sm80_to_sm89INS1_16FlashAttnBwdSm80INS1_25CollectiveMainloopBwdSm80ILi2ELi2EN4cute5tupleIJNS5_1CILi64EEENS7_ILi128EEES8_EEENS_10bfloat16_tEfNS_4arch4Sm80ELb1ELb0ELb1ELb1ELb0ELb0ELb0ELb0ELi2ELi2ELi4ELi2ELb1EEENS1_24CollectiveEpilogueBwdGQAISA_fSD_Li256ELb1ELb0EEENS1_25SingleTileBwdLPTSchedulerILb1ELi128ELb0EEEEEEEEEvNT_6ParamsE) ;  /* 0xffff848006007950 */ /* 0x000fea0003c3ffff */
        .type           $_ZN7cutlass13device_kernelIN5flash19enable_sm80_to_sm89INS1_16FlashAttnBwdSm80INS1_25CollectiveMainloopBwdSm80ILi2ELi2EN4cute5tupleIJNS5_1CILi64EEENS7_ILi128EEES8_EEENS_10bfloat16_tEfNS_4arch4Sm80ELb1ELb0ELb1ELb1ELb0ELb0ELb0ELb0ELi2ELi2ELi4ELi2ELb1EEENS1_24CollectiveEpilogueBwdGQAISA_fSD_Li256ELb1ELb0EEENS1_25SingleTileBwdLPTSchedulerILb1ELi128ELb0EEEEEEEEEvNT_6ParamsE$_ZN4cute8gmem_ptrIPKfECI1NS_12iter_adaptorIS2_S3_EEES2_,@function
        .size           $_ZN7cutlass13device_kernelIN5flash19enable_sm80_to_sm89INS1_16FlashAttnBwdSm80INS1_25CollectiveMainloopBwdSm80ILi2ELi2EN4cute5tupleIJNS5_1CILi64EEENS7_ILi128EEES8_EEENS_10bfloat16_tEfNS_4arch4Sm80ELb1ELb0ELb1ELb1ELb0ELb0ELb0ELb0ELi2ELi2ELi4ELi2ELb1EEENS1_24CollectiveEpilogueBwdGQAISA_fSD_Li256ELb1ELb0EEENS1_25SingleTileBwdLPTSchedulerILb1ELi128ELb0EEEEEEEEEvNT_6ParamsE$_ZN4cute8gmem_ptrIPKfECI1NS_12iter_adaptorIS2_S3_EEES2_,($_ZN7cutlass13device_kernelIN5flash19enable_sm80_to_sm89INS1_16FlashAttnBwdSm80INS1_25CollectiveMainloopBwdSm80ILi2ELi2EN4cute5tupleIJNS5_1CILi64EEENS7_ILi128EEES8_EEENS_10bfloat16_tEfNS_4arch4Sm80ELb1ELb0ELb1ELb1ELb0ELb0ELb0ELb0ELi2ELi2ELi4ELi2ELb1EEENS1_24CollectiveEpilogueBwdGQAISA_fSD_Li256ELb1ELb0EEENS1_25SingleTileBwdLPTSchedulerILb1ELi128ELb0EEEEEEEEEvNT_6ParamsE$_ZN4cute8smem_ptrIPN7cutlass10bfloat16_tEECI1NS_12iter_adaptorIS3_S4_EEES3_ - $_ZN7cutlass13device_kernelIN5flash19enable_sm80_to_sm89INS1_16FlashAttnBwdSm80INS1_25CollectiveMainloopBwdSm80ILi2ELi2EN4cute5tupleIJNS5_1CILi64EEENS7_ILi128EEES8_EEENS_10bfloat16_tEfNS_4arch4Sm80ELb1ELb0ELb1ELb1ELb0ELb0ELb0ELb0ELi2ELi2ELi4ELi2ELb1EEENS1_24CollectiveEpilogueBwdGQAISA_fSD_Li256ELb1ELb0EEENS1_25SingleTileBwdLPTSchedulerILb1ELi128ELb0EEEEEEEEEvNT_6ParamsE$_ZN4cute8gmem_ptrIPKfECI1NS_12iter_adaptorIS2_S3_EEES2_)
$_ZN7cutlass13device_kernelIN5flash19enable_sm80_to_sm89INS1_16FlashAttnBwdSm80INS1_25CollectiveMainloopBwdSm80ILi2ELi2EN4cute5tupleIJNS5_1CILi64EEENS7_ILi128EEES8_EEENS_10bfloat16_tEfNS_4arch4Sm80ELb1ELb0ELb1ELb1ELb0ELb0ELb0ELb0ELi2ELi2ELi4ELi2ELb1EEENS1_24CollectiveEpilogueBwdGQAISA_fSD_Li256ELb1ELb0EEENS1_25SingleTileBwdLPTSchedulerILb1ELi128ELb0EEEEEEEEEvNT_6ParamsE$_ZN4cute8gmem_ptrIPKfECI1NS_12iter_adaptorIS2_S3_EEES2_:
[----:B------:R-:W-:Y:S02]  /*7b80*/  MOV R18, 0x7ba0 ;  /* 0x00007ba000127802 */ /* 0x000fe40000000f00 */
[----:B------:R-:W-:Y:S05]  /*7b90*/  CALL.REL.NOINC `($_ZN7cutlass13device_kernelIN5flash19enable_sm80_to_sm89INS1_16FlashAttnBwdSm80INS1_25CollectiveMainloopBwdSm80ILi2ELi2EN4cute5tupleIJNS5_1CILi64EEENS7_ILi128EEES8_EEENS_10bfloat16_tEfNS_4arch4Sm80ELb1ELb0ELb1ELb1ELb0ELb0ELb0ELb0ELi2ELi2ELi4ELi2ELb1EEENS1_24CollectiveEpilogueBwdGQAISA_fSD_Li256ELb1ELb0EEENS1_25SingleTileBwdLPTSchedulerILb1ELi128ELb0EEEEEEEEEvNT_6ParamsE$_ZN4cute12iter_adaptorIPKfNS_8gmem_ptrIS2_EEEC2ES2_) ;  /* 0xffffed0000007944 */ /* 0x000fea0003c3ffff */
[----:B------:R-:W-:-:S04]  /*7ba0*/  MOV R17, 0x0 ;  /* 0x0000000000117802 */ /* 0x000fc80000000f00 */
[----:B------:R-:W-:Y:S05]  /*7bb0*/  RET.REL.NODEC R16 `(_ZN7cutlass13device_kernelIN5flash19enable_sm80_to_sm89INS1_16FlashAttnBwdSm80INS1_25CollectiveMainloopBwdSm80ILi2ELi2EN4cute5tupleIJNS5_1CILi64EEENS7_ILi128EEES8_EEENS_10bfloat16_tEfNS_4arch4Sm80ELb1ELb0ELb1ELb1ELb0ELb0ELb0ELb0ELi2ELi2ELi4ELi2ELb1EEENS1_24CollectiveEpilogueBwdGQAISA_fSD_Li256ELb1ELb0EEENS1_25SingleTileBwdLPTSchedulerILb1ELi128ELb0EEEEEEEEEvNT_6ParamsE) ;  /* 0xffff844010007950 */ /* 0x000fea0003c3ffff */
        .type           $_ZN7cutlass13device_kernelIN5flash19enable_sm80_to_sm89INS1_16FlashAttnBwdSm80INS1_25CollectiveMainloopBwdSm80ILi2ELi2EN4cute5tupleIJNS5_1CILi64EEENS7_ILi128EEES8_EEENS_10bfloat16_tEfNS_4arch4Sm80ELb1ELb0ELb1ELb1ELb0ELb0ELb0ELb0ELi2ELi2ELi4ELi2ELb1EEENS1_24CollectiveEpilogueBwdGQAISA_fSD_Li256ELb1ELb0EEENS1_25SingleTileBwdLPTSchedulerILb1ELi128ELb0EEEEEEEEEvNT_6ParamsE$_ZN4cute8smem_ptrIPN7cutlass10bfloat16_tEECI1NS_12iter_adaptorIS3_S4_EEES3_,@function
        .size           $_ZN7cutlass13device_kernelIN5flash19enable_sm80_to_sm89INS1_16FlashAttnBwdSm80INS1_25CollectiveMainloopBwdSm80ILi2ELi2EN4cute5tupleIJNS5_1CILi64EEENS7_ILi128EEES8_EEENS_10bfloat16_tEfNS_4arch4Sm80ELb1ELb0ELb1ELb1ELb0ELb0ELb0ELb0ELi2ELi2ELi4ELi2ELb1EEENS1_24CollectiveEpilogueBwdGQAISA_fSD_Li256ELb1ELb0EEENS1_25SingleTileBwdLPTSchedulerILb1ELi128ELb0EEEEEEEEEvNT_6ParamsE$_ZN4cute8smem_ptrIPN7cutlass10bfloat16_tEECI1NS_12iter_adaptorIS3_S4_EEES3_,($_ZN7cutlass13device_kernelIN5flash19enable_sm80_to_sm89INS1_16FlashAttnBwdSm80INS1_25CollectiveMainloopBwdSm80ILi2ELi2EN4cute5tupleIJNS5_1CILi64EEENS7_ILi128EEES8_EEENS_10bfloat16_tEfNS_4arch4Sm80ELb1ELb0ELb1ELb1ELb0ELb0ELb0ELb0ELi2ELi2ELi4ELi2ELb1EEENS1_24CollectiveEpilogueBwdGQAISA_fSD_Li256ELb1ELb0EEENS1_25SingleTileBwdLPTSchedulerILb1ELi128ELb0EEEEEEEEEvNT_6ParamsE$_ZN4cute8smem_ptrIPN7cutlass9uint128_tEECI1NS_12iter_adaptorIS3_S4_EEES3_ - $_ZN7cutlass13device_kernelIN5flash19enable_sm80_to_sm89INS1_16FlashAttnBwdSm80INS1_25CollectiveMainloopBwdSm80ILi2ELi2EN4cute5tupleIJNS5_1CILi64EEENS7_ILi128EEES8_EEENS_10bfloat16_tEfNS_4arch4Sm80ELb1ELb0ELb1ELb1ELb0ELb0ELb0ELb0ELi2ELi2ELi4ELi2ELb1EEENS1_24CollectiveEpilogueBwdGQAISA_fSD_Li256ELb1ELb0EEENS1_25SingleTileBwdLPTSchedulerILb1ELi128ELb0EEEEEEEEEvNT_6ParamsE$_ZN4cute8smem_ptrIPN7cutlass10bfloat16_tEECI1NS_12iter_adaptorIS3_S4_EEES3_)
$_ZN7cutlass13device_kernelIN5flash19enable_sm80_to_sm89INS1_16FlashAttnBwdSm80INS1_25CollectiveMainloopBwdSm80ILi2ELi2EN4cute5tupleIJNS5_1CILi64EEENS7_ILi128EEES8_EEENS_10bfloat16_tEfNS_4arch4Sm80ELb1ELb0ELb1ELb1ELb0ELb0ELb0ELb0ELi2ELi2ELi4ELi2ELb1EEENS1_24CollectiveEpilogueBwdGQAISA_fSD_Li256ELb1ELb0EEENS1_25SingleTileBwdLPTSchedulerILb1ELi128ELb0EEEEEEEEEvNT_6ParamsE$_ZN4cute8smem_ptrIPN7cutlass10bfloat16_tEECI1NS_12iter_adaptorIS3_S4_EEES3_:
[----:B------:R-:W-:Y:S02]  /*7bc0*/  MOV R18, 0x7be0 ;  /* 0x00007be000127802 */ /* 0x000fe40000000f00 */
[----:B------:R-:W-:Y:S05]  /*7bd0*/  CALL.REL.NOINC `($_ZN7cutlass13device_kernelIN5flash19enable_sm80_to_sm89INS1_16FlashAttnBwdSm80INS1_25CollectiveMainloopBwdSm80ILi2ELi2EN4cute5tupleIJNS5_1CILi64EEENS7_ILi128EEES8_EEENS_10bfloat16_tEfNS_4arch4Sm80ELb1ELb0ELb1ELb1ELb0ELb0ELb0ELb0ELi2ELi2ELi4ELi2ELb1EEENS1_24CollectiveEpilogueBwdGQAISA_fSD_Li256ELb1ELb0EEENS1_25SingleTileBwdLPTSchedulerILb1ELi128ELb0EEEEEEEEEvNT_6ParamsE$_ZN4cute12iter_adaptorIPN7cutlass10bfloat16_tENS_8smem_ptrIS3_EEEC2ES3_) ;  /* 0xffffed0000007944 */ /* 0x000fea0003c3ffff */
[----:B-1----:R-:W-:Y:S02]  /*7be0*/  MOV R6, R16 ;  /* 0x0000001000067202 */ /* 0x002fe40000000f00 */
[----:B------:R-:W-:-:S04]  /*7bf0*/  MOV R7, 0x0 ;  /* 0x0000000000077802 */ /* 0x000fc80000000f00 */
[----:B------:R-:W-:Y:S05]  /*7c00*/  RET.REL.NODEC R6 `(_ZN7cutlass13device_kernelIN5flash19enable_sm80_to_sm89INS1_16FlashAttnBwdSm80INS1_25CollectiveMainloopBwdSm80ILi2ELi2EN4cute5tupleIJNS5_1CILi64EEENS7_ILi128EEES8_EEENS_10bfloat16_tEfNS_4arch4Sm80ELb1ELb0ELb1ELb1ELb0ELb0ELb0ELb0ELi2ELi2ELi4ELi2ELb1EEENS1_24CollectiveEpilogueBwdGQAISA_fSD_Li256ELb1ELb0EEENS1_25SingleTileBwdLPTSchedulerILb1ELi128ELb0EEEEEEEEEvNT_6ParamsE) ;  /* 0xffff83f006007950 */ /* 0x000fea0003c3ffff */
        .type           $_ZN7cutlass13device_kernelIN5flash19enable_sm80_to_sm89INS1_16FlashAttnBwdSm80INS1_25CollectiveMainloopBwdSm80ILi2ELi2EN4cute5tupleIJNS5_1CILi64EEENS7_ILi128EEES8_EEENS_10bfloat16_tEfNS_4arch4Sm80ELb1ELb0ELb1ELb1ELb0ELb0ELb0ELb0ELi2ELi2ELi4ELi2ELb1EEENS1_24CollectiveEpilogueBwdGQAISA_fSD_Li256ELb1ELb0EEENS1_25SingleTileBwdLPTSchedulerILb1ELi128ELb0EEEEEEEEEvNT_6ParamsE$_ZN4cute8smem_ptrIPN7cutlass9uint128_tEECI1NS_12iter_adaptorIS3_S4_EEES3_,@function
        .size           $_ZN7cutlass13device_kernelIN5flash19enable_sm80_to_sm89INS1_16FlashAttnBwdSm80INS1_25CollectiveMainloopBwdSm80ILi2ELi2EN4cute5tupleIJNS5_1CILi64EEENS7_ILi128EEES8_EEENS_10bfloat16_tEfNS_4arch4Sm80ELb1ELb0ELb1ELb1ELb0ELb0ELb0ELb0ELi2ELi2ELi4ELi2ELb1EEENS1_24CollectiveEpilogueBwdGQAISA_fSD_Li256ELb1ELb0EEENS1_25SingleTileBwdLPTSchedulerILb1ELi128ELb0EEEEEEEEEvNT_6ParamsE$_ZN4cute8smem_ptrIPN7cutlass9uint128_tEECI1NS_12iter_adaptorIS3_S4_EEES3_,($_ZN7cutlass13device_kernelIN5flash19enable_sm80_to_sm89INS1_16FlashAttnBwdSm80INS1_25CollectiveMainloopBwdSm80ILi2ELi2EN4cute5tupleIJNS5_1CILi64EEENS7_ILi128EEES8_EEENS_10bfloat16_tEfNS_4arch4Sm80ELb1ELb0ELb1ELb1ELb0ELb0ELb0ELb0ELi2ELi2ELi4ELi2ELb1EEENS1_24CollectiveEpilogueBwdGQAISA_fSD_Li256ELb1ELb0EEENS1_25SingleTileBwdLPTSchedulerILb1ELi128ELb0EEEEEEEEEvNT_6ParamsE$_ZN4cute8smem_ptrIPfECI1NS_12iter_adaptorIS1_S2_EEES1_ - $_ZN7cutlass13device_kernelIN5flash19enable_sm80_to_sm89INS1_16FlashAttnBwdSm80INS1_25CollectiveMainloopBwdSm80ILi2ELi2EN4cute5tupleIJNS5_1CILi64EEENS7_ILi128EEES8_EEENS_10bfloat16_tEfNS_4arch4Sm80ELb1ELb0ELb1ELb1ELb0ELb0ELb0ELb0ELi2ELi2ELi4ELi2ELb1EEENS1_24CollectiveEpilogueBwdGQAISA_fSD_Li256ELb1ELb0EEENS1_25SingleTileBwdLPTSchedulerILb1ELi128ELb0EEEEEEEEEvNT_6ParamsE$_ZN4cute8smem_ptrIPN7cutlass9uint128_tEECI1NS_12iter_adaptorIS3_S4_EEES3_)
$_ZN7cutlass13device_kernelIN5flash19enable_sm80_to_sm89INS1_16FlashAttnBwdSm80INS1_25CollectiveMainloopBwdSm80ILi2ELi2EN4cute5tupleIJNS5_1CILi64EEENS7_ILi128EEES8_EEENS_10bfloat16_tEfNS_4arch4Sm80ELb1ELb0ELb1ELb1ELb0ELb0ELb0ELb0ELi2ELi2ELi4ELi2ELb1EEENS1_24CollectiveEpilogueBwdGQAISA_fSD_Li256ELb1ELb0EEENS1_25SingleTileBwdLPTSchedulerILb1ELi128ELb0EEEEEEEEEvNT_6ParamsE$_ZN4cute8smem_ptrIPN7cutlass9uint128_tEECI1NS_12iter_adaptorIS3_S4_EEES3_:
[----:B------:R-:W-:Y:S02]  /*7c10*/  MOV R16, 0x7c30 ;  /* 0x00007c3000107802 */ /* 0x000fe40000000f00 */
[----:B------:R-:W-:Y:S05]  /*7c20*/  CALL.REL.NOINC `($_ZN7cutlass13device_kernelIN5flash19enable_sm80_to_sm89INS1_16FlashAttnBwdSm80INS1_25CollectiveMainloopBwdSm80ILi2ELi2EN4cute5tupleIJNS5_1CILi64EEENS7_ILi128EEES8_EEENS_10bfloat16_tEfNS_4arch4Sm80ELb1ELb0ELb1ELb1ELb0ELb0ELb0ELb0ELi2ELi2ELi4ELi2ELb1EEENS1_24CollectiveEpilogueBwdGQAISA_fSD_Li256ELb1ELb0EEENS1_25SingleTileBwdLPTSchedulerILb1ELi128ELb0EEEEEEEEEvNT_6ParamsE$_ZN4cute12iter_adaptorIPN7cutlass9uint128_tENS_8smem_ptrIS3_EEEC2ES3_) ;  /* 0xffffed0000007944 */ /* 0x000fea0003c3ffff */
[----:B------:R-:W-:-:S04]  /*7c30*/  MOV R11, 0x0 ;  /* 0x00000000000b7802 */ /* 0x000fc80000000f00 */
[----:B------:R-:W-:Y:S05]  /*7c40*/  RET.REL.NODEC R10 `(_ZN7cutlass13device_kernelIN5flash19enable_sm80_to_sm89INS1_16FlashAttnBwdSm80INS1_25CollectiveMainloopBwdSm80ILi2ELi2EN4cute5tupleIJNS5_1CILi64EEENS7_ILi128EEES8_EEENS_10bfloat16_tEfNS_4arch4Sm80ELb1ELb0ELb1ELb1ELb0ELb0ELb0ELb0ELi2ELi2ELi4ELi2ELb1EEENS1_24CollectiveEpilogueBwdGQAISA_fSD_Li256ELb1ELb0EEENS1_25SingleTileBwdLPTSchedulerILb1ELi128ELb0EEEEEEEEEvNT_6ParamsE) ;  /* 0xffff83b00a007950 */ /* 0x000fea0003c3ffff */
        .type           $_ZN7cutlass13device_kernelIN5flash19enable_sm80_to_sm89INS1_16FlashAttnBwdSm80INS1_25CollectiveMainloopBwdSm80ILi2ELi2EN4cute5tupleIJNS5_1CILi64EEENS7_ILi128EEES8_EEENS_10bfloat16_tEfNS_4arch4Sm80ELb1ELb0ELb1ELb1ELb0ELb0ELb0ELb0ELi2ELi2ELi4ELi2ELb1EEENS1_24CollectiveEpilogueBwdGQAISA_fSD_Li256ELb1ELb0EEENS1_25SingleTileBwdLPTSchedulerILb1ELi128ELb0EEEEEEEEEvNT_6ParamsE$_ZN4cute8smem_ptrIPfECI1NS_12iter_adaptorIS1_S2_EEES1_,@function
        .size           $_ZN7cutlass13device_kernelIN5flash19enable_sm80_to_sm89INS1_16FlashAttnBwdSm80INS1_25CollectiveMainloopBwdSm80ILi2ELi2EN4cute5tupleIJNS5_1CILi64EEENS7_ILi128EEES8_EEENS_10bfloat16_tEfNS_4arch4Sm80ELb1ELb0ELb1ELb1ELb0ELb0ELb0ELb0ELi2ELi2ELi4ELi2ELb1EEENS1_24CollectiveEpilogueBwdGQAISA_fSD_Li256ELb1ELb0EEENS1_25SingleTileBwdLPTSchedulerILb1ELi128ELb0EEEEEEEEEvNT_6ParamsE$_ZN4cute8smem_ptrIPfECI1NS_12iter_adaptorIS1_S2_EEES1_,($_ZN7cutlass13device_kernelIN5flash19enable_sm80_to_sm89INS1_16FlashAttnBwdSm80INS1_25CollectiveMainloopBwdSm80ILi2ELi2EN4cute5tupleIJNS5_1CILi64EEENS7_ILi128EEES8_EEENS_10bfloat16_tEfNS_4arch4Sm80ELb1ELb0ELb1ELb1ELb0ELb0ELb0ELb0ELi2ELi2ELi4ELi2ELb1EEENS1_24CollectiveEpilogueBwdGQAISA_fSD_Li256ELb1ELb0EEENS1_25SingleTileBwdLPTSchedulerILb1ELi128ELb0EEEEEEEEEvNT_6ParamsE$_ZN73_INTERNAL_24fd9406_37_flash_bwd_hdim64_bf16_softcap_sm80_cu_8e232a79_330724__cvta_generic_to_sharedEPKv - $_ZN7cutlass13device_kernelIN5flash19enable_sm80_to_sm89INS1_16FlashAttnBwdSm80INS1_25CollectiveMainloopBwdSm80ILi2ELi2EN4cute5tupleIJNS5_1CILi64EEENS7_ILi128EEES8_EEENS_10bfloat16_tEfNS_4arch4Sm80ELb1ELb0ELb1ELb1ELb0ELb0ELb0ELb0ELi2ELi2ELi4ELi2ELb1EEENS1_24CollectiveEpilogueBwdGQAISA_fSD_Li256ELb1ELb0EEENS1_25SingleTileBwdLPTSchedulerILb1ELi128ELb0EEEEEEEEEvNT_6ParamsE$_ZN4cute8smem_ptrIPfECI1NS_12iter_adaptorIS1_S2_EEES1_)
$_ZN7cutlass13device_kernelIN5flash19enable_sm80_to_sm89INS1_16FlashAttnBwdSm80INS1_25CollectiveMainloopBwdSm80ILi2ELi2EN4cute5tupleIJNS5_1CILi64EEENS7_ILi128EEES8_EEENS_10bfloat16_tEfNS_4arch4Sm80ELb1ELb0ELb1ELb1ELb0ELb0ELb0ELb0ELi2ELi2ELi4ELi2ELb1EEENS1_24CollectiveEpilogueBwdGQAISA_fSD_Li256ELb1ELb0EEENS1_25SingleTileBwdLPTSchedulerILb1ELi128ELb0EEEEEEEEEvNT_6ParamsE$_ZN4cute8smem_ptrIPfECI1NS_12iter_adaptorIS1_S2_EEES1_:
[----:B------:R-:W-:Y:S02]  /*7c50*/  MOV R18, 0x7c70 ;  /* 0x00007c7000127802 */ /* 0x000fe40000000f00 */
[----:B------:R-:W-:Y:S05]  /*7c60*/  CALL.REL.NOINC `($_ZN7cutlass13device_kernelIN5flash19enable_sm80_to_sm89INS1_16FlashAttnBwdSm80INS1_25CollectiveMainloopBwdSm80ILi2ELi2EN4cute5tupleIJNS5_1CILi64EEENS7_ILi128EEES8_EEENS_10bfloat16_tEfNS_4arch4Sm80ELb1ELb0ELb1ELb1ELb0ELb0ELb0ELb0ELi2ELi2ELi4ELi2ELb1EEENS1_24CollectiveEpilogueBwdGQAISA_fSD_Li256ELb1ELb0EEENS1_25SingleTileBwdLPTSchedulerILb1ELi128ELb0EEEEEEEEEvNT_6ParamsE$_ZN4cute12iter_adaptorIPfNS_8smem_ptrIS1_EEEC2ES1_) ;  /* 0xffffed1000007944 */ /* 0x000fea0003c3ffff */
[----:B------:R-:W-:-:S04]  /*7c70*/  MOV R17, 0x0 ;  /* 0x0000000000117802 */ /* 0x000fc80000000f00 */
[----:B------:R-:W-:Y:S05]  /*7c80*/  RET.REL.NODEC R16 `(_ZN7cutlass13device_kernelIN5flash19enable_sm80_to_sm89INS1_16FlashAttnBwdSm80INS1_25CollectiveMainloopBwdSm80ILi2ELi2EN4cute5tupleIJNS5_1CILi64EEENS7_ILi128EEES8_EEENS_10bfloat16_tEfNS_4arch4Sm80ELb1ELb0ELb1ELb1ELb0ELb0ELb0ELb0ELi2ELi2ELi4ELi2ELb1EEENS1_24CollectiveEpilogueBwdGQAISA_fSD_Li256ELb1ELb0EEENS1_25SingleTileBwdLPTSchedulerILb1ELi128ELb0EEEEEEEEEvNT_6ParamsE) ;  /* 0xffff837010007950 */ /* 0x000fea0003c3ffff */
        .type           $_ZN7cutlass13device_kernelIN5flash19enable_sm80_to_sm89INS1_16FlashAttnBwdSm80INS1_25CollectiveMainloopBwdSm80ILi2ELi2EN4cute5tupleIJNS5_1CILi64EEENS7_ILi128EEES8_EEENS_10bfloat16_tEfNS_4arch4Sm80ELb1ELb0ELb1ELb1ELb0ELb0ELb0ELb0ELi2ELi2ELi4ELi2ELb1EEENS1_24CollectiveEpilogueBwdGQAISA_fSD_Li256ELb1ELb0EEENS1_25SingleTileBwdLPTSchedulerILb1ELi128ELb0EEEEEEEEEvNT_6ParamsE$_ZN73_INTERNAL_24fd9406_37_flash_bwd_hdim64_bf16_softcap_sm80_cu_8e232a79_330724__cvta_generic_to_sharedEPKv,@function
        .size           $_ZN7cutlass13device_kernelIN5flash19enable_sm80_to_sm89INS1_16FlashAttnBwdSm80INS1_25CollectiveMainloopBwdSm80ILi2ELi2EN4cute5tupleIJNS5_1CILi64EEENS7_ILi128EEES8_EEENS_10bfloat16_tEfNS_4arch4Sm80ELb1ELb0ELb1ELb1ELb0ELb0ELb0ELb0ELi2ELi2ELi4ELi2ELb1EEENS1_24CollectiveEpilogueBwdGQAISA_fSD_Li256ELb1ELb0EEENS1_25SingleTileBwdLPTSchedulerILb1ELi128ELb0EEEEEEEEEvNT_6ParamsE$_ZN73_INTERNAL_24fd9406_37_flash_bwd_hdim64_bf16_softcap_sm80_cu_8e232a79_330724__cvta_generic_to_sharedEPKv,($_ZN7cutlass13device_kernelIN5flash19enable_sm80_to_sm89INS1_16FlashAttnBwdSm80INS1_25CollectiveMainloopBwdSm80ILi2ELi2EN4cute5tupleIJNS5_1CILi64EEENS7_ILi128EEES8_EEENS_10bfloat16_tEfNS_4arch4Sm80ELb1ELb0ELb1ELb1ELb0ELb0ELb0ELb0ELi2ELi2ELi4ELi2ELb1EEENS1_24CollectiveEpilogueBwdGQAISA_fSD_Li256ELb1ELb0EEENS1_25SingleTileBwdLPTSchedulerILb1ELi128ELb0EEEEEEEEEvNT_6ParamsE$_ZZN4cute12filter_tupleINS_5tupleIJNS_10UnderscoreES2_S2_iEEENS1_IJNS1_IJNS_1CILi1EEENS4_ILi0EEEEEElS6_lEEEZNS_5sliceIS3_S8_EEDaRKT_RKT0_EUlRKT_RKT0_E_EEDaSC_SF_OT1_ENKUlDpSI_E_clIJNS1_IJS7_EEENS1_IJlEEENS1_IJS6_EEENS1_IJEEEEEEDaSP_ - $_ZN7cutlass13device_kernelIN5flash19enable_sm80_to_sm89INS1_16FlashAttnBwdSm80INS1_25CollectiveMainloopBwdSm80ILi2ELi2EN4cute5tupleIJNS5_1CILi64EEENS7_ILi128EEES8_EEENS_10bfloat16_tEfNS_4arch4Sm80ELb1ELb0ELb1ELb1ELb0ELb0ELb0ELb0ELi2ELi2ELi4ELi2ELb1EEENS1_24CollectiveEpilogueBwdGQAISA_fSD_Li256ELb1ELb0EEENS1_25SingleTileBwdLPTSchedulerILb1ELi128ELb0EEEEEEEEEvNT_6ParamsE$_ZN73_INTERNAL_24fd9406_37_flash_bwd_hdim64_bf16_softcap_sm80_cu_8e232a79_330724__cvta_generic_to_sharedEPKv)
$_ZN7cutlass13device_kernelIN5flash19enable_sm80_to_sm89INS1_16FlashAttnBwdSm80INS1_25CollectiveMainloopBwdSm80ILi2ELi2EN4cute5tupleIJNS5_1CILi64EEENS7_ILi128EEES8_EEENS_10bfloat16_tEfNS_4arch4Sm80ELb1ELb0ELb1ELb1ELb0ELb0ELb0ELb0ELi2ELi2ELi4ELi2ELb1EEENS1_24CollectiveEpilogueBwdGQAISA_fSD_Li256ELb1ELb0EEENS1_25SingleTileBwdLPTSchedulerILb1ELi128ELb0EEEEEEEEEvNT_6ParamsE$_ZN73_INTERNAL_24fd9406_37_flash_bwd_hdim64_bf16_softcap_sm80_cu_8e232a79_330724__cvta_generic_to_sharedEPKv:
[----:B------:R-:W-:Y:S02]  /*7c90*/  MOV R9, 0x0 ;  /* 0x0000000000097802 */ /* 0x000fe40000000f00 */
[----:B------:R-:W-:Y:S02]  /*7ca0*/  IADD3 R6, R6, -c[0x0][0x18], RZ ;  /* 0x8000060006067a10 */ /* 0x000fe40007ffe0ff */
[----:B------:R-:W-:Y:S05]  /*7cb0*/  RET.REL.NODEC R8 `(_ZN7cutlass13device_kernelIN5flash19enable_sm80_to_sm89INS1_16FlashAttnBwdSm80INS1_25CollectiveMainloopBwdSm80ILi2ELi2EN4cute5tupleIJNS5_1CILi64EEENS7_ILi128EEES8_EEENS_10bfloat16_tEfNS_4arch4Sm80ELb1ELb0ELb1ELb1ELb0ELb0ELb0ELb0ELi2ELi2ELi4ELi2ELb1EEENS1_24CollectiveEpilogueBwdGQAISA_fSD_Li256ELb1ELb0EEENS1_25SingleTileBwdLPTSchedulerILb1ELi128ELb0EEEEEEEEEvNT_6ParamsE) ;  /* 0xffff834008007950 */ /* 0x000fea0003c3ffff */
        .type           $_ZN7cutlass13device_kernelIN5flash19enable_sm80_to_sm89INS1_16FlashAttnBwdSm80INS1_25CollectiveMainloopBwdSm80ILi2ELi2EN4cute5tupleIJNS5_1CILi64EEENS7_ILi128EEES8_EEENS_10bfloat16_tEfNS_4arch4Sm80ELb1ELb0ELb1ELb1ELb0ELb0ELb0ELb0ELi2ELi2ELi4ELi2ELb1EEENS1_24CollectiveEpilogueBwdGQAISA_fSD_Li256ELb1ELb0EEENS1_25SingleTileBwdLPTSchedulerILb1ELi128ELb0EEEEEEEEEvNT_6ParamsE$_ZZN4cute12filter_tupleINS_5tupleIJNS_10UnderscoreES2_S2_iEEENS1_IJNS1_IJNS_1CILi1EEENS4_ILi0EEEEEElS6_lEEEZNS_5sliceIS3_S8_EEDaRKT_RKT0_EUlRKT_RKT0_E_EEDaSC_SF_OT1_ENKUlDpSI_E_clIJNS1_IJS7_EEENS1_IJlEEENS1_IJS6_EEENS1_IJEEEEEEDaSP_,@function
        .size           $_ZN7cutlass13device_kernelIN5flash19enable_sm80_to_sm89INS1_16FlashAttnBwdSm80INS1_25CollectiveMainloopBwdSm80ILi2ELi2EN4cute5tupleIJNS5_1CILi64EEENS7_ILi128EEES8_EEENS_10bfloat16_tEfNS_4arch4Sm80ELb1ELb0ELb1ELb1ELb0ELb0ELb0ELb0ELi2ELi2ELi4ELi2ELb1EEENS1_24CollectiveEpilogueBwdGQAISA_fSD_Li256ELb1ELb0EEENS1_25SingleTileBwdLPTSchedulerILb1ELi128ELb0EEEEEEEEEvNT_6ParamsE$_ZZN4cute12filter_tupleINS_5tupleIJNS_10UnderscoreES2_S2_iEEENS1_IJNS1_IJNS_1CILi1EEENS4_ILi0EEEEEElS6_lEEEZNS_5sliceIS3_S8_EEDaRKT_RKT0_EUlRKT_RKT0_E_EEDaSC_SF_OT1_ENKUlDpSI_E_clIJNS1_IJS7_EEENS1_IJlEEENS1_IJS6_EEENS1_IJEEEEEEDaSP_,($_ZN7cutlass13device_kernelIN5flash19enable_sm80_to_sm89INS1_16FlashAttnBwdSm80INS1_25CollectiveMainloopBwdSm80ILi2ELi2EN4cute5tupleIJNS5_1CILi64EEENS7_ILi128EEES8_EEENS_10bfloat16_tEfNS_4arch4Sm80ELb1ELb0ELb1ELb1ELb0ELb0ELb0ELb0ELi2ELi2ELi4ELi2ELb1EEENS1_24CollectiveEpilogueBwdGQAISA_fSD_Li256ELb1ELb0EEENS1_25SingleTileBwdLPTSchedulerILb1ELi128ELb0EEEEEEEEEvNT_6ParamsE$_ZZN4cute14transform_leafINS_15ArithmeticTupleIJNS1_IJiiEEEiiiEEENS_8identityEEEDaRKT_OT0_ENKUlRKT_E_clIS2_EEDaSC_ - $_ZN7cutlass13device_kernelIN5flash19enable_sm80_to_sm89INS1_16FlashAttnBwdSm80INS1_25CollectiveMainloopBwdSm80ILi2ELi2EN4cute5tupleIJNS5_1CILi64EEENS7_ILi128EEES8_EEENS_10bfloat16_tEfNS_4arch4Sm80ELb1ELb0ELb1ELb1ELb0ELb0ELb0ELb0ELi2ELi2ELi4ELi2ELb1EEENS1_24CollectiveEpilogueBwdGQAISA_fSD_Li256ELb1ELb0EEENS1_25SingleTileBwdLPTSchedulerILb1ELi128ELb0EEEEEEEEEvNT_6ParamsE$_ZZN4cute12filter_tupleINS_5tupleIJNS_10UnderscoreES2_S2_iEEENS1_IJNS1_IJNS_1CILi1EEENS4_ILi0EEEEEElS6_lEEEZNS_5sliceIS3_S8_EEDaRKT_RKT0_EUlRKT_RKT0_E_EEDaSC_SF_OT1_ENKUlDpSI_E_clIJNS1_IJS7_EEENS1_IJlEEENS1_IJS6_EEENS1_IJEEEEEEDaSP_)
$_ZN7cutlass13device_kernelIN5flash19enable_sm80_to_sm89INS1_16FlashAttnBwdSm80INS1_25CollectiveMainloopBwdSm80ILi2ELi2EN4cute5tupleIJNS5_1CILi64EEENS7_ILi128EEES8_EEENS_10bfloat16_tEfNS_4arch4Sm80ELb1ELb0ELb1ELb1ELb0ELb0ELb0ELb0ELi2ELi2ELi4ELi2ELb1EEENS1_24CollectiveEpilogueBwdGQAISA_fSD_Li256ELb1ELb0EEENS1_25SingleTileBwdLPTSchedulerILb1ELi128ELb0EEEEEEEEEvNT_6ParamsE$_ZZN4cute12filter_tupleINS_5tupleIJNS_10UnderscoreES2_S2_iEEENS1_IJNS1_IJNS_1CILi1EEENS4_ILi0EEEEEElS6_lEEEZNS_5sliceIS3_S8_EEDaRKT_RKT0_EUlRKT_RKT0_E_EEDaSC_SF_OT1_ENKUlDpSI_E_clIJNS1_IJS7_EEENS1_IJlEEENS1_IJS6_EEENS1_IJEEEEEEDaSP_:
[----:B------:R-:W-:Y:S02]  /*7cc0*/  IADD3 R7, R1, 0x188, RZ ;  /* 0x0000018801077810 */ /* 0x000fe40007ffe0ff */
[----:B------:R-:W-:Y:S02]  /*7cd0*/  MOV R10, 0x7d00 ;  /* 0x00007d00000a7802 */ /* 0x000fe40000000f00 */
[----:B------:R-:W-:Y:S02]  /*7ce0*/  IADD3 R7, R7, c[0x0][0x20], RZ ;  /* 0x0000080007077a10 */ /* 0x000fe40007ffe0ff */
[----:B------:R-:W-:Y:S05]  /*7cf0*/  CALL.REL.NOINC `($_ZN7cutlass13device_kernelIN5flash19enable_sm80_to_sm89INS1_16FlashAttnBwdSm80INS1_25CollectiveMainloopBwdSm80ILi2ELi2EN4cute5tupleIJNS5_1CILi64EEENS7_ILi128EEES8_EEENS_10bfloat16_tEfNS_4arch4Sm80ELb1ELb0ELb1ELb1ELb0ELb0ELb0ELb0ELi2ELi2ELi4ELi2ELb1EEENS1_24CollectiveEpilogueBwdGQAISA_fSD_Li256ELb1ELb0EEENS1_25SingleTileBwdLPTSchedulerILb1ELi128ELb0EEEEEEEEEvNT_6ParamsE$_ZN4cute3eso3ESOILb1ELb0EJNS_5tupleIJNS_1CILi1EEENS3_ILi0EEEEEElS5_EEC2ERKS6_RKlRKS5_) ;  /* 0xfffff66000007944 */ /* 0x000fea0003c3ffff */
[----:B-1----:R1:W5:Y:S01]  /*7d00*/  LDL.64 R6, [R1+0x188] ;  /* 0x0001880001067983 */ /* 0x0023620000100a00 */
[----:B------:R-:W-:-:S04]  /*7d10*/  MOV R9, 0x0 ;  /* 0x0000000000097802 */ /* 0x000fc80000000f00 */
[----:B------:R-:W-:Y:S05]  /*7d20*/  RET.REL.NODEC R8 `(_ZN7cutlass13device_kernelIN5flash19enable_sm80_to_sm89INS1_16FlashAttnBwdSm80INS1_25CollectiveMainloopBwdSm80ILi2ELi2EN4cute5tupleIJNS5_1CILi64EEENS7_ILi128EEES8_EEENS_10bfloat16_tEfNS_4arch4Sm80ELb1ELb0ELb1ELb1ELb0ELb0ELb0ELb0ELi2ELi2ELi4ELi2ELb1EEENS1_24CollectiveEpilogueBwdGQAISA_fSD_Li256ELb1ELb0EEENS1_25SingleTileBwdLPTSchedulerILb1ELi128ELb0EEEEEEEEEvNT_6ParamsE) ;  /* 0xffff82d008007950 */ /* 0x000fea0003c3ffff */
        .type           $_ZN7cutlass13device_kernelIN5flash19enable_sm80_to_sm89INS1_16FlashAttnBwdSm80INS1_25CollectiveMainloopBwdSm80ILi2ELi2EN4cute5tupleIJNS5_1CILi64EEENS7_ILi128EEES8_EEENS_10bfloat16_tEfNS_4arch4Sm80ELb1ELb0ELb1ELb1ELb0ELb0ELb0ELb0ELi2ELi2ELi4ELi2ELb1EEENS1_24CollectiveEpilogueBwdGQAISA_fSD_Li256ELb1ELb0EEENS1_25SingleTileBwdLPTSchedulerILb1ELi128ELb0EEEEEEEEEvNT_6ParamsE$_ZZN4cute14transform_leafINS_15ArithmeticTupleIJNS1_IJiiEEEiiiEEENS_8identityEEEDaRKT_OT0_ENKUlRKT_E_clIS2_EEDaSC_,@function
        .size           $_ZN7cutlass13device_kernelIN5flash19enable_sm80_to_sm89INS1_16FlashAttnBwdSm80INS1_25CollectiveMainloopBwdSm80ILi2ELi2EN4cute5tupleIJNS5_1CILi64EEENS7_ILi128EEES8_EEENS_10bfloat16_tEfNS_4arch4Sm80ELb1ELb0ELb1ELb1ELb0ELb0ELb0ELb0ELi2ELi2ELi4ELi2ELb1EEENS1_24CollectiveEpilogueBwdGQAISA_fSD_Li256ELb1ELb0EEENS1_25SingleTileBwdLPTSchedulerILb1ELi128ELb0EEEEEEEEEvNT_6ParamsE$_ZZN4cute14transform_leafINS_15ArithmeticTupleIJNS1_IJiiEEEiiiEEENS_8identityEEEDaRKT_OT0_ENKUlRKT_E_clIS2_EEDaSC_,($_ZN7cutlass13device_kernelIN5flash19enable_sm80_to_sm89INS1_16FlashAttnBwdSm80INS1_25CollectiveMainloopBwdSm80ILi2ELi2EN4cute5tupleIJNS5_1CILi64EEENS7_ILi128EEES8_EEENS_10bfloat16_tEfNS_4arch4Sm80ELb1ELb0ELb1ELb1ELb0ELb0ELb0ELb0ELi2ELi2ELi4ELi2ELb1EEENS1_24CollectiveEpilogueBwdGQAISA_fSD_Li256ELb1ELb0EEENS1_25SingleTileBwdLPTSchedulerILb1ELi128ELb0EEEEEEEEEvNT_6ParamsE$_ZZN4cute14transform_leafINS_15ArithmeticTupleIJNS1_IJiiEEEiiiEEENS_8identityEEEDaRKT_OT0_ENKUlRKT_E_clIiEEDaSC_ - $_ZN7cutlass13device_kernelIN5flash19enable_sm80_to_sm89INS1_16FlashAttnBwdSm80INS1_25CollectiveMainloopBwdSm80ILi2ELi2EN4cute5tupleIJNS5_1CILi64EEENS7_ILi128EEES8_EEENS_10bfloat16_tEfNS_4arch4Sm80ELb1ELb0ELb1ELb1ELb0ELb0ELb0ELb0ELi2ELi2ELi4ELi2ELb1EEENS1_24CollectiveEpilogueBwdGQAISA_fSD_Li256ELb1ELb0EEENS1_25SingleTileBwdLPTSchedulerILb1ELi128ELb0EEEEEEEEEvNT_6ParamsE$_ZZN4cute14transform_leafINS_15ArithmeticTupleIJNS1_IJiiEEEiiiEEENS_8identityEEEDaRKT_OT0_ENKUlRKT_E_clIS2_EEDaSC_)
$_ZN7cutlass13device_kernelIN5flash19enable_sm80_to_sm89INS1_16FlashAttnBwdSm80INS1_25CollectiveMainloopBwdSm80ILi2ELi2EN4cute5tupleIJNS5_1CILi64EEENS7_ILi128EEES8_EEENS_10bfloat16_tEfNS_4arch4Sm80ELb1ELb0ELb1ELb1ELb0ELb0ELb0ELb0ELi2ELi2ELi4ELi2ELb1EEENS1_24CollectiveEpilogueBwdGQAISA_fSD_Li256ELb1ELb0EEENS1_25SingleTileBwdLPTSchedulerILb1ELi128ELb0EEEEEEEEEvNT_6ParamsE$_ZZN4cute14transform_leafINS_15ArithmeticTupleIJNS1_IJiiEEEiiiEEENS_8identityEEEDaRKT_OT0_ENKUlRKT_E_clIS2_EEDaSC_:
[----:B------:R-:W-:-:S05]  /*7d30*/  IADD3 R9, R13, -c[0x0][0x20], RZ ;  /* 0x800008000d097a10 */ /* 0x000fca0007ffe0ff */
[----:B------:R1:W5:Y:S01]  /*7d40*/  LDL R7, [R9] ;  /* 0x0000000009077983 */ /* 0x0003620000100800 */
[----:B------:R-:W-:-:S03]  /*7d50*/  MOV R8, 0x7d70 ;  /* 0x00007d7000087802 */ /* 0x000fc60000000f00 */
[----:B-1---5:R-:W-:Y:S05]  /*7d60*/  CALL.REL.NOINC `($_ZN7cutlass13device_kernelIN5flash19enable_sm80_to_sm89INS1_16FlashAttnBwdSm80INS1_25CollectiveMainloopBwdSm80ILi2ELi2EN4cute5tupleIJNS5_1CILi64EEENS7_ILi128EEES8_EEENS_10bfloat16_tEfNS_4arch4Sm80ELb1ELb0ELb1ELb1ELb0ELb0ELb0ELb0ELi2ELi2ELi4ELi2ELb1EEENS1_24CollectiveEpilogueBwdGQAISA_fSD_Li256ELb1ELb0EEENS1_25SingleTileBwdLPTSchedulerILb1ELi128ELb0EEEEEEEEEvNT_6ParamsE$_ZZN4cute14transform_leafINS_15ArithmeticTupleIJiiEEERNS_8identityEEEDaRKT_OT0_ENKUlRKT_E_clIiEEDaSC_) ;  /* 0x000000f000007944 */ /* 0x022fea0003c00000 */
[----:B------:R1:W5:Y:S01]  /*7d70*/  LDL R7, [R9+0x4] ;  /* 0x0000040009077983 */ /* 0x0003620000100800 */
[----:B------:R-:W-:Y:S01]  /*7d80*/  IADD3 R6, R1, 0x19c, RZ ;  /* 0x0000019c01067810 */ /* 0x000fe20007ffe0ff */
[----:B------:R-:W-:Y:S01]  /*7d90*/  IMAD.MOV.U32 R16, RZ, RZ, R10 ;  /* 0x000000ffff107224 */ /* 0x000fe200078e000a */
[----:B------:R-:W-:Y:S02]  /*7da0*/  MOV R8, 0x7dd0 ;  /* 0x00007dd000087802 */ /* 0x000fe40000000f00 */
[----:B------:R-:W-:Y:S02]  /*7db0*/  IADD3 R6, R6, c[0x0][0x20], RZ ;  /* 0x0000080006067a10 */ /* 0x000fe40007ffe0ff */
[----:B-1---5:R-:W-:Y:S05]  /*7dc0*/  CALL.REL.NOINC `($_ZN7cutlass13device_kernelIN5flash19enable_sm80_to_sm89INS1_16FlashAttnBwdSm80INS1_25CollectiveMainloopBwdSm80ILi2ELi2EN4cute5tupleIJNS5_1CILi64EEENS7_ILi128EEES8_EEENS_10bfloat16_tEfNS_4arch4Sm80ELb1ELb0ELb1ELb1ELb0ELb0ELb0ELb0ELi2ELi2ELi4ELi2ELb1EEENS1_24CollectiveEpilogueBwdGQAISA_fSD_Li256ELb1ELb0EEENS1_25SingleTileBwdLPTSchedulerILb1ELi128ELb0EEEEEEEEEvNT_6ParamsE$_ZZN4cute14transform_leafINS_15ArithmeticTupleIJiiEEERNS_8identityEEEDaRKT_OT0_ENKUlRKT_E_clIiEEDaSC_) ;  /* 0x0000009000007944 */ /* 0x022fea0003c00000 */
[----:B------:R1:W-:Y:S01]  /*7dd0*/  STL [R1+0x19c], R10 ;  /* 0x00019c0a01007387 */ /* 0x0003e20000100800 */
[----:B------:R-:W-:-:S03]  /*7de0*/  MOV R8, 0x7e00 ;  /* 0x00007e0000087802 */ /* 0x000fc60000000f00 */
[----:B-1----:R-:W-:Y:S05]  /*7df0*/  CALL.REL.NOINC `($_ZN7cutlass13device_kernelIN5flash19enable_sm80_to_sm89INS1_16FlashAttnBwdSm80INS1_25CollectiveMainloopBwdSm80ILi2ELi2EN4cute5tupleIJNS5_1CILi64EEENS7_ILi128EEES8_EEENS_10bfloat16_tEfNS_4arch4Sm80ELb1ELb0ELb1ELb1ELb0ELb0ELb0ELb0ELi2ELi2ELi4ELi2ELb1EEENS1_24CollectiveEpilogueBwdGQAISA_fSD_Li256ELb1ELb0EEENS1_25SingleTileBwdLPTSchedulerILb1ELi128ELb0EEEEEEEEEvNT_6ParamsE$_ZZN4cute9transformINS_15ArithmeticTupleIJiiEEEZNS_14transform_leafIS2_RNS_8identityEEEDaRKT_OT0_EUlRKT_E_EEDaS8_SA_ENKUlDpSD_E_clIJiiEEEDaSF_) ;  /* 0x00001d7000007944 */ /* 0x002fea0003c00000 */
[----:B------:R-:W-:Y:S02]  /*7e00*/  MOV R8, R18 ;  /* 0x0000001200087202 */ /* 0x000fe40000000f00 */
[----:B------:R-:W-:-:S04]  /*7e10*/  MOV R9, 0x0 ;  /* 0x0000000000097802 */ /* 0x000fc80000000f00 */
[----:B------:R-:W-:Y:S05]  /*7e20*/  RET.REL.NODEC R8 `(_ZN7cutlass13device_kernelIN5flash19enable_sm80_to_sm89INS1_16FlashAttnBwdSm80INS1_25CollectiveMainloopBwdSm80ILi2ELi2EN4cute5tupleIJNS5_1CILi64EEENS7_ILi128EEES8_EEENS_10bfloat16_tEfNS_4arch4Sm80ELb1ELb0ELb1ELb1ELb0ELb0ELb0ELb0ELi2ELi2ELi4ELi2ELb1EEENS1_24CollectiveEpilogueBwdGQAISA_fSD_Li256ELb1ELb0EEENS1_25SingleTileBwdLPTSchedulerILb1ELi128ELb0EEEEEEEEEvNT_6ParamsE) ;  /* 0xffff81d008007950 */ /* 0x000fea0003c3ffff */
        .type           $_ZN7cutlass13device_kernelIN5flash19enable_sm80_to_sm89INS1_16FlashAttnBwdSm80INS1_25CollectiveMainloopBwdSm80ILi2ELi2EN4cute5tupleIJNS5_1CILi64EEENS7_ILi128EEES8_EEENS_10bfloat16_tEfNS_4arch4Sm80ELb1ELb0ELb1ELb1ELb0ELb0ELb0ELb0ELi2ELi2ELi4ELi2ELb1EEENS1_24CollectiveEpilogueBwdGQAISA_fSD_Li256ELb1ELb0EEENS1_25SingleTileBwdLPTSchedulerILb1ELi128ELb0EEEEEEEEEvNT_6ParamsE$_ZZN4cute14transform_leafINS_15ArithmeticTupleIJNS1_IJiiEEEiiiEEENS_8identityEEEDaRKT_OT0_ENKUlRKT_E_clIiEEDaSC_,@function
        .size           $_ZN7cutlass13device_kernelIN5flash19enable_sm80_to_sm89INS1_16FlashAttnBwdSm80INS1_25CollectiveMainloopBwdSm80ILi2ELi2EN4cute5tupleIJNS5_1CILi64EEENS7_ILi128EEES8_EEENS_10bfloat16_tEfNS_4arch4Sm80ELb1ELb0ELb1ELb1ELb0ELb0ELb0ELb0ELi2ELi2ELi4ELi2ELb1EEENS1_24CollectiveEpilogueBwdGQAISA_fSD_Li256ELb1ELb0EEENS1_25SingleTileBwdLPTSchedulerILb1ELi128ELb0EEEEEEEEEvNT_6ParamsE$_ZZN4cute14transform_leafINS_15ArithmeticTupleIJNS1_IJiiEEEiiiEEENS_8identityEEEDaRKT_OT0_ENKUlRKT_E_clIiEEDaSC_,($_ZN7cutlass13device_kernelIN5flash19enable_sm80_to_sm89INS1_16FlashAttnBwdSm80INS1_25CollectiveMainloopBwdSm80ILi2ELi2EN4cute5tupleIJNS5_1CILi64EEENS7_ILi128EEES8_EEENS_10bfloat16_tEfNS_4arch4Sm80ELb1ELb0ELb1ELb1ELb0ELb0ELb0ELb0ELi2ELi2ELi4ELi2ELb1EEENS1_24CollectiveEpilogueBwdGQAISA_fSD_Li256ELb1ELb0EEENS1_25SingleTileBwdLPTSchedulerILb1ELi128ELb0EEEEEEEEEvNT_6ParamsE$_ZZN4cute14transform_leafINS_15ArithmeticTupleIJiiEEERNS_8identityEEEDaRKT_OT0_ENKUlRKT_E_clIiEEDaSC_ - $_ZN7cutlass13device_kernelIN5flash19enable_sm80_to_sm89INS1_16FlashAttnBwdSm80INS1_25CollectiveMainloopBwdSm80ILi2ELi2EN4cute5tupleIJNS5_1CILi64EEENS7_ILi128EEES8_EEENS_10bfloat16_tEfNS_4arch4Sm80ELb1ELb0ELb1ELb1ELb0ELb0ELb0ELb0ELi2ELi2ELi4ELi2ELb1EEENS1_24CollectiveEpilogueBwdGQAISA_fSD_Li256ELb1ELb0EEENS1_25SingleTileBwdLPTSchedulerILb1ELi128ELb0EEEEEEEEEvNT_6ParamsE$_ZZN4cute14transform_leafINS_15ArithmeticTupleIJNS1_IJiiEEEiiiEEENS_8identityEEEDaRKT_OT0_ENKUlRKT_E_clIiEEDaSC_)
$_ZN7cutlass13device_kernelIN5flash19enable_sm80_to_sm89INS1_16FlashAttnBwdSm80INS1_25CollectiveMainloopBwdSm80ILi2ELi2EN4cute5tupleIJNS5_1CILi64EEENS7_ILi128EEES8_EEENS_10bfloat16_tEfNS_4arch4Sm80ELb1ELb0ELb1ELb1ELb0ELb0ELb0ELb0ELi2ELi2ELi4ELi2ELb1EEENS1_24CollectiveEpilogueBwdGQAISA_fSD_Li256ELb1ELb0EEENS1_25SingleTileBwdLPTSchedulerILb1ELi128ELb0EEEEEEEEEvNT_6ParamsE$_ZZN4cute14transform_leafINS_15ArithmeticTupleIJNS1_IJiiEEEiiiEEENS_8identityEEEDaRKT_OT0_ENKUlRKT_E_clIiEEDaSC_:
[----:B------:R-:W-:Y:S02]  /*7e30*/  MOV R10, R9 ;  /* 0x00000009000a7202 */ /* 0x000fe40000000f00 */
[----:B------:R-:W-:-:S04]  /*7e40*/  MOV R9, 0x0 ;  /* 0x0000000000097802 */ /* 0x000fc80000000f00 */
[----:B------:R-:W-:Y:S05]  /*7e50*/  RET.REL.NODEC R8 `(_ZN7cutlass13device_kernelIN5flash19enable_sm80_to_sm89INS1_16FlashAttnBwdSm80INS1_25CollectiveMainloopBwdSm80ILi2ELi2EN4cute5tupleIJNS5_1CILi64EEENS7_ILi128EEES8_EEENS_10bfloat16_tEfNS_4arch4Sm80ELb1ELb0ELb1ELb1ELb0ELb0ELb0ELb0ELi2ELi2ELi4ELi2ELb1EEENS1_24CollectiveEpilogueBwdGQAISA_fSD_Li256ELb1ELb0EEENS1_25SingleTileBwdLPTSchedulerILb1ELi128ELb0EEEEEEEEEvNT_6ParamsE) ;  /* 0xffff81a008007950 */ /* 0x000fea0003c3ffff */
        .type           $_ZN7cutlass13device_kernelIN5flash19enable_sm80_to_sm89INS1_16FlashAttnBwdSm80INS1_25CollectiveMainloopBwdSm80ILi2ELi2EN4cute5tupleIJNS5_1CILi64EEENS7_ILi128EEES8_EEENS_10bfloat16_tEfNS_4arch4Sm80ELb1ELb0ELb1ELb1ELb0ELb0ELb0ELb0ELi2ELi2ELi4ELi2ELb1EEENS1_24CollectiveEpilogueBwdGQAISA_fSD_Li256ELb1ELb0EEENS1_25SingleTileBwdLPTSchedulerILb1ELi128ELb0EEEEEEEEEvNT_6ParamsE$_ZZN4cute14transform_leafINS_15ArithmeticTupleIJiiEEERNS_8identityEEEDaRKT_OT0_ENKUlRKT_E_clIiEEDaSC_,@function
        .size           $_ZN7cutlass13device_kernelIN5flash19enable_sm80_to_sm89INS1_16FlashAttnBwdSm80INS1_25CollectiveMainloopBwdSm80ILi2ELi2EN4cute5tupleIJNS5_1CILi64EEENS7_ILi128EEES8_EEENS_10bfloat16_tEfNS_4arch4Sm80ELb1ELb0ELb1ELb1ELb0ELb0ELb0ELb0ELi2ELi2ELi4ELi2ELb1EEENS1_24CollectiveEpilogueBwdGQAISA_fSD_Li256ELb1ELb0EEENS1_25SingleTileBwdLPTSchedulerILb1ELi128ELb0EEEEEEEEEvNT_6ParamsE$_ZZN4cute14transform_leafINS_15ArithmeticTupleIJiiEEERNS_8identityEEEDaRKT_OT0_ENKUlRKT_E_clIiEEDaSC_,($_ZN7cutlass13device_kernelIN5flash19enable_sm80_to_sm89INS1_16FlashAttnBwdSm80INS1_25CollectiveMainloopBwdSm80ILi2ELi2EN4cute5tupleIJNS5_1CILi64EEENS7_ILi128EEES8_EEENS_10bfloat16_tEfNS_4arch4Sm80ELb1ELb0ELb1ELb1ELb0ELb0ELb0ELb0ELi2ELi2ELi4ELi2ELb1EEENS1_24CollectiveEpilogueBwdGQAISA_fSD_Li256ELb1ELb0EEENS1_25SingleTileBwdLPTSchedulerILb1ELi128ELb0EEEEEEEEEvNT_6ParamsE$_ZZN4cute19as_arithmetic_tupleINS_15ArithmeticTupleIJNS1_IJiiEEEiiiEEEEEDaRKT_ENKUlDpRKT_E_clIJS2_iiiEEEDaSA_ - $_ZN7cutlass13device_kernelIN5flash19enable_sm80_to_sm89INS1_16FlashAttnBwdSm80INS1_25CollectiveMainloopBwdSm80ILi2ELi2EN4cute5tupleIJNS5_1CILi64EEENS7_ILi128EEES8_EEENS_10bfloat16_tEfNS_4arch4Sm80ELb1ELb0ELb1ELb1ELb0ELb0ELb0ELb0ELi2ELi2ELi4ELi2ELb1EEENS1_24CollectiveEpilogueBwdGQAISA_fSD_Li256ELb1ELb0EEENS1_25SingleTileBwdLPTSchedulerILb1ELi128ELb0EEEEEEEEEvNT_6ParamsE$_ZZN4cute14transform_leafINS_15ArithmeticTupleIJiiEEERNS_8identityEEEDaRKT_OT0_ENKUlRKT_E_clIiEEDaSC_)
$_ZN7cutlass13device_kernelIN5flash19enable_sm80_to_sm89INS1_16FlashAttnBwdSm80INS1_25CollectiveMainloopBwdSm80ILi2ELi2EN4cute5tupleIJNS5_1CILi64EEENS7_ILi128EEES8_EEENS_10bfloat16_tEfNS_4arch4Sm80ELb1ELb0ELb1ELb1ELb0ELb0ELb0ELb0ELi2ELi2ELi4ELi2ELb1EEENS1_24CollectiveEpilogueBwdGQAISA_fSD_Li256ELb1ELb0EEENS1_25SingleTileBwdLPTSchedulerILb1ELi128ELb0EEEEEEEEEvNT_6ParamsE$_ZZN4cute14transform_leafINS_15ArithmeticTupleIJiiEEERNS_8identityEEEDaRKT_OT0_ENKUlRKT_E_clIiEEDaSC_:
[----:B------:R-:W-:Y:S02]  /*7e60*/  MOV R78, R8 ;  /* 0x00000008004e7202 */ /* 0x000fe40000000f00 */
[----:B------:R-:W-:Y:S02]  /*7e70*/  MOV R79, 0x0 ;  /* 0x00000000004f7802 */ /* 0x000fe40000000f00 */
[----:B------:R-:W-:Y:S02]  /*7e80*/  MOV R10, R7 ;  /* 0x00000007000a7202 */ /* 0x000fe40000000f00 */
[----:B------:R-:W-:Y:S05]  /*7e90*/  RET.REL.NODEC R78 `(_ZN7cutlass13device_kernelIN5flash19enable_sm80_to_sm89INS1_16FlashAttnBwdSm80INS1_25CollectiveMainloopBwdSm80ILi2ELi2EN4cute5tupleIJNS5_1CILi64EEENS7_ILi128EEES8_EEENS_10bfloat16_tEfNS_4arch4Sm80ELb1ELb0ELb1ELb1ELb0ELb0ELb0ELb0ELi2ELi2ELi4ELi2ELb1EEENS1_24CollectiveEpilogueBwdGQAISA_fSD_Li256ELb1ELb0EEENS1_25SingleTileBwdLPTSchedulerILb1ELi128ELb0EEEEEEEEEvNT_6ParamsE) ;  /* 0xffff81604e007950 */ /* 0x000fea0003c3ffff */
        .type           $_ZN7cutlass13device_kernelIN5flash19enable_sm80_to_sm89INS1_16FlashAttnBwdSm80INS1_25CollectiveMainloopBwdSm80ILi2ELi2EN4cute5tupleIJNS5_1CILi64EEENS7_ILi128EEES8_EEENS_10bfloat16_tEfNS_4arch4Sm80ELb1ELb0ELb1ELb1ELb0ELb0ELb0ELb0ELi2ELi2ELi4ELi2ELb1EEENS1_24CollectiveEpilogueBwdGQAISA_fSD_Li256ELb1ELb0EEENS1_25SingleTileBwdLPTSchedulerILb1ELi128ELb0EEEEEEEEEvNT_6ParamsE$_ZZN4cute19as_arithmetic_tupleINS_15ArithmeticTupleIJNS1_IJiiEEEiiiEEEEEDaRKT_ENKUlDpRKT_E_clIJS2_iiiEEEDaSA_,@function
        .size           $_ZN7cutlass13device_kernelIN5flash19enable_sm80_to_sm89INS1_16FlashAttnBwdSm80INS1_25CollectiveMainloopBwdSm80ILi2ELi2EN4cute5tupleIJNS5_1CILi64EEENS7_ILi128EEES8_EEENS_10bfloat16_tEfNS_4arch4Sm80ELb1ELb0ELb1ELb1ELb0ELb0ELb0ELb0ELi2ELi2ELi4ELi2ELb1EEENS1_24CollectiveEpilogueBwdGQAISA_fSD_Li256ELb1ELb0EEENS1_25SingleTileBwdLPTSchedulerILb1ELi128ELb0EEEEEEEEEvNT_6ParamsE$_ZZN4cute19as_arithmetic_tupleINS_15ArithmeticTupleIJNS1_IJiiEEEiiiEEEEEDaRKT_ENKUlDpRKT_E_clIJS2_iiiEEEDaSA_,($_ZN7cutlass13device_kernelIN5flash19enable_sm80_to_sm89INS1_16FlashAttnBwdSm80INS1_25CollectiveMainloopBwdSm80ILi2ELi2EN4cute5tupleIJNS5_1CILi64EEENS7_ILi128EEES8_EEENS_10bfloat16_tEfNS_4arch4Sm80ELb1ELb0ELb1ELb1ELb0ELb0ELb0ELb0ELi2ELi2ELi4ELi2ELb1EEENS1_24CollectiveEpilogueBwdGQAISA_fSD_Li256ELb1ELb0EEENS1_25SingleTileBwdLPTSchedulerILb1ELi128ELb0EEEEEEEEEvNT_6ParamsE$_ZZN4cute19as_arithmetic_tupleINS_15ArithmeticTupleIJNS1_IJiiEEEiiiEEEEEDaRKT_ENKUlRKT_E_clIS2_EEDaS9_ - $_ZN7cutlass13device_kernelIN5flash19enable_sm80_to_sm89INS1_16FlashAttnBwdSm80INS1_25CollectiveMainloopBwdSm80ILi2ELi2EN4cute5tupleIJNS5_1CILi64EEENS7_ILi128EEES8_EEENS_10bfloat16_tEfNS_4arch4Sm80ELb1ELb0ELb1ELb1ELb0ELb0ELb0ELb0ELi2ELi2ELi4ELi2ELb1EEENS1_24CollectiveEpilogueBwdGQAISA_fSD_Li256ELb1ELb0EEENS1_25SingleTileBwdLPTSchedulerILb1ELi128ELb0EEEEEEEEEvNT_6ParamsE$_ZZN4cute19as_arithmetic_tupleINS_15ArithmeticTupleIJNS1_IJiiEEEiiiEEEEEDaRKT_ENKUlDpRKT_E_clIJS2_iiiEEEDaSA_)
$_ZN7cutlass13device_kernelIN5flash19enable_sm80_to_sm89INS1_16FlashAttnBwdSm80INS1_25CollectiveMainloopBwdSm80ILi2ELi2EN4cute5tupleIJNS5_1CILi64EEENS7_ILi128EEES8_EEENS_10bfloat16_tEfNS_4arch4Sm80ELb1ELb0ELb1ELb1ELb0ELb0ELb0ELb0ELi2ELi2ELi4ELi2ELb1EEENS1_24CollectiveEpilogueBwdGQAISA_fSD_Li256ELb1ELb0EEENS1_25SingleTileBwdLPTSchedulerILb1ELi128ELb0EEEEEEEEEvNT_6ParamsE$_ZZN4cute19as_arithmetic_tupleINS_15ArithmeticTupleIJNS1_IJiiEEEiiiEEEEEDaRKT_ENKUlDpRKT_E_clIJS2_iiiEEEDaSA_:
[----:B------:R-:W-:Y:S02]  /*7ea0*/  IADD3 R7, R1, 0x19c, RZ ;  /* 0x0000019c01077810 */ /* 0x000fe40007ffe0ff */
[----:B------:R-:W-:Y:S02]  /*7eb0*/  MOV R78, 0x7ee0 ;  /* 0x00007ee0004e7802 */ /* 0x000fe40000000f00 */
[----:B------:R-:W-:-:S02]  /*7ec0*/  IADD3 R7, R7, c[0x0][0x20], RZ ;  /* 0x0000080007077a10 */ /* 0x000fc40007ffe0ff */
[----:B------:R-:W-:Y:S05]  /*7ed0*/  CALL.REL.NOINC `($_ZN7cutlass13device_kernelIN5flash19enable_sm80_to_sm89INS1_16FlashAttnBwdSm80INS1_25CollectiveMainloopBwdSm80ILi2ELi2EN4cute5tupleIJNS5_1CILi64EEENS7_ILi128EEES8_EEENS_10bfloat16_tEfNS_4arch4Sm80ELb1ELb0ELb1ELb1ELb0ELb0ELb0ELb0ELi2ELi2ELi4ELi2ELb1EEENS1_24CollectiveEpilogueBwdGQAISA_fSD_Li256ELb1ELb0EEENS1_25SingleTileBwdLPTSchedulerILb1ELi128ELb0EEEEEEEEEvNT_6ParamsE$_ZN4cute5tupleIJNS_15ArithmeticTupleIJiiEEEiiiEEC2ERKS2_RKiS7_S7_) ;  /* 0xfffff96000007944 */ /* 0x000fea0003c3ffff */
[----:B------:R2:W5:Y:S04]  /*7ee0*/  LDL R10, [R1+0x19c] ;  /* 0x00019c00010a7983 */ /* 0x0005680000100800 */
[----:B-1----:R2:W5:Y:S04]  /*7ef0*/  LDL.64 R8, [R1+0x1a8] ;  /* 0x0001a80001087983 */ /* 0x0025680000100a00 */
[----:B------:R2:W5:Y:S01]  /*7f00*/  LDL.64 R6, [R1+0x1a0] ;  /* 0x0001a00001067983 */ /* 0x0005620000100a00 */
[----:B------:R-:W-:-:S04]  /*7f10*/  MOV R17, 0x0 ;  /* 0x0000000000117802 */ /* 0x000fc80000000f00 */
[----:B------:R-:W-:Y:S05]  /*7f20*/  RET.REL.NODEC R16 `(_ZN7cutlass13device_kernelIN5flash19enable_sm80_to_sm89INS1_16FlashAttnBwdSm80INS1_25CollectiveMainloopBwdSm80ILi2ELi2EN4cute5tupleIJNS5_1CILi64EEENS7_ILi128EEES8_EEENS_10bfloat16_tEfNS_4arch4Sm80ELb1ELb0ELb1ELb1ELb0ELb0ELb0ELb0ELi2ELi2ELi4ELi2ELb1EEENS1_24CollectiveEpilogueBwdGQAISA_fSD_Li256ELb1ELb0EEENS1_25SingleTileBwdLPTSchedulerILb1ELi128ELb0EEEEEEEEEvNT_6ParamsE) ;  /* 0xffff80d010007950 */ /* 0x000fea0003c3ffff */
        .type           $_ZN7cutlass13device_kernelIN5flash19enable_sm80_to_sm89INS1_16FlashAttnBwdSm80INS1_25CollectiveMainloopBwdSm80ILi2ELi2EN4cute5tupleIJNS5_1CILi64EEENS7_ILi128EEES8_EEENS_10bfloat16_tEfNS_4arch4Sm80ELb1ELb0ELb1ELb1ELb0ELb0ELb0ELb0ELi2ELi2ELi4ELi2ELb1EEENS1_24CollectiveEpilogueBwdGQAISA_fSD_Li256ELb1ELb0EEENS1_25SingleTileBwdLPTSchedulerILb1ELi128ELb0EEEEEEEEEvNT_6ParamsE$_ZZN4cute19as_arithmetic_tupleINS_15ArithmeticTupleIJNS1_IJiiEEEiiiEEEEEDaRKT_ENKUlRKT_E_clIS2_EEDaS9_,@function
        .size           $_ZN7cutlass13device_kernelIN5flash19enable_sm80_to_sm89INS1_16FlashAttnBwdSm80INS1_25CollectiveMainloopBwdSm80ILi2ELi2EN4cute5tupleIJNS5_1CILi64EEENS7_ILi128EEES8_EEENS_10bfloat16_tEfNS_4arch4Sm80ELb1ELb0ELb1ELb1ELb0ELb0ELb0ELb0ELi2ELi2ELi4ELi2ELb1EEENS1_24CollectiveEpilogueBwdGQAISA_fSD_Li256ELb1ELb0EEENS1_25SingleTileBwdLPTSchedulerILb1ELi128ELb0EEEEEEEEEvNT_6ParamsE$_ZZN4cute19as_arithmetic_tupleINS_15ArithmeticTupleIJNS1_IJiiEEEiiiEEEEEDaRKT_ENKUlRKT_E_clIS2_EEDaS9_,($_ZN7cutlass13device_kernelIN5flash19enable_sm80_to_sm89INS1_16FlashAttnBwdSm80INS1_25CollectiveMainloopBwdSm80ILi2ELi2EN4cute5tupleIJNS5_1CILi64EEENS7_ILi128EEES8_EEENS_10bfloat16_tEfNS_4arch4Sm80ELb1ELb0ELb1ELb1ELb0ELb0ELb0ELb0ELi2ELi2ELi4ELi2ELb1EEENS1_24CollectiveEpilogueBwdGQAISA_fSD_Li256ELb1ELb0EEENS1_25SingleTileBwdLPTSchedulerILb1ELi128ELb0EEEEEEEEEvNT_6ParamsE$_ZZN4cute19as_arithmetic_tupleINS_15ArithmeticTupleIJNS1_IJiiEEEiiiEEEEEDaRKT_ENKUlRKT_E_clIiEEDaS9_ - $_ZN7cutlass13device_kernelIN5flash19enable_sm80_to_sm89INS1_16FlashAttnBwdSm80INS1_25CollectiveMainloopBwdSm80ILi2ELi2EN4cute5tupleIJNS5_1CILi64EEENS7_ILi128EEES8_EEENS_10bfloat16_tEfNS_4arch4Sm80ELb1ELb0ELb1ELb1ELb0ELb0ELb0ELb0ELi2ELi2ELi4ELi2ELb1EEENS1_24CollectiveEpilogueBwdGQAISA_fSD_Li256ELb1ELb0EEENS1_25SingleTileBwdLPTSchedulerILb1ELi128ELb0EEEEEEEEEvNT_6ParamsE$_ZZN4cute19as_arithmetic_tupleINS_15ArithmeticTupleIJNS1_IJiiEEEiiiEEEEEDaRKT_ENKUlRKT_E_clIS2_EEDaS9_)
$_ZN7cutlass13device_kernelIN5flash19enable_sm80_to_sm89INS1_16FlashAttnBwdSm80INS1_25CollectiveMainloopBwdSm80ILi2ELi2EN4cute5tupleIJNS5_1CILi64EEENS7_ILi128EEES8_EEENS_10bfloat16_tEfNS_4arch4Sm80ELb1ELb0ELb1ELb1ELb0ELb0ELb0ELb0ELi2ELi2ELi4ELi2ELb1EEENS1_24CollectiveEpilogueBwdGQAISA_fSD_Li256ELb1ELb0EEENS1_25SingleTileBwdLPTSchedulerILb1ELi128ELb0EEEEEEEEEvNT_6ParamsE$_ZZN4cute19as_arithmetic_tupleINS_15ArithmeticTupleIJNS1_IJiiEEEiiiEEEEEDaRKT_ENKUlRKT_E_clIS2_EEDaS9_:
[----:B------:R-:W-:-:S05]  /*7f30*/  IADD3 R9, R13, -c[0x0][0x20], RZ ;  /* 0x800008000d097a10 */ /* 0x000fca0007ffe0ff */
[----:B------:R1:W5:Y:S01]  /*7f40*/  LDL R7, [R9] ;  /* 0x0000000009077983 */ /* 0x0003620000100800 */
[----:B------:R-:W-:-:S03]  /*7f50*/  MOV R8, 0x7f70 ;  /* 0x00007f7000087802 */ /* 0x000fc60000000f00 */
[----:B-1---5:R-:W-:Y:S05]  /*7f60*/  CALL.REL.NOINC `($_ZN7cutlass13device_kernelIN5flash19enable_sm80_to_sm89INS1_16FlashAttnBwdSm80INS1_25CollectiveMainloopBwdSm80ILi2ELi2EN4cute5tupleIJNS5_1CILi64EEENS7_ILi128EEES8_EEENS_10bfloat16_tEfNS_4arch4Sm80ELb1ELb0ELb1ELb1ELb0ELb0ELb0ELb0ELi2ELi2ELi4ELi2ELb1EEENS1_24CollectiveEpilogueBwdGQAISA_fSD_Li256ELb1ELb0EEENS1_25SingleTileBwdLPTSchedulerILb1ELi128ELb0EEEEEEEEEvNT_6ParamsE$_ZZN4cute19as_arithmetic_tupleINS_15ArithmeticTupleIJiiEEEEEDaRKT_ENKUlRKT_E_clIiEEDaS8_) ;  /* 0x0000018000007944 */ /* 0x022fea0003c00000 */
[----:B------:R1:W5:Y:S01]  /*7f70*/  LDL R7, [R9+0x4] ;  /* 0x0000040009077983 */ /* 0x0003620000100800 */
[----:B------:R-:W-:Y:S01]  /*7f80*/  IADD3 R6, R1, 0x19c, RZ ;  /* 0x0000019c01067810 */ /* 0x000fe20007ffe0ff */
[----:B------:R-:W-:Y:S01]  /*7f90*/  IMAD.MOV.U32 R16, RZ, RZ, R10 ;  /* 0x000000ffff107224 */ /* 0x000fe200078e000a */
[----:B------:R-:W-:Y:S02]  /*7fa0*/  MOV R8, 0x7fd0 ;  /* 0x00007fd000087802 */ /* 0x000fe40000000f00 */
[----:B------:R-:W-:Y:S02]  /*7fb0*/  IADD3 R6, R6, c[0x0][0x20], RZ ;  /* 0x0000080006067a10 */ /* 0x000fe40007ffe0ff */
[----:B-1---5:R-:W-:Y:S05]  /*7fc0*/  CALL.REL.NOINC `($_ZN7cutlass13device_kernelIN5flash19enable_sm80_to_sm89INS1_16FlashAttnBwdSm80INS1_25CollectiveMainloopBwdSm80ILi2ELi2EN4cute5tupleIJNS5_1CILi64EEENS7_ILi128EEES8_EEENS_10bfloat16_tEfNS_4arch4Sm80ELb1ELb0ELb1ELb1ELb0ELb0ELb0ELb0ELi2ELi2ELi4ELi2ELb1EEENS1_24CollectiveEpilogueBwdGQAISA_fSD_Li256ELb1ELb0EEENS1_25SingleTileBwdLPTSchedulerILb1ELi128ELb0EEEEEEEEEvNT_6ParamsE$_ZZN4cute19as_arithmetic_tupleINS_15ArithmeticTupleIJiiEEEEEDaRKT_ENKUlRKT_E_clIiEEDaS8_) ;  /* 0x0000012000007944 */ /* 0x022fea0003c00000 */
[----:B------:R1:W-:Y:S01]  /*7fd0*/  STL [R1+0x19c], R10 ;  /* 0x00019c0a01007387 */ /* 0x0003e20000100800 */
[----:B------:R-:W-:-:S03]  /*7fe0*/  MOV R18, 0x8000 ;  /* 0x0000800000127802 */ /* 0x000fc60000000f00 */
[----:B-1----:R-:W-:Y:S05]  /*7ff0*/  CALL.REL.NOINC `($_ZN7cutlass13device_kernelIN5flash19enable_sm80_to_sm89INS1_16FlashAttnBwdSm80INS1_25CollectiveMainloopBwdSm80ILi2ELi2EN4cute5tupleIJNS5_1CILi64EEENS7_ILi128EEES8_EEENS_10bfloat16_tEfNS_4arch4Sm80ELb1ELb0ELb1ELb1ELb0ELb0ELb0ELb0ELi2ELi2ELi4ELi2ELb1EEENS1_24CollectiveEpilogueBwdGQAISA_fSD_Li256ELb1ELb0EEENS1_25SingleTileBwdLPTSchedulerILb1ELi128ELb0EEEEEEEEEvNT_6ParamsE$_ZZN4cute19as_arithmetic_tupleINS_15ArithmeticTupleIJiiEEEEEDaRKT_ENKUlDpRKT_E_clIJiiEEEDaS9_) ;  /* 0x0000007000007944 */ /* 0x002fea0003c00000 */
[----:B------:R-:W-:Y:S02]  /*8000*/  MOV R79, 0x0 ;  /* 0x00000000004f7802 */ /* 0x000fe40000000f00 */
[----:B-----5:R-:W-:Y:S02]  /*8010*/  MOV R8, R6 ;  /* 0x0000000600087202 */ /* 0x020fe40000000f00 */
[----:B------:R-:W-:Y:S01]  /*8020*/  MOV R80, R7 ;  /* 0x0000000700507202 */ /* 0x000fe20000000f00 */
[----:B------:R-:W-:Y:S06]  /*8030*/  RET.REL.NODEC R78 `(_ZN7cutlass13device_kernelIN5flash19enable_sm80_to_sm89INS1_16FlashAttnBwdSm80INS1_25CollectiveMainloopBwdSm80ILi2ELi2EN4cute5tupleIJNS5_1CILi64EEENS7_ILi128EEES8_EEENS_10bfloat16_tEfNS_4arch4Sm80ELb1ELb0ELb1ELb1ELb0ELb0ELb0ELb0ELi2ELi2ELi4ELi2ELb1EEENS1_24CollectiveEpilogueBwdGQAISA_fSD_Li256ELb1ELb0EEENS1_25SingleTileBwdLPTSchedulerILb1ELi128ELb0EEEEEEEEEvNT_6ParamsE) ;  /* 0xffff7fc04e007950 */ /* 0x000fec0003c3ffff */
        .type           $_ZN7cutlass13device_kernelIN5flash19enable_sm80_to_sm89INS1_16FlashAttnBwdSm80INS1_25CollectiveMainloopBwdSm80ILi2ELi2EN4cute5tupleIJNS5_1CILi64EEENS7_ILi128EEES8_EEENS_10bfloat16_tEfNS_4arch4Sm80ELb1ELb0ELb1ELb1ELb0ELb0ELb0ELb0ELi2ELi2ELi4ELi2ELb1EEENS1_24CollectiveEpilogueBwdGQAISA_fSD_Li256ELb1ELb0EEENS1_25SingleTileBwdLPTSchedulerILb1ELi128ELb0EEEEEEEEEvNT_6ParamsE$_ZZN4cute19as_arithmetic_tupleINS_15ArithmeticTupleIJNS1_IJiiEEEiiiEEEEEDaRKT_ENKUlRKT_E_clIiEEDaS9_,@function
        .size           $_ZN7cutlass13device_kernelIN5flash19enable_sm80_to_sm89INS1_16FlashAttnBwdSm80INS1_25CollectiveMainloopBwdSm80ILi2ELi2EN4cute5tupleIJNS5_1CILi64EEENS7_ILi128EEES8_EEENS_10bfloat16_tEfNS_4arch4Sm80ELb1ELb0ELb1ELb1ELb0ELb0ELb0ELb0ELi2ELi2ELi4ELi2ELb1EEENS1_24CollectiveEpilogueBwdGQAISA_fSD_Li256ELb1ELb0EEENS1_25SingleTileBwdLPTSchedulerILb1ELi128ELb0EEEEEEEEEvNT_6ParamsE$_ZZN4cute19as_arithmetic_tupleINS_15ArithmeticTupleIJNS1_IJiiEEEiiiEEEEEDaRKT_ENKUlRKT_E_clIiEEDaS9_,($_ZN7cutlass13device_kernelIN5flash19enable_sm80_to_sm89INS1_16FlashAttnBwdSm80INS1_25CollectiveMainloopBwdSm80ILi2ELi2EN4cute5tupleIJNS5_1CILi64EEENS7_ILi128EEES8_EEENS_10bfloat16_tEfNS_4arch4Sm80ELb1ELb0ELb1ELb1ELb0ELb0ELb0ELb0ELi2ELi2ELi4ELi2ELb1EEENS1_24CollectiveEpilogueBwdGQAISA_fSD_Li256ELb1ELb0EEENS1_25SingleTileBwdLPTSchedulerILb1ELi128ELb0EEEEEEEEEvNT_6ParamsE$_ZZN4cute19as_arithmetic_tupleINS_15ArithmeticTupleIJiiEEEEEDaRKT_ENKUlDpRKT_E_clIJiiEEEDaS9_ - $_ZN7cutlass13device_kernelIN5flash19enable_sm80_to_sm89INS1_16FlashAttnBwdSm80INS1_25CollectiveMainloopBwdSm80ILi2ELi2EN4cute5tupleIJNS5_1CILi64EEENS7_ILi128EEES8_EEENS_10bfloat16_tEfNS_4arch4Sm80ELb1ELb0ELb1ELb1ELb0ELb0ELb0ELb0ELi2ELi2ELi4ELi2ELb1EEENS1_24CollectiveEpilogueBwdGQAISA_fSD_Li256ELb1ELb0EEENS1_25SingleTileBwdLPTSchedulerILb1ELi128ELb0EEEEEEEEEvNT_6ParamsE$_ZZN4cute19as_arithmetic_tupleINS_15ArithmeticTupleIJNS1_IJiiEEEiiiEEEEEDaRKT_ENKUlRKT_E_clIiEEDaS9_)
$_ZN7cutlass13device_kernelIN5flash19enable_sm80_to_sm89INS1_16FlashAttnBwdSm80INS1_25CollectiveMainloopBwdSm80ILi2ELi2EN4cute5tupleIJNS5_1CILi64EEENS7_ILi128EEES8_EEENS_10bfloat16_tEfNS_4arch4Sm80ELb1ELb0ELb1ELb1ELb0ELb0ELb0ELb0ELi2ELi2ELi4ELi2ELb1EEENS1_24CollectiveEpilogueBwdGQAISA_fSD_Li256ELb1ELb0EEENS1_25SingleTileBwdLPTSchedulerILb1ELi128ELb0EEEEEEEEEvNT_6ParamsE$_ZZN4cute19as_arithmetic_tupleINS_15ArithmeticTupleIJNS1_IJiiEEEiiiEEEEEDaRKT_ENKUlRKT_E_clIiEEDaS9_:
[----:B------:R-:W-:Y:S02]  /*8040*/  MOV R10, R7 ;  /* 0x00000007000a7202 */ /* 0x000fe40000000f00 */
[----:B------:R-:W-:-:S04]  /*8050*/  MOV R7, 0x0 ;  /* 0x0000000000077802 */ /* 0x000fc80000000f00 */
[----:B------:R-:W-:Y:S05]  /*8060*/  RET.REL.NODEC R6 `(_ZN7cutlass13device_kernelIN5flash19enable_sm80_to_sm89INS1_16FlashAttnBwdSm80INS1_25CollectiveMainloopBwdSm80ILi2ELi2EN4cute5tupleIJNS5_1CILi64EEENS7_ILi128EEES8_EEENS_10bfloat16_tEfNS_4arch4Sm80ELb1ELb0ELb1ELb1ELb0ELb0ELb0ELb0ELi2ELi2ELi4ELi2ELb1EEENS1_24CollectiveEpilogueBwdGQAISA_fSD_Li256ELb1ELb0EEENS1_25SingleTileBwdLPTSchedulerILb1ELi128ELb0EEEEEEEEEvNT_6ParamsE) ;  /* 0xffff7f9006007950 */ /* 0x000fea0003c3ffff */
        .type           $_ZN7cutlass13device_kernelIN5flash19enable_sm80_to_sm89INS1_16FlashAttnBwdSm80INS1_25CollectiveMainloopBwdSm80ILi2ELi2EN4cute5tupleIJNS5_1CILi64EEENS7_ILi128EEES8_EEENS_10bfloat16_tEfNS_4arch4Sm80ELb1ELb0ELb1ELb1ELb0ELb0ELb0ELb0ELi2ELi2ELi4ELi2ELb1EEENS1_24CollectiveEpilogueBwdGQAISA_fSD_Li256ELb1ELb0EEENS1_25SingleTileBwdLPTSchedulerILb1ELi128ELb0EEEEEEEEEvNT_6ParamsE$_ZZN4cute19as_arithmetic_tupleINS_15ArithmeticTupleIJiiEEEEEDaRKT_ENKUlDpRKT_E_clIJiiEEEDaS9_,@function
        .size           $_ZN7cutlass13device_kernelIN5flash19enable_sm80_to_sm89INS1_16FlashAttnBwdSm80INS1_25CollectiveMainloopBwdSm80ILi2ELi2EN4cute5tupleIJNS5_1CILi64EEENS7_ILi128EEES8_EEENS_10bfloat16_tEfNS_4arch4Sm80ELb1ELb0ELb1ELb1ELb0ELb0ELb0ELb0ELi2ELi2ELi4ELi2ELb1EEENS1_24CollectiveEpilogueBwdGQAISA_fSD_Li256ELb1ELb0EEENS1_25SingleTileBwdLPTSchedulerILb1ELi128ELb0EEEEEEEEEvNT_6ParamsE$_ZZN4cute19as_arithmetic_tupleINS_15ArithmeticTupleIJiiEEEEEDaRKT_ENKUlDpRKT_E_clIJiiEEEDaS9_,($_ZN7cutlass13device_kernelIN5flash19enable_sm80_to_sm89INS1_16FlashAttnBwdSm80INS1_25CollectiveMainloopBwdSm80ILi2ELi2EN4cute5tupleIJNS5_1CILi64EEENS7_ILi128EEES8_EEENS_10bfloat16_tEfNS_4arch4Sm80ELb1ELb0ELb1ELb1ELb0ELb0ELb0ELb0ELi2ELi2ELi4ELi2ELb1EEENS1_24CollectiveEpilogueBwdGQAISA_fSD_Li256ELb1ELb0EEENS1_25SingleTileBwdLPTSchedulerILb1ELi128ELb0EEEEEEEEEvNT_6ParamsE$_ZZN4cute19as_arithmetic_tupleINS_15ArithmeticTupleIJiiEEEEEDaRKT_ENKUlRKT_E_clIiEEDaS8_ - $_ZN7cutlass13device_kernelIN5flash19enable_sm80_to_sm89INS1_16FlashAttnBwdSm80INS1_25CollectiveMainloopBwdSm80ILi2ELi2EN4cute5tupleIJNS5_1CILi64EEENS7_ILi128EEES8_EEENS_10bfloat16_tEfNS_4arch4Sm80ELb1ELb0ELb1ELb1ELb0ELb0ELb0ELb0ELi2ELi2ELi4ELi2ELb1EEENS1_24CollectiveEpilogueBwdGQAISA_fSD_Li256ELb1ELb0EEENS1_25SingleTileBwdLPTSchedulerILb1ELi128ELb0EEEEEEEEEvNT_6ParamsE$_ZZN4cute19as_arithmetic_tupleINS_15ArithmeticTupleIJiiEEEEEDaRKT_ENKUlDpRKT_E_clIJiiEEEDaS9_)
$_ZN7cutlass13device_kernelIN5flash19enable_sm80_to_sm89INS1_16FlashAttnBwdSm80INS1_25CollectiveMainloopBwdSm80ILi2ELi2EN4cute5tupleIJNS5_1CILi64EEENS7_ILi128EEES8_EEENS_10bfloat16_tEfNS_4arch4Sm80ELb1ELb0ELb1ELb1ELb0ELb0ELb0ELb0ELi2ELi2ELi4ELi2ELb1EEENS1_24CollectiveEpilogueBwdGQAISA_fSD_Li256ELb1ELb0EEENS1_25SingleTileBwdLPTSchedulerILb1ELi128ELb0EEEEEEEEEvNT_6ParamsE$_ZZN4cute19as_arithmetic_tupleINS_15ArithmeticTupleIJiiEEEEEDaRKT_ENKUlDpRKT_E_clIJiiEEEDaS9_:
[----:B------:R-:W-:Y:S02]  /*8070*/  IADD3 R7, R1, 0x1a0, RZ ;  /* 0x000001a001077810 */ /* 0x000fe40007ffe0ff */
[----:B------:R-:W-:Y:S02]  /*8080*/  MOV R8, 0x80b0 ;  /* 0x000080b000087802 */ /* 0x000fe40000000f00 */
[----:B------:R-:W-:Y:S02]  /*8090*/  IADD3 R7, R7, c[0x0][0x20], RZ ;  /* 0x0000080007077a10 */ /* 0x000fe40007ffe0ff */
[----:B------:R-:W-:Y:S05]  /*80a0*/  CALL.REL.NOINC `($_ZN7cutlass13device_kernelIN5flash19enable_sm80_to_sm89INS1_16FlashAttnBwdSm80INS1_25CollectiveMainloopBwdSm80ILi2ELi2EN4cute5tupleIJNS5_1CILi64EEENS7_ILi128EEES8_EEENS_10bfloat16_tEfNS_4arch4Sm80ELb1ELb0ELb1ELb1ELb0ELb0ELb0ELb0ELi2ELi2ELi4ELi2ELb1EEENS1_24CollectiveEpilogueBwdGQAISA_fSD_Li256ELb1ELb0EEENS1_25SingleTileBwdLPTSchedulerILb1ELi128ELb0EEEEEEEEEvNT_6ParamsE$_ZN4cute5tupleIJiiEEC2ERKiS3_) ;  /* 0xfffff9f000007944 */ /* 0x000fea0003c3ffff */
[----:B-1----:R1:W5:Y:S01]  /*80b0*/  LDL.64 R6, [R1+0x1a0] ;  /* 0x0001a00001067983 */ /* 0x0023620000100a00 */
[----:B------:R-:W-:Y:S02]  /*80c0*/  MOV R8, R18 ;  /* 0x0000001200087202 */ /* 0x000fe40000000f00 */
[----:B------:R-:W-:-:S04]  /*80d0*/  MOV R9, 0x0 ;  /* 0x0000000000097802 */ /* 0x000fc80000000f00 */
[----:B------:R-:W-:Y:S05]  /*80e0*/  RET.REL.NODEC R8 `(_ZN7cutlass13device_kernelIN5flash19enable_sm80_to_sm89INS1_16FlashAttnBwdSm80INS1_25CollectiveMainloopBwdSm80ILi2ELi2EN4cute5tupleIJNS5_1CILi64EEENS7_ILi128EEES8_EEENS_10bfloat16_tEfNS_4arch4Sm80ELb1ELb0ELb1ELb1ELb0ELb0ELb0ELb0ELi2ELi2ELi4ELi2ELb1EEENS1_24CollectiveEpilogueBwdGQAISA_fSD_Li256ELb1ELb0EEENS1_25SingleTileBwdLPTSchedulerILb1ELi128ELb0EEEEEEEEEvNT_6ParamsE) ;  /* 0xffff7f1008007950 */ /* 0x000fea0003c3ffff */
        .type           $_ZN7cutlass13device_kernelIN5flash19enable_sm80_to_sm89INS1_16FlashAttnBwdSm80INS1_25CollectiveMainloopBwdSm80ILi2ELi2EN4cute5tupleIJNS5_1CILi64EEENS7_ILi128EEES8_EEENS_10bfloat16_tEfNS_4arch4Sm80ELb1ELb0ELb1ELb1ELb0ELb0ELb0ELb0ELi2ELi2ELi4ELi2ELb1EEENS1_24CollectiveEpilogueBwdGQAISA_fSD_Li256ELb1ELb0EEENS1_25SingleTileBwdLPTSchedulerILb1ELi128ELb0EEEEEEEEEvNT_6ParamsE$_ZZN4cute19as_arithmetic_tupleINS_15ArithmeticTupleIJiiEEEEEDaRKT_ENKUlRKT_E_clIiEEDaS8_,@function
        .size           $_ZN7cutlass13device_kernelIN5flash19enable_sm80_to_sm89INS1_16FlashAttnBwdSm80INS1_25CollectiveMainloopBwdSm80ILi2ELi2EN4cute5tupleIJNS5_1CILi64EEENS7_ILi128EEES8_EEENS_10bfloat16_tEfNS_4arch4Sm80ELb1ELb0ELb1ELb1ELb0ELb0ELb0ELb0ELi2ELi2ELi4ELi2ELb1EEENS1_24CollectiveEpilogueBwdGQAISA_fSD_Li256ELb1ELb0EEENS1_25SingleTileBwdLPTSchedulerILb1ELi128ELb0EEEEEEEEEvNT_6ParamsE$_ZZN4cute19as_arithmetic_tupleINS_15ArithmeticTupleIJiiEEEEEDaRKT_ENKUlRKT_E_clIiEEDaS8_,($_ZN7cutlass13device_kernelIN5flash19enable_sm80_to_sm89INS1_16FlashAttnBwdSm80INS1_25CollectiveMainloopBwdSm80ILi2ELi2EN4cute5tupleIJNS5_1CILi64EEENS7_ILi128EEES8_EEENS_10bfloat16_tEfNS_4arch4Sm80ELb1ELb0ELb1ELb1ELb0ELb0ELb0ELb0ELi2ELi2ELi4ELi2ELb1EEENS1_24CollectiveEpilogueBwdGQAISA_fSD_Li256ELb1ELb0EEENS1_25SingleTileBwdLPTSchedulerILb1ELi128ELb0EEEEEEEEEvNT_6ParamsE$_ZZN4cute5sliceINS_5tupleIJNS_10UnderscoreES2_S2_iEEENS1_IJNS1_IJNS_1CILi1EEENS4_ILi0EEEEEElS6_lEEEEEDaRKT_RKT0_ENKUlRKT_RKT0_E_clIS2_lEEDaSH_SK_ - $_ZN7cutlass13device_kernelIN5flash19enable_sm80_to_sm89INS1_16FlashAttnBwdSm80INS1_25CollectiveMainloopBwdSm80ILi2ELi2EN4cute5tupleIJNS5_1CILi64EEENS7_ILi128EEES8_EEENS_10bfloat16_tEfNS_4arch4Sm80ELb1ELb0ELb1ELb1ELb0ELb0ELb0ELb0ELi2ELi2ELi4ELi2ELb1EEENS1_24CollectiveEpilogueBwdGQAISA_fSD_Li256ELb1ELb0EEENS1_25SingleTileBwdLPTSchedulerILb1ELi128ELb0EEEEEEEEEvNT_6ParamsE$_ZZN4cute19as_arithmetic_tupleINS_15ArithmeticTupleIJiiEEEEEDaRKT_ENKUlRKT_E_clIiEEDaS8_)
$_ZN7cutlass13device_kernelIN5flash19enable_sm80_to_sm89INS1_16FlashAttnBwdSm80INS1_25CollectiveMainloopBwdSm80ILi2ELi2EN4cute5tupleIJNS5_1CILi64EEENS7_ILi128EEES8_EEENS_10bfloat16_tEfNS_4arch4Sm80ELb1ELb0ELb1ELb1ELb0ELb0ELb0ELb0ELi2ELi2ELi4ELi2ELb1EEENS1_24CollectiveEpilogueBwdGQAISA_fSD_Li256ELb1ELb0EEENS1_25SingleTileBwdLPTSchedulerILb1ELi128ELb0EEEEEEEEEvNT_6ParamsE$_ZZN4cute19as_arithmetic_tupleINS_15ArithmeticTupleIJiiEEEEEDaRKT_ENKUlRKT_E_clIiEEDaS8_:
[----:B------:R-:W-:Y:S02]  /*80f0*/  MOV R80, R8 ;  /* 0x0000000800507202 */ /* 0x000fe40000000f00 */
[----:B------:R-:W-:Y:S02]  /*8100*/  MOV R81, 0x0 ;  /* 0x0000000000517802 */ /* 0x000fe40000000f00 */
[----:B------:R-:W-:Y:S02]  /*8110*/  MOV R10, R7 ;  /* 0x00000007000a7202 */ /* 0x000fe40000000f00 */
[----:B------:R-:W-:Y:S05]  /*8120*/  RET.REL.NODEC R80 `(_ZN7cutlass13device_kernelIN5flash19enable_sm80_to_sm89INS1_16FlashAttnBwdSm80INS1_25CollectiveMainloopBwdSm80ILi2ELi2EN4cute5tupleIJNS5_1CILi64EEENS7_ILi128EEES8_EEENS_10bfloat16_tEfNS_4arch4Sm80ELb1ELb0ELb1ELb1ELb0ELb0ELb0ELb0ELi2ELi2ELi4ELi2ELb1EEENS1_24CollectiveEpilogueBwdGQAISA_fSD_Li256ELb1ELb0EEENS1_25SingleTileBwdLPTSchedulerILb1ELi128ELb0EEEEEEEEEvNT_6ParamsE) ;  /* 0xffff7ed050007950 */ /* 0x000fea0003c3ffff */
        .type           $_ZN7cutlass13device_kernelIN5flash19enable_sm80_to_sm89INS1_16FlashAttnBwdSm80INS1_25CollectiveMainloopBwdSm80ILi2ELi2EN4cute5tupleIJNS5_1CILi64EEENS7_ILi128EEES8_EEENS_10bfloat16_tEfNS_4arch4Sm80ELb1ELb0ELb1ELb1ELb0ELb0ELb0ELb0ELi2ELi2ELi4ELi2ELb1EEENS1_24CollectiveEpilogueBwdGQAISA_fSD_Li256ELb1ELb0EEENS1_25SingleTileBwdLPTSchedulerILb1ELi128ELb0EEEEEEEEEvNT_6ParamsE$_ZZN4cute5sliceINS_5tupleIJNS_10UnderscoreES2_S2_iEEENS1_IJNS1_IJNS_1CILi1EEENS4_ILi0EEEEEElS6_lEEEEEDaRKT_RKT0_ENKUlRKT_RKT0_E_clIS2_lEEDaSH_SK_,@function
        .size           $_ZN7cutlass13device_kernelIN5flash19enable_sm80_to_sm89INS1_16FlashAttnBwdSm80INS1_25CollectiveMainloopBwdSm80ILi2ELi2EN4cute5tupleIJNS5_1CILi64EEENS7_ILi128EEES8_EEENS_10bfloat16_tEfNS_4arch4Sm80ELb1ELb0ELb1ELb1ELb0ELb0ELb0ELb0ELi2ELi2ELi4ELi2ELb1EEENS1_24CollectiveEpilogueBwdGQAISA_fSD_Li256ELb1ELb0EEENS1_25SingleTileBwdLPTSchedulerILb1ELi128ELb0EEEEEEEEEvNT_6ParamsE$_ZZN4cute5sliceINS_5tupleIJNS_10UnderscoreES2_S2_iEEENS1_IJNS1_IJNS_1CILi1EEENS4_ILi0EEEEEElS6_lEEEEEDaRKT_RKT0_ENKUlRKT_RKT0_E_clIS2_lEEDaSH_SK_,($_ZN7cutlass13device_kernelIN5flash19enable_sm80_to_sm89INS1_16FlashAttnBwdSm80INS1_25CollectiveMainloopBwdSm80ILi2ELi2EN4cute5tupleIJNS5_1CILi64EEENS7_ILi128EEES8_EEENS_10bfloat16_tEfNS_4arch4Sm80ELb1ELb0ELb1ELb1ELb0ELb0ELb0ELb0ELi2ELi2ELi4ELi2ELb1EEENS1_24CollectiveEpilogueBwdGQAISA_fSD_Li256ELb1ELb0EEENS1_25SingleTileBwdLPTSchedulerILb1ELi128ELb0EEEEEEEEEvNT_6ParamsE$_ZZN4cute7idx2crdINS_5tupleIJiEEENS1_IJNS1_IJNS1_IJNS_1CILi8EEENS3_ILi2EEEEEES5_NS3_ILi4EEES5_EEEEEEEEDaRKT_RKT0_ENKUlRKT_RKT0_E_clIiS8_EEDaSI_SL_ - $_ZN7cutlass13device_kernelIN5flash19enable_sm80_to_sm89INS1_16FlashAttnBwdSm80INS1_25CollectiveMainloopBwdSm80ILi2ELi2EN4cute5tupleIJNS5_1CILi64EEENS7_ILi128EEES8_EEENS_10bfloat16_tEfNS_4arch4Sm80ELb1ELb0ELb1ELb1ELb0ELb0ELb0ELb0ELi2ELi2ELi4ELi2ELb1EEENS1_24CollectiveEpilogueBwdGQAISA_fSD_Li256ELb1ELb0EEENS1_25SingleTileBwdLPTSchedulerILb1ELi128ELb0EEEEEEEEEvNT_6ParamsE$_ZZN4cute5sliceINS_5tupleIJNS_10UnderscoreES2_S2_iEEENS1_IJNS1_IJNS_1CILi1EEENS4_ILi0EEEEEElS6_lEEEEEDaRKT_RKT0_ENKUlRKT_RKT0_E_clIS2_lEEDaSH_SK_)
$_ZN7cutlass13device_kernelIN5flash19enable_sm80_to_sm89INS1_16FlashAttnBwdSm80INS1_25CollectiveMainloopBwdSm80ILi2ELi2EN4cute5tupleIJNS5_1CILi64EEENS7_ILi128EEES8_EEENS_10bfloat16_tEfNS_4arch4Sm80ELb1ELb0ELb1ELb1ELb0ELb0ELb0ELb0ELi2ELi2ELi4ELi2ELb1EEENS1_24CollectiveEpilogueBwdGQAISA_fSD_Li256ELb1ELb0EEENS1_25SingleTileBwdLPTSchedulerILb1ELi128ELb0EEEEEEEEEvNT_6ParamsE$_ZZN4cute5sliceINS_5tupleIJNS_10UnderscoreES2_S2_iEEENS1_IJNS1_IJNS_1CILi1EEENS4_ILi0EEEEEElS6_lEEEEEDaRKT_RKT0_ENKUlRKT_RKT0_E_clIS2_lEEDaSH_SK_:
[----:B------:R-:W-:Y:S02]  /*8130*/  IADD3 R9, R1, 0x188, RZ ;  /* 0x0000018801097810 */ /* 0x000fe40007ffe0ff */
[----:B------:R-:W-:Y:S02]  /*8140*/  MOV R10, 0x8170 ;  /* 0x00008170000a7802 */ /* 0x000fe40000000f00 */
[----:B------:R-:W-:-:S02]  /*8150*/  IADD3 R9, R9, c[0x0][0x20], RZ ;  /* 0x0000080009097a10 */ /* 0x000fc40007ffe0ff */
[----:B------:R-:W-:Y:S05]  /*8160*/  CALL.REL.NOINC `($_ZN7cutlass13device_kernelIN5flash19enable_sm80_to_sm89INS1_16FlashAttnBwdSm80INS1_25CollectiveMainloopBwdSm80ILi2ELi2EN4cute5tupleIJNS5_1CILi64EEENS7_ILi128EEES8_EEENS_10bfloat16_tEfNS_4arch4Sm80ELb1ELb0ELb1ELb1ELb0ELb0ELb0ELb0ELi2ELi2ELi4ELi2ELb1EEENS1_24CollectiveEpilogueBwdGQAISA_fSD_Li256ELb1ELb0EEENS1_25SingleTileBwdLPTSchedulerILb1ELi128ELb0EEEEEEEEEvNT_6ParamsE$_ZN4cute3eso3ESOILb0ELb1EJlEEC2ERKl) ;  /* 0xffffed5000007944 */ /* 0x000fea0003c3ffff */
[----:B-1----:R1:W5:Y:S01]  /*8170*/  LDL.64 R6, [R1+0x188] ;  /* 0x0001880001067983 */ /* 0x0023620000100a00 */
[----:B------:R-:W-:-:S04]  /*8180*/  MOV R9, 0x0 ;  /* 0x0000000000097802 */ /* 0x000fc80000000f00 */
[----:B------:R-:W-:Y:S05]  /*8190*/  RET.REL.NODEC R8 `(_ZN7cutlass13device_kernelIN5flash19enable_sm80_to_sm89INS1_16FlashAttnBwdSm80INS1_25CollectiveMainloopBwdSm80ILi2ELi2EN4cute5tupleIJNS5_1CILi64EEENS7_ILi128EEES8_EEENS_10bfloat16_tEfNS_4arch4Sm80ELb1ELb0ELb1ELb1ELb0ELb0ELb0ELb0ELi2ELi2ELi4ELi2ELb1EEENS1_24CollectiveEpilogueBwdGQAISA_fSD_Li256ELb1ELb0EEENS1_25SingleTileBwdLPTSchedulerILb1ELi128ELb0EEEEEEEEEvNT_6ParamsE) ;  /* 0xffff7e6008007950 */ /* 0x000fea0003c3ffff */
        .type           $_ZN7cutlass13device_kernelIN5flash19enable_sm80_to_sm89INS1_16FlashAttnBwdSm80INS1_25CollectiveMainloopBwdSm80ILi2ELi2EN4cute5tupleIJNS5_1CILi64EEENS7_ILi128EEES8_EEENS_10bfloat16_tEfNS_4arch4Sm80ELb1ELb0ELb1ELb1ELb0ELb0ELb0ELb0ELi2ELi2ELi4ELi2ELb1EEENS1_24CollectiveEpilogueBwdGQAISA_fSD_Li256ELb1ELb0EEENS1_25SingleTileBwdLPTSchedulerILb1ELi128ELb0EEEEEEEEEvNT_6ParamsE$_ZZN4cute7idx2crdINS_5tupleIJiEEENS1_IJNS1_IJNS1_IJNS_1CILi8EEENS3_ILi2EEEEEES5_NS3_ILi4EEES5_EEEEEEEEDaRKT_RKT0_ENKUlRKT_RKT0_E_clIiS8_EEDaSI_SL_,@function
        .size           $_ZN7cutlass13device_kernelIN5flash19enable_sm80_to_sm89INS1_16FlashAttnBwdSm80INS1_25CollectiveMainloopBwdSm80ILi2ELi2EN4cute5tupleIJNS5_1CILi64EEENS7_ILi128EEES8_EEENS_10bfloat16_tEfNS_4arch4Sm80ELb1ELb0ELb1ELb1ELb0ELb0ELb0ELb0ELi2ELi2ELi4ELi2ELb1EEENS1_24CollectiveEpilogueBwdGQAISA_fSD_Li256ELb1ELb0EEENS1_25SingleTileBwdLPTSchedulerILb1ELi128ELb0EEEEEEEEEvNT_6ParamsE$_ZZN4cute7idx2crdINS_5tupleIJiEEENS1_IJNS1_IJNS1_IJNS_1CILi8EEENS3_ILi2EEEEEES5_NS3_ILi4EEES5_EEEEEEEEDaRKT_RKT0_ENKUlRKT_RKT0_E_clIiS8_EEDaSI_SL_,($_ZN7cutlass13device_kernelIN5flash19enable_sm80_to_sm89INS1_16FlashAttnBwdSm80INS1_25CollectiveMainloopBwdSm80ILi2ELi2EN4cute5tupleIJNS5_1CILi64EEENS7_ILi128EEES8_EEENS_10bfloat16_tEfNS_4arch4Sm80ELb1ELb0ELb1ELb1ELb0ELb0ELb0ELb0ELi2ELi2ELi4ELi2ELb1EEENS1_24CollectiveEpilogueBwdGQAISA_fSD_Li256ELb1ELb0EEENS1_25SingleTileBwdLPTSchedulerILb1ELi128ELb0EEEEEEEEEvNT_6ParamsE$_ZZN4cute7idx2crdINS_5tupleIJiEEENS1_IJNS1_IJNS1_IJNS_1CILi8EEENS3_ILi2EEEEEES5_S5_NS3_ILi4EEEEEEEEEEEDaRKT_RKT0_ENKUlRKT_RKT0_E_clIiS8_EEDaSI_SL_ - $_ZN7cutlass13device_kernelIN5flash19enable_sm80_to_sm89INS1_16FlashAttnBwdSm80INS1_25CollectiveMainloopBwdSm80ILi2ELi2EN4cute5tupleIJNS5_1CILi64EEENS7_ILi128EEES8_EEENS_10bfloat16_tEfNS_4arch4Sm80ELb1ELb0ELb1ELb1ELb0ELb0ELb0ELb0ELi2ELi2ELi4ELi2ELb1EEENS1_24CollectiveEpilogueBwdGQAISA_fSD_Li256ELb1ELb0EEENS1_25SingleTileBwdLPTSchedulerILb1ELi128ELb0EEEEEEEEEvNT_6ParamsE$_ZZN4cute7idx2crdINS_5tupleIJiEEENS1_IJNS1_IJNS1_IJNS_1CILi8EEENS3_ILi2EEEEEES5_NS3_ILi4EEES5_EEEEEEEEDaRKT_RKT0_ENKUlRKT_RKT0_E_clIiS8_EEDaSI_SL_)
$_ZN7cutlass13device_kernelIN5flash19enable_sm80_to_sm89INS1_16FlashAttnBwdSm80INS1_25CollectiveMainloopBwdSm80ILi2ELi2EN4cute5tupleIJNS5_1CILi64EEENS7_ILi128EEES8_EEENS_10bfloat16_tEfNS_4arch4Sm80ELb1ELb0ELb1ELb1ELb0ELb0ELb0ELb0ELi2ELi2ELi4ELi2ELb1EEENS1_24CollectiveEpilogueBwdGQAISA_fSD_Li256ELb1ELb0EEENS1_25SingleTileBwdLPTSchedulerILb1ELi128ELb0EEEEEEEEEvNT_6ParamsE$_ZZN4cute7idx2crdINS_5tupleIJiEEENS1_IJNS1_IJNS1_IJNS_1CILi8EEENS3_ILi2EEEEEES5_NS3_ILi4EEES5_EEEEEEEEDaRKT_RKT0_ENKUlRKT_RKT0_E_clIiS8_EEDaSI_SL_:
        /* <DEDUP_REMOVED lines=15> */
[----:B-1----:R-:W-:Y:S05]  /*8290*/  CALL.REL.NOINC `($_ZN7cutlass13device_kernelIN5flash19enable_sm80_to_sm89INS1_16FlashAttnBwdSm80INS1_25CollectiveMainloopBwdSm80ILi2ELi2EN4cute5tupleIJNS5_1CILi64EEENS7_ILi128EEES8_EEENS_10bfloat16_tEfNS_4arch4Sm80ELb1ELb0ELb1ELb1ELb0ELb0ELb0ELb0ELi2ELi2ELi4ELi2ELb1EEENS1_24CollectiveEpilogueBwdGQAISA_fSD_Li256ELb1ELb0EEENS1_25SingleTileBwdLPTSchedulerILb1ELi128ELb0EEEEEEEEEvNT_6ParamsE$_ZN4cute5tupleIJiEEC2ERKi) ;  /* 0xfffff76000007944 */ /* 0x002fea0003c3ffff */
[----:B------:R1:W5:Y:S01]  /*82a0*/  LDL R8, [R1+0x168] ;  /* 0x0001680001087983 */ /* 0x0003620000100800 */
[----:B------:R-:W-:Y:S01]  /*82b0*/  IADD3 R25, R1, 0x160, RZ ;  /* 0x0000016001197810 */ /* 0x000fe20007ffe0ff */
[----:B------:R-:W-:Y:S01]  /*82c0*/  IMAD.MOV.U32 R7, RZ, RZ, R9 ;  /* 0x000000ffff077224 */ /* 0x000fe200078e0009 */
[----:B------:R-:W-:Y:S01]  /*82d0*/  MOV R16, 0x8320 ;  /* 0x0000832000107802 */ /* 0x000fe20000000f00 */
[----:B------:R-:W-:Y:S01]  /*82e0*/  IMAD.MOV.U32 R6, RZ, RZ, R27 ;  /* 0x000000ffff067224 */ /* 0x000fe200078e001b */
[----:B------:R-:W-:-:S04]  /*82f0*/  IADD3 R25, R25, c[0x0][0x20], RZ ;  /* 0x0000080019197a10 */ /* 0x000fc80007ffe0ff */
[----:B------:R-:W-:Y:S02]  /*8300*/  IADD3 R26, R25, 0x4, RZ ;  /* 0x00000004191a7810 */ /* 0x000fe40007ffe0ff */
[----:B-1---5:R-:W-:Y:S05]  /*8310*/  CALL.REL.NOINC `($_ZN7cutlass13device_kernelIN5flash19enable_sm80_to_sm89INS1_16FlashAttnBwdSm80INS1_25CollectiveMainloopBwdSm80ILi2ELi2EN4cute5tupleIJNS5_1CILi64EEENS7_ILi128EEES8_EEENS_10bfloat16_tEfNS_4arch4Sm80ELb1ELb0ELb1ELb1ELb0ELb0ELb0ELb0ELi2ELi2ELi4ELi2ELb1EEENS1_24CollectiveEpilogueBwdGQAISA_fSD_Li256ELb1ELb0EEENS1_25SingleTileBwdLPTSchedulerILb1ELi128ELb0EEEEEEEEEvNT_6ParamsE$_ZN4cute5tupleIJiEEC2ERKi) ;  /* 0xfffff6e000007944 */ /* 0x022fea0003c3ffff */
[----:B------:R1:W5:Y:S01]  /*8320*/  LDL R9, [R1+0x168] ;  /* 0x0001680001097983 */ /* 0x0003620000100800 */
[----:B------:R-:W-:Y:S01]  /*8330*/  IMAD.MOV.U32 R7, RZ, RZ, R8 ;  /* 0x000000ffff077224 */ /* 0x000fe200078e0008 */
[----:B------:R-:W-:Y:S02]  /*8340*/  MOV R6, R26 ;  /* 0x0000001a00067202 */ /* 0x000fe40000000f00 */
[----:B------:R-:W-:Y:S02]  /*8350*/  MOV R16, 0x8370 ;  /* 0x0000837000107802 */ /* 0x000fe40000000f00 */
[----:B-1---5:R-:W-:Y:S05]  /*8360*/  CALL.REL.NOINC `($_ZN7cutlass13device_kernelIN5flash19enable_sm80_to_sm89INS1_16FlashAttnBwdSm80INS1_25CollectiveMainloopBwdSm80ILi2ELi2EN4cute5tupleIJNS5_1CILi64EEENS7_ILi128EEES8_EEENS_10bfloat16_tEfNS_4arch4Sm80ELb1ELb0ELb1ELb1ELb0ELb0ELb0ELb0ELi2ELi2ELi4ELi2ELb1EEENS1_24CollectiveEpilogueBwdGQAISA_fSD_Li256ELb1ELb0EEENS1_25SingleTileBwdLPTSchedulerILb1ELi128ELb0EEEEEEEEEvNT_6ParamsE$_ZN4cute5tupleIJiEEC2ERKi) ;  /* 0xfffff69000007944 */ /* 0x022fea0003c3ffff */
[----:B------:R1:W5:Y:S01]  /*8370*/  LDL R7, [R1+0x164] ;  /* 0x0001640001077983 */ /* 0x0003620000100800 */
[----:B------:R-:W-:Y:S02]  /*8380*/  MOV R6, R25 ;  /* 0x0000001900067202 */ /* 0x000fe40000000f00 */
[----:B------:R-:W-:Y:S02]  /*8390*/  MOV R16, 0x83b0 ;  /* 0x000083b000107802 */ /* 0x000fe40000000f00 */
[----:B-1---5:R-:W-:Y:S05]  /*83a0*/  CALL.REL.NOINC `($_ZN7cutlass13device_kernelIN5flash19enable_sm80_to_sm89INS1_16FlashAttnBwdSm80INS1_25CollectiveMainloopBwdSm80ILi2ELi2EN4cute5tupleIJNS5_1CILi64EEENS7_ILi128EEES8_EEENS_10bfloat16_tEfNS_4arch4Sm80ELb1ELb0ELb1ELb1ELb0ELb0ELb0ELb0ELi2ELi2ELi4ELi2ELb1EEENS1_24CollectiveEpilogueBwdGQAISA_fSD_Li256ELb1ELb0EEENS1_25SingleTileBwdLPTSchedulerILb1ELi128ELb0EEEEEEEEEvNT_6ParamsE$_ZN4cute5tupleIJiEEC2ERKi) ;  /* 0xfffff65000007944 */ /* 0x022fea0003c3ffff */
[----:B------:R1:W5:Y:S01]  /*83b0*/  LDL R7, [R1+0x160] ;  /* 0x0001600001077983 */ /* 0x0003620000100800 */
[----:B------:R-:W-:Y:S02]  /*83c0*/  MOV R6, R27 ;  /* 0x0000001b00067202 */ /* 0x000fe40000000f00 */
[----:B------:R-:W-:-:S02]  /*83d0*/  MOV R16, 0x83f0 ;  /* 0x000083f000107802 */ /* 0x000fc40000000f00 */
[----:B-1---5:R-:W-:Y:S05]  /*83e0*/  CALL.REL.NOINC `($_ZN7cutlass13device_kernelIN5flash19enable_sm80_to_sm89INS1_16FlashAttnBwdSm80INS1_25CollectiveMainloopBwdSm80ILi2ELi2EN4cute5tupleIJNS5_1CILi64EEENS7_ILi128EEES8_EEENS_10bfloat16_tEfNS_4arch4Sm80ELb1ELb0ELb1ELb1ELb0ELb0ELb0ELb0ELi2ELi2ELi4ELi2ELb1EEENS1_24CollectiveEpilogueBwdGQAISA_fSD_Li256ELb1ELb0EEENS1_25SingleTileBwdLPTSchedulerILb1ELi128ELb0EEEEEEEEEvNT_6ParamsE$_ZN4cute5tupleIJiEEC2ERKi) ;  /* 0xfffff61000007944 */ /* 0x022fea0003c3ffff */
[----:B------:R1:W5:Y:S01]  /*83f0*/  LDL R7, [R1+0x168] ;  /* 0x0001680001077983 */ /* 0x0003620000100800 */
[----:B------:R-:W-:-:S02]  /*8400*/  MOV R6, R27 ;  /* 0x0000001b00067202 */ /* 0x000fc40000000f00 */
[----:B------:R-:W-:Y:S02]  /*8410*/  MOV R10, 0x8430 ;  /* 0x00008430000a7802 */ /* 0x000fe40000000f00 */
[----:B-1---5:R-:W-:Y:S05]  /*8420*/  CALL.REL.NOINC `($_ZN7cutlass13device_kernelIN5flash19enable_sm80_to_sm89INS1_16FlashAttnBwdSm80INS1_25CollectiveMainloopBwdSm80ILi2ELi2EN4cute5tupleIJNS5_1CILi64EEENS7_ILi128EEES8_EEENS_10bfloat16_tEfNS_4arch4Sm80ELb1ELb0ELb1ELb1ELb0ELb0ELb0ELb0ELi2ELi2ELi4ELi2ELb1EEENS1_24CollectiveEpilogueBwdGQAISA_fSD_Li256ELb1ELb0EEENS1_25SingleTileBwdLPTSchedulerILb1ELi128ELb0EEEEEEEEEvNT_6ParamsE$_ZN4cute5tupleIJNS_15ArithmeticTupleIJiEEEEEC2ERKS2_) ;  /* 0xfffff39000007944 */ /* 0x022fea0003c3ffff */
[----:B------:R2:W5:Y:S01]  /*8430*/  LDL R8, [R1+0x168] ;  /* 0x0001680001087983 */ /* 0x0005620000100800 */
[----:B-1----:R-:W-:Y:S01]  /*8440*/  IMAD.MOV.U32 R7, RZ, RZ, R9 ;  /* 0x000000ffff077224 */ /* 0x002fe200078e0009 */
[----:B------:R-:W-:Y:S02]  /*8450*/  MOV R6, R26 ;  /* 0x0000001a00067202 */ /* 0x000fe40000000f00 */
[----:B------:R-:W-:Y:S02]  /*8460*/  MOV R16, 0x8480 ;  /* 0x0000848000107802 */ /* 0x000fe40000000f00 */
[----:B--2--5:R-:W-:Y:S05]  /*8470*/  CALL.REL.NOINC `($_ZN7cutlass13device_kernelIN5flash19enable_sm80_to_sm89INS1_16FlashAttnBwdSm80INS1_25CollectiveMainloopBwdSm80ILi2ELi2EN4cute5tupleIJNS5_1CILi64EEENS7_ILi128EEES8_EEENS_10bfloat16_tEfNS_4arch4Sm80ELb1ELb0ELb1ELb1ELb0ELb0ELb0ELb0ELi2ELi2ELi4ELi2ELb1EEENS1_24CollectiveEpilogueBwdGQAISA_fSD_Li256ELb1ELb0EEENS1_25SingleTileBwdLPTSchedulerILb1ELi128ELb0EEEEEEEEEvNT_6ParamsE$_ZN4cute5tupleIJiEEC2ERKi) ;  /* 0xfffff58000007944 */ /* 0x024fea0003c3ffff */
[----:B------:R1:W5:Y:S01]  /*8480*/  LDL R7, [R1+0x164] ;  /* 0x0001640001077983 */ /* 0x0003620000100800 */
[----:B------:R-:W-:Y:S02]  /*8490*/  MOV R6, R25 ;  /* 0x0000001900067202 */ /* 0x000fe40000000f00 */
[----:B------:R-:W-:Y:S02]  /*84a0*/  MOV R16, 0x84c0 ;  /* 0x000084c000107802 */ /* 0x000fe40000000f00 */
[----:B-1---5:R-:W-:Y:S05]  /*84b0*/  CALL.REL.NOINC `($_ZN7cutlass13device_kernelIN5flash19enable_sm80_to_sm89INS1_16FlashAttnBwdSm80INS1_25CollectiveMainloopBwdSm80ILi2ELi2EN4cute5tupleIJNS5_1CILi64EEENS7_ILi128EEES8_EEENS_10bfloat16_tEfNS_4arch4Sm80ELb1ELb0ELb1ELb1ELb0ELb0ELb0ELb0ELi2ELi2ELi4ELi2ELb1EEENS1_24CollectiveEpilogueBwdGQAISA_fSD_Li256ELb1ELb0EEENS1_25SingleTileBwdLPTSchedulerILb1ELi128ELb0EEEEEEEEEvNT_6ParamsE$_ZN4cute5tupleIJiEEC2ERKi) ;  /* 0xfffff54000007944 */ /* 0x022fea0003c3ffff */
[----:B------:R1:W5:Y:S01]  /*84c0*/  LDL R7, [R1+0x160] ;  /* 0x0001600001077983 */ /* 0x0003620000100800 */
[----:B------:R-:W-:Y:S02]  /*84d0*/  MOV R13, R27 ;  /* 0x0000001b000d7202 */ /* 0x000fe40000000f00 */
[----:B------:R-:W-:-:S02]  /*84e0*/  MOV R18, 0x8500 ;  /* 0x0000850000127802 */ /* 0x000fc40000000f00 */
[----:B-1---5:R-:W-:Y:S05]  /*84f0*/  CALL.REL.NOINC `($_ZN7cutlass13device_kernelIN5flash19enable_sm80_to_sm89INS1_16FlashAttnBwdSm80INS1_25CollectiveMainloopBwdSm80ILi2ELi2EN4cute5tupleIJNS5_1CILi64EEENS7_ILi128EEES8_EEENS_10bfloat16_tEfNS_4arch4Sm80ELb1ELb0ELb1ELb1ELb0ELb0ELb0ELb0ELi2ELi2ELi4ELi2ELb1EEENS1_24CollectiveEpilogueBwdGQAISA_fSD_Li256ELb1ELb0EEENS1_25SingleTileBwdLPTSchedulerILb1ELi128ELb0EEEEEEEEEvNT_6ParamsE$_ZN4cute5tupleIJNS_1CILi0EEEiEEC2ERKS2_RKi) ;  /* 0xfffff46000007944 */ /* 0x022fea0003c3ffff */
[----:B------:R1:W5:Y:S01]  /*8500*/  LDL R7, [R1+0x168] ;  /* 0x0001680001077983 */ /* 0x0003620000100800 */
[----:B------:R-:W-:-:S02]  /*8510*/  MOV R6, R27 ;  /* 0x0000001b00067202 */ /* 0x000fc40000000f00 */
[----:B------:R-:W-:Y:S02]  /*8520*/  MOV R16, 0x8540 ;  /* 0x0000854000107802 */ /* 0x000fe40000000f00 */
[----:B-1---5:R-:W-:Y:S05]  /*8530*/  CALL.REL.NOINC `($_ZN7cutlass13device_kernelIN5flash19enable_sm80_to_sm89INS1_16FlashAttnBwdSm80INS1_25CollectiveMainloopBwdSm80ILi2ELi2EN4cute5tupleIJNS5_1CILi64EEENS7_ILi128EEES8_EEENS_10bfloat16_tEfNS_4arch4Sm80ELb1ELb0ELb1ELb1ELb0ELb0ELb0ELb0ELi2ELi2ELi4ELi2ELb1EEENS1_24CollectiveEpilogueBwdGQAISA_fSD_Li256ELb1ELb0EEENS1_25SingleTileBwdLPTSchedulerILb1ELi128ELb0EEEEEEEEEvNT_6ParamsE$_ZN4cute5tupleIJNS_15ArithmeticTupleIJNS_1CILi0EEEiEEEEEC2ERKS4_) ;  /* 0xfffff24000007944 */ /* 0x022fea0003c3ffff */
[----:B------:R2:W5:Y:S01]  /*8540*/  LDL R10, [R1+0x168] ;  /* 0x00016800010a7983 */ /* 0x0005620000100800 */
[----:B-1----:R-:W-:Y:S01]  /*8550*/  IMAD.MOV.U32 R7, RZ, RZ, R8 ;  /* 0x000000ffff077224 */ /* 0x002fe200078e0008 */
[----:B------:R-:W-:Y:S02]  /*8560*/  MOV R6, R27 ;  /* 0x0000001b00067202 */ /* 0x000fe40000000f00 */
[----:B------:R-:W-:Y:S02]  /*8570*/  MOV R8, 0x8590 ;  /* 0x0000859000087802 */ /* 0x000fe40000000f00 */
[----:B--2--5:R-:W-:Y:S05]  /*8580*/  CALL.REL.NOINC `($_ZN7cutlass13device_kernelIN5flash19enable_sm80_to_sm89INS1_16FlashAttnBwdSm80INS1_25CollectiveMainloopBwdSm80ILi2ELi2EN4cute5tupleIJNS5_1CILi64EEENS7_ILi128EEES8_EEENS_10bfloat16_tEfNS_4arch4Sm80ELb1ELb0ELb1ELb1ELb0ELb0ELb0ELb0ELi2ELi2ELi4ELi2ELb1EEENS1_24CollectiveEpilogueBwdGQAISA_fSD_Li256ELb1ELb0EEENS1_25SingleTileBwdLPTSchedulerILb1ELi128ELb0EEEEEEEEEvNT_6ParamsE$_ZN4cute3eso3ESOILb0ELb1EJiNS_1CILi0EEEEEC2ERKiRKS3_) ;  /* 0xffffe8f000007944 */ /* 0x024fea0003c3ffff */
[----:B------:R2:W5:Y:S01]  /*8590*/  LDL R16, [R1+0x168] ;  /* 0x0001680001107983 */ /* 0x0005620000100800 */
[----:B-1----:R-:W-:Y:S02]  /*85a0*/  MOV R6, R27 ;  /* 0x0000001b00067202 */ /* 0x002fe40000000f00 */
[----:B------:R-:W-:Y:S01]  /*85b0*/  MOV R18, 0x85e0 ;  /* 0x000085e000127802 */ /* 0x000fe20000000f00 */
[----:B------:R2:W-:Y:S04]  /*85c0*/  STL [R1+0x168], R10 ;  /* 0x0001680a01007387 */ /* 0x0005e80000100800 */
[----:B--2--5:R-:W-:Y:S05]  /*85d0*/  CALL.REL.NOINC `($_ZN7cutlass13device_kernelIN5flash19enable_sm80_to_sm89INS1_16FlashAttnBwdSm80INS1_25CollectiveMainloopBwdSm80ILi2ELi2EN4cute5tupleIJNS5_1CILi64EEENS7_ILi128EEES8_EEENS_10bfloat16_tEfNS_4arch4Sm80ELb1ELb0ELb1ELb1ELb0ELb0ELb0ELb0ELi2ELi2ELi4ELi2ELb1EEENS1_24CollectiveEpilogueBwdGQAISA_fSD_Li256ELb1ELb0EEENS1_25SingleTileBwdLPTSchedulerILb1ELi128ELb0EEEEEEEEEvNT_6ParamsE$_ZZN4cuteplIJiEJNS_1CILi0EEEiEEEDaRKNS_15ArithmeticTupleIJDpT_EEERKNS3_IJDpT0_EEEENKUlDpRKT_E_clIJiiEEEDaSH_) ;  /* 0x000019b000007944 */ /* 0x024fea0003c00000 */
[----:B-----5:R-:W-:Y:S02]  /*85e0*/  MOV R18, R6 ;  /* 0x0000000600127202 */ /* 0x020fe40000000f00 */
[----:B------:R-:W-:-:S02]  /*85f0*/  MOV R6, 0x8610 ;  /* 0x0000861000067802 */ /* 0x000fc40000000f00 */
[----:B-1----:R-:W-:Y:S05]  /*8600*/  CALL.REL.NOINC `($_ZN7cutlass13device_kernelIN5flash19enable_sm80_to_sm89INS1_16FlashAttnBwdSm80INS1_25CollectiveMainloopBwdSm80ILi2ELi2EN4cute5tupleIJNS5_1CILi64EEENS7_ILi128EEES8_EEENS_10bfloat16_tEfNS_4arch4Sm80ELb1ELb0ELb1ELb1ELb0ELb0ELb0ELb0ELi2ELi2ELi4ELi2ELb1EEENS1_24CollectiveEpilogueBwdGQAISA_fSD_Li256ELb1ELb0EEENS1_25SingleTileBwdLPTSchedulerILb1ELi128ELb0EEEEEEEEEvNT_6ParamsE$_ZZN4cuteplIJNS_15ArithmeticTupleIJiEEEEJNS1_IJNS_1CILi0EEEiEEEEEEDaRKNS1_IJDpT_EEERKNS1_IJDpT0_EEEENKUlDpRKT_E_clIJNS1_IJiiEEEEEEDaSJ_) ;  /* 0x000015d000007944 */ /* 0x002fea0003c00000 */
        /* <DEDUP_REMOVED lines=8> */
[----:B--2--5:R-:W-:Y:S05]  /*8690*/  CALL.REL.NOINC `($_ZN7cutlass13device_kernelIN5flash19enable_sm80_to_sm89INS1_16FlashAttnBwdSm80INS1_25CollectiveMainloopBwdSm80ILi2ELi2EN4cute5tupleIJNS5_1CILi64EEENS7_ILi128EEES8_EEENS_10bfloat16_tEfNS_4arch4Sm80ELb1ELb0ELb1ELb1ELb0ELb0ELb0ELb0ELi2ELi2ELi4ELi2ELb1EEENS1_24CollectiveEpilogueBwdGQAISA_fSD_Li256ELb1ELb0EEENS1_25SingleTileBwdLPTSchedulerILb1ELi128ELb0EEEEEEEEEvNT_6ParamsE$_ZN4cute5tupleIJiEEC2ERKi) ;  /* 0xfffff36000007944 */ /* 0x024fea0003c3ffff */
        /* <DEDUP_REMOVED lines=9> */
[----:B-1---5:R-:W-:Y:S05]  /*8730*/  CALL.REL.NOINC `($_ZN7cutlass13device_kernelIN5flash19enable_sm80_to_sm89INS1_16FlashAttnBwdSm80INS1_25CollectiveMainloopBwdSm80ILi2ELi2EN4cute5tupleIJNS5_1CILi64EEENS7_ILi128EEES8_EEENS_10bfloat16_tEfNS_4arch4Sm80ELb1ELb0ELb1ELb1ELb0ELb0ELb0ELb0ELi2ELi2ELi4ELi2ELb1EEENS1_24CollectiveEpilogueBwdGQAISA_fSD_Li256ELb1ELb0EEENS1_25SingleTileBwdLPTSchedulerILb1ELi128ELb0EEEEEEEEEvNT_6ParamsE$_ZN4cute5tupleIJiEEC2ERKi) ;  /* 0xfffff2c000007944 */ /* 0x022fea0003c3ffff */
[----:B------:R1:W5:Y:S01]  /*8740*/  LDL R13, [R1+0x168] ;  /* 0x00016800010d7983 */ /* 0x0003620000100800 */
[----:B------:R-:W-:Y:S01]  /*8750*/  IMAD.MOV.U32 R7, RZ, RZ, R10 ;  /* 0x000000ffff077224 */ /* 0x000fe200078e000a */
[----:B------:R-:W-:Y:S02]  /*8760*/  MOV R6, R27 ;  /* 0x0000001b00067202 */ /* 0x000fe40000000f00 */
[----:B------:R-:W-:Y:S02]  /*8770*/  MOV R16, 0x8790 ;  /* 0x0000879000107802 */ /* 0x000fe40000000f00 */
[----:B-1---5:R-:W-:Y:S05]  /*8780*/  CALL.REL.NOINC `($_ZN7cutlass13device_kernelIN5flash19enable_sm80_to_sm89INS1_16FlashAttnBwdSm80INS1_25CollectiveMainloopBwdSm80ILi2ELi2EN4cute5tupleIJNS5_1CILi64EEENS7_ILi128EEES8_EEENS_10bfloat16_tEfNS_4arch4Sm80ELb1ELb0ELb1ELb1ELb0ELb0ELb0ELb0ELi2ELi2ELi4ELi2ELb1EEENS1_24CollectiveEpilogueBwdGQAISA_fSD_Li256ELb1ELb0EEENS1_25SingleTileBwdLPTSchedulerILb1ELi128ELb0EEEEEEEEEvNT_6ParamsE$_ZN4cute5tupleIJiEEC2ERKi) ;  /* 0xfffff27000007944 */ /* 0x022fea0003c3ffff */
[----:B------:R1:W5:Y:S01]  /*8790*/  LDL R10, [R1+0x168] ;  /* 0x00016800010a7983 */ /* 0x0003620000100800 */
[----:B------:R-:W-:Y:S01]  /*87a0*/  IMAD.MOV.U32 R7, RZ, RZ, R13 ;  /* 0x000000ffff077224 */ /* 0x000fe200078e000d */
[----:B------:R-:W-:Y:S02]  /*87b0*/  MOV R6, R25 ;  /* 0x0000001900067202 */ /* 0x000fe40000000f00 */
[----:B------:R-:W-:Y:S02]  /*87c0*/  MOV R16, 0x87e0 ;  /* 0x000087e000107802 */ /* 0x000fe40000000f00 */
[----:B-1---5:R-:W-:Y:S05]  /*87d0*/  CALL.REL.NOINC `($_ZN7cutlass13device_kernelIN5flash19enable_sm80_to_sm89INS1_16FlashAttnBwdSm80INS1_25CollectiveMainloopBwdSm80ILi2ELi2EN4cute5tupleIJNS5_1CILi64EEENS7_ILi128EEES8_EEENS_10bfloat16_tEfNS_4arch4Sm80ELb1ELb0ELb1ELb1ELb0ELb0ELb0ELb0ELi2ELi2ELi4ELi2ELb1EEENS1_24CollectiveEpilogueBwdGQAISA_fSD_Li256ELb1ELb0EEENS1_25SingleTileBwdLPTSchedulerILb1ELi128ELb0EEEEEEEEEvNT_6ParamsE$_ZN4cute5tupleIJiEEC2ERKi) ;  /* 0xfffff22000007944 */ /* 0x022fea0003c3ffff */
[----:B------:R1:W5:Y:S01]  /*87e0*/  LDL R7, [R1+0x160] ;  /* 0x0001600001077983 */ /* 0x0003620000100800 */
[----:B------:R-:W-:-:S03]  /*87f0*/  MOV R18, 0x8810 ;  /* 0x0000881000127802 */ /* 0x000fc60000000f00 */
[----:B-1---5:R-:W-:Y:S05]  /*8800*/  CALL.REL.NOINC `($_ZN7cutlass13device_kernelIN5flash19enable_sm80_to_sm89INS1_16FlashAttnBwdSm80INS1_25CollectiveMainloopBwdSm80ILi2ELi2EN4cute5tupleIJNS5_1CILi64EEENS7_ILi128EEES8_EEENS_10bfloat16_tEfNS_4arch4Sm80ELb1ELb0ELb1ELb1ELb0ELb0ELb0ELb0ELi2ELi2ELi4ELi2ELb1EEENS1_24CollectiveEpilogueBwdGQAISA_fSD_Li256ELb1ELb0EEENS1_25SingleTileBwdLPTSchedulerILb1ELi128ELb0EEEEEEEEEvNT_6ParamsE$_ZN4cute5tupleIJNS_1CILi0EEES2_iEEC2ERKS2_S5_RKi) ;  /* 0xfffff0b000007944 */ /* 0x022fea0003c3ffff */
[----:B------:R1:W5:Y:S01]  /*8810*/  LDL R13, [R1+0x168] ;  /* 0x00016800010d7983 */ /* 0x0003620000100800 */
[----:B------:R-:W-:Y:S01]  /*8820*/  IMAD.MOV.U32 R7, RZ, RZ, R10 ;  /* 0x000000ffff077224 */ /* 0x000fe200078e000a */
[----:B------:R-:W-:-:S02]  /*8830*/  MOV R6, R25 ;  /* 0x0000001900067202 */ /* 0x000fc40000000f00 */
[----:B------:R-:W-:Y:S02]  /*8840*/  MOV R16, 0x8860 ;  /* 0x0000886000107802 */ /* 0x000fe40000000f00 */
[----:B-1---5:R-:W-:Y:S05]  /*8850*/  CALL.REL.NOINC `($_ZN7cutlass13device_kernelIN5flash19enable_sm80_to_sm89INS1_16FlashAttnBwdSm80INS1_25CollectiveMainloopBwdSm80ILi2ELi2EN4cute5tupleIJNS5_1CILi64EEENS7_ILi128EEES8_EEENS_10bfloat16_tEfNS_4arch4Sm80ELb1ELb0ELb1ELb1ELb0ELb0ELb0ELb0ELi2ELi2ELi4ELi2ELb1EEENS1_24CollectiveEpilogueBwdGQAISA_fSD_Li256ELb1ELb0EEENS1_25SingleTileBwdLPTSchedulerILb1ELi128ELb0EEEEEEEEEvNT_6ParamsE$_ZN4cute5tupleIJiEEC2ERKi) ;  /* 0xfffff1a000007944 */ /* 0x022fea0003c3ffff */
[----:B------:R1:W5:Y:S01]  /*8860*/  LDL R7, [R1+0x160] ;  /* 0x0001600001077983 */ /* 0x0003620000100800 */
[----:B------:R-:W-:-:S03]  /*8870*/  MOV R16, 0x8890 ;  /* 0x0000889000107802 */ /* 0x000fc60000000f00 */
[----:B-1---5:R-:W-:Y:S05]  /*8880*/  CALL.REL.NOINC `($_ZN7cutlass13device_kernelIN5flash19enable_sm80_to_sm89INS1_16FlashAttnBwdSm80INS1_25CollectiveMainloopBwdSm80ILi2ELi2EN4cute5tupleIJNS5_1CILi64EEENS7_ILi128EEES8_EEENS_10bfloat16_tEfNS_4arch4Sm80ELb1ELb0ELb1ELb1ELb0ELb0ELb0ELb0ELi2ELi2ELi4ELi2ELb1EEENS1_24CollectiveEpilogueBwdGQAISA_fSD_Li256ELb1ELb0EEENS1_25SingleTileBwdLPTSchedulerILb1ELi128ELb0EEEEEEEEEvNT_6ParamsE$_ZN4cute5tupleIJNS_1CILi0EEES2_S2_iEEC2ERKS2_S5_S5_RKi) ;  /* 0xffffeff000007944 */ /* 0x022fea0003c3ffff */
[----:B------:R2:W5:Y:S01]  /*8890*/  LDL R16, [R1+0x168] ;  /* 0x0001680001107983 */ /* 0x0005620000100800 */
[----:B------:R-:W-:-:S03]  /*88a0*/  MOV R10, 0x88c0 ;  /* 0x000088c0000a7802 */ /* 0x000fc60000000f00 */
[----:B-12--5:R-:W-:Y:S05]  /*88b0*/  CALL.REL.NOINC `($_ZN7cutlass13device_kernelIN5flash19enable_sm80_to_sm89INS1_16FlashAttnBwdSm80INS1_25CollectiveMainloopBwdSm80ILi2ELi2EN4cute5tupleIJNS5_1CILi64EEENS7_ILi128EEES8_EEENS_10bfloat16_tEfNS_4arch4Sm80ELb1ELb0ELb1ELb1ELb0ELb0ELb0ELb0ELi2ELi2ELi4ELi2ELb1EEENS1_24CollectiveEpilogueBwdGQAISA_fSD_Li256ELb1ELb0EEENS1_25SingleTileBwdLPTSchedulerILb1ELi128ELb0EEEEEEEEEvNT_6ParamsE$_ZN4cute3eso3ESOILb1ELb0EJNS_1CILi0EEES3_iS3_EEC2ERKS3_S6_RKiS6_) ;  /* 0xffffe81000007944 */ /* 0x026fea0003c3ffff */
[----:B-1----:R1:W5:Y:S01]  /*88c0*/  LDL R13, [R1+0x168] ;  /* 0x00016800010d7983 */ /* 0x0023620000100800 */
[----:B------:R-:W-:Y:S02]  /*88d0*/  MOV R7, R27 ;  /* 0x0000001b00077202 */ /* 0x000fe40000000f00 */
[----:B------:R-:W-:Y:S01]  /*88e0*/  MOV R6, 0x8910 ;  /* 0x0000891000067802 */ /* 0x000fe20000000f00 */
[----:B------:R1:W-:Y:S04]  /*88f0*/  STL [R1+0x168], R16 ;  /* 0x0001681001007387 */ /* 0x0003e80000100800 */
[----:B-1---5:R-:W-:Y:S05]  /*8900*/  CALL.REL.NOINC `($_ZN7cutlass13device_kernelIN5flash19enable_sm80_to_sm89INS1_16FlashAttnBwdSm80INS1_25CollectiveMainloopBwdSm80ILi2ELi2EN4cute5tupleIJNS5_1CILi64EEENS7_ILi128EEES8_EEENS_10bfloat16_tEfNS_4arch4Sm80ELb1ELb0ELb1ELb1ELb0ELb0ELb0ELb0ELi2ELi2ELi4ELi2ELb1EEENS1_24CollectiveEpilogueBwdGQAISA_fSD_Li256ELb1ELb0EEENS1_25SingleTileBwdLPTSchedulerILb1ELi128ELb0EEEEEEEEEvNT_6ParamsE$_ZZN4cuteplIJNS_1CILi0EEES2_iEJS2_S2_S2_iEEEDaRKNS_15ArithmeticTupleIJDpT_EEERKNS3_IJDpT0_EEEENKUlDpRKT_E_clIJS2_S2_iiEEEDaSH_) ;  /* 0x000014f000007944 */ /* 0x022fea0003c00000 */
[----:B------:R-:W-:Y:S01]  /*8910*/  IMAD.MOV.U32 R7, RZ, RZ, R11 ;  /* 0x000000ffff077224 */ /* 0x000fe200078e000b */
[----:B------:R-:W-:Y:S02]  /*8920*/  MOV R6, R25 ;  /* 0x0000001900067202 */ /* 0x000fe40000000f00 */
[----:B------:R-:W-:Y:S02]  /*8930*/  MOV R16, 0x8950 ;  /* 0x0000895000107802 */ /* 0x000fe40000000f00 */
[----:B--2--5:R-:W-:Y:S05]  /*8940*/  CALL.REL.NOINC `($_ZN7cutlass13device_kernelIN5flash19enable_sm80_to_sm89INS1_16FlashAttnBwdSm80INS1_25CollectiveMainloopBwdSm80ILi2ELi2EN4cute5tupleIJNS5_1CILi64EEENS7_ILi128EEES8_EEENS_10bfloat16_tEfNS_4arch4Sm80ELb1ELb0ELb1ELb1ELb0ELb0ELb0ELb0ELi2ELi2ELi4ELi2ELb1EEENS1_24CollectiveEpilogueBwdGQAISA_fSD_Li256ELb1ELb0EEENS1_25SingleTileBwdLPTSchedulerILb1ELi128ELb0EEEEEEEEEvNT_6ParamsE$_ZN4cute5tupleIJiEEC2ERKi) ;  /* 0xfffff0b000007944 */ /* 0x024fea0003c3ffff */
[----:B------:R1:W5:Y:S01]  /*8950*/  LDL R7, [R1+0x160] ;  /* 0x0001600001077983 */ /* 0x0003620000100800 */
[----:B------:R-:W-:-:S02]  /*8960*/  MOV R13, R27 ;  /* 0x0000001b000d7202 */ /* 0x000fc40000000f00 */
[----:B------:R-:W-:Y:S02]  /*8970*/  MOV R18, 0x8990 ;  /* 0x0000899000127802 */ /* 0x000fe40000000f00 */
[----:B-1---5:R-:W-:Y:S05]  /*8980*/  CALL.REL.NOINC `($_ZN7cutlass13device_kernelIN5flash19enable_sm80_to_sm89INS1_16FlashAttnBwdSm80INS1_25CollectiveMainloopBwdSm80ILi2ELi2EN4cute5tupleIJNS5_1CILi64EEENS7_ILi128EEES8_EEENS_10bfloat16_tEfNS_4arch4Sm80ELb1ELb0ELb1ELb1ELb0ELb0ELb0ELb0ELi2ELi2ELi4ELi2ELb1EEENS1_24CollectiveEpilogueBwdGQAISA_fSD_Li256ELb1ELb0EEENS1_25SingleTileBwdLPTSchedulerILb1ELi128ELb0EEEEEEEEEvNT_6ParamsE$_ZN4cute5tupleIJNS_1CILi0EEEiEEC2ERKS2_RKi) ;  /* 0xffffefd000007944 */ /* 0x022fea0003c3ffff */
[----:B------:R1:W5:Y:S01]  /*8990*/  LDL R7, [R1+0x168] ;  /* 0x0001680001077983 */ /* 0x0003620000100800 */
[----:B------:R-:W-:-:S03]  /*89a0*/  MOV R16, 0x89c0 ;  /* 0x000089c000107802 */ /* 0x000fc60000000f00 */
[----:B-1---5:R-:W-:Y:S05]  /*89b0*/  CALL.REL.NOINC `($_ZN7cutlass13device_kernelIN5flash19enable_sm80_to_sm89INS1_16FlashAttnBwdSm80INS1_25CollectiveMainloopBwdSm80ILi2ELi2EN4cute5tupleIJNS5_1CILi64EEENS7_ILi128EEES8_EEENS_10bfloat16_tEfNS_4arch4Sm80ELb1ELb0ELb1ELb1ELb0ELb0ELb0ELb0ELi2ELi2ELi4ELi2ELb1EEENS1_24CollectiveEpilogueBwdGQAISA_fSD_Li256ELb1ELb0EEENS1_25SingleTileBwdLPTSchedulerILb1ELi128ELb0EEEEEEEEEvNT_6ParamsE$_ZN4cute3eso3ESOILb1ELb0EJNS_1CILi0EEEiS3_S3_EEC2ERKS3_RKiS6_S6_) ;  /* 0xffffe85000007944 */ /* 0x022fea0003c3ffff */
[----:B------:R-:W-:Y:S01]  /*89c0*/  STL [R1+0x160], R78 ;  /* 0x0001604e01007387 */ /* 0x000fe20000100800 */
[----:B------:R-:W-:-:S03]  /*89d0*/  MOV R11, R25 ;  /* 0x00000019000b7202 */ /* 0x000fc60000000f00 */
[----:B-1----:R1:W5:Y:S04]  /*89e0*/  LDL R6, [R1+0x168] ;  /* 0x0001680001067983 */ /* 0x0023680000100800 */
[----:B------:R2:W-:Y:S02]  /*89f0*/  STL [R1+0x168], R10 ;  /* 0x0001680a01007387 */ /* 0x0005e40000100800 */
[----:B--2---:R-:W-:Y:S02]  /*8a00*/  MOV R10, 0x8a20 ;  /* 0x00008a20000a7802 */ /* 0x004fe40000000f00 */
[----:B-1---5:R-:W-:Y:S05]  /*8a10*/  CALL.REL.NOINC `($_ZN7cutlass13device_kernelIN5flash19enable_sm80_to_sm89INS1_16FlashAttnBwdSm80INS1_25CollectiveMainloopBwdSm80ILi2ELi2EN4cute5tupleIJNS5_1CILi64EEENS7_ILi128EEES8_EEENS_10bfloat16_tEfNS_4arch4Sm80ELb1ELb0ELb1ELb1ELb0ELb0ELb0ELb0ELi2ELi2ELi4ELi2ELb1EEENS1_24CollectiveEpilogueBwdGQAISA_fSD_Li256ELb1ELb0EEENS1_25SingleTileBwdLPTSchedulerILb1ELi128ELb0EEEEEEEEEvNT_6ParamsE$_ZZN4cuteplIJNS_1CILi0EEEiEJS2_S2_iiEEEDaRKNS_15ArithmeticTupleIJDpT_EEERKNS3_IJDpT0_EEEENKUlDpRKT_E_clIJS2_iiiEEEDaSH_) ;  /* 0x0000146000007944 */ /* 0x022fea0003c00000 */
[----:B------:R-:W-:Y:S02]  /*8a20*/  MOV R16, R9 ;  /* 0x0000000900107202 */ /* 0x000fe40000000f00 */
[----:B------:R-:W-:Y:S02]  /*8a30*/  MOV R10, 0x8a50 ;  /* 0x00008a50000a7802 */ /* 0x000fe40000000f00 */
[----:B-1---5:R-:W-:Y:S05]  /*8a40*/  CALL.REL.NOINC `($_ZN7cutlass13device_kernelIN5flash19enable_sm80_to_sm89INS1_16FlashAttnBwdSm80INS1_25CollectiveMainloopBwdSm80ILi2ELi2EN4cute5tupleIJNS5_1CILi64EEENS7_ILi128EEES8_EEENS_10bfloat16_tEfNS_4arch4Sm80ELb1ELb0ELb1ELb1ELb0ELb0ELb0ELb0ELi2ELi2ELi4ELi2ELb1EEENS1_24CollectiveEpilogueBwdGQAISA_fSD_Li256ELb1ELb0EEENS1_25SingleTileBwdLPTSchedulerILb1ELi128ELb0EEEEEEEEEvNT_6ParamsE$_ZN4cute3eso3ESOILb0ELb1EJNS_15ArithmeticTupleIJiiEEENS_1CILi0EEES5_S5_EEC2ERKS3_RKS5_SA_SA_) ;  /* 0xffffe39000007944 */ /* 0x022fea0003c3ffff */
[----:B-1----:R1:W5:Y:S01]  /*8a50*/  LDL.64 R8, [R1+0x168] ;  /* 0x0001680001087983 */ /* 0x0023620000100a00 */
[----:B------:R-:W-:Y:S01]  /*8a60*/  IMAD.MOV.U32 R11, RZ, RZ, R25 ;  /* 0x000000ffff0b7224 */ /* 0x000fe200078e0019 */
[----:B------:R-:W-:Y:S01]  /*8a70*/  IADD3 R13, R25, 0x24, RZ ;  /* 0x00000024190d7810 */ /* 0x000fe20007ffe0ff */
[----:B------:R-:W-:Y:S01]  /*8a80*/  IMAD.MOV.U32 R16, RZ, RZ, R26 ;  /* 0x000000ffff107224 */ /* 0x000fe200078e001a */
[----:B------:R1:W-:Y:S01]  /*8a90*/  STL.64 [R1+0x160], R6 ;  /* 0x0001600601007387 */ /* 0x0003e20000100a00 */
[----:B------:R-:W-:-:S03]  /*8aa0*/  MOV R10, 0x8ad0 ;  /* 0x00008ad0000a7802 */ /* 0x000fc60000000f00 */
[----:B------:R1:W-:Y:S04]  /*8ab0*/  STL [R1+0x168], R18 ;  /* 0x0001681201007387 */ /* 0x0003e80000100800 */
[----:B-1---5:R-:W-:Y:S05]  /*8ac0*/  CALL.REL.NOINC `($_ZN7cutlass13device_kernelIN5flash19enable_sm80_to_sm89INS1_16FlashAttnBwdSm80INS1_25CollectiveMainloopBwdSm80ILi2ELi2EN4cute5tupleIJNS5_1CILi64EEENS7_ILi128EEES8_EEENS_10bfloat16_tEfNS_4arch4Sm80ELb1ELb0ELb1ELb1ELb0ELb0ELb0ELb0ELi2ELi2ELi4ELi2ELb1EEENS1_24CollectiveEpilogueBwdGQAISA_fSD_Li256ELb1ELb0EEENS1_25SingleTileBwdLPTSchedulerILb1ELi128ELb0EEEEEEEEEvNT_6ParamsE$_ZZN4cuteplIJNS_15ArithmeticTupleIJiiEEEEJNS_1CILi0EEEiiiEEEDaRKNS1_IJDpT_EEERKNS1_IJDpT0_EEEENKUlDpRKT_E_clIJS2_iiiEEEDaSI_) ;  /* 0x0000119000007944 */ /* 0x022fea0003c00000 */
[----:B-----5:R1:W-:Y:S01]  /*8ad0*/  STL.64 [R1+0x188], R6 ;  /* 0x0001880601007387 */ /* 0x0203e20000100a00 */
[----:B------:R-:W-:-:S03]  /*8ae0*/  MOV R78, 0x8b20 ;  /* 0x00008b20004e7802 */ /* 0x000fc60000000f00 */
[----:B------:R1:W-:Y:S04]  /*8af0*/  STL.64 [R1+0x190], R8 ;  /* 0x0001900801007387 */ /* 0x0003e80000100a00 */
[----:B------:R1:W-:Y:S02]  /*8b00*/  STL [R1+0x184], R16 ;  /* 0x0001841001007387 */ /* 0x0003e40000100800 */
[----:B-12---:R-:W-:Y:S05]  /*8b10*/  CALL.REL.NOINC `($_ZN7cutlass13device_kernelIN5flash19enable_sm80_to_sm89INS1_16FlashAttnBwdSm80INS1_25CollectiveMainloopBwdSm80ILi2ELi2EN4cute5tupleIJNS5_1CILi64EEENS7_ILi128EEES8_EEENS_10bfloat16_tEfNS_4arch4Sm80ELb1ELb0ELb1ELb1ELb0ELb0ELb0ELb0ELi2ELi2ELi4ELi2ELb1EEENS1_24CollectiveEpilogueBwdGQAISA_fSD_Li256ELb1ELb0EEENS1_25SingleTileBwdLPTSchedulerILb1ELi128ELb0EEEEEEEEEvNT_6ParamsE$_ZZN4cute19as_arithmetic_tupleINS_15ArithmeticTupleIJNS1_IJiiEEEiiiEEEEEDaRKT_ENKUlRKT_E_clIS2_EEDaS9_) ;  /* 0xfffff41000007944 */ /* 0x006fea0003c3ffff */
[----:B------:R2:W5:Y:S01]  /*8b20*/  LDL R7, [R1+0x18c] ;  /* 0x00018c0001077983 */ /* 0x0005620000100800 */
[----:B------:R-:W-:-:S03]  /*8b30*/  MOV R6, 0x8b50 ;  /* 0x00008b5000067802 */ /* 0x000fc60000000f00 */
[----:B-12--5:R-:W-:Y:S05]  /*8b40*/  CALL.REL.NOINC `($_ZN7cutlass13device_kernelIN5flash19enable_sm80_to_sm89INS1_16FlashAttnBwdSm80INS1_25CollectiveMainloopBwdSm80ILi2ELi2EN4cute5tupleIJNS5_1CILi64EEENS7_ILi128EEES8_EEENS_10bfloat16_tEfNS_4arch4Sm80ELb1ELb0ELb1ELb1ELb0ELb0ELb0ELb0ELi2ELi2ELi4ELi2ELb1EEENS1_24CollectiveEpilogueBwdGQAISA_fSD_Li256ELb1ELb0EEENS1_25SingleTileBwdLPTSchedulerILb1ELi128ELb0EEEEEEEEEvNT_6ParamsE$_ZZN4cute19as_arithmetic_tupleINS_15ArithmeticTupleIJNS1_IJiiEEEiiiEEEEEDaRKT_ENKUlRKT_E_clIiEEDaS9_) ;  /* 0xfffff4f000007944 */ /* 0x026fea0003c3ffff */
[----:B------:R1:W5:Y:S01]  /*8b50*/  LDL R7, [R1+0x190] ;  /* 0x0001900001077983 */ /* 0x0003620000100800 */
[----:B------:R-:W-:-:S03]  /*8b60*/  MOV R6, 0x8b90 ;  /* 0x00008b9000067802 */ /* 0x000fc60000000f00 */
[----:B------:R1:W-:Y:S04]  /*8b70*/  STL [R1+0x168], R10 ;  /* 0x0001680a01007387 */ /* 0x0003e80000100800 */
[----:B-1---5:R-:W-:Y:S05]  /*8b80*/  CALL.REL.NOINC `($_ZN7cutlass13device_kernelIN5flash19enable_sm80_to_sm89INS1_16FlashAttnBwdSm80INS1_25CollectiveMainloopBwdSm80ILi2ELi2EN4cute5tupleIJNS5_1CILi64EEENS7_ILi128EEES8_EEENS_10bfloat16_tEfNS_4arch4Sm80ELb1ELb0ELb1ELb1ELb0ELb0ELb0ELb0ELi2ELi2ELi4ELi2ELb1EEENS1_24CollectiveEpilogueBwdGQAISA_fSD_Li256ELb1ELb0EEENS1_25SingleTileBwdLPTSchedulerILb1ELi128ELb0EEEEEEEEEvNT_6ParamsE$_ZZN4cute19as_arithmetic_tupleINS_15ArithmeticTupleIJNS1_IJiiEEEiiiEEEEEDaRKT_ENKUlRKT_E_clIiEEDaS9_) ;  /* 0xfffff4b000007944 */ /* 0x022fea0003c3ffff */
[----:B------:R1:W5:Y:S01]  /*8b90*/  LDL R7, [R1+0x194] ;  /* 0x0001940001077983 */ /* 0x0003620000100800 */
[----:B------:R-:W-:-:S03]  /*8ba0*/  MOV R6, 0x8bd0 ;  /* 0x00008bd000067802 */ /* 0x000fc60000000f00 */
[----:B------:R1:W-:Y:S04]  /*8bb0*/  STL [R1+0x160], R10 ;  /* 0x0001600a01007387 */ /* 0x0003e80000100800 */
[----:B-1---5:R-:W-:Y:S05]  /*8bc0*/  CALL.REL.NOINC `($_ZN7cutlass13device_kernelIN5flash19enable_sm80_to_sm89INS1_16FlashAttnBwdSm80INS1_25CollectiveMainloopBwdSm80ILi2ELi2EN4cute5tupleIJNS5_1CILi64EEENS7_ILi128EEES8_EEENS_10bfloat16_tEfNS_4arch4Sm80ELb1ELb0ELb1ELb1ELb0ELb0ELb0ELb0ELi2ELi2ELi4ELi2ELb1EEENS1_24CollectiveEpilogueBwdGQAISA_fSD_Li256ELb1ELb0EEENS1_25SingleTileBwdLPTSchedulerILb1ELi128ELb0EEEEEEEEEvNT_6ParamsE$_ZZN4cute19as_arithmetic_tupleINS_15ArithmeticTupleIJNS1_IJiiEEEiiiEEEEEDaRKT_ENKUlRKT_E_clIiEEDaS9_) ;  /* 0xfffff47000007944 */ /* 0x022fea0003c3ffff */
[----:B------:R1:W-:Y:S01]  /*8bd0*/  STL [R1+0x164], R10 ;  /* 0x0001640a01007387 */ /* 0x0003e20000100800 */
[----:B------:R-:W-:Y:S01]  /*8be0*/  IMAD.MOV.U32 R6, RZ, RZ, R27 ;  /* 0x000000ffff067224 */ /* 0x000fe200078e001b */
[----:B------:R-:W-:Y:S01]  /*8bf0*/  MOV R11, R25 ;  /* 0x00000019000b7202 */ /* 0x000fe20000000f00 */
[----:B------:R-:W-:Y:S01]  /*8c00*/  IMAD.MOV.U32 R9, RZ, RZ, R26 ;  /* 0x000000ffff097224 */ /* 0x000fe200078e001a */
[----:B------:R-:W-:Y:S02]  /*8c10*/  IADD3 R13, R25, 0x10, RZ ;  /* 0x00000010190d7810 */ /* 0x000fe40007ffe0ff */
[----:B------:R-:W-:Y:S02]  /*8c20*/  MOV R16, 0x8c40 ;  /* 0x00008c4000107802 */ /* 0x000fe40000000f00 */
[----:B-1----:R-:W-:Y:S05]  /*8c30*/  CALL.REL.NOINC `($_ZN7cutlass13device_kernelIN5flash19enable_sm80_to_sm89INS1_16FlashAttnBwdSm80INS1_25CollectiveMainloopBwdSm80ILi2ELi2EN4cute5tupleIJNS5_1CILi64EEENS7_ILi128EEES8_EEENS_10bfloat16_tEfNS_4arch4Sm80ELb1ELb0ELb1ELb1ELb0ELb0ELb0ELb0ELi2ELi2ELi4ELi2ELb1EEENS1_24CollectiveEpilogueBwdGQAISA_fSD_Li256ELb1ELb0EEENS1_25SingleTileBwdLPTSchedulerILb1ELi128ELb0EEEEEEEEEvNT_6ParamsE$_ZZN4cute19as_arithmetic_tupleINS_15ArithmeticTupleIJNS1_IJiiEEEiiiEEEEEDaRKT_ENKUlDpRKT_E_clIJS2_iiiEEEDaSA_) ;  /* 0xfffff26000007944 */ /* 0x002fea0003c3ffff */
[----:B-----5:R-:W-:Y:S01]  /*8c40*/  IMAD.MOV.U32 R11, RZ, RZ, R6 ;  /* 0x000000ffff0b7224 */ /* 0x020fe200078e0006 */
[----:B------:R-:W-:Y:S01]  /*8c50*/  MOV R6, R7 ;  /* 0x0000000700067202 */ /* 0x000fe20000000f00 */
[----:B------:R-:W-:Y:S01]  /*8c60*/  IMAD.MOV.U32 R7, RZ, RZ, R8 ;  /* 0x000000ffff077224 */ /* 0x000fe200078e0008 */
[----:B------:R1:W-:Y:S01]  /*8c70*/  STL [R1+0x180], R9 ;  /* 0x0001800901007387 */ /* 0x0003e20000100800 */
[----:B------:R-:W-:-:S03]  /*8c80*/  MOV R18, 0x8cc0 ;  /* 0x00008cc000127802 */ /* 0x000fc60000000f00 */
[----:B------:R1:W-:Y:S04]  /*8c90*/  STL.64 [R1+0x170], R10 ;  /* 0x0001700a01007387 */ /* 0x0003e80000100a00 */
[----:B------:R1:W-:Y:S02]  /*8ca0*/  STL.64 [R1+0x178], R6 ;  /* 0x0001780601007387 */ /* 0x0003e40000100a00 */
[----:B-12---:R-:W-:Y:S05]  /*8cb0*/  CALL.REL.NOINC `($_ZN7cutlass13device_kernelIN5flash19enable_sm80_to_sm89INS1_16FlashAttnBwdSm80INS1_25CollectiveMainloopBwdSm80ILi2ELi2EN4cute5tupleIJNS5_1CILi64EEENS7_ILi128EEES8_EEENS_10bfloat16_tEfNS_4arch4Sm80ELb1ELb0ELb1ELb1ELb0ELb0ELb0ELb0ELi2ELi2ELi4ELi2ELb1EEENS1_24CollectiveEpilogueBwdGQAISA_fSD_Li256ELb1ELb0EEENS1_25SingleTileBwdLPTSchedulerILb1ELi128ELb0EEEEEEEEEvNT_6ParamsE$_ZZN4cute14transform_leafINS_15ArithmeticTupleIJNS1_IJiiEEEiiiEEENS_8identityEEEDaRKT_OT0_ENKUlRKT_E_clIS2_EEDaSC_) ;  /* 0xfffff07000007944 */ /* 0x006fea0003c3ffff */
[----:B------:R2:W5:Y:S01]  /*8cc0*/  LDL R9, [R1+0x178] ;  /* 0x0001780001097983 */ /* 0x0005620000100800 */
[----:B------:R-:W-:-:S03]  /*8cd0*/  MOV R8, 0x8cf0 ;  /* 0x00008cf000087802 */ /* 0x000fc60000000f00 */
[----:B-12--5:R-:W-:Y:S05]  /*8ce0*/  CALL.REL.NOINC `($_ZN7cutlass13device_kernelIN5flash19enable_sm80_to_sm89INS1_16FlashAttnBwdSm80INS1_25CollectiveMainloopBwdSm80ILi2ELi2EN4cute5tupleIJNS5_1CILi64EEENS7_ILi128EEES8_EEENS_10bfloat16_tEfNS_4arch4Sm80ELb1ELb0ELb1ELb1ELb0ELb0ELb0ELb0ELi2ELi2ELi4ELi2ELb1EEENS1_24CollectiveEpilogueBwdGQAISA_fSD_Li256ELb1ELb0EEENS1_25SingleTileBwdLPTSchedulerILb1ELi128ELb0EEEEEEEEEvNT_6ParamsE$_ZZN4cute14transform_leafINS_15ArithmeticTupleIJNS1_IJiiEEEiiiEEENS_8identityEEEDaRKT_OT0_ENKUlRKT_E_clIiEEDaSC_) ;  /* 0xfffff14000007944 */ /* 0x026fea0003c3ffff */
[----:B------:R1:W5:Y:S01]  /*8cf0*/  LDL R9, [R1+0x17c] ;  /* 0x00017c0001097983 */ /* 0x0003620000100800 */
[----:B------:R-:W-:-:S03]  /*8d00*/  MOV R8, 0x8d30 ;  /* 0x00008d3000087802 */ /* 0x000fc60000000f00 */
[----:B------:R1:W-:Y:S04]  /*8d10*/  STL [R1+0x168], R10 ;  /* 0x0001680a01007387 */ /* 0x0003e80000100800 */
[----:B-1---5:R-:W-:Y:S05]  /*8d20*/  CALL.REL.NOINC `($_ZN7cutlass13device_kernelIN5flash19enable_sm80_to_sm89INS1_16FlashAttnBwdSm80INS1_25CollectiveMainloopBwdSm80ILi2ELi2EN4cute5tupleIJNS5_1CILi64EEENS7_ILi128EEES8_EEENS_10bfloat16_tEfNS_4arch4Sm80ELb1ELb0ELb1ELb1ELb0ELb0ELb0ELb0ELi2ELi2ELi4ELi2ELb1EEENS1_24CollectiveEpilogueBwdGQAISA_fSD_Li256ELb1ELb0EEENS1_25SingleTileBwdLPTSchedulerILb1ELi128ELb0EEEEEEEEEvNT_6ParamsE$_ZZN4cute14transform_leafINS_15ArithmeticTupleIJNS1_IJiiEEEiiiEEENS_8identityEEEDaRKT_OT0_ENKUlRKT_E_clIiEEDaSC_) ;  /* 0xfffff10000007944 */ /* 0x022fea0003c3ffff */
[----:B------:R1:W5:Y:S01]  /*8d30*/  LDL R9, [R1+0x180] ;  /* 0x0001800001097983 */ /* 0x0003620000100800 */
[----:B------:R-:W-:-:S03]  /*8d40*/  MOV R8, 0x8d70 ;  /* 0x00008d7000087802 */ /* 0x000fc60000000f00 */
[----:B------:R1:W-:Y:S04]  /*8d50*/  STL [R1+0x160], R10 ;  /* 0x0001600a01007387 */ /* 0x0003e80000100800 */
[----:B-1---5:R-:W-:Y:S05]  /*8d60*/  CALL.REL.NOINC `($_ZN7cutlass13device_kernelIN5flash19enable_sm80_to_sm89INS1_16FlashAttnBwdSm80INS1_25CollectiveMainloopBwdSm80ILi2ELi2EN4cute5tupleIJNS5_1CILi64EEENS7_ILi128EEES8_EEENS_10bfloat16_tEfNS_4arch4Sm80ELb1ELb0ELb1ELb1ELb0ELb0ELb0ELb0ELi2ELi2ELi4ELi2ELb1EEENS1_24CollectiveEpilogueBwdGQAISA_fSD_Li256ELb1ELb0EEENS1_25SingleTileBwdLPTSchedulerILb1ELi128ELb0EEEEEEEEEvNT_6ParamsE$_ZZN4cute14transform_leafINS_15ArithmeticTupleIJNS1_IJiiEEEiiiEEENS_8identityEEEDaRKT_OT0_ENKUlRKT_E_clIiEEDaSC_) ;  /* 0xfffff0c000007944 */ /* 0x022fea0003c3ffff */
[----:B------:R1:W-:Y:S01]  /*8d70*/  STL [R1+0x164], R10 ;  /* 0x0001640a01007387 */ /* 0x0003e20000100800 */
[----:B------:R-:W-:Y:S01]  /*8d80*/  IMAD.MOV.U32 R8, RZ, RZ, R25 ;  /* 0x000000ffff087224 */ /* 0x000fe200078e0019 */
[----:B------:R-:W-:Y:S02]  /*8d90*/  MOV R25, R26 ;  /* 0x0000001a00197202 */ /* 0x000fe40000000f00 */
[----:B------:R-:W-:Y:S02]  /*8da0*/  MOV R16, 0x8dc0 ;  /* 0x00008dc000107802 */ /* 0x000fe40000000f00 */
[----:B-1----:R-:W-:Y:S05]  /*8db0*/  CALL.REL.NOINC `($_ZN7cutlass13device_kernelIN5flash19enable_sm80_to_sm89INS1_16FlashAttnBwdSm80INS1_25CollectiveMainloopBwdSm80ILi2ELi2EN4cute5tupleIJNS5_1CILi64EEENS7_ILi128EEES8_EEENS_10bfloat16_tEfNS_4arch4Sm80ELb1ELb0ELb1ELb1ELb0ELb0ELb0ELb0ELi2ELi2ELi4ELi2ELb1EEENS1_24CollectiveEpilogueBwdGQAISA_fSD_Li256ELb1ELb0EEENS1_25SingleTileBwdLPTSchedulerILb1ELi128ELb0EEEEEEEEEvNT_6ParamsE$_ZZN4cute9transformINS_15ArithmeticTupleIJNS1_IJiiEEEiiiEEEZNS_14transform_leafIS3_NS_8identityEEEDaRKT_OT0_EUlRKT_E_EEDaS8_SA_ENKUlDpSD_E_clIJNS_5tupleIJiiEEEiiiEEEDaSF_) ;  /* 0x00000d2000007944 */ /* 0x002fea0003c00000 */
[----:B------:R-:W-:Y:S01]  /*8dc0*/  MOV R25, 0x0 ;  /* 0x0000000000197802 */ /* 0x000fe20000000f00 */
[----:B-----5:R-:W-:Y:S01]  /*8dd0*/  IMAD.MOV.U32 R47, RZ, RZ, R6 ;  /* 0x000000ffff2f7224 */ /* 0x020fe200078e0006 */
[----:B------:R-:W-:Y:S01]  /*8de0*/  MOV R45, R8 ;  /* 0x00000008002d7202 */ /* 0x000fe20000000f00 */
[----:B------:R-:W-:Y:S01]  /*8df0*/  IMAD.MOV.U32 R46, RZ, RZ, R7 ;  /* 0x000000ffff2e7224 */ /* 0x000fe200078e0007 */
[----:B------:R-:W-:Y:S06]  /*8e00*/  RET.REL.NODEC R24 `(_ZN7cutlass13device_kernelIN5flash19enable_sm80_to_sm89INS1_16FlashAttnBwdSm80INS1_25CollectiveMainloopBwdSm80ILi2ELi2EN4cute5tupleIJNS5_1CILi64EEENS7_ILi128EEES8_EEENS_10bfloat16_tEfNS_4arch4Sm80ELb1ELb0ELb1ELb1ELb0ELb0ELb0ELb0ELi2ELi2ELi4ELi2ELb1EEENS1_24CollectiveEpilogueBwdGQAISA_fSD_Li256ELb1ELb0EEENS1_25SingleTileBwdLPTSchedulerILb1ELi128ELb0EEEEEEEEEvNT_6ParamsE) ;  /* 0xffff71f018007950 */ /* 0x000fec0003c3ffff */
        .type           $_ZN7cutlass13device_kernelIN5flash19enable_sm80_to_sm89INS1_16FlashAttnBwdSm80INS1_25CollectiveMainloopBwdSm80ILi2ELi2EN4cute5tupleIJNS5_1CILi64EEENS7_ILi128EEES8_EEENS_10bfloat16_tEfNS_4arch4Sm80ELb1ELb0ELb1ELb1ELb0ELb0ELb0ELb0ELi2ELi2ELi4ELi2ELb1EEENS1_24CollectiveEpilogueBwdGQAISA_fSD_Li256ELb1ELb0EEENS1_25SingleTileBwdLPTSchedulerILb1ELi128ELb0EEEEEEEEEvNT_6ParamsE$_ZZN4cute7idx2crdINS_5tupleIJiEEENS1_IJNS1_IJNS1_IJNS_1CILi8EEENS3_ILi2EEEEEES5_S5_NS3_ILi4EEEEEEEEEEEDaRKT_RKT0_ENKUlRKT_RKT0_E_clIiS8_EEDaSI_SL_,@function
        .size           $_ZN7cutlass13device_kernelIN5flash19enable_sm80_to_sm89INS1_16FlashAttnBwdSm80INS1_25CollectiveMainloopBwdSm80ILi2ELi2EN4cute5tupleIJNS5_1CILi64EEENS7_ILi128EEES8_EEENS_10bfloat16_tEfNS_4arch4Sm80ELb1ELb0ELb1ELb1ELb0ELb0ELb0ELb0ELi2ELi2ELi4ELi2ELb1EEENS1_24CollectiveEpilogueBwdGQAISA_fSD_Li256ELb1ELb0EEENS1_25SingleTileBwdLPTSchedulerILb1ELi128ELb0EEEEEEEEEvNT_6ParamsE$_ZZN4cute7idx2crdINS_5tupleIJiEEENS1_IJNS1_IJNS1_IJNS_1CILi8EEENS3_ILi2EEEEEES5_S5_NS3_ILi4EEEEEEEEEEEDaRKT_RKT0_ENKUlRKT_RKT0_E_clIiS8_EEDaSI_SL_,($_ZN7cutlass13device_kernelIN5flash19enable_sm80_to_sm89INS1_16FlashAttnBwdSm80INS1_25CollectiveMainloopBwdSm80ILi2ELi2EN4cute5tupleIJNS5_1CILi64EEENS7_ILi128EEES8_EEENS_10bfloat16_tEfNS_4arch4Sm80ELb1ELb0ELb1ELb1ELb0ELb0ELb0ELb0ELi2ELi2ELi4ELi2ELb1EEENS1_24CollectiveEpilogueBwdGQAISA_fSD_Li256ELb1ELb0EEENS1_25SingleTileBwdLPTSchedulerILb1ELi128ELb0EEEEEEEEEvNT_6ParamsE$_ZZN4cute9transformINS_15ArithmeticTupleIJNS1_IJiiEEEiiiEEEZNS_14transform_leafIS3_NS_8identityEEEDaRKT_OT0_EUlRKT_E_EEDaS8_SA_ENKUlDpSD_E_clIJNS_5tupleIJiiEEEiiiEEEDaSF_ - $_ZN7cutlass13device_kernelIN5flash19enable_sm80_to_sm89INS1_16FlashAttnBwdSm80INS1_25CollectiveMainloopBwdSm80ILi2ELi2EN4cute5tupleIJNS5_1CILi64EEENS7_ILi128EEES8_EEENS_10bfloat16_tEfNS_4arch4Sm80ELb1ELb0ELb1ELb1ELb0ELb0ELb0ELb0ELi2ELi2ELi4ELi2ELb1EEENS1_24CollectiveEpilogueBwdGQAISA_fSD_Li256ELb1ELb0EEENS1_25SingleTileBwdLPTSchedulerILb1ELi128ELb0EEEEEEEEEvNT_6ParamsE$_ZZN4cute7idx2crdINS_5tupleIJiEEENS1_IJNS1_IJNS1_IJNS_1CILi8EEENS3_ILi2EEEEEES5_S5_NS3_ILi4EEEEEEEEEEEDaRKT_RKT0_ENKUlRKT_RKT0_E_clIiS8_EEDaSI_SL_)
$_ZN7cutlass13device_kernelIN5flash19enable_sm80_to_sm89INS1_16FlashAttnBwdSm80INS1_25CollectiveMainloopBwdSm80ILi2ELi2EN4cute5tupleIJNS5_1CILi64EEENS7_ILi128EEES8_EEENS_10bfloat16_tEfNS_4arch4Sm80ELb1ELb0ELb1ELb1ELb0ELb0ELb0ELb0ELi2ELi2ELi4ELi2ELb1EEENS1_24CollectiveEpilogueBwdGQAISA_fSD_Li256ELb1ELb0EEENS1_25SingleTileBwdLPTSchedulerILb1ELi128ELb0EEEEEEEEEvNT_6ParamsE$_ZZN4cute7idx2crdINS_5tupleIJiEEENS1_IJNS1_IJNS1_IJNS_1CILi8EEENS3_ILi2EEEEEES5_S5_NS3_ILi4EEEEEEEEEEEDaRKT_RKT0_ENKUlRKT_RKT0_E_clIiS8_EEDaSI_SL_:
        /* <DEDUP_REMOVED lines=73> */
[----:B------:R-:W-:-:S02]  /*92a0*/  MOV R16, 0x92f0 ;  /* 0x000092f000107802 */ /* 0x000fc40000000f00 */
[----:B------:R-:W-:-:S04]  /*92b0*/  LEA.HI R7, R43, R10, RZ, 0x1 ;  /* 0x0000000a2b077211 */ /* 0x000fc800078f08ff */
[----:B------:R-:W-:-:S05]  /*92c0*/  LOP3.LUT R7, R7, 0xfffffffe, RZ, 0xc0, !PT ;  /* 0xfffffffe07077812 */ /* 0x000fca00078ec0ff */
[----:B------:R-:W-:Y:S02]  /*92d0*/  IMAD.IADD R7, R10, 0x1, -R7 ;  /* 0x000000010a077824 */ /* 0x000fe400078e0a07 */
[----:B--2--5:R-:W-:Y:S05]  /*92e0*/  CALL.REL.NOINC `($_ZN7cutlass13device_kernelIN5flash19enable_sm80_to_sm89INS1_16FlashAttnBwdSm80INS1_25CollectiveMainloopBwdSm80ILi2ELi2EN4cute5tupleIJNS5_1CILi64EEENS7_ILi128EEES8_EEENS_10bfloat16_tEfNS_4arch4Sm80ELb1ELb0ELb1ELb1ELb0ELb0ELb0ELb0ELi2ELi2ELi4ELi2ELb1EEENS1_24CollectiveEpilogueBwdGQAISA_fSD_Li256ELb1ELb0EEENS1_25SingleTileBwdLPTSchedulerILb1ELi128ELb0EEEEEEEEEvNT_6ParamsE$_ZN4cute5tupleIJiEEC2ERKi) ;  /* 0xffffe71000007944 */ /* 0x024fea0003c3ffff */
        /* <DEDUP_REMOVED lines=19> */
[----:B------:R-:W-:-:S02]  /*9420*/  MOV R16, 0x9440 ;  /* 0x0000944000107802 */ /* 0x000fc40000000f00 */
[----:B-1---5:R-:W-:Y:S05]  /*9430*/  CALL.REL.NOINC `($_ZN7cutlass13device_kernelIN5flash19enable_sm80_to_sm89INS1_16FlashAttnBwdSm80INS1_25CollectiveMainloopBwdSm80ILi2ELi2EN4cute5tupleIJNS5_1CILi64EEENS7_ILi128EEES8_EEENS_10bfloat16_tEfNS_4arch4Sm80ELb1ELb0ELb1ELb1ELb0ELb0ELb0ELb0ELi2ELi2ELi4ELi2ELb1EEENS1_24CollectiveEpilogueBwdGQAISA_fSD_Li256ELb1ELb0EEENS1_25SingleTileBwdLPTSchedulerILb1ELi128ELb0EEEEEEEEEvNT_6ParamsE$_ZN4cute5tupleIJiEEC2ERKi) ;  /* 0xffffe5c000007944 */ /* 0x022fea0003c3ffff */
[----:B------:R1:W5:Y:S01]  /*9440*/  LDL R7, [R1+0x160] ;  /* 0x0001600001077983 */ /* 0x0003620000100800 */
[----:B------:R-:W-:-:S02]  /*9450*/  MOV R27, R26 ;  /* 0x0000001a001b7202 */ /* 0x000fc40000000f00 */
[----:B------:R-:W-:Y:S02]  /*9460*/  MOV R18, 0x9480 ;  /* 0x0000948000127802 */ /* 0x000fe40000000f00 */
[----:B-1---5:R-:W-:Y:S05]  /*9470*/  CALL.REL.NOINC `($_ZN7cutlass13device_kernelIN5flash19enable_sm80_to_sm89INS1_16FlashAttnBwdSm80INS1_25CollectiveMainloopBwdSm80ILi2ELi2EN4cute5tupleIJNS5_1CILi64EEENS7_ILi128EEES8_EEENS_10bfloat16_tEfNS_4arch4Sm80ELb1ELb0ELb1ELb1ELb0ELb0ELb0ELb0ELi2ELi2ELi4ELi2ELb1EEENS1_24CollectiveEpilogueBwdGQAISA_fSD_Li256ELb1ELb0EEENS1_25SingleTileBwdLPTSchedulerILb1ELi128ELb0EEEEEEEEEvNT_6ParamsE$_ZN4cute5tupleIJNS_1CILi0EEES2_iEEC2ERKS2_S5_RKi) ;  /* 0xffffe44000007944 */ /* 0x022fea0003c3ffff */
        /* <DEDUP_REMOVED lines=8> */
[----:B-1---5:R-:W-:Y:S05]  /*9500*/  CALL.REL.NOINC `($_ZN7cutlass13device_kernelIN5flash19enable_sm80_to_sm89INS1_16FlashAttnBwdSm80INS1_25CollectiveMainloopBwdSm80ILi2ELi2EN4cute5tupleIJNS5_1CILi64EEENS7_ILi128EEES8_EEENS_10bfloat16_tEfNS_4arch4Sm80ELb1ELb0ELb1ELb1ELb0ELb0ELb0ELb0ELi2ELi2ELi4ELi2ELb1EEENS1_24CollectiveEpilogueBwdGQAISA_fSD_Li256ELb1ELb0EEENS1_25SingleTileBwdLPTSchedulerILb1ELi128ELb0EEEEEEEEEvNT_6ParamsE$_ZN4cute5tupleIJNS_1CILi0EEES2_S2_iEEC2ERKS2_S5_S5_RKi) ;  /* 0xffffe37000007944 */ /* 0x022fea0003c3ffff */
[----:B------:R2:W5:Y:S01]  /*9510*/  LDL R16, [R1+0x168] ;  /* 0x0001680001107983 */ /* 0x0005620000100800 */
[----:B------:R-:W-:Y:S02]  /*9520*/  MOV R27, R26 ;  /* 0x0000001a001b7202 */ /* 0x000fe40000000f00 */
[----:B------:R-:W-:-:S02]  /*9530*/  MOV R10, 0x9550 ;  /* 0x00009550000a7802 */ /* 0x000fc40000000f00 */
[----:B-12--5:R-:W-:Y:S05]  /*9540*/  CALL.REL.NOINC `($_ZN7cutlass13device_kernelIN5flash19enable_sm80_to_sm89INS1_16FlashAttnBwdSm80INS1_25CollectiveMainloopBwdSm80ILi2ELi2EN4cute5tupleIJNS5_1CILi64EEENS7_ILi128EEES8_EEENS_10bfloat16_tEfNS_4arch4Sm80ELb1ELb0ELb1ELb1ELb0ELb0ELb0ELb0ELi2ELi2ELi4ELi2ELb1EEENS1_24CollectiveEpilogueBwdGQAISA_fSD_Li256ELb1ELb0EEENS1_25SingleTileBwdLPTSchedulerILb1ELi128ELb0EEEEEEEEEvNT_6ParamsE$_ZN4cute3eso3ESOILb1ELb0EJNS_1CILi0EEES3_iS3_EEC2ERKS3_S6_RKiS6_) ;  /* 0xffffdb8000007944 */ /* 0x026fea0003c3ffff */
[----:B-1----:R1:W5:Y:S01]  /*9550*/  LDL R13, [R1+0x168] ;  /* 0x00016800010d7983 */ /* 0x0023620000100800 */
[----:B------:R-:W-:-:S02]  /*9560*/  MOV R7, R26 ;  /* 0x0000001a00077202 */ /* 0x000fc40000000f00 */
        /* <DEDUP_REMOVED lines=8> */
[----:B------:R-:W-:Y:S02]  /*95f0*/  MOV R13, R26 ;  /* 0x0000001a000d7202 */ /* 0x000fe40000000f00 */
[----:B------:R-:W-:Y:S02]  /*9600*/  MOV R18, 0x9620 ;  /* 0x0000962000127802 */ /* 0x000fe40000000f00 */
[----:B-1---5:R-:W-:Y:S05]  /*9610*/  CALL.REL.NOINC `($_ZN7cutlass13device_kernelIN5flash19enable_sm80_to_sm89INS1_16FlashAttnBwdSm80INS1_25CollectiveMainloopBwdSm80ILi2ELi2EN4cute5tupleIJNS5_1CILi64EEENS7_ILi128EEES8_EEENS_10bfloat16_tEfNS_4arch4Sm80ELb1ELb0ELb1ELb1ELb0ELb0ELb0ELb0ELi2ELi2ELi4ELi2ELb1EEENS1_24CollectiveEpilogueBwdGQAISA_fSD_Li256ELb1ELb0EEENS1_25SingleTileBwdLPTSchedulerILb1ELi128ELb0EEEEEEEEEvNT_6ParamsE$_ZN4cute5tupleIJNS_1CILi0EEEiEEC2ERKS2_RKi) ;  /* 0xffffe34000007944 */ /* 0x022fea0003c3ffff */
[----:B------:R1:W5:Y:S01]  /*9620*/  LDL R7, [R1+0x168] ;  /* 0x0001680001077983 */ /* 0x0003620000100800 */
[----:B------:R-:W-:Y:S02]  /*9630*/  MOV R27, R26 ;  /* 0x0000001a001b7202 */ /* 0x000fe40000000f00 */
[----:B------:R-:W-:-:S02]  /*9640*/  MOV R16, 0x9660 ;  /* 0x0000966000107802 */ /* 0x000fc40000000f00 */
[----:B-1---5:R-:W-:Y:S05]  /*9650*/  CALL.REL.NOINC `($_ZN7cutlass13device_kernelIN5flash19enable_sm80_to_sm89INS1_16FlashAttnBwdSm80INS1_25CollectiveMainloopBwdSm80ILi2ELi2EN4cute5tupleIJNS5_1CILi64EEENS7_ILi128EEES8_EEENS_10bfloat16_tEfNS_4arch4Sm80ELb1ELb0ELb1ELb1ELb0ELb0ELb0ELb0ELi2ELi2ELi4ELi2ELb1EEENS1_24CollectiveEpilogueBwdGQAISA_fSD_Li256ELb1ELb0EEENS1_25SingleTileBwdLPTSchedulerILb1ELi128ELb0EEEEEEEEEvNT_6ParamsE$_ZN4cute3eso3ESOILb1ELb0EJNS_1CILi0EEEiS3_S3_EEC2ERKS3_RKiS6_S6_) ;  /* 0xffffdbb000007944 */ /* 0x022fea0003c3ffff */
[----:B------:R-:W-:Y:S01]  /*9660*/  STL [R1+0x160], R78 ;  /* 0x0001604e01007387 */ /* 0x000fe20000100800 */
[----:B------:R-:W-:Y:S01]  /*9670*/  IMAD.MOV.U32 R27, RZ, RZ, R26 ;  /* 0x000000ffff1b7224 */ /* 0x000fe200078e001a */
[----:B------:R-:W-:-:S02]  /*9680*/  MOV R11, R0 ;  /* 0x00000000000b7202 */ /* 0x000fc40000000f00 */
[----:B-1----:R1:W5:Y:S04]  /*9690*/  LDL R6, [R1+0x168] ;  /* 0x0001680001067983 */ /* 0x0023680000100800 */
[----:B------:R2:W-:Y:S02]  /*96a0*/  STL [R1+0x168], R10 ;  /* 0x0001680a01007387 */ /* 0x0005e40000100800 */
[----:B--2---:R-:W-:Y:S02]  /*96b0*/  MOV R10, 0x96d0 ;  /* 0x000096d0000a7802 */ /* 0x004fe40000000f00 */
[----:B-1---5:R-:W-:Y:S05]  /*96c0*/  CALL.REL.NOINC `($_ZN7cutlass13device_kernelIN5flash19enable_sm80_to_sm89INS1_16FlashAttnBwdSm80INS1_25CollectiveMainloopBwdSm80ILi2ELi2EN4cute5tupleIJNS5_1CILi64EEENS7_ILi128EEES8_EEENS_10bfloat16_tEfNS_4arch4Sm80ELb1ELb0ELb1ELb1ELb0ELb0ELb0ELb0ELi2ELi2ELi4ELi2ELb1EEENS1_24CollectiveEpilogueBwdGQAISA_fSD_Li256ELb1ELb0EEENS1_25SingleTileBwdLPTSchedulerILb1ELi128ELb0EEEEEEEEEvNT_6ParamsE$_ZZN4cuteplIJNS_1CILi0EEEiEJS2_S2_iiEEEDaRKNS_15ArithmeticTupleIJDpT_EEERKNS3_IJDpT0_EEEENKUlDpRKT_E_clIJS2_iiiEEEDaSH_) ;  /* 0x000007b000007944 */ /* 0x022fea0003c00000 */
[----:B------:R-:W-:Y:S01]  /*96d0*/  IMAD.MOV.U32 R16, RZ, RZ, R9 ;  /* 0x000000ffff107224 */ /* 0x000fe200078e0009 */
[----:B------:R-:W-:Y:S02]  /*96e0*/  MOV R27, R26 ;  /* 0x0000001a001b7202 */ /* 0x000fe40000000f00 */
[----:B------:R-:W-:Y:S02]  /*96f0*/  MOV R10, 0x9710 ;  /* 0x00009710000a7802 */ /* 0x000fe40000000f00 */
[----:B-1---5:R-:W-:Y:S05]  /*9700*/  CALL.REL.NOINC `($_ZN7cutlass13device_kernelIN5flash19enable_sm80_to_sm89INS1_16FlashAttnBwdSm80INS1_25CollectiveMainloopBwdSm80ILi2ELi2EN4cute5tupleIJNS5_1CILi64EEENS7_ILi128EEES8_EEENS_10bfloat16_tEfNS_4arch4Sm80ELb1ELb0ELb1ELb1ELb0ELb0ELb0ELb0ELi2ELi2ELi4ELi2ELb1EEENS1_24CollectiveEpilogueBwdGQAISA_fSD_Li256ELb1ELb0EEENS1_25SingleTileBwdLPTSchedulerILb1ELi128ELb0EEEEEEEEEvNT_6ParamsE$_ZN4cute3eso3ESOILb0ELb1EJNS_15ArithmeticTupleIJiiEEENS_1CILi0EEES5_S5_EEC2ERKS3_RKS5_SA_SA_) ;  /* 0xffffd6d000007944 */ /* 0x022fea0003c3ffff */
        /* <DEDUP_REMOVED lines=61> */
        .type           $_ZN7cutlass13device_kernelIN5flash19enable_sm80_to_sm89INS1_16FlashAttnBwdSm80INS1_25CollectiveMainloopBwdSm80ILi2ELi2EN4cute5tupleIJNS5_1CILi64EEENS7_ILi128EEES8_EEENS_10bfloat16_tEfNS_4arch4Sm80ELb1ELb0ELb1ELb1ELb0ELb0ELb0ELb0ELi2ELi2ELi4ELi2ELb1EEENS1_24CollectiveEpilogueBwdGQAISA_fSD_Li256ELb1ELb0EEENS1_25SingleTileBwdLPTSchedulerILb1ELi128ELb0EEEEEEEEEvNT_6ParamsE$_ZZN4cute9transformINS_15ArithmeticTupleIJNS1_IJiiEEEiiiEEEZNS_14transform_leafIS3_NS_8identityEEEDaRKT_OT0_EUlRKT_E_EEDaS8_SA_ENKUlDpSD_E_clIJNS_5tupleIJiiEEEiiiEEEDaSF_,@function
        .size           $_ZN7cutlass13device_kernelIN5flash19enable_sm80_to_sm89INS1_16FlashAttnBwdSm80INS1_25CollectiveMainloopBwdSm80ILi2ELi2EN4cute5tupleIJNS5_1CILi64EEENS7_ILi128EEES8_EEENS_10bfloat16_tEfNS_4arch4Sm80ELb1ELb0ELb1ELb1ELb0ELb0ELb0ELb0ELi2ELi2ELi4ELi2ELb1EEENS1_24CollectiveEpilogueBwdGQAISA_fSD_Li256ELb1ELb0EEENS1_25SingleTileBwdLPTSchedulerILb1ELi128ELb0EEEEEEEEEvNT_6ParamsE$_ZZN4cute9transformINS_15ArithmeticTupleIJNS1_IJiiEEEiiiEEEZNS_14transform_leafIS3_NS_8identityEEEDaRKT_OT0_EUlRKT_E_EEDaS8_SA_ENKUlDpSD_E_clIJNS_5tupleIJiiEEEiiiEEEDaSF_,($_ZN7cutlass13device_kernelIN5flash19enable_sm80_to_sm89INS1_16FlashAttnBwdSm80INS1_25CollectiveMainloopBwdSm80ILi2ELi2EN4cute5tupleIJNS5_1CILi64EEENS7_ILi128EEES8_EEENS_10bfloat16_tEfNS_4arch4Sm80ELb1ELb0ELb1ELb1ELb0ELb0ELb0ELb0ELi2ELi2ELi4ELi2ELb1EEENS1_24CollectiveEpilogueBwdGQAISA_fSD_Li256ELb1ELb0EEENS1_25SingleTileBwdLPTSchedulerILb1ELi128ELb0EEEEEEEEEvNT_6ParamsE$_ZZN4cute9transformINS_15ArithmeticTupleIJiiEEEZNS_14transform_leafIS2_RNS_8identityEEEDaRKT_OT0_EUlRKT_E_EEDaS8_SA_ENKUlDpSD_E_clIJiiEEEDaSF_ - $_ZN7cutlass13device_kernelIN5flash19enable_sm80_to_sm89INS1_16FlashAttnBwdSm80INS1_25CollectiveMainloopBwdSm80ILi2ELi2EN4cute5tupleIJNS5_1CILi64EEENS7_ILi128EEES8_EEENS_10bfloat16_tEfNS_4arch4Sm80ELb1ELb0ELb1ELb1ELb0ELb0ELb0ELb0ELi2ELi2ELi4ELi2ELb1EEENS1_24CollectiveEpilogueBwdGQAISA_fSD_Li256ELb1ELb0EEENS1_25SingleTileBwdLPTSchedulerILb1ELi128ELb0EEEEEEEEEvNT_6ParamsE$_ZZN4cute9transformINS_15ArithmeticTupleIJNS1_IJiiEEEiiiEEEZNS_14transform_leafIS3_NS_8identityEEEDaRKT_OT0_EUlRKT_E_EEDaS8_SA_ENKUlDpSD_E_clIJNS_5tupleIJiiEEEiiiEEEDaSF_)
$_ZN7cutlass13device_kernelIN5flash19enable_sm80_to_sm89INS1_16FlashAttnBwdSm80INS1_25CollectiveMainloopBwdSm80ILi2ELi2EN4cute5tupleIJNS5_1CILi64EEENS7_ILi128EEES8_EEENS_10bfloat16_tEfNS_4arch4Sm80ELb1ELb0ELb1ELb1ELb0ELb0ELb0ELb0ELi2ELi2ELi4ELi2ELb1EEENS1_24CollectiveEpilogueBwdGQAISA_fSD_Li256ELb1ELb0EEENS1_25SingleTileBwdLPTSchedulerILb1ELi128ELb0EEEEEEEEEvNT_6ParamsE$_ZZN4cute9transformINS_15ArithmeticTupleIJNS1_IJiiEEEiiiEEEZNS_14transform_leafIS3_NS_8identityEEEDaRKT_OT0_EUlRKT_E_EEDaS8_SA_ENKUlDpSD_E_clIJNS_5tupleIJiiEEEiiiEEEDaSF_:
[----:B------:R-:W-:Y:S02]  /*9ae0*/  IADD3 R9, R1, 0x19c, RZ ;  /* 0x0000019c01097810 */ /* 0x000fe40007ffe0ff */
[----:B------:R-:W-:-:S02]  /*9af0*/  MOV R10, 0x9b20 ;  /* 0x00009b20000a7802 */ /* 0x000fc40000000f00 */
[----:B------:R-:W-:Y:S02]  /*9b00*/  IADD3 R9, R9, c[0x0][0x20], RZ ;  /* 0x0000080009097a10 */ /* 0x000fe40007ffe0ff */
[----:B------:R-:W-:Y:S05]  /*9b10*/  CALL.REL.NOINC `($_ZN7cutlass13device_kernelIN5flash19enable_sm80_to_sm89INS1_16FlashAttnBwdSm80INS1_25CollectiveMainloopBwdSm80ILi2ELi2EN4cute5tupleIJNS5_1CILi64EEENS7_ILi128EEES8_EEENS_10bfloat16_tEfNS_4arch4Sm80ELb1ELb0ELb1ELb1ELb0ELb0ELb0ELb0ELi2ELi2ELi4ELi2ELb1EEENS1_24CollectiveEpilogueBwdGQAISA_fSD_Li256ELb1ELb0EEENS1_25SingleTileBwdLPTSchedulerILb1ELi128ELb0EEEEEEEEEvNT_6ParamsE$_ZN4cute3eso3ESOILb0ELb0EJNS_5tupleIJiiEEEiiiEEC2ERKS3_RKiS8_S8_) ;  /* 0xffffcf9000007944 */ /* 0x000fea0003c3ffff */
[----:B-1----:R1:W5:Y:S04]  /*9b20*/  LDL R8, [R1+0x1ac] ;  /* 0x0001ac0001087983 */ /* 0x0023680000100800 */
[----:B------:R1:W5:Y:S04]  /*9b30*/  LDL R7, [R1+0x1a4] ;  /* 0x0001a40001077983 */ /* 0x0003680000100800 */
[----:B------:R1:W5:Y:S01]  /*9b40*/  LDL R6, [R1+0x19c] ;  /* 0x00019c0001067983 */ /* 0x0003620000100800 */
[----:B------:R-:W-:-:S04]  /*9b50*/  MOV R17, 0x0 ;  /* 0x0000000000117802 */ /* 0x000fc80000000f00 */
[----:B------:R-:W-:Y:S05]  /*9b60*/  RET.REL.NODEC R16 `(_ZN7cutlass13device_kernelIN5flash19enable_sm80_to_sm89INS1_16FlashAttnBwdSm80INS1_25CollectiveMainloopBwdSm80ILi2ELi2EN4cute5tupleIJNS5_1CILi64EEENS7_ILi128EEES8_EEENS_10bfloat16_tEfNS_4arch4Sm80ELb1ELb0ELb1ELb1ELb0ELb0ELb0ELb0ELi2ELi2ELi4ELi2ELb1EEENS1_24CollectiveEpilogueBwdGQAISA_fSD_Li256ELb1ELb0EEENS1_25SingleTileBwdLPTSchedulerILb1ELi128ELb0EEEEEEEEEvNT_6ParamsE) ;  /* 0xffff649010007950 */ /* 0x000fea0003c3ffff */
        .type           $_ZN7cutlass13device_kernelIN5flash19enable_sm80_to_sm89INS1_16FlashAttnBwdSm80INS1_25CollectiveMainloopBwdSm80ILi2ELi2EN4cute5tupleIJNS5_1CILi64EEENS7_ILi128EEES8_EEENS_10bfloat16_tEfNS_4arch4Sm80ELb1ELb0ELb1ELb1ELb0ELb0ELb0ELb0ELi2ELi2ELi4ELi2ELb1EEENS1_24CollectiveEpilogueBwdGQAISA_fSD_Li256ELb1ELb0EEENS1_25SingleTileBwdLPTSchedulerILb1ELi128ELb0EEEEEEEEEvNT_6ParamsE$_ZZN4cute9transformINS_15ArithmeticTupleIJiiEEEZNS_14transform_leafIS2_RNS_8identityEEEDaRKT_OT0_EUlRKT_E_EEDaS8_SA_ENKUlDpSD_E_clIJiiEEEDaSF_,@function
        .size           $_ZN7cutlass13device_kernelIN5flash19enable_sm80_to_sm89INS1_16FlashAttnBwdSm80INS1_25CollectiveMainloopBwdSm80ILi2ELi2EN4cute5tupleIJNS5_1CILi64EEENS7_ILi128EEES8_EEENS_10bfloat16_tEfNS_4arch4Sm80ELb1ELb0ELb1ELb1ELb0ELb0ELb0ELb0ELi2ELi2ELi4ELi2ELb1EEENS1_24CollectiveEpilogueBwdGQAISA_fSD_Li256ELb1ELb0EEENS1_25SingleTileBwdLPTSchedulerILb1ELi128ELb0EEEEEEEEEvNT_6ParamsE$_ZZN4cute9transformINS_15ArithmeticTupleIJiiEEEZNS_14transform_leafIS2_RNS_8identityEEEDaRKT_OT0_EUlRKT_E_EEDaS8_SA_ENKUlDpSD_E_clIJiiEEEDaSF_,($_ZN7cutlass13device_kernelIN5flash19enable_sm80_to_sm89INS1_16FlashAttnBwdSm80INS1_25CollectiveMainloopBwdSm80ILi2ELi2EN4cute5tupleIJNS5_1CILi64EEENS7_ILi128EEES8_EEENS_10bfloat16_tEfNS_4arch4Sm80ELb1ELb0ELb1ELb1ELb0ELb0ELb0ELb0ELi2ELi2ELi4ELi2ELb1EEENS1_24CollectiveEpilogueBwdGQAISA_fSD_Li256ELb1ELb0EEENS1_25SingleTileBwdLPTSchedulerILb1ELi128ELb0EEEEEEEEEvNT_6ParamsE$_ZZN4cuteplIJNS_15ArithmeticTupleIJiEEEEJNS1_IJNS_1CILi0EEEiEEEEEEDaRKNS1_IJDpT_EEERKNS1_IJDpT0_EEEENKUlDpRKT_E_clIJNS1_IJiiEEEEEEDaSJ_ - $_ZN7cutlass13device_kernelIN5flash19enable_sm80_to_sm89INS1_16FlashAttnBwdSm80INS1_25CollectiveMainloopBwdSm80ILi2ELi2EN4cute5tupleIJNS5_1CILi64EEENS7_ILi128EEES8_EEENS_10bfloat16_tEfNS_4arch4Sm80ELb1ELb0ELb1ELb1ELb0ELb0ELb0ELb0ELi2ELi2ELi4ELi2ELb1EEENS1_24CollectiveEpilogueBwdGQAISA_fSD_Li256ELb1ELb0EEENS1_25SingleTileBwdLPTSchedulerILb1ELi128ELb0EEEEEEEEEvNT_6ParamsE$_ZZN4cute9transformINS_15ArithmeticTupleIJiiEEEZNS_14transform_leafIS2_RNS_8identityEEEDaRKT_OT0_EUlRKT_E_EEDaS8_SA_ENKUlDpSD_E_clIJiiEEEDaSF_)
$_ZN7cutlass13device_kernelIN5flash19enable_sm80_to_sm89INS1_16FlashAttnBwdSm80INS1_25CollectiveMainloopBwdSm80ILi2ELi2EN4cute5tupleIJNS5_1CILi64EEENS7_ILi128EEES8_EEENS_10bfloat16_tEfNS_4arch4Sm80ELb1ELb0ELb1ELb1ELb0ELb0ELb0ELb0ELi2ELi2ELi4ELi2ELb1EEENS1_24CollectiveEpilogueBwdGQAISA_fSD_Li256ELb1ELb0EEENS1_25SingleTileBwdLPTSchedulerILb1ELi128ELb0EEEEEEEEEvNT_6ParamsE$_ZZN4cute9transformINS_15ArithmeticTupleIJiiEEEZNS_14transform_leafIS2_RNS_8identityEEEDaRKT_OT0_EUlRKT_E_EEDaS8_SA_ENKUlDpSD_E_clIJiiEEEDaSF_:
[----:B------:R-:W-:Y:S02]  /*9b70*/  IADD3 R7, R1, 0x1a0, RZ ;  /* 0x000001a001077810 */ /* 0x000fe40007ffe0ff */
[----:B------:R-:W-:Y:S02]  /*9b80*/  MOV R10, 0x9bb0 ;  /* 0x00009bb0000a7802 */ /* 0x000fe40000000f00 */
[----:B------:R-:W-:Y:S02]  /*9b90*/  IADD3 R7, R7, c[0x0][0x20], RZ ;  /* 0x0000080007077a10 */ /* 0x000fe40007ffe0ff */
[----:B------:R-:W-:Y:S05]  /*9ba0*/  CALL.REL.NOINC `($_ZN7cutlass13device_kernelIN5flash19enable_sm80_to_sm89INS1_16FlashAttnBwdSm80INS1_25CollectiveMainloopBwdSm80ILi2ELi2EN4cute5tupleIJNS5_1CILi64EEENS7_ILi128EEES8_EEENS_10bfloat16_tEfNS_4arch4Sm80ELb1ELb0ELb1ELb1ELb0ELb0ELb0ELb0ELi2ELi2ELi4ELi2ELb1EEENS1_24CollectiveEpilogueBwdGQAISA_fSD_Li256ELb1ELb0EEENS1_25SingleTileBwdLPTSchedulerILb1ELi128ELb0EEEEEEEEEvNT_6ParamsE$_ZN4cute3eso3ESOILb0ELb0EJiiEEC2ERKiS4_) ;  /* 0xffffd0e000007944 */ /* 0x000fea0003c3ffff */
[----:B-1----:R1:W5:Y:S01]  /*9bb0*/  LDL.64 R6, [R1+0x1a0] ;  /* 0x0001a00001067983 */ /* 0x0023620000100a00 */
[----:B------:R-:W-:-:S04]  /*9bc0*/  MOV R9, 0x0 ;  /* 0x0000000000097802 */ /* 0x000fc80000000f00 */
[----:B------:R-:W-:Y:S05]  /*9bd0*/  RET.REL.NODEC R8 `(_ZN7cutlass13device_kernelIN5flash19enable_sm80_to_sm89INS1_16FlashAttnBwdSm80INS1_25CollectiveMainloopBwdSm80ILi2ELi2EN4cute5tupleIJNS5_1CILi64EEENS7_ILi128EEES8_EEENS_10bfloat16_tEfNS_4arch4Sm80ELb1ELb0ELb1ELb1ELb0ELb0ELb0ELb0ELi2ELi2ELi4ELi2ELb1EEENS1_24CollectiveEpilogueBwdGQAISA_fSD_Li256ELb1ELb0EEENS1_25SingleTileBwdLPTSchedulerILb1ELi128ELb0EEEEEEEEEvNT_6ParamsE) ;  /* 0xffff642008007950 */ /* 0x000fea0003c3ffff */
        .type           $_ZN7cutlass13device_kernelIN5flash19enable_sm80_to_sm89INS1_16FlashAttnBwdSm80INS1_25CollectiveMainloopBwdSm80ILi2ELi2EN4cute5tupleIJNS5_1CILi64EEENS7_ILi128EEES8_EEENS_10bfloat16_tEfNS_4arch4Sm80ELb1ELb0ELb1ELb1ELb0ELb0ELb0ELb0ELi2ELi2ELi4ELi2ELb1EEENS1_24CollectiveEpilogueBwdGQAISA_fSD_Li256ELb1ELb0EEENS1_25SingleTileBwdLPTSchedulerILb1ELi128ELb0EEEEEEEEEvNT_6ParamsE$_ZZN4cuteplIJNS_15ArithmeticTupleIJiEEEEJNS1_IJNS_1CILi0EEEiEEEEEEDaRKNS1_IJDpT_EEERKNS1_IJDpT0_EEEENKUlDpRKT_E_clIJNS1_IJiiEEEEEEDaSJ_,@function
        .size           $_ZN7cutlass13device_kernelIN5flash19enable_sm80_to_sm89INS1_16FlashAttnBwdSm80INS1_25CollectiveMainloopBwdSm80ILi2ELi2EN4cute5tupleIJNS5_1CILi64EEENS7_ILi128EEES8_EEENS_10bfloat16_tEfNS_4arch4Sm80ELb1ELb0ELb1ELb1ELb0ELb0ELb0ELb0ELi2ELi2ELi4ELi2ELb1EEENS1_24CollectiveEpilogueBwdGQAISA_fSD_Li256ELb1ELb0EEENS1_25SingleTileBwdLPTSchedulerILb1ELi128ELb0EEEEEEEEEvNT_6ParamsE$_ZZN4cuteplIJNS_15ArithmeticTupleIJiEEEEJNS1_IJNS_1CILi0EEEiEEEEEEDaRKNS1_IJDpT_EEERKNS1_IJDpT0_EEEENKUlDpRKT_E_clIJNS1_IJiiEEEEEEDaSJ_,($_ZN7cutlass13device_kernelIN5flash19enable_sm80_to_sm89INS1_16FlashAttnBwdSm80INS1_25CollectiveMainloopBwdSm80ILi2ELi2EN4cute5tupleIJNS5_1CILi64EEENS7_ILi128EEES8_EEENS_10bfloat16_tEfNS_4arch4Sm80ELb1ELb0ELb1ELb1ELb0ELb0ELb0ELb0ELi2ELi2ELi4ELi2ELb1EEENS1_24CollectiveEpilogueBwdGQAISA_fSD_Li256ELb1ELb0EEENS1_25SingleTileBwdLPTSchedulerILb1ELi128ELb0EEEEEEEEEvNT_6ParamsE$_ZZN4cuteplIJNS_15ArithmeticTupleIJiiEEEEJNS_1CILi0EEEiiiEEEDaRKNS1_IJDpT_EEERKNS1_IJDpT0_EEEENKUlDpRKT_E_clIJS2_iiiEEEDaSI_ - $_ZN7cutlass13device_kernelIN5flash19enable_sm80_to_sm89INS1_16FlashAttnBwdSm80INS1_25CollectiveMainloopBwdSm80ILi2ELi2EN4cute5tupleIJNS5_1CILi64EEENS7_ILi128EEES8_EEENS_10bfloat16_tEfNS_4arch4Sm80ELb1ELb0ELb1ELb1ELb0ELb0ELb0ELb0ELi2ELi2ELi4ELi2ELb1EEENS1_24CollectiveEpilogueBwdGQAISA_fSD_Li256ELb1ELb0EEENS1_25SingleTileBwdLPTSchedulerILb1ELi128ELb0EEEEEEEEEvNT_6ParamsE$_ZZN4cuteplIJNS_15ArithmeticTupleIJiEEEEJNS1_IJNS_1CILi0EEEiEEEEEEDaRKNS1_IJDpT_EEERKNS1_IJDpT0_EEEENKUlDpRKT_E_clIJNS1_IJiiEEEEEEDaSJ_)
$_ZN7cutlass13device_kernelIN5flash19enable_sm80_to_sm89INS1_16FlashAttnBwdSm80INS1_25CollectiveMainloopBwdSm80ILi2ELi2EN4cute5tupleIJNS5_1CILi64EEENS7_ILi128EEES8_EEENS_10bfloat16_tEfNS_4arch4Sm80ELb1ELb0ELb1ELb1ELb0ELb0ELb0ELb0ELi2ELi2ELi4ELi2ELb1EEENS1_24CollectiveEpilogueBwdGQAISA_fSD_Li256ELb1ELb0EEENS1_25SingleTileBwdLPTSchedulerILb1ELi128ELb0EEEEEEEEEvNT_6ParamsE$_ZZN4cuteplIJNS_15ArithmeticTupleIJiEEEEJNS1_IJNS_1CILi0EEEiEEEEEEDaRKNS1_IJDpT_EEERKNS1_IJDpT0_EEEENKUlDpRKT_E_clIJNS1_IJiiEEEEEEDaSJ_:
[----:B------:R-:W-:Y:S02]  /*9be0*/  IADD3 R7, R1, 0x19c, RZ ;  /* 0x0000019c01077810 */ /* 0x000fe40007ffe0ff */
[----:B------:R-:W-:Y:S02]  /*9bf0*/  MOV R10, 0x9c20 ;  /* 0x00009c20000a7802 */ /* 0x000fe40000000f00 */
[----:B------:R-:W-:Y:S02]  /*9c00*/  IADD3 R7, R7, c[0x0][0x20], RZ ;  /* 0x0000080007077a10 */ /* 0x000fe40007ffe0ff */
[----:B------:R-:W-:Y:S05]  /*9c10*/  CALL.REL.NOINC `($_ZN7cutlass13device_kernelIN5flash19enable_sm80_to_sm89INS1_16FlashAttnBwdSm80INS1_25CollectiveMainloopBwdSm80ILi2ELi2EN4cute5tupleIJNS5_1CILi64EEENS7_ILi128EEES8_EEENS_10bfloat16_tEfNS_4arch4Sm80ELb1ELb0ELb1ELb1ELb0ELb0ELb0ELb0ELi2ELi2ELi4ELi2ELb1EEENS1_24CollectiveEpilogueBwdGQAISA_fSD_Li256ELb1ELb0EEENS1_25SingleTileBwdLPTSchedulerILb1ELi128ELb0EEEEEEEEEvNT_6ParamsE$_ZN4cute5tupleIJNS_15ArithmeticTupleIJiiEEEEEC2ERKS2_) ;  /* 0xffffdbe000007944 */ /* 0x000fea0003c3ffff */
[----:B------:R2:W5:Y:S04]  /*9c20*/  LDL R9, [R1+0x1a0] ;  /* 0x0001a00001097983 */ /* 0x0005680000100800 */
[----:B------:R2:W5:Y:S01]  /*9c30*/  LDL R8, [R1+0x19c] ;  /* 0x00019c0001087983 */ /* 0x0005620000100800 */
[----:B-1----:R-:W-:-:S04]  /*9c40*/  MOV R7, 0x0 ;  /* 0x0000000000077802 */ /* 0x002fc80000000f00 */
[----:B------:R-:W-:Y:S05]  /*9c50*/  RET.REL.NODEC R6 `(_ZN7cutlass13device_kernelIN5flash19enable_sm80_to_sm89INS1_16FlashAttnBwdSm80INS1_25CollectiveMainloopBwdSm80ILi2ELi2EN4cute5tupleIJNS5_1CILi64EEENS7_ILi128EEES8_EEENS_10bfloat16_tEfNS_4arch4Sm80ELb1ELb0ELb1ELb1ELb0ELb0ELb0ELb0ELi2ELi2ELi4ELi2ELb1EEENS1_24CollectiveEpilogueBwdGQAISA_fSD_Li256ELb1ELb0EEENS1_25SingleTileBwdLPTSchedulerILb1ELi128ELb0EEEEEEEEEvNT_6ParamsE) ;  /* 0xffff63a006007950 */ /* 0x000fea0003c3ffff */
        .type           $_ZN7cutlass13device_kernelIN5flash19enable_sm80_to_sm89INS1_16FlashAttnBwdSm80INS1_25CollectiveMainloopBwdSm80ILi2ELi2EN4cute5tupleIJNS5_1CILi64EEENS7_ILi128EEES8_EEENS_10bfloat16_tEfNS_4arch4Sm80ELb1ELb0ELb1ELb1ELb0ELb0ELb0ELb0ELi2ELi2ELi4ELi2ELb1EEENS1_24CollectiveEpilogueBwdGQAISA_fSD_Li256ELb1ELb0EEENS1_25SingleTileBwdLPTSchedulerILb1ELi128ELb0EEEEEEEEEvNT_6ParamsE$_ZZN4cuteplIJNS_15ArithmeticTupleIJiiEEEEJNS_1CILi0EEEiiiEEEDaRKNS1_IJDpT_EEERKNS1_IJDpT0_EEEENKUlDpRKT_E_clIJS2_iiiEEEDaSI_,@function
        .size           $_ZN7cutlass13device_kernelIN5flash19enable_sm80_to_sm89INS1_16FlashAttnBwdSm80INS1_25CollectiveMainloopBwdSm80ILi2ELi2EN4cute5tupleIJNS5_1CILi64EEENS7_ILi128EEES8_EEENS_10bfloat16_tEfNS_4arch4Sm80ELb1ELb0ELb1ELb1ELb0ELb0ELb0ELb0ELi2ELi2ELi4ELi2ELb1EEENS1_24CollectiveEpilogueBwdGQAISA_fSD_Li256ELb1ELb0EEENS1_25SingleTileBwdLPTSchedulerILb1ELi128ELb0EEEEEEEEEvNT_6ParamsE$_ZZN4cuteplIJNS_15ArithmeticTupleIJiiEEEEJNS_1CILi0EEEiiiEEEDaRKNS1_IJDpT_EEERKNS1_IJDpT0_EEEENKUlDpRKT_E_clIJS2_iiiEEEDaSI_,($_ZN7cutlass13device_kernelIN5flash19enable_sm80_to_sm89INS1_16FlashAttnBwdSm80INS1_25CollectiveMainloopBwdSm80ILi2ELi2EN4cute5tupleIJNS5_1CILi64EEENS7_ILi128EEES8_EEENS_10bfloat16_tEfNS_4arch4Sm80ELb1ELb0ELb1ELb1ELb0ELb0ELb0ELb0ELi2ELi2ELi4ELi2ELb1EEENS1_24CollectiveEpilogueBwdGQAISA_fSD_Li256ELb1ELb0EEENS1_25SingleTileBwdLPTSchedulerILb1ELi128ELb0EEEEEEEEEvNT_6ParamsE$_ZZN4cuteplIJNS_1CILi0EEES2_EJiEEEDaRKNS_15ArithmeticTupleIJDpT_EEERKNS3_IJDpT0_EEEENKUlDpRKT_E_clIJiS2_EEEDaSH_ - $_ZN7cutlass13device_kernelIN5flash19enable_sm80_to_sm89INS1_16FlashAttnBwdSm80INS1_25CollectiveMainloopBwdSm80ILi2ELi2EN4cute5tupleIJNS5_1CILi64EEENS7_ILi128EEES8_EEENS_10bfloat16_tEfNS_4arch4Sm80ELb1ELb0ELb1ELb1ELb0ELb0ELb0ELb0ELi2ELi2ELi4ELi2ELb1EEENS1_24CollectiveEpilogueBwdGQAISA_fSD_Li256ELb1ELb0EEENS1_25SingleTileBwdLPTSchedulerILb1ELi128ELb0EEEEEEEEEvNT_6ParamsE$_ZZN4cuteplIJNS_15ArithmeticTupleIJiiEEEEJNS_1CILi0EEEiiiEEEDaRKNS1_IJDpT_EEERKNS1_IJDpT0_EEEENKUlDpRKT_E_clIJS2_iiiEEEDaSI_)
$_ZN7cutlass13device_kernelIN5flash19enable_sm80_to_sm89INS1_16FlashAttnBwdSm80INS1_25CollectiveMainloopBwdSm80ILi2ELi2EN4cute5tupleIJNS5_1CILi64EEENS7_ILi128EEES8_EEENS_10bfloat16_tEfNS_4arch4Sm80ELb1ELb0ELb1ELb1ELb0ELb0ELb0ELb0ELi2ELi2ELi4ELi2ELb1EEENS1_24CollectiveEpilogueBwdGQAISA_fSD_Li256ELb1ELb0EEENS1_25SingleTileBwdLPTSchedulerILb1ELi128ELb0EEEEEEEEEvNT_6ParamsE$_ZZN4cuteplIJNS_15ArithmeticTupleIJiiEEEEJNS_1CILi0EEEiiiEEEDaRKNS1_IJDpT_EEERKNS1_IJDpT0_EEEENKUlDpRKT_E_clIJS2_iiiEEEDaSI_:
[----:B------:R-:W-:Y:S01]  /*9c60*/  IADD3 R7, R1, 0x19c, RZ ;  /* 0x0000019c01077810 */ /* 0x000fe20007ffe0ff */
[----:B------:R-:W-:Y:S01]  /*9c70*/  IMAD.MOV.U32 R80, RZ, RZ, R9 ;  /* 0x000000ffff507224 */ /* 0x000fe200078e0009 */
[----:B------:R-:W-:Y:S01]  /*9c80*/  MOV R78, 0x9cd0 ;  /* 0x00009cd0004e7802 */ /* 0x000fe20000000f00 */
[----:B------:R-:W-:Y:S01]  /*9c90*/  IMAD.MOV.U32 R6, RZ, RZ, R27 ;  /* 0x000000ffff067224 */ /* 0x000fe200078e001b */
[----:B------:R-:W-:Y:S01]  /*9ca0*/  IADD3 R7, R7, c[0x0][0x20], RZ ;  /* 0x0000080007077a10 */ /* 0x000fe20007ffe0ff */
[----:B------:R-:W-:Y:S02]  /*9cb0*/  IMAD.MOV.U32 R9, RZ, RZ, R16 ;  /* 0x000000ffff097224 */ /* 0x000fe400078e0010 */
[----:B------:R-:W-:Y:S05]  /*9cc0*/  CALL.REL.NOINC `($_ZN7cutlass13device_kernelIN5flash19enable_sm80_to_sm89INS1_16FlashAttnBwdSm80INS1_25CollectiveMainloopBwdSm80ILi2ELi2EN4cute5tupleIJNS5_1CILi64EEENS7_ILi128EEES8_EEENS_10bfloat16_tEfNS_4arch4Sm80ELb1ELb0ELb1ELb1ELb0ELb0ELb0ELb0ELi2ELi2ELi4ELi2ELb1EEENS1_24CollectiveEpilogueBwdGQAISA_fSD_Li256ELb1ELb0EEENS1_25SingleTileBwdLPTSchedulerILb1ELi128ELb0EEEEEEEEEvNT_6ParamsE$_ZN4cute5tupleIJNS_15ArithmeticTupleIJiiEEEiiiEEC2ERKS2_RKiS7_S7_) ;  /* 0xffffdb7000007944 */ /* 0x000fea0003c3ffff */
[----:B------:R2:W5:Y:S04]  /*9cd0*/  LDL R16, [R1+0x19c] ;  /* 0x00019c0001107983 */ /* 0x0005680000100800 */
[----:B-1----:R2:W5:Y:S04]  /*9ce0*/  LDL.64 R8, [R1+0x1a8] ;  /* 0x0001a80001087983 */ /* 0x0025680000100a00 */
[----:B------:R2:W5:Y:S01]  /*9cf0*/  LDL.64 R6, [R1+0x1a0] ;  /* 0x0001a00001067983 */ /* 0x0005620000100a00 */
[----:B------:R-:W-:-:S04]  /*9d00*/  MOV R11, 0x0 ;  /* 0x00000000000b7802 */ /* 0x000fc80000000f00 */
[----:B------:R-:W-:Y:S05]  /*9d10*/  RET.REL.NODEC R10 `(_ZN7cutlass13device_kernelIN5flash19enable_sm80_to_sm89INS1_16FlashAttnBwdSm80INS1_25CollectiveMainloopBwdSm80ILi2ELi2EN4cute5tupleIJNS5_1CILi64EEENS7_ILi128EEES8_EEENS_10bfloat16_tEfNS_4arch4Sm80ELb1ELb0ELb1ELb1ELb0ELb0ELb0ELb0ELi2ELi2ELi4ELi2ELb1EEENS1_24CollectiveEpilogueBwdGQAISA_fSD_Li256ELb1ELb0EEENS1_25SingleTileBwdLPTSchedulerILb1ELi128ELb0EEEEEEEEEvNT_6ParamsE) ;  /* 0xffff62e00a007950 */ /* 0x000fea0003c3ffff */
        .type           $_ZN7cutlass13device_kernelIN5flash19enable_sm80_to_sm89INS1_16FlashAttnBwdSm80INS1_25CollectiveMainloopBwdSm80ILi2ELi2EN4cute5tupleIJNS5_1CILi64EEENS7_ILi128EEES8_EEENS_10bfloat16_tEfNS_4arch4Sm80ELb1ELb0ELb1ELb1ELb0ELb0ELb0ELb0ELi2ELi2ELi4ELi2ELb1EEENS1_24CollectiveEpilogueBwdGQAISA_fSD_Li256ELb1ELb0EEENS1_25SingleTileBwdLPTSchedulerILb1ELi128ELb0EEEEEEEEEvNT_6ParamsE$_ZZN4cuteplIJNS_1CILi0EEES2_EJiEEEDaRKNS_15ArithmeticTupleIJDpT_EEERKNS3_IJDpT0_EEEENKUlDpRKT_E_clIJiS2_EEEDaSH_,@function
        .size           $_ZN7cutlass13device_kernelIN5flash19enable_sm80_to_sm89INS1_16FlashAttnBwdSm80INS1_25CollectiveMainloopBwdSm80ILi2ELi2EN4cute5tupleIJNS5_1CILi64EEENS7_ILi128EEES8_EEENS_10bfloat16_tEfNS_4arch4Sm80ELb1ELb0ELb1ELb1ELb0ELb0ELb0ELb0ELi2ELi2ELi4ELi2ELb1EEENS1_24CollectiveEpilogueBwdGQAISA_fSD_Li256ELb1ELb0EEENS1_25SingleTileBwdLPTSchedulerILb1ELi128ELb0EEEEEEEEEvNT_6ParamsE$_ZZN4cuteplIJNS_1CILi0EEES2_EJiEEEDaRKNS_15ArithmeticTupleIJDpT_EEERKNS3_IJDpT0_EEEENKUlDpRKT_E_clIJiS2_EEEDaSH_,($_ZN7cutlass13device_kernelIN5flash19enable_sm80_to_sm89INS1_16FlashAttnBwdSm80INS1_25CollectiveMainloopBwdSm80ILi2ELi2EN4cute5tupleIJNS5_1CILi64EEENS7_ILi128EEES8_EEENS_10bfloat16_tEfNS_4arch4Sm80ELb1ELb0ELb1ELb1ELb0ELb0ELb0ELb0ELi2ELi2ELi4ELi2ELb1EEENS1_24CollectiveEpilogueBwdGQAISA_fSD_Li256ELb1ELb0EEENS1_25SingleTileBwdLPTSchedulerILb1ELi128ELb0EEEEEEEEEvNT_6ParamsE$_ZZN4cuteplIJNS_1CILi0EEES2_EJiS2_EEEDaRKNS_15ArithmeticTupleIJDpT_EEERKNS3_IJDpT0_EEEENKUlDpRKT_E_clIJiS2_EEEDaSH_ - $_ZN7cutlass13device_kernelIN5flash19enable_sm80_to_sm89INS1_16FlashAttnBwdSm80INS1_25CollectiveMainloopBwdSm80ILi2ELi2EN4cute5tupleIJNS5_1CILi64EEENS7_ILi128EEES8_EEENS_10bfloat16_tEfNS_4arch4Sm80ELb1ELb0ELb1ELb1ELb0ELb0ELb0ELb0ELi2ELi2ELi4ELi2ELb1EEENS1_24CollectiveEpilogueBwdGQAISA_fSD_Li256ELb1ELb0EEENS1_25SingleTileBwdLPTSchedulerILb1ELi128ELb0EEEEEEEEEvNT_6ParamsE$_ZZN4cuteplIJNS_1CILi0EEES2_EJiEEEDaRKNS_15ArithmeticTupleIJDpT_EEERKNS3_IJDpT0_EEEENKUlDpRKT_E_clIJiS2_EEEDaSH_)
$_ZN7cutlass13device_kernelIN5flash19enable_sm80_to_sm89INS1_16FlashAttnBwdSm80INS1_25CollectiveMainloopBwdSm80ILi2ELi2EN4cute5tupleIJNS5_1CILi64EEENS7_ILi128EEES8_EEENS_10bfloat16_tEfNS_4arch4Sm80ELb1ELb0ELb1ELb1ELb0ELb0ELb0ELb0ELi2ELi2ELi4ELi2ELb1EEENS1_24CollectiveEpilogueBwdGQAISA_fSD_Li256ELb1ELb0EEENS1_25SingleTileBwdLPTSchedulerILb1ELi128ELb0EEEEEEEEEvNT_6ParamsE$_ZZN4cuteplIJNS_1CILi0EEES2_EJiEEEDaRKNS_15ArithmeticTupleIJDpT_EEERKNS3_IJDpT0_EEEENKUlDpRKT_E_clIJiS2_EEEDaSH_:
[----:B------:R-:W-:Y:S02]  /*9d20*/  IADD3 R6, R1, 0x188, RZ ;  /* 0x0000018801067810 */ /* 0x000fe40007ffe0ff */
[----:B------:R-:W-:Y:S02]  /*9d30*/  MOV R16, 0x9d60 ;  /* 0x00009d6000107802 */ /* 0x000fe40000000f00 */
[----:B------:R-:W-:Y:S02]  /*9d40*/  IADD3 R6, R6, c[0x0][0x20], RZ ;  /* 0x0000080006067a10 */ /* 0x000fe40007ffe0ff */
[----:B------:R-:W-:Y:S05]  /*9d50*/  CALL.REL.NOINC `($_ZN7cutlass13device_kernelIN5flash19enable_sm80_to_sm89INS1_16FlashAttnBwdSm80INS1_25CollectiveMainloopBwdSm80ILi2ELi2EN4cute5tupleIJNS5_1CILi64EEENS7_ILi128EEES8_EEENS_10bfloat16_tEfNS_4arch4Sm80ELb1ELb0ELb1ELb1ELb0ELb0ELb0ELb0ELi2ELi2ELi4ELi2ELb1EEENS1_24CollectiveEpilogueBwdGQAISA_fSD_Li256ELb1ELb0EEENS1_25SingleTileBwdLPTSchedulerILb1ELi128ELb0EEEEEEEEEvNT_6ParamsE$_ZN4cute5tupleIJiNS_1CILi0EEEEEC2ERKiRKS2_) ;  /* 0xffffdcf000007944 */ /* 0x000fea0003c3ffff */
[----:B------:R1:W5:Y:S01]  /*9d60*/  LDL R7, [R1+0x188] ;  /* 0x0001880001077983 */ /* 0x0003620000100800 */
[----:B------:R-:W-:-:S04]  /*9d70*/  MOV R11, 0x0 ;  /* 0x00000000000b7802 */ /* 0x000fc80000000f00 */
[----:B------:R-:W-:Y:S05]  /*9d80*/  RET.REL.NODEC R10 `(_ZN7cutlass13device_kernelIN5flash19enable_sm80_to_sm89INS1_16FlashAttnBwdSm80INS1_25CollectiveMainloopBwdSm80ILi2ELi2EN4cute5tupleIJNS5_1CILi64EEENS7_ILi128EEES8_EEENS_10bfloat16_tEfNS_4arch4Sm80ELb1ELb0ELb1ELb1ELb0ELb0ELb0ELb0ELi2ELi2ELi4ELi2ELb1EEENS1_24CollectiveEpilogueBwdGQAISA_fSD_Li256ELb1ELb0EEENS1_25SingleTileBwdLPTSchedulerILb1ELi128ELb0EEEEEEEEEvNT_6ParamsE) ;  /* 0xffff62700a007950 */ /* 0x000fea0003c3ffff */
        .type           $_ZN7cutlass13device_kernelIN5flash19enable_sm80_to_sm89INS1_16FlashAttnBwdSm80INS1_25CollectiveMainloopBwdSm80ILi2ELi2EN4cute5tupleIJNS5_1CILi64EEENS7_ILi128EEES8_EEENS_10bfloat16_tEfNS_4arch4Sm80ELb1ELb0ELb1ELb1ELb0ELb0ELb0ELb0ELi2ELi2ELi4ELi2ELb1EEENS1_24CollectiveEpilogueBwdGQAISA_fSD_Li256ELb1ELb0EEENS1_25SingleTileBwdLPTSchedulerILb1ELi128ELb0EEEEEEEEEvNT_6ParamsE$_ZZN4cuteplIJNS_1CILi0EEES2_EJiS2_EEEDaRKNS_15ArithmeticTupleIJDpT_EEERKNS3_IJDpT0_EEEENKUlDpRKT_E_clIJiS2_EEEDaSH_,@function
        .size           $_ZN7cutlass13device_kernelIN5flash19enable_sm80_to_sm89INS1_16FlashAttnBwdSm80INS1_25CollectiveMainloopBwdSm80ILi2ELi2EN4cute5tupleIJNS5_1CILi64EEENS7_ILi128EEES8_EEENS_10bfloat16_tEfNS_4arch4Sm80ELb1ELb0ELb1ELb1ELb0ELb0ELb0ELb0ELi2ELi2ELi4ELi2ELb1EEENS1_24CollectiveEpilogueBwdGQAISA_fSD_Li256ELb1ELb0EEENS1_25SingleTileBwdLPTSchedulerILb1ELi128ELb0EEEEEEEEEvNT_6ParamsE$_ZZN4cuteplIJNS_1CILi0EEES2_EJiS2_EEEDaRKNS_15ArithmeticTupleIJDpT_EEERKNS3_IJDpT0_EEEENKUlDpRKT_E_clIJiS2_EEEDaSH_,($_ZN7cutlass13device_kernelIN5flash19enable_sm80_to_sm89INS1_16FlashAttnBwdSm80INS1_25CollectiveMainloopBwdSm80ILi2ELi2EN4cute5tupleIJNS5_1CILi64EEENS7_ILi128EEES8_EEENS_10bfloat16_tEfNS_4arch4Sm80ELb1ELb0ELb1ELb1ELb0ELb0ELb0ELb0ELi2ELi2ELi4ELi2ELb1EEENS1_24CollectiveEpilogueBwdGQAISA_fSD_Li256ELb1ELb0EEENS1_25SingleTileBwdLPTSchedulerILb1ELi128ELb0EEEEEEEEEvNT_6ParamsE$_ZZN4cuteplIJNS_1CILi0EEES2_iEJS2_S2_S2_iEEEDaRKNS_15ArithmeticTupleIJDpT_EEERKNS3_IJDpT0_EEEENKUlDpRKT_E_clIJS2_S2_iiEEEDaSH_ - $_ZN7cutlass13device_kernelIN5flash19enable_sm80_to_sm89INS1_16FlashAttnBwdSm80INS1_25CollectiveMainloopBwdSm80ILi2ELi2EN4cute5tupleIJNS5_1CILi64EEENS7_ILi128EEES8_EEENS_10bfloat16_tEfNS_4arch4Sm80ELb1ELb0ELb1ELb1ELb0ELb0ELb0ELb0ELi2ELi2ELi4ELi2ELb1EEENS1_24CollectiveEpilogueBwdGQAISA_fSD_Li256ELb1ELb0EEENS1_25SingleTileBwdLPTSchedulerILb1ELi128ELb0EEEEEEEEEvNT_6ParamsE$_ZZN4cuteplIJNS_1CILi0EEES2_EJiS2_EEEDaRKNS_15ArithmeticTupleIJDpT_EEERKNS3_IJDpT0_EEEENKUlDpRKT_E_clIJiS2_EEEDaSH_)
$_ZN7cutlass13device_kernelIN5flash19enable_sm80_to_sm89INS1_16FlashAttnBwdSm80INS1_25CollectiveMainloopBwdSm80ILi2ELi2EN4cute5tupleIJNS5_1CILi64EEENS7_ILi128EEES8_EEENS_10bfloat16_tEfNS_4arch4Sm80ELb1ELb0ELb1ELb1ELb0ELb0ELb0ELb0ELi2ELi2ELi4ELi2ELb1EEENS1_24CollectiveEpilogueBwdGQAISA_fSD_Li256ELb1ELb0EEENS1_25SingleTileBwdLPTSchedulerILb1ELi128ELb0EEEEEEEEEvNT_6ParamsE$_ZZN4cuteplIJNS_1CILi0EEES2_EJiS2_EEEDaRKNS_15ArithmeticTupleIJDpT_EEERKNS3_IJDpT0_EEEENKUlDpRKT_E_clIJiS2_EEEDaSH_:
[----:B------:R-:W-:Y:S02]  /*9d90*/  IADD3 R6, R1, 0x188, RZ ;  /* 0x0000018801067810 */ /* 0x000fe40007ffe0ff */
[----:B------:R-:W-:Y:S02]  /*9da0*/  MOV R16, 0x9dd0 ;  /* 0x00009dd000107802 */ /* 0x000fe40000000f00 */
[----:B------:R-:W-:Y:S02]  /*9db0*/  IADD3 R6, R6, c[0x0][0x20], RZ ;  /* 0x0000080006067a10 */ /* 0x000fe40007ffe0ff */
[----:B------:R-:W-:Y:S05]  /*9dc0*/  CALL.REL.NOINC `($_ZN7cutlass13device_kernelIN5flash19enable_sm80_to_sm89INS1_16FlashAttnBwdSm80INS1_25CollectiveMainloopBwdSm80ILi2ELi2EN4cute5tupleIJNS5_1CILi64EEENS7_ILi128EEES8_EEENS_10bfloat16_tEfNS_4arch4Sm80ELb1ELb0ELb1ELb1ELb0ELb0ELb0ELb0ELi2ELi2ELi4ELi2ELb1EEENS1_24CollectiveEpilogueBwdGQAISA_fSD_Li256ELb1ELb0EEENS1_25SingleTileBwdLPTSchedulerILb1ELi128ELb0EEEEEEEEEvNT_6ParamsE$_ZN4cute5tupleIJiNS_1CILi0EEEEEC2ERKiRKS2_) ;  /* 0xffffdc8000007944 */ /* 0x000fea0003c3ffff */
[----:B------:R1:W5:Y:S01]  /*9dd0*/  LDL R200, [R1+0x188] ;  /* 0x0001880001c87983 */ /* 0x0003620000100800 */
[----:B------:R-:W-:-:S04]  /*9de0*/  MOV R11, 0x0 ;  /* 0x00000000000b7802 */ /* 0x000fc80000000f00 */
[----:B------:R-:W-:Y:S05]  /*9df0*/  RET.REL.NODEC R10 `(_ZN7cutlass13device_kernelIN5flash19enable_sm80_to_sm89INS1_16FlashAttnBwdSm80INS1_25CollectiveMainloopBwdSm80ILi2ELi2EN4cute5tupleIJNS5_1CILi64EEENS7_ILi128EEES8_EEENS_10bfloat16_tEfNS_4arch4Sm80ELb1ELb0ELb1ELb1ELb0ELb0ELb0ELb0ELi2ELi2ELi4ELi2ELb1EEENS1_24CollectiveEpilogueBwdGQAISA_fSD_Li256ELb1ELb0EEENS1_25SingleTileBwdLPTSchedulerILb1ELi128ELb0EEEEEEEEEvNT_6ParamsE) ;  /* 0xffff62000a007950 */ /* 0x000fea0003c3ffff */
        .type           $_ZN7cutlass13device_kernelIN5flash19enable_sm80_to_sm89INS1_16FlashAttnBwdSm80INS1_25CollectiveMainloopBwdSm80ILi2ELi2EN4cute5tupleIJNS5_1CILi64EEENS7_ILi128EEES8_EEENS_10bfloat16_tEfNS_4arch4Sm80ELb1ELb0ELb1ELb1ELb0ELb0ELb0ELb0ELi2ELi2ELi4ELi2ELb1EEENS1_24CollectiveEpilogueBwdGQAISA_fSD_Li256ELb1ELb0EEENS1_25SingleTileBwdLPTSchedulerILb1ELi128ELb0EEEEEEEEEvNT_6ParamsE$_ZZN4cuteplIJNS_1CILi0EEES2_iEJS2_S2_S2_iEEEDaRKNS_15ArithmeticTupleIJDpT_EEERKNS3_IJDpT0_EEEENKUlDpRKT_E_clIJS2_S2_iiEEEDaSH_,@function
        .size           $_ZN7cutlass13device_kernelIN5flash19enable_sm80_to_sm89INS1_16FlashAttnBwdSm80INS1_25CollectiveMainloopBwdSm80ILi2ELi2EN4cute5tupleIJNS5_1CILi64EEENS7_ILi128EEES8_EEENS_10bfloat16_tEfNS_4arch4Sm80ELb1ELb0ELb1ELb1ELb0ELb0ELb0ELb0ELi2ELi2ELi4ELi2ELb1EEENS1_24CollectiveEpilogueBwdGQAISA_fSD_Li256ELb1ELb0EEENS1_25SingleTileBwdLPTSchedulerILb1ELi128ELb0EEEEEEEEEvNT_6ParamsE$_ZZN4cuteplIJNS_1CILi0EEES2_iEJS2_S2_S2_iEEEDaRKNS_15ArithmeticTupleIJDpT_EEERKNS3_IJDpT0_EEEENKUlDpRKT_E_clIJS2_S2_iiEEEDaSH_,($_ZN7cutlass13device_kernelIN5flash19enable_sm80_to_sm89INS1_16FlashAttnBwdSm80INS1_25CollectiveMainloopBwdSm80ILi2ELi2EN4cute5tupleIJNS5_1CILi64EEENS7_ILi128EEES8_EEENS_10bfloat16_tEfNS_4arch4Sm80ELb1ELb0ELb1ELb1ELb0ELb0ELb0ELb0ELi2ELi2ELi4ELi2ELb1EEENS1_24CollectiveEpilogueBwdGQAISA_fSD_Li256ELb1ELb0EEENS1_25SingleTileBwdLPTSchedulerILb1ELi128ELb0EEEEEEEEEvNT_6ParamsE$_ZZN4cuteplIJNS_1CILi0EEEiEJS2_S2_iiEEEDaRKNS_15ArithmeticTupleIJDpT_EEERKNS3_IJDpT0_EEEENKUlDpRKT_E_clIJS2_iiiEEEDaSH_ - $_ZN7cutlass13device_kernelIN5flash19enable_sm80_to_sm89INS1_16FlashAttnBwdSm80INS1_25CollectiveMainloopBwdSm80ILi2ELi2EN4cute5tupleIJNS5_1CILi64EEENS7_ILi128EEES8_EEENS_10bfloat16_tEfNS_4arch4Sm80ELb1ELb0ELb1ELb1ELb0ELb0ELb0ELb0ELi2ELi2ELi4ELi2ELb1EEENS1_24CollectiveEpilogueBwdGQAISA_fSD_Li256ELb1ELb0EEENS1_25SingleTileBwdLPTSchedulerILb1ELi128ELb0EEEEEEEEEvNT_6ParamsE$_ZZN4cuteplIJNS_1CILi0EEES2_iEJS2_S2_S2_iEEEDaRKNS_15ArithmeticTupleIJDpT_EEERKNS3_IJDpT0_EEEENKUlDpRKT_E_clIJS2_S2_iiEEEDaSH_)
$_ZN7cutlass13device_kernelIN5flash19enable_sm80_to_sm89INS1_16FlashAttnBwdSm80INS1_25CollectiveMainloopBwdSm80ILi2ELi2EN4cute5tupleIJNS5_1CILi64EEENS7_ILi128EEES8_EEENS_10bfloat16_tEfNS_4arch4Sm80ELb1ELb0ELb1ELb1ELb0ELb0ELb0ELb0ELi2ELi2ELi4ELi2ELb1EEENS1_24CollectiveEpilogueBwdGQAISA_fSD_Li256ELb1ELb0EEENS1_25SingleTileBwdLPTSchedulerILb1ELi128ELb0EEEEEEEEEvNT_6ParamsE$_ZZN4cuteplIJNS_1CILi0EEES2_iEJS2_S2_S2_iEEEDaRKNS_15ArithmeticTupleIJDpT_EEERKNS3_IJDpT0_EEEENKUlDpRKT_E_clIJS2_S2_iiEEEDaSH_:
[----:B------:R-:W-:Y:S02]  /*9e00*/  IADD3 R10, R1, 0x19c, RZ ;  /* 0x0000019c010a7810 */ /* 0x000fe40007ffe0ff */
[----:B------:R-:W-:Y:S02]  /*9e10*/  MOV R18, 0x9e40 ;  /* 0x00009e4000127802 */ /* 0x000fe40000000f00 */
[----:B------:R-:W-:Y:S02]  /*9e20*/  IADD3 R10, R10, c[0x0][0x20], RZ ;  /* 0x000008000a0a7a10 */ /* 0x000fe40007ffe0ff */
[----:B------:R-:W-:Y:S05]  /*9e30*/  CALL.REL.NOINC `($_ZN7cutlass13device_kernelIN5flash19enable_sm80_to_sm89INS1_16FlashAttnBwdSm80INS1_25CollectiveMainloopBwdSm80ILi2ELi2EN4cute5tupleIJNS5_1CILi64EEENS7_ILi128EEES8_EEENS_10bfloat16_tEfNS_4arch4Sm80ELb1ELb0ELb1ELb1ELb0ELb0ELb0ELb0ELi2ELi2ELi4ELi2ELb1EEENS1_24CollectiveEpilogueBwdGQAISA_fSD_Li256ELb1ELb0EEENS1_25SingleTileBwdLPTSchedulerILb1ELi128ELb0EEEEEEEEEvNT_6ParamsE$_ZN4cute5tupleIJNS_1CILi0EEES2_iiEEC2ERKS2_S5_RKiS7_) ;  /* 0xffffdad000007944 */ /* 0x000fea0003c3ffff */
[----:B------:R2:W5:Y:S04]  /*9e40*/  LDL R78, [R1+0x1a0] ;  /* 0x0001a000014e7983 */ /* 0x0005680000100800 */
[----:B-1----:R2:W5:Y:S01]  /*9e50*/  LDL R10, [R1+0x19c] ;  /* 0x00019c00010a7983 */ /* 0x0025620000100800 */
[----:B------:R-:W-:-:S04]  /*9e60*/  MOV R7, 0x0 ;  /* 0x0000000000077802 */ /* 0x000fc80000000f00 */
[----:B------:R-:W-:Y:S05]  /*9e70*/  RET.REL.NODEC R6 `(_ZN7cutlass13device_kernelIN5flash19enable_sm80_to_sm89INS1_16FlashAttnBwdSm80INS1_25CollectiveMainloopBwdSm80ILi2ELi2EN4cute5tupleIJNS5_1CILi64EEENS7_ILi128EEES8_EEENS_10bfloat16_tEfNS_4arch4Sm80ELb1ELb0ELb1ELb1ELb0ELb0ELb0ELb0ELi2ELi2ELi4ELi2ELb1EEENS1_24CollectiveEpilogueBwdGQAISA_fSD_Li256ELb1ELb0EEENS1_25SingleTileBwdLPTSchedulerILb1ELi128ELb0EEEEEEEEEvNT_6ParamsE) ;  /* 0xffff618006007950 */ /* 0x000fea0003c3ffff */
        .type           $_ZN7cutlass13device_kernelIN5flash19enable_sm80_to_sm89INS1_16FlashAttnBwdSm80INS1_25CollectiveMainloopBwdSm80ILi2ELi2EN4cute5tupleIJNS5_1CILi64EEENS7_ILi128EEES8_EEENS_10bfloat16_tEfNS_4arch4Sm80ELb1ELb0ELb1ELb1ELb0ELb0ELb0ELb0ELi2ELi2ELi4ELi2ELb1EEENS1_24CollectiveEpilogueBwdGQAISA_fSD_Li256ELb1ELb0EEENS1_25SingleTileBwdLPTSchedulerILb1ELi128ELb0EEEEEEEEEvNT_6ParamsE$_ZZN4cuteplIJNS_1CILi0EEEiEJS2_S2_iiEEEDaRKNS_15ArithmeticTupleIJDpT_EEERKNS3_IJDpT0_EEEENKUlDpRKT_E_clIJS2_iiiEEEDaSH_,@function
        .size           $_ZN7cutlass13device_kernelIN5flash19enable_sm80_to_sm89INS1_16FlashAttnBwdSm80INS1_25CollectiveMainloopBwdSm80ILi2ELi2EN4cute5tupleIJNS5_1CILi64EEENS7_ILi128EEES8_EEENS_10bfloat16_tEfNS_4arch4Sm80ELb1ELb0ELb1ELb1ELb0ELb0ELb0ELb0ELi2ELi2ELi4ELi2ELb1EEENS1_24CollectiveEpilogueBwdGQAISA_fSD_Li256ELb1ELb0EEENS1_25SingleTileBwdLPTSchedulerILb1ELi128ELb0EEEEEEEEEvNT_6ParamsE$_ZZN4cuteplIJNS_1CILi0EEEiEJS2_S2_iiEEEDaRKNS_15ArithmeticTupleIJDpT_EEERKNS3_IJDpT0_EEEENKUlDpRKT_E_clIJS2_iiiEEEDaSH_,($_ZN7cutlass13device_kernelIN5flash19enable_sm80_to_sm89INS1_16FlashAttnBwdSm80INS1_25CollectiveMainloopBwdSm80ILi2ELi2EN4cute5tupleIJNS5_1CILi64EEENS7_ILi128EEES8_EEENS_10bfloat16_tEfNS_4arch4Sm80ELb1ELb0ELb1ELb1ELb0ELb0ELb0ELb0ELi2ELi2ELi4ELi2ELb1EEENS1_24CollectiveEpilogueBwdGQAISA_fSD_Li256ELb1ELb0EEENS1_25SingleTileBwdLPTSchedulerILb1ELi128ELb0EEEEEEEEEvNT_6ParamsE$_ZZN4cuteplIJiEJNS_1CILi0EEEEEEDaRKNS_15ArithmeticTupleIJDpT_EEERKNS3_IJDpT0_EEEENKUlDpRKT_E_clIJiEEEDaSH_ - $_ZN7cutlass13device_kernelIN5flash19enable_sm80_to_sm89INS1_16FlashAttnBwdSm80INS1_25CollectiveMainloopBwdSm80ILi2ELi2EN4cute5tupleIJNS5_1CILi64EEENS7_ILi128EEES8_EEENS_10bfloat16_tEfNS_4arch4Sm80ELb1ELb0ELb1ELb1ELb0ELb0ELb0ELb0ELi2ELi2ELi4ELi2ELb1EEENS1_24CollectiveEpilogueBwdGQAISA_fSD_Li256ELb1ELb0EEENS1_25SingleTileBwdLPTSchedulerILb1ELi128ELb0EEEEEEEEEvNT_6ParamsE$_ZZN4cuteplIJNS_1CILi0EEEiEJS2_S2_iiEEEDaRKNS_15ArithmeticTupleIJDpT_EEERKNS3_IJDpT0_EEEENKUlDpRKT_E_clIJS2_iiiEEEDaSH_)
$_ZN7cutlass13device_kernelIN5flash19enable_sm80_to_sm89INS1_16FlashAttnBwdSm80INS1_25CollectiveMainloopBwdSm80ILi2ELi2EN4cute5tupleIJNS5_1CILi64EEENS7_ILi128EEES8_EEENS_10bfloat16_tEfNS_4arch4Sm80ELb1ELb0ELb1ELb1ELb0ELb0ELb0ELb0ELi2ELi2ELi4ELi2ELb1EEENS1_24CollectiveEpilogueBwdGQAISA_fSD_Li256ELb1ELb0EEENS1_25SingleTileBwdLPTSchedulerILb1ELi128ELb0EEEEEEEEEvNT_6ParamsE$_ZZN4cuteplIJNS_1CILi0EEEiEJS2_S2_iiEEEDaRKNS_15ArithmeticTupleIJDpT_EEERKNS3_IJDpT0_EEEENKUlDpRKT_E_clIJS2_iiiEEEDaSH_:
[----:B------:R-:W-:Y:S01]  /*9e80*/  IADD3 R7, R1, 0x19c, RZ ;  /* 0x0000019c01077810 */ /* 0x000fe20007ffe0ff */
[----:B------:R-:W-:Y:S01]  /*9e90*/  IMAD.MOV.U32 R78, RZ, RZ, R6 ;  /* 0x000000ffff4e7224 */ /* 0x000fe200078e0006 */
[----:B------:R-:W-:Y:S01]  /*9ea0*/  MOV R18, 0x9ee0 ;  /* 0x00009ee000127802 */ /* 0x000fe20000000f00 */
[----:B------:R-:W-:Y:S01]  /*9eb0*/  IMAD.MOV.U32 R6, RZ, RZ, R27 ;  /* 0x000000ffff067224 */ /* 0x000fe200078e001b */
[----:B------:R-:W-:Y:S02]  /*9ec0*/  IADD3 R7, R7, c[0x0][0x20], RZ ;  /* 0x0000080007077a10 */ /* 0x000fe40007ffe0ff */
[----:B------:R-:W-:Y:S05]  /*9ed0*/  CALL.REL.NOINC `($_ZN7cutlass13device_kernelIN5flash19enable_sm80_to_sm89INS1_16FlashAttnBwdSm80INS1_25CollectiveMainloopBwdSm80ILi2ELi2EN4cute5tupleIJNS5_1CILi64EEENS7_ILi128EEES8_EEENS_10bfloat16_tEfNS_4arch4Sm80ELb1ELb0ELb1ELb1ELb0ELb0ELb0ELb0ELi2ELi2ELi4ELi2ELb1EEENS1_24CollectiveEpilogueBwdGQAISA_fSD_Li256ELb1ELb0EEENS1_25SingleTileBwdLPTSchedulerILb1ELi128ELb0EEEEEEEEEvNT_6ParamsE$_ZN4cute5tupleIJNS_1CILi0EEEiiiEEC2ERKS2_RKiS7_S7_) ;  /* 0xffffdad000007944 */ /* 0x000fea0003c3ffff */
[----:B------:R1:W5:Y:S04]  /*9ee0*/  LDL R18, [R1+0x19c] ;  /* 0x00019c0001127983 */ /* 0x0003680000100800 */
[----:B------:R1:W5:Y:S01]  /*9ef0*/  LDL.64 R6, [R1+0x1a0] ;  /* 0x0001a00001067983 */ /* 0x0003620000100a00 */
[----:B------:R-:W-:-:S04]  /*9f00*/  MOV R11, 0x0 ;  /* 0x00000000000b7802 */ /* 0x000fc80000000f00 */
[----:B------:R-:W-:Y:S05]  /*9f10*/  RET.REL.NODEC R10 `(_ZN7cutlass13device_kernelIN5flash19enable_sm80_to_sm89INS1_16FlashAttnBwdSm80INS1_25CollectiveMainloopBwdSm80ILi2ELi2EN4cute5tupleIJNS5_1CILi64EEENS7_ILi128EEES8_EEENS_10bfloat16_tEfNS_4arch4Sm80ELb1ELb0ELb1ELb1ELb0ELb0ELb0ELb0ELi2ELi2ELi4ELi2ELb1EEENS1_24CollectiveEpilogueBwdGQAISA_fSD_Li256ELb1ELb0EEENS1_25SingleTileBwdLPTSchedulerILb1ELi128ELb0EEEEEEEEEvNT_6ParamsE) ;  /* 0xffff60e00a007950 */ /* 0x000fea0003c3ffff */
        .type           $_ZN7cutlass13device_kernelIN5flash19enable_sm80_to_sm89INS1_16FlashAttnBwdSm80INS1_25CollectiveMainloopBwdSm80ILi2ELi2EN4cute5tupleIJNS5_1CILi64EEENS7_ILi128EEES8_EEENS_10bfloat16_tEfNS_4arch4Sm80ELb1ELb0ELb1ELb1ELb0ELb0ELb0ELb0ELi2ELi2ELi4ELi2ELb1EEENS1_24CollectiveEpilogueBwdGQAISA_fSD_Li256ELb1ELb0EEENS1_25SingleTileBwdLPTSchedulerILb1ELi128ELb0EEEEEEEEEvNT_6ParamsE$_ZZN4cuteplIJiEJNS_1CILi0EEEEEEDaRKNS_15ArithmeticTupleIJDpT_EEERKNS3_IJDpT0_EEEENKUlDpRKT_E_clIJiEEEDaSH_,@function
        .size           $_ZN7cutlass13device_kernelIN5flash19enable_sm80_to_sm89INS1_16FlashAttnBwdSm80INS1_25CollectiveMainloopBwdSm80ILi2ELi2EN4cute5tupleIJNS5_1CILi64EEENS7_ILi128EEES8_EEENS_10bfloat16_tEfNS_4arch4Sm80ELb1ELb0ELb1ELb1ELb0ELb0ELb0ELb0ELi2ELi2ELi4ELi2ELb1EEENS1_24CollectiveEpilogueBwdGQAISA_fSD_Li256ELb1ELb0EEENS1_25SingleTileBwdLPTSchedulerILb1ELi128ELb0EEEEEEEEEvNT_6ParamsE$_ZZN4cuteplIJiEJNS_1CILi0EEEEEEDaRKNS_15ArithmeticTupleIJDpT_EEERKNS3_IJDpT0_EEEENKUlDpRKT_E_clIJiEEEDaSH_,($_ZN7cutlass13device_kernelIN5flash19enable_sm80_to_sm89INS1_16FlashAttnBwdSm80INS1_25CollectiveMainloopBwdSm80ILi2ELi2EN4cute5tupleIJNS5_1CILi64EEENS7_ILi128EEES8_EEENS_10bfloat16_tEfNS_4arch4Sm80ELb1ELb0ELb1ELb1ELb0ELb0ELb0ELb0ELi2ELi2ELi4ELi2ELb1EEENS1_24CollectiveEpilogueBwdGQAISA_fSD_Li256ELb1ELb0EEENS1_25SingleTileBwdLPTSchedulerILb1ELi128ELb0EEEEEEEEEvNT_6ParamsE$_ZZN4cuteplIJiEJNS_1CILi0EEEiEEEDaRKNS_15ArithmeticTupleIJDpT_EEERKNS3_IJDpT0_EEEENKUlDpRKT_E_clIJiiEEEDaSH_ - $_ZN7cutlass13device_kernelIN5flash19enable_sm80_to_sm89INS1_16FlashAttnBwdSm80INS1_25CollectiveMainloopBwdSm80ILi2ELi2EN4cute5tupleIJNS5_1CILi64EEENS7_ILi128EEES8_EEENS_10bfloat16_tEfNS_4arch4Sm80ELb1ELb0ELb1ELb1ELb0ELb0ELb0ELb0ELi2ELi2ELi4ELi2ELb1EEENS1_24CollectiveEpilogueBwdGQAISA_fSD_Li256ELb1ELb0EEENS1_25SingleTileBwdLPTSchedulerILb1ELi128ELb0EEEEEEEEEvNT_6ParamsE$_ZZN4cuteplIJiEJNS_1CILi0EEEEEEDaRKNS_15ArithmeticTupleIJDpT_EEERKNS3_IJDpT0_EEEENKUlDpRKT_E_clIJiEEEDaSH_)
$_ZN7cutlass13device_kernelIN5flash19enable_sm80_to_sm89INS1_16FlashAttnBwdSm80INS1_25CollectiveMainloopBwdSm80ILi2ELi2EN4cute5tupleIJNS5_1CILi64EEENS7_ILi128EEES8_EEENS_10bfloat16_tEfNS_4arch4Sm80ELb1ELb0ELb1ELb1ELb0ELb0ELb0ELb0ELi2ELi2ELi4ELi2ELb1EEENS1_24CollectiveEpilogueBwdGQAISA_fSD_Li256ELb1ELb0EEENS1_25SingleTileBwdLPTSchedulerILb1ELi128ELb0EEEEEEEEEvNT_6ParamsE$_ZZN4cuteplIJiEJNS_1CILi0EEEEEEDaRKNS_15ArithmeticTupleIJDpT_EEERKNS3_IJDpT0_EEEENKUlDpRKT_E_clIJiEEEDaSH_:
[----:B------:R-:W-:Y:S02]  /*9f20*/  IADD3 R6, R1, 0x188, RZ ;  /* 0x0000018801067810 */ /* 0x000fe40007ffe0ff */
[----:B------:R-:W-:Y:S02]  /*9f30*/  MOV R16, 0x9f60 ;  /* 0x00009f6000107802 */ /* 0x000fe40000000f00 */
[----:B------:R-:W-:Y:S02]  /*9f40*/  IADD3 R6, R6, c[0x0][0x20], RZ ;  /* 0x0000080006067a10 */ /* 0x000fe40007ffe0ff */
[----:B------:R-:W-:Y:S05]  /*9f50*/  CALL.REL.NOINC `($_ZN7cutlass13device_kernelIN5flash19enable_sm80_to_sm89INS1_16FlashAttnBwdSm80INS1_25CollectiveMainloopBwdSm80ILi2ELi2EN4cute5tupleIJNS5_1CILi64EEENS7_ILi128EEES8_EEENS_10bfloat16_tEfNS_4arch4Sm80ELb1ELb0ELb1ELb1ELb0ELb0ELb0ELb0ELi2ELi2ELi4ELi2ELb1EEENS1_24CollectiveEpilogueBwdGQAISA_fSD_Li256ELb1ELb0EEENS1_25SingleTileBwdLPTSchedulerILb1ELi128ELb0EEEEEEEEEvNT_6ParamsE$_ZN4cute5tupleIJiEEC2ERKi) ;  /* 0xffffdaa000007944 */ /* 0x000fea0003c3ffff */
[----:B------:R1:W5:Y:S01]  /*9f60*/  LDL R6, [R1+0x188] ;  /* 0x0001880001067983 */ /* 0x0003620000100800 */
[----:B------:R-:W-:-:S04]  /*9f70*/  MOV R21, 0x0 ;  /* 0x0000000000157802 */ /* 0x000fc80000000f00 */
[----:B------:R-:W-:Y:S05]  /*9f80*/  RET.REL.NODEC R20 `(_ZN7cutlass13device_kernelIN5flash19enable_sm80_to_sm89INS1_16FlashAttnBwdSm80INS1_25CollectiveMainloopBwdSm80ILi2ELi2EN4cute5tupleIJNS5_1CILi64EEENS7_ILi128EEES8_EEENS_10bfloat16_tEfNS_4arch4Sm80ELb1ELb0ELb1ELb1ELb0ELb0ELb0ELb0ELi2ELi2ELi4ELi2ELb1EEENS1_24CollectiveEpilogueBwdGQAISA_fSD_Li256ELb1ELb0EEENS1_25SingleTileBwdLPTSchedulerILb1ELi128ELb0EEEEEEEEEvNT_6ParamsE) ;  /* 0xffff607014007950 */ /* 0x000fea0003c3ffff */
        .type           $_ZN7cutlass13device_kernelIN5flash19enable_sm80_to_sm89INS1_16FlashAttnBwdSm80INS1_25CollectiveMainloopBwdSm80ILi2ELi2EN4cute5tupleIJNS5_1CILi64EEENS7_ILi128EEES8_EEENS_10bfloat16_tEfNS_4arch4Sm80ELb1ELb0ELb1ELb1ELb0ELb0ELb0ELb0ELi2ELi2ELi4ELi2ELb1EEENS1_24CollectiveEpilogueBwdGQAISA_fSD_Li256ELb1ELb0EEENS1_25SingleTileBwdLPTSchedulerILb1ELi128ELb0EEEEEEEEEvNT_6ParamsE$_ZZN4cuteplIJiEJNS_1CILi0EEEiEEEDaRKNS_15ArithmeticTupleIJDpT_EEERKNS3_IJDpT0_EEEENKUlDpRKT_E_clIJiiEEEDaSH_,@function
        .size           $_ZN7cutlass13device_kernelIN5flash19enable_sm80_to_sm89INS1_16FlashAttnBwdSm80INS1_25CollectiveMainloopBwdSm80ILi2ELi2EN4cute5tupleIJNS5_1CILi64EEENS7_ILi128EEES8_EEENS_10bfloat16_tEfNS_4arch4Sm80ELb1ELb0ELb1ELb1ELb0ELb0ELb0ELb0ELi2ELi2ELi4ELi2ELb1EEENS1_24CollectiveEpilogueBwdGQAISA_fSD_Li256ELb1ELb0EEENS1_25SingleTileBwdLPTSchedulerILb1ELi128ELb0EEEEEEEEEvNT_6ParamsE$_ZZN4cuteplIJiEJNS_1CILi0EEEiEEEDaRKNS_15ArithmeticTupleIJDpT_EEERKNS3_IJDpT0_EEEENKUlDpRKT_E_clIJiiEEEDaSH_,($_ZN7cutlass13device_kernelIN5flash19enable_sm80_to_sm89INS1_16FlashAttnBwdSm80INS1_25CollectiveMainloopBwdSm80ILi2ELi2EN4cute5tupleIJNS5_1CILi64EEENS7_ILi128EEES8_EEENS_10bfloat16_tEfNS_4arch4Sm80ELb1ELb0ELb1ELb1ELb0ELb0ELb0ELb0ELi2ELi2ELi4ELi2ELb1EEENS1_24CollectiveEpilogueBwdGQAISA_fSD_Li256ELb1ELb0EEENS1_25SingleTileBwdLPTSchedulerILb1ELi128ELb0EEEEEEEEEvNT_6ParamsE$_ZZN4cuteplIJiiEJNS_1CILi0EEES2_EEEDaRKNS_15ArithmeticTupleIJDpT_EEERKNS3_IJDpT0_EEEENKUlDpRKT_E_clIJiiEEEDaSH_ - $_ZN7cutlass13device_kernelIN5flash19enable_sm80_to_sm89INS1_16FlashAttnBwdSm80INS1_25CollectiveMainloopBwdSm80ILi2ELi2EN4cute5tupleIJNS5_1CILi64EEENS7_ILi128EEES8_EEENS_10bfloat16_tEfNS_4arch4Sm80ELb1ELb0ELb1ELb1ELb0ELb0ELb0ELb0ELi2ELi2ELi4ELi2ELb1EEENS1_24CollectiveEpilogueBwdGQAISA_fSD_Li256ELb1ELb0EEENS1_25SingleTileBwdLPTSchedulerILb1ELi128ELb0EEEEEEEEEvNT_6ParamsE$_ZZN4cuteplIJiEJNS_1CILi0EEEiEEEDaRKNS_15ArithmeticTupleIJDpT_EEERKNS3_IJDpT0_EEEENKUlDpRKT_E_clIJiiEEEDaSH_)
$_ZN7cutlass13device_kernelIN5flash19enable_sm80_to_sm89INS1_16FlashAttnBwdSm80INS1_25CollectiveMainloopBwdSm80ILi2ELi2EN4cute5tupleIJNS5_1CILi64EEENS7_ILi128EEES8_EEENS_10bfloat16_tEfNS_4arch4Sm80ELb1ELb0ELb1ELb1ELb0ELb0ELb0ELb0ELi2ELi2ELi4ELi2ELb1EEENS1_24CollectiveEpilogueBwdGQAISA_fSD_Li256ELb1ELb0EEENS1_25SingleTileBwdLPTSchedulerILb1ELi128ELb0EEEEEEEEEvNT_6ParamsE$_ZZN4cuteplIJiEJNS_1CILi0EEEiEEEDaRKNS_15ArithmeticTupleIJDpT_EEERKNS3_IJDpT0_EEEENKUlDpRKT_E_clIJiiEEEDaSH_:
[----:B------:R-:W-:Y:S02]  /*9f90*/  IADD3 R7, R1, 0x19c, RZ ;  /* 0x0000019c01077810 */ /* 0x000fe40007ffe0ff */
[----:B------:R-:W-:Y:S02]  /*9fa0*/  MOV R8, 0x9fd0 ;  /* 0x00009fd000087802 */ /* 0x000fe40000000f00 */
[----:B------:R-:W-:Y:S02]  /*9fb0*/  IADD3 R7, R7, c[0x0][0x20], RZ ;  /* 0x0000080007077a10 */ /* 0x000fe40007ffe0ff */
[----:B------:R-:W-:Y:S05]  /*9fc0*/  CALL.REL.NOINC `($_ZN7cutlass13device_kernelIN5flash19enable_sm80_to_sm89INS1_16FlashAttnBwdSm80INS1_25CollectiveMainloopBwdSm80ILi2ELi2EN4cute5tupleIJNS5_1CILi64EEENS7_ILi128EEES8_EEENS_10bfloat16_tEfNS_4arch4Sm80ELb1ELb0ELb1ELb1ELb0ELb0ELb0ELb0ELi2ELi2ELi4ELi2ELb1EEENS1_24CollectiveEpilogueBwdGQAISA_fSD_Li256ELb1ELb0EEENS1_25SingleTileBwdLPTSchedulerILb1ELi128ELb0EEEEEEEEEvNT_6ParamsE$_ZN4cute5tupleIJiiEEC2ERKiS3_) ;  /* 0xffffdad000007944 */ /* 0x000fea0003c3ffff */
[----:B-1----:R1:W5:Y:S04]  /*9fd0*/  LDL R16, [R1+0x1a0] ;  /* 0x0001a00001107983 */ /* 0x0023680000100800 */
[----:B------:R1:W5:Y:S01]  /*9fe0*/  LDL R6, [R1+0x19c] ;  /* 0x00019c0001067983 */ /* 0x0003620000100800 */
[----:B------:R-:W-:Y:S02]  /*9ff0*/  MOV R8, R18 ;  /* 0x0000001200087202 */ /* 0x000fe40000000f00 */
[----:B------:R-:W-:-:S04]  /*a000*/  MOV R9, 0x0 ;  /* 0x0000000000097802 */ /* 0x000fc80000000f00 */
[----:B------:R-:W-:Y:S05]  /*a010*/  RET.REL.NODEC R8 `(_ZN7cutlass13device_kernelIN5flash19enable_sm80_to_sm89INS1_16FlashAttnBwdSm80INS1_25CollectiveMainloopBwdSm80ILi2ELi2EN4cute5tupleIJNS5_1CILi64EEENS7_ILi128EEES8_EEENS_10bfloat16_tEfNS_4arch4Sm80ELb1ELb0ELb1ELb1ELb0ELb0ELb0ELb0ELi2ELi2ELi4ELi2ELb1EEENS1_24CollectiveEpilogueBwdGQAISA_fSD_Li256ELb1ELb0EEENS1_25SingleTileBwdLPTSchedulerILb1ELi128ELb0EEEEEEEEEvNT_6ParamsE) ;  /* 0xffff5fe008007950 */ /* 0x000fea0003c3ffff */
        .type           $_ZN7cutlass13device_kernelIN5flash19enable_sm80_to_sm89INS1_16FlashAttnBwdSm80INS1_25CollectiveMainloopBwdSm80ILi2ELi2EN4cute5tupleIJNS5_1CILi64EEENS7_ILi128EEES8_EEENS_10bfloat16_tEfNS_4arch4Sm80ELb1ELb0ELb1ELb1ELb0ELb0ELb0ELb0ELi2ELi2ELi4ELi2ELb1EEENS1_24CollectiveEpilogueBwdGQAISA_fSD_Li256ELb1ELb0EEENS1_25SingleTileBwdLPTSchedulerILb1ELi128ELb0EEEEEEEEEvNT_6ParamsE$_ZZN4cuteplIJiiEJNS_1CILi0EEES2_EEEDaRKNS_15ArithmeticTupleIJDpT_EEERKNS3_IJDpT0_EEEENKUlDpRKT_E_clIJiiEEEDaSH_,@function
        .size           $_ZN7cutlass13device_kernelIN5flash19enable_sm80_to_sm89INS1_16FlashAttnBwdSm80INS1_25CollectiveMainloopBwdSm80ILi2ELi2EN4cute5tupleIJNS5_1CILi64EEENS7_ILi128EEES8_EEENS_10bfloat16_tEfNS_4arch4Sm80ELb1ELb0ELb1ELb1ELb0ELb0ELb0ELb0ELi2ELi2ELi4ELi2ELb1EEENS1_24CollectiveEpilogueBwdGQAISA_fSD_Li256ELb1ELb0EEENS1_25SingleTileBwdLPTSchedulerILb1ELi128ELb0EEEEEEEEEvNT_6ParamsE$_ZZN4cuteplIJiiEJNS_1CILi0EEES2_EEEDaRKNS_15ArithmeticTupleIJDpT_EEERKNS3_IJDpT0_EEEENKUlDpRKT_E_clIJiiEEEDaSH_,($_ZN7cutlass13device_kernelIN5flash19enable_sm80_to_sm89INS1_16FlashAttnBwdSm80INS1_25CollectiveMainloopBwdSm80ILi2ELi2EN4cute5tupleIJNS5_1CILi64EEENS7_ILi128EEES8_EEENS_10bfloat16_tEfNS_4arch4Sm80ELb1ELb0ELb1ELb1ELb0ELb0ELb0ELb0ELi2ELi2ELi4ELi2ELb1EEENS1_24CollectiveEpilogueBwdGQAISA_fSD_Li256ELb1ELb0EEENS1_25SingleTileBwdLPTSchedulerILb1ELi128ELb0EEEEEEEEEvNT_6ParamsE$_ZZN5flash25CollectiveMainloopBwdSm80ILi2ELi2EN4cute5tupleIJNS1_1CILi64EEENS3_ILi128EEES4_EEEN7cutlass10bfloat16_tEfNS7_4arch4Sm80ELb1ELb0ELb1ELb1ELb0ELb0ELb0ELb0ELi2ELi2ELi4ELi2ELb1EE3mmaINS_16FlashAttnBwdSm80ISB_NS_24CollectiveEpilogueBwdGQAIS6_fSA_Li256ELb1ELb0EEENS_25SingleTileBwdLPTSchedulerILb1ELi128ELb0EEEE13SharedStorageENS1_6TensorINS1_11ArrayEngineIfLm32EEENS1_6LayoutINS2_IJNS2_IJNS3_ILi2EEESO_EEESO_NS3_ILi4EEEEEENS2_IJNS2_IJNS3_ILi1EEESO_EEESQ_NS3_ILi8EEEEEEEEEEEEbRKNSB_6ParamsERT0_S12_iNS2_IJiiiEEERT_ENKUliiE0_clEii - $_ZN7cutlass13device_kernelIN5flash19enable_sm80_to_sm89INS1_16FlashAttnBwdSm80INS1_25CollectiveMainloopBwdSm80ILi2ELi2EN4cute5tupleIJNS5_1CILi64EEENS7_ILi128EEES8_EEENS_10bfloat16_tEfNS_4arch4Sm80ELb1ELb0ELb1ELb1ELb0ELb0ELb0ELb0ELi2ELi2ELi4ELi2ELb1EEENS1_24CollectiveEpilogueBwdGQAISA_fSD_Li256ELb1ELb0EEENS1_25SingleTileBwdLPTSchedulerILb1ELi128ELb0EEEEEEEEEvNT_6ParamsE$_ZZN4cuteplIJiiEJNS_1CILi0EEES2_EEEDaRKNS_15ArithmeticTupleIJDpT_EEERKNS3_IJDpT0_EEEENKUlDpRKT_E_clIJiiEEEDaSH_)
$_ZN7cutlass13device_kernelIN5flash19enable_sm80_to_sm89INS1_16FlashAttnBwdSm80INS1_25CollectiveMainloopBwdSm80ILi2ELi2EN4cute5tupleIJNS5_1CILi64EEENS7_ILi128EEES8_EEENS_10bfloat16_tEfNS_4arch4Sm80ELb1ELb0ELb1ELb1ELb0ELb0ELb0ELb0ELi2ELi2ELi4ELi2ELb1EEENS1_24CollectiveEpilogueBwdGQAISA_fSD_Li256ELb1ELb0EEENS1_25SingleTileBwdLPTSchedulerILb1ELi128ELb0EEEEEEEEEvNT_6ParamsE$_ZZN4cuteplIJiiEJNS_1CILi0EEES2_EEEDaRKNS_15ArithmeticTupleIJDpT_EEERKNS3_IJDpT0_EEEENKUlDpRKT_E_clIJiiEEEDaSH_:
[----:B------:R-:W-:Y:S01]  /*a020*/  IADD3 R7, R1, 0x188, RZ ;  /* 0x0000018801077810 */ /* 0x000fe20007ffe0ff */
[----:B------:R-:W-:Y:S01]  /*a030*/  IMAD.MOV.U32 R6, RZ, RZ, R4 ;  /* 0x000000ffff067224 */ /* 0x000fe200078e0004 */
[----:B------:R-:W-:Y:S02]  /*a040*/  MOV R8, 0xa070 ;  /* 0x0000a07000087802 */ /* 0x000fe40000000f00 */
[----:B------:R-:W-:Y:S02]  /*a050*/  IADD3 R7, R7, c[0x0][0x20], RZ ;  /* 0x0000080007077a10 */ /* 0x000fe40007ffe0ff */
[----:B------:R-:W-:Y:S05]  /*a060*/  CALL.REL.NOINC `($_ZN7cutlass13device_kernelIN5flash19enable_sm80_to_sm89INS1_16FlashAttnBwdSm80INS1_25CollectiveMainloopBwdSm80ILi2ELi2EN4cute5tupleIJNS5_1CILi64EEENS7_ILi128EEES8_EEENS_10bfloat16_tEfNS_4arch4Sm80ELb1ELb0ELb1ELb1ELb0ELb0ELb0ELb0ELi2ELi2ELi4ELi2ELb1EEENS1_24CollectiveEpilogueBwdGQAISA_fSD_Li256ELb1ELb0EEENS1_25SingleTileBwdLPTSchedulerILb1ELi128ELb0EEEEEEEEEvNT_6ParamsE$_ZN4cute5tupleIJiiEEC2ERKiS3_) ;  /* 0xffffda3000007944 */ /* 0x000fea0003c3ffff */
[----:B------:R2:W5:Y:S01]  /*a070*/  LDL R21, [R1+0x188] ;  /* 0x0001880001157983 */ /* 0x0005620000100800 */
[----:B-1----:R-:W-:Y:S02]  /*a080*/  MOV R6, R18 ;  /* 0x0000001200067202 */ /* 0x002fe40000000f00 */
[----:B------:R-:W-:-:S04]  /*a090*/  MOV R7, 0x0 ;  /* 0x0000000000077802 */ /* 0x000fc80000000f00 */
[----:B------:R-:W-:Y:S05]  /*a0a0*/  RET.REL.NODEC R6 `(_ZN7cutlass13device_kernelIN5flash19enable_sm80_to_sm89INS1_16FlashAttnBwdSm80INS1_25CollectiveMainloopBwdSm80ILi2ELi2EN4cute5tupleIJNS5_1CILi64EEENS7_ILi128EEES8_EEENS_10bfloat16_tEfNS_4arch4Sm80ELb1ELb0ELb1ELb1ELb0ELb0ELb0ELb0ELi2ELi2ELi4ELi2ELb1EEENS1_24CollectiveEpilogueBwdGQAISA_fSD_Li256ELb1ELb0EEENS1_25SingleTileBwdLPTSchedulerILb1ELi128ELb0EEEEEEEEEvNT_6ParamsE) ;  /* 0xffff5f5006007950 */ /* 0x000fea0003c3ffff */
        .type           $_ZN7cutlass13device_kernelIN5flash19enable_sm80_to_sm89INS1_16FlashAttnBwdSm80INS1_25CollectiveMainloopBwdSm80ILi2ELi2EN4cute5tupleIJNS5_1CILi64EEENS7_ILi128EEES8_EEENS_10bfloat16_tEfNS_4arch4Sm80ELb1ELb0ELb1ELb1ELb0ELb0ELb0ELb0ELi2ELi2ELi4ELi2ELb1EEENS1_24CollectiveEpilogueBwdGQAISA_fSD_Li256ELb1ELb0EEENS1_25SingleTileBwdLPTSchedulerILb1ELi128ELb0EEEEEEEEEvNT_6ParamsE$_ZZN5flash25CollectiveMainloopBwdSm80ILi2ELi2EN4cute5tupleIJNS1_1CILi64EEENS3_ILi128EEES4_EEEN7cutlass10bfloat16_tEfNS7_4arch4Sm80ELb1ELb0ELb1ELb1ELb0ELb0ELb0ELb0ELi2ELi2ELi4ELi2ELb1EE3mmaINS_16FlashAttnBwdSm80ISB_NS_24CollectiveEpilogueBwdGQAIS6_fSA_Li256ELb1ELb0EEENS_25SingleTileBwdLPTSchedulerILb1ELi128ELb0EEEE13SharedStorageENS1_6TensorINS1_11ArrayEngineIfLm32EEENS1_6LayoutINS2_IJNS2_IJNS3_ILi2EEESO_EEESO_NS3_ILi4EEEEEENS2_IJNS2_IJNS3_ILi1EEESO_EEESQ_NS3_ILi8EEEEEEEEEEEEbRKNSB_6ParamsERT0_S12_iNS2_IJiiiEEERT_ENKUliiE0_clEii,@function
        .size           $_ZN7cutlass13device_kernelIN5flash19enable_sm80_to_sm89INS1_16FlashAttnBwdSm80INS1_25CollectiveMainloopBwdSm80ILi2ELi2EN4cute5tupleIJNS5_1CILi64EEENS7_ILi128EEES8_EEENS_10bfloat16_tEfNS_4arch4Sm80ELb1ELb0ELb1ELb1ELb0ELb0ELb0ELb0ELi2ELi2ELi4ELi2ELb1EEENS1_24CollectiveEpilogueBwdGQAISA_fSD_Li256ELb1ELb0EEENS1_25SingleTileBwdLPTSchedulerILb1ELi128ELb0EEEEEEEEEvNT_6ParamsE$_ZZN5flash25CollectiveMainloopBwdSm80ILi2ELi2EN4cute5tupleIJNS1_1CILi64EEENS3_ILi128EEES4_EEEN7cutlass10bfloat16_tEfNS7_4arch4Sm80ELb1ELb0ELb1ELb1ELb0ELb0ELb0ELb0ELi2ELi2ELi4ELi2ELb1EE3mmaINS_16FlashAttnBwdSm80ISB_NS_24CollectiveEpilogueBwdGQAIS6_fSA_Li256ELb1ELb0EEENS_25SingleTileBwdLPTSchedulerILb1ELi128ELb0EEEE13SharedStorageENS1_6TensorINS1_11ArrayEngineIfLm32EEENS1_6LayoutINS2_IJNS2_IJNS3_ILi2EEESO_EEESO_NS3_ILi4EEEEEENS2_IJNS2_IJNS3_ILi1EEESO_EEESQ_NS3_ILi8EEEEEEEEEEEEbRKNSB_6ParamsERT0_S12_iNS2_IJiiiEEERT_ENKUliiE0_clEii,($_ZN7cutlass13device_kernelIN5flash19enable_sm80_to_sm89INS1_16FlashAttnBwdSm80INS1_25CollectiveMainloopBwdSm80ILi2ELi2EN4cute5tupleIJNS5_1CILi64EEENS7_ILi128EEES8_EEENS_10bfloat16_tEfNS_4arch4Sm80ELb1ELb0ELb1ELb1ELb0ELb0ELb0ELb0ELi2ELi2ELi4ELi2ELb1EEENS1_24CollectiveEpilogueBwdGQAISA_fSD_Li256ELb1ELb0EEENS1_25SingleTileBwdLPTSchedulerILb1ELi128ELb0EEEEEEEEEvNT_6ParamsE$_ZZN5flash25CollectiveMainloopBwdSm80ILi2ELi2EN4cute5tupleIJNS1_1CILi64EEENS3_ILi128EEES4_EEEN7cutlass10bfloat16_tEfNS7_4arch4Sm80ELb1ELb0ELb1ELb1ELb0ELb0ELb0ELb0ELi2ELi2ELi4ELi2ELb1EE3mmaINS_16FlashAttnBwdSm80ISB_NS_24CollectiveEpilogueBwdGQAIS6_fSA_Li256ELb1ELb0EEENS_25SingleTileBwdLPTSchedulerILb1ELi128ELb0EEEE13SharedStorageENS1_6TensorINS1_11ArrayEngineIfLm32EEENS1_6LayoutINS2_IJNS2_IJNS3_ILi2EEESO_EEESO_NS3_ILi4EEEEEENS2_IJNS2_IJNS3_ILi1EEESO_EEESQ_NS3_ILi8EEEEEEEEEEEEbRKNSB_6ParamsERT0_S12_iNS2_IJiiiEEERT_ENKUliiE_clEii - $_ZN7cutlass13device_kernelIN5flash19enable_sm80_to_sm89INS1_16FlashAttnBwdSm80INS1_25CollectiveMainloopBwdSm80ILi2ELi2EN4cute5tupleIJNS5_1CILi64EEENS7_ILi128EEES8_EEENS_10bfloat16_tEfNS_4arch4Sm80ELb1ELb0ELb1ELb1ELb0ELb0ELb0ELb0ELi2ELi2ELi4ELi2ELb1EEENS1_24CollectiveEpilogueBwdGQAISA_fSD_Li256ELb1ELb0EEENS1_25SingleTileBwdLPTSchedulerILb1ELi128ELb0EEEEEEEEEvNT_6ParamsE$_ZZN5flash25CollectiveMainloopBwdSm80ILi2ELi2EN4cute5tupleIJNS1_1CILi64EEENS3_ILi128EEES4_EEEN7cutlass10bfloat16_tEfNS7_4arch4Sm80ELb1ELb0ELb1ELb1ELb0ELb0ELb0ELb0ELi2ELi2ELi4ELi2ELb1EE3mmaINS_16FlashAttnBwdSm80ISB_NS_24CollectiveEpilogueBwdGQAIS6_fSA_Li256ELb1ELb0EEENS_25SingleTileBwdLPTSchedulerILb1ELi128ELb0EEEE13SharedStorageENS1_6TensorINS1_11ArrayEngineIfLm32EEENS1_6LayoutINS2_IJNS2_IJNS3_ILi2EEESO_EEESO_NS3_ILi4EEEEEENS2_IJNS2_IJNS3_ILi1EEESO_EEESQ_NS3_ILi8EEEEEEEEEEEEbRKNSB_6ParamsERT0_S12_iNS2_IJiiiEEERT_ENKUliiE0_clEii)
$_ZN7cutlass13device_kernelIN5flash19enable_sm80_to_sm89INS1_16FlashAttnBwdSm80INS1_25CollectiveMainloopBwdSm80ILi2ELi2EN4cute5tupleIJNS5_1CILi64EEENS7_ILi128EEES8_EEENS_10bfloat16_tEfNS_4arch4Sm80ELb1ELb0ELb1ELb1ELb0ELb0ELb0ELb0ELi2ELi2ELi4ELi2ELb1EEENS1_24CollectiveEpilogueBwdGQAISA_fSD_Li256ELb1ELb0EEENS1_25SingleTileBwdLPTSchedulerILb1ELi128ELb0EEEEEEEEEvNT_6ParamsE$_ZZN5flash25CollectiveMainloopBwdSm80ILi2ELi2EN4cute5tupleIJNS1_1CILi64EEENS3_ILi128EEES4_EEEN7cutlass10bfloat16_tEfNS7_4arch4Sm80ELb1ELb0ELb1ELb1ELb0ELb0ELb0ELb0ELi2ELi2ELi4ELi2ELb1EE3mmaINS_16FlashAttnBwdSm80ISB_NS_24CollectiveEpilogueBwdGQAIS6_fSA_Li256ELb1ELb0EEENS_25SingleTileBwdLPTSchedulerILb1ELi128ELb0EEEE13SharedStorageENS1_6TensorINS1_11ArrayEngineIfLm32EEENS1_6LayoutINS2_IJNS2_IJNS3_ILi2EEESO_EEESO_NS3_ILi4EEEEEENS2_IJNS2_IJNS3_ILi1EEESO_EEESQ_NS3_ILi8EEEEEEEEEEEEbRKNSB_6ParamsERT0_S12_iNS2_IJiiiEEERT_ENKUliiE0_clEii:
        /* <DEDUP_REMOVED lines=10> */
[----:B-1---5:R-:W-:Y:S05]  /*a150*/  CALL.REL.NOINC `($_ZN7cutlass13device_kernelIN5flash19enable_sm80_to_sm89INS1_16FlashAttnBwdSm80INS1_25CollectiveMainloopBwdSm80ILi2ELi2EN4cute5tupleIJNS5_1CILi64EEENS7_ILi128EEES8_EEENS_10bfloat16_tEfNS_4arch4Sm80ELb1ELb0ELb1ELb1ELb0ELb0ELb0ELb0ELi2ELi2ELi4ELi2ELb1EEENS1_24CollectiveEpilogueBwdGQAISA_fSD_Li256ELb1ELb0EEENS1_25SingleTileBwdLPTSchedulerILb1ELi128ELb0EEEEEEEEEvNT_6ParamsE$_ZN4cute3eso3ESOILb1ELb0EJNS_10UnderscoreES2_S2_iEEC2ERKS2_S5_S5_RKi) ;  /* 0xffffcdb000007944 */ /* 0x022fea0003c3ffff */
[----:B-1----:R-:W2:Y:S01]  /*a160*/  LDL R7, [R1+0x168] ;  /* 0x0001680001077983 */ /* 0x002ea20000100800 */
[----:B------:R-:W-:Y:S02]  /*a170*/  MOV R8, 0xa1a0 ;  /* 0x0000a1a000087802 */ /* 0x000fe40000000f00 */
[----:B--2---:R-:W-:Y:S02]  /*a180*/  SHF.L.U32 R7, R7, 0xc, RZ ;  /* 0x0000000c07077819 */ /* 0x004fe400000006ff */
[----:B------:R-:W-:Y:S05]  /*a190*/  CALL.REL.NOINC `($_ZN7cutlass13device_kernelIN5flash19enable_sm80_to_sm89INS1_16FlashAttnBwdSm80INS1_25CollectiveMainloopBwdSm80ILi2ELi2EN4cute5tupleIJNS5_1CILi64EEENS7_ILi128EEES8_EEENS_10bfloat16_tEfNS_4arch4Sm80ELb1ELb0ELb1ELb1ELb0ELb0ELb0ELb0ELi2ELi2ELi4ELi2ELb1EEENS1_24CollectiveEpilogueBwdGQAISA_fSD_Li256ELb1ELb0EEENS1_25SingleTileBwdLPTSchedulerILb1ELi128ELb0EEEEEEEEEvNT_6ParamsE$_ZN4cute3eso3ESOILb1ELb0EJNS_6LayoutINS_5tupleIJNS3_IJNS_1CILi8EEENS4_ILi1EEEEEENS4_ILi2EEES6_EEENS3_IJNS3_IJS6_NS4_ILi0EEEEEENS4_ILi2048EEESA_EEEEEiEEC2ERKSE_RKi) ;  /* 0xffffd56000007944 */ /* 0x000fea0003c3ffff */
[----:B------:R-:W2:Y:S04]  /*a1a0*/  LD.E.64 R10, [R10.64] ;  /* 0x000000040a0a7980 */ /* 0x000ea8000c101b00 */
[----:B------:R-:W2:Y:S01]  /*a1b0*/  LDL R8, [R1+0x168] ;  /* 0x0001680001087983 */ /* 0x000ea20000100800 */
[----:B------:R-:W-:Y:S01]  /*a1c0*/  MOV R16, 0xa1f0 ;  /* 0x0000a1f000107802 */ /* 0x000fe20000000f00 */
[----:B--2---:R-:W-:-:S04]  /*a1d0*/  IMAD.WIDE R8, R8, 0x2, R10 ;  /* 0x0000000208087825 */ /* 0x004fc800078e020a */
[----:B-1----:R-:W-:Y:S05]  /*a1e0*/  CALL.REL.NOINC `($_ZN7cutlass13device_kernelIN5flash19enable_sm80_to_sm89INS1_16FlashAttnBwdSm80INS1_25CollectiveMainloopBwdSm80ILi2ELi2EN4cute5tupleIJNS5_1CILi64EEENS7_ILi128EEES8_EEENS_10bfloat16_tEfNS_4arch4Sm80ELb1ELb0ELb1ELb1ELb0ELb0ELb0ELb0ELi2ELi2ELi4ELi2ELb1EEENS1_24CollectiveEpilogueBwdGQAISA_fSD_Li256ELb1ELb0EEENS1_25SingleTileBwdLPTSchedulerILb1ELi128ELb0EEEEEEEEEvNT_6ParamsE$_ZN4cute8smem_ptrIPN7cutlass10bfloat16_tEECI1NS_12iter_adaptorIS3_S4_EEES3_) ;  /* 0xffffd9d000007944 */ /* 0x002fea0003c3ffff */
[----:B------:R1:W5:Y:S01]  /*a1f0*/  LDL.64 R6, [R1+0x168] ;  /* 0x0001680001067983 */ /* 0x0003620000100a00 */
[----:B------:R-:W-:-:S03]  /*a200*/  MOV R10, 0xa220 ;  /* 0x0000a220000a7802 */ /* 0x000fc60000000f00 */
[----:B-1---5:R-:W-:Y:S05]  /*a210*/  CALL.REL.NOINC `($_ZN7cutlass13device_kernelIN5flash19enable_sm80_to_sm89INS1_16FlashAttnBwdSm80INS1_25CollectiveMainloopBwdSm80ILi2ELi2EN4cute5tupleIJNS5_1CILi64EEENS7_ILi128EEES8_EEENS_10bfloat16_tEfNS_4arch4Sm80ELb1ELb0ELb1ELb1ELb0ELb0ELb0ELb0ELi2ELi2ELi4ELi2ELb1EEENS1_24CollectiveEpilogueBwdGQAISA_fSD_Li256ELb1ELb0EEENS1_25SingleTileBwdLPTSchedulerILb1ELi128ELb0EEEEEEEEEvNT_6ParamsE$_ZN4cute3eso3ESOILb1ELb0EJNS_6LayoutINS_5tupleIJNS3_IJNS_1CILi8EEENS4_ILi1EEEEEENS4_ILi2EEES6_EEENS3_IJNS3_IJS6_NS4_ILi0EEEEEENS4_ILi2048EEESA_EEEEENS_10ViewEngineINS_8smem_ptrIPN7cutlass10bfloat16_tEEEEEEEC2ERKSE_RKSL_) ;  /* 0xffffd4a000007944 */ /* 0x022fea0003c3ffff */
[----:B------:R2:W5:Y:S04]  /*a220*/  LDL.64 R22, [R1+0x168] ;  /* 0x0001680001167983 */ /* 0x0005680000100a00 */
[----:B------:R2:W5:Y:S01]  /*a230*/  LDL.64 R104, [R14+0x8] ;  /* 0x000008000e687983 */ /* 0x0005620000100a00 */
[----:B-1----:R-:W-:-:S02]  /*a240*/  MOV R7, R17 ;  /* 0x0000001100077202 */ /* 0x002fc40000000f00 */
[----:B------:R-:W-:Y:S02]  /*a250*/  MOV R8, 0xa270 ;  /* 0x0000a27000087802 */ /* 0x000fe40000000f00 */
[----:B--2--5:R-:W-:Y:S05]  /*a260*/  CALL.REL.NOINC `($_ZN7cutlass13device_kernelIN5flash19enable_sm80_to_sm89INS1_16FlashAttnBwdSm80INS1_25CollectiveMainloopBwdSm80ILi2ELi2EN4cute5tupleIJNS5_1CILi64EEENS7_ILi128EEES8_EEENS_10bfloat16_tEfNS_4arch4Sm80ELb1ELb0ELb1ELb1ELb0ELb0ELb0ELb0ELi2ELi2ELi4ELi2ELb1EEENS1_24CollectiveEpilogueBwdGQAISA_fSD_Li256ELb1ELb0EEENS1_25SingleTileBwdLPTSchedulerILb1ELi128ELb0EEEEEEEEEvNT_6ParamsE$_ZN4cute3eso3ESOILb1ELb0EJNS_10UnderscoreES2_S2_iEEC2ERKS2_S5_S5_RKi) ;  /* 0xffffcca000007944 */ /* 0x024fea0003c3ffff */
[----:B------:R-:W2:Y:S04]  /*a270*/  LDL R15, [R1+0x168] ;  /* 0x00016800010f7983 */ /* 0x000ea80000100800 */
[----:B-1----:R1:W5:Y:S01]  /*a280*/  LD.E.64 R6, [R104.64+0x8] ;  /* 0x0000080468067980 */ /* 0x002362000c101b00 */
[----:B------:R-:W-:Y:S02]  /*a290*/  MOV R8, 0xa2c0 ;  /* 0x0000a2c000087802 */ /* 0x000fe40000000f00 */
[----:B--2---:R-:W-:Y:S02]  /*a2a0*/  SHF.R.S32.HI R11, RZ, 0x1f, R15 ;  /* 0x0000001fff0b7819 */ /* 0x004fe4000001140f */
[----:B-1---5:R-:W-:Y:S05]  /*a2b0*/  CALL.REL.NOINC `($_ZN7cutlass13device_kernelIN5flash19enable_sm80_to_sm89INS1_16FlashAttnBwdSm80INS1_25CollectiveMainloopBwdSm80ILi2ELi2EN4cute5tupleIJNS5_1CILi64EEENS7_ILi128EEES8_EEENS_10bfloat16_tEfNS_4arch4Sm80ELb1ELb0ELb1ELb1ELb0ELb0ELb0ELb0ELi2ELi2ELi4ELi2ELb1EEENS1_24CollectiveEpilogueBwdGQAISA_fSD_Li256ELb1ELb0EEENS1_25SingleTileBwdLPTSchedulerILb1ELi128ELb0EEEEEEEEEvNT_6ParamsE$_ZZN4cute5sliceINS_5tupleIJNS_10UnderscoreES2_S2_iEEENS1_IJNS1_IJNS_1CILi1EEENS4_ILi0EEEEEElS6_lEEEEEDaRKT_RKT0_ENKUlRKT_RKT0_E_clIS2_lEEDaSH_SK_) ;  /* 0xffffde7000007944 */ /* 0x022fea0003c3ffff */
[----:B-----5:R-:W-:Y:S02]  /*a2c0*/  MOV R9, R7 ;  /* 0x0000000700097202 */ /* 0x020fe40000000f00 */
[----:B------:R-:W-:Y:S02]  /*a2d0*/  MOV R8, 0xa2f0 ;  /* 0x0000a2f000087802 */ /* 0x000fe40000000f00 */
[----:B-1----:R-:W-:Y:S05]  /*a2e0*/  CALL.REL.NOINC `($_ZN7cutlass13device_kernelIN5flash19enable_sm80_to_sm89INS1_16FlashAttnBwdSm80INS1_25CollectiveMainloopBwdSm80ILi2ELi2EN4cute5tupleIJNS5_1CILi64EEENS7_ILi128EEES8_EEENS_10bfloat16_tEfNS_4arch4Sm80ELb1ELb0ELb1ELb1ELb0ELb0ELb0ELb0ELi2ELi2ELi4ELi2ELb1EEENS1_24CollectiveEpilogueBwdGQAISA_fSD_Li256ELb1ELb0EEENS1_25SingleTileBwdLPTSchedulerILb1ELi128ELb0EEEEEEEEEvNT_6ParamsE$_ZZN4cute12filter_tupleINS_5tupleIJNS_10UnderscoreES2_S2_iEEENS1_IJNS1_IJNS_1CILi1EEENS4_ILi0EEEEEElS6_lEEEZNS_5sliceIS3_S8_EEDaRKT_RKT0_EUlRKT_RKT0_E_EEDaSC_SF_OT1_ENKUlDpSI_E_clIJNS1_IJS7_EEENS1_IJlEEENS1_IJS6_EEENS1_IJEEEEEEDaSP_) ;  /* 0xffffd9d000007944 */ /* 0x002fea0003c3ffff */
[----:B-----5:R-:W-:Y:S02]  /*a2f0*/  MOV R9, R7 ;  /* 0x0000000700097202 */ /* 0x020fe40000000f00 */
[----:B------:R-:W-:-:S02]  /*a300*/  MOV R8, 0xa320 ;  /* 0x0000a32000087802 */ /* 0x000fc40000000f00 */
[----:B-1----:R-:W-:Y:S05]  /*a310*/  CALL.REL.NOINC `($_ZN7cutlass13device_kernelIN5flash19enable_sm80_to_sm89INS1_16FlashAttnBwdSm80INS1_25CollectiveMainloopBwdSm80ILi2ELi2EN4cute5tupleIJNS5_1CILi64EEENS7_ILi128EEES8_EEENS_10bfloat16_tEfNS_4arch4Sm80ELb1ELb0ELb1ELb1ELb0ELb0ELb0ELb0ELi2ELi2ELi4ELi2ELb1EEENS1_24CollectiveEpilogueBwdGQAISA_fSD_Li256ELb1ELb0EEENS1_25SingleTileBwdLPTSchedulerILb1ELi128ELb0EEEEEEEEEvNT_6ParamsE$_ZN4cute5tupleIJNS0_IJNS0_IJNS_1CILi8EEENS1_ILi1EEEEEENS1_ILi2EEES3_EEENS0_IJNS0_IJS3_NS1_ILi0EEEEEElS7_EEEEEC2ERKS6_RKS9_) ;  /* 0xffffd42000007944 */ /* 0x002fea0003c3ffff */
        /* <DEDUP_REMOVED lines=8> */
[----:B-1---5:R-:W-:Y:S05]  /*a3a0*/  CALL.REL.NOINC `($_ZN7cutlass13device_kernelIN5flash19enable_sm80_to_sm89INS1_16FlashAttnBwdSm80INS1_25CollectiveMainloopBwdSm80ILi2ELi2EN4cute5tupleIJNS5_1CILi64EEENS7_ILi128EEES8_EEENS_10bfloat16_tEfNS_4arch4Sm80ELb1ELb0ELb1ELb1ELb0ELb0ELb0ELb0ELi2ELi2ELi4ELi2ELb1EEENS1_24CollectiveEpilogueBwdGQAISA_fSD_Li256ELb1ELb0EEENS1_25SingleTileBwdLPTSchedulerILb1ELi128ELb0EEEEEEEEEvNT_6ParamsE$_ZN4cute3eso3ESOILb0ELb0EJNS_6LayoutINS_5tupleIJNS3_IJNS_1CILi8EEENS4_ILi1EEEEEENS4_ILi2EEES6_EEENS3_IJNS3_IJS6_NS4_ILi0EEEEEElSA_EEEEElEEC2ERKSD_RKl) ;  /* 0xffffc87000007944 */ /* 0x022fea0003c3ffff */
[----:B------:R-:W2:Y:S04]  /*a3b0*/  LD.E.64 R104, [R104.64+0x18] ;  /* 0x0000180468687980 */ /* 0x000ea8000c101b00 */
[----:B-1----:R-:W2:Y:S04]  /*a3c0*/  LDL.64 R8, [R1+0x170] ;  /* 0x0001700001087983 */ /* 0x002ea80000100a00 */
[----:B------:R1:W5:Y:S01]  /*a3d0*/  LDL.64 R6, [R1+0x168] ;  /* 0x0001680001067983 */ /* 0x0003620000100a00 */
[----:B------:R-:W-:Y:S02]  /*a3e0*/  MOV R16, 0xa420 ;  /* 0x0000a42000107802 */ /* 0x000fe40000000f00 */
[----:B--2---:R-:W-:-:S04]  /*a3f0*/  LEA R10, P0, R8, R104, 0x1 ;  /* 0x00000068080a7211 */ /* 0x004fc800078008ff */
[----:B------:R-:W-:-:S04]  /*a400*/  LEA.HI.X R15, R8, R105, R9, 0x1, P0 ;  /* 0x00000069080f7211 */ /* 0x000fc800000f0c09 */
[----:B-1---5:R-:W-:Y:S05]  /*a410*/  CALL.REL.NOINC `($_ZN7cutlass13device_kernelIN5flash19enable_sm80_to_sm89INS1_16FlashAttnBwdSm80INS1_25CollectiveMainloopBwdSm80ILi2ELi2EN4cute5tupleIJNS5_1CILi64EEENS7_ILi128EEES8_EEENS_10bfloat16_tEfNS_4arch4Sm80ELb1ELb0ELb1ELb1ELb0ELb0ELb0ELb0ELi2ELi2ELi4ELi2ELb1EEENS1_24CollectiveEpilogueBwdGQAISA_fSD_Li256ELb1ELb0EEENS1_25SingleTileBwdLPTSchedulerILb1ELi128ELb0EEEEEEEEEvNT_6ParamsE$_ZN4cute8gmem_ptrIPKN7cutlass10bfloat16_tEECI1NS_12iter_adaptorIS4_S5_EEES4_) ;  /* 0xffffd6c000007944 */ /* 0x022fea0003c3ffff */
[----:B------:R-:W2:Y:S01]  /*a420*/  LDL.64 R10, [R1+0x168] ;  /* 0x00016800010a7983 */ /* 0x000ea20000100a00 */
[----:B------:R-:W-:-:S03]  /*a430*/  MOV R9, R7 ;  /* 0x0000000700097202 */ /* 0x000fc60000000f00 */
[----:B--2---:R1:W-:Y:S02]  /*a440*/  STL.64 [R1+0x178], R10 ;  /* 0x0001780a01007387 */ /* 0x0043e40000100a00 */
[----:B-1----:R-:W-:Y:S02]  /*a450*/  MOV R10, 0xa470 ;  /* 0x0000a470000a7802 */ /* 0x002fe40000000f00 */
[----:B------:R-:W-:Y:S05]  /*a460*/  CALL.REL.NOINC `($_ZN7cutlass13device_kernelIN5flash19enable_sm80_to_sm89INS1_16FlashAttnBwdSm80INS1_25CollectiveMainloopBwdSm80ILi2ELi2EN4cute5tupleIJNS5_1CILi64EEENS7_ILi128EEES8_EEENS_10bfloat16_tEfNS_4arch4Sm80ELb1ELb0ELb1ELb1ELb0ELb0ELb0ELb0ELi2ELi2ELi4ELi2ELb1EEENS1_24CollectiveEpilogueBwdGQAISA_fSD_Li256ELb1ELb0EEENS1_25SingleTileBwdLPTSchedulerILb1ELi128ELb0EEEEEEEEEvNT_6ParamsE$_ZN4cute3eso3ESOILb0ELb0EJNS_6LayoutINS_5tupleIJNS3_IJNS_1CILi8EEENS4_ILi1EEEEEENS4_ILi2EEES6_EEENS3_IJNS3_IJS6_NS4_ILi0EEEEEElSA_EEEEENS_10ViewEngineINS_8gmem_ptrIPKN7cutlass10bfloat16_tEEEEEEEC2ERKSD_RKSL_) ;  /* 0xffffc72000007944 */ /* 0x000fea0003c3ffff */
        /* <DEDUP_REMOVED lines=10> */
[----:B-1---5:R-:W-:Y:S05]  /*a510*/  CALL.REL.NOINC `($_ZN7cutlass13device_kernelIN5flash19enable_sm80_to_sm89INS1_16FlashAttnBwdSm80INS1_25CollectiveMainloopBwdSm80ILi2ELi2EN4cute5tupleIJNS5_1CILi64EEENS7_ILi128EEES8_EEENS_10bfloat16_tEfNS_4arch4Sm80ELb1ELb0ELb1ELb1ELb0ELb0ELb0ELb0ELi2ELi2ELi4ELi2ELb1EEENS1_24CollectiveEpilogueBwdGQAISA_fSD_Li256ELb1ELb0EEENS1_25SingleTileBwdLPTSchedulerILb1ELi128ELb0EEEEEEEEEvNT_6ParamsE$_ZZN4cuteplIJiiEJNS_1CILi0EEES2_EEEDaRKNS_15ArithmeticTupleIJDpT_EEERKNS3_IJDpT0_EEEENKUlDpRKT_E_clIJiiEEEDaSH_) ;  /* 0xfffffb0000007944 */ /* 0x022fea0003c3ffff */
[----:B-----5:R-:W-:Y:S01]  /*a520*/  IMAD.IADD R21, R108, 0x1, -R21 ;  /* 0x000000016c157824 */ /* 0x020fe200078e0a15 */
[----:B------:R-:W-:Y:S02]  /*a530*/  MOV R7, RZ ;  /* 0x000000ff00077202 */ /* 0x000fe40000000f00 */
[----:B------:R-:W-:Y:S02]  /*a540*/  MOV R8, 0xa560 ;  /* 0x0000a56000087802 */ /* 0x000fe40000000f00 */
[----:B--2---:R-:W-:Y:S05]  /*a550*/  CALL.REL.NOINC `($_ZN7cutlass13device_kernelIN5flash19enable_sm80_to_sm89INS1_16FlashAttnBwdSm80INS1_25CollectiveMainloopBwdSm80ILi2ELi2EN4cute5tupleIJNS5_1CILi64EEENS7_ILi128EEES8_EEENS_10bfloat16_tEfNS_4arch4Sm80ELb1ELb0ELb1ELb1ELb0ELb0ELb0ELb0ELi2ELi2ELi4ELi2ELb1EEENS1_24CollectiveEpilogueBwdGQAISA_fSD_Li256ELb1ELb0EEENS1_25SingleTileBwdLPTSchedulerILb1ELi128ELb0EEEEEEEEEvNT_6ParamsE$_ZN4cute3eso3ESOILb1ELb0EJNS_1CILi0EEEiS3_EEC2ERKS3_RKiS6_) ;  /* 0xffffcc7000007944 */ /* 0x004fea0003c3ffff */
[----:B-1----:R-:W2:Y:S01]  /*a560*/  LDL R7, [R1+0x168] ;  /* 0x0001680001077983 */ /* 0x002ea20000100800 */
[----:B------:R-:W-:Y:S01]  /*a570*/  IMAD.MOV.U32 R6, RZ, RZ, R4 ;  /* 0x000000ffff067224 */ /* 0x000fe200078e0004 */
[----:B------:R-:W-:Y:S02]  /*a580*/  MOV R16, 0xa5b0 ;  /* 0x0000a5b000107802 */ /* 0x000fe40000000f00 */
[----:B--2---:R-:W-:Y:S02]  /*a590*/  SHF.L.U32 R7, R7, 0x5, RZ ;  /* 0x0000000507077819 */ /* 0x004fe400000006ff */
[----:B------:R-:W-:Y:S05]  /*a5a0*/  CALL.REL.NOINC `($_ZN7cutlass13device_kernelIN5flash19enable_sm80_to_sm89INS1_16FlashAttnBwdSm80INS1_25CollectiveMainloopBwdSm80ILi2ELi2EN4cute5tupleIJNS5_1CILi64EEENS7_ILi128EEES8_EEENS_10bfloat16_tEfNS_4arch4Sm80ELb1ELb0ELb1ELb1ELb0ELb0ELb0ELb0ELi2ELi2ELi4ELi2ELb1EEENS1_24CollectiveEpilogueBwdGQAISA_fSD_Li256ELb1ELb0EEENS1_25SingleTileBwdLPTSchedulerILb1ELi128ELb0EEEEEEEEEvNT_6ParamsE$_ZN4cute5tupleIJiEEC2ERKi) ;  /* 0xffffd45000007944 */ /* 0x000fea0003c3ffff */
[----:B------:R1:W5:Y:S01]  /*a5b0*/  LDL R7, [R1+0x168] ;  /* 0x0001680001077983 */ /* 0x0003620000100800 */
[----:B------:R-:W-:Y:S02]  /*a5c0*/  MOV R6, R20 ;  /* 0x0000001400067202 */ /* 0x000fe40000000f00 */
[----:B------:R-:W-:-:S02]  /*a5d0*/  MOV R16, 0xa5f0 ;  /* 0x0000a5f000107802 */ /* 0x000fc40000000f00 */
[----:B-1---5:R-:W-:Y:S05]  /*a5e0*/  CALL.REL.NOINC `($_ZN7cutlass13device_kernelIN5flash19enable_sm80_to_sm89INS1_16FlashAttnBwdSm80INS1_25CollectiveMainloopBwdSm80ILi2ELi2EN4cute5tupleIJNS5_1CILi64EEENS7_ILi128EEES8_EEENS_10bfloat16_tEfNS_4arch4Sm80ELb1ELb0ELb1ELb1ELb0ELb0ELb0ELb0ELi2ELi2ELi4ELi2ELb1EEENS1_24CollectiveEpilogueBwdGQAISA_fSD_Li256ELb1ELb0EEENS1_25SingleTileBwdLPTSchedulerILb1ELi128ELb0EEEEEEEEEvNT_6ParamsE$_ZN4cute5tupleIJiEEC2ERKi) ;  /* 0xffffd41000007944 */ /* 0x022fea0003c3ffff */
[----:B------:R1:W5:Y:S01]  /*a5f0*/  LDL R7, [R1+0x178] ;  /* 0x0001780001077983 */ /* 0x0003620000100800 */
[----:B------:R-:W-:-:S02]  /*a600*/  MOV R6, R4 ;  /* 0x0000000400067202 */ /* 0x000fc40000000f00 */
[----:B------:R-:W-:Y:S02]  /*a610*/  MOV R16, 0xa630 ;  /* 0x0000a63000107802 */ /* 0x000fe40000000f00 */
[----:B-1---5:R-:W-:Y:S05]  /*a620*/  CALL.REL.NOINC `($_ZN7cutlass13device_kernelIN5flash19enable_sm80_to_sm89INS1_16FlashAttnBwdSm80INS1_25CollectiveMainloopBwdSm80ILi2ELi2EN4cute5tupleIJNS5_1CILi64EEENS7_ILi128EEES8_EEENS_10bfloat16_tEfNS_4arch4Sm80ELb1ELb0ELb1ELb1ELb0ELb0ELb0ELb0ELi2ELi2ELi4ELi2ELb1EEENS1_24CollectiveEpilogueBwdGQAISA_fSD_Li256ELb1ELb0EEENS1_25SingleTileBwdLPTSchedulerILb1ELi128ELb0EEEEEEEEEvNT_6ParamsE$_ZN4cute5tupleIJiEEC2ERKi) ;  /* 0xffffd3d000007944 */ /* 0x022fea0003c3ffff */
[----:B------:R1:W5:Y:S01]  /*a630*/  LDL R7, [R1+0x168] ;  /* 0x0001680001077983 */ /* 0x0003620000100800 */
[----:B------:R-:W-:Y:S02]  /*a640*/  MOV R6, R4 ;  /* 0x0000000400067202 */ /* 0x000fe40000000f00 */
[----:B------:R-:W-:Y:S02]  /*a650*/  MOV R8, 0xa670 ;  /* 0x0000a67000087802 */ /* 0x000fe40000000f00 */
[----:B-1---5:R-:W-:Y:S05]  /*a660*/  CALL.REL.NOINC `($_ZN7cutlass13device_kernelIN5flash19enable_sm80_to_sm89INS1_16FlashAttnBwdSm80INS1_25CollectiveMainloopBwdSm80ILi2ELi2EN4cute5tupleIJNS5_1CILi64EEENS7_ILi128EEES8_EEENS_10bfloat16_tEfNS_4arch4Sm80ELb1ELb0ELb1ELb1ELb0ELb0ELb0ELb0ELi2ELi2ELi4ELi2ELb1EEENS1_24CollectiveEpilogueBwdGQAISA_fSD_Li256ELb1ELb0EEENS1_25SingleTileBwdLPTSchedulerILb1ELi128ELb0EEEEEEEEEvNT_6ParamsE$_ZN4cute3eso3ESOILb0ELb1EJiNS_1CILi0EEEEEC2ERKiRKS3_) ;  /* 0xffffc81000007944 */ /* 0x022fea0003c3ffff */
[----:B-1----:R1:W5:Y:S01]  /*a670*/  LDL R7, [R1+0x168] ;  /* 0x0001680001077983 */ /* 0x0023620000100800 */
[----:B------:R-:W-:-:S03]  /*a680*/  MOV R10, 0xa6a0 ;  /* 0x0000a6a0000a7802 */ /* 0x000fc60000000f00 */
[----:B-1---5:R-:W-:Y:S05]  /*a690*/  CALL.REL.NOINC `($_ZN7cutlass13device_kernelIN5flash19enable_sm80_to_sm89INS1_16FlashAttnBwdSm80INS1_25CollectiveMainloopBwdSm80ILi2ELi2EN4cute5tupleIJNS5_1CILi64EEENS7_ILi128EEES8_EEENS_10bfloat16_tEfNS_4arch4Sm80ELb1ELb0ELb1ELb1ELb0ELb0ELb0ELb0ELi2ELi2ELi4ELi2ELb1EEENS1_24CollectiveEpilogueBwdGQAISA_fSD_Li256ELb1ELb0EEENS1_25SingleTileBwdLPTSchedulerILb1ELi128ELb0EEEEEEEEEvNT_6ParamsE$_ZZN4cuteplIJNS_1CILi0EEES2_EJiEEEDaRKNS_15ArithmeticTupleIJDpT_EEERKNS3_IJDpT0_EEEENKUlDpRKT_E_clIJiS2_EEEDaSH_) ;  /* 0xfffff68000007944 */ /* 0x022fea0003c3ffff */
[----:B------:R-:W-:Y:S02]  /*a6a0*/  MOV R10, 0xa6c0 ;  /* 0x0000a6c0000a7802 */ /* 0x000fe40000000f00 */
[----:B-1---5:R-:W-:Y:S05]  /*a6b0*/  CALL.REL.NOINC `($_ZN7cutlass13device_kernelIN5flash19enable_sm80_to_sm89INS1_16FlashAttnBwdSm80INS1_25CollectiveMainloopBwdSm80ILi2ELi2EN4cute5tupleIJNS5_1CILi64EEENS7_ILi128EEES8_EEENS_10bfloat16_tEfNS_4arch4Sm80ELb1ELb0ELb1ELb1ELb0ELb0ELb0ELb0ELi2ELi2ELi4ELi2ELb1EEENS1_24CollectiveEpilogueBwdGQAISA_fSD_Li256ELb1ELb0EEENS1_25SingleTileBwdLPTSchedulerILb1ELi128ELb0EEEEEEEEEvNT_6ParamsE$_ZZN4cuteplIJNS_1CILi0EEES2_EJiS2_EEEDaRKNS_15ArithmeticTupleIJDpT_EEERKNS3_IJDpT0_EEEENKUlDpRKT_E_clIJiS2_EEEDaSH_) ;  /* 0xfffff6d000007944 */ /* 0x022fea0003c3ffff */
[----:B------:R2:W-:Y:S04]  /*a6c0*/  STL [R1+0x180], RZ ;  /* 0x000180ff01007387 */ /* 0x0005e80000100800 */
[----:B------:R-:W3:Y:S04]  /*a6d0*/  LDL.64 R8, [R14+0x30] ;  /* 0x000030000e087983 */ /* 0x000ee80000100a00 */
[----:B---3--:R3:W4:Y:S01]  /*a6e0*/  LD.E.U8 R6, [R8.64] ;  /* 0x0000000408067980 */ /* 0x008722000c101100 */
[----:B------:R-:W-:Y:S01]  /*a6f0*/  IMAD.MOV.U32 R16, RZ, RZ, RZ ;  /* 0x000000ffff107224 */ /* 0x000fe200078e00ff */
[----:B---3--:R-:W-:-:S02]  /*a700*/  MOV R8, 0xa740 ;  /* 0x0000a74000087802 */ /* 0x008fc40000000f00 */
[----:B----4-:R-:W-:-:S04]  /*a710*/  LOP3.LUT R6, R6, 0x1, RZ, 0xc0, !PT ;  /* 0x0000000106067812 */ /* 0x010fc800078ec0ff */
[----:B------:R-:W-:-:S08]  /*a720*/  ISETP.NE.U32.AND P0, PT, R6, 0x1, PT ;  /* 0x000000010600780c */ /* 0x000fd00003f05070 */
[----:B-12--5:R-:W-:Y:S05]  /*a730*/  CALL.REL.NOINC `($_ZN7cutlass13device_kernelIN5flash19enable_sm80_to_sm89INS1_16FlashAttnBwdSm80INS1_25CollectiveMainloopBwdSm80ILi2ELi2EN4cute5tupleIJNS5_1CILi64EEENS7_ILi128EEES8_EEENS_10bfloat16_tEfNS_4arch4Sm80ELb1ELb0ELb1ELb1ELb0ELb0ELb0ELb0ELi2ELi2ELi4ELi2ELb1EEENS1_24CollectiveEpilogueBwdGQAISA_fSD_Li256ELb1ELb0EEENS1_25SingleTileBwdLPTSchedulerILb1ELi128ELb0EEEEEEEEEvNT_6ParamsE$_ZN4cute3eso3ESOILb1ELb0EJNS_10UnderscoreEiiEEC2ERKS2_RKiS7_) ;  /* 0xffffc89000007944 */ /* 0x026fea0003c3ffff */
[----:B------:R-:W2:Y:S01]  /*a740*/  LDL R9, [R1+0x168] ;  /* 0x0001680001097983 */ /* 0x000ea20000100800 */
[----:B------:R-:W-:Y:S02]  /*a750*/  MOV R8, 0xa7c0 ;  /* 0x0000a7c000087802 */ /* 0x000fe40000000f00 */
[----:B-12---:R-:W-:Y:S01]  /*a760*/  SHF.R.S32.HI R6, RZ, 0x1f, R9 ;  /* 0x0000001fff067819 */ /* 0x006fe20000011409 */
[-C--:B------:R-:W-:Y:S02]  /*a770*/  IMAD R7, R107, R9.reuse, RZ ;  /* 0x000000096b077224 */ /* 0x080fe400078e02ff */
[----:B------:R-:W-:-:S04]  /*a780*/  IMAD.WIDE.U32 R10, R106, R9, RZ ;  /* 0x000000096a0a7225 */ /* 0x000fc800078e00ff */
[----:B------:R-:W-:-:S05]  /*a790*/  IMAD R7, R106, R6, R7 ;  /* 0x000000066a077224 */ /* 0x000fca00078e0207 */
[----:B------:R-:W-:Y:S02]  /*a7a0*/  IADD3 R7, R11, R7, RZ ;  /* 0x000000070b077210 */ /* 0x000fe40007ffe0ff */
[----:B------:R-:W-:Y:S05]  /*a7b0*/  CALL.REL.NOINC `($_ZN7cutlass13device_kernelIN5flash19enable_sm80_to_sm89INS1_16FlashAttnBwdSm80INS1_25CollectiveMainloopBwdSm80ILi2ELi2EN4cute5tupleIJNS5_1CILi64EEENS7_ILi128EEES8_EEENS_10bfloat16_tEfNS_4arch4Sm80ELb1ELb0ELb1ELb1ELb0ELb0ELb0ELb0ELi2ELi2ELi4ELi2ELb1EEENS1_24CollectiveEpilogueBwdGQAISA_fSD_Li256ELb1ELb0EEENS1_25SingleTileBwdLPTSchedulerILb1ELi128ELb0EEEEEEEEEvNT_6ParamsE$_ZN4cute3eso3ESOILb1ELb0EJNS_6LayoutINS_5tupleIJNS3_IJNS_1CILi8EEENS4_ILi1EEEEEEEEENS3_IJNS3_IJS6_NS4_ILi0EEEEEEEEEEElEEC2ERKSC_RKl) ;  /* 0xffffceb000007944 */ /* 0x000fea0003c3ffff */
[----:B-1----:R-:W2:Y:S01]  /*a7c0*/  LDL.64 R6, [R1+0x168] ;  /* 0x0001680001067983 */ /* 0x002ea20000100a00 */
[----:B------:R-:W-:Y:S02]  /*a7d0*/  MOV R16, 0xa810 ;  /* 0x0000a81000107802 */ /* 0x000fe40000000f00 */
[----:B--2---:R-:W-:-:S04]  /*a7e0*/  LEA R10, P1, R6, R104, 0x1 ;  /* 0x00000068060a7211 */ /* 0x004fc800078208ff */
[----:B------:R-:W-:-:S04]  /*a7f0*/  LEA.HI.X R15, R6, R105, R7, 0x1, P1 ;  /* 0x00000069060f7211 */ /* 0x000fc800008f0c07 */
[----:B------:R-:W-:Y:S05]  /*a800*/  CALL.REL.NOINC `($_ZN7cutlass13device_kernelIN5flash19enable_sm80_to_sm89INS1_16FlashAttnBwdSm80INS1_25CollectiveMainloopBwdSm80ILi2ELi2EN4cute5tupleIJNS5_1CILi64EEENS7_ILi128EEES8_EEENS_10bfloat16_tEfNS_4arch4Sm80ELb1ELb0ELb1ELb1ELb0ELb0ELb0ELb0ELi2ELi2ELi4ELi2ELb1EEENS1_24CollectiveEpilogueBwdGQAISA_fSD_Li256ELb1ELb0EEENS1_25SingleTileBwdLPTSchedulerILb1ELi128ELb0EEEEEEEEEvNT_6ParamsE$_ZN4cute8gmem_ptrIPKN7cutlass10bfloat16_tEECI1NS_12iter_adaptorIS4_S5_EEES4_) ;  /* 0xffffd2d000007944 */ /* 0x000fea0003c3ffff */
[----:B------:R1:W5:Y:S01]  /*a810*/  LDL.64 R6, [R1+0x168] ;  /* 0x0001680001067983 */ /* 0x0003620000100a00 */
[----:B------:R-:W-:-:S03]  /*a820*/  MOV R10, 0xa840 ;  /* 0x0000a840000a7802 */ /* 0x000fc60000000f00 */
[----:B-1---5:R-:W-:Y:S05]  /*a830*/  CALL.REL.NOINC `($_ZN7cutlass13device_kernelIN5flash19enable_sm80_to_sm89INS1_16FlashAttnBwdSm80INS1_25CollectiveMainloopBwdSm80ILi2ELi2EN4cute5tupleIJNS5_1CILi64EEENS7_ILi128EEES8_EEENS_10bfloat16_tEfNS_4arch4Sm80ELb1ELb0ELb1ELb1ELb0ELb0ELb0ELb0ELi2ELi2ELi4ELi2ELb1EEENS1_24CollectiveEpilogueBwdGQAISA_fSD_Li256ELb1ELb0EEENS1_25SingleTileBwdLPTSchedulerILb1ELi128ELb0EEEEEEEEEvNT_6ParamsE$_ZN4cute3eso3ESOILb1ELb0EJNS_6LayoutINS_5tupleIJNS3_IJNS_1CILi8EEENS4_ILi1EEEEEEEEENS3_IJNS3_IJS6_NS4_ILi0EEEEEEEEEEENS_10ViewEngineINS_8gmem_ptrIPKN7cutlass10bfloat16_tEEEEEEEC2ERKSC_RKSK_) ;  /* 0xffffcd6000007944 */ /* 0x022fea0003c3ffff */
[----:B------:R2:W5:Y:S01]  /*a840*/  LDL.64 R10, [R1+0x168] ;  /* 0x00016800010a7983 */ /* 0x0005620000100a00 */
[----:B------:R-:W-:Y:S02]  /*a850*/  MOV R16, RZ ;  /* 0x000000ff00107202 */ /* 0x000fe40000000f00 */
[----:B-1----:R-:W-:Y:S02]  /*a860*/  MOV R8, 0xa880 ;  /* 0x0000a88000087802 */ /* 0x002fe40000000f00 */
[----:B--2--5:R-:W-:Y:S05]  /*a870*/  CALL.REL.NOINC `($_ZN7cutlass13device_kernelIN5flash19enable_sm80_to_sm89INS1_16FlashAttnBwdSm80INS1_25CollectiveMainloopBwdSm80ILi2ELi2EN4cute5tupleIJNS5_1CILi64EEENS7_ILi128EEES8_EEENS_10bfloat16_tEfNS_4arch4Sm80ELb1ELb0ELb1ELb1ELb0ELb0ELb0ELb0ELi2ELi2ELi4ELi2ELb1EEENS1_24CollectiveEpilogueBwdGQAISA_fSD_Li256ELb1ELb0EEENS1_25SingleTileBwdLPTSchedulerILb1ELi128ELb0EEEEEEEEEvNT_6ParamsE$_ZN4cute3eso3ESOILb1ELb0EJNS_10UnderscoreEiiEEC2ERKS2_RKiS7_) ;  /* 0xffffc75000007944 */ /* 0x024fea0003c3ffff */
[----:B-1----:R-:W2:Y:S01]  /*a880*/  LDL R7, [R1+0x168] ;  /* 0x0001680001077983 */ /* 0x002ea20000100800 */
[----:B------:R-:W-:Y:S02]  /*a890*/  MOV R8, 0xa8c0 ;  /* 0x0000a8c000087802 */ /* 0x000fe40000000f00 */
[----:B--2---:R-:W-:Y:S02]  /*a8a0*/  SHF.L.U32 R7, R7, 0xb, RZ ;  /* 0x0000000b07077819 */ /* 0x004fe400000006ff */
[----:B------:R-:W-:Y:S05]  /*a8b0*/  CALL.REL.NOINC `($_ZN7cutlass13device_kernelIN5flash19enable_sm80_to_sm89INS1_16FlashAttnBwdSm80INS1_25CollectiveMainloopBwdSm80ILi2ELi2EN4cute5tupleIJNS5_1CILi64EEENS7_ILi128EEES8_EEENS_10bfloat16_tEfNS_4arch4Sm80ELb1ELb0ELb1ELb1ELb0ELb0ELb0ELb0ELi2ELi2ELi4ELi2ELb1EEENS1_24CollectiveEpilogueBwdGQAISA_fSD_Li256ELb1ELb0EEENS1_25SingleTileBwdLPTSchedulerILb1ELi128ELb0EEEEEEEEEvNT_6ParamsE$_ZN4cute3eso3ESOILb1ELb0EJNS_6LayoutINS_5tupleIJNS3_IJNS_1CILi8EEENS4_ILi1EEEEEEEEENS3_IJNS3_IJS6_NS4_ILi0EEEEEEEEEEEiEEC2ERKSC_RKi) ;  /* 0xffffcd7000007944 */ /* 0x000fea0003c3ffff */
[----:B-1----:R-:W2:Y:S01]  /*a8c0*/  LDL R7, [R1+0x168] ;  /* 0x0001680001077983 */ /* 0x002ea20000100800 */
[----:B------:R-:W-:Y:S01]  /*a8d0*/  MOV R16, 0xa900 ;  /* 0x0000a90000107802 */ /* 0x000fe20000000f00 */
[----:B--2---:R-:W-:-:S04]  /*a8e0*/  IMAD.WIDE R8, R7, 0x2, R22 ;  /* 0x0000000207087825 */ /* 0x004fc800078e0216 */
[----:B------:R-:W-:Y:S05]  /*a8f0*/  CALL.REL.NOINC `($_ZN7cutlass13device_kernelIN5flash19enable_sm80_to_sm89INS1_16FlashAttnBwdSm80INS1_25CollectiveMainloopBwdSm80ILi2ELi2EN4cute5tupleIJNS5_1CILi64EEENS7_ILi128EEES8_EEENS_10bfloat16_tEfNS_4arch4Sm80ELb1ELb0ELb1ELb1ELb0ELb0ELb0ELb0ELi2ELi2ELi4ELi2ELb1EEENS1_24CollectiveEpilogueBwdGQAISA_fSD_Li256ELb1ELb0EEENS1_25SingleTileBwdLPTSchedulerILb1ELi128ELb0EEEEEEEEEvNT_6ParamsE$_ZN4cute8smem_ptrIPN7cutlass10bfloat16_tEECI1NS_12iter_adaptorIS3_S4_EEES3_) ;  /* 0xffffd2c000007944 */ /* 0x000fea0003c3ffff */
[----:B------:R1:W5:Y:S01]  /*a900*/  LDL.64 R6, [R1+0x168] ;  /* 0x0001680001067983 */ /* 0x0003620000100a00 */
[----:B------:R-:W-:-:S03]  /*a910*/  MOV R16, 0xa930 ;  /* 0x0000a93000107802 */ /* 0x000fc60000000f00 */
[----:B-1---5:R-:W-:Y:S05]  /*a920*/  CALL.REL.NOINC `($_ZN7cutlass13device_kernelIN5flash19enable_sm80_to_sm89INS1_16FlashAttnBwdSm80INS1_25CollectiveMainloopBwdSm80ILi2ELi2EN4cute5tupleIJNS5_1CILi64EEENS7_ILi128EEES8_EEENS_10bfloat16_tEfNS_4arch4Sm80ELb1ELb0ELb1ELb1ELb0ELb0ELb0ELb0ELi2ELi2ELi4ELi2ELb1EEENS1_24CollectiveEpilogueBwdGQAISA_fSD_Li256ELb1ELb0EEENS1_25SingleTileBwdLPTSchedulerILb1ELi128ELb0EEEEEEEEEvNT_6ParamsE$_ZN4cute3eso3ESOILb1ELb0EJNS_6LayoutINS_5tupleIJNS3_IJNS_1CILi8EEENS4_ILi1EEEEEEEEENS3_IJNS3_IJS6_NS4_ILi0EEEEEEEEEEENS_10ViewEngineINS_8smem_ptrIPN7cutlass10bfloat16_tEEEEEEEC2ERKSC_RKSJ_) ;  /* 0xffffccb000007944 */ /* 0x022fea0003c3ffff */
[----:B-1----:R1:W5:Y:S01]  /*a930*/  LDL.64 R8, [R1+0x168] ;  /* 0x0001680001087983 */ /* 0x0023620000100a00 */
[----:B------:R-:W-:-:S02]  /*a940*/  MOV R15, R11 ;  /* 0x0000000b000f7202 */ /* 0x000fc40000000f00 */
[----:B------:R-:W-:Y:S02]  /*a950*/  MOV R16, 0xa970 ;  /* 0x0000a97000107802 */ /* 0x000fe40000000f00 */
[----:B-1---5:R-:W-:Y:S05]  /*a960*/  CALL.REL.NOINC `($_ZN7cutlass13device_kernelIN5flash19enable_sm80_to_sm89INS1_16FlashAttnBwdSm80INS1_25CollectiveMainloopBwdSm80ILi2ELi2EN4cute5tupleIJNS5_1CILi64EEENS7_ILi128EEES8_EEENS_10bfloat16_tEfNS_4arch4Sm80ELb1ELb0ELb1ELb1ELb0ELb0ELb0ELb0ELi2ELi2ELi4ELi2ELb1EEENS1_24CollectiveEpilogueBwdGQAISA_fSD_Li256ELb1ELb0EEENS1_25SingleTileBwdLPTSchedulerILb1ELi128ELb0EEEEEEEEEvNT_6ParamsE$_ZN4cute8gmem_ptrIPKN7cutlass10bfloat16_tEECI1NS_12iter_adaptorIS4_S5_EEES4_) ;  /* 0xffffd17000007944 */ /* 0x022fea0003c3ffff */
[----:B------:R1:W5:Y:S01]  /*a970*/  LDL.64 R6, [R1+0x168] ;  /* 0x0001680001067983 */ /* 0x0003620000100a00 */
[----:B------:R-:W-:-:S03]  /*a980*/  MOV R16, 0xa9a0 ;  /* 0x0000a9a000107802 */ /* 0x000fc60000000f00 */
[----:B-1---5:R-:W-:Y:S05]  /*a990*/  CALL.REL.NOINC `($_ZN7cutlass13device_kernelIN5flash19enable_sm80_to_sm89INS1_16FlashAttnBwdSm80INS1_25CollectiveMainloopBwdSm80ILi2ELi2EN4cute5tupleIJNS5_1CILi64EEENS7_ILi128EEES8_EEENS_10bfloat16_tEfNS_4arch4Sm80ELb1ELb0ELb1ELb1ELb0ELb0ELb0ELb0ELi2ELi2ELi4ELi2ELb1EEENS1_24CollectiveEpilogueBwdGQAISA_fSD_Li256ELb1ELb0EEENS1_25SingleTileBwdLPTSchedulerILb1ELi128ELb0EEEEEEEEEvNT_6ParamsE$_ZN4cute8gmem_ptrIPKN7cutlass9uint128_tEECI1NS_12iter_adaptorIS4_S5_EEES4_) ;  /* 0xffffd19000007944 */ /* 0x022fea0003c3ffff */
[----:B------:R1:W5:Y:S01]  /*a9a0*/  LDL.64 R6, [R1+0x168] ;  /* 0x0001680001067983 */ /* 0x0003620000100a00 */
[----:B------:R-:W-:-:S03]  /*a9b0*/  MOV R16, 0xa9d0 ;  /* 0x0000a9d000107802 */ /* 0x000fc60000000f00 */
[----:B-1---5:R-:W-:Y:S05]  /*a9c0*/  CALL.REL.NOINC `($_ZN7cutlass13device_kernelIN5flash19enable_sm80_to_sm89INS1_16FlashAttnBwdSm80INS1_25CollectiveMainloopBwdSm80ILi2ELi2EN4cute5tupleIJNS5_1CILi64EEENS7_ILi128EEES8_EEENS_10bfloat16_tEfNS_4arch4Sm80ELb1ELb0ELb1ELb1ELb0ELb0ELb0ELb0ELi2ELi2ELi4ELi2ELb1EEENS1_24CollectiveEpilogueBwdGQAISA_fSD_Li256ELb1ELb0EEENS1_25SingleTileBwdLPTSchedulerILb1ELi128ELb0EEEEEEEEEvNT_6ParamsE$_ZN4cute3eso3ESOILb1ELb0EJNS_6LayoutINS_5tupleIJNS3_IJNS_1CILi1EEES5_EEEEEENS3_IJNS3_IJS5_NS4_ILi0EEEEEEEEEEENS_10ViewEngineINS_8gmem_ptrIPKN7cutlass9uint128_tEEEEEEEC2ERKSB_RKSJ_) ;  /* 0xffffca0000007944 */ /* 0x022fea0003c3ffff */
[----:B------:R2:W5:Y:S01]  /*a9d0*/  LDL.64 R108, [R1+0x168] ;  /* 0x00016800016c7983 */ /* 0x0005620000100a00 */
[----:B------:R-:W-:-:S03]  /*a9e0*/  MOV R16, 0xaa00 ;  /* 0x0000aa0000107802 */ /* 0x000fc60000000f00 */
[----:B-12--5:R-:W-:Y:S05]  /*a9f0*/  CALL.REL.NOINC `($_ZN7cutlass13device_kernelIN5flash19enable_sm80_to_sm89INS1_16FlashAttnBwdSm80INS1_25CollectiveMainloopBwdSm80ILi2ELi2EN4cute5tupleIJNS5_1CILi64EEENS7_ILi128EEES8_EEENS_10bfloat16_tEfNS_4arch4Sm80ELb1ELb0ELb1ELb1ELb0ELb0ELb0ELb0ELi2ELi2ELi4ELi2ELb1EEENS1_24CollectiveEpilogueBwdGQAISA_fSD_Li256ELb1ELb0EEENS1_25SingleTileBwdLPTSchedulerILb1ELi128ELb0EEEEEEEEEvNT_6ParamsE$_ZN4cute8smem_ptrIPN7cutlass10bfloat16_tEECI1NS_12iter_adaptorIS3_S4_EEES3_) ;  /* 0xffffd1c000007944 */ /* 0x026fea0003c3ffff */
[----:B------:R1:W5:Y:S01]  /*aa00*/  LDL.64 R6, [R1+0x168] ;  /* 0x0001680001067983 */ /* 0x0003620000100a00 */
[----:B------:R-:W-:-:S03]  /*aa10*/  MOV R10, 0xaa30 ;  /* 0x0000aa30000a7802 */ /* 0x000fc60000000f00 */
[----:B-1---5:R-:W-:Y:S05]  /*aa20*/  CALL.REL.NOINC `($_ZN7cutlass13device_kernelIN5flash19enable_sm80_to_sm89INS1_16FlashAttnBwdSm80INS1_25CollectiveMainloopBwdSm80ILi2ELi2EN4cute5tupleIJNS5_1CILi64EEENS7_ILi128EEES8_EEENS_10bfloat16_tEfNS_4arch4Sm80ELb1ELb0ELb1ELb1ELb0ELb0ELb0ELb0ELi2ELi2ELi4ELi2ELb1EEENS1_24CollectiveEpilogueBwdGQAISA_fSD_Li256ELb1ELb0EEENS1_25SingleTileBwdLPTSchedulerILb1ELi128ELb0EEEEEEEEEvNT_6ParamsE$_ZN4cute8smem_ptrIPN7cutlass9uint128_tEECI1NS_12iter_adaptorIS3_S4_EEES3_) ;  /* 0xffffd1e000007944 */ /* 0x022fea0003c3ffff */
[----:B-1----:R1:W5:Y:S01]  /*aa30*/  LDL.64 R6, [R1+0x168] ;  /* 0x0001680001067983 */ /* 0x0023620000100a00 */
[----:B------:R-:W-:-:S03]  /*aa40*/  MOV R10, 0xaa60 ;  /* 0x0000aa60000a7802 */ /* 0x000fc60000000f00 */
[----:B-1---5:R-:W-:Y:S05]  /*aa50*/  CALL.REL.NOINC `($_ZN7cutlass13device_kernelIN5flash19enable_sm80_to_sm89INS1_16FlashAttnBwdSm80INS1_25CollectiveMainloopBwdSm80ILi2ELi2EN4cute5tupleIJNS5_1CILi64EEENS7_ILi128EEES8_EEENS_10bfloat16_tEfNS_4arch4Sm80ELb1ELb0ELb1ELb1ELb0ELb0ELb0ELb0ELi2ELi2ELi4ELi2ELb1EEENS1_24CollectiveEpilogueBwdGQAISA_fSD_Li256ELb1ELb0EEENS1_25SingleTileBwdLPTSchedulerILb1ELi128ELb0EEEEEEEEEvNT_6ParamsE$_ZN4cute3eso3ESOILb1ELb0EJNS_6LayoutINS_5tupleIJNS3_IJNS_1CILi1EEES5_EEEEEENS3_IJNS3_IJS5_NS4_ILi0EEEEEEEEEEENS_10ViewEngineINS_8smem_ptrIPN7cutlass9uint128_tEEEEEEEC2ERKSB_RKSI_) ;  /* 0xffffc9c000007944 */ /* 0x022fea0003c3ffff */
[----:B-1----:R1:W5:Y:S01]  /*aa60*/  LDL R6, [R1+0x168] ;  /* 0x0001680001067983 */ /* 0x0023620000100800 */
[----:B------:R-:W-:-:S03]  /*aa70*/  MOV R8, 0xaa90 ;  /* 0x0000aa9000087802 */ /* 0x000fc60000000f00 */
[----:B-1---5:R-:W-:Y:S05]  /*aa80*/  CALL.REL.NOINC `($_ZN7cutlass13device_kernelIN5flash19enable_sm80_to_sm89INS1_16FlashAttnBwdSm80INS1_25CollectiveMainloopBwdSm80ILi2ELi2EN4cute5tupleIJNS5_1CILi64EEENS7_ILi128EEES8_EEENS_10bfloat16_tEfNS_4arch4Sm80ELb1ELb0ELb1ELb1ELb0ELb0ELb0ELb0ELi2ELi2ELi4ELi2ELb1EEENS1_24CollectiveEpilogueBwdGQAISA_fSD_Li256ELb1ELb0EEENS1_25SingleTileBwdLPTSchedulerILb1ELi128ELb0EEEEEEEEEvNT_6ParamsE$_ZN73_INTERNAL_24fd9406_37_flash_bwd_hdim64_bf16_softcap_sm80_cu_8e232a79_330724__cvta_generic_to_sharedEPKv) ;  /* 0xffffd20000007944 */ /* 0x022fea0003c3ffff */
        /* <DEDUP_REMOVED lines=9> */
[----:B--2---:R-:W-:Y:S05]  /*ab20*/  CALL.REL.NOINC `($_ZN7cutlass13device_kernelIN5flash19enable_sm80_to_sm89INS1_16FlashAttnBwdSm80INS1_25CollectiveMainloopBwdSm80ILi2ELi2EN4cute5tupleIJNS5_1CILi64EEENS7_ILi128EEES8_EEENS_10bfloat16_tEfNS_4arch4Sm80ELb1ELb0ELb1ELb1ELb0ELb0ELb0ELb0ELi2ELi2ELi4ELi2ELb1EEENS1_24CollectiveEpilogueBwdGQAISA_fSD_Li256ELb1ELb0EEENS1_25SingleTileBwdLPTSchedulerILb1ELi128ELb0EEEEEEEEEvNT_6ParamsE$_ZN4cute3eso3ESOILb1ELb0EJNS_1CILi0EEEiS3_EEC2ERKS3_RKiS6_) ;  /* 0xffffc6a000007944 */ /* 0x004fea0003c3ffff */
[----:B-1----:R-:W2:Y:S01]  /*ab30*/  LDL R7, [R1+0x168] ;  /* 0x0001680001077983 */ /* 0x002ea20000100800 */
[----:B------:R-:W-:Y:S01]  /*ab40*/  IMAD.MOV.U32 R6, RZ, RZ, R4 ;  /* 0x000000ffff067224 */ /* 0x000fe200078e0004 */
[----:B------:R-:W-:-:S02]  /*ab50*/  MOV R16, 0xab80 ;  /* 0x0000ab8000107802 */ /* 0x000fc40000000f00 */
[----:B--2---:R-:W-:Y:S02]  /*ab60*/  SHF.L.U32 R7, R7, 0x5, RZ ;  /* 0x0000000507077819 */ /* 0x004fe400000006ff */
[----:B------:R-:W-:Y:S05]  /*ab70*/  CALL.REL.NOINC `($_ZN7cutlass13device_kernelIN5flash19enable_sm80_to_sm89INS1_16FlashAttnBwdSm80INS1_25CollectiveMainloopBwdSm80ILi2ELi2EN4cute5tupleIJNS5_1CILi64EEENS7_ILi128EEES8_EEENS_10bfloat16_tEfNS_4arch4Sm80ELb1ELb0ELb1ELb1ELb0ELb0ELb0ELb0ELi2ELi2ELi4ELi2ELb1EEENS1_24CollectiveEpilogueBwdGQAISA_fSD_Li256ELb1ELb0EEENS1_25SingleTileBwdLPTSchedulerILb1ELi128ELb0EEEEEEEEEvNT_6ParamsE$_ZN4cute5tupleIJiEEC2ERKi) ;  /* 0xffffce8000007944 */ /* 0x000fea0003c3ffff */
[----:B------:R1:W5:Y:S01]  /*ab80*/  LDL R7, [R1+0x168] ;  /* 0x0001680001077983 */ /* 0x0003620000100800 */
        /* <DEDUP_REMOVED lines=19> */
[----:B------:R-:W-:Y:S01]  /*acc0*/  IMAD.MOV.U32 R16, RZ, RZ, 0x1 ;  /* 0x00000001ff107424 */ /* 0x000fe200078e00ff */
        /* <DEDUP_REMOVED lines=21> */
[----:B------:R-:W-:Y:S02]  /*ae20*/  MOV R16, 0x1 ;  /* 0x0000000100107802 */ /* 0x000fe40000000f00 */
        /* <DEDUP_REMOVED lines=44> */
[----:B--2--5:R-:W-:Y:S05]  /*b0f0*/  CALL.REL.NOINC `($_ZN7cutlass13device_kernelIN5flash19enable_sm80_to_sm89INS1_16FlashAttnBwdSm80INS1_25CollectiveMainloopBwdSm80ILi2ELi2EN4cute5tupleIJNS5_1CILi64EEENS7_ILi128EEES8_EEENS_10bfloat16_tEfNS_4arch4Sm80ELb1ELb0ELb1ELb1ELb0ELb0ELb0ELb0ELi2ELi2ELi4ELi2ELb1EEENS1_24CollectiveEpilogueBwdGQAISA_fSD_Li256ELb1ELb0EEENS1_25SingleTileBwdLPTSchedulerILb1ELi128ELb0EEEEEEEEEvNT_6ParamsE$_ZN4cute3eso3ESOILb1ELb0EJNS_10UnderscoreES2_iEEC2ERKS2_S5_RKi) ;  /* 0xffffbe5000007944 */ /* 0x024fea0003c3ffff */
[----:B------:R-:W2:Y:S01]  /*b100*/  LDL R7, [R1+0x168] ;  /* 0x0001680001077983 */ /* 0x000ea20000100800 */
[----:B------:R-:W-:Y:S02]  /*b110*/  MOV R8, 0xb140 ;  /* 0x0000b14000087802 */ /* 0x000fe40000000f00 */
[----:B--2---:R-:W-:Y:S02]  /*b120*/  SHF.L.U32 R7, R7, 0x6, RZ ;  /* 0x0000000607077819 */ /* 0x004fe400000006ff */
[----:B-1----:R-:W-:Y:S05]  /*b130*/  CALL.REL.NOINC `($_ZN7cutlass13device_kernelIN5flash19enable_sm80_to_sm89INS1_16FlashAttnBwdSm80INS1_25CollectiveMainloopBwdSm80ILi2ELi2EN4cute5tupleIJNS5_1CILi64EEENS7_ILi128EEES8_EEENS_10bfloat16_tEfNS_4arch4Sm80ELb1ELb0ELb1ELb1ELb0ELb0ELb0ELb0ELi2ELi2ELi4ELi2ELb1EEENS1_24CollectiveEpilogueBwdGQAISA_fSD_Li256ELb1ELb0EEENS1_25SingleTileBwdLPTSchedulerILb1ELi128ELb0EEEEEEEEEvNT_6ParamsE$_ZN4cute3eso3ESOILb1ELb0EJNS_6LayoutINS_5tupleIJNS3_IJNS_1CILi4EEENS4_ILi1EEEEEES6_EEENS3_IJNS3_IJS6_NS4_ILi0EEEEEES9_EEEEEiEEC2ERKSC_RKi) ;  /* 0xffffc42000007944 */ /* 0x002fea0003c3ffff */
[----:B------:R-:W2:Y:S04]  /*b140*/  LD.E.64 R18, [R18.64+0x8] ;  /* 0x0000080412127980 */ /* 0x000ea8000c101b00 */
[----:B------:R-:W2:Y:S01]  /*b150*/  LDL R10, [R1+0x168] ;  /* 0x00016800010a7983 */ /* 0x000ea20000100800 */
[----:B-1----:R-:W-:Y:S02]  /*b160*/  MOV R6, R4 ;  /* 0x0000000400067202 */ /* 0x002fe40000000f00 */
[----:B------:R-:W-:Y:S01]  /*b170*/  MOV R16, 0xb1a0 ;  /* 0x0000b1a000107802 */ /* 0x000fe20000000f00 */
[----:B--2---:R-:W-:-:S04]  /*b180*/  IMAD.WIDE R10, R10, 0x4, R18 ;  /* 0x000000040a0a7825 */ /* 0x004fc800078e0212 */
[----:B------:R-:W-:Y:S05]  /*b190*/  CALL.REL.NOINC `($_ZN7cutlass13device_kernelIN5flash19enable_sm80_to_sm89INS1_16FlashAttnBwdSm80INS1_25CollectiveMainloopBwdSm80ILi2ELi2EN4cute5tupleIJNS5_1CILi64EEENS7_ILi128EEES8_EEENS_10bfloat16_tEfNS_4arch4Sm80ELb1ELb0ELb1ELb1ELb0ELb0ELb0ELb0ELi2ELi2ELi4ELi2ELb1EEENS1_24CollectiveEpilogueBwdGQAISA_fSD_Li256ELb1ELb0EEENS1_25SingleTileBwdLPTSchedulerILb1ELi128ELb0EEEEEEEEEvNT_6ParamsE$_ZN4cute8gmem_ptrIPKfECI1NS_12iter_adaptorIS2_S3_EEES2_) ;  /* 0xffffc9e000007944 */ /* 0x000fea0003c3ffff */
[----:B-1----:R1:W5:Y:S01]  /*b1a0*/  LDL.64 R6, [R1+0x168] ;  /* 0x0001680001067983 */ /* 0x0023620000100a00 */
[----:B------:R-:W-:-:S03]  /*b1b0*/  MOV R10, 0xb1d0 ;  /* 0x0000b1d0000a7802 */ /* 0x000fc60000000f00 */
[----:B-1---5:R-:W-:Y:S05]  /*b1c0*/  CALL.REL.NOINC `($_ZN7cutlass13device_kernelIN5flash19enable_sm80_to_sm89INS1_16FlashAttnBwdSm80INS1_25CollectiveMainloopBwdSm80ILi2ELi2EN4cute5tupleIJNS5_1CILi64EEENS7_ILi128EEES8_EEENS_10bfloat16_tEfNS_4arch4Sm80ELb1ELb0ELb1ELb1ELb0ELb0ELb0ELb0ELi2ELi2ELi4ELi2ELb1EEENS1_24CollectiveEpilogueBwdGQAISA_fSD_Li256ELb1ELb0EEENS1_25SingleTileBwdLPTSchedulerILb1ELi128ELb0EEEEEEEEEvNT_6ParamsE$_ZN4cute3eso3ESOILb1ELb0EJNS_6LayoutINS_5tupleIJNS3_IJNS_1CILi4EEENS4_ILi1EEEEEES6_EEENS3_IJNS3_IJS6_NS4_ILi0EEEEEES9_EEEEENS_10ViewEngineINS_8gmem_ptrIPKfEEEEEEC2ERKSC_RKSI_) ;  /* 0xffffc31000007944 */ /* 0x022fea0003c3ffff */
[----:B------:R2:W5:Y:S04]  /*b1d0*/  LDL.64 R18, [R14+0x40] ;  /* 0x000040000e127983 */ /* 0x0005680000100a00 */
[----:B------:R2:W5:Y:S01]  /*b1e0*/  LDL.64 R10, [R1+0x168] ;  /* 0x00016800010a7983 */ /* 0x0005620000100a00 */
[----:B------:R-:W-:-:S02]  /*b1f0*/  MOV R17, UR7 ;  /* 0x0000000700117c02 */ /* 0x000fc40008000f00 */
[----:B-1----:R-:W-:Y:S02]  /*b200*/  MOV R8, 0xb220 ;  /* 0x0000b22000087802 */ /* 0x002fe40000000f00 */
[----:B--2--5:R-:W-:Y:S05]  /*b210*/  CALL.REL.NOINC `($_ZN7cutlass13device_kernelIN5flash19enable_sm80_to_sm89INS1_16FlashAttnBwdSm80INS1_25CollectiveMainloopBwdSm80ILi2ELi2EN4cute5tupleIJNS5_1CILi64EEENS7_ILi128EEES8_EEENS_10bfloat16_tEfNS_4arch4Sm80ELb1ELb0ELb1ELb1ELb0ELb0ELb0ELb0ELi2ELi2ELi4ELi2ELb1EEENS1_24CollectiveEpilogueBwdGQAISA_fSD_Li256ELb1ELb0EEENS1_25SingleTileBwdLPTSchedulerILb1ELi128ELb0EEEEEEEEEvNT_6ParamsE$_ZN4cute3eso3ESOILb1ELb0EJNS_10UnderscoreES2_iEEC2ERKS2_S5_RKi) ;  /* 0xffffbd3000007944 */ /* 0x024fea0003c3ffff */
[----:B------:R-:W2:Y:S01]  /*b220*/  LDL R7, [R1+0x168] ;  /* 0x0001680001077983 */ /* 0x000ea20000100800 */
[----:B------:R-:W-:Y:S02]  /*b230*/  MOV R8, 0xb260 ;  /* 0x0000b26000087802 */ /* 0x000fe40000000f00 */
[----:B--2---:R-:W-:Y:S02]  /*b240*/  SHF.L.U32 R7, R7, 0x6, RZ ;  /* 0x0000000607077819 */ /* 0x004fe400000006ff */
[----:B-1----:R-:W-:Y:S05]  /*b250*/  CALL.REL.NOINC `($_ZN7cutlass13device_kernelIN5flash19enable_sm80_to_sm89INS1_16FlashAttnBwdSm80INS1_25CollectiveMainloopBwdSm80ILi2ELi2EN4cute5tupleIJNS5_1CILi64EEENS7_ILi128EEES8_EEENS_10bfloat16_tEfNS_4arch4Sm80ELb1ELb0ELb1ELb1ELb0ELb0ELb0ELb0ELi2ELi2ELi4ELi2ELb1EEENS1_24CollectiveEpilogueBwdGQAISA_fSD_Li256ELb1ELb0EEENS1_25SingleTileBwdLPTSchedulerILb1ELi128ELb0EEEEEEEEEvNT_6ParamsE$_ZN4cute3eso3ESOILb1ELb0EJNS_6LayoutINS_5tupleIJNS3_IJNS_1CILi4EEENS4_ILi1EEEEEES6_EEENS3_IJNS3_IJS6_NS4_ILi0EEEEEES9_EEEEEiEEC2ERKSC_RKi) ;  /* 0xffffc30000007944 */ /* 0x002fea0003c3ffff */
[----:B------:R-:W2:Y:S04]  /*b260*/  LD.E.64 R18, [R18.64] ;  /* 0x0000000412127980 */ /* 0x000ea8000c101b00 */
[----:B------:R-:W2:Y:S01]  /*b270*/  LDL R8, [R1+0x168] ;  /* 0x0001680001087983 */ /* 0x000ea20000100800 */
[----:B-1----:R-:W-:Y:S02]  /*b280*/  MOV R6, R4 ;  /* 0x0000000400067202 */ /* 0x002fe40000000f00 */
[----:B------:R-:W-:Y:S01]  /*b290*/  MOV R16, 0xb2c0 ;  /* 0x0000b2c000107802 */ /* 0x000fe20000000f00 */
[----:B--2---:R-:W-:-:S04]  /*b2a0*/  IMAD.WIDE R8, R8, 0x4, R18 ;  /* 0x0000000408087825 */ /* 0x004fc800078e0212 */
[----:B------:R-:W-:Y:S05]  /*b2b0*/  CALL.REL.NOINC `($_ZN7cutlass13device_kernelIN5flash19enable_sm80_to_sm89INS1_16FlashAttnBwdSm80INS1_25CollectiveMainloopBwdSm80ILi2ELi2EN4cute5tupleIJNS5_1CILi64EEENS7_ILi128EEES8_EEENS_10bfloat16_tEfNS_4arch4Sm80ELb1ELb0ELb1ELb1ELb0ELb0ELb0ELb0ELi2ELi2ELi4ELi2ELb1EEENS1_24CollectiveEpilogueBwdGQAISA_fSD_Li256ELb1ELb0EEENS1_25SingleTileBwdLPTSchedulerILb1ELi128ELb0EEEEEEEEEvNT_6ParamsE$_ZN4cute8smem_ptrIPfECI1NS_12iter_adaptorIS1_S2_EEES1_) ;  /* 0xffffc99000007944 */ /* 0x000fea0003c3ffff */
[----:B-1----:R1:W5:Y:S01]  /*b2c0*/  LDL.64 R6, [R1+0x168] ;  /* 0x0001680001067983 */ /* 0x0023620000100a00 */
[----:B------:R-:W-:-:S03]  /*b2d0*/  MOV R16, 0xb2f0 ;  /* 0x0000b2f000107802 */ /* 0x000fc60000000f00 */
[----:B-1---5:R-:W-:Y:S05]  /*b2e0*/  CALL.REL.NOINC `($_ZN7cutlass13device_kernelIN5flash19enable_sm80_to_sm89INS1_16FlashAttnBwdSm80INS1_25CollectiveMainloopBwdSm80ILi2ELi2EN4cute5tupleIJNS5_1CILi64EEENS7_ILi128EEES8_EEENS_10bfloat16_tEfNS_4arch4Sm80ELb1ELb0ELb1ELb1ELb0ELb0ELb0ELb0ELi2ELi2ELi4ELi2ELb1EEENS1_24CollectiveEpilogueBwdGQAISA_fSD_Li256ELb1ELb0EEENS1_25SingleTileBwdLPTSchedulerILb1ELi128ELb0EEEEEEEEEvNT_6ParamsE$_ZN4cute3eso3ESOILb1ELb0EJNS_6LayoutINS_5tupleIJNS3_IJNS_1CILi4EEENS4_ILi1EEEEEES6_EEENS3_IJNS3_IJS6_NS4_ILi0EEEEEES9_EEEEENS_10ViewEngineINS_8smem_ptrIPfEEEEEEC2ERKSC_RKSH_) ;  /* 0xffffc23000007944 */ /* 0x022fea0003c3ffff */
[----:B------:R2:W5:Y:S04]  /*b2f0*/  LDL.64 R18, [R14+0x48] ;  /* 0x000048000e127983 */ /* 0x0005680000100a00 */
[----:B-1----:R2:W5:Y:S01]  /*b300*/  LDL.64 R8, [R1+0x168] ;  /* 0x0001680001087983 */ /* 0x0025620000100a00 */
[----:B------:R-:W-:-:S02]  /*b310*/  MOV R7, RZ ;  /* 0x000000ff00077202 */ /* 0x000fc40000000f00 */
[----:B------:R-:W-:Y:S02]  /*b320*/  MOV R16, 0xb340 ;  /* 0x0000b34000107802 */ /* 0x000fe40000000f00 */
[----:B--2--5:R-:W-:Y:S05]  /*b330*/  CALL.REL.NOINC `($_ZN7cutlass13device_kernelIN5flash19enable_sm80_to_sm89INS1_16FlashAttnBwdSm80INS1_25CollectiveMainloopBwdSm80ILi2ELi2EN4cute5tupleIJNS5_1CILi64EEENS7_ILi128EEES8_EEENS_10bfloat16_tEfNS_4arch4Sm80ELb1ELb0ELb1ELb1ELb0ELb0ELb0ELb0ELi2ELi2ELi4ELi2ELb1EEENS1_24CollectiveEpilogueBwdGQAISA_fSD_Li256ELb1ELb0EEENS1_25SingleTileBwdLPTSchedulerILb1ELi128ELb0EEEEEEEEEvNT_6ParamsE$_ZN4cute3eso3ESOILb1ELb0EJNS_1CILi0EEEiEEC2ERKS3_RKi) ;  /* 0xffffbe5000007944 */ /* 0x024fea0003c3ffff */
[----:B-1----:R1:W5:Y:S01]  /*b340*/  LD.E R7, [R18.64] ;  /* 0x0000000412077980 */ /* 0x002362000c101900 */
[----:B------:R-:W-:-:S03]  /*b350*/  MOV R20, 0xb370 ;  /* 0x0000b37000147802 */ /* 0x000fc60000000f00 */
[----:B-1---5:R-:W-:Y:S05]  /*b360*/  CALL.REL.NOINC `($_ZN7cutlass13device_kernelIN5flash19enable_sm80_to_sm89INS1_16FlashAttnBwdSm80INS1_25CollectiveMainloopBwdSm80ILi2ELi2EN4cute5tupleIJNS5_1CILi64EEENS7_ILi128EEES8_EEENS_10bfloat16_tEfNS_4arch4Sm80ELb1ELb0ELb1ELb1ELb0ELb0ELb0ELb0ELi2ELi2ELi4ELi2ELb1EEENS1_24CollectiveEpilogueBwdGQAISA_fSD_Li256ELb1ELb0EEENS1_25SingleTileBwdLPTSchedulerILb1ELi128ELb0EEEEEEEEEvNT_6ParamsE$_ZZN4cuteplIJiEJNS_1CILi0EEEEEEDaRKNS_15ArithmeticTupleIJDpT_EEERKNS3_IJDpT0_EEEENKUlDpRKT_E_clIJiEEEDaSH_) ;  /* 0xffffebb000007944 */ /* 0x022fea0003c3ffff */
[----:B-----5:R-:W-:Y:S01]  /*b370*/  ISETP.GT.AND P0, PT, R6, 0x3f, PT ;  /* 0x0000003f0600780c */ /* 0x020fe20003f04270 */
[----:B------:R-:W-:Y:S01]  /*b380*/  IMAD.MOV.U32 R6, RZ, RZ, R12 ;  /* 0x000000ffff067224 */ /* 0x000fe200078e000c */
[----:B------:R-:W-:-:S11]  /*b390*/  MOV R7, 0x0 ;  /* 0x0000000000077802 */ /* 0x000fd60000000f00 */
[----:B------:R-:W-:Y:S05]  /*b3a0*/  @P0 RET.REL.NODEC R6 `(_ZN7cutlass13device_kernelIN5flash19enable_sm80_to_sm89INS1_16FlashAttnBwdSm80INS1_25CollectiveMainloopBwdSm80ILi2ELi2EN4cute5tupleIJNS5_1CILi64EEENS7_ILi128EEES8_EEENS_10bfloat16_tEfNS_4arch4Sm80ELb1ELb0ELb1ELb1ELb0ELb0ELb0ELb0ELi2ELi2ELi4ELi2ELb1EEENS1_24CollectiveEpilogueBwdGQAISA_fSD_Li256ELb1ELb0EEENS1_25SingleTileBwdLPTSchedulerILb1ELi128ELb0EEEEEEEEEvNT_6ParamsE) ;  /* 0xffff4c5006000950 */ /* 0x000fea0003c3ffff */
[----:B------:R-:W5:Y:S01]  /*b3b0*/  LDL.64 R14, [R14+0x50] ;  /* 0x000050000e0e7983 */ /* 0x000f620000100a00 */
[----:B------:R-:W-:Y:S02]  /*b3c0*/  MOV R7, RZ ;  /* 0x000000ff00077202 */ /* 0x000fe40000000f00 */
[----:B------:R-:W-:Y:S02]  /*b3d0*/  MOV R16, 0xb3f0 ;  /* 0x0000b3f000107802 */ /* 0x000fe40000000f00 */
[----:B-1---5:R-:W-:Y:S05]  /*b3e0*/  CALL.REL.NOINC `($_ZN7cutlass13device_kernelIN5flash19enable_sm80_to_sm89INS1_16FlashAttnBwdSm80INS1_25CollectiveMainloopBwdSm80ILi2ELi2EN4cute5tupleIJNS5_1CILi64EEENS7_ILi128EEES8_EEENS_10bfloat16_tEfNS_4arch4Sm80ELb1ELb0ELb1ELb1ELb0ELb0ELb0ELb0ELi2ELi2ELi4ELi2ELb1EEENS1_24CollectiveEpilogueBwdGQAISA_fSD_Li256ELb1ELb0EEENS1_25SingleTileBwdLPTSchedulerILb1ELi128ELb0EEEEEEEEEvNT_6ParamsE$_ZN4cute3eso3ESOILb1ELb0EJNS_10UnderscoreEiEEC2ERKS2_RKi) ;  /* 0xffffbba000007944 */ /* 0x022fea0003c3ffff */
[----:B-1----:R-:W-:Y:S02]  /*b3f0*/  MOV R6, R13 ;  /* 0x0000000d00067202 */ /* 0x002fe40000000f00 */
[----:B------:R-:W-:Y:S02]  /*b400*/  MOV R16, 0xb420 ;  /* 0x0000b42000107802 */ /* 0x000fe40000000f00 */
[----:B------:R-:W-:Y:S05]  /*b410*/  CALL.REL.NOINC `($_ZN7cutlass13device_kernelIN5flash19enable_sm80_to_sm89INS1_16FlashAttnBwdSm80INS1_25CollectiveMainloopBwdSm80ILi2ELi2EN4cute5tupleIJNS5_1CILi64EEENS7_ILi128EEES8_EEENS_10bfloat16_tEfNS_4arch4Sm80ELb1ELb0ELb1ELb1ELb0ELb0ELb0ELb0ELi2ELi2ELi4ELi2ELb1EEENS1_24CollectiveEpilogueBwdGQAISA_fSD_Li256ELb1ELb0EEENS1_25SingleTileBwdLPTSchedulerILb1ELi128ELb0EEEEEEEEEvNT_6ParamsE$_ZN4cute8gmem_ptrIPKfECI1NS_12iter_adaptorIS2_S3_EEES2_) ;  /* 0xffffc76000007944 */ /* 0x000fea0003c3ffff */
[----:B-1----:R1:W5:Y:S01]  /*b420*/  LDL.64 R6, [R1+0x160] ;  /* 0x0001600001067983 */ /* 0x0023620000100a00 */
[----:B------:R-:W-:-:S03]  /*b430*/  MOV R16, 0xb450 ;  /* 0x0000b45000107802 */ /* 0x000fc60000000f00 */
[----:B-1---5:R-:W-:Y:S05]  /*b440*/  CALL.REL.NOINC `($_ZN7cutlass13device_kernelIN5flash19enable_sm80_to_sm89INS1_16FlashAttnBwdSm80INS1_25CollectiveMainloopBwdSm80ILi2ELi2EN4cute5tupleIJNS5_1CILi64EEENS7_ILi128EEES8_EEENS_10bfloat16_tEfNS_4arch4Sm80ELb1ELb0ELb1ELb1ELb0ELb0ELb0ELb0ELi2ELi2ELi4ELi2ELb1EEENS1_24CollectiveEpilogueBwdGQAISA_fSD_Li256ELb1ELb0EEENS1_25SingleTileBwdLPTSchedulerILb1ELi128ELb0EEEEEEEEEvNT_6ParamsE$_ZN4cute3eso3ESOILb1ELb0EJNS_6LayoutINS_5tupleIJNS3_IJNS_1CILi4EEENS4_ILi1EEEEEEEEENS3_IJNS3_IJS6_NS4_ILi0EEEEEEEEEEENS_10ViewEngineINS_8gmem_ptrIPKfEEEEEEC2ERKSC_RKSI_) ;  /* 0xffffc01000007944 */ /* 0x022fea0003c3ffff */
[----:B-1----:R1:W5:Y:S01]  /*b450*/  LDL.64 R10, [R1+0x160] ;  /* 0x00016000010a7983 */ /* 0x0023620000100a00 */
[----:B------:R-:W-:Y:S02]  /*b460*/  MOV R7, RZ ;  /* 0x000000ff00077202 */ /* 0x000fe40000000f00 */
[----:B------:R-:W-:Y:S02]  /*b470*/  MOV R16, 0xb490 ;  /* 0x0000b49000107802 */ /* 0x000fe40000000f00 */
[----:B-1---5:R-:W-:Y:S05]  /*b480*/  CALL.REL.NOINC `($_ZN7cutlass13device_kernelIN5flash19enable_sm80_to_sm89INS1_16FlashAttnBwdSm80INS1_25CollectiveMainloopBwdSm80ILi2ELi2EN4cute5tupleIJNS5_1CILi64EEENS7_ILi128EEES8_EEENS_10bfloat16_tEfNS_4arch4Sm80ELb1ELb0ELb1ELb1ELb0ELb0ELb0ELb0ELi2ELi2ELi4ELi2ELb1EEENS1_24CollectiveEpilogueBwdGQAISA_fSD_Li256ELb1ELb0EEENS1_25SingleTileBwdLPTSchedulerILb1ELi128ELb0EEEEEEEEEvNT_6ParamsE$_ZN4cute3eso3ESOILb1ELb0EJNS_10UnderscoreEiEEC2ERKS2_RKi) ;  /* 0xffffbb0000007944 */ /* 0x022fea0003c3ffff */
[----:B-1----:R-:W-:Y:S02]  /*b490*/  MOV R6, R13 ;  /* 0x0000000d00067202 */ /* 0x002fe40000000f00 */
[----:B------:R-:W-:-:S02]  /*b4a0*/  MOV R16, 0xb4c0 ;  /* 0x0000b4c000107802 */ /* 0x000fc40000000f00 */
[----:B------:R-:W-:Y:S05]  /*b4b0*/  CALL.REL.NOINC `($_ZN7cutlass13device_kernelIN5flash19enable_sm80_to_sm89INS1_16FlashAttnBwdSm80INS1_25CollectiveMainloopBwdSm80ILi2ELi2EN4cute5tupleIJNS5_1CILi64EEENS7_ILi128EEES8_EEENS_10bfloat16_tEfNS_4arch4Sm80ELb1ELb0ELb1ELb1ELb0ELb0ELb0ELb0ELi2ELi2ELi4ELi2ELb1EEENS1_24CollectiveEpilogueBwdGQAISA_fSD_Li256ELb1ELb0EEENS1_25SingleTileBwdLPTSchedulerILb1ELi128ELb0EEEEEEEEEvNT_6ParamsE$_ZN4cute8smem_ptrIPfECI1NS_12iter_adaptorIS1_S2_EEES1_) ;  /* 0xffffc79000007944 */ /* 0x000fea0003c3ffff */
[----:B-1----:R1:W5:Y:S01]  /*b4c0*/  LDL.64 R6, [R1+0x160] ;  /* 0x0001600001067983 */ /* 0x0023620000100a00 */
[----:B------:R-:W-:-:S03]  /*b4d0*/  MOV R16, 0xb4f0 ;  /* 0x0000b4f000107802 */ /* 0x000fc60000000f00 */
[----:B-1---5:R-:W-:Y:S05]  /*b4e0*/  CALL.REL.NOINC `($_ZN7cutlass13device_kernelIN5flash19enable_sm80_to_sm89INS1_16FlashAttnBwdSm80INS1_25CollectiveMainloopBwdSm80ILi2ELi2EN4cute5tupleIJNS5_1CILi64EEENS7_ILi128EEES8_EEENS_10bfloat16_tEfNS_4arch4Sm80ELb1ELb0ELb1ELb1ELb0ELb0ELb0ELb0ELi2ELi2ELi4ELi2ELb1EEENS1_24CollectiveEpilogueBwdGQAISA_fSD_Li256ELb1ELb0EEENS1_25SingleTileBwdLPTSchedulerILb1ELi128ELb0EEEEEEEEEvNT_6ParamsE$_ZN4cute3eso3ESOILb1ELb0EJNS_6LayoutINS_5tupleIJNS3_IJNS_1CILi4EEENS4_ILi1EEEEEEEEENS3_IJNS3_IJS6_NS4_ILi0EEEEEEEEEEENS_10ViewEngineINS_8smem_ptrIPfEEEEEEC2ERKSC_RKSH_) ;  /* 0xffffbfb000007944 */ /* 0x022fea0003c3ffff */
[----:B-1----:R1:W5:Y:S01]  /*b4f0*/  LDL.64 R8, [R1+0x160] ;  /* 0x0001600001087983 */ /* 0x0023620000100a00 */
[----:B------:R-:W-:-:S02]  /*b500*/  MOV R6, R4 ;  /* 0x0000000400067202 */ /* 0x000fc40000000f00 */
[----:B------:R-:W-:Y:S02]  /*b510*/  MOV R16, 0xb530 ;  /* 0x0000b53000107802 */ /* 0x000fe40000000f00 */
[----:B-1---5:R-:W-:Y:S05]  /*b520*/  CALL.REL.NOINC `($_ZN7cutlass13device_kernelIN5flash19enable_sm80_to_sm89INS1_16FlashAttnBwdSm80INS1_25CollectiveMainloopBwdSm80ILi2ELi2EN4cute5tupleIJNS5_1CILi64EEENS7_ILi128EEES8_EEENS_10bfloat16_tEfNS_4arch4Sm80ELb1ELb0ELb1ELb1ELb0ELb0ELb0ELb0ELi2ELi2ELi4ELi2ELb1EEENS1_24CollectiveEpilogueBwdGQAISA_fSD_Li256ELb1ELb0EEENS1_25SingleTileBwdLPTSchedulerILb1ELi128ELb0EEEEEEEEEvNT_6ParamsE$_ZN4cute8gmem_ptrIPKfECI1NS_12iter_adaptorIS2_S3_EEES2_) ;  /* 0xffffc65000007944 */ /* 0x022fea0003c3ffff */
[----:B-1----:R1:W5:Y:S01]  /*b530*/  LDL.64 R6, [R1+0x168] ;  /* 0x0001680001067983 */ /* 0x0023620000100a00 */
[----:B------:R-:W-:-:S03]  /*b540*/  MOV R16, 0xb560 ;  /* 0x0000b56000107802 */ /* 0x000fc60000000f00 */
[----:B-1---5:R-:W-:Y:S05]  /*b550*/  CALL.REL.NOINC `($_ZN7cutlass13device_kernelIN5flash19enable_sm80_to_sm89INS1_16FlashAttnBwdSm80INS1_25CollectiveMainloopBwdSm80ILi2ELi2EN4cute5tupleIJNS5_1CILi64EEENS7_ILi128EEES8_EEENS_10bfloat16_tEfNS_4arch4Sm80ELb1ELb0ELb1ELb1ELb0ELb0ELb0ELb0ELi2ELi2ELi4ELi2ELb1EEENS1_24CollectiveEpilogueBwdGQAISA_fSD_Li256ELb1ELb0EEENS1_25SingleTileBwdLPTSchedulerILb1ELi128ELb0EEEEEEEEEvNT_6ParamsE$_ZN4cute8gmem_ptrIPKN7cutlass9uint128_tEECI1NS_12iter_adaptorIS4_S5_EEES4_) ;  /* 0xffffc5d000007944 */ /* 0x022fea0003c3ffff */
[----:B------:R1:W5:Y:S01]  /*b560*/  LDL.64 R6, [R1+0x168] ;  /* 0x0001680001067983 */ /* 0x0003620000100a00 */
[----:B------:R-:W-:-:S03]  /*b570*/  MOV R16, 0xb590 ;  /* 0x0000b59000107802 */ /* 0x000fc60000000f00 */
[----:B-1---5:R-:W-:Y:S05]  /*b580*/  CALL.REL.NOINC `($_ZN7cutlass13device_kernelIN5flash19enable_sm80_to_sm89INS1_16FlashAttnBwdSm80INS1_25CollectiveMainloopBwdSm80ILi2ELi2EN4cute5tupleIJNS5_1CILi64EEENS7_ILi128EEES8_EEENS_10bfloat16_tEfNS_4arch4Sm80ELb1ELb0ELb1ELb1ELb0ELb0ELb0ELb0ELi2ELi2ELi4ELi2ELb1EEENS1_24CollectiveEpilogueBwdGQAISA_fSD_Li256ELb1ELb0EEENS1_25SingleTileBwdLPTSchedulerILb1ELi128ELb0EEEEEEEEEvNT_6ParamsE$_ZN4cute3eso3ESOILb1ELb0EJNS_6LayoutINS_5tupleIJNS3_IJNS_1CILi1EEES5_EEEEEENS3_IJNS3_IJS5_NS4_ILi0EEEEEEEEEEENS_10ViewEngineINS_8gmem_ptrIPKN7cutlass9uint128_tEEEEEEEC2ERKSB_RKSJ_) ;  /* 0xffffbe4000007944 */ /* 0x022fea0003c3ffff */
[----:B------:R2:W5:Y:S01]  /*b590*/  LDL.64 R20, [R1+0x168] ;  /* 0x0001680001147983 */ /* 0x0005620000100a00 */
[----:B-1----:R-:W-:Y:S02]  /*b5a0*/  MOV R6, R4 ;  /* 0x0000000400067202 */ /* 0x002fe40000000f00 */
[----:B------:R-:W-:Y:S02]  /*b5b0*/  MOV R16, 0xb5d0 ;  /* 0x0000b5d000107802 */ /* 0x000fe40000000f00 */
[----:B--2--5:R-:W-:Y:S05]  /*b5c0*/  CALL.REL.NOINC `($_ZN7cutlass13device_kernelIN5flash19enable_sm80_to_sm89INS1_16FlashAttnBwdSm80INS1_25CollectiveMainloopBwdSm80ILi2ELi2EN4cute5tupleIJNS5_1CILi64EEENS7_ILi128EEES8_EEENS_10bfloat16_tEfNS_4arch4Sm80ELb1ELb0ELb1ELb1ELb0ELb0ELb0ELb0ELi2ELi2ELi4ELi2ELb1EEENS1_24CollectiveEpilogueBwdGQAISA_fSD_Li256ELb1ELb0EEENS1_25SingleTileBwdLPTSchedulerILb1ELi128ELb0EEEEEEEEEvNT_6ParamsE$_ZN4cute8smem_ptrIPfECI1NS_12iter_adaptorIS1_S2_EEES1_) ;  /* 0xffffc68000007944 */ /* 0x024fea0003c3ffff */
[----:B-1----:R1:W5:Y:S01]  /*b5d0*/  LDL.64 R6, [R1+0x168] ;  /* 0x0001680001067983 */ /* 0x0023620000100a00 */
        /* <DEDUP_REMOVED lines=8> */
[----:B------:R-:W2:Y:S01]  /*b660*/  LD.E.U8 R14, [R14.64] ;  /* 0x000000040e0e7980 */ /* 0x000ea2000c101100 */
[----:B------:R-:W-:Y:S02]  /*b670*/  MOV R13, 0x0 ;  /* 0x00000000000d7802 */ /* 0x000fe40000000f00 */
[----:B--2---:R-:W-:-:S13]  /*b680*/  ISETP.NE.AND P0, PT, R14, RZ, PT ;  /* 0x000000ff0e00720c */ /* 0x004fda0003f05270 */
[----:B------:R-:W-:Y:S01]  /*b690*/  @!PT LDS RZ, [RZ] ;  /* 0x00000000fffff984 */ /* 0x000fe20000000800 */
[----:B------:R-:W-:Y:S01]  /*b6a0*/  @!PT LDS RZ, [RZ] ;  /* 0x00000000fffff984 */ /* 0x000fe20000000800 */
[----:B------:R-:W-:Y:S01]  /*b6b0*/  @!PT LDS RZ, [RZ] ;  /* 0x00000000fffff984 */ /* 0x000fe20000000800 */
[----:B------:R1:W-:Y:S01]  /*b6c0*/  LDGSTS.E.BYPASS.LTC128B.128 [R6], [R20.64], P0 ;  /* 0x0000000014067fae */ /* 0x0003e20008101d44 */
[----:B------:R-:W-:Y:S05]  /*b6d0*/  RET.REL.NODEC R12 `(_ZN7cutlass13device_kernelIN5flash19enable_sm80_to_sm89INS1_16FlashAttnBwdSm80INS1_25CollectiveMainloopBwdSm80ILi2ELi2EN4cute5tupleIJNS5_1CILi64EEENS7_ILi128EEES8_EEENS_10bfloat16_tEfNS_4arch4Sm80ELb1ELb0ELb1ELb1ELb0ELb0ELb0ELb0ELi2ELi2ELi4ELi2ELb1EEENS1_24CollectiveEpilogueBwdGQAISA_fSD_Li256ELb1ELb0EEENS1_25SingleTileBwdLPTSchedulerILb1ELi128ELb0EEEEEEEEEvNT_6ParamsE) ;  /* 0xffff49200c007950 */ /* 0x000fea0003c3ffff */
        .type           $_ZN7cutlass13device_kernelIN5flash19enable_sm80_to_sm89INS1_16FlashAttnBwdSm80INS1_25CollectiveMainloopBwdSm80ILi2ELi2EN4cute5tupleIJNS5_1CILi64EEENS7_ILi128EEES8_EEENS_10bfloat16_tEfNS_4arch4Sm80ELb1ELb0ELb1ELb1ELb0ELb0ELb0ELb0ELi2ELi2ELi4ELi2ELb1EEENS1_24CollectiveEpilogueBwdGQAISA_fSD_Li256ELb1ELb0EEENS1_25SingleTileBwdLPTSchedulerILb1ELi128ELb0EEEEEEEEEvNT_6ParamsE$_ZZN5flash25CollectiveMainloopBwdSm80ILi2ELi2EN4cute5tupleIJNS1_1CILi64EEENS3_ILi128EEES4_EEEN7cutlass10bfloat16_tEfNS7_4arch4Sm80ELb1ELb0ELb1ELb1ELb0ELb0ELb0ELb0ELi2ELi2ELi4ELi2ELb1EE3mmaINS_16FlashAttnBwdSm80ISB_NS_24CollectiveEpilogueBwdGQAIS6_fSA_Li256ELb1ELb0EEENS_25SingleTileBwdLPTSchedulerILb1ELi128ELb0EEEE13SharedStorageENS1_6TensorINS1_11ArrayEngineIfLm32EEENS1_6LayoutINS2_IJNS2_IJNS3_ILi2EEESO_EEESO_NS3_ILi4EEEEEENS2_IJNS2_IJNS3_ILi1EEESO_EEESQ_NS3_ILi8EEEEEEEEEEEEbRKNSB_6ParamsERT0_S12_iNS2_IJiiiEEERT_ENKUliiE_clEii,@function
        .size           $_ZN7cutlass13device_kernelIN5flash19enable_sm80_to_sm89INS1_16FlashAttnBwdSm80INS1_25CollectiveMainloopBwdSm80ILi2ELi2EN4cute5tupleIJNS5_1CILi64EEENS7_ILi128EEES8_EEENS_10bfloat16_tEfNS_4arch4Sm80ELb1ELb0ELb1ELb1ELb0ELb0ELb0ELb0ELi2ELi2ELi4ELi2ELb1EEENS1_24CollectiveEpilogueBwdGQAISA_fSD_Li256ELb1ELb0EEENS1_25SingleTileBwdLPTSchedulerILb1ELi128ELb0EEEEEEEEEvNT_6ParamsE$_ZZN5flash25CollectiveMainloopBwdSm80ILi2ELi2EN4cute5tupleIJNS1_1CILi64EEENS3_ILi128EEES4_EEEN7cutlass10bfloat16_tEfNS7_4arch4Sm80ELb1ELb0ELb1ELb1ELb0ELb0ELb0ELb0ELi2ELi2ELi4ELi2ELb1EE3mmaINS_16FlashAttnBwdSm80ISB_NS_24CollectiveEpilogueBwdGQAIS6_fSA_Li256ELb1ELb0EEENS_25SingleTileBwdLPTSchedulerILb1ELi128ELb0EEEE13SharedStorageENS1_6TensorINS1_11ArrayEngineIfLm32EEENS1_6LayoutINS2_IJNS2_IJNS3_ILi2EEESO_EEESO_NS3_ILi4EEEEEENS2_IJNS2_IJNS3_ILi1EEESO_EEESQ_NS3_ILi8EEEEEEEEEEEEbRKNSB_6ParamsERT0_S12_iNS2_IJiiiEEERT_ENKUliiE_clEii,(.L_x_5098 - $_ZN7cutlass13device_kernelIN5flash19enable_sm80_to_sm89INS1_16FlashAttnBwdSm80INS1_25CollectiveMainloopBwdSm80ILi2ELi2EN4cute5tupleIJNS5_1CILi64EEENS7_ILi128EEES8_EEENS_10bfloat16_tEfNS_4arch4Sm80ELb1ELb0ELb1ELb1ELb0ELb0ELb0ELb0ELi2ELi2ELi4ELi2ELb1EEENS1_24CollectiveEpilogueBwdGQAISA_fSD_Li256ELb1ELb0EEENS1_25SingleTileBwdLPTSchedulerILb1ELi128ELb0EEEEEEEEEvNT_6ParamsE$_ZZN5flash25CollectiveMainloopBwdSm80ILi2ELi2EN4cute5tupleIJNS1_1CILi64EEENS3_ILi128EEES4_EEEN7cutlass10bfloat16_tEfNS7_4arch4Sm80ELb1ELb0ELb1ELb1ELb0ELb0ELb0ELb0ELi2ELi2ELi4ELi2ELb1EE3mmaINS_16FlashAttnBwdSm80ISB_NS_24CollectiveEpilogueBwdGQAIS6_fSA_Li256ELb1ELb0EEENS_25SingleTileBwdLPTSchedulerILb1ELi128ELb0EEEE13SharedStorageENS1_6TensorINS1_11ArrayEngineIfLm32EEENS1_6LayoutINS2_IJNS2_IJNS3_ILi2EEESO_EEESO_NS3_ILi4EEEEEENS2_IJNS2_IJNS3_ILi1EEESO_EEESQ_NS3_ILi8EEEEEEEEEEEEbRKNSB_6ParamsERT0_S12_iNS2_IJiiiEEERT_ENKUliiE_clEii)
$_ZN7cutlass13device_kernelIN5flash19enable_sm80_to_sm89INS1_16FlashAttnBwdSm80INS1_25CollectiveMainloopBwdSm80ILi2ELi2EN4cute5tupleIJNS5_1CILi64EEENS7_ILi128EEES8_EEENS_10bfloat16_tEfNS_4arch4Sm80ELb1ELb0ELb1ELb1ELb0ELb0ELb0ELb0ELi2ELi2ELi4ELi2ELb1EEENS1_24CollectiveEpilogueBwdGQAISA_fSD_Li256ELb1ELb0EEENS1_25SingleTileBwdLPTSchedulerILb1ELi128ELb0EEEEEEEEEvNT_6ParamsE$_ZZN5flash25CollectiveMainloopBwdSm80ILi2ELi2EN4cute5tupleIJNS1_1CILi64EEENS3_ILi128EEES4_EEEN7cutlass10bfloat16_tEfNS7_4arch4Sm80ELb1ELb0ELb1ELb1ELb0ELb0ELb0ELb0ELi2ELi2ELi4ELi2ELb1EE3mmaINS_16FlashAttnBwdSm80ISB_NS_24CollectiveEpilogueBwdGQAIS6_fSA_Li256ELb1ELb0EEENS_25SingleTileBwdLPTSchedulerILb1ELi128ELb0EEEE13SharedStorageENS1_6TensorINS1_11ArrayEngineIfLm32EEENS1_6LayoutINS2_IJNS2_IJNS3_ILi2EEESO_EEESO_NS3_ILi4EEEEEENS2_IJNS2_IJNS3_ILi1EEESO_EEESQ_NS3_ILi8EEEEEEEEEEEEbRKNSB_6ParamsERT0_S12_iNS2_IJiiiEEERT_ENKUliiE_clEii:
        /* <DEDUP_REMOVED lines=355> */
.L_x_875:
        /* <DEDUP_REMOVED lines=15> */
.L_x_5098:


//--------------------- .text._ZN7cutlass13device_kernelIN5flash32FlashAttnBwdPostprocessConvertdQIN4cute5tupleIJNS3_1CILi64EEES6_EEENS_10bfloat16_tEfNS_4arch4Sm80ELi256ENS3_8TiledMMAINS3_8MMA_AtomIJNS3_30SM80_16x8x16_F32BF16BF16F32_TNEEEENS3_6LayoutINS4_IJNS5_ILi2EEENS5_ILi4EEENS5_ILi1EEEEEENS4_IJSI_SG_NS5_ILi0EEEEEEEENS4_IJNS5_ILi32EEES6_NS5_ILi16EEEEEEEELb0EEEEEvNT_6ParamsE --------------------------
	.section	.text._ZN7cutlass13device_kernelIN5flash32FlashAttnBwdPostprocessConvertdQIN4cute5tupleIJNS3_1CILi64EEES6_EEENS_10bfloat16_tEfNS_4arch4Sm80ELi256ENS3_8TiledMMAINS3_8MMA_AtomIJNS3_30SM80_16x8x16_F32BF16BF16F32_TNEEEENS3_6LayoutINS4_IJNS5_ILi2EEENS5_ILi4EEENS5_ILi1EEEEEENS4_IJSI_SG_NS5_ILi0EEEEEEEENS4_IJNS5_ILi32EEES6_NS5_ILi16EEEEEEEELb0EEEEEvNT_6ParamsE,"ax",@progbits
	.sectioninfo	@"SHI_REGISTERS=40"
	.align	128
.text._ZN7cutlass13device_kernelIN5flash32FlashAttnBwdPostprocessConvertdQIN4cute5tupleIJNS3_1CILi64EEES6_EEENS_10bfloat16_tEfNS_4arch4Sm80ELi256ENS3_8TiledMMAINS3_8MMA_AtomIJNS3_30SM80_16x8x16_F32BF16BF16F32_TNEEEENS3_6LayoutINS4_IJNS5_ILi2EEENS5_ILi4EEENS5_ILi1EEEEEENS4_IJSI_SG_NS5_ILi0EEEEEEEENS4_IJNS5_ILi32EEES6_NS5_ILi16EEEEEEEELb0EEEEEvNT_6ParamsE:
        .type           _ZN7cutlass13device_kernelIN5flash32FlashAttnBwdPostprocessConvertdQIN4cute5tupleIJNS3_1CILi64EEES6_EEENS_10bfloat16_tEfNS_4arch4Sm80ELi256ENS3_8TiledMMAINS3_8MMA_AtomIJNS3_30SM80_16x8x16_F32BF16BF16F32_TNEEEENS3_6LayoutINS4_IJNS5_ILi2EEENS5_ILi4EEENS5_ILi1EEEEEENS4_IJSI_SG_NS5_ILi0EEEEEEEENS4_IJNS5_ILi32EEES6_NS5_ILi16EEEEEEEELb0EEEEEvNT_6ParamsE,@function
        .size           _ZN7cutlass13device_kernelIN5flash32FlashAttnBwdPostprocessConvertdQIN4cute5tupleIJNS3_1CILi64EEES6_EEENS_10bfloat16_tEfNS_4arch4Sm80ELi256ENS3_8TiledMMAINS3_8MMA_AtomIJNS3_30SM80_16x8x16_F32BF16BF16F32_TNEEEENS3_6LayoutINS4_IJNS5_ILi2EEENS5_ILi4EEENS5_ILi1EEEEEENS4_IJSI_SG_NS5_ILi0EEEEEEEENS4_IJNS5_ILi32EEES6_NS5_ILi16EEEEEEEELb0EEEEEvNT_6ParamsE,(.L_x_5189 - _ZN7cutlass13device_kernelIN5flash32FlashAttnBwdPostprocessConvertdQIN4cute5tupleIJNS3_1CILi64EEES6_EEENS_10bfloat16_tEfNS_4arch4Sm80ELi256ENS3_8TiledMMAINS3_8MMA_AtomIJNS3_30SM80_16x8x16_F32BF16BF16F32_TNEEEENS3_6LayoutINS4_IJNS5_ILi2EEENS5_ILi4EEENS5_ILi1EEEEEENS4_IJSI_SG_NS5_ILi0EEEEEEEENS4_IJNS5_ILi32EEES6_NS5_ILi16EEEEEEEELb0EEEEEvNT_6ParamsE)
        .other          _ZN7cutlass13device_kernelIN5flash32FlashAttnBwdPostprocessConvertdQIN4cute5tupleIJNS3_1CILi64EEES6_EEENS_10bfloat16_tEfNS_4arch4Sm80ELi256ENS3_8TiledMMAINS3_8MMA_AtomIJNS3_30SM80_16x8x16_F32BF16BF16F32_TNEEEENS3_6LayoutINS4_IJNS5_ILi2EEENS5_ILi4EEENS5_ILi1EEEEEENS4_IJSI_SG_NS5_ILi0EEEEEEEENS4_IJNS5_ILi32EEES6_NS5_ILi16EEEEEEEELb0EEEEEvNT_6ParamsE,@"STO_CUDA_ENTRY STV_DEFAULT"
_ZN7cutlass13device_kernelIN5flash32FlashAttnBwdPostprocessConvertdQIN4cute5tupleIJNS3_1CILi64EEES6_EEENS_10bfloat16_tEfNS_4arch4Sm80ELi256ENS3_8TiledMMAINS3_8MMA_AtomIJNS3_30SM80_16x8x16_F32BF16BF16F32_TNEEEENS3_6LayoutINS4_IJNS5_ILi2EEENS5_ILi4EEENS5_ILi1EEEEEENS4_IJSI_SG_NS5_ILi0EEEEEEEENS4_IJNS5_ILi32EEES6_NS5_ILi16EEEEEEEELb0EEEEEvNT_6ParamsE:
[----:B------:R-:W-:Y:S02]  /*0000*/  IMAD.MOV.U32 R1, RZ, RZ, c[0x0][0x28] ;  /* 0x00000a00ff017624 */ /* 0x000fe400078e00ff */
[----:B------:R-:W0:Y:S01]  /*0010*/  S2R R9, SR_CTAID.Z ;  /* 0x0000000000097919 */ /* 0x000e220000002700 */
[----:B------:R-:W-:Y:S01]  /*0020*/  ISETP.NE.U32.AND P1, PT, RZ, c[0x0][0x1c8], PT ;  /* 0x00007200ff007a0c */ /* 0x000fe20003f25070 */
[----:B------:R-:W-:Y:S01]  /*0030*/  IMAD.MOV.U32 R6, RZ, RZ, 0x4 ;  /* 0x00000004ff067424 */ /* 0x000fe200078e00ff */
[----:B------:R-:W-:Y:S01]  /*0040*/  ISETP.NE.U32.AND P0, PT, RZ, c[0x0][0x1c0], PT ;  /* 0x00007000ff007a0c */ /* 0x000fe20003f05070 */
[----:B------:R-:W-:Y:S01]  /*0050*/  ULDC.64 UR4, c[0x0][0x118] ;  /* 0x0000460000047ab9 */ /* 0x000fe20000000a00 */
[----:B------:R-:W-:Y:S02]  /*0060*/  ISETP.NE.AND.EX P1, PT, RZ, c[0x0][0x1cc], PT, P1 ;  /* 0x00007300ff007a0c */ /* 0x000fe40003f25310 */
[----:B------:R-:W-:Y:S01]  /*0070*/  ISETP.NE.AND.EX P0, PT, RZ, c[0x0][0x1c4], PT, P0 ;  /* 0x00007100ff007a0c */ /* 0x000fe20003f05300 */
[----:B------:R-:W-:Y:S02]  /*0080*/  IMAD.MOV.U32 R21, RZ, RZ, c[0x0][0x190] ;  /* 0x00006400ff157624 */ /* 0x000fe400078e00ff */
[----:B0-----:R-:W-:-:S08]  /*0090*/  IMAD.WIDE R4, R9, R6, c[0x0][0x1c0] ;  /* 0x0000700009047625 */ /* 0x001fd000078e0206 */
[----:B------:R-:W-:Y:S02]  /*00a0*/  @P1 IMAD.WIDE R6, R9, R6, c[0x0][0x1c8] ;  /* 0x0000720009061625 */ /* 0x000fe400078e0206 */
[----:B------:R0:W5:Y:S01]  /*00b0*/  @P0 LDG.E R24, [R4.64] ;  /* 0x0000000404180981 */ /* 0x000162000c1e1900 */
[----:B------:R-:W-:-:S03]  /*00c0*/  ISETP.NE.U32.AND P2, PT, RZ, c[0x0][0x1c0], PT ;  /* 0x00007000ff007a0c */ /* 0x000fc60003f45070 */
[----:B------:R0:W5:Y:S04]  /*00d0*/  @P1 LDG.E R21, [R6.64] ;  /* 0x0000000406151981 */ /* 0x000168000c1e1900 */
[----:B------:R-:W1:Y:S02]  /*00e0*/  S2R R20, SR_CTAID.X ;  /* 0x0000000000147919 */ /* 0x000e640000002500 */
[----:B-1----:R-:W-:Y:S01]  /*00f0*/  IMAD.SHL.U32 R2, R20, 0x40, RZ ;  /* 0x0000004014027824 */ /* 0x002fe200078e00ff */
[----:B------:R-:W-:Y:S05]  /*0100*/  @P1 BRA `(.L_x_876) ;  /* 0x0000004000001947 */ /* 0x000fea0003800000 */
[----:B0-----:R-:W-:Y:S05]  /*0110*/  @!P0 BRA `(.L_x_876) ;  /* 0x0000003000008947 */ /* 0x001fea0003800000 */
[----:B------:R-:W2:Y:S04]  /*0120*/  LDG.E R0, [R4.64] ;  /* 0x0000000404007981 */ /* 0x000ea8000c1e1900 */
[----:B-----5:R-:W2:Y:S02]  /*0130*/  LDG.E R21, [R4.64+0x4] ;  /* 0x0000040404157981 */ /* 0x020ea4000c1e1900 */
[----:B--2---:R-:W-:-:S03]  /*0140*/  IMAD.IADD R21, R21, 0x1, -R0 ;  /* 0x0000000115157824 */ /* 0x004fc600078e0a00 */
.L_x_876:
[----:B0-----:R-:W-:Y:S01]  /*0150*/  ISETP.NE.AND.EX P1, PT, RZ, c[0x0][0x1c4], PT, P2 ;  /* 0x00007100ff007a0c */ /* 0x001fe20003f25320 */
[----:B-----5:R-:W-:Y:S01]  /*0160*/  @P0 IMAD R0, R9, 0x40, R24 ;  /* 0x0000004009000824 */ /* 0x020fe200078e0218 */
[----:B------:R-:W-:-:S13]  /*0170*/  ISETP.LE.AND P2, PT, R21, R2, PT ;  /* 0x000000021500720c */ /* 0x000fda0003f43270 */
[----:B------:R-:W-:Y:S05]  /*0180*/  @P1 EXIT P2 ;  /* 0x000000000000194d */ /* 0x000fea0001000000 */
[----:B------:R-:W0:Y:S01]  /*0190*/  S2R R29, SR_TID.X ;  /* 0x00000000001d7919 */ /* 0x000e220000002100 */
[----:B------:R-:W-:Y:S01]  /*01a0*/  @P0 SHF.R.S32.HI R3, RZ, 0x1f, R0 ;  /* 0x0000001fff030819 */ /* 0x000fe20000011400 */
[----:B------:R-:W-:Y:S01]  /*01b0*/  CS2R R4, SRZ ;  /* 0x0000000000047805 */ /* 0x000fe2000001ff00 */
[----:B------:R-:W-:Y:S01]  /*01c0*/  IMAD.SHL.U32 R7, R20, 0x1000, RZ ;  /* 0x0000100014077824 */ /* 0x000fe200078e00ff */
[----:B------:R-:W1:Y:S01]  /*01d0*/  S2R R25, SR_CTAID.Y ;  /* 0x0000000000197919 */ /* 0x000e620000002600 */
[----:B------:R-:W-:Y:S02]  /*01e0*/  @P0 LEA.HI R3, R3, R0, RZ, 0x6 ;  /* 0x0000000003030211 */ /* 0x000fe400078f30ff */
[----:B------:R-:W-:Y:S02]  /*01f0*/  SEL R22, R9, RZ, !P1 ;  /* 0x000000ff09167207 */ /* 0x000fe40004800000 */
[----:B------:R-:W-:Y:S01]  /*0200*/  SHF.R.S32.HI R11, RZ, 0x1f, R7 ;  /* 0x0000001fff0b7819 */ /* 0x000fe20000011407 */
[----:B------:R-:W-:-:S05]  /*0210*/  @P0 IMAD.SHL.U32 R3, R3, 0x40, RZ ;  /* 0x0000004003030824 */ /* 0x000fca00078e00ff */
[----:B------:R-:W-:-:S04]  /*0220*/  @P0 LOP3.LUT R3, R3, 0xfffff000, RZ, 0xc0, !PT ;  /* 0xfffff00003030812 */ /* 0x000fc800078ec0ff */
[--C-:B------:R-:W-:Y:S01]  /*0230*/  @P0 SHF.R.S32.HI R5, RZ, 0x1f, R3.reuse ;  /* 0x0000001fff050819 */ /* 0x100fe20000011403 */
[----:B------:R-:W-:Y:S01]  /*0240*/  @P0 IMAD.MOV.U32 R4, RZ, RZ, R3 ;  /* 0x000000ffff040224 */ /* 0x000fe200078e0003 */
[----:B------:R-:W-:Y:S01]  /*0250*/  SHF.R.S32.HI R3, RZ, 0x1f, R9 ;  /* 0x0000001fff037819 */ /* 0x000fe20000011409 */
[----:B0-----:R-:W-:-:S03]  /*0260*/  IMAD.SHL.U32 R6, R29, 0x4, RZ ;  /* 0x000000041d067824 */ /* 0x001fc600078e00ff */
[----:B------:R-:W-:Y:S02]  /*0270*/  SEL R3, R3, RZ, !P1 ;  /* 0x000000ff03037207 */ /* 0x000fe40004800000 */
[----:B-1----:R-:W-:Y:S02]  /*0280*/  SHF.R.S32.HI R0, RZ, 0x1f, R25 ;  /* 0x0000001fff007819 */ /* 0x002fe40000011419 */
[----:B------:R-:W-:Y:S01]  /*0290*/  IADD3 R4, P2, P3, R4, R6, R7 ;  /* 0x0000000604047210 */ /* 0x000fe20007b5e007 */
[----:B------:R-:W-:Y:S01]  /*02a0*/  IMAD R9, R3, c[0x0][0x180], RZ ;  /* 0x0000600003097a24 */ /* 0x000fe200078e02ff */
[----:B------:R-:W-:Y:S01]  /*02b0*/  SHF.R.S32.HI R6, RZ, 0x1f, R6 ;  /* 0x0000001fff067819 */ /* 0x000fe20000011406 */
[----:B------:R-:W-:Y:S02]  /*02c0*/  IMAD R8, R0, c[0x0][0x178], RZ ;  /* 0x00005e0000087a24 */ /* 0x000fe400078e02ff */
[----:B------:R-:W-:Y:S01]  /*02d0*/  IMAD R9, R22, c[0x0][0x184], R9 ;  /* 0x0000610016097a24 */ /* 0x000fe200078e0209 */
[----:B------:R-:W-:Y:S01]  /*02e0*/  IADD3.X R5, R5, R6, R11, P2, P3 ;  /* 0x0000000605057210 */ /* 0x000fe200017e640b */
[----:B------:R-:W-:-:S04]  /*02f0*/  IMAD R7, R25, c[0x0][0x17c], R8 ;  /* 0x00005f0019077a24 */ /* 0x000fc800078e0208 */
[----:B------:R-:W-:-:S04]  /*0300*/  IMAD.WIDE.U32 R4, R25, c[0x0][0x178], R4 ;  /* 0x00005e0019047a25 */ /* 0x000fc800078e0004 */
[----:B------:R-:W-:-:S04]  /*0310*/  IMAD.IADD R5, R5, 0x1, R7 ;  /* 0x0000000105057824 */ /* 0x000fc800078e0207 */
[----:B------:R-:W-:-:S04]  /*0320*/  IMAD.WIDE.U32 R4, R22, c[0x0][0x180], R4 ;  /* 0x0000600016047a25 */ /* 0x000fc800078e0004 */
[----:B------:R-:W-:Y:S01]  /*0330*/  IMAD.IADD R5, R5, 0x1, R9 ;  /* 0x0000000105057824 */ /* 0x000fe200078e0209 */
[----:B------:R-:W-:-:S04]  /*0340*/  LEA R32, P1, R4, c[0x0][0x160], 0x2 ;  /* 0x0000580004207a11 */ /* 0x000fc800078210ff */
[----:B------:R-:W-:-:S05]  /*0350*/  LEA.HI.X R33, R4, c[0x0][0x164], R5, 0x2, P1 ;  /* 0x0000590004217a11 */ /* 0x000fca00008f1405 */
[----:B------:R0:W2:Y:S04]  /*0360*/  LDG.E.128 R4, [R32.64] ;  /* 0x0000000420047981 */ /* 0x0000a8000c1e1d00 */
[----:B------:R0:W3:Y:S04]  /*0370*/  LDG.E.128 R8, [R32.64+0x1000] ;  /* 0x0010000420087981 */ /* 0x0000e8000c1e1d00 */
[----:B------:R0:W4:Y:S04]  /*0380*/  LDG.E.128 R12, [R32.64+0x2000] ;  /* 0x00200004200c7981 */ /* 0x000128000c1e1d00 */
[----:B------:R0:W5:Y:S01]  /*0390*/  LDG.E.128 R16, [R32.64+0x3000] ;  /* 0x0030000420107981 */ /* 0x000162000c1e1d00 */
[----:B------:R-:W-:Y:S01]  /*03a0*/  SHF.R.S32.HI R30, RZ, 0x1f, R29 ;  /* 0x0000001fff1e7819 */ /* 0x000fe2000001141d */
[----:B------:R-:W-:Y:S01]  /*03b0*/  IMAD R0, R0, c[0x0][0x1a8], RZ ;  /* 0x00006a0000007a24 */ /* 0x000fe200078e02ff */
[----:B------:R-:W-:Y:S01]  /*03c0*/  IADD3 R2, -R2, R21, RZ ;  /* 0x0000001502027210 */ /* 0x000fe20007ffe1ff */
[----:B------:R-:W-:Y:S01]  /*03d0*/  BSSY B0, `(.L_x_877) ;  /* 0x000008c000007945 */ /* 0x000fe20003800000 */
[----:B------:R-:W-:-:S02]  /*03e0*/  LEA.HI R23, R30, R29, RZ, 0x2 ;  /* 0x0000001d1e177211 */ /* 0x000fc400078f10ff */
[CC--:B------:R-:W-:Y:S02]  /*03f0*/  LEA.HI R27, R30.reuse, R29.reuse, RZ, 0x7 ;  /* 0x0000001d1e1b7211 */ /* 0x0c0fe400078f38ff */
[----:B------:R-:W-:Y:S02]  /*0400*/  LOP3.LUT R34, R23, 0x7ffffffc, RZ, 0xc0, !PT ;  /* 0x7ffffffc17227812 */ /* 0x000fe400078ec0ff */
[CC--:B------:R-:W-:Y:S01]  /*0410*/  LEA.HI R31, R30.reuse, R29.reuse, RZ, 0x3 ;  /* 0x0000001d1e1f7211 */ /* 0x0c0fe200078f18ff */
[----:B------:R-:W-:Y:S01]  /*0420*/  IMAD.SHL.U32 R37, R27, 0x8, RZ ;  /* 0x000000081b257824 */ /* 0x000fe200078e00ff */
[----:B------:R-:W-:Y:S01]  /*0430*/  LEA.HI R28, R30, R29, RZ, 0x5 ;  /* 0x0000001d1e1c7211 */ /* 0x000fe200078f28ff */
[----:B0-----:R-:W-:Y:S01]  /*0440*/  IMAD.IADD R32, R29, 0x1, -R34 ;  /* 0x000000011d207824 */ /* 0x001fe200078e0a22 */
[--C-:B------:R-:W-:Y:S02]  /*0450*/  SHF.R.S32.HI R26, RZ, 0x2, R23.reuse ;  /* 0x00000002ff1a7819 */ /* 0x100fe40000011417 */
[----:B------:R-:W-:-:S02]  /*0460*/  SHF.R.S32.HI R35, RZ, 0x1f, R23 ;  /* 0x0000001fff237819 */ /* 0x000fc40000011417 */
[--C-:B------:R-:W-:Y:S02]  /*0470*/  SHF.R.S32.HI R23, RZ, 0x3, R31.reuse ;  /* 0x00000003ff177819 */ /* 0x100fe4000001141f */
[----:B------:R-:W-:Y:S02]  /*0480*/  SHF.R.S32.HI R34, RZ, 0x1f, R31 ;  /* 0x0000001fff227819 */ /* 0x000fe4000001141f */
[----:B------:R-:W-:Y:S02]  /*0490*/  SHF.R.S32.HI R27, RZ, 0x5, R28 ;  /* 0x00000005ff1b7819 */ /* 0x000fe4000001141c */
[----:B------:R-:W-:Y:S02]  /*04a0*/  LOP3.LUT R37, R37, 0x7ffffc00, RZ, 0xc0, !PT ;  /* 0x7ffffc0025257812 */ /* 0x000fe400078ec0ff */
[----:B------:R-:W-:Y:S02]  /*04b0*/  LEA.HI R34, R34, R23, RZ, 0x2 ;  /* 0x0000001722227211 */ /* 0x000fe400078f10ff */
[----:B------:R-:W-:Y:S01]  /*04c0*/  LEA.HI R36, R28, R27, RZ, 0x1 ;  /* 0x0000001b1c247211 */ /* 0x000fe200078f08ff */
[----:B------:R-:W-:Y:S01]  /*04d0*/  IMAD R28, R32, 0x2, R37 ;  /* 0x00000002201c7824 */ /* 0x000fe200078e0225 */
[----:B------:R-:W-:-:S02]  /*04e0*/  LEA.HI R30, R30, R29, RZ, 0x6 ;  /* 0x0000001d1e1e7211 */ /* 0x000fc400078f30ff */
[----:B------:R-:W-:Y:S02]  /*04f0*/  LOP3.LUT R32, R34, 0xffffffc, RZ, 0xc0, !PT ;  /* 0x0ffffffc22207812 */ /* 0x000fe400078ec0ff */
[----:B------:R-:W-:Y:S02]  /*0500*/  SHF.R.S32.HI R34, RZ, 0x6, R30 ;  /* 0x00000006ff227819 */ /* 0x000fe4000001141e */
[----:B------:R-:W-:Y:S01]  /*0510*/  LOP3.LUT R30, R31, 0xfffffff8, RZ, 0xc0, !PT ;  /* 0xfffffff81f1e7812 */ /* 0x000fe200078ec0ff */
[----:B------:R-:W-:Y:S01]  /*0520*/  IMAD.IADD R31, R23, 0x1, -R32 ;  /* 0x00000001171f7824 */ /* 0x000fe200078e0a20 */
[----:B------:R-:W-:Y:S02]  /*0530*/  LEA.HI R35, R35, R26, RZ, 0x3 ;  /* 0x0000001a23237211 */ /* 0x000fe400078f18ff */
[----:B------:R-:W-:Y:S01]  /*0540*/  LOP3.LUT R36, R36, 0xfffffffe, RZ, 0xc0, !PT ;  /* 0xfffffffe24247812 */ /* 0x000fe200078ec0ff */
[----:B------:R-:W-:Y:S01]  /*0550*/  IMAD.IADD R33, R29, 0x1, -R30 ;  /* 0x000000011d217824 */ /* 0x000fe200078e0a1e */
[----:B------:R-:W-:Y:S01]  /*0560*/  LOP3.LUT R35, R35, 0xfffffff8, RZ, 0xc0, !PT ;  /* 0xfffffff823237812 */ /* 0x000fe200078ec0ff */
[----:B------:R-:W-:-:S02]  /*0570*/  IMAD R32, R34, 0x8, R31 ;  /* 0x0000000822207824 */ /* 0x000fc400078e021f */
[----:B------:R-:W-:Y:S02]  /*0580*/  IMAD.IADD R27, R27, 0x1, -R36 ;  /* 0x000000011b1b7824 */ /* 0x000fe400078e0a24 */
[----:B------:R-:W-:-:S03]  /*0590*/  IMAD.IADD R26, R26, 0x1, -R35 ;  /* 0x000000011a1a7824 */ /* 0x000fc600078e0a23 */
[C---:B------:R-:W-:Y:S01]  /*05a0*/  LEA R28, R27.reuse, R28, 0x8 ;  /* 0x0000001c1b1c7211 */ /* 0x040fe200078e40ff */
[----:B------:R-:W-:Y:S01]  /*05b0*/  IMAD.SHL.U32 R27, R27, 0x40, RZ ;  /* 0x000000401b1b7824 */ /* 0x000fe200078e00ff */
[----:B------:R-:W-:-:S04]  /*05c0*/  SHF.R.S32.HI R35, RZ, 0x1f, R26 ;  /* 0x0000001fff237819 */ /* 0x000fc8000001141a */
[----:B------:R-:W-:Y:S01]  /*05d0*/  LOP3.LUT R27, R27, 0x40, RZ, 0xc0, !PT ;  /* 0x000000401b1b7812 */ /* 0x000fe200078ec0ff */
[----:B--2---:R-:W-:Y:S04]  /*05e0*/  STS.128 [R29.X16], R4 ;  /* 0x000000041d007388 */ /* 0x004fe8000000cc00 */
[----:B---3--:R0:W-:Y:S04]  /*05f0*/  STS.128 [R29.X16+0x1000], R8 ;  /* 0x001000081d007388 */ /* 0x0081e8000000cc00 */
[----:B----4-:R-:W-:Y:S04]  /*0600*/  STS.128 [R29.X16+0x2000], R12 ;  /* 0x0020000c1d007388 */ /* 0x010fe8000000cc00 */
[----:B-----5:R-:W-:Y:S04]  /*0610*/  STS.128 [R29.X16+0x3000], R16 ;  /* 0x003000101d007388 */ /* 0x020fe8000000cc00 */
[----:B------:R-:W-:Y:S01]  /*0620*/  BAR.SYNC.DEFER_BLOCKING 0x0 ;  /* 0x0000000000007b1d */ /* 0x000fe20000010000 */
[----:B0-----:R-:W-:Y:S01]  /*0630*/  LEA.HI R8, R33, R33, RZ, 0x1 ;  /* 0x0000002121087211 */ /* 0x001fe200078f08ff */
[----:B------:R-:W-:Y:S01]  /*0640*/  IMAD.SHL.U32 R11, R34, 0x8, RZ ;  /* 0x00000008220b7824 */ /* 0x000fe200078e00ff */
[----:B------:R-:W-:-:S03]  /*0650*/  LEA.HI R34, R35, R26, RZ, 0x2 ;  /* 0x0000001a23227211 */ /* 0x000fc600078f10ff */
[----:B------:R-:W-:Y:S02]  /*0660*/  IMAD.SHL.U32 R36, R8, 0x200, RZ ;  /* 0x0000020008247824 */ /* 0x000fe400078e00ff */
[----:B------:R-:W-:Y:S01]  /*0670*/  IMAD.SHL.U32 R8, R33, 0x8, RZ ;  /* 0x0000000821087824 */ /* 0x000fe200078e00ff */
[----:B------:R-:W-:Y:S02]  /*0680*/  LOP3.LUT R33, R34, 0x7fffffc, RZ, 0xc0, !PT ;  /* 0x07fffffc22217812 */ /* 0x000fe400078ec0ff */
[----:B------:R-:W-:Y:S01]  /*0690*/  LOP3.LUT R35, R36, 0x7ffffc00, RZ, 0xc0, !PT ;  /* 0x7ffffc0024237812 */ /* 0x000fe200078ec0ff */
[----:B------:R-:W-:Y:S01]  /*06a0*/  IMAD.SHL.U32 R36, R34, 0x10, RZ ;  /* 0x0000001022247824 */ /* 0x000fe200078e00ff */
[----:B------:R-:W-:Y:S01]  /*06b0*/  LOP3.LUT R34, R27, 0x8, R8, 0xf8, !PT ;  /* 0x000000081b227812 */ /* 0x000fe200078ef808 */
[----:B------:R-:W-:Y:S01]  /*06c0*/  IMAD.IADD R33, R26, 0x1, -R33 ;  /* 0x000000011a217824 */ /* 0x000fe200078e0a21 */
[----:B------:R-:W-:Y:S01]  /*06d0*/  SHF.R.U32.HI R27, RZ, 0x3, R27 ;  /* 0x00000003ff1b7819 */ /* 0x000fe2000001161b */
[----:B------:R-:W-:Y:S01]  /*06e0*/  IMAD.U32 R32, R32, 0x10, R35 ;  /* 0x0000001020207824 */ /* 0x000fe200078e0023 */
[----:B------:R-:W-:Y:S01]  /*06f0*/  LOP3.LUT R36, R36, 0x40, RZ, 0xc0, !PT ;  /* 0x0000004024247812 */ /* 0x000fe200078ec0ff */
[----:B------:R-:W-:Y:S01]  /*0700*/  IMAD R28, R33, 0x10, R28 ;  /* 0x00000010211c7824 */ /* 0x000fe200078e021c */
[----:B------:R-:W-:Y:S01]  /*0710*/  ISETP.GE.AND P1, PT, R8, c[0x0][0x194], PT ;  /* 0x0000650008007a0c */ /* 0x000fe20003f26270 */
[----:B------:R-:W0:Y:S04]  /*0720*/  LDS R5, [R29.X4+0x800] ;  /* 0x000800001d057984 */ /* 0x000e280000004800 */
[----:B------:R-:W1:Y:S04]  /*0730*/  LDS R10, [R29.X4+0xc00] ;  /* 0x000c00001d0a7984 */ /* 0x000e680000004800 */
[----:B------:R-:W2:Y:S04]  /*0740*/  LDS R4, [R29.X4+0x1000] ;  /* 0x001000001d047984 */ /* 0x000ea80000004800 */
[----:B------:R-:W-:Y:S04]  /*0750*/  LDS R9, [R29.X4+0x1400] ;  /* 0x001400001d097984 */ /* 0x000fe80000004800 */
[----:B------:R-:W3:Y:S04]  /*0760*/  LDS R31, [R29.X4] ;  /* 0x000000001d1f7984 */ /* 0x000ee80000004800 */
[----:B------:R-:W4:Y:S04]  /*0770*/  LDS R30, [R29.X4+0x400] ;  /* 0x000400001d1e7984 */ /* 0x000f280000004800 */
[----:B------:R-:W5:Y:S04]  /*0780*/  LDS R6, [R29.X4+0x1800] ;  /* 0x001800001d067984 */ /* 0x000f680000004800 */
[----:B------:R-:W5:Y:S04]  /*0790*/  LDS R7, [R29.X4+0x1c00] ;  /* 0x001c00001d077984 */ /* 0x000f680000004800 */
[----:B------:R-:W5:Y:S04]  /*07a0*/  LDS R12, [R29.X4+0x2000] ;  /* 0x002000001d0c7984 */ /* 0x000f680000004800 */
[----:B------:R-:W5:Y:S04]  /*07b0*/  LDS R18, [R29.X4+0x2400] ;  /* 0x002400001d127984 */ /* 0x000f680000004800 */
[----:B------:R-:W5:Y:S01]  /*07c0*/  LDS R13, [R29.X4+0x2800] ;  /* 0x002800001d0d7984 */ /* 0x000f620000004800 */
[----:B0-----:R-:W-:-:S03]  /*07d0*/  FMUL.FTZ R5, R5, c[0x0][0x1b8] ;  /* 0x00006e0005057a20 */ /* 0x001fc60000410000 */
[----:B------:R-:W0:Y:S01]  /*07e0*/  LDS R17, [R29.X4+0x2c00] ;  /* 0x002c00001d117984 */ /* 0x000e220000004800 */
[----:B-1----:R-:W-:-:S03]  /*07f0*/  FMUL.FTZ R10, R10, c[0x0][0x1b8] ;  /* 0x00006e000a0a7a20 */ /* 0x002fc60000410000 */
[----:B------:R-:W1:Y:S01]  /*0800*/  LDS R15, [R29.X4+0x3000] ;  /* 0x003000001d0f7984 */ /* 0x000e620000004800 */
[----:B--2---:R-:W-:-:S03]  /*0810*/  FMUL.FTZ R4, R4, c[0x0][0x1b8] ;  /* 0x00006e0004047a20 */ /* 0x004fc60000410000 */
[----:B------:R-:W2:Y:S04]  /*0820*/  LDS R16, [R29.X4+0x3400] ;  /* 0x003400001d107984 */ /* 0x000ea80000004800 */
[----:B------:R-:W2:Y:S01]  /*0830*/  LDS R14, [R29.X4+0x3800] ;  /* 0x003800001d0e7984 */ /* 0x000ea20000004800 */
[----:B---3--:R-:W-:-:S03]  /*0840*/  FMUL.FTZ R31, R31, c[0x0][0x1b8] ;  /* 0x00006e001f1f7a20 */ /* 0x008fc60000410000 */
[----:B------:R3:W2:Y:S01]  /*0850*/  LDS R19, [R29.X4+0x3c00] ;  /* 0x003c00001d137984 */ /* 0x0006a20000004800 */
[----:B----4-:R-:W-:Y:S02]  /*0860*/  FMUL.FTZ R30, R30, c[0x0][0x1b8] ;  /* 0x00006e001e1e7a20 */ /* 0x010fe40000410000 */
[----:B-----5:R-:W-:-:S03]  /*0870*/  FMUL.FTZ R6, R6, c[0x0][0x1b8] ;  /* 0x00006e0006067a20 */ /* 0x020fc60000410000 */
[----:B------:R-:W-:Y:S02]  /*0880*/  F2FP.BF16.PACK_AB R31, R30, R31 ;  /* 0x0000001f1e1f723e */ /* 0x000fe400000010ff */
[----:B---3--:R-:W-:Y:S01]  /*0890*/  LOP3.LUT R29, R34, R27, RZ, 0x3c, !PT ;  /* 0x0000001b221d7212 */ /* 0x008fe200078e3cff */
[----:B------:R-:W-:Y:S01]  /*08a0*/  FMUL.FTZ R7, R7, c[0x0][0x1b8] ;  /* 0x00006e0007077a20 */ /* 0x000fe20000410000 */
[----:B------:R-:W-:Y:S02]  /*08b0*/  LOP3.LUT R27, R36, 0x8, R11, 0xf8, !PT ;  /* 0x00000008241b7812 */ /* 0x000fe400078ef80b */
[----:B------:R-:W-:Y:S01]  /*08c0*/  SHF.R.U32.HI R36, RZ, 0x3, R36 ;  /* 0x00000003ff247819 */ /* 0x000fe20000011624 */
[----:B------:R-:W-:Y:S01]  /*08d0*/  IMAD.IADD R11, R32, 0x1, R29 ;  /* 0x00000001200b7824 */ /* 0x000fe200078e021d */
[----:B------:R-:W-:Y:S01]  /*08e0*/  F2FP.BF16.PACK_AB R26, R7, R6 ;  /* 0x00000006071a723e */ /* 0x000fe200000010ff */
[----:B------:R-:W-:Y:S01]  /*08f0*/  FMUL.FTZ R29, R9, c[0x0][0x1b8] ;  /* 0x00006e00091d7a20 */ /* 0x000fe20000410000 */
[----:B------:R-:W-:Y:S01]  /*0900*/  LOP3.LUT R27, R27, R36, RZ, 0x3c, !PT ;  /* 0x000000241b1b7212 */ /* 0x000fe200078e3cff */
[----:B------:R-:W-:Y:S01]  /*0910*/  FMUL.FTZ R12, R12, c[0x0][0x1b8] ;  /* 0x00006e000c0c7a20 */ /* 0x000fe20000410000 */
[----:B------:R-:W-:Y:S01]  /*0920*/  F2FP.BF16.PACK_AB R9, R10, R5 ;  /* 0x000000050a09723e */ /* 0x000fe200000010ff */
[----:B------:R-:W-:Y:S01]  /*0930*/  FMUL.FTZ R5, R18, c[0x0][0x1b8] ;  /* 0x00006e0012057a20 */ /* 0x000fe20000410000 */
[----:B------:R-:W-:Y:S01]  /*0940*/  F2FP.BF16.PACK_AB R10, R29, R4 ;  /* 0x000000041d0a723e */ /* 0x000fe200000010ff */
[----:B------:R-:W-:-:S02]  /*0950*/  FMUL.FTZ R13, R13, c[0x0][0x1b8] ;  /* 0x00006e000d0d7a20 */ /* 0x000fc40000410000 */
[----:B------:R-:W-:Y:S01]  /*0960*/  IMAD.IADD R27, R27, 0x1, R28 ;  /* 0x000000011b1b7824 */ /* 0x000fe200078e021c */
[----:B------:R-:W-:Y:S01]  /*0970*/  F2FP.BF16.PACK_AB R12, R5, R12 ;  /* 0x0000000c050c723e */ /* 0x000fe200000010ff */
[----:B0-----:R-:W-:Y:S02]  /*0980*/  FMUL.FTZ R4, R17, c[0x0][0x1b8] ;  /* 0x00006e0011047a20 */ /* 0x001fe40000410000 */
[----:B------:R-:W-:Y:S02]  /*0990*/  IMAD.SHL.U32 R27, R27, 0x2, RZ ;  /* 0x000000021b1b7824 */ /* 0x000fe400078e00ff */
[----:B-1----:R-:W-:Y:S01]  /*09a0*/  FMUL.FTZ R15, R15, c[0x0][0x1b8] ;  /* 0x00006e000f0f7a20 */ /* 0x002fe20000410000 */
[----:B------:R-:W-:Y:S01]  /*09b0*/  F2FP.BF16.PACK_AB R13, R4, R13 ;  /* 0x0000000d040d723e */ /* 0x000fe200000010ff */
[C---:B------:R-:W-:Y:S01]  /*09c0*/  IMAD.SHL.U32 R4, R11.reuse, 0x2, RZ ;  /* 0x000000020b047824 */ /* 0x040fe200078e00ff */
[----:B------:R-:W-:Y:S01]  /*09d0*/  STS [R27+0x4000], R31 ;  /* 0x0040001f1b007388 */ /* 0x000fe20000000800 */
[----:B--2---:R-:W-:Y:S01]  /*09e0*/  FMUL.FTZ R16, R16, c[0x0][0x1b8] ;  /* 0x00006e0010107a20 */ /* 0x004fe20000410000 */
[----:B------:R-:W-:Y:S01]  /*09f0*/  LEA R11, R11, 0x4000, 0x1 ;  /* 0x000040000b0b7811 */ /* 0x000fe200078e08ff */
[----:B------:R-:W-:Y:S01]  /*0a00*/  IMAD R17, R25, c[0x0][0x1ac], R0 ;  /* 0x00006b0019117a24 */ /* 0x000fe200078e0200 */
[----:B------:R0:W-:Y:S01]  /*0a10*/  STS [R27+0x4100], R9 ;  /* 0x004100091b007388 */ /* 0x0001e20000000800 */
[----:B------:R-:W-:Y:S01]  /*0a20*/  FMUL.FTZ R14, R14, c[0x0][0x1b8] ;  /* 0x00006e000e0e7a20 */ /* 0x000fe20000410000 */
[----:B------:R-:W-:Y:S01]  /*0a30*/  F2FP.BF16.PACK_AB R15, R16, R15 ;  /* 0x0000000f100f723e */ /* 0x000fe200000010ff */
[----:B------:R-:W-:Y:S01]  /*0a40*/  FMUL.FTZ R19, R19, c[0x0][0x1b8] ;  /* 0x00006e0013137a20 */ /* 0x000fe20000410000 */
[----:B------:R-:W-:Y:S01]  /*0a50*/  STS [R27+0x5000], R12 ;  /* 0x0050000c1b007388 */ /* 0x000fe20000000800 */
[----:B------:R-:W-:-:S03]  /*0a60*/  IADD3 R0, R23, 0x20, RZ ;  /* 0x0000002017007810 */ /* 0x000fc60007ffe0ff */
[----:B------:R-:W-:Y:S01]  /*0a70*/  F2FP.BF16.PACK_AB R14, R19, R14 ;  /* 0x0000000e130e723e */ /* 0x000fe200000010ff */
[----:B------:R1:W-:Y:S01]  /*0a80*/  STS [R27+0x5100], R13 ;  /* 0x0051000d1b007388 */ /* 0x0003e20000000800 */
[----:B0-----:R-:W-:-:S03]  /*0a90*/  SHF.R.S32.HI R9, RZ, 0x1f, R8 ;  /* 0x0000001fff097819 */ /* 0x001fc60000011408 */
[----:B------:R0:W-:Y:S04]  /*0aa0*/  STS [R27+0x4400], R10 ;  /* 0x0044000a1b007388 */ /* 0x0001e80000000800 */
[----:B------:R-:W-:Y:S01]  /*0ab0*/  STS [R27+0x4500], R26 ;  /* 0x0045001a1b007388 */ /* 0x000fe20000000800 */
[----:B-1----:R-:W-:-:S03]  /*0ac0*/  IMAD.WIDE.U32 R12, R25, c[0x0][0x1a8], R8 ;  /* 0x00006a00190c7a25 */ /* 0x002fc600078e0008 */
[----:B------:R1:W-:Y:S01]  /*0ad0*/  STS [R27+0x5400], R15 ;  /* 0x0054000f1b007388 */ /* 0x0003e20000000800 */
[----:B------:R-:W-:Y:S01]  /*0ae0*/  CS2R R8, SRZ ;  /* 0x0000000000087805 */ /* 0x000fe2000001ff00 */
[----:B0-----:R-:W-:Y:S01]  /*0af0*/  IMNMX R10, R2, 0x40, PT ;  /* 0x00000040020a7817 */ /* 0x001fe20003800200 */
[--C-:B------:R-:W-:Y:S01]  /*0b00*/  @P0 IMAD.MOV.U32 R8, RZ, RZ, R24.reuse ;  /* 0x000000ffff080224 */ /* 0x100fe200078e0018 */
[----:B------:R0:W-:Y:S01]  /*0b10*/  STS [R27+0x5500], R14 ;  /* 0x0055000e1b007388 */ /* 0x0001e20000000800 */
[----:B------:R-:W-:Y:S01]  /*0b20*/  @P0 SHF.R.S32.HI R9, RZ, 0x1f, R24 ;  /* 0x0000001fff090819 */ /* 0x000fe20000011418 */
[----:B------:R-:W-:Y:S02]  /*0b30*/  IMAD.IADD R13, R13, 0x1, R17 ;  /* 0x000000010d0d7824 */ /* 0x000fe400078e0211 */
[----:B------:R-:W-:Y:S01]  /*0b40*/  BAR.SYNC.DEFER_BLOCKING 0x0 ;  /* 0x0000000000007b1d */ /* 0x000fe20000010000 */
[-C--:B------:R-:W-:Y:S01]  /*0b50*/  ISETP.GE.OR P2, PT, R0, R10.reuse, P1 ;  /* 0x0000000a0000720c */ /* 0x080fe20000f46670 */
[----:B-1----:R-:W-:Y:S01]  /*0b60*/  IMAD R15, R3, c[0x0][0x1b0], RZ ;  /* 0x00006c00030f7a24 */ /* 0x002fe200078e02ff */
[----:B------:R-:W-:-:S02]  /*0b70*/  ISETP.GE.OR P1, PT, R23, R10, P1 ;  /* 0x0000000a1700720c */ /* 0x000fc40000f26670 */
[----:B------:R-:W-:Y:S01]  /*0b80*/  IADD3 R2, P0, R23, R8, RZ ;  /* 0x0000000817027210 */ /* 0x000fe20007f1e0ff */
[----:B------:R-:W-:-:S03]  /*0b90*/  IMAD R15, R22, c[0x0][0x1b4], R15 ;  /* 0x00006d00160f7a24 */ /* 0x000fc600078e020f */
[----:B------:R-:W-:Y:S01]  /*0ba0*/  LEA.HI.X.SX32 R3, R23, R9, 0x1, P0 ;  /* 0x0000000917037211 */ /* 0x000fe200000f0eff */
[----:B------:R-:W-:-:S04]  /*0bb0*/  IMAD.WIDE.U32 R22, R22, c[0x0][0x1b0], R12 ;  /* 0x00006c0016167a25 */ /* 0x000fc800078e000c */
[----:B------:R-:W-:-:S04]  /*0bc0*/  IMAD.WIDE R20, R20, 0x40, R2 ;  /* 0x0000004014147825 */ /* 0x000fc800078e0202 */
[----:B------:R-:W-:Y:S01]  /*0bd0*/  IMAD.IADD R13, R23, 0x1, R15 ;  /* 0x00000001170d7824 */ /* 0x000fe200078e020f */
[----:B------:R-:W1:Y:S01]  /*0be0*/  LDS.128 R4, [R4+0x4400] ;  /* 0x0044000004047984 */ /* 0x000e620000000c00 */
[----:B------:R-:W-:Y:S05]  /*0bf0*/  @P1 BRA `(.L_x_878) ;  /* 0x0000009000001947 */ /* 0x000fea0003800000 */
[----:B0-----:R-:W0:Y:S01]  /*0c00*/  LDS.128 R8, [R11] ;  /* 0x000000000b087984 */ /* 0x001e220000000c00 */
[----:B------:R-:W-:Y:S02]  /*0c10*/  IMAD R15, R21, c[0x0][0x1a0], RZ ;  /* 0x00006800150f7a24 */ /* 0x000fe400078e02ff */
[----:B------:R-:W-:Y:S02]  /*0c20*/  IMAD.MOV.U32 R12, RZ, RZ, R22 ;  /* 0x000000ffff0c7224 */ /* 0x000fe400078e0016 */
[C---:B------:R-:W-:Y:S02]  /*0c30*/  IMAD R15, R20.reuse, c[0x0][0x1a4], R15 ;  /* 0x00006900140f7a24 */ /* 0x040fe400078e020f */
[----:B------:R-:W-:-:S04]  /*0c40*/  IMAD.WIDE.U32 R2, R20, c[0x0][0x1a0], R12 ;  /* 0x0000680014027a25 */ /* 0x000fc800078e000c */
[----:B------:R-:W-:Y:S01]  /*0c50*/  IMAD.IADD R3, R3, 0x1, R15 ;  /* 0x0000000103037824 */ /* 0x000fe200078e020f */
[----:B------:R-:W-:-:S04]  /*0c60*/  LEA R14, P0, R2, c[0x0][0x188], 0x1 ;  /* 0x00006200020e7a11 */ /* 0x000fc800078008ff */
[----:B------:R-:W-:-:S05]  /*0c70*/  LEA.HI.X R15, R2, c[0x0][0x18c], R3, 0x1, P0 ;  /* 0x00006300020f7a11 */ /* 0x000fca00000f0c03 */
[----:B0-----:R0:W-:Y:S04]  /*0c80*/  STG.E.128 [R14.64], R8 ;  /* 0x000000080e007986 */ /* 0x0011e8000c101d04 */
.L_x_878:
[----:B0-----:R-:W-:Y:S05]  /*0c90*/  BSYNC B0 ;  /* 0x0000000000007941 */ /* 0x001fea0003800000 */
.L_x_877:
[----:B------:R-:W-:Y:S05]  /*0ca0*/  @P2 EXIT ;  /* 0x000000000000294d */ /* 0x000fea0003800000 */
[----:B------:R-:W-:Y:S01]  /*0cb0*/  IADD3 R9, P0, R20, 0x20, RZ ;  /* 0x0000002014097810 */ /* 0x000fe20007f1e0ff */
[----:B------:R-:W-:Y:S02]  /*0cc0*/  IMAD.MOV.U32 R2, RZ, RZ, R22 ;  /* 0x000000ffff027224 */ /* 0x000fe400078e0016 */
[----:B------:R-:W-:Y:S02]  /*0cd0*/  IMAD.MOV.U32 R3, RZ, RZ, R13 ;  /* 0x000000ffff037224 */ /* 0x000fe400078e000d */
[----:B------:R-:W-:Y:S02]  /*0ce0*/  IMAD.X R20, RZ, RZ, R21, P0 ;  /* 0x000000ffff147224 */ /* 0x000fe400000e0615 */
[----:B------:R-:W-:-:S04]  /*0cf0*/  IMAD.WIDE.U32 R2, R9, c[0x0][0x1a0], R2 ;  /* 0x0000680009027a25 */ /* 0x000fc800078e0002 */
[----:B------:R-:W-:Y:S01]  /*0d00*/  IMAD R20, R20, c[0x0][0x1a0], RZ ;  /* 0x0000680014147a24 */ /* 0x000fe200078e02ff */
[----:B------:R-:W-:-:S03]  /*0d10*/  LEA R8, P0, R2, c[0x0][0x188], 0x1 ;  /* 0x0000620002087a11 */ /* 0x000fc600078008ff */
[----:B------:R-:W-:-:S04]  /*0d20*/  IMAD R9, R9, c[0x0][0x1a4], R20 ;  /* 0x0000690009097a24 */ /* 0x000fc800078e0214 */
[----:B------:R-:W-:-:S05]  /*0d30*/  IMAD.IADD R3, R3, 0x1, R9 ;  /* 0x0000000103037824 */ /* 0x000fca00078e0209 */
[----:B------:R-:W-:-:S05]  /*0d40*/  LEA.HI.X R9, R2, c[0x0][0x18c], R3, 0x1, P0 ;  /* 0x0000630002097a11 */ /* 0x000fca00000f0c03 */
[----:B-1----:R-:W-:Y:S01]  /*0d50*/  STG.E.128 [R8.64], R4 ;  /* 0x0000000408007986 */ /* 0x002fe2000c101d04 */
[----:B------:R-:W-:Y:S05]  /*0d60*/  EXIT ;  /* 0x000000000000794d */ /* 0x000fea0003800000 */
.L_x_879:
        /* <DEDUP_REMOVED lines=9> */
.L_x_5189:


//--------------------- .text._ZN7cutlass13device_kernelIN5flash19enable_sm80_to_sm89INS1_16FlashAttnBwdSm80INS1_25CollectiveMainloopBwdSm80ILi2ELi2EN4cute5tupleIJNS5_1CILi64EEENS7_ILi128EEES8_EEENS_10bfloat16_tEfNS_4arch4Sm80ELb1ELb0ELb1ELb1ELb1ELb0ELb0ELb0ELi2ELi2ELi4ELi2ELb1EEENS1_24CollectiveEpilogueBwdGQAISA_fSD_Li256ELb1ELb1EEENS1_25SingleTileBwdLPTSchedulerILb1ELi128ELb1EEEEEEEEEvNT_6ParamsE --------------------------
	.section	.text._ZN7cutlass13device_kernelIN5flash19enable_sm80_to_sm89INS1_16FlashAttnBwdSm80INS1_25CollectiveMainloopBwdSm80ILi2ELi2EN4cute5tupleIJNS5_1CILi64EEENS7_ILi128EEES8_EEENS_10bfloat16_tEfNS_4arch4Sm80ELb1ELb0ELb1ELb1ELb1ELb0ELb0ELb0ELi2ELi2ELi4ELi2ELb1EEENS1_24CollectiveEpilogueBwdGQAISA_fSD_Li256ELb1ELb1EEENS1_25SingleTileBwdLPTSchedulerILb1ELi128ELb1EEEEEEEEEvNT_6ParamsE,"ax",@progbits
	.sectioninfo	@"SHI_REGISTERS=250"
	.align	128
.text._ZN7cutlass13device_kernelIN5flash19enable_sm80_to_sm89INS1_16FlashAttnBwdSm80INS1_25CollectiveMainloopBwdSm80ILi2ELi2EN4cute5tupleIJNS5_1CILi64EEENS7_ILi128EEES8_EEENS_10bfloat16_tEfNS_4arch4Sm80ELb1ELb0ELb1ELb1ELb1ELb0ELb0ELb0ELi2ELi2ELi4ELi2ELb1EEENS1_24CollectiveEpilogueBwdGQAISA_fSD_Li256ELb1ELb1EEENS1_25SingleTileBwdLPTSchedulerILb1ELi128ELb1EEEEEEEEEvNT_6ParamsE:
        .type           _ZN7cutlass13device_kernelIN5flash19enable_sm80_to_sm89INS1_16FlashAttnBwdSm80INS1_25CollectiveMainloopBwdSm80ILi2ELi2EN4cute5tupleIJNS5_1CILi64EEENS7_ILi128EEES8_EEENS_10bfloat16_tEfNS_4arch4Sm80ELb1ELb0ELb1ELb1ELb1ELb0ELb0ELb0ELi2ELi2ELi4ELi2ELb1EEENS1_24CollectiveEpilogueBwdGQAISA_fSD_Li256ELb1ELb1EEENS1_25SingleTileBwdLPTSchedulerILb1ELi128ELb1EEEEEEEEEvNT_6ParamsE,@function
        .size           _ZN7cutlass13device_kernelIN5flash19enable_sm80_to_sm89INS1_16FlashAttnBwdSm80INS1_25CollectiveMainloopBwdSm80ILi2ELi2EN4cute5tupleIJNS5_1CILi64EEENS7_ILi128EEES8_EEENS_10bfloat16_tEfNS_4arch4Sm80ELb1ELb0ELb1ELb1ELb1ELb0ELb0ELb0ELi2ELi2ELi4ELi2ELb1EEENS1_24CollectiveEpilogueBwdGQAISA_fSD_Li256ELb1ELb1EEENS1_25SingleTileBwdLPTSchedulerILb1ELi128ELb1EEEEEEEEEvNT_6ParamsE,(.L_x_5190 - _ZN7cutlass13device_kernelIN5flash19enable_sm80_to_sm89INS1_16FlashAttnBwdSm80INS1_25CollectiveMainloopBwdSm80ILi2ELi2EN4cute5tupleIJNS5_1CILi64EEENS7_ILi128EEES8_EEENS_10bfloat16_tEfNS_4arch4Sm80ELb1ELb0ELb1ELb1ELb1ELb0ELb0ELb0ELi2ELi2ELi4ELi2ELb1EEENS1_24CollectiveEpilogueBwdGQAISA_fSD_Li256ELb1ELb1EEENS1_25SingleTileBwdLPTSchedulerILb1ELi128ELb1EEEEEEEEEvNT_6ParamsE)
        .other          _ZN7cutlass13device_kernelIN5flash19enable_sm80_to_sm89INS1_16FlashAttnBwdSm80INS1_25CollectiveMainloopBwdSm80ILi2ELi2EN4cute5tupleIJNS5_1CILi64EEENS7_ILi128EEES8_EEENS_10bfloat16_tEfNS_4arch4Sm80ELb1ELb0ELb1ELb1ELb1ELb0ELb0ELb0ELi2ELi2ELi4ELi2ELb1EEENS1_24CollectiveEpilogueBwdGQAISA_fSD_Li256ELb1ELb1EEENS1_25SingleTileBwdLPTSchedulerILb1ELi128ELb1EEEEEEEEEvNT_6ParamsE,@"STO_CUDA_ENTRY STV_DEFAULT"
_ZN7cutlass13device_kernelIN5flash19enable_sm80_to_sm89INS1_16FlashAttnBwdSm80INS1_25CollectiveMainloopBwdSm80ILi2ELi2EN4cute5tupleIJNS5_1CILi64EEENS7_ILi128EEES8_EEENS_10bfloat16_tEfNS_4arch4Sm80ELb1ELb0ELb1ELb1ELb1ELb0ELb0ELb0ELi2ELi2ELi4ELi2ELb1EEENS1_24CollectiveEpilogueBwdGQAISA_fSD_Li256ELb1ELb1EEENS1_25SingleTileBwdLPTSchedulerILb1ELi128ELb1EEEEEEEEEvNT_6ParamsE:
        /* <DEDUP_REMOVED lines=27> */
.L_x_881:
[----:B------:R-:W-:-:S04]  /*01b0*/  MOV R2, c[0x0][0x3b4] ;  /* 0x0000ed0000027a02 */ /* 0x000fc80000000f00 */
[----:B------:R-:W-:Y:S02]  /*01c0*/  ISETP.NE.AND P0, PT, R2, 0x1, PT ;  /* 0x000000010200780c */ /* 0x000fe40003f05270 */
[----:B------:R-:W-:-:S11]  /*01d0*/  MOV R2, R0 ;  /* 0x0000000000027202 */ /* 0x000fd60000000f00 */
[----:B------:R-:W-:-:S05]  /*01e0*/  @P0 IMAD.HI.U32 R3, R0, c[0x0][0x3b8], RZ ;  /* 0x0000ee0000030a27 */ /* 0x000fca00078e00ff */
[----:B------:R-:W-:-:S05]  /*01f0*/  @P0 SHF.R.U32.HI R2, RZ, c[0x0][0x3bc], R3 ;  /* 0x0000ef00ff020a19 */ /* 0x000fca0000011603 */
[----:B------:R-:W-:Y:S02]  /*0200*/  IMAD R5, R2, c[0x0][0x3b4], RZ ;  /* 0x0000ed0002057a24 */ /* 0x000fe400078e02ff */
.L_x_882:
        /* <DEDUP_REMOVED lines=16> */
.L_x_883:
        /* <DEDUP_REMOVED lines=9> */
.L_x_885:
[----:B------:R-:W-:-:S04]  /*03a0*/  MOV R3, c[0x0][0x3dc] ;  /* 0x0000f70000037a02 */ /* 0x000fc80000000f00 */
.L_x_884:
        /* <DEDUP_REMOVED lines=9> */
.L_x_880:
        /* <DEDUP_REMOVED lines=16> */
.L_x_887:
[----:B------:R-:W-:Y:S02]  /*0540*/  MOV R0, c[0x0][0x3b4] ;  /* 0x0000ed0000007a02 */ /* 0x000fe40000000f00 */
[----:B------:R-:W-:Y:S02]  /*0550*/  MOV R2, R3 ;  /* 0x0000000300027202 */ /* 0x000fe40000000f00 */
[----:B------:R-:W-:-:S13]  /*0560*/  ISETP.NE.AND P0, PT, R0, 0x1, PT ;  /* 0x000000010000780c */ /* 0x000fda0003f05270 */
[----:B------:R-:W-:-:S05]  /*0570*/  @P0 IMAD.HI.U32 R0, R3, c[0x0][0x3b8], RZ ;  /* 0x0000ee0003000a27 */ /* 0x000fca00078e00ff */
[----:B------:R-:W-:-:S05]  /*0580*/  @P0 SHF.R.U32.HI R2, RZ, c[0x0][0x3bc], R0 ;  /* 0x0000ef00ff020a19 */ /* 0x000fca0000011600 */
[----:B------:R-:W-:Y:S02]  /*0590*/  IMAD R4, R2, c[0x0][0x3b4], RZ ;  /* 0x0000ed0002047a24 */ /* 0x000fe400078e02ff */
.L_x_888:
        /* <DEDUP_REMOVED lines=16> */
.L_x_889:
        /* <DEDUP_REMOVED lines=9> */
.L_x_891:
[----:B------:R-:W-:-:S04]  /*0730*/  MOV R3, c[0x0][0x3dc] ;  /* 0x0000f70000037a02 */ /* 0x000fc80000000f00 */
.L_x_890:
        /* <DEDUP_REMOVED lines=8> */
.L_x_886:
        /* <DEDUP_REMOVED lines=33> */
.L_x_892:
[----:B-----5:R2:W-:Y:S01]  /*09d0*/  STL [R1+0xc], R30 ;  /* 0x00000c1e01007387 */ /* 0x0205e20000100800 */
[----:B------:R-:W-:-:S04]  /*09e0*/  ISETP.NE.U32.AND P0, PT, RZ, c[0x0][0x2e0], PT ;  /* 0x0000b800ff007a0c */ /* 0x000fc80003f05070 */
[----:B------:R-:W-:-:S13]  /*09f0*/  ISETP.NE.AND.EX P0, PT, RZ, c[0x0][0x2e4], PT, P0 ;  /* 0x0000b900ff007a0c */ /* 0x000fda0003f05300 */
[----:B------:R-:W-:Y:S05]  /*0a00*/  @!P0 BRA `(.L_x_893) ;  /* 0x0000003000008947 */ /* 0x000fea0003800000 */
[----:B------:R-:W-:-:S05]  /*0a10*/  IMAD.WIDE R6, R195, R2, c[0x0][0x2e0] ;  /* 0x0000b800c3067625 */ /* 0x000fca00078e0202 */
[----:B------:R3:W5:Y:S01]  /*0a20*/  LDG.E R29, [R6.64] ;  /* 0x0000000a061d7981 */ /* 0x000762000c1e1900 */
[----:B------:R-:W-:Y:S05]  /*0a30*/  BRA `(.L_x_894) ;  /* 0x0000004000007947 */ /* 0x000fea0003800000 */
.L_x_893:
[----:B------:R-:W-:Y:S05]  /*0a40*/  @!P4 BRA `(.L_x_894) ;  /* 0x000000300000c947 */ /* 0x000fea0003800000 */
[----:B------:R-:W3:Y:S04]  /*0a50*/  LDG.E R29, [R6.64] ;  /* 0x0000000a061d7981 */ /* 0x000ee8000c1e1900 */
[----:B------:R-:W3:Y:S02]  /*0a60*/  LDG.E R8, [R6.64+0x4] ;  /* 0x0000040a06087981 */ /* 0x000ee4000c1e1900 */
[----:B---3--:R-:W-:-:S05]  /*0a70*/  IADD3 R29, -R29, R8, RZ ;  /* 0x000000081d1d7210 */ /* 0x008fca0007ffe1ff */
.L_x_894:
[----:B-----5:R-:W-:Y:S01]  /*0a80*/  IMAD R3, R196, 0x80, -R29 ;  /* 0x00000080c4037824 */ /* 0x020fe200078e0a1d */
[C---:B---3--:R-:W-:Y:S01]  /*0a90*/  IADD3 R6, R30.reuse, 0x3f, RZ ;  /* 0x0000003f1e067810 */ /* 0x048fe20007ffe0ff */
        /* <DEDUP_REMOVED lines=44> */
[----:B---3--:R-:W-:Y:S01]  /*0d60*/  IMAD.SHL.U32 R54, R34, 0x4, RZ ;  /* 0x0000000422367824 */ /* 0x008fe200078e00ff */
[----:B------:R-:W-:Y:S01]  /*0d70*/  UMOV UR7, 0x6 ;  /* 0x0000000600077882 */ /* 0x000fe20000000000 */
[----:B------:R-:W-:Y:S01]  /*0d80*/  IMAD.MOV.U32 R5, RZ, RZ, c[0x0][0x248] ;  /* 0x00009200ff057624 */ /* 0x000fe200078e00ff */
[----:B------:R-:W-:Y:S01]  /*0d90*/  ULDC.64 UR4, c[0x0][0x178] ;  /* 0x00005e0000047ab9 */ /* 0x000fe20000000a00 */
[----:B------:R-:W-:Y:S01]  /*0da0*/  IMAD.WIDE R6, R54, R2, c[0x0][0x18] ;  /* 0x0000060036067625 */ /* 0x000fe200078e0202 */
[----:B------:R-:W-:Y:S01]  /*0db0*/  UMOV UR6, 0x5 ;  /* 0x0000000500067882 */ /* 0x000fe20000000000 */
[----:B------:R-:W-:Y:S01]  /*0dc0*/  SHF.R.S32.HI R42, RZ, 0x1f, R197 ;  /* 0x0000001fff2a7819 */ /* 0x000fe200000114c5 */
[----:B------:R-:W-:Y:S01]  /*0dd0*/  USHF.L.U64.HI UR8, UR4, UR7, UR5 ;  /* 0x0000000704087299 */ /* 0x000fe20008010205 */
[----:B------:R-:W-:Y:S01]  /*0de0*/  IMAD.MOV.U32 R3, RZ, RZ, 0x1 ;  /* 0x00000001ff037424 */ /* 0x000fe200078e00ff */
[C---:B------:R-:W-:Y:S01]  /*0df0*/  IADD3 R2, P0, R6.reuse, 0xc280, RZ ;  /* 0x0000c28006027810 */ /* 0x040fe20007f1e0ff */
[----:B------:R-:W-:Y:S01]  /*0e00*/  IMAD.MOV.U32 R9, RZ, RZ, c[0x0][0x168] ;  /* 0x00005a00ff097624 */ /* 0x000fe200078e00ff */
        /* <DEDUP_REMOVED lines=35> */
[----:B---3--:R-:W-:Y:S01]  /*1040*/  IMAD.X R3, RZ, RZ, R7, P0 ;  /* 0x000000ffff037224 */ /* 0x008fe200000e0607 */
        /* <DEDUP_REMOVED lines=14> */
[----:B----4-:R-:W-:Y:S01]  /*1130*/  IMAD.WIDE.U32 R12, R197, c[0x0][0x288], R54 ;  /* 0x0000a200c50c7a25 */ /* 0x010fe200078e0036 */
        /* <DEDUP_REMOVED lines=10> */
[----:B-----5:R-:W-:Y:S01]  /*11e0*/  LEA.HI R33, R53, R34, RZ, 0x6 ;  /* 0x0000002235217211 */ /* 0x020fe200078f30ff */
[----:B------:R5:W-:Y:S01]  /*11f0*/  STL [R1+0x40], R6 ;  /* 0x0000400601007387 */ /* 0x000be20000100800 */
[----:B------:R-:W-:Y:S01]  /*1200*/  IMAD.U32 R24, RZ, RZ, UR4 ;  /* 0x00000004ff187e24 */ /* 0x000fe2000f8e00ff */
[----:B------:R-:W-:Y:S01]  /*1210*/  SEL R5, R5, RZ, !P4 ;  /* 0x000000ff05057207 */ /* 0x000fe20006000000 */
[----:B---3--:R-:W-:Y:S01]  /*1220*/  IMAD R10, R38, c[0x0][0x278], RZ ;  /* 0x00009e00260a7a24 */ /* 0x008fe200078e02ff */
[----:B------:R-:W-:Y:S01]  /*1230*/  SHF.R.S32.HI R33, RZ, 0x6, R33 ;  /* 0x00000006ff217819 */ /* 0x000fe20000011421 */
[----:B------:R-:W-:Y:S02]  /*1240*/  STL [R1+0x68], R22 ;  /* 0x0000681601007387 */ /* 0x000fe40000100800 */
[----:B------:R-:W-:Y:S01]  /*1250*/  IMAD R10, R39, c[0x0][0x27c], R10 ;  /* 0x00009f00270a7a24 */ /* 0x000fe200078e020a */
[----:B-1----:R-:W-:Y:S01]  /*1260*/  SHF.R.S32.HI R2, RZ, 0x3, R41 ;  /* 0x00000003ff027819 */ /* 0x002fe20000011429 */
        /* <DEDUP_REMOVED lines=8> */
[----:B----4-:R-:W-:Y:S01]  /*12f0*/  IMAD R18, R42, c[0x0][0x180], RZ ;  /* 0x000060002a127a24 */ /* 0x010fe200078e02ff */
[----:B------:R4:W-:Y:S02]  /*1300*/  STL.64 [R1+0x50], R24 ;  /* 0x0000501801007387 */ /* 0x0009e40000100a00 */
[----:B------:R-:W-:Y:S01]  /*1310*/  LOP3.LUT R20, R12, 0x38, R3, 0xf8, !PT ;  /* 0x000000380c147812 */ /* 0x000fe200078ef803 */
[----:B------:R-:W-:Y:S01]  /*1320*/  IMAD R18, R197, c[0x0][0x184], R18 ;  /* 0x00006100c5127a24 */ /* 0x000fe200078e0212 */
[----:B------:R-:W-:Y:S01]  /*1330*/  SHF.R.U32.HI R7, RZ, 0x3, R12 ;  /* 0x00000003ff077819 */ /* 0x000fe2000001160c */
[----:B-----5:R-:W-:-:S02]  /*1340*/  IMAD R6, R38, c[0x0][0x290], RZ ;  /* 0x0000a40026067a24 */ /* 0x020fc400078e02ff */
        /* <DEDUP_REMOVED lines=13> */
[----:B---3--:R-:W-:Y:S01]  /*1420*/  IMAD.WIDE.U32 R26, R197, c[0x0][0x180], R72 ;  /* 0x00006000c51a7a25 */ /* 0x008fe200078e0048 */
[----:B------:R-:W-:Y:S01]  /*1430*/  IADD3 R17, R23, R16, RZ ;  /* 0x0000001017117210 */ /* 0x000fe20007ffe0ff */
[----:B------:R1:W-:Y:S01]  /*1440*/  STL.64 [R1+0x70], R12 ;  /* 0x0000700c01007387 */ /* 0x0003e20000100a00 */
[----:B------:R-:W-:Y:S01]  /*1450*/  LEA.HI.X R11, R9, c[0x0][0x284], R6, 0x2, P0 ;  /* 0x0000a100090b7a11 */ /* 0x000fe200000f1406 */
[----:B------:R-:W-:Y:S01]  /*1460*/  IMAD R8, R38, c[0x0][0x188], RZ ;  /* 0x0000620026087a24 */ /* 0x000fe200078e02ff */
[----:B------:R-:W-:Y:S01]  /*1470*/  SHF.R.S32.HI R23, RZ, 0x1f, R2 ;  /* 0x0000001fff177819 */ /* 0x000fe20000011402 */
[----:B----4-:R-:W-:Y:S02]  /*1480*/  IMAD.WIDE.U32 R24, R20, R7, c[0x0][0x18] ;  /* 0x0000060014187625 */ /* 0x010fe400078e0007 */
        /* <DEDUP_REMOVED lines=40> */
[----:B--23--:R-:W-:Y:S05]  /*1710*/  CALL.REL.NOINC `($_ZN7cutlass13device_kernelIN5flash19enable_sm80_to_sm89INS1_16FlashAttnBwdSm80INS1_25CollectiveMainloopBwdSm80ILi2ELi2EN4cute5tupleIJNS5_1CILi64EEENS7_ILi128EEES8_EEENS_10bfloat16_tEfNS_4arch4Sm80ELb1ELb0ELb1ELb1ELb1ELb0ELb0ELb0ELi2ELi2ELi4ELi2ELb1EEENS1_24CollectiveEpilogueBwdGQAISA_fSD_Li256ELb1ELb1EEENS1_25SingleTileBwdLPTSchedulerILb1ELi128ELb1EEEEEEEEEvNT_6ParamsE$_ZZN4cute7idx2crdINS_5tupleIJiEEENS1_IJNS1_IJNS1_IJNS_1CILi8EEENS3_ILi2EEEEEES5_S5_NS3_ILi4EEEEEEEEEEEDaRKT_RKT0_ENKUlRKT_RKT0_E_clIiS8_EEDaSI_SL_) ;  /* 0x00007bd000007944 */ /* 0x00cfea0003c00000 */
[----:B------:R-:W-:Y:S01]  /*1720*/  IMAD.MOV.U32 R188, RZ, RZ, R0 ;  /* 0x000000ffffbc7224 */ /* 0x000fe200078e0000 */
[----:B------:R-:W-:Y:S01]  /*1730*/  MOV R32, R44 ;  /* 0x0000002c00207202 */ /* 0x000fe20000000f00 */
[----:B------:R-:W-:Y:S01]  /*1740*/  IMAD.MOV.U32 R27, RZ, RZ, R34 ;  /* 0x000000ffff1b7224 */ /* 0x000fe200078e0022 */
[----:B------:R-:W-:-:S02]  /*1750*/  MOV R24, 0x1770 ;  /* 0x0000177000187802 */ /* 0x000fc40000000f00 */
[----:B-1----:R-:W-:Y:S05]  /*1760*/  CALL.REL.NOINC `($_ZN7cutlass13device_kernelIN5flash19enable_sm80_to_sm89INS1_16FlashAttnBwdSm80INS1_25CollectiveMainloopBwdSm80ILi2ELi2EN4cute5tupleIJNS5_1CILi64EEENS7_ILi128EEES8_EEENS_10bfloat16_tEfNS_4arch4Sm80ELb1ELb0ELb1ELb1ELb1ELb0ELb0ELb0ELi2ELi2ELi4ELi2ELb1EEENS1_24CollectiveEpilogueBwdGQAISA_fSD_Li256ELb1ELb1EEENS1_25SingleTileBwdLPTSchedulerILb1ELi128ELb1EEEEEEEEEvNT_6ParamsE$_ZZN4cute7idx2crdINS_5tupleIJiEEENS1_IJNS1_IJNS1_IJNS_1CILi8EEENS3_ILi2EEEEEES5_S5_NS3_ILi4EEEEEEEEEEEDaRKT_RKT0_ENKUlRKT_RKT0_E_clIiS8_EEDaSI_SL_) ;  /* 0x00007b8000007944 */ /* 0x002fea0003c00000 */
        /* <DEDUP_REMOVED lines=16> */
[----:B-1----:R-:W-:Y:S05]  /*1870*/  CALL.REL.NOINC `($_ZN7cutlass13device_kernelIN5flash19enable_sm80_to_sm89INS1_16FlashAttnBwdSm80INS1_25CollectiveMainloopBwdSm80ILi2ELi2EN4cute5tupleIJNS5_1CILi64EEENS7_ILi128EEES8_EEENS_10bfloat16_tEfNS_4arch4Sm80ELb1ELb0ELb1ELb1ELb1ELb0ELb0ELb0ELi2ELi2ELi4ELi2ELb1EEENS1_24CollectiveEpilogueBwdGQAISA_fSD_Li256ELb1ELb1EEENS1_25SingleTileBwdLPTSchedulerILb1ELi128ELb1EEEEEEEEEvNT_6ParamsE$_ZZN4cute7idx2crdINS_5tupleIJiEEENS1_IJNS1_IJNS1_IJNS_1CILi8EEENS3_ILi2EEEEEES5_NS3_ILi4EEES5_EEEEEEEEDaRKT_RKT0_ENKUlRKT_RKT0_E_clIiS8_EEDaSI_SL_) ;  /* 0x00006e0000007944 */ /* 0x002fea0003c00000 */
[----:B------:R-:W-:Y:S01]  /*1880*/  IMAD.MOV.U32 R50, RZ, RZ, R47 ;  /* 0x000000ffff327224 */ /* 0x000fe200078e002f */
[----:B------:R-:W-:Y:S01]  /*1890*/  MOV R48, R45 ;  /* 0x0000002d00307202 */ /* 0x000fe20000000f00 */
[----:B------:R-:W-:Y:S01]  /*18a0*/  IMAD.MOV.U32 R49, RZ, RZ, R46 ;  /* 0x000000ffff317224 */ /* 0x000fe200078e002e */
[----:B------:R-:W-:Y:S02]  /*18b0*/  MOV R36, R34 ;  /* 0x0000002200247202 */ /* 0x000fe40000000f00 */
[----:B------:R-:W-:Y:S02]  /*18c0*/  MOV R24, 0x18e0 ;  /* 0x000018e000187802 */ /* 0x000fe40000000f00 */
[----:B-1----:R-:W-:Y:S05]  /*18d0*/  CALL.REL.NOINC `($_ZN7cutlass13device_kernelIN5flash19enable_sm80_to_sm89INS1_16FlashAttnBwdSm80INS1_25CollectiveMainloopBwdSm80ILi2ELi2EN4cute5tupleIJNS5_1CILi64EEENS7_ILi128EEES8_EEENS_10bfloat16_tEfNS_4arch4Sm80ELb1ELb0ELb1ELb1ELb1ELb0ELb0ELb0ELi2ELi2ELi4ELi2ELb1EEENS1_24CollectiveEpilogueBwdGQAISA_fSD_Li256ELb1ELb1EEENS1_25SingleTileBwdLPTSchedulerILb1ELi128ELb1EEEEEEEEEvNT_6ParamsE$_ZZN4cute7idx2crdINS_5tupleIJiEEENS1_IJNS1_IJNS1_IJNS_1CILi8EEENS3_ILi2EEEEEES5_NS3_ILi4EEES5_EEEEEEEEDaRKT_RKT0_ENKUlRKT_RKT0_E_clIiS8_EEDaSI_SL_) ;  /* 0x00006da000007944 */ /* 0x002fea0003c00000 */
[----:B------:R-:W-:Y:S02]  /*18e0*/  MOV R27, R34 ;  /* 0x00000022001b7202 */ /* 0x000fe40000000f00 */
[----:B------:R-:W-:-:S02]  /*18f0*/  MOV R24, 0x1910 ;  /* 0x0000191000187802 */ /* 0x000fc40000000f00 */
[----:B-1----:R-:W-:Y:S05]  /*1900*/  CALL.REL.NOINC `($_ZN7cutlass13device_kernelIN5flash19enable_sm80_to_sm89INS1_16FlashAttnBwdSm80INS1_25CollectiveMainloopBwdSm80ILi2ELi2EN4cute5tupleIJNS5_1CILi64EEENS7_ILi128EEES8_EEENS_10bfloat16_tEfNS_4arch4Sm80ELb1ELb0ELb1ELb1ELb1ELb0ELb0ELb0ELi2ELi2ELi4ELi2ELb1EEENS1_24CollectiveEpilogueBwdGQAISA_fSD_Li256ELb1ELb1EEENS1_25SingleTileBwdLPTSchedulerILb1ELi128ELb1EEEEEEEEEvNT_6ParamsE$_ZZN4cute7idx2crdINS_5tupleIJiEEENS1_IJNS1_IJNS1_IJNS_1CILi8EEENS3_ILi2EEEEEES5_S5_NS3_ILi4EEEEEEEEEEEDaRKT_RKT0_ENKUlRKT_RKT0_E_clIiS8_EEDaSI_SL_) ;  /* 0x000079e000007944 */ /* 0x002fea0003c00000 */
        /* <DEDUP_REMOVED lines=24> */
[----:B-1----:R-:W-:Y:S05]  /*1a90*/  CALL.REL.NOINC `($_ZN7cutlass13device_kernelIN5flash19enable_sm80_to_sm89INS1_16FlashAttnBwdSm80INS1_25CollectiveMainloopBwdSm80ILi2ELi2EN4cute5tupleIJNS5_1CILi64EEENS7_ILi128EEES8_EEENS_10bfloat16_tEfNS_4arch4Sm80ELb1ELb0ELb1ELb1ELb1ELb0ELb0ELb0ELi2ELi2ELi4ELi2ELb1EEENS1_24CollectiveEpilogueBwdGQAISA_fSD_Li256ELb1ELb1EEENS1_25SingleTileBwdLPTSchedulerILb1ELi128ELb1EEEEEEEEEvNT_6ParamsE$_ZZN4cute7idx2crdINS_5tupleIJiEEENS1_IJNS1_IJNS1_IJNS_1CILi8EEENS3_ILi2EEEEEES5_S5_NS3_ILi4EEEEEEEEEEEDaRKT_RKT0_ENKUlRKT_RKT0_E_clIiS8_EEDaSI_SL_) ;  /* 0x0000785000007944 */ /* 0x002fea0003c00000 */
        /* <DEDUP_REMOVED lines=98> */
[----:B-1----:R-:W-:-:S03]  /*20c0*/  IADD3 R6, P0, R8, UR7, RZ ;  /* 0x0000000708067c10 */ /* 0x002fc6000ff1e0ff */
        /* <DEDUP_REMOVED lines=10> */
[C---:B----4-:R-:W-:Y:S02]  /*2170*/  IADD3 R8, P2, R14.reuse, 0xa1, RZ ;  /* 0x000000a10e087810 */ /* 0x050fe40007f5e0ff */
[----:B------:R-:W-:Y:S01]  /*2180*/  SEL R5, R5, 0xffffffe0, !P1 ;  /* 0xffffffe005057807 */ /* 0x000fe20004800000 */
[----:B------:R-:W0:Y:S01]  /*2190*/  LDGDEPBAR ;  /* 0x00000000000079af */ /* 0x000e220000000000 */
[--C-:B------:R-:W-:Y:S01]  /*21a0*/  IMAD.X R13, RZ, RZ, R15.reuse, P0 ;  /* 0x000000ffff0d7224 */ /* 0x100fe200000e060f */
[----:B------:R-:W-:Y:S01]  /*21b0*/  IADD3 R18, P1, R14, 0xa8, RZ ;  /* 0x000000a80e127810 */ /* 0x000fe20007f3e0ff */
[--C-:B------:R-:W-:Y:S01]  /*21c0*/  IMAD.X R9, RZ, RZ, R15.reuse, P2 ;  /* 0x000000ffff097224 */ /* 0x100fe200010e060f */
[----:B------:R3:W-:Y:S03]  /*21d0*/  STL.U8 [R1+0xa1], R4 ;  /* 0x0000a10401007387 */ /* 0x0007e60000100000 */
[----:B------:R-:W-:Y:S01]  /*21e0*/  IMAD.X R19, RZ, RZ, R15, P1 ;  /* 0x000000ffff137224 */ /* 0x000fe200008e060f */
[----:B------:R-:W-:Y:S04]  /*21f0*/  STL.64 [R1+0x118], R14 ;  /* 0x0001180e01007387 */ /* 0x000fe80000100a00 */
[----:B------:R-:W-:Y:S04]  /*2200*/  STL.64 [R1+0x140], R58 ;  /* 0x0001403a01007387 */ /* 0x000fe80000100a00 */
[----:B------:R-:W-:Y:S01]  /*2210*/  STL.64 [R1+0x148], R56 ;  /* 0x0001483801007387 */ /* 0x000fe20000100a00 */
[----:B-1----:R-:W-:-:S03]  /*2220*/  IMAD.IADD R6, R186, 0x1, R5 ;  /* 0x00000001ba067824 */ /* 0x002fc600078e0205 */
[----:B------:R-:W-:Y:S01]  /*2230*/  STL.64 [R1+0xe0], R8 ;  /* 0x0000e00801007387 */ /* 0x000fe20000100a00 */
[----:B--2---:R-:W-:Y:S01]  /*2240*/  IADD3 R10, P0, R14, 0xa0, RZ ;  /* 0x000000a00e0a7810 */ /* 0x004fe20007f1e0ff */
[----:B------:R-:W-:-:S04]  /*2250*/  DEPBAR.LE SB0, 0x1 ;  /* 0x000080400000791a */ /* 0x000fc80000000000 */
[----:B------:R-:W-:Y:S01]  /*2260*/  BAR.SYNC.DEFER_BLOCKING 0x0 ;  /* 0x0000000000007b1d */ /* 0x000fe20000010000 */
[----:B---3--:R-:W-:Y:S01]  /*2270*/  IMAD.IADD R4, R186, 0x1, R3 ;  /* 0x00000001ba047824 */ /* 0x008fe200078e0203 */
[----:B-----5:R-:W-:Y:S01]  /*2280*/  IADD3 R20, P2, R14, 0xa4, RZ ;  /* 0x000000a40e147810 */ /* 0x020fe20007f5e0ff */
[--C-:B------:R-:W-:Y:S02]  /*2290*/  IMAD.X R11, RZ, RZ, R15.reuse, P0 ;  /* 0x000000ffff0b7224 */ /* 0x100fe400000e060f */
[----:B------:R-:W-:Y:S01]  /*22a0*/  IMAD.IADD R2, R5, 0x1, R4 ;  /* 0x0000000105027824 */ /* 0x000fe200078e0204 */
[----:B------:R-:W-:Y:S01]  /*22b0*/  STL.64 [R1+0x138], R18 ;  /* 0x0001381201007387 */ /* 0x000fe20000100a00 */
[----:B------:R-:W-:-:S03]  /*22c0*/  IMAD.X R21, RZ, RZ, R15, P2 ;  /* 0x000000ffff157224 */ /* 0x000fc600010e060f */
        /* <DEDUP_REMOVED lines=12> */
[----:B------:R-:W-:Y:S04]  /*2390*/  STL.64 [R1+0xc8], R12 ;  /* 0x0000c80c01007387 */ /* 0x000fe80000100a00 */
[----:B------:R5:W-:Y:S02]  /*23a0*/  STL.64 [R1+0x120], R12 ;  /* 0x0001200c01007387 */ /* 0x000be40000100a00 */
[----:B-----5:R-:W-:-:S02]  /*23b0*/  MOV R12, 0x23e0 ;  /* 0x000023e0000c7802 */ /* 0x020fc40000000f00 */
[----:B------:R-:W-:Y:S06]  /*23c0*/  BAR.SYNC.DEFER_BLOCKING 0x0 ;  /* 0x0000000000007b1d */ /* 0x000fec0000010000 */
[----:B-1234-:R-:W-:Y:S05]  /*23d0*/  CALL.REL.NOINC `($_ZN7cutlass13device_kernelIN5flash19enable_sm80_to_sm89INS1_16FlashAttnBwdSm80INS1_25CollectiveMainloopBwdSm80ILi2ELi2EN4cute5tupleIJNS5_1CILi64EEENS7_ILi128EEES8_EEENS_10bfloat16_tEfNS_4arch4Sm80ELb1ELb0ELb1ELb1ELb1ELb0ELb0ELb0ELi2ELi2ELi4ELi2ELb1EEENS1_24CollectiveEpilogueBwdGQAISA_fSD_Li256ELb1ELb1EEENS1_25SingleTileBwdLPTSchedulerILb1ELi128ELb1EEEEEEEEEvNT_6ParamsE$_ZZN5flash25CollectiveMainloopBwdSm80ILi2ELi2EN4cute5tupleIJNS1_1CILi64EEENS3_ILi128EEES4_EEEN7cutlass10bfloat16_tEfNS7_4arch4Sm80ELb1ELb0ELb1ELb1ELb1ELb0ELb0ELb0ELi2ELi2ELi4ELi2ELb1EE3mmaINS_16FlashAttnBwdSm80ISB_NS_24CollectiveEpilogueBwdGQAIS6_fSA_Li256ELb1ELb1EEENS_25SingleTileBwdLPTSchedulerILb1ELi128ELb1EEEE13SharedStorageENS1_6TensorINS1_11ArrayEngineIfLm32EEENS1_6LayoutINS2_IJNS2_IJNS3_ILi2EEESO_EEESO_NS3_ILi4EEEEEENS2_IJNS2_IJNS3_ILi1EEESO_EEESQ_NS3_ILi8EEEEEEEEEEEEbRKNSB_6ParamsERT0_S12_iNS2_IJiiiEEERT_ENKUliiE_clEii) ;  /* 0x000097e000007944 */ /* 0x01efea0003c00000 */
[----:B------:R-:W-:Y:S05]  /*23e0*/  BSYNC B0 ;  /* 0x0000000000007941 */ /* 0x000fea0003800000 */
.L_x_896:
[----:B------:R-:W0:Y:S01]  /*23f0*/  LDGDEPBAR ;  /* 0x00000000000079af */ /* 0x000e220000000000 */
[----:B------:R-:W-:Y:S01]  /*2400*/  BSSY B0, `(.L_x_897) ;  /* 0x0000005000007945 */ /* 0x000fe20003800000 */
[----:B------:R-:W-:Y:S01]  /*2410*/  MOV R17, R194 ;  /* 0x000000c200117202 */ /* 0x000fe20000000f00 */
[----:B------:R-:W-:Y:S01]  /*2420*/  UMOV UR7, URZ ;  /* 0x0000003f00077c82 */ /* 0x000fe20008000000 */
[----:B------:R-:W-:Y:S02]  /*2430*/  MOV R12, 0x2450 ;  /* 0x00002450000c7802 */ /* 0x000fe40000000f00 */
[----:B-1----:R-:W-:Y:S05]  /*2440*/  CALL.REL.NOINC `($_ZN7cutlass13device_kernelIN5flash19enable_sm80_to_sm89INS1_16FlashAttnBwdSm80INS1_25CollectiveMainloopBwdSm80ILi2ELi2EN4cute5tupleIJNS5_1CILi64EEENS7_ILi128EEES8_EEENS_10bfloat16_tEfNS_4arch4Sm80ELb1ELb0ELb1ELb1ELb1ELb0ELb0ELb0ELi2ELi2ELi4ELi2ELb1EEENS1_24CollectiveEpilogueBwdGQAISA_fSD_Li256ELb1ELb1EEENS1_25SingleTileBwdLPTSchedulerILb1ELi128ELb1EEEEEEEEEvNT_6ParamsE$_ZZN5flash25CollectiveMainloopBwdSm80ILi2ELi2EN4cute5tupleIJNS1_1CILi64EEENS3_ILi128EEES4_EEEN7cutlass10bfloat16_tEfNS7_4arch4Sm80ELb1ELb0ELb1ELb1ELb1ELb0ELb0ELb0ELi2ELi2ELi4ELi2ELb1EE3mmaINS_16FlashAttnBwdSm80ISB_NS_24CollectiveEpilogueBwdGQAIS6_fSA_Li256ELb1ELb1EEENS_25SingleTileBwdLPTSchedulerILb1ELi128ELb1EEEE13SharedStorageENS1_6TensorINS1_11ArrayEngineIfLm32EEENS1_6LayoutINS2_IJNS2_IJNS3_ILi2EEESO_EEESO_NS3_ILi4EEEEEENS2_IJNS2_IJNS3_ILi1EEESO_EEESQ_NS3_ILi8EEEEEEEEEEEEbRKNSB_6ParamsERT0_S12_iNS2_IJiiiEEERT_ENKUliiE0_clEii) ;  /* 0x0000814000007944 */ /* 0x002fea0003c00000 */
[----:B------:R-:W-:Y:S05]  /*2450*/  BSYNC B0 ;  /* 0x0000000000007941 */ /* 0x000fea0003800000 */
.L_x_897:
        /* <DEDUP_REMOVED lines=45> */
.L_x_898:
        /* <DEDUP_REMOVED lines=31> */
[----:B------:R-:W-:Y:S01]  /*2920*/  IMAD.IADD R6, R34, 0x1, -R15 ;  /* 0x0000000122067824 */ /* 0x000fe200078e0a0f */
[----:B------:R-:W-:Y:S01]  /*2930*/  LOP3.LUT R203, R7, 0xfffffffe, RZ, 0xc0, !PT ;  /* 0xfffffffe07cb7812 */ /* 0x000fe200078ec0ff */
[----:B------:R-:W-:Y:S01]  /*2940*/  IMAD R42, R197, c[0x0][0x23c], R42 ;  /* 0x00008f00c52a7a24 */ /* 0x000fe200078e022a */
[----:B------:R-:W-:Y:S01]  /*2950*/  SHF.R.S32.HI R35, RZ, 0x1f, R34 ;  /* 0x0000001fff237819 */ /* 0x000fe20000011422 */
[----:B------:R-:W-:Y:S01]  /*2960*/  IMAD R38, R38, c[0x0][0x240], RZ ;  /* 0x0000900026267a24 */ /* 0x000fe200078e02ff */
[----:B------:R-:W-:Y:S01]  /*2970*/  SHF.R.U32.HI R182, RZ, 0x3, R0 ;  /* 0x00000003ffb67819 */ /* 0x000fe20000011600 */
        /* <DEDUP_REMOVED lines=19> */
[----:B------:R-:W-:Y:S01]  /*2ab0*/  LOP3.LUT R182, R0, R9, R182, 0xf6, !PT ;  /* 0x0000000900b67212 */ /* 0x000fe200078ef6b6 */
[----:B------:R-:W-:Y:S01]  /*2ac0*/  IMAD.SHL.U32 R9, R203, 0x400, RZ ;  /* 0x00000400cb097824 */ /* 0x000fe200078e00ff */
[----:B------:R-:W-:Y:S01]  /*2ad0*/  LOP3.LUT R13, R13, 0xfffffff8, RZ, 0xc0, !PT ;  /* 0xfffffff80d0d7812 */ /* 0x000fe200078ec0ff */
[----:B------:R-:W-:Y:S01]  /*2ae0*/  IMAD.SHL.U32 R32, R32, 0x8, RZ ;  /* 0x0000000820207824 */ /* 0x000fe200078e00ff */
        /* <DEDUP_REMOVED lines=9> */
[----:B------:R-:W-:Y:S01]  /*2b80*/  IMAD.MOV.U32 R172, RZ, RZ, 0x40 ;  /* 0x00000040ffac7424 */ /* 0x000fe200078e00ff */
[C---:B------:R-:W-:Y:S01]  /*2b90*/  LOP3.LUT P3, RZ, R37.reuse, 0x2, RZ, 0xc0, !PT ;  /* 0x0000000225ff7812 */ /* 0x040fe2000786c0ff */
[----:B------:R-:W-:Y:S01]  /*2ba0*/  IMAD.SHL.U32 R37, R37, 0x40, RZ ;  /* 0x0000004025257824 */ /* 0x000fe200078e00ff */
[----:B------:R-:W-:Y:S01]  /*2bb0*/  SHF.R.S32.HI R2, RZ, 0x1f, R33 ;  /* 0x0000001fff027819 */ /* 0x000fe20000011421 */
[----:B------:R-:W-:Y:S01]  /*2bc0*/  IMAD.MOV.U32 R183, RZ, RZ, RZ ;  /* 0x000000ffffb77224 */ /* 0x000fe200078e00ff */
        /* <DEDUP_REMOVED lines=50> */
[----:B------:R-:W-:Y:S01]  /*2ef0*/  IADD3 R204, -R30, R204, R29 ;  /* 0x000000cc1ecc7210 */ /* 0x000fe20007ffe11d */
[----:B------:R-:W-:Y:S01]  /*2f00*/  IMAD.IADD R179, R181, 0x1, R178 ;  /* 0x00000001b5b37824 */ /* 0x000fe200078e02b2 */
[----:B------:R-:W-:Y:S01]  /*2f10*/  LOP3.LUT P1, RZ, R50, 0x4, RZ, 0xc0, !PT ;  /* 0x0000000432ff7812 */ /* 0x000fe2000782c0ff */
[----:B------:R-:W-:Y:S01]  /*2f20*/  CS2R R68, SRZ ;  /* 0x0000000000447805 */ /* 0x000fe2000001ff00 */
[----:B------:R-:W-:Y:S01]  /*2f30*/  SHF.R.S32.HI R12, RZ, 0x2, R12 ;  /* 0x00000002ff0c7819 */ /* 0x000fe2000001140c */
[----:B------:R-:W-:Y:S01]  /*2f40*/  IMAD.IADD R204, R204, 0x1, -R6 ;  /* 0x00000001cccc7824 */ /* 0x000fe200078e0a06 */
        /* <DEDUP_REMOVED lines=36> */
.L_x_901:
        /* <DEDUP_REMOVED lines=148> */
[----:B-1----:R-:W-:Y:S05]  /*3ad0*/  CALL.REL.NOINC `($_ZN7cutlass13device_kernelIN5flash19enable_sm80_to_sm89INS1_16FlashAttnBwdSm80INS1_25CollectiveMainloopBwdSm80ILi2ELi2EN4cute5tupleIJNS5_1CILi64EEENS7_ILi128EEES8_EEENS_10bfloat16_tEfNS_4arch4Sm80ELb1ELb0ELb1ELb1ELb1ELb0ELb0ELb0ELi2ELi2ELi4ELi2ELb1EEENS1_24CollectiveEpilogueBwdGQAISA_fSD_Li256ELb1ELb1EEENS1_25SingleTileBwdLPTSchedulerILb1ELi128ELb1EEEEEEEEEvNT_6ParamsE$_ZZN5flash25CollectiveMainloopBwdSm80ILi2ELi2EN4cute5tupleIJNS1_1CILi64EEENS3_ILi128EEES4_EEEN7cutlass10bfloat16_tEfNS7_4arch4Sm80ELb1ELb0ELb1ELb1ELb1ELb0ELb0ELb0ELi2ELi2ELi4ELi2ELb1EE3mmaINS_16FlashAttnBwdSm80ISB_NS_24CollectiveEpilogueBwdGQAIS6_fSA_Li256ELb1ELb1EEENS_25SingleTileBwdLPTSchedulerILb1ELi128ELb1EEEE13SharedStorageENS1_6TensorINS1_11ArrayEngineIfLm32EEENS1_6LayoutINS2_IJNS2_IJNS3_ILi2EEESO_EEESO_NS3_ILi4EEEEEENS2_IJNS2_IJNS3_ILi1EEESO_EEESQ_NS3_ILi8EEEEEEEEEEEEbRKNSB_6ParamsERT0_S12_iNS2_IJiiiEEERT_ENKUliiE_clEii) ;  /* 0x000080e000007944 */ /* 0x002fea0003c00000 */
[----:B------:R-:W-:Y:S05]  /*3ae0*/  BSYNC B0 ;  /* 0x0000000000007941 */ /* 0x000fea0003800000 */
.L_x_899:
        /* <DEDUP_REMOVED lines=440> */
[----:B------:R-:W-:Y:S05]  /*5670*/  CALL.REL.NOINC `($_ZN7cutlass13device_kernelIN5flash19enable_sm80_to_sm89INS1_16FlashAttnBwdSm80INS1_25CollectiveMainloopBwdSm80ILi2ELi2EN4cute5tupleIJNS5_1CILi64EEENS7_ILi128EEES8_EEENS_10bfloat16_tEfNS_4arch4Sm80ELb1ELb0ELb1ELb1ELb1ELb0ELb0ELb0ELi2ELi2ELi4ELi2ELb1EEENS1_24CollectiveEpilogueBwdGQAISA_fSD_Li256ELb1ELb1EEENS1_25SingleTileBwdLPTSchedulerILb1ELi128ELb1EEEEEEEEEvNT_6ParamsE$_ZZN5flash25CollectiveMainloopBwdSm80ILi2ELi2EN4cute5tupleIJNS1_1CILi64EEENS3_ILi128EEES4_EEEN7cutlass10bfloat16_tEfNS7_4arch4Sm80ELb1ELb0ELb1ELb1ELb1ELb0ELb0ELb0ELi2ELi2ELi4ELi2ELb1EE3mmaINS_16FlashAttnBwdSm80ISB_NS_24CollectiveEpilogueBwdGQAIS6_fSA_Li256ELb1ELb1EEENS_25SingleTileBwdLPTSchedulerILb1ELi128ELb1EEEE13SharedStorageENS1_6TensorINS1_11ArrayEngineIfLm32EEENS1_6LayoutINS2_IJNS2_IJNS3_ILi2EEESO_EEESO_NS3_ILi4EEEEEENS2_IJNS2_IJNS3_ILi1EEESO_EEESQ_NS3_ILi8EEEEEEEEEEEEbRKNSB_6ParamsERT0_S12_iNS2_IJiiiEEERT_ENKUliiE0_clEii) ;  /* 0x00004f1000007944 */ /* 0x000fea0003c00000 */
[----:B------:R-:W-:Y:S05]  /*5680*/  BSYNC B0 ;  /* 0x0000000000007941 */ /* 0x000fea0003800000 */
.L_x_900:
        /* <DEDUP_REMOVED lines=168> */
.L_x_895:
[----:B---3--:R-:W-:Y:S05]  /*6110*/  @P1 EXIT ;  /* 0x000000000000194d */ /* 0x008fea0003800000 */
[----:B------:R-:W-:-:S04]  /*6120*/  ISETP.NE.U32.AND P1, PT, RZ, c[0x0][0x360], PT ;  /* 0x0000d800ff007a0c */ /* 0x000fc80003f25070 */
[----:B------:R-:W-:-:S13]  /*6130*/  ISETP.NE.AND.EX P1, PT, RZ, c[0x0][0x364], PT, P1 ;  /* 0x0000d900ff007a0c */ /* 0x000fda0003f25310 */
[----:B-1----:R-:W-:-:S04]  /*6140*/  @P1 IMAD.MOV.U32 R0, RZ, RZ, 0x4 ;  /* 0x00000004ff001424 */ /* 0x002fc800078e00ff */
[----:B------:R-:W-:-:S05]  /*6150*/  @P1 IMAD.WIDE R10, R195, R0, c[0x0][0x360] ;  /* 0x0000d800c30a1625 */ /* 0x000fca00078e0200 */
[----:B------:R-:W3:Y:S01]  /*6160*/  @P1 LDG.E R0, [R10.64] ;  /* 0x0000000a0a001981 */ /* 0x000ee2000c1e1900 */
[----:B------:R-:W-:Y:S01]  /*6170*/  IMAD.MOV.U32 R2, RZ, RZ, 0x1 ;  /* 0x00000001ff027424 */ /* 0x000fe200078e00ff */
[----:B------:R-:W-:Y:S01]  /*6180*/  BSSY B0, `(.L_x_902) ;  /* 0x0000026000007945 */ /* 0x000fe20003800000 */
[----:B------:R-:W-:Y:S02]  /*6190*/  IMAD R4, R196, c[0x0][0x358], RZ ;  /* 0x0000d600c4047a24 */ /* 0x000fe400078e02ff */
[----:B------:R-:W-:Y:S01]  /*61a0*/  IMAD R3, R195, c[0x0][0x2f4], RZ ;  /* 0x0000bd00c3037a24 */ /* 0x000fe200078e02ff */
[----:B------:R-:W-:Y:S01]  /*61b0*/  BAR.SYNC.DEFER_BLOCKING 0x1, 0x100 ;  /* 0x0044000000007b1d */ /* 0x000fe20000010000 */
[----:B------:R-:W-:Y:S01]  /*61c0*/  ISETP.NE.AND P0, PT, R2, c[0x0][0x338], PT ;  /* 0x0000ce0002007a0c */ /* 0x000fe20003f05270 */
[----:B------:R-:W-:Y:S02]  /*61d0*/  IMAD.MOV.U32 R7, RZ, RZ, R197 ;  /* 0x000000ffff077224 */ /* 0x000fe400078e00c5 */
[----:B------:R-:W-:-:S02]  /*61e0*/  IMAD R4, R4, c[0x0][0x2f4], RZ ;  /* 0x0000bd0004047a24 */ /* 0x000fc400078e02ff */
[----:B------:R-:W1:Y:S08]  /*61f0*/  S2R R2, SR_TID.X ;  /* 0x0000000000027919 */ /* 0x000e700000002100 */
[----:B------:R-:W-:-:S05]  /*6200*/  @P0 IMAD.HI.U32 R5, R197, c[0x0][0x33c], RZ ;  /* 0x0000cf00c5050a27 */ /* 0x000fca00078e00ff */
[----:B------:R-:W-:-:S04]  /*6210*/  @P0 SHF.R.U32.HI R7, RZ, c[0x0][0x340], R5 ;  /* 0x0000d000ff070a19 */ /* 0x000fc80000011605 */
[--C-:B------:R-:W-:Y:S01]  /*6220*/  SHF.R.S32.HI R5, RZ, 0x1f, R7.reuse ;  /* 0x0000001fff057819 */ /* 0x100fe20000011407 */
[----:B------:R-:W-:-:S04]  /*6230*/  IMAD.MOV R6, RZ, RZ, -R7 ;  /* 0x000000ffff067224 */ /* 0x000fc800078e0a07 */
[----:B------:R-:W-:Y:S02]  /*6240*/  IMAD R6, R6, c[0x0][0x338], R197 ;  /* 0x0000ce0006067a24 */ /* 0x000fe400078e02c5 */
[----:B---3--:R-:W-:Y:S01]  /*6250*/  @P1 IMAD R9, R195, 0x80, R0 ;  /* 0x00000080c3091824 */ /* 0x008fe200078e0200 */
[----:B------:R-:W-:Y:S02]  /*6260*/  SHF.R.S32.HI R0, RZ, 0x1f, R3 ;  /* 0x0000001fff007819 */ /* 0x000fe40000011403 */
[----:B------:R-:W-:Y:S02]  /*6270*/  IADD3 R3, P2, P0, R4, R3, R7 ;  /* 0x0000000304037210 */ /* 0x000fe4000785e007 */
[----:B------:R-:W-:Y:S02]  /*6280*/  SHF.R.S32.HI R4, RZ, 0x1f, R4 ;  /* 0x0000001fff047819 */ /* 0x000fe40000011404 */
[----:B------:R-:W-:Y:S02]  /*6290*/  @P1 SHF.R.S32.HI R8, RZ, 0x1f, R9 ;  /* 0x0000001fff081819 */ /* 0x000fe40000011409 */
[----:B------:R-:W-:-:S02]  /*62a0*/  IADD3.X R4, R4, R0, R5, P2, P0 ;  /* 0x0000000004047210 */ /* 0x000fc400017e0405 */
[----:B------:R-:W-:Y:S02]  /*62b0*/  @P1 LEA.HI R8, R8, R9, RZ, 0x7 ;  /* 0x0000000908081211 */ /* 0x000fe400078f38ff */
[----:B-1----:R-:W-:Y:S02]  /*62c0*/  ISETP.NE.AND P2, PT, R2, RZ, PT ;  /* 0x000000ff0200720c */ /* 0x002fe40003f45270 */
[C---:B------:R-:W-:Y:S01]  /*62d0*/  SHF.L.U64.HI R4, R3.reuse, 0x2, R4 ;  /* 0x0000000203047819 */ /* 0x040fe20000010204 */
[----:B------:R-:W-:Y:S01]  /*62e0*/  @P1 IMAD.SHL.U32 R8, R8, 0x40, RZ ;  /* 0x0000004008081824 */ /* 0x000fe200078e00ff */
[----:B------:R-:W-:Y:S01]  /*62f0*/  SHF.R.S32.HI R0, RZ, 0x1f, R195 ;  /* 0x0000001fff007819 */ /* 0x000fe200000114c3 */
[----:B------:R-:W-:Y:S01]  /*6300*/  IMAD.SHL.U32 R3, R3, 0x4, RZ ;  /* 0x0000000403037824 */ /* 0x000fe200078e00ff */
[----:B------:R-:W-:Y:S02]  /*6310*/  SEL R195, R195, RZ, !P1 ;  /* 0x000000ffc3c37207 */ /* 0x000fe40004800000 */
[----:B------:R-:W-:-:S02]  /*6320*/  @P1 LOP3.LUT R8, R8, 0xffffe000, RZ, 0xc0, !PT ;  /* 0xffffe00008081812 */ /* 0x000fc400078ec0ff */
[----:B------:R-:W-:Y:S02]  /*6330*/  IADD3 R10, P0, R3, c[0x0][0x350], RZ ;  /* 0x0000d400030a7a10 */ /* 0x000fe40007f1e0ff */
[----:B------:R-:W-:Y:S02]  /*6340*/  @P1 SHF.R.S32.HI R9, RZ, 0x1f, R8 ;  /* 0x0000001fff091819 */ /* 0x000fe40000011408 */
[----:B------:R-:W-:Y:S01]  /*6350*/  SEL R0, R0, RZ, !P1 ;  /* 0x000000ff00007207 */ /* 0x000fe20004800000 */
[----:B------:R-:W-:Y:S01]  /*6360*/  @!P1 CS2R R8, SRZ ;  /* 0x0000000000089805 */ /* 0x000fe2000001ff00 */
[----:B------:R-:W-:Y:S01]  /*6370*/  IADD3.X R11, R4, c[0x0][0x354], RZ, P0, !PT ;  /* 0x0000d500040b7a10 */ /* 0x000fe200007fe4ff */
[----:B------:R-:W-:Y:S05]  /*6380*/  @P2 BRA `(.L_x_903) ;  /* 0x0000005000002947 */ /* 0x000fea0003800000 */
.L_x_904:
[----:B------:R-:W3:Y:S01]  /*6390*/  LDG.E.STRONG.GPU R13, [R10.64] ;  /* 0x0000000a0a0d7981 */ /* 0x000ee2000c1ef900 */
[----:B------:R-:W-:Y:S01]  /*63a0*/  YIELD ;  /* 0x0000000000007946 */ /* 0x000fe20003800000 */
[----:B---3--:R-:W-:Y:S01]  /*63b0*/  ISETP.NE.AND P0, PT, R13, R6, PT ;  /* 0x000000060d00720c */ /* 0x008fe20003f05270 */
[----:B------:R-:W-:-:S12]  /*63c0*/  CCTL.IVALL ;  /* 0x00000000ff00798f */ /* 0x000fd80002000000 */
[----:B------:R-:W-:Y:S05]  /*63d0*/  @P0 BRA `(.L_x_904) ;  /* 0xffffffb000000947 */ /* 0x000fea000383ffff */
.L_x_903:
[----:B------:R-:W-:Y:S05]  /*63e0*/  BSYNC B0 ;  /* 0x0000000000007941 */ /* 0x000fea0003800000 */
.L_x_902:
[----:B------:R-:W-:Y:S01]  /*63f0*/  MOV R12, 0xffffffff ;  /* 0xffffffff000c7802 */ /* 0x000fe20000000f00 */
[----:B------:R-:W-:Y:S05]  /*6400*/  BRA.CONV ~URZ, `(.L_x_905) ;  /* 0x000000237f007947 */ /* 0x000fea000b800000 */
[----:B------:R-:W-:Y:S02]  /*6410*/  MOV R14, 0x6430 ;  /* 0x00006430000e7802 */ /* 0x000fe40000000f00 */
[----:B--2---:R-:W-:Y:S05]  /*6420*/  CALL.REL.NOINC `($__internal_5_$__cuda_sm70_warpsync) ;  /* 0x00006dc000007944 */ /* 0x004fea0003c00000 */
.L_x_905:
[----:B------:R-:W-:Y:S01]  /*6430*/  SHF.L.U32 R15, R196, 0xd, RZ ;  /* 0x0000000dc40f7819 */ /* 0x000fe200000006ff */
[----:B------:R-:W-:-:S06]  /*6440*/  NOP ;  /* 0x0000000000007918 */ /* 0x000fcc0000000000 */
[--C-:B------:R-:W-:Y:S02]  /*6450*/  IADD3 R16, P1, P0, R8, R15, R2.reuse ;  /* 0x0000000f08107210 */ /* 0x100fe4000783e002 */
[----:B------:R-:W-:Y:S01]  /*6460*/  SHF.R.S32.HI R13, RZ, 0x1f, R2 ;  /* 0x0000001fff0d7819 */ /* 0x000fe20000011402 */
[----:B------:R-:W-:Y:S01]  /*6470*/  IMAD R2, R5, c[0x0][0x328], RZ ;  /* 0x0000ca0005027a24 */ /* 0x000fe200078e02ff */
[----:B------:R-:W-:-:S04]  /*6480*/  SHF.R.S32.HI R8, RZ, 0x1f, R15 ;  /* 0x0000001fff087819 */ /* 0x000fc8000001140f */
[----:B------:R-:W-:Y:S01]  /*6490*/  IADD3.X R17, R9, R8, R13, P1, P0 ;  /* 0x0000000809117210 */ /* 0x000fe20000fe040d */
[C---:B------:R-:W-:Y:S02]  /*64a0*/  IMAD R8, R7.reuse, c[0x0][0x32c], R2 ;  /* 0x0000cb0007087a24 */ /* 0x040fe400078e0202 */
        /* <DEDUP_REMOVED lines=42> */
[----:B-12---:R-:W-:Y:S05]  /*6750*/  CALL.REL.NOINC `($__internal_5_$__cuda_sm70_warpsync) ;  /* 0x00006a9000007944 */ /* 0x006fea0003c00000 */
.L_x_906:
        /* <DEDUP_REMOVED lines=12> */
.L_x_908:
[----:B------:R-:W-:Y:S05]  /*6820*/  BSYNC B0 ;  /* 0x0000000000007941 */ /* 0x000fea0003800000 */
.L_x_907:
[----:B------:R-:W-:Y:S01]  /*6830*/  IADD3 R2, P0, R3, c[0x0][0x348], RZ ;  /* 0x0000d20003027a10 */ /* 0x000fe20007f1e0ff */
[----:B------:R-:W-:Y:S03]  /*6840*/  BSSY B0, `(.L_x_909) ;  /* 0x0000008000007945 */ /* 0x000fe60003800000 */
[----:B------:R-:W-:Y:S01]  /*6850*/  IADD3.X R3, R4, c[0x0][0x34c], RZ, P0, !PT ;  /* 0x0000d30004037a10 */ /* 0x000fe200007fe4ff */
[----:B------:R-:W-:Y:S05]  /*6860*/  @P2 BRA `(.L_x_910) ;  /* 0x0000005000002947 */ /* 0x000fea0003800000 */
.L_x_911:
[----:B-1----:R-:W3:Y:S01]  /*6870*/  LDG.E.STRONG.GPU R9, [R2.64] ;  /* 0x0000000a02097981 */ /* 0x002ee2000c1ef900 */
[----:B------:R-:W-:Y:S01]  /*6880*/  YIELD ;  /* 0x0000000000007946 */ /* 0x000fe20003800000 */
[----:B---3--:R-:W-:Y:S01]  /*6890*/  ISETP.NE.AND P0, PT, R9, R6, PT ;  /* 0x000000060900720c */ /* 0x008fe20003f05270 */
[----:B------:R-:W-:-:S12]  /*68a0*/  CCTL.IVALL ;  /* 0x00000000ff00798f */ /* 0x000fd80002000000 */
[----:B------:R-:W-:Y:S05]  /*68b0*/  @P0 BRA `(.L_x_911) ;  /* 0xffffffb000000947 */ /* 0x000fea000383ffff */
.L_x_910:
[----:B------:R-:W-:Y:S05]  /*68c0*/  BSYNC B0 ;  /* 0x0000000000007941 */ /* 0x000fea0003800000 */
.L_x_909:
[----:B------:R-:W-:Y:S05]  /*68d0*/  BRA.CONV ~URZ, `(.L_x_912) ;  /* 0x000000237f007947 */ /* 0x000fea000b800000 */
[----:B------:R-:W-:Y:S02]  /*68e0*/  MOV R14, 0x6900 ;  /* 0x00006900000e7802 */ /* 0x000fe40000000f00 */
[----:B-12---:R-:W-:Y:S05]  /*68f0*/  CALL.REL.NOINC `($__internal_5_$__cuda_sm70_warpsync) ;  /* 0x000068f000007944 */ /* 0x006fea0003c00000 */
.L_x_912:
        /* <DEDUP_REMOVED lines=48> */
.L_x_913:
[----:B------:R-:W-:-:S06]  /*6c00*/  NOP ;  /* 0x0000000000007918 */ /* 0x000fcc0000000000 */
[----:B------:R-:W-:Y:S05]  /*6c10*/  @P2 EXIT ;  /* 0x000000000000294d */ /* 0x000fea0003800000 */
        /* <DEDUP_REMOVED lines=8> */
[----:B------:R-:W-:Y:S01]  /*6ca0*/  RED.E.ADD.S32.STRONG.GPU [R2.64], R5 ;  /* 0x000000050200798e */ /* 0x000fe2000c10e38a */
[----:B------:R-:W-:Y:S05]  /*6cb0*/  EXIT ;  /* 0x000000000000794d */ /* 0x000fea0003800000 */
        .type           $_ZN7cutlass13device_kernelIN5flash19enable_sm80_to_sm89INS1_16FlashAttnBwdSm80INS1_25CollectiveMainloopBwdSm80ILi2ELi2EN4cute5tupleIJNS5_1CILi64EEENS7_ILi128EEES8_EEENS_10bfloat16_tEfNS_4arch4Sm80ELb1ELb0ELb1ELb1ELb1ELb0ELb0ELb0ELi2ELi2ELi4ELi2ELb1EEENS1_24CollectiveEpilogueBwdGQAISA_fSD_Li256ELb1ELb1EEENS1_25SingleTileBwdLPTSchedulerILb1ELi128ELb1EEEEEEEEEvNT_6ParamsE$_ZN4cute12iter_adaptorIPKN7cutlass10bfloat16_tENS_8gmem_ptrIS4_EEEC2ES4_,@function
        .size           $_ZN7cutlass13device_kernelIN5flash19enable_sm80_to_sm89INS1_16FlashAttnBwdSm80INS1_25CollectiveMainloopBwdSm80ILi2ELi2EN4cute5tupleIJNS5_1CILi64EEENS7_ILi128EEES8_EEENS_10bfloat16_tEfNS_4arch4Sm80ELb1ELb0ELb1ELb1ELb1ELb0ELb0ELb0ELi2ELi2ELi4ELi2ELb1EEENS1_24CollectiveEpilogueBwdGQAISA_fSD_Li256ELb1ELb1EEENS1_25SingleTileBwdLPTSchedulerILb1ELi128ELb1EEEEEEEEEvNT_6ParamsE$_ZN4cute12iter_adaptorIPKN7cutlass10bfloat16_tENS_8gmem_ptrIS4_EEEC2ES4_,($_ZN7cutlass13device_kernelIN5flash19enable_sm80_to_sm89INS1_16FlashAttnBwdSm80INS1_25CollectiveMainloopBwdSm80ILi2ELi2EN4cute5tupleIJNS5_1CILi64EEENS7_ILi128EEES8_EEENS_10bfloat16_tEfNS_4arch4Sm80ELb1ELb0ELb1ELb1ELb1ELb0ELb0ELb0ELi2ELi2ELi4ELi2ELb1EEENS1_24CollectiveEpilogueBwdGQAISA_fSD_Li256ELb1ELb1EEENS1_25SingleTileBwdLPTSchedulerILb1ELi128ELb1EEEEEEEEEvNT_6ParamsE$_ZN4cute12iter_adaptorIPKN7cutlass9uint128_tENS_8gmem_ptrIS4_EEEC2ES4_ - $_ZN7cutlass13device_kernelIN5flash19enable_sm80_to_sm89INS1_16FlashAttnBwdSm80INS1_25CollectiveMainloopBwdSm80ILi2ELi2EN4cute5tupleIJNS5_1CILi64EEENS7_ILi128EEES8_EEENS_10bfloat16_tEfNS_4arch4Sm80ELb1ELb0ELb1ELb1ELb1ELb0ELb0ELb0ELi2ELi2ELi4ELi2ELb1EEENS1_24CollectiveEpilogueBwdGQAISA_fSD_Li256ELb1ELb1EEENS1_25SingleTileBwdLPTSchedulerILb1ELi128ELb1EEEEEEEEEvNT_6ParamsE$_ZN4cute12iter_adaptorIPKN7cutlass10bfloat16_tENS_8gmem_ptrIS4_EEEC2ES4_)
$_ZN7cutlass13device_kernelIN5flash19enable_sm80_to_sm89INS1_16FlashAttnBwdSm80INS1_25CollectiveMainloopBwdSm80ILi2ELi2EN4cute5tupleIJNS5_1CILi64EEENS7_ILi128EEES8_EEENS_10bfloat16_tEfNS_4arch4Sm80ELb1ELb0ELb1ELb1ELb1ELb0ELb0ELb0ELi2ELi2ELi4ELi2ELb1EEENS1_24CollectiveEpilogueBwdGQAISA_fSD_Li256ELb1ELb1EEENS1_25SingleTileBwdLPTSchedulerILb1ELi128ELb1EEEEEEEEEvNT_6ParamsE$_ZN4cute12iter_adaptorIPKN7cutlass10bfloat16_tENS_8gmem_ptrIS4_EEEC2ES4_:
[----:B------:R-:W-:Y:S01]  /*6cc0*/  IADD3 R11, R4, -c[0x0][0x20], RZ ;  /* 0x80000800040b7a10 */ /* 0x000fe20007ffe0ff */
[----:B------:R-:W-:Y:S01]  /*6cd0*/  IMAD.MOV.U32 R128, RZ, RZ, R10 ;  /* 0x000000ffff807224 */ /* 0x000fe200078e000a */
[----:B------:R-:W-:Y:S01]  /*6ce0*/  MOV R130, R18 ;  /* 0x0000001200827202 */ /* 0x000fe20000000f00 */
[----:B------:R-:W-:Y:S01]  /*6cf0*/  IMAD.MOV.U32 R129, RZ, RZ, R15 ;  /* 0x000000ffff817224 */ /* 0x000fe200078e000f */
[----:B------:R-:W-:-:S04]  /*6d00*/  MOV R131, 0x0 ;  /* 0x0000000000837802 */ /* 0x000fc80000000f00 */
[----:B------:R1:W-:Y:S01]  /*6d10*/  STL.64 [R11], R128 ;  /* 0x000000800b007387 */ /* 0x0003e20000100a00 */
[----:B------:R-:W-:Y:S05]  /*6d20*/  RET.REL.NODEC R130 `(_ZN7cutlass13device_kernelIN5flash19enable_sm80_to_sm89INS1_16FlashAttnBwdSm80INS1_25CollectiveMainloopBwdSm80ILi2ELi2EN4cute5tupleIJNS5_1CILi64EEENS7_ILi128EEES8_EEENS_10bfloat16_tEfNS_4arch4Sm80ELb1ELb0ELb1ELb1ELb1ELb0ELb0ELb0ELi2ELi2ELi4ELi2ELb1EEENS1_24CollectiveEpilogueBwdGQAISA_fSD_Li256ELb1ELb1EEENS1_25SingleTileBwdLPTSchedulerILb1ELi128ELb1EEEEEEEEEvNT_6ParamsE) ;  /* 0xffff92d082007950 */ /* 0x000fea0003c3ffff */
        .type           $_ZN7cutlass13device_kernelIN5flash19enable_sm80_to_sm89INS1_16FlashAttnBwdSm80INS1_25CollectiveMainloopBwdSm80ILi2ELi2EN4cute5tupleIJNS5_1CILi64EEENS7_ILi128EEES8_EEENS_10bfloat16_tEfNS_4arch4Sm80ELb1ELb0ELb1ELb1ELb1ELb0ELb0ELb0ELi2ELi2ELi4ELi2ELb1EEENS1_24CollectiveEpilogueBwdGQAISA_fSD_Li256ELb1ELb1EEENS1_25SingleTileBwdLPTSchedulerILb1ELi128ELb1EEEEEEEEEvNT_6ParamsE$_ZN4cute12iter_adaptorIPKN7cutlass9uint128_tENS_8gmem_ptrIS4_EEEC2ES4_,@function
        .size           $_ZN7cutlass13device_kernelIN5flash19enable_sm80_to_sm89INS1_16FlashAttnBwdSm80INS1_25CollectiveMainloopBwdSm80ILi2ELi2EN4cute5tupleIJNS5_1CILi64EEENS7_ILi128EEES8_EEENS_10bfloat16_tEfNS_4arch4Sm80ELb1ELb0ELb1ELb1ELb1ELb0ELb0ELb0ELi2ELi2ELi4ELi2ELb1EEENS1_24CollectiveEpilogueBwdGQAISA_fSD_Li256ELb1ELb1EEENS1_25SingleTileBwdLPTSchedulerILb1ELi128ELb1EEEEEEEEEvNT_6ParamsE$_ZN4cute12iter_adaptorIPKN7cutlass9uint128_tENS_8gmem_ptrIS4_EEEC2ES4_,($_ZN7cutlass13device_kernelIN5flash19enable_sm80_to_sm89INS1_16FlashAttnBwdSm80INS1_25CollectiveMainloopBwdSm80ILi2ELi2EN4cute5tupleIJNS5_1CILi64EEENS7_ILi128EEES8_EEENS_10bfloat16_tEfNS_4arch4Sm80ELb1ELb0ELb1ELb1ELb1ELb0ELb0ELb0ELi2ELi2ELi4ELi2ELb1EEENS1_24CollectiveEpilogueBwdGQAISA_fSD_Li256ELb1ELb1EEENS1_25SingleTileBwdLPTSchedulerILb1ELi128ELb1EEEEEEEEEvNT_6ParamsE$_ZN4cute12iter_adaptorIPKfNS_8gmem_ptrIS2_EEEC2ES2_ - $_ZN7cutlass13device_kernelIN5flash19enable_sm80_to_sm89INS1_16FlashAttnBwdSm80INS1_25CollectiveMainloopBwdSm80ILi2ELi2EN4cute5tupleIJNS5_1CILi64EEENS7_ILi128EEES8_EEENS_10bfloat16_tEfNS_4arch4Sm80ELb1ELb0ELb1ELb1ELb1ELb0ELb0ELb0ELi2ELi2ELi4ELi2ELb1EEENS1_24CollectiveEpilogueBwdGQAISA_fSD_Li256ELb1ELb1EEENS1_25SingleTileBwdLPTSchedulerILb1ELi128ELb1EEEEEEEEEvNT_6ParamsE$_ZN4cute12iter_adaptorIPKN7cutlass9uint128_tENS_8gmem_ptrIS4_EEEC2ES4_)
$_ZN7cutlass13device_kernelIN5flash19enable_sm80_to_sm89INS1_16FlashAttnBwdSm80INS1_25CollectiveMainloopBwdSm80ILi2ELi2EN4cute5tupleIJNS5_1CILi64EEENS7_ILi128EEES8_EEENS_10bfloat16_tEfNS_4arch4Sm80ELb1ELb0ELb1ELb1ELb1ELb0ELb0ELb0ELi2ELi2ELi4ELi2ELb1EEENS1_24CollectiveEpilogueBwdGQAISA_fSD_Li256ELb1ELb1EEENS1_25SingleTileBwdLPTSchedulerILb1ELi128ELb1EEEEEEEEEvNT_6ParamsE$_ZN4cute12iter_adaptorIPKN7cutlass9uint128_tENS_8gmem_ptrIS4_EEEC2ES4_:
[----:B------:R-:W-:Y:S01]  /*6d30*/  IADD3 R10, R4, -c[0x0][0x20], RZ ;  /* 0x80000800040a7a10 */ /* 0x000fe20007ffe0ff */
[----:B------:R-:W-:Y:S01]  /*6d40*/  IMAD.MOV.U32 R128, RZ, RZ, R18 ;  /* 0x000000ffff807224 */ /* 0x000fe200078e0012 */
[----:B------:R-:W-:-:S03]  /*6d50*/  MOV R129, 0x0 ;  /* 0x0000000000817802 */ /* 0x000fc60000000f00 */
[----:B------:R1:W-:Y:S01]  /*6d60*/  STL.64 [R10], R6 ;  /* 0x000000060a007387 */ /* 0x0003e20000100a00 */
[----:B------:R-:W-:Y:S05]  /*6d70*/  RET.REL.NODEC R128 `(_ZN7cutlass13device_kernelIN5flash19enable_sm80_to_sm89INS1_16FlashAttnBwdSm80INS1_25CollectiveMainloopBwdSm80ILi2ELi2EN4cute5tupleIJNS5_1CILi64EEENS7_ILi128EEES8_EEENS_10bfloat16_tEfNS_4arch4Sm80ELb1ELb0ELb1ELb1ELb1ELb0ELb0ELb0ELi2ELi2ELi4ELi2ELb1EEENS1_24CollectiveEpilogueBwdGQAISA_fSD_Li256ELb1ELb1EEENS1_25SingleTileBwdLPTSchedulerILb1ELi128ELb1EEEEEEEEEvNT_6ParamsE) ;  /* 0xffff928080007950 */ /* 0x000fea0003c3ffff */
        .type           $_ZN7cutlass13device_kernelIN5flash19enable_sm80_to_sm89INS1_16FlashAttnBwdSm80INS1_25CollectiveMainloopBwdSm80ILi2ELi2EN4cute5tupleIJNS5_1CILi64EEENS7_ILi128EEES8_EEENS_10bfloat16_tEfNS_4arch4Sm80ELb1ELb0ELb1ELb1ELb1ELb0ELb0ELb0ELi2ELi2ELi4ELi2ELb1EEENS1_24CollectiveEpilogueBwdGQAISA_fSD_Li256ELb1ELb1EEENS1_25SingleTileBwdLPTSchedulerILb1ELi128ELb1EEEEEEEEEvNT_6ParamsE$_ZN4cute12iter_adaptorIPKfNS_8gmem_ptrIS2_EEEC2ES2_,@function
        .size           $_ZN7cutlass13device_kernelIN5flash19enable_sm80_to_sm89INS1_16FlashAttnBwdSm80INS1_25CollectiveMainloopBwdSm80ILi2ELi2EN4cute5tupleIJNS5_1CILi64EEENS7_ILi128EEES8_EEENS_10bfloat16_tEfNS_4arch4Sm80ELb1ELb0ELb1ELb1ELb1ELb0ELb0ELb0ELi2ELi2ELi4ELi2ELb1EEENS1_24CollectiveEpilogueBwdGQAISA_fSD_Li256ELb1ELb1EEENS1_25SingleTileBwdLPTSchedulerILb1ELi128ELb1EEEEEEEEEvNT_6ParamsE$_ZN4cute12iter_adaptorIPKfNS_8gmem_ptrIS2_EEEC2ES2_,($_ZN7cutlass13device_kernelIN5flash19enable_sm80_to_sm89INS1_16FlashAttnBwdSm80INS1_25CollectiveMainloopBwdSm80ILi2ELi2EN4cute5tupleIJNS5_1CILi64EEENS7_ILi128EEES8_EEENS_10bfloat16_tEfNS_4arch4Sm80ELb1ELb0ELb1ELb1ELb1ELb0ELb0ELb0ELi2ELi2ELi4ELi2ELb1EEENS1_24CollectiveEpilogueBwdGQAISA_fSD_Li256ELb1ELb1EEENS1_25SingleTileBwdLPTSchedulerILb1ELi128ELb1EEEEEEEEEvNT_6ParamsE$_ZN4cute12iter_adaptorIPN7cutlass10bfloat16_tENS_8smem_ptrIS3_EEEC2ES3_ - $_ZN7cutlass13device_kernelIN5flash19enable_sm80_to_sm89INS1_16FlashAttnBwdSm80INS1_25CollectiveMainloopBwdSm80ILi2ELi2EN4cute5tupleIJNS5_1CILi64EEENS7_ILi128EEES8_EEENS_10bfloat16_tEfNS_4arch4Sm80ELb1ELb0ELb1ELb1ELb1ELb0ELb0ELb0ELi2ELi2ELi4ELi2ELb1EEENS1_24CollectiveEpilogueBwdGQAISA_fSD_Li256ELb1ELb1EEENS1_25SingleTileBwdLPTSchedulerILb1ELi128ELb1EEEEEEEEEvNT_6ParamsE$_ZN4cute12iter_adaptorIPKfNS_8gmem_ptrIS2_EEEC2ES2_)
$_ZN7cutlass13device_kernelIN5flash19enable_sm80_to_sm89INS1_16FlashAttnBwdSm80INS1_25CollectiveMainloopBwdSm80ILi2ELi2EN4cute5tupleIJNS5_1CILi64EEENS7_ILi128EEES8_EEENS_10bfloat16_tEfNS_4arch4Sm80ELb1ELb0ELb1ELb1ELb1ELb0ELb0ELb0ELi2ELi2ELi4ELi2ELb1EEENS1_24CollectiveEpilogueBwdGQAISA_fSD_Li256ELb1ELb1EEENS1_25SingleTileBwdLPTSchedulerILb1ELi128ELb1EEEEEEEEEvNT_6ParamsE$_ZN4cute12iter_adaptorIPKfNS_8gmem_ptrIS2_EEEC2ES2_:
[----:B------:R-:W-:Y:S02]  /*6d80*/  IADD3 R6, R6, -c[0x0][0x20], RZ ;  /* 0x8000080006067a10 */ /* 0x000fe40007ffe0ff */
[----:B------:R-:W-:-:S03]  /*6d90*/  MOV R19, 0x0 ;  /* 0x0000000000137802 */ /* 0x000fc60000000f00 */
[----:B------:R1:W-:Y:S01]  /*6da0*/  STL.64 [R6], R10 ;  /* 0x0000000a06007387 */ /* 0x0003e20000100a00 */
[----:B------:R-:W-:Y:S05]  /*6db0*/  RET.REL.NODEC R18 `(_ZN7cutlass13device_kernelIN5flash19enable_sm80_to_sm89INS1_16FlashAttnBwdSm80INS1_25CollectiveMainloopBwdSm80ILi2ELi2EN4cute5tupleIJNS5_1CILi64EEENS7_ILi128EEES8_EEENS_10bfloat16_tEfNS_4arch4Sm80ELb1ELb0ELb1ELb1ELb1ELb0ELb0ELb0ELi2ELi2ELi4ELi2ELb1EEENS1_24CollectiveEpilogueBwdGQAISA_fSD_Li256ELb1ELb1EEENS1_25SingleTileBwdLPTSchedulerILb1ELi128ELb1EEEEEEEEEvNT_6ParamsE) ;  /* 0xffff924012007950 */ /* 0x000fea0003c3ffff */
        .type           $_ZN7cutlass13device_kernelIN5flash19enable_sm80_to_sm89INS1_16FlashAttnBwdSm80INS1_25CollectiveMainloopBwdSm80ILi2ELi2EN4cute5tupleIJNS5_1CILi64EEENS7_ILi128EEES8_EEENS_10bfloat16_tEfNS_4arch4Sm80ELb1ELb0ELb1ELb1ELb1ELb0ELb0ELb0ELi2ELi2ELi4ELi2ELb1EEENS1_24CollectiveEpilogueBwdGQAISA_fSD_Li256ELb1ELb1EEENS1_25SingleTileBwdLPTSchedulerILb1ELi128ELb1EEEEEEEEEvNT_6ParamsE$_ZN4cute12iter_adaptorIPN7cutlass10bfloat16_tENS_8smem_ptrIS3_EEEC2ES3_,@function
        .size           $_ZN7cutlass13device_kernelIN5flash19enable_sm80_to_sm89INS1_16FlashAttnBwdSm80INS1_25CollectiveMainloopBwdSm80ILi2ELi2EN4cute5tupleIJNS5_1CILi64EEENS7_ILi128EEES8_EEENS_10bfloat16_tEfNS_4arch4Sm80ELb1ELb0ELb1ELb1ELb1ELb0ELb0ELb0ELi2ELi2ELi4ELi2ELb1EEENS1_24CollectiveEpilogueBwdGQAISA_fSD_Li256ELb1ELb1EEENS1_25SingleTileBwdLPTSchedulerILb1ELi128ELb1EEEEEEEEEvNT_6ParamsE$_ZN4cute12iter_adaptorIPN7cutlass10bfloat16_tENS_8smem_ptrIS3_EEEC2ES3_,($_ZN7cutlass13device_kernelIN5flash19enable_sm80_to_sm89INS1_16FlashAttnBwdSm80INS1_25CollectiveMainloopBwdSm80ILi2ELi2EN4cute5tupleIJNS5_1CILi64EEENS7_ILi128EEES8_EEENS_10bfloat16_tEfNS_4arch4Sm80ELb1ELb0ELb1ELb1ELb1ELb0ELb0ELb0ELi2ELi2ELi4ELi2ELb1EEENS1_24CollectiveEpilogueBwdGQAISA_fSD_Li256ELb1ELb1EEENS1_25SingleTileBwdLPTSchedulerILb1ELi128ELb1EEEEEEEEEvNT_6ParamsE$_ZN4cute12iter_adaptorIPN7cutlass9uint128_tENS_8smem_ptrIS3_EEEC2ES3_ - $_ZN7cutlass13device_kernelIN5flash19enable_sm80_to_sm89INS1_16FlashAttnBwdSm80INS1_25CollectiveMainloopBwdSm80ILi2ELi2EN4cute5tupleIJNS5_1CILi64EEENS7_ILi128EEES8_EEENS_10bfloat16_tEfNS_4arch4Sm80ELb1ELb0ELb1ELb1ELb1ELb0ELb0ELb0ELi2ELi2ELi4ELi2ELb1EEENS1_24CollectiveEpilogueBwdGQAISA_fSD_Li256ELb1ELb1EEENS1_25SingleTileBwdLPTSchedulerILb1ELi128ELb1EEEEEEEEEvNT_6ParamsE$_ZN4cute12iter_adaptorIPN7cutlass10bfloat16_tENS_8smem_ptrIS3_EEEC2ES3_)
$_ZN7cutlass13device_kernelIN5flash19enable_sm80_to_sm89INS1_16FlashAttnBwdSm80INS1_25CollectiveMainloopBwdSm80ILi2ELi2EN4cute5tupleIJNS5_1CILi64EEENS7_ILi128EEES8_EEENS_10bfloat16_tEfNS_4arch4Sm80ELb1ELb0ELb1ELb1ELb1ELb0ELb0ELb0ELi2ELi2ELi4ELi2ELb1EEENS1_24CollectiveEpilogueBwdGQAISA_fSD_Li256ELb1ELb1EEENS1_25SingleTileBwdLPTSchedulerILb1ELi128ELb1EEEEEEEEEvNT_6ParamsE$_ZN4cute12iter_adaptorIPN7cutlass10bfloat16_tENS_8smem_ptrIS3_EEEC2ES3_:
[----:B------:R-:W-:Y:S01]  /*6dc0*/  IADD3 R6, R4, -c[0x0][0x20], RZ ;  /* 0x8000080004067a10 */ /* 0x000fe20007ffe0ff */
[----:B------:R-:W-:Y:S01]  /*6dd0*/  IMAD.MOV.U32 R128, RZ, RZ, R18 ;  /* 0x000000ffff807224 */ /* 0x000fe200078e0012 */
[----:B------:R-:W-:-:S03]  /*6de0*/  MOV R129, 0x0 ;  /* 0x0000000000817802 */ /* 0x000fc60000000f00 */
[----:B------:R1:W-:Y:S01]  /*6df0*/  STL.64 [R6], R8 ;  /* 0x0000000806007387 */ /* 0x0003e20000100a00 */
[----:B------:R-:W-:Y:S05]  /*6e00*/  RET.REL.NODEC R128 `(_ZN7cutlass13device_kernelIN5flash19enable_sm80_to_sm89INS1_16FlashAttnBwdSm80INS1_25CollectiveMainloopBwdSm80ILi2ELi2EN4cute5tupleIJNS5_1CILi64EEENS7_ILi128EEES8_EEENS_10bfloat16_tEfNS_4arch4Sm80ELb1ELb0ELb1ELb1ELb1ELb0ELb0ELb0ELi2ELi2ELi4ELi2ELb1EEENS1_24CollectiveEpilogueBwdGQAISA_fSD_Li256ELb1ELb1EEENS1_25SingleTileBwdLPTSchedulerILb1ELi128ELb1EEEEEEEEEvNT_6ParamsE) ;  /* 0xffff91f080007950 */ /* 0x000fea0003c3ffff */
        .type           $_ZN7cutlass13device_kernelIN5flash19enable_sm80_to_sm89INS1_16FlashAttnBwdSm80INS1_25CollectiveMainloopBwdSm80ILi2ELi2EN4cute5tupleIJNS5_1CILi64EEENS7_ILi128EEES8_EEENS_10bfloat16_tEfNS_4arch4Sm80ELb1ELb0ELb1ELb1ELb1ELb0ELb0ELb0ELi2ELi2ELi4ELi2ELb1EEENS1_24CollectiveEpilogueBwdGQAISA_fSD_Li256ELb1ELb1EEENS1_25SingleTileBwdLPTSchedulerILb1ELi128ELb1EEEEEEEEEvNT_6ParamsE$_ZN4cute12iter_adaptorIPN7cutlass9uint128_tENS_8smem_ptrIS3_EEEC2ES3_,@function
        .size           $_ZN7cutlass13device_kernelIN5flash19enable_sm80_to_sm89INS1_16FlashAttnBwdSm80INS1_25CollectiveMainloopBwdSm80ILi2ELi2EN4cute5tupleIJNS5_1CILi64EEENS7_ILi128EEES8_EEENS_10bfloat16_tEfNS_4arch4Sm80ELb1ELb0ELb1ELb1ELb1ELb0ELb0ELb0ELi2ELi2ELi4ELi2ELb1EEENS1_24CollectiveEpilogueBwdGQAISA_fSD_Li256ELb1ELb1EEENS1_25SingleTileBwdLPTSchedulerILb1ELi128ELb1EEEEEEEEEvNT_6ParamsE$_ZN4cute12iter_adaptorIPN7cutlass9uint128_tENS_8smem_ptrIS3_EEEC2ES3_,($_ZN7cutlass13device_kernelIN5flash19enable_sm80_to_sm89INS1_16FlashAttnBwdSm80INS1_25CollectiveMainloopBwdSm80ILi2ELi2EN4cute5tupleIJNS5_1CILi64EEENS7_ILi128EEES8_EEENS_10bfloat16_tEfNS_4arch4Sm80ELb1ELb0ELb1ELb1ELb1ELb0ELb0ELb0ELi2ELi2ELi4ELi2ELb1EEENS1_24CollectiveEpilogueBwdGQAISA_fSD_Li256ELb1ELb1EEENS1_25SingleTileBwdLPTSchedulerILb1ELi128ELb1EEEEEEEEEvNT_6ParamsE$_ZN4cute12iter_adaptorIPfNS_8smem_ptrIS1_EEEC2ES1_ - $_ZN7cutlass13device_kernelIN5flash19enable_sm80_to_sm89INS1_16FlashAttnBwdSm80INS1_25CollectiveMainloopBwdSm80ILi2ELi2EN4cute5tupleIJNS5_1CILi64EEENS7_ILi128EEES8_EEENS_10bfloat16_tEfNS_4arch4Sm80ELb1ELb0ELb1ELb1ELb1ELb0ELb0ELb0ELi2ELi2ELi4ELi2ELb1EEENS1_24CollectiveEpilogueBwdGQAISA_fSD_Li256ELb1ELb1EEENS1_25SingleTileBwdLPTSchedulerILb1ELi128ELb1EEEEEEEEEvNT_6ParamsE$_ZN4cute12iter_adaptorIPN7cutlass9uint128_tENS_8smem_ptrIS3_EEEC2ES3_)
$_ZN7cutlass13device_kernelIN5flash19enable_sm80_to_sm89INS1_16FlashAttnBwdSm80INS1_25CollectiveMainloopBwdSm80ILi2ELi2EN4cute5tupleIJNS5_1CILi64EEENS7_ILi128EEES8_EEENS_10bfloat16_tEfNS_4arch4Sm80ELb1ELb0ELb1ELb1ELb1ELb0ELb0ELb0ELi2ELi2ELi4ELi2ELb1EEENS1_24CollectiveEpilogueBwdGQAISA_fSD_Li256ELb1ELb1EEENS1_25SingleTileBwdLPTSchedulerILb1ELi128ELb1EEEEEEEEEvNT_6ParamsE$_ZN4cute12iter_adaptorIPN7cutlass9uint128_tENS_8smem_ptrIS3_EEEC2ES3_:
[----:B------:R-:W-:Y:S01]  /*6e10*/  IADD3 R8, R4, -c[0x0][0x20], RZ ;  /* 0x8000080004087a10 */ /* 0x000fe20007ffe0ff */
[----:B------:R-:W-:Y:S01]  /*6e20*/  IMAD.MOV.U32 R128, RZ, RZ, R16 ;  /* 0x000000ffff807224 */ /* 0x000fe200078e0010 */
[----:B------:R-:W-:-:S03]  /*6e30*/  MOV R129, 0x0 ;  /* 0x0000000000817802 */ /* 0x000fc60000000f00 */
[----:B------:R1:W-:Y:S01]  /*6e40*/  STL.64 [R8], R6 ;  /* 0x0000000608007387 */ /* 0x0003e20000100a00 */
[----:B------:R-:W-:Y:S05]  /*6e50*/  RET.REL.NODEC R128 `(_ZN7cutlass13device_kernelIN5flash19enable_sm80_to_sm89INS1_16FlashAttnBwdSm80INS1_25CollectiveMainloopBwdSm80ILi2ELi2EN4cute5tupleIJNS5_1CILi64EEENS7_ILi128EEES8_EEENS_10bfloat16_tEfNS_4arch4Sm80ELb1ELb0ELb1ELb1ELb1ELb0ELb0ELb0ELi2ELi2ELi4ELi2ELb1EEENS1_24CollectiveEpilogueBwdGQAISA_fSD_Li256ELb1ELb1EEENS1_25SingleTileBwdLPTSchedulerILb1ELi128ELb1EEEEEEEEEvNT_6ParamsE) ;  /* 0xffff91a080007950 */ /* 0x000fea0003c3ffff */
        .type           $_ZN7cutlass13device_kernelIN5flash19enable_sm80_to_sm89INS1_16FlashAttnBwdSm80INS1_25CollectiveMainloopBwdSm80ILi2ELi2EN4cute5tupleIJNS5_1CILi64EEENS7_ILi128EEES8_EEENS_10bfloat16_tEfNS_4arch4Sm80ELb1ELb0ELb1ELb1ELb1ELb0ELb0ELb0ELi2ELi2ELi4ELi2ELb1EEENS1_24CollectiveEpilogueBwdGQAISA_fSD_Li256ELb1ELb1EEENS1_25SingleTileBwdLPTSchedulerILb1ELi128ELb1EEEEEEEEEvNT_6ParamsE$_ZN4cute12iter_adaptorIPfNS_8smem_ptrIS1_EEEC2ES1_,@function
        .size           $_ZN7cutlass13device_kernelIN5flash19enable_sm80_to_sm89INS1_16FlashAttnBwdSm80INS1_25CollectiveMainloopBwdSm80ILi2ELi2EN4cute5tupleIJNS5_1CILi64EEENS7_ILi128EEES8_EEENS_10bfloat16_tEfNS_4arch4Sm80ELb1ELb0ELb1ELb1ELb1ELb0ELb0ELb0ELi2ELi2ELi4ELi2ELb1EEENS1_24CollectiveEpilogueBwdGQAISA_fSD_Li256ELb1ELb1EEENS1_25SingleTileBwdLPTSchedulerILb1ELi128ELb1EEEEEEEEEvNT_6ParamsE$_ZN4cute12iter_adaptorIPfNS_8smem_ptrIS1_EEEC2ES1_,($_ZN7cutlass13device_kernelIN5flash19enable_sm80_to_sm89INS1_16FlashAttnBwdSm80INS1_25CollectiveMainloopBwdSm80ILi2ELi2EN4cute5tupleIJNS5_1CILi64EEENS7_ILi128EEES8_EEENS_10bfloat16_tEfNS_4arch4Sm80ELb1ELb0ELb1ELb1ELb1ELb0ELb0ELb0ELi2ELi2ELi4ELi2ELb1EEENS1_24CollectiveEpilogueBwdGQAISA_fSD_Li256ELb1ELb1EEENS1_25SingleTileBwdLPTSchedulerILb1ELi128ELb1EEEEEEEEEvNT_6ParamsE$_ZN4cute3eso3ESOILb0ELb0EJNS_15ArithmeticTupleIJiiEEEiiiEEC2ERKS3_RKiS8_S8_ - $_ZN7cutlass13device_kernelIN5flash19enable_sm80_to_sm89INS1_16FlashAttnBwdSm80INS1_25CollectiveMainloopBwdSm80ILi2ELi2EN4cute5tupleIJNS5_1CILi64EEENS7_ILi128EEES8_EEENS_10bfloat16_tEfNS_4arch4Sm80ELb1ELb0ELb1ELb1ELb1ELb0ELb0ELb0ELi2ELi2ELi4ELi2ELb1EEENS1_24CollectiveEpilogueBwdGQAISA_fSD_Li256ELb1ELb1EEENS1_25SingleTileBwdLPTSchedulerILb1ELi128ELb1EEEEEEEEEvNT_6ParamsE$_ZN4cute12iter_adaptorIPfNS_8smem_ptrIS1_EEEC2ES1_)
$_ZN7cutlass13device_kernelIN5flash19enable_sm80_to_sm89INS1_16FlashAttnBwdSm80INS1_25CollectiveMainloopBwdSm80ILi2ELi2EN4cute5tupleIJNS5_1CILi64EEENS7_ILi128EEES8_EEENS_10bfloat16_tEfNS_4arch4Sm80ELb1ELb0ELb1ELb1ELb1ELb0ELb0ELb0ELi2ELi2ELi4ELi2ELb1EEENS1_24CollectiveEpilogueBwdGQAISA_fSD_Li256ELb1ELb1EEENS1_25SingleTileBwdLPTSchedulerILb1ELi128ELb1EEEEEEEEEvNT_6ParamsE$_ZN4cute12iter_adaptorIPfNS_8smem_ptrIS1_EEEC2ES1_:
[----:B------:R-:W-:Y:S02]  /*6e60*/  IADD3 R6, R6, -c[0x0][0x20], RZ ;  /* 0x8000080006067a10 */ /* 0x000fe40007ffe0ff */
[----:B------:R-:W-:-:S03]  /*6e70*/  MOV R19, 0x0 ;  /* 0x0000000000137802 */ /* 0x000fc60000000f00 */
[----:B------:R1:W-:Y:S01]  /*6e80*/  STL.64 [R6], R8 ;  /* 0x0000000806007387 */ /* 0x0003e20000100a00 */
[----:B------:R-:W-:Y:S05]  /*6e90*/  RET.REL.NODEC R18 `(_ZN7cutlass13device_kernelIN5flash19enable_sm80_to_sm89INS1_16FlashAttnBwdSm80INS1_25CollectiveMainloopBwdSm80ILi2ELi2EN4cute5tupleIJNS5_1CILi64EEENS7_ILi128EEES8_EEENS_10bfloat16_tEfNS_4arch4Sm80ELb1ELb0ELb1ELb1ELb1ELb0ELb0ELb0ELi2ELi2ELi4ELi2ELb1EEENS1_24CollectiveEpilogueBwdGQAISA_fSD_Li256ELb1ELb1EEENS1_25SingleTileBwdLPTSchedulerILb1ELi128ELb1EEEEEEEEEvNT_6ParamsE) ;  /* 0xffff916012007950 */ /* 0x000fea0003c3ffff */
        .type           $_ZN7cutlass13device_kernelIN5flash19enable_sm80_to_sm89INS1_16FlashAttnBwdSm80INS1_25CollectiveMainloopBwdSm80ILi2ELi2EN4cute5tupleIJNS5_1CILi64EEENS7_ILi128EEES8_EEENS_10bfloat16_tEfNS_4arch4Sm80ELb1ELb0ELb1ELb1ELb1ELb0ELb0ELb0ELi2ELi2ELi4ELi2ELb1EEENS1_24CollectiveEpilogueBwdGQAISA_fSD_Li256ELb1ELb1EEENS1_25SingleTileBwdLPTSchedulerILb1ELi128ELb1EEEEEEEEEvNT_6ParamsE$_ZN4cute3eso3ESOILb0ELb0EJNS_15ArithmeticTupleIJiiEEEiiiEEC2ERKS3_RKiS8_S8_,@function
        .size           $_ZN7cutlass13device_kernelIN5flash19enable_sm80_to_sm89INS1_16FlashAttnBwdSm80INS1_25CollectiveMainloopBwdSm80ILi2ELi2EN4cute5tupleIJNS5_1CILi64EEENS7_ILi128EEES8_EEENS_10bfloat16_tEfNS_4arch4Sm80ELb1ELb0ELb1ELb1ELb1ELb0ELb0ELb0ELi2ELi2ELi4ELi2ELb1EEENS1_24CollectiveEpilogueBwdGQAISA_fSD_Li256ELb1ELb1EEENS1_25SingleTileBwdLPTSchedulerILb1ELi128ELb1EEEEEEEEEvNT_6ParamsE$_ZN4cute3eso3ESOILb0ELb0EJNS_15ArithmeticTupleIJiiEEEiiiEEC2ERKS3_RKiS8_S8_,($_ZN7cutlass13device_kernelIN5flash19enable_sm80_to_sm89INS1_16FlashAttnBwdSm80INS1_25CollectiveMainloopBwdSm80ILi2ELi2EN4cute5tupleIJNS5_1CILi64EEENS7_ILi128EEES8_EEENS_10bfloat16_tEfNS_4arch4Sm80ELb1ELb0ELb1ELb1ELb1ELb0ELb0ELb0ELi2ELi2ELi4ELi2ELb1EEENS1_24CollectiveEpilogueBwdGQAISA_fSD_Li256ELb1ELb1EEENS1_25SingleTileBwdLPTSchedulerILb1ELi128ELb1EEEEEEEEEvNT_6ParamsE$_ZN4cute3eso3ESOILb0ELb0EJNS_5tupleIJiiEEEiiiEEC2ERKS3_RKiS8_S8_ - $_ZN7cutlass13device_kernelIN5flash19enable_sm80_to_sm89INS1_16FlashAttnBwdSm80INS1_25CollectiveMainloopBwdSm80ILi2ELi2EN4cute5tupleIJNS5_1CILi64EEENS7_ILi128EEES8_EEENS_10bfloat16_tEfNS_4arch4Sm80ELb1ELb0ELb1ELb1ELb1ELb0ELb0ELb0ELi2ELi2ELi4ELi2ELb1EEENS1_24CollectiveEpilogueBwdGQAISA_fSD_Li256ELb1ELb1EEENS1_25SingleTileBwdLPTSchedulerILb1ELi128ELb1EEEEEEEEEvNT_6ParamsE$_ZN4cute3eso3ESOILb0ELb0EJNS_15ArithmeticTupleIJiiEEEiiiEEC2ERKS3_RKiS8_S8_)
$_ZN7cutlass13device_kernelIN5flash19enable_sm80_to_sm89INS1_16FlashAttnBwdSm80INS1_25CollectiveMainloopBwdSm80ILi2ELi2EN4cute5tupleIJNS5_1CILi64EEENS7_ILi128EEES8_EEENS_10bfloat16_tEfNS_4arch4Sm80ELb1ELb0ELb1ELb1ELb1ELb0ELb0ELb0ELi2ELi2ELi4ELi2ELb1EEENS1_24CollectiveEpilogueBwdGQAISA_fSD_Li256ELb1ELb1EEENS1_25SingleTileBwdLPTSchedulerILb1ELi128ELb1EEEEEEEEEvNT_6ParamsE$_ZN4cute3eso3ESOILb0ELb0EJNS_15ArithmeticTupleIJiiEEEiiiEEC2ERKS3_RKiS8_S8_:
        /* <DEDUP_REMOVED lines=14> */
[----:B------:R-:W-:Y:S05]  /*6f80*/  RET.REL.NODEC R86 `(_ZN7cutlass13device_kernelIN5flash19enable_sm80_to_sm89INS1_16FlashAttnBwdSm80INS1_25CollectiveMainloopBwdSm80ILi2ELi2EN4cute5tupleIJNS5_1CILi64EEENS7_ILi128EEES8_EEENS_10bfloat16_tEfNS_4arch4Sm80ELb1ELb0ELb1ELb1ELb1ELb0ELb0ELb0ELi2ELi2ELi4ELi2ELb1EEENS1_24CollectiveEpilogueBwdGQAISA_fSD_Li256ELb1ELb1EEENS1_25SingleTileBwdLPTSchedulerILb1ELi128ELb1EEEEEEEEEvNT_6ParamsE) ;  /* 0xffff907056007950 */ /* 0x000fea0003c3ffff */
        .type           $_ZN7cutlass13device_kernelIN5flash19enable_sm80_to_sm89INS1_16FlashAttnBwdSm80INS1_25CollectiveMainloopBwdSm80ILi2ELi2EN4cute5tupleIJNS5_1CILi64EEENS7_ILi128EEES8_EEENS_10bfloat16_tEfNS_4arch4Sm80ELb1ELb0ELb1ELb1ELb1ELb0ELb0ELb0ELi2ELi2ELi4ELi2ELb1EEENS1_24CollectiveEpilogueBwdGQAISA_fSD_Li256ELb1ELb1EEENS1_25SingleTileBwdLPTSchedulerILb1ELi128ELb1EEEEEEEEEvNT_6ParamsE$_ZN4cute3eso3ESOILb0ELb0EJNS_5tupleIJiiEEEiiiEEC2ERKS3_RKiS8_S8_,@function
        .size           $_ZN7cutlass13device_kernelIN5flash19enable_sm80_to_sm89INS1_16FlashAttnBwdSm80INS1_25CollectiveMainloopBwdSm80ILi2ELi2EN4cute5tupleIJNS5_1CILi64EEENS7_ILi128EEES8_EEENS_10bfloat16_tEfNS_4arch4Sm80ELb1ELb0ELb1ELb1ELb1ELb0ELb0ELb0ELi2ELi2ELi4ELi2ELb1EEENS1_24CollectiveEpilogueBwdGQAISA_fSD_Li256ELb1ELb1EEENS1_25SingleTileBwdLPTSchedulerILb1ELi128ELb1EEEEEEEEEvNT_6ParamsE$_ZN4cute3eso3ESOILb0ELb0EJNS_5tupleIJiiEEEiiiEEC2ERKS3_RKiS8_S8_,($_ZN7cutlass13device_kernelIN5flash19enable_sm80_to_sm89INS1_16FlashAttnBwdSm80INS1_25CollectiveMainloopBwdSm80ILi2ELi2EN4cute5tupleIJNS5_1CILi64EEENS7_ILi128EEES8_EEENS_10bfloat16_tEfNS_4arch4Sm80ELb1ELb0ELb1ELb1ELb1ELb0ELb0ELb0ELi2ELi2ELi4ELi2ELb1EEENS1_24CollectiveEpilogueBwdGQAISA_fSD_Li256ELb1ELb1EEENS1_25SingleTileBwdLPTSchedulerILb1ELi128ELb1EEEEEEEEEvNT_6ParamsE$_ZN4cute3eso3ESOILb0ELb0EJNS_6LayoutINS_5tupleIJNS3_IJNS_1CILi8EEENS4_ILi1EEEEEENS4_ILi2EEES6_EEENS3_IJNS3_IJS6_NS4_ILi0EEEEEElSA_EEEEENS_10ViewEngineINS_8gmem_ptrIPKN7cutlass10bfloat16_tEEEEEEEC2ERKSD_RKSL_ - $_ZN7cutlass13device_kernelIN5flash19enable_sm80_to_sm89INS1_16FlashAttnBwdSm80INS1_25CollectiveMainloopBwdSm80ILi2ELi2EN4cute5tupleIJNS5_1CILi64EEENS7_ILi128EEES8_EEENS_10bfloat16_tEfNS_4arch4Sm80ELb1ELb0ELb1ELb1ELb1ELb0ELb0ELb0ELi2ELi2ELi4ELi2ELb1EEENS1_24CollectiveEpilogueBwdGQAISA_fSD_Li256ELb1ELb1EEENS1_25SingleTileBwdLPTSchedulerILb1ELi128ELb1EEEEEEEEEvNT_6ParamsE$_ZN4cute3eso3ESOILb0ELb0EJNS_5tupleIJiiEEEiiiEEC2ERKS3_RKiS8_S8_)
$_ZN7cutlass13device_kernelIN5flash19enable_sm80_to_sm89INS1_16FlashAttnBwdSm80INS1_25CollectiveMainloopBwdSm80ILi2ELi2EN4cute5tupleIJNS5_1CILi64EEENS7_ILi128EEES8_EEENS_10bfloat16_tEfNS_4arch4Sm80ELb1ELb0ELb1ELb1ELb1ELb0ELb0ELb0ELi2ELi2ELi4ELi2ELb1EEENS1_24CollectiveEpilogueBwdGQAISA_fSD_Li256ELb1ELb1EEENS1_25SingleTileBwdLPTSchedulerILb1ELi128ELb1EEEEEEEEEvNT_6ParamsE$_ZN4cute3eso3ESOILb0ELb0EJNS_5tupleIJiiEEEiiiEEC2ERKS3_RKiS8_S8_:
        /* <DEDUP_REMOVED lines=13> */
[----:B------:R-:W-:Y:S05]  /*7060*/  RET.REL.NODEC R10 `(_ZN7cutlass13device_kernelIN5flash19enable_sm80_to_sm89INS1_16FlashAttnBwdSm80INS1_25CollectiveMainloopBwdSm80ILi2ELi2EN4cute5tupleIJNS5_1CILi64EEENS7_ILi128EEES8_EEENS_10bfloat16_tEfNS_4arch4Sm80ELb1ELb0ELb1ELb1ELb1ELb0ELb0ELb0ELi2ELi2ELi4ELi2ELb1EEENS1_24CollectiveEpilogueBwdGQAISA_fSD_Li256ELb1ELb1EEENS1_25SingleTileBwdLPTSchedulerILb1ELi128ELb1EEEEEEEEEvNT_6ParamsE) ;  /* 0xffff8f900a007950 */ /* 0x000fea0003c3ffff */
        .type           $_ZN7cutlass13device_kernelIN5flash19enable_sm80_to_sm89INS1_16FlashAttnBwdSm80INS1_25CollectiveMainloopBwdSm80ILi2ELi2EN4cute5tupleIJNS5_1CILi64EEENS7_ILi128EEES8_EEENS_10bfloat16_tEfNS_4arch4Sm80ELb1ELb0ELb1ELb1ELb1ELb0ELb0ELb0ELi2ELi2ELi4ELi2ELb1EEENS1_24CollectiveEpilogueBwdGQAISA_fSD_Li256ELb1ELb1EEENS1_25SingleTileBwdLPTSchedulerILb1ELi128ELb1EEEEEEEEEvNT_6ParamsE$_ZN4cute3eso3ESOILb0ELb0EJNS_6LayoutINS_5tupleIJNS3_IJNS_1CILi8EEENS4_ILi1EEEEEENS4_ILi2EEES6_EEENS3_IJNS3_IJS6_NS4_ILi0EEEEEElSA_EEEEENS_10ViewEngineINS_8gmem_ptrIPKN7cutlass10bfloat16_tEEEEEEEC2ERKSD_RKSL_,@function
        .size           $_ZN7cutlass13device_kernelIN5flash19enable_sm80_to_sm89INS1_16FlashAttnBwdSm80INS1_25CollectiveMainloopBwdSm80ILi2ELi2EN4cute5tupleIJNS5_1CILi64EEENS7_ILi128EEES8_EEENS_10bfloat16_tEfNS_4arch4Sm80ELb1ELb0ELb1ELb1ELb1ELb0ELb0ELb0ELi2ELi2ELi4ELi2ELb1EEENS1_24CollectiveEpilogueBwdGQAISA_fSD_Li256ELb1ELb1EEENS1_25SingleTileBwdLPTSchedulerILb1ELi128ELb1EEEEEEEEEvNT_6ParamsE$_ZN4cute3eso3ESOILb0ELb0EJNS_6LayoutINS_5tupleIJNS3_IJNS_1CILi8EEENS4_ILi1EEEEEENS4_ILi2EEES6_EEENS3_IJNS3_IJS6_NS4_ILi0EEEEEElSA_EEEEENS_10ViewEngineINS_8gmem_ptrIPKN7cutlass10bfloat16_tEEEEEEEC2ERKSD_RKSL_,($_ZN7cutlass13device_kernelIN5flash19enable_sm80_to_sm89INS1_16FlashAttnBwdSm80INS1_25CollectiveMainloopBwdSm80ILi2ELi2EN4cute5tupleIJNS5_1CILi64EEENS7_ILi128EEES8_EEENS_10bfloat16_tEfNS_4arch4Sm80ELb1ELb0ELb1ELb1ELb1ELb0ELb0ELb0ELi2ELi2ELi4ELi2ELb1EEENS1_24CollectiveEpilogueBwdGQAISA_fSD_Li256ELb1ELb1EEENS1_25SingleTileBwdLPTSchedulerILb1ELi128ELb1EEEEEEEEEvNT_6ParamsE$_ZN4cute3eso3ESOILb0ELb0EJNS_6LayoutINS_5tupleIJNS3_IJNS_1CILi8EEENS4_ILi1EEEEEENS4_ILi2EEES6_EEENS3_IJNS3_IJS6_NS4_ILi0EEEEEElSA_EEEEElEEC2ERKSD_RKl - $_ZN7cutlass13device_kernelIN5flash19enable_sm80_to_sm89INS1_16FlashAttnBwdSm80INS1_25CollectiveMainloopBwdSm80ILi2ELi2EN4cute5tupleIJNS5_1CILi64EEENS7_ILi128EEES8_EEENS_10bfloat16_tEfNS_4arch4Sm80ELb1ELb0ELb1ELb1ELb1ELb0ELb0ELb0ELi2ELi2ELi4ELi2ELb1EEENS1_24CollectiveEpilogueBwdGQAISA_fSD_Li256ELb1ELb1EEENS1_25SingleTileBwdLPTSchedulerILb1ELi128ELb1EEEEEEEEEvNT_6ParamsE$_ZN4cute3eso3ESOILb0ELb0EJNS_6LayoutINS_5tupleIJNS3_IJNS_1CILi8EEENS4_ILi1EEEEEENS4_ILi2EEES6_EEENS3_IJNS3_IJS6_NS4_ILi0EEEEEElSA_EEEEENS_10ViewEngineINS_8gmem_ptrIPKN7cutlass10bfloat16_tEEEEEEEC2ERKSD_RKSL_)
$_ZN7cutlass13device_kernelIN5flash19enable_sm80_to_sm89INS1_16FlashAttnBwdSm80INS1_25CollectiveMainloopBwdSm80ILi2ELi2EN4cute5tupleIJNS5_1CILi64EEENS7_ILi128EEES8_EEENS_10bfloat16_tEfNS_4arch4Sm80ELb1ELb0ELb1ELb1ELb1ELb0ELb0ELb0ELi2ELi2ELi4ELi2ELb1EEENS1_24CollectiveEpilogueBwdGQAISA_fSD_Li256ELb1ELb1EEENS1_25SingleTileBwdLPTSchedulerILb1ELi128ELb1EEEEEEEEEvNT_6ParamsE$_ZN4cute3eso3ESOILb0ELb0EJNS_6LayoutINS_5tupleIJNS3_IJNS_1CILi8EEENS4_ILi1EEEEEENS4_ILi2EEES6_EEENS3_IJNS3_IJS6_NS4_ILi0EEEEEElSA_EEEEENS_10ViewEngineINS_8gmem_ptrIPKN7cutlass10bfloat16_tEEEEEEEC2ERKSD_RKSL_:
        /* <DEDUP_REMOVED lines=8> */
[----:B------:R-:W-:Y:S05]  /*70f0*/  RET.REL.NODEC R10 `(_ZN7cutlass13device_kernelIN5flash19enable_sm80_to_sm89INS1_16FlashAttnBwdSm80INS1_25CollectiveMainloopBwdSm80ILi2ELi2EN4cute5tupleIJNS5_1CILi64EEENS7_ILi128EEES8_EEENS_10bfloat16_tEfNS_4arch4Sm80ELb1ELb0ELb1ELb1ELb1ELb0ELb0ELb0ELi2ELi2ELi4ELi2ELb1EEENS1_24CollectiveEpilogueBwdGQAISA_fSD_Li256ELb1ELb1EEENS1_25SingleTileBwdLPTSchedulerILb1ELi128ELb1EEEEEEEEEvNT_6ParamsE) ;  /* 0xffff8f000a007950 */ /* 0x000fea0003c3ffff */
        .type           $_ZN7cutlass13device_kernelIN5flash19enable_sm80_to_sm89INS1_16FlashAttnBwdSm80INS1_25CollectiveMainloopBwdSm80ILi2ELi2EN4cute5tupleIJNS5_1CILi64EEENS7_ILi128EEES8_EEENS_10bfloat16_tEfNS_4arch4Sm80ELb1ELb0ELb1ELb1ELb1ELb0ELb0ELb0ELi2ELi2ELi4ELi2ELb1EEENS1_24CollectiveEpilogueBwdGQAISA_fSD_Li256ELb1ELb1EEENS1_25SingleTileBwdLPTSchedulerILb1ELi128ELb1EEEEEEEEEvNT_6ParamsE$_ZN4cute3eso3ESOILb0ELb0EJNS_6LayoutINS_5tupleIJNS3_IJNS_1CILi8EEENS4_ILi1EEEEEENS4_ILi2EEES6_EEENS3_IJNS3_IJS6_NS4_ILi0EEEEEElSA_EEEEElEEC2ERKSD_RKl,@function
        .size           $_ZN7cutlass13device_kernelIN5flash19enable_sm80_to_sm89INS1_16FlashAttnBwdSm80INS1_25CollectiveMainloopBwdSm80ILi2ELi2EN4cute5tupleIJNS5_1CILi64EEENS7_ILi128EEES8_EEENS_10bfloat16_tEfNS_4arch4Sm80ELb1ELb0ELb1ELb1ELb1ELb0ELb0ELb0ELi2ELi2ELi4ELi2ELb1EEENS1_24CollectiveEpilogueBwdGQAISA_fSD_Li256ELb1ELb1EEENS1_25SingleTileBwdLPTSchedulerILb1ELi128ELb1EEEEEEEEEvNT_6ParamsE$_ZN4cute3eso3ESOILb0ELb0EJNS_6LayoutINS_5tupleIJNS3_IJNS_1CILi8EEENS4_ILi1EEEEEENS4_ILi2EEES6_EEENS3_IJNS3_IJS6_NS4_ILi0EEEEEElSA_EEEEElEEC2ERKSD_RKl,($_ZN7cutlass13device_kernelIN5flash19enable_sm80_to_sm89INS1_16FlashAttnBwdSm80INS1_25CollectiveMainloopBwdSm80ILi2ELi2EN4cute5tupleIJNS5_1CILi64EEENS7_ILi128EEES8_EEENS_10bfloat16_tEfNS_4arch4Sm80ELb1ELb0ELb1ELb1ELb1ELb0ELb0ELb0ELi2ELi2ELi4ELi2ELb1EEENS1_24CollectiveEpilogueBwdGQAISA_fSD_Li256ELb1ELb1EEENS1_25SingleTileBwdLPTSchedulerILb1ELi128ELb1EEEEEEEEEvNT_6ParamsE$_ZN4cute3eso3ESOILb0ELb0EJiiEEC2ERKiS4_ - $_ZN7cutlass13device_kernelIN5flash19enable_sm80_to_sm89INS1_16FlashAttnBwdSm80INS1_25CollectiveMainloopBwdSm80ILi2ELi2EN4cute5tupleIJNS5_1CILi64EEENS7_ILi128EEES8_EEENS_10bfloat16_tEfNS_4arch4Sm80ELb1ELb0ELb1ELb1ELb1ELb0ELb0ELb0ELi2ELi2ELi4ELi2ELb1EEENS1_24CollectiveEpilogueBwdGQAISA_fSD_Li256ELb1ELb1EEENS1_25SingleTileBwdLPTSchedulerILb1ELi128ELb1EEEEEEEEEvNT_6ParamsE$_ZN4cute3eso3ESOILb0ELb0EJNS_6LayoutINS_5tupleIJNS3_IJNS_1CILi8EEENS4_ILi1EEEEEENS4_ILi2EEES6_EEENS3_IJNS3_IJS6_NS4_ILi0EEEEEElSA_EEEEElEEC2ERKSD_RKl)
$_ZN7cutlass13device_kernelIN5flash19enable_sm80_to_sm89INS1_16FlashAttnBwdSm80INS1_25CollectiveMainloopBwdSm80ILi2ELi2EN4cute5tupleIJNS5_1CILi64EEENS7_ILi128EEES8_EEENS_10bfloat16_tEfNS_4arch4Sm80ELb1ELb0ELb1ELb1ELb1ELb0ELb0ELb0ELi2ELi2ELi4ELi2ELb1EEENS1_24CollectiveEpilogueBwdGQAISA_fSD_Li256ELb1ELb1EEENS1_25SingleTileBwdLPTSchedulerILb1ELi128ELb1EEEEEEEEEvNT_6ParamsE$_ZN4cute3eso3ESOILb0ELb0EJNS_6LayoutINS_5tupleIJNS3_IJNS_1CILi8EEENS4_ILi1EEEEEENS4_ILi2EEES6_EEENS3_IJNS3_IJS6_NS4_ILi0EEEEEElSA_EEEEElEEC2ERKSD_RKl:
[----:B------:R-:W-:Y:S02]  /*7100*/  IADD3 R9, R4, -c[0x0][0x20], RZ ;  /* 0x8000080004097a10 */ /* 0x000fe40007ffe0ff */
[----:B------:R-:W-:-:S03]  /*7110*/  IADD3 R8, R20, -c[0x0][0x20], RZ ;  /* 0x8000080014087a10 */ /* 0x000fc60007ffe0ff */
[----:B------:R1:W-:Y:S04]  /*7120*/  STL.64 [R9], R6 ;  /* 0x0000000609007387 */ /* 0x0003e80000100a00 */
[----:B------:R-:W2:Y:S01]  /*7130*/  LDL.64 R128, [R8] ;  /* 0x0000000008807983 */ /* 0x000ea20000100a00 */
[----:B------:R-:W-:-:S03]  /*7140*/  IMAD.MOV.U32 R11, RZ, RZ, 0x0 ;  /* 0x00000000ff0b7424 */ /* 0x000fc600078e00ff */
[----:B--2---:R1:W-:Y:S01]  /*7150*/  STL.64 [R9+0x8], R128 ;  /* 0x0000088009007387 */ /* 0x0043e20000100a00 */
[----:B------:R-:W-:Y:S05]  /*7160*/  RET.REL.NODEC R10 `(_ZN7cutlass13device_kernelIN5flash19enable_sm80_to_sm89INS1_16FlashAttnBwdSm80INS1_25CollectiveMainloopBwdSm80ILi2ELi2EN4cute5tupleIJNS5_1CILi64EEENS7_ILi128EEES8_EEENS_10bfloat16_tEfNS_4arch4Sm80ELb1ELb0ELb1ELb1ELb1ELb0ELb0ELb0ELi2ELi2ELi4ELi2ELb1EEENS1_24CollectiveEpilogueBwdGQAISA_fSD_Li256ELb1ELb1EEENS1_25SingleTileBwdLPTSchedulerILb1ELi128ELb1EEEEEEEEEvNT_6ParamsE) ;  /* 0xffff8e900a007950 */ /* 0x000fea0003c3ffff */
        .type           $_ZN7cutlass13device_kernelIN5flash19enable_sm80_to_sm89INS1_16FlashAttnBwdSm80INS1_25CollectiveMainloopBwdSm80ILi2ELi2EN4cute5tupleIJNS5_1CILi64EEENS7_ILi128EEES8_EEENS_10bfloat16_tEfNS_4arch4Sm80ELb1ELb0ELb1ELb1ELb1ELb0ELb0ELb0ELi2ELi2ELi4ELi2ELb1EEENS1_24CollectiveEpilogueBwdGQAISA_fSD_Li256ELb1ELb1EEENS1_25SingleTileBwdLPTSchedulerILb1ELi128ELb1EEEEEEEEEvNT_6ParamsE$_ZN4cute3eso3ESOILb0ELb0EJiiEEC2ERKiS4_,@function
        .size           $_ZN7cutlass13device_kernelIN5flash19enable_sm80_to_sm89INS1_16FlashAttnBwdSm80INS1_25CollectiveMainloopBwdSm80ILi2ELi2EN4cute5tupleIJNS5_1CILi64EEENS7_ILi128EEES8_EEENS_10bfloat16_tEfNS_4arch4Sm80ELb1ELb0ELb1ELb1ELb1ELb0ELb0ELb0ELi2ELi2ELi4ELi2ELb1EEENS1_24CollectiveEpilogueBwdGQAISA_fSD_Li256ELb1ELb1EEENS1_25SingleTileBwdLPTSchedulerILb1ELi128ELb1EEEEEEEEEvNT_6ParamsE$_ZN4cute3eso3ESOILb0ELb0EJiiEEC2ERKiS4_,($_ZN7cutlass13device_kernelIN5flash19enable_sm80_to_sm89INS1_16FlashAttnBwdSm80INS1_25CollectiveMainloopBwdSm80ILi2ELi2EN4cute5tupleIJNS5_1CILi64EEENS7_ILi128EEES8_EEENS_10bfloat16_tEfNS_4arch4Sm80ELb1ELb0ELb1ELb1ELb1ELb0ELb0ELb0ELi2ELi2ELi4ELi2ELb1EEENS1_24CollectiveEpilogueBwdGQAISA_fSD_Li256ELb1ELb1EEENS1_25SingleTileBwdLPTSchedulerILb1ELi128ELb1EEEEEEEEEvNT_6ParamsE$_ZN4cute3eso3ESOILb0ELb1EJNS_15ArithmeticTupleIJNS_1CILi0EEEiEEEEEC2ERKS5_ - $_ZN7cutlass13device_kernelIN5flash19enable_sm80_to_sm89INS1_16FlashAttnBwdSm80INS1_25CollectiveMainloopBwdSm80ILi2ELi2EN4cute5tupleIJNS5_1CILi64EEENS7_ILi128EEES8_EEENS_10bfloat16_tEfNS_4arch4Sm80ELb1ELb0ELb1ELb1ELb1ELb0ELb0ELb0ELi2ELi2ELi4ELi2ELb1EEENS1_24CollectiveEpilogueBwdGQAISA_fSD_Li256ELb1ELb1EEENS1_25SingleTileBwdLPTSchedulerILb1ELi128ELb1EEEEEEEEEvNT_6ParamsE$_ZN4cute3eso3ESOILb0ELb0EJiiEEC2ERKiS4_)
$_ZN7cutlass13device_kernelIN5flash19enable_sm80_to_sm89INS1_16FlashAttnBwdSm80INS1_25CollectiveMainloopBwdSm80ILi2ELi2EN4cute5tupleIJNS5_1CILi64EEENS7_ILi128EEES8_EEENS_10bfloat16_tEfNS_4arch4Sm80ELb1ELb0ELb1ELb1ELb1ELb0ELb0ELb0ELi2ELi2ELi4ELi2ELb1EEENS1_24CollectiveEpilogueBwdGQAISA_fSD_Li256ELb1ELb1EEENS1_25SingleTileBwdLPTSchedulerILb1ELi128ELb1EEEEEEEEEvNT_6ParamsE$_ZN4cute3eso3ESOILb0ELb0EJiiEEC2ERKiS4_:
[----:B------:R-:W-:Y:S02]  /*7170*/  IADD3 R7, R7, -c[0x0][0x20], RZ ;  /* 0x8000080007077a10 */ /* 0x000fe40007ffe0ff */
[----:B------:R-:W-:-:S03]  /*7180*/  IADD3 R6, R6, -c[0x0][0x20], RZ ;  /* 0x8000080006067a10 */ /* 0x000fc60007ffe0ff */
[----:B------:R1:W-:Y:S04]  /*7190*/  STL [R7], R16 ;  /* 0x0000001007007387 */ /* 0x0003e80000100800 */
[----:B------:R-:W2:Y:S01]  /*71a0*/  LDL R6, [R6] ;  /* 0x0000000006067983 */ /* 0x000ea20000100800 */
[----:B------:R-:W-:-:S03]  /*71b0*/  IMAD.MOV.U32 R11, RZ, RZ, 0x0 ;  /* 0x00000000ff0b7424 */ /* 0x000fc600078e00ff */
[----:B--2---:R1:W-:Y:S01]  /*71c0*/  STL [R7+0x4], R6 ;  /* 0x0000040607007387 */ /* 0x0043e20000100800 */
[----:B------:R-:W-:Y:S05]  /*71d0*/  RET.REL.NODEC R10 `(_ZN7cutlass13device_kernelIN5flash19enable_sm80_to_sm89INS1_16FlashAttnBwdSm80INS1_25CollectiveMainloopBwdSm80ILi2ELi2EN4cute5tupleIJNS5_1CILi64EEENS7_ILi128EEES8_EEENS_10bfloat16_tEfNS_4arch4Sm80ELb1ELb0ELb1ELb1ELb1ELb0ELb0ELb0ELi2ELi2ELi4ELi2ELb1EEENS1_24CollectiveEpilogueBwdGQAISA_fSD_Li256ELb1ELb1EEENS1_25SingleTileBwdLPTSchedulerILb1ELi128ELb1EEEEEEEEEvNT_6ParamsE) ;  /* 0xffff8e200a007950 */ /* 0x000fea0003c3ffff */
        .type           $_ZN7cutlass13device_kernelIN5flash19enable_sm80_to_sm89INS1_16FlashAttnBwdSm80INS1_25CollectiveMainloopBwdSm80ILi2ELi2EN4cute5tupleIJNS5_1CILi64EEENS7_ILi128EEES8_EEENS_10bfloat16_tEfNS_4arch4Sm80ELb1ELb0ELb1ELb1ELb1ELb0ELb0ELb0ELi2ELi2ELi4ELi2ELb1EEENS1_24CollectiveEpilogueBwdGQAISA_fSD_Li256ELb1ELb1EEENS1_25SingleTileBwdLPTSchedulerILb1ELi128ELb1EEEEEEEEEvNT_6ParamsE$_ZN4cute3eso3ESOILb0ELb1EJNS_15ArithmeticTupleIJNS_1CILi0EEEiEEEEEC2ERKS5_,@function
        .size           $_ZN7cutlass13device_kernelIN5flash19enable_sm80_to_sm89INS1_16FlashAttnBwdSm80INS1_25CollectiveMainloopBwdSm80ILi2ELi2EN4cute5tupleIJNS5_1CILi64EEENS7_ILi128EEES8_EEENS_10bfloat16_tEfNS_4arch4Sm80ELb1ELb0ELb1ELb1ELb1ELb0ELb0ELb0ELi2ELi2ELi4ELi2ELb1EEENS1_24CollectiveEpilogueBwdGQAISA_fSD_Li256ELb1ELb1EEENS1_25SingleTileBwdLPTSchedulerILb1ELi128ELb1EEEEEEEEEvNT_6ParamsE$_ZN4cute3eso3ESOILb0ELb1EJNS_15ArithmeticTupleIJNS_1CILi0EEEiEEEEEC2ERKS5_,($_ZN7cutlass13device_kernelIN5flash19enable_sm80_to_sm89INS1_16FlashAttnBwdSm80INS1_25CollectiveMainloopBwdSm80ILi2ELi2EN4cute5tupleIJNS5_1CILi64EEENS7_ILi128EEES8_EEENS_10bfloat16_tEfNS_4arch4Sm80ELb1ELb0ELb1ELb1ELb1ELb0ELb0ELb0ELi2ELi2ELi4ELi2ELb1EEENS1_24CollectiveEpilogueBwdGQAISA_fSD_Li256ELb1ELb1EEENS1_25SingleTileBwdLPTSchedulerILb1ELi128ELb1EEEEEEEEEvNT_6ParamsE$_ZN4cute3eso3ESOILb0ELb1EJNS_15ArithmeticTupleIJiEEEEEC2ERKS3_ - $_ZN7cutlass13device_kernelIN5flash19enable_sm80_to_sm89INS1_16FlashAttnBwdSm80INS1_25CollectiveMainloopBwdSm80ILi2ELi2EN4cute5tupleIJNS5_1CILi64EEENS7_ILi128EEES8_EEENS_10bfloat16_tEfNS_4arch4Sm80ELb1ELb0ELb1ELb1ELb1ELb0ELb0ELb0ELi2ELi2ELi4ELi2ELb1EEENS1_24CollectiveEpilogueBwdGQAISA_fSD_Li256ELb1ELb1EEENS1_25SingleTileBwdLPTSchedulerILb1ELi128ELb1EEEEEEEEEvNT_6ParamsE$_ZN4cute3eso3ESOILb0ELb1EJNS_15ArithmeticTupleIJNS_1CILi0EEEiEEEEEC2ERKS5_)
$_ZN7cutlass13device_kernelIN5flash19enable_sm80_to_sm89INS1_16FlashAttnBwdSm80INS1_25CollectiveMainloopBwdSm80ILi2ELi2EN4cute5tupleIJNS5_1CILi64EEENS7_ILi128EEES8_EEENS_10bfloat16_tEfNS_4arch4Sm80ELb1ELb0ELb1ELb1ELb1ELb0ELb0ELb0ELi2ELi2ELi4ELi2ELb1EEENS1_24CollectiveEpilogueBwdGQAISA_fSD_Li256ELb1ELb1EEENS1_25SingleTileBwdLPTSchedulerILb1ELi128ELb1EEEEEEEEEvNT_6ParamsE$_ZN4cute3eso3ESOILb0ELb1EJNS_15ArithmeticTupleIJNS_1CILi0EEEiEEEEEC2ERKS5_:
[----:B------:R-:W-:Y:S02]  /*71e0*/  IADD3 R6, R6, -c[0x0][0x20], RZ ;  /* 0x8000080006067a10 */ /* 0x000fe40007ffe0ff */
[----:B------:R-:W-:-:S03]  /*71f0*/  MOV R11, 0x0 ;  /* 0x00000000000b7802 */ /* 0x000fc60000000f00 */
[----:B------:R1:W-:Y:S01]  /*7200*/  STL [R6], R7 ;  /* 0x0000000706007387 */ /* 0x0003e20000100800 */
[----:B------:R-:W-:Y:S05]  /*7210*/  RET.REL.NODEC R10 `(_ZN7cutlass13device_kernelIN5flash19enable_sm80_to_sm89INS1_16FlashAttnBwdSm80INS1_25CollectiveMainloopBwdSm80ILi2ELi2EN4cute5tupleIJNS5_1CILi64EEENS7_ILi128EEES8_EEENS_10bfloat16_tEfNS_4arch4Sm80ELb1ELb0ELb1ELb1ELb1ELb0ELb0ELb0ELi2ELi2ELi4ELi2ELb1EEENS1_24CollectiveEpilogueBwdGQAISA_fSD_Li256ELb1ELb1EEENS1_25SingleTileBwdLPTSchedulerILb1ELi128ELb1EEEEEEEEEvNT_6ParamsE) ;  /* 0xffff8de00a007950 */ /* 0x000fea0003c3ffff */
        .type           $_ZN7cutlass13device_kernelIN5flash19enable_sm80_to_sm89INS1_16FlashAttnBwdSm80INS1_25CollectiveMainloopBwdSm80ILi2ELi2EN4cute5tupleIJNS5_1CILi64EEENS7_ILi128EEES8_EEENS_10bfloat16_tEfNS_4arch4Sm80ELb1ELb0ELb1ELb1ELb1ELb0ELb0ELb0ELi2ELi2ELi4ELi2ELb1EEENS1_24CollectiveEpilogueBwdGQAISA_fSD_Li256ELb1ELb1EEENS1_25SingleTileBwdLPTSchedulerILb1ELi128ELb1EEEEEEEEEvNT_6ParamsE$_ZN4cute3eso3ESOILb0ELb1EJNS_15ArithmeticTupleIJiEEEEEC2ERKS3_,@function
        .size           $_ZN7cutlass13device_kernelIN5flash19enable_sm80_to_sm89INS1_16FlashAttnBwdSm80INS1_25CollectiveMainloopBwdSm80ILi2ELi2EN4cute5tupleIJNS5_1CILi64EEENS7_ILi128EEES8_EEENS_10bfloat16_tEfNS_4arch4Sm80ELb1ELb0ELb1ELb1ELb1ELb0ELb0ELb0ELi2ELi2ELi4ELi2ELb1EEENS1_24CollectiveEpilogueBwdGQAISA_fSD_Li256ELb1ELb1EEENS1_25SingleTileBwdLPTSchedulerILb1ELi128ELb1EEEEEEEEEvNT_6ParamsE$_ZN4cute3eso3ESOILb0ELb1EJNS_15ArithmeticTupleIJiEEEEEC2ERKS3_,($_ZN7cutlass13device_kernelIN5flash19enable_sm80_to_sm89INS1_16FlashAttnBwdSm80INS1_25CollectiveMainloopBwdSm80ILi2ELi2EN4cute5tupleIJNS5_1CILi64EEENS7_ILi128EEES8_EEENS_10bfloat16_tEfNS_4arch4Sm80ELb1ELb0ELb1ELb1ELb1ELb0ELb0ELb0ELi2ELi2ELi4ELi2ELb1EEENS1_24CollectiveEpilogueBwdGQAISA_fSD_Li256ELb1ELb1EEENS1_25SingleTileBwdLPTSchedulerILb1ELi128ELb1EEEEEEEEEvNT_6ParamsE$_ZN4cute3eso3ESOILb0ELb1EJNS_15ArithmeticTupleIJiiEEEEEC2ERKS3_ - $_ZN7cutlass13device_kernelIN5flash19enable_sm80_to_sm89INS1_16FlashAttnBwdSm80INS1_25CollectiveMainloopBwdSm80ILi2ELi2EN4cute5tupleIJNS5_1CILi64EEENS7_ILi128EEES8_EEENS_10bfloat16_tEfNS_4arch4Sm80ELb1ELb0ELb1ELb1ELb1ELb0ELb0ELb0ELi2ELi2ELi4ELi2ELb1EEENS1_24CollectiveEpilogueBwdGQAISA_fSD_Li256ELb1ELb1EEENS1_25SingleTileBwdLPTSchedulerILb1ELi128ELb1EEEEEEEEEvNT_6ParamsE$_ZN4cute3eso3ESOILb0ELb1EJNS_15ArithmeticTupleIJiEEEEEC2ERKS3_)
$_ZN7cutlass13device_kernelIN5flash19enable_sm80_to_sm89INS1_16FlashAttnBwdSm80INS1_25CollectiveMainloopBwdSm80ILi2ELi2EN4cute5tupleIJNS5_1CILi64EEENS7_ILi128EEES8_EEENS_10bfloat16_tEfNS_4arch4Sm80ELb1ELb0ELb1ELb1ELb1ELb0ELb0ELb0ELi2ELi2ELi4ELi2ELb1EEENS1_24CollectiveEpilogueBwdGQAISA_fSD_Li256ELb1ELb1EEENS1_25SingleTileBwdLPTSchedulerILb1ELi128ELb1EEEEEEEEEvNT_6ParamsE$_ZN4cute3eso3ESOILb0ELb1EJNS_15ArithmeticTupleIJiEEEEEC2ERKS3_:
[----:B------:R-:W-:Y:S01]  /*7220*/  IADD3 R6, R6, -c[0x0][0x20], RZ ;  /* 0x8000080006067a10 */ /* 0x000fe20007ffe0ff */
[----:B------:R-:W-:Y:S01]  /*7230*/  IMAD.MOV.U32 R16, RZ, RZ, R8 ;  /* 0x000000ffff107224 */ /* 0x000fe200078e0008 */
[----:B------:R-:W-:-:S03]  /*7240*/  MOV R17, 0x0 ;  /* 0x0000000000117802 */ /* 0x000fc60000000f00 */
[----:B------:R1:W-:Y:S01]  /*7250*/  STL [R6], R7 ;  /* 0x0000000706007387 */ /* 0x0003e20000100800 */
[----:B------:R-:W-:Y:S05]  /*7260*/  RET.REL.NODEC R16 `(_ZN7cutlass13device_kernelIN5flash19enable_sm80_to_sm89INS1_16FlashAttnBwdSm80INS1_25CollectiveMainloopBwdSm80ILi2ELi2EN4cute5tupleIJNS5_1CILi64EEENS7_ILi128EEES8_EEENS_10bfloat16_tEfNS_4arch4Sm80ELb1ELb0ELb1ELb1ELb1ELb0ELb0ELb0ELi2ELi2ELi4ELi2ELb1EEENS1_24CollectiveEpilogueBwdGQAISA_fSD_Li256ELb1ELb1EEENS1_25SingleTileBwdLPTSchedulerILb1ELi128ELb1EEEEEEEEEvNT_6ParamsE) ;  /* 0xffff8d9010007950 */ /* 0x000fea0003c3ffff */
        .type           $_ZN7cutlass13device_kernelIN5flash19enable_sm80_to_sm89INS1_16FlashAttnBwdSm80INS1_25CollectiveMainloopBwdSm80ILi2ELi2EN4cute5tupleIJNS5_1CILi64EEENS7_ILi128EEES8_EEENS_10bfloat16_tEfNS_4arch4Sm80ELb1ELb0ELb1ELb1ELb1ELb0ELb0ELb0ELi2ELi2ELi4ELi2ELb1EEENS1_24CollectiveEpilogueBwdGQAISA_fSD_Li256ELb1ELb1EEENS1_25SingleTileBwdLPTSchedulerILb1ELi128ELb1EEEEEEEEEvNT_6ParamsE$_ZN4cute3eso3ESOILb0ELb1EJNS_15ArithmeticTupleIJiiEEEEEC2ERKS3_,@function
        .size           $_ZN7cutlass13device_kernelIN5flash19enable_sm80_to_sm89INS1_16FlashAttnBwdSm80INS1_25CollectiveMainloopBwdSm80ILi2ELi2EN4cute5tupleIJNS5_1CILi64EEENS7_ILi128EEES8_EEENS_10bfloat16_tEfNS_4arch4Sm80ELb1ELb0ELb1ELb1ELb1ELb0ELb0ELb0ELi2ELi2ELi4ELi2ELb1EEENS1_24CollectiveEpilogueBwdGQAISA_fSD_Li256ELb1ELb1EEENS1_25SingleTileBwdLPTSchedulerILb1ELi128ELb1EEEEEEEEEvNT_6ParamsE$_ZN4cute3eso3ESOILb0ELb1EJNS_15ArithmeticTupleIJiiEEEEEC2ERKS3_,($_ZN7cutlass13device_kernelIN5flash19enable_sm80_to_sm89INS1_16FlashAttnBwdSm80INS1_25CollectiveMainloopBwdSm80ILi2ELi2EN4cute5tupleIJNS5_1CILi64EEENS7_ILi128EEES8_EEENS_10bfloat16_tEfNS_4arch4Sm80ELb1ELb0ELb1ELb1ELb1ELb0ELb0ELb0ELi2ELi2ELi4ELi2ELb1EEENS1_24CollectiveEpilogueBwdGQAISA_fSD_Li256ELb1ELb1EEENS1_25SingleTileBwdLPTSchedulerILb1ELi128ELb1EEEEEEEEEvNT_6ParamsE$_ZN4cute3eso3ESOILb0ELb1EJNS_15ArithmeticTupleIJiiEEENS_1CILi0EEES5_S5_EEC2ERKS3_RKS5_SA_SA_ - $_ZN7cutlass13device_kernelIN5flash19enable_sm80_to_sm89INS1_16FlashAttnBwdSm80INS1_25CollectiveMainloopBwdSm80ILi2ELi2EN4cute5tupleIJNS5_1CILi64EEENS7_ILi128EEES8_EEENS_10bfloat16_tEfNS_4arch4Sm80ELb1ELb0ELb1ELb1ELb1ELb0ELb0ELb0ELi2ELi2ELi4ELi2ELb1EEENS1_24CollectiveEpilogueBwdGQAISA_fSD_Li256ELb1ELb1EEENS1_25SingleTileBwdLPTSchedulerILb1ELi128ELb1EEEEEEEEEvNT_6ParamsE$_ZN4cute3eso3ESOILb0ELb1EJNS_15ArithmeticTupleIJiiEEEEEC2ERKS3_)
$_ZN7cutlass13device_kernelIN5flash19enable_sm80_to_sm89INS1_16FlashAttnBwdSm80INS1_25CollectiveMainloopBwdSm80ILi2ELi2EN4cute5tupleIJNS5_1CILi64EEENS7_ILi128EEES8_EEENS_10bfloat16_tEfNS_4arch4Sm80ELb1ELb0ELb1ELb1ELb1ELb0ELb0ELb0ELi2ELi2ELi4ELi2ELb1EEENS1_24CollectiveEpilogueBwdGQAISA_fSD_Li256ELb1ELb1EEENS1_25SingleTileBwdLPTSchedulerILb1ELi128ELb1EEEEEEEEEvNT_6ParamsE$_ZN4cute3eso3ESOILb0ELb1EJNS_15ArithmeticTupleIJiiEEEEEC2ERKS3_:
[----:B------:R-:W-:Y:S02]  /*7270*/  IADD3 R7, R7, -c[0x0][0x20], RZ ;  /* 0x8000080007077a10 */ /* 0x000fe40007ffe0ff */
[----:B------:R-:W-:-:S03]  /*7280*/  MOV R9, 0x0 ;  /* 0x0000000000097802 */ /* 0x000fc60000000f00 */
[----:B------:R1:W-:Y:S04]  /*7290*/  STL [R7], R18 ;  /* 0x0000001207007387 */ /* 0x0003e80000100800 */
[----:B------:R1:W-:Y:S01]  /*72a0*/  STL [R7+0x4], R16 ;  /* 0x0000041007007387 */ /* 0x0003e20000100800 */
[----:B------:R-:W-:Y:S05]  /*72b0*/  RET.REL.NODEC R8 `(_ZN7cutlass13device_kernelIN5flash19enable_sm80_to_sm89INS1_16FlashAttnBwdSm80INS1_25CollectiveMainloopBwdSm80ILi2ELi2EN4cute5tupleIJNS5_1CILi64EEENS7_ILi128EEES8_EEENS_10bfloat16_tEfNS_4arch4Sm80ELb1ELb0ELb1ELb1ELb1ELb0ELb0ELb0ELi2ELi2ELi4ELi2ELb1EEENS1_24CollectiveEpilogueBwdGQAISA_fSD_Li256ELb1ELb1EEENS1_25SingleTileBwdLPTSchedulerILb1ELi128ELb1EEEEEEEEEvNT_6ParamsE) ;  /* 0xffff8d4008007950 */ /* 0x000fea0003c3ffff */
        .type           $_ZN7cutlass13device_kernelIN5flash19enable_sm80_to_sm89INS1_16FlashAttnBwdSm80INS1_25CollectiveMainloopBwdSm80ILi2ELi2EN4cute5tupleIJNS5_1CILi64EEENS7_ILi128EEES8_EEENS_10bfloat16_tEfNS_4arch4Sm80ELb1ELb0ELb1ELb1ELb1ELb0ELb0ELb0ELi2ELi2ELi4ELi2ELb1EEENS1_24CollectiveEpilogueBwdGQAISA_fSD_Li256ELb1ELb1EEENS1_25SingleTileBwdLPTSchedulerILb1ELi128ELb1EEEEEEEEEvNT_6ParamsE$_ZN4cute3eso3ESOILb0ELb1EJNS_15ArithmeticTupleIJiiEEENS_1CILi0EEES5_S5_EEC2ERKS3_RKS5_SA_SA_,@function
        .size           $_ZN7cutlass13device_kernelIN5flash19enable_sm80_to_sm89INS1_16FlashAttnBwdSm80INS1_25CollectiveMainloopBwdSm80ILi2ELi2EN4cute5tupleIJNS5_1CILi64EEENS7_ILi128EEES8_EEENS_10bfloat16_tEfNS_4arch4Sm80ELb1ELb0ELb1ELb1ELb1ELb0ELb0ELb0ELi2ELi2ELi4ELi2ELb1EEENS1_24CollectiveEpilogueBwdGQAISA_fSD_Li256ELb1ELb1EEENS1_25SingleTileBwdLPTSchedulerILb1ELi128ELb1EEEEEEEEEvNT_6ParamsE$_ZN4cute3eso3ESOILb0ELb1EJNS_15ArithmeticTupleIJiiEEENS_1CILi0EEES5_S5_EEC2ERKS3_RKS5_SA_SA_,($_ZN7cutlass13device_kernelIN5flash19enable_sm80_to_sm89INS1_16FlashAttnBwdSm80INS1_25CollectiveMainloopBwdSm80ILi2ELi2EN4cute5tupleIJNS5_1CILi64EEENS7_ILi128EEES8_EEENS_10bfloat16_tEfNS_4arch4Sm80ELb1ELb0ELb1ELb1ELb1ELb0ELb0ELb0ELi2ELi2ELi4ELi2ELb1EEENS1_24CollectiveEpilogueBwdGQAISA_fSD_Li256ELb1ELb1EEENS1_25SingleTileBwdLPTSchedulerILb1ELi128ELb1EEEEEEEEEvNT_6ParamsE$_ZN4cute3eso3ESOILb0ELb1EJiEEC2ERKi - $_ZN7cutlass13device_kernelIN5flash19enable_sm80_to_sm89INS1_16FlashAttnBwdSm80INS1_25CollectiveMainloopBwdSm80ILi2ELi2EN4cute5tupleIJNS5_1CILi64EEENS7_ILi128EEES8_EEENS_10bfloat16_tEfNS_4arch4Sm80ELb1ELb0ELb1ELb1ELb1ELb0ELb0ELb0ELi2ELi2ELi4ELi2ELb1EEENS1_24CollectiveEpilogueBwdGQAISA_fSD_Li256ELb1ELb1EEENS1_25SingleTileBwdLPTSchedulerILb1ELi128ELb1EEEEEEEEEvNT_6ParamsE$_ZN4cute3eso3ESOILb0ELb1EJNS_15ArithmeticTupleIJiiEEENS_1CILi0EEES5_S5_EEC2ERKS3_RKS5_SA_SA_)
$_ZN7cutlass13device_kernelIN5flash19enable_sm80_to_sm89INS1_16FlashAttnBwdSm80INS1_25CollectiveMainloopBwdSm80ILi2ELi2EN4cute5tupleIJNS5_1CILi64EEENS7_ILi128EEES8_EEENS_10bfloat16_tEfNS_4arch4Sm80ELb1ELb0ELb1ELb1ELb1ELb0ELb0ELb0ELi2ELi2ELi4ELi2ELb1EEENS1_24CollectiveEpilogueBwdGQAISA_fSD_Li256ELb1ELb1EEENS1_25SingleTileBwdLPTSchedulerILb1ELi128ELb1EEEEEEEEEvNT_6ParamsE$_ZN4cute3eso3ESOILb0ELb1EJNS_15ArithmeticTupleIJiiEEENS_1CILi0EEES5_S5_EEC2ERKS3_RKS5_SA_SA_:
[----:B------:R-:W-:Y:S02]  /*72c0*/  IADD3 R9, R27, -c[0x0][0x20], RZ ;  /* 0x800008001b097a10 */ /* 0x000fe40007ffe0ff */
[----:B------:R-:W-:-:S03]  /*72d0*/  MOV R11, 0x0 ;  /* 0x00000000000b7802 */ /* 0x000fc60000000f00 */
[----:B------:R1:W-:Y:S04]  /*72e0*/  STL [R9], R8 ;  /* 0x0000000809007387 */ /* 0x0003e80000100800 */
[----:B------:R1:W-:Y:S01]  /*72f0*/  STL [R9+0x4], R16 ;  /* 0x0000041009007387 */ /* 0x0003e20000100800 */
[----:B------:R-:W-:Y:S05]  /*7300*/  RET.REL.NODEC R10 `(_ZN7cutlass13device_kernelIN5flash19enable_sm80_to_sm89INS1_16FlashAttnBwdSm80INS1_25CollectiveMainloopBwdSm80ILi2ELi2EN4cute5tupleIJNS5_1CILi64EEENS7_ILi128EEES8_EEENS_10bfloat16_tEfNS_4arch4Sm80ELb1ELb0ELb1ELb1ELb1ELb0ELb0ELb0ELi2ELi2ELi4ELi2ELb1EEENS1_24CollectiveEpilogueBwdGQAISA_fSD_Li256ELb1ELb1EEENS1_25SingleTileBwdLPTSchedulerILb1ELi128ELb1EEEEEEEEEvNT_6ParamsE) ;  /* 0xffff8cf00a007950 */ /* 0x000fea0003c3ffff */
        .type           $_ZN7cutlass13device_kernelIN5flash19enable_sm80_to_sm89INS1_16FlashAttnBwdSm80INS1_25CollectiveMainloopBwdSm80ILi2ELi2EN4cute5tupleIJNS5_1CILi64EEENS7_ILi128EEES8_EEENS_10bfloat16_tEfNS_4arch4Sm80ELb1ELb0ELb1ELb1ELb1ELb0ELb0ELb0ELi2ELi2ELi4ELi2ELb1EEENS1_24CollectiveEpilogueBwdGQAISA_fSD_Li256ELb1ELb1EEENS1_25SingleTileBwdLPTSchedulerILb1ELi128ELb1EEEEEEEEEvNT_6ParamsE$_ZN4cute3eso3ESOILb0ELb1EJiEEC2ERKi,@function
        .size           $_ZN7cutlass13device_kernelIN5flash19enable_sm80_to_sm89INS1_16FlashAttnBwdSm80INS1_25CollectiveMainloopBwdSm80ILi2ELi2EN4cute5tupleIJNS5_1CILi64EEENS7_ILi128EEES8_EEENS_10bfloat16_tEfNS_4arch4Sm80ELb1ELb0ELb1ELb1ELb1ELb0ELb0ELb0ELi2ELi2ELi4ELi2ELb1EEENS1_24CollectiveEpilogueBwdGQAISA_fSD_Li256ELb1ELb1EEENS1_25SingleTileBwdLPTSchedulerILb1ELi128ELb1EEEEEEEEEvNT_6ParamsE$_ZN4cute3eso3ESOILb0ELb1EJiEEC2ERKi,($_ZN7cutlass13device_kernelIN5flash19enable_sm80_to_sm89INS1_16FlashAttnBwdSm80INS1_25CollectiveMainloopBwdSm80ILi2ELi2EN4cute5tupleIJNS5_1CILi64EEENS7_ILi128EEES8_EEENS_10bfloat16_tEfNS_4arch4Sm80ELb1ELb0ELb1ELb1ELb1ELb0ELb0ELb0ELi2ELi2ELi4ELi2ELb1EEENS1_24CollectiveEpilogueBwdGQAISA_fSD_Li256ELb1ELb1EEENS1_25SingleTileBwdLPTSchedulerILb1ELi128ELb1EEEEEEEEEvNT_6ParamsE$_ZN4cute3eso3ESOILb0ELb1EJiNS_1CILi0EEEEEC2ERKiRKS3_ - $_ZN7cutlass13device_kernelIN5flash19enable_sm80_to_sm89INS1_16FlashAttnBwdSm80INS1_25CollectiveMainloopBwdSm80ILi2ELi2EN4cute5tupleIJNS5_1CILi64EEENS7_ILi128EEES8_EEENS_10bfloat16_tEfNS_4arch4Sm80ELb1ELb0ELb1ELb1ELb1ELb0ELb0ELb0ELi2ELi2ELi4ELi2ELb1EEENS1_24CollectiveEpilogueBwdGQAISA_fSD_Li256ELb1ELb1EEENS1_25SingleTileBwdLPTSchedulerILb1ELi128ELb1EEEEEEEEEvNT_6ParamsE$_ZN4cute3eso3ESOILb0ELb1EJiEEC2ERKi)
$_ZN7cutlass13device_kernelIN5flash19enable_sm80_to_sm89INS1_16FlashAttnBwdSm80INS1_25CollectiveMainloopBwdSm80ILi2ELi2EN4cute5tupleIJNS5_1CILi64EEENS7_ILi128EEES8_EEENS_10bfloat16_tEfNS_4arch4Sm80ELb1ELb0ELb1ELb1ELb1ELb0ELb0ELb0ELi2ELi2ELi4ELi2ELb1EEENS1_24CollectiveEpilogueBwdGQAISA_fSD_Li256ELb1ELb1EEENS1_25SingleTileBwdLPTSchedulerILb1ELi128ELb1EEEEEEEEEvNT_6ParamsE$_ZN4cute3eso3ESOILb0ELb1EJiEEC2ERKi:
[----:B------:R-:W-:Y:S01]  /*7310*/  IADD3 R6, R6, -c[0x0][0x20], RZ ;  /* 0x8000080006067a10 */ /* 0x000fe20007ffe0ff */
[----:B------:R-:W-:Y:S01]  /*7320*/  IMAD.MOV.U32 R128, RZ, RZ, R18 ;  /* 0x000000ffff807224 */ /* 0x000fe200078e0012 */
[----:B------:R-:W-:-:S03]  /*7330*/  MOV R129, 0x0 ;  /* 0x0000000000817802 */ /* 0x000fc60000000f00 */
[----:B------:R1:W-:Y:S01]  /*7340*/  STL [R6], R7 ;  /* 0x0000000706007387 */ /* 0x0003e20000100800 */
[----:B------:R-:W-:Y:S05]  /*7350*/  RET.REL.NODEC R128 `(_ZN7cutlass13device_kernelIN5flash19enable_sm80_to_sm89INS1_16FlashAttnBwdSm80INS1_25CollectiveMainloopBwdSm80ILi2ELi2EN4cute5tupleIJNS5_1CILi64EEENS7_ILi128EEES8_EEENS_10bfloat16_tEfNS_4arch4Sm80ELb1ELb0ELb1ELb1ELb1ELb0ELb0ELb0ELi2ELi2ELi4ELi2ELb1EEENS1_24CollectiveEpilogueBwdGQAISA_fSD_Li256ELb1ELb1EEENS1_25SingleTileBwdLPTSchedulerILb1ELi128ELb1EEEEEEEEEvNT_6ParamsE) ;  /* 0xffff8ca080007950 */ /* 0x000fea0003c3ffff */
        .type           $_ZN7cutlass13device_kernelIN5flash19enable_sm80_to_sm89INS1_16FlashAttnBwdSm80INS1_25CollectiveMainloopBwdSm80ILi2ELi2EN4cute5tupleIJNS5_1CILi64EEENS7_ILi128EEES8_EEENS_10bfloat16_tEfNS_4arch4Sm80ELb1ELb0ELb1ELb1ELb1ELb0ELb0ELb0ELi2ELi2ELi4ELi2ELb1EEENS1_24CollectiveEpilogueBwdGQAISA_fSD_Li256ELb1ELb1EEENS1_25SingleTileBwdLPTSchedulerILb1ELi128ELb1EEEEEEEEEvNT_6ParamsE$_ZN4cute3eso3ESOILb0ELb1EJiNS_1CILi0EEEEEC2ERKiRKS3_,@function
        .size           $_ZN7cutlass13device_kernelIN5flash19enable_sm80_to_sm89INS1_16FlashAttnBwdSm80INS1_25CollectiveMainloopBwdSm80ILi2ELi2EN4cute5tupleIJNS5_1CILi64EEENS7_ILi128EEES8_EEENS_10bfloat16_tEfNS_4arch4Sm80ELb1ELb0ELb1ELb1ELb1ELb0ELb0ELb0ELi2ELi2ELi4ELi2ELb1EEENS1_24CollectiveEpilogueBwdGQAISA_fSD_Li256ELb1ELb1EEENS1_25SingleTileBwdLPTSchedulerILb1ELi128ELb1EEEEEEEEEvNT_6ParamsE$_ZN4cute3eso3ESOILb0ELb1EJiNS_1CILi0EEEEEC2ERKiRKS3_,($_ZN7cutlass13device_kernelIN5flash19enable_sm80_to_sm89INS1_16FlashAttnBwdSm80INS1_25CollectiveMainloopBwdSm80ILi2ELi2EN4cute5tupleIJNS5_1CILi64EEENS7_ILi128EEES8_EEENS_10bfloat16_tEfNS_4arch4Sm80ELb1ELb0ELb1ELb1ELb1ELb0ELb0ELb0ELi2ELi2ELi4ELi2ELb1EEENS1_24CollectiveEpilogueBwdGQAISA_fSD_Li256ELb1ELb1EEENS1_25SingleTileBwdLPTSchedulerILb1ELi128ELb1EEEEEEEEEvNT_6ParamsE$_ZN4cute3eso3ESOILb0ELb1EJlEEC2ERKl - $_ZN7cutlass13device_kernelIN5flash19enable_sm80_to_sm89INS1_16FlashAttnBwdSm80INS1_25CollectiveMainloopBwdSm80ILi2ELi2EN4cute5tupleIJNS5_1CILi64EEENS7_ILi128EEES8_EEENS_10bfloat16_tEfNS_4arch4Sm80ELb1ELb0ELb1ELb1ELb1ELb0ELb0ELb0ELi2ELi2ELi4ELi2ELb1EEENS1_24CollectiveEpilogueBwdGQAISA_fSD_Li256ELb1ELb1EEENS1_25SingleTileBwdLPTSchedulerILb1ELi128ELb1EEEEEEEEEvNT_6ParamsE$_ZN4cute3eso3ESOILb0ELb1EJiNS_1CILi0EEEEEC2ERKiRKS3_)
$_ZN7cutlass13device_kernelIN5flash19enable_sm80_to_sm89INS1_16FlashAttnBwdSm80INS1_25CollectiveMainloopBwdSm80ILi2ELi2EN4cute5tupleIJNS5_1CILi64EEENS7_ILi128EEES8_EEENS_10bfloat16_tEfNS_4arch4Sm80ELb1ELb0ELb1ELb1ELb1ELb0ELb0ELb0ELi2ELi2ELi4ELi2ELb1EEENS1_24CollectiveEpilogueBwdGQAISA_fSD_Li256ELb1ELb1EEENS1_25SingleTileBwdLPTSchedulerILb1ELi128ELb1EEEEEEEEEvNT_6ParamsE$_ZN4cute3eso3ESOILb0ELb1EJiNS_1CILi0EEEEEC2ERKiRKS3_:
[----:B------:R-:W-:Y:S02]  /*7360*/  IADD3 R6, R6, -c[0x0][0x20], RZ ;  /* 0x8000080006067a10 */ /* 0x000fe40007ffe0ff */
[----:B------:R-:W-:-:S03]  /*7370*/  MOV R9, 0x0 ;  /* 0x0000000000097802 */ /* 0x000fc60000000f00 */
[----:B------:R1:W-:Y:S01]  /*7380*/  STL [R6], R7 ;  /* 0x0000000706007387 */ /* 0x0003e20000100800 */
[----:B------:R-:W-:Y:S05]  /*7390*/  RET.REL.NODEC R8 `(_ZN7cutlass13device_kernelIN5flash19enable_sm80_to_sm89INS1_16FlashAttnBwdSm80INS1_25CollectiveMainloopBwdSm80ILi2ELi2EN4cute5tupleIJNS5_1CILi64EEENS7_ILi128EEES8_EEENS_10bfloat16_tEfNS_4arch4Sm80ELb1ELb0ELb1ELb1ELb1ELb0ELb0ELb0ELi2ELi2ELi4ELi2ELb1EEENS1_24CollectiveEpilogueBwdGQAISA_fSD_Li256ELb1ELb1EEENS1_25SingleTileBwdLPTSchedulerILb1ELi128ELb1EEEEEEEEEvNT_6ParamsE) ;  /* 0xffff8c6008007950 */ /* 0x000fea0003c3ffff */
        .type           $_ZN7cutlass13device_kernelIN5flash19enable_sm80_to_sm89INS1_16FlashAttnBwdSm80INS1_25CollectiveMainloopBwdSm80ILi2ELi2EN4cute5tupleIJNS5_1CILi64EEENS7_ILi128EEES8_EEENS_10bfloat16_tEfNS_4arch4Sm80ELb1ELb0ELb1ELb1ELb1ELb0ELb0ELb0ELi2ELi2ELi4ELi2ELb1EEENS1_24CollectiveEpilogueBwdGQAISA_fSD_Li256ELb1ELb1EEENS1_25SingleTileBwdLPTSchedulerILb1ELi128ELb1EEEEEEEEEvNT_6ParamsE$_ZN4cute3eso3ESOILb0ELb1EJlEEC2ERKl,@function
        .size           $_ZN7cutlass13device_kernelIN5flash19enable_sm80_to_sm89INS1_16FlashAttnBwdSm80INS1_25CollectiveMainloopBwdSm80ILi2ELi2EN4cute5tupleIJNS5_1CILi64EEENS7_ILi128EEES8_EEENS_10bfloat16_tEfNS_4arch4Sm80ELb1ELb0ELb1ELb1ELb1ELb0ELb0ELb0ELi2ELi2ELi4ELi2ELb1EEENS1_24CollectiveEpilogueBwdGQAISA_fSD_Li256ELb1ELb1EEENS1_25SingleTileBwdLPTSchedulerILb1ELi128ELb1EEEEEEEEEvNT_6ParamsE$_ZN4cute3eso3ESOILb0ELb1EJlEEC2ERKl,($_ZN7cutlass13device_kernelIN5flash19enable_sm80_to_sm89INS1_16FlashAttnBwdSm80INS1_25CollectiveMainloopBwdSm80ILi2ELi2EN4cute5tupleIJNS5_1CILi64EEENS7_ILi128EEES8_EEENS_10bfloat16_tEfNS_4arch4Sm80ELb1ELb0ELb1ELb1ELb1ELb0ELb0ELb0ELi2ELi2ELi4ELi2ELb1EEENS1_24CollectiveEpilogueBwdGQAISA_fSD_Li256ELb1ELb1EEENS1_25SingleTileBwdLPTSchedulerILb1ELi128ELb1EEEEEEEEEvNT_6ParamsE$_ZN4cute3eso3ESOILb1ELb0EJNS_10UnderscoreES2_S2_iEEC2ERKS2_S5_S5_RKi - $_ZN7cutlass13device_kernelIN5flash19enable_sm80_to_sm89INS1_16FlashAttnBwdSm80INS1_25CollectiveMainloopBwdSm80ILi2ELi2EN4cute5tupleIJNS5_1CILi64EEENS7_ILi128EEES8_EEENS_10bfloat16_tEfNS_4arch4Sm80ELb1ELb0ELb1ELb1ELb1ELb0ELb0ELb0ELi2ELi2ELi4ELi2ELb1EEENS1_24CollectiveEpilogueBwdGQAISA_fSD_Li256ELb1ELb1EEENS1_25SingleTileBwdLPTSchedulerILb1ELi128ELb1EEEEEEEEEvNT_6ParamsE$_ZN4cute3eso3ESOILb0ELb1EJlEEC2ERKl)
$_ZN7cutlass13device_kernelIN5flash19enable_sm80_to_sm89INS1_16FlashAttnBwdSm80INS1_25CollectiveMainloopBwdSm80ILi2ELi2EN4cute5tupleIJNS5_1CILi64EEENS7_ILi128EEES8_EEENS_10bfloat16_tEfNS_4arch4Sm80ELb1ELb0ELb1ELb1ELb1ELb0ELb0ELb0ELi2ELi2ELi4ELi2ELb1EEENS1_24CollectiveEpilogueBwdGQAISA_fSD_Li256ELb1ELb1EEENS1_25SingleTileBwdLPTSchedulerILb1ELi128ELb1EEEEEEEEEvNT_6ParamsE$_ZN4cute3eso3ESOILb0ELb1EJlEEC2ERKl:
[----:B------:R-:W-:Y:S01]  /*73a0*/  IADD3 R9, R9, -c[0x0][0x20], RZ ;  /* 0x8000080009097a10 */ /* 0x000fe20007ffe0ff */
[----:B------:R-:W-:Y:S01]  /*73b0*/  IMAD.MOV.U32 R128, RZ, RZ, R10 ;  /* 0x000000ffff807224 */ /* 0x000fe200078e000a */
[----:B------:R-:W-:-:S03]  /*73c0*/  MOV R129, 0x0 ;  /* 0x0000000000817802 */ /* 0x000fc60000000f00 */
[----:B------:R1:W-:Y:S01]  /*73d0*/  STL.64 [R9], R6 ;  /* 0x0000000609007387 */ /* 0x0003e20000100a00 */
[----:B------:R-:W-:Y:S05]  /*73e0*/  RET.REL.NODEC R128 `(_ZN7cutlass13device_kernelIN5flash19enable_sm80_to_sm89INS1_16FlashAttnBwdSm80INS1_25CollectiveMainloopBwdSm80ILi2ELi2EN4cute5tupleIJNS5_1CILi64EEENS7_ILi128EEES8_EEENS_10bfloat16_tEfNS_4arch4Sm80ELb1ELb0ELb1ELb1ELb1ELb0ELb0ELb0ELi2ELi2ELi4ELi2ELb1EEENS1_24CollectiveEpilogueBwdGQAISA_fSD_Li256ELb1ELb1EEENS1_25SingleTileBwdLPTSchedulerILb1ELi128ELb1EEEEEEEEEvNT_6ParamsE) ;  /* 0xffff8c1080007950 */ /* 0x000fea0003c3ffff */
        .type           $_ZN7cutlass13device_kernelIN5flash19enable_sm80_to_sm89INS1_16FlashAttnBwdSm80INS1_25CollectiveMainloopBwdSm80ILi2ELi2EN4cute5tupleIJNS5_1CILi64EEENS7_ILi128EEES8_EEENS_10bfloat16_tEfNS_4arch4Sm80ELb1ELb0ELb1ELb1ELb1ELb0ELb0ELb0ELi2ELi2ELi4ELi2ELb1EEENS1_24CollectiveEpilogueBwdGQAISA_fSD_Li256ELb1ELb1EEENS1_25SingleTileBwdLPTSchedulerILb1ELi128ELb1EEEEEEEEEvNT_6ParamsE$_ZN4cute3eso3ESOILb1ELb0EJNS_10UnderscoreES2_S2_iEEC2ERKS2_S5_S5_RKi,@function
        .size           $_ZN7cutlass13device_kernelIN5flash19enable_sm80_to_sm89INS1_16FlashAttnBwdSm80INS1_25CollectiveMainloopBwdSm80ILi2ELi2EN4cute5tupleIJNS5_1CILi64EEENS7_ILi128EEES8_EEENS_10bfloat16_tEfNS_4arch4Sm80ELb1ELb0ELb1ELb1ELb1ELb0ELb0ELb0ELi2ELi2ELi4ELi2ELb1EEENS1_24CollectiveEpilogueBwdGQAISA_fSD_Li256ELb1ELb1EEENS1_25SingleTileBwdLPTSchedulerILb1ELi128ELb1EEEEEEEEEvNT_6ParamsE$_ZN4cute3eso3ESOILb1ELb0EJNS_10UnderscoreES2_S2_iEEC2ERKS2_S5_S5_RKi,($_ZN7cutlass13device_kernelIN5flash19enable_sm80_to_sm89INS1_16FlashAttnBwdSm80INS1_25CollectiveMainloopBwdSm80ILi2ELi2EN4cute5tupleIJNS5_1CILi64EEENS7_ILi128EEES8_EEENS_10bfloat16_tEfNS_4arch4Sm80ELb1ELb0ELb1ELb1ELb1ELb0ELb0ELb0ELi2ELi2ELi4ELi2ELb1EEENS1_24CollectiveEpilogueBwdGQAISA_fSD_Li256ELb1ELb1EEENS1_25SingleTileBwdLPTSchedulerILb1ELi128ELb1EEEEEEEEEvNT_6ParamsE$_ZN4cute3eso3ESOILb1ELb0EJNS_10UnderscoreES2_iEEC2ERKS2_S5_RKi - $_ZN7cutlass13device_kernelIN5flash19enable_sm80_to_sm89INS1_16FlashAttnBwdSm80INS1_25CollectiveMainloopBwdSm80ILi2ELi2EN4cute5tupleIJNS5_1CILi64EEENS7_ILi128EEES8_EEENS_10bfloat16_tEfNS_4arch4Sm80ELb1ELb0ELb1ELb1ELb1ELb0ELb0ELb0ELi2ELi2ELi4ELi2ELb1EEENS1_24CollectiveEpilogueBwdGQAISA_fSD_Li256ELb1ELb1EEENS1_25SingleTileBwdLPTSchedulerILb1ELi128ELb1EEEEEEEEEvNT_6ParamsE$_ZN4cute3eso3ESOILb1ELb0EJNS_10UnderscoreES2_S2_iEEC2ERKS2_S5_S5_RKi)
$_ZN7cutlass13device_kernelIN5flash19enable_sm80_to_sm89INS1_16FlashAttnBwdSm80INS1_25CollectiveMainloopBwdSm80ILi2ELi2EN4cute5tupleIJNS5_1CILi64EEENS7_ILi128EEES8_EEENS_10bfloat16_tEfNS_4arch4Sm80ELb1ELb0ELb1ELb1ELb1ELb0ELb0ELb0ELi2ELi2ELi4ELi2ELb1EEENS1_24CollectiveEpilogueBwdGQAISA_fSD_Li256ELb1ELb1EEENS1_25SingleTileBwdLPTSchedulerILb1ELi128ELb1EEEEEEEEEvNT_6ParamsE$_ZN4cute3eso3ESOILb1ELb0EJNS_10UnderscoreES2_S2_iEEC2ERKS2_S5_S5_RKi:
[----:B------:R-:W-:Y:S02]  /*73f0*/  IADD3 R6, R4, -c[0x0][0x20], RZ ;  /* 0x8000080004067a10 */ /* 0x000fe40007ffe0ff */
[----:B------:R-:W-:-:S03]  /*7400*/  MOV R9, 0x0 ;  /* 0x0000000000097802 */ /* 0x000fc60000000f00 */
[----:B------:R1:W-:Y:S01]  /*7410*/  STL [R6], R7 ;  /* 0x0000000706007387 */ /* 0x0003e20000100800 */
[----:B------:R-:W-:Y:S05]  /*7420*/  RET.REL.NODEC R8 `(_ZN7cutlass13device_kernelIN5flash19enable_sm80_to_sm89INS1_16FlashAttnBwdSm80INS1_25CollectiveMainloopBwdSm80ILi2ELi2EN4cute5tupleIJNS5_1CILi64EEENS7_ILi128EEES8_EEENS_10bfloat16_tEfNS_4arch4Sm80ELb1ELb0ELb1ELb1ELb1ELb0ELb0ELb0ELi2ELi2ELi4ELi2ELb1EEENS1_24CollectiveEpilogueBwdGQAISA_fSD_Li256ELb1ELb1EEENS1_25SingleTileBwdLPTSchedulerILb1ELi128ELb1EEEEEEEEEvNT_6ParamsE) ;  /* 0xffff8bd008007950 */ /* 0x000fea0003c3ffff */
        .type           $_ZN7cutlass13device_kernelIN5flash19enable_sm80_to_sm89INS1_16FlashAttnBwdSm80INS1_25CollectiveMainloopBwdSm80ILi2ELi2EN4cute5tupleIJNS5_1CILi64EEENS7_ILi128EEES8_EEENS_10bfloat16_tEfNS_4arch4Sm80ELb1ELb0ELb1ELb1ELb1ELb0ELb0ELb0ELi2ELi2ELi4ELi2ELb1EEENS1_24CollectiveEpilogueBwdGQAISA_fSD_Li256ELb1ELb1EEENS1_25SingleTileBwdLPTSchedulerILb1ELi128ELb1EEEEEEEEEvNT_6ParamsE$_ZN4cute3eso3ESOILb1ELb0EJNS_10UnderscoreES2_iEEC2ERKS2_S5_RKi,@function
        .size           $_ZN7cutlass13device_kernelIN5flash19enable_sm80_to_sm89INS1_16FlashAttnBwdSm80INS1_25CollectiveMainloopBwdSm80ILi2ELi2EN4cute5tupleIJNS5_1CILi64EEENS7_ILi128EEES8_EEENS_10bfloat16_tEfNS_4arch4Sm80ELb1ELb0ELb1ELb1ELb1ELb0ELb0ELb0ELi2ELi2ELi4ELi2ELb1EEENS1_24CollectiveEpilogueBwdGQAISA_fSD_Li256ELb1ELb1EEENS1_25SingleTileBwdLPTSchedulerILb1ELi128ELb1EEEEEEEEEvNT_6ParamsE$_ZN4cute3eso3ESOILb1ELb0EJNS_10UnderscoreES2_iEEC2ERKS2_S5_RKi,($_ZN7cutlass13device_kernelIN5flash19enable_sm80_to_sm89INS1_16FlashAttnBwdSm80INS1_25CollectiveMainloopBwdSm80ILi2ELi2EN4cute5tupleIJNS5_1CILi64EEENS7_ILi128EEES8_EEENS_10bfloat16_tEfNS_4arch4Sm80ELb1ELb0ELb1ELb1ELb1ELb0ELb0ELb0ELi2ELi2ELi4ELi2ELb1EEENS1_24CollectiveEpilogueBwdGQAISA_fSD_Li256ELb1ELb1EEENS1_25SingleTileBwdLPTSchedulerILb1ELi128ELb1EEEEEEEEEvNT_6ParamsE$_ZN4cute3eso3ESOILb1ELb0EJNS_10UnderscoreEiEEC2ERKS2_RKi - $_ZN7cutlass13device_kernelIN5flash19enable_sm80_to_sm89INS1_16FlashAttnBwdSm80INS1_25CollectiveMainloopBwdSm80ILi2ELi2EN4cute5tupleIJNS5_1CILi64EEENS7_ILi128EEES8_EEENS_10bfloat16_tEfNS_4arch4Sm80ELb1ELb0ELb1ELb1ELb1ELb0ELb0ELb0ELi2ELi2ELi4ELi2ELb1EEENS1_24CollectiveEpilogueBwdGQAISA_fSD_Li256ELb1ELb1EEENS1_25SingleTileBwdLPTSchedulerILb1ELi128ELb1EEEEEEEEEvNT_6ParamsE$_ZN4cute3eso3ESOILb1ELb0EJNS_10UnderscoreES2_iEEC2ERKS2_S5_RKi)
$_ZN7cutlass13device_kernelIN5flash19enable_sm80_to_sm89INS1_16FlashAttnBwdSm80INS1_25CollectiveMainloopBwdSm80ILi2ELi2EN4cute5tupleIJNS5_1CILi64EEENS7_ILi128EEES8_EEENS_10bfloat16_tEfNS_4arch4Sm80ELb1ELb0ELb1ELb1ELb1ELb0ELb0ELb0ELi2ELi2ELi4ELi2ELb1EEENS1_24CollectiveEpilogueBwdGQAISA_fSD_Li256ELb1ELb1EEENS1_25SingleTileBwdLPTSchedulerILb1ELi128ELb1EEEEEEEEEvNT_6ParamsE$_ZN4cute3eso3ESOILb1ELb0EJNS_10UnderscoreES2_iEEC2ERKS2_S5_RKi:
[----:B------:R-:W-:Y:S02]  /*7430*/  IADD3 R6, R4, -c[0x0][0x20], RZ ;  /* 0x8000080004067a10 */ /* 0x000fe40007ffe0ff */
[----:B------:R-:W-:-:S03]  /*7440*/  MOV R9, 0x0 ;  /* 0x0000000000097802 */ /* 0x000fc60000000f00 */
[----:B------:R1:W-:Y:S01]  /*7450*/  STL [R6], R17 ;  /* 0x0000001106007387 */ /* 0x0003e20000100800 */
[----:B------:R-:W-:Y:S05]  /*7460*/  RET.REL.NODEC R8 `(_ZN7cutlass13device_kernelIN5flash19enable_sm80_to_sm89INS1_16FlashAttnBwdSm80INS1_25CollectiveMainloopBwdSm80ILi2ELi2EN4cute5tupleIJNS5_1CILi64EEENS7_ILi128EEES8_EEENS_10bfloat16_tEfNS_4arch4Sm80ELb1ELb0ELb1ELb1ELb1ELb0ELb0ELb0ELi2ELi2ELi4ELi2ELb1EEENS1_24CollectiveEpilogueBwdGQAISA_fSD_Li256ELb1ELb1EEENS1_25SingleTileBwdLPTSchedulerILb1ELi128ELb1EEEEEEEEEvNT_6ParamsE) ;  /* 0xffff8b9008007950 */ /* 0x000fea0003c3ffff */
        .type           $_ZN7cutlass13device_kernelIN5flash19enable_sm80_to_sm89INS1_16FlashAttnBwdSm80INS1_25CollectiveMainloopBwdSm80ILi2ELi2EN4cute5tupleIJNS5_1CILi64EEENS7_ILi128EEES8_EEENS_10bfloat16_tEfNS_4arch4Sm80ELb1ELb0ELb1ELb1ELb1ELb0ELb0ELb0ELi2ELi2ELi4ELi2ELb1EEENS1_24CollectiveEpilogueBwdGQAISA_fSD_Li256ELb1ELb1EEENS1_25SingleTileBwdLPTSchedulerILb1ELi128ELb1EEEEEEEEEvNT_6ParamsE$_ZN4cute3eso3ESOILb1ELb0EJNS_10UnderscoreEiEEC2ERKS2_RKi,@function
        .size           $_ZN7cutlass13device_kernelIN5flash19enable_sm80_to_sm89INS1_16FlashAttnBwdSm80INS1_25CollectiveMainloopBwdSm80ILi2ELi2EN4cute5tupleIJNS5_1CILi64EEENS7_ILi128EEES8_EEENS_10bfloat16_tEfNS_4arch4Sm80ELb1ELb0ELb1ELb1ELb1ELb0ELb0ELb0ELi2ELi2ELi4ELi2ELb1EEENS1_24CollectiveEpilogueBwdGQAISA_fSD_Li256ELb1ELb1EEENS1_25SingleTileBwdLPTSchedulerILb1ELi128ELb1EEEEEEEEEvNT_6ParamsE$_ZN4cute3eso3ESOILb1ELb0EJNS_10UnderscoreEiEEC2ERKS2_RKi,($_ZN7cutlass13device_kernelIN5flash19enable_sm80_to_sm89INS1_16FlashAttnBwdSm80INS1_25CollectiveMainloopBwdSm80ILi2ELi2EN4cute5tupleIJNS5_1CILi64EEENS7_ILi128EEES8_EEENS_10bfloat16_tEfNS_4arch4Sm80ELb1ELb0ELb1ELb1ELb1ELb0ELb0ELb0ELi2ELi2ELi4ELi2ELb1EEENS1_24CollectiveEpilogueBwdGQAISA_fSD_Li256ELb1ELb1EEENS1_25SingleTileBwdLPTSchedulerILb1ELi128ELb1EEEEEEEEEvNT_6ParamsE$_ZN4cute3eso3ESOILb1ELb0EJNS_10UnderscoreEiiEEC2ERKS2_RKiS7_ - $_ZN7cutlass13device_kernelIN5flash19enable_sm80_to_sm89INS1_16FlashAttnBwdSm80INS1_25CollectiveMainloopBwdSm80ILi2ELi2EN4cute5tupleIJNS5_1CILi64EEENS7_ILi128EEES8_EEENS_10bfloat16_tEfNS_4arch4Sm80ELb1ELb0ELb1ELb1ELb1ELb0ELb0ELb0ELi2ELi2ELi4ELi2ELb1EEENS1_24CollectiveEpilogueBwdGQAISA_fSD_Li256ELb1ELb1EEENS1_25SingleTileBwdLPTSchedulerILb1ELi128ELb1EEEEEEEEEvNT_6ParamsE$_ZN4cute3eso3ESOILb1ELb0EJNS_10UnderscoreEiEEC2ERKS2_RKi)
$_ZN7cutlass13device_kernelIN5flash19enable_sm80_to_sm89INS1_16FlashAttnBwdSm80INS1_25CollectiveMainloopBwdSm80ILi2ELi2EN4cute5tupleIJNS5_1CILi64EEENS7_ILi128EEES8_EEENS_10bfloat16_tEfNS_4arch4Sm80ELb1ELb0ELb1ELb1ELb1ELb0ELb0ELb0ELi2ELi2ELi4ELi2ELb1EEENS1_24CollectiveEpilogueBwdGQAISA_fSD_Li256ELb1ELb1EEENS1_25SingleTileBwdLPTSchedulerILb1ELi128ELb1EEEEEEEEEvNT_6ParamsE$_ZN4cute3eso3ESOILb1ELb0EJNS_10UnderscoreEiEEC2ERKS2_RKi:
[----:B------:R-:W-:Y:S02]  /*7470*/  IADD3 R6, R13, -c[0x0][0x20], RZ ;  /* 0x800008000d067a10 */ /* 0x000fe40007ffe0ff */
[----:B------:R-:W-:-:S03]  /*7480*/  MOV R17, 0x0 ;  /* 0x0000000000117802 */ /* 0x000fc60000000f00 */
[----:B------:R1:W-:Y:S01]  /*7490*/  STL [R6], R7 ;  /* 0x0000000706007387 */ /* 0x0003e20000100800 */
[----:B------:R-:W-:Y:S05]  /*74a0*/  RET.REL.NODEC R16 `(_ZN7cutlass13device_kernelIN5flash19enable_sm80_to_sm89INS1_16FlashAttnBwdSm80INS1_25CollectiveMainloopBwdSm80ILi2ELi2EN4cute5tupleIJNS5_1CILi64EEENS7_ILi128EEES8_EEENS_10bfloat16_tEfNS_4arch4Sm80ELb1ELb0ELb1ELb1ELb1ELb0ELb0ELb0ELi2ELi2ELi4ELi2ELb1EEENS1_24CollectiveEpilogueBwdGQAISA_fSD_Li256ELb1ELb1EEENS1_25SingleTileBwdLPTSchedulerILb1ELi128ELb1EEEEEEEEEvNT_6ParamsE) ;  /* 0xffff8b5010007950 */ /* 0x000fea0003c3ffff */
        .type           $_ZN7cutlass13device_kernelIN5flash19enable_sm80_to_sm89INS1_16FlashAttnBwdSm80INS1_25CollectiveMainloopBwdSm80ILi2ELi2EN4cute5tupleIJNS5_1CILi64EEENS7_ILi128EEES8_EEENS_10bfloat16_tEfNS_4arch4Sm80ELb1ELb0ELb1ELb1ELb1ELb0ELb0ELb0ELi2ELi2ELi4ELi2ELb1EEENS1_24CollectiveEpilogueBwdGQAISA_fSD_Li256ELb1ELb1EEENS1_25SingleTileBwdLPTSchedulerILb1ELi128ELb1EEEEEEEEEvNT_6ParamsE$_ZN4cute3eso3ESOILb1ELb0EJNS_10UnderscoreEiiEEC2ERKS2_RKiS7_,@function
        .size           $_ZN7cutlass13device_kernelIN5flash19enable_sm80_to_sm89INS1_16FlashAttnBwdSm80INS1_25CollectiveMainloopBwdSm80ILi2ELi2EN4cute5tupleIJNS5_1CILi64EEENS7_ILi128EEES8_EEENS_10bfloat16_tEfNS_4arch4Sm80ELb1ELb0ELb1ELb1ELb1ELb0ELb0ELb0ELi2ELi2ELi4ELi2ELb1EEENS1_24CollectiveEpilogueBwdGQAISA_fSD_Li256ELb1ELb1EEENS1_25SingleTileBwdLPTSchedulerILb1ELi128ELb1EEEEEEEEEvNT_6ParamsE$_ZN4cute3eso3ESOILb1ELb0EJNS_10UnderscoreEiiEEC2ERKS2_RKiS7_,($_ZN7cutlass13device_kernelIN5flash19enable_sm80_to_sm89INS1_16FlashAttnBwdSm80INS1_25CollectiveMainloopBwdSm80ILi2ELi2EN4cute5tupleIJNS5_1CILi64EEENS7_ILi128EEES8_EEENS_10bfloat16_tEfNS_4arch4Sm80ELb1ELb0ELb1ELb1ELb1ELb0ELb0ELb0ELi2ELi2ELi4ELi2ELb1EEENS1_24CollectiveEpilogueBwdGQAISA_fSD_Li256ELb1ELb1EEENS1_25SingleTileBwdLPTSchedulerILb1ELi128ELb1EEEEEEEEEvNT_6ParamsE$_ZN4cute3eso3ESOILb1ELb0EJNS_1CILi0EEES3_S3_iEEC2ERKS3_S6_S6_RKi - $_ZN7cutlass13device_kernelIN5flash19enable_sm80_to_sm89INS1_16FlashAttnBwdSm80INS1_25CollectiveMainloopBwdSm80ILi2ELi2EN4cute5tupleIJNS5_1CILi64EEENS7_ILi128EEES8_EEENS_10bfloat16_tEfNS_4arch4Sm80ELb1ELb0ELb1ELb1ELb1ELb0ELb0ELb0ELi2ELi2ELi4ELi2ELb1EEENS1_24CollectiveEpilogueBwdGQAISA_fSD_Li256ELb1ELb1EEENS1_25SingleTileBwdLPTSchedulerILb1ELi128ELb1EEEEEEEEEvNT_6ParamsE$_ZN4cute3eso3ESOILb1ELb0EJNS_10UnderscoreEiiEEC2ERKS2_RKiS7_)
$_ZN7cutlass13device_kernelIN5flash19enable_sm80_to_sm89INS1_16FlashAttnBwdSm80INS1_25CollectiveMainloopBwdSm80ILi2ELi2EN4cute5tupleIJNS5_1CILi64EEENS7_ILi128EEES8_EEENS_10bfloat16_tEfNS_4arch4Sm80ELb1ELb0ELb1ELb1ELb1ELb0ELb0ELb0ELi2ELi2ELi4ELi2ELb1EEENS1_24CollectiveEpilogueBwdGQAISA_fSD_Li256ELb1ELb1EEENS1_25SingleTileBwdLPTSchedulerILb1ELi128ELb1EEEEEEEEEvNT_6ParamsE$_ZN4cute3eso3ESOILb1ELb0EJNS_10UnderscoreEiiEEC2ERKS2_RKiS7_:
[----:B------:R-:W-:Y:S02]  /*74b0*/  IADD3 R7, R4, -c[0x0][0x20], RZ ;  /* 0x8000080004077a10 */ /* 0x000fe40007ffe0ff */
[----:B------:R-:W-:-:S03]  /*74c0*/  IADD3 R6, R19, -c[0x0][0x20], RZ ;  /* 0x8000080013067a10 */ /* 0x000fc60007ffe0ff */
[----:B------:R1:W-:Y:S04]  /*74d0*/  STL [R7], R16 ;  /* 0x0000001007007387 */ /* 0x0003e80000100800 */
[----:B------:R-:W2:Y:S01]  /*74e0*/  LDL R6, [R6] ;  /* 0x0000000006067983 */ /* 0x000ea20000100800 */
[----:B------:R-:W-:-:S03]  /*74f0*/  IMAD.MOV.U32 R9, RZ, RZ, 0x0 ;  /* 0x00000000ff097424 */ /* 0x000fc600078e00ff */
[----:B--2---:R1:W-:Y:S01]  /*7500*/  STL [R7+0x4], R6 ;  /* 0x0000040607007387 */ /* 0x0043e20000100800 */
[----:B------:R-:W-:Y:S05]  /*7510*/  RET.REL.NODEC R8 `(_ZN7cutlass13device_kernelIN5flash19enable_sm80_to_sm89INS1_16FlashAttnBwdSm80INS1_25CollectiveMainloopBwdSm80ILi2ELi2EN4cute5tupleIJNS5_1CILi64EEENS7_ILi128EEES8_EEENS_10bfloat16_tEfNS_4arch4Sm80ELb1ELb0ELb1ELb1ELb1ELb0ELb0ELb0ELi2ELi2ELi4ELi2ELb1EEENS1_24CollectiveEpilogueBwdGQAISA_fSD_Li256ELb1ELb1EEENS1_25SingleTileBwdLPTSchedulerILb1ELi128ELb1EEEEEEEEEvNT_6ParamsE) ;  /* 0xffff8ae008007950 */ /* 0x000fea0003c3ffff */
        .type           $_ZN7cutlass13device_kernelIN5flash19enable_sm80_to_sm89INS1_16FlashAttnBwdSm80INS1_25CollectiveMainloopBwdSm80ILi2ELi2EN4cute5tupleIJNS5_1CILi64EEENS7_ILi128EEES8_EEENS_10bfloat16_tEfNS_4arch4Sm80ELb1ELb0ELb1ELb1ELb1ELb0ELb0ELb0ELi2ELi2ELi4ELi2ELb1EEENS1_24CollectiveEpilogueBwdGQAISA_fSD_Li256ELb1ELb1EEENS1_25SingleTileBwdLPTSchedulerILb1ELi128ELb1EEEEEEEEEvNT_6ParamsE$_ZN4cute3eso3ESOILb1ELb0EJNS_1CILi0EEES3_S3_iEEC2ERKS3_S6_S6_RKi,@function
        .size           $_ZN7cutlass13device_kernelIN5flash19enable_sm80_to_sm89INS1_16FlashAttnBwdSm80INS1_25CollectiveMainloopBwdSm80ILi2ELi2EN4cute5tupleIJNS5_1CILi64EEENS7_ILi128EEES8_EEENS_10bfloat16_tEfNS_4arch4Sm80ELb1ELb0ELb1ELb1ELb1ELb0ELb0ELb0ELi2ELi2ELi4ELi2ELb1EEENS1_24CollectiveEpilogueBwdGQAISA_fSD_Li256ELb1ELb1EEENS1_25SingleTileBwdLPTSchedulerILb1ELi128ELb1EEEEEEEEEvNT_6ParamsE$_ZN4cute3eso3ESOILb1ELb0EJNS_1CILi0EEES3_S3_iEEC2ERKS3_S6_S6_RKi,($_ZN7cutlass13device_kernelIN5flash19enable_sm80_to_sm89INS1_16FlashAttnBwdSm80INS1_25CollectiveMainloopBwdSm80ILi2ELi2EN4cute5tupleIJNS5_1CILi64EEENS7_ILi128EEES8_EEENS_10bfloat16_tEfNS_4arch4Sm80ELb1ELb0ELb1ELb1ELb1ELb0ELb0ELb0ELi2ELi2ELi4ELi2ELb1EEENS1_24CollectiveEpilogueBwdGQAISA_fSD_Li256ELb1ELb1EEENS1_25SingleTileBwdLPTSchedulerILb1ELi128ELb1EEEEEEEEEvNT_6ParamsE$_ZN4cute3eso3ESOILb1ELb0EJNS_1CILi0EEES3_iEEC2ERKS3_S6_RKi - $_ZN7cutlass13device_kernelIN5flash19enable_sm80_to_sm89INS1_16FlashAttnBwdSm80INS1_25CollectiveMainloopBwdSm80ILi2ELi2EN4cute5tupleIJNS5_1CILi64EEENS7_ILi128EEES8_EEENS_10bfloat16_tEfNS_4arch4Sm80ELb1ELb0ELb1ELb1ELb1ELb0ELb0ELb0ELi2ELi2ELi4ELi2ELb1EEENS1_24CollectiveEpilogueBwdGQAISA_fSD_Li256ELb1ELb1EEENS1_25SingleTileBwdLPTSchedulerILb1ELi128ELb1EEEEEEEEEvNT_6ParamsE$_ZN4cute3eso3ESOILb1ELb0EJNS_1CILi0EEES3_S3_iEEC2ERKS3_S6_S6_RKi)
$_ZN7cutlass13device_kernelIN5flash19enable_sm80_to_sm89INS1_16FlashAttnBwdSm80INS1_25CollectiveMainloopBwdSm80ILi2ELi2EN4cute5tupleIJNS5_1CILi64EEENS7_ILi128EEES8_EEENS_10bfloat16_tEfNS_4arch4Sm80ELb1ELb0ELb1ELb1ELb1ELb0ELb0ELb0ELi2ELi2ELi4ELi2ELb1EEENS1_24CollectiveEpilogueBwdGQAISA_fSD_Li256ELb1ELb1EEENS1_25SingleTileBwdLPTSchedulerILb1ELi128ELb1EEEEEEEEEvNT_6ParamsE$_ZN4cute3eso3ESOILb1ELb0EJNS_1CILi0EEES3_S3_iEEC2ERKS3_S6_S6_RKi:
[----:B------:R-:W-:Y:S01]  /*7520*/  IADD3 R6, R27, -c[0x0][0x20], RZ ;  /* 0x800008001b067a10 */ /* 0x000fe20007ffe0ff */
[----:B------:R-:W-:Y:S01]  /*7530*/  IMAD.MOV.U32 R78, RZ, RZ, R10 ;  /* 0x000000ffff4e7224 */ /* 0x000fe200078e000a */
[----:B------:R-:W-:-:S03]  /*7540*/  MOV R79, 0x0 ;  /* 0x00000000004f7802 */ /* 0x000fc60000000f00 */
[----:B------:R1:W-:Y:S01]  /*7550*/  STL [R6], R7 ;  /* 0x0000000706007387 */ /* 0x0003e20000100800 */
[----:B------:R-:W-:Y:S05]  /*7560*/  RET.REL.NODEC R78 `(_ZN7cutlass13device_kernelIN5flash19enable_sm80_to_sm89INS1_16FlashAttnBwdSm80INS1_25CollectiveMainloopBwdSm80ILi2ELi2EN4cute5tupleIJNS5_1CILi64EEENS7_ILi128EEES8_EEENS_10bfloat16_tEfNS_4arch4Sm80ELb1ELb0ELb1ELb1ELb1ELb0ELb0ELb0ELi2ELi2ELi4ELi2ELb1EEENS1_24CollectiveEpilogueBwdGQAISA_fSD_Li256ELb1ELb1EEENS1_25SingleTileBwdLPTSchedulerILb1ELi128ELb1EEEEEEEEEvNT_6ParamsE) ;  /* 0xffff8a904e007950 */ /* 0x000fea0003c3ffff */
        .type           $_ZN7cutlass13device_kernelIN5flash19enable_sm80_to_sm89INS1_16FlashAttnBwdSm80INS1_25CollectiveMainloopBwdSm80ILi2ELi2EN4cute5tupleIJNS5_1CILi64EEENS7_ILi128EEES8_EEENS_10bfloat16_tEfNS_4arch4Sm80ELb1ELb0ELb1ELb1ELb1ELb0ELb0ELb0ELi2ELi2ELi4ELi2ELb1EEENS1_24CollectiveEpilogueBwdGQAISA_fSD_Li256ELb1ELb1EEENS1_25SingleTileBwdLPTSchedulerILb1ELi128ELb1EEEEEEEEEvNT_6ParamsE$_ZN4cute3eso3ESOILb1ELb0EJNS_1CILi0EEES3_iEEC2ERKS3_S6_RKi,@function
        .size           $_ZN7cutlass13device_kernelIN5flash19enable_sm80_to_sm89INS1_16FlashAttnBwdSm80INS1_25CollectiveMainloopBwdSm80ILi2ELi2EN4cute5tupleIJNS5_1CILi64EEENS7_ILi128EEES8_EEENS_10bfloat16_tEfNS_4arch4Sm80ELb1ELb0ELb1ELb1ELb1ELb0ELb0ELb0ELi2ELi2ELi4ELi2ELb1EEENS1_24CollectiveEpilogueBwdGQAISA_fSD_Li256ELb1ELb1EEENS1_25SingleTileBwdLPTSchedulerILb1ELi128ELb1EEEEEEEEEvNT_6ParamsE$_ZN4cute3eso3ESOILb1ELb0EJNS_1CILi0EEES3_iEEC2ERKS3_S6_RKi,($_ZN7cutlass13device_kernelIN5flash19enable_sm80_to_sm89INS1_16FlashAttnBwdSm80INS1_25CollectiveMainloopBwdSm80ILi2ELi2EN4cute5tupleIJNS5_1CILi64EEENS7_ILi128EEES8_EEENS_10bfloat16_tEfNS_4arch4Sm80ELb1ELb0ELb1ELb1ELb1ELb0ELb0ELb0ELi2ELi2ELi4ELi2ELb1EEENS1_24CollectiveEpilogueBwdGQAISA_fSD_Li256ELb1ELb1EEENS1_25SingleTileBwdLPTSchedulerILb1ELi128ELb1EEEEEEEEEvNT_6ParamsE$_ZN4cute3eso3ESOILb1ELb0EJNS_1CILi0EEES3_iS3_EEC2ERKS3_S6_RKiS6_ - $_ZN7cutlass13device_kernelIN5flash19enable_sm80_to_sm89INS1_16FlashAttnBwdSm80INS1_25CollectiveMainloopBwdSm80ILi2ELi2EN4cute5tupleIJNS5_1CILi64EEENS7_ILi128EEES8_EEENS_10bfloat16_tEfNS_4arch4Sm80ELb1ELb0ELb1ELb1ELb1ELb0ELb0ELb0ELi2ELi2ELi4ELi2ELb1EEENS1_24CollectiveEpilogueBwdGQAISA_fSD_Li256ELb1ELb1EEENS1_25SingleTileBwdLPTSchedulerILb1ELi128ELb1EEEEEEEEEvNT_6ParamsE$_ZN4cute3eso3ESOILb1ELb0EJNS_1CILi0EEES3_iEEC2ERKS3_S6_RKi)
$_ZN7cutlass13device_kernelIN5flash19enable_sm80_to_sm89INS1_16FlashAttnBwdSm80INS1_25CollectiveMainloopBwdSm80ILi2ELi2EN4cute5tupleIJNS5_1CILi64EEENS7_ILi128EEES8_EEENS_10bfloat16_tEfNS_4arch4Sm80ELb1ELb0ELb1ELb1ELb1ELb0ELb0ELb0ELi2ELi2ELi4ELi2ELb1EEENS1_24CollectiveEpilogueBwdGQAISA_fSD_Li256ELb1ELb1EEENS1_25SingleTileBwdLPTSchedulerILb1ELi128ELb1EEEEEEEEEvNT_6ParamsE$_ZN4cute3eso3ESOILb1ELb0EJNS_1CILi0EEES3_iEEC2ERKS3_S6_RKi:
[----:B------:R-:W-:Y:S02]  /*7570*/  IADD3 R6, R27, -c[0x0][0x20], RZ ;  /* 0x800008001b067a10 */ /* 0x000fe40007ffe0ff */
[----:B------:R-:W-:-:S03]  /*7580*/  MOV R17, 0x0 ;  /* 0x0000000000117802 */ /* 0x000fc60000000f00 */
[----:B------:R1:W-:Y:S01]  /*7590*/  STL [R6], R7 ;  /* 0x0000000706007387 */ /* 0x0003e20000100800 */
[----:B------:R-:W-:Y:S05]  /*75a0*/  RET.REL.NODEC R16 `(_ZN7cutlass13device_kernelIN5flash19enable_sm80_to_sm89INS1_16FlashAttnBwdSm80INS1_25CollectiveMainloopBwdSm80ILi2ELi2EN4cute5tupleIJNS5_1CILi64EEENS7_ILi128EEES8_EEENS_10bfloat16_tEfNS_4arch4Sm80ELb1ELb0ELb1ELb1ELb1ELb0ELb0ELb0ELi2ELi2ELi4ELi2ELb1EEENS1_24CollectiveEpilogueBwdGQAISA_fSD_Li256ELb1ELb1EEENS1_25SingleTileBwdLPTSchedulerILb1ELi128ELb1EEEEEEEEEvNT_6ParamsE) ;  /* 0xffff8a5010007950 */ /* 0x000fea0003c3ffff */
        .type           $_ZN7cutlass13device_kernelIN5flash19enable_sm80_to_sm89INS1_16FlashAttnBwdSm80INS1_25CollectiveMainloopBwdSm80ILi2ELi2EN4cute5tupleIJNS5_1CILi64EEENS7_ILi128EEES8_EEENS_10bfloat16_tEfNS_4arch4Sm80ELb1ELb0ELb1ELb1ELb1ELb0ELb0ELb0ELi2ELi2ELi4ELi2ELb1EEENS1_24CollectiveEpilogueBwdGQAISA_fSD_Li256ELb1ELb1EEENS1_25SingleTileBwdLPTSchedulerILb1ELi128ELb1EEEEEEEEEvNT_6ParamsE$_ZN4cute3eso3ESOILb1ELb0EJNS_1CILi0EEES3_iS3_EEC2ERKS3_S6_RKiS6_,@function
        .size           $_ZN7cutlass13device_kernelIN5flash19enable_sm80_to_sm89INS1_16FlashAttnBwdSm80INS1_25CollectiveMainloopBwdSm80ILi2ELi2EN4cute5tupleIJNS5_1CILi64EEENS7_ILi128EEES8_EEENS_10bfloat16_tEfNS_4arch4Sm80ELb1ELb0ELb1ELb1ELb1ELb0ELb0ELb0ELi2ELi2ELi4ELi2ELb1EEENS1_24CollectiveEpilogueBwdGQAISA_fSD_Li256ELb1ELb1EEENS1_25SingleTileBwdLPTSchedulerILb1ELi128ELb1EEEEEEEEEvNT_6ParamsE$_ZN4cute3eso3ESOILb1ELb0EJNS_1CILi0EEES3_iS3_EEC2ERKS3_S6_RKiS6_,($_ZN7cutlass13device_kernelIN5flash19enable_sm80_to_sm89INS1_16FlashAttnBwdSm80INS1_25CollectiveMainloopBwdSm80ILi2ELi2EN4cute5tupleIJNS5_1CILi64EEENS7_ILi128EEES8_EEENS_10bfloat16_tEfNS_4arch4Sm80ELb1ELb0ELb1ELb1ELb1ELb0ELb0ELb0ELi2ELi2ELi4ELi2ELb1EEENS1_24CollectiveEpilogueBwdGQAISA_fSD_Li256ELb1ELb1EEENS1_25SingleTileBwdLPTSchedulerILb1ELi128ELb1EEEEEEEEEvNT_6ParamsE$_ZN4cute3eso3ESOILb1ELb0EJNS_1CILi0EEES3_iiEEC2ERKS3_S6_RKiS8_ - $_ZN7cutlass13device_kernelIN5flash19enable_sm80_to_sm89INS1_16FlashAttnBwdSm80INS1_25CollectiveMainloopBwdSm80ILi2ELi2EN4cute5tupleIJNS5_1CILi64EEENS7_ILi128EEES8_EEENS_10bfloat16_tEfNS_4arch4Sm80ELb1ELb0ELb1ELb1ELb1ELb0ELb0ELb0ELi2ELi2ELi4ELi2ELb1EEENS1_24CollectiveEpilogueBwdGQAISA_fSD_Li256ELb1ELb1EEENS1_25SingleTileBwdLPTSchedulerILb1ELi128ELb1EEEEEEEEEvNT_6ParamsE$_ZN4cute3eso3ESOILb1ELb0EJNS_1CILi0EEES3_iS3_EEC2ERKS3_S6_RKiS6_)
$_ZN7cutlass13device_kernelIN5flash19enable_sm80_to_sm89INS1_16FlashAttnBwdSm80INS1_25CollectiveMainloopBwdSm80ILi2ELi2EN4cute5tupleIJNS5_1CILi64EEENS7_ILi128EEES8_EEENS_10bfloat16_tEfNS_4arch4Sm80ELb1ELb0ELb1ELb1ELb1ELb0ELb0ELb0ELi2ELi2ELi4ELi2ELb1EEENS1_24CollectiveEpilogueBwdGQAISA_fSD_Li256ELb1ELb1EEENS1_25SingleTileBwdLPTSchedulerILb1ELi128ELb1EEEEEEEEEvNT_6ParamsE$_ZN4cute3eso3ESOILb1ELb0EJNS_1CILi0EEES3_iS3_EEC2ERKS3_S6_RKiS6_:
[----:B------:R-:W-:Y:S01]  /*75b0*/  IADD3 R6, R27, -c[0x0][0x20], RZ ;  /* 0x800008001b067a10 */ /* 0x000fe20007ffe0ff */
[----:B------:R-:W-:Y:S01]  /*75c0*/  IMAD.MOV.U32 R78, RZ, RZ, R10 ;  /* 0x000000ffff4e7224 */ /* 0x000fe200078e000a */
[----:B------:R-:W-:-:S03]  /*75d0*/  MOV R79, 0x0 ;  /* 0x00000000004f7802 */ /* 0x000fc60000000f00 */
[----:B------:R1:W-:Y:S01]  /*75e0*/  STL [R6], R13 ;  /* 0x0000000d06007387 */ /* 0x0003e20000100800 */
[----:B------:R-:W-:Y:S05]  /*75f0*/  RET.REL.NODEC R78 `(_ZN7cutlass13device_kernelIN5flash19enable_sm80_to_sm89INS1_16FlashAttnBwdSm80INS1_25CollectiveMainloopBwdSm80ILi2ELi2EN4cute5tupleIJNS5_1CILi64EEENS7_ILi128EEES8_EEENS_10bfloat16_tEfNS_4arch4Sm80ELb1ELb0ELb1ELb1ELb1ELb0ELb0ELb0ELi2ELi2ELi4ELi2ELb1EEENS1_24CollectiveEpilogueBwdGQAISA_fSD_Li256ELb1ELb1EEENS1_25SingleTileBwdLPTSchedulerILb1ELi128ELb1EEEEEEEEEvNT_6ParamsE) ;  /* 0xffff8a004e007950 */ /* 0x000fea0003c3ffff */
        .type           $_ZN7cutlass13device_kernelIN5flash19enable_sm80_to_sm89INS1_16FlashAttnBwdSm80INS1_25CollectiveMainloopBwdSm80ILi2ELi2EN4cute5tupleIJNS5_1CILi64EEENS7_ILi128EEES8_EEENS_10bfloat16_tEfNS_4arch4Sm80ELb1ELb0ELb1ELb1ELb1ELb0ELb0ELb0ELi2ELi2ELi4ELi2ELb1EEENS1_24CollectiveEpilogueBwdGQAISA_fSD_Li256ELb1ELb1EEENS1_25SingleTileBwdLPTSchedulerILb1ELi128ELb1EEEEEEEEEvNT_6ParamsE$_ZN4cute3eso3ESOILb1ELb0EJNS_1CILi0EEES3_iiEEC2ERKS3_S6_RKiS8_,@function
        .size           $_ZN7cutlass13device_kernelIN5flash19enable_sm80_to_sm89INS1_16FlashAttnBwdSm80INS1_25CollectiveMainloopBwdSm80ILi2ELi2EN4cute5tupleIJNS5_1CILi64EEENS7_ILi128EEES8_EEENS_10bfloat16_tEfNS_4arch4Sm80ELb1ELb0ELb1ELb1ELb1ELb0ELb0ELb0ELi2ELi2ELi4ELi2ELb1EEENS1_24CollectiveEpilogueBwdGQAISA_fSD_Li256ELb1ELb1EEENS1_25SingleTileBwdLPTSchedulerILb1ELi128ELb1EEEEEEEEEvNT_6ParamsE$_ZN4cute3eso3ESOILb1ELb0EJNS_1CILi0EEES3_iiEEC2ERKS3_S6_RKiS8_,($_ZN7cutlass13device_kernelIN5flash19enable_sm80_to_sm89INS1_16FlashAttnBwdSm80INS1_25CollectiveMainloopBwdSm80ILi2ELi2EN4cute5tupleIJNS5_1CILi64EEENS7_ILi128EEES8_EEENS_10bfloat16_tEfNS_4arch4Sm80ELb1ELb0ELb1ELb1ELb1ELb0ELb0ELb0ELi2ELi2ELi4ELi2ELb1EEENS1_24CollectiveEpilogueBwdGQAISA_fSD_Li256ELb1ELb1EEENS1_25SingleTileBwdLPTSchedulerILb1ELi128ELb1EEEEEEEEEvNT_6ParamsE$_ZN4cute3eso3ESOILb1ELb0EJNS_1CILi0EEEiEEC2ERKS3_RKi - $_ZN7cutlass13device_kernelIN5flash19enable_sm80_to_sm89INS1_16FlashAttnBwdSm80INS1_25CollectiveMainloopBwdSm80ILi2ELi2EN4cute5tupleIJNS5_1CILi64EEENS7_ILi128EEES8_EEENS_10bfloat16_tEfNS_4arch4Sm80ELb1ELb0ELb1ELb1ELb1ELb0ELb0ELb0ELi2ELi2ELi4ELi2ELb1EEENS1_24CollectiveEpilogueBwdGQAISA_fSD_Li256ELb1ELb1EEENS1_25SingleTileBwdLPTSchedulerILb1ELi128ELb1EEEEEEEEEvNT_6ParamsE$_ZN4cute3eso3ESOILb1ELb0EJNS_1CILi0EEES3_iiEEC2ERKS3_S6_RKiS8_)
$_ZN7cutlass13device_kernelIN5flash19enable_sm80_to_sm89INS1_16FlashAttnBwdSm80INS1_25CollectiveMainloopBwdSm80ILi2ELi2EN4cute5tupleIJNS5_1CILi64EEENS7_ILi128EEES8_EEENS_10bfloat16_tEfNS_4arch4Sm80ELb1ELb0ELb1ELb1ELb1ELb0ELb0ELb0ELi2ELi2ELi4ELi2ELb1EEENS1_24CollectiveEpilogueBwdGQAISA_fSD_Li256ELb1ELb1EEENS1_25SingleTileBwdLPTSchedulerILb1ELi128ELb1EEEEEEEEEvNT_6ParamsE$_ZN4cute3eso3ESOILb1ELb0EJNS_1CILi0EEES3_iiEEC2ERKS3_S6_RKiS8_:
[----:B------:R-:W-:Y:S02]  /*7600*/  IADD3 R10, R10, -c[0x0][0x20], RZ ;  /* 0x800008000a0a7a10 */ /* 0x000fe40007ffe0ff */
[----:B------:R-:W-:-:S03]  /*7610*/  IADD3 R7, R7, -c[0x0][0x20], RZ ;  /* 0x8000080007077a10 */ /* 0x000fc60007ffe0ff */
[----:B------:R1:W-:Y:S04]  /*7620*/  STL [R10], R13 ;  /* 0x0000000d0a007387 */ /* 0x0003e80000100800 */
[----:B------:R-:W2:Y:S01]  /*7630*/  LDL R7, [R7] ;  /* 0x0000000007077983 */ /* 0x000ea20000100800 */
[----:B------:R-:W-:-:S03]  /*7640*/  IMAD.MOV.U32 R17, RZ, RZ, 0x0 ;  /* 0x00000000ff117424 */ /* 0x000fc600078e00ff */
[----:B--2---:R1:W-:Y:S01]  /*7650*/  STL [R10+0x4], R7 ;  /* 0x000004070a007387 */ /* 0x0043e20000100800 */
[----:B------:R-:W-:Y:S05]  /*7660*/  RET.REL.NODEC R16 `(_ZN7cutlass13device_kernelIN5flash19enable_sm80_to_sm89INS1_16FlashAttnBwdSm80INS1_25CollectiveMainloopBwdSm80ILi2ELi2EN4cute5tupleIJNS5_1CILi64EEENS7_ILi128EEES8_EEENS_10bfloat16_tEfNS_4arch4Sm80ELb1ELb0ELb1ELb1ELb1ELb0ELb0ELb0ELi2ELi2ELi4ELi2ELb1EEENS1_24CollectiveEpilogueBwdGQAISA_fSD_Li256ELb1ELb1EEENS1_25SingleTileBwdLPTSchedulerILb1ELi128ELb1EEEEEEEEEvNT_6ParamsE) ;  /* 0xffff899010007950 */ /* 0x000fea0003c3ffff */
        .type           $_ZN7cutlass13device_kernelIN5flash19enable_sm80_to_sm89INS1_16FlashAttnBwdSm80INS1_25CollectiveMainloopBwdSm80ILi2ELi2EN4cute5tupleIJNS5_1CILi64EEENS7_ILi128EEES8_EEENS_10bfloat16_tEfNS_4arch4Sm80ELb1ELb0ELb1ELb1ELb1ELb0ELb0ELb0ELi2ELi2ELi4ELi2ELb1EEENS1_24CollectiveEpilogueBwdGQAISA_fSD_Li256ELb1ELb1EEENS1_25SingleTileBwdLPTSchedulerILb1ELi128ELb1EEEEEEEEEvNT_6ParamsE$_ZN4cute3eso3ESOILb1ELb0EJNS_1CILi0EEEiEEC2ERKS3_RKi,@function
        .size           $_ZN7cutlass13device_kernelIN5flash19enable_sm80_to_sm89INS1_16FlashAttnBwdSm80INS1_25CollectiveMainloopBwdSm80ILi2ELi2EN4cute5tupleIJNS5_1CILi64EEENS7_ILi128EEES8_EEENS_10bfloat16_tEfNS_4arch4Sm80ELb1ELb0ELb1ELb1ELb1ELb0ELb0ELb0ELi2ELi2ELi4ELi2ELb1EEENS1_24CollectiveEpilogueBwdGQAISA_fSD_Li256ELb1ELb1EEENS1_25SingleTileBwdLPTSchedulerILb1ELi128ELb1EEEEEEEEEvNT_6ParamsE$_ZN4cute3eso3ESOILb1ELb0EJNS_1CILi0EEEiEEC2ERKS3_RKi,($_ZN7cutlass13device_kernelIN5flash19enable_sm80_to_sm89INS1_16FlashAttnBwdSm80INS1_25CollectiveMainloopBwdSm80ILi2ELi2EN4cute5tupleIJNS5_1CILi64EEENS7_ILi128EEES8_EEENS_10bfloat16_tEfNS_4arch4Sm80ELb1ELb0ELb1ELb1ELb1ELb0ELb0ELb0ELi2ELi2ELi4ELi2ELb1EEENS1_24CollectiveEpilogueBwdGQAISA_fSD_Li256ELb1ELb1EEENS1_25SingleTileBwdLPTSchedulerILb1ELi128ELb1EEEEEEEEEvNT_6ParamsE$_ZN4cute3eso3ESOILb1ELb0EJNS_1CILi0EEEiS3_EEC2ERKS3_RKiS6_ - $_ZN7cutlass13device_kernelIN5flash19enable_sm80_to_sm89INS1_16FlashAttnBwdSm80INS1_25CollectiveMainloopBwdSm80ILi2ELi2EN4cute5tupleIJNS5_1CILi64EEENS7_ILi128EEES8_EEENS_10bfloat16_tEfNS_4arch4Sm80ELb1ELb0ELb1ELb1ELb1ELb0ELb0ELb0ELi2ELi2ELi4ELi2ELb1EEENS1_24CollectiveEpilogueBwdGQAISA_fSD_Li256ELb1ELb1EEENS1_25SingleTileBwdLPTSchedulerILb1ELi128ELb1EEEEEEEEEvNT_6ParamsE$_ZN4cute3eso3ESOILb1ELb0EJNS_1CILi0EEEiEEC2ERKS3_RKi)
$_ZN7cutlass13device_kernelIN5flash19enable_sm80_to_sm89INS1_16FlashAttnBwdSm80INS1_25CollectiveMainloopBwdSm80ILi2ELi2EN4cute5tupleIJNS5_1CILi64EEENS7_ILi128EEES8_EEENS_10bfloat16_tEfNS_4arch4Sm80ELb1ELb0ELb1ELb1ELb1ELb0ELb0ELb0ELi2ELi2ELi4ELi2ELb1EEENS1_24CollectiveEpilogueBwdGQAISA_fSD_Li256ELb1ELb1EEENS1_25SingleTileBwdLPTSchedulerILb1ELi128ELb1EEEEEEEEEvNT_6ParamsE$_ZN4cute3eso3ESOILb1ELb0EJNS_1CILi0EEEiEEC2ERKS3_RKi:
[----:B------:R-:W-:Y:S02]  /*7670*/  IADD3 R6, R13, -c[0x0][0x20], RZ ;  /* 0x800008000d067a10 */ /* 0x000fe40007ffe0ff */
[----:B------:R-:W-:-:S03]  /*7680*/  MOV R17, 0x0 ;  /* 0x0000000000117802 */ /* 0x000fc60000000f00 */
[----:B------:R1:W-:Y:S01]  /*7690*/  STL [R6], R7 ;  /* 0x0000000706007387 */ /* 0x0003e20000100800 */
[----:B------:R-:W-:Y:S05]  /*76a0*/  RET.REL.NODEC R16 `(_ZN7cutlass13device_kernelIN5flash19enable_sm80_to_sm89INS1_16FlashAttnBwdSm80INS1_25CollectiveMainloopBwdSm80ILi2ELi2EN4cute5tupleIJNS5_1CILi64EEENS7_ILi128EEES8_EEENS_10bfloat16_tEfNS_4arch4Sm80ELb1ELb0ELb1ELb1ELb1ELb0ELb0ELb0ELi2ELi2ELi4ELi2ELb1EEENS1_24CollectiveEpilogueBwdGQAISA_fSD_Li256ELb1ELb1EEENS1_25SingleTileBwdLPTSchedulerILb1ELi128ELb1EEEEEEEEEvNT_6ParamsE) ;  /* 0xffff895010007950 */ /* 0x000fea0003c3ffff */
        .type           $_ZN7cutlass13device_kernelIN5flash19enable_sm80_to_sm89INS1_16FlashAttnBwdSm80INS1_25CollectiveMainloopBwdSm80ILi2ELi2EN4cute5tupleIJNS5_1CILi64EEENS7_ILi128EEES8_EEENS_10bfloat16_tEfNS_4arch4Sm80ELb1ELb0ELb1ELb1ELb1ELb0ELb0ELb0ELi2ELi2ELi4ELi2ELb1EEENS1_24CollectiveEpilogueBwdGQAISA_fSD_Li256ELb1ELb1EEENS1_25SingleTileBwdLPTSchedulerILb1ELi128ELb1EEEEEEEEEvNT_6ParamsE$_ZN4cute3eso3ESOILb1ELb0EJNS_1CILi0EEEiS3_EEC2ERKS3_RKiS6_,@function
        .size           $_ZN7cutlass13device_kernelIN5flash19enable_sm80_to_sm89INS1_16FlashAttnBwdSm80INS1_25CollectiveMainloopBwdSm80ILi2ELi2EN4cute5tupleIJNS5_1CILi64EEENS7_ILi128EEES8_EEENS_10bfloat16_tEfNS_4arch4Sm80ELb1ELb0ELb1ELb1ELb1ELb0ELb0ELb0ELi2ELi2ELi4ELi2ELb1EEENS1_24CollectiveEpilogueBwdGQAISA_fSD_Li256ELb1ELb1EEENS1_25SingleTileBwdLPTSchedulerILb1ELi128ELb1EEEEEEEEEvNT_6ParamsE$_ZN4cute3eso3ESOILb1ELb0EJNS_1CILi0EEEiS3_EEC2ERKS3_RKiS6_,($_ZN7cutlass13device_kernelIN5flash19enable_sm80_to_sm89INS1_16FlashAttnBwdSm80INS1_25CollectiveMainloopBwdSm80ILi2ELi2EN4cute5tupleIJNS5_1CILi64EEENS7_ILi128EEES8_EEENS_10bfloat16_tEfNS_4arch4Sm80ELb1ELb0ELb1ELb1ELb1ELb0ELb0ELb0ELi2ELi2ELi4ELi2ELb1EEENS1_24CollectiveEpilogueBwdGQAISA_fSD_Li256ELb1ELb1EEENS1_25SingleTileBwdLPTSchedulerILb1ELi128ELb1EEEEEEEEEvNT_6ParamsE$_ZN4cute3eso3ESOILb1ELb0EJNS_1CILi0EEEiS3_S3_EEC2ERKS3_RKiS6_S6_ - $_ZN7cutlass13device_kernelIN5flash19enable_sm80_to_sm89INS1_16FlashAttnBwdSm80INS1_25CollectiveMainloopBwdSm80ILi2ELi2EN4cute5tupleIJNS5_1CILi64EEENS7_ILi128EEES8_EEENS_10bfloat16_tEfNS_4arch4Sm80ELb1ELb0ELb1ELb1ELb1ELb0ELb0ELb0ELi2ELi2ELi4ELi2ELb1EEENS1_24CollectiveEpilogueBwdGQAISA_fSD_Li256ELb1ELb1EEENS1_25SingleTileBwdLPTSchedulerILb1ELi128ELb1EEEEEEEEEvNT_6ParamsE$_ZN4cute3eso3ESOILb1ELb0EJNS_1CILi0EEEiS3_EEC2ERKS3_RKiS6_)
$_ZN7cutlass13device_kernelIN5flash19enable_sm80_to_sm89INS1_16FlashAttnBwdSm80INS1_25CollectiveMainloopBwdSm80ILi2ELi2EN4cute5tupleIJNS5_1CILi64EEENS7_ILi128EEES8_EEENS_10bfloat16_tEfNS_4arch4Sm80ELb1ELb0ELb1ELb1ELb1ELb0ELb0ELb0ELi2ELi2ELi4ELi2ELb1EEENS1_24CollectiveEpilogueBwdGQAISA_fSD_Li256ELb1ELb1EEENS1_25SingleTileBwdLPTSchedulerILb1ELi128ELb1EEEEEEEEEvNT_6ParamsE$_ZN4cute3eso3ESOILb1ELb0EJNS_1CILi0EEEiS3_EEC2ERKS3_RKiS6_:
[----:B------:R-:W-:Y:S02]  /*76b0*/  IADD3 R6, R4, -c[0x0][0x20], RZ ;  /* 0x8000080004067a10 */ /* 0x000fe40007ffe0ff */
[----:B------:R-:W-:-:S03]  /*76c0*/  MOV R9, 0x0 ;  /* 0x0000000000097802 */ /* 0x000fc60000000f00 */
[----:B------:R1:W-:Y:S01]  /*76d0*/  STL [R6], R7 ;  /* 0x0000000706007387 */ /* 0x0003e20000100800 */
[----:B------:R-:W-:Y:S05]  /*76e0*/  RET.REL.NODEC R8 `(_ZN7cutlass13device_kernelIN5flash19enable_sm80_to_sm89INS1_16FlashAttnBwdSm80INS1_25CollectiveMainloopBwdSm80ILi2ELi2EN4cute5tupleIJNS5_1CILi64EEENS7_ILi128EEES8_EEENS_10bfloat16_tEfNS_4arch4Sm80ELb1ELb0ELb1ELb1ELb1ELb0ELb0ELb0ELi2ELi2ELi4ELi2ELb1EEENS1_24CollectiveEpilogueBwdGQAISA_fSD_Li256ELb1ELb1EEENS1_25SingleTileBwdLPTSchedulerILb1ELi128ELb1EEEEEEEEEvNT_6ParamsE) ;  /* 0xffff891008007950 */ /* 0x000fea0003c3ffff */
        .type           $_ZN7cutlass13device_kernelIN5flash19enable_sm80_to_sm89INS1_16FlashAttnBwdSm80INS1_25CollectiveMainloopBwdSm80ILi2ELi2EN4cute5tupleIJNS5_1CILi64EEENS7_ILi128EEES8_EEENS_10bfloat16_tEfNS_4arch4Sm80ELb1ELb0ELb1ELb1ELb1ELb0ELb0ELb0ELi2ELi2ELi4ELi2ELb1EEENS1_24CollectiveEpilogueBwdGQAISA_fSD_Li256ELb1ELb1EEENS1_25SingleTileBwdLPTSchedulerILb1ELi128ELb1EEEEEEEEEvNT_6ParamsE$_ZN4cute3eso3ESOILb1ELb0EJNS_1CILi0EEEiS3_S3_EEC2ERKS3_RKiS6_S6_,@function
        .size           $_ZN7cutlass13device_kernelIN5flash19enable_sm80_to_sm89INS1_16FlashAttnBwdSm80INS1_25CollectiveMainloopBwdSm80ILi2ELi2EN4cute5tupleIJNS5_1CILi64EEENS7_ILi128EEES8_EEENS_10bfloat16_tEfNS_4arch4Sm80ELb1ELb0ELb1ELb1ELb1ELb0ELb0ELb0ELi2ELi2ELi4ELi2ELb1EEENS1_24CollectiveEpilogueBwdGQAISA_fSD_Li256ELb1ELb1EEENS1_25SingleTileBwdLPTSchedulerILb1ELi128ELb1EEEEEEEEEvNT_6ParamsE$_ZN4cute3eso3ESOILb1ELb0EJNS_1CILi0EEEiS3_S3_EEC2ERKS3_RKiS6_S6_,($_ZN7cutlass13device_kernelIN5flash19enable_sm80_to_sm89INS1_16FlashAttnBwdSm80INS1_25CollectiveMainloopBwdSm80ILi2ELi2EN4cute5tupleIJNS5_1CILi64EEENS7_ILi128EEES8_EEENS_10bfloat16_tEfNS_4arch4Sm80ELb1ELb0ELb1ELb1ELb1ELb0ELb0ELb0ELi2ELi2ELi4ELi2ELb1EEENS1_24CollectiveEpilogueBwdGQAISA_fSD_Li256ELb1ELb1EEENS1_25SingleTileBwdLPTSchedulerILb1ELi128ELb1EEEEEEEEEvNT_6ParamsE$_ZN4cute3eso3ESOILb1ELb0EJNS_1CILi0EEEiiiEEC2ERKS3_RKiS8_S8_ - $_ZN7cutlass13device_kernelIN5flash19enable_sm80_to_sm89INS1_16FlashAttnBwdSm80INS1_25CollectiveMainloopBwdSm80ILi2ELi2EN4cute5tupleIJNS5_1CILi64EEENS7_ILi128EEES8_EEENS_10bfloat16_tEfNS_4arch4Sm80ELb1ELb0ELb1ELb1ELb1ELb0ELb0ELb0ELi2ELi2ELi4ELi2ELb1EEENS1_24CollectiveEpilogueBwdGQAISA_fSD_Li256ELb1ELb1EEENS1_25SingleTileBwdLPTSchedulerILb1ELi128ELb1EEEEEEEEEvNT_6ParamsE$_ZN4cute3eso3ESOILb1ELb0EJNS_1CILi0EEEiS3_S3_EEC2ERKS3_RKiS6_S6_)
$_ZN7cutlass13device_kernelIN5flash19enable_sm80_to_sm89INS1_16FlashAttnBwdSm80INS1_25CollectiveMainloopBwdSm80ILi2ELi2EN4cute5tupleIJNS5_1CILi64EEENS7_ILi128EEES8_EEENS_10bfloat16_tEfNS_4arch4Sm80ELb1ELb0ELb1ELb1ELb1ELb0ELb0ELb0ELi2ELi2ELi4ELi2ELb1EEENS1_24CollectiveEpilogueBwdGQAISA_fSD_Li256ELb1ELb1EEENS1_25SingleTileBwdLPTSchedulerILb1ELi128ELb1EEEEEEEEEvNT_6ParamsE$_ZN4cute3eso3ESOILb1ELb0EJNS_1CILi0EEEiS3_S3_EEC2ERKS3_RKiS6_S6_:
[----:B------:R-:W-:Y:S02]  /*76f0*/  IADD3 R6, R27, -c[0x0][0x20], RZ ;  /* 0x800008001b067a10 */ /* 0x000fe40007ffe0ff */
[----:B------:R-:W-:-:S03]  /*7700*/  MOV R17, 0x0 ;  /* 0x0000000000117802 */ /* 0x000fc60000000f00 */
[----:B------:R1:W-:Y:S01]  /*7710*/  STL [R6], R7 ;  /* 0x0000000706007387 */ /* 0x0003e20000100800 */
[----:B------:R-:W-:Y:S05]  /*7720*/  RET.REL.NODEC R16 `(_ZN7cutlass13device_kernelIN5flash19enable_sm80_to_sm89INS1_16FlashAttnBwdSm80INS1_25CollectiveMainloopBwdSm80ILi2ELi2EN4cute5tupleIJNS5_1CILi64EEENS7_ILi128EEES8_EEENS_10bfloat16_tEfNS_4arch4Sm80ELb1ELb0ELb1ELb1ELb1ELb0ELb0ELb0ELi2ELi2ELi4ELi2ELb1EEENS1_24CollectiveEpilogueBwdGQAISA_fSD_Li256ELb1ELb1EEENS1_25SingleTileBwdLPTSchedulerILb1ELi128ELb1EEEEEEEEEvNT_6ParamsE) ;  /* 0xffff88d010007950 */ /* 0x000fea0003c3ffff */
        .type           $_ZN7cutlass13device_kernelIN5flash19enable_sm80_to_sm89INS1_16FlashAttnBwdSm80INS1_25CollectiveMainloopBwdSm80ILi2ELi2EN4cute5tupleIJNS5_1CILi64EEENS7_ILi128EEES8_EEENS_10bfloat16_tEfNS_4arch4Sm80ELb1ELb0ELb1ELb1ELb1ELb0ELb0ELb0ELi2ELi2ELi4ELi2ELb1EEENS1_24CollectiveEpilogueBwdGQAISA_fSD_Li256ELb1ELb1EEENS1_25SingleTileBwdLPTSchedulerILb1ELi128ELb1EEEEEEEEEvNT_6ParamsE$_ZN4cute3eso3ESOILb1ELb0EJNS_1CILi0EEEiiiEEC2ERKS3_RKiS8_S8_,@function
        .size           $_ZN7cutlass13device_kernelIN5flash19enable_sm80_to_sm89INS1_16FlashAttnBwdSm80INS1_25CollectiveMainloopBwdSm80ILi2ELi2EN4cute5tupleIJNS5_1CILi64EEENS7_ILi128EEES8_EEENS_10bfloat16_tEfNS_4arch4Sm80ELb1ELb0ELb1ELb1ELb1ELb0ELb0ELb0ELi2ELi2ELi4ELi2ELb1EEENS1_24CollectiveEpilogueBwdGQAISA_fSD_Li256ELb1ELb1EEENS1_25SingleTileBwdLPTSchedulerILb1ELi128ELb1EEEEEEEEEvNT_6ParamsE$_ZN4cute3eso3ESOILb1ELb0EJNS_1CILi0EEEiiiEEC2ERKS3_RKiS8_S8_,($_ZN7cutlass13device_kernelIN5flash19enable_sm80_to_sm89INS1_16FlashAttnBwdSm80INS1_25CollectiveMainloopBwdSm80ILi2ELi2EN4cute5tupleIJNS5_1CILi64EEENS7_ILi128EEES8_EEENS_10bfloat16_tEfNS_4arch4Sm80ELb1ELb0ELb1ELb1ELb1ELb0ELb0ELb0ELi2ELi2ELi4ELi2ELb1EEENS1_24CollectiveEpilogueBwdGQAISA_fSD_Li256ELb1ELb1EEENS1_25SingleTileBwdLPTSchedulerILb1ELi128ELb1EEEEEEEEEvNT_6ParamsE$_ZN4cute3eso3ESOILb1ELb0EJNS_5tupleIJNS2_IJNS_1CILi8EEENS3_ILi1EEEEEENS3_ILi2EEES5_EEENS2_IJNS2_IJS5_NS3_ILi0EEEEEElS9_EEEEEC2ERKS8_RKSB_ - $_ZN7cutlass13device_kernelIN5flash19enable_sm80_to_sm89INS1_16FlashAttnBwdSm80INS1_25CollectiveMainloopBwdSm80ILi2ELi2EN4cute5tupleIJNS5_1CILi64EEENS7_ILi128EEES8_EEENS_10bfloat16_tEfNS_4arch4Sm80ELb1ELb0ELb1ELb1ELb1ELb0ELb0ELb0ELi2ELi2ELi4ELi2ELb1EEENS1_24CollectiveEpilogueBwdGQAISA_fSD_Li256ELb1ELb1EEENS1_25SingleTileBwdLPTSchedulerILb1ELi128ELb1EEEEEEEEEvNT_6ParamsE$_ZN4cute3eso3ESOILb1ELb0EJNS_1CILi0EEEiiiEEC2ERKS3_RKiS8_S8_)
$_ZN7cutlass13device_kernelIN5flash19enable_sm80_to_sm89INS1_16FlashAttnBwdSm80INS1_25CollectiveMainloopBwdSm80ILi2ELi2EN4cute5tupleIJNS5_1CILi64EEENS7_ILi128EEES8_EEENS_10bfloat16_tEfNS_4arch4Sm80ELb1ELb0ELb1ELb1ELb1ELb0ELb0ELb0ELi2ELi2ELi4ELi2ELb1EEENS1_24CollectiveEpilogueBwdGQAISA_fSD_Li256ELb1ELb1EEENS1_25SingleTileBwdLPTSchedulerILb1ELi128ELb1EEEEEEEEEvNT_6ParamsE$_ZN4cute3eso3ESOILb1ELb0EJNS_1CILi0EEEiiiEEC2ERKS3_RKiS8_S8_:
        /* <DEDUP_REMOVED lines=9> */
[----:B------:R-:W-:Y:S05]  /*77c0*/  RET.REL.NODEC R10 `(_ZN7cutlass13device_kernelIN5flash19enable_sm80_to_sm89INS1_16FlashAttnBwdSm80INS1_25CollectiveMainloopBwdSm80ILi2ELi2EN4cute5tupleIJNS5_1CILi64EEENS7_ILi128EEES8_EEENS_10bfloat16_tEfNS_4arch4Sm80ELb1ELb0ELb1ELb1ELb1ELb0ELb0ELb0ELi2ELi2ELi4ELi2ELb1EEENS1_24CollectiveEpilogueBwdGQAISA_fSD_Li256ELb1ELb1EEENS1_25SingleTileBwdLPTSchedulerILb1ELi128ELb1EEEEEEEEEvNT_6ParamsE) ;  /* 0xffff88300a007950 */ /* 0x000fea0003c3ffff */
        .type           $_ZN7cutlass13device_kernelIN5flash19enable_sm80_to_sm89INS1_16FlashAttnBwdSm80INS1_25CollectiveMainloopBwdSm80ILi2ELi2EN4cute5tupleIJNS5_1CILi64EEENS7_ILi128EEES8_EEENS_10bfloat16_tEfNS_4arch4Sm80ELb1ELb0ELb1ELb1ELb1ELb0ELb0ELb0ELi2ELi2ELi4ELi2ELb1EEENS1_24CollectiveEpilogueBwdGQAISA_fSD_Li256ELb1ELb1EEENS1_25SingleTileBwdLPTSchedulerILb1ELi128ELb1EEEEEEEEEvNT_6ParamsE$_ZN4cute3eso3ESOILb1ELb0EJNS_5tupleIJNS2_IJNS_1CILi8EEENS3_ILi1EEEEEENS3_ILi2EEES5_EEENS2_IJNS2_IJS5_NS3_ILi0EEEEEElS9_EEEEEC2ERKS8_RKSB_,@function
        .size           $_ZN7cutlass13device_kernelIN5flash19enable_sm80_to_sm89INS1_16FlashAttnBwdSm80INS1_25CollectiveMainloopBwdSm80ILi2ELi2EN4cute5tupleIJNS5_1CILi64EEENS7_ILi128EEES8_EEENS_10bfloat16_tEfNS_4arch4Sm80ELb1ELb0ELb1ELb1ELb1ELb0ELb0ELb0ELi2ELi2ELi4ELi2ELb1EEENS1_24CollectiveEpilogueBwdGQAISA_fSD_Li256ELb1ELb1EEENS1_25SingleTileBwdLPTSchedulerILb1ELi128ELb1EEEEEEEEEvNT_6ParamsE$_ZN4cute3eso3ESOILb1ELb0EJNS_5tupleIJNS2_IJNS_1CILi8EEENS3_ILi1EEEEEENS3_ILi2EEES5_EEENS2_IJNS2_IJS5_NS3_ILi0EEEEEElS9_EEEEEC2ERKS8_RKSB_,($_ZN7cutlass13device_kernelIN5flash19enable_sm80_to_sm89INS1_16FlashAttnBwdSm80INS1_25CollectiveMainloopBwdSm80ILi2ELi2EN4cute5tupleIJNS5_1CILi64EEENS7_ILi128EEES8_EEENS_10bfloat16_tEfNS_4arch4Sm80ELb1ELb0ELb1ELb1ELb1ELb0ELb0ELb0ELi2ELi2ELi4ELi2ELb1EEENS1_24CollectiveEpilogueBwdGQAISA_fSD_Li256ELb1ELb1EEENS1_25SingleTileBwdLPTSchedulerILb1ELi128ELb1EEEEEEEEEvNT_6ParamsE$_ZN4cute3eso3ESOILb1ELb0EJNS_5tupleIJNS_1CILi1EEENS3_ILi0EEEEEElS5_EEC2ERKS6_RKlRKS5_ - $_ZN7cutlass13device_kernelIN5flash19enable_sm80_to_sm89INS1_16FlashAttnBwdSm80INS1_25CollectiveMainloopBwdSm80ILi2ELi2EN4cute5tupleIJNS5_1CILi64EEENS7_ILi128EEES8_EEENS_10bfloat16_tEfNS_4arch4Sm80ELb1ELb0ELb1ELb1ELb1ELb0ELb0ELb0ELi2ELi2ELi4ELi2ELb1EEENS1_24CollectiveEpilogueBwdGQAISA_fSD_Li256ELb1ELb1EEENS1_25SingleTileBwdLPTSchedulerILb1ELi128ELb1EEEEEEEEEvNT_6ParamsE$_ZN4cute3eso3ESOILb1ELb0EJNS_5tupleIJNS2_IJNS_1CILi8EEENS3_ILi1EEEEEENS3_ILi2EEES5_EEENS2_IJNS2_IJS5_NS3_ILi0EEEEEElS9_EEEEEC2ERKS8_RKSB_)
$_ZN7cutlass13device_kernelIN5flash19enable_sm80_to_sm89INS1_16FlashAttnBwdSm80INS1_25CollectiveMainloopBwdSm80ILi2ELi2EN4cute5tupleIJNS5_1CILi64EEENS7_ILi128EEES8_EEENS_10bfloat16_tEfNS_4arch4Sm80ELb1ELb0ELb1ELb1ELb1ELb0ELb0ELb0ELi2ELi2ELi4ELi2ELb1EEENS1_24CollectiveEpilogueBwdGQAISA_fSD_Li256ELb1ELb1EEENS1_25SingleTileBwdLPTSchedulerILb1ELi128ELb1EEEEEEEEEvNT_6ParamsE$_ZN4cute3eso3ESOILb1ELb0EJNS_5tupleIJNS2_IJNS_1CILi8EEENS3_ILi1EEEEEENS3_ILi2EEES5_EEENS2_IJNS2_IJS5_NS3_ILi0EEEEEElS9_EEEEEC2ERKS8_RKSB_:
[----:B------:R-:W-:Y:S01]  /*77d0*/  IADD3 R7, R4, -c[0x0][0x20], RZ ;  /* 0x8000080004077a10 */ /* 0x000fe20007ffe0ff */
[----:B------:R-:W-:Y:S01]  /*77e0*/  IMAD.MOV.U32 R128, RZ, RZ, R6 ;  /* 0x000000ffff807224 */ /* 0x000fe200078e0006 */
[----:B------:R-:W-:Y:S01]  /*77f0*/  MOV R130, R10 ;  /* 0x0000000a00827202 */ /* 0x000fe20000000f00 */
[----:B------:R-:W-:Y:S01]  /*7800*/  IMAD.MOV.U32 R129, RZ, RZ, R9 ;  /* 0x000000ffff817224 */ /* 0x000fe200078e0009 */
[----:B------:R-:W-:-:S04]  /*7810*/  MOV R131, 0x0 ;  /* 0x0000000000837802 */ /* 0x000fc80000000f00 */
[----:B------:R1:W-:Y:S01]  /*7820*/  STL.64 [R7], R128 ;  /* 0x0000008007007387 */ /* 0x0003e20000100a00 */
[----:B------:R-:W-:Y:S05]  /*7830*/  RET.REL.NODEC R130 `(_ZN7cutlass13device_kernelIN5flash19enable_sm80_to_sm89INS1_16FlashAttnBwdSm80INS1_25CollectiveMainloopBwdSm80ILi2ELi2EN4cute5tupleIJNS5_1CILi64EEENS7_ILi128EEES8_EEENS_10bfloat16_tEfNS_4arch4Sm80ELb1ELb0ELb1ELb1ELb1ELb0ELb0ELb0ELi2ELi2ELi4ELi2ELb1EEENS1_24CollectiveEpilogueBwdGQAISA_fSD_Li256ELb1ELb1EEENS1_25SingleTileBwdLPTSchedulerILb1ELi128ELb1EEEEEEEEEvNT_6ParamsE) ;  /* 0xffff87c082007950 */ /* 0x000fea0003c3ffff */
        .type           $_ZN7cutlass13device_kernelIN5flash19enable_sm80_to_sm89INS1_16FlashAttnBwdSm80INS1_25CollectiveMainloopBwdSm80ILi2ELi2EN4cute5tupleIJNS5_1CILi64EEENS7_ILi128EEES8_EEENS_10bfloat16_tEfNS_4arch4Sm80ELb1ELb0ELb1ELb1ELb1ELb0ELb0ELb0ELi2ELi2ELi4ELi2ELb1EEENS1_24CollectiveEpilogueBwdGQAISA_fSD_Li256ELb1ELb1EEENS1_25SingleTileBwdLPTSchedulerILb1ELi128ELb1EEEEEEEEEvNT_6ParamsE$_ZN4cute3eso3ESOILb1ELb0EJNS_5tupleIJNS_1CILi1EEENS3_ILi0EEEEEElS5_EEC2ERKS6_RKlRKS5_,@function
        .size           $_ZN7cutlass13device_kernelIN5flash19enable_sm80_to_sm89INS1_16FlashAttnBwdSm80INS1_25CollectiveMainloopBwdSm80ILi2ELi2EN4cute5tupleIJNS5_1CILi64EEENS7_ILi128EEES8_EEENS_10bfloat16_tEfNS_4arch4Sm80ELb1ELb0ELb1ELb1ELb1ELb0ELb0ELb0ELi2ELi2ELi4ELi2ELb1EEENS1_24CollectiveEpilogueBwdGQAISA_fSD_Li256ELb1ELb1EEENS1_25SingleTileBwdLPTSchedulerILb1ELi128ELb1EEEEEEEEEvNT_6ParamsE$_ZN4cute3eso3ESOILb1ELb0EJNS_5tupleIJNS_1CILi1EEENS3_ILi0EEEEEElS5_EEC2ERKS6_RKlRKS5_,($_ZN7cutlass13device_kernelIN5flash19enable_sm80_to_sm89INS1_16FlashAttnBwdSm80INS1_25CollectiveMainloopBwdSm80ILi2ELi2EN4cute5tupleIJNS5_1CILi64EEENS7_ILi128EEES8_EEENS_10bfloat16_tEfNS_4arch4Sm80ELb1ELb0ELb1ELb1ELb1ELb0ELb0ELb0ELi2ELi2ELi4ELi2ELb1EEENS1_24CollectiveEpilogueBwdGQAISA_fSD_Li256ELb1ELb1EEENS1_25SingleTileBwdLPTSchedulerILb1ELi128ELb1EEEEEEEEEvNT_6ParamsE$_ZN4cute3eso3ESOILb1ELb0EJNS_6LayoutINS_5tupleIJNS3_IJNS_1CILi1EEES5_EEEEEENS3_IJNS3_IJS5_NS4_ILi0EEEEEEEEEEENS_10ViewEngineINS_8gmem_ptrIPKN7cutlass9uint128_tEEEEEEEC2ERKSB_RKSJ_ - $_ZN7cutlass13device_kernelIN5flash19enable_sm80_to_sm89INS1_16FlashAttnBwdSm80INS1_25CollectiveMainloopBwdSm80ILi2ELi2EN4cute5tupleIJNS5_1CILi64EEENS7_ILi128EEES8_EEENS_10bfloat16_tEfNS_4arch4Sm80ELb1ELb0ELb1ELb1ELb1ELb0ELb0ELb0ELi2ELi2ELi4ELi2ELb1EEENS1_24CollectiveEpilogueBwdGQAISA_fSD_Li256ELb1ELb1EEENS1_25SingleTileBwdLPTSchedulerILb1ELi128ELb1EEEEEEEEEvNT_6ParamsE$_ZN4cute3eso3ESOILb1ELb0EJNS_5tupleIJNS_1CILi1EEENS3_ILi0EEEEEElS5_EEC2ERKS6_RKlRKS5_)
$_ZN7cutlass13device_kernelIN5flash19enable_sm80_to_sm89INS1_16FlashAttnBwdSm80INS1_25CollectiveMainloopBwdSm80ILi2ELi2EN4cute5tupleIJNS5_1CILi64EEENS7_ILi128EEES8_EEENS_10bfloat16_tEfNS_4arch4Sm80ELb1ELb0ELb1ELb1ELb1ELb0ELb0ELb0ELi2ELi2ELi4ELi2ELb1EEENS1_24CollectiveEpilogueBwdGQAISA_fSD_Li256ELb1ELb1EEENS1_25SingleTileBwdLPTSchedulerILb1ELi128ELb1EEEEEEEEEvNT_6ParamsE$_ZN4cute3eso3ESOILb1ELb0EJNS_5tupleIJNS_1CILi1EEENS3_ILi0EEEEEElS5_EEC2ERKS6_RKlRKS5_:
[----:B------:R-:W-:Y:S01]  /*7840*/  IADD3 R7, R7, -c[0x0][0x20], RZ ;  /* 0x8000080007077a10 */ /* 0x000fe20007ffe0ff */
[----:B------:R-:W-:Y:S01]  /*7850*/  IMAD.MOV.U32 R128, RZ, RZ, R6 ;  /* 0x000000ffff807224 */ /* 0x000fe200078e0006 */
[----:B------:R-:W-:Y:S01]  /*7860*/  MOV R130, R10 ;  /* 0x0000000a00827202 */ /* 0x000fe20000000f00 */
[----:B------:R-:W-:Y:S01]  /*7870*/  IMAD.MOV.U32 R129, RZ, RZ, R9 ;  /* 0x000000ffff817224 */ /* 0x000fe200078e0009 */
[----:B------:R-:W-:-:S04]  /*7880*/  MOV R131, 0x0 ;  /* 0x0000000000837802 */ /* 0x000fc80000000f00 */
[----:B------:R1:W-:Y:S01]  /*7890*/  STL.64 [R7], R128 ;  /* 0x0000008007007387 */ /* 0x0003e20000100a00 */
[----:B------:R-:W-:Y:S05]  /*78a0*/  RET.REL.NODEC R130 `(_ZN7cutlass13device_kernelIN5flash19enable_sm80_to_sm89INS1_16FlashAttnBwdSm80INS1_25CollectiveMainloopBwdSm80ILi2ELi2EN4cute5tupleIJNS5_1CILi64EEENS7_ILi128EEES8_EEENS_10bfloat16_tEfNS_4arch4Sm80ELb1ELb0ELb1ELb1ELb1ELb0ELb0ELb0ELi2ELi2ELi4ELi2ELb1EEENS1_24CollectiveEpilogueBwdGQAISA_fSD_Li256ELb1ELb1EEENS1_25SingleTileBwdLPTSchedulerILb1ELi128ELb1EEEEEEEEEvNT_6ParamsE) ;  /* 0xffff875082007950 */ /* 0x000fea0003c3ffff */
        .type           $_ZN7cutlass13device_kernelIN5flash19enable_sm80_to_sm89INS1_16FlashAttnBwdSm80INS1_25CollectiveMainloopBwdSm80ILi2ELi2EN4cute5tupleIJNS5_1CILi64EEENS7_ILi128EEES8_EEENS_10bfloat16_tEfNS_4arch4Sm80ELb1ELb0ELb1ELb1ELb1ELb0ELb0ELb0ELi2ELi2ELi4ELi2ELb1EEENS1_24CollectiveEpilogueBwdGQAISA_fSD_Li256ELb1ELb1EEENS1_25SingleTileBwdLPTSchedulerILb1ELi128ELb1EEEEEEEEEvNT_6ParamsE$_ZN4cute3eso3ESOILb1ELb0EJNS_6LayoutINS_5tupleIJNS3_IJNS_1CILi1EEES5_EEEEEENS3_IJNS3_IJS5_NS4_ILi0EEEEEEEEEEENS_10ViewEngineINS_8gmem_ptrIPKN7cutlass9uint128_tEEEEEEEC2ERKSB_RKSJ_,@function
        .size           $_ZN7cutlass13device_kernelIN5flash19enable_sm80_to_sm89INS1_16FlashAttnBwdSm80INS1_25CollectiveMainloopBwdSm80ILi2ELi2EN4cute5tupleIJNS5_1CILi64EEENS7_ILi128EEES8_EEENS_10bfloat16_tEfNS_4arch4Sm80ELb1ELb0ELb1ELb1ELb1ELb0ELb0ELb0ELi2ELi2ELi4ELi2ELb1EEENS1_24CollectiveEpilogueBwdGQAISA_fSD_Li256ELb1ELb1EEENS1_25SingleTileBwdLPTSchedulerILb1ELi128ELb1EEEEEEEEEvNT_6ParamsE$_ZN4cute3eso3ESOILb1ELb0EJNS_6LayoutINS_5tupleIJNS3_IJNS_1CILi1EEES5_EEEEEENS3_IJNS3_IJS5_NS4_ILi0EEEEEEEEEEENS_10ViewEngineINS_8gmem_ptrIPKN7cutlass9uint128_tEEEEEEEC2ERKSB_RKSJ_,($_ZN7cutlass13device_kernelIN5flash19enable_sm80_to_sm89INS1_16FlashAttnBwdSm80INS1_25CollectiveMainloopBwdSm80ILi2ELi2EN4cute5tupleIJNS5_1CILi64EEENS7_ILi128EEES8_EEENS_10bfloat16_tEfNS_4arch4Sm80ELb1ELb0ELb1ELb1ELb1ELb0ELb0ELb0ELi2ELi2ELi4ELi2ELb1EEENS1_24CollectiveEpilogueBwdGQAISA_fSD_Li256ELb1ELb1EEENS1_25SingleTileBwdLPTSchedulerILb1ELi128ELb1EEEEEEEEEvNT_6ParamsE$_ZN4cute3eso3ESOILb1ELb0EJNS_6LayoutINS_5tupleIJNS3_IJNS_1CILi1EEES5_EEEEEENS3_IJNS3_IJS5_NS4_ILi0EEEEEEEEEEENS_10ViewEngineINS_8smem_ptrIPN7cutlass9uint128_tEEEEEEEC2ERKSB_RKSI_ - $_ZN7cutlass13device_kernelIN5flash19enable_sm80_to_sm89INS1_16FlashAttnBwdSm80INS1_25CollectiveMainloopBwdSm80ILi2ELi2EN4cute5tupleIJNS5_1CILi64EEENS7_ILi128EEES8_EEENS_10bfloat16_tEfNS_4arch4Sm80ELb1ELb0ELb1ELb1ELb1ELb0ELb0ELb0ELi2ELi2ELi4ELi2ELb1EEENS1_24CollectiveEpilogueBwdGQAISA_fSD_Li256ELb1ELb1EEENS1_25SingleTileBwdLPTSchedulerILb1ELi128ELb1EEEEEEEEEvNT_6ParamsE$_ZN4cute3eso3ESOILb1ELb0EJNS_6LayoutINS_5tupleIJNS3_IJNS_1CILi1EEES5_EEEEEENS3_IJNS3_IJS5_NS4_ILi0EEEEEEEEEEENS_10ViewEngineINS_8gmem_ptrIPKN7cutlass9uint128_tEEEEEEEC2ERKSB_RKSJ_)
$_ZN7cutlass13device_kernelIN5flash19enable_sm80_to_sm89INS1_16FlashAttnBwdSm80INS1_25CollectiveMainloopBwdSm80ILi2ELi2EN4cute5tupleIJNS5_1CILi64EEENS7_ILi128EEES8_EEENS_10bfloat16_tEfNS_4arch4Sm80ELb1ELb0ELb1ELb1ELb1ELb0ELb0ELb0ELi2ELi2ELi4ELi2ELb1EEENS1_24CollectiveEpilogueBwdGQAISA_fSD_Li256ELb1ELb1EEENS1_25SingleTileBwdLPTSchedulerILb1ELi128ELb1EEEEEEEEEvNT_6ParamsE$_ZN4cute3eso3ESOILb1ELb0EJNS_6LayoutINS_5tupleIJNS3_IJNS_1CILi1EEES5_EEEEEENS3_IJNS3_IJS5_NS4_ILi0EEEEEEEEEEENS_10ViewEngineINS_8gmem_ptrIPKN7cutlass9uint128_tEEEEEEEC2ERKSB_RKSJ_:
[----:B------:R-:W-:Y:S01]  /*78b0*/  IADD3 R10, R4, -c[0x0][0x20], RZ ;  /* 0x80000800040a7a10 */ /* 0x000fe20007ffe0ff */
[----:B------:R-:W-:Y:S01]  /*78c0*/  IMAD.MOV.U32 R128, RZ, RZ, R16 ;  /* 0x000000ffff807224 */ /* 0x000fe200078e0010 */
[----:B------:R-:W-:-:S03]  /*78d0*/  MOV R129, 0x0 ;  /* 0x0000000000817802 */ /* 0x000fc60000000f00 */
[----:B------:R1:W-:Y:S01]  /*78e0*/  STL.64 [R10], R6 ;  /* 0x000000060a007387 */ /* 0x0003e20000100a00 */
[----:B------:R-:W-:Y:S05]  /*78f0*/  RET.REL.NODEC R128 `(_ZN7cutlass13device_kernelIN5flash19enable_sm80_to_sm89INS1_16FlashAttnBwdSm80INS1_25CollectiveMainloopBwdSm80ILi2ELi2EN4cute5tupleIJNS5_1CILi64EEENS7_ILi128EEES8_EEENS_10bfloat16_tEfNS_4arch4Sm80ELb1ELb0ELb1ELb1ELb1ELb0ELb0ELb0ELi2ELi2ELi4ELi2ELb1EEENS1_24CollectiveEpilogueBwdGQAISA_fSD_Li256ELb1ELb1EEENS1_25SingleTileBwdLPTSchedulerILb1ELi128ELb1EEEEEEEEEvNT_6ParamsE) ;  /* 0xffff870080007950 */ /* 0x000fea0003c3ffff */
        .type           $_ZN7cutlass13device_kernelIN5flash19enable_sm80_to_sm89INS1_16FlashAttnBwdSm80INS1_25CollectiveMainloopBwdSm80ILi2ELi2EN4cute5tupleIJNS5_1CILi64EEENS7_ILi128EEES8_EEENS_10bfloat16_tEfNS_4arch4Sm80ELb1ELb0ELb1ELb1ELb1ELb0ELb0ELb0ELi2ELi2ELi4ELi2ELb1EEENS1_24CollectiveEpilogueBwdGQAISA_fSD_Li256ELb1ELb1EEENS1_25SingleTileBwdLPTSchedulerILb1ELi128ELb1EEEEEEEEEvNT_6ParamsE$_ZN4cute3eso3ESOILb1ELb0EJNS_6LayoutINS_5tupleIJNS3_IJNS_1CILi1EEES5_EEEEEENS3_IJNS3_IJS5_NS4_ILi0EEEEEEEEEEENS_10ViewEngineINS_8smem_ptrIPN7cutlass9uint128_tEEEEEEEC2ERKSB_RKSI_,@function
        .size           $_ZN7cutlass13device_kernelIN5flash19enable_sm80_to_sm89INS1_16FlashAttnBwdSm80INS1_25CollectiveMainloopBwdSm80ILi2ELi2EN4cute5tupleIJNS5_1CILi64EEENS7_ILi128EEES8_EEENS_10bfloat16_tEfNS_4arch4Sm80ELb1ELb0ELb1ELb1ELb1ELb0ELb0ELb0ELi2ELi2ELi4ELi2ELb1EEENS1_24CollectiveEpilogueBwdGQAISA_fSD_Li256ELb1ELb1EEENS1_25SingleTileBwdLPTSchedulerILb1ELi128ELb1EEEEEEEEEvNT_6ParamsE$_ZN4cute3eso3ESOILb1ELb0EJNS_6LayoutINS_5tupleIJNS3_IJNS_1CILi1EEES5_EEEEEENS3_IJNS3_IJS5_NS4_ILi0EEEEEEEEEEENS_10ViewEngineINS_8smem_ptrIPN7cutlass9uint128_tEEEEEEEC2ERKSB_RKSI_,($_ZN7cutlass13device_kernelIN5flash19enable_sm80_to_sm89INS1_16FlashAttnBwdSm80INS1_25CollectiveMainloopBwdSm80ILi2ELi2EN4cute5tupleIJNS5_1CILi64EEENS7_ILi128EEES8_EEENS_10bfloat16_tEfNS_4arch4Sm80ELb1ELb0ELb1ELb1ELb1ELb0ELb0ELb0ELi2ELi2ELi4ELi2ELb1EEENS1_24CollectiveEpilogueBwdGQAISA_fSD_Li256ELb1ELb1EEENS1_25SingleTileBwdLPTSchedulerILb1ELi128ELb1EEEEEEEEEvNT_6ParamsE$_ZN4cute3eso3ESOILb1ELb0EJNS_6LayoutINS_5tupleIJNS3_IJNS_1CILi4EEENS4_ILi1EEEEEEEEENS3_IJNS3_IJS6_NS4_ILi0EEEEEEEEEEENS_10ViewEngineINS_8gmem_ptrIPKfEEEEEEC2ERKSC_RKSI_ - $_ZN7cutlass13device_kernelIN5flash19enable_sm80_to_sm89INS1_16FlashAttnBwdSm80INS1_25CollectiveMainloopBwdSm80ILi2ELi2EN4cute5tupleIJNS5_1CILi64EEENS7_ILi128EEES8_EEENS_10bfloat16_tEfNS_4arch4Sm80ELb1ELb0ELb1ELb1ELb1ELb0ELb0ELb0ELi2ELi2ELi4ELi2ELb1EEENS1_24CollectiveEpilogueBwdGQAISA_fSD_Li256ELb1ELb1EEENS1_25SingleTileBwdLPTSchedulerILb1ELi128ELb1EEEEEEEEEvNT_6ParamsE$_ZN4cute3eso3ESOILb1ELb0EJNS_6LayoutINS_5tupleIJNS3_IJNS_1CILi1EEES5_EEEEEENS3_IJNS3_IJS5_NS4_ILi0EEEEEEEEEEENS_10ViewEngineINS_8smem_ptrIPN7cutlass9uint128_tEEEEEEEC2ERKSB_RKSI_)
$_ZN7cutlass13device_kernelIN5flash19enable_sm80_to_sm89INS1_16FlashAttnBwdSm80INS1_25CollectiveMainloopBwdSm80ILi2ELi2EN4cute5tupleIJNS5_1CILi64EEENS7_ILi128EEES8_EEENS_10bfloat16_tEfNS_4arch4Sm80ELb1ELb0ELb1ELb1ELb1ELb0ELb0ELb0ELi2ELi2ELi4ELi2ELb1EEENS1_24CollectiveEpilogueBwdGQAISA_fSD_Li256ELb1ELb1EEENS1_25SingleTileBwdLPTSchedulerILb1ELi128ELb1EEEEEEEEEvNT_6ParamsE$_ZN4cute3eso3ESOILb1ELb0EJNS_6LayoutINS_5tupleIJNS3_IJNS_1CILi1EEES5_EEEEEENS3_IJNS3_IJS5_NS4_ILi0EEEEEEEEEEENS_10ViewEngineINS_8smem_ptrIPN7cutlass9uint128_tEEEEEEEC2ERKSB_RKSI_:
[----:B------:R-:W-:Y:S02]  /*7900*/  IADD3 R8, R4, -c[0x0][0x20], RZ ;  /* 0x8000080004087a10 */ /* 0x000fe40007ffe0ff */
[----:B------:R-:W-:-:S03]  /*7910*/  MOV R11, 0x0 ;  /* 0x00000000000b7802 */ /* 0x000fc60000000f00 */
[----:B------:R1:W-:Y:S01]  /*7920*/  STL.64 [R8], R6 ;  /* 0x0000000608007387 */ /* 0x0003e20000100a00 */
[----:B------:R-:W-:Y:S05]  /*7930*/  RET.REL.NODEC R10 `(_ZN7cutlass13device_kernelIN5flash19enable_sm80_to_sm89INS1_16FlashAttnBwdSm80INS1_25CollectiveMainloopBwdSm80ILi2ELi2EN4cute5tupleIJNS5_1CILi64EEENS7_ILi128EEES8_EEENS_10bfloat16_tEfNS_4arch4Sm80ELb1ELb0ELb1ELb1ELb1ELb0ELb0ELb0ELi2ELi2ELi4ELi2ELb1EEENS1_24CollectiveEpilogueBwdGQAISA_fSD_Li256ELb1ELb1EEENS1_25SingleTileBwdLPTSchedulerILb1ELi128ELb1EEEEEEEEEvNT_6ParamsE) ;  /* 0xffff86c00a007950 */ /* 0x000fea0003c3ffff */
        .type           $_ZN7cutlass13device_kernelIN5flash19enable_sm80_to_sm89INS1_16FlashAttnBwdSm80INS1_25CollectiveMainloopBwdSm80ILi2ELi2EN4cute5tupleIJNS5_1CILi64EEENS7_ILi128EEES8_EEENS_10bfloat16_tEfNS_4arch4Sm80ELb1ELb0ELb1ELb1ELb1ELb0ELb0ELb0ELi2ELi2ELi4ELi2ELb1EEENS1_24CollectiveEpilogueBwdGQAISA_fSD_Li256ELb1ELb1EEENS1_25SingleTileBwdLPTSchedulerILb1ELi128ELb1EEEEEEEEEvNT_6ParamsE$_ZN4cute3eso3ESOILb1ELb0EJNS_6LayoutINS_5tupleIJNS3_IJNS_1CILi4EEENS4_ILi1EEEEEEEEENS3_IJNS3_IJS6_NS4_ILi0EEEEEEEEEEENS_10ViewEngineINS_8gmem_ptrIPKfEEEEEEC2ERKSC_RKSI_,@function
        .size           $_ZN7cutlass13device_kernelIN5flash19enable_sm80_to_sm89INS1_16FlashAttnBwdSm80INS1_25CollectiveMainloopBwdSm80ILi2ELi2EN4cute5tupleIJNS5_1CILi64EEENS7_ILi128EEES8_EEENS_10bfloat16_tEfNS_4arch4Sm80ELb1ELb0ELb1ELb1ELb1ELb0ELb0ELb0ELi2ELi2ELi4ELi2ELb1EEENS1_24CollectiveEpilogueBwdGQAISA_fSD_Li256ELb1ELb1EEENS1_25SingleTileBwdLPTSchedulerILb1ELi128ELb1EEEEEEEEEvNT_6ParamsE$_ZN4cute3eso3ESOILb1ELb0EJNS_6LayoutINS_5tupleIJNS3_IJNS_1CILi4EEENS4_ILi1EEEEEEEEENS3_IJNS3_IJS6_NS4_ILi0EEEEEEEEEEENS_10ViewEngineINS_8gmem_ptrIPKfEEEEEEC2ERKSC_RKSI_,($_ZN7cutlass13device_kernelIN5flash19enable_sm80_to_sm89INS1_16FlashAttnBwdSm80INS1_25CollectiveMainloopBwdSm80ILi2ELi2EN4cute5tupleIJNS5_1CILi64EEENS7_ILi128EEES8_EEENS_10bfloat16_tEfNS_4arch4Sm80ELb1ELb0ELb1ELb1ELb1ELb0ELb0ELb0ELi2ELi2ELi4ELi2ELb1EEENS1_24CollectiveEpilogueBwdGQAISA_fSD_Li256ELb1ELb1EEENS1_25SingleTileBwdLPTSchedulerILb1ELi128ELb1EEEEEEEEEvNT_6ParamsE$_ZN4cute3eso3ESOILb1ELb0EJNS_6LayoutINS_5tupleIJNS3_IJNS_1CILi4EEENS4_ILi1EEEEEEEEENS3_IJNS3_IJS6_NS4_ILi0EEEEEEEEEEENS_10ViewEngineINS_8smem_ptrIPfEEEEEEC2ERKSC_RKSH_ - $_ZN7cutlass13device_kernelIN5flash19enable_sm80_to_sm89INS1_16FlashAttnBwdSm80INS1_25CollectiveMainloopBwdSm80ILi2ELi2EN4cute5tupleIJNS5_1CILi64EEENS7_ILi128EEES8_EEENS_10bfloat16_tEfNS_4arch4Sm80ELb1ELb0ELb1ELb1ELb1ELb0ELb0ELb0ELi2ELi2ELi4ELi2ELb1EEENS1_24CollectiveEpilogueBwdGQAISA_fSD_Li256ELb1ELb1EEENS1_25SingleTileBwdLPTSchedulerILb1ELi128ELb1EEEEEEEEEvNT_6ParamsE$_ZN4cute3eso3ESOILb1ELb0EJNS_6LayoutINS_5tupleIJNS3_IJNS_1CILi4EEENS4_ILi1EEEEEEEEENS3_IJNS3_IJS6_NS4_ILi0EEEEEEEEEEENS_10ViewEngineINS_8gmem_ptrIPKfEEEEEEC2ERKSC_RKSI_)
$_ZN7cutlass13device_kernelIN5flash19enable_sm80_to_sm89INS1_16FlashAttnBwdSm80INS1_25CollectiveMainloopBwdSm80ILi2ELi2EN4cute5tupleIJNS5_1CILi64EEENS7_ILi128EEES8_EEENS_10bfloat16_tEfNS_4arch4Sm80ELb1ELb0ELb1ELb1ELb1ELb0ELb0ELb0ELi2ELi2ELi4ELi2ELb1EEENS1_24CollectiveEpilogueBwdGQAISA_fSD_Li256ELb1ELb1EEENS1_25SingleTileBwdLPTSchedulerILb1ELi128ELb1EEEEEEEEEvNT_6ParamsE$_ZN4cute3eso3ESOILb1ELb0EJNS_6LayoutINS_5tupleIJNS3_IJNS_1CILi4EEENS4_ILi1EEEEEEEEENS3_IJNS3_IJS6_NS4_ILi0EEEEEEEEEEENS_10ViewEngineINS_8gmem_ptrIPKfEEEEEEC2ERKSC_RKSI_:
[----:B------:R-:W-:Y:S02]  /*7940*/  IADD3 R10, R13, -c[0x0][0x20], RZ ;  /* 0x800008000d0a7a10 */ /* 0x000fe40007ffe0ff */
[----:B------:R-:W-:-:S03]  /*7950*/  MOV R17, 0x0 ;  /* 0x0000000000117802 */ /* 0x000fc60000000f00 */
[----:B------:R1:W-:Y:S01]  /*7960*/  STL.64 [R10], R6 ;  /* 0x000000060a007387 */ /* 0x0003e20000100a00 */
[----:B------:R-:W-:Y:S05]  /*7970*/  RET.REL.NODEC R16 `(_ZN7cutlass13device_kernelIN5flash19enable_sm80_to_sm89INS1_16FlashAttnBwdSm80INS1_25CollectiveMainloopBwdSm80ILi2ELi2EN4cute5tupleIJNS5_1CILi64EEENS7_ILi128EEES8_EEENS_10bfloat16_tEfNS_4arch4Sm80ELb1ELb0ELb1ELb1ELb1ELb0ELb0ELb0ELi2ELi2ELi4ELi2ELb1EEENS1_24CollectiveEpilogueBwdGQAISA_fSD_Li256ELb1ELb1EEENS1_25SingleTileBwdLPTSchedulerILb1ELi128ELb1EEEEEEEEEvNT_6ParamsE) ;  /* 0xffff868010007950 */ /* 0x000fea0003c3ffff */
        .type           $_ZN7cutlass13device_kernelIN5flash19enable_sm80_to_sm89INS1_16FlashAttnBwdSm80INS1_25CollectiveMainloopBwdSm80ILi2ELi2EN4cute5tupleIJNS5_1CILi64EEENS7_ILi128EEES8_EEENS_10bfloat16_tEfNS_4arch4Sm80ELb1ELb0ELb1ELb1ELb1ELb0ELb0ELb0ELi2ELi2ELi4ELi2ELb1EEENS1_24CollectiveEpilogueBwdGQAISA_fSD_Li256ELb1ELb1EEENS1_25SingleTileBwdLPTSchedulerILb1ELi128ELb1EEEEEEEEEvNT_6ParamsE$_ZN4cute3eso3ESOILb1ELb0EJNS_6LayoutINS_5tupleIJNS3_IJNS_1CILi4EEENS4_ILi1EEEEEEEEENS3_IJNS3_IJS6_NS4_ILi0EEEEEEEEEEENS_10ViewEngineINS_8smem_ptrIPfEEEEEEC2ERKSC_RKSH_,@function
        .size           $_ZN7cutlass13device_kernelIN5flash19enable_sm80_to_sm89INS1_16FlashAttnBwdSm80INS1_25CollectiveMainloopBwdSm80ILi2ELi2EN4cute5tupleIJNS5_1CILi64EEENS7_ILi128EEES8_EEENS_10bfloat16_tEfNS_4arch4Sm80ELb1ELb0ELb1ELb1ELb1ELb0ELb0ELb0ELi2ELi2ELi4ELi2ELb1EEENS1_24CollectiveEpilogueBwdGQAISA_fSD_Li256ELb1ELb1EEENS1_25SingleTileBwdLPTSchedulerILb1ELi128ELb1EEEEEEEEEvNT_6ParamsE$_ZN4cute3eso3ESOILb1ELb0EJNS_6LayoutINS_5tupleIJNS3_IJNS_1CILi4EEENS4_ILi1EEEEEEEEENS3_IJNS3_IJS6_NS4_ILi0EEEEEEEEEEENS_10ViewEngineINS_8smem_ptrIPfEEEEEEC2ERKSC_RKSH_,($_ZN7cutlass13device_kernelIN5flash19enable_sm80_to_sm89INS1_16FlashAttnBwdSm80INS1_25CollectiveMainloopBwdSm80ILi2ELi2EN4cute5tupleIJNS5_1CILi64EEENS7_ILi128EEES8_EEENS_10bfloat16_tEfNS_4arch4Sm80ELb1ELb0ELb1ELb1ELb1ELb0ELb0ELb0ELi2ELi2ELi4ELi2ELb1EEENS1_24CollectiveEpilogueBwdGQAISA_fSD_Li256ELb1ELb1EEENS1_25SingleTileBwdLPTSchedulerILb1ELi128ELb1EEEEEEEEEvNT_6ParamsE$_ZN4cute3eso3ESOILb1ELb0EJNS_6LayoutINS_5tupleIJNS3_IJNS_1CILi4EEENS4_ILi1EEEEEES6_EEENS3_IJNS3_IJS6_NS4_ILi0EEEEEES9_EEEEENS_10ViewEngineINS_8gmem_ptrIPKfEEEEEEC2ERKSC_RKSI_ - $_ZN7cutlass13device_kernelIN5flash19enable_sm80_to_sm89INS1_16FlashAttnBwdSm80INS1_25CollectiveMainloopBwdSm80ILi2ELi2EN4cute5tupleIJNS5_1CILi64EEENS7_ILi128EEES8_EEENS_10bfloat16_tEfNS_4arch4Sm80ELb1ELb0ELb1ELb1ELb1ELb0ELb0ELb0ELi2ELi2ELi4ELi2ELb1EEENS1_24CollectiveEpilogueBwdGQAISA_fSD_Li256ELb1ELb1EEENS1_25SingleTileBwdLPTSchedulerILb1ELi128ELb1EEEEEEEEEvNT_6ParamsE$_ZN4cute3eso3ESOILb1ELb0EJNS_6LayoutINS_5tupleIJNS3_IJNS_1CILi4EEENS4_ILi1EEEEEEEEENS3_IJNS3_IJS6_NS4_ILi0EEEEEEEEEEENS_10ViewEngineINS_8smem_ptrIPfEEEEEEC2ERKSC_RKSH_)
$_ZN7cutlass13device_kernelIN5flash19enable_sm80_to_sm89INS1_16FlashAttnBwdSm80INS1_25CollectiveMainloopBwdSm80ILi2ELi2EN4cute5tupleIJNS5_1CILi64EEENS7_ILi128EEES8_EEENS_10bfloat16_tEfNS_4arch4Sm80ELb1ELb0ELb1ELb1ELb1ELb0ELb0ELb0ELi2ELi2ELi4ELi2ELb1EEENS1_24CollectiveEpilogueBwdGQAISA_fSD_Li256ELb1ELb1EEENS1_25SingleTileBwdLPTSchedulerILb1ELi128ELb1EEEEEEEEEvNT_6ParamsE$_ZN4cute3eso3ESOILb1ELb0EJNS_6LayoutINS_5tupleIJNS3_IJNS_1CILi4EEENS4_ILi1EEEEEEEEENS3_IJNS3_IJS6_NS4_ILi0EEEEEEEEEEENS_10ViewEngineINS_8smem_ptrIPfEEEEEEC2ERKSC_RKSH_:
[----:B------:R-:W-:Y:S02]  /*7980*/  IADD3 R8, R13, -c[0x0][0x20], RZ ;  /* 0x800008000d087a10 */ /* 0x000fe40007ffe0ff */
[----:B------:R-:W-:-:S03]  /*7990*/  MOV R17, 0x0 ;  /* 0x0000000000117802 */ /* 0x000fc60000000f00 */
[----:B------:R1:W-:Y:S01]  /*79a0*/  STL.64 [R8], R6 ;  /* 0x0000000608007387 */ /* 0x0003e20000100a00 */
[----:B------:R-:W-:Y:S05]  /*79b0*/  RET.REL.NODEC R16 `(_ZN7cutlass13device_kernelIN5flash19enable_sm80_to_sm89INS1_16FlashAttnBwdSm80INS1_25CollectiveMainloopBwdSm80ILi2ELi2EN4cute5tupleIJNS5_1CILi64EEENS7_ILi128EEES8_EEENS_10bfloat16_tEfNS_4arch4Sm80ELb1ELb0ELb1ELb1ELb1ELb0ELb0ELb0ELi2ELi2ELi4ELi2ELb1EEENS1_24CollectiveEpilogueBwdGQAISA_fSD_Li256ELb1ELb1EEENS1_25SingleTileBwdLPTSchedulerILb1ELi128ELb1EEEEEEEEEvNT_6ParamsE) ;  /* 0xffff864010007950 */ /* 0x000fea0003c3ffff */
        .type           $_ZN7cutlass13device_kernelIN5flash19enable_sm80_to_sm89INS1_16FlashAttnBwdSm80INS1_25CollectiveMainloopBwdSm80ILi2ELi2EN4cute5tupleIJNS5_1CILi64EEENS7_ILi128EEES8_EEENS_10bfloat16_tEfNS_4arch4Sm80ELb1ELb0ELb1ELb1ELb1ELb0ELb0ELb0ELi2ELi2ELi4ELi2ELb1EEENS1_24CollectiveEpilogueBwdGQAISA_fSD_Li256ELb1ELb1EEENS1_25SingleTileBwdLPTSchedulerILb1ELi128ELb1EEEEEEEEEvNT_6ParamsE$_ZN4cute3eso3ESOILb1ELb0EJNS_6LayoutINS_5tupleIJNS3_IJNS_1CILi4EEENS4_ILi1EEEEEES6_EEENS3_IJNS3_IJS6_NS4_ILi0EEEEEES9_EEEEENS_10ViewEngineINS_8gmem_ptrIPKfEEEEEEC2ERKSC_RKSI_,@function
        .size           $_ZN7cutlass13device_kernelIN5flash19enable_sm80_to_sm89INS1_16FlashAttnBwdSm80INS1_25CollectiveMainloopBwdSm80ILi2ELi2EN4cute5tupleIJNS5_1CILi64EEENS7_ILi128EEES8_EEENS_10bfloat16_tEfNS_4arch4Sm80ELb1ELb0ELb1ELb1ELb1ELb0ELb0ELb0ELi2ELi2ELi4ELi2ELb1EEENS1_24CollectiveEpilogueBwdGQAISA_fSD_Li256ELb1ELb1EEENS1_25SingleTileBwdLPTSchedulerILb1ELi128ELb1EEEEEEEEEvNT_6ParamsE$_ZN4cute3eso3ESOILb1ELb0EJNS_6LayoutINS_5tupleIJNS3_IJNS_1CILi4EEENS4_ILi1EEEEEES6_EEENS3_IJNS3_IJS6_NS4_ILi0EEEEEES9_EEEEENS_10ViewEngineINS_8gmem_ptrIPKfEEEEEEC2ERKSC_RKSI_,($_ZN7cutlass13device_kernelIN5flash19enable_sm80_to_sm89INS1_16FlashAttnBwdSm80INS1_25CollectiveMainloopBwdSm80ILi2ELi2EN4cute5tupleIJNS5_1CILi64EEENS7_ILi128EEES8_EEENS_10bfloat16_tEfNS_4arch4Sm80ELb1ELb0ELb1ELb1ELb1ELb0ELb0ELb0ELi2ELi2ELi4ELi2ELb1EEENS1_24CollectiveEpilogueBwdGQAISA_fSD_Li256ELb1ELb1EEENS1_25SingleTileBwdLPTSchedulerILb1ELi128ELb1EEEEEEEEEvNT_6ParamsE$_ZN4cute3eso3ESOILb1ELb0EJNS_6LayoutINS_5tupleIJNS3_IJNS_1CILi4EEENS4_ILi1EEEEEES6_EEENS3_IJNS3_IJS6_NS4_ILi0EEEEEES9_EEEEENS_10ViewEngineINS_8smem_ptrIPfEEEEEEC2ERKSC_RKSH_ - $_ZN7cutlass13device_kernelIN5flash19enable_sm80_to_sm89INS1_16FlashAttnBwdSm80INS1_25CollectiveMainloopBwdSm80ILi2ELi2EN4cute5tupleIJNS5_1CILi64EEENS7_ILi128EEES8_EEENS_10bfloat16_tEfNS_4arch4Sm80ELb1ELb0ELb1ELb1ELb1ELb0ELb0ELb0ELi2ELi2ELi4ELi2ELb1EEENS1_24CollectiveEpilogueBwdGQAISA_fSD_Li256ELb1ELb1EEENS1_25SingleTileBwdLPTSchedulerILb1ELi128ELb1EEEEEEEEEvNT_6ParamsE$_ZN4cute3eso3ESOILb1ELb0EJNS_6LayoutINS_5tupleIJNS3_IJNS_1CILi4EEENS4_ILi1EEEEEES6_EEENS3_IJNS3_IJS6_NS4_ILi0EEEEEES9_EEEEENS_10ViewEngineINS_8gmem_ptrIPKfEEEEEEC2ERKSC_RKSI_)
$_ZN7cutlass13device_kernelIN5flash19enable_sm80_to_sm89INS1_16FlashAttnBwdSm80INS1_25CollectiveMainloopBwdSm80ILi2ELi2EN4cute5tupleIJNS5_1CILi64EEENS7_ILi128EEES8_EEENS_10bfloat16_tEfNS_4arch4Sm80ELb1ELb0ELb1ELb1ELb1ELb0ELb0ELb0ELi2ELi2ELi4ELi2ELb1EEENS1_24CollectiveEpilogueBwdGQAISA_fSD_Li256ELb1ELb1EEENS1_25SingleTileBwdLPTSchedulerILb1ELi128ELb1EEEEEEEEEvNT_6ParamsE$_ZN4cute3eso3ESOILb1ELb0EJNS_6LayoutINS_5tupleIJNS3_IJNS_1CILi4EEENS4_ILi1EEEEEES6_EEENS3_IJNS3_IJS6_NS4_ILi0EEEEEES9_EEEEENS_10ViewEngineINS_8gmem_ptrIPKfEEEEEEC2ERKSC_RKSI_:
[----:B------:R-:W-:Y:S02]  /*79c0*/  IADD3 R8, R4, -c[0x0][0x20], RZ ;  /* 0x8000080004087a10 */ /* 0x000fe40007ffe0ff */
[----:B------:R-:W-:-:S03]  /*79d0*/  MOV R11, 0x0 ;  /* 0x00000000000b7802 */ /* 0x000fc60000000f00 */
[----:B------:R1:W-:Y:S01]  /*79e0*/  STL.64 [R8], R6 ;  /* 0x0000000608007387 */ /* 0x0003e20000100a00 */
[----:B------:R-:W-:Y:S05]  /*79f0*/  RET.REL.NODEC R10 `(_ZN7cutlass13device_kernelIN5flash19enable_sm80_to_sm89INS1_16FlashAttnBwdSm80INS1_25CollectiveMainloopBwdSm80ILi2ELi2EN4cute5tupleIJNS5_1CILi64EEENS7_ILi128EEES8_EEENS_10bfloat16_tEfNS_4arch4Sm80ELb1ELb0ELb1ELb1ELb1ELb0ELb0ELb0ELi2ELi2ELi4ELi2ELb1EEENS1_24CollectiveEpilogueBwdGQAISA_fSD_Li256ELb1ELb1EEENS1_25SingleTileBwdLPTSchedulerILb1ELi128ELb1EEEEEEEEEvNT_6ParamsE) ;  /* 0xffff86000a007950 */ /* 0x000fea0003c3ffff */
        .type           $_ZN7cutlass13device_kernelIN5flash19enable_sm80_to_sm89INS1_16FlashAttnBwdSm80INS1_25CollectiveMainloopBwdSm80ILi2ELi2EN4cute5tupleIJNS5_1CILi64EEENS7_ILi128EEES8_EEENS_10bfloat16_tEfNS_4arch4Sm80ELb1ELb0ELb1ELb1ELb1ELb0ELb0ELb0ELi2ELi2ELi4ELi2ELb1EEENS1_24CollectiveEpilogueBwdGQAISA_fSD_Li256ELb1ELb1EEENS1_25SingleTileBwdLPTSchedulerILb1ELi128ELb1EEEEEEEEEvNT_6ParamsE$_ZN4cute3eso3ESOILb1ELb0EJNS_6LayoutINS_5tupleIJNS3_IJNS_1CILi4EEENS4_ILi1EEEEEES6_EEENS3_IJNS3_IJS6_NS4_ILi0EEEEEES9_EEEEENS_10ViewEngineINS_8smem_ptrIPfEEEEEEC2ERKSC_RKSH_,@function
        .size           $_ZN7cutlass13device_kernelIN5flash19enable_sm80_to_sm89INS1_16FlashAttnBwdSm80INS1_25CollectiveMainloopBwdSm80ILi2ELi2EN4cute5tupleIJNS5_1CILi64EEENS7_ILi128EEES8_EEENS_10bfloat16_tEfNS_4arch4Sm80ELb1ELb0ELb1ELb1ELb1ELb0ELb0ELb0ELi2ELi2ELi4ELi2ELb1EEENS1_24CollectiveEpilogueBwdGQAISA_fSD_Li256ELb1ELb1EEENS1_25SingleTileBwdLPTSchedulerILb1ELi128ELb1EEEEEEEEEvNT_6ParamsE$_ZN4cute3eso3ESOILb1ELb0EJNS_6LayoutINS_5tupleIJNS3_IJNS_1CILi4EEENS4_ILi1EEEEEES6_EEENS3_IJNS3_IJS6_NS4_ILi0EEEEEES9_EEEEENS_10ViewEngineINS_8smem_ptrIPfEEEEEEC2ERKSC_RKSH_,($_ZN7cutlass13device_kernelIN5flash19enable_sm80_to_sm89INS1_16FlashAttnBwdSm80INS1_25CollectiveMainloopBwdSm80ILi2ELi2EN4cute5tupleIJNS5_1CILi64EEENS7_ILi128EEES8_EEENS_10bfloat16_tEfNS_4arch4Sm80ELb1ELb0ELb1ELb1ELb1ELb0ELb0ELb0ELi2ELi2ELi4ELi2ELb1EEENS1_24CollectiveEpilogueBwdGQAISA_fSD_Li256ELb1ELb1EEENS1_25SingleTileBwdLPTSchedulerILb1ELi128ELb1EEEEEEEEEvNT_6ParamsE$_ZN4cute3eso3ESOILb1ELb0EJNS_6LayoutINS_5tupleIJNS3_IJNS_1CILi4EEENS4_ILi1EEEEEES6_EEENS3_IJNS3_IJS6_NS4_ILi0EEEEEES9_EEEEEiEEC2ERKSC_RKi - $_ZN7cutlass13device_kernelIN5flash19enable_sm80_to_sm89INS1_16FlashAttnBwdSm80INS1_25CollectiveMainloopBwdSm80ILi2ELi2EN4cute5tupleIJNS5_1CILi64EEENS7_ILi128EEES8_EEENS_10bfloat16_tEfNS_4arch4Sm80ELb1ELb0ELb1ELb1ELb1ELb0ELb0ELb0ELi2ELi2ELi4ELi2ELb1EEENS1_24CollectiveEpilogueBwdGQAISA_fSD_Li256ELb1ELb1EEENS1_25SingleTileBwdLPTSchedulerILb1ELi128ELb1EEEEEEEEEvNT_6ParamsE$_ZN4cute3eso3ESOILb1ELb0EJNS_6LayoutINS_5tupleIJNS3_IJNS_1CILi4EEENS4_ILi1EEEEEES6_EEENS3_IJNS3_IJS6_NS4_ILi0EEEEEES9_EEEEENS_10ViewEngineINS_8smem_ptrIPfEEEEEEC2ERKSC_RKSH_)
$_ZN7cutlass13device_kernelIN5flash19enable_sm80_to_sm89INS1_16FlashAttnBwdSm80INS1_25CollectiveMainloopBwdSm80ILi2ELi2EN4cute5tupleIJNS5_1CILi64EEENS7_ILi128EEES8_EEENS_10bfloat16_tEfNS_4arch4Sm80ELb1ELb0ELb1ELb1ELb1ELb0ELb0ELb0ELi2ELi2ELi4ELi2ELb1EEENS1_24CollectiveEpilogueBwdGQAISA_fSD_Li256ELb1ELb1EEENS1_25SingleTileBwdLPTSchedulerILb1ELi128ELb1EEEEEEEEEvNT_6ParamsE$_ZN4cute3eso3ESOILb1ELb0EJNS_6LayoutINS_5tupleIJNS3_IJNS_1CILi4EEENS4_ILi1EEEEEES6_EEENS3_IJNS3_IJS6_NS4_ILi0EEEEEES9_EEEEENS_10ViewEngineINS_8smem_ptrIPfEEEEEEC2ERKSC_RKSH_:
[----:B------:R-:W-:Y:S02]  /*7a00*/  IADD3 R8, R4, -c[0x0][0x20], RZ ;  /* 0x8000080004087a10 */ /* 0x000fe40007ffe0ff */
[----:B------:R-:W-:-:S03]  /*7a10*/  MOV R17, 0x0 ;  /* 0x0000000000117802 */ /* 0x000fc60000000f00 */
[----:B------:R1:W-:Y:S01]  /*7a20*/  STL.64 [R8], R6 ;  /* 0x0000000608007387 */ /* 0x0003e20000100a00 */
[----:B------:R-:W-:Y:S05]  /*7a30*/  RET.REL.NODEC R16 `(_ZN7cutlass13device_kernelIN5flash19enable_sm80_to_sm89INS1_16FlashAttnBwdSm80INS1_25CollectiveMainloopBwdSm80ILi2ELi2EN4cute5tupleIJNS5_1CILi64EEENS7_ILi128EEES8_EEENS_10bfloat16_tEfNS_4arch4Sm80ELb1ELb0ELb1ELb1ELb1ELb0ELb0ELb0ELi2ELi2ELi4ELi2ELb1EEENS1_24CollectiveEpilogueBwdGQAISA_fSD_Li256ELb1ELb1EEENS1_25SingleTileBwdLPTSchedulerILb1ELi128ELb1EEEEEEEEEvNT_6ParamsE) ;  /* 0xffff85c010007950 */ /* 0x000fea0003c3ffff */
        .type           $_ZN7cutlass13device_kernelIN5flash19enable_sm80_to_sm89INS1_16FlashAttnBwdSm80INS1_25CollectiveMainloopBwdSm80ILi2ELi2EN4cute5tupleIJNS5_1CILi64EEENS7_ILi128EEES8_EEENS_10bfloat16_tEfNS_4arch4Sm80ELb1ELb0ELb1ELb1ELb1ELb0ELb0ELb0ELi2ELi2ELi4ELi2ELb1EEENS1_24CollectiveEpilogueBwdGQAISA_fSD_Li256ELb1ELb1EEENS1_25SingleTileBwdLPTSchedulerILb1ELi128ELb1EEEEEEEEEvNT_6ParamsE$_ZN4cute3eso3ESOILb1ELb0EJNS_6LayoutINS_5tupleIJNS3_IJNS_1CILi4EEENS4_ILi1EEEEEES6_EEENS3_IJNS3_IJS6_NS4_ILi0EEEEEES9_EEEEEiEEC2ERKSC_RKi,@function
        .size           $_ZN7cutlass13device_kernelIN5flash19enable_sm80_to_sm89INS1_16FlashAttnBwdSm80INS1_25CollectiveMainloopBwdSm80ILi2ELi2EN4cute5tupleIJNS5_1CILi64EEENS7_ILi128EEES8_EEENS_10bfloat16_tEfNS_4arch4Sm80ELb1ELb0ELb1ELb1ELb1ELb0ELb0ELb0ELi2ELi2ELi4ELi2ELb1EEENS1_24CollectiveEpilogueBwdGQAISA_fSD_Li256ELb1ELb1EEENS1_25SingleTileBwdLPTSchedulerILb1ELi128ELb1EEEEEEEEEvNT_6ParamsE$_ZN4cute3eso3ESOILb1ELb0EJNS_6LayoutINS_5tupleIJNS3_IJNS_1CILi4EEENS4_ILi1EEEEEES6_EEENS3_IJNS3_IJS6_NS4_ILi0EEEEEES9_EEEEEiEEC2ERKSC_RKi,($_ZN7cutlass13device_kernelIN5flash19enable_sm80_to_sm89INS1_16FlashAttnBwdSm80INS1_25CollectiveMainloopBwdSm80ILi2ELi2EN4cute5tupleIJNS5_1CILi64EEENS7_ILi128EEES8_EEENS_10bfloat16_tEfNS_4arch4Sm80ELb1ELb0ELb1ELb1ELb1ELb0ELb0ELb0ELi2ELi2ELi4ELi2ELb1EEENS1_24CollectiveEpilogueBwdGQAISA_fSD_Li256ELb1ELb1EEENS1_25SingleTileBwdLPTSchedulerILb1ELi128ELb1EEEEEEEEEvNT_6ParamsE$_ZN4cute3eso3ESOILb1ELb0EJNS_6LayoutINS_5tupleIJNS3_IJNS_1CILi8EEENS4_ILi1EEEEEEEEENS3_IJNS3_IJS6_NS4_ILi0EEEEEEEEEEENS_10ViewEngineINS_8gmem_ptrIPKN7cutlass10bfloat16_tEEEEEEEC2ERKSC_RKSK_ - $_ZN7cutlass13device_kernelIN5flash19enable_sm80_to_sm89INS1_16FlashAttnBwdSm80INS1_25CollectiveMainloopBwdSm80ILi2ELi2EN4cute5tupleIJNS5_1CILi64EEENS7_ILi128EEES8_EEENS_10bfloat16_tEfNS_4arch4Sm80ELb1ELb0ELb1ELb1ELb1ELb0ELb0ELb0ELi2ELi2ELi4ELi2ELb1EEENS1_24CollectiveEpilogueBwdGQAISA_fSD_Li256ELb1ELb1EEENS1_25SingleTileBwdLPTSchedulerILb1ELi128ELb1EEEEEEEEEvNT_6ParamsE$_ZN4cute3eso3ESOILb1ELb0EJNS_6LayoutINS_5tupleIJNS3_IJNS_1CILi4EEENS4_ILi1EEEEEES6_EEENS3_IJNS3_IJS6_NS4_ILi0EEEEEES9_EEEEEiEEC2ERKSC_RKi)
$_ZN7cutlass13device_kernelIN5flash19enable_sm80_to_sm89INS1_16FlashAttnBwdSm80INS1_25CollectiveMainloopBwdSm80ILi2ELi2EN4cute5tupleIJNS5_1CILi64EEENS7_ILi128EEES8_EEENS_10bfloat16_tEfNS_4arch4Sm80ELb1ELb0ELb1ELb1ELb1ELb0ELb0ELb0ELi2ELi2ELi4ELi2ELb1EEENS1_24CollectiveEpilogueBwdGQAISA_fSD_Li256ELb1ELb1EEENS1_25SingleTileBwdLPTSchedulerILb1ELi128ELb1EEEEEEEEEvNT_6ParamsE$_ZN4cute3eso3ESOILb1ELb0EJNS_6LayoutINS_5tupleIJNS3_IJNS_1CILi4EEENS4_ILi1EEEEEES6_EEENS3_IJNS3_IJS6_NS4_ILi0EEEEEES9_EEEEEiEEC2ERKSC_RKi:
[----:B------:R-:W-:Y:S02]  /*7a40*/  IADD3 R6, R4, -c[0x0][0x20], RZ ;  /* 0x8000080004067a10 */ /* 0x000fe40007ffe0ff */
[----:B------:R-:W-:-:S03]  /*7a50*/  MOV R9, 0x0 ;  /* 0x0000000000097802 */ /* 0x000fc60000000f00 */
[----:B------:R1:W-:Y:S01]  /*7a60*/  STL [R6], R7 ;  /* 0x0000000706007387 */ /* 0x0003e20000100800 */
[----:B------:R-:W-:Y:S05]  /*7a70*/  RET.REL.NODEC R8 `(_ZN7cutlass13device_kernelIN5flash19enable_sm80_to_sm89INS1_16FlashAttnBwdSm80INS1_25CollectiveMainloopBwdSm80ILi2ELi2EN4cute5tupleIJNS5_1CILi64EEENS7_ILi128EEES8_EEENS_10bfloat16_tEfNS_4arch4Sm80ELb1ELb0ELb1ELb1ELb1ELb0ELb0ELb0ELi2ELi2ELi4ELi2ELb1EEENS1_24CollectiveEpilogueBwdGQAISA_fSD_Li256ELb1ELb1EEENS1_25SingleTileBwdLPTSchedulerILb1ELi128ELb1EEEEEEEEEvNT_6ParamsE) ;  /* 0xffff858008007950 */ /* 0x000fea0003c3ffff */
        .type           $_ZN7cutlass13device_kernelIN5flash19enable_sm80_to_sm89INS1_16FlashAttnBwdSm80INS1_25CollectiveMainloopBwdSm80ILi2ELi2EN4cute5tupleIJNS5_1CILi64EEENS7_ILi128EEES8_EEENS_10bfloat16_tEfNS_4arch4Sm80ELb1ELb0ELb1ELb1ELb1ELb0ELb0ELb0ELi2ELi2ELi4ELi2ELb1EEENS1_24CollectiveEpilogueBwdGQAISA_fSD_Li256ELb1ELb1EEENS1_25SingleTileBwdLPTSchedulerILb1ELi128ELb1EEEEEEEEEvNT_6ParamsE$_ZN4cute3eso3ESOILb1ELb0EJNS_6LayoutINS_5tupleIJNS3_IJNS_1CILi8EEENS4_ILi1EEEEEEEEENS3_IJNS3_IJS6_NS4_ILi0EEEEEEEEEEENS_10ViewEngineINS_8gmem_ptrIPKN7cutlass10bfloat16_tEEEEEEEC2ERKSC_RKSK_,@function
        .size           $_ZN7cutlass13device_kernelIN5flash19enable_sm80_to_sm89INS1_16FlashAttnBwdSm80INS1_25CollectiveMainloopBwdSm80ILi2ELi2EN4cute5tupleIJNS5_1CILi64EEENS7_ILi128EEES8_EEENS_10bfloat16_tEfNS_4arch4Sm80ELb1ELb0ELb1ELb1ELb1ELb0ELb0ELb0ELi2ELi2ELi4ELi2ELb1EEENS1_24CollectiveEpilogueBwdGQAISA_fSD_Li256ELb1ELb1EEENS1_25SingleTileBwdLPTSchedulerILb1ELi128ELb1EEEEEEEEEvNT_6ParamsE$_ZN4cute3eso3ESOILb1ELb0EJNS_6LayoutINS_5tupleIJNS3_IJNS_1CILi8EEENS4_ILi1EEEEEEEEENS3_IJNS3_IJS6_NS4_ILi0EEEEEEEEEEENS_10ViewEngineINS_8gmem_ptrIPKN7cutlass10bfloat16_tEEEEEEEC2ERKSC_RKSK_,($_ZN7cutlass13device_kernelIN5flash19enable_sm80_to_sm89INS1_16FlashAttnBwdSm80INS1_25CollectiveMainloopBwdSm80ILi2ELi2EN4cute5tupleIJNS5_1CILi64EEENS7_ILi128EEES8_EEENS_10bfloat16_tEfNS_4arch4Sm80ELb1ELb0ELb1ELb1ELb1ELb0ELb0ELb0ELi2ELi2ELi4ELi2ELb1EEENS1_24CollectiveEpilogueBwdGQAISA_fSD_Li256ELb1ELb1EEENS1_25SingleTileBwdLPTSchedulerILb1ELi128ELb1EEEEEEEEEvNT_6ParamsE$_ZN4cute3eso3ESOILb1ELb0EJNS_6LayoutINS_5tupleIJNS3_IJNS_1CILi8EEENS4_ILi1EEEEEEEEENS3_IJNS3_IJS6_NS4_ILi0EEEEEEEEEEENS_10ViewEngineINS_8smem_ptrIPN7cutlass10bfloat16_tEEEEEEEC2ERKSC_RKSJ_ - $_ZN7cutlass13device_kernelIN5flash19enable_sm80_to_sm89INS1_16FlashAttnBwdSm80INS1_25CollectiveMainloopBwdSm80ILi2ELi2EN4cute5tupleIJNS5_1CILi64EEENS7_ILi128EEES8_EEENS_10bfloat16_tEfNS_4arch4Sm80ELb1ELb0ELb1ELb1ELb1ELb0ELb0ELb0ELi2ELi2ELi4ELi2ELb1EEENS1_24CollectiveEpilogueBwdGQAISA_fSD_Li256ELb1ELb1EEENS1_25SingleTileBwdLPTSchedulerILb1ELi128ELb1EEEEEEEEEvNT_6ParamsE$_ZN4cute3eso3ESOILb1ELb0EJNS_6LayoutINS_5tupleIJNS3_IJNS_1CILi8EEENS4_ILi1EEEEEEEEENS3_IJNS3_IJS6_NS4_ILi0EEEEEEEEEEENS_10ViewEngineINS_8gmem_ptrIPKN7cutlass10bfloat16_tEEEEEEEC2ERKSC_RKSK_)
$_ZN7cutlass13device_kernelIN5flash19enable_sm80_to_sm89INS1_16FlashAttnBwdSm80INS1_25CollectiveMainloopBwdSm80ILi2ELi2EN4cute5tupleIJNS5_1CILi64EEENS7_ILi128EEES8_EEENS_10bfloat16_tEfNS_4arch4Sm80ELb1ELb0ELb1ELb1ELb1ELb0ELb0ELb0ELi2ELi2ELi4ELi2ELb1EEENS1_24CollectiveEpilogueBwdGQAISA_fSD_Li256ELb1ELb1EEENS1_25SingleTileBwdLPTSchedulerILb1ELi128ELb1EEEEEEEEEvNT_6ParamsE$_ZN4cute3eso3ESOILb1ELb0EJNS_6LayoutINS_5tupleIJNS3_IJNS_1CILi8EEENS4_ILi1EEEEEEEEENS3_IJNS3_IJS6_NS4_ILi0EEEEEEEEEEENS_10ViewEngineINS_8gmem_ptrIPKN7cutlass10bfloat16_tEEEEEEEC2ERKSC_RKSK_:
[----:B------:R-:W-:Y:S02]  /*7a80*/  IADD3 R8, R4, -c[0x0][0x20], RZ ;  /* 0x8000080004087a10 */ /* 0x000fe40007ffe0ff */
[----:B------:R-:W-:-:S03]  /*7a90*/  MOV R11, 0x0 ;  /* 0x00000000000b7802 */ /* 0x000fc60000000f00 */
[----:B------:R1:W-:Y:S01]  /*7aa0*/  STL.64 [R8], R6 ;  /* 0x0000000608007387 */ /* 0x0003e20000100a00 */
[----:B------:R-:W-:Y:S05]  /*7ab0*/  RET.REL.NODEC R10 `(_ZN7cutlass13device_kernelIN5flash19enable_sm80_to_sm89INS1_16FlashAttnBwdSm80INS1_25CollectiveMainloopBwdSm80ILi2ELi2EN4cute5tupleIJNS5_1CILi64EEENS7_ILi128EEES8_EEENS_10bfloat16_tEfNS_4arch4Sm80ELb1ELb0ELb1ELb1ELb1ELb0ELb0ELb0ELi2ELi2ELi4ELi2ELb1EEENS1_24CollectiveEpilogueBwdGQAISA_fSD_Li256ELb1ELb1EEENS1_25SingleTileBwdLPTSchedulerILb1ELi128ELb1EEEEEEEEEvNT_6ParamsE) ;  /* 0xffff85400a007950 */ /* 0x000fea0003c3ffff */
        .type           $_ZN7cutlass13device_kernelIN5flash19enable_sm80_to_sm89INS1_16FlashAttnBwdSm80INS1_25CollectiveMainloopBwdSm80ILi2ELi2EN4cute5tupleIJNS5_1CILi64EEENS7_ILi128EEES8_EEENS_10bfloat16_tEfNS_4arch4Sm80ELb1ELb0ELb1ELb1ELb1ELb0ELb0ELb0ELi2ELi2ELi4ELi2ELb1EEENS1_24CollectiveEpilogueBwdGQAISA_fSD_Li256ELb1ELb1EEENS1_25SingleTileBwdLPTSchedulerILb1ELi128ELb1EEEEEEEEEvNT_6ParamsE$_ZN4cute3eso3ESOILb1ELb0EJNS_6LayoutINS_5tupleIJNS3_IJNS_1CILi8EEENS4_ILi1EEEEEEEEENS3_IJNS3_IJS6_NS4_ILi0EEEEEEEEEEENS_10ViewEngineINS_8smem_ptrIPN7cutlass10bfloat16_tEEEEEEEC2ERKSC_RKSJ_,@function
        .size           $_ZN7cutlass13device_kernelIN5flash19enable_sm80_to_sm89INS1_16FlashAttnBwdSm80INS1_25CollectiveMainloopBwdSm80ILi2ELi2EN4cute5tupleIJNS5_1CILi64EEENS7_ILi128EEES8_EEENS_10bfloat16_tEfNS_4arch4Sm80ELb1ELb0ELb1ELb1ELb1ELb0ELb0ELb0ELi2ELi2ELi4ELi2ELb1EEENS1_24CollectiveEpilogueBwdGQAISA_fSD_Li256ELb1ELb1EEENS1_25SingleTileBwdLPTSchedulerILb1ELi128ELb1EEEEEEEEEvNT_6ParamsE$_ZN4cute3eso3ESOILb1ELb0EJNS_6LayoutINS_5tupleIJNS3_IJNS_1CILi8EEENS4_ILi1EEEEEEEEENS3_IJNS3_IJS6_NS4_ILi0EEEEEEEEEEENS_10ViewEngineINS_8smem_ptrIPN7cutlass10bfloat16_tEEEEEEEC2ERKSC_RKSJ_,($_ZN7cutlass13device_kernelIN5flash19enable_sm80_to_sm89INS1_16FlashAttnBwdSm80INS1_25CollectiveMainloopBwdSm80ILi2ELi2EN4cute5tupleIJNS5_1CILi64EEENS7_ILi128EEES8_EEENS_10bfloat16_tEfNS_4arch4Sm80ELb1ELb0ELb1ELb1ELb1ELb0ELb0ELb0ELi2ELi2ELi4ELi2ELb1EEENS1_24CollectiveEpilogueBwdGQAISA_fSD_Li256ELb1ELb1EEENS1_25SingleTileBwdLPTSchedulerILb1ELi128ELb1EEEEEEEEEvNT_6ParamsE$_ZN4cute3eso3ESOILb1ELb0EJNS_6LayoutINS_5tupleIJNS3_IJNS_1CILi8EEENS4_ILi1EEEEEEEEENS3_IJNS3_IJS6_NS4_ILi0EEEEEEEEEEEiEEC2ERKSC_RKi - $_ZN7cutlass13device_kernelIN5flash19enable_sm80_to_sm89INS1_16FlashAttnBwdSm80INS1_25CollectiveMainloopBwdSm80ILi2ELi2EN4cute5tupleIJNS5_1CILi64EEENS7_ILi128EEES8_EEENS_10bfloat16_tEfNS_4arch4Sm80ELb1ELb0ELb1ELb1ELb1ELb0ELb0ELb0ELi2ELi2ELi4ELi2ELb1EEENS1_24CollectiveEpilogueBwdGQAISA_fSD_Li256ELb1ELb1EEENS1_25SingleTileBwdLPTSchedulerILb1ELi128ELb1EEEEEEEEEvNT_6ParamsE$_ZN4cute3eso3ESOILb1ELb0EJNS_6LayoutINS_5tupleIJNS3_IJNS_1CILi8EEENS4_ILi1EEEEEEEEENS3_IJNS3_IJS6_NS4_ILi0EEEEEEEEEEENS_10ViewEngineINS_8smem_ptrIPN7cutlass10bfloat16_tEEEEEEEC2ERKSC_RKSJ_)
$_ZN7cutlass13device_kernelIN5flash19enable_sm80_to_sm89INS1_16FlashAttnBwdSm80INS1_25CollectiveMainloopBwdSm80ILi2ELi2EN4cute5tupleIJNS5_1CILi64EEENS7_ILi128EEES8_EEENS_10bfloat16_tEfNS_4arch4Sm80ELb1ELb0ELb1ELb1ELb1ELb0ELb0ELb0ELi2ELi2ELi4ELi2ELb1EEENS1_24CollectiveEpilogueBwdGQAISA_fSD_Li256ELb1ELb1EEENS1_25SingleTileBwdLPTSchedulerILb1ELi128ELb1EEEEEEEEEvNT_6ParamsE$_ZN4cute3eso3ESOILb1ELb0EJNS_6LayoutINS_5tupleIJNS3_IJNS_1CILi8EEENS4_ILi1EEEEEEEEENS3_IJNS3_IJS6_NS4_ILi0EEEEEEEEEEENS_10ViewEngineINS_8smem_ptrIPN7cutlass10bfloat16_tEEEEEEEC2ERKSC_RKSJ_:
[----:B------:R-:W-:Y:S01]  /*7ac0*/  IADD3 R8, R4, -c[0x0][0x20], RZ ;  /* 0x8000080004087a10 */ /* 0x000fe20007ffe0ff */
[----:B------:R-:W-:Y:S01]  /*7ad0*/  IMAD.MOV.U32 R128, RZ, RZ, R16 ;  /* 0x000000ffff807224 */ /* 0x000fe200078e0010 */
[----:B------:R-:W-:-:S03]  /*7ae0*/  MOV R129, 0x0 ;  /* 0x0000000000817802 */ /* 0x000fc60000000f00 */
[----:B------:R1:W-:Y:S01]  /*7af0*/  STL.64 [R8], R6 ;  /* 0x0000000608007387 */ /* 0x0003e20000100a00 */
[----:B------:R-:W-:Y:S05]  /*7b00*/  RET.REL.NODEC R128 `(_ZN7cutlass13device_kernelIN5flash19enable_sm80_to_sm89INS1_16FlashAttnBwdSm80INS1_25CollectiveMainloopBwdSm80ILi2ELi2EN4cute5tupleIJNS5_1CILi64EEENS7_ILi128EEES8_EEENS_10bfloat16_tEfNS_4arch4Sm80ELb1ELb0ELb1ELb1ELb1ELb0ELb0ELb0ELi2ELi2ELi4ELi2ELb1EEENS1_24CollectiveEpilogueBwdGQAISA_fSD_Li256ELb1ELb1EEENS1_25SingleTileBwdLPTSchedulerILb1ELi128ELb1EEEEEEEEEvNT_6ParamsE) ;  /* 0xffff84f080007950 */ /* 0x000fea0003c3ffff */
        .type           $_ZN7cutlass13device_kernelIN5flash19enable_sm80_to_sm89INS1_16FlashAttnBwdSm80INS1_25CollectiveMainloopBwdSm80ILi2ELi2EN4cute5tupleIJNS5_1CILi64EEENS7_ILi128EEES8_EEENS_10bfloat16_tEfNS_4arch4Sm80ELb1ELb0ELb1ELb1ELb1ELb0ELb0ELb0ELi2ELi2ELi4ELi2ELb1EEENS1_24CollectiveEpilogueBwdGQAISA_fSD_Li256ELb1ELb1EEENS1_25SingleTileBwdLPTSchedulerILb1ELi128ELb1EEEEEEEEEvNT_6ParamsE$_ZN4cute3eso3ESOILb1ELb0EJNS_6LayoutINS_5tupleIJNS3_IJNS_1CILi8EEENS4_ILi1EEEEEEEEENS3_IJNS3_IJS6_NS4_ILi0EEEEEEEEEEEiEEC2ERKSC_RKi,@function
        .size           $_ZN7cutlass13device_kernelIN5flash19enable_sm80_to_sm89INS1_16FlashAttnBwdSm80INS1_25CollectiveMainloopBwdSm80ILi2ELi2EN4cute5tupleIJNS5_1CILi64EEENS7_ILi128EEES8_EEENS_10bfloat16_tEfNS_4arch4Sm80ELb1ELb0ELb1ELb1ELb1ELb0ELb0ELb0ELi2ELi2ELi4ELi2ELb1EEENS1_24CollectiveEpilogueBwdGQAISA_fSD_Li256ELb1ELb1EEENS1_25SingleTileBwdLPTSchedulerILb1ELi128ELb1EEEEEEEEEvNT_6ParamsE$_ZN4cute3eso3ESOILb1ELb0EJNS_6LayoutINS_5tupleIJNS3_IJNS_1CILi8EEENS4_ILi1EEEEEEEEENS3_IJNS3_IJS6_NS4_ILi0EEEEEEEEEEEiEEC2ERKSC_RKi,($_ZN7cutlass13device_kernelIN5flash19enable_sm80_to_sm89INS1_16FlashAttnBwdSm80INS1_25CollectiveMainloopBwdSm80ILi2ELi2EN4cute5tupleIJNS5_1CILi64EEENS7_ILi128EEES8_EEENS_10bfloat16_tEfNS_4arch4Sm80ELb1ELb0ELb1ELb1ELb1ELb0ELb0ELb0ELi2ELi2ELi4ELi2ELb1EEENS1_24CollectiveEpilogueBwdGQAISA_fSD_Li256ELb1ELb1EEENS1_25SingleTileBwdLPTSchedulerILb1ELi128ELb1EEEEEEEEEvNT_6ParamsE$_ZN4cute3eso3ESOILb1ELb0EJNS_6LayoutINS_5tupleIJNS3_IJNS_1CILi8EEENS4_ILi1EEEEEEEEENS3_IJNS3_IJS6_NS4_ILi0EEEEEEEEEEElEEC2ERKSC_RKl - $_ZN7cutlass13device_kernelIN5flash19enable_sm80_to_sm89INS1_16FlashAttnBwdSm80INS1_25CollectiveMainloopBwdSm80ILi2ELi2EN4cute5tupleIJNS5_1CILi64EEENS7_ILi128EEES8_EEENS_10bfloat16_tEfNS_4arch4Sm80ELb1ELb0ELb1ELb1ELb1ELb0ELb0ELb0ELi2ELi2ELi4ELi2ELb1EEENS1_24CollectiveEpilogueBwdGQAISA_fSD_Li256ELb1ELb1EEENS1_25SingleTileBwdLPTSchedulerILb1ELi128ELb1EEEEEEEEEvNT_6ParamsE$_ZN4cute3eso3ESOILb1ELb0EJNS_6LayoutINS_5tupleIJNS3_IJNS_1CILi8EEENS4_ILi1EEEEEEEEENS3_IJNS3_IJS6_NS4_ILi0EEEEEEEEEEEiEEC2ERKSC_RKi)
$_ZN7cutlass13device_kernelIN5flash19enable_sm80_to_sm89INS1_16FlashAttnBwdSm80INS1_25CollectiveMainloopBwdSm80ILi2ELi2EN4cute5tupleIJNS5_1CILi64EEENS7_ILi128EEES8_EEENS_10bfloat16_tEfNS_4arch4Sm80ELb1ELb0ELb1ELb1ELb1ELb0ELb0ELb0ELi2ELi2ELi4ELi2ELb1EEENS1_24CollectiveEpilogueBwdGQAISA_fSD_Li256ELb1ELb1EEENS1_25SingleTileBwdLPTSchedulerILb1ELi128ELb1EEEEEEEEEvNT_6ParamsE$_ZN4cute3eso3ESOILb1ELb0EJNS_6LayoutINS_5tupleIJNS3_IJNS_1CILi8EEENS4_ILi1EEEEEEEEENS3_IJNS3_IJS6_NS4_ILi0EEEEEEEEEEEiEEC2ERKSC_RKi:
[----:B------:R-:W-:Y:S02]  /*7b10*/  IADD3 R6, R4, -c[0x0][0x20], RZ ;  /* 0x8000080004067a10 */ /* 0x000fe40007ffe0ff */
[----:B------:R-:W-:-:S03]  /*7b20*/  MOV R9, 0x0 ;  /* 0x0000000000097802 */ /* 0x000fc60000000f00 */
[----:B------:R1:W-:Y:S01]  /*7b30*/  STL [R6], R7 ;  /* 0x0000000706007387 */ /* 0x0003e20000100800 */
[----:B------:R-:W-:Y:S05]  /*7b40*/  RET.REL.NODEC R8 `(_ZN7cutlass13device_kernelIN5flash19enable_sm80_to_sm89INS1_16FlashAttnBwdSm80INS1_25CollectiveMainloopBwdSm80ILi2ELi2EN4cute5tupleIJNS5_1CILi64EEENS7_ILi128EEES8_EEENS_10bfloat16_tEfNS_4arch4Sm80ELb1ELb0ELb1ELb1ELb1ELb0ELb0ELb0ELi2ELi2ELi4ELi2ELb1EEENS1_24CollectiveEpilogueBwdGQAISA_fSD_Li256ELb1ELb1EEENS1_25SingleTileBwdLPTSchedulerILb1ELi128ELb1EEEEEEEEEvNT_6ParamsE) ;  /* 0xffff84b008007950 */ /* 0x000fea0003c3ffff */
        .type           $_ZN7cutlass13device_kernelIN5flash19enable_sm80_to_sm89INS1_16FlashAttnBwdSm80INS1_25CollectiveMainloopBwdSm80ILi2ELi2EN4cute5tupleIJNS5_1CILi64EEENS7_ILi128EEES8_EEENS_10bfloat16_tEfNS_4arch4Sm80ELb1ELb0ELb1ELb1ELb1ELb0ELb0ELb0ELi2ELi2ELi4ELi2ELb1EEENS1_24CollectiveEpilogueBwdGQAISA_fSD_Li256ELb1ELb1EEENS1_25SingleTileBwdLPTSchedulerILb1ELi128ELb1EEEEEEEEEvNT_6ParamsE$_ZN4cute3eso3ESOILb1ELb0EJNS_6LayoutINS_5tupleIJNS3_IJNS_1CILi8EEENS4_ILi1EEEEEEEEENS3_IJNS3_IJS6_NS4_ILi0EEEEEEEEEEElEEC2ERKSC_RKl,@function
        .size           $_ZN7cutlass13device_kernelIN5flash19enable_sm80_to_sm89INS1_16FlashAttnBwdSm80INS1_25CollectiveMainloopBwdSm80ILi2ELi2EN4cute5tupleIJNS5_1CILi64EEENS7_ILi128EEES8_EEENS_10bfloat16_tEfNS_4arch4Sm80ELb1ELb0ELb1ELb1ELb1ELb0ELb0ELb0ELi2ELi2ELi4ELi2ELb1EEENS1_24CollectiveEpilogueBwdGQAISA_fSD_Li256ELb1ELb1EEENS1_25SingleTileBwdLPTSchedulerILb1ELi128ELb1EEEEEEEEEvNT_6ParamsE$_ZN4cute3eso3ESOILb1ELb0EJNS_6LayoutINS_5tupleIJNS3_IJNS_1CILi8EEENS4_ILi1EEEEEEEEENS3_IJNS3_IJS6_NS4_ILi0EEEEEEEEEEElEEC2ERKSC_RKl,($_ZN7cutlass13device_kernelIN5flash19enable_sm80_to_sm89INS1_16FlashAttnBwdSm80INS1_25CollectiveMainloopBwdSm80ILi2ELi2EN4cute5tupleIJNS5_1CILi64EEENS7_ILi128EEES8_EEENS_10bfloat16_tEfNS_4arch4Sm80ELb1ELb0ELb1ELb1ELb1ELb0ELb0ELb0ELi2ELi2ELi4ELi2ELb1EEENS1_24CollectiveEpilogueBwdGQAISA_fSD_Li256ELb1ELb1EEENS1_25SingleTileBwdLPTSchedulerILb1ELi128ELb1EEEEEEEEEvNT_6ParamsE$_ZN4cute3eso3ESOILb1ELb0EJNS_6LayoutINS_5tupleIJNS3_IJNS_1CILi8EEENS4_ILi1EEEEEENS4_ILi2EEES6_EEENS3_IJNS3_IJS6_NS4_ILi0EEEEEENS4_ILi2048EEESA_EEEEENS_10ViewEngineINS_8smem_ptrIPN7cutlass10bfloat16_tEEEEEEEC2ERKSE_RKSL_ - $_ZN7cutlass13device_kernelIN5flash19enable_sm80_to_sm89INS1_16FlashAttnBwdSm80INS1_25CollectiveMainloopBwdSm80ILi2ELi2EN4cute5tupleIJNS5_1CILi64EEENS7_ILi128EEES8_EEENS_10bfloat16_tEfNS_4arch4Sm80ELb1ELb0ELb1ELb1ELb1ELb0ELb0ELb0ELi2ELi2ELi4ELi2ELb1EEENS1_24CollectiveEpilogueBwdGQAISA_fSD_Li256ELb1ELb1EEENS1_25SingleTileBwdLPTSchedulerILb1ELi128ELb1EEEEEEEEEvNT_6ParamsE$_ZN4cute3eso3ESOILb1ELb0EJNS_6LayoutINS_5tupleIJNS3_IJNS_1CILi8EEENS4_ILi1EEEEEEEEENS3_IJNS3_IJS6_NS4_ILi0EEEEEEEEEEElEEC2ERKSC_RKl)
$_ZN7cutlass13device_kernelIN5flash19enable_sm80_to_sm89INS1_16FlashAttnBwdSm80INS1_25CollectiveMainloopBwdSm80ILi2ELi2EN4cute5tupleIJNS5_1CILi64EEENS7_ILi128EEES8_EEENS_10bfloat16_tEfNS_4arch4Sm80ELb1ELb0ELb1ELb1ELb1ELb0ELb0ELb0ELi2ELi2ELi4ELi2ELb1EEENS1_24CollectiveEpilogueBwdGQAISA_fSD_Li256ELb1ELb1EEENS1_25SingleTileBwdLPTSchedulerILb1ELi128ELb1EEEEEEEEEvNT_6ParamsE$_ZN4cute3eso3ESOILb1ELb0EJNS_6LayoutINS_5tupleIJNS3_IJNS_1CILi8EEENS4_ILi1EEEEEEEEENS3_IJNS3_IJS6_NS4_ILi0EEEEEEEEEEElEEC2ERKSC_RKl:
[----:B------:R-:W-:Y:S01]  /*7b50*/  IADD3 R6, R4, -c[0x0][0x20], RZ ;  /* 0x8000080004067a10 */ /* 0x000fe20007ffe0ff */
[----:B------:R-:W-:Y:S01]  /*7b60*/  IMAD.MOV.U32 R11, RZ, RZ, R7 ;  /* 0x000000ffff0b7224 */ /* 0x000fe200078e0007 */
[----:B------:R-:W-:-:S04]  /*7b70*/  MOV R9, 0x0 ;  /* 0x0000000000097802 */ /* 0x000fc80000000f00 */
[----:B------:R1:W-:Y:S01]  /*7b80*/  STL.64 [R6], R10 ;  /* 0x0000000a06007387 */ /* 0x0003e20000100a00 */
[----:B------:R-:W-:Y:S05]  /*7b90*/  RET.REL.NODEC R8 `(_ZN7cutlass13device_kernelIN5flash19enable_sm80_to_sm89INS1_16FlashAttnBwdSm80INS1_25CollectiveMainloopBwdSm80ILi2ELi2EN4cute5tupleIJNS5_1CILi64EEENS7_ILi128EEES8_EEENS_10bfloat16_tEfNS_4arch4Sm80ELb1ELb0ELb1ELb1ELb1ELb0ELb0ELb0ELi2ELi2ELi4ELi2ELb1EEENS1_24CollectiveEpilogueBwdGQAISA_fSD_Li256ELb1ELb1EEENS1_25SingleTileBwdLPTSchedulerILb1ELi128ELb1EEEEEEEEEvNT_6ParamsE) ;  /* 0xffff846008007950 */ /* 0x000fea0003c3ffff */
        .type           $_ZN7cutlass13device_kernelIN5flash19enable_sm80_to_sm89INS1_16FlashAttnBwdSm80INS1_25CollectiveMainloopBwdSm80ILi2ELi2EN4cute5tupleIJNS5_1CILi64EEENS7_ILi128EEES8_EEENS_10bfloat16_tEfNS_4arch4Sm80ELb1ELb0ELb1ELb1ELb1ELb0ELb0ELb0ELi2ELi2ELi4ELi2ELb1EEENS1_24CollectiveEpilogueBwdGQAISA_fSD_Li256ELb1ELb1EEENS1_25SingleTileBwdLPTSchedulerILb1ELi128ELb1EEEEEEEEEvNT_6ParamsE$_ZN4cute3eso3ESOILb1ELb0EJNS_6LayoutINS_5tupleIJNS3_IJNS_1CILi8EEENS4_ILi1EEEEEENS4_ILi2EEES6_EEENS3_IJNS3_IJS6_NS4_ILi0EEEEEENS4_ILi2048EEESA_EEEEENS_10ViewEngineINS_8smem_ptrIPN7cutlass10bfloat16_tEEEEEEEC2ERKSE_RKSL_,@function
        .size           $_ZN7cutlass13device_kernelIN5flash19enable_sm80_to_sm89INS1_16FlashAttnBwdSm80INS1_25CollectiveMainloopBwdSm80ILi2ELi2EN4cute5tupleIJNS5_1CILi64EEENS7_ILi128EEES8_EEENS_10bfloat16_tEfNS_4arch4Sm80ELb1ELb0ELb1ELb1ELb1ELb0ELb0ELb0ELi2ELi2ELi4ELi2ELb1EEENS1_24CollectiveEpilogueBwdGQAISA_fSD_Li256ELb1ELb1EEENS1_25SingleTileBwdLPTSchedulerILb1ELi128ELb1EEEEEEEEEvNT_6ParamsE$_ZN4cute3eso3ESOILb1ELb0EJNS_6LayoutINS_5tupleIJNS3_IJNS_1CILi8EEENS4_ILi1EEEEEENS4_ILi2EEES6_EEENS3_IJNS3_IJS6_NS4_ILi0EEEEEENS4_ILi2048EEESA_EEEEENS_10ViewEngineINS_8smem_ptrIPN7cutlass10bfloat16_tEEEEEEEC2ERKSE_RKSL_,($_ZN7cutlass13device_kernelIN5flash19enable_sm80_to_sm89INS1_16FlashAttnBwdSm80INS1_25CollectiveMainloopBwdSm80ILi2ELi2EN4cute5tupleIJNS5_1CILi64EEENS7_ILi128EEES8_EEENS_10bfloat16_tEfNS_4arch4Sm80ELb1ELb0ELb1ELb1ELb1ELb0ELb0ELb0ELi2ELi2ELi4ELi2ELb1EEENS1_24CollectiveEpilogueBwdGQAISA_fSD_Li256ELb1ELb1EEENS1_25SingleTileBwdLPTSchedulerILb1ELi128ELb1EEEEEEEEEvNT_6ParamsE$_ZN4cute3eso3ESOILb1ELb0EJNS_6LayoutINS_5tupleIJNS3_IJNS_1CILi8EEENS4_ILi1EEEEEENS4_ILi2EEES6_EEENS3_IJNS3_IJS6_NS4_ILi0EEEEEENS4_ILi2048EEESA_EEEEEiEEC2ERKSE_RKi - $_ZN7cutlass13device_kernelIN5flash19enable_sm80_to_sm89INS1_16FlashAttnBwdSm80INS1_25CollectiveMainloopBwdSm80ILi2ELi2EN4cute5tupleIJNS5_1CILi64EEENS7_ILi128EEES8_EEENS_10bfloat16_tEfNS_4arch4Sm80ELb1ELb0ELb1ELb1ELb1ELb0ELb0ELb0ELi2ELi2ELi4ELi2ELb1EEENS1_24CollectiveEpilogueBwdGQAISA_fSD_Li256ELb1ELb1EEENS1_25SingleTileBwdLPTSchedulerILb1ELi128ELb1EEEEEEEEEvNT_6ParamsE$_ZN4cute3eso3ESOILb1ELb0EJNS_6LayoutINS_5tupleIJNS3_IJNS_1CILi8EEENS4_ILi1EEEEEENS4_ILi2EEES6_EEENS3_IJNS3_IJS6_NS4_ILi0EEEEEENS4_ILi2048EEESA_EEEEENS_10ViewEngineINS_8smem_ptrIPN7cutlass10bfloat16_tEEEEEEEC2ERKSE_RKSL_)
$_ZN7cutlass13device_kernelIN5flash19enable_sm80_to_sm89INS1_16FlashAttnBwdSm80INS1_25CollectiveMainloopBwdSm80ILi2ELi2EN4cute5tupleIJNS5_1CILi64EEENS7_ILi128EEES8_EEENS_10bfloat16_tEfNS_4arch4Sm80ELb1ELb0ELb1ELb1ELb1ELb0ELb0ELb0ELi2ELi2ELi4ELi2ELb1EEENS1_24CollectiveEpilogueBwdGQAISA_fSD_Li256ELb1ELb1EEENS1_25SingleTileBwdLPTSchedulerILb1ELi128ELb1EEEEEEEEEvNT_6ParamsE$_ZN4cute3eso3ESOILb1ELb0EJNS_6LayoutINS_5tupleIJNS3_IJNS_1CILi8EEENS4_ILi1EEEEEENS4_ILi2EEES6_EEENS3_IJNS3_IJS6_NS4_ILi0EEEEEENS4_ILi2048EEESA_EEEEENS_10ViewEngineINS_8smem_ptrIPN7cutlass10bfloat16_tEEEEEEEC2ERKSE_RKSL_:
[----:B------:R-:W-:Y:S02]  /*7ba0*/  IADD3 R8, R4, -c[0x0][0x20], RZ ;  /* 0x8000080004087a10 */ /* 0x000fe40007ffe0ff */
[----:B------:R-:W-:-:S03]  /*7bb0*/  MOV R11, 0x0 ;  /* 0x00000000000b7802 */ /* 0x000fc60000000f00 */
[----:B------:R1:W-:Y:S01]  /*7bc0*/  STL.64 [R8], R6 ;  /* 0x0000000608007387 */ /* 0x0003e20000100a00 */
[----:B------:R-:W-:Y:S05]  /*7bd0*/  RET.REL.NODEC R10 `(_ZN7cutlass13device_kernelIN5flash19enable_sm80_to_sm89INS1_16FlashAttnBwdSm80INS1_25CollectiveMainloopBwdSm80ILi2ELi2EN4cute5tupleIJNS5_1CILi64EEENS7_ILi128EEES8_EEENS_10bfloat16_tEfNS_4arch4Sm80ELb1ELb0ELb1ELb1ELb1ELb0ELb0ELb0ELi2ELi2ELi4ELi2ELb1EEENS1_24CollectiveEpilogueBwdGQAISA_fSD_Li256ELb1ELb1EEENS1_25SingleTileBwdLPTSchedulerILb1ELi128ELb1EEEEEEEEEvNT_6ParamsE) ;  /* 0xffff84200a007950 */ /* 0x000fea0003c3ffff */
        .type           $_ZN7cutlass13device_kernelIN5flash19enable_sm80_to_sm89INS1_16FlashAttnBwdSm80INS1_25CollectiveMainloopBwdSm80ILi2ELi2EN4cute5tupleIJNS5_1CILi64EEENS7_ILi128EEES8_EEENS_10bfloat16_tEfNS_4arch4Sm80ELb1ELb0ELb1ELb1ELb1ELb0ELb0ELb0ELi2ELi2ELi4ELi2ELb1EEENS1_24CollectiveEpilogueBwdGQAISA_fSD_Li256ELb1ELb1EEENS1_25SingleTileBwdLPTSchedulerILb1ELi128ELb1EEEEEEEEEvNT_6ParamsE$_ZN4cute3eso3ESOILb1ELb0EJNS_6LayoutINS_5tupleIJNS3_IJNS_1CILi8EEENS4_ILi1EEEEEENS4_ILi2EEES6_EEENS3_IJNS3_IJS6_NS4_ILi0EEEEEENS4_ILi2048EEESA_EEEEEiEEC2ERKSE_RKi,@function
        .size           $_ZN7cutlass13device_kernelIN5flash19enable_sm80_to_sm89INS1_16FlashAttnBwdSm80INS1_25CollectiveMainloopBwdSm80ILi2ELi2EN4cute5tupleIJNS5_1CILi64EEENS7_ILi128EEES8_EEENS_10bfloat16_tEfNS_4arch4Sm80ELb1ELb0ELb1ELb1ELb1ELb0ELb0ELb0ELi2ELi2ELi4ELi2ELb1EEENS1_24CollectiveEpilogueBwdGQAISA_fSD_Li256ELb1ELb1EEENS1_25SingleTileBwdLPTSchedulerILb1ELi128ELb1EEEEEEEEEvNT_6ParamsE$_ZN4cute3eso3ESOILb1ELb0EJNS_6LayoutINS_5tupleIJNS3_IJNS_1CILi8EEENS4_ILi1EEEEEENS4_ILi2EEES6_EEENS3_IJNS3_IJS6_NS4_ILi0EEEEEENS4_ILi2048EEESA_EEEEEiEEC2ERKSE_RKi,($_ZN7cutlass13device_kernelIN5flash19enable_sm80_to_sm89INS1_16FlashAttnBwdSm80INS1_25CollectiveMainloopBwdSm80ILi2ELi2EN4cute5tupleIJNS5_1CILi64EEENS7_ILi128EEES8_EEENS_10bfloat16_tEfNS_4arch4Sm80ELb1ELb0ELb1ELb1ELb1ELb0ELb0ELb0ELi2ELi2ELi4ELi2ELb1EEENS1_24CollectiveEpilogueBwdGQAISA_fSD_Li256ELb1ELb1EEENS1_25SingleTileBwdLPTSchedulerILb1ELi128ELb1EEEEEEEEEvNT_6ParamsE$_ZN4cute5tupleIJNS0_IJNS0_IJNS_1CILi8EEENS1_ILi1EEEEEENS1_ILi2EEES3_EEENS0_IJNS0_IJS3_NS1_ILi0EEEEEElS7_EEEEEC2ERKS6_RKS9_ - $_ZN7cutlass13device_kernelIN5flash19enable_sm80_to_sm89INS1_16FlashAttnBwdSm80INS1_25CollectiveMainloopBwdSm80ILi2ELi2EN4cute5tupleIJNS5_1CILi64EEENS7_ILi128EEES8_EEENS_10bfloat16_tEfNS_4arch4Sm80ELb1ELb0ELb1ELb1ELb1ELb0ELb0ELb0ELi2ELi2ELi4ELi2ELb1EEENS1_24CollectiveEpilogueBwdGQAISA_fSD_Li256ELb1ELb1EEENS1_25SingleTileBwdLPTSchedulerILb1ELi128ELb1EEEEEEEEEvNT_6ParamsE$_ZN4cute3eso3ESOILb1ELb0EJNS_6LayoutINS_5tupleIJNS3_IJNS_1CILi8EEENS4_ILi1EEEEEENS4_ILi2EEES6_EEENS3_IJNS3_IJS6_NS4_ILi0EEEEEENS4_ILi2048EEESA_EEEEEiEEC2ERKSE_RKi)
$_ZN7cutlass13device_kernelIN5flash19enable_sm80_to_sm89INS1_16FlashAttnBwdSm80INS1_25CollectiveMainloopBwdSm80ILi2ELi2EN4cute5tupleIJNS5_1CILi64EEENS7_ILi128EEES8_EEENS_10bfloat16_tEfNS_4arch4Sm80ELb1ELb0ELb1ELb1ELb1ELb0ELb0ELb0ELi2ELi2ELi4ELi2ELb1EEENS1_24CollectiveEpilogueBwdGQAISA_fSD_Li256ELb1ELb1EEENS1_25SingleTileBwdLPTSchedulerILb1ELi128ELb1EEEEEEEEEvNT_6ParamsE$_ZN4cute3eso3ESOILb1ELb0EJNS_6LayoutINS_5tupleIJNS3_IJNS_1CILi8EEENS4_ILi1EEEEEENS4_ILi2EEES6_EEENS3_IJNS3_IJS6_NS4_ILi0EEEEEENS4_ILi2048EEESA_EEEEEiEEC2ERKSE_RKi:
[----:B------:R-:W-:Y:S02]  /*7be0*/  IADD3 R6, R4, -c[0x0][0x20], RZ ;  /* 0x8000080004067a10 */ /* 0x000fe40007ffe0ff */
[----:B------:R-:W-:-:S03]  /*7bf0*/  MOV R9, 0x0 ;  /* 0x0000000000097802 */ /* 0x000fc60000000f00 */
[----:B------:R1:W-:Y:S01]  /*7c00*/  STL [R6], R7 ;  /* 0x0000000706007387 */ /* 0x0003e20000100800 */
[----:B------:R-:W-:Y:S05]  /*7c10*/  RET.REL.NODEC R8 `(_ZN7cutlass13device_kernelIN5flash19enable_sm80_to_sm89INS1_16FlashAttnBwdSm80INS1_25CollectiveMainloopBwdSm80ILi2ELi2EN4cute5tupleIJNS5_1CILi64EEENS7_ILi128EEES8_EEENS_10bfloat16_tEfNS_4arch4Sm80ELb1ELb0ELb1ELb1ELb1ELb0ELb0ELb0ELi2ELi2ELi4ELi2ELb1EEENS1_24CollectiveEpilogueBwdGQAISA_fSD_Li256ELb1ELb1EEENS1_25SingleTileBwdLPTSchedulerILb1ELi128ELb1EEEEEEEEEvNT_6ParamsE) ;  /* 0xffff83e008007950 */ /* 0x000fea0003c3ffff */
        .type           $_ZN7cutlass13device_kernelIN5flash19enable_sm80_to_sm89INS1_16FlashAttnBwdSm80INS1_25CollectiveMainloopBwdSm80ILi2ELi2EN4cute5tupleIJNS5_1CILi64EEENS7_ILi128EEES8_EEENS_10bfloat16_tEfNS_4arch4Sm80ELb1ELb0ELb1ELb1ELb1ELb0ELb0ELb0ELi2ELi2ELi4ELi2ELb1EEENS1_24CollectiveEpilogueBwdGQAISA_fSD_Li256ELb1ELb1EEENS1_25SingleTileBwdLPTSchedulerILb1ELi128ELb1EEEEEEEEEvNT_6ParamsE$_ZN4cute5tupleIJNS0_IJNS0_IJNS_1CILi8EEENS1_ILi1EEEEEENS1_ILi2EEES3_EEENS0_IJNS0_IJS3_NS1_ILi0EEEEEElS7_EEEEEC2ERKS6_RKS9_,@function
        .size           $_ZN7cutlass13device_kernelIN5flash19enable_sm80_to_sm89INS1_16FlashAttnBwdSm80INS1_25CollectiveMainloopBwdSm80ILi2ELi2EN4cute5tupleIJNS5_1CILi64EEENS7_ILi128EEES8_EEENS_10bfloat16_tEfNS_4arch4Sm80ELb1ELb0ELb1ELb1ELb1ELb0ELb0ELb0ELi2ELi2ELi4ELi2ELb1EEENS1_24CollectiveEpilogueBwdGQAISA_fSD_Li256ELb1ELb1EEENS1_25SingleTileBwdLPTSchedulerILb1ELi128ELb1EEEEEEEEEvNT_6ParamsE$_ZN4cute5tupleIJNS0_IJNS0_IJNS_1CILi8EEENS1_ILi1EEEEEENS1_ILi2EEES3_EEENS0_IJNS0_IJS3_NS1_ILi0EEEEEElS7_EEEEEC2ERKS6_RKS9_,($_ZN7cutlass13device_kernelIN5flash19enable_sm80_to_sm89INS1_16FlashAttnBwdSm80INS1_25CollectiveMainloopBwdSm80ILi2ELi2EN4cute5tupleIJNS5_1CILi64EEENS7_ILi128EEES8_EEENS_10bfloat16_tEfNS_4arch4Sm80ELb1ELb0ELb1ELb1ELb1ELb0ELb0ELb0ELi2ELi2ELi4ELi2ELb1EEENS1_24CollectiveEpilogueBwdGQAISA_fSD_Li256ELb1ELb1EEENS1_25SingleTileBwdLPTSchedulerILb1ELi128ELb1EEEEEEEEEvNT_6ParamsE$_ZN4cute5tupleIJNS_15ArithmeticTupleIJNS_1CILi0EEEiEEEEEC2ERKS4_ - $_ZN7cutlass13device_kernelIN5flash19enable_sm80_to_sm89INS1_16FlashAttnBwdSm80INS1_25CollectiveMainloopBwdSm80ILi2ELi2EN4cute5tupleIJNS5_1CILi64EEENS7_ILi128EEES8_EEENS_10bfloat16_tEfNS_4arch4Sm80ELb1ELb0ELb1ELb1ELb1ELb0ELb0ELb0ELi2ELi2ELi4ELi2ELb1EEENS1_24CollectiveEpilogueBwdGQAISA_fSD_Li256ELb1ELb1EEENS1_25SingleTileBwdLPTSchedulerILb1ELi128ELb1EEEEEEEEEvNT_6ParamsE$_ZN4cute5tupleIJNS0_IJNS0_IJNS_1CILi8EEENS1_ILi1EEEEEENS1_ILi2EEES3_EEENS0_IJNS0_IJS3_NS1_ILi0EEEEEElS7_EEEEEC2ERKS6_RKS9_)
$_ZN7cutlass13device_kernelIN5flash19enable_sm80_to_sm89INS1_16FlashAttnBwdSm80INS1_25CollectiveMainloopBwdSm80ILi2ELi2EN4cute5tupleIJNS5_1CILi64EEENS7_ILi128EEES8_EEENS_10bfloat16_tEfNS_4arch4Sm80ELb1ELb0ELb1ELb1ELb1ELb0ELb0ELb0ELi2ELi2ELi4ELi2ELb1EEENS1_24CollectiveEpilogueBwdGQAISA_fSD_Li256ELb1ELb1EEENS1_25SingleTileBwdLPTSchedulerILb1ELi128ELb1EEEEEEEEEvNT_6ParamsE$_ZN4cute5tupleIJNS0_IJNS0_IJNS_1CILi8EEENS1_ILi1EEEEEENS1_ILi2EEES3_EEENS0_IJNS0_IJS3_NS1_ILi0EEEEEElS7_EEEEEC2ERKS6_RKS9_:
[----:B------:R-:W-:Y:S02]  /*7c20*/  MOV R10, 0x7c40 ;  /* 0x00007c40000a7802 */ /* 0x000fe40000000f00 */
[----:B------:R-:W-:Y:S05]  /*7c30*/  CALL.REL.NOINC `($_ZN7cutlass13device_kernelIN5flash19enable_sm80_to_sm89INS1_16FlashAttnBwdSm80INS1_25CollectiveMainloopBwdSm80ILi2ELi2EN4cute5tupleIJNS5_1CILi64EEENS7_ILi128EEES8_EEENS_10bfloat16_tEfNS_4arch4Sm80ELb1ELb0ELb1ELb1ELb1ELb0ELb0ELb0ELi2ELi2ELi4ELi2ELb1EEENS1_24CollectiveEpilogueBwdGQAISA_fSD_Li256ELb1ELb1EEENS1_25SingleTileBwdLPTSchedulerILb1ELi128ELb1EEEEEEEEEvNT_6ParamsE$_ZN4cute3eso3ESOILb1ELb0EJNS_5tupleIJNS2_IJNS_1CILi8EEENS3_ILi1EEEEEENS3_ILi2EEES5_EEENS2_IJNS2_IJS5_NS3_ILi0EEEEEElS9_EEEEEC2ERKS8_RKSB_) ;  /* 0xfffffb9000007944 */ /* 0x000fea0003c3ffff */
[----:B------:R-:W-:-:S04]  /*7c40*/  MOV R9, 0x0 ;  /* 0x0000000000097802 */ /* 0x000fc80000000f00 */
[----:B------:R-:W-:Y:S05]  /*7c50*/  RET.REL.NODEC R8 `(_ZN7cutlass13device_kernelIN5flash19enable_sm80_to_sm89INS1_16FlashAttnBwdSm80INS1_25CollectiveMainloopBwdSm80ILi2ELi2EN4cute5tupleIJNS5_1CILi64EEENS7_ILi128EEES8_EEENS_10bfloat16_tEfNS_4arch4Sm80ELb1ELb0ELb1ELb1ELb1ELb0ELb0ELb0ELi2ELi2ELi4ELi2ELb1EEENS1_24CollectiveEpilogueBwdGQAISA_fSD_Li256ELb1ELb1EEENS1_25SingleTileBwdLPTSchedulerILb1ELi128ELb1EEEEEEEEEvNT_6ParamsE) ;  /* 0xffff83a008007950 */ /* 0x000fea0003c3ffff */
        .type           $_ZN7cutlass13device_kernelIN5flash19enable_sm80_to_sm89INS1_16FlashAttnBwdSm80INS1_25CollectiveMainloopBwdSm80ILi2ELi2EN4cute5tupleIJNS5_1CILi64EEENS7_ILi128EEES8_EEENS_10bfloat16_tEfNS_4arch4Sm80ELb1ELb0ELb1ELb1ELb1ELb0ELb0ELb0ELi2ELi2ELi4ELi2ELb1EEENS1_24CollectiveEpilogueBwdGQAISA_fSD_Li256ELb1ELb1EEENS1_25SingleTileBwdLPTSchedulerILb1ELi128ELb1EEEEEEEEEvNT_6ParamsE$_ZN4cute5tupleIJNS_15ArithmeticTupleIJNS_1CILi0EEEiEEEEEC2ERKS4_,@function
        .size           $_ZN7cutlass13device_kernelIN5flash19enable_sm80_to_sm89INS1_16FlashAttnBwdSm80INS1_25CollectiveMainloopBwdSm80ILi2ELi2EN4cute5tupleIJNS5_1CILi64EEENS7_ILi128EEES8_EEENS_10bfloat16_tEfNS_4arch4Sm80ELb1ELb0ELb1ELb1ELb1ELb0ELb0ELb0ELi2ELi2ELi4ELi2ELb1EEENS1_24CollectiveEpilogueBwdGQAISA_fSD_Li256ELb1ELb1EEENS1_25SingleTileBwdLPTSchedulerILb1ELi128ELb1EEEEEEEEEvNT_6ParamsE$_ZN4cute5tupleIJNS_15ArithmeticTupleIJNS_1CILi0EEEiEEEEEC2ERKS4_,($_ZN7cutlass13device_kernelIN5flash19enable_sm80_to_sm89INS1_16FlashAttnBwdSm80INS1_25CollectiveMainloopBwdSm80ILi2ELi2EN4cute5tupleIJNS5_1CILi64EEENS7_ILi128EEES8_EEENS_10bfloat16_tEfNS_4arch4Sm80ELb1ELb0ELb1ELb1ELb1ELb0ELb0ELb0ELi2ELi2ELi4ELi2ELb1EEENS1_24CollectiveEpilogueBwdGQAISA_fSD_Li256ELb1ELb1EEENS1_25SingleTileBwdLPTSchedulerILb1ELi128ELb1EEEEEEEEEvNT_6ParamsE$_ZN4cute5tupleIJNS_15ArithmeticTupleIJiEEEEEC2ERKS2_ - $_ZN7cutlass13device_kernelIN5flash19enable_sm80_to_sm89INS1_16FlashAttnBwdSm80INS1_25CollectiveMainloopBwdSm80ILi2ELi2EN4cute5tupleIJNS5_1CILi64EEENS7_ILi128EEES8_EEENS_10bfloat16_tEfNS_4arch4Sm80ELb1ELb0ELb1ELb1ELb1ELb0ELb0ELb0ELi2ELi2ELi4ELi2ELb1EEENS1_24CollectiveEpilogueBwdGQAISA_fSD_Li256ELb1ELb1EEENS1_25SingleTileBwdLPTSchedulerILb1ELi128ELb1EEEEEEEEEvNT_6ParamsE$_ZN4cute5tupleIJNS_15ArithmeticTupleIJNS_1CILi0EEEiEEEEEC2ERKS4_)
$_ZN7cutlass13device_kernelIN5flash19enable_sm80_to_sm89INS1_16FlashAttnBwdSm80INS1_25CollectiveMainloopBwdSm80ILi2ELi2EN4cute5tupleIJNS5_1CILi64EEENS7_ILi128EEES8_EEENS_10bfloat16_tEfNS_4arch4Sm80ELb1ELb0ELb1ELb1ELb1ELb0ELb0ELb0ELi2ELi2ELi4ELi2ELb1EEENS1_24CollectiveEpilogueBwdGQAISA_fSD_Li256ELb1ELb1EEENS1_25SingleTileBwdLPTSchedulerILb1ELi128ELb1EEEEEEEEEvNT_6ParamsE$_ZN4cute5tupleIJNS_15ArithmeticTupleIJNS_1CILi0EEEiEEEEEC2ERKS4_:
[----:B------:R-:W-:Y:S02]  /*7c60*/  MOV R10, 0x7c80 ;  /* 0x00007c80000a7802 */ /* 0x000fe40000000f00 */
[----:B------:R-:W-:Y:S05]  /*7c70*/  CALL.REL.NOINC `($_ZN7cutlass13device_kernelIN5flash19enable_sm80_to_sm89INS1_16FlashAttnBwdSm80INS1_25CollectiveMainloopBwdSm80ILi2ELi2EN4cute5tupleIJNS5_1CILi64EEENS7_ILi128EEES8_EEENS_10bfloat16_tEfNS_4arch4Sm80ELb1ELb0ELb1ELb1ELb1ELb0ELb0ELb0ELi2ELi2ELi4ELi2ELb1EEENS1_24CollectiveEpilogueBwdGQAISA_fSD_Li256ELb1ELb1EEENS1_25SingleTileBwdLPTSchedulerILb1ELi128ELb1EEEEEEEEEvNT_6ParamsE$_ZN4cute3eso3ESOILb0ELb1EJNS_15ArithmeticTupleIJNS_1CILi0EEEiEEEEEC2ERKS5_) ;  /* 0xfffff56000007944 */ /* 0x000fea0003c3ffff */
[----:B------:R-:W-:-:S04]  /*7c80*/  MOV R17, 0x0 ;  /* 0x0000000000117802 */ /* 0x000fc80000000f00 */
[----:B------:R-:W-:Y:S05]  /*7c90*/  RET.REL.NODEC R16 `(_ZN7cutlass13device_kernelIN5flash19enable_sm80_to_sm89INS1_16FlashAttnBwdSm80INS1_25CollectiveMainloopBwdSm80ILi2ELi2EN4cute5tupleIJNS5_1CILi64EEENS7_ILi128EEES8_EEENS_10bfloat16_tEfNS_4arch4Sm80ELb1ELb0ELb1ELb1ELb1ELb0ELb0ELb0ELi2ELi2ELi4ELi2ELb1EEENS1_24CollectiveEpilogueBwdGQAISA_fSD_Li256ELb1ELb1EEENS1_25SingleTileBwdLPTSchedulerILb1ELi128ELb1EEEEEEEEEvNT_6ParamsE) ;  /* 0xffff836010007950 */ /* 0x000fea0003c3ffff */
        .type           $_ZN7cutlass13device_kernelIN5flash19enable_sm80_to_sm89INS1_16FlashAttnBwdSm80INS1_25CollectiveMainloopBwdSm80ILi2ELi2EN4cute5tupleIJNS5_1CILi64EEENS7_ILi128EEES8_EEENS_10bfloat16_tEfNS_4arch4Sm80ELb1ELb0ELb1ELb1ELb1ELb0ELb0ELb0ELi2ELi2ELi4ELi2ELb1EEENS1_24CollectiveEpilogueBwdGQAISA_fSD_Li256ELb1ELb1EEENS1_25SingleTileBwdLPTSchedulerILb1ELi128ELb1EEEEEEEEEvNT_6ParamsE$_ZN4cute5tupleIJNS_15ArithmeticTupleIJiEEEEEC2ERKS2_,@function
        .size           $_ZN7cutlass13device_kernelIN5flash19enable_sm80_to_sm89INS1_16FlashAttnBwdSm80INS1_25CollectiveMainloopBwdSm80ILi2ELi2EN4cute5tupleIJNS5_1CILi64EEENS7_ILi128EEES8_EEENS_10bfloat16_tEfNS_4arch4Sm80ELb1ELb0ELb1ELb1ELb1ELb0ELb0ELb0ELi2ELi2ELi4ELi2ELb1EEENS1_24CollectiveEpilogueBwdGQAISA_fSD_Li256ELb1ELb1EEENS1_25SingleTileBwdLPTSchedulerILb1ELi128ELb1EEEEEEEEEvNT_6ParamsE$_ZN4cute5tupleIJNS_15ArithmeticTupleIJiEEEEEC2ERKS2_,($_ZN7cutlass13device_kernelIN5flash19enable_sm80_to_sm89INS1_16FlashAttnBwdSm80INS1_25CollectiveMainloopBwdSm80ILi2ELi2EN4cute5tupleIJNS5_1CILi64EEENS7_ILi128EEES8_EEENS_10bfloat16_tEfNS_4arch4Sm80ELb1ELb0ELb1ELb1ELb1ELb0ELb0ELb0ELi2ELi2ELi4ELi2ELb1EEENS1_24CollectiveEpilogueBwdGQAISA_fSD_Li256ELb1ELb1EEENS1_25SingleTileBwdLPTSchedulerILb1ELi128ELb1EEEEEEEEEvNT_6ParamsE$_ZN4cute5tupleIJNS_15ArithmeticTupleIJiiEEEEEC2ERKS2_ - $_ZN7cutlass13device_kernelIN5flash19enable_sm80_to_sm89INS1_16FlashAttnBwdSm80INS1_25CollectiveMainloopBwdSm80ILi2ELi2EN4cute5tupleIJNS5_1CILi64EEENS7_ILi128EEES8_EEENS_10bfloat16_tEfNS_4arch4Sm80ELb1ELb0ELb1ELb1ELb1ELb0ELb0ELb0ELi2ELi2ELi4ELi2ELb1EEENS1_24CollectiveEpilogueBwdGQAISA_fSD_Li256ELb1ELb1EEENS1_25SingleTileBwdLPTSchedulerILb1ELi128ELb1EEEEEEEEEvNT_6ParamsE$_ZN4cute5tupleIJNS_15ArithmeticTupleIJiEEEEEC2ERKS2_)
$_ZN7cutlass13device_kernelIN5flash19enable_sm80_to_sm89INS1_16FlashAttnBwdSm80INS1_25CollectiveMainloopBwdSm80ILi2ELi2EN4cute5tupleIJNS5_1CILi64EEENS7_ILi128EEES8_EEENS_10bfloat16_tEfNS_4arch4Sm80ELb1ELb0ELb1ELb1ELb1ELb0ELb0ELb0ELi2ELi2ELi4ELi2ELb1EEENS1_24CollectiveEpilogueBwdGQAISA_fSD_Li256ELb1ELb1EEENS1_25SingleTileBwdLPTSchedulerILb1ELi128ELb1EEEEEEEEEvNT_6ParamsE$_ZN4cute5tupleIJNS_15ArithmeticTupleIJiEEEEEC2ERKS2_:
[----:B------:R-:W-:Y:S02]  /*7ca0*/  MOV R8, 0x7cc0 ;  /* 0x00007cc000087802 */ /* 0x000fe40000000f00 */
[----:B------:R-:W-:Y:S05]  /*7cb0*/  CALL.REL.NOINC `($_ZN7cutlass13device_kernelIN5flash19enable_sm80_to_sm89INS1_16FlashAttnBwdSm80INS1_25CollectiveMainloopBwdSm80ILi2ELi2EN4cute5tupleIJNS5_1CILi64EEENS7_ILi128EEES8_EEENS_10bfloat16_tEfNS_4arch4Sm80ELb1ELb0ELb1ELb1ELb1ELb0ELb0ELb0ELi2ELi2ELi4ELi2ELb1EEENS1_24CollectiveEpilogueBwdGQAISA_fSD_Li256ELb1ELb1EEENS1_25SingleTileBwdLPTSchedulerILb1ELi128ELb1EEEEEEEEEvNT_6ParamsE$_ZN4cute3eso3ESOILb0ELb1EJNS_15ArithmeticTupleIJiEEEEEC2ERKS3_) ;  /* 0xfffff56000007944 */ /* 0x000fea0003c3ffff */
[----:B------:R-:W-:-:S04]  /*7cc0*/  MOV R11, 0x0 ;  /* 0x00000000000b7802 */ /* 0x000fc80000000f00 */
[----:B------:R-:W-:Y:S05]  /*7cd0*/  RET.REL.NODEC R10 `(_ZN7cutlass13device_kernelIN5flash19enable_sm80_to_sm89INS1_16FlashAttnBwdSm80INS1_25CollectiveMainloopBwdSm80ILi2ELi2EN4cute5tupleIJNS5_1CILi64EEENS7_ILi128EEES8_EEENS_10bfloat16_tEfNS_4arch4Sm80ELb1ELb0ELb1ELb1ELb1ELb0ELb0ELb0ELi2ELi2ELi4ELi2ELb1EEENS1_24CollectiveEpilogueBwdGQAISA_fSD_Li256ELb1ELb1EEENS1_25SingleTileBwdLPTSchedulerILb1ELi128ELb1EEEEEEEEEvNT_6ParamsE) ;  /* 0xffff83200a007950 */ /* 0x000fea0003c3ffff */
        .type           $_ZN7cutlass13device_kernelIN5flash19enable_sm80_to_sm89INS1_16FlashAttnBwdSm80INS1_25CollectiveMainloopBwdSm80ILi2ELi2EN4cute5tupleIJNS5_1CILi64EEENS7_ILi128EEES8_EEENS_10bfloat16_tEfNS_4arch4Sm80ELb1ELb0ELb1ELb1ELb1ELb0ELb0ELb0ELi2ELi2ELi4ELi2ELb1EEENS1_24CollectiveEpilogueBwdGQAISA_fSD_Li256ELb1ELb1EEENS1_25SingleTileBwdLPTSchedulerILb1ELi128ELb1EEEEEEEEEvNT_6ParamsE$_ZN4cute5tupleIJNS_15ArithmeticTupleIJiiEEEEEC2ERKS2_,@function
        .size           $_ZN7cutlass13device_kernelIN5flash19enable_sm80_to_sm89INS1_16FlashAttnBwdSm80INS1_25CollectiveMainloopBwdSm80ILi2ELi2EN4cute5tupleIJNS5_1CILi64EEENS7_ILi128EEES8_EEENS_10bfloat16_tEfNS_4arch4Sm80ELb1ELb0ELb1ELb1ELb1ELb0ELb0ELb0ELi2ELi2ELi4ELi2ELb1EEENS1_24CollectiveEpilogueBwdGQAISA_fSD_Li256ELb1ELb1EEENS1_25SingleTileBwdLPTSchedulerILb1ELi128ELb1EEEEEEEEEvNT_6ParamsE$_ZN4cute5tupleIJNS_15ArithmeticTupleIJiiEEEEEC2ERKS2_,($_ZN7cutlass13device_kernelIN5flash19enable_sm80_to_sm89INS1_16FlashAttnBwdSm80INS1_25CollectiveMainloopBwdSm80ILi2ELi2EN4cute5tupleIJNS5_1CILi64EEENS7_ILi128EEES8_EEENS_10bfloat16_tEfNS_4arch4Sm80ELb1ELb0ELb1ELb1ELb1ELb0ELb0ELb0ELi2ELi2ELi4ELi2ELb1EEENS1_24CollectiveEpilogueBwdGQAISA_fSD_Li256ELb1ELb1EEENS1_25SingleTileBwdLPTSchedulerILb1ELi128ELb1EEEEEEEEEvNT_6ParamsE$_ZN4cute5tupleIJNS_15ArithmeticTupleIJiiEEEiiiEEC2ERKS2_RKiS7_S7_ - $_ZN7cutlass13device_kernelIN5flash19enable_sm80_to_sm89INS1_16FlashAttnBwdSm80INS1_25CollectiveMainloopBwdSm80ILi2ELi2EN4cute5tupleIJNS5_1CILi64EEENS7_ILi128EEES8_EEENS_10bfloat16_tEfNS_4arch4Sm80ELb1ELb0ELb1ELb1ELb1ELb0ELb0ELb0ELi2ELi2ELi4ELi2ELb1EEENS1_24CollectiveEpilogueBwdGQAISA_fSD_Li256ELb1ELb1EEENS1_25SingleTileBwdLPTSchedulerILb1ELi128ELb1EEEEEEEEEvNT_6ParamsE$_ZN4cute5tupleIJNS_15ArithmeticTupleIJiiEEEEEC2ERKS2_)
$_ZN7cutlass13device_kernelIN5flash19enable_sm80_to_sm89INS1_16FlashAttnBwdSm80INS1_25CollectiveMainloopBwdSm80ILi2ELi2EN4cute5tupleIJNS5_1CILi64EEENS7_ILi128EEES8_EEENS_10bfloat16_tEfNS_4arch4Sm80ELb1ELb0ELb1ELb1ELb1ELb0ELb0ELb0ELi2ELi2ELi4ELi2ELb1EEENS1_24CollectiveEpilogueBwdGQAISA_fSD_Li256ELb1ELb1EEENS1_25SingleTileBwdLPTSchedulerILb1ELi128ELb1EEEEEEEEEvNT_6ParamsE$_ZN4cute5tupleIJNS_15ArithmeticTupleIJiiEEEEEC2ERKS2_:
[----:B------:R-:W-:Y:S02]  /*7ce0*/  MOV R8, 0x7d00 ;  /* 0x00007d0000087802 */ /* 0x000fe40000000f00 */
[----:B------:R-:W-:Y:S05]  /*7cf0*/  CALL.REL.NOINC `($_ZN7cutlass13device_kernelIN5flash19enable_sm80_to_sm89INS1_16FlashAttnBwdSm80INS1_25CollectiveMainloopBwdSm80ILi2ELi2EN4cute5tupleIJNS5_1CILi64EEENS7_ILi128EEES8_EEENS_10bfloat16_tEfNS_4arch4Sm80ELb1ELb0ELb1ELb1ELb1ELb0ELb0ELb0ELi2ELi2ELi4ELi2ELb1EEENS1_24CollectiveEpilogueBwdGQAISA_fSD_Li256ELb1ELb1EEENS1_25SingleTileBwdLPTSchedulerILb1ELi128ELb1EEEEEEEEEvNT_6ParamsE$_ZN4cute3eso3ESOILb0ELb1EJNS_15ArithmeticTupleIJiiEEEEEC2ERKS3_) ;  /* 0xfffff57000007944 */ /* 0x000fea0003c3ffff */
[----:B------:R-:W-:-:S04]  /*7d00*/  MOV R11, 0x0 ;  /* 0x00000000000b7802 */ /* 0x000fc80000000f00 */
[----:B------:R-:W-:Y:S05]  /*7d10*/  RET.REL.NODEC R10 `(_ZN7cutlass13device_kernelIN5flash19enable_sm80_to_sm89INS1_16FlashAttnBwdSm80INS1_25CollectiveMainloopBwdSm80ILi2ELi2EN4cute5tupleIJNS5_1CILi64EEENS7_ILi128EEES8_EEENS_10bfloat16_tEfNS_4arch4Sm80ELb1ELb0ELb1ELb1ELb1ELb0ELb0ELb0ELi2ELi2ELi4ELi2ELb1EEENS1_24CollectiveEpilogueBwdGQAISA_fSD_Li256ELb1ELb1EEENS1_25SingleTileBwdLPTSchedulerILb1ELi128ELb1EEEEEEEEEvNT_6ParamsE) ;  /* 0xffff82e00a007950 */ /* 0x000fea0003c3ffff */
        .type           $_ZN7cutlass13device_kernelIN5flash19enable_sm80_to_sm89INS1_16FlashAttnBwdSm80INS1_25CollectiveMainloopBwdSm80ILi2ELi2EN4cute5tupleIJNS5_1CILi64EEENS7_ILi128EEES8_EEENS_10bfloat16_tEfNS_4arch4Sm80ELb1ELb0ELb1ELb1ELb1ELb0ELb0ELb0ELi2ELi2ELi4ELi2ELb1EEENS1_24CollectiveEpilogueBwdGQAISA_fSD_Li256ELb1ELb1EEENS1_25SingleTileBwdLPTSchedulerILb1ELi128ELb1EEEEEEEEEvNT_6ParamsE$_ZN4cute5tupleIJNS_15ArithmeticTupleIJiiEEEiiiEEC2ERKS2_RKiS7_S7_,@function
        .size           $_ZN7cutlass13device_kernelIN5flash19enable_sm80_to_sm89INS1_16FlashAttnBwdSm80INS1_25CollectiveMainloopBwdSm80ILi2ELi2EN4cute5tupleIJNS5_1CILi64EEENS7_ILi128EEES8_EEENS_10bfloat16_tEfNS_4arch4Sm80ELb1ELb0ELb1ELb1ELb1ELb0ELb0ELb0ELi2ELi2ELi4ELi2ELb1EEENS1_24CollectiveEpilogueBwdGQAISA_fSD_Li256ELb1ELb1EEENS1_25SingleTileBwdLPTSchedulerILb1ELi128ELb1EEEEEEEEEvNT_6ParamsE$_ZN4cute5tupleIJNS_15ArithmeticTupleIJiiEEEiiiEEC2ERKS2_RKiS7_S7_,($_ZN7cutlass13device_kernelIN5flash19enable_sm80_to_sm89INS1_16FlashAttnBwdSm80INS1_25CollectiveMainloopBwdSm80ILi2ELi2EN4cute5tupleIJNS5_1CILi64EEENS7_ILi128EEES8_EEENS_10bfloat16_tEfNS_4arch4Sm80ELb1ELb0ELb1ELb1ELb1ELb0ELb0ELb0ELi2ELi2ELi4ELi2ELb1EEENS1_24CollectiveEpilogueBwdGQAISA_fSD_Li256ELb1ELb1EEENS1_25SingleTileBwdLPTSchedulerILb1ELi128ELb1EEEEEEEEEvNT_6ParamsE$_ZN4cute5tupleIJNS_1CILi0EEES2_S2_iEEC2ERKS2_S5_S5_RKi - $_ZN7cutlass13device_kernelIN5flash19enable_sm80_to_sm89INS1_16FlashAttnBwdSm80INS1_25CollectiveMainloopBwdSm80ILi2ELi2EN4cute5tupleIJNS5_1CILi64EEENS7_ILi128EEES8_EEENS_10bfloat16_tEfNS_4arch4Sm80ELb1ELb0ELb1ELb1ELb1ELb0ELb0ELb0ELi2ELi2ELi4ELi2ELb1EEENS1_24CollectiveEpilogueBwdGQAISA_fSD_Li256ELb1ELb1EEENS1_25SingleTileBwdLPTSchedulerILb1ELi128ELb1EEEEEEEEEvNT_6ParamsE$_ZN4cute5tupleIJNS_15ArithmeticTupleIJiiEEEiiiEEC2ERKS2_RKiS7_S7_)
$_ZN7cutlass13device_kernelIN5flash19enable_sm80_to_sm89INS1_16FlashAttnBwdSm80INS1_25CollectiveMainloopBwdSm80ILi2ELi2EN4cute5tupleIJNS5_1CILi64EEENS7_ILi128EEES8_EEENS_10bfloat16_tEfNS_4arch4Sm80ELb1ELb0ELb1ELb1ELb1ELb0ELb0ELb0ELi2ELi2ELi4ELi2ELb1EEENS1_24CollectiveEpilogueBwdGQAISA_fSD_Li256ELb1ELb1EEENS1_25SingleTileBwdLPTSchedulerILb1ELi128ELb1EEEEEEEEEvNT_6ParamsE$_ZN4cute5tupleIJNS_15ArithmeticTupleIJiiEEEiiiEEC2ERKS2_RKiS7_S7_:
[----:B------:R-:W-:Y:S02]  /*7d20*/  MOV R18, 0x7d40 ;  /* 0x00007d4000127802 */ /* 0x000fe40000000f00 */
[----:B------:R-:W-:Y:S05]  /*7d30*/  CALL.REL.NOINC `($_ZN7cutlass13device_kernelIN5flash19enable_sm80_to_sm89INS1_16FlashAttnBwdSm80INS1_25CollectiveMainloopBwdSm80ILi2ELi2EN4cute5tupleIJNS5_1CILi64EEENS7_ILi128EEES8_EEENS_10bfloat16_tEfNS_4arch4Sm80ELb1ELb0ELb1ELb1ELb1ELb0ELb0ELb0ELi2ELi2ELi4ELi2ELb1EEENS1_24CollectiveEpilogueBwdGQAISA_fSD_Li256ELb1ELb1EEENS1_25SingleTileBwdLPTSchedulerILb1ELi128ELb1EEEEEEEEEvNT_6ParamsE$_ZN4cute3eso3ESOILb0ELb0EJNS_15ArithmeticTupleIJiiEEEiiiEEC2ERKS3_RKiS8_S8_) ;  /* 0xfffff16000007944 */ /* 0x000fea0003c3ffff */
[----:B------:R-:W-:-:S04]  /*7d40*/  MOV R79, 0x0 ;  /* 0x00000000004f7802 */ /* 0x000fc80000000f00 */
[----:B------:R-:W-:Y:S05]  /*7d50*/  RET.REL.NODEC R78 `(_ZN7cutlass13device_kernelIN5flash19enable_sm80_to_sm89INS1_16FlashAttnBwdSm80INS1_25CollectiveMainloopBwdSm80ILi2ELi2EN4cute5tupleIJNS5_1CILi64EEENS7_ILi128EEES8_EEENS_10bfloat16_tEfNS_4arch4Sm80ELb1ELb0ELb1ELb1ELb1ELb0ELb0ELb0ELi2ELi2ELi4ELi2ELb1EEENS1_24CollectiveEpilogueBwdGQAISA_fSD_Li256ELb1ELb1EEENS1_25SingleTileBwdLPTSchedulerILb1ELi128ELb1EEEEEEEEEvNT_6ParamsE) ;  /* 0xffff82a04e007950 */ /* 0x000fea0003c3ffff */
        .type           $_ZN7cutlass13device_kernelIN5flash19enable_sm80_to_sm89INS1_16FlashAttnBwdSm80INS1_25CollectiveMainloopBwdSm80ILi2ELi2EN4cute5tupleIJNS5_1CILi64EEENS7_ILi128EEES8_EEENS_10bfloat16_tEfNS_4arch4Sm80ELb1ELb0ELb1ELb1ELb1ELb0ELb0ELb0ELi2ELi2ELi4ELi2ELb1EEENS1_24CollectiveEpilogueBwdGQAISA_fSD_Li256ELb1ELb1EEENS1_25SingleTileBwdLPTSchedulerILb1ELi128ELb1EEEEEEEEEvNT_6ParamsE$_ZN4cute5tupleIJNS_1CILi0EEES2_S2_iEEC2ERKS2_S5_S5_RKi,@function
        .size           $_ZN7cutlass13device_kernelIN5flash19enable_sm80_to_sm89INS1_16FlashAttnBwdSm80INS1_25CollectiveMainloopBwdSm80ILi2ELi2EN4cute5tupleIJNS5_1CILi64EEENS7_ILi128EEES8_EEENS_10bfloat16_tEfNS_4arch4Sm80ELb1ELb0ELb1ELb1ELb1ELb0ELb0ELb0ELi2ELi2ELi4ELi2ELb1EEENS1_24CollectiveEpilogueBwdGQAISA_fSD_Li256ELb1ELb1EEENS1_25SingleTileBwdLPTSchedulerILb1ELi128ELb1EEEEEEEEEvNT_6ParamsE$_ZN4cute5tupleIJNS_1CILi0EEES2_S2_iEEC2ERKS2_S5_S5_RKi,($_ZN7cutlass13device_kernelIN5flash19enable_sm80_to_sm89INS1_16FlashAttnBwdSm80INS1_25CollectiveMainloopBwdSm80ILi2ELi2EN4cute5tupleIJNS5_1CILi64EEENS7_ILi128EEES8_EEENS_10bfloat16_tEfNS_4arch4Sm80ELb1ELb0ELb1ELb1ELb1ELb0ELb0ELb0ELi2ELi2ELi4ELi2ELb1EEENS1_24CollectiveEpilogueBwdGQAISA_fSD_Li256ELb1ELb1EEENS1_25SingleTileBwdLPTSchedulerILb1ELi128ELb1EEEEEEEEEvNT_6ParamsE$_ZN4cute5tupleIJNS_1CILi0EEES2_iEEC2ERKS2_S5_RKi - $_ZN7cutlass13device_kernelIN5flash19enable_sm80_to_sm89INS1_16FlashAttnBwdSm80INS1_25CollectiveMainloopBwdSm80ILi2ELi2EN4cute5tupleIJNS5_1CILi64EEENS7_ILi128EEES8_EEENS_10bfloat16_tEfNS_4arch4Sm80ELb1ELb0ELb1ELb1ELb1ELb0ELb0ELb0ELi2ELi2ELi4ELi2ELb1EEENS1_24CollectiveEpilogueBwdGQAISA_fSD_Li256ELb1ELb1EEENS1_25SingleTileBwdLPTSchedulerILb1ELi128ELb1EEEEEEEEEvNT_6ParamsE$_ZN4cute5tupleIJNS_1CILi0EEES2_S2_iEEC2ERKS2_S5_S5_RKi)
$_ZN7cutlass13device_kernelIN5flash19enable_sm80_to_sm89INS1_16FlashAttnBwdSm80INS1_25CollectiveMainloopBwdSm80ILi2ELi2EN4cute5tupleIJNS5_1CILi64EEENS7_ILi128EEES8_EEENS_10bfloat16_tEfNS_4arch4Sm80ELb1ELb0ELb1ELb1ELb1ELb0ELb0ELb0ELi2ELi2ELi4ELi2ELb1EEENS1_24CollectiveEpilogueBwdGQAISA_fSD_Li256ELb1ELb1EEENS1_25SingleTileBwdLPTSchedulerILb1ELi128ELb1EEEEEEEEEvNT_6ParamsE$_ZN4cute5tupleIJNS_1CILi0EEES2_S2_iEEC2ERKS2_S5_S5_RKi:
[----:B------:R-:W-:Y:S02]  /*7d60*/  MOV R10, 0x7d80 ;  /* 0x00007d80000a7802 */ /* 0x000fe40000000f00 */
[----:B------:R-:W-:Y:S05]  /*7d70*/  CALL.REL.NOINC `($_ZN7cutlass13device_kernelIN5flash19enable_sm80_to_sm89INS1_16FlashAttnBwdSm80INS1_25CollectiveMainloopBwdSm80ILi2ELi2EN4cute5tupleIJNS5_1CILi64EEENS7_ILi128EEES8_EEENS_10bfloat16_tEfNS_4arch4Sm80ELb1ELb0ELb1ELb1ELb1ELb0ELb0ELb0ELi2ELi2ELi4ELi2ELb1EEENS1_24CollectiveEpilogueBwdGQAISA_fSD_Li256ELb1ELb1EEENS1_25SingleTileBwdLPTSchedulerILb1ELi128ELb1EEEEEEEEEvNT_6ParamsE$_ZN4cute3eso3ESOILb1ELb0EJNS_1CILi0EEES3_S3_iEEC2ERKS3_S6_S6_RKi) ;  /* 0xfffff7a000007944 */ /* 0x000fea0003c3ffff */
[----:B------:R-:W-:-:S04]  /*7d80*/  MOV R17, 0x0 ;  /* 0x0000000000117802 */ /* 0x000fc80000000f00 */
[----:B------:R-:W-:Y:S05]  /*7d90*/  RET.REL.NODEC R16 `(_ZN7cutlass13device_kernelIN5flash19enable_sm80_to_sm89INS1_16FlashAttnBwdSm80INS1_25CollectiveMainloopBwdSm80ILi2ELi2EN4cute5tupleIJNS5_1CILi64EEENS7_ILi128EEES8_EEENS_10bfloat16_tEfNS_4arch4Sm80ELb1ELb0ELb1ELb1ELb1ELb0ELb0ELb0ELi2ELi2ELi4ELi2ELb1EEENS1_24CollectiveEpilogueBwdGQAISA_fSD_Li256ELb1ELb1EEENS1_25SingleTileBwdLPTSchedulerILb1ELi128ELb1EEEEEEEEEvNT_6ParamsE) ;  /* 0xffff826010007950 */ /* 0x000fea0003c3ffff */
        .type           $_ZN7cutlass13device_kernelIN5flash19enable_sm80_to_sm89INS1_16FlashAttnBwdSm80INS1_25CollectiveMainloopBwdSm80ILi2ELi2EN4cute5tupleIJNS5_1CILi64EEENS7_ILi128EEES8_EEENS_10bfloat16_tEfNS_4arch4Sm80ELb1ELb0ELb1ELb1ELb1ELb0ELb0ELb0ELi2ELi2ELi4ELi2ELb1EEENS1_24CollectiveEpilogueBwdGQAISA_fSD_Li256ELb1ELb1EEENS1_25SingleTileBwdLPTSchedulerILb1ELi128ELb1EEEEEEEEEvNT_6ParamsE$_ZN4cute5tupleIJNS_1CILi0EEES2_iEEC2ERKS2_S5_RKi,@function
        .size           $_ZN7cutlass13device_kernelIN5flash19enable_sm80_to_sm89INS1_16FlashAttnBwdSm80INS1_25CollectiveMainloopBwdSm80ILi2ELi2EN4cute5tupleIJNS5_1CILi64EEENS7_ILi128EEES8_EEENS_10bfloat16_tEfNS_4arch4Sm80ELb1ELb0ELb1ELb1ELb1ELb0ELb0ELb0ELi2ELi2ELi4ELi2ELb1EEENS1_24CollectiveEpilogueBwdGQAISA_fSD_Li256ELb1ELb1EEENS1_25SingleTileBwdLPTSchedulerILb1ELi128ELb1EEEEEEEEEvNT_6ParamsE$_ZN4cute5tupleIJNS_1CILi0EEES2_iEEC2ERKS2_S5_RKi,($_ZN7cutlass13device_kernelIN5flash19enable_sm80_to_sm89INS1_16FlashAttnBwdSm80INS1_25CollectiveMainloopBwdSm80ILi2ELi2EN4cute5tupleIJNS5_1CILi64EEENS7_ILi128EEES8_EEENS_10bfloat16_tEfNS_4arch4Sm80ELb1ELb0ELb1ELb1ELb1ELb0ELb0ELb0ELi2ELi2ELi4ELi2ELb1EEENS1_24CollectiveEpilogueBwdGQAISA_fSD_Li256ELb1ELb1EEENS1_25SingleTileBwdLPTSchedulerILb1ELi128ELb1EEEEEEEEEvNT_6ParamsE$_ZN4cute5tupleIJNS_1CILi0EEES2_iiEEC2ERKS2_S5_RKiS7_ - $_ZN7cutlass13device_kernelIN5flash19enable_sm80_to_sm89INS1_16FlashAttnBwdSm80INS1_25CollectiveMainloopBwdSm80ILi2ELi2EN4cute5tupleIJNS5_1CILi64EEENS7_ILi128EEES8_EEENS_10bfloat16_tEfNS_4arch4Sm80ELb1ELb0ELb1ELb1ELb1ELb0ELb0ELb0ELi2ELi2ELi4ELi2ELb1EEENS1_24CollectiveEpilogueBwdGQAISA_fSD_Li256ELb1ELb1EEENS1_25SingleTileBwdLPTSchedulerILb1ELi128ELb1EEEEEEEEEvNT_6ParamsE$_ZN4cute5tupleIJNS_1CILi0EEES2_iEEC2ERKS2_S5_RKi)
$_ZN7cutlass13device_kernelIN5flash19enable_sm80_to_sm89INS1_16FlashAttnBwdSm80INS1_25CollectiveMainloopBwdSm80ILi2ELi2EN4cute5tupleIJNS5_1CILi64EEENS7_ILi128EEES8_EEENS_10bfloat16_tEfNS_4arch4Sm80ELb1ELb0ELb1ELb1ELb1ELb0ELb0ELb0ELi2ELi2ELi4ELi2ELb1EEENS1_24CollectiveEpilogueBwdGQAISA_fSD_Li256ELb1ELb1EEENS1_25SingleTileBwdLPTSchedulerILb1ELi128ELb1EEEEEEEEEvNT_6ParamsE$_ZN4cute5tupleIJNS_1CILi0EEES2_iEEC2ERKS2_S5_RKi:
[----:B------:R-:W-:Y:S02]  /*7da0*/  MOV R16, 0x7dc0 ;  /* 0x00007dc000107802 */ /* 0x000fe40000000f00 */
[----:B------:R-:W-:Y:S05]  /*7db0*/  CALL.REL.NOINC `($_ZN7cutlass13device_kernelIN5flash19enable_sm80_to_sm89INS1_16FlashAttnBwdSm80INS1_25CollectiveMainloopBwdSm80ILi2ELi2EN4cute5tupleIJNS5_1CILi64EEENS7_ILi128EEES8_EEENS_10bfloat16_tEfNS_4arch4Sm80ELb1ELb0ELb1ELb1ELb1ELb0ELb0ELb0ELi2ELi2ELi4ELi2ELb1EEENS1_24CollectiveEpilogueBwdGQAISA_fSD_Li256ELb1ELb1EEENS1_25SingleTileBwdLPTSchedulerILb1ELi128ELb1EEEEEEEEEvNT_6ParamsE$_ZN4cute3eso3ESOILb1ELb0EJNS_1CILi0EEES3_iEEC2ERKS3_S6_RKi) ;  /* 0xfffff7b000007944 */ /* 0x000fea0003c3ffff */
[----:B-1----:R-:W-:Y:S02]  /*7dc0*/  MOV R6, R18 ;  /* 0x0000001200067202 */ /* 0x002fe40000000f00 */
[----:B------:R-:W-:-:S04]  /*7dd0*/  MOV R7, 0x0 ;  /* 0x0000000000077802 */ /* 0x000fc80000000f00 */
[----:B------:R-:W-:Y:S05]  /*7de0*/  RET.REL.NODEC R6 `(_ZN7cutlass13device_kernelIN5flash19enable_sm80_to_sm89INS1_16FlashAttnBwdSm80INS1_25CollectiveMainloopBwdSm80ILi2ELi2EN4cute5tupleIJNS5_1CILi64EEENS7_ILi128EEES8_EEENS_10bfloat16_tEfNS_4arch4Sm80ELb1ELb0ELb1ELb1ELb1ELb0ELb0ELb0ELi2ELi2ELi4ELi2ELb1EEENS1_24CollectiveEpilogueBwdGQAISA_fSD_Li256ELb1ELb1EEENS1_25SingleTileBwdLPTSchedulerILb1ELi128ELb1EEEEEEEEEvNT_6ParamsE) ;  /* 0xffff821006007950 */ /* 0x000fea0003c3ffff */
        .type           $_ZN7cutlass13device_kernelIN5flash19enable_sm80_to_sm89INS1_16FlashAttnBwdSm80INS1_25CollectiveMainloopBwdSm80ILi2ELi2EN4cute5tupleIJNS5_1CILi64EEENS7_ILi128EEES8_EEENS_10bfloat16_tEfNS_4arch4Sm80ELb1ELb0ELb1ELb1ELb1ELb0ELb0ELb0ELi2ELi2ELi4ELi2ELb1EEENS1_24CollectiveEpilogueBwdGQAISA_fSD_Li256ELb1ELb1EEENS1_25SingleTileBwdLPTSchedulerILb1ELi128ELb1EEEEEEEEEvNT_6ParamsE$_ZN4cute5tupleIJNS_1CILi0EEES2_iiEEC2ERKS2_S5_RKiS7_,@function
        .size           $_ZN7cutlass13device_kernelIN5flash19enable_sm80_to_sm89INS1_16FlashAttnBwdSm80INS1_25CollectiveMainloopBwdSm80ILi2ELi2EN4cute5tupleIJNS5_1CILi64EEENS7_ILi128EEES8_EEENS_10bfloat16_tEfNS_4arch4Sm80ELb1ELb0ELb1ELb1ELb1ELb0ELb0ELb0ELi2ELi2ELi4ELi2ELb1EEENS1_24CollectiveEpilogueBwdGQAISA_fSD_Li256ELb1ELb1EEENS1_25SingleTileBwdLPTSchedulerILb1ELi128ELb1EEEEEEEEEvNT_6ParamsE$_ZN4cute5tupleIJNS_1CILi0EEES2_iiEEC2ERKS2_S5_RKiS7_,($_ZN7cutlass13device_kernelIN5flash19enable_sm80_to_sm89INS1_16FlashAttnBwdSm80INS1_25CollectiveMainloopBwdSm80ILi2ELi2EN4cute5tupleIJNS5_1CILi64EEENS7_ILi128EEES8_EEENS_10bfloat16_tEfNS_4arch4Sm80ELb1ELb0ELb1ELb1ELb1ELb0ELb0ELb0ELi2ELi2ELi4ELi2ELb1EEENS1_24CollectiveEpilogueBwdGQAISA_fSD_Li256ELb1ELb1EEENS1_25SingleTileBwdLPTSchedulerILb1ELi128ELb1EEEEEEEEEvNT_6ParamsE$_ZN4cute5tupleIJNS_1CILi0EEEiEEC2ERKS2_RKi - $_ZN7cutlass13device_kernelIN5flash19enable_sm80_to_sm89INS1_16FlashAttnBwdSm80INS1_25CollectiveMainloopBwdSm80ILi2ELi2EN4cute5tupleIJNS5_1CILi64EEENS7_ILi128EEES8_EEENS_10bfloat16_tEfNS_4arch4Sm80ELb1ELb0ELb1ELb1ELb1ELb0ELb0ELb0ELi2ELi2ELi4ELi2ELb1EEENS1_24CollectiveEpilogueBwdGQAISA_fSD_Li256ELb1ELb1EEENS1_25SingleTileBwdLPTSchedulerILb1ELi128ELb1EEEEEEEEEvNT_6ParamsE$_ZN4cute5tupleIJNS_1CILi0EEES2_iiEEC2ERKS2_S5_RKiS7_)
$_ZN7cutlass13device_kernelIN5flash19enable_sm80_to_sm89INS1_16FlashAttnBwdSm80INS1_25CollectiveMainloopBwdSm80ILi2ELi2EN4cute5tupleIJNS5_1CILi64EEENS7_ILi128EEES8_EEENS_10bfloat16_tEfNS_4arch4Sm80ELb1ELb0ELb1ELb1ELb1ELb0ELb0ELb0ELi2ELi2ELi4ELi2ELb1EEENS1_24CollectiveEpilogueBwdGQAISA_fSD_Li256ELb1ELb1EEENS1_25SingleTileBwdLPTSchedulerILb1ELi128ELb1EEEEEEEEEvNT_6ParamsE$_ZN4cute5tupleIJNS_1CILi0EEES2_iiEEC2ERKS2_S5_RKiS7_:
[----:B------:R-:W-:Y:S02]  /*7df0*/  MOV R16, 0x7e10 ;  /* 0x00007e1000107802 */ /* 0x000fe40000000f00 */
[----:B------:R-:W-:Y:S05]  /*7e00*/  CALL.REL.NOINC `($_ZN7cutlass13device_kernelIN5flash19enable_sm80_to_sm89INS1_16FlashAttnBwdSm80INS1_25CollectiveMainloopBwdSm80ILi2ELi2EN4cute5tupleIJNS5_1CILi64EEENS7_ILi128EEES8_EEENS_10bfloat16_tEfNS_4arch4Sm80ELb1ELb0ELb1ELb1ELb1ELb0ELb0ELb0ELi2ELi2ELi4ELi2ELb1EEENS1_24CollectiveEpilogueBwdGQAISA_fSD_Li256ELb1ELb1EEENS1_25SingleTileBwdLPTSchedulerILb1ELi128ELb1EEEEEEEEEvNT_6ParamsE$_ZN4cute3eso3ESOILb1ELb0EJNS_1CILi0EEES3_iiEEC2ERKS3_S6_RKiS8_) ;  /* 0xfffff7f000007944 */ /* 0x000fea0003c3ffff */
[----:B------:R-:W-:Y:S02]  /*7e10*/  MOV R16, R18 ;  /* 0x0000001200107202 */ /* 0x000fe40000000f00 */
[----:B------:R-:W-:-:S04]  /*7e20*/  MOV R17, 0x0 ;  /* 0x0000000000117802 */ /* 0x000fc80000000f00 */
[----:B------:R-:W-:Y:S05]  /*7e30*/  RET.REL.NODEC R16 `(_ZN7cutlass13device_kernelIN5flash19enable_sm80_to_sm89INS1_16FlashAttnBwdSm80INS1_25CollectiveMainloopBwdSm80ILi2ELi2EN4cute5tupleIJNS5_1CILi64EEENS7_ILi128EEES8_EEENS_10bfloat16_tEfNS_4arch4Sm80ELb1ELb0ELb1ELb1ELb1ELb0ELb0ELb0ELi2ELi2ELi4ELi2ELb1EEENS1_24CollectiveEpilogueBwdGQAISA_fSD_Li256ELb1ELb1EEENS1_25SingleTileBwdLPTSchedulerILb1ELi128ELb1EEEEEEEEEvNT_6ParamsE) ;  /* 0xffff81c010007950 */ /* 0x000fea0003c3ffff */
        .type           $_ZN7cutlass13device_kernelIN5flash19enable_sm80_to_sm89INS1_16FlashAttnBwdSm80INS1_25CollectiveMainloopBwdSm80ILi2ELi2EN4cute5tupleIJNS5_1CILi64EEENS7_ILi128EEES8_EEENS_10bfloat16_tEfNS_4arch4Sm80ELb1ELb0ELb1ELb1ELb1ELb0ELb0ELb0ELi2ELi2ELi4ELi2ELb1EEENS1_24CollectiveEpilogueBwdGQAISA_fSD_Li256ELb1ELb1EEENS1_25SingleTileBwdLPTSchedulerILb1ELi128ELb1EEEEEEEEEvNT_6ParamsE$_ZN4cute5tupleIJNS_1CILi0EEEiEEC2ERKS2_RKi,@function
        .size           $_ZN7cutlass13device_kernelIN5flash19enable_sm80_to_sm89INS1_16FlashAttnBwdSm80INS1_25CollectiveMainloopBwdSm80ILi2ELi2EN4cute5tupleIJNS5_1CILi64EEENS7_ILi128EEES8_EEENS_10bfloat16_tEfNS_4arch4Sm80ELb1ELb0ELb1ELb1ELb1ELb0ELb0ELb0ELi2ELi2ELi4ELi2ELb1EEENS1_24CollectiveEpilogueBwdGQAISA_fSD_Li256ELb1ELb1EEENS1_25SingleTileBwdLPTSchedulerILb1ELi128ELb1EEEEEEEEEvNT_6ParamsE$_ZN4cute5tupleIJNS_1CILi0EEEiEEC2ERKS2_RKi,($_ZN7cutlass13device_kernelIN5flash19enable_sm80_to_sm89INS1_16FlashAttnBwdSm80INS1_25CollectiveMainloopBwdSm80ILi2ELi2EN4cute5tupleIJNS5_1CILi64EEENS7_ILi128EEES8_EEENS_10bfloat16_tEfNS_4arch4Sm80ELb1ELb0ELb1ELb1ELb1ELb0ELb0ELb0ELi2ELi2ELi4ELi2ELb1EEENS1_24CollectiveEpilogueBwdGQAISA_fSD_Li256ELb1ELb1EEENS1_25SingleTileBwdLPTSchedulerILb1ELi128ELb1EEEEEEEEEvNT_6ParamsE$_ZN4cute5tupleIJNS_1CILi0EEEiiiEEC2ERKS2_RKiS7_S7_ - $_ZN7cutlass13device_kernelIN5flash19enable_sm80_to_sm89INS1_16FlashAttnBwdSm80INS1_25CollectiveMainloopBwdSm80ILi2ELi2EN4cute5tupleIJNS5_1CILi64EEENS7_ILi128EEES8_EEENS_10bfloat16_tEfNS_4arch4Sm80ELb1ELb0ELb1ELb1ELb1ELb0ELb0ELb0ELi2ELi2ELi4ELi2ELb1EEENS1_24CollectiveEpilogueBwdGQAISA_fSD_Li256ELb1ELb1EEENS1_25SingleTileBwdLPTSchedulerILb1ELi128ELb1EEEEEEEEEvNT_6ParamsE$_ZN4cute5tupleIJNS_1CILi0EEEiEEC2ERKS2_RKi)
$_ZN7cutlass13device_kernelIN5flash19enable_sm80_to_sm89INS1_16FlashAttnBwdSm80INS1_25CollectiveMainloopBwdSm80ILi2ELi2EN4cute5tupleIJNS5_1CILi64EEENS7_ILi128EEES8_EEENS_10bfloat16_tEfNS_4arch4Sm80ELb1ELb0ELb1ELb1ELb1ELb0ELb0ELb0ELi2ELi2ELi4ELi2ELb1EEENS1_24CollectiveEpilogueBwdGQAISA_fSD_Li256ELb1ELb1EEENS1_25SingleTileBwdLPTSchedulerILb1ELi128ELb1EEEEEEEEEvNT_6ParamsE$_ZN4cute5tupleIJNS_1CILi0EEEiEEC2ERKS2_RKi:
[----:B------:R-:W-:Y:S02]  /*7e40*/  MOV R16, 0x7e60 ;  /* 0x00007e6000107802 */ /* 0x000fe40000000f00 */
[----:B------:R-:W-:Y:S05]  /*7e50*/  CALL.REL.NOINC `($_ZN7cutlass13device_kernelIN5flash19enable_sm80_to_sm89INS1_16FlashAttnBwdSm80INS1_25CollectiveMainloopBwdSm80ILi2ELi2EN4cute5tupleIJNS5_1CILi64EEENS7_ILi128EEES8_EEENS_10bfloat16_tEfNS_4arch4Sm80ELb1ELb0ELb1ELb1ELb1ELb0ELb0ELb0ELi2ELi2ELi4ELi2ELb1EEENS1_24CollectiveEpilogueBwdGQAISA_fSD_Li256ELb1ELb1EEENS1_25SingleTileBwdLPTSchedulerILb1ELi128ELb1EEEEEEEEEvNT_6ParamsE$_ZN4cute3eso3ESOILb1ELb0EJNS_1CILi0EEEiEEC2ERKS3_RKi) ;  /* 0xfffff81000007944 */ /* 0x000fea0003c3ffff */
[----:B-1----:R-:W-:Y:S02]  /*7e60*/  MOV R6, R18 ;  /* 0x0000001200067202 */ /* 0x002fe40000000f00 */
[----:B------:R-:W-:-:S04]  /*7e70*/  MOV R7, 0x0 ;  /* 0x0000000000077802 */ /* 0x000fc80000000f00 */
[----:B------:R-:W-:Y:S05]  /*7e80*/  RET.REL.NODEC R6 `(_ZN7cutlass13device_kernelIN5flash19enable_sm80_to_sm89INS1_16FlashAttnBwdSm80INS1_25CollectiveMainloopBwdSm80ILi2ELi2EN4cute5tupleIJNS5_1CILi64EEENS7_ILi128EEES8_EEENS_10bfloat16_tEfNS_4arch4Sm80ELb1ELb0ELb1ELb1ELb1ELb0ELb0ELb0ELi2ELi2ELi4ELi2ELb1EEENS1_24CollectiveEpilogueBwdGQAISA_fSD_Li256ELb1ELb1EEENS1_25SingleTileBwdLPTSchedulerILb1ELi128ELb1EEEEEEEEEvNT_6ParamsE) ;  /* 0xffff817006007950 */ /* 0x000fea0003c3ffff */
        .type           $_ZN7cutlass13device_kernelIN5flash19enable_sm80_to_sm89INS1_16FlashAttnBwdSm80INS1_25CollectiveMainloopBwdSm80ILi2ELi2EN4cute5tupleIJNS5_1CILi64EEENS7_ILi128EEES8_EEENS_10bfloat16_tEfNS_4arch4Sm80ELb1ELb0ELb1ELb1ELb1ELb0ELb0ELb0ELi2ELi2ELi4ELi2ELb1EEENS1_24CollectiveEpilogueBwdGQAISA_fSD_Li256ELb1ELb1EEENS1_25SingleTileBwdLPTSchedulerILb1ELi128ELb1EEEEEEEEEvNT_6ParamsE$_ZN4cute5tupleIJNS_1CILi0EEEiiiEEC2ERKS2_RKiS7_S7_,@function
        .size           $_ZN7cutlass13device_kernelIN5flash19enable_sm80_to_sm89INS1_16FlashAttnBwdSm80INS1_25CollectiveMainloopBwdSm80ILi2ELi2EN4cute5tupleIJNS5_1CILi64EEENS7_ILi128EEES8_EEENS_10bfloat16_tEfNS_4arch4Sm80ELb1ELb0ELb1ELb1ELb1ELb0ELb0ELb0ELi2ELi2ELi4ELi2ELb1EEENS1_24CollectiveEpilogueBwdGQAISA_fSD_Li256ELb1ELb1EEENS1_25SingleTileBwdLPTSchedulerILb1ELi128ELb1EEEEEEEEEvNT_6ParamsE$_ZN4cute5tupleIJNS_1CILi0EEEiiiEEC2ERKS2_RKiS7_S7_,($_ZN7cutlass13device_kernelIN5flash19enable_sm80_to_sm89INS1_16FlashAttnBwdSm80INS1_25CollectiveMainloopBwdSm80ILi2ELi2EN4cute5tupleIJNS5_1CILi64EEENS7_ILi128EEES8_EEENS_10bfloat16_tEfNS_4arch4Sm80ELb1ELb0ELb1ELb1ELb1ELb0ELb0ELb0ELi2ELi2ELi4ELi2ELb1EEENS1_24CollectiveEpilogueBwdGQAISA_fSD_Li256ELb1ELb1EEENS1_25SingleTileBwdLPTSchedulerILb1ELi128ELb1EEEEEEEEEvNT_6ParamsE$_ZN4cute5tupleIJiEEC2ERKi - $_ZN7cutlass13device_kernelIN5flash19enable_sm80_to_sm89INS1_16FlashAttnBwdSm80INS1_25CollectiveMainloopBwdSm80ILi2ELi2EN4cute5tupleIJNS5_1CILi64EEENS7_ILi128EEES8_EEENS_10bfloat16_tEfNS_4arch4Sm80ELb1ELb0ELb1ELb1ELb1ELb0ELb0ELb0ELi2ELi2ELi4ELi2ELb1EEENS1_24CollectiveEpilogueBwdGQAISA_fSD_Li256ELb1ELb1EEENS1_25SingleTileBwdLPTSchedulerILb1ELi128ELb1EEEEEEEEEvNT_6ParamsE$_ZN4cute5tupleIJNS_1CILi0EEEiiiEEC2ERKS2_RKiS7_S7_)
$_ZN7cutlass13device_kernelIN5flash19enable_sm80_to_sm89INS1_16FlashAttnBwdSm80INS1_25CollectiveMainloopBwdSm80ILi2ELi2EN4cute5tupleIJNS5_1CILi64EEENS7_ILi128EEES8_EEENS_10bfloat16_tEfNS_4arch4Sm80ELb1ELb0ELb1ELb1ELb1ELb0ELb0ELb0ELi2ELi2ELi4ELi2ELb1EEENS1_24CollectiveEpilogueBwdGQAISA_fSD_Li256ELb1ELb1EEENS1_25SingleTileBwdLPTSchedulerILb1ELi128ELb1EEEEEEEEEvNT_6ParamsE$_ZN4cute5tupleIJNS_1CILi0EEEiiiEEC2ERKS2_RKiS7_S7_:
[----:B------:R-:W-:Y:S02]  /*7e90*/  MOV R10, 0x7eb0 ;  /* 0x00007eb0000a7802 */ /* 0x000fe40000000f00 */
[----:B------:R-:W-:Y:S05]  /*7ea0*/  CALL.REL.NOINC `($_ZN7cutlass13device_kernelIN5flash19enable_sm80_to_sm89INS1_16FlashAttnBwdSm80INS1_25CollectiveMainloopBwdSm80ILi2ELi2EN4cute5tupleIJNS5_1CILi64EEENS7_ILi128EEES8_EEENS_10bfloat16_tEfNS_4arch4Sm80ELb1ELb0ELb1ELb1ELb1ELb0ELb0ELb0ELi2ELi2ELi4ELi2ELb1EEENS1_24CollectiveEpilogueBwdGQAISA_fSD_Li256ELb1ELb1EEENS1_25SingleTileBwdLPTSchedulerILb1ELi128ELb1EEEEEEEEEvNT_6ParamsE$_ZN4cute3eso3ESOILb1ELb0EJNS_1CILi0EEEiiiEEC2ERKS3_RKiS8_S8_) ;  /* 0xfffff88000007944 */ /* 0x000fea0003c3ffff */
[----:B-1----:R-:W-:Y:S02]  /*7eb0*/  MOV R6, R18 ;  /* 0x0000001200067202 */ /* 0x002fe40000000f00 */
[----:B------:R-:W-:-:S04]  /*7ec0*/  MOV R7, 0x0 ;  /* 0x0000000000077802 */ /* 0x000fc80000000f00 */
[----:B------:R-:W-:Y:S05]  /*7ed0*/  RET.REL.NODEC R6 `(_ZN7cutlass13device_kernelIN5flash19enable_sm80_to_sm89INS1_16FlashAttnBwdSm80INS1_25CollectiveMainloopBwdSm80ILi2ELi2EN4cute5tupleIJNS5_1CILi64EEENS7_ILi128EEES8_EEENS_10bfloat16_tEfNS_4arch4Sm80ELb1ELb0ELb1ELb1ELb1ELb0ELb0ELb0ELi2ELi2ELi4ELi2ELb1EEENS1_24CollectiveEpilogueBwdGQAISA_fSD_Li256ELb1ELb1EEENS1_25SingleTileBwdLPTSchedulerILb1ELi128ELb1EEEEEEEEEvNT_6ParamsE) ;  /* 0xffff812006007950 */ /* 0x000fea0003c3ffff */
        .type           $_ZN7cutlass13device_kernelIN5flash19enable_sm80_to_sm89INS1_16FlashAttnBwdSm80INS1_25CollectiveMainloopBwdSm80ILi2ELi2EN4cute5tupleIJNS5_1CILi64EEENS7_ILi128EEES8_EEENS_10bfloat16_tEfNS_4arch4Sm80ELb1ELb0ELb1ELb1ELb1ELb0ELb0ELb0ELi2ELi2ELi4ELi2ELb1EEENS1_24CollectiveEpilogueBwdGQAISA_fSD_Li256ELb1ELb1EEENS1_25SingleTileBwdLPTSchedulerILb1ELi128ELb1EEEEEEEEEvNT_6ParamsE$_ZN4cute5tupleIJiEEC2ERKi,@function
        .size           $_ZN7cutlass13device_kernelIN5flash19enable_sm80_to_sm89INS1_16FlashAttnBwdSm80INS1_25CollectiveMainloopBwdSm80ILi2ELi2EN4cute5tupleIJNS5_1CILi64EEENS7_ILi128EEES8_EEENS_10bfloat16_tEfNS_4arch4Sm80ELb1ELb0ELb1ELb1ELb1ELb0ELb0ELb0ELi2ELi2ELi4ELi2ELb1EEENS1_24CollectiveEpilogueBwdGQAISA_fSD_Li256ELb1ELb1EEENS1_25SingleTileBwdLPTSchedulerILb1ELi128ELb1EEEEEEEEEvNT_6ParamsE$_ZN4cute5tupleIJiEEC2ERKi,($_ZN7cutlass13device_kernelIN5flash19enable_sm80_to_sm89INS1_16FlashAttnBwdSm80INS1_25CollectiveMainloopBwdSm80ILi2ELi2EN4cute5tupleIJNS5_1CILi64EEENS7_ILi128EEES8_EEENS_10bfloat16_tEfNS_4arch4Sm80ELb1ELb0ELb1ELb1ELb1ELb0ELb0ELb0ELi2ELi2ELi4ELi2ELb1EEENS1_24CollectiveEpilogueBwdGQAISA_fSD_Li256ELb1ELb1EEENS1_25SingleTileBwdLPTSchedulerILb1ELi128ELb1EEEEEEEEEvNT_6ParamsE$_ZN4cute5tupleIJiNS_1CILi0EEEEEC2ERKiRKS2_ - $_ZN7cutlass13device_kernelIN5flash19enable_sm80_to_sm89INS1_16FlashAttnBwdSm80INS1_25CollectiveMainloopBwdSm80ILi2ELi2EN4cute5tupleIJNS5_1CILi64EEENS7_ILi128EEES8_EEENS_10bfloat16_tEfNS_4arch4Sm80ELb1ELb0ELb1ELb1ELb1ELb0ELb0ELb0ELi2ELi2ELi4ELi2ELb1EEENS1_24CollectiveEpilogueBwdGQAISA_fSD_Li256ELb1ELb1EEENS1_25SingleTileBwdLPTSchedulerILb1ELi128ELb1EEEEEEEEEvNT_6ParamsE$_ZN4cute5tupleIJiEEC2ERKi)
$_ZN7cutlass13device_kernelIN5flash19enable_sm80_to_sm89INS1_16FlashAttnBwdSm80INS1_25CollectiveMainloopBwdSm80ILi2ELi2EN4cute5tupleIJNS5_1CILi64EEENS7_ILi128EEES8_EEENS_10bfloat16_tEfNS_4arch4Sm80ELb1ELb0ELb1ELb1ELb1ELb0ELb0ELb0ELi2ELi2ELi4ELi2ELb1EEENS1_24CollectiveEpilogueBwdGQAISA_fSD_Li256ELb1ELb1EEENS1_25SingleTileBwdLPTSchedulerILb1ELi128ELb1EEEEEEEEEvNT_6ParamsE$_ZN4cute5tupleIJiEEC2ERKi:
[----:B------:R-:W-:Y:S02]  /*7ee0*/  MOV R18, 0x7f00 ;  /* 0x00007f0000127802 */ /* 0x000fe40000000f00 */
[----:B------:R-:W-:Y:S05]  /*7ef0*/  CALL.REL.NOINC `($_ZN7cutlass13device_kernelIN5flash19enable_sm80_to_sm89INS1_16FlashAttnBwdSm80INS1_25CollectiveMainloopBwdSm80ILi2ELi2EN4cute5tupleIJNS5_1CILi64EEENS7_ILi128EEES8_EEENS_10bfloat16_tEfNS_4arch4Sm80ELb1ELb0ELb1ELb1ELb1ELb0ELb0ELb0ELi2ELi2ELi4ELi2ELb1EEENS1_24CollectiveEpilogueBwdGQAISA_fSD_Li256ELb1ELb1EEENS1_25SingleTileBwdLPTSchedulerILb1ELi128ELb1EEEEEEEEEvNT_6ParamsE$_ZN4cute3eso3ESOILb0ELb1EJiEEC2ERKi) ;  /* 0xfffff41000007944 */ /* 0x000fea0003c3ffff */
[----:B-1----:R-:W-:Y:S02]  /*7f00*/  MOV R6, R16 ;  /* 0x0000001000067202 */ /* 0x002fe40000000f00 */
[----:B------:R-:W-:-:S04]  /*7f10*/  MOV R7, 0x0 ;  /* 0x0000000000077802 */ /* 0x000fc80000000f00 */
[----:B------:R-:W-:Y:S05]  /*7f20*/  RET.REL.NODEC R6 `(_ZN7cutlass13device_kernelIN5flash19enable_sm80_to_sm89INS1_16FlashAttnBwdSm80INS1_25CollectiveMainloopBwdSm80ILi2ELi2EN4cute5tupleIJNS5_1CILi64EEENS7_ILi128EEES8_EEENS_10bfloat16_tEfNS_4arch4Sm80ELb1ELb0ELb1ELb1ELb1ELb0ELb0ELb0ELi2ELi2ELi4ELi2ELb1EEENS1_24CollectiveEpilogueBwdGQAISA_fSD_Li256ELb1ELb1EEENS1_25SingleTileBwdLPTSchedulerILb1ELi128ELb1EEEEEEEEEvNT_6ParamsE) ;  /* 0xffff80d006007950 */ /* 0x000fea0003c3ffff */
        .type           $_ZN7cutlass13device_kernelIN5flash19enable_sm80_to_sm89INS1_16FlashAttnBwdSm80INS1_25CollectiveMainloopBwdSm80ILi2ELi2EN4cute5tupleIJNS5_1CILi64EEENS7_ILi128EEES8_EEENS_10bfloat16_tEfNS_4arch4Sm80ELb1ELb0ELb1ELb1ELb1ELb0ELb0ELb0ELi2ELi2ELi4ELi2ELb1EEENS1_24CollectiveEpilogueBwdGQAISA_fSD_Li256ELb1ELb1EEENS1_25SingleTileBwdLPTSchedulerILb1ELi128ELb1EEEEEEEEEvNT_6ParamsE$_ZN4cute5tupleIJiNS_1CILi0EEEEEC2ERKiRKS2_,@function
        .size           $_ZN7cutlass13device_kernelIN5flash19enable_sm80_to_sm89INS1_16FlashAttnBwdSm80INS1_25CollectiveMainloopBwdSm80ILi2ELi2EN4cute5tupleIJNS5_1CILi64EEENS7_ILi128EEES8_EEENS_10bfloat16_tEfNS_4arch4Sm80ELb1ELb0ELb1ELb1ELb1ELb0ELb0ELb0ELi2ELi2ELi4ELi2ELb1EEENS1_24CollectiveEpilogueBwdGQAISA_fSD_Li256ELb1ELb1EEENS1_25SingleTileBwdLPTSchedulerILb1ELi128ELb1EEEEEEEEEvNT_6ParamsE$_ZN4cute5tupleIJiNS_1CILi0EEEEEC2ERKiRKS2_,($_ZN7cutlass13device_kernelIN5flash19enable_sm80_to_sm89INS1_16FlashAttnBwdSm80INS1_25CollectiveMainloopBwdSm80ILi2ELi2EN4cute5tupleIJNS5_1CILi64EEENS7_ILi128EEES8_EEENS_10bfloat16_tEfNS_4arch4Sm80ELb1ELb0ELb1ELb1ELb1ELb0ELb0ELb0ELi2ELi2ELi4ELi2ELb1EEENS1_24CollectiveEpilogueBwdGQAISA_fSD_Li256ELb1ELb1EEENS1_25SingleTileBwdLPTSchedulerILb1ELi128ELb1EEEEEEEEEvNT_6ParamsE$_ZN4cute5tupleIJiiEEC2ERKiS3_ - $_ZN7cutlass13device_kernelIN5flash19enable_sm80_to_sm89INS1_16FlashAttnBwdSm80INS1_25CollectiveMainloopBwdSm80ILi2ELi2EN4cute5tupleIJNS5_1CILi64EEENS7_ILi128EEES8_EEENS_10bfloat16_tEfNS_4arch4Sm80ELb1ELb0ELb1ELb1ELb1ELb0ELb0ELb0ELi2ELi2ELi4ELi2ELb1EEENS1_24CollectiveEpilogueBwdGQAISA_fSD_Li256ELb1ELb1EEENS1_25SingleTileBwdLPTSchedulerILb1ELi128ELb1EEEEEEEEEvNT_6ParamsE$_ZN4cute5tupleIJiNS_1CILi0EEEEEC2ERKiRKS2_)
$_ZN7cutlass13device_kernelIN5flash19enable_sm80_to_sm89INS1_16FlashAttnBwdSm80INS1_25CollectiveMainloopBwdSm80ILi2ELi2EN4cute5tupleIJNS5_1CILi64EEENS7_ILi128EEES8_EEENS_10bfloat16_tEfNS_4arch4Sm80ELb1ELb0ELb1ELb1ELb1ELb0ELb0ELb0ELi2ELi2ELi4ELi2ELb1EEENS1_24CollectiveEpilogueBwdGQAISA_fSD_Li256ELb1ELb1EEENS1_25SingleTileBwdLPTSchedulerILb1ELi128ELb1EEEEEEEEEvNT_6ParamsE$_ZN4cute5tupleIJiNS_1CILi0EEEEEC2ERKiRKS2_:
[----:B------:R-:W-:Y:S02]  /*7f30*/  MOV R8, 0x7f50 ;  /* 0x00007f5000087802 */ /* 0x000fe40000000f00 */
[----:B------:R-:W-:Y:S05]  /*7f40*/  CALL.REL.NOINC `($_ZN7cutlass13device_kernelIN5flash19enable_sm80_to_sm89INS1_16FlashAttnBwdSm80INS1_25CollectiveMainloopBwdSm80ILi2ELi2EN4cute5tupleIJNS5_1CILi64EEENS7_ILi128EEES8_EEENS_10bfloat16_tEfNS_4arch4Sm80ELb1ELb0ELb1ELb1ELb1ELb0ELb0ELb0ELi2ELi2ELi4ELi2ELb1EEENS1_24CollectiveEpilogueBwdGQAISA_fSD_Li256ELb1ELb1EEENS1_25SingleTileBwdLPTSchedulerILb1ELi128ELb1EEEEEEEEEvNT_6ParamsE$_ZN4cute3eso3ESOILb0ELb1EJiNS_1CILi0EEEEEC2ERKiRKS3_) ;  /* 0xfffff41000007944 */ /* 0x000fea0003c3ffff */
[----:B-1----:R-:W-:Y:S02]  /*7f50*/  MOV R6, R16 ;  /* 0x0000001000067202 */ /* 0x002fe40000000f00 */
[----:B------:R-:W-:-:S04]  /*7f60*/  MOV R7, 0x0 ;  /* 0x0000000000077802 */ /* 0x000fc80000000f00 */
[----:B------:R-:W-:Y:S05]  /*7f70*/  RET.REL.NODEC R6 `(_ZN7cutlass13device_kernelIN5flash19enable_sm80_to_sm89INS1_16FlashAttnBwdSm80INS1_25CollectiveMainloopBwdSm80ILi2ELi2EN4cute5tupleIJNS5_1CILi64EEENS7_ILi128EEES8_EEENS_10bfloat16_tEfNS_4arch4Sm80ELb1ELb0ELb1ELb1ELb1ELb0ELb0ELb0ELi2ELi2ELi4ELi2ELb1EEENS1_24CollectiveEpilogueBwdGQAISA_fSD_Li256ELb1ELb1EEENS1_25SingleTileBwdLPTSchedulerILb1ELi128ELb1EEEEEEEEEvNT_6ParamsE) ;  /* 0xffff808006007950 */ /* 0x000fea0003c3ffff */
        .type           $_ZN7cutlass13device_kernelIN5flash19enable_sm80_to_sm89INS1_16FlashAttnBwdSm80INS1_25CollectiveMainloopBwdSm80ILi2ELi2EN4cute5tupleIJNS5_1CILi64EEENS7_ILi128EEES8_EEENS_10bfloat16_tEfNS_4arch4Sm80ELb1ELb0ELb1ELb1ELb1ELb0ELb0ELb0ELi2ELi2ELi4ELi2ELb1EEENS1_24CollectiveEpilogueBwdGQAISA_fSD_Li256ELb1ELb1EEENS1_25SingleTileBwdLPTSchedulerILb1ELi128ELb1EEEEEEEEEvNT_6ParamsE$_ZN4cute5tupleIJiiEEC2ERKiS3_,@function
        .size           $_ZN7cutlass13device_kernelIN5flash19enable_sm80_to_sm89INS1_16FlashAttnBwdSm80INS1_25CollectiveMainloopBwdSm80ILi2ELi2EN4cute5tupleIJNS5_1CILi64EEENS7_ILi128EEES8_EEENS_10bfloat16_tEfNS_4arch4Sm80ELb1ELb0ELb1ELb1ELb1ELb0ELb0ELb0ELi2ELi2ELi4ELi2ELb1EEENS1_24CollectiveEpilogueBwdGQAISA_fSD_Li256ELb1ELb1EEENS1_25SingleTileBwdLPTSchedulerILb1ELi128ELb1EEEEEEEEEvNT_6ParamsE$_ZN4cute5tupleIJiiEEC2ERKiS3_,($_ZN7cutlass13device_kernelIN5flash19enable_sm80_to_sm89INS1_16FlashAttnBwdSm80INS1_25CollectiveMainloopBwdSm80ILi2ELi2EN4cute5tupleIJNS5_1CILi64EEENS7_ILi128EEES8_EEENS_10bfloat16_tEfNS_4arch4Sm80ELb1ELb0ELb1ELb1ELb1ELb0ELb0ELb0ELi2ELi2ELi4ELi2ELb1EEENS1_24CollectiveEpilogueBwdGQAISA_fSD_Li256ELb1ELb1EEENS1_25SingleTileBwdLPTSchedulerILb1ELi128ELb1EEEEEEEEEvNT_6ParamsE$_ZN4cute8gmem_ptrIPKN7cutlass10bfloat16_tEECI1NS_12iter_adaptorIS4_S5_EEES4_ - $_ZN7cutlass13device_kernelIN5flash19enable_sm80_to_sm89INS1_16FlashAttnBwdSm80INS1_25CollectiveMainloopBwdSm80ILi2ELi2EN4cute5tupleIJNS5_1CILi64EEENS7_ILi128EEES8_EEENS_10bfloat16_tEfNS_4arch4Sm80ELb1ELb0ELb1ELb1ELb1ELb0ELb0ELb0ELi2ELi2ELi4ELi2ELb1EEENS1_24CollectiveEpilogueBwdGQAISA_fSD_Li256ELb1ELb1EEENS1_25SingleTileBwdLPTSchedulerILb1ELi128ELb1EEEEEEEEEvNT_6ParamsE$_ZN4cute5tupleIJiiEEC2ERKiS3_)
$_ZN7cutlass13device_kernelIN5flash19enable_sm80_to_sm89INS1_16FlashAttnBwdSm80INS1_25CollectiveMainloopBwdSm80ILi2ELi2EN4cute5tupleIJNS5_1CILi64EEENS7_ILi128EEES8_EEENS_10bfloat16_tEfNS_4arch4Sm80ELb1ELb0ELb1ELb1ELb1ELb0ELb0ELb0ELi2ELi2ELi4ELi2ELb1EEENS1_24CollectiveEpilogueBwdGQAISA_fSD_Li256ELb1ELb1EEENS1_25SingleTileBwdLPTSchedulerILb1ELi128ELb1EEEEEEEEEvNT_6ParamsE$_ZN4cute5tupleIJiiEEC2ERKiS3_:
[----:B------:R-:W-:Y:S02]  /*7f80*/  MOV R10, 0x7fa0 ;  /* 0x00007fa0000a7802 */ /* 0x000fe40000000f00 */
[----:B------:R-:W-:Y:S05]  /*7f90*/  CALL.REL.NOINC `($_ZN7cutlass13device_kernelIN5flash19enable_sm80_to_sm89INS1_16FlashAttnBwdSm80INS1_25CollectiveMainloopBwdSm80ILi2ELi2EN4cute5tupleIJNS5_1CILi64EEENS7_ILi128EEES8_EEENS_10bfloat16_tEfNS_4arch4Sm80ELb1ELb0ELb1ELb1ELb1ELb0ELb0ELb0ELi2ELi2ELi4ELi2ELb1EEENS1_24CollectiveEpilogueBwdGQAISA_fSD_Li256ELb1ELb1EEENS1_25SingleTileBwdLPTSchedulerILb1ELi128ELb1EEEEEEEEEvNT_6ParamsE$_ZN4cute3eso3ESOILb0ELb0EJiiEEC2ERKiS4_) ;  /* 0xfffff1d000007944 */ /* 0x000fea0003c3ffff */
[----:B------:R-:W-:-:S04]  /*7fa0*/  MOV R9, 0x0 ;  /* 0x0000000000097802 */ /* 0x000fc80000000f00 */
[----:B------:R-:W-:Y:S05]  /*7fb0*/  RET.REL.NODEC R8 `(_ZN7cutlass13device_kernelIN5flash19enable_sm80_to_sm89INS1_16FlashAttnBwdSm80INS1_25CollectiveMainloopBwdSm80ILi2ELi2EN4cute5tupleIJNS5_1CILi64EEENS7_ILi128EEES8_EEENS_10bfloat16_tEfNS_4arch4Sm80ELb1ELb0ELb1ELb1ELb1ELb0ELb0ELb0ELi2ELi2ELi4ELi2ELb1EEENS1_24CollectiveEpilogueBwdGQAISA_fSD_Li256ELb1ELb1EEENS1_25SingleTileBwdLPTSchedulerILb1ELi128ELb1EEEEEEEEEvNT_6ParamsE) ;  /* 0xffff804008007950 */ /* 0x000fea0003c3ffff */
        .type           $_ZN7cutlass13device_kernelIN5flash19enable_sm80_to_sm89INS1_16FlashAttnBwdSm80INS1_25CollectiveMainloopBwdSm80ILi2ELi2EN4cute5tupleIJNS5_1CILi64EEENS7_ILi128EEES8_EEENS_10bfloat16_tEfNS_4arch4Sm80ELb1ELb0ELb1ELb1ELb1ELb0ELb0ELb0ELi2ELi2ELi4ELi2ELb1EEENS1_24CollectiveEpilogueBwdGQAISA_fSD_Li256ELb1ELb1EEENS1_25SingleTileBwdLPTSchedulerILb1ELi128ELb1EEEEEEEEEvNT_6ParamsE$_ZN4cute8gmem_ptrIPKN7cutlass10bfloat16_tEECI1NS_12iter_adaptorIS4_S5_EEES4_,@function
        .size           $_ZN7cutlass13device_kernelIN5flash19enable_sm80_to_sm89INS1_16FlashAttnBwdSm80INS1_25CollectiveMainloopBwdSm80ILi2ELi2EN4cute5tupleIJNS5_1CILi64EEENS7_ILi128EEES8_EEENS_10bfloat16_tEfNS_4arch4Sm80ELb1ELb0ELb1ELb1ELb1ELb0ELb0ELb0ELi2ELi2ELi4ELi2ELb1EEENS1_24CollectiveEpilogueBwdGQAISA_fSD_Li256ELb1ELb1EEENS1_25SingleTileBwdLPTSchedulerILb1ELi128ELb1EEEEEEEEEvNT_6ParamsE$_ZN4cute8gmem_ptrIPKN7cutlass10bfloat16_tEECI1NS_12iter_adaptorIS4_S5_EEES4_,($_ZN7cutlass13device_kernelIN5flash19enable_sm80_to_sm89INS1_16FlashAttnBwdSm80INS1_25CollectiveMainloopBwdSm80ILi2ELi2EN4cute5tupleIJNS5_1CILi64EEENS7_ILi128EEES8_EEENS_10bfloat16_tEfNS_4arch4Sm80ELb1ELb0ELb1ELb1ELb1ELb0ELb0ELb0ELi2ELi2ELi4ELi2ELb1EEENS1_24CollectiveEpilogueBwdGQAISA_fSD_Li256ELb1ELb1EEENS1_25SingleTileBwdLPTSchedulerILb1ELi128ELb1EEEEEEEEEvNT_6ParamsE$_ZN4cute8gmem_ptrIPKN7cutlass9uint128_tEECI1NS_12iter_adaptorIS4_S5_EEES4_ - $_ZN7cutlass13device_kernelIN5flash19enable_sm80_to_sm89INS1_16FlashAttnBwdSm80INS1_25CollectiveMainloopBwdSm80ILi2ELi2EN4cute5tupleIJNS5_1CILi64EEENS7_ILi128EEES8_EEENS_10bfloat16_tEfNS_4arch4Sm80ELb1ELb0ELb1ELb1ELb1ELb0ELb0ELb0ELi2ELi2ELi4ELi2ELb1EEENS1_24CollectiveEpilogueBwdGQAISA_fSD_Li256ELb1ELb1EEENS1_25SingleTileBwdLPTSchedulerILb1ELi128ELb1EEEEEEEEEvNT_6ParamsE$_ZN4cute8gmem_ptrIPKN7cutlass10bfloat16_tEECI1NS_12iter_adaptorIS4_S5_EEES4_)
$_ZN7cutlass13device_kernelIN5flash19enable_sm80_to_sm89INS1_16FlashAttnBwdSm80INS1_25CollectiveMainloopBwdSm80ILi2ELi2EN4cute5tupleIJNS5_1CILi64EEENS7_ILi128EEES8_EEENS_10bfloat16_tEfNS_4arch4Sm80ELb1ELb0ELb1ELb1ELb1ELb0ELb0ELb0ELi2ELi2ELi4ELi2ELb1EEENS1_24CollectiveEpilogueBwdGQAISA_fSD_Li256ELb1ELb1EEENS1_25SingleTileBwdLPTSchedulerILb1ELi128ELb1EEEEEEEEEvNT_6ParamsE$_ZN4cute8gmem_ptrIPKN7cutlass10bfloat16_tEECI1NS_12iter_adaptorIS4_S5_EEES4_:
[----:B------:R-:W-:Y:S02]  /*7fc0*/  MOV R18, 0x7fe0 ;  /* 0x00007fe000127802 */ /* 0x000fe40000000f00 */
[----:B------:R-:W-:Y:S05]  /*7fd0*/  CALL.REL.NOINC `($_ZN7cutlass13device_kernelIN5flash19enable_sm80_to_sm89INS1_16FlashAttnBwdSm80INS1_25CollectiveMainloopBwdSm80ILi2ELi2EN4cute5tupleIJNS5_1CILi64EEENS7_ILi128EEES8_EEENS_10bfloat16_tEfNS_4arch4Sm80ELb1ELb0ELb1ELb1ELb1ELb0ELb0ELb0ELi2ELi2ELi4ELi2ELb1EEENS1_24CollectiveEpilogueBwdGQAISA_fSD_Li256ELb1ELb1EEENS1_25SingleTileBwdLPTSchedulerILb1ELi128ELb1EEEEEEEEEvNT_6ParamsE$_ZN4cute12iter_adaptorIPKN7cutlass10bfloat16_tENS_8gmem_ptrIS4_EEEC2ES4_) ;  /* 0xffffece000007944 */ /* 0x000fea0003c3ffff */
[----:B------:R-:W-:Y:S02]  /*7fe0*/  MOV R10, R16 ;  /* 0x00000010000a7202 */ /* 0x000fe40000000f00 */
[----:B-1----:R-:W-:-:S04]  /*7ff0*/  MOV R11, 0x0 ;  /* 0x00000000000b7802 */ /* 0x002fc80000000f00 */
[----:B------:R-:W-:Y:S05]  /*8000*/  RET.REL.NODEC R10 `(_ZN7cutlass13device_kernelIN5flash19enable_sm80_to_sm89INS1_16FlashAttnBwdSm80INS1_25CollectiveMainloopBwdSm80ILi2ELi2EN4cute5tupleIJNS5_1CILi64EEENS7_ILi128EEES8_EEENS_10bfloat16_tEfNS_4arch4Sm80ELb1ELb0ELb1ELb1ELb1ELb0ELb0ELb0ELi2ELi2ELi4ELi2ELb1EEENS1_24CollectiveEpilogueBwdGQAISA_fSD_Li256ELb1ELb1EEENS1_25SingleTileBwdLPTSchedulerILb1ELi128ELb1EEEEEEEEEvNT_6ParamsE) ;  /* 0xffff7ff00a007950 */ /* 0x000fea0003c3ffff */
        .type           $_ZN7cutlass13device_kernelIN5flash19enable_sm80_to_sm89INS1_16FlashAttnBwdSm80INS1_25CollectiveMainloopBwdSm80ILi2ELi2EN4cute5tupleIJNS5_1CILi64EEENS7_ILi128EEES8_EEENS_10bfloat16_tEfNS_4arch4Sm80ELb1ELb0ELb1ELb1ELb1ELb0ELb0ELb0ELi2ELi2ELi4ELi2ELb1EEENS1_24CollectiveEpilogueBwdGQAISA_fSD_Li256ELb1ELb1EEENS1_25SingleTileBwdLPTSchedulerILb1ELi128ELb1EEEEEEEEEvNT_6ParamsE$_ZN4cute8gmem_ptrIPKN7cutlass9uint128_tEECI1NS_12iter_adaptorIS4_S5_EEES4_,@function
        .size           $_ZN7cutlass13device_kernelIN5flash19enable_sm80_to_sm89INS1_16FlashAttnBwdSm80INS1_25CollectiveMainloopBwdSm80ILi2ELi2EN4cute5tupleIJNS5_1CILi64EEENS7_ILi128EEES8_EEENS_10bfloat16_tEfNS_4arch4Sm80ELb1ELb0ELb1ELb1ELb1ELb0ELb0ELb0ELi2ELi2ELi4ELi2ELb1EEENS1_24CollectiveEpilogueBwdGQAISA_fSD_Li256ELb1ELb1EEENS1_25SingleTileBwdLPTSchedulerILb1ELi128ELb1EEEEEEEEEvNT_6ParamsE$_ZN4cute8gmem_ptrIPKN7cutlass9uint128_tEECI1NS_12iter_adaptorIS4_S5_EEES4_,($_ZN7cutlass13device_kernelIN5flash19enable_sm80_to_sm89INS1_16FlashAttnBwdSm80INS1_25CollectiveMainloopBwdSm80ILi2ELi2EN4cute5tupleIJNS5_1CILi64EEENS7_ILi128EEES8_EEENS_10bfloat16_tEfNS_4arch4Sm80ELb1ELb0ELb1ELb1ELb1ELb0ELb0ELb0ELi2ELi2ELi4ELi2ELb1EEENS1_24CollectiveEpilogueBwdGQAISA_fSD_Li256ELb1ELb1EEENS1_25SingleTileBwdLPTSchedulerILb1ELi128ELb1EEEEEEEEEvNT_6ParamsE$_ZN4cute8gmem_ptrIPKfECI1NS_12iter_adaptorIS2_S3_EEES2_ - $_ZN7cutlass13device_kernelIN5flash19enable_sm80_to_sm89INS1_16FlashAttnBwdSm80INS1_25CollectiveMainloopBwdSm80ILi2ELi2EN4cute5tupleIJNS5_1CILi64EEENS7_ILi128EEES8_EEENS_10bfloat16_tEfNS_4arch4Sm80ELb1ELb0ELb1ELb1ELb1ELb0ELb0ELb0ELi2ELi2ELi4ELi2ELb1EEENS1_24CollectiveEpilogueBwdGQAISA_fSD_Li256ELb1ELb1EEENS1_25SingleTileBwdLPTSchedulerILb1ELi128ELb1EEEEEEEEEvNT_6ParamsE$_ZN4cute8gmem_ptrIPKN7cutlass9uint128_tEECI1NS_12iter_adaptorIS4_S5_EEES4_)
$_ZN7cutlass13device_kernelIN5flash19enable_sm80_to_sm89INS1_16FlashAttnBwdSm80INS1_25CollectiveMainloopBwdSm80ILi2ELi2EN4cute5tupleIJNS5_1CILi64EEENS7_ILi128EEES8_EEENS_10bfloat16_tEfNS_4arch4Sm80ELb1ELb0ELb1ELb1ELb1ELb0ELb0ELb0ELi2ELi2ELi4ELi2ELb1EEENS1_24CollectiveEpilogueBwdGQAISA_fSD_Li256ELb1ELb1EEENS1_25SingleTileBwdLPTSchedulerILb1ELi128ELb1EEEEEEEEEvNT_6ParamsE$_ZN4cute8gmem_ptrIPKN7cutlass9uint128_tEECI1NS_12iter_adaptorIS4_S5_EEES4_:
[----:B------:R-:W-:Y:S02]  /*8010*/  MOV R18, 0x8030 ;  /* 0x0000803000127802 */ /* 0x000fe40000000f00 */
[----:B------:R-:W-:Y:S05]  /*8020*/  CALL.REL.NOINC `($_ZN7cutlass13device_kernelIN5flash19enable_sm80_to_sm89INS1_16FlashAttnBwdSm80INS1_25CollectiveMainloopBwdSm80ILi2ELi2EN4cute5tupleIJNS5_1CILi64EEENS7_ILi128EEES8_EEENS_10bfloat16_tEfNS_4arch4Sm80ELb1ELb0ELb1ELb1ELb1ELb0ELb0ELb0ELi2ELi2ELi4ELi2ELb1EEENS1_24CollectiveEpilogueBwdGQAISA_fSD_Li256ELb1ELb1EEENS1_25SingleTileBwdLPTSchedulerILb1ELi128ELb1EEEEEEEEEvNT_6ParamsE$_ZN4cute12iter_adaptorIPKN7cutlass9uint128_tENS_8gmem_ptrIS4_EEEC2ES4_) ;  /* 0xffffed0000007944 */ /* 0x000fea0003c3ffff */
[----:B-1----:R-:W-:Y:S02]  /*8030*/  MOV R6, R16 ;  /* 0x0000001000067202 */ /* 0x002fe40000000f00 */
[----:B------:R-:W-:-:S04]  /*8040*/  MOV R7, 0x0 ;  /* 0x0000000000077802 */ /* 0x000fc80000000f00 */
[----:B------:R-:W-:Y:S05]  /*8050*/  RET.REL.NODEC R6 `(_ZN7cutlass13device_kernelIN5flash19enable_sm80_to_sm89INS1_16FlashAttnBwdSm80INS1_25CollectiveMainloopBwdSm80ILi2ELi2EN4cute5tupleIJNS5_1CILi64EEENS7_ILi128EEES8_EEENS_10bfloat16_tEfNS_4arch4Sm80ELb1ELb0ELb1ELb1ELb1ELb0ELb0ELb0ELi2ELi2ELi4ELi2ELb1EEENS1_24CollectiveEpilogueBwdGQAISA_fSD_Li256ELb1ELb1EEENS1_25SingleTileBwdLPTSchedulerILb1ELi128ELb1EEEEEEEEEvNT_6ParamsE) ;  /* 0xffff7fa006007950 */ /* 0x000fea0003c3ffff */
        .type           $_ZN7cutlass13device_kernelIN5flash19enable_sm80_to_sm89INS1_16FlashAttnBwdSm80INS1_25CollectiveMainloopBwdSm80ILi2ELi2EN4cute5tupleIJNS5_1CILi64EEENS7_ILi128EEES8_EEENS_10bfloat16_tEfNS_4arch4Sm80ELb1ELb0ELb1ELb1ELb1ELb0ELb0ELb0ELi2ELi2ELi4ELi2ELb1EEENS1_24CollectiveEpilogueBwdGQAISA_fSD_Li256ELb1ELb1EEENS1_25SingleTileBwdLPTSchedulerILb1ELi128ELb1EEEEEEEEEvNT_6ParamsE$_ZN4cute8gmem_ptrIPKfECI1NS_12iter_adaptorIS2_S3_EEES2_,@function
        .size           $_ZN7cutlass13device_kernelIN5flash19enable_sm80_to_sm89INS1_16FlashAttnBwdSm80INS1_25CollectiveMainloopBwdSm80ILi2ELi2EN4cute5tupleIJNS5_1CILi64EEENS7_ILi128EEES8_EEENS_10bfloat16_tEfNS_4arch4Sm80ELb1ELb0ELb1ELb1ELb1ELb0ELb0ELb0ELi2ELi2ELi4ELi2ELb1EEENS1_24CollectiveEpilogueBwdGQAISA_fSD_Li256ELb1ELb1EEENS1_25SingleTileBwdLPTSchedulerILb1ELi128ELb1EEEEEEEEEvNT_6ParamsE$_ZN4cute8gmem_ptrIPKfECI1NS_12iter_adaptorIS2_S3_EEES2_,($_ZN7cutlass13device_kernelIN5flash19enable_sm80_to_sm89INS1_16FlashAttnBwdSm80INS1_25CollectiveMainloopBwdSm80ILi2ELi2EN4cute5tupleIJNS5_1CILi64EEENS7_ILi128EEES8_EEENS_10bfloat16_tEfNS_4arch4Sm80ELb1ELb0ELb1ELb1ELb1ELb0ELb0ELb0ELi2ELi2ELi4ELi2ELb1EEENS1_24CollectiveEpilogueBwdGQAISA_fSD_Li256ELb1ELb1EEENS1_25SingleTileBwdLPTSchedulerILb1ELi128ELb1EEEEEEEEEvNT_6ParamsE$_ZN4cute8smem_ptrIPN7cutlass10bfloat16_tEECI1NS_12iter_adaptorIS3_S4_EEES3_ - $_ZN7cutlass13device_kernelIN5flash19enable_sm80_to_sm89INS1_16FlashAttnBwdSm80INS1_25CollectiveMainloopBwdSm80ILi2ELi2EN4cute5tupleIJNS5_1CILi64EEENS7_ILi128EEES8_EEENS_10bfloat16_tEfNS_4arch4Sm80ELb1ELb0ELb1ELb1ELb1ELb0ELb0ELb0ELi2ELi2ELi4ELi2ELb1EEENS1_24CollectiveEpilogueBwdGQAISA_fSD_Li256ELb1ELb1EEENS1_25SingleTileBwdLPTSchedulerILb1ELi128ELb1EEEEEEEEEvNT_6ParamsE$_ZN4cute8gmem_ptrIPKfECI1NS_12iter_adaptorIS2_S3_EEES2_)
$_ZN7cutlass13device_kernelIN5flash19enable_sm80_to_sm89INS1_16FlashAttnBwdSm80INS1_25CollectiveMainloopBwdSm80ILi2ELi2EN4cute5tupleIJNS5_1CILi64EEENS7_ILi128EEES8_EEENS_10bfloat16_tEfNS_4arch4Sm80ELb1ELb0ELb1ELb1ELb1ELb0ELb0ELb0ELi2ELi2ELi4ELi2ELb1EEENS1_24CollectiveEpilogueBwdGQAISA_fSD_Li256ELb1ELb1EEENS1_25SingleTileBwdLPTSchedulerILb1ELi128ELb1EEEEEEEEEvNT_6ParamsE$_ZN4cute8gmem_ptrIPKfECI1NS_12iter_adaptorIS2_S3_EEES2_:
[----:B------:R-:W-:Y:S02]  /*8060*/  MOV R18, 0x8080 ;  /* 0x0000808000127802 */ /* 0x000fe40000000f00 */
[----:B------:R-:W-:Y:S05]  /*8070*/  CALL.REL.NOINC `($_ZN7cutlass13device_kernelIN5flash19enable_sm80_to_sm89INS1_16FlashAttnBwdSm80INS1_25CollectiveMainloopBwdSm80ILi2ELi2EN4cute5tupleIJNS5_1CILi64EEENS7_ILi128EEES8_EEENS_10bfloat16_tEfNS_4arch4Sm80ELb1ELb0ELb1ELb1ELb1ELb0ELb0ELb0ELi2ELi2ELi4ELi2ELb1EEENS1_24CollectiveEpilogueBwdGQAISA_fSD_Li256ELb1ELb1EEENS1_25SingleTileBwdLPTSchedulerILb1ELi128ELb1EEEEEEEEEvNT_6ParamsE$_ZN4cute12iter_adaptorIPKfNS_8gmem_ptrIS2_EEEC2ES2_) ;  /* 0xffffed0000007944 */ /* 0x000fea0003c3ffff */
[----:B------:R-:W-:-:S04]  /*8080*/  MOV R17, 0x0 ;  /* 0x0000000000117802 */ /* 0x000fc80000000f00 */
[----:B------:R-:W-:Y:S05]  /*8090*/  RET.REL.NODEC R16 `(_ZN7cutlass13device_kernelIN5flash19enable_sm80_to_sm89INS1_16FlashAttnBwdSm80INS1_25CollectiveMainloopBwdSm80ILi2ELi2EN4cute5tupleIJNS5_1CILi64EEENS7_ILi128EEES8_EEENS_10bfloat16_tEfNS_4arch4Sm80ELb1ELb0ELb1ELb1ELb1ELb0ELb0ELb0ELi2ELi2ELi4ELi2ELb1EEENS1_24CollectiveEpilogueBwdGQAISA_fSD_Li256ELb1ELb1EEENS1_25SingleTileBwdLPTSchedulerILb1ELi128ELb1EEEEEEEEEvNT_6ParamsE) ;  /* 0xffff7f6010007950 */ /* 0x000fea0003c3ffff */
        .type           $_ZN7cutlass13device_kernelIN5flash19enable_sm80_to_sm89INS1_16FlashAttnBwdSm80INS1_25CollectiveMainloopBwdSm80ILi2ELi2EN4cute5tupleIJNS5_1CILi64EEENS7_ILi128EEES8_EEENS_10bfloat16_tEfNS_4arch4Sm80ELb1ELb0ELb1ELb1ELb1ELb0ELb0ELb0ELi2ELi2ELi4ELi2ELb1EEENS1_24CollectiveEpilogueBwdGQAISA_fSD_Li256ELb1ELb1EEENS1_25SingleTileBwdLPTSchedulerILb1ELi128ELb1EEEEEEEEEvNT_6ParamsE$_ZN4cute8smem_ptrIPN7cutlass10bfloat16_tEECI1NS_12iter_adaptorIS3_S4_EEES3_,@function
        .size           $_ZN7cutlass13device_kernelIN5flash19enable_sm80_to_sm89INS1_16FlashAttnBwdSm80INS1_25CollectiveMainloopBwdSm80ILi2ELi2EN4cute5tupleIJNS5_1CILi64EEENS7_ILi128EEES8_EEENS_10bfloat16_tEfNS_4arch4Sm80ELb1ELb0ELb1ELb1ELb1ELb0ELb0ELb0ELi2ELi2ELi4ELi2ELb1EEENS1_24CollectiveEpilogueBwdGQAISA_fSD_Li256ELb1ELb1EEENS1_25SingleTileBwdLPTSchedulerILb1ELi128ELb1EEEEEEEEEvNT_6ParamsE$_ZN4cute8smem_ptrIPN7cutlass10bfloat16_tEECI1NS_12iter_adaptorIS3_S4_EEES3_,($_ZN7cutlass13device_kernelIN5flash19enable_sm80_to_sm89INS1_16FlashAttnBwdSm80INS1_25CollectiveMainloopBwdSm80ILi2ELi2EN4cute5tupleIJNS5_1CILi64EEENS7_ILi128EEES8_EEENS_10bfloat16_tEfNS_4arch4Sm80ELb1ELb0ELb1ELb1ELb1ELb0ELb0ELb0ELi2ELi2ELi4ELi2ELb1EEENS1_24CollectiveEpilogueBwdGQAISA_fSD_Li256ELb1ELb1EEENS1_25SingleTileBwdLPTSchedulerILb1ELi128ELb1EEEEEEEEEvNT_6ParamsE$_ZN4cute8smem_ptrIPN7cutlass9uint128_tEECI1NS_12iter_adaptorIS3_S4_EEES3_ - $_ZN7cutlass13device_kernelIN5flash19enable_sm80_to_sm89INS1_16FlashAttnBwdSm80INS1_25CollectiveMainloopBwdSm80ILi2ELi2EN4cute5tupleIJNS5_1CILi64EEENS7_ILi128EEES8_EEENS_10bfloat16_tEfNS_4arch4Sm80ELb1ELb0ELb1ELb1ELb1ELb0ELb0ELb0ELi2ELi2ELi4ELi2ELb1EEENS1_24CollectiveEpilogueBwdGQAISA_fSD_Li256ELb1ELb1EEENS1_25SingleTileBwdLPTSchedulerILb1ELi128ELb1EEEEEEEEEvNT_6ParamsE$_ZN4cute8smem_ptrIPN7cutlass10bfloat16_tEECI1NS_12iter_adaptorIS3_S4_EEES3_)
$_ZN7cutlass13device_kernelIN5flash19enable_sm80_to_sm89INS1_16FlashAttnBwdSm80INS1_25CollectiveMainloopBwdSm80ILi2ELi2EN4cute5tupleIJNS5_1CILi64EEENS7_ILi128EEES8_EEENS_10bfloat16_tEfNS_4arch4Sm80ELb1ELb0ELb1ELb1ELb1ELb0ELb0ELb0ELi2ELi2ELi4ELi2ELb1EEENS1_24CollectiveEpilogueBwdGQAISA_fSD_Li256ELb1ELb1EEENS1_25SingleTileBwdLPTSchedulerILb1ELi128ELb1EEEEEEEEEvNT_6ParamsE$_ZN4cute8smem_ptrIPN7cutlass10bfloat16_tEECI1NS_12iter_adaptorIS3_S4_EEES3_:
[----:B------:R-:W-:Y:S02]  /*80a0*/  MOV R18, 0x80c0 ;  /* 0x000080c000127802 */ /* 0x000fe40000000f00 */
[----:B------:R-:W-:Y:S05]  /*80b0*/  CALL.REL.NOINC `($_ZN7cutlass13device_kernelIN5flash19enable_sm80_to_sm89INS1_16FlashAttnBwdSm80INS1_25CollectiveMainloopBwdSm80ILi2ELi2EN4cute5tupleIJNS5_1CILi64EEENS7_ILi128EEES8_EEENS_10bfloat16_tEfNS_4arch4Sm80ELb1ELb0ELb1ELb1ELb1ELb0ELb0ELb0ELi2ELi2ELi4ELi2ELb1EEENS1_24CollectiveEpilogueBwdGQAISA_fSD_Li256ELb1ELb1EEENS1_25SingleTileBwdLPTSchedulerILb1ELi128ELb1EEEEEEEEEvNT_6ParamsE$_ZN4cute12iter_adaptorIPN7cutlass10bfloat16_tENS_8smem_ptrIS3_EEEC2ES3_) ;  /* 0xffffed0000007944 */ /* 0x000fea0003c3ffff */
[----:B-1----:R-:W-:Y:S02]  /*80c0*/  MOV R6, R16 ;  /* 0x0000001000067202 */ /* 0x002fe40000000f00 */
[----:B------:R-:W-:-:S04]  /*80d0*/  MOV R7, 0x0 ;  /* 0x0000000000077802 */ /* 0x000fc80000000f00 */
[----:B------:R-:W-:Y:S05]  /*80e0*/  RET.REL.NODEC R6 `(_ZN7cutlass13device_kernelIN5flash19enable_sm80_to_sm89INS1_16FlashAttnBwdSm80INS1_25CollectiveMainloopBwdSm80ILi2ELi2EN4cute5tupleIJNS5_1CILi64EEENS7_ILi128EEES8_EEENS_10bfloat16_tEfNS_4arch4Sm80ELb1ELb0ELb1ELb1ELb1ELb0ELb0ELb0ELi2ELi2ELi4ELi2ELb1EEENS1_24CollectiveEpilogueBwdGQAISA_fSD_Li256ELb1ELb1EEENS1_25SingleTileBwdLPTSchedulerILb1ELi128ELb1EEEEEEEEEvNT_6ParamsE) ;  /* 0xffff7f1006007950 */ /* 0x000fea0003c3ffff */
        .type           $_ZN7cutlass13device_kernelIN5flash19enable_sm80_to_sm89INS1_16FlashAttnBwdSm80INS1_25CollectiveMainloopBwdSm80ILi2ELi2EN4cute5tupleIJNS5_1CILi64EEENS7_ILi128EEES8_EEENS_10bfloat16_tEfNS_4arch4Sm80ELb1ELb0ELb1ELb1ELb1ELb0ELb0ELb0ELi2ELi2ELi4ELi2ELb1EEENS1_24CollectiveEpilogueBwdGQAISA_fSD_Li256ELb1ELb1EEENS1_25SingleTileBwdLPTSchedulerILb1ELi128ELb1EEEEEEEEEvNT_6ParamsE$_ZN4cute8smem_ptrIPN7cutlass9uint128_tEECI1NS_12iter_adaptorIS3_S4_EEES3_,@function
        .size           $_ZN7cutlass13device_kernelIN5flash19enable_sm80_to_sm89INS1_16FlashAttnBwdSm80INS1_25CollectiveMainloopBwdSm80ILi2ELi2EN4cute5tupleIJNS5_1CILi64EEENS7_ILi128EEES8_EEENS_10bfloat16_tEfNS_4arch4Sm80ELb1ELb0ELb1ELb1ELb1ELb0ELb0ELb0ELi2ELi2ELi4ELi2ELb1EEENS1_24CollectiveEpilogueBwdGQAISA_fSD_Li256ELb1ELb1EEENS1_25SingleTileBwdLPTSchedulerILb1ELi128ELb1EEEEEEEEEvNT_6ParamsE$_ZN4cute8smem_ptrIPN7cutlass9uint128_tEECI1NS_12iter_adaptorIS3_S4_EEES3_,($_ZN7cutlass13device_kernelIN5flash19enable_sm80_to_sm89INS1_16FlashAttnBwdSm80INS1_25CollectiveMainloopBwdSm80ILi2ELi2EN4cute5tupleIJNS5_1CILi64EEENS7_ILi128EEES8_EEENS_10bfloat16_tEfNS_4arch4Sm80ELb1ELb0ELb1ELb1ELb1ELb0ELb0ELb0ELi2ELi2ELi4ELi2ELb1EEENS1_24CollectiveEpilogueBwdGQAISA_fSD_Li256ELb1ELb1EEENS1_25SingleTileBwdLPTSchedulerILb1ELi128ELb1EEEEEEEEEvNT_6ParamsE$_ZN4cute8smem_ptrIPfECI1NS_12iter_adaptorIS1_S2_EEES1_ - $_ZN7cutlass13device_kernelIN5flash19enable_sm80_to_sm89INS1_16FlashAttnBwdSm80INS1_25CollectiveMainloopBwdSm80ILi2ELi2EN4cute5tupleIJNS5_1CILi64EEENS7_ILi128EEES8_EEENS_10bfloat16_tEfNS_4arch4Sm80ELb1ELb0ELb1ELb1ELb1ELb0ELb0ELb0ELi2ELi2ELi4ELi2ELb1EEENS1_24CollectiveEpilogueBwdGQAISA_fSD_Li256ELb1ELb1EEENS1_25SingleTileBwdLPTSchedulerILb1ELi128ELb1EEEEEEEEEvNT_6ParamsE$_ZN4cute8smem_ptrIPN7cutlass9uint128_tEECI1NS_12iter_adaptorIS3_S4_EEES3_)
$_ZN7cutlass13device_kernelIN5flash19enable_sm80_to_sm89INS1_16FlashAttnBwdSm80INS1_25CollectiveMainloopBwdSm80ILi2ELi2EN4cute5tupleIJNS5_1CILi64EEENS7_ILi128EEES8_EEENS_10bfloat16_tEfNS_4arch4Sm80ELb1ELb0ELb1ELb1ELb1ELb0ELb0ELb0ELi2ELi2ELi4ELi2ELb1EEENS1_24CollectiveEpilogueBwdGQAISA_fSD_Li256ELb1ELb1EEENS1_25SingleTileBwdLPTSchedulerILb1ELi128ELb1EEEEEEEEEvNT_6ParamsE$_ZN4cute8smem_ptrIPN7cutlass9uint128_tEECI1NS_12iter_adaptorIS3_S4_EEES3_:
[----:B------:R-:W-:Y:S02]  /*80f0*/  MOV R16, 0x8110 ;  /* 0x0000811000107802 */ /* 0x000fe40000000f00 */
[----:B------:R-:W-:Y:S05]  /*8100*/  CALL.REL.NOINC `($_ZN7cutlass13device_kernelIN5flash19enable_sm80_to_sm89INS1_16FlashAttnBwdSm80INS1_25CollectiveMainloopBwdSm80ILi2ELi2EN4cute5tupleIJNS5_1CILi64EEENS7_ILi128EEES8_EEENS_10bfloat16_tEfNS_4arch4Sm80ELb1ELb0ELb1ELb1ELb1ELb0ELb0ELb0ELi2ELi2ELi4ELi2ELb1EEENS1_24CollectiveEpilogueBwdGQAISA_fSD_Li256ELb1ELb1EEENS1_25SingleTileBwdLPTSchedulerILb1ELi128ELb1EEEEEEEEEvNT_6ParamsE$_ZN4cute12iter_adaptorIPN7cutlass9uint128_tENS_8smem_ptrIS3_EEEC2ES3_) ;  /* 0xffffed0000007944 */ /* 0x000fea0003c3ffff */
[----:B------:R-:W-:-:S04]  /*8110*/  MOV R11, 0x0 ;  /* 0x00000000000b7802 */ /* 0x000fc80000000f00 */
[----:B------:R-:W-:Y:S05]  /*8120*/  RET.REL.NODEC R10 `(_ZN7cutlass13device_kernelIN5flash19enable_sm80_to_sm89INS1_16FlashAttnBwdSm80INS1_25CollectiveMainloopBwdSm80ILi2ELi2EN4cute5tupleIJNS5_1CILi64EEENS7_ILi128EEES8_EEENS_10bfloat16_tEfNS_4arch4Sm80ELb1ELb0ELb1ELb1ELb1ELb0ELb0ELb0ELi2ELi2ELi4ELi2ELb1EEENS1_24CollectiveEpilogueBwdGQAISA_fSD_Li256ELb1ELb1EEENS1_25SingleTileBwdLPTSchedulerILb1ELi128ELb1EEEEEEEEEvNT_6ParamsE) ;  /* 0xffff7ed00a007950 */ /* 0x000fea0003c3ffff */
        .type           $_ZN7cutlass13device_kernelIN5flash19enable_sm80_to_sm89INS1_16FlashAttnBwdSm80INS1_25CollectiveMainloopBwdSm80ILi2ELi2EN4cute5tupleIJNS5_1CILi64EEENS7_ILi128EEES8_EEENS_10bfloat16_tEfNS_4arch4Sm80ELb1ELb0ELb1ELb1ELb1ELb0ELb0ELb0ELi2ELi2ELi4ELi2ELb1EEENS1_24CollectiveEpilogueBwdGQAISA_fSD_Li256ELb1ELb1EEENS1_25SingleTileBwdLPTSchedulerILb1ELi128ELb1EEEEEEEEEvNT_6ParamsE$_ZN4cute8smem_ptrIPfECI1NS_12iter_adaptorIS1_S2_EEES1_,@function
        .size           $_ZN7cutlass13device_kernelIN5flash19enable_sm80_to_sm89INS1_16FlashAttnBwdSm80INS1_25CollectiveMainloopBwdSm80ILi2ELi2EN4cute5tupleIJNS5_1CILi64EEENS7_ILi128EEES8_EEENS_10bfloat16_tEfNS_4arch4Sm80ELb1ELb0ELb1ELb1ELb1ELb0ELb0ELb0ELi2ELi2ELi4ELi2ELb1EEENS1_24CollectiveEpilogueBwdGQAISA_fSD_Li256ELb1ELb1EEENS1_25SingleTileBwdLPTSchedulerILb1ELi128ELb1EEEEEEEEEvNT_6ParamsE$_ZN4cute8smem_ptrIPfECI1NS_12iter_adaptorIS1_S2_EEES1_,($_ZN7cutlass13device_kernelIN5flash19enable_sm80_to_sm89INS1_16FlashAttnBwdSm80INS1_25CollectiveMainloopBwdSm80ILi2ELi2EN4cute5tupleIJNS5_1CILi64EEENS7_ILi128EEES8_EEENS_10bfloat16_tEfNS_4arch4Sm80ELb1ELb0ELb1ELb1ELb1ELb0ELb0ELb0ELi2ELi2ELi4ELi2ELb1EEENS1_24CollectiveEpilogueBwdGQAISA_fSD_Li256ELb1ELb1EEENS1_25SingleTileBwdLPTSchedulerILb1ELi128ELb1EEEEEEEEEvNT_6ParamsE$_ZN73_INTERNAL_24fd9406_37_flash_bwd_hdim64_bf16_softcap_sm80_cu_8e232a79_330724__cvta_generic_to_sharedEPKv - $_ZN7cutlass13device_kernelIN5flash19enable_sm80_to_sm89INS1_16FlashAttnBwdSm80INS1_25CollectiveMainloopBwdSm80ILi2ELi2EN4cute5tupleIJNS5_1CILi64EEENS7_ILi128EEES8_EEENS_10bfloat16_tEfNS_4arch4Sm80ELb1ELb0ELb1ELb1ELb1ELb0ELb0ELb0ELi2ELi2ELi4ELi2ELb1EEENS1_24CollectiveEpilogueBwdGQAISA_fSD_Li256ELb1ELb1EEENS1_25SingleTileBwdLPTSchedulerILb1ELi128ELb1EEEEEEEEEvNT_6ParamsE$_ZN4cute8smem_ptrIPfECI1NS_12iter_adaptorIS1_S2_EEES1_)
$_ZN7cutlass13device_kernelIN5flash19enable_sm80_to_sm89INS1_16FlashAttnBwdSm80INS1_25CollectiveMainloopBwdSm80ILi2ELi2EN4cute5tupleIJNS5_1CILi64EEENS7_ILi128EEES8_EEENS_10bfloat16_tEfNS_4arch4Sm80ELb1ELb0ELb1ELb1ELb1ELb0ELb0ELb0ELi2ELi2ELi4ELi2ELb1EEENS1_24CollectiveEpilogueBwdGQAISA_fSD_Li256ELb1ELb1EEENS1_25SingleTileBwdLPTSchedulerILb1ELi128ELb1EEEEEEEEEvNT_6ParamsE$_ZN4cute8smem_ptrIPfECI1NS_12iter_adaptorIS1_S2_EEES1_:
[----:B------:R-:W-:Y:S02]  /*8130*/  MOV R18, 0x8150 ;  /* 0x0000815000127802 */ /* 0x000fe40000000f00 */
[----:B------:R-:W-:Y:S05]  /*8140*/  CALL.REL.NOINC `($_ZN7cutlass13device_kernelIN5flash19enable_sm80_to_sm89INS1_16FlashAttnBwdSm80INS1_25CollectiveMainloopBwdSm80ILi2ELi2EN4cute5tupleIJNS5_1CILi64EEENS7_ILi128EEES8_EEENS_10bfloat16_tEfNS_4arch4Sm80ELb1ELb0ELb1ELb1ELb1ELb0ELb0ELb0ELi2ELi2ELi4ELi2ELb1EEENS1_24CollectiveEpilogueBwdGQAISA_fSD_Li256ELb1ELb1EEENS1_25SingleTileBwdLPTSchedulerILb1ELi128ELb1EEEEEEEEEvNT_6ParamsE$_ZN4cute12iter_adaptorIPfNS_8smem_ptrIS1_EEEC2ES1_) ;  /* 0xffffed1000007944 */ /* 0x000fea0003c3ffff */
[----:B------:R-:W-:-:S04]  /*8150*/  MOV R17, 0x0 ;  /* 0x0000000000117802 */ /* 0x000fc80000000f00 */
[----:B------:R-:W-:Y:S05]  /*8160*/  RET.REL.NODEC R16 `(_ZN7cutlass13device_kernelIN5flash19enable_sm80_to_sm89INS1_16FlashAttnBwdSm80INS1_25CollectiveMainloopBwdSm80ILi2ELi2EN4cute5tupleIJNS5_1CILi64EEENS7_ILi128EEES8_EEENS_10bfloat16_tEfNS_4arch4Sm80ELb1ELb0ELb1ELb1ELb1ELb0ELb0ELb0ELi2ELi2ELi4ELi2ELb1EEENS1_24CollectiveEpilogueBwdGQAISA_fSD_Li256ELb1ELb1EEENS1_25SingleTileBwdLPTSchedulerILb1ELi128ELb1EEEEEEEEEvNT_6ParamsE) ;  /* 0xffff7e9010007950 */ /* 0x000fea0003c3ffff */
        .type           $_ZN7cutlass13device_kernelIN5flash19enable_sm80_to_sm89INS1_16FlashAttnBwdSm80INS1_25CollectiveMainloopBwdSm80ILi2ELi2EN4cute5tupleIJNS5_1CILi64EEENS7_ILi128EEES8_EEENS_10bfloat16_tEfNS_4arch4Sm80ELb1ELb0ELb1ELb1ELb1ELb0ELb0ELb0ELi2ELi2ELi4ELi2ELb1EEENS1_24CollectiveEpilogueBwdGQAISA_fSD_Li256ELb1ELb1EEENS1_25SingleTileBwdLPTSchedulerILb1ELi128ELb1EEEEEEEEEvNT_6ParamsE$_ZN73_INTERNAL_24fd9406_37_flash_bwd_hdim64_bf16_softcap_sm80_cu_8e232a79_330724__cvta_generic_to_sharedEPKv,@function
        .size           $_ZN7cutlass13device_kernelIN5flash19enable_sm80_to_sm89INS1_16FlashAttnBwdSm80INS1_25CollectiveMainloopBwdSm80ILi2ELi2EN4cute5tupleIJNS5_1CILi64EEENS7_ILi128EEES8_EEENS_10bfloat16_tEfNS_4arch4Sm80ELb1ELb0ELb1ELb1ELb1ELb0ELb0ELb0ELi2ELi2ELi4ELi2ELb1EEENS1_24CollectiveEpilogueBwdGQAISA_fSD_Li256ELb1ELb1EEENS1_25SingleTileBwdLPTSchedulerILb1ELi128ELb1EEEEEEEEEvNT_6ParamsE$_ZN73_INTERNAL_24fd9406_37_flash_bwd_hdim64_bf16_softcap_sm80_cu_8e232a79_330724__cvta_generic_to_sharedEPKv,($_ZN7cutlass13device_kernelIN5flash19enable_sm80_to_sm89INS1_16FlashAttnBwdSm80INS1_25CollectiveMainloopBwdSm80ILi2ELi2EN4cute5tupleIJNS5_1CILi64EEENS7_ILi128EEES8_EEENS_10bfloat16_tEfNS_4arch4Sm80ELb1ELb0ELb1ELb1ELb1ELb0ELb0ELb0ELi2ELi2ELi4ELi2ELb1EEENS1_24CollectiveEpilogueBwdGQAISA_fSD_Li256ELb1ELb1EEENS1_25SingleTileBwdLPTSchedulerILb1ELi128ELb1EEEEEEEEEvNT_6ParamsE$_ZZN4cute12filter_tupleINS_5tupleIJNS_10UnderscoreES2_S2_iEEENS1_IJNS1_IJNS_1CILi1EEENS4_ILi0EEEEEElS6_lEEEZNS_5sliceIS3_S8_EEDaRKT_RKT0_EUlRKT_RKT0_E_EEDaSC_SF_OT1_ENKUlDpSI_E_clIJNS1_IJS7_EEENS1_IJlEEENS1_IJS6_EEENS1_IJEEEEEEDaSP_ - $_ZN7cutlass13device_kernelIN5flash19enable_sm80_to_sm89INS1_16FlashAttnBwdSm80INS1_25CollectiveMainloopBwdSm80ILi2ELi2EN4cute5tupleIJNS5_1CILi64EEENS7_ILi128EEES8_EEENS_10bfloat16_tEfNS_4arch4Sm80ELb1ELb0ELb1ELb1ELb1ELb0ELb0ELb0ELi2ELi2ELi4ELi2ELb1EEENS1_24CollectiveEpilogueBwdGQAISA_fSD_Li256ELb1ELb1EEENS1_25SingleTileBwdLPTSchedulerILb1ELi128ELb1EEEEEEEEEvNT_6ParamsE$_ZN73_INTERNAL_24fd9406_37_flash_bwd_hdim64_bf16_softcap_sm80_cu_8e232a79_330724__cvta_generic_to_sharedEPKv)
$_ZN7cutlass13device_kernelIN5flash19enable_sm80_to_sm89INS1_16FlashAttnBwdSm80INS1_25CollectiveMainloopBwdSm80ILi2ELi2EN4cute5tupleIJNS5_1CILi64EEENS7_ILi128EEES8_EEENS_10bfloat16_tEfNS_4arch4Sm80ELb1ELb0ELb1ELb1ELb1ELb0ELb0ELb0ELi2ELi2ELi4ELi2ELb1EEENS1_24CollectiveEpilogueBwdGQAISA_fSD_Li256ELb1ELb1EEENS1_25SingleTileBwdLPTSchedulerILb1ELi128ELb1EEEEEEEEEvNT_6ParamsE$_ZN73_INTERNAL_24fd9406_37_flash_bwd_hdim64_bf16_softcap_sm80_cu_8e232a79_330724__cvta_generic_to_sharedEPKv:
[----:B------:R-:W-:Y:S02]  /*8170*/  MOV R9, 0x0 ;  /* 0x0000000000097802 */ /* 0x000fe40000000f00 */
[----:B------:R-:W-:Y:S02]  /*8180*/  IADD3 R6, R6, -c[0x0][0x18], RZ ;  /* 0x8000060006067a10 */ /* 0x000fe40007ffe0ff */
[----:B------:R-:W-:Y:S05]  /*8190*/  RET.REL.NODEC R8 `(_ZN7cutlass13device_kernelIN5flash19enable_sm80_to_sm89INS1_16FlashAttnBwdSm80INS1_25CollectiveMainloopBwdSm80ILi2ELi2EN4cute5tupleIJNS5_1CILi64EEENS7_ILi128EEES8_EEENS_10bfloat16_tEfNS_4arch4Sm80ELb1ELb0ELb1ELb1ELb1ELb0ELb0ELb0ELi2ELi2ELi4ELi2ELb1EEENS1_24CollectiveEpilogueBwdGQAISA_fSD_Li256ELb1ELb1EEENS1_25SingleTileBwdLPTSchedulerILb1ELi128ELb1EEEEEEEEEvNT_6ParamsE) ;  /* 0xffff7e6008007950 */ /* 0x000fea0003c3ffff */
        .type           $_ZN7cutlass13device_kernelIN5flash19enable_sm80_to_sm89INS1_16FlashAttnBwdSm80INS1_25CollectiveMainloopBwdSm80ILi2ELi2EN4cute5tupleIJNS5_1CILi64EEENS7_ILi128EEES8_EEENS_10bfloat16_tEfNS_4arch4Sm80ELb1ELb0ELb1ELb1ELb1ELb0ELb0ELb0ELi2ELi2ELi4ELi2ELb1EEENS1_24CollectiveEpilogueBwdGQAISA_fSD_Li256ELb1ELb1EEENS1_25SingleTileBwdLPTSchedulerILb1ELi128ELb1EEEEEEEEEvNT_6ParamsE$_ZZN4cute12filter_tupleINS_5tupleIJNS_10UnderscoreES2_S2_iEEENS1_IJNS1_IJNS_1CILi1EEENS4_ILi0EEEEEElS6_lEEEZNS_5sliceIS3_S8_EEDaRKT_RKT0_EUlRKT_RKT0_E_EEDaSC_SF_OT1_ENKUlDpSI_E_clIJNS1_IJS7_EEENS1_IJlEEENS1_IJS6_EEENS1_IJEEEEEEDaSP_,@function
        .size           $_ZN7cutlass13device_kernelIN5flash19enable_sm80_to_sm89INS1_16FlashAttnBwdSm80INS1_25CollectiveMainloopBwdSm80ILi2ELi2EN4cute5tupleIJNS5_1CILi64EEENS7_ILi128EEES8_EEENS_10bfloat16_tEfNS_4arch4Sm80ELb1ELb0ELb1ELb1ELb1ELb0ELb0ELb0ELi2ELi2ELi4ELi2ELb1EEENS1_24CollectiveEpilogueBwdGQAISA_fSD_Li256ELb1ELb1EEENS1_25SingleTileBwdLPTSchedulerILb1ELi128ELb1EEEEEEEEEvNT_6ParamsE$_ZZN4cute12filter_tupleINS_5tupleIJNS_10UnderscoreES2_S2_iEEENS1_IJNS1_IJNS_1CILi1EEENS4_ILi0EEEEEElS6_lEEEZNS_5sliceIS3_S8_EEDaRKT_RKT0_EUlRKT_RKT0_E_EEDaSC_SF_OT1_ENKUlDpSI_E_clIJNS1_IJS7_EEENS1_IJlEEENS1_IJS6_EEENS1_IJEEEEEEDaSP_,($_ZN7cutlass13device_kernelIN5flash19enable_sm80_to_sm89INS1_16FlashAttnBwdSm80INS1_25CollectiveMainloopBwdSm80ILi2ELi2EN4cute5tupleIJNS5_1CILi64EEENS7_ILi128EEES8_EEENS_10bfloat16_tEfNS_4arch4Sm80ELb1ELb0ELb1ELb1ELb1ELb0ELb0ELb0ELi2ELi2ELi4ELi2ELb1EEENS1_24CollectiveEpilogueBwdGQAISA_fSD_Li256ELb1ELb1EEENS1_25SingleTileBwdLPTSchedulerILb1ELi128ELb1EEEEEEEEEvNT_6ParamsE$_ZZN4cute14transform_leafINS_15ArithmeticTupleIJNS1_IJiiEEEiiiEEENS_8identityEEEDaRKT_OT0_ENKUlRKT_E_clIS2_EEDaSC_ - $_ZN7cutlass13device_kernelIN5flash19enable_sm80_to_sm89INS1_16FlashAttnBwdSm80INS1_25CollectiveMainloopBwdSm80ILi2ELi2EN4cute5tupleIJNS5_1CILi64EEENS7_ILi128EEES8_EEENS_10bfloat16_tEfNS_4arch4Sm80ELb1ELb0ELb1ELb1ELb1ELb0ELb0ELb0ELi2ELi2ELi4ELi2ELb1EEENS1_24CollectiveEpilogueBwdGQAISA_fSD_Li256ELb1ELb1EEENS1_25SingleTileBwdLPTSchedulerILb1ELi128ELb1EEEEEEEEEvNT_6ParamsE$_ZZN4cute12filter_tupleINS_5tupleIJNS_10UnderscoreES2_S2_iEEENS1_IJNS1_IJNS_1CILi1EEENS4_ILi0EEEEEElS6_lEEEZNS_5sliceIS3_S8_EEDaRKT_RKT0_EUlRKT_RKT0_E_EEDaSC_SF_OT1_ENKUlDpSI_E_clIJNS1_IJS7_EEENS1_IJlEEENS1_IJS6_EEENS1_IJEEEEEEDaSP_)
$_ZN7cutlass13device_kernelIN5flash19enable_sm80_to_sm89INS1_16FlashAttnBwdSm80INS1_25CollectiveMainloopBwdSm80ILi2ELi2EN4cute5tupleIJNS5_1CILi64EEENS7_ILi128EEES8_EEENS_10bfloat16_tEfNS_4arch4Sm80ELb1ELb0ELb1ELb1ELb1ELb0ELb0ELb0ELi2ELi2ELi4ELi2ELb1EEENS1_24CollectiveEpilogueBwdGQAISA_fSD_Li256ELb1ELb1EEENS1_25SingleTileBwdLPTSchedulerILb1ELi128ELb1EEEEEEEEEvNT_6ParamsE$_ZZN4cute12filter_tupleINS_5tupleIJNS_10UnderscoreES2_S2_iEEENS1_IJNS1_IJNS_1CILi1EEENS4_ILi0EEEEEElS6_lEEEZNS_5sliceIS3_S8_EEDaRKT_RKT0_EUlRKT_RKT0_E_EEDaSC_SF_OT1_ENKUlDpSI_E_clIJNS1_IJS7_EEENS1_IJlEEENS1_IJS6_EEENS1_IJEEEEEEDaSP_:
[----:B------:R-:W-:Y:S02]  /*81a0*/  IADD3 R7, R1, 0x188, RZ ;  /* 0x0000018801077810 */ /* 0x000fe40007ffe0ff */
[----:B------:R-:W-:Y:S02]  /*81b0*/  MOV R10, 0x81e0 ;  /* 0x000081e0000a7802 */ /* 0x000fe40000000f00 */
[----:B------:R-:W-:Y:S02]  /*81c0*/  IADD3 R7, R7, c[0x0][0x20], RZ ;  /* 0x0000080007077a10 */ /* 0x000fe40007ffe0ff */
[----:B------:R-:W-:Y:S05]  /*81d0*/  CALL.REL.NOINC `($_ZN7cutlass13device_kernelIN5flash19enable_sm80_to_sm89INS1_16FlashAttnBwdSm80INS1_25CollectiveMainloopBwdSm80ILi2ELi2EN4cute5tupleIJNS5_1CILi64EEENS7_ILi128EEES8_EEENS_10bfloat16_tEfNS_4arch4Sm80ELb1ELb0ELb1ELb1ELb1ELb0ELb0ELb0ELi2ELi2ELi4ELi2ELb1EEENS1_24CollectiveEpilogueBwdGQAISA_fSD_Li256ELb1ELb1EEENS1_25SingleTileBwdLPTSchedulerILb1ELi128ELb1EEEEEEEEEvNT_6ParamsE$_ZN4cute3eso3ESOILb1ELb0EJNS_5tupleIJNS_1CILi1EEENS3_ILi0EEEEEElS5_EEC2ERKS6_RKlRKS5_) ;  /* 0xfffff66000007944 */ /* 0x000fea0003c3ffff */
[----:B-1----:R1:W5:Y:S01]  /*81e0*/  LDL.64 R6, [R1+0x188] ;  /* 0x0001880001067983 */ /* 0x0023620000100a00 */
[----:B------:R-:W-:-:S04]  /*81f0*/  MOV R9, 0x0 ;  /* 0x0000000000097802 */ /* 0x000fc80000000f00 */
[----:B------:R-:W-:Y:S05]  /*8200*/  RET.REL.NODEC R8 `(_ZN7cutlass13device_kernelIN5flash19enable_sm80_to_sm89INS1_16FlashAttnBwdSm80INS1_25CollectiveMainloopBwdSm80ILi2ELi2EN4cute5tupleIJNS5_1CILi64EEENS7_ILi128EEES8_EEENS_10bfloat16_tEfNS_4arch4Sm80ELb1ELb0ELb1ELb1ELb1ELb0ELb0ELb0ELi2ELi2ELi4ELi2ELb1EEENS1_24CollectiveEpilogueBwdGQAISA_fSD_Li256ELb1ELb1EEENS1_25SingleTileBwdLPTSchedulerILb1ELi128ELb1EEEEEEEEEvNT_6ParamsE) ;  /* 0xffff7df008007950 */ /* 0x000fea0003c3ffff */
        .type           $_ZN7cutlass13device_kernelIN5flash19enable_sm80_to_sm89INS1_16FlashAttnBwdSm80INS1_25CollectiveMainloopBwdSm80ILi2ELi2EN4cute5tupleIJNS5_1CILi64EEENS7_ILi128EEES8_EEENS_10bfloat16_tEfNS_4arch4Sm80ELb1ELb0ELb1ELb1ELb1ELb0ELb0ELb0ELi2ELi2ELi4ELi2ELb1EEENS1_24CollectiveEpilogueBwdGQAISA_fSD_Li256ELb1ELb1EEENS1_25SingleTileBwdLPTSchedulerILb1ELi128ELb1EEEEEEEEEvNT_6ParamsE$_ZZN4cute14transform_leafINS_15ArithmeticTupleIJNS1_IJiiEEEiiiEEENS_8identityEEEDaRKT_OT0_ENKUlRKT_E_clIS2_EEDaSC_,@function
        .size           $_ZN7cutlass13device_kernelIN5flash19enable_sm80_to_sm89INS1_16FlashAttnBwdSm80INS1_25CollectiveMainloopBwdSm80ILi2ELi2EN4cute5tupleIJNS5_1CILi64EEENS7_ILi128EEES8_EEENS_10bfloat16_tEfNS_4arch4Sm80ELb1ELb0ELb1ELb1ELb1ELb0ELb0ELb0ELi2ELi2ELi4ELi2ELb1EEENS1_24CollectiveEpilogueBwdGQAISA_fSD_Li256ELb1ELb1EEENS1_25SingleTileBwdLPTSchedulerILb1ELi128ELb1EEEEEEEEEvNT_6ParamsE$_ZZN4cute14transform_leafINS_15ArithmeticTupleIJNS1_IJiiEEEiiiEEENS_8identityEEEDaRKT_OT0_ENKUlRKT_E_clIS2_EEDaSC_,($_ZN7cutlass13device_kernelIN5flash19enable_sm80_to_sm89INS1_16FlashAttnBwdSm80INS1_25CollectiveMainloopBwdSm80ILi2ELi2EN4cute5tupleIJNS5_1CILi64EEENS7_ILi128EEES8_EEENS_10bfloat16_tEfNS_4arch4Sm80ELb1ELb0ELb1ELb1ELb1ELb0ELb0ELb0ELi2ELi2ELi4ELi2ELb1EEENS1_24CollectiveEpilogueBwdGQAISA_fSD_Li256ELb1ELb1EEENS1_25SingleTileBwdLPTSchedulerILb1ELi128ELb1EEEEEEEEEvNT_6ParamsE$_ZZN4cute14transform_leafINS_15ArithmeticTupleIJNS1_IJiiEEEiiiEEENS_8identityEEEDaRKT_OT0_ENKUlRKT_E_clIiEEDaSC_ - $_ZN7cutlass13device_kernelIN5flash19enable_sm80_to_sm89INS1_16FlashAttnBwdSm80INS1_25CollectiveMainloopBwdSm80ILi2ELi2EN4cute5tupleIJNS5_1CILi64EEENS7_ILi128EEES8_EEENS_10bfloat16_tEfNS_4arch4Sm80ELb1ELb0ELb1ELb1ELb1ELb0ELb0ELb0ELi2ELi2ELi4ELi2ELb1EEENS1_24CollectiveEpilogueBwdGQAISA_fSD_Li256ELb1ELb1EEENS1_25SingleTileBwdLPTSchedulerILb1ELi128ELb1EEEEEEEEEvNT_6ParamsE$_ZZN4cute14transform_leafINS_15ArithmeticTupleIJNS1_IJiiEEEiiiEEENS_8identityEEEDaRKT_OT0_ENKUlRKT_E_clIS2_EEDaSC_)
$_ZN7cutlass13device_kernelIN5flash19enable_sm80_to_sm89INS1_16FlashAttnBwdSm80INS1_25CollectiveMainloopBwdSm80ILi2ELi2EN4cute5tupleIJNS5_1CILi64EEENS7_ILi128EEES8_EEENS_10bfloat16_tEfNS_4arch4Sm80ELb1ELb0ELb1ELb1ELb1ELb0ELb0ELb0ELi2ELi2ELi4ELi2ELb1EEENS1_24CollectiveEpilogueBwdGQAISA_fSD_Li256ELb1ELb1EEENS1_25SingleTileBwdLPTSchedulerILb1ELi128ELb1EEEEEEEEEvNT_6ParamsE$_ZZN4cute14transform_leafINS_15ArithmeticTupleIJNS1_IJiiEEEiiiEEENS_8identityEEEDaRKT_OT0_ENKUlRKT_E_clIS2_EEDaSC_:
[----:B------:R-:W-:-:S05]  /*8210*/  IADD3 R9, R13, -c[0x0][0x20], RZ ;  /* 0x800008000d097a10 */ /* 0x000fca0007ffe0ff */
[----:B------:R1:W5:Y:S01]  /*8220*/  LDL R7, [R9] ;  /* 0x0000000009077983 */ /* 0x0003620000100800 */
[----:B------:R-:W-:-:S03]  /*8230*/  MOV R8, 0x8250 ;  /* 0x0000825000087802 */ /* 0x000fc60000000f00 */
[----:B-1---5:R-:W-:Y:S05]  /*8240*/  CALL.REL.NOINC `($_ZN7cutlass13device_kernelIN5flash19enable_sm80_to_sm89INS1_16FlashAttnBwdSm80INS1_25CollectiveMainloopBwdSm80ILi2ELi2EN4cute5tupleIJNS5_1CILi64EEENS7_ILi128EEES8_EEENS_10bfloat16_tEfNS_4arch4Sm80ELb1ELb0ELb1ELb1ELb1ELb0ELb0ELb0ELi2ELi2ELi4ELi2ELb1EEENS1_24CollectiveEpilogueBwdGQAISA_fSD_Li256ELb1ELb1EEENS1_25SingleTileBwdLPTSchedulerILb1ELi128ELb1EEEEEEEEEvNT_6ParamsE$_ZZN4cute14transform_leafINS_15ArithmeticTupleIJiiEEERNS_8identityEEEDaRKT_OT0_ENKUlRKT_E_clIiEEDaSC_) ;  /* 0x000000f000007944 */ /* 0x022fea0003c00000 */
[----:B------:R1:W5:Y:S01]  /*8250*/  LDL R7, [R9+0x4] ;  /* 0x0000040009077983 */ /* 0x0003620000100800 */
[----:B------:R-:W-:Y:S01]  /*8260*/  IADD3 R6, R1, 0x19c, RZ ;  /* 0x0000019c01067810 */ /* 0x000fe20007ffe0ff */
[----:B------:R-:W-:Y:S01]  /*8270*/  IMAD.MOV.U32 R16, RZ, RZ, R10 ;  /* 0x000000ffff107224 */ /* 0x000fe200078e000a */
[----:B------:R-:W-:Y:S02]  /*8280*/  MOV R8, 0x82b0 ;  /* 0x000082b000087802 */ /* 0x000fe40000000f00 */
[----:B------:R-:W-:Y:S02]  /*8290*/  IADD3 R6, R6, c[0x0][0x20], RZ ;  /* 0x0000080006067a10 */ /* 0x000fe40007ffe0ff */
[----:B-1---5:R-:W-:Y:S05]  /*82a0*/  CALL.REL.NOINC `($_ZN7cutlass13device_kernelIN5flash19enable_sm80_to_sm89INS1_16FlashAttnBwdSm80INS1_25CollectiveMainloopBwdSm80ILi2ELi2EN4cute5tupleIJNS5_1CILi64EEENS7_ILi128EEES8_EEENS_10bfloat16_tEfNS_4arch4Sm80ELb1ELb0ELb1ELb1ELb1ELb0ELb0ELb0ELi2ELi2ELi4ELi2ELb1EEENS1_24CollectiveEpilogueBwdGQAISA_fSD_Li256ELb1ELb1EEENS1_25SingleTileBwdLPTSchedulerILb1ELi128ELb1EEEEEEEEEvNT_6ParamsE$_ZZN4cute14transform_leafINS_15ArithmeticTupleIJiiEEERNS_8identityEEEDaRKT_OT0_ENKUlRKT_E_clIiEEDaSC_) ;  /* 0x0000009000007944 */ /* 0x022fea0003c00000 */
[----:B------:R1:W-:Y:S01]  /*82b0*/  STL [R1+0x19c], R10 ;  /* 0x00019c0a01007387 */ /* 0x0003e20000100800 */
[----:B------:R-:W-:-:S03]  /*82c0*/  MOV R8, 0x82e0 ;  /* 0x000082e000087802 */ /* 0x000fc60000000f00 */
[----:B-1----:R-:W-:Y:S05]  /*82d0*/  CALL.REL.NOINC `($_ZN7cutlass13device_kernelIN5flash19enable_sm80_to_sm89INS1_16FlashAttnBwdSm80INS1_25CollectiveMainloopBwdSm80ILi2ELi2EN4cute5tupleIJNS5_1CILi64EEENS7_ILi128EEES8_EEENS_10bfloat16_tEfNS_4arch4Sm80ELb1ELb0ELb1ELb1ELb1ELb0ELb0ELb0ELi2ELi2ELi4ELi2ELb1EEENS1_24CollectiveEpilogueBwdGQAISA_fSD_Li256ELb1ELb1EEENS1_25SingleTileBwdLPTSchedulerILb1ELi128ELb1EEEEEEEEEvNT_6ParamsE$_ZZN4cute9transformINS_15ArithmeticTupleIJiiEEEZNS_14transform_leafIS2_RNS_8identityEEEDaRKT_OT0_EUlRKT_E_EEDaS8_SA_ENKUlDpSD_E_clIJiiEEEDaSF_) ;  /* 0x00001d7000007944 */ /* 0x002fea0003c00000 */
[----:B------:R-:W-:Y:S02]  /*82e0*/  MOV R8, R18 ;  /* 0x0000001200087202 */ /* 0x000fe40000000f00 */
[----:B------:R-:W-:-:S04]  /*82f0*/  MOV R9, 0x0 ;  /* 0x0000000000097802 */ /* 0x000fc80000000f00 */
[----:B------:R-:W-:Y:S05]  /*8300*/  RET.REL.NODEC R8 `(_ZN7cutlass13device_kernelIN5flash19enable_sm80_to_sm89INS1_16FlashAttnBwdSm80INS1_25CollectiveMainloopBwdSm80ILi2ELi2EN4cute5tupleIJNS5_1CILi64EEENS7_ILi128EEES8_EEENS_10bfloat16_tEfNS_4arch4Sm80ELb1ELb0ELb1ELb1ELb1ELb0ELb0ELb0ELi2ELi2ELi4ELi2ELb1EEENS1_24CollectiveEpilogueBwdGQAISA_fSD_Li256ELb1ELb1EEENS1_25SingleTileBwdLPTSchedulerILb1ELi128ELb1EEEEEEEEEvNT_6ParamsE) ;  /* 0xffff7cf008007950 */ /* 0x000fea0003c3ffff */
        .type           $_ZN7cutlass13device_kernelIN5flash19enable_sm80_to_sm89INS1_16FlashAttnBwdSm80INS1_25CollectiveMainloopBwdSm80ILi2ELi2EN4cute5tupleIJNS5_1CILi64EEENS7_ILi128EEES8_EEENS_10bfloat16_tEfNS_4arch4Sm80ELb1ELb0ELb1ELb1ELb1ELb0ELb0ELb0ELi2ELi2ELi4ELi2ELb1EEENS1_24CollectiveEpilogueBwdGQAISA_fSD_Li256ELb1ELb1EEENS1_25SingleTileBwdLPTSchedulerILb1ELi128ELb1EEEEEEEEEvNT_6ParamsE$_ZZN4cute14transform_leafINS_15ArithmeticTupleIJNS1_IJiiEEEiiiEEENS_8identityEEEDaRKT_OT0_ENKUlRKT_E_clIiEEDaSC_,@function
        .size           $_ZN7cutlass13device_kernelIN5flash19enable_sm80_to_sm89INS1_16FlashAttnBwdSm80INS1_25CollectiveMainloopBwdSm80ILi2ELi2EN4cute5tupleIJNS5_1CILi64EEENS7_ILi128EEES8_EEENS_10bfloat16_tEfNS_4arch4Sm80ELb1ELb0ELb1ELb1ELb1ELb0ELb0ELb0ELi2ELi2ELi4ELi2ELb1EEENS1_24CollectiveEpilogueBwdGQAISA_fSD_Li256ELb1ELb1EEENS1_25SingleTileBwdLPTSchedulerILb1ELi128ELb1EEEEEEEEEvNT_6ParamsE$_ZZN4cute14transform_leafINS_15ArithmeticTupleIJNS1_IJiiEEEiiiEEENS_8identityEEEDaRKT_OT0_ENKUlRKT_E_clIiEEDaSC_,($_ZN7cutlass13device_kernelIN5flash19enable_sm80_to_sm89INS1_16FlashAttnBwdSm80INS1_25CollectiveMainloopBwdSm80ILi2ELi2EN4cute5tupleIJNS5_1CILi64EEENS7_ILi128EEES8_EEENS_10bfloat16_tEfNS_4arch4Sm80ELb1ELb0ELb1ELb1ELb1ELb0ELb0ELb0ELi2ELi2ELi4ELi2ELb1EEENS1_24CollectiveEpilogueBwdGQAISA_fSD_Li256ELb1ELb1EEENS1_25SingleTileBwdLPTSchedulerILb1ELi128ELb1EEEEEEEEEvNT_6ParamsE$_ZZN4cute14transform_leafINS_15ArithmeticTupleIJiiEEERNS_8identityEEEDaRKT_OT0_ENKUlRKT_E_clIiEEDaSC_ - $_ZN7cutlass13device_kernelIN5flash19enable_sm80_to_sm89INS1_16FlashAttnBwdSm80INS1_25CollectiveMainloopBwdSm80ILi2ELi2EN4cute5tupleIJNS5_1CILi64EEENS7_ILi128EEES8_EEENS_10bfloat16_tEfNS_4arch4Sm80ELb1ELb0ELb1ELb1ELb1ELb0ELb0ELb0ELi2ELi2ELi4ELi2ELb1EEENS1_24CollectiveEpilogueBwdGQAISA_fSD_Li256ELb1ELb1EEENS1_25SingleTileBwdLPTSchedulerILb1ELi128ELb1EEEEEEEEEvNT_6ParamsE$_ZZN4cute14transform_leafINS_15ArithmeticTupleIJNS1_IJiiEEEiiiEEENS_8identityEEEDaRKT_OT0_ENKUlRKT_E_clIiEEDaSC_)
$_ZN7cutlass13device_kernelIN5flash19enable_sm80_to_sm89INS1_16FlashAttnBwdSm80INS1_25CollectiveMainloopBwdSm80ILi2ELi2EN4cute5tupleIJNS5_1CILi64EEENS7_ILi128EEES8_EEENS_10bfloat16_tEfNS_4arch4Sm80ELb1ELb0ELb1ELb1ELb1ELb0ELb0ELb0ELi2ELi2ELi4ELi2ELb1EEENS1_24CollectiveEpilogueBwdGQAISA_fSD_Li256ELb1ELb1EEENS1_25SingleTileBwdLPTSchedulerILb1ELi128ELb1EEEEEEEEEvNT_6ParamsE$_ZZN4cute14transform_leafINS_15ArithmeticTupleIJNS1_IJiiEEEiiiEEENS_8identityEEEDaRKT_OT0_ENKUlRKT_E_clIiEEDaSC_:
[----:B------:R-:W-:Y:S02]  /*8310*/  MOV R10, R9 ;  /* 0x00000009000a7202 */ /* 0x000fe40000000f00 */
[----:B------:R-:W-:-:S04]  /*8320*/  MOV R9, 0x0 ;  /* 0x0000000000097802 */ /* 0x000fc80000000f00 */
[----:B------:R-:W-:Y:S05]  /*8330*/  RET.REL.NODEC R8 `(_ZN7cutlass13device_kernelIN5flash19enable_sm80_to_sm89INS1_16FlashAttnBwdSm80INS1_25CollectiveMainloopBwdSm80ILi2ELi2EN4cute5tupleIJNS5_1CILi64EEENS7_ILi128EEES8_EEENS_10bfloat16_tEfNS_4arch4Sm80ELb1ELb0ELb1ELb1ELb1ELb0ELb0ELb0ELi2ELi2ELi4ELi2ELb1EEENS1_24CollectiveEpilogueBwdGQAISA_fSD_Li256ELb1ELb1EEENS1_25SingleTileBwdLPTSchedulerILb1ELi128ELb1EEEEEEEEEvNT_6ParamsE) ;  /* 0xffff7cc008007950 */ /* 0x000fea0003c3ffff */
        .type           $_ZN7cutlass13device_kernelIN5flash19enable_sm80_to_sm89INS1_16FlashAttnBwdSm80INS1_25CollectiveMainloopBwdSm80ILi2ELi2EN4cute5tupleIJNS5_1CILi64EEENS7_ILi128EEES8_EEENS_10bfloat16_tEfNS_4arch4Sm80ELb1ELb0ELb1ELb1ELb1ELb0ELb0ELb0ELi2ELi2ELi4ELi2ELb1EEENS1_24CollectiveEpilogueBwdGQAISA_fSD_Li256ELb1ELb1EEENS1_25SingleTileBwdLPTSchedulerILb1ELi128ELb1EEEEEEEEEvNT_6ParamsE$_ZZN4cute14transform_leafINS_15ArithmeticTupleIJiiEEERNS_8identityEEEDaRKT_OT0_ENKUlRKT_E_clIiEEDaSC_,@function
        .size           $_ZN7cutlass13device_kernelIN5flash19enable_sm80_to_sm89INS1_16FlashAttnBwdSm80INS1_25CollectiveMainloopBwdSm80ILi2ELi2EN4cute5tupleIJNS5_1CILi64EEENS7_ILi128EEES8_EEENS_10bfloat16_tEfNS_4arch4Sm80ELb1ELb0ELb1ELb1ELb1ELb0ELb0ELb0ELi2ELi2ELi4ELi2ELb1EEENS1_24CollectiveEpilogueBwdGQAISA_fSD_Li256ELb1ELb1EEENS1_25SingleTileBwdLPTSchedulerILb1ELi128ELb1EEEEEEEEEvNT_6ParamsE$_ZZN4cute14transform_leafINS_15ArithmeticTupleIJiiEEERNS_8identityEEEDaRKT_OT0_ENKUlRKT_E_clIiEEDaSC_,($_ZN7cutlass13device_kernelIN5flash19enable_sm80_to_sm89INS1_16FlashAttnBwdSm80INS1_25CollectiveMainloopBwdSm80ILi2ELi2EN4cute5tupleIJNS5_1CILi64EEENS7_ILi128EEES8_EEENS_10bfloat16_tEfNS_4arch4Sm80ELb1ELb0ELb1ELb1ELb1ELb0ELb0ELb0ELi2ELi2ELi4ELi2ELb1EEENS1_24CollectiveEpilogueBwdGQAISA_fSD_Li256ELb1ELb1EEENS1_25SingleTileBwdLPTSchedulerILb1ELi128ELb1EEEEEEEEEvNT_6ParamsE$_ZZN4cute19as_arithmetic_tupleINS_15ArithmeticTupleIJNS1_IJiiEEEiiiEEEEEDaRKT_ENKUlDpRKT_E_clIJS2_iiiEEEDaSA_ - $_ZN7cutlass13device_kernelIN5flash19enable_sm80_to_sm89INS1_16FlashAttnBwdSm80INS1_25CollectiveMainloopBwdSm80ILi2ELi2EN4cute5tupleIJNS5_1CILi64EEENS7_ILi128EEES8_EEENS_10bfloat16_tEfNS_4arch4Sm80ELb1ELb0ELb1ELb1ELb1ELb0ELb0ELb0ELi2ELi2ELi4ELi2ELb1EEENS1_24CollectiveEpilogueBwdGQAISA_fSD_Li256ELb1ELb1EEENS1_25SingleTileBwdLPTSchedulerILb1ELi128ELb1EEEEEEEEEvNT_6ParamsE$_ZZN4cute14transform_leafINS_15ArithmeticTupleIJiiEEERNS_8identityEEEDaRKT_OT0_ENKUlRKT_E_clIiEEDaSC_)
$_ZN7cutlass13device_kernelIN5flash19enable_sm80_to_sm89INS1_16FlashAttnBwdSm80INS1_25CollectiveMainloopBwdSm80ILi2ELi2EN4cute5tupleIJNS5_1CILi64EEENS7_ILi128EEES8_EEENS_10bfloat16_tEfNS_4arch4Sm80ELb1ELb0ELb1ELb1ELb1ELb0ELb0ELb0ELi2ELi2ELi4ELi2ELb1EEENS1_24CollectiveEpilogueBwdGQAISA_fSD_Li256ELb1ELb1EEENS1_25SingleTileBwdLPTSchedulerILb1ELi128ELb1EEEEEEEEEvNT_6ParamsE$_ZZN4cute14transform_leafINS_15ArithmeticTupleIJiiEEERNS_8identityEEEDaRKT_OT0_ENKUlRKT_E_clIiEEDaSC_:
[----:B------:R-:W-:Y:S02]  /*8340*/  MOV R78, R8 ;  /* 0x00000008004e7202 */ /* 0x000fe40000000f00 */
[----:B------:R-:W-:Y:S02]  /*8350*/  MOV R79, 0x0 ;  /* 0x00000000004f7802 */ /* 0x000fe40000000f00 */
[----:B------:R-:W-:Y:S02]  /*8360*/  MOV R10, R7 ;  /* 0x00000007000a7202 */ /* 0x000fe40000000f00 */
[----:B------:R-:W-:Y:S05]  /*8370*/  RET.REL.NODEC R78 `(_ZN7cutlass13device_kernelIN5flash19enable_sm80_to_sm89INS1_16FlashAttnBwdSm80INS1_25CollectiveMainloopBwdSm80ILi2ELi2EN4cute5tupleIJNS5_1CILi64EEENS7_ILi128EEES8_EEENS_10bfloat16_tEfNS_4arch4Sm80ELb1ELb0ELb1ELb1ELb1ELb0ELb0ELb0ELi2ELi2ELi4ELi2ELb1EEENS1_24CollectiveEpilogueBwdGQAISA_fSD_Li256ELb1ELb1EEENS1_25SingleTileBwdLPTSchedulerILb1ELi128ELb1EEEEEEEEEvNT_6ParamsE) ;  /* 0xffff7c804e007950 */ /* 0x000fea0003c3ffff */
        .type           $_ZN7cutlass13device_kernelIN5flash19enable_sm80_to_sm89INS1_16FlashAttnBwdSm80INS1_25CollectiveMainloopBwdSm80ILi2ELi2EN4cute5tupleIJNS5_1CILi64EEENS7_ILi128EEES8_EEENS_10bfloat16_tEfNS_4arch4Sm80ELb1ELb0ELb1ELb1ELb1ELb0ELb0ELb0ELi2ELi2ELi4ELi2ELb1EEENS1_24CollectiveEpilogueBwdGQAISA_fSD_Li256ELb1ELb1EEENS1_25SingleTileBwdLPTSchedulerILb1ELi128ELb1EEEEEEEEEvNT_6ParamsE$_ZZN4cute19as_arithmetic_tupleINS_15ArithmeticTupleIJNS1_IJiiEEEiiiEEEEEDaRKT_ENKUlDpRKT_E_clIJS2_iiiEEEDaSA_,@function
        .size           $_ZN7cutlass13device_kernelIN5flash19enable_sm80_to_sm89INS1_16FlashAttnBwdSm80INS1_25CollectiveMainloopBwdSm80ILi2ELi2EN4cute5tupleIJNS5_1CILi64EEENS7_ILi128EEES8_EEENS_10bfloat16_tEfNS_4arch4Sm80ELb1ELb0ELb1ELb1ELb1ELb0ELb0ELb0ELi2ELi2ELi4ELi2ELb1EEENS1_24CollectiveEpilogueBwdGQAISA_fSD_Li256ELb1ELb1EEENS1_25SingleTileBwdLPTSchedulerILb1ELi128ELb1EEEEEEEEEvNT_6ParamsE$_ZZN4cute19as_arithmetic_tupleINS_15ArithmeticTupleIJNS1_IJiiEEEiiiEEEEEDaRKT_ENKUlDpRKT_E_clIJS2_iiiEEEDaSA_,($_ZN7cutlass13device_kernelIN5flash19enable_sm80_to_sm89INS1_16FlashAttnBwdSm80INS1_25CollectiveMainloopBwdSm80ILi2ELi2EN4cute5tupleIJNS5_1CILi64EEENS7_ILi128EEES8_EEENS_10bfloat16_tEfNS_4arch4Sm80ELb1ELb0ELb1ELb1ELb1ELb0ELb0ELb0ELi2ELi2ELi4ELi2ELb1EEENS1_24CollectiveEpilogueBwdGQAISA_fSD_Li256ELb1ELb1EEENS1_25SingleTileBwdLPTSchedulerILb1ELi128ELb1EEEEEEEEEvNT_6ParamsE$_ZZN4cute19as_arithmetic_tupleINS_15ArithmeticTupleIJNS1_IJiiEEEiiiEEEEEDaRKT_ENKUlRKT_E_clIS2_EEDaS9_ - $_ZN7cutlass13device_kernelIN5flash19enable_sm80_to_sm89INS1_16FlashAttnBwdSm80INS1_25CollectiveMainloopBwdSm80ILi2ELi2EN4cute5tupleIJNS5_1CILi64EEENS7_ILi128EEES8_EEENS_10bfloat16_tEfNS_4arch4Sm80ELb1ELb0ELb1ELb1ELb1ELb0ELb0ELb0ELi2ELi2ELi4ELi2ELb1EEENS1_24CollectiveEpilogueBwdGQAISA_fSD_Li256ELb1ELb1EEENS1_25SingleTileBwdLPTSchedulerILb1ELi128ELb1EEEEEEEEEvNT_6ParamsE$_ZZN4cute19as_arithmetic_tupleINS_15ArithmeticTupleIJNS1_IJiiEEEiiiEEEEEDaRKT_ENKUlDpRKT_E_clIJS2_iiiEEEDaSA_)
$_ZN7cutlass13device_kernelIN5flash19enable_sm80_to_sm89INS1_16FlashAttnBwdSm80INS1_25CollectiveMainloopBwdSm80ILi2ELi2EN4cute5tupleIJNS5_1CILi64EEENS7_ILi128EEES8_EEENS_10bfloat16_tEfNS_4arch4Sm80ELb1ELb0ELb1ELb1ELb1ELb0ELb0ELb0ELi2ELi2ELi4ELi2ELb1EEENS1_24CollectiveEpilogueBwdGQAISA_fSD_Li256ELb1ELb1EEENS1_25SingleTileBwdLPTSchedulerILb1ELi128ELb1EEEEEEEEEvNT_6ParamsE$_ZZN4cute19as_arithmetic_tupleINS_15ArithmeticTupleIJNS1_IJiiEEEiiiEEEEEDaRKT_ENKUlDpRKT_E_clIJS2_iiiEEEDaSA_:
[----:B------:R-:W-:Y:S02]  /*8380*/  IADD3 R7, R1, 0x19c, RZ ;  /* 0x0000019c01077810 */ /* 0x000fe40007ffe0ff */
[----:B------:R-:W-:Y:S02]  /*8390*/  MOV R78, 0x83c0 ;  /* 0x000083c0004e7802 */ /* 0x000fe40000000f00 */
[----:B------:R-:W-:-:S02]  /*83a0*/  IADD3 R7, R7, c[0x0][0x20], RZ ;  /* 0x0000080007077a10 */ /* 0x000fc40007ffe0ff */
[----:B------:R-:W-:Y:S05]  /*83b0*/  CALL.REL.NOINC `($_ZN7cutlass13device_kernelIN5flash19enable_sm80_to_sm89INS1_16FlashAttnBwdSm80INS1_25CollectiveMainloopBwdSm80ILi2ELi2EN4cute5tupleIJNS5_1CILi64EEENS7_ILi128EEES8_EEENS_10bfloat16_tEfNS_4arch4Sm80ELb1ELb0ELb1ELb1ELb1ELb0ELb0ELb0ELi2ELi2ELi4ELi2ELb1EEENS1_24CollectiveEpilogueBwdGQAISA_fSD_Li256ELb1ELb1EEENS1_25SingleTileBwdLPTSchedulerILb1ELi128ELb1EEEEEEEEEvNT_6ParamsE$_ZN4cute5tupleIJNS_15ArithmeticTupleIJiiEEEiiiEEC2ERKS2_RKiS7_S7_) ;  /* 0xfffff96000007944 */ /* 0x000fea0003c3ffff */
[----:B------:R2:W5:Y:S04]  /*83c0*/  LDL R10, [R1+0x19c] ;  /* 0x00019c00010a7983 */ /* 0x0005680000100800 */
[----:B-1----:R2:W5:Y:S04]  /*83d0*/  LDL.64 R8, [R1+0x1a8] ;  /* 0x0001a80001087983 */ /* 0x0025680000100a00 */
[----:B------:R2:W5:Y:S01]  /*83e0*/  LDL.64 R6, [R1+0x1a0] ;  /* 0x0001a00001067983 */ /* 0x0005620000100a00 */
[----:B------:R-:W-:-:S04]  /*83f0*/  MOV R17, 0x0 ;  /* 0x0000000000117802 */ /* 0x000fc80000000f00 */
[----:B------:R-:W-:Y:S05]  /*8400*/  RET.REL.NODEC R16 `(_ZN7cutlass13device_kernelIN5flash19enable_sm80_to_sm89INS1_16FlashAttnBwdSm80INS1_25CollectiveMainloopBwdSm80ILi2ELi2EN4cute5tupleIJNS5_1CILi64EEENS7_ILi128EEES8_EEENS_10bfloat16_tEfNS_4arch4Sm80ELb1ELb0ELb1ELb1ELb1ELb0ELb0ELb0ELi2ELi2ELi4ELi2ELb1EEENS1_24CollectiveEpilogueBwdGQAISA_fSD_Li256ELb1ELb1EEENS1_25SingleTileBwdLPTSchedulerILb1ELi128ELb1EEEEEEEEEvNT_6ParamsE) ;  /* 0xffff7bf010007950 */ /* 0x000fea0003c3ffff */
        .type           $_ZN7cutlass13device_kernelIN5flash19enable_sm80_to_sm89INS1_16FlashAttnBwdSm80INS1_25CollectiveMainloopBwdSm80ILi2ELi2EN4cute5tupleIJNS5_1CILi64EEENS7_ILi128EEES8_EEENS_10bfloat16_tEfNS_4arch4Sm80ELb1ELb0ELb1ELb1ELb1ELb0ELb0ELb0ELi2ELi2ELi4ELi2ELb1EEENS1_24CollectiveEpilogueBwdGQAISA_fSD_Li256ELb1ELb1EEENS1_25SingleTileBwdLPTSchedulerILb1ELi128ELb1EEEEEEEEEvNT_6ParamsE$_ZZN4cute19as_arithmetic_tupleINS_15ArithmeticTupleIJNS1_IJiiEEEiiiEEEEEDaRKT_ENKUlRKT_E_clIS2_EEDaS9_,@function
        .size           $_ZN7cutlass13device_kernelIN5flash19enable_sm80_to_sm89INS1_16FlashAttnBwdSm80INS1_25CollectiveMainloopBwdSm80ILi2ELi2EN4cute5tupleIJNS5_1CILi64EEENS7_ILi128EEES8_EEENS_10bfloat16_tEfNS_4arch4Sm80ELb1ELb0ELb1ELb1ELb1ELb0ELb0ELb0ELi2ELi2ELi4ELi2ELb1EEENS1_24CollectiveEpilogueBwdGQAISA_fSD_Li256ELb1ELb1EEENS1_25SingleTileBwdLPTSchedulerILb1ELi128ELb1EEEEEEEEEvNT_6ParamsE$_ZZN4cute19as_arithmetic_tupleINS_15ArithmeticTupleIJNS1_IJiiEEEiiiEEEEEDaRKT_ENKUlRKT_E_clIS2_EEDaS9_,($_ZN7cutlass13device_kernelIN5flash19enable_sm80_to_sm89INS1_16FlashAttnBwdSm80INS1_25CollectiveMainloopBwdSm80ILi2ELi2EN4cute5tupleIJNS5_1CILi64EEENS7_ILi128EEES8_EEENS_10bfloat16_tEfNS_4arch4Sm80ELb1ELb0ELb1ELb1ELb1ELb0ELb0ELb0ELi2ELi2ELi4ELi2ELb1EEENS1_24CollectiveEpilogueBwdGQAISA_fSD_Li256ELb1ELb1EEENS1_25SingleTileBwdLPTSchedulerILb1ELi128ELb1EEEEEEEEEvNT_6ParamsE$_ZZN4cute19as_arithmetic_tupleINS_15ArithmeticTupleIJNS1_IJiiEEEiiiEEEEEDaRKT_ENKUlRKT_E_clIiEEDaS9_ - $_ZN7cutlass13device_kernelIN5flash19enable_sm80_to_sm89INS1_16FlashAttnBwdSm80INS1_25CollectiveMainloopBwdSm80ILi2ELi2EN4cute5tupleIJNS5_1CILi64EEENS7_ILi128EEES8_EEENS_10bfloat16_tEfNS_4arch4Sm80ELb1ELb0ELb1ELb1ELb1ELb0ELb0ELb0ELi2ELi2ELi4ELi2ELb1EEENS1_24CollectiveEpilogueBwdGQAISA_fSD_Li256ELb1ELb1EEENS1_25SingleTileBwdLPTSchedulerILb1ELi128ELb1EEEEEEEEEvNT_6ParamsE$_ZZN4cute19as_arithmetic_tupleINS_15ArithmeticTupleIJNS1_IJiiEEEiiiEEEEEDaRKT_ENKUlRKT_E_clIS2_EEDaS9_)
$_ZN7cutlass13device_kernelIN5flash19enable_sm80_to_sm89INS1_16FlashAttnBwdSm80INS1_25CollectiveMainloopBwdSm80ILi2ELi2EN4cute5tupleIJNS5_1CILi64EEENS7_ILi128EEES8_EEENS_10bfloat16_tEfNS_4arch4Sm80ELb1ELb0ELb1ELb1ELb1ELb0ELb0ELb0ELi2ELi2ELi4ELi2ELb1EEENS1_24CollectiveEpilogueBwdGQAISA_fSD_Li256ELb1ELb1EEENS1_25SingleTileBwdLPTSchedulerILb1ELi128ELb1EEEEEEEEEvNT_6ParamsE$_ZZN4cute19as_arithmetic_tupleINS_15ArithmeticTupleIJNS1_IJiiEEEiiiEEEEEDaRKT_ENKUlRKT_E_clIS2_EEDaS9_:
[----:B------:R-:W-:-:S05]  /*8410*/  IADD3 R9, R13, -c[0x0][0x20], RZ ;  /* 0x800008000d097a10 */ /* 0x000fca0007ffe0ff */
[----:B------:R1:W5:Y:S01]  /*8420*/  LDL R7, [R9] ;  /* 0x0000000009077983 */ /* 0x0003620000100800 */
[----:B------:R-:W-:-:S03]  /*8430*/  MOV R8, 0x8450 ;  /* 0x0000845000087802 */ /* 0x000fc60000000f00 */
[----:B-1---5:R-:W-:Y:S05]  /*8440*/  CALL.REL.NOINC `($_ZN7cutlass13device_kernelIN5flash19enable_sm80_to_sm89INS1_16FlashAttnBwdSm80INS1_25CollectiveMainloopBwdSm80ILi2ELi2EN4cute5tupleIJNS5_1CILi64EEENS7_ILi128EEES8_EEENS_10bfloat16_tEfNS_4arch4Sm80ELb1ELb0ELb1ELb1ELb1ELb0ELb0ELb0ELi2ELi2ELi4ELi2ELb1EEENS1_24CollectiveEpilogueBwdGQAISA_fSD_Li256ELb1ELb1EEENS1_25SingleTileBwdLPTSchedulerILb1ELi128ELb1EEEEEEEEEvNT_6ParamsE$_ZZN4cute19as_arithmetic_tupleINS_15ArithmeticTupleIJiiEEEEEDaRKT_ENKUlRKT_E_clIiEEDaS8_) ;  /* 0x0000018000007944 */ /* 0x022fea0003c00000 */
[----:B------:R1:W5:Y:S01]  /*8450*/  LDL R7, [R9+0x4] ;  /* 0x0000040009077983 */ /* 0x0003620000100800 */
[----:B------:R-:W-:Y:S01]  /*8460*/  IADD3 R6, R1, 0x19c, RZ ;  /* 0x0000019c01067810 */ /* 0x000fe20007ffe0ff */
[----:B------:R-:W-:Y:S01]  /*8470*/  IMAD.MOV.U32 R16, RZ, RZ, R10 ;  /* 0x000000ffff107224 */ /* 0x000fe200078e000a */
[----:B------:R-:W-:Y:S02]  /*8480*/  MOV R8, 0x84b0 ;  /* 0x000084b000087802 */ /* 0x000fe40000000f00 */
[----:B------:R-:W-:Y:S02]  /*8490*/  IADD3 R6, R6, c[0x0][0x20], RZ ;  /* 0x0000080006067a10 */ /* 0x000fe40007ffe0ff */
[----:B-1---5:R-:W-:Y:S05]  /*84a0*/  CALL.REL.NOINC `($_ZN7cutlass13device_kernelIN5flash19enable_sm80_to_sm89INS1_16FlashAttnBwdSm80INS1_25CollectiveMainloopBwdSm80ILi2ELi2EN4cute5tupleIJNS5_1CILi64EEENS7_ILi128EEES8_EEENS_10bfloat16_tEfNS_4arch4Sm80ELb1ELb0ELb1ELb1ELb1ELb0ELb0ELb0ELi2ELi2ELi4ELi2ELb1EEENS1_24CollectiveEpilogueBwdGQAISA_fSD_Li256ELb1ELb1EEENS1_25SingleTileBwdLPTSchedulerILb1ELi128ELb1EEEEEEEEEvNT_6ParamsE$_ZZN4cute19as_arithmetic_tupleINS_15ArithmeticTupleIJiiEEEEEDaRKT_ENKUlRKT_E_clIiEEDaS8_) ;  /* 0x0000012000007944 */ /* 0x022fea0003c00000 */
[----:B------:R1:W-:Y:S01]  /*84b0*/  STL [R1+0x19c], R10 ;  /* 0x00019c0a01007387 */ /* 0x0003e20000100800 */
[----:B------:R-:W-:-:S03]  /*84c0*/  MOV R18, 0x84e0 ;  /* 0x000084e000127802 */ /* 0x000fc60000000f00 */
[----:B-1----:R-:W-:Y:S05]  /*84d0*/  CALL.REL.NOINC `($_ZN7cutlass13device_kernelIN5flash19enable_sm80_to_sm89INS1_16FlashAttnBwdSm80INS1_25CollectiveMainloopBwdSm80ILi2ELi2EN4cute5tupleIJNS5_1CILi64EEENS7_ILi128EEES8_EEENS_10bfloat16_tEfNS_4arch4Sm80ELb1ELb0ELb1ELb1ELb1ELb0ELb0ELb0ELi2ELi2ELi4ELi2ELb1EEENS1_24CollectiveEpilogueBwdGQAISA_fSD_Li256ELb1ELb1EEENS1_25SingleTileBwdLPTSchedulerILb1ELi128ELb1EEEEEEEEEvNT_6ParamsE$_ZZN4cute19as_arithmetic_tupleINS_15ArithmeticTupleIJiiEEEEEDaRKT_ENKUlDpRKT_E_clIJiiEEEDaS9_) ;  /* 0x0000007000007944 */ /* 0x002fea0003c00000 */
[----:B------:R-:W-:Y:S02]  /*84e0*/  MOV R79, 0x0 ;  /* 0x00000000004f7802 */ /* 0x000fe40000000f00 */
[----:B-----5:R-:W-:Y:S02]  /*84f0*/  MOV R8, R6 ;  /* 0x0000000600087202 */ /* 0x020fe40000000f00 */
[----:B------:R-:W-:Y:S01]  /*8500*/  MOV R80, R7 ;  /* 0x0000000700507202 */ /* 0x000fe20000000f00 */
[----:B------:R-:W-:Y:S06]  /*8510*/  RET.REL.NODEC R78 `(_ZN7cutlass13device_kernelIN5flash19enable_sm80_to_sm89INS1_16FlashAttnBwdSm80INS1_25CollectiveMainloopBwdSm80ILi2ELi2EN4cute5tupleIJNS5_1CILi64EEENS7_ILi128EEES8_EEENS_10bfloat16_tEfNS_4arch4Sm80ELb1ELb0ELb1ELb1ELb1ELb0ELb0ELb0ELi2ELi2ELi4ELi2ELb1EEENS1_24CollectiveEpilogueBwdGQAISA_fSD_Li256ELb1ELb1EEENS1_25SingleTileBwdLPTSchedulerILb1ELi128ELb1EEEEEEEEEvNT_6ParamsE) ;  /* 0xffff7ae04e007950 */ /* 0x000fec0003c3ffff */
        .type           $_ZN7cutlass13device_kernelIN5flash19enable_sm80_to_sm89INS1_16FlashAttnBwdSm80INS1_25CollectiveMainloopBwdSm80ILi2ELi2EN4cute5tupleIJNS5_1CILi64EEENS7_ILi128EEES8_EEENS_10bfloat16_tEfNS_4arch4Sm80ELb1ELb0ELb1ELb1ELb1ELb0ELb0ELb0ELi2ELi2ELi4ELi2ELb1EEENS1_24CollectiveEpilogueBwdGQAISA_fSD_Li256ELb1ELb1EEENS1_25SingleTileBwdLPTSchedulerILb1ELi128ELb1EEEEEEEEEvNT_6ParamsE$_ZZN4cute19as_arithmetic_tupleINS_15ArithmeticTupleIJNS1_IJiiEEEiiiEEEEEDaRKT_ENKUlRKT_E_clIiEEDaS9_,@function
        .size           $_ZN7cutlass13device_kernelIN5flash19enable_sm80_to_sm89INS1_16FlashAttnBwdSm80INS1_25CollectiveMainloopBwdSm80ILi2ELi2EN4cute5tupleIJNS5_1CILi64EEENS7_ILi128EEES8_EEENS_10bfloat16_tEfNS_4arch4Sm80ELb1ELb0ELb1ELb1ELb1ELb0ELb0ELb0ELi2ELi2ELi4ELi2ELb1EEENS1_24CollectiveEpilogueBwdGQAISA_fSD_Li256ELb1ELb1EEENS1_25SingleTileBwdLPTSchedulerILb1ELi128ELb1EEEEEEEEEvNT_6ParamsE$_ZZN4cute19as_arithmetic_tupleINS_15ArithmeticTupleIJNS1_IJiiEEEiiiEEEEEDaRKT_ENKUlRKT_E_clIiEEDaS9_,($_ZN7cutlass13device_kernelIN5flash19enable_sm80_to_sm89INS1_16FlashAttnBwdSm80INS1_25CollectiveMainloopBwdSm80ILi2ELi2EN4cute5tupleIJNS5_1CILi64EEENS7_ILi128EEES8_EEENS_10bfloat16_tEfNS_4arch4Sm80ELb1ELb0ELb1ELb1ELb1ELb0ELb0ELb0ELi2ELi2ELi4ELi2ELb1EEENS1_24CollectiveEpilogueBwdGQAISA_fSD_Li256ELb1ELb1EEENS1_25SingleTileBwdLPTSchedulerILb1ELi128ELb1EEEEEEEEEvNT_6ParamsE$_ZZN4cute19as_arithmetic_tupleINS_15ArithmeticTupleIJiiEEEEEDaRKT_ENKUlDpRKT_E_clIJiiEEEDaS9_ - $_ZN7cutlass13device_kernelIN5flash19enable_sm80_to_sm89INS1_16FlashAttnBwdSm80INS1_25CollectiveMainloopBwdSm80ILi2ELi2EN4cute5tupleIJNS5_1CILi64EEENS7_ILi128EEES8_EEENS_10bfloat16_tEfNS_4arch4Sm80ELb1ELb0ELb1ELb1ELb1ELb0ELb0ELb0ELi2ELi2ELi4ELi2ELb1EEENS1_24CollectiveEpilogueBwdGQAISA_fSD_Li256ELb1ELb1EEENS1_25SingleTileBwdLPTSchedulerILb1ELi128ELb1EEEEEEEEEvNT_6ParamsE$_ZZN4cute19as_arithmetic_tupleINS_15ArithmeticTupleIJNS1_IJiiEEEiiiEEEEEDaRKT_ENKUlRKT_E_clIiEEDaS9_)
$_ZN7cutlass13device_kernelIN5flash19enable_sm80_to_sm89INS1_16FlashAttnBwdSm80INS1_25CollectiveMainloopBwdSm80ILi2ELi2EN4cute5tupleIJNS5_1CILi64EEENS7_ILi128EEES8_EEENS_10bfloat16_tEfNS_4arch4Sm80ELb1ELb0ELb1ELb1ELb1ELb0ELb0ELb0ELi2ELi2ELi4ELi2ELb1EEENS1_24CollectiveEpilogueBwdGQAISA_fSD_Li256ELb1ELb1EEENS1_25SingleTileBwdLPTSchedulerILb1ELi128ELb1EEEEEEEEEvNT_6ParamsE$_ZZN4cute19as_arithmetic_tupleINS_15ArithmeticTupleIJNS1_IJiiEEEiiiEEEEEDaRKT_ENKUlRKT_E_clIiEEDaS9_:
[----:B------:R-:W-:Y:S02]  /*8520*/  MOV R10, R7 ;  /* 0x00000007000a7202 */ /* 0x000fe40000000f00 */
[----:B------:R-:W-:-:S04]  /*8530*/  MOV R7, 0x0 ;  /* 0x0000000000077802 */ /* 0x000fc80000000f00 */
[----:B------:R-:W-:Y:S05]  /*8540*/  RET.REL.NODEC R6 `(_ZN7cutlass13device_kernelIN5flash19enable_sm80_to_sm89INS1_16FlashAttnBwdSm80INS1_25CollectiveMainloopBwdSm80ILi2ELi2EN4cute5tupleIJNS5_1CILi64EEENS7_ILi128EEES8_EEENS_10bfloat16_tEfNS_4arch4Sm80ELb1ELb0ELb1ELb1ELb1ELb0ELb0ELb0ELi2ELi2ELi4ELi2ELb1EEENS1_24CollectiveEpilogueBwdGQAISA_fSD_Li256ELb1ELb1EEENS1_25SingleTileBwdLPTSchedulerILb1ELi128ELb1EEEEEEEEEvNT_6ParamsE) ;  /* 0xffff7ab006007950 */ /* 0x000fea0003c3ffff */
        .type           $_ZN7cutlass13device_kernelIN5flash19enable_sm80_to_sm89INS1_16FlashAttnBwdSm80INS1_25CollectiveMainloopBwdSm80ILi2ELi2EN4cute5tupleIJNS5_1CILi64EEENS7_ILi128EEES8_EEENS_10bfloat16_tEfNS_4arch4Sm80ELb1ELb0ELb1ELb1ELb1ELb0ELb0ELb0ELi2ELi2ELi4ELi2ELb1EEENS1_24CollectiveEpilogueBwdGQAISA_fSD_Li256ELb1ELb1EEENS1_25SingleTileBwdLPTSchedulerILb1ELi128ELb1EEEEEEEEEvNT_6ParamsE$_ZZN4cute19as_arithmetic_tupleINS_15ArithmeticTupleIJiiEEEEEDaRKT_ENKUlDpRKT_E_clIJiiEEEDaS9_,@function
        .size           $_ZN7cutlass13device_kernelIN5flash19enable_sm80_to_sm89INS1_16FlashAttnBwdSm80INS1_25CollectiveMainloopBwdSm80ILi2ELi2EN4cute5tupleIJNS5_1CILi64EEENS7_ILi128EEES8_EEENS_10bfloat16_tEfNS_4arch4Sm80ELb1ELb0ELb1ELb1ELb1ELb0ELb0ELb0ELi2ELi2ELi4ELi2ELb1EEENS1_24CollectiveEpilogueBwdGQAISA_fSD_Li256ELb1ELb1EEENS1_25SingleTileBwdLPTSchedulerILb1ELi128ELb1EEEEEEEEEvNT_6ParamsE$_ZZN4cute19as_arithmetic_tupleINS_15ArithmeticTupleIJiiEEEEEDaRKT_ENKUlDpRKT_E_clIJiiEEEDaS9_,($_ZN7cutlass13device_kernelIN5flash19enable_sm80_to_sm89INS1_16FlashAttnBwdSm80INS1_25CollectiveMainloopBwdSm80ILi2ELi2EN4cute5tupleIJNS5_1CILi64EEENS7_ILi128EEES8_EEENS_10bfloat16_tEfNS_4arch4Sm80ELb1ELb0ELb1ELb1ELb1ELb0ELb0ELb0ELi2ELi2ELi4ELi2ELb1EEENS1_24CollectiveEpilogueBwdGQAISA_fSD_Li256ELb1ELb1EEENS1_25SingleTileBwdLPTSchedulerILb1ELi128ELb1EEEEEEEEEvNT_6ParamsE$_ZZN4cute19as_arithmetic_tupleINS_15ArithmeticTupleIJiiEEEEEDaRKT_ENKUlRKT_E_clIiEEDaS8_ - $_ZN7cutlass13device_kernelIN5flash19enable_sm80_to_sm89INS1_16FlashAttnBwdSm80INS1_25CollectiveMainloopBwdSm80ILi2ELi2EN4cute5tupleIJNS5_1CILi64EEENS7_ILi128EEES8_EEENS_10bfloat16_tEfNS_4arch4Sm80ELb1ELb0ELb1ELb1ELb1ELb0ELb0ELb0ELi2ELi2ELi4ELi2ELb1EEENS1_24CollectiveEpilogueBwdGQAISA_fSD_Li256ELb1ELb1EEENS1_25SingleTileBwdLPTSchedulerILb1ELi128ELb1EEEEEEEEEvNT_6ParamsE$_ZZN4cute19as_arithmetic_tupleINS_15ArithmeticTupleIJiiEEEEEDaRKT_ENKUlDpRKT_E_clIJiiEEEDaS9_)
$_ZN7cutlass13device_kernelIN5flash19enable_sm80_to_sm89INS1_16FlashAttnBwdSm80INS1_25CollectiveMainloopBwdSm80ILi2ELi2EN4cute5tupleIJNS5_1CILi64EEENS7_ILi128EEES8_EEENS_10bfloat16_tEfNS_4arch4Sm80ELb1ELb0ELb1ELb1ELb1ELb0ELb0ELb0ELi2ELi2ELi4ELi2ELb1EEENS1_24CollectiveEpilogueBwdGQAISA_fSD_Li256ELb1ELb1EEENS1_25SingleTileBwdLPTSchedulerILb1ELi128ELb1EEEEEEEEEvNT_6ParamsE$_ZZN4cute19as_arithmetic_tupleINS_15ArithmeticTupleIJiiEEEEEDaRKT_ENKUlDpRKT_E_clIJiiEEEDaS9_:
[----:B------:R-:W-:Y:S02]  /*8550*/  IADD3 R7, R1, 0x1a0, RZ ;  /* 0x000001a001077810 */ /* 0x000fe40007ffe0ff */
[----:B------:R-:W-:Y:S02]  /*8560*/  MOV R8, 0x8590 ;  /* 0x0000859000087802 */ /* 0x000fe40000000f00 */
[----:B------:R-:W-:Y:S02]  /*8570*/  IADD3 R7, R7, c[0x0][0x20], RZ ;  /* 0x0000080007077a10 */ /* 0x000fe40007ffe0ff */
[----:B------:R-:W-:Y:S05]  /*8580*/  CALL.REL.NOINC `($_ZN7cutlass13device_kernelIN5flash19enable_sm80_to_sm89INS1_16FlashAttnBwdSm80INS1_25CollectiveMainloopBwdSm80ILi2ELi2EN4cute5tupleIJNS5_1CILi64EEENS7_ILi128EEES8_EEENS_10bfloat16_tEfNS_4arch4Sm80ELb1ELb0ELb1ELb1ELb1ELb0ELb0ELb0ELi2ELi2ELi4ELi2ELb1EEENS1_24CollectiveEpilogueBwdGQAISA_fSD_Li256ELb1ELb1EEENS1_25SingleTileBwdLPTSchedulerILb1ELi128ELb1EEEEEEEEEvNT_6ParamsE$_ZN4cute5tupleIJiiEEC2ERKiS3_) ;  /* 0xfffff9f000007944 */ /* 0x000fea0003c3ffff */
[----:B-1----:R1:W5:Y:S01]  /*8590*/  LDL.64 R6, [R1+0x1a0] ;  /* 0x0001a00001067983 */ /* 0x0023620000100a00 */
[----:B------:R-:W-:Y:S02]  /*85a0*/  MOV R8, R18 ;  /* 0x0000001200087202 */ /* 0x000fe40000000f00 */
[----:B------:R-:W-:-:S04]  /*85b0*/  MOV R9, 0x0 ;  /* 0x0000000000097802 */ /* 0x000fc80000000f00 */
[----:B------:R-:W-:Y:S05]  /*85c0*/  RET.REL.NODEC R8 `(_ZN7cutlass13device_kernelIN5flash19enable_sm80_to_sm89INS1_16FlashAttnBwdSm80INS1_25CollectiveMainloopBwdSm80ILi2ELi2EN4cute5tupleIJNS5_1CILi64EEENS7_ILi128EEES8_EEENS_10bfloat16_tEfNS_4arch4Sm80ELb1ELb0ELb1ELb1ELb1ELb0ELb0ELb0ELi2ELi2ELi4ELi2ELb1EEENS1_24CollectiveEpilogueBwdGQAISA_fSD_Li256ELb1ELb1EEENS1_25SingleTileBwdLPTSchedulerILb1ELi128ELb1EEEEEEEEEvNT_6ParamsE) ;  /* 0xffff7a3008007950 */ /* 0x000fea0003c3ffff */
        .type           $_ZN7cutlass13device_kernelIN5flash19enable_sm80_to_sm89INS1_16FlashAttnBwdSm80INS1_25CollectiveMainloopBwdSm80ILi2ELi2EN4cute5tupleIJNS5_1CILi64EEENS7_ILi128EEES8_EEENS_10bfloat16_tEfNS_4arch4Sm80ELb1ELb0ELb1ELb1ELb1ELb0ELb0ELb0ELi2ELi2ELi4ELi2ELb1EEENS1_24CollectiveEpilogueBwdGQAISA_fSD_Li256ELb1ELb1EEENS1_25SingleTileBwdLPTSchedulerILb1ELi128ELb1EEEEEEEEEvNT_6ParamsE$_ZZN4cute19as_arithmetic_tupleINS_15ArithmeticTupleIJiiEEEEEDaRKT_ENKUlRKT_E_clIiEEDaS8_,@function
        .size           $_ZN7cutlass13device_kernelIN5flash19enable_sm80_to_sm89INS1_16FlashAttnBwdSm80INS1_25CollectiveMainloopBwdSm80ILi2ELi2EN4cute5tupleIJNS5_1CILi64EEENS7_ILi128EEES8_EEENS_10bfloat16_tEfNS_4arch4Sm80ELb1ELb0ELb1ELb1ELb1ELb0ELb0ELb0ELi2ELi2ELi4ELi2ELb1EEENS1_24CollectiveEpilogueBwdGQAISA_fSD_Li256ELb1ELb1EEENS1_25SingleTileBwdLPTSchedulerILb1ELi128ELb1EEEEEEEEEvNT_6ParamsE$_ZZN4cute19as_arithmetic_tupleINS_15ArithmeticTupleIJiiEEEEEDaRKT_ENKUlRKT_E_clIiEEDaS8_,($_ZN7cutlass13device_kernelIN5flash19enable_sm80_to_sm89INS1_16FlashAttnBwdSm80INS1_25CollectiveMainloopBwdSm80ILi2ELi2EN4cute5tupleIJNS5_1CILi64EEENS7_ILi128EEES8_EEENS_10bfloat16_tEfNS_4arch4Sm80ELb1ELb0ELb1ELb1ELb1ELb0ELb0ELb0ELi2ELi2ELi4ELi2ELb1EEENS1_24CollectiveEpilogueBwdGQAISA_fSD_Li256ELb1ELb1EEENS1_25SingleTileBwdLPTSchedulerILb1ELi128ELb1EEEEEEEEEvNT_6ParamsE$_ZZN4cute5sliceINS_5tupleIJNS_10UnderscoreES2_S2_iEEENS1_IJNS1_IJNS_1CILi1EEENS4_ILi0EEEEEElS6_lEEEEEDaRKT_RKT0_ENKUlRKT_RKT0_E_clIS2_lEEDaSH_SK_ - $_ZN7cutlass13device_kernelIN5flash19enable_sm80_to_sm89INS1_16FlashAttnBwdSm80INS1_25CollectiveMainloopBwdSm80ILi2ELi2EN4cute5tupleIJNS5_1CILi64EEENS7_ILi128EEES8_EEENS_10bfloat16_tEfNS_4arch4Sm80ELb1ELb0ELb1ELb1ELb1ELb0ELb0ELb0ELi2ELi2ELi4ELi2ELb1EEENS1_24CollectiveEpilogueBwdGQAISA_fSD_Li256ELb1ELb1EEENS1_25SingleTileBwdLPTSchedulerILb1ELi128ELb1EEEEEEEEEvNT_6ParamsE$_ZZN4cute19as_arithmetic_tupleINS_15ArithmeticTupleIJiiEEEEEDaRKT_ENKUlRKT_E_clIiEEDaS8_)
$_ZN7cutlass13device_kernelIN5flash19enable_sm80_to_sm89INS1_16FlashAttnBwdSm80INS1_25CollectiveMainloopBwdSm80ILi2ELi2EN4cute5tupleIJNS5_1CILi64EEENS7_ILi128EEES8_EEENS_10bfloat16_tEfNS_4arch4Sm80ELb1ELb0ELb1ELb1ELb1ELb0ELb0ELb0ELi2ELi2ELi4ELi2ELb1EEENS1_24CollectiveEpilogueBwdGQAISA_fSD_Li256ELb1ELb1EEENS1_25SingleTileBwdLPTSchedulerILb1ELi128ELb1EEEEEEEEEvNT_6ParamsE$_ZZN4cute19as_arithmetic_tupleINS_15ArithmeticTupleIJiiEEEEEDaRKT_ENKUlRKT_E_clIiEEDaS8_:
[----:B------:R-:W-:Y:S02]  /*85d0*/  MOV R80, R8 ;  /* 0x0000000800507202 */ /* 0x000fe40000000f00 */
[----:B------:R-:W-:Y:S02]  /*85e0*/  MOV R81, 0x0 ;  /* 0x0000000000517802 */ /* 0x000fe40000000f00 */
[----:B------:R-:W-:Y:S02]  /*85f0*/  MOV R10, R7 ;  /* 0x00000007000a7202 */ /* 0x000fe40000000f00 */
[----:B------:R-:W-:Y:S05]  /*8600*/  RET.REL.NODEC R80 `(_ZN7cutlass13device_kernelIN5flash19enable_sm80_to_sm89INS1_16FlashAttnBwdSm80INS1_25CollectiveMainloopBwdSm80ILi2ELi2EN4cute5tupleIJNS5_1CILi64EEENS7_ILi128EEES8_EEENS_10bfloat16_tEfNS_4arch4Sm80ELb1ELb0ELb1ELb1ELb1ELb0ELb0ELb0ELi2ELi2ELi4ELi2ELb1EEENS1_24CollectiveEpilogueBwdGQAISA_fSD_Li256ELb1ELb1EEENS1_25SingleTileBwdLPTSchedulerILb1ELi128ELb1EEEEEEEEEvNT_6ParamsE) ;  /* 0xffff79f050007950 */ /* 0x000fea0003c3ffff */
        .type           $_ZN7cutlass13device_kernelIN5flash19enable_sm80_to_sm89INS1_16FlashAttnBwdSm80INS1_25CollectiveMainloopBwdSm80ILi2ELi2EN4cute5tupleIJNS5_1CILi64EEENS7_ILi128EEES8_EEENS_10bfloat16_tEfNS_4arch4Sm80ELb1ELb0ELb1ELb1ELb1ELb0ELb0ELb0ELi2ELi2ELi4ELi2ELb1EEENS1_24CollectiveEpilogueBwdGQAISA_fSD_Li256ELb1ELb1EEENS1_25SingleTileBwdLPTSchedulerILb1ELi128ELb1EEEEEEEEEvNT_6ParamsE$_ZZN4cute5sliceINS_5tupleIJNS_10UnderscoreES2_S2_iEEENS1_IJNS1_IJNS_1CILi1EEENS4_ILi0EEEEEElS6_lEEEEEDaRKT_RKT0_ENKUlRKT_RKT0_E_clIS2_lEEDaSH_SK_,@function
        .size           $_ZN7cutlass13device_kernelIN5flash19enable_sm80_to_sm89INS1_16FlashAttnBwdSm80INS1_25CollectiveMainloopBwdSm80ILi2ELi2EN4cute5tupleIJNS5_1CILi64EEENS7_ILi128EEES8_EEENS_10bfloat16_tEfNS_4arch4Sm80ELb1ELb0ELb1ELb1ELb1ELb0ELb0ELb0ELi2ELi2ELi4ELi2ELb1EEENS1_24CollectiveEpilogueBwdGQAISA_fSD_Li256ELb1ELb1EEENS1_25SingleTileBwdLPTSchedulerILb1ELi128ELb1EEEEEEEEEvNT_6ParamsE$_ZZN4cute5sliceINS_5tupleIJNS_10UnderscoreES2_S2_iEEENS1_IJNS1_IJNS_1CILi1EEENS4_ILi0EEEEEElS6_lEEEEEDaRKT_RKT0_ENKUlRKT_RKT0_E_clIS2_lEEDaSH_SK_,($_ZN7cutlass13device_kernelIN5flash19enable_sm80_to_sm89INS1_16FlashAttnBwdSm80INS1_25CollectiveMainloopBwdSm80ILi2ELi2EN4cute5tupleIJNS5_1CILi64EEENS7_ILi128EEES8_EEENS_10bfloat16_tEfNS_4arch4Sm80ELb1ELb0ELb1ELb1ELb1ELb0ELb0ELb0ELi2ELi2ELi4ELi2ELb1EEENS1_24CollectiveEpilogueBwdGQAISA_fSD_Li256ELb1ELb1EEENS1_25SingleTileBwdLPTSchedulerILb1ELi128ELb1EEEEEEEEEvNT_6ParamsE$_ZZN4cute7idx2crdINS_5tupleIJiEEENS1_IJNS1_IJNS1_IJNS_1CILi8EEENS3_ILi2EEEEEES5_NS3_ILi4EEES5_EEEEEEEEDaRKT_RKT0_ENKUlRKT_RKT0_E_clIiS8_EEDaSI_SL_ - $_ZN7cutlass13device_kernelIN5flash19enable_sm80_to_sm89INS1_16FlashAttnBwdSm80INS1_25CollectiveMainloopBwdSm80ILi2ELi2EN4cute5tupleIJNS5_1CILi64EEENS7_ILi128EEES8_EEENS_10bfloat16_tEfNS_4arch4Sm80ELb1ELb0ELb1ELb1ELb1ELb0ELb0ELb0ELi2ELi2ELi4ELi2ELb1EEENS1_24CollectiveEpilogueBwdGQAISA_fSD_Li256ELb1ELb1EEENS1_25SingleTileBwdLPTSchedulerILb1ELi128ELb1EEEEEEEEEvNT_6ParamsE$_ZZN4cute5sliceINS_5tupleIJNS_10UnderscoreES2_S2_iEEENS1_IJNS1_IJNS_1CILi1EEENS4_ILi0EEEEEElS6_lEEEEEDaRKT_RKT0_ENKUlRKT_RKT0_E_clIS2_lEEDaSH_SK_)
$_ZN7cutlass13device_kernelIN5flash19enable_sm80_to_sm89INS1_16FlashAttnBwdSm80INS1_25CollectiveMainloopBwdSm80ILi2ELi2EN4cute5tupleIJNS5_1CILi64EEENS7_ILi128EEES8_EEENS_10bfloat16_tEfNS_4arch4Sm80ELb1ELb0ELb1ELb1ELb1ELb0ELb0ELb0ELi2ELi2ELi4ELi2ELb1EEENS1_24CollectiveEpilogueBwdGQAISA_fSD_Li256ELb1ELb1EEENS1_25SingleTileBwdLPTSchedulerILb1ELi128ELb1EEEEEEEEEvNT_6ParamsE$_ZZN4cute5sliceINS_5tupleIJNS_10UnderscoreES2_S2_iEEENS1_IJNS1_IJNS_1CILi1EEENS4_ILi0EEEEEElS6_lEEEEEDaRKT_RKT0_ENKUlRKT_RKT0_E_clIS2_lEEDaSH_SK_:
[----:B------:R-:W-:Y:S02]  /*8610*/  IADD3 R9, R1, 0x188, RZ ;  /* 0x0000018801097810 */ /* 0x000fe40007ffe0ff */
[----:B------:R-:W-:Y:S02]  /*8620*/  MOV R10, 0x8650 ;  /* 0x00008650000a7802 */ /* 0x000fe40000000f00 */
[----:B------:R-:W-:-:S02]  /*8630*/  IADD3 R9, R9, c[0x0][0x20], RZ ;  /* 0x0000080009097a10 */ /* 0x000fc40007ffe0ff */
[----:B------:R-:W-:Y:S05]  /*8640*/  CALL.REL.NOINC `($_ZN7cutlass13device_kernelIN5flash19enable_sm80_to_sm89INS1_16FlashAttnBwdSm80INS1_25CollectiveMainloopBwdSm80ILi2ELi2EN4cute5tupleIJNS5_1CILi64EEENS7_ILi128EEES8_EEENS_10bfloat16_tEfNS_4arch4Sm80ELb1ELb0ELb1ELb1ELb1ELb0ELb0ELb0ELi2ELi2ELi4ELi2ELb1EEENS1_24CollectiveEpilogueBwdGQAISA_fSD_Li256ELb1ELb1EEENS1_25SingleTileBwdLPTSchedulerILb1ELi128ELb1EEEEEEEEEvNT_6ParamsE$_ZN4cute3eso3ESOILb0ELb1EJlEEC2ERKl) ;  /* 0xffffed5000007944 */ /* 0x000fea0003c3ffff */
[----:B-1----:R1:W5:Y:S01]  /*8650*/  LDL.64 R6, [R1+0x188] ;  /* 0x0001880001067983 */ /* 0x0023620000100a00 */
[----:B------:R-:W-:-:S04]  /*8660*/  MOV R9, 0x0 ;  /* 0x0000000000097802 */ /* 0x000fc80000000f00 */
[----:B------:R-:W-:Y:S05]  /*8670*/  RET.REL.NODEC R8 `(_ZN7cutlass13device_kernelIN5flash19enable_sm80_to_sm89INS1_16FlashAttnBwdSm80INS1_25CollectiveMainloopBwdSm80ILi2ELi2EN4cute5tupleIJNS5_1CILi64EEENS7_ILi128EEES8_EEENS_10bfloat16_tEfNS_4arch4Sm80ELb1ELb0ELb1ELb1ELb1ELb0ELb0ELb0ELi2ELi2ELi4ELi2ELb1EEENS1_24CollectiveEpilogueBwdGQAISA_fSD_Li256ELb1ELb1EEENS1_25SingleTileBwdLPTSchedulerILb1ELi128ELb1EEEEEEEEEvNT_6ParamsE) ;  /* 0xffff798008007950 */ /* 0x000fea0003c3ffff */
        .type           $_ZN7cutlass13device_kernelIN5flash19enable_sm80_to_sm89INS1_16FlashAttnBwdSm80INS1_25CollectiveMainloopBwdSm80ILi2ELi2EN4cute5tupleIJNS5_1CILi64EEENS7_ILi128EEES8_EEENS_10bfloat16_tEfNS_4arch4Sm80ELb1ELb0ELb1ELb1ELb1ELb0ELb0ELb0ELi2ELi2ELi4ELi2ELb1EEENS1_24CollectiveEpilogueBwdGQAISA_fSD_Li256ELb1ELb1EEENS1_25SingleTileBwdLPTSchedulerILb1ELi128ELb1EEEEEEEEEvNT_6ParamsE$_ZZN4cute7idx2crdINS_5tupleIJiEEENS1_IJNS1_IJNS1_IJNS_1CILi8EEENS3_ILi2EEEEEES5_NS3_ILi4EEES5_EEEEEEEEDaRKT_RKT0_ENKUlRKT_RKT0_E_clIiS8_EEDaSI_SL_,@function
        .size           $_ZN7cutlass13device_kernelIN5flash19enable_sm80_to_sm89INS1_16FlashAttnBwdSm80INS1_25CollectiveMainloopBwdSm80ILi2ELi2EN4cute5tupleIJNS5_1CILi64EEENS7_ILi128EEES8_EEENS_10bfloat16_tEfNS_4arch4Sm80ELb1ELb0ELb1ELb1ELb1ELb0ELb0ELb0ELi2ELi2ELi4ELi2ELb1EEENS1_24CollectiveEpilogueBwdGQAISA_fSD_Li256ELb1ELb1EEENS1_25SingleTileBwdLPTSchedulerILb1ELi128ELb1EEEEEEEEEvNT_6ParamsE$_ZZN4cute7idx2crdINS_5tupleIJiEEENS1_IJNS1_IJNS1_IJNS_1CILi8EEENS3_ILi2EEEEEES5_NS3_ILi4EEES5_EEEEEEEEDaRKT_RKT0_ENKUlRKT_RKT0_E_clIiS8_EEDaSI_SL_,($_ZN7cutlass13device_kernelIN5flash19enable_sm80_to_sm89INS1_16FlashAttnBwdSm80INS1_25CollectiveMainloopBwdSm80ILi2ELi2EN4cute5tupleIJNS5_1CILi64EEENS7_ILi128EEES8_EEENS_10bfloat16_tEfNS_4arch4Sm80ELb1ELb0ELb1ELb1ELb1ELb0ELb0ELb0ELi2ELi2ELi4ELi2ELb1EEENS1_24CollectiveEpilogueBwdGQAISA_fSD_Li256ELb1ELb1EEENS1_25SingleTileBwdLPTSchedulerILb1ELi128ELb1EEEEEEEEEvNT_6ParamsE$_ZZN4cute7idx2crdINS_5tupleIJiEEENS1_IJNS1_IJNS1_IJNS_1CILi8EEENS3_ILi2EEEEEES5_S5_NS3_ILi4EEEEEEEEEEEDaRKT_RKT0_ENKUlRKT_RKT0_E_clIiS8_EEDaSI_SL_ - $_ZN7cutlass13device_kernelIN5flash19enable_sm80_to_sm89INS1_16FlashAttnBwdSm80INS1_25CollectiveMainloopBwdSm80ILi2ELi2EN4cute5tupleIJNS5_1CILi64EEENS7_ILi128EEES8_EEENS_10bfloat16_tEfNS_4arch4Sm80ELb1ELb0ELb1ELb1ELb1ELb0ELb0ELb0ELi2ELi2ELi4ELi2ELb1EEENS1_24CollectiveEpilogueBwdGQAISA_fSD_Li256ELb1ELb1EEENS1_25SingleTileBwdLPTSchedulerILb1ELi128ELb1EEEEEEEEEvNT_6ParamsE$_ZZN4cute7idx2crdINS_5tupleIJiEEENS1_IJNS1_IJNS1_IJNS_1CILi8EEENS3_ILi2EEEEEES5_NS3_ILi4EEES5_EEEEEEEEDaRKT_RKT0_ENKUlRKT_RKT0_E_clIiS8_EEDaSI_SL_)
$_ZN7cutlass13device_kernelIN5flash19enable_sm80_to_sm89INS1_16FlashAttnBwdSm80INS1_25CollectiveMainloopBwdSm80ILi2ELi2EN4cute5tupleIJNS5_1CILi64EEENS7_ILi128EEES8_EEENS_10bfloat16_tEfNS_4arch4Sm80ELb1ELb0ELb1ELb1ELb1ELb0ELb0ELb0ELi2ELi2ELi4ELi2ELb1EEENS1_24CollectiveEpilogueBwdGQAISA_fSD_Li256ELb1ELb1EEENS1_25SingleTileBwdLPTSchedulerILb1ELi128ELb1EEEEEEEEEvNT_6ParamsE$_ZZN4cute7idx2crdINS_5tupleIJiEEENS1_IJNS1_IJNS1_IJNS_1CILi8EEENS3_ILi2EEEEEES5_NS3_ILi4EEES5_EEEEEEEEDaRKT_RKT0_ENKUlRKT_RKT0_E_clIiS8_EEDaSI_SL_:
        /* <DEDUP_REMOVED lines=15> */
[----:B-1----:R-:W-:Y:S05]  /*8770*/  CALL.REL.NOINC `($_ZN7cutlass13device_kernelIN5flash19enable_sm80_to_sm89INS1_16FlashAttnBwdSm80INS1_25CollectiveMainloopBwdSm80ILi2ELi2EN4cute5tupleIJNS5_1CILi64EEENS7_ILi128EEES8_EEENS_10bfloat16_tEfNS_4arch4Sm80ELb1ELb0ELb1ELb1ELb1ELb0ELb0ELb0ELi2ELi2ELi4ELi2ELb1EEENS1_24CollectiveEpilogueBwdGQAISA_fSD_Li256ELb1ELb1EEENS1_25SingleTileBwdLPTSchedulerILb1ELi128ELb1EEEEEEEEEvNT_6ParamsE$_ZN4cute5tupleIJiEEC2ERKi) ;  /* 0xfffff76000007944 */ /* 0x002fea0003c3ffff */
[----:B------:R1:W5:Y:S01]  /*8780*/  LDL R8, [R1+0x168] ;  /* 0x0001680001087983 */ /* 0x0003620000100800 */
[----:B------:R-:W-:Y:S01]  /*8790*/  IADD3 R25, R1, 0x160, RZ ;  /* 0x0000016001197810 */ /* 0x000fe20007ffe0ff */
[----:B------:R-:W-:Y:S01]  /*87a0*/  IMAD.MOV.U32 R7, RZ, RZ, R9 ;  /* 0x000000ffff077224 */ /* 0x000fe200078e0009 */
[----:B------:R-:W-:Y:S01]  /*87b0*/  MOV R16, 0x8800 ;  /* 0x0000880000107802 */ /* 0x000fe20000000f00 */
[----:B------:R-:W-:Y:S01]  /*87c0*/  IMAD.MOV.U32 R6, RZ, RZ, R27 ;  /* 0x000000ffff067224 */ /* 0x000fe200078e001b */
[----:B------:R-:W-:-:S04]  /*87d0*/  IADD3 R25, R25, c[0x0][0x20], RZ ;  /* 0x0000080019197a10 */ /* 0x000fc80007ffe0ff */
[----:B------:R-:W-:Y:S02]  /*87e0*/  IADD3 R26, R25, 0x4, RZ ;  /* 0x00000004191a7810 */ /* 0x000fe40007ffe0ff */
[----:B-1---5:R-:W-:Y:S05]  /*87f0*/  CALL.REL.NOINC `($_ZN7cutlass13device_kernelIN5flash19enable_sm80_to_sm89INS1_16FlashAttnBwdSm80INS1_25CollectiveMainloopBwdSm80ILi2ELi2EN4cute5tupleIJNS5_1CILi64EEENS7_ILi128EEES8_EEENS_10bfloat16_tEfNS_4arch4Sm80ELb1ELb0ELb1ELb1ELb1ELb0ELb0ELb0ELi2ELi2ELi4ELi2ELb1EEENS1_24CollectiveEpilogueBwdGQAISA_fSD_Li256ELb1ELb1EEENS1_25SingleTileBwdLPTSchedulerILb1ELi128ELb1EEEEEEEEEvNT_6ParamsE$_ZN4cute5tupleIJiEEC2ERKi) ;  /* 0xfffff6e000007944 */ /* 0x022fea0003c3ffff */
[----:B------:R1:W5:Y:S01]  /*8800*/  LDL R9, [R1+0x168] ;  /* 0x0001680001097983 */ /* 0x0003620000100800 */
[----:B------:R-:W-:Y:S01]  /*8810*/  IMAD.MOV.U32 R7, RZ, RZ, R8 ;  /* 0x000000ffff077224 */ /* 0x000fe200078e0008 */
[----:B------:R-:W-:Y:S02]  /*8820*/  MOV R6, R26 ;  /* 0x0000001a00067202 */ /* 0x000fe40000000f00 */
[----:B------:R-:W-:Y:S02]  /*8830*/  MOV R16, 0x8850 ;  /* 0x0000885000107802 */ /* 0x000fe40000000f00 */
[----:B-1---5:R-:W-:Y:S05]  /*8840*/  CALL.REL.NOINC `($_ZN7cutlass13device_kernelIN5flash19enable_sm80_to_sm89INS1_16FlashAttnBwdSm80INS1_25CollectiveMainloopBwdSm80ILi2ELi2EN4cute5tupleIJNS5_1CILi64EEENS7_ILi128EEES8_EEENS_10bfloat16_tEfNS_4arch4Sm80ELb1ELb0ELb1ELb1ELb1ELb0ELb0ELb0ELi2ELi2ELi4ELi2ELb1EEENS1_24CollectiveEpilogueBwdGQAISA_fSD_Li256ELb1ELb1EEENS1_25SingleTileBwdLPTSchedulerILb1ELi128ELb1EEEEEEEEEvNT_6ParamsE$_ZN4cute5tupleIJiEEC2ERKi) ;  /* 0xfffff69000007944 */ /* 0x022fea0003c3ffff */
[----:B------:R1:W5:Y:S01]  /*8850*/  LDL R7, [R1+0x164] ;  /* 0x0001640001077983 */ /* 0x0003620000100800 */
[----:B------:R-:W-:Y:S02]  /*8860*/  MOV R6, R25 ;  /* 0x0000001900067202 */ /* 0x000fe40000000f00 */
[----:B------:R-:W-:Y:S02]  /*8870*/  MOV R16, 0x8890 ;  /* 0x0000889000107802 */ /* 0x000fe40000000f00 */
[----:B-1---5:R-:W-:Y:S05]  /*8880*/  CALL.REL.NOINC `($_ZN7cutlass13device_kernelIN5flash19enable_sm80_to_sm89INS1_16FlashAttnBwdSm80INS1_25CollectiveMainloopBwdSm80ILi2ELi2EN4cute5tupleIJNS5_1CILi64EEENS7_ILi128EEES8_EEENS_10bfloat16_tEfNS_4arch4Sm80ELb1ELb0ELb1ELb1ELb1ELb0ELb0ELb0ELi2ELi2ELi4ELi2ELb1EEENS1_24CollectiveEpilogueBwdGQAISA_fSD_Li256ELb1ELb1EEENS1_25SingleTileBwdLPTSchedulerILb1ELi128ELb1EEEEEEEEEvNT_6ParamsE$_ZN4cute5tupleIJiEEC2ERKi) ;  /* 0xfffff65000007944 */ /* 0x022fea0003c3ffff */
[----:B------:R1:W5:Y:S01]  /*8890*/  LDL R7, [R1+0x160] ;  /* 0x0001600001077983 */ /* 0x0003620000100800 */
[----:B------:R-:W-:Y:S02]  /*88a0*/  MOV R6, R27 ;  /* 0x0000001b00067202 */ /* 0x000fe40000000f00 */
[----:B------:R-:W-:-:S02]  /*88b0*/  MOV R16, 0x88d0 ;  /* 0x000088d000107802 */ /* 0x000fc40000000f00 */
[----:B-1---5:R-:W-:Y:S05]  /*88c0*/  CALL.REL.NOINC `($_ZN7cutlass13device_kernelIN5flash19enable_sm80_to_sm89INS1_16FlashAttnBwdSm80INS1_25CollectiveMainloopBwdSm80ILi2ELi2EN4cute5tupleIJNS5_1CILi64EEENS7_ILi128EEES8_EEENS_10bfloat16_tEfNS_4arch4Sm80ELb1ELb0ELb1ELb1ELb1ELb0ELb0ELb0ELi2ELi2ELi4ELi2ELb1EEENS1_24CollectiveEpilogueBwdGQAISA_fSD_Li256ELb1ELb1EEENS1_25SingleTileBwdLPTSchedulerILb1ELi128ELb1EEEEEEEEEvNT_6ParamsE$_ZN4cute5tupleIJiEEC2ERKi) ;  /* 0xfffff61000007944 */ /* 0x022fea0003c3ffff */
[----:B------:R1:W5:Y:S01]  /*88d0*/  LDL R7, [R1+0x168] ;  /* 0x0001680001077983 */ /* 0x0003620000100800 */
[----:B------:R-:W-:-:S02]  /*88e0*/  MOV R6, R27 ;  /* 0x0000001b00067202 */ /* 0x000fc40000000f00 */
[----:B------:R-:W-:Y:S02]  /*88f0*/  MOV R10, 0x8910 ;  /* 0x00008910000a7802 */ /* 0x000fe40000000f00 */
[----:B-1---5:R-:W-:Y:S05]  /*8900*/  CALL.REL.NOINC `($_ZN7cutlass13device_kernelIN5flash19enable_sm80_to_sm89INS1_16FlashAttnBwdSm80INS1_25CollectiveMainloopBwdSm80ILi2ELi2EN4cute5tupleIJNS5_1CILi64EEENS7_ILi128EEES8_EEENS_10bfloat16_tEfNS_4arch4Sm80ELb1ELb0ELb1ELb1ELb1ELb0ELb0ELb0ELi2ELi2ELi4ELi2ELb1EEENS1_24CollectiveEpilogueBwdGQAISA_fSD_Li256ELb1ELb1EEENS1_25SingleTileBwdLPTSchedulerILb1ELi128ELb1EEEEEEEEEvNT_6ParamsE$_ZN4cute5tupleIJNS_15ArithmeticTupleIJiEEEEEC2ERKS2_) ;  /* 0xfffff39000007944 */ /* 0x022fea0003c3ffff */
[----:B------:R2:W5:Y:S01]  /*8910*/  LDL R8, [R1+0x168] ;  /* 0x0001680001087983 */ /* 0x0005620000100800 */
[----:B-1----:R-:W-:Y:S01]  /*8920*/  IMAD.MOV.U32 R7, RZ, RZ, R9 ;  /* 0x000000ffff077224 */ /* 0x002fe200078e0009 */
[----:B------:R-:W-:Y:S02]  /*8930*/  MOV R6, R26 ;  /* 0x0000001a00067202 */ /* 0x000fe40000000f00 */
[----:B------:R-:W-:Y:S02]  /*8940*/  MOV R16, 0x8960 ;  /* 0x0000896000107802 */ /* 0x000fe40000000f00 */
[----:B--2--5:R-:W-:Y:S05]  /*8950*/  CALL.REL.NOINC `($_ZN7cutlass13device_kernelIN5flash19enable_sm80_to_sm89INS1_16FlashAttnBwdSm80INS1_25CollectiveMainloopBwdSm80ILi2ELi2EN4cute5tupleIJNS5_1CILi64EEENS7_ILi128EEES8_EEENS_10bfloat16_tEfNS_4arch4Sm80ELb1ELb0ELb1ELb1ELb1ELb0ELb0ELb0ELi2ELi2ELi4ELi2ELb1EEENS1_24CollectiveEpilogueBwdGQAISA_fSD_Li256ELb1ELb1EEENS1_25SingleTileBwdLPTSchedulerILb1ELi128ELb1EEEEEEEEEvNT_6ParamsE$_ZN4cute5tupleIJiEEC2ERKi) ;  /* 0xfffff58000007944 */ /* 0x024fea0003c3ffff */
[----:B------:R1:W5:Y:S01]  /*8960*/  LDL R7, [R1+0x164] ;  /* 0x0001640001077983 */ /* 0x0003620000100800 */
[----:B------:R-:W-:Y:S02]  /*8970*/  MOV R6, R25 ;  /* 0x0000001900067202 */ /* 0x000fe40000000f00 */
[----:B------:R-:W-:Y:S02]  /*8980*/  MOV R16, 0x89a0 ;  /* 0x000089a000107802 */ /* 0x000fe40000000f00 */
[----:B-1---5:R-:W-:Y:S05]  /*8990*/  CALL.REL.NOINC `($_ZN7cutlass13device_kernelIN5flash19enable_sm80_to_sm89INS1_16FlashAttnBwdSm80INS1_25CollectiveMainloopBwdSm80ILi2ELi2EN4cute5tupleIJNS5_1CILi64EEENS7_ILi128EEES8_EEENS_10bfloat16_tEfNS_4arch4Sm80ELb1ELb0ELb1ELb1ELb1ELb0ELb0ELb0ELi2ELi2ELi4ELi2ELb1EEENS1_24CollectiveEpilogueBwdGQAISA_fSD_Li256ELb1ELb1EEENS1_25SingleTileBwdLPTSchedulerILb1ELi128ELb1EEEEEEEEEvNT_6ParamsE$_ZN4cute5tupleIJiEEC2ERKi) ;  /* 0xfffff54000007944 */ /* 0x022fea0003c3ffff */
[----:B------:R1:W5:Y:S01]  /*89a0*/  LDL R7, [R1+0x160] ;  /* 0x0001600001077983 */ /* 0x0003620000100800 */
[----:B------:R-:W-:Y:S02]  /*89b0*/  MOV R13, R27 ;  /* 0x0000001b000d7202 */ /* 0x000fe40000000f00 */
[----:B------:R-:W-:-:S02]  /*89c0*/  MOV R18, 0x89e0 ;  /* 0x000089e000127802 */ /* 0x000fc40000000f00 */
[----:B-1---5:R-:W-:Y:S05]  /*89d0*/  CALL.REL.NOINC `($_ZN7cutlass13device_kernelIN5flash19enable_sm80_to_sm89INS1_16FlashAttnBwdSm80INS1_25CollectiveMainloopBwdSm80ILi2ELi2EN4cute5tupleIJNS5_1CILi64EEENS7_ILi128EEES8_EEENS_10bfloat16_tEfNS_4arch4Sm80ELb1ELb0ELb1ELb1ELb1ELb0ELb0ELb0ELi2ELi2ELi4ELi2ELb1EEENS1_24CollectiveEpilogueBwdGQAISA_fSD_Li256ELb1ELb1EEENS1_25SingleTileBwdLPTSchedulerILb1ELi128ELb1EEEEEEEEEvNT_6ParamsE$_ZN4cute5tupleIJNS_1CILi0EEEiEEC2ERKS2_RKi) ;  /* 0xfffff46000007944 */ /* 0x022fea0003c3ffff */
[----:B------:R1:W5:Y:S01]  /*89e0*/  LDL R7, [R1+0x168] ;  /* 0x0001680001077983 */ /* 0x0003620000100800 */
[----:B------:R-:W-:-:S02]  /*89f0*/  MOV R6, R27 ;  /* 0x0000001b00067202 */ /* 0x000fc40000000f00 */
[----:B------:R-:W-:Y:S02]  /*8a00*/  MOV R16, 0x8a20 ;  /* 0x00008a2000107802 */ /* 0x000fe40000000f00 */
[----:B-1---5:R-:W-:Y:S05]  /*8a10*/  CALL.REL.NOINC `($_ZN7cutlass13device_kernelIN5flash19enable_sm80_to_sm89INS1_16FlashAttnBwdSm80INS1_25CollectiveMainloopBwdSm80ILi2ELi2EN4cute5tupleIJNS5_1CILi64EEENS7_ILi128EEES8_EEENS_10bfloat16_tEfNS_4arch4Sm80ELb1ELb0ELb1ELb1ELb1ELb0ELb0ELb0ELi2ELi2ELi4ELi2ELb1EEENS1_24CollectiveEpilogueBwdGQAISA_fSD_Li256ELb1ELb1EEENS1_25SingleTileBwdLPTSchedulerILb1ELi128ELb1EEEEEEEEEvNT_6ParamsE$_ZN4cute5tupleIJNS_15ArithmeticTupleIJNS_1CILi0EEEiEEEEEC2ERKS4_) ;  /* 0xfffff24000007944 */ /* 0x022fea0003c3ffff */
[----:B------:R2:W5:Y:S01]  /*8a20*/  LDL R10, [R1+0x168] ;  /* 0x00016800010a7983 */ /* 0x0005620000100800 */
[----:B-1----:R-:W-:Y:S01]  /*8a30*/  IMAD.MOV.U32 R7, RZ, RZ, R8 ;  /* 0x000000ffff077224 */ /* 0x002fe200078e0008 */
[----:B------:R-:W-:Y:S02]  /*8a40*/  MOV R6, R27 ;  /* 0x0000001b00067202 */ /* 0x000fe40000000f00 */
[----:B------:R-:W-:Y:S02]  /*8a50*/  MOV R8, 0x8a70 ;  /* 0x00008a7000087802 */ /* 0x000fe40000000f00 */
[----:B--2--5:R-:W-:Y:S05]  /*8a60*/  CALL.REL.NOINC `($_ZN7cutlass13device_kernelIN5flash19enable_sm80_to_sm89INS1_16FlashAttnBwdSm80INS1_25CollectiveMainloopBwdSm80ILi2ELi2EN4cute5tupleIJNS5_1CILi64EEENS7_ILi128EEES8_EEENS_10bfloat16_tEfNS_4arch4Sm80ELb1ELb0ELb1ELb1ELb1ELb0ELb0ELb0ELi2ELi2ELi4ELi2ELb1EEENS1_24CollectiveEpilogueBwdGQAISA_fSD_Li256ELb1ELb1EEENS1_25SingleTileBwdLPTSchedulerILb1ELi128ELb1EEEEEEEEEvNT_6ParamsE$_ZN4cute3eso3ESOILb0ELb1EJiNS_1CILi0EEEEEC2ERKiRKS3_) ;  /* 0xffffe8f000007944 */ /* 0x024fea0003c3ffff */
[----:B------:R2:W5:Y:S01]  /*8a70*/  LDL R16, [R1+0x168] ;  /* 0x0001680001107983 */ /* 0x0005620000100800 */
[----:B-1----:R-:W-:Y:S02]  /*8a80*/  MOV R6, R27 ;  /* 0x0000001b00067202 */ /* 0x002fe40000000f00 */
[----:B------:R-:W-:Y:S01]  /*8a90*/  MOV R18, 0x8ac0 ;  /* 0x00008ac000127802 */ /* 0x000fe20000000f00 */
[----:B------:R2:W-:Y:S04]  /*8aa0*/  STL [R1+0x168], R10 ;  /* 0x0001680a01007387 */ /* 0x0005e80000100800 */
[----:B--2--5:R-:W-:Y:S05]  /*8ab0*/  CALL.REL.NOINC `($_ZN7cutlass13device_kernelIN5flash19enable_sm80_to_sm89INS1_16FlashAttnBwdSm80INS1_25CollectiveMainloopBwdSm80ILi2ELi2EN4cute5tupleIJNS5_1CILi64EEENS7_ILi128EEES8_EEENS_10bfloat16_tEfNS_4arch4Sm80ELb1ELb0ELb1ELb1ELb1ELb0ELb0ELb0ELi2ELi2ELi4ELi2ELb1EEENS1_24CollectiveEpilogueBwdGQAISA_fSD_Li256ELb1ELb1EEENS1_25SingleTileBwdLPTSchedulerILb1ELi128ELb1EEEEEEEEEvNT_6ParamsE$_ZZN4cuteplIJiEJNS_1CILi0EEEiEEEDaRKNS_15ArithmeticTupleIJDpT_EEERKNS3_IJDpT0_EEEENKUlDpRKT_E_clIJiiEEEDaSH_) ;  /* 0x000019b000007944 */ /* 0x024fea0003c00000 */
[----:B-----5:R-:W-:Y:S02]  /*8ac0*/  MOV R18, R6 ;  /* 0x0000000600127202 */ /* 0x020fe40000000f00 */
[----:B------:R-:W-:-:S02]  /*8ad0*/  MOV R6, 0x8af0 ;  /* 0x00008af000067802 */ /* 0x000fc40000000f00 */
[----:B-1----:R-:W-:Y:S05]  /*8ae0*/  CALL.REL.NOINC `($_ZN7cutlass13device_kernelIN5flash19enable_sm80_to_sm89INS1_16FlashAttnBwdSm80INS1_25CollectiveMainloopBwdSm80ILi2ELi2EN4cute5tupleIJNS5_1CILi64EEENS7_ILi128EEES8_EEENS_10bfloat16_tEfNS_4arch4Sm80ELb1ELb0ELb1ELb1ELb1ELb0ELb0ELb0ELi2ELi2ELi4ELi2ELb1EEENS1_24CollectiveEpilogueBwdGQAISA_fSD_Li256ELb1ELb1EEENS1_25SingleTileBwdLPTSchedulerILb1ELi128ELb1EEEEEEEEEvNT_6ParamsE$_ZZN4cuteplIJNS_15ArithmeticTupleIJiEEEEJNS1_IJNS_1CILi0EEEiEEEEEEDaRKNS1_IJDpT_EEERKNS1_IJDpT0_EEEENKUlDpRKT_E_clIJNS1_IJiiEEEEEEDaSJ_) ;  /* 0x000015d000007944 */ /* 0x002fea0003c00000 */
        /* <DEDUP_REMOVED lines=8> */
[----:B--2--5:R-:W-:Y:S05]  /*8b70*/  CALL.REL.NOINC `($_ZN7cutlass13device_kernelIN5flash19enable_sm80_to_sm89INS1_16FlashAttnBwdSm80INS1_25CollectiveMainloopBwdSm80ILi2ELi2EN4cute5tupleIJNS5_1CILi64EEENS7_ILi128EEES8_EEENS_10bfloat16_tEfNS_4arch4Sm80ELb1ELb0ELb1ELb1ELb1ELb0ELb0ELb0ELi2ELi2ELi4ELi2ELb1EEENS1_24CollectiveEpilogueBwdGQAISA_fSD_Li256ELb1ELb1EEENS1_25SingleTileBwdLPTSchedulerILb1ELi128ELb1EEEEEEEEEvNT_6ParamsE$_ZN4cute5tupleIJiEEC2ERKi) ;  /* 0xfffff36000007944 */ /* 0x024fea0003c3ffff */
        /* <DEDUP_REMOVED lines=9> */
[----:B-1---5:R-:W-:Y:S05]  /*8c10*/  CALL.REL.NOINC `($_ZN7cutlass13device_kernelIN5flash19enable_sm80_to_sm89INS1_16FlashAttnBwdSm80INS1_25CollectiveMainloopBwdSm80ILi2ELi2EN4cute5tupleIJNS5_1CILi64EEENS7_ILi128EEES8_EEENS_10bfloat16_tEfNS_4arch4Sm80ELb1ELb0ELb1ELb1ELb1ELb0ELb0ELb0ELi2ELi2ELi4ELi2ELb1EEENS1_24CollectiveEpilogueBwdGQAISA_fSD_Li256ELb1ELb1EEENS1_25SingleTileBwdLPTSchedulerILb1ELi128ELb1EEEEEEEEEvNT_6ParamsE$_ZN4cute5tupleIJiEEC2ERKi) ;  /* 0xfffff2c000007944 */ /* 0x022fea0003c3ffff */
[----:B------:R1:W5:Y:S01]  /*8c20*/  LDL R13, [R1+0x168] ;  /* 0x00016800010d7983 */ /* 0x0003620000100800 */
[----:B------:R-:W-:Y:S01]  /*8c30*/  IMAD.MOV.U32 R7, RZ, RZ, R10 ;  /* 0x000000ffff077224 */ /* 0x000fe200078e000a */
[----:B------:R-:W-:Y:S02]  /*8c40*/  MOV R6, R27 ;  /* 0x0000001b00067202 */ /* 0x000fe40000000f00 */
[----:B------:R-:W-:Y:S02]  /*8c50*/  MOV R16, 0x8c70 ;  /* 0x00008c7000107802 */ /* 0x000fe40000000f00 */
[----:B-1---5:R-:W-:Y:S05]  /*8c60*/  CALL.REL.NOINC `($_ZN7cutlass13device_kernelIN5flash19enable_sm80_to_sm89INS1_16FlashAttnBwdSm80INS1_25CollectiveMainloopBwdSm80ILi2ELi2EN4cute5tupleIJNS5_1CILi64EEENS7_ILi128EEES8_EEENS_10bfloat16_tEfNS_4arch4Sm80ELb1ELb0ELb1ELb1ELb1ELb0ELb0ELb0ELi2ELi2ELi4ELi2ELb1EEENS1_24CollectiveEpilogueBwdGQAISA_fSD_Li256ELb1ELb1EEENS1_25SingleTileBwdLPTSchedulerILb1ELi128ELb1EEEEEEEEEvNT_6ParamsE$_ZN4cute5tupleIJiEEC2ERKi) ;  /* 0xfffff27000007944 */ /* 0x022fea0003c3ffff */
[----:B------:R1:W5:Y:S01]  /*8c70*/  LDL R10, [R1+0x168] ;  /* 0x00016800010a7983 */ /* 0x0003620000100800 */
[----:B------:R-:W-:Y:S01]  /*8c80*/  IMAD.MOV.U32 R7, RZ, RZ, R13 ;  /* 0x000000ffff077224 */ /* 0x000fe200078e000d */
[----:B------:R-:W-:Y:S02]  /*8c90*/  MOV R6, R25 ;  /* 0x0000001900067202 */ /* 0x000fe40000000f00 */
[----:B------:R-:W-:Y:S02]  /*8ca0*/  MOV R16, 0x8cc0 ;  /* 0x00008cc000107802 */ /* 0x000fe40000000f00 */
[----:B-1---5:R-:W-:Y:S05]  /*8cb0*/  CALL.REL.NOINC `($_ZN7cutlass13device_kernelIN5flash19enable_sm80_to_sm89INS1_16FlashAttnBwdSm80INS1_25CollectiveMainloopBwdSm80ILi2ELi2EN4cute5tupleIJNS5_1CILi64EEENS7_ILi128EEES8_EEENS_10bfloat16_tEfNS_4arch4Sm80ELb1ELb0ELb1ELb1ELb1ELb0ELb0ELb0ELi2ELi2ELi4ELi2ELb1EEENS1_24CollectiveEpilogueBwdGQAISA_fSD_Li256ELb1ELb1EEENS1_25SingleTileBwdLPTSchedulerILb1ELi128ELb1EEEEEEEEEvNT_6ParamsE$_ZN4cute5tupleIJiEEC2ERKi) ;  /* 0xfffff22000007944 */ /* 0x022fea0003c3ffff */
[----:B------:R1:W5:Y:S01]  /*8cc0*/  LDL R7, [R1+0x160] ;  /* 0x0001600001077983 */ /* 0x0003620000100800 */
[----:B------:R-:W-:-:S03]  /*8cd0*/  MOV R18, 0x8cf0 ;  /* 0x00008cf000127802 */ /* 0x000fc60000000f00 */
[----:B-1---5:R-:W-:Y:S05]  /*8ce0*/  CALL.REL.NOINC `($_ZN7cutlass13device_kernelIN5flash19enable_sm80_to_sm89INS1_16FlashAttnBwdSm80INS1_25CollectiveMainloopBwdSm80ILi2ELi2EN4cute5tupleIJNS5_1CILi64EEENS7_ILi128EEES8_EEENS_10bfloat16_tEfNS_4arch4Sm80ELb1ELb0ELb1ELb1ELb1ELb0ELb0ELb0ELi2ELi2ELi4ELi2ELb1EEENS1_24CollectiveEpilogueBwdGQAISA_fSD_Li256ELb1ELb1EEENS1_25SingleTileBwdLPTSchedulerILb1ELi128ELb1EEEEEEEEEvNT_6ParamsE$_ZN4cute5tupleIJNS_1CILi0EEES2_iEEC2ERKS2_S5_RKi) ;  /* 0xfffff0b000007944 */ /* 0x022fea0003c3ffff */
[----:B------:R1:W5:Y:S01]  /*8cf0*/  LDL R13, [R1+0x168] ;  /* 0x00016800010d7983 */ /* 0x0003620000100800 */
[----:B------:R-:W-:Y:S01]  /*8d00*/  IMAD.MOV.U32 R7, RZ, RZ, R10 ;  /* 0x000000ffff077224 */ /* 0x000fe200078e000a */
[----:B------:R-:W-:-:S02]  /*8d10*/  MOV R6, R25 ;  /* 0x0000001900067202 */ /* 0x000fc40000000f00 */
[----:B------:R-:W-:Y:S02]  /*8d20*/  MOV R16, 0x8d40 ;  /* 0x00008d4000107802 */ /* 0x000fe40000000f00 */
[----:B-1---5:R-:W-:Y:S05]  /*8d30*/  CALL.REL.NOINC `($_ZN7cutlass13device_kernelIN5flash19enable_sm80_to_sm89INS1_16FlashAttnBwdSm80INS1_25CollectiveMainloopBwdSm80ILi2ELi2EN4cute5tupleIJNS5_1CILi64EEENS7_ILi128EEES8_EEENS_10bfloat16_tEfNS_4arch4Sm80ELb1ELb0ELb1ELb1ELb1ELb0ELb0ELb0ELi2ELi2ELi4ELi2ELb1EEENS1_24CollectiveEpilogueBwdGQAISA_fSD_Li256ELb1ELb1EEENS1_25SingleTileBwdLPTSchedulerILb1ELi128ELb1EEEEEEEEEvNT_6ParamsE$_ZN4cute5tupleIJiEEC2ERKi) ;  /* 0xfffff1a000007944 */ /* 0x022fea0003c3ffff */
[----:B------:R1:W5:Y:S01]  /*8d40*/  LDL R7, [R1+0x160] ;  /* 0x0001600001077983 */ /* 0x0003620000100800 */
[----:B------:R-:W-:-:S03]  /*8d50*/  MOV R16, 0x8d70 ;  /* 0x00008d7000107802 */ /* 0x000fc60000000f00 */
[----:B-1---5:R-:W-:Y:S05]  /*8d60*/  CALL.REL.NOINC `($_ZN7cutlass13device_kernelIN5flash19enable_sm80_to_sm89INS1_16FlashAttnBwdSm80INS1_25CollectiveMainloopBwdSm80ILi2ELi2EN4cute5tupleIJNS5_1CILi64EEENS7_ILi128EEES8_EEENS_10bfloat16_tEfNS_4arch4Sm80ELb1ELb0ELb1ELb1ELb1ELb0ELb0ELb0ELi2ELi2ELi4ELi2ELb1EEENS1_24CollectiveEpilogueBwdGQAISA_fSD_Li256ELb1ELb1EEENS1_25SingleTileBwdLPTSchedulerILb1ELi128ELb1EEEEEEEEEvNT_6ParamsE$_ZN4cute5tupleIJNS_1CILi0EEES2_S2_iEEC2ERKS2_S5_S5_RKi) ;  /* 0xffffeff000007944 */ /* 0x022fea0003c3ffff */
[----:B------:R2:W5:Y:S01]  /*8d70*/  LDL R16, [R1+0x168] ;  /* 0x0001680001107983 */ /* 0x0005620000100800 */
[----:B------:R-:W-:-:S03]  /*8d80*/  MOV R10, 0x8da0 ;  /* 0x00008da0000a7802 */ /* 0x000fc60000000f00 */
[----:B-12--5:R-:W-:Y:S05]  /*8d90*/  CALL.REL.NOINC `($_ZN7cutlass13device_kernelIN5flash19enable_sm80_to_sm89INS1_16FlashAttnBwdSm80INS1_25CollectiveMainloopBwdSm80ILi2ELi2EN4cute5tupleIJNS5_1CILi64EEENS7_ILi128EEES8_EEENS_10bfloat16_tEfNS_4arch4Sm80ELb1ELb0ELb1ELb1ELb1ELb0ELb0ELb0ELi2ELi2ELi4ELi2ELb1EEENS1_24CollectiveEpilogueBwdGQAISA_fSD_Li256ELb1ELb1EEENS1_25SingleTileBwdLPTSchedulerILb1ELi128ELb1EEEEEEEEEvNT_6ParamsE$_ZN4cute3eso3ESOILb1ELb0EJNS_1CILi0EEES3_iS3_EEC2ERKS3_S6_RKiS6_) ;  /* 0xffffe81000007944 */ /* 0x026fea0003c3ffff */
[----:B-1----:R1:W5:Y:S01]  /*8da0*/  LDL R13, [R1+0x168] ;  /* 0x00016800010d7983 */ /* 0x0023620000100800 */
[----:B------:R-:W-:Y:S02]  /*8db0*/  MOV R7, R27 ;  /* 0x0000001b00077202 */ /* 0x000fe40000000f00 */
[----:B------:R-:W-:Y:S01]  /*8dc0*/  MOV R6, 0x8df0 ;  /* 0x00008df000067802 */ /* 0x000fe20000000f00 */
[----:B------:R1:W-:Y:S04]  /*8dd0*/  STL [R1+0x168], R16 ;  /* 0x0001681001007387 */ /* 0x0003e80000100800 */
[----:B-1---5:R-:W-:Y:S05]  /*8de0*/  CALL.REL.NOINC `($_ZN7cutlass13device_kernelIN5flash19enable_sm80_to_sm89INS1_16FlashAttnBwdSm80INS1_25CollectiveMainloopBwdSm80ILi2ELi2EN4cute5tupleIJNS5_1CILi64EEENS7_ILi128EEES8_EEENS_10bfloat16_tEfNS_4arch4Sm80ELb1ELb0ELb1ELb1ELb1ELb0ELb0ELb0ELi2ELi2ELi4ELi2ELb1EEENS1_24CollectiveEpilogueBwdGQAISA_fSD_Li256ELb1ELb1EEENS1_25SingleTileBwdLPTSchedulerILb1ELi128ELb1EEEEEEEEEvNT_6ParamsE$_ZZN4cuteplIJNS_1CILi0EEES2_iEJS2_S2_S2_iEEEDaRKNS_15ArithmeticTupleIJDpT_EEERKNS3_IJDpT0_EEEENKUlDpRKT_E_clIJS2_S2_iiEEEDaSH_) ;  /* 0x000014f000007944 */ /* 0x022fea0003c00000 */
[----:B------:R-:W-:Y:S01]  /*8df0*/  IMAD.MOV.U32 R7, RZ, RZ, R11 ;  /* 0x000000ffff077224 */ /* 0x000fe200078e000b */
[----:B------:R-:W-:Y:S02]  /*8e00*/  MOV R6, R25 ;  /* 0x0000001900067202 */ /* 0x000fe40000000f00 */
[----:B------:R-:W-:Y:S02]  /*8e10*/  MOV R16, 0x8e30 ;  /* 0x00008e3000107802 */ /* 0x000fe40000000f00 */
[----:B--2--5:R-:W-:Y:S05]  /*8e20*/  CALL.REL.NOINC `($_ZN7cutlass13device_kernelIN5flash19enable_sm80_to_sm89INS1_16FlashAttnBwdSm80INS1_25CollectiveMainloopBwdSm80ILi2ELi2EN4cute5tupleIJNS5_1CILi64EEENS7_ILi128EEES8_EEENS_10bfloat16_tEfNS_4arch4Sm80ELb1ELb0ELb1ELb1ELb1ELb0ELb0ELb0ELi2ELi2ELi4ELi2ELb1EEENS1_24CollectiveEpilogueBwdGQAISA_fSD_Li256ELb1ELb1EEENS1_25SingleTileBwdLPTSchedulerILb1ELi128ELb1EEEEEEEEEvNT_6ParamsE$_ZN4cute5tupleIJiEEC2ERKi) ;  /* 0xfffff0b000007944 */ /* 0x024fea0003c3ffff */
[----:B------:R1:W5:Y:S01]  /*8e30*/  LDL R7, [R1+0x160] ;  /* 0x0001600001077983 */ /* 0x0003620000100800 */
[----:B------:R-:W-:-:S02]  /*8e40*/  MOV R13, R27 ;  /* 0x0000001b000d7202 */ /* 0x000fc40000000f00 */
[----:B------:R-:W-:Y:S02]  /*8e50*/  MOV R18, 0x8e70 ;  /* 0x00008e7000127802 */ /* 0x000fe40000000f00 */
[----:B-1---5:R-:W-:Y:S05]  /*8e60*/  CALL.REL.NOINC `($_ZN7cutlass13device_kernelIN5flash19enable_sm80_to_sm89INS1_16FlashAttnBwdSm80INS1_25CollectiveMainloopBwdSm80ILi2ELi2EN4cute5tupleIJNS5_1CILi64EEENS7_ILi128EEES8_EEENS_10bfloat16_tEfNS_4arch4Sm80ELb1ELb0ELb1ELb1ELb1ELb0ELb0ELb0ELi2ELi2ELi4ELi2ELb1EEENS1_24CollectiveEpilogueBwdGQAISA_fSD_Li256ELb1ELb1EEENS1_25SingleTileBwdLPTSchedulerILb1ELi128ELb1EEEEEEEEEvNT_6ParamsE$_ZN4cute5tupleIJNS_1CILi0EEEiEEC2ERKS2_RKi) ;  /* 0xffffefd000007944 */ /* 0x022fea0003c3ffff */
[----:B------:R1:W5:Y:S01]  /*8e70*/  LDL R7, [R1+0x168] ;  /* 0x0001680001077983 */ /* 0x0003620000100800 */
[----:B------:R-:W-:-:S03]  /*8e80*/  MOV R16, 0x8ea0 ;  /* 0x00008ea000107802 */ /* 0x000fc60000000f00 */
[----:B-1---5:R-:W-:Y:S05]  /*8e90*/  CALL.REL.NOINC `($_ZN7cutlass13device_kernelIN5flash19enable_sm80_to_sm89INS1_16FlashAttnBwdSm80INS1_25CollectiveMainloopBwdSm80ILi2ELi2EN4cute5tupleIJNS5_1CILi64EEENS7_ILi128EEES8_EEENS_10bfloat16_tEfNS_4arch4Sm80ELb1ELb0ELb1ELb1ELb1ELb0ELb0ELb0ELi2ELi2ELi4ELi2ELb1EEENS1_24CollectiveEpilogueBwdGQAISA_fSD_Li256ELb1ELb1EEENS1_25SingleTileBwdLPTSchedulerILb1ELi128ELb1EEEEEEEEEvNT_6ParamsE$_ZN4cute3eso3ESOILb1ELb0EJNS_1CILi0EEEiS3_S3_EEC2ERKS3_RKiS6_S6_) ;  /* 0xffffe85000007944 */ /* 0x022fea0003c3ffff */
[----:B-1----:R1:W5:Y:S01]  /*8ea0*/  LDL R6, [R1+0x168] ;  /* 0x0001680001067983 */ /* 0x0023620000100800 */
[----:B------:R-:W-:Y:S02]  /*8eb0*/  MOV R11, R25 ;  /* 0x00000019000b7202 */ /* 0x000fe40000000f00 */
[----:B------:R-:W-:Y:S01]  /*8ec0*/  MOV R16, 0x8f00 ;  /* 0x00008f0000107802 */ /* 0x000fe20000000f00 */
[----:B------:R1:W-:Y:S04]  /*8ed0*/  STL [R1+0x160], R78 ;  /* 0x0001604e01007387 */ /* 0x0003e80000100800 */
[----:B------:R1:W-:Y:S02]  /*8ee0*/  STL [R1+0x168], R10 ;  /* 0x0001680a01007387 */ /* 0x0003e40000100800 */
[----:B-1---5:R-:W-:Y:S05]  /*8ef0*/  CALL.REL.NOINC `($_ZN7cutlass13device_kernelIN5flash19enable_sm80_to_sm89INS1_16FlashAttnBwdSm80INS1_25CollectiveMainloopBwdSm80ILi2ELi2EN4cute5tupleIJNS5_1CILi64EEENS7_ILi128EEES8_EEENS_10bfloat16_tEfNS_4arch4Sm80ELb1ELb0ELb1ELb1ELb1ELb0ELb0ELb0ELi2ELi2ELi4ELi2ELb1EEENS1_24CollectiveEpilogueBwdGQAISA_fSD_Li256ELb1ELb1EEENS1_25SingleTileBwdLPTSchedulerILb1ELi128ELb1EEEEEEEEEvNT_6ParamsE$_ZZN4cuteplIJNS_1CILi0EEEiEJS2_S2_iiEEEDaRKNS_15ArithmeticTupleIJDpT_EEERKNS3_IJDpT0_EEEENKUlDpRKT_E_clIJS2_iiiEEEDaSH_) ;  /* 0x0000146000007944 */ /* 0x022fea0003c00000 */
[----:B------:R-:W-:Y:S02]  /*8f00*/  MOV R16, R9 ;  /* 0x0000000900107202 */ /* 0x000fe40000000f00 */
[----:B------:R-:W-:-:S02]  /*8f10*/  MOV R10, 0x8f30 ;  /* 0x00008f30000a7802 */ /* 0x000fc40000000f00 */
[----:B-1---5:R-:W-:Y:S05]  /*8f20*/  CALL.REL.NOINC `($_ZN7cutlass13device_kernelIN5flash19enable_sm80_to_sm89INS1_16FlashAttnBwdSm80INS1_25CollectiveMainloopBwdSm80ILi2ELi2EN4cute5tupleIJNS5_1CILi64EEENS7_ILi128EEES8_EEENS_10bfloat16_tEfNS_4arch4Sm80ELb1ELb0ELb1ELb1ELb1ELb0ELb0ELb0ELi2ELi2ELi4ELi2ELb1EEENS1_24CollectiveEpilogueBwdGQAISA_fSD_Li256ELb1ELb1EEENS1_25SingleTileBwdLPTSchedulerILb1ELi128ELb1EEEEEEEEEvNT_6ParamsE$_ZN4cute3eso3ESOILb0ELb1EJNS_15ArithmeticTupleIJiiEEENS_1CILi0EEES5_S5_EEC2ERKS3_RKS5_SA_SA_) ;  /* 0xffffe39000007944 */ /* 0x022fea0003c3ffff */
[----:B-1----:R1:W5:Y:S01]  /*8f30*/  LDL.64 R8, [R1+0x168] ;  /* 0x0001680001087983 */ /* 0x0023620000100a00 */
[----:B------:R-:W-:Y:S01]  /*8f40*/  IMAD.MOV.U32 R11, RZ, RZ, R25 ;  /* 0x000000ffff0b7224 */ /* 0x000fe200078e0019 */
[----:B------:R-:W-:Y:S01]  /*8f50*/  IADD3 R13, R25, 0x24, RZ ;  /* 0x00000024190d7810 */ /* 0x000fe20007ffe0ff */
[----:B------:R-:W-:Y:S01]  /*8f60*/  IMAD.MOV.U32 R16, RZ, RZ, R26 ;  /* 0x000000ffff107224 */ /* 0x000fe200078e001a */
[----:B------:R1:W-:Y:S01]  /*8f70*/  STL.64 [R1+0x160], R6 ;  /* 0x0001600601007387 */ /* 0x0003e20000100a00 */
[----:B------:R-:W-:-:S03]  /*8f80*/  MOV R10, 0x8fb0 ;  /* 0x00008fb0000a7802 */ /* 0x000fc60000000f00 */
[----:B------:R1:W-:Y:S04]  /*8f90*/  STL [R1+0x168], R18 ;  /* 0x0001681201007387 */ /* 0x0003e80000100800 */
[----:B-1---5:R-:W-:Y:S05]  /*8fa0*/  CALL.REL.NOINC `($_ZN7cutlass13device_kernelIN5flash19enable_sm80_to_sm89INS1_16FlashAttnBwdSm80INS1_25CollectiveMainloopBwdSm80ILi2ELi2EN4cute5tupleIJNS5_1CILi64EEENS7_ILi128EEES8_EEENS_10bfloat16_tEfNS_4arch4Sm80ELb1ELb0ELb1ELb1ELb1ELb0ELb0ELb0ELi2ELi2ELi4ELi2ELb1EEENS1_24CollectiveEpilogueBwdGQAISA_fSD_Li256ELb1ELb1EEENS1_25SingleTileBwdLPTSchedulerILb1ELi128ELb1EEEEEEEEEvNT_6ParamsE$_ZZN4cuteplIJNS_15ArithmeticTupleIJiiEEEEJNS_1CILi0EEEiiiEEEDaRKNS1_IJDpT_EEERKNS1_IJDpT0_EEEENKUlDpRKT_E_clIJS2_iiiEEEDaSI_) ;  /* 0x0000119000007944 */ /* 0x022fea0003c00000 */
[----:B-----5:R1:W-:Y:S01]  /*8fb0*/  STL.64 [R1+0x188], R6 ;  /* 0x0001880601007387 */ /* 0x0203e20000100a00 */
[----:B------:R-:W-:-:S03]  /*8fc0*/  MOV R78, 0x9000 ;  /* 0x00009000004e7802 */ /* 0x000fc60000000f00 */
[----:B------:R1:W-:Y:S04]  /*8fd0*/  STL.64 [R1+0x190], R8 ;  /* 0x0001900801007387 */ /* 0x0003e80000100a00 */
[----:B------:R1:W-:Y:S02]  /*8fe0*/  STL [R1+0x184], R16 ;  /* 0x0001841001007387 */ /* 0x0003e40000100800 */
[----:B-12---:R-:W-:Y:S05]  /*8ff0*/  CALL.REL.NOINC `($_ZN7cutlass13device_kernelIN5flash19enable_sm80_to_sm89INS1_16FlashAttnBwdSm80INS1_25CollectiveMainloopBwdSm80ILi2ELi2EN4cute5tupleIJNS5_1CILi64EEENS7_ILi128EEES8_EEENS_10bfloat16_tEfNS_4arch4Sm80ELb1ELb0ELb1ELb1ELb1ELb0ELb0ELb0ELi2ELi2ELi4ELi2ELb1EEENS1_24CollectiveEpilogueBwdGQAISA_fSD_Li256ELb1ELb1EEENS1_25SingleTileBwdLPTSchedulerILb1ELi128ELb1EEEEEEEEEvNT_6ParamsE$_ZZN4cute19as_arithmetic_tupleINS_15ArithmeticTupleIJNS1_IJiiEEEiiiEEEEEDaRKT_ENKUlRKT_E_clIS2_EEDaS9_) ;  /* 0xfffff41000007944 */ /* 0x006fea0003c3ffff */
[----:B------:R2:W5:Y:S01]  /*9000*/  LDL R7, [R1+0x18c] ;  /* 0x00018c0001077983 */ /* 0x0005620000100800 */
[----:B------:R-:W-:-:S03]  /*9010*/  MOV R6, 0x9030 ;  /* 0x0000903000067802 */ /* 0x000fc60000000f00 */
[----:B-12--5:R-:W-:Y:S05]  /*9020*/  CALL.REL.NOINC `($_ZN7cutlass13device_kernelIN5flash19enable_sm80_to_sm89INS1_16FlashAttnBwdSm80INS1_25CollectiveMainloopBwdSm80ILi2ELi2EN4cute5tupleIJNS5_1CILi64EEENS7_ILi128EEES8_EEENS_10bfloat16_tEfNS_4arch4Sm80ELb1ELb0ELb1ELb1ELb1ELb0ELb0ELb0ELi2ELi2ELi4ELi2ELb1EEENS1_24CollectiveEpilogueBwdGQAISA_fSD_Li256ELb1ELb1EEENS1_25SingleTileBwdLPTSchedulerILb1ELi128ELb1EEEEEEEEEvNT_6ParamsE$_ZZN4cute19as_arithmetic_tupleINS_15ArithmeticTupleIJNS1_IJiiEEEiiiEEEEEDaRKT_ENKUlRKT_E_clIiEEDaS9_) ;  /* 0xfffff4f000007944 */ /* 0x026fea0003c3ffff */
[----:B------:R1:W5:Y:S01]  /*9030*/  LDL R7, [R1+0x190] ;  /* 0x0001900001077983 */ /* 0x0003620000100800 */
[----:B------:R-:W-:-:S03]  /*9040*/  MOV R6, 0x9070 ;  /* 0x0000907000067802 */ /* 0x000fc60000000f00 */
[----:B------:R1:W-:Y:S04]  /*9050*/  STL [R1+0x168], R10 ;  /* 0x0001680a01007387 */ /* 0x0003e80000100800 */
[----:B-1---5:R-:W-:Y:S05]  /*9060*/  CALL.REL.NOINC `($_ZN7cutlass13device_kernelIN5flash19enable_sm80_to_sm89INS1_16FlashAttnBwdSm80INS1_25CollectiveMainloopBwdSm80ILi2ELi2EN4cute5tupleIJNS5_1CILi64EEENS7_ILi128EEES8_EEENS_10bfloat16_tEfNS_4arch4Sm80ELb1ELb0ELb1ELb1ELb1ELb0ELb0ELb0ELi2ELi2ELi4ELi2ELb1EEENS1_24CollectiveEpilogueBwdGQAISA_fSD_Li256ELb1ELb1EEENS1_25SingleTileBwdLPTSchedulerILb1ELi128ELb1EEEEEEEEEvNT_6ParamsE$_ZZN4cute19as_arithmetic_tupleINS_15ArithmeticTupleIJNS1_IJiiEEEiiiEEEEEDaRKT_ENKUlRKT_E_clIiEEDaS9_) ;  /* 0xfffff4b000007944 */ /* 0x022fea0003c3ffff */
[----:B------:R1:W5:Y:S01]  /*9070*/  LDL R7, [R1+0x194] ;  /* 0x0001940001077983 */ /* 0x0003620000100800 */
[----:B------:R-:W-:-:S03]  /*9080*/  MOV R6, 0x90b0 ;  /* 0x000090b000067802 */ /* 0x000fc60000000f00 */
[----:B------:R1:W-:Y:S04]  /*9090*/  STL [R1+0x160], R10 ;  /* 0x0001600a01007387 */ /* 0x0003e80000100800 */
[----:B-1---5:R-:W-:Y:S05]  /*90a0*/  CALL.REL.NOINC `($_ZN7cutlass13device_kernelIN5flash19enable_sm80_to_sm89INS1_16FlashAttnBwdSm80INS1_25CollectiveMainloopBwdSm80ILi2ELi2EN4cute5tupleIJNS5_1CILi64EEENS7_ILi128EEES8_EEENS_10bfloat16_tEfNS_4arch4Sm80ELb1ELb0ELb1ELb1ELb1ELb0ELb0ELb0ELi2ELi2ELi4ELi2ELb1EEENS1_24CollectiveEpilogueBwdGQAISA_fSD_Li256ELb1ELb1EEENS1_25SingleTileBwdLPTSchedulerILb1ELi128ELb1EEEEEEEEEvNT_6ParamsE$_ZZN4cute19as_arithmetic_tupleINS_15ArithmeticTupleIJNS1_IJiiEEEiiiEEEEEDaRKT_ENKUlRKT_E_clIiEEDaS9_) ;  /* 0xfffff47000007944 */ /* 0x022fea0003c3ffff */
[----:B------:R1:W-:Y:S01]  /*90b0*/  STL [R1+0x164], R10 ;  /* 0x0001640a01007387 */ /* 0x0003e20000100800 */
[----:B------:R-:W-:Y:S01]  /*90c0*/  IMAD.MOV.U32 R6, RZ, RZ, R27 ;  /* 0x000000ffff067224 */ /* 0x000fe200078e001b */
[----:B------:R-:W-:Y:S01]  /*90d0*/  MOV R11, R25 ;  /* 0x00000019000b7202 */ /* 0x000fe20000000f00 */
[----:B------:R-:W-:Y:S01]  /*90e0*/  IMAD.MOV.U32 R9, RZ, RZ, R26 ;  /* 0x000000ffff097224 */ /* 0x000fe200078e001a */
[----:B------:R-:W-:Y:S02]  /*90f0*/  IADD3 R13, R25, 0x10, RZ ;  /* 0x00000010190d7810 */ /* 0x000fe40007ffe0ff */
[----:B------:R-:W-:Y:S02]  /*9100*/  MOV R16, 0x9120 ;  /* 0x0000912000107802 */ /* 0x000fe40000000f00 */
[----:B-1----:R-:W-:Y:S05]  /*9110*/  CALL.REL.NOINC `($_ZN7cutlass13device_kernelIN5flash19enable_sm80_to_sm89INS1_16FlashAttnBwdSm80INS1_25CollectiveMainloopBwdSm80ILi2ELi2EN4cute5tupleIJNS5_1CILi64EEENS7_ILi128EEES8_EEENS_10bfloat16_tEfNS_4arch4Sm80ELb1ELb0ELb1ELb1ELb1ELb0ELb0ELb0ELi2ELi2ELi4ELi2ELb1EEENS1_24CollectiveEpilogueBwdGQAISA_fSD_Li256ELb1ELb1EEENS1_25SingleTileBwdLPTSchedulerILb1ELi128ELb1EEEEEEEEEvNT_6ParamsE$_ZZN4cute19as_arithmetic_tupleINS_15ArithmeticTupleIJNS1_IJiiEEEiiiEEEEEDaRKT_ENKUlDpRKT_E_clIJS2_iiiEEEDaSA_) ;  /* 0xfffff26000007944 */ /* 0x002fea0003c3ffff */
[----:B-----5:R-:W-:Y:S01]  /*9120*/  IMAD.MOV.U32 R11, RZ, RZ, R6 ;  /* 0x000000ffff0b7224 */ /* 0x020fe200078e0006 */
[----:B------:R-:W-:Y:S01]  /*9130*/  MOV R6, R7 ;  /* 0x0000000700067202 */ /* 0x000fe20000000f00 */
[----:B------:R-:W-:Y:S01]  /*9140*/  IMAD.MOV.U32 R7, RZ, RZ, R8 ;  /* 0x000000ffff077224 */ /* 0x000fe200078e0008 */
[----:B------:R1:W-:Y:S01]  /*9150*/  STL [R1+0x180], R9 ;  /* 0x0001800901007387 */ /* 0x0003e20000100800 */
[----:B------:R-:W-:-:S03]  /*9160*/  MOV R18, 0x91a0 ;  /* 0x000091a000127802 */ /* 0x000fc60000000f00 */
[----:B------:R1:W-:Y:S04]  /*9170*/  STL.64 [R1+0x170], R10 ;  /* 0x0001700a01007387 */ /* 0x0003e80000100a00 */
[----:B------:R1:W-:Y:S02]  /*9180*/  STL.64 [R1+0x178], R6 ;  /* 0x0001780601007387 */ /* 0x0003e40000100a00 */
[----:B-12---:R-:W-:Y:S05]  /*9190*/  CALL.REL.NOINC `($_ZN7cutlass13device_kernelIN5flash19enable_sm80_to_sm89INS1_16FlashAttnBwdSm80INS1_25CollectiveMainloopBwdSm80ILi2ELi2EN4cute5tupleIJNS5_1CILi64EEENS7_ILi128EEES8_EEENS_10bfloat16_tEfNS_4arch4Sm80ELb1ELb0ELb1ELb1ELb1ELb0ELb0ELb0ELi2ELi2ELi4ELi2ELb1EEENS1_24CollectiveEpilogueBwdGQAISA_fSD_Li256ELb1ELb1EEENS1_25SingleTileBwdLPTSchedulerILb1ELi128ELb1EEEEEEEEEvNT_6ParamsE$_ZZN4cute14transform_leafINS_15ArithmeticTupleIJNS1_IJiiEEEiiiEEENS_8identityEEEDaRKT_OT0_ENKUlRKT_E_clIS2_EEDaSC_) ;  /* 0xfffff07000007944 */ /* 0x006fea0003c3ffff */
[----:B------:R2:W5:Y:S01]  /*91a0*/  LDL R9, [R1+0x178] ;  /* 0x0001780001097983 */ /* 0x0005620000100800 */
[----:B------:R-:W-:-:S03]  /*91b0*/  MOV R8, 0x91d0 ;  /* 0x000091d000087802 */ /* 0x000fc60000000f00 */
[----:B-12--5:R-:W-:Y:S05]  /*91c0*/  CALL.REL.NOINC `($_ZN7cutlass13device_kernelIN5flash19enable_sm80_to_sm89INS1_16FlashAttnBwdSm80INS1_25CollectiveMainloopBwdSm80ILi2ELi2EN4cute5tupleIJNS5_1CILi64EEENS7_ILi128EEES8_EEENS_10bfloat16_tEfNS_4arch4Sm80ELb1ELb0ELb1ELb1ELb1ELb0ELb0ELb0ELi2ELi2ELi4ELi2ELb1EEENS1_24CollectiveEpilogueBwdGQAISA_fSD_Li256ELb1ELb1EEENS1_25SingleTileBwdLPTSchedulerILb1ELi128ELb1EEEEEEEEEvNT_6ParamsE$_ZZN4cute14transform_leafINS_15ArithmeticTupleIJNS1_IJiiEEEiiiEEENS_8identityEEEDaRKT_OT0_ENKUlRKT_E_clIiEEDaSC_) ;  /* 0xfffff14000007944 */ /* 0x026fea0003c3ffff */
[----:B------:R1:W5:Y:S01]  /*91d0*/  LDL R9, [R1+0x17c] ;  /* 0x00017c0001097983 */ /* 0x0003620000100800 */
[----:B------:R-:W-:-:S03]  /*91e0*/  MOV R8, 0x9210 ;  /* 0x0000921000087802 */ /* 0x000fc60000000f00 */
[----:B------:R1:W-:Y:S04]  /*91f0*/  STL [R1+0x168], R10 ;  /* 0x0001680a01007387 */ /* 0x0003e80000100800 */
[----:B-1---5:R-:W-:Y:S05]  /*9200*/  CALL.REL.NOINC `($_ZN7cutlass13device_kernelIN5flash19enable_sm80_to_sm89INS1_16FlashAttnBwdSm80INS1_25CollectiveMainloopBwdSm80ILi2ELi2EN4cute5tupleIJNS5_1CILi64EEENS7_ILi128EEES8_EEENS_10bfloat16_tEfNS_4arch4Sm80ELb1ELb0ELb1ELb1ELb1ELb0ELb0ELb0ELi2ELi2ELi4ELi2ELb1EEENS1_24CollectiveEpilogueBwdGQAISA_fSD_Li256ELb1ELb1EEENS1_25SingleTileBwdLPTSchedulerILb1ELi128ELb1EEEEEEEEEvNT_6ParamsE$_ZZN4cute14transform_leafINS_15ArithmeticTupleIJNS1_IJiiEEEiiiEEENS_8identityEEEDaRKT_OT0_ENKUlRKT_E_clIiEEDaSC_) ;  /* 0xfffff10000007944 */ /* 0x022fea0003c3ffff */
[----:B------:R1:W5:Y:S01]  /*9210*/  LDL R9, [R1+0x180] ;  /* 0x0001800001097983 */ /* 0x0003620000100800 */
[----:B------:R-:W-:-:S03]  /*9220*/  MOV R8, 0x9250 ;  /* 0x0000925000087802 */ /* 0x000fc60000000f00 */
[----:B------:R1:W-:Y:S04]  /*9230*/  STL [R1+0x160], R10 ;  /* 0x0001600a01007387 */ /* 0x0003e80000100800 */
[----:B-1---5:R-:W-:Y:S05]  /*9240*/  CALL.REL.NOINC `($_ZN7cutlass13device_kernelIN5flash19enable_sm80_to_sm89INS1_16FlashAttnBwdSm80INS1_25CollectiveMainloopBwdSm80ILi2ELi2EN4cute5tupleIJNS5_1CILi64EEENS7_ILi128EEES8_EEENS_10bfloat16_tEfNS_4arch4Sm80ELb1ELb0ELb1ELb1ELb1ELb0ELb0ELb0ELi2ELi2ELi4ELi2ELb1EEENS1_24CollectiveEpilogueBwdGQAISA_fSD_Li256ELb1ELb1EEENS1_25SingleTileBwdLPTSchedulerILb1ELi128ELb1EEEEEEEEEvNT_6ParamsE$_ZZN4cute14transform_leafINS_15ArithmeticTupleIJNS1_IJiiEEEiiiEEENS_8identityEEEDaRKT_OT0_ENKUlRKT_E_clIiEEDaSC_) ;  /* 0xfffff0c000007944 */ /* 0x022fea0003c3ffff */
[----:B------:R1:W-:Y:S01]  /*9250*/  STL [R1+0x164], R10 ;  /* 0x0001640a01007387 */ /* 0x0003e20000100800 */
[----:B------:R-:W-:Y:S01]  /*9260*/  IMAD.MOV.U32 R8, RZ, RZ, R25 ;  /* 0x000000ffff087224 */ /* 0x000fe200078e0019 */
[----:B------:R-:W-:Y:S02]  /*9270*/  MOV R25, R26 ;  /* 0x0000001a00197202 */ /* 0x000fe40000000f00 */
[----:B------:R-:W-:Y:S02]  /*9280*/  MOV R16, 0x92a0 ;  /* 0x000092a000107802 */ /* 0x000fe40000000f00 */
[----:B-1----:R-:W-:Y:S05]  /*9290*/  CALL.REL.NOINC `($_ZN7cutlass13device_kernelIN5flash19enable_sm80_to_sm89INS1_16FlashAttnBwdSm80INS1_25CollectiveMainloopBwdSm80ILi2ELi2EN4cute5tupleIJNS5_1CILi64EEENS7_ILi128EEES8_EEENS_10bfloat16_tEfNS_4arch4Sm80ELb1ELb0ELb1ELb1ELb1ELb0ELb0ELb0ELi2ELi2ELi4ELi2ELb1EEENS1_24CollectiveEpilogueBwdGQAISA_fSD_Li256ELb1ELb1EEENS1_25SingleTileBwdLPTSchedulerILb1ELi128ELb1EEEEEEEEEvNT_6ParamsE$_ZZN4cute9transformINS_15ArithmeticTupleIJNS1_IJiiEEEiiiEEEZNS_14transform_leafIS3_NS_8identityEEEDaRKT_OT0_EUlRKT_E_EEDaS8_SA_ENKUlDpSD_E_clIJNS_5tupleIJiiEEEiiiEEEDaSF_) ;  /* 0x00000d2000007944 */ /* 0x002fea0003c00000 */
[----:B------:R-:W-:Y:S01]  /*92a0*/  MOV R25, 0x0 ;  /* 0x0000000000197802 */ /* 0x000fe20000000f00 */
[----:B-----5:R-:W-:Y:S01]  /*92b0*/  IMAD.MOV.U32 R47, RZ, RZ, R6 ;  /* 0x000000ffff2f7224 */ /* 0x020fe200078e0006 */
[----:B------:R-:W-:Y:S01]  /*92c0*/  MOV R45, R8 ;  /* 0x00000008002d7202 */ /* 0x000fe20000000f00 */
[----:B------:R-:W-:Y:S01]  /*92d0*/  IMAD.MOV.U32 R46, RZ, RZ, R7 ;  /* 0x000000ffff2e7224 */ /* 0x000fe200078e0007 */
[----:B------:R-:W-:Y:S06]  /*92e0*/  RET.REL.NODEC R24 `(_ZN7cutlass13device_kernelIN5flash19enable_sm80_to_sm89INS1_16FlashAttnBwdSm80INS1_25CollectiveMainloopBwdSm80ILi2ELi2EN4cute5tupleIJNS5_1CILi64EEENS7_ILi128EEES8_EEENS_10bfloat16_tEfNS_4arch4Sm80ELb1ELb0ELb1ELb1ELb1ELb0ELb0ELb0ELi2ELi2ELi4ELi2ELb1EEENS1_24CollectiveEpilogueBwdGQAISA_fSD_Li256ELb1ELb1EEENS1_25SingleTileBwdLPTSchedulerILb1ELi128ELb1EEEEEEEEEvNT_6ParamsE) ;  /* 0xffff6d1018007950 */ /* 0x000fec0003c3ffff */
        .type           $_ZN7cutlass13device_kernelIN5flash19enable_sm80_to_sm89INS1_16FlashAttnBwdSm80INS1_25CollectiveMainloopBwdSm80ILi2ELi2EN4cute5tupleIJNS5_1CILi64EEENS7_ILi128EEES8_EEENS_10bfloat16_tEfNS_4arch4Sm80ELb1ELb0ELb1ELb1ELb1ELb0ELb0ELb0ELi2ELi2ELi4ELi2ELb1EEENS1_24CollectiveEpilogueBwdGQAISA_fSD_Li256ELb1ELb1EEENS1_25SingleTileBwdLPTSchedulerILb1ELi128ELb1EEEEEEEEEvNT_6ParamsE$_ZZN4cute7idx2crdINS_5tupleIJiEEENS1_IJNS1_IJNS1_IJNS_1CILi8EEENS3_ILi2EEEEEES5_S5_NS3_ILi4EEEEEEEEEEEDaRKT_RKT0_ENKUlRKT_RKT0_E_clIiS8_EEDaSI_SL_,@function
        .size           $_ZN7cutlass13device_kernelIN5flash19enable_sm80_to_sm89INS1_16FlashAttnBwdSm80INS1_25CollectiveMainloopBwdSm80ILi2ELi2EN4cute5tupleIJNS5_1CILi64EEENS7_ILi128EEES8_EEENS_10bfloat16_tEfNS_4arch4Sm80ELb1ELb0ELb1ELb1ELb1ELb0ELb0ELb0ELi2ELi2ELi4ELi2ELb1EEENS1_24CollectiveEpilogueBwdGQAISA_fSD_Li256ELb1ELb1EEENS1_25SingleTileBwdLPTSchedulerILb1ELi128ELb1EEEEEEEEEvNT_6ParamsE$_ZZN4cute7idx2crdINS_5tupleIJiEEENS1_IJNS1_IJNS1_IJNS_1CILi8EEENS3_ILi2EEEEEES5_S5_NS3_ILi4EEEEEEEEEEEDaRKT_RKT0_ENKUlRKT_RKT0_E_clIiS8_EEDaSI_SL_,($_ZN7cutlass13device_kernelIN5flash19enable_sm80_to_sm89INS1_16FlashAttnBwdSm80INS1_25CollectiveMainloopBwdSm80ILi2ELi2EN4cute5tupleIJNS5_1CILi64EEENS7_ILi128EEES8_EEENS_10bfloat16_tEfNS_4arch4Sm80ELb1ELb0ELb1ELb1ELb1ELb0ELb0ELb0ELi2ELi2ELi4ELi2ELb1EEENS1_24CollectiveEpilogueBwdGQAISA_fSD_Li256ELb1ELb1EEENS1_25SingleTileBwdLPTSchedulerILb1ELi128ELb1EEEEEEEEEvNT_6ParamsE$_ZZN4cute9transformINS_15ArithmeticTupleIJNS1_IJiiEEEiiiEEEZNS_14transform_leafIS3_NS_8identityEEEDaRKT_OT0_EUlRKT_E_EEDaS8_SA_ENKUlDpSD_E_clIJNS_5tupleIJiiEEEiiiEEEDaSF_ - $_ZN7cutlass13device_kernelIN5flash19enable_sm80_to_sm89INS1_16FlashAttnBwdSm80INS1_25CollectiveMainloopBwdSm80ILi2ELi2EN4cute5tupleIJNS5_1CILi64EEENS7_ILi128EEES8_EEENS_10bfloat16_tEfNS_4arch4Sm80ELb1ELb0ELb1ELb1ELb1ELb0ELb0ELb0ELi2ELi2ELi4ELi2ELb1EEENS1_24CollectiveEpilogueBwdGQAISA_fSD_Li256ELb1ELb1EEENS1_25SingleTileBwdLPTSchedulerILb1ELi128ELb1EEEEEEEEEvNT_6ParamsE$_ZZN4cute7idx2crdINS_5tupleIJiEEENS1_IJNS1_IJNS1_IJNS_1CILi8EEENS3_ILi2EEEEEES5_S5_NS3_ILi4EEEEEEEEEEEDaRKT_RKT0_ENKUlRKT_RKT0_E_clIiS8_EEDaSI_SL_)
$_ZN7cutlass13device_kernelIN5flash19enable_sm80_to_sm89INS1_16FlashAttnBwdSm80INS1_25CollectiveMainloopBwdSm80ILi2ELi2EN4cute5tupleIJNS5_1CILi64EEENS7_ILi128EEES8_EEENS_10bfloat16_tEfNS_4arch4Sm80ELb1ELb0ELb1ELb1ELb1ELb0ELb0ELb0ELi2ELi2ELi4ELi2ELb1EEENS1_24CollectiveEpilogueBwdGQAISA_fSD_Li256ELb1ELb1EEENS1_25SingleTileBwdLPTSchedulerILb1ELi128ELb1EEEEEEEEEvNT_6ParamsE$_ZZN4cute7idx2crdINS_5tupleIJiEEENS1_IJNS1_IJNS1_IJNS_1CILi8EEENS3_ILi2EEEEEES5_S5_NS3_ILi4EEEEEEEEEEEDaRKT_RKT0_ENKUlRKT_RKT0_E_clIiS8_EEDaSI_SL_:
        /* <DEDUP_REMOVED lines=73> */
[----:B------:R-:W-:-:S02]  /*9780*/  MOV R16, 0x97d0 ;  /* 0x000097d000107802 */ /* 0x000fc40000000f00 */
[----:B------:R-:W-:-:S04]  /*9790*/  LEA.HI R7, R43, R10, RZ, 0x1 ;  /* 0x0000000a2b077211 */ /* 0x000fc800078f08ff */
[----:B------:R-:W-:-:S05]  /*97a0*/  LOP3.LUT R7, R7, 0xfffffffe, RZ, 0xc0, !PT ;  /* 0xfffffffe07077812 */ /* 0x000fca00078ec0ff */
[----:B------:R-:W-:Y:S02]  /*97b0*/  IMAD.IADD R7, R10, 0x1, -R7 ;  /* 0x000000010a077824 */ /* 0x000fe400078e0a07 */
[----:B--2--5:R-:W-:Y:S05]  /*97c0*/  CALL.REL.NOINC `($_ZN7cutlass13device_kernelIN5flash19enable_sm80_to_sm89INS1_16FlashAttnBwdSm80INS1_25CollectiveMainloopBwdSm80ILi2ELi2EN4cute5tupleIJNS5_1CILi64EEENS7_ILi128EEES8_EEENS_10bfloat16_tEfNS_4arch4Sm80ELb1ELb0ELb1ELb1ELb1ELb0ELb0ELb0ELi2ELi2ELi4ELi2ELb1EEENS1_24CollectiveEpilogueBwdGQAISA_fSD_Li256ELb1ELb1EEENS1_25SingleTileBwdLPTSchedulerILb1ELi128ELb1EEEEEEEEEvNT_6ParamsE$_ZN4cute5tupleIJiEEC2ERKi) ;  /* 0xffffe71000007944 */ /* 0x024fea0003c3ffff */
        /* <DEDUP_REMOVED lines=19> */
[----:B------:R-:W-:-:S02]  /*9900*/  MOV R16, 0x9920 ;  /* 0x0000992000107802 */ /* 0x000fc40000000f00 */
[----:B-1---5:R-:W-:Y:S05]  /*9910*/  CALL.REL.NOINC `($_ZN7cutlass13device_kernelIN5flash19enable_sm80_to_sm89INS1_16FlashAttnBwdSm80INS1_25CollectiveMainloopBwdSm80ILi2ELi2EN4cute5tupleIJNS5_1CILi64EEENS7_ILi128EEES8_EEENS_10bfloat16_tEfNS_4arch4Sm80ELb1ELb0ELb1ELb1ELb1ELb0ELb0ELb0ELi2ELi2ELi4ELi2ELb1EEENS1_24CollectiveEpilogueBwdGQAISA_fSD_Li256ELb1ELb1EEENS1_25SingleTileBwdLPTSchedulerILb1ELi128ELb1EEEEEEEEEvNT_6ParamsE$_ZN4cute5tupleIJiEEC2ERKi) ;  /* 0xffffe5c000007944 */ /* 0x022fea0003c3ffff */
[----:B------:R1:W5:Y:S01]  /*9920*/  LDL R7, [R1+0x160] ;  /* 0x0001600001077983 */ /* 0x0003620000100800 */
[----:B------:R-:W-:-:S02]  /*9930*/  MOV R27, R26 ;  /* 0x0000001a001b7202 */ /* 0x000fc40000000f00 */
[----:B------:R-:W-:Y:S02]  /*9940*/  MOV R18, 0x9960 ;  /* 0x0000996000127802 */ /* 0x000fe40000000f00 */
[----:B-1---5:R-:W-:Y:S05]  /*9950*/  CALL.REL.NOINC `($_ZN7cutlass13device_kernelIN5flash19enable_sm80_to_sm89INS1_16FlashAttnBwdSm80INS1_25CollectiveMainloopBwdSm80ILi2ELi2EN4cute5tupleIJNS5_1CILi64EEENS7_ILi128EEES8_EEENS_10bfloat16_tEfNS_4arch4Sm80ELb1ELb0ELb1ELb1ELb1ELb0ELb0ELb0ELi2ELi2ELi4ELi2ELb1EEENS1_24CollectiveEpilogueBwdGQAISA_fSD_Li256ELb1ELb1EEENS1_25SingleTileBwdLPTSchedulerILb1ELi128ELb1EEEEEEEEEvNT_6ParamsE$_ZN4cute5tupleIJNS_1CILi0EEES2_iEEC2ERKS2_S5_RKi) ;  /* 0xffffe44000007944 */ /* 0x022fea0003c3ffff */
        /* <DEDUP_REMOVED lines=8> */
[----:B-1---5:R-:W-:Y:S05]  /*99e0*/  CALL.REL.NOINC `($_ZN7cutlass13device_kernelIN5flash19enable_sm80_to_sm89INS1_16FlashAttnBwdSm80INS1_25CollectiveMainloopBwdSm80ILi2ELi2EN4cute5tupleIJNS5_1CILi64EEENS7_ILi128EEES8_EEENS_10bfloat16_tEfNS_4arch4Sm80ELb1ELb0ELb1ELb1ELb1ELb0ELb0ELb0ELi2ELi2ELi4ELi2ELb1EEENS1_24CollectiveEpilogueBwdGQAISA_fSD_Li256ELb1ELb1EEENS1_25SingleTileBwdLPTSchedulerILb1ELi128ELb1EEEEEEEEEvNT_6ParamsE$_ZN4cute5tupleIJNS_1CILi0EEES2_S2_iEEC2ERKS2_S5_S5_RKi) ;  /* 0xffffe37000007944 */ /* 0x022fea0003c3ffff */
[----:B------:R2:W5:Y:S01]  /*99f0*/  LDL R16, [R1+0x168] ;  /* 0x0001680001107983 */ /* 0x0005620000100800 */
[----:B------:R-:W-:Y:S02]  /*9a00*/  MOV R27, R26 ;  /* 0x0000001a001b7202 */ /* 0x000fe40000000f00 */
[----:B------:R-:W-:-:S02]  /*9a10*/  MOV R10, 0x9a30 ;  /* 0x00009a30000a7802 */ /* 0x000fc40000000f00 */
[----:B-12--5:R-:W-:Y:S05]  /*9a20*/  CALL.REL.NOINC `($_ZN7cutlass13device_kernelIN5flash19enable_sm80_to_sm89INS1_16FlashAttnBwdSm80INS1_25CollectiveMainloopBwdSm80ILi2ELi2EN4cute5tupleIJNS5_1CILi64EEENS7_ILi128EEES8_EEENS_10bfloat16_tEfNS_4arch4Sm80ELb1ELb0ELb1ELb1ELb1ELb0ELb0ELb0ELi2ELi2ELi4ELi2ELb1EEENS1_24CollectiveEpilogueBwdGQAISA_fSD_Li256ELb1ELb1EEENS1_25SingleTileBwdLPTSchedulerILb1ELi128ELb1EEEEEEEEEvNT_6ParamsE$_ZN4cute3eso3ESOILb1ELb0EJNS_1CILi0EEES3_iS3_EEC2ERKS3_S6_RKiS6_) ;  /* 0xffffdb8000007944 */ /* 0x026fea0003c3ffff */
[----:B-1----:R1:W5:Y:S01]  /*9a30*/  LDL R13, [R1+0x168] ;  /* 0x00016800010d7983 */ /* 0x0023620000100800 */
[----:B------:R-:W-:-:S02]  /*9a40*/  MOV R7, R26 ;  /* 0x0000001a00077202 */ /* 0x000fc40000000f00 */
        /* <DEDUP_REMOVED lines=8> */
[----:B------:R-:W-:Y:S02]  /*9ad0*/  MOV R13, R26 ;  /* 0x0000001a000d7202 */ /* 0x000fe40000000f00 */
[----:B------:R-:W-:Y:S02]  /*9ae0*/  MOV R18, 0x9b00 ;  /* 0x00009b0000127802 */ /* 0x000fe40000000f00 */
[----:B-1---5:R-:W-:Y:S05]  /*9af0*/  CALL.REL.NOINC `($_ZN7cutlass13device_kernelIN5flash19enable_sm80_to_sm89INS1_16FlashAttnBwdSm80INS1_25CollectiveMainloopBwdSm80ILi2ELi2EN4cute5tupleIJNS5_1CILi64EEENS7_ILi128EEES8_EEENS_10bfloat16_tEfNS_4arch4Sm80ELb1ELb0ELb1ELb1ELb1ELb0ELb0ELb0ELi2ELi2ELi4ELi2ELb1EEENS1_24CollectiveEpilogueBwdGQAISA_fSD_Li256ELb1ELb1EEENS1_25SingleTileBwdLPTSchedulerILb1ELi128ELb1EEEEEEEEEvNT_6ParamsE$_ZN4cute5tupleIJNS_1CILi0EEEiEEC2ERKS2_RKi) ;  /* 0xffffe34000007944 */ /* 0x022fea0003c3ffff */
[----:B------:R1:W5:Y:S01]  /*9b00*/  LDL R7, [R1+0x168] ;  /* 0x0001680001077983 */ /* 0x0003620000100800 */
[----:B------:R-:W-:Y:S02]  /*9b10*/  MOV R27, R26 ;  /* 0x0000001a001b7202 */ /* 0x000fe40000000f00 */
[----:B------:R-:W-:-:S02]  /*9b20*/  MOV R16, 0x9b40 ;  /* 0x00009b4000107802 */ /* 0x000fc40000000f00 */
[----:B-1---5:R-:W-:Y:S05]  /*9b30*/  CALL.REL.NOINC `($_ZN7cutlass13device_kernelIN5flash19enable_sm80_to_sm89INS1_16FlashAttnBwdSm80INS1_25CollectiveMainloopBwdSm80ILi2ELi2EN4cute5tupleIJNS5_1CILi64EEENS7_ILi128EEES8_EEENS_10bfloat16_tEfNS_4arch4Sm80ELb1ELb0ELb1ELb1ELb1ELb0ELb0ELb0ELi2ELi2ELi4ELi2ELb1EEENS1_24CollectiveEpilogueBwdGQAISA_fSD_Li256ELb1ELb1EEENS1_25SingleTileBwdLPTSchedulerILb1ELi128ELb1EEEEEEEEEvNT_6ParamsE$_ZN4cute3eso3ESOILb1ELb0EJNS_1CILi0EEEiS3_S3_EEC2ERKS3_RKiS6_S6_) ;  /* 0xffffdbb000007944 */ /* 0x022fea0003c3ffff */
[----:B-1----:R1:W5:Y:S01]  /*9b40*/  LDL R6, [R1+0x168] ;  /* 0x0001680001067983 */ /* 0x0023620000100800 */
[----:B------:R-:W-:Y:S01]  /*9b50*/  IMAD.MOV.U32 R27, RZ, RZ, R26 ;  /* 0x000000ffff1b7224 */ /* 0x000fe200078e001a */
[----:B------:R-:W-:-:S02]  /*9b60*/  MOV R11, R0 ;  /* 0x00000000000b7202 */ /* 0x000fc40000000f00 */
[----:B------:R1:W-:Y:S01]  /*9b70*/  STL [R1+0x160], R78 ;  /* 0x0001604e01007387 */ /* 0x0003e20000100800 */
[----:B------:R-:W-:-:S03]  /*9b80*/  MOV R16, 0x9bb0 ;  /* 0x00009bb000107802 */ /* 0x000fc60000000f00 */
[----:B------:R1:W-:Y:S04]  /*9b90*/  STL [R1+0x168], R10 ;  /* 0x0001680a01007387 */ /* 0x0003e80000100800 */
[----:B-1---5:R-:W-:Y:S05]  /*9ba0*/  CALL.REL.NOINC `($_ZN7cutlass13device_kernelIN5flash19enable_sm80_to_sm89INS1_16FlashAttnBwdSm80INS1_25CollectiveMainloopBwdSm80ILi2ELi2EN4cute5tupleIJNS5_1CILi64EEENS7_ILi128EEES8_EEENS_10bfloat16_tEfNS_4arch4Sm80ELb1ELb0ELb1ELb1ELb1ELb0ELb0ELb0ELi2ELi2ELi4ELi2ELb1EEENS1_24CollectiveEpilogueBwdGQAISA_fSD_Li256ELb1ELb1EEENS1_25SingleTileBwdLPTSchedulerILb1ELi128ELb1EEEEEEEEEvNT_6ParamsE$_ZZN4cuteplIJNS_1CILi0EEEiEJS2_S2_iiEEEDaRKNS_15ArithmeticTupleIJDpT_EEERKNS3_IJDpT0_EEEENKUlDpRKT_E_clIJS2_iiiEEEDaSH_) ;  /* 0x000007b000007944 */ /* 0x022fea0003c00000 */
[----:B------:R-:W-:Y:S01]  /*9bb0*/  IMAD.MOV.U32 R16, RZ, RZ, R9 ;  /* 0x000000ffff107224 */ /* 0x000fe200078e0009 */
[----:B------:R-:W-:Y:S02]  /*9bc0*/  MOV R27, R26 ;  /* 0x0000001a001b7202 */ /* 0x000fe40000000f00 */
[----:B------:R-:W-:Y:S02]  /*9bd0*/  MOV R10, 0x9bf0 ;  /* 0x00009bf0000a7802 */ /* 0x000fe40000000f00 */
[----:B-1---5:R-:W-:Y:S05]  /*9be0*/  CALL.REL.NOINC `($_ZN7cutlass13device_kernelIN5flash19enable_sm80_to_sm89INS1_16FlashAttnBwdSm80INS1_25CollectiveMainloopBwdSm80ILi2ELi2EN4cute5tupleIJNS5_1CILi64EEENS7_ILi128EEES8_EEENS_10bfloat16_tEfNS_4arch4Sm80ELb1ELb0ELb1ELb1ELb1ELb0ELb0ELb0ELi2ELi2ELi4ELi2ELb1EEENS1_24CollectiveEpilogueBwdGQAISA_fSD_Li256ELb1ELb1EEENS1_25SingleTileBwdLPTSchedulerILb1ELi128ELb1EEEEEEEEEvNT_6ParamsE$_ZN4cute3eso3ESOILb0ELb1EJNS_15ArithmeticTupleIJiiEEENS_1CILi0EEES5_S5_EEC2ERKS3_RKS5_SA_SA_) ;  /* 0xffffd6d000007944 */ /* 0x022fea0003c3ffff */
        /* <DEDUP_REMOVED lines=61> */
        .type           $_ZN7cutlass13device_kernelIN5flash19enable_sm80_to_sm89INS1_16FlashAttnBwdSm80INS1_25CollectiveMainloopBwdSm80ILi2ELi2EN4cute5tupleIJNS5_1CILi64EEENS7_ILi128EEES8_EEENS_10bfloat16_tEfNS_4arch4Sm80ELb1ELb0ELb1ELb1ELb1ELb0ELb0ELb0ELi2ELi2ELi4ELi2ELb1EEENS1_24CollectiveEpilogueBwdGQAISA_fSD_Li256ELb1ELb1EEENS1_25SingleTileBwdLPTSchedulerILb1ELi128ELb1EEEEEEEEEvNT_6ParamsE$_ZZN4cute9transformINS_15ArithmeticTupleIJNS1_IJiiEEEiiiEEEZNS_14transform_leafIS3_NS_8identityEEEDaRKT_OT0_EUlRKT_E_EEDaS8_SA_ENKUlDpSD_E_clIJNS_5tupleIJiiEEEiiiEEEDaSF_,@function
        .size           $_ZN7cutlass13device_kernelIN5flash19enable_sm80_to_sm89INS1_16FlashAttnBwdSm80INS1_25CollectiveMainloopBwdSm80ILi2ELi2EN4cute5tupleIJNS5_1CILi64EEENS7_ILi128EEES8_EEENS_10bfloat16_tEfNS_4arch4Sm80ELb1ELb0ELb1ELb1ELb1ELb0ELb0ELb0ELi2ELi2ELi4ELi2ELb1EEENS1_24CollectiveEpilogueBwdGQAISA_fSD_Li256ELb1ELb1EEENS1_25SingleTileBwdLPTSchedulerILb1ELi128ELb1EEEEEEEEEvNT_6ParamsE$_ZZN4cute9transformINS_15ArithmeticTupleIJNS1_IJiiEEEiiiEEEZNS_14transform_leafIS3_NS_8identityEEEDaRKT_OT0_EUlRKT_E_EEDaS8_SA_ENKUlDpSD_E_clIJNS_5tupleIJiiEEEiiiEEEDaSF_,($_ZN7cutlass13device_kernelIN5flash19enable_sm80_to_sm89INS1_16FlashAttnBwdSm80INS1_25CollectiveMainloopBwdSm80ILi2ELi2EN4cute5tupleIJNS5_1CILi64EEENS7_ILi128EEES8_EEENS_10bfloat16_tEfNS_4arch4Sm80ELb1ELb0ELb1ELb1ELb1ELb0ELb0ELb0ELi2ELi2ELi4ELi2ELb1EEENS1_24CollectiveEpilogueBwdGQAISA_fSD_Li256ELb1ELb1EEENS1_25SingleTileBwdLPTSchedulerILb1ELi128ELb1EEEEEEEEEvNT_6ParamsE$_ZZN4cute9transformINS_15ArithmeticTupleIJiiEEEZNS_14transform_leafIS2_RNS_8identityEEEDaRKT_OT0_EUlRKT_E_EEDaS8_SA_ENKUlDpSD_E_clIJiiEEEDaSF_ - $_ZN7cutlass13device_kernelIN5flash19enable_sm80_to_sm89INS1_16FlashAttnBwdSm80INS1_25CollectiveMainloopBwdSm80ILi2ELi2EN4cute5tupleIJNS5_1CILi64EEENS7_ILi128EEES8_EEENS_10bfloat16_tEfNS_4arch4Sm80ELb1ELb0ELb1ELb1ELb1ELb0ELb0ELb0ELi2ELi2ELi4ELi2ELb1EEENS1_24CollectiveEpilogueBwdGQAISA_fSD_Li256ELb1ELb1EEENS1_25SingleTileBwdLPTSchedulerILb1ELi128ELb1EEEEEEEEEvNT_6ParamsE$_ZZN4cute9transformINS_15ArithmeticTupleIJNS1_IJiiEEEiiiEEEZNS_14transform_leafIS3_NS_8identityEEEDaRKT_OT0_EUlRKT_E_EEDaS8_SA_ENKUlDpSD_E_clIJNS_5tupleIJiiEEEiiiEEEDaSF_)
$_ZN7cutlass13device_kernelIN5flash19enable_sm80_to_sm89INS1_16FlashAttnBwdSm80INS1_25CollectiveMainloopBwdSm80ILi2ELi2EN4cute5tupleIJNS5_1CILi64EEENS7_ILi128EEES8_EEENS_10bfloat16_tEfNS_4arch4Sm80ELb1ELb0ELb1ELb1ELb1ELb0ELb0ELb0ELi2ELi2ELi4ELi2ELb1EEENS1_24CollectiveEpilogueBwdGQAISA_fSD_Li256ELb1ELb1EEENS1_25SingleTileBwdLPTSchedulerILb1ELi128ELb1EEEEEEEEEvNT_6ParamsE$_ZZN4cute9transformINS_15ArithmeticTupleIJNS1_IJiiEEEiiiEEEZNS_14transform_leafIS3_NS_8identityEEEDaRKT_OT0_EUlRKT_E_EEDaS8_SA_ENKUlDpSD_E_clIJNS_5tupleIJiiEEEiiiEEEDaSF_:
[----:B------:R-:W-:Y:S02]  /*9fc0*/  IADD3 R9, R1, 0x19c, RZ ;  /* 0x0000019c01097810 */ /* 0x000fe40007ffe0ff */
[----:B------:R-:W-:-:S02]  /*9fd0*/  MOV R10, 0xa000 ;  /* 0x0000a000000a7802 */ /* 0x000fc40000000f00 */
[----:B------:R-:W-:Y:S02]  /*9fe0*/  IADD3 R9, R9, c[0x0][0x20], RZ ;  /* 0x0000080009097a10 */ /* 0x000fe40007ffe0ff */
[----:B------:R-:W-:Y:S05]  /*9ff0*/  CALL.REL.NOINC `($_ZN7cutlass13device_kernelIN5flash19enable_sm80_to_sm89INS1_16FlashAttnBwdSm80INS1_25CollectiveMainloopBwdSm80ILi2ELi2EN4cute5tupleIJNS5_1CILi64EEENS7_ILi128EEES8_EEENS_10bfloat16_tEfNS_4arch4Sm80ELb1ELb0ELb1ELb1ELb1ELb0ELb0ELb0ELi2ELi2ELi4ELi2ELb1EEENS1_24CollectiveEpilogueBwdGQAISA_fSD_Li256ELb1ELb1EEENS1_25SingleTileBwdLPTSchedulerILb1ELi128ELb1EEEEEEEEEvNT_6ParamsE$_ZN4cute3eso3ESOILb0ELb0EJNS_5tupleIJiiEEEiiiEEC2ERKS3_RKiS8_S8_) ;  /* 0xffffcf9000007944 */ /* 0x000fea0003c3ffff */
[----:B-1----:R1:W5:Y:S04]  /*a000*/  LDL R8, [R1+0x1ac] ;  /* 0x0001ac0001087983 */ /* 0x0023680000100800 */
[----:B------:R1:W5:Y:S04]  /*a010*/  LDL R7, [R1+0x1a4] ;  /* 0x0001a40001077983 */ /* 0x0003680000100800 */
[----:B------:R1:W5:Y:S01]  /*a020*/  LDL R6, [R1+0x19c] ;  /* 0x00019c0001067983 */ /* 0x0003620000100800 */
[----:B------:R-:W-:-:S04]  /*a030*/  MOV R17, 0x0 ;  /* 0x0000000000117802 */ /* 0x000fc80000000f00 */
[----:B------:R-:W-:Y:S05]  /*a040*/  RET.REL.NODEC R16 `(_ZN7cutlass13device_kernelIN5flash19enable_sm80_to_sm89INS1_16FlashAttnBwdSm80INS1_25CollectiveMainloopBwdSm80ILi2ELi2EN4cute5tupleIJNS5_1CILi64EEENS7_ILi128EEES8_EEENS_10bfloat16_tEfNS_4arch4Sm80ELb1ELb0ELb1ELb1ELb1ELb0ELb0ELb0ELi2ELi2ELi4ELi2ELb1EEENS1_24CollectiveEpilogueBwdGQAISA_fSD_Li256ELb1ELb1EEENS1_25SingleTileBwdLPTSchedulerILb1ELi128ELb1EEEEEEEEEvNT_6ParamsE) ;  /* 0xffff5fb010007950 */ /* 0x000fea0003c3ffff */
        .type           $_ZN7cutlass13device_kernelIN5flash19enable_sm80_to_sm89INS1_16FlashAttnBwdSm80INS1_25CollectiveMainloopBwdSm80ILi2ELi2EN4cute5tupleIJNS5_1CILi64EEENS7_ILi128EEES8_EEENS_10bfloat16_tEfNS_4arch4Sm80ELb1ELb0ELb1ELb1ELb1ELb0ELb0ELb0ELi2ELi2ELi4ELi2ELb1EEENS1_24CollectiveEpilogueBwdGQAISA_fSD_Li256ELb1ELb1EEENS1_25SingleTileBwdLPTSchedulerILb1ELi128ELb1EEEEEEEEEvNT_6ParamsE$_ZZN4cute9transformINS_15ArithmeticTupleIJiiEEEZNS_14transform_leafIS2_RNS_8identityEEEDaRKT_OT0_EUlRKT_E_EEDaS8_SA_ENKUlDpSD_E_clIJiiEEEDaSF_,@function
        .size           $_ZN7cutlass13device_kernelIN5flash19enable_sm80_to_sm89INS1_16FlashAttnBwdSm80INS1_25CollectiveMainloopBwdSm80ILi2ELi2EN4cute5tupleIJNS5_1CILi64EEENS7_ILi128EEES8_EEENS_10bfloat16_tEfNS_4arch4Sm80ELb1ELb0ELb1ELb1ELb1ELb0ELb0ELb0ELi2ELi2ELi4ELi2ELb1EEENS1_24CollectiveEpilogueBwdGQAISA_fSD_Li256ELb1ELb1EEENS1_25SingleTileBwdLPTSchedulerILb1ELi128ELb1EEEEEEEEEvNT_6ParamsE$_ZZN4cute9transformINS_15ArithmeticTupleIJiiEEEZNS_14transform_leafIS2_RNS_8identityEEEDaRKT_OT0_EUlRKT_E_EEDaS8_SA_ENKUlDpSD_E_clIJiiEEEDaSF_,($_ZN7cutlass13device_kernelIN5flash19enable_sm80_to_sm89INS1_16FlashAttnBwdSm80INS1_25CollectiveMainloopBwdSm80ILi2ELi2EN4cute5tupleIJNS5_1CILi64EEENS7_ILi128EEES8_EEENS_10bfloat16_tEfNS_4arch4Sm80ELb1ELb0ELb1ELb1ELb1ELb0ELb0ELb0ELi2ELi2ELi4ELi2ELb1EEENS1_24CollectiveEpilogueBwdGQAISA_fSD_Li256ELb1ELb1EEENS1_25SingleTileBwdLPTSchedulerILb1ELi128ELb1EEEEEEEEEvNT_6ParamsE$_ZZN4cuteplIJNS_15ArithmeticTupleIJiEEEEJNS1_IJNS_1CILi0EEEiEEEEEEDaRKNS1_IJDpT_EEERKNS1_IJDpT0_EEEENKUlDpRKT_E_clIJNS1_IJiiEEEEEEDaSJ_ - $_ZN7cutlass13device_kernelIN5flash19enable_sm80_to_sm89INS1_16FlashAttnBwdSm80INS1_25CollectiveMainloopBwdSm80ILi2ELi2EN4cute5tupleIJNS5_1CILi64EEENS7_ILi128EEES8_EEENS_10bfloat16_tEfNS_4arch4Sm80ELb1ELb0ELb1ELb1ELb1ELb0ELb0ELb0ELi2ELi2ELi4ELi2ELb1EEENS1_24CollectiveEpilogueBwdGQAISA_fSD_Li256ELb1ELb1EEENS1_25SingleTileBwdLPTSchedulerILb1ELi128ELb1EEEEEEEEEvNT_6ParamsE$_ZZN4cute9transformINS_15ArithmeticTupleIJiiEEEZNS_14transform_leafIS2_RNS_8identityEEEDaRKT_OT0_EUlRKT_E_EEDaS8_SA_ENKUlDpSD_E_clIJiiEEEDaSF_)
$_ZN7cutlass13device_kernelIN5flash19enable_sm80_to_sm89INS1_16FlashAttnBwdSm80INS1_25CollectiveMainloopBwdSm80ILi2ELi2EN4cute5tupleIJNS5_1CILi64EEENS7_ILi128EEES8_EEENS_10bfloat16_tEfNS_4arch4Sm80ELb1ELb0ELb1ELb1ELb1ELb0ELb0ELb0ELi2ELi2ELi4ELi2ELb1EEENS1_24CollectiveEpilogueBwdGQAISA_fSD_Li256ELb1ELb1EEENS1_25SingleTileBwdLPTSchedulerILb1ELi128ELb1EEEEEEEEEvNT_6ParamsE$_ZZN4cute9transformINS_15ArithmeticTupleIJiiEEEZNS_14transform_leafIS2_RNS_8identityEEEDaRKT_OT0_EUlRKT_E_EEDaS8_SA_ENKUlDpSD_E_clIJiiEEEDaSF_:
[----:B------:R-:W-:Y:S02]  /*a050*/  IADD3 R7, R1, 0x1a0, RZ ;  /* 0x000001a001077810 */ /* 0x000fe40007ffe0ff */
[----:B------:R-:W-:Y:S02]  /*a060*/  MOV R10, 0xa090 ;  /* 0x0000a090000a7802 */ /* 0x000fe40000000f00 */
[----:B------:R-:W-:Y:S02]  /*a070*/  IADD3 R7, R7, c[0x0][0x20], RZ ;  /* 0x0000080007077a10 */ /* 0x000fe40007ffe0ff */
[----:B------:R-:W-:Y:S05]  /*a080*/  CALL.REL.NOINC `($_ZN7cutlass13device_kernelIN5flash19enable_sm80_to_sm89INS1_16FlashAttnBwdSm80INS1_25CollectiveMainloopBwdSm80ILi2ELi2EN4cute5tupleIJNS5_1CILi64EEENS7_ILi128EEES8_EEENS_10bfloat16_tEfNS_4arch4Sm80ELb1ELb0ELb1ELb1ELb1ELb0ELb0ELb0ELi2ELi2ELi4ELi2ELb1EEENS1_24CollectiveEpilogueBwdGQAISA_fSD_Li256ELb1ELb1EEENS1_25SingleTileBwdLPTSchedulerILb1ELi128ELb1EEEEEEEEEvNT_6ParamsE$_ZN4cute3eso3ESOILb0ELb0EJiiEEC2ERKiS4_) ;  /* 0xffffd0e000007944 */ /* 0x000fea0003c3ffff */
[----:B-1----:R1:W5:Y:S01]  /*a090*/  LDL.64 R6, [R1+0x1a0] ;  /* 0x0001a00001067983 */ /* 0x0023620000100a00 */
[----:B------:R-:W-:-:S04]  /*a0a0*/  MOV R9, 0x0 ;  /* 0x0000000000097802 */ /* 0x000fc80000000f00 */
[----:B------:R-:W-:Y:S05]  /*a0b0*/  RET.REL.NODEC R8 `(_ZN7cutlass13device_kernelIN5flash19enable_sm80_to_sm89INS1_16FlashAttnBwdSm80INS1_25CollectiveMainloopBwdSm80ILi2ELi2EN4cute5tupleIJNS5_1CILi64EEENS7_ILi128EEES8_EEENS_10bfloat16_tEfNS_4arch4Sm80ELb1ELb0ELb1ELb1ELb1ELb0ELb0ELb0ELi2ELi2ELi4ELi2ELb1EEENS1_24CollectiveEpilogueBwdGQAISA_fSD_Li256ELb1ELb1EEENS1_25SingleTileBwdLPTSchedulerILb1ELi128ELb1EEEEEEEEEvNT_6ParamsE) ;  /* 0xffff5f4008007950 */ /* 0x000fea0003c3ffff */
        .type           $_ZN7cutlass13device_kernelIN5flash19enable_sm80_to_sm89INS1_16FlashAttnBwdSm80INS1_25CollectiveMainloopBwdSm80ILi2ELi2EN4cute5tupleIJNS5_1CILi64EEENS7_ILi128EEES8_EEENS_10bfloat16_tEfNS_4arch4Sm80ELb1ELb0ELb1ELb1ELb1ELb0ELb0ELb0ELi2ELi2ELi4ELi2ELb1EEENS1_24CollectiveEpilogueBwdGQAISA_fSD_Li256ELb1ELb1EEENS1_25SingleTileBwdLPTSchedulerILb1ELi128ELb1EEEEEEEEEvNT_6ParamsE$_ZZN4cuteplIJNS_15ArithmeticTupleIJiEEEEJNS1_IJNS_1CILi0EEEiEEEEEEDaRKNS1_IJDpT_EEERKNS1_IJDpT0_EEEENKUlDpRKT_E_clIJNS1_IJiiEEEEEEDaSJ_,@function
        .size           $_ZN7cutlass13device_kernelIN5flash19enable_sm80_to_sm89INS1_16FlashAttnBwdSm80INS1_25CollectiveMainloopBwdSm80ILi2ELi2EN4cute5tupleIJNS5_1CILi64EEENS7_ILi128EEES8_EEENS_10bfloat16_tEfNS_4arch4Sm80ELb1ELb0ELb1ELb1ELb1ELb0ELb0ELb0ELi2ELi2ELi4ELi2ELb1EEENS1_24CollectiveEpilogueBwdGQAISA_fSD_Li256ELb1ELb1EEENS1_25SingleTileBwdLPTSchedulerILb1ELi128ELb1EEEEEEEEEvNT_6ParamsE$_ZZN4cuteplIJNS_15ArithmeticTupleIJiEEEEJNS1_IJNS_1CILi0EEEiEEEEEEDaRKNS1_IJDpT_EEERKNS1_IJDpT0_EEEENKUlDpRKT_E_clIJNS1_IJiiEEEEEEDaSJ_,($_ZN7cutlass13device_kernelIN5flash19enable_sm80_to_sm89INS1_16FlashAttnBwdSm80INS1_25CollectiveMainloopBwdSm80ILi2ELi2EN4cute5tupleIJNS5_1CILi64EEENS7_ILi128EEES8_EEENS_10bfloat16_tEfNS_4arch4Sm80ELb1ELb0ELb1ELb1ELb1ELb0ELb0ELb0ELi2ELi2ELi4ELi2ELb1EEENS1_24CollectiveEpilogueBwdGQAISA_fSD_Li256ELb1ELb1EEENS1_25SingleTileBwdLPTSchedulerILb1ELi128ELb1EEEEEEEEEvNT_6ParamsE$_ZZN4cuteplIJNS_15ArithmeticTupleIJiiEEEEJNS_1CILi0EEEiiiEEEDaRKNS1_IJDpT_EEERKNS1_IJDpT0_EEEENKUlDpRKT_E_clIJS2_iiiEEEDaSI_ - $_ZN7cutlass13device_kernelIN5flash19enable_sm80_to_sm89INS1_16FlashAttnBwdSm80INS1_25CollectiveMainloopBwdSm80ILi2ELi2EN4cute5tupleIJNS5_1CILi64EEENS7_ILi128EEES8_EEENS_10bfloat16_tEfNS_4arch4Sm80ELb1ELb0ELb1ELb1ELb1ELb0ELb0ELb0ELi2ELi2ELi4ELi2ELb1EEENS1_24CollectiveEpilogueBwdGQAISA_fSD_Li256ELb1ELb1EEENS1_25SingleTileBwdLPTSchedulerILb1ELi128ELb1EEEEEEEEEvNT_6ParamsE$_ZZN4cuteplIJNS_15ArithmeticTupleIJiEEEEJNS1_IJNS_1CILi0EEEiEEEEEEDaRKNS1_IJDpT_EEERKNS1_IJDpT0_EEEENKUlDpRKT_E_clIJNS1_IJiiEEEEEEDaSJ_)
$_ZN7cutlass13device_kernelIN5flash19enable_sm80_to_sm89INS1_16FlashAttnBwdSm80INS1_25CollectiveMainloopBwdSm80ILi2ELi2EN4cute5tupleIJNS5_1CILi64EEENS7_ILi128EEES8_EEENS_10bfloat16_tEfNS_4arch4Sm80ELb1ELb0ELb1ELb1ELb1ELb0ELb0ELb0ELi2ELi2ELi4ELi2ELb1EEENS1_24CollectiveEpilogueBwdGQAISA_fSD_Li256ELb1ELb1EEENS1_25SingleTileBwdLPTSchedulerILb1ELi128ELb1EEEEEEEEEvNT_6ParamsE$_ZZN4cuteplIJNS_15ArithmeticTupleIJiEEEEJNS1_IJNS_1CILi0EEEiEEEEEEDaRKNS1_IJDpT_EEERKNS1_IJDpT0_EEEENKUlDpRKT_E_clIJNS1_IJiiEEEEEEDaSJ_:
[----:B------:R-:W-:Y:S02]  /*a0c0*/  IADD3 R7, R1, 0x19c, RZ ;  /* 0x0000019c01077810 */ /* 0x000fe40007ffe0ff */
[----:B------:R-:W-:Y:S02]  /*a0d0*/  MOV R10, 0xa100 ;  /* 0x0000a100000a7802 */ /* 0x000fe40000000f00 */
[----:B------:R-:W-:Y:S02]  /*a0e0*/  IADD3 R7, R7, c[0x0][0x20], RZ ;  /* 0x0000080007077a10 */ /* 0x000fe40007ffe0ff */
[----:B------:R-:W-:Y:S05]  /*a0f0*/  CALL.REL.NOINC `($_ZN7cutlass13device_kernelIN5flash19enable_sm80_to_sm89INS1_16FlashAttnBwdSm80INS1_25CollectiveMainloopBwdSm80ILi2ELi2EN4cute5tupleIJNS5_1CILi64EEENS7_ILi128EEES8_EEENS_10bfloat16_tEfNS_4arch4Sm80ELb1ELb0ELb1ELb1ELb1ELb0ELb0ELb0ELi2ELi2ELi4ELi2ELb1EEENS1_24CollectiveEpilogueBwdGQAISA_fSD_Li256ELb1ELb1EEENS1_25SingleTileBwdLPTSchedulerILb1ELi128ELb1EEEEEEEEEvNT_6ParamsE$_ZN4cute5tupleIJNS_15ArithmeticTupleIJiiEEEEEC2ERKS2_) ;  /* 0xffffdbe000007944 */ /* 0x000fea0003c3ffff */
[----:B------:R2:W5:Y:S04]  /*a100*/  LDL R9, [R1+0x1a0] ;  /* 0x0001a00001097983 */ /* 0x0005680000100800 */
[----:B------:R2:W5:Y:S01]  /*a110*/  LDL R8, [R1+0x19c] ;  /* 0x00019c0001087983 */ /* 0x0005620000100800 */
[----:B-1----:R-:W-:-:S04]  /*a120*/  MOV R7, 0x0 ;  /* 0x0000000000077802 */ /* 0x002fc80000000f00 */
[----:B------:R-:W-:Y:S05]  /*a130*/  RET.REL.NODEC R6 `(_ZN7cutlass13device_kernelIN5flash19enable_sm80_to_sm89INS1_16FlashAttnBwdSm80INS1_25CollectiveMainloopBwdSm80ILi2ELi2EN4cute5tupleIJNS5_1CILi64EEENS7_ILi128EEES8_EEENS_10bfloat16_tEfNS_4arch4Sm80ELb1ELb0ELb1ELb1ELb1ELb0ELb0ELb0ELi2ELi2ELi4ELi2ELb1EEENS1_24CollectiveEpilogueBwdGQAISA_fSD_Li256ELb1ELb1EEENS1_25SingleTileBwdLPTSchedulerILb1ELi128ELb1EEEEEEEEEvNT_6ParamsE) ;  /* 0xffff5ec006007950 */ /* 0x000fea0003c3ffff */
        .type           $_ZN7cutlass13device_kernelIN5flash19enable_sm80_to_sm89INS1_16FlashAttnBwdSm80INS1_25CollectiveMainloopBwdSm80ILi2ELi2EN4cute5tupleIJNS5_1CILi64EEENS7_ILi128EEES8_EEENS_10bfloat16_tEfNS_4arch4Sm80ELb1ELb0ELb1ELb1ELb1ELb0ELb0ELb0ELi2ELi2ELi4ELi2ELb1EEENS1_24CollectiveEpilogueBwdGQAISA_fSD_Li256ELb1ELb1EEENS1_25SingleTileBwdLPTSchedulerILb1ELi128ELb1EEEEEEEEEvNT_6ParamsE$_ZZN4cuteplIJNS_15ArithmeticTupleIJiiEEEEJNS_1CILi0EEEiiiEEEDaRKNS1_IJDpT_EEERKNS1_IJDpT0_EEEENKUlDpRKT_E_clIJS2_iiiEEEDaSI_,@function
        .size           $_ZN7cutlass13device_kernelIN5flash19enable_sm80_to_sm89INS1_16FlashAttnBwdSm80INS1_25CollectiveMainloopBwdSm80ILi2ELi2EN4cute5tupleIJNS5_1CILi64EEENS7_ILi128EEES8_EEENS_10bfloat16_tEfNS_4arch4Sm80ELb1ELb0ELb1ELb1ELb1ELb0ELb0ELb0ELi2ELi2ELi4ELi2ELb1EEENS1_24CollectiveEpilogueBwdGQAISA_fSD_Li256ELb1ELb1EEENS1_25SingleTileBwdLPTSchedulerILb1ELi128ELb1EEEEEEEEEvNT_6ParamsE$_ZZN4cuteplIJNS_15ArithmeticTupleIJiiEEEEJNS_1CILi0EEEiiiEEEDaRKNS1_IJDpT_EEERKNS1_IJDpT0_EEEENKUlDpRKT_E_clIJS2_iiiEEEDaSI_,($_ZN7cutlass13device_kernelIN5flash19enable_sm80_to_sm89INS1_16FlashAttnBwdSm80INS1_25CollectiveMainloopBwdSm80ILi2ELi2EN4cute5tupleIJNS5_1CILi64EEENS7_ILi128EEES8_EEENS_10bfloat16_tEfNS_4arch4Sm80ELb1ELb0ELb1ELb1ELb1ELb0ELb0ELb0ELi2ELi2ELi4ELi2ELb1EEENS1_24CollectiveEpilogueBwdGQAISA_fSD_Li256ELb1ELb1EEENS1_25SingleTileBwdLPTSchedulerILb1ELi128ELb1EEEEEEEEEvNT_6ParamsE$_ZZN4cuteplIJNS_1CILi0EEES2_EJiEEEDaRKNS_15ArithmeticTupleIJDpT_EEERKNS3_IJDpT0_EEEENKUlDpRKT_E_clIJiS2_EEEDaSH_ - $_ZN7cutlass13device_kernelIN5flash19enable_sm80_to_sm89INS1_16FlashAttnBwdSm80INS1_25CollectiveMainloopBwdSm80ILi2ELi2EN4cute5tupleIJNS5_1CILi64EEENS7_ILi128EEES8_EEENS_10bfloat16_tEfNS_4arch4Sm80ELb1ELb0ELb1ELb1ELb1ELb0ELb0ELb0ELi2ELi2ELi4ELi2ELb1EEENS1_24CollectiveEpilogueBwdGQAISA_fSD_Li256ELb1ELb1EEENS1_25SingleTileBwdLPTSchedulerILb1ELi128ELb1EEEEEEEEEvNT_6ParamsE$_ZZN4cuteplIJNS_15ArithmeticTupleIJiiEEEEJNS_1CILi0EEEiiiEEEDaRKNS1_IJDpT_EEERKNS1_IJDpT0_EEEENKUlDpRKT_E_clIJS2_iiiEEEDaSI_)
$_ZN7cutlass13device_kernelIN5flash19enable_sm80_to_sm89INS1_16FlashAttnBwdSm80INS1_25CollectiveMainloopBwdSm80ILi2ELi2EN4cute5tupleIJNS5_1CILi64EEENS7_ILi128EEES8_EEENS_10bfloat16_tEfNS_4arch4Sm80ELb1ELb0ELb1ELb1ELb1ELb0ELb0ELb0ELi2ELi2ELi4ELi2ELb1EEENS1_24CollectiveEpilogueBwdGQAISA_fSD_Li256ELb1ELb1EEENS1_25SingleTileBwdLPTSchedulerILb1ELi128ELb1EEEEEEEEEvNT_6ParamsE$_ZZN4cuteplIJNS_15ArithmeticTupleIJiiEEEEJNS_1CILi0EEEiiiEEEDaRKNS1_IJDpT_EEERKNS1_IJDpT0_EEEENKUlDpRKT_E_clIJS2_iiiEEEDaSI_:
[----:B------:R-:W-:Y:S01]  /*a140*/  IADD3 R7, R1, 0x19c, RZ ;  /* 0x0000019c01077810 */ /* 0x000fe20007ffe0ff */
[----:B------:R-:W-:Y:S01]  /*a150*/  IMAD.MOV.U32 R80, RZ, RZ, R9 ;  /* 0x000000ffff507224 */ /* 0x000fe200078e0009 */
[----:B------:R-:W-:Y:S01]  /*a160*/  MOV R78, 0xa1b0 ;  /* 0x0000a1b0004e7802 */ /* 0x000fe20000000f00 */
[----:B------:R-:W-:Y:S01]  /*a170*/  IMAD.MOV.U32 R6, RZ, RZ, R27 ;  /* 0x000000ffff067224 */ /* 0x000fe200078e001b */
[----:B------:R-:W-:Y:S01]  /*a180*/  IADD3 R7, R7, c[0x0][0x20], RZ ;  /* 0x0000080007077a10 */ /* 0x000fe20007ffe0ff */
[----:B------:R-:W-:Y:S02]  /*a190*/  IMAD.MOV.U32 R9, RZ, RZ, R16 ;  /* 0x000000ffff097224 */ /* 0x000fe400078e0010 */
[----:B------:R-:W-:Y:S05]  /*a1a0*/  CALL.REL.NOINC `($_ZN7cutlass13device_kernelIN5flash19enable_sm80_to_sm89INS1_16FlashAttnBwdSm80INS1_25CollectiveMainloopBwdSm80ILi2ELi2EN4cute5tupleIJNS5_1CILi64EEENS7_ILi128EEES8_EEENS_10bfloat16_tEfNS_4arch4Sm80ELb1ELb0ELb1ELb1ELb1ELb0ELb0ELb0ELi2ELi2ELi4ELi2ELb1EEENS1_24CollectiveEpilogueBwdGQAISA_fSD_Li256ELb1ELb1EEENS1_25SingleTileBwdLPTSchedulerILb1ELi128ELb1EEEEEEEEEvNT_6ParamsE$_ZN4cute5tupleIJNS_15ArithmeticTupleIJiiEEEiiiEEC2ERKS2_RKiS7_S7_) ;  /* 0xffffdb7000007944 */ /* 0x000fea0003c3ffff */
[----:B------:R2:W5:Y:S04]  /*a1b0*/  LDL R16, [R1+0x19c] ;  /* 0x00019c0001107983 */ /* 0x0005680000100800 */
[----:B-1----:R2:W5:Y:S04]  /*a1c0*/  LDL.64 R8, [R1+0x1a8] ;  /* 0x0001a80001087983 */ /* 0x0025680000100a00 */
[----:B------:R2:W5:Y:S01]  /*a1d0*/  LDL.64 R6, [R1+0x1a0] ;  /* 0x0001a00001067983 */ /* 0x0005620000100a00 */
[----:B------:R-:W-:-:S04]  /*a1e0*/  MOV R11, 0x0 ;  /* 0x00000000000b7802 */ /* 0x000fc80000000f00 */
[----:B------:R-:W-:Y:S05]  /*a1f0*/  RET.REL.NODEC R10 `(_ZN7cutlass13device_kernelIN5flash19enable_sm80_to_sm89INS1_16FlashAttnBwdSm80INS1_25CollectiveMainloopBwdSm80ILi2ELi2EN4cute5tupleIJNS5_1CILi64EEENS7_ILi128EEES8_EEENS_10bfloat16_tEfNS_4arch4Sm80ELb1ELb0ELb1ELb1ELb1ELb0ELb0ELb0ELi2ELi2ELi4ELi2ELb1EEENS1_24CollectiveEpilogueBwdGQAISA_fSD_Li256ELb1ELb1EEENS1_25SingleTileBwdLPTSchedulerILb1ELi128ELb1EEEEEEEEEvNT_6ParamsE) ;  /* 0xffff5e000a007950 */ /* 0x000fea0003c3ffff */
        .type           $_ZN7cutlass13device_kernelIN5flash19enable_sm80_to_sm89INS1_16FlashAttnBwdSm80INS1_25CollectiveMainloopBwdSm80ILi2ELi2EN4cute5tupleIJNS5_1CILi64EEENS7_ILi128EEES8_EEENS_10bfloat16_tEfNS_4arch4Sm80ELb1ELb0ELb1ELb1ELb1ELb0ELb0ELb0ELi2ELi2ELi4ELi2ELb1EEENS1_24CollectiveEpilogueBwdGQAISA_fSD_Li256ELb1ELb1EEENS1_25SingleTileBwdLPTSchedulerILb1ELi128ELb1EEEEEEEEEvNT_6ParamsE$_ZZN4cuteplIJNS_1CILi0EEES2_EJiEEEDaRKNS_15ArithmeticTupleIJDpT_EEERKNS3_IJDpT0_EEEENKUlDpRKT_E_clIJiS2_EEEDaSH_,@function
        .size           $_ZN7cutlass13device_kernelIN5flash19enable_sm80_to_sm89INS1_16FlashAttnBwdSm80INS1_25CollectiveMainloopBwdSm80ILi2ELi2EN4cute5tupleIJNS5_1CILi64EEENS7_ILi128EEES8_EEENS_10bfloat16_tEfNS_4arch4Sm80ELb1ELb0ELb1ELb1ELb1ELb0ELb0ELb0ELi2ELi2ELi4ELi2ELb1EEENS1_24CollectiveEpilogueBwdGQAISA_fSD_Li256ELb1ELb1EEENS1_25SingleTileBwdLPTSchedulerILb1ELi128ELb1EEEEEEEEEvNT_6ParamsE$_ZZN4cuteplIJNS_1CILi0EEES2_EJiEEEDaRKNS_15ArithmeticTupleIJDpT_EEERKNS3_IJDpT0_EEEENKUlDpRKT_E_clIJiS2_EEEDaSH_,($_ZN7cutlass13device_kernelIN5flash19enable_sm80_to_sm89INS1_16FlashAttnBwdSm80INS1_25CollectiveMainloopBwdSm80ILi2ELi2EN4cute5tupleIJNS5_1CILi64EEENS7_ILi128EEES8_EEENS_10bfloat16_tEfNS_4arch4Sm80ELb1ELb0ELb1ELb1ELb1ELb0ELb0ELb0ELi2ELi2ELi4ELi2ELb1EEENS1_24CollectiveEpilogueBwdGQAISA_fSD_Li256ELb1ELb1EEENS1_25SingleTileBwdLPTSchedulerILb1ELi128ELb1EEEEEEEEEvNT_6ParamsE$_ZZN4cuteplIJNS_1CILi0EEES2_EJiS2_EEEDaRKNS_15ArithmeticTupleIJDpT_EEERKNS3_IJDpT0_EEEENKUlDpRKT_E_clIJiS2_EEEDaSH_ - $_ZN7cutlass13device_kernelIN5flash19enable_sm80_to_sm89INS1_16FlashAttnBwdSm80INS1_25CollectiveMainloopBwdSm80ILi2ELi2EN4cute5tupleIJNS5_1CILi64EEENS7_ILi128EEES8_EEENS_10bfloat16_tEfNS_4arch4Sm80ELb1ELb0ELb1ELb1ELb1ELb0ELb0ELb0ELi2ELi2ELi4ELi2ELb1EEENS1_24CollectiveEpilogueBwdGQAISA_fSD_Li256ELb1ELb1EEENS1_25SingleTileBwdLPTSchedulerILb1ELi128ELb1EEEEEEEEEvNT_6ParamsE$_ZZN4cuteplIJNS_1CILi0EEES2_EJiEEEDaRKNS_15ArithmeticTupleIJDpT_EEERKNS3_IJDpT0_EEEENKUlDpRKT_E_clIJiS2_EEEDaSH_)
$_ZN7cutlass13device_kernelIN5flash19enable_sm80_to_sm89INS1_16FlashAttnBwdSm80INS1_25CollectiveMainloopBwdSm80ILi2ELi2EN4cute5tupleIJNS5_1CILi64EEENS7_ILi128EEES8_EEENS_10bfloat16_tEfNS_4arch4Sm80ELb1ELb0ELb1ELb1ELb1ELb0ELb0ELb0ELi2ELi2ELi4ELi2ELb1EEENS1_24CollectiveEpilogueBwdGQAISA_fSD_Li256ELb1ELb1EEENS1_25SingleTileBwdLPTSchedulerILb1ELi128ELb1EEEEEEEEEvNT_6ParamsE$_ZZN4cuteplIJNS_1CILi0EEES2_EJiEEEDaRKNS_15ArithmeticTupleIJDpT_EEERKNS3_IJDpT0_EEEENKUlDpRKT_E_clIJiS2_EEEDaSH_:
[----:B------:R-:W-:Y:S02]  /*a200*/  IADD3 R6, R1, 0x188, RZ ;  /* 0x0000018801067810 */ /* 0x000fe40007ffe0ff */
[----:B------:R-:W-:Y:S02]  /*a210*/  MOV R16, 0xa240 ;  /* 0x0000a24000107802 */ /* 0x000fe40000000f00 */
[----:B------:R-:W-:Y:S02]  /*a220*/  IADD3 R6, R6, c[0x0][0x20], RZ ;  /* 0x0000080006067a10 */ /* 0x000fe40007ffe0ff */
[----:B------:R-:W-:Y:S05]  /*a230*/  CALL.REL.NOINC `($_ZN7cutlass13device_kernelIN5flash19enable_sm80_to_sm89INS1_16FlashAttnBwdSm80INS1_25CollectiveMainloopBwdSm80ILi2ELi2EN4cute5tupleIJNS5_1CILi64EEENS7_ILi128EEES8_EEENS_10bfloat16_tEfNS_4arch4Sm80ELb1ELb0ELb1ELb1ELb1ELb0ELb0ELb0ELi2ELi2ELi4ELi2ELb1EEENS1_24CollectiveEpilogueBwdGQAISA_fSD_Li256ELb1ELb1EEENS1_25SingleTileBwdLPTSchedulerILb1ELi128ELb1EEEEEEEEEvNT_6ParamsE$_ZN4cute5tupleIJiNS_1CILi0EEEEEC2ERKiRKS2_) ;  /* 0xffffdcf000007944 */ /* 0x000fea0003c3ffff */
[----:B------:R1:W5:Y:S01]  /*a240*/  LDL R7, [R1+0x188] ;  /* 0x0001880001077983 */ /* 0x0003620000100800 */
[----:B------:R-:W-:-:S04]  /*a250*/  MOV R11, 0x0 ;  /* 0x00000000000b7802 */ /* 0x000fc80000000f00 */
[----:B------:R-:W-:Y:S05]  /*a260*/  RET.REL.NODEC R10 `(_ZN7cutlass13device_kernelIN5flash19enable_sm80_to_sm89INS1_16FlashAttnBwdSm80INS1_25CollectiveMainloopBwdSm80ILi2ELi2EN4cute5tupleIJNS5_1CILi64EEENS7_ILi128EEES8_EEENS_10bfloat16_tEfNS_4arch4Sm80ELb1ELb0ELb1ELb1ELb1ELb0ELb0ELb0ELi2ELi2ELi4ELi2ELb1EEENS1_24CollectiveEpilogueBwdGQAISA_fSD_Li256ELb1ELb1EEENS1_25SingleTileBwdLPTSchedulerILb1ELi128ELb1EEEEEEEEEvNT_6ParamsE) ;  /* 0xffff5d900a007950 */ /* 0x000fea0003c3ffff */
        .type           $_ZN7cutlass13device_kernelIN5flash19enable_sm80_to_sm89INS1_16FlashAttnBwdSm80INS1_25CollectiveMainloopBwdSm80ILi2ELi2EN4cute5tupleIJNS5_1CILi64EEENS7_ILi128EEES8_EEENS_10bfloat16_tEfNS_4arch4Sm80ELb1ELb0ELb1ELb1ELb1ELb0ELb0ELb0ELi2ELi2ELi4ELi2ELb1EEENS1_24CollectiveEpilogueBwdGQAISA_fSD_Li256ELb1ELb1EEENS1_25SingleTileBwdLPTSchedulerILb1ELi128ELb1EEEEEEEEEvNT_6ParamsE$_ZZN4cuteplIJNS_1CILi0EEES2_EJiS2_EEEDaRKNS_15ArithmeticTupleIJDpT_EEERKNS3_IJDpT0_EEEENKUlDpRKT_E_clIJiS2_EEEDaSH_,@function
        .size           $_ZN7cutlass13device_kernelIN5flash19enable_sm80_to_sm89INS1_16FlashAttnBwdSm80INS1_25CollectiveMainloopBwdSm80ILi2ELi2EN4cute5tupleIJNS5_1CILi64EEENS7_ILi128EEES8_EEENS_10bfloat16_tEfNS_4arch4Sm80ELb1ELb0ELb1ELb1ELb1ELb0ELb0ELb0ELi2ELi2ELi4ELi2ELb1EEENS1_24CollectiveEpilogueBwdGQAISA_fSD_Li256ELb1ELb1EEENS1_25SingleTileBwdLPTSchedulerILb1ELi128ELb1EEEEEEEEEvNT_6ParamsE$_ZZN4cuteplIJNS_1CILi0EEES2_EJiS2_EEEDaRKNS_15ArithmeticTupleIJDpT_EEERKNS3_IJDpT0_EEEENKUlDpRKT_E_clIJiS2_EEEDaSH_,($_ZN7cutlass13device_kernelIN5flash19enable_sm80_to_sm89INS1_16FlashAttnBwdSm80INS1_25CollectiveMainloopBwdSm80ILi2ELi2EN4cute5tupleIJNS5_1CILi64EEENS7_ILi128EEES8_EEENS_10bfloat16_tEfNS_4arch4Sm80ELb1ELb0ELb1ELb1ELb1ELb0ELb0ELb0ELi2ELi2ELi4ELi2ELb1EEENS1_24CollectiveEpilogueBwdGQAISA_fSD_Li256ELb1ELb1EEENS1_25SingleTileBwdLPTSchedulerILb1ELi128ELb1EEEEEEEEEvNT_6ParamsE$_ZZN4cuteplIJNS_1CILi0EEES2_iEJS2_S2_S2_iEEEDaRKNS_15ArithmeticTupleIJDpT_EEERKNS3_IJDpT0_EEEENKUlDpRKT_E_clIJS2_S2_iiEEEDaSH_ - $_ZN7cutlass13device_kernelIN5flash19enable_sm80_to_sm89INS1_16FlashAttnBwdSm80INS1_25CollectiveMainloopBwdSm80ILi2ELi2EN4cute5tupleIJNS5_1CILi64EEENS7_ILi128EEES8_EEENS_10bfloat16_tEfNS_4arch4Sm80ELb1ELb0ELb1ELb1ELb1ELb0ELb0ELb0ELi2ELi2ELi4ELi2ELb1EEENS1_24CollectiveEpilogueBwdGQAISA_fSD_Li256ELb1ELb1EEENS1_25SingleTileBwdLPTSchedulerILb1ELi128ELb1EEEEEEEEEvNT_6ParamsE$_ZZN4cuteplIJNS_1CILi0EEES2_EJiS2_EEEDaRKNS_15ArithmeticTupleIJDpT_EEERKNS3_IJDpT0_EEEENKUlDpRKT_E_clIJiS2_EEEDaSH_)
$_ZN7cutlass13device_kernelIN5flash19enable_sm80_to_sm89INS1_16FlashAttnBwdSm80INS1_25CollectiveMainloopBwdSm80ILi2ELi2EN4cute5tupleIJNS5_1CILi64EEENS7_ILi128EEES8_EEENS_10bfloat16_tEfNS_4arch4Sm80ELb1ELb0ELb1ELb1ELb1ELb0ELb0ELb0ELi2ELi2ELi4ELi2ELb1EEENS1_24CollectiveEpilogueBwdGQAISA_fSD_Li256ELb1ELb1EEENS1_25SingleTileBwdLPTSchedulerILb1ELi128ELb1EEEEEEEEEvNT_6ParamsE$_ZZN4cuteplIJNS_1CILi0EEES2_EJiS2_EEEDaRKNS_15ArithmeticTupleIJDpT_EEERKNS3_IJDpT0_EEEENKUlDpRKT_E_clIJiS2_EEEDaSH_:
[----:B------:R-:W-:Y:S02]  /*a270*/  IADD3 R6, R1, 0x188, RZ ;  /* 0x0000018801067810 */ /* 0x000fe40007ffe0ff */
[----:B------:R-:W-:Y:S02]  /*a280*/  MOV R16, 0xa2b0 ;  /* 0x0000a2b000107802 */ /* 0x000fe40000000f00 */
[----:B------:R-:W-:Y:S02]  /*a290*/  IADD3 R6, R6, c[0x0][0x20], RZ ;  /* 0x0000080006067a10 */ /* 0x000fe40007ffe0ff */
[----:B------:R-:W-:Y:S05]  /*a2a0*/  CALL.REL.NOINC `($_ZN7cutlass13device_kernelIN5flash19enable_sm80_to_sm89INS1_16FlashAttnBwdSm80INS1_25CollectiveMainloopBwdSm80ILi2ELi2EN4cute5tupleIJNS5_1CILi64EEENS7_ILi128EEES8_EEENS_10bfloat16_tEfNS_4arch4Sm80ELb1ELb0ELb1ELb1ELb1ELb0ELb0ELb0ELi2ELi2ELi4ELi2ELb1EEENS1_24CollectiveEpilogueBwdGQAISA_fSD_Li256ELb1ELb1EEENS1_25SingleTileBwdLPTSchedulerILb1ELi128ELb1EEEEEEEEEvNT_6ParamsE$_ZN4cute5tupleIJiNS_1CILi0EEEEEC2ERKiRKS2_) ;  /* 0xffffdc8000007944 */ /* 0x000fea0003c3ffff */
[----:B------:R1:W5:Y:S01]  /*a2b0*/  LDL R200, [R1+0x188] ;  /* 0x0001880001c87983 */ /* 0x0003620000100800 */
[----:B------:R-:W-:-:S04]  /*a2c0*/  MOV R11, 0x0 ;  /* 0x00000000000b7802 */ /* 0x000fc80000000f00 */
[----:B------:R-:W-:Y:S05]  /*a2d0*/  RET.REL.NODEC R10 `(_ZN7cutlass13device_kernelIN5flash19enable_sm80_to_sm89INS1_16FlashAttnBwdSm80INS1_25CollectiveMainloopBwdSm80ILi2ELi2EN4cute5tupleIJNS5_1CILi64EEENS7_ILi128EEES8_EEENS_10bfloat16_tEfNS_4arch4Sm80ELb1ELb0ELb1ELb1ELb1ELb0ELb0ELb0ELi2ELi2ELi4ELi2ELb1EEENS1_24CollectiveEpilogueBwdGQAISA_fSD_Li256ELb1ELb1EEENS1_25SingleTileBwdLPTSchedulerILb1ELi128ELb1EEEEEEEEEvNT_6ParamsE) ;  /* 0xffff5d200a007950 */ /* 0x000fea0003c3ffff */
        .type           $_ZN7cutlass13device_kernelIN5flash19enable_sm80_to_sm89INS1_16FlashAttnBwdSm80INS1_25CollectiveMainloopBwdSm80ILi2ELi2EN4cute5tupleIJNS5_1CILi64EEENS7_ILi128EEES8_EEENS_10bfloat16_tEfNS_4arch4Sm80ELb1ELb0ELb1ELb1ELb1ELb0ELb0ELb0ELi2ELi2ELi4ELi2ELb1EEENS1_24CollectiveEpilogueBwdGQAISA_fSD_Li256ELb1ELb1EEENS1_25SingleTileBwdLPTSchedulerILb1ELi128ELb1EEEEEEEEEvNT_6ParamsE$_ZZN4cuteplIJNS_1CILi0EEES2_iEJS2_S2_S2_iEEEDaRKNS_15ArithmeticTupleIJDpT_EEERKNS3_IJDpT0_EEEENKUlDpRKT_E_clIJS2_S2_iiEEEDaSH_,@function
        .size           $_ZN7cutlass13device_kernelIN5flash19enable_sm80_to_sm89INS1_16FlashAttnBwdSm80INS1_25CollectiveMainloopBwdSm80ILi2ELi2EN4cute5tupleIJNS5_1CILi64EEENS7_ILi128EEES8_EEENS_10bfloat16_tEfNS_4arch4Sm80ELb1ELb0ELb1ELb1ELb1ELb0ELb0ELb0ELi2ELi2ELi4ELi2ELb1EEENS1_24CollectiveEpilogueBwdGQAISA_fSD_Li256ELb1ELb1EEENS1_25SingleTileBwdLPTSchedulerILb1ELi128ELb1EEEEEEEEEvNT_6ParamsE$_ZZN4cuteplIJNS_1CILi0EEES2_iEJS2_S2_S2_iEEEDaRKNS_15ArithmeticTupleIJDpT_EEERKNS3_IJDpT0_EEEENKUlDpRKT_E_clIJS2_S2_iiEEEDaSH_,($_ZN7cutlass13device_kernelIN5flash19enable_sm80_to_sm89INS1_16FlashAttnBwdSm80INS1_25CollectiveMainloopBwdSm80ILi2ELi2EN4cute5tupleIJNS5_1CILi64EEENS7_ILi128EEES8_EEENS_10bfloat16_tEfNS_4arch4Sm80ELb1ELb0ELb1ELb1ELb1ELb0ELb0ELb0ELi2ELi2ELi4ELi2ELb1EEENS1_24CollectiveEpilogueBwdGQAISA_fSD_Li256ELb1ELb1EEENS1_25SingleTileBwdLPTSchedulerILb1ELi128ELb1EEEEEEEEEvNT_6ParamsE$_ZZN4cuteplIJNS_1CILi0EEEiEJS2_S2_iiEEEDaRKNS_15ArithmeticTupleIJDpT_EEERKNS3_IJDpT0_EEEENKUlDpRKT_E_clIJS2_iiiEEEDaSH_ - $_ZN7cutlass13device_kernelIN5flash19enable_sm80_to_sm89INS1_16FlashAttnBwdSm80INS1_25CollectiveMainloopBwdSm80ILi2ELi2EN4cute5tupleIJNS5_1CILi64EEENS7_ILi128EEES8_EEENS_10bfloat16_tEfNS_4arch4Sm80ELb1ELb0ELb1ELb1ELb1ELb0ELb0ELb0ELi2ELi2ELi4ELi2ELb1EEENS1_24CollectiveEpilogueBwdGQAISA_fSD_Li256ELb1ELb1EEENS1_25SingleTileBwdLPTSchedulerILb1ELi128ELb1EEEEEEEEEvNT_6ParamsE$_ZZN4cuteplIJNS_1CILi0EEES2_iEJS2_S2_S2_iEEEDaRKNS_15ArithmeticTupleIJDpT_EEERKNS3_IJDpT0_EEEENKUlDpRKT_E_clIJS2_S2_iiEEEDaSH_)
$_ZN7cutlass13device_kernelIN5flash19enable_sm80_to_sm89INS1_16FlashAttnBwdSm80INS1_25CollectiveMainloopBwdSm80ILi2ELi2EN4cute5tupleIJNS5_1CILi64EEENS7_ILi128EEES8_EEENS_10bfloat16_tEfNS_4arch4Sm80ELb1ELb0ELb1ELb1ELb1ELb0ELb0ELb0ELi2ELi2ELi4ELi2ELb1EEENS1_24CollectiveEpilogueBwdGQAISA_fSD_Li256ELb1ELb1EEENS1_25SingleTileBwdLPTSchedulerILb1ELi128ELb1EEEEEEEEEvNT_6ParamsE$_ZZN4cuteplIJNS_1CILi0EEES2_iEJS2_S2_S2_iEEEDaRKNS_15ArithmeticTupleIJDpT_EEERKNS3_IJDpT0_EEEENKUlDpRKT_E_clIJS2_S2_iiEEEDaSH_:
[----:B------:R-:W-:Y:S02]  /*a2e0*/  IADD3 R10, R1, 0x19c, RZ ;  /* 0x0000019c010a7810 */ /* 0x000fe40007ffe0ff */
[----:B------:R-:W-:Y:S02]  /*a2f0*/  MOV R18, 0xa320 ;  /* 0x0000a32000127802 */ /* 0x000fe40000000f00 */
[----:B------:R-:W-:Y:S02]  /*a300*/  IADD3 R10, R10, c[0x0][0x20], RZ ;  /* 0x000008000a0a7a10 */ /* 0x000fe40007ffe0ff */
[----:B------:R-:W-:Y:S05]  /*a310*/  CALL.REL.NOINC `($_ZN7cutlass13device_kernelIN5flash19enable_sm80_to_sm89INS1_16FlashAttnBwdSm80INS1_25CollectiveMainloopBwdSm80ILi2ELi2EN4cute5tupleIJNS5_1CILi64EEENS7_ILi128EEES8_EEENS_10bfloat16_tEfNS_4arch4Sm80ELb1ELb0ELb1ELb1ELb1ELb0ELb0ELb0ELi2ELi2ELi4ELi2ELb1EEENS1_24CollectiveEpilogueBwdGQAISA_fSD_Li256ELb1ELb1EEENS1_25SingleTileBwdLPTSchedulerILb1ELi128ELb1EEEEEEEEEvNT_6ParamsE$_ZN4cute5tupleIJNS_1CILi0EEES2_iiEEC2ERKS2_S5_RKiS7_) ;  /* 0xffffdad000007944 */ /* 0x000fea0003c3ffff */
[----:B------:R2:W5:Y:S04]  /*a320*/  LDL R78, [R1+0x1a0] ;  /* 0x0001a000014e7983 */ /* 0x0005680000100800 */
[----:B-1----:R2:W5:Y:S01]  /*a330*/  LDL R10, [R1+0x19c] ;  /* 0x00019c00010a7983 */ /* 0x0025620000100800 */
[----:B------:R-:W-:-:S04]  /*a340*/  MOV R7, 0x0 ;  /* 0x0000000000077802 */ /* 0x000fc80000000f00 */
[----:B------:R-:W-:Y:S05]  /*a350*/  RET.REL.NODEC R6 `(_ZN7cutlass13device_kernelIN5flash19enable_sm80_to_sm89INS1_16FlashAttnBwdSm80INS1_25CollectiveMainloopBwdSm80ILi2ELi2EN4cute5tupleIJNS5_1CILi64EEENS7_ILi128EEES8_EEENS_10bfloat16_tEfNS_4arch4Sm80ELb1ELb0ELb1ELb1ELb1ELb0ELb0ELb0ELi2ELi2ELi4ELi2ELb1EEENS1_24CollectiveEpilogueBwdGQAISA_fSD_Li256ELb1ELb1EEENS1_25SingleTileBwdLPTSchedulerILb1ELi128ELb1EEEEEEEEEvNT_6ParamsE) ;  /* 0xffff5ca006007950 */ /* 0x000fea0003c3ffff */
        .type           $_ZN7cutlass13device_kernelIN5flash19enable_sm80_to_sm89INS1_16FlashAttnBwdSm80INS1_25CollectiveMainloopBwdSm80ILi2ELi2EN4cute5tupleIJNS5_1CILi64EEENS7_ILi128EEES8_EEENS_10bfloat16_tEfNS_4arch4Sm80ELb1ELb0ELb1ELb1ELb1ELb0ELb0ELb0ELi2ELi2ELi4ELi2ELb1EEENS1_24CollectiveEpilogueBwdGQAISA_fSD_Li256ELb1ELb1EEENS1_25SingleTileBwdLPTSchedulerILb1ELi128ELb1EEEEEEEEEvNT_6ParamsE$_ZZN4cuteplIJNS_1CILi0EEEiEJS2_S2_iiEEEDaRKNS_15ArithmeticTupleIJDpT_EEERKNS3_IJDpT0_EEEENKUlDpRKT_E_clIJS2_iiiEEEDaSH_,@function
        .size           $_ZN7cutlass13device_kernelIN5flash19enable_sm80_to_sm89INS1_16FlashAttnBwdSm80INS1_25CollectiveMainloopBwdSm80ILi2ELi2EN4cute5tupleIJNS5_1CILi64EEENS7_ILi128EEES8_EEENS_10bfloat16_tEfNS_4arch4Sm80ELb1ELb0ELb1ELb1ELb1ELb0ELb0ELb0ELi2ELi2ELi4ELi2ELb1EEENS1_24CollectiveEpilogueBwdGQAISA_fSD_Li256ELb1ELb1EEENS1_25SingleTileBwdLPTSchedulerILb1ELi128ELb1EEEEEEEEEvNT_6ParamsE$_ZZN4cuteplIJNS_1CILi0EEEiEJS2_S2_iiEEEDaRKNS_15ArithmeticTupleIJDpT_EEERKNS3_IJDpT0_EEEENKUlDpRKT_E_clIJS2_iiiEEEDaSH_,($_ZN7cutlass13device_kernelIN5flash19enable_sm80_to_sm89INS1_16FlashAttnBwdSm80INS1_25CollectiveMainloopBwdSm80ILi2ELi2EN4cute5tupleIJNS5_1CILi64EEENS7_ILi128EEES8_EEENS_10bfloat16_tEfNS_4arch4Sm80ELb1ELb0ELb1ELb1ELb1ELb0ELb0ELb0ELi2ELi2ELi4ELi2ELb1EEENS1_24CollectiveEpilogueBwdGQAISA_fSD_Li256ELb1ELb1EEENS1_25SingleTileBwdLPTSchedulerILb1ELi128ELb1EEEEEEEEEvNT_6ParamsE$_ZZN4cuteplIJiEJNS_1CILi0EEEEEEDaRKNS_15ArithmeticTupleIJDpT_EEERKNS3_IJDpT0_EEEENKUlDpRKT_E_clIJiEEEDaSH_ - $_ZN7cutlass13device_kernelIN5flash19enable_sm80_to_sm89INS1_16FlashAttnBwdSm80INS1_25CollectiveMainloopBwdSm80ILi2ELi2EN4cute5tupleIJNS5_1CILi64EEENS7_ILi128EEES8_EEENS_10bfloat16_tEfNS_4arch4Sm80ELb1ELb0ELb1ELb1ELb1ELb0ELb0ELb0ELi2ELi2ELi4ELi2ELb1EEENS1_24CollectiveEpilogueBwdGQAISA_fSD_Li256ELb1ELb1EEENS1_25SingleTileBwdLPTSchedulerILb1ELi128ELb1EEEEEEEEEvNT_6ParamsE$_ZZN4cuteplIJNS_1CILi0EEEiEJS2_S2_iiEEEDaRKNS_15ArithmeticTupleIJDpT_EEERKNS3_IJDpT0_EEEENKUlDpRKT_E_clIJS2_iiiEEEDaSH_)
$_ZN7cutlass13device_kernelIN5flash19enable_sm80_to_sm89INS1_16FlashAttnBwdSm80INS1_25CollectiveMainloopBwdSm80ILi2ELi2EN4cute5tupleIJNS5_1CILi64EEENS7_ILi128EEES8_EEENS_10bfloat16_tEfNS_4arch4Sm80ELb1ELb0ELb1ELb1ELb1ELb0ELb0ELb0ELi2ELi2ELi4ELi2ELb1EEENS1_24CollectiveEpilogueBwdGQAISA_fSD_Li256ELb1ELb1EEENS1_25SingleTileBwdLPTSchedulerILb1ELi128ELb1EEEEEEEEEvNT_6ParamsE$_ZZN4cuteplIJNS_1CILi0EEEiEJS2_S2_iiEEEDaRKNS_15ArithmeticTupleIJDpT_EEERKNS3_IJDpT0_EEEENKUlDpRKT_E_clIJS2_iiiEEEDaSH_:
[----:B------:R-:W-:Y:S01]  /*a360*/  IADD3 R7, R1, 0x19c, RZ ;  /* 0x0000019c01077810 */ /* 0x000fe20007ffe0ff */
[----:B------:R-:W-:Y:S01]  /*a370*/  IMAD.MOV.U32 R78, RZ, RZ, R6 ;  /* 0x000000ffff4e7224 */ /* 0x000fe200078e0006 */
[----:B------:R-:W-:Y:S01]  /*a380*/  MOV R18, 0xa3c0 ;  /* 0x0000a3c000127802 */ /* 0x000fe20000000f00 */
[----:B------:R-:W-:Y:S01]  /*a390*/  IMAD.MOV.U32 R6, RZ, RZ, R27 ;  /* 0x000000ffff067224 */ /* 0x000fe200078e001b */
[----:B------:R-:W-:Y:S02]  /*a3a0*/  IADD3 R7, R7, c[0x0][0x20], RZ ;  /* 0x0000080007077a10 */ /* 0x000fe40007ffe0ff */
[----:B------:R-:W-:Y:S05]  /*a3b0*/  CALL.REL.NOINC `($_ZN7cutlass13device_kernelIN5flash19enable_sm80_to_sm89INS1_16FlashAttnBwdSm80INS1_25CollectiveMainloopBwdSm80ILi2ELi2EN4cute5tupleIJNS5_1CILi64EEENS7_ILi128EEES8_EEENS_10bfloat16_tEfNS_4arch4Sm80ELb1ELb0ELb1ELb1ELb1ELb0ELb0ELb0ELi2ELi2ELi4ELi2ELb1EEENS1_24CollectiveEpilogueBwdGQAISA_fSD_Li256ELb1ELb1EEENS1_25SingleTileBwdLPTSchedulerILb1ELi128ELb1EEEEEEEEEvNT_6ParamsE$_ZN4cute5tupleIJNS_1CILi0EEEiiiEEC2ERKS2_RKiS7_S7_) ;  /* 0xffffdad000007944 */ /* 0x000fea0003c3ffff */
[----:B------:R1:W5:Y:S04]  /*a3c0*/  LDL R18, [R1+0x19c] ;  /* 0x00019c0001127983 */ /* 0x0003680000100800 */
[----:B------:R1:W5:Y:S01]  /*a3d0*/  LDL.64 R6, [R1+0x1a0] ;  /* 0x0001a00001067983 */ /* 0x0003620000100a00 */
[----:B------:R-:W-:-:S04]  /*a3e0*/  MOV R17, 0x0 ;  /* 0x0000000000117802 */ /* 0x000fc80000000f00 */
[----:B------:R-:W-:Y:S05]  /*a3f0*/  RET.REL.NODEC R16 `(_ZN7cutlass13device_kernelIN5flash19enable_sm80_to_sm89INS1_16FlashAttnBwdSm80INS1_25CollectiveMainloopBwdSm80ILi2ELi2EN4cute5tupleIJNS5_1CILi64EEENS7_ILi128EEES8_EEENS_10bfloat16_tEfNS_4arch4Sm80ELb1ELb0ELb1ELb1ELb1ELb0ELb0ELb0ELi2ELi2ELi4ELi2ELb1EEENS1_24CollectiveEpilogueBwdGQAISA_fSD_Li256ELb1ELb1EEENS1_25SingleTileBwdLPTSchedulerILb1ELi128ELb1EEEEEEEEEvNT_6ParamsE) ;  /* 0xffff5c0010007950 */ /* 0x000fea0003c3ffff */
        .type           $_ZN7cutlass13device_kernelIN5flash19enable_sm80_to_sm89INS1_16FlashAttnBwdSm80INS1_25CollectiveMainloopBwdSm80ILi2ELi2EN4cute5tupleIJNS5_1CILi64EEENS7_ILi128EEES8_EEENS_10bfloat16_tEfNS_4arch4Sm80ELb1ELb0ELb1ELb1ELb1ELb0ELb0ELb0ELi2ELi2ELi4ELi2ELb1EEENS1_24CollectiveEpilogueBwdGQAISA_fSD_Li256ELb1ELb1EEENS1_25SingleTileBwdLPTSchedulerILb1ELi128ELb1EEEEEEEEEvNT_6ParamsE$_ZZN4cuteplIJiEJNS_1CILi0EEEEEEDaRKNS_15ArithmeticTupleIJDpT_EEERKNS3_IJDpT0_EEEENKUlDpRKT_E_clIJiEEEDaSH_,@function
        .size           $_ZN7cutlass13device_kernelIN5flash19enable_sm80_to_sm89INS1_16FlashAttnBwdSm80INS1_25CollectiveMainloopBwdSm80ILi2ELi2EN4cute5tupleIJNS5_1CILi64EEENS7_ILi128EEES8_EEENS_10bfloat16_tEfNS_4arch4Sm80ELb1ELb0ELb1ELb1ELb1ELb0ELb0ELb0ELi2ELi2ELi4ELi2ELb1EEENS1_24CollectiveEpilogueBwdGQAISA_fSD_Li256ELb1ELb1EEENS1_25SingleTileBwdLPTSchedulerILb1ELi128ELb1EEEEEEEEEvNT_6ParamsE$_ZZN4cuteplIJiEJNS_1CILi0EEEEEEDaRKNS_15ArithmeticTupleIJDpT_EEERKNS3_IJDpT0_EEEENKUlDpRKT_E_clIJiEEEDaSH_,($_ZN7cutlass13device_kernelIN5flash19enable_sm80_to_sm89INS1_16FlashAttnBwdSm80INS1_25CollectiveMainloopBwdSm80ILi2ELi2EN4cute5tupleIJNS5_1CILi64EEENS7_ILi128EEES8_EEENS_10bfloat16_tEfNS_4arch4Sm80ELb1ELb0ELb1ELb1ELb1ELb0ELb0ELb0ELi2ELi2ELi4ELi2ELb1EEENS1_24CollectiveEpilogueBwdGQAISA_fSD_Li256ELb1ELb1EEENS1_25SingleTileBwdLPTSchedulerILb1ELi128ELb1EEEEEEEEEvNT_6ParamsE$_ZZN4cuteplIJiEJNS_1CILi0EEEiEEEDaRKNS_15ArithmeticTupleIJDpT_EEERKNS3_IJDpT0_EEEENKUlDpRKT_E_clIJiiEEEDaSH_ - $_ZN7cutlass13device_kernelIN5flash19enable_sm80_to_sm89INS1_16FlashAttnBwdSm80INS1_25CollectiveMainloopBwdSm80ILi2ELi2EN4cute5tupleIJNS5_1CILi64EEENS7_ILi128EEES8_EEENS_10bfloat16_tEfNS_4arch4Sm80ELb1ELb0ELb1ELb1ELb1ELb0ELb0ELb0ELi2ELi2ELi4ELi2ELb1EEENS1_24CollectiveEpilogueBwdGQAISA_fSD_Li256ELb1ELb1EEENS1_25SingleTileBwdLPTSchedulerILb1ELi128ELb1EEEEEEEEEvNT_6ParamsE$_ZZN4cuteplIJiEJNS_1CILi0EEEEEEDaRKNS_15ArithmeticTupleIJDpT_EEERKNS3_IJDpT0_EEEENKUlDpRKT_E_clIJiEEEDaSH_)
$_ZN7cutlass13device_kernelIN5flash19enable_sm80_to_sm89INS1_16FlashAttnBwdSm80INS1_25CollectiveMainloopBwdSm80ILi2ELi2EN4cute5tupleIJNS5_1CILi64EEENS7_ILi128EEES8_EEENS_10bfloat16_tEfNS_4arch4Sm80ELb1ELb0ELb1ELb1ELb1ELb0ELb0ELb0ELi2ELi2ELi4ELi2ELb1EEENS1_24CollectiveEpilogueBwdGQAISA_fSD_Li256ELb1ELb1EEENS1_25SingleTileBwdLPTSchedulerILb1ELi128ELb1EEEEEEEEEvNT_6ParamsE$_ZZN4cuteplIJiEJNS_1CILi0EEEEEEDaRKNS_15ArithmeticTupleIJDpT_EEERKNS3_IJDpT0_EEEENKUlDpRKT_E_clIJiEEEDaSH_:
[----:B------:R-:W-:Y:S02]  /*a400*/  IADD3 R6, R1, 0x188, RZ ;  /* 0x0000018801067810 */ /* 0x000fe40007ffe0ff */
[----:B------:R-:W-:Y:S02]  /*a410*/  MOV R16, 0xa440 ;  /* 0x0000a44000107802 */ /* 0x000fe40000000f00 */
[----:B------:R-:W-:Y:S02]  /*a420*/  IADD3 R6, R6, c[0x0][0x20], RZ ;  /* 0x0000080006067a10 */ /* 0x000fe40007ffe0ff */
[----:B------:R-:W-:Y:S05]  /*a430*/  CALL.REL.NOINC `($_ZN7cutlass13device_kernelIN5flash19enable_sm80_to_sm89INS1_16FlashAttnBwdSm80INS1_25CollectiveMainloopBwdSm80ILi2ELi2EN4cute5tupleIJNS5_1CILi64EEENS7_ILi128EEES8_EEENS_10bfloat16_tEfNS_4arch4Sm80ELb1ELb0ELb1ELb1ELb1ELb0ELb0ELb0ELi2ELi2ELi4ELi2ELb1EEENS1_24CollectiveEpilogueBwdGQAISA_fSD_Li256ELb1ELb1EEENS1_25SingleTileBwdLPTSchedulerILb1ELi128ELb1EEEEEEEEEvNT_6ParamsE$_ZN4cute5tupleIJiEEC2ERKi) ;  /* 0xffffdaa000007944 */ /* 0x000fea0003c3ffff */
[----:B------:R1:W5:Y:S01]  /*a440*/  LDL R6, [R1+0x188] ;  /* 0x0001880001067983 */ /* 0x0003620000100800 */
[----:B------:R-:W-:-:S04]  /*a450*/  MOV R21, 0x0 ;  /* 0x0000000000157802 */ /* 0x000fc80000000f00 */
[----:B------:R-:W-:Y:S05]  /*a460*/  RET.REL.NODEC R20 `(_ZN7cutlass13device_kernelIN5flash19enable_sm80_to_sm89INS1_16FlashAttnBwdSm80INS1_25CollectiveMainloopBwdSm80ILi2ELi2EN4cute5tupleIJNS5_1CILi64EEENS7_ILi128EEES8_EEENS_10bfloat16_tEfNS_4arch4Sm80ELb1ELb0ELb1ELb1ELb1ELb0ELb0ELb0ELi2ELi2ELi4ELi2ELb1EEENS1_24CollectiveEpilogueBwdGQAISA_fSD_Li256ELb1ELb1EEENS1_25SingleTileBwdLPTSchedulerILb1ELi128ELb1EEEEEEEEEvNT_6ParamsE) ;  /* 0xffff5b9014007950 */ /* 0x000fea0003c3ffff */
        .type           $_ZN7cutlass13device_kernelIN5flash19enable_sm80_to_sm89INS1_16FlashAttnBwdSm80INS1_25CollectiveMainloopBwdSm80ILi2ELi2EN4cute5tupleIJNS5_1CILi64EEENS7_ILi128EEES8_EEENS_10bfloat16_tEfNS_4arch4Sm80ELb1ELb0ELb1ELb1ELb1ELb0ELb0ELb0ELi2ELi2ELi4ELi2ELb1EEENS1_24CollectiveEpilogueBwdGQAISA_fSD_Li256ELb1ELb1EEENS1_25SingleTileBwdLPTSchedulerILb1ELi128ELb1EEEEEEEEEvNT_6ParamsE$_ZZN4cuteplIJiEJNS_1CILi0EEEiEEEDaRKNS_15ArithmeticTupleIJDpT_EEERKNS3_IJDpT0_EEEENKUlDpRKT_E_clIJiiEEEDaSH_,@function
        .size           $_ZN7cutlass13device_kernelIN5flash19enable_sm80_to_sm89INS1_16FlashAttnBwdSm80INS1_25CollectiveMainloopBwdSm80ILi2ELi2EN4cute5tupleIJNS5_1CILi64EEENS7_ILi128EEES8_EEENS_10bfloat16_tEfNS_4arch4Sm80ELb1ELb0ELb1ELb1ELb1ELb0ELb0ELb0ELi2ELi2ELi4ELi2ELb1EEENS1_24CollectiveEpilogueBwdGQAISA_fSD_Li256ELb1ELb1EEENS1_25SingleTileBwdLPTSchedulerILb1ELi128ELb1EEEEEEEEEvNT_6ParamsE$_ZZN4cuteplIJiEJNS_1CILi0EEEiEEEDaRKNS_15ArithmeticTupleIJDpT_EEERKNS3_IJDpT0_EEEENKUlDpRKT_E_clIJiiEEEDaSH_,($_ZN7cutlass13device_kernelIN5flash19enable_sm80_to_sm89INS1_16FlashAttnBwdSm80INS1_25CollectiveMainloopBwdSm80ILi2ELi2EN4cute5tupleIJNS5_1CILi64EEENS7_ILi128EEES8_EEENS_10bfloat16_tEfNS_4arch4Sm80ELb1ELb0ELb1ELb1ELb1ELb0ELb0ELb0ELi2ELi2ELi4ELi2ELb1EEENS1_24CollectiveEpilogueBwdGQAISA_fSD_Li256ELb1ELb1EEENS1_25SingleTileBwdLPTSchedulerILb1ELi128ELb1EEEEEEEEEvNT_6ParamsE$_ZZN4cuteplIJiiEJNS_1CILi0EEES2_EEEDaRKNS_15ArithmeticTupleIJDpT_EEERKNS3_IJDpT0_EEEENKUlDpRKT_E_clIJiiEEEDaSH_ - $_ZN7cutlass13device_kernelIN5flash19enable_sm80_to_sm89INS1_16FlashAttnBwdSm80INS1_25CollectiveMainloopBwdSm80ILi2ELi2EN4cute5tupleIJNS5_1CILi64EEENS7_ILi128EEES8_EEENS_10bfloat16_tEfNS_4arch4Sm80ELb1ELb0ELb1ELb1ELb1ELb0ELb0ELb0ELi2ELi2ELi4ELi2ELb1EEENS1_24CollectiveEpilogueBwdGQAISA_fSD_Li256ELb1ELb1EEENS1_25SingleTileBwdLPTSchedulerILb1ELi128ELb1EEEEEEEEEvNT_6ParamsE$_ZZN4cuteplIJiEJNS_1CILi0EEEiEEEDaRKNS_15ArithmeticTupleIJDpT_EEERKNS3_IJDpT0_EEEENKUlDpRKT_E_clIJiiEEEDaSH_)
$_ZN7cutlass13device_kernelIN5flash19enable_sm80_to_sm89INS1_16FlashAttnBwdSm80INS1_25CollectiveMainloopBwdSm80ILi2ELi2EN4cute5tupleIJNS5_1CILi64EEENS7_ILi128EEES8_EEENS_10bfloat16_tEfNS_4arch4Sm80ELb1ELb0ELb1ELb1ELb1ELb0ELb0ELb0ELi2ELi2ELi4ELi2ELb1EEENS1_24CollectiveEpilogueBwdGQAISA_fSD_Li256ELb1ELb1EEENS1_25SingleTileBwdLPTSchedulerILb1ELi128ELb1EEEEEEEEEvNT_6ParamsE$_ZZN4cuteplIJiEJNS_1CILi0EEEiEEEDaRKNS_15ArithmeticTupleIJDpT_EEERKNS3_IJDpT0_EEEENKUlDpRKT_E_clIJiiEEEDaSH_:
[----:B------:R-:W-:Y:S02]  /*a470*/  IADD3 R7, R1, 0x19c, RZ ;  /* 0x0000019c01077810 */ /* 0x000fe40007ffe0ff */
[----:B------:R-:W-:Y:S02]  /*a480*/  MOV R8, 0xa4b0 ;  /* 0x0000a4b000087802 */ /* 0x000fe40000000f00 */
[----:B------:R-:W-:Y:S02]  /*a490*/  IADD3 R7, R7, c[0x0][0x20], RZ ;  /* 0x0000080007077a10 */ /* 0x000fe40007ffe0ff */
[----:B------:R-:W-:Y:S05]  /*a4a0*/  CALL.REL.NOINC `($_ZN7cutlass13device_kernelIN5flash19enable_sm80_to_sm89INS1_16FlashAttnBwdSm80INS1_25CollectiveMainloopBwdSm80ILi2ELi2EN4cute5tupleIJNS5_1CILi64EEENS7_ILi128EEES8_EEENS_10bfloat16_tEfNS_4arch4Sm80ELb1ELb0ELb1ELb1ELb1ELb0ELb0ELb0ELi2ELi2ELi4ELi2ELb1EEENS1_24CollectiveEpilogueBwdGQAISA_fSD_Li256ELb1ELb1EEENS1_25SingleTileBwdLPTSchedulerILb1ELi128ELb1EEEEEEEEEvNT_6ParamsE$_ZN4cute5tupleIJiiEEC2ERKiS3_) ;  /* 0xffffdad000007944 */ /* 0x000fea0003c3ffff */
[----:B-1----:R1:W5:Y:S04]  /*a4b0*/  LDL R16, [R1+0x1a0] ;  /* 0x0001a00001107983 */ /* 0x0023680000100800 */
[----:B------:R1:W5:Y:S01]  /*a4c0*/  LDL R6, [R1+0x19c] ;  /* 0x00019c0001067983 */ /* 0x0003620000100800 */
[----:B------:R-:W-:Y:S02]  /*a4d0*/  MOV R8, R18 ;  /* 0x0000001200087202 */ /* 0x000fe40000000f00 */
[----:B------:R-:W-:-:S04]  /*a4e0*/  MOV R9, 0x0 ;  /* 0x0000000000097802 */ /* 0x000fc80000000f00 */
[----:B------:R-:W-:Y:S05]  /*a4f0*/  RET.REL.NODEC R8 `(_ZN7cutlass13device_kernelIN5flash19enable_sm80_to_sm89INS1_16FlashAttnBwdSm80INS1_25CollectiveMainloopBwdSm80ILi2ELi2EN4cute5tupleIJNS5_1CILi64EEENS7_ILi128EEES8_EEENS_10bfloat16_tEfNS_4arch4Sm80ELb1ELb0ELb1ELb1ELb1ELb0ELb0ELb0ELi2ELi2ELi4ELi2ELb1EEENS1_24CollectiveEpilogueBwdGQAISA_fSD_Li256ELb1ELb1EEENS1_25SingleTileBwdLPTSchedulerILb1ELi128ELb1EEEEEEEEEvNT_6ParamsE) ;  /* 0xffff5b0008007950 */ /* 0x000fea0003c3ffff */
        .type           $_ZN7cutlass13device_kernelIN5flash19enable_sm80_to_sm89INS1_16FlashAttnBwdSm80INS1_25CollectiveMainloopBwdSm80ILi2ELi2EN4cute5tupleIJNS5_1CILi64EEENS7_ILi128EEES8_EEENS_10bfloat16_tEfNS_4arch4Sm80ELb1ELb0ELb1ELb1ELb1ELb0ELb0ELb0ELi2ELi2ELi4ELi2ELb1EEENS1_24CollectiveEpilogueBwdGQAISA_fSD_Li256ELb1ELb1EEENS1_25SingleTileBwdLPTSchedulerILb1ELi128ELb1EEEEEEEEEvNT_6ParamsE$_ZZN4cuteplIJiiEJNS_1CILi0EEES2_EEEDaRKNS_15ArithmeticTupleIJDpT_EEERKNS3_IJDpT0_EEEENKUlDpRKT_E_clIJiiEEEDaSH_,@function
        .size           $_ZN7cutlass13device_kernelIN5flash19enable_sm80_to_sm89INS1_16FlashAttnBwdSm80INS1_25CollectiveMainloopBwdSm80ILi2ELi2EN4cute5tupleIJNS5_1CILi64EEENS7_ILi128EEES8_EEENS_10bfloat16_tEfNS_4arch4Sm80ELb1ELb0ELb1ELb1ELb1ELb0ELb0ELb0ELi2ELi2ELi4ELi2ELb1EEENS1_24CollectiveEpilogueBwdGQAISA_fSD_Li256ELb1ELb1EEENS1_25SingleTileBwdLPTSchedulerILb1ELi128ELb1EEEEEEEEEvNT_6ParamsE$_ZZN4cuteplIJiiEJNS_1CILi0EEES2_EEEDaRKNS_15ArithmeticTupleIJDpT_EEERKNS3_IJDpT0_EEEENKUlDpRKT_E_clIJiiEEEDaSH_,($_ZN7cutlass13device_kernelIN5flash19enable_sm80_to_sm89INS1_16FlashAttnBwdSm80INS1_25CollectiveMainloopBwdSm80ILi2ELi2EN4cute5tupleIJNS5_1CILi64EEENS7_ILi128EEES8_EEENS_10bfloat16_tEfNS_4arch4Sm80ELb1ELb0ELb1ELb1ELb1ELb0ELb0ELb0ELi2ELi2ELi4ELi2ELb1EEENS1_24CollectiveEpilogueBwdGQAISA_fSD_Li256ELb1ELb1EEENS1_25SingleTileBwdLPTSchedulerILb1ELi128ELb1EEEEEEEEEvNT_6ParamsE$_ZZN5flash25CollectiveMainloopBwdSm80ILi2ELi2EN4cute5tupleIJNS1_1CILi64EEENS3_ILi128EEES4_EEEN7cutlass10bfloat16_tEfNS7_4arch4Sm80ELb1ELb0ELb1ELb1ELb1ELb0ELb0ELb0ELi2ELi2ELi4ELi2ELb1EE3mmaINS_16FlashAttnBwdSm80ISB_NS_24CollectiveEpilogueBwdGQAIS6_fSA_Li256ELb1ELb1EEENS_25SingleTileBwdLPTSchedulerILb1ELi128ELb1EEEE13SharedStorageENS1_6TensorINS1_11ArrayEngineIfLm32EEENS1_6LayoutINS2_IJNS2_IJNS3_ILi2EEESO_EEESO_NS3_ILi4EEEEEENS2_IJNS2_IJNS3_ILi1EEESO_EEESQ_NS3_ILi8EEEEEEEEEEEEbRKNSB_6ParamsERT0_S12_iNS2_IJiiiEEERT_ENKUliiE0_clEii - $_ZN7cutlass13device_kernelIN5flash19enable_sm80_to_sm89INS1_16FlashAttnBwdSm80INS1_25CollectiveMainloopBwdSm80ILi2ELi2EN4cute5tupleIJNS5_1CILi64EEENS7_ILi128EEES8_EEENS_10bfloat16_tEfNS_4arch4Sm80ELb1ELb0ELb1ELb1ELb1ELb0ELb0ELb0ELi2ELi2ELi4ELi2ELb1EEENS1_24CollectiveEpilogueBwdGQAISA_fSD_Li256ELb1ELb1EEENS1_25SingleTileBwdLPTSchedulerILb1ELi128ELb1EEEEEEEEEvNT_6ParamsE$_ZZN4cuteplIJiiEJNS_1CILi0EEES2_EEEDaRKNS_15ArithmeticTupleIJDpT_EEERKNS3_IJDpT0_EEEENKUlDpRKT_E_clIJiiEEEDaSH_)
$_ZN7cutlass13device_kernelIN5flash19enable_sm80_to_sm89INS1_16FlashAttnBwdSm80INS1_25CollectiveMainloopBwdSm80ILi2ELi2EN4cute5tupleIJNS5_1CILi64EEENS7_ILi128EEES8_EEENS_10bfloat16_tEfNS_4arch4Sm80ELb1ELb0ELb1ELb1ELb1ELb0ELb0ELb0ELi2ELi2ELi4ELi2ELb1EEENS1_24CollectiveEpilogueBwdGQAISA_fSD_Li256ELb1ELb1EEENS1_25SingleTileBwdLPTSchedulerILb1ELi128ELb1EEEEEEEEEvNT_6ParamsE$_ZZN4cuteplIJiiEJNS_1CILi0EEES2_EEEDaRKNS_15ArithmeticTupleIJDpT_EEERKNS3_IJDpT0_EEEENKUlDpRKT_E_clIJiiEEEDaSH_:
[----:B------:R-:W-:Y:S01]  /*a500*/  IADD3 R7, R1, 0x188, RZ ;  /* 0x0000018801077810 */ /* 0x000fe20007ffe0ff */
[----:B------:R-:W-:Y:S01]  /*a510*/  IMAD.MOV.U32 R6, RZ, RZ, R4 ;  /* 0x000000ffff067224 */ /* 0x000fe200078e0004 */
[----:B------:R-:W-:Y:S02]  /*a520*/  MOV R8, 0xa550 ;  /* 0x0000a55000087802 */ /* 0x000fe40000000f00 */
[----:B------:R-:W-:Y:S02]  /*a530*/  IADD3 R7, R7, c[0x0][0x20], RZ ;  /* 0x0000080007077a10 */ /* 0x000fe40007ffe0ff */
[----:B------:R-:W-:Y:S05]  /*a540*/  CALL.REL.NOINC `($_ZN7cutlass13device_kernelIN5flash19enable_sm80_to_sm89INS1_16FlashAttnBwdSm80INS1_25CollectiveMainloopBwdSm80ILi2ELi2EN4cute5tupleIJNS5_1CILi64EEENS7_ILi128EEES8_EEENS_10bfloat16_tEfNS_4arch4Sm80ELb1ELb0ELb1ELb1ELb1ELb0ELb0ELb0ELi2ELi2ELi4ELi2ELb1EEENS1_24CollectiveEpilogueBwdGQAISA_fSD_Li256ELb1ELb1EEENS1_25SingleTileBwdLPTSchedulerILb1ELi128ELb1EEEEEEEEEvNT_6ParamsE$_ZN4cute5tupleIJiiEEC2ERKiS3_) ;  /* 0xffffda3000007944 */ /* 0x000fea0003c3ffff */
[----:B------:R2:W5:Y:S01]  /*a550*/  LDL R21, [R1+0x188] ;  /* 0x0001880001157983 */ /* 0x0005620000100800 */
[----:B-1----:R-:W-:Y:S02]  /*a560*/  MOV R6, R18 ;  /* 0x0000001200067202 */ /* 0x002fe40000000f00 */
[----:B------:R-:W-:-:S04]  /*a570*/  MOV R7, 0x0 ;  /* 0x0000000000077802 */ /* 0x000fc80000000f00 */
[----:B------:R-:W-:Y:S05]  /*a580*/  RET.REL.NODEC R6 `(_ZN7cutlass13device_kernelIN5flash19enable_sm80_to_sm89INS1_16FlashAttnBwdSm80INS1_25CollectiveMainloopBwdSm80ILi2ELi2EN4cute5tupleIJNS5_1CILi64EEENS7_ILi128EEES8_EEENS_10bfloat16_tEfNS_4arch4Sm80ELb1ELb0ELb1ELb1ELb1ELb0ELb0ELb0ELi2ELi2ELi4ELi2ELb1EEENS1_24CollectiveEpilogueBwdGQAISA_fSD_Li256ELb1ELb1EEENS1_25SingleTileBwdLPTSchedulerILb1ELi128ELb1EEEEEEEEEvNT_6ParamsE) ;  /* 0xffff5a7006007950 */ /* 0x000fea0003c3ffff */
        .type           $_ZN7cutlass13device_kernelIN5flash19enable_sm80_to_sm89INS1_16FlashAttnBwdSm80INS1_25CollectiveMainloopBwdSm80ILi2ELi2EN4cute5tupleIJNS5_1CILi64EEENS7_ILi128EEES8_EEENS_10bfloat16_tEfNS_4arch4Sm80ELb1ELb0ELb1ELb1ELb1ELb0ELb0ELb0ELi2ELi2ELi4ELi2ELb1EEENS1_24CollectiveEpilogueBwdGQAISA_fSD_Li256ELb1ELb1EEENS1_25SingleTileBwdLPTSchedulerILb1ELi128ELb1EEEEEEEEEvNT_6ParamsE$_ZZN5flash25CollectiveMainloopBwdSm80ILi2ELi2EN4cute5tupleIJNS1_1CILi64EEENS3_ILi128EEES4_EEEN7cutlass10bfloat16_tEfNS7_4arch4Sm80ELb1ELb0ELb1ELb1ELb1ELb0ELb0ELb0ELi2ELi2ELi4ELi2ELb1EE3mmaINS_16FlashAttnBwdSm80ISB_NS_24CollectiveEpilogueBwdGQAIS6_fSA_Li256ELb1ELb1EEENS_25SingleTileBwdLPTSchedulerILb1ELi128ELb1EEEE13SharedStorageENS1_6TensorINS1_11ArrayEngineIfLm32EEENS1_6LayoutINS2_IJNS2_IJNS3_ILi2EEESO_EEESO_NS3_ILi4EEEEEENS2_IJNS2_IJNS3_ILi1EEESO_EEESQ_NS3_ILi8EEEEEEEEEEEEbRKNSB_6ParamsERT0_S12_iNS2_IJiiiEEERT_ENKUliiE0_clEii,@function
        .size           $_ZN7cutlass13device_kernelIN5flash19enable_sm80_to_sm89INS1_16FlashAttnBwdSm80INS1_25CollectiveMainloopBwdSm80ILi2ELi2EN4cute5tupleIJNS5_1CILi64EEENS7_ILi128EEES8_EEENS_10bfloat16_tEfNS_4arch4Sm80ELb1ELb0ELb1ELb1ELb1ELb0ELb0ELb0ELi2ELi2ELi4ELi2ELb1EEENS1_24CollectiveEpilogueBwdGQAISA_fSD_Li256ELb1ELb1EEENS1_25SingleTileBwdLPTSchedulerILb1ELi128ELb1EEEEEEEEEvNT_6ParamsE$_ZZN5flash25CollectiveMainloopBwdSm80ILi2ELi2EN4cute5tupleIJNS1_1CILi64EEENS3_ILi128EEES4_EEEN7cutlass10bfloat16_tEfNS7_4arch4Sm80ELb1ELb0ELb1ELb1ELb1ELb0ELb0ELb0ELi2ELi2ELi4ELi2ELb1EE3mmaINS_16FlashAttnBwdSm80ISB_NS_24CollectiveEpilogueBwdGQAIS6_fSA_Li256ELb1ELb1EEENS_25SingleTileBwdLPTSchedulerILb1ELi128ELb1EEEE13SharedStorageENS1_6TensorINS1_11ArrayEngineIfLm32EEENS1_6LayoutINS2_IJNS2_IJNS3_ILi2EEESO_EEESO_NS3_ILi4EEEEEENS2_IJNS2_IJNS3_ILi1EEESO_EEESQ_NS3_ILi8EEEEEEEEEEEEbRKNSB_6ParamsERT0_S12_iNS2_IJiiiEEERT_ENKUliiE0_clEii,($_ZN7cutlass13device_kernelIN5flash19enable_sm80_to_sm89INS1_16FlashAttnBwdSm80INS1_25CollectiveMainloopBwdSm80ILi2ELi2EN4cute5tupleIJNS5_1CILi64EEENS7_ILi128EEES8_EEENS_10bfloat16_tEfNS_4arch4Sm80ELb1ELb0ELb1ELb1ELb1ELb0ELb0ELb0ELi2ELi2ELi4ELi2ELb1EEENS1_24CollectiveEpilogueBwdGQAISA_fSD_Li256ELb1ELb1EEENS1_25SingleTileBwdLPTSchedulerILb1ELi128ELb1EEEEEEEEEvNT_6ParamsE$_ZZN5flash25CollectiveMainloopBwdSm80ILi2ELi2EN4cute5tupleIJNS1_1CILi64EEENS3_ILi128EEES4_EEEN7cutlass10bfloat16_tEfNS7_4arch4Sm80ELb1ELb0ELb1ELb1ELb1ELb0ELb0ELb0ELi2ELi2ELi4ELi2ELb1EE3mmaINS_16FlashAttnBwdSm80ISB_NS_24CollectiveEpilogueBwdGQAIS6_fSA_Li256ELb1ELb1EEENS_25SingleTileBwdLPTSchedulerILb1ELi128ELb1EEEE13SharedStorageENS1_6TensorINS1_11ArrayEngineIfLm32EEENS1_6LayoutINS2_IJNS2_IJNS3_ILi2EEESO_EEESO_NS3_ILi4EEEEEENS2_IJNS2_IJNS3_ILi1EEESO_EEESQ_NS3_ILi8EEEEEEEEEEEEbRKNSB_6ParamsERT0_S12_iNS2_IJiiiEEERT_ENKUliiE_clEii - $_ZN7cutlass13device_kernelIN5flash19enable_sm80_to_sm89INS1_16FlashAttnBwdSm80INS1_25CollectiveMainloopBwdSm80ILi2ELi2EN4cute5tupleIJNS5_1CILi64EEENS7_ILi128EEES8_EEENS_10bfloat16_tEfNS_4arch4Sm80ELb1ELb0ELb1ELb1ELb1ELb0ELb0ELb0ELi2ELi2ELi4ELi2ELb1EEENS1_24CollectiveEpilogueBwdGQAISA_fSD_Li256ELb1ELb1EEENS1_25SingleTileBwdLPTSchedulerILb1ELi128ELb1EEEEEEEEEvNT_6ParamsE$_ZZN5flash25CollectiveMainloopBwdSm80ILi2ELi2EN4cute5tupleIJNS1_1CILi64EEENS3_ILi128EEES4_EEEN7cutlass10bfloat16_tEfNS7_4arch4Sm80ELb1ELb0ELb1ELb1ELb1ELb0ELb0ELb0ELi2ELi2ELi4ELi2ELb1EE3mmaINS_16FlashAttnBwdSm80ISB_NS_24CollectiveEpilogueBwdGQAIS6_fSA_Li256ELb1ELb1EEENS_25SingleTileBwdLPTSchedulerILb1ELi128ELb1EEEE13SharedStorageENS1_6TensorINS1_11ArrayEngineIfLm32EEENS1_6LayoutINS2_IJNS2_IJNS3_ILi2EEESO_EEESO_NS3_ILi4EEEEEENS2_IJNS2_IJNS3_ILi1EEESO_EEESQ_NS3_ILi8EEEEEEEEEEEEbRKNSB_6ParamsERT0_S12_iNS2_IJiiiEEERT_ENKUliiE0_clEii)
$_ZN7cutlass13device_kernelIN5flash19enable_sm80_to_sm89INS1_16FlashAttnBwdSm80INS1_25CollectiveMainloopBwdSm80ILi2ELi2EN4cute5tupleIJNS5_1CILi64EEENS7_ILi128EEES8_EEENS_10bfloat16_tEfNS_4arch4Sm80ELb1ELb0ELb1ELb1ELb1ELb0ELb0ELb0ELi2ELi2ELi4ELi2ELb1EEENS1_24CollectiveEpilogueBwdGQAISA_fSD_Li256ELb1ELb1EEENS1_25SingleTileBwdLPTSchedulerILb1ELi128ELb1EEEEEEEEEvNT_6ParamsE$_ZZN5flash25CollectiveMainloopBwdSm80ILi2ELi2EN4cute5tupleIJNS1_1CILi64EEENS3_ILi128EEES4_EEEN7cutlass10bfloat16_tEfNS7_4arch4Sm80ELb1ELb0ELb1ELb1ELb1ELb0ELb0ELb0ELi2ELi2ELi4ELi2ELb1EE3mmaINS_16FlashAttnBwdSm80ISB_NS_24CollectiveEpilogueBwdGQAIS6_fSA_Li256ELb1ELb1EEENS_25SingleTileBwdLPTSchedulerILb1ELi128ELb1EEEE13SharedStorageENS1_6TensorINS1_11ArrayEngineIfLm32EEENS1_6LayoutINS2_IJNS2_IJNS3_ILi2EEESO_EEESO_NS3_ILi4EEEEEENS2_IJNS2_IJNS3_ILi1EEESO_EEESQ_NS3_ILi8EEEEEEEEEEEEbRKNSB_6ParamsERT0_S12_iNS2_IJiiiEEERT_ENKUliiE0_clEii:
        /* <DEDUP_REMOVED lines=10> */
[----:B-1---5:R-:W-:Y:S05]  /*a630*/  CALL.REL.NOINC `($_ZN7cutlass13device_kernelIN5flash19enable_sm80_to_sm89INS1_16FlashAttnBwdSm80INS1_25CollectiveMainloopBwdSm80ILi2ELi2EN4cute5tupleIJNS5_1CILi64EEENS7_ILi128EEES8_EEENS_10bfloat16_tEfNS_4arch4Sm80ELb1ELb0ELb1ELb1ELb1ELb0ELb0ELb0ELi2ELi2ELi4ELi2ELb1EEENS1_24CollectiveEpilogueBwdGQAISA_fSD_Li256ELb1ELb1EEENS1_25SingleTileBwdLPTSchedulerILb1ELi128ELb1EEEEEEEEEvNT_6ParamsE$_ZN4cute3eso3ESOILb1ELb0EJNS_10UnderscoreES2_S2_iEEC2ERKS2_S5_S5_RKi) ;  /* 0xffffcdb000007944 */ /* 0x022fea0003c3ffff */
[----:B-1----:R-:W2:Y:S01]  /*a640*/  LDL R7, [R1+0x168] ;  /* 0x0001680001077983 */ /* 0x002ea20000100800 */
[----:B------:R-:W-:Y:S02]  /*a650*/  MOV R8, 0xa680 ;  /* 0x0000a68000087802 */ /* 0x000fe40000000f00 */
[----:B--2---:R-:W-:Y:S02]  /*a660*/  SHF.L.U32 R7, R7, 0xc, RZ ;  /* 0x0000000c07077819 */ /* 0x004fe400000006ff */
[----:B------:R-:W-:Y:S05]  /*a670*/  CALL.REL.NOINC `($_ZN7cutlass13device_kernelIN5flash19enable_sm80_to_sm89INS1_16FlashAttnBwdSm80INS1_25CollectiveMainloopBwdSm80ILi2ELi2EN4cute5tupleIJNS5_1CILi64EEENS7_ILi128EEES8_EEENS_10bfloat16_tEfNS_4arch4Sm80ELb1ELb0ELb1ELb1ELb1ELb0ELb0ELb0ELi2ELi2ELi4ELi2ELb1EEENS1_24CollectiveEpilogueBwdGQAISA_fSD_Li256ELb1ELb1EEENS1_25SingleTileBwdLPTSchedulerILb1ELi128ELb1EEEEEEEEEvNT_6ParamsE$_ZN4cute3eso3ESOILb1ELb0EJNS_6LayoutINS_5tupleIJNS3_IJNS_1CILi8EEENS4_ILi1EEEEEENS4_ILi2EEES6_EEENS3_IJNS3_IJS6_NS4_ILi0EEEEEENS4_ILi2048EEESA_EEEEEiEEC2ERKSE_RKi) ;  /* 0xffffd56000007944 */ /* 0x000fea0003c3ffff */
[----:B------:R-:W2:Y:S04]  /*a680*/  LD.E.64 R10, [R10.64] ;  /* 0x000000040a0a7980 */ /* 0x000ea8000c101b00 */
[----:B------:R-:W2:Y:S01]  /*a690*/  LDL R8, [R1+0x168] ;  /* 0x0001680001087983 */ /* 0x000ea20000100800 */
[----:B------:R-:W-:Y:S01]  /*a6a0*/  MOV R16, 0xa6d0 ;  /* 0x0000a6d000107802 */ /* 0x000fe20000000f00 */
[----:B--2---:R-:W-:-:S04]  /*a6b0*/  IMAD.WIDE R8, R8, 0x2, R10 ;  /* 0x0000000208087825 */ /* 0x004fc800078e020a */
[----:B-1----:R-:W-:Y:S05]  /*a6c0*/  CALL.REL.NOINC `($_ZN7cutlass13device_kernelIN5flash19enable_sm80_to_sm89INS1_16FlashAttnBwdSm80INS1_25CollectiveMainloopBwdSm80ILi2ELi2EN4cute5tupleIJNS5_1CILi64EEENS7_ILi128EEES8_EEENS_10bfloat16_tEfNS_4arch4Sm80ELb1ELb0ELb1ELb1ELb1ELb0ELb0ELb0ELi2ELi2ELi4ELi2ELb1EEENS1_24CollectiveEpilogueBwdGQAISA_fSD_Li256ELb1ELb1EEENS1_25SingleTileBwdLPTSchedulerILb1ELi128ELb1EEEEEEEEEvNT_6ParamsE$_ZN4cute8smem_ptrIPN7cutlass10bfloat16_tEECI1NS_12iter_adaptorIS3_S4_EEES3_) ;  /* 0xffffd9d000007944 */ /* 0x002fea0003c3ffff */
[----:B------:R1:W5:Y:S01]  /*a6d0*/  LDL.64 R6, [R1+0x168] ;  /* 0x0001680001067983 */ /* 0x0003620000100a00 */
[----:B------:R-:W-:-:S03]  /*a6e0*/  MOV R10, 0xa700 ;  /* 0x0000a700000a7802 */ /* 0x000fc60000000f00 */
[----:B-1---5:R-:W-:Y:S05]  /*a6f0*/  CALL.REL.NOINC `($_ZN7cutlass13device_kernelIN5flash19enable_sm80_to_sm89INS1_16FlashAttnBwdSm80INS1_25CollectiveMainloopBwdSm80ILi2ELi2EN4cute5tupleIJNS5_1CILi64EEENS7_ILi128EEES8_EEENS_10bfloat16_tEfNS_4arch4Sm80ELb1ELb0ELb1ELb1ELb1ELb0ELb0ELb0ELi2ELi2ELi4ELi2ELb1EEENS1_24CollectiveEpilogueBwdGQAISA_fSD_Li256ELb1ELb1EEENS1_25SingleTileBwdLPTSchedulerILb1ELi128ELb1EEEEEEEEEvNT_6ParamsE$_ZN4cute3eso3ESOILb1ELb0EJNS_6LayoutINS_5tupleIJNS3_IJNS_1CILi8EEENS4_ILi1EEEEEENS4_ILi2EEES6_EEENS3_IJNS3_IJS6_NS4_ILi0EEEEEENS4_ILi2048EEESA_EEEEENS_10ViewEngineINS_8smem_ptrIPN7cutlass10bfloat16_tEEEEEEEC2ERKSE_RKSL_) ;  /* 0xffffd4a000007944 */ /* 0x022fea0003c3ffff */
[----:B------:R2:W5:Y:S04]  /*a700*/  LDL.64 R22, [R1+0x168] ;  /* 0x0001680001167983 */ /* 0x0005680000100a00 */
[----:B------:R2:W5:Y:S01]  /*a710*/  LDL.64 R104, [R14+0x8] ;  /* 0x000008000e687983 */ /* 0x0005620000100a00 */
[----:B-1----:R-:W-:-:S02]  /*a720*/  MOV R7, R17 ;  /* 0x0000001100077202 */ /* 0x002fc40000000f00 */
[----:B------:R-:W-:Y:S02]  /*a730*/  MOV R8, 0xa750 ;  /* 0x0000a75000087802 */ /* 0x000fe40000000f00 */
[----:B--2--5:R-:W-:Y:S05]  /*a740*/  CALL.REL.NOINC `($_ZN7cutlass13device_kernelIN5flash19enable_sm80_to_sm89INS1_16FlashAttnBwdSm80INS1_25CollectiveMainloopBwdSm80ILi2ELi2EN4cute5tupleIJNS5_1CILi64EEENS7_ILi128EEES8_EEENS_10bfloat16_tEfNS_4arch4Sm80ELb1ELb0ELb1ELb1ELb1ELb0ELb0ELb0ELi2ELi2ELi4ELi2ELb1EEENS1_24CollectiveEpilogueBwdGQAISA_fSD_Li256ELb1ELb1EEENS1_25SingleTileBwdLPTSchedulerILb1ELi128ELb1EEEEEEEEEvNT_6ParamsE$_ZN4cute3eso3ESOILb1ELb0EJNS_10UnderscoreES2_S2_iEEC2ERKS2_S5_S5_RKi) ;  /* 0xffffcca000007944 */ /* 0x024fea0003c3ffff */
[----:B------:R-:W2:Y:S04]  /*a750*/  LDL R15, [R1+0x168] ;  /* 0x00016800010f7983 */ /* 0x000ea80000100800 */
[----:B-1----:R1:W5:Y:S01]  /*a760*/  LD.E.64 R6, [R104.64+0x8] ;  /* 0x0000080468067980 */ /* 0x002362000c101b00 */
[----:B------:R-:W-:Y:S02]  /*a770*/  MOV R8, 0xa7a0 ;  /* 0x0000a7a000087802 */ /* 0x000fe40000000f00 */
[----:B--2---:R-:W-:Y:S02]  /*a780*/  SHF.R.S32.HI R11, RZ, 0x1f, R15 ;  /* 0x0000001fff0b7819 */ /* 0x004fe4000001140f */
[----:B-1---5:R-:W-:Y:S05]  /*a790*/  CALL.REL.NOINC `($_ZN7cutlass13device_kernelIN5flash19enable_sm80_to_sm89INS1_16FlashAttnBwdSm80INS1_25CollectiveMainloopBwdSm80ILi2ELi2EN4cute5tupleIJNS5_1CILi64EEENS7_ILi128EEES8_EEENS_10bfloat16_tEfNS_4arch4Sm80ELb1ELb0ELb1ELb1ELb1ELb0ELb0ELb0ELi2ELi2ELi4ELi2ELb1EEENS1_24CollectiveEpilogueBwdGQAISA_fSD_Li256ELb1ELb1EEENS1_25SingleTileBwdLPTSchedulerILb1ELi128ELb1EEEEEEEEEvNT_6ParamsE$_ZZN4cute5sliceINS_5tupleIJNS_10UnderscoreES2_S2_iEEENS1_IJNS1_IJNS_1CILi1EEENS4_ILi0EEEEEElS6_lEEEEEDaRKT_RKT0_ENKUlRKT_RKT0_E_clIS2_lEEDaSH_SK_) ;  /* 0xffffde7000007944 */ /* 0x022fea0003c3ffff */
[----:B-----5:R-:W-:Y:S02]  /*a7a0*/  MOV R9, R7 ;  /* 0x0000000700097202 */ /* 0x020fe40000000f00 */
[----:B------:R-:W-:Y:S02]  /*a7b0*/  MOV R8, 0xa7d0 ;  /* 0x0000a7d000087802 */ /* 0x000fe40000000f00 */
[----:B-1----:R-:W-:Y:S05]  /*a7c0*/  CALL.REL.NOINC `($_ZN7cutlass13device_kernelIN5flash19enable_sm80_to_sm89INS1_16FlashAttnBwdSm80INS1_25CollectiveMainloopBwdSm80ILi2ELi2EN4cute5tupleIJNS5_1CILi64EEENS7_ILi128EEES8_EEENS_10bfloat16_tEfNS_4arch4Sm80ELb1ELb0ELb1ELb1ELb1ELb0ELb0ELb0ELi2ELi2ELi4ELi2ELb1EEENS1_24CollectiveEpilogueBwdGQAISA_fSD_Li256ELb1ELb1EEENS1_25SingleTileBwdLPTSchedulerILb1ELi128ELb1EEEEEEEEEvNT_6ParamsE$_ZZN4cute12filter_tupleINS_5tupleIJNS_10UnderscoreES2_S2_iEEENS1_IJNS1_IJNS_1CILi1EEENS4_ILi0EEEEEElS6_lEEEZNS_5sliceIS3_S8_EEDaRKT_RKT0_EUlRKT_RKT0_E_EEDaSC_SF_OT1_ENKUlDpSI_E_clIJNS1_IJS7_EEENS1_IJlEEENS1_IJS6_EEENS1_IJEEEEEEDaSP_) ;  /* 0xffffd9d000007944 */ /* 0x002fea0003c3ffff */
[----:B-----5:R-:W-:Y:S02]  /*a7d0*/  MOV R9, R7 ;  /* 0x0000000700097202 */ /* 0x020fe40000000f00 */
[----:B------:R-:W-:-:S02]  /*a7e0*/  MOV R8, 0xa800 ;  /* 0x0000a80000087802 */ /* 0x000fc40000000f00 */
[----:B-1----:R-:W-:Y:S05]  /*a7f0*/  CALL.REL.NOINC `($_ZN7cutlass13device_kernelIN5flash19enable_sm80_to_sm89INS1_16FlashAttnBwdSm80INS1_25CollectiveMainloopBwdSm80ILi2ELi2EN4cute5tupleIJNS5_1CILi64EEENS7_ILi128EEES8_EEENS_10bfloat16_tEfNS_4arch4Sm80ELb1ELb0ELb1ELb1ELb1ELb0ELb0ELb0ELi2ELi2ELi4ELi2ELb1EEENS1_24CollectiveEpilogueBwdGQAISA_fSD_Li256ELb1ELb1EEENS1_25SingleTileBwdLPTSchedulerILb1ELi128ELb1EEEEEEEEEvNT_6ParamsE$_ZN4cute5tupleIJNS0_IJNS0_IJNS_1CILi8EEENS1_ILi1EEEEEENS1_ILi2EEES3_EEENS0_IJNS0_IJS3_NS1_ILi0EEEEEElS7_EEEEEC2ERKS6_RKS9_) ;  /* 0xffffd42000007944 */ /* 0x002fea0003c3ffff */
        /* <DEDUP_REMOVED lines=8> */
[----:B-1---5:R-:W-:Y:S05]  /*a880*/  CALL.REL.NOINC `($_ZN7cutlass13device_kernelIN5flash19enable_sm80_to_sm89INS1_16FlashAttnBwdSm80INS1_25CollectiveMainloopBwdSm80ILi2ELi2EN4cute5tupleIJNS5_1CILi64EEENS7_ILi128EEES8_EEENS_10bfloat16_tEfNS_4arch4Sm80ELb1ELb0ELb1ELb1ELb1ELb0ELb0ELb0ELi2ELi2ELi4ELi2ELb1EEENS1_24CollectiveEpilogueBwdGQAISA_fSD_Li256ELb1ELb1EEENS1_25SingleTileBwdLPTSchedulerILb1ELi128ELb1EEEEEEEEEvNT_6ParamsE$_ZN4cute3eso3ESOILb0ELb0EJNS_6LayoutINS_5tupleIJNS3_IJNS_1CILi8EEENS4_ILi1EEEEEENS4_ILi2EEES6_EEENS3_IJNS3_IJS6_NS4_ILi0EEEEEElSA_EEEEElEEC2ERKSD_RKl) ;  /* 0xffffc87000007944 */ /* 0x022fea0003c3ffff */
[----:B------:R-:W2:Y:S04]  /*a890*/  LD.E.64 R104, [R104.64+0x18] ;  /* 0x0000180468687980 */ /* 0x000ea8000c101b00 */
[----:B-1----:R-:W2:Y:S04]  /*a8a0*/  LDL.64 R8, [R1+0x170] ;  /* 0x0001700001087983 */ /* 0x002ea80000100a00 */
[----:B------:R1:W5:Y:S01]  /*a8b0*/  LDL.64 R6, [R1+0x168] ;  /* 0x0001680001067983 */ /* 0x0003620000100a00 */
[----:B------:R-:W-:Y:S02]  /*a8c0*/  MOV R16, 0xa900 ;  /* 0x0000a90000107802 */ /* 0x000fe40000000f00 */
[----:B--2---:R-:W-:-:S04]  /*a8d0*/  LEA R10, P0, R8, R104, 0x1 ;  /* 0x00000068080a7211 */ /* 0x004fc800078008ff */
[----:B------:R-:W-:-:S04]  /*a8e0*/  LEA.HI.X R15, R8, R105, R9, 0x1, P0 ;  /* 0x00000069080f7211 */ /* 0x000fc800000f0c09 */
[----:B-1---5:R-:W-:Y:S05]  /*a8f0*/  CALL.REL.NOINC `($_ZN7cutlass13device_kernelIN5flash19enable_sm80_to_sm89INS1_16FlashAttnBwdSm80INS1_25CollectiveMainloopBwdSm80ILi2ELi2EN4cute5tupleIJNS5_1CILi64EEENS7_ILi128EEES8_EEENS_10bfloat16_tEfNS_4arch4Sm80ELb1ELb0ELb1ELb1ELb1ELb0ELb0ELb0ELi2ELi2ELi4ELi2ELb1EEENS1_24CollectiveEpilogueBwdGQAISA_fSD_Li256ELb1ELb1EEENS1_25SingleTileBwdLPTSchedulerILb1ELi128ELb1EEEEEEEEEvNT_6ParamsE$_ZN4cute8gmem_ptrIPKN7cutlass10bfloat16_tEECI1NS_12iter_adaptorIS4_S5_EEES4_) ;  /* 0xffffd6c000007944 */ /* 0x022fea0003c3ffff */
[----:B------:R-:W2:Y:S01]  /*a900*/  LDL.64 R104, [R1+0x168] ;  /* 0x0001680001687983 */ /* 0x000ea20000100a00 */
[----:B------:R-:W-:Y:S02]  /*a910*/  MOV R9, R7 ;  /* 0x0000000700097202 */ /* 0x000fe40000000f00 */
[----:B------:R-:W-:Y:S01]  /*a920*/  MOV R10, 0xa950 ;  /* 0x0000a950000a7802 */ /* 0x000fe20000000f00 */
[----:B--2---:R1:W-:Y:S04]  /*a930*/  STL.64 [R1+0x178], R104 ;  /* 0x0001786801007387 */ /* 0x0043e80000100a00 */
[----:B-1----:R-:W-:Y:S05]  /*a940*/  CALL.REL.NOINC `($_ZN7cutlass13device_kernelIN5flash19enable_sm80_to_sm89INS1_16FlashAttnBwdSm80INS1_25CollectiveMainloopBwdSm80ILi2ELi2EN4cute5tupleIJNS5_1CILi64EEENS7_ILi128EEES8_EEENS_10bfloat16_tEfNS_4arch4Sm80ELb1ELb0ELb1ELb1ELb1ELb0ELb0ELb0ELi2ELi2ELi4ELi2ELb1EEENS1_24CollectiveEpilogueBwdGQAISA_fSD_Li256ELb1ELb1EEENS1_25SingleTileBwdLPTSchedulerILb1ELi128ELb1EEEEEEEEEvNT_6ParamsE$_ZN4cute3eso3ESOILb0ELb0EJNS_6LayoutINS_5tupleIJNS3_IJNS_1CILi8EEENS4_ILi1EEEEEENS4_ILi2EEES6_EEENS3_IJNS3_IJS6_NS4_ILi0EEEEEElSA_EEEEENS_10ViewEngineINS_8gmem_ptrIPKN7cutlass10bfloat16_tEEEEEEEC2ERKSD_RKSL_) ;  /* 0xffffc72000007944 */ /* 0x002fea0003c3ffff */
        /* <DEDUP_REMOVED lines=10> */
[----:B-1---5:R-:W-:Y:S05]  /*a9f0*/  CALL.REL.NOINC `($_ZN7cutlass13device_kernelIN5flash19enable_sm80_to_sm89INS1_16FlashAttnBwdSm80INS1_25CollectiveMainloopBwdSm80ILi2ELi2EN4cute5tupleIJNS5_1CILi64EEENS7_ILi128EEES8_EEENS_10bfloat16_tEfNS_4arch4Sm80ELb1ELb0ELb1ELb1ELb1ELb0ELb0ELb0ELi2ELi2ELi4ELi2ELb1EEENS1_24CollectiveEpilogueBwdGQAISA_fSD_Li256ELb1ELb1EEENS1_25SingleTileBwdLPTSchedulerILb1ELi128ELb1EEEEEEEEEvNT_6ParamsE$_ZZN4cuteplIJiiEJNS_1CILi0EEES2_EEEDaRKNS_15ArithmeticTupleIJDpT_EEERKNS3_IJDpT0_EEEENKUlDpRKT_E_clIJiiEEEDaSH_) ;  /* 0xfffffb0000007944 */ /* 0x022fea0003c3ffff */
[----:B-----5:R-:W-:Y:S01]  /*aa00*/  IMAD.IADD R21, R108, 0x1, -R21 ;  /* 0x000000016c157824 */ /* 0x020fe200078e0a15 */
[----:B------:R-:W-:Y:S02]  /*aa10*/  MOV R7, RZ ;  /* 0x000000ff00077202 */ /* 0x000fe40000000f00 */
[----:B------:R-:W-:Y:S02]  /*aa20*/  MOV R8, 0xaa40 ;  /* 0x0000aa4000087802 */ /* 0x000fe40000000f00 */
[----:B--2---:R-:W-:Y:S05]  /*aa30*/  CALL.REL.NOINC `($_ZN7cutlass13device_kernelIN5flash19enable_sm80_to_sm89INS1_16FlashAttnBwdSm80INS1_25CollectiveMainloopBwdSm80ILi2ELi2EN4cute5tupleIJNS5_1CILi64EEENS7_ILi128EEES8_EEENS_10bfloat16_tEfNS_4arch4Sm80ELb1ELb0ELb1ELb1ELb1ELb0ELb0ELb0ELi2ELi2ELi4ELi2ELb1EEENS1_24CollectiveEpilogueBwdGQAISA_fSD_Li256ELb1ELb1EEENS1_25SingleTileBwdLPTSchedulerILb1ELi128ELb1EEEEEEEEEvNT_6ParamsE$_ZN4cute3eso3ESOILb1ELb0EJNS_1CILi0EEEiS3_EEC2ERKS3_RKiS6_) ;  /* 0xffffcc7000007944 */ /* 0x004fea0003c3ffff */
[----:B-1----:R-:W2:Y:S01]  /*aa40*/  LDL R7, [R1+0x168] ;  /* 0x0001680001077983 */ /* 0x002ea20000100800 */
[----:B------:R-:W-:Y:S01]  /*aa50*/  IMAD.MOV.U32 R6, RZ, RZ, R4 ;  /* 0x000000ffff067224 */ /* 0x000fe200078e0004 */
[----:B------:R-:W-:Y:S02]  /*aa60*/  MOV R16, 0xaa90 ;  /* 0x0000aa9000107802 */ /* 0x000fe40000000f00 */
[----:B--2---:R-:W-:Y:S02]  /*aa70*/  SHF.L.U32 R7, R7, 0x5, RZ ;  /* 0x0000000507077819 */ /* 0x004fe400000006ff */
[----:B------:R-:W-:Y:S05]  /*aa80*/  CALL.REL.NOINC `($_ZN7cutlass13device_kernelIN5flash19enable_sm80_to_sm89INS1_16FlashAttnBwdSm80INS1_25CollectiveMainloopBwdSm80ILi2ELi2EN4cute5tupleIJNS5_1CILi64EEENS7_ILi128EEES8_EEENS_10bfloat16_tEfNS_4arch4Sm80ELb1ELb0ELb1ELb1ELb1ELb0ELb0ELb0ELi2ELi2ELi4ELi2ELb1EEENS1_24CollectiveEpilogueBwdGQAISA_fSD_Li256ELb1ELb1EEENS1_25SingleTileBwdLPTSchedulerILb1ELi128ELb1EEEEEEEEEvNT_6ParamsE$_ZN4cute5tupleIJiEEC2ERKi) ;  /* 0xffffd45000007944 */ /* 0x000fea0003c3ffff */
[----:B------:R1:W5:Y:S01]  /*aa90*/  LDL R7, [R1+0x168] ;  /* 0x0001680001077983 */ /* 0x0003620000100800 */
[----:B------:R-:W-:Y:S02]  /*aaa0*/  MOV R6, R20 ;  /* 0x0000001400067202 */ /* 0x000fe40000000f00 */
[----:B------:R-:W-:-:S02]  /*aab0*/  MOV R16, 0xaad0 ;  /* 0x0000aad000107802 */ /* 0x000fc40000000f00 */
[----:B-1---5:R-:W-:Y:S05]  /*aac0*/  CALL.REL.NOINC `($_ZN7cutlass13device_kernelIN5flash19enable_sm80_to_sm89INS1_16FlashAttnBwdSm80INS1_25CollectiveMainloopBwdSm80ILi2ELi2EN4cute5tupleIJNS5_1CILi64EEENS7_ILi128EEES8_EEENS_10bfloat16_tEfNS_4arch4Sm80ELb1ELb0ELb1ELb1ELb1ELb0ELb0ELb0ELi2ELi2ELi4ELi2ELb1EEENS1_24CollectiveEpilogueBwdGQAISA_fSD_Li256ELb1ELb1EEENS1_25SingleTileBwdLPTSchedulerILb1ELi128ELb1EEEEEEEEEvNT_6ParamsE$_ZN4cute5tupleIJiEEC2ERKi) ;  /* 0xffffd41000007944 */ /* 0x022fea0003c3ffff */
[----:B------:R1:W5:Y:S01]  /*aad0*/  LDL R7, [R1+0x178] ;  /* 0x0001780001077983 */ /* 0x0003620000100800 */
[----:B------:R-:W-:-:S02]  /*aae0*/  MOV R6, R4 ;  /* 0x0000000400067202 */ /* 0x000fc40000000f00 */
[----:B------:R-:W-:Y:S02]  /*aaf0*/  MOV R16, 0xab10 ;  /* 0x0000ab1000107802 */ /* 0x000fe40000000f00 */
[----:B-1---5:R-:W-:Y:S05]  /*ab00*/  CALL.REL.NOINC `($_ZN7cutlass13device_kernelIN5flash19enable_sm80_to_sm89INS1_16FlashAttnBwdSm80INS1_25CollectiveMainloopBwdSm80ILi2ELi2EN4cute5tupleIJNS5_1CILi64EEENS7_ILi128EEES8_EEENS_10bfloat16_tEfNS_4arch4Sm80ELb1ELb0ELb1ELb1ELb1ELb0ELb0ELb0ELi2ELi2ELi4ELi2ELb1EEENS1_24CollectiveEpilogueBwdGQAISA_fSD_Li256ELb1ELb1EEENS1_25SingleTileBwdLPTSchedulerILb1ELi128ELb1EEEEEEEEEvNT_6ParamsE$_ZN4cute5tupleIJiEEC2ERKi) ;  /* 0xffffd3d000007944 */ /* 0x022fea0003c3ffff */
[----:B------:R1:W5:Y:S01]  /*ab10*/  LDL R7, [R1+0x168] ;  /* 0x0001680001077983 */ /* 0x0003620000100800 */
[----:B------:R-:W-:Y:S02]  /*ab20*/  MOV R6, R4 ;  /* 0x0000000400067202 */ /* 0x000fe40000000f00 */
[----:B------:R-:W-:Y:S02]  /*ab30*/  MOV R8, 0xab50 ;  /* 0x0000ab5000087802 */ /* 0x000fe40000000f00 */
[----:B-1---5:R-:W-:Y:S05]  /*ab40*/  CALL.REL.NOINC `($_ZN7cutlass13device_kernelIN5flash19enable_sm80_to_sm89INS1_16FlashAttnBwdSm80INS1_25CollectiveMainloopBwdSm80ILi2ELi2EN4cute5tupleIJNS5_1CILi64EEENS7_ILi128EEES8_EEENS_10bfloat16_tEfNS_4arch4Sm80ELb1ELb0ELb1ELb1ELb1ELb0ELb0ELb0ELi2ELi2ELi4ELi2ELb1EEENS1_24CollectiveEpilogueBwdGQAISA_fSD_Li256ELb1ELb1EEENS1_25SingleTileBwdLPTSchedulerILb1ELi128ELb1EEEEEEEEEvNT_6ParamsE$_ZN4cute3eso3ESOILb0ELb1EJiNS_1CILi0EEEEEC2ERKiRKS3_) ;  /* 0xffffc81000007944 */ /* 0x022fea0003c3ffff */
[----:B-1----:R1:W5:Y:S01]  /*ab50*/  LDL R7, [R1+0x168] ;  /* 0x0001680001077983 */ /* 0x0023620000100800 */
[----:B------:R-:W-:-:S03]  /*ab60*/  MOV R10, 0xab80 ;  /* 0x0000ab80000a7802 */ /* 0x000fc60000000f00 */
[----:B-1---5:R-:W-:Y:S05]  /*ab70*/  CALL.REL.NOINC `($_ZN7cutlass13device_kernelIN5flash19enable_sm80_to_sm89INS1_16FlashAttnBwdSm80INS1_25CollectiveMainloopBwdSm80ILi2ELi2EN4cute5tupleIJNS5_1CILi64EEENS7_ILi128EEES8_EEENS_10bfloat16_tEfNS_4arch4Sm80ELb1ELb0ELb1ELb1ELb1ELb0ELb0ELb0ELi2ELi2ELi4ELi2ELb1EEENS1_24CollectiveEpilogueBwdGQAISA_fSD_Li256ELb1ELb1EEENS1_25SingleTileBwdLPTSchedulerILb1ELi128ELb1EEEEEEEEEvNT_6ParamsE$_ZZN4cuteplIJNS_1CILi0EEES2_EJiEEEDaRKNS_15ArithmeticTupleIJDpT_EEERKNS3_IJDpT0_EEEENKUlDpRKT_E_clIJiS2_EEEDaSH_) ;  /* 0xfffff68000007944 */ /* 0x022fea0003c3ffff */
[----:B------:R-:W-:Y:S02]  /*ab80*/  MOV R10, 0xaba0 ;  /* 0x0000aba0000a7802 */ /* 0x000fe40000000f00 */
[----:B-1---5:R-:W-:Y:S05]  /*ab90*/  CALL.REL.NOINC `($_ZN7cutlass13device_kernelIN5flash19enable_sm80_to_sm89INS1_16FlashAttnBwdSm80INS1_25CollectiveMainloopBwdSm80ILi2ELi2EN4cute5tupleIJNS5_1CILi64EEENS7_ILi128EEES8_EEENS_10bfloat16_tEfNS_4arch4Sm80ELb1ELb0ELb1ELb1ELb1ELb0ELb0ELb0ELi2ELi2ELi4ELi2ELb1EEENS1_24CollectiveEpilogueBwdGQAISA_fSD_Li256ELb1ELb1EEENS1_25SingleTileBwdLPTSchedulerILb1ELi128ELb1EEEEEEEEEvNT_6ParamsE$_ZZN4cuteplIJNS_1CILi0EEES2_EJiS2_EEEDaRKNS_15ArithmeticTupleIJDpT_EEERKNS3_IJDpT0_EEEENKUlDpRKT_E_clIJiS2_EEEDaSH_) ;  /* 0xfffff6d000007944 */ /* 0x022fea0003c3ffff */
[----:B------:R2:W-:Y:S04]  /*aba0*/  STL [R1+0x180], RZ ;  /* 0x000180ff01007387 */ /* 0x0005e80000100800 */
[----:B------:R-:W3:Y:S04]  /*abb0*/  LDL.64 R10, [R14+0x30] ;  /* 0x000030000e0a7983 */ /* 0x000ee80000100a00 */
[----:B---3--:R-:W3:Y:S01]  /*abc0*/  LD.E.U8 R6, [R10.64] ;  /* 0x000000040a067980 */ /* 0x008ee2000c101100 */
[----:B------:R-:W-:Y:S01]  /*abd0*/  IMAD.MOV.U32 R16, RZ, RZ, RZ ;  /* 0x000000ffff107224 */ /* 0x000fe200078e00ff */
[----:B------:R-:W-:-:S02]  /*abe0*/  MOV R8, 0xac20 ;  /* 0x0000ac2000087802 */ /* 0x000fc40000000f00 */
[----:B---3--:R-:W-:-:S04]  /*abf0*/  LOP3.LUT R6, R6, 0x1, RZ, 0xc0, !PT ;  /* 0x0000000106067812 */ /* 0x008fc800078ec0ff */
[----:B------:R-:W-:-:S08]  /*ac00*/  ISETP.NE.U32.AND P0, PT, R6, 0x1, PT ;  /* 0x000000010600780c */ /* 0x000fd00003f05070 */
[----:B-12--5:R-:W-:Y:S05]  /*ac10*/  CALL.REL.NOINC `($_ZN7cutlass13device_kernelIN5flash19enable_sm80_to_sm89INS1_16FlashAttnBwdSm80INS1_25CollectiveMainloopBwdSm80ILi2ELi2EN4cute5tupleIJNS5_1CILi64EEENS7_ILi128EEES8_EEENS_10bfloat16_tEfNS_4arch4Sm80ELb1ELb0ELb1ELb1ELb1ELb0ELb0ELb0ELi2ELi2ELi4ELi2ELb1EEENS1_24CollectiveEpilogueBwdGQAISA_fSD_Li256ELb1ELb1EEENS1_25SingleTileBwdLPTSchedulerILb1ELi128ELb1EEEEEEEEEvNT_6ParamsE$_ZN4cute3eso3ESOILb1ELb0EJNS_10UnderscoreEiiEEC2ERKS2_RKiS7_) ;  /* 0xffffc89000007944 */ /* 0x026fea0003c3ffff */
[----:B------:R-:W2:Y:S01]  /*ac20*/  LDL R9, [R1+0x168] ;  /* 0x0001680001097983 */ /* 0x000ea20000100800 */
[----:B------:R-:W-:Y:S02]  /*ac30*/  MOV R8, 0xaca0 ;  /* 0x0000aca000087802 */ /* 0x000fe40000000f00 */
[----:B-12---:R-:W-:Y:S01]  /*ac40*/  SHF.R.S32.HI R6, RZ, 0x1f, R9 ;  /* 0x0000001fff067819 */ /* 0x006fe20000011409 */
[-C--:B------:R-:W-:Y:S02]  /*ac50*/  IMAD R7, R107, R9.reuse, RZ ;  /* 0x000000096b077224 */ /* 0x080fe400078e02ff */
[----:B------:R-:W-:-:S04]  /*ac60*/  IMAD.WIDE.U32 R10, R106, R9, RZ ;  /* 0x000000096a0a7225 */ /* 0x000fc800078e00ff */
[----:B------:R-:W-:-:S05]  /*ac70*/  IMAD R7, R106, R6, R7 ;  /* 0x000000066a077224 */ /* 0x000fca00078e0207 */
[----:B------:R-:W-:Y:S02]  /*ac80*/  IADD3 R7, R11, R7, RZ ;  /* 0x000000070b077210 */ /* 0x000fe40007ffe0ff */
[----:B------:R-:W-:Y:S05]  /*ac90*/  CALL.REL.NOINC `($_ZN7cutlass13device_kernelIN5flash19enable_sm80_to_sm89INS1_16FlashAttnBwdSm80INS1_25CollectiveMainloopBwdSm80ILi2ELi2EN4cute5tupleIJNS5_1CILi64EEENS7_ILi128EEES8_EEENS_10bfloat16_tEfNS_4arch4Sm80ELb1ELb0ELb1ELb1ELb1ELb0ELb0ELb0ELi2ELi2ELi4ELi2ELb1EEENS1_24CollectiveEpilogueBwdGQAISA_fSD_Li256ELb1ELb1EEENS1_25SingleTileBwdLPTSchedulerILb1ELi128ELb1EEEEEEEEEvNT_6ParamsE$_ZN4cute3eso3ESOILb1ELb0EJNS_6LayoutINS_5tupleIJNS3_IJNS_1CILi8EEENS4_ILi1EEEEEEEEENS3_IJNS3_IJS6_NS4_ILi0EEEEEEEEEEElEEC2ERKSC_RKl) ;  /* 0xffffceb000007944 */ /* 0x000fea0003c3ffff */
[----:B-1----:R-:W2:Y:S01]  /*aca0*/  LDL.64 R6, [R1+0x168] ;  /* 0x0001680001067983 */ /* 0x002ea20000100a00 */
[----:B------:R-:W-:Y:S02]  /*acb0*/  MOV R16, 0xacf0 ;  /* 0x0000acf000107802 */ /* 0x000fe40000000f00 */
[----:B--2---:R-:W-:-:S04]  /*acc0*/  LEA R10, P1, R6, R104, 0x1 ;  /* 0x00000068060a7211 */ /* 0x004fc800078208ff */
[----:B------:R-:W-:-:S04]  /*acd0*/  LEA.HI.X R15, R6, R105, R7, 0x1, P1 ;  /* 0x00000069060f7211 */ /* 0x000fc800008f0c07 */
[----:B------:R-:W-:Y:S05]  /*ace0*/  CALL.REL.NOINC `($_ZN7cutlass13device_kernelIN5flash19enable_sm80_to_sm89INS1_16FlashAttnBwdSm80INS1_25CollectiveMainloopBwdSm80ILi2ELi2EN4cute5tupleIJNS5_1CILi64EEENS7_ILi128EEES8_EEENS_10bfloat16_tEfNS_4arch4Sm80ELb1ELb0ELb1ELb1ELb1ELb0ELb0ELb0ELi2ELi2ELi4ELi2ELb1EEENS1_24CollectiveEpilogueBwdGQAISA_fSD_Li256ELb1ELb1EEENS1_25SingleTileBwdLPTSchedulerILb1ELi128ELb1EEEEEEEEEvNT_6ParamsE$_ZN4cute8gmem_ptrIPKN7cutlass10bfloat16_tEECI1NS_12iter_adaptorIS4_S5_EEES4_) ;  /* 0xffffd2d000007944 */ /* 0x000fea0003c3ffff */
[----:B------:R1:W5:Y:S01]  /*acf0*/  LDL.64 R6, [R1+0x168] ;  /* 0x0001680001067983 */ /* 0x0003620000100a00 */
[----:B------:R-:W-:-:S03]  /*ad00*/  MOV R10, 0xad20 ;  /* 0x0000ad20000a7802 */ /* 0x000fc60000000f00 */
[----:B-1---5:R-:W-:Y:S05]  /*ad10*/  CALL.REL.NOINC `($_ZN7cutlass13device_kernelIN5flash19enable_sm80_to_sm89INS1_16FlashAttnBwdSm80INS1_25CollectiveMainloopBwdSm80ILi2ELi2EN4cute5tupleIJNS5_1CILi64EEENS7_ILi128EEES8_EEENS_10bfloat16_tEfNS_4arch4Sm80ELb1ELb0ELb1ELb1ELb1ELb0ELb0ELb0ELi2ELi2ELi4ELi2ELb1EEENS1_24CollectiveEpilogueBwdGQAISA_fSD_Li256ELb1ELb1EEENS1_25SingleTileBwdLPTSchedulerILb1ELi128ELb1EEEEEEEEEvNT_6ParamsE$_ZN4cute3eso3ESOILb1ELb0EJNS_6LayoutINS_5tupleIJNS3_IJNS_1CILi8EEENS4_ILi1EEEEEEEEENS3_IJNS3_IJS6_NS4_ILi0EEEEEEEEEEENS_10ViewEngineINS_8gmem_ptrIPKN7cutlass10bfloat16_tEEEEEEEC2ERKSC_RKSK_) ;  /* 0xffffcd6000007944 */ /* 0x022fea0003c3ffff */
[----:B------:R2:W5:Y:S01]  /*ad20*/  LDL.64 R10, [R1+0x168] ;  /* 0x00016800010a7983 */ /* 0x0005620000100a00 */
[----:B------:R-:W-:Y:S02]  /*ad30*/  MOV R16, RZ ;  /* 0x000000ff00107202 */ /* 0x000fe40000000f00 */
[----:B-1----:R-:W-:Y:S02]  /*ad40*/  MOV R8, 0xad60 ;  /* 0x0000ad6000087802 */ /* 0x002fe40000000f00 */
[----:B--2--5:R-:W-:Y:S05]  /*ad50*/  CALL.REL.NOINC `($_ZN7cutlass13device_kernelIN5flash19enable_sm80_to_sm89INS1_16FlashAttnBwdSm80INS1_25CollectiveMainloopBwdSm80ILi2ELi2EN4cute5tupleIJNS5_1CILi64EEENS7_ILi128EEES8_EEENS_10bfloat16_tEfNS_4arch4Sm80ELb1ELb0ELb1ELb1ELb1ELb0ELb0ELb0ELi2ELi2ELi4ELi2ELb1EEENS1_24CollectiveEpilogueBwdGQAISA_fSD_Li256ELb1ELb1EEENS1_25SingleTileBwdLPTSchedulerILb1ELi128ELb1EEEEEEEEEvNT_6ParamsE$_ZN4cute3eso3ESOILb1ELb0EJNS_10UnderscoreEiiEEC2ERKS2_RKiS7_) ;  /* 0xffffc75000007944 */ /* 0x024fea0003c3ffff */
[----:B-1----:R-:W2:Y:S01]  /*ad60*/  LDL R7, [R1+0x168] ;  /* 0x0001680001077983 */ /* 0x002ea20000100800 */
[----:B------:R-:W-:Y:S02]  /*ad70*/  MOV R8, 0xada0 ;  /* 0x0000ada000087802 */ /* 0x000fe40000000f00 */
[----:B--2---:R-:W-:Y:S02]  /*ad80*/  SHF.L.U32 R7, R7, 0xb, RZ ;  /* 0x0000000b07077819 */ /* 0x004fe400000006ff */
[----:B------:R-:W-:Y:S05]  /*ad90*/  CALL.REL.NOINC `($_ZN7cutlass13device_kernelIN5flash19enable_sm80_to_sm89INS1_16FlashAttnBwdSm80INS1_25CollectiveMainloopBwdSm80ILi2ELi2EN4cute5tupleIJNS5_1CILi64EEENS7_ILi128EEES8_EEENS_10bfloat16_tEfNS_4arch4Sm80ELb1ELb0ELb1ELb1ELb1ELb0ELb0ELb0ELi2ELi2ELi4ELi2ELb1EEENS1_24CollectiveEpilogueBwdGQAISA_fSD_Li256ELb1ELb1EEENS1_25SingleTileBwdLPTSchedulerILb1ELi128ELb1EEEEEEEEEvNT_6ParamsE$_ZN4cute3eso3ESOILb1ELb0EJNS_6LayoutINS_5tupleIJNS3_IJNS_1CILi8EEENS4_ILi1EEEEEEEEENS3_IJNS3_IJS6_NS4_ILi0EEEEEEEEEEEiEEC2ERKSC_RKi) ;  /* 0xffffcd7000007944 */ /* 0x000fea0003c3ffff */
[----:B-1----:R-:W2:Y:S01]  /*ada0*/  LDL R7, [R1+0x168] ;  /* 0x0001680001077983 */ /* 0x002ea20000100800 */
[----:B------:R-:W-:Y:S01]  /*adb0*/  MOV R16, 0xade0 ;  /* 0x0000ade000107802 */ /* 0x000fe20000000f00 */
[----:B--2---:R-:W-:-:S04]  /*adc0*/  IMAD.WIDE R8, R7, 0x2, R22 ;  /* 0x0000000207087825 */ /* 0x004fc800078e0216 */
[----:B------:R-:W-:Y:S05]  /*add0*/  CALL.REL.NOINC `($_ZN7cutlass13device_kernelIN5flash19enable_sm80_to_sm89INS1_16FlashAttnBwdSm80INS1_25CollectiveMainloopBwdSm80ILi2ELi2EN4cute5tupleIJNS5_1CILi64EEENS7_ILi128EEES8_EEENS_10bfloat16_tEfNS_4arch4Sm80ELb1ELb0ELb1ELb1ELb1ELb0ELb0ELb0ELi2ELi2ELi4ELi2ELb1EEENS1_24CollectiveEpilogueBwdGQAISA_fSD_Li256ELb1ELb1EEENS1_25SingleTileBwdLPTSchedulerILb1ELi128ELb1EEEEEEEEEvNT_6ParamsE$_ZN4cute8smem_ptrIPN7cutlass10bfloat16_tEECI1NS_12iter_adaptorIS3_S4_EEES3_) ;  /* 0xffffd2c000007944 */ /* 0x000fea0003c3ffff */
[----:B------:R1:W5:Y:S01]  /*ade0*/  LDL.64 R6, [R1+0x168] ;  /* 0x0001680001067983 */ /* 0x0003620000100a00 */
[----:B------:R-:W-:-:S03]  /*adf0*/  MOV R16, 0xae10 ;  /* 0x0000ae1000107802 */ /* 0x000fc60000000f00 */
[----:B-1---5:R-:W-:Y:S05]  /*ae00*/  CALL.REL.NOINC `($_ZN7cutlass13device_kernelIN5flash19enable_sm80_to_sm89INS1_16FlashAttnBwdSm80INS1_25CollectiveMainloopBwdSm80ILi2ELi2EN4cute5tupleIJNS5_1CILi64EEENS7_ILi128EEES8_EEENS_10bfloat16_tEfNS_4arch4Sm80ELb1ELb0ELb1ELb1ELb1ELb0ELb0ELb0ELi2ELi2ELi4ELi2ELb1EEENS1_24CollectiveEpilogueBwdGQAISA_fSD_Li256ELb1ELb1EEENS1_25SingleTileBwdLPTSchedulerILb1ELi128ELb1EEEEEEEEEvNT_6ParamsE$_ZN4cute3eso3ESOILb1ELb0EJNS_6LayoutINS_5tupleIJNS3_IJNS_1CILi8EEENS4_ILi1EEEEEEEEENS3_IJNS3_IJS6_NS4_ILi0EEEEEEEEEEENS_10ViewEngineINS_8smem_ptrIPN7cutlass10bfloat16_tEEEEEEEC2ERKSC_RKSJ_) ;  /* 0xffffccb000007944 */ /* 0x022fea0003c3ffff */
[----:B-1----:R1:W5:Y:S01]  /*ae10*/  LDL.64 R8, [R1+0x168] ;  /* 0x0001680001087983 */ /* 0x0023620000100a00 */
[----:B------:R-:W-:-:S02]  /*ae20*/  MOV R15, R11 ;  /* 0x0000000b000f7202 */ /* 0x000fc40000000f00 */
[----:B------:R-:W-:Y:S02]  /*ae30*/  MOV R16, 0xae50 ;  /* 0x0000ae5000107802 */ /* 0x000fe40000000f00 */
[----:B-1---5:R-:W-:Y:S05]  /*ae40*/  CALL.REL.NOINC `($_ZN7cutlass13device_kernelIN5flash19enable_sm80_to_sm89INS1_16FlashAttnBwdSm80INS1_25CollectiveMainloopBwdSm80ILi2ELi2EN4cute5tupleIJNS5_1CILi64EEENS7_ILi128EEES8_EEENS_10bfloat16_tEfNS_4arch4Sm80ELb1ELb0ELb1ELb1ELb1ELb0ELb0ELb0ELi2ELi2ELi4ELi2ELb1EEENS1_24CollectiveEpilogueBwdGQAISA_fSD_Li256ELb1ELb1EEENS1_25SingleTileBwdLPTSchedulerILb1ELi128ELb1EEEEEEEEEvNT_6ParamsE$_ZN4cute8gmem_ptrIPKN7cutlass10bfloat16_tEECI1NS_12iter_adaptorIS4_S5_EEES4_) ;  /* 0xffffd17000007944 */ /* 0x022fea0003c3ffff */
[----:B------:R1:W5:Y:S01]  /*ae50*/  LDL.64 R6, [R1+0x168] ;  /* 0x0001680001067983 */ /* 0x0003620000100a00 */
[----:B------:R-:W-:-:S03]  /*ae60*/  MOV R16, 0xae80 ;  /* 0x0000ae8000107802 */ /* 0x000fc60000000f00 */
[----:B-1---5:R-:W-:Y:S05]  /*ae70*/  CALL.REL.NOINC `($_ZN7cutlass13device_kernelIN5flash19enable_sm80_to_sm89INS1_16FlashAttnBwdSm80INS1_25CollectiveMainloopBwdSm80ILi2ELi2EN4cute5tupleIJNS5_1CILi64EEENS7_ILi128EEES8_EEENS_10bfloat16_tEfNS_4arch4Sm80ELb1ELb0ELb1ELb1ELb1ELb0ELb0ELb0ELi2ELi2ELi4ELi2ELb1EEENS1_24CollectiveEpilogueBwdGQAISA_fSD_Li256ELb1ELb1EEENS1_25SingleTileBwdLPTSchedulerILb1ELi128ELb1EEEEEEEEEvNT_6ParamsE$_ZN4cute8gmem_ptrIPKN7cutlass9uint128_tEECI1NS_12iter_adaptorIS4_S5_EEES4_) ;  /* 0xffffd19000007944 */ /* 0x022fea0003c3ffff */
[----:B------:R1:W5:Y:S01]  /*ae80*/  LDL.64 R6, [R1+0x168] ;  /* 0x0001680001067983 */ /* 0x0003620000100a00 */
[----:B------:R-:W-:-:S03]  /*ae90*/  MOV R16, 0xaeb0 ;  /* 0x0000aeb000107802 */ /* 0x000fc60000000f00 */
[----:B-1---5:R-:W-:Y:S05]  /*aea0*/  CALL.REL.NOINC `($_ZN7cutlass13device_kernelIN5flash19enable_sm80_to_sm89INS1_16FlashAttnBwdSm80INS1_25CollectiveMainloopBwdSm80ILi2ELi2EN4cute5tupleIJNS5_1CILi64EEENS7_ILi128EEES8_EEENS_10bfloat16_tEfNS_4arch4Sm80ELb1ELb0ELb1ELb1ELb1ELb0ELb0ELb0ELi2ELi2ELi4ELi2ELb1EEENS1_24CollectiveEpilogueBwdGQAISA_fSD_Li256ELb1ELb1EEENS1_25SingleTileBwdLPTSchedulerILb1ELi128ELb1EEEEEEEEEvNT_6ParamsE$_ZN4cute3eso3ESOILb1ELb0EJNS_6LayoutINS_5tupleIJNS3_IJNS_1CILi1EEES5_EEEEEENS3_IJNS3_IJS5_NS4_ILi0EEEEEEEEEEENS_10ViewEngineINS_8gmem_ptrIPKN7cutlass9uint128_tEEEEEEEC2ERKSB_RKSJ_) ;  /* 0xffffca0000007944 */ /* 0x022fea0003c3ffff */
[----:B------:R2:W5:Y:S01]  /*aeb0*/  LDL.64 R108, [R1+0x168] ;  /* 0x00016800016c7983 */ /* 0x0005620000100a00 */
[----:B------:R-:W-:-:S03]  /*aec0*/  MOV R16, 0xaee0 ;  /* 0x0000aee000107802 */ /* 0x000fc60000000f00 */
[----:B-12--5:R-:W-:Y:S05]  /*aed0*/  CALL.REL.NOINC `($_ZN7cutlass13device_kernelIN5flash19enable_sm80_to_sm89INS1_16FlashAttnBwdSm80INS1_25CollectiveMainloopBwdSm80ILi2ELi2EN4cute5tupleIJNS5_1CILi64EEENS7_ILi128EEES8_EEENS_10bfloat16_tEfNS_4arch4Sm80ELb1ELb0ELb1ELb1ELb1ELb0ELb0ELb0ELi2ELi2ELi4ELi2ELb1EEENS1_24CollectiveEpilogueBwdGQAISA_fSD_Li256ELb1ELb1EEENS1_25SingleTileBwdLPTSchedulerILb1ELi128ELb1EEEEEEEEEvNT_6ParamsE$_ZN4cute8smem_ptrIPN7cutlass10bfloat16_tEECI1NS_12iter_adaptorIS3_S4_EEES3_) ;  /* 0xffffd1c000007944 */ /* 0x026fea0003c3ffff */
[----:B------:R1:W5:Y:S01]  /*aee0*/  LDL.64 R6, [R1+0x168] ;  /* 0x0001680001067983 */ /* 0x0003620000100a00 */
[----:B------:R-:W-:-:S03]  /*aef0*/  MOV R10, 0xaf10 ;  /* 0x0000af10000a7802 */ /* 0x000fc60000000f00 */
[----:B-1---5:R-:W-:Y:S05]  /*af00*/  CALL.REL.NOINC `($_ZN7cutlass13device_kernelIN5flash19enable_sm80_to_sm89INS1_16FlashAttnBwdSm80INS1_25CollectiveMainloopBwdSm80ILi2ELi2EN4cute5tupleIJNS5_1CILi64EEENS7_ILi128EEES8_EEENS_10bfloat16_tEfNS_4arch4Sm80ELb1ELb0ELb1ELb1ELb1ELb0ELb0ELb0ELi2ELi2ELi4ELi2ELb1EEENS1_24CollectiveEpilogueBwdGQAISA_fSD_Li256ELb1ELb1EEENS1_25SingleTileBwdLPTSchedulerILb1ELi128ELb1EEEEEEEEEvNT_6ParamsE$_ZN4cute8smem_ptrIPN7cutlass9uint128_tEECI1NS_12iter_adaptorIS3_S4_EEES3_) ;  /* 0xffffd1e000007944 */ /* 0x022fea0003c3ffff */
[----:B-1----:R1:W5:Y:S01]  /*af10*/  LDL.64 R6, [R1+0x168] ;  /* 0x0001680001067983 */ /* 0x0023620000100a00 */
[----:B------:R-:W-:-:S03]  /*af20*/  MOV R10, 0xaf40 ;  /* 0x0000af40000a7802 */ /* 0x000fc60000000f00 */
[----:B-1---5:R-:W-:Y:S05]  /*af30*/  CALL.REL.NOINC `($_ZN7cutlass13device_kernelIN5flash19enable_sm80_to_sm89INS1_16FlashAttnBwdSm80INS1_25CollectiveMainloopBwdSm80ILi2ELi2EN4cute5tupleIJNS5_1CILi64EEENS7_ILi128EEES8_EEENS_10bfloat16_tEfNS_4arch4Sm80ELb1ELb0ELb1ELb1ELb1ELb0ELb0ELb0ELi2ELi2ELi4ELi2ELb1EEENS1_24CollectiveEpilogueBwdGQAISA_fSD_Li256ELb1ELb1EEENS1_25SingleTileBwdLPTSchedulerILb1ELi128ELb1EEEEEEEEEvNT_6ParamsE$_ZN4cute3eso3ESOILb1ELb0EJNS_6LayoutINS_5tupleIJNS3_IJNS_1CILi1EEES5_EEEEEENS3_IJNS3_IJS5_NS4_ILi0EEEEEEEEEEENS_10ViewEngineINS_8smem_ptrIPN7cutlass9uint128_tEEEEEEEC2ERKSB_RKSI_) ;  /* 0xffffc9c000007944 */ /* 0x022fea0003c3ffff */
[----:B-1----:R1:W5:Y:S01]  /*af40*/  LDL R6, [R1+0x168] ;  /* 0x0001680001067983 */ /* 0x0023620000100800 */
[----:B------:R-:W-:-:S03]  /*af50*/  MOV R8, 0xaf70 ;  /* 0x0000af7000087802 */ /* 0x000fc60000000f00 */
[----:B-1---5:R-:W-:Y:S05]  /*af60*/  CALL.REL.NOINC `($_ZN7cutlass13device_kernelIN5flash19enable_sm80_to_sm89INS1_16FlashAttnBwdSm80INS1_25CollectiveMainloopBwdSm80ILi2ELi2EN4cute5tupleIJNS5_1CILi64EEENS7_ILi128EEES8_EEENS_10bfloat16_tEfNS_4arch4Sm80ELb1ELb0ELb1ELb1ELb1ELb0ELb0ELb0ELi2ELi2ELi4ELi2ELb1EEENS1_24CollectiveEpilogueBwdGQAISA_fSD_Li256ELb1ELb1EEENS1_25SingleTileBwdLPTSchedulerILb1ELi128ELb1EEEEEEEEEvNT_6ParamsE$_ZN73_INTERNAL_24fd9406_37_flash_bwd_hdim64_bf16_softcap_sm80_cu_8e232a79_330724__cvta_generic_to_sharedEPKv) ;  /* 0xffffd20000007944 */ /* 0x022fea0003c3ffff */
        /* <DEDUP_REMOVED lines=9> */
[----:B-1----:R-:W-:Y:S05]  /*b000*/  CALL.REL.NOINC `($_ZN7cutlass13device_kernelIN5flash19enable_sm80_to_sm89INS1_16FlashAttnBwdSm80INS1_25CollectiveMainloopBwdSm80ILi2ELi2EN4cute5tupleIJNS5_1CILi64EEENS7_ILi128EEES8_EEENS_10bfloat16_tEfNS_4arch4Sm80ELb1ELb0ELb1ELb1ELb1ELb0ELb0ELb0ELi2ELi2ELi4ELi2ELb1EEENS1_24CollectiveEpilogueBwdGQAISA_fSD_Li256ELb1ELb1EEENS1_25SingleTileBwdLPTSchedulerILb1ELi128ELb1EEEEEEEEEvNT_6ParamsE$_ZN4cute3eso3ESOILb1ELb0EJNS_1CILi0EEEiS3_EEC2ERKS3_RKiS6_) ;  /* 0xffffc6a000007944 */ /* 0x002fea0003c3ffff */
[----:B-1----:R-:W2:Y:S01]  /*b010*/  LDL R7, [R1+0x168] ;  /* 0x0001680001077983 */ /* 0x002ea20000100800 */
[----:B------:R-:W-:Y:S01]  /*b020*/  IMAD.MOV.U32 R6, RZ, RZ, R4 ;  /* 0x000000ffff067224 */ /* 0x000fe200078e0004 */
[----:B------:R-:W-:Y:S02]  /*b030*/  MOV R16, 0xb060 ;  /* 0x0000b06000107802 */ /* 0x000fe40000000f00 */
[----:B--2---:R-:W-:-:S02]  /*b040*/  SHF.L.U32 R7, R7, 0x5, RZ ;  /* 0x0000000507077819 */ /* 0x004fc400000006ff */
[----:B------:R-:W-:Y:S05]  /*b050*/  CALL.REL.NOINC `($_ZN7cutlass13device_kernelIN5flash19enable_sm80_to_sm89INS1_16FlashAttnBwdSm80INS1_25CollectiveMainloopBwdSm80ILi2ELi2EN4cute5tupleIJNS5_1CILi64EEENS7_ILi128EEES8_EEENS_10bfloat16_tEfNS_4arch4Sm80ELb1ELb0ELb1ELb1ELb1ELb0ELb0ELb0ELi2ELi2ELi4ELi2ELb1EEENS1_24CollectiveEpilogueBwdGQAISA_fSD_Li256ELb1ELb1EEENS1_25SingleTileBwdLPTSchedulerILb1ELi128ELb1EEEEEEEEEvNT_6ParamsE$_ZN4cute5tupleIJiEEC2ERKi) ;  /* 0xffffce8000007944 */ /* 0x000fea0003c3ffff */
[----:B------:R1:W5:Y:S01]  /*b060*/  LDL R7, [R1+0x168] ;  /* 0x0001680001077983 */ /* 0x0003620000100800 */
[----:B------:R-:W-:-:S02]  /*b070*/  MOV R6, R20 ;  /* 0x0000001400067202 */ /* 0x000fc40000000f00 */
        /* <DEDUP_REMOVED lines=18> */
[----:B------:R-:W-:Y:S01]  /*b1a0*/  IMAD.MOV.U32 R16, RZ, RZ, 0x1 ;  /* 0x00000001ff107424 */ /* 0x000fe200078e00ff */
        /* <DEDUP_REMOVED lines=21> */
[----:B------:R-:W-:Y:S02]  /*b300*/  MOV R16, 0x1 ;  /* 0x0000000100107802 */ /* 0x000fe40000000f00 */
        /* <DEDUP_REMOVED lines=44> */
[----:B-1---5:R-:W-:Y:S05]  /*b5d0*/  CALL.REL.NOINC `($_ZN7cutlass13device_kernelIN5flash19enable_sm80_to_sm89INS1_16FlashAttnBwdSm80INS1_25CollectiveMainloopBwdSm80ILi2ELi2EN4cute5tupleIJNS5_1CILi64EEENS7_ILi128EEES8_EEENS_10bfloat16_tEfNS_4arch4Sm80ELb1ELb0ELb1ELb1ELb1ELb0ELb0ELb0ELi2ELi2ELi4ELi2ELb1EEENS1_24CollectiveEpilogueBwdGQAISA_fSD_Li256ELb1ELb1EEENS1_25SingleTileBwdLPTSchedulerILb1ELi128ELb1EEEEEEEEEvNT_6ParamsE$_ZN4cute3eso3ESOILb1ELb0EJNS_10UnderscoreES2_iEEC2ERKS2_S5_RKi) ;  /* 0xffffbe5000007944 */ /* 0x022fea0003c3ffff */
[----:B------:R-:W2:Y:S01]  /*b5e0*/  LDL R7, [R1+0x168] ;  /* 0x0001680001077983 */ /* 0x000ea20000100800 */
[----:B------:R-:W-:Y:S02]  /*b5f0*/  MOV R8, 0xb620 ;  /* 0x0000b62000087802 */ /* 0x000fe40000000f00 */
[----:B--2---:R-:W-:Y:S02]  /*b600*/  SHF.L.U32 R7, R7, 0x6, RZ ;  /* 0x0000000607077819 */ /* 0x004fe400000006ff */
[----:B-1----:R-:W-:Y:S05]  /*b610*/  CALL.REL.NOINC `($_ZN7cutlass13device_kernelIN5flash19enable_sm80_to_sm89INS1_16FlashAttnBwdSm80INS1_25CollectiveMainloopBwdSm80ILi2ELi2EN4cute5tupleIJNS5_1CILi64EEENS7_ILi128EEES8_EEENS_10bfloat16_tEfNS_4arch4Sm80ELb1ELb0ELb1ELb1ELb1ELb0ELb0ELb0ELi2ELi2ELi4ELi2ELb1EEENS1_24CollectiveEpilogueBwdGQAISA_fSD_Li256ELb1ELb1EEENS1_25SingleTileBwdLPTSchedulerILb1ELi128ELb1EEEEEEEEEvNT_6ParamsE$_ZN4cute3eso3ESOILb1ELb0EJNS_6LayoutINS_5tupleIJNS3_IJNS_1CILi4EEENS4_ILi1EEEEEES6_EEENS3_IJNS3_IJS6_NS4_ILi0EEEEEES9_EEEEEiEEC2ERKSC_RKi) ;  /* 0xffffc42000007944 */ /* 0x002fea0003c3ffff */
[----:B------:R-:W2:Y:S04]  /*b620*/  LD.E.64 R18, [R18.64+0x8] ;  /* 0x0000080412127980 */ /* 0x000ea8000c101b00 */
[----:B------:R-:W2:Y:S01]  /*b630*/  LDL R10, [R1+0x168] ;  /* 0x00016800010a7983 */ /* 0x000ea20000100800 */
[----:B-1----:R-:W-:Y:S02]  /*b640*/  MOV R6, R4 ;  /* 0x0000000400067202 */ /* 0x002fe40000000f00 */
[----:B------:R-:W-:Y:S01]  /*b650*/  MOV R16, 0xb680 ;  /* 0x0000b68000107802 */ /* 0x000fe20000000f00 */
[----:B--2---:R-:W-:-:S04]  /*b660*/  IMAD.WIDE R10, R10, 0x4, R18 ;  /* 0x000000040a0a7825 */ /* 0x004fc800078e0212 */
[----:B------:R-:W-:Y:S05]  /*b670*/  CALL.REL.NOINC `($_ZN7cutlass13device_kernelIN5flash19enable_sm80_to_sm89INS1_16FlashAttnBwdSm80INS1_25CollectiveMainloopBwdSm80ILi2ELi2EN4cute5tupleIJNS5_1CILi64EEENS7_ILi128EEES8_EEENS_10bfloat16_tEfNS_4arch4Sm80ELb1ELb0ELb1ELb1ELb1ELb0ELb0ELb0ELi2ELi2ELi4ELi2ELb1EEENS1_24CollectiveEpilogueBwdGQAISA_fSD_Li256ELb1ELb1EEENS1_25SingleTileBwdLPTSchedulerILb1ELi128ELb1EEEEEEEEEvNT_6ParamsE$_ZN4cute8gmem_ptrIPKfECI1NS_12iter_adaptorIS2_S3_EEES2_) ;  /* 0xffffc9e000007944 */ /* 0x000fea0003c3ffff */
[----:B-1----:R1:W5:Y:S01]  /*b680*/  LDL.64 R6, [R1+0x168] ;  /* 0x0001680001067983 */ /* 0x0023620000100a00 */
[----:B------:R-:W-:-:S03]  /*b690*/  MOV R10, 0xb6b0 ;  /* 0x0000b6b0000a7802 */ /* 0x000fc60000000f00 */
[----:B-1---5:R-:W-:Y:S05]  /*b6a0*/  CALL.REL.NOINC `($_ZN7cutlass13device_kernelIN5flash19enable_sm80_to_sm89INS1_16FlashAttnBwdSm80INS1_25CollectiveMainloopBwdSm80ILi2ELi2EN4cute5tupleIJNS5_1CILi64EEENS7_ILi128EEES8_EEENS_10bfloat16_tEfNS_4arch4Sm80ELb1ELb0ELb1ELb1ELb1ELb0ELb0ELb0ELi2ELi2ELi4ELi2ELb1EEENS1_24CollectiveEpilogueBwdGQAISA_fSD_Li256ELb1ELb1EEENS1_25SingleTileBwdLPTSchedulerILb1ELi128ELb1EEEEEEEEEvNT_6ParamsE$_ZN4cute3eso3ESOILb1ELb0EJNS_6LayoutINS_5tupleIJNS3_IJNS_1CILi4EEENS4_ILi1EEEEEES6_EEENS3_IJNS3_IJS6_NS4_ILi0EEEEEES9_EEEEENS_10ViewEngineINS_8gmem_ptrIPKfEEEEEEC2ERKSC_RKSI_) ;  /* 0xffffc31000007944 */ /* 0x022fea0003c3ffff */
[----:B------:R2:W5:Y:S04]  /*b6b0*/  LDL.64 R18, [R14+0x40] ;  /* 0x000040000e127983 */ /* 0x0005680000100a00 */
[----:B------:R2:W5:Y:S01]  /*b6c0*/  LDL.64 R10, [R1+0x168] ;  /* 0x00016800010a7983 */ /* 0x0005620000100a00 */
[----:B------:R-:W-:-:S02]  /*b6d0*/  MOV R17, UR7 ;  /* 0x0000000700117c02 */ /* 0x000fc40008000f00 */
[----:B-1----:R-:W-:Y:S02]  /*b6e0*/  MOV R8, 0xb700 ;  /* 0x0000b70000087802 */ /* 0x002fe40000000f00 */
[----:B--2--5:R-:W-:Y:S05]  /*b6f0*/  CALL.REL.NOINC `($_ZN7cutlass13device_kernelIN5flash19enable_sm80_to_sm89INS1_16FlashAttnBwdSm80INS1_25CollectiveMainloopBwdSm80ILi2ELi2EN4cute5tupleIJNS5_1CILi64EEENS7_ILi128EEES8_EEENS_10bfloat16_tEfNS_4arch4Sm80ELb1ELb0ELb1ELb1ELb1ELb0ELb0ELb0ELi2ELi2ELi4ELi2ELb1EEENS1_24CollectiveEpilogueBwdGQAISA_fSD_Li256ELb1ELb1EEENS1_25SingleTileBwdLPTSchedulerILb1ELi128ELb1EEEEEEEEEvNT_6ParamsE$_ZN4cute3eso3ESOILb1ELb0EJNS_10UnderscoreES2_iEEC2ERKS2_S5_RKi) ;  /* 0xffffbd3000007944 */ /* 0x024fea0003c3ffff */
[----:B------:R-:W2:Y:S01]  /*b700*/  LDL R7, [R1+0x168] ;  /* 0x0001680001077983 */ /* 0x000ea20000100800 */
[----:B------:R-:W-:Y:S02]  /*b710*/  MOV R8, 0xb740 ;  /* 0x0000b74000087802 */ /* 0x000fe40000000f00 */
[----:B--2---:R-:W-:Y:S02]  /*b720*/  SHF.L.U32 R7, R7, 0x6, RZ ;  /* 0x0000000607077819 */ /* 0x004fe400000006ff */
[----:B-1----:R-:W-:Y:S05]  /*b730*/  CALL.REL.NOINC `($_ZN7cutlass13device_kernelIN5flash19enable_sm80_to_sm89INS1_16FlashAttnBwdSm80INS1_25CollectiveMainloopBwdSm80ILi2ELi2EN4cute5tupleIJNS5_1CILi64EEENS7_ILi128EEES8_EEENS_10bfloat16_tEfNS_4arch4Sm80ELb1ELb0ELb1ELb1ELb1ELb0ELb0ELb0ELi2ELi2ELi4ELi2ELb1EEENS1_24CollectiveEpilogueBwdGQAISA_fSD_Li256ELb1ELb1EEENS1_25SingleTileBwdLPTSchedulerILb1ELi128ELb1EEEEEEEEEvNT_6ParamsE$_ZN4cute3eso3ESOILb1ELb0EJNS_6LayoutINS_5tupleIJNS3_IJNS_1CILi4EEENS4_ILi1EEEEEES6_EEENS3_IJNS3_IJS6_NS4_ILi0EEEEEES9_EEEEEiEEC2ERKSC_RKi) ;  /* 0xffffc30000007944 */ /* 0x002fea0003c3ffff */
[----:B------:R-:W2:Y:S04]  /*b740*/  LD.E.64 R18, [R18.64] ;  /* 0x0000000412127980 */ /* 0x000ea8000c101b00 */
[----:B------:R-:W2:Y:S01]  /*b750*/  LDL R8, [R1+0x168] ;  /* 0x0001680001087983 */ /* 0x000ea20000100800 */
[----:B-1----:R-:W-:Y:S02]  /*b760*/  MOV R6, R4 ;  /* 0x0000000400067202 */ /* 0x002fe40000000f00 */
[----:B------:R-:W-:Y:S01]  /*b770*/  MOV R16, 0xb7a0 ;  /* 0x0000b7a000107802 */ /* 0x000fe20000000f00 */
[----:B--2---:R-:W-:-:S04]  /*b780*/  IMAD.WIDE R8, R8, 0x4, R18 ;  /* 0x0000000408087825 */ /* 0x004fc800078e0212 */
[----:B------:R-:W-:Y:S05]  /*b790*/  CALL.REL.NOINC `($_ZN7cutlass13device_kernelIN5flash19enable_sm80_to_sm89INS1_16FlashAttnBwdSm80INS1_25CollectiveMainloopBwdSm80ILi2ELi2EN4cute5tupleIJNS5_1CILi64EEENS7_ILi128EEES8_EEENS_10bfloat16_tEfNS_4arch4Sm80ELb1ELb0ELb1ELb1ELb1ELb0ELb0ELb0ELi2ELi2ELi4ELi2ELb1EEENS1_24CollectiveEpilogueBwdGQAISA_fSD_Li256ELb1ELb1EEENS1_25SingleTileBwdLPTSchedulerILb1ELi128ELb1EEEEEEEEEvNT_6ParamsE$_ZN4cute8smem_ptrIPfECI1NS_12iter_adaptorIS1_S2_EEES1_) ;  /* 0xffffc99000007944 */ /* 0x000fea0003c3ffff */
[----:B-1----:R1:W5:Y:S01]  /*b7a0*/  LDL.64 R6, [R1+0x168] ;  /* 0x0001680001067983 */ /* 0x0023620000100a00 */
[----:B------:R-:W-:-:S03]  /*b7b0*/  MOV R16, 0xb7d0 ;  /* 0x0000b7d000107802 */ /* 0x000fc60000000f00 */
[----:B-1---5:R-:W-:Y:S05]  /*b7c0*/  CALL.REL.NOINC `($_ZN7cutlass13device_kernelIN5flash19enable_sm80_to_sm89INS1_16FlashAttnBwdSm80INS1_25CollectiveMainloopBwdSm80ILi2ELi2EN4cute5tupleIJNS5_1CILi64EEENS7_ILi128EEES8_EEENS_10bfloat16_tEfNS_4arch4Sm80ELb1ELb0ELb1ELb1ELb1ELb0ELb0ELb0ELi2ELi2ELi4ELi2ELb1EEENS1_24CollectiveEpilogueBwdGQAISA_fSD_Li256ELb1ELb1EEENS1_25SingleTileBwdLPTSchedulerILb1ELi128ELb1EEEEEEEEEvNT_6ParamsE$_ZN4cute3eso3ESOILb1ELb0EJNS_6LayoutINS_5tupleIJNS3_IJNS_1CILi4EEENS4_ILi1EEEEEES6_EEENS3_IJNS3_IJS6_NS4_ILi0EEEEEES9_EEEEENS_10ViewEngineINS_8smem_ptrIPfEEEEEEC2ERKSC_RKSH_) ;  /* 0xffffc23000007944 */ /* 0x022fea0003c3ffff */
[----:B------:R2:W5:Y:S04]  /*b7d0*/  LDL.64 R18, [R14+0x48] ;  /* 0x000048000e127983 */ /* 0x0005680000100a00 */
[----:B-1----:R2:W5:Y:S01]  /*b7e0*/  LDL.64 R8, [R1+0x168] ;  /* 0x0001680001087983 */ /* 0x0025620000100a00 */
[----:B------:R-:W-:-:S02]  /*b7f0*/  MOV R7, RZ ;  /* 0x000000ff00077202 */ /* 0x000fc40000000f00 */
[----:B------:R-:W-:Y:S02]  /*b800*/  MOV R16, 0xb820 ;  /* 0x0000b82000107802 */ /* 0x000fe40000000f00 */
[----:B--2--5:R-:W-:Y:S05]  /*b810*/  CALL.REL.NOINC `($_ZN7cutlass13device_kernelIN5flash19enable_sm80_to_sm89INS1_16FlashAttnBwdSm80INS1_25CollectiveMainloopBwdSm80ILi2ELi2EN4cute5tupleIJNS5_1CILi64EEENS7_ILi128EEES8_EEENS_10bfloat16_tEfNS_4arch4Sm80ELb1ELb0ELb1ELb1ELb1ELb0ELb0ELb0ELi2ELi2ELi4ELi2ELb1EEENS1_24CollectiveEpilogueBwdGQAISA_fSD_Li256ELb1ELb1EEENS1_25SingleTileBwdLPTSchedulerILb1ELi128ELb1EEEEEEEEEvNT_6ParamsE$_ZN4cute3eso3ESOILb1ELb0EJNS_1CILi0EEEiEEC2ERKS3_RKi) ;  /* 0xffffbe5000007944 */ /* 0x024fea0003c3ffff */
[----:B-1----:R1:W5:Y:S01]  /*b820*/  LD.E R7, [R18.64] ;  /* 0x0000000412077980 */ /* 0x002362000c101900 */
[----:B------:R-:W-:-:S03]  /*b830*/  MOV R20, 0xb850 ;  /* 0x0000b85000147802 */ /* 0x000fc60000000f00 */
[----:B-1---5:R-:W-:Y:S05]  /*b840*/  CALL.REL.NOINC `($_ZN7cutlass13device_kernelIN5flash19enable_sm80_to_sm89INS1_16FlashAttnBwdSm80INS1_25CollectiveMainloopBwdSm80ILi2ELi2EN4cute5tupleIJNS5_1CILi64EEENS7_ILi128EEES8_EEENS_10bfloat16_tEfNS_4arch4Sm80ELb1ELb0ELb1ELb1ELb1ELb0ELb0ELb0ELi2ELi2ELi4ELi2ELb1EEENS1_24CollectiveEpilogueBwdGQAISA_fSD_Li256ELb1ELb1EEENS1_25SingleTileBwdLPTSchedulerILb1ELi128ELb1EEEEEEEEEvNT_6ParamsE$_ZZN4cuteplIJiEJNS_1CILi0EEEEEEDaRKNS_15ArithmeticTupleIJDpT_EEERKNS3_IJDpT0_EEEENKUlDpRKT_E_clIJiEEEDaSH_) ;  /* 0xffffebb000007944 */ /* 0x022fea0003c3ffff */
[----:B-----5:R-:W-:Y:S01]  /*b850*/  ISETP.GT.AND P0, PT, R6, 0x3f, PT ;  /* 0x0000003f0600780c */ /* 0x020fe20003f04270 */
[----:B------:R-:W-:Y:S01]  /*b860*/  IMAD.MOV.U32 R6, RZ, RZ, R12 ;  /* 0x000000ffff067224 */ /* 0x000fe200078e000c */
[----:B------:R-:W-:-:S11]  /*b870*/  MOV R7, 0x0 ;  /* 0x0000000000077802 */ /* 0x000fd60000000f00 */
[----:B------:R-:W-:Y:S05]  /*b880*/  @P0 RET.REL.NODEC R6 `(_ZN7cutlass13device_kernelIN5flash19enable_sm80_to_sm89INS1_16FlashAttnBwdSm80INS1_25CollectiveMainloopBwdSm80ILi2ELi2EN4cute5tupleIJNS5_1CILi64EEENS7_ILi128EEES8_EEENS_10bfloat16_tEfNS_4arch4Sm80ELb1ELb0ELb1ELb1ELb1ELb0ELb0ELb0ELi2ELi2ELi4ELi2ELb1EEENS1_24CollectiveEpilogueBwdGQAISA_fSD_Li256ELb1ELb1EEENS1_25SingleTileBwdLPTSchedulerILb1ELi128ELb1EEEEEEEEEvNT_6ParamsE) ;  /* 0xffff477006000950 */ /* 0x000fea0003c3ffff */
[----:B------:R-:W5:Y:S01]  /*b890*/  LDL.64 R14, [R14+0x50] ;  /* 0x000050000e0e7983 */ /* 0x000f620000100a00 */
[----:B------:R-:W-:Y:S02]  /*b8a0*/  MOV R7, RZ ;  /* 0x000000ff00077202 */ /* 0x000fe40000000f00 */
[----:B------:R-:W-:Y:S02]  /*b8b0*/  MOV R16, 0xb8d0 ;  /* 0x0000b8d000107802 */ /* 0x000fe40000000f00 */
[----:B-1---5:R-:W-:Y:S05]  /*b8c0*/  CALL.REL.NOINC `($_ZN7cutlass13device_kernelIN5flash19enable_sm80_to_sm89INS1_16FlashAttnBwdSm80INS1_25CollectiveMainloopBwdSm80ILi2ELi2EN4cute5tupleIJNS5_1CILi64EEENS7_ILi128EEES8_EEENS_10bfloat16_tEfNS_4arch4Sm80ELb1ELb0ELb1ELb1ELb1ELb0ELb0ELb0ELi2ELi2ELi4ELi2ELb1EEENS1_24CollectiveEpilogueBwdGQAISA_fSD_Li256ELb1ELb1EEENS1_25SingleTileBwdLPTSchedulerILb1ELi128ELb1EEEEEEEEEvNT_6ParamsE$_ZN4cute3eso3ESOILb1ELb0EJNS_10UnderscoreEiEEC2ERKS2_RKi) ;  /* 0xffffbba000007944 */ /* 0x022fea0003c3ffff */
[----:B-1----:R-:W-:Y:S02]  /*b8d0*/  MOV R6, R13 ;  /* 0x0000000d00067202 */ /* 0x002fe40000000f00 */
[----:B------:R-:W-:Y:S02]  /*b8e0*/  MOV R16, 0xb900 ;  /* 0x0000b90000107802 */ /* 0x000fe40000000f00 */
[----:B------:R-:W-:Y:S05]  /*b8f0*/  CALL.REL.NOINC `($_ZN7cutlass13device_kernelIN5flash19enable_sm80_to_sm89INS1_16FlashAttnBwdSm80INS1_25CollectiveMainloopBwdSm80ILi2ELi2EN4cute5tupleIJNS5_1CILi64EEENS7_ILi128EEES8_EEENS_10bfloat16_tEfNS_4arch4Sm80ELb1ELb0ELb1ELb1ELb1ELb0ELb0ELb0ELi2ELi2ELi4ELi2ELb1EEENS1_24CollectiveEpilogueBwdGQAISA_fSD_Li256ELb1ELb1EEENS1_25SingleTileBwdLPTSchedulerILb1ELi128ELb1EEEEEEEEEvNT_6ParamsE$_ZN4cute8gmem_ptrIPKfECI1NS_12iter_adaptorIS2_S3_EEES2_) ;  /* 0xffffc76000007944 */ /* 0x000fea0003c3ffff */
[----:B-1----:R1:W5:Y:S01]  /*b900*/  LDL.64 R6, [R1+0x160] ;  /* 0x0001600001067983 */ /* 0x0023620000100a00 */
[----:B------:R-:W-:-:S03]  /*b910*/  MOV R16, 0xb930 ;  /* 0x0000b93000107802 */ /* 0x000fc60000000f00 */
[----:B-1---5:R-:W-:Y:S05]  /*b920*/  CALL.REL.NOINC `($_ZN7cutlass13device_kernelIN5flash19enable_sm80_to_sm89INS1_16FlashAttnBwdSm80INS1_25CollectiveMainloopBwdSm80ILi2ELi2EN4cute5tupleIJNS5_1CILi64EEENS7_ILi128EEES8_EEENS_10bfloat16_tEfNS_4arch4Sm80ELb1ELb0ELb1ELb1ELb1ELb0ELb0ELb0ELi2ELi2ELi4ELi2ELb1EEENS1_24CollectiveEpilogueBwdGQAISA_fSD_Li256ELb1ELb1EEENS1_25SingleTileBwdLPTSchedulerILb1ELi128ELb1EEEEEEEEEvNT_6ParamsE$_ZN4cute3eso3ESOILb1ELb0EJNS_6LayoutINS_5tupleIJNS3_IJNS_1CILi4EEENS4_ILi1EEEEEEEEENS3_IJNS3_IJS6_NS4_ILi0EEEEEEEEEEENS_10ViewEngineINS_8gmem_ptrIPKfEEEEEEC2ERKSC_RKSI_) ;  /* 0xffffc01000007944 */ /* 0x022fea0003c3ffff */
[----:B-1----:R1:W5:Y:S01]  /*b930*/  LDL.64 R10, [R1+0x160] ;  /* 0x00016000010a7983 */ /* 0x0023620000100a00 */
[----:B------:R-:W-:Y:S02]  /*b940*/  MOV R7, RZ ;  /* 0x000000ff00077202 */ /* 0x000fe40000000f00 */
[----:B------:R-:W-:Y:S02]  /*b950*/  MOV R16, 0xb970 ;  /* 0x0000b97000107802 */ /* 0x000fe40000000f00 */
[----:B-1---5:R-:W-:Y:S05]  /*b960*/  CALL.REL.NOINC `($_ZN7cutlass13device_kernelIN5flash19enable_sm80_to_sm89INS1_16FlashAttnBwdSm80INS1_25CollectiveMainloopBwdSm80ILi2ELi2EN4cute5tupleIJNS5_1CILi64EEENS7_ILi128EEES8_EEENS_10bfloat16_tEfNS_4arch4Sm80ELb1ELb0ELb1ELb1ELb1ELb0ELb0ELb0ELi2ELi2ELi4ELi2ELb1EEENS1_24CollectiveEpilogueBwdGQAISA_fSD_Li256ELb1ELb1EEENS1_25SingleTileBwdLPTSchedulerILb1ELi128ELb1EEEEEEEEEvNT_6ParamsE$_ZN4cute3eso3ESOILb1ELb0EJNS_10UnderscoreEiEEC2ERKS2_RKi) ;  /* 0xffffbb0000007944 */ /* 0x022fea0003c3ffff */
[----:B-1----:R-:W-:Y:S02]  /*b970*/  MOV R6, R13 ;  /* 0x0000000d00067202 */ /* 0x002fe40000000f00 */
[----:B------:R-:W-:-:S02]  /*b980*/  MOV R16, 0xb9a0 ;  /* 0x0000b9a000107802 */ /* 0x000fc40000000f00 */
[----:B------:R-:W-:Y:S05]  /*b990*/  CALL.REL.NOINC `($_ZN7cutlass13device_kernelIN5flash19enable_sm80_to_sm89INS1_16FlashAttnBwdSm80INS1_25CollectiveMainloopBwdSm80ILi2ELi2EN4cute5tupleIJNS5_1CILi64EEENS7_ILi128EEES8_EEENS_10bfloat16_tEfNS_4arch4Sm80ELb1ELb0ELb1ELb1ELb1ELb0ELb0ELb0ELi2ELi2ELi4ELi2ELb1EEENS1_24CollectiveEpilogueBwdGQAISA_fSD_Li256ELb1ELb1EEENS1_25SingleTileBwdLPTSchedulerILb1ELi128ELb1EEEEEEEEEvNT_6ParamsE$_ZN4cute8smem_ptrIPfECI1NS_12iter_adaptorIS1_S2_EEES1_) ;  /* 0xffffc79000007944 */ /* 0x000fea0003c3ffff */
[----:B-1----:R1:W5:Y:S01]  /*b9a0*/  LDL.64 R6, [R1+0x160] ;  /* 0x0001600001067983 */ /* 0x0023620000100a00 */
[----:B------:R-:W-:-:S03]  /*b9b0*/  MOV R16, 0xb9d0 ;  /* 0x0000b9d000107802 */ /* 0x000fc60000000f00 */
[----:B-1---5:R-:W-:Y:S05]  /*b9c0*/  CALL.REL.NOINC `($_ZN7cutlass13device_kernelIN5flash19enable_sm80_to_sm89INS1_16FlashAttnBwdSm80INS1_25CollectiveMainloopBwdSm80ILi2ELi2EN4cute5tupleIJNS5_1CILi64EEENS7_ILi128EEES8_EEENS_10bfloat16_tEfNS_4arch4Sm80ELb1ELb0ELb1ELb1ELb1ELb0ELb0ELb0ELi2ELi2ELi4ELi2ELb1EEENS1_24CollectiveEpilogueBwdGQAISA_fSD_Li256ELb1ELb1EEENS1_25SingleTileBwdLPTSchedulerILb1ELi128ELb1EEEEEEEEEvNT_6ParamsE$_ZN4cute3eso3ESOILb1ELb0EJNS_6LayoutINS_5tupleIJNS3_IJNS_1CILi4EEENS4_ILi1EEEEEEEEENS3_IJNS3_IJS6_NS4_ILi0EEEEEEEEEEENS_10ViewEngineINS_8smem_ptrIPfEEEEEEC2ERKSC_RKSH_) ;  /* 0xffffbfb000007944 */ /* 0x022fea0003c3ffff */
[----:B-1----:R1:W5:Y:S01]  /*b9d0*/  LDL.64 R8, [R1+0x160] ;  /* 0x0001600001087983 */ /* 0x0023620000100a00 */
[----:B------:R-:W-:-:S02]  /*b9e0*/  MOV R6, R4 ;  /* 0x0000000400067202 */ /* 0x000fc40000000f00 */
[----:B------:R-:W-:Y:S02]  /*b9f0*/  MOV R16, 0xba10 ;  /* 0x0000ba1000107802 */ /* 0x000fe40000000f00 */
[----:B-1---5:R-:W-:Y:S05]  /*ba00*/  CALL.REL.NOINC `($_ZN7cutlass13device_kernelIN5flash19enable_sm80_to_sm89INS1_16FlashAttnBwdSm80INS1_25CollectiveMainloopBwdSm80ILi2ELi2EN4cute5tupleIJNS5_1CILi64EEENS7_ILi128EEES8_EEENS_10bfloat16_tEfNS_4arch4Sm80ELb1ELb0ELb1ELb1ELb1ELb0ELb0ELb0ELi2ELi2ELi4ELi2ELb1EEENS1_24CollectiveEpilogueBwdGQAISA_fSD_Li256ELb1ELb1EEENS1_25SingleTileBwdLPTSchedulerILb1ELi128ELb1EEEEEEEEEvNT_6ParamsE$_ZN4cute8gmem_ptrIPKfECI1NS_12iter_adaptorIS2_S3_EEES2_) ;  /* 0xffffc65000007944 */ /* 0x022fea0003c3ffff */
[----:B-1----:R1:W5:Y:S01]  /*ba10*/  LDL.64 R6, [R1+0x168] ;  /* 0x0001680001067983 */ /* 0x0023620000100a00 */
[----:B------:R-:W-:-:S03]  /*ba20*/  MOV R16, 0xba40 ;  /* 0x0000ba4000107802 */ /* 0x000fc60000000f00 */
[----:B-1---5:R-:W-:Y:S05]  /*ba30*/  CALL.REL.NOINC `($_ZN7cutlass13device_kernelIN5flash19enable_sm80_to_sm89INS1_16FlashAttnBwdSm80INS1_25CollectiveMainloopBwdSm80ILi2ELi2EN4cute5tupleIJNS5_1CILi64EEENS7_ILi128EEES8_EEENS_10bfloat16_tEfNS_4arch4Sm80ELb1ELb0ELb1ELb1ELb1ELb0ELb0ELb0ELi2ELi2ELi4ELi2ELb1EEENS1_24CollectiveEpilogueBwdGQAISA_fSD_Li256ELb1ELb1EEENS1_25SingleTileBwdLPTSchedulerILb1ELi128ELb1EEEEEEEEEvNT_6ParamsE$_ZN4cute8gmem_ptrIPKN7cutlass9uint128_tEECI1NS_12iter_adaptorIS4_S5_EEES4_) ;  /* 0xffffc5d000007944 */ /* 0x022fea0003c3ffff */
[----:B------:R1:W5:Y:S01]  /*ba40*/  LDL.64 R6, [R1+0x168] ;  /* 0x0001680001067983 */ /* 0x0003620000100a00 */
[----:B------:R-:W-:-:S03]  /*ba50*/  MOV R16, 0xba70 ;  /* 0x0000ba7000107802 */ /* 0x000fc60000000f00 */
[----:B-1---5:R-:W-:Y:S05]  /*ba60*/  CALL.REL.NOINC `($_ZN7cutlass13device_kernelIN5flash19enable_sm80_to_sm89INS1_16FlashAttnBwdSm80INS1_25CollectiveMainloopBwdSm80ILi2ELi2EN4cute5tupleIJNS5_1CILi64EEENS7_ILi128EEES8_EEENS_10bfloat16_tEfNS_4arch4Sm80ELb1ELb0ELb1ELb1ELb1ELb0ELb0ELb0ELi2ELi2ELi4ELi2ELb1EEENS1_24CollectiveEpilogueBwdGQAISA_fSD_Li256ELb1ELb1EEENS1_25SingleTileBwdLPTSchedulerILb1ELi128ELb1EEEEEEEEEvNT_6ParamsE$_ZN4cute3eso3ESOILb1ELb0EJNS_6LayoutINS_5tupleIJNS3_IJNS_1CILi1EEES5_EEEEEENS3_IJNS3_IJS5_NS4_ILi0EEEEEEEEEEENS_10ViewEngineINS_8gmem_ptrIPKN7cutlass9uint128_tEEEEEEEC2ERKSB_RKSJ_) ;  /* 0xffffbe4000007944 */ /* 0x022fea0003c3ffff */
[----:B------:R2:W5:Y:S01]  /*ba70*/  LDL.64 R20, [R1+0x168] ;  /* 0x0001680001147983 */ /* 0x0005620000100a00 */
[----:B-1----:R-:W-:Y:S02]  /*ba80*/  MOV R6, R4 ;  /* 0x0000000400067202 */ /* 0x002fe40000000f00 */
[----:B------:R-:W-:Y:S02]  /*ba90*/  MOV R16, 0xbab0 ;  /* 0x0000bab000107802 */ /* 0x000fe40000000f00 */
[----:B--2--5:R-:W-:Y:S05]  /*baa0*/  CALL.REL.NOINC `($_ZN7cutlass13device_kernelIN5flash19enable_sm80_to_sm89INS1_16FlashAttnBwdSm80INS1_25CollectiveMainloopBwdSm80ILi2ELi2EN4cute5tupleIJNS5_1CILi64EEENS7_ILi128EEES8_EEENS_10bfloat16_tEfNS_4arch4Sm80ELb1ELb0ELb1ELb1ELb1ELb0ELb0ELb0ELi2ELi2ELi4ELi2ELb1EEENS1_24CollectiveEpilogueBwdGQAISA_fSD_Li256ELb1ELb1EEENS1_25SingleTileBwdLPTSchedulerILb1ELi128ELb1EEEEEEEEEvNT_6ParamsE$_ZN4cute8smem_ptrIPfECI1NS_12iter_adaptorIS1_S2_EEES1_) ;  /* 0xffffc68000007944 */ /* 0x024fea0003c3ffff */
[----:B-1----:R1:W5:Y:S01]  /*bab0*/  LDL.64 R6, [R1+0x168] ;  /* 0x0001680001067983 */ /* 0x0023620000100a00 */
        /* <DEDUP_REMOVED lines=8> */
[----:B------:R-:W2:Y:S01]  /*bb40*/  LD.E.U8 R14, [R14.64] ;  /* 0x000000040e0e7980 */ /* 0x000ea2000c101100 */
[----:B------:R-:W-:Y:S02]  /*bb50*/  MOV R13, 0x0 ;  /* 0x00000000000d7802 */ /* 0x000fe40000000f00 */
[----:B--2---:R-:W-:-:S13]  /*bb60*/  ISETP.NE.AND P0, PT, R14, RZ, PT ;  /* 0x000000ff0e00720c */ /* 0x004fda0003f05270 */
[----:B------:R-:W-:Y:S01]  /*bb70*/  @!PT LDS RZ, [RZ] ;  /* 0x00000000fffff984 */ /* 0x000fe20000000800 */
[----:B------:R-:W-:Y:S01]  /*bb80*/  @!PT LDS RZ, [RZ] ;  /* 0x00000000fffff984 */ /* 0x000fe20000000800 */
[----:B------:R-:W-:Y:S01]  /*bb90*/  @!PT LDS RZ, [RZ] ;  /* 0x00000000fffff984 */ /* 0x000fe20000000800 */
[----:B------:R1:W-:Y:S01]  /*bba0*/  LDGSTS.E.BYPASS.LTC128B.128 [R6], [R20.64], P0 ;  /* 0x0000000014067fae */ /* 0x0003e20008101d44 */
[----:B------:R-:W-:Y:S05]  /*bbb0*/  RET.REL.NODEC R12 `(_ZN7cutlass13device_kernelIN5flash19enable_sm80_to_sm89INS1_16FlashAttnBwdSm80INS1_25CollectiveMainloopBwdSm80ILi2ELi2EN4cute5tupleIJNS5_1CILi64EEENS7_ILi128EEES8_EEENS_10bfloat16_tEfNS_4arch4Sm80ELb1ELb0ELb1ELb1ELb1ELb0ELb0ELb0ELi2ELi2ELi4ELi2ELb1EEENS1_24CollectiveEpilogueBwdGQAISA_fSD_Li256ELb1ELb1EEENS1_25SingleTileBwdLPTSchedulerILb1ELi128ELb1EEEEEEEEEvNT_6ParamsE) ;  /* 0xffff44400c007950 */ /* 0x000fea0003c3ffff */
        .type           $_ZN7cutlass13device_kernelIN5flash19enable_sm80_to_sm89INS1_16FlashAttnBwdSm80INS1_25CollectiveMainloopBwdSm80ILi2ELi2EN4cute5tupleIJNS5_1CILi64EEENS7_ILi128EEES8_EEENS_10bfloat16_tEfNS_4arch4Sm80ELb1ELb0ELb1ELb1ELb1ELb0ELb0ELb0ELi2ELi2ELi4ELi2ELb1EEENS1_24CollectiveEpilogueBwdGQAISA_fSD_Li256ELb1ELb1EEENS1_25SingleTileBwdLPTSchedulerILb1ELi128ELb1EEEEEEEEEvNT_6ParamsE$_ZZN5flash25CollectiveMainloopBwdSm80ILi2ELi2EN4cute5tupleIJNS1_1CILi64EEENS3_ILi128EEES4_EEEN7cutlass10bfloat16_tEfNS7_4arch4Sm80ELb1ELb0ELb1ELb1ELb1ELb0ELb0ELb0ELi2ELi2ELi4ELi2ELb1EE3mmaINS_16FlashAttnBwdSm80ISB_NS_24CollectiveEpilogueBwdGQAIS6_fSA_Li256ELb1ELb1EEENS_25SingleTileBwdLPTSchedulerILb1ELi128ELb1EEEE13SharedStorageENS1_6TensorINS1_11ArrayEngineIfLm32EEENS1_6LayoutINS2_IJNS2_IJNS3_ILi2EEESO_EEESO_NS3_ILi4EEEEEENS2_IJNS2_IJNS3_ILi1EEESO_EEESQ_NS3_ILi8EEEEEEEEEEEEbRKNSB_6ParamsERT0_S12_iNS2_IJiiiEEERT_ENKUliiE_clEii,@function
        .size           $_ZN7cutlass13device_kernelIN5flash19enable_sm80_to_sm89INS1_16FlashAttnBwdSm80INS1_25CollectiveMainloopBwdSm80ILi2ELi2EN4cute5tupleIJNS5_1CILi64EEENS7_ILi128EEES8_EEENS_10bfloat16_tEfNS_4arch4Sm80ELb1ELb0ELb1ELb1ELb1ELb0ELb0ELb0ELi2ELi2ELi4ELi2ELb1EEENS1_24CollectiveEpilogueBwdGQAISA_fSD_Li256ELb1ELb1EEENS1_25SingleTileBwdLPTSchedulerILb1ELi128ELb1EEEEEEEEEvNT_6ParamsE$_ZZN5flash25CollectiveMainloopBwdSm80ILi2ELi2EN4cute5tupleIJNS1_1CILi64EEENS3_ILi128EEES4_EEEN7cutlass10bfloat16_tEfNS7_4arch4Sm80ELb1ELb0ELb1ELb1ELb1ELb0ELb0ELb0ELi2ELi2ELi4ELi2ELb1EE3mmaINS_16FlashAttnBwdSm80ISB_NS_24CollectiveEpilogueBwdGQAIS6_fSA_Li256ELb1ELb1EEENS_25SingleTileBwdLPTSchedulerILb1ELi128ELb1EEEE13SharedStorageENS1_6TensorINS1_11ArrayEngineIfLm32EEENS1_6LayoutINS2_IJNS2_IJNS3_ILi2EEESO_EEESO_NS3_ILi4EEEEEENS2_IJNS2_IJNS3_ILi1EEESO_EEESQ_NS3_ILi8EEEEEEEEEEEEbRKNSB_6ParamsERT0_S12_iNS2_IJiiiEEERT_ENKUliiE_clEii,($__internal_5_$__cuda_sm70_warpsync - $_ZN7cutlass13device_kernelIN5flash19enable_sm80_to_sm89INS1_16FlashAttnBwdSm80INS1_25CollectiveMainloopBwdSm80ILi2ELi2EN4cute5tupleIJNS5_1CILi64EEENS7_ILi128EEES8_EEENS_10bfloat16_tEfNS_4arch4Sm80ELb1ELb0ELb1ELb1ELb1ELb0ELb0ELb0ELi2ELi2ELi4ELi2ELb1EEENS1_24CollectiveEpilogueBwdGQAISA_fSD_Li256ELb1ELb1EEENS1_25SingleTileBwdLPTSchedulerILb1ELi128ELb1EEEEEEEEEvNT_6ParamsE$_ZZN5flash25CollectiveMainloopBwdSm80ILi2ELi2EN4cute5tupleIJNS1_1CILi64EEENS3_ILi128EEES4_EEEN7cutlass10bfloat16_tEfNS7_4arch4Sm80ELb1ELb0ELb1ELb1ELb1ELb0ELb0ELb0ELi2ELi2ELi4ELi2ELb1EE3mmaINS_16FlashAttnBwdSm80ISB_NS_24CollectiveEpilogueBwdGQAIS6_fSA_Li256ELb1ELb1EEENS_25SingleTileBwdLPTSchedulerILb1ELi128ELb1EEEE13SharedStorageENS1_6TensorINS1_11ArrayEngineIfLm32EEENS1_6LayoutINS2_IJNS2_IJNS3_ILi2EEESO_EEESO_NS3_ILi4EEEEEENS2_IJNS2_IJNS3_ILi1EEESO_EEESQ_NS3_ILi8EEEEEEEEEEEEbRKNSB_6ParamsERT0_S12_iNS2_IJiiiEEERT_ENKUliiE_clEii)
$_ZN7cutlass13device_kernelIN5flash19enable_sm80_to_sm89INS1_16FlashAttnBwdSm80INS1_25CollectiveMainloopBwdSm80ILi2ELi2EN4cute5tupleIJNS5_1CILi64EEENS7_ILi128EEES8_EEENS_10bfloat16_tEfNS_4arch4Sm80ELb1ELb0ELb1ELb1ELb1ELb0ELb0ELb0ELi2ELi2ELi4ELi2ELb1EEENS1_24CollectiveEpilogueBwdGQAISA_fSD_Li256ELb1ELb1EEENS1_25SingleTileBwdLPTSchedulerILb1ELi128ELb1EEEEEEEEEvNT_6ParamsE$_ZZN5flash25CollectiveMainloopBwdSm80ILi2ELi2EN4cute5tupleIJNS1_1CILi64EEENS3_ILi128EEES4_EEEN7cutlass10bfloat16_tEfNS7_4arch4Sm80ELb1ELb0ELb1ELb1ELb1ELb0ELb0ELb0ELi2ELi2ELi4ELi2ELb1EE3mmaINS_16FlashAttnBwdSm80ISB_NS_24CollectiveEpilogueBwdGQAIS6_fSA_Li256ELb1ELb1EEENS_25SingleTileBwdLPTSchedulerILb1ELi128ELb1EEEE13SharedStorageENS1_6TensorINS1_11ArrayEngineIfLm32EEENS1_6LayoutINS2_IJNS2_IJNS3_ILi2EEESO_EEESO_NS3_ILi4EEEEEENS2_IJNS2_IJNS3_ILi1EEESO_EEESQ_NS3_ILi8EEEEEEEEEEEEbRKNSB_6ParamsERT0_S12_iNS2_IJiiiEEERT_ENKUliiE_clEii:
        /* <DEDUP_REMOVED lines=355> */
        .weak           $__internal_5_$__cuda_sm70_warpsync
        .type           $__internal_5_$__cuda_sm70_warpsync,@function
        .size           $__internal_5_$__cuda_sm70_warpsync,(.L_x_5190 - $__internal_5_$__cuda_sm70_warpsync)
$__internal_5_$__cuda_sm70_warpsync:
[----:B------:R-:W-:Y:S01]  /*d1f0*/  MOV R15, 0x0 ;  /* 0x00000000000f7802 */ /* 0x000fe20000000f00 */
[----:B------:R-:W-:Y:S04]  /*d200*/  WARPSYNC R12 ;  /* 0x0000000c00007348 */ /* 0x000fe80003800000 */
[----:B------:R-:W-:Y:S05]  /*d210*/  RET.REL.NODEC R14 `(_ZN7cutlass13device_kernelIN5flash19enable_sm80_to_sm89INS1_16FlashAttnBwdSm80INS1_25CollectiveMainloopBwdSm80ILi2ELi2EN4cute5tupleIJNS5_1CILi64EEENS7_ILi128EEES8_EEENS_10bfloat16_tEfNS_4arch4Sm80ELb1ELb0ELb1ELb1ELb1ELb0ELb0ELb0ELi2ELi2ELi4ELi2ELb1EEENS1_24CollectiveEpilogueBwdGQAISA_fSD_Li256ELb1ELb1EEENS1_25SingleTileBwdLPTSchedulerILb1ELi128ELb1EEEEEEEEEvNT_6ParamsE) ;  /* 0xffff2de00e007950 */ /* 0x000fea0003c3ffff */
.L_x_914:
        /* <DEDUP_REMOVED lines=14> */
.L_x_5190:


//--------------------- .text._ZN7cutlass13device_kernelIN5flash22FlashAttnBwdPreprocessIN4cute5tupleIJNS3_1CILi64EEES6_EEENS_10bfloat16_tEfNS_4arch4Sm80ELb1ELb1EEEEEvNT_6ParamsE --------------------------
	.section	.text._ZN7cutlass13device_kernelIN5flash22FlashAttnBwdPreprocessIN4cute5tupleIJNS3_1CILi64EEES6_EEENS_10bfloat16_tEfNS_4arch4Sm80ELb1ELb1EEEEEvNT_6ParamsE,"ax",@progbits
	.sectioninfo	@"SHI_REGISTERS=45"
	.align	128
.text._ZN7cutlass13device_kernelIN5flash22FlashAttnBwdPreprocessIN4cute5tupleIJNS3_1CILi64EEES6_EEENS_10bfloat16_tEfNS_4arch4Sm80ELb1ELb1EEEEEvNT_6ParamsE:
        .type           _ZN7cutlass13device_kernelIN5flash22FlashAttnBwdPreprocessIN4cute5tupleIJNS3_1CILi64EEES6_EEENS_10bfloat16_tEfNS_4arch4Sm80ELb1ELb1EEEEEvNT_6ParamsE,@function
        .size           _ZN7cutlass13device_kernelIN5flash22FlashAttnBwdPreprocessIN4cute5tupleIJNS3_1CILi64EEES6_EEENS_10bfloat16_tEfNS_4arch4Sm80ELb1ELb1EEEEEvNT_6ParamsE,(.L_x_5282 - _ZN7cutlass13device_kernelIN5flash22FlashAttnBwdPreprocessIN4cute5tupleIJNS3_1CILi64EEES6_EEENS_10bfloat16_tEfNS_4arch4Sm80ELb1ELb1EEEEEvNT_6ParamsE)
        .other          _ZN7cutlass13device_kernelIN5flash22FlashAttnBwdPreprocessIN4cute5tupleIJNS3_1CILi64EEES6_EEENS_10bfloat16_tEfNS_4arch4Sm80ELb1ELb1EEEEEvNT_6ParamsE,@"STO_CUDA_ENTRY STV_DEFAULT"
_ZN7cutlass13device_kernelIN5flash22FlashAttnBwdPreprocessIN4cute5tupleIJNS3_1CILi64EEES6_EEENS_10bfloat16_tEfNS_4arch4Sm80ELb1ELb1EEEEEvNT_6ParamsE:
[----:B------:R-:W-:Y:S02]  /*0000*/  IMAD.MOV.U32 R1, RZ, RZ, c[0x0][0x28] ;  /* 0x00000a00ff017624 */ /* 0x000fe400078e00ff */
[----:B------:R-:W0:Y:S01]  /*0010*/  S2R R0, SR_CTAID.Z ;  /* 0x0000000000007919 */ /* 0x000e220000002700 */
[----:B------:R-:W-:Y:S01]  /*0020*/  ISETP.NE.U32.AND P1, PT, RZ, c[0x0][0x248], PT ;  /* 0x00009200ff007a0c */ /* 0x000fe20003f25070 */
[----:B------:R-:W-:Y:S01]  /*0030*/  IMAD.MOV.U32 R3, RZ, RZ, 0x4 ;  /* 0x00000004ff037424 */ /* 0x000fe200078e00ff */
[----:B------:R-:W-:Y:S01]  /*0040*/  ISETP.NE.U32.AND P0, PT, RZ, c[0x0][0x240], PT ;  /* 0x00009000ff007a0c */ /* 0x000fe20003f05070 */
[----:B------:R-:W-:Y:S01]  /*0050*/  ULDC.64 UR4, c[0x0][0x118] ;  /* 0x0000460000047ab9 */ /* 0x000fe20000000a00 */
[----:B------:R-:W-:Y:S02]  /*0060*/  ISETP.NE.AND.EX P1, PT, RZ, c[0x0][0x24c], PT, P1 ;  /* 0x00009300ff007a0c */ /* 0x000fe40003f25310 */
[----:B------:R-:W-:Y:S02]  /*0070*/  ISETP.NE.AND.EX P0, PT, RZ, c[0x0][0x244], PT, P0 ;  /* 0x00009100ff007a0c */ /* 0x000fe40003f05300 */
[----:B------:R-:W-:Y:S01]  /*0080*/  MOV R2, c[0x0][0x168] ;  /* 0x00005a0000027a02 */ /* 0x000fe20000000f00 */
        /* <DEDUP_REMOVED lines=11> */
[----:B--2---:R-:W-:-:S02]  /*0140*/  IMAD.IADD R2, R2, 0x1, -R11 ;  /* 0x0000000102027824 */ /* 0x004fc400078e0a0b */
.L_x_915:
[----:B0-----:R-:W0:Y:S01]  /*0150*/  S2R R4, SR_TID.X ;  /* 0x0000000000047919 */ /* 0x001e220000002100 */
[----:B------:R-:W-:-:S02]  /*0160*/  ISETP.NE.AND.EX P1, PT, RZ, c[0x0][0x244], PT, P2 ;  /* 0x00009100ff007a0c */ /* 0x000fc40003f25320 */
[----:B-----5:R-:W-:-:S13]  /*0170*/  ISETP.LE.AND P2, PT, R2, R7, PT ;  /* 0x000000070200720c */ /* 0x020fda0003f43270 */
[----:B------:R-:W-:Y:S05]  /*0180*/  @P1 EXIT P2 ;  /* 0x000000000000194d */ /* 0x000fea0001000000 */
[----:B------:R-:W1:Y:S01]  /*0190*/  S2R R6, SR_CTAID.Y ;  /* 0x0000000000067919 */ /* 0x000e620000002600 */
[----:B0-----:R-:W-:Y:S01]  /*01a0*/  SHF.R.S32.HI R9, RZ, 0x1f, R4 ;  /* 0x0000001fff097819 */ /* 0x001fe20000011404 */
[----:B------:R-:W-:Y:S01]  /*01b0*/  CS2R R28, SRZ ;  /* 0x00000000001c7805 */ /* 0x000fe2000001ff00 */
[----:B------:R-:W-:Y:S01]  /*01c0*/  IADD3 R41, -R7, R2, RZ ;  /* 0x0000000207297210 */ /* 0x000fe20007ffe1ff */
[--C-:B------:R-:W-:Y:S01]  /*01d0*/  @P0 IMAD.MOV.U32 R28, RZ, RZ, R35.reuse ;  /* 0x000000ffff1c0224 */ /* 0x100fe200078e0023 */
[----:B------:R-:W-:Y:S02]  /*01e0*/  LEA.HI R9, R9, R4, RZ, 0x3 ;  /* 0x0000000409097211 */ /* 0x000fe400078f18ff */
[----:B------:R-:W-:Y:S02]  /*01f0*/  @P0 SHF.R.S32.HI R29, RZ, 0x1f, R35 ;  /* 0x0000001fff1d0819 */ /* 0x000fe40000011423 */
[----:B------:R-:W-:Y:S02]  /*0200*/  SHF.R.S32.HI R24, RZ, 0x3, R9 ;  /* 0x00000003ff187819 */ /* 0x000fe40000011409 */
[----:B------:R-:W-:-:S02]  /*0210*/  LOP3.LUT R9, R9, 0xfffffff8, RZ, 0xc0, !PT ;  /* 0xfffffff809097812 */ /* 0x000fc400078ec0ff */
[----:B------:R-:W-:Y:S02]  /*0220*/  IADD3 R8, R24, 0x20, RZ ;  /* 0x0000002018087810 */ /* 0x000fe40007ffe0ff */
[----:B------:R-:W-:Y:S01]  /*0230*/  SHF.R.S32.HI R26, RZ, 0x1f, R24 ;  /* 0x0000001fff1a7819 */ /* 0x000fe20000011418 */
[----:B------:R-:W-:Y:S01]  /*0240*/  IMAD.IADD R40, R4, 0x1, -R9 ;  /* 0x0000000104287824 */ /* 0x000fe200078e0a09 */
[----:B------:R-:W-:Y:S02]  /*0250*/  ISETP.GE.AND P2, PT, R8, R41, PT ;  /* 0x000000290800720c */ /* 0x000fe40003f46270 */
[----:B------:R-:W-:Y:S02]  /*0260*/  IADD3 R16, P5, R24, R28, RZ ;  /* 0x0000001c18107210 */ /* 0x000fe40007fbe0ff */
[----:B------:R-:W-:Y:S02]  /*0270*/  SHF.L.U32 R10, R40, 0x3, RZ ;  /* 0x00000003280a7819 */ /* 0x000fe400000006ff */
[----:B------:R-:W-:Y:S01]  /*0280*/  SHF.R.S32.HI R27, RZ, 0x1f, R0 ;  /* 0x0000001fff1b7819 */ /* 0x000fe20000011400 */
[----:B------:R-:W-:Y:S01]  /*0290*/  IMAD.X R17, R26, 0x1, R29, P5 ;  /* 0x000000011a117824 */ /* 0x000fe200028e061d */
[----:B-1----:R-:W-:-:S02]  /*02a0*/  SHF.R.S32.HI R25, RZ, 0x1f, R6 ;  /* 0x0000001fff197819 */ /* 0x002fc40000011406 */
[----:B------:R-:W-:Y:S01]  /*02b0*/  ISETP.LT.AND P4, PT, R10, c[0x0][0x16c], !P2 ;  /* 0x00005b000a007a0c */ /* 0x000fe20005781270 */
[----:B------:R-:W-:Y:S01]  /*02c0*/  IMAD.WIDE R16, R5, 0x40, R16 ;  /* 0x0000004005107825 */ /* 0x000fe200078e0210 */
[----:B------:R-:W-:Y:S02]  /*02d0*/  SHF.R.S32.HI R11, RZ, 0x1f, R10 ;  /* 0x0000001fff0b7819 */ /* 0x000fe4000001140a */
[----:B------:R-:W-:Y:S01]  /*02e0*/  SEL R27, R27, RZ, !P1 ;  /* 0x000000ff1b1b7207 */ /* 0x000fe20004800000 */
[C---:B------:R-:W-:Y:S01]  /*02f0*/  IMAD R13, R25.reuse, c[0x0][0x1a0], RZ ;  /* 0x00006800190d7a24 */ /* 0x040fe200078e02ff */
[----:B------:R-:W-:Y:S01]  /*0300*/  ISETP.GE.AND P3, PT, R24, R41, PT ;  /* 0x000000291800720c */ /* 0x000fe20003f66270 */
[----:B------:R-:W-:Y:S01]  /*0310*/  IMAD R9, R25, c[0x0][0x180], RZ ;  /* 0x0000600019097a24 */ /* 0x000fe200078e02ff */
[----:B------:R-:W-:Y:S01]  /*0320*/  SEL R34, R0, RZ, !P1 ;  /* 0x000000ff00227207 */ /* 0x000fe20004800000 */
[----:B------:R-:W-:Y:S01]  /*0330*/  IMAD R19, R6, c[0x0][0x1a4], R13 ;  /* 0x0000690006137a24 */ /* 0x000fe200078e020d */
[----:B------:R-:W-:Y:S01]  /*0340*/  ISETP.LT.AND P5, PT, R10, c[0x0][0x16c], !P3 ;  /* 0x00005b000a007a0c */ /* 0x000fe20005fa1270 */
[----:B------:R-:W-:-:S02]  /*0350*/  IMAD R15, R6, c[0x0][0x184], R9 ;  /* 0x00006100060f7a24 */ /* 0x000fc400078e0209 */
[----:B------:R-:W-:-:S04]  /*0360*/  IMAD.WIDE.U32 R12, R6, c[0x0][0x1a0], R10 ;  /* 0x00006800060c7a25 */ /* 0x000fc800078e000a */
[----:B------:R-:W-:Y:S01]  /*0370*/  IMAD.WIDE.U32 R8, R6, c[0x0][0x180], R10 ;  /* 0x0000600006087a25 */ /* 0x000fe200078e000a */
[----:B------:R-:W-:Y:S02]  /*0380*/  IADD3 R13, R13, R19, RZ ;  /* 0x000000130d0d7210 */ /* 0x000fe40007ffe0ff */
[C---:B------:R-:W-:Y:S01]  /*0390*/  @P4 IADD3 R11, P6, R16.reuse, 0x20, RZ ;  /* 0x00000020100b4810 */ /* 0x040fe20007fde0ff */
[----:B------:R-:W-:Y:S01]  /*03a0*/  IMAD.IADD R9, R9, 0x1, R15 ;  /* 0x0000000109097824 */ /* 0x000fe200078e020f */
[----:B------:R-:W-:Y:S01]  /*03b0*/  @P4 IADD3 R15, P1, R16, 0x20, RZ ;  /* 0x00000020100f4810 */ /* 0x000fe20007f3e0ff */
[----:B------:R-:W-:Y:S02]  /*03c0*/  IMAD R19, R27, c[0x0][0x188], RZ ;  /* 0x000062001b137a24 */ /* 0x000fe400078e02ff */
[----:B------:R-:W-:-:S04]  /*03d0*/  IMAD.WIDE.U32 R8, R34, c[0x0][0x188], R8 ;  /* 0x0000620022087a25 */ /* 0x000fc800078e0008 */
[----:B------:R-:W-:Y:S02]  /*03e0*/  IMAD R19, R34, c[0x0][0x18c], R19 ;  /* 0x0000630022137a24 */ /* 0x000fe400078e0213 */
[----:B------:R-:W-:Y:S02]  /*03f0*/  @P4 IMAD.X R10, RZ, RZ, R17, P1 ;  /* 0x000000ffff0a4224 */ /* 0x000fe400008e0611 */
[----:B------:R-:W-:Y:S01]  /*0400*/  IMAD R21, R27, c[0x0][0x1a8], RZ ;  /* 0x00006a001b157a24 */ /* 0x000fe200078e02ff */
[----:B------:R-:W-:Y:S01]  /*0410*/  IADD3 R9, R9, R19, RZ ;  /* 0x0000001309097210 */ /* 0x000fe20007ffe0ff */
[----:B------:R-:W-:Y:S02]  /*0420*/  @P4 IMAD R10, R10, c[0x0][0x178], RZ ;  /* 0x00005e000a0a4a24 */ /* 0x000fe400078e02ff */
[----:B------:R-:W-:Y:S02]  /*0430*/  IMAD R23, R34, c[0x0][0x1ac], R21 ;  /* 0x00006b0022177a24 */ /* 0x000fe400078e0215 */
[----:B------:R-:W-:-:S02]  /*0440*/  @P4 IMAD R21, R15, c[0x0][0x17c], R10 ;  /* 0x00005f000f154a24 */ /* 0x000fc400078e020a */
[----:B------:R-:W-:-:S04]  /*0450*/  @P4 IMAD.WIDE.U32 R14, R15, c[0x0][0x178], R8 ;  /* 0x00005e000f0e4a25 */ /* 0x000fc800078e0008 */
[----:B------:R-:W-:Y:S01]  /*0460*/  @P4 IMAD.X R18, RZ, RZ, R17, P6 ;  /* 0x000000ffff124224 */ /* 0x000fe200030e0611 */
[----:B------:R-:W-:Y:S01]  /*0470*/  @P4 LEA R36, P1, R14, c[0x0][0x160], 0x1 ;  /* 0x000058000e244a11 */ /* 0x000fe200078208ff */
[----:B------:R-:W-:Y:S02]  /*0480*/  @P5 IMAD R19, R17, c[0x0][0x178], RZ ;  /* 0x00005e0011135a24 */ /* 0x000fe400078e02ff */
[----:B------:R-:W-:-:S04]  /*0490*/  IMAD.WIDE.U32 R12, R34, c[0x0][0x1a8], R12 ;  /* 0x00006a00220c7a25 */ /* 0x000fc800078e000c */
[----:B------:R-:W-:Y:S02]  /*04a0*/  @P4 IMAD.IADD R15, R15, 0x1, R21 ;  /* 0x000000010f0f4824 */ /* 0x000fe400078e0215 */
[----:B------:R-:W-:Y:S02]  /*04b0*/  @P4 IMAD R18, R18, c[0x0][0x198], RZ ;  /* 0x0000660012124a24 */ /* 0x000fe400078e02ff */
[----:B------:R-:W-:Y:S01]  /*04c0*/  @P5 IMAD R19, R16, c[0x0][0x17c], R19 ;  /* 0x00005f0010135a24 */ /* 0x000fe200078e0213 */
[----:B------:R-:W-:Y:S01]  /*04d0*/  @P4 LEA.HI.X R37, R14, c[0x0][0x164], R15, 0x1, P1 ;  /* 0x000059000e254a11 */ /* 0x000fe200008f0c0f */
[----:B------:R-:W-:-:S04]  /*04e0*/  @P5 IMAD.WIDE.U32 R8, R16, c[0x0][0x178], R8 ;  /* 0x00005e0010085a25 */ /* 0x000fc800078e0008 */
[----:B------:R-:W-:Y:S01]  /*04f0*/  IMAD.IADD R13, R13, 0x1, R23 ;  /* 0x000000010d0d7824 */ /* 0x000fe200078e0217 */
[----:B------:R-:W-:Y:S01]  /*0500*/  @P5 IADD3 R15, R9, R19, RZ ;  /* 0x00000013090f5210 */ /* 0x000fe20007ffe0ff */
[----:B------:R-:W-:Y:S01]  /*0510*/  @P5 IMAD R17, R17, c[0x0][0x198], RZ ;  /* 0x0000660011115a24 */ /* 0x000fe200078e02ff */
[C---:B------:R-:W-:Y:S01]  /*0520*/  @P5 LEA R30, P1, R8.reuse, c[0x0][0x160], 0x1 ;  /* 0x00005800081e5a11 */ /* 0x040fe200078208ff */
[C---:B------:R-:W-:Y:S02]  /*0530*/  @P4 IMAD R23, R11.reuse, c[0x0][0x19c], R18 ;  /* 0x000067000b174a24 */ /* 0x040fe400078e0212 */
[----:B------:R-:W-:Y:S01]  /*0540*/  @P4 IMAD.WIDE.U32 R10, R11, c[0x0][0x198], R12 ;  /* 0x000066000b0a4a25 */ /* 0x000fe200078e000c */
[----:B------:R-:W-:Y:S02]  /*0550*/  @P5 LEA.HI.X R31, R8, c[0x0][0x164], R15, 0x1, P1 ;  /* 0x00005900081f5a11 */ /* 0x000fe400008f0c0f */
[----:B------:R-:W-:Y:S01]  /*0560*/  CS2R R14, SRZ ;  /* 0x00000000000e7805 */ /* 0x000fe2000001ff00 */
[----:B------:R-:W-:Y:S01]  /*0570*/  @P5 IMAD R19, R16, c[0x0][0x19c], R17 ;  /* 0x0000670010135a24 */ /* 0x000fe200078e0211 */
[----:B------:R-:W-:Y:S01]  /*0580*/  @P4 LEA R38, P6, R10, c[0x0][0x190], 0x1 ;  /* 0x000064000a264a11 */ /* 0x000fe200078c08ff */
[----:B------:R-:W-:-:S02]  /*0590*/  @P5 IMAD.WIDE.U32 R16, R16, c[0x0][0x198], R12 ;  /* 0x0000660010105a25 */ /* 0x000fc400078e000c */
[----:B------:R-:W-:Y:S02]  /*05a0*/  CS2R R12, SRZ ;  /* 0x00000000000c7805 */ /* 0x000fe4000001ff00 */
[----:B------:R-:W-:Y:S01]  /*05b0*/  @P4 IMAD.IADD R9, R11, 0x1, R23 ;  /* 0x000000010b094824 */ /* 0x000fe200078e0217 */
[----:B------:R-:W-:Y:S01]  /*05c0*/  @P5 LEA R32, P1, R16, c[0x0][0x190], 0x1 ;  /* 0x0000640010205a11 */ /* 0x000fe200078208ff */
[----:B------:R-:W-:-:S03]  /*05d0*/  @P5 IMAD.IADD R17, R17, 0x1, R19 ;  /* 0x0000000111115824 */ /* 0x000fc600078e0213 */
[----:B------:R-:W-:Y:S02]  /*05e0*/  @P4 LEA.HI.X R39, R10, c[0x0][0x194], R9, 0x1, P6 ;  /* 0x000065000a274a11 */ /* 0x000fe400030f0c09 */
[----:B------:R-:W-:Y:S01]  /*05f0*/  CS2R R8, SRZ ;  /* 0x0000000000087805 */ /* 0x000fe2000001ff00 */
[----:B------:R-:W-:Y:S01]  /*0600*/  CS2R R10, SRZ ;  /* 0x00000000000a7805 */ /* 0x000fe2000001ff00 */
[----:B------:R-:W-:Y:S01]  /*0610*/  @P5 LEA.HI.X R33, R16, c[0x0][0x194], R17, 0x1, P1 ;  /* 0x0000650010215a11 */ /* 0x000fe200008f0c11 */
[----:B------:R-:W-:Y:S01]  /*0620*/  CS2R R18, SRZ ;  /* 0x0000000000127805 */ /* 0x000fe2000001ff00 */
[----:B------:R-:W-:Y:S01]  /*0630*/  CS2R R16, SRZ ;  /* 0x0000000000107805 */ /* 0x000fe2000001ff00 */
[----:B------:R-:W-:Y:S01]  /*0640*/  CS2R R20, SRZ ;  /* 0x0000000000147805 */ /* 0x000fe2000001ff00 */
[----:B------:R-:W-:Y:S01]  /*0650*/  CS2R R22, SRZ ;  /* 0x0000000000167805 */ /* 0x000fe2000001ff00 */
[----:B------:R0:W2:Y:S04]  /*0660*/  @P4 LDG.E.128 R8, [R36.64] ;  /* 0x0000000424084981 */ /* 0x0000a8000c1e1d00 */
[----:B------:R-:W3:Y:S04]  /*0670*/  @P4 LDG.E.128 R12, [R38.64] ;  /* 0x00000004260c4981 */ /* 0x000ee8000c1e1d00 */
[----:B------:R1:W4:Y:S04]  /*0680*/  @P5 LDG.E.128 R16, [R30.64] ;  /* 0x000000041e105981 */ /* 0x000328000c1e1d00 */
[----:B------:R2:W4:Y:S01]  /*0690*/  @P5 LDG.E.128 R20, [R32.64] ;  /* 0x0000000420145981 */ /* 0x000522000c1e1d00 */
[----:B------:R-:W-:-:S04]  /*06a0*/  ISETP.GT.AND P1, PT, R4, 0x3f, PT ;  /* 0x0000003f0400780c */ /* 0x000fc80003f24270 */
[----:B------:R-:W-:-:S13]  /*06b0*/  ISETP.GE.OR P4, PT, R4, R41, P1 ;  /* 0x000000290400720c */ /* 0x000fda0000f86670 */
[----:B0-----:R-:W-:Y:S02]  /*06c0*/  @!P4 SHF.R.S32.HI R37, RZ, 0x1f, R7 ;  /* 0x0000001fff25c819 */ /* 0x001fe40000011407 */
[--C-:B------:R-:W-:Y:S02]  /*06d0*/  @!P4 SHF.R.S32.HI R36, RZ, 0x1f, R4.reuse ;  /* 0x0000001fff24c819 */ /* 0x100fe40000011404 */
[----:B------:R-:W-:-:S04]  /*06e0*/  @!P4 IADD3 R28, P5, P6, R28, R7, R4 ;  /* 0x000000071c1cc210 */ /* 0x000fc80007ebe004 */
[----:B------:R-:W-:Y:S01]  /*06f0*/  @!P4 IADD3.X R29, R29, R37, R36, P5, P6 ;  /* 0x000000251d1dc210 */ /* 0x000fe20002fec424 */
[----:B------:R-:W-:Y:S01]  /*0700*/  @!P4 IMAD R37, R25, c[0x0][0x1e0], RZ ;  /* 0x000078001925ca24 */ /* 0x000fe200078e02ff */
[----:B------:R-:W-:-:S03]  /*0710*/  MOV R36, 0x7f800000 ;  /* 0x7f80000000247802 */ /* 0x000fc60000000f00 */
[C---:B------:R-:W-:Y:S02]  /*0720*/  @!P4 IMAD R37, R6.reuse, c[0x0][0x1e4], R37 ;  /* 0x000079000625ca24 */ /* 0x040fe400078e0225 */
[----:B------:R-:W-:-:S04]  /*0730*/  @!P4 IMAD.WIDE.U32 R28, R6, c[0x0][0x1e0], R28 ;  /* 0x00007800061cca25 */ /* 0x000fc800078e001c */
[----:B-1----:R-:W-:Y:S01]  /*0740*/  @!P4 IMAD.MOV.U32 R30, RZ, RZ, R28 ;  /* 0x000000ffff1ec224 */ /* 0x002fe200078e001c */
[----:B------:R-:W-:Y:S01]  /*0750*/  @!P4 IADD3 R31, R29, R37, RZ ;  /* 0x000000251d1fc210 */ /* 0x000fe20007ffe0ff */
[----:B------:R-:W-:-:S04]  /*0760*/  @!P4 IMAD R29, R27, c[0x0][0x1e8], RZ ;  /* 0x00007a001b1dca24 */ /* 0x000fc800078e02ff */
[C---:B------:R-:W-:Y:S02]  /*0770*/  @!P4 IMAD R29, R34.reuse, c[0x0][0x1ec], R29 ;  /* 0x00007b00221dca24 */ /* 0x040fe400078e021d */
[----:B------:R-:W-:-:S04]  /*0780*/  @!P4 IMAD.WIDE.U32 R30, R34, c[0x0][0x1e8], R30 ;  /* 0x00007a00221eca25 */ /* 0x000fc800078e001e */
[----:B------:R-:W-:Y:S01]  /*0790*/  @!P4 IMAD.IADD R29, R31, 0x1, R29 ;  /* 0x000000011f1dc824 */ /* 0x000fe200078e021d */
[----:B------:R-:W-:-:S04]  /*07a0*/  @!P4 LEA R28, P5, R30, c[0x0][0x1d8], 0x2 ;  /* 0x000076001e1cca11 */ /* 0x000fc800078a10ff */
[----:B------:R-:W-:-:S05]  /*07b0*/  @!P4 LEA.HI.X R29, R30, c[0x0][0x1dc], R29, 0x2, P5 ;  /* 0x000077001e1dca11 */ /* 0x000fca00028f141d */
[----:B------:R0:W5:Y:S01]  /*07c0*/  @!P4 LDG.E R36, [R28.64] ;  /* 0x000000041c24c981 */ /* 0x000162000c1e1900 */
[----:B------:R-:W-:Y:S01]  /*07d0*/  @P0 IMAD R35, R0, 0x40, R35 ;  /* 0x0000004000230824 */ /* 0x000fe200078e0223 */
[----:B------:R-:W-:Y:S01]  /*07e0*/  BSSY B0, `(.L_x_916) ;  /* 0x0000060000007945 */ /* 0x000fe20003800000 */
[C---:B--2---:R-:W-:Y:S01]  /*07f0*/  LOP3.LUT R32, R8.reuse, 0xffff0000, RZ, 0xc0, !PT ;  /* 0xffff000008207812 */ /* 0x044fe200078ec0ff */
[----:B------:R-:W-:Y:S01]  /*0800*/  IMAD.U32 R30, R8, 0x10000, RZ ;  /* 0x00010000081e7824 */ /* 0x000fe200078e00ff */
[C---:B------:R-:W-:Y:S01]  /*0810*/  LOP3.LUT R31, R9.reuse, 0xffff0000, RZ, 0xc0, !PT ;  /* 0xffff0000091f7812 */ /* 0x040fe200078ec0ff */
[----:B------:R-:W-:Y:S01]  /*0820*/  IMAD.U32 R8, R9, 0x10000, RZ ;  /* 0x0001000009087824 */ /* 0x000fe200078e00ff */
[C---:B---3--:R-:W-:Y:S01]  /*0830*/  LOP3.LUT R41, R12.reuse, 0xffff0000, RZ, 0xc0, !PT ;  /* 0xffff00000c297812 */ /* 0x048fe200078ec0ff */
[----:B------:R-:W-:Y:S01]  /*0840*/  IMAD.U32 R37, R12, 0x10000, RZ ;  /* 0x000100000c257824 */ /* 0x000fe200078e00ff */
[----:B0-----:R-:W-:Y:S01]  /*0850*/  SHF.L.U32 R29, R13, 0x10, RZ ;  /* 0x000000100d1d7819 */ /* 0x001fe200000006ff */
[----:B------:R-:W-:Y:S01]  /*0860*/  IMAD.U32 R28, R14, 0x10000, RZ ;  /* 0x000100000e1c7824 */ /* 0x000fe200078e00ff */
[----:B----4-:R-:W-:Y:S01]  /*0870*/  LOP3.LUT R39, R16, 0xffff0000, RZ, 0xc0, !PT ;  /* 0xffff000010277812 */ /* 0x010fe200078ec0ff */
[----:B------:R-:W-:Y:S01]  /*0880*/  FMUL.FTZ R32, R32, R41 ;  /* 0x0000002920207220 */ /* 0x000fe20000410000 */
[----:B------:R-:W-:-:S02]  /*0890*/  SHF.L.U32 R16, R16, 0x10, RZ ;  /* 0x0000001010107819 */ /* 0x000fc400000006ff */
[C---:B------:R-:W-:Y:S01]  /*08a0*/  LOP3.LUT R42, R20.reuse, 0xffff0000, RZ, 0xc0, !PT ;  /* 0xffff0000142a7812 */ /* 0x040fe200078ec0ff */
[----:B------:R-:W-:Y:S01]  /*08b0*/  IMAD.U32 R41, R20, 0x10000, RZ ;  /* 0x0001000014297824 */ /* 0x000fe200078e00ff */
[----:B------:R-:W-:Y:S01]  /*08c0*/  LOP3.LUT R38, R13, 0xffff0000, RZ, 0xc0, !PT ;  /* 0xffff00000d267812 */ /* 0x000fe200078ec0ff */
[----:B------:R-:W-:Y:S01]  /*08d0*/  FFMA.FTZ R30, R30, R37, R32 ;  /* 0x000000251e1e7223 */ /* 0x000fe20000010020 */
[----:B------:R-:W-:Y:S01]  /*08e0*/  LOP3.LUT R12, R15, 0xffff0000, RZ, 0xc0, !PT ;  /* 0xffff00000f0c7812 */ /* 0x000fe200078ec0ff */
[----:B------:R-:W-:Y:S01]  /*08f0*/  FMUL.FTZ R39, R39, R42 ;  /* 0x0000002a27277220 */ /* 0x000fe20000410000 */
[----:B------:R-:W-:Y:S01]  /*0900*/  SHF.L.U32 R20, R21, 0x10, RZ ;  /* 0x0000001015147819 */ /* 0x000fe200000006ff */
[----:B------:R-:W-:Y:S01]  /*0910*/  IMAD.U32 R13, R15, 0x10000, RZ ;  /* 0x000100000f0d7824 */ /* 0x000fe200078e00ff */
[----:B------:R-:W-:Y:S01]  /*0920*/  SHF.L.U32 R9, R10, 0x10, RZ ;  /* 0x000000100a097819 */ /* 0x000fe200000006ff */
[C---:B------:R-:W-:Y:S01]  /*0930*/  IMAD.U32 R15, R17.reuse, 0x10000, RZ ;  /* 0x00010000110f7824 */ /* 0x040fe200078e00ff */
[----:B------:R-:W-:Y:S01]  /*0940*/  LOP3.LUT R17, R17, 0xffff0000, RZ, 0xc0, !PT ;  /* 0xffff000011117812 */ /* 0x000fe200078ec0ff */
[----:B------:R-:W-:Y:S01]  /*0950*/  FFMA.FTZ R39, R16, R41, R39 ;  /* 0x0000002910277223 */ /* 0x000fe20000010027 */
[----:B------:R-:W-:Y:S01]  /*0960*/  LOP3.LUT R16, R21, 0xffff0000, RZ, 0xc0, !PT ;  /* 0xffff000015107812 */ /* 0x000fe200078ec0ff */
[----:B------:R-:W-:Y:S01]  /*0970*/  FFMA.FTZ R8, R8, R29, R30 ;  /* 0x0000001d08087223 */ /* 0x000fe2000001001e */
[----:B------:R-:W-:Y:S01]  /*0980*/  LOP3.LUT R33, R10, 0xffff0000, RZ, 0xc0, !PT ;  /* 0xffff00000a217812 */ /* 0x000fe200078ec0ff */
[----:B------:R-:W-:Y:S01]  /*0990*/  FFMA.FTZ R20, R15, R20, R39 ;  /* 0x000000140f147223 */ /* 0x000fe20000010027 */
[----:B------:R-:W-:Y:S01]  /*09a0*/  LOP3.LUT R14, R14, 0xffff0000, RZ, 0xc0, !PT ;  /* 0xffff00000e0e7812 */ /* 0x000fe200078ec0ff */
[----:B------:R-:W-:-:S02]  /*09b0*/  FFMA.FTZ R31, R31, R38, R8 ;  /* 0x000000261f1f7223 */ /* 0x000fc40000010008 */
[C---:B------:R-:W-:Y:S01]  /*09c0*/  IMAD.U32 R8, R18.reuse, 0x10000, RZ ;  /* 0x0001000012087824 */ /* 0x040fe200078e00ff */
[----:B------:R-:W-:Y:S01]  /*09d0*/  LOP3.LUT R18, R18, 0xffff0000, RZ, 0xc0, !PT ;  /* 0xffff000012127812 */ /* 0x000fe200078ec0ff */
[C---:B------:R-:W-:Y:S02]  /*09e0*/  IMAD.U32 R15, R22.reuse, 0x10000, RZ ;  /* 0x00010000160f7824 */ /* 0x040fe400078e00ff */
[----:B------:R-:W-:Y:S02]  /*09f0*/  FFMA.FTZ R16, R17, R16, R20 ;  /* 0x0000001011107223 */ /* 0x000fe40000010014 */
[----:B------:R-:W-:Y:S01]  /*0a00*/  FFMA.FTZ R28, R9, R28, R31 ;  /* 0x0000001c091c7223 */ /* 0x000fe2000001001f */
[----:B------:R-:W-:Y:S01]  /*0a10*/  LOP3.LUT R9, R22, 0xffff0000, RZ, 0xc0, !PT ;  /* 0xffff000016097812 */ /* 0x000fe200078ec0ff */
[----:B------:R-:W-:Y:S01]  /*0a20*/  FFMA.FTZ R16, R8, R15, R16 ;  /* 0x0000000f08107223 */ /* 0x000fe20000010010 */
[----:B------:R-:W-:Y:S01]  /*0a30*/  SHF.L.U32 R8, R19, 0x10, RZ ;  /* 0x0000001013087819 */ /* 0x000fe200000006ff */
[C---:B------:R-:W-:Y:S01]  /*0a40*/  IMAD.U32 R10, R11.reuse, 0x10000, RZ ;  /* 0x000100000b0a7824 */ /* 0x040fe200078e00ff */
[----:B------:R-:W-:Y:S01]  /*0a50*/  LOP3.LUT R11, R11, 0xffff0000, RZ, 0xc0, !PT ;  /* 0xffff00000b0b7812 */ /* 0x000fe200078ec0ff */
[----:B------:R-:W-:Y:S01]  /*0a60*/  FFMA.FTZ R14, R33, R14, R28 ;  /* 0x0000000e210e7223 */ /* 0x000fe2000001001c */
[----:B------:R-:W-:Y:S01]  /*0a70*/  LOP3.LUT R19, R19, 0xffff0000, RZ, 0xc0, !PT ;  /* 0xffff000013137812 */ /* 0x000fe200078ec0ff */
[----:B------:R-:W-:-:S02]  /*0a80*/  IMAD.U32 R15, R23, 0x10000, RZ ;  /* 0x00010000170f7824 */ /* 0x000fc400078e00ff */
[----:B------:R-:W-:Y:S02]  /*0a90*/  FFMA.FTZ R9, R18, R9, R16 ;  /* 0x0000000912097223 */ /* 0x000fe40000010010 */
[----:B------:R-:W-:Y:S01]  /*0aa0*/  FFMA.FTZ R13, R10, R13, R14 ;  /* 0x0000000d0a0d7223 */ /* 0x000fe2000001000e */
[----:B------:R-:W-:Y:S01]  /*0ab0*/  LOP3.LUT R10, R23, 0xffff0000, RZ, 0xc0, !PT ;  /* 0xffff0000170a7812 */ /* 0x000fe200078ec0ff */
[----:B------:R-:W-:Y:S02]  /*0ac0*/  FFMA.FTZ R8, R8, R15, R9 ;  /* 0x0000000f08087223 */ /* 0x000fe40000010009 */
[----:B------:R-:W-:Y:S02]  /*0ad0*/  FFMA.FTZ R12, R11, R12, R13 ;  /* 0x0000000c0b0c7223 */ /* 0x000fe4000001000d */
[----:B------:R-:W-:-:S03]  /*0ae0*/  FFMA.FTZ R19, R19, R10, R8 ;  /* 0x0000000a13137223 */ /* 0x000fc60000010008 */
[----:B------:R-:W0:Y:S04]  /*0af0*/  SHFL.BFLY PT, R9, R12, 0x4, 0x1f ;  /* 0x0c801f000c097f89 */ /* 0x000e2800000e0000 */
[----:B------:R-:W1:Y:S01]  /*0b00*/  SHFL.BFLY PT, R8, R19, 0x4, 0x1f ;  /* 0x0c801f0013087f89 */ /* 0x000e6200000e0000 */
[----:B0-----:R-:W-:Y:S02]  /*0b10*/  FADD.FTZ R13, R12, R9 ;  /* 0x000000090c0d7221 */ /* 0x001fe40000010000 */
[----:B-1----:R-:W-:-:S03]  /*0b20*/  FADD.FTZ R9, R19, R8 ;  /* 0x0000000813097221 */ /* 0x002fc60000010000 */
[----:B------:R-:W0:Y:S01]  /*0b30*/  SHFL.BFLY PT, R14, R13, 0x2, 0x1f ;  /* 0x0c401f000d0e7f89 */ /* 0x000e2200000e0000 */
[----:B------:R-:W-:-:S03]  /*0b40*/  @P0 SHF.R.S32.HI R8, RZ, 0x1f, R35 ;  /* 0x0000001fff080819 */ /* 0x000fc60000011423 */
[----:B------:R-:W1:Y:S01]  /*0b50*/  SHFL.BFLY PT, R10, R9, 0x2, 0x1f ;  /* 0x0c401f00090a7f89 */ /* 0x000e6200000e0000 */
[----:B------:R-:W-:Y:S01]  /*0b60*/  @P0 LEA.HI R8, R8, R35, RZ, 0x6 ;  /* 0x0000002308080211 */ /* 0x000fe200078f30ff */
[----:B0-----:R-:W-:Y:S01]  /*0b70*/  FADD.FTZ R14, R13, R14 ;  /* 0x0000000e0d0e7221 */ /* 0x001fe20000010000 */
[----:B------:R-:W-:Y:S01]  /*0b80*/  SHF.L.U32 R13, R4, 0x2, RZ ;  /* 0x00000002040d7819 */ /* 0x000fe200000006ff */
[----:B-1----:R-:W-:Y:S01]  /*0b90*/  FADD.FTZ R11, R9, R10 ;  /* 0x0000000a090b7221 */ /* 0x002fe20000010000 */
[----:B------:R-:W-:Y:S01]  /*0ba0*/  HFMA2.MMA R10, -RZ, RZ, 0, 0 ;  /* 0x00000000ff0a7435 */ /* 0x000fe200000001ff */
[----:B------:R-:W-:Y:S01]  /*0bb0*/  IMAD.SHL.U32 R9, R5, 0x1000, RZ ;  /* 0x0000100005097824 */ /* 0x000fe200078e00ff */
[----:B------:R-:W0:Y:S04]  /*0bc0*/  SHFL.BFLY PT, R15, R14, 0x1, 0x1f ;  /* 0x0c201f000e0f7f89 */ /* 0x000e2800000e0000 */
[----:B------:R-:W-:Y:S01]  /*0bd0*/  @P0 LOP3.LUT R10, R8, 0xffffffc0, RZ, 0xc0, !PT ;  /* 0xffffffc0080a0812 */ /* 0x000fe200078ec0ff */
[----:B------:R-:W1:Y:S04]  /*0be0*/  SHFL.BFLY PT, R12, R11, 0x1, 0x1f ;  /* 0x0c201f000b0c7f89 */ /* 0x000e6800000e0000 */
[----:B------:R-:W-:-:S05]  /*0bf0*/  IMAD.SHL.U32 R8, R10, 0x40, RZ ;  /* 0x000000400a087824 */ /* 0x000fca00078e00ff */
[----:B------:R-:W-:Y:S02]  /*0c00*/  SHF.R.S32.HI R16, RZ, 0x1f, R8 ;  /* 0x0000001fff107819 */ /* 0x000fe40000011408 */
[--C-:B------:R-:W-:Y:S02]  /*0c10*/  IADD3 R8, P0, P4, R8, R13, R9.reuse ;  /* 0x0000000d08087210 */ /* 0x100fe40007c1e009 */
[----:B------:R-:W-:Y:S02]  /*0c20*/  SHF.R.S32.HI R9, RZ, 0x1f, R9 ;  /* 0x0000001fff097819 */ /* 0x000fe40000011409 */
[----:B------:R-:W-:-:S04]  /*0c30*/  SHF.R.S32.HI R13, RZ, 0x1f, R13 ;  /* 0x0000001fff0d7819 */ /* 0x000fc8000001140d */
[----:B------:R-:W-:Y:S01]  /*0c40*/  IADD3.X R9, R16, R13, R9, P0, P4 ;  /* 0x0000000d10097210 */ /* 0x000fe200007e8409 */
[----:B------:R-:W-:Y:S01]  /*0c50*/  IMAD R13, R25, c[0x0][0x220], RZ ;  /* 0x00008800190d7a24 */ /* 0x000fe200078e02ff */
[----:B------:R-:W-:Y:S01]  /*0c60*/  ISETP.NE.AND P0, PT, R40, RZ, PT ;  /* 0x000000ff2800720c */ /* 0x000fe20003f05270 */
[----:B0-----:R-:W-:Y:S02]  /*0c70*/  FADD.FTZ R16, R14, R15 ;  /* 0x0000000f0e107221 */ /* 0x001fe40000010000 */
[C---:B------:R-:W-:Y:S02]  /*0c80*/  IMAD R17, R6.reuse, c[0x0][0x224], R13 ;  /* 0x0000890006117a24 */ /* 0x040fe400078e020d */
[----:B------:R-:W-:-:S04]  /*0c90*/  IMAD.WIDE.U32 R8, R6, c[0x0][0x220], R8 ;  /* 0x0000880006087a25 */ /* 0x000fc800078e0008 */
[----:B-1----:R-:W-:-:S04]  /*0ca0*/  FADD.FTZ R15, R11, R12 ;  /* 0x0000000c0b0f7221 */ /* 0x002fc80000010000 */
[----:B------:R-:W-:Y:S05]  /*0cb0*/  @P0 BRA `(.L_x_917) ;  /* 0x0000012000000947 */ /* 0x000fea0003800000 */
[----:B------:R-:W-:Y:S01]  /*0cc0*/  SHF.R.S32.HI R14, RZ, 0x1f, R10 ;  /* 0x0000001fff0e7819 */ /* 0x000fe2000001140a */
[----:B------:R-:W-:Y:S01]  /*0cd0*/  IMAD R11, R25, c[0x0][0x1c8], RZ ;  /* 0x00007200190b7a24 */ /* 0x000fe200078e02ff */
[----:B------:R-:W-:-:S03]  /*0ce0*/  IADD3 R12, P0, R7, R10, RZ ;  /* 0x0000000a070c7210 */ /* 0x000fc60007f1e0ff */
[----:B------:R-:W-:Y:S01]  /*0cf0*/  IMAD R11, R6, c[0x0][0x1cc], R11 ;  /* 0x00007300060b7a24 */ /* 0x000fe200078e020b */
[----:B------:R-:W-:-:S05]  /*0d00*/  LEA.HI.X.SX32 R13, R7, R14, 0x1, P0 ;  /* 0x0000000e070d7211 */ /* 0x000fca00000f0eff */
[----:B------:R-:W-:-:S04]  /*0d10*/  IMAD.WIDE.U32 R12, R6, c[0x0][0x1c8], R12 ;  /* 0x00007200060c7a25 */ /* 0x000fc800078e000c */
[----:B------:R-:W-:Y:S02]  /*0d20*/  IMAD.IADD R13, R13, 0x1, R11 ;  /* 0x000000010d0d7824 */ /* 0x000fe400078e020b */
[----:B------:R-:W-:Y:S02]  /*0d30*/  IMAD R11, R27, c[0x0][0x1d0], RZ ;  /* 0x000074001b0b7a24 */ /* 0x000fe400078e02ff */
[----:B------:R-:W-:-:S04]  /*0d40*/  IMAD.WIDE.U32 R12, R34, c[0x0][0x1d0], R12 ;  /* 0x00007400220c7a25 */ /* 0x000fc800078e000c */
[----:B------:R-:W-:Y:S01]  /*0d50*/  IMAD R11, R34, c[0x0][0x1d4], R11 ;  /* 0x00007500220b7a24 */ /* 0x000fe200078e020b */
[----:B------:R-:W-:-:S04]  /*0d60*/  IADD3 R24, P0, R24, R12, RZ ;  /* 0x0000000c18187210 */ /* 0x000fc80007f1e0ff */
[----:B------:R-:W-:Y:S02]  /*0d70*/  IADD3.X R13, R26, R13, R11, P0, !PT ;  /* 0x0000000d1a0d7210 */ /* 0x000fe400007fe40b */
[C---:B------:R-:W-:Y:S02]  /*0d80*/  LEA R12, P0, R24.reuse, c[0x0][0x1b0], 0x2 ;  /* 0x00006c00180c7a11 */ /* 0x040fe400078010ff */
[----:B------:R-:W-:Y:S02]  /*0d90*/  FSEL R11, R15, RZ, !P3 ;  /* 0x000000ff0f0b7208 */ /* 0x000fe40005800000 */
[----:B------:R-:W-:Y:S02]  /*0da0*/  LEA.HI.X R13, R24, c[0x0][0x1b4], R13, 0x2, P0 ;  /* 0x00006d00180d7a11 */ /* 0x000fe400000f140d */
[----:B------:R-:W-:-:S03]  /*0db0*/  FSEL R15, R16, RZ, !P2 ;  /* 0x000000ff100f7208 */ /* 0x000fc60005000000 */
[----:B------:R0:W-:Y:S04]  /*0dc0*/  STG.E [R12.64], R11 ;  /* 0x0000000b0c007986 */ /* 0x0001e8000c101904 */
[----:B------:R0:W-:Y:S02]  /*0dd0*/  STG.E [R12.64+0x80], R15 ;  /* 0x0000800f0c007986 */ /* 0x0001e4000c101904 */
.L_x_917:
[----:B------:R-:W-:Y:S05]  /*0de0*/  BSYNC B0 ;  /* 0x0000000000007941 */ /* 0x000fea0003800000 */
.L_x_916:
[----:B------:R-:W-:Y:S01]  /*0df0*/  IADD3 R2, R2, 0x3f, RZ ;  /* 0x0000003f02027810 */ /* 0x000fe20007ffe0ff */
[----:B0-----:R-:W-:Y:S01]  /*0e00*/  IMAD R13, R27, c[0x0][0x228], RZ ;  /* 0x00008a001b0d7a24 */ /* 0x001fe200078e02ff */
[----:B------:R-:W-:Y:S01]  /*0e10*/  IADD3 R9, R9, R17, RZ ;  /* 0x0000001109097210 */ /* 0x000fe20007ffe0ff */
[----:B------:R-:W-:Y:S01]  /*0e20*/  BSSY B0, `(.L_x_918) ;  /* 0x0000022000007945 */ /* 0x000fe20003800000 */
[----:B------:R-:W-:Y:S01]  /*0e30*/  SHF.R.S32.HI R11, RZ, 0x1f, R2 ;  /* 0x0000001fff0b7819 */ /* 0x000fe20000011402 */
[C---:B------:R-:W-:Y:S01]  /*0e40*/  IMAD R13, R34.reuse, c[0x0][0x22c], R13 ;  /* 0x00008b00220d7a24 */ /* 0x040fe200078e020d */
[----:B------:R-:W-:Y:S01]  /*0e50*/  ISETP.NE.U32.AND P0, PT, RZ, c[0x0][0x238], PT ;  /* 0x00008e00ff007a0c */ /* 0x000fe20003f05070 */
[----:B------:R-:W-:Y:S01]  /*0e60*/  IMAD.WIDE.U32 R8, R34, c[0x0][0x228], R8 ;  /* 0x00008a0022087a25 */ /* 0x000fe200078e0008 */
[----:B------:R-:W-:-:S02]  /*0e70*/  LEA.HI R11, R11, R2, RZ, 0x6 ;  /* 0x000000020b0b7211 */ /* 0x000fc400078f30ff */
[----:B------:R-:W-:Y:S02]  /*0e80*/  ISETP.NE.AND.EX P0, PT, RZ, c[0x0][0x23c], PT, P0 ;  /* 0x00008f00ff007a0c */ /* 0x000fe40003f05300 */
[----:B------:R-:W-:Y:S02]  /*0e90*/  LOP3.LUT R2, R11, 0xffffffc0, RZ, 0xc0, !PT ;  /* 0xffffffc00b027812 */ /* 0x000fe400078ec0ff */
[----:B------:R-:W-:Y:S02]  /*0ea0*/  IADD3 R9, R9, R13, RZ ;  /* 0x0000000d09097210 */ /* 0x000fe40007ffe0ff */
[----:B------:R-:W-:Y:S01]  /*0eb0*/  LEA R12, P2, R8, c[0x0][0x208], 0x2 ;  /* 0x00008200080c7a11 */ /* 0x000fe200078410ff */
[----:B------:R-:W-:Y:S01]  /*0ec0*/  IMAD.IADD R11, R2, 0x1, -R7 ;  /* 0x00000001020b7824 */ /* 0x000fe200078e0a07 */
[----:B------:R-:W-:Y:S02]  /*0ed0*/  ISETP.NE.OR P0, PT, R4, RZ, !P0 ;  /* 0x000000ff0400720c */ /* 0x000fe40004705670 */
[----:B------:R-:W-:-:S02]  /*0ee0*/  LEA.HI.X R13, R8, c[0x0][0x20c], R9, 0x2, P2 ;  /* 0x00008300080d7a11 */ /* 0x000fc400010f1409 */
[----:B------:R-:W-:-:S13]  /*0ef0*/  ISETP.GE.OR P1, PT, R4, R11, P1 ;  /* 0x0000000b0400720c */ /* 0x000fda0000f26670 */
[----:B------:R-:W-:Y:S05]  /*0f00*/  @P1 BRA `(.L_x_919) ;  /* 0x0000013000001947 */ /* 0x000fea0003800000 */
[----:B------:R-:W-:Y:S01]  /*0f10*/  SHF.R.S32.HI R2, RZ, 0x1f, R7 ;  /* 0x0000001fff027819 */ /* 0x000fe20000011407 */
[----:B------:R-:W-:Y:S01]  /*0f20*/  IMAD R25, R25, c[0x0][0x1f8], RZ ;  /* 0x00007e0019197a24 */ /* 0x000fe200078e02ff */
[--C-:B------:R-:W-:Y:S01]  /*0f30*/  IADD3 R8, P1, P2, R10, R7, R4.reuse ;  /* 0x000000070a087210 */ /* 0x100fe20007a3e004 */
[----:B------:R-:W-:Y:S01]  /*0f40*/  IMAD R27, R27, c[0x0][0x200], RZ ;  /* 0x000080001b1b7a24 */ /* 0x000fe200078e02ff */
[----:B------:R-:W-:Y:S01]  /*0f50*/  SHF.R.S32.HI R7, RZ, 0x1f, R4 ;  /* 0x0000001fff077819 */ /* 0x000fe20000011404 */
[----:B------:R-:W-:Y:S01]  /*0f60*/  IMAD R25, R6, c[0x0][0x1fc], R25 ;  /* 0x00007f0006197a24 */ /* 0x000fe200078e0219 */
[----:B------:R-:W-:-:S04]  /*0f70*/  SHF.R.S32.HI R10, RZ, 0x1f, R10 ;  /* 0x0000001fff0a7819 */ /* 0x000fc8000001140a */
[----:B------:R-:W-:Y:S01]  /*0f80*/  IADD3.X R9, R10, R2, R7, P1, P2 ;  /* 0x000000020a097210 */ /* 0x000fe20000fe4407 */
[----:B------:R-:W-:Y:S01]  /*0f90*/  IMAD R7, R34, c[0x0][0x204], R27 ;  /* 0x0000810022077a24 */ /* 0x000fe200078e021b */
[C---:B-----5:R-:W-:Y:S01]  /*0fa0*/  FSETP.NEU.FTZ.AND P1, PT, R36.reuse, -INF , PT ;  /* 0xff8000002400780b */ /* 0x060fe20003f3d000 */
[----:B------:R-:W-:Y:S02]  /*0fb0*/  FMUL.FTZ R2, R36, 1.4426950216293334961 ;  /* 0x3fb8aa3b24027820 */ /* 0x000fe40000410000 */
[----:B------:R-:W-:-:S04]  /*0fc0*/  IMAD.WIDE.U32 R8, R6, c[0x0][0x1f8], R8 ;  /* 0x00007e0006087a25 */ /* 0x000fc800078e0008 */
[----:B------:R-:W-:-:S04]  /*0fd0*/  IMAD.IADD R9, R9, 0x1, R25 ;  /* 0x0000000109097824 */ /* 0x000fc800078e0219 */
[----:B------:R-:W-:-:S05]  /*0fe0*/  IMAD.WIDE.U32 R34, R34, c[0x0][0x200], R8 ;  /* 0x0000800022227a25 */ /* 0x000fca00078e0008 */
[----:B------:R-:W-:Y:S02]  /*0ff0*/  IADD3 R7, R35, R7, RZ ;  /* 0x0000000723077210 */ /* 0x000fe40007ffe0ff */
[----:B------:R-:W-:-:S04]  /*1000*/  LEA R8, P2, R34, c[0x0][0x1f0], 0x2 ;  /* 0x00007c0022087a11 */ /* 0x000fc800078410ff */
[----:B------:R-:W-:Y:S02]  /*1010*/  LEA.HI.X R9, R34, c[0x0][0x1f4], R7, 0x2, P2 ;  /* 0x00007d0022097a11 */ /* 0x000fe400010f1407 */
[----:B------:R-:W-:-:S05]  /*1020*/  FSEL R7, R2, RZ, P1 ;  /* 0x000000ff02077208 */ /* 0x000fca0000800000 */
[----:B------:R0:W-:Y:S02]  /*1030*/  STG.E [R8.64], R7 ;  /* 0x0000000708007986 */ /* 0x0001e4000c101904 */
.L_x_919:
[----:B------:R-:W-:Y:S05]  /*1040*/  BSYNC B0 ;  /* 0x0000000000007941 */ /* 0x000fea0003800000 */
.L_x_918:
[----:B------:R1:W-:Y:S04]  /*1050*/  STG.E.128 [R12.64], RZ ;  /* 0x000000ff0c007986 */ /* 0x0003e8000c101d04 */
[----:B------:R1:W-:Y:S04]  /*1060*/  STG.E.128 [R12.64+0x1000], RZ ;  /* 0x001000ff0c007986 */ /* 0x0003e8000c101d04 */
[----:B------:R1:W-:Y:S04]  /*1070*/  STG.E.128 [R12.64+0x2000], RZ ;  /* 0x002000ff0c007986 */ /* 0x0003e8000c101d04 */
[----:B------:R1:W-:Y:S01]  /*1080*/  STG.E.128 [R12.64+0x3000], RZ ;  /* 0x003000ff0c007986 */ /* 0x0003e2000c101d04 */
[----:B------:R-:W-:Y:S05]  /*1090*/  @P0 EXIT ;  /* 0x000000000000094d */ /* 0x000fea0003800000 */
[----:B------:R-:W-:-:S04]  /*10a0*/  IMAD R5, R5, c[0x0][0x230], R0 ;  /* 0x00008c0005057a24 */ /* 0x000fc800078e0200 */
[----:B------:R-:W-:-:S04]  /*10b0*/  IMAD R2, R5, c[0x0][0x170], R6 ;  /* 0x00005c0005027a24 */ /* 0x000fc800078e0206 */
[----:B------:R-:W-:-:S05]  /*10c0*/  IMAD.WIDE R2, R2, R3, c[0x0][0x238] ;  /* 0x00008e0002027625 */ /* 0x000fca00078e0203 */
[----:B------:R-:W-:Y:S01]  /*10d0*/  STG.E [R2.64], RZ ;  /* 0x000000ff02007986 */ /* 0x000fe2000c101904 */
[----:B------:R-:W-:Y:S05]  /*10e0*/  EXIT ;  /* 0x000000000000794d */ /* 0x000fea0003800000 */
.L_x_920:
        /* <DEDUP_REMOVED lines=9> */
.L_x_5282:


//--------------------- .text._ZN7cutlass13device_kernelIN5flash19enable_sm80_to_sm89INS1_16FlashAttnBwdSm80INS1_25CollectiveMainloopBwdSm80ILi2ELi2EN4cute5tupleIJNS5_1CILi128EEES8_NS7_ILi64EEEEEENS_10bfloat16_tEfNS_4arch4Sm80ELb0ELb0ELb1ELb0ELb0ELb0ELb0ELb0ELi2ELi4ELi4ELi4ELb0EEENS1_21CollectiveEpilogueBwdISA_SB_SD_Li256ELb0ELb0ELi2EEENS1_19SingleTileSchedulerILb0ELb0ELb0ELi128EEEEEEEEEvNT_6ParamsE --------------------------
	.section	.text._ZN7cutlass13device_kernelIN5flash19enable_sm80_to_sm89INS1_16FlashAttnBwdSm80INS1_25CollectiveMainloopBwdSm80ILi2ELi2EN4cute5tupleIJNS5_1CILi128EEES8_NS7_ILi64EEEEEENS_10bfloat16_tEfNS_4arch4Sm80ELb0ELb0ELb1ELb0ELb0ELb0ELb0ELb0ELi2ELi4ELi4ELi4ELb0EEENS1_21CollectiveEpilogueBwdISA_SB_SD_Li256ELb0ELb0ELi2EEENS1_19SingleTileSchedulerILb0ELb0ELb0ELi128EEEEEEEEEvNT_6ParamsE,"ax",@progbits
	.sectioninfo	@"SHI_REGISTERS=127"
	.align	128
.text._ZN7cutlass13device_kernelIN5flash19enable_sm80_to_sm89INS1_16FlashAttnBwdSm80INS1_25CollectiveMainloopBwdSm80ILi2ELi2EN4cute5tupleIJNS5_1CILi128EEES8_NS7_ILi64EEEEEENS_10bfloat16_tEfNS_4arch4Sm80ELb0ELb0ELb1ELb0ELb0ELb0ELb0ELb0ELi2ELi4ELi4ELi4ELb0EEENS1_21CollectiveEpilogueBwdISA_SB_SD_Li256ELb0ELb0ELi2EEENS1_19SingleTileSchedulerILb0ELb0ELb0ELi128EEEEEEEEEvNT_6ParamsE:
        .type           _ZN7cutlass13device_kernelIN5flash19enable_sm80_to_sm89INS1_16FlashAttnBwdSm80INS1_25CollectiveMainloopBwdSm80ILi2ELi2EN4cute5tupleIJNS5_1CILi128EEES8_NS7_ILi64EEEEEENS_10bfloat16_tEfNS_4arch4Sm80ELb0ELb0ELb1ELb0ELb0ELb0ELb0ELb0ELi2ELi4ELi4ELi4ELb0EEENS1_21CollectiveEpilogueBwdISA_SB_SD_Li256ELb0ELb0ELi2EEENS1_19SingleTileSchedulerILb0ELb0ELb0ELi128EEEEEEEEEvNT_6ParamsE,@function
        .size           _ZN7cutlass13device_kernelIN5flash19enable_sm80_to_sm89INS1_16FlashAttnBwdSm80INS1_25CollectiveMainloopBwdSm80ILi2ELi2EN4cute5tupleIJNS5_1CILi128EEES8_NS7_ILi64EEEEEENS_10bfloat16_tEfNS_4arch4Sm80ELb0ELb0ELb1ELb0ELb0ELb0ELb0ELb0ELi2ELi4ELi4ELi4ELb0EEENS1_21CollectiveEpilogueBwdISA_SB_SD_Li256ELb0ELb0ELi2EEENS1_19SingleTileSchedulerILb0ELb0ELb0ELi128EEEEEEEEEvNT_6ParamsE,(.L_x_5283 - _ZN7cutlass13device_kernelIN5flash19enable_sm80_to_sm89INS1_16FlashAttnBwdSm80INS1_25CollectiveMainloopBwdSm80ILi2ELi2EN4cute5tupleIJNS5_1CILi128EEES8_NS7_ILi64EEEEEENS_10bfloat16_tEfNS_4arch4Sm80ELb0ELb0ELb1ELb0ELb0ELb0ELb0ELb0ELi2ELi4ELi4ELi4ELb0EEENS1_21CollectiveEpilogueBwdISA_SB_SD_Li256ELb0ELb0ELi2EEENS1_19SingleTileSchedulerILb0ELb0ELb0ELi128EEEEEEEEEvNT_6ParamsE)
        .other          _ZN7cutlass13device_kernelIN5flash19enable_sm80_to_sm89INS1_16FlashAttnBwdSm80INS1_25CollectiveMainloopBwdSm80ILi2ELi2EN4cute5tupleIJNS5_1CILi128EEES8_NS7_ILi64EEEEEENS_10bfloat16_tEfNS_4arch4Sm80ELb0ELb0ELb1ELb0ELb0ELb0ELb0ELb0ELi2ELi4ELi4ELi4ELb0EEENS1_21CollectiveEpilogueBwdISA_SB_SD_Li256ELb0ELb0ELi2EEENS1_19SingleTileSchedulerILb0ELb0ELb0ELi128EEEEEEEEEvNT_6ParamsE,@"STO_CUDA_ENTRY STV_DEFAULT"
_ZN7cutlass13device_kernelIN5flash19enable_sm80_to_sm89INS1_16FlashAttnBwdSm80INS1_25CollectiveMainloopBwdSm80ILi2ELi2EN4cute5tupleIJNS5_1CILi128EEES8_NS7_ILi64EEEEEENS_10bfloat16_tEfNS_4arch4Sm80ELb0ELb0ELb1ELb0ELb0ELb0ELb0ELb0ELi2ELi4ELi4ELi4ELb0EEENS1_21CollectiveEpilogueBwdISA_SB_SD_Li256ELb0ELb0ELi2EEENS1_19SingleTileSchedulerILb0ELb0ELb0ELi128EEEEEEEEEvNT_6ParamsE:
[----:B------:R-:W-:-:S03]  /*0000*/  MOV R1, c[0x0][0x28] ;  /* 0x00000a0000017a02 */ /* 0x000fc60000000f00 */
[----:B------:R-:W1:Y:S01]  /*0010*/  S2R R33, SR_CTAID.Z ;  /* 0x0000000000217919 */ /* 0x000e620000002700 */
[----:B------:R-:W-:-:S04]  /*0020*/  IADD3 R1, R1, -0x16e0, RZ ;  /* 0xffffe92001017810 */ /* 0x000fc80007ffe0ff */
[----:B------:R-:W-:-:S05]  /*0030*/  IADD3 R22, P0, R1, c[0x0][0x20], RZ ;  /* 0x0000080001167a10 */ /* 0x000fca0007f1e0ff */
[----:B------:R-:W-:Y:S01]  /*0040*/  IMAD.X R23, RZ, RZ, c[0x0][0x24], P0 ;  /* 0x00000900ff177624 */ /* 0x000fe200000e06ff */
[----:B-1----:R-:W-:-:S13]  /*0050*/  ISETP.GE.AND P1, PT, R33, RZ, PT ;  /* 0x000000ff2100720c */ /* 0x002fda0003f26270 */
[----:B------:R-:W-:Y:S05]  /*0060*/  @!P1 EXIT ;  /* 0x000000000000994d */ /* 0x000fea0003800000 */
[----:B------:R-:W-:Y:S01]  /*0070*/  IMAD.MOV.U32 R8, RZ, RZ, c[0x0][0x168] ;  /* 0x00005a00ff087624 */ /* 0x000fe200078e00ff */
[----:B------:R-:W1:Y:S01]  /*0080*/  S2R R34, SR_CTAID.X ;  /* 0x0000000000227919 */ /* 0x000e620000002500 */
[----:B------:R-:W-:Y:S01]  /*0090*/  IADD3 R48, P5, R22, 0x4, RZ ;  /* 0x0000000416307810 */ /* 0x000fe20007fbe0ff */
[----:B------:R-:W-:Y:S01]  /*00a0*/  UMOV UR11, 0x7 ;  /* 0x00000007000b7882 */ /* 0x000fe20000000000 */
[----:B------:R-:W-:Y:S01]  /*00b0*/  IMAD.MOV.U32 R9, RZ, RZ, c[0x0][0x198] ;  /* 0x00006600ff097624 */ /* 0x000fe200078e00ff */
[----:B------:R-:W-:Y:S01]  /*00c0*/  IADD3 R5, R8, 0x7f, RZ ;  /* 0x0000007f08057810 */ /* 0x000fe20007ffe0ff */
[----:B------:R-:W2:Y:S01]  /*00d0*/  S2R R28, SR_TID.X ;  /* 0x00000000001c7919 */ /* 0x000ea20000002100 */
[----:B------:R-:W-:Y:S01]  /*00e0*/  UMOV UR10, 0x5 ;  /* 0x00000005000a7882 */ /* 0x000fe20000000000 */
[----:B------:R-:W-:Y:S01]  /*00f0*/  IADD3 R4, R48, -c[0x0][0x20], RZ ;  /* 0x8000080030047a10 */ /* 0x000fe20007ffe0ff */
[----:B------:R-:W-:Y:S01]  /*0100*/  ULDC.64 UR4, c[0x0][0x178] ;  /* 0x00005e0000047ab9 */ /* 0x000fe20000000a00 */
[----:B------:R-:W-:Y:S01]  /*0110*/  SHF.R.S32.HI R0, RZ, 0x1f, R5 ;  /* 0x0000001fff007819 */ /* 0x000fe20000011405 */
[----:B------:R-:W-:Y:S01]  /*0120*/  USHF.L.U64.HI UR8, UR4, UR11, UR5 ;  /* 0x0000000b04087299 */ /* 0x000fe20008010205 */
[----:B------:R-:W-:Y:S01]  /*0130*/  STL.128 [R1+0x650], RZ ;  /* 0x000650ff01007387 */ /* 0x000fe20000100c00 */
[----:B------:R-:W-:Y:S01]  /*0140*/  USHF.L.U32 UR9, UR4, 0x7, URZ ;  /* 0x0000000704097899 */ /* 0x000fe2000800063f */
[----:B------:R-:W-:Y:S01]  /*0150*/  LEA.HI R0, R0, R5, RZ, 0x7 ;  /* 0x0000000500007211 */ /* 0x000fe200078f38ff */
[----:B------:R-:W-:Y:S01]  /*0160*/  IMAD.MOV.U32 R5, RZ, RZ, c[0x0][0x260] ;  /* 0x00009800ff057624 */ /* 0x000fe200078e00ff */
[----:B------:R-:W-:Y:S01]  /*0170*/  USHF.L.U64.HI UR14, UR4, UR10, UR5 ;  /* 0x0000000a040e7299 */ /* 0x000fe20008010205 */
[----:B------:R-:W-:Y:S01]  /*0180*/  STL.128 [R1+0x660], RZ ;  /* 0x000660ff01007387 */ /* 0x000fe20000100c00 */
[----:B------:R-:W-:Y:S01]  /*0190*/  USHF.L.U32 UR15, UR4, 0x5, URZ ;  /* 0x00000005040f7899 */ /* 0x000fe2000800063f */
[----:B------:R-:W-:Y:S01]  /*01a0*/  IMAD.U32 R6, RZ, RZ, UR9 ;  /* 0x00000009ff067e24 */ /* 0x000fe2000f8e00ff */
[----:B------:R-:W-:Y:S01]  /*01b0*/  IADD3 R5, R5, 0x7f, RZ ;  /* 0x0000007f05057810 */ /* 0x000fe20007ffe0ff */
[----:B------:R-:W-:Y:S01]  /*01c0*/  STL.128 [R1+0x670], RZ ;  /* 0x000670ff01007387 */ /* 0x000fe20000100c00 */
[----:B------:R-:W-:Y:S01]  /*01d0*/  IMAD.U32 R7, RZ, RZ, UR8 ;  /* 0x00000008ff077e24 */ /* 0x000fe2000f8e00ff */
[----:B------:R-:W-:Y:S01]  /*01e0*/  ULDC.64 UR6, c[0x0][0x18] ;  /* 0x0000060000067ab9 */ /* 0x000fe20000000a00 */
[----:B------:R-:W-:Y:S01]  /*01f0*/  SHF.R.S32.HI R36, RZ, 0x1f, R5 ;  /* 0x0000001fff247819 */ /* 0x000fe20000011405 */
[----:B------:R-:W-:Y:S01]  /*0200*/  STL.128 [R1+0x680], RZ ;  /* 0x000680ff01007387 */ /* 0x000fe20000100c00 */
[----:B------:R-:W-:Y:S01]  /*0210*/  UIADD3 UR12, UP1, UR6, 0x80, URZ ;  /* 0x00000080060c7890 */ /* 0x000fe2000ff3e03f */
[----:B------:R-:W-:Y:S01]  /*0220*/  IMAD.MOV.U32 R10, RZ, RZ, 0x1 ;  /* 0x00000001ff0a7424 */ /* 0x000fe200078e00ff */
[----:B------:R-:W-:Y:S01]  /*0230*/  LEA.HI R36, R36, R5, RZ, 0x7 ;  /* 0x0000000524247211 */ /* 0x000fe200078f38ff */
[----:B------:R-:W-:Y:S01]  /*0240*/  STL.128 [R1+0x690], RZ ;  /* 0x000690ff01007387 */ /* 0x000fe20000100c00 */
[----:B------:R-:W-:Y:S01]  /*0250*/  MOV R5, UR14 ;  /* 0x0000000e00057c02 */ /* 0x000fe20008000f00 */
[----:B------:R-:W-:Y:S01]  /*0260*/  UIADD3.X UR5, URZ, UR7, URZ, UP1, !UPT ;  /* 0x000000073f057290 */ /* 0x000fe20008ffe43f */
[----:B------:R-:W-:Y:S01]  /*0270*/  IMAD.U32 R24, RZ, RZ, UR12 ;  /* 0x0000000cff187e24 */ /* 0x000fe2000f8e00ff */
[----:B------:R-:W-:Y:S01]  /*0280*/  STL.128 [R1+0x6a0], RZ ;  /* 0x0006a0ff01007387 */ /* 0x000fe20000100c00 */
[----:B------:R-:W-:Y:S01]  /*0290*/  UIADD3 UR12, UP1, UR6, 0x18880, URZ ;  /* 0x00018880060c7890 */ /* 0x000fe2000ff3e03f */
[----:B------:R-:W-:Y:S01]  /*02a0*/  SHF.R.S32.HI R0, RZ, 0x7, R0 ;  /* 0x00000007ff007819 */ /* 0x000fe20000011400 */
[----:B------:R-:W-:Y:S01]  /*02b0*/  IMAD.MOV.U32 R52, RZ, RZ, R24 ;  /* 0x000000ffff347224 */ /* 0x000fe200078e0018 */
[----:B------:R-:W-:Y:S01]  /*02c0*/  STL.128 [R1+0x6b0], RZ ;  /* 0x0006b0ff01007387 */ /* 0x000fe20000100c00 */
[----:B------:R-:W-:Y:S01]  /*02d0*/  UIADD3.X UR9, URZ, UR7, URZ, UP1, !UPT ;  /* 0x000000073f097290 */ /* 0x000fe20008ffe43f */
[----:B------:R-:W-:Y:S01]  /*02e0*/  IMAD.U32 R25, RZ, RZ, UR5 ;  /* 0x00000005ff197e24 */ /* 0x000fe2000f8e00ff */
[----:B------:R-:W-:Y:S01]  /*02f0*/  UIADD3 UR13, UP0, UR6, 0x4080, URZ ;  /* 0x00004080060d7890 */ /* 0x000fe2000ff1e03f */
[----:B------:R-:W-:Y:S01]  /*0300*/  STL.128 [R1+0x6c0], RZ ;  /* 0x0006c0ff01007387 */ /* 0x000fe20000100c00 */
[----:B------:R-:W-:Y:S01]  /*0310*/  IMAD.U32 R54, RZ, RZ, UR12 ;  /* 0x0000000cff367e24 */ /* 0x000fe2000f8e00ff */
[----:B------:R-:W-:Y:S01]  /*0320*/  SHF.R.S32.HI R29, RZ, 0x1f, R33 ;  /* 0x0000001fff1d7819 */ /* 0x000fe20000011421 */
[----:B------:R-:W-:Y:S01]  /*0330*/  IMAD.MOV.U32 R53, RZ, RZ, R25 ;  /* 0x000000ffff357224 */ /* 0x000fe200078e0019 */
[----:B------:R-:W-:Y:S01]  /*0340*/  STL.128 [R1+0x6d0], RZ ;  /* 0x0006d0ff01007387 */ /* 0x000fe20000100c00 */
[----:B------:R-:W-:Y:S01]  /*0350*/  MOV R55, UR9 ;  /* 0x0000000900377c02 */ /* 0x000fe20008000f00 */
[----:B------:R-:W-:Y:S01]  /*0360*/  UIADD3.X UR8, URZ, UR7, URZ, UP0, !UPT ;  /* 0x000000073f087290 */ /* 0x000fe200087fe43f */
[----:B------:R-:W-:Y:S01]  /*0370*/  IMAD.U32 R26, RZ, RZ, UR13 ;  /* 0x0000000dff1a7e24 */ /* 0x000fe2000f8e00ff */
[----:B------:R-:W-:Y:S01]  /*0380*/  STL.128 [R1+0x6e0], RZ ;  /* 0x0006e0ff01007387 */ /* 0x000fe20000100c00 */
[----:B------:R-:W-:-:S02]  /*0390*/  IMAD.MOV.U32 R3, RZ, RZ, c[0x0][0x1f8] ;  /* 0x00007e00ff037624 */ /* 0x000fc400078e00ff */
[----:B------:R-:W-:Y:S01]  /*03a0*/  IMAD.MOV.U32 R2, RZ, RZ, c[0x0][0x228] ;  /* 0x00008a00ff027624 */ /* 0x000fe200078e00ff */
[----:B------:R-:W-:Y:S01]  /*03b0*/  STL.128 [R1+0x6f0], RZ ;  /* 0x0006f0ff01007387 */ /* 0x000fe20000100c00 */
[----:B------:R-:W-:Y:S01]  /*03c0*/  IMAD.U32 R27, RZ, RZ, UR8 ;  /* 0x00000008ff1b7e24 */ /* 0x000fe2000f8e00ff */
[----:B------:R-:W-:Y:S01]  /*03d0*/  UIADD3 UR8, UP0, UR6, 0x20880, URZ ;  /* 0x0002088006087890 */ /* 0x000fe2000ff1e03f */
[----:B------:R-:W-:Y:S01]  /*03e0*/  IADD3 R3, R3, 0x7f, RZ ;  /* 0x0000007f03037810 */ /* 0x000fe20007ffe0ff */
[----:B------:R-:W-:Y:S01]  /*03f0*/  STL.128 [R1+0x700], RZ ;  /* 0x000700ff01007387 */ /* 0x000fe20000100c00 */
[----:B------:R-:W-:Y:S01]  /*0400*/  IADD3 R2, R2, 0x1fff, RZ ;  /* 0x00001fff02027810 */ /* 0x000fe20007ffe0ff */
[----:B------:R-:W-:Y:S01]  /*0410*/  UIADD3.X UR5, URZ, UR7, URZ, UP0, !UPT ;  /* 0x000000073f057290 */ /* 0x000fe200087fe43f */
[----:B------:R-:W-:Y:S01]  /*0420*/  SHF.R.S32.HI R38, RZ, 0x1f, R3 ;  /* 0x0000001fff267819 */ /* 0x000fe20000011403 */
[----:B------:R-:W-:Y:S01]  /*0430*/  STL.128 [R1+0x710], RZ ;  /* 0x000710ff01007387 */ /* 0x000fe20000100c00 */
[----:B------:R-:W-:Y:S01]  /*0440*/  IMAD.U32 R56, RZ, RZ, UR8 ;  /* 0x00000008ff387e24 */ /* 0x000fe2000f8e00ff */
[----:B------:R-:W-:Y:S01]  /*0450*/  ULDC.64 UR8, c[0x0][0x208] ;  /* 0x0000820000087ab9 */ /* 0x000fe20000000a00 */
[----:B------:R-:W-:Y:S01]  /*0460*/  LEA.HI R38, R38, R3, RZ, 0x7 ;  /* 0x0000000326267211 */ /* 0x000fe200078f38ff */
[----:B------:R-:W-:Y:S01]  /*0470*/  STL.128 [R1+0x720], RZ ;  /* 0x000720ff01007387 */ /* 0x000fe20000100c00 */
[----:B------:R-:W-:Y:S01]  /*0480*/  IMAD.U32 R57, RZ, RZ, UR5 ;  /* 0x00000005ff397e24 */ /* 0x000fe2000f8e00ff */
[----:B------:R-:W-:Y:S01]  /*0490*/  SHF.R.S32.HI R3, RZ, 0x1f, R2 ;  /* 0x0000001fff037819 */ /* 0x000fe20000011402 */
[----:B------:R-:W-:Y:S01]  /*04a0*/  IMAD.MOV.U32 R58, RZ, RZ, R56 ;  /* 0x000000ffff3a7224 */ /* 0x000fe200078e0038 */
[----:B------:R-:W-:Y:S01]  /*04b0*/  STL.128 [R1+0x730], RZ ;  /* 0x000730ff01007387 */ /* 0x000fe20000100c00 */
[----:B------:R-:W-:Y:S01]  /*04c0*/  IMAD.MOV.U32 R59, RZ, RZ, R57 ;  /* 0x000000ffff3b7224 */ /* 0x000fe200078e0039 */
[----:B------:R-:W-:Y:S01]  /*04d0*/  LEA.HI R3, R3, R2, RZ, 0xd ;  /* 0x0000000203037211 */ /* 0x000fe200078f68ff */
[----:B------:R-:W-:Y:S01]  /*04e0*/  IMAD.MOV.U32 R2, RZ, RZ, c[0x0][0x248] ;  /* 0x00009200ff027624 */ /* 0x000fe200078e00ff */
[----:B------:R-:W-:Y:S01]  /*04f0*/  STL.128 [R1+0x740], RZ ;  /* 0x000740ff01007387 */ /* 0x000fe20000100c00 */
[----:B------:R-:W-:-:S02]  /*0500*/  UIADD3 UR5, UP0, UR6, 0x8080, URZ ;  /* 0x0000808006057890 */ /* 0x000fc4000ff1e03f */
[----:B------:R-:W-:Y:S01]  /*0510*/  USHF.L.U64.HI UR12, UR8, UR11, UR9 ;  /* 0x0000000b080c7299 */ /* 0x000fe20008010209 */
[----:B-1----:R-:W-:Y:S01]  /*0520*/  STL [R1], R34 ;  /* 0x0000002201007387 */ /* 0x002fe20000100800 */
[----:B------:R-:W-:Y:S01]  /*0530*/  ISETP.NE.AND P6, PT, R2, 0x1, PT ;  /* 0x000000010200780c */ /* 0x000fe20003fc5270 */
[----:B------:R-:W-:Y:S02]  /*0540*/  UIADD3.X UR11, URZ, UR7, URZ, UP0, !UPT ;  /* 0x000000073f0b7290 */ /* 0x000fe400087fe43f */
[----:B------:R-:W-:Y:S01]  /*0550*/  STL [R4], RZ ;  /* 0x000000ff04007387 */ /* 0x000fe20000100800 */
[----:B------:R-:W-:Y:S01]  /*0560*/  USHF.L.U64.HI UR9, UR8, UR10, UR9 ;  /* 0x0000000a08097299 */ /* 0x000fe20008010209 */
[----:B------:R-:W-:Y:S01]  /*0570*/  MOV R71, UR12 ;  /* 0x0000000c00477c02 */ /* 0x000fe20008000f00 */
[----:B------:R-:W-:Y:S01]  /*0580*/  USHF.L.U32 UR13, UR8, 0x7, URZ ;  /* 0x00000007080d7899 */ /* 0x000fe2000800063f */
[----:B------:R-:W-:Y:S01]  /*0590*/  STL [R4+0x4], RZ ;  /* 0x000004ff04007387 */ /* 0x000fe20000100800 */
[----:B------:R-:W-:-:S02]  /*05a0*/  USHF.L.U32 UR10, UR8, 0x5, URZ ;  /* 0x00000005080a7899 */ /* 0x000fc4000800063f */
[----:B------:R-:W-:Y:S01]  /*05b0*/  UIADD3 UR8, UP0, UR6, 0x10080, URZ ;  /* 0x0001008006087890 */ /* 0x000fe2000ff1e03f */
[----:B------:R-:W-:Y:S01]  /*05c0*/  STL [R4+0x8], RZ ;  /* 0x000008ff04007387 */ /* 0x000fe20000100800 */
[----:B------:R-:W-:Y:S02]  /*05d0*/  IMAD.U32 R69, RZ, RZ, UR9 ;  /* 0x00000009ff457e24 */ /* 0x000fe4000f8e00ff */
[----:B------:R-:W-:Y:S01]  /*05e0*/  IMAD.U32 R68, RZ, RZ, UR10 ;  /* 0x0000000aff447e24 */ /* 0x000fe2000f8e00ff */
[----:B------:R-:W-:Y:S01]  /*05f0*/  STL [R4+0xc], R8 ;  /* 0x00000c0804007387 */ /* 0x000fe20000100800 */
[----:B------:R-:W-:-:S03]  /*0600*/  IMAD.U32 R70, RZ, RZ, UR13 ;  /* 0x0000000dff467e24 */ /* 0x000fc6000f8e00ff */
[----:B------:R1:W-:Y:S04]  /*0610*/  STL [R4+0x10], R9 ;  /* 0x0000100904007387 */ /* 0x0003e80000100800 */
[----:B------:R-:W3:Y:S04]  /*0620*/  S2R R31, SR_CTAID.Y ;  /* 0x00000000001f7919 */ /* 0x000ee80000002600 */
[----:B------:R-:W-:Y:S04]  /*0630*/  STL.U8 [R1+0x70], R10 ;  /* 0x0000700a01007387 */ /* 0x000fe80000100000 */
[----:B------:R-:W-:Y:S04]  /*0640*/  STL.U8 [R1+0x71], R10 ;  /* 0x0000710a01007387 */ /* 0x000fe80000100000 */
[----:B------:R-:W-:Y:S04]  /*0650*/  STL [R1+0x18], R0 ;  /* 0x0000180001007387 */ /* 0x000fe80000100800 */
[----:B------:R-:W-:Y:S04]  /*0660*/  STL [R1+0x78], R0 ;  /* 0x0000780001007387 */ /* 0x000fe80000100800 */
[----:B------:R4:W-:Y:S01]  /*0670*/  STL.128 [R1+0x50], R52 ;  /* 0x0000503401007387 */ /* 0x0009e20000100c00 */
[----:B-1----:R-:W-:Y:S01]  /*0680*/  IMAD.U32 R4, RZ, RZ, UR15 ;  /* 0x0000000fff047e24 */ /* 0x002fe2000f8e00ff */
[----:B---3--:R-:W-:-:S02]  /*0690*/  SHF.R.S32.HI R30, RZ, 0x1f, R31 ;  /* 0x0000001fff1e7819 */ /* 0x008fc4000001141f */
[----:B------:R1:W-:Y:S01]  /*06a0*/  STL.128 [R1+0x30], R24 ;  /* 0x0000301801007387 */ /* 0x0003e20000100c00 */
[----:B------:R-:W-:-:S03]  /*06b0*/  @P6 IMAD.HI.U32 R32, R31, c[0x0][0x24c], RZ ;  /* 0x000093001f206a27 */ /* 0x000fc600078e00ff */
[----:B------:R3:W-:Y:S01]  /*06c0*/  STL.128 [R1+0x80], R4 ;  /* 0x0000800401007387 */ /* 0x0007e20000100c00 */
[C---:B------:R-:W-:Y:S02]  /*06d0*/  IMAD R16, R30.reuse, c[0x0][0x270], RZ ;  /* 0x00009c001e107a24 */ /* 0x040fe400078e02ff */
[C---:B------:R-:W-:Y:S01]  /*06e0*/  IMAD R60, R30.reuse, c[0x0][0x288], RZ ;  /* 0x0000a2001e3c7a24 */ /* 0x040fe200078e02ff */
[----:B------:R5:W-:Y:S01]  /*06f0*/  STL.128 [R1+0x60], R56 ;  /* 0x0000603801007387 */ /* 0x000be20000100c00 */
[C---:B------:R-:W-:Y:S02]  /*0700*/  IMAD R16, R31.reuse, c[0x0][0x274], R16 ;  /* 0x00009d001f107a24 */ /* 0x040fe400078e0210 */
[----:B------:R-:W-:Y:S01]  /*0710*/  IMAD R60, R31, c[0x0][0x28c], R60 ;  /* 0x0000a3001f3c7a24 */ /* 0x000fe200078e023c */
[----:B--2---:R-:W-:Y:S01]  /*0720*/  STL [R1+0x74], R28 ;  /* 0x0000741c01007387 */ /* 0x004fe20000100800 */
[----:B------:R-:W-:-:S04]  /*0730*/  IMAD R62, R30, c[0x0][0x180], RZ ;  /* 0x000060001e3e7a24 */ /* 0x000fc800078e02ff */
[----:B------:R-:W-:Y:S02]  /*0740*/  IMAD R62, R31, c[0x0][0x184], R62 ;  /* 0x000061001f3e7a24 */ /* 0x000fe400078e023e */
[----:B----4-:R-:W-:-:S05]  /*0750*/  IMAD.SHL.U32 R52, R28, 0x4, RZ ;  /* 0x000000041c347824 */ /* 0x010fca00078e00ff */
[----:B------:R-:W-:Y:S01]  /*0760*/  SHF.R.S32.HI R53, RZ, 0x1f, R52 ;  /* 0x0000001fff357819 */ /* 0x000fe20000011434 */
[----:B-1----:R-:W-:Y:S01]  /*0770*/  IMAD.WIDE.U32 R26, R31, c[0x0][0x238], RZ ;  /* 0x00008e001f1a7a25 */ /* 0x002fe200078e00ff */
[----:B---3--:R-:W-:-:S03]  /*0780*/  SHF.R.S32.HI R5, RZ, 0x1f, R28 ;  /* 0x0000001fff057819 */ /* 0x008fc6000001141c */
[----:B------:R-:W-:Y:S01]  /*0790*/  IMAD.WIDE.U32 R18, R31, c[0x0][0x288], R52 ;  /* 0x0000a2001f127a25 */ /* 0x000fe200078e0034 */
[----:B------:R-:W-:-:S03]  /*07a0*/  LEA.HI R7, R5, R28, RZ, 0x4 ;  /* 0x0000001c05077211 */ /* 0x000fc600078f20ff */
[----:B------:R-:W-:Y:S01]  /*07b0*/  IMAD.IADD R61, R19, 0x1, R60 ;  /* 0x00000001133d7824 */ /* 0x000fe200078e023c */
[----:B------:R-:W-:Y:S02]  /*07c0*/  LEA.HI R39, R5, R28, RZ, 0x3 ;  /* 0x0000001c05277211 */ /* 0x000fe400078f18ff */
[----:B------:R-:W-:Y:S02]  /*07d0*/  SHF.R.S32.HI R42, RZ, 0x4, R7 ;  /* 0x00000004ff2a7819 */ /* 0x000fe40000011407 */
[----:B------:R-:W-:Y:S02]  /*07e0*/  LOP3.LUT R15, R39, 0xfffffff8, RZ, 0xc0, !PT ;  /* 0xfffffff8270f7812 */ /* 0x000fe400078ec0ff */
[----:B------:R-:W-:Y:S02]  /*07f0*/  SHF.R.S32.HI R20, RZ, 0x3, R39 ;  /* 0x00000003ff147819 */ /* 0x000fe40000011427 */
[----:B------:R-:W-:Y:S01]  /*0800*/  LEA.HI R13, R7, R42, RZ, 0x1 ;  /* 0x0000002a070d7211 */ /* 0x000fe200078f08ff */
[----:B------:R-:W-:Y:S01]  /*0810*/  IMAD.IADD R15, R28, 0x1, -R15 ;  /* 0x000000011c0f7824 */ /* 0x000fe200078e0a0f */
[----:B------:R-:W-:Y:S01]  /*0820*/  LEA.HI R11, R5, R28, RZ, 0x2 ;  /* 0x0000001c050b7211 */ /* 0x000fe200078f10ff */
[----:B------:R-:W-:Y:S01]  /*0830*/  IMAD.SHL.U32 R4, R20, 0x40, RZ ;  /* 0x0000004014047824 */ /* 0x000fe200078e00ff */
[----:B------:R-:W-:Y:S01]  /*0840*/  LOP3.LUT R13, R13, 0xfffffffe, RZ, 0xc0, !PT ;  /* 0xfffffffe0d0d7812 */ /* 0x000fe200078ec0ff */
[----:B------:R-:W-:Y:S01]  /*0850*/  IMAD.SHL.U32 R21, R15, 0x8, RZ ;  /* 0x000000080f157824 */ /* 0x000fe200078e00ff */
[----:B------:R-:W-:-:S02]  /*0860*/  LOP3.LUT R7, R7, 0xfffffff0, RZ, 0xc0, !PT ;  /* 0xfffffff007077812 */ /* 0x000fc400078ec0ff */
[----:B------:R-:W-:Y:S01]  /*0870*/  LOP3.LUT R4, R4, 0x1c0, RZ, 0xc0, !PT ;  /* 0x000001c004047812 */ /* 0x000fe200078ec0ff */
[----:B------:R-:W-:Y:S01]  /*0880*/  IMAD.MOV.U32 R46, RZ, RZ, R21 ;  /* 0x000000ffff2e7224 */ /* 0x000fe200078e0015 */
[----:B------:R-:W-:Y:S02]  /*0890*/  IADD3 R42, R42, -R13, RZ ;  /* 0x8000000d2a2a7210 */ /* 0x000fe40007ffe0ff */
[--C-:B------:R-:W-:Y:S02]  /*08a0*/  SHF.R.S32.HI R13, RZ, 0x2, R11.reuse ;  /* 0x00000002ff0d7819 */ /* 0x100fe4000001140b */
[----:B------:R-:W-:Y:S01]  /*08b0*/  SHF.R.S32.HI R10, RZ, 0x1f, R11 ;  /* 0x0000001fff0a7819 */ /* 0x000fe2000001140b */
[----:B-----5:R-:W-:Y:S01]  /*08c0*/  IMAD.SHL.U32 R58, R42, 0x10, RZ ;  /* 0x000000102a3a7824 */ /* 0x020fe200078e00ff */
[----:B------:R-:W-:Y:S02]  /*08d0*/  LOP3.LUT R0, R4, 0x38, R21, 0xf8, !PT ;  /* 0x0000003804007812 */ /* 0x000fe400078ef815 */
[----:B------:R-:W-:Y:S01]  /*08e0*/  SHF.R.U32.HI R35, RZ, 0x3, R4 ;  /* 0x00000003ff237819 */ /* 0x000fe20000011604 */
[----:B------:R-:W-:Y:S01]  /*08f0*/  IMAD.IADD R4, R28, 0x1, -R7 ;  /* 0x000000011c047824 */ /* 0x000fe200078e0a07 */
[----:B------:R-:W-:-:S02]  /*0900*/  LEA.HI R6, R5, R28, RZ, 0x6 ;  /* 0x0000001c05067211 */ /* 0x000fc400078f30ff */
[----:B------:R-:W-:Y:S02]  /*0910*/  LEA.HI R10, R10, R13, RZ, 0x3 ;  /* 0x0000000d0a0a7211 */ /* 0x000fe400078f18ff */
[----:B------:R-:W-:Y:S01]  /*0920*/  LOP3.LUT R35, R0, R35, RZ, 0x3c, !PT ;  /* 0x0000002300237212 */ /* 0x000fe200078e3cff */
[----:B------:R-:W-:Y:S01]  /*0930*/  IMAD.SHL.U32 R6, R6, 0x8, RZ ;  /* 0x0000000806067824 */ /* 0x000fe200078e00ff */
[----:B------:R-:W-:Y:S02]  /*0940*/  LOP3.LUT R10, R10, 0xfffffff8, RZ, 0xc0, !PT ;  /* 0xfffffff80a0a7812 */ /* 0x000fe400078ec0ff */
[----:B------:R-:W-:Y:S02]  /*0950*/  SHF.R.S32.HI R7, RZ, 0x1f, R4 ;  /* 0x0000001fff077819 */ /* 0x000fe40000011404 */
[----:B------:R-:W-:Y:S01]  /*0960*/  LOP3.LUT R35, R35, 0xfffffe00, R6, 0xf8, !PT ;  /* 0xfffffe0023237812 */ /* 0x000fe200078ef806 */
[----:B------:R-:W-:Y:S01]  /*0970*/  IMAD.IADD R10, R13, 0x1, -R10 ;  /* 0x000000010d0a7824 */ /* 0x000fe200078e0a0a */
[----:B------:R-:W-:Y:S01]  /*0980*/  LEA.HI R0, R7, R4, RZ, 0x3 ;  /* 0x0000000407007211 */ /* 0x000fe200078f18ff */
[----:B------:R-:W-:Y:S01]  /*0990*/  IMAD.WIDE.U32 R6, R31, c[0x0][0x270], R52 ;  /* 0x00009c001f067a25 */ /* 0x000fe200078e0034 */
[----:B------:R-:W-:-:S02]  /*09a0*/  LEA.HI R13, R5, R28, RZ, 0x5 ;  /* 0x0000001c050d7211 */ /* 0x000fc400078f28ff */
[----:B------:R-:W-:Y:S01]  /*09b0*/  LOP3.LUT R51, R0, 0xfffffff8, RZ, 0xc0, !PT ;  /* 0xfffffff800337812 */ /* 0x000fe200078ec0ff */
[----:B------:R-:W-:Y:S01]  /*09c0*/  IMAD.IADD R17, R7, 0x1, R16 ;  /* 0x0000000107117824 */ /* 0x000fe200078e0210 */
[--C-:B------:R-:W-:Y:S01]  /*09d0*/  SHF.R.S32.HI R12, RZ, 0x5, R13.reuse ;  /* 0x00000005ff0c7819 */ /* 0x100fe2000001140d */
[----:B------:R-:W-:Y:S01]  /*09e0*/  IMAD.MOV.U32 R16, RZ, RZ, R6 ;  /* 0x000000ffff107224 */ /* 0x000fe200078e0006 */
[----:B------:R-:W-:Y:S01]  /*09f0*/  SHF.R.S32.HI R7, RZ, 0x1f, R13 ;  /* 0x0000001fff077819 */ /* 0x000fe2000001140d */
[----:B------:R-:W-:Y:S01]  /*0a00*/  IMAD.IADD R51, R4, 0x1, -R51 ;  /* 0x0000000104337824 */ /* 0x000fe200078e0a33 */
[----:B------:R-:W-:Y:S01]  /*0a10*/  LOP3.LUT R13, R13, 0xffffffe0, RZ, 0xc0, !PT ;  /* 0xffffffe00d0d7812 */ /* 0x000fe200078ec0ff */
[----:B------:R-:W-:Y:S01]  /*0a20*/  IMAD.SHL.U32 R4, R15, 0x40, RZ ;  /* 0x000000400f047824 */ /* 0x000fe200078e00ff */
[----:B------:R-:W-:Y:S01]  /*0a30*/  LEA.HI R7, R7, R12, RZ, 0x2 ;  /* 0x0000000c07077211 */ /* 0x000fe200078f10ff */
[----:B------:R-:W-:Y:S01]  /*0a40*/  IMAD.WIDE.U32 R16, R33, c[0x0][0x278], R16 ;  /* 0x00009e0021107a25 */ /* 0x000fe200078e0010 */
[----:B------:R-:W-:-:S02]  /*0a50*/  LEA.HI R50, R5, R28, RZ, 0x7 ;  /* 0x0000001c05327211 */ /* 0x000fc400078f38ff */
[----:B------:R-:W-:Y:S01]  /*0a60*/  LOP3.LUT R7, R7, 0xfffffffc, RZ, 0xc0, !PT ;  /* 0xfffffffc07077812 */ /* 0x000fe200078ec0ff */
[----:B------:R-:W-:Y:S01]  /*0a70*/  IMAD.IADD R6, R28, 0x1, -R13 ;  /* 0x000000011c067824 */ /* 0x000fe200078e0a0d */
[----:B------:R-:W-:Y:S01]  /*0a80*/  SHF.R.S32.HI R5, RZ, 0x7, R50 ;  /* 0x00000007ff057819 */ /* 0x000fe20000011432 */
[----:B------:R-:W-:Y:S01]  /*0a90*/  IMAD.SHL.U32 R0, R0, 0x40, RZ ;  /* 0x0000004000007824 */ /* 0x000fe200078e00ff */
[----:B------:R-:W-:Y:S01]  /*0aa0*/  LOP3.LUT R4, R4, 0x1c0, RZ, 0xc0, !PT ;  /* 0x000001c004047812 */ /* 0x000fe200078ec0ff */
[----:B------:R-:W-:Y:S01]  /*0ab0*/  IMAD.IADD R7, R12, 0x1, -R7 ;  /* 0x000000010c077824 */ /* 0x000fe200078e0a07 */
[----:B------:R-:W-:Y:S01]  /*0ac0*/  LEA.HI R50, R50, R5, RZ, 0x1 ;  /* 0x0000000532327211 */ /* 0x000fe200078f08ff */
[----:B------:R-:W-:Y:S01]  /*0ad0*/  IMAD R37, R42, 0x2, R5 ;  /* 0x000000022a257824 */ /* 0x000fe200078e0205 */
[----:B------:R-:W-:Y:S01]  /*0ae0*/  SHF.R.S32.HI R13, RZ, 0x1f, R6 ;  /* 0x0000001fff0d7819 */ /* 0x000fe20000011406 */
[----:B------:R-:W-:Y:S01]  /*0af0*/  IMAD.SHL.U32 R19, R7, 0x10, RZ ;  /* 0x0000001007137824 */ /* 0x000fe200078e00ff */
[----:B------:R-:W-:-:S02]  /*0b00*/  LOP3.LUT R50, R50, 0xfffffffe, RZ, 0xc0, !PT ;  /* 0xfffffffe32327812 */ /* 0x000fc400078ec0ff */
[----:B------:R-:W-:Y:S02]  /*0b10*/  LEA.HI R12, R13, R6, RZ, 0x2 ;  /* 0x000000060d0c7211 */ /* 0x000fe400078f10ff */
[C---:B------:R-:W-:Y:S01]  /*0b20*/  LOP3.LUT P3, RZ, R10.reuse, 0x2, RZ, 0xc0, !PT ;  /* 0x000000020aff7812 */ /* 0x040fe2000786c0ff */
[C---:B------:R-:W-:Y:S01]  /*0b30*/  IMAD.IADD R50, R5.reuse, 0x1, -R50 ;  /* 0x0000000105327824 */ /* 0x040fe200078e0a32 */
[C---:B------:R-:W-:Y:S01]  /*0b40*/  LOP3.LUT P0, RZ, R10.reuse, 0x4, RZ, 0xc0, !PT ;  /* 0x000000040aff7812 */ /* 0x040fe2000780c0ff */
[----:B------:R-:W-:Y:S01]  /*0b50*/  IMAD.SHL.U32 R10, R10, 0x40, RZ ;  /* 0x000000400a0a7824 */ /* 0x000fe200078e00ff */
[C---:B------:R-:W-:Y:S01]  /*0b60*/  LOP3.LUT R13, R4.reuse, 0x8, R39, 0xf8, !PT ;  /* 0x00000008040d7812 */ /* 0x040fe200078ef827 */
[----:B------:R-:W-:Y:S01]  /*0b70*/  IMAD.SHL.U32 R5, R5, 0x8, RZ ;  /* 0x0000000805057824 */ /* 0x000fe200078e00ff */
[----:B------:R-:W-:Y:S02]  /*0b80*/  LOP3.LUT R14, R4, 0x30, R19, 0xf8, !PT ;  /* 0x00000030040e7812 */ /* 0x000fe400078ef813 */
[----:B------:R-:W-:-:S02]  /*0b90*/  SHF.R.U32.HI R4, RZ, 0x3, R4 ;  /* 0x00000003ff047819 */ /* 0x000fc40000011604 */
[----:B------:R-:W-:Y:S01]  /*0ba0*/  MOV R60, R18 ;  /* 0x00000012003c7202 */ /* 0x000fe20000000f00 */
[----:B------:R-:W-:Y:S01]  /*0bb0*/  IMAD R18, R30, c[0x0][0x238], RZ ;  /* 0x00008e001e127a24 */ /* 0x000fe200078e02ff */
[----:B------:R-:W-:Y:S02]  /*0bc0*/  LEA.HI.SX32 R49, R12, R19, 0x1e ;  /* 0x000000130c317211 */ /* 0x000fe400078ff2ff */
[----:B------:R-:W-:Y:S01]  /*0bd0*/  LOP3.LUT R12, R13, R4, RZ, 0x3c, !PT ;  /* 0x000000040d0c7212 */ /* 0x000fe200078e3cff */
[----:B------:R-:W-:Y:S01]  /*0be0*/  IMAD R18, R31, c[0x0][0x23c], R18 ;  /* 0x00008f001f127a24 */ /* 0x000fe200078e0212 */
[----:B------:R-:W-:Y:S01]  /*0bf0*/  LOP3.LUT R10, R10, 0x1c0, RZ, 0xc0, !PT ;  /* 0x000001c00a0a7812 */ /* 0x000fe200078ec0ff */
[----:B------:R-:W-:Y:S01]  /*0c00*/  IMAD.WIDE.U32 R60, R33, c[0x0][0x290], R60 ;  /* 0x0000a400213c7a25 */ /* 0x000fe200078e003c */
[----:B------:R-:W-:Y:S02]  /*0c10*/  LOP3.LUT R5, R5, 0x8, RZ, 0xc0, !PT ;  /* 0x0000000805057812 */ /* 0x000fe400078ec0ff */
[----:B------:R-:W-:Y:S01]  /*0c20*/  SHF.R.S32.HI R47, RZ, 0x1f, R21 ;  /* 0x0000001fff2f7819 */ /* 0x000fe20000011415 */
[----:B------:R-:W-:Y:S01]  /*0c30*/  IMAD.U32 R37, R37, 0x200, R12 ;  /* 0x0000020025257824 */ /* 0x000fe200078e000c */
[----:B------:R-:W-:Y:S01]  /*0c40*/  SHF.R.U32.HI R44, RZ, 0x3, R10 ;  /* 0x00000003ff2c7819 */ /* 0x000fe2000001160a */
[----:B------:R-:W-:Y:S01]  /*0c50*/  IMAD R12, R30, c[0x0][0x210], RZ ;  /* 0x000084001e0c7a24 */ /* 0x000fe200078e02ff */
[----:B------:R-:W-:Y:S01]  /*0c60*/  LOP3.LUT R11, R11, 0x7ffffffc, RZ, 0xc0, !PT ;  /* 0x7ffffffc0b0b7812 */ /* 0x000fe200078ec0ff */
[----:B------:R-:W-:Y:S01]  /*0c70*/  IMAD.IADD R19, R27, 0x1, R18 ;  /* 0x000000011b137824 */ /* 0x000fe200078e0212 */
[----:B------:R-:W-:Y:S01]  /*0c80*/  LOP3.LUT R39, R14, 0x8, R39, 0xf8, !PT ;  /* 0x000000080e277812 */ /* 0x000fe200078ef827 */
[----:B------:R-:W-:Y:S01]  /*0c90*/  IMAD.WIDE.U32 R40, R31, c[0x0][0x180], R46 ;  /* 0x000060001f287a25 */ /* 0x000fe200078e002e */
[----:B------:R-:W-:-:S02]  /*0ca0*/  LOP3.LUT R44, R44, R10, R5, 0x1e, !PT ;  /* 0x0000000a2c2c7212 */ /* 0x000fc400078e1e05 */
[----:B------:R-:W-:Y:S01]  /*0cb0*/  MOV R18, R26 ;  /* 0x0000001a00127202 */ /* 0x000fe20000000f00 */
[----:B------:R-:W-:Y:S01]  /*0cc0*/  IMAD R10, R29, c[0x0][0x188], RZ ;  /* 0x000062001d0a7a24 */ /* 0x000fe200078e02ff */
[----:B------:R-:W-:Y:S01]  /*0cd0*/  SHF.L.U32 R14, R7, 0xa, RZ ;  /* 0x0000000a070e7819 */ /* 0x000fe200000006ff */
[----:B------:R-:W-:Y:S01]  /*0ce0*/  IMAD R12, R31, c[0x0][0x214], R12 ;  /* 0x000085001f0c7a24 */ /* 0x000fe200078e020c */
[----:B------:R-:W-:Y:S01]  /*0cf0*/  LOP3.LUT R58, R5, 0x10, R58, 0xf8, !PT ;  /* 0x00000010053a7812 */ /* 0x000fe200078ef83a */
[----:B------:R-:W-:Y:S01]  /*0d00*/  IMAD.WIDE.U32 R26, R31, c[0x0][0x210], R46 ;  /* 0x000084001f1a7a25 */ /* 0x000fe200078e002e */
[----:B------:R-:W-:Y:S02]  /*0d10*/  LOP3.LUT R39, R39, R4, RZ, 0x3c, !PT ;  /* 0x0000000427277212 */ /* 0x000fe400078e3cff */
[----:B------:R-:W-:Y:S01]  /*0d20*/  SHF.R.S32.HI R59, RZ, 0x1f, R20 ;  /* 0x0000001fff3b7819 */ /* 0x000fe20000011414 */
[----:B------:R-:W-:Y:S01]  /*0d30*/  IMAD.IADD R11, R28, 0x1, -R11 ;  /* 0x000000011c0b7824 */ /* 0x000fe200078e0a0b */
[----:B------:R-:W-:Y:S01]  /*0d40*/  LOP3.LUT R0, R0, 0xfffffe00, RZ, 0xc0, !PT ;  /* 0xfffffe0000007812 */ /* 0x000fe200078ec0ff */
[----:B------:R-:W-:-:S02]  /*0d50*/  IMAD.IADD R63, R41, 0x1, R62 ;  /* 0x00000001293f7824 */ /* 0x000fc400078e023e */
[----:B------:R-:W-:Y:S02]  /*0d60*/  IMAD R5, R33, c[0x0][0x18c], R10 ;  /* 0x0000630021057a24 */ /* 0x000fe400078e020a */
[----:B------:R-:W-:Y:S02]  /*0d70*/  IMAD.IADD R13, R27, 0x1, R12 ;  /* 0x000000011b0d7824 */ /* 0x000fe400078e020c */
[----:B------:R-:W-:Y:S01]  /*0d80*/  IMAD.MOV.U32 R62, RZ, RZ, R40 ;  /* 0x000000ffff3e7224 */ /* 0x000fe200078e0028 */
[----:B------:R-:W-:Y:S01]  /*0d90*/  LEA R40, P1, R16, c[0x0][0x258], 0x2 ;  /* 0x0000960010287a11 */ /* 0x000fe200078210ff */
[----:B------:R-:W-:Y:S02]  /*0da0*/  IMAD R11, R11, 0x2, R14 ;  /* 0x000000020b0b7824 */ /* 0x000fe400078e020e */
[----:B------:R-:W-:Y:S02]  /*0db0*/  IMAD R10, R29, c[0x0][0x278], RZ ;  /* 0x00009e001d0a7a24 */ /* 0x000fe400078e02ff */
[----:B------:R-:W-:-:S02]  /*0dc0*/  IMAD.MOV.U32 R12, RZ, RZ, R26 ;  /* 0x000000ffff0c7224 */ /* 0x000fc400078e001a */
[----:B------:R-:W-:Y:S02]  /*0dd0*/  IMAD R4, R29, c[0x0][0x218], RZ ;  /* 0x000086001d047a24 */ /* 0x000fe400078e02ff */
[----:B------:R-:W-:-:S04]  /*0de0*/  IMAD.WIDE.U32 R62, R33, c[0x0][0x188], R62 ;  /* 0x00006200213e7a25 */ /* 0x000fc800078e003e */
[----:B------:R-:W-:Y:S02]  /*0df0*/  IMAD.IADD R44, R11, 0x1, R44 ;  /* 0x000000010b2c7824 */ /* 0x000fe400078e022c */
[C---:B------:R-:W-:Y:S02]  /*0e00*/  IMAD R41, R33.reuse, c[0x0][0x27c], R10 ;  /* 0x00009f0021297a24 */ /* 0x040fe400078e020a */
[C---:B------:R-:W-:Y:S02]  /*0e10*/  IMAD R4, R33.reuse, c[0x0][0x21c], R4 ;  /* 0x0000870021047a24 */ /* 0x040fe400078e0204 */
[----:B------:R-:W-:-:S04]  /*0e20*/  IMAD.WIDE.U32 R10, R33, c[0x0][0x218], R12 ;  /* 0x00008600210a7a25 */ /* 0x000fc800078e000c */
[----:B------:R-:W-:Y:S02]  /*0e30*/  IMAD.IADD R63, R63, 0x1, R5 ;  /* 0x000000013f3f7824 */ /* 0x000fe400078e0205 */
[C---:B------:R-:W-:Y:S02]  /*0e40*/  IMAD R13, R59.reuse, c[0x0][0x178], RZ ;  /* 0x00005e003b0d7a24 */ /* 0x040fe400078e02ff */
[----:B------:R-:W-:Y:S02]  /*0e50*/  IMAD R5, R59, c[0x0][0x208], RZ ;  /* 0x000082003b057a24 */ /* 0x000fe400078e02ff */
[----:B------:R-:W-:Y:S02]  /*0e60*/  IMAD.IADD R11, R11, 0x1, R4 ;  /* 0x000000010b0b7824 */ /* 0x000fe400078e0204 */
[----:B------:R-:W-:Y:S02]  /*0e70*/  IMAD.IADD R41, R17, 0x1, R41 ;  /* 0x0000000111297824 */ /* 0x000fe400078e0229 */
[----:B------:R-:W-:-:S02]  /*0e80*/  IMAD R13, R20, c[0x0][0x17c], R13 ;  /* 0x00005f00140d7a24 */ /* 0x000fc400078e020d */
[----:B------:R-:W-:Y:S01]  /*0e90*/  IMAD.WIDE.U32 R62, R20, c[0x0][0x178], R62 ;  /* 0x00005e00143e7a25 */ /* 0x000fe200078e003e */
[----:B------:R-:W-:-:S03]  /*0ea0*/  LEA.HI.X R41, R16, c[0x0][0x25c], R41, 0x2, P1 ;  /* 0x0000970010297a11 */ /* 0x000fc600008f1429 */
[----:B------:R-:W-:Y:S01]  /*0eb0*/  IMAD R4, R20, c[0x0][0x20c], R5 ;  /* 0x0000830014047a24 */ /* 0x000fe200078e0205 */
[----:B------:R-:W-:Y:S01]  /*0ec0*/  LEA R12, P2, R62, c[0x0][0x160], 0x1 ;  /* 0x000058003e0c7a11 */ /* 0x000fe200078408ff */
[----:B------:R-:W-:-:S04]  /*0ed0*/  IMAD.WIDE.U32 R10, R20, c[0x0][0x208], R10 ;  /* 0x00008200140a7a25 */ /* 0x000fc800078e000a */
[----:B------:R-:W-:Y:S01]  /*0ee0*/  IMAD R16, R29, c[0x0][0x290], RZ ;  /* 0x0000a4001d107a24 */ /* 0x000fe200078e02ff */
[----:B------:R-:W-:Y:S01]  /*0ef0*/  LEA R26, P1, R10, c[0x0][0x1f0], 0x1 ;  /* 0x00007c000a1a7a11 */ /* 0x000fe200078208ff */
[----:B------:R-:W-:Y:S02]  /*0f00*/  IMAD.IADD R13, R63, 0x1, R13 ;  /* 0x000000013f0d7824 */ /* 0x000fe400078e020d */
[----:B------:R-:W-:Y:S01]  /*0f10*/  IMAD.IADD R4, R11, 0x1, R4 ;  /* 0x000000010b047824 */ /* 0x000fe200078e0204 */
[----:B------:R-:W-:Y:S01]  /*0f20*/  MOV R11, 0x20 ;  /* 0x00000020000b7802 */ /* 0x000fe20000000f00 */
[C---:B------:R-:W-:Y:S01]  /*0f30*/  IMAD R16, R33.reuse, c[0x0][0x294], R16 ;  /* 0x0000a50021107a24 */ /* 0x040fe200078e0210 */
[----:B------:R-:W-:Y:S01]  /*0f40*/  LEA.HI.X R13, R62, c[0x0][0x164], R13, 0x1, P2 ;  /* 0x000059003e0d7a11 */ /* 0x000fe200010f0c0d */
[----:B------:R-:W-:Y:S01]  /*0f50*/  IMAD.WIDE.U32 R18, R33, c[0x0][0x240], R18 ;  /* 0x0000900021127a25 */ /* 0x000fe200078e0012 */
[----:B------:R-:W-:Y:S02]  /*0f60*/  LEA.HI.X R27, R10, c[0x0][0x1f4], R4, 0x1, P1 ;  /* 0x00007d000a1b7a11 */ /* 0x000fe400008f0c04 */
[----:B------:R-:W-:Y:S01]  /*0f70*/  R2P PR, R51, 0x6 ;  /* 0x0000000633007804 */ /* 0x000fe20000000000 */
[----:B------:R-:W-:Y:S01]  /*0f80*/  IMAD.IADD R16, R61, 0x1, R16 ;  /* 0x000000013d107824 */ /* 0x000fe200078e0210 */
[----:B------:R-:W-:Y:S01]  /*0f90*/  LEA R64, P4, R60, c[0x0][0x280], 0x2 ;  /* 0x0000a0003c407a11 */ /* 0x000fe200078810ff */
[----:B------:R-:W-:-:S02]  /*0fa0*/  IMAD.MOV.U32 R10, RZ, RZ, 0x10 ;  /* 0x00000010ff0a7424 */ /* 0x000fc400078e00ff */
[----:B------:R-:W-:Y:S01]  /*0fb0*/  SEL R5, R11, 0xffffffe0, !P2 ;  /* 0xffffffe00b057807 */ /* 0x000fe20005000000 */
[----:B------:R-:W-:Y:S01]  /*0fc0*/  IMAD.SHL.U32 R51, R51, 0x40, RZ ;  /* 0x0000004033337824 */ /* 0x000fe200078e00ff */
[----:B------:R-:W-:Y:S01]  /*0fd0*/  LEA.HI.X R65, R60, c[0x0][0x284], R16, 0x2, P4 ;  /* 0x0000a1003c417a11 */ /* 0x000fe200020f1410 */
[----:B------:R-:W-:Y:S01]  /*0fe0*/  IMAD R16, R29, c[0x0][0x240], RZ ;  /* 0x000090001d107a24 */ /* 0x000fe200078e02ff */
[----:B------:R-:W-:Y:S01]  /*0ff0*/  SEL R4, R10, 0xfffffff0, !P1 ;  /* 0xfffffff00a047807 */ /* 0x000fe20004800000 */
[C---:B------:R-:W-:Y:S01]  /*1000*/  IMAD R39, R42.reuse, 0x200, R39 ;  /* 0x000002002a277824 */ /* 0x040fe200078e0227 */
[----:B------:R-:W-:Y:S01]  /*1010*/  R2P PR, R15, 0x6 ;  /* 0x000000060f007804 */ /* 0x000fe20000000000 */
[----:B------:R-:W-:Y:S01]  /*1020*/  IMAD R15, R33, c[0x0][0x244], R16 ;  /* 0x00009100210f7a24 */ /* 0x000fe200078e0210 */
[----:B------:R-:W-:Y:S01]  /*1030*/  SHF.R.S32.HI R60, RZ, 0x1f, R28 ;  /* 0x0000001fff3c7819 */ /* 0x000fe2000001141c */
[----:B------:R-:W-:Y:S01]  /*1040*/  IMAD.SHL.U32 R42, R42, 0x8, RZ ;  /* 0x000000082a2a7824 */ /* 0x000fe200078e00ff */
[----:B------:R-:W-:Y:S01]  /*1050*/  IADD3 R16, P4, R28, R18, RZ ;  /* 0x000000121c107210 */ /* 0x000fe20007f9e0ff */
[----:B------:R-:W-:Y:S01]  /*1060*/  IMAD.MOV.U32 R18, RZ, RZ, 0x2 ;  /* 0x00000002ff127424 */ /* 0x000fe200078e00ff */
[----:B------:R-:W-:Y:S01]  /*1070*/  LOP3.LUT R51, R51, 0x1c0, RZ, 0xc0, !PT ;  /* 0x000001c033337812 */ /* 0x000fe200078ec0ff */
[----:B------:R-:W-:Y:S01]  /*1080*/  IMAD.U32 R17, RZ, RZ, UR11 ;  /* 0x0000000bff117e24 */ /* 0x000fe2000f8e00ff */
[----:B------:R-:W-:Y:S01]  /*1090*/  IADD3.X R15, R60, R19, R15, P4, !PT ;  /* 0x000000133c0f7210 */ /* 0x000fe200027fe40f */
[----:B------:R-:W-:Y:S01]  /*10a0*/  IMAD.WIDE.U32 R18, R37, R18, c[0x0][0x18] ;  /* 0x0000060025127625 */ /* 0x000fe200078e0012 */
[----:B------:R-:W-:Y:S01]  /*10b0*/  LEA R62, P4, R16, c[0x0][0x220], 0x2 ;  /* 0x00008800103e7a11 */ /* 0x000fe200078810ff */
[----:B------:R-:W-:Y:S01]  /*10c0*/  UIADD3.X UR11, URZ, UR7, URZ, UP0, !UPT ;  /* 0x000000073f0b7290 */ /* 0x000fe200087fe43f */
[----:B------:R-:W-:Y:S01]  /*10d0*/  SHF.R.U32.HI R53, RZ, 0x3, R51 ;  /* 0x00000003ff357819 */ /* 0x000fe20000011633 */
[----:B------:R-:W-:Y:S01]  /*10e0*/  UIADD3 UR7, UP0, UR6, 0x18080, URZ ;  /* 0x0001808006077890 */ /* 0x000fe2000ff1e03f */
[----:B------:R-:W-:-:S02]  /*10f0*/  LOP3.LUT R42, R51, 0x8, R42, 0xf8, !PT ;  /* 0x00000008332a7812 */ /* 0x000fc400078ef82a */
[----:B------:R-:W-:Y:S01]  /*1100*/  LEA.HI.X R63, R16, c[0x0][0x224], R15, 0x2, P4 ;  /* 0x00008900103f7a11 */ /* 0x000fe200020f140f */
[----:B------:R-:W-:Y:S01]  /*1110*/  IMAD.U32 R16, RZ, RZ, UR5 ;  /* 0x00000005ff107e24 */ /* 0x000fe2000f8e00ff */
[----:B------:R-:W-:Y:S01]  /*1120*/  IADD3 R60, P4, R18, 0x4080, RZ ;  /* 0x00004080123c7810 */ /* 0x000fe20007f9e0ff */
[----:B------:R-:W-:Y:S01]  /*1130*/  ULDC UR5, c[0x0][0x1c] ;  /* 0x0000070000057ab9 */ /* 0x000fe20000000800 */
[----:B------:R-:W-:Y:S01]  /*1140*/  LOP3.LUT R51, R53, R58, R51, 0x1e, !PT ;  /* 0x0000003a35337212 */ /* 0x000fe200078e1e33 */
[----:B------:R-:W-:Y:S01]  /*1150*/  IMAD.U32 R18, RZ, RZ, UR8 ;  /* 0x00000008ff127e24 */ /* 0x000fe2000f8e00ff */
[----:B------:R-:W-:Y:S01]  /*1160*/  LOP3.LUT R53, R42, R53, RZ, 0x3c, !PT ;  /* 0x000000352a357212 */ /* 0x000fe200078e3cff */
[----:B------:R-:W-:Y:S01]  /*1170*/  UIADD3.X UR8, URZ, UR5, URZ, UP0, !UPT ;  /* 0x000000053f087290 */ /* 0x000fe200087fe43f */
[----:B------:R-:W-:Y:S01]  /*1180*/  IADD3.X R61, RZ, R19, RZ, P4, !PT ;  /* 0x00000013ff3d7210 */ /* 0x000fe200027fe4ff */
[----:B------:R-:W-:Y:S01]  /*1190*/  IMAD.U32 R19, RZ, RZ, UR11 ;  /* 0x0000000bff137e24 */ /* 0x000fe2000f8e00ff */
[-C--:B------:R-:W-:Y:S01]  /*11a0*/  IADD3 R53, R53, R0.reuse, R14 ;  /* 0x0000000035357210 */ /* 0x080fe20007ffe00e */
[----:B------:R-:W-:Y:S01]  /*11b0*/  IMAD.U32 R66, RZ, RZ, UR7 ;  /* 0x00000007ff427e24 */ /* 0x000fe2000f8e00ff */
[----:B------:R-:W-:Y:S01]  /*11c0*/  LOP3.LUT R51, R51, R0, RZ, 0xfc, !PT ;  /* 0x0000000033337212 */ /* 0x000fe200078efcff */
[----:B------:R-:W-:Y:S01]  /*11d0*/  IMAD.U32 R67, RZ, RZ, UR8 ;  /* 0x00000008ff437e24 */ /* 0x000fe2000f8e00ff */
[----:B------:R-:W-:Y:S01]  /*11e0*/  IADD3 R0, P4, R22, 0xa0, RZ ;  /* 0x000000a016007810 */ /* 0x000fe20007f9e0ff */
[C---:B------:R-:W-:Y:S01]  /*11f0*/  IMAD.WIDE.U32 R14, R35.reuse, 0x2, R16 ;  /* 0x00000002230e7825 */ /* 0x040fe200078e0010 */
[----:B------:R-:W-:Y:S01]  /*1200*/  SHF.R.S32.HI R58, RZ, 0x7, R38 ;  /* 0x00000007ff3a7819 */ /* 0x000fe20000011426 */
[----:B------:R-:W-:Y:S01]  /*1210*/  STL.128 [R1+0x20], R16 ;  /* 0x0000201001007387 */ /* 0x000fe20000100c00 */
[----:B------:R-:W-:Y:S01]  /*1220*/  IADD3 R45, R0, -c[0x0][0x20], RZ ;  /* 0x80000800002d7a10 */ /* 0x000fe20007ffe0ff */
[----:B------:R-:W-:Y:S01]  /*1230*/  IMAD.WIDE.U32 R72, R35, 0x2, R18 ;  /* 0x0000000223487825 */ /* 0x000fe200078e0012 */
[----:B------:R-:W-:Y:S01]  /*1240*/  UIADD3 UR6, UP0, UR6, 0x18480, URZ ;  /* 0x0001848006067890 */ /* 0x000fe2000ff1e03f */
[----:B------:R1:W-:Y:S02]  /*1250*/  STL.128 [R1+0x90], R12 ;  /* 0x0000900c01007387 */ /* 0x0003e40000100c00 */
[----:B------:R-:W-:Y:S01]  /*1260*/  IMAD.WIDE R42, R52, 0x4, R66 ;  /* 0x00000004342a7825 */ /* 0x000fe200078e0242 */
[----:B------:R-:W-:Y:S01]  /*1270*/  UIADD3.X UR5, URZ, UR5, URZ, UP0, !UPT ;  /* 0x000000053f057290 */ /* 0x000fe200087fe43f */
[----:B------:R-:W-:Y:S04]  /*1280*/  STL.128 [R1+0x40], R16 ;  /* 0x0000401001007387 */ /* 0x000fe80000100c00 */
[----:B------:R2:W-:Y:S04]  /*1290*/  STL.64 [R45+0x18], R26 ;  /* 0x0000181a2d007387 */ /* 0x0005e80000100a00 */
[----:B------:R-:W-:Y:S04]  /*12a0*/  STL.64 [R45+0x8], R68 ;  /* 0x000008442d007387 */ /* 0x000fe80000100a00 */
[----:B------:R-:W-:Y:S04]  /*12b0*/  STL.64 [R45+0x10], R70 ;  /* 0x000010462d007387 */ /* 0x000fe80000100a00 */
[----:B------:R-:W-:Y:S04]  /*12c0*/  STL.64 [R45+0x20], R72 ;  /* 0x000020482d007387 */ /* 0x000fe80000100a00 */
[----:B------:R-:W-:Y:S04]  /*12d0*/  STL [R45], R58 ;  /* 0x0000003a2d007387 */ /* 0x000fe80000100800 */
[----:B------:R3:W-:Y:S01]  /*12e0*/  STL.128 [R1+0xd0], R40 ;  /* 0x0000d02801007387 */ /* 0x0007e20000100c00 */
[----:B-1----:R-:W-:-:S02]  /*12f0*/  SHF.R.S32.HI R14, RZ, 0x7, R36 ;  /* 0x00000007ff0e7819 */ /* 0x002fc40000011424 */
[----:B------:R-:W-:Y:S01]  /*1300*/  SEL R15, R11, 0xffffffe0, !P2 ;  /* 0xffffffe00b0f7807 */ /* 0x000fe20005000000 */
[----:B--2---:R-:W-:Y:S02]  /*1310*/  IMAD.WIDE R26, R49, 0x4, R66 ;  /* 0x00000004311a7825 */ /* 0x004fe400078e0242 */
[----:B------:R-:W-:Y:S01]  /*1320*/  STL [R1+0xc8], R14 ;  /* 0x0000c80e01007387 */ /* 0x000fe20000100800 */
[----:B------:R-:W-:Y:S01]  /*1330*/  ISETP.GE.AND P2, PT, R21, c[0x0][0x16c], PT ;  /* 0x00005b0015007a0c */ /* 0x000fe20003f46270 */
[--C-:B------:R-:W-:Y:S02]  /*1340*/  IMAD.WIDE.U32 R66, R37, 0x2, R24.reuse ;  /* 0x0000000225427825 */ /* 0x100fe400078e0018 */
[----:B------:R1:W-:Y:S01]  /*1350*/  STL [R45+0x40], R14 ;  /* 0x0000400e2d007387 */ /* 0x0003e20000100800 */
[----:B------:R-:W-:Y:S01]  /*1360*/  SEL R11, R11, 0xffffffe0, !P0 ;  /* 0xffffffe00b0b7807 */ /* 0x000fe20004000000 */
[----:B------:R-:W-:Y:S02]  /*1370*/  IMAD.WIDE.U32 R24, R51, 0x2, R24 ;  /* 0x0000000233187825 */ /* 0x000fe400078e0018 */
[----:B------:R-:W-:Y:S02]  /*1380*/  STL.64 [R45+0x48], R64 ;  /* 0x000048402d007387 */ /* 0x000fe40000100a00 */
[----:B------:R-:W-:-:S02]  /*1390*/  IMAD.WIDE.U32 R36, R39, 0x2, R54 ;  /* 0x0000000227247825 */ /* 0x000fc400078e0036 */
[----:B------:R-:W-:Y:S02]  /*13a0*/  STL.64 [R1+0x110], R6 ;  /* 0x0001100601007387 */ /* 0x000fe40000100a00 */
[----:B------:R-:W-:Y:S02]  /*13b0*/  IMAD.WIDE.U32 R38, R39, 0x2, R56 ;  /* 0x0000000227267825 */ /* 0x000fe400078e0038 */
[----:B------:R-:W-:Y:S02]  /*13c0*/  STL.64 [R1+0x120], R6 ;  /* 0x0001200601007387 */ /* 0x000fe40000100a00 */
[----:B------:R-:W-:Y:S02]  /*13d0*/  IMAD.WIDE.U32 R54, R44, 0x2, R54 ;  /* 0x000000022c367825 */ /* 0x000fe400078e0036 */
[----:B------:R2:W-:Y:S02]  /*13e0*/  STL.64 [R1+0x130], R6 ;  /* 0x0001300601007387 */ /* 0x0005e40000100a00 */
[----:B---3--:R-:W-:-:S02]  /*13f0*/  IMAD.WIDE.U32 R40, R53, 0x2, R18 ;  /* 0x0000000235287825 */ /* 0x008fc400078e0012 */
[----:B------:R3:W-:Y:S02]  /*1400*/  STL.128 [R1+0x320], R24 ;  /* 0x0003201801007387 */ /* 0x0007e40000100c00 */
[----:B------:R-:W-:Y:S02]  /*1410*/  IMAD.WIDE.U32 R18, R51, 0x2, R18 ;  /* 0x0000000233127825 */ /* 0x000fe400078e0012 */
[----:B------:R-:W-:Y:S01]  /*1420*/  STL.128 [R1+0x2c0], R36 ;  /* 0x0002c02401007387 */ /* 0x000fe20000100c00 */
[C---:B-1----:R-:W-:Y:S02]  /*1430*/  SEL R14, R10.reuse, 0xfffffff0, !P1 ;  /* 0xfffffff00a0e7807 */ /* 0x042fe40004800000 */
[----:B------:R-:W-:Y:S01]  /*1440*/  ISETP.GE.AND P1, PT, R21, c[0x0][0x1fc], PT ;  /* 0x00007f0015007a0c */ /* 0x000fe20003f26270 */
[----:B------:R1:W-:Y:S01]  /*1450*/  STL.64 [R1+0x2e0], R18 ;  /* 0x0002e01201007387 */ /* 0x0003e20000100a00 */
[----:B------:R-:W-:-:S03]  /*1460*/  SEL R10, R10, 0xfffffff0, !P3 ;  /* 0xfffffff00a0a7807 */ /* 0x000fc60005800000 */
[----:B------:R-:W-:Y:S04]  /*1470*/  STL.64 [R1+0x270], R14 ;  /* 0x0002700e01007387 */ /* 0x000fe80000100a00 */
[----:B------:R4:W-:Y:S04]  /*1480*/  STL.64 [R1+0x280], R14 ;  /* 0x0002800e01007387 */ /* 0x0009e80000100a00 */
[----:B------:R-:W-:Y:S01]  /*1490*/  STL.64 [R1+0x100], R62 ;  /* 0x0001003e01007387 */ /* 0x000fe20000100a00 */
[----:B--2---:R-:W-:-:S03]  /*14a0*/  IMAD.WIDE.U32 R6, R51, 0x2, R16 ;  /* 0x0000000233067825 */ /* 0x004fc600078e0010 */
[----:B------:R-:W-:Y:S01]  /*14b0*/  STL.64 [R1+0x260], R40 ;  /* 0x0002602801007387 */ /* 0x000fe20000100a00 */
[----:B------:R-:W-:-:S03]  /*14c0*/  IMAD.WIDE.U32 R16, R53, 0x2, R16 ;  /* 0x0000000235107825 */ /* 0x000fc600078e0010 */
[----:B------:R2:W-:Y:S01]  /*14d0*/  STL.64 [R1+0x2f0], R6 ;  /* 0x0002f00601007387 */ /* 0x0005e20000100a00 */
[----:B---3--:R-:W-:-:S03]  /*14e0*/  IMAD.WIDE.U32 R24, R53, 0x2, R56 ;  /* 0x0000000235187825 */ /* 0x008fc600078e0038 */
[----:B------:R3:W-:Y:S01]  /*14f0*/  STL.64 [R1+0x250], R16 ;  /* 0x0002501001007387 */ /* 0x0007e20000100a00 */
[----:B-1----:R-:W-:-:S03]  /*1500*/  IMAD.U32 R18, RZ, RZ, UR6 ;  /* 0x00000006ff127e24 */ /* 0x002fc6000f8e00ff */
[----:B------:R-:W-:Y:S01]  /*1510*/  STL.64 [R1+0x278], R66 ;  /* 0x0002784201007387 */ /* 0x000fe20000100a00 */
[----:B------:R-:W-:Y:S01]  /*1520*/  IMAD.U32 R19, RZ, RZ, UR5 ;  /* 0x00000005ff137e24 */ /* 0x000fe2000f8e00ff */
[----:B------:R-:W-:Y:S01]  /*1530*/  ULDC.64 UR6, c[0x0][0x1d8] ;  /* 0x0000760000067ab9 */ /* 0x000fe20000000a00 */
[----:B------:R-:W-:Y:S01]  /*1540*/  IMAD.WIDE.U32 R56, R44, 0x2, R56 ;  /* 0x000000022c387825 */ /* 0x000fe200078e0038 */
[----:B------:R-:W-:Y:S03]  /*1550*/  STL.64 [R1+0x288], R60 ;  /* 0x0002883c01007387 */ /* 0x000fe60000100a00 */
[--C-:B----4-:R-:W-:Y:S01]  /*1560*/  IMAD.WIDE R14, R49, 0x4, R18.reuse ;  /* 0x00000004310e7825 */ /* 0x110fe200078e0212 */
[----:B------:R-:W-:Y:S03]  /*1570*/  STL.64 [R1+0x298], R10 ;  /* 0x0002980a01007387 */ /* 0x000fe60000100a00 */
[----:B------:R-:W-:Y:S01]  /*1580*/  IMAD.WIDE R18, R52, 0x4, R18 ;  /* 0x0000000434127825 */ /* 0x000fe200078e0212 */
[----:B------:R1:W-:Y:S03]  /*1590*/  STL.64 [R1+0x330], R14 ;  /* 0x0003300e01007387 */ /* 0x0003e60000100a00 */
[----:B------:R-:W-:Y:S01]  /*15a0*/  IMAD.X R49, RZ, RZ, R23, P5 ;  /* 0x000000ffff317224 */ /* 0x000fe200028e0617 */
[----:B------:R4:W-:Y:S01]  /*15b0*/  STL.64 [R1+0xf0], R18 ;  /* 0x0000f01201007387 */ /* 0x0009e20000100a00 */
[----:B------:R-:W-:-:S02]  /*15c0*/  IADD3 R36, P5, R22, 0x71, RZ ;  /* 0x0000007116247810 */ /* 0x000fc40007fbe0ff */
[----:B--2---:R-:W-:Y:S01]  /*15d0*/  SHF.R.S32.HI R6, RZ, 0xd, R3 ;  /* 0x0000000dff067819 */ /* 0x004fe20000011403 */
[----:B------:R2:W-:Y:S01]  /*15e0*/  STL.64 [R1+0x2a8], R10 ;  /* 0x0002a80a01007387 */ /* 0x0005e20000100a00 */
[----:B------:R-:W-:Y:S01]  /*15f0*/  IMAD.MOV.U32 R7, RZ, RZ, c[0x0][0x2b0] ;  /* 0x0000ac00ff077624 */ /* 0x000fe200078e00ff */
[----:B------:R-:W-:Y:S02]  /*1600*/  IADD3.X R37, RZ, R23, RZ, P5, !PT ;  /* 0x00000017ff257210 */ /* 0x000fe40002ffe4ff */
[----:B---3--:R-:W-:Y:S01]  /*1610*/  SEL R16, RZ, 0x1, P2 ;  /* 0x00000001ff107807 */ /* 0x008fe20001000000 */
[----:B------:R-:W-:Y:S04]  /*1620*/  STL.64 [R1+0x2a0], R54 ;  /* 0x0002a03601007387 */ /* 0x000fe80000100a00 */
[----:B------:R-:W-:Y:S04]  /*1630*/  STL.64 [R1+0x2b0], R56 ;  /* 0x0002b03801007387 */ /* 0x000fe80000100a00 */
[----:B------:R3:W-:Y:S04]  /*1640*/  STL.64 [R1+0x308], R24 ;  /* 0x0003081801007387 */ /* 0x0007e80000100a00 */
[----:B------:R-:W-:Y:S01]  /*1650*/  STL [R1+0x118], R50 ;  /* 0x0001183201007387 */ /* 0x000fe20000100800 */
[----:B-1----:R-:W-:-:S03]  /*1660*/  IADD3 R15, P2, R22, 0x78, RZ ;  /* 0x00000078160f7810 */ /* 0x002fc60007f5e0ff */
[----:B------:R-:W-:Y:S01]  /*1670*/  STL [R1+0x128], R50 ;  /* 0x0001283201007387 */ /* 0x000fe20000100800 */
[----:B----4-:R-:W-:Y:S02]  /*1680*/  SEL R18, RZ, 0x1, P1 ;  /* 0x00000001ff127807 */ /* 0x010fe40000800000 */
[----:B------:R-:W-:Y:S01]  /*1690*/  IADD3 R14, P1, R22, 0x98, RZ ;  /* 0x00000098160e7810 */ /* 0x000fe20007f3e0ff */
[----:B------:R-:W-:Y:S01]  /*16a0*/  STL [R1+0x138], R50 ;  /* 0x0001383201007387 */ /* 0x000fe20000100800 */
[----:B--2---:R-:W-:Y:S02]  /*16b0*/  IMAD.MOV.U32 R10, RZ, RZ, c[0x0][0x2a0] ;  /* 0x0000a800ff0a7624 */ /* 0x004fe400078e00ff */
[----:B------:R-:W-:Y:S01]  /*16c0*/  IMAD.MOV.U32 R11, RZ, RZ, c[0x0][0x2a4] ;  /* 0x0000a900ff0b7624 */ /* 0x000fe200078e00ff */
[----:B------:R-:W-:Y:S01]  /*16d0*/  STL.64 [R1+0x248], R4 ;  /* 0x0002480401007387 */ /* 0x000fe20000100a00 */
[----:B------:R-:W-:-:S03]  /*16e0*/  IMAD.X R17, RZ, RZ, R23, P1 ;  /* 0x000000ffff117224 */ /* 0x000fc600008e0617 */
[----:B------:R-:W-:Y:S04]  /*16f0*/  STL.64 [R1+0x258], R4 ;  /* 0x0002580401007387 */ /* 0x000fe80000100a00 */
[----:B------:R1:W-:Y:S01]  /*1700*/  STL.64 [R1+0x300], R4 ;  /* 0x0003000401007387 */ /* 0x0003e20000100a00 */
[----:B---3--:R-:W-:Y:S01]  /*1710*/  IMAD.X R24, RZ, RZ, R23, P2 ;  /* 0x000000ffff187224 */ /* 0x008fe200010e0617 */
[----:B------:R-:W-:Y:S02]  /*1720*/  IADD3 R3, P2, R22, 0xc8, RZ ;  /* 0x000000c816037810 */ /* 0x000fe40007f5e0ff */
[----:B------:R-:W-:Y:S04]  /*1730*/  STL [R1+0x2d8], R5 ;  /* 0x0002d80501007387 */ /* 0x000fe80000100800 */
[----:B------:R-:W-:Y:S04]  /*1740*/  STL [R1+0x2e8], R5 ;  /* 0x0002e80501007387 */ /* 0x000fe80000100800 */
[----:B------:R2:W-:Y:S04]  /*1750*/  STL [R1+0x318], R5 ;  /* 0x0003180501007387 */ /* 0x0005e80000100800 */
[----:B------:R3:W-:Y:S04]  /*1760*/  STL [R1+0xf8], R6 ;  /* 0x0000f80601007387 */ /* 0x0007e80000100800 */
[----:B------:R-:W-:Y:S04]  /*1770*/  STL.U8 [R1+0x108], RZ ;  /* 0x000108ff01007387 */ /* 0x000fe80000100000 */
[----:B------:R-:W-:Y:S01]  /*1780*/  STL.U8 [R1+0x109], RZ ;  /* 0x000109ff01007387 */ /* 0x000fe20000100000 */
[----:B-1----:R-:W-:-:S03]  /*1790*/  IMAD.MOV.U32 R4, RZ, RZ, RZ ;  /* 0x000000ffff047224 */ /* 0x002fc600078e00ff */
[----:B------:R-:W-:Y:S04]  /*17a0*/  STL.U8 [R1+0x10a], RZ ;  /* 0x00010aff01007387 */ /* 0x000fe80000100000 */
[----:B------:R-:W-:Y:S04]  /*17b0*/  STL.U8 [R1+0x10c], RZ ;  /* 0x00010cff01007387 */ /* 0x000fe80000100000 */
[----:B------:R-:W-:Y:S01]  /*17c0*/  STL.U8 [R1+0x11c], RZ ;  /* 0x00011cff01007387 */ /* 0x000fe20000100000 */
[----:B--2---:R-:W-:-:S03]  /*17d0*/  IMAD.MOV.U32 R5, RZ, RZ, c[0x0][0x2a8] ;  /* 0x0000aa00ff057624 */ /* 0x004fc600078e00ff */
[----:B------:R-:W-:Y:S01]  /*17e0*/  STL.U8 [R1+0x12c], RZ ;  /* 0x00012cff01007387 */ /* 0x000fe20000100000 */
[----:B---3--:R-:W-:-:S03]  /*17f0*/  MOV R6, c[0x0][0x2ac] ;  /* 0x0000ab0000067a02 */ /* 0x008fc60000000f00 */
[----:B------:R-:W-:Y:S04]  /*1800*/  STL.128 [R1+0x140], RZ ;  /* 0x000140ff01007387 */ /* 0x000fe80000100c00 */
        /* <DEDUP_REMOVED lines=15> */
[----:B------:R-:W-:Y:S04]  /*1900*/  STL.U8 [R1+0x240], RZ ;  /* 0x000240ff01007387 */ /* 0x000fe80000100000 */
[----:B------:R-:W-:Y:S04]  /*1910*/  STL [R1+0x244], R28 ;  /* 0x0002441c01007387 */ /* 0x000fe80000100800 */
[----:B------:R-:W-:Y:S04]  /*1920*/  STL.U8 [R1+0x268], RZ ;  /* 0x000268ff01007387 */ /* 0x000fe80000100000 */
[----:B------:R-:W-:Y:S04]  /*1930*/  STL [R1+0x26c], R28 ;  /* 0x00026c1c01007387 */ /* 0x000fe80000100800 */
[----:B------:R-:W-:Y:S04]  /*1940*/  STL [R1+0x294], R28 ;  /* 0x0002941c01007387 */ /* 0x000fe80000100800 */
[----:B------:R-:W-:Y:S04]  /*1950*/  STL.U8 [R1+0x2b8], RZ ;  /* 0x0002b8ff01007387 */ /* 0x000fe80000100000 */
[----:B------:R-:W-:Y:S04]  /*1960*/  STL [R1+0x2bc], R28 ;  /* 0x0002bc1c01007387 */ /* 0x000fe80000100800 */
[----:B------:R-:W-:Y:S04]  /*1970*/  STL.U8 [R1+0x2d0], RZ ;  /* 0x0002d0ff01007387 */ /* 0x000fe80000100000 */
[----:B------:R-:W-:Y:S04]  /*1980*/  STL [R1+0x2d4], R28 ;  /* 0x0002d41c01007387 */ /* 0x000fe80000100800 */
[----:B------:R-:W-:Y:S04]  /*1990*/  STL.U8 [R1+0x2f8], RZ ;  /* 0x0002f8ff01007387 */ /* 0x000fe80000100000 */
[----:B------:R-:W-:Y:S04]  /*19a0*/  STL [R1+0x2fc], R28 ;  /* 0x0002fc1c01007387 */ /* 0x000fe80000100800 */
[----:B------:R-:W-:Y:S04]  /*19b0*/  STL.U8 [R1+0x310], RZ ;  /* 0x000310ff01007387 */ /* 0x000fe80000100000 */
[----:B------:R-:W-:Y:S04]  /*19c0*/  STL [R1+0x314], R28 ;  /* 0x0003141c01007387 */ /* 0x000fe80000100800 */
[----:B------:R-:W-:Y:S04]  /*19d0*/  STL.64 [R45+0x298], R20 ;  /* 0x000298142d007387 */ /* 0x000fe80000100a00 */
[----:B------:R1:W-:Y:S04]  /*19e0*/  STL.U8 [R1+0x341], R16 ;  /* 0x0003411001007387 */ /* 0x0003e80000100000 */
[----:B------:R-:W-:Y:S04]  /*19f0*/  STL [R45+0x2a4], R52 ;  /* 0x0002a4342d007387 */ /* 0x000fe80000100800 */
[----:B------:R-:W-:Y:S04]  /*1a00*/  STL.U8 [R45+0x2a8], R18 ;  /* 0x0002a8122d007387 */ /* 0x000fe80000100000 */
[----:B------:R2:W-:Y:S04]  /*1a10*/  STL.128 [R1+0x360], R4 ;  /* 0x0003600401007387 */ /* 0x0005e80000100c00 */
[----:B------:R3:W-:Y:S04]  /*1a20*/  STL.128 [R1+0x350], R8 ;  /* 0x0003500801007387 */ /* 0x0007e80000100c00 */
[----:B------:R-:W-:Y:S04]  /*1a30*/  STL [R1+0x34c], R28 ;  /* 0x00034c1c01007387 */ /* 0x000fe80000100800 */
[----:B------:R-:W-:Y:S01]  /*1a40*/  STL [R1+0x430], RZ ;  /* 0x000430ff01007387 */ /* 0x000fe20000100800 */
[----:B-1----:R-:W-:Y:S01]  /*1a50*/  IADD3 R16, P1, R22, 0x341, RZ ;  /* 0x0000034116107810 */ /* 0x002fe20007f3e0ff */
[----:B--2---:R-:W-:Y:S01]  /*1a60*/  IMAD.MOV.U32 R5, RZ, RZ, R17 ;  /* 0x000000ffff057224 */ /* 0x004fe200078e0011 */
[----:B------:R-:W-:-:S03]  /*1a70*/  MOV R4, R14 ;  /* 0x0000000e00047202 */ /* 0x000fc60000000f00 */
[----:B------:R-:W-:Y:S01]  /*1a80*/  IMAD.X R17, RZ, RZ, R23, P1 ;  /* 0x000000ffff117224 */ /* 0x000fe200008e0617 */
[C---:B------:R-:W-:Y:S01]  /*1a90*/  IADD3 R40, P1, R22.reuse, 0x340, RZ ;  /* 0x0000034016287810 */ /* 0x040fe20007f3e0ff */
[----:B------:R-:W-:Y:S02]  /*1aa0*/  IMAD.MOV.U32 R6, RZ, RZ, R15 ;  /* 0x000000ffff067224 */ /* 0x000fe400078e000f */
[----:B------:R-:W-:Y:S02]  /*1ab0*/  IMAD.MOV.U32 R7, RZ, RZ, R24 ;  /* 0x000000ffff077224 */ /* 0x000fe400078e0018 */
[--C-:B---3--:R-:W-:Y:S01]  /*1ac0*/  IMAD.X R11, RZ, RZ, R23.reuse, P2 ;  /* 0x000000ffff0b7224 */ /* 0x108fe200010e0617 */
[C---:B------:R-:W-:Y:S01]  /*1ad0*/  IADD3 R26, P2, R22.reuse, 0x344, RZ ;  /* 0x00000344161a7810 */ /* 0x040fe20007f5e0ff */
[----:B------:R-:W-:Y:S01]  /*1ae0*/  IMAD.X R41, RZ, RZ, R23, P1 ;  /* 0x000000ffff297224 */ /* 0x000fe200008e0617 */
[----:B------:R1:W-:Y:S01]  /*1af0*/  STL.128 [R1+0x380], R4 ;  /* 0x0003800401007387 */ /* 0x0003e20000100c00 */
[----:B------:R-:W-:Y:S01]  /*1b00*/  IMAD.MOV.U32 R8, RZ, RZ, R16 ;  /* 0x000000ffff087224 */ /* 0x000fe200078e0010 */
[----:B------:R-:W-:Y:S01]  /*1b10*/  IADD3 R38, P1, R22, 0xc0, RZ ;  /* 0x000000c016267810 */ /* 0x000fe20007f3e0ff */
[----:B------:R-:W-:-:S02]  /*1b20*/  IMAD.MOV.U32 R9, RZ, RZ, R17 ;  /* 0x000000ffff097224 */ /* 0x000fc400078e0011 */
[----:B------:R-:W-:Y:S02]  /*1b30*/  IMAD.MOV.U32 R10, RZ, RZ, R3 ;  /* 0x000000ffff0a7224 */ /* 0x000fe400078e0003 */
[--C-:B------:R-:W-:Y:S02]  /*1b40*/  IMAD.X R15, RZ, RZ, R23.reuse, P4 ;  /* 0x000000ffff0f7224 */ /* 0x100fe400020e0617 */
[----:B------:R-:W-:Y:S01]  /*1b50*/  IMAD.X R27, RZ, RZ, R23, P2 ;  /* 0x000000ffff1b7224 */ /* 0x000fe200010e0617 */
[----:B------:R2:W-:Y:S01]  /*1b60*/  STL.128 [R1+0x3b0], R8 ;  /* 0x0003b00801007387 */ /* 0x0005e20000100c00 */
[----:B------:R-:W-:Y:S01]  /*1b70*/  IMAD.MOV.U32 R16, RZ, RZ, R0 ;  /* 0x000000ffff107224 */ /* 0x000fe200078e0000 */
[C---:B------:R-:W-:Y:S01]  /*1b80*/  IADD3 R42, P2, R22.reuse, 0x70, RZ ;  /* 0x00000070162a7810 */ /* 0x040fe20007f5e0ff */
[----:B------:R-:W-:Y:S02]  /*1b90*/  IMAD.MOV.U32 R17, RZ, RZ, R15 ;  /* 0x000000ffff117224 */ /* 0x000fe400078e000f */
[----:B------:R-:W-:Y:S01]  /*1ba0*/  IMAD.X R39, RZ, RZ, R23, P1 ;  /* 0x000000ffff277224 */ /* 0x000fe200008e0617 */
[----:B------:R-:W-:Y:S01]  /*1bb0*/  IADD3 R14, P1, R22, 0x348, RZ ;  /* 0x00000348160e7810 */ /* 0x000fe20007f3e0ff */
[----:B------:R-:W-:-:S02]  /*1bc0*/  IMAD.MOV.U32 R3, RZ, RZ, c[0x0][0x24c] ;  /* 0x00009300ff037624 */ /* 0x000fc400078e00ff */
[----:B------:R-:W-:Y:S01]  /*1bd0*/  IMAD.X R43, RZ, RZ, R23, P2 ;  /* 0x000000ffff2b7224 */ /* 0x000fe200010e0617 */
[----:B------:R-:W-:Y:S04]  /*1be0*/  STL.128 [R1+0x3d0], R36 ;  /* 0x0003d02401007387 */ /* 0x000fe80000100c00 */
[----:B------:R3:W-:Y:S04]  /*1bf0*/  STL.64 [R1+0x370], R2 ;  /* 0x0003700201007387 */ /* 0x0007e80000100a00 */
[----:B------:R-:W-:Y:S01]  /*1c00*/  STL.128 [R1+0x3a0], R40 ;  /* 0x0003a02801007387 */ /* 0x000fe20000100c00 */
[----:B-1----:R-:W-:Y:S01]  /*1c10*/  IMAD.MOV.U32 R5, RZ, RZ, R49 ;  /* 0x000000ffff057224 */ /* 0x002fe200078e0031 */
[----:B------:R-:W-:Y:S01]  /*1c20*/  IADD3 R6, P4, R22, 0x338, RZ ;  /* 0x0000033816067810 */ /* 0x000fe20007f9e0ff */
[----:B------:R-:W-:-:S02]  /*1c30*/  IMAD.MOV.U32 R4, RZ, RZ, R48 ;  /* 0x000000ffff047224 */ /* 0x000fc400078e0030 */
[--C-:B------:R-:W-:Y:S01]  /*1c40*/  IMAD.X R49, RZ, RZ, R23.reuse, P1 ;  /* 0x000000ffff317224 */ /* 0x100fe200008e0617 */
[----:B------:R-:W-:Y:S01]  /*1c50*/  MOV R19, R5 ;  /* 0x0000000500137202 */ /* 0x000fe20000000f00 */
[----:B------:R-:W-:Y:S02]  /*1c60*/  IMAD.MOV.U32 R18, RZ, RZ, R4 ;  /* 0x000000ffff127224 */ /* 0x000fe400078e0004 */
[----:B------:R-:W-:Y:S01]  /*1c70*/  IMAD.X R7, RZ, RZ, R23, P4 ;  /* 0x000000ffff077224 */ /* 0x000fe200020e0617 */
[----:B------:R-:W-:Y:S01]  /*1c80*/  IADD3 R24, P4, R22, 0xd8, RZ ;  /* 0x000000d816187810 */ /* 0x000fe20007f9e0ff */
[----:B--2---:R-:W-:Y:S01]  /*1c90*/  IMAD.MOV.U32 R10, RZ, RZ, R36 ;  /* 0x000000ffff0a7224 */ /* 0x004fe200078e0024 */
[----:B------:R-:W-:Y:S01]  /*1ca0*/  MOV R8, R26 ;  /* 0x0000001a00087202 */ /* 0x000fe20000000f00 */
[----:B------:R-:W-:Y:S01]  /*1cb0*/  IMAD.MOV.U32 R11, RZ, RZ, R37 ;  /* 0x000000ffff0b7224 */ /* 0x000fe200078e0025 */
[----:B------:R1:W-:Y:S01]  /*1cc0*/  STL.128 [R1+0x3e0], R16 ;  /* 0x0003e01001007387 */ /* 0x0003e20000100c00 */
[----:B------:R-:W-:Y:S01]  /*1cd0*/  IMAD.MOV.U32 R9, RZ, RZ, R27 ;  /* 0x000000ffff097224 */ /* 0x000fe200078e001b */
[----:B------:R-:W-:-:S02]  /*1ce0*/  IADD3.X R25, RZ, R23, RZ, P4, !PT ;  /* 0x00000017ff197210 */ /* 0x000fc400027fe4ff */
[----:B------:R-:W-:Y:S01]  /*1cf0*/  STL.128 [R1+0x390], R4 ;  /* 0x0003900401007387 */ /* 0x000fe20000100c00 */
[----:B---3--:R-:W-:-:S03]  /*1d00*/  IMAD.MOV.U32 R2, RZ, RZ, c[0x0][0x250] ;  /* 0x00009400ff027624 */ /* 0x008fc600078e00ff */
[----:B------:R2:W-:Y:S04]  /*1d10*/  STL.128 [R1+0x420], R8 ;  /* 0x0004200801007387 */ /* 0x0005e80000100c00 */
[----:B------:R-:W-:Y:S04]  /*1d20*/  STL.128 [R1+0x3c0], R24 ;  /* 0x0003c01801007387 */ /* 0x000fe80000100c00 */
[----:B------:R-:W-:Y:S01]  /*1d30*/  STL [R1+0x378], R2 ;  /* 0x0003780201007387 */ /* 0x000fe20000100800 */
[----:B-1----:R-:W-:Y:S02]  /*1d40*/  IMAD.MOV.U32 R18, RZ, RZ, R40 ;  /* 0x000000ffff127224 */ /* 0x002fe400078e0028 */
[----:B------:R-:W-:-:S02]  /*1d50*/  IMAD.MOV.U32 R19, RZ, RZ, R41 ;  /* 0x000000ffff137224 */ /* 0x000fc400078e0029 */
[----:B------:R-:W-:Y:S02]  /*1d60*/  IMAD.MOV.U32 R16, RZ, RZ, R6 ;  /* 0x000000ffff107224 */ /* 0x000fe400078e0006 */
[----:B------:R-:W-:Y:S01]  /*1d70*/  IMAD.MOV.U32 R17, RZ, RZ, R7 ;  /* 0x000000ffff117224 */ /* 0x000fe200078e0007 */
[C---:B--2---:R-:W-:Y:S02]  /*1d80*/  IADD3 R8, P2, R22.reuse, 0xe0, RZ ;  /* 0x000000e016087810 */ /* 0x044fe40007f5e0ff */
[----:B------:R-:W-:Y:S02]  /*1d90*/  IADD3 R10, P1, R22, 0xf0, RZ ;  /* 0x000000f0160a7810 */ /* 0x000fe40007f3e0ff */
[----:B------:R1:W-:Y:S01]  /*1da0*/  STL.128 [R1+0x3f0], R16 ;  /* 0x0003f01001007387 */ /* 0x0003e20000100c00 */
[--C-:B------:R-:W-:Y:S02]  /*1db0*/  IMAD.X R9, RZ, RZ, R23.reuse, P2 ;  /* 0x000000ffff097224 */ /* 0x100fe400010e0617 */
[----:B------:R-:W-:-:S05]  /*1dc0*/  IMAD.X R11, RZ, RZ, R23, P1 ;  /* 0x000000ffff0b7224 */ /* 0x000fca00008e0617 */
[----:B------:R2:W-:Y:S01]  /*1dd0*/  STL.128 [R1+0x410], R8 ;  /* 0x0004100801007387 */ /* 0x0005e20000100c00 */
[----:B-1----:R-:W-:Y:S02]  /*1de0*/  IMAD.MOV.U32 R16, RZ, RZ, R42 ;  /* 0x000000ffff107224 */ /* 0x002fe400078e002a */
[----:B------:R-:W-:Y:S02]  /*1df0*/  IMAD.MOV.U32 R17, RZ, RZ, R43 ;  /* 0x000000ffff117224 */ /* 0x000fe400078e002b */
[----:B------:R-:W-:Y:S02]  /*1e00*/  IMAD.MOV.U32 R18, RZ, RZ, R14 ;  /* 0x000000ffff127224 */ /* 0x000fe400078e000e */
[----:B------:R-:W-:Y:S01]  /*1e10*/  IMAD.MOV.U32 R19, RZ, RZ, R49 ;  /* 0x000000ffff137224 */ /* 0x000fe200078e0031 */
[----:B--2---:R-:W-:Y:S01]  /*1e20*/  MOV R11, 0xffffff80 ;  /* 0xffffff80000b7802 */ /* 0x004fe20000000f00 */
[----:B------:R-:W-:-:S03]  /*1e30*/  IMAD R2, R29, c[0x0][0x1e8], RZ ;  /* 0x00007a001d027a24 */ /* 0x000fc600078e02ff */
[----:B------:R1:W-:Y:S04]  /*1e40*/  STL.128 [R1+0x400], R16 ;  /* 0x0004001001007387 */ /* 0x0003e80000100c00 */
[----:B------:R-:W2:Y:S01]  /*1e50*/  LDL R45, [R45+0x2a4] ;  /* 0x0002a4002d2d7983 */ /* 0x000ea20000100800 */
[C---:B------:R-:W-:Y:S01]  /*1e60*/  IMAD R11, R34.reuse, R11, c[0x0][0x198] ;  /* 0x00006600220b7624 */ /* 0x040fe200078e020b */
[----:B------:R-:W-:Y:S01]  /*1e70*/  USHF.L.U32 UR8, UR6, 0x6, URZ ;  /* 0x0000000606087899 */ /* 0x000fe2000800063f */
[----:B------:R-:W-:Y:S01]  /*1e80*/  IMAD.MOV.U32 R58, RZ, RZ, R20 ;  /* 0x000000ffff3a7224 */ /* 0x000fe200078e0014 */
[----:B------:R-:W-:Y:S01]  /*1e90*/  UMOV UR5, 0x6 ;  /* 0x0000000600057882 */ /* 0x000fe20000000000 */
[----:B------:R-:W-:Y:S01]  /*1ea0*/  IMAD R2, R33, c[0x0][0x1ec], R2 ;  /* 0x00007b0021027a24 */ /* 0x000fe200078e0202 */
[----:B------:R-:W-:Y:S01]  /*1eb0*/  USHF.L.U64.HI UR9, UR6, UR5, UR7 ;  /* 0x0000000506097299 */ /* 0x000fe20008010207 */
[----:B------:R-:W-:Y:S01]  /*1ec0*/  IMAD.WIDE R48, R34, 0x80, R58 ;  /* 0x0000008022307825 */ /* 0x000fe200078e023a */
[----:B------:R-:W3:Y:S01]  /*1ed0*/  LDL.U8 R10, [R1+0x341] ;  /* 0x00034100010a7983 */ /* 0x000ee20000100000 */
[----:B------:R-:W-:-:S02]  /*1ee0*/  ULDC.64 UR6, c[0x0][0x118] ;  /* 0x0000460000067ab9 */ /* 0x000fc40000000a00 */
[----:B------:R-:W-:Y:S02]  /*1ef0*/  IMAD.IADD R11, R11, 0x1, -R20 ;  /* 0x000000010b0b7824 */ /* 0x000fe400078e0a14 */
[----:B------:R-:W-:-:S03]  /*1f00*/  IMAD.SHL.U32 R43, R35, 0x2, RZ ;  /* 0x00000002232b7824 */ /* 0x000fc600078e00ff */
[C---:B------:R-:W-:Y:S02]  /*1f10*/  ISETP.GE.AND P1, PT, R11.reuse, 0x1, PT ;  /* 0x000000010b00780c */ /* 0x040fe40003f26270 */
[----:B------:R-:W-:Y:S02]  /*1f20*/  ISETP.GE.AND P5, PT, R11, 0x21, PT ;  /* 0x000000210b00780c */ /* 0x000fe40003fa6270 */
[C---:B------:R-:W-:Y:S02]  /*1f30*/  ISETP.GE.OR P2, PT, R21.reuse, c[0x0][0x1cc], !P1 ;  /* 0x0000730015007a0c */ /* 0x040fe40004f46670 */
[----:B-1----:R-:W-:Y:S01]  /*1f40*/  @P6 SHF.R.U32.HI R17, RZ, c[0x0][0x250], R32 ;  /* 0x00009400ff116a19 */ /* 0x002fe20000011620 */
[----:B------:R-:W-:Y:S01]  /*1f50*/  @!P6 IMAD.MOV.U32 R17, RZ, RZ, R31 ;  /* 0x000000ffff11e224 */ /* 0x000fe200078e001f */
[----:B------:R-:W-:-:S03]  /*1f60*/  ISETP.GE.OR P6, PT, R21, c[0x0][0x1cc], !P5 ;  /* 0x0000730015007a0c */ /* 0x000fc60006fc6670 */
[----:B------:R-:W-:Y:S01]  /*1f70*/  IMAD.WIDE.U32 R24, R17, c[0x0][0x1e0], R46 ;  /* 0x0000780011187a25 */ /* 0x000fe200078e002e */
[----:B------:R-:W-:-:S03]  /*1f80*/  SHF.R.S32.HI R3, RZ, 0x1f, R17 ;  /* 0x0000001fff037819 */ /* 0x000fc60000011411 */
[----:B------:R-:W-:-:S04]  /*1f90*/  IMAD.WIDE.U32 R40, R17, c[0x0][0x1b0], R46 ;  /* 0x00006c0011287a25 */ /* 0x000fc800078e002e */
[----:B------:R-:W-:-:S04]  /*1fa0*/  IMAD R14, R3, c[0x0][0x1e0], RZ ;  /* 0x00007800030e7a24 */ /* 0x000fc800078e02ff */
[----:B------:R-:W-:-:S04]  /*1fb0*/  IMAD R14, R17, c[0x0][0x1e4], R14 ;  /* 0x00007900110e7a24 */ /* 0x000fc800078e020e */
[----:B------:R-:W-:-:S04]  /*1fc0*/  IMAD.IADD R25, R25, 0x1, R14 ;  /* 0x0000000119197824 */ /* 0x000fc800078e020e */
[----:B------:R-:W-:-:S04]  /*1fd0*/  IMAD.WIDE.U32 R24, R33, c[0x0][0x1e8], R24 ;  /* 0x00007a0021187a25 */ /* 0x000fc800078e0018 */
[----:B------:R-:W-:Y:S02]  /*1fe0*/  IMAD.IADD R37, R25, 0x1, R2 ;  /* 0x0000000119257824 */ /* 0x000fe400078e0202 */
[----:B------:R-:W-:Y:S02]  /*1ff0*/  IMAD R25, R49, c[0x0][0x1d8], RZ ;  /* 0x0000760031197a24 */ /* 0x000fe400078e02ff */
[----:B------:R-:W-:Y:S02]  /*2000*/  IMAD.MOV.U32 R36, RZ, RZ, R24 ;  /* 0x000000ffff247224 */ /* 0x000fe400078e0018 */
[C---:B------:R-:W-:Y:S02]  /*2010*/  IMAD R2, R48.reuse, c[0x0][0x1dc], R25 ;  /* 0x0000770030027a24 */ /* 0x040fe400078e0219 */
[----:B------:R-:W-:-:S04]  /*2020*/  IMAD.WIDE.U32 R36, R48, c[0x0][0x1d8], R36 ;  /* 0x0000760030247a25 */ /* 0x000fc800078e0024 */
[----:B------:R-:W-:Y:S01]  /*2030*/  IMAD.IADD R2, R37, 0x1, R2 ;  /* 0x0000000125027824 */ /* 0x000fe200078e0202 */
[----:B------:R-:W-:-:S04]  /*2040*/  LEA R24, P4, R36, c[0x0][0x1c0], 0x1 ;  /* 0x0000700024187a11 */ /* 0x000fc800078808ff */
[----:B------:R-:W-:Y:S01]  /*2050*/  LEA.HI.X R25, R36, c[0x0][0x1c4], R2, 0x1, P4 ;  /* 0x0000710024197a11 */ /* 0x000fe200020f0c02 */
[----:B------:R-:W-:Y:S01]  /*2060*/  IMAD R2, R3, c[0x0][0x1b0], RZ ;  /* 0x00006c0003027a24 */ /* 0x000fe200078e02ff */
[----:B------:R-:W-:Y:S01]  /*2070*/  IADD3 R36, P4, R24, UR8, RZ ;  /* 0x0000000818247c10 */ /* 0x000fe2000ff9e0ff */
[----:B------:R-:W-:Y:S02]  /*2080*/  IMAD R3, R49, c[0x0][0x1a8], RZ ;  /* 0x00006a0031037a24 */ /* 0x000fe400078e02ff */
[----:B------:R1:W-:Y:S01]  /*2090*/  LDGSTS.E.BYPASS.LTC128B.128 [R43+0x4080], [R24.64], !P2 ;  /* 0x04080000182b7fae */ /* 0x0003e2000d101d46 */
[----:B------:R-:W-:Y:S01]  /*20a0*/  ISETP.GE.AND P2, PT, R11, 0x41, PT ;  /* 0x000000410b00780c */ /* 0x000fe20003f46270 */
[----:B------:R-:W-:Y:S01]  /*20b0*/  IMAD R2, R17, c[0x0][0x1b4], R2 ;  /* 0x00006d0011027a24 */ /* 0x000fe200078e0202 */
[----:B------:R-:W-:Y:S02]  /*20c0*/  IADD3.X R37, R25, UR9, RZ, P4, !PT ;  /* 0x0000000919257c10 */ /* 0x000fe4000a7fe4ff */
[----:B------:R-:W-:Y:S01]  /*20d0*/  ISETP.GE.OR P4, PT, R21, c[0x0][0x1cc], !P2 ;  /* 0x0000730015007a0c */ /* 0x000fe20005786670 */
[----:B------:R-:W-:-:S02]  /*20e0*/  IMAD.IADD R41, R41, 0x1, R2 ;  /* 0x0000000129297824 */ /* 0x000fc400078e0202 */
[----:B------:R4:W-:Y:S01]  /*20f0*/  LDGSTS.E.BYPASS.LTC128B.128 [R43+0x5080], [R36.64], !P6 ;  /* 0x05080000242b7fae */ /* 0x0009e2000f101d46 */
[----:B------:R-:W-:Y:S01]  /*2100*/  IADD3 R50, P6, R36, UR8, RZ ;  /* 0x0000000824327c10 */ /* 0x000fe2000ffde0ff */
[----:B------:R-:W-:Y:S02]  /*2110*/  IMAD R2, R29, c[0x0][0x1b8], RZ ;  /* 0x00006e001d027a24 */ /* 0x000fe400078e02ff */
[----:B------:R-:W-:Y:S01]  /*2120*/  IMAD.WIDE.U32 R40, R33, c[0x0][0x1b8], R40 ;  /* 0x00006e0021287a25 */ /* 0x000fe200078e0028 */
[----:B------:R-:W-:Y:S02]  /*2130*/  IADD3.X R51, R37, UR9, RZ, P6, !PT ;  /* 0x0000000925337c10 */ /* 0x000fe4000b7fe4ff */
[----:B------:R-:W-:Y:S01]  /*2140*/  ISETP.GE.AND P6, PT, R11, 0x61, PT ;  /* 0x000000610b00780c */ /* 0x000fe20003fc6270 */
[----:B------:R-:W-:Y:S01]  /*2150*/  IMAD R2, R33, c[0x0][0x1bc], R2 ;  /* 0x00006f0021027a24 */ /* 0x000fe200078e0202 */
[----:B------:R-:W5:Y:S04]  /*2160*/  LDL.U8 R11, [R1+0x341] ;  /* 0x00034100010b7983 */ /* 0x000f680000100000 */
[----:B------:R2:W-:Y:S01]  /*2170*/  LDGSTS.E.BYPASS.LTC128B.128 [R43+0x6080], [R50.64], !P4 ;  /* 0x06080000322b7fae */ /* 0x0005e2000e101d46 */
[----:B------:R-:W-:-:S02]  /*2180*/  IADD3 R16, P4, R50, UR8, RZ ;  /* 0x0000000832107c10 */ /* 0x000fc4000ff9e0ff */
[----:B------:R-:W-:Y:S02]  /*2190*/  IADD3 R41, R41, R2, RZ ;  /* 0x0000000229297210 */ /* 0x000fe40007ffe0ff */
[----:B------:R-:W-:Y:S01]  /*21a0*/  IADD3.X R17, R51, UR9, RZ, P4, !PT ;  /* 0x0000000933117c10 */ /* 0x000fe2000a7fe4ff */
[C---:B------:R-:W-:Y:S01]  /*21b0*/  IMAD R2, R48.reuse, c[0x0][0x1ac], R3 ;  /* 0x00006b0030027a24 */ /* 0x040fe200078e0203 */
[C---:B------:R-:W-:Y:S01]  /*21c0*/  ISETP.GE.OR P4, PT, R21.reuse, c[0x0][0x1cc], !P6 ;  /* 0x0000730015007a0c */ /* 0x040fe20007786670 */
[----:B------:R-:W5:Y:S01]  /*21d0*/  LDL.U8 R3, [R1+0x341] ;  /* 0x0003410001037983 */ /* 0x000f620000100000 */
[----:B------:R-:W-:Y:S01]  /*21e0*/  ISETP.GE.OR P1, PT, R21, c[0x0][0x19c], !P1 ;  /* 0x0000670015007a0c */ /* 0x000fe20004f26670 */
[----:B------:R-:W-:Y:S01]  /*21f0*/  ULDC.64 UR8, c[0x0][0x1a8] ;  /* 0x00006a0000087ab9 */ /* 0x000fe20000000a00 */
[----:B----4-:R-:W-:-:S04]  /*2200*/  IMAD.WIDE.U32 R36, R48, c[0x0][0x1a8], R40 ;  /* 0x00006a0030247a25 */ /* 0x010fc800078e0028 */
[----:B------:R-:W-:-:S05]  /*2210*/  IMAD.IADD R2, R37, 0x1, R2 ;  /* 0x0000000125027824 */ /* 0x000fca00078e0202 */
[----:B------:R4:W-:Y:S01]  /*2220*/  LDGSTS.E.BYPASS.LTC128B.128 [R43+0x7080], [R16.64], !P4 ;  /* 0x07080000102b7fae */ /* 0x0009e2000e101d46 */
[----:B-1----:R-:W-:-:S04]  /*2230*/  LEA R24, P4, R36, c[0x0][0x190], 0x1 ;  /* 0x0000640024187a11 */ /* 0x002fc800078808ff */
[----:B------:R-:W-:Y:S01]  /*2240*/  LEA.HI.X R25, R36, c[0x0][0x194], R2, 0x1, P4 ;  /* 0x0000650024197a11 */ /* 0x000fe200020f0c02 */
[----:B------:R-:W-:Y:S01]  /*2250*/  USHF.L.U32 UR10, UR8, 0x6, URZ ;  /* 0x00000006080a7899 */ /* 0x000fe2000800063f */
[----:B------:R-:W-:Y:S01]  /*2260*/  ISETP.GE.OR P5, PT, R21, c[0x0][0x19c], !P5 ;  /* 0x0000670015007a0c */ /* 0x000fe20006fa6670 */
[----:B------:R-:W-:Y:S02]  /*2270*/  USHF.L.U64.HI UR9, UR8, UR5, UR9 ;  /* 0x0000000508097299 */ /* 0x000fe40008010209 */
[----:B------:R1:W-:Y:S01]  /*2280*/  LDGSTS.E.BYPASS.LTC128B.128 [R43+0x80], [R24.64], !P1 ;  /* 0x00080000182b7fae */ /* 0x0003e2000c901d46 */
[----:B--2---:R-:W-:-:S13]  /*2290*/  ISETP.GT.AND P4, PT, R45, 0x7f, PT ;  /* 0x0000007f2d00780c */ /* 0x004fda0003f84270 */
[----:B------:R-:W2:Y:S04]  /*22a0*/  @!P4 LDL.U8 R2, [R1+0x71] ;  /* 0x000071000102c983 */ /* 0x000ea80000100000 */
[----:B------:R-:W2:Y:S04]  /*22b0*/  @!P4 LDL.128 R56, [R1+0xd0] ;  /* 0x0000d0000138c983 */ /* 0x000ea80000100c00 */
[----:B------:R-:W2:Y:S04]  /*22c0*/  @!P4 LDL.128 R52, [R1+0x3e0] ;  /* 0x0003e0000134c983 */ /* 0x000ea80000100c00 */
[----:B------:R-:W2:Y:S04]  /*22d0*/  @!P4 LDL.64 R18, [R1+0x408] ;  /* 0x000408000112c983 */ /* 0x000ea80000100a00 */
[----:B------:R-:W2:Y:S04]  /*22e0*/  @!P4 LDL.64 R6, [R1+0x3f0] ;  /* 0x0003f0000106c983 */ /* 0x000ea80000100a00 */
[----:B------:R-:W2:Y:S01]  /*22f0*/  @!P4 LDL.64 R38, [R1+0x3d8] ;  /* 0x0003d8000126c983 */ /* 0x000ea20000100a00 */
[----:B------:R-:W-:-:S02]  /*2300*/  IADD3 R36, P1, R24, UR10, RZ ;  /* 0x0000000a18247c10 */ /* 0x000fc4000ff3e0ff */
[C---:B------:R-:W-:Y:S02]  /*2310*/  ISETP.GE.OR P2, PT, R21.reuse, c[0x0][0x19c], !P2 ;  /* 0x0000670015007a0c */ /* 0x040fe40005746670 */
[----:B------:R-:W-:Y:S02]  /*2320*/  IADD3 R14, -R20, c[0x0][0x168], RZ ;  /* 0x00005a00140e7a10 */ /* 0x000fe40007ffe1ff */
[----:B------:R-:W-:Y:S01]  /*2330*/  ISETP.GE.OR P6, PT, R21, c[0x0][0x19c], !P6 ;  /* 0x0000670015007a0c */ /* 0x000fe200077c6670 */
[----:B------:R-:W-:Y:S01]  /*2340*/  ULDC UR8, c[0x0][0x17c] ;  /* 0x00005f0000087ab9 */ /* 0x000fe20000000800 */
[----:B------:R-:W-:Y:S01]  /*2350*/  IADD3.X R37, R25, UR9, RZ, P1, !PT ;  /* 0x0000000919257c10 */ /* 0x000fe20008ffe4ff */
[----:B------:R-:W2:Y:S01]  /*2360*/  @!P4 LDL.64 R26, [R1+0x420] ;  /* 0x00042000011ac983 */ /* 0x000ea20000100a00 */
[----:B----4-:R-:W-:-:S03]  /*2370*/  IADD3 R16, P1, R36, UR10, RZ ;  /* 0x0000000a24107c10 */ /* 0x010fc6000ff3e0ff */
[----:B------:R4:W-:Y:S01]  /*2380*/  LDGSTS.E.BYPASS.LTC128B.128 [R43+0x1080], [R36.64], !P5 ;  /* 0x01080000242b7fae */ /* 0x0009e2000e901d46 */
[----:B------:R-:W-:Y:S02]  /*2390*/  IADD3.X R17, R37, UR9, RZ, P1, !PT ;  /* 0x0000000925117c10 */ /* 0x000fe40008ffe4ff */
[----:B------:R-:W-:Y:S01]  /*23a0*/  ISETP.GE.AND P5, PT, R21, c[0x0][0x16c], PT ;  /* 0x00005b0015007a0c */ /* 0x000fe20003fa6270 */
[----:B------:R-:W4:Y:S01]  /*23b0*/  @!P4 LDL.64 R8, [R1+0x410] ;  /* 0x000410000108c983 */ /* 0x000f220000100a00 */
[----:B-1----:R-:W-:Y:S02]  /*23c0*/  IADD3 R24, P1, R16, UR10, RZ ;  /* 0x0000000a10187c10 */ /* 0x002fe4000ff3e0ff */
[----:B------:R-:W-:Y:S01]  /*23d0*/  ISETP.LT.OR P5, PT, R14, 0x1, P5 ;  /* 0x000000010e00780c */ /* 0x000fe20002fa1670 */
[----:B------:R1:W-:Y:S01]  /*23e0*/  LDGSTS.E.BYPASS.LTC128B.128 [R43+0x2080], [R16.64], !P2 ;  /* 0x02080000102b7fae */ /* 0x0003e2000d101d46 */
[----:B------:R-:W-:Y:S01]  /*23f0*/  USHF.L.U32 UR10, UR4, 0x6, URZ ;  /* 0x00000006040a7899 */ /* 0x000fe2000800063f */
[----:B------:R-:W-:Y:S01]  /*2400*/  IADD3.X R25, R17, UR9, RZ, P1, !PT ;  /* 0x0000000911197c10 */ /* 0x000fe20008ffe4ff */
[----:B------:R-:W-:Y:S01]  /*2410*/  USHF.L.U64.HI UR8, UR4, UR5, UR8 ;  /* 0x0000000504087299 */ /* 0x000fe20008010208 */
[----:B---3--:R-:W-:-:S03]  /*2420*/  LOP3.LUT R10, R10, 0x1, RZ, 0xc0, !PT ;  /* 0x000000010a0a7812 */ /* 0x008fc600078ec0ff */
[----:B------:R3:W-:Y:S01]  /*2430*/  LDGSTS.E.BYPASS.LTC128B.128 [R43+0x3080], [R24.64], !P6 ;  /* 0x03080000182b7fae */ /* 0x0007e2000f101d46 */
[----:B------:R-:W-:-:S03]  /*2440*/  ISETP.NE.U32.AND P6, PT, R10, 0x1, PT ;  /* 0x000000010a00780c */ /* 0x000fc60003fc5070 */
[----:B------:R-:W0:Y:S04]  /*2450*/  LDGDEPBAR ;  /* 0x00000000000079af */ /* 0x000e280000000000 */
[----:B------:R2:W-:Y:S01]  /*2460*/  LDGSTS.E.BYPASS.LTC128B.128 [R43+0x8080], [R12.64], !P5 ;  /* 0x080800000c2b7fae */ /* 0x0005e2000e901d46 */
[----:B------:R-:W-:Y:S02]  /*2470*/  ISETP.LT.OR P6, PT, R14, 0x41, P6 ;  /* 0x000000410e00780c */ /* 0x000fe400037c1670 */
[----:B-1----:R-:W-:Y:S02]  /*2480*/  IADD3 R16, P1, R12, UR10, RZ ;  /* 0x0000000a0c107c10 */ /* 0x002fe4000ff3e0ff */
[----:B-----5:R-:W-:-:S04]  /*2490*/  LOP3.LUT R11, R11, 0x1, RZ, 0xc0, !PT ;  /* 0x000000010b0b7812 */ /* 0x020fc800078ec0ff */
[----:B------:R-:W-:-:S04]  /*24a0*/  ISETP.NE.U32.AND P2, PT, R11, 0x1, PT ;  /* 0x000000010b00780c */ /* 0x000fc80003f45070 */
[----:B------:R-:W-:Y:S02]  /*24b0*/  ISETP.LT.OR P2, PT, R14, 0x21, P2 ;  /* 0x000000210e00780c */ /* 0x000fe40001741670 */
[----:B------:R-:W-:Y:S02]  /*24c0*/  LOP3.LUT R3, R3, 0x1, RZ, 0xc0, !PT ;  /* 0x0000000103037812 */ /* 0x000fe400078ec0ff */
[----:B------:R-:W-:Y:S02]  /*24d0*/  IADD3.X R17, R13, UR8, RZ, P1, !PT ;  /* 0x000000080d117c10 */ /* 0x000fe40008ffe4ff */
[----:B------:R-:W-:Y:S02]  /*24e0*/  ISETP.NE.U32.AND P5, PT, R3, 0x1, PT ;  /* 0x000000010300780c */ /* 0x000fe40003fa5070 */
[----:B------:R-:W-:Y:S02]  /*24f0*/  IADD3 R10, P1, R16, UR10, RZ ;  /* 0x0000000a100a7c10 */ /* 0x000fe4000ff3e0ff */
[----:B------:R-:W-:-:S03]  /*2500*/  ISETP.LT.OR P5, PT, R14, 0x61, P5 ;  /* 0x000000610e00780c */ /* 0x000fc60002fa1670 */
[----:B------:R1:W-:Y:S01]  /*2510*/  LDGSTS.E.BYPASS.LTC128B.128 [R43+0x9080], [R16.64], !P2 ;  /* 0x09080000102b7fae */ /* 0x0003e2000d101d46 */
[----:B------:R-:W-:Y:S02]  /*2520*/  IADD3.X R11, R17, UR8, RZ, P1, !PT ;  /* 0x00000008110b7c10 */ /* 0x000fe40008ffe4ff */
[----:B---3--:R-:W-:-:S03]  /*2530*/  IADD3 R24, P1, R10, UR10, RZ ;  /* 0x0000000a0a187c10 */ /* 0x008fc6000ff3e0ff */
[----:B------:R3:W-:Y:S01]  /*2540*/  LDGSTS.E.BYPASS.LTC128B.128 [R43+0xa080], [R10.64], !P6 ;  /* 0x0a0800000a2b7fae */ /* 0x0007e2000f101d46 */
[----:B------:R-:W-:-:S05]  /*2550*/  IADD3.X R25, R11, UR8, RZ, P1, !PT ;  /* 0x000000080b197c10 */ /* 0x000fca0008ffe4ff */
[----:B------:R5:W-:Y:S01]  /*2560*/  LDGSTS.E.BYPASS.LTC128B.128 [R43+0xb080], [R24.64], !P5 ;  /* 0x0b080000182b7fae */ /* 0x000be2000e901d46 */
[----:B--2---:R-:W-:Y:S01]  /*2570*/  @!P4 ISETP.NE.AND P2, PT, R2, RZ, PT ;  /* 0x000000ff0200c20c */ /* 0x004fe20003f45270 */
[----:B------:R-:W-:Y:S01]  /*2580*/  IMAD.MOV.U32 R2, RZ, RZ, RZ ;  /* 0x000000ffff027224 */ /* 0x000fe200078e00ff */
[----:B------:R-:W-:-:S05]  /*2590*/  @!P4 IADD3 R59, R58, -c[0x0][0x18], RZ ;  /* 0x800006003a3bca10 */ /* 0x000fca0007ffe0ff */
[----:B------:R-:W2:Y:S01]  /*25a0*/  @!P4 LDL R2, [R1+0x430] ;  /* 0x000430000102c983 */ /* 0x000ea20000100800 */
[----:B------:R-:W-:Y:S02]  /*25b0*/  @!P4 IMAD.MOV.U32 R0, RZ, RZ, R52 ;  /* 0x000000ffff00c224 */ /* 0x000fe400078e0034 */
[----:B------:R-:W-:Y:S02]  /*25c0*/  @!P4 IMAD.MOV.U32 R15, RZ, RZ, R53 ;  /* 0x000000ffff0fc224 */ /* 0x000fe400078e0035 */
[----:B------:R-:W-:Y:S01]  /*25d0*/  @!P4 IMAD.MOV.U32 R5, RZ, RZ, R55 ;  /* 0x000000ffff05c224 */ /* 0x000fe200078e0037 */
[----:B------:R2:W-:Y:S01]  /*25e0*/  @!P4 LDGSTS.E.BYPASS.LTC128B.128 [R59], [R56.64], P2 ;  /* 0x00000000383bcfae */ /* 0x0005e20009101d46 */
[----:B------:R-:W-:Y:S02]  /*25f0*/  IMAD.MOV.U32 R14, RZ, RZ, R0 ;  /* 0x000000ffff0e7224 */ /* 0x000fe400078e0000 */
[----:B------:R-:W-:Y:S01]  /*2600*/  @!P4 IMAD.MOV.U32 R4, RZ, RZ, R54 ;  /* 0x000000ffff04c224 */ /* 0x000fe200078e0036 */
[----:B------:R-:W4:Y:S04]  /*2610*/  LD.E.U8 R3, [R18.64] ;  /* 0x0000000612037980 */ /* 0x000f28000c101100 */
[----:B------:R3:W5:Y:S04]  /*2620*/  LD.E.64 R12, [R14.64+0x10] ;  /* 0x000010060e0c7980 */ /* 0x000768000c101b00 */
[----:B------:R-:W5:Y:S04]  /*2630*/  LD.E R6, [R6.64] ;  /* 0x0000000606067980 */ /* 0x000f68000c101900 */
[----:B------:R-:W5:Y:S04]  /*2640*/  LD.E R5, [R4.64+0xc] ;  /* 0x00000c0604057980 */ /* 0x000f68000c101900 */
[----:B-1----:R3:W5:Y:S04]  /*2650*/  LD.E.64 R16, [R14.64+0x18] ;  /* 0x000018060e107980 */ /* 0x002768000c101b00 */
[----:B------:R-:W5:Y:S04]  /*2660*/  LD.E R38, [R38.64] ;  /* 0x0000000626267980 */ /* 0x000f68000c101900 */
[----:B------:R-:W0:Y:S04]  /*2670*/  LDGDEPBAR ;  /* 0x00000000000079af */ /* 0x000e280000000000 */
[----:B---3--:R-:W3:Y:S01]  /*2680*/  LD.E.64 R14, [R14.64+0x8] ;  /* 0x000008060e0e7980 */ /* 0x008ee2000c101b00 */
[----:B--2---:R-:W-:-:S02]  /*2690*/  SHF.L.U32 R0, R2, 0x7, RZ ;  /* 0x0000000702007819 */ /* 0x004fc400000006ff */
[----:B------:R-:W-:Y:S02]  /*26a0*/  SHF.R.S32.HI R10, RZ, 0x1f, R2 ;  /* 0x0000001fff0a7819 */ /* 0x000fe40000011402 */
[----:B----4-:R-:W-:Y:S01]  /*26b0*/  LOP3.LUT R11, R3, 0x1, RZ, 0xc0, !PT ;  /* 0x00000001030b7812 */ /* 0x010fe200078ec0ff */
[----:B-----5:R-:W-:-:S03]  /*26c0*/  IMAD R3, R13, R2, RZ ;  /* 0x000000020d037224 */ /* 0x020fc600078e02ff */
[----:B------:R-:W-:Y:S01]  /*26d0*/  ISETP.NE.U32.AND P2, PT, R11, 0x1, PT ;  /* 0x000000010b00780c */ /* 0x000fe20003f45070 */
[----:B------:R-:W-:Y:S01]  /*26e0*/  IMAD.WIDE.U32 R24, R12, R2, RZ ;  /* 0x000000020c187225 */ /* 0x000fe200078e00ff */
[----:B------:R-:W-:-:S03]  /*26f0*/  IADD3 R6, -R6, R5, -R0 ;  /* 0x0000000506067210 */ /* 0x000fc60007ffe900 */
[----:B------:R-:W-:Y:S01]  /*2700*/  IMAD R3, R12, R10, R3 ;  /* 0x0000000a0c037224 */ /* 0x000fe200078e0203 */
[----:B------:R-:W-:-:S03]  /*2710*/  ISETP.LT.OR P2, PT, R6, 0x1, P2 ;  /* 0x000000010600780c */ /* 0x000fc60001741670 */
[----:B------:R-:W-:Y:S01]  /*2720*/  IMAD.IADD R3, R25, 0x1, R3 ;  /* 0x0000000119037824 */ /* 0x000fe200078e0203 */
[----:B------:R-:W-:Y:S02]  /*2730*/  LEA R10, P1, R24, R16, 0x1 ;  /* 0x00000010180a7211 */ /* 0x000fe400078208ff */
[----:B------:R-:W-:Y:S02]  /*2740*/  IADD3 R38, R38, -c[0x0][0x18], RZ ;  /* 0x8000060026267a10 */ /* 0x000fe40007ffe0ff */
[----:B------:R-:W-:-:S05]  /*2750*/  LEA.HI.X R11, R24, R17, R3, 0x1, P1 ;  /* 0x00000011180b7211 */ /* 0x000fca00008f0c03 */
[----:B------:R-:W-:Y:S01]  /*2760*/  @!PT LDS RZ, [RZ] ;  /* 0x00000000fffff984 */ /* 0x000fe20000000800 */
[----:B------:R-:W-:Y:S01]  /*2770*/  @!PT LDS RZ, [RZ] ;  /* 0x00000000fffff984 */ /* 0x000fe20000000800 */
[----:B------:R-:W-:Y:S01]  /*2780*/  @!PT LDS RZ, [RZ] ;  /* 0x00000000fffff984 */ /* 0x000fe20000000800 */
[----:B------:R1:W-:Y:S04]  /*2790*/  LDGSTS.E.BYPASS.LTC128B.128 [R38], [R10.64], !P2 ;  /* 0x000000000a267fae */ /* 0x0003e8000d101d46 */
[----:B------:R-:W2:Y:S01]  /*27a0*/  LD.E.U8 R3, [R18.64] ;  /* 0x0000000612037980 */ /* 0x000ea2000c101100 */
[----:B---3--:R-:W-:-:S05]  /*27b0*/  IMAD.SHL.U32 R4, R14, 0x2, RZ ;  /* 0x000000020e047824 */ /* 0x008fca00078e00ff */
[----:B------:R-:W-:Y:S02]  /*27c0*/  IADD3 R12, P1, R4, R10, RZ ;  /* 0x0000000a040c7210 */ /* 0x000fe40007f3e0ff */
[----:B--2---:R-:W-:-:S04]  /*27d0*/  LOP3.LUT R3, R3, 0x1, RZ, 0xc0, !PT ;  /* 0x0000000103037812 */ /* 0x004fc800078ec0ff */
[----:B------:R-:W-:-:S04]  /*27e0*/  ISETP.NE.U32.AND P2, PT, R3, 0x1, PT ;  /* 0x000000010300780c */ /* 0x000fc80003f45070 */
[----:B------:R-:W-:Y:S02]  /*27f0*/  ISETP.LT.OR P2, PT, R6, 0x21, P2 ;  /* 0x000000210600780c */ /* 0x000fe40001741670 */
[----:B------:R-:W-:-:S05]  /*2800*/  SHF.L.U64.HI R3, R14, 0x1, R15 ;  /* 0x000000010e037819 */ /* 0x000fca000001020f */
[----:B------:R-:W-:-:S06]  /*2810*/  IMAD.X R13, R3, 0x1, R11, P1 ;  /* 0x00000001030d7824 */ /* 0x000fcc00008e060b */
[----:B------:R-:W-:Y:S01]  /*2820*/  @!PT LDS RZ, [RZ] ;  /* 0x00000000fffff984 */ /* 0x000fe20000000800 */
[----:B------:R-:W-:Y:S01]  /*2830*/  @!PT LDS RZ, [RZ] ;  /* 0x00000000fffff984 */ /* 0x000fe20000000800 */
[----:B------:R-:W-:Y:S01]  /*2840*/  @!PT LDS RZ, [RZ] ;  /* 0x00000000fffff984 */ /* 0x000fe20000000800 */
[----:B------:R2:W-:Y:S04]  /*2850*/  LDGSTS.E.BYPASS.LTC128B.128 [R38+0x1000], [R12.64], !P2 ;  /* 0x010000000c267fae */ /* 0x0005e8000d101d46 */
[----:B------:R-:W3:Y:S01]  /*2860*/  LD.E.U8 R5, [R18.64] ;  /* 0x0000000612057980 */ /* 0x000ee2000c101100 */
[----:B-1----:R-:W-:-:S05]  /*2870*/  IADD3 R10, P1, R12, R4, RZ ;  /* 0x000000040c0a7210 */ /* 0x002fca0007f3e0ff */
[----:B------:R-:W-:Y:S01]  /*2880*/  IMAD.X R11, R13, 0x1, R3, P1 ;  /* 0x000000010d0b7824 */ /* 0x000fe200008e0603 */
[----:B---3--:R-:W-:-:S04]  /*2890*/  LOP3.LUT R5, R5, 0x1, RZ, 0xc0, !PT ;  /* 0x0000000105057812 */ /* 0x008fc800078ec0ff */
[----:B------:R-:W-:-:S04]  /*28a0*/  ISETP.NE.U32.AND P2, PT, R5, 0x1, PT ;  /* 0x000000010500780c */ /* 0x000fc80003f45070 */
[----:B------:R-:W-:-:S13]  /*28b0*/  ISETP.LT.OR P2, PT, R6, 0x41, P2 ;  /* 0x000000410600780c */ /* 0x000fda0001741670 */
[----:B------:R-:W-:Y:S01]  /*28c0*/  @!PT LDS RZ, [RZ] ;  /* 0x00000000fffff984 */ /* 0x000fe20000000800 */
[----:B------:R-:W-:Y:S01]  /*28d0*/  @!PT LDS RZ, [RZ] ;  /* 0x00000000fffff984 */ /* 0x000fe20000000800 */
[----:B------:R-:W-:Y:S01]  /*28e0*/  @!PT LDS RZ, [RZ] ;  /* 0x00000000fffff984 */ /* 0x000fe20000000800 */
[----:B------:R1:W-:Y:S04]  /*28f0*/  LDGSTS.E.BYPASS.LTC128B.128 [R38+0x2000], [R10.64], !P2 ;  /* 0x020000000a267fae */ /* 0x0003e8000d101d46 */
[----:B------:R-:W3:Y:S01]  /*2900*/  LD.E.U8 R5, [R18.64] ;  /* 0x0000000612057980 */ /* 0x000ee2000c101100 */
[----:B------:R-:W-:Y:S02]  /*2910*/  IADD3 R4, P1, R10, R4, RZ ;  /* 0x000000040a047210 */ /* 0x000fe40007f3e0ff */
[----:B---3--:R-:W-:-:S04]  /*2920*/  LOP3.LUT R5, R5, 0x1, RZ, 0xc0, !PT ;  /* 0x0000000105057812 */ /* 0x008fc800078ec0ff */
[----:B------:R-:W-:-:S04]  /*2930*/  ISETP.NE.U32.AND P2, PT, R5, 0x1, PT ;  /* 0x000000010500780c */ /* 0x000fc80003f45070 */
[----:B------:R-:W-:Y:S01]  /*2940*/  ISETP.LT.OR P2, PT, R6, 0x61, P2 ;  /* 0x000000610600780c */ /* 0x000fe20001741670 */
[----:B------:R-:W-:Y:S01]  /*2950*/  IMAD.X R5, R11, 0x1, R3, P1 ;  /* 0x000000010b057824 */ /* 0x000fe200008e0603 */
[----:B------:R-:W3:Y:S11]  /*2960*/  LDL R6, [R1+0x18] ;  /* 0x0000180001067983 */ /* 0x000ef60000100800 */
[----:B------:R-:W-:Y:S01]  /*2970*/  @!PT LDS RZ, [RZ] ;  /* 0x00000000fffff984 */ /* 0x000fe20000000800 */
[----:B------:R-:W-:Y:S01]  /*2980*/  @!PT LDS RZ, [RZ] ;  /* 0x00000000fffff984 */ /* 0x000fe20000000800 */
[----:B------:R-:W-:Y:S01]  /*2990*/  @!PT LDS RZ, [RZ] ;  /* 0x00000000fffff984 */ /* 0x000fe20000000800 */
[----:B------:R4:W-:Y:S04]  /*29a0*/  LDGSTS.E.BYPASS.LTC128B.128 [R38+0x3000], [R4.64], !P2 ;  /* 0x0300000004267fae */ /* 0x0009e8000d101d46 */
[----:B------:R-:W5:Y:S04]  /*29b0*/  LD.E R26, [R26.64] ;  /* 0x000000061a1a7980 */ /* 0x000f68000c101900 */
[----:B------:R-:W2:Y:S01]  /*29c0*/  LD.E.64 R8, [R8.64+0x8] ;  /* 0x0000080608087980 */ /* 0x000ea2000c101b00 */
[----:B-----5:R-:W-:-:S13]  /*29d0*/  ISETP.GT.AND P1, PT, R26, 0x7f, PT ;  /* 0x0000007f1a00780c */ /* 0x020fda0003f24270 */
[----:B------:R-:W5:Y:S04]  /*29e0*/  @!P1 LDL.64 R14, [R1+0x428] ;  /* 0x00042800010e9983 */ /* 0x000f680000100a00 */
[----:B-1----:R-:W2:Y:S04]  /*29f0*/  @!P1 LDL.64 R10, [R1+0x418] ;  /* 0x00041800010a9983 */ /* 0x002ea80000100a00 */
[----:B------:R-:W3:Y:S04]  /*2a00*/  @!P1 LDL R2, [R1+0x430] ;  /* 0x0004300001029983 */ /* 0x000ee80000100800 */
[----:B-----5:R-:W5:Y:S04]  /*2a10*/  @!P1 LD.E.U8 R3, [R14.64] ;  /* 0x000000060e039980 */ /* 0x020f68000c101100 */
[----:B--2---:R-:W2:Y:S01]  /*2a20*/  @!P1 LD.E R7, [R10.64] ;  /* 0x000000060a079980 */ /* 0x004ea2000c101900 */
[----:B------:R-:W-:Y:S01]  /*2a30*/  IMAD.WIDE R12, R0, 0x4, R8 ;  /* 0x00000004000c7825 */ /* 0x000fe200078e0208 */
[----:B------:R-:W-:Y:S03]  /*2a40*/  BSSY B0, `(.L_x_921) ;  /* 0x000005a000007945 */ /* 0x000fe60003800000 */
[----:B----4-:R-:W-:Y:S01]  /*2a50*/  IMAD.MOV.U32 R5, RZ, RZ, 0x1 ;  /* 0x00000001ff057424 */ /* 0x010fe200078e00ff */
[----:B-----5:R-:W-:-:S02]  /*2a60*/  @!P1 ISETP.NE.AND P2, PT, R3, RZ, PT ;  /* 0x000000ff0300920c */ /* 0x020fc40003f45270 */
[----:B---3--:R-:W-:Y:S02]  /*2a70*/  IADD3 R3, R2, 0x1, RZ ;  /* 0x0000000102037810 */ /* 0x008fe40007ffe0ff */
[----:B--2---:R-:W-:-:S09]  /*2a80*/  @!P1 IADD3 R7, R7, -c[0x0][0x18], RZ ;  /* 0x8000060007079a10 */ /* 0x004fd20007ffe0ff */
[----:B------:R-:W-:Y:S01]  /*2a90*/  @!PT LDS RZ, [RZ] ;  /* 0x00000000fffff984 */ /* 0x000fe20000000800 */
[----:B------:R-:W-:Y:S01]  /*2aa0*/  @!PT LDS RZ, [RZ] ;  /* 0x00000000fffff984 */ /* 0x000fe20000000800 */
[----:B------:R-:W-:Y:S01]  /*2ab0*/  @!PT LDS RZ, [RZ] ;  /* 0x00000000fffff984 */ /* 0x000fe20000000800 */
[----:B------:R1:W-:Y:S01]  /*2ac0*/  @!P1 LDGSTS.E.BYPASS.LTC128B.128 [R7], [R12.64], P2 ;  /* 0x000000000c079fae */ /* 0x0003e20009101d46 */
[----:B------:R-:W-:-:S03]  /*2ad0*/  ISETP.GE.AND P1, PT, R3, R6, PT ;  /* 0x000000060300720c */ /* 0x000fc60003f26270 */
[----:B------:R-:W0:Y:S04]  /*2ae0*/  LDGDEPBAR ;  /* 0x00000000000079af */ /* 0x000e280000000000 */
[----:B------:R-:W0:Y:S06]  /*2af0*/  LDGDEPBAR ;  /* 0x00000000000079af */ /* 0x000e2c0000000000 */
[----:B------:R-:W-:Y:S05]  /*2b00*/  @P1 BRA `(.L_x_922) ;  /* 0x000004d000001947 */ /* 0x000fea0003800000 */
[----:B------:R-:W2:Y:S04]  /*2b10*/  LDL.64 R36, [R1+0x408] ;  /* 0x0004080001247983 */ /* 0x000ea80000100a00 */
[----:B------:R-:W3:Y:S04]  /*2b20*/  LDL.128 R8, [R1+0x3e0] ;  /* 0x0003e00001087983 */ /* 0x000ee80000100c00 */
[----:B------:R-:W4:Y:S04]  /*2b30*/  LDL.64 R26, [R1+0x3f0] ;  /* 0x0003f000011a7983 */ /* 0x000f280000100a00 */
[----:B------:R-:W5:Y:S04]  /*2b40*/  LDL.64 R24, [R1+0x3d8] ;  /* 0x0003d80001187983 */ /* 0x000f680000100a00 */
[----:B------:R-:W5:Y:S04]  /*2b50*/  LDL.64 R14, [R1+0x408] ;  /* 0x00040800010e7983 */ /* 0x000f680000100a00 */
[----:B--2---:R-:W2:Y:S04]  /*2b60*/  LD.E.U8 R6, [R36.64] ;  /* 0x0000000624067980 */ /* 0x004ea8000c101100 */
[----:B---3--:R3:W2:Y:S04]  /*2b70*/  LD.E.64 R18, [R8.64+0x10] ;  /* 0x0000100608127980 */ /* 0x0086a8000c101b00 */
[----:B------:R1:W2:Y:S04]  /*2b80*/  LD.E R2, [R10.64+0xc] ;  /* 0x00000c060a027980 */ /* 0x0002a8000c101900 */
[----:B-1--4-:R-:W4:Y:S04]  /*2b90*/  LD.E R13, [R26.64] ;  /* 0x000000061a0d7980 */ /* 0x012f28000c101900 */
[----:B------:R3:W4:Y:S04]  /*2ba0*/  LD.E.64 R16, [R8.64+0x18] ;  /* 0x0000180608107980 */ /* 0x000728000c101b00 */
[----:B-----5:R1:W5:Y:S01]  /*2bb0*/  LD.E R12, [R24.64] ;  /* 0x00000006180c7980 */ /* 0x020362000c101900 */
[----:B------:R-:W-:Y:S01]  /*2bc0*/  IMAD.SHL.U32 R0, R3, 0x80, RZ ;  /* 0x0000008003007824 */ /* 0x000fe200078e00ff */
[----:B------:R-:W-:-:S02]  /*2bd0*/  SHF.R.S32.HI R7, RZ, 0x1f, R3 ;  /* 0x0000001fff077819 */ /* 0x000fc40000011403 */
[----:B---3--:R-:W3:Y:S04]  /*2be0*/  LD.E.64 R8, [R8.64+0x8] ;  /* 0x0000080608087980 */ /* 0x008ee8000c101b00 */
[----:B-1----:R-:W3:Y:S01]  /*2bf0*/  LDL.64 R24, [R1+0x408] ;  /* 0x0004080001187983 */ /* 0x002ee20000100a00 */
[----:B--2---:R-:W-:Y:S01]  /*2c00*/  LOP3.LUT R6, R6, 0x1, RZ, 0xc0, !PT ;  /* 0x0000000106067812 */ /* 0x004fe200078ec0ff */
[----:B------:R-:W-:-:S03]  /*2c10*/  IMAD R4, R19, R3, RZ ;  /* 0x0000000313047224 */ /* 0x000fc600078e02ff */
[----:B------:R-:W-:Y:S01]  /*2c20*/  ISETP.NE.U32.AND P2, PT, R6, 0x1, PT ;  /* 0x000000010600780c */ /* 0x000fe20003f45070 */
[----:B------:R-:W-:-:S04]  /*2c30*/  IMAD.WIDE.U32 R10, R18, R3, RZ ;  /* 0x00000003120a7225 */ /* 0x000fc800078e00ff */
[----:B------:R-:W-:Y:S01]  /*2c40*/  IMAD R4, R18, R7, R4 ;  /* 0x0000000712047224 */ /* 0x000fe200078e0204 */
[----:B----4-:R-:W-:Y:S01]  /*2c50*/  IADD3 R2, -R13, R2, -R0 ;  /* 0x000000020d027210 */ /* 0x010fe20007ffe900 */
[----:B------:R-:W2:Y:S02]  /*2c60*/  LDL.64 R18, [R1+0x408] ;  /* 0x0004080001127983 */ /* 0x000ea40000100a00 */
[----:B------:R-:W-:Y:S01]  /*2c70*/  IMAD.IADD R3, R11, 0x1, R4 ;  /* 0x000000010b037824 */ /* 0x000fe200078e0204 */
[----:B------:R-:W-:Y:S02]  /*2c80*/  ISETP.LT.OR P2, PT, R2, 0x1, P2 ;  /* 0x000000010200780c */ /* 0x000fe40001741670 */
[----:B------:R-:W-:-:S04]  /*2c90*/  LEA R16, P1, R10, R16, 0x1 ;  /* 0x000000100a107211 */ /* 0x000fc800078208ff */
[----:B------:R-:W-:Y:S02]  /*2ca0*/  LEA.HI.X R17, R10, R17, R3, 0x1, P1 ;  /* 0x000000110a117211 */ /* 0x000fe400008f0c03 */
[----:B-----5:R-:W-:-:S05]  /*2cb0*/  IADD3 R3, R12, -c[0x0][0x18], RZ ;  /* 0x800006000c037a10 */ /* 0x020fca0007ffe0ff */
[----:B------:R-:W-:Y:S01]  /*2cc0*/  @!PT LDS RZ, [RZ] ;  /* 0x00000000fffff984 */ /* 0x000fe20000000800 */
[----:B------:R-:W-:Y:S01]  /*2cd0*/  @!PT LDS RZ, [RZ] ;  /* 0x00000000fffff984 */ /* 0x000fe20000000800 */
[----:B------:R-:W-:Y:S01]  /*2ce0*/  @!PT LDS RZ, [RZ] ;  /* 0x00000000fffff984 */ /* 0x000fe20000000800 */
[----:B------:R1:W-:Y:S04]  /*2cf0*/  LDGSTS.E.BYPASS.LTC128B.128 [R3+0x4000], [R16.64], !P2 ;  /* 0x0400000010037fae */ /* 0x0003e8000d101d46 */
[----:B------:R-:W4:Y:S01]  /*2d00*/  LD.E.U8 R4, [R14.64] ;  /* 0x000000060e047980 */ /* 0x000f22000c101100 */
[----:B---3--:R-:W-:-:S05]  /*2d10*/  IMAD.SHL.U32 R6, R8, 0x2, RZ ;  /* 0x0000000208067824 */ /* 0x008fca00078e00ff */
[----:B------:R-:W-:Y:S02]  /*2d20*/  IADD3 R12, P1, R6, R16, RZ ;  /* 0x00000010060c7210 */ /* 0x000fe40007f3e0ff */
[----:B----4-:R-:W-:-:S04]  /*2d30*/  LOP3.LUT R4, R4, 0x1, RZ, 0xc0, !PT ;  /* 0x0000000104047812 */ /* 0x010fc800078ec0ff */
[----:B------:R-:W-:-:S04]  /*2d40*/  ISETP.NE.U32.AND P2, PT, R4, 0x1, PT ;  /* 0x000000010400780c */ /* 0x000fc80003f45070 */
[----:B------:R-:W-:Y:S02]  /*2d50*/  ISETP.LT.OR P2, PT, R2, 0x21, P2 ;  /* 0x000000210200780c */ /* 0x000fe40001741670 */
[----:B------:R-:W-:Y:S02]  /*2d60*/  SHF.L.U64.HI R4, R8, 0x1, R9 ;  /* 0x0000000108047819 */ /* 0x000fe40000010209 */
[----:B------:R-:W3:Y:S03]  /*2d70*/  LDL.128 R8, [R1+0x420] ;  /* 0x0004200001087983 */ /* 0x000ee60000100c00 */
[----:B------:R-:W-:-:S06]  /*2d80*/  IMAD.X R13, R4, 0x1, R17, P1 ;  /* 0x00000001040d7824 */ /* 0x000fcc00008e0611 */
[----:B------:R-:W-:Y:S01]  /*2d90*/  @!PT LDS RZ, [RZ] ;  /* 0x00000000fffff984 */ /* 0x000fe20000000800 */
[----:B------:R-:W-:Y:S01]  /*2da0*/  @!PT LDS RZ, [RZ] ;  /* 0x00000000fffff984 */ /* 0x000fe20000000800 */
[----:B------:R-:W-:Y:S01]  /*2db0*/  @!PT LDS RZ, [RZ] ;  /* 0x00000000fffff984 */ /* 0x000fe20000000800 */
[----:B------:R4:W-:Y:S04]  /*2dc0*/  LDGSTS.E.BYPASS.LTC128B.128 [R3+0x5000], [R12.64], !P2 ;  /* 0x050000000c037fae */ /* 0x0009e8000d101d46 */
[----:B------:R-:W5:Y:S01]  /*2dd0*/  LD.E.U8 R7, [R24.64] ;  /* 0x0000000618077980 */ /* 0x000f62000c101100 */
[----:B-1----:R-:W-:-:S05]  /*2de0*/  IADD3 R16, P1, R12, R6, RZ ;  /* 0x000000060c107210 */ /* 0x002fca0007f3e0ff */
[----:B------:R-:W-:Y:S01]  /*2df0*/  IMAD.X R17, R13, 0x1, R4, P1 ;  /* 0x000000010d117824 */ /* 0x000fe200008e0604 */
[----:B-----5:R-:W-:Y:S01]  /*2e00*/  LOP3.LUT R7, R7, 0x1, RZ, 0xc0, !PT ;  /* 0x0000000107077812 */ /* 0x020fe200078ec0ff */
[----:B----4-:R-:W4:Y:S03]  /*2e10*/  LDL.128 R12, [R1+0x410] ;  /* 0x00041000010c7983 */ /* 0x010f260000100c00 */
[----:B------:R-:W-:-:S04]  /*2e20*/  ISETP.NE.U32.AND P2, PT, R7, 0x1, PT ;  /* 0x000000010700780c */ /* 0x000fc80003f45070 */
[----:B------:R-:W-:-:S13]  /*2e30*/  ISETP.LT.OR P2, PT, R2, 0x41, P2 ;  /* 0x000000410200780c */ /* 0x000fda0001741670 */
[----:B------:R-:W-:Y:S01]  /*2e40*/  @!PT LDS RZ, [RZ] ;  /* 0x00000000fffff984 */ /* 0x000fe20000000800 */
[----:B------:R-:W-:Y:S01]  /*2e50*/  @!PT LDS RZ, [RZ] ;  /* 0x00000000fffff984 */ /* 0x000fe20000000800 */
[----:B------:R-:W-:Y:S01]  /*2e60*/  @!PT LDS RZ, [RZ] ;  /* 0x00000000fffff984 */ /* 0x000fe20000000800 */
[----:B------:R1:W-:Y:S04]  /*2e70*/  LDGSTS.E.BYPASS.LTC128B.128 [R3+0x6000], [R16.64], !P2 ;  /* 0x0600000010037fae */ /* 0x0003e8000d101d46 */
[----:B--2---:R-:W2:Y:S01]  /*2e80*/  LD.E.U8 R7, [R18.64] ;  /* 0x0000000612077980 */ /* 0x004ea2000c101100 */
[----:B------:R-:W-:Y:S02]  /*2e90*/  IADD3 R6, P1, R16, R6, RZ ;  /* 0x0000000610067210 */ /* 0x000fe40007f3e0ff */
[----:B--2---:R-:W-:-:S04]  /*2ea0*/  LOP3.LUT R7, R7, 0x1, RZ, 0xc0, !PT ;  /* 0x0000000107077812 */ /* 0x004fc800078ec0ff */
[----:B------:R-:W-:-:S04]  /*2eb0*/  ISETP.NE.U32.AND P2, PT, R7, 0x1, PT ;  /* 0x000000010700780c */ /* 0x000fc80003f45070 */
[----:B------:R-:W-:Y:S01]  /*2ec0*/  ISETP.LT.OR P2, PT, R2, 0x61, P2 ;  /* 0x000000610200780c */ /* 0x000fe20001741670 */
[----:B------:R-:W-:-:S12]  /*2ed0*/  IMAD.X R7, R17, 0x1, R4, P1 ;  /* 0x0000000111077824 */ /* 0x000fd800008e0604 */
[----:B------:R-:W-:Y:S01]  /*2ee0*/  @!PT LDS RZ, [RZ] ;  /* 0x00000000fffff984 */ /* 0x000fe20000000800 */
[----:B------:R-:W-:Y:S01]  /*2ef0*/  @!PT LDS RZ, [RZ] ;  /* 0x00000000fffff984 */ /* 0x000fe20000000800 */
[----:B------:R-:W-:Y:S01]  /*2f00*/  @!PT LDS RZ, [RZ] ;  /* 0x00000000fffff984 */ /* 0x000fe20000000800 */
[----:B------:R2:W-:Y:S04]  /*2f10*/  LDGSTS.E.BYPASS.LTC128B.128 [R3+0x7000], [R6.64], !P2 ;  /* 0x0700000006037fae */ /* 0x0005e8000d101d46 */
[----:B---3--:R-:W3:Y:S04]  /*2f20*/  LD.E R8, [R8.64] ;  /* 0x0000000608087980 */ /* 0x008ee8000c101900 */
[----:B----4-:R-:W1:Y:S01]  /*2f30*/  LD.E.64 R12, [R12.64+0x8] ;  /* 0x000008060c0c7980 */ /* 0x010e62000c101b00 */
[----:B---3--:R-:W-:-:S13]  /*2f40*/  ISETP.GT.AND P2, PT, R8, 0x7f, PT ;  /* 0x0000007f0800780c */ /* 0x008fda0003f44270 */
[----:B------:R-:W3:Y:S04]  /*2f50*/  @!P2 LD.E.U8 R10, [R10.64] ;  /* 0x000000060a0aa980 */ /* 0x000ee8000c101100 */
[----:B------:R-:W4:Y:S01]  /*2f60*/  @!P2 LD.E R14, [R14.64] ;  /* 0x000000060e0ea980 */ /* 0x000f22000c101900 */
[----:B-1----:R-:W-:Y:S01]  /*2f70*/  IMAD.WIDE R16, R0, 0x4, R12 ;  /* 0x0000000400107825 */ /* 0x002fe200078e020c */
[----:B---3--:R-:W-:Y:S02]  /*2f80*/  @!P2 ISETP.NE.AND P1, PT, R10, RZ, PT ;  /* 0x000000ff0a00a20c */ /* 0x008fe40003f25270 */
[----:B----4-:R-:W-:-:S11]  /*2f90*/  @!P2 IADD3 R0, R14, -c[0x0][0x18], RZ ;  /* 0x800006000e00aa10 */ /* 0x010fd60007ffe0ff */
[----:B------:R-:W-:Y:S01]  /*2fa0*/  @!PT LDS RZ, [RZ] ;  /* 0x00000000fffff984 */ /* 0x000fe20000000800 */
[----:B------:R-:W-:Y:S01]  /*2fb0*/  @!PT LDS RZ, [RZ] ;  /* 0x00000000fffff984 */ /* 0x000fe20000000800 */
[----:B------:R-:W-:Y:S01]  /*2fc0*/  @!PT LDS RZ, [RZ] ;  /* 0x00000000fffff984 */ /* 0x000fe20000000800 */
[----:B------:R2:W-:Y:S02]  /*2fd0*/  @!P2 LDGSTS.E.BYPASS.LTC128B.128 [R0+0x200], [R16.64], P1 ;  /* 0x002000001000afae */ /* 0x0005e40008901d46 */
.L_x_922:
[----:B------:R-:W-:Y:S05]  /*2fe0*/  BSYNC B0 ;  /* 0x0000000000007941 */ /* 0x000fea0003800000 */
.L_x_921:
[----:B------:R-:W3:Y:S01]  /*2ff0*/  LDL R2, [R1+0x430] ;  /* 0x0004300001027983 */ /* 0x000ee20000100800 */
[C---:B--2---:R-:W-:Y:S02]  /*3000*/  IADD3 R3, P1, R22.reuse, 0x10c, RZ ;  /* 0x0000010c16037810 */ /* 0x044fe40007f3e0ff */
[C---:B------:R-:W-:Y:S01]  /*3010*/  IADD3 R6, P2, R22.reuse, 0x20, RZ ;  /* 0x0000002016067810 */ /* 0x040fe20007f5e0ff */
[----:B------:R-:W3:Y:S01]  /*3020*/  LDL R42, [R1+0x18] ;  /* 0x00001800012a7983 */ /* 0x000ee20000100800 */
[----:B------:R-:W-:Y:S01]  /*3030*/  IMAD.MOV.U32 R4, RZ, RZ, RZ ;  /* 0x000000ffff047224 */ /* 0x000fe200078e00ff */
[C---:B------:R-:W-:Y:S01]  /*3040*/  IADD3 R15, P4, R22.reuse, 0x248, RZ ;  /* 0x00000248160f7810 */ /* 0x040fe20007f9e0ff */
[--C-:B------:R-:W-:Y:S01]  /*3050*/  IMAD.X R0, RZ, RZ, R23.reuse, P1 ;  /* 0x000000ffff007224 */ /* 0x100fe200008e0617 */
[C---:B-1----:R-:W-:Y:S01]  /*3060*/  IADD3 R13, P5, R22.reuse, 0x270, RZ ;  /* 0x00000270160d7810 */ /* 0x042fe20007fbe0ff */
[--C-:B------:R-:W-:Y:S01]  /*3070*/  IMAD.X R7, RZ, RZ, R23.reuse, P2 ;  /* 0x000000ffff077224 */ /* 0x100fe200010e0617 */
[C---:B------:R-:W-:Y:S01]  /*3080*/  IADD3 R10, P2, R22.reuse, 0x30, RZ ;  /* 0x00000030160a7810 */ /* 0x040fe20007f5e0ff */
[----:B------:R1:W-:Y:S01]  /*3090*/  STL.64 [R1+0x438], R4 ;  /* 0x0004380401007387 */ /* 0x0003e20000100a00 */
[C---:B------:R-:W-:Y:S01]  /*30a0*/  IADD3 R11, P1, R22.reuse, 0x434, RZ ;  /* 0x00000434160b7810 */ /* 0x040fe20007f3e0ff */
[--C-:B------:R-:W-:Y:S01]  /*30b0*/  IMAD.X R14, RZ, RZ, R23.reuse, P4 ;  /* 0x000000ffff0e7224 */ /* 0x100fe200020e0617 */
[----:B------:R-:W-:Y:S01]  /*30c0*/  IADD3.X R9, RZ, R23, RZ, P2, !PT ;  /* 0x00000017ff097210 */ /* 0x000fe200017fe4ff */
[--C-:B------:R-:W-:Y:S01]  /*30d0*/  IMAD.X R12, RZ, RZ, R23.reuse, P5 ;  /* 0x000000ffff0c7224 */ /* 0x100fe200028e0617 */
[----:B------:R-:W-:Y:S01]  /*30e0*/  ULDC.64 UR4, c[0x0][0x40] ;  /* 0x0000100000047ab9 */ /* 0x000fe20000000a00 */
[----:B------:R-:W-:Y:S01]  /*30f0*/  IMAD.X R8, RZ, RZ, R23, P1 ;  /* 0x000000ffff087224 */ /* 0x000fe200008e0617 */
[----:B------:R-:W0:Y:S01]  /*3100*/  LDGDEPBAR ;  /* 0x00000000000079af */ /* 0x000e220000000000 */
[----:B-1----:R-:W-:Y:S01]  /*3110*/  MOV R4, R3 ;  /* 0x0000000300047202 */ /* 0x002fe20000000f00 */
[----:B------:R-:W-:Y:S01]  /*3120*/  IMAD.MOV.U32 R5, RZ, RZ, R0 ;  /* 0x000000ffff057224 */ /* 0x000fe200078e0000 */
[----:B------:R-:W-:-:S04]  /*3130*/  IADD3 R3, P6, R22, 0x268, RZ ;  /* 0x0000026816037810 */ /* 0x000fc80007fde0ff */
[----:B------:R1:W-:Y:S01]  /*3140*/  STL.128 [R1+0x490], R4 ;  /* 0x0004900401007387 */ /* 0x0003e20000100c00 */
[----:B------:R-:W-:Y:S02]  /*3150*/  IADD3 R0, P2, R22, 0x240, RZ ;  /* 0x0000024016007810 */ /* 0x000fe40007f5e0ff */
[----:B-1----:R-:W-:Y:S01]  /*3160*/  MOV R6, R15 ;  /* 0x0000000f00067202 */ /* 0x002fe20000000f00 */
[----:B------:R-:W-:Y:S01]  /*3170*/  IMAD.MOV.U32 R7, RZ, RZ, R14 ;  /* 0x000000ffff077224 */ /* 0x000fe200078e000e */
[----:B------:R-:W-:Y:S01]  /*3180*/  MOV R5, R9 ;  /* 0x0000000900057202 */ /* 0x000fe20000000f00 */
[----:B------:R-:W-:Y:S02]  /*3190*/  IMAD.MOV.U32 R4, RZ, RZ, R10 ;  /* 0x000000ffff047224 */ /* 0x000fe400078e000a */
[----:B------:R-:W-:-:S03]  /*31a0*/  IMAD.X R10, RZ, RZ, R23, P6 ;  /* 0x000000ffff0a7224 */ /* 0x000fc600030e0617 */
[----:B------:R1:W-:Y:S01]  /*31b0*/  STL.128 [R1+0x4a0], R4 ;  /* 0x0004a00401007387 */ /* 0x0003e20000100c00 */
[----:B------:R-:W-:Y:S01]  /*31c0*/  IMAD.X R9, RZ, RZ, R23, P2 ;  /* 0x000000ffff097224 */ /* 0x000fe200010e0617 */
[----:B------:R-:W-:-:S05]  /*31d0*/  IADD3 R15, P5, R22, 0x26c, RZ ;  /* 0x0000026c160f7810 */ /* 0x000fca0007fbe0ff */
[----:B------:R-:W-:Y:S01]  /*31e0*/  IMAD.X R14, RZ, RZ, R23, P5 ;  /* 0x000000ffff0e7224 */ /* 0x000fe200028e0617 */
[----:B-1----:R-:W-:Y:S01]  /*31f0*/  MOV R6, R13 ;  /* 0x0000000d00067202 */ /* 0x002fe20000000f00 */
[----:B------:R-:W-:Y:S01]  /*3200*/  IMAD.MOV.U32 R7, RZ, RZ, R12 ;  /* 0x000000ffff077224 */ /* 0x000fe200078e000c */
[----:B------:R-:W-:Y:S01]  /*3210*/  MOV R5, R8 ;  /* 0x0000000800057202 */ /* 0x000fe20000000f00 */
[----:B------:R-:W-:-:S05]  /*3220*/  IMAD.MOV.U32 R4, RZ, RZ, R11 ;  /* 0x000000ffff047224 */ /* 0x000fca00078e000b */
[----:B------:R1:W-:Y:S01]  /*3230*/  STL.128 [R1+0x4b0], R4 ;  /* 0x0004b00401007387 */ /* 0x0003e20000100c00 */
[C---:B------:R-:W-:Y:S02]  /*3240*/  IADD3 R11, P1, R22.reuse, 0x448, RZ ;  /* 0x00000448160b7810 */ /* 0x040fe40007f3e0ff */
[----:B------:R-:W-:-:S03]  /*3250*/  IADD3 R13, P2, R22, 0x438, RZ ;  /* 0x00000438160d7810 */ /* 0x000fc60007f5e0ff */
[--C-:B------:R-:W-:Y:S02]  /*3260*/  IMAD.X R8, RZ, RZ, R23.reuse, P1 ;  /* 0x000000ffff087224 */ /* 0x100fe400008e0617 */
[----:B------:R-:W-:Y:S02]  /*3270*/  IMAD.X R12, RZ, RZ, R23, P2 ;  /* 0x000000ffff0c7224 */ /* 0x000fe400010e0617 */
[----:B-1----:R-:W-:Y:S01]  /*3280*/  IMAD.MOV.U32 R7, RZ, RZ, R10 ;  /* 0x000000ffff077224 */ /* 0x002fe200078e000a */
[----:B------:R-:W-:Y:S01]  /*3290*/  IADD3 R10, P4, R22, 0x244, RZ ;  /* 0x00000244160a7810 */ /* 0x000fe20007f9e0ff */
[----:B------:R-:W-:Y:S01]  /*32a0*/  IMAD.MOV.U32 R6, RZ, RZ, R3 ;  /* 0x000000ffff067224 */ /* 0x000fe200078e0003 */
[----:B------:R-:W-:Y:S01]  /*32b0*/  MOV R4, R0 ;  /* 0x0000000000047202 */ /* 0x000fe20000000f00 */
[----:B------:R-:W-:Y:S01]  /*32c0*/  IMAD.MOV.U32 R5, RZ, RZ, R9 ;  /* 0x000000ffff057224 */ /* 0x000fe200078e0009 */
[----:B------:R-:W-:-:S04]  /*32d0*/  IADD3.X R9, RZ, R23, RZ, P4, !PT ;  /* 0x00000017ff097210 */ /* 0x000fc800027fe4ff */
[----:B------:R1:W-:Y:S01]  /*32e0*/  STL.128 [R1+0x4c0], R4 ;  /* 0x0004c00401007387 */ /* 0x0003e20000100c00 */
[C---:B------:R-:W-:Y:S02]  /*32f0*/  IADD3 R3, P6, R22.reuse, 0x140, RZ ;  /* 0x0000014016037810 */ /* 0x040fe40007fde0ff */
[C---:B------:R-:W-:Y:S02]  /*3300*/  IADD3 R0, P4, R22.reuse, 0x28, RZ ;  /* 0x0000002816007810 */ /* 0x040fe40007f9e0ff */
[----:B-1----:R-:W-:Y:S01]  /*3310*/  MOV R6, R15 ;  /* 0x0000000f00067202 */ /* 0x002fe20000000f00 */
[----:B------:R-:W-:Y:S01]  /*3320*/  IMAD.MOV.U32 R7, RZ, RZ, R14 ;  /* 0x000000ffff077224 */ /* 0x000fe200078e000e */
[----:B------:R-:W-:Y:S01]  /*3330*/  MOV R5, R9 ;  /* 0x0000000900057202 */ /* 0x000fe20000000f00 */
[----:B------:R-:W-:Y:S01]  /*3340*/  IMAD.MOV.U32 R4, RZ, RZ, R10 ;  /* 0x000000ffff047224 */ /* 0x000fe200078e000a */
[----:B------:R-:W-:Y:S01]  /*3350*/  IADD3 R15, P2, R22, 0x258, RZ ;  /* 0x00000258160f7810 */ /* 0x000fe20007f5e0ff */
[----:B------:R-:W-:-:S03]  /*3360*/  IMAD.X R10, RZ, RZ, R23, P6 ;  /* 0x000000ffff0a7224 */ /* 0x000fc600030e0617 */
[----:B------:R1:W-:Y:S01]  /*3370*/  STL.128 [R1+0x4d0], R4 ;  /* 0x0004d00401007387 */ /* 0x0003e20000100c00 */
[--C-:B------:R-:W-:Y:S02]  /*3380*/  IMAD.X R9, RZ, RZ, R23.reuse, P4 ;  /* 0x000000ffff097224 */ /* 0x100fe400020e0617 */
[----:B------:R-:W-:Y:S01]  /*3390*/  IMAD.X R14, RZ, RZ, R23, P2 ;  /* 0x000000ffff0e7224 */ /* 0x000fe200010e0617 */
[----:B-1----:R-:W-:Y:S01]  /*33a0*/  MOV R4, R13 ;  /* 0x0000000d00047202 */ /* 0x002fe20000000f00 */
[----:B------:R-:W-:Y:S01]  /*33b0*/  IMAD.MOV.U32 R5, RZ, RZ, R12 ;  /* 0x000000ffff057224 */ /* 0x000fe200078e000c */
[----:B------:R-:W-:Y:S01]  /*33c0*/  MOV R7, R8 ;  /* 0x0000000800077202 */ /* 0x000fe20000000f00 */
[----:B------:R-:W-:Y:S01]  /*33d0*/  IMAD.MOV.U32 R6, RZ, RZ, R11 ;  /* 0x000000ffff067224 */ /* 0x000fe200078e000b */
[----:B------:R-:W-:-:S04]  /*33e0*/  IADD3 R11, P1, R22, 0x38, RZ ;  /* 0x00000038160b7810 */ /* 0x000fc80007f3e0ff */
[----:B------:R1:W-:Y:S01]  /*33f0*/  STL.128 [R1+0x4f0], R4 ;  /* 0x0004f00401007387 */ /* 0x0003e20000100c00 */
[----:B------:R-:W-:-:S05]  /*3400*/  IADD3 R13, P5, R22, 0x330, RZ ;  /* 0x00000330160d7810 */ /* 0x000fca0007fbe0ff */
[----:B------:R-:W-:Y:S02]  /*3410*/  IMAD.X R12, RZ, RZ, R23, P5 ;  /* 0x000000ffff0c7224 */ /* 0x000fe400028e0617 */
[----:B-1----:R-:W-:Y:S01]  /*3420*/  IMAD.MOV.U32 R6, RZ, RZ, R3 ;  /* 0x000000ffff067224 */ /* 0x002fe200078e0003 */
[----:B------:R-:W-:Y:S01]  /*3430*/  MOV R4, R0 ;  /* 0x0000000000047202 */ /* 0x000fe20000000f00 */
[----:B------:R-:W-:Y:S02]  /*3440*/  IMAD.MOV.U32 R7, RZ, RZ, R10 ;  /* 0x000000ffff077224 */ /* 0x000fe400078e000a */
[----:B------:R-:W-:Y:S01]  /*3450*/  IMAD.MOV.U32 R5, RZ, RZ, R9 ;  /* 0x000000ffff057224 */ /* 0x000fe200078e0009 */
[C---:B------:R-:W-:Y:S02]  /*3460*/  IADD3 R9, P4, R22.reuse, 0x280, RZ ;  /* 0x0000028016097810 */ /* 0x040fe40007f9e0ff */
[----:B------:R-:W-:Y:S02]  /*3470*/  IADD3.X R10, RZ, R23, RZ, P1, !PT ;  /* 0x00000017ff0a7210 */ /* 0x000fe40000ffe4ff */
[----:B------:R1:W-:Y:S01]  /*3480*/  STL.128 [R1+0x500], R4 ;  /* 0x0005000401007387 */ /* 0x0003e20000100c00 */
[----:B------:R-:W-:Y:S01]  /*3490*/  IMAD.X R8, RZ, RZ, R23, P4 ;  /* 0x000000ffff087224 */ /* 0x000fe200020e0617 */
[----:B------:R-:W-:-:S02]  /*34a0*/  IADD3 R3, P6, R22, 0x294, RZ ;  /* 0x0000029416037810 */ /* 0x000fc40007fde0ff */
        /* <DEDUP_REMOVED lines=15> */
[----:B------:R-:W-:-:S05]  /*35a0*/  IADD3 R13, P5, R22, 0x48, RZ ;  /* 0x00000048160d7810 */ /* 0x000fca0007fbe0ff */
[----:B------:R-:W-:Y:S02]  /*35b0*/  IMAD.X R12, RZ, RZ, R23, P5 ;  /* 0x000000ffff0c7224 */ /* 0x000fe400028e0617 */
[----:B-1----:R-:W-:Y:S01]  /*35c0*/  IMAD.MOV.U32 R5, RZ, RZ, R10 ;  /* 0x000000ffff057224 */ /* 0x002fe200078e000a */
[C---:B------:R-:W-:Y:S01]  /*35d0*/  IADD3 R10, P1, R22.reuse, 0x298, RZ ;  /* 0x00000298160a7810 */ /* 0x040fe20007f3e0ff */
[----:B------:R-:W-:Y:S01]  /*35e0*/  IMAD.MOV.U32 R4, RZ, RZ, R3 ;  /* 0x000000ffff047224 */ /* 0x000fe200078e0003 */
[----:B------:R-:W-:Y:S01]  /*35f0*/  MOV R6, R0 ;  /* 0x0000000000067202 */ /* 0x000fe20000000f00 */
        /* <DEDUP_REMOVED lines=114> */
[----:B------:R-:W-:Y:S01]  /*3d20*/  IADD3 R0, P1, R22, 0x68, RZ ;  /* 0x0000006816007810 */ /* 0x000fe20007f3e0ff */
[----:B------:R-:W-:Y:S01]  /*3d30*/  UIADD3 UR4, UP0, UR4, 0x160, URZ ;  /* 0x0000016004047890 */ /* 0x000fe2000ff1e03f */
[----:B------:R-:W-:Y:S01]  /*3d40*/  STL [R1+0x434], RZ ;  /* 0x000434ff01007387 */ /* 0x000fe20000100800 */
[----:B-1----:R-:W-:Y:S01]  /*3d50*/  MOV R4, R15 ;  /* 0x0000000f00047202 */ /* 0x002fe20000000f00 */
[----:B------:R-:W-:Y:S01]  /*3d60*/  IMAD.MOV.U32 R5, RZ, RZ, R14 ;  /* 0x000000ffff057224 */ /* 0x000fe200078e000e */
[----:B------:R-:W-:Y:S01]  /*3d70*/  MOV R7, R9 ;  /* 0x0000000900077202 */ /* 0x000fe20000000f00 */
[----:B------:R-:W-:-:S05]  /*3d80*/  IMAD.MOV.U32 R6, RZ, RZ, R10 ;  /* 0x000000ffff067224 */ /* 0x000fca00078e000a */
[----:B------:R1:W-:Y:S01]  /*3d90*/  STL.128 [R1+0x600], R4 ;  /* 0x0006000401007387 */ /* 0x0003e20000100c00 */
[--C-:B------:R-:W-:Y:S02]  /*3da0*/  IMAD.X R10, RZ, RZ, R23.reuse, P6 ;  /* 0x000000ffff0a7224 */ /* 0x100fe400030e0617 */
[----:B------:R-:W-:Y:S01]  /*3db0*/  IMAD.X R9, RZ, RZ, R23, P1 ;  /* 0x000000ffff097224 */ /* 0x000fe200008e0617 */
[----:B------:R-:W-:Y:S04]  /*3dc0*/  STL [R1+0x440], RZ ;  /* 0x000440ff01007387 */ /* 0x000fe80000100800 */
[----:B------:R-:W-:Y:S04]  /*3dd0*/  STL.128 [R1+0x650], RZ ;  /* 0x000650ff01007387 */ /* 0x000fe80000100c00 */
[----:B------:R-:W-:Y:S01]  /*3de0*/  STL.128 [R1+0x660], RZ ;  /* 0x000660ff01007387 */ /* 0x000fe20000100c00 */
[----:B-1----:R-:W-:Y:S01]  /*3df0*/  MOV R6, R13 ;  /* 0x0000000d00067202 */ /* 0x002fe20000000f00 */
[----:B------:R-:W-:Y:S01]  /*3e00*/  IMAD.MOV.U32 R7, RZ, RZ, R12 ;  /* 0x000000ffff077224 */ /* 0x000fe200078e000c */
[----:B------:R-:W-:Y:S01]  /*3e10*/  MOV R5, R8 ;  /* 0x0000000800057202 */ /* 0x000fe20000000f00 */
[----:B------:R-:W-:Y:S01]  /*3e20*/  IMAD.MOV.U32 R4, RZ, RZ, R11 ;  /* 0x000000ffff047224 */ /* 0x000fe200078e000b */
[----:B------:R-:W-:-:S04]  /*3e30*/  IADD3 R13, P5, R22, 0x380, RZ ;  /* 0x00000380160d7810 */ /* 0x000fc80007fbe0ff */
[----:B------:R1:W-:Y:S01]  /*3e40*/  STL.128 [R1+0x610], R4 ;  /* 0x0006100401007387 */ /* 0x0003e20000100c00 */
[----:B------:R-:W-:Y:S01]  /*3e50*/  IMAD.X R12, RZ, RZ, R23, P5 ;  /* 0x000000ffff0c7224 */ /* 0x000fe200028e0617 */
[C---:B------:R-:W-:Y:S02]  /*3e60*/  IADD3 R8, P1, R22.reuse, 0x43c, RZ ;  /* 0x0000043c16087810 */ /* 0x040fe40007f3e0ff */
[----:B------:R-:W-:Y:S04]  /*3e70*/  STL.128 [R1+0x670], RZ ;  /* 0x000670ff01007387 */ /* 0x000fe80000100c00 */
[----:B------:R-:W-:Y:S04]  /*3e80*/  STL.128 [R1+0x680], RZ ;  /* 0x000680ff01007387 */ /* 0x000fe80000100c00 */
[----:B------:R-:W-:Y:S04]  /*3e90*/  STL.128 [R1+0x690], RZ ;  /* 0x000690ff01007387 */ /* 0x000fe80000100c00 */
[----:B------:R-:W-:Y:S04]  /*3ea0*/  STL.128 [R1+0x6a0], RZ ;  /* 0x0006a0ff01007387 */ /* 0x000fe80000100c00 */
[----:B------:R-:W-:Y:S01]  /*3eb0*/  STL.128 [R1+0x6b0], RZ ;  /* 0x0006b0ff01007387 */ /* 0x000fe20000100c00 */
[----:B-1----:R-:W-:Y:S01]  /*3ec0*/  IMAD.MOV.U32 R6, RZ, RZ, R3 ;  /* 0x000000ffff067224 */ /* 0x002fe200078e0003 */
[C---:B------:R-:W-:Y:S01]  /*3ed0*/  IADD3 R3, P4, R22.reuse, 0x18, RZ ;  /* 0x0000001816037810 */ /* 0x040fe20007f9e0ff */
[----:B------:R-:W-:Y:S01]  /*3ee0*/  IMAD.MOV.U32 R7, RZ, RZ, R10 ;  /* 0x000000ffff077224 */ /* 0x000fe200078e000a */
[----:B------:R-:W-:Y:S01]  /*3ef0*/  MOV R4, R0 ;  /* 0x0000000000047202 */ /* 0x000fe20000000f00 */
[----:B------:R-:W-:Y:S01]  /*3f00*/  IMAD.MOV.U32 R5, RZ, RZ, R9 ;  /* 0x000000ffff057224 */ /* 0x000fe200078e0009 */
[----:B------:R-:W-:-:S02]  /*3f10*/  IADD3 R10, P2, R22, 0x430, RZ ;  /* 0x00000430160a7810 */ /* 0x000fc40007f5e0ff */
[----:B------:R-:W-:Y:S02]  /*3f20*/  IADD3.X R0, RZ, R23, RZ, P4, !PT ;  /* 0x00000017ff007210 */ /* 0x000fe400027fe4ff */
[----:B------:R1:W-:Y:S01]  /*3f30*/  STL.128 [R1+0x620], R4 ;  /* 0x0006200401007387 */ /* 0x0003e20000100c00 */
[--C-:B------:R-:W-:Y:S01]  /*3f40*/  IMAD.X R11, RZ, RZ, R23.reuse, P2 ;  /* 0x000000ffff0b7224 */ /* 0x100fe200010e0617 */
[----:B------:R-:W-:Y:S02]  /*3f50*/  IADD3 R18, P4, R22, 0x440, RZ ;  /* 0x0000044016127810 */ /* 0x000fe40007f9e0ff */
[----:B------:R-:W-:Y:S01]  /*3f60*/  STL.128 [R1+0x6c0], RZ ;  /* 0x0006c0ff01007387 */ /* 0x000fe20000100c00 */
[----:B------:R-:W-:-:S03]  /*3f70*/  IMAD.X R9, RZ, RZ, R23, P1 ;  /* 0x000000ffff097224 */ /* 0x000fc600008e0617 */
[----:B------:R-:W-:Y:S04]  /*3f80*/  STL.128 [R1+0x6d0], RZ ;  /* 0x0006d0ff01007387 */ /* 0x000fe80000100c00 */
[----:B------:R-:W-:Y:S04]  /*3f90*/  STL.128 [R1+0x6e0], RZ ;  /* 0x0006e0ff01007387 */ /* 0x000fe80000100c00 */
[----:B------:R-:W-:Y:S04]  /*3fa0*/  STL.128 [R1+0x6f0], RZ ;  /* 0x0006f0ff01007387 */ /* 0x000fe80000100c00 */
[----:B------:R-:W-:Y:S04]  /*3fb0*/  STL.128 [R1+0x700], RZ ;  /* 0x000700ff01007387 */ /* 0x000fe80000100c00 */
[----:B------:R-:W-:Y:S04]  /*3fc0*/  STL.128 [R1+0x710], RZ ;  /* 0x000710ff01007387 */ /* 0x000fe80000100c00 */
[----:B------:R-:W-:Y:S01]  /*3fd0*/  STL.128 [R1+0x720], RZ ;  /* 0x000720ff01007387 */ /* 0x000fe20000100c00 */
[----:B-1----:R-:W-:Y:S01]  /*3fe0*/  MOV R6, R13 ;  /* 0x0000000d00067202 */ /* 0x002fe20000000f00 */
[----:B------:R-:W-:Y:S01]  /*3ff0*/  IMAD.MOV.U32 R7, RZ, RZ, R12 ;  /* 0x000000ffff077224 */ /* 0x000fe200078e000c */
[----:B------:R-:W-:Y:S01]  /*4000*/  MOV R5, R0 ;  /* 0x0000000000057202 */ /* 0x000fe20000000f00 */
[----:B------:R-:W-:Y:S01]  /*4010*/  IMAD.MOV.U32 R4, RZ, RZ, R3 ;  /* 0x000000ffff047224 */ /* 0x000fe200078e0003 */
[C---:B------:R-:W-:Y:S01]  /*4020*/  IADD3 R12, P2, R22.reuse, 0x328, RZ ;  /* 0x00000328160c7810 */ /* 0x040fe20007f5e0ff */
[----:B------:R-:W-:Y:S04]  /*4030*/  STL.128 [R1+0x730], RZ ;  /* 0x000730ff01007387 */ /* 0x000fe80000100c00 */
[----:B------:R-:W-:Y:S01]  /*4040*/  STL.128 [R1+0x740], RZ ;  /* 0x000740ff01007387 */ /* 0x000fe20000100c00 */
[--C-:B------:R-:W-:Y:S01]  /*4050*/  IMAD.X R19, RZ, RZ, R23.reuse, P4 ;  /* 0x000000ffff137224 */ /* 0x100fe200020e0617 */
[----:B------:R-:W-:Y:S01]  /*4060*/  UIADD3.X UR5, URZ, UR5, URZ, UP0, !UPT ;  /* 0x000000053f057290 */ /* 0x000fe200087fe43f */
[----:B------:R-:W-:Y:S01]  /*4070*/  IMAD.X R3, RZ, RZ, R23, P2 ;  /* 0x000000ffff037224 */ /* 0x000fe200010e0617 */
[----:B------:R1:W-:Y:S01]  /*4080*/  STL.128 [R1+0x450], R4 ;  /* 0x0004500401007387 */ /* 0x0003e20000100c00 */
[----:B------:R-:W-:-:S02]  /*4090*/  IADD3 R15, P4, R22, 0x2c8, RZ ;  /* 0x000002c8160f7810 */ /* 0x000fc40007f9e0ff */
[----:B---3--:R-:W-:Y:S02]  /*40a0*/  ISETP.GE.AND P2, PT, R2, R42, PT ;  /* 0x0000002a0200720c */ /* 0x008fe40003f46270 */
[----:B------:R-:W-:Y:S01]  /*40b0*/  IADD3 R16, P6, R22, 0x108, RZ ;  /* 0x0000010816107810 */ /* 0x000fe20007fde0ff */
[--C-:B------:R-:W-:Y:S01]  /*40c0*/  IMAD.X R14, RZ, RZ, R23.reuse, P4 ;  /* 0x000000ffff0e7224 */ /* 0x100fe200020e0617 */
[----:B------:R-:W-:Y:S02]  /*40d0*/  MOV R0, UR4 ;  /* 0x0000000400007c02 */ /* 0x000fe40008000f00 */
[----:B------:R-:W-:Y:S01]  /*40e0*/  MOV R13, UR5 ;  /* 0x00000005000d7c02 */ /* 0x000fe20008000f00 */
[----:B------:R-:W-:Y:S01]  /*40f0*/  STL.64 [R1+0x448], R10 ;  /* 0x0004480a01007387 */ /* 0x000fe20000100a00 */
[----:B------:R-:W-:-:S03]  /*4100*/  IMAD.X R17, RZ, RZ, R23, P6 ;  /* 0x000000ffff117224 */ /* 0x000fc600030e0617 */
[----:B------:R2:W-:Y:S01]  /*4110*/  STL.128 [R1+0x460], R8 ;  /* 0x0004600801007387 */ /* 0x0005e20000100c00 */
[----:B------:R-:W-:Y:S01]  /*4120*/  BSSY B2, `(.L_x_923) ;  /* 0x000004f000027945 */ /* 0x000fe20003800000 */
[----:B-1----:R-:W-:-:S04]  /*4130*/  IADD3 R6, P1, R22, 0x3d8, RZ ;  /* 0x000003d816067810 */ /* 0x002fc80007f3e0ff */
[----:B------:R-:W-:Y:S02]  /*4140*/  IADD3.X R7, RZ, R23, RZ, P1, !PT ;  /* 0x00000017ff077210 */ /* 0x000fe40000ffe4ff */
[----:B------:R-:W-:-:S03]  /*4150*/  IADD3 R28, P1, R22, 0x34c, RZ ;  /* 0x0000034c161c7810 */ /* 0x000fc60007f3e0ff */
[----:B------:R1:W-:Y:S01]  /*4160*/  STL.128 [R1+0x470], R4 ;  /* 0x0004700401007387 */ /* 0x0003e20000100c00 */
[----:B--2---:R-:W-:Y:S02]  /*4170*/  IMAD.MOV.U32 R10, RZ, RZ, R8 ;  /* 0x000000ffff0a7224 */ /* 0x004fe400078e0008 */
[----:B------:R-:W-:Y:S02]  /*4180*/  IMAD.MOV.U32 R11, RZ, RZ, R9 ;  /* 0x000000ffff0b7224 */ /* 0x000fe400078e0009 */
[----:B------:R-:W-:Y:S02]  /*4190*/  IMAD.MOV.U32 R8, RZ, RZ, R15 ;  /* 0x000000ffff087224 */ /* 0x000fe400078e000f */
[----:B------:R-:W-:Y:S01]  /*41a0*/  IMAD.MOV.U32 R9, RZ, RZ, R14 ;  /* 0x000000ffff097224 */ /* 0x000fe200078e000e */
[----:B------:R-:W-:Y:S01]  /*41b0*/  STL.64 [R1+0x488], R16 ;  /* 0x0004881001007387 */ /* 0x000fe20000100a00 */
[----:B------:R-:W-:Y:S01]  /*41c0*/  CS2R R94, SRZ ;  /* 0x00000000005e7805 */ /* 0x000fe2000001ff00 */
[----:B------:R-:W-:Y:S01]  /*41d0*/  CS2R R92, SRZ ;  /* 0x00000000005c7805 */ /* 0x000fe2000001ff00 */
[----:B------:R-:W-:Y:S01]  /*41e0*/  CS2R R90, SRZ ;  /* 0x00000000005a7805 */ /* 0x000fe2000001ff00 */
[----:B------:R-:W-:Y:S01]  /*41f0*/  STL.64 [R1+0x480], R18 ;  /* 0x0004801201007387 */ /* 0x000fe20000100a00 */
[----:B------:R-:W-:Y:S01]  /*4200*/  CS2R R88, SRZ ;  /* 0x0000000000587805 */ /* 0x000fe2000001ff00 */
[----:B------:R-:W-:Y:S01]  /*4210*/  CS2R R86, SRZ ;  /* 0x0000000000567805 */ /* 0x000fe2000001ff00 */
[----:B------:R-:W-:Y:S01]  /*4220*/  CS2R R84, SRZ ;  /* 0x0000000000547805 */ /* 0x000fe2000001ff00 */
[----:B------:R2:W-:Y:S01]  /*4230*/  STL.64 [R1+0x640], R18 ;  /* 0x0006401201007387 */ /* 0x0005e20000100a00 */
[----:B------:R-:W-:Y:S01]  /*4240*/  CS2R R82, SRZ ;  /* 0x0000000000527805 */ /* 0x000fe2000001ff00 */
[----:B------:R-:W-:Y:S01]  /*4250*/  CS2R R80, SRZ ;  /* 0x0000000000507805 */ /* 0x000fe2000001ff00 */
[----:B------:R-:W-:Y:S01]  /*4260*/  CS2R R78, SRZ ;  /* 0x00000000004e7805 */ /* 0x000fe2000001ff00 */
[----:B------:R3:W-:Y:S01]  /*4270*/  STL.128 [R1+0x630], R8 ;  /* 0x0006300801007387 */ /* 0x0007e20000100c00 */
[----:B------:R-:W-:Y:S01]  /*4280*/  CS2R R76, SRZ ;  /* 0x00000000004c7805 */ /* 0x000fe2000001ff00 */
[----:B-1----:R-:W-:Y:S01]  /*4290*/  MOV R4, R12 ;  /* 0x0000000c00047202 */ /* 0x002fe20000000f00 */
[----:B------:R-:W-:Y:S01]  /*42a0*/  IMAD.MOV.U32 R5, RZ, RZ, R3 ;  /* 0x000000ffff057224 */ /* 0x000fe200078e0003 */
[----:B------:R-:W-:Y:S01]  /*42b0*/  MOV R7, R13 ;  /* 0x0000000d00077202 */ /* 0x000fe20000000f00 */
[----:B------:R-:W-:Y:S01]  /*42c0*/  IMAD.MOV.U32 R6, RZ, RZ, R0 ;  /* 0x000000ffff067224 */ /* 0x000fe200078e0000 */
[----:B------:R-:W-:Y:S01]  /*42d0*/  IADD3 R0, R22, 0x488, RZ ;  /* 0x0000048816007810 */ /* 0x000fe20007ffe0ff */
[----:B------:R-:W-:Y:S01]  /*42e0*/  CS2R R74, SRZ ;  /* 0x00000000004a7805 */ /* 0x000fe2000001ff00 */
[----:B------:R-:W-:Y:S01]  /*42f0*/  CS2R R72, SRZ ;  /* 0x0000000000487805 */ /* 0x000fe2000001ff00 */
[----:B------:R-:W-:Y:S01]  /*4300*/  CS2R R70, SRZ ;  /* 0x0000000000467805 */ /* 0x000fe2000001ff00 */
[----:B------:R1:W-:Y:S01]  /*4310*/  STL.128 [R1+0x4e0], R4 ;  /* 0x0004e00401007387 */ /* 0x0003e20000100c00 */
        /* <DEDUP_REMOVED lines=11> */
[----:B--2---:R-:W-:Y:S01]  /*43d0*/  CS2R R18, SRZ ;  /* 0x0000000000127805 */ /* 0x004fe2000001ff00 */
[----:B------:R-:W-:Y:S01]  /*43e0*/  CS2R R16, SRZ ;  /* 0x0000000000107805 */ /* 0x000fe2000001ff00 */
[----:B------:R-:W-:Y:S01]  /*43f0*/  CS2R R14, SRZ ;  /* 0x00000000000e7805 */ /* 0x000fe2000001ff00 */
[----:B------:R-:W-:Y:S01]  /*4400*/  CS2R R12, SRZ ;  /* 0x00000000000c7805 */ /* 0x000fe2000001ff00 */
[----:B---3--:R-:W-:Y:S01]  /*4410*/  CS2R R10, SRZ ;  /* 0x00000000000a7805 */ /* 0x008fe2000001ff00 */
[----:B------:R-:W-:Y:S01]  /*4420*/  CS2R R8, SRZ ;  /* 0x0000000000087805 */ /* 0x000fe2000001ff00 */
[----:B------:R-:W-:Y:S01]  /*4430*/  IADD3.X R27, RZ, R23, RZ, P1, !PT ;  /* 0x00000017ff1b7210 */ /* 0x000fe20000ffe4ff */
[----:B-1----:R-:W-:Y:S01]  /*4440*/  CS2R R6, SRZ ;  /* 0x0000000000067805 */ /* 0x002fe2000001ff00 */
[----:B------:R-:W-:-:S02]  /*4450*/  IMAD.MOV.U32 R5, RZ, RZ, RZ ;  /* 0x000000ffff057224 */ /* 0x000fc400078e00ff */
[----:B------:R-:W-:Y:S01]  /*4460*/  IMAD.MOV.U32 R4, RZ, RZ, RZ ;  /* 0x000000ffff047224 */ /* 0x000fe200078e00ff */
[----:B------:R-:W-:Y:S05]  /*4470*/  @P2 BRA `(.L_x_924) ;  /* 0x0000019000002947 */ /* 0x000fea0003800000 */
[----:B------:R-:W-:Y:S02]  /*4480*/  BSSY B1, `(.L_x_925) ;  /* 0x0000008000017945 */ /* 0x000fe40003800000 */
.L_x_926:
[----:B-1----:R-:W-:Y:S02]  /*4490*/  MOV R32, 0x44b0 ;  /* 0x000044b000207802 */ /* 0x002fe40000000f00 */
[----:B------:R-:W-:Y:S05]  /*44a0*/  CALL.REL.NOINC `($_ZN7cutlass13device_kernelIN5flash19enable_sm80_to_sm89INS1_16FlashAttnBwdSm80INS1_25CollectiveMainloopBwdSm80ILi2ELi2EN4cute5tupleIJNS5_1CILi128EEES8_NS7_ILi64EEEEEENS_10bfloat16_tEfNS_4arch4Sm80ELb0ELb0ELb1ELb0ELb0ELb0ELb0ELb0ELi2ELi4ELi4ELi4ELb0EEENS1_21CollectiveEpilogueBwdISA_SB_SD_Li256ELb0ELb0ELi2EEENS1_19SingleTileSchedulerILb0ELb0ELb0ELi128EEEEEEEEEvNT_6ParamsE$_ZZN5flash25CollectiveMainloopBwdSm80ILi2ELi2EN4cute5tupleIJNS1_1CILi128EEES4_NS3_ILi64EEEEEEN7cutlass10bfloat16_tEfNS7_4arch4Sm80ELb0ELb0ELb1ELb0ELb0ELb0ELb0ELb0ELi2ELi4ELi4ELi4ELb0EE3mmaINS_16FlashAttnBwdSm80ISB_NS_21CollectiveEpilogueBwdIS6_S8_SA_Li256ELb0ELb0ELi2EEENS_19SingleTileSchedulerILb0ELb0ELb0ELi128EEEE13SharedStorageENS1_6TensorINS1_11ArrayEngineIfLm32EEENS1_6LayoutINS2_IJNS2_IJNS3_ILi2EEESO_EEESO_NS3_ILi4EEEEEENS2_IJNS2_IJNS3_ILi1EEESO_EEESQ_NS3_ILi8EEEEEEEEEEEEbRKNSB_6ParamsERT0_S12_iNS2_IJiiiEEERT_ENKUliT_E_clIZSC_ISJ_SX_EbS10_S12_S12_iS13_S15_EUlRS16_iE_EEDaiS16_) ;  /* 0x0000cf9000007944 */ /* 0x000fea0003c00000 */
[----:B---3--:R-:W2:Y:S02]  /*44b0*/  LDL R2, [R1+0x430] ;  /* 0x0004300001027983 */ /* 0x008ea40000100800 */
[----:B--2---:R-:W-:-:S04]  /*44c0*/  IADD3 R2, R2, 0x1, RZ ;  /* 0x0000000102027810 */ /* 0x004fc80007ffe0ff */
[----:B------:R-:W-:Y:S01]  /*44d0*/  ISETP.GE.AND P1, PT, R2, R42, PT ;  /* 0x0000002a0200720c */ /* 0x000fe20003f26270 */
[----:B------:R1:W-:-:S12]  /*44e0*/  STL [R1+0x430], R2 ;  /* 0x0004300201007387 */ /* 0x0003d80000100800 */
[----:B------:R-:W-:Y:S05]  /*44f0*/  @!P1 BRA `(.L_x_926) ;  /* 0xffffff9000009947 */ /* 0x000fea000383ffff */
[----:B------:R-:W-:Y:S05]  /*4500*/  BSYNC B1 ;  /* 0x0000000000017941 */ /* 0x000fea0003800000 */
.L_x_925:
[----:B------:R2:W5:Y:S04]  /*4510*/  LDL.128 R4, [R1+0x650] ;  /* 0x0006500001047983 */ /* 0x0005680000100c00 */
        /* <DEDUP_REMOVED lines=14> */
[----:B------:R2:W5:Y:S02]  /*4600*/  LDL.128 R92, [R1+0x740] ;  /* 0x00074000015c7983 */ /* 0x0005640000100c00 */
.L_x_924:
[----:B------:R-:W-:Y:S05]  /*4610*/  BSYNC B2 ;  /* 0x0000000000027941 */ /* 0x000fea0003800000 */
.L_x_923:
[----:B-----5:R-:W-:Y:S01]  /*4620*/  FMUL.FTZ R59, R59, c[0x0][0x298] ;  /* 0x0000a6003b3b7a20 */ /* 0x020fe20000410000 */
[----:B------:R-:W-:Y:S01]  /*4630*/  WARPSYNC 0xffffffff ;  /* 0xffffffff00007948 */ /* 0x000fe20003800000 */
[----:B------:R-:W-:Y:S01]  /*4640*/  FMUL.FTZ R58, R58, c[0x0][0x298] ;  /* 0x0000a6003a3a7a20 */ /* 0x000fe20000410000 */
[----:B------:R-:W-:Y:S01]  /*4650*/  F2FP.BF16.PACK_AB R64, R65, R64 ;  /* 0x000000404140723e */ /* 0x000fe200000010ff */
[----:B------:R-:W-:Y:S01]  /*4660*/  FMUL.FTZ R57, R57, c[0x0][0x298] ;  /* 0x0000a60039397a20 */ /* 0x000fe20000410000 */
[----:B------:R-:W-:Y:S01]  /*4670*/  F2FP.BF16.PACK_AB R66, R67, R66 ;  /* 0x000000424342723e */ /* 0x000fe200000010ff */
[----:B------:R-:W-:Y:S01]  /*4680*/  FMUL.FTZ R56, R56, c[0x0][0x298] ;  /* 0x0000a60038387a20 */ /* 0x000fe20000410000 */
[----:B------:R-:W-:Y:S01]  /*4690*/  F2FP.BF16.PACK_AB R68, R69, R68 ;  /* 0x000000444544723e */ /* 0x000fe200000010ff */
[----:B------:R-:W-:Y:S01]  /*46a0*/  FMUL.FTZ R63, R63, c[0x0][0x298] ;  /* 0x0000a6003f3f7a20 */ /* 0x000fe20000410000 */
[----:B------:R-:W-:Y:S01]  /*46b0*/  F2FP.BF16.PACK_AB R70, R71, R70 ;  /* 0x000000464746723e */ /* 0x000fe200000010ff */
[----:B------:R-:W-:Y:S01]  /*46c0*/  FMUL.FTZ R62, R62, c[0x0][0x298] ;  /* 0x0000a6003e3e7a20 */ /* 0x000fe20000410000 */
[----:B------:R-:W-:Y:S01]  /*46d0*/  STL.128 [R1+0x6b0], R56 ;  /* 0x0006b03801007387 */ /* 0x000fe20000100c00 */
        /* <DEDUP_REMOVED lines=11> */
[----:B-1----:R-:W-:Y:S01]  /*4790*/  F2FP.BF16.PACK_AB R2, R7, R6 ;  /* 0x000000060702723e */ /* 0x002fe200000010ff */
[----:B------:R-:W-:Y:S01]  /*47a0*/  FMUL.FTZ R11, R11, c[0x0][0x298] ;  /* 0x0000a6000b0b7a20 */ /* 0x000fe20000410000 */
[----:B------:R-:W-:Y:S01]  /*47b0*/  F2FP.BF16.PACK_AB R80, R81, R80 ;  /* 0x000000505150723e */ /* 0x000fe200000010ff */
[----:B------:R-:W-:Y:S01]  /*47c0*/  FMUL.FTZ R10, R10, c[0x0][0x298] ;  /* 0x0000a6000a0a7a20 */ /* 0x000fe20000410000 */
[----:B------:R1:W-:Y:S01]  /*47d0*/  STL.128 [R1+0x650], R4 ;  /* 0x0006500401007387 */ /* 0x0003e20000100c00 */
[----:B------:R-:W-:Y:S01]  /*47e0*/  FMUL.FTZ R9, R9, c[0x0][0x298] ;  /* 0x0000a60009097a20 */ /* 0x000fe20000410000 */
[----:B------:R-:W-:Y:S01]  /*47f0*/  F2FP.BF16.PACK_AB R0, R5, R4 ;  /* 0x000000040500723e */ /* 0x000fe200000010ff */
[----:B------:R-:W-:Y:S01]  /*4800*/  FMUL.FTZ R8, R8, c[0x0][0x298] ;  /* 0x0000a60008087a20 */ /* 0x000fe20000410000 */
[----:B------:R-:W-:Y:S01]  /*4810*/  F2FP.BF16.PACK_AB R82, R83, R82 ;  /* 0x000000525352723e */ /* 0x000fe200000010ff */
        /* <DEDUP_REMOVED lines=24> */
[----:B------:R-:W-:-:S02]  /*49a0*/  FMUL.FTZ R55, R55, c[0x0][0x298] ;  /* 0x0000a60037377a20 */ /* 0x000fc40000410000 */
[----:B------:R-:W-:Y:S01]  /*49b0*/  FMUL.FTZ R54, R54, c[0x0][0x298] ;  /* 0x0000a60036367a20 */ /* 0x000fe20000410000 */
[----:B------:R2:W-:Y:S01]  /*49c0*/  STL.128 [R1+0x690], R36 ;  /* 0x0006902401007387 */ /* 0x0005e20000100c00 */
[----:B------:R-:W-:Y:S01]  /*49d0*/  FMUL.FTZ R53, R53, c[0x0][0x298] ;  /* 0x0000a60035357a20 */ /* 0x000fe20000410000 */
[----:B-1----:R-:W-:Y:S01]  /*49e0*/  F2FP.BF16.PACK_AB R4, R11, R10 ;  /* 0x0000000a0b04723e */ /* 0x002fe200000010ff */
[----:B------:R-:W-:Y:S01]  /*49f0*/  FMUL.FTZ R52, R52, c[0x0][0x298] ;  /* 0x0000a60034347a20 */ /* 0x000fe20000410000 */
[----:B------:R-:W-:Y:S02]  /*4a00*/  F2FP.BF16.PACK_AB R5, R13, R12 ;  /* 0x0000000c0d05723e */ /* 0x000fe400000010ff */
[----:B------:R-:W-:Y:S02]  /*4a10*/  F2FP.BF16.PACK_AB R6, R57, R56 ;  /* 0x000000383906723e */ /* 0x000fe400000010ff */
[----:B------:R1:W-:Y:S01]  /*4a20*/  STL.128 [R1+0x6a0], R52 ;  /* 0x0006a03401007387 */ /* 0x0003e20000100c00 */
[----:B------:R-:W-:-:S02]  /*4a30*/  F2FP.BF16.PACK_AB R7, R59, R58 ;  /* 0x0000003a3b07723e */ /* 0x000fc400000010ff */
[----:B---3--:R-:W-:Y:S02]  /*4a40*/  SHF.L.U32 R11, R44, 0x1, RZ ;  /* 0x000000012c0b7819 */ /* 0x008fe400000006ff */
[----:B----4-:R-:W-:Y:S02]  /*4a50*/  F2FP.BF16.PACK_AB R14, R15, R14 ;  /* 0x0000000e0f0e723e */ /* 0x010fe400000010ff */
[----:B--2---:R-:W-:Y:S02]  /*4a60*/  F2FP.BF16.PACK_AB R16, R17, R16 ;  /* 0x000000101110723e */ /* 0x004fe400000010ff */
[----:B------:R-:W-:Y:S02]  /*4a70*/  F2FP.BF16.PACK_AB R18, R19, R18 ;  /* 0x000000121312723e */ /* 0x000fe400000010ff */
[----:B------:R-:W-:Y:S02]  /*4a80*/  F2FP.BF16.PACK_AB R36, R37, R36 ;  /* 0x000000242524723e */ /* 0x000fe400000010ff */
[----:B------:R-:W-:-:S02]  /*4a90*/  F2FP.BF16.PACK_AB R38, R39, R38 ;  /* 0x000000262726723e */ /* 0x000fc400000010ff */
[----:B-1----:R-:W-:Y:S02]  /*4aa0*/  F2FP.BF16.PACK_AB R52, R53, R52 ;  /* 0x000000343534723e */ /* 0x002fe400000010ff */
[----:B------:R-:W-:Y:S02]  /*4ab0*/  F2FP.BF16.PACK_AB R54, R55, R54 ;  /* 0x000000363736723e */ /* 0x000fe400000010ff */
[----:B------:R-:W-:Y:S01]  /*4ac0*/  BAR.SYNC.DEFER_BLOCKING 0x1, 0x100 ;  /* 0x0044000000007b1d */ /* 0x000fe20000010000 */
[----:B------:R-:W-:Y:S02]  /*4ad0*/  MOV R8, 0x20 ;  /* 0x0000002000087802 */ /* 0x000fe40000000f00 */
[C---:B------:R-:W-:Y:S02]  /*4ae0*/  IADD3 R35, R11.reuse, 0x40, RZ ;  /* 0x000000400b237810 */ /* 0x040fe40007ffe0ff */
[----:B------:R-:W-:Y:S01]  /*4af0*/  SEL R8, R8, 0xffffffe0, !P3 ;  /* 0xffffffe008087807 */ /* 0x000fe20005800000 */
[----:B------:R-:W-:Y:S01]  /*4b00*/  BSSY B0, `(.L_x_927) ;  /* 0x0000045000007945 */ /* 0x000fe20003800000 */
[----:B------:R-:W-:-:S03]  /*4b10*/  @P0 IADD3 R35, R11, -0x40, RZ ;  /* 0xffffffc00b230810 */ /* 0x000fc60007ffe0ff */
[----:B------:R-:W-:Y:S01]  /*4b20*/  IMAD.IADD R9, R11, 0x1, R8 ;  /* 0x000000010b097824 */ /* 0x000fe200078e0208 */
[----:B------:R-:W-:Y:S01]  /*4b30*/  IADD3 R37, R8, R35, RZ ;  /* 0x0000002308257210 */ /* 0x000fe20007ffe0ff */
        /* <DEDUP_REMOVED lines=18> */
[----:B------:R-:W-:Y:S04]  /*4c60*/  STS [R9+0x80], R5 ;  /* 0x0000800509007388 */ /* 0x000fe80000000800 */
[----:B------:R-:W-:Y:S04]  /*4c70*/  STS [R9+0x480], R14 ;  /* 0x0004800e09007388 */ /* 0x000fe80000000800 */
[----:B------:R2:W-:Y:S04]  /*4c80*/  STS [R11+0x2080], R3 ;  /* 0x002080030b007388 */ /* 0x0005e80000000800 */
[----:B------:R-:W-:Y:S04]  /*4c90*/  STS [R11+0x2480], R4 ;  /* 0x002480040b007388 */ /* 0x000fe80000000800 */
[----:B------:R-:W-:Y:S01]  /*4ca0*/  STS [R9+0x2080], R16 ;  /* 0x0020801009007388 */ /* 0x000fe20000000800 */
[----:B-1----:R-:W-:-:S03]  /*4cb0*/  IMAD R0, R30, c[0x0][0x338], RZ ;  /* 0x0000ce001e007a24 */ /* 0x002fc600078e02ff */
[----:B------:R-:W-:Y:S01]  /*4cc0*/  STS [R9+0x2480], R18 ;  /* 0x0024801209007388 */ /* 0x000fe20000000800 */
[----:B------:R-:W-:-:S03]  /*4cd0*/  IMAD R0, R31, c[0x0][0x33c], R0 ;  /* 0x0000cf001f007a24 */ /* 0x000fc600078e0200 */
[----:B------:R-:W-:Y:S04]  /*4ce0*/  STS [R35+0x80], R36 ;  /* 0x0000802423007388 */ /* 0x000fe80000000800 */
[----:B------:R-:W-:Y:S04]  /*4cf0*/  STS [R35+0x480], R38 ;  /* 0x0004802623007388 */ /* 0x000fe80000000800 */
[----:B------:R-:W-:Y:S01]  /*4d00*/  STS [R37+0x80], R6 ;  /* 0x0000800625007388 */ /* 0x000fe20000000800 */
[----:B--2---:R-:W-:-:S03]  /*4d10*/  IMAD.MOV.U32 R3, RZ, RZ, -0x80 ;  /* 0xffffff80ff037424 */ /* 0x004fc600078e00ff */
[----:B------:R-:W-:Y:S01]  /*4d20*/  STS [R37+0x480], R7 ;  /* 0x0004800725007388 */ /* 0x000fe20000000800 */
[----:B------:R-:W-:Y:S01]  /*4d30*/  IMAD R3, R34, R3, c[0x0][0x2f0] ;  /* 0x0000bc0022037624 */ /* 0x000fe200078e0203 */
[----:B------:R-:W-:Y:S02]  /*4d40*/  MOV R34, R21 ;  /* 0x0000001500227202 */ /* 0x000fe40000000f00 */
[----:B------:R-:W-:Y:S02]  /*4d50*/  STS [R35+0x2080], R52 ;  /* 0x0020803423007388 */ /* 0x000fe40000000800 */
[----:B------:R-:W-:Y:S02]  /*4d60*/  IMNMX R3, R3, 0x80, PT ;  /* 0x0000008003037817 */ /* 0x000fe40003800200 */
[----:B------:R1:W-:Y:S02]  /*4d70*/  STS [R35+0x2480], R54 ;  /* 0x0024803623007388 */ /* 0x0003e40000000800 */
[----:B------:R-:W-:-:S02]  /*4d80*/  ISETP.GE.AND P4, PT, R20, R3, PT ;  /* 0x000000031400720c */ /* 0x000fc40003f86270 */
[----:B------:R-:W-:Y:S02]  /*4d90*/  STS [R37+0x2080], R22 ;  /* 0x0020801625007388 */ /* 0x000fe40000000800 */
[----:B------:R-:W-:Y:S02]  /*4da0*/  ISETP.GE.OR P0, PT, R21, c[0x0][0x324], P4 ;  /* 0x0000c90015007a0c */ /* 0x000fe40002706670 */
[----:B------:R2:W-:Y:S04]  /*4db0*/  STS [R37+0x2480], R23 ;  /* 0x0024801725007388 */ /* 0x0005e80000000800 */
[----:B------:R-:W-:Y:S01]  /*4dc0*/  BAR.SYNC.DEFER_BLOCKING 0x1, 0x100 ;  /* 0x0044000000007b1d */ /* 0x000fe20000010000 */
[----:B-1----:R-:W-:-:S04]  /*4dd0*/  IMAD.MOV.U32 R35, RZ, RZ, R47 ;  /* 0x000000ffff237224 */ /* 0x002fc800078e002f */
[----:B--2---:R-:W-:Y:S01]  /*4de0*/  IMAD.WIDE.U32 R22, R31, c[0x0][0x338], R34 ;  /* 0x0000ce001f167a25 */ /* 0x004fe200078e0022 */
[----:B------:R1:W2:Y:S04]  /*4df0*/  LDS.128 R60, [R43+0x5080] ;  /* 0x005080002b3c7984 */ /* 0x0002a80000000c00 */
[----:B------:R-:W-:Y:S01]  /*4e00*/  IADD3 R23, R23, R0, RZ ;  /* 0x0000000017177210 */ /* 0x000fe20007ffe0ff */
[----:B------:R-:W-:Y:S01]  /*4e10*/  IMAD R0, R29, c[0x0][0x340], RZ ;  /* 0x0000d0001d007a24 */ /* 0x000fe200078e02ff */
[----:B------:R1:W3:Y:S03]  /*4e20*/  LDS.128 R56, [R43+0x6080] ;  /* 0x006080002b387984 */ /* 0x0002e60000000c00 */
[C---:B------:R-:W-:Y:S01]  /*4e30*/  IMAD R0, R33.reuse, c[0x0][0x344], R0 ;  /* 0x0000d10021007a24 */ /* 0x040fe200078e0200 */
[----:B------:R1:W4:Y:S01]  /*4e40*/  LDS.128 R24, [R43+0x7080] ;  /* 0x007080002b187984 */ /* 0x0003220000000c00 */
[----:B------:R-:W-:-:S03]  /*4e50*/  IMAD.WIDE.U32 R40, R33, c[0x0][0x340], R22 ;  /* 0x0000d00021287a25 */ /* 0x000fc600078e0016 */
[----:B------:R1:W1:Y:S02]  /*4e60*/  LDS.128 R16, [R43+0x80] ;  /* 0x000080002b107984 */ /* 0x0002640000000c00 */
[----:B------:R-:W-:Y:S02]  /*4e70*/  IADD3 R45, R41, R0, RZ ;  /* 0x00000000292d7210 */ /* 0x000fe40007ffe0ff */
[----:B------:R1:W1:Y:S04]  /*4e80*/  LDS.128 R12, [R43+0x1080] ;  /* 0x001080002b0c7984 */ /* 0x0002680000000c00 */
[----:B------:R1:W1:Y:S04]  /*4e90*/  LDS.128 R8, [R43+0x2080] ;  /* 0x002080002b087984 */ /* 0x0002680000000c00 */
[----:B------:R1:W1:Y:S01]  /*4ea0*/  LDS.128 R4, [R43+0x3080] ;  /* 0x003080002b047984 */ /* 0x0002620000000c00 */
[----:B------:R-:W-:Y:S05]  /*4eb0*/  @P0 BRA `(.L_x_928) ;  /* 0x0000009000000947 */ /* 0x000fea0003800000 */
[----:B------:R-:W5:Y:S01]  /*4ec0*/  LDS.128 R36, [R43+0x4080] ;  /* 0x004080002b247984 */ /* 0x000f620000000c00 */
[----:B------:R-:W-:Y:S01]  /*4ed0*/  MOV R44, R40 ;  /* 0x00000028002c7202 */ /* 0x000fe20000000f00 */
[----:B------:R-:W-:-:S04]  /*4ee0*/  IMAD R23, R49, c[0x0][0x330], RZ ;  /* 0x0000cc0031177a24 */ /* 0x000fc800078e02ff */
[----:B------:R-:W-:-:S04]  /*4ef0*/  IMAD.WIDE.U32 R46, R48, c[0x0][0x330], R44 ;  /* 0x0000cc00302e7a25 */ /* 0x000fc800078e002c */
[----:B------:R-:W-:Y:S01]  /*4f00*/  IMAD R0, R48, c[0x0][0x334], R23 ;  /* 0x0000cd0030007a24 */ /* 0x000fe200078e0217 */
[----:B------:R-:W-:-:S04]  /*4f10*/  LEA R22, P0, R46, c[0x0][0x318], 0x1 ;  /* 0x0000c6002e167a11 */ /* 0x000fc800078008ff */
[----:B------:R-:W-:-:S04]  /*4f20*/  IADD3 R0, R47, R0, RZ ;  /* 0x000000002f007210 */ /* 0x000fc80007ffe0ff */
[----:B------:R-:W-:-:S05]  /*4f30*/  LEA.HI.X R23, R46, c[0x0][0x31c], R0, 0x1, P0 ;  /* 0x0000c7002e177a11 */ /* 0x000fca00000f0c00 */
[----:B-----5:R4:W-:Y:S02]  /*4f40*/  STG.E.128 [R22.64], R36 ;  /* 0x0000002416007986 */ /* 0x0209e4000c101d06 */
.L_x_928:
[----:B------:R-:W-:Y:S05]  /*4f50*/  BSYNC B0 ;  /* 0x0000000000007941 */ /* 0x000fea0003800000 */
.L_x_927:
[----:B------:R-:W-:Y:S01]  /*4f60*/  IADD3 R0, R20, 0x20, RZ ;  /* 0x0000002014007810 */ /* 0x000fe20007ffe0ff */
[----:B------:R-:W-:Y:S03]  /*4f70*/  BSSY B0, `(.L_x_929) ;  /* 0x000000f000007945 */ /* 0x000fe60003800000 */
[----:B------:R-:W-:-:S04]  /*4f80*/  ISETP.GE.AND P3, PT, R0, R3, PT ;  /* 0x000000030000720c */ /* 0x000fc80003f66270 */
[----:B------:R-:W-:-:S13]  /*4f90*/  ISETP.GE.OR P0, PT, R21, c[0x0][0x324], P3 ;  /* 0x0000c90015007a0c */ /* 0x000fda0001f06670 */
[----:B------:R-:W-:Y:S05]  /*4fa0*/  @P0 BRA `(.L_x_930) ;  /* 0x000000b000000947 */ /* 0x000fea0003800000 */
[----:B----4-:R-:W-:Y:S01]  /*4fb0*/  IADD3 R23, P0, R48, 0x20, RZ ;  /* 0x0000002030177810 */ /* 0x010fe20007f1e0ff */
        /* <DEDUP_REMOVED lines=10> */
.L_x_930:
[----:B------:R-:W-:Y:S05]  /*5060*/  BSYNC B0 ;  /* 0x0000000000007941 */ /* 0x000fea0003800000 */
.L_x_929:
[----:B------:R-:W-:Y:S01]  /*5070*/  IADD3 R0, R20, 0x40, RZ ;  /* 0x0000004014007810 */ /* 0x000fe20007ffe0ff */
[----:B------:R-:W-:Y:S03]  /*5080*/  BSSY B0, `(.L_x_931) ;  /* 0x000000f000007945 */ /* 0x000fe60003800000 */
[----:B------:R-:W-:-:S04]  /*5090*/  ISETP.GE.AND P2, PT, R0, R3, PT ;  /* 0x000000030000720c */ /* 0x000fc80003f46270 */
[----:B------:R-:W-:-:S13]  /*50a0*/  ISETP.GE.OR P0, PT, R21, c[0x0][0x324], P2 ;  /* 0x0000c90015007a0c */ /* 0x000fda0001706670 */
[----:B------:R-:W-:Y:S05]  /*50b0*/  @P0 BRA `(.L_x_932) ;  /* 0x000000b000000947 */ /* 0x000fea0003800000 */
[----:B--2-4-:R-:W-:Y:S01]  /*50c0*/  IADD3 R23, P0, R48, 0x40, RZ ;  /* 0x0000004030177810 */ /* 0x014fe20007f1e0ff */
        /* <DEDUP_REMOVED lines=10> */
.L_x_932:
[----:B------:R-:W-:Y:S05]  /*5170*/  BSYNC B0 ;  /* 0x0000000000007941 */ /* 0x000fea0003800000 */
.L_x_931:
[----:B------:R-:W-:Y:S01]  /*5180*/  IADD3 R20, R20, 0x60, RZ ;  /* 0x0000006014147810 */ /* 0x000fe20007ffe0ff */
[----:B------:R-:W-:Y:S03]  /*5190*/  BSSY B0, `(.L_x_933) ;  /* 0x000000f000007945 */ /* 0x000fe60003800000 */
[----:B------:R-:W-:-:S04]  /*51a0*/  ISETP.GE.AND P1, PT, R20, R3, PT ;  /* 0x000000031400720c */ /* 0x000fc80003f26270 */
[----:B------:R-:W-:-:S13]  /*51b0*/  ISETP.GE.OR P0, PT, R21, c[0x0][0x324], P1 ;  /* 0x0000c90015007a0c */ /* 0x000fda0000f06670 */
[----:B------:R-:W-:Y:S05]  /*51c0*/  @P0 BRA `(.L_x_934) ;  /* 0x000000b000000947 */ /* 0x000fea0003800000 */
[----:B------:R-:W-:Y:S01]  /*51d0*/  IADD3 R3, P0, R48, 0x60, RZ ;  /* 0x0000006030037810 */ /* 0x000fe20007f1e0ff */
[----:B--2-4-:R-:W-:Y:S01]  /*51e0*/  IMAD.MOV.U32 R22, RZ, RZ, R40 ;  /* 0x000000ffff167224 */ /* 0x014fe200078e0028 */
        /* <DEDUP_REMOVED lines=8> */
[----:B------:R2:W-:Y:S02]  /*5270*/  STG.E.128 [R2.64], R24 ;  /* 0x0000001802007986 */ /* 0x0005e4000c101d06 */
.L_x_934:
[----:B------:R-:W-:Y:S05]  /*5280*/  BSYNC B0 ;  /* 0x0000000000007941 */ /* 0x000fea0003800000 */
.L_x_933:
        /* <DEDUP_REMOVED lines=8> */
[----:B----4-:R-:W-:-:S05]  /*5310*/  IMAD.WIDE.U32 R22, R33, c[0x0][0x310], R2 ;  /* 0x0000c40021167a25 */ /* 0x010fca00078e0002 */
        /* <DEDUP_REMOVED lines=10> */
.L_x_936:
[----:B------:R-:W-:Y:S05]  /*53c0*/  BSYNC B0 ;  /* 0x0000000000007941 */ /* 0x000fea0003800000 */
.L_x_935:
        /* <DEDUP_REMOVED lines=14> */
.L_x_938:
[----:B------:R-:W-:Y:S05]  /*54b0*/  BSYNC B0 ;  /* 0x0000000000007941 */ /* 0x000fea0003800000 */
.L_x_937:
        /* <DEDUP_REMOVED lines=14> */
.L_x_940:
[----:B------:R-:W-:Y:S05]  /*55a0*/  BSYNC B0 ;  /* 0x0000000000007941 */ /* 0x000fea0003800000 */
.L_x_939:
        /* <DEDUP_REMOVED lines=14> */
        .type           $_ZN7cutlass13device_kernelIN5flash19enable_sm80_to_sm89INS1_16FlashAttnBwdSm80INS1_25CollectiveMainloopBwdSm80ILi2ELi2EN4cute5tupleIJNS5_1CILi128EEES8_NS7_ILi64EEEEEENS_10bfloat16_tEfNS_4arch4Sm80ELb0ELb0ELb1ELb0ELb0ELb0ELb0ELb0ELi2ELi4ELi4ELi4ELb0EEENS1_21CollectiveEpilogueBwdISA_SB_SD_Li256ELb0ELb0ELi2EEENS1_19SingleTileSchedulerILb0ELb0ELb0ELi128EEEEEEEEEvNT_6ParamsE$_ZN4cute12iter_adaptorIPKN7cutlass10bfloat16_tENS_8gmem_ptrIS4_EEEC2ES4_,@function
        .size           $_ZN7cutlass13device_kernelIN5flash19enable_sm80_to_sm89INS1_16FlashAttnBwdSm80INS1_25CollectiveMainloopBwdSm80ILi2ELi2EN4cute5tupleIJNS5_1CILi128EEES8_NS7_ILi64EEEEEENS_10bfloat16_tEfNS_4arch4Sm80ELb0ELb0ELb1ELb0ELb0ELb0ELb0ELb0ELi2ELi4ELi4ELi4ELb0EEENS1_21CollectiveEpilogueBwdISA_SB_SD_Li256ELb0ELb0ELi2EEENS1_19SingleTileSchedulerILb0ELb0ELb0ELi128EEEEEEEEEvNT_6ParamsE$_ZN4cute12iter_adaptorIPKN7cutlass10bfloat16_tENS_8gmem_ptrIS4_EEEC2ES4_,($_ZN7cutlass13device_kernelIN5flash19enable_sm80_to_sm89INS1_16FlashAttnBwdSm80INS1_25CollectiveMainloopBwdSm80ILi2ELi2EN4cute5tupleIJNS5_1CILi128EEES8_NS7_ILi64EEEEEENS_10bfloat16_tEfNS_4arch4Sm80ELb0ELb0ELb1ELb0ELb0ELb0ELb0ELb0ELi2ELi4ELi4ELi4ELb0EEENS1_21CollectiveEpilogueBwdISA_SB_SD_Li256ELb0ELb0ELi2EEENS1_19SingleTileSchedulerILb0ELb0ELb0ELi128EEEEEEEEEvNT_6ParamsE$_ZN4cute12iter_adaptorIPKN7cutlass9uint128_tENS_8gmem_ptrIS4_EEEC2ES4_ - $_ZN7cutlass13device_kernelIN5flash19enable_sm80_to_sm89INS1_16FlashAttnBwdSm80INS1_25CollectiveMainloopBwdSm80ILi2ELi2EN4cute5tupleIJNS5_1CILi128EEES8_NS7_ILi64EEEEEENS_10bfloat16_tEfNS_4arch4Sm80ELb0ELb0ELb1ELb0ELb0ELb0ELb0ELb0ELi2ELi4ELi4ELi4ELb0EEENS1_21CollectiveEpilogueBwdISA_SB_SD_Li256ELb0ELb0ELi2EEENS1_19SingleTileSchedulerILb0ELb0ELb0ELi128EEEEEEEEEvNT_6ParamsE$_ZN4cute12iter_adaptorIPKN7cutlass10bfloat16_tENS_8gmem_ptrIS4_EEEC2ES4_)
$_ZN7cutlass13device_kernelIN5flash19enable_sm80_to_sm89INS1_16FlashAttnBwdSm80INS1_25CollectiveMainloopBwdSm80ILi2ELi2EN4cute5tupleIJNS5_1CILi128EEES8_NS7_ILi64EEEEEENS_10bfloat16_tEfNS_4arch4Sm80ELb0ELb0ELb1ELb0ELb0ELb0ELb0ELb0ELi2ELi4ELi4ELi4ELb0EEENS1_21CollectiveEpilogueBwdISA_SB_SD_Li256ELb0ELb0ELi2EEENS1_19SingleTileSchedulerILb0ELb0ELb0ELi128EEEEEEEEEvNT_6ParamsE$_ZN4cute12iter_adaptorIPKN7cutlass10bfloat16_tENS_8gmem_ptrIS4_EEEC2ES4_:
[----:B------:R-:W-:Y:S01]  /*5690*/  IADD3 R5, R15, -c[0x0][0x20], RZ ;  /* 0x800008000f057a10 */ /* 0x000fe20007ffe0ff */
[----:B------:R-:W-:Y:S01]  /*56a0*/  IMAD.MOV.U32 R88, RZ, RZ, R4 ;  /* 0x000000ffff587224 */ /* 0x000fe200078e0004 */
[----:B------:R-:W-:Y:S01]  /*56b0*/  MOV R89, R11 ;  /* 0x0000000b00597202 */ /* 0x000fe20000000f00 */
[----:B------:R-:W-:-:S04]  /*56c0*/  IMAD.MOV.U32 R11, RZ, RZ, 0x0 ;  /* 0x00000000ff0b7424 */ /* 0x000fc800078e00ff */
[----:B------:R1:W-:Y:S01]  /*56d0*/  STL.64 [R5], R88 ;  /* 0x0000005805007387 */ /* 0x0003e20000100a00 */
[----:B------:R-:W-:Y:S05]  /*56e0*/  RET.REL.NODEC R10 `(_ZN7cutlass13device_kernelIN5flash19enable_sm80_to_sm89INS1_16FlashAttnBwdSm80INS1_25CollectiveMainloopBwdSm80ILi2ELi2EN4cute5tupleIJNS5_1CILi128EEES8_NS7_ILi64EEEEEENS_10bfloat16_tEfNS_4arch4Sm80ELb0ELb0ELb1ELb0ELb0ELb0ELb0ELb0ELi2ELi4ELi4ELi4ELb0EEENS1_21CollectiveEpilogueBwdISA_SB_SD_Li256ELb0ELb0ELi2EEENS1_19SingleTileSchedulerILb0ELb0ELb0ELi128EEEEEEEEEvNT_6ParamsE) ;  /* 0xffffa9100a007950 */ /* 0x000fea0003c3ffff */
        .type           $_ZN7cutlass13device_kernelIN5flash19enable_sm80_to_sm89INS1_16FlashAttnBwdSm80INS1_25CollectiveMainloopBwdSm80ILi2ELi2EN4cute5tupleIJNS5_1CILi128EEES8_NS7_ILi64EEEEEENS_10bfloat16_tEfNS_4arch4Sm80ELb0ELb0ELb1ELb0ELb0ELb0ELb0ELb0ELi2ELi4ELi4ELi4ELb0EEENS1_21CollectiveEpilogueBwdISA_SB_SD_Li256ELb0ELb0ELi2EEENS1_19SingleTileSchedulerILb0ELb0ELb0ELi128EEEEEEEEEvNT_6ParamsE$_ZN4cute12iter_adaptorIPKN7cutlass9uint128_tENS_8gmem_ptrIS4_EEEC2ES4_,@function
        .size           $_ZN7cutlass13device_kernelIN5flash19enable_sm80_to_sm89INS1_16FlashAttnBwdSm80INS1_25CollectiveMainloopBwdSm80ILi2ELi2EN4cute5tupleIJNS5_1CILi128EEES8_NS7_ILi64EEEEEENS_10bfloat16_tEfNS_4arch4Sm80ELb0ELb0ELb1ELb0ELb0ELb0ELb0ELb0ELi2ELi4ELi4ELi4ELb0EEENS1_21CollectiveEpilogueBwdISA_SB_SD_Li256ELb0ELb0ELi2EEENS1_19SingleTileSchedulerILb0ELb0ELb0ELi128EEEEEEEEEvNT_6ParamsE$_ZN4cute12iter_adaptorIPKN7cutlass9uint128_tENS_8gmem_ptrIS4_EEEC2ES4_,($_ZN7cutlass13device_kernelIN5flash19enable_sm80_to_sm89INS1_16FlashAttnBwdSm80INS1_25CollectiveMainloopBwdSm80ILi2ELi2EN4cute5tupleIJNS5_1CILi128EEES8_NS7_ILi64EEEEEENS_10bfloat16_tEfNS_4arch4Sm80ELb0ELb0ELb1ELb0ELb0ELb0ELb0ELb0ELi2ELi4ELi4ELi4ELb0EEENS1_21CollectiveEpilogueBwdISA_SB_SD_Li256ELb0ELb0ELi2EEENS1_19SingleTileSchedulerILb0ELb0ELb0ELi128EEEEEEEEEvNT_6ParamsE$_ZN4cute12iter_adaptorIPKfNS_8gmem_ptrIS2_EEEC2ES2_ - $_ZN7cutlass13device_kernelIN5flash19enable_sm80_to_sm89INS1_16FlashAttnBwdSm80INS1_25CollectiveMainloopBwdSm80ILi2ELi2EN4cute5tupleIJNS5_1CILi128EEES8_NS7_ILi64EEEEEENS_10bfloat16_tEfNS_4arch4Sm80ELb0ELb0ELb1ELb0ELb0ELb0ELb0ELb0ELi2ELi4ELi4ELi4ELb0EEENS1_21CollectiveEpilogueBwdISA_SB_SD_Li256ELb0ELb0ELi2EEENS1_19SingleTileSchedulerILb0ELb0ELb0ELi128EEEEEEEEEvNT_6ParamsE$_ZN4cute12iter_adaptorIPKN7cutlass9uint128_tENS_8gmem_ptrIS4_EEEC2ES4_)
$_ZN7cutlass13device_kernelIN5flash19enable_sm80_to_sm89INS1_16FlashAttnBwdSm80INS1_25CollectiveMainloopBwdSm80ILi2ELi2EN4cute5tupleIJNS5_1CILi128EEES8_NS7_ILi64EEEEEENS_10bfloat16_tEfNS_4arch4Sm80ELb0ELb0ELb1ELb0ELb0ELb0ELb0ELb0ELi2ELi4ELi4ELi4ELb0EEENS1_21CollectiveEpilogueBwdISA_SB_SD_Li256ELb0ELb0ELi2EEENS1_19SingleTileSchedulerILb0ELb0ELb0ELi128EEEEEEEEEvNT_6ParamsE$_ZN4cute12iter_adaptorIPKN7cutlass9uint128_tENS_8gmem_ptrIS4_EEEC2ES4_:
[----:B------:R-:W-:Y:S02]  /*56f0*/  IADD3 R4, R15, -c[0x0][0x20], RZ ;  /* 0x800008000f047a10 */ /* 0x000fe40007ffe0ff */
[----:B------:R-:W-:-:S03]  /*5700*/  MOV R89, 0x0 ;  /* 0x0000000000597802 */ /* 0x000fc60000000f00 */
[----:B------:R1:W-:Y:S01]  /*5710*/  STL.64 [R4], R2 ;  /* 0x0000000204007387 */ /* 0x0003e20000100a00 */
[----:B------:R-:W-:Y:S05]  /*5720*/  RET.REL.NODEC R88 `(_ZN7cutlass13device_kernelIN5flash19enable_sm80_to_sm89INS1_16FlashAttnBwdSm80INS1_25CollectiveMainloopBwdSm80ILi2ELi2EN4cute5tupleIJNS5_1CILi128EEES8_NS7_ILi64EEEEEENS_10bfloat16_tEfNS_4arch4Sm80ELb0ELb0ELb1ELb0ELb0ELb0ELb0ELb0ELi2ELi4ELi4ELi4ELb0EEENS1_21CollectiveEpilogueBwdISA_SB_SD_Li256ELb0ELb0ELi2EEENS1_19SingleTileSchedulerILb0ELb0ELb0ELi128EEEEEEEEEvNT_6ParamsE) ;  /* 0xffffa8d058007950 */ /* 0x000fea0003c3ffff */
        .type           $_ZN7cutlass13device_kernelIN5flash19enable_sm80_to_sm89INS1_16FlashAttnBwdSm80INS1_25CollectiveMainloopBwdSm80ILi2ELi2EN4cute5tupleIJNS5_1CILi128EEES8_NS7_ILi64EEEEEENS_10bfloat16_tEfNS_4arch4Sm80ELb0ELb0ELb1ELb0ELb0ELb0ELb0ELb0ELi2ELi4ELi4ELi4ELb0EEENS1_21CollectiveEpilogueBwdISA_SB_SD_Li256ELb0ELb0ELi2EEENS1_19SingleTileSchedulerILb0ELb0ELb0ELi128EEEEEEEEEvNT_6ParamsE$_ZN4cute12iter_adaptorIPKfNS_8gmem_ptrIS2_EEEC2ES2_,@function
        .size           $_ZN7cutlass13device_kernelIN5flash19enable_sm80_to_sm89INS1_16FlashAttnBwdSm80INS1_25CollectiveMainloopBwdSm80ILi2ELi2EN4cute5tupleIJNS5_1CILi128EEES8_NS7_ILi64EEEEEENS_10bfloat16_tEfNS_4arch4Sm80ELb0ELb0ELb1ELb0ELb0ELb0ELb0ELb0ELi2ELi4ELi4ELi4ELb0EEENS1_21CollectiveEpilogueBwdISA_SB_SD_Li256ELb0ELb0ELi2EEENS1_19SingleTileSchedulerILb0ELb0ELb0ELi128EEEEEEEEEvNT_6ParamsE$_ZN4cute12iter_adaptorIPKfNS_8gmem_ptrIS2_EEEC2ES2_,($_ZN7cutlass13device_kernelIN5flash19enable_sm80_to_sm89INS1_16FlashAttnBwdSm80INS1_25CollectiveMainloopBwdSm80ILi2ELi2EN4cute5tupleIJNS5_1CILi128EEES8_NS7_ILi64EEEEEENS_10bfloat16_tEfNS_4arch4Sm80ELb0ELb0ELb1ELb0ELb0ELb0ELb0ELb0ELi2ELi4ELi4ELi4ELb0EEENS1_21CollectiveEpilogueBwdISA_SB_SD_Li256ELb0ELb0ELi2EEENS1_19SingleTileSchedulerILb0ELb0ELb0ELi128EEEEEEEEEvNT_6ParamsE$_ZN4cute12iter_adaptorIPN7cutlass10bfloat16_tENS_8smem_ptrIS3_EEEC2ES3_ - $_ZN7cutlass13device_kernelIN5flash19enable_sm80_to_sm89INS1_16FlashAttnBwdSm80INS1_25CollectiveMainloopBwdSm80ILi2ELi2EN4cute5tupleIJNS5_1CILi128EEES8_NS7_ILi64EEEEEENS_10bfloat16_tEfNS_4arch4Sm80ELb0ELb0ELb1ELb0ELb0ELb0ELb0ELb0ELi2ELi4ELi4ELi4ELb0EEENS1_21CollectiveEpilogueBwdISA_SB_SD_Li256ELb0ELb0ELi2EEENS1_19SingleTileSchedulerILb0ELb0ELb0ELi128EEEEEEEEEvNT_6ParamsE$_ZN4cute12iter_adaptorIPKfNS_8gmem_ptrIS2_EEEC2ES2_)
$_ZN7cutlass13device_kernelIN5flash19enable_sm80_to_sm89INS1_16FlashAttnBwdSm80INS1_25CollectiveMainloopBwdSm80ILi2ELi2EN4cute5tupleIJNS5_1CILi128EEES8_NS7_ILi64EEEEEENS_10bfloat16_tEfNS_4arch4Sm80ELb0ELb0ELb1ELb0ELb0ELb0ELb0ELb0ELi2ELi4ELi4ELi4ELb0EEENS1_21CollectiveEpilogueBwdISA_SB_SD_Li256ELb0ELb0ELi2EEENS1_19SingleTileSchedulerILb0ELb0ELb0ELi128EEEEEEEEEvNT_6ParamsE$_ZN4cute12iter_adaptorIPKfNS_8gmem_ptrIS2_EEEC2ES2_:
[----:B------:R-:W-:Y:S02]  /*5730*/  IADD3 R2, R2, -c[0x0][0x20], RZ ;  /* 0x8000080002027a10 */ /* 0x000fe40007ffe0ff */
[----:B------:R-:W-:-:S03]  /*5740*/  MOV R11, 0x0 ;  /* 0x00000000000b7802 */ /* 0x000fc60000000f00 */
[----:B------:R1:W-:Y:S01]  /*5750*/  STL.64 [R2], R4 ;  /* 0x0000000402007387 */ /* 0x0003e20000100a00 */
[----:B------:R-:W-:Y:S05]  /*5760*/  RET.REL.NODEC R10 `(_ZN7cutlass13device_kernelIN5flash19enable_sm80_to_sm89INS1_16FlashAttnBwdSm80INS1_25CollectiveMainloopBwdSm80ILi2ELi2EN4cute5tupleIJNS5_1CILi128EEES8_NS7_ILi64EEEEEENS_10bfloat16_tEfNS_4arch4Sm80ELb0ELb0ELb1ELb0ELb0ELb0ELb0ELb0ELi2ELi4ELi4ELi4ELb0EEENS1_21CollectiveEpilogueBwdISA_SB_SD_Li256ELb0ELb0ELi2EEENS1_19SingleTileSchedulerILb0ELb0ELb0ELi128EEEEEEEEEvNT_6ParamsE) ;  /* 0xffffa8900a007950 */ /* 0x000fea0003c3ffff */
        .type           $_ZN7cutlass13device_kernelIN5flash19enable_sm80_to_sm89INS1_16FlashAttnBwdSm80INS1_25CollectiveMainloopBwdSm80ILi2ELi2EN4cute5tupleIJNS5_1CILi128EEES8_NS7_ILi64EEEEEENS_10bfloat16_tEfNS_4arch4Sm80ELb0ELb0ELb1ELb0ELb0ELb0ELb0ELb0ELi2ELi4ELi4ELi4ELb0EEENS1_21CollectiveEpilogueBwdISA_SB_SD_Li256ELb0ELb0ELi2EEENS1_19SingleTileSchedulerILb0ELb0ELb0ELi128EEEEEEEEEvNT_6ParamsE$_ZN4cute12iter_adaptorIPN7cutlass10bfloat16_tENS_8smem_ptrIS3_EEEC2ES3_,@function
        .size           $_ZN7cutlass13device_kernelIN5flash19enable_sm80_to_sm89INS1_16FlashAttnBwdSm80INS1_25CollectiveMainloopBwdSm80ILi2ELi2EN4cute5tupleIJNS5_1CILi128EEES8_NS7_ILi64EEEEEENS_10bfloat16_tEfNS_4arch4Sm80ELb0ELb0ELb1ELb0ELb0ELb0ELb0ELb0ELi2ELi4ELi4ELi4ELb0EEENS1_21CollectiveEpilogueBwdISA_SB_SD_Li256ELb0ELb0ELi2EEENS1_19SingleTileSchedulerILb0ELb0ELb0ELi128EEEEEEEEEvNT_6ParamsE$_ZN4cute12iter_adaptorIPN7cutlass10bfloat16_tENS_8smem_ptrIS3_EEEC2ES3_,($_ZN7cutlass13device_kernelIN5flash19enable_sm80_to_sm89INS1_16FlashAttnBwdSm80INS1_25CollectiveMainloopBwdSm80ILi2ELi2EN4cute5tupleIJNS5_1CILi128EEES8_NS7_ILi64EEEEEENS_10bfloat16_tEfNS_4arch4Sm80ELb0ELb0ELb1ELb0ELb0ELb0ELb0ELb0ELi2ELi4ELi4ELi4ELb0EEENS1_21CollectiveEpilogueBwdISA_SB_SD_Li256ELb0ELb0ELi2EEENS1_19SingleTileSchedulerILb0ELb0ELb0ELi128EEEEEEEEEvNT_6ParamsE$_ZN4cute12iter_adaptorIPN7cutlass9uint128_tENS_8smem_ptrIS3_EEEC2ES3_ - $_ZN7cutlass13device_kernelIN5flash19enable_sm80_to_sm89INS1_16FlashAttnBwdSm80INS1_25CollectiveMainloopBwdSm80ILi2ELi2EN4cute5tupleIJNS5_1CILi128EEES8_NS7_ILi64EEEEEENS_10bfloat16_tEfNS_4arch4Sm80ELb0ELb0ELb1ELb0ELb0ELb0ELb0ELb0ELi2ELi4ELi4ELi4ELb0EEENS1_21CollectiveEpilogueBwdISA_SB_SD_Li256ELb0ELb0ELi2EEENS1_19SingleTileSchedulerILb0ELb0ELb0ELi128EEEEEEEEEvNT_6ParamsE$_ZN4cute12iter_adaptorIPN7cutlass10bfloat16_tENS_8smem_ptrIS3_EEEC2ES3_)
$_ZN7cutlass13device_kernelIN5flash19enable_sm80_to_sm89INS1_16FlashAttnBwdSm80INS1_25CollectiveMainloopBwdSm80ILi2ELi2EN4cute5tupleIJNS5_1CILi128EEES8_NS7_ILi64EEEEEENS_10bfloat16_tEfNS_4arch4Sm80ELb0ELb0ELb1ELb0ELb0ELb0ELb0ELb0ELi2ELi4ELi4ELi4ELb0EEENS1_21CollectiveEpilogueBwdISA_SB_SD_Li256ELb0ELb0ELi2EEENS1_19SingleTileSchedulerILb0ELb0ELb0ELi128EEEEEEEEEvNT_6ParamsE$_ZN4cute12iter_adaptorIPN7cutlass10bfloat16_tENS_8smem_ptrIS3_EEEC2ES3_:
[----:B------:R-:W-:Y:S02]  /*5770*/  IADD3 R6, R9, -c[0x0][0x20], RZ ;  /* 0x8000080009067a10 */ /* 0x000fe40007ffe0ff */
[----:B------:R-:W-:-:S03]  /*5780*/  MOV R11, 0x0 ;  /* 0x00000000000b7802 */ /* 0x000fc60000000f00 */
[----:B------:R1:W-:Y:S01]  /*5790*/  STL.64 [R6], R2 ;  /* 0x0000000206007387 */ /* 0x0003e20000100a00 */
[----:B------:R-:W-:Y:S05]  /*57a0*/  RET.REL.NODEC R10 `(_ZN7cutlass13device_kernelIN5flash19enable_sm80_to_sm89INS1_16FlashAttnBwdSm80INS1_25CollectiveMainloopBwdSm80ILi2ELi2EN4cute5tupleIJNS5_1CILi128EEES8_NS7_ILi64EEEEEENS_10bfloat16_tEfNS_4arch4Sm80ELb0ELb0ELb1ELb0ELb0ELb0ELb0ELb0ELi2ELi4ELi4ELi4ELb0EEENS1_21CollectiveEpilogueBwdISA_SB_SD_Li256ELb0ELb0ELi2EEENS1_19SingleTileSchedulerILb0ELb0ELb0ELi128EEEEEEEEEvNT_6ParamsE) ;  /* 0xffffa8500a007950 */ /* 0x000fea0003c3ffff */
        .type           $_ZN7cutlass13device_kernelIN5flash19enable_sm80_to_sm89INS1_16FlashAttnBwdSm80INS1_25CollectiveMainloopBwdSm80ILi2ELi2EN4cute5tupleIJNS5_1CILi128EEES8_NS7_ILi64EEEEEENS_10bfloat16_tEfNS_4arch4Sm80ELb0ELb0ELb1ELb0ELb0ELb0ELb0ELb0ELi2ELi4ELi4ELi4ELb0EEENS1_21CollectiveEpilogueBwdISA_SB_SD_Li256ELb0ELb0ELi2EEENS1_19SingleTileSchedulerILb0ELb0ELb0ELi128EEEEEEEEEvNT_6ParamsE$_ZN4cute12iter_adaptorIPN7cutlass9uint128_tENS_8smem_ptrIS3_EEEC2ES3_,@function
        .size           $_ZN7cutlass13device_kernelIN5flash19enable_sm80_to_sm89INS1_16FlashAttnBwdSm80INS1_25CollectiveMainloopBwdSm80ILi2ELi2EN4cute5tupleIJNS5_1CILi128EEES8_NS7_ILi64EEEEEENS_10bfloat16_tEfNS_4arch4Sm80ELb0ELb0ELb1ELb0ELb0ELb0ELb0ELb0ELi2ELi4ELi4ELi4ELb0EEENS1_21CollectiveEpilogueBwdISA_SB_SD_Li256ELb0ELb0ELi2EEENS1_19SingleTileSchedulerILb0ELb0ELb0ELi128EEEEEEEEEvNT_6ParamsE$_ZN4cute12iter_adaptorIPN7cutlass9uint128_tENS_8smem_ptrIS3_EEEC2ES3_,($_ZN7cutlass13device_kernelIN5flash19enable_sm80_to_sm89INS1_16FlashAttnBwdSm80INS1_25CollectiveMainloopBwdSm80ILi2ELi2EN4cute5tupleIJNS5_1CILi128EEES8_NS7_ILi64EEEEEENS_10bfloat16_tEfNS_4arch4Sm80ELb0ELb0ELb1ELb0ELb0ELb0ELb0ELb0ELi2ELi4ELi4ELi4ELb0EEENS1_21CollectiveEpilogueBwdISA_SB_SD_Li256ELb0ELb0ELi2EEENS1_19SingleTileSchedulerILb0ELb0ELb0ELi128EEEEEEEEEvNT_6ParamsE$_ZN4cute12iter_adaptorIPfNS_8gmem_ptrIS1_EEEC2ES1_ - $_ZN7cutlass13device_kernelIN5flash19enable_sm80_to_sm89INS1_16FlashAttnBwdSm80INS1_25CollectiveMainloopBwdSm80ILi2ELi2EN4cute5tupleIJNS5_1CILi128EEES8_NS7_ILi64EEEEEENS_10bfloat16_tEfNS_4arch4Sm80ELb0ELb0ELb1ELb0ELb0ELb0ELb0ELb0ELi2ELi4ELi4ELi4ELb0EEENS1_21CollectiveEpilogueBwdISA_SB_SD_Li256ELb0ELb0ELi2EEENS1_19SingleTileSchedulerILb0ELb0ELb0ELi128EEEEEEEEEvNT_6ParamsE$_ZN4cute12iter_adaptorIPN7cutlass9uint128_tENS_8smem_ptrIS3_EEEC2ES3_)
$_ZN7cutlass13device_kernelIN5flash19enable_sm80_to_sm89INS1_16FlashAttnBwdSm80INS1_25CollectiveMainloopBwdSm80ILi2ELi2EN4cute5tupleIJNS5_1CILi128EEES8_NS7_ILi64EEEEEENS_10bfloat16_tEfNS_4arch4Sm80ELb0ELb0ELb1ELb0ELb0ELb0ELb0ELb0ELi2ELi4ELi4ELi4ELb0EEENS1_21CollectiveEpilogueBwdISA_SB_SD_Li256ELb0ELb0ELi2EEENS1_19SingleTileSchedulerILb0ELb0ELb0ELi128EEEEEEEEEvNT_6ParamsE$_ZN4cute12iter_adaptorIPN7cutlass9uint128_tENS_8smem_ptrIS3_EEEC2ES3_:
[----:B------:R-:W-:Y:S02]  /*57b0*/  IADD3 R6, R6, -c[0x0][0x20], RZ ;  /* 0x8000080006067a10 */ /* 0x000fe40007ffe0ff */
[----:B------:R-:W-:-:S03]  /*57c0*/  MOV R11, 0x0 ;  /* 0x00000000000b7802 */ /* 0x000fc60000000f00 */
[----:B------:R1:W-:Y:S01]  /*57d0*/  STL.64 [R6], R2 ;  /* 0x0000000206007387 */ /* 0x0003e20000100a00 */
[----:B------:R-:W-:Y:S05]  /*57e0*/  RET.REL.NODEC R10 `(_ZN7cutlass13device_kernelIN5flash19enable_sm80_to_sm89INS1_16FlashAttnBwdSm80INS1_25CollectiveMainloopBwdSm80ILi2ELi2EN4cute5tupleIJNS5_1CILi128EEES8_NS7_ILi64EEEEEENS_10bfloat16_tEfNS_4arch4Sm80ELb0ELb0ELb1ELb0ELb0ELb0ELb0ELb0ELi2ELi4ELi4ELi4ELb0EEENS1_21CollectiveEpilogueBwdISA_SB_SD_Li256ELb0ELb0ELi2EEENS1_19SingleTileSchedulerILb0ELb0ELb0ELi128EEEEEEEEEvNT_6ParamsE) ;  /* 0xffffa8100a007950 */ /* 0x000fea0003c3ffff */
        .type           $_ZN7cutlass13device_kernelIN5flash19enable_sm80_to_sm89INS1_16FlashAttnBwdSm80INS1_25CollectiveMainloopBwdSm80ILi2ELi2EN4cute5tupleIJNS5_1CILi128EEES8_NS7_ILi64EEEEEENS_10bfloat16_tEfNS_4arch4Sm80ELb0ELb0ELb1ELb0ELb0ELb0ELb0ELb0ELi2ELi4ELi4ELi4ELb0EEENS1_21CollectiveEpilogueBwdISA_SB_SD_Li256ELb0ELb0ELi2EEENS1_19SingleTileSchedulerILb0ELb0ELb0ELi128EEEEEEEEEvNT_6ParamsE$_ZN4cute12iter_adaptorIPfNS_8gmem_ptrIS1_EEEC2ES1_,@function
        .size           $_ZN7cutlass13device_kernelIN5flash19enable_sm80_to_sm89INS1_16FlashAttnBwdSm80INS1_25CollectiveMainloopBwdSm80ILi2ELi2EN4cute5tupleIJNS5_1CILi128EEES8_NS7_ILi64EEEEEENS_10bfloat16_tEfNS_4arch4Sm80ELb0ELb0ELb1ELb0ELb0ELb0ELb0ELb0ELi2ELi4ELi4ELi4ELb0EEENS1_21CollectiveEpilogueBwdISA_SB_SD_Li256ELb0ELb0ELi2EEENS1_19SingleTileSchedulerILb0ELb0ELb0ELi128EEEEEEEEEvNT_6ParamsE$_ZN4cute12iter_adaptorIPfNS_8gmem_ptrIS1_EEEC2ES1_,($_ZN7cutlass13device_kernelIN5flash19enable_sm80_to_sm89INS1_16FlashAttnBwdSm80INS1_25CollectiveMainloopBwdSm80ILi2ELi2EN4cute5tupleIJNS5_1CILi128EEES8_NS7_ILi64EEEEEENS_10bfloat16_tEfNS_4arch4Sm80ELb0ELb0ELb1ELb0ELb0ELb0ELb0ELb0ELi2ELi4ELi4ELi4ELb0EEENS1_21CollectiveEpilogueBwdISA_SB_SD_Li256ELb0ELb0ELi2EEENS1_19SingleTileSchedulerILb0ELb0ELb0ELi128EEEEEEEEEvNT_6ParamsE$_ZN4cute12iter_adaptorIPfNS_8smem_ptrIS1_EEEC2ES1_ - $_ZN7cutlass13device_kernelIN5flash19enable_sm80_to_sm89INS1_16FlashAttnBwdSm80INS1_25CollectiveMainloopBwdSm80ILi2ELi2EN4cute5tupleIJNS5_1CILi128EEES8_NS7_ILi64EEEEEENS_10bfloat16_tEfNS_4arch4Sm80ELb0ELb0ELb1ELb0ELb0ELb0ELb0ELb0ELi2ELi4ELi4ELi4ELb0EEENS1_21CollectiveEpilogueBwdISA_SB_SD_Li256ELb0ELb0ELi2EEENS1_19SingleTileSchedulerILb0ELb0ELb0ELi128EEEEEEEEEvNT_6ParamsE$_ZN4cute12iter_adaptorIPfNS_8gmem_ptrIS1_EEEC2ES1_)
$_ZN7cutlass13device_kernelIN5flash19enable_sm80_to_sm89INS1_16FlashAttnBwdSm80INS1_25CollectiveMainloopBwdSm80ILi2ELi2EN4cute5tupleIJNS5_1CILi128EEES8_NS7_ILi64EEEEEENS_10bfloat16_tEfNS_4arch4Sm80ELb0ELb0ELb1ELb0ELb0ELb0ELb0ELb0ELi2ELi4ELi4ELi4ELb0EEENS1_21CollectiveEpilogueBwdISA_SB_SD_Li256ELb0ELb0ELi2EEENS1_19SingleTileSchedulerILb0ELb0ELb0ELi128EEEEEEEEEvNT_6ParamsE$_ZN4cute12iter_adaptorIPfNS_8gmem_ptrIS1_EEEC2ES1_:
[----:B------:R-:W-:Y:S02]  /*57f0*/  IADD3 R2, R69, -c[0x0][0x20], RZ ;  /* 0x8000080045027a10 */ /* 0x000fe40007ffe0ff */
[----:B------:R-:W-:-:S03]  /*5800*/  MOV R5, 0x0 ;  /* 0x0000000000057802 */ /* 0x000fc60000000f00 */
[----:B------:R1:W-:Y:S01]  /*5810*/  STL.64 [R2], R10 ;  /* 0x0000000a02007387 */ /* 0x0003e20000100a00 */
[----:B------:R-:W-:Y:S05]  /*5820*/  RET.REL.NODEC R4 `(_ZN7cutlass13device_kernelIN5flash19enable_sm80_to_sm89INS1_16FlashAttnBwdSm80INS1_25CollectiveMainloopBwdSm80ILi2ELi2EN4cute5tupleIJNS5_1CILi128EEES8_NS7_ILi64EEEEEENS_10bfloat16_tEfNS_4arch4Sm80ELb0ELb0ELb1ELb0ELb0ELb0ELb0ELb0ELi2ELi4ELi4ELi4ELb0EEENS1_21CollectiveEpilogueBwdISA_SB_SD_Li256ELb0ELb0ELi2EEENS1_19SingleTileSchedulerILb0ELb0ELb0ELi128EEEEEEEEEvNT_6ParamsE) ;  /* 0xffffa7d004007950 */ /* 0x000fea0003c3ffff */
        .type           $_ZN7cutlass13device_kernelIN5flash19enable_sm80_to_sm89INS1_16FlashAttnBwdSm80INS1_25CollectiveMainloopBwdSm80ILi2ELi2EN4cute5tupleIJNS5_1CILi128EEES8_NS7_ILi64EEEEEENS_10bfloat16_tEfNS_4arch4Sm80ELb0ELb0ELb1ELb0ELb0ELb0ELb0ELb0ELi2ELi4ELi4ELi4ELb0EEENS1_21CollectiveEpilogueBwdISA_SB_SD_Li256ELb0ELb0ELi2EEENS1_19SingleTileSchedulerILb0ELb0ELb0ELi128EEEEEEEEEvNT_6ParamsE$_ZN4cute12iter_adaptorIPfNS_8smem_ptrIS1_EEEC2ES1_,@function
        .size           $_ZN7cutlass13device_kernelIN5flash19enable_sm80_to_sm89INS1_16FlashAttnBwdSm80INS1_25CollectiveMainloopBwdSm80ILi2ELi2EN4cute5tupleIJNS5_1CILi128EEES8_NS7_ILi64EEEEEENS_10bfloat16_tEfNS_4arch4Sm80ELb0ELb0ELb1ELb0ELb0ELb0ELb0ELb0ELi2ELi4ELi4ELi4ELb0EEENS1_21CollectiveEpilogueBwdISA_SB_SD_Li256ELb0ELb0ELi2EEENS1_19SingleTileSchedulerILb0ELb0ELb0ELi128EEEEEEEEEvNT_6ParamsE$_ZN4cute12iter_adaptorIPfNS_8smem_ptrIS1_EEEC2ES1_,($_ZN7cutlass13device_kernelIN5flash19enable_sm80_to_sm89INS1_16FlashAttnBwdSm80INS1_25CollectiveMainloopBwdSm80ILi2ELi2EN4cute5tupleIJNS5_1CILi128EEES8_NS7_ILi64EEEEEENS_10bfloat16_tEfNS_4arch4Sm80ELb0ELb0ELb1ELb0ELb0ELb0ELb0ELb0ELi2ELi4ELi4ELi4ELb0EEENS1_21CollectiveEpilogueBwdISA_SB_SD_Li256ELb0ELb0ELi2EEENS1_19SingleTileSchedulerILb0ELb0ELb0ELi128EEEEEEEEEvNT_6ParamsE$_ZN4cute12iter_adaptorIPjNS_8smem_ptrIS1_EEEC2ES1_ - $_ZN7cutlass13device_kernelIN5flash19enable_sm80_to_sm89INS1_16FlashAttnBwdSm80INS1_25CollectiveMainloopBwdSm80ILi2ELi2EN4cute5tupleIJNS5_1CILi128EEES8_NS7_ILi64EEEEEENS_10bfloat16_tEfNS_4arch4Sm80ELb0ELb0ELb1ELb0ELb0ELb0ELb0ELb0ELi2ELi4ELi4ELi4ELb0EEENS1_21CollectiveEpilogueBwdISA_SB_SD_Li256ELb0ELb0ELi2EEENS1_19SingleTileSchedulerILb0ELb0ELb0ELi128EEEEEEEEEvNT_6ParamsE$_ZN4cute12iter_adaptorIPfNS_8smem_ptrIS1_EEEC2ES1_)
$_ZN7cutlass13device_kernelIN5flash19enable_sm80_to_sm89INS1_16FlashAttnBwdSm80INS1_25CollectiveMainloopBwdSm80ILi2ELi2EN4cute5tupleIJNS5_1CILi128EEES8_NS7_ILi64EEEEEENS_10bfloat16_tEfNS_4arch4Sm80ELb0ELb0ELb1ELb0ELb0ELb0ELb0ELb0ELi2ELi4ELi4ELi4ELb0EEENS1_21CollectiveEpilogueBwdISA_SB_SD_Li256ELb0ELb0ELi2EEENS1_19SingleTileSchedulerILb0ELb0ELb0ELi128EEEEEEEEEvNT_6ParamsE$_ZN4cute12iter_adaptorIPfNS_8smem_ptrIS1_EEEC2ES1_:
[----:B------:R-:W-:Y:S02]  /*5830*/  IADD3 R6, R6, -c[0x0][0x20], RZ ;  /* 0x8000080006067a10 */ /* 0x000fe40007ffe0ff */
[----:B------:R-:W-:-:S03]  /*5840*/  MOV R11, 0x0 ;  /* 0x00000000000b7802 */ /* 0x000fc60000000f00 */
[----:B------:R1:W-:Y:S01]  /*5850*/  STL.64 [R6], R2 ;  /* 0x0000000206007387 */ /* 0x0003e20000100a00 */
[----:B------:R-:W-:Y:S05]  /*5860*/  RET.REL.NODEC R10 `(_ZN7cutlass13device_kernelIN5flash19enable_sm80_to_sm89INS1_16FlashAttnBwdSm80INS1_25CollectiveMainloopBwdSm80ILi2ELi2EN4cute5tupleIJNS5_1CILi128EEES8_NS7_ILi64EEEEEENS_10bfloat16_tEfNS_4arch4Sm80ELb0ELb0ELb1ELb0ELb0ELb0ELb0ELb0ELi2ELi4ELi4ELi4ELb0EEENS1_21CollectiveEpilogueBwdISA_SB_SD_Li256ELb0ELb0ELi2EEENS1_19SingleTileSchedulerILb0ELb0ELb0ELi128EEEEEEEEEvNT_6ParamsE) ;  /* 0xffffa7900a007950 */ /* 0x000fea0003c3ffff */
        .type           $_ZN7cutlass13device_kernelIN5flash19enable_sm80_to_sm89INS1_16FlashAttnBwdSm80INS1_25CollectiveMainloopBwdSm80ILi2ELi2EN4cute5tupleIJNS5_1CILi128EEES8_NS7_ILi64EEEEEENS_10bfloat16_tEfNS_4arch4Sm80ELb0ELb0ELb1ELb0ELb0ELb0ELb0ELb0ELi2ELi4ELi4ELi4ELb0EEENS1_21CollectiveEpilogueBwdISA_SB_SD_Li256ELb0ELb0ELi2EEENS1_19SingleTileSchedulerILb0ELb0ELb0ELi128EEEEEEEEEvNT_6ParamsE$_ZN4cute12iter_adaptorIPjNS_8smem_ptrIS1_EEEC2ES1_,@function
        .size           $_ZN7cutlass13device_kernelIN5flash19enable_sm80_to_sm89INS1_16FlashAttnBwdSm80INS1_25CollectiveMainloopBwdSm80ILi2ELi2EN4cute5tupleIJNS5_1CILi128EEES8_NS7_ILi64EEEEEENS_10bfloat16_tEfNS_4arch4Sm80ELb0ELb0ELb1ELb0ELb0ELb0ELb0ELb0ELi2ELi4ELi4ELi4ELb0EEENS1_21CollectiveEpilogueBwdISA_SB_SD_Li256ELb0ELb0ELi2EEENS1_19SingleTileSchedulerILb0ELb0ELb0ELi128EEEEEEEEEvNT_6ParamsE$_ZN4cute12iter_adaptorIPjNS_8smem_ptrIS1_EEEC2ES1_,($_ZN7cutlass13device_kernelIN5flash19enable_sm80_to_sm89INS1_16FlashAttnBwdSm80INS1_25CollectiveMainloopBwdSm80ILi2ELi2EN4cute5tupleIJNS5_1CILi128EEES8_NS7_ILi64EEEEEENS_10bfloat16_tEfNS_4arch4Sm80ELb0ELb0ELb1ELb0ELb0ELb0ELb0ELb0ELi2ELi4ELi4ELi4ELb0EEENS1_21CollectiveEpilogueBwdISA_SB_SD_Li256ELb0ELb0ELi2EEENS1_19SingleTileSchedulerILb0ELb0ELb0ELi128EEEEEEEEEvNT_6ParamsE$_ZN4cute3eso3ESOILb0ELb0EJNS_14ComposedLayoutINS_7SwizzleILi3ELi3ELi3EEENS_9MixedBitsILj0ELj432EEENS_6LayoutINS_5tupleIJNS8_IJNS_1CILi2EEESA_SA_EEESA_NS9_ILi8EEEEEENS8_IJNS8_IJNS9_ILi64EEESC_NS9_ILi512EEEEEENS9_ILi8192EEENS9_ILi1024EEEEEEEEEENS_10ViewEngineINS_8smem_ptrIPN7cutlass10bfloat16_tEEEEEEEC2ERKSL_RKSS_ - $_ZN7cutlass13device_kernelIN5flash19enable_sm80_to_sm89INS1_16FlashAttnBwdSm80INS1_25CollectiveMainloopBwdSm80ILi2ELi2EN4cute5tupleIJNS5_1CILi128EEES8_NS7_ILi64EEEEEENS_10bfloat16_tEfNS_4arch4Sm80ELb0ELb0ELb1ELb0ELb0ELb0ELb0ELb0ELi2ELi4ELi4ELi4ELb0EEENS1_21CollectiveEpilogueBwdISA_SB_SD_Li256ELb0ELb0ELi2EEENS1_19SingleTileSchedulerILb0ELb0ELb0ELi128EEEEEEEEEvNT_6ParamsE$_ZN4cute12iter_adaptorIPjNS_8smem_ptrIS1_EEEC2ES1_)
$_ZN7cutlass13device_kernelIN5flash19enable_sm80_to_sm89INS1_16FlashAttnBwdSm80INS1_25CollectiveMainloopBwdSm80ILi2ELi2EN4cute5tupleIJNS5_1CILi128EEES8_NS7_ILi64EEEEEENS_10bfloat16_tEfNS_4arch4Sm80ELb0ELb0ELb1ELb0ELb0ELb0ELb0ELb0ELi2ELi4ELi4ELi4ELb0EEENS1_21CollectiveEpilogueBwdISA_SB_SD_Li256ELb0ELb0ELi2EEENS1_19SingleTileSchedulerILb0ELb0ELb0ELi128EEEEEEEEEvNT_6ParamsE$_ZN4cute12iter_adaptorIPjNS_8smem_ptrIS1_EEEC2ES1_:
[----:B------:R-:W-:Y:S02]  /*5870*/  IADD3 R6, R68, -c[0x0][0x20], RZ ;  /* 0x8000080044067a10 */ /* 0x000fe40007ffe0ff */
[----:B------:R-:W-:-:S03]  /*5880*/  MOV R11, 0x0 ;  /* 0x00000000000b7802 */ /* 0x000fc60000000f00 */
[----:B------:R1:W-:Y:S01]  /*5890*/  STL.64 [R6], R2 ;  /* 0x0000000206007387 */ /* 0x0003e20000100a00 */
[----:B------:R-:W-:Y:S05]  /*58a0*/  RET.REL.NODEC R10 `(_ZN7cutlass13device_kernelIN5flash19enable_sm80_to_sm89INS1_16FlashAttnBwdSm80INS1_25CollectiveMainloopBwdSm80ILi2ELi2EN4cute5tupleIJNS5_1CILi128EEES8_NS7_ILi64EEEEEENS_10bfloat16_tEfNS_4arch4Sm80ELb0ELb0ELb1ELb0ELb0ELb0ELb0ELb0ELi2ELi4ELi4ELi4ELb0EEENS1_21CollectiveEpilogueBwdISA_SB_SD_Li256ELb0ELb0ELi2EEENS1_19SingleTileSchedulerILb0ELb0ELb0ELi128EEEEEEEEEvNT_6ParamsE) ;  /* 0xffffa7500a007950 */ /* 0x000fea0003c3ffff */
        .type           $_ZN7cutlass13device_kernelIN5flash19enable_sm80_to_sm89INS1_16FlashAttnBwdSm80INS1_25CollectiveMainloopBwdSm80ILi2ELi2EN4cute5tupleIJNS5_1CILi128EEES8_NS7_ILi64EEEEEENS_10bfloat16_tEfNS_4arch4Sm80ELb0ELb0ELb1ELb0ELb0ELb0ELb0ELb0ELi2ELi4ELi4ELi4ELb0EEENS1_21CollectiveEpilogueBwdISA_SB_SD_Li256ELb0ELb0ELi2EEENS1_19SingleTileSchedulerILb0ELb0ELb0ELi128EEEEEEEEEvNT_6ParamsE$_ZN4cute3eso3ESOILb0ELb0EJNS_14ComposedLayoutINS_7SwizzleILi3ELi3ELi3EEENS_9MixedBitsILj0ELj432EEENS_6LayoutINS_5tupleIJNS8_IJNS_1CILi2EEESA_SA_EEESA_NS9_ILi8EEEEEENS8_IJNS8_IJNS9_ILi64EEESC_NS9_ILi512EEEEEENS9_ILi8192EEENS9_ILi1024EEEEEEEEEENS_10ViewEngineINS_8smem_ptrIPN7cutlass10bfloat16_tEEEEEEEC2ERKSL_RKSS_,@function
        .size           $_ZN7cutlass13device_kernelIN5flash19enable_sm80_to_sm89INS1_16FlashAttnBwdSm80INS1_25CollectiveMainloopBwdSm80ILi2ELi2EN4cute5tupleIJNS5_1CILi128EEES8_NS7_ILi64EEEEEENS_10bfloat16_tEfNS_4arch4Sm80ELb0ELb0ELb1ELb0ELb0ELb0ELb0ELb0ELi2ELi4ELi4ELi4ELb0EEENS1_21CollectiveEpilogueBwdISA_SB_SD_Li256ELb0ELb0ELi2EEENS1_19SingleTileSchedulerILb0ELb0ELb0ELi128EEEEEEEEEvNT_6ParamsE$_ZN4cute3eso3ESOILb0ELb0EJNS_14ComposedLayoutINS_7SwizzleILi3ELi3ELi3EEENS_9MixedBitsILj0ELj432EEENS_6LayoutINS_5tupleIJNS8_IJNS_1CILi2EEESA_SA_EEESA_NS9_ILi8EEEEEENS8_IJNS8_IJNS9_ILi64EEESC_NS9_ILi512EEEEEENS9_ILi8192EEENS9_ILi1024EEEEEEEEEENS_10ViewEngineINS_8smem_ptrIPN7cutlass10bfloat16_tEEEEEEEC2ERKSL_RKSS_,($_ZN7cutlass13device_kernelIN5flash19enable_sm80_to_sm89INS1_16FlashAttnBwdSm80INS1_25CollectiveMainloopBwdSm80ILi2ELi2EN4cute5tupleIJNS5_1CILi128EEES8_NS7_ILi64EEEEEENS_10bfloat16_tEfNS_4arch4Sm80ELb0ELb0ELb1ELb0ELb0ELb0ELb0ELb0ELi2ELi4ELi4ELi4ELb0EEENS1_21CollectiveEpilogueBwdISA_SB_SD_Li256ELb0ELb0ELi2EEENS1_19SingleTileSchedulerILb0ELb0ELb0ELi128EEEEEEEEEvNT_6ParamsE$_ZN4cute3eso3ESOILb0ELb0EJNS_14ComposedLayoutINS_7SwizzleILi3ELi3ELi3EEENS_9MixedBitsILj0ELj432EEENS_6LayoutINS_5tupleIJNS8_IJNS_1CILi2EEESA_SA_EEESA_NS9_ILi8EEEEEENS8_IJNS8_IJNS9_ILi64EEESC_NS9_ILi512EEEEEENS9_ILi8192EEENS9_ILi1024EEEEEEEEEEiEEC2ERKSL_RKi - $_ZN7cutlass13device_kernelIN5flash19enable_sm80_to_sm89INS1_16FlashAttnBwdSm80INS1_25CollectiveMainloopBwdSm80ILi2ELi2EN4cute5tupleIJNS5_1CILi128EEES8_NS7_ILi64EEEEEENS_10bfloat16_tEfNS_4arch4Sm80ELb0ELb0ELb1ELb0ELb0ELb0ELb0ELb0ELi2ELi4ELi4ELi4ELb0EEENS1_21CollectiveEpilogueBwdISA_SB_SD_Li256ELb0ELb0ELi2EEENS1_19SingleTileSchedulerILb0ELb0ELb0ELi128EEEEEEEEEvNT_6ParamsE$_ZN4cute3eso3ESOILb0ELb0EJNS_14ComposedLayoutINS_7SwizzleILi3ELi3ELi3EEENS_9MixedBitsILj0ELj432EEENS_6LayoutINS_5tupleIJNS8_IJNS_1CILi2EEESA_SA_EEESA_NS9_ILi8EEEEEENS8_IJNS8_IJNS9_ILi64EEESC_NS9_ILi512EEEEEENS9_ILi8192EEENS9_ILi1024EEEEEEEEEENS_10ViewEngineINS_8smem_ptrIPN7cutlass10bfloat16_tEEEEEEEC2ERKSL_RKSS_)
$_ZN7cutlass13device_kernelIN5flash19enable_sm80_to_sm89INS1_16FlashAttnBwdSm80INS1_25CollectiveMainloopBwdSm80ILi2ELi2EN4cute5tupleIJNS5_1CILi128EEES8_NS7_ILi64EEEEEENS_10bfloat16_tEfNS_4arch4Sm80ELb0ELb0ELb1ELb0ELb0ELb0ELb0ELb0ELi2ELi4ELi4ELi4ELb0EEENS1_21CollectiveEpilogueBwdISA_SB_SD_Li256ELb0ELb0ELi2EEENS1_19SingleTileSchedulerILb0ELb0ELb0ELi128EEEEEEEEEvNT_6ParamsE$_ZN4cute3eso3ESOILb0ELb0EJNS_14ComposedLayoutINS_7SwizzleILi3ELi3ELi3EEENS_9MixedBitsILj0ELj432EEENS_6LayoutINS_5tupleIJNS8_IJNS_1CILi2EEESA_SA_EEESA_NS9_ILi8EEEEEENS8_IJNS8_IJNS9_ILi64EEESC_NS9_ILi512EEEEEENS9_ILi8192EEENS9_ILi1024EEEEEEEEEENS_10ViewEngineINS_8smem_ptrIPN7cutlass10bfloat16_tEEEEEEEC2ERKSL_RKSS_:
[----:B------:R-:W-:Y:S02]  /*58b0*/  IADD3 R3, R25, -c[0x0][0x20], RZ ;  /* 0x8000080019037a10 */ /* 0x000fe40007ffe0ff */
[----:B------:R-:W-:-:S03]  /*58c0*/  IADD3 R2, R24, -c[0x0][0x20], RZ ;  /* 0x8000080018027a10 */ /* 0x000fc60007ffe0ff */
[----:B------:R1:W-:Y:S04]  /*58d0*/  STL [R3], R6 ;  /* 0x0000000603007387 */ /* 0x0003e80000100800 */
[----:B------:R-:W2:Y:S01]  /*58e0*/  LDL.64 R8, [R2] ;  /* 0x0000000002087983 */ /* 0x000ea20000100a00 */
[----:B------:R-:W-:-:S03]  /*58f0*/  IMAD.MOV.U32 R5, RZ, RZ, 0x0 ;  /* 0x00000000ff057424 */ /* 0x000fc600078e00ff */
[----:B--2---:R1:W-:Y:S01]  /*5900*/  STL.64 [R3+0x8], R8 ;  /* 0x0000080803007387 */ /* 0x0043e20000100a00 */
[----:B------:R-:W-:Y:S05]  /*5910*/  RET.REL.NODEC R4 `(_ZN7cutlass13device_kernelIN5flash19enable_sm80_to_sm89INS1_16FlashAttnBwdSm80INS1_25CollectiveMainloopBwdSm80ILi2ELi2EN4cute5tupleIJNS5_1CILi128EEES8_NS7_ILi64EEEEEENS_10bfloat16_tEfNS_4arch4Sm80ELb0ELb0ELb1ELb0ELb0ELb0ELb0ELb0ELi2ELi4ELi4ELi4ELb0EEENS1_21CollectiveEpilogueBwdISA_SB_SD_Li256ELb0ELb0ELi2EEENS1_19SingleTileSchedulerILb0ELb0ELb0ELi128EEEEEEEEEvNT_6ParamsE) ;  /* 0xffffa6e004007950 */ /* 0x000fea0003c3ffff */
        .type           $_ZN7cutlass13device_kernelIN5flash19enable_sm80_to_sm89INS1_16FlashAttnBwdSm80INS1_25CollectiveMainloopBwdSm80ILi2ELi2EN4cute5tupleIJNS5_1CILi128EEES8_NS7_ILi64EEEEEENS_10bfloat16_tEfNS_4arch4Sm80ELb0ELb0ELb1ELb0ELb0ELb0ELb0ELb0ELi2ELi4ELi4ELi4ELb0EEENS1_21CollectiveEpilogueBwdISA_SB_SD_Li256ELb0ELb0ELi2EEENS1_19SingleTileSchedulerILb0ELb0ELb0ELi128EEEEEEEEEvNT_6ParamsE$_ZN4cute3eso3ESOILb0ELb0EJNS_14ComposedLayoutINS_7SwizzleILi3ELi3ELi3EEENS_9MixedBitsILj0ELj432EEENS_6LayoutINS_5tupleIJNS8_IJNS_1CILi2EEESA_SA_EEESA_NS9_ILi8EEEEEENS8_IJNS8_IJNS9_ILi64EEESC_NS9_ILi512EEEEEENS9_ILi8192EEENS9_ILi1024EEEEEEEEEEiEEC2ERKSL_RKi,@function
        .size           $_ZN7cutlass13device_kernelIN5flash19enable_sm80_to_sm89INS1_16FlashAttnBwdSm80INS1_25CollectiveMainloopBwdSm80ILi2ELi2EN4cute5tupleIJNS5_1CILi128EEES8_NS7_ILi64EEEEEENS_10bfloat16_tEfNS_4arch4Sm80ELb0ELb0ELb1ELb0ELb0ELb0ELb0ELb0ELi2ELi4ELi4ELi4ELb0EEENS1_21CollectiveEpilogueBwdISA_SB_SD_Li256ELb0ELb0ELi2EEENS1_19SingleTileSchedulerILb0ELb0ELb0ELi128EEEEEEEEEvNT_6ParamsE$_ZN4cute3eso3ESOILb0ELb0EJNS_14ComposedLayoutINS_7SwizzleILi3ELi3ELi3EEENS_9MixedBitsILj0ELj432EEENS_6LayoutINS_5tupleIJNS8_IJNS_1CILi2EEESA_SA_EEESA_NS9_ILi8EEEEEENS8_IJNS8_IJNS9_ILi64EEESC_NS9_ILi512EEEEEENS9_ILi8192EEENS9_ILi1024EEEEEEEEEEiEEC2ERKSL_RKi,($_ZN7cutlass13device_kernelIN5flash19enable_sm80_to_sm89INS1_16FlashAttnBwdSm80INS1_25CollectiveMainloopBwdSm80ILi2ELi2EN4cute5tupleIJNS5_1CILi128EEES8_NS7_ILi64EEEEEENS_10bfloat16_tEfNS_4arch4Sm80ELb0ELb0ELb1ELb0ELb0ELb0ELb0ELb0ELi2ELi4ELi4ELi4ELb0EEENS1_21CollectiveEpilogueBwdISA_SB_SD_Li256ELb0ELb0ELi2EEENS1_19SingleTileSchedulerILb0ELb0ELb0ELi128EEEEEEEEEvNT_6ParamsE$_ZN4cute3eso3ESOILb0ELb0EJNS_5tupleIJNS_1CILi0EEENS2_IJNS3_ILi1EEENS3_ILi256EEEiEEEEEENS3_ILi2048EEENS2_IJiNS3_ILi4096EEEEEEEEC2ERKS8_RKS9_RKSB_ - $_ZN7cutlass13device_kernelIN5flash19enable_sm80_to_sm89INS1_16FlashAttnBwdSm80INS1_25CollectiveMainloopBwdSm80ILi2ELi2EN4cute5tupleIJNS5_1CILi128EEES8_NS7_ILi64EEEEEENS_10bfloat16_tEfNS_4arch4Sm80ELb0ELb0ELb1ELb0ELb0ELb0ELb0ELb0ELi2ELi4ELi4ELi4ELb0EEENS1_21CollectiveEpilogueBwdISA_SB_SD_Li256ELb0ELb0ELi2EEENS1_19SingleTileSchedulerILb0ELb0ELb0ELi128EEEEEEEEEvNT_6ParamsE$_ZN4cute3eso3ESOILb0ELb0EJNS_14ComposedLayoutINS_7SwizzleILi3ELi3ELi3EEENS_9MixedBitsILj0ELj432EEENS_6LayoutINS_5tupleIJNS8_IJNS_1CILi2EEESA_SA_EEESA_NS9_ILi8EEEEEENS8_IJNS8_IJNS9_ILi64EEESC_NS9_ILi512EEEEEENS9_ILi8192EEENS9_ILi1024EEEEEEEEEEiEEC2ERKSL_RKi)
$_ZN7cutlass13device_kernelIN5flash19enable_sm80_to_sm89INS1_16FlashAttnBwdSm80INS1_25CollectiveMainloopBwdSm80ILi2ELi2EN4cute5tupleIJNS5_1CILi128EEES8_NS7_ILi64EEEEEENS_10bfloat16_tEfNS_4arch4Sm80ELb0ELb0ELb1ELb0ELb0ELb0ELb0ELb0ELi2ELi4ELi4ELi4ELb0EEENS1_21CollectiveEpilogueBwdISA_SB_SD_Li256ELb0ELb0ELi2EEENS1_19SingleTileSchedulerILb0ELb0ELb0ELi128EEEEEEEEEvNT_6ParamsE$_ZN4cute3eso3ESOILb0ELb0EJNS_14ComposedLayoutINS_7SwizzleILi3ELi3ELi3EEENS_9MixedBitsILj0ELj432EEENS_6LayoutINS_5tupleIJNS8_IJNS_1CILi2EEESA_SA_EEESA_NS9_ILi8EEEEEENS8_IJNS8_IJNS9_ILi64EEESC_NS9_ILi512EEEEEENS9_ILi8192EEENS9_ILi1024EEEEEEEEEEiEEC2ERKSL_RKi:
[----:B------:R-:W-:Y:S02]  /*5920*/  IADD3 R5, R25, -c[0x0][0x20], RZ ;  /* 0x8000080019057a10 */ /* 0x000fe40007ffe0ff */
[----:B------:R-:W-:-:S03]  /*5930*/  IADD3 R3, R7, -c[0x0][0x20], RZ ;  /* 0x8000080007037a10 */ /* 0x000fc60007ffe0ff */
[----:B------:R1:W-:Y:S04]  /*5940*/  STL [R5], R2 ;  /* 0x0000000205007387 */ /* 0x0003e80000100800 */
[----:B------:R-:W2:Y:S01]  /*5950*/  LDL R6, [R3] ;  /* 0x0000000003067983 */ /* 0x000ea20000100800 */
[----:B------:R-:W-:Y:S02]  /*5960*/  IMAD.MOV.U32 R8, RZ, RZ, R4 ;  /* 0x000000ffff087224 */ /* 0x000fe400078e0004 */
[----:B------:R-:W-:Y:S01]  /*5970*/  IMAD.MOV.U32 R9, RZ, RZ, 0x0 ;  /* 0x00000000ff097424 */ /* 0x000fe200078e00ff */
[----:B--2---:R1:W-:Y:S03]  /*5980*/  STL [R5+0x4], R6 ;  /* 0x0000040605007387 */ /* 0x0043e60000100800 */
[----:B------:R-:W-:Y:S05]  /*5990*/  RET.REL.NODEC R8 `(_ZN7cutlass13device_kernelIN5flash19enable_sm80_to_sm89INS1_16FlashAttnBwdSm80INS1_25CollectiveMainloopBwdSm80ILi2ELi2EN4cute5tupleIJNS5_1CILi128EEES8_NS7_ILi64EEEEEENS_10bfloat16_tEfNS_4arch4Sm80ELb0ELb0ELb1ELb0ELb0ELb0ELb0ELb0ELi2ELi4ELi4ELi4ELb0EEENS1_21CollectiveEpilogueBwdISA_SB_SD_Li256ELb0ELb0ELi2EEENS1_19SingleTileSchedulerILb0ELb0ELb0ELi128EEEEEEEEEvNT_6ParamsE) ;  /* 0xffffa66008007950 */ /* 0x000fea0003c3ffff */
        .type           $_ZN7cutlass13device_kernelIN5flash19enable_sm80_to_sm89INS1_16FlashAttnBwdSm80INS1_25CollectiveMainloopBwdSm80ILi2ELi2EN4cute5tupleIJNS5_1CILi128EEES8_NS7_ILi64EEEEEENS_10bfloat16_tEfNS_4arch4Sm80ELb0ELb0ELb1ELb0ELb0ELb0ELb0ELb0ELi2ELi4ELi4ELi4ELb0EEENS1_21CollectiveEpilogueBwdISA_SB_SD_Li256ELb0ELb0ELi2EEENS1_19SingleTileSchedulerILb0ELb0ELb0ELi128EEEEEEEEEvNT_6ParamsE$_ZN4cute3eso3ESOILb0ELb0EJNS_5tupleIJNS_1CILi0EEENS2_IJNS3_ILi1EEENS3_ILi256EEEiEEEEEENS3_ILi2048EEENS2_IJiNS3_ILi4096EEEEEEEEC2ERKS8_RKS9_RKSB_,@function
        .size           $_ZN7cutlass13device_kernelIN5flash19enable_sm80_to_sm89INS1_16FlashAttnBwdSm80INS1_25CollectiveMainloopBwdSm80ILi2ELi2EN4cute5tupleIJNS5_1CILi128EEES8_NS7_ILi64EEEEEENS_10bfloat16_tEfNS_4arch4Sm80ELb0ELb0ELb1ELb0ELb0ELb0ELb0ELb0ELi2ELi4ELi4ELi4ELb0EEENS1_21CollectiveEpilogueBwdISA_SB_SD_Li256ELb0ELb0ELi2EEENS1_19SingleTileSchedulerILb0ELb0ELb0ELi128EEEEEEEEEvNT_6ParamsE$_ZN4cute3eso3ESOILb0ELb0EJNS_5tupleIJNS_1CILi0EEENS2_IJNS3_ILi1EEENS3_ILi256EEEiEEEEEENS3_ILi2048EEENS2_IJiNS3_ILi4096EEEEEEEEC2ERKS8_RKS9_RKSB_,($_ZN7cutlass13device_kernelIN5flash19enable_sm80_to_sm89INS1_16FlashAttnBwdSm80INS1_25CollectiveMainloopBwdSm80ILi2ELi2EN4cute5tupleIJNS5_1CILi128EEES8_NS7_ILi64EEEEEENS_10bfloat16_tEfNS_4arch4Sm80ELb0ELb0ELb1ELb0ELb0ELb0ELb0ELb0ELi2ELi4ELi4ELi4ELb0EEENS1_21CollectiveEpilogueBwdISA_SB_SD_Li256ELb0ELb0ELi2EEENS1_19SingleTileSchedulerILb0ELb0ELb0ELi128EEEEEEEEEvNT_6ParamsE$_ZN4cute3eso3ESOILb0ELb0EJNS_5tupleIJNS_1CILi1EEENS3_ILi512EEEiEEENS3_ILi4096EEENS2_IJNS2_IJiiEEENS3_ILi8192EEEEEEEEC2ERKS6_RKS7_RKSA_ - $_ZN7cutlass13device_kernelIN5flash19enable_sm80_to_sm89INS1_16FlashAttnBwdSm80INS1_25CollectiveMainloopBwdSm80ILi2ELi2EN4cute5tupleIJNS5_1CILi128EEES8_NS7_ILi64EEEEEENS_10bfloat16_tEfNS_4arch4Sm80ELb0ELb0ELb1ELb0ELb0ELb0ELb0ELb0ELi2ELi4ELi4ELi4ELb0EEENS1_21CollectiveEpilogueBwdISA_SB_SD_Li256ELb0ELb0ELi2EEENS1_19SingleTileSchedulerILb0ELb0ELb0ELi128EEEEEEEEEvNT_6ParamsE$_ZN4cute3eso3ESOILb0ELb0EJNS_5tupleIJNS_1CILi0EEENS2_IJNS3_ILi1EEENS3_ILi256EEEiEEEEEENS3_ILi2048EEENS2_IJiNS3_ILi4096EEEEEEEEC2ERKS8_RKS9_RKSB_)
$_ZN7cutlass13device_kernelIN5flash19enable_sm80_to_sm89INS1_16FlashAttnBwdSm80INS1_25CollectiveMainloopBwdSm80ILi2ELi2EN4cute5tupleIJNS5_1CILi128EEES8_NS7_ILi64EEEEEENS_10bfloat16_tEfNS_4arch4Sm80ELb0ELb0ELb1ELb0ELb0ELb0ELb0ELb0ELi2ELi4ELi4ELi4ELb0EEENS1_21CollectiveEpilogueBwdISA_SB_SD_Li256ELb0ELb0ELi2EEENS1_19SingleTileSchedulerILb0ELb0ELb0ELi128EEEEEEEEEvNT_6ParamsE$_ZN4cute3eso3ESOILb0ELb0EJNS_5tupleIJNS_1CILi0EEENS2_IJNS3_ILi1EEENS3_ILi256EEEiEEEEEENS3_ILi2048EEENS2_IJiNS3_ILi4096EEEEEEEEC2ERKS8_RKS9_RKSB_:
[----:B------:R-:W-:Y:S02]  /*59a0*/  IADD3 R3, R68, -c[0x0][0x20], RZ ;  /* 0x8000080044037a10 */ /* 0x000fe40007ffe0ff */
[----:B------:R-:W-:-:S03]  /*59b0*/  IADD3 R2, R50, -c[0x0][0x20], RZ ;  /* 0x8000080032027a10 */ /* 0x000fc60007ffe0ff */
[----:B------:R1:W-:Y:S04]  /*59c0*/  STL [R3], R38 ;  /* 0x0000002603007387 */ /* 0x0003e80000100800 */
[----:B------:R-:W2:Y:S01]  /*59d0*/  LDL R2, [R2] ;  /* 0x0000000002027983 */ /* 0x000ea20000100800 */
[----:B------:R-:W-:-:S03]  /*59e0*/  IMAD.MOV.U32 R5, RZ, RZ, 0x0 ;  /* 0x00000000ff057424 */ /* 0x000fc600078e00ff */
[----:B--2---:R1:W-:Y:S01]  /*59f0*/  STL [R3+0x4], R2 ;  /* 0x0000040203007387 */ /* 0x0043e20000100800 */
[----:B------:R-:W-:Y:S05]  /*5a00*/  RET.REL.NODEC R4 `(_ZN7cutlass13device_kernelIN5flash19enable_sm80_to_sm89INS1_16FlashAttnBwdSm80INS1_25CollectiveMainloopBwdSm80ILi2ELi2EN4cute5tupleIJNS5_1CILi128EEES8_NS7_ILi64EEEEEENS_10bfloat16_tEfNS_4arch4Sm80ELb0ELb0ELb1ELb0ELb0ELb0ELb0ELb0ELi2ELi4ELi4ELi4ELb0EEENS1_21CollectiveEpilogueBwdISA_SB_SD_Li256ELb0ELb0ELi2EEENS1_19SingleTileSchedulerILb0ELb0ELb0ELi128EEEEEEEEEvNT_6ParamsE) ;  /* 0xffffa5f004007950 */ /* 0x000fea0003c3ffff */
        .type           $_ZN7cutlass13device_kernelIN5flash19enable_sm80_to_sm89INS1_16FlashAttnBwdSm80INS1_25CollectiveMainloopBwdSm80ILi2ELi2EN4cute5tupleIJNS5_1CILi128EEES8_NS7_ILi64EEEEEENS_10bfloat16_tEfNS_4arch4Sm80ELb0ELb0ELb1ELb0ELb0ELb0ELb0ELb0ELi2ELi4ELi4ELi4ELb0EEENS1_21CollectiveEpilogueBwdISA_SB_SD_Li256ELb0ELb0ELi2EEENS1_19SingleTileSchedulerILb0ELb0ELb0ELi128EEEEEEEEEvNT_6ParamsE$_ZN4cute3eso3ESOILb0ELb0EJNS_5tupleIJNS_1CILi1EEENS3_ILi512EEEiEEENS3_ILi4096EEENS2_IJNS2_IJiiEEENS3_ILi8192EEEEEEEEC2ERKS6_RKS7_RKSA_,@function
        .size           $_ZN7cutlass13device_kernelIN5flash19enable_sm80_to_sm89INS1_16FlashAttnBwdSm80INS1_25CollectiveMainloopBwdSm80ILi2ELi2EN4cute5tupleIJNS5_1CILi128EEES8_NS7_ILi64EEEEEENS_10bfloat16_tEfNS_4arch4Sm80ELb0ELb0ELb1ELb0ELb0ELb0ELb0ELb0ELi2ELi4ELi4ELi4ELb0EEENS1_21CollectiveEpilogueBwdISA_SB_SD_Li256ELb0ELb0ELi2EEENS1_19SingleTileSchedulerILb0ELb0ELb0ELi128EEEEEEEEEvNT_6ParamsE$_ZN4cute3eso3ESOILb0ELb0EJNS_5tupleIJNS_1CILi1EEENS3_ILi512EEEiEEENS3_ILi4096EEENS2_IJNS2_IJiiEEENS3_ILi8192EEEEEEEEC2ERKS6_RKS7_RKSA_,($_ZN7cutlass13device_kernelIN5flash19enable_sm80_to_sm89INS1_16FlashAttnBwdSm80INS1_25CollectiveMainloopBwdSm80ILi2ELi2EN4cute5tupleIJNS5_1CILi128EEES8_NS7_ILi64EEEEEENS_10bfloat16_tEfNS_4arch4Sm80ELb0ELb0ELb1ELb0ELb0ELb0ELb0ELb0ELi2ELi4ELi4ELi4ELb0EEENS1_21CollectiveEpilogueBwdISA_SB_SD_Li256ELb0ELb0ELi2EEENS1_19SingleTileSchedulerILb0ELb0ELb0ELi128EEEEEEEEEvNT_6ParamsE$_ZN4cute3eso3ESOILb0ELb0EJNS_5tupleIJNS_1CILi1EEENS3_ILi512EEEiEEENS3_ILi4096EEENS2_IJiiEEEEEC2ERKS6_RKS7_RKS8_ - $_ZN7cutlass13device_kernelIN5flash19enable_sm80_to_sm89INS1_16FlashAttnBwdSm80INS1_25CollectiveMainloopBwdSm80ILi2ELi2EN4cute5tupleIJNS5_1CILi128EEES8_NS7_ILi64EEEEEENS_10bfloat16_tEfNS_4arch4Sm80ELb0ELb0ELb1ELb0ELb0ELb0ELb0ELb0ELi2ELi4ELi4ELi4ELb0EEENS1_21CollectiveEpilogueBwdISA_SB_SD_Li256ELb0ELb0ELi2EEENS1_19SingleTileSchedulerILb0ELb0ELb0ELi128EEEEEEEEEvNT_6ParamsE$_ZN4cute3eso3ESOILb0ELb0EJNS_5tupleIJNS_1CILi1EEENS3_ILi512EEEiEEENS3_ILi4096EEENS2_IJNS2_IJiiEEENS3_ILi8192EEEEEEEEC2ERKS6_RKS7_RKSA_)
$_ZN7cutlass13device_kernelIN5flash19enable_sm80_to_sm89INS1_16FlashAttnBwdSm80INS1_25CollectiveMainloopBwdSm80ILi2ELi2EN4cute5tupleIJNS5_1CILi128EEES8_NS7_ILi64EEEEEENS_10bfloat16_tEfNS_4arch4Sm80ELb0ELb0ELb1ELb0ELb0ELb0ELb0ELb0ELi2ELi4ELi4ELi4ELb0EEENS1_21CollectiveEpilogueBwdISA_SB_SD_Li256ELb0ELb0ELi2EEENS1_19SingleTileSchedulerILb0ELb0ELb0ELi128EEEEEEEEEvNT_6ParamsE$_ZN4cute3eso3ESOILb0ELb0EJNS_5tupleIJNS_1CILi1EEENS3_ILi512EEEiEEENS3_ILi4096EEENS2_IJNS2_IJiiEEENS3_ILi8192EEEEEEEEC2ERKS6_RKS7_RKSA_:
[----:B------:R-:W-:Y:S02]  /*5a10*/  IADD3 R4, R69, -c[0x0][0x20], RZ ;  /* 0x8000080045047a10 */ /* 0x000fe40007ffe0ff */
[----:B------:R-:W-:-:S03]  /*5a20*/  IADD3 R2, R76, -c[0x0][0x20], RZ ;  /* 0x800008004c027a10 */ /* 0x000fc60007ffe0ff */
[----:B------:R1:W-:Y:S04]  /*5a30*/  STL [R4], R93 ;  /* 0x0000005d04007387 */ /* 0x0003e80000100800 */
[----:B------:R-:W2:Y:S04]  /*5a40*/  LDL R3, [R2] ;  /* 0x0000000002037983 */ /* 0x000ea80000100800 */
[----:B------:R-:W3:Y:S01]  /*5a50*/  LDL R5, [R2+0x4] ;  /* 0x0000040002057983 */ /* 0x000ee20000100800 */
[----:B------:R-:W-:Y:S02]  /*5a60*/  IMAD.MOV.U32 R8, RZ, RZ, R6 ;  /* 0x000000ffff087224 */ /* 0x000fe400078e0006 */
[----:B------:R-:W-:Y:S01]  /*5a70*/  IMAD.MOV.U32 R9, RZ, RZ, 0x0 ;  /* 0x00000000ff097424 */ /* 0x000fe200078e00ff */
[----:B--2---:R1:W-:Y:S04]  /*5a80*/  STL [R4+0x4], R3 ;  /* 0x0000040304007387 */ /* 0x0043e80000100800 */
[----:B---3--:R1:W-:Y:S01]  /*5a90*/  STL [R4+0x8], R5 ;  /* 0x0000080504007387 */ /* 0x0083e20000100800 */
[----:B------:R-:W-:Y:S05]  /*5aa0*/  RET.REL.NODEC R8 `(_ZN7cutlass13device_kernelIN5flash19enable_sm80_to_sm89INS1_16FlashAttnBwdSm80INS1_25CollectiveMainloopBwdSm80ILi2ELi2EN4cute5tupleIJNS5_1CILi128EEES8_NS7_ILi64EEEEEENS_10bfloat16_tEfNS_4arch4Sm80ELb0ELb0ELb1ELb0ELb0ELb0ELb0ELb0ELi2ELi4ELi4ELi4ELb0EEENS1_21CollectiveEpilogueBwdISA_SB_SD_Li256ELb0ELb0ELi2EEENS1_19SingleTileSchedulerILb0ELb0ELb0ELi128EEEEEEEEEvNT_6ParamsE) ;  /* 0xffffa55008007950 */ /* 0x000fea0003c3ffff */
        .type           $_ZN7cutlass13device_kernelIN5flash19enable_sm80_to_sm89INS1_16FlashAttnBwdSm80INS1_25CollectiveMainloopBwdSm80ILi2ELi2EN4cute5tupleIJNS5_1CILi128EEES8_NS7_ILi64EEEEEENS_10bfloat16_tEfNS_4arch4Sm80ELb0ELb0ELb1ELb0ELb0ELb0ELb0ELb0ELi2ELi4ELi4ELi4ELb0EEENS1_21CollectiveEpilogueBwdISA_SB_SD_Li256ELb0ELb0ELi2EEENS1_19SingleTileSchedulerILb0ELb0ELb0ELi128EEEEEEEEEvNT_6ParamsE$_ZN4cute3eso3ESOILb0ELb0EJNS_5tupleIJNS_1CILi1EEENS3_ILi512EEEiEEENS3_ILi4096EEENS2_IJiiEEEEEC2ERKS6_RKS7_RKS8_,@function
        .size           $_ZN7cutlass13device_kernelIN5flash19enable_sm80_to_sm89INS1_16FlashAttnBwdSm80INS1_25CollectiveMainloopBwdSm80ILi2ELi2EN4cute5tupleIJNS5_1CILi128EEES8_NS7_ILi64EEEEEENS_10bfloat16_tEfNS_4arch4Sm80ELb0ELb0ELb1ELb0ELb0ELb0ELb0ELb0ELi2ELi4ELi4ELi4ELb0EEENS1_21CollectiveEpilogueBwdISA_SB_SD_Li256ELb0ELb0ELi2EEENS1_19SingleTileSchedulerILb0ELb0ELb0ELi128EEEEEEEEEvNT_6ParamsE$_ZN4cute3eso3ESOILb0ELb0EJNS_5tupleIJNS_1CILi1EEENS3_ILi512EEEiEEENS3_ILi4096EEENS2_IJiiEEEEEC2ERKS6_RKS7_RKS8_,($_ZN7cutlass13device_kernelIN5flash19enable_sm80_to_sm89INS1_16FlashAttnBwdSm80INS1_25CollectiveMainloopBwdSm80ILi2ELi2EN4cute5tupleIJNS5_1CILi128EEES8_NS7_ILi64EEEEEENS_10bfloat16_tEfNS_4arch4Sm80ELb0ELb0ELb1ELb0ELb0ELb0ELb0ELb0ELi2ELi4ELi4ELi4ELb0EEENS1_21CollectiveEpilogueBwdISA_SB_SD_Li256ELb0ELb0ELi2EEENS1_19SingleTileSchedulerILb0ELb0ELb0ELi128EEEEEEEEEvNT_6ParamsE$_ZN4cute3eso3ESOILb0ELb0EJNS_5tupleIJNS_1CILi1EEEiEEENS3_ILi1024EEENS2_IJiiEEEEEC2ERKS5_RKS6_RKS7_ - $_ZN7cutlass13device_kernelIN5flash19enable_sm80_to_sm89INS1_16FlashAttnBwdSm80INS1_25CollectiveMainloopBwdSm80ILi2ELi2EN4cute5tupleIJNS5_1CILi128EEES8_NS7_ILi64EEEEEENS_10bfloat16_tEfNS_4arch4Sm80ELb0ELb0ELb1ELb0ELb0ELb0ELb0ELb0ELi2ELi4ELi4ELi4ELb0EEENS1_21CollectiveEpilogueBwdISA_SB_SD_Li256ELb0ELb0ELi2EEENS1_19SingleTileSchedulerILb0ELb0ELb0ELi128EEEEEEEEEvNT_6ParamsE$_ZN4cute3eso3ESOILb0ELb0EJNS_5tupleIJNS_1CILi1EEENS3_ILi512EEEiEEENS3_ILi4096EEENS2_IJiiEEEEEC2ERKS6_RKS7_RKS8_)
$_ZN7cutlass13device_kernelIN5flash19enable_sm80_to_sm89INS1_16FlashAttnBwdSm80INS1_25CollectiveMainloopBwdSm80ILi2ELi2EN4cute5tupleIJNS5_1CILi128EEES8_NS7_ILi64EEEEEENS_10bfloat16_tEfNS_4arch4Sm80ELb0ELb0ELb1ELb0ELb0ELb0ELb0ELb0ELi2ELi4ELi4ELi4ELb0EEENS1_21CollectiveEpilogueBwdISA_SB_SD_Li256ELb0ELb0ELi2EEENS1_19SingleTileSchedulerILb0ELb0ELb0ELi128EEEEEEEEEvNT_6ParamsE$_ZN4cute3eso3ESOILb0ELb0EJNS_5tupleIJNS_1CILi1EEENS3_ILi512EEEiEEENS3_ILi4096EEENS2_IJiiEEEEEC2ERKS6_RKS7_RKS8_:
[----:B------:R-:W-:Y:S02]  /*5ab0*/  IADD3 R3, R25, -c[0x0][0x20], RZ ;  /* 0x8000080019037a10 */ /* 0x000fe40007ffe0ff */
[----:B------:R-:W-:-:S03]  /*5ac0*/  IADD3 R2, R24, -c[0x0][0x20], RZ ;  /* 0x8000080018027a10 */ /* 0x000fc60007ffe0ff */
[----:B------:R1:W-:Y:S04]  /*5ad0*/  STL [R3], R39 ;  /* 0x0000002703007387 */ /* 0x0003e80000100800 */
[----:B------:R-:W2:Y:S04]  /*5ae0*/  LDL R6, [R2] ;  /* 0x0000000002067983 */ /* 0x000ea80000100800 */
[----:B------:R-:W3:Y:S01]  /*5af0*/  LDL R8, [R2+0x4] ;  /* 0x0000040002087983 */ /* 0x000ee20000100800 */
[----:B------:R-:W-:-:S03]  /*5b00*/  IMAD.MOV.U32 R5, RZ, RZ, 0x0 ;  /* 0x00000000ff057424 */ /* 0x000fc600078e00ff */
[----:B--2---:R1:W-:Y:S04]  /*5b10*/  STL [R3+0x4], R6 ;  /* 0x0000040603007387 */ /* 0x0043e80000100800 */
[----:B---3--:R1:W-:Y:S01]  /*5b20*/  STL [R3+0x8], R8 ;  /* 0x0000080803007387 */ /* 0x0083e20000100800 */
[----:B------:R-:W-:Y:S05]  /*5b30*/  RET.REL.NODEC R4 `(_ZN7cutlass13device_kernelIN5flash19enable_sm80_to_sm89INS1_16FlashAttnBwdSm80INS1_25CollectiveMainloopBwdSm80ILi2ELi2EN4cute5tupleIJNS5_1CILi128EEES8_NS7_ILi64EEEEEENS_10bfloat16_tEfNS_4arch4Sm80ELb0ELb0ELb1ELb0ELb0ELb0ELb0ELb0ELi2ELi4ELi4ELi4ELb0EEENS1_21CollectiveEpilogueBwdISA_SB_SD_Li256ELb0ELb0ELi2EEENS1_19SingleTileSchedulerILb0ELb0ELb0ELi128EEEEEEEEEvNT_6ParamsE) ;  /* 0xffffa4c004007950 */ /* 0x000fea0003c3ffff */
        .type           $_ZN7cutlass13device_kernelIN5flash19enable_sm80_to_sm89INS1_16FlashAttnBwdSm80INS1_25CollectiveMainloopBwdSm80ILi2ELi2EN4cute5tupleIJNS5_1CILi128EEES8_NS7_ILi64EEEEEENS_10bfloat16_tEfNS_4arch4Sm80ELb0ELb0ELb1ELb0ELb0ELb0ELb0ELb0ELi2ELi4ELi4ELi4ELb0EEENS1_21CollectiveEpilogueBwdISA_SB_SD_Li256ELb0ELb0ELi2EEENS1_19SingleTileSchedulerILb0ELb0ELb0ELi128EEEEEEEEEvNT_6ParamsE$_ZN4cute3eso3ESOILb0ELb0EJNS_5tupleIJNS_1CILi1EEEiEEENS3_ILi1024EEENS2_IJiiEEEEEC2ERKS5_RKS6_RKS7_,@function
        .size           $_ZN7cutlass13device_kernelIN5flash19enable_sm80_to_sm89INS1_16FlashAttnBwdSm80INS1_25CollectiveMainloopBwdSm80ILi2ELi2EN4cute5tupleIJNS5_1CILi128EEES8_NS7_ILi64EEEEEENS_10bfloat16_tEfNS_4arch4Sm80ELb0ELb0ELb1ELb0ELb0ELb0ELb0ELb0ELi2ELi4ELi4ELi4ELb0EEENS1_21CollectiveEpilogueBwdISA_SB_SD_Li256ELb0ELb0ELi2EEENS1_19SingleTileSchedulerILb0ELb0ELb0ELi128EEEEEEEEEvNT_6ParamsE$_ZN4cute3eso3ESOILb0ELb0EJNS_5tupleIJNS_1CILi1EEEiEEENS3_ILi1024EEENS2_IJiiEEEEEC2ERKS5_RKS6_RKS7_,($_ZN7cutlass13device_kernelIN5flash19enable_sm80_to_sm89INS1_16FlashAttnBwdSm80INS1_25CollectiveMainloopBwdSm80ILi2ELi2EN4cute5tupleIJNS5_1CILi128EEES8_NS7_ILi64EEEEEENS_10bfloat16_tEfNS_4arch4Sm80ELb0ELb0ELb1ELb0ELb0ELb0ELb0ELb0ELi2ELi4ELi4ELi4ELb0EEENS1_21CollectiveEpilogueBwdISA_SB_SD_Li256ELb0ELb0ELi2EEENS1_19SingleTileSchedulerILb0ELb0ELb0ELi128EEEEEEEEEvNT_6ParamsE$_ZN4cute3eso3ESOILb0ELb0EJNS_5tupleIJiNS_1CILi512EEEEEENS2_IJiiEEENS3_ILi1024EEEEEC2ERKS5_RKS6_RKS7_ - $_ZN7cutlass13device_kernelIN5flash19enable_sm80_to_sm89INS1_16FlashAttnBwdSm80INS1_25CollectiveMainloopBwdSm80ILi2ELi2EN4cute5tupleIJNS5_1CILi128EEES8_NS7_ILi64EEEEEENS_10bfloat16_tEfNS_4arch4Sm80ELb0ELb0ELb1ELb0ELb0ELb0ELb0ELb0ELi2ELi4ELi4ELi4ELb0EEENS1_21CollectiveEpilogueBwdISA_SB_SD_Li256ELb0ELb0ELi2EEENS1_19SingleTileSchedulerILb0ELb0ELb0ELi128EEEEEEEEEvNT_6ParamsE$_ZN4cute3eso3ESOILb0ELb0EJNS_5tupleIJNS_1CILi1EEEiEEENS3_ILi1024EEENS2_IJiiEEEEEC2ERKS5_RKS6_RKS7_)
$_ZN7cutlass13device_kernelIN5flash19enable_sm80_to_sm89INS1_16FlashAttnBwdSm80INS1_25CollectiveMainloopBwdSm80ILi2ELi2EN4cute5tupleIJNS5_1CILi128EEES8_NS7_ILi64EEEEEENS_10bfloat16_tEfNS_4arch4Sm80ELb0ELb0ELb1ELb0ELb0ELb0ELb0ELb0ELi2ELi4ELi4ELi4ELb0EEENS1_21CollectiveEpilogueBwdISA_SB_SD_Li256ELb0ELb0ELi2EEENS1_19SingleTileSchedulerILb0ELb0ELb0ELi128EEEEEEEEEvNT_6ParamsE$_ZN4cute3eso3ESOILb0ELb0EJNS_5tupleIJNS_1CILi1EEEiEEENS3_ILi1024EEENS2_IJiiEEEEEC2ERKS5_RKS6_RKS7_:
        /* <DEDUP_REMOVED lines=9> */
        .type           $_ZN7cutlass13device_kernelIN5flash19enable_sm80_to_sm89INS1_16FlashAttnBwdSm80INS1_25CollectiveMainloopBwdSm80ILi2ELi2EN4cute5tupleIJNS5_1CILi128EEES8_NS7_ILi64EEEEEENS_10bfloat16_tEfNS_4arch4Sm80ELb0ELb0ELb1ELb0ELb0ELb0ELb0ELb0ELi2ELi4ELi4ELi4ELb0EEENS1_21CollectiveEpilogueBwdISA_SB_SD_Li256ELb0ELb0ELi2EEENS1_19SingleTileSchedulerILb0ELb0ELb0ELi128EEEEEEEEEvNT_6ParamsE$_ZN4cute3eso3ESOILb0ELb0EJNS_5tupleIJiNS_1CILi512EEEEEENS2_IJiiEEENS3_ILi1024EEEEEC2ERKS5_RKS6_RKS7_,@function
        .size           $_ZN7cutlass13device_kernelIN5flash19enable_sm80_to_sm89INS1_16FlashAttnBwdSm80INS1_25CollectiveMainloopBwdSm80ILi2ELi2EN4cute5tupleIJNS5_1CILi128EEES8_NS7_ILi64EEEEEENS_10bfloat16_tEfNS_4arch4Sm80ELb0ELb0ELb1ELb0ELb0ELb0ELb0ELb0ELi2ELi4ELi4ELi4ELb0EEENS1_21CollectiveEpilogueBwdISA_SB_SD_Li256ELb0ELb0ELi2EEENS1_19SingleTileSchedulerILb0ELb0ELb0ELi128EEEEEEEEEvNT_6ParamsE$_ZN4cute3eso3ESOILb0ELb0EJNS_5tupleIJiNS_1CILi512EEEEEENS2_IJiiEEENS3_ILi1024EEEEEC2ERKS5_RKS6_RKS7_,($_ZN7cutlass13device_kernelIN5flash19enable_sm80_to_sm89INS1_16FlashAttnBwdSm80INS1_25CollectiveMainloopBwdSm80ILi2ELi2EN4cute5tupleIJNS5_1CILi128EEES8_NS7_ILi64EEEEEENS_10bfloat16_tEfNS_4arch4Sm80ELb0ELb0ELb1ELb0ELb0ELb0ELb0ELb0ELi2ELi4ELi4ELi4ELb0EEENS1_21CollectiveEpilogueBwdISA_SB_SD_Li256ELb0ELb0ELi2EEENS1_19SingleTileSchedulerILb0ELb0ELb0ELi128EEEEEEEEEvNT_6ParamsE$_ZN4cute3eso3ESOILb0ELb0EJNS_5tupleIJiiEEEiNS_1CILi0EEEEEC2ERKS3_RKiRKS5_ - $_ZN7cutlass13device_kernelIN5flash19enable_sm80_to_sm89INS1_16FlashAttnBwdSm80INS1_25CollectiveMainloopBwdSm80ILi2ELi2EN4cute5tupleIJNS5_1CILi128EEES8_NS7_ILi64EEEEEENS_10bfloat16_tEfNS_4arch4Sm80ELb0ELb0ELb1ELb0ELb0ELb0ELb0ELb0ELi2ELi4ELi4ELi4ELb0EEENS1_21CollectiveEpilogueBwdISA_SB_SD_Li256ELb0ELb0ELi2EEENS1_19SingleTileSchedulerILb0ELb0ELb0ELi128EEEEEEEEEvNT_6ParamsE$_ZN4cute3eso3ESOILb0ELb0EJNS_5tupleIJiNS_1CILi512EEEEEENS2_IJiiEEENS3_ILi1024EEEEEC2ERKS5_RKS6_RKS7_)
$_ZN7cutlass13device_kernelIN5flash19enable_sm80_to_sm89INS1_16FlashAttnBwdSm80INS1_25CollectiveMainloopBwdSm80ILi2ELi2EN4cute5tupleIJNS5_1CILi128EEES8_NS7_ILi64EEEEEENS_10bfloat16_tEfNS_4arch4Sm80ELb0ELb0ELb1ELb0ELb0ELb0ELb0ELb0ELi2ELi4ELi4ELi4ELb0EEENS1_21CollectiveEpilogueBwdISA_SB_SD_Li256ELb0ELb0ELi2EEENS1_19SingleTileSchedulerILb0ELb0ELb0ELi128EEEEEEEEEvNT_6ParamsE$_ZN4cute3eso3ESOILb0ELb0EJNS_5tupleIJiNS_1CILi512EEEEEENS2_IJiiEEENS3_ILi1024EEEEEC2ERKS5_RKS6_RKS7_:
        /* <DEDUP_REMOVED lines=9> */
        .type           $_ZN7cutlass13device_kernelIN5flash19enable_sm80_to_sm89INS1_16FlashAttnBwdSm80INS1_25CollectiveMainloopBwdSm80ILi2ELi2EN4cute5tupleIJNS5_1CILi128EEES8_NS7_ILi64EEEEEENS_10bfloat16_tEfNS_4arch4Sm80ELb0ELb0ELb1ELb0ELb0ELb0ELb0ELb0ELi2ELi4ELi4ELi4ELb0EEENS1_21CollectiveEpilogueBwdISA_SB_SD_Li256ELb0ELb0ELi2EEENS1_19SingleTileSchedulerILb0ELb0ELb0ELi128EEEEEEEEEvNT_6ParamsE$_ZN4cute3eso3ESOILb0ELb0EJNS_5tupleIJiiEEEiNS_1CILi0EEEEEC2ERKS3_RKiRKS5_,@function
        .size           $_ZN7cutlass13device_kernelIN5flash19enable_sm80_to_sm89INS1_16FlashAttnBwdSm80INS1_25CollectiveMainloopBwdSm80ILi2ELi2EN4cute5tupleIJNS5_1CILi128EEES8_NS7_ILi64EEEEEENS_10bfloat16_tEfNS_4arch4Sm80ELb0ELb0ELb1ELb0ELb0ELb0ELb0ELb0ELi2ELi4ELi4ELi4ELb0EEENS1_21CollectiveEpilogueBwdISA_SB_SD_Li256ELb0ELb0ELi2EEENS1_19SingleTileSchedulerILb0ELb0ELb0ELi128EEEEEEEEEvNT_6ParamsE$_ZN4cute3eso3ESOILb0ELb0EJNS_5tupleIJiiEEEiNS_1CILi0EEEEEC2ERKS3_RKiRKS5_,($_ZN7cutlass13device_kernelIN5flash19enable_sm80_to_sm89INS1_16FlashAttnBwdSm80INS1_25CollectiveMainloopBwdSm80ILi2ELi2EN4cute5tupleIJNS5_1CILi128EEES8_NS7_ILi64EEEEEENS_10bfloat16_tEfNS_4arch4Sm80ELb0ELb0ELb1ELb0ELb0ELb0ELb0ELb0ELi2ELi4ELi4ELi4ELb0EEENS1_21CollectiveEpilogueBwdISA_SB_SD_Li256ELb0ELb0ELi2EEENS1_19SingleTileSchedulerILb0ELb0ELb0ELi128EEEEEEEEEvNT_6ParamsE$_ZN4cute3eso3ESOILb0ELb0EJNS_6LayoutINS_5tupleIJNS3_IJNS3_IJNS_1CILi8EEENS4_ILi1EEEEEES6_EEENS3_IJNS3_IJS6_S6_EEENS4_ILi2EEEEEEEEENS3_IJNS3_IJNS3_IJS6_NS4_ILi0EEEEEESD_EEENS3_IJNS3_IJSD_SD_EEEiEEEEEEEENS_10ViewEngineINS_8smem_ptrIPN7cutlass10bfloat16_tEEEEEEEC2ERKSJ_RKSQ_ - $_ZN7cutlass13device_kernelIN5flash19enable_sm80_to_sm89INS1_16FlashAttnBwdSm80INS1_25CollectiveMainloopBwdSm80ILi2ELi2EN4cute5tupleIJNS5_1CILi128EEES8_NS7_ILi64EEEEEENS_10bfloat16_tEfNS_4arch4Sm80ELb0ELb0ELb1ELb0ELb0ELb0ELb0ELb0ELi2ELi4ELi4ELi4ELb0EEENS1_21CollectiveEpilogueBwdISA_SB_SD_Li256ELb0ELb0ELi2EEENS1_19SingleTileSchedulerILb0ELb0ELb0ELi128EEEEEEEEEvNT_6ParamsE$_ZN4cute3eso3ESOILb0ELb0EJNS_5tupleIJiiEEEiNS_1CILi0EEEEEC2ERKS3_RKiRKS5_)
$_ZN7cutlass13device_kernelIN5flash19enable_sm80_to_sm89INS1_16FlashAttnBwdSm80INS1_25CollectiveMainloopBwdSm80ILi2ELi2EN4cute5tupleIJNS5_1CILi128EEES8_NS7_ILi64EEEEEENS_10bfloat16_tEfNS_4arch4Sm80ELb0ELb0ELb1ELb0ELb0ELb0ELb0ELb0ELi2ELi4ELi4ELi4ELb0EEENS1_21CollectiveEpilogueBwdISA_SB_SD_Li256ELb0ELb0ELi2EEENS1_19SingleTileSchedulerILb0ELb0ELb0ELi128EEEEEEEEEvNT_6ParamsE$_ZN4cute3eso3ESOILb0ELb0EJNS_5tupleIJiiEEEiNS_1CILi0EEEEEC2ERKS3_RKiRKS5_:
[----:B------:R-:W-:Y:S02]  /*5c60*/  IADD3 R3, R3, -c[0x0][0x20], RZ ;  /* 0x8000080003037a10 */ /* 0x000fe40007ffe0ff */
[----:B------:R-:W-:-:S03]  /*5c70*/  IADD3 R2, R2, -c[0x0][0x20], RZ ;  /* 0x8000080002027a10 */ /* 0x000fc60007ffe0ff */
[----:B------:R1:W-:Y:S04]  /*5c80*/  STL [R3], R10 ;  /* 0x0000000a03007387 */ /* 0x0003e80000100800 */
[----:B------:R1:W-:Y:S04]  /*5c90*/  STL [R3+0x4], R8 ;  /* 0x0000040803007387 */ /* 0x0003e80000100800 */
[----:B------:R-:W2:Y:S01]  /*5ca0*/  LDL R2, [R2] ;  /* 0x0000000002027983 */ /* 0x000ea20000100800 */
[----:B------:R-:W-:Y:S02]  /*5cb0*/  IMAD.MOV.U32 R94, RZ, RZ, R6 ;  /* 0x000000ffff5e7224 */ /* 0x000fe400078e0006 */
[----:B------:R-:W-:Y:S01]  /*5cc0*/  IMAD.MOV.U32 R95, RZ, RZ, 0x0 ;  /* 0x00000000ff5f7424 */ /* 0x000fe200078e00ff */
[----:B--2---:R1:W-:Y:S03]  /*5cd0*/  STL [R3+0x8], R2 ;  /* 0x0000080203007387 */ /* 0x0043e60000100800 */
[----:B------:R-:W-:Y:S05]  /*5ce0*/  RET.REL.NODEC R94 `(_ZN7cutlass13device_kernelIN5flash19enable_sm80_to_sm89INS1_16FlashAttnBwdSm80INS1_25CollectiveMainloopBwdSm80ILi2ELi2EN4cute5tupleIJNS5_1CILi128EEES8_NS7_ILi64EEEEEENS_10bfloat16_tEfNS_4arch4Sm80ELb0ELb0ELb1ELb0ELb0ELb0ELb0ELb0ELi2ELi4ELi4ELi4ELb0EEENS1_21CollectiveEpilogueBwdISA_SB_SD_Li256ELb0ELb0ELi2EEENS1_19SingleTileSchedulerILb0ELb0ELb0ELi128EEEEEEEEEvNT_6ParamsE) ;  /* 0xffffa3105e007950 */ /* 0x000fea0003c3ffff */
        .type           $_ZN7cutlass13device_kernelIN5flash19enable_sm80_to_sm89INS1_16FlashAttnBwdSm80INS1_25CollectiveMainloopBwdSm80ILi2ELi2EN4cute5tupleIJNS5_1CILi128EEES8_NS7_ILi64EEEEEENS_10bfloat16_tEfNS_4arch4Sm80ELb0ELb0ELb1ELb0ELb0ELb0ELb0ELb0ELi2ELi4ELi4ELi4ELb0EEENS1_21CollectiveEpilogueBwdISA_SB_SD_Li256ELb0ELb0ELi2EEENS1_19SingleTileSchedulerILb0ELb0ELb0ELi128EEEEEEEEEvNT_6ParamsE$_ZN4cute3eso3ESOILb0ELb0EJNS_6LayoutINS_5tupleIJNS3_IJNS3_IJNS_1CILi8EEENS4_ILi1EEEEEES6_EEENS3_IJNS3_IJS6_S6_EEENS4_ILi2EEEEEEEEENS3_IJNS3_IJNS3_IJS6_NS4_ILi0EEEEEESD_EEENS3_IJNS3_IJSD_SD_EEEiEEEEEEEENS_10ViewEngineINS_8smem_ptrIPN7cutlass10bfloat16_tEEEEEEEC2ERKSJ_RKSQ_,@function
        .size           $_ZN7cutlass13device_kernelIN5flash19enable_sm80_to_sm89INS1_16FlashAttnBwdSm80INS1_25CollectiveMainloopBwdSm80ILi2ELi2EN4cute5tupleIJNS5_1CILi128EEES8_NS7_ILi64EEEEEENS_10bfloat16_tEfNS_4arch4Sm80ELb0ELb0ELb1ELb0ELb0ELb0ELb0ELb0ELi2ELi4ELi4ELi4ELb0EEENS1_21CollectiveEpilogueBwdISA_SB_SD_Li256ELb0ELb0ELi2EEENS1_19SingleTileSchedulerILb0ELb0ELb0ELi128EEEEEEEEEvNT_6ParamsE$_ZN4cute3eso3ESOILb0ELb0EJNS_6LayoutINS_5tupleIJNS3_IJNS3_IJNS_1CILi8EEENS4_ILi1EEEEEES6_EEENS3_IJNS3_IJS6_S6_EEENS4_ILi2EEEEEEEEENS3_IJNS3_IJNS3_IJS6_NS4_ILi0EEEEEESD_EEENS3_IJNS3_IJSD_SD_EEEiEEEEEEEENS_10ViewEngineINS_8smem_ptrIPN7cutlass10bfloat16_tEEEEEEEC2ERKSJ_RKSQ_,($_ZN7cutlass13device_kernelIN5flash19enable_sm80_to_sm89INS1_16FlashAttnBwdSm80INS1_25CollectiveMainloopBwdSm80ILi2ELi2EN4cute5tupleIJNS5_1CILi128EEES8_NS7_ILi64EEEEEENS_10bfloat16_tEfNS_4arch4Sm80ELb0ELb0ELb1ELb0ELb0ELb0ELb0ELb0ELi2ELi4ELi4ELi4ELb0EEENS1_21CollectiveEpilogueBwdISA_SB_SD_Li256ELb0ELb0ELi2EEENS1_19SingleTileSchedulerILb0ELb0ELb0ELi128EEEEEEEEEvNT_6ParamsE$_ZN4cute3eso3ESOILb0ELb0EJNS_6LayoutINS_5tupleIJNS3_IJNS_1CILi1EEENS3_IJS5_NS4_ILi2EEES6_EEEEEES6_NS3_IJS6_S6_EEEEEENS3_IJNS3_IJNS4_ILi0EEENS3_IJS5_NS4_ILi256EEEiEEEEEENS4_ILi2048EEENS3_IJiNS4_ILi4096EEEEEEEEEEENS_10ViewEngineINS_8smem_ptrIPjEEEEEEC2ERKSJ_RKSO_ - $_ZN7cutlass13device_kernelIN5flash19enable_sm80_to_sm89INS1_16FlashAttnBwdSm80INS1_25CollectiveMainloopBwdSm80ILi2ELi2EN4cute5tupleIJNS5_1CILi128EEES8_NS7_ILi64EEEEEENS_10bfloat16_tEfNS_4arch4Sm80ELb0ELb0ELb1ELb0ELb0ELb0ELb0ELb0ELi2ELi4ELi4ELi4ELb0EEENS1_21CollectiveEpilogueBwdISA_SB_SD_Li256ELb0ELb0ELi2EEENS1_19SingleTileSchedulerILb0ELb0ELb0ELi128EEEEEEEEEvNT_6ParamsE$_ZN4cute3eso3ESOILb0ELb0EJNS_6LayoutINS_5tupleIJNS3_IJNS3_IJNS_1CILi8EEENS4_ILi1EEEEEES6_EEENS3_IJNS3_IJS6_S6_EEENS4_ILi2EEEEEEEEENS3_IJNS3_IJNS3_IJS6_NS4_ILi0EEEEEESD_EEENS3_IJNS3_IJSD_SD_EEEiEEEEEEEENS_10ViewEngineINS_8smem_ptrIPN7cutlass10bfloat16_tEEEEEEEC2ERKSJ_RKSQ_)
$_ZN7cutlass13device_kernelIN5flash19enable_sm80_to_sm89INS1_16FlashAttnBwdSm80INS1_25CollectiveMainloopBwdSm80ILi2ELi2EN4cute5tupleIJNS5_1CILi128EEES8_NS7_ILi64EEEEEENS_10bfloat16_tEfNS_4arch4Sm80ELb0ELb0ELb1ELb0ELb0ELb0ELb0ELb0ELi2ELi4ELi4ELi4ELb0EEENS1_21CollectiveEpilogueBwdISA_SB_SD_Li256ELb0ELb0ELi2EEENS1_19SingleTileSchedulerILb0ELb0ELb0ELi128EEEEEEEEEvNT_6ParamsE$_ZN4cute3eso3ESOILb0ELb0EJNS_6LayoutINS_5tupleIJNS3_IJNS3_IJNS_1CILi8EEENS4_ILi1EEEEEES6_EEENS3_IJNS3_IJS6_S6_EEENS4_ILi2EEEEEEEEENS3_IJNS3_IJNS3_IJS6_NS4_ILi0EEEEEESD_EEENS3_IJNS3_IJSD_SD_EEEiEEEEEEEENS_10ViewEngineINS_8smem_ptrIPN7cutlass10bfloat16_tEEEEEEEC2ERKSJ_RKSQ_:
[----:B------:R-:W-:Y:S02]  /*5cf0*/  IADD3 R3, R76, -c[0x0][0x20], RZ ;  /* 0x800008004c037a10 */ /* 0x000fe40007ffe0ff */
[----:B------:R-:W-:-:S03]  /*5d00*/  IADD3 R2, R68, -c[0x0][0x20], RZ ;  /* 0x8000080044027a10 */ /* 0x000fc60007ffe0ff */
[----:B------:R1:W-:Y:S04]  /*5d10*/  STL [R3], R6 ;  /* 0x0000000603007387 */ /* 0x0003e80000100800 */
[----:B------:R-:W2:Y:S01]  /*5d20*/  LDL.64 R8, [R2] ;  /* 0x0000000002087983 */ /* 0x000ea20000100a00 */
[----:B------:R-:W-:-:S03]  /*5d30*/  IMAD.MOV.U32 R5, RZ, RZ, 0x0 ;  /* 0x00000000ff057424 */ /* 0x000fc600078e00ff */
[----:B--2---:R1:W-:Y:S01]  /*5d40*/  STL.64 [R3+0x8], R8 ;  /* 0x0000080803007387 */ /* 0x0043e20000100a00 */
[----:B------:R-:W-:Y:S05]  /*5d50*/  RET.REL.NODEC R4 `(_ZN7cutlass13device_kernelIN5flash19enable_sm80_to_sm89INS1_16FlashAttnBwdSm80INS1_25CollectiveMainloopBwdSm80ILi2ELi2EN4cute5tupleIJNS5_1CILi128EEES8_NS7_ILi64EEEEEENS_10bfloat16_tEfNS_4arch4Sm80ELb0ELb0ELb1ELb0ELb0ELb0ELb0ELb0ELi2ELi4ELi4ELi4ELb0EEENS1_21CollectiveEpilogueBwdISA_SB_SD_Li256ELb0ELb0ELi2EEENS1_19SingleTileSchedulerILb0ELb0ELb0ELi128EEEEEEEEEvNT_6ParamsE) ;  /* 0xffffa2a004007950 */ /* 0x000fea0003c3ffff */
        .type           $_ZN7cutlass13device_kernelIN5flash19enable_sm80_to_sm89INS1_16FlashAttnBwdSm80INS1_25CollectiveMainloopBwdSm80ILi2ELi2EN4cute5tupleIJNS5_1CILi128EEES8_NS7_ILi64EEEEEENS_10bfloat16_tEfNS_4arch4Sm80ELb0ELb0ELb1ELb0ELb0ELb0ELb0ELb0ELi2ELi4ELi4ELi4ELb0EEENS1_21CollectiveEpilogueBwdISA_SB_SD_Li256ELb0ELb0ELi2EEENS1_19SingleTileSchedulerILb0ELb0ELb0ELi128EEEEEEEEEvNT_6ParamsE$_ZN4cute3eso3ESOILb0ELb0EJNS_6LayoutINS_5tupleIJNS3_IJNS_1CILi1EEENS3_IJS5_NS4_ILi2EEES6_EEEEEES6_NS3_IJS6_S6_EEEEEENS3_IJNS3_IJNS4_ILi0EEENS3_IJS5_NS4_ILi256EEEiEEEEEENS4_ILi2048EEENS3_IJiNS4_ILi4096EEEEEEEEEEENS_10ViewEngineINS_8smem_ptrIPjEEEEEEC2ERKSJ_RKSO_,@function
        .size           $_ZN7cutlass13device_kernelIN5flash19enable_sm80_to_sm89INS1_16FlashAttnBwdSm80INS1_25CollectiveMainloopBwdSm80ILi2ELi2EN4cute5tupleIJNS5_1CILi128EEES8_NS7_ILi64EEEEEENS_10bfloat16_tEfNS_4arch4Sm80ELb0ELb0ELb1ELb0ELb0ELb0ELb0ELb0ELi2ELi4ELi4ELi4ELb0EEENS1_21CollectiveEpilogueBwdISA_SB_SD_Li256ELb0ELb0ELi2EEENS1_19SingleTileSchedulerILb0ELb0ELb0ELi128EEEEEEEEEvNT_6ParamsE$_ZN4cute3eso3ESOILb0ELb0EJNS_6LayoutINS_5tupleIJNS3_IJNS_1CILi1EEENS3_IJS5_NS4_ILi2EEES6_EEEEEES6_NS3_IJS6_S6_EEEEEENS3_IJNS3_IJNS4_ILi0EEENS3_IJS5_NS4_ILi256EEEiEEEEEENS4_ILi2048EEENS3_IJiNS4_ILi4096EEEEEEEEEEENS_10ViewEngineINS_8smem_ptrIPjEEEEEEC2ERKSJ_RKSO_,($_ZN7cutlass13device_kernelIN5flash19enable_sm80_to_sm89INS1_16FlashAttnBwdSm80INS1_25CollectiveMainloopBwdSm80ILi2ELi2EN4cute5tupleIJNS5_1CILi128EEES8_NS7_ILi64EEEEEENS_10bfloat16_tEfNS_4arch4Sm80ELb0ELb0ELb1ELb0ELb0ELb0ELb0ELb0ELi2ELi4ELi4ELi4ELb0EEENS1_21CollectiveEpilogueBwdISA_SB_SD_Li256ELb0ELb0ELi2EEENS1_19SingleTileSchedulerILb0ELb0ELb0ELi128EEEEEEEEEvNT_6ParamsE$_ZN4cute3eso3ESOILb0ELb0EJNS_6LayoutINS_5tupleIJNS3_IJNS_1CILi2EEES5_EEENS4_ILi8EEES6_EEENS3_IJNS3_IJNS4_ILi1EEEiEEENS4_ILi1024EEENS3_IJiiEEEEEEEENS_10ViewEngineINS_8smem_ptrIPN7cutlass10bfloat16_tEEEEEEEC2ERKSE_RKSL_ - $_ZN7cutlass13device_kernelIN5flash19enable_sm80_to_sm89INS1_16FlashAttnBwdSm80INS1_25CollectiveMainloopBwdSm80ILi2ELi2EN4cute5tupleIJNS5_1CILi128EEES8_NS7_ILi64EEEEEENS_10bfloat16_tEfNS_4arch4Sm80ELb0ELb0ELb1ELb0ELb0ELb0ELb0ELb0ELi2ELi4ELi4ELi4ELb0EEENS1_21CollectiveEpilogueBwdISA_SB_SD_Li256ELb0ELb0ELi2EEENS1_19SingleTileSchedulerILb0ELb0ELb0ELi128EEEEEEEEEvNT_6ParamsE$_ZN4cute3eso3ESOILb0ELb0EJNS_6LayoutINS_5tupleIJNS3_IJNS_1CILi1EEENS3_IJS5_NS4_ILi2EEES6_EEEEEES6_NS3_IJS6_S6_EEEEEENS3_IJNS3_IJNS4_ILi0EEENS3_IJS5_NS4_ILi256EEEiEEEEEENS4_ILi2048EEENS3_IJiNS4_ILi4096EEEEEEEEEEENS_10ViewEngineINS_8smem_ptrIPjEEEEEEC2ERKSJ_RKSO_)
$_ZN7cutlass13device_kernelIN5flash19enable_sm80_to_sm89INS1_16FlashAttnBwdSm80INS1_25CollectiveMainloopBwdSm80ILi2ELi2EN4cute5tupleIJNS5_1CILi128EEES8_NS7_ILi64EEEEEENS_10bfloat16_tEfNS_4arch4Sm80ELb0ELb0ELb1ELb0ELb0ELb0ELb0ELb0ELi2ELi4ELi4ELi4ELb0EEENS1_21CollectiveEpilogueBwdISA_SB_SD_Li256ELb0ELb0ELi2EEENS1_19SingleTileSchedulerILb0ELb0ELb0ELi128EEEEEEEEEvNT_6ParamsE$_ZN4cute3eso3ESOILb0ELb0EJNS_6LayoutINS_5tupleIJNS3_IJNS_1CILi1EEENS3_IJS5_NS4_ILi2EEES6_EEEEEES6_NS3_IJS6_S6_EEEEEENS3_IJNS3_IJNS4_ILi0EEENS3_IJS5_NS4_ILi256EEEiEEEEEENS4_ILi2048EEENS3_IJiNS4_ILi4096EEEEEEEEEEENS_10ViewEngineINS_8smem_ptrIPjEEEEEEC2ERKSJ_RKSO_:
[----:B------:R-:W-:Y:S02]  /*5d60*/  IADD3 R5, R68, -c[0x0][0x20], RZ ;  /* 0x8000080044057a10 */ /* 0x000fe40007ffe0ff */
[----:B------:R-:W-:-:S03]  /*5d70*/  IADD3 R6, R50, -c[0x0][0x20], RZ ;  /* 0x8000080032067a10 */ /* 0x000fc60007ffe0ff */
[----:B------:R1:W-:Y:S04]  /*5d80*/  STL.64 [R5], R2 ;  /* 0x0000000205007387 */ /* 0x0003e80000100a00 */
[----:B------:R-:W2:Y:S01]  /*5d90*/  LDL.64 R8, [R6] ;  /* 0x0000000006087983 */ /* 0x000ea20000100a00 */
[----:B------:R-:W-:Y:S02]  /*5da0*/  IMAD.MOV.U32 R10, RZ, RZ, R4 ;  /* 0x000000ffff0a7224 */ /* 0x000fe400078e0004 */
[----:B------:R-:W-:Y:S01]  /*5db0*/  IMAD.MOV.U32 R11, RZ, RZ, 0x0 ;  /* 0x00000000ff0b7424 */ /* 0x000fe200078e00ff */
[----:B--2---:R1:W-:Y:S03]  /*5dc0*/  STL.64 [R5+0x8], R8 ;  /* 0x0000080805007387 */ /* 0x0043e60000100a00 */
[----:B------:R-:W-:Y:S05]  /*5dd0*/  RET.REL.NODEC R10 `(_ZN7cutlass13device_kernelIN5flash19enable_sm80_to_sm89INS1_16FlashAttnBwdSm80INS1_25CollectiveMainloopBwdSm80ILi2ELi2EN4cute5tupleIJNS5_1CILi128EEES8_NS7_ILi64EEEEEENS_10bfloat16_tEfNS_4arch4Sm80ELb0ELb0ELb1ELb0ELb0ELb0ELb0ELb0ELi2ELi4ELi4ELi4ELb0EEENS1_21CollectiveEpilogueBwdISA_SB_SD_Li256ELb0ELb0ELi2EEENS1_19SingleTileSchedulerILb0ELb0ELb0ELi128EEEEEEEEEvNT_6ParamsE) ;  /* 0xffffa2200a007950 */ /* 0x000fea0003c3ffff */
        .type           $_ZN7cutlass13device_kernelIN5flash19enable_sm80_to_sm89INS1_16FlashAttnBwdSm80INS1_25CollectiveMainloopBwdSm80ILi2ELi2EN4cute5tupleIJNS5_1CILi128EEES8_NS7_ILi64EEEEEENS_10bfloat16_tEfNS_4arch4Sm80ELb0ELb0ELb1ELb0ELb0ELb0ELb0ELb0ELi2ELi4ELi4ELi4ELb0EEENS1_21CollectiveEpilogueBwdISA_SB_SD_Li256ELb0ELb0ELi2EEENS1_19SingleTileSchedulerILb0ELb0ELb0ELi128EEEEEEEEEvNT_6ParamsE$_ZN4cute3eso3ESOILb0ELb0EJNS_6LayoutINS_5tupleIJNS3_IJNS_1CILi2EEES5_EEENS4_ILi8EEES6_EEENS3_IJNS3_IJNS4_ILi1EEEiEEENS4_ILi1024EEENS3_IJiiEEEEEEEENS_10ViewEngineINS_8smem_ptrIPN7cutlass10bfloat16_tEEEEEEEC2ERKSE_RKSL_,@function
        .size           $_ZN7cutlass13device_kernelIN5flash19enable_sm80_to_sm89INS1_16FlashAttnBwdSm80INS1_25CollectiveMainloopBwdSm80ILi2ELi2EN4cute5tupleIJNS5_1CILi128EEES8_NS7_ILi64EEEEEENS_10bfloat16_tEfNS_4arch4Sm80ELb0ELb0ELb1ELb0ELb0ELb0ELb0ELb0ELi2ELi4ELi4ELi4ELb0EEENS1_21CollectiveEpilogueBwdISA_SB_SD_Li256ELb0ELb0ELi2EEENS1_19SingleTileSchedulerILb0ELb0ELb0ELi128EEEEEEEEEvNT_6ParamsE$_ZN4cute3eso3ESOILb0ELb0EJNS_6LayoutINS_5tupleIJNS3_IJNS_1CILi2EEES5_EEENS4_ILi8EEES6_EEENS3_IJNS3_IJNS4_ILi1EEEiEEENS4_ILi1024EEENS3_IJiiEEEEEEEENS_10ViewEngineINS_8smem_ptrIPN7cutlass10bfloat16_tEEEEEEEC2ERKSE_RKSL_,($_ZN7cutlass13device_kernelIN5flash19enable_sm80_to_sm89INS1_16FlashAttnBwdSm80INS1_25CollectiveMainloopBwdSm80ILi2ELi2EN4cute5tupleIJNS5_1CILi128EEES8_NS7_ILi64EEEEEENS_10bfloat16_tEfNS_4arch4Sm80ELb0ELb0ELb1ELb0ELb0ELb0ELb0ELb0ELi2ELi4ELi4ELi4ELb0EEENS1_21CollectiveEpilogueBwdISA_SB_SD_Li256ELb0ELb0ELi2EEENS1_19SingleTileSchedulerILb0ELb0ELb0ELi128EEEEEEEEEvNT_6ParamsE$_ZN4cute3eso3ESOILb0ELb0EJNS_6LayoutINS_5tupleIJNS3_IJNS_1CILi2EEES5_EEENS4_ILi8EEES6_EEENS3_IJNS3_IJNS4_ILi1EEEiEEENS4_ILi1024EEENS3_IJiiEEEEEEEEjEEC2ERKSE_RKj - $_ZN7cutlass13device_kernelIN5flash19enable_sm80_to_sm89INS1_16FlashAttnBwdSm80INS1_25CollectiveMainloopBwdSm80ILi2ELi2EN4cute5tupleIJNS5_1CILi128EEES8_NS7_ILi64EEEEEENS_10bfloat16_tEfNS_4arch4Sm80ELb0ELb0ELb1ELb0ELb0ELb0ELb0ELb0ELi2ELi4ELi4ELi4ELb0EEENS1_21CollectiveEpilogueBwdISA_SB_SD_Li256ELb0ELb0ELi2EEENS1_19SingleTileSchedulerILb0ELb0ELb0ELi128EEEEEEEEEvNT_6ParamsE$_ZN4cute3eso3ESOILb0ELb0EJNS_6LayoutINS_5tupleIJNS3_IJNS_1CILi2EEES5_EEENS4_ILi8EEES6_EEENS3_IJNS3_IJNS4_ILi1EEEiEEENS4_ILi1024EEENS3_IJiiEEEEEEEENS_10ViewEngineINS_8smem_ptrIPN7cutlass10bfloat16_tEEEEEEEC2ERKSE_RKSL_)
$_ZN7cutlass13device_kernelIN5flash19enable_sm80_to_sm89INS1_16FlashAttnBwdSm80INS1_25CollectiveMainloopBwdSm80ILi2ELi2EN4cute5tupleIJNS5_1CILi128EEES8_NS7_ILi64EEEEEENS_10bfloat16_tEfNS_4arch4Sm80ELb0ELb0ELb1ELb0ELb0ELb0ELb0ELb0ELi2ELi4ELi4ELi4ELb0EEENS1_21CollectiveEpilogueBwdISA_SB_SD_Li256ELb0ELb0ELi2EEENS1_19SingleTileSchedulerILb0ELb0ELb0ELi128EEEEEEEEEvNT_6ParamsE$_ZN4cute3eso3ESOILb0ELb0EJNS_6LayoutINS_5tupleIJNS3_IJNS_1CILi2EEES5_EEENS4_ILi8EEES6_EEENS3_IJNS3_IJNS4_ILi1EEEiEEENS4_ILi1024EEENS3_IJiiEEEEEEEENS_10ViewEngineINS_8smem_ptrIPN7cutlass10bfloat16_tEEEEEEEC2ERKSE_RKSL_:
[----:B------:R-:W-:Y:S02]  /*5de0*/  IADD3 R3, R25, -c[0x0][0x20], RZ ;  /* 0x8000080019037a10 */ /* 0x000fe40007ffe0ff */
[----:B------:R-:W-:-:S03]  /*5df0*/  IADD3 R2, R24, -c[0x0][0x20], RZ ;  /* 0x8000080018027a10 */ /* 0x000fc60007ffe0ff */
[----:B------:R1:W-:Y:S04]  /*5e00*/  STL.64 [R3], R4 ;  /* 0x0000000403007387 */ /* 0x0003e80000100a00 */
[----:B------:R1:W-:Y:S04]  /*5e10*/  STL [R3+0x8], R14 ;  /* 0x0000080e03007387 */ /* 0x0003e80000100800 */
[----:B------:R-:W2:Y:S01]  /*5e20*/  LDL.64 R8, [R2] ;  /* 0x0000000002087983 */ /* 0x000ea20000100a00 */
[----:B------:R-:W-:-:S03]  /*5e30*/  IMAD.MOV.U32 R7, RZ, RZ, 0x0 ;  /* 0x00000000ff077424 */ /* 0x000fc600078e00ff */
[----:B--2---:R1:W-:Y:S01]  /*5e40*/  STL.64 [R3+0x10], R8 ;  /* 0x0000100803007387 */ /* 0x0043e20000100a00 */
[----:B------:R-:W-:Y:S05]  /*5e50*/  RET.REL.NODEC R6 `(_ZN7cutlass13device_kernelIN5flash19enable_sm80_to_sm89INS1_16FlashAttnBwdSm80INS1_25CollectiveMainloopBwdSm80ILi2ELi2EN4cute5tupleIJNS5_1CILi128EEES8_NS7_ILi64EEEEEENS_10bfloat16_tEfNS_4arch4Sm80ELb0ELb0ELb1ELb0ELb0ELb0ELb0ELb0ELi2ELi4ELi4ELi4ELb0EEENS1_21CollectiveEpilogueBwdISA_SB_SD_Li256ELb0ELb0ELi2EEENS1_19SingleTileSchedulerILb0ELb0ELb0ELi128EEEEEEEEEvNT_6ParamsE) ;  /* 0xffffa1a006007950 */ /* 0x000fea0003c3ffff */
        .type           $_ZN7cutlass13device_kernelIN5flash19enable_sm80_to_sm89INS1_16FlashAttnBwdSm80INS1_25CollectiveMainloopBwdSm80ILi2ELi2EN4cute5tupleIJNS5_1CILi128EEES8_NS7_ILi64EEEEEENS_10bfloat16_tEfNS_4arch4Sm80ELb0ELb0ELb1ELb0ELb0ELb0ELb0ELb0ELi2ELi4ELi4ELi4ELb0EEENS1_21CollectiveEpilogueBwdISA_SB_SD_Li256ELb0ELb0ELi2EEENS1_19SingleTileSchedulerILb0ELb0ELb0ELi128EEEEEEEEEvNT_6ParamsE$_ZN4cute3eso3ESOILb0ELb0EJNS_6LayoutINS_5tupleIJNS3_IJNS_1CILi2EEES5_EEENS4_ILi8EEES6_EEENS3_IJNS3_IJNS4_ILi1EEEiEEENS4_ILi1024EEENS3_IJiiEEEEEEEEjEEC2ERKSE_RKj,@function
        .size           $_ZN7cutlass13device_kernelIN5flash19enable_sm80_to_sm89INS1_16FlashAttnBwdSm80INS1_25CollectiveMainloopBwdSm80ILi2ELi2EN4cute5tupleIJNS5_1CILi128EEES8_NS7_ILi64EEEEEENS_10bfloat16_tEfNS_4arch4Sm80ELb0ELb0ELb1ELb0ELb0ELb0ELb0ELb0ELi2ELi4ELi4ELi4ELb0EEENS1_21CollectiveEpilogueBwdISA_SB_SD_Li256ELb0ELb0ELi2EEENS1_19SingleTileSchedulerILb0ELb0ELb0ELi128EEEEEEEEEvNT_6ParamsE$_ZN4cute3eso3ESOILb0ELb0EJNS_6LayoutINS_5tupleIJNS3_IJNS_1CILi2EEES5_EEENS4_ILi8EEES6_EEENS3_IJNS3_IJNS4_ILi1EEEiEEENS4_ILi1024EEENS3_IJiiEEEEEEEEjEEC2ERKSE_RKj,($_ZN7cutlass13device_kernelIN5flash19enable_sm80_to_sm89INS1_16FlashAttnBwdSm80INS1_25CollectiveMainloopBwdSm80ILi2ELi2EN4cute5tupleIJNS5_1CILi128EEES8_NS7_ILi64EEEEEENS_10bfloat16_tEfNS_4arch4Sm80ELb0ELb0ELb1ELb0ELb0ELb0ELb0ELb0ELi2ELi4ELi4ELi4ELb0EEENS1_21CollectiveEpilogueBwdISA_SB_SD_Li256ELb0ELb0ELi2EEENS1_19SingleTileSchedulerILb0ELb0ELb0ELi128EEEEEEEEEvNT_6ParamsE$_ZN4cute3eso3ESOILb0ELb0EJNS_6LayoutINS_5tupleIJNS3_IJNS_1CILi2EEES5_EEES6_NS4_ILi8EEEEEENS3_IJNS3_IJiNS4_ILi512EEEEEENS3_IJiiEEENS4_ILi1024EEEEEEEENS_10ViewEngineINS_8smem_ptrIPN7cutlass10bfloat16_tEEEEEEEC2ERKSE_RKSL_ - $_ZN7cutlass13device_kernelIN5flash19enable_sm80_to_sm89INS1_16FlashAttnBwdSm80INS1_25CollectiveMainloopBwdSm80ILi2ELi2EN4cute5tupleIJNS5_1CILi128EEES8_NS7_ILi64EEEEEENS_10bfloat16_tEfNS_4arch4Sm80ELb0ELb0ELb1ELb0ELb0ELb0ELb0ELb0ELi2ELi4ELi4ELi4ELb0EEENS1_21CollectiveEpilogueBwdISA_SB_SD_Li256ELb0ELb0ELi2EEENS1_19SingleTileSchedulerILb0ELb0ELb0ELi128EEEEEEEEEvNT_6ParamsE$_ZN4cute3eso3ESOILb0ELb0EJNS_6LayoutINS_5tupleIJNS3_IJNS_1CILi2EEES5_EEENS4_ILi8EEES6_EEENS3_IJNS3_IJNS4_ILi1EEEiEEENS4_ILi1024EEENS3_IJiiEEEEEEEEjEEC2ERKSE_RKj)
$_ZN7cutlass13device_kernelIN5flash19enable_sm80_to_sm89INS1_16FlashAttnBwdSm80INS1_25CollectiveMainloopBwdSm80ILi2ELi2EN4cute5tupleIJNS5_1CILi128EEES8_NS7_ILi64EEEEEENS_10bfloat16_tEfNS_4arch4Sm80ELb0ELb0ELb1ELb0ELb0ELb0ELb0ELb0ELi2ELi4ELi4ELi4ELb0EEENS1_21CollectiveEpilogueBwdISA_SB_SD_Li256ELb0ELb0ELi2EEENS1_19SingleTileSchedulerILb0ELb0ELb0ELi128EEEEEEEEEvNT_6ParamsE$_ZN4cute3eso3ESOILb0ELb0EJNS_6LayoutINS_5tupleIJNS3_IJNS_1CILi2EEES5_EEENS4_ILi8EEES6_EEENS3_IJNS3_IJNS4_ILi1EEEiEEENS4_ILi1024EEENS3_IJiiEEEEEEEEjEEC2ERKSE_RKj:
[----:B------:R-:W-:Y:S02]  /*5e60*/  IADD3 R7, R25, -c[0x0][0x20], RZ ;  /* 0x8000080019077a10 */ /* 0x000fe40007ffe0ff */
[----:B------:R-:W-:-:S03]  /*5e70*/  IADD3 R5, R53, -c[0x0][0x20], RZ ;  /* 0x8000080035057a10 */ /* 0x000fc60007ffe0ff */
[----:B------:R1:W-:Y:S04]  /*5e80*/  STL [R7], R2 ;  /* 0x0000000207007387 */ /* 0x0003e80000100800 */
[----:B------:R1:W-:Y:S04]  /*5e90*/  STL [R7+0x4], R3 ;  /* 0x0000040307007387 */ /* 0x0003e80000100800 */
[----:B------:R1:W-:Y:S04]  /*5ea0*/  STL [R7+0x8], R4 ;  /* 0x0000080407007387 */ /* 0x0003e80000100800 */
[----:B------:R-:W2:Y:S01]  /*5eb0*/  LDL R8, [R5] ;  /* 0x0000000005087983 */ /* 0x000ea20000100800 */
[----:B------:R-:W-:-:S02]  /*5ec0*/  IMAD.MOV.U32 R10, RZ, RZ, R6 ;  /* 0x000000ffff0a7224 */ /* 0x000fc400078e0006 */
[----:B------:R-:W-:Y:S01]  /*5ed0*/  IMAD.MOV.U32 R11, RZ, RZ, 0x0 ;  /* 0x00000000ff0b7424 */ /* 0x000fe200078e00ff */
[----:B--2---:R1:W-:Y:S03]  /*5ee0*/  STL [R7+0xc], R8 ;  /* 0x00000c0807007387 */ /* 0x0043e60000100800 */
[----:B------:R-:W-:Y:S05]  /*5ef0*/  RET.REL.NODEC R10 `(_ZN7cutlass13device_kernelIN5flash19enable_sm80_to_sm89INS1_16FlashAttnBwdSm80INS1_25CollectiveMainloopBwdSm80ILi2ELi2EN4cute5tupleIJNS5_1CILi128EEES8_NS7_ILi64EEEEEENS_10bfloat16_tEfNS_4arch4Sm80ELb0ELb0ELb1ELb0ELb0ELb0ELb0ELb0ELi2ELi4ELi4ELi4ELb0EEENS1_21CollectiveEpilogueBwdISA_SB_SD_Li256ELb0ELb0ELi2EEENS1_19SingleTileSchedulerILb0ELb0ELb0ELi128EEEEEEEEEvNT_6ParamsE) ;  /* 0xffffa1000a007950 */ /* 0x000fea0003c3ffff */
        .type           $_ZN7cutlass13device_kernelIN5flash19enable_sm80_to_sm89INS1_16FlashAttnBwdSm80INS1_25CollectiveMainloopBwdSm80ILi2ELi2EN4cute5tupleIJNS5_1CILi128EEES8_NS7_ILi64EEEEEENS_10bfloat16_tEfNS_4arch4Sm80ELb0ELb0ELb1ELb0ELb0ELb0ELb0ELb0ELi2ELi4ELi4ELi4ELb0EEENS1_21CollectiveEpilogueBwdISA_SB_SD_Li256ELb0ELb0ELi2EEENS1_19SingleTileSchedulerILb0ELb0ELb0ELi128EEEEEEEEEvNT_6ParamsE$_ZN4cute3eso3ESOILb0ELb0EJNS_6LayoutINS_5tupleIJNS3_IJNS_1CILi2EEES5_EEES6_NS4_ILi8EEEEEENS3_IJNS3_IJiNS4_ILi512EEEEEENS3_IJiiEEENS4_ILi1024EEEEEEEENS_10ViewEngineINS_8smem_ptrIPN7cutlass10bfloat16_tEEEEEEEC2ERKSE_RKSL_,@function
        .size           $_ZN7cutlass13device_kernelIN5flash19enable_sm80_to_sm89INS1_16FlashAttnBwdSm80INS1_25CollectiveMainloopBwdSm80ILi2ELi2EN4cute5tupleIJNS5_1CILi128EEES8_NS7_ILi64EEEEEENS_10bfloat16_tEfNS_4arch4Sm80ELb0ELb0ELb1ELb0ELb0ELb0ELb0ELb0ELi2ELi4ELi4ELi4ELb0EEENS1_21CollectiveEpilogueBwdISA_SB_SD_Li256ELb0ELb0ELi2EEENS1_19SingleTileSchedulerILb0ELb0ELb0ELi128EEEEEEEEEvNT_6ParamsE$_ZN4cute3eso3ESOILb0ELb0EJNS_6LayoutINS_5tupleIJNS3_IJNS_1CILi2EEES5_EEES6_NS4_ILi8EEEEEENS3_IJNS3_IJiNS4_ILi512EEEEEENS3_IJiiEEENS4_ILi1024EEEEEEEENS_10ViewEngineINS_8smem_ptrIPN7cutlass10bfloat16_tEEEEEEEC2ERKSE_RKSL_,($_ZN7cutlass13device_kernelIN5flash19enable_sm80_to_sm89INS1_16FlashAttnBwdSm80INS1_25CollectiveMainloopBwdSm80ILi2ELi2EN4cute5tupleIJNS5_1CILi128EEES8_NS7_ILi64EEEEEENS_10bfloat16_tEfNS_4arch4Sm80ELb0ELb0ELb1ELb0ELb0ELb0ELb0ELb0ELi2ELi4ELi4ELi4ELb0EEENS1_21CollectiveEpilogueBwdISA_SB_SD_Li256ELb0ELb0ELi2EEENS1_19SingleTileSchedulerILb0ELb0ELb0ELi128EEEEEEEEEvNT_6ParamsE$_ZN4cute3eso3ESOILb0ELb0EJNS_6LayoutINS_5tupleIJNS3_IJNS_1CILi2EEES5_EEES6_NS4_ILi8EEEEEENS3_IJNS3_IJiNS4_ILi512EEEEEENS3_IJiiEEENS4_ILi1024EEEEEEEEjEEC2ERKSE_RKj - $_ZN7cutlass13device_kernelIN5flash19enable_sm80_to_sm89INS1_16FlashAttnBwdSm80INS1_25CollectiveMainloopBwdSm80ILi2ELi2EN4cute5tupleIJNS5_1CILi128EEES8_NS7_ILi64EEEEEENS_10bfloat16_tEfNS_4arch4Sm80ELb0ELb0ELb1ELb0ELb0ELb0ELb0ELb0ELi2ELi4ELi4ELi4ELb0EEENS1_21CollectiveEpilogueBwdISA_SB_SD_Li256ELb0ELb0ELi2EEENS1_19SingleTileSchedulerILb0ELb0ELb0ELi128EEEEEEEEEvNT_6ParamsE$_ZN4cute3eso3ESOILb0ELb0EJNS_6LayoutINS_5tupleIJNS3_IJNS_1CILi2EEES5_EEES6_NS4_ILi8EEEEEENS3_IJNS3_IJiNS4_ILi512EEEEEENS3_IJiiEEENS4_ILi1024EEEEEEEENS_10ViewEngineINS_8smem_ptrIPN7cutlass10bfloat16_tEEEEEEEC2ERKSE_RKSL_)
$_ZN7cutlass13device_kernelIN5flash19enable_sm80_to_sm89INS1_16FlashAttnBwdSm80INS1_25CollectiveMainloopBwdSm80ILi2ELi2EN4cute5tupleIJNS5_1CILi128EEES8_NS7_ILi64EEEEEENS_10bfloat16_tEfNS_4arch4Sm80ELb0ELb0ELb1ELb0ELb0ELb0ELb0ELb0ELi2ELi4ELi4ELi4ELb0EEENS1_21CollectiveEpilogueBwdISA_SB_SD_Li256ELb0ELb0ELi2EEENS1_19SingleTileSchedulerILb0ELb0ELb0ELi128EEEEEEEEEvNT_6ParamsE$_ZN4cute3eso3ESOILb0ELb0EJNS_6LayoutINS_5tupleIJNS3_IJNS_1CILi2EEES5_EEES6_NS4_ILi8EEEEEENS3_IJNS3_IJiNS4_ILi512EEEEEENS3_IJiiEEENS4_ILi1024EEEEEEEENS_10ViewEngineINS_8smem_ptrIPN7cutlass10bfloat16_tEEEEEEEC2ERKSE_RKSL_:
[----:B------:R-:W-:Y:S02]  /*5f00*/  IADD3 R3, R69, -c[0x0][0x20], RZ ;  /* 0x8000080045037a10 */ /* 0x000fe40007ffe0ff */
[----:B------:R-:W-:-:S03]  /*5f10*/  IADD3 R2, R76, -c[0x0][0x20], RZ ;  /* 0x800008004c027a10 */ /* 0x000fc60007ffe0ff */
[----:B------:R1:W-:Y:S04]  /*5f20*/  STL.64 [R3], R4 ;  /* 0x0000000403007387 */ /* 0x0003e80000100a00 */
[----:B------:R1:W-:Y:S04]  /*5f30*/  STL [R3+0x8], R16 ;  /* 0x0000081003007387 */ /* 0x0003e80000100800 */
[----:B------:R-:W2:Y:S01]  /*5f40*/  LDL.64 R8, [R2] ;  /* 0x0000000002087983 */ /* 0x000ea20000100a00 */
[----:B------:R-:W-:Y:S02]  /*5f50*/  IMAD.MOV.U32 R10, RZ, RZ, R6 ;  /* 0x000000ffff0a7224 */ /* 0x000fe400078e0006 */
[----:B------:R-:W-:Y:S01]  /*5f60*/  IMAD.MOV.U32 R11, RZ, RZ, 0x0 ;  /* 0x00000000ff0b7424 */ /* 0x000fe200078e00ff */
[----:B--2---:R1:W-:Y:S03]  /*5f70*/  STL.64 [R3+0x10], R8 ;  /* 0x0000100803007387 */ /* 0x0043e60000100a00 */
[----:B------:R-:W-:Y:S05]  /*5f80*/  RET.REL.NODEC R10 `(_ZN7cutlass13device_kernelIN5flash19enable_sm80_to_sm89INS1_16FlashAttnBwdSm80INS1_25CollectiveMainloopBwdSm80ILi2ELi2EN4cute5tupleIJNS5_1CILi128EEES8_NS7_ILi64EEEEEENS_10bfloat16_tEfNS_4arch4Sm80ELb0ELb0ELb1ELb0ELb0ELb0ELb0ELb0ELi2ELi4ELi4ELi4ELb0EEENS1_21CollectiveEpilogueBwdISA_SB_SD_Li256ELb0ELb0ELi2EEENS1_19SingleTileSchedulerILb0ELb0ELb0ELi128EEEEEEEEEvNT_6ParamsE) ;  /* 0xffffa0700a007950 */ /* 0x000fea0003c3ffff */
        .type           $_ZN7cutlass13device_kernelIN5flash19enable_sm80_to_sm89INS1_16FlashAttnBwdSm80INS1_25CollectiveMainloopBwdSm80ILi2ELi2EN4cute5tupleIJNS5_1CILi128EEES8_NS7_ILi64EEEEEENS_10bfloat16_tEfNS_4arch4Sm80ELb0ELb0ELb1ELb0ELb0ELb0ELb0ELb0ELi2ELi4ELi4ELi4ELb0EEENS1_21CollectiveEpilogueBwdISA_SB_SD_Li256ELb0ELb0ELi2EEENS1_19SingleTileSchedulerILb0ELb0ELb0ELi128EEEEEEEEEvNT_6ParamsE$_ZN4cute3eso3ESOILb0ELb0EJNS_6LayoutINS_5tupleIJNS3_IJNS_1CILi2EEES5_EEES6_NS4_ILi8EEEEEENS3_IJNS3_IJiNS4_ILi512EEEEEENS3_IJiiEEENS4_ILi1024EEEEEEEEjEEC2ERKSE_RKj,@function
        .size           $_ZN7cutlass13device_kernelIN5flash19enable_sm80_to_sm89INS1_16FlashAttnBwdSm80INS1_25CollectiveMainloopBwdSm80ILi2ELi2EN4cute5tupleIJNS5_1CILi128EEES8_NS7_ILi64EEEEEENS_10bfloat16_tEfNS_4arch4Sm80ELb0ELb0ELb1ELb0ELb0ELb0ELb0ELb0ELi2ELi4ELi4ELi4ELb0EEENS1_21CollectiveEpilogueBwdISA_SB_SD_Li256ELb0ELb0ELi2EEENS1_19SingleTileSchedulerILb0ELb0ELb0ELi128EEEEEEEEEvNT_6ParamsE$_ZN4cute3eso3ESOILb0ELb0EJNS_6LayoutINS_5tupleIJNS3_IJNS_1CILi2EEES5_EEES6_NS4_ILi8EEEEEENS3_IJNS3_IJiNS4_ILi512EEEEEENS3_IJiiEEENS4_ILi1024EEEEEEEEjEEC2ERKSE_RKj,($_ZN7cutlass13device_kernelIN5flash19enable_sm80_to_sm89INS1_16FlashAttnBwdSm80INS1_25CollectiveMainloopBwdSm80ILi2ELi2EN4cute5tupleIJNS5_1CILi128EEES8_NS7_ILi64EEEEEENS_10bfloat16_tEfNS_4arch4Sm80ELb0ELb0ELb1ELb0ELb0ELb0ELb0ELb0ELi2ELi4ELi4ELi4ELb0EEENS1_21CollectiveEpilogueBwdISA_SB_SD_Li256ELb0ELb0ELi2EEENS1_19SingleTileSchedulerILb0ELb0ELb0ELi128EEEEEEEEEvNT_6ParamsE$_ZN4cute3eso3ESOILb0ELb0EJNS_6LayoutINS_5tupleIJNS3_IJNS_1CILi2EEES5_S5_EEES5_NS3_IJNS3_IJS5_S5_EEES5_EEEEEENS3_IJNS3_IJNS4_ILi1EEENS4_ILi512EEEiEEENS4_ILi4096EEENS3_IJNS3_IJiiEEENS4_ILi8192EEEEEEEEEEENS_10ViewEngineINS_8smem_ptrIPN7cutlass10bfloat16_tEEEEEEEC2ERKSI_RKSP_ - $_ZN7cutlass13device_kernelIN5flash19enable_sm80_to_sm89INS1_16FlashAttnBwdSm80INS1_25CollectiveMainloopBwdSm80ILi2ELi2EN4cute5tupleIJNS5_1CILi128EEES8_NS7_ILi64EEEEEENS_10bfloat16_tEfNS_4arch4Sm80ELb0ELb0ELb1ELb0ELb0ELb0ELb0ELb0ELi2ELi4ELi4ELi4ELb0EEENS1_21CollectiveEpilogueBwdISA_SB_SD_Li256ELb0ELb0ELi2EEENS1_19SingleTileSchedulerILb0ELb0ELb0ELi128EEEEEEEEEvNT_6ParamsE$_ZN4cute3eso3ESOILb0ELb0EJNS_6LayoutINS_5tupleIJNS3_IJNS_1CILi2EEES5_EEES6_NS4_ILi8EEEEEENS3_IJNS3_IJiNS4_ILi512EEEEEENS3_IJiiEEENS4_ILi1024EEEEEEEEjEEC2ERKSE_RKj)
$_ZN7cutlass13device_kernelIN5flash19enable_sm80_to_sm89INS1_16FlashAttnBwdSm80INS1_25CollectiveMainloopBwdSm80ILi2ELi2EN4cute5tupleIJNS5_1CILi128EEES8_NS7_ILi64EEEEEENS_10bfloat16_tEfNS_4arch4Sm80ELb0ELb0ELb1ELb0ELb0ELb0ELb0ELb0ELi2ELi4ELi4ELi4ELb0EEENS1_21CollectiveEpilogueBwdISA_SB_SD_Li256ELb0ELb0ELi2EEENS1_19SingleTileSchedulerILb0ELb0ELb0ELi128EEEEEEEEEvNT_6ParamsE$_ZN4cute3eso3ESOILb0ELb0EJNS_6LayoutINS_5tupleIJNS3_IJNS_1CILi2EEES5_EEES6_NS4_ILi8EEEEEENS3_IJNS3_IJiNS4_ILi512EEEEEENS3_IJiiEEENS4_ILi1024EEEEEEEEjEEC2ERKSE_RKj:
        /* <DEDUP_REMOVED lines=10> */
        .type           $_ZN7cutlass13device_kernelIN5flash19enable_sm80_to_sm89INS1_16FlashAttnBwdSm80INS1_25CollectiveMainloopBwdSm80ILi2ELi2EN4cute5tupleIJNS5_1CILi128EEES8_NS7_ILi64EEEEEENS_10bfloat16_tEfNS_4arch4Sm80ELb0ELb0ELb1ELb0ELb0ELb0ELb0ELb0ELi2ELi4ELi4ELi4ELb0EEENS1_21CollectiveEpilogueBwdISA_SB_SD_Li256ELb0ELb0ELi2EEENS1_19SingleTileSchedulerILb0ELb0ELb0ELi128EEEEEEEEEvNT_6ParamsE$_ZN4cute3eso3ESOILb0ELb0EJNS_6LayoutINS_5tupleIJNS3_IJNS_1CILi2EEES5_S5_EEES5_NS3_IJNS3_IJS5_S5_EEES5_EEEEEENS3_IJNS3_IJNS4_ILi1EEENS4_ILi512EEEiEEENS4_ILi4096EEENS3_IJNS3_IJiiEEENS4_ILi8192EEEEEEEEEEENS_10ViewEngineINS_8smem_ptrIPN7cutlass10bfloat16_tEEEEEEEC2ERKSI_RKSP_,@function
        .size           $_ZN7cutlass13device_kernelIN5flash19enable_sm80_to_sm89INS1_16FlashAttnBwdSm80INS1_25CollectiveMainloopBwdSm80ILi2ELi2EN4cute5tupleIJNS5_1CILi128EEES8_NS7_ILi64EEEEEENS_10bfloat16_tEfNS_4arch4Sm80ELb0ELb0ELb1ELb0ELb0ELb0ELb0ELb0ELi2ELi4ELi4ELi4ELb0EEENS1_21CollectiveEpilogueBwdISA_SB_SD_Li256ELb0ELb0ELi2EEENS1_19SingleTileSchedulerILb0ELb0ELb0ELi128EEEEEEEEEvNT_6ParamsE$_ZN4cute3eso3ESOILb0ELb0EJNS_6LayoutINS_5tupleIJNS3_IJNS_1CILi2EEES5_S5_EEES5_NS3_IJNS3_IJS5_S5_EEES5_EEEEEENS3_IJNS3_IJNS4_ILi1EEENS4_ILi512EEEiEEENS4_ILi4096EEENS3_IJNS3_IJiiEEENS4_ILi8192EEEEEEEEEEENS_10ViewEngineINS_8smem_ptrIPN7cutlass10bfloat16_tEEEEEEEC2ERKSI_RKSP_,($_ZN7cutlass13device_kernelIN5flash19enable_sm80_to_sm89INS1_16FlashAttnBwdSm80INS1_25CollectiveMainloopBwdSm80ILi2ELi2EN4cute5tupleIJNS5_1CILi128EEES8_NS7_ILi64EEEEEENS_10bfloat16_tEfNS_4arch4Sm80ELb0ELb0ELb1ELb0ELb0ELb0ELb0ELb0ELi2ELi4ELi4ELi4ELb0EEENS1_21CollectiveEpilogueBwdISA_SB_SD_Li256ELb0ELb0ELi2EEENS1_19SingleTileSchedulerILb0ELb0ELb0ELi128EEEEEEEEEvNT_6ParamsE$_ZN4cute3eso3ESOILb0ELb0EJNS_6LayoutINS_5tupleIJNS3_IJNS_1CILi2EEES5_S5_EEES5_NS3_IJNS3_IJS5_S5_EEES5_EEEEEENS3_IJNS3_IJNS4_ILi1EEENS4_ILi512EEEiEEENS4_ILi4096EEENS3_IJNS3_IJiiEEENS4_ILi8192EEEEEEEEEEEjEEC2ERKSI_RKj - $_ZN7cutlass13device_kernelIN5flash19enable_sm80_to_sm89INS1_16FlashAttnBwdSm80INS1_25CollectiveMainloopBwdSm80ILi2ELi2EN4cute5tupleIJNS5_1CILi128EEES8_NS7_ILi64EEEEEENS_10bfloat16_tEfNS_4arch4Sm80ELb0ELb0ELb1ELb0ELb0ELb0ELb0ELb0ELi2ELi4ELi4ELi4ELb0EEENS1_21CollectiveEpilogueBwdISA_SB_SD_Li256ELb0ELb0ELi2EEENS1_19SingleTileSchedulerILb0ELb0ELb0ELi128EEEEEEEEEvNT_6ParamsE$_ZN4cute3eso3ESOILb0ELb0EJNS_6LayoutINS_5tupleIJNS3_IJNS_1CILi2EEES5_S5_EEES5_NS3_IJNS3_IJS5_S5_EEES5_EEEEEENS3_IJNS3_IJNS4_ILi1EEENS4_ILi512EEEiEEENS4_ILi4096EEENS3_IJNS3_IJiiEEENS4_ILi8192EEEEEEEEEEENS_10ViewEngineINS_8smem_ptrIPN7cutlass10bfloat16_tEEEEEEEC2ERKSI_RKSP_)
$_ZN7cutlass13device_kernelIN5flash19enable_sm80_to_sm89INS1_16FlashAttnBwdSm80INS1_25CollectiveMainloopBwdSm80ILi2ELi2EN4cute5tupleIJNS5_1CILi128EEES8_NS7_ILi64EEEEEENS_10bfloat16_tEfNS_4arch4Sm80ELb0ELb0ELb1ELb0ELb0ELb0ELb0ELb0ELi2ELi4ELi4ELi4ELb0EEENS1_21CollectiveEpilogueBwdISA_SB_SD_Li256ELb0ELb0ELi2EEENS1_19SingleTileSchedulerILb0ELb0ELb0ELi128EEEEEEEEEvNT_6ParamsE$_ZN4cute3eso3ESOILb0ELb0EJNS_6LayoutINS_5tupleIJNS3_IJNS_1CILi2EEES5_S5_EEES5_NS3_IJNS3_IJS5_S5_EEES5_EEEEEENS3_IJNS3_IJNS4_ILi1EEENS4_ILi512EEEiEEENS4_ILi4096EEENS3_IJNS3_IJiiEEENS4_ILi8192EEEEEEEEEEENS_10ViewEngineINS_8smem_ptrIPN7cutlass10bfloat16_tEEEEEEEC2ERKSI_RKSP_:
        /* <DEDUP_REMOVED lines=9> */
        .type           $_ZN7cutlass13device_kernelIN5flash19enable_sm80_to_sm89INS1_16FlashAttnBwdSm80INS1_25CollectiveMainloopBwdSm80ILi2ELi2EN4cute5tupleIJNS5_1CILi128EEES8_NS7_ILi64EEEEEENS_10bfloat16_tEfNS_4arch4Sm80ELb0ELb0ELb1ELb0ELb0ELb0ELb0ELb0ELi2ELi4ELi4ELi4ELb0EEENS1_21CollectiveEpilogueBwdISA_SB_SD_Li256ELb0ELb0ELi2EEENS1_19SingleTileSchedulerILb0ELb0ELb0ELi128EEEEEEEEEvNT_6ParamsE$_ZN4cute3eso3ESOILb0ELb0EJNS_6LayoutINS_5tupleIJNS3_IJNS_1CILi2EEES5_S5_EEES5_NS3_IJNS3_IJS5_S5_EEES5_EEEEEENS3_IJNS3_IJNS4_ILi1EEENS4_ILi512EEEiEEENS4_ILi4096EEENS3_IJNS3_IJiiEEENS4_ILi8192EEEEEEEEEEEjEEC2ERKSI_RKj,@function
        .size           $_ZN7cutlass13device_kernelIN5flash19enable_sm80_to_sm89INS1_16FlashAttnBwdSm80INS1_25CollectiveMainloopBwdSm80ILi2ELi2EN4cute5tupleIJNS5_1CILi128EEES8_NS7_ILi64EEEEEENS_10bfloat16_tEfNS_4arch4Sm80ELb0ELb0ELb1ELb0ELb0ELb0ELb0ELb0ELi2ELi4ELi4ELi4ELb0EEENS1_21CollectiveEpilogueBwdISA_SB_SD_Li256ELb0ELb0ELi2EEENS1_19SingleTileSchedulerILb0ELb0ELb0ELi128EEEEEEEEEvNT_6ParamsE$_ZN4cute3eso3ESOILb0ELb0EJNS_6LayoutINS_5tupleIJNS3_IJNS_1CILi2EEES5_S5_EEES5_NS3_IJNS3_IJS5_S5_EEES5_EEEEEENS3_IJNS3_IJNS4_ILi1EEENS4_ILi512EEEiEEENS4_ILi4096EEENS3_IJNS3_IJiiEEENS4_ILi8192EEEEEEEEEEEjEEC2ERKSI_RKj,($_ZN7cutlass13device_kernelIN5flash19enable_sm80_to_sm89INS1_16FlashAttnBwdSm80INS1_25CollectiveMainloopBwdSm80ILi2ELi2EN4cute5tupleIJNS5_1CILi128EEES8_NS7_ILi64EEEEEENS_10bfloat16_tEfNS_4arch4Sm80ELb0ELb0ELb1ELb0ELb0ELb0ELb0ELb0ELi2ELi4ELi4ELi4ELb0EEENS1_21CollectiveEpilogueBwdISA_SB_SD_Li256ELb0ELb0ELi2EEENS1_19SingleTileSchedulerILb0ELb0ELb0ELi128EEEEEEEEEvNT_6ParamsE$_ZN4cute3eso3ESOILb0ELb0EJNS_6LayoutINS_5tupleIJNS3_IJNS_1CILi2EEES5_S5_EEES5_NS3_IJS5_S5_EEEEEENS3_IJNS3_IJNS4_ILi1EEENS4_ILi512EEEiEEENS4_ILi4096EEENS3_IJiiEEEEEEEENS_10ViewEngineINS_8smem_ptrIPN7cutlass10bfloat16_tEEEEEEEC2ERKSF_RKSM_ - $_ZN7cutlass13device_kernelIN5flash19enable_sm80_to_sm89INS1_16FlashAttnBwdSm80INS1_25CollectiveMainloopBwdSm80ILi2ELi2EN4cute5tupleIJNS5_1CILi128EEES8_NS7_ILi64EEEEEENS_10bfloat16_tEfNS_4arch4Sm80ELb0ELb0ELb1ELb0ELb0ELb0ELb0ELb0ELi2ELi4ELi4ELi4ELb0EEENS1_21CollectiveEpilogueBwdISA_SB_SD_Li256ELb0ELb0ELi2EEENS1_19SingleTileSchedulerILb0ELb0ELb0ELi128EEEEEEEEEvNT_6ParamsE$_ZN4cute3eso3ESOILb0ELb0EJNS_6LayoutINS_5tupleIJNS3_IJNS_1CILi2EEES5_S5_EEES5_NS3_IJNS3_IJS5_S5_EEES5_EEEEEENS3_IJNS3_IJNS4_ILi1EEENS4_ILi512EEEiEEENS4_ILi4096EEENS3_IJNS3_IJiiEEENS4_ILi8192EEEEEEEEEEEjEEC2ERKSI_RKj)
$_ZN7cutlass13device_kernelIN5flash19enable_sm80_to_sm89INS1_16FlashAttnBwdSm80INS1_25CollectiveMainloopBwdSm80ILi2ELi2EN4cute5tupleIJNS5_1CILi128EEES8_NS7_ILi64EEEEEENS_10bfloat16_tEfNS_4arch4Sm80ELb0ELb0ELb1ELb0ELb0ELb0ELb0ELb0ELi2ELi4ELi4ELi4ELb0EEENS1_21CollectiveEpilogueBwdISA_SB_SD_Li256ELb0ELb0ELi2EEENS1_19SingleTileSchedulerILb0ELb0ELb0ELi128EEEEEEEEEvNT_6ParamsE$_ZN4cute3eso3ESOILb0ELb0EJNS_6LayoutINS_5tupleIJNS3_IJNS_1CILi2EEES5_S5_EEES5_NS3_IJNS3_IJS5_S5_EEES5_EEEEEENS3_IJNS3_IJNS4_ILi1EEENS4_ILi512EEEiEEENS4_ILi4096EEENS3_IJNS3_IJiiEEENS4_ILi8192EEEEEEEEEEEjEEC2ERKSI_RKj:
        /* <DEDUP_REMOVED lines=10> */
        .type           $_ZN7cutlass13device_kernelIN5flash19enable_sm80_to_sm89INS1_16FlashAttnBwdSm80INS1_25CollectiveMainloopBwdSm80ILi2ELi2EN4cute5tupleIJNS5_1CILi128EEES8_NS7_ILi64EEEEEENS_10bfloat16_tEfNS_4arch4Sm80ELb0ELb0ELb1ELb0ELb0ELb0ELb0ELb0ELi2ELi4ELi4ELi4ELb0EEENS1_21CollectiveEpilogueBwdISA_SB_SD_Li256ELb0ELb0ELi2EEENS1_19SingleTileSchedulerILb0ELb0ELb0ELi128EEEEEEEEEvNT_6ParamsE$_ZN4cute3eso3ESOILb0ELb0EJNS_6LayoutINS_5tupleIJNS3_IJNS_1CILi2EEES5_S5_EEES5_NS3_IJS5_S5_EEEEEENS3_IJNS3_IJNS4_ILi1EEENS4_ILi512EEEiEEENS4_ILi4096EEENS3_IJiiEEEEEEEENS_10ViewEngineINS_8smem_ptrIPN7cutlass10bfloat16_tEEEEEEEC2ERKSF_RKSM_,@function
        .size           $_ZN7cutlass13device_kernelIN5flash19enable_sm80_to_sm89INS1_16FlashAttnBwdSm80INS1_25CollectiveMainloopBwdSm80ILi2ELi2EN4cute5tupleIJNS5_1CILi128EEES8_NS7_ILi64EEEEEENS_10bfloat16_tEfNS_4arch4Sm80ELb0ELb0ELb1ELb0ELb0ELb0ELb0ELb0ELi2ELi4ELi4ELi4ELb0EEENS1_21CollectiveEpilogueBwdISA_SB_SD_Li256ELb0ELb0ELi2EEENS1_19SingleTileSchedulerILb0ELb0ELb0ELi128EEEEEEEEEvNT_6ParamsE$_ZN4cute3eso3ESOILb0ELb0EJNS_6LayoutINS_5tupleIJNS3_IJNS_1CILi2EEES5_S5_EEES5_NS3_IJS5_S5_EEEEEENS3_IJNS3_IJNS4_ILi1EEENS4_ILi512EEEiEEENS4_ILi4096EEENS3_IJiiEEEEEEEENS_10ViewEngineINS_8smem_ptrIPN7cutlass10bfloat16_tEEEEEEEC2ERKSF_RKSM_,($_ZN7cutlass13device_kernelIN5flash19enable_sm80_to_sm89INS1_16FlashAttnBwdSm80INS1_25CollectiveMainloopBwdSm80ILi2ELi2EN4cute5tupleIJNS5_1CILi128EEES8_NS7_ILi64EEEEEENS_10bfloat16_tEfNS_4arch4Sm80ELb0ELb0ELb1ELb0ELb0ELb0ELb0ELb0ELi2ELi4ELi4ELi4ELb0EEENS1_21CollectiveEpilogueBwdISA_SB_SD_Li256ELb0ELb0ELi2EEENS1_19SingleTileSchedulerILb0ELb0ELb0ELi128EEEEEEEEEvNT_6ParamsE$_ZN4cute3eso3ESOILb0ELb0EJNS_6LayoutINS_5tupleIJNS3_IJNS_1CILi2EEES5_S5_EEES5_NS3_IJS5_S5_EEEEEENS3_IJNS3_IJNS4_ILi1EEENS4_ILi512EEEiEEENS4_ILi4096EEENS3_IJiiEEEEEEEEjEEC2ERKSF_RKj - $_ZN7cutlass13device_kernelIN5flash19enable_sm80_to_sm89INS1_16FlashAttnBwdSm80INS1_25CollectiveMainloopBwdSm80ILi2ELi2EN4cute5tupleIJNS5_1CILi128EEES8_NS7_ILi64EEEEEENS_10bfloat16_tEfNS_4arch4Sm80ELb0ELb0ELb1ELb0ELb0ELb0ELb0ELb0ELi2ELi4ELi4ELi4ELb0EEENS1_21CollectiveEpilogueBwdISA_SB_SD_Li256ELb0ELb0ELi2EEENS1_19SingleTileSchedulerILb0ELb0ELb0ELi128EEEEEEEEEvNT_6ParamsE$_ZN4cute3eso3ESOILb0ELb0EJNS_6LayoutINS_5tupleIJNS3_IJNS_1CILi2EEES5_S5_EEES5_NS3_IJS5_S5_EEEEEENS3_IJNS3_IJNS4_ILi1EEENS4_ILi512EEEiEEENS4_ILi4096EEENS3_IJiiEEEEEEEENS_10ViewEngineINS_8smem_ptrIPN7cutlass10bfloat16_tEEEEEEEC2ERKSF_RKSM_)
$_ZN7cutlass13device_kernelIN5flash19enable_sm80_to_sm89INS1_16FlashAttnBwdSm80INS1_25CollectiveMainloopBwdSm80ILi2ELi2EN4cute5tupleIJNS5_1CILi128EEES8_NS7_ILi64EEEEEENS_10bfloat16_tEfNS_4arch4Sm80ELb0ELb0ELb1ELb0ELb0ELb0ELb0ELb0ELi2ELi4ELi4ELi4ELb0EEENS1_21CollectiveEpilogueBwdISA_SB_SD_Li256ELb0ELb0ELi2EEENS1_19SingleTileSchedulerILb0ELb0ELb0ELi128EEEEEEEEEvNT_6ParamsE$_ZN4cute3eso3ESOILb0ELb0EJNS_6LayoutINS_5tupleIJNS3_IJNS_1CILi2EEES5_S5_EEES5_NS3_IJS5_S5_EEEEEENS3_IJNS3_IJNS4_ILi1EEENS4_ILi512EEEiEEENS4_ILi4096EEENS3_IJiiEEEEEEEENS_10ViewEngineINS_8smem_ptrIPN7cutlass10bfloat16_tEEEEEEEC2ERKSF_RKSM_:
        /* <DEDUP_REMOVED lines=9> */
        .type           $_ZN7cutlass13device_kernelIN5flash19enable_sm80_to_sm89INS1_16FlashAttnBwdSm80INS1_25CollectiveMainloopBwdSm80ILi2ELi2EN4cute5tupleIJNS5_1CILi128EEES8_NS7_ILi64EEEEEENS_10bfloat16_tEfNS_4arch4Sm80ELb0ELb0ELb1ELb0ELb0ELb0ELb0ELb0ELi2ELi4ELi4ELi4ELb0EEENS1_21CollectiveEpilogueBwdISA_SB_SD_Li256ELb0ELb0ELi2EEENS1_19SingleTileSchedulerILb0ELb0ELb0ELi128EEEEEEEEEvNT_6ParamsE$_ZN4cute3eso3ESOILb0ELb0EJNS_6LayoutINS_5tupleIJNS3_IJNS_1CILi2EEES5_S5_EEES5_NS3_IJS5_S5_EEEEEENS3_IJNS3_IJNS4_ILi1EEENS4_ILi512EEEiEEENS4_ILi4096EEENS3_IJiiEEEEEEEEjEEC2ERKSF_RKj,@function
        .size           $_ZN7cutlass13device_kernelIN5flash19enable_sm80_to_sm89INS1_16FlashAttnBwdSm80INS1_25CollectiveMainloopBwdSm80ILi2ELi2EN4cute5tupleIJNS5_1CILi128EEES8_NS7_ILi64EEEEEENS_10bfloat16_tEfNS_4arch4Sm80ELb0ELb0ELb1ELb0ELb0ELb0ELb0ELb0ELi2ELi4ELi4ELi4ELb0EEENS1_21CollectiveEpilogueBwdISA_SB_SD_Li256ELb0ELb0ELi2EEENS1_19SingleTileSchedulerILb0ELb0ELb0ELi128EEEEEEEEEvNT_6ParamsE$_ZN4cute3eso3ESOILb0ELb0EJNS_6LayoutINS_5tupleIJNS3_IJNS_1CILi2EEES5_S5_EEES5_NS3_IJS5_S5_EEEEEENS3_IJNS3_IJNS4_ILi1EEENS4_ILi512EEEiEEENS4_ILi4096EEENS3_IJiiEEEEEEEEjEEC2ERKSF_RKj,($_ZN7cutlass13device_kernelIN5flash19enable_sm80_to_sm89INS1_16FlashAttnBwdSm80INS1_25CollectiveMainloopBwdSm80ILi2ELi2EN4cute5tupleIJNS5_1CILi128EEES8_NS7_ILi64EEEEEENS_10bfloat16_tEfNS_4arch4Sm80ELb0ELb0ELb1ELb0ELb0ELb0ELb0ELb0ELi2ELi4ELi4ELi4ELb0EEENS1_21CollectiveEpilogueBwdISA_SB_SD_Li256ELb0ELb0ELi2EEENS1_19SingleTileSchedulerILb0ELb0ELb0ELi128EEEEEEEEEvNT_6ParamsE$_ZN4cute3eso3ESOILb0ELb0EJNS_6LayoutINS_5tupleIJNS3_IJNS_1CILi8EEENS4_ILi1EEEEEENS3_IJNS4_ILi2EEEEEEEEENS3_IJNS3_IJS6_NS4_ILi0EEEEEENS3_IJiEEEEEEEENS_10ViewEngineINS_8smem_ptrIPN7cutlass10bfloat16_tEEEEEEEC2ERKSF_RKSM_ - $_ZN7cutlass13device_kernelIN5flash19enable_sm80_to_sm89INS1_16FlashAttnBwdSm80INS1_25CollectiveMainloopBwdSm80ILi2ELi2EN4cute5tupleIJNS5_1CILi128EEES8_NS7_ILi64EEEEEENS_10bfloat16_tEfNS_4arch4Sm80ELb0ELb0ELb1ELb0ELb0ELb0ELb0ELb0ELi2ELi4ELi4ELi4ELb0EEENS1_21CollectiveEpilogueBwdISA_SB_SD_Li256ELb0ELb0ELi2EEENS1_19SingleTileSchedulerILb0ELb0ELb0ELi128EEEEEEEEEvNT_6ParamsE$_ZN4cute3eso3ESOILb0ELb0EJNS_6LayoutINS_5tupleIJNS3_IJNS_1CILi2EEES5_S5_EEES5_NS3_IJS5_S5_EEEEEENS3_IJNS3_IJNS4_ILi1EEENS4_ILi512EEEiEEENS4_ILi4096EEENS3_IJiiEEEEEEEEjEEC2ERKSF_RKj)
$_ZN7cutlass13device_kernelIN5flash19enable_sm80_to_sm89INS1_16FlashAttnBwdSm80INS1_25CollectiveMainloopBwdSm80ILi2ELi2EN4cute5tupleIJNS5_1CILi128EEES8_NS7_ILi64EEEEEENS_10bfloat16_tEfNS_4arch4Sm80ELb0ELb0ELb1ELb0ELb0ELb0ELb0ELb0ELi2ELi4ELi4ELi4ELb0EEENS1_21CollectiveEpilogueBwdISA_SB_SD_Li256ELb0ELb0ELi2EEENS1_19SingleTileSchedulerILb0ELb0ELb0ELi128EEEEEEEEEvNT_6ParamsE$_ZN4cute3eso3ESOILb0ELb0EJNS_6LayoutINS_5tupleIJNS3_IJNS_1CILi2EEES5_S5_EEES5_NS3_IJS5_S5_EEEEEENS3_IJNS3_IJNS4_ILi1EEENS4_ILi512EEEiEEENS4_ILi4096EEENS3_IJiiEEEEEEEEjEEC2ERKSF_RKj:
        /* <DEDUP_REMOVED lines=10> */
        .type           $_ZN7cutlass13device_kernelIN5flash19enable_sm80_to_sm89INS1_16FlashAttnBwdSm80INS1_25CollectiveMainloopBwdSm80ILi2ELi2EN4cute5tupleIJNS5_1CILi128EEES8_NS7_ILi64EEEEEENS_10bfloat16_tEfNS_4arch4Sm80ELb0ELb0ELb1ELb0ELb0ELb0ELb0ELb0ELi2ELi4ELi4ELi4ELb0EEENS1_21CollectiveEpilogueBwdISA_SB_SD_Li256ELb0ELb0ELi2EEENS1_19SingleTileSchedulerILb0ELb0ELb0ELi128EEEEEEEEEvNT_6ParamsE$_ZN4cute3eso3ESOILb0ELb0EJNS_6LayoutINS_5tupleIJNS3_IJNS_1CILi8EEENS4_ILi1EEEEEENS3_IJNS4_ILi2EEEEEEEEENS3_IJNS3_IJS6_NS4_ILi0EEEEEENS3_IJiEEEEEEEENS_10ViewEngineINS_8smem_ptrIPN7cutlass10bfloat16_tEEEEEEEC2ERKSF_RKSM_,@function
        .size           $_ZN7cutlass13device_kernelIN5flash19enable_sm80_to_sm89INS1_16FlashAttnBwdSm80INS1_25CollectiveMainloopBwdSm80ILi2ELi2EN4cute5tupleIJNS5_1CILi128EEES8_NS7_ILi64EEEEEENS_10bfloat16_tEfNS_4arch4Sm80ELb0ELb0ELb1ELb0ELb0ELb0ELb0ELb0ELi2ELi4ELi4ELi4ELb0EEENS1_21CollectiveEpilogueBwdISA_SB_SD_Li256ELb0ELb0ELi2EEENS1_19SingleTileSchedulerILb0ELb0ELb0ELi128EEEEEEEEEvNT_6ParamsE$_ZN4cute3eso3ESOILb0ELb0EJNS_6LayoutINS_5tupleIJNS3_IJNS_1CILi8EEENS4_ILi1EEEEEENS3_IJNS4_ILi2EEEEEEEEENS3_IJNS3_IJS6_NS4_ILi0EEEEEENS3_IJiEEEEEEEENS_10ViewEngineINS_8smem_ptrIPN7cutlass10bfloat16_tEEEEEEEC2ERKSF_RKSM_,($_ZN7cutlass13device_kernelIN5flash19enable_sm80_to_sm89INS1_16FlashAttnBwdSm80INS1_25CollectiveMainloopBwdSm80ILi2ELi2EN4cute5tupleIJNS5_1CILi128EEES8_NS7_ILi64EEEEEENS_10bfloat16_tEfNS_4arch4Sm80ELb0ELb0ELb1ELb0ELb0ELb0ELb0ELb0ELi2ELi4ELi4ELi4ELb0EEENS1_21CollectiveEpilogueBwdISA_SB_SD_Li256ELb0ELb0ELi2EEENS1_19SingleTileSchedulerILb0ELb0ELb0ELi128EEEEEEEEEvNT_6ParamsE$_ZN4cute3eso3ESOILb0ELb0EJNS_6LayoutINS_5tupleIJNS3_IJNS_1CILi8EEENS4_ILi1EEEEEENS4_ILi2EEEEEENS3_IJNS3_IJS6_NS4_ILi0EEEEEEiEEEEENS_10ViewEngineINS_8smem_ptrIPN7cutlass10bfloat16_tEEEEEEEC2ERKSD_RKSK_ - $_ZN7cutlass13device_kernelIN5flash19enable_sm80_to_sm89INS1_16FlashAttnBwdSm80INS1_25CollectiveMainloopBwdSm80ILi2ELi2EN4cute5tupleIJNS5_1CILi128EEES8_NS7_ILi64EEEEEENS_10bfloat16_tEfNS_4arch4Sm80ELb0ELb0ELb1ELb0ELb0ELb0ELb0ELb0ELi2ELi4ELi4ELi4ELb0EEENS1_21CollectiveEpilogueBwdISA_SB_SD_Li256ELb0ELb0ELi2EEENS1_19SingleTileSchedulerILb0ELb0ELb0ELi128EEEEEEEEEvNT_6ParamsE$_ZN4cute3eso3ESOILb0ELb0EJNS_6LayoutINS_5tupleIJNS3_IJNS_1CILi8EEENS4_ILi1EEEEEENS3_IJNS4_ILi2EEEEEEEEENS3_IJNS3_IJS6_NS4_ILi0EEEEEENS3_IJiEEEEEEEENS_10ViewEngineINS_8smem_ptrIPN7cutlass10bfloat16_tEEEEEEEC2ERKSF_RKSM_)
$_ZN7cutlass13device_kernelIN5flash19enable_sm80_to_sm89INS1_16FlashAttnBwdSm80INS1_25CollectiveMainloopBwdSm80ILi2ELi2EN4cute5tupleIJNS5_1CILi128EEES8_NS7_ILi64EEEEEENS_10bfloat16_tEfNS_4arch4Sm80ELb0ELb0ELb1ELb0ELb0ELb0ELb0ELb0ELi2ELi4ELi4ELi4ELb0EEENS1_21CollectiveEpilogueBwdISA_SB_SD_Li256ELb0ELb0ELi2EEENS1_19SingleTileSchedulerILb0ELb0ELb0ELi128EEEEEEEEEvNT_6ParamsE$_ZN4cute3eso3ESOILb0ELb0EJNS_6LayoutINS_5tupleIJNS3_IJNS_1CILi8EEENS4_ILi1EEEEEENS3_IJNS4_ILi2EEEEEEEEENS3_IJNS3_IJS6_NS4_ILi0EEEEEENS3_IJiEEEEEEEENS_10ViewEngineINS_8smem_ptrIPN7cutlass10bfloat16_tEEEEEEEC2ERKSF_RKSM_:
[----:B------:R-:W-:Y:S02]  /*6290*/  IADD3 R3, R76, -c[0x0][0x20], RZ ;  /* 0x800008004c037a10 */ /* 0x000fe40007ffe0ff */
[----:B------:R-:W-:-:S03]  /*62a0*/  IADD3 R2, R2, -c[0x0][0x20], RZ ;  /* 0x8000080002027a10 */ /* 0x000fc60007ffe0ff */
[----:B------:R1:W-:Y:S04]  /*62b0*/  STL [R3], R8 ;  /* 0x0000000803007387 */ /* 0x0003e80000100800 */
[----:B------:R-:W2:Y:S01]  /*62c0*/  LDL.64 R10, [R2] ;  /* 0x00000000020a7983 */ /* 0x000ea20000100a00 */
[----:B------:R-:W-:-:S03]  /*62d0*/  IMAD.MOV.U32 R7, RZ, RZ, 0x0 ;  /* 0x00000000ff077424 */ /* 0x000fc600078e00ff */
[----:B--2---:R1:W-:Y:S01]  /*62e0*/  STL.64 [R3+0x8], R10 ;  /* 0x0000080a03007387 */ /* 0x0043e20000100a00 */
[----:B------:R-:W-:Y:S05]  /*62f0*/  RET.REL.NODEC R6 `(_ZN7cutlass13device_kernelIN5flash19enable_sm80_to_sm89INS1_16FlashAttnBwdSm80INS1_25CollectiveMainloopBwdSm80ILi2ELi2EN4cute5tupleIJNS5_1CILi128EEES8_NS7_ILi64EEEEEENS_10bfloat16_tEfNS_4arch4Sm80ELb0ELb0ELb1ELb0ELb0ELb0ELb0ELb0ELi2ELi4ELi4ELi4ELb0EEENS1_21CollectiveEpilogueBwdISA_SB_SD_Li256ELb0ELb0ELi2EEENS1_19SingleTileSchedulerILb0ELb0ELb0ELi128EEEEEEEEEvNT_6ParamsE) ;  /* 0xffff9d0006007950 */ /* 0x000fea0003c3ffff */
        .type           $_ZN7cutlass13device_kernelIN5flash19enable_sm80_to_sm89INS1_16FlashAttnBwdSm80INS1_25CollectiveMainloopBwdSm80ILi2ELi2EN4cute5tupleIJNS5_1CILi128EEES8_NS7_ILi64EEEEEENS_10bfloat16_tEfNS_4arch4Sm80ELb0ELb0ELb1ELb0ELb0ELb0ELb0ELb0ELi2ELi4ELi4ELi4ELb0EEENS1_21CollectiveEpilogueBwdISA_SB_SD_Li256ELb0ELb0ELi2EEENS1_19SingleTileSchedulerILb0ELb0ELb0ELi128EEEEEEEEEvNT_6ParamsE$_ZN4cute3eso3ESOILb0ELb0EJNS_6LayoutINS_5tupleIJNS3_IJNS_1CILi8EEENS4_ILi1EEEEEENS4_ILi2EEEEEENS3_IJNS3_IJS6_NS4_ILi0EEEEEEiEEEEENS_10ViewEngineINS_8smem_ptrIPN7cutlass10bfloat16_tEEEEEEEC2ERKSD_RKSK_,@function
        .size           $_ZN7cutlass13device_kernelIN5flash19enable_sm80_to_sm89INS1_16FlashAttnBwdSm80INS1_25CollectiveMainloopBwdSm80ILi2ELi2EN4cute5tupleIJNS5_1CILi128EEES8_NS7_ILi64EEEEEENS_10bfloat16_tEfNS_4arch4Sm80ELb0ELb0ELb1ELb0ELb0ELb0ELb0ELb0ELi2ELi4ELi4ELi4ELb0EEENS1_21CollectiveEpilogueBwdISA_SB_SD_Li256ELb0ELb0ELi2EEENS1_19SingleTileSchedulerILb0ELb0ELb0ELi128EEEEEEEEEvNT_6ParamsE$_ZN4cute3eso3ESOILb0ELb0EJNS_6LayoutINS_5tupleIJNS3_IJNS_1CILi8EEENS4_ILi1EEEEEENS4_ILi2EEEEEENS3_IJNS3_IJS6_NS4_ILi0EEEEEEiEEEEENS_10ViewEngineINS_8smem_ptrIPN7cutlass10bfloat16_tEEEEEEEC2ERKSD_RKSK_,($_ZN7cutlass13device_kernelIN5flash19enable_sm80_to_sm89INS1_16FlashAttnBwdSm80INS1_25CollectiveMainloopBwdSm80ILi2ELi2EN4cute5tupleIJNS5_1CILi128EEES8_NS7_ILi64EEEEEENS_10bfloat16_tEfNS_4arch4Sm80ELb0ELb0ELb1ELb0ELb0ELb0ELb0ELb0ELi2ELi4ELi4ELi4ELb0EEENS1_21CollectiveEpilogueBwdISA_SB_SD_Li256ELb0ELb0ELi2EEENS1_19SingleTileSchedulerILb0ELb0ELb0ELi128EEEEEEEEEvNT_6ParamsE$_ZN4cute3eso3ESOILb0ELb0EJNS_6LayoutINS_5tupleIJNS3_IJNS_1CILi8EEENS4_ILi1EEEEEENS4_ILi2EEEEEENS3_IJNS3_IJS6_NS4_ILi0EEEEEEiEEEEEiEEC2ERKSD_RKi - $_ZN7cutlass13device_kernelIN5flash19enable_sm80_to_sm89INS1_16FlashAttnBwdSm80INS1_25CollectiveMainloopBwdSm80ILi2ELi2EN4cute5tupleIJNS5_1CILi128EEES8_NS7_ILi64EEEEEENS_10bfloat16_tEfNS_4arch4Sm80ELb0ELb0ELb1ELb0ELb0ELb0ELb0ELb0ELi2ELi4ELi4ELi4ELb0EEENS1_21CollectiveEpilogueBwdISA_SB_SD_Li256ELb0ELb0ELi2EEENS1_19SingleTileSchedulerILb0ELb0ELb0ELi128EEEEEEEEEvNT_6ParamsE$_ZN4cute3eso3ESOILb0ELb0EJNS_6LayoutINS_5tupleIJNS3_IJNS_1CILi8EEENS4_ILi1EEEEEENS4_ILi2EEEEEENS3_IJNS3_IJS6_NS4_ILi0EEEEEEiEEEEENS_10ViewEngineINS_8smem_ptrIPN7cutlass10bfloat16_tEEEEEEEC2ERKSD_RKSK_)
$_ZN7cutlass13device_kernelIN5flash19enable_sm80_to_sm89INS1_16FlashAttnBwdSm80INS1_25CollectiveMainloopBwdSm80ILi2ELi2EN4cute5tupleIJNS5_1CILi128EEES8_NS7_ILi64EEEEEENS_10bfloat16_tEfNS_4arch4Sm80ELb0ELb0ELb1ELb0ELb0ELb0ELb0ELb0ELi2ELi4ELi4ELi4ELb0EEENS1_21CollectiveEpilogueBwdISA_SB_SD_Li256ELb0ELb0ELi2EEENS1_19SingleTileSchedulerILb0ELb0ELb0ELi128EEEEEEEEEvNT_6ParamsE$_ZN4cute3eso3ESOILb0ELb0EJNS_6LayoutINS_5tupleIJNS3_IJNS_1CILi8EEENS4_ILi1EEEEEENS4_ILi2EEEEEENS3_IJNS3_IJS6_NS4_ILi0EEEEEEiEEEEENS_10ViewEngineINS_8smem_ptrIPN7cutlass10bfloat16_tEEEEEEEC2ERKSD_RKSK_:
[----:B------:R-:W-:Y:S02]  /*6300*/  IADD3 R3, R76, -c[0x0][0x20], RZ ;  /* 0x800008004c037a10 */ /* 0x000fe40007ffe0ff */
[----:B------:R-:W-:-:S03]  /*6310*/  IADD3 R2, R2, -c[0x0][0x20], RZ ;  /* 0x8000080002027a10 */ /* 0x000fc60007ffe0ff */
[----:B------:R1:W-:Y:S04]  /*6320*/  STL [R3], R6 ;  /* 0x0000000603007387 */ /* 0x0003e80000100800 */
[----:B------:R-:W2:Y:S01]  /*6330*/  LDL.64 R8, [R2] ;  /* 0x0000000002087983 */ /* 0x000ea20000100a00 */
[----:B------:R-:W-:-:S03]  /*6340*/  IMAD.MOV.U32 R5, RZ, RZ, 0x0 ;  /* 0x00000000ff057424 */ /* 0x000fc600078e00ff */
[----:B--2---:R1:W-:Y:S01]  /*6350*/  STL.64 [R3+0x8], R8 ;  /* 0x0000080803007387 */ /* 0x0043e20000100a00 */
[----:B------:R-:W-:Y:S05]  /*6360*/  RET.REL.NODEC R4 `(_ZN7cutlass13device_kernelIN5flash19enable_sm80_to_sm89INS1_16FlashAttnBwdSm80INS1_25CollectiveMainloopBwdSm80ILi2ELi2EN4cute5tupleIJNS5_1CILi128EEES8_NS7_ILi64EEEEEENS_10bfloat16_tEfNS_4arch4Sm80ELb0ELb0ELb1ELb0ELb0ELb0ELb0ELb0ELi2ELi4ELi4ELi4ELb0EEENS1_21CollectiveEpilogueBwdISA_SB_SD_Li256ELb0ELb0ELi2EEENS1_19SingleTileSchedulerILb0ELb0ELb0ELi128EEEEEEEEEvNT_6ParamsE) ;  /* 0xffff9c9004007950 */ /* 0x000fea0003c3ffff */
        .type           $_ZN7cutlass13device_kernelIN5flash19enable_sm80_to_sm89INS1_16FlashAttnBwdSm80INS1_25CollectiveMainloopBwdSm80ILi2ELi2EN4cute5tupleIJNS5_1CILi128EEES8_NS7_ILi64EEEEEENS_10bfloat16_tEfNS_4arch4Sm80ELb0ELb0ELb1ELb0ELb0ELb0ELb0ELb0ELi2ELi4ELi4ELi4ELb0EEENS1_21CollectiveEpilogueBwdISA_SB_SD_Li256ELb0ELb0ELi2EEENS1_19SingleTileSchedulerILb0ELb0ELb0ELi128EEEEEEEEEvNT_6ParamsE$_ZN4cute3eso3ESOILb0ELb0EJNS_6LayoutINS_5tupleIJNS3_IJNS_1CILi8EEENS4_ILi1EEEEEENS4_ILi2EEEEEENS3_IJNS3_IJS6_NS4_ILi0EEEEEEiEEEEEiEEC2ERKSD_RKi,@function
        .size           $_ZN7cutlass13device_kernelIN5flash19enable_sm80_to_sm89INS1_16FlashAttnBwdSm80INS1_25CollectiveMainloopBwdSm80ILi2ELi2EN4cute5tupleIJNS5_1CILi128EEES8_NS7_ILi64EEEEEENS_10bfloat16_tEfNS_4arch4Sm80ELb0ELb0ELb1ELb0ELb0ELb0ELb0ELb0ELi2ELi4ELi4ELi4ELb0EEENS1_21CollectiveEpilogueBwdISA_SB_SD_Li256ELb0ELb0ELi2EEENS1_19SingleTileSchedulerILb0ELb0ELb0ELi128EEEEEEEEEvNT_6ParamsE$_ZN4cute3eso3ESOILb0ELb0EJNS_6LayoutINS_5tupleIJNS3_IJNS_1CILi8EEENS4_ILi1EEEEEENS4_ILi2EEEEEENS3_IJNS3_IJS6_NS4_ILi0EEEEEEiEEEEEiEEC2ERKSD_RKi,($_ZN7cutlass13device_kernelIN5flash19enable_sm80_to_sm89INS1_16FlashAttnBwdSm80INS1_25CollectiveMainloopBwdSm80ILi2ELi2EN4cute5tupleIJNS5_1CILi128EEES8_NS7_ILi64EEEEEENS_10bfloat16_tEfNS_4arch4Sm80ELb0ELb0ELb1ELb0ELb0ELb0ELb0ELb0ELi2ELi4ELi4ELi4ELb0EEENS1_21CollectiveEpilogueBwdISA_SB_SD_Li256ELb0ELb0ELi2EEENS1_19SingleTileSchedulerILb0ELb0ELb0ELi128EEEEEEEEEvNT_6ParamsE$_ZN4cute3eso3ESOILb0ELb0EJNS_6LayoutINS_5tupleIJNS3_IJNS_1CILi8EEENS4_ILi1EEEEEENS4_ILi2EEENS3_IJS8_S8_EEEEEENS3_IJNS3_IJS6_NS4_ILi0EEEEEENS4_ILi4096EEENS3_IJiiEEEEEEEENS_10ViewEngineINS_8smem_ptrIPN7cutlass10bfloat16_tEEEEEEEC2ERKSG_RKSN_ - $_ZN7cutlass13device_kernelIN5flash19enable_sm80_to_sm89INS1_16FlashAttnBwdSm80INS1_25CollectiveMainloopBwdSm80ILi2ELi2EN4cute5tupleIJNS5_1CILi128EEES8_NS7_ILi64EEEEEENS_10bfloat16_tEfNS_4arch4Sm80ELb0ELb0ELb1ELb0ELb0ELb0ELb0ELb0ELi2ELi4ELi4ELi4ELb0EEENS1_21CollectiveEpilogueBwdISA_SB_SD_Li256ELb0ELb0ELi2EEENS1_19SingleTileSchedulerILb0ELb0ELb0ELi128EEEEEEEEEvNT_6ParamsE$_ZN4cute3eso3ESOILb0ELb0EJNS_6LayoutINS_5tupleIJNS3_IJNS_1CILi8EEENS4_ILi1EEEEEENS4_ILi2EEEEEENS3_IJNS3_IJS6_NS4_ILi0EEEEEEiEEEEEiEEC2ERKSD_RKi)
$_ZN7cutlass13device_kernelIN5flash19enable_sm80_to_sm89INS1_16FlashAttnBwdSm80INS1_25CollectiveMainloopBwdSm80ILi2ELi2EN4cute5tupleIJNS5_1CILi128EEES8_NS7_ILi64EEEEEENS_10bfloat16_tEfNS_4arch4Sm80ELb0ELb0ELb1ELb0ELb0ELb0ELb0ELb0ELi2ELi4ELi4ELi4ELb0EEENS1_21CollectiveEpilogueBwdISA_SB_SD_Li256ELb0ELb0ELi2EEENS1_19SingleTileSchedulerILb0ELb0ELb0ELi128EEEEEEEEEvNT_6ParamsE$_ZN4cute3eso3ESOILb0ELb0EJNS_6LayoutINS_5tupleIJNS3_IJNS_1CILi8EEENS4_ILi1EEEEEENS4_ILi2EEEEEENS3_IJNS3_IJS6_NS4_ILi0EEEEEEiEEEEEiEEC2ERKSD_RKi:
[----:B------:R-:W-:Y:S02]  /*6370*/  IADD3 R3, R2, -c[0x0][0x20], RZ ;  /* 0x8000080002037a10 */ /* 0x000fe40007ffe0ff */
[----:B------:R-:W-:-:S03]  /*6380*/  IADD3 R2, R70, -c[0x0][0x20], RZ ;  /* 0x8000080046027a10 */ /* 0x000fc60007ffe0ff */
[----:B------:R1:W-:Y:S04]  /*6390*/  STL [R3], R6 ;  /* 0x0000000603007387 */ /* 0x0003e80000100800 */
[----:B------:R-:W2:Y:S01]  /*63a0*/  LDL R2, [R2] ;  /* 0x0000000002027983 */ /* 0x000ea20000100800 */
[----:B------:R-:W-:-:S03]  /*63b0*/  IMAD.MOV.U32 R5, RZ, RZ, 0x0 ;  /* 0x00000000ff057424 */ /* 0x000fc600078e00ff */
[----:B--2---:R1:W-:Y:S01]  /*63c0*/  STL [R3+0x4], R2 ;  /* 0x0000040203007387 */ /* 0x0043e20000100800 */
[----:B------:R-:W-:Y:S05]  /*63d0*/  RET.REL.NODEC R4 `(_ZN7cutlass13device_kernelIN5flash19enable_sm80_to_sm89INS1_16FlashAttnBwdSm80INS1_25CollectiveMainloopBwdSm80ILi2ELi2EN4cute5tupleIJNS5_1CILi128EEES8_NS7_ILi64EEEEEENS_10bfloat16_tEfNS_4arch4Sm80ELb0ELb0ELb1ELb0ELb0ELb0ELb0ELb0ELi2ELi4ELi4ELi4ELb0EEENS1_21CollectiveEpilogueBwdISA_SB_SD_Li256ELb0ELb0ELi2EEENS1_19SingleTileSchedulerILb0ELb0ELb0ELi128EEEEEEEEEvNT_6ParamsE) ;  /* 0xffff9c2004007950 */ /* 0x000fea0003c3ffff */
        .type           $_ZN7cutlass13device_kernelIN5flash19enable_sm80_to_sm89INS1_16FlashAttnBwdSm80INS1_25CollectiveMainloopBwdSm80ILi2ELi2EN4cute5tupleIJNS5_1CILi128EEES8_NS7_ILi64EEEEEENS_10bfloat16_tEfNS_4arch4Sm80ELb0ELb0ELb1ELb0ELb0ELb0ELb0ELb0ELi2ELi4ELi4ELi4ELb0EEENS1_21CollectiveEpilogueBwdISA_SB_SD_Li256ELb0ELb0ELi2EEENS1_19SingleTileSchedulerILb0ELb0ELb0ELi128EEEEEEEEEvNT_6ParamsE$_ZN4cute3eso3ESOILb0ELb0EJNS_6LayoutINS_5tupleIJNS3_IJNS_1CILi8EEENS4_ILi1EEEEEENS4_ILi2EEENS3_IJS8_S8_EEEEEENS3_IJNS3_IJS6_NS4_ILi0EEEEEENS4_ILi4096EEENS3_IJiiEEEEEEEENS_10ViewEngineINS_8smem_ptrIPN7cutlass10bfloat16_tEEEEEEEC2ERKSG_RKSN_,@function
        .size           $_ZN7cutlass13device_kernelIN5flash19enable_sm80_to_sm89INS1_16FlashAttnBwdSm80INS1_25CollectiveMainloopBwdSm80ILi2ELi2EN4cute5tupleIJNS5_1CILi128EEES8_NS7_ILi64EEEEEENS_10bfloat16_tEfNS_4arch4Sm80ELb0ELb0ELb1ELb0ELb0ELb0ELb0ELb0ELi2ELi4ELi4ELi4ELb0EEENS1_21CollectiveEpilogueBwdISA_SB_SD_Li256ELb0ELb0ELi2EEENS1_19SingleTileSchedulerILb0ELb0ELb0ELi128EEEEEEEEEvNT_6ParamsE$_ZN4cute3eso3ESOILb0ELb0EJNS_6LayoutINS_5tupleIJNS3_IJNS_1CILi8EEENS4_ILi1EEEEEENS4_ILi2EEENS3_IJS8_S8_EEEEEENS3_IJNS3_IJS6_NS4_ILi0EEEEEENS4_ILi4096EEENS3_IJiiEEEEEEEENS_10ViewEngineINS_8smem_ptrIPN7cutlass10bfloat16_tEEEEEEEC2ERKSG_RKSN_,($_ZN7cutlass13device_kernelIN5flash19enable_sm80_to_sm89INS1_16FlashAttnBwdSm80INS1_25CollectiveMainloopBwdSm80ILi2ELi2EN4cute5tupleIJNS5_1CILi128EEES8_NS7_ILi64EEEEEENS_10bfloat16_tEfNS_4arch4Sm80ELb0ELb0ELb1ELb0ELb0ELb0ELb0ELb0ELi2ELi4ELi4ELi4ELb0EEENS1_21CollectiveEpilogueBwdISA_SB_SD_Li256ELb0ELb0ELi2EEENS1_19SingleTileSchedulerILb0ELb0ELb0ELi128EEEEEEEEEvNT_6ParamsE$_ZN4cute3eso3ESOILb0ELb0EJNS_6LayoutINS_5tupleIJNS3_IJNS_1CILi8EEENS4_ILi1EEEEEENS4_ILi2EEENS3_IJS8_S8_EEEEEENS3_IJNS3_IJS6_NS4_ILi0EEEEEENS4_ILi4096EEENS3_IJiiEEEEEEEEiEEC2ERKSG_RKi - $_ZN7cutlass13device_kernelIN5flash19enable_sm80_to_sm89INS1_16FlashAttnBwdSm80INS1_25CollectiveMainloopBwdSm80ILi2ELi2EN4cute5tupleIJNS5_1CILi128EEES8_NS7_ILi64EEEEEENS_10bfloat16_tEfNS_4arch4Sm80ELb0ELb0ELb1ELb0ELb0ELb0ELb0ELb0ELi2ELi4ELi4ELi4ELb0EEENS1_21CollectiveEpilogueBwdISA_SB_SD_Li256ELb0ELb0ELi2EEENS1_19SingleTileSchedulerILb0ELb0ELb0ELi128EEEEEEEEEvNT_6ParamsE$_ZN4cute3eso3ESOILb0ELb0EJNS_6LayoutINS_5tupleIJNS3_IJNS_1CILi8EEENS4_ILi1EEEEEENS4_ILi2EEENS3_IJS8_S8_EEEEEENS3_IJNS3_IJS6_NS4_ILi0EEEEEENS4_ILi4096EEENS3_IJiiEEEEEEEENS_10ViewEngineINS_8smem_ptrIPN7cutlass10bfloat16_tEEEEEEEC2ERKSG_RKSN_)
$_ZN7cutlass13device_kernelIN5flash19enable_sm80_to_sm89INS1_16FlashAttnBwdSm80INS1_25CollectiveMainloopBwdSm80ILi2ELi2EN4cute5tupleIJNS5_1CILi128EEES8_NS7_ILi64EEEEEENS_10bfloat16_tEfNS_4arch4Sm80ELb0ELb0ELb1ELb0ELb0ELb0ELb0ELb0ELi2ELi4ELi4ELi4ELb0EEENS1_21CollectiveEpilogueBwdISA_SB_SD_Li256ELb0ELb0ELi2EEENS1_19SingleTileSchedulerILb0ELb0ELb0ELi128EEEEEEEEEvNT_6ParamsE$_ZN4cute3eso3ESOILb0ELb0EJNS_6LayoutINS_5tupleIJNS3_IJNS_1CILi8EEENS4_ILi1EEEEEENS4_ILi2EEENS3_IJS8_S8_EEEEEENS3_IJNS3_IJS6_NS4_ILi0EEEEEENS4_ILi4096EEENS3_IJiiEEEEEEEENS_10ViewEngineINS_8smem_ptrIPN7cutlass10bfloat16_tEEEEEEEC2ERKSG_RKSN_:
[----:B------:R-:W-:Y:S02]  /*63e0*/  IADD3 R3, R25, -c[0x0][0x20], RZ ;  /* 0x8000080019037a10 */ /* 0x000fe40007ffe0ff */
[----:B------:R-:W-:-:S03]  /*63f0*/  IADD3 R2, R24, -c[0x0][0x20], RZ ;  /* 0x8000080018027a10 */ /* 0x000fc60007ffe0ff */
[----:B------:R1:W-:Y:S04]  /*6400*/  STL.64 [R3], R4 ;  /* 0x0000000403007387 */ /* 0x0003e80000100a00 */
[----:B------:R-:W2:Y:S01]  /*6410*/  LDL.64 R8, [R2] ;  /* 0x0000000002087983 */ /* 0x000ea20000100a00 */
[----:B------:R-:W-:-:S03]  /*6420*/  IMAD.MOV.U32 R7, RZ, RZ, 0x0 ;  /* 0x00000000ff077424 */ /* 0x000fc600078e00ff */
[----:B--2---:R1:W-:Y:S01]  /*6430*/  STL.64 [R3+0x8], R8 ;  /* 0x0000080803007387 */ /* 0x0043e20000100a00 */
[----:B------:R-:W-:Y:S05]  /*6440*/  RET.REL.NODEC R6 `(_ZN7cutlass13device_kernelIN5flash19enable_sm80_to_sm89INS1_16FlashAttnBwdSm80INS1_25CollectiveMainloopBwdSm80ILi2ELi2EN4cute5tupleIJNS5_1CILi128EEES8_NS7_ILi64EEEEEENS_10bfloat16_tEfNS_4arch4Sm80ELb0ELb0ELb1ELb0ELb0ELb0ELb0ELb0ELi2ELi4ELi4ELi4ELb0EEENS1_21CollectiveEpilogueBwdISA_SB_SD_Li256ELb0ELb0ELi2EEENS1_19SingleTileSchedulerILb0ELb0ELb0ELi128EEEEEEEEEvNT_6ParamsE) ;  /* 0xffff9bb006007950 */ /* 0x000fea0003c3ffff */
        .type           $_ZN7cutlass13device_kernelIN5flash19enable_sm80_to_sm89INS1_16FlashAttnBwdSm80INS1_25CollectiveMainloopBwdSm80ILi2ELi2EN4cute5tupleIJNS5_1CILi128EEES8_NS7_ILi64EEEEEENS_10bfloat16_tEfNS_4arch4Sm80ELb0ELb0ELb1ELb0ELb0ELb0ELb0ELb0ELi2ELi4ELi4ELi4ELb0EEENS1_21CollectiveEpilogueBwdISA_SB_SD_Li256ELb0ELb0ELi2EEENS1_19SingleTileSchedulerILb0ELb0ELb0ELi128EEEEEEEEEvNT_6ParamsE$_ZN4cute3eso3ESOILb0ELb0EJNS_6LayoutINS_5tupleIJNS3_IJNS_1CILi8EEENS4_ILi1EEEEEENS4_ILi2EEENS3_IJS8_S8_EEEEEENS3_IJNS3_IJS6_NS4_ILi0EEEEEENS4_ILi4096EEENS3_IJiiEEEEEEEEiEEC2ERKSG_RKi,@function
        .size           $_ZN7cutlass13device_kernelIN5flash19enable_sm80_to_sm89INS1_16FlashAttnBwdSm80INS1_25CollectiveMainloopBwdSm80ILi2ELi2EN4cute5tupleIJNS5_1CILi128EEES8_NS7_ILi64EEEEEENS_10bfloat16_tEfNS_4arch4Sm80ELb0ELb0ELb1ELb0ELb0ELb0ELb0ELb0ELi2ELi4ELi4ELi4ELb0EEENS1_21CollectiveEpilogueBwdISA_SB_SD_Li256ELb0ELb0ELi2EEENS1_19SingleTileSchedulerILb0ELb0ELb0ELi128EEEEEEEEEvNT_6ParamsE$_ZN4cute3eso3ESOILb0ELb0EJNS_6LayoutINS_5tupleIJNS3_IJNS_1CILi8EEENS4_ILi1EEEEEENS4_ILi2EEENS3_IJS8_S8_EEEEEENS3_IJNS3_IJS6_NS4_ILi0EEEEEENS4_ILi4096EEENS3_IJiiEEEEEEEEiEEC2ERKSG_RKi,($_ZN7cutlass13device_kernelIN5flash19enable_sm80_to_sm89INS1_16FlashAttnBwdSm80INS1_25CollectiveMainloopBwdSm80ILi2ELi2EN4cute5tupleIJNS5_1CILi128EEES8_NS7_ILi64EEEEEENS_10bfloat16_tEfNS_4arch4Sm80ELb0ELb0ELb1ELb0ELb0ELb0ELb0ELb0ELi2ELi4ELi4ELi4ELb0EEENS1_21CollectiveEpilogueBwdISA_SB_SD_Li256ELb0ELb0ELi2EEENS1_19SingleTileSchedulerILb0ELb0ELb0ELi128EEEEEEEEEvNT_6ParamsE$_ZN4cute3eso3ESOILb0ELb0EJNS_6LayoutINS_5tupleIJNS3_IJNS_1CILi8EEENS4_ILi1EEEEEENS4_ILi2EEES5_EEENS3_IJNS3_IJS6_NS4_ILi0EEEEEEiNS4_ILi1024EEEEEEEENS_10ViewEngineINS_8smem_ptrIPN7cutlass10bfloat16_tEEEEEEEC2ERKSE_RKSL_ - $_ZN7cutlass13device_kernelIN5flash19enable_sm80_to_sm89INS1_16FlashAttnBwdSm80INS1_25CollectiveMainloopBwdSm80ILi2ELi2EN4cute5tupleIJNS5_1CILi128EEES8_NS7_ILi64EEEEEENS_10bfloat16_tEfNS_4arch4Sm80ELb0ELb0ELb1ELb0ELb0ELb0ELb0ELb0ELi2ELi4ELi4ELi4ELb0EEENS1_21CollectiveEpilogueBwdISA_SB_SD_Li256ELb0ELb0ELi2EEENS1_19SingleTileSchedulerILb0ELb0ELb0ELi128EEEEEEEEEvNT_6ParamsE$_ZN4cute3eso3ESOILb0ELb0EJNS_6LayoutINS_5tupleIJNS3_IJNS_1CILi8EEENS4_ILi1EEEEEENS4_ILi2EEENS3_IJS8_S8_EEEEEENS3_IJNS3_IJS6_NS4_ILi0EEEEEENS4_ILi4096EEENS3_IJiiEEEEEEEEiEEC2ERKSG_RKi)
$_ZN7cutlass13device_kernelIN5flash19enable_sm80_to_sm89INS1_16FlashAttnBwdSm80INS1_25CollectiveMainloopBwdSm80ILi2ELi2EN4cute5tupleIJNS5_1CILi128EEES8_NS7_ILi64EEEEEENS_10bfloat16_tEfNS_4arch4Sm80ELb0ELb0ELb1ELb0ELb0ELb0ELb0ELb0ELi2ELi4ELi4ELi4ELb0EEENS1_21CollectiveEpilogueBwdISA_SB_SD_Li256ELb0ELb0ELi2EEENS1_19SingleTileSchedulerILb0ELb0ELb0ELi128EEEEEEEEEvNT_6ParamsE$_ZN4cute3eso3ESOILb0ELb0EJNS_6LayoutINS_5tupleIJNS3_IJNS_1CILi8EEENS4_ILi1EEEEEENS4_ILi2EEENS3_IJS8_S8_EEEEEENS3_IJNS3_IJS6_NS4_ILi0EEEEEENS4_ILi4096EEENS3_IJiiEEEEEEEEiEEC2ERKSG_RKi:
[----:B------:R-:W-:Y:S02]  /*6450*/  IADD3 R5, R25, -c[0x0][0x20], RZ ;  /* 0x8000080019057a10 */ /* 0x000fe40007ffe0ff */
[----:B------:R-:W-:-:S03]  /*6460*/  IADD3 R4, R24, -c[0x0][0x20], RZ ;  /* 0x8000080018047a10 */ /* 0x000fc60007ffe0ff */
[----:B------:R1:W-:Y:S04]  /*6470*/  STL [R5], R2 ;  /* 0x0000000205007387 */ /* 0x0003e80000100800 */
[----:B------:R1:W-:Y:S04]  /*6480*/  STL [R5+0x4], R3 ;  /* 0x0000040305007387 */ /* 0x0003e80000100800 */
[----:B------:R-:W2:Y:S01]  /*6490*/  LDL R4, [R4] ;  /* 0x0000000004047983 */ /* 0x000ea20000100800 */
[----:B------:R-:W-:-:S03]  /*64a0*/  IMAD.MOV.U32 R7, RZ, RZ, 0x0 ;  /* 0x00000000ff077424 */ /* 0x000fc600078e00ff */
[----:B--2---:R1:W-:Y:S01]  /*64b0*/  STL [R5+0x8], R4 ;  /* 0x0000080405007387 */ /* 0x0043e20000100800 */
[----:B------:R-:W-:Y:S05]  /*64c0*/  RET.REL.NODEC R6 `(_ZN7cutlass13device_kernelIN5flash19enable_sm80_to_sm89INS1_16FlashAttnBwdSm80INS1_25CollectiveMainloopBwdSm80ILi2ELi2EN4cute5tupleIJNS5_1CILi128EEES8_NS7_ILi64EEEEEENS_10bfloat16_tEfNS_4arch4Sm80ELb0ELb0ELb1ELb0ELb0ELb0ELb0ELb0ELi2ELi4ELi4ELi4ELb0EEENS1_21CollectiveEpilogueBwdISA_SB_SD_Li256ELb0ELb0ELi2EEENS1_19SingleTileSchedulerILb0ELb0ELb0ELi128EEEEEEEEEvNT_6ParamsE) ;  /* 0xffff9b3006007950 */ /* 0x000fea0003c3ffff */
        .type           $_ZN7cutlass13device_kernelIN5flash19enable_sm80_to_sm89INS1_16FlashAttnBwdSm80INS1_25CollectiveMainloopBwdSm80ILi2ELi2EN4cute5tupleIJNS5_1CILi128EEES8_NS7_ILi64EEEEEENS_10bfloat16_tEfNS_4arch4Sm80ELb0ELb0ELb1ELb0ELb0ELb0ELb0ELb0ELi2ELi4ELi4ELi4ELb0EEENS1_21CollectiveEpilogueBwdISA_SB_SD_Li256ELb0ELb0ELi2EEENS1_19SingleTileSchedulerILb0ELb0ELb0ELi128EEEEEEEEEvNT_6ParamsE$_ZN4cute3eso3ESOILb0ELb0EJNS_6LayoutINS_5tupleIJNS3_IJNS_1CILi8EEENS4_ILi1EEEEEENS4_ILi2EEES5_EEENS3_IJNS3_IJS6_NS4_ILi0EEEEEEiNS4_ILi1024EEEEEEEENS_10ViewEngineINS_8smem_ptrIPN7cutlass10bfloat16_tEEEEEEEC2ERKSE_RKSL_,@function
        .size           $_ZN7cutlass13device_kernelIN5flash19enable_sm80_to_sm89INS1_16FlashAttnBwdSm80INS1_25CollectiveMainloopBwdSm80ILi2ELi2EN4cute5tupleIJNS5_1CILi128EEES8_NS7_ILi64EEEEEENS_10bfloat16_tEfNS_4arch4Sm80ELb0ELb0ELb1ELb0ELb0ELb0ELb0ELb0ELi2ELi4ELi4ELi4ELb0EEENS1_21CollectiveEpilogueBwdISA_SB_SD_Li256ELb0ELb0ELi2EEENS1_19SingleTileSchedulerILb0ELb0ELb0ELi128EEEEEEEEEvNT_6ParamsE$_ZN4cute3eso3ESOILb0ELb0EJNS_6LayoutINS_5tupleIJNS3_IJNS_1CILi8EEENS4_ILi1EEEEEENS4_ILi2EEES5_EEENS3_IJNS3_IJS6_NS4_ILi0EEEEEEiNS4_ILi1024EEEEEEEENS_10ViewEngineINS_8smem_ptrIPN7cutlass10bfloat16_tEEEEEEEC2ERKSE_RKSL_,($_ZN7cutlass13device_kernelIN5flash19enable_sm80_to_sm89INS1_16FlashAttnBwdSm80INS1_25CollectiveMainloopBwdSm80ILi2ELi2EN4cute5tupleIJNS5_1CILi128EEES8_NS7_ILi64EEEEEENS_10bfloat16_tEfNS_4arch4Sm80ELb0ELb0ELb1ELb0ELb0ELb0ELb0ELb0ELi2ELi4ELi4ELi4ELb0EEENS1_21CollectiveEpilogueBwdISA_SB_SD_Li256ELb0ELb0ELi2EEENS1_19SingleTileSchedulerILb0ELb0ELb0ELi128EEEEEEEEEvNT_6ParamsE$_ZN4cute3eso3ESOILb0ELb0EJNS_6LayoutINS_5tupleIJNS3_IJNS_1CILi8EEENS4_ILi1EEEEEENS4_ILi2EEES5_EEENS3_IJNS3_IJS6_NS4_ILi0EEEEEEiNS4_ILi1024EEEEEEEEiEEC2ERKSE_RKi - $_ZN7cutlass13device_kernelIN5flash19enable_sm80_to_sm89INS1_16FlashAttnBwdSm80INS1_25CollectiveMainloopBwdSm80ILi2ELi2EN4cute5tupleIJNS5_1CILi128EEES8_NS7_ILi64EEEEEENS_10bfloat16_tEfNS_4arch4Sm80ELb0ELb0ELb1ELb0ELb0ELb0ELb0ELb0ELi2ELi4ELi4ELi4ELb0EEENS1_21CollectiveEpilogueBwdISA_SB_SD_Li256ELb0ELb0ELi2EEENS1_19SingleTileSchedulerILb0ELb0ELb0ELi128EEEEEEEEEvNT_6ParamsE$_ZN4cute3eso3ESOILb0ELb0EJNS_6LayoutINS_5tupleIJNS3_IJNS_1CILi8EEENS4_ILi1EEEEEENS4_ILi2EEES5_EEENS3_IJNS3_IJS6_NS4_ILi0EEEEEEiNS4_ILi1024EEEEEEEENS_10ViewEngineINS_8smem_ptrIPN7cutlass10bfloat16_tEEEEEEEC2ERKSE_RKSL_)
$_ZN7cutlass13device_kernelIN5flash19enable_sm80_to_sm89INS1_16FlashAttnBwdSm80INS1_25CollectiveMainloopBwdSm80ILi2ELi2EN4cute5tupleIJNS5_1CILi128EEES8_NS7_ILi64EEEEEENS_10bfloat16_tEfNS_4arch4Sm80ELb0ELb0ELb1ELb0ELb0ELb0ELb0ELb0ELi2ELi4ELi4ELi4ELb0EEENS1_21CollectiveEpilogueBwdISA_SB_SD_Li256ELb0ELb0ELi2EEENS1_19SingleTileSchedulerILb0ELb0ELb0ELi128EEEEEEEEEvNT_6ParamsE$_ZN4cute3eso3ESOILb0ELb0EJNS_6LayoutINS_5tupleIJNS3_IJNS_1CILi8EEENS4_ILi1EEEEEENS4_ILi2EEES5_EEENS3_IJNS3_IJS6_NS4_ILi0EEEEEEiNS4_ILi1024EEEEEEEENS_10ViewEngineINS_8smem_ptrIPN7cutlass10bfloat16_tEEEEEEEC2ERKSE_RKSL_:
[----:B------:R-:W-:Y:S02]  /*64d0*/  IADD3 R3, R25, -c[0x0][0x20], RZ ;  /* 0x8000080019037a10 */ /* 0x000fe40007ffe0ff */
[----:B------:R-:W-:-:S03]  /*64e0*/  IADD3 R2, R24, -c[0x0][0x20], RZ ;  /* 0x8000080018027a10 */ /* 0x000fc60007ffe0ff */
[----:B------:R1:W-:Y:S04]  /*64f0*/  STL [R3], R6 ;  /* 0x0000000603007387 */ /* 0x0003e80000100800 */
[----:B------:R-:W2:Y:S01]  /*6500*/  LDL.64 R8, [R2] ;  /* 0x0000000002087983 */ /* 0x000ea20000100a00 */
[----:B------:R-:W-:-:S03]  /*6510*/  IMAD.MOV.U32 R5, RZ, RZ, 0x0 ;  /* 0x00000000ff057424 */ /* 0x000fc600078e00ff */
[----:B--2---:R1:W-:Y:S01]  /*6520*/  STL.64 [R3+0x8], R8 ;  /* 0x0000080803007387 */ /* 0x0043e20000100a00 */
[----:B------:R-:W-:Y:S05]  /*6530*/  RET.REL.NODEC R4 `(_ZN7cutlass13device_kernelIN5flash19enable_sm80_to_sm89INS1_16FlashAttnBwdSm80INS1_25CollectiveMainloopBwdSm80ILi2ELi2EN4cute5tupleIJNS5_1CILi128EEES8_NS7_ILi64EEEEEENS_10bfloat16_tEfNS_4arch4Sm80ELb0ELb0ELb1ELb0ELb0ELb0ELb0ELb0ELi2ELi4ELi4ELi4ELb0EEENS1_21CollectiveEpilogueBwdISA_SB_SD_Li256ELb0ELb0ELi2EEENS1_19SingleTileSchedulerILb0ELb0ELb0ELi128EEEEEEEEEvNT_6ParamsE) ;  /* 0xffff9ac004007950 */ /* 0x000fea0003c3ffff */
        .type           $_ZN7cutlass13device_kernelIN5flash19enable_sm80_to_sm89INS1_16FlashAttnBwdSm80INS1_25CollectiveMainloopBwdSm80ILi2ELi2EN4cute5tupleIJNS5_1CILi128EEES8_NS7_ILi64EEEEEENS_10bfloat16_tEfNS_4arch4Sm80ELb0ELb0ELb1ELb0ELb0ELb0ELb0ELb0ELi2ELi4ELi4ELi4ELb0EEENS1_21CollectiveEpilogueBwdISA_SB_SD_Li256ELb0ELb0ELi2EEENS1_19SingleTileSchedulerILb0ELb0ELb0ELi128EEEEEEEEEvNT_6ParamsE$_ZN4cute3eso3ESOILb0ELb0EJNS_6LayoutINS_5tupleIJNS3_IJNS_1CILi8EEENS4_ILi1EEEEEENS4_ILi2EEES5_EEENS3_IJNS3_IJS6_NS4_ILi0EEEEEEiNS4_ILi1024EEEEEEEEiEEC2ERKSE_RKi,@function
        .size           $_ZN7cutlass13device_kernelIN5flash19enable_sm80_to_sm89INS1_16FlashAttnBwdSm80INS1_25CollectiveMainloopBwdSm80ILi2ELi2EN4cute5tupleIJNS5_1CILi128EEES8_NS7_ILi64EEEEEENS_10bfloat16_tEfNS_4arch4Sm80ELb0ELb0ELb1ELb0ELb0ELb0ELb0ELb0ELi2ELi4ELi4ELi4ELb0EEENS1_21CollectiveEpilogueBwdISA_SB_SD_Li256ELb0ELb0ELi2EEENS1_19SingleTileSchedulerILb0ELb0ELb0ELi128EEEEEEEEEvNT_6ParamsE$_ZN4cute3eso3ESOILb0ELb0EJNS_6LayoutINS_5tupleIJNS3_IJNS_1CILi8EEENS4_ILi1EEEEEENS4_ILi2EEES5_EEENS3_IJNS3_IJS6_NS4_ILi0EEEEEEiNS4_ILi1024EEEEEEEEiEEC2ERKSE_RKi,($_ZN7cutlass13device_kernelIN5flash19enable_sm80_to_sm89INS1_16FlashAttnBwdSm80INS1_25CollectiveMainloopBwdSm80ILi2ELi2EN4cute5tupleIJNS5_1CILi128EEES8_NS7_ILi64EEEEEENS_10bfloat16_tEfNS_4arch4Sm80ELb0ELb0ELb1ELb0ELb0ELb0ELb0ELb0ELi2ELi4ELi4ELi4ELb0EEENS1_21CollectiveEpilogueBwdISA_SB_SD_Li256ELb0ELb0ELi2EEENS1_19SingleTileSchedulerILb0ELb0ELb0ELi128EEEEEEEEEvNT_6ParamsE$_ZN4cute3eso3ESOILb0ELb0EJNS_6LayoutINS_5tupleIJNS3_IJNS_1CILi8EEENS4_ILi1EEEEEENS4_ILi4EEES6_EEENS3_IJNS3_IJS6_NS4_ILi0EEEEEElSA_EEEEENS_10ViewEngineINS_8gmem_ptrIPKN7cutlass10bfloat16_tEEEEEEEC2ERKSD_RKSL_ - $_ZN7cutlass13device_kernelIN5flash19enable_sm80_to_sm89INS1_16FlashAttnBwdSm80INS1_25CollectiveMainloopBwdSm80ILi2ELi2EN4cute5tupleIJNS5_1CILi128EEES8_NS7_ILi64EEEEEENS_10bfloat16_tEfNS_4arch4Sm80ELb0ELb0ELb1ELb0ELb0ELb0ELb0ELb0ELi2ELi4ELi4ELi4ELb0EEENS1_21CollectiveEpilogueBwdISA_SB_SD_Li256ELb0ELb0ELi2EEENS1_19SingleTileSchedulerILb0ELb0ELb0ELi128EEEEEEEEEvNT_6ParamsE$_ZN4cute3eso3ESOILb0ELb0EJNS_6LayoutINS_5tupleIJNS3_IJNS_1CILi8EEENS4_ILi1EEEEEENS4_ILi2EEES5_EEENS3_IJNS3_IJS6_NS4_ILi0EEEEEEiNS4_ILi1024EEEEEEEEiEEC2ERKSE_RKi)
$_ZN7cutlass13device_kernelIN5flash19enable_sm80_to_sm89INS1_16FlashAttnBwdSm80INS1_25CollectiveMainloopBwdSm80ILi2ELi2EN4cute5tupleIJNS5_1CILi128EEES8_NS7_ILi64EEEEEENS_10bfloat16_tEfNS_4arch4Sm80ELb0ELb0ELb1ELb0ELb0ELb0ELb0ELb0ELi2ELi4ELi4ELi4ELb0EEENS1_21CollectiveEpilogueBwdISA_SB_SD_Li256ELb0ELb0ELi2EEENS1_19SingleTileSchedulerILb0ELb0ELb0ELi128EEEEEEEEEvNT_6ParamsE$_ZN4cute3eso3ESOILb0ELb0EJNS_6LayoutINS_5tupleIJNS3_IJNS_1CILi8EEENS4_ILi1EEEEEENS4_ILi2EEES5_EEENS3_IJNS3_IJS6_NS4_ILi0EEEEEEiNS4_ILi1024EEEEEEEEiEEC2ERKSE_RKi:
        /* <DEDUP_REMOVED lines=8> */
        .type           $_ZN7cutlass13device_kernelIN5flash19enable_sm80_to_sm89INS1_16FlashAttnBwdSm80INS1_25CollectiveMainloopBwdSm80ILi2ELi2EN4cute5tupleIJNS5_1CILi128EEES8_NS7_ILi64EEEEEENS_10bfloat16_tEfNS_4arch4Sm80ELb0ELb0ELb1ELb0ELb0ELb0ELb0ELb0ELi2ELi4ELi4ELi4ELb0EEENS1_21CollectiveEpilogueBwdISA_SB_SD_Li256ELb0ELb0ELi2EEENS1_19SingleTileSchedulerILb0ELb0ELb0ELi128EEEEEEEEEvNT_6ParamsE$_ZN4cute3eso3ESOILb0ELb0EJNS_6LayoutINS_5tupleIJNS3_IJNS_1CILi8EEENS4_ILi1EEEEEENS4_ILi4EEES6_EEENS3_IJNS3_IJS6_NS4_ILi0EEEEEElSA_EEEEENS_10ViewEngineINS_8gmem_ptrIPKN7cutlass10bfloat16_tEEEEEEEC2ERKSD_RKSL_,@function
        .size           $_ZN7cutlass13device_kernelIN5flash19enable_sm80_to_sm89INS1_16FlashAttnBwdSm80INS1_25CollectiveMainloopBwdSm80ILi2ELi2EN4cute5tupleIJNS5_1CILi128EEES8_NS7_ILi64EEEEEENS_10bfloat16_tEfNS_4arch4Sm80ELb0ELb0ELb1ELb0ELb0ELb0ELb0ELb0ELi2ELi4ELi4ELi4ELb0EEENS1_21CollectiveEpilogueBwdISA_SB_SD_Li256ELb0ELb0ELi2EEENS1_19SingleTileSchedulerILb0ELb0ELb0ELi128EEEEEEEEEvNT_6ParamsE$_ZN4cute3eso3ESOILb0ELb0EJNS_6LayoutINS_5tupleIJNS3_IJNS_1CILi8EEENS4_ILi1EEEEEENS4_ILi4EEES6_EEENS3_IJNS3_IJS6_NS4_ILi0EEEEEElSA_EEEEENS_10ViewEngineINS_8gmem_ptrIPKN7cutlass10bfloat16_tEEEEEEEC2ERKSD_RKSL_,($_ZN7cutlass13device_kernelIN5flash19enable_sm80_to_sm89INS1_16FlashAttnBwdSm80INS1_25CollectiveMainloopBwdSm80ILi2ELi2EN4cute5tupleIJNS5_1CILi128EEES8_NS7_ILi64EEEEEENS_10bfloat16_tEfNS_4arch4Sm80ELb0ELb0ELb1ELb0ELb0ELb0ELb0ELb0ELi2ELi4ELi4ELi4ELb0EEENS1_21CollectiveEpilogueBwdISA_SB_SD_Li256ELb0ELb0ELi2EEENS1_19SingleTileSchedulerILb0ELb0ELb0ELi128EEEEEEEEEvNT_6ParamsE$_ZN4cute3eso3ESOILb0ELb0EJNS_6LayoutINS_5tupleIJNS3_IJNS_1CILi8EEENS4_ILi1EEEEEENS4_ILi4EEES6_EEENS3_IJNS3_IJS6_NS4_ILi0EEEEEElSA_EEEEElEEC2ERKSD_RKl - $_ZN7cutlass13device_kernelIN5flash19enable_sm80_to_sm89INS1_16FlashAttnBwdSm80INS1_25CollectiveMainloopBwdSm80ILi2ELi2EN4cute5tupleIJNS5_1CILi128EEES8_NS7_ILi64EEEEEENS_10bfloat16_tEfNS_4arch4Sm80ELb0ELb0ELb1ELb0ELb0ELb0ELb0ELb0ELi2ELi4ELi4ELi4ELb0EEENS1_21CollectiveEpilogueBwdISA_SB_SD_Li256ELb0ELb0ELi2EEENS1_19SingleTileSchedulerILb0ELb0ELb0ELi128EEEEEEEEEvNT_6ParamsE$_ZN4cute3eso3ESOILb0ELb0EJNS_6LayoutINS_5tupleIJNS3_IJNS_1CILi8EEENS4_ILi1EEEEEENS4_ILi4EEES6_EEENS3_IJNS3_IJS6_NS4_ILi0EEEEEElSA_EEEEENS_10ViewEngineINS_8gmem_ptrIPKN7cutlass10bfloat16_tEEEEEEEC2ERKSD_RKSL_)
$_ZN7cutlass13device_kernelIN5flash19enable_sm80_to_sm89INS1_16FlashAttnBwdSm80INS1_25CollectiveMainloopBwdSm80ILi2ELi2EN4cute5tupleIJNS5_1CILi128EEES8_NS7_ILi64EEEEEENS_10bfloat16_tEfNS_4arch4Sm80ELb0ELb0ELb1ELb0ELb0ELb0ELb0ELb0ELi2ELi4ELi4ELi4ELb0EEENS1_21CollectiveEpilogueBwdISA_SB_SD_Li256ELb0ELb0ELi2EEENS1_19SingleTileSchedulerILb0ELb0ELb0ELi128EEEEEEEEEvNT_6ParamsE$_ZN4cute3eso3ESOILb0ELb0EJNS_6LayoutINS_5tupleIJNS3_IJNS_1CILi8EEENS4_ILi1EEEEEENS4_ILi4EEES6_EEENS3_IJNS3_IJS6_NS4_ILi0EEEEEElSA_EEEEENS_10ViewEngineINS_8gmem_ptrIPKN7cutlass10bfloat16_tEEEEEEEC2ERKSD_RKSL_:
[----:B------:R-:W-:Y:S01]  /*65c0*/  IADD3 R4, R15, -c[0x0][0x20], RZ ;  /* 0x800008000f047a10 */ /* 0x000fe20007ffe0ff */
[----:B------:R-:W-:Y:S01]  /*65d0*/  IMAD.MOV.U32 R8, RZ, RZ, R2 ;  /* 0x000000ffff087224 */ /* 0x000fe200078e0002 */
[----:B------:R-:W-:Y:S01]  /*65e0*/  IADD3 R3, R17, -c[0x0][0x20], RZ ;  /* 0x8000080011037a10 */ /* 0x000fe20007ffe0ff */
[----:B------:R-:W-:-:S05]  /*65f0*/  IMAD.MOV.U32 R9, RZ, RZ, R5 ;  /* 0x000000ffff097224 */ /* 0x000fca00078e0005 */
[----:B------:R1:W-:Y:S04]  /*6600*/  STL.64 [R4], R8 ;  /* 0x0000000804007387 */ /* 0x0003e80000100a00 */
[----:B------:R-:W2:Y:S01]  /*6610*/  LDL.64 R2, [R3] ;  /* 0x0000000003027983 */ /* 0x000ea20000100a00 */
[----:B------:R-:W-:Y:S01]  /*6620*/  MOV R10, R6 ;  /* 0x00000006000a7202 */ /* 0x000fe20000000f00 */
[----:B------:R-:W-:Y:S02]  /*6630*/  IMAD.MOV.U32 R11, RZ, RZ, 0x0 ;  /* 0x00000000ff0b7424 */ /* 0x000fe400078e00ff */
[----:B--2---:R1:W-:Y:S02]  /*6640*/  STL.64 [R4+0x8], R2 ;  /* 0x0000080204007387 */ /* 0x0043e40000100a00 */
[----:B------:R-:W-:Y:S05]  /*6650*/  RET.REL.NODEC R10 `(_ZN7cutlass13device_kernelIN5flash19enable_sm80_to_sm89INS1_16FlashAttnBwdSm80INS1_25CollectiveMainloopBwdSm80ILi2ELi2EN4cute5tupleIJNS5_1CILi128EEES8_NS7_ILi64EEEEEENS_10bfloat16_tEfNS_4arch4Sm80ELb0ELb0ELb1ELb0ELb0ELb0ELb0ELb0ELi2ELi4ELi4ELi4ELb0EEENS1_21CollectiveEpilogueBwdISA_SB_SD_Li256ELb0ELb0ELi2EEENS1_19SingleTileSchedulerILb0ELb0ELb0ELi128EEEEEEEEEvNT_6ParamsE) ;  /* 0xffff99a00a007950 */ /* 0x000fea0003c3ffff */
        .type           $_ZN7cutlass13device_kernelIN5flash19enable_sm80_to_sm89INS1_16FlashAttnBwdSm80INS1_25CollectiveMainloopBwdSm80ILi2ELi2EN4cute5tupleIJNS5_1CILi128EEES8_NS7_ILi64EEEEEENS_10bfloat16_tEfNS_4arch4Sm80ELb0ELb0ELb1ELb0ELb0ELb0ELb0ELb0ELi2ELi4ELi4ELi4ELb0EEENS1_21CollectiveEpilogueBwdISA_SB_SD_Li256ELb0ELb0ELi2EEENS1_19SingleTileSchedulerILb0ELb0ELb0ELi128EEEEEEEEEvNT_6ParamsE$_ZN4cute3eso3ESOILb0ELb0EJNS_6LayoutINS_5tupleIJNS3_IJNS_1CILi8EEENS4_ILi1EEEEEENS4_ILi4EEES6_EEENS3_IJNS3_IJS6_NS4_ILi0EEEEEElSA_EEEEElEEC2ERKSD_RKl,@function
        .size           $_ZN7cutlass13device_kernelIN5flash19enable_sm80_to_sm89INS1_16FlashAttnBwdSm80INS1_25CollectiveMainloopBwdSm80ILi2ELi2EN4cute5tupleIJNS5_1CILi128EEES8_NS7_ILi64EEEEEENS_10bfloat16_tEfNS_4arch4Sm80ELb0ELb0ELb1ELb0ELb0ELb0ELb0ELb0ELi2ELi4ELi4ELi4ELb0EEENS1_21CollectiveEpilogueBwdISA_SB_SD_Li256ELb0ELb0ELi2EEENS1_19SingleTileSchedulerILb0ELb0ELb0ELi128EEEEEEEEEvNT_6ParamsE$_ZN4cute3eso3ESOILb0ELb0EJNS_6LayoutINS_5tupleIJNS3_IJNS_1CILi8EEENS4_ILi1EEEEEENS4_ILi4EEES6_EEENS3_IJNS3_IJS6_NS4_ILi0EEEEEElSA_EEEEElEEC2ERKSD_RKl,($_ZN7cutlass13device_kernelIN5flash19enable_sm80_to_sm89INS1_16FlashAttnBwdSm80INS1_25CollectiveMainloopBwdSm80ILi2ELi2EN4cute5tupleIJNS5_1CILi128EEES8_NS7_ILi64EEEEEENS_10bfloat16_tEfNS_4arch4Sm80ELb0ELb0ELb1ELb0ELb0ELb0ELb0ELb0ELi2ELi4ELi4ELi4ELb0EEENS1_21CollectiveEpilogueBwdISA_SB_SD_Li256ELb0ELb0ELi2EEENS1_19SingleTileSchedulerILb0ELb0ELb0ELi128EEEEEEEEEvNT_6ParamsE$_ZN4cute3eso3ESOILb0ELb0EJiNS_5tupleIJiNS_1CILi0EEEEEEEEC2ERKiRKS5_ - $_ZN7cutlass13device_kernelIN5flash19enable_sm80_to_sm89INS1_16FlashAttnBwdSm80INS1_25CollectiveMainloopBwdSm80ILi2ELi2EN4cute5tupleIJNS5_1CILi128EEES8_NS7_ILi64EEEEEENS_10bfloat16_tEfNS_4arch4Sm80ELb0ELb0ELb1ELb0ELb0ELb0ELb0ELb0ELi2ELi4ELi4ELi4ELb0EEENS1_21CollectiveEpilogueBwdISA_SB_SD_Li256ELb0ELb0ELi2EEENS1_19SingleTileSchedulerILb0ELb0ELb0ELi128EEEEEEEEEvNT_6ParamsE$_ZN4cute3eso3ESOILb0ELb0EJNS_6LayoutINS_5tupleIJNS3_IJNS_1CILi8EEENS4_ILi1EEEEEENS4_ILi4EEES6_EEENS3_IJNS3_IJS6_NS4_ILi0EEEEEElSA_EEEEElEEC2ERKSD_RKl)
$_ZN7cutlass13device_kernelIN5flash19enable_sm80_to_sm89INS1_16FlashAttnBwdSm80INS1_25CollectiveMainloopBwdSm80ILi2ELi2EN4cute5tupleIJNS5_1CILi128EEES8_NS7_ILi64EEEEEENS_10bfloat16_tEfNS_4arch4Sm80ELb0ELb0ELb1ELb0ELb0ELb0ELb0ELb0ELi2ELi4ELi4ELi4ELb0EEENS1_21CollectiveEpilogueBwdISA_SB_SD_Li256ELb0ELb0ELi2EEENS1_19SingleTileSchedulerILb0ELb0ELb0ELi128EEEEEEEEEvNT_6ParamsE$_ZN4cute3eso3ESOILb0ELb0EJNS_6LayoutINS_5tupleIJNS3_IJNS_1CILi8EEENS4_ILi1EEEEEENS4_ILi4EEES6_EEENS3_IJNS3_IJS6_NS4_ILi0EEEEEElSA_EEEEElEEC2ERKSD_RKl:
        /* <DEDUP_REMOVED lines=8> */
        .type           $_ZN7cutlass13device_kernelIN5flash19enable_sm80_to_sm89INS1_16FlashAttnBwdSm80INS1_25CollectiveMainloopBwdSm80ILi2ELi2EN4cute5tupleIJNS5_1CILi128EEES8_NS7_ILi64EEEEEENS_10bfloat16_tEfNS_4arch4Sm80ELb0ELb0ELb1ELb0ELb0ELb0ELb0ELb0ELi2ELi4ELi4ELi4ELb0EEENS1_21CollectiveEpilogueBwdISA_SB_SD_Li256ELb0ELb0ELi2EEENS1_19SingleTileSchedulerILb0ELb0ELb0ELi128EEEEEEEEEvNT_6ParamsE$_ZN4cute3eso3ESOILb0ELb0EJiNS_5tupleIJiNS_1CILi0EEEEEEEEC2ERKiRKS5_,@function
        .size           $_ZN7cutlass13device_kernelIN5flash19enable_sm80_to_sm89INS1_16FlashAttnBwdSm80INS1_25CollectiveMainloopBwdSm80ILi2ELi2EN4cute5tupleIJNS5_1CILi128EEES8_NS7_ILi64EEEEEENS_10bfloat16_tEfNS_4arch4Sm80ELb0ELb0ELb1ELb0ELb0ELb0ELb0ELb0ELi2ELi4ELi4ELi4ELb0EEENS1_21CollectiveEpilogueBwdISA_SB_SD_Li256ELb0ELb0ELi2EEENS1_19SingleTileSchedulerILb0ELb0ELb0ELi128EEEEEEEEEvNT_6ParamsE$_ZN4cute3eso3ESOILb0ELb0EJiNS_5tupleIJiNS_1CILi0EEEEEEEEC2ERKiRKS5_,($_ZN7cutlass13device_kernelIN5flash19enable_sm80_to_sm89INS1_16FlashAttnBwdSm80INS1_25CollectiveMainloopBwdSm80ILi2ELi2EN4cute5tupleIJNS5_1CILi128EEES8_NS7_ILi64EEEEEENS_10bfloat16_tEfNS_4arch4Sm80ELb0ELb0ELb1ELb0ELb0ELb0ELb0ELb0ELi2ELi4ELi4ELi4ELb0EEENS1_21CollectiveEpilogueBwdISA_SB_SD_Li256ELb0ELb0ELi2EEENS1_19SingleTileSchedulerILb0ELb0ELb0ELi128EEEEEEEEEvNT_6ParamsE$_ZN4cute3eso3ESOILb0ELb0EJiNS_5tupleIJiiEEEEEC2ERKiRKS3_ - $_ZN7cutlass13device_kernelIN5flash19enable_sm80_to_sm89INS1_16FlashAttnBwdSm80INS1_25CollectiveMainloopBwdSm80ILi2ELi2EN4cute5tupleIJNS5_1CILi128EEES8_NS7_ILi64EEEEEENS_10bfloat16_tEfNS_4arch4Sm80ELb0ELb0ELb1ELb0ELb0ELb0ELb0ELb0ELi2ELi4ELi4ELi4ELb0EEENS1_21CollectiveEpilogueBwdISA_SB_SD_Li256ELb0ELb0ELi2EEENS1_19SingleTileSchedulerILb0ELb0ELb0ELi128EEEEEEEEEvNT_6ParamsE$_ZN4cute3eso3ESOILb0ELb0EJiNS_5tupleIJiNS_1CILi0EEEEEEEEC2ERKiRKS5_)
$_ZN7cutlass13device_kernelIN5flash19enable_sm80_to_sm89INS1_16FlashAttnBwdSm80INS1_25CollectiveMainloopBwdSm80ILi2ELi2EN4cute5tupleIJNS5_1CILi128EEES8_NS7_ILi64EEEEEENS_10bfloat16_tEfNS_4arch4Sm80ELb0ELb0ELb1ELb0ELb0ELb0ELb0ELb0ELi2ELi4ELi4ELi4ELb0EEENS1_21CollectiveEpilogueBwdISA_SB_SD_Li256ELb0ELb0ELi2EEENS1_19SingleTileSchedulerILb0ELb0ELb0ELi128EEEEEEEEEvNT_6ParamsE$_ZN4cute3eso3ESOILb0ELb0EJiNS_5tupleIJiNS_1CILi0EEEEEEEEC2ERKiRKS5_:
[----:B------:R-:W-:Y:S02]  /*66e0*/  IADD3 R3, R69, -c[0x0][0x20], RZ ;  /* 0x8000080045037a10 */ /* 0x000fe40007ffe0ff */
[----:B------:R-:W-:-:S03]  /*66f0*/  IADD3 R2, R2, -c[0x0][0x20], RZ ;  /* 0x8000080002027a10 */ /* 0x000fc60007ffe0ff */
[----:B------:R1:W-:Y:S04]  /*6700*/  STL [R3], R6 ;  /* 0x0000000603007387 */ /* 0x0003e80000100800 */
[----:B------:R-:W2:Y:S01]  /*6710*/  LDL R2, [R2] ;  /* 0x0000000002027983 */ /* 0x000ea20000100800 */
[----:B------:R-:W-:-:S03]  /*6720*/  IMAD.MOV.U32 R5, RZ, RZ, 0x0 ;  /* 0x00000000ff057424 */ /* 0x000fc600078e00ff */
[----:B--2---:R1:W-:Y:S01]  /*6730*/  STL [R3+0x4], R2 ;  /* 0x0000040203007387 */ /* 0x0043e20000100800 */
[----:B------:R-:W-:Y:S05]  /*6740*/  RET.REL.NODEC R4 `(_ZN7cutlass13device_kernelIN5flash19enable_sm80_to_sm89INS1_16FlashAttnBwdSm80INS1_25CollectiveMainloopBwdSm80ILi2ELi2EN4cute5tupleIJNS5_1CILi128EEES8_NS7_ILi64EEEEEENS_10bfloat16_tEfNS_4arch4Sm80ELb0ELb0ELb1ELb0ELb0ELb0ELb0ELb0ELi2ELi4ELi4ELi4ELb0EEENS1_21CollectiveEpilogueBwdISA_SB_SD_Li256ELb0ELb0ELi2EEENS1_19SingleTileSchedulerILb0ELb0ELb0ELi128EEEEEEEEEvNT_6ParamsE) ;  /* 0xffff98b004007950 */ /* 0x000fea0003c3ffff */
        .type           $_ZN7cutlass13device_kernelIN5flash19enable_sm80_to_sm89INS1_16FlashAttnBwdSm80INS1_25CollectiveMainloopBwdSm80ILi2ELi2EN4cute5tupleIJNS5_1CILi128EEES8_NS7_ILi64EEEEEENS_10bfloat16_tEfNS_4arch4Sm80ELb0ELb0ELb1ELb0ELb0ELb0ELb0ELb0ELi2ELi4ELi4ELi4ELb0EEENS1_21CollectiveEpilogueBwdISA_SB_SD_Li256ELb0ELb0ELi2EEENS1_19SingleTileSchedulerILb0ELb0ELb0ELi128EEEEEEEEEvNT_6ParamsE$_ZN4cute3eso3ESOILb0ELb0EJiNS_5tupleIJiiEEEEEC2ERKiRKS3_,@function
        .size           $_ZN7cutlass13device_kernelIN5flash19enable_sm80_to_sm89INS1_16FlashAttnBwdSm80INS1_25CollectiveMainloopBwdSm80ILi2ELi2EN4cute5tupleIJNS5_1CILi128EEES8_NS7_ILi64EEEEEENS_10bfloat16_tEfNS_4arch4Sm80ELb0ELb0ELb1ELb0ELb0ELb0ELb0ELb0ELi2ELi4ELi4ELi4ELb0EEENS1_21CollectiveEpilogueBwdISA_SB_SD_Li256ELb0ELb0ELi2EEENS1_19SingleTileSchedulerILb0ELb0ELb0ELi128EEEEEEEEEvNT_6ParamsE$_ZN4cute3eso3ESOILb0ELb0EJiNS_5tupleIJiiEEEEEC2ERKiRKS3_,($_ZN7cutlass13device_kernelIN5flash19enable_sm80_to_sm89INS1_16FlashAttnBwdSm80INS1_25CollectiveMainloopBwdSm80ILi2ELi2EN4cute5tupleIJNS5_1CILi128EEES8_NS7_ILi64EEEEEENS_10bfloat16_tEfNS_4arch4Sm80ELb0ELb0ELb1ELb0ELb0ELb0ELb0ELb0ELi2ELi4ELi4ELi4ELb0EEENS1_21CollectiveEpilogueBwdISA_SB_SD_Li256ELb0ELb0ELi2EEENS1_19SingleTileSchedulerILb0ELb0ELb0ELi128EEEEEEEEEvNT_6ParamsE$_ZN4cute3eso3ESOILb0ELb0EJiiEEC2ERKiS4_ - $_ZN7cutlass13device_kernelIN5flash19enable_sm80_to_sm89INS1_16FlashAttnBwdSm80INS1_25CollectiveMainloopBwdSm80ILi2ELi2EN4cute5tupleIJNS5_1CILi128EEES8_NS7_ILi64EEEEEENS_10bfloat16_tEfNS_4arch4Sm80ELb0ELb0ELb1ELb0ELb0ELb0ELb0ELb0ELi2ELi4ELi4ELi4ELb0EEENS1_21CollectiveEpilogueBwdISA_SB_SD_Li256ELb0ELb0ELi2EEENS1_19SingleTileSchedulerILb0ELb0ELb0ELi128EEEEEEEEEvNT_6ParamsE$_ZN4cute3eso3ESOILb0ELb0EJiNS_5tupleIJiiEEEEEC2ERKiRKS3_)
$_ZN7cutlass13device_kernelIN5flash19enable_sm80_to_sm89INS1_16FlashAttnBwdSm80INS1_25CollectiveMainloopBwdSm80ILi2ELi2EN4cute5tupleIJNS5_1CILi128EEES8_NS7_ILi64EEEEEENS_10bfloat16_tEfNS_4arch4Sm80ELb0ELb0ELb1ELb0ELb0ELb0ELb0ELb0ELi2ELi4ELi4ELi4ELb0EEENS1_21CollectiveEpilogueBwdISA_SB_SD_Li256ELb0ELb0ELi2EEENS1_19SingleTileSchedulerILb0ELb0ELb0ELi128EEEEEEEEEvNT_6ParamsE$_ZN4cute3eso3ESOILb0ELb0EJiNS_5tupleIJiiEEEEEC2ERKiRKS3_:
        /* <DEDUP_REMOVED lines=10> */
        .type           $_ZN7cutlass13device_kernelIN5flash19enable_sm80_to_sm89INS1_16FlashAttnBwdSm80INS1_25CollectiveMainloopBwdSm80ILi2ELi2EN4cute5tupleIJNS5_1CILi128EEES8_NS7_ILi64EEEEEENS_10bfloat16_tEfNS_4arch4Sm80ELb0ELb0ELb1ELb0ELb0ELb0ELb0ELb0ELi2ELi4ELi4ELi4ELb0EEENS1_21CollectiveEpilogueBwdISA_SB_SD_Li256ELb0ELb0ELi2EEENS1_19SingleTileSchedulerILb0ELb0ELb0ELi128EEEEEEEEEvNT_6ParamsE$_ZN4cute3eso3ESOILb0ELb0EJiiEEC2ERKiS4_,@function
        .size           $_ZN7cutlass13device_kernelIN5flash19enable_sm80_to_sm89INS1_16FlashAttnBwdSm80INS1_25CollectiveMainloopBwdSm80ILi2ELi2EN4cute5tupleIJNS5_1CILi128EEES8_NS7_ILi64EEEEEENS_10bfloat16_tEfNS_4arch4Sm80ELb0ELb0ELb1ELb0ELb0ELb0ELb0ELb0ELi2ELi4ELi4ELi4ELb0EEENS1_21CollectiveEpilogueBwdISA_SB_SD_Li256ELb0ELb0ELi2EEENS1_19SingleTileSchedulerILb0ELb0ELb0ELi128EEEEEEEEEvNT_6ParamsE$_ZN4cute3eso3ESOILb0ELb0EJiiEEC2ERKiS4_,($_ZN7cutlass13device_kernelIN5flash19enable_sm80_to_sm89INS1_16FlashAttnBwdSm80INS1_25CollectiveMainloopBwdSm80ILi2ELi2EN4cute5tupleIJNS5_1CILi128EEES8_NS7_ILi64EEEEEENS_10bfloat16_tEfNS_4arch4Sm80ELb0ELb0ELb1ELb0ELb0ELb0ELb0ELb0ELi2ELi4ELi4ELi4ELb0EEENS1_21CollectiveEpilogueBwdISA_SB_SD_Li256ELb0ELb0ELi2EEENS1_19SingleTileSchedulerILb0ELb0ELb0ELi128EEEEEEEEEvNT_6ParamsE$_ZN4cute3eso3ESOILb0ELb0EJiiNS_1CILi0EEEEEC2ERKiS6_RKS3_ - $_ZN7cutlass13device_kernelIN5flash19enable_sm80_to_sm89INS1_16FlashAttnBwdSm80INS1_25CollectiveMainloopBwdSm80ILi2ELi2EN4cute5tupleIJNS5_1CILi128EEES8_NS7_ILi64EEEEEENS_10bfloat16_tEfNS_4arch4Sm80ELb0ELb0ELb1ELb0ELb0ELb0ELb0ELb0ELi2ELi4ELi4ELi4ELb0EEENS1_21CollectiveEpilogueBwdISA_SB_SD_Li256ELb0ELb0ELi2EEENS1_19SingleTileSchedulerILb0ELb0ELb0ELi128EEEEEEEEEvNT_6ParamsE$_ZN4cute3eso3ESOILb0ELb0EJiiEEC2ERKiS4_)
$_ZN7cutlass13device_kernelIN5flash19enable_sm80_to_sm89INS1_16FlashAttnBwdSm80INS1_25CollectiveMainloopBwdSm80ILi2ELi2EN4cute5tupleIJNS5_1CILi128EEES8_NS7_ILi64EEEEEENS_10bfloat16_tEfNS_4arch4Sm80ELb0ELb0ELb1ELb0ELb0ELb0ELb0ELb0ELi2ELi4ELi4ELi4ELb0EEENS1_21CollectiveEpilogueBwdISA_SB_SD_Li256ELb0ELb0ELi2EEENS1_19SingleTileSchedulerILb0ELb0ELb0ELi128EEEEEEEEEvNT_6ParamsE$_ZN4cute3eso3ESOILb0ELb0EJiiEEC2ERKiS4_:
[----:B------:R-:W-:Y:S02]  /*67f0*/  IADD3 R3, R3, -c[0x0][0x20], RZ ;  /* 0x8000080003037a10 */ /* 0x000fe40007ffe0ff */
[----:B------:R-:W-:-:S03]  /*6800*/  IADD3 R2, R2, -c[0x0][0x20], RZ ;  /* 0x8000080002027a10 */ /* 0x000fc60007ffe0ff */
[----:B------:R1:W-:Y:S04]  /*6810*/  STL [R3], R10 ;  /* 0x0000000a03007387 */ /* 0x0003e80000100800 */
[----:B------:R-:W2:Y:S01]  /*6820*/  LDL R2, [R2] ;  /* 0x0000000002027983 */ /* 0x000ea20000100800 */
[----:B------:R-:W-:-:S03]  /*6830*/  IMAD.MOV.U32 R9, RZ, RZ, 0x0 ;  /* 0x00000000ff097424 */ /* 0x000fc600078e00ff */
[----:B--2---:R1:W-:Y:S01]  /*6840*/  STL [R3+0x4], R2 ;  /* 0x0000040203007387 */ /* 0x0043e20000100800 */
[----:B------:R-:W-:Y:S05]  /*6850*/  RET.REL.NODEC R8 `(_ZN7cutlass13device_kernelIN5flash19enable_sm80_to_sm89INS1_16FlashAttnBwdSm80INS1_25CollectiveMainloopBwdSm80ILi2ELi2EN4cute5tupleIJNS5_1CILi128EEES8_NS7_ILi64EEEEEENS_10bfloat16_tEfNS_4arch4Sm80ELb0ELb0ELb1ELb0ELb0ELb0ELb0ELb0ELi2ELi4ELi4ELi4ELb0EEENS1_21CollectiveEpilogueBwdISA_SB_SD_Li256ELb0ELb0ELi2EEENS1_19SingleTileSchedulerILb0ELb0ELb0ELi128EEEEEEEEEvNT_6ParamsE) ;  /* 0xffff97a008007950 */ /* 0x000fea0003c3ffff */
        .type           $_ZN7cutlass13device_kernelIN5flash19enable_sm80_to_sm89INS1_16FlashAttnBwdSm80INS1_25CollectiveMainloopBwdSm80ILi2ELi2EN4cute5tupleIJNS5_1CILi128EEES8_NS7_ILi64EEEEEENS_10bfloat16_tEfNS_4arch4Sm80ELb0ELb0ELb1ELb0ELb0ELb0ELb0ELb0ELi2ELi4ELi4ELi4ELb0EEENS1_21CollectiveEpilogueBwdISA_SB_SD_Li256ELb0ELb0ELi2EEENS1_19SingleTileSchedulerILb0ELb0ELb0ELi128EEEEEEEEEvNT_6ParamsE$_ZN4cute3eso3ESOILb0ELb0EJiiNS_1CILi0EEEEEC2ERKiS6_RKS3_,@function
        .size           $_ZN7cutlass13device_kernelIN5flash19enable_sm80_to_sm89INS1_16FlashAttnBwdSm80INS1_25CollectiveMainloopBwdSm80ILi2ELi2EN4cute5tupleIJNS5_1CILi128EEES8_NS7_ILi64EEEEEENS_10bfloat16_tEfNS_4arch4Sm80ELb0ELb0ELb1ELb0ELb0ELb0ELb0ELb0ELi2ELi4ELi4ELi4ELb0EEENS1_21CollectiveEpilogueBwdISA_SB_SD_Li256ELb0ELb0ELi2EEENS1_19SingleTileSchedulerILb0ELb0ELb0ELi128EEEEEEEEEvNT_6ParamsE$_ZN4cute3eso3ESOILb0ELb0EJiiNS_1CILi0EEEEEC2ERKiS6_RKS3_,($_ZN7cutlass13device_kernelIN5flash19enable_sm80_to_sm89INS1_16FlashAttnBwdSm80INS1_25CollectiveMainloopBwdSm80ILi2ELi2EN4cute5tupleIJNS5_1CILi128EEES8_NS7_ILi64EEEEEENS_10bfloat16_tEfNS_4arch4Sm80ELb0ELb0ELb1ELb0ELb0ELb0ELb0ELb0ELi2ELi4ELi4ELi4ELb0EEENS1_21CollectiveEpilogueBwdISA_SB_SD_Li256ELb0ELb0ELi2EEENS1_19SingleTileSchedulerILb0ELb0ELb0ELi128EEEEEEEEEvNT_6ParamsE$_ZN4cute3eso3ESOILb0ELb0EJiiNS_1CILi1024EEEEEC2ERKiS6_RKS3_ - $_ZN7cutlass13device_kernelIN5flash19enable_sm80_to_sm89INS1_16FlashAttnBwdSm80INS1_25CollectiveMainloopBwdSm80ILi2ELi2EN4cute5tupleIJNS5_1CILi128EEES8_NS7_ILi64EEEEEENS_10bfloat16_tEfNS_4arch4Sm80ELb0ELb0ELb1ELb0ELb0ELb0ELb0ELb0ELi2ELi4ELi4ELi4ELb0EEENS1_21CollectiveEpilogueBwdISA_SB_SD_Li256ELb0ELb0ELi2EEENS1_19SingleTileSchedulerILb0ELb0ELb0ELi128EEEEEEEEEvNT_6ParamsE$_ZN4cute3eso3ESOILb0ELb0EJiiNS_1CILi0EEEEEC2ERKiS6_RKS3_)
$_ZN7cutlass13device_kernelIN5flash19enable_sm80_to_sm89INS1_16FlashAttnBwdSm80INS1_25CollectiveMainloopBwdSm80ILi2ELi2EN4cute5tupleIJNS5_1CILi128EEES8_NS7_ILi64EEEEEENS_10bfloat16_tEfNS_4arch4Sm80ELb0ELb0ELb1ELb0ELb0ELb0ELb0ELb0ELi2ELi4ELi4ELi4ELb0EEENS1_21CollectiveEpilogueBwdISA_SB_SD_Li256ELb0ELb0ELi2EEENS1_19SingleTileSchedulerILb0ELb0ELb0ELi128EEEEEEEEEvNT_6ParamsE$_ZN4cute3eso3ESOILb0ELb0EJiiNS_1CILi0EEEEEC2ERKiS6_RKS3_:
        /* <DEDUP_REMOVED lines=8> */
        .type           $_ZN7cutlass13device_kernelIN5flash19enable_sm80_to_sm89INS1_16FlashAttnBwdSm80INS1_25CollectiveMainloopBwdSm80ILi2ELi2EN4cute5tupleIJNS5_1CILi128EEES8_NS7_ILi64EEEEEENS_10bfloat16_tEfNS_4arch4Sm80ELb0ELb0ELb1ELb0ELb0ELb0ELb0ELb0ELi2ELi4ELi4ELi4ELb0EEENS1_21CollectiveEpilogueBwdISA_SB_SD_Li256ELb0ELb0ELi2EEENS1_19SingleTileSchedulerILb0ELb0ELb0ELi128EEEEEEEEEvNT_6ParamsE$_ZN4cute3eso3ESOILb0ELb0EJiiNS_1CILi1024EEEEEC2ERKiS6_RKS3_,@function
        .size           $_ZN7cutlass13device_kernelIN5flash19enable_sm80_to_sm89INS1_16FlashAttnBwdSm80INS1_25CollectiveMainloopBwdSm80ILi2ELi2EN4cute5tupleIJNS5_1CILi128EEES8_NS7_ILi64EEEEEENS_10bfloat16_tEfNS_4arch4Sm80ELb0ELb0ELb1ELb0ELb0ELb0ELb0ELb0ELi2ELi4ELi4ELi4ELb0EEENS1_21CollectiveEpilogueBwdISA_SB_SD_Li256ELb0ELb0ELi2EEENS1_19SingleTileSchedulerILb0ELb0ELb0ELi128EEEEEEEEEvNT_6ParamsE$_ZN4cute3eso3ESOILb0ELb0EJiiNS_1CILi1024EEEEEC2ERKiS6_RKS3_,($_ZN7cutlass13device_kernelIN5flash19enable_sm80_to_sm89INS1_16FlashAttnBwdSm80INS1_25CollectiveMainloopBwdSm80ILi2ELi2EN4cute5tupleIJNS5_1CILi128EEES8_NS7_ILi64EEEEEENS_10bfloat16_tEfNS_4arch4Sm80ELb0ELb0ELb1ELb0ELb0ELb0ELb0ELb0ELi2ELi4ELi4ELi4ELb0EEENS1_21CollectiveEpilogueBwdISA_SB_SD_Li256ELb0ELb0ELi2EEENS1_19SingleTileSchedulerILb0ELb0ELb0ELi128EEEEEEEEEvNT_6ParamsE$_ZN4cute3eso3ESOILb0ELb0EJiiNS_1CILi144EEENS2_ILi512EEEEEC2ERKiS7_RKS3_RKS4_ - $_ZN7cutlass13device_kernelIN5flash19enable_sm80_to_sm89INS1_16FlashAttnBwdSm80INS1_25CollectiveMainloopBwdSm80ILi2ELi2EN4cute5tupleIJNS5_1CILi128EEES8_NS7_ILi64EEEEEENS_10bfloat16_tEfNS_4arch4Sm80ELb0ELb0ELb1ELb0ELb0ELb0ELb0ELb0ELi2ELi4ELi4ELi4ELb0EEENS1_21CollectiveEpilogueBwdISA_SB_SD_Li256ELb0ELb0ELi2EEENS1_19SingleTileSchedulerILb0ELb0ELb0ELi128EEEEEEEEEvNT_6ParamsE$_ZN4cute3eso3ESOILb0ELb0EJiiNS_1CILi1024EEEEEC2ERKiS6_RKS3_)
$_ZN7cutlass13device_kernelIN5flash19enable_sm80_to_sm89INS1_16FlashAttnBwdSm80INS1_25CollectiveMainloopBwdSm80ILi2ELi2EN4cute5tupleIJNS5_1CILi128EEES8_NS7_ILi64EEEEEENS_10bfloat16_tEfNS_4arch4Sm80ELb0ELb0ELb1ELb0ELb0ELb0ELb0ELb0ELi2ELi4ELi4ELi4ELb0EEENS1_21CollectiveEpilogueBwdISA_SB_SD_Li256ELb0ELb0ELi2EEENS1_19SingleTileSchedulerILb0ELb0ELb0ELi128EEEEEEEEEvNT_6ParamsE$_ZN4cute3eso3ESOILb0ELb0EJiiNS_1CILi1024EEEEEC2ERKiS6_RKS3_:
        /* <DEDUP_REMOVED lines=8> */
        .type           $_ZN7cutlass13device_kernelIN5flash19enable_sm80_to_sm89INS1_16FlashAttnBwdSm80INS1_25CollectiveMainloopBwdSm80ILi2ELi2EN4cute5tupleIJNS5_1CILi128EEES8_NS7_ILi64EEEEEENS_10bfloat16_tEfNS_4arch4Sm80ELb0ELb0ELb1ELb0ELb0ELb0ELb0ELb0ELi2ELi4ELi4ELi4ELb0EEENS1_21CollectiveEpilogueBwdISA_SB_SD_Li256ELb0ELb0ELi2EEENS1_19SingleTileSchedulerILb0ELb0ELb0ELi128EEEEEEEEEvNT_6ParamsE$_ZN4cute3eso3ESOILb0ELb0EJiiNS_1CILi144EEENS2_ILi512EEEEEC2ERKiS7_RKS3_RKS4_,@function
        .size           $_ZN7cutlass13device_kernelIN5flash19enable_sm80_to_sm89INS1_16FlashAttnBwdSm80INS1_25CollectiveMainloopBwdSm80ILi2ELi2EN4cute5tupleIJNS5_1CILi128EEES8_NS7_ILi64EEEEEENS_10bfloat16_tEfNS_4arch4Sm80ELb0ELb0ELb1ELb0ELb0ELb0ELb0ELb0ELi2ELi4ELi4ELi4ELb0EEENS1_21CollectiveEpilogueBwdISA_SB_SD_Li256ELb0ELb0ELi2EEENS1_19SingleTileSchedulerILb0ELb0ELb0ELi128EEEEEEEEEvNT_6ParamsE$_ZN4cute3eso3ESOILb0ELb0EJiiNS_1CILi144EEENS2_ILi512EEEEEC2ERKiS7_RKS3_RKS4_,($_ZN7cutlass13device_kernelIN5flash19enable_sm80_to_sm89INS1_16FlashAttnBwdSm80INS1_25CollectiveMainloopBwdSm80ILi2ELi2EN4cute5tupleIJNS5_1CILi128EEES8_NS7_ILi64EEEEEENS_10bfloat16_tEfNS_4arch4Sm80ELb0ELb0ELb1ELb0ELb0ELb0ELb0ELb0ELi2ELi4ELi4ELi4ELb0EEENS1_21CollectiveEpilogueBwdISA_SB_SD_Li256ELb0ELb0ELi2EEENS1_19SingleTileSchedulerILb0ELb0ELb0ELi128EEEEEEEEEvNT_6ParamsE$_ZN4cute3eso3ESOILb0ELb0EJiiNS_1CILi72EEENS2_ILi512EEEEEC2ERKiS7_RKS3_RKS4_ - $_ZN7cutlass13device_kernelIN5flash19enable_sm80_to_sm89INS1_16FlashAttnBwdSm80INS1_25CollectiveMainloopBwdSm80ILi2ELi2EN4cute5tupleIJNS5_1CILi128EEES8_NS7_ILi64EEEEEENS_10bfloat16_tEfNS_4arch4Sm80ELb0ELb0ELb1ELb0ELb0ELb0ELb0ELb0ELi2ELi4ELi4ELi4ELb0EEENS1_21CollectiveEpilogueBwdISA_SB_SD_Li256ELb0ELb0ELi2EEENS1_19SingleTileSchedulerILb0ELb0ELb0ELi128EEEEEEEEEvNT_6ParamsE$_ZN4cute3eso3ESOILb0ELb0EJiiNS_1CILi144EEENS2_ILi512EEEEEC2ERKiS7_RKS3_RKS4_)
$_ZN7cutlass13device_kernelIN5flash19enable_sm80_to_sm89INS1_16FlashAttnBwdSm80INS1_25CollectiveMainloopBwdSm80ILi2ELi2EN4cute5tupleIJNS5_1CILi128EEES8_NS7_ILi64EEEEEENS_10bfloat16_tEfNS_4arch4Sm80ELb0ELb0ELb1ELb0ELb0ELb0ELb0ELb0ELi2ELi4ELi4ELi4ELb0EEENS1_21CollectiveEpilogueBwdISA_SB_SD_Li256ELb0ELb0ELi2EEENS1_19SingleTileSchedulerILb0ELb0ELb0ELi128EEEEEEEEEvNT_6ParamsE$_ZN4cute3eso3ESOILb0ELb0EJiiNS_1CILi144EEENS2_ILi512EEEEEC2ERKiS7_RKS3_RKS4_:
[----:B------:R-:W-:Y:S02]  /*6960*/  IADD3 R6, R69, -c[0x0][0x20], RZ ;  /* 0x8000080045067a10 */ /* 0x000fe40007ffe0ff */
[----:B------:R-:W-:-:S03]  /*6970*/  IADD3 R4, R4, -c[0x0][0x20], RZ ;  /* 0x8000080004047a10 */ /* 0x000fc60007ffe0ff */
[----:B------:R1:W-:Y:S04]  /*6980*/  STL [R6], R3 ;  /* 0x0000000306007387 */ /* 0x0003e80000100800 */
[----:B------:R-:W2:Y:S01]  /*6990*/  LDL R5, [R4] ;  /* 0x0000000004057983 */ /* 0x000ea20000100800 */
[----:B------:R-:W-:-:S03]  /*69a0*/  IMAD.MOV.U32 R9, RZ, RZ, 0x0 ;  /* 0x00000000ff097424 */ /* 0x000fc600078e00ff */
[----:B--2---:R1:W-:Y:S01]  /*69b0*/  STL [R6+0x4], R5 ;  /* 0x0000040506007387 */ /* 0x0043e20000100800 */
[----:B------:R-:W-:Y:S05]  /*69c0*/  RET.REL.NODEC R8 `(_ZN7cutlass13device_kernelIN5flash19enable_sm80_to_sm89INS1_16FlashAttnBwdSm80INS1_25CollectiveMainloopBwdSm80ILi2ELi2EN4cute5tupleIJNS5_1CILi128EEES8_NS7_ILi64EEEEEENS_10bfloat16_tEfNS_4arch4Sm80ELb0ELb0ELb1ELb0ELb0ELb0ELb0ELb0ELi2ELi4ELi4ELi4ELb0EEENS1_21CollectiveEpilogueBwdISA_SB_SD_Li256ELb0ELb0ELi2EEENS1_19SingleTileSchedulerILb0ELb0ELb0ELi128EEEEEEEEEvNT_6ParamsE) ;  /* 0xffff963008007950 */ /* 0x000fea0003c3ffff */
        .type           $_ZN7cutlass13device_kernelIN5flash19enable_sm80_to_sm89INS1_16FlashAttnBwdSm80INS1_25CollectiveMainloopBwdSm80ILi2ELi2EN4cute5tupleIJNS5_1CILi128EEES8_NS7_ILi64EEEEEENS_10bfloat16_tEfNS_4arch4Sm80ELb0ELb0ELb1ELb0ELb0ELb0ELb0ELb0ELi2ELi4ELi4ELi4ELb0EEENS1_21CollectiveEpilogueBwdISA_SB_SD_Li256ELb0ELb0ELi2EEENS1_19SingleTileSchedulerILb0ELb0ELb0ELi128EEEEEEEEEvNT_6ParamsE$_ZN4cute3eso3ESOILb0ELb0EJiiNS_1CILi72EEENS2_ILi512EEEEEC2ERKiS7_RKS3_RKS4_,@function
        .size           $_ZN7cutlass13device_kernelIN5flash19enable_sm80_to_sm89INS1_16FlashAttnBwdSm80INS1_25CollectiveMainloopBwdSm80ILi2ELi2EN4cute5tupleIJNS5_1CILi128EEES8_NS7_ILi64EEEEEENS_10bfloat16_tEfNS_4arch4Sm80ELb0ELb0ELb1ELb0ELb0ELb0ELb0ELb0ELi2ELi4ELi4ELi4ELb0EEENS1_21CollectiveEpilogueBwdISA_SB_SD_Li256ELb0ELb0ELi2EEENS1_19SingleTileSchedulerILb0ELb0ELb0ELi128EEEEEEEEEvNT_6ParamsE$_ZN4cute3eso3ESOILb0ELb0EJiiNS_1CILi72EEENS2_ILi512EEEEEC2ERKiS7_RKS3_RKS4_,($_ZN7cutlass13device_kernelIN5flash19enable_sm80_to_sm89INS1_16FlashAttnBwdSm80INS1_25CollectiveMainloopBwdSm80ILi2ELi2EN4cute5tupleIJNS5_1CILi128EEES8_NS7_ILi64EEEEEENS_10bfloat16_tEfNS_4arch4Sm80ELb0ELb0ELb1ELb0ELb0ELb0ELb0ELb0ELi2ELi4ELi4ELi4ELb0EEENS1_21CollectiveEpilogueBwdISA_SB_SD_Li256ELb0ELb0ELi2EEENS1_19SingleTileSchedulerILb0ELb0ELb0ELi128EEEEEEEEEvNT_6ParamsE$_ZN4cute3eso3ESOILb0ELb0EJiiNS_1CILi8192EEEEEC2ERKiS6_RKS3_ - $_ZN7cutlass13device_kernelIN5flash19enable_sm80_to_sm89INS1_16FlashAttnBwdSm80INS1_25CollectiveMainloopBwdSm80ILi2ELi2EN4cute5tupleIJNS5_1CILi128EEES8_NS7_ILi64EEEEEENS_10bfloat16_tEfNS_4arch4Sm80ELb0ELb0ELb1ELb0ELb0ELb0ELb0ELb0ELi2ELi4ELi4ELi4ELb0EEENS1_21CollectiveEpilogueBwdISA_SB_SD_Li256ELb0ELb0ELi2EEENS1_19SingleTileSchedulerILb0ELb0ELb0ELi128EEEEEEEEEvNT_6ParamsE$_ZN4cute3eso3ESOILb0ELb0EJiiNS_1CILi72EEENS2_ILi512EEEEEC2ERKiS7_RKS3_RKS4_)
$_ZN7cutlass13device_kernelIN5flash19enable_sm80_to_sm89INS1_16FlashAttnBwdSm80INS1_25CollectiveMainloopBwdSm80ILi2ELi2EN4cute5tupleIJNS5_1CILi128EEES8_NS7_ILi64EEEEEENS_10bfloat16_tEfNS_4arch4Sm80ELb0ELb0ELb1ELb0ELb0ELb0ELb0ELb0ELi2ELi4ELi4ELi4ELb0EEENS1_21CollectiveEpilogueBwdISA_SB_SD_Li256ELb0ELb0ELi2EEENS1_19SingleTileSchedulerILb0ELb0ELb0ELi128EEEEEEEEEvNT_6ParamsE$_ZN4cute3eso3ESOILb0ELb0EJiiNS_1CILi72EEENS2_ILi512EEEEEC2ERKiS7_RKS3_RKS4_:
        /* <DEDUP_REMOVED lines=8> */
        .type           $_ZN7cutlass13device_kernelIN5flash19enable_sm80_to_sm89INS1_16FlashAttnBwdSm80INS1_25CollectiveMainloopBwdSm80ILi2ELi2EN4cute5tupleIJNS5_1CILi128EEES8_NS7_ILi64EEEEEENS_10bfloat16_tEfNS_4arch4Sm80ELb0ELb0ELb1ELb0ELb0ELb0ELb0ELb0ELi2ELi4ELi4ELi4ELb0EEENS1_21CollectiveEpilogueBwdISA_SB_SD_Li256ELb0ELb0ELi2EEENS1_19SingleTileSchedulerILb0ELb0ELb0ELi128EEEEEEEEEvNT_6ParamsE$_ZN4cute3eso3ESOILb0ELb0EJiiNS_1CILi8192EEEEEC2ERKiS6_RKS3_,@function
        .size           $_ZN7cutlass13device_kernelIN5flash19enable_sm80_to_sm89INS1_16FlashAttnBwdSm80INS1_25CollectiveMainloopBwdSm80ILi2ELi2EN4cute5tupleIJNS5_1CILi128EEES8_NS7_ILi64EEEEEENS_10bfloat16_tEfNS_4arch4Sm80ELb0ELb0ELb1ELb0ELb0ELb0ELb0ELb0ELi2ELi4ELi4ELi4ELb0EEENS1_21CollectiveEpilogueBwdISA_SB_SD_Li256ELb0ELb0ELi2EEENS1_19SingleTileSchedulerILb0ELb0ELb0ELi128EEEEEEEEEvNT_6ParamsE$_ZN4cute3eso3ESOILb0ELb0EJiiNS_1CILi8192EEEEEC2ERKiS6_RKS3_,($_ZN7cutlass13device_kernelIN5flash19enable_sm80_to_sm89INS1_16FlashAttnBwdSm80INS1_25CollectiveMainloopBwdSm80ILi2ELi2EN4cute5tupleIJNS5_1CILi128EEES8_NS7_ILi64EEEEEENS_10bfloat16_tEfNS_4arch4Sm80ELb0ELb0ELb1ELb0ELb0ELb0ELb0ELb0ELi2ELi4ELi4ELi4ELb0EEENS1_21CollectiveEpilogueBwdISA_SB_SD_Li256ELb0ELb0ELi2EEENS1_19SingleTileSchedulerILb0ELb0ELb0ELi128EEEEEEEEEvNT_6ParamsE$_ZN4cute3eso3ESOILb0ELb0EJiiiEEC2ERKiS4_S4_ - $_ZN7cutlass13device_kernelIN5flash19enable_sm80_to_sm89INS1_16FlashAttnBwdSm80INS1_25CollectiveMainloopBwdSm80ILi2ELi2EN4cute5tupleIJNS5_1CILi128EEES8_NS7_ILi64EEEEEENS_10bfloat16_tEfNS_4arch4Sm80ELb0ELb0ELb1ELb0ELb0ELb0ELb0ELb0ELi2ELi4ELi4ELi4ELb0EEENS1_21CollectiveEpilogueBwdISA_SB_SD_Li256ELb0ELb0ELi2EEENS1_19SingleTileSchedulerILb0ELb0ELb0ELi128EEEEEEEEEvNT_6ParamsE$_ZN4cute3eso3ESOILb0ELb0EJiiNS_1CILi8192EEEEEC2ERKiS6_RKS3_)
$_ZN7cutlass13device_kernelIN5flash19enable_sm80_to_sm89INS1_16FlashAttnBwdSm80INS1_25CollectiveMainloopBwdSm80ILi2ELi2EN4cute5tupleIJNS5_1CILi128EEES8_NS7_ILi64EEEEEENS_10bfloat16_tEfNS_4arch4Sm80ELb0ELb0ELb1ELb0ELb0ELb0ELb0ELb0ELi2ELi4ELi4ELi4ELb0EEENS1_21CollectiveEpilogueBwdISA_SB_SD_Li256ELb0ELb0ELi2EEENS1_19SingleTileSchedulerILb0ELb0ELb0ELi128EEEEEEEEEvNT_6ParamsE$_ZN4cute3eso3ESOILb0ELb0EJiiNS_1CILi8192EEEEEC2ERKiS6_RKS3_:
[----:B------:R-:W-:Y:S02]  /*6a50*/  IADD3 R3, R3, -c[0x0][0x20], RZ ;  /* 0x8000080003037a10 */ /* 0x000fe40007ffe0ff */
[----:B------:R-:W-:-:S03]  /*6a60*/  IADD3 R2, R2, -c[0x0][0x20], RZ ;  /* 0x8000080002027a10 */ /* 0x000fc60007ffe0ff */
[----:B------:R1:W-:Y:S04]  /*6a70*/  STL [R3], R10 ;  /* 0x0000000a03007387 */ /* 0x0003e80000100800 */
[----:B------:R-:W2:Y:S01]  /*6a80*/  LDL R2, [R2] ;  /* 0x0000000002027983 */ /* 0x000ea20000100800 */
[----:B------:R-:W-:-:S03]  /*6a90*/  IMAD.MOV.U32 R9, RZ, RZ, 0x0 ;  /* 0x00000000ff097424 */ /* 0x000fc600078e00ff */
[----:B--2---:R1:W-:Y:S01]  /*6aa0*/  STL [R3+0x4], R2 ;  /* 0x0000040203007387 */ /* 0x0043e20000100800 */
[----:B------:R-:W-:Y:S05]  /*6ab0*/  RET.REL.NODEC R8 `(_ZN7cutlass13device_kernelIN5flash19enable_sm80_to_sm89INS1_16FlashAttnBwdSm80INS1_25CollectiveMainloopBwdSm80ILi2ELi2EN4cute5tupleIJNS5_1CILi128EEES8_NS7_ILi64EEEEEENS_10bfloat16_tEfNS_4arch4Sm80ELb0ELb0ELb1ELb0ELb0ELb0ELb0ELb0ELi2ELi4ELi4ELi4ELb0EEENS1_21CollectiveEpilogueBwdISA_SB_SD_Li256ELb0ELb0ELi2EEENS1_19SingleTileSchedulerILb0ELb0ELb0ELi128EEEEEEEEEvNT_6ParamsE) ;  /* 0xffff954008007950 */ /* 0x000fea0003c3ffff */
        .type           $_ZN7cutlass13device_kernelIN5flash19enable_sm80_to_sm89INS1_16FlashAttnBwdSm80INS1_25CollectiveMainloopBwdSm80ILi2ELi2EN4cute5tupleIJNS5_1CILi128EEES8_NS7_ILi64EEEEEENS_10bfloat16_tEfNS_4arch4Sm80ELb0ELb0ELb1ELb0ELb0ELb0ELb0ELb0ELi2ELi4ELi4ELi4ELb0EEENS1_21CollectiveEpilogueBwdISA_SB_SD_Li256ELb0ELb0ELi2EEENS1_19SingleTileSchedulerILb0ELb0ELb0ELi128EEEEEEEEEvNT_6ParamsE$_ZN4cute3eso3ESOILb0ELb0EJiiiEEC2ERKiS4_S4_,@function
        .size           $_ZN7cutlass13device_kernelIN5flash19enable_sm80_to_sm89INS1_16FlashAttnBwdSm80INS1_25CollectiveMainloopBwdSm80ILi2ELi2EN4cute5tupleIJNS5_1CILi128EEES8_NS7_ILi64EEEEEENS_10bfloat16_tEfNS_4arch4Sm80ELb0ELb0ELb1ELb0ELb0ELb0ELb0ELb0ELi2ELi4ELi4ELi4ELb0EEENS1_21CollectiveEpilogueBwdISA_SB_SD_Li256ELb0ELb0ELi2EEENS1_19SingleTileSchedulerILb0ELb0ELb0ELi128EEEEEEEEEvNT_6ParamsE$_ZN4cute3eso3ESOILb0ELb0EJiiiEEC2ERKiS4_S4_,($_ZN7cutlass13device_kernelIN5flash19enable_sm80_to_sm89INS1_16FlashAttnBwdSm80INS1_25CollectiveMainloopBwdSm80ILi2ELi2EN4cute5tupleIJNS5_1CILi128EEES8_NS7_ILi64EEEEEENS_10bfloat16_tEfNS_4arch4Sm80ELb0ELb0ELb1ELb0ELb0ELb0ELb0ELb0ELi2ELi4ELi4ELi4ELb0EEENS1_21CollectiveEpilogueBwdISA_SB_SD_Li256ELb0ELb0ELi2EEENS1_19SingleTileSchedulerILb0ELb0ELb0ELi128EEEEEEEEEvNT_6ParamsE$_ZN4cute3eso3ESOILb0ELb0EJiiiNS_1CILi0EEEEEC2ERKiS6_S6_RKS3_ - $_ZN7cutlass13device_kernelIN5flash19enable_sm80_to_sm89INS1_16FlashAttnBwdSm80INS1_25CollectiveMainloopBwdSm80ILi2ELi2EN4cute5tupleIJNS5_1CILi128EEES8_NS7_ILi64EEEEEENS_10bfloat16_tEfNS_4arch4Sm80ELb0ELb0ELb1ELb0ELb0ELb0ELb0ELb0ELi2ELi4ELi4ELi4ELb0EEENS1_21CollectiveEpilogueBwdISA_SB_SD_Li256ELb0ELb0ELi2EEENS1_19SingleTileSchedulerILb0ELb0ELb0ELi128EEEEEEEEEvNT_6ParamsE$_ZN4cute3eso3ESOILb0ELb0EJiiiEEC2ERKiS4_S4_)
$_ZN7cutlass13device_kernelIN5flash19enable_sm80_to_sm89INS1_16FlashAttnBwdSm80INS1_25CollectiveMainloopBwdSm80ILi2ELi2EN4cute5tupleIJNS5_1CILi128EEES8_NS7_ILi64EEEEEENS_10bfloat16_tEfNS_4arch4Sm80ELb0ELb0ELb1ELb0ELb0ELb0ELb0ELb0ELi2ELi4ELi4ELi4ELb0EEENS1_21CollectiveEpilogueBwdISA_SB_SD_Li256ELb0ELb0ELi2EEENS1_19SingleTileSchedulerILb0ELb0ELb0ELi128EEEEEEEEEvNT_6ParamsE$_ZN4cute3eso3ESOILb0ELb0EJiiiEEC2ERKiS4_S4_:
        /* <DEDUP_REMOVED lines=9> */
[----:B------:R-:W-:Y:S05]  /*6b50*/  RET.REL.NODEC R4 `(_ZN7cutlass13device_kernelIN5flash19enable_sm80_to_sm89INS1_16FlashAttnBwdSm80INS1_25CollectiveMainloopBwdSm80ILi2ELi2EN4cute5tupleIJNS5_1CILi128EEES8_NS7_ILi64EEEEEENS_10bfloat16_tEfNS_4arch4Sm80ELb0ELb0ELb1ELb0ELb0ELb0ELb0ELb0ELi2ELi4ELi4ELi4ELb0EEENS1_21CollectiveEpilogueBwdISA_SB_SD_Li256ELb0ELb0ELi2EEENS1_19SingleTileSchedulerILb0ELb0ELb0ELi128EEEEEEEEEvNT_6ParamsE) ;  /* 0xffff94a004007950 */ /* 0x000fea0003c3ffff */
        .type           $_ZN7cutlass13device_kernelIN5flash19enable_sm80_to_sm89INS1_16FlashAttnBwdSm80INS1_25CollectiveMainloopBwdSm80ILi2ELi2EN4cute5tupleIJNS5_1CILi128EEES8_NS7_ILi64EEEEEENS_10bfloat16_tEfNS_4arch4Sm80ELb0ELb0ELb1ELb0ELb0ELb0ELb0ELb0ELi2ELi4ELi4ELi4ELb0EEENS1_21CollectiveEpilogueBwdISA_SB_SD_Li256ELb0ELb0ELi2EEENS1_19SingleTileSchedulerILb0ELb0ELb0ELi128EEEEEEEEEvNT_6ParamsE$_ZN4cute3eso3ESOILb0ELb0EJiiiNS_1CILi0EEEEEC2ERKiS6_S6_RKS3_,@function
        .size           $_ZN7cutlass13device_kernelIN5flash19enable_sm80_to_sm89INS1_16FlashAttnBwdSm80INS1_25CollectiveMainloopBwdSm80ILi2ELi2EN4cute5tupleIJNS5_1CILi128EEES8_NS7_ILi64EEEEEENS_10bfloat16_tEfNS_4arch4Sm80ELb0ELb0ELb1ELb0ELb0ELb0ELb0ELb0ELi2ELi4ELi4ELi4ELb0EEENS1_21CollectiveEpilogueBwdISA_SB_SD_Li256ELb0ELb0ELi2EEENS1_19SingleTileSchedulerILb0ELb0ELb0ELi128EEEEEEEEEvNT_6ParamsE$_ZN4cute3eso3ESOILb0ELb0EJiiiNS_1CILi0EEEEEC2ERKiS6_S6_RKS3_,($_ZN7cutlass13device_kernelIN5flash19enable_sm80_to_sm89INS1_16FlashAttnBwdSm80INS1_25CollectiveMainloopBwdSm80ILi2ELi2EN4cute5tupleIJNS5_1CILi128EEES8_NS7_ILi64EEEEEENS_10bfloat16_tEfNS_4arch4Sm80ELb0ELb0ELb1ELb0ELb0ELb0ELb0ELb0ELi2ELi4ELi4ELi4ELb0EEENS1_21CollectiveEpilogueBwdISA_SB_SD_Li256ELb0ELb0ELi2EEENS1_19SingleTileSchedulerILb0ELb0ELb0ELi128EEEEEEEEEvNT_6ParamsE$_ZN4cute3eso3ESOILb0ELb0EJiiiNS_1CILi144EEENS2_ILi512EEEEEC2ERKiS7_S7_RKS3_RKS4_ - $_ZN7cutlass13device_kernelIN5flash19enable_sm80_to_sm89INS1_16FlashAttnBwdSm80INS1_25CollectiveMainloopBwdSm80ILi2ELi2EN4cute5tupleIJNS5_1CILi128EEES8_NS7_ILi64EEEEEENS_10bfloat16_tEfNS_4arch4Sm80ELb0ELb0ELb1ELb0ELb0ELb0ELb0ELb0ELi2ELi4ELi4ELi4ELb0EEENS1_21CollectiveEpilogueBwdISA_SB_SD_Li256ELb0ELb0ELi2EEENS1_19SingleTileSchedulerILb0ELb0ELb0ELi128EEEEEEEEEvNT_6ParamsE$_ZN4cute3eso3ESOILb0ELb0EJiiiNS_1CILi0EEEEEC2ERKiS6_S6_RKS3_)
$_ZN7cutlass13device_kernelIN5flash19enable_sm80_to_sm89INS1_16FlashAttnBwdSm80INS1_25CollectiveMainloopBwdSm80ILi2ELi2EN4cute5tupleIJNS5_1CILi128EEES8_NS7_ILi64EEEEEENS_10bfloat16_tEfNS_4arch4Sm80ELb0ELb0ELb1ELb0ELb0ELb0ELb0ELb0ELi2ELi4ELi4ELi4ELb0EEENS1_21CollectiveEpilogueBwdISA_SB_SD_Li256ELb0ELb0ELi2EEENS1_19SingleTileSchedulerILb0ELb0ELb0ELi128EEEEEEEEEvNT_6ParamsE$_ZN4cute3eso3ESOILb0ELb0EJiiiNS_1CILi0EEEEEC2ERKiS6_S6_RKS3_:
        /* <DEDUP_REMOVED lines=9> */
[----:B------:R-:W-:Y:S05]  /*6bf0*/  RET.REL.NODEC R8 `(_ZN7cutlass13device_kernelIN5flash19enable_sm80_to_sm89INS1_16FlashAttnBwdSm80INS1_25CollectiveMainloopBwdSm80ILi2ELi2EN4cute5tupleIJNS5_1CILi128EEES8_NS7_ILi64EEEEEENS_10bfloat16_tEfNS_4arch4Sm80ELb0ELb0ELb1ELb0ELb0ELb0ELb0ELb0ELi2ELi4ELi4ELi4ELb0EEENS1_21CollectiveEpilogueBwdISA_SB_SD_Li256ELb0ELb0ELi2EEENS1_19SingleTileSchedulerILb0ELb0ELb0ELi128EEEEEEEEEvNT_6ParamsE) ;  /* 0xffff940008007950 */ /* 0x000fea0003c3ffff */
        .type           $_ZN7cutlass13device_kernelIN5flash19enable_sm80_to_sm89INS1_16FlashAttnBwdSm80INS1_25CollectiveMainloopBwdSm80ILi2ELi2EN4cute5tupleIJNS5_1CILi128EEES8_NS7_ILi64EEEEEENS_10bfloat16_tEfNS_4arch4Sm80ELb0ELb0ELb1ELb0ELb0ELb0ELb0ELb0ELi2ELi4ELi4ELi4ELb0EEENS1_21CollectiveEpilogueBwdISA_SB_SD_Li256ELb0ELb0ELi2EEENS1_19SingleTileSchedulerILb0ELb0ELb0ELi128EEEEEEEEEvNT_6ParamsE$_ZN4cute3eso3ESOILb0ELb0EJiiiNS_1CILi144EEENS2_ILi512EEEEEC2ERKiS7_S7_RKS3_RKS4_,@function
        .size           $_ZN7cutlass13device_kernelIN5flash19enable_sm80_to_sm89INS1_16FlashAttnBwdSm80INS1_25CollectiveMainloopBwdSm80ILi2ELi2EN4cute5tupleIJNS5_1CILi128EEES8_NS7_ILi64EEEEEENS_10bfloat16_tEfNS_4arch4Sm80ELb0ELb0ELb1ELb0ELb0ELb0ELb0ELb0ELi2ELi4ELi4ELi4ELb0EEENS1_21CollectiveEpilogueBwdISA_SB_SD_Li256ELb0ELb0ELi2EEENS1_19SingleTileSchedulerILb0ELb0ELb0ELi128EEEEEEEEEvNT_6ParamsE$_ZN4cute3eso3ESOILb0ELb0EJiiiNS_1CILi144EEENS2_ILi512EEEEEC2ERKiS7_S7_RKS3_RKS4_,($_ZN7cutlass13device_kernelIN5flash19enable_sm80_to_sm89INS1_16FlashAttnBwdSm80INS1_25CollectiveMainloopBwdSm80ILi2ELi2EN4cute5tupleIJNS5_1CILi128EEES8_NS7_ILi64EEEEEENS_10bfloat16_tEfNS_4arch4Sm80ELb0ELb0ELb1ELb0ELb0ELb0ELb0ELb0ELi2ELi4ELi4ELi4ELb0EEENS1_21CollectiveEpilogueBwdISA_SB_SD_Li256ELb0ELb0ELi2EEENS1_19SingleTileSchedulerILb0ELb0ELb0ELi128EEEEEEEEEvNT_6ParamsE$_ZN4cute3eso3ESOILb0ELb0EJiiiNS_1CILi72EEENS2_ILi512EEEEEC2ERKiS7_S7_RKS3_RKS4_ - $_ZN7cutlass13device_kernelIN5flash19enable_sm80_to_sm89INS1_16FlashAttnBwdSm80INS1_25CollectiveMainloopBwdSm80ILi2ELi2EN4cute5tupleIJNS5_1CILi128EEES8_NS7_ILi64EEEEEENS_10bfloat16_tEfNS_4arch4Sm80ELb0ELb0ELb1ELb0ELb0ELb0ELb0ELb0ELi2ELi4ELi4ELi4ELb0EEENS1_21CollectiveEpilogueBwdISA_SB_SD_Li256ELb0ELb0ELi2EEENS1_19SingleTileSchedulerILb0ELb0ELb0ELi128EEEEEEEEEvNT_6ParamsE$_ZN4cute3eso3ESOILb0ELb0EJiiiNS_1CILi144EEENS2_ILi512EEEEEC2ERKiS7_S7_RKS3_RKS4_)
$_ZN7cutlass13device_kernelIN5flash19enable_sm80_to_sm89INS1_16FlashAttnBwdSm80INS1_25CollectiveMainloopBwdSm80ILi2ELi2EN4cute5tupleIJNS5_1CILi128EEES8_NS7_ILi64EEEEEENS_10bfloat16_tEfNS_4arch4Sm80ELb0ELb0ELb1ELb0ELb0ELb0ELb0ELb0ELi2ELi4ELi4ELi4ELb0EEENS1_21CollectiveEpilogueBwdISA_SB_SD_Li256ELb0ELb0ELi2EEENS1_19SingleTileSchedulerILb0ELb0ELb0ELi128EEEEEEEEEvNT_6ParamsE$_ZN4cute3eso3ESOILb0ELb0EJiiiNS_1CILi144EEENS2_ILi512EEEEEC2ERKiS7_S7_RKS3_RKS4_:
[----:B------:R-:W-:Y:S02]  /*6c00*/  IADD3 R5, R76, -c[0x0][0x20], RZ ;  /* 0x800008004c057a10 */ /* 0x000fe40007ffe0ff */
[----:B------:R-:W-:-:S03]  /*6c10*/  IADD3 R3, R3, -c[0x0][0x20], RZ ;  /* 0x8000080003037a10 */ /* 0x000fc60007ffe0ff */
[----:B------:R1:W-:Y:S04]  /*6c20*/  STL [R5], R2 ;  /* 0x0000000205007387 */ /* 0x0003e80000100800 */
[----:B------:R-:W2:Y:S01]  /*6c30*/  LDL R4, [R3] ;  /* 0x0000000003047983 */ /* 0x000ea20000100800 */
[----:B------:R-:W-:Y:S01]  /*6c40*/  IADD3 R8, R8, -c[0x0][0x20], RZ ;  /* 0x8000080008087a10 */ /* 0x000fe20007ffe0ff */
[----:B------:R-:W-:Y:S02]  /*6c50*/  IMAD.MOV.U32 R94, RZ, RZ, R6 ;  /* 0x000000ffff5e7224 */ /* 0x000fe400078e0006 */
[----:B--2---:R1:W-:Y:S04]  /*6c60*/  STL [R5+0x4], R4 ;  /* 0x0000040405007387 */ /* 0x0043e80000100800 */
[----:B------:R-:W2:Y:S01]  /*6c70*/  LDL R8, [R8] ;  /* 0x0000000008087983 */ /* 0x000ea20000100800 */
[----:B------:R-:W-:-:S03]  /*6c80*/  IMAD.MOV.U32 R95, RZ, RZ, 0x0 ;  /* 0x00000000ff5f7424 */ /* 0x000fc600078e00ff */
[----:B--2---:R1:W-:Y:S01]  /*6c90*/  STL [R5+0x8], R8 ;  /* 0x0000080805007387 */ /* 0x0043e20000100800 */
[----:B------:R-:W-:Y:S05]  /*6ca0*/  RET.REL.NODEC R94 `(_ZN7cutlass13device_kernelIN5flash19enable_sm80_to_sm89INS1_16FlashAttnBwdSm80INS1_25CollectiveMainloopBwdSm80ILi2ELi2EN4cute5tupleIJNS5_1CILi128EEES8_NS7_ILi64EEEEEENS_10bfloat16_tEfNS_4arch4Sm80ELb0ELb0ELb1ELb0ELb0ELb0ELb0ELb0ELi2ELi4ELi4ELi4ELb0EEENS1_21CollectiveEpilogueBwdISA_SB_SD_Li256ELb0ELb0ELi2EEENS1_19SingleTileSchedulerILb0ELb0ELb0ELi128EEEEEEEEEvNT_6ParamsE) ;  /* 0xffff93505e007950 */ /* 0x000fea0003c3ffff */
        .type           $_ZN7cutlass13device_kernelIN5flash19enable_sm80_to_sm89INS1_16FlashAttnBwdSm80INS1_25CollectiveMainloopBwdSm80ILi2ELi2EN4cute5tupleIJNS5_1CILi128EEES8_NS7_ILi64EEEEEENS_10bfloat16_tEfNS_4arch4Sm80ELb0ELb0ELb1ELb0ELb0ELb0ELb0ELb0ELi2ELi4ELi4ELi4ELb0EEENS1_21CollectiveEpilogueBwdISA_SB_SD_Li256ELb0ELb0ELi2EEENS1_19SingleTileSchedulerILb0ELb0ELb0ELi128EEEEEEEEEvNT_6ParamsE$_ZN4cute3eso3ESOILb0ELb0EJiiiNS_1CILi72EEENS2_ILi512EEEEEC2ERKiS7_S7_RKS3_RKS4_,@function
        .size           $_ZN7cutlass13device_kernelIN5flash19enable_sm80_to_sm89INS1_16FlashAttnBwdSm80INS1_25CollectiveMainloopBwdSm80ILi2ELi2EN4cute5tupleIJNS5_1CILi128EEES8_NS7_ILi64EEEEEENS_10bfloat16_tEfNS_4arch4Sm80ELb0ELb0ELb1ELb0ELb0ELb0ELb0ELb0ELi2ELi4ELi4ELi4ELb0EEENS1_21CollectiveEpilogueBwdISA_SB_SD_Li256ELb0ELb0ELi2EEENS1_19SingleTileSchedulerILb0ELb0ELb0ELi128EEEEEEEEEvNT_6ParamsE$_ZN4cute3eso3ESOILb0ELb0EJiiiNS_1CILi72EEENS2_ILi512EEEEEC2ERKiS7_S7_RKS3_RKS4_,($_ZN7cutlass13device_kernelIN5flash19enable_sm80_to_sm89INS1_16FlashAttnBwdSm80INS1_25CollectiveMainloopBwdSm80ILi2ELi2EN4cute5tupleIJNS5_1CILi128EEES8_NS7_ILi64EEEEEENS_10bfloat16_tEfNS_4arch4Sm80ELb0ELb0ELb1ELb0ELb0ELb0ELb0ELb0ELi2ELi4ELi4ELi4ELb0EEENS1_21CollectiveEpilogueBwdISA_SB_SD_Li256ELb0ELb0ELi2EEENS1_19SingleTileSchedulerILb0ELb0ELb0ELi128EEEEEEEEEvNT_6ParamsE$_ZN4cute3eso3ESOILb0ELb1EJNS_5tupleIJiNS2_IJiNS_1CILi0EEEEEEEEENS2_IJNS_10UnderscoreENS2_IJS7_S7_EEEEEEEEC2ERKS6_RKS9_ - $_ZN7cutlass13device_kernelIN5flash19enable_sm80_to_sm89INS1_16FlashAttnBwdSm80INS1_25CollectiveMainloopBwdSm80ILi2ELi2EN4cute5tupleIJNS5_1CILi128EEES8_NS7_ILi64EEEEEENS_10bfloat16_tEfNS_4arch4Sm80ELb0ELb0ELb1ELb0ELb0ELb0ELb0ELb0ELi2ELi4ELi4ELi4ELb0EEENS1_21CollectiveEpilogueBwdISA_SB_SD_Li256ELb0ELb0ELi2EEENS1_19SingleTileSchedulerILb0ELb0ELb0ELi128EEEEEEEEEvNT_6ParamsE$_ZN4cute3eso3ESOILb0ELb0EJiiiNS_1CILi72EEENS2_ILi512EEEEEC2ERKiS7_S7_RKS3_RKS4_)
$_ZN7cutlass13device_kernelIN5flash19enable_sm80_to_sm89INS1_16FlashAttnBwdSm80INS1_25CollectiveMainloopBwdSm80ILi2ELi2EN4cute5tupleIJNS5_1CILi128EEES8_NS7_ILi64EEEEEENS_10bfloat16_tEfNS_4arch4Sm80ELb0ELb0ELb1ELb0ELb0ELb0ELb0ELb0ELi2ELi4ELi4ELi4ELb0EEENS1_21CollectiveEpilogueBwdISA_SB_SD_Li256ELb0ELb0ELi2EEENS1_19SingleTileSchedulerILb0ELb0ELb0ELi128EEEEEEEEEvNT_6ParamsE$_ZN4cute3eso3ESOILb0ELb0EJiiiNS_1CILi72EEENS2_ILi512EEEEEC2ERKiS7_S7_RKS3_RKS4_:
        /* <DEDUP_REMOVED lines=11> */
        .type           $_ZN7cutlass13device_kernelIN5flash19enable_sm80_to_sm89INS1_16FlashAttnBwdSm80INS1_25CollectiveMainloopBwdSm80ILi2ELi2EN4cute5tupleIJNS5_1CILi128EEES8_NS7_ILi64EEEEEENS_10bfloat16_tEfNS_4arch4Sm80ELb0ELb0ELb1ELb0ELb0ELb0ELb0ELb0ELi2ELi4ELi4ELi4ELb0EEENS1_21CollectiveEpilogueBwdISA_SB_SD_Li256ELb0ELb0ELi2EEENS1_19SingleTileSchedulerILb0ELb0ELb0ELi128EEEEEEEEEvNT_6ParamsE$_ZN4cute3eso3ESOILb0ELb1EJNS_5tupleIJiNS2_IJiNS_1CILi0EEEEEEEEENS2_IJNS_10UnderscoreENS2_IJS7_S7_EEEEEEEEC2ERKS6_RKS9_,@function
        .size           $_ZN7cutlass13device_kernelIN5flash19enable_sm80_to_sm89INS1_16FlashAttnBwdSm80INS1_25CollectiveMainloopBwdSm80ILi2ELi2EN4cute5tupleIJNS5_1CILi128EEES8_NS7_ILi64EEEEEENS_10bfloat16_tEfNS_4arch4Sm80ELb0ELb0ELb1ELb0ELb0ELb0ELb0ELb0ELi2ELi4ELi4ELi4ELb0EEENS1_21CollectiveEpilogueBwdISA_SB_SD_Li256ELb0ELb0ELi2EEENS1_19SingleTileSchedulerILb0ELb0ELb0ELi128EEEEEEEEEvNT_6ParamsE$_ZN4cute3eso3ESOILb0ELb1EJNS_5tupleIJiNS2_IJiNS_1CILi0EEEEEEEEENS2_IJNS_10UnderscoreENS2_IJS7_S7_EEEEEEEEC2ERKS6_RKS9_,($_ZN7cutlass13device_kernelIN5flash19enable_sm80_to_sm89INS1_16FlashAttnBwdSm80INS1_25CollectiveMainloopBwdSm80ILi2ELi2EN4cute5tupleIJNS5_1CILi128EEES8_NS7_ILi64EEEEEENS_10bfloat16_tEfNS_4arch4Sm80ELb0ELb0ELb1ELb0ELb0ELb0ELb0ELb0ELi2ELi4ELi4ELi4ELb0EEENS1_21CollectiveEpilogueBwdISA_SB_SD_Li256ELb0ELb0ELi2EEENS1_19SingleTileSchedulerILb0ELb0ELb0ELi128EEEEEEEEEvNT_6ParamsE$_ZN4cute3eso3ESOILb0ELb1EJNS_5tupleIJiNS2_IJiiEEEEEENS2_IJNS_10UnderscoreENS2_IJS5_S5_EEEEEEEEC2ERKS4_RKS7_ - $_ZN7cutlass13device_kernelIN5flash19enable_sm80_to_sm89INS1_16FlashAttnBwdSm80INS1_25CollectiveMainloopBwdSm80ILi2ELi2EN4cute5tupleIJNS5_1CILi128EEES8_NS7_ILi64EEEEEENS_10bfloat16_tEfNS_4arch4Sm80ELb0ELb0ELb1ELb0ELb0ELb0ELb0ELb0ELi2ELi4ELi4ELi4ELb0EEENS1_21CollectiveEpilogueBwdISA_SB_SD_Li256ELb0ELb0ELi2EEENS1_19SingleTileSchedulerILb0ELb0ELb0ELi128EEEEEEEEEvNT_6ParamsE$_ZN4cute3eso3ESOILb0ELb1EJNS_5tupleIJiNS2_IJiNS_1CILi0EEEEEEEEENS2_IJNS_10UnderscoreENS2_IJS7_S7_EEEEEEEEC2ERKS6_RKS9_)
$_ZN7cutlass13device_kernelIN5flash19enable_sm80_to_sm89INS1_16FlashAttnBwdSm80INS1_25CollectiveMainloopBwdSm80ILi2ELi2EN4cute5tupleIJNS5_1CILi128EEES8_NS7_ILi64EEEEEENS_10bfloat16_tEfNS_4arch4Sm80ELb0ELb0ELb1ELb0ELb0ELb0ELb0ELb0ELi2ELi4ELi4ELi4ELb0EEENS1_21CollectiveEpilogueBwdISA_SB_SD_Li256ELb0ELb0ELi2EEENS1_19SingleTileSchedulerILb0ELb0ELb0ELi128EEEEEEEEEvNT_6ParamsE$_ZN4cute3eso3ESOILb0ELb1EJNS_5tupleIJiNS2_IJiNS_1CILi0EEEEEEEEENS2_IJNS_10UnderscoreENS2_IJS7_S7_EEEEEEEEC2ERKS6_RKS9_:
[----:B------:R-:W-:Y:S01]  /*6d60*/  IADD3 R4, R69, -c[0x0][0x20], RZ ;  /* 0x8000080045047a10 */ /* 0x000fe20007ffe0ff */
[----:B------:R-:W-:Y:S01]  /*6d70*/  IMAD.MOV.U32 R8, RZ, RZ, R6 ;  /* 0x000000ffff087224 */ /* 0x000fe200078e0006 */
[----:B------:R-:W-:-:S03]  /*6d80*/  MOV R9, 0x0 ;  /* 0x0000000000097802 */ /* 0x000fc60000000f00 */
[----:B------:R1:W-:Y:S04]  /*6d90*/  STL [R4], R2 ;  /* 0x0000000204007387 */ /* 0x0003e80000100800 */
[----:B------:R1:W-:Y:S01]  /*6da0*/  STL [R4+0x4], R3 ;  /* 0x0000040304007387 */ /* 0x0003e20000100800 */
[----:B------:R-:W-:Y:S05]  /*6db0*/  RET.REL.NODEC R8 `(_ZN7cutlass13device_kernelIN5flash19enable_sm80_to_sm89INS1_16FlashAttnBwdSm80INS1_25CollectiveMainloopBwdSm80ILi2ELi2EN4cute5tupleIJNS5_1CILi128EEES8_NS7_ILi64EEEEEENS_10bfloat16_tEfNS_4arch4Sm80ELb0ELb0ELb1ELb0ELb0ELb0ELb0ELb0ELi2ELi4ELi4ELi4ELb0EEENS1_21CollectiveEpilogueBwdISA_SB_SD_Li256ELb0ELb0ELi2EEENS1_19SingleTileSchedulerILb0ELb0ELb0ELi128EEEEEEEEEvNT_6ParamsE) ;  /* 0xffff924008007950 */ /* 0x000fea0003c3ffff */
        .type           $_ZN7cutlass13device_kernelIN5flash19enable_sm80_to_sm89INS1_16FlashAttnBwdSm80INS1_25CollectiveMainloopBwdSm80ILi2ELi2EN4cute5tupleIJNS5_1CILi128EEES8_NS7_ILi64EEEEEENS_10bfloat16_tEfNS_4arch4Sm80ELb0ELb0ELb1ELb0ELb0ELb0ELb0ELb0ELi2ELi4ELi4ELi4ELb0EEENS1_21CollectiveEpilogueBwdISA_SB_SD_Li256ELb0ELb0ELi2EEENS1_19SingleTileSchedulerILb0ELb0ELb0ELi128EEEEEEEEEvNT_6ParamsE$_ZN4cute3eso3ESOILb0ELb1EJNS_5tupleIJiNS2_IJiiEEEEEENS2_IJNS_10UnderscoreENS2_IJS5_S5_EEEEEEEEC2ERKS4_RKS7_,@function
        .size           $_ZN7cutlass13device_kernelIN5flash19enable_sm80_to_sm89INS1_16FlashAttnBwdSm80INS1_25CollectiveMainloopBwdSm80ILi2ELi2EN4cute5tupleIJNS5_1CILi128EEES8_NS7_ILi64EEEEEENS_10bfloat16_tEfNS_4arch4Sm80ELb0ELb0ELb1ELb0ELb0ELb0ELb0ELb0ELi2ELi4ELi4ELi4ELb0EEENS1_21CollectiveEpilogueBwdISA_SB_SD_Li256ELb0ELb0ELi2EEENS1_19SingleTileSchedulerILb0ELb0ELb0ELi128EEEEEEEEEvNT_6ParamsE$_ZN4cute3eso3ESOILb0ELb1EJNS_5tupleIJiNS2_IJiiEEEEEENS2_IJNS_10UnderscoreENS2_IJS5_S5_EEEEEEEEC2ERKS4_RKS7_,($_ZN7cutlass13device_kernelIN5flash19enable_sm80_to_sm89INS1_16FlashAttnBwdSm80INS1_25CollectiveMainloopBwdSm80ILi2ELi2EN4cute5tupleIJNS5_1CILi128EEES8_NS7_ILi64EEEEEENS_10bfloat16_tEfNS_4arch4Sm80ELb0ELb0ELb1ELb0ELb0ELb0ELb0ELb0ELi2ELi4ELi4ELi4ELb0EEENS1_21CollectiveEpilogueBwdISA_SB_SD_Li256ELb0ELb0ELi2EEENS1_19SingleTileSchedulerILb0ELb0ELb0ELi128EEEEEEEEEvNT_6ParamsE$_ZN4cute3eso3ESOILb0ELb1EJNS_5tupleIJiiEEEEEC2ERKS3_ - $_ZN7cutlass13device_kernelIN5flash19enable_sm80_to_sm89INS1_16FlashAttnBwdSm80INS1_25CollectiveMainloopBwdSm80ILi2ELi2EN4cute5tupleIJNS5_1CILi128EEES8_NS7_ILi64EEEEEENS_10bfloat16_tEfNS_4arch4Sm80ELb0ELb0ELb1ELb0ELb0ELb0ELb0ELb0ELi2ELi4ELi4ELi4ELb0EEENS1_21CollectiveEpilogueBwdISA_SB_SD_Li256ELb0ELb0ELi2EEENS1_19SingleTileSchedulerILb0ELb0ELb0ELi128EEEEEEEEEvNT_6ParamsE$_ZN4cute3eso3ESOILb0ELb1EJNS_5tupleIJiNS2_IJiiEEEEEENS2_IJNS_10UnderscoreENS2_IJS5_S5_EEEEEEEEC2ERKS4_RKS7_)
$_ZN7cutlass13device_kernelIN5flash19enable_sm80_to_sm89INS1_16FlashAttnBwdSm80INS1_25CollectiveMainloopBwdSm80ILi2ELi2EN4cute5tupleIJNS5_1CILi128EEES8_NS7_ILi64EEEEEENS_10bfloat16_tEfNS_4arch4Sm80ELb0ELb0ELb1ELb0ELb0ELb0ELb0ELb0ELi2ELi4ELi4ELi4ELb0EEENS1_21CollectiveEpilogueBwdISA_SB_SD_Li256ELb0ELb0ELi2EEENS1_19SingleTileSchedulerILb0ELb0ELb0ELi128EEEEEEEEEvNT_6ParamsE$_ZN4cute3eso3ESOILb0ELb1EJNS_5tupleIJiNS2_IJiiEEEEEENS2_IJNS_10UnderscoreENS2_IJS5_S5_EEEEEEEEC2ERKS4_RKS7_:
[----:B------:R-:W-:Y:S01]  /*6dc0*/  IADD3 R4, R15, -c[0x0][0x20], RZ ;  /* 0x800008000f047a10 */ /* 0x000fe20007ffe0ff */
[----:B------:R-:W-:Y:S01]  /*6dd0*/  IMAD.MOV.U32 R8, RZ, RZ, R6 ;  /* 0x000000ffff087224 */ /* 0x000fe200078e0006 */
[----:B------:R-:W-:-:S03]  /*6de0*/  MOV R9, 0x0 ;  /* 0x0000000000097802 */ /* 0x000fc60000000f00 */
[----:B------:R1:W-:Y:S04]  /*6df0*/  STL [R4], R2 ;  /* 0x0000000204007387 */ /* 0x0003e80000100800 */
[----:B------:R1:W-:Y:S04]  /*6e00*/  STL [R4+0x4], R3 ;  /* 0x0000040304007387 */ /* 0x0003e80000100800 */
[----:B------:R1:W-:Y:S01]  /*6e10*/  STL [R4+0x8], R5 ;  /* 0x0000080504007387 */ /* 0x0003e20000100800 */
[----:B------:R-:W-:Y:S05]  /*6e20*/  RET.REL.NODEC R8 `(_ZN7cutlass13device_kernelIN5flash19enable_sm80_to_sm89INS1_16FlashAttnBwdSm80INS1_25CollectiveMainloopBwdSm80ILi2ELi2EN4cute5tupleIJNS5_1CILi128EEES8_NS7_ILi64EEEEEENS_10bfloat16_tEfNS_4arch4Sm80ELb0ELb0ELb1ELb0ELb0ELb0ELb0ELb0ELi2ELi4ELi4ELi4ELb0EEENS1_21CollectiveEpilogueBwdISA_SB_SD_Li256ELb0ELb0ELi2EEENS1_19SingleTileSchedulerILb0ELb0ELb0ELi128EEEEEEEEEvNT_6ParamsE) ;  /* 0xffff91d008007950 */ /* 0x000fea0003c3ffff */
        .type           $_ZN7cutlass13device_kernelIN5flash19enable_sm80_to_sm89INS1_16FlashAttnBwdSm80INS1_25CollectiveMainloopBwdSm80ILi2ELi2EN4cute5tupleIJNS5_1CILi128EEES8_NS7_ILi64EEEEEENS_10bfloat16_tEfNS_4arch4Sm80ELb0ELb0ELb1ELb0ELb0ELb0ELb0ELb0ELi2ELi4ELi4ELi4ELb0EEENS1_21CollectiveEpilogueBwdISA_SB_SD_Li256ELb0ELb0ELi2EEENS1_19SingleTileSchedulerILb0ELb0ELb0ELi128EEEEEEEEEvNT_6ParamsE$_ZN4cute3eso3ESOILb0ELb1EJNS_5tupleIJiiEEEEEC2ERKS3_,@function
        .size           $_ZN7cutlass13device_kernelIN5flash19enable_sm80_to_sm89INS1_16FlashAttnBwdSm80INS1_25CollectiveMainloopBwdSm80ILi2ELi2EN4cute5tupleIJNS5_1CILi128EEES8_NS7_ILi64EEEEEENS_10bfloat16_tEfNS_4arch4Sm80ELb0ELb0ELb1ELb0ELb0ELb0ELb0ELb0ELi2ELi4ELi4ELi4ELb0EEENS1_21CollectiveEpilogueBwdISA_SB_SD_Li256ELb0ELb0ELi2EEENS1_19SingleTileSchedulerILb0ELb0ELb0ELi128EEEEEEEEEvNT_6ParamsE$_ZN4cute3eso3ESOILb0ELb1EJNS_5tupleIJiiEEEEEC2ERKS3_,($_ZN7cutlass13device_kernelIN5flash19enable_sm80_to_sm89INS1_16FlashAttnBwdSm80INS1_25CollectiveMainloopBwdSm80ILi2ELi2EN4cute5tupleIJNS5_1CILi128EEES8_NS7_ILi64EEEEEENS_10bfloat16_tEfNS_4arch4Sm80ELb0ELb0ELb1ELb0ELb0ELb0ELb0ELb0ELi2ELi4ELi4ELi4ELb0EEENS1_21CollectiveEpilogueBwdISA_SB_SD_Li256ELb0ELb0ELi2EEENS1_19SingleTileSchedulerILb0ELb0ELb0ELi128EEEEEEEEEvNT_6ParamsE$_ZN4cute3eso3ESOILb0ELb1EJNS_5tupleIJiiEEENS_1CILi1024EEEEEC2ERKS3_RKS5_ - $_ZN7cutlass13device_kernelIN5flash19enable_sm80_to_sm89INS1_16FlashAttnBwdSm80INS1_25CollectiveMainloopBwdSm80ILi2ELi2EN4cute5tupleIJNS5_1CILi128EEES8_NS7_ILi64EEEEEENS_10bfloat16_tEfNS_4arch4Sm80ELb0ELb0ELb1ELb0ELb0ELb0ELb0ELb0ELi2ELi4ELi4ELi4ELb0EEENS1_21CollectiveEpilogueBwdISA_SB_SD_Li256ELb0ELb0ELi2EEENS1_19SingleTileSchedulerILb0ELb0ELb0ELi128EEEEEEEEEvNT_6ParamsE$_ZN4cute3eso3ESOILb0ELb1EJNS_5tupleIJiiEEEEEC2ERKS3_)
$_ZN7cutlass13device_kernelIN5flash19enable_sm80_to_sm89INS1_16FlashAttnBwdSm80INS1_25CollectiveMainloopBwdSm80ILi2ELi2EN4cute5tupleIJNS5_1CILi128EEES8_NS7_ILi64EEEEEENS_10bfloat16_tEfNS_4arch4Sm80ELb0ELb0ELb1ELb0ELb0ELb0ELb0ELb0ELi2ELi4ELi4ELi4ELb0EEENS1_21CollectiveEpilogueBwdISA_SB_SD_Li256ELb0ELb0ELi2EEENS1_19SingleTileSchedulerILb0ELb0ELb0ELi128EEEEEEEEEvNT_6ParamsE$_ZN4cute3eso3ESOILb0ELb1EJNS_5tupleIJiiEEEEEC2ERKS3_:
[----:B------:R-:W-:Y:S01]  /*6e30*/  IADD3 R2, R2, -c[0x0][0x20], RZ ;  /* 0x8000080002027a10 */ /* 0x000fe20007ffe0ff */
[----:B------:R-:W-:Y:S01]  /*6e40*/  IMAD.MOV.U32 R8, RZ, RZ, R6 ;  /* 0x000000ffff087224 */ /* 0x000fe200078e0006 */
[----:B------:R-:W-:-:S03]  /*6e50*/  MOV R9, 0x0 ;  /* 0x0000000000097802 */ /* 0x000fc60000000f00 */
[----:B------:R1:W-:Y:S04]  /*6e60*/  STL [R2], R5 ;  /* 0x0000000502007387 */ /* 0x0003e80000100800 */
[----:B------:R1:W-:Y:S01]  /*6e70*/  STL [R2+0x4], R3 ;  /* 0x0000040302007387 */ /* 0x0003e20000100800 */
[----:B------:R-:W-:Y:S05]  /*6e80*/  RET.REL.NODEC R8 `(_ZN7cutlass13device_kernelIN5flash19enable_sm80_to_sm89INS1_16FlashAttnBwdSm80INS1_25CollectiveMainloopBwdSm80ILi2ELi2EN4cute5tupleIJNS5_1CILi128EEES8_NS7_ILi64EEEEEENS_10bfloat16_tEfNS_4arch4Sm80ELb0ELb0ELb1ELb0ELb0ELb0ELb0ELb0ELi2ELi4ELi4ELi4ELb0EEENS1_21CollectiveEpilogueBwdISA_SB_SD_Li256ELb0ELb0ELi2EEENS1_19SingleTileSchedulerILb0ELb0ELb0ELi128EEEEEEEEEvNT_6ParamsE) ;  /* 0xffff917008007950 */ /* 0x000fea0003c3ffff */
        .type           $_ZN7cutlass13device_kernelIN5flash19enable_sm80_to_sm89INS1_16FlashAttnBwdSm80INS1_25CollectiveMainloopBwdSm80ILi2ELi2EN4cute5tupleIJNS5_1CILi128EEES8_NS7_ILi64EEEEEENS_10bfloat16_tEfNS_4arch4Sm80ELb0ELb0ELb1ELb0ELb0ELb0ELb0ELb0ELi2ELi4ELi4ELi4ELb0EEENS1_21CollectiveEpilogueBwdISA_SB_SD_Li256ELb0ELb0ELi2EEENS1_19SingleTileSchedulerILb0ELb0ELb0ELi128EEEEEEEEEvNT_6ParamsE$_ZN4cute3eso3ESOILb0ELb1EJNS_5tupleIJiiEEENS_1CILi1024EEEEEC2ERKS3_RKS5_,@function
        .size           $_ZN7cutlass13device_kernelIN5flash19enable_sm80_to_sm89INS1_16FlashAttnBwdSm80INS1_25CollectiveMainloopBwdSm80ILi2ELi2EN4cute5tupleIJNS5_1CILi128EEES8_NS7_ILi64EEEEEENS_10bfloat16_tEfNS_4arch4Sm80ELb0ELb0ELb1ELb0ELb0ELb0ELb0ELb0ELi2ELi4ELi4ELi4ELb0EEENS1_21CollectiveEpilogueBwdISA_SB_SD_Li256ELb0ELb0ELi2EEENS1_19SingleTileSchedulerILb0ELb0ELb0ELi128EEEEEEEEEvNT_6ParamsE$_ZN4cute3eso3ESOILb0ELb1EJNS_5tupleIJiiEEENS_1CILi1024EEEEEC2ERKS3_RKS5_,($_ZN7cutlass13device_kernelIN5flash19enable_sm80_to_sm89INS1_16FlashAttnBwdSm80INS1_25CollectiveMainloopBwdSm80ILi2ELi2EN4cute5tupleIJNS5_1CILi128EEES8_NS7_ILi64EEEEEENS_10bfloat16_tEfNS_4arch4Sm80ELb0ELb0ELb1ELb0ELb0ELb0ELb0ELb0ELi2ELi4ELi4ELi4ELb0EEENS1_21CollectiveEpilogueBwdISA_SB_SD_Li256ELb0ELb0ELi2EEENS1_19SingleTileSchedulerILb0ELb0ELb0ELi128EEEEEEEEEvNT_6ParamsE$_ZN4cute3eso3ESOILb0ELb1EJNS_5tupleIJiiEEENS_1CILi8192EEEEEC2ERKS3_RKS5_ - $_ZN7cutlass13device_kernelIN5flash19enable_sm80_to_sm89INS1_16FlashAttnBwdSm80INS1_25CollectiveMainloopBwdSm80ILi2ELi2EN4cute5tupleIJNS5_1CILi128EEES8_NS7_ILi64EEEEEENS_10bfloat16_tEfNS_4arch4Sm80ELb0ELb0ELb1ELb0ELb0ELb0ELb0ELb0ELi2ELi4ELi4ELi4ELb0EEENS1_21CollectiveEpilogueBwdISA_SB_SD_Li256ELb0ELb0ELi2EEENS1_19SingleTileSchedulerILb0ELb0ELb0ELi128EEEEEEEEEvNT_6ParamsE$_ZN4cute3eso3ESOILb0ELb1EJNS_5tupleIJiiEEENS_1CILi1024EEEEEC2ERKS3_RKS5_)
$_ZN7cutlass13device_kernelIN5flash19enable_sm80_to_sm89INS1_16FlashAttnBwdSm80INS1_25CollectiveMainloopBwdSm80ILi2ELi2EN4cute5tupleIJNS5_1CILi128EEES8_NS7_ILi64EEEEEENS_10bfloat16_tEfNS_4arch4Sm80ELb0ELb0ELb1ELb0ELb0ELb0ELb0ELb0ELi2ELi4ELi4ELi4ELb0EEENS1_21CollectiveEpilogueBwdISA_SB_SD_Li256ELb0ELb0ELi2EEENS1_19SingleTileSchedulerILb0ELb0ELb0ELi128EEEEEEEEEvNT_6ParamsE$_ZN4cute3eso3ESOILb0ELb1EJNS_5tupleIJiiEEENS_1CILi1024EEEEEC2ERKS3_RKS5_:
[----:B------:R-:W-:Y:S01]  /*6e90*/  IADD3 R2, R2, -c[0x0][0x20], RZ ;  /* 0x8000080002027a10 */ /* 0x000fe20007ffe0ff */
[----:B------:R-:W-:Y:S01]  /*6ea0*/  IMAD.MOV.U32 R8, RZ, RZ, R6 ;  /* 0x000000ffff087224 */ /* 0x000fe200078e0006 */
[----:B------:R-:W-:-:S03]  /*6eb0*/  MOV R9, 0x0 ;  /* 0x0000000000097802 */ /* 0x000fc60000000f00 */
[----:B------:R1:W-:Y:S04]  /*6ec0*/  STL [R2], R5 ;  /* 0x0000000502007387 */ /* 0x0003e80000100800 */
[----:B------:R1:W-:Y:S01]  /*6ed0*/  STL [R2+0x4], R3 ;  /* 0x0000040302007387 */ /* 0x0003e20000100800 */
[----:B------:R-:W-:Y:S05]  /*6ee0*/  RET.REL.NODEC R8 `(_ZN7cutlass13device_kernelIN5flash19enable_sm80_to_sm89INS1_16FlashAttnBwdSm80INS1_25CollectiveMainloopBwdSm80ILi2ELi2EN4cute5tupleIJNS5_1CILi128EEES8_NS7_ILi64EEEEEENS_10bfloat16_tEfNS_4arch4Sm80ELb0ELb0ELb1ELb0ELb0ELb0ELb0ELb0ELi2ELi4ELi4ELi4ELb0EEENS1_21CollectiveEpilogueBwdISA_SB_SD_Li256ELb0ELb0ELi2EEENS1_19SingleTileSchedulerILb0ELb0ELb0ELi128EEEEEEEEEvNT_6ParamsE) ;  /* 0xffff911008007950 */ /* 0x000fea0003c3ffff */
        .type           $_ZN7cutlass13device_kernelIN5flash19enable_sm80_to_sm89INS1_16FlashAttnBwdSm80INS1_25CollectiveMainloopBwdSm80ILi2ELi2EN4cute5tupleIJNS5_1CILi128EEES8_NS7_ILi64EEEEEENS_10bfloat16_tEfNS_4arch4Sm80ELb0ELb0ELb1ELb0ELb0ELb0ELb0ELb0ELi2ELi4ELi4ELi4ELb0EEENS1_21CollectiveEpilogueBwdISA_SB_SD_Li256ELb0ELb0ELi2EEENS1_19SingleTileSchedulerILb0ELb0ELb0ELi128EEEEEEEEEvNT_6ParamsE$_ZN4cute3eso3ESOILb0ELb1EJNS_5tupleIJiiEEENS_1CILi8192EEEEEC2ERKS3_RKS5_,@function
        .size           $_ZN7cutlass13device_kernelIN5flash19enable_sm80_to_sm89INS1_16FlashAttnBwdSm80INS1_25CollectiveMainloopBwdSm80ILi2ELi2EN4cute5tupleIJNS5_1CILi128EEES8_NS7_ILi64EEEEEENS_10bfloat16_tEfNS_4arch4Sm80ELb0ELb0ELb1ELb0ELb0ELb0ELb0ELb0ELi2ELi4ELi4ELi4ELb0EEENS1_21CollectiveEpilogueBwdISA_SB_SD_Li256ELb0ELb0ELi2EEENS1_19SingleTileSchedulerILb0ELb0ELb0ELi128EEEEEEEEEvNT_6ParamsE$_ZN4cute3eso3ESOILb0ELb1EJNS_5tupleIJiiEEENS_1CILi8192EEEEEC2ERKS3_RKS5_,($_ZN7cutlass13device_kernelIN5flash19enable_sm80_to_sm89INS1_16FlashAttnBwdSm80INS1_25CollectiveMainloopBwdSm80ILi2ELi2EN4cute5tupleIJNS5_1CILi128EEES8_NS7_ILi64EEEEEENS_10bfloat16_tEfNS_4arch4Sm80ELb0ELb0ELb1ELb0ELb0ELb0ELb0ELb0ELi2ELi4ELi4ELi4ELb0EEENS1_21CollectiveEpilogueBwdISA_SB_SD_Li256ELb0ELb0ELi2EEENS1_19SingleTileSchedulerILb0ELb0ELb0ELi128EEEEEEEEEvNT_6ParamsE$_ZN4cute3eso3ESOILb0ELb1EJNS_6LayoutINS_5tupleIJNS3_IJNS_1CILi8EEENS4_ILi1EEEEEENS4_ILi2EEEEEENS3_IJNS3_IJS6_NS4_ILi0EEEEEEiEEEEESA_EEC2ERKSD_RKSA_ - $_ZN7cutlass13device_kernelIN5flash19enable_sm80_to_sm89INS1_16FlashAttnBwdSm80INS1_25CollectiveMainloopBwdSm80ILi2ELi2EN4cute5tupleIJNS5_1CILi128EEES8_NS7_ILi64EEEEEENS_10bfloat16_tEfNS_4arch4Sm80ELb0ELb0ELb1ELb0ELb0ELb0ELb0ELb0ELi2ELi4ELi4ELi4ELb0EEENS1_21CollectiveEpilogueBwdISA_SB_SD_Li256ELb0ELb0ELi2EEENS1_19SingleTileSchedulerILb0ELb0ELb0ELi128EEEEEEEEEvNT_6ParamsE$_ZN4cute3eso3ESOILb0ELb1EJNS_5tupleIJiiEEENS_1CILi8192EEEEEC2ERKS3_RKS5_)
$_ZN7cutlass13device_kernelIN5flash19enable_sm80_to_sm89INS1_16FlashAttnBwdSm80INS1_25CollectiveMainloopBwdSm80ILi2ELi2EN4cute5tupleIJNS5_1CILi128EEES8_NS7_ILi64EEEEEENS_10bfloat16_tEfNS_4arch4Sm80ELb0ELb0ELb1ELb0ELb0ELb0ELb0ELb0ELi2ELi4ELi4ELi4ELb0EEENS1_21CollectiveEpilogueBwdISA_SB_SD_Li256ELb0ELb0ELi2EEENS1_19SingleTileSchedulerILb0ELb0ELb0ELi128EEEEEEEEEvNT_6ParamsE$_ZN4cute3eso3ESOILb0ELb1EJNS_5tupleIJiiEEENS_1CILi8192EEEEEC2ERKS3_RKS5_:
[----:B------:R-:W-:Y:S01]  /*6ef0*/  IADD3 R4, R12, -c[0x0][0x20], RZ ;  /* 0x800008000c047a10 */ /* 0x000fe20007ffe0ff */
[----:B------:R-:W-:Y:S01]  /*6f00*/  IMAD.MOV.U32 R8, RZ, RZ, R6 ;  /* 0x000000ffff087224 */ /* 0x000fe200078e0006 */
[----:B------:R-:W-:-:S03]  /*6f10*/  MOV R9, 0x0 ;  /* 0x0000000000097802 */ /* 0x000fc60000000f00 */
[----:B------:R1:W-:Y:S04]  /*6f20*/  STL [R4], R2 ;  /* 0x0000000204007387 */ /* 0x0003e80000100800 */
[----:B------:R1:W-:Y:S01]  /*6f30*/  STL [R4+0x4], R3 ;  /* 0x0000040304007387 */ /* 0x0003e20000100800 */
[----:B------:R-:W-:Y:S05]  /*6f40*/  RET.REL.NODEC R8 `(_ZN7cutlass13device_kernelIN5flash19enable_sm80_to_sm89INS1_16FlashAttnBwdSm80INS1_25CollectiveMainloopBwdSm80ILi2ELi2EN4cute5tupleIJNS5_1CILi128EEES8_NS7_ILi64EEEEEENS_10bfloat16_tEfNS_4arch4Sm80ELb0ELb0ELb1ELb0ELb0ELb0ELb0ELb0ELi2ELi4ELi4ELi4ELb0EEENS1_21CollectiveEpilogueBwdISA_SB_SD_Li256ELb0ELb0ELi2EEENS1_19SingleTileSchedulerILb0ELb0ELb0ELi128EEEEEEEEEvNT_6ParamsE) ;  /* 0xffff90b008007950 */ /* 0x000fea0003c3ffff */
        .type           $_ZN7cutlass13device_kernelIN5flash19enable_sm80_to_sm89INS1_16FlashAttnBwdSm80INS1_25CollectiveMainloopBwdSm80ILi2ELi2EN4cute5tupleIJNS5_1CILi128EEES8_NS7_ILi64EEEEEENS_10bfloat16_tEfNS_4arch4Sm80ELb0ELb0ELb1ELb0ELb0ELb0ELb0ELb0ELi2ELi4ELi4ELi4ELb0EEENS1_21CollectiveEpilogueBwdISA_SB_SD_Li256ELb0ELb0ELi2EEENS1_19SingleTileSchedulerILb0ELb0ELb0ELi128EEEEEEEEEvNT_6ParamsE$_ZN4cute3eso3ESOILb0ELb1EJNS_6LayoutINS_5tupleIJNS3_IJNS_1CILi8EEENS4_ILi1EEEEEENS4_ILi2EEEEEENS3_IJNS3_IJS6_NS4_ILi0EEEEEEiEEEEESA_EEC2ERKSD_RKSA_,@function
        .size           $_ZN7cutlass13device_kernelIN5flash19enable_sm80_to_sm89INS1_16FlashAttnBwdSm80INS1_25CollectiveMainloopBwdSm80ILi2ELi2EN4cute5tupleIJNS5_1CILi128EEES8_NS7_ILi64EEEEEENS_10bfloat16_tEfNS_4arch4Sm80ELb0ELb0ELb1ELb0ELb0ELb0ELb0ELb0ELi2ELi4ELi4ELi4ELb0EEENS1_21CollectiveEpilogueBwdISA_SB_SD_Li256ELb0ELb0ELi2EEENS1_19SingleTileSchedulerILb0ELb0ELb0ELi128EEEEEEEEEvNT_6ParamsE$_ZN4cute3eso3ESOILb0ELb1EJNS_6LayoutINS_5tupleIJNS3_IJNS_1CILi8EEENS4_ILi1EEEEEENS4_ILi2EEEEEENS3_IJNS3_IJS6_NS4_ILi0EEEEEEiEEEEESA_EEC2ERKSD_RKSA_,($_ZN7cutlass13device_kernelIN5flash19enable_sm80_to_sm89INS1_16FlashAttnBwdSm80INS1_25CollectiveMainloopBwdSm80ILi2ELi2EN4cute5tupleIJNS5_1CILi128EEES8_NS7_ILi64EEEEEENS_10bfloat16_tEfNS_4arch4Sm80ELb0ELb0ELb1ELb0ELb0ELb0ELb0ELb0ELi2ELi4ELi4ELi4ELb0EEENS1_21CollectiveEpilogueBwdISA_SB_SD_Li256ELb0ELb0ELi2EEENS1_19SingleTileSchedulerILb0ELb0ELb0ELi128EEEEEEEEEvNT_6ParamsE$_ZN4cute3eso3ESOILb0ELb1EJiEEC2ERKi - $_ZN7cutlass13device_kernelIN5flash19enable_sm80_to_sm89INS1_16FlashAttnBwdSm80INS1_25CollectiveMainloopBwdSm80ILi2ELi2EN4cute5tupleIJNS5_1CILi128EEES8_NS7_ILi64EEEEEENS_10bfloat16_tEfNS_4arch4Sm80ELb0ELb0ELb1ELb0ELb0ELb0ELb0ELb0ELi2ELi4ELi4ELi4ELb0EEENS1_21CollectiveEpilogueBwdISA_SB_SD_Li256ELb0ELb0ELi2EEENS1_19SingleTileSchedulerILb0ELb0ELb0ELi128EEEEEEEEEvNT_6ParamsE$_ZN4cute3eso3ESOILb0ELb1EJNS_6LayoutINS_5tupleIJNS3_IJNS_1CILi8EEENS4_ILi1EEEEEENS4_ILi2EEEEEENS3_IJNS3_IJS6_NS4_ILi0EEEEEEiEEEEESA_EEC2ERKSD_RKSA_)
$_ZN7cutlass13device_kernelIN5flash19enable_sm80_to_sm89INS1_16FlashAttnBwdSm80INS1_25CollectiveMainloopBwdSm80ILi2ELi2EN4cute5tupleIJNS5_1CILi128EEES8_NS7_ILi64EEEEEENS_10bfloat16_tEfNS_4arch4Sm80ELb0ELb0ELb1ELb0ELb0ELb0ELb0ELb0ELi2ELi4ELi4ELi4ELb0EEENS1_21CollectiveEpilogueBwdISA_SB_SD_Li256ELb0ELb0ELi2EEENS1_19SingleTileSchedulerILb0ELb0ELb0ELi128EEEEEEEEEvNT_6ParamsE$_ZN4cute3eso3ESOILb0ELb1EJNS_6LayoutINS_5tupleIJNS3_IJNS_1CILi8EEENS4_ILi1EEEEEENS4_ILi2EEEEEENS3_IJNS3_IJS6_NS4_ILi0EEEEEEiEEEEESA_EEC2ERKSD_RKSA_:
[----:B------:R-:W-:Y:S02]  /*6f50*/  IADD3 R2, R76, -c[0x0][0x20], RZ ;  /* 0x800008004c027a10 */ /* 0x000fe40007ffe0ff */
[----:B------:R-:W-:-:S03]  /*6f60*/  MOV R7, 0x0 ;  /* 0x0000000000077802 */ /* 0x000fc60000000f00 */
[----:B------:R1:W-:Y:S01]  /*6f70*/  STL [R2], R3 ;  /* 0x0000000302007387 */ /* 0x0003e20000100800 */
[----:B------:R-:W-:Y:S05]  /*6f80*/  RET.REL.NODEC R6 `(_ZN7cutlass13device_kernelIN5flash19enable_sm80_to_sm89INS1_16FlashAttnBwdSm80INS1_25CollectiveMainloopBwdSm80ILi2ELi2EN4cute5tupleIJNS5_1CILi128EEES8_NS7_ILi64EEEEEENS_10bfloat16_tEfNS_4arch4Sm80ELb0ELb0ELb1ELb0ELb0ELb0ELb0ELb0ELi2ELi4ELi4ELi4ELb0EEENS1_21CollectiveEpilogueBwdISA_SB_SD_Li256ELb0ELb0ELi2EEENS1_19SingleTileSchedulerILb0ELb0ELb0ELi128EEEEEEEEEvNT_6ParamsE) ;  /* 0xffff907006007950 */ /* 0x000fea0003c3ffff */
        .type           $_ZN7cutlass13device_kernelIN5flash19enable_sm80_to_sm89INS1_16FlashAttnBwdSm80INS1_25CollectiveMainloopBwdSm80ILi2ELi2EN4cute5tupleIJNS5_1CILi128EEES8_NS7_ILi64EEEEEENS_10bfloat16_tEfNS_4arch4Sm80ELb0ELb0ELb1ELb0ELb0ELb0ELb0ELb0ELi2ELi4ELi4ELi4ELb0EEENS1_21CollectiveEpilogueBwdISA_SB_SD_Li256ELb0ELb0ELi2EEENS1_19SingleTileSchedulerILb0ELb0ELb0ELi128EEEEEEEEEvNT_6ParamsE$_ZN4cute3eso3ESOILb0ELb1EJiEEC2ERKi,@function
        .size           $_ZN7cutlass13device_kernelIN5flash19enable_sm80_to_sm89INS1_16FlashAttnBwdSm80INS1_25CollectiveMainloopBwdSm80ILi2ELi2EN4cute5tupleIJNS5_1CILi128EEES8_NS7_ILi64EEEEEENS_10bfloat16_tEfNS_4arch4Sm80ELb0ELb0ELb1ELb0ELb0ELb0ELb0ELb0ELi2ELi4ELi4ELi4ELb0EEENS1_21CollectiveEpilogueBwdISA_SB_SD_Li256ELb0ELb0ELi2EEENS1_19SingleTileSchedulerILb0ELb0ELb0ELi128EEEEEEEEEvNT_6ParamsE$_ZN4cute3eso3ESOILb0ELb1EJiEEC2ERKi,($_ZN7cutlass13device_kernelIN5flash19enable_sm80_to_sm89INS1_16FlashAttnBwdSm80INS1_25CollectiveMainloopBwdSm80ILi2ELi2EN4cute5tupleIJNS5_1CILi128EEES8_NS7_ILi64EEEEEENS_10bfloat16_tEfNS_4arch4Sm80ELb0ELb0ELb1ELb0ELb0ELb0ELb0ELb0ELi2ELi4ELi4ELi4ELb0EEENS1_21CollectiveEpilogueBwdISA_SB_SD_Li256ELb0ELb0ELi2EEENS1_19SingleTileSchedulerILb0ELb0ELb0ELi128EEEEEEEEEvNT_6ParamsE$_ZN4cute3eso3ESOILb0ELb1EJiNS_1CILi0EEEEEC2ERKiRKS3_ - $_ZN7cutlass13device_kernelIN5flash19enable_sm80_to_sm89INS1_16FlashAttnBwdSm80INS1_25CollectiveMainloopBwdSm80ILi2ELi2EN4cute5tupleIJNS5_1CILi128EEES8_NS7_ILi64EEEEEENS_10bfloat16_tEfNS_4arch4Sm80ELb0ELb0ELb1ELb0ELb0ELb0ELb0ELb0ELi2ELi4ELi4ELi4ELb0EEENS1_21CollectiveEpilogueBwdISA_SB_SD_Li256ELb0ELb0ELi2EEENS1_19SingleTileSchedulerILb0ELb0ELb0ELi128EEEEEEEEEvNT_6ParamsE$_ZN4cute3eso3ESOILb0ELb1EJiEEC2ERKi)
$_ZN7cutlass13device_kernelIN5flash19enable_sm80_to_sm89INS1_16FlashAttnBwdSm80INS1_25CollectiveMainloopBwdSm80ILi2ELi2EN4cute5tupleIJNS5_1CILi128EEES8_NS7_ILi64EEEEEENS_10bfloat16_tEfNS_4arch4Sm80ELb0ELb0ELb1ELb0ELb0ELb0ELb0ELb0ELi2ELi4ELi4ELi4ELb0EEENS1_21CollectiveEpilogueBwdISA_SB_SD_Li256ELb0ELb0ELi2EEENS1_19SingleTileSchedulerILb0ELb0ELb0ELi128EEEEEEEEEvNT_6ParamsE$_ZN4cute3eso3ESOILb0ELb1EJiEEC2ERKi:
[----:B------:R-:W-:Y:S02]  /*6f90*/  IADD3 R2, R2, -c[0x0][0x20], RZ ;  /* 0x8000080002027a10 */ /* 0x000fe40007ffe0ff */
[----:B------:R-:W-:-:S03]  /*6fa0*/  MOV R9, 0x0 ;  /* 0x0000000000097802 */ /* 0x000fc60000000f00 */
[----:B------:R1:W-:Y:S01]  /*6fb0*/  STL [R2], R3 ;  /* 0x0000000302007387 */ /* 0x0003e20000100800 */
[----:B------:R-:W-:Y:S05]  /*6fc0*/  RET.REL.NODEC R8 `(_ZN7cutlass13device_kernelIN5flash19enable_sm80_to_sm89INS1_16FlashAttnBwdSm80INS1_25CollectiveMainloopBwdSm80ILi2ELi2EN4cute5tupleIJNS5_1CILi128EEES8_NS7_ILi64EEEEEENS_10bfloat16_tEfNS_4arch4Sm80ELb0ELb0ELb1ELb0ELb0ELb0ELb0ELb0ELi2ELi4ELi4ELi4ELb0EEENS1_21CollectiveEpilogueBwdISA_SB_SD_Li256ELb0ELb0ELi2EEENS1_19SingleTileSchedulerILb0ELb0ELb0ELi128EEEEEEEEEvNT_6ParamsE) ;  /* 0xffff903008007950 */ /* 0x000fea0003c3ffff */
        .type           $_ZN7cutlass13device_kernelIN5flash19enable_sm80_to_sm89INS1_16FlashAttnBwdSm80INS1_25CollectiveMainloopBwdSm80ILi2ELi2EN4cute5tupleIJNS5_1CILi128EEES8_NS7_ILi64EEEEEENS_10bfloat16_tEfNS_4arch4Sm80ELb0ELb0ELb1ELb0ELb0ELb0ELb0ELb0ELi2ELi4ELi4ELi4ELb0EEENS1_21CollectiveEpilogueBwdISA_SB_SD_Li256ELb0ELb0ELi2EEENS1_19SingleTileSchedulerILb0ELb0ELb0ELi128EEEEEEEEEvNT_6ParamsE$_ZN4cute3eso3ESOILb0ELb1EJiNS_1CILi0EEEEEC2ERKiRKS3_,@function
        .size           $_ZN7cutlass13device_kernelIN5flash19enable_sm80_to_sm89INS1_16FlashAttnBwdSm80INS1_25CollectiveMainloopBwdSm80ILi2ELi2EN4cute5tupleIJNS5_1CILi128EEES8_NS7_ILi64EEEEEENS_10bfloat16_tEfNS_4arch4Sm80ELb0ELb0ELb1ELb0ELb0ELb0ELb0ELb0ELi2ELi4ELi4ELi4ELb0EEENS1_21CollectiveEpilogueBwdISA_SB_SD_Li256ELb0ELb0ELi2EEENS1_19SingleTileSchedulerILb0ELb0ELb0ELi128EEEEEEEEEvNT_6ParamsE$_ZN4cute3eso3ESOILb0ELb1EJiNS_1CILi0EEEEEC2ERKiRKS3_,($_ZN7cutlass13device_kernelIN5flash19enable_sm80_to_sm89INS1_16FlashAttnBwdSm80INS1_25CollectiveMainloopBwdSm80ILi2ELi2EN4cute5tupleIJNS5_1CILi128EEES8_NS7_ILi64EEEEEENS_10bfloat16_tEfNS_4arch4Sm80ELb0ELb0ELb1ELb0ELb0ELb0ELb0ELb0ELi2ELi4ELi4ELi4ELb0EEENS1_21CollectiveEpilogueBwdISA_SB_SD_Li256ELb0ELb0ELi2EEENS1_19SingleTileSchedulerILb0ELb0ELb0ELi128EEEEEEEEEvNT_6ParamsE$_ZN4cute3eso3ESOILb0ELb1EJiNS_1CILi144EEENS2_ILi288EEEEEC2ERKiRKS3_RKS4_ - $_ZN7cutlass13device_kernelIN5flash19enable_sm80_to_sm89INS1_16FlashAttnBwdSm80INS1_25CollectiveMainloopBwdSm80ILi2ELi2EN4cute5tupleIJNS5_1CILi128EEES8_NS7_ILi64EEEEEENS_10bfloat16_tEfNS_4arch4Sm80ELb0ELb0ELb1ELb0ELb0ELb0ELb0ELb0ELi2ELi4ELi4ELi4ELb0EEENS1_21CollectiveEpilogueBwdISA_SB_SD_Li256ELb0ELb0ELi2EEENS1_19SingleTileSchedulerILb0ELb0ELb0ELi128EEEEEEEEEvNT_6ParamsE$_ZN4cute3eso3ESOILb0ELb1EJiNS_1CILi0EEEEEC2ERKiRKS3_)
$_ZN7cutlass13device_kernelIN5flash19enable_sm80_to_sm89INS1_16FlashAttnBwdSm80INS1_25CollectiveMainloopBwdSm80ILi2ELi2EN4cute5tupleIJNS5_1CILi128EEES8_NS7_ILi64EEEEEENS_10bfloat16_tEfNS_4arch4Sm80ELb0ELb0ELb1ELb0ELb0ELb0ELb0ELb0ELi2ELi4ELi4ELi4ELb0EEENS1_21CollectiveEpilogueBwdISA_SB_SD_Li256ELb0ELb0ELi2EEENS1_19SingleTileSchedulerILb0ELb0ELb0ELi128EEEEEEEEEvNT_6ParamsE$_ZN4cute3eso3ESOILb0ELb1EJiNS_1CILi0EEEEEC2ERKiRKS3_:
[----:B------:R-:W-:Y:S01]  /*6fd0*/  IADD3 R2, R2, -c[0x0][0x20], RZ ;  /* 0x8000080002027a10 */ /* 0x000fe20007ffe0ff */
[----:B------:R-:W-:Y:S01]  /*6fe0*/  IMAD.MOV.U32 R8, RZ, RZ, R6 ;  /* 0x000000ffff087224 */ /* 0x000fe200078e0006 */
[----:B------:R-:W-:-:S03]  /*6ff0*/  MOV R9, 0x0 ;  /* 0x0000000000097802 */ /* 0x000fc60000000f00 */
[----:B------:R1:W-:Y:S01]  /*7000*/  STL [R2], R3 ;  /* 0x0000000302007387 */ /* 0x0003e20000100800 */
[----:B------:R-:W-:Y:S05]  /*7010*/  RET.REL.NODEC R8 `(_ZN7cutlass13device_kernelIN5flash19enable_sm80_to_sm89INS1_16FlashAttnBwdSm80INS1_25CollectiveMainloopBwdSm80ILi2ELi2EN4cute5tupleIJNS5_1CILi128EEES8_NS7_ILi64EEEEEENS_10bfloat16_tEfNS_4arch4Sm80ELb0ELb0ELb1ELb0ELb0ELb0ELb0ELb0ELi2ELi4ELi4ELi4ELb0EEENS1_21CollectiveEpilogueBwdISA_SB_SD_Li256ELb0ELb0ELi2EEENS1_19SingleTileSchedulerILb0ELb0ELb0ELi128EEEEEEEEEvNT_6ParamsE) ;  /* 0xffff8fe008007950 */ /* 0x000fea0003c3ffff */
        .type           $_ZN7cutlass13device_kernelIN5flash19enable_sm80_to_sm89INS1_16FlashAttnBwdSm80INS1_25CollectiveMainloopBwdSm80ILi2ELi2EN4cute5tupleIJNS5_1CILi128EEES8_NS7_ILi64EEEEEENS_10bfloat16_tEfNS_4arch4Sm80ELb0ELb0ELb1ELb0ELb0ELb0ELb0ELb0ELi2ELi4ELi4ELi4ELb0EEENS1_21CollectiveEpilogueBwdISA_SB_SD_Li256ELb0ELb0ELi2EEENS1_19SingleTileSchedulerILb0ELb0ELb0ELi128EEEEEEEEEvNT_6ParamsE$_ZN4cute3eso3ESOILb0ELb1EJiNS_1CILi144EEENS2_ILi288EEEEEC2ERKiRKS3_RKS4_,@function
        .size           $_ZN7cutlass13device_kernelIN5flash19enable_sm80_to_sm89INS1_16FlashAttnBwdSm80INS1_25CollectiveMainloopBwdSm80ILi2ELi2EN4cute5tupleIJNS5_1CILi128EEES8_NS7_ILi64EEEEEENS_10bfloat16_tEfNS_4arch4Sm80ELb0ELb0ELb1ELb0ELb0ELb0ELb0ELb0ELi2ELi4ELi4ELi4ELb0EEENS1_21CollectiveEpilogueBwdISA_SB_SD_Li256ELb0ELb0ELi2EEENS1_19SingleTileSchedulerILb0ELb0ELb0ELi128EEEEEEEEEvNT_6ParamsE$_ZN4cute3eso3ESOILb0ELb1EJiNS_1CILi144EEENS2_ILi288EEEEEC2ERKiRKS3_RKS4_,($_ZN7cutlass13device_kernelIN5flash19enable_sm80_to_sm89INS1_16FlashAttnBwdSm80INS1_25CollectiveMainloopBwdSm80ILi2ELi2EN4cute5tupleIJNS5_1CILi128EEES8_NS7_ILi64EEEEEENS_10bfloat16_tEfNS_4arch4Sm80ELb0ELb0ELb1ELb0ELb0ELb0ELb0ELb0ELi2ELi4ELi4ELi4ELb0EEENS1_21CollectiveEpilogueBwdISA_SB_SD_Li256ELb0ELb0ELi2EEENS1_19SingleTileSchedulerILb0ELb0ELb0ELi128EEEEEEEEEvNT_6ParamsE$_ZN4cute3eso3ESOILb0ELb1EJiNS_1CILi144EEENS2_ILi512EEEEEC2ERKiRKS3_RKS4_ - $_ZN7cutlass13device_kernelIN5flash19enable_sm80_to_sm89INS1_16FlashAttnBwdSm80INS1_25CollectiveMainloopBwdSm80ILi2ELi2EN4cute5tupleIJNS5_1CILi128EEES8_NS7_ILi64EEEEEENS_10bfloat16_tEfNS_4arch4Sm80ELb0ELb0ELb1ELb0ELb0ELb0ELb0ELb0ELi2ELi4ELi4ELi4ELb0EEENS1_21CollectiveEpilogueBwdISA_SB_SD_Li256ELb0ELb0ELi2EEENS1_19SingleTileSchedulerILb0ELb0ELb0ELi128EEEEEEEEEvNT_6ParamsE$_ZN4cute3eso3ESOILb0ELb1EJiNS_1CILi144EEENS2_ILi288EEEEEC2ERKiRKS3_RKS4_)
$_ZN7cutlass13device_kernelIN5flash19enable_sm80_to_sm89INS1_16FlashAttnBwdSm80INS1_25CollectiveMainloopBwdSm80ILi2ELi2EN4cute5tupleIJNS5_1CILi128EEES8_NS7_ILi64EEEEEENS_10bfloat16_tEfNS_4arch4Sm80ELb0ELb0ELb1ELb0ELb0ELb0ELb0ELb0ELi2ELi4ELi4ELi4ELb0EEENS1_21CollectiveEpilogueBwdISA_SB_SD_Li256ELb0ELb0ELi2EEENS1_19SingleTileSchedulerILb0ELb0ELb0ELi128EEEEEEEEEvNT_6ParamsE$_ZN4cute3eso3ESOILb0ELb1EJiNS_1CILi144EEENS2_ILi288EEEEEC2ERKiRKS3_RKS4_:
[----:B------:R-:W-:Y:S01]  /*7020*/  IADD3 R4, R69, -c[0x0][0x20], RZ ;  /* 0x8000080045047a10 */ /* 0x000fe20007ffe0ff */
[----:B------:R-:W-:Y:S01]  /*7030*/  IMAD.MOV.U32 R8, RZ, RZ, R6 ;  /* 0x000000ffff087224 */ /* 0x000fe200078e0006 */
[----:B------:R-:W-:-:S03]  /*7040*/  MOV R9, 0x0 ;  /* 0x0000000000097802 */ /* 0x000fc60000000f00 */
[----:B------:R1:W-:Y:S01]  /*7050*/  STL [R4], R5 ;  /* 0x0000000504007387 */ /* 0x0003e20000100800 */
[----:B------:R-:W-:Y:S05]  /*7060*/  RET.REL.NODEC R8 `(_ZN7cutlass13device_kernelIN5flash19enable_sm80_to_sm89INS1_16FlashAttnBwdSm80INS1_25CollectiveMainloopBwdSm80ILi2ELi2EN4cute5tupleIJNS5_1CILi128EEES8_NS7_ILi64EEEEEENS_10bfloat16_tEfNS_4arch4Sm80ELb0ELb0ELb1ELb0ELb0ELb0ELb0ELb0ELi2ELi4ELi4ELi4ELb0EEENS1_21CollectiveEpilogueBwdISA_SB_SD_Li256ELb0ELb0ELi2EEENS1_19SingleTileSchedulerILb0ELb0ELb0ELi128EEEEEEEEEvNT_6ParamsE) ;  /* 0xffff8f9008007950 */ /* 0x000fea0003c3ffff */
        .type           $_ZN7cutlass13device_kernelIN5flash19enable_sm80_to_sm89INS1_16FlashAttnBwdSm80INS1_25CollectiveMainloopBwdSm80ILi2ELi2EN4cute5tupleIJNS5_1CILi128EEES8_NS7_ILi64EEEEEENS_10bfloat16_tEfNS_4arch4Sm80ELb0ELb0ELb1ELb0ELb0ELb0ELb0ELb0ELi2ELi4ELi4ELi4ELb0EEENS1_21CollectiveEpilogueBwdISA_SB_SD_Li256ELb0ELb0ELi2EEENS1_19SingleTileSchedulerILb0ELb0ELb0ELi128EEEEEEEEEvNT_6ParamsE$_ZN4cute3eso3ESOILb0ELb1EJiNS_1CILi144EEENS2_ILi512EEEEEC2ERKiRKS3_RKS4_,@function
        .size           $_ZN7cutlass13device_kernelIN5flash19enable_sm80_to_sm89INS1_16FlashAttnBwdSm80INS1_25CollectiveMainloopBwdSm80ILi2ELi2EN4cute5tupleIJNS5_1CILi128EEES8_NS7_ILi64EEEEEENS_10bfloat16_tEfNS_4arch4Sm80ELb0ELb0ELb1ELb0ELb0ELb0ELb0ELb0ELi2ELi4ELi4ELi4ELb0EEENS1_21CollectiveEpilogueBwdISA_SB_SD_Li256ELb0ELb0ELi2EEENS1_19SingleTileSchedulerILb0ELb0ELb0ELi128EEEEEEEEEvNT_6ParamsE$_ZN4cute3eso3ESOILb0ELb1EJiNS_1CILi144EEENS2_ILi512EEEEEC2ERKiRKS3_RKS4_,($_ZN7cutlass13device_kernelIN5flash19enable_sm80_to_sm89INS1_16FlashAttnBwdSm80INS1_25CollectiveMainloopBwdSm80ILi2ELi2EN4cute5tupleIJNS5_1CILi128EEES8_NS7_ILi64EEEEEENS_10bfloat16_tEfNS_4arch4Sm80ELb0ELb0ELb1ELb0ELb0ELb0ELb0ELb0ELi2ELi4ELi4ELi4ELb0EEENS1_21CollectiveEpilogueBwdISA_SB_SD_Li256ELb0ELb0ELi2EEENS1_19SingleTileSchedulerILb0ELb0ELb0ELi128EEEEEEEEEvNT_6ParamsE$_ZN4cute3eso3ESOILb0ELb1EJiNS_1CILi4096EEEEEC2ERKiRKS3_ - $_ZN7cutlass13device_kernelIN5flash19enable_sm80_to_sm89INS1_16FlashAttnBwdSm80INS1_25CollectiveMainloopBwdSm80ILi2ELi2EN4cute5tupleIJNS5_1CILi128EEES8_NS7_ILi64EEEEEENS_10bfloat16_tEfNS_4arch4Sm80ELb0ELb0ELb1ELb0ELb0ELb0ELb0ELb0ELi2ELi4ELi4ELi4ELb0EEENS1_21CollectiveEpilogueBwdISA_SB_SD_Li256ELb0ELb0ELi2EEENS1_19SingleTileSchedulerILb0ELb0ELb0ELi128EEEEEEEEEvNT_6ParamsE$_ZN4cute3eso3ESOILb0ELb1EJiNS_1CILi144EEENS2_ILi512EEEEEC2ERKiRKS3_RKS4_)
$_ZN7cutlass13device_kernelIN5flash19enable_sm80_to_sm89INS1_16FlashAttnBwdSm80INS1_25CollectiveMainloopBwdSm80ILi2ELi2EN4cute5tupleIJNS5_1CILi128EEES8_NS7_ILi64EEEEEENS_10bfloat16_tEfNS_4arch4Sm80ELb0ELb0ELb1ELb0ELb0ELb0ELb0ELb0ELi2ELi4ELi4ELi4ELb0EEENS1_21CollectiveEpilogueBwdISA_SB_SD_Li256ELb0ELb0ELi2EEENS1_19SingleTileSchedulerILb0ELb0ELb0ELi128EEEEEEEEEvNT_6ParamsE$_ZN4cute3eso3ESOILb0ELb1EJiNS_1CILi144EEENS2_ILi512EEEEEC2ERKiRKS3_RKS4_:
[----:B------:R-:W-:Y:S01]  /*7070*/  IADD3 R4, R69, -c[0x0][0x20], RZ ;  /* 0x8000080045047a10 */ /* 0x000fe20007ffe0ff */
[----:B------:R-:W-:Y:S01]  /*7080*/  IMAD.MOV.U32 R8, RZ, RZ, R6 ;  /* 0x000000ffff087224 */ /* 0x000fe200078e0006 */
[----:B------:R-:W-:-:S03]  /*7090*/  MOV R9, 0x0 ;  /* 0x0000000000097802 */ /* 0x000fc60000000f00 */
[----:B------:R1:W-:Y:S01]  /*70a0*/  STL [R4], R5 ;  /* 0x0000000504007387 */ /* 0x0003e20000100800 */
[----:B------:R-:W-:Y:S05]  /*70b0*/  RET.REL.NODEC R8 `(_ZN7cutlass13device_kernelIN5flash19enable_sm80_to_sm89INS1_16FlashAttnBwdSm80INS1_25CollectiveMainloopBwdSm80ILi2ELi2EN4cute5tupleIJNS5_1CILi128EEES8_NS7_ILi64EEEEEENS_10bfloat16_tEfNS_4arch4Sm80ELb0ELb0ELb1ELb0ELb0ELb0ELb0ELb0ELi2ELi4ELi4ELi4ELb0EEENS1_21CollectiveEpilogueBwdISA_SB_SD_Li256ELb0ELb0ELi2EEENS1_19SingleTileSchedulerILb0ELb0ELb0ELi128EEEEEEEEEvNT_6ParamsE) ;  /* 0xffff8f4008007950 */ /* 0x000fea0003c3ffff */
        .type           $_ZN7cutlass13device_kernelIN5flash19enable_sm80_to_sm89INS1_16FlashAttnBwdSm80INS1_25CollectiveMainloopBwdSm80ILi2ELi2EN4cute5tupleIJNS5_1CILi128EEES8_NS7_ILi64EEEEEENS_10bfloat16_tEfNS_4arch4Sm80ELb0ELb0ELb1ELb0ELb0ELb0ELb0ELb0ELi2ELi4ELi4ELi4ELb0EEENS1_21CollectiveEpilogueBwdISA_SB_SD_Li256ELb0ELb0ELi2EEENS1_19SingleTileSchedulerILb0ELb0ELb0ELi128EEEEEEEEEvNT_6ParamsE$_ZN4cute3eso3ESOILb0ELb1EJiNS_1CILi4096EEEEEC2ERKiRKS3_,@function
        .size           $_ZN7cutlass13device_kernelIN5flash19enable_sm80_to_sm89INS1_16FlashAttnBwdSm80INS1_25CollectiveMainloopBwdSm80ILi2ELi2EN4cute5tupleIJNS5_1CILi128EEES8_NS7_ILi64EEEEEENS_10bfloat16_tEfNS_4arch4Sm80ELb0ELb0ELb1ELb0ELb0ELb0ELb0ELb0ELi2ELi4ELi4ELi4ELb0EEENS1_21CollectiveEpilogueBwdISA_SB_SD_Li256ELb0ELb0ELi2EEENS1_19SingleTileSchedulerILb0ELb0ELb0ELi128EEEEEEEEEvNT_6ParamsE$_ZN4cute3eso3ESOILb0ELb1EJiNS_1CILi4096EEEEEC2ERKiRKS3_,($_ZN7cutlass13device_kernelIN5flash19enable_sm80_to_sm89INS1_16FlashAttnBwdSm80INS1_25CollectiveMainloopBwdSm80ILi2ELi2EN4cute5tupleIJNS5_1CILi128EEES8_NS7_ILi64EEEEEENS_10bfloat16_tEfNS_4arch4Sm80ELb0ELb0ELb1ELb0ELb0ELb0ELb0ELb0ELi2ELi4ELi4ELi4ELb0EEENS1_21CollectiveEpilogueBwdISA_SB_SD_Li256ELb0ELb0ELi2EEENS1_19SingleTileSchedulerILb0ELb0ELb0ELi128EEEEEEEEEvNT_6ParamsE$_ZN4cute3eso3ESOILb0ELb1EJiNS_1CILi512EEEEEC2ERKiRKS3_ - $_ZN7cutlass13device_kernelIN5flash19enable_sm80_to_sm89INS1_16FlashAttnBwdSm80INS1_25CollectiveMainloopBwdSm80ILi2ELi2EN4cute5tupleIJNS5_1CILi128EEES8_NS7_ILi64EEEEEENS_10bfloat16_tEfNS_4arch4Sm80ELb0ELb0ELb1ELb0ELb0ELb0ELb0ELb0ELi2ELi4ELi4ELi4ELb0EEENS1_21CollectiveEpilogueBwdISA_SB_SD_Li256ELb0ELb0ELi2EEENS1_19SingleTileSchedulerILb0ELb0ELb0ELi128EEEEEEEEEvNT_6ParamsE$_ZN4cute3eso3ESOILb0ELb1EJiNS_1CILi4096EEEEEC2ERKiRKS3_)
$_ZN7cutlass13device_kernelIN5flash19enable_sm80_to_sm89INS1_16FlashAttnBwdSm80INS1_25CollectiveMainloopBwdSm80ILi2ELi2EN4cute5tupleIJNS5_1CILi128EEES8_NS7_ILi64EEEEEENS_10bfloat16_tEfNS_4arch4Sm80ELb0ELb0ELb1ELb0ELb0ELb0ELb0ELb0ELi2ELi4ELi4ELi4ELb0EEENS1_21CollectiveEpilogueBwdISA_SB_SD_Li256ELb0ELb0ELi2EEENS1_19SingleTileSchedulerILb0ELb0ELb0ELi128EEEEEEEEEvNT_6ParamsE$_ZN4cute3eso3ESOILb0ELb1EJiNS_1CILi4096EEEEEC2ERKiRKS3_:
[----:B------:R-:W-:Y:S02]  /*70c0*/  IADD3 R9, R9, -c[0x0][0x20], RZ ;  /* 0x8000080009097a10 */ /* 0x000fe40007ffe0ff */
[----:B------:R-:W-:-:S03]  /*70d0*/  MOV R5, 0x0 ;  /* 0x0000000000057802 */ /* 0x000fc60000000f00 */
[----:B------:R1:W-:Y:S01]  /*70e0*/  STL [R9], R2 ;  /* 0x0000000209007387 */ /* 0x0003e20000100800 */
[----:B------:R-:W-:Y:S05]  /*70f0*/  RET.REL.NODEC R4 `(_ZN7cutlass13device_kernelIN5flash19enable_sm80_to_sm89INS1_16FlashAttnBwdSm80INS1_25CollectiveMainloopBwdSm80ILi2ELi2EN4cute5tupleIJNS5_1CILi128EEES8_NS7_ILi64EEEEEENS_10bfloat16_tEfNS_4arch4Sm80ELb0ELb0ELb1ELb0ELb0ELb0ELb0ELb0ELi2ELi4ELi4ELi4ELb0EEENS1_21CollectiveEpilogueBwdISA_SB_SD_Li256ELb0ELb0ELi2EEENS1_19SingleTileSchedulerILb0ELb0ELb0ELi128EEEEEEEEEvNT_6ParamsE) ;  /* 0xffff8f0004007950 */ /* 0x000fea0003c3ffff */
        .type           $_ZN7cutlass13device_kernelIN5flash19enable_sm80_to_sm89INS1_16FlashAttnBwdSm80INS1_25CollectiveMainloopBwdSm80ILi2ELi2EN4cute5tupleIJNS5_1CILi128EEES8_NS7_ILi64EEEEEENS_10bfloat16_tEfNS_4arch4Sm80ELb0ELb0ELb1ELb0ELb0ELb0ELb0ELb0ELi2ELi4ELi4ELi4ELb0EEENS1_21CollectiveEpilogueBwdISA_SB_SD_Li256ELb0ELb0ELi2EEENS1_19SingleTileSchedulerILb0ELb0ELb0ELi128EEEEEEEEEvNT_6ParamsE$_ZN4cute3eso3ESOILb0ELb1EJiNS_1CILi512EEEEEC2ERKiRKS3_,@function
        .size           $_ZN7cutlass13device_kernelIN5flash19enable_sm80_to_sm89INS1_16FlashAttnBwdSm80INS1_25CollectiveMainloopBwdSm80ILi2ELi2EN4cute5tupleIJNS5_1CILi128EEES8_NS7_ILi64EEEEEENS_10bfloat16_tEfNS_4arch4Sm80ELb0ELb0ELb1ELb0ELb0ELb0ELb0ELb0ELi2ELi4ELi4ELi4ELb0EEENS1_21CollectiveEpilogueBwdISA_SB_SD_Li256ELb0ELb0ELi2EEENS1_19SingleTileSchedulerILb0ELb0ELb0ELi128EEEEEEEEEvNT_6ParamsE$_ZN4cute3eso3ESOILb0ELb1EJiNS_1CILi512EEEEEC2ERKiRKS3_,($_ZN7cutlass13device_kernelIN5flash19enable_sm80_to_sm89INS1_16FlashAttnBwdSm80INS1_25CollectiveMainloopBwdSm80ILi2ELi2EN4cute5tupleIJNS5_1CILi128EEES8_NS7_ILi64EEEEEENS_10bfloat16_tEfNS_4arch4Sm80ELb0ELb0ELb1ELb0ELb0ELb0ELb0ELb0ELi2ELi4ELi4ELi4ELb0EEENS1_21CollectiveEpilogueBwdISA_SB_SD_Li256ELb0ELb0ELi2EEENS1_19SingleTileSchedulerILb0ELb0ELb0ELi128EEEEEEEEEvNT_6ParamsE$_ZN4cute3eso3ESOILb0ELb1EJiNS_1CILi72EEENS2_ILi512EEEEEC2ERKiRKS3_RKS4_ - $_ZN7cutlass13device_kernelIN5flash19enable_sm80_to_sm89INS1_16FlashAttnBwdSm80INS1_25CollectiveMainloopBwdSm80ILi2ELi2EN4cute5tupleIJNS5_1CILi128EEES8_NS7_ILi64EEEEEENS_10bfloat16_tEfNS_4arch4Sm80ELb0ELb0ELb1ELb0ELb0ELb0ELb0ELb0ELi2ELi4ELi4ELi4ELb0EEENS1_21CollectiveEpilogueBwdISA_SB_SD_Li256ELb0ELb0ELi2EEENS1_19SingleTileSchedulerILb0ELb0ELb0ELi128EEEEEEEEEvNT_6ParamsE$_ZN4cute3eso3ESOILb0ELb1EJiNS_1CILi512EEEEEC2ERKiRKS3_)
$_ZN7cutlass13device_kernelIN5flash19enable_sm80_to_sm89INS1_16FlashAttnBwdSm80INS1_25CollectiveMainloopBwdSm80ILi2ELi2EN4cute5tupleIJNS5_1CILi128EEES8_NS7_ILi64EEEEEENS_10bfloat16_tEfNS_4arch4Sm80ELb0ELb0ELb1ELb0ELb0ELb0ELb0ELb0ELi2ELi4ELi4ELi4ELb0EEENS1_21CollectiveEpilogueBwdISA_SB_SD_Li256ELb0ELb0ELi2EEENS1_19SingleTileSchedulerILb0ELb0ELb0ELi128EEEEEEEEEvNT_6ParamsE$_ZN4cute3eso3ESOILb0ELb1EJiNS_1CILi512EEEEEC2ERKiRKS3_:
[----:B------:R-:W-:Y:S02]  /*7100*/  IADD3 R3, R84, -c[0x0][0x20], RZ ;  /* 0x8000080054037a10 */ /* 0x000fe40007ffe0ff */
[----:B------:R-:W-:-:S03]  /*7110*/  MOV R5, 0x0 ;  /* 0x0000000000057802 */ /* 0x000fc60000000f00 */
[----:B------:R1:W-:Y:S01]  /*7120*/  STL [R3], R2 ;  /* 0x0000000203007387 */ /* 0x0003e20000100800 */
[----:B------:R-:W-:Y:S05]  /*7130*/  RET.REL.NODEC R4 `(_ZN7cutlass13device_kernelIN5flash19enable_sm80_to_sm89INS1_16FlashAttnBwdSm80INS1_25CollectiveMainloopBwdSm80ILi2ELi2EN4cute5tupleIJNS5_1CILi128EEES8_NS7_ILi64EEEEEENS_10bfloat16_tEfNS_4arch4Sm80ELb0ELb0ELb1ELb0ELb0ELb0ELb0ELb0ELi2ELi4ELi4ELi4ELb0EEENS1_21CollectiveEpilogueBwdISA_SB_SD_Li256ELb0ELb0ELi2EEENS1_19SingleTileSchedulerILb0ELb0ELb0ELi128EEEEEEEEEvNT_6ParamsE) ;  /* 0xffff8ec004007950 */ /* 0x000fea0003c3ffff */
        .type           $_ZN7cutlass13device_kernelIN5flash19enable_sm80_to_sm89INS1_16FlashAttnBwdSm80INS1_25CollectiveMainloopBwdSm80ILi2ELi2EN4cute5tupleIJNS5_1CILi128EEES8_NS7_ILi64EEEEEENS_10bfloat16_tEfNS_4arch4Sm80ELb0ELb0ELb1ELb0ELb0ELb0ELb0ELb0ELi2ELi4ELi4ELi4ELb0EEENS1_21CollectiveEpilogueBwdISA_SB_SD_Li256ELb0ELb0ELi2EEENS1_19SingleTileSchedulerILb0ELb0ELb0ELi128EEEEEEEEEvNT_6ParamsE$_ZN4cute3eso3ESOILb0ELb1EJiNS_1CILi72EEENS2_ILi512EEEEEC2ERKiRKS3_RKS4_,@function
        .size           $_ZN7cutlass13device_kernelIN5flash19enable_sm80_to_sm89INS1_16FlashAttnBwdSm80INS1_25CollectiveMainloopBwdSm80ILi2ELi2EN4cute5tupleIJNS5_1CILi128EEES8_NS7_ILi64EEEEEENS_10bfloat16_tEfNS_4arch4Sm80ELb0ELb0ELb1ELb0ELb0ELb0ELb0ELb0ELi2ELi4ELi4ELi4ELb0EEENS1_21CollectiveEpilogueBwdISA_SB_SD_Li256ELb0ELb0ELi2EEENS1_19SingleTileSchedulerILb0ELb0ELb0ELi128EEEEEEEEEvNT_6ParamsE$_ZN4cute3eso3ESOILb0ELb1EJiNS_1CILi72EEENS2_ILi512EEEEEC2ERKiRKS3_RKS4_,($_ZN7cutlass13device_kernelIN5flash19enable_sm80_to_sm89INS1_16FlashAttnBwdSm80INS1_25CollectiveMainloopBwdSm80ILi2ELi2EN4cute5tupleIJNS5_1CILi128EEES8_NS7_ILi64EEEEEENS_10bfloat16_tEfNS_4arch4Sm80ELb0ELb0ELb1ELb0ELb0ELb0ELb0ELb0ELi2ELi4ELi4ELi4ELb0EEENS1_21CollectiveEpilogueBwdISA_SB_SD_Li256ELb0ELb0ELi2EEENS1_19SingleTileSchedulerILb0ELb0ELb0ELi128EEEEEEEEEvNT_6ParamsE$_ZN4cute3eso3ESOILb0ELb1EJlEEC2ERKl - $_ZN7cutlass13device_kernelIN5flash19enable_sm80_to_sm89INS1_16FlashAttnBwdSm80INS1_25CollectiveMainloopBwdSm80ILi2ELi2EN4cute5tupleIJNS5_1CILi128EEES8_NS7_ILi64EEEEEENS_10bfloat16_tEfNS_4arch4Sm80ELb0ELb0ELb1ELb0ELb0ELb0ELb0ELb0ELi2ELi4ELi4ELi4ELb0EEENS1_21CollectiveEpilogueBwdISA_SB_SD_Li256ELb0ELb0ELi2EEENS1_19SingleTileSchedulerILb0ELb0ELb0ELi128EEEEEEEEEvNT_6ParamsE$_ZN4cute3eso3ESOILb0ELb1EJiNS_1CILi72EEENS2_ILi512EEEEEC2ERKiRKS3_RKS4_)
$_ZN7cutlass13device_kernelIN5flash19enable_sm80_to_sm89INS1_16FlashAttnBwdSm80INS1_25CollectiveMainloopBwdSm80ILi2ELi2EN4cute5tupleIJNS5_1CILi128EEES8_NS7_ILi64EEEEEENS_10bfloat16_tEfNS_4arch4Sm80ELb0ELb0ELb1ELb0ELb0ELb0ELb0ELb0ELi2ELi4ELi4ELi4ELb0EEENS1_21CollectiveEpilogueBwdISA_SB_SD_Li256ELb0ELb0ELi2EEENS1_19SingleTileSchedulerILb0ELb0ELb0ELi128EEEEEEEEEvNT_6ParamsE$_ZN4cute3eso3ESOILb0ELb1EJiNS_1CILi72EEENS2_ILi512EEEEEC2ERKiRKS3_RKS4_:
[----:B------:R-:W-:Y:S01]  /*7140*/  IADD3 R4, R69, -c[0x0][0x20], RZ ;  /* 0x8000080045047a10 */ /* 0x000fe20007ffe0ff */
[----:B------:R-:W-:Y:S01]  /*7150*/  IMAD.MOV.U32 R8, RZ, RZ, R6 ;  /* 0x000000ffff087224 */ /* 0x000fe200078e0006 */
[----:B------:R-:W-:-:S03]  /*7160*/  MOV R9, 0x0 ;  /* 0x0000000000097802 */ /* 0x000fc60000000f00 */
[----:B------:R1:W-:Y:S01]  /*7170*/  STL [R4], R5 ;  /* 0x0000000504007387 */ /* 0x0003e20000100800 */
[----:B------:R-:W-:Y:S05]  /*7180*/  RET.REL.NODEC R8 `(_ZN7cutlass13device_kernelIN5flash19enable_sm80_to_sm89INS1_16FlashAttnBwdSm80INS1_25CollectiveMainloopBwdSm80ILi2ELi2EN4cute5tupleIJNS5_1CILi128EEES8_NS7_ILi64EEEEEENS_10bfloat16_tEfNS_4arch4Sm80ELb0ELb0ELb1ELb0ELb0ELb0ELb0ELb0ELi2ELi4ELi4ELi4ELb0EEENS1_21CollectiveEpilogueBwdISA_SB_SD_Li256ELb0ELb0ELi2EEENS1_19SingleTileSchedulerILb0ELb0ELb0ELi128EEEEEEEEEvNT_6ParamsE) ;  /* 0xffff8e7008007950 */ /* 0x000fea0003c3ffff */
        .type           $_ZN7cutlass13device_kernelIN5flash19enable_sm80_to_sm89INS1_16FlashAttnBwdSm80INS1_25CollectiveMainloopBwdSm80ILi2ELi2EN4cute5tupleIJNS5_1CILi128EEES8_NS7_ILi64EEEEEENS_10bfloat16_tEfNS_4arch4Sm80ELb0ELb0ELb1ELb0ELb0ELb0ELb0ELb0ELi2ELi4ELi4ELi4ELb0EEENS1_21CollectiveEpilogueBwdISA_SB_SD_Li256ELb0ELb0ELi2EEENS1_19SingleTileSchedulerILb0ELb0ELb0ELi128EEEEEEEEEvNT_6ParamsE$_ZN4cute3eso3ESOILb0ELb1EJlEEC2ERKl,@function
        .size           $_ZN7cutlass13device_kernelIN5flash19enable_sm80_to_sm89INS1_16FlashAttnBwdSm80INS1_25CollectiveMainloopBwdSm80ILi2ELi2EN4cute5tupleIJNS5_1CILi128EEES8_NS7_ILi64EEEEEENS_10bfloat16_tEfNS_4arch4Sm80ELb0ELb0ELb1ELb0ELb0ELb0ELb0ELb0ELi2ELi4ELi4ELi4ELb0EEENS1_21CollectiveEpilogueBwdISA_SB_SD_Li256ELb0ELb0ELi2EEENS1_19SingleTileSchedulerILb0ELb0ELb0ELi128EEEEEEEEEvNT_6ParamsE$_ZN4cute3eso3ESOILb0ELb1EJlEEC2ERKl,($_ZN7cutlass13device_kernelIN5flash19enable_sm80_to_sm89INS1_16FlashAttnBwdSm80INS1_25CollectiveMainloopBwdSm80ILi2ELi2EN4cute5tupleIJNS5_1CILi128EEES8_NS7_ILi64EEEEEENS_10bfloat16_tEfNS_4arch4Sm80ELb0ELb0ELb1ELb0ELb0ELb0ELb0ELb0ELi2ELi4ELi4ELi4ELb0EEENS1_21CollectiveEpilogueBwdISA_SB_SD_Li256ELb0ELb0ELi2EEENS1_19SingleTileSchedulerILb0ELb0ELb0ELi128EEEEEEEEEvNT_6ParamsE$_ZN4cute3eso3ESOILb1ELb0EJNS_10UnderscoreES2_S2_iEEC2ERKS2_S5_S5_RKi - $_ZN7cutlass13device_kernelIN5flash19enable_sm80_to_sm89INS1_16FlashAttnBwdSm80INS1_25CollectiveMainloopBwdSm80ILi2ELi2EN4cute5tupleIJNS5_1CILi128EEES8_NS7_ILi64EEEEEENS_10bfloat16_tEfNS_4arch4Sm80ELb0ELb0ELb1ELb0ELb0ELb0ELb0ELb0ELi2ELi4ELi4ELi4ELb0EEENS1_21CollectiveEpilogueBwdISA_SB_SD_Li256ELb0ELb0ELi2EEENS1_19SingleTileSchedulerILb0ELb0ELb0ELi128EEEEEEEEEvNT_6ParamsE$_ZN4cute3eso3ESOILb0ELb1EJlEEC2ERKl)
$_ZN7cutlass13device_kernelIN5flash19enable_sm80_to_sm89INS1_16FlashAttnBwdSm80INS1_25CollectiveMainloopBwdSm80ILi2ELi2EN4cute5tupleIJNS5_1CILi128EEES8_NS7_ILi64EEEEEENS_10bfloat16_tEfNS_4arch4Sm80ELb0ELb0ELb1ELb0ELb0ELb0ELb0ELb0ELi2ELi4ELi4ELi4ELb0EEENS1_21CollectiveEpilogueBwdISA_SB_SD_Li256ELb0ELb0ELi2EEENS1_19SingleTileSchedulerILb0ELb0ELb0ELi128EEEEEEEEEvNT_6ParamsE$_ZN4cute3eso3ESOILb0ELb1EJlEEC2ERKl:
[----:B------:R-:W-:Y:S01]  /*7190*/  IADD3 R5, R5, -c[0x0][0x20], RZ ;  /* 0x8000080005057a10 */ /* 0x000fe20007ffe0ff */
[----:B------:R-:W-:Y:S01]  /*71a0*/  IMAD.MOV.U32 R88, RZ, RZ, R6 ;  /* 0x000000ffff587224 */ /* 0x000fe200078e0006 */
[----:B------:R-:W-:-:S03]  /*71b0*/  MOV R89, 0x0 ;  /* 0x0000000000597802 */ /* 0x000fc60000000f00 */
[----:B------:R1:W-:Y:S01]  /*71c0*/  STL.64 [R5], R2 ;  /* 0x0000000205007387 */ /* 0x0003e20000100a00 */
[----:B------:R-:W-:Y:S05]  /*71d0*/  RET.REL.NODEC R88 `(_ZN7cutlass13device_kernelIN5flash19enable_sm80_to_sm89INS1_16FlashAttnBwdSm80INS1_25CollectiveMainloopBwdSm80ILi2ELi2EN4cute5tupleIJNS5_1CILi128EEES8_NS7_ILi64EEEEEENS_10bfloat16_tEfNS_4arch4Sm80ELb0ELb0ELb1ELb0ELb0ELb0ELb0ELb0ELi2ELi4ELi4ELi4ELb0EEENS1_21CollectiveEpilogueBwdISA_SB_SD_Li256ELb0ELb0ELi2EEENS1_19SingleTileSchedulerILb0ELb0ELb0ELi128EEEEEEEEEvNT_6ParamsE) ;  /* 0xffff8e2058007950 */ /* 0x000fea0003c3ffff */
        .type           $_ZN7cutlass13device_kernelIN5flash19enable_sm80_to_sm89INS1_16FlashAttnBwdSm80INS1_25CollectiveMainloopBwdSm80ILi2ELi2EN4cute5tupleIJNS5_1CILi128EEES8_NS7_ILi64EEEEEENS_10bfloat16_tEfNS_4arch4Sm80ELb0ELb0ELb1ELb0ELb0ELb0ELb0ELb0ELi2ELi4ELi4ELi4ELb0EEENS1_21CollectiveEpilogueBwdISA_SB_SD_Li256ELb0ELb0ELi2EEENS1_19SingleTileSchedulerILb0ELb0ELb0ELi128EEEEEEEEEvNT_6ParamsE$_ZN4cute3eso3ESOILb1ELb0EJNS_10UnderscoreES2_S2_iEEC2ERKS2_S5_S5_RKi,@function
        .size           $_ZN7cutlass13device_kernelIN5flash19enable_sm80_to_sm89INS1_16FlashAttnBwdSm80INS1_25CollectiveMainloopBwdSm80ILi2ELi2EN4cute5tupleIJNS5_1CILi128EEES8_NS7_ILi64EEEEEENS_10bfloat16_tEfNS_4arch4Sm80ELb0ELb0ELb1ELb0ELb0ELb0ELb0ELb0ELi2ELi4ELi4ELi4ELb0EEENS1_21CollectiveEpilogueBwdISA_SB_SD_Li256ELb0ELb0ELi2EEENS1_19SingleTileSchedulerILb0ELb0ELb0ELi128EEEEEEEEEvNT_6ParamsE$_ZN4cute3eso3ESOILb1ELb0EJNS_10UnderscoreES2_S2_iEEC2ERKS2_S5_S5_RKi,($_ZN7cutlass13device_kernelIN5flash19enable_sm80_to_sm89INS1_16FlashAttnBwdSm80INS1_25CollectiveMainloopBwdSm80ILi2ELi2EN4cute5tupleIJNS5_1CILi128EEES8_NS7_ILi64EEEEEENS_10bfloat16_tEfNS_4arch4Sm80ELb0ELb0ELb1ELb0ELb0ELb0ELb0ELb0ELi2ELi4ELi4ELi4ELb0EEENS1_21CollectiveEpilogueBwdISA_SB_SD_Li256ELb0ELb0ELi2EEENS1_19SingleTileSchedulerILb0ELb0ELb0ELi128EEEEEEEEEvNT_6ParamsE$_ZN4cute3eso3ESOILb1ELb0EJNS_10UnderscoreES2_iEEC2ERKS2_S5_RKi - $_ZN7cutlass13device_kernelIN5flash19enable_sm80_to_sm89INS1_16FlashAttnBwdSm80INS1_25CollectiveMainloopBwdSm80ILi2ELi2EN4cute5tupleIJNS5_1CILi128EEES8_NS7_ILi64EEEEEENS_10bfloat16_tEfNS_4arch4Sm80ELb0ELb0ELb1ELb0ELb0ELb0ELb0ELb0ELi2ELi4ELi4ELi4ELb0EEENS1_21CollectiveEpilogueBwdISA_SB_SD_Li256ELb0ELb0ELi2EEENS1_19SingleTileSchedulerILb0ELb0ELb0ELi128EEEEEEEEEvNT_6ParamsE$_ZN4cute3eso3ESOILb1ELb0EJNS_10UnderscoreES2_S2_iEEC2ERKS2_S5_S5_RKi)
$_ZN7cutlass13device_kernelIN5flash19enable_sm80_to_sm89INS1_16FlashAttnBwdSm80INS1_25CollectiveMainloopBwdSm80ILi2ELi2EN4cute5tupleIJNS5_1CILi128EEES8_NS7_ILi64EEEEEENS_10bfloat16_tEfNS_4arch4Sm80ELb0ELb0ELb1ELb0ELb0ELb0ELb0ELb0ELi2ELi4ELi4ELi4ELb0EEENS1_21CollectiveEpilogueBwdISA_SB_SD_Li256ELb0ELb0ELi2EEENS1_19SingleTileSchedulerILb0ELb0ELb0ELi128EEEEEEEEEvNT_6ParamsE$_ZN4cute3eso3ESOILb1ELb0EJNS_10UnderscoreES2_S2_iEEC2ERKS2_S5_S5_RKi:
[----:B------:R-:W-:Y:S02]  /*71e0*/  IADD3 R2, R15, -c[0x0][0x20], RZ ;  /* 0x800008000f027a10 */ /* 0x000fe40007ffe0ff */
[----:B------:R-:W-:-:S03]  /*71f0*/  MOV R5, 0x0 ;  /* 0x0000000000057802 */ /* 0x000fc60000000f00 */
[----:B------:R1:W-:Y:S01]  /*7200*/  STL [R2], R3 ;  /* 0x0000000302007387 */ /* 0x0003e20000100800 */
[----:B------:R-:W-:Y:S05]  /*7210*/  RET.REL.NODEC R4 `(_ZN7cutlass13device_kernelIN5flash19enable_sm80_to_sm89INS1_16FlashAttnBwdSm80INS1_25CollectiveMainloopBwdSm80ILi2ELi2EN4cute5tupleIJNS5_1CILi128EEES8_NS7_ILi64EEEEEENS_10bfloat16_tEfNS_4arch4Sm80ELb0ELb0ELb1ELb0ELb0ELb0ELb0ELb0ELi2ELi4ELi4ELi4ELb0EEENS1_21CollectiveEpilogueBwdISA_SB_SD_Li256ELb0ELb0ELi2EEENS1_19SingleTileSchedulerILb0ELb0ELb0ELi128EEEEEEEEEvNT_6ParamsE) ;  /* 0xffff8de004007950 */ /* 0x000fea0003c3ffff */
        .type           $_ZN7cutlass13device_kernelIN5flash19enable_sm80_to_sm89INS1_16FlashAttnBwdSm80INS1_25CollectiveMainloopBwdSm80ILi2ELi2EN4cute5tupleIJNS5_1CILi128EEES8_NS7_ILi64EEEEEENS_10bfloat16_tEfNS_4arch4Sm80ELb0ELb0ELb1ELb0ELb0ELb0ELb0ELb0ELi2ELi4ELi4ELi4ELb0EEENS1_21CollectiveEpilogueBwdISA_SB_SD_Li256ELb0ELb0ELi2EEENS1_19SingleTileSchedulerILb0ELb0ELb0ELi128EEEEEEEEEvNT_6ParamsE$_ZN4cute3eso3ESOILb1ELb0EJNS_10UnderscoreES2_iEEC2ERKS2_S5_RKi,@function
        .size           $_ZN7cutlass13device_kernelIN5flash19enable_sm80_to_sm89INS1_16FlashAttnBwdSm80INS1_25CollectiveMainloopBwdSm80ILi2ELi2EN4cute5tupleIJNS5_1CILi128EEES8_NS7_ILi64EEEEEENS_10bfloat16_tEfNS_4arch4Sm80ELb0ELb0ELb1ELb0ELb0ELb0ELb0ELb0ELi2ELi4ELi4ELi4ELb0EEENS1_21CollectiveEpilogueBwdISA_SB_SD_Li256ELb0ELb0ELi2EEENS1_19SingleTileSchedulerILb0ELb0ELb0ELi128EEEEEEEEEvNT_6ParamsE$_ZN4cute3eso3ESOILb1ELb0EJNS_10UnderscoreES2_iEEC2ERKS2_S5_RKi,($_ZN7cutlass13device_kernelIN5flash19enable_sm80_to_sm89INS1_16FlashAttnBwdSm80INS1_25CollectiveMainloopBwdSm80ILi2ELi2EN4cute5tupleIJNS5_1CILi128EEES8_NS7_ILi64EEEEEENS_10bfloat16_tEfNS_4arch4Sm80ELb0ELb0ELb1ELb0ELb0ELb0ELb0ELb0ELi2ELi4ELi4ELi4ELb0EEENS1_21CollectiveEpilogueBwdISA_SB_SD_Li256ELb0ELb0ELi2EEENS1_19SingleTileSchedulerILb0ELb0ELb0ELi128EEEEEEEEEvNT_6ParamsE$_ZN4cute3eso3ESOILb1ELb0EJNS_10UnderscoreEiEEC2ERKS2_RKi - $_ZN7cutlass13device_kernelIN5flash19enable_sm80_to_sm89INS1_16FlashAttnBwdSm80INS1_25CollectiveMainloopBwdSm80ILi2ELi2EN4cute5tupleIJNS5_1CILi128EEES8_NS7_ILi64EEEEEENS_10bfloat16_tEfNS_4arch4Sm80ELb0ELb0ELb1ELb0ELb0ELb0ELb0ELb0ELi2ELi4ELi4ELi4ELb0EEENS1_21CollectiveEpilogueBwdISA_SB_SD_Li256ELb0ELb0ELi2EEENS1_19SingleTileSchedulerILb0ELb0ELb0ELi128EEEEEEEEEvNT_6ParamsE$_ZN4cute3eso3ESOILb1ELb0EJNS_10UnderscoreES2_iEEC2ERKS2_S5_RKi)
$_ZN7cutlass13device_kernelIN5flash19enable_sm80_to_sm89INS1_16FlashAttnBwdSm80INS1_25CollectiveMainloopBwdSm80ILi2ELi2EN4cute5tupleIJNS5_1CILi128EEES8_NS7_ILi64EEEEEENS_10bfloat16_tEfNS_4arch4Sm80ELb0ELb0ELb1ELb0ELb0ELb0ELb0ELb0ELi2ELi4ELi4ELi4ELb0EEENS1_21CollectiveEpilogueBwdISA_SB_SD_Li256ELb0ELb0ELi2EEENS1_19SingleTileSchedulerILb0ELb0ELb0ELi128EEEEEEEEEvNT_6ParamsE$_ZN4cute3eso3ESOILb1ELb0EJNS_10UnderscoreES2_iEEC2ERKS2_S5_RKi:
[----:B------:R-:W-:Y:S02]  /*7220*/  IADD3 R2, R15, -c[0x0][0x20], RZ ;  /* 0x800008000f027a10 */ /* 0x000fe40007ffe0ff */
[----:B------:R-:W-:-:S03]  /*7230*/  MOV R9, 0x0 ;  /* 0x0000000000097802 */ /* 0x000fc60000000f00 */
[----:B------:R1:W-:Y:S01]  /*7240*/  STL [R2], R3 ;  /* 0x0000000302007387 */ /* 0x0003e20000100800 */
[----:B------:R-:W-:Y:S05]  /*7250*/  RET.REL.NODEC R8 `(_ZN7cutlass13device_kernelIN5flash19enable_sm80_to_sm89INS1_16FlashAttnBwdSm80INS1_25CollectiveMainloopBwdSm80ILi2ELi2EN4cute5tupleIJNS5_1CILi128EEES8_NS7_ILi64EEEEEENS_10bfloat16_tEfNS_4arch4Sm80ELb0ELb0ELb1ELb0ELb0ELb0ELb0ELb0ELi2ELi4ELi4ELi4ELb0EEENS1_21CollectiveEpilogueBwdISA_SB_SD_Li256ELb0ELb0ELi2EEENS1_19SingleTileSchedulerILb0ELb0ELb0ELi128EEEEEEEEEvNT_6ParamsE) ;  /* 0xffff8da008007950 */ /* 0x000fea0003c3ffff */
        .type           $_ZN7cutlass13device_kernelIN5flash19enable_sm80_to_sm89INS1_16FlashAttnBwdSm80INS1_25CollectiveMainloopBwdSm80ILi2ELi2EN4cute5tupleIJNS5_1CILi128EEES8_NS7_ILi64EEEEEENS_10bfloat16_tEfNS_4arch4Sm80ELb0ELb0ELb1ELb0ELb0ELb0ELb0ELb0ELi2ELi4ELi4ELi4ELb0EEENS1_21CollectiveEpilogueBwdISA_SB_SD_Li256ELb0ELb0ELi2EEENS1_19SingleTileSchedulerILb0ELb0ELb0ELi128EEEEEEEEEvNT_6ParamsE$_ZN4cute3eso3ESOILb1ELb0EJNS_10UnderscoreEiEEC2ERKS2_RKi,@function
        .size           $_ZN7cutlass13device_kernelIN5flash19enable_sm80_to_sm89INS1_16FlashAttnBwdSm80INS1_25CollectiveMainloopBwdSm80ILi2ELi2EN4cute5tupleIJNS5_1CILi128EEES8_NS7_ILi64EEEEEENS_10bfloat16_tEfNS_4arch4Sm80ELb0ELb0ELb1ELb0ELb0ELb0ELb0ELb0ELi2ELi4ELi4ELi4ELb0EEENS1_21CollectiveEpilogueBwdISA_SB_SD_Li256ELb0ELb0ELi2EEENS1_19SingleTileSchedulerILb0ELb0ELb0ELi128EEEEEEEEEvNT_6ParamsE$_ZN4cute3eso3ESOILb1ELb0EJNS_10UnderscoreEiEEC2ERKS2_RKi,($_ZN7cutlass13device_kernelIN5flash19enable_sm80_to_sm89INS1_16FlashAttnBwdSm80INS1_25CollectiveMainloopBwdSm80ILi2ELi2EN4cute5tupleIJNS5_1CILi128EEES8_NS7_ILi64EEEEEENS_10bfloat16_tEfNS_4arch4Sm80ELb0ELb0ELb1ELb0ELb0ELb0ELb0ELb0ELi2ELi4ELi4ELi4ELb0EEENS1_21CollectiveEpilogueBwdISA_SB_SD_Li256ELb0ELb0ELi2EEENS1_19SingleTileSchedulerILb0ELb0ELb0ELi128EEEEEEEEEvNT_6ParamsE$_ZN4cute3eso3ESOILb1ELb0EJNS_10UnderscoreEiiEEC2ERKS2_RKiS7_ - $_ZN7cutlass13device_kernelIN5flash19enable_sm80_to_sm89INS1_16FlashAttnBwdSm80INS1_25CollectiveMainloopBwdSm80ILi2ELi2EN4cute5tupleIJNS5_1CILi128EEES8_NS7_ILi64EEEEEENS_10bfloat16_tEfNS_4arch4Sm80ELb0ELb0ELb1ELb0ELb0ELb0ELb0ELb0ELi2ELi4ELi4ELi4ELb0EEENS1_21CollectiveEpilogueBwdISA_SB_SD_Li256ELb0ELb0ELi2EEENS1_19SingleTileSchedulerILb0ELb0ELb0ELi128EEEEEEEEEvNT_6ParamsE$_ZN4cute3eso3ESOILb1ELb0EJNS_10UnderscoreEiEEC2ERKS2_RKi)
$_ZN7cutlass13device_kernelIN5flash19enable_sm80_to_sm89INS1_16FlashAttnBwdSm80INS1_25CollectiveMainloopBwdSm80ILi2ELi2EN4cute5tupleIJNS5_1CILi128EEES8_NS7_ILi64EEEEEENS_10bfloat16_tEfNS_4arch4Sm80ELb0ELb0ELb1ELb0ELb0ELb0ELb0ELb0ELi2ELi4ELi4ELi4ELb0EEENS1_21CollectiveEpilogueBwdISA_SB_SD_Li256ELb0ELb0ELi2EEENS1_19SingleTileSchedulerILb0ELb0ELb0ELi128EEEEEEEEEvNT_6ParamsE$_ZN4cute3eso3ESOILb1ELb0EJNS_10UnderscoreEiEEC2ERKS2_RKi:
[----:B------:R-:W-:Y:S02]  /*7260*/  IADD3 R2, R2, -c[0x0][0x20], RZ ;  /* 0x8000080002027a10 */ /* 0x000fe40007ffe0ff */
[----:B------:R-:W-:-:S03]  /*7270*/  MOV R11, 0x0 ;  /* 0x00000000000b7802 */ /* 0x000fc60000000f00 */
[----:B------:R1:W-:Y:S01]  /*7280*/  STL [R2], R3 ;  /* 0x0000000302007387 */ /* 0x0003e20000100800 */
[----:B------:R-:W-:Y:S05]  /*7290*/  RET.REL.NODEC R10 `(_ZN7cutlass13device_kernelIN5flash19enable_sm80_to_sm89INS1_16FlashAttnBwdSm80INS1_25CollectiveMainloopBwdSm80ILi2ELi2EN4cute5tupleIJNS5_1CILi128EEES8_NS7_ILi64EEEEEENS_10bfloat16_tEfNS_4arch4Sm80ELb0ELb0ELb1ELb0ELb0ELb0ELb0ELb0ELi2ELi4ELi4ELi4ELb0EEENS1_21CollectiveEpilogueBwdISA_SB_SD_Li256ELb0ELb0ELi2EEENS1_19SingleTileSchedulerILb0ELb0ELb0ELi128EEEEEEEEEvNT_6ParamsE) ;  /* 0xffff8d600a007950 */ /* 0x000fea0003c3ffff */
        .type           $_ZN7cutlass13device_kernelIN5flash19enable_sm80_to_sm89INS1_16FlashAttnBwdSm80INS1_25CollectiveMainloopBwdSm80ILi2ELi2EN4cute5tupleIJNS5_1CILi128EEES8_NS7_ILi64EEEEEENS_10bfloat16_tEfNS_4arch4Sm80ELb0ELb0ELb1ELb0ELb0ELb0ELb0ELb0ELi2ELi4ELi4ELi4ELb0EEENS1_21CollectiveEpilogueBwdISA_SB_SD_Li256ELb0ELb0ELi2EEENS1_19SingleTileSchedulerILb0ELb0ELb0ELi128EEEEEEEEEvNT_6ParamsE$_ZN4cute3eso3ESOILb1ELb0EJNS_10UnderscoreEiiEEC2ERKS2_RKiS7_,@function
        .size           $_ZN7cutlass13device_kernelIN5flash19enable_sm80_to_sm89INS1_16FlashAttnBwdSm80INS1_25CollectiveMainloopBwdSm80ILi2ELi2EN4cute5tupleIJNS5_1CILi128EEES8_NS7_ILi64EEEEEENS_10bfloat16_tEfNS_4arch4Sm80ELb0ELb0ELb1ELb0ELb0ELb0ELb0ELb0ELi2ELi4ELi4ELi4ELb0EEENS1_21CollectiveEpilogueBwdISA_SB_SD_Li256ELb0ELb0ELi2EEENS1_19SingleTileSchedulerILb0ELb0ELb0ELi128EEEEEEEEEvNT_6ParamsE$_ZN4cute3eso3ESOILb1ELb0EJNS_10UnderscoreEiiEEC2ERKS2_RKiS7_,($_ZN7cutlass13device_kernelIN5flash19enable_sm80_to_sm89INS1_16FlashAttnBwdSm80INS1_25CollectiveMainloopBwdSm80ILi2ELi2EN4cute5tupleIJNS5_1CILi128EEES8_NS7_ILi64EEEEEENS_10bfloat16_tEfNS_4arch4Sm80ELb0ELb0ELb1ELb0ELb0ELb0ELb0ELb0ELi2ELi4ELi4ELi4ELb0EEENS1_21CollectiveEpilogueBwdISA_SB_SD_Li256ELb0ELb0ELi2EEENS1_19SingleTileSchedulerILb0ELb0ELb0ELi128EEEEEEEEEvNT_6ParamsE$_ZN4cute3eso3ESOILb1ELb0EJNS_14ComposedLayoutINS_7SwizzleILi3ELi3ELi3EEENS_1CILi0EEENS_6LayoutINS_5tupleIJNS8_IJNS8_IJNS5_ILi4EEENS5_ILi8EEEEEENS8_IJNS5_ILi2EEENS5_ILi1EEEEEEEEENS8_IJNS8_IJSC_SC_EEENS8_IJSA_S9_EEEEEEEEENS8_IJNS8_IJNS8_IJSC_NS5_ILi64EEEEEENS8_IJNS5_ILi512EEES6_EEEEEENS8_IJNS8_IJSD_SA_EEENS8_IJNS5_ILi1024EEENS5_ILi16EEEEEEEEEEEEEEEENS_10ViewEngineINS_8smem_ptrIPN7cutlass10bfloat16_tEEEEEEEC2ERKSW_RKS13_ - $_ZN7cutlass13device_kernelIN5flash19enable_sm80_to_sm89INS1_16FlashAttnBwdSm80INS1_25CollectiveMainloopBwdSm80ILi2ELi2EN4cute5tupleIJNS5_1CILi128EEES8_NS7_ILi64EEEEEENS_10bfloat16_tEfNS_4arch4Sm80ELb0ELb0ELb1ELb0ELb0ELb0ELb0ELb0ELi2ELi4ELi4ELi4ELb0EEENS1_21CollectiveEpilogueBwdISA_SB_SD_Li256ELb0ELb0ELi2EEENS1_19SingleTileSchedulerILb0ELb0ELb0ELi128EEEEEEEEEvNT_6ParamsE$_ZN4cute3eso3ESOILb1ELb0EJNS_10UnderscoreEiiEEC2ERKS2_RKiS7_)
$_ZN7cutlass13device_kernelIN5flash19enable_sm80_to_sm89INS1_16FlashAttnBwdSm80INS1_25CollectiveMainloopBwdSm80ILi2ELi2EN4cute5tupleIJNS5_1CILi128EEES8_NS7_ILi64EEEEEENS_10bfloat16_tEfNS_4arch4Sm80ELb0ELb0ELb1ELb0ELb0ELb0ELb0ELb0ELi2ELi4ELi4ELi4ELb0EEENS1_21CollectiveEpilogueBwdISA_SB_SD_Li256ELb0ELb0ELi2EEENS1_19SingleTileSchedulerILb0ELb0ELb0ELi128EEEEEEEEEvNT_6ParamsE$_ZN4cute3eso3ESOILb1ELb0EJNS_10UnderscoreEiiEEC2ERKS2_RKiS7_:
[----:B------:R-:W-:Y:S02]  /*72a0*/  IADD3 R3, R89, -c[0x0][0x20], RZ ;  /* 0x8000080059037a10 */ /* 0x000fe40007ffe0ff */
[----:B------:R-:W-:-:S03]  /*72b0*/  IADD3 R2, R77, -c[0x0][0x20], RZ ;  /* 0x800008004d027a10 */ /* 0x000fc60007ffe0ff */
[----:B------:R1:W-:Y:S04]  /*72c0*/  STL [R3], R90 ;  /* 0x0000005a03007387 */ /* 0x0003e80000100800 */
[----:B------:R-:W2:Y:S01]  /*72d0*/  LDL R2, [R2] ;  /* 0x0000000002027983 */ /* 0x000ea20000100800 */
[----:B------:R-:W-:-:S03]  /*72e0*/  IMAD.MOV.U32 R89, RZ, RZ, 0x0 ;  /* 0x00000000ff597424 */ /* 0x000fc600078e00ff */
[----:B--2---:R1:W-:Y:S01]  /*72f0*/  STL [R3+0x4], R2 ;  /* 0x0000040203007387 */ /* 0x0043e20000100800 */
[----:B------:R-:W-:Y:S05]  /*7300*/  RET.REL.NODEC R88 `(_ZN7cutlass13device_kernelIN5flash19enable_sm80_to_sm89INS1_16FlashAttnBwdSm80INS1_25CollectiveMainloopBwdSm80ILi2ELi2EN4cute5tupleIJNS5_1CILi128EEES8_NS7_ILi64EEEEEENS_10bfloat16_tEfNS_4arch4Sm80ELb0ELb0ELb1ELb0ELb0ELb0ELb0ELb0ELi2ELi4ELi4ELi4ELb0EEENS1_21CollectiveEpilogueBwdISA_SB_SD_Li256ELb0ELb0ELi2EEENS1_19SingleTileSchedulerILb0ELb0ELb0ELi128EEEEEEEEEvNT_6ParamsE) ;  /* 0xffff8cf058007950 */ /* 0x000fea0003c3ffff */
        .type           $_ZN7cutlass13device_kernelIN5flash19enable_sm80_to_sm89INS1_16FlashAttnBwdSm80INS1_25CollectiveMainloopBwdSm80ILi2ELi2EN4cute5tupleIJNS5_1CILi128EEES8_NS7_ILi64EEEEEENS_10bfloat16_tEfNS_4arch4Sm80ELb0ELb0ELb1ELb0ELb0ELb0ELb0ELb0ELi2ELi4ELi4ELi4ELb0EEENS1_21CollectiveEpilogueBwdISA_SB_SD_Li256ELb0ELb0ELi2EEENS1_19SingleTileSchedulerILb0ELb0ELb0ELi128EEEEEEEEEvNT_6ParamsE$_ZN4cute3eso3ESOILb1ELb0EJNS_14ComposedLayoutINS_7SwizzleILi3ELi3ELi3EEENS_1CILi0EEENS_6LayoutINS_5tupleIJNS8_IJNS8_IJNS5_ILi4EEENS5_ILi8EEEEEENS8_IJNS5_ILi2EEENS5_ILi1EEEEEEEEENS8_IJNS8_IJSC_SC_EEENS8_IJSA_S9_EEEEEEEEENS8_IJNS8_IJNS8_IJSC_NS5_ILi64EEEEEENS8_IJNS5_ILi512EEES6_EEEEEENS8_IJNS8_IJSD_SA_EEENS8_IJNS5_ILi1024EEENS5_ILi16EEEEEEEEEEEEEEEENS_10ViewEngineINS_8smem_ptrIPN7cutlass10bfloat16_tEEEEEEEC2ERKSW_RKS13_,@function
        .size           $_ZN7cutlass13device_kernelIN5flash19enable_sm80_to_sm89INS1_16FlashAttnBwdSm80INS1_25CollectiveMainloopBwdSm80ILi2ELi2EN4cute5tupleIJNS5_1CILi128EEES8_NS7_ILi64EEEEEENS_10bfloat16_tEfNS_4arch4Sm80ELb0ELb0ELb1ELb0ELb0ELb0ELb0ELb0ELi2ELi4ELi4ELi4ELb0EEENS1_21CollectiveEpilogueBwdISA_SB_SD_Li256ELb0ELb0ELi2EEENS1_19SingleTileSchedulerILb0ELb0ELb0ELi128EEEEEEEEEvNT_6ParamsE$_ZN4cute3eso3ESOILb1ELb0EJNS_14ComposedLayoutINS_7SwizzleILi3ELi3ELi3EEENS_1CILi0EEENS_6LayoutINS_5tupleIJNS8_IJNS8_IJNS5_ILi4EEENS5_ILi8EEEEEENS8_IJNS5_ILi2EEENS5_ILi1EEEEEEEEENS8_IJNS8_IJSC_SC_EEENS8_IJSA_S9_EEEEEEEEENS8_IJNS8_IJNS8_IJSC_NS5_ILi64EEEEEENS8_IJNS5_ILi512EEES6_EEEEEENS8_IJNS8_IJSD_SA_EEENS8_IJNS5_ILi1024EEENS5_ILi16EEEEEEEEEEEEEEEENS_10ViewEngineINS_8smem_ptrIPN7cutlass10bfloat16_tEEEEEEEC2ERKSW_RKS13_,($_ZN7cutlass13device_kernelIN5flash19enable_sm80_to_sm89INS1_16FlashAttnBwdSm80INS1_25CollectiveMainloopBwdSm80ILi2ELi2EN4cute5tupleIJNS5_1CILi128EEES8_NS7_ILi64EEEEEENS_10bfloat16_tEfNS_4arch4Sm80ELb0ELb0ELb1ELb0ELb0ELb0ELb0ELb0ELi2ELi4ELi4ELi4ELb0EEENS1_21CollectiveEpilogueBwdISA_SB_SD_Li256ELb0ELb0ELi2EEENS1_19SingleTileSchedulerILb0ELb0ELb0ELi128EEEEEEEEEvNT_6ParamsE$_ZN4cute3eso3ESOILb1ELb0EJNS_14ComposedLayoutINS_7SwizzleILi3ELi3ELi3EEENS_1CILi0EEENS_6LayoutINS_5tupleIJNS8_IJNS8_IJNS5_ILi4EEENS5_ILi8EEEEEENS8_IJNS5_ILi2EEENS5_ILi1EEEEEEEEENS8_IJNS8_IJSC_SC_EEESB_EEEEEENS8_IJNS8_IJNS8_IJNS5_ILi128EEESD_EEENS8_IJSA_S6_EEEEEENS8_IJNS8_IJNS5_ILi64EEENS5_ILi512EEEEEENS8_IJNS5_ILi16EEENS5_ILi1024EEEEEEEEEEEEEEEENS_10ViewEngineINS_8smem_ptrIPN7cutlass10bfloat16_tEEEEEEEC2ERKSW_RKS13_ - $_ZN7cutlass13device_kernelIN5flash19enable_sm80_to_sm89INS1_16FlashAttnBwdSm80INS1_25CollectiveMainloopBwdSm80ILi2ELi2EN4cute5tupleIJNS5_1CILi128EEES8_NS7_ILi64EEEEEENS_10bfloat16_tEfNS_4arch4Sm80ELb0ELb0ELb1ELb0ELb0ELb0ELb0ELb0ELi2ELi4ELi4ELi4ELb0EEENS1_21CollectiveEpilogueBwdISA_SB_SD_Li256ELb0ELb0ELi2EEENS1_19SingleTileSchedulerILb0ELb0ELb0ELi128EEEEEEEEEvNT_6ParamsE$_ZN4cute3eso3ESOILb1ELb0EJNS_14ComposedLayoutINS_7SwizzleILi3ELi3ELi3EEENS_1CILi0EEENS_6LayoutINS_5tupleIJNS8_IJNS8_IJNS5_ILi4EEENS5_ILi8EEEEEENS8_IJNS5_ILi2EEENS5_ILi1EEEEEEEEENS8_IJNS8_IJSC_SC_EEENS8_IJSA_S9_EEEEEEEEENS8_IJNS8_IJNS8_IJSC_NS5_ILi64EEEEEENS8_IJNS5_ILi512EEES6_EEEEEENS8_IJNS8_IJSD_SA_EEENS8_IJNS5_ILi1024EEENS5_ILi16EEEEEEEEEEEEEEEENS_10ViewEngineINS_8smem_ptrIPN7cutlass10bfloat16_tEEEEEEEC2ERKSW_RKS13_)
$_ZN7cutlass13device_kernelIN5flash19enable_sm80_to_sm89INS1_16FlashAttnBwdSm80INS1_25CollectiveMainloopBwdSm80ILi2ELi2EN4cute5tupleIJNS5_1CILi128EEES8_NS7_ILi64EEEEEENS_10bfloat16_tEfNS_4arch4Sm80ELb0ELb0ELb1ELb0ELb0ELb0ELb0ELb0ELi2ELi4ELi4ELi4ELb0EEENS1_21CollectiveEpilogueBwdISA_SB_SD_Li256ELb0ELb0ELi2EEENS1_19SingleTileSchedulerILb0ELb0ELb0ELi128EEEEEEEEEvNT_6ParamsE$_ZN4cute3eso3ESOILb1ELb0EJNS_14ComposedLayoutINS_7SwizzleILi3ELi3ELi3EEENS_1CILi0EEENS_6LayoutINS_5tupleIJNS8_IJNS8_IJNS5_ILi4EEENS5_ILi8EEEEEENS8_IJNS5_ILi2EEENS5_ILi1EEEEEEEEENS8_IJNS8_IJSC_SC_EEENS8_IJSA_S9_EEEEEEEEENS8_IJNS8_IJNS8_IJSC_NS5_ILi64EEEEEENS8_IJNS5_ILi512EEES6_EEEEEENS8_IJNS8_IJSD_SA_EEENS8_IJNS5_ILi1024EEENS5_ILi16EEEEEEEEEEEEEEEENS_10ViewEngineINS_8smem_ptrIPN7cutlass10bfloat16_tEEEEEEEC2ERKSW_RKS13_:
[----:B------:R-:W-:Y:S01]  /*7310*/  IADD3 R4, R25, -c[0x0][0x20], RZ ;  /* 0x8000080019047a10 */ /* 0x000fe20007ffe0ff */
[----:B------:R-:W-:Y:S01]  /*7320*/  IMAD.MOV.U32 R8, RZ, RZ, R6 ;  /* 0x000000ffff087224 */ /* 0x000fe200078e0006 */
[----:B------:R-:W-:-:S03]  /*7330*/  MOV R9, 0x0 ;  /* 0x0000000000097802 */ /* 0x000fc60000000f00 */
[----:B------:R1:W-:Y:S01]  /*7340*/  STL.64 [R4], R2 ;  /* 0x0000000204007387 */ /* 0x0003e20000100a00 */
[----:B------:R-:W-:Y:S05]  /*7350*/  RET.REL.NODEC R8 `(_ZN7cutlass13device_kernelIN5flash19enable_sm80_to_sm89INS1_16FlashAttnBwdSm80INS1_25CollectiveMainloopBwdSm80ILi2ELi2EN4cute5tupleIJNS5_1CILi128EEES8_NS7_ILi64EEEEEENS_10bfloat16_tEfNS_4arch4Sm80ELb0ELb0ELb1ELb0ELb0ELb0ELb0ELb0ELi2ELi4ELi4ELi4ELb0EEENS1_21CollectiveEpilogueBwdISA_SB_SD_Li256ELb0ELb0ELi2EEENS1_19SingleTileSchedulerILb0ELb0ELb0ELi128EEEEEEEEEvNT_6ParamsE) ;  /* 0xffff8ca008007950 */ /* 0x000fea0003c3ffff */
        .type           $_ZN7cutlass13device_kernelIN5flash19enable_sm80_to_sm89INS1_16FlashAttnBwdSm80INS1_25CollectiveMainloopBwdSm80ILi2ELi2EN4cute5tupleIJNS5_1CILi128EEES8_NS7_ILi64EEEEEENS_10bfloat16_tEfNS_4arch4Sm80ELb0ELb0ELb1ELb0ELb0ELb0ELb0ELb0ELi2ELi4ELi4ELi4ELb0EEENS1_21CollectiveEpilogueBwdISA_SB_SD_Li256ELb0ELb0ELi2EEENS1_19SingleTileSchedulerILb0ELb0ELb0ELi128EEEEEEEEEvNT_6ParamsE$_ZN4cute3eso3ESOILb1ELb0EJNS_14ComposedLayoutINS_7SwizzleILi3ELi3ELi3EEENS_1CILi0EEENS_6LayoutINS_5tupleIJNS8_IJNS8_IJNS5_ILi4EEENS5_ILi8EEEEEENS8_IJNS5_ILi2EEENS5_ILi1EEEEEEEEENS8_IJNS8_IJSC_SC_EEESB_EEEEEENS8_IJNS8_IJNS8_IJNS5_ILi128EEESD_EEENS8_IJSA_S6_EEEEEENS8_IJNS8_IJNS5_ILi64EEENS5_ILi512EEEEEENS8_IJNS5_ILi16EEENS5_ILi1024EEEEEEEEEEEEEEEENS_10ViewEngineINS_8smem_ptrIPN7cutlass10bfloat16_tEEEEEEEC2ERKSW_RKS13_,@function
        .size           $_ZN7cutlass13device_kernelIN5flash19enable_sm80_to_sm89INS1_16FlashAttnBwdSm80INS1_25CollectiveMainloopBwdSm80ILi2ELi2EN4cute5tupleIJNS5_1CILi128EEES8_NS7_ILi64EEEEEENS_10bfloat16_tEfNS_4arch4Sm80ELb0ELb0ELb1ELb0ELb0ELb0ELb0ELb0ELi2ELi4ELi4ELi4ELb0EEENS1_21CollectiveEpilogueBwdISA_SB_SD_Li256ELb0ELb0ELi2EEENS1_19SingleTileSchedulerILb0ELb0ELb0ELi128EEEEEEEEEvNT_6ParamsE$_ZN4cute3eso3ESOILb1ELb0EJNS_14ComposedLayoutINS_7SwizzleILi3ELi3ELi3EEENS_1CILi0EEENS_6LayoutINS_5tupleIJNS8_IJNS8_IJNS5_ILi4EEENS5_ILi8EEEEEENS8_IJNS5_ILi2EEENS5_ILi1EEEEEEEEENS8_IJNS8_IJSC_SC_EEESB_EEEEEENS8_IJNS8_IJNS8_IJNS5_ILi128EEESD_EEENS8_IJSA_S6_EEEEEENS8_IJNS8_IJNS5_ILi64EEENS5_ILi512EEEEEENS8_IJNS5_ILi16EEENS5_ILi1024EEEEEEEEEEEEEEEENS_10ViewEngineINS_8smem_ptrIPN7cutlass10bfloat16_tEEEEEEEC2ERKSW_RKS13_,($_ZN7cutlass13device_kernelIN5flash19enable_sm80_to_sm89INS1_16FlashAttnBwdSm80INS1_25CollectiveMainloopBwdSm80ILi2ELi2EN4cute5tupleIJNS5_1CILi128EEES8_NS7_ILi64EEEEEENS_10bfloat16_tEfNS_4arch4Sm80ELb0ELb0ELb1ELb0ELb0ELb0ELb0ELb0ELi2ELi4ELi4ELi4ELb0EEENS1_21CollectiveEpilogueBwdISA_SB_SD_Li256ELb0ELb0ELi2EEENS1_19SingleTileSchedulerILb0ELb0ELb0ELi128EEEEEEEEEvNT_6ParamsE$_ZN4cute3eso3ESOILb1ELb0EJNS_14ComposedLayoutINS_7SwizzleILi3ELi3ELi3EEENS_1CILi0EEENS_6LayoutINS_5tupleIJNS8_IJNS8_IJNS5_ILi4EEENS5_ILi8EEEEEENS8_IJS9_NS5_ILi1EEEEEEEEENS8_IJNS8_IJNS5_ILi2EEESF_SF_EEENS8_IJSF_NS8_IJS9_SF_EEEEEEEEEEEENS8_IJNS8_IJNS8_IJSF_NS5_ILi64EEEEEENS8_IJNS5_ILi1024EEES6_EEEEEENS8_IJNS8_IJSC_NS5_ILi512EEESA_EEENS8_IJNS5_ILi4096EEENS8_IJNS5_ILi16EEENS5_ILi8192EEEEEEEEEEEEEEEEEEENS_10ViewEngineINS_8smem_ptrIPN7cutlass10bfloat16_tEEEEEEEC2ERKS10_RKS17_ - $_ZN7cutlass13device_kernelIN5flash19enable_sm80_to_sm89INS1_16FlashAttnBwdSm80INS1_25CollectiveMainloopBwdSm80ILi2ELi2EN4cute5tupleIJNS5_1CILi128EEES8_NS7_ILi64EEEEEENS_10bfloat16_tEfNS_4arch4Sm80ELb0ELb0ELb1ELb0ELb0ELb0ELb0ELb0ELi2ELi4ELi4ELi4ELb0EEENS1_21CollectiveEpilogueBwdISA_SB_SD_Li256ELb0ELb0ELi2EEENS1_19SingleTileSchedulerILb0ELb0ELb0ELi128EEEEEEEEEvNT_6ParamsE$_ZN4cute3eso3ESOILb1ELb0EJNS_14ComposedLayoutINS_7SwizzleILi3ELi3ELi3EEENS_1CILi0EEENS_6LayoutINS_5tupleIJNS8_IJNS8_IJNS5_ILi4EEENS5_ILi8EEEEEENS8_IJNS5_ILi2EEENS5_ILi1EEEEEEEEENS8_IJNS8_IJSC_SC_EEESB_EEEEEENS8_IJNS8_IJNS8_IJNS5_ILi128EEESD_EEENS8_IJSA_S6_EEEEEENS8_IJNS8_IJNS5_ILi64EEENS5_ILi512EEEEEENS8_IJNS5_ILi16EEENS5_ILi1024EEEEEEEEEEEEEEEENS_10ViewEngineINS_8smem_ptrIPN7cutlass10bfloat16_tEEEEEEEC2ERKSW_RKS13_)
$_ZN7cutlass13device_kernelIN5flash19enable_sm80_to_sm89INS1_16FlashAttnBwdSm80INS1_25CollectiveMainloopBwdSm80ILi2ELi2EN4cute5tupleIJNS5_1CILi128EEES8_NS7_ILi64EEEEEENS_10bfloat16_tEfNS_4arch4Sm80ELb0ELb0ELb1ELb0ELb0ELb0ELb0ELb0ELi2ELi4ELi4ELi4ELb0EEENS1_21CollectiveEpilogueBwdISA_SB_SD_Li256ELb0ELb0ELi2EEENS1_19SingleTileSchedulerILb0ELb0ELb0ELi128EEEEEEEEEvNT_6ParamsE$_ZN4cute3eso3ESOILb1ELb0EJNS_14ComposedLayoutINS_7SwizzleILi3ELi3ELi3EEENS_1CILi0EEENS_6LayoutINS_5tupleIJNS8_IJNS8_IJNS5_ILi4EEENS5_ILi8EEEEEENS8_IJNS5_ILi2EEENS5_ILi1EEEEEEEEENS8_IJNS8_IJSC_SC_EEESB_EEEEEENS8_IJNS8_IJNS8_IJNS5_ILi128EEESD_EEENS8_IJSA_S6_EEEEEENS8_IJNS8_IJNS5_ILi64EEENS5_ILi512EEEEEENS8_IJNS5_ILi16EEENS5_ILi1024EEEEEEEEEEEEEEEENS_10ViewEngineINS_8smem_ptrIPN7cutlass10bfloat16_tEEEEEEEC2ERKSW_RKS13_:
[----:B------:R-:W-:Y:S01]  /*7360*/  IADD3 R4, R69, -c[0x0][0x20], RZ ;  /* 0x8000080045047a10 */ /* 0x000fe20007ffe0ff */
[----:B------:R-:W-:Y:S01]  /*7370*/  IMAD.MOV.U32 R8, RZ, RZ, R6 ;  /* 0x000000ffff087224 */ /* 0x000fe200078e0006 */
[----:B------:R-:W-:-:S03]  /*7380*/  MOV R9, 0x0 ;  /* 0x0000000000097802 */ /* 0x000fc60000000f00 */
[----:B------:R1:W-:Y:S01]  /*7390*/  STL.64 [R4], R2 ;  /* 0x0000000204007387 */ /* 0x0003e20000100a00 */
[----:B------:R-:W-:Y:S05]  /*73a0*/  RET.REL.NODEC R8 `(_ZN7cutlass13device_kernelIN5flash19enable_sm80_to_sm89INS1_16FlashAttnBwdSm80INS1_25CollectiveMainloopBwdSm80ILi2ELi2EN4cute5tupleIJNS5_1CILi128EEES8_NS7_ILi64EEEEEENS_10bfloat16_tEfNS_4arch4Sm80ELb0ELb0ELb1ELb0ELb0ELb0ELb0ELb0ELi2ELi4ELi4ELi4ELb0EEENS1_21CollectiveEpilogueBwdISA_SB_SD_Li256ELb0ELb0ELi2EEENS1_19SingleTileSchedulerILb0ELb0ELb0ELi128EEEEEEEEEvNT_6ParamsE) ;  /* 0xffff8c5008007950 */ /* 0x000fea0003c3ffff */
        .type           $_ZN7cutlass13device_kernelIN5flash19enable_sm80_to_sm89INS1_16FlashAttnBwdSm80INS1_25CollectiveMainloopBwdSm80ILi2ELi2EN4cute5tupleIJNS5_1CILi128EEES8_NS7_ILi64EEEEEENS_10bfloat16_tEfNS_4arch4Sm80ELb0ELb0ELb1ELb0ELb0ELb0ELb0ELb0ELi2ELi4ELi4ELi4ELb0EEENS1_21CollectiveEpilogueBwdISA_SB_SD_Li256ELb0ELb0ELi2EEENS1_19SingleTileSchedulerILb0ELb0ELb0ELi128EEEEEEEEEvNT_6ParamsE$_ZN4cute3eso3ESOILb1ELb0EJNS_14ComposedLayoutINS_7SwizzleILi3ELi3ELi3EEENS_1CILi0EEENS_6LayoutINS_5tupleIJNS8_IJNS8_IJNS5_ILi4EEENS5_ILi8EEEEEENS8_IJS9_NS5_ILi1EEEEEEEEENS8_IJNS8_IJNS5_ILi2EEESF_SF_EEENS8_IJSF_NS8_IJS9_SF_EEEEEEEEEEEENS8_IJNS8_IJNS8_IJSF_NS5_ILi64EEEEEENS8_IJNS5_ILi1024EEES6_EEEEEENS8_IJNS8_IJSC_NS5_ILi512EEESA_EEENS8_IJNS5_ILi4096EEENS8_IJNS5_ILi16EEENS5_ILi8192EEEEEEEEEEEEEEEEEEENS_10ViewEngineINS_8smem_ptrIPN7cutlass10bfloat16_tEEEEEEEC2ERKS10_RKS17_,@function
        .size           $_ZN7cutlass13device_kernelIN5flash19enable_sm80_to_sm89INS1_16FlashAttnBwdSm80INS1_25CollectiveMainloopBwdSm80ILi2ELi2EN4cute5tupleIJNS5_1CILi128EEES8_NS7_ILi64EEEEEENS_10bfloat16_tEfNS_4arch4Sm80ELb0ELb0ELb1ELb0ELb0ELb0ELb0ELb0ELi2ELi4ELi4ELi4ELb0EEENS1_21CollectiveEpilogueBwdISA_SB_SD_Li256ELb0ELb0ELi2EEENS1_19SingleTileSchedulerILb0ELb0ELb0ELi128EEEEEEEEEvNT_6ParamsE$_ZN4cute3eso3ESOILb1ELb0EJNS_14ComposedLayoutINS_7SwizzleILi3ELi3ELi3EEENS_1CILi0EEENS_6LayoutINS_5tupleIJNS8_IJNS8_IJNS5_ILi4EEENS5_ILi8EEEEEENS8_IJS9_NS5_ILi1EEEEEEEEENS8_IJNS8_IJNS5_ILi2EEESF_SF_EEENS8_IJSF_NS8_IJS9_SF_EEEEEEEEEEEENS8_IJNS8_IJNS8_IJSF_NS5_ILi64EEEEEENS8_IJNS5_ILi1024EEES6_EEEEEENS8_IJNS8_IJSC_NS5_ILi512EEESA_EEENS8_IJNS5_ILi4096EEENS8_IJNS5_ILi16EEENS5_ILi8192EEEEEEEEEEEEEEEEEEENS_10ViewEngineINS_8smem_ptrIPN7cutlass10bfloat16_tEEEEEEEC2ERKS10_RKS17_,($_ZN7cutlass13device_kernelIN5flash19enable_sm80_to_sm89INS1_16FlashAttnBwdSm80INS1_25CollectiveMainloopBwdSm80ILi2ELi2EN4cute5tupleIJNS5_1CILi128EEES8_NS7_ILi64EEEEEENS_10bfloat16_tEfNS_4arch4Sm80ELb0ELb0ELb1ELb0ELb0ELb0ELb0ELb0ELi2ELi4ELi4ELi4ELb0EEENS1_21CollectiveEpilogueBwdISA_SB_SD_Li256ELb0ELb0ELi2EEENS1_19SingleTileSchedulerILb0ELb0ELb0ELi128EEEEEEEEEvNT_6ParamsE$_ZN4cute3eso3ESOILb1ELb0EJNS_14ComposedLayoutINS_7SwizzleILi3ELi3ELi3EEENS_1CILi0EEENS_6LayoutINS_5tupleIJNS8_IJNS8_IJNS5_ILi4EEENS5_ILi8EEEEEENS8_IJS9_NS5_ILi1EEEEEEEEENS8_IJNS8_IJNS5_ILi2EEESF_SF_EEENS8_IJSF_SA_EEEEEEEEENS8_IJNS8_IJNS8_IJNS5_ILi128EEESC_EEENS8_IJNS5_ILi16EEES6_EEEEEENS8_IJNS8_IJNS5_ILi64EEESA_NS5_ILi512EEEEEENS8_IJNS5_ILi8192EEENS5_ILi1024EEEEEEEEEEEEEEEENS_10ViewEngineINS_8smem_ptrIPN7cutlass10bfloat16_tEEEEEEEC2ERKSY_RKS15_ - $_ZN7cutlass13device_kernelIN5flash19enable_sm80_to_sm89INS1_16FlashAttnBwdSm80INS1_25CollectiveMainloopBwdSm80ILi2ELi2EN4cute5tupleIJNS5_1CILi128EEES8_NS7_ILi64EEEEEENS_10bfloat16_tEfNS_4arch4Sm80ELb0ELb0ELb1ELb0ELb0ELb0ELb0ELb0ELi2ELi4ELi4ELi4ELb0EEENS1_21CollectiveEpilogueBwdISA_SB_SD_Li256ELb0ELb0ELi2EEENS1_19SingleTileSchedulerILb0ELb0ELb0ELi128EEEEEEEEEvNT_6ParamsE$_ZN4cute3eso3ESOILb1ELb0EJNS_14ComposedLayoutINS_7SwizzleILi3ELi3ELi3EEENS_1CILi0EEENS_6LayoutINS_5tupleIJNS8_IJNS8_IJNS5_ILi4EEENS5_ILi8EEEEEENS8_IJS9_NS5_ILi1EEEEEEEEENS8_IJNS8_IJNS5_ILi2EEESF_SF_EEENS8_IJSF_NS8_IJS9_SF_EEEEEEEEEEEENS8_IJNS8_IJNS8_IJSF_NS5_ILi64EEEEEENS8_IJNS5_ILi1024EEES6_EEEEEENS8_IJNS8_IJSC_NS5_ILi512EEESA_EEENS8_IJNS5_ILi4096EEENS8_IJNS5_ILi16EEENS5_ILi8192EEEEEEEEEEEEEEEEEEENS_10ViewEngineINS_8smem_ptrIPN7cutlass10bfloat16_tEEEEEEEC2ERKS10_RKS17_)
$_ZN7cutlass13device_kernelIN5flash19enable_sm80_to_sm89INS1_16FlashAttnBwdSm80INS1_25CollectiveMainloopBwdSm80ILi2ELi2EN4cute5tupleIJNS5_1CILi128EEES8_NS7_ILi64EEEEEENS_10bfloat16_tEfNS_4arch4Sm80ELb0ELb0ELb1ELb0ELb0ELb0ELb0ELb0ELi2ELi4ELi4ELi4ELb0EEENS1_21CollectiveEpilogueBwdISA_SB_SD_Li256ELb0ELb0ELi2EEENS1_19SingleTileSchedulerILb0ELb0ELb0ELi128EEEEEEEEEvNT_6ParamsE$_ZN4cute3eso3ESOILb1ELb0EJNS_14ComposedLayoutINS_7SwizzleILi3ELi3ELi3EEENS_1CILi0EEENS_6LayoutINS_5tupleIJNS8_IJNS8_IJNS5_ILi4EEENS5_ILi8EEEEEENS8_IJS9_NS5_ILi1EEEEEEEEENS8_IJNS8_IJNS5_ILi2EEESF_SF_EEENS8_IJSF_NS8_IJS9_SF_EEEEEEEEEEEENS8_IJNS8_IJNS8_IJSF_NS5_ILi64EEEEEENS8_IJNS5_ILi1024EEES6_EEEEEENS8_IJNS8_IJSC_NS5_ILi512EEESA_EEENS8_IJNS5_ILi4096EEENS8_IJNS5_ILi16EEENS5_ILi8192EEEEEEEEEEEEEEEEEEENS_10ViewEngineINS_8smem_ptrIPN7cutlass10bfloat16_tEEEEEEEC2ERKS10_RKS17_:
[----:B------:R-:W-:Y:S01]  /*73b0*/  IADD3 R4, R69, -c[0x0][0x20], RZ ;  /* 0x8000080045047a10 */ /* 0x000fe20007ffe0ff */
[----:B------:R-:W-:Y:S01]  /*73c0*/  IMAD.MOV.U32 R8, RZ, RZ, R6 ;  /* 0x000000ffff087224 */ /* 0x000fe200078e0006 */
[----:B------:R-:W-:-:S03]  /*73d0*/  MOV R9, 0x0 ;  /* 0x0000000000097802 */ /* 0x000fc60000000f00 */
[----:B------:R1:W-:Y:S01]  /*73e0*/  STL.64 [R4], R2 ;  /* 0x0000000204007387 */ /* 0x0003e20000100a00 */
[----:B------:R-:W-:Y:S05]  /*73f0*/  RET.REL.NODEC R8 `(_ZN7cutlass13device_kernelIN5flash19enable_sm80_to_sm89INS1_16FlashAttnBwdSm80INS1_25CollectiveMainloopBwdSm80ILi2ELi2EN4cute5tupleIJNS5_1CILi128EEES8_NS7_ILi64EEEEEENS_10bfloat16_tEfNS_4arch4Sm80ELb0ELb0ELb1ELb0ELb0ELb0ELb0ELb0ELi2ELi4ELi4ELi4ELb0EEENS1_21CollectiveEpilogueBwdISA_SB_SD_Li256ELb0ELb0ELi2EEENS1_19SingleTileSchedulerILb0ELb0ELb0ELi128EEEEEEEEEvNT_6ParamsE) ;  /* 0xffff8c0008007950 */ /* 0x000fea0003c3ffff */
        .type           $_ZN7cutlass13device_kernelIN5flash19enable_sm80_to_sm89INS1_16FlashAttnBwdSm80INS1_25CollectiveMainloopBwdSm80ILi2ELi2EN4cute5tupleIJNS5_1CILi128EEES8_NS7_ILi64EEEEEENS_10bfloat16_tEfNS_4arch4Sm80ELb0ELb0ELb1ELb0ELb0ELb0ELb0ELb0ELi2ELi4ELi4ELi4ELb0EEENS1_21CollectiveEpilogueBwdISA_SB_SD_Li256ELb0ELb0ELi2EEENS1_19SingleTileSchedulerILb0ELb0ELb0ELi128EEEEEEEEEvNT_6ParamsE$_ZN4cute3eso3ESOILb1ELb0EJNS_14ComposedLayoutINS_7SwizzleILi3ELi3ELi3EEENS_1CILi0EEENS_6LayoutINS_5tupleIJNS8_IJNS8_IJNS5_ILi4EEENS5_ILi8EEEEEENS8_IJS9_NS5_ILi1EEEEEEEEENS8_IJNS8_IJNS5_ILi2EEESF_SF_EEENS8_IJSF_SA_EEEEEEEEENS8_IJNS8_IJNS8_IJNS5_ILi128EEESC_EEENS8_IJNS5_ILi16EEES6_EEEEEENS8_IJNS8_IJNS5_ILi64EEESA_NS5_ILi512EEEEEENS8_IJNS5_ILi8192EEENS5_ILi1024EEEEEEEEEEEEEEEENS_10ViewEngineINS_8smem_ptrIPN7cutlass10bfloat16_tEEEEEEEC2ERKSY_RKS15_,@function
        .size           $_ZN7cutlass13device_kernelIN5flash19enable_sm80_to_sm89INS1_16FlashAttnBwdSm80INS1_25CollectiveMainloopBwdSm80ILi2ELi2EN4cute5tupleIJNS5_1CILi128EEES8_NS7_ILi64EEEEEENS_10bfloat16_tEfNS_4arch4Sm80ELb0ELb0ELb1ELb0ELb0ELb0ELb0ELb0ELi2ELi4ELi4ELi4ELb0EEENS1_21CollectiveEpilogueBwdISA_SB_SD_Li256ELb0ELb0ELi2EEENS1_19SingleTileSchedulerILb0ELb0ELb0ELi128EEEEEEEEEvNT_6ParamsE$_ZN4cute3eso3ESOILb1ELb0EJNS_14ComposedLayoutINS_7SwizzleILi3ELi3ELi3EEENS_1CILi0EEENS_6LayoutINS_5tupleIJNS8_IJNS8_IJNS5_ILi4EEENS5_ILi8EEEEEENS8_IJS9_NS5_ILi1EEEEEEEEENS8_IJNS8_IJNS5_ILi2EEESF_SF_EEENS8_IJSF_SA_EEEEEEEEENS8_IJNS8_IJNS8_IJNS5_ILi128EEESC_EEENS8_IJNS5_ILi16EEES6_EEEEEENS8_IJNS8_IJNS5_ILi64EEESA_NS5_ILi512EEEEEENS8_IJNS5_ILi8192EEENS5_ILi1024EEEEEEEEEEEEEEEENS_10ViewEngineINS_8smem_ptrIPN7cutlass10bfloat16_tEEEEEEEC2ERKSY_RKS15_,($_ZN7cutlass13device_kernelIN5flash19enable_sm80_to_sm89INS1_16FlashAttnBwdSm80INS1_25CollectiveMainloopBwdSm80ILi2ELi2EN4cute5tupleIJNS5_1CILi128EEES8_NS7_ILi64EEEEEENS_10bfloat16_tEfNS_4arch4Sm80ELb0ELb0ELb1ELb0ELb0ELb0ELb0ELb0ELi2ELi4ELi4ELi4ELb0EEENS1_21CollectiveEpilogueBwdISA_SB_SD_Li256ELb0ELb0ELi2EEENS1_19SingleTileSchedulerILb0ELb0ELb0ELi128EEEEEEEEEvNT_6ParamsE$_ZN4cute3eso3ESOILb1ELb0EJNS_14ComposedLayoutINS_7SwizzleILi3ELi3ELi3EEENS_1CILj0EEENS_6LayoutINS_5tupleIJNS5_ILi64EEENS5_ILi128EEEEEENS8_IJNS5_ILi1EEES9_EEEEEEENS_10ViewEngineINS_8smem_ptrIPN7cutlass10bfloat16_tEEEEEEEC2ERKSF_RKSM_ - $_ZN7cutlass13device_kernelIN5flash19enable_sm80_to_sm89INS1_16FlashAttnBwdSm80INS1_25CollectiveMainloopBwdSm80ILi2ELi2EN4cute5tupleIJNS5_1CILi128EEES8_NS7_ILi64EEEEEENS_10bfloat16_tEfNS_4arch4Sm80ELb0ELb0ELb1ELb0ELb0ELb0ELb0ELb0ELi2ELi4ELi4ELi4ELb0EEENS1_21CollectiveEpilogueBwdISA_SB_SD_Li256ELb0ELb0ELi2EEENS1_19SingleTileSchedulerILb0ELb0ELb0ELi128EEEEEEEEEvNT_6ParamsE$_ZN4cute3eso3ESOILb1ELb0EJNS_14ComposedLayoutINS_7SwizzleILi3ELi3ELi3EEENS_1CILi0EEENS_6LayoutINS_5tupleIJNS8_IJNS8_IJNS5_ILi4EEENS5_ILi8EEEEEENS8_IJS9_NS5_ILi1EEEEEEEEENS8_IJNS8_IJNS5_ILi2EEESF_SF_EEENS8_IJSF_SA_EEEEEEEEENS8_IJNS8_IJNS8_IJNS5_ILi128EEESC_EEENS8_IJNS5_ILi16EEES6_EEEEEENS8_IJNS8_IJNS5_ILi64EEESA_NS5_ILi512EEEEEENS8_IJNS5_ILi8192EEENS5_ILi1024EEEEEEEEEEEEEEEENS_10ViewEngineINS_8smem_ptrIPN7cutlass10bfloat16_tEEEEEEEC2ERKSY_RKS15_)
$_ZN7cutlass13device_kernelIN5flash19enable_sm80_to_sm89INS1_16FlashAttnBwdSm80INS1_25CollectiveMainloopBwdSm80ILi2ELi2EN4cute5tupleIJNS5_1CILi128EEES8_NS7_ILi64EEEEEENS_10bfloat16_tEfNS_4arch4Sm80ELb0ELb0ELb1ELb0ELb0ELb0ELb0ELb0ELi2ELi4ELi4ELi4ELb0EEENS1_21CollectiveEpilogueBwdISA_SB_SD_Li256ELb0ELb0ELi2EEENS1_19SingleTileSchedulerILb0ELb0ELb0ELi128EEEEEEEEEvNT_6ParamsE$_ZN4cute3eso3ESOILb1ELb0EJNS_14ComposedLayoutINS_7SwizzleILi3ELi3ELi3EEENS_1CILi0EEENS_6LayoutINS_5tupleIJNS8_IJNS8_IJNS5_ILi4EEENS5_ILi8EEEEEENS8_IJS9_NS5_ILi1EEEEEEEEENS8_IJNS8_IJNS5_ILi2EEESF_SF_EEENS8_IJSF_SA_EEEEEEEEENS8_IJNS8_IJNS8_IJNS5_ILi128EEESC_EEENS8_IJNS5_ILi16EEES6_EEEEEENS8_IJNS8_IJNS5_ILi64EEESA_NS5_ILi512EEEEEENS8_IJNS5_ILi8192EEENS5_ILi1024EEEEEEEEEEEEEEEENS_10ViewEngineINS_8smem_ptrIPN7cutlass10bfloat16_tEEEEEEEC2ERKSY_RKS15_:
[----:B------:R-:W-:Y:S01]  /*7400*/  IADD3 R4, R25, -c[0x0][0x20], RZ ;  /* 0x8000080019047a10 */ /* 0x000fe20007ffe0ff */
[----:B------:R-:W-:Y:S01]  /*7410*/  IMAD.MOV.U32 R8, RZ, RZ, R6 ;  /* 0x000000ffff087224 */ /* 0x000fe200078e0006 */
[----:B------:R-:W-:-:S03]  /*7420*/  MOV R9, 0x0 ;  /* 0x0000000000097802 */ /* 0x000fc60000000f00 */
[----:B------:R1:W-:Y:S01]  /*7430*/  STL.64 [R4], R2 ;  /* 0x0000000204007387 */ /* 0x0003e20000100a00 */
[----:B------:R-:W-:Y:S05]  /*7440*/  RET.REL.NODEC R8 `(_ZN7cutlass13device_kernelIN5flash19enable_sm80_to_sm89INS1_16FlashAttnBwdSm80INS1_25CollectiveMainloopBwdSm80ILi2ELi2EN4cute5tupleIJNS5_1CILi128EEES8_NS7_ILi64EEEEEENS_10bfloat16_tEfNS_4arch4Sm80ELb0ELb0ELb1ELb0ELb0ELb0ELb0ELb0ELi2ELi4ELi4ELi4ELb0EEENS1_21CollectiveEpilogueBwdISA_SB_SD_Li256ELb0ELb0ELi2EEENS1_19SingleTileSchedulerILb0ELb0ELb0ELi128EEEEEEEEEvNT_6ParamsE) ;  /* 0xffff8bb008007950 */ /* 0x000fea0003c3ffff */
        .type           $_ZN7cutlass13device_kernelIN5flash19enable_sm80_to_sm89INS1_16FlashAttnBwdSm80INS1_25CollectiveMainloopBwdSm80ILi2ELi2EN4cute5tupleIJNS5_1CILi128EEES8_NS7_ILi64EEEEEENS_10bfloat16_tEfNS_4arch4Sm80ELb0ELb0ELb1ELb0ELb0ELb0ELb0ELb0ELi2ELi4ELi4ELi4ELb0EEENS1_21CollectiveEpilogueBwdISA_SB_SD_Li256ELb0ELb0ELi2EEENS1_19SingleTileSchedulerILb0ELb0ELb0ELi128EEEEEEEEEvNT_6ParamsE$_ZN4cute3eso3ESOILb1ELb0EJNS_14ComposedLayoutINS_7SwizzleILi3ELi3ELi3EEENS_1CILj0EEENS_6LayoutINS_5tupleIJNS5_ILi64EEENS5_ILi128EEEEEENS8_IJNS5_ILi1EEES9_EEEEEEENS_10ViewEngineINS_8smem_ptrIPN7cutlass10bfloat16_tEEEEEEEC2ERKSF_RKSM_,@function
        .size           $_ZN7cutlass13device_kernelIN5flash19enable_sm80_to_sm89INS1_16FlashAttnBwdSm80INS1_25CollectiveMainloopBwdSm80ILi2ELi2EN4cute5tupleIJNS5_1CILi128EEES8_NS7_ILi64EEEEEENS_10bfloat16_tEfNS_4arch4Sm80ELb0ELb0ELb1ELb0ELb0ELb0ELb0ELb0ELi2ELi4ELi4ELi4ELb0EEENS1_21CollectiveEpilogueBwdISA_SB_SD_Li256ELb0ELb0ELi2EEENS1_19SingleTileSchedulerILb0ELb0ELb0ELi128EEEEEEEEEvNT_6ParamsE$_ZN4cute3eso3ESOILb1ELb0EJNS_14ComposedLayoutINS_7SwizzleILi3ELi3ELi3EEENS_1CILj0EEENS_6LayoutINS_5tupleIJNS5_ILi64EEENS5_ILi128EEEEEENS8_IJNS5_ILi1EEES9_EEEEEEENS_10ViewEngineINS_8smem_ptrIPN7cutlass10bfloat16_tEEEEEEEC2ERKSF_RKSM_,($_ZN7cutlass13device_kernelIN5flash19enable_sm80_to_sm89INS1_16FlashAttnBwdSm80INS1_25CollectiveMainloopBwdSm80ILi2ELi2EN4cute5tupleIJNS5_1CILi128EEES8_NS7_ILi64EEEEEENS_10bfloat16_tEfNS_4arch4Sm80ELb0ELb0ELb1ELb0ELb0ELb0ELb0ELb0ELi2ELi4ELi4ELi4ELb0EEENS1_21CollectiveEpilogueBwdISA_SB_SD_Li256ELb0ELb0ELi2EEENS1_19SingleTileSchedulerILb0ELb0ELb0ELi128EEEEEEEEEvNT_6ParamsE$_ZN4cute3eso3ESOILb1ELb0EJNS_14ComposedLayoutINS_7SwizzleILi3ELi3ELi3EEENS_1CILj0EEENS_6LayoutINS_5tupleIJNS8_IJNS5_ILi8EEENS5_ILi16EEEEEENS8_IJNS5_ILi64EEENS5_ILi1EEEEEEEEENS8_IJNS8_IJSC_NS5_ILi512EEEEEENS8_IJSD_NS5_ILi0EEEEEEEEEEEEENS_10ViewEngineINS_8smem_ptrIPN7cutlass10bfloat16_tEEEEEEEC2ERKSM_RKST_ - $_ZN7cutlass13device_kernelIN5flash19enable_sm80_to_sm89INS1_16FlashAttnBwdSm80INS1_25CollectiveMainloopBwdSm80ILi2ELi2EN4cute5tupleIJNS5_1CILi128EEES8_NS7_ILi64EEEEEENS_10bfloat16_tEfNS_4arch4Sm80ELb0ELb0ELb1ELb0ELb0ELb0ELb0ELb0ELi2ELi4ELi4ELi4ELb0EEENS1_21CollectiveEpilogueBwdISA_SB_SD_Li256ELb0ELb0ELi2EEENS1_19SingleTileSchedulerILb0ELb0ELb0ELi128EEEEEEEEEvNT_6ParamsE$_ZN4cute3eso3ESOILb1ELb0EJNS_14ComposedLayoutINS_7SwizzleILi3ELi3ELi3EEENS_1CILj0EEENS_6LayoutINS_5tupleIJNS5_ILi64EEENS5_ILi128EEEEEENS8_IJNS5_ILi1EEES9_EEEEEEENS_10ViewEngineINS_8smem_ptrIPN7cutlass10bfloat16_tEEEEEEEC2ERKSF_RKSM_)
$_ZN7cutlass13device_kernelIN5flash19enable_sm80_to_sm89INS1_16FlashAttnBwdSm80INS1_25CollectiveMainloopBwdSm80ILi2ELi2EN4cute5tupleIJNS5_1CILi128EEES8_NS7_ILi64EEEEEENS_10bfloat16_tEfNS_4arch4Sm80ELb0ELb0ELb1ELb0ELb0ELb0ELb0ELb0ELi2ELi4ELi4ELi4ELb0EEENS1_21CollectiveEpilogueBwdISA_SB_SD_Li256ELb0ELb0ELi2EEENS1_19SingleTileSchedulerILb0ELb0ELb0ELi128EEEEEEEEEvNT_6ParamsE$_ZN4cute3eso3ESOILb1ELb0EJNS_14ComposedLayoutINS_7SwizzleILi3ELi3ELi3EEENS_1CILj0EEENS_6LayoutINS_5tupleIJNS5_ILi64EEENS5_ILi128EEEEEENS8_IJNS5_ILi1EEES9_EEEEEEENS_10ViewEngineINS_8smem_ptrIPN7cutlass10bfloat16_tEEEEEEEC2ERKSF_RKSM_:
[----:B------:R-:W-:Y:S01]  /*7450*/  IADD3 R4, R25, -c[0x0][0x20], RZ ;  /* 0x8000080019047a10 */ /* 0x000fe20007ffe0ff */
[----:B------:R-:W-:Y:S01]  /*7460*/  IMAD.MOV.U32 R8, RZ, RZ, R6 ;  /* 0x000000ffff087224 */ /* 0x000fe200078e0006 */
[----:B------:R-:W-:-:S03]  /*7470*/  MOV R9, 0x0 ;  /* 0x0000000000097802 */ /* 0x000fc60000000f00 */
[----:B------:R1:W-:Y:S01]  /*7480*/  STL.64 [R4], R2 ;  /* 0x0000000204007387 */ /* 0x0003e20000100a00 */
[----:B------:R-:W-:Y:S05]  /*7490*/  RET.REL.NODEC R8 `(_ZN7cutlass13device_kernelIN5flash19enable_sm80_to_sm89INS1_16FlashAttnBwdSm80INS1_25CollectiveMainloopBwdSm80ILi2ELi2EN4cute5tupleIJNS5_1CILi128EEES8_NS7_ILi64EEEEEENS_10bfloat16_tEfNS_4arch4Sm80ELb0ELb0ELb1ELb0ELb0ELb0ELb0ELb0ELi2ELi4ELi4ELi4ELb0EEENS1_21CollectiveEpilogueBwdISA_SB_SD_Li256ELb0ELb0ELi2EEENS1_19SingleTileSchedulerILb0ELb0ELb0ELi128EEEEEEEEEvNT_6ParamsE) ;  /* 0xffff8b6008007950 */ /* 0x000fea0003c3ffff */
        .type           $_ZN7cutlass13device_kernelIN5flash19enable_sm80_to_sm89INS1_16FlashAttnBwdSm80INS1_25CollectiveMainloopBwdSm80ILi2ELi2EN4cute5tupleIJNS5_1CILi128EEES8_NS7_ILi64EEEEEENS_10bfloat16_tEfNS_4arch4Sm80ELb0ELb0ELb1ELb0ELb0ELb0ELb0ELb0ELi2ELi4ELi4ELi4ELb0EEENS1_21CollectiveEpilogueBwdISA_SB_SD_Li256ELb0ELb0ELi2EEENS1_19SingleTileSchedulerILb0ELb0ELb0ELi128EEEEEEEEEvNT_6ParamsE$_ZN4cute3eso3ESOILb1ELb0EJNS_14ComposedLayoutINS_7SwizzleILi3ELi3ELi3EEENS_1CILj0EEENS_6LayoutINS_5tupleIJNS8_IJNS5_ILi8EEENS5_ILi16EEEEEENS8_IJNS5_ILi64EEENS5_ILi1EEEEEEEEENS8_IJNS8_IJSC_NS5_ILi512EEEEEENS8_IJSD_NS5_ILi0EEEEEEEEEEEEENS_10ViewEngineINS_8smem_ptrIPN7cutlass10bfloat16_tEEEEEEEC2ERKSM_RKST_,@function
        .size           $_ZN7cutlass13device_kernelIN5flash19enable_sm80_to_sm89INS1_16FlashAttnBwdSm80INS1_25CollectiveMainloopBwdSm80ILi2ELi2EN4cute5tupleIJNS5_1CILi128EEES8_NS7_ILi64EEEEEENS_10bfloat16_tEfNS_4arch4Sm80ELb0ELb0ELb1ELb0ELb0ELb0ELb0ELb0ELi2ELi4ELi4ELi4ELb0EEENS1_21CollectiveEpilogueBwdISA_SB_SD_Li256ELb0ELb0ELi2EEENS1_19SingleTileSchedulerILb0ELb0ELb0ELi128EEEEEEEEEvNT_6ParamsE$_ZN4cute3eso3ESOILb1ELb0EJNS_14ComposedLayoutINS_7SwizzleILi3ELi3ELi3EEENS_1CILj0EEENS_6LayoutINS_5tupleIJNS8_IJNS5_ILi8EEENS5_ILi16EEEEEENS8_IJNS5_ILi64EEENS5_ILi1EEEEEEEEENS8_IJNS8_IJSC_NS5_ILi512EEEEEENS8_IJSD_NS5_ILi0EEEEEEEEEEEEENS_10ViewEngineINS_8smem_ptrIPN7cutlass10bfloat16_tEEEEEEEC2ERKSM_RKST_,($_ZN7cutlass13device_kernelIN5flash19enable_sm80_to_sm89INS1_16FlashAttnBwdSm80INS1_25CollectiveMainloopBwdSm80ILi2ELi2EN4cute5tupleIJNS5_1CILi128EEES8_NS7_ILi64EEEEEENS_10bfloat16_tEfNS_4arch4Sm80ELb0ELb0ELb1ELb0ELb0ELb0ELb0ELb0ELi2ELi4ELi4ELi4ELb0EEENS1_21CollectiveEpilogueBwdISA_SB_SD_Li256ELb0ELb0ELi2EEENS1_19SingleTileSchedulerILb0ELb0ELb0ELi128EEEEEEEEEvNT_6ParamsE$_ZN4cute3eso3ESOILb1ELb0EJNS_14ComposedLayoutINS_7SwizzleILi3ELi3ELi3EEENS_1CILj0EEENS_6LayoutINS_5tupleIJNS8_IJNS8_IJNS5_ILi4EEENS5_ILi8EEEEEENS8_IJNS5_ILi2EEENS5_ILi1EEEEEEEEENS8_IJNS8_IJSC_SC_EEESB_EEEEEENS8_IJNS8_IJNS8_IJNS5_ILi128EEESD_EEENS8_IJSA_NS5_ILi0EEEEEEEEENS8_IJNS8_IJNS5_ILi64EEENS5_ILi512EEEEEENS8_IJNS5_ILi16EEENS5_ILi1024EEEEEEEEEEEEEEEENS_10ViewEngineINS_8smem_ptrIPN7cutlass10bfloat16_tEEEEEEEC2ERKSX_RKS14_ - $_ZN7cutlass13device_kernelIN5flash19enable_sm80_to_sm89INS1_16FlashAttnBwdSm80INS1_25CollectiveMainloopBwdSm80ILi2ELi2EN4cute5tupleIJNS5_1CILi128EEES8_NS7_ILi64EEEEEENS_10bfloat16_tEfNS_4arch4Sm80ELb0ELb0ELb1ELb0ELb0ELb0ELb0ELb0ELi2ELi4ELi4ELi4ELb0EEENS1_21CollectiveEpilogueBwdISA_SB_SD_Li256ELb0ELb0ELi2EEENS1_19SingleTileSchedulerILb0ELb0ELb0ELi128EEEEEEEEEvNT_6ParamsE$_ZN4cute3eso3ESOILb1ELb0EJNS_14ComposedLayoutINS_7SwizzleILi3ELi3ELi3EEENS_1CILj0EEENS_6LayoutINS_5tupleIJNS8_IJNS5_ILi8EEENS5_ILi16EEEEEENS8_IJNS5_ILi64EEENS5_ILi1EEEEEEEEENS8_IJNS8_IJSC_NS5_ILi512EEEEEENS8_IJSD_NS5_ILi0EEEEEEEEEEEEENS_10ViewEngineINS_8smem_ptrIPN7cutlass10bfloat16_tEEEEEEEC2ERKSM_RKST_)
$_ZN7cutlass13device_kernelIN5flash19enable_sm80_to_sm89INS1_16FlashAttnBwdSm80INS1_25CollectiveMainloopBwdSm80ILi2ELi2EN4cute5tupleIJNS5_1CILi128EEES8_NS7_ILi64EEEEEENS_10bfloat16_tEfNS_4arch4Sm80ELb0ELb0ELb1ELb0ELb0ELb0ELb0ELb0ELi2ELi4ELi4ELi4ELb0EEENS1_21CollectiveEpilogueBwdISA_SB_SD_Li256ELb0ELb0ELi2EEENS1_19SingleTileSchedulerILb0ELb0ELb0ELi128EEEEEEEEEvNT_6ParamsE$_ZN4cute3eso3ESOILb1ELb0EJNS_14ComposedLayoutINS_7SwizzleILi3ELi3ELi3EEENS_1CILj0EEENS_6LayoutINS_5tupleIJNS8_IJNS5_ILi8EEENS5_ILi16EEEEEENS8_IJNS5_ILi64EEENS5_ILi1EEEEEEEEENS8_IJNS8_IJSC_NS5_ILi512EEEEEENS8_IJSD_NS5_ILi0EEEEEEEEEEEEENS_10ViewEngineINS_8smem_ptrIPN7cutlass10bfloat16_tEEEEEEEC2ERKSM_RKST_:
[----:B------:R-:W-:Y:S01]  /*74a0*/  IADD3 R4, R25, -c[0x0][0x20], RZ ;  /* 0x8000080019047a10 */ /* 0x000fe20007ffe0ff */
[----:B------:R-:W-:Y:S01]  /*74b0*/  IMAD.MOV.U32 R8, RZ, RZ, R6 ;  /* 0x000000ffff087224 */ /* 0x000fe200078e0006 */
[----:B------:R-:W-:-:S03]  /*74c0*/  MOV R9, 0x0 ;  /* 0x0000000000097802 */ /* 0x000fc60000000f00 */
[----:B------:R1:W-:Y:S01]  /*74d0*/  STL.64 [R4], R2 ;  /* 0x0000000204007387 */ /* 0x0003e20000100a00 */
[----:B------:R-:W-:Y:S05]  /*74e0*/  RET.REL.NODEC R8 `(_ZN7cutlass13device_kernelIN5flash19enable_sm80_to_sm89INS1_16FlashAttnBwdSm80INS1_25CollectiveMainloopBwdSm80ILi2ELi2EN4cute5tupleIJNS5_1CILi128EEES8_NS7_ILi64EEEEEENS_10bfloat16_tEfNS_4arch4Sm80ELb0ELb0ELb1ELb0ELb0ELb0ELb0ELb0ELi2ELi4ELi4ELi4ELb0EEENS1_21CollectiveEpilogueBwdISA_SB_SD_Li256ELb0ELb0ELi2EEENS1_19SingleTileSchedulerILb0ELb0ELb0ELi128EEEEEEEEEvNT_6ParamsE) ;  /* 0xffff8b1008007950 */ /* 0x000fea0003c3ffff */
        .type           $_ZN7cutlass13device_kernelIN5flash19enable_sm80_to_sm89INS1_16FlashAttnBwdSm80INS1_25CollectiveMainloopBwdSm80ILi2ELi2EN4cute5tupleIJNS5_1CILi128EEES8_NS7_ILi64EEEEEENS_10bfloat16_tEfNS_4arch4Sm80ELb0ELb0ELb1ELb0ELb0ELb0ELb0ELb0ELi2ELi4ELi4ELi4ELb0EEENS1_21CollectiveEpilogueBwdISA_SB_SD_Li256ELb0ELb0ELi2EEENS1_19SingleTileSchedulerILb0ELb0ELb0ELi128EEEEEEEEEvNT_6ParamsE$_ZN4cute3eso3ESOILb1ELb0EJNS_14ComposedLayoutINS_7SwizzleILi3ELi3ELi3EEENS_1CILj0EEENS_6LayoutINS_5tupleIJNS8_IJNS8_IJNS5_ILi4EEENS5_ILi8EEEEEENS8_IJNS5_ILi2EEENS5_ILi1EEEEEEEEENS8_IJNS8_IJSC_SC_EEESB_EEEEEENS8_IJNS8_IJNS8_IJNS5_ILi128EEESD_EEENS8_IJSA_NS5_ILi0EEEEEEEEENS8_IJNS8_IJNS5_ILi64EEENS5_ILi512EEEEEENS8_IJNS5_ILi16EEENS5_ILi1024EEEEEEEEEEEEEEEENS_10ViewEngineINS_8smem_ptrIPN7cutlass10bfloat16_tEEEEEEEC2ERKSX_RKS14_,@function
        .size           $_ZN7cutlass13device_kernelIN5flash19enable_sm80_to_sm89INS1_16FlashAttnBwdSm80INS1_25CollectiveMainloopBwdSm80ILi2ELi2EN4cute5tupleIJNS5_1CILi128EEES8_NS7_ILi64EEEEEENS_10bfloat16_tEfNS_4arch4Sm80ELb0ELb0ELb1ELb0ELb0ELb0ELb0ELb0ELi2ELi4ELi4ELi4ELb0EEENS1_21CollectiveEpilogueBwdISA_SB_SD_Li256ELb0ELb0ELi2EEENS1_19SingleTileSchedulerILb0ELb0ELb0ELi128EEEEEEEEEvNT_6ParamsE$_ZN4cute3eso3ESOILb1ELb0EJNS_14ComposedLayoutINS_7SwizzleILi3ELi3ELi3EEENS_1CILj0EEENS_6LayoutINS_5tupleIJNS8_IJNS8_IJNS5_ILi4EEENS5_ILi8EEEEEENS8_IJNS5_ILi2EEENS5_ILi1EEEEEEEEENS8_IJNS8_IJSC_SC_EEESB_EEEEEENS8_IJNS8_IJNS8_IJNS5_ILi128EEESD_EEENS8_IJSA_NS5_ILi0EEEEEEEEENS8_IJNS8_IJNS5_ILi64EEENS5_ILi512EEEEEENS8_IJNS5_ILi16EEENS5_ILi1024EEEEEEEEEEEEEEEENS_10ViewEngineINS_8smem_ptrIPN7cutlass10bfloat16_tEEEEEEEC2ERKSX_RKS14_,($_ZN7cutlass13device_kernelIN5flash19enable_sm80_to_sm89INS1_16FlashAttnBwdSm80INS1_25CollectiveMainloopBwdSm80ILi2ELi2EN4cute5tupleIJNS5_1CILi128EEES8_NS7_ILi64EEEEEENS_10bfloat16_tEfNS_4arch4Sm80ELb0ELb0ELb1ELb0ELb0ELb0ELb0ELb0ELi2ELi4ELi4ELi4ELb0EEENS1_21CollectiveEpilogueBwdISA_SB_SD_Li256ELb0ELb0ELi2EEENS1_19SingleTileSchedulerILb0ELb0ELb0ELi128EEEEEEEEEvNT_6ParamsE$_ZN4cute3eso3ESOILb1ELb0EJNS_14ComposedLayoutINS_7SwizzleILi3ELi3ELi3EEENS_1CILj0EEENS_6LayoutINS_5tupleIJNS8_IJNS8_IJNS5_ILi4EEENS5_ILi8EEEEEENS8_IJS9_NS5_ILi1EEEEEEEEENS8_IJNS8_IJNS5_ILi2EEESF_SF_EEENS8_IJSF_S9_EEEEEEEEENS8_IJNS8_IJNS8_IJSF_NS5_ILi64EEEEEENS8_IJNS5_ILi1024EEENS5_ILi0EEEEEEEEENS8_IJNS8_IJSC_NS5_ILi512EEESA_EEENS8_IJNS5_ILi4096EEENS5_ILi16EEEEEEEEEEEEEEEENS_10ViewEngineINS_8smem_ptrIPN7cutlass10bfloat16_tEEEEEEEC2ERKSY_RKS15_ - $_ZN7cutlass13device_kernelIN5flash19enable_sm80_to_sm89INS1_16FlashAttnBwdSm80INS1_25CollectiveMainloopBwdSm80ILi2ELi2EN4cute5tupleIJNS5_1CILi128EEES8_NS7_ILi64EEEEEENS_10bfloat16_tEfNS_4arch4Sm80ELb0ELb0ELb1ELb0ELb0ELb0ELb0ELb0ELi2ELi4ELi4ELi4ELb0EEENS1_21CollectiveEpilogueBwdISA_SB_SD_Li256ELb0ELb0ELi2EEENS1_19SingleTileSchedulerILb0ELb0ELb0ELi128EEEEEEEEEvNT_6ParamsE$_ZN4cute3eso3ESOILb1ELb0EJNS_14ComposedLayoutINS_7SwizzleILi3ELi3ELi3EEENS_1CILj0EEENS_6LayoutINS_5tupleIJNS8_IJNS8_IJNS5_ILi4EEENS5_ILi8EEEEEENS8_IJNS5_ILi2EEENS5_ILi1EEEEEEEEENS8_IJNS8_IJSC_SC_EEESB_EEEEEENS8_IJNS8_IJNS8_IJNS5_ILi128EEESD_EEENS8_IJSA_NS5_ILi0EEEEEEEEENS8_IJNS8_IJNS5_ILi64EEENS5_ILi512EEEEEENS8_IJNS5_ILi16EEENS5_ILi1024EEEEEEEEEEEEEEEENS_10ViewEngineINS_8smem_ptrIPN7cutlass10bfloat16_tEEEEEEEC2ERKSX_RKS14_)
$_ZN7cutlass13device_kernelIN5flash19enable_sm80_to_sm89INS1_16FlashAttnBwdSm80INS1_25CollectiveMainloopBwdSm80ILi2ELi2EN4cute5tupleIJNS5_1CILi128EEES8_NS7_ILi64EEEEEENS_10bfloat16_tEfNS_4arch4Sm80ELb0ELb0ELb1ELb0ELb0ELb0ELb0ELb0ELi2ELi4ELi4ELi4ELb0EEENS1_21CollectiveEpilogueBwdISA_SB_SD_Li256ELb0ELb0ELi2EEENS1_19SingleTileSchedulerILb0ELb0ELb0ELi128EEEEEEEEEvNT_6ParamsE$_ZN4cute3eso3ESOILb1ELb0EJNS_14ComposedLayoutINS_7SwizzleILi3ELi3ELi3EEENS_1CILj0EEENS_6LayoutINS_5tupleIJNS8_IJNS8_IJNS5_ILi4EEENS5_ILi8EEEEEENS8_IJNS5_ILi2EEENS5_ILi1EEEEEEEEENS8_IJNS8_IJSC_SC_EEESB_EEEEEENS8_IJNS8_IJNS8_IJNS5_ILi128EEESD_EEENS8_IJSA_NS5_ILi0EEEEEEEEENS8_IJNS8_IJNS5_ILi64EEENS5_ILi512EEEEEENS8_IJNS5_ILi16EEENS5_ILi1024EEEEEEEEEEEEEEEENS_10ViewEngineINS_8smem_ptrIPN7cutlass10bfloat16_tEEEEEEEC2ERKSX_RKS14_:
[----:B------:R-:W-:Y:S01]  /*74f0*/  IADD3 R4, R25, -c[0x0][0x20], RZ ;  /* 0x8000080019047a10 */ /* 0x000fe20007ffe0ff */
[----:B------:R-:W-:Y:S01]  /*7500*/  IMAD.MOV.U32 R8, RZ, RZ, R6 ;  /* 0x000000ffff087224 */ /* 0x000fe200078e0006 */
[----:B------:R-:W-:-:S03]  /*7510*/  MOV R9, 0x0 ;  /* 0x0000000000097802 */ /* 0x000fc60000000f00 */
[----:B------:R1:W-:Y:S01]  /*7520*/  STL.64 [R4], R2 ;  /* 0x0000000204007387 */ /* 0x0003e20000100a00 */
[----:B------:R-:W-:Y:S05]  /*7530*/  RET.REL.NODEC R8 `(_ZN7cutlass13device_kernelIN5flash19enable_sm80_to_sm89INS1_16FlashAttnBwdSm80INS1_25CollectiveMainloopBwdSm80ILi2ELi2EN4cute5tupleIJNS5_1CILi128EEES8_NS7_ILi64EEEEEENS_10bfloat16_tEfNS_4arch4Sm80ELb0ELb0ELb1ELb0ELb0ELb0ELb0ELb0ELi2ELi4ELi4ELi4ELb0EEENS1_21CollectiveEpilogueBwdISA_SB_SD_Li256ELb0ELb0ELi2EEENS1_19SingleTileSchedulerILb0ELb0ELb0ELi128EEEEEEEEEvNT_6ParamsE) ;  /* 0xffff8ac008007950 */ /* 0x000fea0003c3ffff */
        .type           $_ZN7cutlass13device_kernelIN5flash19enable_sm80_to_sm89INS1_16FlashAttnBwdSm80INS1_25CollectiveMainloopBwdSm80ILi2ELi2EN4cute5tupleIJNS5_1CILi128EEES8_NS7_ILi64EEEEEENS_10bfloat16_tEfNS_4arch4Sm80ELb0ELb0ELb1ELb0ELb0ELb0ELb0ELb0ELi2ELi4ELi4ELi4ELb0EEENS1_21CollectiveEpilogueBwdISA_SB_SD_Li256ELb0ELb0ELi2EEENS1_19SingleTileSchedulerILb0ELb0ELb0ELi128EEEEEEEEEvNT_6ParamsE$_ZN4cute3eso3ESOILb1ELb0EJNS_14ComposedLayoutINS_7SwizzleILi3ELi3ELi3EEENS_1CILj0EEENS_6LayoutINS_5tupleIJNS8_IJNS8_IJNS5_ILi4EEENS5_ILi8EEEEEENS8_IJS9_NS5_ILi1EEEEEEEEENS8_IJNS8_IJNS5_ILi2EEESF_SF_EEENS8_IJSF_S9_EEEEEEEEENS8_IJNS8_IJNS8_IJSF_NS5_ILi64EEEEEENS8_IJNS5_ILi1024EEENS5_ILi0EEEEEEEEENS8_IJNS8_IJSC_NS5_ILi512EEESA_EEENS8_IJNS5_ILi4096EEENS5_ILi16EEEEEEEEEEEEEEEENS_10ViewEngineINS_8smem_ptrIPN7cutlass10bfloat16_tEEEEEEEC2ERKSY_RKS15_,@function
        .size           $_ZN7cutlass13device_kernelIN5flash19enable_sm80_to_sm89INS1_16FlashAttnBwdSm80INS1_25CollectiveMainloopBwdSm80ILi2ELi2EN4cute5tupleIJNS5_1CILi128EEES8_NS7_ILi64EEEEEENS_10bfloat16_tEfNS_4arch4Sm80ELb0ELb0ELb1ELb0ELb0ELb0ELb0ELb0ELi2ELi4ELi4ELi4ELb0EEENS1_21CollectiveEpilogueBwdISA_SB_SD_Li256ELb0ELb0ELi2EEENS1_19SingleTileSchedulerILb0ELb0ELb0ELi128EEEEEEEEEvNT_6ParamsE$_ZN4cute3eso3ESOILb1ELb0EJNS_14ComposedLayoutINS_7SwizzleILi3ELi3ELi3EEENS_1CILj0EEENS_6LayoutINS_5tupleIJNS8_IJNS8_IJNS5_ILi4EEENS5_ILi8EEEEEENS8_IJS9_NS5_ILi1EEEEEEEEENS8_IJNS8_IJNS5_ILi2EEESF_SF_EEENS8_IJSF_S9_EEEEEEEEENS8_IJNS8_IJNS8_IJSF_NS5_ILi64EEEEEENS8_IJNS5_ILi1024EEENS5_ILi0EEEEEEEEENS8_IJNS8_IJSC_NS5_ILi512EEESA_EEENS8_IJNS5_ILi4096EEENS5_ILi16EEEEEEEEEEEEEEEENS_10ViewEngineINS_8smem_ptrIPN7cutlass10bfloat16_tEEEEEEEC2ERKSY_RKS15_,($_ZN7cutlass13device_kernelIN5flash19enable_sm80_to_sm89INS1_16FlashAttnBwdSm80INS1_25CollectiveMainloopBwdSm80ILi2ELi2EN4cute5tupleIJNS5_1CILi128EEES8_NS7_ILi64EEEEEENS_10bfloat16_tEfNS_4arch4Sm80ELb0ELb0ELb1ELb0ELb0ELb0ELb0ELb0ELi2ELi4ELi4ELi4ELb0EEENS1_21CollectiveEpilogueBwdISA_SB_SD_Li256ELb0ELb0ELi2EEENS1_19SingleTileSchedulerILb0ELb0ELb0ELi128EEEEEEEEEvNT_6ParamsE$_ZN4cute3eso3ESOILb1ELb0EJNS_1CILi0EEENS2_ILi1EEENS2_ILi512EEEiEEC2ERKS3_RKS4_RKS5_RKi - $_ZN7cutlass13device_kernelIN5flash19enable_sm80_to_sm89INS1_16FlashAttnBwdSm80INS1_25CollectiveMainloopBwdSm80ILi2ELi2EN4cute5tupleIJNS5_1CILi128EEES8_NS7_ILi64EEEEEENS_10bfloat16_tEfNS_4arch4Sm80ELb0ELb0ELb1ELb0ELb0ELb0ELb0ELb0ELi2ELi4ELi4ELi4ELb0EEENS1_21CollectiveEpilogueBwdISA_SB_SD_Li256ELb0ELb0ELi2EEENS1_19SingleTileSchedulerILb0ELb0ELb0ELi128EEEEEEEEEvNT_6ParamsE$_ZN4cute3eso3ESOILb1ELb0EJNS_14ComposedLayoutINS_7SwizzleILi3ELi3ELi3EEENS_1CILj0EEENS_6LayoutINS_5tupleIJNS8_IJNS8_IJNS5_ILi4EEENS5_ILi8EEEEEENS8_IJS9_NS5_ILi1EEEEEEEEENS8_IJNS8_IJNS5_ILi2EEESF_SF_EEENS8_IJSF_S9_EEEEEEEEENS8_IJNS8_IJNS8_IJSF_NS5_ILi64EEEEEENS8_IJNS5_ILi1024EEENS5_ILi0EEEEEEEEENS8_IJNS8_IJSC_NS5_ILi512EEESA_EEENS8_IJNS5_ILi4096EEENS5_ILi16EEEEEEEEEEEEEEEENS_10ViewEngineINS_8smem_ptrIPN7cutlass10bfloat16_tEEEEEEEC2ERKSY_RKS15_)
$_ZN7cutlass13device_kernelIN5flash19enable_sm80_to_sm89INS1_16FlashAttnBwdSm80INS1_25CollectiveMainloopBwdSm80ILi2ELi2EN4cute5tupleIJNS5_1CILi128EEES8_NS7_ILi64EEEEEENS_10bfloat16_tEfNS_4arch4Sm80ELb0ELb0ELb1ELb0ELb0ELb0ELb0ELb0ELi2ELi4ELi4ELi4ELb0EEENS1_21CollectiveEpilogueBwdISA_SB_SD_Li256ELb0ELb0ELi2EEENS1_19SingleTileSchedulerILb0ELb0ELb0ELi128EEEEEEEEEvNT_6ParamsE$_ZN4cute3eso3ESOILb1ELb0EJNS_14ComposedLayoutINS_7SwizzleILi3ELi3ELi3EEENS_1CILj0EEENS_6LayoutINS_5tupleIJNS8_IJNS8_IJNS5_ILi4EEENS5_ILi8EEEEEENS8_IJS9_NS5_ILi1EEEEEEEEENS8_IJNS8_IJNS5_ILi2EEESF_SF_EEENS8_IJSF_S9_EEEEEEEEENS8_IJNS8_IJNS8_IJSF_NS5_ILi64EEEEEENS8_IJNS5_ILi1024EEENS5_ILi0EEEEEEEEENS8_IJNS8_IJSC_NS5_ILi512EEESA_EEENS8_IJNS5_ILi4096EEENS5_ILi16EEEEEEEEEEEEEEEENS_10ViewEngineINS_8smem_ptrIPN7cutlass10bfloat16_tEEEEEEEC2ERKSY_RKS15_:
[----:B------:R-:W-:Y:S01]  /*7540*/  IADD3 R4, R25, -c[0x0][0x20], RZ ;  /* 0x8000080019047a10 */ /* 0x000fe20007ffe0ff */
[----:B------:R-:W-:Y:S01]  /*7550*/  IMAD.MOV.U32 R8, RZ, RZ, R6 ;  /* 0x000000ffff087224 */ /* 0x000fe200078e0006 */
[----:B------:R-:W-:-:S03]  /*7560*/  MOV R9, 0x0 ;  /* 0x0000000000097802 */ /* 0x000fc60000000f00 */
[----:B------:R1:W-:Y:S01]  /*7570*/  STL.64 [R4], R2 ;  /* 0x0000000204007387 */ /* 0x0003e20000100a00 */
[----:B------:R-:W-:Y:S05]  /*7580*/  RET.REL.NODEC R8 `(_ZN7cutlass13device_kernelIN5flash19enable_sm80_to_sm89INS1_16FlashAttnBwdSm80INS1_25CollectiveMainloopBwdSm80ILi2ELi2EN4cute5tupleIJNS5_1CILi128EEES8_NS7_ILi64EEEEEENS_10bfloat16_tEfNS_4arch4Sm80ELb0ELb0ELb1ELb0ELb0ELb0ELb0ELb0ELi2ELi4ELi4ELi4ELb0EEENS1_21CollectiveEpilogueBwdISA_SB_SD_Li256ELb0ELb0ELi2EEENS1_19SingleTileSchedulerILb0ELb0ELb0ELi128EEEEEEEEEvNT_6ParamsE) ;  /* 0xffff8a7008007950 */ /* 0x000fea0003c3ffff */
        .type           $_ZN7cutlass13device_kernelIN5flash19enable_sm80_to_sm89INS1_16FlashAttnBwdSm80INS1_25CollectiveMainloopBwdSm80ILi2ELi2EN4cute5tupleIJNS5_1CILi128EEES8_NS7_ILi64EEEEEENS_10bfloat16_tEfNS_4arch4Sm80ELb0ELb0ELb1ELb0ELb0ELb0ELb0ELb0ELi2ELi4ELi4ELi4ELb0EEENS1_21CollectiveEpilogueBwdISA_SB_SD_Li256ELb0ELb0ELi2EEENS1_19SingleTileSchedulerILb0ELb0ELb0ELi128EEEEEEEEEvNT_6ParamsE$_ZN4cute3eso3ESOILb1ELb0EJNS_1CILi0EEENS2_ILi1EEENS2_ILi512EEEiEEC2ERKS3_RKS4_RKS5_RKi,@function
        .size           $_ZN7cutlass13device_kernelIN5flash19enable_sm80_to_sm89INS1_16FlashAttnBwdSm80INS1_25CollectiveMainloopBwdSm80ILi2ELi2EN4cute5tupleIJNS5_1CILi128EEES8_NS7_ILi64EEEEEENS_10bfloat16_tEfNS_4arch4Sm80ELb0ELb0ELb1ELb0ELb0ELb0ELb0ELb0ELi2ELi4ELi4ELi4ELb0EEENS1_21CollectiveEpilogueBwdISA_SB_SD_Li256ELb0ELb0ELi2EEENS1_19SingleTileSchedulerILb0ELb0ELb0ELi128EEEEEEEEEvNT_6ParamsE$_ZN4cute3eso3ESOILb1ELb0EJNS_1CILi0EEENS2_ILi1EEENS2_ILi512EEEiEEC2ERKS3_RKS4_RKS5_RKi,($_ZN7cutlass13device_kernelIN5flash19enable_sm80_to_sm89INS1_16FlashAttnBwdSm80INS1_25CollectiveMainloopBwdSm80ILi2ELi2EN4cute5tupleIJNS5_1CILi128EEES8_NS7_ILi64EEEEEENS_10bfloat16_tEfNS_4arch4Sm80ELb0ELb0ELb1ELb0ELb0ELb0ELb0ELb0ELi2ELi4ELi4ELi4ELb0EEENS1_21CollectiveEpilogueBwdISA_SB_SD_Li256ELb0ELb0ELi2EEENS1_19SingleTileSchedulerILb0ELb0ELb0ELi128EEEEEEEEEvNT_6ParamsE$_ZN4cute3eso3ESOILb1ELb0EJNS_1CILi0EEENS2_ILi1EEENS2_ILi512EEEiNS2_ILi4096EEEiNS2_ILi8192EEEEEC2ERKS3_RKS4_RKS5_RKiRKS6_SG_RKS7_ - $_ZN7cutlass13device_kernelIN5flash19enable_sm80_to_sm89INS1_16FlashAttnBwdSm80INS1_25CollectiveMainloopBwdSm80ILi2ELi2EN4cute5tupleIJNS5_1CILi128EEES8_NS7_ILi64EEEEEENS_10bfloat16_tEfNS_4arch4Sm80ELb0ELb0ELb1ELb0ELb0ELb0ELb0ELb0ELi2ELi4ELi4ELi4ELb0EEENS1_21CollectiveEpilogueBwdISA_SB_SD_Li256ELb0ELb0ELi2EEENS1_19SingleTileSchedulerILb0ELb0ELb0ELi128EEEEEEEEEvNT_6ParamsE$_ZN4cute3eso3ESOILb1ELb0EJNS_1CILi0EEENS2_ILi1EEENS2_ILi512EEEiEEC2ERKS3_RKS4_RKS5_RKi)
$_ZN7cutlass13device_kernelIN5flash19enable_sm80_to_sm89INS1_16FlashAttnBwdSm80INS1_25CollectiveMainloopBwdSm80ILi2ELi2EN4cute5tupleIJNS5_1CILi128EEES8_NS7_ILi64EEEEEENS_10bfloat16_tEfNS_4arch4Sm80ELb0ELb0ELb1ELb0ELb0ELb0ELb0ELb0ELi2ELi4ELi4ELi4ELb0EEENS1_21CollectiveEpilogueBwdISA_SB_SD_Li256ELb0ELb0ELi2EEENS1_19SingleTileSchedulerILb0ELb0ELb0ELi128EEEEEEEEEvNT_6ParamsE$_ZN4cute3eso3ESOILb1ELb0EJNS_1CILi0EEENS2_ILi1EEENS2_ILi512EEEiEEC2ERKS3_RKS4_RKS5_RKi:
[----:B------:R-:W-:Y:S02]  /*7590*/  IADD3 R2, R2, -c[0x0][0x20], RZ ;  /* 0x8000080002027a10 */ /* 0x000fe40007ffe0ff */
[----:B------:R-:W-:-:S03]  /*75a0*/  MOV R9, 0x0 ;  /* 0x0000000000097802 */ /* 0x000fc60000000f00 */
[----:B------:R1:W-:Y:S01]  /*75b0*/  STL [R2], R3 ;  /* 0x0000000302007387 */ /* 0x0003e20000100800 */
[----:B------:R-:W-:Y:S05]  /*75c0*/  RET.REL.NODEC R8 `(_ZN7cutlass13device_kernelIN5flash19enable_sm80_to_sm89INS1_16FlashAttnBwdSm80INS1_25CollectiveMainloopBwdSm80ILi2ELi2EN4cute5tupleIJNS5_1CILi128EEES8_NS7_ILi64EEEEEENS_10bfloat16_tEfNS_4arch4Sm80ELb0ELb0ELb1ELb0ELb0ELb0ELb0ELb0ELi2ELi4ELi4ELi4ELb0EEENS1_21CollectiveEpilogueBwdISA_SB_SD_Li256ELb0ELb0ELi2EEENS1_19SingleTileSchedulerILb0ELb0ELb0ELi128EEEEEEEEEvNT_6ParamsE) ;  /* 0xffff8a3008007950 */ /* 0x000fea0003c3ffff */
        .type           $_ZN7cutlass13device_kernelIN5flash19enable_sm80_to_sm89INS1_16FlashAttnBwdSm80INS1_25CollectiveMainloopBwdSm80ILi2ELi2EN4cute5tupleIJNS5_1CILi128EEES8_NS7_ILi64EEEEEENS_10bfloat16_tEfNS_4arch4Sm80ELb0ELb0ELb1ELb0ELb0ELb0ELb0ELb0ELi2ELi4ELi4ELi4ELb0EEENS1_21CollectiveEpilogueBwdISA_SB_SD_Li256ELb0ELb0ELi2EEENS1_19SingleTileSchedulerILb0ELb0ELb0ELi128EEEEEEEEEvNT_6ParamsE$_ZN4cute3eso3ESOILb1ELb0EJNS_1CILi0EEENS2_ILi1EEENS2_ILi512EEEiNS2_ILi4096EEEiNS2_ILi8192EEEEEC2ERKS3_RKS4_RKS5_RKiRKS6_SG_RKS7_,@function
        .size           $_ZN7cutlass13device_kernelIN5flash19enable_sm80_to_sm89INS1_16FlashAttnBwdSm80INS1_25CollectiveMainloopBwdSm80ILi2ELi2EN4cute5tupleIJNS5_1CILi128EEES8_NS7_ILi64EEEEEENS_10bfloat16_tEfNS_4arch4Sm80ELb0ELb0ELb1ELb0ELb0ELb0ELb0ELb0ELi2ELi4ELi4ELi4ELb0EEENS1_21CollectiveEpilogueBwdISA_SB_SD_Li256ELb0ELb0ELi2EEENS1_19SingleTileSchedulerILb0ELb0ELb0ELi128EEEEEEEEEvNT_6ParamsE$_ZN4cute3eso3ESOILb1ELb0EJNS_1CILi0EEENS2_ILi1EEENS2_ILi512EEEiNS2_ILi4096EEEiNS2_ILi8192EEEEEC2ERKS3_RKS4_RKS5_RKiRKS6_SG_RKS7_,($_ZN7cutlass13device_kernelIN5flash19enable_sm80_to_sm89INS1_16FlashAttnBwdSm80INS1_25CollectiveMainloopBwdSm80ILi2ELi2EN4cute5tupleIJNS5_1CILi128EEES8_NS7_ILi64EEEEEENS_10bfloat16_tEfNS_4arch4Sm80ELb0ELb0ELb1ELb0ELb0ELb0ELb0ELb0ELi2ELi4ELi4ELi4ELb0EEENS1_21CollectiveEpilogueBwdISA_SB_SD_Li256ELb0ELb0ELi2EEENS1_19SingleTileSchedulerILb0ELb0ELb0ELi128EEEEEEEEEvNT_6ParamsE$_ZN4cute3eso3ESOILb1ELb0EJNS_1CILi0EEENS_5tupleIJNS2_ILi1EEENS2_ILi256EEEiEEEEEC2ERKS3_RKS7_ - $_ZN7cutlass13device_kernelIN5flash19enable_sm80_to_sm89INS1_16FlashAttnBwdSm80INS1_25CollectiveMainloopBwdSm80ILi2ELi2EN4cute5tupleIJNS5_1CILi128EEES8_NS7_ILi64EEEEEENS_10bfloat16_tEfNS_4arch4Sm80ELb0ELb0ELb1ELb0ELb0ELb0ELb0ELb0ELi2ELi4ELi4ELi4ELb0EEENS1_21CollectiveEpilogueBwdISA_SB_SD_Li256ELb0ELb0ELi2EEENS1_19SingleTileSchedulerILb0ELb0ELb0ELi128EEEEEEEEEvNT_6ParamsE$_ZN4cute3eso3ESOILb1ELb0EJNS_1CILi0EEENS2_ILi1EEENS2_ILi512EEEiNS2_ILi4096EEEiNS2_ILi8192EEEEEC2ERKS3_RKS4_RKS5_RKiRKS6_SG_RKS7_)
$_ZN7cutlass13device_kernelIN5flash19enable_sm80_to_sm89INS1_16FlashAttnBwdSm80INS1_25CollectiveMainloopBwdSm80ILi2ELi2EN4cute5tupleIJNS5_1CILi128EEES8_NS7_ILi64EEEEEENS_10bfloat16_tEfNS_4arch4Sm80ELb0ELb0ELb1ELb0ELb0ELb0ELb0ELb0ELi2ELi4ELi4ELi4ELb0EEENS1_21CollectiveEpilogueBwdISA_SB_SD_Li256ELb0ELb0ELi2EEENS1_19SingleTileSchedulerILb0ELb0ELb0ELi128EEEEEEEEEvNT_6ParamsE$_ZN4cute3eso3ESOILb1ELb0EJNS_1CILi0EEENS2_ILi1EEENS2_ILi512EEEiNS2_ILi4096EEEiNS2_ILi8192EEEEEC2ERKS3_RKS4_RKS5_RKiRKS6_SG_RKS7_:
[----:B------:R-:W-:Y:S02]  /*75d0*/  IADD3 R3, R3, -c[0x0][0x20], RZ ;  /* 0x8000080003037a10 */ /* 0x000fe40007ffe0ff */
[----:B------:R-:W-:-:S03]  /*75e0*/  IADD3 R2, R68, -c[0x0][0x20], RZ ;  /* 0x8000080044027a10 */ /* 0x000fc60007ffe0ff */
[----:B------:R1:W-:Y:S04]  /*75f0*/  STL [R3], R10 ;  /* 0x0000000a03007387 */ /* 0x0003e80000100800 */
[----:B------:R-:W2:Y:S01]  /*7600*/  LDL R2, [R2] ;  /* 0x0000000002027983 */ /* 0x000ea20000100800 */
[----:B------:R-:W-:-:S03]  /*7610*/  IMAD.MOV.U32 R9, RZ, RZ, 0x0 ;  /* 0x00000000ff097424 */ /* 0x000fc600078e00ff */
[----:B--2---:R1:W-:Y:S01]  /*7620*/  STL [R3+0x4], R2 ;  /* 0x0000040203007387 */ /* 0x0043e20000100800 */
[----:B------:R-:W-:Y:S05]  /*7630*/  RET.REL.NODEC R8 `(_ZN7cutlass13device_kernelIN5flash19enable_sm80_to_sm89INS1_16FlashAttnBwdSm80INS1_25CollectiveMainloopBwdSm80ILi2ELi2EN4cute5tupleIJNS5_1CILi128EEES8_NS7_ILi64EEEEEENS_10bfloat16_tEfNS_4arch4Sm80ELb0ELb0ELb1ELb0ELb0ELb0ELb0ELb0ELi2ELi4ELi4ELi4ELb0EEENS1_21CollectiveEpilogueBwdISA_SB_SD_Li256ELb0ELb0ELi2EEENS1_19SingleTileSchedulerILb0ELb0ELb0ELi128EEEEEEEEEvNT_6ParamsE) ;  /* 0xffff89c008007950 */ /* 0x000fea0003c3ffff */
        .type           $_ZN7cutlass13device_kernelIN5flash19enable_sm80_to_sm89INS1_16FlashAttnBwdSm80INS1_25CollectiveMainloopBwdSm80ILi2ELi2EN4cute5tupleIJNS5_1CILi128EEES8_NS7_ILi64EEEEEENS_10bfloat16_tEfNS_4arch4Sm80ELb0ELb0ELb1ELb0ELb0ELb0ELb0ELb0ELi2ELi4ELi4ELi4ELb0EEENS1_21CollectiveEpilogueBwdISA_SB_SD_Li256ELb0ELb0ELi2EEENS1_19SingleTileSchedulerILb0ELb0ELb0ELi128EEEEEEEEEvNT_6ParamsE$_ZN4cute3eso3ESOILb1ELb0EJNS_1CILi0EEENS_5tupleIJNS2_ILi1EEENS2_ILi256EEEiEEEEEC2ERKS3_RKS7_,@function
        .size           $_ZN7cutlass13device_kernelIN5flash19enable_sm80_to_sm89INS1_16FlashAttnBwdSm80INS1_25CollectiveMainloopBwdSm80ILi2ELi2EN4cute5tupleIJNS5_1CILi128EEES8_NS7_ILi64EEEEEENS_10bfloat16_tEfNS_4arch4Sm80ELb0ELb0ELb1ELb0ELb0ELb0ELb0ELb0ELi2ELi4ELi4ELi4ELb0EEENS1_21CollectiveEpilogueBwdISA_SB_SD_Li256ELb0ELb0ELi2EEENS1_19SingleTileSchedulerILb0ELb0ELb0ELi128EEEEEEEEEvNT_6ParamsE$_ZN4cute3eso3ESOILb1ELb0EJNS_1CILi0EEENS_5tupleIJNS2_ILi1EEENS2_ILi256EEEiEEEEEC2ERKS3_RKS7_,($_ZN7cutlass13device_kernelIN5flash19enable_sm80_to_sm89INS1_16FlashAttnBwdSm80INS1_25CollectiveMainloopBwdSm80ILi2ELi2EN4cute5tupleIJNS5_1CILi128EEES8_NS7_ILi64EEEEEENS_10bfloat16_tEfNS_4arch4Sm80ELb0ELb0ELb1ELb0ELb0ELb0ELb0ELb0ELi2ELi4ELi4ELi4ELb0EEENS1_21CollectiveEpilogueBwdISA_SB_SD_Li256ELb0ELb0ELi2EEENS1_19SingleTileSchedulerILb0ELb0ELb0ELi128EEEEEEEEEvNT_6ParamsE$_ZN4cute3eso3ESOILb1ELb0EJNS_1CILi0EEEiEEC2ERKS3_RKi - $_ZN7cutlass13device_kernelIN5flash19enable_sm80_to_sm89INS1_16FlashAttnBwdSm80INS1_25CollectiveMainloopBwdSm80ILi2ELi2EN4cute5tupleIJNS5_1CILi128EEES8_NS7_ILi64EEEEEENS_10bfloat16_tEfNS_4arch4Sm80ELb0ELb0ELb1ELb0ELb0ELb0ELb0ELb0ELi2ELi4ELi4ELi4ELb0EEENS1_21CollectiveEpilogueBwdISA_SB_SD_Li256ELb0ELb0ELi2EEENS1_19SingleTileSchedulerILb0ELb0ELb0ELi128EEEEEEEEEvNT_6ParamsE$_ZN4cute3eso3ESOILb1ELb0EJNS_1CILi0EEENS_5tupleIJNS2_ILi1EEENS2_ILi256EEEiEEEEEC2ERKS3_RKS7_)
$_ZN7cutlass13device_kernelIN5flash19enable_sm80_to_sm89INS1_16FlashAttnBwdSm80INS1_25CollectiveMainloopBwdSm80ILi2ELi2EN4cute5tupleIJNS5_1CILi128EEES8_NS7_ILi64EEEEEENS_10bfloat16_tEfNS_4arch4Sm80ELb0ELb0ELb1ELb0ELb0ELb0ELb0ELb0ELi2ELi4ELi4ELi4ELb0EEENS1_21CollectiveEpilogueBwdISA_SB_SD_Li256ELb0ELb0ELi2EEENS1_19SingleTileSchedulerILb0ELb0ELb0ELi128EEEEEEEEEvNT_6ParamsE$_ZN4cute3eso3ESOILb1ELb0EJNS_1CILi0EEENS_5tupleIJNS2_ILi1EEENS2_ILi256EEEiEEEEEC2ERKS3_RKS7_:
[----:B------:R-:W-:Y:S02]  /*7640*/  IADD3 R3, R10, -c[0x0][0x20], RZ ;  /* 0x800008000a037a10 */ /* 0x000fe40007ffe0ff */
[----:B------:R-:W-:-:S03]  /*7650*/  MOV R5, 0x0 ;  /* 0x0000000000057802 */ /* 0x000fc60000000f00 */
[----:B------:R1:W-:Y:S01]  /*7660*/  STL [R3], R2 ;  /* 0x0000000203007387 */ /* 0x0003e20000100800 */
[----:B------:R-:W-:Y:S05]  /*7670*/  RET.REL.NODEC R4 `(_ZN7cutlass13device_kernelIN5flash19enable_sm80_to_sm89INS1_16FlashAttnBwdSm80INS1_25CollectiveMainloopBwdSm80ILi2ELi2EN4cute5tupleIJNS5_1CILi128EEES8_NS7_ILi64EEEEEENS_10bfloat16_tEfNS_4arch4Sm80ELb0ELb0ELb1ELb0ELb0ELb0ELb0ELb0ELi2ELi4ELi4ELi4ELb0EEENS1_21CollectiveEpilogueBwdISA_SB_SD_Li256ELb0ELb0ELi2EEENS1_19SingleTileSchedulerILb0ELb0ELb0ELi128EEEEEEEEEvNT_6ParamsE) ;  /* 0xffff898004007950 */ /* 0x000fea0003c3ffff */
        .type           $_ZN7cutlass13device_kernelIN5flash19enable_sm80_to_sm89INS1_16FlashAttnBwdSm80INS1_25CollectiveMainloopBwdSm80ILi2ELi2EN4cute5tupleIJNS5_1CILi128EEES8_NS7_ILi64EEEEEENS_10bfloat16_tEfNS_4arch4Sm80ELb0ELb0ELb1ELb0ELb0ELb0ELb0ELb0ELi2ELi4ELi4ELi4ELb0EEENS1_21CollectiveEpilogueBwdISA_SB_SD_Li256ELb0ELb0ELi2EEENS1_19SingleTileSchedulerILb0ELb0ELb0ELi128EEEEEEEEEvNT_6ParamsE$_ZN4cute3eso3ESOILb1ELb0EJNS_1CILi0EEEiEEC2ERKS3_RKi,@function
        .size           $_ZN7cutlass13device_kernelIN5flash19enable_sm80_to_sm89INS1_16FlashAttnBwdSm80INS1_25CollectiveMainloopBwdSm80ILi2ELi2EN4cute5tupleIJNS5_1CILi128EEES8_NS7_ILi64EEEEEENS_10bfloat16_tEfNS_4arch4Sm80ELb0ELb0ELb1ELb0ELb0ELb0ELb0ELb0ELi2ELi4ELi4ELi4ELb0EEENS1_21CollectiveEpilogueBwdISA_SB_SD_Li256ELb0ELb0ELi2EEENS1_19SingleTileSchedulerILb0ELb0ELb0ELi128EEEEEEEEEvNT_6ParamsE$_ZN4cute3eso3ESOILb1ELb0EJNS_1CILi0EEEiEEC2ERKS3_RKi,($_ZN7cutlass13device_kernelIN5flash19enable_sm80_to_sm89INS1_16FlashAttnBwdSm80INS1_25CollectiveMainloopBwdSm80ILi2ELi2EN4cute5tupleIJNS5_1CILi128EEES8_NS7_ILi64EEEEEENS_10bfloat16_tEfNS_4arch4Sm80ELb0ELb0ELb1ELb0ELb0ELb0ELb0ELb0ELi2ELi4ELi4ELi4ELb0EEENS1_21CollectiveEpilogueBwdISA_SB_SD_Li256ELb0ELb0ELi2EEENS1_19SingleTileSchedulerILb0ELb0ELb0ELi128EEEEEEEEEvNT_6ParamsE$_ZN4cute3eso3ESOILb1ELb0EJNS_1CILi0EEEiS3_EEC2ERKS3_RKiS6_ - $_ZN7cutlass13device_kernelIN5flash19enable_sm80_to_sm89INS1_16FlashAttnBwdSm80INS1_25CollectiveMainloopBwdSm80ILi2ELi2EN4cute5tupleIJNS5_1CILi128EEES8_NS7_ILi64EEEEEENS_10bfloat16_tEfNS_4arch4Sm80ELb0ELb0ELb1ELb0ELb0ELb0ELb0ELb0ELi2ELi4ELi4ELi4ELb0EEENS1_21CollectiveEpilogueBwdISA_SB_SD_Li256ELb0ELb0ELi2EEENS1_19SingleTileSchedulerILb0ELb0ELb0ELi128EEEEEEEEEvNT_6ParamsE$_ZN4cute3eso3ESOILb1ELb0EJNS_1CILi0EEEiEEC2ERKS3_RKi)
$_ZN7cutlass13device_kernelIN5flash19enable_sm80_to_sm89INS1_16FlashAttnBwdSm80INS1_25CollectiveMainloopBwdSm80ILi2ELi2EN4cute5tupleIJNS5_1CILi128EEES8_NS7_ILi64EEEEEENS_10bfloat16_tEfNS_4arch4Sm80ELb0ELb0ELb1ELb0ELb0ELb0ELb0ELb0ELi2ELi4ELi4ELi4ELb0EEENS1_21CollectiveEpilogueBwdISA_SB_SD_Li256ELb0ELb0ELi2EEENS1_19SingleTileSchedulerILb0ELb0ELb0ELi128EEEEEEEEEvNT_6ParamsE$_ZN4cute3eso3ESOILb1ELb0EJNS_1CILi0EEEiEEC2ERKS3_RKi:
[----:B------:R-:W-:Y:S02]  /*7680*/  IADD3 R2, R2, -c[0x0][0x20], RZ ;  /* 0x8000080002027a10 */ /* 0x000fe40007ffe0ff */
[----:B------:R-:W-:-:S03]  /*7690*/  MOV R9, 0x0 ;  /* 0x0000000000097802 */ /* 0x000fc60000000f00 */
[----:B------:R1:W-:Y:S01]  /*76a0*/  STL [R2], R3 ;  /* 0x0000000302007387 */ /* 0x0003e20000100800 */
[----:B------:R-:W-:Y:S05]  /*76b0*/  RET.REL.NODEC R8 `(_ZN7cutlass13device_kernelIN5flash19enable_sm80_to_sm89INS1_16FlashAttnBwdSm80INS1_25CollectiveMainloopBwdSm80ILi2ELi2EN4cute5tupleIJNS5_1CILi128EEES8_NS7_ILi64EEEEEENS_10bfloat16_tEfNS_4arch4Sm80ELb0ELb0ELb1ELb0ELb0ELb0ELb0ELb0ELi2ELi4ELi4ELi4ELb0EEENS1_21CollectiveEpilogueBwdISA_SB_SD_Li256ELb0ELb0ELi2EEENS1_19SingleTileSchedulerILb0ELb0ELb0ELi128EEEEEEEEEvNT_6ParamsE) ;  /* 0xffff894008007950 */ /* 0x000fea0003c3ffff */
        .type           $_ZN7cutlass13device_kernelIN5flash19enable_sm80_to_sm89INS1_16FlashAttnBwdSm80INS1_25CollectiveMainloopBwdSm80ILi2ELi2EN4cute5tupleIJNS5_1CILi128EEES8_NS7_ILi64EEEEEENS_10bfloat16_tEfNS_4arch4Sm80ELb0ELb0ELb1ELb0ELb0ELb0ELb0ELb0ELi2ELi4ELi4ELi4ELb0EEENS1_21CollectiveEpilogueBwdISA_SB_SD_Li256ELb0ELb0ELi2EEENS1_19SingleTileSchedulerILb0ELb0ELb0ELi128EEEEEEEEEvNT_6ParamsE$_ZN4cute3eso3ESOILb1ELb0EJNS_1CILi0EEEiS3_EEC2ERKS3_RKiS6_,@function
        .size           $_ZN7cutlass13device_kernelIN5flash19enable_sm80_to_sm89INS1_16FlashAttnBwdSm80INS1_25CollectiveMainloopBwdSm80ILi2ELi2EN4cute5tupleIJNS5_1CILi128EEES8_NS7_ILi64EEEEEENS_10bfloat16_tEfNS_4arch4Sm80ELb0ELb0ELb1ELb0ELb0ELb0ELb0ELb0ELi2ELi4ELi4ELi4ELb0EEENS1_21CollectiveEpilogueBwdISA_SB_SD_Li256ELb0ELb0ELi2EEENS1_19SingleTileSchedulerILb0ELb0ELb0ELi128EEEEEEEEEvNT_6ParamsE$_ZN4cute3eso3ESOILb1ELb0EJNS_1CILi0EEEiS3_EEC2ERKS3_RKiS6_,($_ZN7cutlass13device_kernelIN5flash19enable_sm80_to_sm89INS1_16FlashAttnBwdSm80INS1_25CollectiveMainloopBwdSm80ILi2ELi2EN4cute5tupleIJNS5_1CILi128EEES8_NS7_ILi64EEEEEENS_10bfloat16_tEfNS_4arch4Sm80ELb0ELb0ELb1ELb0ELb0ELb0ELb0ELb0ELi2ELi4ELi4ELi4ELb0EEENS1_21CollectiveEpilogueBwdISA_SB_SD_Li256ELb0ELb0ELi2EEENS1_19SingleTileSchedulerILb0ELb0ELb0ELi128EEEEEEEEEvNT_6ParamsE$_ZN4cute3eso3ESOILb1ELb0EJNS_1CILi1024EEENS_5tupleIJiiEEEEEC2ERKS3_RKS5_ - $_ZN7cutlass13device_kernelIN5flash19enable_sm80_to_sm89INS1_16FlashAttnBwdSm80INS1_25CollectiveMainloopBwdSm80ILi2ELi2EN4cute5tupleIJNS5_1CILi128EEES8_NS7_ILi64EEEEEENS_10bfloat16_tEfNS_4arch4Sm80ELb0ELb0ELb1ELb0ELb0ELb0ELb0ELb0ELi2ELi4ELi4ELi4ELb0EEENS1_21CollectiveEpilogueBwdISA_SB_SD_Li256ELb0ELb0ELi2EEENS1_19SingleTileSchedulerILb0ELb0ELb0ELi128EEEEEEEEEvNT_6ParamsE$_ZN4cute3eso3ESOILb1ELb0EJNS_1CILi0EEEiS3_EEC2ERKS3_RKiS6_)
$_ZN7cutlass13device_kernelIN5flash19enable_sm80_to_sm89INS1_16FlashAttnBwdSm80INS1_25CollectiveMainloopBwdSm80ILi2ELi2EN4cute5tupleIJNS5_1CILi128EEES8_NS7_ILi64EEEEEENS_10bfloat16_tEfNS_4arch4Sm80ELb0ELb0ELb1ELb0ELb0ELb0ELb0ELb0ELi2ELi4ELi4ELi4ELb0EEENS1_21CollectiveEpilogueBwdISA_SB_SD_Li256ELb0ELb0ELi2EEENS1_19SingleTileSchedulerILb0ELb0ELb0ELi128EEEEEEEEEvNT_6ParamsE$_ZN4cute3eso3ESOILb1ELb0EJNS_1CILi0EEEiS3_EEC2ERKS3_RKiS6_:
[----:B------:R-:W-:Y:S01]  /*76c0*/  IADD3 R2, R15, -c[0x0][0x20], RZ ;  /* 0x800008000f027a10 */ /* 0x000fe20007ffe0ff */
[----:B------:R-:W-:Y:S01]  /*76d0*/  IMAD.MOV.U32 R4, RZ, RZ, R6 ;  /* 0x000000ffff047224 */ /* 0x000fe200078e0006 */
[----:B------:R-:W-:-:S03]  /*76e0*/  MOV R5, 0x0 ;  /* 0x0000000000057802 */ /* 0x000fc60000000f00 */
[----:B------:R1:W-:Y:S01]  /*76f0*/  STL [R2], R3 ;  /* 0x0000000302007387 */ /* 0x0003e20000100800 */
[----:B------:R-:W-:Y:S05]  /*7700*/  RET.REL.NODEC R4 `(_ZN7cutlass13device_kernelIN5flash19enable_sm80_to_sm89INS1_16FlashAttnBwdSm80INS1_25CollectiveMainloopBwdSm80ILi2ELi2EN4cute5tupleIJNS5_1CILi128EEES8_NS7_ILi64EEEEEENS_10bfloat16_tEfNS_4arch4Sm80ELb0ELb0ELb1ELb0ELb0ELb0ELb0ELb0ELi2ELi4ELi4ELi4ELb0EEENS1_21CollectiveEpilogueBwdISA_SB_SD_Li256ELb0ELb0ELi2EEENS1_19SingleTileSchedulerILb0ELb0ELb0ELi128EEEEEEEEEvNT_6ParamsE) ;  /* 0xffff88f004007950 */ /* 0x000fea0003c3ffff */
        .type           $_ZN7cutlass13device_kernelIN5flash19enable_sm80_to_sm89INS1_16FlashAttnBwdSm80INS1_25CollectiveMainloopBwdSm80ILi2ELi2EN4cute5tupleIJNS5_1CILi128EEES8_NS7_ILi64EEEEEENS_10bfloat16_tEfNS_4arch4Sm80ELb0ELb0ELb1ELb0ELb0ELb0ELb0ELb0ELi2ELi4ELi4ELi4ELb0EEENS1_21CollectiveEpilogueBwdISA_SB_SD_Li256ELb0ELb0ELi2EEENS1_19SingleTileSchedulerILb0ELb0ELb0ELi128EEEEEEEEEvNT_6ParamsE$_ZN4cute3eso3ESOILb1ELb0EJNS_1CILi1024EEENS_5tupleIJiiEEEEEC2ERKS3_RKS5_,@function
        .size           $_ZN7cutlass13device_kernelIN5flash19enable_sm80_to_sm89INS1_16FlashAttnBwdSm80INS1_25CollectiveMainloopBwdSm80ILi2ELi2EN4cute5tupleIJNS5_1CILi128EEES8_NS7_ILi64EEEEEENS_10bfloat16_tEfNS_4arch4Sm80ELb0ELb0ELb1ELb0ELb0ELb0ELb0ELb0ELi2ELi4ELi4ELi4ELb0EEENS1_21CollectiveEpilogueBwdISA_SB_SD_Li256ELb0ELb0ELi2EEENS1_19SingleTileSchedulerILb0ELb0ELb0ELi128EEEEEEEEEvNT_6ParamsE$_ZN4cute3eso3ESOILb1ELb0EJNS_1CILi1024EEENS_5tupleIJiiEEEEEC2ERKS3_RKS5_,($_ZN7cutlass13device_kernelIN5flash19enable_sm80_to_sm89INS1_16FlashAttnBwdSm80INS1_25CollectiveMainloopBwdSm80ILi2ELi2EN4cute5tupleIJNS5_1CILi128EEES8_NS7_ILi64EEEEEENS_10bfloat16_tEfNS_4arch4Sm80ELb0ELb0ELb1ELb0ELb0ELb0ELb0ELb0ELi2ELi4ELi4ELi4ELb0EEENS1_21CollectiveEpilogueBwdISA_SB_SD_Li256ELb0ELb0ELi2EEENS1_19SingleTileSchedulerILb0ELb0ELb0ELi128EEEEEEEEEvNT_6ParamsE$_ZN4cute3eso3ESOILb1ELb0EJNS_1CILi1024EEEiiEEC2ERKS3_RKiS8_ - $_ZN7cutlass13device_kernelIN5flash19enable_sm80_to_sm89INS1_16FlashAttnBwdSm80INS1_25CollectiveMainloopBwdSm80ILi2ELi2EN4cute5tupleIJNS5_1CILi128EEES8_NS7_ILi64EEEEEENS_10bfloat16_tEfNS_4arch4Sm80ELb0ELb0ELb1ELb0ELb0ELb0ELb0ELb0ELi2ELi4ELi4ELi4ELb0EEENS1_21CollectiveEpilogueBwdISA_SB_SD_Li256ELb0ELb0ELi2EEENS1_19SingleTileSchedulerILb0ELb0ELb0ELi128EEEEEEEEEvNT_6ParamsE$_ZN4cute3eso3ESOILb1ELb0EJNS_1CILi1024EEENS_5tupleIJiiEEEEEC2ERKS3_RKS5_)
$_ZN7cutlass13device_kernelIN5flash19enable_sm80_to_sm89INS1_16FlashAttnBwdSm80INS1_25CollectiveMainloopBwdSm80ILi2ELi2EN4cute5tupleIJNS5_1CILi128EEES8_NS7_ILi64EEEEEENS_10bfloat16_tEfNS_4arch4Sm80ELb0ELb0ELb1ELb0ELb0ELb0ELb0ELb0ELi2ELi4ELi4ELi4ELb0EEENS1_21CollectiveEpilogueBwdISA_SB_SD_Li256ELb0ELb0ELi2EEENS1_19SingleTileSchedulerILb0ELb0ELb0ELi128EEEEEEEEEvNT_6ParamsE$_ZN4cute3eso3ESOILb1ELb0EJNS_1CILi1024EEENS_5tupleIJiiEEEEEC2ERKS3_RKS5_:
[----:B------:R-:W-:Y:S02]  /*7710*/  IADD3 R2, R2, -c[0x0][0x20], RZ ;  /* 0x8000080002027a10 */ /* 0x000fe40007ffe0ff */
[----:B------:R-:W-:-:S03]  /*7720*/  MOV R7, 0x0 ;  /* 0x0000000000077802 */ /* 0x000fc60000000f00 */
[----:B------:R1:W-:Y:S04]  /*7730*/  STL [R2], R5 ;  /* 0x0000000502007387 */ /* 0x0003e80000100800 */
[----:B------:R1:W-:Y:S01]  /*7740*/  STL [R2+0x4], R3 ;  /* 0x0000040302007387 */ /* 0x0003e20000100800 */
[----:B------:R-:W-:Y:S05]  /*7750*/  RET.REL.NODEC R6 `(_ZN7cutlass13device_kernelIN5flash19enable_sm80_to_sm89INS1_16FlashAttnBwdSm80INS1_25CollectiveMainloopBwdSm80ILi2ELi2EN4cute5tupleIJNS5_1CILi128EEES8_NS7_ILi64EEEEEENS_10bfloat16_tEfNS_4arch4Sm80ELb0ELb0ELb1ELb0ELb0ELb0ELb0ELb0ELi2ELi4ELi4ELi4ELb0EEENS1_21CollectiveEpilogueBwdISA_SB_SD_Li256ELb0ELb0ELi2EEENS1_19SingleTileSchedulerILb0ELb0ELb0ELi128EEEEEEEEEvNT_6ParamsE) ;  /* 0xffff88a006007950 */ /* 0x000fea0003c3ffff */
        .type           $_ZN7cutlass13device_kernelIN5flash19enable_sm80_to_sm89INS1_16FlashAttnBwdSm80INS1_25CollectiveMainloopBwdSm80ILi2ELi2EN4cute5tupleIJNS5_1CILi128EEES8_NS7_ILi64EEEEEENS_10bfloat16_tEfNS_4arch4Sm80ELb0ELb0ELb1ELb0ELb0ELb0ELb0ELb0ELi2ELi4ELi4ELi4ELb0EEENS1_21CollectiveEpilogueBwdISA_SB_SD_Li256ELb0ELb0ELi2EEENS1_19SingleTileSchedulerILb0ELb0ELb0ELi128EEEEEEEEEvNT_6ParamsE$_ZN4cute3eso3ESOILb1ELb0EJNS_1CILi1024EEEiiEEC2ERKS3_RKiS8_,@function
        .size           $_ZN7cutlass13device_kernelIN5flash19enable_sm80_to_sm89INS1_16FlashAttnBwdSm80INS1_25CollectiveMainloopBwdSm80ILi2ELi2EN4cute5tupleIJNS5_1CILi128EEES8_NS7_ILi64EEEEEENS_10bfloat16_tEfNS_4arch4Sm80ELb0ELb0ELb1ELb0ELb0ELb0ELb0ELb0ELi2ELi4ELi4ELi4ELb0EEENS1_21CollectiveEpilogueBwdISA_SB_SD_Li256ELb0ELb0ELi2EEENS1_19SingleTileSchedulerILb0ELb0ELb0ELi128EEEEEEEEEvNT_6ParamsE$_ZN4cute3eso3ESOILb1ELb0EJNS_1CILi1024EEEiiEEC2ERKS3_RKiS8_,($_ZN7cutlass13device_kernelIN5flash19enable_sm80_to_sm89INS1_16FlashAttnBwdSm80INS1_25CollectiveMainloopBwdSm80ILi2ELi2EN4cute5tupleIJNS5_1CILi128EEES8_NS7_ILi64EEEEEENS_10bfloat16_tEfNS_4arch4Sm80ELb0ELb0ELb1ELb0ELb0ELb0ELb0ELb0ELi2ELi4ELi4ELi4ELb0EEENS1_21CollectiveEpilogueBwdISA_SB_SD_Li256ELb0ELb0ELi2EEENS1_19SingleTileSchedulerILb0ELb0ELb0ELi128EEEEEEEEEvNT_6ParamsE$_ZN4cute3eso3ESOILb1ELb0EJNS_1CILi1EEENS2_ILi256EEEiEEC2ERKS3_RKS4_RKi - $_ZN7cutlass13device_kernelIN5flash19enable_sm80_to_sm89INS1_16FlashAttnBwdSm80INS1_25CollectiveMainloopBwdSm80ILi2ELi2EN4cute5tupleIJNS5_1CILi128EEES8_NS7_ILi64EEEEEENS_10bfloat16_tEfNS_4arch4Sm80ELb0ELb0ELb1ELb0ELb0ELb0ELb0ELb0ELi2ELi4ELi4ELi4ELb0EEENS1_21CollectiveEpilogueBwdISA_SB_SD_Li256ELb0ELb0ELi2EEENS1_19SingleTileSchedulerILb0ELb0ELb0ELi128EEEEEEEEEvNT_6ParamsE$_ZN4cute3eso3ESOILb1ELb0EJNS_1CILi1024EEEiiEEC2ERKS3_RKiS8_)
$_ZN7cutlass13device_kernelIN5flash19enable_sm80_to_sm89INS1_16FlashAttnBwdSm80INS1_25CollectiveMainloopBwdSm80ILi2ELi2EN4cute5tupleIJNS5_1CILi128EEES8_NS7_ILi64EEEEEENS_10bfloat16_tEfNS_4arch4Sm80ELb0ELb0ELb1ELb0ELb0ELb0ELb0ELb0ELi2ELi4ELi4ELi4ELb0EEENS1_21CollectiveEpilogueBwdISA_SB_SD_Li256ELb0ELb0ELi2EEENS1_19SingleTileSchedulerILb0ELb0ELb0ELi128EEEEEEEEEvNT_6ParamsE$_ZN4cute3eso3ESOILb1ELb0EJNS_1CILi1024EEEiiEEC2ERKS3_RKiS8_:
[----:B------:R-:W-:Y:S02]  /*7760*/  IADD3 R3, R3, -c[0x0][0x20], RZ ;  /* 0x8000080003037a10 */ /* 0x000fe40007ffe0ff */
[----:B------:R-:W-:-:S03]  /*7770*/  IADD3 R2, R2, -c[0x0][0x20], RZ ;  /* 0x8000080002027a10 */ /* 0x000fc60007ffe0ff */
[----:B------:R1:W-:Y:S04]  /*7780*/  STL [R3], R8 ;  /* 0x0000000803007387 */ /* 0x0003e80000100800 */
[----:B------:R-:W2:Y:S01]  /*7790*/  LDL R2, [R2] ;  /* 0x0000000002027983 */ /* 0x000ea20000100800 */
[----:B------:R-:W-:-:S03]  /*77a0*/  IMAD.MOV.U32 R7, RZ, RZ, 0x0 ;  /* 0x00000000ff077424 */ /* 0x000fc600078e00ff */
[----:B--2---:R1:W-:Y:S01]  /*77b0*/  STL [R3+0x4], R2 ;  /* 0x0000040203007387 */ /* 0x0043e20000100800 */
[----:B------:R-:W-:Y:S05]  /*77c0*/  RET.REL.NODEC R6 `(_ZN7cutlass13device_kernelIN5flash19enable_sm80_to_sm89INS1_16FlashAttnBwdSm80INS1_25CollectiveMainloopBwdSm80ILi2ELi2EN4cute5tupleIJNS5_1CILi128EEES8_NS7_ILi64EEEEEENS_10bfloat16_tEfNS_4arch4Sm80ELb0ELb0ELb1ELb0ELb0ELb0ELb0ELb0ELi2ELi4ELi4ELi4ELb0EEENS1_21CollectiveEpilogueBwdISA_SB_SD_Li256ELb0ELb0ELi2EEENS1_19SingleTileSchedulerILb0ELb0ELb0ELi128EEEEEEEEEvNT_6ParamsE) ;  /* 0xffff883006007950 */ /* 0x000fea0003c3ffff */
        .type           $_ZN7cutlass13device_kernelIN5flash19enable_sm80_to_sm89INS1_16FlashAttnBwdSm80INS1_25CollectiveMainloopBwdSm80ILi2ELi2EN4cute5tupleIJNS5_1CILi128EEES8_NS7_ILi64EEEEEENS_10bfloat16_tEfNS_4arch4Sm80ELb0ELb0ELb1ELb0ELb0ELb0ELb0ELb0ELi2ELi4ELi4ELi4ELb0EEENS1_21CollectiveEpilogueBwdISA_SB_SD_Li256ELb0ELb0ELi2EEENS1_19SingleTileSchedulerILb0ELb0ELb0ELi128EEEEEEEEEvNT_6ParamsE$_ZN4cute3eso3ESOILb1ELb0EJNS_1CILi1EEENS2_ILi256EEEiEEC2ERKS3_RKS4_RKi,@function
        .size           $_ZN7cutlass13device_kernelIN5flash19enable_sm80_to_sm89INS1_16FlashAttnBwdSm80INS1_25CollectiveMainloopBwdSm80ILi2ELi2EN4cute5tupleIJNS5_1CILi128EEES8_NS7_ILi64EEEEEENS_10bfloat16_tEfNS_4arch4Sm80ELb0ELb0ELb1ELb0ELb0ELb0ELb0ELb0ELi2ELi4ELi4ELi4ELb0EEENS1_21CollectiveEpilogueBwdISA_SB_SD_Li256ELb0ELb0ELi2EEENS1_19SingleTileSchedulerILb0ELb0ELb0ELi128EEEEEEEEEvNT_6ParamsE$_ZN4cute3eso3ESOILb1ELb0EJNS_1CILi1EEENS2_ILi256EEEiEEC2ERKS3_RKS4_RKi,($_ZN7cutlass13device_kernelIN5flash19enable_sm80_to_sm89INS1_16FlashAttnBwdSm80INS1_25CollectiveMainloopBwdSm80ILi2ELi2EN4cute5tupleIJNS5_1CILi128EEES8_NS7_ILi64EEEEEENS_10bfloat16_tEfNS_4arch4Sm80ELb0ELb0ELb1ELb0ELb0ELb0ELb0ELb0ELi2ELi4ELi4ELi4ELb0EEENS1_21CollectiveEpilogueBwdISA_SB_SD_Li256ELb0ELb0ELi2EEENS1_19SingleTileSchedulerILb0ELb0ELb0ELi128EEEEEEEEEvNT_6ParamsE$_ZN4cute3eso3ESOILb1ELb0EJNS_1CILi1EEENS2_ILi512EEEiEEC2ERKS3_RKS4_RKi - $_ZN7cutlass13device_kernelIN5flash19enable_sm80_to_sm89INS1_16FlashAttnBwdSm80INS1_25CollectiveMainloopBwdSm80ILi2ELi2EN4cute5tupleIJNS5_1CILi128EEES8_NS7_ILi64EEEEEENS_10bfloat16_tEfNS_4arch4Sm80ELb0ELb0ELb1ELb0ELb0ELb0ELb0ELb0ELi2ELi4ELi4ELi4ELb0EEENS1_21CollectiveEpilogueBwdISA_SB_SD_Li256ELb0ELb0ELi2EEENS1_19SingleTileSchedulerILb0ELb0ELb0ELi128EEEEEEEEEvNT_6ParamsE$_ZN4cute3eso3ESOILb1ELb0EJNS_1CILi1EEENS2_ILi256EEEiEEC2ERKS3_RKS4_RKi)
$_ZN7cutlass13device_kernelIN5flash19enable_sm80_to_sm89INS1_16FlashAttnBwdSm80INS1_25CollectiveMainloopBwdSm80ILi2ELi2EN4cute5tupleIJNS5_1CILi128EEES8_NS7_ILi64EEEEEENS_10bfloat16_tEfNS_4arch4Sm80ELb0ELb0ELb1ELb0ELb0ELb0ELb0ELb0ELi2ELi4ELi4ELi4ELb0EEENS1_21CollectiveEpilogueBwdISA_SB_SD_Li256ELb0ELb0ELi2EEENS1_19SingleTileSchedulerILb0ELb0ELb0ELi128EEEEEEEEEvNT_6ParamsE$_ZN4cute3eso3ESOILb1ELb0EJNS_1CILi1EEENS2_ILi256EEEiEEC2ERKS3_RKS4_RKi:
[----:B------:R-:W-:Y:S02]  /*77d0*/  IADD3 R3, R38, -c[0x0][0x20], RZ ;  /* 0x8000080026037a10 */ /* 0x000fe40007ffe0ff */
[----:B------:R-:W-:-:S03]  /*77e0*/  MOV R5, 0x0 ;  /* 0x0000000000057802 */ /* 0x000fc60000000f00 */
[----:B------:R1:W-:Y:S01]  /*77f0*/  STL [R3], R2 ;  /* 0x0000000203007387 */ /* 0x0003e20000100800 */
[----:B------:R-:W-:Y:S05]  /*7800*/  RET.REL.NODEC R4 `(_ZN7cutlass13device_kernelIN5flash19enable_sm80_to_sm89INS1_16FlashAttnBwdSm80INS1_25CollectiveMainloopBwdSm80ILi2ELi2EN4cute5tupleIJNS5_1CILi128EEES8_NS7_ILi64EEEEEENS_10bfloat16_tEfNS_4arch4Sm80ELb0ELb0ELb1ELb0ELb0ELb0ELb0ELb0ELi2ELi4ELi4ELi4ELb0EEENS1_21CollectiveEpilogueBwdISA_SB_SD_Li256ELb0ELb0ELi2EEENS1_19SingleTileSchedulerILb0ELb0ELb0ELi128EEEEEEEEEvNT_6ParamsE) ;  /* 0xffff87f004007950 */ /* 0x000fea0003c3ffff */
        .type           $_ZN7cutlass13device_kernelIN5flash19enable_sm80_to_sm89INS1_16FlashAttnBwdSm80INS1_25CollectiveMainloopBwdSm80ILi2ELi2EN4cute5tupleIJNS5_1CILi128EEES8_NS7_ILi64EEEEEENS_10bfloat16_tEfNS_4arch4Sm80ELb0ELb0ELb1ELb0ELb0ELb0ELb0ELb0ELi2ELi4ELi4ELi4ELb0EEENS1_21CollectiveEpilogueBwdISA_SB_SD_Li256ELb0ELb0ELi2EEENS1_19SingleTileSchedulerILb0ELb0ELb0ELi128EEEEEEEEEvNT_6ParamsE$_ZN4cute3eso3ESOILb1ELb0EJNS_1CILi1EEENS2_ILi512EEEiEEC2ERKS3_RKS4_RKi,@function
        .size           $_ZN7cutlass13device_kernelIN5flash19enable_sm80_to_sm89INS1_16FlashAttnBwdSm80INS1_25CollectiveMainloopBwdSm80ILi2ELi2EN4cute5tupleIJNS5_1CILi128EEES8_NS7_ILi64EEEEEENS_10bfloat16_tEfNS_4arch4Sm80ELb0ELb0ELb1ELb0ELb0ELb0ELb0ELb0ELi2ELi4ELi4ELi4ELb0EEENS1_21CollectiveEpilogueBwdISA_SB_SD_Li256ELb0ELb0ELi2EEENS1_19SingleTileSchedulerILb0ELb0ELb0ELi128EEEEEEEEEvNT_6ParamsE$_ZN4cute3eso3ESOILb1ELb0EJNS_1CILi1EEENS2_ILi512EEEiEEC2ERKS3_RKS4_RKi,($_ZN7cutlass13device_kernelIN5flash19enable_sm80_to_sm89INS1_16FlashAttnBwdSm80INS1_25CollectiveMainloopBwdSm80ILi2ELi2EN4cute5tupleIJNS5_1CILi128EEES8_NS7_ILi64EEEEEENS_10bfloat16_tEfNS_4arch4Sm80ELb0ELb0ELb1ELb0ELb0ELb0ELb0ELb0ELi2ELi4ELi4ELi4ELb0EEENS1_21CollectiveEpilogueBwdISA_SB_SD_Li256ELb0ELb0ELi2EEENS1_19SingleTileSchedulerILb0ELb0ELb0ELi128EEEEEEEEEvNT_6ParamsE$_ZN4cute3eso3ESOILb1ELb0EJNS_1CILi1EEENS2_ILi8EEEiiNS2_ILi64EEEiNS2_ILi144EEENS2_ILi288EEENS2_ILi512EEEEEC2ERKS3_RKS4_RKiSF_RKS5_SF_RKS6_RKS7_RKS8_ - $_ZN7cutlass13device_kernelIN5flash19enable_sm80_to_sm89INS1_16FlashAttnBwdSm80INS1_25CollectiveMainloopBwdSm80ILi2ELi2EN4cute5tupleIJNS5_1CILi128EEES8_NS7_ILi64EEEEEENS_10bfloat16_tEfNS_4arch4Sm80ELb0ELb0ELb1ELb0ELb0ELb0ELb0ELb0ELi2ELi4ELi4ELi4ELb0EEENS1_21CollectiveEpilogueBwdISA_SB_SD_Li256ELb0ELb0ELi2EEENS1_19SingleTileSchedulerILb0ELb0ELb0ELi128EEEEEEEEEvNT_6ParamsE$_ZN4cute3eso3ESOILb1ELb0EJNS_1CILi1EEENS2_ILi512EEEiEEC2ERKS3_RKS4_RKi)
$_ZN7cutlass13device_kernelIN5flash19enable_sm80_to_sm89INS1_16FlashAttnBwdSm80INS1_25CollectiveMainloopBwdSm80ILi2ELi2EN4cute5tupleIJNS5_1CILi128EEES8_NS7_ILi64EEEEEENS_10bfloat16_tEfNS_4arch4Sm80ELb0ELb0ELb1ELb0ELb0ELb0ELb0ELb0ELi2ELi4ELi4ELi4ELb0EEENS1_21CollectiveEpilogueBwdISA_SB_SD_Li256ELb0ELb0ELi2EEENS1_19SingleTileSchedulerILb0ELb0ELb0ELi128EEEEEEEEEvNT_6ParamsE$_ZN4cute3eso3ESOILb1ELb0EJNS_1CILi1EEENS2_ILi512EEEiEEC2ERKS3_RKS4_RKi:
[----:B------:R-:W-:Y:S01]  /*7810*/  IADD3 R4, R95, -c[0x0][0x20], RZ ;  /* 0x800008005f047a10 */ /* 0x000fe20007ffe0ff */
[----:B------:R-:W-:Y:S01]  /*7820*/  IMAD.MOV.U32 R8, RZ, RZ, R2 ;  /* 0x000000ffff087224 */ /* 0x000fe200078e0002 */
[----:B------:R-:W-:-:S03]  /*7830*/  MOV R9, 0x0 ;  /* 0x0000000000097802 */ /* 0x000fc60000000f00 */
[----:B------:R1:W-:Y:S01]  /*7840*/  STL [R4], R3 ;  /* 0x0000000304007387 */ /* 0x0003e20000100800 */
[----:B------:R-:W-:Y:S05]  /*7850*/  RET.REL.NODEC R8 `(_ZN7cutlass13device_kernelIN5flash19enable_sm80_to_sm89INS1_16FlashAttnBwdSm80INS1_25CollectiveMainloopBwdSm80ILi2ELi2EN4cute5tupleIJNS5_1CILi128EEES8_NS7_ILi64EEEEEENS_10bfloat16_tEfNS_4arch4Sm80ELb0ELb0ELb1ELb0ELb0ELb0ELb0ELb0ELi2ELi4ELi4ELi4ELb0EEENS1_21CollectiveEpilogueBwdISA_SB_SD_Li256ELb0ELb0ELi2EEENS1_19SingleTileSchedulerILb0ELb0ELb0ELi128EEEEEEEEEvNT_6ParamsE) ;  /* 0xffff87a008007950 */ /* 0x000fea0003c3ffff */
        .type           $_ZN7cutlass13device_kernelIN5flash19enable_sm80_to_sm89INS1_16FlashAttnBwdSm80INS1_25CollectiveMainloopBwdSm80ILi2ELi2EN4cute5tupleIJNS5_1CILi128EEES8_NS7_ILi64EEEEEENS_10bfloat16_tEfNS_4arch4Sm80ELb0ELb0ELb1ELb0ELb0ELb0ELb0ELb0ELi2ELi4ELi4ELi4ELb0EEENS1_21CollectiveEpilogueBwdISA_SB_SD_Li256ELb0ELb0ELi2EEENS1_19SingleTileSchedulerILb0ELb0ELb0ELi128EEEEEEEEEvNT_6ParamsE$_ZN4cute3eso3ESOILb1ELb0EJNS_1CILi1EEENS2_ILi8EEEiiNS2_ILi64EEEiNS2_ILi144EEENS2_ILi288EEENS2_ILi512EEEEEC2ERKS3_RKS4_RKiSF_RKS5_SF_RKS6_RKS7_RKS8_,@function
        .size           $_ZN7cutlass13device_kernelIN5flash19enable_sm80_to_sm89INS1_16FlashAttnBwdSm80INS1_25CollectiveMainloopBwdSm80ILi2ELi2EN4cute5tupleIJNS5_1CILi128EEES8_NS7_ILi64EEEEEENS_10bfloat16_tEfNS_4arch4Sm80ELb0ELb0ELb1ELb0ELb0ELb0ELb0ELb0ELi2ELi4ELi4ELi4ELb0EEENS1_21CollectiveEpilogueBwdISA_SB_SD_Li256ELb0ELb0ELi2EEENS1_19SingleTileSchedulerILb0ELb0ELb0ELi128EEEEEEEEEvNT_6ParamsE$_ZN4cute3eso3ESOILb1ELb0EJNS_1CILi1EEENS2_ILi8EEEiiNS2_ILi64EEEiNS2_ILi144EEENS2_ILi288EEENS2_ILi512EEEEEC2ERKS3_RKS4_RKiSF_RKS5_SF_RKS6_RKS7_RKS8_,($_ZN7cutlass13device_kernelIN5flash19enable_sm80_to_sm89INS1_16FlashAttnBwdSm80INS1_25CollectiveMainloopBwdSm80ILi2ELi2EN4cute5tupleIJNS5_1CILi128EEES8_NS7_ILi64EEEEEENS_10bfloat16_tEfNS_4arch4Sm80ELb0ELb0ELb1ELb0ELb0ELb0ELb0ELb0ELi2ELi4ELi4ELi4ELb0EEENS1_21CollectiveEpilogueBwdISA_SB_SD_Li256ELb0ELb0ELi2EEENS1_19SingleTileSchedulerILb0ELb0ELb0ELi128EEEEEEEEEvNT_6ParamsE$_ZN4cute3eso3ESOILb1ELb0EJNS_1CILi1EEENS_5tupleIJNS2_ILi8EEEiiEEENS2_ILi64EEENS4_IJiNS2_ILi144EEENS2_ILi288EEEEEENS2_ILi512EEEEEC2ERKS3_RKS6_RKS7_RKSA_RKSB_ - $_ZN7cutlass13device_kernelIN5flash19enable_sm80_to_sm89INS1_16FlashAttnBwdSm80INS1_25CollectiveMainloopBwdSm80ILi2ELi2EN4cute5tupleIJNS5_1CILi128EEES8_NS7_ILi64EEEEEENS_10bfloat16_tEfNS_4arch4Sm80ELb0ELb0ELb1ELb0ELb0ELb0ELb0ELb0ELi2ELi4ELi4ELi4ELb0EEENS1_21CollectiveEpilogueBwdISA_SB_SD_Li256ELb0ELb0ELi2EEENS1_19SingleTileSchedulerILb0ELb0ELb0ELi128EEEEEEEEEvNT_6ParamsE$_ZN4cute3eso3ESOILb1ELb0EJNS_1CILi1EEENS2_ILi8EEEiiNS2_ILi64EEEiNS2_ILi144EEENS2_ILi288EEENS2_ILi512EEEEEC2ERKS3_RKS4_RKiSF_RKS5_SF_RKS6_RKS7_RKS8_)
$_ZN7cutlass13device_kernelIN5flash19enable_sm80_to_sm89INS1_16FlashAttnBwdSm80INS1_25CollectiveMainloopBwdSm80ILi2ELi2EN4cute5tupleIJNS5_1CILi128EEES8_NS7_ILi64EEEEEENS_10bfloat16_tEfNS_4arch4Sm80ELb0ELb0ELb1ELb0ELb0ELb0ELb0ELb0ELi2ELi4ELi4ELi4ELb0EEENS1_21CollectiveEpilogueBwdISA_SB_SD_Li256ELb0ELb0ELi2EEENS1_19SingleTileSchedulerILb0ELb0ELb0ELi128EEEEEEEEEvNT_6ParamsE$_ZN4cute3eso3ESOILb1ELb0EJNS_1CILi1EEENS2_ILi8EEEiiNS2_ILi64EEEiNS2_ILi144EEENS2_ILi288EEENS2_ILi512EEEEEC2ERKS3_RKS4_RKiSF_RKS5_SF_RKS6_RKS7_RKS8_:
        /* <DEDUP_REMOVED lines=11> */
        .type           $_ZN7cutlass13device_kernelIN5flash19enable_sm80_to_sm89INS1_16FlashAttnBwdSm80INS1_25CollectiveMainloopBwdSm80ILi2ELi2EN4cute5tupleIJNS5_1CILi128EEES8_NS7_ILi64EEEEEENS_10bfloat16_tEfNS_4arch4Sm80ELb0ELb0ELb1ELb0ELb0ELb0ELb0ELb0ELi2ELi4ELi4ELi4ELb0EEENS1_21CollectiveEpilogueBwdISA_SB_SD_Li256ELb0ELb0ELi2EEENS1_19SingleTileSchedulerILb0ELb0ELb0ELi128EEEEEEEEEvNT_6ParamsE$_ZN4cute3eso3ESOILb1ELb0EJNS_1CILi1EEENS_5tupleIJNS2_ILi8EEEiiEEENS2_ILi64EEENS4_IJiNS2_ILi144EEENS2_ILi288EEEEEENS2_ILi512EEEEEC2ERKS3_RKS6_RKS7_RKSA_RKSB_,@function
        .size           $_ZN7cutlass13device_kernelIN5flash19enable_sm80_to_sm89INS1_16FlashAttnBwdSm80INS1_25CollectiveMainloopBwdSm80ILi2ELi2EN4cute5tupleIJNS5_1CILi128EEES8_NS7_ILi64EEEEEENS_10bfloat16_tEfNS_4arch4Sm80ELb0ELb0ELb1ELb0ELb0ELb0ELb0ELb0ELi2ELi4ELi4ELi4ELb0EEENS1_21CollectiveEpilogueBwdISA_SB_SD_Li256ELb0ELb0ELi2EEENS1_19SingleTileSchedulerILb0ELb0ELb0ELi128EEEEEEEEEvNT_6ParamsE$_ZN4cute3eso3ESOILb1ELb0EJNS_1CILi1EEENS_5tupleIJNS2_ILi8EEEiiEEENS2_ILi64EEENS4_IJiNS2_ILi144EEENS2_ILi288EEEEEENS2_ILi512EEEEEC2ERKS3_RKS6_RKS7_RKSA_RKSB_,($_ZN7cutlass13device_kernelIN5flash19enable_sm80_to_sm89INS1_16FlashAttnBwdSm80INS1_25CollectiveMainloopBwdSm80ILi2ELi2EN4cute5tupleIJNS5_1CILi128EEES8_NS7_ILi64EEEEEENS_10bfloat16_tEfNS_4arch4Sm80ELb0ELb0ELb1ELb0ELb0ELb0ELb0ELb0ELi2ELi4ELi4ELi4ELb0EEENS1_21CollectiveEpilogueBwdISA_SB_SD_Li256ELb0ELb0ELi2EEENS1_19SingleTileSchedulerILb0ELb0ELb0ELi128EEEEEEEEEvNT_6ParamsE$_ZN4cute3eso3ESOILb1ELb0EJNS_1CILi1EEENS_5tupleIJiiiEEENS2_ILi64EEENS4_IJNS2_ILi72EEENS2_ILi144EEENS2_ILi288EEEEEENS2_ILi512EEEEEC2ERKS3_RKS5_RKS6_RKSA_RKSB_ - $_ZN7cutlass13device_kernelIN5flash19enable_sm80_to_sm89INS1_16FlashAttnBwdSm80INS1_25CollectiveMainloopBwdSm80ILi2ELi2EN4cute5tupleIJNS5_1CILi128EEES8_NS7_ILi64EEEEEENS_10bfloat16_tEfNS_4arch4Sm80ELb0ELb0ELb1ELb0ELb0ELb0ELb0ELb0ELi2ELi4ELi4ELi4ELb0EEENS1_21CollectiveEpilogueBwdISA_SB_SD_Li256ELb0ELb0ELi2EEENS1_19SingleTileSchedulerILb0ELb0ELb0ELi128EEEEEEEEEvNT_6ParamsE$_ZN4cute3eso3ESOILb1ELb0EJNS_1CILi1EEENS_5tupleIJNS2_ILi8EEEiiEEENS2_ILi64EEENS4_IJiNS2_ILi144EEENS2_ILi288EEEEEENS2_ILi512EEEEEC2ERKS3_RKS6_RKS7_RKSA_RKSB_)
$_ZN7cutlass13device_kernelIN5flash19enable_sm80_to_sm89INS1_16FlashAttnBwdSm80INS1_25CollectiveMainloopBwdSm80ILi2ELi2EN4cute5tupleIJNS5_1CILi128EEES8_NS7_ILi64EEEEEENS_10bfloat16_tEfNS_4arch4Sm80ELb0ELb0ELb1ELb0ELb0ELb0ELb0ELb0ELi2ELi4ELi4ELi4ELb0EEENS1_21CollectiveEpilogueBwdISA_SB_SD_Li256ELb0ELb0ELi2EEENS1_19SingleTileSchedulerILb0ELb0ELb0ELi128EEEEEEEEEvNT_6ParamsE$_ZN4cute3eso3ESOILb1ELb0EJNS_1CILi1EEENS_5tupleIJNS2_ILi8EEEiiEEENS2_ILi64EEENS4_IJiNS2_ILi144EEENS2_ILi288EEEEEENS2_ILi512EEEEEC2ERKS3_RKS6_RKS7_RKSA_RKSB_:
        /* <DEDUP_REMOVED lines=9> */
        .type           $_ZN7cutlass13device_kernelIN5flash19enable_sm80_to_sm89INS1_16FlashAttnBwdSm80INS1_25CollectiveMainloopBwdSm80ILi2ELi2EN4cute5tupleIJNS5_1CILi128EEES8_NS7_ILi64EEEEEENS_10bfloat16_tEfNS_4arch4Sm80ELb0ELb0ELb1ELb0ELb0ELb0ELb0ELb0ELi2ELi4ELi4ELi4ELb0EEENS1_21CollectiveEpilogueBwdISA_SB_SD_Li256ELb0ELb0ELi2EEENS1_19SingleTileSchedulerILb0ELb0ELb0ELi128EEEEEEEEEvNT_6ParamsE$_ZN4cute3eso3ESOILb1ELb0EJNS_1CILi1EEENS_5tupleIJiiiEEENS2_ILi64EEENS4_IJNS2_ILi72EEENS2_ILi144EEENS2_ILi288EEEEEENS2_ILi512EEEEEC2ERKS3_RKS5_RKS6_RKSA_RKSB_,@function
        .size           $_ZN7cutlass13device_kernelIN5flash19enable_sm80_to_sm89INS1_16FlashAttnBwdSm80INS1_25CollectiveMainloopBwdSm80ILi2ELi2EN4cute5tupleIJNS5_1CILi128EEES8_NS7_ILi64EEEEEENS_10bfloat16_tEfNS_4arch4Sm80ELb0ELb0ELb1ELb0ELb0ELb0ELb0ELb0ELi2ELi4ELi4ELi4ELb0EEENS1_21CollectiveEpilogueBwdISA_SB_SD_Li256ELb0ELb0ELi2EEENS1_19SingleTileSchedulerILb0ELb0ELb0ELi128EEEEEEEEEvNT_6ParamsE$_ZN4cute3eso3ESOILb1ELb0EJNS_1CILi1EEENS_5tupleIJiiiEEENS2_ILi64EEENS4_IJNS2_ILi72EEENS2_ILi144EEENS2_ILi288EEEEEENS2_ILi512EEEEEC2ERKS3_RKS5_RKS6_RKSA_RKSB_,($_ZN7cutlass13device_kernelIN5flash19enable_sm80_to_sm89INS1_16FlashAttnBwdSm80INS1_25CollectiveMainloopBwdSm80ILi2ELi2EN4cute5tupleIJNS5_1CILi128EEES8_NS7_ILi64EEEEEENS_10bfloat16_tEfNS_4arch4Sm80ELb0ELb0ELb1ELb0ELb0ELb0ELb0ELb0ELi2ELi4ELi4ELi4ELb0EEENS1_21CollectiveEpilogueBwdISA_SB_SD_Li256ELb0ELb0ELi2EEENS1_19SingleTileSchedulerILb0ELb0ELb0ELi128EEEEEEEEEvNT_6ParamsE$_ZN4cute3eso3ESOILb1ELb0EJNS_1CILi1EEEiEEC2ERKS3_RKi - $_ZN7cutlass13device_kernelIN5flash19enable_sm80_to_sm89INS1_16FlashAttnBwdSm80INS1_25CollectiveMainloopBwdSm80ILi2ELi2EN4cute5tupleIJNS5_1CILi128EEES8_NS7_ILi64EEEEEENS_10bfloat16_tEfNS_4arch4Sm80ELb0ELb0ELb1ELb0ELb0ELb0ELb0ELb0ELi2ELi4ELi4ELi4ELb0EEENS1_21CollectiveEpilogueBwdISA_SB_SD_Li256ELb0ELb0ELi2EEENS1_19SingleTileSchedulerILb0ELb0ELb0ELi128EEEEEEEEEvNT_6ParamsE$_ZN4cute3eso3ESOILb1ELb0EJNS_1CILi1EEENS_5tupleIJiiiEEENS2_ILi64EEENS4_IJNS2_ILi72EEENS2_ILi144EEENS2_ILi288EEEEEENS2_ILi512EEEEEC2ERKS3_RKS5_RKS6_RKSA_RKSB_)
$_ZN7cutlass13device_kernelIN5flash19enable_sm80_to_sm89INS1_16FlashAttnBwdSm80INS1_25CollectiveMainloopBwdSm80ILi2ELi2EN4cute5tupleIJNS5_1CILi128EEES8_NS7_ILi64EEEEEENS_10bfloat16_tEfNS_4arch4Sm80ELb0ELb0ELb1ELb0ELb0ELb0ELb0ELb0ELi2ELi4ELi4ELi4ELb0EEENS1_21CollectiveEpilogueBwdISA_SB_SD_Li256ELb0ELb0ELi2EEENS1_19SingleTileSchedulerILb0ELb0ELb0ELi128EEEEEEEEEvNT_6ParamsE$_ZN4cute3eso3ESOILb1ELb0EJNS_1CILi1EEENS_5tupleIJiiiEEENS2_ILi64EEENS4_IJNS2_ILi72EEENS2_ILi144EEENS2_ILi288EEEEEENS2_ILi512EEEEEC2ERKS3_RKS5_RKS6_RKSA_RKSB_:
[----:B------:R-:W-:Y:S01]  /*79a0*/  IADD3 R4, R69, -c[0x0][0x20], RZ ;  /* 0x8000080045047a10 */ /* 0x000fe20007ffe0ff */
[----:B------:R-:W-:Y:S01]  /*79b0*/  IMAD.MOV.U32 R8, RZ, RZ, R6 ;  /* 0x000000ffff087224 */ /* 0x000fe200078e0006 */
[----:B------:R-:W-:-:S03]  /*79c0*/  MOV R9, 0x0 ;  /* 0x0000000000097802 */ /* 0x000fc60000000f00 */
[----:B------:R1:W-:Y:S04]  /*79d0*/  STL [R4], R2 ;  /* 0x0000000204007387 */ /* 0x0003e80000100800 */
[----:B------:R1:W-:Y:S04]  /*79e0*/  STL [R4+0x4], R3 ;  /* 0x0000040304007387 */ /* 0x0003e80000100800 */
[----:B------:R1:W-:Y:S01]  /*79f0*/  STL [R4+0x8], R5 ;  /* 0x0000080504007387 */ /* 0x0003e20000100800 */
[----:B------:R-:W-:Y:S05]  /*7a00*/  RET.REL.NODEC R8 `(_ZN7cutlass13device_kernelIN5flash19enable_sm80_to_sm89INS1_16FlashAttnBwdSm80INS1_25CollectiveMainloopBwdSm80ILi2ELi2EN4cute5tupleIJNS5_1CILi128EEES8_NS7_ILi64EEEEEENS_10bfloat16_tEfNS_4arch4Sm80ELb0ELb0ELb1ELb0ELb0ELb0ELb0ELb0ELi2ELi4ELi4ELi4ELb0EEENS1_21CollectiveEpilogueBwdISA_SB_SD_Li256ELb0ELb0ELi2EEENS1_19SingleTileSchedulerILb0ELb0ELb0ELi128EEEEEEEEEvNT_6ParamsE) ;  /* 0xffff85f008007950 */ /* 0x000fea0003c3ffff */
        .type           $_ZN7cutlass13device_kernelIN5flash19enable_sm80_to_sm89INS1_16FlashAttnBwdSm80INS1_25CollectiveMainloopBwdSm80ILi2ELi2EN4cute5tupleIJNS5_1CILi128EEES8_NS7_ILi64EEEEEENS_10bfloat16_tEfNS_4arch4Sm80ELb0ELb0ELb1ELb0ELb0ELb0ELb0ELb0ELi2ELi4ELi4ELi4ELb0EEENS1_21CollectiveEpilogueBwdISA_SB_SD_Li256ELb0ELb0ELi2EEENS1_19SingleTileSchedulerILb0ELb0ELb0ELi128EEEEEEEEEvNT_6ParamsE$_ZN4cute3eso3ESOILb1ELb0EJNS_1CILi1EEEiEEC2ERKS3_RKi,@function
        .size           $_ZN7cutlass13device_kernelIN5flash19enable_sm80_to_sm89INS1_16FlashAttnBwdSm80INS1_25CollectiveMainloopBwdSm80ILi2ELi2EN4cute5tupleIJNS5_1CILi128EEES8_NS7_ILi64EEEEEENS_10bfloat16_tEfNS_4arch4Sm80ELb0ELb0ELb1ELb0ELb0ELb0ELb0ELb0ELi2ELi4ELi4ELi4ELb0EEENS1_21CollectiveEpilogueBwdISA_SB_SD_Li256ELb0ELb0ELi2EEENS1_19SingleTileSchedulerILb0ELb0ELb0ELi128EEEEEEEEEvNT_6ParamsE$_ZN4cute3eso3ESOILb1ELb0EJNS_1CILi1EEEiEEC2ERKS3_RKi,($_ZN7cutlass13device_kernelIN5flash19enable_sm80_to_sm89INS1_16FlashAttnBwdSm80INS1_25CollectiveMainloopBwdSm80ILi2ELi2EN4cute5tupleIJNS5_1CILi128EEES8_NS7_ILi64EEEEEENS_10bfloat16_tEfNS_4arch4Sm80ELb0ELb0ELb1ELb0ELb0ELb0ELb0ELb0ELi2ELi4ELi4ELi4ELb0EEENS1_21CollectiveEpilogueBwdISA_SB_SD_Li256ELb0ELb0ELi2EEENS1_19SingleTileSchedulerILb0ELb0ELb0ELi128EEEEEEEEEvNT_6ParamsE$_ZN4cute3eso3ESOILb1ELb0EJNS_1CILi1EEEiiiNS2_ILi144EEENS2_ILi512EEEEEC2ERKS3_RKiSA_SA_RKS4_RKS5_ - $_ZN7cutlass13device_kernelIN5flash19enable_sm80_to_sm89INS1_16FlashAttnBwdSm80INS1_25CollectiveMainloopBwdSm80ILi2ELi2EN4cute5tupleIJNS5_1CILi128EEES8_NS7_ILi64EEEEEENS_10bfloat16_tEfNS_4arch4Sm80ELb0ELb0ELb1ELb0ELb0ELb0ELb0ELb0ELi2ELi4ELi4ELi4ELb0EEENS1_21CollectiveEpilogueBwdISA_SB_SD_Li256ELb0ELb0ELi2EEENS1_19SingleTileSchedulerILb0ELb0ELb0ELi128EEEEEEEEEvNT_6ParamsE$_ZN4cute3eso3ESOILb1ELb0EJNS_1CILi1EEEiEEC2ERKS3_RKi)
$_ZN7cutlass13device_kernelIN5flash19enable_sm80_to_sm89INS1_16FlashAttnBwdSm80INS1_25CollectiveMainloopBwdSm80ILi2ELi2EN4cute5tupleIJNS5_1CILi128EEES8_NS7_ILi64EEEEEENS_10bfloat16_tEfNS_4arch4Sm80ELb0ELb0ELb1ELb0ELb0ELb0ELb0ELb0ELi2ELi4ELi4ELi4ELb0EEENS1_21CollectiveEpilogueBwdISA_SB_SD_Li256ELb0ELb0ELi2EEENS1_19SingleTileSchedulerILb0ELb0ELb0ELi128EEEEEEEEEvNT_6ParamsE$_ZN4cute3eso3ESOILb1ELb0EJNS_1CILi1EEEiEEC2ERKS3_RKi:
[----:B------:R-:W-:Y:S02]  /*7a10*/  IADD3 R69, R69, -c[0x0][0x20], RZ ;  /* 0x8000080045457a10 */ /* 0x000fe40007ffe0ff */
[----:B------:R-:W-:-:S03]  /*7a20*/  MOV R5, 0x0 ;  /* 0x0000000000057802 */ /* 0x000fc60000000f00 */
[----:B------:R1:W-:Y:S01]  /*7a30*/  STL [R69], R2 ;  /* 0x0000000245007387 */ /* 0x0003e20000100800 */
[----:B------:R-:W-:Y:S05]  /*7a40*/  RET.REL.NODEC R4 `(_ZN7cutlass13device_kernelIN5flash19enable_sm80_to_sm89INS1_16FlashAttnBwdSm80INS1_25CollectiveMainloopBwdSm80ILi2ELi2EN4cute5tupleIJNS5_1CILi128EEES8_NS7_ILi64EEEEEENS_10bfloat16_tEfNS_4arch4Sm80ELb0ELb0ELb1ELb0ELb0ELb0ELb0ELb0ELi2ELi4ELi4ELi4ELb0EEENS1_21CollectiveEpilogueBwdISA_SB_SD_Li256ELb0ELb0ELi2EEENS1_19SingleTileSchedulerILb0ELb0ELb0ELi128EEEEEEEEEvNT_6ParamsE) ;  /* 0xffff85b004007950 */ /* 0x000fea0003c3ffff */
        .type           $_ZN7cutlass13device_kernelIN5flash19enable_sm80_to_sm89INS1_16FlashAttnBwdSm80INS1_25CollectiveMainloopBwdSm80ILi2ELi2EN4cute5tupleIJNS5_1CILi128EEES8_NS7_ILi64EEEEEENS_10bfloat16_tEfNS_4arch4Sm80ELb0ELb0ELb1ELb0ELb0ELb0ELb0ELb0ELi2ELi4ELi4ELi4ELb0EEENS1_21CollectiveEpilogueBwdISA_SB_SD_Li256ELb0ELb0ELi2EEENS1_19SingleTileSchedulerILb0ELb0ELb0ELi128EEEEEEEEEvNT_6ParamsE$_ZN4cute3eso3ESOILb1ELb0EJNS_1CILi1EEEiiiNS2_ILi144EEENS2_ILi512EEEEEC2ERKS3_RKiSA_SA_RKS4_RKS5_,@function
        .size           $_ZN7cutlass13device_kernelIN5flash19enable_sm80_to_sm89INS1_16FlashAttnBwdSm80INS1_25CollectiveMainloopBwdSm80ILi2ELi2EN4cute5tupleIJNS5_1CILi128EEES8_NS7_ILi64EEEEEENS_10bfloat16_tEfNS_4arch4Sm80ELb0ELb0ELb1ELb0ELb0ELb0ELb0ELb0ELi2ELi4ELi4ELi4ELb0EEENS1_21CollectiveEpilogueBwdISA_SB_SD_Li256ELb0ELb0ELi2EEENS1_19SingleTileSchedulerILb0ELb0ELb0ELi128EEEEEEEEEvNT_6ParamsE$_ZN4cute3eso3ESOILb1ELb0EJNS_1CILi1EEEiiiNS2_ILi144EEENS2_ILi512EEEEEC2ERKS3_RKiSA_SA_RKS4_RKS5_,($_ZN7cutlass13device_kernelIN5flash19enable_sm80_to_sm89INS1_16FlashAttnBwdSm80INS1_25CollectiveMainloopBwdSm80ILi2ELi2EN4cute5tupleIJNS5_1CILi128EEES8_NS7_ILi64EEEEEENS_10bfloat16_tEfNS_4arch4Sm80ELb0ELb0ELb1ELb0ELb0ELb0ELb0ELb0ELi2ELi4ELi4ELi4ELb0EEENS1_21CollectiveEpilogueBwdISA_SB_SD_Li256ELb0ELb0ELi2EEENS1_19SingleTileSchedulerILb0ELb0ELb0ELi128EEEEEEEEEvNT_6ParamsE$_ZN4cute3eso3ESOILb1ELb0EJNS_1CILi1EEEiiiNS2_ILi64EEENS2_ILi72EEENS2_ILi144EEENS2_ILi288EEENS2_ILi512EEEEEC2ERKS3_RKiSD_SD_RKS4_RKS5_RKS6_RKS7_RKS8_ - $_ZN7cutlass13device_kernelIN5flash19enable_sm80_to_sm89INS1_16FlashAttnBwdSm80INS1_25CollectiveMainloopBwdSm80ILi2ELi2EN4cute5tupleIJNS5_1CILi128EEES8_NS7_ILi64EEEEEENS_10bfloat16_tEfNS_4arch4Sm80ELb0ELb0ELb1ELb0ELb0ELb0ELb0ELb0ELi2ELi4ELi4ELi4ELb0EEENS1_21CollectiveEpilogueBwdISA_SB_SD_Li256ELb0ELb0ELi2EEENS1_19SingleTileSchedulerILb0ELb0ELb0ELi128EEEEEEEEEvNT_6ParamsE$_ZN4cute3eso3ESOILb1ELb0EJNS_1CILi1EEEiiiNS2_ILi144EEENS2_ILi512EEEEEC2ERKS3_RKiSA_SA_RKS4_RKS5_)
$_ZN7cutlass13device_kernelIN5flash19enable_sm80_to_sm89INS1_16FlashAttnBwdSm80INS1_25CollectiveMainloopBwdSm80ILi2ELi2EN4cute5tupleIJNS5_1CILi128EEES8_NS7_ILi64EEEEEENS_10bfloat16_tEfNS_4arch4Sm80ELb0ELb0ELb1ELb0ELb0ELb0ELb0ELb0ELi2ELi4ELi4ELi4ELb0EEENS1_21CollectiveEpilogueBwdISA_SB_SD_Li256ELb0ELb0ELi2EEENS1_19SingleTileSchedulerILb0ELb0ELb0ELi128EEEEEEEEEvNT_6ParamsE$_ZN4cute3eso3ESOILb1ELb0EJNS_1CILi1EEEiiiNS2_ILi144EEENS2_ILi512EEEEEC2ERKS3_RKiSA_SA_RKS4_RKS5_:
        /* <DEDUP_REMOVED lines=11> */
        .type           $_ZN7cutlass13device_kernelIN5flash19enable_sm80_to_sm89INS1_16FlashAttnBwdSm80INS1_25CollectiveMainloopBwdSm80ILi2ELi2EN4cute5tupleIJNS5_1CILi128EEES8_NS7_ILi64EEEEEENS_10bfloat16_tEfNS_4arch4Sm80ELb0ELb0ELb1ELb0ELb0ELb0ELb0ELb0ELi2ELi4ELi4ELi4ELb0EEENS1_21CollectiveEpilogueBwdISA_SB_SD_Li256ELb0ELb0ELi2EEENS1_19SingleTileSchedulerILb0ELb0ELb0ELi128EEEEEEEEEvNT_6ParamsE$_ZN4cute3eso3ESOILb1ELb0EJNS_1CILi1EEEiiiNS2_ILi64EEENS2_ILi72EEENS2_ILi144EEENS2_ILi288EEENS2_ILi512EEEEEC2ERKS3_RKiSD_SD_RKS4_RKS5_RKS6_RKS7_RKS8_,@function
        .size           $_ZN7cutlass13device_kernelIN5flash19enable_sm80_to_sm89INS1_16FlashAttnBwdSm80INS1_25CollectiveMainloopBwdSm80ILi2ELi2EN4cute5tupleIJNS5_1CILi128EEES8_NS7_ILi64EEEEEENS_10bfloat16_tEfNS_4arch4Sm80ELb0ELb0ELb1ELb0ELb0ELb0ELb0ELb0ELi2ELi4ELi4ELi4ELb0EEENS1_21CollectiveEpilogueBwdISA_SB_SD_Li256ELb0ELb0ELi2EEENS1_19SingleTileSchedulerILb0ELb0ELb0ELi128EEEEEEEEEvNT_6ParamsE$_ZN4cute3eso3ESOILb1ELb0EJNS_1CILi1EEEiiiNS2_ILi64EEENS2_ILi72EEENS2_ILi144EEENS2_ILi288EEENS2_ILi512EEEEEC2ERKS3_RKiSD_SD_RKS4_RKS5_RKS6_RKS7_RKS8_,($_ZN7cutlass13device_kernelIN5flash19enable_sm80_to_sm89INS1_16FlashAttnBwdSm80INS1_25CollectiveMainloopBwdSm80ILi2ELi2EN4cute5tupleIJNS5_1CILi128EEES8_NS7_ILi64EEEEEENS_10bfloat16_tEfNS_4arch4Sm80ELb0ELb0ELb1ELb0ELb0ELb0ELb0ELb0ELi2ELi4ELi4ELi4ELb0EEENS1_21CollectiveEpilogueBwdISA_SB_SD_Li256ELb0ELb0ELi2EEENS1_19SingleTileSchedulerILb0ELb0ELb0ELi128EEEEEEEEEvNT_6ParamsE$_ZN4cute3eso3ESOILb1ELb0EJNS_1CILi1EEEiiiNS2_ILi72EEENS2_ILi512EEEEEC2ERKS3_RKiSA_SA_RKS4_RKS5_ - $_ZN7cutlass13device_kernelIN5flash19enable_sm80_to_sm89INS1_16FlashAttnBwdSm80INS1_25CollectiveMainloopBwdSm80ILi2ELi2EN4cute5tupleIJNS5_1CILi128EEES8_NS7_ILi64EEEEEENS_10bfloat16_tEfNS_4arch4Sm80ELb0ELb0ELb1ELb0ELb0ELb0ELb0ELb0ELi2ELi4ELi4ELi4ELb0EEENS1_21CollectiveEpilogueBwdISA_SB_SD_Li256ELb0ELb0ELi2EEENS1_19SingleTileSchedulerILb0ELb0ELb0ELi128EEEEEEEEEvNT_6ParamsE$_ZN4cute3eso3ESOILb1ELb0EJNS_1CILi1EEEiiiNS2_ILi64EEENS2_ILi72EEENS2_ILi144EEENS2_ILi288EEENS2_ILi512EEEEEC2ERKS3_RKiSD_SD_RKS4_RKS5_RKS6_RKS7_RKS8_)
$_ZN7cutlass13device_kernelIN5flash19enable_sm80_to_sm89INS1_16FlashAttnBwdSm80INS1_25CollectiveMainloopBwdSm80ILi2ELi2EN4cute5tupleIJNS5_1CILi128EEES8_NS7_ILi64EEEEEENS_10bfloat16_tEfNS_4arch4Sm80ELb0ELb0ELb1ELb0ELb0ELb0ELb0ELb0ELi2ELi4ELi4ELi4ELb0EEENS1_21CollectiveEpilogueBwdISA_SB_SD_Li256ELb0ELb0ELi2EEENS1_19SingleTileSchedulerILb0ELb0ELb0ELi128EEEEEEEEEvNT_6ParamsE$_ZN4cute3eso3ESOILb1ELb0EJNS_1CILi1EEEiiiNS2_ILi64EEENS2_ILi72EEENS2_ILi144EEENS2_ILi288EEENS2_ILi512EEEEEC2ERKS3_RKiSD_SD_RKS4_RKS5_RKS6_RKS7_RKS8_:
        /* <DEDUP_REMOVED lines=11> */
        .type           $_ZN7cutlass13device_kernelIN5flash19enable_sm80_to_sm89INS1_16FlashAttnBwdSm80INS1_25CollectiveMainloopBwdSm80ILi2ELi2EN4cute5tupleIJNS5_1CILi128EEES8_NS7_ILi64EEEEEENS_10bfloat16_tEfNS_4arch4Sm80ELb0ELb0ELb1ELb0ELb0ELb0ELb0ELb0ELi2ELi4ELi4ELi4ELb0EEENS1_21CollectiveEpilogueBwdISA_SB_SD_Li256ELb0ELb0ELi2EEENS1_19SingleTileSchedulerILb0ELb0ELb0ELi128EEEEEEEEEvNT_6ParamsE$_ZN4cute3eso3ESOILb1ELb0EJNS_1CILi1EEEiiiNS2_ILi72EEENS2_ILi512EEEEEC2ERKS3_RKiSA_SA_RKS4_RKS5_,@function
        .size           $_ZN7cutlass13device_kernelIN5flash19enable_sm80_to_sm89INS1_16FlashAttnBwdSm80INS1_25CollectiveMainloopBwdSm80ILi2ELi2EN4cute5tupleIJNS5_1CILi128EEES8_NS7_ILi64EEEEEENS_10bfloat16_tEfNS_4arch4Sm80ELb0ELb0ELb1ELb0ELb0ELb0ELb0ELb0ELi2ELi4ELi4ELi4ELb0EEENS1_21CollectiveEpilogueBwdISA_SB_SD_Li256ELb0ELb0ELi2EEENS1_19SingleTileSchedulerILb0ELb0ELb0ELi128EEEEEEEEEvNT_6ParamsE$_ZN4cute3eso3ESOILb1ELb0EJNS_1CILi1EEEiiiNS2_ILi72EEENS2_ILi512EEEEEC2ERKS3_RKiSA_SA_RKS4_RKS5_,($_ZN7cutlass13device_kernelIN5flash19enable_sm80_to_sm89INS1_16FlashAttnBwdSm80INS1_25CollectiveMainloopBwdSm80ILi2ELi2EN4cute5tupleIJNS5_1CILi128EEES8_NS7_ILi64EEEEEENS_10bfloat16_tEfNS_4arch4Sm80ELb0ELb0ELb1ELb0ELb0ELb0ELb0ELb0ELi2ELi4ELi4ELi4ELb0EEENS1_21CollectiveEpilogueBwdISA_SB_SD_Li256ELb0ELb0ELi2EEENS1_19SingleTileSchedulerILb0ELb0ELb0ELi128EEEEEEEEEvNT_6ParamsE$_ZN4cute3eso3ESOILb1ELb0EJNS_1CILi2EEEiEEC2ERKS3_RKi - $_ZN7cutlass13device_kernelIN5flash19enable_sm80_to_sm89INS1_16FlashAttnBwdSm80INS1_25CollectiveMainloopBwdSm80ILi2ELi2EN4cute5tupleIJNS5_1CILi128EEES8_NS7_ILi64EEEEEENS_10bfloat16_tEfNS_4arch4Sm80ELb0ELb0ELb1ELb0ELb0ELb0ELb0ELb0ELi2ELi4ELi4ELi4ELb0EEENS1_21CollectiveEpilogueBwdISA_SB_SD_Li256ELb0ELb0ELi2EEENS1_19SingleTileSchedulerILb0ELb0ELb0ELi128EEEEEEEEEvNT_6ParamsE$_ZN4cute3eso3ESOILb1ELb0EJNS_1CILi1EEEiiiNS2_ILi72EEENS2_ILi512EEEEEC2ERKS3_RKiSA_SA_RKS4_RKS5_)
$_ZN7cutlass13device_kernelIN5flash19enable_sm80_to_sm89INS1_16FlashAttnBwdSm80INS1_25CollectiveMainloopBwdSm80ILi2ELi2EN4cute5tupleIJNS5_1CILi128EEES8_NS7_ILi64EEEEEENS_10bfloat16_tEfNS_4arch4Sm80ELb0ELb0ELb1ELb0ELb0ELb0ELb0ELb0ELi2ELi4ELi4ELi4ELb0EEENS1_21CollectiveEpilogueBwdISA_SB_SD_Li256ELb0ELb0ELi2EEENS1_19SingleTileSchedulerILb0ELb0ELb0ELi128EEEEEEEEEvNT_6ParamsE$_ZN4cute3eso3ESOILb1ELb0EJNS_1CILi1EEEiiiNS2_ILi72EEENS2_ILi512EEEEEC2ERKS3_RKiSA_SA_RKS4_RKS5_:
        /* <DEDUP_REMOVED lines=11> */
        .type           $_ZN7cutlass13device_kernelIN5flash19enable_sm80_to_sm89INS1_16FlashAttnBwdSm80INS1_25CollectiveMainloopBwdSm80ILi2ELi2EN4cute5tupleIJNS5_1CILi128EEES8_NS7_ILi64EEEEEENS_10bfloat16_tEfNS_4arch4Sm80ELb0ELb0ELb1ELb0ELb0ELb0ELb0ELb0ELi2ELi4ELi4ELi4ELb0EEENS1_21CollectiveEpilogueBwdISA_SB_SD_Li256ELb0ELb0ELi2EEENS1_19SingleTileSchedulerILb0ELb0ELb0ELi128EEEEEEEEEvNT_6ParamsE$_ZN4cute3eso3ESOILb1ELb0EJNS_1CILi2EEEiEEC2ERKS3_RKi,@function
        .size           $_ZN7cutlass13device_kernelIN5flash19enable_sm80_to_sm89INS1_16FlashAttnBwdSm80INS1_25CollectiveMainloopBwdSm80ILi2ELi2EN4cute5tupleIJNS5_1CILi128EEES8_NS7_ILi64EEEEEENS_10bfloat16_tEfNS_4arch4Sm80ELb0ELb0ELb1ELb0ELb0ELb0ELb0ELb0ELi2ELi4ELi4ELi4ELb0EEENS1_21CollectiveEpilogueBwdISA_SB_SD_Li256ELb0ELb0ELi2EEENS1_19SingleTileSchedulerILb0ELb0ELb0ELi128EEEEEEEEEvNT_6ParamsE$_ZN4cute3eso3ESOILb1ELb0EJNS_1CILi2EEEiEEC2ERKS3_RKi,($_ZN7cutlass13device_kernelIN5flash19enable_sm80_to_sm89INS1_16FlashAttnBwdSm80INS1_25CollectiveMainloopBwdSm80ILi2ELi2EN4cute5tupleIJNS5_1CILi128EEES8_NS7_ILi64EEEEEENS_10bfloat16_tEfNS_4arch4Sm80ELb0ELb0ELb1ELb0ELb0ELb0ELb0ELb0ELi2ELi4ELi4ELi4ELb0EEENS1_21CollectiveEpilogueBwdISA_SB_SD_Li256ELb0ELb0ELi2EEENS1_19SingleTileSchedulerILb0ELb0ELb0ELi128EEEEEEEEEvNT_6ParamsE$_ZN4cute3eso3ESOILb1ELb0EJNS_1CILi4096EEENS_5tupleIJNS4_IJiiEEENS2_ILi8192EEEEEEEEC2ERKS3_RKS7_ - $_ZN7cutlass13device_kernelIN5flash19enable_sm80_to_sm89INS1_16FlashAttnBwdSm80INS1_25CollectiveMainloopBwdSm80ILi2ELi2EN4cute5tupleIJNS5_1CILi128EEES8_NS7_ILi64EEEEEENS_10bfloat16_tEfNS_4arch4Sm80ELb0ELb0ELb1ELb0ELb0ELb0ELb0ELb0ELi2ELi4ELi4ELi4ELb0EEENS1_21CollectiveEpilogueBwdISA_SB_SD_Li256ELb0ELb0ELi2EEENS1_19SingleTileSchedulerILb0ELb0ELb0ELi128EEEEEEEEEvNT_6ParamsE$_ZN4cute3eso3ESOILb1ELb0EJNS_1CILi2EEEiEEC2ERKS3_RKi)
$_ZN7cutlass13device_kernelIN5flash19enable_sm80_to_sm89INS1_16FlashAttnBwdSm80INS1_25CollectiveMainloopBwdSm80ILi2ELi2EN4cute5tupleIJNS5_1CILi128EEES8_NS7_ILi64EEEEEENS_10bfloat16_tEfNS_4arch4Sm80ELb0ELb0ELb1ELb0ELb0ELb0ELb0ELb0ELi2ELi4ELi4ELi4ELb0EEENS1_21CollectiveEpilogueBwdISA_SB_SD_Li256ELb0ELb0ELi2EEENS1_19SingleTileSchedulerILb0ELb0ELb0ELi128EEEEEEEEEvNT_6ParamsE$_ZN4cute3eso3ESOILb1ELb0EJNS_1CILi2EEEiEEC2ERKS3_RKi:
[----:B------:R-:W-:Y:S02]  /*7c60*/  IADD3 R2, R2, -c[0x0][0x20], RZ ;  /* 0x8000080002027a10 */ /* 0x000fe40007ffe0ff */
[----:B------:R-:W-:-:S03]  /*7c70*/  MOV R5, 0x0 ;  /* 0x0000000000057802 */ /* 0x000fc60000000f00 */
[----:B------:R1:W-:Y:S01]  /*7c80*/  STL [R2], R3 ;  /* 0x0000000302007387 */ /* 0x0003e20000100800 */
[----:B------:R-:W-:Y:S05]  /*7c90*/  RET.REL.NODEC R4 `(_ZN7cutlass13device_kernelIN5flash19enable_sm80_to_sm89INS1_16FlashAttnBwdSm80INS1_25CollectiveMainloopBwdSm80ILi2ELi2EN4cute5tupleIJNS5_1CILi128EEES8_NS7_ILi64EEEEEENS_10bfloat16_tEfNS_4arch4Sm80ELb0ELb0ELb1ELb0ELb0ELb0ELb0ELb0ELi2ELi4ELi4ELi4ELb0EEENS1_21CollectiveEpilogueBwdISA_SB_SD_Li256ELb0ELb0ELi2EEENS1_19SingleTileSchedulerILb0ELb0ELb0ELi128EEEEEEEEEvNT_6ParamsE) ;  /* 0xffff836004007950 */ /* 0x000fea0003c3ffff */
        .type           $_ZN7cutlass13device_kernelIN5flash19enable_sm80_to_sm89INS1_16FlashAttnBwdSm80INS1_25CollectiveMainloopBwdSm80ILi2ELi2EN4cute5tupleIJNS5_1CILi128EEES8_NS7_ILi64EEEEEENS_10bfloat16_tEfNS_4arch4Sm80ELb0ELb0ELb1ELb0ELb0ELb0ELb0ELb0ELi2ELi4ELi4ELi4ELb0EEENS1_21CollectiveEpilogueBwdISA_SB_SD_Li256ELb0ELb0ELi2EEENS1_19SingleTileSchedulerILb0ELb0ELb0ELi128EEEEEEEEEvNT_6ParamsE$_ZN4cute3eso3ESOILb1ELb0EJNS_1CILi4096EEENS_5tupleIJNS4_IJiiEEENS2_ILi8192EEEEEEEEC2ERKS3_RKS7_,@function
        .size           $_ZN7cutlass13device_kernelIN5flash19enable_sm80_to_sm89INS1_16FlashAttnBwdSm80INS1_25CollectiveMainloopBwdSm80ILi2ELi2EN4cute5tupleIJNS5_1CILi128EEES8_NS7_ILi64EEEEEENS_10bfloat16_tEfNS_4arch4Sm80ELb0ELb0ELb1ELb0ELb0ELb0ELb0ELb0ELi2ELi4ELi4ELi4ELb0EEENS1_21CollectiveEpilogueBwdISA_SB_SD_Li256ELb0ELb0ELi2EEENS1_19SingleTileSchedulerILb0ELb0ELb0ELi128EEEEEEEEEvNT_6ParamsE$_ZN4cute3eso3ESOILb1ELb0EJNS_1CILi4096EEENS_5tupleIJNS4_IJiiEEENS2_ILi8192EEEEEEEEC2ERKS3_RKS7_,($_ZN7cutlass13device_kernelIN5flash19enable_sm80_to_sm89INS1_16FlashAttnBwdSm80INS1_25CollectiveMainloopBwdSm80ILi2ELi2EN4cute5tupleIJNS5_1CILi128EEES8_NS7_ILi64EEEEEENS_10bfloat16_tEfNS_4arch4Sm80ELb0ELb0ELb1ELb0ELb0ELb0ELb0ELb0ELi2ELi4ELi4ELi4ELb0EEENS1_21CollectiveEpilogueBwdISA_SB_SD_Li256ELb0ELb0ELi2EEENS1_19SingleTileSchedulerILb0ELb0ELb0ELi128EEEEEEEEEvNT_6ParamsE$_ZN4cute3eso3ESOILb1ELb0EJNS_1CILi4096EEENS_5tupleIJiiEEEEEC2ERKS3_RKS5_ - $_ZN7cutlass13device_kernelIN5flash19enable_sm80_to_sm89INS1_16FlashAttnBwdSm80INS1_25CollectiveMainloopBwdSm80ILi2ELi2EN4cute5tupleIJNS5_1CILi128EEES8_NS7_ILi64EEEEEENS_10bfloat16_tEfNS_4arch4Sm80ELb0ELb0ELb1ELb0ELb0ELb0ELb0ELb0ELi2ELi4ELi4ELi4ELb0EEENS1_21CollectiveEpilogueBwdISA_SB_SD_Li256ELb0ELb0ELi2EEENS1_19SingleTileSchedulerILb0ELb0ELb0ELi128EEEEEEEEEvNT_6ParamsE$_ZN4cute3eso3ESOILb1ELb0EJNS_1CILi4096EEENS_5tupleIJNS4_IJiiEEENS2_ILi8192EEEEEEEEC2ERKS3_RKS7_)
$_ZN7cutlass13device_kernelIN5flash19enable_sm80_to_sm89INS1_16FlashAttnBwdSm80INS1_25CollectiveMainloopBwdSm80ILi2ELi2EN4cute5tupleIJNS5_1CILi128EEES8_NS7_ILi64EEEEEENS_10bfloat16_tEfNS_4arch4Sm80ELb0ELb0ELb1ELb0ELb0ELb0ELb0ELb0ELi2ELi4ELi4ELi4ELb0EEENS1_21CollectiveEpilogueBwdISA_SB_SD_Li256ELb0ELb0ELi2EEENS1_19SingleTileSchedulerILb0ELb0ELb0ELi128EEEEEEEEEvNT_6ParamsE$_ZN4cute3eso3ESOILb1ELb0EJNS_1CILi4096EEENS_5tupleIJNS4_IJiiEEENS2_ILi8192EEEEEEEEC2ERKS3_RKS7_:
[----:B------:R-:W-:Y:S01]  /*7ca0*/  IADD3 R2, R2, -c[0x0][0x20], RZ ;  /* 0x8000080002027a10 */ /* 0x000fe20007ffe0ff */
[----:B------:R-:W-:Y:S01]  /*7cb0*/  IMAD.MOV.U32 R8, RZ, RZ, R6 ;  /* 0x000000ffff087224 */ /* 0x000fe200078e0006 */
[----:B------:R-:W-:-:S03]  /*7cc0*/  MOV R9, 0x0 ;  /* 0x0000000000097802 */ /* 0x000fc60000000f00 */
[----:B------:R1:W-:Y:S04]  /*7cd0*/  STL [R2], R5 ;  /* 0x0000000502007387 */ /* 0x0003e80000100800 */
[----:B------:R1:W-:Y:S01]  /*7ce0*/  STL [R2+0x4], R3 ;  /* 0x0000040302007387 */ /* 0x0003e20000100800 */
[----:B------:R-:W-:Y:S05]  /*7cf0*/  RET.REL.NODEC R8 `(_ZN7cutlass13device_kernelIN5flash19enable_sm80_to_sm89INS1_16FlashAttnBwdSm80INS1_25CollectiveMainloopBwdSm80ILi2ELi2EN4cute5tupleIJNS5_1CILi128EEES8_NS7_ILi64EEEEEENS_10bfloat16_tEfNS_4arch4Sm80ELb0ELb0ELb1ELb0ELb0ELb0ELb0ELb0ELi2ELi4ELi4ELi4ELb0EEENS1_21CollectiveEpilogueBwdISA_SB_SD_Li256ELb0ELb0ELi2EEENS1_19SingleTileSchedulerILb0ELb0ELb0ELi128EEEEEEEEEvNT_6ParamsE) ;  /* 0xffff830008007950 */ /* 0x000fea0003c3ffff */
        .type           $_ZN7cutlass13device_kernelIN5flash19enable_sm80_to_sm89INS1_16FlashAttnBwdSm80INS1_25CollectiveMainloopBwdSm80ILi2ELi2EN4cute5tupleIJNS5_1CILi128EEES8_NS7_ILi64EEEEEENS_10bfloat16_tEfNS_4arch4Sm80ELb0ELb0ELb1ELb0ELb0ELb0ELb0ELb0ELi2ELi4ELi4ELi4ELb0EEENS1_21CollectiveEpilogueBwdISA_SB_SD_Li256ELb0ELb0ELi2EEENS1_19SingleTileSchedulerILb0ELb0ELb0ELi128EEEEEEEEEvNT_6ParamsE$_ZN4cute3eso3ESOILb1ELb0EJNS_1CILi4096EEENS_5tupleIJiiEEEEEC2ERKS3_RKS5_,@function
        .size           $_ZN7cutlass13device_kernelIN5flash19enable_sm80_to_sm89INS1_16FlashAttnBwdSm80INS1_25CollectiveMainloopBwdSm80ILi2ELi2EN4cute5tupleIJNS5_1CILi128EEES8_NS7_ILi64EEEEEENS_10bfloat16_tEfNS_4arch4Sm80ELb0ELb0ELb1ELb0ELb0ELb0ELb0ELb0ELi2ELi4ELi4ELi4ELb0EEENS1_21CollectiveEpilogueBwdISA_SB_SD_Li256ELb0ELb0ELi2EEENS1_19SingleTileSchedulerILb0ELb0ELb0ELi128EEEEEEEEEvNT_6ParamsE$_ZN4cute3eso3ESOILb1ELb0EJNS_1CILi4096EEENS_5tupleIJiiEEEEEC2ERKS3_RKS5_,($_ZN7cutlass13device_kernelIN5flash19enable_sm80_to_sm89INS1_16FlashAttnBwdSm80INS1_25CollectiveMainloopBwdSm80ILi2ELi2EN4cute5tupleIJNS5_1CILi128EEES8_NS7_ILi64EEEEEENS_10bfloat16_tEfNS_4arch4Sm80ELb0ELb0ELb1ELb0ELb0ELb0ELb0ELb0ELi2ELi4ELi4ELi4ELb0EEENS1_21CollectiveEpilogueBwdISA_SB_SD_Li256ELb0ELb0ELi2EEENS1_19SingleTileSchedulerILb0ELb0ELb0ELi128EEEEEEEEEvNT_6ParamsE$_ZN4cute3eso3ESOILb1ELb0EJNS_1CILi4096EEEiiEEC2ERKS3_RKiS8_ - $_ZN7cutlass13device_kernelIN5flash19enable_sm80_to_sm89INS1_16FlashAttnBwdSm80INS1_25CollectiveMainloopBwdSm80ILi2ELi2EN4cute5tupleIJNS5_1CILi128EEES8_NS7_ILi64EEEEEENS_10bfloat16_tEfNS_4arch4Sm80ELb0ELb0ELb1ELb0ELb0ELb0ELb0ELb0ELi2ELi4ELi4ELi4ELb0EEENS1_21CollectiveEpilogueBwdISA_SB_SD_Li256ELb0ELb0ELi2EEENS1_19SingleTileSchedulerILb0ELb0ELb0ELi128EEEEEEEEEvNT_6ParamsE$_ZN4cute3eso3ESOILb1ELb0EJNS_1CILi4096EEENS_5tupleIJiiEEEEEC2ERKS3_RKS5_)
$_ZN7cutlass13device_kernelIN5flash19enable_sm80_to_sm89INS1_16FlashAttnBwdSm80INS1_25CollectiveMainloopBwdSm80ILi2ELi2EN4cute5tupleIJNS5_1CILi128EEES8_NS7_ILi64EEEEEENS_10bfloat16_tEfNS_4arch4Sm80ELb0ELb0ELb1ELb0ELb0ELb0ELb0ELb0ELi2ELi4ELi4ELi4ELb0EEENS1_21CollectiveEpilogueBwdISA_SB_SD_Li256ELb0ELb0ELi2EEENS1_19SingleTileSchedulerILb0ELb0ELb0ELi128EEEEEEEEEvNT_6ParamsE$_ZN4cute3eso3ESOILb1ELb0EJNS_1CILi4096EEENS_5tupleIJiiEEEEEC2ERKS3_RKS5_:
[----:B------:R-:W-:Y:S01]  /*7d00*/  IADD3 R2, R2, -c[0x0][0x20], RZ ;  /* 0x8000080002027a10 */ /* 0x000fe20007ffe0ff */
[----:B------:R-:W-:Y:S01]  /*7d10*/  IMAD.MOV.U32 R8, RZ, RZ, R6 ;  /* 0x000000ffff087224 */ /* 0x000fe200078e0006 */
[----:B------:R-:W-:-:S03]  /*7d20*/  MOV R9, 0x0 ;  /* 0x0000000000097802 */ /* 0x000fc60000000f00 */
[----:B------:R1:W-:Y:S04]  /*7d30*/  STL [R2], R5 ;  /* 0x0000000502007387 */ /* 0x0003e80000100800 */
[----:B------:R1:W-:Y:S01]  /*7d40*/  STL [R2+0x4], R3 ;  /* 0x0000040302007387 */ /* 0x0003e20000100800 */
[----:B------:R-:W-:Y:S05]  /*7d50*/  RET.REL.NODEC R8 `(_ZN7cutlass13device_kernelIN5flash19enable_sm80_to_sm89INS1_16FlashAttnBwdSm80INS1_25CollectiveMainloopBwdSm80ILi2ELi2EN4cute5tupleIJNS5_1CILi128EEES8_NS7_ILi64EEEEEENS_10bfloat16_tEfNS_4arch4Sm80ELb0ELb0ELb1ELb0ELb0ELb0ELb0ELb0ELi2ELi4ELi4ELi4ELb0EEENS1_21CollectiveEpilogueBwdISA_SB_SD_Li256ELb0ELb0ELi2EEENS1_19SingleTileSchedulerILb0ELb0ELb0ELi128EEEEEEEEEvNT_6ParamsE) ;  /* 0xffff82a008007950 */ /* 0x000fea0003c3ffff */
        .type           $_ZN7cutlass13device_kernelIN5flash19enable_sm80_to_sm89INS1_16FlashAttnBwdSm80INS1_25CollectiveMainloopBwdSm80ILi2ELi2EN4cute5tupleIJNS5_1CILi128EEES8_NS7_ILi64EEEEEENS_10bfloat16_tEfNS_4arch4Sm80ELb0ELb0ELb1ELb0ELb0ELb0ELb0ELb0ELi2ELi4ELi4ELi4ELb0EEENS1_21CollectiveEpilogueBwdISA_SB_SD_Li256ELb0ELb0ELi2EEENS1_19SingleTileSchedulerILb0ELb0ELb0ELi128EEEEEEEEEvNT_6ParamsE$_ZN4cute3eso3ESOILb1ELb0EJNS_1CILi4096EEEiiEEC2ERKS3_RKiS8_,@function
        .size           $_ZN7cutlass13device_kernelIN5flash19enable_sm80_to_sm89INS1_16FlashAttnBwdSm80INS1_25CollectiveMainloopBwdSm80ILi2ELi2EN4cute5tupleIJNS5_1CILi128EEES8_NS7_ILi64EEEEEENS_10bfloat16_tEfNS_4arch4Sm80ELb0ELb0ELb1ELb0ELb0ELb0ELb0ELb0ELi2ELi4ELi4ELi4ELb0EEENS1_21CollectiveEpilogueBwdISA_SB_SD_Li256ELb0ELb0ELi2EEENS1_19SingleTileSchedulerILb0ELb0ELb0ELi128EEEEEEEEEvNT_6ParamsE$_ZN4cute3eso3ESOILb1ELb0EJNS_1CILi4096EEEiiEEC2ERKS3_RKiS8_,($_ZN7cutlass13device_kernelIN5flash19enable_sm80_to_sm89INS1_16FlashAttnBwdSm80INS1_25CollectiveMainloopBwdSm80ILi2ELi2EN4cute5tupleIJNS5_1CILi128EEES8_NS7_ILi64EEEEEENS_10bfloat16_tEfNS_4arch4Sm80ELb0ELb0ELb1ELb0ELb0ELb0ELb0ELb0ELi2ELi4ELi4ELi4ELb0EEENS1_21CollectiveEpilogueBwdISA_SB_SD_Li256ELb0ELb0ELi2EEENS1_19SingleTileSchedulerILb0ELb0ELb0ELi128EEEEEEEEEvNT_6ParamsE$_ZN4cute3eso3ESOILb1ELb0EJNS_1CILi4096EEEiiNS2_ILi8192EEEEEC2ERKS3_RKiS9_RKS4_ - $_ZN7cutlass13device_kernelIN5flash19enable_sm80_to_sm89INS1_16FlashAttnBwdSm80INS1_25CollectiveMainloopBwdSm80ILi2ELi2EN4cute5tupleIJNS5_1CILi128EEES8_NS7_ILi64EEEEEENS_10bfloat16_tEfNS_4arch4Sm80ELb0ELb0ELb1ELb0ELb0ELb0ELb0ELb0ELi2ELi4ELi4ELi4ELb0EEENS1_21CollectiveEpilogueBwdISA_SB_SD_Li256ELb0ELb0ELi2EEENS1_19SingleTileSchedulerILb0ELb0ELb0ELi128EEEEEEEEEvNT_6ParamsE$_ZN4cute3eso3ESOILb1ELb0EJNS_1CILi4096EEEiiEEC2ERKS3_RKiS8_)
$_ZN7cutlass13device_kernelIN5flash19enable_sm80_to_sm89INS1_16FlashAttnBwdSm80INS1_25CollectiveMainloopBwdSm80ILi2ELi2EN4cute5tupleIJNS5_1CILi128EEES8_NS7_ILi64EEEEEENS_10bfloat16_tEfNS_4arch4Sm80ELb0ELb0ELb1ELb0ELb0ELb0ELb0ELb0ELi2ELi4ELi4ELi4ELb0EEENS1_21CollectiveEpilogueBwdISA_SB_SD_Li256ELb0ELb0ELi2EEENS1_19SingleTileSchedulerILb0ELb0ELb0ELi128EEEEEEEEEvNT_6ParamsE$_ZN4cute3eso3ESOILb1ELb0EJNS_1CILi4096EEEiiEEC2ERKS3_RKiS8_:
        /* <DEDUP_REMOVED lines=8> */
        .type           $_ZN7cutlass13device_kernelIN5flash19enable_sm80_to_sm89INS1_16FlashAttnBwdSm80INS1_25CollectiveMainloopBwdSm80ILi2ELi2EN4cute5tupleIJNS5_1CILi128EEES8_NS7_ILi64EEEEEENS_10bfloat16_tEfNS_4arch4Sm80ELb0ELb0ELb1ELb0ELb0ELb0ELb0ELb0ELi2ELi4ELi4ELi4ELb0EEENS1_21CollectiveEpilogueBwdISA_SB_SD_Li256ELb0ELb0ELi2EEENS1_19SingleTileSchedulerILb0ELb0ELb0ELi128EEEEEEEEEvNT_6ParamsE$_ZN4cute3eso3ESOILb1ELb0EJNS_1CILi4096EEEiiNS2_ILi8192EEEEEC2ERKS3_RKiS9_RKS4_,@function
        .size           $_ZN7cutlass13device_kernelIN5flash19enable_sm80_to_sm89INS1_16FlashAttnBwdSm80INS1_25CollectiveMainloopBwdSm80ILi2ELi2EN4cute5tupleIJNS5_1CILi128EEES8_NS7_ILi64EEEEEENS_10bfloat16_tEfNS_4arch4Sm80ELb0ELb0ELb1ELb0ELb0ELb0ELb0ELb0ELi2ELi4ELi4ELi4ELb0EEENS1_21CollectiveEpilogueBwdISA_SB_SD_Li256ELb0ELb0ELi2EEENS1_19SingleTileSchedulerILb0ELb0ELb0ELi128EEEEEEEEEvNT_6ParamsE$_ZN4cute3eso3ESOILb1ELb0EJNS_1CILi4096EEEiiNS2_ILi8192EEEEEC2ERKS3_RKiS9_RKS4_,($_ZN7cutlass13device_kernelIN5flash19enable_sm80_to_sm89INS1_16FlashAttnBwdSm80INS1_25CollectiveMainloopBwdSm80ILi2ELi2EN4cute5tupleIJNS5_1CILi128EEES8_NS7_ILi64EEEEEENS_10bfloat16_tEfNS_4arch4Sm80ELb0ELb0ELb1ELb0ELb0ELb0ELb0ELb0ELi2ELi4ELi4ELi4ELb0EEENS1_21CollectiveEpilogueBwdISA_SB_SD_Li256ELb0ELb0ELi2EEENS1_19SingleTileSchedulerILb0ELb0ELb0ELi128EEEEEEEEEvNT_6ParamsE$_ZN4cute3eso3ESOILb1ELb0EJNS_1CILi8EEEiiEEC2ERKS3_RKiS8_ - $_ZN7cutlass13device_kernelIN5flash19enable_sm80_to_sm89INS1_16FlashAttnBwdSm80INS1_25CollectiveMainloopBwdSm80ILi2ELi2EN4cute5tupleIJNS5_1CILi128EEES8_NS7_ILi64EEEEEENS_10bfloat16_tEfNS_4arch4Sm80ELb0ELb0ELb1ELb0ELb0ELb0ELb0ELb0ELi2ELi4ELi4ELi4ELb0EEENS1_21CollectiveEpilogueBwdISA_SB_SD_Li256ELb0ELb0ELi2EEENS1_19SingleTileSchedulerILb0ELb0ELb0ELi128EEEEEEEEEvNT_6ParamsE$_ZN4cute3eso3ESOILb1ELb0EJNS_1CILi4096EEEiiNS2_ILi8192EEEEEC2ERKS3_RKiS9_RKS4_)
$_ZN7cutlass13device_kernelIN5flash19enable_sm80_to_sm89INS1_16FlashAttnBwdSm80INS1_25CollectiveMainloopBwdSm80ILi2ELi2EN4cute5tupleIJNS5_1CILi128EEES8_NS7_ILi64EEEEEENS_10bfloat16_tEfNS_4arch4Sm80ELb0ELb0ELb1ELb0ELb0ELb0ELb0ELb0ELi2ELi4ELi4ELi4ELb0EEENS1_21CollectiveEpilogueBwdISA_SB_SD_Li256ELb0ELb0ELi2EEENS1_19SingleTileSchedulerILb0ELb0ELb0ELi128EEEEEEEEEvNT_6ParamsE$_ZN4cute3eso3ESOILb1ELb0EJNS_1CILi4096EEEiiNS2_ILi8192EEEEEC2ERKS3_RKiS9_RKS4_:
        /* <DEDUP_REMOVED lines=8> */
        .type           $_ZN7cutlass13device_kernelIN5flash19enable_sm80_to_sm89INS1_16FlashAttnBwdSm80INS1_25CollectiveMainloopBwdSm80ILi2ELi2EN4cute5tupleIJNS5_1CILi128EEES8_NS7_ILi64EEEEEENS_10bfloat16_tEfNS_4arch4Sm80ELb0ELb0ELb1ELb0ELb0ELb0ELb0ELb0ELi2ELi4ELi4ELi4ELb0EEENS1_21CollectiveEpilogueBwdISA_SB_SD_Li256ELb0ELb0ELi2EEENS1_19SingleTileSchedulerILb0ELb0ELb0ELi128EEEEEEEEEvNT_6ParamsE$_ZN4cute3eso3ESOILb1ELb0EJNS_1CILi8EEEiiEEC2ERKS3_RKiS8_,@function
        .size           $_ZN7cutlass13device_kernelIN5flash19enable_sm80_to_sm89INS1_16FlashAttnBwdSm80INS1_25CollectiveMainloopBwdSm80ILi2ELi2EN4cute5tupleIJNS5_1CILi128EEES8_NS7_ILi64EEEEEENS_10bfloat16_tEfNS_4arch4Sm80ELb0ELb0ELb1ELb0ELb0ELb0ELb0ELb0ELi2ELi4ELi4ELi4ELb0EEENS1_21CollectiveEpilogueBwdISA_SB_SD_Li256ELb0ELb0ELi2EEENS1_19SingleTileSchedulerILb0ELb0ELb0ELi128EEEEEEEEEvNT_6ParamsE$_ZN4cute3eso3ESOILb1ELb0EJNS_1CILi8EEEiiEEC2ERKS3_RKiS8_,($_ZN7cutlass13device_kernelIN5flash19enable_sm80_to_sm89INS1_16FlashAttnBwdSm80INS1_25CollectiveMainloopBwdSm80ILi2ELi2EN4cute5tupleIJNS5_1CILi128EEES8_NS7_ILi64EEEEEENS_10bfloat16_tEfNS_4arch4Sm80ELb0ELb0ELb1ELb0ELb0ELb0ELb0ELb0ELi2ELi4ELi4ELi4ELb0EEENS1_21CollectiveEpilogueBwdISA_SB_SD_Li256ELb0ELb0ELi2EEENS1_19SingleTileSchedulerILb0ELb0ELb0ELi128EEEEEEEEEvNT_6ParamsE$_ZN4cute3eso3ESOILb1ELb0EJNS_1CILi8EEEiiiNS2_ILi144EEENS2_ILi512EEEEEC2ERKS3_RKiSA_SA_RKS4_RKS5_ - $_ZN7cutlass13device_kernelIN5flash19enable_sm80_to_sm89INS1_16FlashAttnBwdSm80INS1_25CollectiveMainloopBwdSm80ILi2ELi2EN4cute5tupleIJNS5_1CILi128EEES8_NS7_ILi64EEEEEENS_10bfloat16_tEfNS_4arch4Sm80ELb0ELb0ELb1ELb0ELb0ELb0ELb0ELb0ELi2ELi4ELi4ELi4ELb0EEENS1_21CollectiveEpilogueBwdISA_SB_SD_Li256ELb0ELb0ELi2EEENS1_19SingleTileSchedulerILb0ELb0ELb0ELi128EEEEEEEEEvNT_6ParamsE$_ZN4cute3eso3ESOILb1ELb0EJNS_1CILi8EEEiiEEC2ERKS3_RKiS8_)
$_ZN7cutlass13device_kernelIN5flash19enable_sm80_to_sm89INS1_16FlashAttnBwdSm80INS1_25CollectiveMainloopBwdSm80ILi2ELi2EN4cute5tupleIJNS5_1CILi128EEES8_NS7_ILi64EEEEEENS_10bfloat16_tEfNS_4arch4Sm80ELb0ELb0ELb1ELb0ELb0ELb0ELb0ELb0ELi2ELi4ELi4ELi4ELb0EEENS1_21CollectiveEpilogueBwdISA_SB_SD_Li256ELb0ELb0ELi2EEENS1_19SingleTileSchedulerILb0ELb0ELb0ELi128EEEEEEEEEvNT_6ParamsE$_ZN4cute3eso3ESOILb1ELb0EJNS_1CILi8EEEiiEEC2ERKS3_RKiS8_:
[----:B------:R-:W-:Y:S02]  /*7e60*/  IADD3 R3, R69, -c[0x0][0x20], RZ ;  /* 0x8000080045037a10 */ /* 0x000fe40007ffe0ff */
[----:B------:R-:W-:-:S03]  /*7e70*/  IADD3 R2, R2, -c[0x0][0x20], RZ ;  /* 0x8000080002027a10 */ /* 0x000fc60007ffe0ff */
[----:B------:R1:W-:Y:S04]  /*7e80*/  STL [R3], R6 ;  /* 0x0000000603007387 */ /* 0x0003e80000100800 */
[----:B------:R-:W2:Y:S01]  /*7e90*/  LDL R2, [R2] ;  /* 0x0000000002027983 */ /* 0x000ea20000100800 */
[----:B------:R-:W-:-:S03]  /*7ea0*/  IMAD.MOV.U32 R5, RZ, RZ, 0x0 ;  /* 0x00000000ff057424 */ /* 0x000fc600078e00ff */
[----:B--2---:R1:W-:Y:S01]  /*7eb0*/  STL [R3+0x4], R2 ;  /* 0x0000040203007387 */ /* 0x0043e20000100800 */
[----:B------:R-:W-:Y:S05]  /*7ec0*/  RET.REL.NODEC R4 `(_ZN7cutlass13device_kernelIN5flash19enable_sm80_to_sm89INS1_16FlashAttnBwdSm80INS1_25CollectiveMainloopBwdSm80ILi2ELi2EN4cute5tupleIJNS5_1CILi128EEES8_NS7_ILi64EEEEEENS_10bfloat16_tEfNS_4arch4Sm80ELb0ELb0ELb1ELb0ELb0ELb0ELb0ELb0ELi2ELi4ELi4ELi4ELb0EEENS1_21CollectiveEpilogueBwdISA_SB_SD_Li256ELb0ELb0ELi2EEENS1_19SingleTileSchedulerILb0ELb0ELb0ELi128EEEEEEEEEvNT_6ParamsE) ;  /* 0xffff813004007950 */ /* 0x000fea0003c3ffff */
        .type           $_ZN7cutlass13device_kernelIN5flash19enable_sm80_to_sm89INS1_16FlashAttnBwdSm80INS1_25CollectiveMainloopBwdSm80ILi2ELi2EN4cute5tupleIJNS5_1CILi128EEES8_NS7_ILi64EEEEEENS_10bfloat16_tEfNS_4arch4Sm80ELb0ELb0ELb1ELb0ELb0ELb0ELb0ELb0ELi2ELi4ELi4ELi4ELb0EEENS1_21CollectiveEpilogueBwdISA_SB_SD_Li256ELb0ELb0ELi2EEENS1_19SingleTileSchedulerILb0ELb0ELb0ELi128EEEEEEEEEvNT_6ParamsE$_ZN4cute3eso3ESOILb1ELb0EJNS_1CILi8EEEiiiNS2_ILi144EEENS2_ILi512EEEEEC2ERKS3_RKiSA_SA_RKS4_RKS5_,@function
        .size           $_ZN7cutlass13device_kernelIN5flash19enable_sm80_to_sm89INS1_16FlashAttnBwdSm80INS1_25CollectiveMainloopBwdSm80ILi2ELi2EN4cute5tupleIJNS5_1CILi128EEES8_NS7_ILi64EEEEEENS_10bfloat16_tEfNS_4arch4Sm80ELb0ELb0ELb1ELb0ELb0ELb0ELb0ELb0ELi2ELi4ELi4ELi4ELb0EEENS1_21CollectiveEpilogueBwdISA_SB_SD_Li256ELb0ELb0ELi2EEENS1_19SingleTileSchedulerILb0ELb0ELb0ELi128EEEEEEEEEvNT_6ParamsE$_ZN4cute3eso3ESOILb1ELb0EJNS_1CILi8EEEiiiNS2_ILi144EEENS2_ILi512EEEEEC2ERKS3_RKiSA_SA_RKS4_RKS5_,($_ZN7cutlass13device_kernelIN5flash19enable_sm80_to_sm89INS1_16FlashAttnBwdSm80INS1_25CollectiveMainloopBwdSm80ILi2ELi2EN4cute5tupleIJNS5_1CILi128EEES8_NS7_ILi64EEEEEENS_10bfloat16_tEfNS_4arch4Sm80ELb0ELb0ELb1ELb0ELb0ELb0ELb0ELb0ELi2ELi4ELi4ELi4ELb0EEENS1_21CollectiveEpilogueBwdISA_SB_SD_Li256ELb0ELb0ELi2EEENS1_19SingleTileSchedulerILb0ELb0ELb0ELi128EEEEEEEEEvNT_6ParamsE$_ZN4cute3eso3ESOILb1ELb0EJNS_5tupleIJNS2_IJNS2_IJNS_1CILi8EEENS3_ILi1EEEEEENS2_IJS5_S5_EEEEEENS2_IJS5_NS3_ILi2EEEEEEEEENS2_IJNS2_IJNS2_IJS5_NS3_ILi0EEEEEENS2_IJSC_SC_EEEEEENS2_IJSC_iEEEEEEEEC2ERKSB_RKSH_ - $_ZN7cutlass13device_kernelIN5flash19enable_sm80_to_sm89INS1_16FlashAttnBwdSm80INS1_25CollectiveMainloopBwdSm80ILi2ELi2EN4cute5tupleIJNS5_1CILi128EEES8_NS7_ILi64EEEEEENS_10bfloat16_tEfNS_4arch4Sm80ELb0ELb0ELb1ELb0ELb0ELb0ELb0ELb0ELi2ELi4ELi4ELi4ELb0EEENS1_21CollectiveEpilogueBwdISA_SB_SD_Li256ELb0ELb0ELi2EEENS1_19SingleTileSchedulerILb0ELb0ELb0ELi128EEEEEEEEEvNT_6ParamsE$_ZN4cute3eso3ESOILb1ELb0EJNS_1CILi8EEEiiiNS2_ILi144EEENS2_ILi512EEEEEC2ERKS3_RKiSA_SA_RKS4_RKS5_)
$_ZN7cutlass13device_kernelIN5flash19enable_sm80_to_sm89INS1_16FlashAttnBwdSm80INS1_25CollectiveMainloopBwdSm80ILi2ELi2EN4cute5tupleIJNS5_1CILi128EEES8_NS7_ILi64EEEEEENS_10bfloat16_tEfNS_4arch4Sm80ELb0ELb0ELb1ELb0ELb0ELb0ELb0ELb0ELi2ELi4ELi4ELi4ELb0EEENS1_21CollectiveEpilogueBwdISA_SB_SD_Li256ELb0ELb0ELi2EEENS1_19SingleTileSchedulerILb0ELb0ELb0ELi128EEEEEEEEEvNT_6ParamsE$_ZN4cute3eso3ESOILb1ELb0EJNS_1CILi8EEEiiiNS2_ILi144EEENS2_ILi512EEEEEC2ERKS3_RKiSA_SA_RKS4_RKS5_:
        /* <DEDUP_REMOVED lines=11> */
        .type           $_ZN7cutlass13device_kernelIN5flash19enable_sm80_to_sm89INS1_16FlashAttnBwdSm80INS1_25CollectiveMainloopBwdSm80ILi2ELi2EN4cute5tupleIJNS5_1CILi128EEES8_NS7_ILi64EEEEEENS_10bfloat16_tEfNS_4arch4Sm80ELb0ELb0ELb1ELb0ELb0ELb0ELb0ELb0ELi2ELi4ELi4ELi4ELb0EEENS1_21CollectiveEpilogueBwdISA_SB_SD_Li256ELb0ELb0ELi2EEENS1_19SingleTileSchedulerILb0ELb0ELb0ELi128EEEEEEEEEvNT_6ParamsE$_ZN4cute3eso3ESOILb1ELb0EJNS_5tupleIJNS2_IJNS2_IJNS_1CILi8EEENS3_ILi1EEEEEENS2_IJS5_S5_EEEEEENS2_IJS5_NS3_ILi2EEEEEEEEENS2_IJNS2_IJNS2_IJS5_NS3_ILi0EEEEEENS2_IJSC_SC_EEEEEENS2_IJSC_iEEEEEEEEC2ERKSB_RKSH_,@function
        .size           $_ZN7cutlass13device_kernelIN5flash19enable_sm80_to_sm89INS1_16FlashAttnBwdSm80INS1_25CollectiveMainloopBwdSm80ILi2ELi2EN4cute5tupleIJNS5_1CILi128EEES8_NS7_ILi64EEEEEENS_10bfloat16_tEfNS_4arch4Sm80ELb0ELb0ELb1ELb0ELb0ELb0ELb0ELb0ELi2ELi4ELi4ELi4ELb0EEENS1_21CollectiveEpilogueBwdISA_SB_SD_Li256ELb0ELb0ELi2EEENS1_19SingleTileSchedulerILb0ELb0ELb0ELi128EEEEEEEEEvNT_6ParamsE$_ZN4cute3eso3ESOILb1ELb0EJNS_5tupleIJNS2_IJNS2_IJNS_1CILi8EEENS3_ILi1EEEEEENS2_IJS5_S5_EEEEEENS2_IJS5_NS3_ILi2EEEEEEEEENS2_IJNS2_IJNS2_IJS5_NS3_ILi0EEEEEENS2_IJSC_SC_EEEEEENS2_IJSC_iEEEEEEEEC2ERKSB_RKSH_,($_ZN7cutlass13device_kernelIN5flash19enable_sm80_to_sm89INS1_16FlashAttnBwdSm80INS1_25CollectiveMainloopBwdSm80ILi2ELi2EN4cute5tupleIJNS5_1CILi128EEES8_NS7_ILi64EEEEEENS_10bfloat16_tEfNS_4arch4Sm80ELb0ELb0ELb1ELb0ELb0ELb0ELb0ELb0ELi2ELi4ELi4ELi4ELb0EEENS1_21CollectiveEpilogueBwdISA_SB_SD_Li256ELb0ELb0ELi2EEENS1_19SingleTileSchedulerILb0ELb0ELb0ELi128EEEEEEEEEvNT_6ParamsE$_ZN4cute3eso3ESOILb1ELb0EJNS_5tupleIJNS2_IJNS2_IJNS_1CILi8EEENS3_ILi1EEEEEES5_EEENS2_IJNS2_IJS5_S5_EEENS3_ILi2EEEEEEEEENS2_IJNS2_IJNS2_IJS5_NS3_ILi0EEEEEESC_EEENS2_IJNS2_IJSC_SC_EEEiEEEEEEEEC2ERKSB_RKSH_ - $_ZN7cutlass13device_kernelIN5flash19enable_sm80_to_sm89INS1_16FlashAttnBwdSm80INS1_25CollectiveMainloopBwdSm80ILi2ELi2EN4cute5tupleIJNS5_1CILi128EEES8_NS7_ILi64EEEEEENS_10bfloat16_tEfNS_4arch4Sm80ELb0ELb0ELb1ELb0ELb0ELb0ELb0ELb0ELi2ELi4ELi4ELi4ELb0EEENS1_21CollectiveEpilogueBwdISA_SB_SD_Li256ELb0ELb0ELi2EEENS1_19SingleTileSchedulerILb0ELb0ELb0ELi128EEEEEEEEEvNT_6ParamsE$_ZN4cute3eso3ESOILb1ELb0EJNS_5tupleIJNS2_IJNS2_IJNS_1CILi8EEENS3_ILi1EEEEEENS2_IJS5_S5_EEEEEENS2_IJS5_NS3_ILi2EEEEEEEEENS2_IJNS2_IJNS2_IJS5_NS3_ILi0EEEEEENS2_IJSC_SC_EEEEEENS2_IJSC_iEEEEEEEEC2ERKSB_RKSH_)
$_ZN7cutlass13device_kernelIN5flash19enable_sm80_to_sm89INS1_16FlashAttnBwdSm80INS1_25CollectiveMainloopBwdSm80ILi2ELi2EN4cute5tupleIJNS5_1CILi128EEES8_NS7_ILi64EEEEEENS_10bfloat16_tEfNS_4arch4Sm80ELb0ELb0ELb1ELb0ELb0ELb0ELb0ELb0ELi2ELi4ELi4ELi4ELb0EEENS1_21CollectiveEpilogueBwdISA_SB_SD_Li256ELb0ELb0ELi2EEENS1_19SingleTileSchedulerILb0ELb0ELb0ELi128EEEEEEEEEvNT_6ParamsE$_ZN4cute3eso3ESOILb1ELb0EJNS_5tupleIJNS2_IJNS2_IJNS_1CILi8EEENS3_ILi1EEEEEENS2_IJS5_S5_EEEEEENS2_IJS5_NS3_ILi2EEEEEEEEENS2_IJNS2_IJNS2_IJS5_NS3_ILi0EEEEEENS2_IJSC_SC_EEEEEENS2_IJSC_iEEEEEEEEC2ERKSB_RKSH_:
[----:B------:R-:W-:Y:S02]  /*7f80*/  IADD3 R2, R76, -c[0x0][0x20], RZ ;  /* 0x800008004c027a10 */ /* 0x000fe40007ffe0ff */
[----:B------:R-:W-:-:S03]  /*7f90*/  MOV R7, 0x0 ;  /* 0x0000000000077802 */ /* 0x000fc60000000f00 */
[----:B------:R1:W-:Y:S01]  /*7fa0*/  STL [R2], R3 ;  /* 0x0000000302007387 */ /* 0x0003e20000100800 */
[----:B------:R-:W-:Y:S05]  /*7fb0*/  RET.REL.NODEC R6 `(_ZN7cutlass13device_kernelIN5flash19enable_sm80_to_sm89INS1_16FlashAttnBwdSm80INS1_25CollectiveMainloopBwdSm80ILi2ELi2EN4cute5tupleIJNS5_1CILi128EEES8_NS7_ILi64EEEEEENS_10bfloat16_tEfNS_4arch4Sm80ELb0ELb0ELb1ELb0ELb0ELb0ELb0ELb0ELi2ELi4ELi4ELi4ELb0EEENS1_21CollectiveEpilogueBwdISA_SB_SD_Li256ELb0ELb0ELi2EEENS1_19SingleTileSchedulerILb0ELb0ELb0ELi128EEEEEEEEEvNT_6ParamsE) ;  /* 0xffff804006007950 */ /* 0x000fea0003c3ffff */
        .type           $_ZN7cutlass13device_kernelIN5flash19enable_sm80_to_sm89INS1_16FlashAttnBwdSm80INS1_25CollectiveMainloopBwdSm80ILi2ELi2EN4cute5tupleIJNS5_1CILi128EEES8_NS7_ILi64EEEEEENS_10bfloat16_tEfNS_4arch4Sm80ELb0ELb0ELb1ELb0ELb0ELb0ELb0ELb0ELi2ELi4ELi4ELi4ELb0EEENS1_21CollectiveEpilogueBwdISA_SB_SD_Li256ELb0ELb0ELi2EEENS1_19SingleTileSchedulerILb0ELb0ELb0ELi128EEEEEEEEEvNT_6ParamsE$_ZN4cute3eso3ESOILb1ELb0EJNS_5tupleIJNS2_IJNS2_IJNS_1CILi8EEENS3_ILi1EEEEEES5_EEENS2_IJNS2_IJS5_S5_EEENS3_ILi2EEEEEEEEENS2_IJNS2_IJNS2_IJS5_NS3_ILi0EEEEEESC_EEENS2_IJNS2_IJSC_SC_EEEiEEEEEEEEC2ERKSB_RKSH_,@function
        .size           $_ZN7cutlass13device_kernelIN5flash19enable_sm80_to_sm89INS1_16FlashAttnBwdSm80INS1_25CollectiveMainloopBwdSm80ILi2ELi2EN4cute5tupleIJNS5_1CILi128EEES8_NS7_ILi64EEEEEENS_10bfloat16_tEfNS_4arch4Sm80ELb0ELb0ELb1ELb0ELb0ELb0ELb0ELb0ELi2ELi4ELi4ELi4ELb0EEENS1_21CollectiveEpilogueBwdISA_SB_SD_Li256ELb0ELb0ELi2EEENS1_19SingleTileSchedulerILb0ELb0ELb0ELi128EEEEEEEEEvNT_6ParamsE$_ZN4cute3eso3ESOILb1ELb0EJNS_5tupleIJNS2_IJNS2_IJNS_1CILi8EEENS3_ILi1EEEEEES5_EEENS2_IJNS2_IJS5_S5_EEENS3_ILi2EEEEEEEEENS2_IJNS2_IJNS2_IJS5_NS3_ILi0EEEEEESC_EEENS2_IJNS2_IJSC_SC_EEEiEEEEEEEEC2ERKSB_RKSH_,($_ZN7cutlass13device_kernelIN5flash19enable_sm80_to_sm89INS1_16FlashAttnBwdSm80INS1_25CollectiveMainloopBwdSm80ILi2ELi2EN4cute5tupleIJNS5_1CILi128EEES8_NS7_ILi64EEEEEENS_10bfloat16_tEfNS_4arch4Sm80ELb0ELb0ELb1ELb0ELb0ELb0ELb0ELb0ELi2ELi4ELi4ELi4ELb0EEENS1_21CollectiveEpilogueBwdISA_SB_SD_Li256ELb0ELb0ELi2EEENS1_19SingleTileSchedulerILb0ELb0ELb0ELi128EEEEEEEEEvNT_6ParamsE$_ZN4cute3eso3ESOILb1ELb0EJNS_5tupleIJNS2_IJNS_1CILi1EEENS2_IJS4_NS3_ILi2EEES5_EEEEEES5_NS2_IJS5_S5_EEEEEENS2_IJNS2_IJNS3_ILi0EEENS2_IJS4_NS3_ILi256EEEiEEEEEENS3_ILi2048EEENS2_IJiNS3_ILi4096EEEEEEEEEEEC2ERKS9_RKSH_ - $_ZN7cutlass13device_kernelIN5flash19enable_sm80_to_sm89INS1_16FlashAttnBwdSm80INS1_25CollectiveMainloopBwdSm80ILi2ELi2EN4cute5tupleIJNS5_1CILi128EEES8_NS7_ILi64EEEEEENS_10bfloat16_tEfNS_4arch4Sm80ELb0ELb0ELb1ELb0ELb0ELb0ELb0ELb0ELi2ELi4ELi4ELi4ELb0EEENS1_21CollectiveEpilogueBwdISA_SB_SD_Li256ELb0ELb0ELi2EEENS1_19SingleTileSchedulerILb0ELb0ELb0ELi128EEEEEEEEEvNT_6ParamsE$_ZN4cute3eso3ESOILb1ELb0EJNS_5tupleIJNS2_IJNS2_IJNS_1CILi8EEENS3_ILi1EEEEEES5_EEENS2_IJNS2_IJS5_S5_EEENS3_ILi2EEEEEEEEENS2_IJNS2_IJNS2_IJS5_NS3_ILi0EEEEEESC_EEENS2_IJNS2_IJSC_SC_EEEiEEEEEEEEC2ERKSB_RKSH_)
$_ZN7cutlass13device_kernelIN5flash19enable_sm80_to_sm89INS1_16FlashAttnBwdSm80INS1_25CollectiveMainloopBwdSm80ILi2ELi2EN4cute5tupleIJNS5_1CILi128EEES8_NS7_ILi64EEEEEENS_10bfloat16_tEfNS_4arch4Sm80ELb0ELb0ELb1ELb0ELb0ELb0ELb0ELb0ELi2ELi4ELi4ELi4ELb0EEENS1_21CollectiveEpilogueBwdISA_SB_SD_Li256ELb0ELb0ELi2EEENS1_19SingleTileSchedulerILb0ELb0ELb0ELi128EEEEEEEEEvNT_6ParamsE$_ZN4cute3eso3ESOILb1ELb0EJNS_5tupleIJNS2_IJNS2_IJNS_1CILi8EEENS3_ILi1EEEEEES5_EEENS2_IJNS2_IJS5_S5_EEENS3_ILi2EEEEEEEEENS2_IJNS2_IJNS2_IJS5_NS3_ILi0EEEEEESC_EEENS2_IJNS2_IJSC_SC_EEEiEEEEEEEEC2ERKSB_RKSH_:
[----:B------:R-:W-:Y:S02]  /*7fc0*/  IADD3 R2, R76, -c[0x0][0x20], RZ ;  /* 0x800008004c027a10 */ /* 0x000fe40007ffe0ff */
[----:B------:R-:W-:-:S03]  /*7fd0*/  MOV R7, 0x0 ;  /* 0x0000000000077802 */ /* 0x000fc60000000f00 */
[----:B------:R1:W-:Y:S01]  /*7fe0*/  STL [R2], R3 ;  /* 0x0000000302007387 */ /* 0x0003e20000100800 */
[----:B------:R-:W-:Y:S05]  /*7ff0*/  RET.REL.NODEC R6 `(_ZN7cutlass13device_kernelIN5flash19enable_sm80_to_sm89INS1_16FlashAttnBwdSm80INS1_25CollectiveMainloopBwdSm80ILi2ELi2EN4cute5tupleIJNS5_1CILi128EEES8_NS7_ILi64EEEEEENS_10bfloat16_tEfNS_4arch4Sm80ELb0ELb0ELb1ELb0ELb0ELb0ELb0ELb0ELi2ELi4ELi4ELi4ELb0EEENS1_21CollectiveEpilogueBwdISA_SB_SD_Li256ELb0ELb0ELi2EEENS1_19SingleTileSchedulerILb0ELb0ELb0ELi128EEEEEEEEEvNT_6ParamsE) ;  /* 0xffff800006007950 */ /* 0x000fea0003c3ffff */
        .type           $_ZN7cutlass13device_kernelIN5flash19enable_sm80_to_sm89INS1_16FlashAttnBwdSm80INS1_25CollectiveMainloopBwdSm80ILi2ELi2EN4cute5tupleIJNS5_1CILi128EEES8_NS7_ILi64EEEEEENS_10bfloat16_tEfNS_4arch4Sm80ELb0ELb0ELb1ELb0ELb0ELb0ELb0ELb0ELi2ELi4ELi4ELi4ELb0EEENS1_21CollectiveEpilogueBwdISA_SB_SD_Li256ELb0ELb0ELi2EEENS1_19SingleTileSchedulerILb0ELb0ELb0ELi128EEEEEEEEEvNT_6ParamsE$_ZN4cute3eso3ESOILb1ELb0EJNS_5tupleIJNS2_IJNS_1CILi1EEENS2_IJS4_NS3_ILi2EEES5_EEEEEES5_NS2_IJS5_S5_EEEEEENS2_IJNS2_IJNS3_ILi0EEENS2_IJS4_NS3_ILi256EEEiEEEEEENS3_ILi2048EEENS2_IJiNS3_ILi4096EEEEEEEEEEEC2ERKS9_RKSH_,@function
        .size           $_ZN7cutlass13device_kernelIN5flash19enable_sm80_to_sm89INS1_16FlashAttnBwdSm80INS1_25CollectiveMainloopBwdSm80ILi2ELi2EN4cute5tupleIJNS5_1CILi128EEES8_NS7_ILi64EEEEEENS_10bfloat16_tEfNS_4arch4Sm80ELb0ELb0ELb1ELb0ELb0ELb0ELb0ELb0ELi2ELi4ELi4ELi4ELb0EEENS1_21CollectiveEpilogueBwdISA_SB_SD_Li256ELb0ELb0ELi2EEENS1_19SingleTileSchedulerILb0ELb0ELb0ELi128EEEEEEEEEvNT_6ParamsE$_ZN4cute3eso3ESOILb1ELb0EJNS_5tupleIJNS2_IJNS_1CILi1EEENS2_IJS4_NS3_ILi2EEES5_EEEEEES5_NS2_IJS5_S5_EEEEEENS2_IJNS2_IJNS3_ILi0EEENS2_IJS4_NS3_ILi256EEEiEEEEEENS3_ILi2048EEENS2_IJiNS3_ILi4096EEEEEEEEEEEC2ERKS9_RKSH_,($_ZN7cutlass13device_kernelIN5flash19enable_sm80_to_sm89INS1_16FlashAttnBwdSm80INS1_25CollectiveMainloopBwdSm80ILi2ELi2EN4cute5tupleIJNS5_1CILi128EEES8_NS7_ILi64EEEEEENS_10bfloat16_tEfNS_4arch4Sm80ELb0ELb0ELb1ELb0ELb0ELb0ELb0ELb0ELi2ELi4ELi4ELi4ELb0EEENS1_21CollectiveEpilogueBwdISA_SB_SD_Li256ELb0ELb0ELi2EEENS1_19SingleTileSchedulerILb0ELb0ELb0ELi128EEEEEEEEEvNT_6ParamsE$_ZN4cute3eso3ESOILb1ELb0EJNS_5tupleIJNS2_IJNS_1CILi1EEENS3_ILi0EEEEEENS2_IJS5_S5_EEEEEENS2_IJS5_iEEEEEC2ERKS8_RKS9_ - $_ZN7cutlass13device_kernelIN5flash19enable_sm80_to_sm89INS1_16FlashAttnBwdSm80INS1_25CollectiveMainloopBwdSm80ILi2ELi2EN4cute5tupleIJNS5_1CILi128EEES8_NS7_ILi64EEEEEENS_10bfloat16_tEfNS_4arch4Sm80ELb0ELb0ELb1ELb0ELb0ELb0ELb0ELb0ELi2ELi4ELi4ELi4ELb0EEENS1_21CollectiveEpilogueBwdISA_SB_SD_Li256ELb0ELb0ELi2EEENS1_19SingleTileSchedulerILb0ELb0ELb0ELi128EEEEEEEEEvNT_6ParamsE$_ZN4cute3eso3ESOILb1ELb0EJNS_5tupleIJNS2_IJNS_1CILi1EEENS2_IJS4_NS3_ILi2EEES5_EEEEEES5_NS2_IJS5_S5_EEEEEENS2_IJNS2_IJNS3_ILi0EEENS2_IJS4_NS3_ILi256EEEiEEEEEENS3_ILi2048EEENS2_IJiNS3_ILi4096EEEEEEEEEEEC2ERKS9_RKSH_)
$_ZN7cutlass13device_kernelIN5flash19enable_sm80_to_sm89INS1_16FlashAttnBwdSm80INS1_25CollectiveMainloopBwdSm80ILi2ELi2EN4cute5tupleIJNS5_1CILi128EEES8_NS7_ILi64EEEEEENS_10bfloat16_tEfNS_4arch4Sm80ELb0ELb0ELb1ELb0ELb0ELb0ELb0ELb0ELi2ELi4ELi4ELi4ELb0EEENS1_21CollectiveEpilogueBwdISA_SB_SD_Li256ELb0ELb0ELi2EEENS1_19SingleTileSchedulerILb0ELb0ELb0ELi128EEEEEEEEEvNT_6ParamsE$_ZN4cute3eso3ESOILb1ELb0EJNS_5tupleIJNS2_IJNS_1CILi1EEENS2_IJS4_NS3_ILi2EEES5_EEEEEES5_NS2_IJS5_S5_EEEEEENS2_IJNS2_IJNS3_ILi0EEENS2_IJS4_NS3_ILi256EEEiEEEEEENS3_ILi2048EEENS2_IJiNS3_ILi4096EEEEEEEEEEEC2ERKS9_RKSH_:
[----:B------:R-:W-:Y:S01]  /*8000*/  IADD3 R2, R68, -c[0x0][0x20], RZ ;  /* 0x8000080044027a10 */ /* 0x000fe20007ffe0ff */
[----:B------:R-:W-:Y:S01]  /*8010*/  IMAD.MOV.U32 R8, RZ, RZ, R6 ;  /* 0x000000ffff087224 */ /* 0x000fe200078e0006 */
[----:B------:R-:W-:-:S03]  /*8020*/  MOV R9, 0x0 ;  /* 0x0000000000097802 */ /* 0x000fc60000000f00 */
[----:B------:R1:W-:Y:S04]  /*8030*/  STL [R2], R5 ;  /* 0x0000000502007387 */ /* 0x0003e80000100800 */
[----:B------:R1:W-:Y:S01]  /*8040*/  STL [R2+0x4], R3 ;  /* 0x0000040302007387 */ /* 0x0003e20000100800 */
[----:B------:R-:W-:Y:S05]  /*8050*/  RET.REL.NODEC R8 `(_ZN7cutlass13device_kernelIN5flash19enable_sm80_to_sm89INS1_16FlashAttnBwdSm80INS1_25CollectiveMainloopBwdSm80ILi2ELi2EN4cute5tupleIJNS5_1CILi128EEES8_NS7_ILi64EEEEEENS_10bfloat16_tEfNS_4arch4Sm80ELb0ELb0ELb1ELb0ELb0ELb0ELb0ELb0ELi2ELi4ELi4ELi4ELb0EEENS1_21CollectiveEpilogueBwdISA_SB_SD_Li256ELb0ELb0ELi2EEENS1_19SingleTileSchedulerILb0ELb0ELb0ELi128EEEEEEEEEvNT_6ParamsE) ;  /* 0xffff7fa008007950 */ /* 0x000fea0003c3ffff */
        .type           $_ZN7cutlass13device_kernelIN5flash19enable_sm80_to_sm89INS1_16FlashAttnBwdSm80INS1_25CollectiveMainloopBwdSm80ILi2ELi2EN4cute5tupleIJNS5_1CILi128EEES8_NS7_ILi64EEEEEENS_10bfloat16_tEfNS_4arch4Sm80ELb0ELb0ELb1ELb0ELb0ELb0ELb0ELb0ELi2ELi4ELi4ELi4ELb0EEENS1_21CollectiveEpilogueBwdISA_SB_SD_Li256ELb0ELb0ELi2EEENS1_19SingleTileSchedulerILb0ELb0ELb0ELi128EEEEEEEEEvNT_6ParamsE$_ZN4cute3eso3ESOILb1ELb0EJNS_5tupleIJNS2_IJNS_1CILi1EEENS3_ILi0EEEEEENS2_IJS5_S5_EEEEEENS2_IJS5_iEEEEEC2ERKS8_RKS9_,@function
        .size           $_ZN7cutlass13device_kernelIN5flash19enable_sm80_to_sm89INS1_16FlashAttnBwdSm80INS1_25CollectiveMainloopBwdSm80ILi2ELi2EN4cute5tupleIJNS5_1CILi128EEES8_NS7_ILi64EEEEEENS_10bfloat16_tEfNS_4arch4Sm80ELb0ELb0ELb1ELb0ELb0ELb0ELb0ELb0ELi2ELi4ELi4ELi4ELb0EEENS1_21CollectiveEpilogueBwdISA_SB_SD_Li256ELb0ELb0ELi2EEENS1_19SingleTileSchedulerILb0ELb0ELb0ELi128EEEEEEEEEvNT_6ParamsE$_ZN4cute3eso3ESOILb1ELb0EJNS_5tupleIJNS2_IJNS_1CILi1EEENS3_ILi0EEEEEENS2_IJS5_S5_EEEEEENS2_IJS5_iEEEEEC2ERKS8_RKS9_,($_ZN7cutlass13device_kernelIN5flash19enable_sm80_to_sm89INS1_16FlashAttnBwdSm80INS1_25CollectiveMainloopBwdSm80ILi2ELi2EN4cute5tupleIJNS5_1CILi128EEES8_NS7_ILi64EEEEEENS_10bfloat16_tEfNS_4arch4Sm80ELb0ELb0ELb1ELb0ELb0ELb0ELb0ELb0ELi2ELi4ELi4ELi4ELb0EEENS1_21CollectiveEpilogueBwdISA_SB_SD_Li256ELb0ELb0ELi2EEENS1_19SingleTileSchedulerILb0ELb0ELb0ELi128EEEEEEEEEvNT_6ParamsE$_ZN4cute3eso3ESOILb1ELb0EJNS_5tupleIJNS2_IJNS_1CILi1EEENS3_ILi0EEEEEES5_EEENS2_IJNS2_IJS5_S5_EEEiEEEEEC2ERKS7_RKS9_ - $_ZN7cutlass13device_kernelIN5flash19enable_sm80_to_sm89INS1_16FlashAttnBwdSm80INS1_25CollectiveMainloopBwdSm80ILi2ELi2EN4cute5tupleIJNS5_1CILi128EEES8_NS7_ILi64EEEEEENS_10bfloat16_tEfNS_4arch4Sm80ELb0ELb0ELb1ELb0ELb0ELb0ELb0ELb0ELi2ELi4ELi4ELi4ELb0EEENS1_21CollectiveEpilogueBwdISA_SB_SD_Li256ELb0ELb0ELi2EEENS1_19SingleTileSchedulerILb0ELb0ELb0ELi128EEEEEEEEEvNT_6ParamsE$_ZN4cute3eso3ESOILb1ELb0EJNS_5tupleIJNS2_IJNS_1CILi1EEENS3_ILi0EEEEEENS2_IJS5_S5_EEEEEENS2_IJS5_iEEEEEC2ERKS8_RKS9_)
$_ZN7cutlass13device_kernelIN5flash19enable_sm80_to_sm89INS1_16FlashAttnBwdSm80INS1_25CollectiveMainloopBwdSm80ILi2ELi2EN4cute5tupleIJNS5_1CILi128EEES8_NS7_ILi64EEEEEENS_10bfloat16_tEfNS_4arch4Sm80ELb0ELb0ELb1ELb0ELb0ELb0ELb0ELb0ELi2ELi4ELi4ELi4ELb0EEENS1_21CollectiveEpilogueBwdISA_SB_SD_Li256ELb0ELb0ELi2EEENS1_19SingleTileSchedulerILb0ELb0ELb0ELi128EEEEEEEEEvNT_6ParamsE$_ZN4cute3eso3ESOILb1ELb0EJNS_5tupleIJNS2_IJNS_1CILi1EEENS3_ILi0EEEEEENS2_IJS5_S5_EEEEEENS2_IJS5_iEEEEEC2ERKS8_RKS9_:
[----:B------:R-:W-:Y:S02]  /*8060*/  IADD3 R2, R76, -c[0x0][0x20], RZ ;  /* 0x800008004c027a10 */ /* 0x000fe40007ffe0ff */
[----:B------:R-:W-:-:S03]  /*8070*/  MOV R5, 0x0 ;  /* 0x0000000000057802 */ /* 0x000fc60000000f00 */
[----:B------:R1:W-:Y:S01]  /*8080*/  STL [R2], R3 ;  /* 0x0000000302007387 */ /* 0x0003e20000100800 */
[----:B------:R-:W-:Y:S05]  /*8090*/  RET.REL.NODEC R4 `(_ZN7cutlass13device_kernelIN5flash19enable_sm80_to_sm89INS1_16FlashAttnBwdSm80INS1_25CollectiveMainloopBwdSm80ILi2ELi2EN4cute5tupleIJNS5_1CILi128EEES8_NS7_ILi64EEEEEENS_10bfloat16_tEfNS_4arch4Sm80ELb0ELb0ELb1ELb0ELb0ELb0ELb0ELb0ELi2ELi4ELi4ELi4ELb0EEENS1_21CollectiveEpilogueBwdISA_SB_SD_Li256ELb0ELb0ELi2EEENS1_19SingleTileSchedulerILb0ELb0ELb0ELi128EEEEEEEEEvNT_6ParamsE) ;  /* 0xffff7f6004007950 */ /* 0x000fea0003c3ffff */
        .type           $_ZN7cutlass13device_kernelIN5flash19enable_sm80_to_sm89INS1_16FlashAttnBwdSm80INS1_25CollectiveMainloopBwdSm80ILi2ELi2EN4cute5tupleIJNS5_1CILi128EEES8_NS7_ILi64EEEEEENS_10bfloat16_tEfNS_4arch4Sm80ELb0ELb0ELb1ELb0ELb0ELb0ELb0ELb0ELi2ELi4ELi4ELi4ELb0EEENS1_21CollectiveEpilogueBwdISA_SB_SD_Li256ELb0ELb0ELi2EEENS1_19SingleTileSchedulerILb0ELb0ELb0ELi128EEEEEEEEEvNT_6ParamsE$_ZN4cute3eso3ESOILb1ELb0EJNS_5tupleIJNS2_IJNS_1CILi1EEENS3_ILi0EEEEEES5_EEENS2_IJNS2_IJS5_S5_EEEiEEEEEC2ERKS7_RKS9_,@function
        .size           $_ZN7cutlass13device_kernelIN5flash19enable_sm80_to_sm89INS1_16FlashAttnBwdSm80INS1_25CollectiveMainloopBwdSm80ILi2ELi2EN4cute5tupleIJNS5_1CILi128EEES8_NS7_ILi64EEEEEENS_10bfloat16_tEfNS_4arch4Sm80ELb0ELb0ELb1ELb0ELb0ELb0ELb0ELb0ELi2ELi4ELi4ELi4ELb0EEENS1_21CollectiveEpilogueBwdISA_SB_SD_Li256ELb0ELb0ELi2EEENS1_19SingleTileSchedulerILb0ELb0ELb0ELi128EEEEEEEEEvNT_6ParamsE$_ZN4cute3eso3ESOILb1ELb0EJNS_5tupleIJNS2_IJNS_1CILi1EEENS3_ILi0EEEEEES5_EEENS2_IJNS2_IJS5_S5_EEEiEEEEEC2ERKS7_RKS9_,($_ZN7cutlass13device_kernelIN5flash19enable_sm80_to_sm89INS1_16FlashAttnBwdSm80INS1_25CollectiveMainloopBwdSm80ILi2ELi2EN4cute5tupleIJNS5_1CILi128EEES8_NS7_ILi64EEEEEENS_10bfloat16_tEfNS_4arch4Sm80ELb0ELb0ELb1ELb0ELb0ELb0ELb0ELb0ELi2ELi4ELi4ELi4ELb0EEENS1_21CollectiveEpilogueBwdISA_SB_SD_Li256ELb0ELb0ELi2EEENS1_19SingleTileSchedulerILb0ELb0ELb0ELi128EEEEEEEEEvNT_6ParamsE$_ZN4cute3eso3ESOILb1ELb0EJNS_5tupleIJNS2_IJNS_1CILi2EEES4_EEENS3_ILi8EEES5_EEENS2_IJNS2_IJNS3_ILi1EEEiEEENS3_ILi1024EEENS2_IJiiEEEEEEEEC2ERKS7_RKSC_ - $_ZN7cutlass13device_kernelIN5flash19enable_sm80_to_sm89INS1_16FlashAttnBwdSm80INS1_25CollectiveMainloopBwdSm80ILi2ELi2EN4cute5tupleIJNS5_1CILi128EEES8_NS7_ILi64EEEEEENS_10bfloat16_tEfNS_4arch4Sm80ELb0ELb0ELb1ELb0ELb0ELb0ELb0ELb0ELi2ELi4ELi4ELi4ELb0EEENS1_21CollectiveEpilogueBwdISA_SB_SD_Li256ELb0ELb0ELi2EEENS1_19SingleTileSchedulerILb0ELb0ELb0ELi128EEEEEEEEEvNT_6ParamsE$_ZN4cute3eso3ESOILb1ELb0EJNS_5tupleIJNS2_IJNS_1CILi1EEENS3_ILi0EEEEEES5_EEENS2_IJNS2_IJS5_S5_EEEiEEEEEC2ERKS7_RKS9_)
$_ZN7cutlass13device_kernelIN5flash19enable_sm80_to_sm89INS1_16FlashAttnBwdSm80INS1_25CollectiveMainloopBwdSm80ILi2ELi2EN4cute5tupleIJNS5_1CILi128EEES8_NS7_ILi64EEEEEENS_10bfloat16_tEfNS_4arch4Sm80ELb0ELb0ELb1ELb0ELb0ELb0ELb0ELb0ELi2ELi4ELi4ELi4ELb0EEENS1_21CollectiveEpilogueBwdISA_SB_SD_Li256ELb0ELb0ELi2EEENS1_19SingleTileSchedulerILb0ELb0ELb0ELi128EEEEEEEEEvNT_6ParamsE$_ZN4cute3eso3ESOILb1ELb0EJNS_5tupleIJNS2_IJNS_1CILi1EEENS3_ILi0EEEEEES5_EEENS2_IJNS2_IJS5_S5_EEEiEEEEEC2ERKS7_RKS9_:
[----:B------:R-:W-:Y:S02]  /*80a0*/  IADD3 R2, R76, -c[0x0][0x20], RZ ;  /* 0x800008004c027a10 */ /* 0x000fe40007ffe0ff */
[----:B------:R-:W-:-:S03]  /*80b0*/  MOV R5, 0x0 ;  /* 0x0000000000057802 */ /* 0x000fc60000000f00 */
[----:B------:R1:W-:Y:S01]  /*80c0*/  STL [R2], R3 ;  /* 0x0000000302007387 */ /* 0x0003e20000100800 */
[----:B------:R-:W-:Y:S05]  /*80d0*/  RET.REL.NODEC R4 `(_ZN7cutlass13device_kernelIN5flash19enable_sm80_to_sm89INS1_16FlashAttnBwdSm80INS1_25CollectiveMainloopBwdSm80ILi2ELi2EN4cute5tupleIJNS5_1CILi128EEES8_NS7_ILi64EEEEEENS_10bfloat16_tEfNS_4arch4Sm80ELb0ELb0ELb1ELb0ELb0ELb0ELb0ELb0ELi2ELi4ELi4ELi4ELb0EEENS1_21CollectiveEpilogueBwdISA_SB_SD_Li256ELb0ELb0ELi2EEENS1_19SingleTileSchedulerILb0ELb0ELb0ELi128EEEEEEEEEvNT_6ParamsE) ;  /* 0xffff7f2004007950 */ /* 0x000fea0003c3ffff */
        .type           $_ZN7cutlass13device_kernelIN5flash19enable_sm80_to_sm89INS1_16FlashAttnBwdSm80INS1_25CollectiveMainloopBwdSm80ILi2ELi2EN4cute5tupleIJNS5_1CILi128EEES8_NS7_ILi64EEEEEENS_10bfloat16_tEfNS_4arch4Sm80ELb0ELb0ELb1ELb0ELb0ELb0ELb0ELb0ELi2ELi4ELi4ELi4ELb0EEENS1_21CollectiveEpilogueBwdISA_SB_SD_Li256ELb0ELb0ELi2EEENS1_19SingleTileSchedulerILb0ELb0ELb0ELi128EEEEEEEEEvNT_6ParamsE$_ZN4cute3eso3ESOILb1ELb0EJNS_5tupleIJNS2_IJNS_1CILi2EEES4_EEENS3_ILi8EEES5_EEENS2_IJNS2_IJNS3_ILi1EEEiEEENS3_ILi1024EEENS2_IJiiEEEEEEEEC2ERKS7_RKSC_,@function
        .size           $_ZN7cutlass13device_kernelIN5flash19enable_sm80_to_sm89INS1_16FlashAttnBwdSm80INS1_25CollectiveMainloopBwdSm80ILi2ELi2EN4cute5tupleIJNS5_1CILi128EEES8_NS7_ILi64EEEEEENS_10bfloat16_tEfNS_4arch4Sm80ELb0ELb0ELb1ELb0ELb0ELb0ELb0ELb0ELi2ELi4ELi4ELi4ELb0EEENS1_21CollectiveEpilogueBwdISA_SB_SD_Li256ELb0ELb0ELi2EEENS1_19SingleTileSchedulerILb0ELb0ELb0ELi128EEEEEEEEEvNT_6ParamsE$_ZN4cute3eso3ESOILb1ELb0EJNS_5tupleIJNS2_IJNS_1CILi2EEES4_EEENS3_ILi8EEES5_EEENS2_IJNS2_IJNS3_ILi1EEEiEEENS3_ILi1024EEENS2_IJiiEEEEEEEEC2ERKS7_RKSC_,($_ZN7cutlass13device_kernelIN5flash19enable_sm80_to_sm89INS1_16FlashAttnBwdSm80INS1_25CollectiveMainloopBwdSm80ILi2ELi2EN4cute5tupleIJNS5_1CILi128EEES8_NS7_ILi64EEEEEENS_10bfloat16_tEfNS_4arch4Sm80ELb0ELb0ELb1ELb0ELb0ELb0ELb0ELb0ELi2ELi4ELi4ELi4ELb0EEENS1_21CollectiveEpilogueBwdISA_SB_SD_Li256ELb0ELb0ELi2EEENS1_19SingleTileSchedulerILb0ELb0ELb0ELi128EEEEEEEEEvNT_6ParamsE$_ZN4cute3eso3ESOILb1ELb0EJNS_5tupleIJNS2_IJNS_1CILi2EEES4_EEES4_EEENS2_IJNS2_IJiiEEENS3_ILi8192EEEEEEEEC2ERKS6_RKS9_ - $_ZN7cutlass13device_kernelIN5flash19enable_sm80_to_sm89INS1_16FlashAttnBwdSm80INS1_25CollectiveMainloopBwdSm80ILi2ELi2EN4cute5tupleIJNS5_1CILi128EEES8_NS7_ILi64EEEEEENS_10bfloat16_tEfNS_4arch4Sm80ELb0ELb0ELb1ELb0ELb0ELb0ELb0ELb0ELi2ELi4ELi4ELi4ELb0EEENS1_21CollectiveEpilogueBwdISA_SB_SD_Li256ELb0ELb0ELi2EEENS1_19SingleTileSchedulerILb0ELb0ELb0ELi128EEEEEEEEEvNT_6ParamsE$_ZN4cute3eso3ESOILb1ELb0EJNS_5tupleIJNS2_IJNS_1CILi2EEES4_EEENS3_ILi8EEES5_EEENS2_IJNS2_IJNS3_ILi1EEEiEEENS3_ILi1024EEENS2_IJiiEEEEEEEEC2ERKS7_RKSC_)
$_ZN7cutlass13device_kernelIN5flash19enable_sm80_to_sm89INS1_16FlashAttnBwdSm80INS1_25CollectiveMainloopBwdSm80ILi2ELi2EN4cute5tupleIJNS5_1CILi128EEES8_NS7_ILi64EEEEEENS_10bfloat16_tEfNS_4arch4Sm80ELb0ELb0ELb1ELb0ELb0ELb0ELb0ELb0ELi2ELi4ELi4ELi4ELb0EEENS1_21CollectiveEpilogueBwdISA_SB_SD_Li256ELb0ELb0ELi2EEENS1_19SingleTileSchedulerILb0ELb0ELb0ELi128EEEEEEEEEvNT_6ParamsE$_ZN4cute3eso3ESOILb1ELb0EJNS_5tupleIJNS2_IJNS_1CILi2EEES4_EEENS3_ILi8EEES5_EEENS2_IJNS2_IJNS3_ILi1EEEiEEENS3_ILi1024EEENS2_IJiiEEEEEEEEC2ERKS7_RKSC_:
[----:B------:R-:W-:Y:S02]  /*80e0*/  IADD3 R4, R25, -c[0x0][0x20], RZ ;  /* 0x8000080019047a10 */ /* 0x000fe40007ffe0ff */
[----:B------:R-:W-:-:S03]  /*80f0*/  MOV R9, 0x0 ;  /* 0x0000000000097802 */ /* 0x000fc60000000f00 */
[----:B------:R1:W-:Y:S04]  /*8100*/  STL [R4], R2 ;  /* 0x0000000204007387 */ /* 0x0003e80000100800 */
[----:B------:R1:W-:Y:S04]  /*8110*/  STL [R4+0x4], R3 ;  /* 0x0000040304007387 */ /* 0x0003e80000100800 */
[----:B------:R1:W-:Y:S01]  /*8120*/  STL [R4+0x8], R5 ;  /* 0x0000080504007387 */ /* 0x0003e20000100800 */
[----:B------:R-:W-:Y:S05]  /*8130*/  RET.REL.NODEC R8 `(_ZN7cutlass13device_kernelIN5flash19enable_sm80_to_sm89INS1_16FlashAttnBwdSm80INS1_25CollectiveMainloopBwdSm80ILi2ELi2EN4cute5tupleIJNS5_1CILi128EEES8_NS7_ILi64EEEEEENS_10bfloat16_tEfNS_4arch4Sm80ELb0ELb0ELb1ELb0ELb0ELb0ELb0ELb0ELi2ELi4ELi4ELi4ELb0EEENS1_21CollectiveEpilogueBwdISA_SB_SD_Li256ELb0ELb0ELi2EEENS1_19SingleTileSchedulerILb0ELb0ELb0ELi128EEEEEEEEEvNT_6ParamsE) ;  /* 0xffff7ec008007950 */ /* 0x000fea0003c3ffff */
        .type           $_ZN7cutlass13device_kernelIN5flash19enable_sm80_to_sm89INS1_16FlashAttnBwdSm80INS1_25CollectiveMainloopBwdSm80ILi2ELi2EN4cute5tupleIJNS5_1CILi128EEES8_NS7_ILi64EEEEEENS_10bfloat16_tEfNS_4arch4Sm80ELb0ELb0ELb1ELb0ELb0ELb0ELb0ELb0ELi2ELi4ELi4ELi4ELb0EEENS1_21CollectiveEpilogueBwdISA_SB_SD_Li256ELb0ELb0ELi2EEENS1_19SingleTileSchedulerILb0ELb0ELb0ELi128EEEEEEEEEvNT_6ParamsE$_ZN4cute3eso3ESOILb1ELb0EJNS_5tupleIJNS2_IJNS_1CILi2EEES4_EEES4_EEENS2_IJNS2_IJiiEEENS3_ILi8192EEEEEEEEC2ERKS6_RKS9_,@function
        .size           $_ZN7cutlass13device_kernelIN5flash19enable_sm80_to_sm89INS1_16FlashAttnBwdSm80INS1_25CollectiveMainloopBwdSm80ILi2ELi2EN4cute5tupleIJNS5_1CILi128EEES8_NS7_ILi64EEEEEENS_10bfloat16_tEfNS_4arch4Sm80ELb0ELb0ELb1ELb0ELb0ELb0ELb0ELb0ELi2ELi4ELi4ELi4ELb0EEENS1_21CollectiveEpilogueBwdISA_SB_SD_Li256ELb0ELb0ELi2EEENS1_19SingleTileSchedulerILb0ELb0ELb0ELi128EEEEEEEEEvNT_6ParamsE$_ZN4cute3eso3ESOILb1ELb0EJNS_5tupleIJNS2_IJNS_1CILi2EEES4_EEES4_EEENS2_IJNS2_IJiiEEENS3_ILi8192EEEEEEEEC2ERKS6_RKS9_,($_ZN7cutlass13device_kernelIN5flash19enable_sm80_to_sm89INS1_16FlashAttnBwdSm80INS1_25CollectiveMainloopBwdSm80ILi2ELi2EN4cute5tupleIJNS5_1CILi128EEES8_NS7_ILi64EEEEEENS_10bfloat16_tEfNS_4arch4Sm80ELb0ELb0ELb1ELb0ELb0ELb0ELb0ELb0ELi2ELi4ELi4ELi4ELb0EEENS1_21CollectiveEpilogueBwdISA_SB_SD_Li256ELb0ELb0ELi2EEENS1_19SingleTileSchedulerILb0ELb0ELb0ELi128EEEEEEEEEvNT_6ParamsE$_ZN4cute3eso3ESOILb1ELb0EJNS_5tupleIJNS2_IJNS_1CILi2EEES4_EEES5_NS3_ILi8EEEEEENS2_IJNS2_IJiNS3_ILi512EEEEEENS2_IJiiEEENS3_ILi1024EEEEEEEEC2ERKS7_RKSC_ - $_ZN7cutlass13device_kernelIN5flash19enable_sm80_to_sm89INS1_16FlashAttnBwdSm80INS1_25CollectiveMainloopBwdSm80ILi2ELi2EN4cute5tupleIJNS5_1CILi128EEES8_NS7_ILi64EEEEEENS_10bfloat16_tEfNS_4arch4Sm80ELb0ELb0ELb1ELb0ELb0ELb0ELb0ELb0ELi2ELi4ELi4ELi4ELb0EEENS1_21CollectiveEpilogueBwdISA_SB_SD_Li256ELb0ELb0ELi2EEENS1_19SingleTileSchedulerILb0ELb0ELb0ELi128EEEEEEEEEvNT_6ParamsE$_ZN4cute3eso3ESOILb1ELb0EJNS_5tupleIJNS2_IJNS_1CILi2EEES4_EEES4_EEENS2_IJNS2_IJiiEEENS3_ILi8192EEEEEEEEC2ERKS6_RKS9_)
$_ZN7cutlass13device_kernelIN5flash19enable_sm80_to_sm89INS1_16FlashAttnBwdSm80INS1_25CollectiveMainloopBwdSm80ILi2ELi2EN4cute5tupleIJNS5_1CILi128EEES8_NS7_ILi64EEEEEENS_10bfloat16_tEfNS_4arch4Sm80ELb0ELb0ELb1ELb0ELb0ELb0ELb0ELb0ELi2ELi4ELi4ELi4ELb0EEENS1_21CollectiveEpilogueBwdISA_SB_SD_Li256ELb0ELb0ELi2EEENS1_19SingleTileSchedulerILb0ELb0ELb0ELi128EEEEEEEEEvNT_6ParamsE$_ZN4cute3eso3ESOILb1ELb0EJNS_5tupleIJNS2_IJNS_1CILi2EEES4_EEES4_EEENS2_IJNS2_IJiiEEENS3_ILi8192EEEEEEEEC2ERKS6_RKS9_:
[----:B------:R-:W-:Y:S01]  /*8140*/  IADD3 R4, R12, -c[0x0][0x20], RZ ;  /* 0x800008000c047a10 */ /* 0x000fe20007ffe0ff */
[----:B------:R-:W-:Y:S01]  /*8150*/  IMAD.MOV.U32 R12, RZ, RZ, R6 ;  /* 0x000000ffff0c7224 */ /* 0x000fe200078e0006 */
[----:B------:R-:W-:-:S03]  /*8160*/  MOV R13, 0x0 ;  /* 0x00000000000d7802 */ /* 0x000fc60000000f00 */
[----:B------:R1:W-:Y:S04]  /*8170*/  STL [R4], R2 ;  /* 0x0000000204007387 */ /* 0x0003e80000100800 */
[----:B------:R1:W-:Y:S01]  /*8180*/  STL [R4+0x4], R3 ;  /* 0x0000040304007387 */ /* 0x0003e20000100800 */
[----:B------:R-:W-:Y:S05]  /*8190*/  RET.REL.NODEC R12 `(_ZN7cutlass13device_kernelIN5flash19enable_sm80_to_sm89INS1_16FlashAttnBwdSm80INS1_25CollectiveMainloopBwdSm80ILi2ELi2EN4cute5tupleIJNS5_1CILi128EEES8_NS7_ILi64EEEEEENS_10bfloat16_tEfNS_4arch4Sm80ELb0ELb0ELb1ELb0ELb0ELb0ELb0ELb0ELi2ELi4ELi4ELi4ELb0EEENS1_21CollectiveEpilogueBwdISA_SB_SD_Li256ELb0ELb0ELi2EEENS1_19SingleTileSchedulerILb0ELb0ELb0ELi128EEEEEEEEEvNT_6ParamsE) ;  /* 0xffff7e600c007950 */ /* 0x000fea0003c3ffff */
        .type           $_ZN7cutlass13device_kernelIN5flash19enable_sm80_to_sm89INS1_16FlashAttnBwdSm80INS1_25CollectiveMainloopBwdSm80ILi2ELi2EN4cute5tupleIJNS5_1CILi128EEES8_NS7_ILi64EEEEEENS_10bfloat16_tEfNS_4arch4Sm80ELb0ELb0ELb1ELb0ELb0ELb0ELb0ELb0ELi2ELi4ELi4ELi4ELb0EEENS1_21CollectiveEpilogueBwdISA_SB_SD_Li256ELb0ELb0ELi2EEENS1_19SingleTileSchedulerILb0ELb0ELb0ELi128EEEEEEEEEvNT_6ParamsE$_ZN4cute3eso3ESOILb1ELb0EJNS_5tupleIJNS2_IJNS_1CILi2EEES4_EEES5_NS3_ILi8EEEEEENS2_IJNS2_IJiNS3_ILi512EEEEEENS2_IJiiEEENS3_ILi1024EEEEEEEEC2ERKS7_RKSC_,@function
        .size           $_ZN7cutlass13device_kernelIN5flash19enable_sm80_to_sm89INS1_16FlashAttnBwdSm80INS1_25CollectiveMainloopBwdSm80ILi2ELi2EN4cute5tupleIJNS5_1CILi128EEES8_NS7_ILi64EEEEEENS_10bfloat16_tEfNS_4arch4Sm80ELb0ELb0ELb1ELb0ELb0ELb0ELb0ELb0ELi2ELi4ELi4ELi4ELb0EEENS1_21CollectiveEpilogueBwdISA_SB_SD_Li256ELb0ELb0ELi2EEENS1_19SingleTileSchedulerILb0ELb0ELb0ELi128EEEEEEEEEvNT_6ParamsE$_ZN4cute3eso3ESOILb1ELb0EJNS_5tupleIJNS2_IJNS_1CILi2EEES4_EEES5_NS3_ILi8EEEEEENS2_IJNS2_IJiNS3_ILi512EEEEEENS2_IJiiEEENS3_ILi1024EEEEEEEEC2ERKS7_RKSC_,($_ZN7cutlass13device_kernelIN5flash19enable_sm80_to_sm89INS1_16FlashAttnBwdSm80INS1_25CollectiveMainloopBwdSm80ILi2ELi2EN4cute5tupleIJNS5_1CILi128EEES8_NS7_ILi64EEEEEENS_10bfloat16_tEfNS_4arch4Sm80ELb0ELb0ELb1ELb0ELb0ELb0ELb0ELb0ELi2ELi4ELi4ELi4ELb0EEENS1_21CollectiveEpilogueBwdISA_SB_SD_Li256ELb0ELb0ELi2EEENS1_19SingleTileSchedulerILb0ELb0ELb0ELi128EEEEEEEEEvNT_6ParamsE$_ZN4cute3eso3ESOILb1ELb0EJNS_5tupleIJNS2_IJNS_1CILi2EEES4_S4_EEES4_NS2_IJNS2_IJS4_S4_EEES4_EEEEEENS2_IJNS2_IJNS3_ILi1EEENS3_ILi512EEEiEEENS3_ILi4096EEENS2_IJNS2_IJiiEEENS3_ILi8192EEEEEEEEEEEC2ERKS8_RKSG_ - $_ZN7cutlass13device_kernelIN5flash19enable_sm80_to_sm89INS1_16FlashAttnBwdSm80INS1_25CollectiveMainloopBwdSm80ILi2ELi2EN4cute5tupleIJNS5_1CILi128EEES8_NS7_ILi64EEEEEENS_10bfloat16_tEfNS_4arch4Sm80ELb0ELb0ELb1ELb0ELb0ELb0ELb0ELb0ELi2ELi4ELi4ELi4ELb0EEENS1_21CollectiveEpilogueBwdISA_SB_SD_Li256ELb0ELb0ELi2EEENS1_19SingleTileSchedulerILb0ELb0ELb0ELi128EEEEEEEEEvNT_6ParamsE$_ZN4cute3eso3ESOILb1ELb0EJNS_5tupleIJNS2_IJNS_1CILi2EEES4_EEES5_NS3_ILi8EEEEEENS2_IJNS2_IJiNS3_ILi512EEEEEENS2_IJiiEEENS3_ILi1024EEEEEEEEC2ERKS7_RKSC_)
$_ZN7cutlass13device_kernelIN5flash19enable_sm80_to_sm89INS1_16FlashAttnBwdSm80INS1_25CollectiveMainloopBwdSm80ILi2ELi2EN4cute5tupleIJNS5_1CILi128EEES8_NS7_ILi64EEEEEENS_10bfloat16_tEfNS_4arch4Sm80ELb0ELb0ELb1ELb0ELb0ELb0ELb0ELb0ELi2ELi4ELi4ELi4ELb0EEENS1_21CollectiveEpilogueBwdISA_SB_SD_Li256ELb0ELb0ELi2EEENS1_19SingleTileSchedulerILb0ELb0ELb0ELi128EEEEEEEEEvNT_6ParamsE$_ZN4cute3eso3ESOILb1ELb0EJNS_5tupleIJNS2_IJNS_1CILi2EEES4_EEES5_NS3_ILi8EEEEEENS2_IJNS2_IJiNS3_ILi512EEEEEENS2_IJiiEEENS3_ILi1024EEEEEEEEC2ERKS7_RKSC_:
[----:B------:R-:W-:Y:S02]  /*81a0*/  IADD3 R4, R69, -c[0x0][0x20], RZ ;  /* 0x8000080045047a10 */ /* 0x000fe40007ffe0ff */
[----:B------:R-:W-:-:S03]  /*81b0*/  MOV R9, 0x0 ;  /* 0x0000000000097802 */ /* 0x000fc60000000f00 */
[----:B------:R1:W-:Y:S04]  /*81c0*/  STL [R4], R2 ;  /* 0x0000000204007387 */ /* 0x0003e80000100800 */
[----:B------:R1:W-:Y:S04]  /*81d0*/  STL [R4+0x4], R3 ;  /* 0x0000040304007387 */ /* 0x0003e80000100800 */
[----:B------:R1:W-:Y:S01]  /*81e0*/  STL [R4+0x8], R5 ;  /* 0x0000080504007387 */ /* 0x0003e20000100800 */
[----:B------:R-:W-:Y:S05]  /*81f0*/  RET.REL.NODEC R8 `(_ZN7cutlass13device_kernelIN5flash19enable_sm80_to_sm89INS1_16FlashAttnBwdSm80INS1_25CollectiveMainloopBwdSm80ILi2ELi2EN4cute5tupleIJNS5_1CILi128EEES8_NS7_ILi64EEEEEENS_10bfloat16_tEfNS_4arch4Sm80ELb0ELb0ELb1ELb0ELb0ELb0ELb0ELb0ELi2ELi4ELi4ELi4ELb0EEENS1_21CollectiveEpilogueBwdISA_SB_SD_Li256ELb0ELb0ELi2EEENS1_19SingleTileSchedulerILb0ELb0ELb0ELi128EEEEEEEEEvNT_6ParamsE) ;  /* 0xffff7e0008007950 */ /* 0x000fea0003c3ffff */
        .type           $_ZN7cutlass13device_kernelIN5flash19enable_sm80_to_sm89INS1_16FlashAttnBwdSm80INS1_25CollectiveMainloopBwdSm80ILi2ELi2EN4cute5tupleIJNS5_1CILi128EEES8_NS7_ILi64EEEEEENS_10bfloat16_tEfNS_4arch4Sm80ELb0ELb0ELb1ELb0ELb0ELb0ELb0ELb0ELi2ELi4ELi4ELi4ELb0EEENS1_21CollectiveEpilogueBwdISA_SB_SD_Li256ELb0ELb0ELi2EEENS1_19SingleTileSchedulerILb0ELb0ELb0ELi128EEEEEEEEEvNT_6ParamsE$_ZN4cute3eso3ESOILb1ELb0EJNS_5tupleIJNS2_IJNS_1CILi2EEES4_S4_EEES4_NS2_IJNS2_IJS4_S4_EEES4_EEEEEENS2_IJNS2_IJNS3_ILi1EEENS3_ILi512EEEiEEENS3_ILi4096EEENS2_IJNS2_IJiiEEENS3_ILi8192EEEEEEEEEEEC2ERKS8_RKSG_,@function
        .size           $_ZN7cutlass13device_kernelIN5flash19enable_sm80_to_sm89INS1_16FlashAttnBwdSm80INS1_25CollectiveMainloopBwdSm80ILi2ELi2EN4cute5tupleIJNS5_1CILi128EEES8_NS7_ILi64EEEEEENS_10bfloat16_tEfNS_4arch4Sm80ELb0ELb0ELb1ELb0ELb0ELb0ELb0ELb0ELi2ELi4ELi4ELi4ELb0EEENS1_21CollectiveEpilogueBwdISA_SB_SD_Li256ELb0ELb0ELi2EEENS1_19SingleTileSchedulerILb0ELb0ELb0ELi128EEEEEEEEEvNT_6ParamsE$_ZN4cute3eso3ESOILb1ELb0EJNS_5tupleIJNS2_IJNS_1CILi2EEES4_S4_EEES4_NS2_IJNS2_IJS4_S4_EEES4_EEEEEENS2_IJNS2_IJNS3_ILi1EEENS3_ILi512EEEiEEENS3_ILi4096EEENS2_IJNS2_IJiiEEENS3_ILi8192EEEEEEEEEEEC2ERKS8_RKSG_,($_ZN7cutlass13device_kernelIN5flash19enable_sm80_to_sm89INS1_16FlashAttnBwdSm80INS1_25CollectiveMainloopBwdSm80ILi2ELi2EN4cute5tupleIJNS5_1CILi128EEES8_NS7_ILi64EEEEEENS_10bfloat16_tEfNS_4arch4Sm80ELb0ELb0ELb1ELb0ELb0ELb0ELb0ELb0ELi2ELi4ELi4ELi4ELb0EEENS1_21CollectiveEpilogueBwdISA_SB_SD_Li256ELb0ELb0ELi2EEENS1_19SingleTileSchedulerILb0ELb0ELb0ELi128EEEEEEEEEvNT_6ParamsE$_ZN4cute3eso3ESOILb1ELb0EJNS_5tupleIJNS2_IJNS_1CILi2EEES4_S4_EEES4_NS2_IJS4_S4_EEEEEENS2_IJNS2_IJNS3_ILi1EEENS3_ILi512EEEiEEENS3_ILi4096EEENS2_IJiiEEEEEEEEC2ERKS7_RKSD_ - $_ZN7cutlass13device_kernelIN5flash19enable_sm80_to_sm89INS1_16FlashAttnBwdSm80INS1_25CollectiveMainloopBwdSm80ILi2ELi2EN4cute5tupleIJNS5_1CILi128EEES8_NS7_ILi64EEEEEENS_10bfloat16_tEfNS_4arch4Sm80ELb0ELb0ELb1ELb0ELb0ELb0ELb0ELb0ELi2ELi4ELi4ELi4ELb0EEENS1_21CollectiveEpilogueBwdISA_SB_SD_Li256ELb0ELb0ELi2EEENS1_19SingleTileSchedulerILb0ELb0ELb0ELi128EEEEEEEEEvNT_6ParamsE$_ZN4cute3eso3ESOILb1ELb0EJNS_5tupleIJNS2_IJNS_1CILi2EEES4_S4_EEES4_NS2_IJNS2_IJS4_S4_EEES4_EEEEEENS2_IJNS2_IJNS3_ILi1EEENS3_ILi512EEEiEEENS3_ILi4096EEENS2_IJNS2_IJiiEEENS3_ILi8192EEEEEEEEEEEC2ERKS8_RKSG_)
$_ZN7cutlass13device_kernelIN5flash19enable_sm80_to_sm89INS1_16FlashAttnBwdSm80INS1_25CollectiveMainloopBwdSm80ILi2ELi2EN4cute5tupleIJNS5_1CILi128EEES8_NS7_ILi64EEEEEENS_10bfloat16_tEfNS_4arch4Sm80ELb0ELb0ELb1ELb0ELb0ELb0ELb0ELb0ELi2ELi4ELi4ELi4ELb0EEENS1_21CollectiveEpilogueBwdISA_SB_SD_Li256ELb0ELb0ELi2EEENS1_19SingleTileSchedulerILb0ELb0ELb0ELi128EEEEEEEEEvNT_6ParamsE$_ZN4cute3eso3ESOILb1ELb0EJNS_5tupleIJNS2_IJNS_1CILi2EEES4_S4_EEES4_NS2_IJNS2_IJS4_S4_EEES4_EEEEEENS2_IJNS2_IJNS3_ILi1EEENS3_ILi512EEEiEEENS3_ILi4096EEENS2_IJNS2_IJiiEEENS3_ILi8192EEEEEEEEEEEC2ERKS8_RKSG_:
[----:B------:R-:W-:Y:S02]  /*8200*/  IADD3 R4, R69, -c[0x0][0x20], RZ ;  /* 0x8000080045047a10 */ /* 0x000fe40007ffe0ff */
[----:B------:R-:W-:-:S03]  /*8210*/  MOV R9, 0x0 ;  /* 0x0000000000097802 */ /* 0x000fc60000000f00 */
[----:B------:R1:W-:Y:S04]  /*8220*/  STL [R4], R2 ;  /* 0x0000000204007387 */ /* 0x0003e80000100800 */
[----:B------:R1:W-:Y:S04]  /*8230*/  STL [R4+0x4], R3 ;  /* 0x0000040304007387 */ /* 0x0003e80000100800 */
[----:B------:R1:W-:Y:S01]  /*8240*/  STL [R4+0x8], R5 ;  /* 0x0000080504007387 */ /* 0x0003e20000100800 */
[----:B------:R-:W-:Y:S05]  /*8250*/  RET.REL.NODEC R8 `(_ZN7cutlass13device_kernelIN5flash19enable_sm80_to_sm89INS1_16FlashAttnBwdSm80INS1_25CollectiveMainloopBwdSm80ILi2ELi2EN4cute5tupleIJNS5_1CILi128EEES8_NS7_ILi64EEEEEENS_10bfloat16_tEfNS_4arch4Sm80ELb0ELb0ELb1ELb0ELb0ELb0ELb0ELb0ELi2ELi4ELi4ELi4ELb0EEENS1_21CollectiveEpilogueBwdISA_SB_SD_Li256ELb0ELb0ELi2EEENS1_19SingleTileSchedulerILb0ELb0ELb0ELi128EEEEEEEEEvNT_6ParamsE) ;  /* 0xffff7da008007950 */ /* 0x000fea0003c3ffff */
        .type           $_ZN7cutlass13device_kernelIN5flash19enable_sm80_to_sm89INS1_16FlashAttnBwdSm80INS1_25CollectiveMainloopBwdSm80ILi2ELi2EN4cute5tupleIJNS5_1CILi128EEES8_NS7_ILi64EEEEEENS_10bfloat16_tEfNS_4arch4Sm80ELb0ELb0ELb1ELb0ELb0ELb0ELb0ELb0ELi2ELi4ELi4ELi4ELb0EEENS1_21CollectiveEpilogueBwdISA_SB_SD_Li256ELb0ELb0ELi2EEENS1_19SingleTileSchedulerILb0ELb0ELb0ELi128EEEEEEEEEvNT_6ParamsE$_ZN4cute3eso3ESOILb1ELb0EJNS_5tupleIJNS2_IJNS_1CILi2EEES4_S4_EEES4_NS2_IJS4_S4_EEEEEENS2_IJNS2_IJNS3_ILi1EEENS3_ILi512EEEiEEENS3_ILi4096EEENS2_IJiiEEEEEEEEC2ERKS7_RKSD_,@function
        .size           $_ZN7cutlass13device_kernelIN5flash19enable_sm80_to_sm89INS1_16FlashAttnBwdSm80INS1_25CollectiveMainloopBwdSm80ILi2ELi2EN4cute5tupleIJNS5_1CILi128EEES8_NS7_ILi64EEEEEENS_10bfloat16_tEfNS_4arch4Sm80ELb0ELb0ELb1ELb0ELb0ELb0ELb0ELb0ELi2ELi4ELi4ELi4ELb0EEENS1_21CollectiveEpilogueBwdISA_SB_SD_Li256ELb0ELb0ELi2EEENS1_19SingleTileSchedulerILb0ELb0ELb0ELi128EEEEEEEEEvNT_6ParamsE$_ZN4cute3eso3ESOILb1ELb0EJNS_5tupleIJNS2_IJNS_1CILi2EEES4_S4_EEES4_NS2_IJS4_S4_EEEEEENS2_IJNS2_IJNS3_ILi1EEENS3_ILi512EEEiEEENS3_ILi4096EEENS2_IJiiEEEEEEEEC2ERKS7_RKSD_,($_ZN7cutlass13device_kernelIN5flash19enable_sm80_to_sm89INS1_16FlashAttnBwdSm80INS1_25CollectiveMainloopBwdSm80ILi2ELi2EN4cute5tupleIJNS5_1CILi128EEES8_NS7_ILi64EEEEEENS_10bfloat16_tEfNS_4arch4Sm80ELb0ELb0ELb1ELb0ELb0ELb0ELb0ELb0ELi2ELi4ELi4ELi4ELb0EEENS1_21CollectiveEpilogueBwdISA_SB_SD_Li256ELb0ELb0ELi2EEENS1_19SingleTileSchedulerILb0ELb0ELb0ELi128EEEEEEEEEvNT_6ParamsE$_ZN4cute3eso3ESOILb1ELb0EJNS_5tupleIJNS2_IJNS_1CILi8EEENS3_ILi1EEEEEENS2_IJNS3_ILi2EEEEEEEEENS2_IJNS2_IJS5_NS3_ILi0EEEEEENS2_IJiEEEEEEEEC2ERKS9_RKSD_ - $_ZN7cutlass13device_kernelIN5flash19enable_sm80_to_sm89INS1_16FlashAttnBwdSm80INS1_25CollectiveMainloopBwdSm80ILi2ELi2EN4cute5tupleIJNS5_1CILi128EEES8_NS7_ILi64EEEEEENS_10bfloat16_tEfNS_4arch4Sm80ELb0ELb0ELb1ELb0ELb0ELb0ELb0ELb0ELi2ELi4ELi4ELi4ELb0EEENS1_21CollectiveEpilogueBwdISA_SB_SD_Li256ELb0ELb0ELi2EEENS1_19SingleTileSchedulerILb0ELb0ELb0ELi128EEEEEEEEEvNT_6ParamsE$_ZN4cute3eso3ESOILb1ELb0EJNS_5tupleIJNS2_IJNS_1CILi2EEES4_S4_EEES4_NS2_IJS4_S4_EEEEEENS2_IJNS2_IJNS3_ILi1EEENS3_ILi512EEEiEEENS3_ILi4096EEENS2_IJiiEEEEEEEEC2ERKS7_RKSD_)
$_ZN7cutlass13device_kernelIN5flash19enable_sm80_to_sm89INS1_16FlashAttnBwdSm80INS1_25CollectiveMainloopBwdSm80ILi2ELi2EN4cute5tupleIJNS5_1CILi128EEES8_NS7_ILi64EEEEEENS_10bfloat16_tEfNS_4arch4Sm80ELb0ELb0ELb1ELb0ELb0ELb0ELb0ELb0ELi2ELi4ELi4ELi4ELb0EEENS1_21CollectiveEpilogueBwdISA_SB_SD_Li256ELb0ELb0ELi2EEENS1_19SingleTileSchedulerILb0ELb0ELb0ELi128EEEEEEEEEvNT_6ParamsE$_ZN4cute3eso3ESOILb1ELb0EJNS_5tupleIJNS2_IJNS_1CILi2EEES4_S4_EEES4_NS2_IJS4_S4_EEEEEENS2_IJNS2_IJNS3_ILi1EEENS3_ILi512EEEiEEENS3_ILi4096EEENS2_IJiiEEEEEEEEC2ERKS7_RKSD_:
[----:B------:R-:W-:Y:S02]  /*8260*/  IADD3 R4, R25, -c[0x0][0x20], RZ ;  /* 0x8000080019047a10 */ /* 0x000fe40007ffe0ff */
[----:B------:R-:W-:-:S03]  /*8270*/  MOV R9, 0x0 ;  /* 0x0000000000097802 */ /* 0x000fc60000000f00 */
[----:B------:R1:W-:Y:S04]  /*8280*/  STL [R4], R2 ;  /* 0x0000000204007387 */ /* 0x0003e80000100800 */
[----:B------:R1:W-:Y:S04]  /*8290*/  STL [R4+0x4], R3 ;  /* 0x0000040304007387 */ /* 0x0003e80000100800 */
[----:B------:R1:W-:Y:S01]  /*82a0*/  STL [R4+0x8], R5 ;  /* 0x0000080504007387 */ /* 0x0003e20000100800 */
[----:B------:R-:W-:Y:S05]  /*82b0*/  RET.REL.NODEC R8 `(_ZN7cutlass13device_kernelIN5flash19enable_sm80_to_sm89INS1_16FlashAttnBwdSm80INS1_25CollectiveMainloopBwdSm80ILi2ELi2EN4cute5tupleIJNS5_1CILi128EEES8_NS7_ILi64EEEEEENS_10bfloat16_tEfNS_4arch4Sm80ELb0ELb0ELb1ELb0ELb0ELb0ELb0ELb0ELi2ELi4ELi4ELi4ELb0EEENS1_21CollectiveEpilogueBwdISA_SB_SD_Li256ELb0ELb0ELi2EEENS1_19SingleTileSchedulerILb0ELb0ELb0ELi128EEEEEEEEEvNT_6ParamsE) ;  /* 0xffff7d4008007950 */ /* 0x000fea0003c3ffff */
        .type           $_ZN7cutlass13device_kernelIN5flash19enable_sm80_to_sm89INS1_16FlashAttnBwdSm80INS1_25CollectiveMainloopBwdSm80ILi2ELi2EN4cute5tupleIJNS5_1CILi128EEES8_NS7_ILi64EEEEEENS_10bfloat16_tEfNS_4arch4Sm80ELb0ELb0ELb1ELb0ELb0ELb0ELb0ELb0ELi2ELi4ELi4ELi4ELb0EEENS1_21CollectiveEpilogueBwdISA_SB_SD_Li256ELb0ELb0ELi2EEENS1_19SingleTileSchedulerILb0ELb0ELb0ELi128EEEEEEEEEvNT_6ParamsE$_ZN4cute3eso3ESOILb1ELb0EJNS_5tupleIJNS2_IJNS_1CILi8EEENS3_ILi1EEEEEENS2_IJNS3_ILi2EEEEEEEEENS2_IJNS2_IJS5_NS3_ILi0EEEEEENS2_IJiEEEEEEEEC2ERKS9_RKSD_,@function
        .size           $_ZN7cutlass13device_kernelIN5flash19enable_sm80_to_sm89INS1_16FlashAttnBwdSm80INS1_25CollectiveMainloopBwdSm80ILi2ELi2EN4cute5tupleIJNS5_1CILi128EEES8_NS7_ILi64EEEEEENS_10bfloat16_tEfNS_4arch4Sm80ELb0ELb0ELb1ELb0ELb0ELb0ELb0ELb0ELi2ELi4ELi4ELi4ELb0EEENS1_21CollectiveEpilogueBwdISA_SB_SD_Li256ELb0ELb0ELi2EEENS1_19SingleTileSchedulerILb0ELb0ELb0ELi128EEEEEEEEEvNT_6ParamsE$_ZN4cute3eso3ESOILb1ELb0EJNS_5tupleIJNS2_IJNS_1CILi8EEENS3_ILi1EEEEEENS2_IJNS3_ILi2EEEEEEEEENS2_IJNS2_IJS5_NS3_ILi0EEEEEENS2_IJiEEEEEEEEC2ERKS9_RKSD_,($_ZN7cutlass13device_kernelIN5flash19enable_sm80_to_sm89INS1_16FlashAttnBwdSm80INS1_25CollectiveMainloopBwdSm80ILi2ELi2EN4cute5tupleIJNS5_1CILi128EEES8_NS7_ILi64EEEEEENS_10bfloat16_tEfNS_4arch4Sm80ELb0ELb0ELb1ELb0ELb0ELb0ELb0ELb0ELi2ELi4ELi4ELi4ELb0EEENS1_21CollectiveEpilogueBwdISA_SB_SD_Li256ELb0ELb0ELi2EEENS1_19SingleTileSchedulerILb0ELb0ELb0ELi128EEEEEEEEEvNT_6ParamsE$_ZN4cute3eso3ESOILb1ELb0EJNS_5tupleIJNS2_IJNS_1CILi8EEENS3_ILi1EEEEEENS3_ILi2EEEEEENS2_IJNS2_IJS5_NS3_ILi0EEEEEEiEEEEEC2ERKS8_RKSB_ - $_ZN7cutlass13device_kernelIN5flash19enable_sm80_to_sm89INS1_16FlashAttnBwdSm80INS1_25CollectiveMainloopBwdSm80ILi2ELi2EN4cute5tupleIJNS5_1CILi128EEES8_NS7_ILi64EEEEEENS_10bfloat16_tEfNS_4arch4Sm80ELb0ELb0ELb1ELb0ELb0ELb0ELb0ELb0ELi2ELi4ELi4ELi4ELb0EEENS1_21CollectiveEpilogueBwdISA_SB_SD_Li256ELb0ELb0ELi2EEENS1_19SingleTileSchedulerILb0ELb0ELb0ELi128EEEEEEEEEvNT_6ParamsE$_ZN4cute3eso3ESOILb1ELb0EJNS_5tupleIJNS2_IJNS_1CILi8EEENS3_ILi1EEEEEENS2_IJNS3_ILi2EEEEEEEEENS2_IJNS2_IJS5_NS3_ILi0EEEEEENS2_IJiEEEEEEEEC2ERKS9_RKSD_)
$_ZN7cutlass13device_kernelIN5flash19enable_sm80_to_sm89INS1_16FlashAttnBwdSm80INS1_25CollectiveMainloopBwdSm80ILi2ELi2EN4cute5tupleIJNS5_1CILi128EEES8_NS7_ILi64EEEEEENS_10bfloat16_tEfNS_4arch4Sm80ELb0ELb0ELb1ELb0ELb0ELb0ELb0ELb0ELi2ELi4ELi4ELi4ELb0EEENS1_21CollectiveEpilogueBwdISA_SB_SD_Li256ELb0ELb0ELi2EEENS1_19SingleTileSchedulerILb0ELb0ELb0ELi128EEEEEEEEEvNT_6ParamsE$_ZN4cute3eso3ESOILb1ELb0EJNS_5tupleIJNS2_IJNS_1CILi8EEENS3_ILi1EEEEEENS2_IJNS3_ILi2EEEEEEEEENS2_IJNS2_IJS5_NS3_ILi0EEEEEENS2_IJiEEEEEEEEC2ERKS9_RKSD_:
[----:B------:R-:W-:Y:S02]  /*82c0*/  IADD3 R2, R76, -c[0x0][0x20], RZ ;  /* 0x800008004c027a10 */ /* 0x000fe40007ffe0ff */
[----:B------:R-:W-:-:S03]  /*82d0*/  MOV R9, 0x0 ;  /* 0x0000000000097802 */ /* 0x000fc60000000f00 */
[----:B------:R1:W-:Y:S01]  /*82e0*/  STL [R2], R3 ;  /* 0x0000000302007387 */ /* 0x0003e20000100800 */
[----:B------:R-:W-:Y:S05]  /*82f0*/  RET.REL.NODEC R8 `(_ZN7cutlass13device_kernelIN5flash19enable_sm80_to_sm89INS1_16FlashAttnBwdSm80INS1_25CollectiveMainloopBwdSm80ILi2ELi2EN4cute5tupleIJNS5_1CILi128EEES8_NS7_ILi64EEEEEENS_10bfloat16_tEfNS_4arch4Sm80ELb0ELb0ELb1ELb0ELb0ELb0ELb0ELb0ELi2ELi4ELi4ELi4ELb0EEENS1_21CollectiveEpilogueBwdISA_SB_SD_Li256ELb0ELb0ELi2EEENS1_19SingleTileSchedulerILb0ELb0ELb0ELi128EEEEEEEEEvNT_6ParamsE) ;  /* 0xffff7d0008007950 */ /* 0x000fea0003c3ffff */
        .type           $_ZN7cutlass13device_kernelIN5flash19enable_sm80_to_sm89INS1_16FlashAttnBwdSm80INS1_25CollectiveMainloopBwdSm80ILi2ELi2EN4cute5tupleIJNS5_1CILi128EEES8_NS7_ILi64EEEEEENS_10bfloat16_tEfNS_4arch4Sm80ELb0ELb0ELb1ELb0ELb0ELb0ELb0ELb0ELi2ELi4ELi4ELi4ELb0EEENS1_21CollectiveEpilogueBwdISA_SB_SD_Li256ELb0ELb0ELi2EEENS1_19SingleTileSchedulerILb0ELb0ELb0ELi128EEEEEEEEEvNT_6ParamsE$_ZN4cute3eso3ESOILb1ELb0EJNS_5tupleIJNS2_IJNS_1CILi8EEENS3_ILi1EEEEEENS3_ILi2EEEEEENS2_IJNS2_IJS5_NS3_ILi0EEEEEEiEEEEEC2ERKS8_RKSB_,@function
        .size           $_ZN7cutlass13device_kernelIN5flash19enable_sm80_to_sm89INS1_16FlashAttnBwdSm80INS1_25CollectiveMainloopBwdSm80ILi2ELi2EN4cute5tupleIJNS5_1CILi128EEES8_NS7_ILi64EEEEEENS_10bfloat16_tEfNS_4arch4Sm80ELb0ELb0ELb1ELb0ELb0ELb0ELb0ELb0ELi2ELi4ELi4ELi4ELb0EEENS1_21CollectiveEpilogueBwdISA_SB_SD_Li256ELb0ELb0ELi2EEENS1_19SingleTileSchedulerILb0ELb0ELb0ELi128EEEEEEEEEvNT_6ParamsE$_ZN4cute3eso3ESOILb1ELb0EJNS_5tupleIJNS2_IJNS_1CILi8EEENS3_ILi1EEEEEENS3_ILi2EEEEEENS2_IJNS2_IJS5_NS3_ILi0EEEEEEiEEEEEC2ERKS8_RKSB_,($_ZN7cutlass13device_kernelIN5flash19enable_sm80_to_sm89INS1_16FlashAttnBwdSm80INS1_25CollectiveMainloopBwdSm80ILi2ELi2EN4cute5tupleIJNS5_1CILi128EEES8_NS7_ILi64EEEEEENS_10bfloat16_tEfNS_4arch4Sm80ELb0ELb0ELb1ELb0ELb0ELb0ELb0ELb0ELi2ELi4ELi4ELi4ELb0EEENS1_21CollectiveEpilogueBwdISA_SB_SD_Li256ELb0ELb0ELi2EEENS1_19SingleTileSchedulerILb0ELb0ELb0ELi128EEEEEEEEEvNT_6ParamsE$_ZN4cute3eso3ESOILb1ELb0EJNS_5tupleIJNS2_IJNS_1CILi8EEENS3_ILi1EEEEEENS3_ILi2EEENS2_IJS7_S7_EEEEEENS2_IJNS2_IJS5_NS3_ILi0EEEEEENS3_ILi4096EEENS2_IJiiEEEEEEEEC2ERKS9_RKSE_ - $_ZN7cutlass13device_kernelIN5flash19enable_sm80_to_sm89INS1_16FlashAttnBwdSm80INS1_25CollectiveMainloopBwdSm80ILi2ELi2EN4cute5tupleIJNS5_1CILi128EEES8_NS7_ILi64EEEEEENS_10bfloat16_tEfNS_4arch4Sm80ELb0ELb0ELb1ELb0ELb0ELb0ELb0ELb0ELi2ELi4ELi4ELi4ELb0EEENS1_21CollectiveEpilogueBwdISA_SB_SD_Li256ELb0ELb0ELi2EEENS1_19SingleTileSchedulerILb0ELb0ELb0ELi128EEEEEEEEEvNT_6ParamsE$_ZN4cute3eso3ESOILb1ELb0EJNS_5tupleIJNS2_IJNS_1CILi8EEENS3_ILi1EEEEEENS3_ILi2EEEEEENS2_IJNS2_IJS5_NS3_ILi0EEEEEEiEEEEEC2ERKS8_RKSB_)
$_ZN7cutlass13device_kernelIN5flash19enable_sm80_to_sm89INS1_16FlashAttnBwdSm80INS1_25CollectiveMainloopBwdSm80ILi2ELi2EN4cute5tupleIJNS5_1CILi128EEES8_NS7_ILi64EEEEEENS_10bfloat16_tEfNS_4arch4Sm80ELb0ELb0ELb1ELb0ELb0ELb0ELb0ELb0ELi2ELi4ELi4ELi4ELb0EEENS1_21CollectiveEpilogueBwdISA_SB_SD_Li256ELb0ELb0ELi2EEENS1_19SingleTileSchedulerILb0ELb0ELb0ELi128EEEEEEEEEvNT_6ParamsE$_ZN4cute3eso3ESOILb1ELb0EJNS_5tupleIJNS2_IJNS_1CILi8EEENS3_ILi1EEEEEENS3_ILi2EEEEEENS2_IJNS2_IJS5_NS3_ILi0EEEEEEiEEEEEC2ERKS8_RKSB_:
[----:B------:R-:W-:Y:S02]  /*8300*/  IADD3 R2, R76, -c[0x0][0x20], RZ ;  /* 0x800008004c027a10 */ /* 0x000fe40007ffe0ff */
[----:B------:R-:W-:-:S03]  /*8310*/  MOV R9, 0x0 ;  /* 0x0000000000097802 */ /* 0x000fc60000000f00 */
[----:B------:R1:W-:Y:S01]  /*8320*/  STL [R2], R3 ;  /* 0x0000000302007387 */ /* 0x0003e20000100800 */
[----:B------:R-:W-:Y:S05]  /*8330*/  RET.REL.NODEC R8 `(_ZN7cutlass13device_kernelIN5flash19enable_sm80_to_sm89INS1_16FlashAttnBwdSm80INS1_25CollectiveMainloopBwdSm80ILi2ELi2EN4cute5tupleIJNS5_1CILi128EEES8_NS7_ILi64EEEEEENS_10bfloat16_tEfNS_4arch4Sm80ELb0ELb0ELb1ELb0ELb0ELb0ELb0ELb0ELi2ELi4ELi4ELi4ELb0EEENS1_21CollectiveEpilogueBwdISA_SB_SD_Li256ELb0ELb0ELi2EEENS1_19SingleTileSchedulerILb0ELb0ELb0ELi128EEEEEEEEEvNT_6ParamsE) ;  /* 0xffff7cc008007950 */ /* 0x000fea0003c3ffff */
        .type           $_ZN7cutlass13device_kernelIN5flash19enable_sm80_to_sm89INS1_16FlashAttnBwdSm80INS1_25CollectiveMainloopBwdSm80ILi2ELi2EN4cute5tupleIJNS5_1CILi128EEES8_NS7_ILi64EEEEEENS_10bfloat16_tEfNS_4arch4Sm80ELb0ELb0ELb1ELb0ELb0ELb0ELb0ELb0ELi2ELi4ELi4ELi4ELb0EEENS1_21CollectiveEpilogueBwdISA_SB_SD_Li256ELb0ELb0ELi2EEENS1_19SingleTileSchedulerILb0ELb0ELb0ELi128EEEEEEEEEvNT_6ParamsE$_ZN4cute3eso3ESOILb1ELb0EJNS_5tupleIJNS2_IJNS_1CILi8EEENS3_ILi1EEEEEENS3_ILi2EEENS2_IJS7_S7_EEEEEENS2_IJNS2_IJS5_NS3_ILi0EEEEEENS3_ILi4096EEENS2_IJiiEEEEEEEEC2ERKS9_RKSE_,@function
        .size           $_ZN7cutlass13device_kernelIN5flash19enable_sm80_to_sm89INS1_16FlashAttnBwdSm80INS1_25CollectiveMainloopBwdSm80ILi2ELi2EN4cute5tupleIJNS5_1CILi128EEES8_NS7_ILi64EEEEEENS_10bfloat16_tEfNS_4arch4Sm80ELb0ELb0ELb1ELb0ELb0ELb0ELb0ELb0ELi2ELi4ELi4ELi4ELb0EEENS1_21CollectiveEpilogueBwdISA_SB_SD_Li256ELb0ELb0ELi2EEENS1_19SingleTileSchedulerILb0ELb0ELb0ELi128EEEEEEEEEvNT_6ParamsE$_ZN4cute3eso3ESOILb1ELb0EJNS_5tupleIJNS2_IJNS_1CILi8EEENS3_ILi1EEEEEENS3_ILi2EEENS2_IJS7_S7_EEEEEENS2_IJNS2_IJS5_NS3_ILi0EEEEEENS3_ILi4096EEENS2_IJiiEEEEEEEEC2ERKS9_RKSE_,($_ZN7cutlass13device_kernelIN5flash19enable_sm80_to_sm89INS1_16FlashAttnBwdSm80INS1_25CollectiveMainloopBwdSm80ILi2ELi2EN4cute5tupleIJNS5_1CILi128EEES8_NS7_ILi64EEEEEENS_10bfloat16_tEfNS_4arch4Sm80ELb0ELb0ELb1ELb0ELb0ELb0ELb0ELb0ELi2ELi4ELi4ELi4ELb0EEENS1_21CollectiveEpilogueBwdISA_SB_SD_Li256ELb0ELb0ELi2EEENS1_19SingleTileSchedulerILb0ELb0ELb0ELi128EEEEEEEEEvNT_6ParamsE$_ZN4cute3eso3ESOILb1ELb0EJNS_5tupleIJNS2_IJNS_1CILi8EEENS3_ILi1EEEEEENS3_ILi2EEES4_EEENS2_IJNS2_IJS5_NS3_ILi0EEEEEEiNS3_ILi1024EEEEEEEEC2ERKS8_RKSC_ - $_ZN7cutlass13device_kernelIN5flash19enable_sm80_to_sm89INS1_16FlashAttnBwdSm80INS1_25CollectiveMainloopBwdSm80ILi2ELi2EN4cute5tupleIJNS5_1CILi128EEES8_NS7_ILi64EEEEEENS_10bfloat16_tEfNS_4arch4Sm80ELb0ELb0ELb1ELb0ELb0ELb0ELb0ELb0ELi2ELi4ELi4ELi4ELb0EEENS1_21CollectiveEpilogueBwdISA_SB_SD_Li256ELb0ELb0ELi2EEENS1_19SingleTileSchedulerILb0ELb0ELb0ELi128EEEEEEEEEvNT_6ParamsE$_ZN4cute3eso3ESOILb1ELb0EJNS_5tupleIJNS2_IJNS_1CILi8EEENS3_ILi1EEEEEENS3_ILi2EEENS2_IJS7_S7_EEEEEENS2_IJNS2_IJS5_NS3_ILi0EEEEEENS3_ILi4096EEENS2_IJiiEEEEEEEEC2ERKS9_RKSE_)
$_ZN7cutlass13device_kernelIN5flash19enable_sm80_to_sm89INS1_16FlashAttnBwdSm80INS1_25CollectiveMainloopBwdSm80ILi2ELi2EN4cute5tupleIJNS5_1CILi128EEES8_NS7_ILi64EEEEEENS_10bfloat16_tEfNS_4arch4Sm80ELb0ELb0ELb1ELb0ELb0ELb0ELb0ELb0ELi2ELi4ELi4ELi4ELb0EEENS1_21CollectiveEpilogueBwdISA_SB_SD_Li256ELb0ELb0ELi2EEENS1_19SingleTileSchedulerILb0ELb0ELb0ELi128EEEEEEEEEvNT_6ParamsE$_ZN4cute3eso3ESOILb1ELb0EJNS_5tupleIJNS2_IJNS_1CILi8EEENS3_ILi1EEEEEENS3_ILi2EEENS2_IJS7_S7_EEEEEENS2_IJNS2_IJS5_NS3_ILi0EEEEEENS3_ILi4096EEENS2_IJiiEEEEEEEEC2ERKS9_RKSE_:
[----:B------:R-:W-:Y:S01]  /*8340*/  IADD3 R3, R25, -c[0x0][0x20], RZ ;  /* 0x8000080019037a10 */ /* 0x000fe20007ffe0ff */
[----:B------:R-:W-:Y:S01]  /*8350*/  IMAD.MOV.U32 R14, RZ, RZ, R6 ;  /* 0x000000ffff0e7224 */ /* 0x000fe200078e0006 */
[----:B------:R-:W-:-:S03]  /*8360*/  MOV R15, 0x0 ;  /* 0x00000000000f7802 */ /* 0x000fc60000000f00 */
[----:B------:R1:W-:Y:S04]  /*8370*/  STL [R3], R2 ;  /* 0x0000000203007387 */ /* 0x0003e80000100800 */
[----:B------:R1:W-:Y:S01]  /*8380*/  STL [R3+0x4], R8 ;  /* 0x0000040803007387 */ /* 0x0003e20000100800 */
[----:B------:R-:W-:Y:S05]  /*8390*/  RET.REL.NODEC R14 `(_ZN7cutlass13device_kernelIN5flash19enable_sm80_to_sm89INS1_16FlashAttnBwdSm80INS1_25CollectiveMainloopBwdSm80ILi2ELi2EN4cute5tupleIJNS5_1CILi128EEES8_NS7_ILi64EEEEEENS_10bfloat16_tEfNS_4arch4Sm80ELb0ELb0ELb1ELb0ELb0ELb0ELb0ELb0ELi2ELi4ELi4ELi4ELb0EEENS1_21CollectiveEpilogueBwdISA_SB_SD_Li256ELb0ELb0ELi2EEENS1_19SingleTileSchedulerILb0ELb0ELb0ELi128EEEEEEEEEvNT_6ParamsE) ;  /* 0xffff7c600e007950 */ /* 0x000fea0003c3ffff */
        .type           $_ZN7cutlass13device_kernelIN5flash19enable_sm80_to_sm89INS1_16FlashAttnBwdSm80INS1_25CollectiveMainloopBwdSm80ILi2ELi2EN4cute5tupleIJNS5_1CILi128EEES8_NS7_ILi64EEEEEENS_10bfloat16_tEfNS_4arch4Sm80ELb0ELb0ELb1ELb0ELb0ELb0ELb0ELb0ELi2ELi4ELi4ELi4ELb0EEENS1_21CollectiveEpilogueBwdISA_SB_SD_Li256ELb0ELb0ELi2EEENS1_19SingleTileSchedulerILb0ELb0ELb0ELi128EEEEEEEEEvNT_6ParamsE$_ZN4cute3eso3ESOILb1ELb0EJNS_5tupleIJNS2_IJNS_1CILi8EEENS3_ILi1EEEEEENS3_ILi2EEES4_EEENS2_IJNS2_IJS5_NS3_ILi0EEEEEEiNS3_ILi1024EEEEEEEEC2ERKS8_RKSC_,@function
        .size           $_ZN7cutlass13device_kernelIN5flash19enable_sm80_to_sm89INS1_16FlashAttnBwdSm80INS1_25CollectiveMainloopBwdSm80ILi2ELi2EN4cute5tupleIJNS5_1CILi128EEES8_NS7_ILi64EEEEEENS_10bfloat16_tEfNS_4arch4Sm80ELb0ELb0ELb1ELb0ELb0ELb0ELb0ELb0ELi2ELi4ELi4ELi4ELb0EEENS1_21CollectiveEpilogueBwdISA_SB_SD_Li256ELb0ELb0ELi2EEENS1_19SingleTileSchedulerILb0ELb0ELb0ELi128EEEEEEEEEvNT_6ParamsE$_ZN4cute3eso3ESOILb1ELb0EJNS_5tupleIJNS2_IJNS_1CILi8EEENS3_ILi1EEEEEENS3_ILi2EEES4_EEENS2_IJNS2_IJS5_NS3_ILi0EEEEEEiNS3_ILi1024EEEEEEEEC2ERKS8_RKSC_,($_ZN7cutlass13device_kernelIN5flash19enable_sm80_to_sm89INS1_16FlashAttnBwdSm80INS1_25CollectiveMainloopBwdSm80ILi2ELi2EN4cute5tupleIJNS5_1CILi128EEES8_NS7_ILi64EEEEEENS_10bfloat16_tEfNS_4arch4Sm80ELb0ELb0ELb1ELb0ELb0ELb0ELb0ELb0ELi2ELi4ELi4ELi4ELb0EEENS1_21CollectiveEpilogueBwdISA_SB_SD_Li256ELb0ELb0ELi2EEENS1_19SingleTileSchedulerILb0ELb0ELb0ELi128EEEEEEEEEvNT_6ParamsE$_ZN4cute3eso3ESOILb1ELb0EJNS_5tupleIJNS2_IJNS_1CILi8EEENS3_ILi1EEEEEENS3_ILi4EEES5_EEENS2_IJNS2_IJS5_NS3_ILi0EEEEEElS9_EEEEEC2ERKS8_RKSB_ - $_ZN7cutlass13device_kernelIN5flash19enable_sm80_to_sm89INS1_16FlashAttnBwdSm80INS1_25CollectiveMainloopBwdSm80ILi2ELi2EN4cute5tupleIJNS5_1CILi128EEES8_NS7_ILi64EEEEEENS_10bfloat16_tEfNS_4arch4Sm80ELb0ELb0ELb1ELb0ELb0ELb0ELb0ELb0ELi2ELi4ELi4ELi4ELb0EEENS1_21CollectiveEpilogueBwdISA_SB_SD_Li256ELb0ELb0ELi2EEENS1_19SingleTileSchedulerILb0ELb0ELb0ELi128EEEEEEEEEvNT_6ParamsE$_ZN4cute3eso3ESOILb1ELb0EJNS_5tupleIJNS2_IJNS_1CILi8EEENS3_ILi1EEEEEENS3_ILi2EEES4_EEENS2_IJNS2_IJS5_NS3_ILi0EEEEEEiNS3_ILi1024EEEEEEEEC2ERKS8_RKSC_)
$_ZN7cutlass13device_kernelIN5flash19enable_sm80_to_sm89INS1_16FlashAttnBwdSm80INS1_25CollectiveMainloopBwdSm80ILi2ELi2EN4cute5tupleIJNS5_1CILi128EEES8_NS7_ILi64EEEEEENS_10bfloat16_tEfNS_4arch4Sm80ELb0ELb0ELb1ELb0ELb0ELb0ELb0ELb0ELi2ELi4ELi4ELi4ELb0EEENS1_21CollectiveEpilogueBwdISA_SB_SD_Li256ELb0ELb0ELi2EEENS1_19SingleTileSchedulerILb0ELb0ELb0ELi128EEEEEEEEEvNT_6ParamsE$_ZN4cute3eso3ESOILb1ELb0EJNS_5tupleIJNS2_IJNS_1CILi8EEENS3_ILi1EEEEEENS3_ILi2EEES4_EEENS2_IJNS2_IJS5_NS3_ILi0EEEEEEiNS3_ILi1024EEEEEEEEC2ERKS8_RKSC_:
[----:B------:R-:W-:Y:S02]  /*83a0*/  IADD3 R2, R25, -c[0x0][0x20], RZ ;  /* 0x8000080019027a10 */ /* 0x000fe40007ffe0ff */
[----:B------:R-:W-:-:S03]  /*83b0*/  MOV R9, 0x0 ;  /* 0x0000000000097802 */ /* 0x000fc60000000f00 */
[----:B------:R1:W-:Y:S01]  /*83c0*/  STL [R2], R3 ;  /* 0x0000000302007387 */ /* 0x0003e20000100800 */
[----:B------:R-:W-:Y:S05]  /*83d0*/  RET.REL.NODEC R8 `(_ZN7cutlass13device_kernelIN5flash19enable_sm80_to_sm89INS1_16FlashAttnBwdSm80INS1_25CollectiveMainloopBwdSm80ILi2ELi2EN4cute5tupleIJNS5_1CILi128EEES8_NS7_ILi64EEEEEENS_10bfloat16_tEfNS_4arch4Sm80ELb0ELb0ELb1ELb0ELb0ELb0ELb0ELb0ELi2ELi4ELi4ELi4ELb0EEENS1_21CollectiveEpilogueBwdISA_SB_SD_Li256ELb0ELb0ELi2EEENS1_19SingleTileSchedulerILb0ELb0ELb0ELi128EEEEEEEEEvNT_6ParamsE) ;  /* 0xffff7c2008007950 */ /* 0x000fea0003c3ffff */
        .type           $_ZN7cutlass13device_kernelIN5flash19enable_sm80_to_sm89INS1_16FlashAttnBwdSm80INS1_25CollectiveMainloopBwdSm80ILi2ELi2EN4cute5tupleIJNS5_1CILi128EEES8_NS7_ILi64EEEEEENS_10bfloat16_tEfNS_4arch4Sm80ELb0ELb0ELb1ELb0ELb0ELb0ELb0ELb0ELi2ELi4ELi4ELi4ELb0EEENS1_21CollectiveEpilogueBwdISA_SB_SD_Li256ELb0ELb0ELi2EEENS1_19SingleTileSchedulerILb0ELb0ELb0ELi128EEEEEEEEEvNT_6ParamsE$_ZN4cute3eso3ESOILb1ELb0EJNS_5tupleIJNS2_IJNS_1CILi8EEENS3_ILi1EEEEEENS3_ILi4EEES5_EEENS2_IJNS2_IJS5_NS3_ILi0EEEEEElS9_EEEEEC2ERKS8_RKSB_,@function
        .size           $_ZN7cutlass13device_kernelIN5flash19enable_sm80_to_sm89INS1_16FlashAttnBwdSm80INS1_25CollectiveMainloopBwdSm80ILi2ELi2EN4cute5tupleIJNS5_1CILi128EEES8_NS7_ILi64EEEEEENS_10bfloat16_tEfNS_4arch4Sm80ELb0ELb0ELb1ELb0ELb0ELb0ELb0ELb0ELi2ELi4ELi4ELi4ELb0EEENS1_21CollectiveEpilogueBwdISA_SB_SD_Li256ELb0ELb0ELi2EEENS1_19SingleTileSchedulerILb0ELb0ELb0ELi128EEEEEEEEEvNT_6ParamsE$_ZN4cute3eso3ESOILb1ELb0EJNS_5tupleIJNS2_IJNS_1CILi8EEENS3_ILi1EEEEEENS3_ILi4EEES5_EEENS2_IJNS2_IJS5_NS3_ILi0EEEEEElS9_EEEEEC2ERKS8_RKSB_,($_ZN7cutlass13device_kernelIN5flash19enable_sm80_to_sm89INS1_16FlashAttnBwdSm80INS1_25CollectiveMainloopBwdSm80ILi2ELi2EN4cute5tupleIJNS5_1CILi128EEES8_NS7_ILi64EEEEEENS_10bfloat16_tEfNS_4arch4Sm80ELb0ELb0ELb1ELb0ELb0ELb0ELb0ELb0ELi2ELi4ELi4ELi4ELb0EEENS1_21CollectiveEpilogueBwdISA_SB_SD_Li256ELb0ELb0ELi2EEENS1_19SingleTileSchedulerILb0ELb0ELb0ELi128EEEEEEEEEvNT_6ParamsE$_ZN4cute3eso3ESOILb1ELb0EJNS_5tupleIJNS_1CILi0EEES4_EEEiEEC2ERKS5_RKi - $_ZN7cutlass13device_kernelIN5flash19enable_sm80_to_sm89INS1_16FlashAttnBwdSm80INS1_25CollectiveMainloopBwdSm80ILi2ELi2EN4cute5tupleIJNS5_1CILi128EEES8_NS7_ILi64EEEEEENS_10bfloat16_tEfNS_4arch4Sm80ELb0ELb0ELb1ELb0ELb0ELb0ELb0ELb0ELi2ELi4ELi4ELi4ELb0EEENS1_21CollectiveEpilogueBwdISA_SB_SD_Li256ELb0ELb0ELi2EEENS1_19SingleTileSchedulerILb0ELb0ELb0ELi128EEEEEEEEEvNT_6ParamsE$_ZN4cute3eso3ESOILb1ELb0EJNS_5tupleIJNS2_IJNS_1CILi8EEENS3_ILi1EEEEEENS3_ILi4EEES5_EEENS2_IJNS2_IJS5_NS3_ILi0EEEEEElS9_EEEEEC2ERKS8_RKSB_)
$_ZN7cutlass13device_kernelIN5flash19enable_sm80_to_sm89INS1_16FlashAttnBwdSm80INS1_25CollectiveMainloopBwdSm80ILi2ELi2EN4cute5tupleIJNS5_1CILi128EEES8_NS7_ILi64EEEEEENS_10bfloat16_tEfNS_4arch4Sm80ELb0ELb0ELb1ELb0ELb0ELb0ELb0ELb0ELi2ELi4ELi4ELi4ELb0EEENS1_21CollectiveEpilogueBwdISA_SB_SD_Li256ELb0ELb0ELi2EEENS1_19SingleTileSchedulerILb0ELb0ELb0ELi128EEEEEEEEEvNT_6ParamsE$_ZN4cute3eso3ESOILb1ELb0EJNS_5tupleIJNS2_IJNS_1CILi8EEENS3_ILi1EEEEEENS3_ILi4EEES5_EEENS2_IJNS2_IJS5_NS3_ILi0EEEEEElS9_EEEEEC2ERKS8_RKSB_:
[----:B------:R-:W-:Y:S01]  /*83e0*/  IADD3 R3, R15, -c[0x0][0x20], RZ ;  /* 0x800008000f037a10 */ /* 0x000fe20007ffe0ff */
[----:B------:R-:W-:Y:S01]  /*83f0*/  IMAD.MOV.U32 R88, RZ, RZ, R2 ;  /* 0x000000ffff587224 */ /* 0x000fe200078e0002 */
[----:B------:R-:W-:Y:S01]  /*8400*/  MOV R90, R6 ;  /* 0x00000006005a7202 */ /* 0x000fe20000000f00 */
[----:B------:R-:W-:Y:S01]  /*8410*/  IMAD.MOV.U32 R89, RZ, RZ, R5 ;  /* 0x000000ffff597224 */ /* 0x000fe200078e0005 */
[----:B------:R-:W-:-:S04]  /*8420*/  MOV R91, 0x0 ;  /* 0x00000000005b7802 */ /* 0x000fc80000000f00 */
[----:B------:R1:W-:Y:S01]  /*8430*/  STL.64 [R3], R88 ;  /* 0x0000005803007387 */ /* 0x0003e20000100a00 */
[----:B------:R-:W-:Y:S05]  /*8440*/  RET.REL.NODEC R90 `(_ZN7cutlass13device_kernelIN5flash19enable_sm80_to_sm89INS1_16FlashAttnBwdSm80INS1_25CollectiveMainloopBwdSm80ILi2ELi2EN4cute5tupleIJNS5_1CILi128EEES8_NS7_ILi64EEEEEENS_10bfloat16_tEfNS_4arch4Sm80ELb0ELb0ELb1ELb0ELb0ELb0ELb0ELb0ELi2ELi4ELi4ELi4ELb0EEENS1_21CollectiveEpilogueBwdISA_SB_SD_Li256ELb0ELb0ELi2EEENS1_19SingleTileSchedulerILb0ELb0ELb0ELi128EEEEEEEEEvNT_6ParamsE) ;  /* 0xffff7bb05a007950 */ /* 0x000fea0003c3ffff */
        .type           $_ZN7cutlass13device_kernelIN5flash19enable_sm80_to_sm89INS1_16FlashAttnBwdSm80INS1_25CollectiveMainloopBwdSm80ILi2ELi2EN4cute5tupleIJNS5_1CILi128EEES8_NS7_ILi64EEEEEENS_10bfloat16_tEfNS_4arch4Sm80ELb0ELb0ELb1ELb0ELb0ELb0ELb0ELb0ELi2ELi4ELi4ELi4ELb0EEENS1_21CollectiveEpilogueBwdISA_SB_SD_Li256ELb0ELb0ELi2EEENS1_19SingleTileSchedulerILb0ELb0ELb0ELi128EEEEEEEEEvNT_6ParamsE$_ZN4cute3eso3ESOILb1ELb0EJNS_5tupleIJNS_1CILi0EEES4_EEEiEEC2ERKS5_RKi,@function
        .size           $_ZN7cutlass13device_kernelIN5flash19enable_sm80_to_sm89INS1_16FlashAttnBwdSm80INS1_25CollectiveMainloopBwdSm80ILi2ELi2EN4cute5tupleIJNS5_1CILi128EEES8_NS7_ILi64EEEEEENS_10bfloat16_tEfNS_4arch4Sm80ELb0ELb0ELb1ELb0ELb0ELb0ELb0ELb0ELi2ELi4ELi4ELi4ELb0EEENS1_21CollectiveEpilogueBwdISA_SB_SD_Li256ELb0ELb0ELi2EEENS1_19SingleTileSchedulerILb0ELb0ELb0ELi128EEEEEEEEEvNT_6ParamsE$_ZN4cute3eso3ESOILb1ELb0EJNS_5tupleIJNS_1CILi0EEES4_EEEiEEC2ERKS5_RKi,($_ZN7cutlass13device_kernelIN5flash19enable_sm80_to_sm89INS1_16FlashAttnBwdSm80INS1_25CollectiveMainloopBwdSm80ILi2ELi2EN4cute5tupleIJNS5_1CILi128EEES8_NS7_ILi64EEEEEENS_10bfloat16_tEfNS_4arch4Sm80ELb0ELb0ELb1ELb0ELb0ELb0ELb0ELb0ELi2ELi4ELi4ELi4ELb0EEENS1_21CollectiveEpilogueBwdISA_SB_SD_Li256ELb0ELb0ELi2EEENS1_19SingleTileSchedulerILb0ELb0ELb0ELi128EEEEEEEEEvNT_6ParamsE$_ZN4cute3eso3ESOILb1ELb0EJNS_5tupleIJNS_1CILi16EEENS3_ILi2EEES5_S5_NS3_ILi4EEES5_EEENS2_IJNS3_ILi1EEEiiiNS3_ILi144EEENS3_ILi512EEEEEEEEC2ERKS7_RKSB_ - $_ZN7cutlass13device_kernelIN5flash19enable_sm80_to_sm89INS1_16FlashAttnBwdSm80INS1_25CollectiveMainloopBwdSm80ILi2ELi2EN4cute5tupleIJNS5_1CILi128EEES8_NS7_ILi64EEEEEENS_10bfloat16_tEfNS_4arch4Sm80ELb0ELb0ELb1ELb0ELb0ELb0ELb0ELb0ELi2ELi4ELi4ELi4ELb0EEENS1_21CollectiveEpilogueBwdISA_SB_SD_Li256ELb0ELb0ELi2EEENS1_19SingleTileSchedulerILb0ELb0ELb0ELi128EEEEEEEEEvNT_6ParamsE$_ZN4cute3eso3ESOILb1ELb0EJNS_5tupleIJNS_1CILi0EEES4_EEEiEEC2ERKS5_RKi)
$_ZN7cutlass13device_kernelIN5flash19enable_sm80_to_sm89INS1_16FlashAttnBwdSm80INS1_25CollectiveMainloopBwdSm80ILi2ELi2EN4cute5tupleIJNS5_1CILi128EEES8_NS7_ILi64EEEEEENS_10bfloat16_tEfNS_4arch4Sm80ELb0ELb0ELb1ELb0ELb0ELb0ELb0ELb0ELi2ELi4ELi4ELi4ELb0EEENS1_21CollectiveEpilogueBwdISA_SB_SD_Li256ELb0ELb0ELi2EEENS1_19SingleTileSchedulerILb0ELb0ELb0ELi128EEEEEEEEEvNT_6ParamsE$_ZN4cute3eso3ESOILb1ELb0EJNS_5tupleIJNS_1CILi0EEES4_EEEiEEC2ERKS5_RKi:
[----:B------:R-:W-:Y:S02]  /*8450*/  IADD3 R2, R76, -c[0x0][0x20], RZ ;  /* 0x800008004c027a10 */ /* 0x000fe40007ffe0ff */
[----:B------:R-:W-:-:S03]  /*8460*/  MOV R5, 0x0 ;  /* 0x0000000000057802 */ /* 0x000fc60000000f00 */
[----:B------:R1:W-:Y:S01]  /*8470*/  STL [R2], R3 ;  /* 0x0000000302007387 */ /* 0x0003e20000100800 */
[----:B------:R-:W-:Y:S05]  /*8480*/  RET.REL.NODEC R4 `(_ZN7cutlass13device_kernelIN5flash19enable_sm80_to_sm89INS1_16FlashAttnBwdSm80INS1_25CollectiveMainloopBwdSm80ILi2ELi2EN4cute5tupleIJNS5_1CILi128EEES8_NS7_ILi64EEEEEENS_10bfloat16_tEfNS_4arch4Sm80ELb0ELb0ELb1ELb0ELb0ELb0ELb0ELb0ELi2ELi4ELi4ELi4ELb0EEENS1_21CollectiveEpilogueBwdISA_SB_SD_Li256ELb0ELb0ELi2EEENS1_19SingleTileSchedulerILb0ELb0ELb0ELi128EEEEEEEEEvNT_6ParamsE) ;  /* 0xffff7b7004007950 */ /* 0x000fea0003c3ffff */
        .type           $_ZN7cutlass13device_kernelIN5flash19enable_sm80_to_sm89INS1_16FlashAttnBwdSm80INS1_25CollectiveMainloopBwdSm80ILi2ELi2EN4cute5tupleIJNS5_1CILi128EEES8_NS7_ILi64EEEEEENS_10bfloat16_tEfNS_4arch4Sm80ELb0ELb0ELb1ELb0ELb0ELb0ELb0ELb0ELi2ELi4ELi4ELi4ELb0EEENS1_21CollectiveEpilogueBwdISA_SB_SD_Li256ELb0ELb0ELi2EEENS1_19SingleTileSchedulerILb0ELb0ELb0ELi128EEEEEEEEEvNT_6ParamsE$_ZN4cute3eso3ESOILb1ELb0EJNS_5tupleIJNS_1CILi16EEENS3_ILi2EEES5_S5_NS3_ILi4EEES5_EEENS2_IJNS3_ILi1EEEiiiNS3_ILi144EEENS3_ILi512EEEEEEEEC2ERKS7_RKSB_,@function
        .size           $_ZN7cutlass13device_kernelIN5flash19enable_sm80_to_sm89INS1_16FlashAttnBwdSm80INS1_25CollectiveMainloopBwdSm80ILi2ELi2EN4cute5tupleIJNS5_1CILi128EEES8_NS7_ILi64EEEEEENS_10bfloat16_tEfNS_4arch4Sm80ELb0ELb0ELb1ELb0ELb0ELb0ELb0ELb0ELi2ELi4ELi4ELi4ELb0EEENS1_21CollectiveEpilogueBwdISA_SB_SD_Li256ELb0ELb0ELi2EEENS1_19SingleTileSchedulerILb0ELb0ELb0ELi128EEEEEEEEEvNT_6ParamsE$_ZN4cute3eso3ESOILb1ELb0EJNS_5tupleIJNS_1CILi16EEENS3_ILi2EEES5_S5_NS3_ILi4EEES5_EEENS2_IJNS3_ILi1EEEiiiNS3_ILi144EEENS3_ILi512EEEEEEEEC2ERKS7_RKSB_,($_ZN7cutlass13device_kernelIN5flash19enable_sm80_to_sm89INS1_16FlashAttnBwdSm80INS1_25CollectiveMainloopBwdSm80ILi2ELi2EN4cute5tupleIJNS5_1CILi128EEES8_NS7_ILi64EEEEEENS_10bfloat16_tEfNS_4arch4Sm80ELb0ELb0ELb1ELb0ELb0ELb0ELb0ELb0ELi2ELi4ELi4ELi4ELb0EEENS1_21CollectiveEpilogueBwdISA_SB_SD_Li256ELb0ELb0ELi2EEENS1_19SingleTileSchedulerILb0ELb0ELb0ELi128EEEEEEEEEvNT_6ParamsE$_ZN4cute3eso3ESOILb1ELb0EJNS_5tupleIJNS_1CILi1EEENS2_IJS4_NS3_ILi2EEES5_EEEEEENS2_IJNS3_ILi0EEENS2_IJS4_NS3_ILi256EEEiEEEEEEEEC2ERKS7_RKSB_ - $_ZN7cutlass13device_kernelIN5flash19enable_sm80_to_sm89INS1_16FlashAttnBwdSm80INS1_25CollectiveMainloopBwdSm80ILi2ELi2EN4cute5tupleIJNS5_1CILi128EEES8_NS7_ILi64EEEEEENS_10bfloat16_tEfNS_4arch4Sm80ELb0ELb0ELb1ELb0ELb0ELb0ELb0ELb0ELi2ELi4ELi4ELi4ELb0EEENS1_21CollectiveEpilogueBwdISA_SB_SD_Li256ELb0ELb0ELi2EEENS1_19SingleTileSchedulerILb0ELb0ELb0ELi128EEEEEEEEEvNT_6ParamsE$_ZN4cute3eso3ESOILb1ELb0EJNS_5tupleIJNS_1CILi16EEENS3_ILi2EEES5_S5_NS3_ILi4EEES5_EEENS2_IJNS3_ILi1EEEiiiNS3_ILi144EEENS3_ILi512EEEEEEEEC2ERKS7_RKSB_)
$_ZN7cutlass13device_kernelIN5flash19enable_sm80_to_sm89INS1_16FlashAttnBwdSm80INS1_25CollectiveMainloopBwdSm80ILi2ELi2EN4cute5tupleIJNS5_1CILi128EEES8_NS7_ILi64EEEEEENS_10bfloat16_tEfNS_4arch4Sm80ELb0ELb0ELb1ELb0ELb0ELb0ELb0ELb0ELi2ELi4ELi4ELi4ELb0EEENS1_21CollectiveEpilogueBwdISA_SB_SD_Li256ELb0ELb0ELi2EEENS1_19SingleTileSchedulerILb0ELb0ELb0ELi128EEEEEEEEEvNT_6ParamsE$_ZN4cute3eso3ESOILb1ELb0EJNS_5tupleIJNS_1CILi16EEENS3_ILi2EEES5_S5_NS3_ILi4EEES5_EEENS2_IJNS3_ILi1EEEiiiNS3_ILi144EEENS3_ILi512EEEEEEEEC2ERKS7_RKSB_:
[----:B------:R-:W-:Y:S02]  /*8490*/  IADD3 R4, R4, -c[0x0][0x20], RZ ;  /* 0x8000080004047a10 */ /* 0x000fe40007ffe0ff */
[----:B------:R-:W-:-:S03]  /*84a0*/  MOV R9, 0x0 ;  /* 0x0000000000097802 */ /* 0x000fc60000000f00 */
[----:B------:R1:W-:Y:S04]  /*84b0*/  STL [R4], R2 ;  /* 0x0000000204007387 */ /* 0x0003e80000100800 */
[----:B------:R1:W-:Y:S04]  /*84c0*/  STL [R4+0x4], R3 ;  /* 0x0000040304007387 */ /* 0x0003e80000100800 */
[----:B------:R1:W-:Y:S01]  /*84d0*/  STL [R4+0x8], R5 ;  /* 0x0000080504007387 */ /* 0x0003e20000100800 */
[----:B------:R-:W-:Y:S05]  /*84e0*/  RET.REL.NODEC R8 `(_ZN7cutlass13device_kernelIN5flash19enable_sm80_to_sm89INS1_16FlashAttnBwdSm80INS1_25CollectiveMainloopBwdSm80ILi2ELi2EN4cute5tupleIJNS5_1CILi128EEES8_NS7_ILi64EEEEEENS_10bfloat16_tEfNS_4arch4Sm80ELb0ELb0ELb1ELb0ELb0ELb0ELb0ELb0ELi2ELi4ELi4ELi4ELb0EEENS1_21CollectiveEpilogueBwdISA_SB_SD_Li256ELb0ELb0ELi2EEENS1_19SingleTileSchedulerILb0ELb0ELb0ELi128EEEEEEEEEvNT_6ParamsE) ;  /* 0xffff7b1008007950 */ /* 0x000fea0003c3ffff */
        .type           $_ZN7cutlass13device_kernelIN5flash19enable_sm80_to_sm89INS1_16FlashAttnBwdSm80INS1_25CollectiveMainloopBwdSm80ILi2ELi2EN4cute5tupleIJNS5_1CILi128EEES8_NS7_ILi64EEEEEENS_10bfloat16_tEfNS_4arch4Sm80ELb0ELb0ELb1ELb0ELb0ELb0ELb0ELb0ELi2ELi4ELi4ELi4ELb0EEENS1_21CollectiveEpilogueBwdISA_SB_SD_Li256ELb0ELb0ELi2EEENS1_19SingleTileSchedulerILb0ELb0ELb0ELi128EEEEEEEEEvNT_6ParamsE$_ZN4cute3eso3ESOILb1ELb0EJNS_5tupleIJNS_1CILi1EEENS2_IJS4_NS3_ILi2EEES5_EEEEEENS2_IJNS3_ILi0EEENS2_IJS4_NS3_ILi256EEEiEEEEEEEEC2ERKS7_RKSB_,@function
        .size           $_ZN7cutlass13device_kernelIN5flash19enable_sm80_to_sm89INS1_16FlashAttnBwdSm80INS1_25CollectiveMainloopBwdSm80ILi2ELi2EN4cute5tupleIJNS5_1CILi128EEES8_NS7_ILi64EEEEEENS_10bfloat16_tEfNS_4arch4Sm80ELb0ELb0ELb1ELb0ELb0ELb0ELb0ELb0ELi2ELi4ELi4ELi4ELb0EEENS1_21CollectiveEpilogueBwdISA_SB_SD_Li256ELb0ELb0ELi2EEENS1_19SingleTileSchedulerILb0ELb0ELb0ELi128EEEEEEEEEvNT_6ParamsE$_ZN4cute3eso3ESOILb1ELb0EJNS_5tupleIJNS_1CILi1EEENS2_IJS4_NS3_ILi2EEES5_EEEEEENS2_IJNS3_ILi0EEENS2_IJS4_NS3_ILi256EEEiEEEEEEEEC2ERKS7_RKSB_,($_ZN7cutlass13device_kernelIN5flash19enable_sm80_to_sm89INS1_16FlashAttnBwdSm80INS1_25CollectiveMainloopBwdSm80ILi2ELi2EN4cute5tupleIJNS5_1CILi128EEES8_NS7_ILi64EEEEEENS_10bfloat16_tEfNS_4arch4Sm80ELb0ELb0ELb1ELb0ELb0ELb0ELb0ELb0ELi2ELi4ELi4ELi4ELb0EEENS1_21CollectiveEpilogueBwdISA_SB_SD_Li256ELb0ELb0ELi2EEENS1_19SingleTileSchedulerILb0ELb0ELb0ELi128EEEEEEEEEvNT_6ParamsE$_ZN4cute3eso3ESOILb1ELb0EJNS_5tupleIJNS_1CILi1EEENS3_ILi0EEEEEENS2_IJiEEEEEC2ERKS6_RKS7_ - $_ZN7cutlass13device_kernelIN5flash19enable_sm80_to_sm89INS1_16FlashAttnBwdSm80INS1_25CollectiveMainloopBwdSm80ILi2ELi2EN4cute5tupleIJNS5_1CILi128EEES8_NS7_ILi64EEEEEENS_10bfloat16_tEfNS_4arch4Sm80ELb0ELb0ELb1ELb0ELb0ELb0ELb0ELb0ELi2ELi4ELi4ELi4ELb0EEENS1_21CollectiveEpilogueBwdISA_SB_SD_Li256ELb0ELb0ELi2EEENS1_19SingleTileSchedulerILb0ELb0ELb0ELi128EEEEEEEEEvNT_6ParamsE$_ZN4cute3eso3ESOILb1ELb0EJNS_5tupleIJNS_1CILi1EEENS2_IJS4_NS3_ILi2EEES5_EEEEEENS2_IJNS3_ILi0EEENS2_IJS4_NS3_ILi256EEEiEEEEEEEEC2ERKS7_RKSB_)
$_ZN7cutlass13device_kernelIN5flash19enable_sm80_to_sm89INS1_16FlashAttnBwdSm80INS1_25CollectiveMainloopBwdSm80ILi2ELi2EN4cute5tupleIJNS5_1CILi128EEES8_NS7_ILi64EEEEEENS_10bfloat16_tEfNS_4arch4Sm80ELb0ELb0ELb1ELb0ELb0ELb0ELb0ELb0ELi2ELi4ELi4ELi4ELb0EEENS1_21CollectiveEpilogueBwdISA_SB_SD_Li256ELb0ELb0ELi2EEENS1_19SingleTileSchedulerILb0ELb0ELb0ELi128EEEEEEEEEvNT_6ParamsE$_ZN4cute3eso3ESOILb1ELb0EJNS_5tupleIJNS_1CILi1EEENS2_IJS4_NS3_ILi2EEES5_EEEEEENS2_IJNS3_ILi0EEENS2_IJS4_NS3_ILi256EEEiEEEEEEEEC2ERKS7_RKSB_:
[----:B------:R-:W-:Y:S02]  /*84f0*/  IADD3 R3, R9, -c[0x0][0x20], RZ ;  /* 0x8000080009037a10 */ /* 0x000fe40007ffe0ff */
[----:B------:R-:W-:-:S03]  /*8500*/  MOV R5, 0x0 ;  /* 0x0000000000057802 */ /* 0x000fc60000000f00 */
[----:B------:R1:W-:Y:S01]  /*8510*/  STL [R3], R2 ;  /* 0x0000000203007387 */ /* 0x0003e20000100800 */
[----:B------:R-:W-:Y:S05]  /*8520*/  RET.REL.NODEC R4 `(_ZN7cutlass13device_kernelIN5flash19enable_sm80_to_sm89INS1_16FlashAttnBwdSm80INS1_25CollectiveMainloopBwdSm80ILi2ELi2EN4cute5tupleIJNS5_1CILi128EEES8_NS7_ILi64EEEEEENS_10bfloat16_tEfNS_4arch4Sm80ELb0ELb0ELb1ELb0ELb0ELb0ELb0ELb0ELi2ELi4ELi4ELi4ELb0EEENS1_21CollectiveEpilogueBwdISA_SB_SD_Li256ELb0ELb0ELi2EEENS1_19SingleTileSchedulerILb0ELb0ELb0ELi128EEEEEEEEEvNT_6ParamsE) ;  /* 0xffff7ad004007950 */ /* 0x000fea0003c3ffff */
        .type           $_ZN7cutlass13device_kernelIN5flash19enable_sm80_to_sm89INS1_16FlashAttnBwdSm80INS1_25CollectiveMainloopBwdSm80ILi2ELi2EN4cute5tupleIJNS5_1CILi128EEES8_NS7_ILi64EEEEEENS_10bfloat16_tEfNS_4arch4Sm80ELb0ELb0ELb1ELb0ELb0ELb0ELb0ELb0ELi2ELi4ELi4ELi4ELb0EEENS1_21CollectiveEpilogueBwdISA_SB_SD_Li256ELb0ELb0ELi2EEENS1_19SingleTileSchedulerILb0ELb0ELb0ELi128EEEEEEEEEvNT_6ParamsE$_ZN4cute3eso3ESOILb1ELb0EJNS_5tupleIJNS_1CILi1EEENS3_ILi0EEEEEENS2_IJiEEEEEC2ERKS6_RKS7_,@function
        .size           $_ZN7cutlass13device_kernelIN5flash19enable_sm80_to_sm89INS1_16FlashAttnBwdSm80INS1_25CollectiveMainloopBwdSm80ILi2ELi2EN4cute5tupleIJNS5_1CILi128EEES8_NS7_ILi64EEEEEENS_10bfloat16_tEfNS_4arch4Sm80ELb0ELb0ELb1ELb0ELb0ELb0ELb0ELb0ELi2ELi4ELi4ELi4ELb0EEENS1_21CollectiveEpilogueBwdISA_SB_SD_Li256ELb0ELb0ELi2EEENS1_19SingleTileSchedulerILb0ELb0ELb0ELi128EEEEEEEEEvNT_6ParamsE$_ZN4cute3eso3ESOILb1ELb0EJNS_5tupleIJNS_1CILi1EEENS3_ILi0EEEEEENS2_IJiEEEEEC2ERKS6_RKS7_,($_ZN7cutlass13device_kernelIN5flash19enable_sm80_to_sm89INS1_16FlashAttnBwdSm80INS1_25CollectiveMainloopBwdSm80ILi2ELi2EN4cute5tupleIJNS5_1CILi128EEES8_NS7_ILi64EEEEEENS_10bfloat16_tEfNS_4arch4Sm80ELb0ELb0ELb1ELb0ELb0ELb0ELb0ELb0ELi2ELi4ELi4ELi4ELb0EEENS1_21CollectiveEpilogueBwdISA_SB_SD_Li256ELb0ELb0ELi2EEENS1_19SingleTileSchedulerILb0ELb0ELb0ELi128EEEEEEEEEvNT_6ParamsE$_ZN4cute3eso3ESOILb1ELb0EJNS_5tupleIJNS_1CILi1EEENS3_ILi0EEEEEENS3_ILi4096EEENS2_IJiiEEEEEC2ERKS6_RKS7_RKS8_ - $_ZN7cutlass13device_kernelIN5flash19enable_sm80_to_sm89INS1_16FlashAttnBwdSm80INS1_25CollectiveMainloopBwdSm80ILi2ELi2EN4cute5tupleIJNS5_1CILi128EEES8_NS7_ILi64EEEEEENS_10bfloat16_tEfNS_4arch4Sm80ELb0ELb0ELb1ELb0ELb0ELb0ELb0ELb0ELi2ELi4ELi4ELi4ELb0EEENS1_21CollectiveEpilogueBwdISA_SB_SD_Li256ELb0ELb0ELi2EEENS1_19SingleTileSchedulerILb0ELb0ELb0ELi128EEEEEEEEEvNT_6ParamsE$_ZN4cute3eso3ESOILb1ELb0EJNS_5tupleIJNS_1CILi1EEENS3_ILi0EEEEEENS2_IJiEEEEEC2ERKS6_RKS7_)
$_ZN7cutlass13device_kernelIN5flash19enable_sm80_to_sm89INS1_16FlashAttnBwdSm80INS1_25CollectiveMainloopBwdSm80ILi2ELi2EN4cute5tupleIJNS5_1CILi128EEES8_NS7_ILi64EEEEEENS_10bfloat16_tEfNS_4arch4Sm80ELb0ELb0ELb1ELb0ELb0ELb0ELb0ELb0ELi2ELi4ELi4ELi4ELb0EEENS1_21CollectiveEpilogueBwdISA_SB_SD_Li256ELb0ELb0ELi2EEENS1_19SingleTileSchedulerILb0ELb0ELb0ELi128EEEEEEEEEvNT_6ParamsE$_ZN4cute3eso3ESOILb1ELb0EJNS_5tupleIJNS_1CILi1EEENS3_ILi0EEEEEENS2_IJiEEEEEC2ERKS6_RKS7_:
[----:B------:R-:W-:Y:S02]  /*8530*/  IADD3 R2, R76, -c[0x0][0x20], RZ ;  /* 0x800008004c027a10 */ /* 0x000fe40007ffe0ff */
[----:B------:R-:W-:-:S03]  /*8540*/  MOV R7, 0x0 ;  /* 0x0000000000077802 */ /* 0x000fc60000000f00 */
[----:B------:R1:W-:Y:S01]  /*8550*/  STL [R2], R3 ;  /* 0x0000000302007387 */ /* 0x0003e20000100800 */
[----:B------:R-:W-:Y:S05]  /*8560*/  RET.REL.NODEC R6 `(_ZN7cutlass13device_kernelIN5flash19enable_sm80_to_sm89INS1_16FlashAttnBwdSm80INS1_25CollectiveMainloopBwdSm80ILi2ELi2EN4cute5tupleIJNS5_1CILi128EEES8_NS7_ILi64EEEEEENS_10bfloat16_tEfNS_4arch4Sm80ELb0ELb0ELb1ELb0ELb0ELb0ELb0ELb0ELi2ELi4ELi4ELi4ELb0EEENS1_21CollectiveEpilogueBwdISA_SB_SD_Li256ELb0ELb0ELi2EEENS1_19SingleTileSchedulerILb0ELb0ELb0ELi128EEEEEEEEEvNT_6ParamsE) ;  /* 0xffff7a9006007950 */ /* 0x000fea0003c3ffff */
        .type           $_ZN7cutlass13device_kernelIN5flash19enable_sm80_to_sm89INS1_16FlashAttnBwdSm80INS1_25CollectiveMainloopBwdSm80ILi2ELi2EN4cute5tupleIJNS5_1CILi128EEES8_NS7_ILi64EEEEEENS_10bfloat16_tEfNS_4arch4Sm80ELb0ELb0ELb1ELb0ELb0ELb0ELb0ELb0ELi2ELi4ELi4ELi4ELb0EEENS1_21CollectiveEpilogueBwdISA_SB_SD_Li256ELb0ELb0ELi2EEENS1_19SingleTileSchedulerILb0ELb0ELb0ELi128EEEEEEEEEvNT_6ParamsE$_ZN4cute3eso3ESOILb1ELb0EJNS_5tupleIJNS_1CILi1EEENS3_ILi0EEEEEENS3_ILi4096EEENS2_IJiiEEEEEC2ERKS6_RKS7_RKS8_,@function
        .size           $_ZN7cutlass13device_kernelIN5flash19enable_sm80_to_sm89INS1_16FlashAttnBwdSm80INS1_25CollectiveMainloopBwdSm80ILi2ELi2EN4cute5tupleIJNS5_1CILi128EEES8_NS7_ILi64EEEEEENS_10bfloat16_tEfNS_4arch4Sm80ELb0ELb0ELb1ELb0ELb0ELb0ELb0ELb0ELi2ELi4ELi4ELi4ELb0EEENS1_21CollectiveEpilogueBwdISA_SB_SD_Li256ELb0ELb0ELi2EEENS1_19SingleTileSchedulerILb0ELb0ELb0ELi128EEEEEEEEEvNT_6ParamsE$_ZN4cute3eso3ESOILb1ELb0EJNS_5tupleIJNS_1CILi1EEENS3_ILi0EEEEEENS3_ILi4096EEENS2_IJiiEEEEEC2ERKS6_RKS7_RKS8_,($_ZN7cutlass13device_kernelIN5flash19enable_sm80_to_sm89INS1_16FlashAttnBwdSm80INS1_25CollectiveMainloopBwdSm80ILi2ELi2EN4cute5tupleIJNS5_1CILi128EEES8_NS7_ILi64EEEEEENS_10bfloat16_tEfNS_4arch4Sm80ELb0ELb0ELb1ELb0ELb0ELb0ELb0ELb0ELi2ELi4ELi4ELi4ELb0EEENS1_21CollectiveEpilogueBwdISA_SB_SD_Li256ELb0ELb0ELi2EEENS1_19SingleTileSchedulerILb0ELb0ELb0ELi128EEEEEEEEEvNT_6ParamsE$_ZN4cute3eso3ESOILb1ELb0EJNS_5tupleIJNS_1CILi1EEENS3_ILi0EEEEEEiEEC2ERKS6_RKi - $_ZN7cutlass13device_kernelIN5flash19enable_sm80_to_sm89INS1_16FlashAttnBwdSm80INS1_25CollectiveMainloopBwdSm80ILi2ELi2EN4cute5tupleIJNS5_1CILi128EEES8_NS7_ILi64EEEEEENS_10bfloat16_tEfNS_4arch4Sm80ELb0ELb0ELb1ELb0ELb0ELb0ELb0ELb0ELi2ELi4ELi4ELi4ELb0EEENS1_21CollectiveEpilogueBwdISA_SB_SD_Li256ELb0ELb0ELi2EEENS1_19SingleTileSchedulerILb0ELb0ELb0ELi128EEEEEEEEEvNT_6ParamsE$_ZN4cute3eso3ESOILb1ELb0EJNS_5tupleIJNS_1CILi1EEENS3_ILi0EEEEEENS3_ILi4096EEENS2_IJiiEEEEEC2ERKS6_RKS7_RKS8_)
$_ZN7cutlass13device_kernelIN5flash19enable_sm80_to_sm89INS1_16FlashAttnBwdSm80INS1_25CollectiveMainloopBwdSm80ILi2ELi2EN4cute5tupleIJNS5_1CILi128EEES8_NS7_ILi64EEEEEENS_10bfloat16_tEfNS_4arch4Sm80ELb0ELb0ELb1ELb0ELb0ELb0ELb0ELb0ELi2ELi4ELi4ELi4ELb0EEENS1_21CollectiveEpilogueBwdISA_SB_SD_Li256ELb0ELb0ELi2EEENS1_19SingleTileSchedulerILb0ELb0ELb0ELi128EEEEEEEEEvNT_6ParamsE$_ZN4cute3eso3ESOILb1ELb0EJNS_5tupleIJNS_1CILi1EEENS3_ILi0EEEEEENS3_ILi4096EEENS2_IJiiEEEEEC2ERKS6_RKS7_RKS8_:
[----:B------:R-:W-:Y:S01]  /*8570*/  IADD3 R2, R2, -c[0x0][0x20], RZ ;  /* 0x8000080002027a10 */ /* 0x000fe20007ffe0ff */
[----:B------:R-:W-:Y:S01]  /*8580*/  IMAD.MOV.U32 R8, RZ, RZ, R6 ;  /* 0x000000ffff087224 */ /* 0x000fe200078e0006 */
[----:B------:R-:W-:-:S03]  /*8590*/  MOV R9, 0x0 ;  /* 0x0000000000097802 */ /* 0x000fc60000000f00 */
[----:B------:R1:W-:Y:S04]  /*85a0*/  STL [R2], R5 ;  /* 0x0000000502007387 */ /* 0x0003e80000100800 */
[----:B------:R1:W-:Y:S01]  /*85b0*/  STL [R2+0x4], R3 ;  /* 0x0000040302007387 */ /* 0x0003e20000100800 */
[----:B------:R-:W-:Y:S05]  /*85c0*/  RET.REL.NODEC R8 `(_ZN7cutlass13device_kernelIN5flash19enable_sm80_to_sm89INS1_16FlashAttnBwdSm80INS1_25CollectiveMainloopBwdSm80ILi2ELi2EN4cute5tupleIJNS5_1CILi128EEES8_NS7_ILi64EEEEEENS_10bfloat16_tEfNS_4arch4Sm80ELb0ELb0ELb1ELb0ELb0ELb0ELb0ELb0ELi2ELi4ELi4ELi4ELb0EEENS1_21CollectiveEpilogueBwdISA_SB_SD_Li256ELb0ELb0ELi2EEENS1_19SingleTileSchedulerILb0ELb0ELb0ELi128EEEEEEEEEvNT_6ParamsE) ;  /* 0xffff7a3008007950 */ /* 0x000fea0003c3ffff */
        .type           $_ZN7cutlass13device_kernelIN5flash19enable_sm80_to_sm89INS1_16FlashAttnBwdSm80INS1_25CollectiveMainloopBwdSm80ILi2ELi2EN4cute5tupleIJNS5_1CILi128EEES8_NS7_ILi64EEEEEENS_10bfloat16_tEfNS_4arch4Sm80ELb0ELb0ELb1ELb0ELb0ELb0ELb0ELb0ELi2ELi4ELi4ELi4ELb0EEENS1_21CollectiveEpilogueBwdISA_SB_SD_Li256ELb0ELb0ELi2EEENS1_19SingleTileSchedulerILb0ELb0ELb0ELi128EEEEEEEEEvNT_6ParamsE$_ZN4cute3eso3ESOILb1ELb0EJNS_5tupleIJNS_1CILi1EEENS3_ILi0EEEEEEiEEC2ERKS6_RKi,@function
        .size           $_ZN7cutlass13device_kernelIN5flash19enable_sm80_to_sm89INS1_16FlashAttnBwdSm80INS1_25CollectiveMainloopBwdSm80ILi2ELi2EN4cute5tupleIJNS5_1CILi128EEES8_NS7_ILi64EEEEEENS_10bfloat16_tEfNS_4arch4Sm80ELb0ELb0ELb1ELb0ELb0ELb0ELb0ELb0ELi2ELi4ELi4ELi4ELb0EEENS1_21CollectiveEpilogueBwdISA_SB_SD_Li256ELb0ELb0ELi2EEENS1_19SingleTileSchedulerILb0ELb0ELb0ELi128EEEEEEEEEvNT_6ParamsE$_ZN4cute3eso3ESOILb1ELb0EJNS_5tupleIJNS_1CILi1EEENS3_ILi0EEEEEEiEEC2ERKS6_RKi,($_ZN7cutlass13device_kernelIN5flash19enable_sm80_to_sm89INS1_16FlashAttnBwdSm80INS1_25CollectiveMainloopBwdSm80ILi2ELi2EN4cute5tupleIJNS5_1CILi128EEES8_NS7_ILi64EEEEEENS_10bfloat16_tEfNS_4arch4Sm80ELb0ELb0ELb1ELb0ELb0ELb0ELb0ELb0ELi2ELi4ELi4ELi4ELb0EEENS1_21CollectiveEpilogueBwdISA_SB_SD_Li256ELb0ELb0ELi2EEENS1_19SingleTileSchedulerILb0ELb0ELb0ELi128EEEEEEEEEvNT_6ParamsE$_ZN4cute3eso3ESOILb1ELb0EJNS_5tupleIJNS_1CILi1EEENS3_ILi0EEEEEEiNS3_ILi1024EEEEEC2ERKS6_RKiRKS7_ - $_ZN7cutlass13device_kernelIN5flash19enable_sm80_to_sm89INS1_16FlashAttnBwdSm80INS1_25CollectiveMainloopBwdSm80ILi2ELi2EN4cute5tupleIJNS5_1CILi128EEES8_NS7_ILi64EEEEEENS_10bfloat16_tEfNS_4arch4Sm80ELb0ELb0ELb1ELb0ELb0ELb0ELb0ELb0ELi2ELi4ELi4ELi4ELb0EEENS1_21CollectiveEpilogueBwdISA_SB_SD_Li256ELb0ELb0ELi2EEENS1_19SingleTileSchedulerILb0ELb0ELb0ELi128EEEEEEEEEvNT_6ParamsE$_ZN4cute3eso3ESOILb1ELb0EJNS_5tupleIJNS_1CILi1EEENS3_ILi0EEEEEEiEEC2ERKS6_RKi)
$_ZN7cutlass13device_kernelIN5flash19enable_sm80_to_sm89INS1_16FlashAttnBwdSm80INS1_25CollectiveMainloopBwdSm80ILi2ELi2EN4cute5tupleIJNS5_1CILi128EEES8_NS7_ILi64EEEEEENS_10bfloat16_tEfNS_4arch4Sm80ELb0ELb0ELb1ELb0ELb0ELb0ELb0ELb0ELi2ELi4ELi4ELi4ELb0EEENS1_21CollectiveEpilogueBwdISA_SB_SD_Li256ELb0ELb0ELi2EEENS1_19SingleTileSchedulerILb0ELb0ELb0ELi128EEEEEEEEEvNT_6ParamsE$_ZN4cute3eso3ESOILb1ELb0EJNS_5tupleIJNS_1CILi1EEENS3_ILi0EEEEEEiEEC2ERKS6_RKi:
[----:B------:R-:W-:Y:S02]  /*85d0*/  IADD3 R2, R2, -c[0x0][0x20], RZ ;  /* 0x8000080002027a10 */ /* 0x000fe40007ffe0ff */
[----:B------:R-:W-:-:S03]  /*85e0*/  MOV R7, 0x0 ;  /* 0x0000000000077802 */ /* 0x000fc60000000f00 */
[----:B------:R1:W-:Y:S01]  /*85f0*/  STL [R2], R3 ;  /* 0x0000000302007387 */ /* 0x0003e20000100800 */
[----:B------:R-:W-:Y:S05]  /*8600*/  RET.REL.NODEC R6 `(_ZN7cutlass13device_kernelIN5flash19enable_sm80_to_sm89INS1_16FlashAttnBwdSm80INS1_25CollectiveMainloopBwdSm80ILi2ELi2EN4cute5tupleIJNS5_1CILi128EEES8_NS7_ILi64EEEEEENS_10bfloat16_tEfNS_4arch4Sm80ELb0ELb0ELb1ELb0ELb0ELb0ELb0ELb0ELi2ELi4ELi4ELi4ELb0EEENS1_21CollectiveEpilogueBwdISA_SB_SD_Li256ELb0ELb0ELi2EEENS1_19SingleTileSchedulerILb0ELb0ELb0ELi128EEEEEEEEEvNT_6ParamsE) ;  /* 0xffff79f006007950 */ /* 0x000fea0003c3ffff */
        .type           $_ZN7cutlass13device_kernelIN5flash19enable_sm80_to_sm89INS1_16FlashAttnBwdSm80INS1_25CollectiveMainloopBwdSm80ILi2ELi2EN4cute5tupleIJNS5_1CILi128EEES8_NS7_ILi64EEEEEENS_10bfloat16_tEfNS_4arch4Sm80ELb0ELb0ELb1ELb0ELb0ELb0ELb0ELb0ELi2ELi4ELi4ELi4ELb0EEENS1_21CollectiveEpilogueBwdISA_SB_SD_Li256ELb0ELb0ELi2EEENS1_19SingleTileSchedulerILb0ELb0ELb0ELi128EEEEEEEEEvNT_6ParamsE$_ZN4cute3eso3ESOILb1ELb0EJNS_5tupleIJNS_1CILi1EEENS3_ILi0EEEEEEiNS3_ILi1024EEEEEC2ERKS6_RKiRKS7_,@function
        .size           $_ZN7cutlass13device_kernelIN5flash19enable_sm80_to_sm89INS1_16FlashAttnBwdSm80INS1_25CollectiveMainloopBwdSm80ILi2ELi2EN4cute5tupleIJNS5_1CILi128EEES8_NS7_ILi64EEEEEENS_10bfloat16_tEfNS_4arch4Sm80ELb0ELb0ELb1ELb0ELb0ELb0ELb0ELb0ELi2ELi4ELi4ELi4ELb0EEENS1_21CollectiveEpilogueBwdISA_SB_SD_Li256ELb0ELb0ELi2EEENS1_19SingleTileSchedulerILb0ELb0ELb0ELi128EEEEEEEEEvNT_6ParamsE$_ZN4cute3eso3ESOILb1ELb0EJNS_5tupleIJNS_1CILi1EEENS3_ILi0EEEEEEiNS3_ILi1024EEEEEC2ERKS6_RKiRKS7_,($_ZN7cutlass13device_kernelIN5flash19enable_sm80_to_sm89INS1_16FlashAttnBwdSm80INS1_25CollectiveMainloopBwdSm80ILi2ELi2EN4cute5tupleIJNS5_1CILi128EEES8_NS7_ILi64EEEEEENS_10bfloat16_tEfNS_4arch4Sm80ELb0ELb0ELb1ELb0ELb0ELb0ELb0ELb0ELi2ELi4ELi4ELi4ELb0EEENS1_21CollectiveEpilogueBwdISA_SB_SD_Li256ELb0ELb0ELi2EEENS1_19SingleTileSchedulerILb0ELb0ELb0ELi128EEEEEEEEEvNT_6ParamsE$_ZN4cute3eso3ESOILb1ELb0EJNS_5tupleIJNS_1CILi1EEENS3_ILi0EEEEEElS5_EEC2ERKS6_RKlRKS5_ - $_ZN7cutlass13device_kernelIN5flash19enable_sm80_to_sm89INS1_16FlashAttnBwdSm80INS1_25CollectiveMainloopBwdSm80ILi2ELi2EN4cute5tupleIJNS5_1CILi128EEES8_NS7_ILi64EEEEEENS_10bfloat16_tEfNS_4arch4Sm80ELb0ELb0ELb1ELb0ELb0ELb0ELb0ELb0ELi2ELi4ELi4ELi4ELb0EEENS1_21CollectiveEpilogueBwdISA_SB_SD_Li256ELb0ELb0ELi2EEENS1_19SingleTileSchedulerILb0ELb0ELb0ELi128EEEEEEEEEvNT_6ParamsE$_ZN4cute3eso3ESOILb1ELb0EJNS_5tupleIJNS_1CILi1EEENS3_ILi0EEEEEEiNS3_ILi1024EEEEEC2ERKS6_RKiRKS7_)
$_ZN7cutlass13device_kernelIN5flash19enable_sm80_to_sm89INS1_16FlashAttnBwdSm80INS1_25CollectiveMainloopBwdSm80ILi2ELi2EN4cute5tupleIJNS5_1CILi128EEES8_NS7_ILi64EEEEEENS_10bfloat16_tEfNS_4arch4Sm80ELb0ELb0ELb1ELb0ELb0ELb0ELb0ELb0ELi2ELi4ELi4ELi4ELb0EEENS1_21CollectiveEpilogueBwdISA_SB_SD_Li256ELb0ELb0ELi2EEENS1_19SingleTileSchedulerILb0ELb0ELb0ELi128EEEEEEEEEvNT_6ParamsE$_ZN4cute3eso3ESOILb1ELb0EJNS_5tupleIJNS_1CILi1EEENS3_ILi0EEEEEEiNS3_ILi1024EEEEEC2ERKS6_RKiRKS7_:
[----:B------:R-:W-:Y:S02]  /*8610*/  IADD3 R2, R2, -c[0x0][0x20], RZ ;  /* 0x8000080002027a10 */ /* 0x000fe40007ffe0ff */
[----:B------:R-:W-:-:S03]  /*8620*/  MOV R9, 0x0 ;  /* 0x0000000000097802 */ /* 0x000fc60000000f00 */
[----:B------:R1:W-:Y:S01]  /*8630*/  STL [R2], R3 ;  /* 0x0000000302007387 */ /* 0x0003e20000100800 */
[----:B------:R-:W-:Y:S05]  /*8640*/  RET.REL.NODEC R8 `(_ZN7cutlass13device_kernelIN5flash19enable_sm80_to_sm89INS1_16FlashAttnBwdSm80INS1_25CollectiveMainloopBwdSm80ILi2ELi2EN4cute5tupleIJNS5_1CILi128EEES8_NS7_ILi64EEEEEENS_10bfloat16_tEfNS_4arch4Sm80ELb0ELb0ELb1ELb0ELb0ELb0ELb0ELb0ELi2ELi4ELi4ELi4ELb0EEENS1_21CollectiveEpilogueBwdISA_SB_SD_Li256ELb0ELb0ELi2EEENS1_19SingleTileSchedulerILb0ELb0ELb0ELi128EEEEEEEEEvNT_6ParamsE) ;  /* 0xffff79b008007950 */ /* 0x000fea0003c3ffff */
        .type           $_ZN7cutlass13device_kernelIN5flash19enable_sm80_to_sm89INS1_16FlashAttnBwdSm80INS1_25CollectiveMainloopBwdSm80ILi2ELi2EN4cute5tupleIJNS5_1CILi128EEES8_NS7_ILi64EEEEEENS_10bfloat16_tEfNS_4arch4Sm80ELb0ELb0ELb1ELb0ELb0ELb0ELb0ELb0ELi2ELi4ELi4ELi4ELb0EEENS1_21CollectiveEpilogueBwdISA_SB_SD_Li256ELb0ELb0ELi2EEENS1_19SingleTileSchedulerILb0ELb0ELb0ELi128EEEEEEEEEvNT_6ParamsE$_ZN4cute3eso3ESOILb1ELb0EJNS_5tupleIJNS_1CILi1EEENS3_ILi0EEEEEElS5_EEC2ERKS6_RKlRKS5_,@function
        .size           $_ZN7cutlass13device_kernelIN5flash19enable_sm80_to_sm89INS1_16FlashAttnBwdSm80INS1_25CollectiveMainloopBwdSm80ILi2ELi2EN4cute5tupleIJNS5_1CILi128EEES8_NS7_ILi64EEEEEENS_10bfloat16_tEfNS_4arch4Sm80ELb0ELb0ELb1ELb0ELb0ELb0ELb0ELb0ELi2ELi4ELi4ELi4ELb0EEENS1_21CollectiveEpilogueBwdISA_SB_SD_Li256ELb0ELb0ELi2EEENS1_19SingleTileSchedulerILb0ELb0ELb0ELi128EEEEEEEEEvNT_6ParamsE$_ZN4cute3eso3ESOILb1ELb0EJNS_5tupleIJNS_1CILi1EEENS3_ILi0EEEEEElS5_EEC2ERKS6_RKlRKS5_,($_ZN7cutlass13device_kernelIN5flash19enable_sm80_to_sm89INS1_16FlashAttnBwdSm80INS1_25CollectiveMainloopBwdSm80ILi2ELi2EN4cute5tupleIJNS5_1CILi128EEES8_NS7_ILi64EEEEEENS_10bfloat16_tEfNS_4arch4Sm80ELb0ELb0ELb1ELb0ELb0ELb0ELb0ELb0ELi2ELi4ELi4ELi4ELb0EEENS1_21CollectiveEpilogueBwdISA_SB_SD_Li256ELb0ELb0ELi2EEENS1_19SingleTileSchedulerILb0ELb0ELb0ELi128EEEEEEEEEvNT_6ParamsE$_ZN4cute3eso3ESOILb1ELb0EJNS_5tupleIJNS_1CILi1EEENS3_ILi2EEEEEENS2_IJNS3_ILi0EEEiEEEEEC2ERKS6_RKS8_ - $_ZN7cutlass13device_kernelIN5flash19enable_sm80_to_sm89INS1_16FlashAttnBwdSm80INS1_25CollectiveMainloopBwdSm80ILi2ELi2EN4cute5tupleIJNS5_1CILi128EEES8_NS7_ILi64EEEEEENS_10bfloat16_tEfNS_4arch4Sm80ELb0ELb0ELb1ELb0ELb0ELb0ELb0ELb0ELi2ELi4ELi4ELi4ELb0EEENS1_21CollectiveEpilogueBwdISA_SB_SD_Li256ELb0ELb0ELi2EEENS1_19SingleTileSchedulerILb0ELb0ELb0ELi128EEEEEEEEEvNT_6ParamsE$_ZN4cute3eso3ESOILb1ELb0EJNS_5tupleIJNS_1CILi1EEENS3_ILi0EEEEEElS5_EEC2ERKS6_RKlRKS5_)
$_ZN7cutlass13device_kernelIN5flash19enable_sm80_to_sm89INS1_16FlashAttnBwdSm80INS1_25CollectiveMainloopBwdSm80ILi2ELi2EN4cute5tupleIJNS5_1CILi128EEES8_NS7_ILi64EEEEEENS_10bfloat16_tEfNS_4arch4Sm80ELb0ELb0ELb1ELb0ELb0ELb0ELb0ELb0ELi2ELi4ELi4ELi4ELb0EEENS1_21CollectiveEpilogueBwdISA_SB_SD_Li256ELb0ELb0ELi2EEENS1_19SingleTileSchedulerILb0ELb0ELb0ELi128EEEEEEEEEvNT_6ParamsE$_ZN4cute3eso3ESOILb1ELb0EJNS_5tupleIJNS_1CILi1EEENS3_ILi0EEEEEElS5_EEC2ERKS6_RKlRKS5_:
[----:B------:R-:W-:Y:S01]  /*8650*/  IADD3 R3, R3, -c[0x0][0x20], RZ ;  /* 0x8000080003037a10 */ /* 0x000fe20007ffe0ff */
[----:B------:R-:W-:Y:S01]  /*8660*/  IMAD.MOV.U32 R88, RZ, RZ, R2 ;  /* 0x000000ffff587224 */ /* 0x000fe200078e0002 */
[----:B------:R-:W-:Y:S01]  /*8670*/  MOV R90, R6 ;  /* 0x00000006005a7202 */ /* 0x000fe20000000f00 */
[----:B------:R-:W-:Y:S01]  /*8680*/  IMAD.MOV.U32 R89, RZ, RZ, R5 ;  /* 0x000000ffff597224 */ /* 0x000fe200078e0005 */
[----:B------:R-:W-:-:S04]  /*8690*/  MOV R91, 0x0 ;  /* 0x00000000005b7802 */ /* 0x000fc80000000f00 */
[----:B------:R1:W-:Y:S01]  /*86a0*/  STL.64 [R3], R88 ;  /* 0x0000005803007387 */ /* 0x0003e20000100a00 */
[----:B------:R-:W-:Y:S05]  /*86b0*/  RET.REL.NODEC R90 `(_ZN7cutlass13device_kernelIN5flash19enable_sm80_to_sm89INS1_16FlashAttnBwdSm80INS1_25CollectiveMainloopBwdSm80ILi2ELi2EN4cute5tupleIJNS5_1CILi128EEES8_NS7_ILi64EEEEEENS_10bfloat16_tEfNS_4arch4Sm80ELb0ELb0ELb1ELb0ELb0ELb0ELb0ELb0ELi2ELi4ELi4ELi4ELb0EEENS1_21CollectiveEpilogueBwdISA_SB_SD_Li256ELb0ELb0ELi2EEENS1_19SingleTileSchedulerILb0ELb0ELb0ELi128EEEEEEEEEvNT_6ParamsE) ;  /* 0xffff79405a007950 */ /* 0x000fea0003c3ffff */
        .type           $_ZN7cutlass13device_kernelIN5flash19enable_sm80_to_sm89INS1_16FlashAttnBwdSm80INS1_25CollectiveMainloopBwdSm80ILi2ELi2EN4cute5tupleIJNS5_1CILi128EEES8_NS7_ILi64EEEEEENS_10bfloat16_tEfNS_4arch4Sm80ELb0ELb0ELb1ELb0ELb0ELb0ELb0ELb0ELi2ELi4ELi4ELi4ELb0EEENS1_21CollectiveEpilogueBwdISA_SB_SD_Li256ELb0ELb0ELi2EEENS1_19SingleTileSchedulerILb0ELb0ELb0ELi128EEEEEEEEEvNT_6ParamsE$_ZN4cute3eso3ESOILb1ELb0EJNS_5tupleIJNS_1CILi1EEENS3_ILi2EEEEEENS2_IJNS3_ILi0EEEiEEEEEC2ERKS6_RKS8_,@function
        .size           $_ZN7cutlass13device_kernelIN5flash19enable_sm80_to_sm89INS1_16FlashAttnBwdSm80INS1_25CollectiveMainloopBwdSm80ILi2ELi2EN4cute5tupleIJNS5_1CILi128EEES8_NS7_ILi64EEEEEENS_10bfloat16_tEfNS_4arch4Sm80ELb0ELb0ELb1ELb0ELb0ELb0ELb0ELb0ELi2ELi4ELi4ELi4ELb0EEENS1_21CollectiveEpilogueBwdISA_SB_SD_Li256ELb0ELb0ELi2EEENS1_19SingleTileSchedulerILb0ELb0ELb0ELi128EEEEEEEEEvNT_6ParamsE$_ZN4cute3eso3ESOILb1ELb0EJNS_5tupleIJNS_1CILi1EEENS3_ILi2EEEEEENS2_IJNS3_ILi0EEEiEEEEEC2ERKS6_RKS8_,($_ZN7cutlass13device_kernelIN5flash19enable_sm80_to_sm89INS1_16FlashAttnBwdSm80INS1_25CollectiveMainloopBwdSm80ILi2ELi2EN4cute5tupleIJNS5_1CILi128EEES8_NS7_ILi64EEEEEENS_10bfloat16_tEfNS_4arch4Sm80ELb0ELb0ELb1ELb0ELb0ELb0ELb0ELb0ELi2ELi4ELi4ELi4ELb0EEENS1_21CollectiveEpilogueBwdISA_SB_SD_Li256ELb0ELb0ELi2EEENS1_19SingleTileSchedulerILb0ELb0ELb0ELi128EEEEEEEEEvNT_6ParamsE$_ZN4cute3eso3ESOILb1ELb0EJNS_5tupleIJNS_1CILi1EEENS3_ILi2EEES5_EEENS2_IJS4_NS3_ILi256EEEiEEEEEC2ERKS6_RKS8_ - $_ZN7cutlass13device_kernelIN5flash19enable_sm80_to_sm89INS1_16FlashAttnBwdSm80INS1_25CollectiveMainloopBwdSm80ILi2ELi2EN4cute5tupleIJNS5_1CILi128EEES8_NS7_ILi64EEEEEENS_10bfloat16_tEfNS_4arch4Sm80ELb0ELb0ELb1ELb0ELb0ELb0ELb0ELb0ELi2ELi4ELi4ELi4ELb0EEENS1_21CollectiveEpilogueBwdISA_SB_SD_Li256ELb0ELb0ELi2EEENS1_19SingleTileSchedulerILb0ELb0ELb0ELi128EEEEEEEEEvNT_6ParamsE$_ZN4cute3eso3ESOILb1ELb0EJNS_5tupleIJNS_1CILi1EEENS3_ILi2EEEEEENS2_IJNS3_ILi0EEEiEEEEEC2ERKS6_RKS8_)
$_ZN7cutlass13device_kernelIN5flash19enable_sm80_to_sm89INS1_16FlashAttnBwdSm80INS1_25CollectiveMainloopBwdSm80ILi2ELi2EN4cute5tupleIJNS5_1CILi128EEES8_NS7_ILi64EEEEEENS_10bfloat16_tEfNS_4arch4Sm80ELb0ELb0ELb1ELb0ELb0ELb0ELb0ELb0ELi2ELi4ELi4ELi4ELb0EEENS1_21CollectiveEpilogueBwdISA_SB_SD_Li256ELb0ELb0ELi2EEENS1_19SingleTileSchedulerILb0ELb0ELb0ELi128EEEEEEEEEvNT_6ParamsE$_ZN4cute3eso3ESOILb1ELb0EJNS_5tupleIJNS_1CILi1EEENS3_ILi2EEEEEENS2_IJNS3_ILi0EEEiEEEEEC2ERKS6_RKS8_:
[----:B------:R-:W-:Y:S02]  /*86c0*/  IADD3 R3, R7, -c[0x0][0x20], RZ ;  /* 0x8000080007037a10 */ /* 0x000fe40007ffe0ff */
[----:B------:R-:W-:-:S03]  /*86d0*/  MOV R5, 0x0 ;  /* 0x0000000000057802 */ /* 0x000fc60000000f00 */
[----:B------:R1:W-:Y:S01]  /*86e0*/  STL [R3], R2 ;  /* 0x0000000203007387 */ /* 0x0003e20000100800 */
[----:B------:R-:W-:Y:S05]  /*86f0*/  RET.REL.NODEC R4 `(_ZN7cutlass13device_kernelIN5flash19enable_sm80_to_sm89INS1_16FlashAttnBwdSm80INS1_25CollectiveMainloopBwdSm80ILi2ELi2EN4cute5tupleIJNS5_1CILi128EEES8_NS7_ILi64EEEEEENS_10bfloat16_tEfNS_4arch4Sm80ELb0ELb0ELb1ELb0ELb0ELb0ELb0ELb0ELi2ELi4ELi4ELi4ELb0EEENS1_21CollectiveEpilogueBwdISA_SB_SD_Li256ELb0ELb0ELi2EEENS1_19SingleTileSchedulerILb0ELb0ELb0ELi128EEEEEEEEEvNT_6ParamsE) ;  /* 0xffff790004007950 */ /* 0x000fea0003c3ffff */
        .type           $_ZN7cutlass13device_kernelIN5flash19enable_sm80_to_sm89INS1_16FlashAttnBwdSm80INS1_25CollectiveMainloopBwdSm80ILi2ELi2EN4cute5tupleIJNS5_1CILi128EEES8_NS7_ILi64EEEEEENS_10bfloat16_tEfNS_4arch4Sm80ELb0ELb0ELb1ELb0ELb0ELb0ELb0ELb0ELi2ELi4ELi4ELi4ELb0EEENS1_21CollectiveEpilogueBwdISA_SB_SD_Li256ELb0ELb0ELi2EEENS1_19SingleTileSchedulerILb0ELb0ELb0ELi128EEEEEEEEEvNT_6ParamsE$_ZN4cute3eso3ESOILb1ELb0EJNS_5tupleIJNS_1CILi1EEENS3_ILi2EEES5_EEENS2_IJS4_NS3_ILi256EEEiEEEEEC2ERKS6_RKS8_,@function
        .size           $_ZN7cutlass13device_kernelIN5flash19enable_sm80_to_sm89INS1_16FlashAttnBwdSm80INS1_25CollectiveMainloopBwdSm80ILi2ELi2EN4cute5tupleIJNS5_1CILi128EEES8_NS7_ILi64EEEEEENS_10bfloat16_tEfNS_4arch4Sm80ELb0ELb0ELb1ELb0ELb0ELb0ELb0ELb0ELi2ELi4ELi4ELi4ELb0EEENS1_21CollectiveEpilogueBwdISA_SB_SD_Li256ELb0ELb0ELi2EEENS1_19SingleTileSchedulerILb0ELb0ELb0ELi128EEEEEEEEEvNT_6ParamsE$_ZN4cute3eso3ESOILb1ELb0EJNS_5tupleIJNS_1CILi1EEENS3_ILi2EEES5_EEENS2_IJS4_NS3_ILi256EEEiEEEEEC2ERKS6_RKS8_,($_ZN7cutlass13device_kernelIN5flash19enable_sm80_to_sm89INS1_16FlashAttnBwdSm80INS1_25CollectiveMainloopBwdSm80ILi2ELi2EN4cute5tupleIJNS5_1CILi128EEES8_NS7_ILi64EEEEEENS_10bfloat16_tEfNS_4arch4Sm80ELb0ELb0ELb1ELb0ELb0ELb0ELb0ELb0ELi2ELi4ELi4ELi4ELb0EEENS1_21CollectiveEpilogueBwdISA_SB_SD_Li256ELb0ELb0ELi2EEENS1_19SingleTileSchedulerILb0ELb0ELb0ELi128EEEEEEEEEvNT_6ParamsE$_ZN4cute3eso3ESOILb1ELb0EJNS_5tupleIJNS_1CILi2EEEEEENS2_IJiEEEEEC2ERKS5_RKS6_ - $_ZN7cutlass13device_kernelIN5flash19enable_sm80_to_sm89INS1_16FlashAttnBwdSm80INS1_25CollectiveMainloopBwdSm80ILi2ELi2EN4cute5tupleIJNS5_1CILi128EEES8_NS7_ILi64EEEEEENS_10bfloat16_tEfNS_4arch4Sm80ELb0ELb0ELb1ELb0ELb0ELb0ELb0ELb0ELi2ELi4ELi4ELi4ELb0EEENS1_21CollectiveEpilogueBwdISA_SB_SD_Li256ELb0ELb0ELi2EEENS1_19SingleTileSchedulerILb0ELb0ELb0ELi128EEEEEEEEEvNT_6ParamsE$_ZN4cute3eso3ESOILb1ELb0EJNS_5tupleIJNS_1CILi1EEENS3_ILi2EEES5_EEENS2_IJS4_NS3_ILi256EEEiEEEEEC2ERKS6_RKS8_)
$_ZN7cutlass13device_kernelIN5flash19enable_sm80_to_sm89INS1_16FlashAttnBwdSm80INS1_25CollectiveMainloopBwdSm80ILi2ELi2EN4cute5tupleIJNS5_1CILi128EEES8_NS7_ILi64EEEEEENS_10bfloat16_tEfNS_4arch4Sm80ELb0ELb0ELb1ELb0ELb0ELb0ELb0ELb0ELi2ELi4ELi4ELi4ELb0EEENS1_21CollectiveEpilogueBwdISA_SB_SD_Li256ELb0ELb0ELi2EEENS1_19SingleTileSchedulerILb0ELb0ELb0ELi128EEEEEEEEEvNT_6ParamsE$_ZN4cute3eso3ESOILb1ELb0EJNS_5tupleIJNS_1CILi1EEENS3_ILi2EEES5_EEENS2_IJS4_NS3_ILi256EEEiEEEEEC2ERKS6_RKS8_:
[----:B------:R-:W-:Y:S02]  /*8700*/  IADD3 R3, R11, -c[0x0][0x20], RZ ;  /* 0x800008000b037a10 */ /* 0x000fe40007ffe0ff */
[----:B------:R-:W-:-:S03]  /*8710*/  MOV R5, 0x0 ;  /* 0x0000000000057802 */ /* 0x000fc60000000f00 */
[----:B------:R1:W-:Y:S01]  /*8720*/  STL [R3], R2 ;  /* 0x0000000203007387 */ /* 0x0003e20000100800 */
[----:B------:R-:W-:Y:S05]  /*8730*/  RET.REL.NODEC R4 `(_ZN7cutlass13device_kernelIN5flash19enable_sm80_to_sm89INS1_16FlashAttnBwdSm80INS1_25CollectiveMainloopBwdSm80ILi2ELi2EN4cute5tupleIJNS5_1CILi128EEES8_NS7_ILi64EEEEEENS_10bfloat16_tEfNS_4arch4Sm80ELb0ELb0ELb1ELb0ELb0ELb0ELb0ELb0ELi2ELi4ELi4ELi4ELb0EEENS1_21CollectiveEpilogueBwdISA_SB_SD_Li256ELb0ELb0ELi2EEENS1_19SingleTileSchedulerILb0ELb0ELb0ELi128EEEEEEEEEvNT_6ParamsE) ;  /* 0xffff78c004007950 */ /* 0x000fea0003c3ffff */
        .type           $_ZN7cutlass13device_kernelIN5flash19enable_sm80_to_sm89INS1_16FlashAttnBwdSm80INS1_25CollectiveMainloopBwdSm80ILi2ELi2EN4cute5tupleIJNS5_1CILi128EEES8_NS7_ILi64EEEEEENS_10bfloat16_tEfNS_4arch4Sm80ELb0ELb0ELb1ELb0ELb0ELb0ELb0ELb0ELi2ELi4ELi4ELi4ELb0EEENS1_21CollectiveEpilogueBwdISA_SB_SD_Li256ELb0ELb0ELi2EEENS1_19SingleTileSchedulerILb0ELb0ELb0ELi128EEEEEEEEEvNT_6ParamsE$_ZN4cute3eso3ESOILb1ELb0EJNS_5tupleIJNS_1CILi2EEEEEENS2_IJiEEEEEC2ERKS5_RKS6_,@function
        .size           $_ZN7cutlass13device_kernelIN5flash19enable_sm80_to_sm89INS1_16FlashAttnBwdSm80INS1_25CollectiveMainloopBwdSm80ILi2ELi2EN4cute5tupleIJNS5_1CILi128EEES8_NS7_ILi64EEEEEENS_10bfloat16_tEfNS_4arch4Sm80ELb0ELb0ELb1ELb0ELb0ELb0ELb0ELb0ELi2ELi4ELi4ELi4ELb0EEENS1_21CollectiveEpilogueBwdISA_SB_SD_Li256ELb0ELb0ELi2EEENS1_19SingleTileSchedulerILb0ELb0ELb0ELi128EEEEEEEEEvNT_6ParamsE$_ZN4cute3eso3ESOILb1ELb0EJNS_5tupleIJNS_1CILi2EEEEEENS2_IJiEEEEEC2ERKS5_RKS6_,($_ZN7cutlass13device_kernelIN5flash19enable_sm80_to_sm89INS1_16FlashAttnBwdSm80INS1_25CollectiveMainloopBwdSm80ILi2ELi2EN4cute5tupleIJNS5_1CILi128EEES8_NS7_ILi64EEEEEENS_10bfloat16_tEfNS_4arch4Sm80ELb0ELb0ELb1ELb0ELb0ELb0ELb0ELb0ELi2ELi4ELi4ELi4ELb0EEENS1_21CollectiveEpilogueBwdISA_SB_SD_Li256ELb0ELb0ELi2EEENS1_19SingleTileSchedulerILb0ELb0ELb0ELi128EEEEEEEEEvNT_6ParamsE$_ZN4cute3eso3ESOILb1ELb0EJNS_5tupleIJNS_1CILi2EEEEEENS2_IJiEEENS3_ILi1EEES7_EEC2ERKS5_RKS6_RKS7_SE_ - $_ZN7cutlass13device_kernelIN5flash19enable_sm80_to_sm89INS1_16FlashAttnBwdSm80INS1_25CollectiveMainloopBwdSm80ILi2ELi2EN4cute5tupleIJNS5_1CILi128EEES8_NS7_ILi64EEEEEENS_10bfloat16_tEfNS_4arch4Sm80ELb0ELb0ELb1ELb0ELb0ELb0ELb0ELb0ELi2ELi4ELi4ELi4ELb0EEENS1_21CollectiveEpilogueBwdISA_SB_SD_Li256ELb0ELb0ELi2EEENS1_19SingleTileSchedulerILb0ELb0ELb0ELi128EEEEEEEEEvNT_6ParamsE$_ZN4cute3eso3ESOILb1ELb0EJNS_5tupleIJNS_1CILi2EEEEEENS2_IJiEEEEEC2ERKS5_RKS6_)
$_ZN7cutlass13device_kernelIN5flash19enable_sm80_to_sm89INS1_16FlashAttnBwdSm80INS1_25CollectiveMainloopBwdSm80ILi2ELi2EN4cute5tupleIJNS5_1CILi128EEES8_NS7_ILi64EEEEEENS_10bfloat16_tEfNS_4arch4Sm80ELb0ELb0ELb1ELb0ELb0ELb0ELb0ELb0ELi2ELi4ELi4ELi4ELb0EEENS1_21CollectiveEpilogueBwdISA_SB_SD_Li256ELb0ELb0ELi2EEENS1_19SingleTileSchedulerILb0ELb0ELb0ELi128EEEEEEEEEvNT_6ParamsE$_ZN4cute3eso3ESOILb1ELb0EJNS_5tupleIJNS_1CILi2EEEEEENS2_IJiEEEEEC2ERKS5_RKS6_:
[----:B------:R-:W-:Y:S02]  /*8740*/  IADD3 R2, R76, -c[0x0][0x20], RZ ;  /* 0x800008004c027a10 */ /* 0x000fe40007ffe0ff */
[----:B------:R-:W-:-:S03]  /*8750*/  MOV R7, 0x0 ;  /* 0x0000000000077802 */ /* 0x000fc60000000f00 */
[----:B------:R1:W-:Y:S01]  /*8760*/  STL [R2], R3 ;  /* 0x0000000302007387 */ /* 0x0003e20000100800 */
[----:B------:R-:W-:Y:S05]  /*8770*/  RET.REL.NODEC R6 `(_ZN7cutlass13device_kernelIN5flash19enable_sm80_to_sm89INS1_16FlashAttnBwdSm80INS1_25CollectiveMainloopBwdSm80ILi2ELi2EN4cute5tupleIJNS5_1CILi128EEES8_NS7_ILi64EEEEEENS_10bfloat16_tEfNS_4arch4Sm80ELb0ELb0ELb1ELb0ELb0ELb0ELb0ELb0ELi2ELi4ELi4ELi4ELb0EEENS1_21CollectiveEpilogueBwdISA_SB_SD_Li256ELb0ELb0ELi2EEENS1_19SingleTileSchedulerILb0ELb0ELb0ELi128EEEEEEEEEvNT_6ParamsE) ;  /* 0xffff788006007950 */ /* 0x000fea0003c3ffff */
        .type           $_ZN7cutlass13device_kernelIN5flash19enable_sm80_to_sm89INS1_16FlashAttnBwdSm80INS1_25CollectiveMainloopBwdSm80ILi2ELi2EN4cute5tupleIJNS5_1CILi128EEES8_NS7_ILi64EEEEEENS_10bfloat16_tEfNS_4arch4Sm80ELb0ELb0ELb1ELb0ELb0ELb0ELb0ELb0ELi2ELi4ELi4ELi4ELb0EEENS1_21CollectiveEpilogueBwdISA_SB_SD_Li256ELb0ELb0ELi2EEENS1_19SingleTileSchedulerILb0ELb0ELb0ELi128EEEEEEEEEvNT_6ParamsE$_ZN4cute3eso3ESOILb1ELb0EJNS_5tupleIJNS_1CILi2EEEEEENS2_IJiEEENS3_ILi1EEES7_EEC2ERKS5_RKS6_RKS7_SE_,@function
        .size           $_ZN7cutlass13device_kernelIN5flash19enable_sm80_to_sm89INS1_16FlashAttnBwdSm80INS1_25CollectiveMainloopBwdSm80ILi2ELi2EN4cute5tupleIJNS5_1CILi128EEES8_NS7_ILi64EEEEEENS_10bfloat16_tEfNS_4arch4Sm80ELb0ELb0ELb1ELb0ELb0ELb0ELb0ELb0ELi2ELi4ELi4ELi4ELb0EEENS1_21CollectiveEpilogueBwdISA_SB_SD_Li256ELb0ELb0ELi2EEENS1_19SingleTileSchedulerILb0ELb0ELb0ELi128EEEEEEEEEvNT_6ParamsE$_ZN4cute3eso3ESOILb1ELb0EJNS_5tupleIJNS_1CILi2EEEEEENS2_IJiEEENS3_ILi1EEES7_EEC2ERKS5_RKS6_RKS7_SE_,($_ZN7cutlass13device_kernelIN5flash19enable_sm80_to_sm89INS1_16FlashAttnBwdSm80INS1_25CollectiveMainloopBwdSm80ILi2ELi2EN4cute5tupleIJNS5_1CILi128EEES8_NS7_ILi64EEEEEENS_10bfloat16_tEfNS_4arch4Sm80ELb0ELb0ELb1ELb0ELb0ELb0ELb0ELb0ELi2ELi4ELi4ELi4ELb0EEENS1_21CollectiveEpilogueBwdISA_SB_SD_Li256ELb0ELb0ELi2EEENS1_19SingleTileSchedulerILb0ELb0ELb0ELi128EEEEEEEEEvNT_6ParamsE$_ZN4cute3eso3ESOILb1ELb0EJNS_5tupleIJNS_1CILi2EEEEEENS2_IJiEEES4_NS3_ILi1EEEEEC2ERKS5_RKS6_RKS4_RKS7_ - $_ZN7cutlass13device_kernelIN5flash19enable_sm80_to_sm89INS1_16FlashAttnBwdSm80INS1_25CollectiveMainloopBwdSm80ILi2ELi2EN4cute5tupleIJNS5_1CILi128EEES8_NS7_ILi64EEEEEENS_10bfloat16_tEfNS_4arch4Sm80ELb0ELb0ELb1ELb0ELb0ELb0ELb0ELb0ELi2ELi4ELi4ELi4ELb0EEENS1_21CollectiveEpilogueBwdISA_SB_SD_Li256ELb0ELb0ELi2EEENS1_19SingleTileSchedulerILb0ELb0ELb0ELi128EEEEEEEEEvNT_6ParamsE$_ZN4cute3eso3ESOILb1ELb0EJNS_5tupleIJNS_1CILi2EEEEEENS2_IJiEEENS3_ILi1EEES7_EEC2ERKS5_RKS6_RKS7_SE_)
$_ZN7cutlass13device_kernelIN5flash19enable_sm80_to_sm89INS1_16FlashAttnBwdSm80INS1_25CollectiveMainloopBwdSm80ILi2ELi2EN4cute5tupleIJNS5_1CILi128EEES8_NS7_ILi64EEEEEENS_10bfloat16_tEfNS_4arch4Sm80ELb0ELb0ELb1ELb0ELb0ELb0ELb0ELb0ELi2ELi4ELi4ELi4ELb0EEENS1_21CollectiveEpilogueBwdISA_SB_SD_Li256ELb0ELb0ELi2EEENS1_19SingleTileSchedulerILb0ELb0ELb0ELi128EEEEEEEEEvNT_6ParamsE$_ZN4cute3eso3ESOILb1ELb0EJNS_5tupleIJNS_1CILi2EEEEEENS2_IJiEEENS3_ILi1EEES7_EEC2ERKS5_RKS6_RKS7_SE_:
[----:B------:R-:W-:Y:S01]  /*8780*/  IADD3 R2, R2, -c[0x0][0x20], RZ ;  /* 0x8000080002027a10 */ /* 0x000fe20007ffe0ff */
[----:B------:R-:W-:Y:S01]  /*8790*/  IMAD.MOV.U32 R8, RZ, RZ, R4 ;  /* 0x000000ffff087224 */ /* 0x000fe200078e0004 */
[----:B------:R-:W-:-:S03]  /*87a0*/  MOV R9, 0x0 ;  /* 0x0000000000097802 */ /* 0x000fc60000000f00 */
[----:B------:R1:W-:Y:S01]  /*87b0*/  STL [R2], R3 ;  /* 0x0000000302007387 */ /* 0x0003e20000100800 */
[----:B------:R-:W-:Y:S05]  /*87c0*/  RET.REL.NODEC R8 `(_ZN7cutlass13device_kernelIN5flash19enable_sm80_to_sm89INS1_16FlashAttnBwdSm80INS1_25CollectiveMainloopBwdSm80ILi2ELi2EN4cute5tupleIJNS5_1CILi128EEES8_NS7_ILi64EEEEEENS_10bfloat16_tEfNS_4arch4Sm80ELb0ELb0ELb1ELb0ELb0ELb0ELb0ELb0ELi2ELi4ELi4ELi4ELb0EEENS1_21CollectiveEpilogueBwdISA_SB_SD_Li256ELb0ELb0ELi2EEENS1_19SingleTileSchedulerILb0ELb0ELb0ELi128EEEEEEEEEvNT_6ParamsE) ;  /* 0xffff783008007950 */ /* 0x000fea0003c3ffff */
        .type           $_ZN7cutlass13device_kernelIN5flash19enable_sm80_to_sm89INS1_16FlashAttnBwdSm80INS1_25CollectiveMainloopBwdSm80ILi2ELi2EN4cute5tupleIJNS5_1CILi128EEES8_NS7_ILi64EEEEEENS_10bfloat16_tEfNS_4arch4Sm80ELb0ELb0ELb1ELb0ELb0ELb0ELb0ELb0ELi2ELi4ELi4ELi4ELb0EEENS1_21CollectiveEpilogueBwdISA_SB_SD_Li256ELb0ELb0ELi2EEENS1_19SingleTileSchedulerILb0ELb0ELb0ELi128EEEEEEEEEvNT_6ParamsE$_ZN4cute3eso3ESOILb1ELb0EJNS_5tupleIJNS_1CILi2EEEEEENS2_IJiEEES4_NS3_ILi1EEEEEC2ERKS5_RKS6_RKS4_RKS7_,@function
        .size           $_ZN7cutlass13device_kernelIN5flash19enable_sm80_to_sm89INS1_16FlashAttnBwdSm80INS1_25CollectiveMainloopBwdSm80ILi2ELi2EN4cute5tupleIJNS5_1CILi128EEES8_NS7_ILi64EEEEEENS_10bfloat16_tEfNS_4arch4Sm80ELb0ELb0ELb1ELb0ELb0ELb0ELb0ELb0ELi2ELi4ELi4ELi4ELb0EEENS1_21CollectiveEpilogueBwdISA_SB_SD_Li256ELb0ELb0ELi2EEENS1_19SingleTileSchedulerILb0ELb0ELb0ELi128EEEEEEEEEvNT_6ParamsE$_ZN4cute3eso3ESOILb1ELb0EJNS_5tupleIJNS_1CILi2EEEEEENS2_IJiEEES4_NS3_ILi1EEEEEC2ERKS5_RKS6_RKS4_RKS7_,($_ZN7cutlass13device_kernelIN5flash19enable_sm80_to_sm89INS1_16FlashAttnBwdSm80INS1_25CollectiveMainloopBwdSm80ILi2ELi2EN4cute5tupleIJNS5_1CILi128EEES8_NS7_ILi64EEEEEENS_10bfloat16_tEfNS_4arch4Sm80ELb0ELb0ELb1ELb0ELb0ELb0ELb0ELb0ELi2ELi4ELi4ELi4ELb0EEENS1_21CollectiveEpilogueBwdISA_SB_SD_Li256ELb0ELb0ELi2EEENS1_19SingleTileSchedulerILb0ELb0ELb0ELi128EEEEEEEEEvNT_6ParamsE$_ZN4cute3eso3ESOILb1ELb0EJNS_5tupleIJNS_1CILi2EEES4_EEENS2_IJNS3_ILi1EEEiEEEEEC2ERKS5_RKS7_ - $_ZN7cutlass13device_kernelIN5flash19enable_sm80_to_sm89INS1_16FlashAttnBwdSm80INS1_25CollectiveMainloopBwdSm80ILi2ELi2EN4cute5tupleIJNS5_1CILi128EEES8_NS7_ILi64EEEEEENS_10bfloat16_tEfNS_4arch4Sm80ELb0ELb0ELb1ELb0ELb0ELb0ELb0ELb0ELi2ELi4ELi4ELi4ELb0EEENS1_21CollectiveEpilogueBwdISA_SB_SD_Li256ELb0ELb0ELi2EEENS1_19SingleTileSchedulerILb0ELb0ELb0ELi128EEEEEEEEEvNT_6ParamsE$_ZN4cute3eso3ESOILb1ELb0EJNS_5tupleIJNS_1CILi2EEEEEENS2_IJiEEES4_NS3_ILi1EEEEEC2ERKS5_RKS6_RKS4_RKS7_)
$_ZN7cutlass13device_kernelIN5flash19enable_sm80_to_sm89INS1_16FlashAttnBwdSm80INS1_25CollectiveMainloopBwdSm80ILi2ELi2EN4cute5tupleIJNS5_1CILi128EEES8_NS7_ILi64EEEEEENS_10bfloat16_tEfNS_4arch4Sm80ELb0ELb0ELb1ELb0ELb0ELb0ELb0ELb0ELi2ELi4ELi4ELi4ELb0EEENS1_21CollectiveEpilogueBwdISA_SB_SD_Li256ELb0ELb0ELi2EEENS1_19SingleTileSchedulerILb0ELb0ELb0ELi128EEEEEEEEEvNT_6ParamsE$_ZN4cute3eso3ESOILb1ELb0EJNS_5tupleIJNS_1CILi2EEEEEENS2_IJiEEES4_NS3_ILi1EEEEEC2ERKS5_RKS6_RKS4_RKS7_:
[----:B------:R-:W-:Y:S02]  /*87d0*/  IADD3 R2, R2, -c[0x0][0x20], RZ ;  /* 0x8000080002027a10 */ /* 0x000fe40007ffe0ff */
[----:B------:R-:W-:-:S03]  /*87e0*/  MOV R5, 0x0 ;  /* 0x0000000000057802 */ /* 0x000fc60000000f00 */
[----:B------:R1:W-:Y:S01]  /*87f0*/  STL [R2], R3 ;  /* 0x0000000302007387 */ /* 0x0003e20000100800 */
[----:B------:R-:W-:Y:S05]  /*8800*/  RET.REL.NODEC R4 `(_ZN7cutlass13device_kernelIN5flash19enable_sm80_to_sm89INS1_16FlashAttnBwdSm80INS1_25CollectiveMainloopBwdSm80ILi2ELi2EN4cute5tupleIJNS5_1CILi128EEES8_NS7_ILi64EEEEEENS_10bfloat16_tEfNS_4arch4Sm80ELb0ELb0ELb1ELb0ELb0ELb0ELb0ELb0ELi2ELi4ELi4ELi4ELb0EEENS1_21CollectiveEpilogueBwdISA_SB_SD_Li256ELb0ELb0ELi2EEENS1_19SingleTileSchedulerILb0ELb0ELb0ELi128EEEEEEEEEvNT_6ParamsE) ;  /* 0xffff77f004007950 */ /* 0x000fea0003c3ffff */
        .type           $_ZN7cutlass13device_kernelIN5flash19enable_sm80_to_sm89INS1_16FlashAttnBwdSm80INS1_25CollectiveMainloopBwdSm80ILi2ELi2EN4cute5tupleIJNS5_1CILi128EEES8_NS7_ILi64EEEEEENS_10bfloat16_tEfNS_4arch4Sm80ELb0ELb0ELb1ELb0ELb0ELb0ELb0ELb0ELi2ELi4ELi4ELi4ELb0EEENS1_21CollectiveEpilogueBwdISA_SB_SD_Li256ELb0ELb0ELi2EEENS1_19SingleTileSchedulerILb0ELb0ELb0ELi128EEEEEEEEEvNT_6ParamsE$_ZN4cute3eso3ESOILb1ELb0EJNS_5tupleIJNS_1CILi2EEES4_EEENS2_IJNS3_ILi1EEEiEEEEEC2ERKS5_RKS7_,@function
        .size           $_ZN7cutlass13device_kernelIN5flash19enable_sm80_to_sm89INS1_16FlashAttnBwdSm80INS1_25CollectiveMainloopBwdSm80ILi2ELi2EN4cute5tupleIJNS5_1CILi128EEES8_NS7_ILi64EEEEEENS_10bfloat16_tEfNS_4arch4Sm80ELb0ELb0ELb1ELb0ELb0ELb0ELb0ELb0ELi2ELi4ELi4ELi4ELb0EEENS1_21CollectiveEpilogueBwdISA_SB_SD_Li256ELb0ELb0ELi2EEENS1_19SingleTileSchedulerILb0ELb0ELb0ELi128EEEEEEEEEvNT_6ParamsE$_ZN4cute3eso3ESOILb1ELb0EJNS_5tupleIJNS_1CILi2EEES4_EEENS2_IJNS3_ILi1EEEiEEEEEC2ERKS5_RKS7_,($_ZN7cutlass13device_kernelIN5flash19enable_sm80_to_sm89INS1_16FlashAttnBwdSm80INS1_25CollectiveMainloopBwdSm80ILi2ELi2EN4cute5tupleIJNS5_1CILi128EEES8_NS7_ILi64EEEEEENS_10bfloat16_tEfNS_4arch4Sm80ELb0ELb0ELb1ELb0ELb0ELb0ELb0ELb0ELi2ELi4ELi4ELi4ELb0EEENS1_21CollectiveEpilogueBwdISA_SB_SD_Li256ELb0ELb0ELi2EEENS1_19SingleTileSchedulerILb0ELb0ELb0ELi128EEEEEEEEEvNT_6ParamsE$_ZN4cute3eso3ESOILb1ELb0EJNS_5tupleIJNS_1CILi2EEES4_EEENS2_IJiNS3_ILi4096EEEEEEEEC2ERKS5_RKS7_ - $_ZN7cutlass13device_kernelIN5flash19enable_sm80_to_sm89INS1_16FlashAttnBwdSm80INS1_25CollectiveMainloopBwdSm80ILi2ELi2EN4cute5tupleIJNS5_1CILi128EEES8_NS7_ILi64EEEEEENS_10bfloat16_tEfNS_4arch4Sm80ELb0ELb0ELb1ELb0ELb0ELb0ELb0ELb0ELi2ELi4ELi4ELi4ELb0EEENS1_21CollectiveEpilogueBwdISA_SB_SD_Li256ELb0ELb0ELi2EEENS1_19SingleTileSchedulerILb0ELb0ELb0ELi128EEEEEEEEEvNT_6ParamsE$_ZN4cute3eso3ESOILb1ELb0EJNS_5tupleIJNS_1CILi2EEES4_EEENS2_IJNS3_ILi1EEEiEEEEEC2ERKS5_RKS7_)
$_ZN7cutlass13device_kernelIN5flash19enable_sm80_to_sm89INS1_16FlashAttnBwdSm80INS1_25CollectiveMainloopBwdSm80ILi2ELi2EN4cute5tupleIJNS5_1CILi128EEES8_NS7_ILi64EEEEEENS_10bfloat16_tEfNS_4arch4Sm80ELb0ELb0ELb1ELb0ELb0ELb0ELb0ELb0ELi2ELi4ELi4ELi4ELb0EEENS1_21CollectiveEpilogueBwdISA_SB_SD_Li256ELb0ELb0ELi2EEENS1_19SingleTileSchedulerILb0ELb0ELb0ELi128EEEEEEEEEvNT_6ParamsE$_ZN4cute3eso3ESOILb1ELb0EJNS_5tupleIJNS_1CILi2EEES4_EEENS2_IJNS3_ILi1EEEiEEEEEC2ERKS5_RKS7_:
[----:B------:R-:W-:Y:S02]  /*8810*/  IADD3 R3, R40, -c[0x0][0x20], RZ ;  /* 0x8000080028037a10 */ /* 0x000fe40007ffe0ff */
[----:B------:R-:W-:-:S03]  /*8820*/  MOV R5, 0x0 ;  /* 0x0000000000057802 */ /* 0x000fc60000000f00 */
[----:B------:R1:W-:Y:S01]  /*8830*/  STL [R3], R2 ;  /* 0x0000000203007387 */ /* 0x0003e20000100800 */
[----:B------:R-:W-:Y:S05]  /*8840*/  RET.REL.NODEC R4 `(_ZN7cutlass13device_kernelIN5flash19enable_sm80_to_sm89INS1_16FlashAttnBwdSm80INS1_25CollectiveMainloopBwdSm80ILi2ELi2EN4cute5tupleIJNS5_1CILi128EEES8_NS7_ILi64EEEEEENS_10bfloat16_tEfNS_4arch4Sm80ELb0ELb0ELb1ELb0ELb0ELb0ELb0ELb0ELi2ELi4ELi4ELi4ELb0EEENS1_21CollectiveEpilogueBwdISA_SB_SD_Li256ELb0ELb0ELi2EEENS1_19SingleTileSchedulerILb0ELb0ELb0ELi128EEEEEEEEEvNT_6ParamsE) ;  /* 0xffff77b004007950 */ /* 0x000fea0003c3ffff */
        .type           $_ZN7cutlass13device_kernelIN5flash19enable_sm80_to_sm89INS1_16FlashAttnBwdSm80INS1_25CollectiveMainloopBwdSm80ILi2ELi2EN4cute5tupleIJNS5_1CILi128EEES8_NS7_ILi64EEEEEENS_10bfloat16_tEfNS_4arch4Sm80ELb0ELb0ELb1ELb0ELb0ELb0ELb0ELb0ELi2ELi4ELi4ELi4ELb0EEENS1_21CollectiveEpilogueBwdISA_SB_SD_Li256ELb0ELb0ELi2EEENS1_19SingleTileSchedulerILb0ELb0ELb0ELi128EEEEEEEEEvNT_6ParamsE$_ZN4cute3eso3ESOILb1ELb0EJNS_5tupleIJNS_1CILi2EEES4_EEENS2_IJiNS3_ILi4096EEEEEEEEC2ERKS5_RKS7_,@function
        .size           $_ZN7cutlass13device_kernelIN5flash19enable_sm80_to_sm89INS1_16FlashAttnBwdSm80INS1_25CollectiveMainloopBwdSm80ILi2ELi2EN4cute5tupleIJNS5_1CILi128EEES8_NS7_ILi64EEEEEENS_10bfloat16_tEfNS_4arch4Sm80ELb0ELb0ELb1ELb0ELb0ELb0ELb0ELb0ELi2ELi4ELi4ELi4ELb0EEENS1_21CollectiveEpilogueBwdISA_SB_SD_Li256ELb0ELb0ELi2EEENS1_19SingleTileSchedulerILb0ELb0ELb0ELi128EEEEEEEEEvNT_6ParamsE$_ZN4cute3eso3ESOILb1ELb0EJNS_5tupleIJNS_1CILi2EEES4_EEENS2_IJiNS3_ILi4096EEEEEEEEC2ERKS5_RKS7_,($_ZN7cutlass13device_kernelIN5flash19enable_sm80_to_sm89INS1_16FlashAttnBwdSm80INS1_25CollectiveMainloopBwdSm80ILi2ELi2EN4cute5tupleIJNS5_1CILi128EEES8_NS7_ILi64EEEEEENS_10bfloat16_tEfNS_4arch4Sm80ELb0ELb0ELb1ELb0ELb0ELb0ELb0ELb0ELi2ELi4ELi4ELi4ELb0EEENS1_21CollectiveEpilogueBwdISA_SB_SD_Li256ELb0ELb0ELi2EEENS1_19SingleTileSchedulerILb0ELb0ELb0ELi128EEEEEEEEEvNT_6ParamsE$_ZN4cute3eso3ESOILb1ELb0EJNS_5tupleIJNS_1CILi2EEES4_EEENS2_IJiNS3_ILi512EEEEEEEEC2ERKS5_RKS7_ - $_ZN7cutlass13device_kernelIN5flash19enable_sm80_to_sm89INS1_16FlashAttnBwdSm80INS1_25CollectiveMainloopBwdSm80ILi2ELi2EN4cute5tupleIJNS5_1CILi128EEES8_NS7_ILi64EEEEEENS_10bfloat16_tEfNS_4arch4Sm80ELb0ELb0ELb1ELb0ELb0ELb0ELb0ELb0ELi2ELi4ELi4ELi4ELb0EEENS1_21CollectiveEpilogueBwdISA_SB_SD_Li256ELb0ELb0ELi2EEENS1_19SingleTileSchedulerILb0ELb0ELb0ELi128EEEEEEEEEvNT_6ParamsE$_ZN4cute3eso3ESOILb1ELb0EJNS_5tupleIJNS_1CILi2EEES4_EEENS2_IJiNS3_ILi4096EEEEEEEEC2ERKS5_RKS7_)
$_ZN7cutlass13device_kernelIN5flash19enable_sm80_to_sm89INS1_16FlashAttnBwdSm80INS1_25CollectiveMainloopBwdSm80ILi2ELi2EN4cute5tupleIJNS5_1CILi128EEES8_NS7_ILi64EEEEEENS_10bfloat16_tEfNS_4arch4Sm80ELb0ELb0ELb1ELb0ELb0ELb0ELb0ELb0ELi2ELi4ELi4ELi4ELb0EEENS1_21CollectiveEpilogueBwdISA_SB_SD_Li256ELb0ELb0ELi2EEENS1_19SingleTileSchedulerILb0ELb0ELb0ELi128EEEEEEEEEvNT_6ParamsE$_ZN4cute3eso3ESOILb1ELb0EJNS_5tupleIJNS_1CILi2EEES4_EEENS2_IJiNS3_ILi4096EEEEEEEEC2ERKS5_RKS7_:
[----:B------:R-:W-:Y:S02]  /*8850*/  IADD3 R3, R8, -c[0x0][0x20], RZ ;  /* 0x8000080008037a10 */ /* 0x000fe40007ffe0ff */
[----:B------:R-:W-:-:S03]  /*8860*/  MOV R5, 0x0 ;  /* 0x0000000000057802 */ /* 0x000fc60000000f00 */
[----:B------:R1:W-:Y:S01]  /*8870*/  STL [R3], R2 ;  /* 0x0000000203007387 */ /* 0x0003e20000100800 */
[----:B------:R-:W-:Y:S05]  /*8880*/  RET.REL.NODEC R4 `(_ZN7cutlass13device_kernelIN5flash19enable_sm80_to_sm89INS1_16FlashAttnBwdSm80INS1_25CollectiveMainloopBwdSm80ILi2ELi2EN4cute5tupleIJNS5_1CILi128EEES8_NS7_ILi64EEEEEENS_10bfloat16_tEfNS_4arch4Sm80ELb0ELb0ELb1ELb0ELb0ELb0ELb0ELb0ELi2ELi4ELi4ELi4ELb0EEENS1_21CollectiveEpilogueBwdISA_SB_SD_Li256ELb0ELb0ELi2EEENS1_19SingleTileSchedulerILb0ELb0ELb0ELi128EEEEEEEEEvNT_6ParamsE) ;  /* 0xffff777004007950 */ /* 0x000fea0003c3ffff */
        .type           $_ZN7cutlass13device_kernelIN5flash19enable_sm80_to_sm89INS1_16FlashAttnBwdSm80INS1_25CollectiveMainloopBwdSm80ILi2ELi2EN4cute5tupleIJNS5_1CILi128EEES8_NS7_ILi64EEEEEENS_10bfloat16_tEfNS_4arch4Sm80ELb0ELb0ELb1ELb0ELb0ELb0ELb0ELb0ELi2ELi4ELi4ELi4ELb0EEENS1_21CollectiveEpilogueBwdISA_SB_SD_Li256ELb0ELb0ELi2EEENS1_19SingleTileSchedulerILb0ELb0ELb0ELi128EEEEEEEEEvNT_6ParamsE$_ZN4cute3eso3ESOILb1ELb0EJNS_5tupleIJNS_1CILi2EEES4_EEENS2_IJiNS3_ILi512EEEEEEEEC2ERKS5_RKS7_,@function
        .size           $_ZN7cutlass13device_kernelIN5flash19enable_sm80_to_sm89INS1_16FlashAttnBwdSm80INS1_25CollectiveMainloopBwdSm80ILi2ELi2EN4cute5tupleIJNS5_1CILi128EEES8_NS7_ILi64EEEEEENS_10bfloat16_tEfNS_4arch4Sm80ELb0ELb0ELb1ELb0ELb0ELb0ELb0ELb0ELi2ELi4ELi4ELi4ELb0EEENS1_21CollectiveEpilogueBwdISA_SB_SD_Li256ELb0ELb0ELi2EEENS1_19SingleTileSchedulerILb0ELb0ELb0ELi128EEEEEEEEEvNT_6ParamsE$_ZN4cute3eso3ESOILb1ELb0EJNS_5tupleIJNS_1CILi2EEES4_EEENS2_IJiNS3_ILi512EEEEEEEEC2ERKS5_RKS7_,($_ZN7cutlass13device_kernelIN5flash19enable_sm80_to_sm89INS1_16FlashAttnBwdSm80INS1_25CollectiveMainloopBwdSm80ILi2ELi2EN4cute5tupleIJNS5_1CILi128EEES8_NS7_ILi64EEEEEENS_10bfloat16_tEfNS_4arch4Sm80ELb0ELb0ELb1ELb0ELb0ELb0ELb0ELb0ELi2ELi4ELi4ELi4ELb0EEENS1_21CollectiveEpilogueBwdISA_SB_SD_Li256ELb0ELb0ELi2EEENS1_19SingleTileSchedulerILb0ELb0ELb0ELi128EEEEEEEEEvNT_6ParamsE$_ZN4cute3eso3ESOILb1ELb0EJNS_5tupleIJNS_1CILi2EEES4_EEENS2_IJiiEEEEEC2ERKS5_RKS6_ - $_ZN7cutlass13device_kernelIN5flash19enable_sm80_to_sm89INS1_16FlashAttnBwdSm80INS1_25CollectiveMainloopBwdSm80ILi2ELi2EN4cute5tupleIJNS5_1CILi128EEES8_NS7_ILi64EEEEEENS_10bfloat16_tEfNS_4arch4Sm80ELb0ELb0ELb1ELb0ELb0ELb0ELb0ELb0ELi2ELi4ELi4ELi4ELb0EEENS1_21CollectiveEpilogueBwdISA_SB_SD_Li256ELb0ELb0ELi2EEENS1_19SingleTileSchedulerILb0ELb0ELb0ELi128EEEEEEEEEvNT_6ParamsE$_ZN4cute3eso3ESOILb1ELb0EJNS_5tupleIJNS_1CILi2EEES4_EEENS2_IJiNS3_ILi512EEEEEEEEC2ERKS5_RKS7_)
$_ZN7cutlass13device_kernelIN5flash19enable_sm80_to_sm89INS1_16FlashAttnBwdSm80INS1_25CollectiveMainloopBwdSm80ILi2ELi2EN4cute5tupleIJNS5_1CILi128EEES8_NS7_ILi64EEEEEENS_10bfloat16_tEfNS_4arch4Sm80ELb0ELb0ELb1ELb0ELb0ELb0ELb0ELb0ELi2ELi4ELi4ELi4ELb0EEENS1_21CollectiveEpilogueBwdISA_SB_SD_Li256ELb0ELb0ELi2EEENS1_19SingleTileSchedulerILb0ELb0ELb0ELi128EEEEEEEEEvNT_6ParamsE$_ZN4cute3eso3ESOILb1ELb0EJNS_5tupleIJNS_1CILi2EEES4_EEENS2_IJiNS3_ILi512EEEEEEEEC2ERKS5_RKS7_:
[----:B------:R-:W-:Y:S02]  /*8890*/  IADD3 R3, R41, -c[0x0][0x20], RZ ;  /* 0x8000080029037a10 */ /* 0x000fe40007ffe0ff */
[----:B------:R-:W-:-:S03]  /*88a0*/  MOV R5, 0x0 ;  /* 0x0000000000057802 */ /* 0x000fc60000000f00 */
[----:B------:R1:W-:Y:S01]  /*88b0*/  STL [R3], R2 ;  /* 0x0000000203007387 */ /* 0x0003e20000100800 */
[----:B------:R-:W-:Y:S05]  /*88c0*/  RET.REL.NODEC R4 `(_ZN7cutlass13device_kernelIN5flash19enable_sm80_to_sm89INS1_16FlashAttnBwdSm80INS1_25CollectiveMainloopBwdSm80ILi2ELi2EN4cute5tupleIJNS5_1CILi128EEES8_NS7_ILi64EEEEEENS_10bfloat16_tEfNS_4arch4Sm80ELb0ELb0ELb1ELb0ELb0ELb0ELb0ELb0ELi2ELi4ELi4ELi4ELb0EEENS1_21CollectiveEpilogueBwdISA_SB_SD_Li256ELb0ELb0ELi2EEENS1_19SingleTileSchedulerILb0ELb0ELb0ELi128EEEEEEEEEvNT_6ParamsE) ;  /* 0xffff773004007950 */ /* 0x000fea0003c3ffff */
        .type           $_ZN7cutlass13device_kernelIN5flash19enable_sm80_to_sm89INS1_16FlashAttnBwdSm80INS1_25CollectiveMainloopBwdSm80ILi2ELi2EN4cute5tupleIJNS5_1CILi128EEES8_NS7_ILi64EEEEEENS_10bfloat16_tEfNS_4arch4Sm80ELb0ELb0ELb1ELb0ELb0ELb0ELb0ELb0ELi2ELi4ELi4ELi4ELb0EEENS1_21CollectiveEpilogueBwdISA_SB_SD_Li256ELb0ELb0ELi2EEENS1_19SingleTileSchedulerILb0ELb0ELb0ELi128EEEEEEEEEvNT_6ParamsE$_ZN4cute3eso3ESOILb1ELb0EJNS_5tupleIJNS_1CILi2EEES4_EEENS2_IJiiEEEEEC2ERKS5_RKS6_,@function
        .size           $_ZN7cutlass13device_kernelIN5flash19enable_sm80_to_sm89INS1_16FlashAttnBwdSm80INS1_25CollectiveMainloopBwdSm80ILi2ELi2EN4cute5tupleIJNS5_1CILi128EEES8_NS7_ILi64EEEEEENS_10bfloat16_tEfNS_4arch4Sm80ELb0ELb0ELb1ELb0ELb0ELb0ELb0ELb0ELi2ELi4ELi4ELi4ELb0EEENS1_21CollectiveEpilogueBwdISA_SB_SD_Li256ELb0ELb0ELi2EEENS1_19SingleTileSchedulerILb0ELb0ELb0ELi128EEEEEEEEEvNT_6ParamsE$_ZN4cute3eso3ESOILb1ELb0EJNS_5tupleIJNS_1CILi2EEES4_EEENS2_IJiiEEEEEC2ERKS5_RKS6_,($_ZN7cutlass13device_kernelIN5flash19enable_sm80_to_sm89INS1_16FlashAttnBwdSm80INS1_25CollectiveMainloopBwdSm80ILi2ELi2EN4cute5tupleIJNS5_1CILi128EEES8_NS7_ILi64EEEEEENS_10bfloat16_tEfNS_4arch4Sm80ELb0ELb0ELb1ELb0ELb0ELb0ELb0ELb0ELi2ELi4ELi4ELi4ELb0EEENS1_21CollectiveEpilogueBwdISA_SB_SD_Li256ELb0ELb0ELi2EEENS1_19SingleTileSchedulerILb0ELb0ELb0ELi128EEEEEEEEEvNT_6ParamsE$_ZN4cute3eso3ESOILb1ELb0EJNS_5tupleIJNS_1CILi2EEES4_EEENS2_IJiiEEENS3_ILi1EEES7_EEC2ERKS5_RKS6_RKS7_SE_ - $_ZN7cutlass13device_kernelIN5flash19enable_sm80_to_sm89INS1_16FlashAttnBwdSm80INS1_25CollectiveMainloopBwdSm80ILi2ELi2EN4cute5tupleIJNS5_1CILi128EEES8_NS7_ILi64EEEEEENS_10bfloat16_tEfNS_4arch4Sm80ELb0ELb0ELb1ELb0ELb0ELb0ELb0ELb0ELi2ELi4ELi4ELi4ELb0EEENS1_21CollectiveEpilogueBwdISA_SB_SD_Li256ELb0ELb0ELi2EEENS1_19SingleTileSchedulerILb0ELb0ELb0ELi128EEEEEEEEEvNT_6ParamsE$_ZN4cute3eso3ESOILb1ELb0EJNS_5tupleIJNS_1CILi2EEES4_EEENS2_IJiiEEEEEC2ERKS5_RKS6_)
$_ZN7cutlass13device_kernelIN5flash19enable_sm80_to_sm89INS1_16FlashAttnBwdSm80INS1_25CollectiveMainloopBwdSm80ILi2ELi2EN4cute5tupleIJNS5_1CILi128EEES8_NS7_ILi64EEEEEENS_10bfloat16_tEfNS_4arch4Sm80ELb0ELb0ELb1ELb0ELb0ELb0ELb0ELb0ELi2ELi4ELi4ELi4ELb0EEENS1_21CollectiveEpilogueBwdISA_SB_SD_Li256ELb0ELb0ELi2EEENS1_19SingleTileSchedulerILb0ELb0ELb0ELi128EEEEEEEEEvNT_6ParamsE$_ZN4cute3eso3ESOILb1ELb0EJNS_5tupleIJNS_1CILi2EEES4_EEENS2_IJiiEEEEEC2ERKS5_RKS6_:
[----:B------:R-:W-:Y:S02]  /*88d0*/  IADD3 R3, R3, -c[0x0][0x20], RZ ;  /* 0x8000080003037a10 */ /* 0x000fe40007ffe0ff */
[----:B------:R-:W-:-:S03]  /*88e0*/  MOV R5, 0x0 ;  /* 0x0000000000057802 */ /* 0x000fc60000000f00 */
[----:B------:R1:W-:Y:S04]  /*88f0*/  STL [R3], R2 ;  /* 0x0000000203007387 */ /* 0x0003e80000100800 */
[----:B------:R1:W-:Y:S01]  /*8900*/  STL [R3+0x4], R8 ;  /* 0x0000040803007387 */ /* 0x0003e20000100800 */
[----:B------:R-:W-:Y:S05]  /*8910*/  RET.REL.NODEC R4 `(_ZN7cutlass13device_kernelIN5flash19enable_sm80_to_sm89INS1_16FlashAttnBwdSm80INS1_25CollectiveMainloopBwdSm80ILi2ELi2EN4cute5tupleIJNS5_1CILi128EEES8_NS7_ILi64EEEEEENS_10bfloat16_tEfNS_4arch4Sm80ELb0ELb0ELb1ELb0ELb0ELb0ELb0ELb0ELi2ELi4ELi4ELi4ELb0EEENS1_21CollectiveEpilogueBwdISA_SB_SD_Li256ELb0ELb0ELi2EEENS1_19SingleTileSchedulerILb0ELb0ELb0ELi128EEEEEEEEEvNT_6ParamsE) ;  /* 0xffff76e004007950 */ /* 0x000fea0003c3ffff */
        .type           $_ZN7cutlass13device_kernelIN5flash19enable_sm80_to_sm89INS1_16FlashAttnBwdSm80INS1_25CollectiveMainloopBwdSm80ILi2ELi2EN4cute5tupleIJNS5_1CILi128EEES8_NS7_ILi64EEEEEENS_10bfloat16_tEfNS_4arch4Sm80ELb0ELb0ELb1ELb0ELb0ELb0ELb0ELb0ELi2ELi4ELi4ELi4ELb0EEENS1_21CollectiveEpilogueBwdISA_SB_SD_Li256ELb0ELb0ELi2EEENS1_19SingleTileSchedulerILb0ELb0ELb0ELi128EEEEEEEEEvNT_6ParamsE$_ZN4cute3eso3ESOILb1ELb0EJNS_5tupleIJNS_1CILi2EEES4_EEENS2_IJiiEEENS3_ILi1EEES7_EEC2ERKS5_RKS6_RKS7_SE_,@function
        .size           $_ZN7cutlass13device_kernelIN5flash19enable_sm80_to_sm89INS1_16FlashAttnBwdSm80INS1_25CollectiveMainloopBwdSm80ILi2ELi2EN4cute5tupleIJNS5_1CILi128EEES8_NS7_ILi64EEEEEENS_10bfloat16_tEfNS_4arch4Sm80ELb0ELb0ELb1ELb0ELb0ELb0ELb0ELb0ELi2ELi4ELi4ELi4ELb0EEENS1_21CollectiveEpilogueBwdISA_SB_SD_Li256ELb0ELb0ELi2EEENS1_19SingleTileSchedulerILb0ELb0ELb0ELi128EEEEEEEEEvNT_6ParamsE$_ZN4cute3eso3ESOILb1ELb0EJNS_5tupleIJNS_1CILi2EEES4_EEENS2_IJiiEEENS3_ILi1EEES7_EEC2ERKS5_RKS6_RKS7_SE_,($_ZN7cutlass13device_kernelIN5flash19enable_sm80_to_sm89INS1_16FlashAttnBwdSm80INS1_25CollectiveMainloopBwdSm80ILi2ELi2EN4cute5tupleIJNS5_1CILi128EEES8_NS7_ILi64EEEEEENS_10bfloat16_tEfNS_4arch4Sm80ELb0ELb0ELb1ELb0ELb0ELb0ELb0ELb0ELi2ELi4ELi4ELi4ELb0EEENS1_21CollectiveEpilogueBwdISA_SB_SD_Li256ELb0ELb0ELi2EEENS1_19SingleTileSchedulerILb0ELb0ELb0ELi128EEEEEEEEEvNT_6ParamsE$_ZN4cute3eso3ESOILb1ELb0EJNS_5tupleIJNS_1CILi2EEES4_S4_EEENS2_IJNS3_ILi1EEENS3_ILi512EEEiEEEEEC2ERKS5_RKS8_ - $_ZN7cutlass13device_kernelIN5flash19enable_sm80_to_sm89INS1_16FlashAttnBwdSm80INS1_25CollectiveMainloopBwdSm80ILi2ELi2EN4cute5tupleIJNS5_1CILi128EEES8_NS7_ILi64EEEEEENS_10bfloat16_tEfNS_4arch4Sm80ELb0ELb0ELb1ELb0ELb0ELb0ELb0ELb0ELi2ELi4ELi4ELi4ELb0EEENS1_21CollectiveEpilogueBwdISA_SB_SD_Li256ELb0ELb0ELi2EEENS1_19SingleTileSchedulerILb0ELb0ELb0ELi128EEEEEEEEEvNT_6ParamsE$_ZN4cute3eso3ESOILb1ELb0EJNS_5tupleIJNS_1CILi2EEES4_EEENS2_IJiiEEENS3_ILi1EEES7_EEC2ERKS5_RKS6_RKS7_SE_)
$_ZN7cutlass13device_kernelIN5flash19enable_sm80_to_sm89INS1_16FlashAttnBwdSm80INS1_25CollectiveMainloopBwdSm80ILi2ELi2EN4cute5tupleIJNS5_1CILi128EEES8_NS7_ILi64EEEEEENS_10bfloat16_tEfNS_4arch4Sm80ELb0ELb0ELb1ELb0ELb0ELb0ELb0ELb0ELi2ELi4ELi4ELi4ELb0EEENS1_21CollectiveEpilogueBwdISA_SB_SD_Li256ELb0ELb0ELi2EEENS1_19SingleTileSchedulerILb0ELb0ELb0ELi128EEEEEEEEEvNT_6ParamsE$_ZN4cute3eso3ESOILb1ELb0EJNS_5tupleIJNS_1CILi2EEES4_EEENS2_IJiiEEENS3_ILi1EEES7_EEC2ERKS5_RKS6_RKS7_SE_:
[----:B------:R-:W-:Y:S01]  /*8920*/  IADD3 R4, R4, -c[0x0][0x20], RZ ;  /* 0x8000080004047a10 */ /* 0x000fe20007ffe0ff */
[----:B------:R-:W-:Y:S01]  /*8930*/  IMAD.MOV.U32 R100, RZ, RZ, R6 ;  /* 0x000000ffff647224 */ /* 0x000fe200078e0006 */
[----:B------:R-:W-:-:S03]  /*8940*/  MOV R101, 0x0 ;  /* 0x0000000000657802 */ /* 0x000fc60000000f00 */
[----:B------:R1:W-:Y:S04]  /*8950*/  STL [R4], R2 ;  /* 0x0000000204007387 */ /* 0x0003e80000100800 */
[----:B------:R1:W-:Y:S01]  /*8960*/  STL [R4+0x4], R3 ;  /* 0x0000040304007387 */ /* 0x0003e20000100800 */
[----:B------:R-:W-:Y:S05]  /*8970*/  RET.REL.NODEC R100 `(_ZN7cutlass13device_kernelIN5flash19enable_sm80_to_sm89INS1_16FlashAttnBwdSm80INS1_25CollectiveMainloopBwdSm80ILi2ELi2EN4cute5tupleIJNS5_1CILi128EEES8_NS7_ILi64EEEEEENS_10bfloat16_tEfNS_4arch4Sm80ELb0ELb0ELb1ELb0ELb0ELb0ELb0ELb0ELi2ELi4ELi4ELi4ELb0EEENS1_21CollectiveEpilogueBwdISA_SB_SD_Li256ELb0ELb0ELi2EEENS1_19SingleTileSchedulerILb0ELb0ELb0ELi128EEEEEEEEEvNT_6ParamsE) ;  /* 0xffff768064007950 */ /* 0x000fea0003c3ffff */
        .type           $_ZN7cutlass13device_kernelIN5flash19enable_sm80_to_sm89INS1_16FlashAttnBwdSm80INS1_25CollectiveMainloopBwdSm80ILi2ELi2EN4cute5tupleIJNS5_1CILi128EEES8_NS7_ILi64EEEEEENS_10bfloat16_tEfNS_4arch4Sm80ELb0ELb0ELb1ELb0ELb0ELb0ELb0ELb0ELi2ELi4ELi4ELi4ELb0EEENS1_21CollectiveEpilogueBwdISA_SB_SD_Li256ELb0ELb0ELi2EEENS1_19SingleTileSchedulerILb0ELb0ELb0ELi128EEEEEEEEEvNT_6ParamsE$_ZN4cute3eso3ESOILb1ELb0EJNS_5tupleIJNS_1CILi2EEES4_S4_EEENS2_IJNS3_ILi1EEENS3_ILi512EEEiEEEEEC2ERKS5_RKS8_,@function
        .size           $_ZN7cutlass13device_kernelIN5flash19enable_sm80_to_sm89INS1_16FlashAttnBwdSm80INS1_25CollectiveMainloopBwdSm80ILi2ELi2EN4cute5tupleIJNS5_1CILi128EEES8_NS7_ILi64EEEEEENS_10bfloat16_tEfNS_4arch4Sm80ELb0ELb0ELb1ELb0ELb0ELb0ELb0ELb0ELi2ELi4ELi4ELi4ELb0EEENS1_21CollectiveEpilogueBwdISA_SB_SD_Li256ELb0ELb0ELi2EEENS1_19SingleTileSchedulerILb0ELb0ELb0ELi128EEEEEEEEEvNT_6ParamsE$_ZN4cute3eso3ESOILb1ELb0EJNS_5tupleIJNS_1CILi2EEES4_S4_EEENS2_IJNS3_ILi1EEENS3_ILi512EEEiEEEEEC2ERKS5_RKS8_,($_ZN7cutlass13device_kernelIN5flash19enable_sm80_to_sm89INS1_16FlashAttnBwdSm80INS1_25CollectiveMainloopBwdSm80ILi2ELi2EN4cute5tupleIJNS5_1CILi128EEES8_NS7_ILi64EEEEEENS_10bfloat16_tEfNS_4arch4Sm80ELb0ELb0ELb1ELb0ELb0ELb0ELb0ELb0ELi2ELi4ELi4ELi4ELb0EEENS1_21CollectiveEpilogueBwdISA_SB_SD_Li256ELb0ELb0ELi2EEENS1_19SingleTileSchedulerILb0ELb0ELb0ELi128EEEEEEEEEvNT_6ParamsE$_ZN4cute3eso3ESOILb1ELb0EJNS_5tupleIJNS_1CILi8EEENS2_IJNS3_ILi2EEES5_S5_EEENS3_ILi1EEES6_S7_EEENS2_IJS7_NS2_IJS4_iiEEENS3_ILi64EEENS2_IJiNS3_ILi144EEENS3_ILi288EEEEEENS3_ILi512EEEEEEEEC2ERKS8_RKSF_ - $_ZN7cutlass13device_kernelIN5flash19enable_sm80_to_sm89INS1_16FlashAttnBwdSm80INS1_25CollectiveMainloopBwdSm80ILi2ELi2EN4cute5tupleIJNS5_1CILi128EEES8_NS7_ILi64EEEEEENS_10bfloat16_tEfNS_4arch4Sm80ELb0ELb0ELb1ELb0ELb0ELb0ELb0ELb0ELi2ELi4ELi4ELi4ELb0EEENS1_21CollectiveEpilogueBwdISA_SB_SD_Li256ELb0ELb0ELi2EEENS1_19SingleTileSchedulerILb0ELb0ELb0ELi128EEEEEEEEEvNT_6ParamsE$_ZN4cute3eso3ESOILb1ELb0EJNS_5tupleIJNS_1CILi2EEES4_S4_EEENS2_IJNS3_ILi1EEENS3_ILi512EEEiEEEEEC2ERKS5_RKS8_)
$_ZN7cutlass13device_kernelIN5flash19enable_sm80_to_sm89INS1_16FlashAttnBwdSm80INS1_25CollectiveMainloopBwdSm80ILi2ELi2EN4cute5tupleIJNS5_1CILi128EEES8_NS7_ILi64EEEEEENS_10bfloat16_tEfNS_4arch4Sm80ELb0ELb0ELb1ELb0ELb0ELb0ELb0ELb0ELi2ELi4ELi4ELi4ELb0EEENS1_21CollectiveEpilogueBwdISA_SB_SD_Li256ELb0ELb0ELi2EEENS1_19SingleTileSchedulerILb0ELb0ELb0ELi128EEEEEEEEEvNT_6ParamsE$_ZN4cute3eso3ESOILb1ELb0EJNS_5tupleIJNS_1CILi2EEES4_S4_EEENS2_IJNS3_ILi1EEENS3_ILi512EEEiEEEEEC2ERKS5_RKS8_:
[----:B------:R-:W-:Y:S02]  /*8980*/  IADD3 R3, R94, -c[0x0][0x20], RZ ;  /* 0x800008005e037a10 */ /* 0x000fe40007ffe0ff */
[----:B------:R-:W-:-:S03]  /*8990*/  MOV R5, 0x0 ;  /* 0x0000000000057802 */ /* 0x000fc60000000f00 */
[----:B------:R1:W-:Y:S01]  /*89a0*/  STL [R3], R2 ;  /* 0x0000000203007387 */ /* 0x0003e20000100800 */
[----:B------:R-:W-:Y:S05]  /*89b0*/  RET.REL.NODEC R4 `(_ZN7cutlass13device_kernelIN5flash19enable_sm80_to_sm89INS1_16FlashAttnBwdSm80INS1_25CollectiveMainloopBwdSm80ILi2ELi2EN4cute5tupleIJNS5_1CILi128EEES8_NS7_ILi64EEEEEENS_10bfloat16_tEfNS_4arch4Sm80ELb0ELb0ELb1ELb0ELb0ELb0ELb0ELb0ELi2ELi4ELi4ELi4ELb0EEENS1_21CollectiveEpilogueBwdISA_SB_SD_Li256ELb0ELb0ELi2EEENS1_19SingleTileSchedulerILb0ELb0ELb0ELi128EEEEEEEEEvNT_6ParamsE) ;  /* 0xffff764004007950 */ /* 0x000fea0003c3ffff */
        .type           $_ZN7cutlass13device_kernelIN5flash19enable_sm80_to_sm89INS1_16FlashAttnBwdSm80INS1_25CollectiveMainloopBwdSm80ILi2ELi2EN4cute5tupleIJNS5_1CILi128EEES8_NS7_ILi64EEEEEENS_10bfloat16_tEfNS_4arch4Sm80ELb0ELb0ELb1ELb0ELb0ELb0ELb0ELb0ELi2ELi4ELi4ELi4ELb0EEENS1_21CollectiveEpilogueBwdISA_SB_SD_Li256ELb0ELb0ELi2EEENS1_19SingleTileSchedulerILb0ELb0ELb0ELi128EEEEEEEEEvNT_6ParamsE$_ZN4cute3eso3ESOILb1ELb0EJNS_5tupleIJNS_1CILi8EEENS2_IJNS3_ILi2EEES5_S5_EEENS3_ILi1EEES6_S7_EEENS2_IJS7_NS2_IJS4_iiEEENS3_ILi64EEENS2_IJiNS3_ILi144EEENS3_ILi288EEEEEENS3_ILi512EEEEEEEEC2ERKS8_RKSF_,@function
        .size           $_ZN7cutlass13device_kernelIN5flash19enable_sm80_to_sm89INS1_16FlashAttnBwdSm80INS1_25CollectiveMainloopBwdSm80ILi2ELi2EN4cute5tupleIJNS5_1CILi128EEES8_NS7_ILi64EEEEEENS_10bfloat16_tEfNS_4arch4Sm80ELb0ELb0ELb1ELb0ELb0ELb0ELb0ELb0ELi2ELi4ELi4ELi4ELb0EEENS1_21CollectiveEpilogueBwdISA_SB_SD_Li256ELb0ELb0ELi2EEENS1_19SingleTileSchedulerILb0ELb0ELb0ELi128EEEEEEEEEvNT_6ParamsE$_ZN4cute3eso3ESOILb1ELb0EJNS_5tupleIJNS_1CILi8EEENS2_IJNS3_ILi2EEES5_S5_EEENS3_ILi1EEES6_S7_EEENS2_IJS7_NS2_IJS4_iiEEENS3_ILi64EEENS2_IJiNS3_ILi144EEENS3_ILi288EEEEEENS3_ILi512EEEEEEEEC2ERKS8_RKSF_,($_ZN7cutlass13device_kernelIN5flash19enable_sm80_to_sm89INS1_16FlashAttnBwdSm80INS1_25CollectiveMainloopBwdSm80ILi2ELi2EN4cute5tupleIJNS5_1CILi128EEES8_NS7_ILi64EEEEEENS_10bfloat16_tEfNS_4arch4Sm80ELb0ELb0ELb1ELb0ELb0ELb0ELb0ELb0ELi2ELi4ELi4ELi4ELb0EEENS1_21CollectiveEpilogueBwdISA_SB_SD_Li256ELb0ELb0ELi2EEENS1_19SingleTileSchedulerILb0ELb0ELb0ELi128EEEEEEEEEvNT_6ParamsE$_ZN4cute3eso3ESOILb1ELb0EJNS_5tupleIJNS_1CILi8EEENS2_IJNS3_ILi2EEES5_S5_EEENS3_ILi1EEES6_S7_EEENS2_IJS7_NS2_IJiiiEEENS3_ILi64EEENS2_IJNS3_ILi72EEENS3_ILi144EEENS3_ILi288EEEEEENS3_ILi512EEEEEEEEC2ERKS8_RKSG_ - $_ZN7cutlass13device_kernelIN5flash19enable_sm80_to_sm89INS1_16FlashAttnBwdSm80INS1_25CollectiveMainloopBwdSm80ILi2ELi2EN4cute5tupleIJNS5_1CILi128EEES8_NS7_ILi64EEEEEENS_10bfloat16_tEfNS_4arch4Sm80ELb0ELb0ELb1ELb0ELb0ELb0ELb0ELb0ELi2ELi4ELi4ELi4ELb0EEENS1_21CollectiveEpilogueBwdISA_SB_SD_Li256ELb0ELb0ELi2EEENS1_19SingleTileSchedulerILb0ELb0ELb0ELi128EEEEEEEEEvNT_6ParamsE$_ZN4cute3eso3ESOILb1ELb0EJNS_5tupleIJNS_1CILi8EEENS2_IJNS3_ILi2EEES5_S5_EEENS3_ILi1EEES6_S7_EEENS2_IJS7_NS2_IJS4_iiEEENS3_ILi64EEENS2_IJiNS3_ILi144EEENS3_ILi288EEEEEENS3_ILi512EEEEEEEEC2ERKS8_RKSF_)
$_ZN7cutlass13device_kernelIN5flash19enable_sm80_to_sm89INS1_16FlashAttnBwdSm80INS1_25CollectiveMainloopBwdSm80ILi2ELi2EN4cute5tupleIJNS5_1CILi128EEES8_NS7_ILi64EEEEEENS_10bfloat16_tEfNS_4arch4Sm80ELb0ELb0ELb1ELb0ELb0ELb0ELb0ELb0ELi2ELi4ELi4ELi4ELb0EEENS1_21CollectiveEpilogueBwdISA_SB_SD_Li256ELb0ELb0ELi2EEENS1_19SingleTileSchedulerILb0ELb0ELb0ELi128EEEEEEEEEvNT_6ParamsE$_ZN4cute3eso3ESOILb1ELb0EJNS_5tupleIJNS_1CILi8EEENS2_IJNS3_ILi2EEES5_S5_EEENS3_ILi1EEES6_S7_EEENS2_IJS7_NS2_IJS4_iiEEENS3_ILi64EEENS2_IJiNS3_ILi144EEENS3_ILi288EEEEEENS3_ILi512EEEEEEEEC2ERKS8_RKSF_:
[----:B------:R-:W-:Y:S02]  /*89c0*/  IADD3 R4, R69, -c[0x0][0x20], RZ ;  /* 0x8000080045047a10 */ /* 0x000fe40007ffe0ff */
[----:B------:R-:W-:-:S03]  /*89d0*/  MOV R9, 0x0 ;  /* 0x0000000000097802 */ /* 0x000fc60000000f00 */
[----:B------:R1:W-:Y:S04]  /*89e0*/  STL [R4], R2 ;  /* 0x0000000204007387 */ /* 0x0003e80000100800 */
[----:B------:R1:W-:Y:S04]  /*89f0*/  STL [R4+0x4], R3 ;  /* 0x0000040304007387 */ /* 0x0003e80000100800 */
[----:B------:R1:W-:Y:S01]  /*8a00*/  STL [R4+0x8], R5 ;  /* 0x0000080504007387 */ /* 0x0003e20000100800 */
[----:B------:R-:W-:Y:S05]  /*8a10*/  RET.REL.NODEC R8 `(_ZN7cutlass13device_kernelIN5flash19enable_sm80_to_sm89INS1_16FlashAttnBwdSm80INS1_25CollectiveMainloopBwdSm80ILi2ELi2EN4cute5tupleIJNS5_1CILi128EEES8_NS7_ILi64EEEEEENS_10bfloat16_tEfNS_4arch4Sm80ELb0ELb0ELb1ELb0ELb0ELb0ELb0ELb0ELi2ELi4ELi4ELi4ELb0EEENS1_21CollectiveEpilogueBwdISA_SB_SD_Li256ELb0ELb0ELi2EEENS1_19SingleTileSchedulerILb0ELb0ELb0ELi128EEEEEEEEEvNT_6ParamsE) ;  /* 0xffff75e008007950 */ /* 0x000fea0003c3ffff */
        .type           $_ZN7cutlass13device_kernelIN5flash19enable_sm80_to_sm89INS1_16FlashAttnBwdSm80INS1_25CollectiveMainloopBwdSm80ILi2ELi2EN4cute5tupleIJNS5_1CILi128EEES8_NS7_ILi64EEEEEENS_10bfloat16_tEfNS_4arch4Sm80ELb0ELb0ELb1ELb0ELb0ELb0ELb0ELb0ELi2ELi4ELi4ELi4ELb0EEENS1_21CollectiveEpilogueBwdISA_SB_SD_Li256ELb0ELb0ELi2EEENS1_19SingleTileSchedulerILb0ELb0ELb0ELi128EEEEEEEEEvNT_6ParamsE$_ZN4cute3eso3ESOILb1ELb0EJNS_5tupleIJNS_1CILi8EEENS2_IJNS3_ILi2EEES5_S5_EEENS3_ILi1EEES6_S7_EEENS2_IJS7_NS2_IJiiiEEENS3_ILi64EEENS2_IJNS3_ILi72EEENS3_ILi144EEENS3_ILi288EEEEEENS3_ILi512EEEEEEEEC2ERKS8_RKSG_,@function
        .size           $_ZN7cutlass13device_kernelIN5flash19enable_sm80_to_sm89INS1_16FlashAttnBwdSm80INS1_25CollectiveMainloopBwdSm80ILi2ELi2EN4cute5tupleIJNS5_1CILi128EEES8_NS7_ILi64EEEEEENS_10bfloat16_tEfNS_4arch4Sm80ELb0ELb0ELb1ELb0ELb0ELb0ELb0ELb0ELi2ELi4ELi4ELi4ELb0EEENS1_21CollectiveEpilogueBwdISA_SB_SD_Li256ELb0ELb0ELi2EEENS1_19SingleTileSchedulerILb0ELb0ELb0ELi128EEEEEEEEEvNT_6ParamsE$_ZN4cute3eso3ESOILb1ELb0EJNS_5tupleIJNS_1CILi8EEENS2_IJNS3_ILi2EEES5_S5_EEENS3_ILi1EEES6_S7_EEENS2_IJS7_NS2_IJiiiEEENS3_ILi64EEENS2_IJNS3_ILi72EEENS3_ILi144EEENS3_ILi288EEEEEENS3_ILi512EEEEEEEEC2ERKS8_RKSG_,($_ZN7cutlass13device_kernelIN5flash19enable_sm80_to_sm89INS1_16FlashAttnBwdSm80INS1_25CollectiveMainloopBwdSm80ILi2ELi2EN4cute5tupleIJNS5_1CILi128EEES8_NS7_ILi64EEEEEENS_10bfloat16_tEfNS_4arch4Sm80ELb0ELb0ELb1ELb0ELb0ELb0ELb0ELb0ELi2ELi4ELi4ELi4ELb0EEENS1_21CollectiveEpilogueBwdISA_SB_SD_Li256ELb0ELb0ELi2EEENS1_19SingleTileSchedulerILb0ELb0ELb0ELi128EEEEEEEEEvNT_6ParamsE$_ZN4cute3eso3ESOILb1ELb0EJNS_5tupleIJNS_1CILi8EEENS3_ILi2EEES5_S5_S4_S5_EEENS2_IJNS3_ILi1EEEiiiNS3_ILi72EEENS3_ILi512EEEEEEEEC2ERKS6_RKSA_ - $_ZN7cutlass13device_kernelIN5flash19enable_sm80_to_sm89INS1_16FlashAttnBwdSm80INS1_25CollectiveMainloopBwdSm80ILi2ELi2EN4cute5tupleIJNS5_1CILi128EEES8_NS7_ILi64EEEEEENS_10bfloat16_tEfNS_4arch4Sm80ELb0ELb0ELb1ELb0ELb0ELb0ELb0ELb0ELi2ELi4ELi4ELi4ELb0EEENS1_21CollectiveEpilogueBwdISA_SB_SD_Li256ELb0ELb0ELi2EEENS1_19SingleTileSchedulerILb0ELb0ELb0ELi128EEEEEEEEEvNT_6ParamsE$_ZN4cute3eso3ESOILb1ELb0EJNS_5tupleIJNS_1CILi8EEENS2_IJNS3_ILi2EEES5_S5_EEENS3_ILi1EEES6_S7_EEENS2_IJS7_NS2_IJiiiEEENS3_ILi64EEENS2_IJNS3_ILi72EEENS3_ILi144EEENS3_ILi288EEEEEENS3_ILi512EEEEEEEEC2ERKS8_RKSG_)
$_ZN7cutlass13device_kernelIN5flash19enable_sm80_to_sm89INS1_16FlashAttnBwdSm80INS1_25CollectiveMainloopBwdSm80ILi2ELi2EN4cute5tupleIJNS5_1CILi128EEES8_NS7_ILi64EEEEEENS_10bfloat16_tEfNS_4arch4Sm80ELb0ELb0ELb1ELb0ELb0ELb0ELb0ELb0ELi2ELi4ELi4ELi4ELb0EEENS1_21CollectiveEpilogueBwdISA_SB_SD_Li256ELb0ELb0ELi2EEENS1_19SingleTileSchedulerILb0ELb0ELb0ELi128EEEEEEEEEvNT_6ParamsE$_ZN4cute3eso3ESOILb1ELb0EJNS_5tupleIJNS_1CILi8EEENS2_IJNS3_ILi2EEES5_S5_EEENS3_ILi1EEES6_S7_EEENS2_IJS7_NS2_IJiiiEEENS3_ILi64EEENS2_IJNS3_ILi72EEENS3_ILi144EEENS3_ILi288EEEEEENS3_ILi512EEEEEEEEC2ERKS8_RKSG_:
[----:B------:R-:W-:Y:S02]  /*8a20*/  IADD3 R4, R69, -c[0x0][0x20], RZ ;  /* 0x8000080045047a10 */ /* 0x000fe40007ffe0ff */
[----:B------:R-:W-:-:S03]  /*8a30*/  MOV R9, 0x0 ;  /* 0x0000000000097802 */ /* 0x000fc60000000f00 */
[----:B------:R1:W-:Y:S04]  /*8a40*/  STL [R4], R2 ;  /* 0x0000000204007387 */ /* 0x0003e80000100800 */
[----:B------:R1:W-:Y:S04]  /*8a50*/  STL [R4+0x4], R3 ;  /* 0x0000040304007387 */ /* 0x0003e80000100800 */
[----:B------:R1:W-:Y:S01]  /*8a60*/  STL [R4+0x8], R5 ;  /* 0x0000080504007387 */ /* 0x0003e20000100800 */
[----:B------:R-:W-:Y:S05]  /*8a70*/  RET.REL.NODEC R8 `(_ZN7cutlass13device_kernelIN5flash19enable_sm80_to_sm89INS1_16FlashAttnBwdSm80INS1_25CollectiveMainloopBwdSm80ILi2ELi2EN4cute5tupleIJNS5_1CILi128EEES8_NS7_ILi64EEEEEENS_10bfloat16_tEfNS_4arch4Sm80ELb0ELb0ELb1ELb0ELb0ELb0ELb0ELb0ELi2ELi4ELi4ELi4ELb0EEENS1_21CollectiveEpilogueBwdISA_SB_SD_Li256ELb0ELb0ELi2EEENS1_19SingleTileSchedulerILb0ELb0ELb0ELi128EEEEEEEEEvNT_6ParamsE) ;  /* 0xffff758008007950 */ /* 0x000fea0003c3ffff */
        .type           $_ZN7cutlass13device_kernelIN5flash19enable_sm80_to_sm89INS1_16FlashAttnBwdSm80INS1_25CollectiveMainloopBwdSm80ILi2ELi2EN4cute5tupleIJNS5_1CILi128EEES8_NS7_ILi64EEEEEENS_10bfloat16_tEfNS_4arch4Sm80ELb0ELb0ELb1ELb0ELb0ELb0ELb0ELb0ELi2ELi4ELi4ELi4ELb0EEENS1_21CollectiveEpilogueBwdISA_SB_SD_Li256ELb0ELb0ELi2EEENS1_19SingleTileSchedulerILb0ELb0ELb0ELi128EEEEEEEEEvNT_6ParamsE$_ZN4cute3eso3ESOILb1ELb0EJNS_5tupleIJNS_1CILi8EEENS3_ILi2EEES5_S5_S4_S5_EEENS2_IJNS3_ILi1EEEiiiNS3_ILi72EEENS3_ILi512EEEEEEEEC2ERKS6_RKSA_,@function
        .size           $_ZN7cutlass13device_kernelIN5flash19enable_sm80_to_sm89INS1_16FlashAttnBwdSm80INS1_25CollectiveMainloopBwdSm80ILi2ELi2EN4cute5tupleIJNS5_1CILi128EEES8_NS7_ILi64EEEEEENS_10bfloat16_tEfNS_4arch4Sm80ELb0ELb0ELb1ELb0ELb0ELb0ELb0ELb0ELi2ELi4ELi4ELi4ELb0EEENS1_21CollectiveEpilogueBwdISA_SB_SD_Li256ELb0ELb0ELi2EEENS1_19SingleTileSchedulerILb0ELb0ELb0ELi128EEEEEEEEEvNT_6ParamsE$_ZN4cute3eso3ESOILb1ELb0EJNS_5tupleIJNS_1CILi8EEENS3_ILi2EEES5_S5_S4_S5_EEENS2_IJNS3_ILi1EEEiiiNS3_ILi72EEENS3_ILi512EEEEEEEEC2ERKS6_RKSA_,($_ZN7cutlass13device_kernelIN5flash19enable_sm80_to_sm89INS1_16FlashAttnBwdSm80INS1_25CollectiveMainloopBwdSm80ILi2ELi2EN4cute5tupleIJNS5_1CILi128EEES8_NS7_ILi64EEEEEENS_10bfloat16_tEfNS_4arch4Sm80ELb0ELb0ELb1ELb0ELb0ELb0ELb0ELb0ELi2ELi4ELi4ELi4ELb0EEENS1_21CollectiveEpilogueBwdISA_SB_SD_Li256ELb0ELb0ELi2EEENS1_19SingleTileSchedulerILb0ELb0ELb0ELi128EEEEEEEEEvNT_6ParamsE$_ZN4cute3eso3ESOILb1ELb0EJNS_6LayoutINS_5tupleIJNS3_IJNS3_IJNS3_IJNS_1CILi4EEENS4_ILi2EEEEEENS4_ILi1EEEEEES8_EEENS3_IJNS3_IJNS3_IJS8_S8_EEES8_EEES6_EEEEEENS3_IJNS3_IJNS3_IJNS3_IJS8_NS4_ILi32EEEEEENS4_ILi0EEEEEESH_EEENS3_IJNS3_IJNS3_IJSH_SH_EEESH_EEENS4_ILi64EEEEEEEEEEENS_10ViewEngineIPN7cutlass10bfloat16_tEEEEEC2ERKSP_RKSU_ - $_ZN7cutlass13device_kernelIN5flash19enable_sm80_to_sm89INS1_16FlashAttnBwdSm80INS1_25CollectiveMainloopBwdSm80ILi2ELi2EN4cute5tupleIJNS5_1CILi128EEES8_NS7_ILi64EEEEEENS_10bfloat16_tEfNS_4arch4Sm80ELb0ELb0ELb1ELb0ELb0ELb0ELb0ELb0ELi2ELi4ELi4ELi4ELb0EEENS1_21CollectiveEpilogueBwdISA_SB_SD_Li256ELb0ELb0ELi2EEENS1_19SingleTileSchedulerILb0ELb0ELb0ELi128EEEEEEEEEvNT_6ParamsE$_ZN4cute3eso3ESOILb1ELb0EJNS_5tupleIJNS_1CILi8EEENS3_ILi2EEES5_S5_S4_S5_EEENS2_IJNS3_ILi1EEEiiiNS3_ILi72EEENS3_ILi512EEEEEEEEC2ERKS6_RKSA_)
$_ZN7cutlass13device_kernelIN5flash19enable_sm80_to_sm89INS1_16FlashAttnBwdSm80INS1_25CollectiveMainloopBwdSm80ILi2ELi2EN4cute5tupleIJNS5_1CILi128EEES8_NS7_ILi64EEEEEENS_10bfloat16_tEfNS_4arch4Sm80ELb0ELb0ELb1ELb0ELb0ELb0ELb0ELb0ELi2ELi4ELi4ELi4ELb0EEENS1_21CollectiveEpilogueBwdISA_SB_SD_Li256ELb0ELb0ELi2EEENS1_19SingleTileSchedulerILb0ELb0ELb0ELi128EEEEEEEEEvNT_6ParamsE$_ZN4cute3eso3ESOILb1ELb0EJNS_5tupleIJNS_1CILi8EEENS3_ILi2EEES5_S5_S4_S5_EEENS2_IJNS3_ILi1EEEiiiNS3_ILi72EEENS3_ILi512EEEEEEEEC2ERKS6_RKSA_:
[----:B------:R-:W-:Y:S02]  /*8a80*/  IADD3 R4, R4, -c[0x0][0x20], RZ ;  /* 0x8000080004047a10 */ /* 0x000fe40007ffe0ff */
[----:B------:R-:W-:-:S03]  /*8a90*/  MOV R9, 0x0 ;  /* 0x0000000000097802 */ /* 0x000fc60000000f00 */
[----:B------:R1:W-:Y:S04]  /*8aa0*/  STL [R4], R2 ;  /* 0x0000000204007387 */ /* 0x0003e80000100800 */
[----:B------:R1:W-:Y:S04]  /*8ab0*/  STL [R4+0x4], R3 ;  /* 0x0000040304007387 */ /* 0x0003e80000100800 */
[----:B------:R1:W-:Y:S01]  /*8ac0*/  STL [R4+0x8], R5 ;  /* 0x0000080504007387 */ /* 0x0003e20000100800 */
[----:B------:R-:W-:Y:S05]  /*8ad0*/  RET.REL.NODEC R8 `(_ZN7cutlass13device_kernelIN5flash19enable_sm80_to_sm89INS1_16FlashAttnBwdSm80INS1_25CollectiveMainloopBwdSm80ILi2ELi2EN4cute5tupleIJNS5_1CILi128EEES8_NS7_ILi64EEEEEENS_10bfloat16_tEfNS_4arch4Sm80ELb0ELb0ELb1ELb0ELb0ELb0ELb0ELb0ELi2ELi4ELi4ELi4ELb0EEENS1_21CollectiveEpilogueBwdISA_SB_SD_Li256ELb0ELb0ELi2EEENS1_19SingleTileSchedulerILb0ELb0ELb0ELi128EEEEEEEEEvNT_6ParamsE) ;  /* 0xffff752008007950 */ /* 0x000fea0003c3ffff */
        .type           $_ZN7cutlass13device_kernelIN5flash19enable_sm80_to_sm89INS1_16FlashAttnBwdSm80INS1_25CollectiveMainloopBwdSm80ILi2ELi2EN4cute5tupleIJNS5_1CILi128EEES8_NS7_ILi64EEEEEENS_10bfloat16_tEfNS_4arch4Sm80ELb0ELb0ELb1ELb0ELb0ELb0ELb0ELb0ELi2ELi4ELi4ELi4ELb0EEENS1_21CollectiveEpilogueBwdISA_SB_SD_Li256ELb0ELb0ELi2EEENS1_19SingleTileSchedulerILb0ELb0ELb0ELi128EEEEEEEEEvNT_6ParamsE$_ZN4cute3eso3ESOILb1ELb0EJNS_6LayoutINS_5tupleIJNS3_IJNS3_IJNS3_IJNS_1CILi4EEENS4_ILi2EEEEEENS4_ILi1EEEEEES8_EEENS3_IJNS3_IJNS3_IJS8_S8_EEES8_EEES6_EEEEEENS3_IJNS3_IJNS3_IJNS3_IJS8_NS4_ILi32EEEEEENS4_ILi0EEEEEESH_EEENS3_IJNS3_IJNS3_IJSH_SH_EEESH_EEENS4_ILi64EEEEEEEEEEENS_10ViewEngineIPN7cutlass10bfloat16_tEEEEEC2ERKSP_RKSU_,@function
        .size           $_ZN7cutlass13device_kernelIN5flash19enable_sm80_to_sm89INS1_16FlashAttnBwdSm80INS1_25CollectiveMainloopBwdSm80ILi2ELi2EN4cute5tupleIJNS5_1CILi128EEES8_NS7_ILi64EEEEEENS_10bfloat16_tEfNS_4arch4Sm80ELb0ELb0ELb1ELb0ELb0ELb0ELb0ELb0ELi2ELi4ELi4ELi4ELb0EEENS1_21CollectiveEpilogueBwdISA_SB_SD_Li256ELb0ELb0ELi2EEENS1_19SingleTileSchedulerILb0ELb0ELb0ELi128EEEEEEEEEvNT_6ParamsE$_ZN4cute3eso3ESOILb1ELb0EJNS_6LayoutINS_5tupleIJNS3_IJNS3_IJNS3_IJNS_1CILi4EEENS4_ILi2EEEEEENS4_ILi1EEEEEES8_EEENS3_IJNS3_IJNS3_IJS8_S8_EEES8_EEES6_EEEEEENS3_IJNS3_IJNS3_IJNS3_IJS8_NS4_ILi32EEEEEENS4_ILi0EEEEEESH_EEENS3_IJNS3_IJNS3_IJSH_SH_EEESH_EEENS4_ILi64EEEEEEEEEEENS_10ViewEngineIPN7cutlass10bfloat16_tEEEEEC2ERKSP_RKSU_,($_ZN7cutlass13device_kernelIN5flash19enable_sm80_to_sm89INS1_16FlashAttnBwdSm80INS1_25CollectiveMainloopBwdSm80ILi2ELi2EN4cute5tupleIJNS5_1CILi128EEES8_NS7_ILi64EEEEEENS_10bfloat16_tEfNS_4arch4Sm80ELb0ELb0ELb1ELb0ELb0ELb0ELb0ELb0ELi2ELi4ELi4ELi4ELb0EEENS1_21CollectiveEpilogueBwdISA_SB_SD_Li256ELb0ELb0ELi2EEENS1_19SingleTileSchedulerILb0ELb0ELb0ELi128EEEEEEEEEvNT_6ParamsE$_ZN4cute3eso3ESOILb1ELb0EJNS_6LayoutINS_5tupleIJNS3_IJNS3_IJNS_1CILi2EEES5_EEENS4_ILi1EEEEEEEEENS3_IJNS3_IJNS3_IJS7_NS4_ILi16EEEEEENS4_ILi0EEEEEEEEEEENS_10ViewEngineIPjEEEEC2ERKSF_RKSI_ - $_ZN7cutlass13device_kernelIN5flash19enable_sm80_to_sm89INS1_16FlashAttnBwdSm80INS1_25CollectiveMainloopBwdSm80ILi2ELi2EN4cute5tupleIJNS5_1CILi128EEES8_NS7_ILi64EEEEEENS_10bfloat16_tEfNS_4arch4Sm80ELb0ELb0ELb1ELb0ELb0ELb0ELb0ELb0ELi2ELi4ELi4ELi4ELb0EEENS1_21CollectiveEpilogueBwdISA_SB_SD_Li256ELb0ELb0ELi2EEENS1_19SingleTileSchedulerILb0ELb0ELb0ELi128EEEEEEEEEvNT_6ParamsE$_ZN4cute3eso3ESOILb1ELb0EJNS_6LayoutINS_5tupleIJNS3_IJNS3_IJNS3_IJNS_1CILi4EEENS4_ILi2EEEEEENS4_ILi1EEEEEES8_EEENS3_IJNS3_IJNS3_IJS8_S8_EEES8_EEES6_EEEEEENS3_IJNS3_IJNS3_IJNS3_IJS8_NS4_ILi32EEEEEENS4_ILi0EEEEEESH_EEENS3_IJNS3_IJNS3_IJSH_SH_EEESH_EEENS4_ILi64EEEEEEEEEEENS_10ViewEngineIPN7cutlass10bfloat16_tEEEEEC2ERKSP_RKSU_)
$_ZN7cutlass13device_kernelIN5flash19enable_sm80_to_sm89INS1_16FlashAttnBwdSm80INS1_25CollectiveMainloopBwdSm80ILi2ELi2EN4cute5tupleIJNS5_1CILi128EEES8_NS7_ILi64EEEEEENS_10bfloat16_tEfNS_4arch4Sm80ELb0ELb0ELb1ELb0ELb0ELb0ELb0ELb0ELi2ELi4ELi4ELi4ELb0EEENS1_21CollectiveEpilogueBwdISA_SB_SD_Li256ELb0ELb0ELi2EEENS1_19SingleTileSchedulerILb0ELb0ELb0ELi128EEEEEEEEEvNT_6ParamsE$_ZN4cute3eso3ESOILb1ELb0EJNS_6LayoutINS_5tupleIJNS3_IJNS3_IJNS3_IJNS_1CILi4EEENS4_ILi2EEEEEENS4_ILi1EEEEEES8_EEENS3_IJNS3_IJNS3_IJS8_S8_EEES8_EEES6_EEEEEENS3_IJNS3_IJNS3_IJNS3_IJS8_NS4_ILi32EEEEEENS4_ILi0EEEEEESH_EEENS3_IJNS3_IJNS3_IJSH_SH_EEESH_EEENS4_ILi64EEEEEEEEEEENS_10ViewEngineIPN7cutlass10bfloat16_tEEEEEC2ERKSP_RKSU_:
[----:B------:R-:W-:Y:S02]  /*8ae0*/  IADD3 R4, R76, -c[0x0][0x20], RZ ;  /* 0x800008004c047a10 */ /* 0x000fe40007ffe0ff */
[----:B------:R-:W-:-:S03]  /*8af0*/  MOV R7, 0x0 ;  /* 0x0000000000077802 */ /* 0x000fc60000000f00 */
[----:B------:R1:W-:Y:S01]  /*8b00*/  STL.64 [R4], R2 ;  /* 0x0000000204007387 */ /* 0x0003e20000100a00 */
[----:B------:R-:W-:Y:S05]  /*8b10*/  RET.REL.NODEC R6 `(_ZN7cutlass13device_kernelIN5flash19enable_sm80_to_sm89INS1_16FlashAttnBwdSm80INS1_25CollectiveMainloopBwdSm80ILi2ELi2EN4cute5tupleIJNS5_1CILi128EEES8_NS7_ILi64EEEEEENS_10bfloat16_tEfNS_4arch4Sm80ELb0ELb0ELb1ELb0ELb0ELb0ELb0ELb0ELi2ELi4ELi4ELi4ELb0EEENS1_21CollectiveEpilogueBwdISA_SB_SD_Li256ELb0ELb0ELi2EEENS1_19SingleTileSchedulerILb0ELb0ELb0ELi128EEEEEEEEEvNT_6ParamsE) ;  /* 0xffff74e006007950 */ /* 0x000fea0003c3ffff */
        .type           $_ZN7cutlass13device_kernelIN5flash19enable_sm80_to_sm89INS1_16FlashAttnBwdSm80INS1_25CollectiveMainloopBwdSm80ILi2ELi2EN4cute5tupleIJNS5_1CILi128EEES8_NS7_ILi64EEEEEENS_10bfloat16_tEfNS_4arch4Sm80ELb0ELb0ELb1ELb0ELb0ELb0ELb0ELb0ELi2ELi4ELi4ELi4ELb0EEENS1_21CollectiveEpilogueBwdISA_SB_SD_Li256ELb0ELb0ELi2EEENS1_19SingleTileSchedulerILb0ELb0ELb0ELi128EEEEEEEEEvNT_6ParamsE$_ZN4cute3eso3ESOILb1ELb0EJNS_6LayoutINS_5tupleIJNS3_IJNS3_IJNS_1CILi2EEES5_EEENS4_ILi1EEEEEEEEENS3_IJNS3_IJNS3_IJS7_NS4_ILi16EEEEEENS4_ILi0EEEEEEEEEEENS_10ViewEngineIPjEEEEC2ERKSF_RKSI_,@function
        .size           $_ZN7cutlass13device_kernelIN5flash19enable_sm80_to_sm89INS1_16FlashAttnBwdSm80INS1_25CollectiveMainloopBwdSm80ILi2ELi2EN4cute5tupleIJNS5_1CILi128EEES8_NS7_ILi64EEEEEENS_10bfloat16_tEfNS_4arch4Sm80ELb0ELb0ELb1ELb0ELb0ELb0ELb0ELb0ELi2ELi4ELi4ELi4ELb0EEENS1_21CollectiveEpilogueBwdISA_SB_SD_Li256ELb0ELb0ELi2EEENS1_19SingleTileSchedulerILb0ELb0ELb0ELi128EEEEEEEEEvNT_6ParamsE$_ZN4cute3eso3ESOILb1ELb0EJNS_6LayoutINS_5tupleIJNS3_IJNS3_IJNS_1CILi2EEES5_EEENS4_ILi1EEEEEEEEENS3_IJNS3_IJNS3_IJS7_NS4_ILi16EEEEEENS4_ILi0EEEEEEEEEEENS_10ViewEngineIPjEEEEC2ERKSF_RKSI_,($_ZN7cutlass13device_kernelIN5flash19enable_sm80_to_sm89INS1_16FlashAttnBwdSm80INS1_25CollectiveMainloopBwdSm80ILi2ELi2EN4cute5tupleIJNS5_1CILi128EEES8_NS7_ILi64EEEEEENS_10bfloat16_tEfNS_4arch4Sm80ELb0ELb0ELb1ELb0ELb0ELb0ELb0ELb0ELi2ELi4ELi4ELi4ELb0EEENS1_21CollectiveEpilogueBwdISA_SB_SD_Li256ELb0ELb0ELi2EEENS1_19SingleTileSchedulerILb0ELb0ELb0ELi128EEEEEEEEEvNT_6ParamsE$_ZN4cute3eso3ESOILb1ELb0EJNS_6LayoutINS_5tupleIJNS3_IJNS3_IJNS_1CILi4EEENS4_ILi2EEEEEENS4_ILi1EEEEEEEEENS3_IJNS3_IJNS3_IJS8_NS4_ILi32EEEEEENS4_ILi0EEEEEEEEEEENS_10ViewEngineIPN7cutlass10bfloat16_tEEEEEC2ERKSG_RKSL_ - $_ZN7cutlass13device_kernelIN5flash19enable_sm80_to_sm89INS1_16FlashAttnBwdSm80INS1_25CollectiveMainloopBwdSm80ILi2ELi2EN4cute5tupleIJNS5_1CILi128EEES8_NS7_ILi64EEEEEENS_10bfloat16_tEfNS_4arch4Sm80ELb0ELb0ELb1ELb0ELb0ELb0ELb0ELb0ELi2ELi4ELi4ELi4ELb0EEENS1_21CollectiveEpilogueBwdISA_SB_SD_Li256ELb0ELb0ELi2EEENS1_19SingleTileSchedulerILb0ELb0ELb0ELi128EEEEEEEEEvNT_6ParamsE$_ZN4cute3eso3ESOILb1ELb0EJNS_6LayoutINS_5tupleIJNS3_IJNS3_IJNS_1CILi2EEES5_EEENS4_ILi1EEEEEEEEENS3_IJNS3_IJNS3_IJS7_NS4_ILi16EEEEEENS4_ILi0EEEEEEEEEEENS_10ViewEngineIPjEEEEC2ERKSF_RKSI_)
$_ZN7cutlass13device_kernelIN5flash19enable_sm80_to_sm89INS1_16FlashAttnBwdSm80INS1_25CollectiveMainloopBwdSm80ILi2ELi2EN4cute5tupleIJNS5_1CILi128EEES8_NS7_ILi64EEEEEENS_10bfloat16_tEfNS_4arch4Sm80ELb0ELb0ELb1ELb0ELb0ELb0ELb0ELb0ELi2ELi4ELi4ELi4ELb0EEENS1_21CollectiveEpilogueBwdISA_SB_SD_Li256ELb0ELb0ELi2EEENS1_19SingleTileSchedulerILb0ELb0ELb0ELi128EEEEEEEEEvNT_6ParamsE$_ZN4cute3eso3ESOILb1ELb0EJNS_6LayoutINS_5tupleIJNS3_IJNS3_IJNS_1CILi2EEES5_EEENS4_ILi1EEEEEEEEENS3_IJNS3_IJNS3_IJS7_NS4_ILi16EEEEEENS4_ILi0EEEEEEEEEEENS_10ViewEngineIPjEEEEC2ERKSF_RKSI_:
[----:B------:R-:W-:Y:S02]  /*8b20*/  IADD3 R2, R76, -c[0x0][0x20], RZ ;  /* 0x800008004c027a10 */ /* 0x000fe40007ffe0ff */
[----:B------:R-:W-:-:S03]  /*8b30*/  MOV R7, 0x0 ;  /* 0x0000000000077802 */ /* 0x000fc60000000f00 */
[----:B------:R1:W-:Y:S01]  /*8b40*/  STL.64 [R2], R4 ;  /* 0x0000000402007387 */ /* 0x0003e20000100a00 */
[----:B------:R-:W-:Y:S05]  /*8b50*/  RET.REL.NODEC R6 `(_ZN7cutlass13device_kernelIN5flash19enable_sm80_to_sm89INS1_16FlashAttnBwdSm80INS1_25CollectiveMainloopBwdSm80ILi2ELi2EN4cute5tupleIJNS5_1CILi128EEES8_NS7_ILi64EEEEEENS_10bfloat16_tEfNS_4arch4Sm80ELb0ELb0ELb1ELb0ELb0ELb0ELb0ELb0ELi2ELi4ELi4ELi4ELb0EEENS1_21CollectiveEpilogueBwdISA_SB_SD_Li256ELb0ELb0ELi2EEENS1_19SingleTileSchedulerILb0ELb0ELb0ELi128EEEEEEEEEvNT_6ParamsE) ;  /* 0xffff74a006007950 */ /* 0x000fea0003c3ffff */
        .type           $_ZN7cutlass13device_kernelIN5flash19enable_sm80_to_sm89INS1_16FlashAttnBwdSm80INS1_25CollectiveMainloopBwdSm80ILi2ELi2EN4cute5tupleIJNS5_1CILi128EEES8_NS7_ILi64EEEEEENS_10bfloat16_tEfNS_4arch4Sm80ELb0ELb0ELb1ELb0ELb0ELb0ELb0ELb0ELi2ELi4ELi4ELi4ELb0EEENS1_21CollectiveEpilogueBwdISA_SB_SD_Li256ELb0ELb0ELi2EEENS1_19SingleTileSchedulerILb0ELb0ELb0ELi128EEEEEEEEEvNT_6ParamsE$_ZN4cute3eso3ESOILb1ELb0EJNS_6LayoutINS_5tupleIJNS3_IJNS3_IJNS_1CILi4EEENS4_ILi2EEEEEENS4_ILi1EEEEEEEEENS3_IJNS3_IJNS3_IJS8_NS4_ILi32EEEEEENS4_ILi0EEEEEEEEEEENS_10ViewEngineIPN7cutlass10bfloat16_tEEEEEC2ERKSG_RKSL_,@function
        .size           $_ZN7cutlass13device_kernelIN5flash19enable_sm80_to_sm89INS1_16FlashAttnBwdSm80INS1_25CollectiveMainloopBwdSm80ILi2ELi2EN4cute5tupleIJNS5_1CILi128EEES8_NS7_ILi64EEEEEENS_10bfloat16_tEfNS_4arch4Sm80ELb0ELb0ELb1ELb0ELb0ELb0ELb0ELb0ELi2ELi4ELi4ELi4ELb0EEENS1_21CollectiveEpilogueBwdISA_SB_SD_Li256ELb0ELb0ELi2EEENS1_19SingleTileSchedulerILb0ELb0ELb0ELi128EEEEEEEEEvNT_6ParamsE$_ZN4cute3eso3ESOILb1ELb0EJNS_6LayoutINS_5tupleIJNS3_IJNS3_IJNS_1CILi4EEENS4_ILi2EEEEEENS4_ILi1EEEEEEEEENS3_IJNS3_IJNS3_IJS8_NS4_ILi32EEEEEENS4_ILi0EEEEEEEEEEENS_10ViewEngineIPN7cutlass10bfloat16_tEEEEEC2ERKSG_RKSL_,($_ZN7cutlass13device_kernelIN5flash19enable_sm80_to_sm89INS1_16FlashAttnBwdSm80INS1_25CollectiveMainloopBwdSm80ILi2ELi2EN4cute5tupleIJNS5_1CILi128EEES8_NS7_ILi64EEEEEENS_10bfloat16_tEfNS_4arch4Sm80ELb0ELb0ELb1ELb0ELb0ELb0ELb0ELb0ELi2ELi4ELi4ELi4ELb0EEENS1_21CollectiveEpilogueBwdISA_SB_SD_Li256ELb0ELb0ELi2EEENS1_19SingleTileSchedulerILb0ELb0ELb0ELi128EEEEEEEEEvNT_6ParamsE$_ZN4cute3eso3ESOILb1ELb0EJNS_6LayoutINS_5tupleIJNS3_IJNS3_IJNS_1CILi4EEENS4_ILi2EEEEEENS4_ILi1EEEEEEEEENS3_IJNS3_IJNS3_IJS8_NS4_ILi32EEEEEENS4_ILi0EEEEEEEEEEEiEEC2ERKSG_RKi - $_ZN7cutlass13device_kernelIN5flash19enable_sm80_to_sm89INS1_16FlashAttnBwdSm80INS1_25CollectiveMainloopBwdSm80ILi2ELi2EN4cute5tupleIJNS5_1CILi128EEES8_NS7_ILi64EEEEEENS_10bfloat16_tEfNS_4arch4Sm80ELb0ELb0ELb1ELb0ELb0ELb0ELb0ELb0ELi2ELi4ELi4ELi4ELb0EEENS1_21CollectiveEpilogueBwdISA_SB_SD_Li256ELb0ELb0ELi2EEENS1_19SingleTileSchedulerILb0ELb0ELb0ELi128EEEEEEEEEvNT_6ParamsE$_ZN4cute3eso3ESOILb1ELb0EJNS_6LayoutINS_5tupleIJNS3_IJNS3_IJNS_1CILi4EEENS4_ILi2EEEEEENS4_ILi1EEEEEEEEENS3_IJNS3_IJNS3_IJS8_NS4_ILi32EEEEEENS4_ILi0EEEEEEEEEEENS_10ViewEngineIPN7cutlass10bfloat16_tEEEEEC2ERKSG_RKSL_)
$_ZN7cutlass13device_kernelIN5flash19enable_sm80_to_sm89INS1_16FlashAttnBwdSm80INS1_25CollectiveMainloopBwdSm80ILi2ELi2EN4cute5tupleIJNS5_1CILi128EEES8_NS7_ILi64EEEEEENS_10bfloat16_tEfNS_4arch4Sm80ELb0ELb0ELb1ELb0ELb0ELb0ELb0ELb0ELi2ELi4ELi4ELi4ELb0EEENS1_21CollectiveEpilogueBwdISA_SB_SD_Li256ELb0ELb0ELi2EEENS1_19SingleTileSchedulerILb0ELb0ELb0ELi128EEEEEEEEEvNT_6ParamsE$_ZN4cute3eso3ESOILb1ELb0EJNS_6LayoutINS_5tupleIJNS3_IJNS3_IJNS_1CILi4EEENS4_ILi2EEEEEENS4_ILi1EEEEEEEEENS3_IJNS3_IJNS3_IJS8_NS4_ILi32EEEEEENS4_ILi0EEEEEEEEEEENS_10ViewEngineIPN7cutlass10bfloat16_tEEEEEC2ERKSG_RKSL_:
[----:B------:R-:W-:Y:S01]  /*8b60*/  IADD3 R2, R76, -c[0x0][0x20], RZ ;  /* 0x800008004c027a10 */ /* 0x000fe20007ffe0ff */
[----:B------:R-:W-:Y:S01]  /*8b70*/  IMAD.MOV.U32 R9, RZ, RZ, R3 ;  /* 0x000000ffff097224 */ /* 0x000fe200078e0003 */
[----:B------:R-:W-:-:S04]  /*8b80*/  MOV R5, 0x0 ;  /* 0x0000000000057802 */ /* 0x000fc80000000f00 */
[----:B------:R1:W-:Y:S01]  /*8b90*/  STL.64 [R2], R8 ;  /* 0x0000000802007387 */ /* 0x0003e20000100a00 */
[----:B------:R-:W-:Y:S05]  /*8ba0*/  RET.REL.NODEC R4 `(_ZN7cutlass13device_kernelIN5flash19enable_sm80_to_sm89INS1_16FlashAttnBwdSm80INS1_25CollectiveMainloopBwdSm80ILi2ELi2EN4cute5tupleIJNS5_1CILi128EEES8_NS7_ILi64EEEEEENS_10bfloat16_tEfNS_4arch4Sm80ELb0ELb0ELb1ELb0ELb0ELb0ELb0ELb0ELi2ELi4ELi4ELi4ELb0EEENS1_21CollectiveEpilogueBwdISA_SB_SD_Li256ELb0ELb0ELi2EEENS1_19SingleTileSchedulerILb0ELb0ELb0ELi128EEEEEEEEEvNT_6ParamsE) ;  /* 0xffff745004007950 */ /* 0x000fea0003c3ffff */
        .type           $_ZN7cutlass13device_kernelIN5flash19enable_sm80_to_sm89INS1_16FlashAttnBwdSm80INS1_25CollectiveMainloopBwdSm80ILi2ELi2EN4cute5tupleIJNS5_1CILi128EEES8_NS7_ILi64EEEEEENS_10bfloat16_tEfNS_4arch4Sm80ELb0ELb0ELb1ELb0ELb0ELb0ELb0ELb0ELi2ELi4ELi4ELi4ELb0EEENS1_21CollectiveEpilogueBwdISA_SB_SD_Li256ELb0ELb0ELi2EEENS1_19SingleTileSchedulerILb0ELb0ELb0ELi128EEEEEEEEEvNT_6ParamsE$_ZN4cute3eso3ESOILb1ELb0EJNS_6LayoutINS_5tupleIJNS3_IJNS3_IJNS_1CILi4EEENS4_ILi2EEEEEENS4_ILi1EEEEEEEEENS3_IJNS3_IJNS3_IJS8_NS4_ILi32EEEEEENS4_ILi0EEEEEEEEEEEiEEC2ERKSG_RKi,@function
        .size           $_ZN7cutlass13device_kernelIN5flash19enable_sm80_to_sm89INS1_16FlashAttnBwdSm80INS1_25CollectiveMainloopBwdSm80ILi2ELi2EN4cute5tupleIJNS5_1CILi128EEES8_NS7_ILi64EEEEEENS_10bfloat16_tEfNS_4arch4Sm80ELb0ELb0ELb1ELb0ELb0ELb0ELb0ELb0ELi2ELi4ELi4ELi4ELb0EEENS1_21CollectiveEpilogueBwdISA_SB_SD_Li256ELb0ELb0ELi2EEENS1_19SingleTileSchedulerILb0ELb0ELb0ELi128EEEEEEEEEvNT_6ParamsE$_ZN4cute3eso3ESOILb1ELb0EJNS_6LayoutINS_5tupleIJNS3_IJNS3_IJNS_1CILi4EEENS4_ILi2EEEEEENS4_ILi1EEEEEEEEENS3_IJNS3_IJNS3_IJS8_NS4_ILi32EEEEEENS4_ILi0EEEEEEEEEEEiEEC2ERKSG_RKi,($_ZN7cutlass13device_kernelIN5flash19enable_sm80_to_sm89INS1_16FlashAttnBwdSm80INS1_25CollectiveMainloopBwdSm80ILi2ELi2EN4cute5tupleIJNS5_1CILi128EEES8_NS7_ILi64EEEEEENS_10bfloat16_tEfNS_4arch4Sm80ELb0ELb0ELb1ELb0ELb0ELb0ELb0ELb0ELi2ELi4ELi4ELi4ELb0EEENS1_21CollectiveEpilogueBwdISA_SB_SD_Li256ELb0ELb0ELi2EEENS1_19SingleTileSchedulerILb0ELb0ELb0ELi128EEEEEEEEEvNT_6ParamsE$_ZN4cute3eso3ESOILb1ELb0EJNS_6LayoutINS_5tupleIJNS3_IJNS3_IJNS_1CILi4EEENS4_ILi2EEEEEENS4_ILi1EEEEEENS3_IJS6_EEEEEENS3_IJNS3_IJNS3_IJS8_NS4_ILi32EEEEEENS4_ILi0EEEEEENS3_IJNS4_ILi64EEEEEEEEEEENS_10ViewEngineIPN7cutlass10bfloat16_tEEEEEC2ERKSJ_RKSO_ - $_ZN7cutlass13device_kernelIN5flash19enable_sm80_to_sm89INS1_16FlashAttnBwdSm80INS1_25CollectiveMainloopBwdSm80ILi2ELi2EN4cute5tupleIJNS5_1CILi128EEES8_NS7_ILi64EEEEEENS_10bfloat16_tEfNS_4arch4Sm80ELb0ELb0ELb1ELb0ELb0ELb0ELb0ELb0ELi2ELi4ELi4ELi4ELb0EEENS1_21CollectiveEpilogueBwdISA_SB_SD_Li256ELb0ELb0ELi2EEENS1_19SingleTileSchedulerILb0ELb0ELb0ELi128EEEEEEEEEvNT_6ParamsE$_ZN4cute3eso3ESOILb1ELb0EJNS_6LayoutINS_5tupleIJNS3_IJNS3_IJNS_1CILi4EEENS4_ILi2EEEEEENS4_ILi1EEEEEEEEENS3_IJNS3_IJNS3_IJS8_NS4_ILi32EEEEEENS4_ILi0EEEEEEEEEEEiEEC2ERKSG_RKi)
$_ZN7cutlass13device_kernelIN5flash19enable_sm80_to_sm89INS1_16FlashAttnBwdSm80INS1_25CollectiveMainloopBwdSm80ILi2ELi2EN4cute5tupleIJNS5_1CILi128EEES8_NS7_ILi64EEEEEENS_10bfloat16_tEfNS_4arch4Sm80ELb0ELb0ELb1ELb0ELb0ELb0ELb0ELb0ELi2ELi4ELi4ELi4ELb0EEENS1_21CollectiveEpilogueBwdISA_SB_SD_Li256ELb0ELb0ELi2EEENS1_19SingleTileSchedulerILb0ELb0ELb0ELi128EEEEEEEEEvNT_6ParamsE$_ZN4cute3eso3ESOILb1ELb0EJNS_6LayoutINS_5tupleIJNS3_IJNS3_IJNS_1CILi4EEENS4_ILi2EEEEEENS4_ILi1EEEEEEEEENS3_IJNS3_IJNS3_IJS8_NS4_ILi32EEEEEENS4_ILi0EEEEEEEEEEEiEEC2ERKSG_RKi:
[----:B------:R-:W-:Y:S02]  /*8bb0*/  IADD3 R2, R76, -c[0x0][0x20], RZ ;  /* 0x800008004c027a10 */ /* 0x000fe40007ffe0ff */
[----:B------:R-:W-:-:S03]  /*8bc0*/  MOV R5, 0x0 ;  /* 0x0000000000057802 */ /* 0x000fc60000000f00 */
[----:B------:R1:W-:Y:S01]  /*8bd0*/  STL [R2], R3 ;  /* 0x0000000302007387 */ /* 0x0003e20000100800 */
[----:B------:R-:W-:Y:S05]  /*8be0*/  RET.REL.NODEC R4 `(_ZN7cutlass13device_kernelIN5flash19enable_sm80_to_sm89INS1_16FlashAttnBwdSm80INS1_25CollectiveMainloopBwdSm80ILi2ELi2EN4cute5tupleIJNS5_1CILi128EEES8_NS7_ILi64EEEEEENS_10bfloat16_tEfNS_4arch4Sm80ELb0ELb0ELb1ELb0ELb0ELb0ELb0ELb0ELi2ELi4ELi4ELi4ELb0EEENS1_21CollectiveEpilogueBwdISA_SB_SD_Li256ELb0ELb0ELi2EEENS1_19SingleTileSchedulerILb0ELb0ELb0ELi128EEEEEEEEEvNT_6ParamsE) ;  /* 0xffff741004007950 */ /* 0x000fea0003c3ffff */
        .type           $_ZN7cutlass13device_kernelIN5flash19enable_sm80_to_sm89INS1_16FlashAttnBwdSm80INS1_25CollectiveMainloopBwdSm80ILi2ELi2EN4cute5tupleIJNS5_1CILi128EEES8_NS7_ILi64EEEEEENS_10bfloat16_tEfNS_4arch4Sm80ELb0ELb0ELb1ELb0ELb0ELb0ELb0ELb0ELi2ELi4ELi4ELi4ELb0EEENS1_21CollectiveEpilogueBwdISA_SB_SD_Li256ELb0ELb0ELi2EEENS1_19SingleTileSchedulerILb0ELb0ELb0ELi128EEEEEEEEEvNT_6ParamsE$_ZN4cute3eso3ESOILb1ELb0EJNS_6LayoutINS_5tupleIJNS3_IJNS3_IJNS_1CILi4EEENS4_ILi2EEEEEENS4_ILi1EEEEEENS3_IJS6_EEEEEENS3_IJNS3_IJNS3_IJS8_NS4_ILi32EEEEEENS4_ILi0EEEEEENS3_IJNS4_ILi64EEEEEEEEEEENS_10ViewEngineIPN7cutlass10bfloat16_tEEEEEC2ERKSJ_RKSO_,@function
        .size           $_ZN7cutlass13device_kernelIN5flash19enable_sm80_to_sm89INS1_16FlashAttnBwdSm80INS1_25CollectiveMainloopBwdSm80ILi2ELi2EN4cute5tupleIJNS5_1CILi128EEES8_NS7_ILi64EEEEEENS_10bfloat16_tEfNS_4arch4Sm80ELb0ELb0ELb1ELb0ELb0ELb0ELb0ELb0ELi2ELi4ELi4ELi4ELb0EEENS1_21CollectiveEpilogueBwdISA_SB_SD_Li256ELb0ELb0ELi2EEENS1_19SingleTileSchedulerILb0ELb0ELb0ELi128EEEEEEEEEvNT_6ParamsE$_ZN4cute3eso3ESOILb1ELb0EJNS_6LayoutINS_5tupleIJNS3_IJNS3_IJNS_1CILi4EEENS4_ILi2EEEEEENS4_ILi1EEEEEENS3_IJS6_EEEEEENS3_IJNS3_IJNS3_IJS8_NS4_ILi32EEEEEENS4_ILi0EEEEEENS3_IJNS4_ILi64EEEEEEEEEEENS_10ViewEngineIPN7cutlass10bfloat16_tEEEEEC2ERKSJ_RKSO_,($_ZN7cutlass13device_kernelIN5flash19enable_sm80_to_sm89INS1_16FlashAttnBwdSm80INS1_25CollectiveMainloopBwdSm80ILi2ELi2EN4cute5tupleIJNS5_1CILi128EEES8_NS7_ILi64EEEEEENS_10bfloat16_tEfNS_4arch4Sm80ELb0ELb0ELb1ELb0ELb0ELb0ELb0ELb0ELi2ELi4ELi4ELi4ELb0EEENS1_21CollectiveEpilogueBwdISA_SB_SD_Li256ELb0ELb0ELi2EEENS1_19SingleTileSchedulerILb0ELb0ELb0ELi128EEEEEEEEEvNT_6ParamsE$_ZN4cute3eso3ESOILb1ELb0EJNS_6LayoutINS_5tupleIJNS3_IJNS3_IJNS_1CILi4EEENS4_ILi2EEEEEENS4_ILi1EEEEEES6_EEENS3_IJNS3_IJNS3_IJS8_NS4_ILi32EEEEEENS4_ILi0EEEEEENS4_ILi64EEEEEEEENS_10ViewEngineIPN7cutlass10bfloat16_tEEEEEC2ERKSH_RKSM_ - $_ZN7cutlass13device_kernelIN5flash19enable_sm80_to_sm89INS1_16FlashAttnBwdSm80INS1_25CollectiveMainloopBwdSm80ILi2ELi2EN4cute5tupleIJNS5_1CILi128EEES8_NS7_ILi64EEEEEENS_10bfloat16_tEfNS_4arch4Sm80ELb0ELb0ELb1ELb0ELb0ELb0ELb0ELb0ELi2ELi4ELi4ELi4ELb0EEENS1_21CollectiveEpilogueBwdISA_SB_SD_Li256ELb0ELb0ELi2EEENS1_19SingleTileSchedulerILb0ELb0ELb0ELi128EEEEEEEEEvNT_6ParamsE$_ZN4cute3eso3ESOILb1ELb0EJNS_6LayoutINS_5tupleIJNS3_IJNS3_IJNS_1CILi4EEENS4_ILi2EEEEEENS4_ILi1EEEEEENS3_IJS6_EEEEEENS3_IJNS3_IJNS3_IJS8_NS4_ILi32EEEEEENS4_ILi0EEEEEENS3_IJNS4_ILi64EEEEEEEEEEENS_10ViewEngineIPN7cutlass10bfloat16_tEEEEEC2ERKSJ_RKSO_)
$_ZN7cutlass13device_kernelIN5flash19enable_sm80_to_sm89INS1_16FlashAttnBwdSm80INS1_25CollectiveMainloopBwdSm80ILi2ELi2EN4cute5tupleIJNS5_1CILi128EEES8_NS7_ILi64EEEEEENS_10bfloat16_tEfNS_4arch4Sm80ELb0ELb0ELb1ELb0ELb0ELb0ELb0ELb0ELi2ELi4ELi4ELi4ELb0EEENS1_21CollectiveEpilogueBwdISA_SB_SD_Li256ELb0ELb0ELi2EEENS1_19SingleTileSchedulerILb0ELb0ELb0ELi128EEEEEEEEEvNT_6ParamsE$_ZN4cute3eso3ESOILb1ELb0EJNS_6LayoutINS_5tupleIJNS3_IJNS3_IJNS_1CILi4EEENS4_ILi2EEEEEENS4_ILi1EEEEEENS3_IJS6_EEEEEENS3_IJNS3_IJNS3_IJS8_NS4_ILi32EEEEEENS4_ILi0EEEEEENS3_IJNS4_ILi64EEEEEEEEEEENS_10ViewEngineIPN7cutlass10bfloat16_tEEEEEC2ERKSJ_RKSO_:
[----:B------:R-:W-:Y:S02]  /*8bf0*/  IADD3 R2, R76, -c[0x0][0x20], RZ ;  /* 0x800008004c027a10 */ /* 0x000fe40007ffe0ff */
[----:B------:R-:W-:-:S03]  /*8c00*/  MOV R7, 0x0 ;  /* 0x0000000000077802 */ /* 0x000fc60000000f00 */
[----:B------:R1:W-:Y:S01]  /*8c10*/  STL.64 [R2], R4 ;  /* 0x0000000402007387 */ /* 0x0003e20000100a00 */
[----:B------:R-:W-:Y:S05]  /*8c20*/  RET.REL.NODEC R6 `(_ZN7cutlass13device_kernelIN5flash19enable_sm80_to_sm89INS1_16FlashAttnBwdSm80INS1_25CollectiveMainloopBwdSm80ILi2ELi2EN4cute5tupleIJNS5_1CILi128EEES8_NS7_ILi64EEEEEENS_10bfloat16_tEfNS_4arch4Sm80ELb0ELb0ELb1ELb0ELb0ELb0ELb0ELb0ELi2ELi4ELi4ELi4ELb0EEENS1_21CollectiveEpilogueBwdISA_SB_SD_Li256ELb0ELb0ELi2EEENS1_19SingleTileSchedulerILb0ELb0ELb0ELi128EEEEEEEEEvNT_6ParamsE) ;  /* 0xffff73d006007950 */ /* 0x000fea0003c3ffff */
        .type           $_ZN7cutlass13device_kernelIN5flash19enable_sm80_to_sm89INS1_16FlashAttnBwdSm80INS1_25CollectiveMainloopBwdSm80ILi2ELi2EN4cute5tupleIJNS5_1CILi128EEES8_NS7_ILi64EEEEEENS_10bfloat16_tEfNS_4arch4Sm80ELb0ELb0ELb1ELb0ELb0ELb0ELb0ELb0ELi2ELi4ELi4ELi4ELb0EEENS1_21CollectiveEpilogueBwdISA_SB_SD_Li256ELb0ELb0ELi2EEENS1_19SingleTileSchedulerILb0ELb0ELb0ELi128EEEEEEEEEvNT_6ParamsE$_ZN4cute3eso3ESOILb1ELb0EJNS_6LayoutINS_5tupleIJNS3_IJNS3_IJNS_1CILi4EEENS4_ILi2EEEEEENS4_ILi1EEEEEES6_EEENS3_IJNS3_IJNS3_IJS8_NS4_ILi32EEEEEENS4_ILi0EEEEEENS4_ILi64EEEEEEEENS_10ViewEngineIPN7cutlass10bfloat16_tEEEEEC2ERKSH_RKSM_,@function
        .size           $_ZN7cutlass13device_kernelIN5flash19enable_sm80_to_sm89INS1_16FlashAttnBwdSm80INS1_25CollectiveMainloopBwdSm80ILi2ELi2EN4cute5tupleIJNS5_1CILi128EEES8_NS7_ILi64EEEEEENS_10bfloat16_tEfNS_4arch4Sm80ELb0ELb0ELb1ELb0ELb0ELb0ELb0ELb0ELi2ELi4ELi4ELi4ELb0EEENS1_21CollectiveEpilogueBwdISA_SB_SD_Li256ELb0ELb0ELi2EEENS1_19SingleTileSchedulerILb0ELb0ELb0ELi128EEEEEEEEEvNT_6ParamsE$_ZN4cute3eso3ESOILb1ELb0EJNS_6LayoutINS_5tupleIJNS3_IJNS3_IJNS_1CILi4EEENS4_ILi2EEEEEENS4_ILi1EEEEEES6_EEENS3_IJNS3_IJNS3_IJS8_NS4_ILi32EEEEEENS4_ILi0EEEEEENS4_ILi64EEEEEEEENS_10ViewEngineIPN7cutlass10bfloat16_tEEEEEC2ERKSH_RKSM_,($_ZN7cutlass13device_kernelIN5flash19enable_sm80_to_sm89INS1_16FlashAttnBwdSm80INS1_25CollectiveMainloopBwdSm80ILi2ELi2EN4cute5tupleIJNS5_1CILi128EEES8_NS7_ILi64EEEEEENS_10bfloat16_tEfNS_4arch4Sm80ELb0ELb0ELb1ELb0ELb0ELb0ELb0ELb0ELi2ELi4ELi4ELi4ELb0EEENS1_21CollectiveEpilogueBwdISA_SB_SD_Li256ELb0ELb0ELi2EEENS1_19SingleTileSchedulerILb0ELb0ELb0ELi128EEEEEEEEEvNT_6ParamsE$_ZN4cute3eso3ESOILb1ELb0EJNS_6LayoutINS_5tupleIJNS3_IJNS3_IJNS_1CILi4EEENS4_ILi2EEEEEENS4_ILi1EEEEEES6_EEENS3_IJNS3_IJNS3_IJS8_NS4_ILi32EEEEEENS4_ILi0EEEEEENS4_ILi64EEEEEEEEiEEC2ERKSH_RKi - $_ZN7cutlass13device_kernelIN5flash19enable_sm80_to_sm89INS1_16FlashAttnBwdSm80INS1_25CollectiveMainloopBwdSm80ILi2ELi2EN4cute5tupleIJNS5_1CILi128EEES8_NS7_ILi64EEEEEENS_10bfloat16_tEfNS_4arch4Sm80ELb0ELb0ELb1ELb0ELb0ELb0ELb0ELb0ELi2ELi4ELi4ELi4ELb0EEENS1_21CollectiveEpilogueBwdISA_SB_SD_Li256ELb0ELb0ELi2EEENS1_19SingleTileSchedulerILb0ELb0ELb0ELi128EEEEEEEEEvNT_6ParamsE$_ZN4cute3eso3ESOILb1ELb0EJNS_6LayoutINS_5tupleIJNS3_IJNS3_IJNS_1CILi4EEENS4_ILi2EEEEEENS4_ILi1EEEEEES6_EEENS3_IJNS3_IJNS3_IJS8_NS4_ILi32EEEEEENS4_ILi0EEEEEENS4_ILi64EEEEEEEENS_10ViewEngineIPN7cutlass10bfloat16_tEEEEEC2ERKSH_RKSM_)
$_ZN7cutlass13device_kernelIN5flash19enable_sm80_to_sm89INS1_16FlashAttnBwdSm80INS1_25CollectiveMainloopBwdSm80ILi2ELi2EN4cute5tupleIJNS5_1CILi128EEES8_NS7_ILi64EEEEEENS_10bfloat16_tEfNS_4arch4Sm80ELb0ELb0ELb1ELb0ELb0ELb0ELb0ELb0ELi2ELi4ELi4ELi4ELb0EEENS1_21CollectiveEpilogueBwdISA_SB_SD_Li256ELb0ELb0ELi2EEENS1_19SingleTileSchedulerILb0ELb0ELb0ELi128EEEEEEEEEvNT_6ParamsE$_ZN4cute3eso3ESOILb1ELb0EJNS_6LayoutINS_5tupleIJNS3_IJNS3_IJNS_1CILi4EEENS4_ILi2EEEEEENS4_ILi1EEEEEES6_EEENS3_IJNS3_IJNS3_IJS8_NS4_ILi32EEEEEENS4_ILi0EEEEEENS4_ILi64EEEEEEEENS_10ViewEngineIPN7cutlass10bfloat16_tEEEEEC2ERKSH_RKSM_:
[----:B------:R-:W-:Y:S02]  /*8c30*/  IADD3 R2, R76, -c[0x0][0x20], RZ ;  /* 0x800008004c027a10 */ /* 0x000fe40007ffe0ff */
[----:B------:R-:W-:-:S03]  /*8c40*/  MOV R7, 0x0 ;  /* 0x0000000000077802 */ /* 0x000fc60000000f00 */
[----:B------:R1:W-:Y:S01]  /*8c50*/  STL.64 [R2], R10 ;  /* 0x0000000a02007387 */ /* 0x0003e20000100a00 */
[----:B------:R-:W-:Y:S05]  /*8c60*/  RET.REL.NODEC R6 `(_ZN7cutlass13device_kernelIN5flash19enable_sm80_to_sm89INS1_16FlashAttnBwdSm80INS1_25CollectiveMainloopBwdSm80ILi2ELi2EN4cute5tupleIJNS5_1CILi128EEES8_NS7_ILi64EEEEEENS_10bfloat16_tEfNS_4arch4Sm80ELb0ELb0ELb1ELb0ELb0ELb0ELb0ELb0ELi2ELi4ELi4ELi4ELb0EEENS1_21CollectiveEpilogueBwdISA_SB_SD_Li256ELb0ELb0ELi2EEENS1_19SingleTileSchedulerILb0ELb0ELb0ELi128EEEEEEEEEvNT_6ParamsE) ;  /* 0xffff739006007950 */ /* 0x000fea0003c3ffff */
        .type           $_ZN7cutlass13device_kernelIN5flash19enable_sm80_to_sm89INS1_16FlashAttnBwdSm80INS1_25CollectiveMainloopBwdSm80ILi2ELi2EN4cute5tupleIJNS5_1CILi128EEES8_NS7_ILi64EEEEEENS_10bfloat16_tEfNS_4arch4Sm80ELb0ELb0ELb1ELb0ELb0ELb0ELb0ELb0ELi2ELi4ELi4ELi4ELb0EEENS1_21CollectiveEpilogueBwdISA_SB_SD_Li256ELb0ELb0ELi2EEENS1_19SingleTileSchedulerILb0ELb0ELb0ELi128EEEEEEEEEvNT_6ParamsE$_ZN4cute3eso3ESOILb1ELb0EJNS_6LayoutINS_5tupleIJNS3_IJNS3_IJNS_1CILi4EEENS4_ILi2EEEEEENS4_ILi1EEEEEES6_EEENS3_IJNS3_IJNS3_IJS8_NS4_ILi32EEEEEENS4_ILi0EEEEEENS4_ILi64EEEEEEEEiEEC2ERKSH_RKi,@function
        .size           $_ZN7cutlass13device_kernelIN5flash19enable_sm80_to_sm89INS1_16FlashAttnBwdSm80INS1_25CollectiveMainloopBwdSm80ILi2ELi2EN4cute5tupleIJNS5_1CILi128EEES8_NS7_ILi64EEEEEENS_10bfloat16_tEfNS_4arch4Sm80ELb0ELb0ELb1ELb0ELb0ELb0ELb0ELb0ELi2ELi4ELi4ELi4ELb0EEENS1_21CollectiveEpilogueBwdISA_SB_SD_Li256ELb0ELb0ELi2EEENS1_19SingleTileSchedulerILb0ELb0ELb0ELi128EEEEEEEEEvNT_6ParamsE$_ZN4cute3eso3ESOILb1ELb0EJNS_6LayoutINS_5tupleIJNS3_IJNS3_IJNS_1CILi4EEENS4_ILi2EEEEEENS4_ILi1EEEEEES6_EEENS3_IJNS3_IJNS3_IJS8_NS4_ILi32EEEEEENS4_ILi0EEEEEENS4_ILi64EEEEEEEEiEEC2ERKSH_RKi,($_ZN7cutlass13device_kernelIN5flash19enable_sm80_to_sm89INS1_16FlashAttnBwdSm80INS1_25CollectiveMainloopBwdSm80ILi2ELi2EN4cute5tupleIJNS5_1CILi128EEES8_NS7_ILi64EEEEEENS_10bfloat16_tEfNS_4arch4Sm80ELb0ELb0ELb1ELb0ELb0ELb0ELb0ELb0ELi2ELi4ELi4ELi4ELb0EEENS1_21CollectiveEpilogueBwdISA_SB_SD_Li256ELb0ELb0ELi2EEENS1_19SingleTileSchedulerILb0ELb0ELb0ELi128EEEEEEEEEvNT_6ParamsE$_ZN4cute3eso3ESOILb1ELb0EJNS_6LayoutINS_5tupleIJNS3_IJNS3_IJNS_1CILi4EEENS4_ILi2EEEEEENS4_ILi1EEEEEES6_NS4_ILi8EEEEEENS3_IJNS3_IJNS3_IJS8_NS4_ILi32EEEEEENS4_ILi0EEEEEENS4_ILi64EEES5_EEEEENS_10ViewEngineIPN7cutlass10bfloat16_tEEEEEC2ERKSI_RKSN_ - $_ZN7cutlass13device_kernelIN5flash19enable_sm80_to_sm89INS1_16FlashAttnBwdSm80INS1_25CollectiveMainloopBwdSm80ILi2ELi2EN4cute5tupleIJNS5_1CILi128EEES8_NS7_ILi64EEEEEENS_10bfloat16_tEfNS_4arch4Sm80ELb0ELb0ELb1ELb0ELb0ELb0ELb0ELb0ELi2ELi4ELi4ELi4ELb0EEENS1_21CollectiveEpilogueBwdISA_SB_SD_Li256ELb0ELb0ELi2EEENS1_19SingleTileSchedulerILb0ELb0ELb0ELi128EEEEEEEEEvNT_6ParamsE$_ZN4cute3eso3ESOILb1ELb0EJNS_6LayoutINS_5tupleIJNS3_IJNS3_IJNS_1CILi4EEENS4_ILi2EEEEEENS4_ILi1EEEEEES6_EEENS3_IJNS3_IJNS3_IJS8_NS4_ILi32EEEEEENS4_ILi0EEEEEENS4_ILi64EEEEEEEEiEEC2ERKSH_RKi)
$_ZN7cutlass13device_kernelIN5flash19enable_sm80_to_sm89INS1_16FlashAttnBwdSm80INS1_25CollectiveMainloopBwdSm80ILi2ELi2EN4cute5tupleIJNS5_1CILi128EEES8_NS7_ILi64EEEEEENS_10bfloat16_tEfNS_4arch4Sm80ELb0ELb0ELb1ELb0ELb0ELb0ELb0ELb0ELi2ELi4ELi4ELi4ELb0EEENS1_21CollectiveEpilogueBwdISA_SB_SD_Li256ELb0ELb0ELi2EEENS1_19SingleTileSchedulerILb0ELb0ELb0ELi128EEEEEEEEEvNT_6ParamsE$_ZN4cute3eso3ESOILb1ELb0EJNS_6LayoutINS_5tupleIJNS3_IJNS3_IJNS_1CILi4EEENS4_ILi2EEEEEENS4_ILi1EEEEEES6_EEENS3_IJNS3_IJNS3_IJS8_NS4_ILi32EEEEEENS4_ILi0EEEEEENS4_ILi64EEEEEEEEiEEC2ERKSH_RKi:
[----:B------:R-:W-:Y:S02]  /*8c70*/  IADD3 R2, R2, -c[0x0][0x20], RZ ;  /* 0x8000080002027a10 */ /* 0x000fe40007ffe0ff */
[----:B------:R-:W-:-:S03]  /*8c80*/  MOV R5, 0x0 ;  /* 0x0000000000057802 */ /* 0x000fc60000000f00 */
[----:B------:R1:W-:Y:S01]  /*8c90*/  STL [R2], R3 ;  /* 0x0000000302007387 */ /* 0x0003e20000100800 */
[----:B------:R-:W-:Y:S05]  /*8ca0*/  RET.REL.NODEC R4 `(_ZN7cutlass13device_kernelIN5flash19enable_sm80_to_sm89INS1_16FlashAttnBwdSm80INS1_25CollectiveMainloopBwdSm80ILi2ELi2EN4cute5tupleIJNS5_1CILi128EEES8_NS7_ILi64EEEEEENS_10bfloat16_tEfNS_4arch4Sm80ELb0ELb0ELb1ELb0ELb0ELb0ELb0ELb0ELi2ELi4ELi4ELi4ELb0EEENS1_21CollectiveEpilogueBwdISA_SB_SD_Li256ELb0ELb0ELi2EEENS1_19SingleTileSchedulerILb0ELb0ELb0ELi128EEEEEEEEEvNT_6ParamsE) ;  /* 0xffff735004007950 */ /* 0x000fea0003c3ffff */
        .type           $_ZN7cutlass13device_kernelIN5flash19enable_sm80_to_sm89INS1_16FlashAttnBwdSm80INS1_25CollectiveMainloopBwdSm80ILi2ELi2EN4cute5tupleIJNS5_1CILi128EEES8_NS7_ILi64EEEEEENS_10bfloat16_tEfNS_4arch4Sm80ELb0ELb0ELb1ELb0ELb0ELb0ELb0ELb0ELi2ELi4ELi4ELi4ELb0EEENS1_21CollectiveEpilogueBwdISA_SB_SD_Li256ELb0ELb0ELi2EEENS1_19SingleTileSchedulerILb0ELb0ELb0ELi128EEEEEEEEEvNT_6ParamsE$_ZN4cute3eso3ESOILb1ELb0EJNS_6LayoutINS_5tupleIJNS3_IJNS3_IJNS_1CILi4EEENS4_ILi2EEEEEENS4_ILi1EEEEEES6_NS4_ILi8EEEEEENS3_IJNS3_IJNS3_IJS8_NS4_ILi32EEEEEENS4_ILi0EEEEEENS4_ILi64EEES5_EEEEENS_10ViewEngineIPN7cutlass10bfloat16_tEEEEEC2ERKSI_RKSN_,@function
        .size           $_ZN7cutlass13device_kernelIN5flash19enable_sm80_to_sm89INS1_16FlashAttnBwdSm80INS1_25CollectiveMainloopBwdSm80ILi2ELi2EN4cute5tupleIJNS5_1CILi128EEES8_NS7_ILi64EEEEEENS_10bfloat16_tEfNS_4arch4Sm80ELb0ELb0ELb1ELb0ELb0ELb0ELb0ELb0ELi2ELi4ELi4ELi4ELb0EEENS1_21CollectiveEpilogueBwdISA_SB_SD_Li256ELb0ELb0ELi2EEENS1_19SingleTileSchedulerILb0ELb0ELb0ELi128EEEEEEEEEvNT_6ParamsE$_ZN4cute3eso3ESOILb1ELb0EJNS_6LayoutINS_5tupleIJNS3_IJNS3_IJNS_1CILi4EEENS4_ILi2EEEEEENS4_ILi1EEEEEES6_NS4_ILi8EEEEEENS3_IJNS3_IJNS3_IJS8_NS4_ILi32EEEEEENS4_ILi0EEEEEENS4_ILi64EEES5_EEEEENS_10ViewEngineIPN7cutlass10bfloat16_tEEEEEC2ERKSI_RKSN_,($_ZN7cutlass13device_kernelIN5flash19enable_sm80_to_sm89INS1_16FlashAttnBwdSm80INS1_25CollectiveMainloopBwdSm80ILi2ELi2EN4cute5tupleIJNS5_1CILi128EEES8_NS7_ILi64EEEEEENS_10bfloat16_tEfNS_4arch4Sm80ELb0ELb0ELb1ELb0ELb0ELb0ELb0ELb0ELi2ELi4ELi4ELi4ELb0EEENS1_21CollectiveEpilogueBwdISA_SB_SD_Li256ELb0ELb0ELi2EEENS1_19SingleTileSchedulerILb0ELb0ELb0ELi128EEEEEEEEEvNT_6ParamsE$_ZN4cute3eso3ESOILb1ELb0EJNS_6LayoutINS_5tupleIJNS3_IJNS3_IJNS_1CILi4EEENS4_ILi8EEEEEENS3_IJS5_NS4_ILi2EEEEEEEEENS3_IJNS3_IJS8_S8_EEENS3_IJS8_S6_EEEEEEEEENS3_IJNS3_IJNS3_IJNS_11ScaledBasisIS8_JLi1EEEENSF_INS4_ILi1EEEJLi0EEEEEEENS3_IJNSF_INS4_ILi16EEEJLi0EEEENSF_IS6_JLi1EEEEEEEEEENS3_IJNS3_IJNSF_ISH_JLi1EEEENSF_IS6_JLi0EEEEEEENS3_IJNSF_INS4_ILi64EEEJLi0EEEENSF_ISK_JLi1EEEEEEEEEEEEEEENS_10ViewEngineINS_23ArithmeticTupleIteratorINS_15ArithmeticTupleIJNS4_ILi0EEES12_EEEEEEEEEC2ERKSY_RKS15_ - $_ZN7cutlass13device_kernelIN5flash19enable_sm80_to_sm89INS1_16FlashAttnBwdSm80INS1_25CollectiveMainloopBwdSm80ILi2ELi2EN4cute5tupleIJNS5_1CILi128EEES8_NS7_ILi64EEEEEENS_10bfloat16_tEfNS_4arch4Sm80ELb0ELb0ELb1ELb0ELb0ELb0ELb0ELb0ELi2ELi4ELi4ELi4ELb0EEENS1_21CollectiveEpilogueBwdISA_SB_SD_Li256ELb0ELb0ELi2EEENS1_19SingleTileSchedulerILb0ELb0ELb0ELi128EEEEEEEEEvNT_6ParamsE$_ZN4cute3eso3ESOILb1ELb0EJNS_6LayoutINS_5tupleIJNS3_IJNS3_IJNS_1CILi4EEENS4_ILi2EEEEEENS4_ILi1EEEEEES6_NS4_ILi8EEEEEENS3_IJNS3_IJNS3_IJS8_NS4_ILi32EEEEEENS4_ILi0EEEEEENS4_ILi64EEES5_EEEEENS_10ViewEngineIPN7cutlass10bfloat16_tEEEEEC2ERKSI_RKSN_)
$_ZN7cutlass13device_kernelIN5flash19enable_sm80_to_sm89INS1_16FlashAttnBwdSm80INS1_25CollectiveMainloopBwdSm80ILi2ELi2EN4cute5tupleIJNS5_1CILi128EEES8_NS7_ILi64EEEEEENS_10bfloat16_tEfNS_4arch4Sm80ELb0ELb0ELb1ELb0ELb0ELb0ELb0ELb0ELi2ELi4ELi4ELi4ELb0EEENS1_21CollectiveEpilogueBwdISA_SB_SD_Li256ELb0ELb0ELi2EEENS1_19SingleTileSchedulerILb0ELb0ELb0ELi128EEEEEEEEEvNT_6ParamsE$_ZN4cute3eso3ESOILb1ELb0EJNS_6LayoutINS_5tupleIJNS3_IJNS3_IJNS_1CILi4EEENS4_ILi2EEEEEENS4_ILi1EEEEEES6_NS4_ILi8EEEEEENS3_IJNS3_IJNS3_IJS8_NS4_ILi32EEEEEENS4_ILi0EEEEEENS4_ILi64EEES5_EEEEENS_10ViewEngineIPN7cutlass10bfloat16_tEEEEEC2ERKSI_RKSN_:
[----:B------:R-:W-:Y:S01]  /*8cb0*/  IADD3 R2, R76, -c[0x0][0x20], RZ ;  /* 0x800008004c027a10 */ /* 0x000fe20007ffe0ff */
[----:B------:R-:W-:Y:S01]  /*8cc0*/  IMAD.MOV.U32 R7, RZ, RZ, R3 ;  /* 0x000000ffff077224 */ /* 0x000fe200078e0003 */
[----:B------:R-:W-:-:S04]  /*8cd0*/  MOV R5, 0x0 ;  /* 0x0000000000057802 */ /* 0x000fc80000000f00 */
[----:B------:R1:W-:Y:S01]  /*8ce0*/  STL.64 [R2], R6 ;  /* 0x0000000602007387 */ /* 0x0003e20000100a00 */
[----:B------:R-:W-:Y:S05]  /*8cf0*/  RET.REL.NODEC R4 `(_ZN7cutlass13device_kernelIN5flash19enable_sm80_to_sm89INS1_16FlashAttnBwdSm80INS1_25CollectiveMainloopBwdSm80ILi2ELi2EN4cute5tupleIJNS5_1CILi128EEES8_NS7_ILi64EEEEEENS_10bfloat16_tEfNS_4arch4Sm80ELb0ELb0ELb1ELb0ELb0ELb0ELb0ELb0ELi2ELi4ELi4ELi4ELb0EEENS1_21CollectiveEpilogueBwdISA_SB_SD_Li256ELb0ELb0ELi2EEENS1_19SingleTileSchedulerILb0ELb0ELb0ELi128EEEEEEEEEvNT_6ParamsE) ;  /* 0xffff730004007950 */ /* 0x000fea0003c3ffff */
        .type           $_ZN7cutlass13device_kernelIN5flash19enable_sm80_to_sm89INS1_16FlashAttnBwdSm80INS1_25CollectiveMainloopBwdSm80ILi2ELi2EN4cute5tupleIJNS5_1CILi128EEES8_NS7_ILi64EEEEEENS_10bfloat16_tEfNS_4arch4Sm80ELb0ELb0ELb1ELb0ELb0ELb0ELb0ELb0ELi2ELi4ELi4ELi4ELb0EEENS1_21CollectiveEpilogueBwdISA_SB_SD_Li256ELb0ELb0ELi2EEENS1_19SingleTileSchedulerILb0ELb0ELb0ELi128EEEEEEEEEvNT_6ParamsE$_ZN4cute3eso3ESOILb1ELb0EJNS_6LayoutINS_5tupleIJNS3_IJNS3_IJNS_1CILi4EEENS4_ILi8EEEEEENS3_IJS5_NS4_ILi2EEEEEEEEENS3_IJNS3_IJS8_S8_EEENS3_IJS8_S6_EEEEEEEEENS3_IJNS3_IJNS3_IJNS_11ScaledBasisIS8_JLi1EEEENSF_INS4_ILi1EEEJLi0EEEEEEENS3_IJNSF_INS4_ILi16EEEJLi0EEEENSF_IS6_JLi1EEEEEEEEEENS3_IJNS3_IJNSF_ISH_JLi1EEEENSF_IS6_JLi0EEEEEEENS3_IJNSF_INS4_ILi64EEEJLi0EEEENSF_ISK_JLi1EEEEEEEEEEEEEEENS_10ViewEngineINS_23ArithmeticTupleIteratorINS_15ArithmeticTupleIJNS4_ILi0EEES12_EEEEEEEEEC2ERKSY_RKS15_,@function
        .size           $_ZN7cutlass13device_kernelIN5flash19enable_sm80_to_sm89INS1_16FlashAttnBwdSm80INS1_25CollectiveMainloopBwdSm80ILi2ELi2EN4cute5tupleIJNS5_1CILi128EEES8_NS7_ILi64EEEEEENS_10bfloat16_tEfNS_4arch4Sm80ELb0ELb0ELb1ELb0ELb0ELb0ELb0ELb0ELi2ELi4ELi4ELi4ELb0EEENS1_21CollectiveEpilogueBwdISA_SB_SD_Li256ELb0ELb0ELi2EEENS1_19SingleTileSchedulerILb0ELb0ELb0ELi128EEEEEEEEEvNT_6ParamsE$_ZN4cute3eso3ESOILb1ELb0EJNS_6LayoutINS_5tupleIJNS3_IJNS3_IJNS_1CILi4EEENS4_ILi8EEEEEENS3_IJS5_NS4_ILi2EEEEEEEEENS3_IJNS3_IJS8_S8_EEENS3_IJS8_S6_EEEEEEEEENS3_IJNS3_IJNS3_IJNS_11ScaledBasisIS8_JLi1EEEENSF_INS4_ILi1EEEJLi0EEEEEEENS3_IJNSF_INS4_ILi16EEEJLi0EEEENSF_IS6_JLi1EEEEEEEEEENS3_IJNS3_IJNSF_ISH_JLi1EEEENSF_IS6_JLi0EEEEEEENS3_IJNSF_INS4_ILi64EEEJLi0EEEENSF_ISK_JLi1EEEEEEEEEEEEEEENS_10ViewEngineINS_23ArithmeticTupleIteratorINS_15ArithmeticTupleIJNS4_ILi0EEES12_EEEEEEEEEC2ERKSY_RKS15_,($_ZN7cutlass13device_kernelIN5flash19enable_sm80_to_sm89INS1_16FlashAttnBwdSm80INS1_25CollectiveMainloopBwdSm80ILi2ELi2EN4cute5tupleIJNS5_1CILi128EEES8_NS7_ILi64EEEEEENS_10bfloat16_tEfNS_4arch4Sm80ELb0ELb0ELb1ELb0ELb0ELb0ELb0ELb0ELi2ELi4ELi4ELi4ELb0EEENS1_21CollectiveEpilogueBwdISA_SB_SD_Li256ELb0ELb0ELi2EEENS1_19SingleTileSchedulerILb0ELb0ELb0ELi128EEEEEEEEEvNT_6ParamsE$_ZN4cute3eso3ESOILb1ELb0EJNS_6LayoutINS_5tupleIJNS3_IJNS3_IJNS_1CILi8EEENS4_ILi1EEEEEES6_EEENS3_IJNS3_IJS6_S6_EEENS4_ILi2EEEEEEEEENS3_IJNS3_IJNS3_IJS6_NS4_ILi0EEEEEESD_EEENS3_IJNS3_IJSD_SD_EEENS4_ILi4096EEEEEEEEEEENS_10ViewEngineINS_8smem_ptrIPN7cutlass10bfloat16_tEEEEEEEC2ERKSK_RKSR_ - $_ZN7cutlass13device_kernelIN5flash19enable_sm80_to_sm89INS1_16FlashAttnBwdSm80INS1_25CollectiveMainloopBwdSm80ILi2ELi2EN4cute5tupleIJNS5_1CILi128EEES8_NS7_ILi64EEEEEENS_10bfloat16_tEfNS_4arch4Sm80ELb0ELb0ELb1ELb0ELb0ELb0ELb0ELb0ELi2ELi4ELi4ELi4ELb0EEENS1_21CollectiveEpilogueBwdISA_SB_SD_Li256ELb0ELb0ELi2EEENS1_19SingleTileSchedulerILb0ELb0ELb0ELi128EEEEEEEEEvNT_6ParamsE$_ZN4cute3eso3ESOILb1ELb0EJNS_6LayoutINS_5tupleIJNS3_IJNS3_IJNS_1CILi4EEENS4_ILi8EEEEEENS3_IJS5_NS4_ILi2EEEEEEEEENS3_IJNS3_IJS8_S8_EEENS3_IJS8_S6_EEEEEEEEENS3_IJNS3_IJNS3_IJNS_11ScaledBasisIS8_JLi1EEEENSF_INS4_ILi1EEEJLi0EEEEEEENS3_IJNSF_INS4_ILi16EEEJLi0EEEENSF_IS6_JLi1EEEEEEEEEENS3_IJNS3_IJNSF_ISH_JLi1EEEENSF_IS6_JLi0EEEEEEENS3_IJNSF_INS4_ILi64EEEJLi0EEEENSF_ISK_JLi1EEEEEEEEEEEEEEENS_10ViewEngineINS_23ArithmeticTupleIteratorINS_15ArithmeticTupleIJNS4_ILi0EEES12_EEEEEEEEEC2ERKSY_RKS15_)
$_ZN7cutlass13device_kernelIN5flash19enable_sm80_to_sm89INS1_16FlashAttnBwdSm80INS1_25CollectiveMainloopBwdSm80ILi2ELi2EN4cute5tupleIJNS5_1CILi128EEES8_NS7_ILi64EEEEEENS_10bfloat16_tEfNS_4arch4Sm80ELb0ELb0ELb1ELb0ELb0ELb0ELb0ELb0ELi2ELi4ELi4ELi4ELb0EEENS1_21CollectiveEpilogueBwdISA_SB_SD_Li256ELb0ELb0ELi2EEENS1_19SingleTileSchedulerILb0ELb0ELb0ELi128EEEEEEEEEvNT_6ParamsE$_ZN4cute3eso3ESOILb1ELb0EJNS_6LayoutINS_5tupleIJNS3_IJNS3_IJNS_1CILi4EEENS4_ILi8EEEEEENS3_IJS5_NS4_ILi2EEEEEEEEENS3_IJNS3_IJS8_S8_EEENS3_IJS8_S6_EEEEEEEEENS3_IJNS3_IJNS3_IJNS_11ScaledBasisIS8_JLi1EEEENSF_INS4_ILi1EEEJLi0EEEEEEENS3_IJNSF_INS4_ILi16EEEJLi0EEEENSF_IS6_JLi1EEEEEEEEEENS3_IJNS3_IJNSF_ISH_JLi1EEEENSF_IS6_JLi0EEEEEEENS3_IJNSF_INS4_ILi64EEEJLi0EEEENSF_ISK_JLi1EEEEEEEEEEEEEEENS_10ViewEngineINS_23ArithmeticTupleIteratorINS_15ArithmeticTupleIJNS4_ILi0EEES12_EEEEEEEEEC2ERKSY_RKS15_:
[----:B------:R-:W-:Y:S01]  /*8d00*/  IADD3 R2, R14, -c[0x0][0x20], RZ ;  /* 0x800008000e027a10 */ /* 0x000fe20007ffe0ff */
[----:B------:R-:W-:Y:S01]  /*8d10*/  IMAD.MOV.U32 R60, RZ, RZ, R6 ;  /* 0x000000ffff3c7224 */ /* 0x000fe200078e0006 */
[----:B------:R-:W-:Y:S01]  /*8d20*/  PRMT R9, R17, 0x7770, RZ ;  /* 0x0000777011097816 */ /* 0x000fe200000000ff */
[----:B------:R-:W-:-:S04]  /*8d30*/  IMAD.MOV.U32 R61, RZ, RZ, 0x0 ;  /* 0x00000000ff3d7424 */ /* 0x000fc800078e00ff */
[----:B------:R1:W-:Y:S01]  /*8d40*/  STL.U8 [R2], R9 ;  /* 0x0000000902007387 */ /* 0x0003e20000100000 */
[----:B------:R-:W-:Y:S05]  /*8d50*/  RET.REL.NODEC R60 `(_ZN7cutlass13device_kernelIN5flash19enable_sm80_to_sm89INS1_16FlashAttnBwdSm80INS1_25CollectiveMainloopBwdSm80ILi2ELi2EN4cute5tupleIJNS5_1CILi128EEES8_NS7_ILi64EEEEEENS_10bfloat16_tEfNS_4arch4Sm80ELb0ELb0ELb1ELb0ELb0ELb0ELb0ELb0ELi2ELi4ELi4ELi4ELb0EEENS1_21CollectiveEpilogueBwdISA_SB_SD_Li256ELb0ELb0ELi2EEENS1_19SingleTileSchedulerILb0ELb0ELb0ELi128EEEEEEEEEvNT_6ParamsE) ;  /* 0xffff72a03c007950 */ /* 0x000fea0003c3ffff */
        .type           $_ZN7cutlass13device_kernelIN5flash19enable_sm80_to_sm89INS1_16FlashAttnBwdSm80INS1_25CollectiveMainloopBwdSm80ILi2ELi2EN4cute5tupleIJNS5_1CILi128EEES8_NS7_ILi64EEEEEENS_10bfloat16_tEfNS_4arch4Sm80ELb0ELb0ELb1ELb0ELb0ELb0ELb0ELb0ELi2ELi4ELi4ELi4ELb0EEENS1_21CollectiveEpilogueBwdISA_SB_SD_Li256ELb0ELb0ELi2EEENS1_19SingleTileSchedulerILb0ELb0ELb0ELi128EEEEEEEEEvNT_6ParamsE$_ZN4cute3eso3ESOILb1ELb0EJNS_6LayoutINS_5tupleIJNS3_IJNS3_IJNS_1CILi8EEENS4_ILi1EEEEEES6_EEENS3_IJNS3_IJS6_S6_EEENS4_ILi2EEEEEEEEENS3_IJNS3_IJNS3_IJS6_NS4_ILi0EEEEEESD_EEENS3_IJNS3_IJSD_SD_EEENS4_ILi4096EEEEEEEEEEENS_10ViewEngineINS_8smem_ptrIPN7cutlass10bfloat16_tEEEEEEEC2ERKSK_RKSR_,@function
        .size           $_ZN7cutlass13device_kernelIN5flash19enable_sm80_to_sm89INS1_16FlashAttnBwdSm80INS1_25CollectiveMainloopBwdSm80ILi2ELi2EN4cute5tupleIJNS5_1CILi128EEES8_NS7_ILi64EEEEEENS_10bfloat16_tEfNS_4arch4Sm80ELb0ELb0ELb1ELb0ELb0ELb0ELb0ELb0ELi2ELi4ELi4ELi4ELb0EEENS1_21CollectiveEpilogueBwdISA_SB_SD_Li256ELb0ELb0ELi2EEENS1_19SingleTileSchedulerILb0ELb0ELb0ELi128EEEEEEEEEvNT_6ParamsE$_ZN4cute3eso3ESOILb1ELb0EJNS_6LayoutINS_5tupleIJNS3_IJNS3_IJNS_1CILi8EEENS4_ILi1EEEEEES6_EEENS3_IJNS3_IJS6_S6_EEENS4_ILi2EEEEEEEEENS3_IJNS3_IJNS3_IJS6_NS4_ILi0EEEEEESD_EEENS3_IJNS3_IJSD_SD_EEENS4_ILi4096EEEEEEEEEEENS_10ViewEngineINS_8smem_ptrIPN7cutlass10bfloat16_tEEEEEEEC2ERKSK_RKSR_,($_ZN7cutlass13device_kernelIN5flash19enable_sm80_to_sm89INS1_16FlashAttnBwdSm80INS1_25CollectiveMainloopBwdSm80ILi2ELi2EN4cute5tupleIJNS5_1CILi128EEES8_NS7_ILi64EEEEEENS_10bfloat16_tEfNS_4arch4Sm80ELb0ELb0ELb1ELb0ELb0ELb0ELb0ELb0ELi2ELi4ELi4ELi4ELb0EEENS1_21CollectiveEpilogueBwdISA_SB_SD_Li256ELb0ELb0ELi2EEENS1_19SingleTileSchedulerILb0ELb0ELb0ELi128EEEEEEEEEvNT_6ParamsE$_ZN4cute3eso3ESOILb1ELb0EJNS_6LayoutINS_5tupleIJNS3_IJNS3_IJNS_1CILi8EEENS4_ILi1EEEEEES6_EEENS3_IJNS3_IJS6_S6_EEENS4_ILi2EEEEEEEEENS3_IJNS3_IJNS3_IJS6_NS4_ILi0EEEEEESD_EEENS3_IJNS3_IJSD_SD_EEENS4_ILi64EEEEEEEEEEENS_10ViewEngineIPN7cutlass10bfloat16_tEEEEEC2ERKSK_RKSP_ - $_ZN7cutlass13device_kernelIN5flash19enable_sm80_to_sm89INS1_16FlashAttnBwdSm80INS1_25CollectiveMainloopBwdSm80ILi2ELi2EN4cute5tupleIJNS5_1CILi128EEES8_NS7_ILi64EEEEEENS_10bfloat16_tEfNS_4arch4Sm80ELb0ELb0ELb1ELb0ELb0ELb0ELb0ELb0ELi2ELi4ELi4ELi4ELb0EEENS1_21CollectiveEpilogueBwdISA_SB_SD_Li256ELb0ELb0ELi2EEENS1_19SingleTileSchedulerILb0ELb0ELb0ELi128EEEEEEEEEvNT_6ParamsE$_ZN4cute3eso3ESOILb1ELb0EJNS_6LayoutINS_5tupleIJNS3_IJNS3_IJNS_1CILi8EEENS4_ILi1EEEEEES6_EEENS3_IJNS3_IJS6_S6_EEENS4_ILi2EEEEEEEEENS3_IJNS3_IJNS3_IJS6_NS4_ILi0EEEEEESD_EEENS3_IJNS3_IJSD_SD_EEENS4_ILi4096EEEEEEEEEEENS_10ViewEngineINS_8smem_ptrIPN7cutlass10bfloat16_tEEEEEEEC2ERKSK_RKSR_)
$_ZN7cutlass13device_kernelIN5flash19enable_sm80_to_sm89INS1_16FlashAttnBwdSm80INS1_25CollectiveMainloopBwdSm80ILi2ELi2EN4cute5tupleIJNS5_1CILi128EEES8_NS7_ILi64EEEEEENS_10bfloat16_tEfNS_4arch4Sm80ELb0ELb0ELb1ELb0ELb0ELb0ELb0ELb0ELi2ELi4ELi4ELi4ELb0EEENS1_21CollectiveEpilogueBwdISA_SB_SD_Li256ELb0ELb0ELi2EEENS1_19SingleTileSchedulerILb0ELb0ELb0ELi128EEEEEEEEEvNT_6ParamsE$_ZN4cute3eso3ESOILb1ELb0EJNS_6LayoutINS_5tupleIJNS3_IJNS3_IJNS_1CILi8EEENS4_ILi1EEEEEES6_EEENS3_IJNS3_IJS6_S6_EEENS4_ILi2EEEEEEEEENS3_IJNS3_IJNS3_IJS6_NS4_ILi0EEEEEESD_EEENS3_IJNS3_IJSD_SD_EEENS4_ILi4096EEEEEEEEEEENS_10ViewEngineINS_8smem_ptrIPN7cutlass10bfloat16_tEEEEEEEC2ERKSK_RKSR_:
[----:B------:R-:W-:Y:S01]  /*8d60*/  IADD3 R5, R76, -c[0x0][0x20], RZ ;  /* 0x800008004c057a10 */ /* 0x000fe20007ffe0ff */
[----:B------:R-:W-:Y:S01]  /*8d70*/  IMAD.MOV.U32 R8, RZ, RZ, R4 ;  /* 0x000000ffff087224 */ /* 0x000fe200078e0004 */
[----:B------:R-:W-:Y:S01]  /*8d80*/  MOV R9, R7 ;  /* 0x0000000700097202 */ /* 0x000fe20000000f00 */
[----:B------:R-:W-:-:S04]  /*8d90*/  IMAD.MOV.U32 R7, RZ, RZ, 0x0 ;  /* 0x00000000ff077424 */ /* 0x000fc800078e00ff */
[----:B------:R1:W-:Y:S01]  /*8da0*/  STL.64 [R5], R8 ;  /* 0x0000000805007387 */ /* 0x0003e20000100a00 */
[----:B------:R-:W-:Y:S05]  /*8db0*/  RET.REL.NODEC R6 `(_ZN7cutlass13device_kernelIN5flash19enable_sm80_to_sm89INS1_16FlashAttnBwdSm80INS1_25CollectiveMainloopBwdSm80ILi2ELi2EN4cute5tupleIJNS5_1CILi128EEES8_NS7_ILi64EEEEEENS_10bfloat16_tEfNS_4arch4Sm80ELb0ELb0ELb1ELb0ELb0ELb0ELb0ELb0ELi2ELi4ELi4ELi4ELb0EEENS1_21CollectiveEpilogueBwdISA_SB_SD_Li256ELb0ELb0ELi2EEENS1_19SingleTileSchedulerILb0ELb0ELb0ELi128EEEEEEEEEvNT_6ParamsE) ;  /* 0xffff724006007950 */ /* 0x000fea0003c3ffff */
        .type           $_ZN7cutlass13device_kernelIN5flash19enable_sm80_to_sm89INS1_16FlashAttnBwdSm80INS1_25CollectiveMainloopBwdSm80ILi2ELi2EN4cute5tupleIJNS5_1CILi128EEES8_NS7_ILi64EEEEEENS_10bfloat16_tEfNS_4arch4Sm80ELb0ELb0ELb1ELb0ELb0ELb0ELb0ELb0ELi2ELi4ELi4ELi4ELb0EEENS1_21CollectiveEpilogueBwdISA_SB_SD_Li256ELb0ELb0ELi2EEENS1_19SingleTileSchedulerILb0ELb0ELb0ELi128EEEEEEEEEvNT_6ParamsE$_ZN4cute3eso3ESOILb1ELb0EJNS_6LayoutINS_5tupleIJNS3_IJNS3_IJNS_1CILi8EEENS4_ILi1EEEEEES6_EEENS3_IJNS3_IJS6_S6_EEENS4_ILi2EEEEEEEEENS3_IJNS3_IJNS3_IJS6_NS4_ILi0EEEEEESD_EEENS3_IJNS3_IJSD_SD_EEENS4_ILi64EEEEEEEEEEENS_10ViewEngineIPN7cutlass10bfloat16_tEEEEEC2ERKSK_RKSP_,@function
        .size           $_ZN7cutlass13device_kernelIN5flash19enable_sm80_to_sm89INS1_16FlashAttnBwdSm80INS1_25CollectiveMainloopBwdSm80ILi2ELi2EN4cute5tupleIJNS5_1CILi128EEES8_NS7_ILi64EEEEEENS_10bfloat16_tEfNS_4arch4Sm80ELb0ELb0ELb1ELb0ELb0ELb0ELb0ELb0ELi2ELi4ELi4ELi4ELb0EEENS1_21CollectiveEpilogueBwdISA_SB_SD_Li256ELb0ELb0ELi2EEENS1_19SingleTileSchedulerILb0ELb0ELb0ELi128EEEEEEEEEvNT_6ParamsE$_ZN4cute3eso3ESOILb1ELb0EJNS_6LayoutINS_5tupleIJNS3_IJNS3_IJNS_1CILi8EEENS4_ILi1EEEEEES6_EEENS3_IJNS3_IJS6_S6_EEENS4_ILi2EEEEEEEEENS3_IJNS3_IJNS3_IJS6_NS4_ILi0EEEEEESD_EEENS3_IJNS3_IJSD_SD_EEENS4_ILi64EEEEEEEEEEENS_10ViewEngineIPN7cutlass10bfloat16_tEEEEEC2ERKSK_RKSP_,($_ZN7cutlass13device_kernelIN5flash19enable_sm80_to_sm89INS1_16FlashAttnBwdSm80INS1_25CollectiveMainloopBwdSm80ILi2ELi2EN4cute5tupleIJNS5_1CILi128EEES8_NS7_ILi64EEEEEENS_10bfloat16_tEfNS_4arch4Sm80ELb0ELb0ELb1ELb0ELb0ELb0ELb0ELb0ELi2ELi4ELi4ELi4ELb0EEENS1_21CollectiveEpilogueBwdISA_SB_SD_Li256ELb0ELb0ELi2EEENS1_19SingleTileSchedulerILb0ELb0ELb0ELi128EEEEEEEEEvNT_6ParamsE$_ZN4cute3eso3ESOILb1ELb0EJNS_6LayoutINS_5tupleIJNS3_IJNS3_IJNS_1CILi8EEENS4_ILi1EEEEEES6_EEENS3_IJNS3_IJS6_S6_EEENS4_ILi2EEEEEEEEENS3_IJNS3_IJNS3_IJS6_NS4_ILi0EEEEEESD_EEENS3_IJNS3_IJSD_SD_EEENS4_ILi8192EEEEEEEEEEENS_10ViewEngineINS_8smem_ptrIPN7cutlass10bfloat16_tEEEEEEEC2ERKSK_RKSR_ - $_ZN7cutlass13device_kernelIN5flash19enable_sm80_to_sm89INS1_16FlashAttnBwdSm80INS1_25CollectiveMainloopBwdSm80ILi2ELi2EN4cute5tupleIJNS5_1CILi128EEES8_NS7_ILi64EEEEEENS_10bfloat16_tEfNS_4arch4Sm80ELb0ELb0ELb1ELb0ELb0ELb0ELb0ELb0ELi2ELi4ELi4ELi4ELb0EEENS1_21CollectiveEpilogueBwdISA_SB_SD_Li256ELb0ELb0ELi2EEENS1_19SingleTileSchedulerILb0ELb0ELb0ELi128EEEEEEEEEvNT_6ParamsE$_ZN4cute3eso3ESOILb1ELb0EJNS_6LayoutINS_5tupleIJNS3_IJNS3_IJNS_1CILi8EEENS4_ILi1EEEEEES6_EEENS3_IJNS3_IJS6_S6_EEENS4_ILi2EEEEEEEEENS3_IJNS3_IJNS3_IJS6_NS4_ILi0EEEEEESD_EEENS3_IJNS3_IJSD_SD_EEENS4_ILi64EEEEEEEEEEENS_10ViewEngineIPN7cutlass10bfloat16_tEEEEEC2ERKSK_RKSP_)
$_ZN7cutlass13device_kernelIN5flash19enable_sm80_to_sm89INS1_16FlashAttnBwdSm80INS1_25CollectiveMainloopBwdSm80ILi2ELi2EN4cute5tupleIJNS5_1CILi128EEES8_NS7_ILi64EEEEEENS_10bfloat16_tEfNS_4arch4Sm80ELb0ELb0ELb1ELb0ELb0ELb0ELb0ELb0ELi2ELi4ELi4ELi4ELb0EEENS1_21CollectiveEpilogueBwdISA_SB_SD_Li256ELb0ELb0ELi2EEENS1_19SingleTileSchedulerILb0ELb0ELb0ELi128EEEEEEEEEvNT_6ParamsE$_ZN4cute3eso3ESOILb1ELb0EJNS_6LayoutINS_5tupleIJNS3_IJNS3_IJNS_1CILi8EEENS4_ILi1EEEEEES6_EEENS3_IJNS3_IJS6_S6_EEENS4_ILi2EEEEEEEEENS3_IJNS3_IJNS3_IJS6_NS4_ILi0EEEEEESD_EEENS3_IJNS3_IJSD_SD_EEENS4_ILi64EEEEEEEEEEENS_10ViewEngineIPN7cutlass10bfloat16_tEEEEEC2ERKSK_RKSP_:
[----:B------:R-:W-:Y:S02]  /*8dc0*/  IADD3 R6, R25, -c[0x0][0x20], RZ ;  /* 0x8000080019067a10 */ /* 0x000fe40007ffe0ff */
[----:B------:R-:W-:-:S03]  /*8dd0*/  MOV R9, 0x0 ;  /* 0x0000000000097802 */ /* 0x000fc60000000f00 */
[----:B------:R1:W-:Y:S01]  /*8de0*/  STL.64 [R6], R2 ;  /* 0x0000000206007387 */ /* 0x0003e20000100a00 */
[----:B------:R-:W-:Y:S05]  /*8df0*/  RET.REL.NODEC R8 `(_ZN7cutlass13device_kernelIN5flash19enable_sm80_to_sm89INS1_16FlashAttnBwdSm80INS1_25CollectiveMainloopBwdSm80ILi2ELi2EN4cute5tupleIJNS5_1CILi128EEES8_NS7_ILi64EEEEEENS_10bfloat16_tEfNS_4arch4Sm80ELb0ELb0ELb1ELb0ELb0ELb0ELb0ELb0ELi2ELi4ELi4ELi4ELb0EEENS1_21CollectiveEpilogueBwdISA_SB_SD_Li256ELb0ELb0ELi2EEENS1_19SingleTileSchedulerILb0ELb0ELb0ELi128EEEEEEEEEvNT_6ParamsE) ;  /* 0xffff720008007950 */ /* 0x000fea0003c3ffff */
        .type           $_ZN7cutlass13device_kernelIN5flash19enable_sm80_to_sm89INS1_16FlashAttnBwdSm80INS1_25CollectiveMainloopBwdSm80ILi2ELi2EN4cute5tupleIJNS5_1CILi128EEES8_NS7_ILi64EEEEEENS_10bfloat16_tEfNS_4arch4Sm80ELb0ELb0ELb1ELb0ELb0ELb0ELb0ELb0ELi2ELi4ELi4ELi4ELb0EEENS1_21CollectiveEpilogueBwdISA_SB_SD_Li256ELb0ELb0ELi2EEENS1_19SingleTileSchedulerILb0ELb0ELb0ELi128EEEEEEEEEvNT_6ParamsE$_ZN4cute3eso3ESOILb1ELb0EJNS_6LayoutINS_5tupleIJNS3_IJNS3_IJNS_1CILi8EEENS4_ILi1EEEEEES6_EEENS3_IJNS3_IJS6_S6_EEENS4_ILi2EEEEEEEEENS3_IJNS3_IJNS3_IJS6_NS4_ILi0EEEEEESD_EEENS3_IJNS3_IJSD_SD_EEENS4_ILi8192EEEEEEEEEEENS_10ViewEngineINS_8smem_ptrIPN7cutlass10bfloat16_tEEEEEEEC2ERKSK_RKSR_,@function
        .size           $_ZN7cutlass13device_kernelIN5flash19enable_sm80_to_sm89INS1_16FlashAttnBwdSm80INS1_25CollectiveMainloopBwdSm80ILi2ELi2EN4cute5tupleIJNS5_1CILi128EEES8_NS7_ILi64EEEEEENS_10bfloat16_tEfNS_4arch4Sm80ELb0ELb0ELb1ELb0ELb0ELb0ELb0ELb0ELi2ELi4ELi4ELi4ELb0EEENS1_21CollectiveEpilogueBwdISA_SB_SD_Li256ELb0ELb0ELi2EEENS1_19SingleTileSchedulerILb0ELb0ELb0ELi128EEEEEEEEEvNT_6ParamsE$_ZN4cute3eso3ESOILb1ELb0EJNS_6LayoutINS_5tupleIJNS3_IJNS3_IJNS_1CILi8EEENS4_ILi1EEEEEES6_EEENS3_IJNS3_IJS6_S6_EEENS4_ILi2EEEEEEEEENS3_IJNS3_IJNS3_IJS6_NS4_ILi0EEEEEESD_EEENS3_IJNS3_IJSD_SD_EEENS4_ILi8192EEEEEEEEEEENS_10ViewEngineINS_8smem_ptrIPN7cutlass10bfloat16_tEEEEEEEC2ERKSK_RKSR_,($_ZN7cutlass13device_kernelIN5flash19enable_sm80_to_sm89INS1_16FlashAttnBwdSm80INS1_25CollectiveMainloopBwdSm80ILi2ELi2EN4cute5tupleIJNS5_1CILi128EEES8_NS7_ILi64EEEEEENS_10bfloat16_tEfNS_4arch4Sm80ELb0ELb0ELb1ELb0ELb0ELb0ELb0ELb0ELi2ELi4ELi4ELi4ELb0EEENS1_21CollectiveEpilogueBwdISA_SB_SD_Li256ELb0ELb0ELi2EEENS1_19SingleTileSchedulerILb0ELb0ELb0ELi128EEEEEEEEEvNT_6ParamsE$_ZN4cute3eso3ESOILb1ELb0EJNS_6LayoutINS_5tupleIJNS3_IJNS3_IJNS_1CILi8EEENS4_ILi1EEEEEES6_EEENS3_IJNS3_IJS6_S6_EEENS4_ILi2EEEEEEEEENS3_IJNS3_IJNS3_IJS6_NS4_ILi0EEEEEESD_EEENS3_IJNS3_IJSD_SD_EEES5_EEEEEEEENS_10ViewEngineIPN7cutlass10bfloat16_tEEEEEC2ERKSJ_RKSO_ - $_ZN7cutlass13device_kernelIN5flash19enable_sm80_to_sm89INS1_16FlashAttnBwdSm80INS1_25CollectiveMainloopBwdSm80ILi2ELi2EN4cute5tupleIJNS5_1CILi128EEES8_NS7_ILi64EEEEEENS_10bfloat16_tEfNS_4arch4Sm80ELb0ELb0ELb1ELb0ELb0ELb0ELb0ELb0ELi2ELi4ELi4ELi4ELb0EEENS1_21CollectiveEpilogueBwdISA_SB_SD_Li256ELb0ELb0ELi2EEENS1_19SingleTileSchedulerILb0ELb0ELb0ELi128EEEEEEEEEvNT_6ParamsE$_ZN4cute3eso3ESOILb1ELb0EJNS_6LayoutINS_5tupleIJNS3_IJNS3_IJNS_1CILi8EEENS4_ILi1EEEEEES6_EEENS3_IJNS3_IJS6_S6_EEENS4_ILi2EEEEEEEEENS3_IJNS3_IJNS3_IJS6_NS4_ILi0EEEEEESD_EEENS3_IJNS3_IJSD_SD_EEENS4_ILi8192EEEEEEEEEEENS_10ViewEngineINS_8smem_ptrIPN7cutlass10bfloat16_tEEEEEEEC2ERKSK_RKSR_)
$_ZN7cutlass13device_kernelIN5flash19enable_sm80_to_sm89INS1_16FlashAttnBwdSm80INS1_25CollectiveMainloopBwdSm80ILi2ELi2EN4cute5tupleIJNS5_1CILi128EEES8_NS7_ILi64EEEEEENS_10bfloat16_tEfNS_4arch4Sm80ELb0ELb0ELb1ELb0ELb0ELb0ELb0ELb0ELi2ELi4ELi4ELi4ELb0EEENS1_21CollectiveEpilogueBwdISA_SB_SD_Li256ELb0ELb0ELi2EEENS1_19SingleTileSchedulerILb0ELb0ELb0ELi128EEEEEEEEEvNT_6ParamsE$_ZN4cute3eso3ESOILb1ELb0EJNS_6LayoutINS_5tupleIJNS3_IJNS3_IJNS_1CILi8EEENS4_ILi1EEEEEES6_EEENS3_IJNS3_IJS6_S6_EEENS4_ILi2EEEEEEEEENS3_IJNS3_IJNS3_IJS6_NS4_ILi0EEEEEESD_EEENS3_IJNS3_IJSD_SD_EEENS4_ILi8192EEEEEEEEEEENS_10ViewEngineINS_8smem_ptrIPN7cutlass10bfloat16_tEEEEEEEC2ERKSK_RKSR_:
[----:B------:R-:W-:Y:S02]  /*8e00*/  IADD3 R2, R25, -c[0x0][0x20], RZ ;  /* 0x8000080019027a10 */ /* 0x000fe40007ffe0ff */
[----:B------:R-:W-:-:S03]  /*8e10*/  MOV R9, 0x0 ;  /* 0x0000000000097802 */ /* 0x000fc60000000f00 */
[----:B------:R1:W-:Y:S01]  /*8e20*/  STL.64 [R2], R4 ;  /* 0x0000000402007387 */ /* 0x0003e20000100a00 */
[----:B------:R-:W-:Y:S05]  /*8e30*/  RET.REL.NODEC R8 `(_ZN7cutlass13device_kernelIN5flash19enable_sm80_to_sm89INS1_16FlashAttnBwdSm80INS1_25CollectiveMainloopBwdSm80ILi2ELi2EN4cute5tupleIJNS5_1CILi128EEES8_NS7_ILi64EEEEEENS_10bfloat16_tEfNS_4arch4Sm80ELb0ELb0ELb1ELb0ELb0ELb0ELb0ELb0ELi2ELi4ELi4ELi4ELb0EEENS1_21CollectiveEpilogueBwdISA_SB_SD_Li256ELb0ELb0ELi2EEENS1_19SingleTileSchedulerILb0ELb0ELb0ELi128EEEEEEEEEvNT_6ParamsE) ;  /* 0xffff71c008007950 */ /* 0x000fea0003c3ffff */
        .type           $_ZN7cutlass13device_kernelIN5flash19enable_sm80_to_sm89INS1_16FlashAttnBwdSm80INS1_25CollectiveMainloopBwdSm80ILi2ELi2EN4cute5tupleIJNS5_1CILi128EEES8_NS7_ILi64EEEEEENS_10bfloat16_tEfNS_4arch4Sm80ELb0ELb0ELb1ELb0ELb0ELb0ELb0ELb0ELi2ELi4ELi4ELi4ELb0EEENS1_21CollectiveEpilogueBwdISA_SB_SD_Li256ELb0ELb0ELi2EEENS1_19SingleTileSchedulerILb0ELb0ELb0ELi128EEEEEEEEEvNT_6ParamsE$_ZN4cute3eso3ESOILb1ELb0EJNS_6LayoutINS_5tupleIJNS3_IJNS3_IJNS_1CILi8EEENS4_ILi1EEEEEES6_EEENS3_IJNS3_IJS6_S6_EEENS4_ILi2EEEEEEEEENS3_IJNS3_IJNS3_IJS6_NS4_ILi0EEEEEESD_EEENS3_IJNS3_IJSD_SD_EEES5_EEEEEEEENS_10ViewEngineIPN7cutlass10bfloat16_tEEEEEC2ERKSJ_RKSO_,@function
        .size           $_ZN7cutlass13device_kernelIN5flash19enable_sm80_to_sm89INS1_16FlashAttnBwdSm80INS1_25CollectiveMainloopBwdSm80ILi2ELi2EN4cute5tupleIJNS5_1CILi128EEES8_NS7_ILi64EEEEEENS_10bfloat16_tEfNS_4arch4Sm80ELb0ELb0ELb1ELb0ELb0ELb0ELb0ELb0ELi2ELi4ELi4ELi4ELb0EEENS1_21CollectiveEpilogueBwdISA_SB_SD_Li256ELb0ELb0ELi2EEENS1_19SingleTileSchedulerILb0ELb0ELb0ELi128EEEEEEEEEvNT_6ParamsE$_ZN4cute3eso3ESOILb1ELb0EJNS_6LayoutINS_5tupleIJNS3_IJNS3_IJNS_1CILi8EEENS4_ILi1EEEEEES6_EEENS3_IJNS3_IJS6_S6_EEENS4_ILi2EEEEEEEEENS3_IJNS3_IJNS3_IJS6_NS4_ILi0EEEEEESD_EEENS3_IJNS3_IJSD_SD_EEES5_EEEEEEEENS_10ViewEngineIPN7cutlass10bfloat16_tEEEEEC2ERKSJ_RKSO_,($_ZN7cutlass13device_kernelIN5flash19enable_sm80_to_sm89INS1_16FlashAttnBwdSm80INS1_25CollectiveMainloopBwdSm80ILi2ELi2EN4cute5tupleIJNS5_1CILi128EEES8_NS7_ILi64EEEEEENS_10bfloat16_tEfNS_4arch4Sm80ELb0ELb0ELb1ELb0ELb0ELb0ELb0ELb0ELi2ELi4ELi4ELi4ELb0EEENS1_21CollectiveEpilogueBwdISA_SB_SD_Li256ELb0ELb0ELi2EEENS1_19SingleTileSchedulerILb0ELb0ELb0ELi128EEEEEEEEEvNT_6ParamsE$_ZN4cute3eso3ESOILb1ELb0EJNS_6LayoutINS_5tupleIJNS3_IJNS3_IJNS_1CILi8EEENS4_ILi1EEEEEES6_EEENS3_IJNS3_IJS6_S6_EEENS4_ILi4EEEEEEEEENS3_IJNS3_IJNS3_IJS6_NS4_ILi0EEEEEESD_EEENS3_IJNS3_IJSD_SD_EEENS4_ILi2048EEEEEEEEEEENS_10ViewEngineINS_8smem_ptrIPN7cutlass10bfloat16_tEEEEEEEC2ERKSK_RKSR_ - $_ZN7cutlass13device_kernelIN5flash19enable_sm80_to_sm89INS1_16FlashAttnBwdSm80INS1_25CollectiveMainloopBwdSm80ILi2ELi2EN4cute5tupleIJNS5_1CILi128EEES8_NS7_ILi64EEEEEENS_10bfloat16_tEfNS_4arch4Sm80ELb0ELb0ELb1ELb0ELb0ELb0ELb0ELb0ELi2ELi4ELi4ELi4ELb0EEENS1_21CollectiveEpilogueBwdISA_SB_SD_Li256ELb0ELb0ELi2EEENS1_19SingleTileSchedulerILb0ELb0ELb0ELi128EEEEEEEEEvNT_6ParamsE$_ZN4cute3eso3ESOILb1ELb0EJNS_6LayoutINS_5tupleIJNS3_IJNS3_IJNS_1CILi8EEENS4_ILi1EEEEEES6_EEENS3_IJNS3_IJS6_S6_EEENS4_ILi2EEEEEEEEENS3_IJNS3_IJNS3_IJS6_NS4_ILi0EEEEEESD_EEENS3_IJNS3_IJSD_SD_EEES5_EEEEEEEENS_10ViewEngineIPN7cutlass10bfloat16_tEEEEEC2ERKSJ_RKSO_)
$_ZN7cutlass13device_kernelIN5flash19enable_sm80_to_sm89INS1_16FlashAttnBwdSm80INS1_25CollectiveMainloopBwdSm80ILi2ELi2EN4cute5tupleIJNS5_1CILi128EEES8_NS7_ILi64EEEEEENS_10bfloat16_tEfNS_4arch4Sm80ELb0ELb0ELb1ELb0ELb0ELb0ELb0ELb0ELi2ELi4ELi4ELi4ELb0EEENS1_21CollectiveEpilogueBwdISA_SB_SD_Li256ELb0ELb0ELi2EEENS1_19SingleTileSchedulerILb0ELb0ELb0ELi128EEEEEEEEEvNT_6ParamsE$_ZN4cute3eso3ESOILb1ELb0EJNS_6LayoutINS_5tupleIJNS3_IJNS3_IJNS_1CILi8EEENS4_ILi1EEEEEES6_EEENS3_IJNS3_IJS6_S6_EEENS4_ILi2EEEEEEEEENS3_IJNS3_IJNS3_IJS6_NS4_ILi0EEEEEESD_EEENS3_IJNS3_IJSD_SD_EEES5_EEEEEEEENS_10ViewEngineIPN7cutlass10bfloat16_tEEEEEC2ERKSJ_RKSO_:
[----:B------:R-:W-:Y:S02]  /*8e40*/  IADD3 R6, R76, -c[0x0][0x20], RZ ;  /* 0x800008004c067a10 */ /* 0x000fe40007ffe0ff */
[----:B------:R-:W-:-:S03]  /*8e50*/  MOV R9, 0x0 ;  /* 0x0000000000097802 */ /* 0x000fc60000000f00 */
[----:B------:R1:W-:Y:S01]  /*8e60*/  STL.64 [R6], R2 ;  /* 0x0000000206007387 */ /* 0x0003e20000100a00 */
[----:B------:R-:W-:Y:S05]  /*8e70*/  RET.REL.NODEC R8 `(_ZN7cutlass13device_kernelIN5flash19enable_sm80_to_sm89INS1_16FlashAttnBwdSm80INS1_25CollectiveMainloopBwdSm80ILi2ELi2EN4cute5tupleIJNS5_1CILi128EEES8_NS7_ILi64EEEEEENS_10bfloat16_tEfNS_4arch4Sm80ELb0ELb0ELb1ELb0ELb0ELb0ELb0ELb0ELi2ELi4ELi4ELi4ELb0EEENS1_21CollectiveEpilogueBwdISA_SB_SD_Li256ELb0ELb0ELi2EEENS1_19SingleTileSchedulerILb0ELb0ELb0ELi128EEEEEEEEEvNT_6ParamsE) ;  /* 0xffff718008007950 */ /* 0x000fea0003c3ffff */
        .type           $_ZN7cutlass13device_kernelIN5flash19enable_sm80_to_sm89INS1_16FlashAttnBwdSm80INS1_25CollectiveMainloopBwdSm80ILi2ELi2EN4cute5tupleIJNS5_1CILi128EEES8_NS7_ILi64EEEEEENS_10bfloat16_tEfNS_4arch4Sm80ELb0ELb0ELb1ELb0ELb0ELb0ELb0ELb0ELi2ELi4ELi4ELi4ELb0EEENS1_21CollectiveEpilogueBwdISA_SB_SD_Li256ELb0ELb0ELi2EEENS1_19SingleTileSchedulerILb0ELb0ELb0ELi128EEEEEEEEEvNT_6ParamsE$_ZN4cute3eso3ESOILb1ELb0EJNS_6LayoutINS_5tupleIJNS3_IJNS3_IJNS_1CILi8EEENS4_ILi1EEEEEES6_EEENS3_IJNS3_IJS6_S6_EEENS4_ILi4EEEEEEEEENS3_IJNS3_IJNS3_IJS6_NS4_ILi0EEEEEESD_EEENS3_IJNS3_IJSD_SD_EEENS4_ILi2048EEEEEEEEEEENS_10ViewEngineINS_8smem_ptrIPN7cutlass10bfloat16_tEEEEEEEC2ERKSK_RKSR_,@function
        .size           $_ZN7cutlass13device_kernelIN5flash19enable_sm80_to_sm89INS1_16FlashAttnBwdSm80INS1_25CollectiveMainloopBwdSm80ILi2ELi2EN4cute5tupleIJNS5_1CILi128EEES8_NS7_ILi64EEEEEENS_10bfloat16_tEfNS_4arch4Sm80ELb0ELb0ELb1ELb0ELb0ELb0ELb0ELb0ELi2ELi4ELi4ELi4ELb0EEENS1_21CollectiveEpilogueBwdISA_SB_SD_Li256ELb0ELb0ELi2EEENS1_19SingleTileSchedulerILb0ELb0ELb0ELi128EEEEEEEEEvNT_6ParamsE$_ZN4cute3eso3ESOILb1ELb0EJNS_6LayoutINS_5tupleIJNS3_IJNS3_IJNS_1CILi8EEENS4_ILi1EEEEEES6_EEENS3_IJNS3_IJS6_S6_EEENS4_ILi4EEEEEEEEENS3_IJNS3_IJNS3_IJS6_NS4_ILi0EEEEEESD_EEENS3_IJNS3_IJSD_SD_EEENS4_ILi2048EEEEEEEEEEENS_10ViewEngineINS_8smem_ptrIPN7cutlass10bfloat16_tEEEEEEEC2ERKSK_RKSR_,($_ZN7cutlass13device_kernelIN5flash19enable_sm80_to_sm89INS1_16FlashAttnBwdSm80INS1_25CollectiveMainloopBwdSm80ILi2ELi2EN4cute5tupleIJNS5_1CILi128EEES8_NS7_ILi64EEEEEENS_10bfloat16_tEfNS_4arch4Sm80ELb0ELb0ELb1ELb0ELb0ELb0ELb0ELb0ELi2ELi4ELi4ELi4ELb0EEENS1_21CollectiveEpilogueBwdISA_SB_SD_Li256ELb0ELb0ELi2EEENS1_19SingleTileSchedulerILb0ELb0ELb0ELi128EEEEEEEEEvNT_6ParamsE$_ZN4cute3eso3ESOILb1ELb0EJNS_6LayoutINS_5tupleIJNS3_IJNS3_IJNS_1CILi8EEENS4_ILi1EEEEEES6_EEENS3_IJNS3_IJS6_S6_EEENS4_ILi4EEEEEEEEENS3_IJNS3_IJNS3_IJS6_NS4_ILi0EEEEEESD_EEENS3_IJNS3_IJSD_SD_EEES5_EEEEEEEENS_10ViewEngineIPN7cutlass10bfloat16_tEEEEEC2ERKSJ_RKSO_ - $_ZN7cutlass13device_kernelIN5flash19enable_sm80_to_sm89INS1_16FlashAttnBwdSm80INS1_25CollectiveMainloopBwdSm80ILi2ELi2EN4cute5tupleIJNS5_1CILi128EEES8_NS7_ILi64EEEEEENS_10bfloat16_tEfNS_4arch4Sm80ELb0ELb0ELb1ELb0ELb0ELb0ELb0ELb0ELi2ELi4ELi4ELi4ELb0EEENS1_21CollectiveEpilogueBwdISA_SB_SD_Li256ELb0ELb0ELi2EEENS1_19SingleTileSchedulerILb0ELb0ELb0ELi128EEEEEEEEEvNT_6ParamsE$_ZN4cute3eso3ESOILb1ELb0EJNS_6LayoutINS_5tupleIJNS3_IJNS3_IJNS_1CILi8EEENS4_ILi1EEEEEES6_EEENS3_IJNS3_IJS6_S6_EEENS4_ILi4EEEEEEEEENS3_IJNS3_IJNS3_IJS6_NS4_ILi0EEEEEESD_EEENS3_IJNS3_IJSD_SD_EEENS4_ILi2048EEEEEEEEEEENS_10ViewEngineINS_8smem_ptrIPN7cutlass10bfloat16_tEEEEEEEC2ERKSK_RKSR_)
$_ZN7cutlass13device_kernelIN5flash19enable_sm80_to_sm89INS1_16FlashAttnBwdSm80INS1_25CollectiveMainloopBwdSm80ILi2ELi2EN4cute5tupleIJNS5_1CILi128EEES8_NS7_ILi64EEEEEENS_10bfloat16_tEfNS_4arch4Sm80ELb0ELb0ELb1ELb0ELb0ELb0ELb0ELb0ELi2ELi4ELi4ELi4ELb0EEENS1_21CollectiveEpilogueBwdISA_SB_SD_Li256ELb0ELb0ELi2EEENS1_19SingleTileSchedulerILb0ELb0ELb0ELi128EEEEEEEEEvNT_6ParamsE$_ZN4cute3eso3ESOILb1ELb0EJNS_6LayoutINS_5tupleIJNS3_IJNS3_IJNS_1CILi8EEENS4_ILi1EEEEEES6_EEENS3_IJNS3_IJS6_S6_EEENS4_ILi4EEEEEEEEENS3_IJNS3_IJNS3_IJS6_NS4_ILi0EEEEEESD_EEENS3_IJNS3_IJSD_SD_EEENS4_ILi2048EEEEEEEEEEENS_10ViewEngineINS_8smem_ptrIPN7cutlass10bfloat16_tEEEEEEEC2ERKSK_RKSR_:
[----:B------:R-:W-:Y:S02]  /*8e80*/  IADD3 R2, R25, -c[0x0][0x20], RZ ;  /* 0x8000080019027a10 */ /* 0x000fe40007ffe0ff */
[----:B------:R-:W-:-:S03]  /*8e90*/  MOV R11, 0x0 ;  /* 0x00000000000b7802 */ /* 0x000fc60000000f00 */
[----:B------:R1:W-:Y:S01]  /*8ea0*/  STL.64 [R2], R6 ;  /* 0x0000000602007387 */ /* 0x0003e20000100a00 */
[----:B------:R-:W-:Y:S05]  /*8eb0*/  RET.REL.NODEC R10 `(_ZN7cutlass13device_kernelIN5flash19enable_sm80_to_sm89INS1_16FlashAttnBwdSm80INS1_25CollectiveMainloopBwdSm80ILi2ELi2EN4cute5tupleIJNS5_1CILi128EEES8_NS7_ILi64EEEEEENS_10bfloat16_tEfNS_4arch4Sm80ELb0ELb0ELb1ELb0ELb0ELb0ELb0ELb0ELi2ELi4ELi4ELi4ELb0EEENS1_21CollectiveEpilogueBwdISA_SB_SD_Li256ELb0ELb0ELi2EEENS1_19SingleTileSchedulerILb0ELb0ELb0ELi128EEEEEEEEEvNT_6ParamsE) ;  /* 0xffff71400a007950 */ /* 0x000fea0003c3ffff */
        .type           $_ZN7cutlass13device_kernelIN5flash19enable_sm80_to_sm89INS1_16FlashAttnBwdSm80INS1_25CollectiveMainloopBwdSm80ILi2ELi2EN4cute5tupleIJNS5_1CILi128EEES8_NS7_ILi64EEEEEENS_10bfloat16_tEfNS_4arch4Sm80ELb0ELb0ELb1ELb0ELb0ELb0ELb0ELb0ELi2ELi4ELi4ELi4ELb0EEENS1_21CollectiveEpilogueBwdISA_SB_SD_Li256ELb0ELb0ELi2EEENS1_19SingleTileSchedulerILb0ELb0ELb0ELi128EEEEEEEEEvNT_6ParamsE$_ZN4cute3eso3ESOILb1ELb0EJNS_6LayoutINS_5tupleIJNS3_IJNS3_IJNS_1CILi8EEENS4_ILi1EEEEEES6_EEENS3_IJNS3_IJS6_S6_EEENS4_ILi4EEEEEEEEENS3_IJNS3_IJNS3_IJS6_NS4_ILi0EEEEEESD_EEENS3_IJNS3_IJSD_SD_EEES5_EEEEEEEENS_10ViewEngineIPN7cutlass10bfloat16_tEEEEEC2ERKSJ_RKSO_,@function
        .size           $_ZN7cutlass13device_kernelIN5flash19enable_sm80_to_sm89INS1_16FlashAttnBwdSm80INS1_25CollectiveMainloopBwdSm80ILi2ELi2EN4cute5tupleIJNS5_1CILi128EEES8_NS7_ILi64EEEEEENS_10bfloat16_tEfNS_4arch4Sm80ELb0ELb0ELb1ELb0ELb0ELb0ELb0ELb0ELi2ELi4ELi4ELi4ELb0EEENS1_21CollectiveEpilogueBwdISA_SB_SD_Li256ELb0ELb0ELi2EEENS1_19SingleTileSchedulerILb0ELb0ELb0ELi128EEEEEEEEEvNT_6ParamsE$_ZN4cute3eso3ESOILb1ELb0EJNS_6LayoutINS_5tupleIJNS3_IJNS3_IJNS_1CILi8EEENS4_ILi1EEEEEES6_EEENS3_IJNS3_IJS6_S6_EEENS4_ILi4EEEEEEEEENS3_IJNS3_IJNS3_IJS6_NS4_ILi0EEEEEESD_EEENS3_IJNS3_IJSD_SD_EEES5_EEEEEEEENS_10ViewEngineIPN7cutlass10bfloat16_tEEEEEC2ERKSJ_RKSO_,($_ZN7cutlass13device_kernelIN5flash19enable_sm80_to_sm89INS1_16FlashAttnBwdSm80INS1_25CollectiveMainloopBwdSm80ILi2ELi2EN4cute5tupleIJNS5_1CILi128EEES8_NS7_ILi64EEEEEENS_10bfloat16_tEfNS_4arch4Sm80ELb0ELb0ELb1ELb0ELb0ELb0ELb0ELb0ELi2ELi4ELi4ELi4ELb0EEENS1_21CollectiveEpilogueBwdISA_SB_SD_Li256ELb0ELb0ELi2EEENS1_19SingleTileSchedulerILb0ELb0ELb0ELi128EEEEEEEEEvNT_6ParamsE$_ZN4cute3eso3ESOILb1ELb0EJNS_6LayoutINS_5tupleIJNS3_IJNS_1CILi1EEENS3_IJNS4_ILi2EEES6_EEEEEES6_NS4_ILi4EEEEEENS3_IJNS3_IJNS4_ILi0EEENS3_IJS5_S9_EEEEEES6_NS4_ILi8EEEEEEEENS_10ViewEngineIPjEEEEC2ERKSG_RKSJ_ - $_ZN7cutlass13device_kernelIN5flash19enable_sm80_to_sm89INS1_16FlashAttnBwdSm80INS1_25CollectiveMainloopBwdSm80ILi2ELi2EN4cute5tupleIJNS5_1CILi128EEES8_NS7_ILi64EEEEEENS_10bfloat16_tEfNS_4arch4Sm80ELb0ELb0ELb1ELb0ELb0ELb0ELb0ELb0ELi2ELi4ELi4ELi4ELb0EEENS1_21CollectiveEpilogueBwdISA_SB_SD_Li256ELb0ELb0ELi2EEENS1_19SingleTileSchedulerILb0ELb0ELb0ELi128EEEEEEEEEvNT_6ParamsE$_ZN4cute3eso3ESOILb1ELb0EJNS_6LayoutINS_5tupleIJNS3_IJNS3_IJNS_1CILi8EEENS4_ILi1EEEEEES6_EEENS3_IJNS3_IJS6_S6_EEENS4_ILi4EEEEEEEEENS3_IJNS3_IJNS3_IJS6_NS4_ILi0EEEEEESD_EEENS3_IJNS3_IJSD_SD_EEES5_EEEEEEEENS_10ViewEngineIPN7cutlass10bfloat16_tEEEEEC2ERKSJ_RKSO_)
$_ZN7cutlass13device_kernelIN5flash19enable_sm80_to_sm89INS1_16FlashAttnBwdSm80INS1_25CollectiveMainloopBwdSm80ILi2ELi2EN4cute5tupleIJNS5_1CILi128EEES8_NS7_ILi64EEEEEENS_10bfloat16_tEfNS_4arch4Sm80ELb0ELb0ELb1ELb0ELb0ELb0ELb0ELb0ELi2ELi4ELi4ELi4ELb0EEENS1_21CollectiveEpilogueBwdISA_SB_SD_Li256ELb0ELb0ELi2EEENS1_19SingleTileSchedulerILb0ELb0ELb0ELi128EEEEEEEEEvNT_6ParamsE$_ZN4cute3eso3ESOILb1ELb0EJNS_6LayoutINS_5tupleIJNS3_IJNS3_IJNS_1CILi8EEENS4_ILi1EEEEEES6_EEENS3_IJNS3_IJS6_S6_EEENS4_ILi4EEEEEEEEENS3_IJNS3_IJNS3_IJS6_NS4_ILi0EEEEEESD_EEENS3_IJNS3_IJSD_SD_EEES5_EEEEEEEENS_10ViewEngineIPN7cutlass10bfloat16_tEEEEEC2ERKSJ_RKSO_:
[----:B------:R-:W-:Y:S02]  /*8ec0*/  IADD3 R4, R25, -c[0x0][0x20], RZ ;  /* 0x8000080019047a10 */ /* 0x000fe40007ffe0ff */
[----:B------:R-:W-:-:S03]  /*8ed0*/  MOV R9, 0x0 ;  /* 0x0000000000097802 */ /* 0x000fc60000000f00 */
[----:B------:R1:W-:Y:S01]  /*8ee0*/  STL.64 [R4], R2 ;  /* 0x0000000204007387 */ /* 0x0003e20000100a00 */
[----:B------:R-:W-:Y:S05]  /*8ef0*/  RET.REL.NODEC R8 `(_ZN7cutlass13device_kernelIN5flash19enable_sm80_to_sm89INS1_16FlashAttnBwdSm80INS1_25CollectiveMainloopBwdSm80ILi2ELi2EN4cute5tupleIJNS5_1CILi128EEES8_NS7_ILi64EEEEEENS_10bfloat16_tEfNS_4arch4Sm80ELb0ELb0ELb1ELb0ELb0ELb0ELb0ELb0ELi2ELi4ELi4ELi4ELb0EEENS1_21CollectiveEpilogueBwdISA_SB_SD_Li256ELb0ELb0ELi2EEENS1_19SingleTileSchedulerILb0ELb0ELb0ELi128EEEEEEEEEvNT_6ParamsE) ;  /* 0xffff710008007950 */ /* 0x000fea0003c3ffff */
        .type           $_ZN7cutlass13device_kernelIN5flash19enable_sm80_to_sm89INS1_16FlashAttnBwdSm80INS1_25CollectiveMainloopBwdSm80ILi2ELi2EN4cute5tupleIJNS5_1CILi128EEES8_NS7_ILi64EEEEEENS_10bfloat16_tEfNS_4arch4Sm80ELb0ELb0ELb1ELb0ELb0ELb0ELb0ELb0ELi2ELi4ELi4ELi4ELb0EEENS1_21CollectiveEpilogueBwdISA_SB_SD_Li256ELb0ELb0ELi2EEENS1_19SingleTileSchedulerILb0ELb0ELb0ELi128EEEEEEEEEvNT_6ParamsE$_ZN4cute3eso3ESOILb1ELb0EJNS_6LayoutINS_5tupleIJNS3_IJNS_1CILi1EEENS3_IJNS4_ILi2EEES6_EEEEEES6_NS4_ILi4EEEEEENS3_IJNS3_IJNS4_ILi0EEENS3_IJS5_S9_EEEEEES6_NS4_ILi8EEEEEEEENS_10ViewEngineIPjEEEEC2ERKSG_RKSJ_,@function
        .size           $_ZN7cutlass13device_kernelIN5flash19enable_sm80_to_sm89INS1_16FlashAttnBwdSm80INS1_25CollectiveMainloopBwdSm80ILi2ELi2EN4cute5tupleIJNS5_1CILi128EEES8_NS7_ILi64EEEEEENS_10bfloat16_tEfNS_4arch4Sm80ELb0ELb0ELb1ELb0ELb0ELb0ELb0ELb0ELi2ELi4ELi4ELi4ELb0EEENS1_21CollectiveEpilogueBwdISA_SB_SD_Li256ELb0ELb0ELi2EEENS1_19SingleTileSchedulerILb0ELb0ELb0ELi128EEEEEEEEEvNT_6ParamsE$_ZN4cute3eso3ESOILb1ELb0EJNS_6LayoutINS_5tupleIJNS3_IJNS_1CILi1EEENS3_IJNS4_ILi2EEES6_EEEEEES6_NS4_ILi4EEEEEENS3_IJNS3_IJNS4_ILi0EEENS3_IJS5_S9_EEEEEES6_NS4_ILi8EEEEEEEENS_10ViewEngineIPjEEEEC2ERKSG_RKSJ_,($_ZN7cutlass13device_kernelIN5flash19enable_sm80_to_sm89INS1_16FlashAttnBwdSm80INS1_25CollectiveMainloopBwdSm80ILi2ELi2EN4cute5tupleIJNS5_1CILi128EEES8_NS7_ILi64EEEEEENS_10bfloat16_tEfNS_4arch4Sm80ELb0ELb0ELb1ELb0ELb0ELb0ELb0ELb0ELi2ELi4ELi4ELi4ELb0EEENS1_21CollectiveEpilogueBwdISA_SB_SD_Li256ELb0ELb0ELi2EEENS1_19SingleTileSchedulerILb0ELb0ELb0ELi128EEEEEEEEEvNT_6ParamsE$_ZN4cute3eso3ESOILb1ELb0EJNS_6LayoutINS_5tupleIJNS3_IJNS_1CILi1EEENS3_IJNS4_ILi4EEENS4_ILi2EEEEEEEEES7_S6_EEENS3_IJNS3_IJNS4_ILi0EEENS3_IJS5_NS4_ILi8EEEEEEEEES6_NS4_ILi16EEEEEEEENS_10ViewEngineIPN7cutlass10bfloat16_tEEEEEC2ERKSH_RKSM_ - $_ZN7cutlass13device_kernelIN5flash19enable_sm80_to_sm89INS1_16FlashAttnBwdSm80INS1_25CollectiveMainloopBwdSm80ILi2ELi2EN4cute5tupleIJNS5_1CILi128EEES8_NS7_ILi64EEEEEENS_10bfloat16_tEfNS_4arch4Sm80ELb0ELb0ELb1ELb0ELb0ELb0ELb0ELb0ELi2ELi4ELi4ELi4ELb0EEENS1_21CollectiveEpilogueBwdISA_SB_SD_Li256ELb0ELb0ELi2EEENS1_19SingleTileSchedulerILb0ELb0ELb0ELi128EEEEEEEEEvNT_6ParamsE$_ZN4cute3eso3ESOILb1ELb0EJNS_6LayoutINS_5tupleIJNS3_IJNS_1CILi1EEENS3_IJNS4_ILi2EEES6_EEEEEES6_NS4_ILi4EEEEEENS3_IJNS3_IJNS4_ILi0EEENS3_IJS5_S9_EEEEEES6_NS4_ILi8EEEEEEEENS_10ViewEngineIPjEEEEC2ERKSG_RKSJ_)
$_ZN7cutlass13device_kernelIN5flash19enable_sm80_to_sm89INS1_16FlashAttnBwdSm80INS1_25CollectiveMainloopBwdSm80ILi2ELi2EN4cute5tupleIJNS5_1CILi128EEES8_NS7_ILi64EEEEEENS_10bfloat16_tEfNS_4arch4Sm80ELb0ELb0ELb1ELb0ELb0ELb0ELb0ELb0ELi2ELi4ELi4ELi4ELb0EEENS1_21CollectiveEpilogueBwdISA_SB_SD_Li256ELb0ELb0ELi2EEENS1_19SingleTileSchedulerILb0ELb0ELb0ELi128EEEEEEEEEvNT_6ParamsE$_ZN4cute3eso3ESOILb1ELb0EJNS_6LayoutINS_5tupleIJNS3_IJNS_1CILi1EEENS3_IJNS4_ILi2EEES6_EEEEEES6_NS4_ILi4EEEEEENS3_IJNS3_IJNS4_ILi0EEENS3_IJS5_S9_EEEEEES6_NS4_ILi8EEEEEEEENS_10ViewEngineIPjEEEEC2ERKSG_RKSJ_:
[----:B------:R-:W-:Y:S01]  /*8f00*/  IADD3 R4, R68, -c[0x0][0x20], RZ ;  /* 0x8000080044047a10 */ /* 0x000fe20007ffe0ff */
[----:B------:R-:W-:Y:S01]  /*8f10*/  IMAD.MOV.U32 R8, RZ, RZ, R6 ;  /* 0x000000ffff087224 */ /* 0x000fe200078e0006 */
[----:B------:R-:W-:-:S03]  /*8f20*/  MOV R9, 0x0 ;  /* 0x0000000000097802 */ /* 0x000fc60000000f00 */
[----:B------:R1:W-:Y:S01]  /*8f30*/  STL.64 [R4], R2 ;  /* 0x0000000204007387 */ /* 0x0003e20000100a00 */
[----:B------:R-:W-:Y:S05]  /*8f40*/  RET.REL.NODEC R8 `(_ZN7cutlass13device_kernelIN5flash19enable_sm80_to_sm89INS1_16FlashAttnBwdSm80INS1_25CollectiveMainloopBwdSm80ILi2ELi2EN4cute5tupleIJNS5_1CILi128EEES8_NS7_ILi64EEEEEENS_10bfloat16_tEfNS_4arch4Sm80ELb0ELb0ELb1ELb0ELb0ELb0ELb0ELb0ELi2ELi4ELi4ELi4ELb0EEENS1_21CollectiveEpilogueBwdISA_SB_SD_Li256ELb0ELb0ELi2EEENS1_19SingleTileSchedulerILb0ELb0ELb0ELi128EEEEEEEEEvNT_6ParamsE) ;  /* 0xffff70b008007950 */ /* 0x000fea0003c3ffff */
        .type           $_ZN7cutlass13device_kernelIN5flash19enable_sm80_to_sm89INS1_16FlashAttnBwdSm80INS1_25CollectiveMainloopBwdSm80ILi2ELi2EN4cute5tupleIJNS5_1CILi128EEES8_NS7_ILi64EEEEEENS_10bfloat16_tEfNS_4arch4Sm80ELb0ELb0ELb1ELb0ELb0ELb0ELb0ELb0ELi2ELi4ELi4ELi4ELb0EEENS1_21CollectiveEpilogueBwdISA_SB_SD_Li256ELb0ELb0ELi2EEENS1_19SingleTileSchedulerILb0ELb0ELb0ELi128EEEEEEEEEvNT_6ParamsE$_ZN4cute3eso3ESOILb1ELb0EJNS_6LayoutINS_5tupleIJNS3_IJNS_1CILi1EEENS3_IJNS4_ILi4EEENS4_ILi2EEEEEEEEES7_S6_EEENS3_IJNS3_IJNS4_ILi0EEENS3_IJS5_NS4_ILi8EEEEEEEEES6_NS4_ILi16EEEEEEEENS_10ViewEngineIPN7cutlass10bfloat16_tEEEEEC2ERKSH_RKSM_,@function
        .size           $_ZN7cutlass13device_kernelIN5flash19enable_sm80_to_sm89INS1_16FlashAttnBwdSm80INS1_25CollectiveMainloopBwdSm80ILi2ELi2EN4cute5tupleIJNS5_1CILi128EEES8_NS7_ILi64EEEEEENS_10bfloat16_tEfNS_4arch4Sm80ELb0ELb0ELb1ELb0ELb0ELb0ELb0ELb0ELi2ELi4ELi4ELi4ELb0EEENS1_21CollectiveEpilogueBwdISA_SB_SD_Li256ELb0ELb0ELi2EEENS1_19SingleTileSchedulerILb0ELb0ELb0ELi128EEEEEEEEEvNT_6ParamsE$_ZN4cute3eso3ESOILb1ELb0EJNS_6LayoutINS_5tupleIJNS3_IJNS_1CILi1EEENS3_IJNS4_ILi4EEENS4_ILi2EEEEEEEEES7_S6_EEENS3_IJNS3_IJNS4_ILi0EEENS3_IJS5_NS4_ILi8EEEEEEEEES6_NS4_ILi16EEEEEEEENS_10ViewEngineIPN7cutlass10bfloat16_tEEEEEC2ERKSH_RKSM_,($_ZN7cutlass13device_kernelIN5flash19enable_sm80_to_sm89INS1_16FlashAttnBwdSm80INS1_25CollectiveMainloopBwdSm80ILi2ELi2EN4cute5tupleIJNS5_1CILi128EEES8_NS7_ILi64EEEEEENS_10bfloat16_tEfNS_4arch4Sm80ELb0ELb0ELb1ELb0ELb0ELb0ELb0ELb0ELi2ELi4ELi4ELi4ELb0EEENS1_21CollectiveEpilogueBwdISA_SB_SD_Li256ELb0ELb0ELi2EEENS1_19SingleTileSchedulerILb0ELb0ELb0ELi128EEEEEEEEEvNT_6ParamsE$_ZN4cute3eso3ESOILb1ELb0EJNS_6LayoutINS_5tupleIJNS3_IJNS_1CILi1EEENS4_ILi2EEEEEEEEENS3_IJNS3_IJS5_S5_EEEEEEEENS_10ViewEngineIPjEEEEC2ERKSB_RKSE_ - $_ZN7cutlass13device_kernelIN5flash19enable_sm80_to_sm89INS1_16FlashAttnBwdSm80INS1_25CollectiveMainloopBwdSm80ILi2ELi2EN4cute5tupleIJNS5_1CILi128EEES8_NS7_ILi64EEEEEENS_10bfloat16_tEfNS_4arch4Sm80ELb0ELb0ELb1ELb0ELb0ELb0ELb0ELb0ELi2ELi4ELi4ELi4ELb0EEENS1_21CollectiveEpilogueBwdISA_SB_SD_Li256ELb0ELb0ELi2EEENS1_19SingleTileSchedulerILb0ELb0ELb0ELi128EEEEEEEEEvNT_6ParamsE$_ZN4cute3eso3ESOILb1ELb0EJNS_6LayoutINS_5tupleIJNS3_IJNS_1CILi1EEENS3_IJNS4_ILi4EEENS4_ILi2EEEEEEEEES7_S6_EEENS3_IJNS3_IJNS4_ILi0EEENS3_IJS5_NS4_ILi8EEEEEEEEES6_NS4_ILi16EEEEEEEENS_10ViewEngineIPN7cutlass10bfloat16_tEEEEEC2ERKSH_RKSM_)
$_ZN7cutlass13device_kernelIN5flash19enable_sm80_to_sm89INS1_16FlashAttnBwdSm80INS1_25CollectiveMainloopBwdSm80ILi2ELi2EN4cute5tupleIJNS5_1CILi128EEES8_NS7_ILi64EEEEEENS_10bfloat16_tEfNS_4arch4Sm80ELb0ELb0ELb1ELb0ELb0ELb0ELb0ELb0ELi2ELi4ELi4ELi4ELb0EEENS1_21CollectiveEpilogueBwdISA_SB_SD_Li256ELb0ELb0ELi2EEENS1_19SingleTileSchedulerILb0ELb0ELb0ELi128EEEEEEEEEvNT_6ParamsE$_ZN4cute3eso3ESOILb1ELb0EJNS_6LayoutINS_5tupleIJNS3_IJNS_1CILi1EEENS3_IJNS4_ILi4EEENS4_ILi2EEEEEEEEES7_S6_EEENS3_IJNS3_IJNS4_ILi0EEENS3_IJS5_NS4_ILi8EEEEEEEEES6_NS4_ILi16EEEEEEEENS_10ViewEngineIPN7cutlass10bfloat16_tEEEEEC2ERKSH_RKSM_:
[----:B------:R-:W-:Y:S01]  /*8f50*/  IADD3 R3, R68, -c[0x0][0x20], RZ ;  /* 0x8000080044037a10 */ /* 0x000fe20007ffe0ff */
[----:B------:R-:W-:Y:S01]  /*8f60*/  IMAD.MOV.U32 R60, RZ, RZ, R2 ;  /* 0x000000ffff3c7224 */ /* 0x000fe200078e0002 */
[----:B------:R-:W-:-:S04]  /*8f70*/  MOV R5, 0x0 ;  /* 0x0000000000057802 */ /* 0x000fc80000000f00 */
[----:B------:R1:W-:Y:S01]  /*8f80*/  STL.64 [R3], R60 ;  /* 0x0000003c03007387 */ /* 0x0003e20000100a00 */
[----:B------:R-:W-:Y:S05]  /*8f90*/  RET.REL.NODEC R4 `(_ZN7cutlass13device_kernelIN5flash19enable_sm80_to_sm89INS1_16FlashAttnBwdSm80INS1_25CollectiveMainloopBwdSm80ILi2ELi2EN4cute5tupleIJNS5_1CILi128EEES8_NS7_ILi64EEEEEENS_10bfloat16_tEfNS_4arch4Sm80ELb0ELb0ELb1ELb0ELb0ELb0ELb0ELb0ELi2ELi4ELi4ELi4ELb0EEENS1_21CollectiveEpilogueBwdISA_SB_SD_Li256ELb0ELb0ELi2EEENS1_19SingleTileSchedulerILb0ELb0ELb0ELi128EEEEEEEEEvNT_6ParamsE) ;  /* 0xffff706004007950 */ /* 0x000fea0003c3ffff */
        .type           $_ZN7cutlass13device_kernelIN5flash19enable_sm80_to_sm89INS1_16FlashAttnBwdSm80INS1_25CollectiveMainloopBwdSm80ILi2ELi2EN4cute5tupleIJNS5_1CILi128EEES8_NS7_ILi64EEEEEENS_10bfloat16_tEfNS_4arch4Sm80ELb0ELb0ELb1ELb0ELb0ELb0ELb0ELb0ELi2ELi4ELi4ELi4ELb0EEENS1_21CollectiveEpilogueBwdISA_SB_SD_Li256ELb0ELb0ELi2EEENS1_19SingleTileSchedulerILb0ELb0ELb0ELi128EEEEEEEEEvNT_6ParamsE$_ZN4cute3eso3ESOILb1ELb0EJNS_6LayoutINS_5tupleIJNS3_IJNS_1CILi1EEENS4_ILi2EEEEEEEEENS3_IJNS3_IJS5_S5_EEEEEEEENS_10ViewEngineIPjEEEEC2ERKSB_RKSE_,@function
        .size           $_ZN7cutlass13device_kernelIN5flash19enable_sm80_to_sm89INS1_16FlashAttnBwdSm80INS1_25CollectiveMainloopBwdSm80ILi2ELi2EN4cute5tupleIJNS5_1CILi128EEES8_NS7_ILi64EEEEEENS_10bfloat16_tEfNS_4arch4Sm80ELb0ELb0ELb1ELb0ELb0ELb0ELb0ELb0ELi2ELi4ELi4ELi4ELb0EEENS1_21CollectiveEpilogueBwdISA_SB_SD_Li256ELb0ELb0ELi2EEENS1_19SingleTileSchedulerILb0ELb0ELb0ELi128EEEEEEEEEvNT_6ParamsE$_ZN4cute3eso3ESOILb1ELb0EJNS_6LayoutINS_5tupleIJNS3_IJNS_1CILi1EEENS4_ILi2EEEEEEEEENS3_IJNS3_IJS5_S5_EEEEEEEENS_10ViewEngineIPjEEEEC2ERKSB_RKSE_,($_ZN7cutlass13device_kernelIN5flash19enable_sm80_to_sm89INS1_16FlashAttnBwdSm80INS1_25CollectiveMainloopBwdSm80ILi2ELi2EN4cute5tupleIJNS5_1CILi128EEES8_NS7_ILi64EEEEEENS_10bfloat16_tEfNS_4arch4Sm80ELb0ELb0ELb1ELb0ELb0ELb0ELb0ELb0ELi2ELi4ELi4ELi4ELb0EEENS1_21CollectiveEpilogueBwdISA_SB_SD_Li256ELb0ELb0ELi2EEENS1_19SingleTileSchedulerILb0ELb0ELb0ELi128EEEEEEEEEvNT_6ParamsE$_ZN4cute3eso3ESOILb1ELb0EJNS_6LayoutINS_5tupleIJNS3_IJNS_1CILi1EEENS4_ILi2EEEEEES6_NS4_ILi8EEEEEENS3_IJNS3_IJS5_S5_EEES6_NS4_ILi4EEEEEEEENS_10ViewEngineIPKN7cutlass5ArrayIfLi2ELb1EEEEEEEC2ERKSD_RKSK_ - $_ZN7cutlass13device_kernelIN5flash19enable_sm80_to_sm89INS1_16FlashAttnBwdSm80INS1_25CollectiveMainloopBwdSm80ILi2ELi2EN4cute5tupleIJNS5_1CILi128EEES8_NS7_ILi64EEEEEENS_10bfloat16_tEfNS_4arch4Sm80ELb0ELb0ELb1ELb0ELb0ELb0ELb0ELb0ELi2ELi4ELi4ELi4ELb0EEENS1_21CollectiveEpilogueBwdISA_SB_SD_Li256ELb0ELb0ELi2EEENS1_19SingleTileSchedulerILb0ELb0ELb0ELi128EEEEEEEEEvNT_6ParamsE$_ZN4cute3eso3ESOILb1ELb0EJNS_6LayoutINS_5tupleIJNS3_IJNS_1CILi1EEENS4_ILi2EEEEEEEEENS3_IJNS3_IJS5_S5_EEEEEEEENS_10ViewEngineIPjEEEEC2ERKSB_RKSE_)
$_ZN7cutlass13device_kernelIN5flash19enable_sm80_to_sm89INS1_16FlashAttnBwdSm80INS1_25CollectiveMainloopBwdSm80ILi2ELi2EN4cute5tupleIJNS5_1CILi128EEES8_NS7_ILi64EEEEEENS_10bfloat16_tEfNS_4arch4Sm80ELb0ELb0ELb1ELb0ELb0ELb0ELb0ELb0ELi2ELi4ELi4ELi4ELb0EEENS1_21CollectiveEpilogueBwdISA_SB_SD_Li256ELb0ELb0ELi2EEENS1_19SingleTileSchedulerILb0ELb0ELb0ELi128EEEEEEEEEvNT_6ParamsE$_ZN4cute3eso3ESOILb1ELb0EJNS_6LayoutINS_5tupleIJNS3_IJNS_1CILi1EEENS4_ILi2EEEEEEEEENS3_IJNS3_IJS5_S5_EEEEEEEENS_10ViewEngineIPjEEEEC2ERKSB_RKSE_:
[----:B------:R-:W-:Y:S01]  /*8fa0*/  IADD3 R2, R2, -c[0x0][0x20], RZ ;  /* 0x8000080002027a10 */ /* 0x000fe20007ffe0ff */
[----:B------:R-:W-:Y:S01]  /*8fb0*/  IMAD.MOV.U32 R11, RZ, RZ, R3 ;  /* 0x000000ffff0b7224 */ /* 0x000fe200078e0003 */
[----:B------:R-:W-:-:S04]  /*8fc0*/  MOV R5, 0x0 ;  /* 0x0000000000057802 */ /* 0x000fc80000000f00 */
[----:B------:R1:W-:Y:S01]  /*8fd0*/  STL.64 [R2], R10 ;  /* 0x0000000a02007387 */ /* 0x0003e20000100a00 */
[----:B------:R-:W-:Y:S05]  /*8fe0*/  RET.REL.NODEC R4 `(_ZN7cutlass13device_kernelIN5flash19enable_sm80_to_sm89INS1_16FlashAttnBwdSm80INS1_25CollectiveMainloopBwdSm80ILi2ELi2EN4cute5tupleIJNS5_1CILi128EEES8_NS7_ILi64EEEEEENS_10bfloat16_tEfNS_4arch4Sm80ELb0ELb0ELb1ELb0ELb0ELb0ELb0ELb0ELi2ELi4ELi4ELi4ELb0EEENS1_21CollectiveEpilogueBwdISA_SB_SD_Li256ELb0ELb0ELi2EEENS1_19SingleTileSchedulerILb0ELb0ELb0ELi128EEEEEEEEEvNT_6ParamsE) ;  /* 0xffff701004007950 */ /* 0x000fea0003c3ffff */
        .type           $_ZN7cutlass13device_kernelIN5flash19enable_sm80_to_sm89INS1_16FlashAttnBwdSm80INS1_25CollectiveMainloopBwdSm80ILi2ELi2EN4cute5tupleIJNS5_1CILi128EEES8_NS7_ILi64EEEEEENS_10bfloat16_tEfNS_4arch4Sm80ELb0ELb0ELb1ELb0ELb0ELb0ELb0ELb0ELi2ELi4ELi4ELi4ELb0EEENS1_21CollectiveEpilogueBwdISA_SB_SD_Li256ELb0ELb0ELi2EEENS1_19SingleTileSchedulerILb0ELb0ELb0ELi128EEEEEEEEEvNT_6ParamsE$_ZN4cute3eso3ESOILb1ELb0EJNS_6LayoutINS_5tupleIJNS3_IJNS_1CILi1EEENS4_ILi2EEEEEES6_NS4_ILi8EEEEEENS3_IJNS3_IJS5_S5_EEES6_NS4_ILi4EEEEEEEENS_10ViewEngineIPKN7cutlass5ArrayIfLi2ELb1EEEEEEEC2ERKSD_RKSK_,@function
        .size           $_ZN7cutlass13device_kernelIN5flash19enable_sm80_to_sm89INS1_16FlashAttnBwdSm80INS1_25CollectiveMainloopBwdSm80ILi2ELi2EN4cute5tupleIJNS5_1CILi128EEES8_NS7_ILi64EEEEEENS_10bfloat16_tEfNS_4arch4Sm80ELb0ELb0ELb1ELb0ELb0ELb0ELb0ELb0ELi2ELi4ELi4ELi4ELb0EEENS1_21CollectiveEpilogueBwdISA_SB_SD_Li256ELb0ELb0ELi2EEENS1_19SingleTileSchedulerILb0ELb0ELb0ELi128EEEEEEEEEvNT_6ParamsE$_ZN4cute3eso3ESOILb1ELb0EJNS_6LayoutINS_5tupleIJNS3_IJNS_1CILi1EEENS4_ILi2EEEEEES6_NS4_ILi8EEEEEENS3_IJNS3_IJS5_S5_EEES6_NS4_ILi4EEEEEEEENS_10ViewEngineIPKN7cutlass5ArrayIfLi2ELb1EEEEEEEC2ERKSD_RKSK_,($_ZN7cutlass13device_kernelIN5flash19enable_sm80_to_sm89INS1_16FlashAttnBwdSm80INS1_25CollectiveMainloopBwdSm80ILi2ELi2EN4cute5tupleIJNS5_1CILi128EEES8_NS7_ILi64EEEEEENS_10bfloat16_tEfNS_4arch4Sm80ELb0ELb0ELb1ELb0ELb0ELb0ELb0ELb0ELi2ELi4ELi4ELi4ELb0EEENS1_21CollectiveEpilogueBwdISA_SB_SD_Li256ELb0ELb0ELi2EEENS1_19SingleTileSchedulerILb0ELb0ELb0ELi128EEEEEEEEEvNT_6ParamsE$_ZN4cute3eso3ESOILb1ELb0EJNS_6LayoutINS_5tupleIJNS3_IJNS_1CILi1EEENS4_ILi2EEEEEES6_NS4_ILi8EEEEEENS3_IJNS3_IJS5_S5_EEES6_NS4_ILi4EEEEEEEENS_10ViewEngineIPN7cutlass5ArrayINSF_10bfloat16_tELi2ELb0EEEEEEEC2ERKSD_RKSK_ - $_ZN7cutlass13device_kernelIN5flash19enable_sm80_to_sm89INS1_16FlashAttnBwdSm80INS1_25CollectiveMainloopBwdSm80ILi2ELi2EN4cute5tupleIJNS5_1CILi128EEES8_NS7_ILi64EEEEEENS_10bfloat16_tEfNS_4arch4Sm80ELb0ELb0ELb1ELb0ELb0ELb0ELb0ELb0ELi2ELi4ELi4ELi4ELb0EEENS1_21CollectiveEpilogueBwdISA_SB_SD_Li256ELb0ELb0ELi2EEENS1_19SingleTileSchedulerILb0ELb0ELb0ELi128EEEEEEEEEvNT_6ParamsE$_ZN4cute3eso3ESOILb1ELb0EJNS_6LayoutINS_5tupleIJNS3_IJNS_1CILi1EEENS4_ILi2EEEEEES6_NS4_ILi8EEEEEENS3_IJNS3_IJS5_S5_EEES6_NS4_ILi4EEEEEEEENS_10ViewEngineIPKN7cutlass5ArrayIfLi2ELb1EEEEEEEC2ERKSD_RKSK_)
$_ZN7cutlass13device_kernelIN5flash19enable_sm80_to_sm89INS1_16FlashAttnBwdSm80INS1_25CollectiveMainloopBwdSm80ILi2ELi2EN4cute5tupleIJNS5_1CILi128EEES8_NS7_ILi64EEEEEENS_10bfloat16_tEfNS_4arch4Sm80ELb0ELb0ELb1ELb0ELb0ELb0ELb0ELb0ELi2ELi4ELi4ELi4ELb0EEENS1_21CollectiveEpilogueBwdISA_SB_SD_Li256ELb0ELb0ELi2EEENS1_19SingleTileSchedulerILb0ELb0ELb0ELi128EEEEEEEEEvNT_6ParamsE$_ZN4cute3eso3ESOILb1ELb0EJNS_6LayoutINS_5tupleIJNS3_IJNS_1CILi1EEENS4_ILi2EEEEEES6_NS4_ILi8EEEEEENS3_IJNS3_IJS5_S5_EEES6_NS4_ILi4EEEEEEEENS_10ViewEngineIPKN7cutlass5ArrayIfLi2ELb1EEEEEEEC2ERKSD_RKSK_:
[----:B------:R-:W-:Y:S01]  /*8ff0*/  IADD3 R2, R68, -c[0x0][0x20], RZ ;  /* 0x8000080044027a10 */ /* 0x000fe20007ffe0ff */
[----:B------:R-:W-:Y:S01]  /*9000*/  IMAD.MOV.U32 R9, RZ, RZ, R5 ;  /* 0x000000ffff097224 */ /* 0x000fe200078e0005 */
[----:B------:R-:W-:Y:S01]  /*9010*/  MOV R10, R6 ;  /* 0x00000006000a7202 */ /* 0x000fe20000000f00 */
[----:B------:R-:W-:-:S03]  /*9020*/  IMAD.MOV.U32 R11, RZ, RZ, 0x0 ;  /* 0x00000000ff0b7424 */ /* 0x000fc600078e00ff */
[----:B------:R1:W-:Y:S01]  /*9030*/  STL.64 [R2], R8 ;  /* 0x0000000802007387 */ /* 0x0003e20000100a00 */
[----:B------:R-:W-:Y:S05]  /*9040*/  RET.REL.NODEC R10 `(_ZN7cutlass13device_kernelIN5flash19enable_sm80_to_sm89INS1_16FlashAttnBwdSm80INS1_25CollectiveMainloopBwdSm80ILi2ELi2EN4cute5tupleIJNS5_1CILi128EEES8_NS7_ILi64EEEEEENS_10bfloat16_tEfNS_4arch4Sm80ELb0ELb0ELb1ELb0ELb0ELb0ELb0ELb0ELi2ELi4ELi4ELi4ELb0EEENS1_21CollectiveEpilogueBwdISA_SB_SD_Li256ELb0ELb0ELi2EEENS1_19SingleTileSchedulerILb0ELb0ELb0ELi128EEEEEEEEEvNT_6ParamsE) ;  /* 0xffff6fb00a007950 */ /* 0x000fea0003c3ffff */
        .type           $_ZN7cutlass13device_kernelIN5flash19enable_sm80_to_sm89INS1_16FlashAttnBwdSm80INS1_25CollectiveMainloopBwdSm80ILi2ELi2EN4cute5tupleIJNS5_1CILi128EEES8_NS7_ILi64EEEEEENS_10bfloat16_tEfNS_4arch4Sm80ELb0ELb0ELb1ELb0ELb0ELb0ELb0ELb0ELi2ELi4ELi4ELi4ELb0EEENS1_21CollectiveEpilogueBwdISA_SB_SD_Li256ELb0ELb0ELi2EEENS1_19SingleTileSchedulerILb0ELb0ELb0ELi128EEEEEEEEEvNT_6ParamsE$_ZN4cute3eso3ESOILb1ELb0EJNS_6LayoutINS_5tupleIJNS3_IJNS_1CILi1EEENS4_ILi2EEEEEES6_NS4_ILi8EEEEEENS3_IJNS3_IJS5_S5_EEES6_NS4_ILi4EEEEEEEENS_10ViewEngineIPN7cutlass5ArrayINSF_10bfloat16_tELi2ELb0EEEEEEEC2ERKSD_RKSK_,@function
        .size           $_ZN7cutlass13device_kernelIN5flash19enable_sm80_to_sm89INS1_16FlashAttnBwdSm80INS1_25CollectiveMainloopBwdSm80ILi2ELi2EN4cute5tupleIJNS5_1CILi128EEES8_NS7_ILi64EEEEEENS_10bfloat16_tEfNS_4arch4Sm80ELb0ELb0ELb1ELb0ELb0ELb0ELb0ELb0ELi2ELi4ELi4ELi4ELb0EEENS1_21CollectiveEpilogueBwdISA_SB_SD_Li256ELb0ELb0ELi2EEENS1_19SingleTileSchedulerILb0ELb0ELb0ELi128EEEEEEEEEvNT_6ParamsE$_ZN4cute3eso3ESOILb1ELb0EJNS_6LayoutINS_5tupleIJNS3_IJNS_1CILi1EEENS4_ILi2EEEEEES6_NS4_ILi8EEEEEENS3_IJNS3_IJS5_S5_EEES6_NS4_ILi4EEEEEEEENS_10ViewEngineIPN7cutlass5ArrayINSF_10bfloat16_tELi2ELb0EEEEEEEC2ERKSD_RKSK_,($_ZN7cutlass13device_kernelIN5flash19enable_sm80_to_sm89INS1_16FlashAttnBwdSm80INS1_25CollectiveMainloopBwdSm80ILi2ELi2EN4cute5tupleIJNS5_1CILi128EEES8_NS7_ILi64EEEEEENS_10bfloat16_tEfNS_4arch4Sm80ELb0ELb0ELb1ELb0ELb0ELb0ELb0ELb0ELi2ELi4ELi4ELi4ELb0EEENS1_21CollectiveEpilogueBwdISA_SB_SD_Li256ELb0ELb0ELi2EEENS1_19SingleTileSchedulerILb0ELb0ELb0ELi128EEEEEEEEEvNT_6ParamsE$_ZN4cute3eso3ESOILb1ELb0EJNS_6LayoutINS_5tupleIJNS3_IJNS_1CILi1EEENS4_ILi2EEES6_EEEEEENS3_IJNS3_IJS5_S5_S6_EEEEEEEENS_10ViewEngineIPjEEEEC2ERKSB_RKSE_ - $_ZN7cutlass13device_kernelIN5flash19enable_sm80_to_sm89INS1_16FlashAttnBwdSm80INS1_25CollectiveMainloopBwdSm80ILi2ELi2EN4cute5tupleIJNS5_1CILi128EEES8_NS7_ILi64EEEEEENS_10bfloat16_tEfNS_4arch4Sm80ELb0ELb0ELb1ELb0ELb0ELb0ELb0ELb0ELi2ELi4ELi4ELi4ELb0EEENS1_21CollectiveEpilogueBwdISA_SB_SD_Li256ELb0ELb0ELi2EEENS1_19SingleTileSchedulerILb0ELb0ELb0ELi128EEEEEEEEEvNT_6ParamsE$_ZN4cute3eso3ESOILb1ELb0EJNS_6LayoutINS_5tupleIJNS3_IJNS_1CILi1EEENS4_ILi2EEEEEES6_NS4_ILi8EEEEEENS3_IJNS3_IJS5_S5_EEES6_NS4_ILi4EEEEEEEENS_10ViewEngineIPN7cutlass5ArrayINSF_10bfloat16_tELi2ELb0EEEEEEEC2ERKSD_RKSK_)
$_ZN7cutlass13device_kernelIN5flash19enable_sm80_to_sm89INS1_16FlashAttnBwdSm80INS1_25CollectiveMainloopBwdSm80ILi2ELi2EN4cute5tupleIJNS5_1CILi128EEES8_NS7_ILi64EEEEEENS_10bfloat16_tEfNS_4arch4Sm80ELb0ELb0ELb1ELb0ELb0ELb0ELb0ELb0ELi2ELi4ELi4ELi4ELb0EEENS1_21CollectiveEpilogueBwdISA_SB_SD_Li256ELb0ELb0ELi2EEENS1_19SingleTileSchedulerILb0ELb0ELb0ELi128EEEEEEEEEvNT_6ParamsE$_ZN4cute3eso3ESOILb1ELb0EJNS_6LayoutINS_5tupleIJNS3_IJNS_1CILi1EEENS4_ILi2EEEEEES6_NS4_ILi8EEEEEENS3_IJNS3_IJS5_S5_EEES6_NS4_ILi4EEEEEEEENS_10ViewEngineIPN7cutlass5ArrayINSF_10bfloat16_tELi2ELb0EEEEEEEC2ERKSD_RKSK_:
[----:B------:R-:W-:Y:S01]  /*9050*/  IADD3 R2, R68, -c[0x0][0x20], RZ ;  /* 0x8000080044027a10 */ /* 0x000fe20007ffe0ff */
[----:B------:R-:W-:Y:S01]  /*9060*/  IMAD.MOV.U32 R9, RZ, RZ, R5 ;  /* 0x000000ffff097224 */ /* 0x000fe200078e0005 */
[----:B------:R-:W-:Y:S01]  /*9070*/  MOV R60, R6 ;  /* 0x00000006003c7202 */ /* 0x000fe20000000f00 */
[----:B------:R-:W-:-:S03]  /*9080*/  IMAD.MOV.U32 R61, RZ, RZ, 0x0 ;  /* 0x00000000ff3d7424 */ /* 0x000fc600078e00ff */
[----:B------:R1:W-:Y:S01]  /*9090*/  STL.64 [R2], R8 ;  /* 0x0000000802007387 */ /* 0x0003e20000100a00 */
[----:B------:R-:W-:Y:S05]  /*90a0*/  RET.REL.NODEC R60 `(_ZN7cutlass13device_kernelIN5flash19enable_sm80_to_sm89INS1_16FlashAttnBwdSm80INS1_25CollectiveMainloopBwdSm80ILi2ELi2EN4cute5tupleIJNS5_1CILi128EEES8_NS7_ILi64EEEEEENS_10bfloat16_tEfNS_4arch4Sm80ELb0ELb0ELb1ELb0ELb0ELb0ELb0ELb0ELi2ELi4ELi4ELi4ELb0EEENS1_21CollectiveEpilogueBwdISA_SB_SD_Li256ELb0ELb0ELi2EEENS1_19SingleTileSchedulerILb0ELb0ELb0ELi128EEEEEEEEEvNT_6ParamsE) ;  /* 0xffff6f503c007950 */ /* 0x000fea0003c3ffff */
        .type           $_ZN7cutlass13device_kernelIN5flash19enable_sm80_to_sm89INS1_16FlashAttnBwdSm80INS1_25CollectiveMainloopBwdSm80ILi2ELi2EN4cute5tupleIJNS5_1CILi128EEES8_NS7_ILi64EEEEEENS_10bfloat16_tEfNS_4arch4Sm80ELb0ELb0ELb1ELb0ELb0ELb0ELb0ELb0ELi2ELi4ELi4ELi4ELb0EEENS1_21CollectiveEpilogueBwdISA_SB_SD_Li256ELb0ELb0ELi2EEENS1_19SingleTileSchedulerILb0ELb0ELb0ELi128EEEEEEEEEvNT_6ParamsE$_ZN4cute3eso3ESOILb1ELb0EJNS_6LayoutINS_5tupleIJNS3_IJNS_1CILi1EEENS4_ILi2EEES6_EEEEEENS3_IJNS3_IJS5_S5_S6_EEEEEEEENS_10ViewEngineIPjEEEEC2ERKSB_RKSE_,@function
        .size           $_ZN7cutlass13device_kernelIN5flash19enable_sm80_to_sm89INS1_16FlashAttnBwdSm80INS1_25CollectiveMainloopBwdSm80ILi2ELi2EN4cute5tupleIJNS5_1CILi128EEES8_NS7_ILi64EEEEEENS_10bfloat16_tEfNS_4arch4Sm80ELb0ELb0ELb1ELb0ELb0ELb0ELb0ELb0ELi2ELi4ELi4ELi4ELb0EEENS1_21CollectiveEpilogueBwdISA_SB_SD_Li256ELb0ELb0ELi2EEENS1_19SingleTileSchedulerILb0ELb0ELb0ELi128EEEEEEEEEvNT_6ParamsE$_ZN4cute3eso3ESOILb1ELb0EJNS_6LayoutINS_5tupleIJNS3_IJNS_1CILi1EEENS4_ILi2EEES6_EEEEEENS3_IJNS3_IJS5_S5_S6_EEEEEEEENS_10ViewEngineIPjEEEEC2ERKSB_RKSE_,($_ZN7cutlass13device_kernelIN5flash19enable_sm80_to_sm89INS1_16FlashAttnBwdSm80INS1_25CollectiveMainloopBwdSm80ILi2ELi2EN4cute5tupleIJNS5_1CILi128EEES8_NS7_ILi64EEEEEENS_10bfloat16_tEfNS_4arch4Sm80ELb0ELb0ELb1ELb0ELb0ELb0ELb0ELb0ELi2ELi4ELi4ELi4ELb0EEENS1_21CollectiveEpilogueBwdISA_SB_SD_Li256ELb0ELb0ELi2EEENS1_19SingleTileSchedulerILb0ELb0ELb0ELi128EEEEEEEEEvNT_6ParamsE$_ZN4cute3eso3ESOILb1ELb0EJNS_6LayoutINS_5tupleIJNS3_IJNS_1CILi1EEENS4_ILi4EEEEEENS4_ILi2EEES6_EEENS3_IJNS3_IJNS4_ILi0EEES5_EEES6_NS4_ILi8EEEEEEEENS_10ViewEngineIPfEEEEC2ERKSE_RKSH_ - $_ZN7cutlass13device_kernelIN5flash19enable_sm80_to_sm89INS1_16FlashAttnBwdSm80INS1_25CollectiveMainloopBwdSm80ILi2ELi2EN4cute5tupleIJNS5_1CILi128EEES8_NS7_ILi64EEEEEENS_10bfloat16_tEfNS_4arch4Sm80ELb0ELb0ELb1ELb0ELb0ELb0ELb0ELb0ELi2ELi4ELi4ELi4ELb0EEENS1_21CollectiveEpilogueBwdISA_SB_SD_Li256ELb0ELb0ELi2EEENS1_19SingleTileSchedulerILb0ELb0ELb0ELi128EEEEEEEEEvNT_6ParamsE$_ZN4cute3eso3ESOILb1ELb0EJNS_6LayoutINS_5tupleIJNS3_IJNS_1CILi1EEENS4_ILi2EEES6_EEEEEENS3_IJNS3_IJS5_S5_S6_EEEEEEEENS_10ViewEngineIPjEEEEC2ERKSB_RKSE_)
$_ZN7cutlass13device_kernelIN5flash19enable_sm80_to_sm89INS1_16FlashAttnBwdSm80INS1_25CollectiveMainloopBwdSm80ILi2ELi2EN4cute5tupleIJNS5_1CILi128EEES8_NS7_ILi64EEEEEENS_10bfloat16_tEfNS_4arch4Sm80ELb0ELb0ELb1ELb0ELb0ELb0ELb0ELb0ELi2ELi4ELi4ELi4ELb0EEENS1_21CollectiveEpilogueBwdISA_SB_SD_Li256ELb0ELb0ELi2EEENS1_19SingleTileSchedulerILb0ELb0ELb0ELi128EEEEEEEEEvNT_6ParamsE$_ZN4cute3eso3ESOILb1ELb0EJNS_6LayoutINS_5tupleIJNS3_IJNS_1CILi1EEENS4_ILi2EEES6_EEEEEENS3_IJNS3_IJS5_S5_S6_EEEEEEEENS_10ViewEngineIPjEEEEC2ERKSB_RKSE_:
[----:B------:R-:W-:Y:S02]  /*90b0*/  IADD3 R2, R76, -c[0x0][0x20], RZ ;  /* 0x800008004c027a10 */ /* 0x000fe40007ffe0ff */
[----:B------:R-:W-:-:S03]  /*90c0*/  MOV R5, 0x0 ;  /* 0x0000000000057802 */ /* 0x000fc60000000f00 */
[----:B------:R1:W-:Y:S01]  /*90d0*/  STL.64 [R2], R12 ;  /* 0x0000000c02007387 */ /* 0x0003e20000100a00 */
[----:B------:R-:W-:Y:S05]  /*90e0*/  RET.REL.NODEC R4 `(_ZN7cutlass13device_kernelIN5flash19enable_sm80_to_sm89INS1_16FlashAttnBwdSm80INS1_25CollectiveMainloopBwdSm80ILi2ELi2EN4cute5tupleIJNS5_1CILi128EEES8_NS7_ILi64EEEEEENS_10bfloat16_tEfNS_4arch4Sm80ELb0ELb0ELb1ELb0ELb0ELb0ELb0ELb0ELi2ELi4ELi4ELi4ELb0EEENS1_21CollectiveEpilogueBwdISA_SB_SD_Li256ELb0ELb0ELi2EEENS1_19SingleTileSchedulerILb0ELb0ELb0ELi128EEEEEEEEEvNT_6ParamsE) ;  /* 0xffff6f1004007950 */ /* 0x000fea0003c3ffff */
        .type           $_ZN7cutlass13device_kernelIN5flash19enable_sm80_to_sm89INS1_16FlashAttnBwdSm80INS1_25CollectiveMainloopBwdSm80ILi2ELi2EN4cute5tupleIJNS5_1CILi128EEES8_NS7_ILi64EEEEEENS_10bfloat16_tEfNS_4arch4Sm80ELb0ELb0ELb1ELb0ELb0ELb0ELb0ELb0ELi2ELi4ELi4ELi4ELb0EEENS1_21CollectiveEpilogueBwdISA_SB_SD_Li256ELb0ELb0ELi2EEENS1_19SingleTileSchedulerILb0ELb0ELb0ELi128EEEEEEEEEvNT_6ParamsE$_ZN4cute3eso3ESOILb1ELb0EJNS_6LayoutINS_5tupleIJNS3_IJNS_1CILi1EEENS4_ILi4EEEEEENS4_ILi2EEES6_EEENS3_IJNS3_IJNS4_ILi0EEES5_EEES6_NS4_ILi8EEEEEEEENS_10ViewEngineIPfEEEEC2ERKSE_RKSH_,@function
        .size           $_ZN7cutlass13device_kernelIN5flash19enable_sm80_to_sm89INS1_16FlashAttnBwdSm80INS1_25CollectiveMainloopBwdSm80ILi2ELi2EN4cute5tupleIJNS5_1CILi128EEES8_NS7_ILi64EEEEEENS_10bfloat16_tEfNS_4arch4Sm80ELb0ELb0ELb1ELb0ELb0ELb0ELb0ELb0ELi2ELi4ELi4ELi4ELb0EEENS1_21CollectiveEpilogueBwdISA_SB_SD_Li256ELb0ELb0ELi2EEENS1_19SingleTileSchedulerILb0ELb0ELb0ELi128EEEEEEEEEvNT_6ParamsE$_ZN4cute3eso3ESOILb1ELb0EJNS_6LayoutINS_5tupleIJNS3_IJNS_1CILi1EEENS4_ILi4EEEEEENS4_ILi2EEES6_EEENS3_IJNS3_IJNS4_ILi0EEES5_EEES6_NS4_ILi8EEEEEEEENS_10ViewEngineIPfEEEEC2ERKSE_RKSH_,($_ZN7cutlass13device_kernelIN5flash19enable_sm80_to_sm89INS1_16FlashAttnBwdSm80INS1_25CollectiveMainloopBwdSm80ILi2ELi2EN4cute5tupleIJNS5_1CILi128EEES8_NS7_ILi64EEEEEENS_10bfloat16_tEfNS_4arch4Sm80ELb0ELb0ELb1ELb0ELb0ELb0ELb0ELb0ELi2ELi4ELi4ELi4ELb0EEENS1_21CollectiveEpilogueBwdISA_SB_SD_Li256ELb0ELb0ELi2EEENS1_19SingleTileSchedulerILb0ELb0ELb0ELi128EEEEEEEEEvNT_6ParamsE$_ZN4cute3eso3ESOILb1ELb0EJNS_6LayoutINS_5tupleIJNS3_IJNS_1CILi1EEES5_EEEEEENS3_IJNS3_IJS5_NS4_ILi0EEEEEEEEEEENS_10ViewEngineINS_8gmem_ptrIPKN7cutlass9uint128_tEEEEEEEC2ERKSB_RKSJ_ - $_ZN7cutlass13device_kernelIN5flash19enable_sm80_to_sm89INS1_16FlashAttnBwdSm80INS1_25CollectiveMainloopBwdSm80ILi2ELi2EN4cute5tupleIJNS5_1CILi128EEES8_NS7_ILi64EEEEEENS_10bfloat16_tEfNS_4arch4Sm80ELb0ELb0ELb1ELb0ELb0ELb0ELb0ELb0ELi2ELi4ELi4ELi4ELb0EEENS1_21CollectiveEpilogueBwdISA_SB_SD_Li256ELb0ELb0ELi2EEENS1_19SingleTileSchedulerILb0ELb0ELb0ELi128EEEEEEEEEvNT_6ParamsE$_ZN4cute3eso3ESOILb1ELb0EJNS_6LayoutINS_5tupleIJNS3_IJNS_1CILi1EEENS4_ILi4EEEEEENS4_ILi2EEES6_EEENS3_IJNS3_IJNS4_ILi0EEES5_EEES6_NS4_ILi8EEEEEEEENS_10ViewEngineIPfEEEEC2ERKSE_RKSH_)
$_ZN7cutlass13device_kernelIN5flash19enable_sm80_to_sm89INS1_16FlashAttnBwdSm80INS1_25CollectiveMainloopBwdSm80ILi2ELi2EN4cute5tupleIJNS5_1CILi128EEES8_NS7_ILi64EEEEEENS_10bfloat16_tEfNS_4arch4Sm80ELb0ELb0ELb1ELb0ELb0ELb0ELb0ELb0ELi2ELi4ELi4ELi4ELb0EEENS1_21CollectiveEpilogueBwdISA_SB_SD_Li256ELb0ELb0ELi2EEENS1_19SingleTileSchedulerILb0ELb0ELb0ELi128EEEEEEEEEvNT_6ParamsE$_ZN4cute3eso3ESOILb1ELb0EJNS_6LayoutINS_5tupleIJNS3_IJNS_1CILi1EEENS4_ILi4EEEEEENS4_ILi2EEES6_EEENS3_IJNS3_IJNS4_ILi0EEES5_EEES6_NS4_ILi8EEEEEEEENS_10ViewEngineIPfEEEEC2ERKSE_RKSH_:
[----:B------:R-:W-:Y:S02]  /*90f0*/  IADD3 R2, R69, -c[0x0][0x20], RZ ;  /* 0x8000080045027a10 */ /* 0x000fe40007ffe0ff */
[----:B------:R-:W-:-:S03]  /*9100*/  MOV R5, 0x0 ;  /* 0x0000000000057802 */ /* 0x000fc60000000f00 */
[----:B------:R1:W-:Y:S01]  /*9110*/  STL.64 [R2], R64 ;  /* 0x0000004002007387 */ /* 0x0003e20000100a00 */
[----:B------:R-:W-:Y:S05]  /*9120*/  RET.REL.NODEC R4 `(_ZN7cutlass13device_kernelIN5flash19enable_sm80_to_sm89INS1_16FlashAttnBwdSm80INS1_25CollectiveMainloopBwdSm80ILi2ELi2EN4cute5tupleIJNS5_1CILi128EEES8_NS7_ILi64EEEEEENS_10bfloat16_tEfNS_4arch4Sm80ELb0ELb0ELb1ELb0ELb0ELb0ELb0ELb0ELi2ELi4ELi4ELi4ELb0EEENS1_21CollectiveEpilogueBwdISA_SB_SD_Li256ELb0ELb0ELi2EEENS1_19SingleTileSchedulerILb0ELb0ELb0ELi128EEEEEEEEEvNT_6ParamsE) ;  /* 0xffff6ed004007950 */ /* 0x000fea0003c3ffff */
        .type           $_ZN7cutlass13device_kernelIN5flash19enable_sm80_to_sm89INS1_16FlashAttnBwdSm80INS1_25CollectiveMainloopBwdSm80ILi2ELi2EN4cute5tupleIJNS5_1CILi128EEES8_NS7_ILi64EEEEEENS_10bfloat16_tEfNS_4arch4Sm80ELb0ELb0ELb1ELb0ELb0ELb0ELb0ELb0ELi2ELi4ELi4ELi4ELb0EEENS1_21CollectiveEpilogueBwdISA_SB_SD_Li256ELb0ELb0ELi2EEENS1_19SingleTileSchedulerILb0ELb0ELb0ELi128EEEEEEEEEvNT_6ParamsE$_ZN4cute3eso3ESOILb1ELb0EJNS_6LayoutINS_5tupleIJNS3_IJNS_1CILi1EEES5_EEEEEENS3_IJNS3_IJS5_NS4_ILi0EEEEEEEEEEENS_10ViewEngineINS_8gmem_ptrIPKN7cutlass9uint128_tEEEEEEEC2ERKSB_RKSJ_,@function
        .size           $_ZN7cutlass13device_kernelIN5flash19enable_sm80_to_sm89INS1_16FlashAttnBwdSm80INS1_25CollectiveMainloopBwdSm80ILi2ELi2EN4cute5tupleIJNS5_1CILi128EEES8_NS7_ILi64EEEEEENS_10bfloat16_tEfNS_4arch4Sm80ELb0ELb0ELb1ELb0ELb0ELb0ELb0ELb0ELi2ELi4ELi4ELi4ELb0EEENS1_21CollectiveEpilogueBwdISA_SB_SD_Li256ELb0ELb0ELi2EEENS1_19SingleTileSchedulerILb0ELb0ELb0ELi128EEEEEEEEEvNT_6ParamsE$_ZN4cute3eso3ESOILb1ELb0EJNS_6LayoutINS_5tupleIJNS3_IJNS_1CILi1EEES5_EEEEEENS3_IJNS3_IJS5_NS4_ILi0EEEEEEEEEEENS_10ViewEngineINS_8gmem_ptrIPKN7cutlass9uint128_tEEEEEEEC2ERKSB_RKSJ_,($_ZN7cutlass13device_kernelIN5flash19enable_sm80_to_sm89INS1_16FlashAttnBwdSm80INS1_25CollectiveMainloopBwdSm80ILi2ELi2EN4cute5tupleIJNS5_1CILi128EEES8_NS7_ILi64EEEEEENS_10bfloat16_tEfNS_4arch4Sm80ELb0ELb0ELb1ELb0ELb0ELb0ELb0ELb0ELi2ELi4ELi4ELi4ELb0EEENS1_21CollectiveEpilogueBwdISA_SB_SD_Li256ELb0ELb0ELi2EEENS1_19SingleTileSchedulerILb0ELb0ELb0ELi128EEEEEEEEEvNT_6ParamsE$_ZN4cute3eso3ESOILb1ELb0EJNS_6LayoutINS_5tupleIJNS3_IJNS_1CILi1EEES5_EEEEEENS3_IJNS3_IJS5_NS4_ILi0EEEEEEEEEEENS_10ViewEngineINS_8smem_ptrIPN7cutlass9uint128_tEEEEEEEC2ERKSB_RKSI_ - $_ZN7cutlass13device_kernelIN5flash19enable_sm80_to_sm89INS1_16FlashAttnBwdSm80INS1_25CollectiveMainloopBwdSm80ILi2ELi2EN4cute5tupleIJNS5_1CILi128EEES8_NS7_ILi64EEEEEENS_10bfloat16_tEfNS_4arch4Sm80ELb0ELb0ELb1ELb0ELb0ELb0ELb0ELb0ELi2ELi4ELi4ELi4ELb0EEENS1_21CollectiveEpilogueBwdISA_SB_SD_Li256ELb0ELb0ELi2EEENS1_19SingleTileSchedulerILb0ELb0ELb0ELi128EEEEEEEEEvNT_6ParamsE$_ZN4cute3eso3ESOILb1ELb0EJNS_6LayoutINS_5tupleIJNS3_IJNS_1CILi1EEES5_EEEEEENS3_IJNS3_IJS5_NS4_ILi0EEEEEEEEEEENS_10ViewEngineINS_8gmem_ptrIPKN7cutlass9uint128_tEEEEEEEC2ERKSB_RKSJ_)
$_ZN7cutlass13device_kernelIN5flash19enable_sm80_to_sm89INS1_16FlashAttnBwdSm80INS1_25CollectiveMainloopBwdSm80ILi2ELi2EN4cute5tupleIJNS5_1CILi128EEES8_NS7_ILi64EEEEEENS_10bfloat16_tEfNS_4arch4Sm80ELb0ELb0ELb1ELb0ELb0ELb0ELb0ELb0ELi2ELi4ELi4ELi4ELb0EEENS1_21CollectiveEpilogueBwdISA_SB_SD_Li256ELb0ELb0ELi2EEENS1_19SingleTileSchedulerILb0ELb0ELb0ELi128EEEEEEEEEvNT_6ParamsE$_ZN4cute3eso3ESOILb1ELb0EJNS_6LayoutINS_5tupleIJNS3_IJNS_1CILi1EEES5_EEEEEENS3_IJNS3_IJS5_NS4_ILi0EEEEEEEEEEENS_10ViewEngineINS_8gmem_ptrIPKN7cutlass9uint128_tEEEEEEEC2ERKSB_RKSJ_:
[----:B------:R-:W-:Y:S02]  /*9130*/  IADD3 R4, R15, -c[0x0][0x20], RZ ;  /* 0x800008000f047a10 */ /* 0x000fe40007ffe0ff */
[----:B------:R-:W-:-:S03]  /*9140*/  MOV R11, 0x0 ;  /* 0x00000000000b7802 */ /* 0x000fc60000000f00 */
[----:B------:R1:W-:Y:S01]  /*9150*/  STL.64 [R4], R2 ;  /* 0x0000000204007387 */ /* 0x0003e20000100a00 */
[----:B------:R-:W-:Y:S05]  /*9160*/  RET.REL.NODEC R10 `(_ZN7cutlass13device_kernelIN5flash19enable_sm80_to_sm89INS1_16FlashAttnBwdSm80INS1_25CollectiveMainloopBwdSm80ILi2ELi2EN4cute5tupleIJNS5_1CILi128EEES8_NS7_ILi64EEEEEENS_10bfloat16_tEfNS_4arch4Sm80ELb0ELb0ELb1ELb0ELb0ELb0ELb0ELb0ELi2ELi4ELi4ELi4ELb0EEENS1_21CollectiveEpilogueBwdISA_SB_SD_Li256ELb0ELb0ELi2EEENS1_19SingleTileSchedulerILb0ELb0ELb0ELi128EEEEEEEEEvNT_6ParamsE) ;  /* 0xffff6e900a007950 */ /* 0x000fea0003c3ffff */
        .type           $_ZN7cutlass13device_kernelIN5flash19enable_sm80_to_sm89INS1_16FlashAttnBwdSm80INS1_25CollectiveMainloopBwdSm80ILi2ELi2EN4cute5tupleIJNS5_1CILi128EEES8_NS7_ILi64EEEEEENS_10bfloat16_tEfNS_4arch4Sm80ELb0ELb0ELb1ELb0ELb0ELb0ELb0ELb0ELi2ELi4ELi4ELi4ELb0EEENS1_21CollectiveEpilogueBwdISA_SB_SD_Li256ELb0ELb0ELi2EEENS1_19SingleTileSchedulerILb0ELb0ELb0ELi128EEEEEEEEEvNT_6ParamsE$_ZN4cute3eso3ESOILb1ELb0EJNS_6LayoutINS_5tupleIJNS3_IJNS_1CILi1EEES5_EEEEEENS3_IJNS3_IJS5_NS4_ILi0EEEEEEEEEEENS_10ViewEngineINS_8smem_ptrIPN7cutlass9uint128_tEEEEEEEC2ERKSB_RKSI_,@function
        .size           $_ZN7cutlass13device_kernelIN5flash19enable_sm80_to_sm89INS1_16FlashAttnBwdSm80INS1_25CollectiveMainloopBwdSm80ILi2ELi2EN4cute5tupleIJNS5_1CILi128EEES8_NS7_ILi64EEEEEENS_10bfloat16_tEfNS_4arch4Sm80ELb0ELb0ELb1ELb0ELb0ELb0ELb0ELb0ELi2ELi4ELi4ELi4ELb0EEENS1_21CollectiveEpilogueBwdISA_SB_SD_Li256ELb0ELb0ELi2EEENS1_19SingleTileSchedulerILb0ELb0ELb0ELi128EEEEEEEEEvNT_6ParamsE$_ZN4cute3eso3ESOILb1ELb0EJNS_6LayoutINS_5tupleIJNS3_IJNS_1CILi1EEES5_EEEEEENS3_IJNS3_IJS5_NS4_ILi0EEEEEEEEEEENS_10ViewEngineINS_8smem_ptrIPN7cutlass9uint128_tEEEEEEEC2ERKSB_RKSI_,($_ZN7cutlass13device_kernelIN5flash19enable_sm80_to_sm89INS1_16FlashAttnBwdSm80INS1_25CollectiveMainloopBwdSm80ILi2ELi2EN4cute5tupleIJNS5_1CILi128EEES8_NS7_ILi64EEEEEENS_10bfloat16_tEfNS_4arch4Sm80ELb0ELb0ELb1ELb0ELb0ELb0ELb0ELb0ELi2ELi4ELi4ELi4ELb0EEENS1_21CollectiveEpilogueBwdISA_SB_SD_Li256ELb0ELb0ELi2EEENS1_19SingleTileSchedulerILb0ELb0ELb0ELi128EEEEEEEEEvNT_6ParamsE$_ZN4cute3eso3ESOILb1ELb0EJNS_6LayoutINS_5tupleIJNS3_IJNS_1CILi1EEES5_EEENS4_ILi32EEEEEENS3_IJNS3_IJNS4_ILi0EEES9_EEENS4_ILi256EEEEEEEENS_10ViewEngineINS_8gmem_ptrIPfEEEEEEC2ERKSD_RKSI_ - $_ZN7cutlass13device_kernelIN5flash19enable_sm80_to_sm89INS1_16FlashAttnBwdSm80INS1_25CollectiveMainloopBwdSm80ILi2ELi2EN4cute5tupleIJNS5_1CILi128EEES8_NS7_ILi64EEEEEENS_10bfloat16_tEfNS_4arch4Sm80ELb0ELb0ELb1ELb0ELb0ELb0ELb0ELb0ELi2ELi4ELi4ELi4ELb0EEENS1_21CollectiveEpilogueBwdISA_SB_SD_Li256ELb0ELb0ELi2EEENS1_19SingleTileSchedulerILb0ELb0ELb0ELi128EEEEEEEEEvNT_6ParamsE$_ZN4cute3eso3ESOILb1ELb0EJNS_6LayoutINS_5tupleIJNS3_IJNS_1CILi1EEES5_EEEEEENS3_IJNS3_IJS5_NS4_ILi0EEEEEEEEEEENS_10ViewEngineINS_8smem_ptrIPN7cutlass9uint128_tEEEEEEEC2ERKSB_RKSI_)
$_ZN7cutlass13device_kernelIN5flash19enable_sm80_to_sm89INS1_16FlashAttnBwdSm80INS1_25CollectiveMainloopBwdSm80ILi2ELi2EN4cute5tupleIJNS5_1CILi128EEES8_NS7_ILi64EEEEEENS_10bfloat16_tEfNS_4arch4Sm80ELb0ELb0ELb1ELb0ELb0ELb0ELb0ELb0ELi2ELi4ELi4ELi4ELb0EEENS1_21CollectiveEpilogueBwdISA_SB_SD_Li256ELb0ELb0ELi2EEENS1_19SingleTileSchedulerILb0ELb0ELb0ELi128EEEEEEEEEvNT_6ParamsE$_ZN4cute3eso3ESOILb1ELb0EJNS_6LayoutINS_5tupleIJNS3_IJNS_1CILi1EEES5_EEEEEENS3_IJNS3_IJS5_NS4_ILi0EEEEEEEEEEENS_10ViewEngineINS_8smem_ptrIPN7cutlass9uint128_tEEEEEEEC2ERKSB_RKSI_:
[----:B------:R-:W-:Y:S02]  /*9170*/  IADD3 R6, R6, -c[0x0][0x20], RZ ;  /* 0x8000080006067a10 */ /* 0x000fe40007ffe0ff */
[----:B------:R-:W-:-:S03]  /*9180*/  MOV R9, 0x0 ;  /* 0x0000000000097802 */ /* 0x000fc60000000f00 */
[----:B------:R1:W-:Y:S01]  /*9190*/  STL.64 [R6], R2 ;  /* 0x0000000206007387 */ /* 0x0003e20000100a00 */
[----:B------:R-:W-:Y:S05]  /*91a0*/  RET.REL.NODEC R8 `(_ZN7cutlass13device_kernelIN5flash19enable_sm80_to_sm89INS1_16FlashAttnBwdSm80INS1_25CollectiveMainloopBwdSm80ILi2ELi2EN4cute5tupleIJNS5_1CILi128EEES8_NS7_ILi64EEEEEENS_10bfloat16_tEfNS_4arch4Sm80ELb0ELb0ELb1ELb0ELb0ELb0ELb0ELb0ELi2ELi4ELi4ELi4ELb0EEENS1_21CollectiveEpilogueBwdISA_SB_SD_Li256ELb0ELb0ELi2EEENS1_19SingleTileSchedulerILb0ELb0ELb0ELi128EEEEEEEEEvNT_6ParamsE) ;  /* 0xffff6e5008007950 */ /* 0x000fea0003c3ffff */
        .type           $_ZN7cutlass13device_kernelIN5flash19enable_sm80_to_sm89INS1_16FlashAttnBwdSm80INS1_25CollectiveMainloopBwdSm80ILi2ELi2EN4cute5tupleIJNS5_1CILi128EEES8_NS7_ILi64EEEEEENS_10bfloat16_tEfNS_4arch4Sm80ELb0ELb0ELb1ELb0ELb0ELb0ELb0ELb0ELi2ELi4ELi4ELi4ELb0EEENS1_21CollectiveEpilogueBwdISA_SB_SD_Li256ELb0ELb0ELi2EEENS1_19SingleTileSchedulerILb0ELb0ELb0ELi128EEEEEEEEEvNT_6ParamsE$_ZN4cute3eso3ESOILb1ELb0EJNS_6LayoutINS_5tupleIJNS3_IJNS_1CILi1EEES5_EEENS4_ILi32EEEEEENS3_IJNS3_IJNS4_ILi0EEES9_EEENS4_ILi256EEEEEEEENS_10ViewEngineINS_8gmem_ptrIPfEEEEEEC2ERKSD_RKSI_,@function
        .size           $_ZN7cutlass13device_kernelIN5flash19enable_sm80_to_sm89INS1_16FlashAttnBwdSm80INS1_25CollectiveMainloopBwdSm80ILi2ELi2EN4cute5tupleIJNS5_1CILi128EEES8_NS7_ILi64EEEEEENS_10bfloat16_tEfNS_4arch4Sm80ELb0ELb0ELb1ELb0ELb0ELb0ELb0ELb0ELi2ELi4ELi4ELi4ELb0EEENS1_21CollectiveEpilogueBwdISA_SB_SD_Li256ELb0ELb0ELi2EEENS1_19SingleTileSchedulerILb0ELb0ELb0ELi128EEEEEEEEEvNT_6ParamsE$_ZN4cute3eso3ESOILb1ELb0EJNS_6LayoutINS_5tupleIJNS3_IJNS_1CILi1EEES5_EEENS4_ILi32EEEEEENS3_IJNS3_IJNS4_ILi0EEES9_EEENS4_ILi256EEEEEEEENS_10ViewEngineINS_8gmem_ptrIPfEEEEEEC2ERKSD_RKSI_,($_ZN7cutlass13device_kernelIN5flash19enable_sm80_to_sm89INS1_16FlashAttnBwdSm80INS1_25CollectiveMainloopBwdSm80ILi2ELi2EN4cute5tupleIJNS5_1CILi128EEES8_NS7_ILi64EEEEEENS_10bfloat16_tEfNS_4arch4Sm80ELb0ELb0ELb1ELb0ELb0ELb0ELb0ELb0ELi2ELi4ELi4ELi4ELb0EEENS1_21CollectiveEpilogueBwdISA_SB_SD_Li256ELb0ELb0ELi2EEENS1_19SingleTileSchedulerILb0ELb0ELb0ELi128EEEEEEEEEvNT_6ParamsE$_ZN4cute3eso3ESOILb1ELb0EJNS_6LayoutINS_5tupleIJNS3_IJNS_1CILi1EEES5_EEENS4_ILi32EEEEEENS3_IJNS3_IJNS4_ILi0EEES9_EEENS4_ILi256EEEEEEEEiEEC2ERKSD_RKi - $_ZN7cutlass13device_kernelIN5flash19enable_sm80_to_sm89INS1_16FlashAttnBwdSm80INS1_25CollectiveMainloopBwdSm80ILi2ELi2EN4cute5tupleIJNS5_1CILi128EEES8_NS7_ILi64EEEEEENS_10bfloat16_tEfNS_4arch4Sm80ELb0ELb0ELb1ELb0ELb0ELb0ELb0ELb0ELi2ELi4ELi4ELi4ELb0EEENS1_21CollectiveEpilogueBwdISA_SB_SD_Li256ELb0ELb0ELi2EEENS1_19SingleTileSchedulerILb0ELb0ELb0ELi128EEEEEEEEEvNT_6ParamsE$_ZN4cute3eso3ESOILb1ELb0EJNS_6LayoutINS_5tupleIJNS3_IJNS_1CILi1EEES5_EEENS4_ILi32EEEEEENS3_IJNS3_IJNS4_ILi0EEES9_EEENS4_ILi256EEEEEEEENS_10ViewEngineINS_8gmem_ptrIPfEEEEEEC2ERKSD_RKSI_)
$_ZN7cutlass13device_kernelIN5flash19enable_sm80_to_sm89INS1_16FlashAttnBwdSm80INS1_25CollectiveMainloopBwdSm80ILi2ELi2EN4cute5tupleIJNS5_1CILi128EEES8_NS7_ILi64EEEEEENS_10bfloat16_tEfNS_4arch4Sm80ELb0ELb0ELb1ELb0ELb0ELb0ELb0ELb0ELi2ELi4ELi4ELi4ELb0EEENS1_21CollectiveEpilogueBwdISA_SB_SD_Li256ELb0ELb0ELi2EEENS1_19SingleTileSchedulerILb0ELb0ELb0ELi128EEEEEEEEEvNT_6ParamsE$_ZN4cute3eso3ESOILb1ELb0EJNS_6LayoutINS_5tupleIJNS3_IJNS_1CILi1EEES5_EEENS4_ILi32EEEEEENS3_IJNS3_IJNS4_ILi0EEES9_EEENS4_ILi256EEEEEEEENS_10ViewEngineINS_8gmem_ptrIPfEEEEEEC2ERKSD_RKSI_:
[----:B------:R-:W-:Y:S02]  /*91b0*/  IADD3 R69, R69, -c[0x0][0x20], RZ ;  /* 0x8000080045457a10 */ /* 0x000fe40007ffe0ff */
[----:B------:R-:W-:-:S03]  /*91c0*/  MOV R5, 0x0 ;  /* 0x0000000000057802 */ /* 0x000fc60000000f00 */
[----:B------:R1:W-:Y:S01]  /*91d0*/  STL.64 [R69], R2 ;  /* 0x0000000245007387 */ /* 0x0003e20000100a00 */
[----:B------:R-:W-:Y:S05]  /*91e0*/  RET.REL.NODEC R4 `(_ZN7cutlass13device_kernelIN5flash19enable_sm80_to_sm89INS1_16FlashAttnBwdSm80INS1_25CollectiveMainloopBwdSm80ILi2ELi2EN4cute5tupleIJNS5_1CILi128EEES8_NS7_ILi64EEEEEENS_10bfloat16_tEfNS_4arch4Sm80ELb0ELb0ELb1ELb0ELb0ELb0ELb0ELb0ELi2ELi4ELi4ELi4ELb0EEENS1_21CollectiveEpilogueBwdISA_SB_SD_Li256ELb0ELb0ELi2EEENS1_19SingleTileSchedulerILb0ELb0ELb0ELi128EEEEEEEEEvNT_6ParamsE) ;  /* 0xffff6e1004007950 */ /* 0x000fea0003c3ffff */
        .type           $_ZN7cutlass13device_kernelIN5flash19enable_sm80_to_sm89INS1_16FlashAttnBwdSm80INS1_25CollectiveMainloopBwdSm80ILi2ELi2EN4cute5tupleIJNS5_1CILi128EEES8_NS7_ILi64EEEEEENS_10bfloat16_tEfNS_4arch4Sm80ELb0ELb0ELb1ELb0ELb0ELb0ELb0ELb0ELi2ELi4ELi4ELi4ELb0EEENS1_21CollectiveEpilogueBwdISA_SB_SD_Li256ELb0ELb0ELi2EEENS1_19SingleTileSchedulerILb0ELb0ELb0ELi128EEEEEEEEEvNT_6ParamsE$_ZN4cute3eso3ESOILb1ELb0EJNS_6LayoutINS_5tupleIJNS3_IJNS_1CILi1EEES5_EEENS4_ILi32EEEEEENS3_IJNS3_IJNS4_ILi0EEES9_EEENS4_ILi256EEEEEEEEiEEC2ERKSD_RKi,@function
        .size           $_ZN7cutlass13device_kernelIN5flash19enable_sm80_to_sm89INS1_16FlashAttnBwdSm80INS1_25CollectiveMainloopBwdSm80ILi2ELi2EN4cute5tupleIJNS5_1CILi128EEES8_NS7_ILi64EEEEEENS_10bfloat16_tEfNS_4arch4Sm80ELb0ELb0ELb1ELb0ELb0ELb0ELb0ELb0ELi2ELi4ELi4ELi4ELb0EEENS1_21CollectiveEpilogueBwdISA_SB_SD_Li256ELb0ELb0ELi2EEENS1_19SingleTileSchedulerILb0ELb0ELb0ELi128EEEEEEEEEvNT_6ParamsE$_ZN4cute3eso3ESOILb1ELb0EJNS_6LayoutINS_5tupleIJNS3_IJNS_1CILi1EEES5_EEENS4_ILi32EEEEEENS3_IJNS3_IJNS4_ILi0EEES9_EEENS4_ILi256EEEEEEEEiEEC2ERKSD_RKi,($_ZN7cutlass13device_kernelIN5flash19enable_sm80_to_sm89INS1_16FlashAttnBwdSm80INS1_25CollectiveMainloopBwdSm80ILi2ELi2EN4cute5tupleIJNS5_1CILi128EEES8_NS7_ILi64EEEEEENS_10bfloat16_tEfNS_4arch4Sm80ELb0ELb0ELb1ELb0ELb0ELb0ELb0ELb0ELi2ELi4ELi4ELi4ELb0EEENS1_21CollectiveEpilogueBwdISA_SB_SD_Li256ELb0ELb0ELi2EEENS1_19SingleTileSchedulerILb0ELb0ELb0ELi128EEEEEEEEEvNT_6ParamsE$_ZN4cute3eso3ESOILb1ELb0EJNS_6LayoutINS_5tupleIJNS3_IJNS_1CILi2EEES5_EEEEEENS3_IJNS3_IJNS4_ILi1EEES5_EEEEEEEENS_10ViewEngineIPKfEEEEC2ERKSB_RKSF_ - $_ZN7cutlass13device_kernelIN5flash19enable_sm80_to_sm89INS1_16FlashAttnBwdSm80INS1_25CollectiveMainloopBwdSm80ILi2ELi2EN4cute5tupleIJNS5_1CILi128EEES8_NS7_ILi64EEEEEENS_10bfloat16_tEfNS_4arch4Sm80ELb0ELb0ELb1ELb0ELb0ELb0ELb0ELb0ELi2ELi4ELi4ELi4ELb0EEENS1_21CollectiveEpilogueBwdISA_SB_SD_Li256ELb0ELb0ELi2EEENS1_19SingleTileSchedulerILb0ELb0ELb0ELi128EEEEEEEEEvNT_6ParamsE$_ZN4cute3eso3ESOILb1ELb0EJNS_6LayoutINS_5tupleIJNS3_IJNS_1CILi1EEES5_EEENS4_ILi32EEEEEENS3_IJNS3_IJNS4_ILi0EEES9_EEENS4_ILi256EEEEEEEEiEEC2ERKSD_RKi)
$_ZN7cutlass13device_kernelIN5flash19enable_sm80_to_sm89INS1_16FlashAttnBwdSm80INS1_25CollectiveMainloopBwdSm80ILi2ELi2EN4cute5tupleIJNS5_1CILi128EEES8_NS7_ILi64EEEEEENS_10bfloat16_tEfNS_4arch4Sm80ELb0ELb0ELb1ELb0ELb0ELb0ELb0ELb0ELi2ELi4ELi4ELi4ELb0EEENS1_21CollectiveEpilogueBwdISA_SB_SD_Li256ELb0ELb0ELi2EEENS1_19SingleTileSchedulerILb0ELb0ELb0ELi128EEEEEEEEEvNT_6ParamsE$_ZN4cute3eso3ESOILb1ELb0EJNS_6LayoutINS_5tupleIJNS3_IJNS_1CILi1EEES5_EEENS4_ILi32EEEEEENS3_IJNS3_IJNS4_ILi0EEES9_EEENS4_ILi256EEEEEEEEiEEC2ERKSD_RKi:
[----:B------:R-:W-:Y:S02]  /*91f0*/  IADD3 R2, R69, -c[0x0][0x20], RZ ;  /* 0x8000080045027a10 */ /* 0x000fe40007ffe0ff */
[----:B------:R-:W-:-:S03]  /*9200*/  MOV R9, 0x0 ;  /* 0x0000000000097802 */ /* 0x000fc60000000f00 */
[----:B------:R1:W-:Y:S01]  /*9210*/  STL [R2], R3 ;  /* 0x0000000302007387 */ /* 0x0003e20000100800 */
[----:B------:R-:W-:Y:S05]  /*9220*/  RET.REL.NODEC R8 `(_ZN7cutlass13device_kernelIN5flash19enable_sm80_to_sm89INS1_16FlashAttnBwdSm80INS1_25CollectiveMainloopBwdSm80ILi2ELi2EN4cute5tupleIJNS5_1CILi128EEES8_NS7_ILi64EEEEEENS_10bfloat16_tEfNS_4arch4Sm80ELb0ELb0ELb1ELb0ELb0ELb0ELb0ELb0ELi2ELi4ELi4ELi4ELb0EEENS1_21CollectiveEpilogueBwdISA_SB_SD_Li256ELb0ELb0ELi2EEENS1_19SingleTileSchedulerILb0ELb0ELb0ELi128EEEEEEEEEvNT_6ParamsE) ;  /* 0xffff6dd008007950 */ /* 0x000fea0003c3ffff */
        .type           $_ZN7cutlass13device_kernelIN5flash19enable_sm80_to_sm89INS1_16FlashAttnBwdSm80INS1_25CollectiveMainloopBwdSm80ILi2ELi2EN4cute5tupleIJNS5_1CILi128EEES8_NS7_ILi64EEEEEENS_10bfloat16_tEfNS_4arch4Sm80ELb0ELb0ELb1ELb0ELb0ELb0ELb0ELb0ELi2ELi4ELi4ELi4ELb0EEENS1_21CollectiveEpilogueBwdISA_SB_SD_Li256ELb0ELb0ELi2EEENS1_19SingleTileSchedulerILb0ELb0ELb0ELi128EEEEEEEEEvNT_6ParamsE$_ZN4cute3eso3ESOILb1ELb0EJNS_6LayoutINS_5tupleIJNS3_IJNS_1CILi2EEES5_EEEEEENS3_IJNS3_IJNS4_ILi1EEES5_EEEEEEEENS_10ViewEngineIPKfEEEEC2ERKSB_RKSF_,@function
        .size           $_ZN7cutlass13device_kernelIN5flash19enable_sm80_to_sm89INS1_16FlashAttnBwdSm80INS1_25CollectiveMainloopBwdSm80ILi2ELi2EN4cute5tupleIJNS5_1CILi128EEES8_NS7_ILi64EEEEEENS_10bfloat16_tEfNS_4arch4Sm80ELb0ELb0ELb1ELb0ELb0ELb0ELb0ELb0ELi2ELi4ELi4ELi4ELb0EEENS1_21CollectiveEpilogueBwdISA_SB_SD_Li256ELb0ELb0ELi2EEENS1_19SingleTileSchedulerILb0ELb0ELb0ELi128EEEEEEEEEvNT_6ParamsE$_ZN4cute3eso3ESOILb1ELb0EJNS_6LayoutINS_5tupleIJNS3_IJNS_1CILi2EEES5_EEEEEENS3_IJNS3_IJNS4_ILi1EEES5_EEEEEEEENS_10ViewEngineIPKfEEEEC2ERKSB_RKSF_,($_ZN7cutlass13device_kernelIN5flash19enable_sm80_to_sm89INS1_16FlashAttnBwdSm80INS1_25CollectiveMainloopBwdSm80ILi2ELi2EN4cute5tupleIJNS5_1CILi128EEES8_NS7_ILi64EEEEEENS_10bfloat16_tEfNS_4arch4Sm80ELb0ELb0ELb1ELb0ELb0ELb0ELb0ELb0ELi2ELi4ELi4ELi4ELb0EEENS1_21CollectiveEpilogueBwdISA_SB_SD_Li256ELb0ELb0ELi2EEENS1_19SingleTileSchedulerILb0ELb0ELb0ELi128EEEEEEEEEvNT_6ParamsE$_ZN4cute3eso3ESOILb1ELb0EJNS_6LayoutINS_5tupleIJNS3_IJNS_1CILi2EEES5_EEEEEENS3_IJNS3_IJNS4_ILi1EEES5_EEEEEEEENS_10ViewEngineIPN7cutlass10bfloat16_tEEEEEC2ERKSB_RKSG_ - $_ZN7cutlass13device_kernelIN5flash19enable_sm80_to_sm89INS1_16FlashAttnBwdSm80INS1_25CollectiveMainloopBwdSm80ILi2ELi2EN4cute5tupleIJNS5_1CILi128EEES8_NS7_ILi64EEEEEENS_10bfloat16_tEfNS_4arch4Sm80ELb0ELb0ELb1ELb0ELb0ELb0ELb0ELb0ELi2ELi4ELi4ELi4ELb0EEENS1_21CollectiveEpilogueBwdISA_SB_SD_Li256ELb0ELb0ELi2EEENS1_19SingleTileSchedulerILb0ELb0ELb0ELi128EEEEEEEEEvNT_6ParamsE$_ZN4cute3eso3ESOILb1ELb0EJNS_6LayoutINS_5tupleIJNS3_IJNS_1CILi2EEES5_EEEEEENS3_IJNS3_IJNS4_ILi1EEES5_EEEEEEEENS_10ViewEngineIPKfEEEEC2ERKSB_RKSF_)
$_ZN7cutlass13device_kernelIN5flash19enable_sm80_to_sm89INS1_16FlashAttnBwdSm80INS1_25CollectiveMainloopBwdSm80ILi2ELi2EN4cute5tupleIJNS5_1CILi128EEES8_NS7_ILi64EEEEEENS_10bfloat16_tEfNS_4arch4Sm80ELb0ELb0ELb1ELb0ELb0ELb0ELb0ELb0ELi2ELi4ELi4ELi4ELb0EEENS1_21CollectiveEpilogueBwdISA_SB_SD_Li256ELb0ELb0ELi2EEENS1_19SingleTileSchedulerILb0ELb0ELb0ELi128EEEEEEEEEvNT_6ParamsE$_ZN4cute3eso3ESOILb1ELb0EJNS_6LayoutINS_5tupleIJNS3_IJNS_1CILi2EEES5_EEEEEENS3_IJNS3_IJNS4_ILi1EEES5_EEEEEEEENS_10ViewEngineIPKfEEEEC2ERKSB_RKSF_:
[----:B------:R-:W-:Y:S01]  /*9230*/  IADD3 R2, R2, -c[0x0][0x20], RZ ;  /* 0x8000080002027a10 */ /* 0x000fe20007ffe0ff */
[----:B------:R-:W-:Y:S01]  /*9240*/  IMAD.MOV.U32 R7, RZ, RZ, R3 ;  /* 0x000000ffff077224 */ /* 0x000fe200078e0003 */
[----:B------:R-:W-:-:S04]  /*9250*/  MOV R5, 0x0 ;  /* 0x0000000000057802 */ /* 0x000fc80000000f00 */
[----:B------:R1:W-:Y:S01]  /*9260*/  STL.64 [R2], R6 ;  /* 0x0000000602007387 */ /* 0x0003e20000100a00 */
[----:B------:R-:W-:Y:S05]  /*9270*/  RET.REL.NODEC R4 `(_ZN7cutlass13device_kernelIN5flash19enable_sm80_to_sm89INS1_16FlashAttnBwdSm80INS1_25CollectiveMainloopBwdSm80ILi2ELi2EN4cute5tupleIJNS5_1CILi128EEES8_NS7_ILi64EEEEEENS_10bfloat16_tEfNS_4arch4Sm80ELb0ELb0ELb1ELb0ELb0ELb0ELb0ELb0ELi2ELi4ELi4ELi4ELb0EEENS1_21CollectiveEpilogueBwdISA_SB_SD_Li256ELb0ELb0ELi2EEENS1_19SingleTileSchedulerILb0ELb0ELb0ELi128EEEEEEEEEvNT_6ParamsE) ;  /* 0xffff6d8004007950 */ /* 0x000fea0003c3ffff */
        .type           $_ZN7cutlass13device_kernelIN5flash19enable_sm80_to_sm89INS1_16FlashAttnBwdSm80INS1_25CollectiveMainloopBwdSm80ILi2ELi2EN4cute5tupleIJNS5_1CILi128EEES8_NS7_ILi64EEEEEENS_10bfloat16_tEfNS_4arch4Sm80ELb0ELb0ELb1ELb0ELb0ELb0ELb0ELb0ELi2ELi4ELi4ELi4ELb0EEENS1_21CollectiveEpilogueBwdISA_SB_SD_Li256ELb0ELb0ELi2EEENS1_19SingleTileSchedulerILb0ELb0ELb0ELi128EEEEEEEEEvNT_6ParamsE$_ZN4cute3eso3ESOILb1ELb0EJNS_6LayoutINS_5tupleIJNS3_IJNS_1CILi2EEES5_EEEEEENS3_IJNS3_IJNS4_ILi1EEES5_EEEEEEEENS_10ViewEngineIPN7cutlass10bfloat16_tEEEEEC2ERKSB_RKSG_,@function
        .size           $_ZN7cutlass13device_kernelIN5flash19enable_sm80_to_sm89INS1_16FlashAttnBwdSm80INS1_25CollectiveMainloopBwdSm80ILi2ELi2EN4cute5tupleIJNS5_1CILi128EEES8_NS7_ILi64EEEEEENS_10bfloat16_tEfNS_4arch4Sm80ELb0ELb0ELb1ELb0ELb0ELb0ELb0ELb0ELi2ELi4ELi4ELi4ELb0EEENS1_21CollectiveEpilogueBwdISA_SB_SD_Li256ELb0ELb0ELi2EEENS1_19SingleTileSchedulerILb0ELb0ELb0ELi128EEEEEEEEEvNT_6ParamsE$_ZN4cute3eso3ESOILb1ELb0EJNS_6LayoutINS_5tupleIJNS3_IJNS_1CILi2EEES5_EEEEEENS3_IJNS3_IJNS4_ILi1EEES5_EEEEEEEENS_10ViewEngineIPN7cutlass10bfloat16_tEEEEEC2ERKSB_RKSG_,($_ZN7cutlass13device_kernelIN5flash19enable_sm80_to_sm89INS1_16FlashAttnBwdSm80INS1_25CollectiveMainloopBwdSm80ILi2ELi2EN4cute5tupleIJNS5_1CILi128EEES8_NS7_ILi64EEEEEENS_10bfloat16_tEfNS_4arch4Sm80ELb0ELb0ELb1ELb0ELb0ELb0ELb0ELb0ELi2ELi4ELi4ELi4ELb0EEENS1_21CollectiveEpilogueBwdISA_SB_SD_Li256ELb0ELb0ELi2EEENS1_19SingleTileSchedulerILb0ELb0ELb0ELi128EEEEEEEEEvNT_6ParamsE$_ZN4cute3eso3ESOILb1ELb0EJNS_6LayoutINS_5tupleIJNS3_IJNS_1CILi2EEES5_EEEEEENS3_IJNS3_IJNS4_ILi1EEES5_EEEEEEEENS_10ViewEngineIPfEEEEC2ERKSB_RKSE_ - $_ZN7cutlass13device_kernelIN5flash19enable_sm80_to_sm89INS1_16FlashAttnBwdSm80INS1_25CollectiveMainloopBwdSm80ILi2ELi2EN4cute5tupleIJNS5_1CILi128EEES8_NS7_ILi64EEEEEENS_10bfloat16_tEfNS_4arch4Sm80ELb0ELb0ELb1ELb0ELb0ELb0ELb0ELb0ELi2ELi4ELi4ELi4ELb0EEENS1_21CollectiveEpilogueBwdISA_SB_SD_Li256ELb0ELb0ELi2EEENS1_19SingleTileSchedulerILb0ELb0ELb0ELi128EEEEEEEEEvNT_6ParamsE$_ZN4cute3eso3ESOILb1ELb0EJNS_6LayoutINS_5tupleIJNS3_IJNS_1CILi2EEES5_EEEEEENS3_IJNS3_IJNS4_ILi1EEES5_EEEEEEEENS_10ViewEngineIPN7cutlass10bfloat16_tEEEEEC2ERKSB_RKSG_)
$_ZN7cutlass13device_kernelIN5flash19enable_sm80_to_sm89INS1_16FlashAttnBwdSm80INS1_25CollectiveMainloopBwdSm80ILi2ELi2EN4cute5tupleIJNS5_1CILi128EEES8_NS7_ILi64EEEEEENS_10bfloat16_tEfNS_4arch4Sm80ELb0ELb0ELb1ELb0ELb0ELb0ELb0ELb0ELi2ELi4ELi4ELi4ELb0EEENS1_21CollectiveEpilogueBwdISA_SB_SD_Li256ELb0ELb0ELi2EEENS1_19SingleTileSchedulerILb0ELb0ELb0ELi128EEEEEEEEEvNT_6ParamsE$_ZN4cute3eso3ESOILb1ELb0EJNS_6LayoutINS_5tupleIJNS3_IJNS_1CILi2EEES5_EEEEEENS3_IJNS3_IJNS4_ILi1EEES5_EEEEEEEENS_10ViewEngineIPN7cutlass10bfloat16_tEEEEEC2ERKSB_RKSG_:
[----:B------:R-:W-:Y:S01]  /*9280*/  IADD3 R2, R76, -c[0x0][0x20], RZ ;  /* 0x800008004c027a10 */ /* 0x000fe20007ffe0ff */
[----:B------:R-:W-:Y:S01]  /*9290*/  IMAD.MOV.U32 R7, RZ, RZ, R3 ;  /* 0x000000ffff077224 */ /* 0x000fe200078e0003 */
[----:B------:R-:W-:-:S04]  /*92a0*/  MOV R5, 0x0 ;  /* 0x0000000000057802 */ /* 0x000fc80000000f00 */
[----:B------:R1:W-:Y:S01]  /*92b0*/  STL.64 [R2], R6 ;  /* 0x0000000602007387 */ /* 0x0003e20000100a00 */
[----:B------:R-:W-:Y:S05]  /*92c0*/  RET.REL.NODEC R4 `(_ZN7cutlass13device_kernelIN5flash19enable_sm80_to_sm89INS1_16FlashAttnBwdSm80INS1_25CollectiveMainloopBwdSm80ILi2ELi2EN4cute5tupleIJNS5_1CILi128EEES8_NS7_ILi64EEEEEENS_10bfloat16_tEfNS_4arch4Sm80ELb0ELb0ELb1ELb0ELb0ELb0ELb0ELb0ELi2ELi4ELi4ELi4ELb0EEENS1_21CollectiveEpilogueBwdISA_SB_SD_Li256ELb0ELb0ELi2EEENS1_19SingleTileSchedulerILb0ELb0ELb0ELi128EEEEEEEEEvNT_6ParamsE) ;  /* 0xffff6d3004007950 */ /* 0x000fea0003c3ffff */
        .type           $_ZN7cutlass13device_kernelIN5flash19enable_sm80_to_sm89INS1_16FlashAttnBwdSm80INS1_25CollectiveMainloopBwdSm80ILi2ELi2EN4cute5tupleIJNS5_1CILi128EEES8_NS7_ILi64EEEEEENS_10bfloat16_tEfNS_4arch4Sm80ELb0ELb0ELb1ELb0ELb0ELb0ELb0ELb0ELi2ELi4ELi4ELi4ELb0EEENS1_21CollectiveEpilogueBwdISA_SB_SD_Li256ELb0ELb0ELi2EEENS1_19SingleTileSchedulerILb0ELb0ELb0ELi128EEEEEEEEEvNT_6ParamsE$_ZN4cute3eso3ESOILb1ELb0EJNS_6LayoutINS_5tupleIJNS3_IJNS_1CILi2EEES5_EEEEEENS3_IJNS3_IJNS4_ILi1EEES5_EEEEEEEENS_10ViewEngineIPfEEEEC2ERKSB_RKSE_,@function
        .size           $_ZN7cutlass13device_kernelIN5flash19enable_sm80_to_sm89INS1_16FlashAttnBwdSm80INS1_25CollectiveMainloopBwdSm80ILi2ELi2EN4cute5tupleIJNS5_1CILi128EEES8_NS7_ILi64EEEEEENS_10bfloat16_tEfNS_4arch4Sm80ELb0ELb0ELb1ELb0ELb0ELb0ELb0ELb0ELi2ELi4ELi4ELi4ELb0EEENS1_21CollectiveEpilogueBwdISA_SB_SD_Li256ELb0ELb0ELi2EEENS1_19SingleTileSchedulerILb0ELb0ELb0ELi128EEEEEEEEEvNT_6ParamsE$_ZN4cute3eso3ESOILb1ELb0EJNS_6LayoutINS_5tupleIJNS3_IJNS_1CILi2EEES5_EEEEEENS3_IJNS3_IJNS4_ILi1EEES5_EEEEEEEENS_10ViewEngineIPfEEEEC2ERKSB_RKSE_,($_ZN7cutlass13device_kernelIN5flash19enable_sm80_to_sm89INS1_16FlashAttnBwdSm80INS1_25CollectiveMainloopBwdSm80ILi2ELi2EN4cute5tupleIJNS5_1CILi128EEES8_NS7_ILi64EEEEEENS_10bfloat16_tEfNS_4arch4Sm80ELb0ELb0ELb1ELb0ELb0ELb0ELb0ELb0ELi2ELi4ELi4ELi4ELb0EEENS1_21CollectiveEpilogueBwdISA_SB_SD_Li256ELb0ELb0ELi2EEENS1_19SingleTileSchedulerILb0ELb0ELb0ELi128EEEEEEEEEvNT_6ParamsE$_ZN4cute3eso3ESOILb1ELb0EJNS_6LayoutINS_5tupleIJNS3_IJNS_1CILi2EEES5_EEEEEENS3_IJNS3_IJNS4_ILi1EEES5_EEEEEEEEiEEC2ERKSB_RKi - $_ZN7cutlass13device_kernelIN5flash19enable_sm80_to_sm89INS1_16FlashAttnBwdSm80INS1_25CollectiveMainloopBwdSm80ILi2ELi2EN4cute5tupleIJNS5_1CILi128EEES8_NS7_ILi64EEEEEENS_10bfloat16_tEfNS_4arch4Sm80ELb0ELb0ELb1ELb0ELb0ELb0ELb0ELb0ELi2ELi4ELi4ELi4ELb0EEENS1_21CollectiveEpilogueBwdISA_SB_SD_Li256ELb0ELb0ELi2EEENS1_19SingleTileSchedulerILb0ELb0ELb0ELi128EEEEEEEEEvNT_6ParamsE$_ZN4cute3eso3ESOILb1ELb0EJNS_6LayoutINS_5tupleIJNS3_IJNS_1CILi2EEES5_EEEEEENS3_IJNS3_IJNS4_ILi1EEES5_EEEEEEEENS_10ViewEngineIPfEEEEC2ERKSB_RKSE_)
$_ZN7cutlass13device_kernelIN5flash19enable_sm80_to_sm89INS1_16FlashAttnBwdSm80INS1_25CollectiveMainloopBwdSm80ILi2ELi2EN4cute5tupleIJNS5_1CILi128EEES8_NS7_ILi64EEEEEENS_10bfloat16_tEfNS_4arch4Sm80ELb0ELb0ELb1ELb0ELb0ELb0ELb0ELb0ELi2ELi4ELi4ELi4ELb0EEENS1_21CollectiveEpilogueBwdISA_SB_SD_Li256ELb0ELb0ELi2EEENS1_19SingleTileSchedulerILb0ELb0ELb0ELi128EEEEEEEEEvNT_6ParamsE$_ZN4cute3eso3ESOILb1ELb0EJNS_6LayoutINS_5tupleIJNS3_IJNS_1CILi2EEES5_EEEEEENS3_IJNS3_IJNS4_ILi1EEES5_EEEEEEEENS_10ViewEngineIPfEEEEC2ERKSB_RKSE_:
[----:B------:R-:W-:Y:S01]  /*92d0*/  IADD3 R2, R2, -c[0x0][0x20], RZ ;  /* 0x8000080002027a10 */ /* 0x000fe20007ffe0ff */
[----:B------:R-:W-:Y:S01]  /*92e0*/  IMAD.MOV.U32 R9, RZ, RZ, R3 ;  /* 0x000000ffff097224 */ /* 0x000fe200078e0003 */
[----:B------:R-:W-:-:S04]  /*92f0*/  MOV R5, 0x0 ;  /* 0x0000000000057802 */ /* 0x000fc80000000f00 */
[----:B------:R1:W-:Y:S01]  /*9300*/  STL.64 [R2], R8 ;  /* 0x0000000802007387 */ /* 0x0003e20000100a00 */
[----:B------:R-:W-:Y:S05]  /*9310*/  RET.REL.NODEC R4 `(_ZN7cutlass13device_kernelIN5flash19enable_sm80_to_sm89INS1_16FlashAttnBwdSm80INS1_25CollectiveMainloopBwdSm80ILi2ELi2EN4cute5tupleIJNS5_1CILi128EEES8_NS7_ILi64EEEEEENS_10bfloat16_tEfNS_4arch4Sm80ELb0ELb0ELb1ELb0ELb0ELb0ELb0ELb0ELi2ELi4ELi4ELi4ELb0EEENS1_21CollectiveEpilogueBwdISA_SB_SD_Li256ELb0ELb0ELi2EEENS1_19SingleTileSchedulerILb0ELb0ELb0ELi128EEEEEEEEEvNT_6ParamsE) ;  /* 0xffff6ce004007950 */ /* 0x000fea0003c3ffff */
        .type           $_ZN7cutlass13device_kernelIN5flash19enable_sm80_to_sm89INS1_16FlashAttnBwdSm80INS1_25CollectiveMainloopBwdSm80ILi2ELi2EN4cute5tupleIJNS5_1CILi128EEES8_NS7_ILi64EEEEEENS_10bfloat16_tEfNS_4arch4Sm80ELb0ELb0ELb1ELb0ELb0ELb0ELb0ELb0ELi2ELi4ELi4ELi4ELb0EEENS1_21CollectiveEpilogueBwdISA_SB_SD_Li256ELb0ELb0ELi2EEENS1_19SingleTileSchedulerILb0ELb0ELb0ELi128EEEEEEEEEvNT_6ParamsE$_ZN4cute3eso3ESOILb1ELb0EJNS_6LayoutINS_5tupleIJNS3_IJNS_1CILi2EEES5_EEEEEENS3_IJNS3_IJNS4_ILi1EEES5_EEEEEEEEiEEC2ERKSB_RKi,@function
        .size           $_ZN7cutlass13device_kernelIN5flash19enable_sm80_to_sm89INS1_16FlashAttnBwdSm80INS1_25CollectiveMainloopBwdSm80ILi2ELi2EN4cute5tupleIJNS5_1CILi128EEES8_NS7_ILi64EEEEEENS_10bfloat16_tEfNS_4arch4Sm80ELb0ELb0ELb1ELb0ELb0ELb0ELb0ELb0ELi2ELi4ELi4ELi4ELb0EEENS1_21CollectiveEpilogueBwdISA_SB_SD_Li256ELb0ELb0ELi2EEENS1_19SingleTileSchedulerILb0ELb0ELb0ELi128EEEEEEEEEvNT_6ParamsE$_ZN4cute3eso3ESOILb1ELb0EJNS_6LayoutINS_5tupleIJNS3_IJNS_1CILi2EEES5_EEEEEENS3_IJNS3_IJNS4_ILi1EEES5_EEEEEEEEiEEC2ERKSB_RKi,($_ZN7cutlass13device_kernelIN5flash19enable_sm80_to_sm89INS1_16FlashAttnBwdSm80INS1_25CollectiveMainloopBwdSm80ILi2ELi2EN4cute5tupleIJNS5_1CILi128EEES8_NS7_ILi64EEEEEENS_10bfloat16_tEfNS_4arch4Sm80ELb0ELb0ELb1ELb0ELb0ELb0ELb0ELb0ELi2ELi4ELi4ELi4ELb0EEENS1_21CollectiveEpilogueBwdISA_SB_SD_Li256ELb0ELb0ELi2EEENS1_19SingleTileSchedulerILb0ELb0ELb0ELi128EEEEEEEEEvNT_6ParamsE$_ZN4cute3eso3ESOILb1ELb0EJNS_6LayoutINS_5tupleIJNS3_IJNS_1CILi2EEES5_EEEEEENS3_IJNS3_IJNS4_ILi8EEENS4_ILi64EEEEEEEEEEENS_10ViewEngineINS_8smem_ptrIPfEEEEEEC2ERKSC_RKSH_ - $_ZN7cutlass13device_kernelIN5flash19enable_sm80_to_sm89INS1_16FlashAttnBwdSm80INS1_25CollectiveMainloopBwdSm80ILi2ELi2EN4cute5tupleIJNS5_1CILi128EEES8_NS7_ILi64EEEEEENS_10bfloat16_tEfNS_4arch4Sm80ELb0ELb0ELb1ELb0ELb0ELb0ELb0ELb0ELi2ELi4ELi4ELi4ELb0EEENS1_21CollectiveEpilogueBwdISA_SB_SD_Li256ELb0ELb0ELi2EEENS1_19SingleTileSchedulerILb0ELb0ELb0ELi128EEEEEEEEEvNT_6ParamsE$_ZN4cute3eso3ESOILb1ELb0EJNS_6LayoutINS_5tupleIJNS3_IJNS_1CILi2EEES5_EEEEEENS3_IJNS3_IJNS4_ILi1EEES5_EEEEEEEEiEEC2ERKSB_RKi)
$_ZN7cutlass13device_kernelIN5flash19enable_sm80_to_sm89INS1_16FlashAttnBwdSm80INS1_25CollectiveMainloopBwdSm80ILi2ELi2EN4cute5tupleIJNS5_1CILi128EEES8_NS7_ILi64EEEEEENS_10bfloat16_tEfNS_4arch4Sm80ELb0ELb0ELb1ELb0ELb0ELb0ELb0ELb0ELi2ELi4ELi4ELi4ELb0EEENS1_21CollectiveEpilogueBwdISA_SB_SD_Li256ELb0ELb0ELi2EEENS1_19SingleTileSchedulerILb0ELb0ELb0ELi128EEEEEEEEEvNT_6ParamsE$_ZN4cute3eso3ESOILb1ELb0EJNS_6LayoutINS_5tupleIJNS3_IJNS_1CILi2EEES5_EEEEEENS3_IJNS3_IJNS4_ILi1EEES5_EEEEEEEEiEEC2ERKSB_RKi:
[----:B------:R-:W-:Y:S02]  /*9320*/  IADD3 R2, R76, -c[0x0][0x20], RZ ;  /* 0x800008004c027a10 */ /* 0x000fe40007ffe0ff */
[----:B------:R-:W-:-:S03]  /*9330*/  MOV R5, 0x0 ;  /* 0x0000000000057802 */ /* 0x000fc60000000f00 */
[----:B------:R1:W-:Y:S01]  /*9340*/  STL [R2], R3 ;  /* 0x0000000302007387 */ /* 0x0003e20000100800 */
[----:B------:R-:W-:Y:S05]  /*9350*/  RET.REL.NODEC R4 `(_ZN7cutlass13device_kernelIN5flash19enable_sm80_to_sm89INS1_16FlashAttnBwdSm80INS1_25CollectiveMainloopBwdSm80ILi2ELi2EN4cute5tupleIJNS5_1CILi128EEES8_NS7_ILi64EEEEEENS_10bfloat16_tEfNS_4arch4Sm80ELb0ELb0ELb1ELb0ELb0ELb0ELb0ELb0ELi2ELi4ELi4ELi4ELb0EEENS1_21CollectiveEpilogueBwdISA_SB_SD_Li256ELb0ELb0ELi2EEENS1_19SingleTileSchedulerILb0ELb0ELb0ELi128EEEEEEEEEvNT_6ParamsE) ;  /* 0xffff6ca004007950 */ /* 0x000fea0003c3ffff */
        .type           $_ZN7cutlass13device_kernelIN5flash19enable_sm80_to_sm89INS1_16FlashAttnBwdSm80INS1_25CollectiveMainloopBwdSm80ILi2ELi2EN4cute5tupleIJNS5_1CILi128EEES8_NS7_ILi64EEEEEENS_10bfloat16_tEfNS_4arch4Sm80ELb0ELb0ELb1ELb0ELb0ELb0ELb0ELb0ELi2ELi4ELi4ELi4ELb0EEENS1_21CollectiveEpilogueBwdISA_SB_SD_Li256ELb0ELb0ELi2EEENS1_19SingleTileSchedulerILb0ELb0ELb0ELi128EEEEEEEEEvNT_6ParamsE$_ZN4cute3eso3ESOILb1ELb0EJNS_6LayoutINS_5tupleIJNS3_IJNS_1CILi2EEES5_EEEEEENS3_IJNS3_IJNS4_ILi8EEENS4_ILi64EEEEEEEEEEENS_10ViewEngineINS_8smem_ptrIPfEEEEEEC2ERKSC_RKSH_,@function
        .size           $_ZN7cutlass13device_kernelIN5flash19enable_sm80_to_sm89INS1_16FlashAttnBwdSm80INS1_25CollectiveMainloopBwdSm80ILi2ELi2EN4cute5tupleIJNS5_1CILi128EEES8_NS7_ILi64EEEEEENS_10bfloat16_tEfNS_4arch4Sm80ELb0ELb0ELb1ELb0ELb0ELb0ELb0ELb0ELi2ELi4ELi4ELi4ELb0EEENS1_21CollectiveEpilogueBwdISA_SB_SD_Li256ELb0ELb0ELi2EEENS1_19SingleTileSchedulerILb0ELb0ELb0ELi128EEEEEEEEEvNT_6ParamsE$_ZN4cute3eso3ESOILb1ELb0EJNS_6LayoutINS_5tupleIJNS3_IJNS_1CILi2EEES5_EEEEEENS3_IJNS3_IJNS4_ILi8EEENS4_ILi64EEEEEEEEEEENS_10ViewEngineINS_8smem_ptrIPfEEEEEEC2ERKSC_RKSH_,($_ZN7cutlass13device_kernelIN5flash19enable_sm80_to_sm89INS1_16FlashAttnBwdSm80INS1_25CollectiveMainloopBwdSm80ILi2ELi2EN4cute5tupleIJNS5_1CILi128EEES8_NS7_ILi64EEEEEENS_10bfloat16_tEfNS_4arch4Sm80ELb0ELb0ELb1ELb0ELb0ELb0ELb0ELb0ELi2ELi4ELi4ELi4ELb0EEENS1_21CollectiveEpilogueBwdISA_SB_SD_Li256ELb0ELb0ELi2EEENS1_19SingleTileSchedulerILb0ELb0ELb0ELi128EEEEEEEEEvNT_6ParamsE$_ZN4cute3eso3ESOILb1ELb0EJNS_6LayoutINS_5tupleIJNS3_IJNS_1CILi2EEES5_EEEEEENS3_IJNS3_IJNS4_ILi8EEENS4_ILi64EEEEEEEEEEEiEEC2ERKSC_RKi - $_ZN7cutlass13device_kernelIN5flash19enable_sm80_to_sm89INS1_16FlashAttnBwdSm80INS1_25CollectiveMainloopBwdSm80ILi2ELi2EN4cute5tupleIJNS5_1CILi128EEES8_NS7_ILi64EEEEEENS_10bfloat16_tEfNS_4arch4Sm80ELb0ELb0ELb1ELb0ELb0ELb0ELb0ELb0ELi2ELi4ELi4ELi4ELb0EEENS1_21CollectiveEpilogueBwdISA_SB_SD_Li256ELb0ELb0ELi2EEENS1_19SingleTileSchedulerILb0ELb0ELb0ELi128EEEEEEEEEvNT_6ParamsE$_ZN4cute3eso3ESOILb1ELb0EJNS_6LayoutINS_5tupleIJNS3_IJNS_1CILi2EEES5_EEEEEENS3_IJNS3_IJNS4_ILi8EEENS4_ILi64EEEEEEEEEEENS_10ViewEngineINS_8smem_ptrIPfEEEEEEC2ERKSC_RKSH_)
$_ZN7cutlass13device_kernelIN5flash19enable_sm80_to_sm89INS1_16FlashAttnBwdSm80INS1_25CollectiveMainloopBwdSm80ILi2ELi2EN4cute5tupleIJNS5_1CILi128EEES8_NS7_ILi64EEEEEENS_10bfloat16_tEfNS_4arch4Sm80ELb0ELb0ELb1ELb0ELb0ELb0ELb0ELb0ELi2ELi4ELi4ELi4ELb0EEENS1_21CollectiveEpilogueBwdISA_SB_SD_Li256ELb0ELb0ELi2EEENS1_19SingleTileSchedulerILb0ELb0ELb0ELi128EEEEEEEEEvNT_6ParamsE$_ZN4cute3eso3ESOILb1ELb0EJNS_6LayoutINS_5tupleIJNS3_IJNS_1CILi2EEES5_EEEEEENS3_IJNS3_IJNS4_ILi8EEENS4_ILi64EEEEEEEEEEENS_10ViewEngineINS_8smem_ptrIPfEEEEEEC2ERKSC_RKSH_:
[----:B------:R-:W-:Y:S02]  /*9360*/  IADD3 R6, R25, -c[0x0][0x20], RZ ;  /* 0x8000080019067a10 */ /* 0x000fe40007ffe0ff */
[----:B------:R-:W-:-:S03]  /*9370*/  MOV R9, 0x0 ;  /* 0x0000000000097802 */ /* 0x000fc60000000f00 */
[----:B------:R1:W-:Y:S01]  /*9380*/  STL.64 [R6], R2 ;  /* 0x0000000206007387 */ /* 0x0003e20000100a00 */
[----:B------:R-:W-:Y:S05]  /*9390*/  RET.REL.NODEC R8 `(_ZN7cutlass13device_kernelIN5flash19enable_sm80_to_sm89INS1_16FlashAttnBwdSm80INS1_25CollectiveMainloopBwdSm80ILi2ELi2EN4cute5tupleIJNS5_1CILi128EEES8_NS7_ILi64EEEEEENS_10bfloat16_tEfNS_4arch4Sm80ELb0ELb0ELb1ELb0ELb0ELb0ELb0ELb0ELi2ELi4ELi4ELi4ELb0EEENS1_21CollectiveEpilogueBwdISA_SB_SD_Li256ELb0ELb0ELi2EEENS1_19SingleTileSchedulerILb0ELb0ELb0ELi128EEEEEEEEEvNT_6ParamsE) ;  /* 0xffff6c6008007950 */ /* 0x000fea0003c3ffff */
        .type           $_ZN7cutlass13device_kernelIN5flash19enable_sm80_to_sm89INS1_16FlashAttnBwdSm80INS1_25CollectiveMainloopBwdSm80ILi2ELi2EN4cute5tupleIJNS5_1CILi128EEES8_NS7_ILi64EEEEEENS_10bfloat16_tEfNS_4arch4Sm80ELb0ELb0ELb1ELb0ELb0ELb0ELb0ELb0ELi2ELi4ELi4ELi4ELb0EEENS1_21CollectiveEpilogueBwdISA_SB_SD_Li256ELb0ELb0ELi2EEENS1_19SingleTileSchedulerILb0ELb0ELb0ELi128EEEEEEEEEvNT_6ParamsE$_ZN4cute3eso3ESOILb1ELb0EJNS_6LayoutINS_5tupleIJNS3_IJNS_1CILi2EEES5_EEEEEENS3_IJNS3_IJNS4_ILi8EEENS4_ILi64EEEEEEEEEEEiEEC2ERKSC_RKi,@function
        .size           $_ZN7cutlass13device_kernelIN5flash19enable_sm80_to_sm89INS1_16FlashAttnBwdSm80INS1_25CollectiveMainloopBwdSm80ILi2ELi2EN4cute5tupleIJNS5_1CILi128EEES8_NS7_ILi64EEEEEENS_10bfloat16_tEfNS_4arch4Sm80ELb0ELb0ELb1ELb0ELb0ELb0ELb0ELb0ELi2ELi4ELi4ELi4ELb0EEENS1_21CollectiveEpilogueBwdISA_SB_SD_Li256ELb0ELb0ELi2EEENS1_19SingleTileSchedulerILb0ELb0ELb0ELi128EEEEEEEEEvNT_6ParamsE$_ZN4cute3eso3ESOILb1ELb0EJNS_6LayoutINS_5tupleIJNS3_IJNS_1CILi2EEES5_EEEEEENS3_IJNS3_IJNS4_ILi8EEENS4_ILi64EEEEEEEEEEEiEEC2ERKSC_RKi,($_ZN7cutlass13device_kernelIN5flash19enable_sm80_to_sm89INS1_16FlashAttnBwdSm80INS1_25CollectiveMainloopBwdSm80ILi2ELi2EN4cute5tupleIJNS5_1CILi128EEES8_NS7_ILi64EEEEEENS_10bfloat16_tEfNS_4arch4Sm80ELb0ELb0ELb1ELb0ELb0ELb0ELb0ELb0ELi2ELi4ELi4ELi4ELb0EEENS1_21CollectiveEpilogueBwdISA_SB_SD_Li256ELb0ELb0ELi2EEENS1_19SingleTileSchedulerILb0ELb0ELb0ELi128EEEEEEEEEvNT_6ParamsE$_ZN4cute3eso3ESOILb1ELb0EJNS_6LayoutINS_5tupleIJNS3_IJNS_1CILi2EEES5_EEENS3_IJS5_NS4_ILi8EEEEEEEEENS3_IJNS3_IJNS_11ScaledBasisIS7_JLi0EEEENSA_INS4_ILi64EEEJLi0EEEEEEENS3_IJNSA_INS4_ILi1EEEJLi1EEEENSA_INS4_ILi16EEEJLi1EEEEEEEEEEEENS_10ViewEngineINS_23ArithmeticTupleIteratorINS_15ArithmeticTupleIJNS4_ILi0EEESP_EEEEEEEEEC2ERKSL_RKSS_ - $_ZN7cutlass13device_kernelIN5flash19enable_sm80_to_sm89INS1_16FlashAttnBwdSm80INS1_25CollectiveMainloopBwdSm80ILi2ELi2EN4cute5tupleIJNS5_1CILi128EEES8_NS7_ILi64EEEEEENS_10bfloat16_tEfNS_4arch4Sm80ELb0ELb0ELb1ELb0ELb0ELb0ELb0ELb0ELi2ELi4ELi4ELi4ELb0EEENS1_21CollectiveEpilogueBwdISA_SB_SD_Li256ELb0ELb0ELi2EEENS1_19SingleTileSchedulerILb0ELb0ELb0ELi128EEEEEEEEEvNT_6ParamsE$_ZN4cute3eso3ESOILb1ELb0EJNS_6LayoutINS_5tupleIJNS3_IJNS_1CILi2EEES5_EEEEEENS3_IJNS3_IJNS4_ILi8EEENS4_ILi64EEEEEEEEEEEiEEC2ERKSC_RKi)
$_ZN7cutlass13device_kernelIN5flash19enable_sm80_to_sm89INS1_16FlashAttnBwdSm80INS1_25CollectiveMainloopBwdSm80ILi2ELi2EN4cute5tupleIJNS5_1CILi128EEES8_NS7_ILi64EEEEEENS_10bfloat16_tEfNS_4arch4Sm80ELb0ELb0ELb1ELb0ELb0ELb0ELb0ELb0ELi2ELi4ELi4ELi4ELb0EEENS1_21CollectiveEpilogueBwdISA_SB_SD_Li256ELb0ELb0ELi2EEENS1_19SingleTileSchedulerILb0ELb0ELb0ELi128EEEEEEEEEvNT_6ParamsE$_ZN4cute3eso3ESOILb1ELb0EJNS_6LayoutINS_5tupleIJNS3_IJNS_1CILi2EEES5_EEEEEENS3_IJNS3_IJNS4_ILi8EEENS4_ILi64EEEEEEEEEEEiEEC2ERKSC_RKi:
[----:B------:R-:W-:Y:S01]  /*93a0*/  IADD3 R2, R25, -c[0x0][0x20], RZ ;  /* 0x8000080019027a10 */ /* 0x000fe20007ffe0ff */
[----:B------:R-:W-:Y:S01]  /*93b0*/  IMAD.MOV.U32 R8, RZ, RZ, R6 ;  /* 0x000000ffff087224 */ /* 0x000fe200078e0006 */
[----:B------:R-:W-:-:S03]  /*93c0*/  MOV R9, 0x0 ;  /* 0x0000000000097802 */ /* 0x000fc60000000f00 */
[----:B------:R1:W-:Y:S01]  /*93d0*/  STL [R2], R3 ;  /* 0x0000000302007387 */ /* 0x0003e20000100800 */
[----:B------:R-:W-:Y:S05]  /*93e0*/  RET.REL.NODEC R8 `(_ZN7cutlass13device_kernelIN5flash19enable_sm80_to_sm89INS1_16FlashAttnBwdSm80INS1_25CollectiveMainloopBwdSm80ILi2ELi2EN4cute5tupleIJNS5_1CILi128EEES8_NS7_ILi64EEEEEENS_10bfloat16_tEfNS_4arch4Sm80ELb0ELb0ELb1ELb0ELb0ELb0ELb0ELb0ELi2ELi4ELi4ELi4ELb0EEENS1_21CollectiveEpilogueBwdISA_SB_SD_Li256ELb0ELb0ELi2EEENS1_19SingleTileSchedulerILb0ELb0ELb0ELi128EEEEEEEEEvNT_6ParamsE) ;  /* 0xffff6c1008007950 */ /* 0x000fea0003c3ffff */
        .type           $_ZN7cutlass13device_kernelIN5flash19enable_sm80_to_sm89INS1_16FlashAttnBwdSm80INS1_25CollectiveMainloopBwdSm80ILi2ELi2EN4cute5tupleIJNS5_1CILi128EEES8_NS7_ILi64EEEEEENS_10bfloat16_tEfNS_4arch4Sm80ELb0ELb0ELb1ELb0ELb0ELb0ELb0ELb0ELi2ELi4ELi4ELi4ELb0EEENS1_21CollectiveEpilogueBwdISA_SB_SD_Li256ELb0ELb0ELi2EEENS1_19SingleTileSchedulerILb0ELb0ELb0ELi128EEEEEEEEEvNT_6ParamsE$_ZN4cute3eso3ESOILb1ELb0EJNS_6LayoutINS_5tupleIJNS3_IJNS_1CILi2EEES5_EEENS3_IJS5_NS4_ILi8EEEEEEEEENS3_IJNS3_IJNS_11ScaledBasisIS7_JLi0EEEENSA_INS4_ILi64EEEJLi0EEEEEEENS3_IJNSA_INS4_ILi1EEEJLi1EEEENSA_INS4_ILi16EEEJLi1EEEEEEEEEEEENS_10ViewEngineINS_23ArithmeticTupleIteratorINS_15ArithmeticTupleIJNS4_ILi0EEESP_EEEEEEEEEC2ERKSL_RKSS_,@function
        .size           $_ZN7cutlass13device_kernelIN5flash19enable_sm80_to_sm89INS1_16FlashAttnBwdSm80INS1_25CollectiveMainloopBwdSm80ILi2ELi2EN4cute5tupleIJNS5_1CILi128EEES8_NS7_ILi64EEEEEENS_10bfloat16_tEfNS_4arch4Sm80ELb0ELb0ELb1ELb0ELb0ELb0ELb0ELb0ELi2ELi4ELi4ELi4ELb0EEENS1_21CollectiveEpilogueBwdISA_SB_SD_Li256ELb0ELb0ELi2EEENS1_19SingleTileSchedulerILb0ELb0ELb0ELi128EEEEEEEEEvNT_6ParamsE$_ZN4cute3eso3ESOILb1ELb0EJNS_6LayoutINS_5tupleIJNS3_IJNS_1CILi2EEES5_EEENS3_IJS5_NS4_ILi8EEEEEEEEENS3_IJNS3_IJNS_11ScaledBasisIS7_JLi0EEEENSA_INS4_ILi64EEEJLi0EEEEEEENS3_IJNSA_INS4_ILi1EEEJLi1EEEENSA_INS4_ILi16EEEJLi1EEEEEEEEEEEENS_10ViewEngineINS_23ArithmeticTupleIteratorINS_15ArithmeticTupleIJNS4_ILi0EEESP_EEEEEEEEEC2ERKSL_RKSS_,($_ZN7cutlass13device_kernelIN5flash19enable_sm80_to_sm89INS1_16FlashAttnBwdSm80INS1_25CollectiveMainloopBwdSm80ILi2ELi2EN4cute5tupleIJNS5_1CILi128EEES8_NS7_ILi64EEEEEENS_10bfloat16_tEfNS_4arch4Sm80ELb0ELb0ELb1ELb0ELb0ELb0ELb0ELb0ELi2ELi4ELi4ELi4ELb0EEENS1_21CollectiveEpilogueBwdISA_SB_SD_Li256ELb0ELb0ELi2EEENS1_19SingleTileSchedulerILb0ELb0ELb0ELi128EEEEEEEEEvNT_6ParamsE$_ZN4cute3eso3ESOILb1ELb0EJNS_6LayoutINS_5tupleIJNS3_IJNS_1CILi2EEES5_EEENS3_IJS5_NS4_ILi8EEEEEEEEENS3_IJNS3_IJNS_11ScaledBasisIS7_JLi0EEEENSA_INS4_ILi64EEEJLi0EEEEEEENS3_IJNSA_INS4_ILi1EEEJLi1EEEENSA_INS4_ILi16EEEJLi1EEEEEEEEEEEENS_10ViewEngineINS_23ArithmeticTupleIteratorINS_15ArithmeticTupleIJiiEEEEEEEEEC2ERKSL_RKSR_ - $_ZN7cutlass13device_kernelIN5flash19enable_sm80_to_sm89INS1_16FlashAttnBwdSm80INS1_25CollectiveMainloopBwdSm80ILi2ELi2EN4cute5tupleIJNS5_1CILi128EEES8_NS7_ILi64EEEEEENS_10bfloat16_tEfNS_4arch4Sm80ELb0ELb0ELb1ELb0ELb0ELb0ELb0ELb0ELi2ELi4ELi4ELi4ELb0EEENS1_21CollectiveEpilogueBwdISA_SB_SD_Li256ELb0ELb0ELi2EEENS1_19SingleTileSchedulerILb0ELb0ELb0ELi128EEEEEEEEEvNT_6ParamsE$_ZN4cute3eso3ESOILb1ELb0EJNS_6LayoutINS_5tupleIJNS3_IJNS_1CILi2EEES5_EEENS3_IJS5_NS4_ILi8EEEEEEEEENS3_IJNS3_IJNS_11ScaledBasisIS7_JLi0EEEENSA_INS4_ILi64EEEJLi0EEEEEEENS3_IJNSA_INS4_ILi1EEEJLi1EEEENSA_INS4_ILi16EEEJLi1EEEEEEEEEEEENS_10ViewEngineINS_23ArithmeticTupleIteratorINS_15ArithmeticTupleIJNS4_ILi0EEESP_EEEEEEEEEC2ERKSL_RKSS_)
$_ZN7cutlass13device_kernelIN5flash19enable_sm80_to_sm89INS1_16FlashAttnBwdSm80INS1_25CollectiveMainloopBwdSm80ILi2ELi2EN4cute5tupleIJNS5_1CILi128EEES8_NS7_ILi64EEEEEENS_10bfloat16_tEfNS_4arch4Sm80ELb0ELb0ELb1ELb0ELb0ELb0ELb0ELb0ELi2ELi4ELi4ELi4ELb0EEENS1_21CollectiveEpilogueBwdISA_SB_SD_Li256ELb0ELb0ELi2EEENS1_19SingleTileSchedulerILb0ELb0ELb0ELi128EEEEEEEEEvNT_6ParamsE$_ZN4cute3eso3ESOILb1ELb0EJNS_6LayoutINS_5tupleIJNS3_IJNS_1CILi2EEES5_EEENS3_IJS5_NS4_ILi8EEEEEEEEENS3_IJNS3_IJNS_11ScaledBasisIS7_JLi0EEEENSA_INS4_ILi64EEEJLi0EEEEEEENS3_IJNSA_INS4_ILi1EEEJLi1EEEENSA_INS4_ILi16EEEJLi1EEEEEEEEEEEENS_10ViewEngineINS_23ArithmeticTupleIteratorINS_15ArithmeticTupleIJNS4_ILi0EEESP_EEEEEEEEEC2ERKSL_RKSS_:
[----:B------:R-:W-:Y:S01]  /*93f0*/  IADD3 R14, R14, -c[0x0][0x20], RZ ;  /* 0x800008000e0e7a10 */ /* 0x000fe20007ffe0ff */
[----:B------:R-:W-:Y:S01]  /*9400*/  IMAD.MOV.U32 R4, RZ, RZ, R2 ;  /* 0x000000ffff047224 */ /* 0x000fe200078e0002 */
[----:B------:R-:W-:Y:S01]  /*9410*/  PRMT R3, RZ, 0x7610, R3 ;  /* 0x00007610ff037816 */ /* 0x000fe20000000003 */
[----:B------:R-:W-:-:S04]  /*9420*/  IMAD.MOV.U32 R5, RZ, RZ, 0x0 ;  /* 0x00000000ff057424 */ /* 0x000fc800078e00ff */
[----:B------:R1:W-:Y:S01]  /*9430*/  STL.U8 [R14], R3 ;  /* 0x000000030e007387 */ /* 0x0003e20000100000 */
[----:B------:R-:W-:Y:S05]  /*9440*/  RET.REL.NODEC R4 `(_ZN7cutlass13device_kernelIN5flash19enable_sm80_to_sm89INS1_16FlashAttnBwdSm80INS1_25CollectiveMainloopBwdSm80ILi2ELi2EN4cute5tupleIJNS5_1CILi128EEES8_NS7_ILi64EEEEEENS_10bfloat16_tEfNS_4arch4Sm80ELb0ELb0ELb1ELb0ELb0ELb0ELb0ELb0ELi2ELi4ELi4ELi4ELb0EEENS1_21CollectiveEpilogueBwdISA_SB_SD_Li256ELb0ELb0ELi2EEENS1_19SingleTileSchedulerILb0ELb0ELb0ELi128EEEEEEEEEvNT_6ParamsE) ;  /* 0xffff6bb004007950 */ /* 0x000fea0003c3ffff */
        .type           $_ZN7cutlass13device_kernelIN5flash19enable_sm80_to_sm89INS1_16FlashAttnBwdSm80INS1_25CollectiveMainloopBwdSm80ILi2ELi2EN4cute5tupleIJNS5_1CILi128EEES8_NS7_ILi64EEEEEENS_10bfloat16_tEfNS_4arch4Sm80ELb0ELb0ELb1ELb0ELb0ELb0ELb0ELb0ELi2ELi4ELi4ELi4ELb0EEENS1_21CollectiveEpilogueBwdISA_SB_SD_Li256ELb0ELb0ELi2EEENS1_19SingleTileSchedulerILb0ELb0ELb0ELi128EEEEEEEEEvNT_6ParamsE$_ZN4cute3eso3ESOILb1ELb0EJNS_6LayoutINS_5tupleIJNS3_IJNS_1CILi2EEES5_EEENS3_IJS5_NS4_ILi8EEEEEEEEENS3_IJNS3_IJNS_11ScaledBasisIS7_JLi0EEEENSA_INS4_ILi64EEEJLi0EEEEEEENS3_IJNSA_INS4_ILi1EEEJLi1EEEENSA_INS4_ILi16EEEJLi1EEEEEEEEEEEENS_10ViewEngineINS_23ArithmeticTupleIteratorINS_15ArithmeticTupleIJiiEEEEEEEEEC2ERKSL_RKSR_,@function
        .size           $_ZN7cutlass13device_kernelIN5flash19enable_sm80_to_sm89INS1_16FlashAttnBwdSm80INS1_25CollectiveMainloopBwdSm80ILi2ELi2EN4cute5tupleIJNS5_1CILi128EEES8_NS7_ILi64EEEEEENS_10bfloat16_tEfNS_4arch4Sm80ELb0ELb0ELb1ELb0ELb0ELb0ELb0ELb0ELi2ELi4ELi4ELi4ELb0EEENS1_21CollectiveEpilogueBwdISA_SB_SD_Li256ELb0ELb0ELi2EEENS1_19SingleTileSchedulerILb0ELb0ELb0ELi128EEEEEEEEEvNT_6ParamsE$_ZN4cute3eso3ESOILb1ELb0EJNS_6LayoutINS_5tupleIJNS3_IJNS_1CILi2EEES5_EEENS3_IJS5_NS4_ILi8EEEEEEEEENS3_IJNS3_IJNS_11ScaledBasisIS7_JLi0EEEENSA_INS4_ILi64EEEJLi0EEEEEEENS3_IJNSA_INS4_ILi1EEEJLi1EEEENSA_INS4_ILi16EEEJLi1EEEEEEEEEEEENS_10ViewEngineINS_23ArithmeticTupleIteratorINS_15ArithmeticTupleIJiiEEEEEEEEEC2ERKSL_RKSR_,($_ZN7cutlass13device_kernelIN5flash19enable_sm80_to_sm89INS1_16FlashAttnBwdSm80INS1_25CollectiveMainloopBwdSm80ILi2ELi2EN4cute5tupleIJNS5_1CILi128EEES8_NS7_ILi64EEEEEENS_10bfloat16_tEfNS_4arch4Sm80ELb0ELb0ELb1ELb0ELb0ELb0ELb0ELb0ELi2ELi4ELi4ELi4ELb0EEENS1_21CollectiveEpilogueBwdISA_SB_SD_Li256ELb0ELb0ELi2EEENS1_19SingleTileSchedulerILb0ELb0ELb0ELi128EEEEEEEEEvNT_6ParamsE$_ZN4cute3eso3ESOILb1ELb0EJNS_6LayoutINS_5tupleIJNS3_IJNS_1CILi2EEES5_EEENS3_IJS5_NS4_ILi8EEEEEEEEENS3_IJNS3_IJS5_NS4_ILi4EEEEEENS3_IJNS4_ILi1EEES7_EEEEEEEENS_10ViewEngineIPfEEEEC2ERKSF_RKSI_ - $_ZN7cutlass13device_kernelIN5flash19enable_sm80_to_sm89INS1_16FlashAttnBwdSm80INS1_25CollectiveMainloopBwdSm80ILi2ELi2EN4cute5tupleIJNS5_1CILi128EEES8_NS7_ILi64EEEEEENS_10bfloat16_tEfNS_4arch4Sm80ELb0ELb0ELb1ELb0ELb0ELb0ELb0ELb0ELi2ELi4ELi4ELi4ELb0EEENS1_21CollectiveEpilogueBwdISA_SB_SD_Li256ELb0ELb0ELi2EEENS1_19SingleTileSchedulerILb0ELb0ELb0ELi128EEEEEEEEEvNT_6ParamsE$_ZN4cute3eso3ESOILb1ELb0EJNS_6LayoutINS_5tupleIJNS3_IJNS_1CILi2EEES5_EEENS3_IJS5_NS4_ILi8EEEEEEEEENS3_IJNS3_IJNS_11ScaledBasisIS7_JLi0EEEENSA_INS4_ILi64EEEJLi0EEEEEEENS3_IJNSA_INS4_ILi1EEEJLi1EEEENSA_INS4_ILi16EEEJLi1EEEEEEEEEEEENS_10ViewEngineINS_23ArithmeticTupleIteratorINS_15ArithmeticTupleIJiiEEEEEEEEEC2ERKSL_RKSR_)
$_ZN7cutlass13device_kernelIN5flash19enable_sm80_to_sm89INS1_16FlashAttnBwdSm80INS1_25CollectiveMainloopBwdSm80ILi2ELi2EN4cute5tupleIJNS5_1CILi128EEES8_NS7_ILi64EEEEEENS_10bfloat16_tEfNS_4arch4Sm80ELb0ELb0ELb1ELb0ELb0ELb0ELb0ELb0ELi2ELi4ELi4ELi4ELb0EEENS1_21CollectiveEpilogueBwdISA_SB_SD_Li256ELb0ELb0ELi2EEENS1_19SingleTileSchedulerILb0ELb0ELb0ELi128EEEEEEEEEvNT_6ParamsE$_ZN4cute3eso3ESOILb1ELb0EJNS_6LayoutINS_5tupleIJNS3_IJNS_1CILi2EEES5_EEENS3_IJS5_NS4_ILi8EEEEEEEEENS3_IJNS3_IJNS_11ScaledBasisIS7_JLi0EEEENSA_INS4_ILi64EEEJLi0EEEEEEENS3_IJNSA_INS4_ILi1EEEJLi1EEEENSA_INS4_ILi16EEEJLi1EEEEEEEEEEEENS_10ViewEngineINS_23ArithmeticTupleIteratorINS_15ArithmeticTupleIJiiEEEEEEEEEC2ERKSL_RKSR_:
[----:B------:R-:W-:Y:S01]  /*9450*/  IADD3 R4, R15, -c[0x0][0x20], RZ ;  /* 0x800008000f047a10 */ /* 0x000fe20007ffe0ff */
[----:B------:R-:W-:Y:S01]  /*9460*/  IMAD.MOV.U32 R8, RZ, RZ, R6 ;  /* 0x000000ffff087224 */ /* 0x000fe200078e0006 */
[----:B------:R-:W-:-:S03]  /*9470*/  MOV R9, 0x0 ;  /* 0x0000000000097802 */ /* 0x000fc60000000f00 */
[----:B------:R1:W-:Y:S04]  /*9480*/  STL [R4], R2 ;  /* 0x0000000204007387 */ /* 0x0003e80000100800 */
[----:B------:R1:W-:Y:S01]  /*9490*/  STL [R4+0x4], R3 ;  /* 0x0000040304007387 */ /* 0x0003e20000100800 */
[----:B------:R-:W-:Y:S05]  /*94a0*/  RET.REL.NODEC R8 `(_ZN7cutlass13device_kernelIN5flash19enable_sm80_to_sm89INS1_16FlashAttnBwdSm80INS1_25CollectiveMainloopBwdSm80ILi2ELi2EN4cute5tupleIJNS5_1CILi128EEES8_NS7_ILi64EEEEEENS_10bfloat16_tEfNS_4arch4Sm80ELb0ELb0ELb1ELb0ELb0ELb0ELb0ELb0ELi2ELi4ELi4ELi4ELb0EEENS1_21CollectiveEpilogueBwdISA_SB_SD_Li256ELb0ELb0ELi2EEENS1_19SingleTileSchedulerILb0ELb0ELb0ELi128EEEEEEEEEvNT_6ParamsE) ;  /* 0xffff6b5008007950 */ /* 0x000fea0003c3ffff */
        .type           $_ZN7cutlass13device_kernelIN5flash19enable_sm80_to_sm89INS1_16FlashAttnBwdSm80INS1_25CollectiveMainloopBwdSm80ILi2ELi2EN4cute5tupleIJNS5_1CILi128EEES8_NS7_ILi64EEEEEENS_10bfloat16_tEfNS_4arch4Sm80ELb0ELb0ELb1ELb0ELb0ELb0ELb0ELb0ELi2ELi4ELi4ELi4ELb0EEENS1_21CollectiveEpilogueBwdISA_SB_SD_Li256ELb0ELb0ELi2EEENS1_19SingleTileSchedulerILb0ELb0ELb0ELi128EEEEEEEEEvNT_6ParamsE$_ZN4cute3eso3ESOILb1ELb0EJNS_6LayoutINS_5tupleIJNS3_IJNS_1CILi2EEES5_EEENS3_IJS5_NS4_ILi8EEEEEEEEENS3_IJNS3_IJS5_NS4_ILi4EEEEEENS3_IJNS4_ILi1EEES7_EEEEEEEENS_10ViewEngineIPfEEEEC2ERKSF_RKSI_,@function
        .size           $_ZN7cutlass13device_kernelIN5flash19enable_sm80_to_sm89INS1_16FlashAttnBwdSm80INS1_25CollectiveMainloopBwdSm80ILi2ELi2EN4cute5tupleIJNS5_1CILi128EEES8_NS7_ILi64EEEEEENS_10bfloat16_tEfNS_4arch4Sm80ELb0ELb0ELb1ELb0ELb0ELb0ELb0ELb0ELi2ELi4ELi4ELi4ELb0EEENS1_21CollectiveEpilogueBwdISA_SB_SD_Li256ELb0ELb0ELi2EEENS1_19SingleTileSchedulerILb0ELb0ELb0ELi128EEEEEEEEEvNT_6ParamsE$_ZN4cute3eso3ESOILb1ELb0EJNS_6LayoutINS_5tupleIJNS3_IJNS_1CILi2EEES5_EEENS3_IJS5_NS4_ILi8EEEEEEEEENS3_IJNS3_IJS5_NS4_ILi4EEEEEENS3_IJNS4_ILi1EEES7_EEEEEEEENS_10ViewEngineIPfEEEEC2ERKSF_RKSI_,($_ZN7cutlass13device_kernelIN5flash19enable_sm80_to_sm89INS1_16FlashAttnBwdSm80INS1_25CollectiveMainloopBwdSm80ILi2ELi2EN4cute5tupleIJNS5_1CILi128EEES8_NS7_ILi64EEEEEENS_10bfloat16_tEfNS_4arch4Sm80ELb0ELb0ELb1ELb0ELb0ELb0ELb0ELb0ELi2ELi4ELi4ELi4ELb0EEENS1_21CollectiveEpilogueBwdISA_SB_SD_Li256ELb0ELb0ELi2EEENS1_19SingleTileSchedulerILb0ELb0ELb0ELi128EEEEEEEEEvNT_6ParamsE$_ZN4cute3eso3ESOILb1ELb0EJNS_6LayoutINS_5tupleIJNS3_IJNS_1CILi2EEES5_EEENS4_ILi8EEEEEENS3_IJNS3_IJNS4_ILi1EEES5_EEENS4_ILi4EEEEEEEENS_10ViewEngineIPN7cutlass10bfloat16_tEEEEEC2ERKSD_RKSI_ - $_ZN7cutlass13device_kernelIN5flash19enable_sm80_to_sm89INS1_16FlashAttnBwdSm80INS1_25CollectiveMainloopBwdSm80ILi2ELi2EN4cute5tupleIJNS5_1CILi128EEES8_NS7_ILi64EEEEEENS_10bfloat16_tEfNS_4arch4Sm80ELb0ELb0ELb1ELb0ELb0ELb0ELb0ELb0ELi2ELi4ELi4ELi4ELb0EEENS1_21CollectiveEpilogueBwdISA_SB_SD_Li256ELb0ELb0ELi2EEENS1_19SingleTileSchedulerILb0ELb0ELb0ELi128EEEEEEEEEvNT_6ParamsE$_ZN4cute3eso3ESOILb1ELb0EJNS_6LayoutINS_5tupleIJNS3_IJNS_1CILi2EEES5_EEENS3_IJS5_NS4_ILi8EEEEEEEEENS3_IJNS3_IJS5_NS4_ILi4EEEEEENS3_IJNS4_ILi1EEES7_EEEEEEEENS_10ViewEngineIPfEEEEC2ERKSF_RKSI_)
$_ZN7cutlass13device_kernelIN5flash19enable_sm80_to_sm89INS1_16FlashAttnBwdSm80INS1_25CollectiveMainloopBwdSm80ILi2ELi2EN4cute5tupleIJNS5_1CILi128EEES8_NS7_ILi64EEEEEENS_10bfloat16_tEfNS_4arch4Sm80ELb0ELb0ELb1ELb0ELb0ELb0ELb0ELb0ELi2ELi4ELi4ELi4ELb0EEENS1_21CollectiveEpilogueBwdISA_SB_SD_Li256ELb0ELb0ELi2EEENS1_19SingleTileSchedulerILb0ELb0ELb0ELi128EEEEEEEEEvNT_6ParamsE$_ZN4cute3eso3ESOILb1ELb0EJNS_6LayoutINS_5tupleIJNS3_IJNS_1CILi2EEES5_EEENS3_IJS5_NS4_ILi8EEEEEEEEENS3_IJNS3_IJS5_NS4_ILi4EEEEEENS3_IJNS4_ILi1EEES7_EEEEEEEENS_10ViewEngineIPfEEEEC2ERKSF_RKSI_:
[----:B------:R-:W-:Y:S01]  /*94b0*/  IADD3 R4, R15, -c[0x0][0x20], RZ ;  /* 0x800008000f047a10 */ /* 0x000fe20007ffe0ff */
[----:B------:R-:W-:Y:S01]  /*94c0*/  IMAD.MOV.U32 R8, RZ, RZ, R64 ;  /* 0x000000ffff087224 */ /* 0x000fe200078e0040 */
[----:B------:R-:W-:Y:S01]  /*94d0*/  MOV R9, R65 ;  /* 0x0000004100097202 */ /* 0x000fe20000000f00 */
[----:B------:R-:W-:-:S04]  /*94e0*/  IMAD.MOV.U32 R11, RZ, RZ, 0x0 ;  /* 0x00000000ff0b7424 */ /* 0x000fc800078e00ff */
[----:B------:R1:W-:Y:S01]  /*94f0*/  STL.64 [R4], R8 ;  /* 0x0000000804007387 */ /* 0x0003e20000100a00 */
[----:B------:R-:W-:Y:S05]  /*9500*/  RET.REL.NODEC R10 `(_ZN7cutlass13device_kernelIN5flash19enable_sm80_to_sm89INS1_16FlashAttnBwdSm80INS1_25CollectiveMainloopBwdSm80ILi2ELi2EN4cute5tupleIJNS5_1CILi128EEES8_NS7_ILi64EEEEEENS_10bfloat16_tEfNS_4arch4Sm80ELb0ELb0ELb1ELb0ELb0ELb0ELb0ELb0ELi2ELi4ELi4ELi4ELb0EEENS1_21CollectiveEpilogueBwdISA_SB_SD_Li256ELb0ELb0ELi2EEENS1_19SingleTileSchedulerILb0ELb0ELb0ELi128EEEEEEEEEvNT_6ParamsE) ;  /* 0xffff6af00a007950 */ /* 0x000fea0003c3ffff */
        .type           $_ZN7cutlass13device_kernelIN5flash19enable_sm80_to_sm89INS1_16FlashAttnBwdSm80INS1_25CollectiveMainloopBwdSm80ILi2ELi2EN4cute5tupleIJNS5_1CILi128EEES8_NS7_ILi64EEEEEENS_10bfloat16_tEfNS_4arch4Sm80ELb0ELb0ELb1ELb0ELb0ELb0ELb0ELb0ELi2ELi4ELi4ELi4ELb0EEENS1_21CollectiveEpilogueBwdISA_SB_SD_Li256ELb0ELb0ELi2EEENS1_19SingleTileSchedulerILb0ELb0ELb0ELi128EEEEEEEEEvNT_6ParamsE$_ZN4cute3eso3ESOILb1ELb0EJNS_6LayoutINS_5tupleIJNS3_IJNS_1CILi2EEES5_EEENS4_ILi8EEEEEENS3_IJNS3_IJNS4_ILi1EEES5_EEENS4_ILi4EEEEEEEENS_10ViewEngineIPN7cutlass10bfloat16_tEEEEEC2ERKSD_RKSI_,@function
        .size           $_ZN7cutlass13device_kernelIN5flash19enable_sm80_to_sm89INS1_16FlashAttnBwdSm80INS1_25CollectiveMainloopBwdSm80ILi2ELi2EN4cute5tupleIJNS5_1CILi128EEES8_NS7_ILi64EEEEEENS_10bfloat16_tEfNS_4arch4Sm80ELb0ELb0ELb1ELb0ELb0ELb0ELb0ELb0ELi2ELi4ELi4ELi4ELb0EEENS1_21CollectiveEpilogueBwdISA_SB_SD_Li256ELb0ELb0ELi2EEENS1_19SingleTileSchedulerILb0ELb0ELb0ELi128EEEEEEEEEvNT_6ParamsE$_ZN4cute3eso3ESOILb1ELb0EJNS_6LayoutINS_5tupleIJNS3_IJNS_1CILi2EEES5_EEENS4_ILi8EEEEEENS3_IJNS3_IJNS4_ILi1EEES5_EEENS4_ILi4EEEEEEEENS_10ViewEngineIPN7cutlass10bfloat16_tEEEEEC2ERKSD_RKSI_,($_ZN7cutlass13device_kernelIN5flash19enable_sm80_to_sm89INS1_16FlashAttnBwdSm80INS1_25CollectiveMainloopBwdSm80ILi2ELi2EN4cute5tupleIJNS5_1CILi128EEES8_NS7_ILi64EEEEEENS_10bfloat16_tEfNS_4arch4Sm80ELb0ELb0ELb1ELb0ELb0ELb0ELb0ELb0ELi2ELi4ELi4ELi4ELb0EEENS1_21CollectiveEpilogueBwdISA_SB_SD_Li256ELb0ELb0ELi2EEENS1_19SingleTileSchedulerILb0ELb0ELb0ELi128EEEEEEEEEvNT_6ParamsE$_ZN4cute3eso3ESOILb1ELb0EJNS_6LayoutINS_5tupleIJNS3_IJNS_1CILi2EEES5_EEENS4_ILi8EEEEEENS3_IJNS3_IJNS4_ILi1EEES5_EEENS4_ILi4EEEEEEEEiEEC2ERKSD_RKi - $_ZN7cutlass13device_kernelIN5flash19enable_sm80_to_sm89INS1_16FlashAttnBwdSm80INS1_25CollectiveMainloopBwdSm80ILi2ELi2EN4cute5tupleIJNS5_1CILi128EEES8_NS7_ILi64EEEEEENS_10bfloat16_tEfNS_4arch4Sm80ELb0ELb0ELb1ELb0ELb0ELb0ELb0ELb0ELi2ELi4ELi4ELi4ELb0EEENS1_21CollectiveEpilogueBwdISA_SB_SD_Li256ELb0ELb0ELi2EEENS1_19SingleTileSchedulerILb0ELb0ELb0ELi128EEEEEEEEEvNT_6ParamsE$_ZN4cute3eso3ESOILb1ELb0EJNS_6LayoutINS_5tupleIJNS3_IJNS_1CILi2EEES5_EEENS4_ILi8EEEEEENS3_IJNS3_IJNS4_ILi1EEES5_EEENS4_ILi4EEEEEEEENS_10ViewEngineIPN7cutlass10bfloat16_tEEEEEC2ERKSD_RKSI_)
$_ZN7cutlass13device_kernelIN5flash19enable_sm80_to_sm89INS1_16FlashAttnBwdSm80INS1_25CollectiveMainloopBwdSm80ILi2ELi2EN4cute5tupleIJNS5_1CILi128EEES8_NS7_ILi64EEEEEENS_10bfloat16_tEfNS_4arch4Sm80ELb0ELb0ELb1ELb0ELb0ELb0ELb0ELb0ELi2ELi4ELi4ELi4ELb0EEENS1_21CollectiveEpilogueBwdISA_SB_SD_Li256ELb0ELb0ELi2EEENS1_19SingleTileSchedulerILb0ELb0ELb0ELi128EEEEEEEEEvNT_6ParamsE$_ZN4cute3eso3ESOILb1ELb0EJNS_6LayoutINS_5tupleIJNS3_IJNS_1CILi2EEES5_EEENS4_ILi8EEEEEENS3_IJNS3_IJNS4_ILi1EEES5_EEENS4_ILi4EEEEEEEENS_10ViewEngineIPN7cutlass10bfloat16_tEEEEEC2ERKSD_RKSI_:
[----:B------:R-:W-:Y:S01]  /*9510*/  IADD3 R2, R25, -c[0x0][0x20], RZ ;  /* 0x8000080019027a10 */ /* 0x000fe20007ffe0ff */
[----:B------:R-:W-:Y:S01]  /*9520*/  IMAD.MOV.U32 R7, RZ, RZ, R3 ;  /* 0x000000ffff077224 */ /* 0x000fe200078e0003 */
[----:B------:R-:W-:-:S04]  /*9530*/  MOV R5, 0x0 ;  /* 0x0000000000057802 */ /* 0x000fc80000000f00 */
[----:B------:R1:W-:Y:S01]  /*9540*/  STL.64 [R2], R6 ;  /* 0x0000000602007387 */ /* 0x0003e20000100a00 */
[----:B------:R-:W-:Y:S05]  /*9550*/  RET.REL.NODEC R4 `(_ZN7cutlass13device_kernelIN5flash19enable_sm80_to_sm89INS1_16FlashAttnBwdSm80INS1_25CollectiveMainloopBwdSm80ILi2ELi2EN4cute5tupleIJNS5_1CILi128EEES8_NS7_ILi64EEEEEENS_10bfloat16_tEfNS_4arch4Sm80ELb0ELb0ELb1ELb0ELb0ELb0ELb0ELb0ELi2ELi4ELi4ELi4ELb0EEENS1_21CollectiveEpilogueBwdISA_SB_SD_Li256ELb0ELb0ELi2EEENS1_19SingleTileSchedulerILb0ELb0ELb0ELi128EEEEEEEEEvNT_6ParamsE) ;  /* 0xffff6aa004007950 */ /* 0x000fea0003c3ffff */
        .type           $_ZN7cutlass13device_kernelIN5flash19enable_sm80_to_sm89INS1_16FlashAttnBwdSm80INS1_25CollectiveMainloopBwdSm80ILi2ELi2EN4cute5tupleIJNS5_1CILi128EEES8_NS7_ILi64EEEEEENS_10bfloat16_tEfNS_4arch4Sm80ELb0ELb0ELb1ELb0ELb0ELb0ELb0ELb0ELi2ELi4ELi4ELi4ELb0EEENS1_21CollectiveEpilogueBwdISA_SB_SD_Li256ELb0ELb0ELi2EEENS1_19SingleTileSchedulerILb0ELb0ELb0ELi128EEEEEEEEEvNT_6ParamsE$_ZN4cute3eso3ESOILb1ELb0EJNS_6LayoutINS_5tupleIJNS3_IJNS_1CILi2EEES5_EEENS4_ILi8EEEEEENS3_IJNS3_IJNS4_ILi1EEES5_EEENS4_ILi4EEEEEEEEiEEC2ERKSD_RKi,@function
        .size           $_ZN7cutlass13device_kernelIN5flash19enable_sm80_to_sm89INS1_16FlashAttnBwdSm80INS1_25CollectiveMainloopBwdSm80ILi2ELi2EN4cute5tupleIJNS5_1CILi128EEES8_NS7_ILi64EEEEEENS_10bfloat16_tEfNS_4arch4Sm80ELb0ELb0ELb1ELb0ELb0ELb0ELb0ELb0ELi2ELi4ELi4ELi4ELb0EEENS1_21CollectiveEpilogueBwdISA_SB_SD_Li256ELb0ELb0ELi2EEENS1_19SingleTileSchedulerILb0ELb0ELb0ELi128EEEEEEEEEvNT_6ParamsE$_ZN4cute3eso3ESOILb1ELb0EJNS_6LayoutINS_5tupleIJNS3_IJNS_1CILi2EEES5_EEENS4_ILi8EEEEEENS3_IJNS3_IJNS4_ILi1EEES5_EEENS4_ILi4EEEEEEEEiEEC2ERKSD_RKi,($_ZN7cutlass13device_kernelIN5flash19enable_sm80_to_sm89INS1_16FlashAttnBwdSm80INS1_25CollectiveMainloopBwdSm80ILi2ELi2EN4cute5tupleIJNS5_1CILi128EEES8_NS7_ILi64EEEEEENS_10bfloat16_tEfNS_4arch4Sm80ELb0ELb0ELb1ELb0ELb0ELb0ELb0ELb0ELi2ELi4ELi4ELi4ELb0EEENS1_21CollectiveEpilogueBwdISA_SB_SD_Li256ELb0ELb0ELi2EEENS1_19SingleTileSchedulerILb0ELb0ELb0ELi128EEEEEEEEEvNT_6ParamsE$_ZN4cute3eso3ESOILb1ELb0EJNS_6LayoutINS_5tupleIJNS3_IJNS_1CILi2EEES5_EEES5_NS4_ILi8EEEEEENS3_IJNS3_IJNS_11ScaledBasisINS4_ILi1EEEJLi1EEEENS9_IS7_JLi0EEEEEEENS9_INS4_ILi64EEEJLi0EEEENS9_INS4_ILi16EEEJLi1EEEEEEEEENS_10ViewEngineINS_23ArithmeticTupleIteratorINS_15ArithmeticTupleIJiiEEEEEEEEEC2ERKSJ_RKSP_ - $_ZN7cutlass13device_kernelIN5flash19enable_sm80_to_sm89INS1_16FlashAttnBwdSm80INS1_25CollectiveMainloopBwdSm80ILi2ELi2EN4cute5tupleIJNS5_1CILi128EEES8_NS7_ILi64EEEEEENS_10bfloat16_tEfNS_4arch4Sm80ELb0ELb0ELb1ELb0ELb0ELb0ELb0ELb0ELi2ELi4ELi4ELi4ELb0EEENS1_21CollectiveEpilogueBwdISA_SB_SD_Li256ELb0ELb0ELi2EEENS1_19SingleTileSchedulerILb0ELb0ELb0ELi128EEEEEEEEEvNT_6ParamsE$_ZN4cute3eso3ESOILb1ELb0EJNS_6LayoutINS_5tupleIJNS3_IJNS_1CILi2EEES5_EEENS4_ILi8EEEEEENS3_IJNS3_IJNS4_ILi1EEES5_EEENS4_ILi4EEEEEEEEiEEC2ERKSD_RKi)
$_ZN7cutlass13device_kernelIN5flash19enable_sm80_to_sm89INS1_16FlashAttnBwdSm80INS1_25CollectiveMainloopBwdSm80ILi2ELi2EN4cute5tupleIJNS5_1CILi128EEES8_NS7_ILi64EEEEEENS_10bfloat16_tEfNS_4arch4Sm80ELb0ELb0ELb1ELb0ELb0ELb0ELb0ELb0ELi2ELi4ELi4ELi4ELb0EEENS1_21CollectiveEpilogueBwdISA_SB_SD_Li256ELb0ELb0ELi2EEENS1_19SingleTileSchedulerILb0ELb0ELb0ELi128EEEEEEEEEvNT_6ParamsE$_ZN4cute3eso3ESOILb1ELb0EJNS_6LayoutINS_5tupleIJNS3_IJNS_1CILi2EEES5_EEENS4_ILi8EEEEEENS3_IJNS3_IJNS4_ILi1EEES5_EEENS4_ILi4EEEEEEEEiEEC2ERKSD_RKi:
[----:B------:R-:W-:Y:S02]  /*9560*/  IADD3 R2, R25, -c[0x0][0x20], RZ ;  /* 0x8000080019027a10 */ /* 0x000fe40007ffe0ff */
[----:B------:R-:W-:-:S03]  /*9570*/  MOV R5, 0x0 ;  /* 0x0000000000057802 */ /* 0x000fc60000000f00 */
[----:B------:R1:W-:Y:S01]  /*9580*/  STL [R2], R3 ;  /* 0x0000000302007387 */ /* 0x0003e20000100800 */
[----:B------:R-:W-:Y:S05]  /*9590*/  RET.REL.NODEC R4 `(_ZN7cutlass13device_kernelIN5flash19enable_sm80_to_sm89INS1_16FlashAttnBwdSm80INS1_25CollectiveMainloopBwdSm80ILi2ELi2EN4cute5tupleIJNS5_1CILi128EEES8_NS7_ILi64EEEEEENS_10bfloat16_tEfNS_4arch4Sm80ELb0ELb0ELb1ELb0ELb0ELb0ELb0ELb0ELi2ELi4ELi4ELi4ELb0EEENS1_21CollectiveEpilogueBwdISA_SB_SD_Li256ELb0ELb0ELi2EEENS1_19SingleTileSchedulerILb0ELb0ELb0ELi128EEEEEEEEEvNT_6ParamsE) ;  /* 0xffff6a6004007950 */ /* 0x000fea0003c3ffff */
        .type           $_ZN7cutlass13device_kernelIN5flash19enable_sm80_to_sm89INS1_16FlashAttnBwdSm80INS1_25CollectiveMainloopBwdSm80ILi2ELi2EN4cute5tupleIJNS5_1CILi128EEES8_NS7_ILi64EEEEEENS_10bfloat16_tEfNS_4arch4Sm80ELb0ELb0ELb1ELb0ELb0ELb0ELb0ELb0ELi2ELi4ELi4ELi4ELb0EEENS1_21CollectiveEpilogueBwdISA_SB_SD_Li256ELb0ELb0ELi2EEENS1_19SingleTileSchedulerILb0ELb0ELb0ELi128EEEEEEEEEvNT_6ParamsE$_ZN4cute3eso3ESOILb1ELb0EJNS_6LayoutINS_5tupleIJNS3_IJNS_1CILi2EEES5_EEES5_NS4_ILi8EEEEEENS3_IJNS3_IJNS_11ScaledBasisINS4_ILi1EEEJLi1EEEENS9_IS7_JLi0EEEEEEENS9_INS4_ILi64EEEJLi0EEEENS9_INS4_ILi16EEEJLi1EEEEEEEEENS_10ViewEngineINS_23ArithmeticTupleIteratorINS_15ArithmeticTupleIJiiEEEEEEEEEC2ERKSJ_RKSP_,@function
        .size           $_ZN7cutlass13device_kernelIN5flash19enable_sm80_to_sm89INS1_16FlashAttnBwdSm80INS1_25CollectiveMainloopBwdSm80ILi2ELi2EN4cute5tupleIJNS5_1CILi128EEES8_NS7_ILi64EEEEEENS_10bfloat16_tEfNS_4arch4Sm80ELb0ELb0ELb1ELb0ELb0ELb0ELb0ELb0ELi2ELi4ELi4ELi4ELb0EEENS1_21CollectiveEpilogueBwdISA_SB_SD_Li256ELb0ELb0ELi2EEENS1_19SingleTileSchedulerILb0ELb0ELb0ELi128EEEEEEEEEvNT_6ParamsE$_ZN4cute3eso3ESOILb1ELb0EJNS_6LayoutINS_5tupleIJNS3_IJNS_1CILi2EEES5_EEES5_NS4_ILi8EEEEEENS3_IJNS3_IJNS_11ScaledBasisINS4_ILi1EEEJLi1EEEENS9_IS7_JLi0EEEEEEENS9_INS4_ILi64EEEJLi0EEEENS9_INS4_ILi16EEEJLi1EEEEEEEEENS_10ViewEngineINS_23ArithmeticTupleIteratorINS_15ArithmeticTupleIJiiEEEEEEEEEC2ERKSJ_RKSP_,($_ZN7cutlass13device_kernelIN5flash19enable_sm80_to_sm89INS1_16FlashAttnBwdSm80INS1_25CollectiveMainloopBwdSm80ILi2ELi2EN4cute5tupleIJNS5_1CILi128EEES8_NS7_ILi64EEEEEENS_10bfloat16_tEfNS_4arch4Sm80ELb0ELb0ELb1ELb0ELb0ELb0ELb0ELb0ELi2ELi4ELi4ELi4ELb0EEENS1_21CollectiveEpilogueBwdISA_SB_SD_Li256ELb0ELb0ELi2EEENS1_19SingleTileSchedulerILb0ELb0ELb0ELi128EEEEEEEEEvNT_6ParamsE$_ZN4cute3eso3ESOILb1ELb0EJNS_6LayoutINS_5tupleIJNS3_IJNS_1CILi2EEES5_EEES5_NS4_ILi8EEEEEENS3_IJNS3_IJNS_11ScaledBasisINS4_ILi1EEEJLi1EEEENS9_IS7_JLi0EEEEEEENS9_INS4_ILi64EEEJLi0EEEENS9_INS4_ILi16EEEJLi1EEEEEEEEENS_15ArithmeticTupleIJiiEEEEEC2ERKSJ_RKSL_ - $_ZN7cutlass13device_kernelIN5flash19enable_sm80_to_sm89INS1_16FlashAttnBwdSm80INS1_25CollectiveMainloopBwdSm80ILi2ELi2EN4cute5tupleIJNS5_1CILi128EEES8_NS7_ILi64EEEEEENS_10bfloat16_tEfNS_4arch4Sm80ELb0ELb0ELb1ELb0ELb0ELb0ELb0ELb0ELi2ELi4ELi4ELi4ELb0EEENS1_21CollectiveEpilogueBwdISA_SB_SD_Li256ELb0ELb0ELi2EEENS1_19SingleTileSchedulerILb0ELb0ELb0ELi128EEEEEEEEEvNT_6ParamsE$_ZN4cute3eso3ESOILb1ELb0EJNS_6LayoutINS_5tupleIJNS3_IJNS_1CILi2EEES5_EEES5_NS4_ILi8EEEEEENS3_IJNS3_IJNS_11ScaledBasisINS4_ILi1EEEJLi1EEEENS9_IS7_JLi0EEEEEEENS9_INS4_ILi64EEEJLi0EEEENS9_INS4_ILi16EEEJLi1EEEEEEEEENS_10ViewEngineINS_23ArithmeticTupleIteratorINS_15ArithmeticTupleIJiiEEEEEEEEEC2ERKSJ_RKSP_)
$_ZN7cutlass13device_kernelIN5flash19enable_sm80_to_sm89INS1_16FlashAttnBwdSm80INS1_25CollectiveMainloopBwdSm80ILi2ELi2EN4cute5tupleIJNS5_1CILi128EEES8_NS7_ILi64EEEEEENS_10bfloat16_tEfNS_4arch4Sm80ELb0ELb0ELb1ELb0ELb0ELb0ELb0ELb0ELi2ELi4ELi4ELi4ELb0EEENS1_21CollectiveEpilogueBwdISA_SB_SD_Li256ELb0ELb0ELi2EEENS1_19SingleTileSchedulerILb0ELb0ELb0ELi128EEEEEEEEEvNT_6ParamsE$_ZN4cute3eso3ESOILb1ELb0EJNS_6LayoutINS_5tupleIJNS3_IJNS_1CILi2EEES5_EEES5_NS4_ILi8EEEEEENS3_IJNS3_IJNS_11ScaledBasisINS4_ILi1EEEJLi1EEEENS9_IS7_JLi0EEEEEEENS9_INS4_ILi64EEEJLi0EEEENS9_INS4_ILi16EEEJLi1EEEEEEEEENS_10ViewEngineINS_23ArithmeticTupleIteratorINS_15ArithmeticTupleIJiiEEEEEEEEEC2ERKSJ_RKSP_:
[----:B------:R-:W-:Y:S01]  /*95a0*/  IADD3 R4, R15, -c[0x0][0x20], RZ ;  /* 0x800008000f047a10 */ /* 0x000fe20007ffe0ff */
[----:B------:R-:W-:Y:S01]  /*95b0*/  IMAD.MOV.U32 R8, RZ, RZ, R6 ;  /* 0x000000ffff087224 */ /* 0x000fe200078e0006 */
[----:B------:R-:W-:-:S03]  /*95c0*/  MOV R9, 0x0 ;  /* 0x0000000000097802 */ /* 0x000fc60000000f00 */
[----:B------:R1:W-:Y:S04]  /*95d0*/  STL [R4], R2 ;  /* 0x0000000204007387 */ /* 0x0003e80000100800 */
[----:B------:R1:W-:Y:S01]  /*95e0*/  STL [R4+0x4], R3 ;  /* 0x0000040304007387 */ /* 0x0003e20000100800 */
[----:B------:R-:W-:Y:S05]  /*95f0*/  RET.REL.NODEC R8 `(_ZN7cutlass13device_kernelIN5flash19enable_sm80_to_sm89INS1_16FlashAttnBwdSm80INS1_25CollectiveMainloopBwdSm80ILi2ELi2EN4cute5tupleIJNS5_1CILi128EEES8_NS7_ILi64EEEEEENS_10bfloat16_tEfNS_4arch4Sm80ELb0ELb0ELb1ELb0ELb0ELb0ELb0ELb0ELi2ELi4ELi4ELi4ELb0EEENS1_21CollectiveEpilogueBwdISA_SB_SD_Li256ELb0ELb0ELi2EEENS1_19SingleTileSchedulerILb0ELb0ELb0ELi128EEEEEEEEEvNT_6ParamsE) ;  /* 0xffff6a0008007950 */ /* 0x000fea0003c3ffff */
        .type           $_ZN7cutlass13device_kernelIN5flash19enable_sm80_to_sm89INS1_16FlashAttnBwdSm80INS1_25CollectiveMainloopBwdSm80ILi2ELi2EN4cute5tupleIJNS5_1CILi128EEES8_NS7_ILi64EEEEEENS_10bfloat16_tEfNS_4arch4Sm80ELb0ELb0ELb1ELb0ELb0ELb0ELb0ELb0ELi2ELi4ELi4ELi4ELb0EEENS1_21CollectiveEpilogueBwdISA_SB_SD_Li256ELb0ELb0ELi2EEENS1_19SingleTileSchedulerILb0ELb0ELb0ELi128EEEEEEEEEvNT_6ParamsE$_ZN4cute3eso3ESOILb1ELb0EJNS_6LayoutINS_5tupleIJNS3_IJNS_1CILi2EEES5_EEES5_NS4_ILi8EEEEEENS3_IJNS3_IJNS_11ScaledBasisINS4_ILi1EEEJLi1EEEENS9_IS7_JLi0EEEEEEENS9_INS4_ILi64EEEJLi0EEEENS9_INS4_ILi16EEEJLi1EEEEEEEEENS_15ArithmeticTupleIJiiEEEEEC2ERKSJ_RKSL_,@function
        .size           $_ZN7cutlass13device_kernelIN5flash19enable_sm80_to_sm89INS1_16FlashAttnBwdSm80INS1_25CollectiveMainloopBwdSm80ILi2ELi2EN4cute5tupleIJNS5_1CILi128EEES8_NS7_ILi64EEEEEENS_10bfloat16_tEfNS_4arch4Sm80ELb0ELb0ELb1ELb0ELb0ELb0ELb0ELb0ELi2ELi4ELi4ELi4ELb0EEENS1_21CollectiveEpilogueBwdISA_SB_SD_Li256ELb0ELb0ELi2EEENS1_19SingleTileSchedulerILb0ELb0ELb0ELi128EEEEEEEEEvNT_6ParamsE$_ZN4cute3eso3ESOILb1ELb0EJNS_6LayoutINS_5tupleIJNS3_IJNS_1CILi2EEES5_EEES5_NS4_ILi8EEEEEENS3_IJNS3_IJNS_11ScaledBasisINS4_ILi1EEEJLi1EEEENS9_IS7_JLi0EEEEEEENS9_INS4_ILi64EEEJLi0EEEENS9_INS4_ILi16EEEJLi1EEEEEEEEENS_15ArithmeticTupleIJiiEEEEEC2ERKSJ_RKSL_,($_ZN7cutlass13device_kernelIN5flash19enable_sm80_to_sm89INS1_16FlashAttnBwdSm80INS1_25CollectiveMainloopBwdSm80ILi2ELi2EN4cute5tupleIJNS5_1CILi128EEES8_NS7_ILi64EEEEEENS_10bfloat16_tEfNS_4arch4Sm80ELb0ELb0ELb1ELb0ELb0ELb0ELb0ELb0ELi2ELi4ELi4ELi4ELb0EEENS1_21CollectiveEpilogueBwdISA_SB_SD_Li256ELb0ELb0ELi2EEENS1_19SingleTileSchedulerILb0ELb0ELb0ELi128EEEEEEEEEvNT_6ParamsE$_ZN4cute3eso3ESOILb1ELb0EJNS_6LayoutINS_5tupleIJNS3_IJNS_1CILi2EEES5_EEES6_EEENS3_IJNS3_IJNS4_ILi1EEES5_EEENS3_IJNS4_ILi32EEENS4_ILi64EEEEEEEEEEENS_10ViewEngineIPN7cutlass10bfloat16_tEEEEEC2ERKSE_RKSJ_ - $_ZN7cutlass13device_kernelIN5flash19enable_sm80_to_sm89INS1_16FlashAttnBwdSm80INS1_25CollectiveMainloopBwdSm80ILi2ELi2EN4cute5tupleIJNS5_1CILi128EEES8_NS7_ILi64EEEEEENS_10bfloat16_tEfNS_4arch4Sm80ELb0ELb0ELb1ELb0ELb0ELb0ELb0ELb0ELi2ELi4ELi4ELi4ELb0EEENS1_21CollectiveEpilogueBwdISA_SB_SD_Li256ELb0ELb0ELi2EEENS1_19SingleTileSchedulerILb0ELb0ELb0ELi128EEEEEEEEEvNT_6ParamsE$_ZN4cute3eso3ESOILb1ELb0EJNS_6LayoutINS_5tupleIJNS3_IJNS_1CILi2EEES5_EEES5_NS4_ILi8EEEEEENS3_IJNS3_IJNS_11ScaledBasisINS4_ILi1EEEJLi1EEEENS9_IS7_JLi0EEEEEEENS9_INS4_ILi64EEEJLi0EEEENS9_INS4_ILi16EEEJLi1EEEEEEEEENS_15ArithmeticTupleIJiiEEEEEC2ERKSJ_RKSL_)
$_ZN7cutlass13device_kernelIN5flash19enable_sm80_to_sm89INS1_16FlashAttnBwdSm80INS1_25CollectiveMainloopBwdSm80ILi2ELi2EN4cute5tupleIJNS5_1CILi128EEES8_NS7_ILi64EEEEEENS_10bfloat16_tEfNS_4arch4Sm80ELb0ELb0ELb1ELb0ELb0ELb0ELb0ELb0ELi2ELi4ELi4ELi4ELb0EEENS1_21CollectiveEpilogueBwdISA_SB_SD_Li256ELb0ELb0ELi2EEENS1_19SingleTileSchedulerILb0ELb0ELb0ELi128EEEEEEEEEvNT_6ParamsE$_ZN4cute3eso3ESOILb1ELb0EJNS_6LayoutINS_5tupleIJNS3_IJNS_1CILi2EEES5_EEES5_NS4_ILi8EEEEEENS3_IJNS3_IJNS_11ScaledBasisINS4_ILi1EEEJLi1EEEENS9_IS7_JLi0EEEEEEENS9_INS4_ILi64EEEJLi0EEEENS9_INS4_ILi16EEEJLi1EEEEEEEEENS_15ArithmeticTupleIJiiEEEEEC2ERKSJ_RKSL_:
[----:B------:R-:W-:Y:S01]  /*9600*/  IADD3 R4, R15, -c[0x0][0x20], RZ ;  /* 0x800008000f047a10 */ /* 0x000fe20007ffe0ff */
[----:B------:R-:W-:Y:S01]  /*9610*/  IMAD.MOV.U32 R8, RZ, RZ, R6 ;  /* 0x000000ffff087224 */ /* 0x000fe200078e0006 */
[----:B------:R-:W-:-:S03]  /*9620*/  MOV R9, 0x0 ;  /* 0x0000000000097802 */ /* 0x000fc60000000f00 */
[----:B------:R1:W-:Y:S04]  /*9630*/  STL [R4], R2 ;  /* 0x0000000204007387 */ /* 0x0003e80000100800 */
[----:B------:R1:W-:Y:S01]  /*9640*/  STL [R4+0x4], R3 ;  /* 0x0000040304007387 */ /* 0x0003e20000100800 */
[----:B------:R-:W-:Y:S05]  /*9650*/  RET.REL.NODEC R8 `(_ZN7cutlass13device_kernelIN5flash19enable_sm80_to_sm89INS1_16FlashAttnBwdSm80INS1_25CollectiveMainloopBwdSm80ILi2ELi2EN4cute5tupleIJNS5_1CILi128EEES8_NS7_ILi64EEEEEENS_10bfloat16_tEfNS_4arch4Sm80ELb0ELb0ELb1ELb0ELb0ELb0ELb0ELb0ELi2ELi4ELi4ELi4ELb0EEENS1_21CollectiveEpilogueBwdISA_SB_SD_Li256ELb0ELb0ELi2EEENS1_19SingleTileSchedulerILb0ELb0ELb0ELi128EEEEEEEEEvNT_6ParamsE) ;  /* 0xffff69a008007950 */ /* 0x000fea0003c3ffff */
        .type           $_ZN7cutlass13device_kernelIN5flash19enable_sm80_to_sm89INS1_16FlashAttnBwdSm80INS1_25CollectiveMainloopBwdSm80ILi2ELi2EN4cute5tupleIJNS5_1CILi128EEES8_NS7_ILi64EEEEEENS_10bfloat16_tEfNS_4arch4Sm80ELb0ELb0ELb1ELb0ELb0ELb0ELb0ELb0ELi2ELi4ELi4ELi4ELb0EEENS1_21CollectiveEpilogueBwdISA_SB_SD_Li256ELb0ELb0ELi2EEENS1_19SingleTileSchedulerILb0ELb0ELb0ELi128EEEEEEEEEvNT_6ParamsE$_ZN4cute3eso3ESOILb1ELb0EJNS_6LayoutINS_5tupleIJNS3_IJNS_1CILi2EEES5_EEES6_EEENS3_IJNS3_IJNS4_ILi1EEES5_EEENS3_IJNS4_ILi32EEENS4_ILi64EEEEEEEEEEENS_10ViewEngineIPN7cutlass10bfloat16_tEEEEEC2ERKSE_RKSJ_,@function
        .size           $_ZN7cutlass13device_kernelIN5flash19enable_sm80_to_sm89INS1_16FlashAttnBwdSm80INS1_25CollectiveMainloopBwdSm80ILi2ELi2EN4cute5tupleIJNS5_1CILi128EEES8_NS7_ILi64EEEEEENS_10bfloat16_tEfNS_4arch4Sm80ELb0ELb0ELb1ELb0ELb0ELb0ELb0ELb0ELi2ELi4ELi4ELi4ELb0EEENS1_21CollectiveEpilogueBwdISA_SB_SD_Li256ELb0ELb0ELi2EEENS1_19SingleTileSchedulerILb0ELb0ELb0ELi128EEEEEEEEEvNT_6ParamsE$_ZN4cute3eso3ESOILb1ELb0EJNS_6LayoutINS_5tupleIJNS3_IJNS_1CILi2EEES5_EEES6_EEENS3_IJNS3_IJNS4_ILi1EEES5_EEENS3_IJNS4_ILi32EEENS4_ILi64EEEEEEEEEEENS_10ViewEngineIPN7cutlass10bfloat16_tEEEEEC2ERKSE_RKSJ_,($_ZN7cutlass13device_kernelIN5flash19enable_sm80_to_sm89INS1_16FlashAttnBwdSm80INS1_25CollectiveMainloopBwdSm80ILi2ELi2EN4cute5tupleIJNS5_1CILi128EEES8_NS7_ILi64EEEEEENS_10bfloat16_tEfNS_4arch4Sm80ELb0ELb0ELb1ELb0ELb0ELb0ELb0ELb0ELi2ELi4ELi4ELi4ELb0EEENS1_21CollectiveEpilogueBwdISA_SB_SD_Li256ELb0ELb0ELi2EEENS1_19SingleTileSchedulerILb0ELb0ELb0ELi128EEEEEEEEEvNT_6ParamsE$_ZN4cute3eso3ESOILb1ELb0EJNS_6LayoutINS_5tupleIJNS3_IJNS_1CILi2EEES5_EEES6_EEENS3_IJNS3_IJNS4_ILi1EEES5_EEENS3_IJNS4_ILi32EEENS4_ILi64EEEEEEEEEEEiEEC2ERKSE_RKi - $_ZN7cutlass13device_kernelIN5flash19enable_sm80_to_sm89INS1_16FlashAttnBwdSm80INS1_25CollectiveMainloopBwdSm80ILi2ELi2EN4cute5tupleIJNS5_1CILi128EEES8_NS7_ILi64EEEEEENS_10bfloat16_tEfNS_4arch4Sm80ELb0ELb0ELb1ELb0ELb0ELb0ELb0ELb0ELi2ELi4ELi4ELi4ELb0EEENS1_21CollectiveEpilogueBwdISA_SB_SD_Li256ELb0ELb0ELi2EEENS1_19SingleTileSchedulerILb0ELb0ELb0ELi128EEEEEEEEEvNT_6ParamsE$_ZN4cute3eso3ESOILb1ELb0EJNS_6LayoutINS_5tupleIJNS3_IJNS_1CILi2EEES5_EEES6_EEENS3_IJNS3_IJNS4_ILi1EEES5_EEENS3_IJNS4_ILi32EEENS4_ILi64EEEEEEEEEEENS_10ViewEngineIPN7cutlass10bfloat16_tEEEEEC2ERKSE_RKSJ_)
$_ZN7cutlass13device_kernelIN5flash19enable_sm80_to_sm89INS1_16FlashAttnBwdSm80INS1_25CollectiveMainloopBwdSm80ILi2ELi2EN4cute5tupleIJNS5_1CILi128EEES8_NS7_ILi64EEEEEENS_10bfloat16_tEfNS_4arch4Sm80ELb0ELb0ELb1ELb0ELb0ELb0ELb0ELb0ELi2ELi4ELi4ELi4ELb0EEENS1_21CollectiveEpilogueBwdISA_SB_SD_Li256ELb0ELb0ELi2EEENS1_19SingleTileSchedulerILb0ELb0ELb0ELi128EEEEEEEEEvNT_6ParamsE$_ZN4cute3eso3ESOILb1ELb0EJNS_6LayoutINS_5tupleIJNS3_IJNS_1CILi2EEES5_EEES6_EEENS3_IJNS3_IJNS4_ILi1EEES5_EEENS3_IJNS4_ILi32EEENS4_ILi64EEEEEEEEEEENS_10ViewEngineIPN7cutlass10bfloat16_tEEEEEC2ERKSE_RKSJ_:
[----:B------:R-:W-:Y:S01]  /*9660*/  IADD3 R2, R76, -c[0x0][0x20], RZ ;  /* 0x800008004c027a10 */ /* 0x000fe20007ffe0ff */
[----:B------:R-:W-:Y:S01]  /*9670*/  IMAD.MOV.U32 R7, RZ, RZ, R3 ;  /* 0x000000ffff077224 */ /* 0x000fe200078e0003 */
[----:B------:R-:W-:-:S04]  /*9680*/  MOV R5, 0x0 ;  /* 0x0000000000057802 */ /* 0x000fc80000000f00 */
[----:B------:R1:W-:Y:S01]  /*9690*/  STL.64 [R2], R6 ;  /* 0x0000000602007387 */ /* 0x0003e20000100a00 */
[----:B------:R-:W-:Y:S05]  /*96a0*/  RET.REL.NODEC R4 `(_ZN7cutlass13device_kernelIN5flash19enable_sm80_to_sm89INS1_16FlashAttnBwdSm80INS1_25CollectiveMainloopBwdSm80ILi2ELi2EN4cute5tupleIJNS5_1CILi128EEES8_NS7_ILi64EEEEEENS_10bfloat16_tEfNS_4arch4Sm80ELb0ELb0ELb1ELb0ELb0ELb0ELb0ELb0ELi2ELi4ELi4ELi4ELb0EEENS1_21CollectiveEpilogueBwdISA_SB_SD_Li256ELb0ELb0ELi2EEENS1_19SingleTileSchedulerILb0ELb0ELb0ELi128EEEEEEEEEvNT_6ParamsE) ;  /* 0xffff695004007950 */ /* 0x000fea0003c3ffff */
        .type           $_ZN7cutlass13device_kernelIN5flash19enable_sm80_to_sm89INS1_16FlashAttnBwdSm80INS1_25CollectiveMainloopBwdSm80ILi2ELi2EN4cute5tupleIJNS5_1CILi128EEES8_NS7_ILi64EEEEEENS_10bfloat16_tEfNS_4arch4Sm80ELb0ELb0ELb1ELb0ELb0ELb0ELb0ELb0ELi2ELi4ELi4ELi4ELb0EEENS1_21CollectiveEpilogueBwdISA_SB_SD_Li256ELb0ELb0ELi2EEENS1_19SingleTileSchedulerILb0ELb0ELb0ELi128EEEEEEEEEvNT_6ParamsE$_ZN4cute3eso3ESOILb1ELb0EJNS_6LayoutINS_5tupleIJNS3_IJNS_1CILi2EEES5_EEES6_EEENS3_IJNS3_IJNS4_ILi1EEES5_EEENS3_IJNS4_ILi32EEENS4_ILi64EEEEEEEEEEEiEEC2ERKSE_RKi,@function
        .size           $_ZN7cutlass13device_kernelIN5flash19enable_sm80_to_sm89INS1_16FlashAttnBwdSm80INS1_25CollectiveMainloopBwdSm80ILi2ELi2EN4cute5tupleIJNS5_1CILi128EEES8_NS7_ILi64EEEEEENS_10bfloat16_tEfNS_4arch4Sm80ELb0ELb0ELb1ELb0ELb0ELb0ELb0ELb0ELi2ELi4ELi4ELi4ELb0EEENS1_21CollectiveEpilogueBwdISA_SB_SD_Li256ELb0ELb0ELi2EEENS1_19SingleTileSchedulerILb0ELb0ELb0ELi128EEEEEEEEEvNT_6ParamsE$_ZN4cute3eso3ESOILb1ELb0EJNS_6LayoutINS_5tupleIJNS3_IJNS_1CILi2EEES5_EEES6_EEENS3_IJNS3_IJNS4_ILi1EEES5_EEENS3_IJNS4_ILi32EEENS4_ILi64EEEEEEEEEEEiEEC2ERKSE_RKi,($_ZN7cutlass13device_kernelIN5flash19enable_sm80_to_sm89INS1_16FlashAttnBwdSm80INS1_25CollectiveMainloopBwdSm80ILi2ELi2EN4cute5tupleIJNS5_1CILi128EEES8_NS7_ILi64EEEEEENS_10bfloat16_tEfNS_4arch4Sm80ELb0ELb0ELb1ELb0ELb0ELb0ELb0ELb0ELi2ELi4ELi4ELi4ELb0EEENS1_21CollectiveEpilogueBwdISA_SB_SD_Li256ELb0ELb0ELi2EEENS1_19SingleTileSchedulerILb0ELb0ELb0ELi128EEEEEEEEEvNT_6ParamsE$_ZN4cute3eso3ESOILb1ELb0EJNS_6LayoutINS_5tupleIJNS3_IJNS_1CILi2EEES5_S5_EEEEEENS3_IJNS3_IJNS4_ILi1EEES5_NS4_ILi4EEEEEEEEEEENS_10ViewEngineIPN7cutlass10bfloat16_tEEEEEC2ERKSC_RKSH_ - $_ZN7cutlass13device_kernelIN5flash19enable_sm80_to_sm89INS1_16FlashAttnBwdSm80INS1_25CollectiveMainloopBwdSm80ILi2ELi2EN4cute5tupleIJNS5_1CILi128EEES8_NS7_ILi64EEEEEENS_10bfloat16_tEfNS_4arch4Sm80ELb0ELb0ELb1ELb0ELb0ELb0ELb0ELb0ELi2ELi4ELi4ELi4ELb0EEENS1_21CollectiveEpilogueBwdISA_SB_SD_Li256ELb0ELb0ELi2EEENS1_19SingleTileSchedulerILb0ELb0ELb0ELi128EEEEEEEEEvNT_6ParamsE$_ZN4cute3eso3ESOILb1ELb0EJNS_6LayoutINS_5tupleIJNS3_IJNS_1CILi2EEES5_EEES6_EEENS3_IJNS3_IJNS4_ILi1EEES5_EEENS3_IJNS4_ILi32EEENS4_ILi64EEEEEEEEEEEiEEC2ERKSE_RKi)
$_ZN7cutlass13device_kernelIN5flash19enable_sm80_to_sm89INS1_16FlashAttnBwdSm80INS1_25CollectiveMainloopBwdSm80ILi2ELi2EN4cute5tupleIJNS5_1CILi128EEES8_NS7_ILi64EEEEEENS_10bfloat16_tEfNS_4arch4Sm80ELb0ELb0ELb1ELb0ELb0ELb0ELb0ELb0ELi2ELi4ELi4ELi4ELb0EEENS1_21CollectiveEpilogueBwdISA_SB_SD_Li256ELb0ELb0ELi2EEENS1_19SingleTileSchedulerILb0ELb0ELb0ELi128EEEEEEEEEvNT_6ParamsE$_ZN4cute3eso3ESOILb1ELb0EJNS_6LayoutINS_5tupleIJNS3_IJNS_1CILi2EEES5_EEES6_EEENS3_IJNS3_IJNS4_ILi1EEES5_EEENS3_IJNS4_ILi32EEENS4_ILi64EEEEEEEEEEEiEEC2ERKSE_RKi:
[----:B------:R-:W-:Y:S02]  /*96b0*/  IADD3 R2, R76, -c[0x0][0x20], RZ ;  /* 0x800008004c027a10 */ /* 0x000fe40007ffe0ff */
[----:B------:R-:W-:-:S03]  /*96c0*/  MOV R5, 0x0 ;  /* 0x0000000000057802 */ /* 0x000fc60000000f00 */
[----:B------:R1:W-:Y:S01]  /*96d0*/  STL [R2], R3 ;  /* 0x0000000302007387 */ /* 0x0003e20000100800 */
[----:B------:R-:W-:Y:S05]  /*96e0*/  RET.REL.NODEC R4 `(_ZN7cutlass13device_kernelIN5flash19enable_sm80_to_sm89INS1_16FlashAttnBwdSm80INS1_25CollectiveMainloopBwdSm80ILi2ELi2EN4cute5tupleIJNS5_1CILi128EEES8_NS7_ILi64EEEEEENS_10bfloat16_tEfNS_4arch4Sm80ELb0ELb0ELb1ELb0ELb0ELb0ELb0ELb0ELi2ELi4ELi4ELi4ELb0EEENS1_21CollectiveEpilogueBwdISA_SB_SD_Li256ELb0ELb0ELi2EEENS1_19SingleTileSchedulerILb0ELb0ELb0ELi128EEEEEEEEEvNT_6ParamsE) ;  /* 0xffff691004007950 */ /* 0x000fea0003c3ffff */
        .type           $_ZN7cutlass13device_kernelIN5flash19enable_sm80_to_sm89INS1_16FlashAttnBwdSm80INS1_25CollectiveMainloopBwdSm80ILi2ELi2EN4cute5tupleIJNS5_1CILi128EEES8_NS7_ILi64EEEEEENS_10bfloat16_tEfNS_4arch4Sm80ELb0ELb0ELb1ELb0ELb0ELb0ELb0ELb0ELi2ELi4ELi4ELi4ELb0EEENS1_21CollectiveEpilogueBwdISA_SB_SD_Li256ELb0ELb0ELi2EEENS1_19SingleTileSchedulerILb0ELb0ELb0ELi128EEEEEEEEEvNT_6ParamsE$_ZN4cute3eso3ESOILb1ELb0EJNS_6LayoutINS_5tupleIJNS3_IJNS_1CILi2EEES5_S5_EEEEEENS3_IJNS3_IJNS4_ILi1EEES5_NS4_ILi4EEEEEEEEEEENS_10ViewEngineIPN7cutlass10bfloat16_tEEEEEC2ERKSC_RKSH_,@function
        .size           $_ZN7cutlass13device_kernelIN5flash19enable_sm80_to_sm89INS1_16FlashAttnBwdSm80INS1_25CollectiveMainloopBwdSm80ILi2ELi2EN4cute5tupleIJNS5_1CILi128EEES8_NS7_ILi64EEEEEENS_10bfloat16_tEfNS_4arch4Sm80ELb0ELb0ELb1ELb0ELb0ELb0ELb0ELb0ELi2ELi4ELi4ELi4ELb0EEENS1_21CollectiveEpilogueBwdISA_SB_SD_Li256ELb0ELb0ELi2EEENS1_19SingleTileSchedulerILb0ELb0ELb0ELi128EEEEEEEEEvNT_6ParamsE$_ZN4cute3eso3ESOILb1ELb0EJNS_6LayoutINS_5tupleIJNS3_IJNS_1CILi2EEES5_S5_EEEEEENS3_IJNS3_IJNS4_ILi1EEES5_NS4_ILi4EEEEEEEEEEENS_10ViewEngineIPN7cutlass10bfloat16_tEEEEEC2ERKSC_RKSH_,($_ZN7cutlass13device_kernelIN5flash19enable_sm80_to_sm89INS1_16FlashAttnBwdSm80INS1_25CollectiveMainloopBwdSm80ILi2ELi2EN4cute5tupleIJNS5_1CILi128EEES8_NS7_ILi64EEEEEENS_10bfloat16_tEfNS_4arch4Sm80ELb0ELb0ELb1ELb0ELb0ELb0ELb0ELb0ELi2ELi4ELi4ELi4ELb0EEENS1_21CollectiveEpilogueBwdISA_SB_SD_Li256ELb0ELb0ELi2EEENS1_19SingleTileSchedulerILb0ELb0ELb0ELi128EEEEEEEEEvNT_6ParamsE$_ZN4cute3eso3ESOILb1ELb0EJNS_6LayoutINS_5tupleIJNS3_IJNS_1CILi2EEES5_S5_EEEEEENS3_IJNS3_IJNS4_ILi1EEES5_NS4_ILi4EEEEEEEEEEEiEEC2ERKSC_RKi - $_ZN7cutlass13device_kernelIN5flash19enable_sm80_to_sm89INS1_16FlashAttnBwdSm80INS1_25CollectiveMainloopBwdSm80ILi2ELi2EN4cute5tupleIJNS5_1CILi128EEES8_NS7_ILi64EEEEEENS_10bfloat16_tEfNS_4arch4Sm80ELb0ELb0ELb1ELb0ELb0ELb0ELb0ELb0ELi2ELi4ELi4ELi4ELb0EEENS1_21CollectiveEpilogueBwdISA_SB_SD_Li256ELb0ELb0ELi2EEENS1_19SingleTileSchedulerILb0ELb0ELb0ELi128EEEEEEEEEvNT_6ParamsE$_ZN4cute3eso3ESOILb1ELb0EJNS_6LayoutINS_5tupleIJNS3_IJNS_1CILi2EEES5_S5_EEEEEENS3_IJNS3_IJNS4_ILi1EEES5_NS4_ILi4EEEEEEEEEEENS_10ViewEngineIPN7cutlass10bfloat16_tEEEEEC2ERKSC_RKSH_)
$_ZN7cutlass13device_kernelIN5flash19enable_sm80_to_sm89INS1_16FlashAttnBwdSm80INS1_25CollectiveMainloopBwdSm80ILi2ELi2EN4cute5tupleIJNS5_1CILi128EEES8_NS7_ILi64EEEEEENS_10bfloat16_tEfNS_4arch4Sm80ELb0ELb0ELb1ELb0ELb0ELb0ELb0ELb0ELi2ELi4ELi4ELi4ELb0EEENS1_21CollectiveEpilogueBwdISA_SB_SD_Li256ELb0ELb0ELi2EEENS1_19SingleTileSchedulerILb0ELb0ELb0ELi128EEEEEEEEEvNT_6ParamsE$_ZN4cute3eso3ESOILb1ELb0EJNS_6LayoutINS_5tupleIJNS3_IJNS_1CILi2EEES5_S5_EEEEEENS3_IJNS3_IJNS4_ILi1EEES5_NS4_ILi4EEEEEEEEEEENS_10ViewEngineIPN7cutlass10bfloat16_tEEEEEC2ERKSC_RKSH_:
[----:B------:R-:W-:Y:S01]  /*96f0*/  IADD3 R2, R76, -c[0x0][0x20], RZ ;  /* 0x800008004c027a10 */ /* 0x000fe20007ffe0ff */
[----:B------:R-:W-:Y:S01]  /*9700*/  IMAD.MOV.U32 R7, RZ, RZ, R3 ;  /* 0x000000ffff077224 */ /* 0x000fe200078e0003 */
[----:B------:R-:W-:-:S04]  /*9710*/  MOV R5, 0x0 ;  /* 0x0000000000057802 */ /* 0x000fc80000000f00 */
[----:B------:R1:W-:Y:S01]  /*9720*/  STL.64 [R2], R6 ;  /* 0x0000000602007387 */ /* 0x0003e20000100a00 */
[----:B------:R-:W-:Y:S05]  /*9730*/  RET.REL.NODEC R4 `(_ZN7cutlass13device_kernelIN5flash19enable_sm80_to_sm89INS1_16FlashAttnBwdSm80INS1_25CollectiveMainloopBwdSm80ILi2ELi2EN4cute5tupleIJNS5_1CILi128EEES8_NS7_ILi64EEEEEENS_10bfloat16_tEfNS_4arch4Sm80ELb0ELb0ELb1ELb0ELb0ELb0ELb0ELb0ELi2ELi4ELi4ELi4ELb0EEENS1_21CollectiveEpilogueBwdISA_SB_SD_Li256ELb0ELb0ELi2EEENS1_19SingleTileSchedulerILb0ELb0ELb0ELi128EEEEEEEEEvNT_6ParamsE) ;  /* 0xffff68c004007950 */ /* 0x000fea0003c3ffff */
        .type           $_ZN7cutlass13device_kernelIN5flash19enable_sm80_to_sm89INS1_16FlashAttnBwdSm80INS1_25CollectiveMainloopBwdSm80ILi2ELi2EN4cute5tupleIJNS5_1CILi128EEES8_NS7_ILi64EEEEEENS_10bfloat16_tEfNS_4arch4Sm80ELb0ELb0ELb1ELb0ELb0ELb0ELb0ELb0ELi2ELi4ELi4ELi4ELb0EEENS1_21CollectiveEpilogueBwdISA_SB_SD_Li256ELb0ELb0ELi2EEENS1_19SingleTileSchedulerILb0ELb0ELb0ELi128EEEEEEEEEvNT_6ParamsE$_ZN4cute3eso3ESOILb1ELb0EJNS_6LayoutINS_5tupleIJNS3_IJNS_1CILi2EEES5_S5_EEEEEENS3_IJNS3_IJNS4_ILi1EEES5_NS4_ILi4EEEEEEEEEEEiEEC2ERKSC_RKi,@function
        .size           $_ZN7cutlass13device_kernelIN5flash19enable_sm80_to_sm89INS1_16FlashAttnBwdSm80INS1_25CollectiveMainloopBwdSm80ILi2ELi2EN4cute5tupleIJNS5_1CILi128EEES8_NS7_ILi64EEEEEENS_10bfloat16_tEfNS_4arch4Sm80ELb0ELb0ELb1ELb0ELb0ELb0ELb0ELb0ELi2ELi4ELi4ELi4ELb0EEENS1_21CollectiveEpilogueBwdISA_SB_SD_Li256ELb0ELb0ELi2EEENS1_19SingleTileSchedulerILb0ELb0ELb0ELi128EEEEEEEEEvNT_6ParamsE$_ZN4cute3eso3ESOILb1ELb0EJNS_6LayoutINS_5tupleIJNS3_IJNS_1CILi2EEES5_S5_EEEEEENS3_IJNS3_IJNS4_ILi1EEES5_NS4_ILi4EEEEEEEEEEEiEEC2ERKSC_RKi,($_ZN7cutlass13device_kernelIN5flash19enable_sm80_to_sm89INS1_16FlashAttnBwdSm80INS1_25CollectiveMainloopBwdSm80ILi2ELi2EN4cute5tupleIJNS5_1CILi128EEES8_NS7_ILi64EEEEEENS_10bfloat16_tEfNS_4arch4Sm80ELb0ELb0ELb1ELb0ELb0ELb0ELb0ELb0ELi2ELi4ELi4ELi4ELb0EEENS1_21CollectiveEpilogueBwdISA_SB_SD_Li256ELb0ELb0ELi2EEENS1_19SingleTileSchedulerILb0ELb0ELb0ELi128EEEEEEEEEvNT_6ParamsE$_ZN4cute3eso3ESOILb1ELb0EJNS_6LayoutINS_5tupleIJNS3_IJNS_1CILi2EEES5_S5_EEES5_EEENS3_IJNS3_IJNS4_ILi1EEES5_NS4_ILi4EEEEEENS4_ILi64EEEEEEEENS_10ViewEngineIPN7cutlass10bfloat16_tEEEEEC2ERKSD_RKSI_ - $_ZN7cutlass13device_kernelIN5flash19enable_sm80_to_sm89INS1_16FlashAttnBwdSm80INS1_25CollectiveMainloopBwdSm80ILi2ELi2EN4cute5tupleIJNS5_1CILi128EEES8_NS7_ILi64EEEEEENS_10bfloat16_tEfNS_4arch4Sm80ELb0ELb0ELb1ELb0ELb0ELb0ELb0ELb0ELi2ELi4ELi4ELi4ELb0EEENS1_21CollectiveEpilogueBwdISA_SB_SD_Li256ELb0ELb0ELi2EEENS1_19SingleTileSchedulerILb0ELb0ELb0ELi128EEEEEEEEEvNT_6ParamsE$_ZN4cute3eso3ESOILb1ELb0EJNS_6LayoutINS_5tupleIJNS3_IJNS_1CILi2EEES5_S5_EEEEEENS3_IJNS3_IJNS4_ILi1EEES5_NS4_ILi4EEEEEEEEEEEiEEC2ERKSC_RKi)
$_ZN7cutlass13device_kernelIN5flash19enable_sm80_to_sm89INS1_16FlashAttnBwdSm80INS1_25CollectiveMainloopBwdSm80ILi2ELi2EN4cute5tupleIJNS5_1CILi128EEES8_NS7_ILi64EEEEEENS_10bfloat16_tEfNS_4arch4Sm80ELb0ELb0ELb1ELb0ELb0ELb0ELb0ELb0ELi2ELi4ELi4ELi4ELb0EEENS1_21CollectiveEpilogueBwdISA_SB_SD_Li256ELb0ELb0ELi2EEENS1_19SingleTileSchedulerILb0ELb0ELb0ELi128EEEEEEEEEvNT_6ParamsE$_ZN4cute3eso3ESOILb1ELb0EJNS_6LayoutINS_5tupleIJNS3_IJNS_1CILi2EEES5_S5_EEEEEENS3_IJNS3_IJNS4_ILi1EEES5_NS4_ILi4EEEEEEEEEEEiEEC2ERKSC_RKi:
[----:B------:R-:W-:Y:S02]  /*9740*/  IADD3 R2, R76, -c[0x0][0x20], RZ ;  /* 0x800008004c027a10 */ /* 0x000fe40007ffe0ff */
[----:B------:R-:W-:-:S03]  /*9750*/  MOV R5, 0x0 ;  /* 0x0000000000057802 */ /* 0x000fc60000000f00 */
[----:B------:R1:W-:Y:S01]  /*9760*/  STL [R2], R3 ;  /* 0x0000000302007387 */ /* 0x0003e20000100800 */
[----:B------:R-:W-:Y:S05]  /*9770*/  RET.REL.NODEC R4 `(_ZN7cutlass13device_kernelIN5flash19enable_sm80_to_sm89INS1_16FlashAttnBwdSm80INS1_25CollectiveMainloopBwdSm80ILi2ELi2EN4cute5tupleIJNS5_1CILi128EEES8_NS7_ILi64EEEEEENS_10bfloat16_tEfNS_4arch4Sm80ELb0ELb0ELb1ELb0ELb0ELb0ELb0ELb0ELi2ELi4ELi4ELi4ELb0EEENS1_21CollectiveEpilogueBwdISA_SB_SD_Li256ELb0ELb0ELi2EEENS1_19SingleTileSchedulerILb0ELb0ELb0ELi128EEEEEEEEEvNT_6ParamsE) ;  /* 0xffff688004007950 */ /* 0x000fea0003c3ffff */
        .type           $_ZN7cutlass13device_kernelIN5flash19enable_sm80_to_sm89INS1_16FlashAttnBwdSm80INS1_25CollectiveMainloopBwdSm80ILi2ELi2EN4cute5tupleIJNS5_1CILi128EEES8_NS7_ILi64EEEEEENS_10bfloat16_tEfNS_4arch4Sm80ELb0ELb0ELb1ELb0ELb0ELb0ELb0ELb0ELi2ELi4ELi4ELi4ELb0EEENS1_21CollectiveEpilogueBwdISA_SB_SD_Li256ELb0ELb0ELi2EEENS1_19SingleTileSchedulerILb0ELb0ELb0ELi128EEEEEEEEEvNT_6ParamsE$_ZN4cute3eso3ESOILb1ELb0EJNS_6LayoutINS_5tupleIJNS3_IJNS_1CILi2EEES5_S5_EEES5_EEENS3_IJNS3_IJNS4_ILi1EEES5_NS4_ILi4EEEEEENS4_ILi64EEEEEEEENS_10ViewEngineIPN7cutlass10bfloat16_tEEEEEC2ERKSD_RKSI_,@function
        .size           $_ZN7cutlass13device_kernelIN5flash19enable_sm80_to_sm89INS1_16FlashAttnBwdSm80INS1_25CollectiveMainloopBwdSm80ILi2ELi2EN4cute5tupleIJNS5_1CILi128EEES8_NS7_ILi64EEEEEENS_10bfloat16_tEfNS_4arch4Sm80ELb0ELb0ELb1ELb0ELb0ELb0ELb0ELb0ELi2ELi4ELi4ELi4ELb0EEENS1_21CollectiveEpilogueBwdISA_SB_SD_Li256ELb0ELb0ELi2EEENS1_19SingleTileSchedulerILb0ELb0ELb0ELi128EEEEEEEEEvNT_6ParamsE$_ZN4cute3eso3ESOILb1ELb0EJNS_6LayoutINS_5tupleIJNS3_IJNS_1CILi2EEES5_S5_EEES5_EEENS3_IJNS3_IJNS4_ILi1EEES5_NS4_ILi4EEEEEENS4_ILi64EEEEEEEENS_10ViewEngineIPN7cutlass10bfloat16_tEEEEEC2ERKSD_RKSI_,($_ZN7cutlass13device_kernelIN5flash19enable_sm80_to_sm89INS1_16FlashAttnBwdSm80INS1_25CollectiveMainloopBwdSm80ILi2ELi2EN4cute5tupleIJNS5_1CILi128EEES8_NS7_ILi64EEEEEENS_10bfloat16_tEfNS_4arch4Sm80ELb0ELb0ELb1ELb0ELb0ELb0ELb0ELb0ELi2ELi4ELi4ELi4ELb0EEENS1_21CollectiveEpilogueBwdISA_SB_SD_Li256ELb0ELb0ELi2EEENS1_19SingleTileSchedulerILb0ELb0ELb0ELi128EEEEEEEEEvNT_6ParamsE$_ZN4cute3eso3ESOILb1ELb0EJNS_6LayoutINS_5tupleIJNS3_IJNS_1CILi2EEES5_S5_EEES5_EEENS3_IJNS3_IJNS4_ILi1EEES5_NS4_ILi4EEEEEENS4_ILi64EEEEEEEEiEEC2ERKSD_RKi - $_ZN7cutlass13device_kernelIN5flash19enable_sm80_to_sm89INS1_16FlashAttnBwdSm80INS1_25CollectiveMainloopBwdSm80ILi2ELi2EN4cute5tupleIJNS5_1CILi128EEES8_NS7_ILi64EEEEEENS_10bfloat16_tEfNS_4arch4Sm80ELb0ELb0ELb1ELb0ELb0ELb0ELb0ELb0ELi2ELi4ELi4ELi4ELb0EEENS1_21CollectiveEpilogueBwdISA_SB_SD_Li256ELb0ELb0ELi2EEENS1_19SingleTileSchedulerILb0ELb0ELb0ELi128EEEEEEEEEvNT_6ParamsE$_ZN4cute3eso3ESOILb1ELb0EJNS_6LayoutINS_5tupleIJNS3_IJNS_1CILi2EEES5_S5_EEES5_EEENS3_IJNS3_IJNS4_ILi1EEES5_NS4_ILi4EEEEEENS4_ILi64EEEEEEEENS_10ViewEngineIPN7cutlass10bfloat16_tEEEEEC2ERKSD_RKSI_)
$_ZN7cutlass13device_kernelIN5flash19enable_sm80_to_sm89INS1_16FlashAttnBwdSm80INS1_25CollectiveMainloopBwdSm80ILi2ELi2EN4cute5tupleIJNS5_1CILi128EEES8_NS7_ILi64EEEEEENS_10bfloat16_tEfNS_4arch4Sm80ELb0ELb0ELb1ELb0ELb0ELb0ELb0ELb0ELi2ELi4ELi4ELi4ELb0EEENS1_21CollectiveEpilogueBwdISA_SB_SD_Li256ELb0ELb0ELi2EEENS1_19SingleTileSchedulerILb0ELb0ELb0ELi128EEEEEEEEEvNT_6ParamsE$_ZN4cute3eso3ESOILb1ELb0EJNS_6LayoutINS_5tupleIJNS3_IJNS_1CILi2EEES5_S5_EEES5_EEENS3_IJNS3_IJNS4_ILi1EEES5_NS4_ILi4EEEEEENS4_ILi64EEEEEEEENS_10ViewEngineIPN7cutlass10bfloat16_tEEEEEC2ERKSD_RKSI_:
[----:B------:R-:W-:Y:S01]  /*9780*/  IADD3 R2, R25, -c[0x0][0x20], RZ ;  /* 0x8000080019027a10 */ /* 0x000fe20007ffe0ff */
[----:B------:R-:W-:Y:S01]  /*9790*/  IMAD.MOV.U32 R7, RZ, RZ, R3 ;  /* 0x000000ffff077224 */ /* 0x000fe200078e0003 */
[----:B------:R-:W-:-:S04]  /*97a0*/  MOV R5, 0x0 ;  /* 0x0000000000057802 */ /* 0x000fc80000000f00 */
[----:B------:R1:W-:Y:S01]  /*97b0*/  STL.64 [R2], R6 ;  /* 0x0000000602007387 */ /* 0x0003e20000100a00 */
[----:B------:R-:W-:Y:S05]  /*97c0*/  RET.REL.NODEC R4 `(_ZN7cutlass13device_kernelIN5flash19enable_sm80_to_sm89INS1_16FlashAttnBwdSm80INS1_25CollectiveMainloopBwdSm80ILi2ELi2EN4cute5tupleIJNS5_1CILi128EEES8_NS7_ILi64EEEEEENS_10bfloat16_tEfNS_4arch4Sm80ELb0ELb0ELb1ELb0ELb0ELb0ELb0ELb0ELi2ELi4ELi4ELi4ELb0EEENS1_21CollectiveEpilogueBwdISA_SB_SD_Li256ELb0ELb0ELi2EEENS1_19SingleTileSchedulerILb0ELb0ELb0ELi128EEEEEEEEEvNT_6ParamsE) ;  /* 0xffff683004007950 */ /* 0x000fea0003c3ffff */
        .type           $_ZN7cutlass13device_kernelIN5flash19enable_sm80_to_sm89INS1_16FlashAttnBwdSm80INS1_25CollectiveMainloopBwdSm80ILi2ELi2EN4cute5tupleIJNS5_1CILi128EEES8_NS7_ILi64EEEEEENS_10bfloat16_tEfNS_4arch4Sm80ELb0ELb0ELb1ELb0ELb0ELb0ELb0ELb0ELi2ELi4ELi4ELi4ELb0EEENS1_21CollectiveEpilogueBwdISA_SB_SD_Li256ELb0ELb0ELi2EEENS1_19SingleTileSchedulerILb0ELb0ELb0ELi128EEEEEEEEEvNT_6ParamsE$_ZN4cute3eso3ESOILb1ELb0EJNS_6LayoutINS_5tupleIJNS3_IJNS_1CILi2EEES5_S5_EEES5_EEENS3_IJNS3_IJNS4_ILi1EEES5_NS4_ILi4EEEEEENS4_ILi64EEEEEEEEiEEC2ERKSD_RKi,@function
        .size           $_ZN7cutlass13device_kernelIN5flash19enable_sm80_to_sm89INS1_16FlashAttnBwdSm80INS1_25CollectiveMainloopBwdSm80ILi2ELi2EN4cute5tupleIJNS5_1CILi128EEES8_NS7_ILi64EEEEEENS_10bfloat16_tEfNS_4arch4Sm80ELb0ELb0ELb1ELb0ELb0ELb0ELb0ELb0ELi2ELi4ELi4ELi4ELb0EEENS1_21CollectiveEpilogueBwdISA_SB_SD_Li256ELb0ELb0ELi2EEENS1_19SingleTileSchedulerILb0ELb0ELb0ELi128EEEEEEEEEvNT_6ParamsE$_ZN4cute3eso3ESOILb1ELb0EJNS_6LayoutINS_5tupleIJNS3_IJNS_1CILi2EEES5_S5_EEES5_EEENS3_IJNS3_IJNS4_ILi1EEES5_NS4_ILi4EEEEEENS4_ILi64EEEEEEEEiEEC2ERKSD_RKi,($_ZN7cutlass13device_kernelIN5flash19enable_sm80_to_sm89INS1_16FlashAttnBwdSm80INS1_25CollectiveMainloopBwdSm80ILi2ELi2EN4cute5tupleIJNS5_1CILi128EEES8_NS7_ILi64EEEEEENS_10bfloat16_tEfNS_4arch4Sm80ELb0ELb0ELb1ELb0ELb0ELb0ELb0ELb0ELi2ELi4ELi4ELi4ELb0EEENS1_21CollectiveEpilogueBwdISA_SB_SD_Li256ELb0ELb0ELi2EEENS1_19SingleTileSchedulerILb0ELb0ELb0ELi128EEEEEEEEEvNT_6ParamsE$_ZN4cute3eso3ESOILb1ELb0EJNS_6LayoutINS_5tupleIJNS3_IJNS_1CILi2EEES5_S5_EEES5_EEENS3_IJNS3_IJNS4_ILi1EEES5_NS4_ILi4EEEEEENS4_ILi8EEEEEEEENS_10ViewEngineIPN7cutlass10bfloat16_tEEEEEC2ERKSD_RKSI_ - $_ZN7cutlass13device_kernelIN5flash19enable_sm80_to_sm89INS1_16FlashAttnBwdSm80INS1_25CollectiveMainloopBwdSm80ILi2ELi2EN4cute5tupleIJNS5_1CILi128EEES8_NS7_ILi64EEEEEENS_10bfloat16_tEfNS_4arch4Sm80ELb0ELb0ELb1ELb0ELb0ELb0ELb0ELb0ELi2ELi4ELi4ELi4ELb0EEENS1_21CollectiveEpilogueBwdISA_SB_SD_Li256ELb0ELb0ELi2EEENS1_19SingleTileSchedulerILb0ELb0ELb0ELi128EEEEEEEEEvNT_6ParamsE$_ZN4cute3eso3ESOILb1ELb0EJNS_6LayoutINS_5tupleIJNS3_IJNS_1CILi2EEES5_S5_EEES5_EEENS3_IJNS3_IJNS4_ILi1EEES5_NS4_ILi4EEEEEENS4_ILi64EEEEEEEEiEEC2ERKSD_RKi)
$_ZN7cutlass13device_kernelIN5flash19enable_sm80_to_sm89INS1_16FlashAttnBwdSm80INS1_25CollectiveMainloopBwdSm80ILi2ELi2EN4cute5tupleIJNS5_1CILi128EEES8_NS7_ILi64EEEEEENS_10bfloat16_tEfNS_4arch4Sm80ELb0ELb0ELb1ELb0ELb0ELb0ELb0ELb0ELi2ELi4ELi4ELi4ELb0EEENS1_21CollectiveEpilogueBwdISA_SB_SD_Li256ELb0ELb0ELi2EEENS1_19SingleTileSchedulerILb0ELb0ELb0ELi128EEEEEEEEEvNT_6ParamsE$_ZN4cute3eso3ESOILb1ELb0EJNS_6LayoutINS_5tupleIJNS3_IJNS_1CILi2EEES5_S5_EEES5_EEENS3_IJNS3_IJNS4_ILi1EEES5_NS4_ILi4EEEEEENS4_ILi64EEEEEEEEiEEC2ERKSD_RKi:
[----:B------:R-:W-:Y:S02]  /*97d0*/  IADD3 R2, R25, -c[0x0][0x20], RZ ;  /* 0x8000080019027a10 */ /* 0x000fe40007ffe0ff */
[----:B------:R-:W-:-:S03]  /*97e0*/  MOV R5, 0x0 ;  /* 0x0000000000057802 */ /* 0x000fc60000000f00 */
[----:B------:R1:W-:Y:S01]  /*97f0*/  STL [R2], R3 ;  /* 0x0000000302007387 */ /* 0x0003e20000100800 */
[----:B------:R-:W-:Y:S05]  /*9800*/  RET.REL.NODEC R4 `(_ZN7cutlass13device_kernelIN5flash19enable_sm80_to_sm89INS1_16FlashAttnBwdSm80INS1_25CollectiveMainloopBwdSm80ILi2ELi2EN4cute5tupleIJNS5_1CILi128EEES8_NS7_ILi64EEEEEENS_10bfloat16_tEfNS_4arch4Sm80ELb0ELb0ELb1ELb0ELb0ELb0ELb0ELb0ELi2ELi4ELi4ELi4ELb0EEENS1_21CollectiveEpilogueBwdISA_SB_SD_Li256ELb0ELb0ELi2EEENS1_19SingleTileSchedulerILb0ELb0ELb0ELi128EEEEEEEEEvNT_6ParamsE) ;  /* 0xffff67f004007950 */ /* 0x000fea0003c3ffff */
        .type           $_ZN7cutlass13device_kernelIN5flash19enable_sm80_to_sm89INS1_16FlashAttnBwdSm80INS1_25CollectiveMainloopBwdSm80ILi2ELi2EN4cute5tupleIJNS5_1CILi128EEES8_NS7_ILi64EEEEEENS_10bfloat16_tEfNS_4arch4Sm80ELb0ELb0ELb1ELb0ELb0ELb0ELb0ELb0ELi2ELi4ELi4ELi4ELb0EEENS1_21CollectiveEpilogueBwdISA_SB_SD_Li256ELb0ELb0ELi2EEENS1_19SingleTileSchedulerILb0ELb0ELb0ELi128EEEEEEEEEvNT_6ParamsE$_ZN4cute3eso3ESOILb1ELb0EJNS_6LayoutINS_5tupleIJNS3_IJNS_1CILi2EEES5_S5_EEES5_EEENS3_IJNS3_IJNS4_ILi1EEES5_NS4_ILi4EEEEEENS4_ILi8EEEEEEEENS_10ViewEngineIPN7cutlass10bfloat16_tEEEEEC2ERKSD_RKSI_,@function
        .size           $_ZN7cutlass13device_kernelIN5flash19enable_sm80_to_sm89INS1_16FlashAttnBwdSm80INS1_25CollectiveMainloopBwdSm80ILi2ELi2EN4cute5tupleIJNS5_1CILi128EEES8_NS7_ILi64EEEEEENS_10bfloat16_tEfNS_4arch4Sm80ELb0ELb0ELb1ELb0ELb0ELb0ELb0ELb0ELi2ELi4ELi4ELi4ELb0EEENS1_21CollectiveEpilogueBwdISA_SB_SD_Li256ELb0ELb0ELi2EEENS1_19SingleTileSchedulerILb0ELb0ELb0ELi128EEEEEEEEEvNT_6ParamsE$_ZN4cute3eso3ESOILb1ELb0EJNS_6LayoutINS_5tupleIJNS3_IJNS_1CILi2EEES5_S5_EEES5_EEENS3_IJNS3_IJNS4_ILi1EEES5_NS4_ILi4EEEEEENS4_ILi8EEEEEEEENS_10ViewEngineIPN7cutlass10bfloat16_tEEEEEC2ERKSD_RKSI_,($_ZN7cutlass13device_kernelIN5flash19enable_sm80_to_sm89INS1_16FlashAttnBwdSm80INS1_25CollectiveMainloopBwdSm80ILi2ELi2EN4cute5tupleIJNS5_1CILi128EEES8_NS7_ILi64EEEEEENS_10bfloat16_tEfNS_4arch4Sm80ELb0ELb0ELb1ELb0ELb0ELb0ELb0ELb0ELi2ELi4ELi4ELi4ELb0EEENS1_21CollectiveEpilogueBwdISA_SB_SD_Li256ELb0ELb0ELi2EEENS1_19SingleTileSchedulerILb0ELb0ELb0ELi128EEEEEEEEEvNT_6ParamsE$_ZN4cute3eso3ESOILb1ELb0EJNS_6LayoutINS_5tupleIJNS3_IJNS_1CILi2EEES5_S5_EEES5_EEENS3_IJNS3_IJNS4_ILi1EEES5_NS4_ILi4EEEEEENS4_ILi8EEEEEEEEiEEC2ERKSD_RKi - $_ZN7cutlass13device_kernelIN5flash19enable_sm80_to_sm89INS1_16FlashAttnBwdSm80INS1_25CollectiveMainloopBwdSm80ILi2ELi2EN4cute5tupleIJNS5_1CILi128EEES8_NS7_ILi64EEEEEENS_10bfloat16_tEfNS_4arch4Sm80ELb0ELb0ELb1ELb0ELb0ELb0ELb0ELb0ELi2ELi4ELi4ELi4ELb0EEENS1_21CollectiveEpilogueBwdISA_SB_SD_Li256ELb0ELb0ELi2EEENS1_19SingleTileSchedulerILb0ELb0ELb0ELi128EEEEEEEEEvNT_6ParamsE$_ZN4cute3eso3ESOILb1ELb0EJNS_6LayoutINS_5tupleIJNS3_IJNS_1CILi2EEES5_S5_EEES5_EEENS3_IJNS3_IJNS4_ILi1EEES5_NS4_ILi4EEEEEENS4_ILi8EEEEEEEENS_10ViewEngineIPN7cutlass10bfloat16_tEEEEEC2ERKSD_RKSI_)
$_ZN7cutlass13device_kernelIN5flash19enable_sm80_to_sm89INS1_16FlashAttnBwdSm80INS1_25CollectiveMainloopBwdSm80ILi2ELi2EN4cute5tupleIJNS5_1CILi128EEES8_NS7_ILi64EEEEEENS_10bfloat16_tEfNS_4arch4Sm80ELb0ELb0ELb1ELb0ELb0ELb0ELb0ELb0ELi2ELi4ELi4ELi4ELb0EEENS1_21CollectiveEpilogueBwdISA_SB_SD_Li256ELb0ELb0ELi2EEENS1_19SingleTileSchedulerILb0ELb0ELb0ELi128EEEEEEEEEvNT_6ParamsE$_ZN4cute3eso3ESOILb1ELb0EJNS_6LayoutINS_5tupleIJNS3_IJNS_1CILi2EEES5_S5_EEES5_EEENS3_IJNS3_IJNS4_ILi1EEES5_NS4_ILi4EEEEEENS4_ILi8EEEEEEEENS_10ViewEngineIPN7cutlass10bfloat16_tEEEEEC2ERKSD_RKSI_:
[----:B------:R-:W-:Y:S01]  /*9810*/  IADD3 R2, R76, -c[0x0][0x20], RZ ;  /* 0x800008004c027a10 */ /* 0x000fe20007ffe0ff */
[----:B------:R-:W-:Y:S01]  /*9820*/  IMAD.MOV.U32 R7, RZ, RZ, R3 ;  /* 0x000000ffff077224 */ /* 0x000fe200078e0003 */
[----:B------:R-:W-:-:S04]  /*9830*/  MOV R5, 0x0 ;  /* 0x0000000000057802 */ /* 0x000fc80000000f00 */
[----:B------:R1:W-:Y:S01]  /*9840*/  STL.64 [R2], R6 ;  /* 0x0000000602007387 */ /* 0x0003e20000100a00 */
[----:B------:R-:W-:Y:S05]  /*9850*/  RET.REL.NODEC R4 `(_ZN7cutlass13device_kernelIN5flash19enable_sm80_to_sm89INS1_16FlashAttnBwdSm80INS1_25CollectiveMainloopBwdSm80ILi2ELi2EN4cute5tupleIJNS5_1CILi128EEES8_NS7_ILi64EEEEEENS_10bfloat16_tEfNS_4arch4Sm80ELb0ELb0ELb1ELb0ELb0ELb0ELb0ELb0ELi2ELi4ELi4ELi4ELb0EEENS1_21CollectiveEpilogueBwdISA_SB_SD_Li256ELb0ELb0ELi2EEENS1_19SingleTileSchedulerILb0ELb0ELb0ELi128EEEEEEEEEvNT_6ParamsE) ;  /* 0xffff67a004007950 */ /* 0x000fea0003c3ffff */
        .type           $_ZN7cutlass13device_kernelIN5flash19enable_sm80_to_sm89INS1_16FlashAttnBwdSm80INS1_25CollectiveMainloopBwdSm80ILi2ELi2EN4cute5tupleIJNS5_1CILi128EEES8_NS7_ILi64EEEEEENS_10bfloat16_tEfNS_4arch4Sm80ELb0ELb0ELb1ELb0ELb0ELb0ELb0ELb0ELi2ELi4ELi4ELi4ELb0EEENS1_21CollectiveEpilogueBwdISA_SB_SD_Li256ELb0ELb0ELi2EEENS1_19SingleTileSchedulerILb0ELb0ELb0ELi128EEEEEEEEEvNT_6ParamsE$_ZN4cute3eso3ESOILb1ELb0EJNS_6LayoutINS_5tupleIJNS3_IJNS_1CILi2EEES5_S5_EEES5_EEENS3_IJNS3_IJNS4_ILi1EEES5_NS4_ILi4EEEEEENS4_ILi8EEEEEEEEiEEC2ERKSD_RKi,@function
        .size           $_ZN7cutlass13device_kernelIN5flash19enable_sm80_to_sm89INS1_16FlashAttnBwdSm80INS1_25CollectiveMainloopBwdSm80ILi2ELi2EN4cute5tupleIJNS5_1CILi128EEES8_NS7_ILi64EEEEEENS_10bfloat16_tEfNS_4arch4Sm80ELb0ELb0ELb1ELb0ELb0ELb0ELb0ELb0ELi2ELi4ELi4ELi4ELb0EEENS1_21CollectiveEpilogueBwdISA_SB_SD_Li256ELb0ELb0ELi2EEENS1_19SingleTileSchedulerILb0ELb0ELb0ELi128EEEEEEEEEvNT_6ParamsE$_ZN4cute3eso3ESOILb1ELb0EJNS_6LayoutINS_5tupleIJNS3_IJNS_1CILi2EEES5_S5_EEES5_EEENS3_IJNS3_IJNS4_ILi1EEES5_NS4_ILi4EEEEEENS4_ILi8EEEEEEEEiEEC2ERKSD_RKi,($_ZN7cutlass13device_kernelIN5flash19enable_sm80_to_sm89INS1_16FlashAttnBwdSm80INS1_25CollectiveMainloopBwdSm80ILi2ELi2EN4cute5tupleIJNS5_1CILi128EEES8_NS7_ILi64EEEEEENS_10bfloat16_tEfNS_4arch4Sm80ELb0ELb0ELb1ELb0ELb0ELb0ELb0ELb0ELi2ELi4ELi4ELi4ELb0EEENS1_21CollectiveEpilogueBwdISA_SB_SD_Li256ELb0ELb0ELi2EEENS1_19SingleTileSchedulerILb0ELb0ELb0ELi128EEEEEEEEEvNT_6ParamsE$_ZN4cute3eso3ESOILb1ELb0EJNS_6LayoutINS_5tupleIJNS3_IJNS_1CILi4EEENS4_ILi1EEEEEEEEENS3_IJNS3_IJS6_NS4_ILi0EEEEEEEEEEENS_10ViewEngineINS_8gmem_ptrIPKfEEEEEEC2ERKSC_RKSI_ - $_ZN7cutlass13device_kernelIN5flash19enable_sm80_to_sm89INS1_16FlashAttnBwdSm80INS1_25CollectiveMainloopBwdSm80ILi2ELi2EN4cute5tupleIJNS5_1CILi128EEES8_NS7_ILi64EEEEEENS_10bfloat16_tEfNS_4arch4Sm80ELb0ELb0ELb1ELb0ELb0ELb0ELb0ELb0ELi2ELi4ELi4ELi4ELb0EEENS1_21CollectiveEpilogueBwdISA_SB_SD_Li256ELb0ELb0ELi2EEENS1_19SingleTileSchedulerILb0ELb0ELb0ELi128EEEEEEEEEvNT_6ParamsE$_ZN4cute3eso3ESOILb1ELb0EJNS_6LayoutINS_5tupleIJNS3_IJNS_1CILi2EEES5_S5_EEES5_EEENS3_IJNS3_IJNS4_ILi1EEES5_NS4_ILi4EEEEEENS4_ILi8EEEEEEEEiEEC2ERKSD_RKi)
$_ZN7cutlass13device_kernelIN5flash19enable_sm80_to_sm89INS1_16FlashAttnBwdSm80INS1_25CollectiveMainloopBwdSm80ILi2ELi2EN4cute5tupleIJNS5_1CILi128EEES8_NS7_ILi64EEEEEENS_10bfloat16_tEfNS_4arch4Sm80ELb0ELb0ELb1ELb0ELb0ELb0ELb0ELb0ELi2ELi4ELi4ELi4ELb0EEENS1_21CollectiveEpilogueBwdISA_SB_SD_Li256ELb0ELb0ELi2EEENS1_19SingleTileSchedulerILb0ELb0ELb0ELi128EEEEEEEEEvNT_6ParamsE$_ZN4cute3eso3ESOILb1ELb0EJNS_6LayoutINS_5tupleIJNS3_IJNS_1CILi2EEES5_S5_EEES5_EEENS3_IJNS3_IJNS4_ILi1EEES5_NS4_ILi4EEEEEENS4_ILi8EEEEEEEEiEEC2ERKSD_RKi:
[----:B------:R-:W-:Y:S02]  /*9860*/  IADD3 R2, R76, -c[0x0][0x20], RZ ;  /* 0x800008004c027a10 */ /* 0x000fe40007ffe0ff */
[----:B------:R-:W-:-:S03]  /*9870*/  MOV R5, 0x0 ;  /* 0x0000000000057802 */ /* 0x000fc60000000f00 */
[----:B------:R1:W-:Y:S01]  /*9880*/  STL [R2], R3 ;  /* 0x0000000302007387 */ /* 0x0003e20000100800 */
[----:B------:R-:W-:Y:S05]  /*9890*/  RET.REL.NODEC R4 `(_ZN7cutlass13device_kernelIN5flash19enable_sm80_to_sm89INS1_16FlashAttnBwdSm80INS1_25CollectiveMainloopBwdSm80ILi2ELi2EN4cute5tupleIJNS5_1CILi128EEES8_NS7_ILi64EEEEEENS_10bfloat16_tEfNS_4arch4Sm80ELb0ELb0ELb1ELb0ELb0ELb0ELb0ELb0ELi2ELi4ELi4ELi4ELb0EEENS1_21CollectiveEpilogueBwdISA_SB_SD_Li256ELb0ELb0ELi2EEENS1_19SingleTileSchedulerILb0ELb0ELb0ELi128EEEEEEEEEvNT_6ParamsE) ;  /* 0xffff676004007950 */ /* 0x000fea0003c3ffff */
        .type           $_ZN7cutlass13device_kernelIN5flash19enable_sm80_to_sm89INS1_16FlashAttnBwdSm80INS1_25CollectiveMainloopBwdSm80ILi2ELi2EN4cute5tupleIJNS5_1CILi128EEES8_NS7_ILi64EEEEEENS_10bfloat16_tEfNS_4arch4Sm80ELb0ELb0ELb1ELb0ELb0ELb0ELb0ELb0ELi2ELi4ELi4ELi4ELb0EEENS1_21CollectiveEpilogueBwdISA_SB_SD_Li256ELb0ELb0ELi2EEENS1_19SingleTileSchedulerILb0ELb0ELb0ELi128EEEEEEEEEvNT_6ParamsE$_ZN4cute3eso3ESOILb1ELb0EJNS_6LayoutINS_5tupleIJNS3_IJNS_1CILi4EEENS4_ILi1EEEEEEEEENS3_IJNS3_IJS6_NS4_ILi0EEEEEEEEEEENS_10ViewEngineINS_8gmem_ptrIPKfEEEEEEC2ERKSC_RKSI_,@function
        .size           $_ZN7cutlass13device_kernelIN5flash19enable_sm80_to_sm89INS1_16FlashAttnBwdSm80INS1_25CollectiveMainloopBwdSm80ILi2ELi2EN4cute5tupleIJNS5_1CILi128EEES8_NS7_ILi64EEEEEENS_10bfloat16_tEfNS_4arch4Sm80ELb0ELb0ELb1ELb0ELb0ELb0ELb0ELb0ELi2ELi4ELi4ELi4ELb0EEENS1_21CollectiveEpilogueBwdISA_SB_SD_Li256ELb0ELb0ELi2EEENS1_19SingleTileSchedulerILb0ELb0ELb0ELi128EEEEEEEEEvNT_6ParamsE$_ZN4cute3eso3ESOILb1ELb0EJNS_6LayoutINS_5tupleIJNS3_IJNS_1CILi4EEENS4_ILi1EEEEEEEEENS3_IJNS3_IJS6_NS4_ILi0EEEEEEEEEEENS_10ViewEngineINS_8gmem_ptrIPKfEEEEEEC2ERKSC_RKSI_,($_ZN7cutlass13device_kernelIN5flash19enable_sm80_to_sm89INS1_16FlashAttnBwdSm80INS1_25CollectiveMainloopBwdSm80ILi2ELi2EN4cute5tupleIJNS5_1CILi128EEES8_NS7_ILi64EEEEEENS_10bfloat16_tEfNS_4arch4Sm80ELb0ELb0ELb1ELb0ELb0ELb0ELb0ELb0ELi2ELi4ELi4ELi4ELb0EEENS1_21CollectiveEpilogueBwdISA_SB_SD_Li256ELb0ELb0ELi2EEENS1_19SingleTileSchedulerILb0ELb0ELb0ELi128EEEEEEEEEvNT_6ParamsE$_ZN4cute3eso3ESOILb1ELb0EJNS_6LayoutINS_5tupleIJNS3_IJNS_1CILi4EEENS4_ILi1EEEEEEEEENS3_IJNS3_IJS6_NS4_ILi0EEEEEEEEEEENS_10ViewEngineINS_8smem_ptrIPfEEEEEEC2ERKSC_RKSH_ - $_ZN7cutlass13device_kernelIN5flash19enable_sm80_to_sm89INS1_16FlashAttnBwdSm80INS1_25CollectiveMainloopBwdSm80ILi2ELi2EN4cute5tupleIJNS5_1CILi128EEES8_NS7_ILi64EEEEEENS_10bfloat16_tEfNS_4arch4Sm80ELb0ELb0ELb1ELb0ELb0ELb0ELb0ELb0ELi2ELi4ELi4ELi4ELb0EEENS1_21CollectiveEpilogueBwdISA_SB_SD_Li256ELb0ELb0ELi2EEENS1_19SingleTileSchedulerILb0ELb0ELb0ELi128EEEEEEEEEvNT_6ParamsE$_ZN4cute3eso3ESOILb1ELb0EJNS_6LayoutINS_5tupleIJNS3_IJNS_1CILi4EEENS4_ILi1EEEEEEEEENS3_IJNS3_IJS6_NS4_ILi0EEEEEEEEEEENS_10ViewEngineINS_8gmem_ptrIPKfEEEEEEC2ERKSC_RKSI_)
$_ZN7cutlass13device_kernelIN5flash19enable_sm80_to_sm89INS1_16FlashAttnBwdSm80INS1_25CollectiveMainloopBwdSm80ILi2ELi2EN4cute5tupleIJNS5_1CILi128EEES8_NS7_ILi64EEEEEENS_10bfloat16_tEfNS_4arch4Sm80ELb0ELb0ELb1ELb0ELb0ELb0ELb0ELb0ELi2ELi4ELi4ELi4ELb0EEENS1_21CollectiveEpilogueBwdISA_SB_SD_Li256ELb0ELb0ELi2EEENS1_19SingleTileSchedulerILb0ELb0ELb0ELi128EEEEEEEEEvNT_6ParamsE$_ZN4cute3eso3ESOILb1ELb0EJNS_6LayoutINS_5tupleIJNS3_IJNS_1CILi4EEENS4_ILi1EEEEEEEEENS3_IJNS3_IJS6_NS4_ILi0EEEEEEEEEEENS_10ViewEngineINS_8gmem_ptrIPKfEEEEEEC2ERKSC_RKSI_:
[----:B------:R-:W-:Y:S02]  /*98a0*/  IADD3 R4, R13, -c[0x0][0x20], RZ ;  /* 0x800008000d047a10 */ /* 0x000fe40007ffe0ff */
[----:B------:R-:W-:-:S03]  /*98b0*/  MOV R9, 0x0 ;  /* 0x0000000000097802 */ /* 0x000fc60000000f00 */
[----:B------:R1:W-:Y:S01]  /*98c0*/  STL.64 [R4], R2 ;  /* 0x0000000204007387 */ /* 0x0003e20000100a00 */
[----:B------:R-:W-:Y:S05]  /*98d0*/  RET.REL.NODEC R8 `(_ZN7cutlass13device_kernelIN5flash19enable_sm80_to_sm89INS1_16FlashAttnBwdSm80INS1_25CollectiveMainloopBwdSm80ILi2ELi2EN4cute5tupleIJNS5_1CILi128EEES8_NS7_ILi64EEEEEENS_10bfloat16_tEfNS_4arch4Sm80ELb0ELb0ELb1ELb0ELb0ELb0ELb0ELb0ELi2ELi4ELi4ELi4ELb0EEENS1_21CollectiveEpilogueBwdISA_SB_SD_Li256ELb0ELb0ELi2EEENS1_19SingleTileSchedulerILb0ELb0ELb0ELi128EEEEEEEEEvNT_6ParamsE) ;  /* 0xffff672008007950 */ /* 0x000fea0003c3ffff */
        .type           $_ZN7cutlass13device_kernelIN5flash19enable_sm80_to_sm89INS1_16FlashAttnBwdSm80INS1_25CollectiveMainloopBwdSm80ILi2ELi2EN4cute5tupleIJNS5_1CILi128EEES8_NS7_ILi64EEEEEENS_10bfloat16_tEfNS_4arch4Sm80ELb0ELb0ELb1ELb0ELb0ELb0ELb0ELb0ELi2ELi4ELi4ELi4ELb0EEENS1_21CollectiveEpilogueBwdISA_SB_SD_Li256ELb0ELb0ELi2EEENS1_19SingleTileSchedulerILb0ELb0ELb0ELi128EEEEEEEEEvNT_6ParamsE$_ZN4cute3eso3ESOILb1ELb0EJNS_6LayoutINS_5tupleIJNS3_IJNS_1CILi4EEENS4_ILi1EEEEEEEEENS3_IJNS3_IJS6_NS4_ILi0EEEEEEEEEEENS_10ViewEngineINS_8smem_ptrIPfEEEEEEC2ERKSC_RKSH_,@function
        .size           $_ZN7cutlass13device_kernelIN5flash19enable_sm80_to_sm89INS1_16FlashAttnBwdSm80INS1_25CollectiveMainloopBwdSm80ILi2ELi2EN4cute5tupleIJNS5_1CILi128EEES8_NS7_ILi64EEEEEENS_10bfloat16_tEfNS_4arch4Sm80ELb0ELb0ELb1ELb0ELb0ELb0ELb0ELb0ELi2ELi4ELi4ELi4ELb0EEENS1_21CollectiveEpilogueBwdISA_SB_SD_Li256ELb0ELb0ELi2EEENS1_19SingleTileSchedulerILb0ELb0ELb0ELi128EEEEEEEEEvNT_6ParamsE$_ZN4cute3eso3ESOILb1ELb0EJNS_6LayoutINS_5tupleIJNS3_IJNS_1CILi4EEENS4_ILi1EEEEEEEEENS3_IJNS3_IJS6_NS4_ILi0EEEEEEEEEEENS_10ViewEngineINS_8smem_ptrIPfEEEEEEC2ERKSC_RKSH_,($_ZN7cutlass13device_kernelIN5flash19enable_sm80_to_sm89INS1_16FlashAttnBwdSm80INS1_25CollectiveMainloopBwdSm80ILi2ELi2EN4cute5tupleIJNS5_1CILi128EEES8_NS7_ILi64EEEEEENS_10bfloat16_tEfNS_4arch4Sm80ELb0ELb0ELb1ELb0ELb0ELb0ELb0ELb0ELi2ELi4ELi4ELi4ELb0EEENS1_21CollectiveEpilogueBwdISA_SB_SD_Li256ELb0ELb0ELi2EEENS1_19SingleTileSchedulerILb0ELb0ELb0ELi128EEEEEEEEEvNT_6ParamsE$_ZN4cute3eso3ESOILb1ELb0EJNS_6LayoutINS_5tupleIJNS3_IJNS_1CILi4EEENS4_ILi1EEEEEEEEENS3_IJNS3_IJS6_NS4_ILi0EEEEEEEEEEENS_10ViewEngineIPjEEEEC2ERKSC_RKSF_ - $_ZN7cutlass13device_kernelIN5flash19enable_sm80_to_sm89INS1_16FlashAttnBwdSm80INS1_25CollectiveMainloopBwdSm80ILi2ELi2EN4cute5tupleIJNS5_1CILi128EEES8_NS7_ILi64EEEEEENS_10bfloat16_tEfNS_4arch4Sm80ELb0ELb0ELb1ELb0ELb0ELb0ELb0ELb0ELi2ELi4ELi4ELi4ELb0EEENS1_21CollectiveEpilogueBwdISA_SB_SD_Li256ELb0ELb0ELi2EEENS1_19SingleTileSchedulerILb0ELb0ELb0ELi128EEEEEEEEEvNT_6ParamsE$_ZN4cute3eso3ESOILb1ELb0EJNS_6LayoutINS_5tupleIJNS3_IJNS_1CILi4EEENS4_ILi1EEEEEEEEENS3_IJNS3_IJS6_NS4_ILi0EEEEEEEEEEENS_10ViewEngineINS_8smem_ptrIPfEEEEEEC2ERKSC_RKSH_)
$_ZN7cutlass13device_kernelIN5flash19enable_sm80_to_sm89INS1_16FlashAttnBwdSm80INS1_25CollectiveMainloopBwdSm80ILi2ELi2EN4cute5tupleIJNS5_1CILi128EEES8_NS7_ILi64EEEEEENS_10bfloat16_tEfNS_4arch4Sm80ELb0ELb0ELb1ELb0ELb0ELb0ELb0ELb0ELi2ELi4ELi4ELi4ELb0EEENS1_21CollectiveEpilogueBwdISA_SB_SD_Li256ELb0ELb0ELi2EEENS1_19SingleTileSchedulerILb0ELb0ELb0ELi128EEEEEEEEEvNT_6ParamsE$_ZN4cute3eso3ESOILb1ELb0EJNS_6LayoutINS_5tupleIJNS3_IJNS_1CILi4EEENS4_ILi1EEEEEEEEENS3_IJNS3_IJS6_NS4_ILi0EEEEEEEEEEENS_10ViewEngineINS_8smem_ptrIPfEEEEEEC2ERKSC_RKSH_:
[----:B------:R-:W-:Y:S02]  /*98e0*/  IADD3 R6, R7, -c[0x0][0x20], RZ ;  /* 0x8000080007067a10 */ /* 0x000fe40007ffe0ff */
[----:B------:R-:W-:-:S03]  /*98f0*/  MOV R9, 0x0 ;  /* 0x0000000000097802 */ /* 0x000fc60000000f00 */
[----:B------:R1:W-:Y:S01]  /*9900*/  STL.64 [R6], R2 ;  /* 0x0000000206007387 */ /* 0x0003e20000100a00 */
[----:B------:R-:W-:Y:S05]  /*9910*/  RET.REL.NODEC R8 `(_ZN7cutlass13device_kernelIN5flash19enable_sm80_to_sm89INS1_16FlashAttnBwdSm80INS1_25CollectiveMainloopBwdSm80ILi2ELi2EN4cute5tupleIJNS5_1CILi128EEES8_NS7_ILi64EEEEEENS_10bfloat16_tEfNS_4arch4Sm80ELb0ELb0ELb1ELb0ELb0ELb0ELb0ELb0ELi2ELi4ELi4ELi4ELb0EEENS1_21CollectiveEpilogueBwdISA_SB_SD_Li256ELb0ELb0ELi2EEENS1_19SingleTileSchedulerILb0ELb0ELb0ELi128EEEEEEEEEvNT_6ParamsE) ;  /* 0xffff66e008007950 */ /* 0x000fea0003c3ffff */
        .type           $_ZN7cutlass13device_kernelIN5flash19enable_sm80_to_sm89INS1_16FlashAttnBwdSm80INS1_25CollectiveMainloopBwdSm80ILi2ELi2EN4cute5tupleIJNS5_1CILi128EEES8_NS7_ILi64EEEEEENS_10bfloat16_tEfNS_4arch4Sm80ELb0ELb0ELb1ELb0ELb0ELb0ELb0ELb0ELi2ELi4ELi4ELi4ELb0EEENS1_21CollectiveEpilogueBwdISA_SB_SD_Li256ELb0ELb0ELi2EEENS1_19SingleTileSchedulerILb0ELb0ELb0ELi128EEEEEEEEEvNT_6ParamsE$_ZN4cute3eso3ESOILb1ELb0EJNS_6LayoutINS_5tupleIJNS3_IJNS_1CILi4EEENS4_ILi1EEEEEEEEENS3_IJNS3_IJS6_NS4_ILi0EEEEEEEEEEENS_10ViewEngineIPjEEEEC2ERKSC_RKSF_,@function
        .size           $_ZN7cutlass13device_kernelIN5flash19enable_sm80_to_sm89INS1_16FlashAttnBwdSm80INS1_25CollectiveMainloopBwdSm80ILi2ELi2EN4cute5tupleIJNS5_1CILi128EEES8_NS7_ILi64EEEEEENS_10bfloat16_tEfNS_4arch4Sm80ELb0ELb0ELb1ELb0ELb0ELb0ELb0ELb0ELi2ELi4ELi4ELi4ELb0EEENS1_21CollectiveEpilogueBwdISA_SB_SD_Li256ELb0ELb0ELi2EEENS1_19SingleTileSchedulerILb0ELb0ELb0ELi128EEEEEEEEEvNT_6ParamsE$_ZN4cute3eso3ESOILb1ELb0EJNS_6LayoutINS_5tupleIJNS3_IJNS_1CILi4EEENS4_ILi1EEEEEEEEENS3_IJNS3_IJS6_NS4_ILi0EEEEEEEEEEENS_10ViewEngineIPjEEEEC2ERKSC_RKSF_,($_ZN7cutlass13device_kernelIN5flash19enable_sm80_to_sm89INS1_16FlashAttnBwdSm80INS1_25CollectiveMainloopBwdSm80ILi2ELi2EN4cute5tupleIJNS5_1CILi128EEES8_NS7_ILi64EEEEEENS_10bfloat16_tEfNS_4arch4Sm80ELb0ELb0ELb1ELb0ELb0ELb0ELb0ELb0ELi2ELi4ELi4ELi4ELb0EEENS1_21CollectiveEpilogueBwdISA_SB_SD_Li256ELb0ELb0ELi2EEENS1_19SingleTileSchedulerILb0ELb0ELb0ELi128EEEEEEEEEvNT_6ParamsE$_ZN4cute3eso3ESOILb1ELb0EJNS_6LayoutINS_5tupleIJNS3_IJNS_1CILi4EEENS4_ILi1EEEEEES6_EEENS3_IJNS3_IJS6_NS4_ILi0EEEEEES9_EEEEENS_10ViewEngineINS_8gmem_ptrIPKfEEEEEEC2ERKSC_RKSI_ - $_ZN7cutlass13device_kernelIN5flash19enable_sm80_to_sm89INS1_16FlashAttnBwdSm80INS1_25CollectiveMainloopBwdSm80ILi2ELi2EN4cute5tupleIJNS5_1CILi128EEES8_NS7_ILi64EEEEEENS_10bfloat16_tEfNS_4arch4Sm80ELb0ELb0ELb1ELb0ELb0ELb0ELb0ELb0ELi2ELi4ELi4ELi4ELb0EEENS1_21CollectiveEpilogueBwdISA_SB_SD_Li256ELb0ELb0ELi2EEENS1_19SingleTileSchedulerILb0ELb0ELb0ELi128EEEEEEEEEvNT_6ParamsE$_ZN4cute3eso3ESOILb1ELb0EJNS_6LayoutINS_5tupleIJNS3_IJNS_1CILi4EEENS4_ILi1EEEEEEEEENS3_IJNS3_IJS6_NS4_ILi0EEEEEEEEEEENS_10ViewEngineIPjEEEEC2ERKSC_RKSF_)
$_ZN7cutlass13device_kernelIN5flash19enable_sm80_to_sm89INS1_16FlashAttnBwdSm80INS1_25CollectiveMainloopBwdSm80ILi2ELi2EN4cute5tupleIJNS5_1CILi128EEES8_NS7_ILi64EEEEEENS_10bfloat16_tEfNS_4arch4Sm80ELb0ELb0ELb1ELb0ELb0ELb0ELb0ELb0ELi2ELi4ELi4ELi4ELb0EEENS1_21CollectiveEpilogueBwdISA_SB_SD_Li256ELb0ELb0ELi2EEENS1_19SingleTileSchedulerILb0ELb0ELb0ELi128EEEEEEEEEvNT_6ParamsE$_ZN4cute3eso3ESOILb1ELb0EJNS_6LayoutINS_5tupleIJNS3_IJNS_1CILi4EEENS4_ILi1EEEEEEEEENS3_IJNS3_IJS6_NS4_ILi0EEEEEEEEEEENS_10ViewEngineIPjEEEEC2ERKSC_RKSF_:
[----:B------:R-:W-:Y:S02]  /*9920*/  IADD3 R2, R76, -c[0x0][0x20], RZ ;  /* 0x800008004c027a10 */ /* 0x000fe40007ffe0ff */
[----:B------:R-:W-:-:S03]  /*9930*/  MOV R7, 0x0 ;  /* 0x0000000000077802 */ /* 0x000fc60000000f00 */
[----:B------:R1:W-:Y:S01]  /*9940*/  STL.64 [R2], R4 ;  /* 0x0000000402007387 */ /* 0x0003e20000100a00 */
[----:B------:R-:W-:Y:S05]  /*9950*/  RET.REL.NODEC R6 `(_ZN7cutlass13device_kernelIN5flash19enable_sm80_to_sm89INS1_16FlashAttnBwdSm80INS1_25CollectiveMainloopBwdSm80ILi2ELi2EN4cute5tupleIJNS5_1CILi128EEES8_NS7_ILi64EEEEEENS_10bfloat16_tEfNS_4arch4Sm80ELb0ELb0ELb1ELb0ELb0ELb0ELb0ELb0ELi2ELi4ELi4ELi4ELb0EEENS1_21CollectiveEpilogueBwdISA_SB_SD_Li256ELb0ELb0ELi2EEENS1_19SingleTileSchedulerILb0ELb0ELb0ELi128EEEEEEEEEvNT_6ParamsE) ;  /* 0xffff66a006007950 */ /* 0x000fea0003c3ffff */
        .type           $_ZN7cutlass13device_kernelIN5flash19enable_sm80_to_sm89INS1_16FlashAttnBwdSm80INS1_25CollectiveMainloopBwdSm80ILi2ELi2EN4cute5tupleIJNS5_1CILi128EEES8_NS7_ILi64EEEEEENS_10bfloat16_tEfNS_4arch4Sm80ELb0ELb0ELb1ELb0ELb0ELb0ELb0ELb0ELi2ELi4ELi4ELi4ELb0EEENS1_21CollectiveEpilogueBwdISA_SB_SD_Li256ELb0ELb0ELi2EEENS1_19SingleTileSchedulerILb0ELb0ELb0ELi128EEEEEEEEEvNT_6ParamsE$_ZN4cute3eso3ESOILb1ELb0EJNS_6LayoutINS_5tupleIJNS3_IJNS_1CILi4EEENS4_ILi1EEEEEES6_EEENS3_IJNS3_IJS6_NS4_ILi0EEEEEES9_EEEEENS_10ViewEngineINS_8gmem_ptrIPKfEEEEEEC2ERKSC_RKSI_,@function
        .size           $_ZN7cutlass13device_kernelIN5flash19enable_sm80_to_sm89INS1_16FlashAttnBwdSm80INS1_25CollectiveMainloopBwdSm80ILi2ELi2EN4cute5tupleIJNS5_1CILi128EEES8_NS7_ILi64EEEEEENS_10bfloat16_tEfNS_4arch4Sm80ELb0ELb0ELb1ELb0ELb0ELb0ELb0ELb0ELi2ELi4ELi4ELi4ELb0EEENS1_21CollectiveEpilogueBwdISA_SB_SD_Li256ELb0ELb0ELi2EEENS1_19SingleTileSchedulerILb0ELb0ELb0ELi128EEEEEEEEEvNT_6ParamsE$_ZN4cute3eso3ESOILb1ELb0EJNS_6LayoutINS_5tupleIJNS3_IJNS_1CILi4EEENS4_ILi1EEEEEES6_EEENS3_IJNS3_IJS6_NS4_ILi0EEEEEES9_EEEEENS_10ViewEngineINS_8gmem_ptrIPKfEEEEEEC2ERKSC_RKSI_,($_ZN7cutlass13device_kernelIN5flash19enable_sm80_to_sm89INS1_16FlashAttnBwdSm80INS1_25CollectiveMainloopBwdSm80ILi2ELi2EN4cute5tupleIJNS5_1CILi128EEES8_NS7_ILi64EEEEEENS_10bfloat16_tEfNS_4arch4Sm80ELb0ELb0ELb1ELb0ELb0ELb0ELb0ELb0ELi2ELi4ELi4ELi4ELb0EEENS1_21CollectiveEpilogueBwdISA_SB_SD_Li256ELb0ELb0ELi2EEENS1_19SingleTileSchedulerILb0ELb0ELb0ELi128EEEEEEEEEvNT_6ParamsE$_ZN4cute3eso3ESOILb1ELb0EJNS_6LayoutINS_5tupleIJNS3_IJNS_1CILi4EEENS4_ILi1EEEEEES6_EEENS3_IJNS3_IJS6_NS4_ILi0EEEEEES9_EEEEENS_10ViewEngineINS_8smem_ptrIPfEEEEEEC2ERKSC_RKSH_ - $_ZN7cutlass13device_kernelIN5flash19enable_sm80_to_sm89INS1_16FlashAttnBwdSm80INS1_25CollectiveMainloopBwdSm80ILi2ELi2EN4cute5tupleIJNS5_1CILi128EEES8_NS7_ILi64EEEEEENS_10bfloat16_tEfNS_4arch4Sm80ELb0ELb0ELb1ELb0ELb0ELb0ELb0ELb0ELi2ELi4ELi4ELi4ELb0EEENS1_21CollectiveEpilogueBwdISA_SB_SD_Li256ELb0ELb0ELi2EEENS1_19SingleTileSchedulerILb0ELb0ELb0ELi128EEEEEEEEEvNT_6ParamsE$_ZN4cute3eso3ESOILb1ELb0EJNS_6LayoutINS_5tupleIJNS3_IJNS_1CILi4EEENS4_ILi1EEEEEES6_EEENS3_IJNS3_IJS6_NS4_ILi0EEEEEES9_EEEEENS_10ViewEngineINS_8gmem_ptrIPKfEEEEEEC2ERKSC_RKSI_)
$_ZN7cutlass13device_kernelIN5flash19enable_sm80_to_sm89INS1_16FlashAttnBwdSm80INS1_25CollectiveMainloopBwdSm80ILi2ELi2EN4cute5tupleIJNS5_1CILi128EEES8_NS7_ILi64EEEEEENS_10bfloat16_tEfNS_4arch4Sm80ELb0ELb0ELb1ELb0ELb0ELb0ELb0ELb0ELi2ELi4ELi4ELi4ELb0EEENS1_21CollectiveEpilogueBwdISA_SB_SD_Li256ELb0ELb0ELi2EEENS1_19SingleTileSchedulerILb0ELb0ELb0ELi128EEEEEEEEEvNT_6ParamsE$_ZN4cute3eso3ESOILb1ELb0EJNS_6LayoutINS_5tupleIJNS3_IJNS_1CILi4EEENS4_ILi1EEEEEES6_EEENS3_IJNS3_IJS6_NS4_ILi0EEEEEES9_EEEEENS_10ViewEngineINS_8gmem_ptrIPKfEEEEEEC2ERKSC_RKSI_:
[----:B------:R-:W-:Y:S01]  /*9960*/  IADD3 R4, R15, -c[0x0][0x20], RZ ;  /* 0x800008000f047a10 */ /* 0x000fe20007ffe0ff */
[----:B------:R-:W-:Y:S01]  /*9970*/  IMAD.MOV.U32 R8, RZ, RZ, R6 ;  /* 0x000000ffff087224 */ /* 0x000fe200078e0006 */
[----:B------:R-:W-:-:S03]  /*9980*/  MOV R9, 0x0 ;  /* 0x0000000000097802 */ /* 0x000fc60000000f00 */
[----:B------:R1:W-:Y:S01]  /*9990*/  STL.64 [R4], R2 ;  /* 0x0000000204007387 */ /* 0x0003e20000100a00 */
[----:B------:R-:W-:Y:S05]  /*99a0*/  RET.REL.NODEC R8 `(_ZN7cutlass13device_kernelIN5flash19enable_sm80_to_sm89INS1_16FlashAttnBwdSm80INS1_25CollectiveMainloopBwdSm80ILi2ELi2EN4cute5tupleIJNS5_1CILi128EEES8_NS7_ILi64EEEEEENS_10bfloat16_tEfNS_4arch4Sm80ELb0ELb0ELb1ELb0ELb0ELb0ELb0ELb0ELi2ELi4ELi4ELi4ELb0EEENS1_21CollectiveEpilogueBwdISA_SB_SD_Li256ELb0ELb0ELi2EEENS1_19SingleTileSchedulerILb0ELb0ELb0ELi128EEEEEEEEEvNT_6ParamsE) ;  /* 0xffff665008007950 */ /* 0x000fea0003c3ffff */
        .type           $_ZN7cutlass13device_kernelIN5flash19enable_sm80_to_sm89INS1_16FlashAttnBwdSm80INS1_25CollectiveMainloopBwdSm80ILi2ELi2EN4cute5tupleIJNS5_1CILi128EEES8_NS7_ILi64EEEEEENS_10bfloat16_tEfNS_4arch4Sm80ELb0ELb0ELb1ELb0ELb0ELb0ELb0ELb0ELi2ELi4ELi4ELi4ELb0EEENS1_21CollectiveEpilogueBwdISA_SB_SD_Li256ELb0ELb0ELi2EEENS1_19SingleTileSchedulerILb0ELb0ELb0ELi128EEEEEEEEEvNT_6ParamsE$_ZN4cute3eso3ESOILb1ELb0EJNS_6LayoutINS_5tupleIJNS3_IJNS_1CILi4EEENS4_ILi1EEEEEES6_EEENS3_IJNS3_IJS6_NS4_ILi0EEEEEES9_EEEEENS_10ViewEngineINS_8smem_ptrIPfEEEEEEC2ERKSC_RKSH_,@function
        .size           $_ZN7cutlass13device_kernelIN5flash19enable_sm80_to_sm89INS1_16FlashAttnBwdSm80INS1_25CollectiveMainloopBwdSm80ILi2ELi2EN4cute5tupleIJNS5_1CILi128EEES8_NS7_ILi64EEEEEENS_10bfloat16_tEfNS_4arch4Sm80ELb0ELb0ELb1ELb0ELb0ELb0ELb0ELb0ELi2ELi4ELi4ELi4ELb0EEENS1_21CollectiveEpilogueBwdISA_SB_SD_Li256ELb0ELb0ELi2EEENS1_19SingleTileSchedulerILb0ELb0ELb0ELi128EEEEEEEEEvNT_6ParamsE$_ZN4cute3eso3ESOILb1ELb0EJNS_6LayoutINS_5tupleIJNS3_IJNS_1CILi4EEENS4_ILi1EEEEEES6_EEENS3_IJNS3_IJS6_NS4_ILi0EEEEEES9_EEEEENS_10ViewEngineINS_8smem_ptrIPfEEEEEEC2ERKSC_RKSH_,($_ZN7cutlass13device_kernelIN5flash19enable_sm80_to_sm89INS1_16FlashAttnBwdSm80INS1_25CollectiveMainloopBwdSm80ILi2ELi2EN4cute5tupleIJNS5_1CILi128EEES8_NS7_ILi64EEEEEENS_10bfloat16_tEfNS_4arch4Sm80ELb0ELb0ELb1ELb0ELb0ELb0ELb0ELb0ELi2ELi4ELi4ELi4ELb0EEENS1_21CollectiveEpilogueBwdISA_SB_SD_Li256ELb0ELb0ELi2EEENS1_19SingleTileSchedulerILb0ELb0ELb0ELi128EEEEEEEEEvNT_6ParamsE$_ZN4cute3eso3ESOILb1ELb0EJNS_6LayoutINS_5tupleIJNS3_IJNS_1CILi4EEENS4_ILi1EEEEEES6_EEENS3_IJNS3_IJS6_NS4_ILi0EEEEEES9_EEEEEiEEC2ERKSC_RKi - $_ZN7cutlass13device_kernelIN5flash19enable_sm80_to_sm89INS1_16FlashAttnBwdSm80INS1_25CollectiveMainloopBwdSm80ILi2ELi2EN4cute5tupleIJNS5_1CILi128EEES8_NS7_ILi64EEEEEENS_10bfloat16_tEfNS_4arch4Sm80ELb0ELb0ELb1ELb0ELb0ELb0ELb0ELb0ELi2ELi4ELi4ELi4ELb0EEENS1_21CollectiveEpilogueBwdISA_SB_SD_Li256ELb0ELb0ELi2EEENS1_19SingleTileSchedulerILb0ELb0ELb0ELi128EEEEEEEEEvNT_6ParamsE$_ZN4cute3eso3ESOILb1ELb0EJNS_6LayoutINS_5tupleIJNS3_IJNS_1CILi4EEENS4_ILi1EEEEEES6_EEENS3_IJNS3_IJS6_NS4_ILi0EEEEEES9_EEEEENS_10ViewEngineINS_8smem_ptrIPfEEEEEEC2ERKSC_RKSH_)
$_ZN7cutlass13device_kernelIN5flash19enable_sm80_to_sm89INS1_16FlashAttnBwdSm80INS1_25CollectiveMainloopBwdSm80ILi2ELi2EN4cute5tupleIJNS5_1CILi128EEES8_NS7_ILi64EEEEEENS_10bfloat16_tEfNS_4arch4Sm80ELb0ELb0ELb1ELb0ELb0ELb0ELb0ELb0ELi2ELi4ELi4ELi4ELb0EEENS1_21CollectiveEpilogueBwdISA_SB_SD_Li256ELb0ELb0ELi2EEENS1_19SingleTileSchedulerILb0ELb0ELb0ELi128EEEEEEEEEvNT_6ParamsE$_ZN4cute3eso3ESOILb1ELb0EJNS_6LayoutINS_5tupleIJNS3_IJNS_1CILi4EEENS4_ILi1EEEEEES6_EEENS3_IJNS3_IJS6_NS4_ILi0EEEEEES9_EEEEENS_10ViewEngineINS_8smem_ptrIPfEEEEEEC2ERKSC_RKSH_:
[----:B------:R-:W-:Y:S02]  /*99b0*/  IADD3 R6, R15, -c[0x0][0x20], RZ ;  /* 0x800008000f067a10 */ /* 0x000fe40007ffe0ff */
[----:B------:R-:W-:-:S03]  /*99c0*/  MOV R9, 0x0 ;  /* 0x0000000000097802 */ /* 0x000fc60000000f00 */
[----:B------:R1:W-:Y:S01]  /*99d0*/  STL.64 [R6], R2 ;  /* 0x0000000206007387 */ /* 0x0003e20000100a00 */
[----:B------:R-:W-:Y:S05]  /*99e0*/  RET.REL.NODEC R8 `(_ZN7cutlass13device_kernelIN5flash19enable_sm80_to_sm89INS1_16FlashAttnBwdSm80INS1_25CollectiveMainloopBwdSm80ILi2ELi2EN4cute5tupleIJNS5_1CILi128EEES8_NS7_ILi64EEEEEENS_10bfloat16_tEfNS_4arch4Sm80ELb0ELb0ELb1ELb0ELb0ELb0ELb0ELb0ELi2ELi4ELi4ELi4ELb0EEENS1_21CollectiveEpilogueBwdISA_SB_SD_Li256ELb0ELb0ELi2EEENS1_19SingleTileSchedulerILb0ELb0ELb0ELi128EEEEEEEEEvNT_6ParamsE) ;  /* 0xffff661008007950 */ /* 0x000fea0003c3ffff */
        .type           $_ZN7cutlass13device_kernelIN5flash19enable_sm80_to_sm89INS1_16FlashAttnBwdSm80INS1_25CollectiveMainloopBwdSm80ILi2ELi2EN4cute5tupleIJNS5_1CILi128EEES8_NS7_ILi64EEEEEENS_10bfloat16_tEfNS_4arch4Sm80ELb0ELb0ELb1ELb0ELb0ELb0ELb0ELb0ELi2ELi4ELi4ELi4ELb0EEENS1_21CollectiveEpilogueBwdISA_SB_SD_Li256ELb0ELb0ELi2EEENS1_19SingleTileSchedulerILb0ELb0ELb0ELi128EEEEEEEEEvNT_6ParamsE$_ZN4cute3eso3ESOILb1ELb0EJNS_6LayoutINS_5tupleIJNS3_IJNS_1CILi4EEENS4_ILi1EEEEEES6_EEENS3_IJNS3_IJS6_NS4_ILi0EEEEEES9_EEEEEiEEC2ERKSC_RKi,@function
        .size           $_ZN7cutlass13device_kernelIN5flash19enable_sm80_to_sm89INS1_16FlashAttnBwdSm80INS1_25CollectiveMainloopBwdSm80ILi2ELi2EN4cute5tupleIJNS5_1CILi128EEES8_NS7_ILi64EEEEEENS_10bfloat16_tEfNS_4arch4Sm80ELb0ELb0ELb1ELb0ELb0ELb0ELb0ELb0ELi2ELi4ELi4ELi4ELb0EEENS1_21CollectiveEpilogueBwdISA_SB_SD_Li256ELb0ELb0ELi2EEENS1_19SingleTileSchedulerILb0ELb0ELb0ELi128EEEEEEEEEvNT_6ParamsE$_ZN4cute3eso3ESOILb1ELb0EJNS_6LayoutINS_5tupleIJNS3_IJNS_1CILi4EEENS4_ILi1EEEEEES6_EEENS3_IJNS3_IJS6_NS4_ILi0EEEEEES9_EEEEEiEEC2ERKSC_RKi,($_ZN7cutlass13device_kernelIN5flash19enable_sm80_to_sm89INS1_16FlashAttnBwdSm80INS1_25CollectiveMainloopBwdSm80ILi2ELi2EN4cute5tupleIJNS5_1CILi128EEES8_NS7_ILi64EEEEEENS_10bfloat16_tEfNS_4arch4Sm80ELb0ELb0ELb1ELb0ELb0ELb0ELb0ELb0ELi2ELi4ELi4ELi4ELb0EEENS1_21CollectiveEpilogueBwdISA_SB_SD_Li256ELb0ELb0ELi2EEENS1_19SingleTileSchedulerILb0ELb0ELb0ELi128EEEEEEEEEvNT_6ParamsE$_ZN4cute3eso3ESOILb1ELb0EJNS_6LayoutINS_5tupleIJNS3_IJNS_1CILi8EEENS4_ILi1EEEEEEEEENS3_IJNS3_IJS6_NS4_ILi0EEEEEEEEEEENS_10ViewEngineINS_8gmem_ptrIPKN7cutlass10bfloat16_tEEEEEEEC2ERKSC_RKSK_ - $_ZN7cutlass13device_kernelIN5flash19enable_sm80_to_sm89INS1_16FlashAttnBwdSm80INS1_25CollectiveMainloopBwdSm80ILi2ELi2EN4cute5tupleIJNS5_1CILi128EEES8_NS7_ILi64EEEEEENS_10bfloat16_tEfNS_4arch4Sm80ELb0ELb0ELb1ELb0ELb0ELb0ELb0ELb0ELi2ELi4ELi4ELi4ELb0EEENS1_21CollectiveEpilogueBwdISA_SB_SD_Li256ELb0ELb0ELi2EEENS1_19SingleTileSchedulerILb0ELb0ELb0ELi128EEEEEEEEEvNT_6ParamsE$_ZN4cute3eso3ESOILb1ELb0EJNS_6LayoutINS_5tupleIJNS3_IJNS_1CILi4EEENS4_ILi1EEEEEES6_EEENS3_IJNS3_IJS6_NS4_ILi0EEEEEES9_EEEEEiEEC2ERKSC_RKi)
$_ZN7cutlass13device_kernelIN5flash19enable_sm80_to_sm89INS1_16FlashAttnBwdSm80INS1_25CollectiveMainloopBwdSm80ILi2ELi2EN4cute5tupleIJNS5_1CILi128EEES8_NS7_ILi64EEEEEENS_10bfloat16_tEfNS_4arch4Sm80ELb0ELb0ELb1ELb0ELb0ELb0ELb0ELb0ELi2ELi4ELi4ELi4ELb0EEENS1_21CollectiveEpilogueBwdISA_SB_SD_Li256ELb0ELb0ELi2EEENS1_19SingleTileSchedulerILb0ELb0ELb0ELi128EEEEEEEEEvNT_6ParamsE$_ZN4cute3eso3ESOILb1ELb0EJNS_6LayoutINS_5tupleIJNS3_IJNS_1CILi4EEENS4_ILi1EEEEEES6_EEENS3_IJNS3_IJS6_NS4_ILi0EEEEEES9_EEEEEiEEC2ERKSC_RKi:
[----:B------:R-:W-:Y:S01]  /*99f0*/  IADD3 R2, R15, -c[0x0][0x20], RZ ;  /* 0x800008000f027a10 */ /* 0x000fe20007ffe0ff */
[----:B------:R-:W-:Y:S01]  /*9a00*/  IMAD.MOV.U32 R8, RZ, RZ, R6 ;  /* 0x000000ffff087224 */ /* 0x000fe200078e0006 */
[----:B------:R-:W-:-:S03]  /*9a10*/  MOV R9, 0x0 ;  /* 0x0000000000097802 */ /* 0x000fc60000000f00 */
[----:B------:R1:W-:Y:S01]  /*9a20*/  STL [R2], R3 ;  /* 0x0000000302007387 */ /* 0x0003e20000100800 */
[----:B------:R-:W-:Y:S05]  /*9a30*/  RET.REL.NODEC R8 `(_ZN7cutlass13device_kernelIN5flash19enable_sm80_to_sm89INS1_16FlashAttnBwdSm80INS1_25CollectiveMainloopBwdSm80ILi2ELi2EN4cute5tupleIJNS5_1CILi128EEES8_NS7_ILi64EEEEEENS_10bfloat16_tEfNS_4arch4Sm80ELb0ELb0ELb1ELb0ELb0ELb0ELb0ELb0ELi2ELi4ELi4ELi4ELb0EEENS1_21CollectiveEpilogueBwdISA_SB_SD_Li256ELb0ELb0ELi2EEENS1_19SingleTileSchedulerILb0ELb0ELb0ELi128EEEEEEEEEvNT_6ParamsE) ;  /* 0xffff65c008007950 */ /* 0x000fea0003c3ffff */
        .type           $_ZN7cutlass13device_kernelIN5flash19enable_sm80_to_sm89INS1_16FlashAttnBwdSm80INS1_25CollectiveMainloopBwdSm80ILi2ELi2EN4cute5tupleIJNS5_1CILi128EEES8_NS7_ILi64EEEEEENS_10bfloat16_tEfNS_4arch4Sm80ELb0ELb0ELb1ELb0ELb0ELb0ELb0ELb0ELi2ELi4ELi4ELi4ELb0EEENS1_21CollectiveEpilogueBwdISA_SB_SD_Li256ELb0ELb0ELi2EEENS1_19SingleTileSchedulerILb0ELb0ELb0ELi128EEEEEEEEEvNT_6ParamsE$_ZN4cute3eso3ESOILb1ELb0EJNS_6LayoutINS_5tupleIJNS3_IJNS_1CILi8EEENS4_ILi1EEEEEEEEENS3_IJNS3_IJS6_NS4_ILi0EEEEEEEEEEENS_10ViewEngineINS_8gmem_ptrIPKN7cutlass10bfloat16_tEEEEEEEC2ERKSC_RKSK_,@function
        .size           $_ZN7cutlass13device_kernelIN5flash19enable_sm80_to_sm89INS1_16FlashAttnBwdSm80INS1_25CollectiveMainloopBwdSm80ILi2ELi2EN4cute5tupleIJNS5_1CILi128EEES8_NS7_ILi64EEEEEENS_10bfloat16_tEfNS_4arch4Sm80ELb0ELb0ELb1ELb0ELb0ELb0ELb0ELb0ELi2ELi4ELi4ELi4ELb0EEENS1_21CollectiveEpilogueBwdISA_SB_SD_Li256ELb0ELb0ELi2EEENS1_19SingleTileSchedulerILb0ELb0ELb0ELi128EEEEEEEEEvNT_6ParamsE$_ZN4cute3eso3ESOILb1ELb0EJNS_6LayoutINS_5tupleIJNS3_IJNS_1CILi8EEENS4_ILi1EEEEEEEEENS3_IJNS3_IJS6_NS4_ILi0EEEEEEEEEEENS_10ViewEngineINS_8gmem_ptrIPKN7cutlass10bfloat16_tEEEEEEEC2ERKSC_RKSK_,($_ZN7cutlass13device_kernelIN5flash19enable_sm80_to_sm89INS1_16FlashAttnBwdSm80INS1_25CollectiveMainloopBwdSm80ILi2ELi2EN4cute5tupleIJNS5_1CILi128EEES8_NS7_ILi64EEEEEENS_10bfloat16_tEfNS_4arch4Sm80ELb0ELb0ELb1ELb0ELb0ELb0ELb0ELb0ELi2ELi4ELi4ELi4ELb0EEENS1_21CollectiveEpilogueBwdISA_SB_SD_Li256ELb0ELb0ELi2EEENS1_19SingleTileSchedulerILb0ELb0ELb0ELi128EEEEEEEEEvNT_6ParamsE$_ZN4cute3eso3ESOILb1ELb0EJNS_6LayoutINS_5tupleIJNS3_IJNS_1CILi8EEENS4_ILi1EEEEEEEEENS3_IJNS3_IJS6_NS4_ILi0EEEEEEEEEEENS_10ViewEngineINS_8smem_ptrIPN7cutlass10bfloat16_tEEEEEEEC2ERKSC_RKSJ_ - $_ZN7cutlass13device_kernelIN5flash19enable_sm80_to_sm89INS1_16FlashAttnBwdSm80INS1_25CollectiveMainloopBwdSm80ILi2ELi2EN4cute5tupleIJNS5_1CILi128EEES8_NS7_ILi64EEEEEENS_10bfloat16_tEfNS_4arch4Sm80ELb0ELb0ELb1ELb0ELb0ELb0ELb0ELb0ELi2ELi4ELi4ELi4ELb0EEENS1_21CollectiveEpilogueBwdISA_SB_SD_Li256ELb0ELb0ELi2EEENS1_19SingleTileSchedulerILb0ELb0ELb0ELi128EEEEEEEEEvNT_6ParamsE$_ZN4cute3eso3ESOILb1ELb0EJNS_6LayoutINS_5tupleIJNS3_IJNS_1CILi8EEENS4_ILi1EEEEEEEEENS3_IJNS3_IJS6_NS4_ILi0EEEEEEEEEEENS_10ViewEngineINS_8gmem_ptrIPKN7cutlass10bfloat16_tEEEEEEEC2ERKSC_RKSK_)
$_ZN7cutlass13device_kernelIN5flash19enable_sm80_to_sm89INS1_16FlashAttnBwdSm80INS1_25CollectiveMainloopBwdSm80ILi2ELi2EN4cute5tupleIJNS5_1CILi128EEES8_NS7_ILi64EEEEEENS_10bfloat16_tEfNS_4arch4Sm80ELb0ELb0ELb1ELb0ELb0ELb0ELb0ELb0ELi2ELi4ELi4ELi4ELb0EEENS1_21CollectiveEpilogueBwdISA_SB_SD_Li256ELb0ELb0ELi2EEENS1_19SingleTileSchedulerILb0ELb0ELb0ELi128EEEEEEEEEvNT_6ParamsE$_ZN4cute3eso3ESOILb1ELb0EJNS_6LayoutINS_5tupleIJNS3_IJNS_1CILi8EEENS4_ILi1EEEEEEEEENS3_IJNS3_IJS6_NS4_ILi0EEEEEEEEEEENS_10ViewEngineINS_8gmem_ptrIPKN7cutlass10bfloat16_tEEEEEEEC2ERKSC_RKSK_:
[----:B------:R-:W-:Y:S01]  /*9a40*/  IADD3 R4, R15, -c[0x0][0x20], RZ ;  /* 0x800008000f047a10 */ /* 0x000fe20007ffe0ff */
[----:B------:R-:W-:Y:S01]  /*9a50*/  IMAD.MOV.U32 R8, RZ, RZ, R6 ;  /* 0x000000ffff087224 */ /* 0x000fe200078e0006 */
[----:B------:R-:W-:-:S03]  /*9a60*/  MOV R9, 0x0 ;  /* 0x0000000000097802 */ /* 0x000fc60000000f00 */
[----:B------:R1:W-:Y:S01]  /*9a70*/  STL.64 [R4], R2 ;  /* 0x0000000204007387 */ /* 0x0003e20000100a00 */
[----:B------:R-:W-:Y:S05]  /*9a80*/  RET.REL.NODEC R8 `(_ZN7cutlass13device_kernelIN5flash19enable_sm80_to_sm89INS1_16FlashAttnBwdSm80INS1_25CollectiveMainloopBwdSm80ILi2ELi2EN4cute5tupleIJNS5_1CILi128EEES8_NS7_ILi64EEEEEENS_10bfloat16_tEfNS_4arch4Sm80ELb0ELb0ELb1ELb0ELb0ELb0ELb0ELb0ELi2ELi4ELi4ELi4ELb0EEENS1_21CollectiveEpilogueBwdISA_SB_SD_Li256ELb0ELb0ELi2EEENS1_19SingleTileSchedulerILb0ELb0ELb0ELi128EEEEEEEEEvNT_6ParamsE) ;  /* 0xffff657008007950 */ /* 0x000fea0003c3ffff */
        .type           $_ZN7cutlass13device_kernelIN5flash19enable_sm80_to_sm89INS1_16FlashAttnBwdSm80INS1_25CollectiveMainloopBwdSm80ILi2ELi2EN4cute5tupleIJNS5_1CILi128EEES8_NS7_ILi64EEEEEENS_10bfloat16_tEfNS_4arch4Sm80ELb0ELb0ELb1ELb0ELb0ELb0ELb0ELb0ELi2ELi4ELi4ELi4ELb0EEENS1_21CollectiveEpilogueBwdISA_SB_SD_Li256ELb0ELb0ELi2EEENS1_19SingleTileSchedulerILb0ELb0ELb0ELi128EEEEEEEEEvNT_6ParamsE$_ZN4cute3eso3ESOILb1ELb0EJNS_6LayoutINS_5tupleIJNS3_IJNS_1CILi8EEENS4_ILi1EEEEEEEEENS3_IJNS3_IJS6_NS4_ILi0EEEEEEEEEEENS_10ViewEngineINS_8smem_ptrIPN7cutlass10bfloat16_tEEEEEEEC2ERKSC_RKSJ_,@function
        .size           $_ZN7cutlass13device_kernelIN5flash19enable_sm80_to_sm89INS1_16FlashAttnBwdSm80INS1_25CollectiveMainloopBwdSm80ILi2ELi2EN4cute5tupleIJNS5_1CILi128EEES8_NS7_ILi64EEEEEENS_10bfloat16_tEfNS_4arch4Sm80ELb0ELb0ELb1ELb0ELb0ELb0ELb0ELb0ELi2ELi4ELi4ELi4ELb0EEENS1_21CollectiveEpilogueBwdISA_SB_SD_Li256ELb0ELb0ELi2EEENS1_19SingleTileSchedulerILb0ELb0ELb0ELi128EEEEEEEEEvNT_6ParamsE$_ZN4cute3eso3ESOILb1ELb0EJNS_6LayoutINS_5tupleIJNS3_IJNS_1CILi8EEENS4_ILi1EEEEEEEEENS3_IJNS3_IJS6_NS4_ILi0EEEEEEEEEEENS_10ViewEngineINS_8smem_ptrIPN7cutlass10bfloat16_tEEEEEEEC2ERKSC_RKSJ_,($_ZN7cutlass13device_kernelIN5flash19enable_sm80_to_sm89INS1_16FlashAttnBwdSm80INS1_25CollectiveMainloopBwdSm80ILi2ELi2EN4cute5tupleIJNS5_1CILi128EEES8_NS7_ILi64EEEEEENS_10bfloat16_tEfNS_4arch4Sm80ELb0ELb0ELb1ELb0ELb0ELb0ELb0ELb0ELi2ELi4ELi4ELi4ELb0EEENS1_21CollectiveEpilogueBwdISA_SB_SD_Li256ELb0ELb0ELi2EEENS1_19SingleTileSchedulerILb0ELb0ELb0ELi128EEEEEEEEEvNT_6ParamsE$_ZN4cute3eso3ESOILb1ELb0EJNS_6LayoutINS_5tupleIJNS3_IJNS_1CILi8EEENS4_ILi1EEEEEEEEENS3_IJNS3_IJS6_NS4_ILi0EEEEEEEEEEENS_10ViewEngineIPN7cutlass10bfloat16_tEEEEEC2ERKSC_RKSH_ - $_ZN7cutlass13device_kernelIN5flash19enable_sm80_to_sm89INS1_16FlashAttnBwdSm80INS1_25CollectiveMainloopBwdSm80ILi2ELi2EN4cute5tupleIJNS5_1CILi128EEES8_NS7_ILi64EEEEEENS_10bfloat16_tEfNS_4arch4Sm80ELb0ELb0ELb1ELb0ELb0ELb0ELb0ELb0ELi2ELi4ELi4ELi4ELb0EEENS1_21CollectiveEpilogueBwdISA_SB_SD_Li256ELb0ELb0ELi2EEENS1_19SingleTileSchedulerILb0ELb0ELb0ELi128EEEEEEEEEvNT_6ParamsE$_ZN4cute3eso3ESOILb1ELb0EJNS_6LayoutINS_5tupleIJNS3_IJNS_1CILi8EEENS4_ILi1EEEEEEEEENS3_IJNS3_IJS6_NS4_ILi0EEEEEEEEEEENS_10ViewEngineINS_8smem_ptrIPN7cutlass10bfloat16_tEEEEEEEC2ERKSC_RKSJ_)
$_ZN7cutlass13device_kernelIN5flash19enable_sm80_to_sm89INS1_16FlashAttnBwdSm80INS1_25CollectiveMainloopBwdSm80ILi2ELi2EN4cute5tupleIJNS5_1CILi128EEES8_NS7_ILi64EEEEEENS_10bfloat16_tEfNS_4arch4Sm80ELb0ELb0ELb1ELb0ELb0ELb0ELb0ELb0ELi2ELi4ELi4ELi4ELb0EEENS1_21CollectiveEpilogueBwdISA_SB_SD_Li256ELb0ELb0ELi2EEENS1_19SingleTileSchedulerILb0ELb0ELb0ELi128EEEEEEEEEvNT_6ParamsE$_ZN4cute3eso3ESOILb1ELb0EJNS_6LayoutINS_5tupleIJNS3_IJNS_1CILi8EEENS4_ILi1EEEEEEEEENS3_IJNS3_IJS6_NS4_ILi0EEEEEEEEEEENS_10ViewEngineINS_8smem_ptrIPN7cutlass10bfloat16_tEEEEEEEC2ERKSC_RKSJ_:
[----:B------:R-:W-:Y:S02]  /*9a90*/  IADD3 R6, R15, -c[0x0][0x20], RZ ;  /* 0x800008000f067a10 */ /* 0x000fe40007ffe0ff */
[----:B------:R-:W-:-:S03]  /*9aa0*/  MOV R9, 0x0 ;  /* 0x0000000000097802 */ /* 0x000fc60000000f00 */
[----:B------:R1:W-:Y:S01]  /*9ab0*/  STL.64 [R6], R2 ;  /* 0x0000000206007387 */ /* 0x0003e20000100a00 */
[----:B------:R-:W-:Y:S05]  /*9ac0*/  RET.REL.NODEC R8 `(_ZN7cutlass13device_kernelIN5flash19enable_sm80_to_sm89INS1_16FlashAttnBwdSm80INS1_25CollectiveMainloopBwdSm80ILi2ELi2EN4cute5tupleIJNS5_1CILi128EEES8_NS7_ILi64EEEEEENS_10bfloat16_tEfNS_4arch4Sm80ELb0ELb0ELb1ELb0ELb0ELb0ELb0ELb0ELi2ELi4ELi4ELi4ELb0EEENS1_21CollectiveEpilogueBwdISA_SB_SD_Li256ELb0ELb0ELi2EEENS1_19SingleTileSchedulerILb0ELb0ELb0ELi128EEEEEEEEEvNT_6ParamsE) ;  /* 0xffff653008007950 */ /* 0x000fea0003c3ffff */
        .type           $_ZN7cutlass13device_kernelIN5flash19enable_sm80_to_sm89INS1_16FlashAttnBwdSm80INS1_25CollectiveMainloopBwdSm80ILi2ELi2EN4cute5tupleIJNS5_1CILi128EEES8_NS7_ILi64EEEEEENS_10bfloat16_tEfNS_4arch4Sm80ELb0ELb0ELb1ELb0ELb0ELb0ELb0ELb0ELi2ELi4ELi4ELi4ELb0EEENS1_21CollectiveEpilogueBwdISA_SB_SD_Li256ELb0ELb0ELi2EEENS1_19SingleTileSchedulerILb0ELb0ELb0ELi128EEEEEEEEEvNT_6ParamsE$_ZN4cute3eso3ESOILb1ELb0EJNS_6LayoutINS_5tupleIJNS3_IJNS_1CILi8EEENS4_ILi1EEEEEEEEENS3_IJNS3_IJS6_NS4_ILi0EEEEEEEEEEENS_10ViewEngineIPN7cutlass10bfloat16_tEEEEEC2ERKSC_RKSH_,@function
        .size           $_ZN7cutlass13device_kernelIN5flash19enable_sm80_to_sm89INS1_16FlashAttnBwdSm80INS1_25CollectiveMainloopBwdSm80ILi2ELi2EN4cute5tupleIJNS5_1CILi128EEES8_NS7_ILi64EEEEEENS_10bfloat16_tEfNS_4arch4Sm80ELb0ELb0ELb1ELb0ELb0ELb0ELb0ELb0ELi2ELi4ELi4ELi4ELb0EEENS1_21CollectiveEpilogueBwdISA_SB_SD_Li256ELb0ELb0ELi2EEENS1_19SingleTileSchedulerILb0ELb0ELb0ELi128EEEEEEEEEvNT_6ParamsE$_ZN4cute3eso3ESOILb1ELb0EJNS_6LayoutINS_5tupleIJNS3_IJNS_1CILi8EEENS4_ILi1EEEEEEEEENS3_IJNS3_IJS6_NS4_ILi0EEEEEEEEEEENS_10ViewEngineIPN7cutlass10bfloat16_tEEEEEC2ERKSC_RKSH_,($_ZN7cutlass13device_kernelIN5flash19enable_sm80_to_sm89INS1_16FlashAttnBwdSm80INS1_25CollectiveMainloopBwdSm80ILi2ELi2EN4cute5tupleIJNS5_1CILi128EEES8_NS7_ILi64EEEEEENS_10bfloat16_tEfNS_4arch4Sm80ELb0ELb0ELb1ELb0ELb0ELb0ELb0ELb0ELi2ELi4ELi4ELi4ELb0EEENS1_21CollectiveEpilogueBwdISA_SB_SD_Li256ELb0ELb0ELi2EEENS1_19SingleTileSchedulerILb0ELb0ELb0ELi128EEEEEEEEEvNT_6ParamsE$_ZN4cute3eso3ESOILb1ELb0EJNS_6LayoutINS_5tupleIJNS3_IJNS_1CILi8EEENS4_ILi1EEEEEEEEENS3_IJNS3_IJS6_NS4_ILi0EEEEEEEEEEEiEEC2ERKSC_RKi - $_ZN7cutlass13device_kernelIN5flash19enable_sm80_to_sm89INS1_16FlashAttnBwdSm80INS1_25CollectiveMainloopBwdSm80ILi2ELi2EN4cute5tupleIJNS5_1CILi128EEES8_NS7_ILi64EEEEEENS_10bfloat16_tEfNS_4arch4Sm80ELb0ELb0ELb1ELb0ELb0ELb0ELb0ELb0ELi2ELi4ELi4ELi4ELb0EEENS1_21CollectiveEpilogueBwdISA_SB_SD_Li256ELb0ELb0ELi2EEENS1_19SingleTileSchedulerILb0ELb0ELb0ELi128EEEEEEEEEvNT_6ParamsE$_ZN4cute3eso3ESOILb1ELb0EJNS_6LayoutINS_5tupleIJNS3_IJNS_1CILi8EEENS4_ILi1EEEEEEEEENS3_IJNS3_IJS6_NS4_ILi0EEEEEEEEEEENS_10ViewEngineIPN7cutlass10bfloat16_tEEEEEC2ERKSC_RKSH_)
$_ZN7cutlass13device_kernelIN5flash19enable_sm80_to_sm89INS1_16FlashAttnBwdSm80INS1_25CollectiveMainloopBwdSm80ILi2ELi2EN4cute5tupleIJNS5_1CILi128EEES8_NS7_ILi64EEEEEENS_10bfloat16_tEfNS_4arch4Sm80ELb0ELb0ELb1ELb0ELb0ELb0ELb0ELb0ELi2ELi4ELi4ELi4ELb0EEENS1_21CollectiveEpilogueBwdISA_SB_SD_Li256ELb0ELb0ELi2EEENS1_19SingleTileSchedulerILb0ELb0ELb0ELi128EEEEEEEEEvNT_6ParamsE$_ZN4cute3eso3ESOILb1ELb0EJNS_6LayoutINS_5tupleIJNS3_IJNS_1CILi8EEENS4_ILi1EEEEEEEEENS3_IJNS3_IJS6_NS4_ILi0EEEEEEEEEEENS_10ViewEngineIPN7cutlass10bfloat16_tEEEEEC2ERKSC_RKSH_:
[----:B------:R-:W-:Y:S01]  /*9ad0*/  IADD3 R2, R76, -c[0x0][0x20], RZ ;  /* 0x800008004c027a10 */ /* 0x000fe20007ffe0ff */
[----:B------:R-:W-:Y:S01]  /*9ae0*/  IMAD.MOV.U32 R7, RZ, RZ, R3 ;  /* 0x000000ffff077224 */ /* 0x000fe200078e0003 */
[----:B------:R-:W-:-:S04]  /*9af0*/  MOV R5, 0x0 ;  /* 0x0000000000057802 */ /* 0x000fc80000000f00 */
[----:B------:R1:W-:Y:S01]  /*9b00*/  STL.64 [R2], R6 ;  /* 0x0000000602007387 */ /* 0x0003e20000100a00 */
[----:B------:R-:W-:Y:S05]  /*9b10*/  RET.REL.NODEC R4 `(_ZN7cutlass13device_kernelIN5flash19enable_sm80_to_sm89INS1_16FlashAttnBwdSm80INS1_25CollectiveMainloopBwdSm80ILi2ELi2EN4cute5tupleIJNS5_1CILi128EEES8_NS7_ILi64EEEEEENS_10bfloat16_tEfNS_4arch4Sm80ELb0ELb0ELb1ELb0ELb0ELb0ELb0ELb0ELi2ELi4ELi4ELi4ELb0EEENS1_21CollectiveEpilogueBwdISA_SB_SD_Li256ELb0ELb0ELi2EEENS1_19SingleTileSchedulerILb0ELb0ELb0ELi128EEEEEEEEEvNT_6ParamsE) ;  /* 0xffff64e004007950 */ /* 0x000fea0003c3ffff */
        .type           $_ZN7cutlass13device_kernelIN5flash19enable_sm80_to_sm89INS1_16FlashAttnBwdSm80INS1_25CollectiveMainloopBwdSm80ILi2ELi2EN4cute5tupleIJNS5_1CILi128EEES8_NS7_ILi64EEEEEENS_10bfloat16_tEfNS_4arch4Sm80ELb0ELb0ELb1ELb0ELb0ELb0ELb0ELb0ELi2ELi4ELi4ELi4ELb0EEENS1_21CollectiveEpilogueBwdISA_SB_SD_Li256ELb0ELb0ELi2EEENS1_19SingleTileSchedulerILb0ELb0ELb0ELi128EEEEEEEEEvNT_6ParamsE$_ZN4cute3eso3ESOILb1ELb0EJNS_6LayoutINS_5tupleIJNS3_IJNS_1CILi8EEENS4_ILi1EEEEEEEEENS3_IJNS3_IJS6_NS4_ILi0EEEEEEEEEEEiEEC2ERKSC_RKi,@function
        .size           $_ZN7cutlass13device_kernelIN5flash19enable_sm80_to_sm89INS1_16FlashAttnBwdSm80INS1_25CollectiveMainloopBwdSm80ILi2ELi2EN4cute5tupleIJNS5_1CILi128EEES8_NS7_ILi64EEEEEENS_10bfloat16_tEfNS_4arch4Sm80ELb0ELb0ELb1ELb0ELb0ELb0ELb0ELb0ELi2ELi4ELi4ELi4ELb0EEENS1_21CollectiveEpilogueBwdISA_SB_SD_Li256ELb0ELb0ELi2EEENS1_19SingleTileSchedulerILb0ELb0ELb0ELi128EEEEEEEEEvNT_6ParamsE$_ZN4cute3eso3ESOILb1ELb0EJNS_6LayoutINS_5tupleIJNS3_IJNS_1CILi8EEENS4_ILi1EEEEEEEEENS3_IJNS3_IJS6_NS4_ILi0EEEEEEEEEEEiEEC2ERKSC_RKi,($_ZN7cutlass13device_kernelIN5flash19enable_sm80_to_sm89INS1_16FlashAttnBwdSm80INS1_25CollectiveMainloopBwdSm80ILi2ELi2EN4cute5tupleIJNS5_1CILi128EEES8_NS7_ILi64EEEEEENS_10bfloat16_tEfNS_4arch4Sm80ELb0ELb0ELb1ELb0ELb0ELb0ELb0ELb0ELi2ELi4ELi4ELi4ELb0EEENS1_21CollectiveEpilogueBwdISA_SB_SD_Li256ELb0ELb0ELi2EEENS1_19SingleTileSchedulerILb0ELb0ELb0ELi128EEEEEEEEEvNT_6ParamsE$_ZN4cute3eso3ESOILb1ELb0EJNS_6LayoutINS_5tupleIJNS3_IJNS_1CILi8EEENS4_ILi1EEEEEEEEENS3_IJNS3_IJS6_NS4_ILi0EEEEEEEEEEElEEC2ERKSC_RKl - $_ZN7cutlass13device_kernelIN5flash19enable_sm80_to_sm89INS1_16FlashAttnBwdSm80INS1_25CollectiveMainloopBwdSm80ILi2ELi2EN4cute5tupleIJNS5_1CILi128EEES8_NS7_ILi64EEEEEENS_10bfloat16_tEfNS_4arch4Sm80ELb0ELb0ELb1ELb0ELb0ELb0ELb0ELb0ELi2ELi4ELi4ELi4ELb0EEENS1_21CollectiveEpilogueBwdISA_SB_SD_Li256ELb0ELb0ELi2EEENS1_19SingleTileSchedulerILb0ELb0ELb0ELi128EEEEEEEEEvNT_6ParamsE$_ZN4cute3eso3ESOILb1ELb0EJNS_6LayoutINS_5tupleIJNS3_IJNS_1CILi8EEENS4_ILi1EEEEEEEEENS3_IJNS3_IJS6_NS4_ILi0EEEEEEEEEEEiEEC2ERKSC_RKi)
$_ZN7cutlass13device_kernelIN5flash19enable_sm80_to_sm89INS1_16FlashAttnBwdSm80INS1_25CollectiveMainloopBwdSm80ILi2ELi2EN4cute5tupleIJNS5_1CILi128EEES8_NS7_ILi64EEEEEENS_10bfloat16_tEfNS_4arch4Sm80ELb0ELb0ELb1ELb0ELb0ELb0ELb0ELb0ELi2ELi4ELi4ELi4ELb0EEENS1_21CollectiveEpilogueBwdISA_SB_SD_Li256ELb0ELb0ELi2EEENS1_19SingleTileSchedulerILb0ELb0ELb0ELi128EEEEEEEEEvNT_6ParamsE$_ZN4cute3eso3ESOILb1ELb0EJNS_6LayoutINS_5tupleIJNS3_IJNS_1CILi8EEENS4_ILi1EEEEEEEEENS3_IJNS3_IJS6_NS4_ILi0EEEEEEEEEEEiEEC2ERKSC_RKi:
[----:B------:R-:W-:Y:S01]  /*9b20*/  IADD3 R2, R15, -c[0x0][0x20], RZ ;  /* 0x800008000f027a10 */ /* 0x000fe20007ffe0ff */
[----:B------:R-:W-:Y:S01]  /*9b30*/  IMAD.MOV.U32 R10, RZ, RZ, R6 ;  /* 0x000000ffff0a7224 */ /* 0x000fe200078e0006 */
[----:B------:R-:W-:-:S03]  /*9b40*/  MOV R11, 0x0 ;  /* 0x00000000000b7802 */ /* 0x000fc60000000f00 */
[----:B------:R1:W-:Y:S01]  /*9b50*/  STL [R2], R3 ;  /* 0x0000000302007387 */ /* 0x0003e20000100800 */
[----:B------:R-:W-:Y:S05]  /*9b60*/  RET.REL.NODEC R10 `(_ZN7cutlass13device_kernelIN5flash19enable_sm80_to_sm89INS1_16FlashAttnBwdSm80INS1_25CollectiveMainloopBwdSm80ILi2ELi2EN4cute5tupleIJNS5_1CILi128EEES8_NS7_ILi64EEEEEENS_10bfloat16_tEfNS_4arch4Sm80ELb0ELb0ELb1ELb0ELb0ELb0ELb0ELb0ELi2ELi4ELi4ELi4ELb0EEENS1_21CollectiveEpilogueBwdISA_SB_SD_Li256ELb0ELb0ELi2EEENS1_19SingleTileSchedulerILb0ELb0ELb0ELi128EEEEEEEEEvNT_6ParamsE) ;  /* 0xffff64900a007950 */ /* 0x000fea0003c3ffff */
        .type           $_ZN7cutlass13device_kernelIN5flash19enable_sm80_to_sm89INS1_16FlashAttnBwdSm80INS1_25CollectiveMainloopBwdSm80ILi2ELi2EN4cute5tupleIJNS5_1CILi128EEES8_NS7_ILi64EEEEEENS_10bfloat16_tEfNS_4arch4Sm80ELb0ELb0ELb1ELb0ELb0ELb0ELb0ELb0ELi2ELi4ELi4ELi4ELb0EEENS1_21CollectiveEpilogueBwdISA_SB_SD_Li256ELb0ELb0ELi2EEENS1_19SingleTileSchedulerILb0ELb0ELb0ELi128EEEEEEEEEvNT_6ParamsE$_ZN4cute3eso3ESOILb1ELb0EJNS_6LayoutINS_5tupleIJNS3_IJNS_1CILi8EEENS4_ILi1EEEEEEEEENS3_IJNS3_IJS6_NS4_ILi0EEEEEEEEEEElEEC2ERKSC_RKl,@function
        .size           $_ZN7cutlass13device_kernelIN5flash19enable_sm80_to_sm89INS1_16FlashAttnBwdSm80INS1_25CollectiveMainloopBwdSm80ILi2ELi2EN4cute5tupleIJNS5_1CILi128EEES8_NS7_ILi64EEEEEENS_10bfloat16_tEfNS_4arch4Sm80ELb0ELb0ELb1ELb0ELb0ELb0ELb0ELb0ELi2ELi4ELi4ELi4ELb0EEENS1_21CollectiveEpilogueBwdISA_SB_SD_Li256ELb0ELb0ELi2EEENS1_19SingleTileSchedulerILb0ELb0ELb0ELi128EEEEEEEEEvNT_6ParamsE$_ZN4cute3eso3ESOILb1ELb0EJNS_6LayoutINS_5tupleIJNS3_IJNS_1CILi8EEENS4_ILi1EEEEEEEEENS3_IJNS3_IJS6_NS4_ILi0EEEEEEEEEEElEEC2ERKSC_RKl,($_ZN7cutlass13device_kernelIN5flash19enable_sm80_to_sm89INS1_16FlashAttnBwdSm80INS1_25CollectiveMainloopBwdSm80ILi2ELi2EN4cute5tupleIJNS5_1CILi128EEES8_NS7_ILi64EEEEEENS_10bfloat16_tEfNS_4arch4Sm80ELb0ELb0ELb1ELb0ELb0ELb0ELb0ELb0ELi2ELi4ELi4ELi4ELb0EEENS1_21CollectiveEpilogueBwdISA_SB_SD_Li256ELb0ELb0ELi2EEENS1_19SingleTileSchedulerILb0ELb0ELb0ELi128EEEEEEEEEvNT_6ParamsE$_ZN4cute3eso3ESOILb1ELb0EJNS_6LayoutINS_5tupleIJNS3_IJNS_1CILi8EEENS4_ILi1EEEEEENS3_IJNS4_ILi2EEEEEEEEENS3_IJNS3_IJS6_NS4_ILi0EEEEEENS3_IJNS4_ILi4096EEEEEEEEEEENS_10ViewEngineINS_8smem_ptrIPN7cutlass10bfloat16_tEEEEEEEC2ERKSG_RKSN_ - $_ZN7cutlass13device_kernelIN5flash19enable_sm80_to_sm89INS1_16FlashAttnBwdSm80INS1_25CollectiveMainloopBwdSm80ILi2ELi2EN4cute5tupleIJNS5_1CILi128EEES8_NS7_ILi64EEEEEENS_10bfloat16_tEfNS_4arch4Sm80ELb0ELb0ELb1ELb0ELb0ELb0ELb0ELb0ELi2ELi4ELi4ELi4ELb0EEENS1_21CollectiveEpilogueBwdISA_SB_SD_Li256ELb0ELb0ELi2EEENS1_19SingleTileSchedulerILb0ELb0ELb0ELi128EEEEEEEEEvNT_6ParamsE$_ZN4cute3eso3ESOILb1ELb0EJNS_6LayoutINS_5tupleIJNS3_IJNS_1CILi8EEENS4_ILi1EEEEEEEEENS3_IJNS3_IJS6_NS4_ILi0EEEEEEEEEEElEEC2ERKSC_RKl)
$_ZN7cutlass13device_kernelIN5flash19enable_sm80_to_sm89INS1_16FlashAttnBwdSm80INS1_25CollectiveMainloopBwdSm80ILi2ELi2EN4cute5tupleIJNS5_1CILi128EEES8_NS7_ILi64EEEEEENS_10bfloat16_tEfNS_4arch4Sm80ELb0ELb0ELb1ELb0ELb0ELb0ELb0ELb0ELi2ELi4ELi4ELi4ELb0EEENS1_21CollectiveEpilogueBwdISA_SB_SD_Li256ELb0ELb0ELi2EEENS1_19SingleTileSchedulerILb0ELb0ELb0ELi128EEEEEEEEEvNT_6ParamsE$_ZN4cute3eso3ESOILb1ELb0EJNS_6LayoutINS_5tupleIJNS3_IJNS_1CILi8EEENS4_ILi1EEEEEEEEENS3_IJNS3_IJS6_NS4_ILi0EEEEEEEEEEElEEC2ERKSC_RKl:
[----:B------:R-:W-:Y:S01]  /*9b70*/  IADD3 R2, R15, -c[0x0][0x20], RZ ;  /* 0x800008000f027a10 */ /* 0x000fe20007ffe0ff */
[----:B------:R-:W-:Y:S01]  /*9b80*/  IMAD.MOV.U32 R8, RZ, RZ, R6 ;  /* 0x000000ffff087224 */ /* 0x000fe200078e0006 */
[----:B------:R-:W-:Y:S01]  /*9b90*/  MOV R9, R3 ;  /* 0x0000000300097202 */ /* 0x000fe20000000f00 */
[----:B------:R-:W-:-:S04]  /*9ba0*/  IMAD.MOV.U32 R5, RZ, RZ, 0x0 ;  /* 0x00000000ff057424 */ /* 0x000fc800078e00ff */
[----:B------:R1:W-:Y:S01]  /*9bb0*/  STL.64 [R2], R8 ;  /* 0x0000000802007387 */ /* 0x0003e20000100a00 */
[----:B------:R-:W-:Y:S05]  /*9bc0*/  RET.REL.NODEC R4 `(_ZN7cutlass13device_kernelIN5flash19enable_sm80_to_sm89INS1_16FlashAttnBwdSm80INS1_25CollectiveMainloopBwdSm80ILi2ELi2EN4cute5tupleIJNS5_1CILi128EEES8_NS7_ILi64EEEEEENS_10bfloat16_tEfNS_4arch4Sm80ELb0ELb0ELb1ELb0ELb0ELb0ELb0ELb0ELi2ELi4ELi4ELi4ELb0EEENS1_21CollectiveEpilogueBwdISA_SB_SD_Li256ELb0ELb0ELi2EEENS1_19SingleTileSchedulerILb0ELb0ELb0ELi128EEEEEEEEEvNT_6ParamsE) ;  /* 0xffff643004007950 */ /* 0x000fea0003c3ffff */
        .type           $_ZN7cutlass13device_kernelIN5flash19enable_sm80_to_sm89INS1_16FlashAttnBwdSm80INS1_25CollectiveMainloopBwdSm80ILi2ELi2EN4cute5tupleIJNS5_1CILi128EEES8_NS7_ILi64EEEEEENS_10bfloat16_tEfNS_4arch4Sm80ELb0ELb0ELb1ELb0ELb0ELb0ELb0ELb0ELi2ELi4ELi4ELi4ELb0EEENS1_21CollectiveEpilogueBwdISA_SB_SD_Li256ELb0ELb0ELi2EEENS1_19SingleTileSchedulerILb0ELb0ELb0ELi128EEEEEEEEEvNT_6ParamsE$_ZN4cute3eso3ESOILb1ELb0EJNS_6LayoutINS_5tupleIJNS3_IJNS_1CILi8EEENS4_ILi1EEEEEENS3_IJNS4_ILi2EEEEEEEEENS3_IJNS3_IJS6_NS4_ILi0EEEEEENS3_IJNS4_ILi4096EEEEEEEEEEENS_10ViewEngineINS_8smem_ptrIPN7cutlass10bfloat16_tEEEEEEEC2ERKSG_RKSN_,@function
        .size           $_ZN7cutlass13device_kernelIN5flash19enable_sm80_to_sm89INS1_16FlashAttnBwdSm80INS1_25CollectiveMainloopBwdSm80ILi2ELi2EN4cute5tupleIJNS5_1CILi128EEES8_NS7_ILi64EEEEEENS_10bfloat16_tEfNS_4arch4Sm80ELb0ELb0ELb1ELb0ELb0ELb0ELb0ELb0ELi2ELi4ELi4ELi4ELb0EEENS1_21CollectiveEpilogueBwdISA_SB_SD_Li256ELb0ELb0ELi2EEENS1_19SingleTileSchedulerILb0ELb0ELb0ELi128EEEEEEEEEvNT_6ParamsE$_ZN4cute3eso3ESOILb1ELb0EJNS_6LayoutINS_5tupleIJNS3_IJNS_1CILi8EEENS4_ILi1EEEEEENS3_IJNS4_ILi2EEEEEEEEENS3_IJNS3_IJS6_NS4_ILi0EEEEEENS3_IJNS4_ILi4096EEEEEEEEEEENS_10ViewEngineINS_8smem_ptrIPN7cutlass10bfloat16_tEEEEEEEC2ERKSG_RKSN_,($_ZN7cutlass13device_kernelIN5flash19enable_sm80_to_sm89INS1_16FlashAttnBwdSm80INS1_25CollectiveMainloopBwdSm80ILi2ELi2EN4cute5tupleIJNS5_1CILi128EEES8_NS7_ILi64EEEEEENS_10bfloat16_tEfNS_4arch4Sm80ELb0ELb0ELb1ELb0ELb0ELb0ELb0ELb0ELi2ELi4ELi4ELi4ELb0EEENS1_21CollectiveEpilogueBwdISA_SB_SD_Li256ELb0ELb0ELi2EEENS1_19SingleTileSchedulerILb0ELb0ELb0ELi128EEEEEEEEEvNT_6ParamsE$_ZN4cute3eso3ESOILb1ELb0EJNS_6LayoutINS_5tupleIJNS3_IJNS_1CILi8EEENS4_ILi1EEEEEENS3_IJNS4_ILi2EEEEEEEEENS3_IJNS3_IJS6_NS4_ILi0EEEEEENS3_IJNS4_ILi64EEEEEEEEEEENS_10ViewEngineIPN7cutlass10bfloat16_tEEEEEC2ERKSG_RKSL_ - $_ZN7cutlass13device_kernelIN5flash19enable_sm80_to_sm89INS1_16FlashAttnBwdSm80INS1_25CollectiveMainloopBwdSm80ILi2ELi2EN4cute5tupleIJNS5_1CILi128EEES8_NS7_ILi64EEEEEENS_10bfloat16_tEfNS_4arch4Sm80ELb0ELb0ELb1ELb0ELb0ELb0ELb0ELb0ELi2ELi4ELi4ELi4ELb0EEENS1_21CollectiveEpilogueBwdISA_SB_SD_Li256ELb0ELb0ELi2EEENS1_19SingleTileSchedulerILb0ELb0ELb0ELi128EEEEEEEEEvNT_6ParamsE$_ZN4cute3eso3ESOILb1ELb0EJNS_6LayoutINS_5tupleIJNS3_IJNS_1CILi8EEENS4_ILi1EEEEEENS3_IJNS4_ILi2EEEEEEEEENS3_IJNS3_IJS6_NS4_ILi0EEEEEENS3_IJNS4_ILi4096EEEEEEEEEEENS_10ViewEngineINS_8smem_ptrIPN7cutlass10bfloat16_tEEEEEEEC2ERKSG_RKSN_)
$_ZN7cutlass13device_kernelIN5flash19enable_sm80_to_sm89INS1_16FlashAttnBwdSm80INS1_25CollectiveMainloopBwdSm80ILi2ELi2EN4cute5tupleIJNS5_1CILi128EEES8_NS7_ILi64EEEEEENS_10bfloat16_tEfNS_4arch4Sm80ELb0ELb0ELb1ELb0ELb0ELb0ELb0ELb0ELi2ELi4ELi4ELi4ELb0EEENS1_21CollectiveEpilogueBwdISA_SB_SD_Li256ELb0ELb0ELi2EEENS1_19SingleTileSchedulerILb0ELb0ELb0ELi128EEEEEEEEEvNT_6ParamsE$_ZN4cute3eso3ESOILb1ELb0EJNS_6LayoutINS_5tupleIJNS3_IJNS_1CILi8EEENS4_ILi1EEEEEENS3_IJNS4_ILi2EEEEEEEEENS3_IJNS3_IJS6_NS4_ILi0EEEEEENS3_IJNS4_ILi4096EEEEEEEEEEENS_10ViewEngineINS_8smem_ptrIPN7cutlass10bfloat16_tEEEEEEEC2ERKSG_RKSN_:
[----:B------:R-:W-:Y:S01]  /*9bd0*/  IADD3 R5, R76, -c[0x0][0x20], RZ ;  /* 0x800008004c057a10 */ /* 0x000fe20007ffe0ff */
[----:B------:R-:W-:Y:S01]  /*9be0*/  IMAD.MOV.U32 R8, RZ, RZ, R4 ;  /* 0x000000ffff087224 */ /* 0x000fe200078e0004 */
[----:B------:R-:W-:Y:S01]  /*9bf0*/  MOV R9, R7 ;  /* 0x0000000700097202 */ /* 0x000fe20000000f00 */
[----:B------:R-:W-:-:S04]  /*9c00*/  IMAD.MOV.U32 R7, RZ, RZ, 0x0 ;  /* 0x00000000ff077424 */ /* 0x000fc800078e00ff */
[----:B------:R1:W-:Y:S01]  /*9c10*/  STL.64 [R5], R8 ;  /* 0x0000000805007387 */ /* 0x0003e20000100a00 */
[----:B------:R-:W-:Y:S05]  /*9c20*/  RET.REL.NODEC R6 `(_ZN7cutlass13device_kernelIN5flash19enable_sm80_to_sm89INS1_16FlashAttnBwdSm80INS1_25CollectiveMainloopBwdSm80ILi2ELi2EN4cute5tupleIJNS5_1CILi128EEES8_NS7_ILi64EEEEEENS_10bfloat16_tEfNS_4arch4Sm80ELb0ELb0ELb1ELb0ELb0ELb0ELb0ELb0ELi2ELi4ELi4ELi4ELb0EEENS1_21CollectiveEpilogueBwdISA_SB_SD_Li256ELb0ELb0ELi2EEENS1_19SingleTileSchedulerILb0ELb0ELb0ELi128EEEEEEEEEvNT_6ParamsE) ;  /* 0xffff63d006007950 */ /* 0x000fea0003c3ffff */
        .type           $_ZN7cutlass13device_kernelIN5flash19enable_sm80_to_sm89INS1_16FlashAttnBwdSm80INS1_25CollectiveMainloopBwdSm80ILi2ELi2EN4cute5tupleIJNS5_1CILi128EEES8_NS7_ILi64EEEEEENS_10bfloat16_tEfNS_4arch4Sm80ELb0ELb0ELb1ELb0ELb0ELb0ELb0ELb0ELi2ELi4ELi4ELi4ELb0EEENS1_21CollectiveEpilogueBwdISA_SB_SD_Li256ELb0ELb0ELi2EEENS1_19SingleTileSchedulerILb0ELb0ELb0ELi128EEEEEEEEEvNT_6ParamsE$_ZN4cute3eso3ESOILb1ELb0EJNS_6LayoutINS_5tupleIJNS3_IJNS_1CILi8EEENS4_ILi1EEEEEENS3_IJNS4_ILi2EEEEEEEEENS3_IJNS3_IJS6_NS4_ILi0EEEEEENS3_IJNS4_ILi64EEEEEEEEEEENS_10ViewEngineIPN7cutlass10bfloat16_tEEEEEC2ERKSG_RKSL_,@function
        .size           $_ZN7cutlass13device_kernelIN5flash19enable_sm80_to_sm89INS1_16FlashAttnBwdSm80INS1_25CollectiveMainloopBwdSm80ILi2ELi2EN4cute5tupleIJNS5_1CILi128EEES8_NS7_ILi64EEEEEENS_10bfloat16_tEfNS_4arch4Sm80ELb0ELb0ELb1ELb0ELb0ELb0ELb0ELb0ELi2ELi4ELi4ELi4ELb0EEENS1_21CollectiveEpilogueBwdISA_SB_SD_Li256ELb0ELb0ELi2EEENS1_19SingleTileSchedulerILb0ELb0ELb0ELi128EEEEEEEEEvNT_6ParamsE$_ZN4cute3eso3ESOILb1ELb0EJNS_6LayoutINS_5tupleIJNS3_IJNS_1CILi8EEENS4_ILi1EEEEEENS3_IJNS4_ILi2EEEEEEEEENS3_IJNS3_IJS6_NS4_ILi0EEEEEENS3_IJNS4_ILi64EEEEEEEEEEENS_10ViewEngineIPN7cutlass10bfloat16_tEEEEEC2ERKSG_RKSL_,($_ZN7cutlass13device_kernelIN5flash19enable_sm80_to_sm89INS1_16FlashAttnBwdSm80INS1_25CollectiveMainloopBwdSm80ILi2ELi2EN4cute5tupleIJNS5_1CILi128EEES8_NS7_ILi64EEEEEENS_10bfloat16_tEfNS_4arch4Sm80ELb0ELb0ELb1ELb0ELb0ELb0ELb0ELb0ELi2ELi4ELi4ELi4ELb0EEENS1_21CollectiveEpilogueBwdISA_SB_SD_Li256ELb0ELb0ELi2EEENS1_19SingleTileSchedulerILb0ELb0ELb0ELi128EEEEEEEEEvNT_6ParamsE$_ZN4cute3eso3ESOILb1ELb0EJNS_6LayoutINS_5tupleIJNS3_IJNS_1CILi8EEENS4_ILi1EEEEEENS3_IJNS4_ILi2EEEEEEEEENS3_IJNS3_IJS6_NS4_ILi0EEEEEENS3_IJNS4_ILi8192EEEEEEEEEEENS_10ViewEngineINS_8smem_ptrIPN7cutlass10bfloat16_tEEEEEEEC2ERKSG_RKSN_ - $_ZN7cutlass13device_kernelIN5flash19enable_sm80_to_sm89INS1_16FlashAttnBwdSm80INS1_25CollectiveMainloopBwdSm80ILi2ELi2EN4cute5tupleIJNS5_1CILi128EEES8_NS7_ILi64EEEEEENS_10bfloat16_tEfNS_4arch4Sm80ELb0ELb0ELb1ELb0ELb0ELb0ELb0ELb0ELi2ELi4ELi4ELi4ELb0EEENS1_21CollectiveEpilogueBwdISA_SB_SD_Li256ELb0ELb0ELi2EEENS1_19SingleTileSchedulerILb0ELb0ELb0ELi128EEEEEEEEEvNT_6ParamsE$_ZN4cute3eso3ESOILb1ELb0EJNS_6LayoutINS_5tupleIJNS3_IJNS_1CILi8EEENS4_ILi1EEEEEENS3_IJNS4_ILi2EEEEEEEEENS3_IJNS3_IJS6_NS4_ILi0EEEEEENS3_IJNS4_ILi64EEEEEEEEEEENS_10ViewEngineIPN7cutlass10bfloat16_tEEEEEC2ERKSG_RKSL_)
$_ZN7cutlass13device_kernelIN5flash19enable_sm80_to_sm89INS1_16FlashAttnBwdSm80INS1_25CollectiveMainloopBwdSm80ILi2ELi2EN4cute5tupleIJNS5_1CILi128EEES8_NS7_ILi64EEEEEENS_10bfloat16_tEfNS_4arch4Sm80ELb0ELb0ELb1ELb0ELb0ELb0ELb0ELb0ELi2ELi4ELi4ELi4ELb0EEENS1_21CollectiveEpilogueBwdISA_SB_SD_Li256ELb0ELb0ELi2EEENS1_19SingleTileSchedulerILb0ELb0ELb0ELi128EEEEEEEEEvNT_6ParamsE$_ZN4cute3eso3ESOILb1ELb0EJNS_6LayoutINS_5tupleIJNS3_IJNS_1CILi8EEENS4_ILi1EEEEEENS3_IJNS4_ILi2EEEEEEEEENS3_IJNS3_IJS6_NS4_ILi0EEEEEENS3_IJNS4_ILi64EEEEEEEEEEENS_10ViewEngineIPN7cutlass10bfloat16_tEEEEEC2ERKSG_RKSL_:
[----:B------:R-:W-:Y:S02]  /*9c30*/  IADD3 R2, R25, -c[0x0][0x20], RZ ;  /* 0x8000080019027a10 */ /* 0x000fe40007ffe0ff */
[----:B------:R-:W-:-:S03]  /*9c40*/  MOV R9, 0x0 ;  /* 0x0000000000097802 */ /* 0x000fc60000000f00 */
[----:B------:R1:W-:Y:S01]  /*9c50*/  STL.64 [R2], R6 ;  /* 0x0000000602007387 */ /* 0x0003e20000100a00 */
[----:B------:R-:W-:Y:S05]  /*9c60*/  RET.REL.NODEC R8 `(_ZN7cutlass13device_kernelIN5flash19enable_sm80_to_sm89INS1_16FlashAttnBwdSm80INS1_25CollectiveMainloopBwdSm80ILi2ELi2EN4cute5tupleIJNS5_1CILi128EEES8_NS7_ILi64EEEEEENS_10bfloat16_tEfNS_4arch4Sm80ELb0ELb0ELb1ELb0ELb0ELb0ELb0ELb0ELi2ELi4ELi4ELi4ELb0EEENS1_21CollectiveEpilogueBwdISA_SB_SD_Li256ELb0ELb0ELi2EEENS1_19SingleTileSchedulerILb0ELb0ELb0ELi128EEEEEEEEEvNT_6ParamsE) ;  /* 0xffff639008007950 */ /* 0x000fea0003c3ffff */
        .type           $_ZN7cutlass13device_kernelIN5flash19enable_sm80_to_sm89INS1_16FlashAttnBwdSm80INS1_25CollectiveMainloopBwdSm80ILi2ELi2EN4cute5tupleIJNS5_1CILi128EEES8_NS7_ILi64EEEEEENS_10bfloat16_tEfNS_4arch4Sm80ELb0ELb0ELb1ELb0ELb0ELb0ELb0ELb0ELi2ELi4ELi4ELi4ELb0EEENS1_21CollectiveEpilogueBwdISA_SB_SD_Li256ELb0ELb0ELi2EEENS1_19SingleTileSchedulerILb0ELb0ELb0ELi128EEEEEEEEEvNT_6ParamsE$_ZN4cute3eso3ESOILb1ELb0EJNS_6LayoutINS_5tupleIJNS3_IJNS_1CILi8EEENS4_ILi1EEEEEENS3_IJNS4_ILi2EEEEEEEEENS3_IJNS3_IJS6_NS4_ILi0EEEEEENS3_IJNS4_ILi8192EEEEEEEEEEENS_10ViewEngineINS_8smem_ptrIPN7cutlass10bfloat16_tEEEEEEEC2ERKSG_RKSN_,@function
        .size           $_ZN7cutlass13device_kernelIN5flash19enable_sm80_to_sm89INS1_16FlashAttnBwdSm80INS1_25CollectiveMainloopBwdSm80ILi2ELi2EN4cute5tupleIJNS5_1CILi128EEES8_NS7_ILi64EEEEEENS_10bfloat16_tEfNS_4arch4Sm80ELb0ELb0ELb1ELb0ELb0ELb0ELb0ELb0ELi2ELi4ELi4ELi4ELb0EEENS1_21CollectiveEpilogueBwdISA_SB_SD_Li256ELb0ELb0ELi2EEENS1_19SingleTileSchedulerILb0ELb0ELb0ELi128EEEEEEEEEvNT_6ParamsE$_ZN4cute3eso3ESOILb1ELb0EJNS_6LayoutINS_5tupleIJNS3_IJNS_1CILi8EEENS4_ILi1EEEEEENS3_IJNS4_ILi2EEEEEEEEENS3_IJNS3_IJS6_NS4_ILi0EEEEEENS3_IJNS4_ILi8192EEEEEEEEEEENS_10ViewEngineINS_8smem_ptrIPN7cutlass10bfloat16_tEEEEEEEC2ERKSG_RKSN_,($_ZN7cutlass13device_kernelIN5flash19enable_sm80_to_sm89INS1_16FlashAttnBwdSm80INS1_25CollectiveMainloopBwdSm80ILi2ELi2EN4cute5tupleIJNS5_1CILi128EEES8_NS7_ILi64EEEEEENS_10bfloat16_tEfNS_4arch4Sm80ELb0ELb0ELb1ELb0ELb0ELb0ELb0ELb0ELi2ELi4ELi4ELi4ELb0EEENS1_21CollectiveEpilogueBwdISA_SB_SD_Li256ELb0ELb0ELi2EEENS1_19SingleTileSchedulerILb0ELb0ELb0ELi128EEEEEEEEEvNT_6ParamsE$_ZN4cute3eso3ESOILb1ELb0EJNS_6LayoutINS_5tupleIJNS3_IJNS_1CILi8EEENS4_ILi1EEEEEENS3_IJNS4_ILi2EEEEEEEEENS3_IJNS3_IJS6_NS4_ILi0EEEEEENS3_IJS5_EEEEEEEENS_10ViewEngineIPN7cutlass10bfloat16_tEEEEEC2ERKSF_RKSK_ - $_ZN7cutlass13device_kernelIN5flash19enable_sm80_to_sm89INS1_16FlashAttnBwdSm80INS1_25CollectiveMainloopBwdSm80ILi2ELi2EN4cute5tupleIJNS5_1CILi128EEES8_NS7_ILi64EEEEEENS_10bfloat16_tEfNS_4arch4Sm80ELb0ELb0ELb1ELb0ELb0ELb0ELb0ELb0ELi2ELi4ELi4ELi4ELb0EEENS1_21CollectiveEpilogueBwdISA_SB_SD_Li256ELb0ELb0ELi2EEENS1_19SingleTileSchedulerILb0ELb0ELb0ELi128EEEEEEEEEvNT_6ParamsE$_ZN4cute3eso3ESOILb1ELb0EJNS_6LayoutINS_5tupleIJNS3_IJNS_1CILi8EEENS4_ILi1EEEEEENS3_IJNS4_ILi2EEEEEEEEENS3_IJNS3_IJS6_NS4_ILi0EEEEEENS3_IJNS4_ILi8192EEEEEEEEEEENS_10ViewEngineINS_8smem_ptrIPN7cutlass10bfloat16_tEEEEEEEC2ERKSG_RKSN_)
$_ZN7cutlass13device_kernelIN5flash19enable_sm80_to_sm89INS1_16FlashAttnBwdSm80INS1_25CollectiveMainloopBwdSm80ILi2ELi2EN4cute5tupleIJNS5_1CILi128EEES8_NS7_ILi64EEEEEENS_10bfloat16_tEfNS_4arch4Sm80ELb0ELb0ELb1ELb0ELb0ELb0ELb0ELb0ELi2ELi4ELi4ELi4ELb0EEENS1_21CollectiveEpilogueBwdISA_SB_SD_Li256ELb0ELb0ELi2EEENS1_19SingleTileSchedulerILb0ELb0ELb0ELi128EEEEEEEEEvNT_6ParamsE$_ZN4cute3eso3ESOILb1ELb0EJNS_6LayoutINS_5tupleIJNS3_IJNS_1CILi8EEENS4_ILi1EEEEEENS3_IJNS4_ILi2EEEEEEEEENS3_IJNS3_IJS6_NS4_ILi0EEEEEENS3_IJNS4_ILi8192EEEEEEEEEEENS_10ViewEngineINS_8smem_ptrIPN7cutlass10bfloat16_tEEEEEEEC2ERKSG_RKSN_:
[----:B------:R-:W-:Y:S02]  /*9c70*/  IADD3 R2, R25, -c[0x0][0x20], RZ ;  /* 0x8000080019027a10 */ /* 0x000fe40007ffe0ff */
[----:B------:R-:W-:-:S03]  /*9c80*/  MOV R9, 0x0 ;  /* 0x0000000000097802 */ /* 0x000fc60000000f00 */
[----:B------:R1:W-:Y:S01]  /*9c90*/  STL.64 [R2], R4 ;  /* 0x0000000402007387 */ /* 0x0003e20000100a00 */
[----:B------:R-:W-:Y:S05]  /*9ca0*/  RET.REL.NODEC R8 `(_ZN7cutlass13device_kernelIN5flash19enable_sm80_to_sm89INS1_16FlashAttnBwdSm80INS1_25CollectiveMainloopBwdSm80ILi2ELi2EN4cute5tupleIJNS5_1CILi128EEES8_NS7_ILi64EEEEEENS_10bfloat16_tEfNS_4arch4Sm80ELb0ELb0ELb1ELb0ELb0ELb0ELb0ELb0ELi2ELi4ELi4ELi4ELb0EEENS1_21CollectiveEpilogueBwdISA_SB_SD_Li256ELb0ELb0ELi2EEENS1_19SingleTileSchedulerILb0ELb0ELb0ELi128EEEEEEEEEvNT_6ParamsE) ;  /* 0xffff635008007950 */ /* 0x000fea0003c3ffff */
        .type           $_ZN7cutlass13device_kernelIN5flash19enable_sm80_to_sm89INS1_16FlashAttnBwdSm80INS1_25CollectiveMainloopBwdSm80ILi2ELi2EN4cute5tupleIJNS5_1CILi128EEES8_NS7_ILi64EEEEEENS_10bfloat16_tEfNS_4arch4Sm80ELb0ELb0ELb1ELb0ELb0ELb0ELb0ELb0ELi2ELi4ELi4ELi4ELb0EEENS1_21CollectiveEpilogueBwdISA_SB_SD_Li256ELb0ELb0ELi2EEENS1_19SingleTileSchedulerILb0ELb0ELb0ELi128EEEEEEEEEvNT_6ParamsE$_ZN4cute3eso3ESOILb1ELb0EJNS_6LayoutINS_5tupleIJNS3_IJNS_1CILi8EEENS4_ILi1EEEEEENS3_IJNS4_ILi2EEEEEEEEENS3_IJNS3_IJS6_NS4_ILi0EEEEEENS3_IJS5_EEEEEEEENS_10ViewEngineIPN7cutlass10bfloat16_tEEEEEC2ERKSF_RKSK_,@function
        .size           $_ZN7cutlass13device_kernelIN5flash19enable_sm80_to_sm89INS1_16FlashAttnBwdSm80INS1_25CollectiveMainloopBwdSm80ILi2ELi2EN4cute5tupleIJNS5_1CILi128EEES8_NS7_ILi64EEEEEENS_10bfloat16_tEfNS_4arch4Sm80ELb0ELb0ELb1ELb0ELb0ELb0ELb0ELb0ELi2ELi4ELi4ELi4ELb0EEENS1_21CollectiveEpilogueBwdISA_SB_SD_Li256ELb0ELb0ELi2EEENS1_19SingleTileSchedulerILb0ELb0ELb0ELi128EEEEEEEEEvNT_6ParamsE$_ZN4cute3eso3ESOILb1ELb0EJNS_6LayoutINS_5tupleIJNS3_IJNS_1CILi8EEENS4_ILi1EEEEEENS3_IJNS4_ILi2EEEEEEEEENS3_IJNS3_IJS6_NS4_ILi0EEEEEENS3_IJS5_EEEEEEEENS_10ViewEngineIPN7cutlass10bfloat16_tEEEEEC2ERKSF_RKSK_,($_ZN7cutlass13device_kernelIN5flash19enable_sm80_to_sm89INS1_16FlashAttnBwdSm80INS1_25CollectiveMainloopBwdSm80ILi2ELi2EN4cute5tupleIJNS5_1CILi128EEES8_NS7_ILi64EEEEEENS_10bfloat16_tEfNS_4arch4Sm80ELb0ELb0ELb1ELb0ELb0ELb0ELb0ELb0ELi2ELi4ELi4ELi4ELb0EEENS1_21CollectiveEpilogueBwdISA_SB_SD_Li256ELb0ELb0ELi2EEENS1_19SingleTileSchedulerILb0ELb0ELb0ELi128EEEEEEEEEvNT_6ParamsE$_ZN4cute3eso3ESOILb1ELb0EJNS_6LayoutINS_5tupleIJNS3_IJNS_1CILi8EEENS4_ILi1EEEEEENS3_IJNS4_ILi4EEEEEEEEENS3_IJNS3_IJS6_NS4_ILi0EEEEEENS3_IJNS4_ILi2048EEEEEEEEEEENS_10ViewEngineINS_8smem_ptrIPN7cutlass10bfloat16_tEEEEEEEC2ERKSG_RKSN_ - $_ZN7cutlass13device_kernelIN5flash19enable_sm80_to_sm89INS1_16FlashAttnBwdSm80INS1_25CollectiveMainloopBwdSm80ILi2ELi2EN4cute5tupleIJNS5_1CILi128EEES8_NS7_ILi64EEEEEENS_10bfloat16_tEfNS_4arch4Sm80ELb0ELb0ELb1ELb0ELb0ELb0ELb0ELb0ELi2ELi4ELi4ELi4ELb0EEENS1_21CollectiveEpilogueBwdISA_SB_SD_Li256ELb0ELb0ELi2EEENS1_19SingleTileSchedulerILb0ELb0ELb0ELi128EEEEEEEEEvNT_6ParamsE$_ZN4cute3eso3ESOILb1ELb0EJNS_6LayoutINS_5tupleIJNS3_IJNS_1CILi8EEENS4_ILi1EEEEEENS3_IJNS4_ILi2EEEEEEEEENS3_IJNS3_IJS6_NS4_ILi0EEEEEENS3_IJS5_EEEEEEEENS_10ViewEngineIPN7cutlass10bfloat16_tEEEEEC2ERKSF_RKSK_)
$_ZN7cutlass13device_kernelIN5flash19enable_sm80_to_sm89INS1_16FlashAttnBwdSm80INS1_25CollectiveMainloopBwdSm80ILi2ELi2EN4cute5tupleIJNS5_1CILi128EEES8_NS7_ILi64EEEEEENS_10bfloat16_tEfNS_4arch4Sm80ELb0ELb0ELb1ELb0ELb0ELb0ELb0ELb0ELi2ELi4ELi4ELi4ELb0EEENS1_21CollectiveEpilogueBwdISA_SB_SD_Li256ELb0ELb0ELi2EEENS1_19SingleTileSchedulerILb0ELb0ELb0ELi128EEEEEEEEEvNT_6ParamsE$_ZN4cute3eso3ESOILb1ELb0EJNS_6LayoutINS_5tupleIJNS3_IJNS_1CILi8EEENS4_ILi1EEEEEENS3_IJNS4_ILi2EEEEEEEEENS3_IJNS3_IJS6_NS4_ILi0EEEEEENS3_IJS5_EEEEEEEENS_10ViewEngineIPN7cutlass10bfloat16_tEEEEEC2ERKSF_RKSK_:
[----:B------:R-:W-:Y:S01]  /*9cb0*/  IADD3 R3, R76, -c[0x0][0x20], RZ ;  /* 0x800008004c037a10 */ /* 0x000fe20007ffe0ff */
[----:B------:R-:W-:Y:S01]  /*9cc0*/  IMAD.MOV.U32 R8, RZ, RZ, R2 ;  /* 0x000000ffff087224 */ /* 0x000fe200078e0002 */
[----:B------:R-:W-:Y:S01]  /*9cd0*/  MOV R9, R7 ;  /* 0x0000000700097202 */ /* 0x000fe20000000f00 */
[----:B------:R-:W-:-:S04]  /*9ce0*/  IMAD.MOV.U32 R7, RZ, RZ, 0x0 ;  /* 0x00000000ff077424 */ /* 0x000fc800078e00ff */
[----:B------:R1:W-:Y:S01]  /*9cf0*/  STL.64 [R3], R8 ;  /* 0x0000000803007387 */ /* 0x0003e20000100a00 */
[----:B------:R-:W-:Y:S05]  /*9d00*/  RET.REL.NODEC R6 `(_ZN7cutlass13device_kernelIN5flash19enable_sm80_to_sm89INS1_16FlashAttnBwdSm80INS1_25CollectiveMainloopBwdSm80ILi2ELi2EN4cute5tupleIJNS5_1CILi128EEES8_NS7_ILi64EEEEEENS_10bfloat16_tEfNS_4arch4Sm80ELb0ELb0ELb1ELb0ELb0ELb0ELb0ELb0ELi2ELi4ELi4ELi4ELb0EEENS1_21CollectiveEpilogueBwdISA_SB_SD_Li256ELb0ELb0ELi2EEENS1_19SingleTileSchedulerILb0ELb0ELb0ELi128EEEEEEEEEvNT_6ParamsE) ;  /* 0xffff62f006007950 */ /* 0x000fea0003c3ffff */
        .type           $_ZN7cutlass13device_kernelIN5flash19enable_sm80_to_sm89INS1_16FlashAttnBwdSm80INS1_25CollectiveMainloopBwdSm80ILi2ELi2EN4cute5tupleIJNS5_1CILi128EEES8_NS7_ILi64EEEEEENS_10bfloat16_tEfNS_4arch4Sm80ELb0ELb0ELb1ELb0ELb0ELb0ELb0ELb0ELi2ELi4ELi4ELi4ELb0EEENS1_21CollectiveEpilogueBwdISA_SB_SD_Li256ELb0ELb0ELi2EEENS1_19SingleTileSchedulerILb0ELb0ELb0ELi128EEEEEEEEEvNT_6ParamsE$_ZN4cute3eso3ESOILb1ELb0EJNS_6LayoutINS_5tupleIJNS3_IJNS_1CILi8EEENS4_ILi1EEEEEENS3_IJNS4_ILi4EEEEEEEEENS3_IJNS3_IJS6_NS4_ILi0EEEEEENS3_IJNS4_ILi2048EEEEEEEEEEENS_10ViewEngineINS_8smem_ptrIPN7cutlass10bfloat16_tEEEEEEEC2ERKSG_RKSN_,@function
        .size           $_ZN7cutlass13device_kernelIN5flash19enable_sm80_to_sm89INS1_16FlashAttnBwdSm80INS1_25CollectiveMainloopBwdSm80ILi2ELi2EN4cute5tupleIJNS5_1CILi128EEES8_NS7_ILi64EEEEEENS_10bfloat16_tEfNS_4arch4Sm80ELb0ELb0ELb1ELb0ELb0ELb0ELb0ELb0ELi2ELi4ELi4ELi4ELb0EEENS1_21CollectiveEpilogueBwdISA_SB_SD_Li256ELb0ELb0ELi2EEENS1_19SingleTileSchedulerILb0ELb0ELb0ELi128EEEEEEEEEvNT_6ParamsE$_ZN4cute3eso3ESOILb1ELb0EJNS_6LayoutINS_5tupleIJNS3_IJNS_1CILi8EEENS4_ILi1EEEEEENS3_IJNS4_ILi4EEEEEEEEENS3_IJNS3_IJS6_NS4_ILi0EEEEEENS3_IJNS4_ILi2048EEEEEEEEEEENS_10ViewEngineINS_8smem_ptrIPN7cutlass10bfloat16_tEEEEEEEC2ERKSG_RKSN_,($_ZN7cutlass13device_kernelIN5flash19enable_sm80_to_sm89INS1_16FlashAttnBwdSm80INS1_25CollectiveMainloopBwdSm80ILi2ELi2EN4cute5tupleIJNS5_1CILi128EEES8_NS7_ILi64EEEEEENS_10bfloat16_tEfNS_4arch4Sm80ELb0ELb0ELb1ELb0ELb0ELb0ELb0ELb0ELi2ELi4ELi4ELi4ELb0EEENS1_21CollectiveEpilogueBwdISA_SB_SD_Li256ELb0ELb0ELi2EEENS1_19SingleTileSchedulerILb0ELb0ELb0ELi128EEEEEEEEEvNT_6ParamsE$_ZN4cute3eso3ESOILb1ELb0EJNS_6LayoutINS_5tupleIJNS3_IJNS_1CILi8EEENS4_ILi1EEEEEENS3_IJNS4_ILi4EEEEEEEEENS3_IJNS3_IJS6_NS4_ILi0EEEEEENS3_IJS5_EEEEEEEENS_10ViewEngineIPN7cutlass10bfloat16_tEEEEEC2ERKSF_RKSK_ - $_ZN7cutlass13device_kernelIN5flash19enable_sm80_to_sm89INS1_16FlashAttnBwdSm80INS1_25CollectiveMainloopBwdSm80ILi2ELi2EN4cute5tupleIJNS5_1CILi128EEES8_NS7_ILi64EEEEEENS_10bfloat16_tEfNS_4arch4Sm80ELb0ELb0ELb1ELb0ELb0ELb0ELb0ELb0ELi2ELi4ELi4ELi4ELb0EEENS1_21CollectiveEpilogueBwdISA_SB_SD_Li256ELb0ELb0ELi2EEENS1_19SingleTileSchedulerILb0ELb0ELb0ELi128EEEEEEEEEvNT_6ParamsE$_ZN4cute3eso3ESOILb1ELb0EJNS_6LayoutINS_5tupleIJNS3_IJNS_1CILi8EEENS4_ILi1EEEEEENS3_IJNS4_ILi4EEEEEEEEENS3_IJNS3_IJS6_NS4_ILi0EEEEEENS3_IJNS4_ILi2048EEEEEEEEEEENS_10ViewEngineINS_8smem_ptrIPN7cutlass10bfloat16_tEEEEEEEC2ERKSG_RKSN_)
$_ZN7cutlass13device_kernelIN5flash19enable_sm80_to_sm89INS1_16FlashAttnBwdSm80INS1_25CollectiveMainloopBwdSm80ILi2ELi2EN4cute5tupleIJNS5_1CILi128EEES8_NS7_ILi64EEEEEENS_10bfloat16_tEfNS_4arch4Sm80ELb0ELb0ELb1ELb0ELb0ELb0ELb0ELb0ELi2ELi4ELi4ELi4ELb0EEENS1_21CollectiveEpilogueBwdISA_SB_SD_Li256ELb0ELb0ELi2EEENS1_19SingleTileSchedulerILb0ELb0ELb0ELi128EEEEEEEEEvNT_6ParamsE$_ZN4cute3eso3ESOILb1ELb0EJNS_6LayoutINS_5tupleIJNS3_IJNS_1CILi8EEENS4_ILi1EEEEEENS3_IJNS4_ILi4EEEEEEEEENS3_IJNS3_IJS6_NS4_ILi0EEEEEENS3_IJNS4_ILi2048EEEEEEEEEEENS_10ViewEngineINS_8smem_ptrIPN7cutlass10bfloat16_tEEEEEEEC2ERKSG_RKSN_:
[----:B------:R-:W-:Y:S01]  /*9d10*/  IADD3 R5, R25, -c[0x0][0x20], RZ ;  /* 0x8000080019057a10 */ /* 0x000fe20007ffe0ff */
[----:B------:R-:W-:Y:S01]  /*9d20*/  IMAD.MOV.U32 R8, RZ, RZ, R4 ;  /* 0x000000ffff087224 */ /* 0x000fe200078e0004 */
[----:B------:R-:W-:Y:S01]  /*9d30*/  MOV R9, R7 ;  /* 0x0000000700097202 */ /* 0x000fe20000000f00 */
[----:B------:R-:W-:-:S04]  /*9d40*/  IMAD.MOV.U32 R7, RZ, RZ, 0x0 ;  /* 0x00000000ff077424 */ /* 0x000fc800078e00ff */
[----:B------:R1:W-:Y:S01]  /*9d50*/  STL.64 [R5], R8 ;  /* 0x0000000805007387 */ /* 0x0003e20000100a00 */
[----:B------:R-:W-:Y:S05]  /*9d60*/  RET.REL.NODEC R6 `(_ZN7cutlass13device_kernelIN5flash19enable_sm80_to_sm89INS1_16FlashAttnBwdSm80INS1_25CollectiveMainloopBwdSm80ILi2ELi2EN4cute5tupleIJNS5_1CILi128EEES8_NS7_ILi64EEEEEENS_10bfloat16_tEfNS_4arch4Sm80ELb0ELb0ELb1ELb0ELb0ELb0ELb0ELb0ELi2ELi4ELi4ELi4ELb0EEENS1_21CollectiveEpilogueBwdISA_SB_SD_Li256ELb0ELb0ELi2EEENS1_19SingleTileSchedulerILb0ELb0ELb0ELi128EEEEEEEEEvNT_6ParamsE) ;  /* 0xffff629006007950 */ /* 0x000fea0003c3ffff */
        .type           $_ZN7cutlass13device_kernelIN5flash19enable_sm80_to_sm89INS1_16FlashAttnBwdSm80INS1_25CollectiveMainloopBwdSm80ILi2ELi2EN4cute5tupleIJNS5_1CILi128EEES8_NS7_ILi64EEEEEENS_10bfloat16_tEfNS_4arch4Sm80ELb0ELb0ELb1ELb0ELb0ELb0ELb0ELb0ELi2ELi4ELi4ELi4ELb0EEENS1_21CollectiveEpilogueBwdISA_SB_SD_Li256ELb0ELb0ELi2EEENS1_19SingleTileSchedulerILb0ELb0ELb0ELi128EEEEEEEEEvNT_6ParamsE$_ZN4cute3eso3ESOILb1ELb0EJNS_6LayoutINS_5tupleIJNS3_IJNS_1CILi8EEENS4_ILi1EEEEEENS3_IJNS4_ILi4EEEEEEEEENS3_IJNS3_IJS6_NS4_ILi0EEEEEENS3_IJS5_EEEEEEEENS_10ViewEngineIPN7cutlass10bfloat16_tEEEEEC2ERKSF_RKSK_,@function
        .size           $_ZN7cutlass13device_kernelIN5flash19enable_sm80_to_sm89INS1_16FlashAttnBwdSm80INS1_25CollectiveMainloopBwdSm80ILi2ELi2EN4cute5tupleIJNS5_1CILi128EEES8_NS7_ILi64EEEEEENS_10bfloat16_tEfNS_4arch4Sm80ELb0ELb0ELb1ELb0ELb0ELb0ELb0ELb0ELi2ELi4ELi4ELi4ELb0EEENS1_21CollectiveEpilogueBwdISA_SB_SD_Li256ELb0ELb0ELi2EEENS1_19SingleTileSchedulerILb0ELb0ELb0ELi128EEEEEEEEEvNT_6ParamsE$_ZN4cute3eso3ESOILb1ELb0EJNS_6LayoutINS_5tupleIJNS3_IJNS_1CILi8EEENS4_ILi1EEEEEENS3_IJNS4_ILi4EEEEEEEEENS3_IJNS3_IJS6_NS4_ILi0EEEEEENS3_IJS5_EEEEEEEENS_10ViewEngineIPN7cutlass10bfloat16_tEEEEEC2ERKSF_RKSK_,($_ZN7cutlass13device_kernelIN5flash19enable_sm80_to_sm89INS1_16FlashAttnBwdSm80INS1_25CollectiveMainloopBwdSm80ILi2ELi2EN4cute5tupleIJNS5_1CILi128EEES8_NS7_ILi64EEEEEENS_10bfloat16_tEfNS_4arch4Sm80ELb0ELb0ELb1ELb0ELb0ELb0ELb0ELb0ELi2ELi4ELi4ELi4ELb0EEENS1_21CollectiveEpilogueBwdISA_SB_SD_Li256ELb0ELb0ELi2EEENS1_19SingleTileSchedulerILb0ELb0ELb0ELi128EEEEEEEEEvNT_6ParamsE$_ZN4cute3eso3ESOILb1ELb0EJNS_6LayoutINS_5tupleIJNS3_IJNS_1CILi8EEENS4_ILi1EEEEEENS4_ILi2EEEEEENS3_IJNS3_IJS6_NS4_ILi0EEEEEENS4_ILi4096EEEEEEEENS_10ViewEngineINS_8smem_ptrIPN7cutlass10bfloat16_tEEEEEEEC2ERKSE_RKSL_ - $_ZN7cutlass13device_kernelIN5flash19enable_sm80_to_sm89INS1_16FlashAttnBwdSm80INS1_25CollectiveMainloopBwdSm80ILi2ELi2EN4cute5tupleIJNS5_1CILi128EEES8_NS7_ILi64EEEEEENS_10bfloat16_tEfNS_4arch4Sm80ELb0ELb0ELb1ELb0ELb0ELb0ELb0ELb0ELi2ELi4ELi4ELi4ELb0EEENS1_21CollectiveEpilogueBwdISA_SB_SD_Li256ELb0ELb0ELi2EEENS1_19SingleTileSchedulerILb0ELb0ELb0ELi128EEEEEEEEEvNT_6ParamsE$_ZN4cute3eso3ESOILb1ELb0EJNS_6LayoutINS_5tupleIJNS3_IJNS_1CILi8EEENS4_ILi1EEEEEENS3_IJNS4_ILi4EEEEEEEEENS3_IJNS3_IJS6_NS4_ILi0EEEEEENS3_IJS5_EEEEEEEENS_10ViewEngineIPN7cutlass10bfloat16_tEEEEEC2ERKSF_RKSK_)
$_ZN7cutlass13device_kernelIN5flash19enable_sm80_to_sm89INS1_16FlashAttnBwdSm80INS1_25CollectiveMainloopBwdSm80ILi2ELi2EN4cute5tupleIJNS5_1CILi128EEES8_NS7_ILi64EEEEEENS_10bfloat16_tEfNS_4arch4Sm80ELb0ELb0ELb1ELb0ELb0ELb0ELb0ELb0ELi2ELi4ELi4ELi4ELb0EEENS1_21CollectiveEpilogueBwdISA_SB_SD_Li256ELb0ELb0ELi2EEENS1_19SingleTileSchedulerILb0ELb0ELb0ELi128EEEEEEEEEvNT_6ParamsE$_ZN4cute3eso3ESOILb1ELb0EJNS_6LayoutINS_5tupleIJNS3_IJNS_1CILi8EEENS4_ILi1EEEEEENS3_IJNS4_ILi4EEEEEEEEENS3_IJNS3_IJS6_NS4_ILi0EEEEEENS3_IJS5_EEEEEEEENS_10ViewEngineIPN7cutlass10bfloat16_tEEEEEC2ERKSF_RKSK_:
[----:B------:R-:W-:Y:S01]  /*9d70*/  IADD3 R3, R25, -c[0x0][0x20], RZ ;  /* 0x8000080019037a10 */ /* 0x000fe20007ffe0ff */
[----:B------:R-:W-:Y:S01]  /*9d80*/  IMAD.MOV.U32 R8, RZ, RZ, R2 ;  /* 0x000000ffff087224 */ /* 0x000fe200078e0002 */
[----:B------:R-:W-:Y:S01]  /*9d90*/  MOV R9, R5 ;  /* 0x0000000500097202 */ /* 0x000fe20000000f00 */
[----:B------:R-:W-:-:S04]  /*9da0*/  IMAD.MOV.U32 R5, RZ, RZ, 0x0 ;  /* 0x00000000ff057424 */ /* 0x000fc800078e00ff */
[----:B------:R1:W-:Y:S01]  /*9db0*/  STL.64 [R3], R8 ;  /* 0x0000000803007387 */ /* 0x0003e20000100a00 */
[----:B------:R-:W-:Y:S05]  /*9dc0*/  RET.REL.NODEC R4 `(_ZN7cutlass13device_kernelIN5flash19enable_sm80_to_sm89INS1_16FlashAttnBwdSm80INS1_25CollectiveMainloopBwdSm80ILi2ELi2EN4cute5tupleIJNS5_1CILi128EEES8_NS7_ILi64EEEEEENS_10bfloat16_tEfNS_4arch4Sm80ELb0ELb0ELb1ELb0ELb0ELb0ELb0ELb0ELi2ELi4ELi4ELi4ELb0EEENS1_21CollectiveEpilogueBwdISA_SB_SD_Li256ELb0ELb0ELi2EEENS1_19SingleTileSchedulerILb0ELb0ELb0ELi128EEEEEEEEEvNT_6ParamsE) ;  /* 0xffff623004007950 */ /* 0x000fea0003c3ffff */
        .type           $_ZN7cutlass13device_kernelIN5flash19enable_sm80_to_sm89INS1_16FlashAttnBwdSm80INS1_25CollectiveMainloopBwdSm80ILi2ELi2EN4cute5tupleIJNS5_1CILi128EEES8_NS7_ILi64EEEEEENS_10bfloat16_tEfNS_4arch4Sm80ELb0ELb0ELb1ELb0ELb0ELb0ELb0ELb0ELi2ELi4ELi4ELi4ELb0EEENS1_21CollectiveEpilogueBwdISA_SB_SD_Li256ELb0ELb0ELi2EEENS1_19SingleTileSchedulerILb0ELb0ELb0ELi128EEEEEEEEEvNT_6ParamsE$_ZN4cute3eso3ESOILb1ELb0EJNS_6LayoutINS_5tupleIJNS3_IJNS_1CILi8EEENS4_ILi1EEEEEENS4_ILi2EEEEEENS3_IJNS3_IJS6_NS4_ILi0EEEEEENS4_ILi4096EEEEEEEENS_10ViewEngineINS_8smem_ptrIPN7cutlass10bfloat16_tEEEEEEEC2ERKSE_RKSL_,@function
        .size           $_ZN7cutlass13device_kernelIN5flash19enable_sm80_to_sm89INS1_16FlashAttnBwdSm80INS1_25CollectiveMainloopBwdSm80ILi2ELi2EN4cute5tupleIJNS5_1CILi128EEES8_NS7_ILi64EEEEEENS_10bfloat16_tEfNS_4arch4Sm80ELb0ELb0ELb1ELb0ELb0ELb0ELb0ELb0ELi2ELi4ELi4ELi4ELb0EEENS1_21CollectiveEpilogueBwdISA_SB_SD_Li256ELb0ELb0ELi2EEENS1_19SingleTileSchedulerILb0ELb0ELb0ELi128EEEEEEEEEvNT_6ParamsE$_ZN4cute3eso3ESOILb1ELb0EJNS_6LayoutINS_5tupleIJNS3_IJNS_1CILi8EEENS4_ILi1EEEEEENS4_ILi2EEEEEENS3_IJNS3_IJS6_NS4_ILi0EEEEEENS4_ILi4096EEEEEEEENS_10ViewEngineINS_8smem_ptrIPN7cutlass10bfloat16_tEEEEEEEC2ERKSE_RKSL_,($_ZN7cutlass13device_kernelIN5flash19enable_sm80_to_sm89INS1_16FlashAttnBwdSm80INS1_25CollectiveMainloopBwdSm80ILi2ELi2EN4cute5tupleIJNS5_1CILi128EEES8_NS7_ILi64EEEEEENS_10bfloat16_tEfNS_4arch4Sm80ELb0ELb0ELb1ELb0ELb0ELb0ELb0ELb0ELi2ELi4ELi4ELi4ELb0EEENS1_21CollectiveEpilogueBwdISA_SB_SD_Li256ELb0ELb0ELi2EEENS1_19SingleTileSchedulerILb0ELb0ELb0ELi128EEEEEEEEEvNT_6ParamsE$_ZN4cute3eso3ESOILb1ELb0EJNS_6LayoutINS_5tupleIJNS3_IJNS_1CILi8EEENS4_ILi1EEEEEENS4_ILi2EEEEEENS3_IJNS3_IJS6_NS4_ILi0EEEEEENS4_ILi4096EEEEEEEEiEEC2ERKSE_RKi - $_ZN7cutlass13device_kernelIN5flash19enable_sm80_to_sm89INS1_16FlashAttnBwdSm80INS1_25CollectiveMainloopBwdSm80ILi2ELi2EN4cute5tupleIJNS5_1CILi128EEES8_NS7_ILi64EEEEEENS_10bfloat16_tEfNS_4arch4Sm80ELb0ELb0ELb1ELb0ELb0ELb0ELb0ELb0ELi2ELi4ELi4ELi4ELb0EEENS1_21CollectiveEpilogueBwdISA_SB_SD_Li256ELb0ELb0ELi2EEENS1_19SingleTileSchedulerILb0ELb0ELb0ELi128EEEEEEEEEvNT_6ParamsE$_ZN4cute3eso3ESOILb1ELb0EJNS_6LayoutINS_5tupleIJNS3_IJNS_1CILi8EEENS4_ILi1EEEEEENS4_ILi2EEEEEENS3_IJNS3_IJS6_NS4_ILi0EEEEEENS4_ILi4096EEEEEEEENS_10ViewEngineINS_8smem_ptrIPN7cutlass10bfloat16_tEEEEEEEC2ERKSE_RKSL_)
$_ZN7cutlass13device_kernelIN5flash19enable_sm80_to_sm89INS1_16FlashAttnBwdSm80INS1_25CollectiveMainloopBwdSm80ILi2ELi2EN4cute5tupleIJNS5_1CILi128EEES8_NS7_ILi64EEEEEENS_10bfloat16_tEfNS_4arch4Sm80ELb0ELb0ELb1ELb0ELb0ELb0ELb0ELb0ELi2ELi4ELi4ELi4ELb0EEENS1_21CollectiveEpilogueBwdISA_SB_SD_Li256ELb0ELb0ELi2EEENS1_19SingleTileSchedulerILb0ELb0ELb0ELi128EEEEEEEEEvNT_6ParamsE$_ZN4cute3eso3ESOILb1ELb0EJNS_6LayoutINS_5tupleIJNS3_IJNS_1CILi8EEENS4_ILi1EEEEEENS4_ILi2EEEEEENS3_IJNS3_IJS6_NS4_ILi0EEEEEENS4_ILi4096EEEEEEEENS_10ViewEngineINS_8smem_ptrIPN7cutlass10bfloat16_tEEEEEEEC2ERKSE_RKSL_:
[----:B------:R-:W-:Y:S02]  /*9dd0*/  IADD3 R4, R76, -c[0x0][0x20], RZ ;  /* 0x800008004c047a10 */ /* 0x000fe40007ffe0ff */
[----:B------:R-:W-:-:S03]  /*9de0*/  MOV R7, 0x0 ;  /* 0x0000000000077802 */ /* 0x000fc60000000f00 */
[----:B------:R1:W-:Y:S01]  /*9df0*/  STL.64 [R4], R2 ;  /* 0x0000000204007387 */ /* 0x0003e20000100a00 */
[----:B------:R-:W-:Y:S05]  /*9e00*/  RET.REL.NODEC R6 `(_ZN7cutlass13device_kernelIN5flash19enable_sm80_to_sm89INS1_16FlashAttnBwdSm80INS1_25CollectiveMainloopBwdSm80ILi2ELi2EN4cute5tupleIJNS5_1CILi128EEES8_NS7_ILi64EEEEEENS_10bfloat16_tEfNS_4arch4Sm80ELb0ELb0ELb1ELb0ELb0ELb0ELb0ELb0ELi2ELi4ELi4ELi4ELb0EEENS1_21CollectiveEpilogueBwdISA_SB_SD_Li256ELb0ELb0ELi2EEENS1_19SingleTileSchedulerILb0ELb0ELb0ELi128EEEEEEEEEvNT_6ParamsE) ;  /* 0xffff61f006007950 */ /* 0x000fea0003c3ffff */
        .type           $_ZN7cutlass13device_kernelIN5flash19enable_sm80_to_sm89INS1_16FlashAttnBwdSm80INS1_25CollectiveMainloopBwdSm80ILi2ELi2EN4cute5tupleIJNS5_1CILi128EEES8_NS7_ILi64EEEEEENS_10bfloat16_tEfNS_4arch4Sm80ELb0ELb0ELb1ELb0ELb0ELb0ELb0ELb0ELi2ELi4ELi4ELi4ELb0EEENS1_21CollectiveEpilogueBwdISA_SB_SD_Li256ELb0ELb0ELi2EEENS1_19SingleTileSchedulerILb0ELb0ELb0ELi128EEEEEEEEEvNT_6ParamsE$_ZN4cute3eso3ESOILb1ELb0EJNS_6LayoutINS_5tupleIJNS3_IJNS_1CILi8EEENS4_ILi1EEEEEENS4_ILi2EEEEEENS3_IJNS3_IJS6_NS4_ILi0EEEEEENS4_ILi4096EEEEEEEEiEEC2ERKSE_RKi,@function
        .size           $_ZN7cutlass13device_kernelIN5flash19enable_sm80_to_sm89INS1_16FlashAttnBwdSm80INS1_25CollectiveMainloopBwdSm80ILi2ELi2EN4cute5tupleIJNS5_1CILi128EEES8_NS7_ILi64EEEEEENS_10bfloat16_tEfNS_4arch4Sm80ELb0ELb0ELb1ELb0ELb0ELb0ELb0ELb0ELi2ELi4ELi4ELi4ELb0EEENS1_21CollectiveEpilogueBwdISA_SB_SD_Li256ELb0ELb0ELi2EEENS1_19SingleTileSchedulerILb0ELb0ELb0ELi128EEEEEEEEEvNT_6ParamsE$_ZN4cute3eso3ESOILb1ELb0EJNS_6LayoutINS_5tupleIJNS3_IJNS_1CILi8EEENS4_ILi1EEEEEENS4_ILi2EEEEEENS3_IJNS3_IJS6_NS4_ILi0EEEEEENS4_ILi4096EEEEEEEEiEEC2ERKSE_RKi,($_ZN7cutlass13device_kernelIN5flash19enable_sm80_to_sm89INS1_16FlashAttnBwdSm80INS1_25CollectiveMainloopBwdSm80ILi2ELi2EN4cute5tupleIJNS5_1CILi128EEES8_NS7_ILi64EEEEEENS_10bfloat16_tEfNS_4arch4Sm80ELb0ELb0ELb1ELb0ELb0ELb0ELb0ELb0ELi2ELi4ELi4ELi4ELb0EEENS1_21CollectiveEpilogueBwdISA_SB_SD_Li256ELb0ELb0ELi2EEENS1_19SingleTileSchedulerILb0ELb0ELb0ELi128EEEEEEEEEvNT_6ParamsE$_ZN4cute3eso3ESOILb1ELb0EJNS_6LayoutINS_5tupleIJNS3_IJNS_1CILi8EEENS4_ILi1EEEEEENS4_ILi2EEEEEENS3_IJNS3_IJS6_NS4_ILi0EEEEEENS4_ILi64EEEEEEEENS_10ViewEngineIPN7cutlass10bfloat16_tEEEEEC2ERKSE_RKSJ_ - $_ZN7cutlass13device_kernelIN5flash19enable_sm80_to_sm89INS1_16FlashAttnBwdSm80INS1_25CollectiveMainloopBwdSm80ILi2ELi2EN4cute5tupleIJNS5_1CILi128EEES8_NS7_ILi64EEEEEENS_10bfloat16_tEfNS_4arch4Sm80ELb0ELb0ELb1ELb0ELb0ELb0ELb0ELb0ELi2ELi4ELi4ELi4ELb0EEENS1_21CollectiveEpilogueBwdISA_SB_SD_Li256ELb0ELb0ELi2EEENS1_19SingleTileSchedulerILb0ELb0ELb0ELi128EEEEEEEEEvNT_6ParamsE$_ZN4cute3eso3ESOILb1ELb0EJNS_6LayoutINS_5tupleIJNS3_IJNS_1CILi8EEENS4_ILi1EEEEEENS4_ILi2EEEEEENS3_IJNS3_IJS6_NS4_ILi0EEEEEENS4_ILi4096EEEEEEEEiEEC2ERKSE_RKi)
$_ZN7cutlass13device_kernelIN5flash19enable_sm80_to_sm89INS1_16FlashAttnBwdSm80INS1_25CollectiveMainloopBwdSm80ILi2ELi2EN4cute5tupleIJNS5_1CILi128EEES8_NS7_ILi64EEEEEENS_10bfloat16_tEfNS_4arch4Sm80ELb0ELb0ELb1ELb0ELb0ELb0ELb0ELb0ELi2ELi4ELi4ELi4ELb0EEENS1_21CollectiveEpilogueBwdISA_SB_SD_Li256ELb0ELb0ELi2EEENS1_19SingleTileSchedulerILb0ELb0ELb0ELi128EEEEEEEEEvNT_6ParamsE$_ZN4cute3eso3ESOILb1ELb0EJNS_6LayoutINS_5tupleIJNS3_IJNS_1CILi8EEENS4_ILi1EEEEEENS4_ILi2EEEEEENS3_IJNS3_IJS6_NS4_ILi0EEEEEENS4_ILi4096EEEEEEEEiEEC2ERKSE_RKi:
[----:B------:R-:W-:Y:S02]  /*9e10*/  IADD3 R2, R76, -c[0x0][0x20], RZ ;  /* 0x800008004c027a10 */ /* 0x000fe40007ffe0ff */
[----:B------:R-:W-:-:S03]  /*9e20*/  MOV R5, 0x0 ;  /* 0x0000000000057802 */ /* 0x000fc60000000f00 */
[----:B------:R1:W-:Y:S01]  /*9e30*/  STL [R2], R3 ;  /* 0x0000000302007387 */ /* 0x0003e20000100800 */
[----:B------:R-:W-:Y:S05]  /*9e40*/  RET.REL.NODEC R4 `(_ZN7cutlass13device_kernelIN5flash19enable_sm80_to_sm89INS1_16FlashAttnBwdSm80INS1_25CollectiveMainloopBwdSm80ILi2ELi2EN4cute5tupleIJNS5_1CILi128EEES8_NS7_ILi64EEEEEENS_10bfloat16_tEfNS_4arch4Sm80ELb0ELb0ELb1ELb0ELb0ELb0ELb0ELb0ELi2ELi4ELi4ELi4ELb0EEENS1_21CollectiveEpilogueBwdISA_SB_SD_Li256ELb0ELb0ELi2EEENS1_19SingleTileSchedulerILb0ELb0ELb0ELi128EEEEEEEEEvNT_6ParamsE) ;  /* 0xffff61b004007950 */ /* 0x000fea0003c3ffff */
        .type           $_ZN7cutlass13device_kernelIN5flash19enable_sm80_to_sm89INS1_16FlashAttnBwdSm80INS1_25CollectiveMainloopBwdSm80ILi2ELi2EN4cute5tupleIJNS5_1CILi128EEES8_NS7_ILi64EEEEEENS_10bfloat16_tEfNS_4arch4Sm80ELb0ELb0ELb1ELb0ELb0ELb0ELb0ELb0ELi2ELi4ELi4ELi4ELb0EEENS1_21CollectiveEpilogueBwdISA_SB_SD_Li256ELb0ELb0ELi2EEENS1_19SingleTileSchedulerILb0ELb0ELb0ELi128EEEEEEEEEvNT_6ParamsE$_ZN4cute3eso3ESOILb1ELb0EJNS_6LayoutINS_5tupleIJNS3_IJNS_1CILi8EEENS4_ILi1EEEEEENS4_ILi2EEEEEENS3_IJNS3_IJS6_NS4_ILi0EEEEEENS4_ILi64EEEEEEEENS_10ViewEngineIPN7cutlass10bfloat16_tEEEEEC2ERKSE_RKSJ_,@function
        .size           $_ZN7cutlass13device_kernelIN5flash19enable_sm80_to_sm89INS1_16FlashAttnBwdSm80INS1_25CollectiveMainloopBwdSm80ILi2ELi2EN4cute5tupleIJNS5_1CILi128EEES8_NS7_ILi64EEEEEENS_10bfloat16_tEfNS_4arch4Sm80ELb0ELb0ELb1ELb0ELb0ELb0ELb0ELb0ELi2ELi4ELi4ELi4ELb0EEENS1_21CollectiveEpilogueBwdISA_SB_SD_Li256ELb0ELb0ELi2EEENS1_19SingleTileSchedulerILb0ELb0ELb0ELi128EEEEEEEEEvNT_6ParamsE$_ZN4cute3eso3ESOILb1ELb0EJNS_6LayoutINS_5tupleIJNS3_IJNS_1CILi8EEENS4_ILi1EEEEEENS4_ILi2EEEEEENS3_IJNS3_IJS6_NS4_ILi0EEEEEENS4_ILi64EEEEEEEENS_10ViewEngineIPN7cutlass10bfloat16_tEEEEEC2ERKSE_RKSJ_,($_ZN7cutlass13device_kernelIN5flash19enable_sm80_to_sm89INS1_16FlashAttnBwdSm80INS1_25CollectiveMainloopBwdSm80ILi2ELi2EN4cute5tupleIJNS5_1CILi128EEES8_NS7_ILi64EEEEEENS_10bfloat16_tEfNS_4arch4Sm80ELb0ELb0ELb1ELb0ELb0ELb0ELb0ELb0ELi2ELi4ELi4ELi4ELb0EEENS1_21CollectiveEpilogueBwdISA_SB_SD_Li256ELb0ELb0ELi2EEENS1_19SingleTileSchedulerILb0ELb0ELb0ELi128EEEEEEEEEvNT_6ParamsE$_ZN4cute3eso3ESOILb1ELb0EJNS_6LayoutINS_5tupleIJNS3_IJNS_1CILi8EEENS4_ILi1EEEEEENS4_ILi2EEEEEENS3_IJNS3_IJS6_NS4_ILi0EEEEEENS4_ILi64EEEEEEEEiEEC2ERKSE_RKi - $_ZN7cutlass13device_kernelIN5flash19enable_sm80_to_sm89INS1_16FlashAttnBwdSm80INS1_25CollectiveMainloopBwdSm80ILi2ELi2EN4cute5tupleIJNS5_1CILi128EEES8_NS7_ILi64EEEEEENS_10bfloat16_tEfNS_4arch4Sm80ELb0ELb0ELb1ELb0ELb0ELb0ELb0ELb0ELi2ELi4ELi4ELi4ELb0EEENS1_21CollectiveEpilogueBwdISA_SB_SD_Li256ELb0ELb0ELi2EEENS1_19SingleTileSchedulerILb0ELb0ELb0ELi128EEEEEEEEEvNT_6ParamsE$_ZN4cute3eso3ESOILb1ELb0EJNS_6LayoutINS_5tupleIJNS3_IJNS_1CILi8EEENS4_ILi1EEEEEENS4_ILi2EEEEEENS3_IJNS3_IJS6_NS4_ILi0EEEEEENS4_ILi64EEEEEEEENS_10ViewEngineIPN7cutlass10bfloat16_tEEEEEC2ERKSE_RKSJ_)
$_ZN7cutlass13device_kernelIN5flash19enable_sm80_to_sm89INS1_16FlashAttnBwdSm80INS1_25CollectiveMainloopBwdSm80ILi2ELi2EN4cute5tupleIJNS5_1CILi128EEES8_NS7_ILi64EEEEEENS_10bfloat16_tEfNS_4arch4Sm80ELb0ELb0ELb1ELb0ELb0ELb0ELb0ELb0ELi2ELi4ELi4ELi4ELb0EEENS1_21CollectiveEpilogueBwdISA_SB_SD_Li256ELb0ELb0ELi2EEENS1_19SingleTileSchedulerILb0ELb0ELb0ELi128EEEEEEEEEvNT_6ParamsE$_ZN4cute3eso3ESOILb1ELb0EJNS_6LayoutINS_5tupleIJNS3_IJNS_1CILi8EEENS4_ILi1EEEEEENS4_ILi2EEEEEENS3_IJNS3_IJS6_NS4_ILi0EEEEEENS4_ILi64EEEEEEEENS_10ViewEngineIPN7cutlass10bfloat16_tEEEEEC2ERKSE_RKSJ_:
[----:B------:R-:W-:Y:S01]  /*9e50*/  IADD3 R6, R25, -c[0x0][0x20], RZ ;  /* 0x8000080019067a10 */ /* 0x000fe20007ffe0ff */
[----:B------:R-:W-:Y:S01]  /*9e60*/  IMAD.MOV.U32 R11, RZ, RZ, R7 ;  /* 0x000000ffff0b7224 */ /* 0x000fe200078e0007 */
[----:B------:R-:W-:-:S04]  /*9e70*/  MOV R9, 0x0 ;  /* 0x0000000000097802 */ /* 0x000fc80000000f00 */
[----:B------:R1:W-:Y:S01]  /*9e80*/  STL.64 [R6], R10 ;  /* 0x0000000a06007387 */ /* 0x0003e20000100a00 */
[----:B------:R-:W-:Y:S05]  /*9e90*/  RET.REL.NODEC R8 `(_ZN7cutlass13device_kernelIN5flash19enable_sm80_to_sm89INS1_16FlashAttnBwdSm80INS1_25CollectiveMainloopBwdSm80ILi2ELi2EN4cute5tupleIJNS5_1CILi128EEES8_NS7_ILi64EEEEEENS_10bfloat16_tEfNS_4arch4Sm80ELb0ELb0ELb1ELb0ELb0ELb0ELb0ELb0ELi2ELi4ELi4ELi4ELb0EEENS1_21CollectiveEpilogueBwdISA_SB_SD_Li256ELb0ELb0ELi2EEENS1_19SingleTileSchedulerILb0ELb0ELb0ELi128EEEEEEEEEvNT_6ParamsE) ;  /* 0xffff616008007950 */ /* 0x000fea0003c3ffff */
        .type           $_ZN7cutlass13device_kernelIN5flash19enable_sm80_to_sm89INS1_16FlashAttnBwdSm80INS1_25CollectiveMainloopBwdSm80ILi2ELi2EN4cute5tupleIJNS5_1CILi128EEES8_NS7_ILi64EEEEEENS_10bfloat16_tEfNS_4arch4Sm80ELb0ELb0ELb1ELb0ELb0ELb0ELb0ELb0ELi2ELi4ELi4ELi4ELb0EEENS1_21CollectiveEpilogueBwdISA_SB_SD_Li256ELb0ELb0ELi2EEENS1_19SingleTileSchedulerILb0ELb0ELb0ELi128EEEEEEEEEvNT_6ParamsE$_ZN4cute3eso3ESOILb1ELb0EJNS_6LayoutINS_5tupleIJNS3_IJNS_1CILi8EEENS4_ILi1EEEEEENS4_ILi2EEEEEENS3_IJNS3_IJS6_NS4_ILi0EEEEEENS4_ILi64EEEEEEEEiEEC2ERKSE_RKi,@function
        .size           $_ZN7cutlass13device_kernelIN5flash19enable_sm80_to_sm89INS1_16FlashAttnBwdSm80INS1_25CollectiveMainloopBwdSm80ILi2ELi2EN4cute5tupleIJNS5_1CILi128EEES8_NS7_ILi64EEEEEENS_10bfloat16_tEfNS_4arch4Sm80ELb0ELb0ELb1ELb0ELb0ELb0ELb0ELb0ELi2ELi4ELi4ELi4ELb0EEENS1_21CollectiveEpilogueBwdISA_SB_SD_Li256ELb0ELb0ELi2EEENS1_19SingleTileSchedulerILb0ELb0ELb0ELi128EEEEEEEEEvNT_6ParamsE$_ZN4cute3eso3ESOILb1ELb0EJNS_6LayoutINS_5tupleIJNS3_IJNS_1CILi8EEENS4_ILi1EEEEEENS4_ILi2EEEEEENS3_IJNS3_IJS6_NS4_ILi0EEEEEENS4_ILi64EEEEEEEEiEEC2ERKSE_RKi,($_ZN7cutlass13device_kernelIN5flash19enable_sm80_to_sm89INS1_16FlashAttnBwdSm80INS1_25CollectiveMainloopBwdSm80ILi2ELi2EN4cute5tupleIJNS5_1CILi128EEES8_NS7_ILi64EEEEEENS_10bfloat16_tEfNS_4arch4Sm80ELb0ELb0ELb1ELb0ELb0ELb0ELb0ELb0ELi2ELi4ELi4ELi4ELb0EEENS1_21CollectiveEpilogueBwdISA_SB_SD_Li256ELb0ELb0ELi2EEENS1_19SingleTileSchedulerILb0ELb0ELb0ELi128EEEEEEEEEvNT_6ParamsE$_ZN4cute3eso3ESOILb1ELb0EJNS_6LayoutINS_5tupleIJNS3_IJNS_1CILi8EEENS4_ILi1EEEEEENS4_ILi2EEEEEENS3_IJNS3_IJS6_NS4_ILi0EEEEEENS4_ILi8192EEEEEEEENS_10ViewEngineINS_8smem_ptrIPN7cutlass10bfloat16_tEEEEEEEC2ERKSE_RKSL_ - $_ZN7cutlass13device_kernelIN5flash19enable_sm80_to_sm89INS1_16FlashAttnBwdSm80INS1_25CollectiveMainloopBwdSm80ILi2ELi2EN4cute5tupleIJNS5_1CILi128EEES8_NS7_ILi64EEEEEENS_10bfloat16_tEfNS_4arch4Sm80ELb0ELb0ELb1ELb0ELb0ELb0ELb0ELb0ELi2ELi4ELi4ELi4ELb0EEENS1_21CollectiveEpilogueBwdISA_SB_SD_Li256ELb0ELb0ELi2EEENS1_19SingleTileSchedulerILb0ELb0ELb0ELi128EEEEEEEEEvNT_6ParamsE$_ZN4cute3eso3ESOILb1ELb0EJNS_6LayoutINS_5tupleIJNS3_IJNS_1CILi8EEENS4_ILi1EEEEEENS4_ILi2EEEEEENS3_IJNS3_IJS6_NS4_ILi0EEEEEENS4_ILi64EEEEEEEEiEEC2ERKSE_RKi)
$_ZN7cutlass13device_kernelIN5flash19enable_sm80_to_sm89INS1_16FlashAttnBwdSm80INS1_25CollectiveMainloopBwdSm80ILi2ELi2EN4cute5tupleIJNS5_1CILi128EEES8_NS7_ILi64EEEEEENS_10bfloat16_tEfNS_4arch4Sm80ELb0ELb0ELb1ELb0ELb0ELb0ELb0ELb0ELi2ELi4ELi4ELi4ELb0EEENS1_21CollectiveEpilogueBwdISA_SB_SD_Li256ELb0ELb0ELi2EEENS1_19SingleTileSchedulerILb0ELb0ELb0ELi128EEEEEEEEEvNT_6ParamsE$_ZN4cute3eso3ESOILb1ELb0EJNS_6LayoutINS_5tupleIJNS3_IJNS_1CILi8EEENS4_ILi1EEEEEENS4_ILi2EEEEEENS3_IJNS3_IJS6_NS4_ILi0EEEEEENS4_ILi64EEEEEEEEiEEC2ERKSE_RKi:
[----:B------:R-:W-:Y:S02]  /*9ea0*/  IADD3 R2, R25, -c[0x0][0x20], RZ ;  /* 0x8000080019027a10 */ /* 0x000fe40007ffe0ff */
[----:B------:R-:W-:-:S03]  /*9eb0*/  MOV R7, 0x0 ;  /* 0x0000000000077802 */ /* 0x000fc60000000f00 */
[----:B------:R1:W-:Y:S01]  /*9ec0*/  STL [R2], R3 ;  /* 0x0000000302007387 */ /* 0x0003e20000100800 */
[----:B------:R-:W-:Y:S05]  /*9ed0*/  RET.REL.NODEC R6 `(_ZN7cutlass13device_kernelIN5flash19enable_sm80_to_sm89INS1_16FlashAttnBwdSm80INS1_25CollectiveMainloopBwdSm80ILi2ELi2EN4cute5tupleIJNS5_1CILi128EEES8_NS7_ILi64EEEEEENS_10bfloat16_tEfNS_4arch4Sm80ELb0ELb0ELb1ELb0ELb0ELb0ELb0ELb0ELi2ELi4ELi4ELi4ELb0EEENS1_21CollectiveEpilogueBwdISA_SB_SD_Li256ELb0ELb0ELi2EEENS1_19SingleTileSchedulerILb0ELb0ELb0ELi128EEEEEEEEEvNT_6ParamsE) ;  /* 0xffff612006007950 */ /* 0x000fea0003c3ffff */
        .type           $_ZN7cutlass13device_kernelIN5flash19enable_sm80_to_sm89INS1_16FlashAttnBwdSm80INS1_25CollectiveMainloopBwdSm80ILi2ELi2EN4cute5tupleIJNS5_1CILi128EEES8_NS7_ILi64EEEEEENS_10bfloat16_tEfNS_4arch4Sm80ELb0ELb0ELb1ELb0ELb0ELb0ELb0ELb0ELi2ELi4ELi4ELi4ELb0EEENS1_21CollectiveEpilogueBwdISA_SB_SD_Li256ELb0ELb0ELi2EEENS1_19SingleTileSchedulerILb0ELb0ELb0ELi128EEEEEEEEEvNT_6ParamsE$_ZN4cute3eso3ESOILb1ELb0EJNS_6LayoutINS_5tupleIJNS3_IJNS_1CILi8EEENS4_ILi1EEEEEENS4_ILi2EEEEEENS3_IJNS3_IJS6_NS4_ILi0EEEEEENS4_ILi8192EEEEEEEENS_10ViewEngineINS_8smem_ptrIPN7cutlass10bfloat16_tEEEEEEEC2ERKSE_RKSL_,@function
        .size           $_ZN7cutlass13device_kernelIN5flash19enable_sm80_to_sm89INS1_16FlashAttnBwdSm80INS1_25CollectiveMainloopBwdSm80ILi2ELi2EN4cute5tupleIJNS5_1CILi128EEES8_NS7_ILi64EEEEEENS_10bfloat16_tEfNS_4arch4Sm80ELb0ELb0ELb1ELb0ELb0ELb0ELb0ELb0ELi2ELi4ELi4ELi4ELb0EEENS1_21CollectiveEpilogueBwdISA_SB_SD_Li256ELb0ELb0ELi2EEENS1_19SingleTileSchedulerILb0ELb0ELb0ELi128EEEEEEEEEvNT_6ParamsE$_ZN4cute3eso3ESOILb1ELb0EJNS_6LayoutINS_5tupleIJNS3_IJNS_1CILi8EEENS4_ILi1EEEEEENS4_ILi2EEEEEENS3_IJNS3_IJS6_NS4_ILi0EEEEEENS4_ILi8192EEEEEEEENS_10ViewEngineINS_8smem_ptrIPN7cutlass10bfloat16_tEEEEEEEC2ERKSE_RKSL_,($_ZN7cutlass13device_kernelIN5flash19enable_sm80_to_sm89INS1_16FlashAttnBwdSm80INS1_25CollectiveMainloopBwdSm80ILi2ELi2EN4cute5tupleIJNS5_1CILi128EEES8_NS7_ILi64EEEEEENS_10bfloat16_tEfNS_4arch4Sm80ELb0ELb0ELb1ELb0ELb0ELb0ELb0ELb0ELi2ELi4ELi4ELi4ELb0EEENS1_21CollectiveEpilogueBwdISA_SB_SD_Li256ELb0ELb0ELi2EEENS1_19SingleTileSchedulerILb0ELb0ELb0ELi128EEEEEEEEEvNT_6ParamsE$_ZN4cute3eso3ESOILb1ELb0EJNS_6LayoutINS_5tupleIJNS3_IJNS_1CILi8EEENS4_ILi1EEEEEENS4_ILi2EEEEEENS3_IJNS3_IJS6_NS4_ILi0EEEEEENS4_ILi8192EEEEEEEEiEEC2ERKSE_RKi - $_ZN7cutlass13device_kernelIN5flash19enable_sm80_to_sm89INS1_16FlashAttnBwdSm80INS1_25CollectiveMainloopBwdSm80ILi2ELi2EN4cute5tupleIJNS5_1CILi128EEES8_NS7_ILi64EEEEEENS_10bfloat16_tEfNS_4arch4Sm80ELb0ELb0ELb1ELb0ELb0ELb0ELb0ELb0ELi2ELi4ELi4ELi4ELb0EEENS1_21CollectiveEpilogueBwdISA_SB_SD_Li256ELb0ELb0ELi2EEENS1_19SingleTileSchedulerILb0ELb0ELb0ELi128EEEEEEEEEvNT_6ParamsE$_ZN4cute3eso3ESOILb1ELb0EJNS_6LayoutINS_5tupleIJNS3_IJNS_1CILi8EEENS4_ILi1EEEEEENS4_ILi2EEEEEENS3_IJNS3_IJS6_NS4_ILi0EEEEEENS4_ILi8192EEEEEEEENS_10ViewEngineINS_8smem_ptrIPN7cutlass10bfloat16_tEEEEEEEC2ERKSE_RKSL_)
$_ZN7cutlass13device_kernelIN5flash19enable_sm80_to_sm89INS1_16FlashAttnBwdSm80INS1_25CollectiveMainloopBwdSm80ILi2ELi2EN4cute5tupleIJNS5_1CILi128EEES8_NS7_ILi64EEEEEENS_10bfloat16_tEfNS_4arch4Sm80ELb0ELb0ELb1ELb0ELb0ELb0ELb0ELb0ELi2ELi4ELi4ELi4ELb0EEENS1_21CollectiveEpilogueBwdISA_SB_SD_Li256ELb0ELb0ELi2EEENS1_19SingleTileSchedulerILb0ELb0ELb0ELi128EEEEEEEEEvNT_6ParamsE$_ZN4cute3eso3ESOILb1ELb0EJNS_6LayoutINS_5tupleIJNS3_IJNS_1CILi8EEENS4_ILi1EEEEEENS4_ILi2EEEEEENS3_IJNS3_IJS6_NS4_ILi0EEEEEENS4_ILi8192EEEEEEEENS_10ViewEngineINS_8smem_ptrIPN7cutlass10bfloat16_tEEEEEEEC2ERKSE_RKSL_:
[----:B------:R-:W-:Y:S02]  /*9ee0*/  IADD3 R4, R25, -c[0x0][0x20], RZ ;  /* 0x8000080019047a10 */ /* 0x000fe40007ffe0ff */
[----:B------:R-:W-:-:S03]  /*9ef0*/  MOV R7, 0x0 ;  /* 0x0000000000077802 */ /* 0x000fc60000000f00 */
[----:B------:R1:W-:Y:S01]  /*9f00*/  STL.64 [R4], R2 ;  /* 0x0000000204007387 */ /* 0x0003e20000100a00 */
[----:B------:R-:W-:Y:S05]  /*9f10*/  RET.REL.NODEC R6 `(_ZN7cutlass13device_kernelIN5flash19enable_sm80_to_sm89INS1_16FlashAttnBwdSm80INS1_25CollectiveMainloopBwdSm80ILi2ELi2EN4cute5tupleIJNS5_1CILi128EEES8_NS7_ILi64EEEEEENS_10bfloat16_tEfNS_4arch4Sm80ELb0ELb0ELb1ELb0ELb0ELb0ELb0ELb0ELi2ELi4ELi4ELi4ELb0EEENS1_21CollectiveEpilogueBwdISA_SB_SD_Li256ELb0ELb0ELi2EEENS1_19SingleTileSchedulerILb0ELb0ELb0ELi128EEEEEEEEEvNT_6ParamsE) ;  /* 0xffff60e006007950 */ /* 0x000fea0003c3ffff */
        .type           $_ZN7cutlass13device_kernelIN5flash19enable_sm80_to_sm89INS1_16FlashAttnBwdSm80INS1_25CollectiveMainloopBwdSm80ILi2ELi2EN4cute5tupleIJNS5_1CILi128EEES8_NS7_ILi64EEEEEENS_10bfloat16_tEfNS_4arch4Sm80ELb0ELb0ELb1ELb0ELb0ELb0ELb0ELb0ELi2ELi4ELi4ELi4ELb0EEENS1_21CollectiveEpilogueBwdISA_SB_SD_Li256ELb0ELb0ELi2EEENS1_19SingleTileSchedulerILb0ELb0ELb0ELi128EEEEEEEEEvNT_6ParamsE$_ZN4cute3eso3ESOILb1ELb0EJNS_6LayoutINS_5tupleIJNS3_IJNS_1CILi8EEENS4_ILi1EEEEEENS4_ILi2EEEEEENS3_IJNS3_IJS6_NS4_ILi0EEEEEENS4_ILi8192EEEEEEEEiEEC2ERKSE_RKi,@function
        .size           $_ZN7cutlass13device_kernelIN5flash19enable_sm80_to_sm89INS1_16FlashAttnBwdSm80INS1_25CollectiveMainloopBwdSm80ILi2ELi2EN4cute5tupleIJNS5_1CILi128EEES8_NS7_ILi64EEEEEENS_10bfloat16_tEfNS_4arch4Sm80ELb0ELb0ELb1ELb0ELb0ELb0ELb0ELb0ELi2ELi4ELi4ELi4ELb0EEENS1_21CollectiveEpilogueBwdISA_SB_SD_Li256ELb0ELb0ELi2EEENS1_19SingleTileSchedulerILb0ELb0ELb0ELi128EEEEEEEEEvNT_6ParamsE$_ZN4cute3eso3ESOILb1ELb0EJNS_6LayoutINS_5tupleIJNS3_IJNS_1CILi8EEENS4_ILi1EEEEEENS4_ILi2EEEEEENS3_IJNS3_IJS6_NS4_ILi0EEEEEENS4_ILi8192EEEEEEEEiEEC2ERKSE_RKi,($_ZN7cutlass13device_kernelIN5flash19enable_sm80_to_sm89INS1_16FlashAttnBwdSm80INS1_25CollectiveMainloopBwdSm80ILi2ELi2EN4cute5tupleIJNS5_1CILi128EEES8_NS7_ILi64EEEEEENS_10bfloat16_tEfNS_4arch4Sm80ELb0ELb0ELb1ELb0ELb0ELb0ELb0ELb0ELi2ELi4ELi4ELi4ELb0EEENS1_21CollectiveEpilogueBwdISA_SB_SD_Li256ELb0ELb0ELi2EEENS1_19SingleTileSchedulerILb0ELb0ELb0ELi128EEEEEEEEEvNT_6ParamsE$_ZN4cute3eso3ESOILb1ELb0EJNS_6LayoutINS_5tupleIJNS3_IJNS_1CILi8EEENS4_ILi1EEEEEENS4_ILi2EEEEEENS3_IJNS3_IJS6_NS4_ILi0EEEEEES5_EEEEENS_10ViewEngineIPN7cutlass10bfloat16_tEEEEEC2ERKSD_RKSI_ - $_ZN7cutlass13device_kernelIN5flash19enable_sm80_to_sm89INS1_16FlashAttnBwdSm80INS1_25CollectiveMainloopBwdSm80ILi2ELi2EN4cute5tupleIJNS5_1CILi128EEES8_NS7_ILi64EEEEEENS_10bfloat16_tEfNS_4arch4Sm80ELb0ELb0ELb1ELb0ELb0ELb0ELb0ELb0ELi2ELi4ELi4ELi4ELb0EEENS1_21CollectiveEpilogueBwdISA_SB_SD_Li256ELb0ELb0ELi2EEENS1_19SingleTileSchedulerILb0ELb0ELb0ELi128EEEEEEEEEvNT_6ParamsE$_ZN4cute3eso3ESOILb1ELb0EJNS_6LayoutINS_5tupleIJNS3_IJNS_1CILi8EEENS4_ILi1EEEEEENS4_ILi2EEEEEENS3_IJNS3_IJS6_NS4_ILi0EEEEEENS4_ILi8192EEEEEEEEiEEC2ERKSE_RKi)
$_ZN7cutlass13device_kernelIN5flash19enable_sm80_to_sm89INS1_16FlashAttnBwdSm80INS1_25CollectiveMainloopBwdSm80ILi2ELi2EN4cute5tupleIJNS5_1CILi128EEES8_NS7_ILi64EEEEEENS_10bfloat16_tEfNS_4arch4Sm80ELb0ELb0ELb1ELb0ELb0ELb0ELb0ELb0ELi2ELi4ELi4ELi4ELb0EEENS1_21CollectiveEpilogueBwdISA_SB_SD_Li256ELb0ELb0ELi2EEENS1_19SingleTileSchedulerILb0ELb0ELb0ELi128EEEEEEEEEvNT_6ParamsE$_ZN4cute3eso3ESOILb1ELb0EJNS_6LayoutINS_5tupleIJNS3_IJNS_1CILi8EEENS4_ILi1EEEEEENS4_ILi2EEEEEENS3_IJNS3_IJS6_NS4_ILi0EEEEEENS4_ILi8192EEEEEEEEiEEC2ERKSE_RKi:
[----:B------:R-:W-:Y:S02]  /*9f20*/  IADD3 R2, R25, -c[0x0][0x20], RZ ;  /* 0x8000080019027a10 */ /* 0x000fe40007ffe0ff */
[----:B------:R-:W-:-:S03]  /*9f30*/  MOV R5, 0x0 ;  /* 0x0000000000057802 */ /* 0x000fc60000000f00 */
[----:B------:R1:W-:Y:S01]  /*9f40*/  STL [R2], R3 ;  /* 0x0000000302007387 */ /* 0x0003e20000100800 */
[----:B------:R-:W-:Y:S05]  /*9f50*/  RET.REL.NODEC R4 `(_ZN7cutlass13device_kernelIN5flash19enable_sm80_to_sm89INS1_16FlashAttnBwdSm80INS1_25CollectiveMainloopBwdSm80ILi2ELi2EN4cute5tupleIJNS5_1CILi128EEES8_NS7_ILi64EEEEEENS_10bfloat16_tEfNS_4arch4Sm80ELb0ELb0ELb1ELb0ELb0ELb0ELb0ELb0ELi2ELi4ELi4ELi4ELb0EEENS1_21CollectiveEpilogueBwdISA_SB_SD_Li256ELb0ELb0ELi2EEENS1_19SingleTileSchedulerILb0ELb0ELb0ELi128EEEEEEEEEvNT_6ParamsE) ;  /* 0xffff60a004007950 */ /* 0x000fea0003c3ffff */
        .type           $_ZN7cutlass13device_kernelIN5flash19enable_sm80_to_sm89INS1_16FlashAttnBwdSm80INS1_25CollectiveMainloopBwdSm80ILi2ELi2EN4cute5tupleIJNS5_1CILi128EEES8_NS7_ILi64EEEEEENS_10bfloat16_tEfNS_4arch4Sm80ELb0ELb0ELb1ELb0ELb0ELb0ELb0ELb0ELi2ELi4ELi4ELi4ELb0EEENS1_21CollectiveEpilogueBwdISA_SB_SD_Li256ELb0ELb0ELi2EEENS1_19SingleTileSchedulerILb0ELb0ELb0ELi128EEEEEEEEEvNT_6ParamsE$_ZN4cute3eso3ESOILb1ELb0EJNS_6LayoutINS_5tupleIJNS3_IJNS_1CILi8EEENS4_ILi1EEEEEENS4_ILi2EEEEEENS3_IJNS3_IJS6_NS4_ILi0EEEEEES5_EEEEENS_10ViewEngineIPN7cutlass10bfloat16_tEEEEEC2ERKSD_RKSI_,@function
        .size           $_ZN7cutlass13device_kernelIN5flash19enable_sm80_to_sm89INS1_16FlashAttnBwdSm80INS1_25CollectiveMainloopBwdSm80ILi2ELi2EN4cute5tupleIJNS5_1CILi128EEES8_NS7_ILi64EEEEEENS_10bfloat16_tEfNS_4arch4Sm80ELb0ELb0ELb1ELb0ELb0ELb0ELb0ELb0ELi2ELi4ELi4ELi4ELb0EEENS1_21CollectiveEpilogueBwdISA_SB_SD_Li256ELb0ELb0ELi2EEENS1_19SingleTileSchedulerILb0ELb0ELb0ELi128EEEEEEEEEvNT_6ParamsE$_ZN4cute3eso3ESOILb1ELb0EJNS_6LayoutINS_5tupleIJNS3_IJNS_1CILi8EEENS4_ILi1EEEEEENS4_ILi2EEEEEENS3_IJNS3_IJS6_NS4_ILi0EEEEEES5_EEEEENS_10ViewEngineIPN7cutlass10bfloat16_tEEEEEC2ERKSD_RKSI_,($_ZN7cutlass13device_kernelIN5flash19enable_sm80_to_sm89INS1_16FlashAttnBwdSm80INS1_25CollectiveMainloopBwdSm80ILi2ELi2EN4cute5tupleIJNS5_1CILi128EEES8_NS7_ILi64EEEEEENS_10bfloat16_tEfNS_4arch4Sm80ELb0ELb0ELb1ELb0ELb0ELb0ELb0ELb0ELi2ELi4ELi4ELi4ELb0EEENS1_21CollectiveEpilogueBwdISA_SB_SD_Li256ELb0ELb0ELi2EEENS1_19SingleTileSchedulerILb0ELb0ELb0ELi128EEEEEEEEEvNT_6ParamsE$_ZN4cute3eso3ESOILb1ELb0EJNS_6LayoutINS_5tupleIJNS3_IJNS_1CILi8EEENS4_ILi1EEEEEENS4_ILi2EEEEEENS3_IJNS3_IJS6_NS4_ILi0EEEEEES5_EEEEEiEEC2ERKSD_RKi - $_ZN7cutlass13device_kernelIN5flash19enable_sm80_to_sm89INS1_16FlashAttnBwdSm80INS1_25CollectiveMainloopBwdSm80ILi2ELi2EN4cute5tupleIJNS5_1CILi128EEES8_NS7_ILi64EEEEEENS_10bfloat16_tEfNS_4arch4Sm80ELb0ELb0ELb1ELb0ELb0ELb0ELb0ELb0ELi2ELi4ELi4ELi4ELb0EEENS1_21CollectiveEpilogueBwdISA_SB_SD_Li256ELb0ELb0ELi2EEENS1_19SingleTileSchedulerILb0ELb0ELb0ELi128EEEEEEEEEvNT_6ParamsE$_ZN4cute3eso3ESOILb1ELb0EJNS_6LayoutINS_5tupleIJNS3_IJNS_1CILi8EEENS4_ILi1EEEEEENS4_ILi2EEEEEENS3_IJNS3_IJS6_NS4_ILi0EEEEEES5_EEEEENS_10ViewEngineIPN7cutlass10bfloat16_tEEEEEC2ERKSD_RKSI_)
$_ZN7cutlass13device_kernelIN5flash19enable_sm80_to_sm89INS1_16FlashAttnBwdSm80INS1_25CollectiveMainloopBwdSm80ILi2ELi2EN4cute5tupleIJNS5_1CILi128EEES8_NS7_ILi64EEEEEENS_10bfloat16_tEfNS_4arch4Sm80ELb0ELb0ELb1ELb0ELb0ELb0ELb0ELb0ELi2ELi4ELi4ELi4ELb0EEENS1_21CollectiveEpilogueBwdISA_SB_SD_Li256ELb0ELb0ELi2EEENS1_19SingleTileSchedulerILb0ELb0ELb0ELi128EEEEEEEEEvNT_6ParamsE$_ZN4cute3eso3ESOILb1ELb0EJNS_6LayoutINS_5tupleIJNS3_IJNS_1CILi8EEENS4_ILi1EEEEEENS4_ILi2EEEEEENS3_IJNS3_IJS6_NS4_ILi0EEEEEES5_EEEEENS_10ViewEngineIPN7cutlass10bfloat16_tEEEEEC2ERKSD_RKSI_:
[----:B------:R-:W-:Y:S01]  /*9f60*/  IADD3 R3, R76, -c[0x0][0x20], RZ ;  /* 0x800008004c037a10 */ /* 0x000fe20007ffe0ff */
[----:B------:R-:W-:Y:S01]  /*9f70*/  IMAD.MOV.U32 R8, RZ, RZ, R2 ;  /* 0x000000ffff087224 */ /* 0x000fe200078e0002 */
[----:B------:R-:W-:Y:S01]  /*9f80*/  MOV R9, R7 ;  /* 0x0000000700097202 */ /* 0x000fe20000000f00 */
[----:B------:R-:W-:-:S04]  /*9f90*/  IMAD.MOV.U32 R7, RZ, RZ, 0x0 ;  /* 0x00000000ff077424 */ /* 0x000fc800078e00ff */
[----:B------:R1:W-:Y:S01]  /*9fa0*/  STL.64 [R3], R8 ;  /* 0x0000000803007387 */ /* 0x0003e20000100a00 */
[----:B------:R-:W-:Y:S05]  /*9fb0*/  RET.REL.NODEC R6 `(_ZN7cutlass13device_kernelIN5flash19enable_sm80_to_sm89INS1_16FlashAttnBwdSm80INS1_25CollectiveMainloopBwdSm80ILi2ELi2EN4cute5tupleIJNS5_1CILi128EEES8_NS7_ILi64EEEEEENS_10bfloat16_tEfNS_4arch4Sm80ELb0ELb0ELb1ELb0ELb0ELb0ELb0ELb0ELi2ELi4ELi4ELi4ELb0EEENS1_21CollectiveEpilogueBwdISA_SB_SD_Li256ELb0ELb0ELi2EEENS1_19SingleTileSchedulerILb0ELb0ELb0ELi128EEEEEEEEEvNT_6ParamsE) ;  /* 0xffff604006007950 */ /* 0x000fea0003c3ffff */
        .type           $_ZN7cutlass13device_kernelIN5flash19enable_sm80_to_sm89INS1_16FlashAttnBwdSm80INS1_25CollectiveMainloopBwdSm80ILi2ELi2EN4cute5tupleIJNS5_1CILi128EEES8_NS7_ILi64EEEEEENS_10bfloat16_tEfNS_4arch4Sm80ELb0ELb0ELb1ELb0ELb0ELb0ELb0ELb0ELi2ELi4ELi4ELi4ELb0EEENS1_21CollectiveEpilogueBwdISA_SB_SD_Li256ELb0ELb0ELi2EEENS1_19SingleTileSchedulerILb0ELb0ELb0ELi128EEEEEEEEEvNT_6ParamsE$_ZN4cute3eso3ESOILb1ELb0EJNS_6LayoutINS_5tupleIJNS3_IJNS_1CILi8EEENS4_ILi1EEEEEENS4_ILi2EEEEEENS3_IJNS3_IJS6_NS4_ILi0EEEEEES5_EEEEEiEEC2ERKSD_RKi,@function
        .size           $_ZN7cutlass13device_kernelIN5flash19enable_sm80_to_sm89INS1_16FlashAttnBwdSm80INS1_25CollectiveMainloopBwdSm80ILi2ELi2EN4cute5tupleIJNS5_1CILi128EEES8_NS7_ILi64EEEEEENS_10bfloat16_tEfNS_4arch4Sm80ELb0ELb0ELb1ELb0ELb0ELb0ELb0ELb0ELi2ELi4ELi4ELi4ELb0EEENS1_21CollectiveEpilogueBwdISA_SB_SD_Li256ELb0ELb0ELi2EEENS1_19SingleTileSchedulerILb0ELb0ELb0ELi128EEEEEEEEEvNT_6ParamsE$_ZN4cute3eso3ESOILb1ELb0EJNS_6LayoutINS_5tupleIJNS3_IJNS_1CILi8EEENS4_ILi1EEEEEENS4_ILi2EEEEEENS3_IJNS3_IJS6_NS4_ILi0EEEEEES5_EEEEEiEEC2ERKSD_RKi,($_ZN7cutlass13device_kernelIN5flash19enable_sm80_to_sm89INS1_16FlashAttnBwdSm80INS1_25CollectiveMainloopBwdSm80ILi2ELi2EN4cute5tupleIJNS5_1CILi128EEES8_NS7_ILi64EEEEEENS_10bfloat16_tEfNS_4arch4Sm80ELb0ELb0ELb1ELb0ELb0ELb0ELb0ELb0ELi2ELi4ELi4ELi4ELb0EEENS1_21CollectiveEpilogueBwdISA_SB_SD_Li256ELb0ELb0ELi2EEENS1_19SingleTileSchedulerILb0ELb0ELb0ELi128EEEEEEEEEvNT_6ParamsE$_ZN4cute3eso3ESOILb1ELb0EJNS_6LayoutINS_5tupleIJNS3_IJNS_1CILi8EEENS4_ILi1EEEEEENS4_ILi2EEENS3_IJNS4_ILi4EEES8_EEEEEENS3_IJNS3_IJS6_NS4_ILi0EEEEEES5_NS3_IJNS4_ILi32EEENS4_ILi16EEEEEEEEEEENS_10ViewEngineIPN7cutlass10bfloat16_tEEEEEC2ERKSI_RKSN_ - $_ZN7cutlass13device_kernelIN5flash19enable_sm80_to_sm89INS1_16FlashAttnBwdSm80INS1_25CollectiveMainloopBwdSm80ILi2ELi2EN4cute5tupleIJNS5_1CILi128EEES8_NS7_ILi64EEEEEENS_10bfloat16_tEfNS_4arch4Sm80ELb0ELb0ELb1ELb0ELb0ELb0ELb0ELb0ELi2ELi4ELi4ELi4ELb0EEENS1_21CollectiveEpilogueBwdISA_SB_SD_Li256ELb0ELb0ELi2EEENS1_19SingleTileSchedulerILb0ELb0ELb0ELi128EEEEEEEEEvNT_6ParamsE$_ZN4cute3eso3ESOILb1ELb0EJNS_6LayoutINS_5tupleIJNS3_IJNS_1CILi8EEENS4_ILi1EEEEEENS4_ILi2EEEEEENS3_IJNS3_IJS6_NS4_ILi0EEEEEES5_EEEEEiEEC2ERKSD_RKi)
$_ZN7cutlass13device_kernelIN5flash19enable_sm80_to_sm89INS1_16FlashAttnBwdSm80INS1_25CollectiveMainloopBwdSm80ILi2ELi2EN4cute5tupleIJNS5_1CILi128EEES8_NS7_ILi64EEEEEENS_10bfloat16_tEfNS_4arch4Sm80ELb0ELb0ELb1ELb0ELb0ELb0ELb0ELb0ELi2ELi4ELi4ELi4ELb0EEENS1_21CollectiveEpilogueBwdISA_SB_SD_Li256ELb0ELb0ELi2EEENS1_19SingleTileSchedulerILb0ELb0ELb0ELi128EEEEEEEEEvNT_6ParamsE$_ZN4cute3eso3ESOILb1ELb0EJNS_6LayoutINS_5tupleIJNS3_IJNS_1CILi8EEENS4_ILi1EEEEEENS4_ILi2EEEEEENS3_IJNS3_IJS6_NS4_ILi0EEEEEES5_EEEEEiEEC2ERKSD_RKi:
[----:B------:R-:W-:Y:S02]  /*9fc0*/  IADD3 R2, R2, -c[0x0][0x20], RZ ;  /* 0x8000080002027a10 */ /* 0x000fe40007ffe0ff */
[----:B------:R-:W-:-:S03]  /*9fd0*/  MOV R7, 0x0 ;  /* 0x0000000000077802 */ /* 0x000fc60000000f00 */
[----:B------:R1:W-:Y:S01]  /*9fe0*/  STL [R2], R3 ;  /* 0x0000000302007387 */ /* 0x0003e20000100800 */
[----:B------:R-:W-:Y:S05]  /*9ff0*/  RET.REL.NODEC R6 `(_ZN7cutlass13device_kernelIN5flash19enable_sm80_to_sm89INS1_16FlashAttnBwdSm80INS1_25CollectiveMainloopBwdSm80ILi2ELi2EN4cute5tupleIJNS5_1CILi128EEES8_NS7_ILi64EEEEEENS_10bfloat16_tEfNS_4arch4Sm80ELb0ELb0ELb1ELb0ELb0ELb0ELb0ELb0ELi2ELi4ELi4ELi4ELb0EEENS1_21CollectiveEpilogueBwdISA_SB_SD_Li256ELb0ELb0ELi2EEENS1_19SingleTileSchedulerILb0ELb0ELb0ELi128EEEEEEEEEvNT_6ParamsE) ;  /* 0xffff600006007950 */ /* 0x000fea0003c3ffff */
        .type           $_ZN7cutlass13device_kernelIN5flash19enable_sm80_to_sm89INS1_16FlashAttnBwdSm80INS1_25CollectiveMainloopBwdSm80ILi2ELi2EN4cute5tupleIJNS5_1CILi128EEES8_NS7_ILi64EEEEEENS_10bfloat16_tEfNS_4arch4Sm80ELb0ELb0ELb1ELb0ELb0ELb0ELb0ELb0ELi2ELi4ELi4ELi4ELb0EEENS1_21CollectiveEpilogueBwdISA_SB_SD_Li256ELb0ELb0ELi2EEENS1_19SingleTileSchedulerILb0ELb0ELb0ELi128EEEEEEEEEvNT_6ParamsE$_ZN4cute3eso3ESOILb1ELb0EJNS_6LayoutINS_5tupleIJNS3_IJNS_1CILi8EEENS4_ILi1EEEEEENS4_ILi2EEENS3_IJNS4_ILi4EEES8_EEEEEENS3_IJNS3_IJS6_NS4_ILi0EEEEEES5_NS3_IJNS4_ILi32EEENS4_ILi16EEEEEEEEEEENS_10ViewEngineIPN7cutlass10bfloat16_tEEEEEC2ERKSI_RKSN_,@function
        .size           $_ZN7cutlass13device_kernelIN5flash19enable_sm80_to_sm89INS1_16FlashAttnBwdSm80INS1_25CollectiveMainloopBwdSm80ILi2ELi2EN4cute5tupleIJNS5_1CILi128EEES8_NS7_ILi64EEEEEENS_10bfloat16_tEfNS_4arch4Sm80ELb0ELb0ELb1ELb0ELb0ELb0ELb0ELb0ELi2ELi4ELi4ELi4ELb0EEENS1_21CollectiveEpilogueBwdISA_SB_SD_Li256ELb0ELb0ELi2EEENS1_19SingleTileSchedulerILb0ELb0ELb0ELi128EEEEEEEEEvNT_6ParamsE$_ZN4cute3eso3ESOILb1ELb0EJNS_6LayoutINS_5tupleIJNS3_IJNS_1CILi8EEENS4_ILi1EEEEEENS4_ILi2EEENS3_IJNS4_ILi4EEES8_EEEEEENS3_IJNS3_IJS6_NS4_ILi0EEEEEES5_NS3_IJNS4_ILi32EEENS4_ILi16EEEEEEEEEEENS_10ViewEngineIPN7cutlass10bfloat16_tEEEEEC2ERKSI_RKSN_,($_ZN7cutlass13device_kernelIN5flash19enable_sm80_to_sm89INS1_16FlashAttnBwdSm80INS1_25CollectiveMainloopBwdSm80ILi2ELi2EN4cute5tupleIJNS5_1CILi128EEES8_NS7_ILi64EEEEEENS_10bfloat16_tEfNS_4arch4Sm80ELb0ELb0ELb1ELb0ELb0ELb0ELb0ELb0ELi2ELi4ELi4ELi4ELb0EEENS1_21CollectiveEpilogueBwdISA_SB_SD_Li256ELb0ELb0ELi2EEENS1_19SingleTileSchedulerILb0ELb0ELb0ELi128EEEEEEEEEvNT_6ParamsE$_ZN4cute3eso3ESOILb1ELb0EJNS_6LayoutINS_5tupleIJNS3_IJNS_1CILi8EEENS4_ILi1EEEEEENS4_ILi2EEENS4_ILi4EEEEEENS3_IJNS3_IJS6_NS4_ILi0EEEEEES5_NS4_ILi16EEEEEEEENS_10ViewEngineIPN7cutlass10bfloat16_tEEEEEC2ERKSF_RKSK_ - $_ZN7cutlass13device_kernelIN5flash19enable_sm80_to_sm89INS1_16FlashAttnBwdSm80INS1_25CollectiveMainloopBwdSm80ILi2ELi2EN4cute5tupleIJNS5_1CILi128EEES8_NS7_ILi64EEEEEENS_10bfloat16_tEfNS_4arch4Sm80ELb0ELb0ELb1ELb0ELb0ELb0ELb0ELb0ELi2ELi4ELi4ELi4ELb0EEENS1_21CollectiveEpilogueBwdISA_SB_SD_Li256ELb0ELb0ELi2EEENS1_19SingleTileSchedulerILb0ELb0ELb0ELi128EEEEEEEEEvNT_6ParamsE$_ZN4cute3eso3ESOILb1ELb0EJNS_6LayoutINS_5tupleIJNS3_IJNS_1CILi8EEENS4_ILi1EEEEEENS4_ILi2EEENS3_IJNS4_ILi4EEES8_EEEEEENS3_IJNS3_IJS6_NS4_ILi0EEEEEES5_NS3_IJNS4_ILi32EEENS4_ILi16EEEEEEEEEEENS_10ViewEngineIPN7cutlass10bfloat16_tEEEEEC2ERKSI_RKSN_)
$_ZN7cutlass13device_kernelIN5flash19enable_sm80_to_sm89INS1_16FlashAttnBwdSm80INS1_25CollectiveMainloopBwdSm80ILi2ELi2EN4cute5tupleIJNS5_1CILi128EEES8_NS7_ILi64EEEEEENS_10bfloat16_tEfNS_4arch4Sm80ELb0ELb0ELb1ELb0ELb0ELb0ELb0ELb0ELi2ELi4ELi4ELi4ELb0EEENS1_21CollectiveEpilogueBwdISA_SB_SD_Li256ELb0ELb0ELi2EEENS1_19SingleTileSchedulerILb0ELb0ELb0ELi128EEEEEEEEEvNT_6ParamsE$_ZN4cute3eso3ESOILb1ELb0EJNS_6LayoutINS_5tupleIJNS3_IJNS_1CILi8EEENS4_ILi1EEEEEENS4_ILi2EEENS3_IJNS4_ILi4EEES8_EEEEEENS3_IJNS3_IJS6_NS4_ILi0EEEEEES5_NS3_IJNS4_ILi32EEENS4_ILi16EEEEEEEEEEENS_10ViewEngineIPN7cutlass10bfloat16_tEEEEEC2ERKSI_RKSN_:
[----:B------:R-:W-:Y:S01]  /*a000*/  IADD3 R2, R76, -c[0x0][0x20], RZ ;  /* 0x800008004c027a10 */ /* 0x000fe20007ffe0ff */
[----:B------:R-:W-:Y:S01]  /*a010*/  IMAD.MOV.U32 R6, RZ, RZ, R72 ;  /* 0x000000ffff067224 */ /* 0x000fe200078e0048 */
[----:B------:R-:W-:Y:S01]  /*a020*/  MOV R7, R71 ;  /* 0x0000004700077202 */ /* 0x000fe20000000f00 */
[----:B------:R-:W-:-:S04]  /*a030*/  IMAD.MOV.U32 R5, RZ, RZ, 0x0 ;  /* 0x00000000ff057424 */ /* 0x000fc800078e00ff */
[----:B------:R1:W-:Y:S01]  /*a040*/  STL.64 [R2], R6 ;  /* 0x0000000602007387 */ /* 0x0003e20000100a00 */
[----:B------:R-:W-:Y:S05]  /*a050*/  RET.REL.NODEC R4 `(_ZN7cutlass13device_kernelIN5flash19enable_sm80_to_sm89INS1_16FlashAttnBwdSm80INS1_25CollectiveMainloopBwdSm80ILi2ELi2EN4cute5tupleIJNS5_1CILi128EEES8_NS7_ILi64EEEEEENS_10bfloat16_tEfNS_4arch4Sm80ELb0ELb0ELb1ELb0ELb0ELb0ELb0ELb0ELi2ELi4ELi4ELi4ELb0EEENS1_21CollectiveEpilogueBwdISA_SB_SD_Li256ELb0ELb0ELi2EEENS1_19SingleTileSchedulerILb0ELb0ELb0ELi128EEEEEEEEEvNT_6ParamsE) ;  /* 0xffff5fa004007950 */ /* 0x000fea0003c3ffff */
        .type           $_ZN7cutlass13device_kernelIN5flash19enable_sm80_to_sm89INS1_16FlashAttnBwdSm80INS1_25CollectiveMainloopBwdSm80ILi2ELi2EN4cute5tupleIJNS5_1CILi128EEES8_NS7_ILi64EEEEEENS_10bfloat16_tEfNS_4arch4Sm80ELb0ELb0ELb1ELb0ELb0ELb0ELb0ELb0ELi2ELi4ELi4ELi4ELb0EEENS1_21CollectiveEpilogueBwdISA_SB_SD_Li256ELb0ELb0ELi2EEENS1_19SingleTileSchedulerILb0ELb0ELb0ELi128EEEEEEEEEvNT_6ParamsE$_ZN4cute3eso3ESOILb1ELb0EJNS_6LayoutINS_5tupleIJNS3_IJNS_1CILi8EEENS4_ILi1EEEEEENS4_ILi2EEENS4_ILi4EEEEEENS3_IJNS3_IJS6_NS4_ILi0EEEEEES5_NS4_ILi16EEEEEEEENS_10ViewEngineIPN7cutlass10bfloat16_tEEEEEC2ERKSF_RKSK_,@function
        .size           $_ZN7cutlass13device_kernelIN5flash19enable_sm80_to_sm89INS1_16FlashAttnBwdSm80INS1_25CollectiveMainloopBwdSm80ILi2ELi2EN4cute5tupleIJNS5_1CILi128EEES8_NS7_ILi64EEEEEENS_10bfloat16_tEfNS_4arch4Sm80ELb0ELb0ELb1ELb0ELb0ELb0ELb0ELb0ELi2ELi4ELi4ELi4ELb0EEENS1_21CollectiveEpilogueBwdISA_SB_SD_Li256ELb0ELb0ELi2EEENS1_19SingleTileSchedulerILb0ELb0ELb0ELi128EEEEEEEEEvNT_6ParamsE$_ZN4cute3eso3ESOILb1ELb0EJNS_6LayoutINS_5tupleIJNS3_IJNS_1CILi8EEENS4_ILi1EEEEEENS4_ILi2EEENS4_ILi4EEEEEENS3_IJNS3_IJS6_NS4_ILi0EEEEEES5_NS4_ILi16EEEEEEEENS_10ViewEngineIPN7cutlass10bfloat16_tEEEEEC2ERKSF_RKSK_,($_ZN7cutlass13device_kernelIN5flash19enable_sm80_to_sm89INS1_16FlashAttnBwdSm80INS1_25CollectiveMainloopBwdSm80ILi2ELi2EN4cute5tupleIJNS5_1CILi128EEES8_NS7_ILi64EEEEEENS_10bfloat16_tEfNS_4arch4Sm80ELb0ELb0ELb1ELb0ELb0ELb0ELb0ELb0ELi2ELi4ELi4ELi4ELb0EEENS1_21CollectiveEpilogueBwdISA_SB_SD_Li256ELb0ELb0ELi2EEENS1_19SingleTileSchedulerILb0ELb0ELb0ELi128EEEEEEEEEvNT_6ParamsE$_ZN4cute3eso3ESOILb1ELb0EJNS_6LayoutINS_5tupleIJNS3_IJNS_1CILi8EEENS4_ILi1EEEEEENS4_ILi2EEES5_EEENS3_IJNS3_IJS6_NS4_ILi0EEEEEENS4_ILi64EEES5_EEEEENS_10ViewEngineIPN7cutlass10bfloat16_tEEEEEC2ERKSE_RKSJ_ - $_ZN7cutlass13device_kernelIN5flash19enable_sm80_to_sm89INS1_16FlashAttnBwdSm80INS1_25CollectiveMainloopBwdSm80ILi2ELi2EN4cute5tupleIJNS5_1CILi128EEES8_NS7_ILi64EEEEEENS_10bfloat16_tEfNS_4arch4Sm80ELb0ELb0ELb1ELb0ELb0ELb0ELb0ELb0ELi2ELi4ELi4ELi4ELb0EEENS1_21CollectiveEpilogueBwdISA_SB_SD_Li256ELb0ELb0ELi2EEENS1_19SingleTileSchedulerILb0ELb0ELb0ELi128EEEEEEEEEvNT_6ParamsE$_ZN4cute3eso3ESOILb1ELb0EJNS_6LayoutINS_5tupleIJNS3_IJNS_1CILi8EEENS4_ILi1EEEEEENS4_ILi2EEENS4_ILi4EEEEEENS3_IJNS3_IJS6_NS4_ILi0EEEEEES5_NS4_ILi16EEEEEEEENS_10ViewEngineIPN7cutlass10bfloat16_tEEEEEC2ERKSF_RKSK_)
$_ZN7cutlass13device_kernelIN5flash19enable_sm80_to_sm89INS1_16FlashAttnBwdSm80INS1_25CollectiveMainloopBwdSm80ILi2ELi2EN4cute5tupleIJNS5_1CILi128EEES8_NS7_ILi64EEEEEENS_10bfloat16_tEfNS_4arch4Sm80ELb0ELb0ELb1ELb0ELb0ELb0ELb0ELb0ELi2ELi4ELi4ELi4ELb0EEENS1_21CollectiveEpilogueBwdISA_SB_SD_Li256ELb0ELb0ELi2EEENS1_19SingleTileSchedulerILb0ELb0ELb0ELi128EEEEEEEEEvNT_6ParamsE$_ZN4cute3eso3ESOILb1ELb0EJNS_6LayoutINS_5tupleIJNS3_IJNS_1CILi8EEENS4_ILi1EEEEEENS4_ILi2EEENS4_ILi4EEEEEENS3_IJNS3_IJS6_NS4_ILi0EEEEEES5_NS4_ILi16EEEEEEEENS_10ViewEngineIPN7cutlass10bfloat16_tEEEEEC2ERKSF_RKSK_:
[----:B------:R-:W-:Y:S01]  /*a060*/  IADD3 R2, R25, -c[0x0][0x20], RZ ;  /* 0x8000080019027a10 */ /* 0x000fe20007ffe0ff */
[----:B------:R-:W-:Y:S01]  /*a070*/  IMAD.MOV.U32 R7, RZ, RZ, R3 ;  /* 0x000000ffff077224 */ /* 0x000fe200078e0003 */
[----:B------:R-:W-:-:S04]  /*a080*/  MOV R5, 0x0 ;  /* 0x0000000000057802 */ /* 0x000fc80000000f00 */
[----:B------:R1:W-:Y:S01]  /*a090*/  STL.64 [R2], R6 ;  /* 0x0000000602007387 */ /* 0x0003e20000100a00 */
[----:B------:R-:W-:Y:S05]  /*a0a0*/  RET.REL.NODEC R4 `(_ZN7cutlass13device_kernelIN5flash19enable_sm80_to_sm89INS1_16FlashAttnBwdSm80INS1_25CollectiveMainloopBwdSm80ILi2ELi2EN4cute5tupleIJNS5_1CILi128EEES8_NS7_ILi64EEEEEENS_10bfloat16_tEfNS_4arch4Sm80ELb0ELb0ELb1ELb0ELb0ELb0ELb0ELb0ELi2ELi4ELi4ELi4ELb0EEENS1_21CollectiveEpilogueBwdISA_SB_SD_Li256ELb0ELb0ELi2EEENS1_19SingleTileSchedulerILb0ELb0ELb0ELi128EEEEEEEEEvNT_6ParamsE) ;  /* 0xffff5f5004007950 */ /* 0x000fea0003c3ffff */
        .type           $_ZN7cutlass13device_kernelIN5flash19enable_sm80_to_sm89INS1_16FlashAttnBwdSm80INS1_25CollectiveMainloopBwdSm80ILi2ELi2EN4cute5tupleIJNS5_1CILi128EEES8_NS7_ILi64EEEEEENS_10bfloat16_tEfNS_4arch4Sm80ELb0ELb0ELb1ELb0ELb0ELb0ELb0ELb0ELi2ELi4ELi4ELi4ELb0EEENS1_21CollectiveEpilogueBwdISA_SB_SD_Li256ELb0ELb0ELi2EEENS1_19SingleTileSchedulerILb0ELb0ELb0ELi128EEEEEEEEEvNT_6ParamsE$_ZN4cute3eso3ESOILb1ELb0EJNS_6LayoutINS_5tupleIJNS3_IJNS_1CILi8EEENS4_ILi1EEEEEENS4_ILi2EEES5_EEENS3_IJNS3_IJS6_NS4_ILi0EEEEEENS4_ILi64EEES5_EEEEENS_10ViewEngineIPN7cutlass10bfloat16_tEEEEEC2ERKSE_RKSJ_,@function
        .size           $_ZN7cutlass13device_kernelIN5flash19enable_sm80_to_sm89INS1_16FlashAttnBwdSm80INS1_25CollectiveMainloopBwdSm80ILi2ELi2EN4cute5tupleIJNS5_1CILi128EEES8_NS7_ILi64EEEEEENS_10bfloat16_tEfNS_4arch4Sm80ELb0ELb0ELb1ELb0ELb0ELb0ELb0ELb0ELi2ELi4ELi4ELi4ELb0EEENS1_21CollectiveEpilogueBwdISA_SB_SD_Li256ELb0ELb0ELi2EEENS1_19SingleTileSchedulerILb0ELb0ELb0ELi128EEEEEEEEEvNT_6ParamsE$_ZN4cute3eso3ESOILb1ELb0EJNS_6LayoutINS_5tupleIJNS3_IJNS_1CILi8EEENS4_ILi1EEEEEENS4_ILi2EEES5_EEENS3_IJNS3_IJS6_NS4_ILi0EEEEEENS4_ILi64EEES5_EEEEENS_10ViewEngineIPN7cutlass10bfloat16_tEEEEEC2ERKSE_RKSJ_,($_ZN7cutlass13device_kernelIN5flash19enable_sm80_to_sm89INS1_16FlashAttnBwdSm80INS1_25CollectiveMainloopBwdSm80ILi2ELi2EN4cute5tupleIJNS5_1CILi128EEES8_NS7_ILi64EEEEEENS_10bfloat16_tEfNS_4arch4Sm80ELb0ELb0ELb1ELb0ELb0ELb0ELb0ELb0ELi2ELi4ELi4ELi4ELb0EEENS1_21CollectiveEpilogueBwdISA_SB_SD_Li256ELb0ELb0ELi2EEENS1_19SingleTileSchedulerILb0ELb0ELb0ELi128EEEEEEEEEvNT_6ParamsE$_ZN4cute3eso3ESOILb1ELb0EJNS_6LayoutINS_5tupleIJNS3_IJNS_1CILi8EEENS4_ILi1EEEEEENS4_ILi4EEEEEENS3_IJNS3_IJS6_NS4_ILi0EEEEEENS4_ILi2048EEEEEEEENS_10ViewEngineINS_8smem_ptrIPN7cutlass10bfloat16_tEEEEEEEC2ERKSE_RKSL_ - $_ZN7cutlass13device_kernelIN5flash19enable_sm80_to_sm89INS1_16FlashAttnBwdSm80INS1_25CollectiveMainloopBwdSm80ILi2ELi2EN4cute5tupleIJNS5_1CILi128EEES8_NS7_ILi64EEEEEENS_10bfloat16_tEfNS_4arch4Sm80ELb0ELb0ELb1ELb0ELb0ELb0ELb0ELb0ELi2ELi4ELi4ELi4ELb0EEENS1_21CollectiveEpilogueBwdISA_SB_SD_Li256ELb0ELb0ELi2EEENS1_19SingleTileSchedulerILb0ELb0ELb0ELi128EEEEEEEEEvNT_6ParamsE$_ZN4cute3eso3ESOILb1ELb0EJNS_6LayoutINS_5tupleIJNS3_IJNS_1CILi8EEENS4_ILi1EEEEEENS4_ILi2EEES5_EEENS3_IJNS3_IJS6_NS4_ILi0EEEEEENS4_ILi64EEES5_EEEEENS_10ViewEngineIPN7cutlass10bfloat16_tEEEEEC2ERKSE_RKSJ_)
$_ZN7cutlass13device_kernelIN5flash19enable_sm80_to_sm89INS1_16FlashAttnBwdSm80INS1_25CollectiveMainloopBwdSm80ILi2ELi2EN4cute5tupleIJNS5_1CILi128EEES8_NS7_ILi64EEEEEENS_10bfloat16_tEfNS_4arch4Sm80ELb0ELb0ELb1ELb0ELb0ELb0ELb0ELb0ELi2ELi4ELi4ELi4ELb0EEENS1_21CollectiveEpilogueBwdISA_SB_SD_Li256ELb0ELb0ELi2EEENS1_19SingleTileSchedulerILb0ELb0ELb0ELi128EEEEEEEEEvNT_6ParamsE$_ZN4cute3eso3ESOILb1ELb0EJNS_6LayoutINS_5tupleIJNS3_IJNS_1CILi8EEENS4_ILi1EEEEEENS4_ILi2EEES5_EEENS3_IJNS3_IJS6_NS4_ILi0EEEEEENS4_ILi64EEES5_EEEEENS_10ViewEngineIPN7cutlass10bfloat16_tEEEEEC2ERKSE_RKSJ_:
[----:B------:R-:W-:Y:S01]  /*a0b0*/  IADD3 R2, R25, -c[0x0][0x20], RZ ;  /* 0x8000080019027a10 */ /* 0x000fe20007ffe0ff */
[----:B------:R-:W-:Y:S01]  /*a0c0*/  IMAD.MOV.U32 R7, RZ, RZ, R3 ;  /* 0x000000ffff077224 */ /* 0x000fe200078e0003 */
[----:B------:R-:W-:-:S04]  /*a0d0*/  MOV R5, 0x0 ;  /* 0x0000000000057802 */ /* 0x000fc80000000f00 */
[----:B------:R1:W-:Y:S01]  /*a0e0*/  STL.64 [R2], R6 ;  /* 0x0000000602007387 */ /* 0x0003e20000100a00 */
[----:B------:R-:W-:Y:S05]  /*a0f0*/  RET.REL.NODEC R4 `(_ZN7cutlass13device_kernelIN5flash19enable_sm80_to_sm89INS1_16FlashAttnBwdSm80INS1_25CollectiveMainloopBwdSm80ILi2ELi2EN4cute5tupleIJNS5_1CILi128EEES8_NS7_ILi64EEEEEENS_10bfloat16_tEfNS_4arch4Sm80ELb0ELb0ELb1ELb0ELb0ELb0ELb0ELb0ELi2ELi4ELi4ELi4ELb0EEENS1_21CollectiveEpilogueBwdISA_SB_SD_Li256ELb0ELb0ELi2EEENS1_19SingleTileSchedulerILb0ELb0ELb0ELi128EEEEEEEEEvNT_6ParamsE) ;  /* 0xffff5f0004007950 */ /* 0x000fea0003c3ffff */
        .type           $_ZN7cutlass13device_kernelIN5flash19enable_sm80_to_sm89INS1_16FlashAttnBwdSm80INS1_25CollectiveMainloopBwdSm80ILi2ELi2EN4cute5tupleIJNS5_1CILi128EEES8_NS7_ILi64EEEEEENS_10bfloat16_tEfNS_4arch4Sm80ELb0ELb0ELb1ELb0ELb0ELb0ELb0ELb0ELi2ELi4ELi4ELi4ELb0EEENS1_21CollectiveEpilogueBwdISA_SB_SD_Li256ELb0ELb0ELi2EEENS1_19SingleTileSchedulerILb0ELb0ELb0ELi128EEEEEEEEEvNT_6ParamsE$_ZN4cute3eso3ESOILb1ELb0EJNS_6LayoutINS_5tupleIJNS3_IJNS_1CILi8EEENS4_ILi1EEEEEENS4_ILi4EEEEEENS3_IJNS3_IJS6_NS4_ILi0EEEEEENS4_ILi2048EEEEEEEENS_10ViewEngineINS_8smem_ptrIPN7cutlass10bfloat16_tEEEEEEEC2ERKSE_RKSL_,@function
        .size           $_ZN7cutlass13device_kernelIN5flash19enable_sm80_to_sm89INS1_16FlashAttnBwdSm80INS1_25CollectiveMainloopBwdSm80ILi2ELi2EN4cute5tupleIJNS5_1CILi128EEES8_NS7_ILi64EEEEEENS_10bfloat16_tEfNS_4arch4Sm80ELb0ELb0ELb1ELb0ELb0ELb0ELb0ELb0ELi2ELi4ELi4ELi4ELb0EEENS1_21CollectiveEpilogueBwdISA_SB_SD_Li256ELb0ELb0ELi2EEENS1_19SingleTileSchedulerILb0ELb0ELb0ELi128EEEEEEEEEvNT_6ParamsE$_ZN4cute3eso3ESOILb1ELb0EJNS_6LayoutINS_5tupleIJNS3_IJNS_1CILi8EEENS4_ILi1EEEEEENS4_ILi4EEEEEENS3_IJNS3_IJS6_NS4_ILi0EEEEEENS4_ILi2048EEEEEEEENS_10ViewEngineINS_8smem_ptrIPN7cutlass10bfloat16_tEEEEEEEC2ERKSE_RKSL_,($_ZN7cutlass13device_kernelIN5flash19enable_sm80_to_sm89INS1_16FlashAttnBwdSm80INS1_25CollectiveMainloopBwdSm80ILi2ELi2EN4cute5tupleIJNS5_1CILi128EEES8_NS7_ILi64EEEEEENS_10bfloat16_tEfNS_4arch4Sm80ELb0ELb0ELb1ELb0ELb0ELb0ELb0ELb0ELi2ELi4ELi4ELi4ELb0EEENS1_21CollectiveEpilogueBwdISA_SB_SD_Li256ELb0ELb0ELi2EEENS1_19SingleTileSchedulerILb0ELb0ELb0ELi128EEEEEEEEEvNT_6ParamsE$_ZN4cute3eso3ESOILb1ELb0EJNS_6LayoutINS_5tupleIJNS3_IJNS_1CILi8EEENS4_ILi1EEEEEENS4_ILi4EEEEEENS3_IJNS3_IJS6_NS4_ILi0EEEEEENS4_ILi2048EEEEEEEEiEEC2ERKSE_RKi - $_ZN7cutlass13device_kernelIN5flash19enable_sm80_to_sm89INS1_16FlashAttnBwdSm80INS1_25CollectiveMainloopBwdSm80ILi2ELi2EN4cute5tupleIJNS5_1CILi128EEES8_NS7_ILi64EEEEEENS_10bfloat16_tEfNS_4arch4Sm80ELb0ELb0ELb1ELb0ELb0ELb0ELb0ELb0ELi2ELi4ELi4ELi4ELb0EEENS1_21CollectiveEpilogueBwdISA_SB_SD_Li256ELb0ELb0ELi2EEENS1_19SingleTileSchedulerILb0ELb0ELb0ELi128EEEEEEEEEvNT_6ParamsE$_ZN4cute3eso3ESOILb1ELb0EJNS_6LayoutINS_5tupleIJNS3_IJNS_1CILi8EEENS4_ILi1EEEEEENS4_ILi4EEEEEENS3_IJNS3_IJS6_NS4_ILi0EEEEEENS4_ILi2048EEEEEEEENS_10ViewEngineINS_8smem_ptrIPN7cutlass10bfloat16_tEEEEEEEC2ERKSE_RKSL_)
$_ZN7cutlass13device_kernelIN5flash19enable_sm80_to_sm89INS1_16FlashAttnBwdSm80INS1_25CollectiveMainloopBwdSm80ILi2ELi2EN4cute5tupleIJNS5_1CILi128EEES8_NS7_ILi64EEEEEENS_10bfloat16_tEfNS_4arch4Sm80ELb0ELb0ELb1ELb0ELb0ELb0ELb0ELb0ELi2ELi4ELi4ELi4ELb0EEENS1_21CollectiveEpilogueBwdISA_SB_SD_Li256ELb0ELb0ELi2EEENS1_19SingleTileSchedulerILb0ELb0ELb0ELi128EEEEEEEEEvNT_6ParamsE$_ZN4cute3eso3ESOILb1ELb0EJNS_6LayoutINS_5tupleIJNS3_IJNS_1CILi8EEENS4_ILi1EEEEEENS4_ILi4EEEEEENS3_IJNS3_IJS6_NS4_ILi0EEEEEENS4_ILi2048EEEEEEEENS_10ViewEngineINS_8smem_ptrIPN7cutlass10bfloat16_tEEEEEEEC2ERKSE_RKSL_:
[----:B------:R-:W-:Y:S02]  /*a100*/  IADD3 R4, R25, -c[0x0][0x20], RZ ;  /* 0x8000080019047a10 */ /* 0x000fe40007ffe0ff */
[----:B------:R-:W-:-:S03]  /*a110*/  MOV R7, 0x0 ;  /* 0x0000000000077802 */ /* 0x000fc60000000f00 */
[----:B------:R1:W-:Y:S01]  /*a120*/  STL.64 [R4], R2 ;  /* 0x0000000204007387 */ /* 0x0003e20000100a00 */
[----:B------:R-:W-:Y:S05]  /*a130*/  RET.REL.NODEC R6 `(_ZN7cutlass13device_kernelIN5flash19enable_sm80_to_sm89INS1_16FlashAttnBwdSm80INS1_25CollectiveMainloopBwdSm80ILi2ELi2EN4cute5tupleIJNS5_1CILi128EEES8_NS7_ILi64EEEEEENS_10bfloat16_tEfNS_4arch4Sm80ELb0ELb0ELb1ELb0ELb0ELb0ELb0ELb0ELi2ELi4ELi4ELi4ELb0EEENS1_21CollectiveEpilogueBwdISA_SB_SD_Li256ELb0ELb0ELi2EEENS1_19SingleTileSchedulerILb0ELb0ELb0ELi128EEEEEEEEEvNT_6ParamsE) ;  /* 0xffff5ec006007950 */ /* 0x000fea0003c3ffff */
        .type           $_ZN7cutlass13device_kernelIN5flash19enable_sm80_to_sm89INS1_16FlashAttnBwdSm80INS1_25CollectiveMainloopBwdSm80ILi2ELi2EN4cute5tupleIJNS5_1CILi128EEES8_NS7_ILi64EEEEEENS_10bfloat16_tEfNS_4arch4Sm80ELb0ELb0ELb1ELb0ELb0ELb0ELb0ELb0ELi2ELi4ELi4ELi4ELb0EEENS1_21CollectiveEpilogueBwdISA_SB_SD_Li256ELb0ELb0ELi2EEENS1_19SingleTileSchedulerILb0ELb0ELb0ELi128EEEEEEEEEvNT_6ParamsE$_ZN4cute3eso3ESOILb1ELb0EJNS_6LayoutINS_5tupleIJNS3_IJNS_1CILi8EEENS4_ILi1EEEEEENS4_ILi4EEEEEENS3_IJNS3_IJS6_NS4_ILi0EEEEEENS4_ILi2048EEEEEEEEiEEC2ERKSE_RKi,@function
        .size           $_ZN7cutlass13device_kernelIN5flash19enable_sm80_to_sm89INS1_16FlashAttnBwdSm80INS1_25CollectiveMainloopBwdSm80ILi2ELi2EN4cute5tupleIJNS5_1CILi128EEES8_NS7_ILi64EEEEEENS_10bfloat16_tEfNS_4arch4Sm80ELb0ELb0ELb1ELb0ELb0ELb0ELb0ELb0ELi2ELi4ELi4ELi4ELb0EEENS1_21CollectiveEpilogueBwdISA_SB_SD_Li256ELb0ELb0ELi2EEENS1_19SingleTileSchedulerILb0ELb0ELb0ELi128EEEEEEEEEvNT_6ParamsE$_ZN4cute3eso3ESOILb1ELb0EJNS_6LayoutINS_5tupleIJNS3_IJNS_1CILi8EEENS4_ILi1EEEEEENS4_ILi4EEEEEENS3_IJNS3_IJS6_NS4_ILi0EEEEEENS4_ILi2048EEEEEEEEiEEC2ERKSE_RKi,($_ZN7cutlass13device_kernelIN5flash19enable_sm80_to_sm89INS1_16FlashAttnBwdSm80INS1_25CollectiveMainloopBwdSm80ILi2ELi2EN4cute5tupleIJNS5_1CILi128EEES8_NS7_ILi64EEEEEENS_10bfloat16_tEfNS_4arch4Sm80ELb0ELb0ELb1ELb0ELb0ELb0ELb0ELb0ELi2ELi4ELi4ELi4ELb0EEENS1_21CollectiveEpilogueBwdISA_SB_SD_Li256ELb0ELb0ELi2EEENS1_19SingleTileSchedulerILb0ELb0ELb0ELi128EEEEEEEEEvNT_6ParamsE$_ZN4cute3eso3ESOILb1ELb0EJNS_6LayoutINS_5tupleIJNS3_IJNS_1CILi8EEENS4_ILi1EEEEEENS4_ILi4EEEEEENS3_IJNS3_IJS6_NS4_ILi0EEEEEES5_EEEEENS_10ViewEngineIPN7cutlass10bfloat16_tEEEEEC2ERKSD_RKSI_ - $_ZN7cutlass13device_kernelIN5flash19enable_sm80_to_sm89INS1_16FlashAttnBwdSm80INS1_25CollectiveMainloopBwdSm80ILi2ELi2EN4cute5tupleIJNS5_1CILi128EEES8_NS7_ILi64EEEEEENS_10bfloat16_tEfNS_4arch4Sm80ELb0ELb0ELb1ELb0ELb0ELb0ELb0ELb0ELi2ELi4ELi4ELi4ELb0EEENS1_21CollectiveEpilogueBwdISA_SB_SD_Li256ELb0ELb0ELi2EEENS1_19SingleTileSchedulerILb0ELb0ELb0ELi128EEEEEEEEEvNT_6ParamsE$_ZN4cute3eso3ESOILb1ELb0EJNS_6LayoutINS_5tupleIJNS3_IJNS_1CILi8EEENS4_ILi1EEEEEENS4_ILi4EEEEEENS3_IJNS3_IJS6_NS4_ILi0EEEEEENS4_ILi2048EEEEEEEEiEEC2ERKSE_RKi)
$_ZN7cutlass13device_kernelIN5flash19enable_sm80_to_sm89INS1_16FlashAttnBwdSm80INS1_25CollectiveMainloopBwdSm80ILi2ELi2EN4cute5tupleIJNS5_1CILi128EEES8_NS7_ILi64EEEEEENS_10bfloat16_tEfNS_4arch4Sm80ELb0ELb0ELb1ELb0ELb0ELb0ELb0ELb0ELi2ELi4ELi4ELi4ELb0EEENS1_21CollectiveEpilogueBwdISA_SB_SD_Li256ELb0ELb0ELi2EEENS1_19SingleTileSchedulerILb0ELb0ELb0ELi128EEEEEEEEEvNT_6ParamsE$_ZN4cute3eso3ESOILb1ELb0EJNS_6LayoutINS_5tupleIJNS3_IJNS_1CILi8EEENS4_ILi1EEEEEENS4_ILi4EEEEEENS3_IJNS3_IJS6_NS4_ILi0EEEEEENS4_ILi2048EEEEEEEEiEEC2ERKSE_RKi:
[----:B------:R-:W-:Y:S02]  /*a140*/  IADD3 R2, R25, -c[0x0][0x20], RZ ;  /* 0x8000080019027a10 */ /* 0x000fe40007ffe0ff */
[----:B------:R-:W-:-:S03]  /*a150*/  MOV R5, 0x0 ;  /* 0x0000000000057802 */ /* 0x000fc60000000f00 */
[----:B------:R1:W-:Y:S01]  /*a160*/  STL [R2], R3 ;  /* 0x0000000302007387 */ /* 0x0003e20000100800 */
[----:B------:R-:W-:Y:S05]  /*a170*/  RET.REL.NODEC R4 `(_ZN7cutlass13device_kernelIN5flash19enable_sm80_to_sm89INS1_16FlashAttnBwdSm80INS1_25CollectiveMainloopBwdSm80ILi2ELi2EN4cute5tupleIJNS5_1CILi128EEES8_NS7_ILi64EEEEEENS_10bfloat16_tEfNS_4arch4Sm80ELb0ELb0ELb1ELb0ELb0ELb0ELb0ELb0ELi2ELi4ELi4ELi4ELb0EEENS1_21CollectiveEpilogueBwdISA_SB_SD_Li256ELb0ELb0ELi2EEENS1_19SingleTileSchedulerILb0ELb0ELb0ELi128EEEEEEEEEvNT_6ParamsE) ;  /* 0xffff5e8004007950 */ /* 0x000fea0003c3ffff */
        .type           $_ZN7cutlass13device_kernelIN5flash19enable_sm80_to_sm89INS1_16FlashAttnBwdSm80INS1_25CollectiveMainloopBwdSm80ILi2ELi2EN4cute5tupleIJNS5_1CILi128EEES8_NS7_ILi64EEEEEENS_10bfloat16_tEfNS_4arch4Sm80ELb0ELb0ELb1ELb0ELb0ELb0ELb0ELb0ELi2ELi4ELi4ELi4ELb0EEENS1_21CollectiveEpilogueBwdISA_SB_SD_Li256ELb0ELb0ELi2EEENS1_19SingleTileSchedulerILb0ELb0ELb0ELi128EEEEEEEEEvNT_6ParamsE$_ZN4cute3eso3ESOILb1ELb0EJNS_6LayoutINS_5tupleIJNS3_IJNS_1CILi8EEENS4_ILi1EEEEEENS4_ILi4EEEEEENS3_IJNS3_IJS6_NS4_ILi0EEEEEES5_EEEEENS_10ViewEngineIPN7cutlass10bfloat16_tEEEEEC2ERKSD_RKSI_,@function
        .size           $_ZN7cutlass13device_kernelIN5flash19enable_sm80_to_sm89INS1_16FlashAttnBwdSm80INS1_25CollectiveMainloopBwdSm80ILi2ELi2EN4cute5tupleIJNS5_1CILi128EEES8_NS7_ILi64EEEEEENS_10bfloat16_tEfNS_4arch4Sm80ELb0ELb0ELb1ELb0ELb0ELb0ELb0ELb0ELi2ELi4ELi4ELi4ELb0EEENS1_21CollectiveEpilogueBwdISA_SB_SD_Li256ELb0ELb0ELi2EEENS1_19SingleTileSchedulerILb0ELb0ELb0ELi128EEEEEEEEEvNT_6ParamsE$_ZN4cute3eso3ESOILb1ELb0EJNS_6LayoutINS_5tupleIJNS3_IJNS_1CILi8EEENS4_ILi1EEEEEENS4_ILi4EEEEEENS3_IJNS3_IJS6_NS4_ILi0EEEEEES5_EEEEENS_10ViewEngineIPN7cutlass10bfloat16_tEEEEEC2ERKSD_RKSI_,($_ZN7cutlass13device_kernelIN5flash19enable_sm80_to_sm89INS1_16FlashAttnBwdSm80INS1_25CollectiveMainloopBwdSm80ILi2ELi2EN4cute5tupleIJNS5_1CILi128EEES8_NS7_ILi64EEEEEENS_10bfloat16_tEfNS_4arch4Sm80ELb0ELb0ELb1ELb0ELb0ELb0ELb0ELb0ELi2ELi4ELi4ELi4ELb0EEENS1_21CollectiveEpilogueBwdISA_SB_SD_Li256ELb0ELb0ELi2EEENS1_19SingleTileSchedulerILb0ELb0ELb0ELi128EEEEEEEEEvNT_6ParamsE$_ZN4cute3eso3ESOILb1ELb0EJNS_6LayoutINS_5tupleIJNS3_IJNS_1CILi8EEENS4_ILi1EEEEEENS4_ILi4EEEEEENS3_IJNS3_IJS6_NS4_ILi0EEEEEES5_EEEEEiEEC2ERKSD_RKi - $_ZN7cutlass13device_kernelIN5flash19enable_sm80_to_sm89INS1_16FlashAttnBwdSm80INS1_25CollectiveMainloopBwdSm80ILi2ELi2EN4cute5tupleIJNS5_1CILi128EEES8_NS7_ILi64EEEEEENS_10bfloat16_tEfNS_4arch4Sm80ELb0ELb0ELb1ELb0ELb0ELb0ELb0ELb0ELi2ELi4ELi4ELi4ELb0EEENS1_21CollectiveEpilogueBwdISA_SB_SD_Li256ELb0ELb0ELi2EEENS1_19SingleTileSchedulerILb0ELb0ELb0ELi128EEEEEEEEEvNT_6ParamsE$_ZN4cute3eso3ESOILb1ELb0EJNS_6LayoutINS_5tupleIJNS3_IJNS_1CILi8EEENS4_ILi1EEEEEENS4_ILi4EEEEEENS3_IJNS3_IJS6_NS4_ILi0EEEEEES5_EEEEENS_10ViewEngineIPN7cutlass10bfloat16_tEEEEEC2ERKSD_RKSI_)
$_ZN7cutlass13device_kernelIN5flash19enable_sm80_to_sm89INS1_16FlashAttnBwdSm80INS1_25CollectiveMainloopBwdSm80ILi2ELi2EN4cute5tupleIJNS5_1CILi128EEES8_NS7_ILi64EEEEEENS_10bfloat16_tEfNS_4arch4Sm80ELb0ELb0ELb1ELb0ELb0ELb0ELb0ELb0ELi2ELi4ELi4ELi4ELb0EEENS1_21CollectiveEpilogueBwdISA_SB_SD_Li256ELb0ELb0ELi2EEENS1_19SingleTileSchedulerILb0ELb0ELb0ELi128EEEEEEEEEvNT_6ParamsE$_ZN4cute3eso3ESOILb1ELb0EJNS_6LayoutINS_5tupleIJNS3_IJNS_1CILi8EEENS4_ILi1EEEEEENS4_ILi4EEEEEENS3_IJNS3_IJS6_NS4_ILi0EEEEEES5_EEEEENS_10ViewEngineIPN7cutlass10bfloat16_tEEEEEC2ERKSD_RKSI_:
[----:B------:R-:W-:Y:S01]  /*a180*/  IADD3 R7, R25, -c[0x0][0x20], RZ ;  /* 0x8000080019077a10 */ /* 0x000fe20007ffe0ff */
[----:B------:R-:W-:Y:S01]  /*a190*/  IMAD.MOV.U32 R10, RZ, RZ, R6 ;  /* 0x000000ffff0a7224 */ /* 0x000fe200078e0006 */
[----:B------:R-:W-:Y:S01]  /*a1a0*/  MOV R11, R9 ;  /* 0x00000009000b7202 */ /* 0x000fe20000000f00 */
[----:B------:R-:W-:-:S04]  /*a1b0*/  IMAD.MOV.U32 R9, RZ, RZ, 0x0 ;  /* 0x00000000ff097424 */ /* 0x000fc800078e00ff */
[----:B------:R1:W-:Y:S01]  /*a1c0*/  STL.64 [R7], R10 ;  /* 0x0000000a07007387 */ /* 0x0003e20000100a00 */
[----:B------:R-:W-:Y:S05]  /*a1d0*/  RET.REL.NODEC R8 `(_ZN7cutlass13device_kernelIN5flash19enable_sm80_to_sm89INS1_16FlashAttnBwdSm80INS1_25CollectiveMainloopBwdSm80ILi2ELi2EN4cute5tupleIJNS5_1CILi128EEES8_NS7_ILi64EEEEEENS_10bfloat16_tEfNS_4arch4Sm80ELb0ELb0ELb1ELb0ELb0ELb0ELb0ELb0ELi2ELi4ELi4ELi4ELb0EEENS1_21CollectiveEpilogueBwdISA_SB_SD_Li256ELb0ELb0ELi2EEENS1_19SingleTileSchedulerILb0ELb0ELb0ELi128EEEEEEEEEvNT_6ParamsE) ;  /* 0xffff5e2008007950 */ /* 0x000fea0003c3ffff */
        .type           $_ZN7cutlass13device_kernelIN5flash19enable_sm80_to_sm89INS1_16FlashAttnBwdSm80INS1_25CollectiveMainloopBwdSm80ILi2ELi2EN4cute5tupleIJNS5_1CILi128EEES8_NS7_ILi64EEEEEENS_10bfloat16_tEfNS_4arch4Sm80ELb0ELb0ELb1ELb0ELb0ELb0ELb0ELb0ELi2ELi4ELi4ELi4ELb0EEENS1_21CollectiveEpilogueBwdISA_SB_SD_Li256ELb0ELb0ELi2EEENS1_19SingleTileSchedulerILb0ELb0ELb0ELi128EEEEEEEEEvNT_6ParamsE$_ZN4cute3eso3ESOILb1ELb0EJNS_6LayoutINS_5tupleIJNS3_IJNS_1CILi8EEENS4_ILi1EEEEEENS4_ILi4EEEEEENS3_IJNS3_IJS6_NS4_ILi0EEEEEES5_EEEEEiEEC2ERKSD_RKi,@function
        .size           $_ZN7cutlass13device_kernelIN5flash19enable_sm80_to_sm89INS1_16FlashAttnBwdSm80INS1_25CollectiveMainloopBwdSm80ILi2ELi2EN4cute5tupleIJNS5_1CILi128EEES8_NS7_ILi64EEEEEENS_10bfloat16_tEfNS_4arch4Sm80ELb0ELb0ELb1ELb0ELb0ELb0ELb0ELb0ELi2ELi4ELi4ELi4ELb0EEENS1_21CollectiveEpilogueBwdISA_SB_SD_Li256ELb0ELb0ELi2EEENS1_19SingleTileSchedulerILb0ELb0ELb0ELi128EEEEEEEEEvNT_6ParamsE$_ZN4cute3eso3ESOILb1ELb0EJNS_6LayoutINS_5tupleIJNS3_IJNS_1CILi8EEENS4_ILi1EEEEEENS4_ILi4EEEEEENS3_IJNS3_IJS6_NS4_ILi0EEEEEES5_EEEEEiEEC2ERKSD_RKi,($_ZN7cutlass13device_kernelIN5flash19enable_sm80_to_sm89INS1_16FlashAttnBwdSm80INS1_25CollectiveMainloopBwdSm80ILi2ELi2EN4cute5tupleIJNS5_1CILi128EEES8_NS7_ILi64EEEEEENS_10bfloat16_tEfNS_4arch4Sm80ELb0ELb0ELb1ELb0ELb0ELb0ELb0ELb0ELi2ELi4ELi4ELi4ELb0EEENS1_21CollectiveEpilogueBwdISA_SB_SD_Li256ELb0ELb0ELi2EEENS1_19SingleTileSchedulerILb0ELb0ELb0ELi128EEEEEEEEEvNT_6ParamsE$_ZN4cute3eso3ESOILb1ELb0EJNS_6LayoutINS_5tupleIJNS3_IJNS_1CILi8EEENS4_ILi1EEEEEENS4_ILi4EEES6_EEENS3_IJNS3_IJS6_NS4_ILi0EEEEEENS4_ILi2048EEESA_EEEEENS_10ViewEngineINS_8smem_ptrIPN7cutlass10bfloat16_tEEEEEEEC2ERKSE_RKSL_ - $_ZN7cutlass13device_kernelIN5flash19enable_sm80_to_sm89INS1_16FlashAttnBwdSm80INS1_25CollectiveMainloopBwdSm80ILi2ELi2EN4cute5tupleIJNS5_1CILi128EEES8_NS7_ILi64EEEEEENS_10bfloat16_tEfNS_4arch4Sm80ELb0ELb0ELb1ELb0ELb0ELb0ELb0ELb0ELi2ELi4ELi4ELi4ELb0EEENS1_21CollectiveEpilogueBwdISA_SB_SD_Li256ELb0ELb0ELi2EEENS1_19SingleTileSchedulerILb0ELb0ELb0ELi128EEEEEEEEEvNT_6ParamsE$_ZN4cute3eso3ESOILb1ELb0EJNS_6LayoutINS_5tupleIJNS3_IJNS_1CILi8EEENS4_ILi1EEEEEENS4_ILi4EEEEEENS3_IJNS3_IJS6_NS4_ILi0EEEEEES5_EEEEEiEEC2ERKSD_RKi)
$_ZN7cutlass13device_kernelIN5flash19enable_sm80_to_sm89INS1_16FlashAttnBwdSm80INS1_25CollectiveMainloopBwdSm80ILi2ELi2EN4cute5tupleIJNS5_1CILi128EEES8_NS7_ILi64EEEEEENS_10bfloat16_tEfNS_4arch4Sm80ELb0ELb0ELb1ELb0ELb0ELb0ELb0ELb0ELi2ELi4ELi4ELi4ELb0EEENS1_21CollectiveEpilogueBwdISA_SB_SD_Li256ELb0ELb0ELi2EEENS1_19SingleTileSchedulerILb0ELb0ELb0ELi128EEEEEEEEEvNT_6ParamsE$_ZN4cute3eso3ESOILb1ELb0EJNS_6LayoutINS_5tupleIJNS3_IJNS_1CILi8EEENS4_ILi1EEEEEENS4_ILi4EEEEEENS3_IJNS3_IJS6_NS4_ILi0EEEEEES5_EEEEEiEEC2ERKSD_RKi:
[----:B------:R-:W-:Y:S02]  /*a1e0*/  IADD3 R2, R25, -c[0x0][0x20], RZ ;  /* 0x8000080019027a10 */ /* 0x000fe40007ffe0ff */
[----:B------:R-:W-:-:S03]  /*a1f0*/  MOV R7, 0x0 ;  /* 0x0000000000077802 */ /* 0x000fc60000000f00 */
[----:B------:R1:W-:Y:S01]  /*a200*/  STL [R2], R3 ;  /* 0x0000000302007387 */ /* 0x0003e20000100800 */
[----:B------:R-:W-:Y:S05]  /*a210*/  RET.REL.NODEC R6 `(_ZN7cutlass13device_kernelIN5flash19enable_sm80_to_sm89INS1_16FlashAttnBwdSm80INS1_25CollectiveMainloopBwdSm80ILi2ELi2EN4cute5tupleIJNS5_1CILi128EEES8_NS7_ILi64EEEEEENS_10bfloat16_tEfNS_4arch4Sm80ELb0ELb0ELb1ELb0ELb0ELb0ELb0ELb0ELi2ELi4ELi4ELi4ELb0EEENS1_21CollectiveEpilogueBwdISA_SB_SD_Li256ELb0ELb0ELi2EEENS1_19SingleTileSchedulerILb0ELb0ELb0ELi128EEEEEEEEEvNT_6ParamsE) ;  /* 0xffff5de006007950 */ /* 0x000fea0003c3ffff */
        .type           $_ZN7cutlass13device_kernelIN5flash19enable_sm80_to_sm89INS1_16FlashAttnBwdSm80INS1_25CollectiveMainloopBwdSm80ILi2ELi2EN4cute5tupleIJNS5_1CILi128EEES8_NS7_ILi64EEEEEENS_10bfloat16_tEfNS_4arch4Sm80ELb0ELb0ELb1ELb0ELb0ELb0ELb0ELb0ELi2ELi4ELi4ELi4ELb0EEENS1_21CollectiveEpilogueBwdISA_SB_SD_Li256ELb0ELb0ELi2EEENS1_19SingleTileSchedulerILb0ELb0ELb0ELi128EEEEEEEEEvNT_6ParamsE$_ZN4cute3eso3ESOILb1ELb0EJNS_6LayoutINS_5tupleIJNS3_IJNS_1CILi8EEENS4_ILi1EEEEEENS4_ILi4EEES6_EEENS3_IJNS3_IJS6_NS4_ILi0EEEEEENS4_ILi2048EEESA_EEEEENS_10ViewEngineINS_8smem_ptrIPN7cutlass10bfloat16_tEEEEEEEC2ERKSE_RKSL_,@function
        .size           $_ZN7cutlass13device_kernelIN5flash19enable_sm80_to_sm89INS1_16FlashAttnBwdSm80INS1_25CollectiveMainloopBwdSm80ILi2ELi2EN4cute5tupleIJNS5_1CILi128EEES8_NS7_ILi64EEEEEENS_10bfloat16_tEfNS_4arch4Sm80ELb0ELb0ELb1ELb0ELb0ELb0ELb0ELb0ELi2ELi4ELi4ELi4ELb0EEENS1_21CollectiveEpilogueBwdISA_SB_SD_Li256ELb0ELb0ELi2EEENS1_19SingleTileSchedulerILb0ELb0ELb0ELi128EEEEEEEEEvNT_6ParamsE$_ZN4cute3eso3ESOILb1ELb0EJNS_6LayoutINS_5tupleIJNS3_IJNS_1CILi8EEENS4_ILi1EEEEEENS4_ILi4EEES6_EEENS3_IJNS3_IJS6_NS4_ILi0EEEEEENS4_ILi2048EEESA_EEEEENS_10ViewEngineINS_8smem_ptrIPN7cutlass10bfloat16_tEEEEEEEC2ERKSE_RKSL_,($_ZN7cutlass13device_kernelIN5flash19enable_sm80_to_sm89INS1_16FlashAttnBwdSm80INS1_25CollectiveMainloopBwdSm80ILi2ELi2EN4cute5tupleIJNS5_1CILi128EEES8_NS7_ILi64EEEEEENS_10bfloat16_tEfNS_4arch4Sm80ELb0ELb0ELb1ELb0ELb0ELb0ELb0ELb0ELi2ELi4ELi4ELi4ELb0EEENS1_21CollectiveEpilogueBwdISA_SB_SD_Li256ELb0ELb0ELi2EEENS1_19SingleTileSchedulerILb0ELb0ELb0ELi128EEEEEEEEEvNT_6ParamsE$_ZN4cute3eso3ESOILb1ELb0EJNS_6LayoutINS_5tupleIJNS3_IJNS_1CILi8EEENS4_ILi1EEEEEENS4_ILi4EEES6_EEENS3_IJNS3_IJS6_NS4_ILi0EEEEEENS4_ILi2048EEESA_EEEEEiEEC2ERKSE_RKi - $_ZN7cutlass13device_kernelIN5flash19enable_sm80_to_sm89INS1_16FlashAttnBwdSm80INS1_25CollectiveMainloopBwdSm80ILi2ELi2EN4cute5tupleIJNS5_1CILi128EEES8_NS7_ILi64EEEEEENS_10bfloat16_tEfNS_4arch4Sm80ELb0ELb0ELb1ELb0ELb0ELb0ELb0ELb0ELi2ELi4ELi4ELi4ELb0EEENS1_21CollectiveEpilogueBwdISA_SB_SD_Li256ELb0ELb0ELi2EEENS1_19SingleTileSchedulerILb0ELb0ELb0ELi128EEEEEEEEEvNT_6ParamsE$_ZN4cute3eso3ESOILb1ELb0EJNS_6LayoutINS_5tupleIJNS3_IJNS_1CILi8EEENS4_ILi1EEEEEENS4_ILi4EEES6_EEENS3_IJNS3_IJS6_NS4_ILi0EEEEEENS4_ILi2048EEESA_EEEEENS_10ViewEngineINS_8smem_ptrIPN7cutlass10bfloat16_tEEEEEEEC2ERKSE_RKSL_)
$_ZN7cutlass13device_kernelIN5flash19enable_sm80_to_sm89INS1_16FlashAttnBwdSm80INS1_25CollectiveMainloopBwdSm80ILi2ELi2EN4cute5tupleIJNS5_1CILi128EEES8_NS7_ILi64EEEEEENS_10bfloat16_tEfNS_4arch4Sm80ELb0ELb0ELb1ELb0ELb0ELb0ELb0ELb0ELi2ELi4ELi4ELi4ELb0EEENS1_21CollectiveEpilogueBwdISA_SB_SD_Li256ELb0ELb0ELi2EEENS1_19SingleTileSchedulerILb0ELb0ELb0ELi128EEEEEEEEEvNT_6ParamsE$_ZN4cute3eso3ESOILb1ELb0EJNS_6LayoutINS_5tupleIJNS3_IJNS_1CILi8EEENS4_ILi1EEEEEENS4_ILi4EEES6_EEENS3_IJNS3_IJS6_NS4_ILi0EEEEEENS4_ILi2048EEESA_EEEEENS_10ViewEngineINS_8smem_ptrIPN7cutlass10bfloat16_tEEEEEEEC2ERKSE_RKSL_:
[----:B------:R-:W-:Y:S01]  /*a220*/  IADD3 R4, R15, -c[0x0][0x20], RZ ;  /* 0x800008000f047a10 */ /* 0x000fe20007ffe0ff */
[----:B------:R-:W-:Y:S01]  /*a230*/  IMAD.MOV.U32 R8, RZ, RZ, R6 ;  /* 0x000000ffff087224 */ /* 0x000fe200078e0006 */
[----:B------:R-:W-:-:S03]  /*a240*/  MOV R9, 0x0 ;  /* 0x0000000000097802 */ /* 0x000fc60000000f00 */
[----:B------:R1:W-:Y:S01]  /*a250*/  STL.64 [R4], R2 ;  /* 0x0000000204007387 */ /* 0x0003e20000100a00 */
[----:B------:R-:W-:Y:S05]  /*a260*/  RET.REL.NODEC R8 `(_ZN7cutlass13device_kernelIN5flash19enable_sm80_to_sm89INS1_16FlashAttnBwdSm80INS1_25CollectiveMainloopBwdSm80ILi2ELi2EN4cute5tupleIJNS5_1CILi128EEES8_NS7_ILi64EEEEEENS_10bfloat16_tEfNS_4arch4Sm80ELb0ELb0ELb1ELb0ELb0ELb0ELb0ELb0ELi2ELi4ELi4ELi4ELb0EEENS1_21CollectiveEpilogueBwdISA_SB_SD_Li256ELb0ELb0ELi2EEENS1_19SingleTileSchedulerILb0ELb0ELb0ELi128EEEEEEEEEvNT_6ParamsE) ;  /* 0xffff5d9008007950 */ /* 0x000fea0003c3ffff */
        .type           $_ZN7cutlass13device_kernelIN5flash19enable_sm80_to_sm89INS1_16FlashAttnBwdSm80INS1_25CollectiveMainloopBwdSm80ILi2ELi2EN4cute5tupleIJNS5_1CILi128EEES8_NS7_ILi64EEEEEENS_10bfloat16_tEfNS_4arch4Sm80ELb0ELb0ELb1ELb0ELb0ELb0ELb0ELb0ELi2ELi4ELi4ELi4ELb0EEENS1_21CollectiveEpilogueBwdISA_SB_SD_Li256ELb0ELb0ELi2EEENS1_19SingleTileSchedulerILb0ELb0ELb0ELi128EEEEEEEEEvNT_6ParamsE$_ZN4cute3eso3ESOILb1ELb0EJNS_6LayoutINS_5tupleIJNS3_IJNS_1CILi8EEENS4_ILi1EEEEEENS4_ILi4EEES6_EEENS3_IJNS3_IJS6_NS4_ILi0EEEEEENS4_ILi2048EEESA_EEEEEiEEC2ERKSE_RKi,@function
        .size           $_ZN7cutlass13device_kernelIN5flash19enable_sm80_to_sm89INS1_16FlashAttnBwdSm80INS1_25CollectiveMainloopBwdSm80ILi2ELi2EN4cute5tupleIJNS5_1CILi128EEES8_NS7_ILi64EEEEEENS_10bfloat16_tEfNS_4arch4Sm80ELb0ELb0ELb1ELb0ELb0ELb0ELb0ELb0ELi2ELi4ELi4ELi4ELb0EEENS1_21CollectiveEpilogueBwdISA_SB_SD_Li256ELb0ELb0ELi2EEENS1_19SingleTileSchedulerILb0ELb0ELb0ELi128EEEEEEEEEvNT_6ParamsE$_ZN4cute3eso3ESOILb1ELb0EJNS_6LayoutINS_5tupleIJNS3_IJNS_1CILi8EEENS4_ILi1EEEEEENS4_ILi4EEES6_EEENS3_IJNS3_IJS6_NS4_ILi0EEEEEENS4_ILi2048EEESA_EEEEEiEEC2ERKSE_RKi,($_ZN7cutlass13device_kernelIN5flash19enable_sm80_to_sm89INS1_16FlashAttnBwdSm80INS1_25CollectiveMainloopBwdSm80ILi2ELi2EN4cute5tupleIJNS5_1CILi128EEES8_NS7_ILi64EEEEEENS_10bfloat16_tEfNS_4arch4Sm80ELb0ELb0ELb1ELb0ELb0ELb0ELb0ELb0ELi2ELi4ELi4ELi4ELb0EEENS1_21CollectiveEpilogueBwdISA_SB_SD_Li256ELb0ELb0ELi2EEENS1_19SingleTileSchedulerILb0ELb0ELb0ELi128EEEEEEEEEvNT_6ParamsE$_ZN4cute3eso3ESOILb1ELb0EJNS_6LayoutINS_5tupleIJNS3_IJNS_1CILi8EEENS4_ILi1EEEEEENS4_ILi4EEES8_EEENS3_IJNS3_IJS6_NS4_ILi0EEEEEES5_NS4_ILi32EEEEEEEENS_10ViewEngineIPN7cutlass10bfloat16_tEEEEEC2ERKSE_RKSJ_ - $_ZN7cutlass13device_kernelIN5flash19enable_sm80_to_sm89INS1_16FlashAttnBwdSm80INS1_25CollectiveMainloopBwdSm80ILi2ELi2EN4cute5tupleIJNS5_1CILi128EEES8_NS7_ILi64EEEEEENS_10bfloat16_tEfNS_4arch4Sm80ELb0ELb0ELb1ELb0ELb0ELb0ELb0ELb0ELi2ELi4ELi4ELi4ELb0EEENS1_21CollectiveEpilogueBwdISA_SB_SD_Li256ELb0ELb0ELi2EEENS1_19SingleTileSchedulerILb0ELb0ELb0ELi128EEEEEEEEEvNT_6ParamsE$_ZN4cute3eso3ESOILb1ELb0EJNS_6LayoutINS_5tupleIJNS3_IJNS_1CILi8EEENS4_ILi1EEEEEENS4_ILi4EEES6_EEENS3_IJNS3_IJS6_NS4_ILi0EEEEEENS4_ILi2048EEESA_EEEEEiEEC2ERKSE_RKi)
$_ZN7cutlass13device_kernelIN5flash19enable_sm80_to_sm89INS1_16FlashAttnBwdSm80INS1_25CollectiveMainloopBwdSm80ILi2ELi2EN4cute5tupleIJNS5_1CILi128EEES8_NS7_ILi64EEEEEENS_10bfloat16_tEfNS_4arch4Sm80ELb0ELb0ELb1ELb0ELb0ELb0ELb0ELb0ELi2ELi4ELi4ELi4ELb0EEENS1_21CollectiveEpilogueBwdISA_SB_SD_Li256ELb0ELb0ELi2EEENS1_19SingleTileSchedulerILb0ELb0ELb0ELi128EEEEEEEEEvNT_6ParamsE$_ZN4cute3eso3ESOILb1ELb0EJNS_6LayoutINS_5tupleIJNS3_IJNS_1CILi8EEENS4_ILi1EEEEEENS4_ILi4EEES6_EEENS3_IJNS3_IJS6_NS4_ILi0EEEEEENS4_ILi2048EEESA_EEEEEiEEC2ERKSE_RKi:
[----:B------:R-:W-:Y:S02]  /*a270*/  IADD3 R2, R15, -c[0x0][0x20], RZ ;  /* 0x800008000f027a10 */ /* 0x000fe40007ffe0ff */
[----:B------:R-:W-:-:S03]  /*a280*/  MOV R5, 0x0 ;  /* 0x0000000000057802 */ /* 0x000fc60000000f00 */
[----:B------:R1:W-:Y:S01]  /*a290*/  STL [R2], R3 ;  /* 0x0000000302007387 */ /* 0x0003e20000100800 */
[----:B------:R-:W-:Y:S05]  /*a2a0*/  RET.REL.NODEC R4 `(_ZN7cutlass13device_kernelIN5flash19enable_sm80_to_sm89INS1_16FlashAttnBwdSm80INS1_25CollectiveMainloopBwdSm80ILi2ELi2EN4cute5tupleIJNS5_1CILi128EEES8_NS7_ILi64EEEEEENS_10bfloat16_tEfNS_4arch4Sm80ELb0ELb0ELb1ELb0ELb0ELb0ELb0ELb0ELi2ELi4ELi4ELi4ELb0EEENS1_21CollectiveEpilogueBwdISA_SB_SD_Li256ELb0ELb0ELi2EEENS1_19SingleTileSchedulerILb0ELb0ELb0ELi128EEEEEEEEEvNT_6ParamsE) ;  /* 0xffff5d5004007950 */ /* 0x000fea0003c3ffff */
        .type           $_ZN7cutlass13device_kernelIN5flash19enable_sm80_to_sm89INS1_16FlashAttnBwdSm80INS1_25CollectiveMainloopBwdSm80ILi2ELi2EN4cute5tupleIJNS5_1CILi128EEES8_NS7_ILi64EEEEEENS_10bfloat16_tEfNS_4arch4Sm80ELb0ELb0ELb1ELb0ELb0ELb0ELb0ELb0ELi2ELi4ELi4ELi4ELb0EEENS1_21CollectiveEpilogueBwdISA_SB_SD_Li256ELb0ELb0ELi2EEENS1_19SingleTileSchedulerILb0ELb0ELb0ELi128EEEEEEEEEvNT_6ParamsE$_ZN4cute3eso3ESOILb1ELb0EJNS_6LayoutINS_5tupleIJNS3_IJNS_1CILi8EEENS4_ILi1EEEEEENS4_ILi4EEES8_EEENS3_IJNS3_IJS6_NS4_ILi0EEEEEES5_NS4_ILi32EEEEEEEENS_10ViewEngineIPN7cutlass10bfloat16_tEEEEEC2ERKSE_RKSJ_,@function
        .size           $_ZN7cutlass13device_kernelIN5flash19enable_sm80_to_sm89INS1_16FlashAttnBwdSm80INS1_25CollectiveMainloopBwdSm80ILi2ELi2EN4cute5tupleIJNS5_1CILi128EEES8_NS7_ILi64EEEEEENS_10bfloat16_tEfNS_4arch4Sm80ELb0ELb0ELb1ELb0ELb0ELb0ELb0ELb0ELi2ELi4ELi4ELi4ELb0EEENS1_21CollectiveEpilogueBwdISA_SB_SD_Li256ELb0ELb0ELi2EEENS1_19SingleTileSchedulerILb0ELb0ELb0ELi128EEEEEEEEEvNT_6ParamsE$_ZN4cute3eso3ESOILb1ELb0EJNS_6LayoutINS_5tupleIJNS3_IJNS_1CILi8EEENS4_ILi1EEEEEENS4_ILi4EEES8_EEENS3_IJNS3_IJS6_NS4_ILi0EEEEEES5_NS4_ILi32EEEEEEEENS_10ViewEngineIPN7cutlass10bfloat16_tEEEEEC2ERKSE_RKSJ_,($_ZN7cutlass13device_kernelIN5flash19enable_sm80_to_sm89INS1_16FlashAttnBwdSm80INS1_25CollectiveMainloopBwdSm80ILi2ELi2EN4cute5tupleIJNS5_1CILi128EEES8_NS7_ILi64EEEEEENS_10bfloat16_tEfNS_4arch4Sm80ELb0ELb0ELb1ELb0ELb0ELb0ELb0ELb0ELi2ELi4ELi4ELi4ELb0EEENS1_21CollectiveEpilogueBwdISA_SB_SD_Li256ELb0ELb0ELi2EEENS1_19SingleTileSchedulerILb0ELb0ELb0ELi128EEEEEEEEEvNT_6ParamsE$_ZN4cute3eso3ESOILb1ELb0EJNS_6LayoutINS_5tupleIJNS_1CILi1EEENS3_IJNS4_ILi2EEES6_EEEEEENS3_IJNS4_ILi0EEENS3_IJNS4_ILi8EEENS4_ILi64EEEEEEEEEEENS_10ViewEngineINS_8smem_ptrIPfEEEEEEC2ERKSE_RKSJ_ - $_ZN7cutlass13device_kernelIN5flash19enable_sm80_to_sm89INS1_16FlashAttnBwdSm80INS1_25CollectiveMainloopBwdSm80ILi2ELi2EN4cute5tupleIJNS5_1CILi128EEES8_NS7_ILi64EEEEEENS_10bfloat16_tEfNS_4arch4Sm80ELb0ELb0ELb1ELb0ELb0ELb0ELb0ELb0ELi2ELi4ELi4ELi4ELb0EEENS1_21CollectiveEpilogueBwdISA_SB_SD_Li256ELb0ELb0ELi2EEENS1_19SingleTileSchedulerILb0ELb0ELb0ELi128EEEEEEEEEvNT_6ParamsE$_ZN4cute3eso3ESOILb1ELb0EJNS_6LayoutINS_5tupleIJNS3_IJNS_1CILi8EEENS4_ILi1EEEEEENS4_ILi4EEES8_EEENS3_IJNS3_IJS6_NS4_ILi0EEEEEES5_NS4_ILi32EEEEEEEENS_10ViewEngineIPN7cutlass10bfloat16_tEEEEEC2ERKSE_RKSJ_)
$_ZN7cutlass13device_kernelIN5flash19enable_sm80_to_sm89INS1_16FlashAttnBwdSm80INS1_25CollectiveMainloopBwdSm80ILi2ELi2EN4cute5tupleIJNS5_1CILi128EEES8_NS7_ILi64EEEEEENS_10bfloat16_tEfNS_4arch4Sm80ELb0ELb0ELb1ELb0ELb0ELb0ELb0ELb0ELi2ELi4ELi4ELi4ELb0EEENS1_21CollectiveEpilogueBwdISA_SB_SD_Li256ELb0ELb0ELi2EEENS1_19SingleTileSchedulerILb0ELb0ELb0ELi128EEEEEEEEEvNT_6ParamsE$_ZN4cute3eso3ESOILb1ELb0EJNS_6LayoutINS_5tupleIJNS3_IJNS_1CILi8EEENS4_ILi1EEEEEENS4_ILi4EEES8_EEENS3_IJNS3_IJS6_NS4_ILi0EEEEEES5_NS4_ILi32EEEEEEEENS_10ViewEngineIPN7cutlass10bfloat16_tEEEEEC2ERKSE_RKSJ_:
[----:B------:R-:W-:Y:S01]  /*a2b0*/  IADD3 R2, R25, -c[0x0][0x20], RZ ;  /* 0x8000080019027a10 */ /* 0x000fe20007ffe0ff */
[----:B------:R-:W-:Y:S01]  /*a2c0*/  IMAD.MOV.U32 R7, RZ, RZ, R3 ;  /* 0x000000ffff077224 */ /* 0x000fe200078e0003 */
[----:B------:R-:W-:-:S04]  /*a2d0*/  MOV R5, 0x0 ;  /* 0x0000000000057802 */ /* 0x000fc80000000f00 */
[----:B------:R1:W-:Y:S01]  /*a2e0*/  STL.64 [R2], R6 ;  /* 0x0000000602007387 */ /* 0x0003e20000100a00 */
[----:B------:R-:W-:Y:S05]  /*a2f0*/  RET.REL.NODEC R4 `(_ZN7cutlass13device_kernelIN5flash19enable_sm80_to_sm89INS1_16FlashAttnBwdSm80INS1_25CollectiveMainloopBwdSm80ILi2ELi2EN4cute5tupleIJNS5_1CILi128EEES8_NS7_ILi64EEEEEENS_10bfloat16_tEfNS_4arch4Sm80ELb0ELb0ELb1ELb0ELb0ELb0ELb0ELb0ELi2ELi4ELi4ELi4ELb0EEENS1_21CollectiveEpilogueBwdISA_SB_SD_Li256ELb0ELb0ELi2EEENS1_19SingleTileSchedulerILb0ELb0ELb0ELi128EEEEEEEEEvNT_6ParamsE) ;  /* 0xffff5d0004007950 */ /* 0x000fea0003c3ffff */
        .type           $_ZN7cutlass13device_kernelIN5flash19enable_sm80_to_sm89INS1_16FlashAttnBwdSm80INS1_25CollectiveMainloopBwdSm80ILi2ELi2EN4cute5tupleIJNS5_1CILi128EEES8_NS7_ILi64EEEEEENS_10bfloat16_tEfNS_4arch4Sm80ELb0ELb0ELb1ELb0ELb0ELb0ELb0ELb0ELi2ELi4ELi4ELi4ELb0EEENS1_21CollectiveEpilogueBwdISA_SB_SD_Li256ELb0ELb0ELi2EEENS1_19SingleTileSchedulerILb0ELb0ELb0ELi128EEEEEEEEEvNT_6ParamsE$_ZN4cute3eso3ESOILb1ELb0EJNS_6LayoutINS_5tupleIJNS_1CILi1EEENS3_IJNS4_ILi2EEES6_EEEEEENS3_IJNS4_ILi0EEENS3_IJNS4_ILi8EEENS4_ILi64EEEEEEEEEEENS_10ViewEngineINS_8smem_ptrIPfEEEEEEC2ERKSE_RKSJ_,@function
        .size           $_ZN7cutlass13device_kernelIN5flash19enable_sm80_to_sm89INS1_16FlashAttnBwdSm80INS1_25CollectiveMainloopBwdSm80ILi2ELi2EN4cute5tupleIJNS5_1CILi128EEES8_NS7_ILi64EEEEEENS_10bfloat16_tEfNS_4arch4Sm80ELb0ELb0ELb1ELb0ELb0ELb0ELb0ELb0ELi2ELi4ELi4ELi4ELb0EEENS1_21CollectiveEpilogueBwdISA_SB_SD_Li256ELb0ELb0ELi2EEENS1_19SingleTileSchedulerILb0ELb0ELb0ELi128EEEEEEEEEvNT_6ParamsE$_ZN4cute3eso3ESOILb1ELb0EJNS_6LayoutINS_5tupleIJNS_1CILi1EEENS3_IJNS4_ILi2EEES6_EEEEEENS3_IJNS4_ILi0EEENS3_IJNS4_ILi8EEENS4_ILi64EEEEEEEEEEENS_10ViewEngineINS_8smem_ptrIPfEEEEEEC2ERKSE_RKSJ_,($_ZN7cutlass13device_kernelIN5flash19enable_sm80_to_sm89INS1_16FlashAttnBwdSm80INS1_25CollectiveMainloopBwdSm80ILi2ELi2EN4cute5tupleIJNS5_1CILi128EEES8_NS7_ILi64EEEEEENS_10bfloat16_tEfNS_4arch4Sm80ELb0ELb0ELb1ELb0ELb0ELb0ELb0ELb0ELi2ELi4ELi4ELi4ELb0EEENS1_21CollectiveEpilogueBwdISA_SB_SD_Li256ELb0ELb0ELi2EEENS1_19SingleTileSchedulerILb0ELb0ELb0ELi128EEEEEEEEEvNT_6ParamsE$_ZN4cute3eso3ESOILb1ELb0EJNS_6LayoutINS_5tupleIJNS_1CILi1EEENS4_ILi4EEEEEENS3_IJNS4_ILi0EEES5_EEEEENS_10ViewEngineIPfEEEEC2ERKSA_RKSD_ - $_ZN7cutlass13device_kernelIN5flash19enable_sm80_to_sm89INS1_16FlashAttnBwdSm80INS1_25CollectiveMainloopBwdSm80ILi2ELi2EN4cute5tupleIJNS5_1CILi128EEES8_NS7_ILi64EEEEEENS_10bfloat16_tEfNS_4arch4Sm80ELb0ELb0ELb1ELb0ELb0ELb0ELb0ELb0ELi2ELi4ELi4ELi4ELb0EEENS1_21CollectiveEpilogueBwdISA_SB_SD_Li256ELb0ELb0ELi2EEENS1_19SingleTileSchedulerILb0ELb0ELb0ELi128EEEEEEEEEvNT_6ParamsE$_ZN4cute3eso3ESOILb1ELb0EJNS_6LayoutINS_5tupleIJNS_1CILi1EEENS3_IJNS4_ILi2EEES6_EEEEEENS3_IJNS4_ILi0EEENS3_IJNS4_ILi8EEENS4_ILi64EEEEEEEEEEENS_10ViewEngineINS_8smem_ptrIPfEEEEEEC2ERKSE_RKSJ_)
$_ZN7cutlass13device_kernelIN5flash19enable_sm80_to_sm89INS1_16FlashAttnBwdSm80INS1_25CollectiveMainloopBwdSm80ILi2ELi2EN4cute5tupleIJNS5_1CILi128EEES8_NS7_ILi64EEEEEENS_10bfloat16_tEfNS_4arch4Sm80ELb0ELb0ELb1ELb0ELb0ELb0ELb0ELb0ELi2ELi4ELi4ELi4ELb0EEENS1_21CollectiveEpilogueBwdISA_SB_SD_Li256ELb0ELb0ELi2EEENS1_19SingleTileSchedulerILb0ELb0ELb0ELi128EEEEEEEEEvNT_6ParamsE$_ZN4cute3eso3ESOILb1ELb0EJNS_6LayoutINS_5tupleIJNS_1CILi1EEENS3_IJNS4_ILi2EEES6_EEEEEENS3_IJNS4_ILi0EEENS3_IJNS4_ILi8EEENS4_ILi64EEEEEEEEEEENS_10ViewEngineINS_8smem_ptrIPfEEEEEEC2ERKSE_RKSJ_:
[----:B------:R-:W-:Y:S01]  /*a300*/  IADD3 R3, R25, -c[0x0][0x20], RZ ;  /* 0x8000080019037a10 */ /* 0x000fe20007ffe0ff */
[----:B------:R-:W-:Y:S01]  /*a310*/  IMAD.MOV.U32 R8, RZ, RZ, R2 ;  /* 0x000000ffff087224 */ /* 0x000fe200078e0002 */
[----:B------:R-:W-:Y:S01]  /*a320*/  MOV R10, R6 ;  /* 0x00000006000a7202 */ /* 0x000fe20000000f00 */
[----:B------:R-:W-:-:S03]  /*a330*/  IMAD.MOV.U32 R11, RZ, RZ, 0x0 ;  /* 0x00000000ff0b7424 */ /* 0x000fc600078e00ff */
[----:B------:R1:W-:Y:S01]  /*a340*/  STL.64 [R3], R8 ;  /* 0x0000000803007387 */ /* 0x0003e20000100a00 */
[----:B------:R-:W-:Y:S05]  /*a350*/  RET.REL.NODEC R10 `(_ZN7cutlass13device_kernelIN5flash19enable_sm80_to_sm89INS1_16FlashAttnBwdSm80INS1_25CollectiveMainloopBwdSm80ILi2ELi2EN4cute5tupleIJNS5_1CILi128EEES8_NS7_ILi64EEEEEENS_10bfloat16_tEfNS_4arch4Sm80ELb0ELb0ELb1ELb0ELb0ELb0ELb0ELb0ELi2ELi4ELi4ELi4ELb0EEENS1_21CollectiveEpilogueBwdISA_SB_SD_Li256ELb0ELb0ELi2EEENS1_19SingleTileSchedulerILb0ELb0ELb0ELi128EEEEEEEEEvNT_6ParamsE) ;  /* 0xffff5ca00a007950 */ /* 0x000fea0003c3ffff */
        .type           $_ZN7cutlass13device_kernelIN5flash19enable_sm80_to_sm89INS1_16FlashAttnBwdSm80INS1_25CollectiveMainloopBwdSm80ILi2ELi2EN4cute5tupleIJNS5_1CILi128EEES8_NS7_ILi64EEEEEENS_10bfloat16_tEfNS_4arch4Sm80ELb0ELb0ELb1ELb0ELb0ELb0ELb0ELb0ELi2ELi4ELi4ELi4ELb0EEENS1_21CollectiveEpilogueBwdISA_SB_SD_Li256ELb0ELb0ELi2EEENS1_19SingleTileSchedulerILb0ELb0ELb0ELi128EEEEEEEEEvNT_6ParamsE$_ZN4cute3eso3ESOILb1ELb0EJNS_6LayoutINS_5tupleIJNS_1CILi1EEENS4_ILi4EEEEEENS3_IJNS4_ILi0EEES5_EEEEENS_10ViewEngineIPfEEEEC2ERKSA_RKSD_,@function
        .size           $_ZN7cutlass13device_kernelIN5flash19enable_sm80_to_sm89INS1_16FlashAttnBwdSm80INS1_25CollectiveMainloopBwdSm80ILi2ELi2EN4cute5tupleIJNS5_1CILi128EEES8_NS7_ILi64EEEEEENS_10bfloat16_tEfNS_4arch4Sm80ELb0ELb0ELb1ELb0ELb0ELb0ELb0ELb0ELi2ELi4ELi4ELi4ELb0EEENS1_21CollectiveEpilogueBwdISA_SB_SD_Li256ELb0ELb0ELi2EEENS1_19SingleTileSchedulerILb0ELb0ELb0ELi128EEEEEEEEEvNT_6ParamsE$_ZN4cute3eso3ESOILb1ELb0EJNS_6LayoutINS_5tupleIJNS_1CILi1EEENS4_ILi4EEEEEENS3_IJNS4_ILi0EEES5_EEEEENS_10ViewEngineIPfEEEEC2ERKSA_RKSD_,($_ZN7cutlass13device_kernelIN5flash19enable_sm80_to_sm89INS1_16FlashAttnBwdSm80INS1_25CollectiveMainloopBwdSm80ILi2ELi2EN4cute5tupleIJNS5_1CILi128EEES8_NS7_ILi64EEEEEENS_10bfloat16_tEfNS_4arch4Sm80ELb0ELb0ELb1ELb0ELb0ELb0ELb0ELb0ELi2ELi4ELi4ELi4ELb0EEENS1_21CollectiveEpilogueBwdISA_SB_SD_Li256ELb0ELb0ELi2EEENS1_19SingleTileSchedulerILb0ELb0ELb0ELi128EEEEEEEEEvNT_6ParamsE$_ZN4cute3eso3ESOILb1ELb0EJNS_6LayoutINS_5tupleIJNS_1CILi4EEEEEENS3_IJNS4_ILi1EEEEEEEENS_10ViewEngineIPfEEEEC2ERKS9_RKSC_ - $_ZN7cutlass13device_kernelIN5flash19enable_sm80_to_sm89INS1_16FlashAttnBwdSm80INS1_25CollectiveMainloopBwdSm80ILi2ELi2EN4cute5tupleIJNS5_1CILi128EEES8_NS7_ILi64EEEEEENS_10bfloat16_tEfNS_4arch4Sm80ELb0ELb0ELb1ELb0ELb0ELb0ELb0ELb0ELi2ELi4ELi4ELi4ELb0EEENS1_21CollectiveEpilogueBwdISA_SB_SD_Li256ELb0ELb0ELi2EEENS1_19SingleTileSchedulerILb0ELb0ELb0ELi128EEEEEEEEEvNT_6ParamsE$_ZN4cute3eso3ESOILb1ELb0EJNS_6LayoutINS_5tupleIJNS_1CILi1EEENS4_ILi4EEEEEENS3_IJNS4_ILi0EEES5_EEEEENS_10ViewEngineIPfEEEEC2ERKSA_RKSD_)
$_ZN7cutlass13device_kernelIN5flash19enable_sm80_to_sm89INS1_16FlashAttnBwdSm80INS1_25CollectiveMainloopBwdSm80ILi2ELi2EN4cute5tupleIJNS5_1CILi128EEES8_NS7_ILi64EEEEEENS_10bfloat16_tEfNS_4arch4Sm80ELb0ELb0ELb1ELb0ELb0ELb0ELb0ELb0ELi2ELi4ELi4ELi4ELb0EEENS1_21CollectiveEpilogueBwdISA_SB_SD_Li256ELb0ELb0ELi2EEENS1_19SingleTileSchedulerILb0ELb0ELb0ELi128EEEEEEEEEvNT_6ParamsE$_ZN4cute3eso3ESOILb1ELb0EJNS_6LayoutINS_5tupleIJNS_1CILi1EEENS4_ILi4EEEEEENS3_IJNS4_ILi0EEES5_EEEEENS_10ViewEngineIPfEEEEC2ERKSA_RKSD_:
[----:B------:R-:W-:Y:S01]  /*a360*/  IADD3 R4, R25, -c[0x0][0x20], RZ ;  /* 0x8000080019047a10 */ /* 0x000fe20007ffe0ff */
[----:B------:R-:W-:Y:S01]  /*a370*/  IMAD.MOV.U32 R8, RZ, RZ, R16 ;  /* 0x000000ffff087224 */ /* 0x000fe200078e0010 */
[----:B------:R-:W-:Y:S01]  /*a380*/  MOV R10, R6 ;  /* 0x00000006000a7202 */ /* 0x000fe20000000f00 */
[----:B------:R-:W-:Y:S01]  /*a390*/  IMAD.MOV.U32 R9, RZ, RZ, R5 ;  /* 0x000000ffff097224 */ /* 0x000fe200078e0005 */
[----:B------:R-:W-:-:S04]  /*a3a0*/  MOV R11, 0x0 ;  /* 0x00000000000b7802 */ /* 0x000fc80000000f00 */
[----:B------:R1:W-:Y:S01]  /*a3b0*/  STL.64 [R4], R8 ;  /* 0x0000000804007387 */ /* 0x0003e20000100a00 */
[----:B------:R-:W-:Y:S05]  /*a3c0*/  RET.REL.NODEC R10 `(_ZN7cutlass13device_kernelIN5flash19enable_sm80_to_sm89INS1_16FlashAttnBwdSm80INS1_25CollectiveMainloopBwdSm80ILi2ELi2EN4cute5tupleIJNS5_1CILi128EEES8_NS7_ILi64EEEEEENS_10bfloat16_tEfNS_4arch4Sm80ELb0ELb0ELb1ELb0ELb0ELb0ELb0ELb0ELi2ELi4ELi4ELi4ELb0EEENS1_21CollectiveEpilogueBwdISA_SB_SD_Li256ELb0ELb0ELi2EEENS1_19SingleTileSchedulerILb0ELb0ELb0ELi128EEEEEEEEEvNT_6ParamsE) ;  /* 0xffff5c300a007950 */ /* 0x000fea0003c3ffff */
        .type           $_ZN7cutlass13device_kernelIN5flash19enable_sm80_to_sm89INS1_16FlashAttnBwdSm80INS1_25CollectiveMainloopBwdSm80ILi2ELi2EN4cute5tupleIJNS5_1CILi128EEES8_NS7_ILi64EEEEEENS_10bfloat16_tEfNS_4arch4Sm80ELb0ELb0ELb1ELb0ELb0ELb0ELb0ELb0ELi2ELi4ELi4ELi4ELb0EEENS1_21CollectiveEpilogueBwdISA_SB_SD_Li256ELb0ELb0ELi2EEENS1_19SingleTileSchedulerILb0ELb0ELb0ELi128EEEEEEEEEvNT_6ParamsE$_ZN4cute3eso3ESOILb1ELb0EJNS_6LayoutINS_5tupleIJNS_1CILi4EEEEEENS3_IJNS4_ILi1EEEEEEEENS_10ViewEngineIPfEEEEC2ERKS9_RKSC_,@function
        .size           $_ZN7cutlass13device_kernelIN5flash19enable_sm80_to_sm89INS1_16FlashAttnBwdSm80INS1_25CollectiveMainloopBwdSm80ILi2ELi2EN4cute5tupleIJNS5_1CILi128EEES8_NS7_ILi64EEEEEENS_10bfloat16_tEfNS_4arch4Sm80ELb0ELb0ELb1ELb0ELb0ELb0ELb0ELb0ELi2ELi4ELi4ELi4ELb0EEENS1_21CollectiveEpilogueBwdISA_SB_SD_Li256ELb0ELb0ELi2EEENS1_19SingleTileSchedulerILb0ELb0ELb0ELi128EEEEEEEEEvNT_6ParamsE$_ZN4cute3eso3ESOILb1ELb0EJNS_6LayoutINS_5tupleIJNS_1CILi4EEEEEENS3_IJNS4_ILi1EEEEEEEENS_10ViewEngineIPfEEEEC2ERKS9_RKSC_,($_ZN7cutlass13device_kernelIN5flash19enable_sm80_to_sm89INS1_16FlashAttnBwdSm80INS1_25CollectiveMainloopBwdSm80ILi2ELi2EN4cute5tupleIJNS5_1CILi128EEES8_NS7_ILi64EEEEEENS_10bfloat16_tEfNS_4arch4Sm80ELb0ELb0ELb1ELb0ELb0ELb0ELb0ELb0ELi2ELi4ELi4ELi4ELb0EEENS1_21CollectiveEpilogueBwdISA_SB_SD_Li256ELb0ELb0ELi2EEENS1_19SingleTileSchedulerILb0ELb0ELb0ELi128EEEEEEEEEvNT_6ParamsE$_ZN4cute3eso3ESOILb1ELb0EJNS_7SwizzleILi3ELi3ELi3EEENS_9MixedBitsILj0ELj432EEENS_6LayoutINS_5tupleIJNS7_IJNS_1CILi2EEES9_S9_EEES9_NS8_ILi8EEEEEENS7_IJNS7_IJNS8_ILi64EEESB_NS8_ILi512EEEEEENS8_ILi8192EEENS8_ILi1024EEEEEEEEEEC2ERKS3_RKS5_RKSJ_ - $_ZN7cutlass13device_kernelIN5flash19enable_sm80_to_sm89INS1_16FlashAttnBwdSm80INS1_25CollectiveMainloopBwdSm80ILi2ELi2EN4cute5tupleIJNS5_1CILi128EEES8_NS7_ILi64EEEEEENS_10bfloat16_tEfNS_4arch4Sm80ELb0ELb0ELb1ELb0ELb0ELb0ELb0ELb0ELi2ELi4ELi4ELi4ELb0EEENS1_21CollectiveEpilogueBwdISA_SB_SD_Li256ELb0ELb0ELi2EEENS1_19SingleTileSchedulerILb0ELb0ELb0ELi128EEEEEEEEEvNT_6ParamsE$_ZN4cute3eso3ESOILb1ELb0EJNS_6LayoutINS_5tupleIJNS_1CILi4EEEEEENS3_IJNS4_ILi1EEEEEEEENS_10ViewEngineIPfEEEEC2ERKS9_RKSC_)
$_ZN7cutlass13device_kernelIN5flash19enable_sm80_to_sm89INS1_16FlashAttnBwdSm80INS1_25CollectiveMainloopBwdSm80ILi2ELi2EN4cute5tupleIJNS5_1CILi128EEES8_NS7_ILi64EEEEEENS_10bfloat16_tEfNS_4arch4Sm80ELb0ELb0ELb1ELb0ELb0ELb0ELb0ELb0ELi2ELi4ELi4ELi4ELb0EEENS1_21CollectiveEpilogueBwdISA_SB_SD_Li256ELb0ELb0ELi2EEENS1_19SingleTileSchedulerILb0ELb0ELb0ELi128EEEEEEEEEvNT_6ParamsE$_ZN4cute3eso3ESOILb1ELb0EJNS_6LayoutINS_5tupleIJNS_1CILi4EEEEEENS3_IJNS4_ILi1EEEEEEEENS_10ViewEngineIPfEEEEC2ERKS9_RKSC_:
[----:B------:R-:W-:Y:S01]  /*a3d0*/  IADD3 R2, R25, -c[0x0][0x20], RZ ;  /* 0x8000080019027a10 */ /* 0x000fe20007ffe0ff */
[----:B------:R-:W-:Y:S01]  /*a3e0*/  IMAD.MOV.U32 R8, RZ, RZ, R6 ;  /* 0x000000ffff087224 */ /* 0x000fe200078e0006 */
[----:B------:R-:W-:-:S03]  /*a3f0*/  MOV R9, 0x0 ;  /* 0x0000000000097802 */ /* 0x000fc60000000f00 */
[----:B------:R1:W-:Y:S01]  /*a400*/  STL.64 [R2], R4 ;  /* 0x0000000402007387 */ /* 0x0003e20000100a00 */
[----:B------:R-:W-:Y:S05]  /*a410*/  RET.REL.NODEC R8 `(_ZN7cutlass13device_kernelIN5flash19enable_sm80_to_sm89INS1_16FlashAttnBwdSm80INS1_25CollectiveMainloopBwdSm80ILi2ELi2EN4cute5tupleIJNS5_1CILi128EEES8_NS7_ILi64EEEEEENS_10bfloat16_tEfNS_4arch4Sm80ELb0ELb0ELb1ELb0ELb0ELb0ELb0ELb0ELi2ELi4ELi4ELi4ELb0EEENS1_21CollectiveEpilogueBwdISA_SB_SD_Li256ELb0ELb0ELi2EEENS1_19SingleTileSchedulerILb0ELb0ELb0ELi128EEEEEEEEEvNT_6ParamsE) ;  /* 0xffff5be008007950 */ /* 0x000fea0003c3ffff */
        .type           $_ZN7cutlass13device_kernelIN5flash19enable_sm80_to_sm89INS1_16FlashAttnBwdSm80INS1_25CollectiveMainloopBwdSm80ILi2ELi2EN4cute5tupleIJNS5_1CILi128EEES8_NS7_ILi64EEEEEENS_10bfloat16_tEfNS_4arch4Sm80ELb0ELb0ELb1ELb0ELb0ELb0ELb0ELb0ELi2ELi4ELi4ELi4ELb0EEENS1_21CollectiveEpilogueBwdISA_SB_SD_Li256ELb0ELb0ELi2EEENS1_19SingleTileSchedulerILb0ELb0ELb0ELi128EEEEEEEEEvNT_6ParamsE$_ZN4cute3eso3ESOILb1ELb0EJNS_7SwizzleILi3ELi3ELi3EEENS_9MixedBitsILj0ELj432EEENS_6LayoutINS_5tupleIJNS7_IJNS_1CILi2EEES9_S9_EEES9_NS8_ILi8EEEEEENS7_IJNS7_IJNS8_ILi64EEESB_NS8_ILi512EEEEEENS8_ILi8192EEENS8_ILi1024EEEEEEEEEEC2ERKS3_RKS5_RKSJ_,@function
        .size           $_ZN7cutlass13device_kernelIN5flash19enable_sm80_to_sm89INS1_16FlashAttnBwdSm80INS1_25CollectiveMainloopBwdSm80ILi2ELi2EN4cute5tupleIJNS5_1CILi128EEES8_NS7_ILi64EEEEEENS_10bfloat16_tEfNS_4arch4Sm80ELb0ELb0ELb1ELb0ELb0ELb0ELb0ELb0ELi2ELi4ELi4ELi4ELb0EEENS1_21CollectiveEpilogueBwdISA_SB_SD_Li256ELb0ELb0ELi2EEENS1_19SingleTileSchedulerILb0ELb0ELb0ELi128EEEEEEEEEvNT_6ParamsE$_ZN4cute3eso3ESOILb1ELb0EJNS_7SwizzleILi3ELi3ELi3EEENS_9MixedBitsILj0ELj432EEENS_6LayoutINS_5tupleIJNS7_IJNS_1CILi2EEES9_S9_EEES9_NS8_ILi8EEEEEENS7_IJNS7_IJNS8_ILi64EEESB_NS8_ILi512EEEEEENS8_ILi8192EEENS8_ILi1024EEEEEEEEEEC2ERKS3_RKS5_RKSJ_,($_ZN7cutlass13device_kernelIN5flash19enable_sm80_to_sm89INS1_16FlashAttnBwdSm80INS1_25CollectiveMainloopBwdSm80ILi2ELi2EN4cute5tupleIJNS5_1CILi128EEES8_NS7_ILi64EEEEEENS_10bfloat16_tEfNS_4arch4Sm80ELb0ELb0ELb1ELb0ELb0ELb0ELb0ELb0ELi2ELi4ELi4ELi4ELb0EEENS1_21CollectiveEpilogueBwdISA_SB_SD_Li256ELb0ELb0ELi2EEENS1_19SingleTileSchedulerILb0ELb0ELb0ELi128EEEEEEEEEvNT_6ParamsE$_ZN4cute5tupleIJNS0_IJNS0_IJNS0_IJNS_1CILi8EEENS1_ILi1EEEEEENS0_IJS3_S3_EEEEEENS0_IJS3_NS1_ILi2EEEEEEEEENS0_IJNS0_IJNS0_IJS3_NS1_ILi0EEEEEENS0_IJSA_SA_EEEEEENS0_IJSA_iEEEEEEEEC2ERKS9_RKSF_ - $_ZN7cutlass13device_kernelIN5flash19enable_sm80_to_sm89INS1_16FlashAttnBwdSm80INS1_25CollectiveMainloopBwdSm80ILi2ELi2EN4cute5tupleIJNS5_1CILi128EEES8_NS7_ILi64EEEEEENS_10bfloat16_tEfNS_4arch4Sm80ELb0ELb0ELb1ELb0ELb0ELb0ELb0ELb0ELi2ELi4ELi4ELi4ELb0EEENS1_21CollectiveEpilogueBwdISA_SB_SD_Li256ELb0ELb0ELi2EEENS1_19SingleTileSchedulerILb0ELb0ELb0ELi128EEEEEEEEEvNT_6ParamsE$_ZN4cute3eso3ESOILb1ELb0EJNS_7SwizzleILi3ELi3ELi3EEENS_9MixedBitsILj0ELj432EEENS_6LayoutINS_5tupleIJNS7_IJNS_1CILi2EEES9_S9_EEES9_NS8_ILi8EEEEEENS7_IJNS7_IJNS8_ILi64EEESB_NS8_ILi512EEEEEENS8_ILi8192EEENS8_ILi1024EEEEEEEEEEC2ERKS3_RKS5_RKSJ_)
$_ZN7cutlass13device_kernelIN5flash19enable_sm80_to_sm89INS1_16FlashAttnBwdSm80INS1_25CollectiveMainloopBwdSm80ILi2ELi2EN4cute5tupleIJNS5_1CILi128EEES8_NS7_ILi64EEEEEENS_10bfloat16_tEfNS_4arch4Sm80ELb0ELb0ELb1ELb0ELb0ELb0ELb0ELb0ELi2ELi4ELi4ELi4ELb0EEENS1_21CollectiveEpilogueBwdISA_SB_SD_Li256ELb0ELb0ELi2EEENS1_19SingleTileSchedulerILb0ELb0ELb0ELi128EEEEEEEEEvNT_6ParamsE$_ZN4cute3eso3ESOILb1ELb0EJNS_7SwizzleILi3ELi3ELi3EEENS_9MixedBitsILj0ELj432EEENS_6LayoutINS_5tupleIJNS7_IJNS_1CILi2EEES9_S9_EEES9_NS8_ILi8EEEEEENS7_IJNS7_IJNS8_ILi64EEESB_NS8_ILi512EEEEEENS8_ILi8192EEENS8_ILi1024EEEEEEEEEEC2ERKS3_RKS5_RKSJ_:
[----:B------:R-:W-:Y:S01]  /*a420*/  IADD3 R2, R25, -c[0x0][0x20], RZ ;  /* 0x8000080019027a10 */ /* 0x000fe20007ffe0ff */
[----:B------:R-:W-:Y:S01]  /*a430*/  IMAD.MOV.U32 R8, RZ, RZ, R6 ;  /* 0x000000ffff087224 */ /* 0x000fe200078e0006 */
[----:B------:R-:W-:-:S03]  /*a440*/  MOV R9, 0x0 ;  /* 0x0000000000097802 */ /* 0x000fc60000000f00 */
[----:B------:R1:W-:Y:S01]  /*a450*/  STL [R2], R3 ;  /* 0x0000000302007387 */ /* 0x0003e20000100800 */
[----:B------:R-:W-:Y:S05]  /*a460*/  RET.REL.NODEC R8 `(_ZN7cutlass13device_kernelIN5flash19enable_sm80_to_sm89INS1_16FlashAttnBwdSm80INS1_25CollectiveMainloopBwdSm80ILi2ELi2EN4cute5tupleIJNS5_1CILi128EEES8_NS7_ILi64EEEEEENS_10bfloat16_tEfNS_4arch4Sm80ELb0ELb0ELb1ELb0ELb0ELb0ELb0ELb0ELi2ELi4ELi4ELi4ELb0EEENS1_21CollectiveEpilogueBwdISA_SB_SD_Li256ELb0ELb0ELi2EEENS1_19SingleTileSchedulerILb0ELb0ELb0ELi128EEEEEEEEEvNT_6ParamsE) ;  /* 0xffff5b9008007950 */ /* 0x000fea0003c3ffff */
        .type           $_ZN7cutlass13device_kernelIN5flash19enable_sm80_to_sm89INS1_16FlashAttnBwdSm80INS1_25CollectiveMainloopBwdSm80ILi2ELi2EN4cute5tupleIJNS5_1CILi128EEES8_NS7_ILi64EEEEEENS_10bfloat16_tEfNS_4arch4Sm80ELb0ELb0ELb1ELb0ELb0ELb0ELb0ELb0ELi2ELi4ELi4ELi4ELb0EEENS1_21CollectiveEpilogueBwdISA_SB_SD_Li256ELb0ELb0ELi2EEENS1_19SingleTileSchedulerILb0ELb0ELb0ELi128EEEEEEEEEvNT_6ParamsE$_ZN4cute5tupleIJNS0_IJNS0_IJNS0_IJNS_1CILi8EEENS1_ILi1EEEEEENS0_IJS3_S3_EEEEEENS0_IJS3_NS1_ILi2EEEEEEEEENS0_IJNS0_IJNS0_IJS3_NS1_ILi0EEEEEENS0_IJSA_SA_EEEEEENS0_IJSA_iEEEEEEEEC2ERKS9_RKSF_,@function
        .size           $_ZN7cutlass13device_kernelIN5flash19enable_sm80_to_sm89INS1_16FlashAttnBwdSm80INS1_25CollectiveMainloopBwdSm80ILi2ELi2EN4cute5tupleIJNS5_1CILi128EEES8_NS7_ILi64EEEEEENS_10bfloat16_tEfNS_4arch4Sm80ELb0ELb0ELb1ELb0ELb0ELb0ELb0ELb0ELi2ELi4ELi4ELi4ELb0EEENS1_21CollectiveEpilogueBwdISA_SB_SD_Li256ELb0ELb0ELi2EEENS1_19SingleTileSchedulerILb0ELb0ELb0ELi128EEEEEEEEEvNT_6ParamsE$_ZN4cute5tupleIJNS0_IJNS0_IJNS0_IJNS_1CILi8EEENS1_ILi1EEEEEENS0_IJS3_S3_EEEEEENS0_IJS3_NS1_ILi2EEEEEEEEENS0_IJNS0_IJNS0_IJS3_NS1_ILi0EEEEEENS0_IJSA_SA_EEEEEENS0_IJSA_iEEEEEEEEC2ERKS9_RKSF_,($_ZN7cutlass13device_kernelIN5flash19enable_sm80_to_sm89INS1_16FlashAttnBwdSm80INS1_25CollectiveMainloopBwdSm80ILi2ELi2EN4cute5tupleIJNS5_1CILi128EEES8_NS7_ILi64EEEEEENS_10bfloat16_tEfNS_4arch4Sm80ELb0ELb0ELb1ELb0ELb0ELb0ELb0ELb0ELi2ELi4ELi4ELi4ELb0EEENS1_21CollectiveEpilogueBwdISA_SB_SD_Li256ELb0ELb0ELi2EEENS1_19SingleTileSchedulerILb0ELb0ELb0ELi128EEEEEEEEEvNT_6ParamsE$_ZN4cute5tupleIJNS0_IJNS0_IJNS0_IJNS_1CILi8EEENS1_ILi1EEEEEES3_EEENS0_IJNS0_IJS3_S3_EEENS1_ILi2EEEEEEEEENS0_IJNS0_IJNS0_IJS3_NS1_ILi0EEEEEESA_EEENS0_IJNS0_IJSA_SA_EEEiEEEEEEEEC2ERKS9_RKSF_ - $_ZN7cutlass13device_kernelIN5flash19enable_sm80_to_sm89INS1_16FlashAttnBwdSm80INS1_25CollectiveMainloopBwdSm80ILi2ELi2EN4cute5tupleIJNS5_1CILi128EEES8_NS7_ILi64EEEEEENS_10bfloat16_tEfNS_4arch4Sm80ELb0ELb0ELb1ELb0ELb0ELb0ELb0ELb0ELi2ELi4ELi4ELi4ELb0EEENS1_21CollectiveEpilogueBwdISA_SB_SD_Li256ELb0ELb0ELi2EEENS1_19SingleTileSchedulerILb0ELb0ELb0ELi128EEEEEEEEEvNT_6ParamsE$_ZN4cute5tupleIJNS0_IJNS0_IJNS0_IJNS_1CILi8EEENS1_ILi1EEEEEENS0_IJS3_S3_EEEEEENS0_IJS3_NS1_ILi2EEEEEEEEENS0_IJNS0_IJNS0_IJS3_NS1_ILi0EEEEEENS0_IJSA_SA_EEEEEENS0_IJSA_iEEEEEEEEC2ERKS9_RKSF_)
$_ZN7cutlass13device_kernelIN5flash19enable_sm80_to_sm89INS1_16FlashAttnBwdSm80INS1_25CollectiveMainloopBwdSm80ILi2ELi2EN4cute5tupleIJNS5_1CILi128EEES8_NS7_ILi64EEEEEENS_10bfloat16_tEfNS_4arch4Sm80ELb0ELb0ELb1ELb0ELb0ELb0ELb0ELb0ELi2ELi4ELi4ELi4ELb0EEENS1_21CollectiveEpilogueBwdISA_SB_SD_Li256ELb0ELb0ELi2EEENS1_19SingleTileSchedulerILb0ELb0ELb0ELi128EEEEEEEEEvNT_6ParamsE$_ZN4cute5tupleIJNS0_IJNS0_IJNS0_IJNS_1CILi8EEENS1_ILi1EEEEEENS0_IJS3_S3_EEEEEENS0_IJS3_NS1_ILi2EEEEEEEEENS0_IJNS0_IJNS0_IJS3_NS1_ILi0EEEEEENS0_IJSA_SA_EEEEEENS0_IJSA_iEEEEEEEEC2ERKS9_RKSF_:
[----:B------:R-:W-:Y:S02]  /*a470*/  MOV R6, 0xa490 ;  /* 0x0000a49000067802 */ /* 0x000fe40000000f00 */
[----:B------:R-:W-:Y:S05]  /*a480*/  CALL.REL.NOINC `($_ZN7cutlass13device_kernelIN5flash19enable_sm80_to_sm89INS1_16FlashAttnBwdSm80INS1_25CollectiveMainloopBwdSm80ILi2ELi2EN4cute5tupleIJNS5_1CILi128EEES8_NS7_ILi64EEEEEENS_10bfloat16_tEfNS_4arch4Sm80ELb0ELb0ELb1ELb0ELb0ELb0ELb0ELb0ELi2ELi4ELi4ELi4ELb0EEENS1_21CollectiveEpilogueBwdISA_SB_SD_Li256ELb0ELb0ELi2EEENS1_19SingleTileSchedulerILb0ELb0ELb0ELi128EEEEEEEEEvNT_6ParamsE$_ZN4cute3eso3ESOILb1ELb0EJNS_5tupleIJNS2_IJNS2_IJNS_1CILi8EEENS3_ILi1EEEEEENS2_IJS5_S5_EEEEEENS2_IJS5_NS3_ILi2EEEEEEEEENS2_IJNS2_IJNS2_IJS5_NS3_ILi0EEEEEENS2_IJSC_SC_EEEEEENS2_IJSC_iEEEEEEEEC2ERKSB_RKSH_) ;  /* 0xffffdaf000007944 */ /* 0x000fea0003c3ffff */
[----:B------:R-:W-:-:S04]  /*a490*/  MOV R5, 0x0 ;  /* 0x0000000000057802 */ /* 0x000fc80000000f00 */
[----:B------:R-:W-:Y:S05]  /*a4a0*/  RET.REL.NODEC R4 `(_ZN7cutlass13device_kernelIN5flash19enable_sm80_to_sm89INS1_16FlashAttnBwdSm80INS1_25CollectiveMainloopBwdSm80ILi2ELi2EN4cute5tupleIJNS5_1CILi128EEES8_NS7_ILi64EEEEEENS_10bfloat16_tEfNS_4arch4Sm80ELb0ELb0ELb1ELb0ELb0ELb0ELb0ELb0ELi2ELi4ELi4ELi4ELb0EEENS1_21CollectiveEpilogueBwdISA_SB_SD_Li256ELb0ELb0ELi2EEENS1_19SingleTileSchedulerILb0ELb0ELb0ELi128EEEEEEEEEvNT_6ParamsE) ;  /* 0xffff5b5004007950 */ /* 0x000fea0003c3ffff */
        .type           $_ZN7cutlass13device_kernelIN5flash19enable_sm80_to_sm89INS1_16FlashAttnBwdSm80INS1_25CollectiveMainloopBwdSm80ILi2ELi2EN4cute5tupleIJNS5_1CILi128EEES8_NS7_ILi64EEEEEENS_10bfloat16_tEfNS_4arch4Sm80ELb0ELb0ELb1ELb0ELb0ELb0ELb0ELb0ELi2ELi4ELi4ELi4ELb0EEENS1_21CollectiveEpilogueBwdISA_SB_SD_Li256ELb0ELb0ELi2EEENS1_19SingleTileSchedulerILb0ELb0ELb0ELi128EEEEEEEEEvNT_6ParamsE$_ZN4cute5tupleIJNS0_IJNS0_IJNS0_IJNS_1CILi8EEENS1_ILi1EEEEEES3_EEENS0_IJNS0_IJS3_S3_EEENS1_ILi2EEEEEEEEENS0_IJNS0_IJNS0_IJS3_NS1_ILi0EEEEEESA_EEENS0_IJNS0_IJSA_SA_EEEiEEEEEEEEC2ERKS9_RKSF_,@function
        .size           $_ZN7cutlass13device_kernelIN5flash19enable_sm80_to_sm89INS1_16FlashAttnBwdSm80INS1_25CollectiveMainloopBwdSm80ILi2ELi2EN4cute5tupleIJNS5_1CILi128EEES8_NS7_ILi64EEEEEENS_10bfloat16_tEfNS_4arch4Sm80ELb0ELb0ELb1ELb0ELb0ELb0ELb0ELb0ELi2ELi4ELi4ELi4ELb0EEENS1_21CollectiveEpilogueBwdISA_SB_SD_Li256ELb0ELb0ELi2EEENS1_19SingleTileSchedulerILb0ELb0ELb0ELi128EEEEEEEEEvNT_6ParamsE$_ZN4cute5tupleIJNS0_IJNS0_IJNS0_IJNS_1CILi8EEENS1_ILi1EEEEEES3_EEENS0_IJNS0_IJS3_S3_EEENS1_ILi2EEEEEEEEENS0_IJNS0_IJNS0_IJS3_NS1_ILi0EEEEEESA_EEENS0_IJNS0_IJSA_SA_EEEiEEEEEEEEC2ERKS9_RKSF_,($_ZN7cutlass13device_kernelIN5flash19enable_sm80_to_sm89INS1_16FlashAttnBwdSm80INS1_25CollectiveMainloopBwdSm80ILi2ELi2EN4cute5tupleIJNS5_1CILi128EEES8_NS7_ILi64EEEEEENS_10bfloat16_tEfNS_4arch4Sm80ELb0ELb0ELb1ELb0ELb0ELb0ELb0ELb0ELi2ELi4ELi4ELi4ELb0EEENS1_21CollectiveEpilogueBwdISA_SB_SD_Li256ELb0ELb0ELi2EEENS1_19SingleTileSchedulerILb0ELb0ELb0ELi128EEEEEEEEEvNT_6ParamsE$_ZN4cute5tupleIJNS0_IJNS0_IJNS_1CILi1EEENS0_IJS2_NS1_ILi2EEES3_EEEEEES3_NS0_IJS3_S3_EEEEEENS0_IJNS0_IJNS1_ILi0EEENS0_IJS2_NS1_ILi256EEEiEEEEEENS1_ILi2048EEENS0_IJiNS1_ILi4096EEEEEEEEEEEC2ERKS7_RKSF_ - $_ZN7cutlass13device_kernelIN5flash19enable_sm80_to_sm89INS1_16FlashAttnBwdSm80INS1_25CollectiveMainloopBwdSm80ILi2ELi2EN4cute5tupleIJNS5_1CILi128EEES8_NS7_ILi64EEEEEENS_10bfloat16_tEfNS_4arch4Sm80ELb0ELb0ELb1ELb0ELb0ELb0ELb0ELb0ELi2ELi4ELi4ELi4ELb0EEENS1_21CollectiveEpilogueBwdISA_SB_SD_Li256ELb0ELb0ELi2EEENS1_19SingleTileSchedulerILb0ELb0ELb0ELi128EEEEEEEEEvNT_6ParamsE$_ZN4cute5tupleIJNS0_IJNS0_IJNS0_IJNS_1CILi8EEENS1_ILi1EEEEEES3_EEENS0_IJNS0_IJS3_S3_EEENS1_ILi2EEEEEEEEENS0_IJNS0_IJNS0_IJS3_NS1_ILi0EEEEEESA_EEENS0_IJNS0_IJSA_SA_EEEiEEEEEEEEC2ERKS9_RKSF_)
$_ZN7cutlass13device_kernelIN5flash19enable_sm80_to_sm89INS1_16FlashAttnBwdSm80INS1_25CollectiveMainloopBwdSm80ILi2ELi2EN4cute5tupleIJNS5_1CILi128EEES8_NS7_ILi64EEEEEENS_10bfloat16_tEfNS_4arch4Sm80ELb0ELb0ELb1ELb0ELb0ELb0ELb0ELb0ELi2ELi4ELi4ELi4ELb0EEENS1_21CollectiveEpilogueBwdISA_SB_SD_Li256ELb0ELb0ELi2EEENS1_19SingleTileSchedulerILb0ELb0ELb0ELi128EEEEEEEEEvNT_6ParamsE$_ZN4cute5tupleIJNS0_IJNS0_IJNS0_IJNS_1CILi8EEENS1_ILi1EEEEEES3_EEENS0_IJNS0_IJS3_S3_EEENS1_ILi2EEEEEEEEENS0_IJNS0_IJNS0_IJS3_NS1_ILi0EEEEEESA_EEENS0_IJNS0_IJSA_SA_EEEiEEEEEEEEC2ERKS9_RKSF_:
[----:B------:R-:W-:Y:S02]  /*a4b0*/  MOV R6, 0xa4d0 ;  /* 0x0000a4d000067802 */ /* 0x000fe40000000f00 */
[----:B------:R-:W-:Y:S05]  /*a4c0*/  CALL.REL.NOINC `($_ZN7cutlass13device_kernelIN5flash19enable_sm80_to_sm89INS1_16FlashAttnBwdSm80INS1_25CollectiveMainloopBwdSm80ILi2ELi2EN4cute5tupleIJNS5_1CILi128EEES8_NS7_ILi64EEEEEENS_10bfloat16_tEfNS_4arch4Sm80ELb0ELb0ELb1ELb0ELb0ELb0ELb0ELb0ELi2ELi4ELi4ELi4ELb0EEENS1_21CollectiveEpilogueBwdISA_SB_SD_Li256ELb0ELb0ELi2EEENS1_19SingleTileSchedulerILb0ELb0ELb0ELi128EEEEEEEEEvNT_6ParamsE$_ZN4cute3eso3ESOILb1ELb0EJNS_5tupleIJNS2_IJNS2_IJNS_1CILi8EEENS3_ILi1EEEEEES5_EEENS2_IJNS2_IJS5_S5_EEENS3_ILi2EEEEEEEEENS2_IJNS2_IJNS2_IJS5_NS3_ILi0EEEEEESC_EEENS2_IJNS2_IJSC_SC_EEEiEEEEEEEEC2ERKSB_RKSH_) ;  /* 0xffffdaf000007944 */ /* 0x000fea0003c3ffff */
[----:B------:R-:W-:-:S04]  /*a4d0*/  MOV R5, 0x0 ;  /* 0x0000000000057802 */ /* 0x000fc80000000f00 */
[----:B------:R-:W-:Y:S05]  /*a4e0*/  RET.REL.NODEC R4 `(_ZN7cutlass13device_kernelIN5flash19enable_sm80_to_sm89INS1_16FlashAttnBwdSm80INS1_25CollectiveMainloopBwdSm80ILi2ELi2EN4cute5tupleIJNS5_1CILi128EEES8_NS7_ILi64EEEEEENS_10bfloat16_tEfNS_4arch4Sm80ELb0ELb0ELb1ELb0ELb0ELb0ELb0ELb0ELi2ELi4ELi4ELi4ELb0EEENS1_21CollectiveEpilogueBwdISA_SB_SD_Li256ELb0ELb0ELi2EEENS1_19SingleTileSchedulerILb0ELb0ELb0ELi128EEEEEEEEEvNT_6ParamsE) ;  /* 0xffff5b1004007950 */ /* 0x000fea0003c3ffff */
        .type           $_ZN7cutlass13device_kernelIN5flash19enable_sm80_to_sm89INS1_16FlashAttnBwdSm80INS1_25CollectiveMainloopBwdSm80ILi2ELi2EN4cute5tupleIJNS5_1CILi128EEES8_NS7_ILi64EEEEEENS_10bfloat16_tEfNS_4arch4Sm80ELb0ELb0ELb1ELb0ELb0ELb0ELb0ELb0ELi2ELi4ELi4ELi4ELb0EEENS1_21CollectiveEpilogueBwdISA_SB_SD_Li256ELb0ELb0ELi2EEENS1_19SingleTileSchedulerILb0ELb0ELb0ELi128EEEEEEEEEvNT_6ParamsE$_ZN4cute5tupleIJNS0_IJNS0_IJNS_1CILi1EEENS0_IJS2_NS1_ILi2EEES3_EEEEEES3_NS0_IJS3_S3_EEEEEENS0_IJNS0_IJNS1_ILi0EEENS0_IJS2_NS1_ILi256EEEiEEEEEENS1_ILi2048EEENS0_IJiNS1_ILi4096EEEEEEEEEEEC2ERKS7_RKSF_,@function
        .size           $_ZN7cutlass13device_kernelIN5flash19enable_sm80_to_sm89INS1_16FlashAttnBwdSm80INS1_25CollectiveMainloopBwdSm80ILi2ELi2EN4cute5tupleIJNS5_1CILi128EEES8_NS7_ILi64EEEEEENS_10bfloat16_tEfNS_4arch4Sm80ELb0ELb0ELb1ELb0ELb0ELb0ELb0ELb0ELi2ELi4ELi4ELi4ELb0EEENS1_21CollectiveEpilogueBwdISA_SB_SD_Li256ELb0ELb0ELi2EEENS1_19SingleTileSchedulerILb0ELb0ELb0ELi128EEEEEEEEEvNT_6ParamsE$_ZN4cute5tupleIJNS0_IJNS0_IJNS_1CILi1EEENS0_IJS2_NS1_ILi2EEES3_EEEEEES3_NS0_IJS3_S3_EEEEEENS0_IJNS0_IJNS1_ILi0EEENS0_IJS2_NS1_ILi256EEEiEEEEEENS1_ILi2048EEENS0_IJiNS1_ILi4096EEEEEEEEEEEC2ERKS7_RKSF_,($_ZN7cutlass13device_kernelIN5flash19enable_sm80_to_sm89INS1_16FlashAttnBwdSm80INS1_25CollectiveMainloopBwdSm80ILi2ELi2EN4cute5tupleIJNS5_1CILi128EEES8_NS7_ILi64EEEEEENS_10bfloat16_tEfNS_4arch4Sm80ELb0ELb0ELb1ELb0ELb0ELb0ELb0ELb0ELi2ELi4ELi4ELi4ELb0EEENS1_21CollectiveEpilogueBwdISA_SB_SD_Li256ELb0ELb0ELi2EEENS1_19SingleTileSchedulerILb0ELb0ELb0ELi128EEEEEEEEEvNT_6ParamsE$_ZN4cute5tupleIJNS0_IJNS0_IJNS_1CILi2EEES2_EEENS1_ILi8EEES3_EEENS0_IJNS0_IJNS1_ILi1EEEiEEENS1_ILi1024EEENS0_IJiiEEEEEEEEC2ERKS5_RKSA_ - $_ZN7cutlass13device_kernelIN5flash19enable_sm80_to_sm89INS1_16FlashAttnBwdSm80INS1_25CollectiveMainloopBwdSm80ILi2ELi2EN4cute5tupleIJNS5_1CILi128EEES8_NS7_ILi64EEEEEENS_10bfloat16_tEfNS_4arch4Sm80ELb0ELb0ELb1ELb0ELb0ELb0ELb0ELb0ELi2ELi4ELi4ELi4ELb0EEENS1_21CollectiveEpilogueBwdISA_SB_SD_Li256ELb0ELb0ELi2EEENS1_19SingleTileSchedulerILb0ELb0ELb0ELi128EEEEEEEEEvNT_6ParamsE$_ZN4cute5tupleIJNS0_IJNS0_IJNS_1CILi1EEENS0_IJS2_NS1_ILi2EEES3_EEEEEES3_NS0_IJS3_S3_EEEEEENS0_IJNS0_IJNS1_ILi0EEENS0_IJS2_NS1_ILi256EEEiEEEEEENS1_ILi2048EEENS0_IJiNS1_ILi4096EEEEEEEEEEEC2ERKS7_RKSF_)
$_ZN7cutlass13device_kernelIN5flash19enable_sm80_to_sm89INS1_16FlashAttnBwdSm80INS1_25CollectiveMainloopBwdSm80ILi2ELi2EN4cute5tupleIJNS5_1CILi128EEES8_NS7_ILi64EEEEEENS_10bfloat16_tEfNS_4arch4Sm80ELb0ELb0ELb1ELb0ELb0ELb0ELb0ELb0ELi2ELi4ELi4ELi4ELb0EEENS1_21CollectiveEpilogueBwdISA_SB_SD_Li256ELb0ELb0ELi2EEENS1_19SingleTileSchedulerILb0ELb0ELb0ELi128EEEEEEEEEvNT_6ParamsE$_ZN4cute5tupleIJNS0_IJNS0_IJNS_1CILi1EEENS0_IJS2_NS1_ILi2EEES3_EEEEEES3_NS0_IJS3_S3_EEEEEENS0_IJNS0_IJNS1_ILi0EEENS0_IJS2_NS1_ILi256EEEiEEEEEENS1_ILi2048EEENS0_IJiNS1_ILi4096EEEEEEEEEEEC2ERKS7_RKSF_:
[----:B------:R-:W-:Y:S02]  /*a4f0*/  MOV R6, 0xa510 ;  /* 0x0000a51000067802 */ /* 0x000fe40000000f00 */
[----:B------:R-:W-:Y:S05]  /*a500*/  CALL.REL.NOINC `($_ZN7cutlass13device_kernelIN5flash19enable_sm80_to_sm89INS1_16FlashAttnBwdSm80INS1_25CollectiveMainloopBwdSm80ILi2ELi2EN4cute5tupleIJNS5_1CILi128EEES8_NS7_ILi64EEEEEENS_10bfloat16_tEfNS_4arch4Sm80ELb0ELb0ELb1ELb0ELb0ELb0ELb0ELb0ELi2ELi4ELi4ELi4ELb0EEENS1_21CollectiveEpilogueBwdISA_SB_SD_Li256ELb0ELb0ELi2EEENS1_19SingleTileSchedulerILb0ELb0ELb0ELi128EEEEEEEEEvNT_6ParamsE$_ZN4cute3eso3ESOILb1ELb0EJNS_5tupleIJNS2_IJNS_1CILi1EEENS2_IJS4_NS3_ILi2EEES5_EEEEEES5_NS2_IJS5_S5_EEEEEENS2_IJNS2_IJNS3_ILi0EEENS2_IJS4_NS3_ILi256EEEiEEEEEENS3_ILi2048EEENS2_IJiNS3_ILi4096EEEEEEEEEEEC2ERKS9_RKSH_) ;  /* 0xffffdaf000007944 */ /* 0x000fea0003c3ffff */
[----:B-1----:R-:W-:-:S04]  /*a510*/  MOV R5, 0x0 ;  /* 0x0000000000057802 */ /* 0x002fc80000000f00 */
[----:B------:R-:W-:Y:S05]  /*a520*/  RET.REL.NODEC R4 `(_ZN7cutlass13device_kernelIN5flash19enable_sm80_to_sm89INS1_16FlashAttnBwdSm80INS1_25CollectiveMainloopBwdSm80ILi2ELi2EN4cute5tupleIJNS5_1CILi128EEES8_NS7_ILi64EEEEEENS_10bfloat16_tEfNS_4arch4Sm80ELb0ELb0ELb1ELb0ELb0ELb0ELb0ELb0ELi2ELi4ELi4ELi4ELb0EEENS1_21CollectiveEpilogueBwdISA_SB_SD_Li256ELb0ELb0ELi2EEENS1_19SingleTileSchedulerILb0ELb0ELb0ELi128EEEEEEEEEvNT_6ParamsE) ;  /* 0xffff5ad004007950 */ /* 0x000fea0003c3ffff */
        .type           $_ZN7cutlass13device_kernelIN5flash19enable_sm80_to_sm89INS1_16FlashAttnBwdSm80INS1_25CollectiveMainloopBwdSm80ILi2ELi2EN4cute5tupleIJNS5_1CILi128EEES8_NS7_ILi64EEEEEENS_10bfloat16_tEfNS_4arch4Sm80ELb0ELb0ELb1ELb0ELb0ELb0ELb0ELb0ELi2ELi4ELi4ELi4ELb0EEENS1_21CollectiveEpilogueBwdISA_SB_SD_Li256ELb0ELb0ELi2EEENS1_19SingleTileSchedulerILb0ELb0ELb0ELi128EEEEEEEEEvNT_6ParamsE$_ZN4cute5tupleIJNS0_IJNS0_IJNS_1CILi2EEES2_EEENS1_ILi8EEES3_EEENS0_IJNS0_IJNS1_ILi1EEEiEEENS1_ILi1024EEENS0_IJiiEEEEEEEEC2ERKS5_RKSA_,@function
        .size           $_ZN7cutlass13device_kernelIN5flash19enable_sm80_to_sm89INS1_16FlashAttnBwdSm80INS1_25CollectiveMainloopBwdSm80ILi2ELi2EN4cute5tupleIJNS5_1CILi128EEES8_NS7_ILi64EEEEEENS_10bfloat16_tEfNS_4arch4Sm80ELb0ELb0ELb1ELb0ELb0ELb0ELb0ELb0ELi2ELi4ELi4ELi4ELb0EEENS1_21CollectiveEpilogueBwdISA_SB_SD_Li256ELb0ELb0ELi2EEENS1_19SingleTileSchedulerILb0ELb0ELb0ELi128EEEEEEEEEvNT_6ParamsE$_ZN4cute5tupleIJNS0_IJNS0_IJNS_1CILi2EEES2_EEENS1_ILi8EEES3_EEENS0_IJNS0_IJNS1_ILi1EEEiEEENS1_ILi1024EEENS0_IJiiEEEEEEEEC2ERKS5_RKSA_,($_ZN7cutlass13device_kernelIN5flash19enable_sm80_to_sm89INS1_16FlashAttnBwdSm80INS1_25CollectiveMainloopBwdSm80ILi2ELi2EN4cute5tupleIJNS5_1CILi128EEES8_NS7_ILi64EEEEEENS_10bfloat16_tEfNS_4arch4Sm80ELb0ELb0ELb1ELb0ELb0ELb0ELb0ELb0ELi2ELi4ELi4ELi4ELb0EEENS1_21CollectiveEpilogueBwdISA_SB_SD_Li256ELb0ELb0ELi2EEENS1_19SingleTileSchedulerILb0ELb0ELb0ELi128EEEEEEEEEvNT_6ParamsE$_ZN4cute5tupleIJNS0_IJNS0_IJNS_1CILi2EEES2_EEES2_EEENS0_IJNS0_IJiiEEENS1_ILi8192EEEEEEEEC2ERKS4_RKS7_ - $_ZN7cutlass13device_kernelIN5flash19enable_sm80_to_sm89INS1_16FlashAttnBwdSm80INS1_25CollectiveMainloopBwdSm80ILi2ELi2EN4cute5tupleIJNS5_1CILi128EEES8_NS7_ILi64EEEEEENS_10bfloat16_tEfNS_4arch4Sm80ELb0ELb0ELb1ELb0ELb0ELb0ELb0ELb0ELi2ELi4ELi4ELi4ELb0EEENS1_21CollectiveEpilogueBwdISA_SB_SD_Li256ELb0ELb0ELi2EEENS1_19SingleTileSchedulerILb0ELb0ELb0ELi128EEEEEEEEEvNT_6ParamsE$_ZN4cute5tupleIJNS0_IJNS0_IJNS_1CILi2EEES2_EEENS1_ILi8EEES3_EEENS0_IJNS0_IJNS1_ILi1EEEiEEENS1_ILi1024EEENS0_IJiiEEEEEEEEC2ERKS5_RKSA_)
$_ZN7cutlass13device_kernelIN5flash19enable_sm80_to_sm89INS1_16FlashAttnBwdSm80INS1_25CollectiveMainloopBwdSm80ILi2ELi2EN4cute5tupleIJNS5_1CILi128EEES8_NS7_ILi64EEEEEENS_10bfloat16_tEfNS_4arch4Sm80ELb0ELb0ELb1ELb0ELb0ELb0ELb0ELb0ELi2ELi4ELi4ELi4ELb0EEENS1_21CollectiveEpilogueBwdISA_SB_SD_Li256ELb0ELb0ELi2EEENS1_19SingleTileSchedulerILb0ELb0ELb0ELi128EEEEEEEEEvNT_6ParamsE$_ZN4cute5tupleIJNS0_IJNS0_IJNS_1CILi2EEES2_EEENS1_ILi8EEES3_EEENS0_IJNS0_IJNS1_ILi1EEEiEEENS1_ILi1024EEENS0_IJiiEEEEEEEEC2ERKS5_RKSA_:
[----:B------:R-:W-:Y:S02]  /*a530*/  MOV R8, 0xa550 ;  /* 0x0000a55000087802 */ /* 0x000fe40000000f00 */
[----:B------:R-:W-:Y:S05]  /*a540*/  CALL.REL.NOINC `($_ZN7cutlass13device_kernelIN5flash19enable_sm80_to_sm89INS1_16FlashAttnBwdSm80INS1_25CollectiveMainloopBwdSm80ILi2ELi2EN4cute5tupleIJNS5_1CILi128EEES8_NS7_ILi64EEEEEENS_10bfloat16_tEfNS_4arch4Sm80ELb0ELb0ELb1ELb0ELb0ELb0ELb0ELb0ELi2ELi4ELi4ELi4ELb0EEENS1_21CollectiveEpilogueBwdISA_SB_SD_Li256ELb0ELb0ELi2EEENS1_19SingleTileSchedulerILb0ELb0ELb0ELi128EEEEEEEEEvNT_6ParamsE$_ZN4cute3eso3ESOILb1ELb0EJNS_5tupleIJNS2_IJNS_1CILi2EEES4_EEENS3_ILi8EEES5_EEENS2_IJNS2_IJNS3_ILi1EEEiEEENS3_ILi1024EEENS2_IJiiEEEEEEEEC2ERKS7_RKSC_) ;  /* 0xffffdb9000007944 */ /* 0x000fea0003c3ffff */
[----:B------:R-:W-:-:S04]  /*a550*/  MOV R7, 0x0 ;  /* 0x0000000000077802 */ /* 0x000fc80000000f00 */
[----:B------:R-:W-:Y:S05]  /*a560*/  RET.REL.NODEC R6 `(_ZN7cutlass13device_kernelIN5flash19enable_sm80_to_sm89INS1_16FlashAttnBwdSm80INS1_25CollectiveMainloopBwdSm80ILi2ELi2EN4cute5tupleIJNS5_1CILi128EEES8_NS7_ILi64EEEEEENS_10bfloat16_tEfNS_4arch4Sm80ELb0ELb0ELb1ELb0ELb0ELb0ELb0ELb0ELi2ELi4ELi4ELi4ELb0EEENS1_21CollectiveEpilogueBwdISA_SB_SD_Li256ELb0ELb0ELi2EEENS1_19SingleTileSchedulerILb0ELb0ELb0ELi128EEEEEEEEEvNT_6ParamsE) ;  /* 0xffff5a9006007950 */ /* 0x000fea0003c3ffff */
        .type           $_ZN7cutlass13device_kernelIN5flash19enable_sm80_to_sm89INS1_16FlashAttnBwdSm80INS1_25CollectiveMainloopBwdSm80ILi2ELi2EN4cute5tupleIJNS5_1CILi128EEES8_NS7_ILi64EEEEEENS_10bfloat16_tEfNS_4arch4Sm80ELb0ELb0ELb1ELb0ELb0ELb0ELb0ELb0ELi2ELi4ELi4ELi4ELb0EEENS1_21CollectiveEpilogueBwdISA_SB_SD_Li256ELb0ELb0ELi2EEENS1_19SingleTileSchedulerILb0ELb0ELb0ELi128EEEEEEEEEvNT_6ParamsE$_ZN4cute5tupleIJNS0_IJNS0_IJNS_1CILi2EEES2_EEES2_EEENS0_IJNS0_IJiiEEENS1_ILi8192EEEEEEEEC2ERKS4_RKS7_,@function
        .size           $_ZN7cutlass13device_kernelIN5flash19enable_sm80_to_sm89INS1_16FlashAttnBwdSm80INS1_25CollectiveMainloopBwdSm80ILi2ELi2EN4cute5tupleIJNS5_1CILi128EEES8_NS7_ILi64EEEEEENS_10bfloat16_tEfNS_4arch4Sm80ELb0ELb0ELb1ELb0ELb0ELb0ELb0ELb0ELi2ELi4ELi4ELi4ELb0EEENS1_21CollectiveEpilogueBwdISA_SB_SD_Li256ELb0ELb0ELi2EEENS1_19SingleTileSchedulerILb0ELb0ELb0ELi128EEEEEEEEEvNT_6ParamsE$_ZN4cute5tupleIJNS0_IJNS0_IJNS_1CILi2EEES2_EEES2_EEENS0_IJNS0_IJiiEEENS1_ILi8192EEEEEEEEC2ERKS4_RKS7_,($_ZN7cutlass13device_kernelIN5flash19enable_sm80_to_sm89INS1_16FlashAttnBwdSm80INS1_25CollectiveMainloopBwdSm80ILi2ELi2EN4cute5tupleIJNS5_1CILi128EEES8_NS7_ILi64EEEEEENS_10bfloat16_tEfNS_4arch4Sm80ELb0ELb0ELb1ELb0ELb0ELb0ELb0ELb0ELi2ELi4ELi4ELi4ELb0EEENS1_21CollectiveEpilogueBwdISA_SB_SD_Li256ELb0ELb0ELi2EEENS1_19SingleTileSchedulerILb0ELb0ELb0ELi128EEEEEEEEEvNT_6ParamsE$_ZN4cute5tupleIJNS0_IJNS0_IJNS_1CILi2EEES2_EEES3_NS1_ILi8EEEEEENS0_IJNS0_IJiNS1_ILi512EEEEEENS0_IJiiEEENS1_ILi1024EEEEEEEEC2ERKS5_RKSA_ - $_ZN7cutlass13device_kernelIN5flash19enable_sm80_to_sm89INS1_16FlashAttnBwdSm80INS1_25CollectiveMainloopBwdSm80ILi2ELi2EN4cute5tupleIJNS5_1CILi128EEES8_NS7_ILi64EEEEEENS_10bfloat16_tEfNS_4arch4Sm80ELb0ELb0ELb1ELb0ELb0ELb0ELb0ELb0ELi2ELi4ELi4ELi4ELb0EEENS1_21CollectiveEpilogueBwdISA_SB_SD_Li256ELb0ELb0ELi2EEENS1_19SingleTileSchedulerILb0ELb0ELb0ELi128EEEEEEEEEvNT_6ParamsE$_ZN4cute5tupleIJNS0_IJNS0_IJNS_1CILi2EEES2_EEES2_EEENS0_IJNS0_IJiiEEENS1_ILi8192EEEEEEEEC2ERKS4_RKS7_)
$_ZN7cutlass13device_kernelIN5flash19enable_sm80_to_sm89INS1_16FlashAttnBwdSm80INS1_25CollectiveMainloopBwdSm80ILi2ELi2EN4cute5tupleIJNS5_1CILi128EEES8_NS7_ILi64EEEEEENS_10bfloat16_tEfNS_4arch4Sm80ELb0ELb0ELb1ELb0ELb0ELb0ELb0ELb0ELi2ELi4ELi4ELi4ELb0EEENS1_21CollectiveEpilogueBwdISA_SB_SD_Li256ELb0ELb0ELi2EEENS1_19SingleTileSchedulerILb0ELb0ELb0ELi128EEEEEEEEEvNT_6ParamsE$_ZN4cute5tupleIJNS0_IJNS0_IJNS_1CILi2EEES2_EEES2_EEENS0_IJNS0_IJiiEEENS1_ILi8192EEEEEEEEC2ERKS4_RKS7_:
[----:B------:R-:W-:Y:S02]  /*a570*/  MOV R6, 0xa590 ;  /* 0x0000a59000067802 */ /* 0x000fe40000000f00 */
[----:B------:R-:W-:Y:S05]  /*a580*/  CALL.REL.NOINC `($_ZN7cutlass13device_kernelIN5flash19enable_sm80_to_sm89INS1_16FlashAttnBwdSm80INS1_25CollectiveMainloopBwdSm80ILi2ELi2EN4cute5tupleIJNS5_1CILi128EEES8_NS7_ILi64EEEEEENS_10bfloat16_tEfNS_4arch4Sm80ELb0ELb0ELb1ELb0ELb0ELb0ELb0ELb0ELi2ELi4ELi4ELi4ELb0EEENS1_21CollectiveEpilogueBwdISA_SB_SD_Li256ELb0ELb0ELi2EEENS1_19SingleTileSchedulerILb0ELb0ELb0ELi128EEEEEEEEEvNT_6ParamsE$_ZN4cute3eso3ESOILb1ELb0EJNS_5tupleIJNS2_IJNS_1CILi2EEES4_EEES4_EEENS2_IJNS2_IJiiEEENS3_ILi8192EEEEEEEEC2ERKS6_RKS9_) ;  /* 0xffffdbb000007944 */ /* 0x000fea0003c3ffff */
[----:B------:R-:W-:-:S04]  /*a590*/  MOV R9, 0x0 ;  /* 0x0000000000097802 */ /* 0x000fc80000000f00 */
[----:B------:R-:W-:Y:S05]  /*a5a0*/  RET.REL.NODEC R8 `(_ZN7cutlass13device_kernelIN5flash19enable_sm80_to_sm89INS1_16FlashAttnBwdSm80INS1_25CollectiveMainloopBwdSm80ILi2ELi2EN4cute5tupleIJNS5_1CILi128EEES8_NS7_ILi64EEEEEENS_10bfloat16_tEfNS_4arch4Sm80ELb0ELb0ELb1ELb0ELb0ELb0ELb0ELb0ELi2ELi4ELi4ELi4ELb0EEENS1_21CollectiveEpilogueBwdISA_SB_SD_Li256ELb0ELb0ELi2EEENS1_19SingleTileSchedulerILb0ELb0ELb0ELi128EEEEEEEEEvNT_6ParamsE) ;  /* 0xffff5a5008007950 */ /* 0x000fea0003c3ffff */
        .type           $_ZN7cutlass13device_kernelIN5flash19enable_sm80_to_sm89INS1_16FlashAttnBwdSm80INS1_25CollectiveMainloopBwdSm80ILi2ELi2EN4cute5tupleIJNS5_1CILi128EEES8_NS7_ILi64EEEEEENS_10bfloat16_tEfNS_4arch4Sm80ELb0ELb0ELb1ELb0ELb0ELb0ELb0ELb0ELi2ELi4ELi4ELi4ELb0EEENS1_21CollectiveEpilogueBwdISA_SB_SD_Li256ELb0ELb0ELi2EEENS1_19SingleTileSchedulerILb0ELb0ELb0ELi128EEEEEEEEEvNT_6ParamsE$_ZN4cute5tupleIJNS0_IJNS0_IJNS_1CILi2EEES2_EEES3_NS1_ILi8EEEEEENS0_IJNS0_IJiNS1_ILi512EEEEEENS0_IJiiEEENS1_ILi1024EEEEEEEEC2ERKS5_RKSA_,@function
        .size           $_ZN7cutlass13device_kernelIN5flash19enable_sm80_to_sm89INS1_16FlashAttnBwdSm80INS1_25CollectiveMainloopBwdSm80ILi2ELi2EN4cute5tupleIJNS5_1CILi128EEES8_NS7_ILi64EEEEEENS_10bfloat16_tEfNS_4arch4Sm80ELb0ELb0ELb1ELb0ELb0ELb0ELb0ELb0ELi2ELi4ELi4ELi4ELb0EEENS1_21CollectiveEpilogueBwdISA_SB_SD_Li256ELb0ELb0ELi2EEENS1_19SingleTileSchedulerILb0ELb0ELb0ELi128EEEEEEEEEvNT_6ParamsE$_ZN4cute5tupleIJNS0_IJNS0_IJNS_1CILi2EEES2_EEES3_NS1_ILi8EEEEEENS0_IJNS0_IJiNS1_ILi512EEEEEENS0_IJiiEEENS1_ILi1024EEEEEEEEC2ERKS5_RKSA_,($_ZN7cutlass13device_kernelIN5flash19enable_sm80_to_sm89INS1_16FlashAttnBwdSm80INS1_25CollectiveMainloopBwdSm80ILi2ELi2EN4cute5tupleIJNS5_1CILi128EEES8_NS7_ILi64EEEEEENS_10bfloat16_tEfNS_4arch4Sm80ELb0ELb0ELb1ELb0ELb0ELb0ELb0ELb0ELi2ELi4ELi4ELi4ELb0EEENS1_21CollectiveEpilogueBwdISA_SB_SD_Li256ELb0ELb0ELi2EEENS1_19SingleTileSchedulerILb0ELb0ELb0ELi128EEEEEEEEEvNT_6ParamsE$_ZN4cute5tupleIJNS0_IJNS0_IJNS_1CILi2EEES2_S2_EEES2_NS0_IJNS0_IJS2_S2_EEES2_EEEEEENS0_IJNS0_IJNS1_ILi1EEENS1_ILi512EEEiEEENS1_ILi4096EEENS0_IJNS0_IJiiEEENS1_ILi8192EEEEEEEEEEEC2ERKS6_RKSE_ - $_ZN7cutlass13device_kernelIN5flash19enable_sm80_to_sm89INS1_16FlashAttnBwdSm80INS1_25CollectiveMainloopBwdSm80ILi2ELi2EN4cute5tupleIJNS5_1CILi128EEES8_NS7_ILi64EEEEEENS_10bfloat16_tEfNS_4arch4Sm80ELb0ELb0ELb1ELb0ELb0ELb0ELb0ELb0ELi2ELi4ELi4ELi4ELb0EEENS1_21CollectiveEpilogueBwdISA_SB_SD_Li256ELb0ELb0ELi2EEENS1_19SingleTileSchedulerILb0ELb0ELb0ELi128EEEEEEEEEvNT_6ParamsE$_ZN4cute5tupleIJNS0_IJNS0_IJNS_1CILi2EEES2_EEES3_NS1_ILi8EEEEEENS0_IJNS0_IJiNS1_ILi512EEEEEENS0_IJiiEEENS1_ILi1024EEEEEEEEC2ERKS5_RKSA_)
$_ZN7cutlass13device_kernelIN5flash19enable_sm80_to_sm89INS1_16FlashAttnBwdSm80INS1_25CollectiveMainloopBwdSm80ILi2ELi2EN4cute5tupleIJNS5_1CILi128EEES8_NS7_ILi64EEEEEENS_10bfloat16_tEfNS_4arch4Sm80ELb0ELb0ELb1ELb0ELb0ELb0ELb0ELb0ELi2ELi4ELi4ELi4ELb0EEENS1_21CollectiveEpilogueBwdISA_SB_SD_Li256ELb0ELb0ELi2EEENS1_19SingleTileSchedulerILb0ELb0ELb0ELi128EEEEEEEEEvNT_6ParamsE$_ZN4cute5tupleIJNS0_IJNS0_IJNS_1CILi2EEES2_EEES3_NS1_ILi8EEEEEENS0_IJNS0_IJiNS1_ILi512EEEEEENS0_IJiiEEENS1_ILi1024EEEEEEEEC2ERKS5_RKSA_:
[----:B------:R-:W-:Y:S02]  /*a5b0*/  MOV R8, 0xa5d0 ;  /* 0x0000a5d000087802 */ /* 0x000fe40000000f00 */
[----:B------:R-:W-:Y:S05]  /*a5c0*/  CALL.REL.NOINC `($_ZN7cutlass13device_kernelIN5flash19enable_sm80_to_sm89INS1_16FlashAttnBwdSm80INS1_25CollectiveMainloopBwdSm80ILi2ELi2EN4cute5tupleIJNS5_1CILi128EEES8_NS7_ILi64EEEEEENS_10bfloat16_tEfNS_4arch4Sm80ELb0ELb0ELb1ELb0ELb0ELb0ELb0ELb0ELi2ELi4ELi4ELi4ELb0EEENS1_21CollectiveEpilogueBwdISA_SB_SD_Li256ELb0ELb0ELi2EEENS1_19SingleTileSchedulerILb0ELb0ELb0ELi128EEEEEEEEEvNT_6ParamsE$_ZN4cute3eso3ESOILb1ELb0EJNS_5tupleIJNS2_IJNS_1CILi2EEES4_EEES5_NS3_ILi8EEEEEENS2_IJNS2_IJiNS3_ILi512EEEEEENS2_IJiiEEENS3_ILi1024EEEEEEEEC2ERKS7_RKSC_) ;  /* 0xffffdbd000007944 */ /* 0x000fea0003c3ffff */
[----:B-1----:R-:W-:Y:S02]  /*a5d0*/  MOV R2, R6 ;  /* 0x0000000600027202 */ /* 0x002fe40000000f00 */
[----:B------:R-:W-:-:S04]  /*a5e0*/  MOV R3, 0x0 ;  /* 0x0000000000037802 */ /* 0x000fc80000000f00 */
[----:B------:R-:W-:Y:S05]  /*a5f0*/  RET.REL.NODEC R2 `(_ZN7cutlass13device_kernelIN5flash19enable_sm80_to_sm89INS1_16FlashAttnBwdSm80INS1_25CollectiveMainloopBwdSm80ILi2ELi2EN4cute5tupleIJNS5_1CILi128EEES8_NS7_ILi64EEEEEENS_10bfloat16_tEfNS_4arch4Sm80ELb0ELb0ELb1ELb0ELb0ELb0ELb0ELb0ELi2ELi4ELi4ELi4ELb0EEENS1_21CollectiveEpilogueBwdISA_SB_SD_Li256ELb0ELb0ELi2EEENS1_19SingleTileSchedulerILb0ELb0ELb0ELi128EEEEEEEEEvNT_6ParamsE) ;  /* 0xffff5a0002007950 */ /* 0x000fea0003c3ffff */
        .type           $_ZN7cutlass13device_kernelIN5flash19enable_sm80_to_sm89INS1_16FlashAttnBwdSm80INS1_25CollectiveMainloopBwdSm80ILi2ELi2EN4cute5tupleIJNS5_1CILi128EEES8_NS7_ILi64EEEEEENS_10bfloat16_tEfNS_4arch4Sm80ELb0ELb0ELb1ELb0ELb0ELb0ELb0ELb0ELi2ELi4ELi4ELi4ELb0EEENS1_21CollectiveEpilogueBwdISA_SB_SD_Li256ELb0ELb0ELi2EEENS1_19SingleTileSchedulerILb0ELb0ELb0ELi128EEEEEEEEEvNT_6ParamsE$_ZN4cute5tupleIJNS0_IJNS0_IJNS_1CILi2EEES2_S2_EEES2_NS0_IJNS0_IJS2_S2_EEES2_EEEEEENS0_IJNS0_IJNS1_ILi1EEENS1_ILi512EEEiEEENS1_ILi4096EEENS0_IJNS0_IJiiEEENS1_ILi8192EEEEEEEEEEEC2ERKS6_RKSE_,@function
        .size           $_ZN7cutlass13device_kernelIN5flash19enable_sm80_to_sm89INS1_16FlashAttnBwdSm80INS1_25CollectiveMainloopBwdSm80ILi2ELi2EN4cute5tupleIJNS5_1CILi128EEES8_NS7_ILi64EEEEEENS_10bfloat16_tEfNS_4arch4Sm80ELb0ELb0ELb1ELb0ELb0ELb0ELb0ELb0ELi2ELi4ELi4ELi4ELb0EEENS1_21CollectiveEpilogueBwdISA_SB_SD_Li256ELb0ELb0ELi2EEENS1_19SingleTileSchedulerILb0ELb0ELb0ELi128EEEEEEEEEvNT_6ParamsE$_ZN4cute5tupleIJNS0_IJNS0_IJNS_1CILi2EEES2_S2_EEES2_NS0_IJNS0_IJS2_S2_EEES2_EEEEEENS0_IJNS0_IJNS1_ILi1EEENS1_ILi512EEEiEEENS1_ILi4096EEENS0_IJNS0_IJiiEEENS1_ILi8192EEEEEEEEEEEC2ERKS6_RKSE_,($_ZN7cutlass13device_kernelIN5flash19enable_sm80_to_sm89INS1_16FlashAttnBwdSm80INS1_25CollectiveMainloopBwdSm80ILi2ELi2EN4cute5tupleIJNS5_1CILi128EEES8_NS7_ILi64EEEEEENS_10bfloat16_tEfNS_4arch4Sm80ELb0ELb0ELb1ELb0ELb0ELb0ELb0ELb0ELi2ELi4ELi4ELi4ELb0EEENS1_21CollectiveEpilogueBwdISA_SB_SD_Li256ELb0ELb0ELi2EEENS1_19SingleTileSchedulerILb0ELb0ELb0ELi128EEEEEEEEEvNT_6ParamsE$_ZN4cute5tupleIJNS0_IJNS0_IJNS_1CILi2EEES2_S2_EEES2_NS0_IJS2_S2_EEEEEENS0_IJNS0_IJNS1_ILi1EEENS1_ILi512EEEiEEENS1_ILi4096EEENS0_IJiiEEEEEEEEC2ERKS5_RKSB_ - $_ZN7cutlass13device_kernelIN5flash19enable_sm80_to_sm89INS1_16FlashAttnBwdSm80INS1_25CollectiveMainloopBwdSm80ILi2ELi2EN4cute5tupleIJNS5_1CILi128EEES8_NS7_ILi64EEEEEENS_10bfloat16_tEfNS_4arch4Sm80ELb0ELb0ELb1ELb0ELb0ELb0ELb0ELb0ELi2ELi4ELi4ELi4ELb0EEENS1_21CollectiveEpilogueBwdISA_SB_SD_Li256ELb0ELb0ELi2EEENS1_19SingleTileSchedulerILb0ELb0ELb0ELi128EEEEEEEEEvNT_6ParamsE$_ZN4cute5tupleIJNS0_IJNS0_IJNS_1CILi2EEES2_S2_EEES2_NS0_IJNS0_IJS2_S2_EEES2_EEEEEENS0_IJNS0_IJNS1_ILi1EEENS1_ILi512EEEiEEENS1_ILi4096EEENS0_IJNS0_IJiiEEENS1_ILi8192EEEEEEEEEEEC2ERKS6_RKSE_)
$_ZN7cutlass13device_kernelIN5flash19enable_sm80_to_sm89INS1_16FlashAttnBwdSm80INS1_25CollectiveMainloopBwdSm80ILi2ELi2EN4cute5tupleIJNS5_1CILi128EEES8_NS7_ILi64EEEEEENS_10bfloat16_tEfNS_4arch4Sm80ELb0ELb0ELb1ELb0ELb0ELb0ELb0ELb0ELi2ELi4ELi4ELi4ELb0EEENS1_21CollectiveEpilogueBwdISA_SB_SD_Li256ELb0ELb0ELi2EEENS1_19SingleTileSchedulerILb0ELb0ELb0ELi128EEEEEEEEEvNT_6ParamsE$_ZN4cute5tupleIJNS0_IJNS0_IJNS_1CILi2EEES2_S2_EEES2_NS0_IJNS0_IJS2_S2_EEES2_EEEEEENS0_IJNS0_IJNS1_ILi1EEENS1_ILi512EEEiEEENS1_ILi4096EEENS0_IJNS0_IJiiEEENS1_ILi8192EEEEEEEEEEEC2ERKS6_RKSE_:
[----:B------:R-:W-:Y:S02]  /*a600*/  MOV R8, 0xa620 ;  /* 0x0000a62000087802 */ /* 0x000fe40000000f00 */
[----:B------:R-:W-:Y:S05]  /*a610*/  CALL.REL.NOINC `($_ZN7cutlass13device_kernelIN5flash19enable_sm80_to_sm89INS1_16FlashAttnBwdSm80INS1_25CollectiveMainloopBwdSm80ILi2ELi2EN4cute5tupleIJNS5_1CILi128EEES8_NS7_ILi64EEEEEENS_10bfloat16_tEfNS_4arch4Sm80ELb0ELb0ELb1ELb0ELb0ELb0ELb0ELb0ELi2ELi4ELi4ELi4ELb0EEENS1_21CollectiveEpilogueBwdISA_SB_SD_Li256ELb0ELb0ELi2EEENS1_19SingleTileSchedulerILb0ELb0ELb0ELi128EEEEEEEEEvNT_6ParamsE$_ZN4cute3eso3ESOILb1ELb0EJNS_5tupleIJNS2_IJNS_1CILi2EEES4_S4_EEES4_NS2_IJNS2_IJS4_S4_EEES4_EEEEEENS2_IJNS2_IJNS3_ILi1EEENS3_ILi512EEEiEEENS3_ILi4096EEENS2_IJNS2_IJiiEEENS3_ILi8192EEEEEEEEEEEC2ERKS8_RKSG_) ;  /* 0xffffdbe000007944 */ /* 0x000fea0003c3ffff */
[----:B-1----:R-:W-:Y:S02]  /*a620*/  MOV R2, R6 ;  /* 0x0000000600027202 */ /* 0x002fe40000000f00 */
[----:B------:R-:W-:-:S04]  /*a630*/  MOV R3, 0x0 ;  /* 0x0000000000037802 */ /* 0x000fc80000000f00 */
[----:B------:R-:W-:Y:S05]  /*a640*/  RET.REL.NODEC R2 `(_ZN7cutlass13device_kernelIN5flash19enable_sm80_to_sm89INS1_16FlashAttnBwdSm80INS1_25CollectiveMainloopBwdSm80ILi2ELi2EN4cute5tupleIJNS5_1CILi128EEES8_NS7_ILi64EEEEEENS_10bfloat16_tEfNS_4arch4Sm80ELb0ELb0ELb1ELb0ELb0ELb0ELb0ELb0ELi2ELi4ELi4ELi4ELb0EEENS1_21CollectiveEpilogueBwdISA_SB_SD_Li256ELb0ELb0ELi2EEENS1_19SingleTileSchedulerILb0ELb0ELb0ELi128EEEEEEEEEvNT_6ParamsE) ;  /* 0xffff59b002007950 */ /* 0x000fea0003c3ffff */
        .type           $_ZN7cutlass13device_kernelIN5flash19enable_sm80_to_sm89INS1_16FlashAttnBwdSm80INS1_25CollectiveMainloopBwdSm80ILi2ELi2EN4cute5tupleIJNS5_1CILi128EEES8_NS7_ILi64EEEEEENS_10bfloat16_tEfNS_4arch4Sm80ELb0ELb0ELb1ELb0ELb0ELb0ELb0ELb0ELi2ELi4ELi4ELi4ELb0EEENS1_21CollectiveEpilogueBwdISA_SB_SD_Li256ELb0ELb0ELi2EEENS1_19SingleTileSchedulerILb0ELb0ELb0ELi128EEEEEEEEEvNT_6ParamsE$_ZN4cute5tupleIJNS0_IJNS0_IJNS_1CILi2EEES2_S2_EEES2_NS0_IJS2_S2_EEEEEENS0_IJNS0_IJNS1_ILi1EEENS1_ILi512EEEiEEENS1_ILi4096EEENS0_IJiiEEEEEEEEC2ERKS5_RKSB_,@function
        .size           $_ZN7cutlass13device_kernelIN5flash19enable_sm80_to_sm89INS1_16FlashAttnBwdSm80INS1_25CollectiveMainloopBwdSm80ILi2ELi2EN4cute5tupleIJNS5_1CILi128EEES8_NS7_ILi64EEEEEENS_10bfloat16_tEfNS_4arch4Sm80ELb0ELb0ELb1ELb0ELb0ELb0ELb0ELb0ELi2ELi4ELi4ELi4ELb0EEENS1_21CollectiveEpilogueBwdISA_SB_SD_Li256ELb0ELb0ELi2EEENS1_19SingleTileSchedulerILb0ELb0ELb0ELi128EEEEEEEEEvNT_6ParamsE$_ZN4cute5tupleIJNS0_IJNS0_IJNS_1CILi2EEES2_S2_EEES2_NS0_IJS2_S2_EEEEEENS0_IJNS0_IJNS1_ILi1EEENS1_ILi512EEEiEEENS1_ILi4096EEENS0_IJiiEEEEEEEEC2ERKS5_RKSB_,($_ZN7cutlass13device_kernelIN5flash19enable_sm80_to_sm89INS1_16FlashAttnBwdSm80INS1_25CollectiveMainloopBwdSm80ILi2ELi2EN4cute5tupleIJNS5_1CILi128EEES8_NS7_ILi64EEEEEENS_10bfloat16_tEfNS_4arch4Sm80ELb0ELb0ELb1ELb0ELb0ELb0ELb0ELb0ELi2ELi4ELi4ELi4ELb0EEENS1_21CollectiveEpilogueBwdISA_SB_SD_Li256ELb0ELb0ELi2EEENS1_19SingleTileSchedulerILb0ELb0ELb0ELi128EEEEEEEEEvNT_6ParamsE$_ZN4cute5tupleIJNS0_IJNS0_IJNS_1CILi8EEENS1_ILi1EEEEEENS0_IJNS1_ILi2EEEEEEEEENS0_IJNS0_IJS3_NS1_ILi0EEEEEENS0_IJiEEEEEEEEC2ERKS7_RKSB_ - $_ZN7cutlass13device_kernelIN5flash19enable_sm80_to_sm89INS1_16FlashAttnBwdSm80INS1_25CollectiveMainloopBwdSm80ILi2ELi2EN4cute5tupleIJNS5_1CILi128EEES8_NS7_ILi64EEEEEENS_10bfloat16_tEfNS_4arch4Sm80ELb0ELb0ELb1ELb0ELb0ELb0ELb0ELb0ELi2ELi4ELi4ELi4ELb0EEENS1_21CollectiveEpilogueBwdISA_SB_SD_Li256ELb0ELb0ELi2EEENS1_19SingleTileSchedulerILb0ELb0ELb0ELi128EEEEEEEEEvNT_6ParamsE$_ZN4cute5tupleIJNS0_IJNS0_IJNS_1CILi2EEES2_S2_EEES2_NS0_IJS2_S2_EEEEEENS0_IJNS0_IJNS1_ILi1EEENS1_ILi512EEEiEEENS1_ILi4096EEENS0_IJiiEEEEEEEEC2ERKS5_RKSB_)
$_ZN7cutlass13device_kernelIN5flash19enable_sm80_to_sm89INS1_16FlashAttnBwdSm80INS1_25CollectiveMainloopBwdSm80ILi2ELi2EN4cute5tupleIJNS5_1CILi128EEES8_NS7_ILi64EEEEEENS_10bfloat16_tEfNS_4arch4Sm80ELb0ELb0ELb1ELb0ELb0ELb0ELb0ELb0ELi2ELi4ELi4ELi4ELb0EEENS1_21CollectiveEpilogueBwdISA_SB_SD_Li256ELb0ELb0ELi2EEENS1_19SingleTileSchedulerILb0ELb0ELb0ELi128EEEEEEEEEvNT_6ParamsE$_ZN4cute5tupleIJNS0_IJNS0_IJNS_1CILi2EEES2_S2_EEES2_NS0_IJS2_S2_EEEEEENS0_IJNS0_IJNS1_ILi1EEENS1_ILi512EEEiEEENS1_ILi4096EEENS0_IJiiEEEEEEEEC2ERKS5_RKSB_:
[----:B------:R-:W-:Y:S02]  /*a650*/  MOV R8, 0xa670 ;  /* 0x0000a67000087802 */ /* 0x000fe40000000f00 */
[----:B------:R-:W-:Y:S05]  /*a660*/  CALL.REL.NOINC `($_ZN7cutlass13device_kernelIN5flash19enable_sm80_to_sm89INS1_16FlashAttnBwdSm80INS1_25CollectiveMainloopBwdSm80ILi2ELi2EN4cute5tupleIJNS5_1CILi128EEES8_NS7_ILi64EEEEEENS_10bfloat16_tEfNS_4arch4Sm80ELb0ELb0ELb1ELb0ELb0ELb0ELb0ELb0ELi2ELi4ELi4ELi4ELb0EEENS1_21CollectiveEpilogueBwdISA_SB_SD_Li256ELb0ELb0ELi2EEENS1_19SingleTileSchedulerILb0ELb0ELb0ELi128EEEEEEEEEvNT_6ParamsE$_ZN4cute3eso3ESOILb1ELb0EJNS_5tupleIJNS2_IJNS_1CILi2EEES4_S4_EEES4_NS2_IJS4_S4_EEEEEENS2_IJNS2_IJNS3_ILi1EEENS3_ILi512EEEiEEENS3_ILi4096EEENS2_IJiiEEEEEEEEC2ERKS7_RKSD_) ;  /* 0xffffdbf000007944 */ /* 0x000fea0003c3ffff */
[----:B-1----:R-:W-:Y:S02]  /*a670*/  MOV R2, R6 ;  /* 0x0000000600027202 */ /* 0x002fe40000000f00 */
[----:B------:R-:W-:-:S04]  /*a680*/  MOV R3, 0x0 ;  /* 0x0000000000037802 */ /* 0x000fc80000000f00 */
[----:B------:R-:W-:Y:S05]  /*a690*/  RET.REL.NODEC R2 `(_ZN7cutlass13device_kernelIN5flash19enable_sm80_to_sm89INS1_16FlashAttnBwdSm80INS1_25CollectiveMainloopBwdSm80ILi2ELi2EN4cute5tupleIJNS5_1CILi128EEES8_NS7_ILi64EEEEEENS_10bfloat16_tEfNS_4arch4Sm80ELb0ELb0ELb1ELb0ELb0ELb0ELb0ELb0ELi2ELi4ELi4ELi4ELb0EEENS1_21CollectiveEpilogueBwdISA_SB_SD_Li256ELb0ELb0ELi2EEENS1_19SingleTileSchedulerILb0ELb0ELb0ELi128EEEEEEEEEvNT_6ParamsE) ;  /* 0xffff596002007950 */ /* 0x000fea0003c3ffff */
        .type           $_ZN7cutlass13device_kernelIN5flash19enable_sm80_to_sm89INS1_16FlashAttnBwdSm80INS1_25CollectiveMainloopBwdSm80ILi2ELi2EN4cute5tupleIJNS5_1CILi128EEES8_NS7_ILi64EEEEEENS_10bfloat16_tEfNS_4arch4Sm80ELb0ELb0ELb1ELb0ELb0ELb0ELb0ELb0ELi2ELi4ELi4ELi4ELb0EEENS1_21CollectiveEpilogueBwdISA_SB_SD_Li256ELb0ELb0ELi2EEENS1_19SingleTileSchedulerILb0ELb0ELb0ELi128EEEEEEEEEvNT_6ParamsE$_ZN4cute5tupleIJNS0_IJNS0_IJNS_1CILi8EEENS1_ILi1EEEEEENS0_IJNS1_ILi2EEEEEEEEENS0_IJNS0_IJS3_NS1_ILi0EEEEEENS0_IJiEEEEEEEEC2ERKS7_RKSB_,@function
        .size           $_ZN7cutlass13device_kernelIN5flash19enable_sm80_to_sm89INS1_16FlashAttnBwdSm80INS1_25CollectiveMainloopBwdSm80ILi2ELi2EN4cute5tupleIJNS5_1CILi128EEES8_NS7_ILi64EEEEEENS_10bfloat16_tEfNS_4arch4Sm80ELb0ELb0ELb1ELb0ELb0ELb0ELb0ELb0ELi2ELi4ELi4ELi4ELb0EEENS1_21CollectiveEpilogueBwdISA_SB_SD_Li256ELb0ELb0ELi2EEENS1_19SingleTileSchedulerILb0ELb0ELb0ELi128EEEEEEEEEvNT_6ParamsE$_ZN4cute5tupleIJNS0_IJNS0_IJNS_1CILi8EEENS1_ILi1EEEEEENS0_IJNS1_ILi2EEEEEEEEENS0_IJNS0_IJS3_NS1_ILi0EEEEEENS0_IJiEEEEEEEEC2ERKS7_RKSB_,($_ZN7cutlass13device_kernelIN5flash19enable_sm80_to_sm89INS1_16FlashAttnBwdSm80INS1_25CollectiveMainloopBwdSm80ILi2ELi2EN4cute5tupleIJNS5_1CILi128EEES8_NS7_ILi64EEEEEENS_10bfloat16_tEfNS_4arch4Sm80ELb0ELb0ELb1ELb0ELb0ELb0ELb0ELb0ELi2ELi4ELi4ELi4ELb0EEENS1_21CollectiveEpilogueBwdISA_SB_SD_Li256ELb0ELb0ELi2EEENS1_19SingleTileSchedulerILb0ELb0ELb0ELi128EEEEEEEEEvNT_6ParamsE$_ZN4cute5tupleIJNS0_IJNS0_IJNS_1CILi8EEENS1_ILi1EEEEEENS1_ILi2EEEEEENS0_IJNS0_IJS3_NS1_ILi0EEEEEEiEEEEEC2ERKS6_RKS9_ - $_ZN7cutlass13device_kernelIN5flash19enable_sm80_to_sm89INS1_16FlashAttnBwdSm80INS1_25CollectiveMainloopBwdSm80ILi2ELi2EN4cute5tupleIJNS5_1CILi128EEES8_NS7_ILi64EEEEEENS_10bfloat16_tEfNS_4arch4Sm80ELb0ELb0ELb1ELb0ELb0ELb0ELb0ELb0ELi2ELi4ELi4ELi4ELb0EEENS1_21CollectiveEpilogueBwdISA_SB_SD_Li256ELb0ELb0ELi2EEENS1_19SingleTileSchedulerILb0ELb0ELb0ELi128EEEEEEEEEvNT_6ParamsE$_ZN4cute5tupleIJNS0_IJNS0_IJNS_1CILi8EEENS1_ILi1EEEEEENS0_IJNS1_ILi2EEEEEEEEENS0_IJNS0_IJS3_NS1_ILi0EEEEEENS0_IJiEEEEEEEEC2ERKS7_RKSB_)
$_ZN7cutlass13device_kernelIN5flash19enable_sm80_to_sm89INS1_16FlashAttnBwdSm80INS1_25CollectiveMainloopBwdSm80ILi2ELi2EN4cute5tupleIJNS5_1CILi128EEES8_NS7_ILi64EEEEEENS_10bfloat16_tEfNS_4arch4Sm80ELb0ELb0ELb1ELb0ELb0ELb0ELb0ELb0ELi2ELi4ELi4ELi4ELb0EEENS1_21CollectiveEpilogueBwdISA_SB_SD_Li256ELb0ELb0ELi2EEENS1_19SingleTileSchedulerILb0ELb0ELb0ELi128EEEEEEEEEvNT_6ParamsE$_ZN4cute5tupleIJNS0_IJNS0_IJNS_1CILi8EEENS1_ILi1EEEEEENS0_IJNS1_ILi2EEEEEEEEENS0_IJNS0_IJS3_NS1_ILi0EEEEEENS0_IJiEEEEEEEEC2ERKS7_RKSB_:
[----:B------:R-:W-:Y:S02]  /*a6a0*/  MOV R8, 0xa6c0 ;  /* 0x0000a6c000087802 */ /* 0x000fe40000000f00 */
[----:B------:R-:W-:Y:S05]  /*a6b0*/  CALL.REL.NOINC `($_ZN7cutlass13device_kernelIN5flash19enable_sm80_to_sm89INS1_16FlashAttnBwdSm80INS1_25CollectiveMainloopBwdSm80ILi2ELi2EN4cute5tupleIJNS5_1CILi128EEES8_NS7_ILi64EEEEEENS_10bfloat16_tEfNS_4arch4Sm80ELb0ELb0ELb1ELb0ELb0ELb0ELb0ELb0ELi2ELi4ELi4ELi4ELb0EEENS1_21CollectiveEpilogueBwdISA_SB_SD_Li256ELb0ELb0ELi2EEENS1_19SingleTileSchedulerILb0ELb0ELb0ELi128EEEEEEEEEvNT_6ParamsE$_ZN4cute3eso3ESOILb1ELb0EJNS_5tupleIJNS2_IJNS_1CILi8EEENS3_ILi1EEEEEENS2_IJNS3_ILi2EEEEEEEEENS2_IJNS2_IJS5_NS3_ILi0EEEEEENS2_IJiEEEEEEEEC2ERKS9_RKSD_) ;  /* 0xffffdc0000007944 */ /* 0x000fea0003c3ffff */
[----:B------:R-:W-:-:S04]  /*a6c0*/  MOV R7, 0x0 ;  /* 0x0000000000077802 */ /* 0x000fc80000000f00 */
[----:B------:R-:W-:Y:S05]  /*a6d0*/  RET.REL.NODEC R6 `(_ZN7cutlass13device_kernelIN5flash19enable_sm80_to_sm89INS1_16FlashAttnBwdSm80INS1_25CollectiveMainloopBwdSm80ILi2ELi2EN4cute5tupleIJNS5_1CILi128EEES8_NS7_ILi64EEEEEENS_10bfloat16_tEfNS_4arch4Sm80ELb0ELb0ELb1ELb0ELb0ELb0ELb0ELb0ELi2ELi4ELi4ELi4ELb0EEENS1_21CollectiveEpilogueBwdISA_SB_SD_Li256ELb0ELb0ELi2EEENS1_19SingleTileSchedulerILb0ELb0ELb0ELi128EEEEEEEEEvNT_6ParamsE) ;  /* 0xffff592006007950 */ /* 0x000fea0003c3ffff */
        .type           $_ZN7cutlass13device_kernelIN5flash19enable_sm80_to_sm89INS1_16FlashAttnBwdSm80INS1_25CollectiveMainloopBwdSm80ILi2ELi2EN4cute5tupleIJNS5_1CILi128EEES8_NS7_ILi64EEEEEENS_10bfloat16_tEfNS_4arch4Sm80ELb0ELb0ELb1ELb0ELb0ELb0ELb0ELb0ELi2ELi4ELi4ELi4ELb0EEENS1_21CollectiveEpilogueBwdISA_SB_SD_Li256ELb0ELb0ELi2EEENS1_19SingleTileSchedulerILb0ELb0ELb0ELi128EEEEEEEEEvNT_6ParamsE$_ZN4cute5tupleIJNS0_IJNS0_IJNS_1CILi8EEENS1_ILi1EEEEEENS1_ILi2EEEEEENS0_IJNS0_IJS3_NS1_ILi0EEEEEEiEEEEEC2ERKS6_RKS9_,@function
        .size           $_ZN7cutlass13device_kernelIN5flash19enable_sm80_to_sm89INS1_16FlashAttnBwdSm80INS1_25CollectiveMainloopBwdSm80ILi2ELi2EN4cute5tupleIJNS5_1CILi128EEES8_NS7_ILi64EEEEEENS_10bfloat16_tEfNS_4arch4Sm80ELb0ELb0ELb1ELb0ELb0ELb0ELb0ELb0ELi2ELi4ELi4ELi4ELb0EEENS1_21CollectiveEpilogueBwdISA_SB_SD_Li256ELb0ELb0ELi2EEENS1_19SingleTileSchedulerILb0ELb0ELb0ELi128EEEEEEEEEvNT_6ParamsE$_ZN4cute5tupleIJNS0_IJNS0_IJNS_1CILi8EEENS1_ILi1EEEEEENS1_ILi2EEEEEENS0_IJNS0_IJS3_NS1_ILi0EEEEEEiEEEEEC2ERKS6_RKS9_,($_ZN7cutlass13device_kernelIN5flash19enable_sm80_to_sm89INS1_16FlashAttnBwdSm80INS1_25CollectiveMainloopBwdSm80ILi2ELi2EN4cute5tupleIJNS5_1CILi128EEES8_NS7_ILi64EEEEEENS_10bfloat16_tEfNS_4arch4Sm80ELb0ELb0ELb1ELb0ELb0ELb0ELb0ELb0ELi2ELi4ELi4ELi4ELb0EEENS1_21CollectiveEpilogueBwdISA_SB_SD_Li256ELb0ELb0ELi2EEENS1_19SingleTileSchedulerILb0ELb0ELb0ELi128EEEEEEEEEvNT_6ParamsE$_ZN4cute5tupleIJNS0_IJNS0_IJNS_1CILi8EEENS1_ILi1EEEEEENS1_ILi2EEENS0_IJS5_S5_EEEEEENS0_IJNS0_IJS3_NS1_ILi0EEEEEENS1_ILi4096EEENS0_IJiiEEEEEEEEC2ERKS7_RKSC_ - $_ZN7cutlass13device_kernelIN5flash19enable_sm80_to_sm89INS1_16FlashAttnBwdSm80INS1_25CollectiveMainloopBwdSm80ILi2ELi2EN4cute5tupleIJNS5_1CILi128EEES8_NS7_ILi64EEEEEENS_10bfloat16_tEfNS_4arch4Sm80ELb0ELb0ELb1ELb0ELb0ELb0ELb0ELb0ELi2ELi4ELi4ELi4ELb0EEENS1_21CollectiveEpilogueBwdISA_SB_SD_Li256ELb0ELb0ELi2EEENS1_19SingleTileSchedulerILb0ELb0ELb0ELi128EEEEEEEEEvNT_6ParamsE$_ZN4cute5tupleIJNS0_IJNS0_IJNS_1CILi8EEENS1_ILi1EEEEEENS1_ILi2EEEEEENS0_IJNS0_IJS3_NS1_ILi0EEEEEEiEEEEEC2ERKS6_RKS9_)
$_ZN7cutlass13device_kernelIN5flash19enable_sm80_to_sm89INS1_16FlashAttnBwdSm80INS1_25CollectiveMainloopBwdSm80ILi2ELi2EN4cute5tupleIJNS5_1CILi128EEES8_NS7_ILi64EEEEEENS_10bfloat16_tEfNS_4arch4Sm80ELb0ELb0ELb1ELb0ELb0ELb0ELb0ELb0ELi2ELi4ELi4ELi4ELb0EEENS1_21CollectiveEpilogueBwdISA_SB_SD_Li256ELb0ELb0ELi2EEENS1_19SingleTileSchedulerILb0ELb0ELb0ELi128EEEEEEEEEvNT_6ParamsE$_ZN4cute5tupleIJNS0_IJNS0_IJNS_1CILi8EEENS1_ILi1EEEEEENS1_ILi2EEEEEENS0_IJNS0_IJS3_NS1_ILi0EEEEEEiEEEEEC2ERKS6_RKS9_:
[----:B------:R-:W-:Y:S02]  /*a6e0*/  MOV R8, 0xa700 ;  /* 0x0000a70000087802 */ /* 0x000fe40000000f00 */
[----:B------:R-:W-:Y:S05]  /*a6f0*/  CALL.REL.NOINC `($_ZN7cutlass13device_kernelIN5flash19enable_sm80_to_sm89INS1_16FlashAttnBwdSm80INS1_25CollectiveMainloopBwdSm80ILi2ELi2EN4cute5tupleIJNS5_1CILi128EEES8_NS7_ILi64EEEEEENS_10bfloat16_tEfNS_4arch4Sm80ELb0ELb0ELb1ELb0ELb0ELb0ELb0ELb0ELi2ELi4ELi4ELi4ELb0EEENS1_21CollectiveEpilogueBwdISA_SB_SD_Li256ELb0ELb0ELi2EEENS1_19SingleTileSchedulerILb0ELb0ELb0ELi128EEEEEEEEEvNT_6ParamsE$_ZN4cute3eso3ESOILb1ELb0EJNS_5tupleIJNS2_IJNS_1CILi8EEENS3_ILi1EEEEEENS3_ILi2EEEEEENS2_IJNS2_IJS5_NS3_ILi0EEEEEEiEEEEEC2ERKS8_RKSB_) ;  /* 0xffffdc0000007944 */ /* 0x000fea0003c3ffff */
[----:B------:R-:W-:-:S04]  /*a700*/  MOV R7, 0x0 ;  /* 0x0000000000077802 */ /* 0x000fc80000000f00 */
[----:B------:R-:W-:Y:S05]  /*a710*/  RET.REL.NODEC R6 `(_ZN7cutlass13device_kernelIN5flash19enable_sm80_to_sm89INS1_16FlashAttnBwdSm80INS1_25CollectiveMainloopBwdSm80ILi2ELi2EN4cute5tupleIJNS5_1CILi128EEES8_NS7_ILi64EEEEEENS_10bfloat16_tEfNS_4arch4Sm80ELb0ELb0ELb1ELb0ELb0ELb0ELb0ELb0ELi2ELi4ELi4ELi4ELb0EEENS1_21CollectiveEpilogueBwdISA_SB_SD_Li256ELb0ELb0ELi2EEENS1_19SingleTileSchedulerILb0ELb0ELb0ELi128EEEEEEEEEvNT_6ParamsE) ;  /* 0xffff58e006007950 */ /* 0x000fea0003c3ffff */
        .type           $_ZN7cutlass13device_kernelIN5flash19enable_sm80_to_sm89INS1_16FlashAttnBwdSm80INS1_25CollectiveMainloopBwdSm80ILi2ELi2EN4cute5tupleIJNS5_1CILi128EEES8_NS7_ILi64EEEEEENS_10bfloat16_tEfNS_4arch4Sm80ELb0ELb0ELb1ELb0ELb0ELb0ELb0ELb0ELi2ELi4ELi4ELi4ELb0EEENS1_21CollectiveEpilogueBwdISA_SB_SD_Li256ELb0ELb0ELi2EEENS1_19SingleTileSchedulerILb0ELb0ELb0ELi128EEEEEEEEEvNT_6ParamsE$_ZN4cute5tupleIJNS0_IJNS0_IJNS_1CILi8EEENS1_ILi1EEEEEENS1_ILi2EEENS0_IJS5_S5_EEEEEENS0_IJNS0_IJS3_NS1_ILi0EEEEEENS1_ILi4096EEENS0_IJiiEEEEEEEEC2ERKS7_RKSC_,@function
        .size           $_ZN7cutlass13device_kernelIN5flash19enable_sm80_to_sm89INS1_16FlashAttnBwdSm80INS1_25CollectiveMainloopBwdSm80ILi2ELi2EN4cute5tupleIJNS5_1CILi128EEES8_NS7_ILi64EEEEEENS_10bfloat16_tEfNS_4arch4Sm80ELb0ELb0ELb1ELb0ELb0ELb0ELb0ELb0ELi2ELi4ELi4ELi4ELb0EEENS1_21CollectiveEpilogueBwdISA_SB_SD_Li256ELb0ELb0ELi2EEENS1_19SingleTileSchedulerILb0ELb0ELb0ELi128EEEEEEEEEvNT_6ParamsE$_ZN4cute5tupleIJNS0_IJNS0_IJNS_1CILi8EEENS1_ILi1EEEEEENS1_ILi2EEENS0_IJS5_S5_EEEEEENS0_IJNS0_IJS3_NS1_ILi0EEEEEENS1_ILi4096EEENS0_IJiiEEEEEEEEC2ERKS7_RKSC_,($_ZN7cutlass13device_kernelIN5flash19enable_sm80_to_sm89INS1_16FlashAttnBwdSm80INS1_25CollectiveMainloopBwdSm80ILi2ELi2EN4cute5tupleIJNS5_1CILi128EEES8_NS7_ILi64EEEEEENS_10bfloat16_tEfNS_4arch4Sm80ELb0ELb0ELb1ELb0ELb0ELb0ELb0ELb0ELi2ELi4ELi4ELi4ELb0EEENS1_21CollectiveEpilogueBwdISA_SB_SD_Li256ELb0ELb0ELi2EEENS1_19SingleTileSchedulerILb0ELb0ELb0ELi128EEEEEEEEEvNT_6ParamsE$_ZN4cute5tupleIJNS0_IJNS0_IJNS_1CILi8EEENS1_ILi1EEEEEENS1_ILi2EEES2_EEENS0_IJNS0_IJS3_NS1_ILi0EEEEEEiNS1_ILi1024EEEEEEEEC2ERKS6_RKSA_ - $_ZN7cutlass13device_kernelIN5flash19enable_sm80_to_sm89INS1_16FlashAttnBwdSm80INS1_25CollectiveMainloopBwdSm80ILi2ELi2EN4cute5tupleIJNS5_1CILi128EEES8_NS7_ILi64EEEEEENS_10bfloat16_tEfNS_4arch4Sm80ELb0ELb0ELb1ELb0ELb0ELb0ELb0ELb0ELi2ELi4ELi4ELi4ELb0EEENS1_21CollectiveEpilogueBwdISA_SB_SD_Li256ELb0ELb0ELi2EEENS1_19SingleTileSchedulerILb0ELb0ELb0ELi128EEEEEEEEEvNT_6ParamsE$_ZN4cute5tupleIJNS0_IJNS0_IJNS_1CILi8EEENS1_ILi1EEEEEENS1_ILi2EEENS0_IJS5_S5_EEEEEENS0_IJNS0_IJS3_NS1_ILi0EEEEEENS1_ILi4096EEENS0_IJiiEEEEEEEEC2ERKS7_RKSC_)
$_ZN7cutlass13device_kernelIN5flash19enable_sm80_to_sm89INS1_16FlashAttnBwdSm80INS1_25CollectiveMainloopBwdSm80ILi2ELi2EN4cute5tupleIJNS5_1CILi128EEES8_NS7_ILi64EEEEEENS_10bfloat16_tEfNS_4arch4Sm80ELb0ELb0ELb1ELb0ELb0ELb0ELb0ELb0ELi2ELi4ELi4ELi4ELb0EEENS1_21CollectiveEpilogueBwdISA_SB_SD_Li256ELb0ELb0ELi2EEENS1_19SingleTileSchedulerILb0ELb0ELb0ELi128EEEEEEEEEvNT_6ParamsE$_ZN4cute5tupleIJNS0_IJNS0_IJNS_1CILi8EEENS1_ILi1EEEEEENS1_ILi2EEENS0_IJS5_S5_EEEEEENS0_IJNS0_IJS3_NS1_ILi0EEEEEENS1_ILi4096EEENS0_IJiiEEEEEEEEC2ERKS7_RKSC_:
[----:B------:R-:W-:Y:S02]  /*a720*/  MOV R6, 0xa740 ;  /* 0x0000a74000067802 */ /* 0x000fe40000000f00 */
[----:B------:R-:W-:Y:S05]  /*a730*/  CALL.REL.NOINC `($_ZN7cutlass13device_kernelIN5flash19enable_sm80_to_sm89INS1_16FlashAttnBwdSm80INS1_25CollectiveMainloopBwdSm80ILi2ELi2EN4cute5tupleIJNS5_1CILi128EEES8_NS7_ILi64EEEEEENS_10bfloat16_tEfNS_4arch4Sm80ELb0ELb0ELb1ELb0ELb0ELb0ELb0ELb0ELi2ELi4ELi4ELi4ELb0EEENS1_21CollectiveEpilogueBwdISA_SB_SD_Li256ELb0ELb0ELi2EEENS1_19SingleTileSchedulerILb0ELb0ELb0ELi128EEEEEEEEEvNT_6ParamsE$_ZN4cute3eso3ESOILb1ELb0EJNS_5tupleIJNS2_IJNS_1CILi8EEENS3_ILi1EEEEEENS3_ILi2EEENS2_IJS7_S7_EEEEEENS2_IJNS2_IJS5_NS3_ILi0EEEEEENS3_ILi4096EEENS2_IJiiEEEEEEEEC2ERKS9_RKSE_) ;  /* 0xffffdc0000007944 */ /* 0x000fea0003c3ffff */
[----:B------:R-:W-:-:S04]  /*a740*/  MOV R5, 0x0 ;  /* 0x0000000000057802 */ /* 0x000fc80000000f00 */
[----:B------:R-:W-:Y:S05]  /*a750*/  RET.REL.NODEC R4 `(_ZN7cutlass13device_kernelIN5flash19enable_sm80_to_sm89INS1_16FlashAttnBwdSm80INS1_25CollectiveMainloopBwdSm80ILi2ELi2EN4cute5tupleIJNS5_1CILi128EEES8_NS7_ILi64EEEEEENS_10bfloat16_tEfNS_4arch4Sm80ELb0ELb0ELb1ELb0ELb0ELb0ELb0ELb0ELi2ELi4ELi4ELi4ELb0EEENS1_21CollectiveEpilogueBwdISA_SB_SD_Li256ELb0ELb0ELi2EEENS1_19SingleTileSchedulerILb0ELb0ELb0ELi128EEEEEEEEEvNT_6ParamsE) ;  /* 0xffff58a004007950 */ /* 0x000fea0003c3ffff */
        .type           $_ZN7cutlass13device_kernelIN5flash19enable_sm80_to_sm89INS1_16FlashAttnBwdSm80INS1_25CollectiveMainloopBwdSm80ILi2ELi2EN4cute5tupleIJNS5_1CILi128EEES8_NS7_ILi64EEEEEENS_10bfloat16_tEfNS_4arch4Sm80ELb0ELb0ELb1ELb0ELb0ELb0ELb0ELb0ELi2ELi4ELi4ELi4ELb0EEENS1_21CollectiveEpilogueBwdISA_SB_SD_Li256ELb0ELb0ELi2EEENS1_19SingleTileSchedulerILb0ELb0ELb0ELi128EEEEEEEEEvNT_6ParamsE$_ZN4cute5tupleIJNS0_IJNS0_IJNS_1CILi8EEENS1_ILi1EEEEEENS1_ILi2EEES2_EEENS0_IJNS0_IJS3_NS1_ILi0EEEEEEiNS1_ILi1024EEEEEEEEC2ERKS6_RKSA_,@function
        .size           $_ZN7cutlass13device_kernelIN5flash19enable_sm80_to_sm89INS1_16FlashAttnBwdSm80INS1_25CollectiveMainloopBwdSm80ILi2ELi2EN4cute5tupleIJNS5_1CILi128EEES8_NS7_ILi64EEEEEENS_10bfloat16_tEfNS_4arch4Sm80ELb0ELb0ELb1ELb0ELb0ELb0ELb0ELb0ELi2ELi4ELi4ELi4ELb0EEENS1_21CollectiveEpilogueBwdISA_SB_SD_Li256ELb0ELb0ELi2EEENS1_19SingleTileSchedulerILb0ELb0ELb0ELi128EEEEEEEEEvNT_6ParamsE$_ZN4cute5tupleIJNS0_IJNS0_IJNS_1CILi8EEENS1_ILi1EEEEEENS1_ILi2EEES2_EEENS0_IJNS0_IJS3_NS1_ILi0EEEEEEiNS1_ILi1024EEEEEEEEC2ERKS6_RKSA_,($_ZN7cutlass13device_kernelIN5flash19enable_sm80_to_sm89INS1_16FlashAttnBwdSm80INS1_25CollectiveMainloopBwdSm80ILi2ELi2EN4cute5tupleIJNS5_1CILi128EEES8_NS7_ILi64EEEEEENS_10bfloat16_tEfNS_4arch4Sm80ELb0ELb0ELb1ELb0ELb0ELb0ELb0ELb0ELi2ELi4ELi4ELi4ELb0EEENS1_21CollectiveEpilogueBwdISA_SB_SD_Li256ELb0ELb0ELi2EEENS1_19SingleTileSchedulerILb0ELb0ELb0ELi128EEEEEEEEEvNT_6ParamsE$_ZN4cute5tupleIJNS0_IJNS0_IJNS_1CILi8EEENS1_ILi1EEEEEENS1_ILi4EEES3_EEENS0_IJNS0_IJS3_NS1_ILi0EEEEEElS7_EEEEEC2ERKS6_RKS9_ - $_ZN7cutlass13device_kernelIN5flash19enable_sm80_to_sm89INS1_16FlashAttnBwdSm80INS1_25CollectiveMainloopBwdSm80ILi2ELi2EN4cute5tupleIJNS5_1CILi128EEES8_NS7_ILi64EEEEEENS_10bfloat16_tEfNS_4arch4Sm80ELb0ELb0ELb1ELb0ELb0ELb0ELb0ELb0ELi2ELi4ELi4ELi4ELb0EEENS1_21CollectiveEpilogueBwdISA_SB_SD_Li256ELb0ELb0ELi2EEENS1_19SingleTileSchedulerILb0ELb0ELb0ELi128EEEEEEEEEvNT_6ParamsE$_ZN4cute5tupleIJNS0_IJNS0_IJNS_1CILi8EEENS1_ILi1EEEEEENS1_ILi2EEES2_EEENS0_IJNS0_IJS3_NS1_ILi0EEEEEEiNS1_ILi1024EEEEEEEEC2ERKS6_RKSA_)
$_ZN7cutlass13device_kernelIN5flash19enable_sm80_to_sm89INS1_16FlashAttnBwdSm80INS1_25CollectiveMainloopBwdSm80ILi2ELi2EN4cute5tupleIJNS5_1CILi128EEES8_NS7_ILi64EEEEEENS_10bfloat16_tEfNS_4arch4Sm80ELb0ELb0ELb1ELb0ELb0ELb0ELb0ELb0ELi2ELi4ELi4ELi4ELb0EEENS1_21CollectiveEpilogueBwdISA_SB_SD_Li256ELb0ELb0ELi2EEENS1_19SingleTileSchedulerILb0ELb0ELb0ELi128EEEEEEEEEvNT_6ParamsE$_ZN4cute5tupleIJNS0_IJNS0_IJNS_1CILi8EEENS1_ILi1EEEEEENS1_ILi2EEES2_EEENS0_IJNS0_IJS3_NS1_ILi0EEEEEEiNS1_ILi1024EEEEEEEEC2ERKS6_RKSA_:
[----:B------:R-:W-:Y:S02]  /*a760*/  MOV R8, 0xa780 ;  /* 0x0000a78000087802 */ /* 0x000fe40000000f00 */
[----:B------:R-:W-:Y:S05]  /*a770*/  CALL.REL.NOINC `($_ZN7cutlass13device_kernelIN5flash19enable_sm80_to_sm89INS1_16FlashAttnBwdSm80INS1_25CollectiveMainloopBwdSm80ILi2ELi2EN4cute5tupleIJNS5_1CILi128EEES8_NS7_ILi64EEEEEENS_10bfloat16_tEfNS_4arch4Sm80ELb0ELb0ELb1ELb0ELb0ELb0ELb0ELb0ELi2ELi4ELi4ELi4ELb0EEENS1_21CollectiveEpilogueBwdISA_SB_SD_Li256ELb0ELb0ELi2EEENS1_19SingleTileSchedulerILb0ELb0ELb0ELi128EEEEEEEEEvNT_6ParamsE$_ZN4cute3eso3ESOILb1ELb0EJNS_5tupleIJNS2_IJNS_1CILi8EEENS3_ILi1EEEEEENS3_ILi2EEES4_EEENS2_IJNS2_IJS5_NS3_ILi0EEEEEEiNS3_ILi1024EEEEEEEEC2ERKS8_RKSC_) ;  /* 0xffffdc2000007944 */ /* 0x000fea0003c3ffff */
[----:B-1----:R-:W-:Y:S02]  /*a780*/  MOV R2, R4 ;  /* 0x0000000400027202 */ /* 0x002fe40000000f00 */
[----:B------:R-:W-:-:S04]  /*a790*/  MOV R3, 0x0 ;  /* 0x0000000000037802 */ /* 0x000fc80000000f00 */
[----:B------:R-:W-:Y:S05]  /*a7a0*/  RET.REL.NODEC R2 `(_ZN7cutlass13device_kernelIN5flash19enable_sm80_to_sm89INS1_16FlashAttnBwdSm80INS1_25CollectiveMainloopBwdSm80ILi2ELi2EN4cute5tupleIJNS5_1CILi128EEES8_NS7_ILi64EEEEEENS_10bfloat16_tEfNS_4arch4Sm80ELb0ELb0ELb1ELb0ELb0ELb0ELb0ELb0ELi2ELi4ELi4ELi4ELb0EEENS1_21CollectiveEpilogueBwdISA_SB_SD_Li256ELb0ELb0ELi2EEENS1_19SingleTileSchedulerILb0ELb0ELb0ELi128EEEEEEEEEvNT_6ParamsE) ;  /* 0xffff585002007950 */ /* 0x000fea0003c3ffff */
        .type           $_ZN7cutlass13device_kernelIN5flash19enable_sm80_to_sm89INS1_16FlashAttnBwdSm80INS1_25CollectiveMainloopBwdSm80ILi2ELi2EN4cute5tupleIJNS5_1CILi128EEES8_NS7_ILi64EEEEEENS_10bfloat16_tEfNS_4arch4Sm80ELb0ELb0ELb1ELb0ELb0ELb0ELb0ELb0ELi2ELi4ELi4ELi4ELb0EEENS1_21CollectiveEpilogueBwdISA_SB_SD_Li256ELb0ELb0ELi2EEENS1_19SingleTileSchedulerILb0ELb0ELb0ELi128EEEEEEEEEvNT_6ParamsE$_ZN4cute5tupleIJNS0_IJNS0_IJNS_1CILi8EEENS1_ILi1EEEEEENS1_ILi4EEES3_EEENS0_IJNS0_IJS3_NS1_ILi0EEEEEElS7_EEEEEC2ERKS6_RKS9_,@function
        .size           $_ZN7cutlass13device_kernelIN5flash19enable_sm80_to_sm89INS1_16FlashAttnBwdSm80INS1_25CollectiveMainloopBwdSm80ILi2ELi2EN4cute5tupleIJNS5_1CILi128EEES8_NS7_ILi64EEEEEENS_10bfloat16_tEfNS_4arch4Sm80ELb0ELb0ELb1ELb0ELb0ELb0ELb0ELb0ELi2ELi4ELi4ELi4ELb0EEENS1_21CollectiveEpilogueBwdISA_SB_SD_Li256ELb0ELb0ELi2EEENS1_19SingleTileSchedulerILb0ELb0ELb0ELi128EEEEEEEEEvNT_6ParamsE$_ZN4cute5tupleIJNS0_IJNS0_IJNS_1CILi8EEENS1_ILi1EEEEEENS1_ILi4EEES3_EEENS0_IJNS0_IJS3_NS1_ILi0EEEEEElS7_EEEEEC2ERKS6_RKS9_,($_ZN7cutlass13device_kernelIN5flash19enable_sm80_to_sm89INS1_16FlashAttnBwdSm80INS1_25CollectiveMainloopBwdSm80ILi2ELi2EN4cute5tupleIJNS5_1CILi128EEES8_NS7_ILi64EEEEEENS_10bfloat16_tEfNS_4arch4Sm80ELb0ELb0ELb1ELb0ELb0ELb0ELb0ELb0ELi2ELi4ELi4ELi4ELb0EEENS1_21CollectiveEpilogueBwdISA_SB_SD_Li256ELb0ELb0ELi2EEENS1_19SingleTileSchedulerILb0ELb0ELb0ELi128EEEEEEEEEvNT_6ParamsE$_ZN4cute5tupleIJNS0_IJNS_1CILi16EEENS1_ILi2EEES3_S3_NS1_ILi4EEES3_EEENS0_IJNS1_ILi1EEEiiiNS1_ILi144EEENS1_ILi512EEEEEEEEC2ERKS5_RKS9_ - $_ZN7cutlass13device_kernelIN5flash19enable_sm80_to_sm89INS1_16FlashAttnBwdSm80INS1_25CollectiveMainloopBwdSm80ILi2ELi2EN4cute5tupleIJNS5_1CILi128EEES8_NS7_ILi64EEEEEENS_10bfloat16_tEfNS_4arch4Sm80ELb0ELb0ELb1ELb0ELb0ELb0ELb0ELb0ELi2ELi4ELi4ELi4ELb0EEENS1_21CollectiveEpilogueBwdISA_SB_SD_Li256ELb0ELb0ELi2EEENS1_19SingleTileSchedulerILb0ELb0ELb0ELi128EEEEEEEEEvNT_6ParamsE$_ZN4cute5tupleIJNS0_IJNS0_IJNS_1CILi8EEENS1_ILi1EEEEEENS1_ILi4EEES3_EEENS0_IJNS0_IJS3_NS1_ILi0EEEEEElS7_EEEEEC2ERKS6_RKS9_)
$_ZN7cutlass13device_kernelIN5flash19enable_sm80_to_sm89INS1_16FlashAttnBwdSm80INS1_25CollectiveMainloopBwdSm80ILi2ELi2EN4cute5tupleIJNS5_1CILi128EEES8_NS7_ILi64EEEEEENS_10bfloat16_tEfNS_4arch4Sm80ELb0ELb0ELb1ELb0ELb0ELb0ELb0ELb0ELi2ELi4ELi4ELi4ELb0EEENS1_21CollectiveEpilogueBwdISA_SB_SD_Li256ELb0ELb0ELi2EEENS1_19SingleTileSchedulerILb0ELb0ELb0ELi128EEEEEEEEEvNT_6ParamsE$_ZN4cute5tupleIJNS0_IJNS0_IJNS_1CILi8EEENS1_ILi1EEEEEENS1_ILi4EEES3_EEENS0_IJNS0_IJS3_NS1_ILi0EEEEEElS7_EEEEEC2ERKS6_RKS9_:
[----:B------:R-:W-:Y:S02]  /*a7b0*/  MOV R6, 0xa7d0 ;  /* 0x0000a7d000067802 */ /* 0x000fe40000000f00 */
[----:B------:R-:W-:Y:S05]  /*a7c0*/  CALL.REL.NOINC `($_ZN7cutlass13device_kernelIN5flash19enable_sm80_to_sm89INS1_16FlashAttnBwdSm80INS1_25CollectiveMainloopBwdSm80ILi2ELi2EN4cute5tupleIJNS5_1CILi128EEES8_NS7_ILi64EEEEEENS_10bfloat16_tEfNS_4arch4Sm80ELb0ELb0ELb1ELb0ELb0ELb0ELb0ELb0ELi2ELi4ELi4ELi4ELb0EEENS1_21CollectiveEpilogueBwdISA_SB_SD_Li256ELb0ELb0ELi2EEENS1_19SingleTileSchedulerILb0ELb0ELb0ELi128EEEEEEEEEvNT_6ParamsE$_ZN4cute3eso3ESOILb1ELb0EJNS_5tupleIJNS2_IJNS_1CILi8EEENS3_ILi1EEEEEENS3_ILi4EEES5_EEENS2_IJNS2_IJS5_NS3_ILi0EEEEEElS9_EEEEEC2ERKS8_RKSB_) ;  /* 0xffffdc1000007944 */ /* 0x000fea0003c3ffff */
[----:B------:R-:W-:-:S04]  /*a7d0*/  MOV R5, 0x0 ;  /* 0x0000000000057802 */ /* 0x000fc80000000f00 */
[----:B------:R-:W-:Y:S05]  /*a7e0*/  RET.REL.NODEC R4 `(_ZN7cutlass13device_kernelIN5flash19enable_sm80_to_sm89INS1_16FlashAttnBwdSm80INS1_25CollectiveMainloopBwdSm80ILi2ELi2EN4cute5tupleIJNS5_1CILi128EEES8_NS7_ILi64EEEEEENS_10bfloat16_tEfNS_4arch4Sm80ELb0ELb0ELb1ELb0ELb0ELb0ELb0ELb0ELi2ELi4ELi4ELi4ELb0EEENS1_21CollectiveEpilogueBwdISA_SB_SD_Li256ELb0ELb0ELi2EEENS1_19SingleTileSchedulerILb0ELb0ELb0ELi128EEEEEEEEEvNT_6ParamsE) ;  /* 0xffff581004007950 */ /* 0x000fea0003c3ffff */
        .type           $_ZN7cutlass13device_kernelIN5flash19enable_sm80_to_sm89INS1_16FlashAttnBwdSm80INS1_25CollectiveMainloopBwdSm80ILi2ELi2EN4cute5tupleIJNS5_1CILi128EEES8_NS7_ILi64EEEEEENS_10bfloat16_tEfNS_4arch4Sm80ELb0ELb0ELb1ELb0ELb0ELb0ELb0ELb0ELi2ELi4ELi4ELi4ELb0EEENS1_21CollectiveEpilogueBwdISA_SB_SD_Li256ELb0ELb0ELi2EEENS1_19SingleTileSchedulerILb0ELb0ELb0ELi128EEEEEEEEEvNT_6ParamsE$_ZN4cute5tupleIJNS0_IJNS_1CILi16EEENS1_ILi2EEES3_S3_NS1_ILi4EEES3_EEENS0_IJNS1_ILi1EEEiiiNS1_ILi144EEENS1_ILi512EEEEEEEEC2ERKS5_RKS9_,@function
        .size           $_ZN7cutlass13device_kernelIN5flash19enable_sm80_to_sm89INS1_16FlashAttnBwdSm80INS1_25CollectiveMainloopBwdSm80ILi2ELi2EN4cute5tupleIJNS5_1CILi128EEES8_NS7_ILi64EEEEEENS_10bfloat16_tEfNS_4arch4Sm80ELb0ELb0ELb1ELb0ELb0ELb0ELb0ELb0ELi2ELi4ELi4ELi4ELb0EEENS1_21CollectiveEpilogueBwdISA_SB_SD_Li256ELb0ELb0ELi2EEENS1_19SingleTileSchedulerILb0ELb0ELb0ELi128EEEEEEEEEvNT_6ParamsE$_ZN4cute5tupleIJNS0_IJNS_1CILi16EEENS1_ILi2EEES3_S3_NS1_ILi4EEES3_EEENS0_IJNS1_ILi1EEEiiiNS1_ILi144EEENS1_ILi512EEEEEEEEC2ERKS5_RKS9_,($_ZN7cutlass13device_kernelIN5flash19enable_sm80_to_sm89INS1_16FlashAttnBwdSm80INS1_25CollectiveMainloopBwdSm80ILi2ELi2EN4cute5tupleIJNS5_1CILi128EEES8_NS7_ILi64EEEEEENS_10bfloat16_tEfNS_4arch4Sm80ELb0ELb0ELb1ELb0ELb0ELb0ELb0ELb0ELi2ELi4ELi4ELi4ELb0EEENS1_21CollectiveEpilogueBwdISA_SB_SD_Li256ELb0ELb0ELi2EEENS1_19SingleTileSchedulerILb0ELb0ELb0ELi128EEEEEEEEEvNT_6ParamsE$_ZN4cute5tupleIJNS0_IJNS_1CILi1EEENS0_IJS2_NS1_ILi2EEES3_EEEEEENS0_IJNS1_ILi0EEENS0_IJS2_NS1_ILi256EEEiEEEEEEEEC2ERKS5_RKS9_ - $_ZN7cutlass13device_kernelIN5flash19enable_sm80_to_sm89INS1_16FlashAttnBwdSm80INS1_25CollectiveMainloopBwdSm80ILi2ELi2EN4cute5tupleIJNS5_1CILi128EEES8_NS7_ILi64EEEEEENS_10bfloat16_tEfNS_4arch4Sm80ELb0ELb0ELb1ELb0ELb0ELb0ELb0ELb0ELi2ELi4ELi4ELi4ELb0EEENS1_21CollectiveEpilogueBwdISA_SB_SD_Li256ELb0ELb0ELi2EEENS1_19SingleTileSchedulerILb0ELb0ELb0ELi128EEEEEEEEEvNT_6ParamsE$_ZN4cute5tupleIJNS0_IJNS_1CILi16EEENS1_ILi2EEES3_S3_NS1_ILi4EEES3_EEENS0_IJNS1_ILi1EEEiiiNS1_ILi144EEENS1_ILi512EEEEEEEEC2ERKS5_RKS9_)
$_ZN7cutlass13device_kernelIN5flash19enable_sm80_to_sm89INS1_16FlashAttnBwdSm80INS1_25CollectiveMainloopBwdSm80ILi2ELi2EN4cute5tupleIJNS5_1CILi128EEES8_NS7_ILi64EEEEEENS_10bfloat16_tEfNS_4arch4Sm80ELb0ELb0ELb1ELb0ELb0ELb0ELb0ELb0ELi2ELi4ELi4ELi4ELb0EEENS1_21CollectiveEpilogueBwdISA_SB_SD_Li256ELb0ELb0ELi2EEENS1_19SingleTileSchedulerILb0ELb0ELb0ELi128EEEEEEEEEvNT_6ParamsE$_ZN4cute5tupleIJNS0_IJNS_1CILi16EEENS1_ILi2EEES3_S3_NS1_ILi4EEES3_EEENS0_IJNS1_ILi1EEEiiiNS1_ILi144EEENS1_ILi512EEEEEEEEC2ERKS5_RKS9_:
[----:B------:R-:W-:Y:S02]  /*a7f0*/  MOV R8, 0xa810 ;  /* 0x0000a81000087802 */ /* 0x000fe40000000f00 */
[----:B------:R-:W-:Y:S05]  /*a800*/  CALL.REL.NOINC `($_ZN7cutlass13device_kernelIN5flash19enable_sm80_to_sm89INS1_16FlashAttnBwdSm80INS1_25CollectiveMainloopBwdSm80ILi2ELi2EN4cute5tupleIJNS5_1CILi128EEES8_NS7_ILi64EEEEEENS_10bfloat16_tEfNS_4arch4Sm80ELb0ELb0ELb1ELb0ELb0ELb0ELb0ELb0ELi2ELi4ELi4ELi4ELb0EEENS1_21CollectiveEpilogueBwdISA_SB_SD_Li256ELb0ELb0ELi2EEENS1_19SingleTileSchedulerILb0ELb0ELb0ELi128EEEEEEEEEvNT_6ParamsE$_ZN4cute3eso3ESOILb1ELb0EJNS_5tupleIJNS_1CILi16EEENS3_ILi2EEES5_S5_NS3_ILi4EEES5_EEENS2_IJNS3_ILi1EEEiiiNS3_ILi144EEENS3_ILi512EEEEEEEEC2ERKS7_RKSB_) ;  /* 0xffffdc8000007944 */ /* 0x000fea0003c3ffff */
[----:B-1----:R-:W-:Y:S02]  /*a810*/  MOV R2, R6 ;  /* 0x0000000600027202 */ /* 0x002fe40000000f00 */
[----:B------:R-:W-:-:S04]  /*a820*/  MOV R3, 0x0 ;  /* 0x0000000000037802 */ /* 0x000fc80000000f00 */
[----:B------:R-:W-:Y:S05]  /*a830*/  RET.REL.NODEC R2 `(_ZN7cutlass13device_kernelIN5flash19enable_sm80_to_sm89INS1_16FlashAttnBwdSm80INS1_25CollectiveMainloopBwdSm80ILi2ELi2EN4cute5tupleIJNS5_1CILi128EEES8_NS7_ILi64EEEEEENS_10bfloat16_tEfNS_4arch4Sm80ELb0ELb0ELb1ELb0ELb0ELb0ELb0ELb0ELi2ELi4ELi4ELi4ELb0EEENS1_21CollectiveEpilogueBwdISA_SB_SD_Li256ELb0ELb0ELi2EEENS1_19SingleTileSchedulerILb0ELb0ELb0ELi128EEEEEEEEEvNT_6ParamsE) ;  /* 0xffff57c002007950 */ /* 0x000fea0003c3ffff */
        .type           $_ZN7cutlass13device_kernelIN5flash19enable_sm80_to_sm89INS1_16FlashAttnBwdSm80INS1_25CollectiveMainloopBwdSm80ILi2ELi2EN4cute5tupleIJNS5_1CILi128EEES8_NS7_ILi64EEEEEENS_10bfloat16_tEfNS_4arch4Sm80ELb0ELb0ELb1ELb0ELb0ELb0ELb0ELb0ELi2ELi4ELi4ELi4ELb0EEENS1_21CollectiveEpilogueBwdISA_SB_SD_Li256ELb0ELb0ELi2EEENS1_19SingleTileSchedulerILb0ELb0ELb0ELi128EEEEEEEEEvNT_6ParamsE$_ZN4cute5tupleIJNS0_IJNS_1CILi1EEENS0_IJS2_NS1_ILi2EEES3_EEEEEENS0_IJNS1_ILi0EEENS0_IJS2_NS1_ILi256EEEiEEEEEEEEC2ERKS5_RKS9_,@function
        .size           $_ZN7cutlass13device_kernelIN5flash19enable_sm80_to_sm89INS1_16FlashAttnBwdSm80INS1_25CollectiveMainloopBwdSm80ILi2ELi2EN4cute5tupleIJNS5_1CILi128EEES8_NS7_ILi64EEEEEENS_10bfloat16_tEfNS_4arch4Sm80ELb0ELb0ELb1ELb0ELb0ELb0ELb0ELb0ELi2ELi4ELi4ELi4ELb0EEENS1_21CollectiveEpilogueBwdISA_SB_SD_Li256ELb0ELb0ELi2EEENS1_19SingleTileSchedulerILb0ELb0ELb0ELi128EEEEEEEEEvNT_6ParamsE$_ZN4cute5tupleIJNS0_IJNS_1CILi1EEENS0_IJS2_NS1_ILi2EEES3_EEEEEENS0_IJNS1_ILi0EEENS0_IJS2_NS1_ILi256EEEiEEEEEEEEC2ERKS5_RKS9_,($_ZN7cutlass13device_kernelIN5flash19enable_sm80_to_sm89INS1_16FlashAttnBwdSm80INS1_25CollectiveMainloopBwdSm80ILi2ELi2EN4cute5tupleIJNS5_1CILi128EEES8_NS7_ILi64EEEEEENS_10bfloat16_tEfNS_4arch4Sm80ELb0ELb0ELb1ELb0ELb0ELb0ELb0ELb0ELi2ELi4ELi4ELi4ELb0EEENS1_21CollectiveEpilogueBwdISA_SB_SD_Li256ELb0ELb0ELi2EEENS1_19SingleTileSchedulerILb0ELb0ELb0ELi128EEEEEEEEEvNT_6ParamsE$_ZN4cute5tupleIJNS0_IJNS_1CILi1EEENS1_ILi2EEEEEENS0_IJNS1_ILi0EEEiEEEEEC2ERKS4_RKS6_ - $_ZN7cutlass13device_kernelIN5flash19enable_sm80_to_sm89INS1_16FlashAttnBwdSm80INS1_25CollectiveMainloopBwdSm80ILi2ELi2EN4cute5tupleIJNS5_1CILi128EEES8_NS7_ILi64EEEEEENS_10bfloat16_tEfNS_4arch4Sm80ELb0ELb0ELb1ELb0ELb0ELb0ELb0ELb0ELi2ELi4ELi4ELi4ELb0EEENS1_21CollectiveEpilogueBwdISA_SB_SD_Li256ELb0ELb0ELi2EEENS1_19SingleTileSchedulerILb0ELb0ELb0ELi128EEEEEEEEEvNT_6ParamsE$_ZN4cute5tupleIJNS0_IJNS_1CILi1EEENS0_IJS2_NS1_ILi2EEES3_EEEEEENS0_IJNS1_ILi0EEENS0_IJS2_NS1_ILi256EEEiEEEEEEEEC2ERKS5_RKS9_)
$_ZN7cutlass13device_kernelIN5flash19enable_sm80_to_sm89INS1_16FlashAttnBwdSm80INS1_25CollectiveMainloopBwdSm80ILi2ELi2EN4cute5tupleIJNS5_1CILi128EEES8_NS7_ILi64EEEEEENS_10bfloat16_tEfNS_4arch4Sm80ELb0ELb0ELb1ELb0ELb0ELb0ELb0ELb0ELi2ELi4ELi4ELi4ELb0EEENS1_21CollectiveEpilogueBwdISA_SB_SD_Li256ELb0ELb0ELi2EEENS1_19SingleTileSchedulerILb0ELb0ELb0ELi128EEEEEEEEEvNT_6ParamsE$_ZN4cute5tupleIJNS0_IJNS_1CILi1EEENS0_IJS2_NS1_ILi2EEES3_EEEEEENS0_IJNS1_ILi0EEENS0_IJS2_NS1_ILi256EEEiEEEEEEEEC2ERKS5_RKS9_:
[----:B------:R-:W-:Y:S02]  /*a840*/  MOV R4, 0xa860 ;  /* 0x0000a86000047802 */ /* 0x000fe40000000f00 */
[----:B------:R-:W-:Y:S05]  /*a850*/  CALL.REL.NOINC `($_ZN7cutlass13device_kernelIN5flash19enable_sm80_to_sm89INS1_16FlashAttnBwdSm80INS1_25CollectiveMainloopBwdSm80ILi2ELi2EN4cute5tupleIJNS5_1CILi128EEES8_NS7_ILi64EEEEEENS_10bfloat16_tEfNS_4arch4Sm80ELb0ELb0ELb1ELb0ELb0ELb0ELb0ELb0ELi2ELi4ELi4ELi4ELb0EEENS1_21CollectiveEpilogueBwdISA_SB_SD_Li256ELb0ELb0ELi2EEENS1_19SingleTileSchedulerILb0ELb0ELb0ELi128EEEEEEEEEvNT_6ParamsE$_ZN4cute3eso3ESOILb1ELb0EJNS_5tupleIJNS_1CILi1EEENS2_IJS4_NS3_ILi2EEES5_EEEEEENS2_IJNS3_ILi0EEENS2_IJS4_NS3_ILi256EEEiEEEEEEEEC2ERKS7_RKSB_) ;  /* 0xffffdc9000007944 */ /* 0x000fea0003c3ffff */
[----:B-1----:R-:W-:Y:S02]  /*a860*/  MOV R2, R6 ;  /* 0x0000000600027202 */ /* 0x002fe40000000f00 */
[----:B------:R-:W-:-:S04]  /*a870*/  MOV R3, 0x0 ;  /* 0x0000000000037802 */ /* 0x000fc80000000f00 */
[----:B------:R-:W-:Y:S05]  /*a880*/  RET.REL.NODEC R2 `(_ZN7cutlass13device_kernelIN5flash19enable_sm80_to_sm89INS1_16FlashAttnBwdSm80INS1_25CollectiveMainloopBwdSm80ILi2ELi2EN4cute5tupleIJNS5_1CILi128EEES8_NS7_ILi64EEEEEENS_10bfloat16_tEfNS_4arch4Sm80ELb0ELb0ELb1ELb0ELb0ELb0ELb0ELb0ELi2ELi4ELi4ELi4ELb0EEENS1_21CollectiveEpilogueBwdISA_SB_SD_Li256ELb0ELb0ELi2EEENS1_19SingleTileSchedulerILb0ELb0ELb0ELi128EEEEEEEEEvNT_6ParamsE) ;  /* 0xffff577002007950 */ /* 0x000fea0003c3ffff */
        .type           $_ZN7cutlass13device_kernelIN5flash19enable_sm80_to_sm89INS1_16FlashAttnBwdSm80INS1_25CollectiveMainloopBwdSm80ILi2ELi2EN4cute5tupleIJNS5_1CILi128EEES8_NS7_ILi64EEEEEENS_10bfloat16_tEfNS_4arch4Sm80ELb0ELb0ELb1ELb0ELb0ELb0ELb0ELb0ELi2ELi4ELi4ELi4ELb0EEENS1_21CollectiveEpilogueBwdISA_SB_SD_Li256ELb0ELb0ELi2EEENS1_19SingleTileSchedulerILb0ELb0ELb0ELi128EEEEEEEEEvNT_6ParamsE$_ZN4cute5tupleIJNS0_IJNS_1CILi1EEENS1_ILi2EEEEEENS0_IJNS1_ILi0EEEiEEEEEC2ERKS4_RKS6_,@function
        .size           $_ZN7cutlass13device_kernelIN5flash19enable_sm80_to_sm89INS1_16FlashAttnBwdSm80INS1_25CollectiveMainloopBwdSm80ILi2ELi2EN4cute5tupleIJNS5_1CILi128EEES8_NS7_ILi64EEEEEENS_10bfloat16_tEfNS_4arch4Sm80ELb0ELb0ELb1ELb0ELb0ELb0ELb0ELb0ELi2ELi4ELi4ELi4ELb0EEENS1_21CollectiveEpilogueBwdISA_SB_SD_Li256ELb0ELb0ELi2EEENS1_19SingleTileSchedulerILb0ELb0ELb0ELi128EEEEEEEEEvNT_6ParamsE$_ZN4cute5tupleIJNS0_IJNS_1CILi1EEENS1_ILi2EEEEEENS0_IJNS1_ILi0EEEiEEEEEC2ERKS4_RKS6_,($_ZN7cutlass13device_kernelIN5flash19enable_sm80_to_sm89INS1_16FlashAttnBwdSm80INS1_25CollectiveMainloopBwdSm80ILi2ELi2EN4cute5tupleIJNS5_1CILi128EEES8_NS7_ILi64EEEEEENS_10bfloat16_tEfNS_4arch4Sm80ELb0ELb0ELb1ELb0ELb0ELb0ELb0ELb0ELi2ELi4ELi4ELi4ELb0EEENS1_21CollectiveEpilogueBwdISA_SB_SD_Li256ELb0ELb0ELi2EEENS1_19SingleTileSchedulerILb0ELb0ELb0ELi128EEEEEEEEEvNT_6ParamsE$_ZN4cute5tupleIJNS0_IJNS_1CILi1EEENS1_ILi2EEES3_EEENS0_IJS2_NS1_ILi256EEEiEEEEEC2ERKS4_RKS6_ - $_ZN7cutlass13device_kernelIN5flash19enable_sm80_to_sm89INS1_16FlashAttnBwdSm80INS1_25CollectiveMainloopBwdSm80ILi2ELi2EN4cute5tupleIJNS5_1CILi128EEES8_NS7_ILi64EEEEEENS_10bfloat16_tEfNS_4arch4Sm80ELb0ELb0ELb1ELb0ELb0ELb0ELb0ELb0ELi2ELi4ELi4ELi4ELb0EEENS1_21CollectiveEpilogueBwdISA_SB_SD_Li256ELb0ELb0ELi2EEENS1_19SingleTileSchedulerILb0ELb0ELb0ELi128EEEEEEEEEvNT_6ParamsE$_ZN4cute5tupleIJNS0_IJNS_1CILi1EEENS1_ILi2EEEEEENS0_IJNS1_ILi0EEEiEEEEEC2ERKS4_RKS6_)
$_ZN7cutlass13device_kernelIN5flash19enable_sm80_to_sm89INS1_16FlashAttnBwdSm80INS1_25CollectiveMainloopBwdSm80ILi2ELi2EN4cute5tupleIJNS5_1CILi128EEES8_NS7_ILi64EEEEEENS_10bfloat16_tEfNS_4arch4Sm80ELb0ELb0ELb1ELb0ELb0ELb0ELb0ELb0ELi2ELi4ELi4ELi4ELb0EEENS1_21CollectiveEpilogueBwdISA_SB_SD_Li256ELb0ELb0ELi2EEENS1_19SingleTileSchedulerILb0ELb0ELb0ELi128EEEEEEEEEvNT_6ParamsE$_ZN4cute5tupleIJNS0_IJNS_1CILi1EEENS1_ILi2EEEEEENS0_IJNS1_ILi0EEEiEEEEEC2ERKS4_RKS6_:
[----:B------:R-:W-:Y:S02]  /*a890*/  MOV R4, 0xa8b0 ;  /* 0x0000a8b000047802 */ /* 0x000fe40000000f00 */
[----:B------:R-:W-:Y:S05]  /*a8a0*/  CALL.REL.NOINC `($_ZN7cutlass13device_kernelIN5flash19enable_sm80_to_sm89INS1_16FlashAttnBwdSm80INS1_25CollectiveMainloopBwdSm80ILi2ELi2EN4cute5tupleIJNS5_1CILi128EEES8_NS7_ILi64EEEEEENS_10bfloat16_tEfNS_4arch4Sm80ELb0ELb0ELb1ELb0ELb0ELb0ELb0ELb0ELi2ELi4ELi4ELi4ELb0EEENS1_21CollectiveEpilogueBwdISA_SB_SD_Li256ELb0ELb0ELi2EEENS1_19SingleTileSchedulerILb0ELb0ELb0ELi128EEEEEEEEEvNT_6ParamsE$_ZN4cute3eso3ESOILb1ELb0EJNS_5tupleIJNS_1CILi1EEENS3_ILi2EEEEEENS2_IJNS3_ILi0EEEiEEEEEC2ERKS6_RKS8_) ;  /* 0xffffde1000007944 */ /* 0x000fea0003c3ffff */
[----:B------:R-:W-:-:S04]  /*a8b0*/  MOV R7, 0x0 ;  /* 0x0000000000077802 */ /* 0x000fc80000000f00 */
[----:B------:R-:W-:Y:S05]  /*a8c0*/  RET.REL.NODEC R6 `(_ZN7cutlass13device_kernelIN5flash19enable_sm80_to_sm89INS1_16FlashAttnBwdSm80INS1_25CollectiveMainloopBwdSm80ILi2ELi2EN4cute5tupleIJNS5_1CILi128EEES8_NS7_ILi64EEEEEENS_10bfloat16_tEfNS_4arch4Sm80ELb0ELb0ELb1ELb0ELb0ELb0ELb0ELb0ELi2ELi4ELi4ELi4ELb0EEENS1_21CollectiveEpilogueBwdISA_SB_SD_Li256ELb0ELb0ELi2EEENS1_19SingleTileSchedulerILb0ELb0ELb0ELi128EEEEEEEEEvNT_6ParamsE) ;  /* 0xffff573006007950 */ /* 0x000fea0003c3ffff */
        .type           $_ZN7cutlass13device_kernelIN5flash19enable_sm80_to_sm89INS1_16FlashAttnBwdSm80INS1_25CollectiveMainloopBwdSm80ILi2ELi2EN4cute5tupleIJNS5_1CILi128EEES8_NS7_ILi64EEEEEENS_10bfloat16_tEfNS_4arch4Sm80ELb0ELb0ELb1ELb0ELb0ELb0ELb0ELb0ELi2ELi4ELi4ELi4ELb0EEENS1_21CollectiveEpilogueBwdISA_SB_SD_Li256ELb0ELb0ELi2EEENS1_19SingleTileSchedulerILb0ELb0ELb0ELi128EEEEEEEEEvNT_6ParamsE$_ZN4cute5tupleIJNS0_IJNS_1CILi1EEENS1_ILi2EEES3_EEENS0_IJS2_NS1_ILi256EEEiEEEEEC2ERKS4_RKS6_,@function
        .size           $_ZN7cutlass13device_kernelIN5flash19enable_sm80_to_sm89INS1_16FlashAttnBwdSm80INS1_25CollectiveMainloopBwdSm80ILi2ELi2EN4cute5tupleIJNS5_1CILi128EEES8_NS7_ILi64EEEEEENS_10bfloat16_tEfNS_4arch4Sm80ELb0ELb0ELb1ELb0ELb0ELb0ELb0ELb0ELi2ELi4ELi4ELi4ELb0EEENS1_21CollectiveEpilogueBwdISA_SB_SD_Li256ELb0ELb0ELi2EEENS1_19SingleTileSchedulerILb0ELb0ELb0ELi128EEEEEEEEEvNT_6ParamsE$_ZN4cute5tupleIJNS0_IJNS_1CILi1EEENS1_ILi2EEES3_EEENS0_IJS2_NS1_ILi256EEEiEEEEEC2ERKS4_RKS6_,($_ZN7cutlass13device_kernelIN5flash19enable_sm80_to_sm89INS1_16FlashAttnBwdSm80INS1_25CollectiveMainloopBwdSm80ILi2ELi2EN4cute5tupleIJNS5_1CILi128EEES8_NS7_ILi64EEEEEENS_10bfloat16_tEfNS_4arch4Sm80ELb0ELb0ELb1ELb0ELb0ELb0ELb0ELb0ELi2ELi4ELi4ELi4ELb0EEENS1_21CollectiveEpilogueBwdISA_SB_SD_Li256ELb0ELb0ELi2EEENS1_19SingleTileSchedulerILb0ELb0ELb0ELi128EEEEEEEEEvNT_6ParamsE$_ZN4cute5tupleIJNS0_IJNS_1CILi2EEEEEENS0_IJiEEEEEC2ERKS3_RKS4_ - $_ZN7cutlass13device_kernelIN5flash19enable_sm80_to_sm89INS1_16FlashAttnBwdSm80INS1_25CollectiveMainloopBwdSm80ILi2ELi2EN4cute5tupleIJNS5_1CILi128EEES8_NS7_ILi64EEEEEENS_10bfloat16_tEfNS_4arch4Sm80ELb0ELb0ELb1ELb0ELb0ELb0ELb0ELb0ELi2ELi4ELi4ELi4ELb0EEENS1_21CollectiveEpilogueBwdISA_SB_SD_Li256ELb0ELb0ELi2EEENS1_19SingleTileSchedulerILb0ELb0ELb0ELi128EEEEEEEEEvNT_6ParamsE$_ZN4cute5tupleIJNS0_IJNS_1CILi1EEENS1_ILi2EEES3_EEENS0_IJS2_NS1_ILi256EEEiEEEEEC2ERKS4_RKS6_)
$_ZN7cutlass13device_kernelIN5flash19enable_sm80_to_sm89INS1_16FlashAttnBwdSm80INS1_25CollectiveMainloopBwdSm80ILi2ELi2EN4cute5tupleIJNS5_1CILi128EEES8_NS7_ILi64EEEEEENS_10bfloat16_tEfNS_4arch4Sm80ELb0ELb0ELb1ELb0ELb0ELb0ELb0ELb0ELi2ELi4ELi4ELi4ELb0EEENS1_21CollectiveEpilogueBwdISA_SB_SD_Li256ELb0ELb0ELi2EEENS1_19SingleTileSchedulerILb0ELb0ELb0ELi128EEEEEEEEEvNT_6ParamsE$_ZN4cute5tupleIJNS0_IJNS_1CILi1EEENS1_ILi2EEES3_EEENS0_IJS2_NS1_ILi256EEEiEEEEEC2ERKS4_RKS6_:
[----:B------:R-:W-:Y:S02]  /*a8d0*/  MOV R4, 0xa8f0 ;  /* 0x0000a8f000047802 */ /* 0x000fe40000000f00 */
[----:B------:R-:W-:Y:S05]  /*a8e0*/  CALL.REL.NOINC `($_ZN7cutlass13device_kernelIN5flash19enable_sm80_to_sm89INS1_16FlashAttnBwdSm80INS1_25CollectiveMainloopBwdSm80ILi2ELi2EN4cute5tupleIJNS5_1CILi128EEES8_NS7_ILi64EEEEEENS_10bfloat16_tEfNS_4arch4Sm80ELb0ELb0ELb1ELb0ELb0ELb0ELb0ELb0ELi2ELi4ELi4ELi4ELb0EEENS1_21CollectiveEpilogueBwdISA_SB_SD_Li256ELb0ELb0ELi2EEENS1_19SingleTileSchedulerILb0ELb0ELb0ELi128EEEEEEEEEvNT_6ParamsE$_ZN4cute3eso3ESOILb1ELb0EJNS_5tupleIJNS_1CILi1EEENS3_ILi2EEES5_EEENS2_IJS4_NS3_ILi256EEEiEEEEEC2ERKS6_RKS8_) ;  /* 0xffffde1000007944 */ /* 0x000fea0003c3ffff */
[----:B-1----:R-:W-:Y:S02]  /*a8f0*/  MOV R2, R6 ;  /* 0x0000000600027202 */ /* 0x002fe40000000f00 */
[----:B------:R-:W-:-:S04]  /*a900*/  MOV R3, 0x0 ;  /* 0x0000000000037802 */ /* 0x000fc80000000f00 */
[----:B------:R-:W-:Y:S05]  /*a910*/  RET.REL.NODEC R2 `(_ZN7cutlass13device_kernelIN5flash19enable_sm80_to_sm89INS1_16FlashAttnBwdSm80INS1_25CollectiveMainloopBwdSm80ILi2ELi2EN4cute5tupleIJNS5_1CILi128EEES8_NS7_ILi64EEEEEENS_10bfloat16_tEfNS_4arch4Sm80ELb0ELb0ELb1ELb0ELb0ELb0ELb0ELb0ELi2ELi4ELi4ELi4ELb0EEENS1_21CollectiveEpilogueBwdISA_SB_SD_Li256ELb0ELb0ELi2EEENS1_19SingleTileSchedulerILb0ELb0ELb0ELi128EEEEEEEEEvNT_6ParamsE) ;  /* 0xffff56e002007950 */ /* 0x000fea0003c3ffff */
        .type           $_ZN7cutlass13device_kernelIN5flash19enable_sm80_to_sm89INS1_16FlashAttnBwdSm80INS1_25CollectiveMainloopBwdSm80ILi2ELi2EN4cute5tupleIJNS5_1CILi128EEES8_NS7_ILi64EEEEEENS_10bfloat16_tEfNS_4arch4Sm80ELb0ELb0ELb1ELb0ELb0ELb0ELb0ELb0ELi2ELi4ELi4ELi4ELb0EEENS1_21CollectiveEpilogueBwdISA_SB_SD_Li256ELb0ELb0ELi2EEENS1_19SingleTileSchedulerILb0ELb0ELb0ELi128EEEEEEEEEvNT_6ParamsE$_ZN4cute5tupleIJNS0_IJNS_1CILi2EEEEEENS0_IJiEEEEEC2ERKS3_RKS4_,@function
        .size           $_ZN7cutlass13device_kernelIN5flash19enable_sm80_to_sm89INS1_16FlashAttnBwdSm80INS1_25CollectiveMainloopBwdSm80ILi2ELi2EN4cute5tupleIJNS5_1CILi128EEES8_NS7_ILi64EEEEEENS_10bfloat16_tEfNS_4arch4Sm80ELb0ELb0ELb1ELb0ELb0ELb0ELb0ELb0ELi2ELi4ELi4ELi4ELb0EEENS1_21CollectiveEpilogueBwdISA_SB_SD_Li256ELb0ELb0ELi2EEENS1_19SingleTileSchedulerILb0ELb0ELb0ELi128EEEEEEEEEvNT_6ParamsE$_ZN4cute5tupleIJNS0_IJNS_1CILi2EEEEEENS0_IJiEEEEEC2ERKS3_RKS4_,($_ZN7cutlass13device_kernelIN5flash19enable_sm80_to_sm89INS1_16FlashAttnBwdSm80INS1_25CollectiveMainloopBwdSm80ILi2ELi2EN4cute5tupleIJNS5_1CILi128EEES8_NS7_ILi64EEEEEENS_10bfloat16_tEfNS_4arch4Sm80ELb0ELb0ELb1ELb0ELb0ELb0ELb0ELb0ELi2ELi4ELi4ELi4ELb0EEENS1_21CollectiveEpilogueBwdISA_SB_SD_Li256ELb0ELb0ELi2EEENS1_19SingleTileSchedulerILb0ELb0ELb0ELi128EEEEEEEEEvNT_6ParamsE$_ZN4cute5tupleIJNS0_IJNS_1CILi2EEES2_EEENS0_IJNS1_ILi1EEEiEEEEEC2ERKS3_RKS5_ - $_ZN7cutlass13device_kernelIN5flash19enable_sm80_to_sm89INS1_16FlashAttnBwdSm80INS1_25CollectiveMainloopBwdSm80ILi2ELi2EN4cute5tupleIJNS5_1CILi128EEES8_NS7_ILi64EEEEEENS_10bfloat16_tEfNS_4arch4Sm80ELb0ELb0ELb1ELb0ELb0ELb0ELb0ELb0ELi2ELi4ELi4ELi4ELb0EEENS1_21CollectiveEpilogueBwdISA_SB_SD_Li256ELb0ELb0ELi2EEENS1_19SingleTileSchedulerILb0ELb0ELb0ELi128EEEEEEEEEvNT_6ParamsE$_ZN4cute5tupleIJNS0_IJNS_1CILi2EEEEEENS0_IJiEEEEEC2ERKS3_RKS4_)
$_ZN7cutlass13device_kernelIN5flash19enable_sm80_to_sm89INS1_16FlashAttnBwdSm80INS1_25CollectiveMainloopBwdSm80ILi2ELi2EN4cute5tupleIJNS5_1CILi128EEES8_NS7_ILi64EEEEEENS_10bfloat16_tEfNS_4arch4Sm80ELb0ELb0ELb1ELb0ELb0ELb0ELb0ELb0ELi2ELi4ELi4ELi4ELb0EEENS1_21CollectiveEpilogueBwdISA_SB_SD_Li256ELb0ELb0ELi2EEENS1_19SingleTileSchedulerILb0ELb0ELb0ELi128EEEEEEEEEvNT_6ParamsE$_ZN4cute5tupleIJNS0_IJNS_1CILi2EEEEEENS0_IJiEEEEEC2ERKS3_RKS4_:
[----:B------:R-:W-:Y:S02]  /*a920*/  MOV R6, 0xa940 ;  /* 0x0000a94000067802 */ /* 0x000fe40000000f00 */
[----:B------:R-:W-:Y:S05]  /*a930*/  CALL.REL.NOINC `($_ZN7cutlass13device_kernelIN5flash19enable_sm80_to_sm89INS1_16FlashAttnBwdSm80INS1_25CollectiveMainloopBwdSm80ILi2ELi2EN4cute5tupleIJNS5_1CILi128EEES8_NS7_ILi64EEEEEENS_10bfloat16_tEfNS_4arch4Sm80ELb0ELb0ELb1ELb0ELb0ELb0ELb0ELb0ELi2ELi4ELi4ELi4ELb0EEENS1_21CollectiveEpilogueBwdISA_SB_SD_Li256ELb0ELb0ELi2EEENS1_19SingleTileSchedulerILb0ELb0ELb0ELi128EEEEEEEEEvNT_6ParamsE$_ZN4cute3eso3ESOILb1ELb0EJNS_5tupleIJNS_1CILi2EEEEEENS2_IJiEEEEEC2ERKS5_RKS6_) ;  /* 0xffffde0000007944 */ /* 0x000fea0003c3ffff */
[----:B------:R-:W-:-:S04]  /*a940*/  MOV R5, 0x0 ;  /* 0x0000000000057802 */ /* 0x000fc80000000f00 */
[----:B------:R-:W-:Y:S05]  /*a950*/  RET.REL.NODEC R4 `(_ZN7cutlass13device_kernelIN5flash19enable_sm80_to_sm89INS1_16FlashAttnBwdSm80INS1_25CollectiveMainloopBwdSm80ILi2ELi2EN4cute5tupleIJNS5_1CILi128EEES8_NS7_ILi64EEEEEENS_10bfloat16_tEfNS_4arch4Sm80ELb0ELb0ELb1ELb0ELb0ELb0ELb0ELb0ELi2ELi4ELi4ELi4ELb0EEENS1_21CollectiveEpilogueBwdISA_SB_SD_Li256ELb0ELb0ELi2EEENS1_19SingleTileSchedulerILb0ELb0ELb0ELi128EEEEEEEEEvNT_6ParamsE) ;  /* 0xffff56a004007950 */ /* 0x000fea0003c3ffff */
        .type           $_ZN7cutlass13device_kernelIN5flash19enable_sm80_to_sm89INS1_16FlashAttnBwdSm80INS1_25CollectiveMainloopBwdSm80ILi2ELi2EN4cute5tupleIJNS5_1CILi128EEES8_NS7_ILi64EEEEEENS_10bfloat16_tEfNS_4arch4Sm80ELb0ELb0ELb1ELb0ELb0ELb0ELb0ELb0ELi2ELi4ELi4ELi4ELb0EEENS1_21CollectiveEpilogueBwdISA_SB_SD_Li256ELb0ELb0ELi2EEENS1_19SingleTileSchedulerILb0ELb0ELb0ELi128EEEEEEEEEvNT_6ParamsE$_ZN4cute5tupleIJNS0_IJNS_1CILi2EEES2_EEENS0_IJNS1_ILi1EEEiEEEEEC2ERKS3_RKS5_,@function
        .size           $_ZN7cutlass13device_kernelIN5flash19enable_sm80_to_sm89INS1_16FlashAttnBwdSm80INS1_25CollectiveMainloopBwdSm80ILi2ELi2EN4cute5tupleIJNS5_1CILi128EEES8_NS7_ILi64EEEEEENS_10bfloat16_tEfNS_4arch4Sm80ELb0ELb0ELb1ELb0ELb0ELb0ELb0ELb0ELi2ELi4ELi4ELi4ELb0EEENS1_21CollectiveEpilogueBwdISA_SB_SD_Li256ELb0ELb0ELi2EEENS1_19SingleTileSchedulerILb0ELb0ELb0ELi128EEEEEEEEEvNT_6ParamsE$_ZN4cute5tupleIJNS0_IJNS_1CILi2EEES2_EEENS0_IJNS1_ILi1EEEiEEEEEC2ERKS3_RKS5_,($_ZN7cutlass13device_kernelIN5flash19enable_sm80_to_sm89INS1_16FlashAttnBwdSm80INS1_25CollectiveMainloopBwdSm80ILi2ELi2EN4cute5tupleIJNS5_1CILi128EEES8_NS7_ILi64EEEEEENS_10bfloat16_tEfNS_4arch4Sm80ELb0ELb0ELb1ELb0ELb0ELb0ELb0ELb0ELi2ELi4ELi4ELi4ELb0EEENS1_21CollectiveEpilogueBwdISA_SB_SD_Li256ELb0ELb0ELi2EEENS1_19SingleTileSchedulerILb0ELb0ELb0ELi128EEEEEEEEEvNT_6ParamsE$_ZN4cute5tupleIJNS0_IJNS_1CILi2EEES2_EEENS0_IJiNS1_ILi4096EEEEEEEEC2ERKS3_RKS5_ - $_ZN7cutlass13device_kernelIN5flash19enable_sm80_to_sm89INS1_16FlashAttnBwdSm80INS1_25CollectiveMainloopBwdSm80ILi2ELi2EN4cute5tupleIJNS5_1CILi128EEES8_NS7_ILi64EEEEEENS_10bfloat16_tEfNS_4arch4Sm80ELb0ELb0ELb1ELb0ELb0ELb0ELb0ELb0ELi2ELi4ELi4ELi4ELb0EEENS1_21CollectiveEpilogueBwdISA_SB_SD_Li256ELb0ELb0ELi2EEENS1_19SingleTileSchedulerILb0ELb0ELb0ELi128EEEEEEEEEvNT_6ParamsE$_ZN4cute5tupleIJNS0_IJNS_1CILi2EEES2_EEENS0_IJNS1_ILi1EEEiEEEEEC2ERKS3_RKS5_)
$_ZN7cutlass13device_kernelIN5flash19enable_sm80_to_sm89INS1_16FlashAttnBwdSm80INS1_25CollectiveMainloopBwdSm80ILi2ELi2EN4cute5tupleIJNS5_1CILi128EEES8_NS7_ILi64EEEEEENS_10bfloat16_tEfNS_4arch4Sm80ELb0ELb0ELb1ELb0ELb0ELb0ELb0ELb0ELi2ELi4ELi4ELi4ELb0EEENS1_21CollectiveEpilogueBwdISA_SB_SD_Li256ELb0ELb0ELi2EEENS1_19SingleTileSchedulerILb0ELb0ELb0ELi128EEEEEEEEEvNT_6ParamsE$_ZN4cute5tupleIJNS0_IJNS_1CILi2EEES2_EEENS0_IJNS1_ILi1EEEiEEEEEC2ERKS3_RKS5_:
[----:B------:R-:W-:Y:S02]  /*a960*/  MOV R4, 0xa980 ;  /* 0x0000a98000047802 */ /* 0x000fe40000000f00 */
[----:B------:R-:W-:Y:S05]  /*a970*/  CALL.REL.NOINC `($_ZN7cutlass13device_kernelIN5flash19enable_sm80_to_sm89INS1_16FlashAttnBwdSm80INS1_25CollectiveMainloopBwdSm80ILi2ELi2EN4cute5tupleIJNS5_1CILi128EEES8_NS7_ILi64EEEEEENS_10bfloat16_tEfNS_4arch4Sm80ELb0ELb0ELb1ELb0ELb0ELb0ELb0ELb0ELi2ELi4ELi4ELi4ELb0EEENS1_21CollectiveEpilogueBwdISA_SB_SD_Li256ELb0ELb0ELi2EEENS1_19SingleTileSchedulerILb0ELb0ELb0ELi128EEEEEEEEEvNT_6ParamsE$_ZN4cute3eso3ESOILb1ELb0EJNS_5tupleIJNS_1CILi2EEES4_EEENS2_IJNS3_ILi1EEEiEEEEEC2ERKS5_RKS7_) ;  /* 0xffffde9000007944 */ /* 0x000fea0003c3ffff */
[----:B-1----:R-:W-:Y:S02]  /*a980*/  MOV R2, R6 ;  /* 0x0000000600027202 */ /* 0x002fe40000000f00 */
[----:B------:R-:W-:-:S04]  /*a990*/  MOV R3, 0x0 ;  /* 0x0000000000037802 */ /* 0x000fc80000000f00 */
[----:B------:R-:W-:Y:S05]  /*a9a0*/  RET.REL.NODEC R2 `(_ZN7cutlass13device_kernelIN5flash19enable_sm80_to_sm89INS1_16FlashAttnBwdSm80INS1_25CollectiveMainloopBwdSm80ILi2ELi2EN4cute5tupleIJNS5_1CILi128EEES8_NS7_ILi64EEEEEENS_10bfloat16_tEfNS_4arch4Sm80ELb0ELb0ELb1ELb0ELb0ELb0ELb0ELb0ELi2ELi4ELi4ELi4ELb0EEENS1_21CollectiveEpilogueBwdISA_SB_SD_Li256ELb0ELb0ELi2EEENS1_19SingleTileSchedulerILb0ELb0ELb0ELi128EEEEEEEEEvNT_6ParamsE) ;  /* 0xffff565002007950 */ /* 0x000fea0003c3ffff */
        .type           $_ZN7cutlass13device_kernelIN5flash19enable_sm80_to_sm89INS1_16FlashAttnBwdSm80INS1_25CollectiveMainloopBwdSm80ILi2ELi2EN4cute5tupleIJNS5_1CILi128EEES8_NS7_ILi64EEEEEENS_10bfloat16_tEfNS_4arch4Sm80ELb0ELb0ELb1ELb0ELb0ELb0ELb0ELb0ELi2ELi4ELi4ELi4ELb0EEENS1_21CollectiveEpilogueBwdISA_SB_SD_Li256ELb0ELb0ELi2EEENS1_19SingleTileSchedulerILb0ELb0ELb0ELi128EEEEEEEEEvNT_6ParamsE$_ZN4cute5tupleIJNS0_IJNS_1CILi2EEES2_EEENS0_IJiNS1_ILi4096EEEEEEEEC2ERKS3_RKS5_,@function
        .size           $_ZN7cutlass13device_kernelIN5flash19enable_sm80_to_sm89INS1_16FlashAttnBwdSm80INS1_25CollectiveMainloopBwdSm80ILi2ELi2EN4cute5tupleIJNS5_1CILi128EEES8_NS7_ILi64EEEEEENS_10bfloat16_tEfNS_4arch4Sm80ELb0ELb0ELb1ELb0ELb0ELb0ELb0ELb0ELi2ELi4ELi4ELi4ELb0EEENS1_21CollectiveEpilogueBwdISA_SB_SD_Li256ELb0ELb0ELi2EEENS1_19SingleTileSchedulerILb0ELb0ELb0ELi128EEEEEEEEEvNT_6ParamsE$_ZN4cute5tupleIJNS0_IJNS_1CILi2EEES2_EEENS0_IJiNS1_ILi4096EEEEEEEEC2ERKS3_RKS5_,($_ZN7cutlass13device_kernelIN5flash19enable_sm80_to_sm89INS1_16FlashAttnBwdSm80INS1_25CollectiveMainloopBwdSm80ILi2ELi2EN4cute5tupleIJNS5_1CILi128EEES8_NS7_ILi64EEEEEENS_10bfloat16_tEfNS_4arch4Sm80ELb0ELb0ELb1ELb0ELb0ELb0ELb0ELb0ELi2ELi4ELi4ELi4ELb0EEENS1_21CollectiveEpilogueBwdISA_SB_SD_Li256ELb0ELb0ELi2EEENS1_19SingleTileSchedulerILb0ELb0ELb0ELi128EEEEEEEEEvNT_6ParamsE$_ZN4cute5tupleIJNS0_IJNS_1CILi2EEES2_EEENS0_IJiNS1_ILi512EEEEEEEEC2ERKS3_RKS5_ - $_ZN7cutlass13device_kernelIN5flash19enable_sm80_to_sm89INS1_16FlashAttnBwdSm80INS1_25CollectiveMainloopBwdSm80ILi2ELi2EN4cute5tupleIJNS5_1CILi128EEES8_NS7_ILi64EEEEEENS_10bfloat16_tEfNS_4arch4Sm80ELb0ELb0ELb1ELb0ELb0ELb0ELb0ELb0ELi2ELi4ELi4ELi4ELb0EEENS1_21CollectiveEpilogueBwdISA_SB_SD_Li256ELb0ELb0ELi2EEENS1_19SingleTileSchedulerILb0ELb0ELb0ELi128EEEEEEEEEvNT_6ParamsE$_ZN4cute5tupleIJNS0_IJNS_1CILi2EEES2_EEENS0_IJiNS1_ILi4096EEEEEEEEC2ERKS3_RKS5_)
$_ZN7cutlass13device_kernelIN5flash19enable_sm80_to_sm89INS1_16FlashAttnBwdSm80INS1_25CollectiveMainloopBwdSm80ILi2ELi2EN4cute5tupleIJNS5_1CILi128EEES8_NS7_ILi64EEEEEENS_10bfloat16_tEfNS_4arch4Sm80ELb0ELb0ELb1ELb0ELb0ELb0ELb0ELb0ELi2ELi4ELi4ELi4ELb0EEENS1_21CollectiveEpilogueBwdISA_SB_SD_Li256ELb0ELb0ELi2EEENS1_19SingleTileSchedulerILb0ELb0ELb0ELi128EEEEEEEEEvNT_6ParamsE$_ZN4cute5tupleIJNS0_IJNS_1CILi2EEES2_EEENS0_IJiNS1_ILi4096EEEEEEEEC2ERKS3_RKS5_:
[----:B------:R-:W-:Y:S02]  /*a9b0*/  MOV R4, 0xa9d0 ;  /* 0x0000a9d000047802 */ /* 0x000fe40000000f00 */
[----:B------:R-:W-:Y:S05]  /*a9c0*/  CALL.REL.NOINC `($_ZN7cutlass13device_kernelIN5flash19enable_sm80_to_sm89INS1_16FlashAttnBwdSm80INS1_25CollectiveMainloopBwdSm80ILi2ELi2EN4cute5tupleIJNS5_1CILi128EEES8_NS7_ILi64EEEEEENS_10bfloat16_tEfNS_4arch4Sm80ELb0ELb0ELb1ELb0ELb0ELb0ELb0ELb0ELi2ELi4ELi4ELi4ELb0EEENS1_21CollectiveEpilogueBwdISA_SB_SD_Li256ELb0ELb0ELi2EEENS1_19SingleTileSchedulerILb0ELb0ELb0ELi128EEEEEEEEEvNT_6ParamsE$_ZN4cute3eso3ESOILb1ELb0EJNS_5tupleIJNS_1CILi2EEES4_EEENS2_IJiNS3_ILi4096EEEEEEEEC2ERKS5_RKS7_) ;  /* 0xffffde8000007944 */ /* 0x000fea0003c3ffff */
[----:B-1----:R-:W-:Y:S02]  /*a9d0*/  MOV R2, R6 ;  /* 0x0000000600027202 */ /* 0x002fe40000000f00 */
[----:B------:R-:W-:-:S04]  /*a9e0*/  MOV R3, 0x0 ;  /* 0x0000000000037802 */ /* 0x000fc80000000f00 */
[----:B------:R-:W-:Y:S05]  /*a9f0*/  RET.REL.NODEC R2 `(_ZN7cutlass13device_kernelIN5flash19enable_sm80_to_sm89INS1_16FlashAttnBwdSm80INS1_25CollectiveMainloopBwdSm80ILi2ELi2EN4cute5tupleIJNS5_1CILi128EEES8_NS7_ILi64EEEEEENS_10bfloat16_tEfNS_4arch4Sm80ELb0ELb0ELb1ELb0ELb0ELb0ELb0ELb0ELi2ELi4ELi4ELi4ELb0EEENS1_21CollectiveEpilogueBwdISA_SB_SD_Li256ELb0ELb0ELi2EEENS1_19SingleTileSchedulerILb0ELb0ELb0ELi128EEEEEEEEEvNT_6ParamsE) ;  /* 0xffff560002007950 */ /* 0x000fea0003c3ffff */
        .type           $_ZN7cutlass13device_kernelIN5flash19enable_sm80_to_sm89INS1_16FlashAttnBwdSm80INS1_25CollectiveMainloopBwdSm80ILi2ELi2EN4cute5tupleIJNS5_1CILi128EEES8_NS7_ILi64EEEEEENS_10bfloat16_tEfNS_4arch4Sm80ELb0ELb0ELb1ELb0ELb0ELb0ELb0ELb0ELi2ELi4ELi4ELi4ELb0EEENS1_21CollectiveEpilogueBwdISA_SB_SD_Li256ELb0ELb0ELi2EEENS1_19SingleTileSchedulerILb0ELb0ELb0ELi128EEEEEEEEEvNT_6ParamsE$_ZN4cute5tupleIJNS0_IJNS_1CILi2EEES2_EEENS0_IJiNS1_ILi512EEEEEEEEC2ERKS3_RKS5_,@function
        .size           $_ZN7cutlass13device_kernelIN5flash19enable_sm80_to_sm89INS1_16FlashAttnBwdSm80INS1_25CollectiveMainloopBwdSm80ILi2ELi2EN4cute5tupleIJNS5_1CILi128EEES8_NS7_ILi64EEEEEENS_10bfloat16_tEfNS_4arch4Sm80ELb0ELb0ELb1ELb0ELb0ELb0ELb0ELb0ELi2ELi4ELi4ELi4ELb0EEENS1_21CollectiveEpilogueBwdISA_SB_SD_Li256ELb0ELb0ELi2EEENS1_19SingleTileSchedulerILb0ELb0ELb0ELi128EEEEEEEEEvNT_6ParamsE$_ZN4cute5tupleIJNS0_IJNS_1CILi2EEES2_EEENS0_IJiNS1_ILi512EEEEEEEEC2ERKS3_RKS5_,($_ZN7cutlass13device_kernelIN5flash19enable_sm80_to_sm89INS1_16FlashAttnBwdSm80INS1_25CollectiveMainloopBwdSm80ILi2ELi2EN4cute5tupleIJNS5_1CILi128EEES8_NS7_ILi64EEEEEENS_10bfloat16_tEfNS_4arch4Sm80ELb0ELb0ELb1ELb0ELb0ELb0ELb0ELb0ELi2ELi4ELi4ELi4ELb0EEENS1_21CollectiveEpilogueBwdISA_SB_SD_Li256ELb0ELb0ELi2EEENS1_19SingleTileSchedulerILb0ELb0ELb0ELi128EEEEEEEEEvNT_6ParamsE$_ZN4cute5tupleIJNS0_IJNS_1CILi2EEES2_EEENS0_IJiiEEEEEC2ERKS3_RKS4_ - $_ZN7cutlass13device_kernelIN5flash19enable_sm80_to_sm89INS1_16FlashAttnBwdSm80INS1_25CollectiveMainloopBwdSm80ILi2ELi2EN4cute5tupleIJNS5_1CILi128EEES8_NS7_ILi64EEEEEENS_10bfloat16_tEfNS_4arch4Sm80ELb0ELb0ELb1ELb0ELb0ELb0ELb0ELb0ELi2ELi4ELi4ELi4ELb0EEENS1_21CollectiveEpilogueBwdISA_SB_SD_Li256ELb0ELb0ELi2EEENS1_19SingleTileSchedulerILb0ELb0ELb0ELi128EEEEEEEEEvNT_6ParamsE$_ZN4cute5tupleIJNS0_IJNS_1CILi2EEES2_EEENS0_IJiNS1_ILi512EEEEEEEEC2ERKS3_RKS5_)
$_ZN7cutlass13device_kernelIN5flash19enable_sm80_to_sm89INS1_16FlashAttnBwdSm80INS1_25CollectiveMainloopBwdSm80ILi2ELi2EN4cute5tupleIJNS5_1CILi128EEES8_NS7_ILi64EEEEEENS_10bfloat16_tEfNS_4arch4Sm80ELb0ELb0ELb1ELb0ELb0ELb0ELb0ELb0ELi2ELi4ELi4ELi4ELb0EEENS1_21CollectiveEpilogueBwdISA_SB_SD_Li256ELb0ELb0ELi2EEENS1_19SingleTileSchedulerILb0ELb0ELb0ELi128EEEEEEEEEvNT_6ParamsE$_ZN4cute5tupleIJNS0_IJNS_1CILi2EEES2_EEENS0_IJiNS1_ILi512EEEEEEEEC2ERKS3_RKS5_:
[----:B------:R-:W-:Y:S02]  /*aa00*/  MOV R4, 0xaa20 ;  /* 0x0000aa2000047802 */ /* 0x000fe40000000f00 */
[----:B------:R-:W-:Y:S05]  /*aa10*/  CALL.REL.NOINC `($_ZN7cutlass13device_kernelIN5flash19enable_sm80_to_sm89INS1_16FlashAttnBwdSm80INS1_25CollectiveMainloopBwdSm80ILi2ELi2EN4cute5tupleIJNS5_1CILi128EEES8_NS7_ILi64EEEEEENS_10bfloat16_tEfNS_4arch4Sm80ELb0ELb0ELb1ELb0ELb0ELb0ELb0ELb0ELi2ELi4ELi4ELi4ELb0EEENS1_21CollectiveEpilogueBwdISA_SB_SD_Li256ELb0ELb0ELi2EEENS1_19SingleTileSchedulerILb0ELb0ELb0ELi128EEEEEEEEEvNT_6ParamsE$_ZN4cute3eso3ESOILb1ELb0EJNS_5tupleIJNS_1CILi2EEES4_EEENS2_IJiNS3_ILi512EEEEEEEEC2ERKS5_RKS7_) ;  /* 0xffffde7000007944 */ /* 0x000fea0003c3ffff */
[----:B-1----:R-:W-:Y:S02]  /*aa20*/  MOV R2, R6 ;  /* 0x0000000600027202 */ /* 0x002fe40000000f00 */
[----:B------:R-:W-:-:S04]  /*aa30*/  MOV R3, 0x0 ;  /* 0x0000000000037802 */ /* 0x000fc80000000f00 */
[----:B------:R-:W-:Y:S05]  /*aa40*/  RET.REL.NODEC R2 `(_ZN7cutlass13device_kernelIN5flash19enable_sm80_to_sm89INS1_16FlashAttnBwdSm80INS1_25CollectiveMainloopBwdSm80ILi2ELi2EN4cute5tupleIJNS5_1CILi128EEES8_NS7_ILi64EEEEEENS_10bfloat16_tEfNS_4arch4Sm80ELb0ELb0ELb1ELb0ELb0ELb0ELb0ELb0ELi2ELi4ELi4ELi4ELb0EEENS1_21CollectiveEpilogueBwdISA_SB_SD_Li256ELb0ELb0ELi2EEENS1_19SingleTileSchedulerILb0ELb0ELb0ELi128EEEEEEEEEvNT_6ParamsE) ;  /* 0xffff55b002007950 */ /* 0x000fea0003c3ffff */
        .type           $_ZN7cutlass13device_kernelIN5flash19enable_sm80_to_sm89INS1_16FlashAttnBwdSm80INS1_25CollectiveMainloopBwdSm80ILi2ELi2EN4cute5tupleIJNS5_1CILi128EEES8_NS7_ILi64EEEEEENS_10bfloat16_tEfNS_4arch4Sm80ELb0ELb0ELb1ELb0ELb0ELb0ELb0ELb0ELi2ELi4ELi4ELi4ELb0EEENS1_21CollectiveEpilogueBwdISA_SB_SD_Li256ELb0ELb0ELi2EEENS1_19SingleTileSchedulerILb0ELb0ELb0ELi128EEEEEEEEEvNT_6ParamsE$_ZN4cute5tupleIJNS0_IJNS_1CILi2EEES2_EEENS0_IJiiEEEEEC2ERKS3_RKS4_,@function
        .size           $_ZN7cutlass13device_kernelIN5flash19enable_sm80_to_sm89INS1_16FlashAttnBwdSm80INS1_25CollectiveMainloopBwdSm80ILi2ELi2EN4cute5tupleIJNS5_1CILi128EEES8_NS7_ILi64EEEEEENS_10bfloat16_tEfNS_4arch4Sm80ELb0ELb0ELb1ELb0ELb0ELb0ELb0ELb0ELi2ELi4ELi4ELi4ELb0EEENS1_21CollectiveEpilogueBwdISA_SB_SD_Li256ELb0ELb0ELi2EEENS1_19SingleTileSchedulerILb0ELb0ELb0ELi128EEEEEEEEEvNT_6ParamsE$_ZN4cute5tupleIJNS0_IJNS_1CILi2EEES2_EEENS0_IJiiEEEEEC2ERKS3_RKS4_,($_ZN7cutlass13device_kernelIN5flash19enable_sm80_to_sm89INS1_16FlashAttnBwdSm80INS1_25CollectiveMainloopBwdSm80ILi2ELi2EN4cute5tupleIJNS5_1CILi128EEES8_NS7_ILi64EEEEEENS_10bfloat16_tEfNS_4arch4Sm80ELb0ELb0ELb1ELb0ELb0ELb0ELb0ELb0ELi2ELi4ELi4ELi4ELb0EEENS1_21CollectiveEpilogueBwdISA_SB_SD_Li256ELb0ELb0ELi2EEENS1_19SingleTileSchedulerILb0ELb0ELb0ELi128EEEEEEEEEvNT_6ParamsE$_ZN4cute5tupleIJNS0_IJNS_1CILi2EEES2_S2_EEENS0_IJNS1_ILi1EEENS1_ILi512EEEiEEEEEC2ERKS3_RKS6_ - $_ZN7cutlass13device_kernelIN5flash19enable_sm80_to_sm89INS1_16FlashAttnBwdSm80INS1_25CollectiveMainloopBwdSm80ILi2ELi2EN4cute5tupleIJNS5_1CILi128EEES8_NS7_ILi64EEEEEENS_10bfloat16_tEfNS_4arch4Sm80ELb0ELb0ELb1ELb0ELb0ELb0ELb0ELb0ELi2ELi4ELi4ELi4ELb0EEENS1_21CollectiveEpilogueBwdISA_SB_SD_Li256ELb0ELb0ELi2EEENS1_19SingleTileSchedulerILb0ELb0ELb0ELi128EEEEEEEEEvNT_6ParamsE$_ZN4cute5tupleIJNS0_IJNS_1CILi2EEES2_EEENS0_IJiiEEEEEC2ERKS3_RKS4_)
$_ZN7cutlass13device_kernelIN5flash19enable_sm80_to_sm89INS1_16FlashAttnBwdSm80INS1_25CollectiveMainloopBwdSm80ILi2ELi2EN4cute5tupleIJNS5_1CILi128EEES8_NS7_ILi64EEEEEENS_10bfloat16_tEfNS_4arch4Sm80ELb0ELb0ELb1ELb0ELb0ELb0ELb0ELb0ELi2ELi4ELi4ELi4ELb0EEENS1_21CollectiveEpilogueBwdISA_SB_SD_Li256ELb0ELb0ELi2EEENS1_19SingleTileSchedulerILb0ELb0ELb0ELi128EEEEEEEEEvNT_6ParamsE$_ZN4cute5tupleIJNS0_IJNS_1CILi2EEES2_EEENS0_IJiiEEEEEC2ERKS3_RKS4_:
[----:B------:R-:W-:Y:S02]  /*aa50*/  MOV R4, 0xaa70 ;  /* 0x0000aa7000047802 */ /* 0x000fe40000000f00 */
[----:B------:R-:W-:Y:S05]  /*aa60*/  CALL.REL.NOINC `($_ZN7cutlass13device_kernelIN5flash19enable_sm80_to_sm89INS1_16FlashAttnBwdSm80INS1_25CollectiveMainloopBwdSm80ILi2ELi2EN4cute5tupleIJNS5_1CILi128EEES8_NS7_ILi64EEEEEENS_10bfloat16_tEfNS_4arch4Sm80ELb0ELb0ELb1ELb0ELb0ELb0ELb0ELb0ELi2ELi4ELi4ELi4ELb0EEENS1_21CollectiveEpilogueBwdISA_SB_SD_Li256ELb0ELb0ELi2EEENS1_19SingleTileSchedulerILb0ELb0ELb0ELi128EEEEEEEEEvNT_6ParamsE$_ZN4cute3eso3ESOILb1ELb0EJNS_5tupleIJNS_1CILi2EEES4_EEENS2_IJiiEEEEEC2ERKS5_RKS6_) ;  /* 0xffffde6000007944 */ /* 0x000fea0003c3ffff */
[----:B-1----:R-:W-:Y:S02]  /*aa70*/  MOV R2, R6 ;  /* 0x0000000600027202 */ /* 0x002fe40000000f00 */
[----:B------:R-:W-:-:S04]  /*aa80*/  MOV R3, 0x0 ;  /* 0x0000000000037802 */ /* 0x000fc80000000f00 */
[----:B------:R-:W-:Y:S05]  /*aa90*/  RET.REL.NODEC R2 `(_ZN7cutlass13device_kernelIN5flash19enable_sm80_to_sm89INS1_16FlashAttnBwdSm80INS1_25CollectiveMainloopBwdSm80ILi2ELi2EN4cute5tupleIJNS5_1CILi128EEES8_NS7_ILi64EEEEEENS_10bfloat16_tEfNS_4arch4Sm80ELb0ELb0ELb1ELb0ELb0ELb0ELb0ELb0ELi2ELi4ELi4ELi4ELb0EEENS1_21CollectiveEpilogueBwdISA_SB_SD_Li256ELb0ELb0ELi2EEENS1_19SingleTileSchedulerILb0ELb0ELb0ELi128EEEEEEEEEvNT_6ParamsE) ;  /* 0xffff556002007950 */ /* 0x000fea0003c3ffff */
        .type           $_ZN7cutlass13device_kernelIN5flash19enable_sm80_to_sm89INS1_16FlashAttnBwdSm80INS1_25CollectiveMainloopBwdSm80ILi2ELi2EN4cute5tupleIJNS5_1CILi128EEES8_NS7_ILi64EEEEEENS_10bfloat16_tEfNS_4arch4Sm80ELb0ELb0ELb1ELb0ELb0ELb0ELb0ELb0ELi2ELi4ELi4ELi4ELb0EEENS1_21CollectiveEpilogueBwdISA_SB_SD_Li256ELb0ELb0ELi2EEENS1_19SingleTileSchedulerILb0ELb0ELb0ELi128EEEEEEEEEvNT_6ParamsE$_ZN4cute5tupleIJNS0_IJNS_1CILi2EEES2_S2_EEENS0_IJNS1_ILi1EEENS1_ILi512EEEiEEEEEC2ERKS3_RKS6_,@function
        .size           $_ZN7cutlass13device_kernelIN5flash19enable_sm80_to_sm89INS1_16FlashAttnBwdSm80INS1_25CollectiveMainloopBwdSm80ILi2ELi2EN4cute5tupleIJNS5_1CILi128EEES8_NS7_ILi64EEEEEENS_10bfloat16_tEfNS_4arch4Sm80ELb0ELb0ELb1ELb0ELb0ELb0ELb0ELb0ELi2ELi4ELi4ELi4ELb0EEENS1_21CollectiveEpilogueBwdISA_SB_SD_Li256ELb0ELb0ELi2EEENS1_19SingleTileSchedulerILb0ELb0ELb0ELi128EEEEEEEEEvNT_6ParamsE$_ZN4cute5tupleIJNS0_IJNS_1CILi2EEES2_S2_EEENS0_IJNS1_ILi1EEENS1_ILi512EEEiEEEEEC2ERKS3_RKS6_,($_ZN7cutlass13device_kernelIN5flash19enable_sm80_to_sm89INS1_16FlashAttnBwdSm80INS1_25CollectiveMainloopBwdSm80ILi2ELi2EN4cute5tupleIJNS5_1CILi128EEES8_NS7_ILi64EEEEEENS_10bfloat16_tEfNS_4arch4Sm80ELb0ELb0ELb1ELb0ELb0ELb0ELb0ELb0ELi2ELi4ELi4ELi4ELb0EEENS1_21CollectiveEpilogueBwdISA_SB_SD_Li256ELb0ELb0ELi2EEENS1_19SingleTileSchedulerILb0ELb0ELb0ELi128EEEEEEEEEvNT_6ParamsE$_ZN4cute5tupleIJNS0_IJNS_1CILi8EEENS0_IJNS1_ILi2EEES3_S3_EEENS1_ILi1EEES4_S5_EEENS0_IJS5_NS0_IJS2_iiEEENS1_ILi64EEENS0_IJiNS1_ILi144EEENS1_ILi288EEEEEENS1_ILi512EEEEEEEEC2ERKS6_RKSD_ - $_ZN7cutlass13device_kernelIN5flash19enable_sm80_to_sm89INS1_16FlashAttnBwdSm80INS1_25CollectiveMainloopBwdSm80ILi2ELi2EN4cute5tupleIJNS5_1CILi128EEES8_NS7_ILi64EEEEEENS_10bfloat16_tEfNS_4arch4Sm80ELb0ELb0ELb1ELb0ELb0ELb0ELb0ELb0ELi2ELi4ELi4ELi4ELb0EEENS1_21CollectiveEpilogueBwdISA_SB_SD_Li256ELb0ELb0ELi2EEENS1_19SingleTileSchedulerILb0ELb0ELb0ELi128EEEEEEEEEvNT_6ParamsE$_ZN4cute5tupleIJNS0_IJNS_1CILi2EEES2_S2_EEENS0_IJNS1_ILi1EEENS1_ILi512EEEiEEEEEC2ERKS3_RKS6_)
$_ZN7cutlass13device_kernelIN5flash19enable_sm80_to_sm89INS1_16FlashAttnBwdSm80INS1_25CollectiveMainloopBwdSm80ILi2ELi2EN4cute5tupleIJNS5_1CILi128EEES8_NS7_ILi64EEEEEENS_10bfloat16_tEfNS_4arch4Sm80ELb0ELb0ELb1ELb0ELb0ELb0ELb0ELb0ELi2ELi4ELi4ELi4ELb0EEENS1_21CollectiveEpilogueBwdISA_SB_SD_Li256ELb0ELb0ELi2EEENS1_19SingleTileSchedulerILb0ELb0ELb0ELi128EEEEEEEEEvNT_6ParamsE$_ZN4cute5tupleIJNS0_IJNS_1CILi2EEES2_S2_EEENS0_IJNS1_ILi1EEENS1_ILi512EEEiEEEEEC2ERKS3_RKS6_:
[----:B------:R-:W-:Y:S02]  /*aaa0*/  MOV R4, 0xaac0 ;  /* 0x0000aac000047802 */ /* 0x000fe40000000f00 */
[----:B------:R-:W-:Y:S05]  /*aab0*/  CALL.REL.NOINC `($_ZN7cutlass13device_kernelIN5flash19enable_sm80_to_sm89INS1_16FlashAttnBwdSm80INS1_25CollectiveMainloopBwdSm80ILi2ELi2EN4cute5tupleIJNS5_1CILi128EEES8_NS7_ILi64EEEEEENS_10bfloat16_tEfNS_4arch4Sm80ELb0ELb0ELb1ELb0ELb0ELb0ELb0ELb0ELi2ELi4ELi4ELi4ELb0EEENS1_21CollectiveEpilogueBwdISA_SB_SD_Li256ELb0ELb0ELi2EEENS1_19SingleTileSchedulerILb0ELb0ELb0ELi128EEEEEEEEEvNT_6ParamsE$_ZN4cute3eso3ESOILb1ELb0EJNS_5tupleIJNS_1CILi2EEES4_S4_EEENS2_IJNS3_ILi1EEENS3_ILi512EEEiEEEEEC2ERKS5_RKS8_) ;  /* 0xffffdec000007944 */ /* 0x000fea0003c3ffff */
[----:B-1----:R-:W-:Y:S02]  /*aac0*/  MOV R2, R6 ;  /* 0x0000000600027202 */ /* 0x002fe40000000f00 */
[----:B------:R-:W-:-:S04]  /*aad0*/  MOV R3, 0x0 ;  /* 0x0000000000037802 */ /* 0x000fc80000000f00 */
[----:B------:R-:W-:Y:S05]  /*aae0*/  RET.REL.NODEC R2 `(_ZN7cutlass13device_kernelIN5flash19enable_sm80_to_sm89INS1_16FlashAttnBwdSm80INS1_25CollectiveMainloopBwdSm80ILi2ELi2EN4cute5tupleIJNS5_1CILi128EEES8_NS7_ILi64EEEEEENS_10bfloat16_tEfNS_4arch4Sm80ELb0ELb0ELb1ELb0ELb0ELb0ELb0ELb0ELi2ELi4ELi4ELi4ELb0EEENS1_21CollectiveEpilogueBwdISA_SB_SD_Li256ELb0ELb0ELi2EEENS1_19SingleTileSchedulerILb0ELb0ELb0ELi128EEEEEEEEEvNT_6ParamsE) ;  /* 0xffff551002007950 */ /* 0x000fea0003c3ffff */
        .type           $_ZN7cutlass13device_kernelIN5flash19enable_sm80_to_sm89INS1_16FlashAttnBwdSm80INS1_25CollectiveMainloopBwdSm80ILi2ELi2EN4cute5tupleIJNS5_1CILi128EEES8_NS7_ILi64EEEEEENS_10bfloat16_tEfNS_4arch4Sm80ELb0ELb0ELb1ELb0ELb0ELb0ELb0ELb0ELi2ELi4ELi4ELi4ELb0EEENS1_21CollectiveEpilogueBwdISA_SB_SD_Li256ELb0ELb0ELi2EEENS1_19SingleTileSchedulerILb0ELb0ELb0ELi128EEEEEEEEEvNT_6ParamsE$_ZN4cute5tupleIJNS0_IJNS_1CILi8EEENS0_IJNS1_ILi2EEES3_S3_EEENS1_ILi1EEES4_S5_EEENS0_IJS5_NS0_IJS2_iiEEENS1_ILi64EEENS0_IJiNS1_ILi144EEENS1_ILi288EEEEEENS1_ILi512EEEEEEEEC2ERKS6_RKSD_,@function
        .size           $_ZN7cutlass13device_kernelIN5flash19enable_sm80_to_sm89INS1_16FlashAttnBwdSm80INS1_25CollectiveMainloopBwdSm80ILi2ELi2EN4cute5tupleIJNS5_1CILi128EEES8_NS7_ILi64EEEEEENS_10bfloat16_tEfNS_4arch4Sm80ELb0ELb0ELb1ELb0ELb0ELb0ELb0ELb0ELi2ELi4ELi4ELi4ELb0EEENS1_21CollectiveEpilogueBwdISA_SB_SD_Li256ELb0ELb0ELi2EEENS1_19SingleTileSchedulerILb0ELb0ELb0ELi128EEEEEEEEEvNT_6ParamsE$_ZN4cute5tupleIJNS0_IJNS_1CILi8EEENS0_IJNS1_ILi2EEES3_S3_EEENS1_ILi1EEES4_S5_EEENS0_IJS5_NS0_IJS2_iiEEENS1_ILi64EEENS0_IJiNS1_ILi144EEENS1_ILi288EEEEEENS1_ILi512EEEEEEEEC2ERKS6_RKSD_,($_ZN7cutlass13device_kernelIN5flash19enable_sm80_to_sm89INS1_16FlashAttnBwdSm80INS1_25CollectiveMainloopBwdSm80ILi2ELi2EN4cute5tupleIJNS5_1CILi128EEES8_NS7_ILi64EEEEEENS_10bfloat16_tEfNS_4arch4Sm80ELb0ELb0ELb1ELb0ELb0ELb0ELb0ELb0ELi2ELi4ELi4ELi4ELb0EEENS1_21CollectiveEpilogueBwdISA_SB_SD_Li256ELb0ELb0ELi2EEENS1_19SingleTileSchedulerILb0ELb0ELb0ELi128EEEEEEEEEvNT_6ParamsE$_ZN4cute5tupleIJNS0_IJNS_1CILi8EEENS0_IJNS1_ILi2EEES3_S3_EEENS1_ILi1EEES4_S5_EEENS0_IJS5_NS0_IJiiiEEENS1_ILi64EEENS0_IJNS1_ILi72EEENS1_ILi144EEENS1_ILi288EEEEEENS1_ILi512EEEEEEEEC2ERKS6_RKSE_ - $_ZN7cutlass13device_kernelIN5flash19enable_sm80_to_sm89INS1_16FlashAttnBwdSm80INS1_25CollectiveMainloopBwdSm80ILi2ELi2EN4cute5tupleIJNS5_1CILi128EEES8_NS7_ILi64EEEEEENS_10bfloat16_tEfNS_4arch4Sm80ELb0ELb0ELb1ELb0ELb0ELb0ELb0ELb0ELi2ELi4ELi4ELi4ELb0EEENS1_21CollectiveEpilogueBwdISA_SB_SD_Li256ELb0ELb0ELi2EEENS1_19SingleTileSchedulerILb0ELb0ELb0ELi128EEEEEEEEEvNT_6ParamsE$_ZN4cute5tupleIJNS0_IJNS_1CILi8EEENS0_IJNS1_ILi2EEES3_S3_EEENS1_ILi1EEES4_S5_EEENS0_IJS5_NS0_IJS2_iiEEENS1_ILi64EEENS0_IJiNS1_ILi144EEENS1_ILi288EEEEEENS1_ILi512EEEEEEEEC2ERKS6_RKSD_)
$_ZN7cutlass13device_kernelIN5flash19enable_sm80_to_sm89INS1_16FlashAttnBwdSm80INS1_25CollectiveMainloopBwdSm80ILi2ELi2EN4cute5tupleIJNS5_1CILi128EEES8_NS7_ILi64EEEEEENS_10bfloat16_tEfNS_4arch4Sm80ELb0ELb0ELb1ELb0ELb0ELb0ELb0ELb0ELi2ELi4ELi4ELi4ELb0EEENS1_21CollectiveEpilogueBwdISA_SB_SD_Li256ELb0ELb0ELi2EEENS1_19SingleTileSchedulerILb0ELb0ELb0ELi128EEEEEEEEEvNT_6ParamsE$_ZN4cute5tupleIJNS0_IJNS_1CILi8EEENS0_IJNS1_ILi2EEES3_S3_EEENS1_ILi1EEES4_S5_EEENS0_IJS5_NS0_IJS2_iiEEENS1_ILi64EEENS0_IJiNS1_ILi144EEENS1_ILi288EEEEEENS1_ILi512EEEEEEEEC2ERKS6_RKSD_:
[----:B------:R-:W-:Y:S02]  /*aaf0*/  MOV R8, 0xab10 ;  /* 0x0000ab1000087802 */ /* 0x000fe40000000f00 */
[----:B------:R-:W-:Y:S05]  /*ab00*/  CALL.REL.NOINC `($_ZN7cutlass13device_kernelIN5flash19enable_sm80_to_sm89INS1_16FlashAttnBwdSm80INS1_25CollectiveMainloopBwdSm80ILi2ELi2EN4cute5tupleIJNS5_1CILi128EEES8_NS7_ILi64EEEEEENS_10bfloat16_tEfNS_4arch4Sm80ELb0ELb0ELb1ELb0ELb0ELb0ELb0ELb0ELi2ELi4ELi4ELi4ELb0EEENS1_21CollectiveEpilogueBwdISA_SB_SD_Li256ELb0ELb0ELi2EEENS1_19SingleTileSchedulerILb0ELb0ELb0ELi128EEEEEEEEEvNT_6ParamsE$_ZN4cute3eso3ESOILb1ELb0EJNS_5tupleIJNS_1CILi8EEENS2_IJNS3_ILi2EEES5_S5_EEENS3_ILi1EEES6_S7_EEENS2_IJS7_NS2_IJS4_iiEEENS3_ILi64EEENS2_IJiNS3_ILi144EEENS3_ILi288EEEEEENS3_ILi512EEEEEEEEC2ERKS8_RKSF_) ;  /* 0xffffdeb000007944 */ /* 0x000fea0003c3ffff */
[----:B-1----:R-:W-:Y:S02]  /*ab10*/  MOV R2, R6 ;  /* 0x0000000600027202 */ /* 0x002fe40000000f00 */
[----:B------:R-:W-:-:S04]  /*ab20*/  MOV R3, 0x0 ;  /* 0x0000000000037802 */ /* 0x000fc80000000f00 */
[----:B------:R-:W-:Y:S05]  /*ab30*/  RET.REL.NODEC R2 `(_ZN7cutlass13device_kernelIN5flash19enable_sm80_to_sm89INS1_16FlashAttnBwdSm80INS1_25CollectiveMainloopBwdSm80ILi2ELi2EN4cute5tupleIJNS5_1CILi128EEES8_NS7_ILi64EEEEEENS_10bfloat16_tEfNS_4arch4Sm80ELb0ELb0ELb1ELb0ELb0ELb0ELb0ELb0ELi2ELi4ELi4ELi4ELb0EEENS1_21CollectiveEpilogueBwdISA_SB_SD_Li256ELb0ELb0ELi2EEENS1_19SingleTileSchedulerILb0ELb0ELb0ELi128EEEEEEEEEvNT_6ParamsE) ;  /* 0xffff54c002007950 */ /* 0x000fea0003c3ffff */
        .type           $_ZN7cutlass13device_kernelIN5flash19enable_sm80_to_sm89INS1_16FlashAttnBwdSm80INS1_25CollectiveMainloopBwdSm80ILi2ELi2EN4cute5tupleIJNS5_1CILi128EEES8_NS7_ILi64EEEEEENS_10bfloat16_tEfNS_4arch4Sm80ELb0ELb0ELb1ELb0ELb0ELb0ELb0ELb0ELi2ELi4ELi4ELi4ELb0EEENS1_21CollectiveEpilogueBwdISA_SB_SD_Li256ELb0ELb0ELi2EEENS1_19SingleTileSchedulerILb0ELb0ELb0ELi128EEEEEEEEEvNT_6ParamsE$_ZN4cute5tupleIJNS0_IJNS_1CILi8EEENS0_IJNS1_ILi2EEES3_S3_EEENS1_ILi1EEES4_S5_EEENS0_IJS5_NS0_IJiiiEEENS1_ILi64EEENS0_IJNS1_ILi72EEENS1_ILi144EEENS1_ILi288EEEEEENS1_ILi512EEEEEEEEC2ERKS6_RKSE_,@function
        .size           $_ZN7cutlass13device_kernelIN5flash19enable_sm80_to_sm89INS1_16FlashAttnBwdSm80INS1_25CollectiveMainloopBwdSm80ILi2ELi2EN4cute5tupleIJNS5_1CILi128EEES8_NS7_ILi64EEEEEENS_10bfloat16_tEfNS_4arch4Sm80ELb0ELb0ELb1ELb0ELb0ELb0ELb0ELb0ELi2ELi4ELi4ELi4ELb0EEENS1_21CollectiveEpilogueBwdISA_SB_SD_Li256ELb0ELb0ELi2EEENS1_19SingleTileSchedulerILb0ELb0ELb0ELi128EEEEEEEEEvNT_6ParamsE$_ZN4cute5tupleIJNS0_IJNS_1CILi8EEENS0_IJNS1_ILi2EEES3_S3_EEENS1_ILi1EEES4_S5_EEENS0_IJS5_NS0_IJiiiEEENS1_ILi64EEENS0_IJNS1_ILi72EEENS1_ILi144EEENS1_ILi288EEEEEENS1_ILi512EEEEEEEEC2ERKS6_RKSE_,($_ZN7cutlass13device_kernelIN5flash19enable_sm80_to_sm89INS1_16FlashAttnBwdSm80INS1_25CollectiveMainloopBwdSm80ILi2ELi2EN4cute5tupleIJNS5_1CILi128EEES8_NS7_ILi64EEEEEENS_10bfloat16_tEfNS_4arch4Sm80ELb0ELb0ELb1ELb0ELb0ELb0ELb0ELb0ELi2ELi4ELi4ELi4ELb0EEENS1_21CollectiveEpilogueBwdISA_SB_SD_Li256ELb0ELb0ELi2EEENS1_19SingleTileSchedulerILb0ELb0ELb0ELi128EEEEEEEEEvNT_6ParamsE$_ZN4cute5tupleIJNS0_IJNS_1CILi8EEENS1_ILi2EEES3_S3_S2_S3_EEENS0_IJNS1_ILi1EEEiiiNS1_ILi72EEENS1_ILi512EEEEEEEEC2ERKS4_RKS8_ - $_ZN7cutlass13device_kernelIN5flash19enable_sm80_to_sm89INS1_16FlashAttnBwdSm80INS1_25CollectiveMainloopBwdSm80ILi2ELi2EN4cute5tupleIJNS5_1CILi128EEES8_NS7_ILi64EEEEEENS_10bfloat16_tEfNS_4arch4Sm80ELb0ELb0ELb1ELb0ELb0ELb0ELb0ELb0ELi2ELi4ELi4ELi4ELb0EEENS1_21CollectiveEpilogueBwdISA_SB_SD_Li256ELb0ELb0ELi2EEENS1_19SingleTileSchedulerILb0ELb0ELb0ELi128EEEEEEEEEvNT_6ParamsE$_ZN4cute5tupleIJNS0_IJNS_1CILi8EEENS0_IJNS1_ILi2EEES3_S3_EEENS1_ILi1EEES4_S5_EEENS0_IJS5_NS0_IJiiiEEENS1_ILi64EEENS0_IJNS1_ILi72EEENS1_ILi144EEENS1_ILi288EEEEEENS1_ILi512EEEEEEEEC2ERKS6_RKSE_)
$_ZN7cutlass13device_kernelIN5flash19enable_sm80_to_sm89INS1_16FlashAttnBwdSm80INS1_25CollectiveMainloopBwdSm80ILi2ELi2EN4cute5tupleIJNS5_1CILi128EEES8_NS7_ILi64EEEEEENS_10bfloat16_tEfNS_4arch4Sm80ELb0ELb0ELb1ELb0ELb0ELb0ELb0ELb0ELi2ELi4ELi4ELi4ELb0EEENS1_21CollectiveEpilogueBwdISA_SB_SD_Li256ELb0ELb0ELi2EEENS1_19SingleTileSchedulerILb0ELb0ELb0ELi128EEEEEEEEEvNT_6ParamsE$_ZN4cute5tupleIJNS0_IJNS_1CILi8EEENS0_IJNS1_ILi2EEES3_S3_EEENS1_ILi1EEES4_S5_EEENS0_IJS5_NS0_IJiiiEEENS1_ILi64EEENS0_IJNS1_ILi72EEENS1_ILi144EEENS1_ILi288EEEEEENS1_ILi512EEEEEEEEC2ERKS6_RKSE_:
[----:B------:R-:W-:Y:S02]  /*ab40*/  MOV R8, 0xab60 ;  /* 0x0000ab6000087802 */ /* 0x000fe40000000f00 */
[----:B------:R-:W-:Y:S05]  /*ab50*/  CALL.REL.NOINC `($_ZN7cutlass13device_kernelIN5flash19enable_sm80_to_sm89INS1_16FlashAttnBwdSm80INS1_25CollectiveMainloopBwdSm80ILi2ELi2EN4cute5tupleIJNS5_1CILi128EEES8_NS7_ILi64EEEEEENS_10bfloat16_tEfNS_4arch4Sm80ELb0ELb0ELb1ELb0ELb0ELb0ELb0ELb0ELi2ELi4ELi4ELi4ELb0EEENS1_21CollectiveEpilogueBwdISA_SB_SD_Li256ELb0ELb0ELi2EEENS1_19SingleTileSchedulerILb0ELb0ELb0ELi128EEEEEEEEEvNT_6ParamsE$_ZN4cute3eso3ESOILb1ELb0EJNS_5tupleIJNS_1CILi8EEENS2_IJNS3_ILi2EEES5_S5_EEENS3_ILi1EEES6_S7_EEENS2_IJS7_NS2_IJiiiEEENS3_ILi64EEENS2_IJNS3_ILi72EEENS3_ILi144EEENS3_ILi288EEEEEENS3_ILi512EEEEEEEEC2ERKS8_RKSG_) ;  /* 0xffffdec000007944 */ /* 0x000fea0003c3ffff */
[----:B-1----:R-:W-:Y:S02]  /*ab60*/  MOV R2, R6 ;  /* 0x0000000600027202 */ /* 0x002fe40000000f00 */
[----:B------:R-:W-:-:S04]  /*ab70*/  MOV R3, 0x0 ;  /* 0x0000000000037802 */ /* 0x000fc80000000f00 */
[----:B------:R-:W-:Y:S05]  /*ab80*/  RET.REL.NODEC R2 `(_ZN7cutlass13device_kernelIN5flash19enable_sm80_to_sm89INS1_16FlashAttnBwdSm80INS1_25CollectiveMainloopBwdSm80ILi2ELi2EN4cute5tupleIJNS5_1CILi128EEES8_NS7_ILi64EEEEEENS_10bfloat16_tEfNS_4arch4Sm80ELb0ELb0ELb1ELb0ELb0ELb0ELb0ELb0ELi2ELi4ELi4ELi4ELb0EEENS1_21CollectiveEpilogueBwdISA_SB_SD_Li256ELb0ELb0ELi2EEENS1_19SingleTileSchedulerILb0ELb0ELb0ELi128EEEEEEEEEvNT_6ParamsE) ;  /* 0xffff547002007950 */ /* 0x000fea0003c3ffff */
        .type           $_ZN7cutlass13device_kernelIN5flash19enable_sm80_to_sm89INS1_16FlashAttnBwdSm80INS1_25CollectiveMainloopBwdSm80ILi2ELi2EN4cute5tupleIJNS5_1CILi128EEES8_NS7_ILi64EEEEEENS_10bfloat16_tEfNS_4arch4Sm80ELb0ELb0ELb1ELb0ELb0ELb0ELb0ELb0ELi2ELi4ELi4ELi4ELb0EEENS1_21CollectiveEpilogueBwdISA_SB_SD_Li256ELb0ELb0ELi2EEENS1_19SingleTileSchedulerILb0ELb0ELb0ELi128EEEEEEEEEvNT_6ParamsE$_ZN4cute5tupleIJNS0_IJNS_1CILi8EEENS1_ILi2EEES3_S3_S2_S3_EEENS0_IJNS1_ILi1EEEiiiNS1_ILi72EEENS1_ILi512EEEEEEEEC2ERKS4_RKS8_,@function
        .size           $_ZN7cutlass13device_kernelIN5flash19enable_sm80_to_sm89INS1_16FlashAttnBwdSm80INS1_25CollectiveMainloopBwdSm80ILi2ELi2EN4cute5tupleIJNS5_1CILi128EEES8_NS7_ILi64EEEEEENS_10bfloat16_tEfNS_4arch4Sm80ELb0ELb0ELb1ELb0ELb0ELb0ELb0ELb0ELi2ELi4ELi4ELi4ELb0EEENS1_21CollectiveEpilogueBwdISA_SB_SD_Li256ELb0ELb0ELi2EEENS1_19SingleTileSchedulerILb0ELb0ELb0ELi128EEEEEEEEEvNT_6ParamsE$_ZN4cute5tupleIJNS0_IJNS_1CILi8EEENS1_ILi2EEES3_S3_S2_S3_EEENS0_IJNS1_ILi1EEEiiiNS1_ILi72EEENS1_ILi512EEEEEEEEC2ERKS4_RKS8_,($_ZN7cutlass13device_kernelIN5flash19enable_sm80_to_sm89INS1_16FlashAttnBwdSm80INS1_25CollectiveMainloopBwdSm80ILi2ELi2EN4cute5tupleIJNS5_1CILi128EEES8_NS7_ILi64EEEEEENS_10bfloat16_tEfNS_4arch4Sm80ELb0ELb0ELb1ELb0ELb0ELb0ELb0ELb0ELi2ELi4ELi4ELi4ELb0EEENS1_21CollectiveEpilogueBwdISA_SB_SD_Li256ELb0ELb0ELi2EEENS1_19SingleTileSchedulerILb0ELb0ELb0ELi128EEEEEEEEEvNT_6ParamsE$_ZN4cute5tupleIJNS_1CILi0EEEiEEC2ERKS2_RKi - $_ZN7cutlass13device_kernelIN5flash19enable_sm80_to_sm89INS1_16FlashAttnBwdSm80INS1_25CollectiveMainloopBwdSm80ILi2ELi2EN4cute5tupleIJNS5_1CILi128EEES8_NS7_ILi64EEEEEENS_10bfloat16_tEfNS_4arch4Sm80ELb0ELb0ELb1ELb0ELb0ELb0ELb0ELb0ELi2ELi4ELi4ELi4ELb0EEENS1_21CollectiveEpilogueBwdISA_SB_SD_Li256ELb0ELb0ELi2EEENS1_19SingleTileSchedulerILb0ELb0ELb0ELi128EEEEEEEEEvNT_6ParamsE$_ZN4cute5tupleIJNS0_IJNS_1CILi8EEENS1_ILi2EEES3_S3_S2_S3_EEENS0_IJNS1_ILi1EEEiiiNS1_ILi72EEENS1_ILi512EEEEEEEEC2ERKS4_RKS8_)
$_ZN7cutlass13device_kernelIN5flash19enable_sm80_to_sm89INS1_16FlashAttnBwdSm80INS1_25CollectiveMainloopBwdSm80ILi2ELi2EN4cute5tupleIJNS5_1CILi128EEES8_NS7_ILi64EEEEEENS_10bfloat16_tEfNS_4arch4Sm80ELb0ELb0ELb1ELb0ELb0ELb0ELb0ELb0ELi2ELi4ELi4ELi4ELb0EEENS1_21CollectiveEpilogueBwdISA_SB_SD_Li256ELb0ELb0ELi2EEENS1_19SingleTileSchedulerILb0ELb0ELb0ELi128EEEEEEEEEvNT_6ParamsE$_ZN4cute5tupleIJNS0_IJNS_1CILi8EEENS1_ILi2EEES3_S3_S2_S3_EEENS0_IJNS1_ILi1EEEiiiNS1_ILi72EEENS1_ILi512EEEEEEEEC2ERKS4_RKS8_:
[----:B------:R-:W-:Y:S02]  /*ab90*/  MOV R8, 0xabb0 ;  /* 0x0000abb000087802 */ /* 0x000fe40000000f00 */
[----:B------:R-:W-:Y:S05]  /*aba0*/  CALL.REL.NOINC `($_ZN7cutlass13device_kernelIN5flash19enable_sm80_to_sm89INS1_16FlashAttnBwdSm80INS1_25CollectiveMainloopBwdSm80ILi2ELi2EN4cute5tupleIJNS5_1CILi128EEES8_NS7_ILi64EEEEEENS_10bfloat16_tEfNS_4arch4Sm80ELb0ELb0ELb1ELb0ELb0ELb0ELb0ELb0ELi2ELi4ELi4ELi4ELb0EEENS1_21CollectiveEpilogueBwdISA_SB_SD_Li256ELb0ELb0ELi2EEENS1_19SingleTileSchedulerILb0ELb0ELb0ELi128EEEEEEEEEvNT_6ParamsE$_ZN4cute3eso3ESOILb1ELb0EJNS_5tupleIJNS_1CILi8EEENS3_ILi2EEES5_S5_S4_S5_EEENS2_IJNS3_ILi1EEEiiiNS3_ILi72EEENS3_ILi512EEEEEEEEC2ERKS6_RKSA_) ;  /* 0xffffded000007944 */ /* 0x000fea0003c3ffff */
[----:B-1----:R-:W-:Y:S02]  /*abb0*/  MOV R2, R6 ;  /* 0x0000000600027202 */ /* 0x002fe40000000f00 */
[----:B------:R-:W-:-:S04]  /*abc0*/  MOV R3, 0x0 ;  /* 0x0000000000037802 */ /* 0x000fc80000000f00 */
[----:B------:R-:W-:Y:S05]  /*abd0*/  RET.REL.NODEC R2 `(_ZN7cutlass13device_kernelIN5flash19enable_sm80_to_sm89INS1_16FlashAttnBwdSm80INS1_25CollectiveMainloopBwdSm80ILi2ELi2EN4cute5tupleIJNS5_1CILi128EEES8_NS7_ILi64EEEEEENS_10bfloat16_tEfNS_4arch4Sm80ELb0ELb0ELb1ELb0ELb0ELb0ELb0ELb0ELi2ELi4ELi4ELi4ELb0EEENS1_21CollectiveEpilogueBwdISA_SB_SD_Li256ELb0ELb0ELi2EEENS1_19SingleTileSchedulerILb0ELb0ELb0ELi128EEEEEEEEEvNT_6ParamsE) ;  /* 0xffff542002007950 */ /* 0x000fea0003c3ffff */
        .type           $_ZN7cutlass13device_kernelIN5flash19enable_sm80_to_sm89INS1_16FlashAttnBwdSm80INS1_25CollectiveMainloopBwdSm80ILi2ELi2EN4cute5tupleIJNS5_1CILi128EEES8_NS7_ILi64EEEEEENS_10bfloat16_tEfNS_4arch4Sm80ELb0ELb0ELb1ELb0ELb0ELb0ELb0ELb0ELi2ELi4ELi4ELi4ELb0EEENS1_21CollectiveEpilogueBwdISA_SB_SD_Li256ELb0ELb0ELi2EEENS1_19SingleTileSchedulerILb0ELb0ELb0ELi128EEEEEEEEEvNT_6ParamsE$_ZN4cute5tupleIJNS_1CILi0EEEiEEC2ERKS2_RKi,@function
        .size           $_ZN7cutlass13device_kernelIN5flash19enable_sm80_to_sm89INS1_16FlashAttnBwdSm80INS1_25CollectiveMainloopBwdSm80ILi2ELi2EN4cute5tupleIJNS5_1CILi128EEES8_NS7_ILi64EEEEEENS_10bfloat16_tEfNS_4arch4Sm80ELb0ELb0ELb1ELb0ELb0ELb0ELb0ELb0ELi2ELi4ELi4ELi4ELb0EEENS1_21CollectiveEpilogueBwdISA_SB_SD_Li256ELb0ELb0ELi2EEENS1_19SingleTileSchedulerILb0ELb0ELb0ELi128EEEEEEEEEvNT_6ParamsE$_ZN4cute5tupleIJNS_1CILi0EEEiEEC2ERKS2_RKi,($_ZN7cutlass13device_kernelIN5flash19enable_sm80_to_sm89INS1_16FlashAttnBwdSm80INS1_25CollectiveMainloopBwdSm80ILi2ELi2EN4cute5tupleIJNS5_1CILi128EEES8_NS7_ILi64EEEEEENS_10bfloat16_tEfNS_4arch4Sm80ELb0ELb0ELb1ELb0ELb0ELb0ELb0ELb0ELi2ELi4ELi4ELi4ELb0EEENS1_21CollectiveEpilogueBwdISA_SB_SD_Li256ELb0ELb0ELi2EEENS1_19SingleTileSchedulerILb0ELb0ELb0ELi128EEEEEEEEEvNT_6ParamsE$_ZN4cute5tupleIJNS_1CILi2EEEiEEC2ERKS2_RKi - $_ZN7cutlass13device_kernelIN5flash19enable_sm80_to_sm89INS1_16FlashAttnBwdSm80INS1_25CollectiveMainloopBwdSm80ILi2ELi2EN4cute5tupleIJNS5_1CILi128EEES8_NS7_ILi64EEEEEENS_10bfloat16_tEfNS_4arch4Sm80ELb0ELb0ELb1ELb0ELb0ELb0ELb0ELb0ELi2ELi4ELi4ELi4ELb0EEENS1_21CollectiveEpilogueBwdISA_SB_SD_Li256ELb0ELb0ELi2EEENS1_19SingleTileSchedulerILb0ELb0ELb0ELi128EEEEEEEEEvNT_6ParamsE$_ZN4cute5tupleIJNS_1CILi0EEEiEEC2ERKS2_RKi)
$_ZN7cutlass13device_kernelIN5flash19enable_sm80_to_sm89INS1_16FlashAttnBwdSm80INS1_25CollectiveMainloopBwdSm80ILi2ELi2EN4cute5tupleIJNS5_1CILi128EEES8_NS7_ILi64EEEEEENS_10bfloat16_tEfNS_4arch4Sm80ELb0ELb0ELb1ELb0ELb0ELb0ELb0ELb0ELi2ELi4ELi4ELi4ELb0EEENS1_21CollectiveEpilogueBwdISA_SB_SD_Li256ELb0ELb0ELi2EEENS1_19SingleTileSchedulerILb0ELb0ELb0ELi128EEEEEEEEEvNT_6ParamsE$_ZN4cute5tupleIJNS_1CILi0EEEiEEC2ERKS2_RKi:
[----:B------:R-:W-:Y:S02]  /*abe0*/  MOV R2, R11 ;  /* 0x0000000b00027202 */ /* 0x000fe40000000f00 */
[----:B------:R-:W-:Y:S02]  /*abf0*/  MOV R8, 0xac10 ;  /* 0x0000ac1000087802 */ /* 0x000fe40000000f00 */
[----:B------:R-:W-:Y:S05]  /*ac00*/  CALL.REL.NOINC `($_ZN7cutlass13device_kernelIN5flash19enable_sm80_to_sm89INS1_16FlashAttnBwdSm80INS1_25CollectiveMainloopBwdSm80ILi2ELi2EN4cute5tupleIJNS5_1CILi128EEES8_NS7_ILi64EEEEEENS_10bfloat16_tEfNS_4arch4Sm80ELb0ELb0ELb1ELb0ELb0ELb0ELb0ELb0ELi2ELi4ELi4ELi4ELb0EEENS1_21CollectiveEpilogueBwdISA_SB_SD_Li256ELb0ELb0ELi2EEENS1_19SingleTileSchedulerILb0ELb0ELb0ELi128EEEEEEEEEvNT_6ParamsE$_ZN4cute3eso3ESOILb1ELb0EJNS_1CILi0EEEiEEC2ERKS3_RKi) ;  /* 0xffffca7000007944 */ /* 0x000fea0003c3ffff */
[----:B-1----:R-:W-:Y:S02]  /*ac10*/  MOV R2, R6 ;  /* 0x0000000600027202 */ /* 0x002fe40000000f00 */
[----:B------:R-:W-:-:S04]  /*ac20*/  MOV R3, 0x0 ;  /* 0x0000000000037802 */ /* 0x000fc80000000f00 */
[----:B------:R-:W-:Y:S05]  /*ac30*/  RET.REL.NODEC R2 `(_ZN7cutlass13device_kernelIN5flash19enable_sm80_to_sm89INS1_16FlashAttnBwdSm80INS1_25CollectiveMainloopBwdSm80ILi2ELi2EN4cute5tupleIJNS5_1CILi128EEES8_NS7_ILi64EEEEEENS_10bfloat16_tEfNS_4arch4Sm80ELb0ELb0ELb1ELb0ELb0ELb0ELb0ELb0ELi2ELi4ELi4ELi4ELb0EEENS1_21CollectiveEpilogueBwdISA_SB_SD_Li256ELb0ELb0ELi2EEENS1_19SingleTileSchedulerILb0ELb0ELb0ELi128EEEEEEEEEvNT_6ParamsE) ;  /* 0xffff53c002007950 */ /* 0x000fea0003c3ffff */
        .type           $_ZN7cutlass13device_kernelIN5flash19enable_sm80_to_sm89INS1_16FlashAttnBwdSm80INS1_25CollectiveMainloopBwdSm80ILi2ELi2EN4cute5tupleIJNS5_1CILi128EEES8_NS7_ILi64EEEEEENS_10bfloat16_tEfNS_4arch4Sm80ELb0ELb0ELb1ELb0ELb0ELb0ELb0ELb0ELi2ELi4ELi4ELi4ELb0EEENS1_21CollectiveEpilogueBwdISA_SB_SD_Li256ELb0ELb0ELi2EEENS1_19SingleTileSchedulerILb0ELb0ELb0ELi128EEEEEEEEEvNT_6ParamsE$_ZN4cute5tupleIJNS_1CILi2EEEiEEC2ERKS2_RKi,@function
        .size           $_ZN7cutlass13device_kernelIN5flash19enable_sm80_to_sm89INS1_16FlashAttnBwdSm80INS1_25CollectiveMainloopBwdSm80ILi2ELi2EN4cute5tupleIJNS5_1CILi128EEES8_NS7_ILi64EEEEEENS_10bfloat16_tEfNS_4arch4Sm80ELb0ELb0ELb1ELb0ELb0ELb0ELb0ELb0ELi2ELi4ELi4ELi4ELb0EEENS1_21CollectiveEpilogueBwdISA_SB_SD_Li256ELb0ELb0ELi2EEENS1_19SingleTileSchedulerILb0ELb0ELb0ELi128EEEEEEEEEvNT_6ParamsE$_ZN4cute5tupleIJNS_1CILi2EEEiEEC2ERKS2_RKi,($_ZN7cutlass13device_kernelIN5flash19enable_sm80_to_sm89INS1_16FlashAttnBwdSm80INS1_25CollectiveMainloopBwdSm80ILi2ELi2EN4cute5tupleIJNS5_1CILi128EEES8_NS7_ILi64EEEEEENS_10bfloat16_tEfNS_4arch4Sm80ELb0ELb0ELb1ELb0ELb0ELb0ELb0ELb0ELi2ELi4ELi4ELi4ELb0EEENS1_21CollectiveEpilogueBwdISA_SB_SD_Li256ELb0ELb0ELi2EEENS1_19SingleTileSchedulerILb0ELb0ELb0ELi128EEEEEEEEEvNT_6ParamsE$_ZN4cute5tupleIJNS_7SwizzleILi3ELi3ELi3EEENS_9MixedBitsILj0ELj432EEENS_6LayoutINS0_IJNS0_IJNS_1CILi2EEES7_S7_EEES7_NS6_ILi8EEEEEENS0_IJNS0_IJNS6_ILi64EEES9_NS6_ILi512EEEEEENS6_ILi8192EEENS6_ILi1024EEEEEEEEEEC2ERKS2_RKS4_RKSH_ - $_ZN7cutlass13device_kernelIN5flash19enable_sm80_to_sm89INS1_16FlashAttnBwdSm80INS1_25CollectiveMainloopBwdSm80ILi2ELi2EN4cute5tupleIJNS5_1CILi128EEES8_NS7_ILi64EEEEEENS_10bfloat16_tEfNS_4arch4Sm80ELb0ELb0ELb1ELb0ELb0ELb0ELb0ELb0ELi2ELi4ELi4ELi4ELb0EEENS1_21CollectiveEpilogueBwdISA_SB_SD_Li256ELb0ELb0ELi2EEENS1_19SingleTileSchedulerILb0ELb0ELb0ELi128EEEEEEEEEvNT_6ParamsE$_ZN4cute5tupleIJNS_1CILi2EEEiEEC2ERKS2_RKi)
$_ZN7cutlass13device_kernelIN5flash19enable_sm80_to_sm89INS1_16FlashAttnBwdSm80INS1_25CollectiveMainloopBwdSm80ILi2ELi2EN4cute5tupleIJNS5_1CILi128EEES8_NS7_ILi64EEEEEENS_10bfloat16_tEfNS_4arch4Sm80ELb0ELb0ELb1ELb0ELb0ELb0ELb0ELb0ELi2ELi4ELi4ELi4ELb0EEENS1_21CollectiveEpilogueBwdISA_SB_SD_Li256ELb0ELb0ELi2EEENS1_19SingleTileSchedulerILb0ELb0ELb0ELi128EEEEEEEEEvNT_6ParamsE$_ZN4cute5tupleIJNS_1CILi2EEEiEEC2ERKS2_RKi:
[----:B------:R-:W-:Y:S02]  /*ac40*/  MOV R4, 0xac60 ;  /* 0x0000ac6000047802 */ /* 0x000fe40000000f00 */
[----:B------:R-:W-:Y:S05]  /*ac50*/  CALL.REL.NOINC `($_ZN7cutlass13device_kernelIN5flash19enable_sm80_to_sm89INS1_16FlashAttnBwdSm80INS1_25CollectiveMainloopBwdSm80ILi2ELi2EN4cute5tupleIJNS5_1CILi128EEES8_NS7_ILi64EEEEEENS_10bfloat16_tEfNS_4arch4Sm80ELb0ELb0ELb1ELb0ELb0ELb0ELb0ELb0ELi2ELi4ELi4ELi4ELb0EEENS1_21CollectiveEpilogueBwdISA_SB_SD_Li256ELb0ELb0ELi2EEENS1_19SingleTileSchedulerILb0ELb0ELb0ELi128EEEEEEEEEvNT_6ParamsE$_ZN4cute3eso3ESOILb1ELb0EJNS_1CILi2EEEiEEC2ERKS3_RKi) ;  /* 0xffffd00000007944 */ /* 0x000fea0003c3ffff */
[----:B-1----:R-:W-:Y:S02]  /*ac60*/  MOV R2, R6 ;  /* 0x0000000600027202 */ /* 0x002fe40000000f00 */
[----:B------:R-:W-:-:S04]  /*ac70*/  MOV R3, 0x0 ;  /* 0x0000000000037802 */ /* 0x000fc80000000f00 */
[----:B------:R-:W-:Y:S05]  /*ac80*/  RET.REL.NODEC R2 `(_ZN7cutlass13device_kernelIN5flash19enable_sm80_to_sm89INS1_16FlashAttnBwdSm80INS1_25CollectiveMainloopBwdSm80ILi2ELi2EN4cute5tupleIJNS5_1CILi128EEES8_NS7_ILi64EEEEEENS_10bfloat16_tEfNS_4arch4Sm80ELb0ELb0ELb1ELb0ELb0ELb0ELb0ELb0ELi2ELi4ELi4ELi4ELb0EEENS1_21CollectiveEpilogueBwdISA_SB_SD_Li256ELb0ELb0ELi2EEENS1_19SingleTileSchedulerILb0ELb0ELb0ELi128EEEEEEEEEvNT_6ParamsE) ;  /* 0xffff537002007950 */ /* 0x000fea0003c3ffff */
        .type           $_ZN7cutlass13device_kernelIN5flash19enable_sm80_to_sm89INS1_16FlashAttnBwdSm80INS1_25CollectiveMainloopBwdSm80ILi2ELi2EN4cute5tupleIJNS5_1CILi128EEES8_NS7_ILi64EEEEEENS_10bfloat16_tEfNS_4arch4Sm80ELb0ELb0ELb1ELb0ELb0ELb0ELb0ELb0ELi2ELi4ELi4ELi4ELb0EEENS1_21CollectiveEpilogueBwdISA_SB_SD_Li256ELb0ELb0ELi2EEENS1_19SingleTileSchedulerILb0ELb0ELb0ELi128EEEEEEEEEvNT_6ParamsE$_ZN4cute5tupleIJNS_7SwizzleILi3ELi3ELi3EEENS_9MixedBitsILj0ELj432EEENS_6LayoutINS0_IJNS0_IJNS_1CILi2EEES7_S7_EEES7_NS6_ILi8EEEEEENS0_IJNS0_IJNS6_ILi64EEES9_NS6_ILi512EEEEEENS6_ILi8192EEENS6_ILi1024EEEEEEEEEEC2ERKS2_RKS4_RKSH_,@function
        .size           $_ZN7cutlass13device_kernelIN5flash19enable_sm80_to_sm89INS1_16FlashAttnBwdSm80INS1_25CollectiveMainloopBwdSm80ILi2ELi2EN4cute5tupleIJNS5_1CILi128EEES8_NS7_ILi64EEEEEENS_10bfloat16_tEfNS_4arch4Sm80ELb0ELb0ELb1ELb0ELb0ELb0ELb0ELb0ELi2ELi4ELi4ELi4ELb0EEENS1_21CollectiveEpilogueBwdISA_SB_SD_Li256ELb0ELb0ELi2EEENS1_19SingleTileSchedulerILb0ELb0ELb0ELi128EEEEEEEEEvNT_6ParamsE$_ZN4cute5tupleIJNS_7SwizzleILi3ELi3ELi3EEENS_9MixedBitsILj0ELj432EEENS_6LayoutINS0_IJNS0_IJNS_1CILi2EEES7_S7_EEES7_NS6_ILi8EEEEEENS0_IJNS0_IJNS6_ILi64EEES9_NS6_ILi512EEEEEENS6_ILi8192EEENS6_ILi1024EEEEEEEEEEC2ERKS2_RKS4_RKSH_,($_ZN7cutlass13device_kernelIN5flash19enable_sm80_to_sm89INS1_16FlashAttnBwdSm80INS1_25CollectiveMainloopBwdSm80ILi2ELi2EN4cute5tupleIJNS5_1CILi128EEES8_NS7_ILi64EEEEEENS_10bfloat16_tEfNS_4arch4Sm80ELb0ELb0ELb1ELb0ELb0ELb0ELb0ELb0ELi2ELi4ELi4ELi4ELb0EEENS1_21CollectiveEpilogueBwdISA_SB_SD_Li256ELb0ELb0ELi2EEENS1_19SingleTileSchedulerILb0ELb0ELb0ELi128EEEEEEEEEvNT_6ParamsE$_ZN4cute5tupleIJiEEC2ERKi - $_ZN7cutlass13device_kernelIN5flash19enable_sm80_to_sm89INS1_16FlashAttnBwdSm80INS1_25CollectiveMainloopBwdSm80ILi2ELi2EN4cute5tupleIJNS5_1CILi128EEES8_NS7_ILi64EEEEEENS_10bfloat16_tEfNS_4arch4Sm80ELb0ELb0ELb1ELb0ELb0ELb0ELb0ELb0ELi2ELi4ELi4ELi4ELb0EEENS1_21CollectiveEpilogueBwdISA_SB_SD_Li256ELb0ELb0ELi2EEENS1_19SingleTileSchedulerILb0ELb0ELb0ELi128EEEEEEEEEvNT_6ParamsE$_ZN4cute5tupleIJNS_7SwizzleILi3ELi3ELi3EEENS_9MixedBitsILj0ELj432EEENS_6LayoutINS0_IJNS0_IJNS_1CILi2EEES7_S7_EEES7_NS6_ILi8EEEEEENS0_IJNS0_IJNS6_ILi64EEES9_NS6_ILi512EEEEEENS6_ILi8192EEENS6_ILi1024EEEEEEEEEEC2ERKS2_RKS4_RKSH_)
$_ZN7cutlass13device_kernelIN5flash19enable_sm80_to_sm89INS1_16FlashAttnBwdSm80INS1_25CollectiveMainloopBwdSm80ILi2ELi2EN4cute5tupleIJNS5_1CILi128EEES8_NS7_ILi64EEEEEENS_10bfloat16_tEfNS_4arch4Sm80ELb0ELb0ELb1ELb0ELb0ELb0ELb0ELb0ELi2ELi4ELi4ELi4ELb0EEENS1_21CollectiveEpilogueBwdISA_SB_SD_Li256ELb0ELb0ELi2EEENS1_19SingleTileSchedulerILb0ELb0ELb0ELi128EEEEEEEEEvNT_6ParamsE$_ZN4cute5tupleIJNS_7SwizzleILi3ELi3ELi3EEENS_9MixedBitsILj0ELj432EEENS_6LayoutINS0_IJNS0_IJNS_1CILi2EEES7_S7_EEES7_NS6_ILi8EEEEEENS0_IJNS0_IJNS6_ILi64EEES9_NS6_ILi512EEEEEENS6_ILi8192EEENS6_ILi1024EEEEEEEEEEC2ERKS2_RKS4_RKSH_:
[----:B------:R-:W-:Y:S02]  /*ac90*/  MOV R6, 0xacb0 ;  /* 0x0000acb000067802 */ /* 0x000fe40000000f00 */
[----:B------:R-:W-:Y:S05]  /*aca0*/  CALL.REL.NOINC `($_ZN7cutlass13device_kernelIN5flash19enable_sm80_to_sm89INS1_16FlashAttnBwdSm80INS1_25CollectiveMainloopBwdSm80ILi2ELi2EN4cute5tupleIJNS5_1CILi128EEES8_NS7_ILi64EEEEEENS_10bfloat16_tEfNS_4arch4Sm80ELb0ELb0ELb1ELb0ELb0ELb0ELb0ELb0ELi2ELi4ELi4ELi4ELb0EEENS1_21CollectiveEpilogueBwdISA_SB_SD_Li256ELb0ELb0ELi2EEENS1_19SingleTileSchedulerILb0ELb0ELb0ELi128EEEEEEEEEvNT_6ParamsE$_ZN4cute3eso3ESOILb1ELb0EJNS_7SwizzleILi3ELi3ELi3EEENS_9MixedBitsILj0ELj432EEENS_6LayoutINS_5tupleIJNS7_IJNS_1CILi2EEES9_S9_EEES9_NS8_ILi8EEEEEENS7_IJNS7_IJNS8_ILi64EEESB_NS8_ILi512EEEEEENS8_ILi8192EEENS8_ILi1024EEEEEEEEEEC2ERKS3_RKS5_RKSJ_) ;  /* 0xfffff77000007944 */ /* 0x000fea0003c3ffff */
[----:B------:R-:W-:-:S04]  /*acb0*/  MOV R5, 0x0 ;  /* 0x0000000000057802 */ /* 0x000fc80000000f00 */
[----:B------:R-:W-:Y:S05]  /*acc0*/  RET.REL.NODEC R4 `(_ZN7cutlass13device_kernelIN5flash19enable_sm80_to_sm89INS1_16FlashAttnBwdSm80INS1_25CollectiveMainloopBwdSm80ILi2ELi2EN4cute5tupleIJNS5_1CILi128EEES8_NS7_ILi64EEEEEENS_10bfloat16_tEfNS_4arch4Sm80ELb0ELb0ELb1ELb0ELb0ELb0ELb0ELb0ELi2ELi4ELi4ELi4ELb0EEENS1_21CollectiveEpilogueBwdISA_SB_SD_Li256ELb0ELb0ELi2EEENS1_19SingleTileSchedulerILb0ELb0ELb0ELi128EEEEEEEEEvNT_6ParamsE) ;  /* 0xffff533004007950 */ /* 0x000fea0003c3ffff */
        .type           $_ZN7cutlass13device_kernelIN5flash19enable_sm80_to_sm89INS1_16FlashAttnBwdSm80INS1_25CollectiveMainloopBwdSm80ILi2ELi2EN4cute5tupleIJNS5_1CILi128EEES8_NS7_ILi64EEEEEENS_10bfloat16_tEfNS_4arch4Sm80ELb0ELb0ELb1ELb0ELb0ELb0ELb0ELb0ELi2ELi4ELi4ELi4ELb0EEENS1_21CollectiveEpilogueBwdISA_SB_SD_Li256ELb0ELb0ELi2EEENS1_19SingleTileSchedulerILb0ELb0ELb0ELi128EEEEEEEEEvNT_6ParamsE$_ZN4cute5tupleIJiEEC2ERKi,@function
        .size           $_ZN7cutlass13device_kernelIN5flash19enable_sm80_to_sm89INS1_16FlashAttnBwdSm80INS1_25CollectiveMainloopBwdSm80ILi2ELi2EN4cute5tupleIJNS5_1CILi128EEES8_NS7_ILi64EEEEEENS_10bfloat16_tEfNS_4arch4Sm80ELb0ELb0ELb1ELb0ELb0ELb0ELb0ELb0ELi2ELi4ELi4ELi4ELb0EEENS1_21CollectiveEpilogueBwdISA_SB_SD_Li256ELb0ELb0ELi2EEENS1_19SingleTileSchedulerILb0ELb0ELb0ELi128EEEEEEEEEvNT_6ParamsE$_ZN4cute5tupleIJiEEC2ERKi,($_ZN7cutlass13device_kernelIN5flash19enable_sm80_to_sm89INS1_16FlashAttnBwdSm80INS1_25CollectiveMainloopBwdSm80ILi2ELi2EN4cute5tupleIJNS5_1CILi128EEES8_NS7_ILi64EEEEEENS_10bfloat16_tEfNS_4arch4Sm80ELb0ELb0ELb1ELb0ELb0ELb0ELb0ELb0ELi2ELi4ELi4ELi4ELb0EEENS1_21CollectiveEpilogueBwdISA_SB_SD_Li256ELb0ELb0ELi2EEENS1_19SingleTileSchedulerILb0ELb0ELb0ELi128EEEEEEEEEvNT_6ParamsE$_ZN4cute5tupleIJiNS_1CILi0EEEEEC2ERKiRKS2_ - $_ZN7cutlass13device_kernelIN5flash19enable_sm80_to_sm89INS1_16FlashAttnBwdSm80INS1_25CollectiveMainloopBwdSm80ILi2ELi2EN4cute5tupleIJNS5_1CILi128EEES8_NS7_ILi64EEEEEENS_10bfloat16_tEfNS_4arch4Sm80ELb0ELb0ELb1ELb0ELb0ELb0ELb0ELb0ELi2ELi4ELi4ELi4ELb0EEENS1_21CollectiveEpilogueBwdISA_SB_SD_Li256ELb0ELb0ELi2EEENS1_19SingleTileSchedulerILb0ELb0ELb0ELi128EEEEEEEEEvNT_6ParamsE$_ZN4cute5tupleIJiEEC2ERKi)
$_ZN7cutlass13device_kernelIN5flash19enable_sm80_to_sm89INS1_16FlashAttnBwdSm80INS1_25CollectiveMainloopBwdSm80ILi2ELi2EN4cute5tupleIJNS5_1CILi128EEES8_NS7_ILi64EEEEEENS_10bfloat16_tEfNS_4arch4Sm80ELb0ELb0ELb1ELb0ELb0ELb0ELb0ELb0ELi2ELi4ELi4ELi4ELb0EEENS1_21CollectiveEpilogueBwdISA_SB_SD_Li256ELb0ELb0ELi2EEENS1_19SingleTileSchedulerILb0ELb0ELb0ELi128EEEEEEEEEvNT_6ParamsE$_ZN4cute5tupleIJiEEC2ERKi:
[----:B------:R-:W-:Y:S02]  /*acd0*/  MOV R8, 0xacf0 ;  /* 0x0000acf000087802 */ /* 0x000fe40000000f00 */
[----:B------:R-:W-:Y:S05]  /*ace0*/  CALL.REL.NOINC `($_ZN7cutlass13device_kernelIN5flash19enable_sm80_to_sm89INS1_16FlashAttnBwdSm80INS1_25CollectiveMainloopBwdSm80ILi2ELi2EN4cute5tupleIJNS5_1CILi128EEES8_NS7_ILi64EEEEEENS_10bfloat16_tEfNS_4arch4Sm80ELb0ELb0ELb1ELb0ELb0ELb0ELb0ELb0ELi2ELi4ELi4ELi4ELb0EEENS1_21CollectiveEpilogueBwdISA_SB_SD_Li256ELb0ELb0ELi2EEENS1_19SingleTileSchedulerILb0ELb0ELb0ELi128EEEEEEEEEvNT_6ParamsE$_ZN4cute3eso3ESOILb0ELb1EJiEEC2ERKi) ;  /* 0xffffc2a000007944 */ /* 0x000fea0003c3ffff */
[----:B-1----:R-:W-:Y:S02]  /*acf0*/  MOV R2, R10 ;  /* 0x0000000a00027202 */ /* 0x002fe40000000f00 */
[----:B------:R-:W-:-:S04]  /*ad00*/  MOV R3, 0x0 ;  /* 0x0000000000037802 */ /* 0x000fc80000000f00 */
[----:B------:R-:W-:Y:S05]  /*ad10*/  RET.REL.NODEC R2 `(_ZN7cutlass13device_kernelIN5flash19enable_sm80_to_sm89INS1_16FlashAttnBwdSm80INS1_25CollectiveMainloopBwdSm80ILi2ELi2EN4cute5tupleIJNS5_1CILi128EEES8_NS7_ILi64EEEEEENS_10bfloat16_tEfNS_4arch4Sm80ELb0ELb0ELb1ELb0ELb0ELb0ELb0ELb0ELi2ELi4ELi4ELi4ELb0EEENS1_21CollectiveEpilogueBwdISA_SB_SD_Li256ELb0ELb0ELi2EEENS1_19SingleTileSchedulerILb0ELb0ELb0ELi128EEEEEEEEEvNT_6ParamsE) ;  /* 0xffff52e002007950 */ /* 0x000fea0003c3ffff */
        .type           $_ZN7cutlass13device_kernelIN5flash19enable_sm80_to_sm89INS1_16FlashAttnBwdSm80INS1_25CollectiveMainloopBwdSm80ILi2ELi2EN4cute5tupleIJNS5_1CILi128EEES8_NS7_ILi64EEEEEENS_10bfloat16_tEfNS_4arch4Sm80ELb0ELb0ELb1ELb0ELb0ELb0ELb0ELb0ELi2ELi4ELi4ELi4ELb0EEENS1_21CollectiveEpilogueBwdISA_SB_SD_Li256ELb0ELb0ELi2EEENS1_19SingleTileSchedulerILb0ELb0ELb0ELi128EEEEEEEEEvNT_6ParamsE$_ZN4cute5tupleIJiNS_1CILi0EEEEEC2ERKiRKS2_,@function
        .size           $_ZN7cutlass13device_kernelIN5flash19enable_sm80_to_sm89INS1_16FlashAttnBwdSm80INS1_25CollectiveMainloopBwdSm80ILi2ELi2EN4cute5tupleIJNS5_1CILi128EEES8_NS7_ILi64EEEEEENS_10bfloat16_tEfNS_4arch4Sm80ELb0ELb0ELb1ELb0ELb0ELb0ELb0ELb0ELi2ELi4ELi4ELi4ELb0EEENS1_21CollectiveEpilogueBwdISA_SB_SD_Li256ELb0ELb0ELi2EEENS1_19SingleTileSchedulerILb0ELb0ELb0ELi128EEEEEEEEEvNT_6ParamsE$_ZN4cute5tupleIJiNS_1CILi0EEEEEC2ERKiRKS2_,($_ZN7cutlass13device_kernelIN5flash19enable_sm80_to_sm89INS1_16FlashAttnBwdSm80INS1_25CollectiveMainloopBwdSm80ILi2ELi2EN4cute5tupleIJNS5_1CILi128EEES8_NS7_ILi64EEEEEENS_10bfloat16_tEfNS_4arch4Sm80ELb0ELb0ELb1ELb0ELb0ELb0ELb0ELb0ELi2ELi4ELi4ELi4ELb0EEENS1_21CollectiveEpilogueBwdISA_SB_SD_Li256ELb0ELb0ELi2EEENS1_19SingleTileSchedulerILb0ELb0ELb0ELi128EEEEEEEEEvNT_6ParamsE$_ZN4cute5tupleIJiiEEC2ERKiS3_ - $_ZN7cutlass13device_kernelIN5flash19enable_sm80_to_sm89INS1_16FlashAttnBwdSm80INS1_25CollectiveMainloopBwdSm80ILi2ELi2EN4cute5tupleIJNS5_1CILi128EEES8_NS7_ILi64EEEEEENS_10bfloat16_tEfNS_4arch4Sm80ELb0ELb0ELb1ELb0ELb0ELb0ELb0ELb0ELi2ELi4ELi4ELi4ELb0EEENS1_21CollectiveEpilogueBwdISA_SB_SD_Li256ELb0ELb0ELi2EEENS1_19SingleTileSchedulerILb0ELb0ELb0ELi128EEEEEEEEEvNT_6ParamsE$_ZN4cute5tupleIJiNS_1CILi0EEEEEC2ERKiRKS2_)
$_ZN7cutlass13device_kernelIN5flash19enable_sm80_to_sm89INS1_16FlashAttnBwdSm80INS1_25CollectiveMainloopBwdSm80ILi2ELi2EN4cute5tupleIJNS5_1CILi128EEES8_NS7_ILi64EEEEEENS_10bfloat16_tEfNS_4arch4Sm80ELb0ELb0ELb1ELb0ELb0ELb0ELb0ELb0ELi2ELi4ELi4ELi4ELb0EEENS1_21CollectiveEpilogueBwdISA_SB_SD_Li256ELb0ELb0ELi2EEENS1_19SingleTileSchedulerILb0ELb0ELb0ELi128EEEEEEEEEvNT_6ParamsE$_ZN4cute5tupleIJiNS_1CILi0EEEEEC2ERKiRKS2_:
[----:B------:R-:W-:Y:S02]  /*ad20*/  MOV R6, 0xad40 ;  /* 0x0000ad4000067802 */ /* 0x000fe40000000f00 */
[----:B------:R-:W-:Y:S05]  /*ad30*/  CALL.REL.NOINC `($_ZN7cutlass13device_kernelIN5flash19enable_sm80_to_sm89INS1_16FlashAttnBwdSm80INS1_25CollectiveMainloopBwdSm80ILi2ELi2EN4cute5tupleIJNS5_1CILi128EEES8_NS7_ILi64EEEEEENS_10bfloat16_tEfNS_4arch4Sm80ELb0ELb0ELb1ELb0ELb0ELb0ELb0ELb0ELi2ELi4ELi4ELi4ELb0EEENS1_21CollectiveEpilogueBwdISA_SB_SD_Li256ELb0ELb0ELi2EEENS1_19SingleTileSchedulerILb0ELb0ELb0ELi128EEEEEEEEEvNT_6ParamsE$_ZN4cute3eso3ESOILb0ELb1EJiNS_1CILi0EEEEEC2ERKiRKS3_) ;  /* 0xffffc29000007944 */ /* 0x000fea0003c3ffff */
[----:B------:R-:W-:-:S04]  /*ad40*/  MOV R11, 0x0 ;  /* 0x00000000000b7802 */ /* 0x000fc80000000f00 */
[----:B------:R-:W-:Y:S05]  /*ad50*/  RET.REL.NODEC R10 `(_ZN7cutlass13device_kernelIN5flash19enable_sm80_to_sm89INS1_16FlashAttnBwdSm80INS1_25CollectiveMainloopBwdSm80ILi2ELi2EN4cute5tupleIJNS5_1CILi128EEES8_NS7_ILi64EEEEEENS_10bfloat16_tEfNS_4arch4Sm80ELb0ELb0ELb1ELb0ELb0ELb0ELb0ELb0ELi2ELi4ELi4ELi4ELb0EEENS1_21CollectiveEpilogueBwdISA_SB_SD_Li256ELb0ELb0ELi2EEENS1_19SingleTileSchedulerILb0ELb0ELb0ELi128EEEEEEEEEvNT_6ParamsE) ;  /* 0xffff52a00a007950 */ /* 0x000fea0003c3ffff */
        .type           $_ZN7cutlass13device_kernelIN5flash19enable_sm80_to_sm89INS1_16FlashAttnBwdSm80INS1_25CollectiveMainloopBwdSm80ILi2ELi2EN4cute5tupleIJNS5_1CILi128EEES8_NS7_ILi64EEEEEENS_10bfloat16_tEfNS_4arch4Sm80ELb0ELb0ELb1ELb0ELb0ELb0ELb0ELb0ELi2ELi4ELi4ELi4ELb0EEENS1_21CollectiveEpilogueBwdISA_SB_SD_Li256ELb0ELb0ELi2EEENS1_19SingleTileSchedulerILb0ELb0ELb0ELi128EEEEEEEEEvNT_6ParamsE$_ZN4cute5tupleIJiiEEC2ERKiS3_,@function
        .size           $_ZN7cutlass13device_kernelIN5flash19enable_sm80_to_sm89INS1_16FlashAttnBwdSm80INS1_25CollectiveMainloopBwdSm80ILi2ELi2EN4cute5tupleIJNS5_1CILi128EEES8_NS7_ILi64EEEEEENS_10bfloat16_tEfNS_4arch4Sm80ELb0ELb0ELb1ELb0ELb0ELb0ELb0ELb0ELi2ELi4ELi4ELi4ELb0EEENS1_21CollectiveEpilogueBwdISA_SB_SD_Li256ELb0ELb0ELi2EEENS1_19SingleTileSchedulerILb0ELb0ELb0ELi128EEEEEEEEEvNT_6ParamsE$_ZN4cute5tupleIJiiEEC2ERKiS3_,($_ZN7cutlass13device_kernelIN5flash19enable_sm80_to_sm89INS1_16FlashAttnBwdSm80INS1_25CollectiveMainloopBwdSm80ILi2ELi2EN4cute5tupleIJNS5_1CILi128EEES8_NS7_ILi64EEEEEENS_10bfloat16_tEfNS_4arch4Sm80ELb0ELb0ELb1ELb0ELb0ELb0ELb0ELb0ELi2ELi4ELi4ELi4ELb0EEENS1_21CollectiveEpilogueBwdISA_SB_SD_Li256ELb0ELb0ELi2EEENS1_19SingleTileSchedulerILb0ELb0ELb0ELi128EEEEEEEEEvNT_6ParamsE$_ZN4cute8gmem_ptrIPKN7cutlass10bfloat16_tEECI1NS_12iter_adaptorIS4_S5_EEES4_ - $_ZN7cutlass13device_kernelIN5flash19enable_sm80_to_sm89INS1_16FlashAttnBwdSm80INS1_25CollectiveMainloopBwdSm80ILi2ELi2EN4cute5tupleIJNS5_1CILi128EEES8_NS7_ILi64EEEEEENS_10bfloat16_tEfNS_4arch4Sm80ELb0ELb0ELb1ELb0ELb0ELb0ELb0ELb0ELi2ELi4ELi4ELi4ELb0EEENS1_21CollectiveEpilogueBwdISA_SB_SD_Li256ELb0ELb0ELi2EEENS1_19SingleTileSchedulerILb0ELb0ELb0ELi128EEEEEEEEEvNT_6ParamsE$_ZN4cute5tupleIJiiEEC2ERKiS3_)
$_ZN7cutlass13device_kernelIN5flash19enable_sm80_to_sm89INS1_16FlashAttnBwdSm80INS1_25CollectiveMainloopBwdSm80ILi2ELi2EN4cute5tupleIJNS5_1CILi128EEES8_NS7_ILi64EEEEEENS_10bfloat16_tEfNS_4arch4Sm80ELb0ELb0ELb1ELb0ELb0ELb0ELb0ELb0ELi2ELi4ELi4ELi4ELb0EEENS1_21CollectiveEpilogueBwdISA_SB_SD_Li256ELb0ELb0ELi2EEENS1_19SingleTileSchedulerILb0ELb0ELb0ELi128EEEEEEEEEvNT_6ParamsE$_ZN4cute5tupleIJiiEEC2ERKiS3_:
[----:B------:R-:W-:Y:S02]  /*ad60*/  MOV R8, 0xad80 ;  /* 0x0000ad8000087802 */ /* 0x000fe40000000f00 */
[----:B------:R-:W-:Y:S05]  /*ad70*/  CALL.REL.NOINC `($_ZN7cutlass13device_kernelIN5flash19enable_sm80_to_sm89INS1_16FlashAttnBwdSm80INS1_25CollectiveMainloopBwdSm80ILi2ELi2EN4cute5tupleIJNS5_1CILi128EEES8_NS7_ILi64EEEEEENS_10bfloat16_tEfNS_4arch4Sm80ELb0ELb0ELb1ELb0ELb0ELb0ELb0ELb0ELi2ELi4ELi4ELi4ELb0EEENS1_21CollectiveEpilogueBwdISA_SB_SD_Li256ELb0ELb0ELi2EEENS1_19SingleTileSchedulerILb0ELb0ELb0ELi128EEEEEEEEEvNT_6ParamsE$_ZN4cute3eso3ESOILb0ELb0EJiiEEC2ERKiS4_) ;  /* 0xffffba7000007944 */ /* 0x000fea0003c3ffff */
[----:B-1----:R-:W-:Y:S02]  /*ad80*/  MOV R2, R6 ;  /* 0x0000000600027202 */ /* 0x002fe40000000f00 */
[----:B------:R-:W-:-:S04]  /*ad90*/  MOV R3, 0x0 ;  /* 0x0000000000037802 */ /* 0x000fc80000000f00 */
[----:B------:R-:W-:Y:S05]  /*ada0*/  RET.REL.NODEC R2 `(_ZN7cutlass13device_kernelIN5flash19enable_sm80_to_sm89INS1_16FlashAttnBwdSm80INS1_25CollectiveMainloopBwdSm80ILi2ELi2EN4cute5tupleIJNS5_1CILi128EEES8_NS7_ILi64EEEEEENS_10bfloat16_tEfNS_4arch4Sm80ELb0ELb0ELb1ELb0ELb0ELb0ELb0ELb0ELi2ELi4ELi4ELi4ELb0EEENS1_21CollectiveEpilogueBwdISA_SB_SD_Li256ELb0ELb0ELi2EEENS1_19SingleTileSchedulerILb0ELb0ELb0ELi128EEEEEEEEEvNT_6ParamsE) ;  /* 0xffff525002007950 */ /* 0x000fea0003c3ffff */
        .type           $_ZN7cutlass13device_kernelIN5flash19enable_sm80_to_sm89INS1_16FlashAttnBwdSm80INS1_25CollectiveMainloopBwdSm80ILi2ELi2EN4cute5tupleIJNS5_1CILi128EEES8_NS7_ILi64EEEEEENS_10bfloat16_tEfNS_4arch4Sm80ELb0ELb0ELb1ELb0ELb0ELb0ELb0ELb0ELi2ELi4ELi4ELi4ELb0EEENS1_21CollectiveEpilogueBwdISA_SB_SD_Li256ELb0ELb0ELi2EEENS1_19SingleTileSchedulerILb0ELb0ELb0ELi128EEEEEEEEEvNT_6ParamsE$_ZN4cute8gmem_ptrIPKN7cutlass10bfloat16_tEECI1NS_12iter_adaptorIS4_S5_EEES4_,@function
        .size           $_ZN7cutlass13device_kernelIN5flash19enable_sm80_to_sm89INS1_16FlashAttnBwdSm80INS1_25CollectiveMainloopBwdSm80ILi2ELi2EN4cute5tupleIJNS5_1CILi128EEES8_NS7_ILi64EEEEEENS_10bfloat16_tEfNS_4arch4Sm80ELb0ELb0ELb1ELb0ELb0ELb0ELb0ELb0ELi2ELi4ELi4ELi4ELb0EEENS1_21CollectiveEpilogueBwdISA_SB_SD_Li256ELb0ELb0ELi2EEENS1_19SingleTileSchedulerILb0ELb0ELb0ELi128EEEEEEEEEvNT_6ParamsE$_ZN4cute8gmem_ptrIPKN7cutlass10bfloat16_tEECI1NS_12iter_adaptorIS4_S5_EEES4_,($_ZN7cutlass13device_kernelIN5flash19enable_sm80_to_sm89INS1_16FlashAttnBwdSm80INS1_25CollectiveMainloopBwdSm80ILi2ELi2EN4cute5tupleIJNS5_1CILi128EEES8_NS7_ILi64EEEEEENS_10bfloat16_tEfNS_4arch4Sm80ELb0ELb0ELb1ELb0ELb0ELb0ELb0ELb0ELi2ELi4ELi4ELi4ELb0EEENS1_21CollectiveEpilogueBwdISA_SB_SD_Li256ELb0ELb0ELi2EEENS1_19SingleTileSchedulerILb0ELb0ELb0ELi128EEEEEEEEEvNT_6ParamsE$_ZN4cute8gmem_ptrIPKN7cutlass9uint128_tEECI1NS_12iter_adaptorIS4_S5_EEES4_ - $_ZN7cutlass13device_kernelIN5flash19enable_sm80_to_sm89INS1_16FlashAttnBwdSm80INS1_25CollectiveMainloopBwdSm80ILi2ELi2EN4cute5tupleIJNS5_1CILi128EEES8_NS7_ILi64EEEEEENS_10bfloat16_tEfNS_4arch4Sm80ELb0ELb0ELb1ELb0ELb0ELb0ELb0ELb0ELi2ELi4ELi4ELi4ELb0EEENS1_21CollectiveEpilogueBwdISA_SB_SD_Li256ELb0ELb0ELi2EEENS1_19SingleTileSchedulerILb0ELb0ELb0ELi128EEEEEEEEEvNT_6ParamsE$_ZN4cute8gmem_ptrIPKN7cutlass10bfloat16_tEECI1NS_12iter_adaptorIS4_S5_EEES4_)
$_ZN7cutlass13device_kernelIN5flash19enable_sm80_to_sm89INS1_16FlashAttnBwdSm80INS1_25CollectiveMainloopBwdSm80ILi2ELi2EN4cute5tupleIJNS5_1CILi128EEES8_NS7_ILi64EEEEEENS_10bfloat16_tEfNS_4arch4Sm80ELb0ELb0ELb1ELb0ELb0ELb0ELb0ELb0ELi2ELi4ELi4ELi4ELb0EEENS1_21CollectiveEpilogueBwdISA_SB_SD_Li256ELb0ELb0ELi2EEENS1_19SingleTileSchedulerILb0ELb0ELb0ELi128EEEEEEEEEvNT_6ParamsE$_ZN4cute8gmem_ptrIPKN7cutlass10bfloat16_tEECI1NS_12iter_adaptorIS4_S5_EEES4_:
[----:B------:R-:W-:Y:S02]  /*adb0*/  MOV R10, 0xadd0 ;  /* 0x0000add0000a7802 */ /* 0x000fe40000000f00 */
[----:B------:R-:W-:Y:S05]  /*adc0*/  CALL.REL.NOINC `($_ZN7cutlass13device_kernelIN5flash19enable_sm80_to_sm89INS1_16FlashAttnBwdSm80INS1_25CollectiveMainloopBwdSm80ILi2ELi2EN4cute5tupleIJNS5_1CILi128EEES8_NS7_ILi64EEEEEENS_10bfloat16_tEfNS_4arch4Sm80ELb0ELb0ELb1ELb0ELb0ELb0ELb0ELb0ELi2ELi4ELi4ELi4ELb0EEENS1_21CollectiveEpilogueBwdISA_SB_SD_Li256ELb0ELb0ELi2EEENS1_19SingleTileSchedulerILb0ELb0ELb0ELi128EEEEEEEEEvNT_6ParamsE$_ZN4cute12iter_adaptorIPKN7cutlass10bfloat16_tENS_8gmem_ptrIS4_EEEC2ES4_) ;  /* 0xffffa8c000007944 */ /* 0x000fea0003c3ffff */
[----:B------:R-:W-:Y:S02]  /*add0*/  MOV R4, R6 ;  /* 0x0000000600047202 */ /* 0x000fe40000000f00 */
[----:B-1----:R-:W-:-:S04]  /*ade0*/  MOV R5, 0x0 ;  /* 0x0000000000057802 */ /* 0x002fc80000000f00 */
[----:B------:R-:W-:Y:S05]  /*adf0*/  RET.REL.NODEC R4 `(_ZN7cutlass13device_kernelIN5flash19enable_sm80_to_sm89INS1_16FlashAttnBwdSm80INS1_25CollectiveMainloopBwdSm80ILi2ELi2EN4cute5tupleIJNS5_1CILi128EEES8_NS7_ILi64EEEEEENS_10bfloat16_tEfNS_4arch4Sm80ELb0ELb0ELb1ELb0ELb0ELb0ELb0ELb0ELi2ELi4ELi4ELi4ELb0EEENS1_21CollectiveEpilogueBwdISA_SB_SD_Li256ELb0ELb0ELi2EEENS1_19SingleTileSchedulerILb0ELb0ELb0ELi128EEEEEEEEEvNT_6ParamsE) ;  /* 0xffff520004007950 */ /* 0x000fea0003c3ffff */
        .type           $_ZN7cutlass13device_kernelIN5flash19enable_sm80_to_sm89INS1_16FlashAttnBwdSm80INS1_25CollectiveMainloopBwdSm80ILi2ELi2EN4cute5tupleIJNS5_1CILi128EEES8_NS7_ILi64EEEEEENS_10bfloat16_tEfNS_4arch4Sm80ELb0ELb0ELb1ELb0ELb0ELb0ELb0ELb0ELi2ELi4ELi4ELi4ELb0EEENS1_21CollectiveEpilogueBwdISA_SB_SD_Li256ELb0ELb0ELi2EEENS1_19SingleTileSchedulerILb0ELb0ELb0ELi128EEEEEEEEEvNT_6ParamsE$_ZN4cute8gmem_ptrIPKN7cutlass9uint128_tEECI1NS_12iter_adaptorIS4_S5_EEES4_,@function
        .size           $_ZN7cutlass13device_kernelIN5flash19enable_sm80_to_sm89INS1_16FlashAttnBwdSm80INS1_25CollectiveMainloopBwdSm80ILi2ELi2EN4cute5tupleIJNS5_1CILi128EEES8_NS7_ILi64EEEEEENS_10bfloat16_tEfNS_4arch4Sm80ELb0ELb0ELb1ELb0ELb0ELb0ELb0ELb0ELi2ELi4ELi4ELi4ELb0EEENS1_21CollectiveEpilogueBwdISA_SB_SD_Li256ELb0ELb0ELi2EEENS1_19SingleTileSchedulerILb0ELb0ELb0ELi128EEEEEEEEEvNT_6ParamsE$_ZN4cute8gmem_ptrIPKN7cutlass9uint128_tEECI1NS_12iter_adaptorIS4_S5_EEES4_,($_ZN7cutlass13device_kernelIN5flash19enable_sm80_to_sm89INS1_16FlashAttnBwdSm80INS1_25CollectiveMainloopBwdSm80ILi2ELi2EN4cute5tupleIJNS5_1CILi128EEES8_NS7_ILi64EEEEEENS_10bfloat16_tEfNS_4arch4Sm80ELb0ELb0ELb1ELb0ELb0ELb0ELb0ELb0ELi2ELi4ELi4ELi4ELb0EEENS1_21CollectiveEpilogueBwdISA_SB_SD_Li256ELb0ELb0ELi2EEENS1_19SingleTileSchedulerILb0ELb0ELb0ELi128EEEEEEEEEvNT_6ParamsE$_ZN4cute8gmem_ptrIPKfECI1NS_12iter_adaptorIS2_S3_EEES2_ - $_ZN7cutlass13device_kernelIN5flash19enable_sm80_to_sm89INS1_16FlashAttnBwdSm80INS1_25CollectiveMainloopBwdSm80ILi2ELi2EN4cute5tupleIJNS5_1CILi128EEES8_NS7_ILi64EEEEEENS_10bfloat16_tEfNS_4arch4Sm80ELb0ELb0ELb1ELb0ELb0ELb0ELb0ELb0ELi2ELi4ELi4ELi4ELb0EEENS1_21CollectiveEpilogueBwdISA_SB_SD_Li256ELb0ELb0ELi2EEENS1_19SingleTileSchedulerILb0ELb0ELb0ELi128EEEEEEEEEvNT_6ParamsE$_ZN4cute8gmem_ptrIPKN7cutlass9uint128_tEECI1NS_12iter_adaptorIS4_S5_EEES4_)
$_ZN7cutlass13device_kernelIN5flash19enable_sm80_to_sm89INS1_16FlashAttnBwdSm80INS1_25CollectiveMainloopBwdSm80ILi2ELi2EN4cute5tupleIJNS5_1CILi128EEES8_NS7_ILi64EEEEEENS_10bfloat16_tEfNS_4arch4Sm80ELb0ELb0ELb1ELb0ELb0ELb0ELb0ELb0ELi2ELi4ELi4ELi4ELb0EEENS1_21CollectiveEpilogueBwdISA_SB_SD_Li256ELb0ELb0ELi2EEENS1_19SingleTileSchedulerILb0ELb0ELb0ELi128EEEEEEEEEvNT_6ParamsE$_ZN4cute8gmem_ptrIPKN7cutlass9uint128_tEECI1NS_12iter_adaptorIS4_S5_EEES4_:
[----:B------:R-:W-:Y:S02]  /*ae00*/  MOV R88, 0xae20 ;  /* 0x0000ae2000587802 */ /* 0x000fe40000000f00 */
[----:B------:R-:W-:Y:S05]  /*ae10*/  CALL.REL.NOINC `($_ZN7cutlass13device_kernelIN5flash19enable_sm80_to_sm89INS1_16FlashAttnBwdSm80INS1_25CollectiveMainloopBwdSm80ILi2ELi2EN4cute5tupleIJNS5_1CILi128EEES8_NS7_ILi64EEEEEENS_10bfloat16_tEfNS_4arch4Sm80ELb0ELb0ELb1ELb0ELb0ELb0ELb0ELb0ELi2ELi4ELi4ELi4ELb0EEENS1_21CollectiveEpilogueBwdISA_SB_SD_Li256ELb0ELb0ELi2EEENS1_19SingleTileSchedulerILb0ELb0ELb0ELi128EEEEEEEEEvNT_6ParamsE$_ZN4cute12iter_adaptorIPKN7cutlass9uint128_tENS_8gmem_ptrIS4_EEEC2ES4_) ;  /* 0xffffa8d000007944 */ /* 0x000fea0003c3ffff */
[----:B------:R-:W-:-:S04]  /*ae20*/  MOV R11, 0x0 ;  /* 0x00000000000b7802 */ /* 0x000fc80000000f00 */
[----:B------:R-:W-:Y:S05]  /*ae30*/  RET.REL.NODEC R10 `(_ZN7cutlass13device_kernelIN5flash19enable_sm80_to_sm89INS1_16FlashAttnBwdSm80INS1_25CollectiveMainloopBwdSm80ILi2ELi2EN4cute5tupleIJNS5_1CILi128EEES8_NS7_ILi64EEEEEENS_10bfloat16_tEfNS_4arch4Sm80ELb0ELb0ELb1ELb0ELb0ELb0ELb0ELb0ELi2ELi4ELi4ELi4ELb0EEENS1_21CollectiveEpilogueBwdISA_SB_SD_Li256ELb0ELb0ELi2EEENS1_19SingleTileSchedulerILb0ELb0ELb0ELi128EEEEEEEEEvNT_6ParamsE) ;  /* 0xffff51c00a007950 */ /* 0x000fea0003c3ffff */
        .type           $_ZN7cutlass13device_kernelIN5flash19enable_sm80_to_sm89INS1_16FlashAttnBwdSm80INS1_25CollectiveMainloopBwdSm80ILi2ELi2EN4cute5tupleIJNS5_1CILi128EEES8_NS7_ILi64EEEEEENS_10bfloat16_tEfNS_4arch4Sm80ELb0ELb0ELb1ELb0ELb0ELb0ELb0ELb0ELi2ELi4ELi4ELi4ELb0EEENS1_21CollectiveEpilogueBwdISA_SB_SD_Li256ELb0ELb0ELi2EEENS1_19SingleTileSchedulerILb0ELb0ELb0ELi128EEEEEEEEEvNT_6ParamsE$_ZN4cute8gmem_ptrIPKfECI1NS_12iter_adaptorIS2_S3_EEES2_,@function
        .size           $_ZN7cutlass13device_kernelIN5flash19enable_sm80_to_sm89INS1_16FlashAttnBwdSm80INS1_25CollectiveMainloopBwdSm80ILi2ELi2EN4cute5tupleIJNS5_1CILi128EEES8_NS7_ILi64EEEEEENS_10bfloat16_tEfNS_4arch4Sm80ELb0ELb0ELb1ELb0ELb0ELb0ELb0ELb0ELi2ELi4ELi4ELi4ELb0EEENS1_21CollectiveEpilogueBwdISA_SB_SD_Li256ELb0ELb0ELi2EEENS1_19SingleTileSchedulerILb0ELb0ELb0ELi128EEEEEEEEEvNT_6ParamsE$_ZN4cute8gmem_ptrIPKfECI1NS_12iter_adaptorIS2_S3_EEES2_,($_ZN7cutlass13device_kernelIN5flash19enable_sm80_to_sm89INS1_16FlashAttnBwdSm80INS1_25CollectiveMainloopBwdSm80ILi2ELi2EN4cute5tupleIJNS5_1CILi128EEES8_NS7_ILi64EEEEEENS_10bfloat16_tEfNS_4arch4Sm80ELb0ELb0ELb1ELb0ELb0ELb0ELb0ELb0ELi2ELi4ELi4ELi4ELb0EEENS1_21CollectiveEpilogueBwdISA_SB_SD_Li256ELb0ELb0ELi2EEENS1_19SingleTileSchedulerILb0ELb0ELb0ELi128EEEEEEEEEvNT_6ParamsE$_ZN4cute8gmem_ptrIPfECI1NS_12iter_adaptorIS1_S2_EEES1_ - $_ZN7cutlass13device_kernelIN5flash19enable_sm80_to_sm89INS1_16FlashAttnBwdSm80INS1_25CollectiveMainloopBwdSm80ILi2ELi2EN4cute5tupleIJNS5_1CILi128EEES8_NS7_ILi64EEEEEENS_10bfloat16_tEfNS_4arch4Sm80ELb0ELb0ELb1ELb0ELb0ELb0ELb0ELb0ELi2ELi4ELi4ELi4ELb0EEENS1_21CollectiveEpilogueBwdISA_SB_SD_Li256ELb0ELb0ELi2EEENS1_19SingleTileSchedulerILb0ELb0ELb0ELi128EEEEEEEEEvNT_6ParamsE$_ZN4cute8gmem_ptrIPKfECI1NS_12iter_adaptorIS2_S3_EEES2_)
$_ZN7cutlass13device_kernelIN5flash19enable_sm80_to_sm89INS1_16FlashAttnBwdSm80INS1_25CollectiveMainloopBwdSm80ILi2ELi2EN4cute5tupleIJNS5_1CILi128EEES8_NS7_ILi64EEEEEENS_10bfloat16_tEfNS_4arch4Sm80ELb0ELb0ELb1ELb0ELb0ELb0ELb0ELb0ELi2ELi4ELi4ELi4ELb0EEENS1_21CollectiveEpilogueBwdISA_SB_SD_Li256ELb0ELb0ELi2EEENS1_19SingleTileSchedulerILb0ELb0ELb0ELi128EEEEEEEEEvNT_6ParamsE$_ZN4cute8gmem_ptrIPKfECI1NS_12iter_adaptorIS2_S3_EEES2_:
[----:B------:R-:W-:Y:S02]  /*ae40*/  MOV R10, 0xae60 ;  /* 0x0000ae60000a7802 */ /* 0x000fe40000000f00 */
[----:B------:R-:W-:Y:S05]  /*ae50*/  CALL.REL.NOINC `($_ZN7cutlass13device_kernelIN5flash19enable_sm80_to_sm89INS1_16FlashAttnBwdSm80INS1_25CollectiveMainloopBwdSm80ILi2ELi2EN4cute5tupleIJNS5_1CILi128EEES8_NS7_ILi64EEEEEENS_10bfloat16_tEfNS_4arch4Sm80ELb0ELb0ELb1ELb0ELb0ELb0ELb0ELb0ELi2ELi4ELi4ELi4ELb0EEENS1_21CollectiveEpilogueBwdISA_SB_SD_Li256ELb0ELb0ELi2EEENS1_19SingleTileSchedulerILb0ELb0ELb0ELi128EEEEEEEEEvNT_6ParamsE$_ZN4cute12iter_adaptorIPKfNS_8gmem_ptrIS2_EEEC2ES2_) ;  /* 0xffffa8d000007944 */ /* 0x000fea0003c3ffff */
[----:B------:R-:W-:-:S04]  /*ae60*/  MOV R9, 0x0 ;  /* 0x0000000000097802 */ /* 0x000fc80000000f00 */
[----:B------:R-:W-:Y:S05]  /*ae70*/  RET.REL.NODEC R8 `(_ZN7cutlass13device_kernelIN5flash19enable_sm80_to_sm89INS1_16FlashAttnBwdSm80INS1_25CollectiveMainloopBwdSm80ILi2ELi2EN4cute5tupleIJNS5_1CILi128EEES8_NS7_ILi64EEEEEENS_10bfloat16_tEfNS_4arch4Sm80ELb0ELb0ELb1ELb0ELb0ELb0ELb0ELb0ELi2ELi4ELi4ELi4ELb0EEENS1_21CollectiveEpilogueBwdISA_SB_SD_Li256ELb0ELb0ELi2EEENS1_19SingleTileSchedulerILb0ELb0ELb0ELi128EEEEEEEEEvNT_6ParamsE) ;  /* 0xffff518008007950 */ /* 0x000fea0003c3ffff */
        .type           $_ZN7cutlass13device_kernelIN5flash19enable_sm80_to_sm89INS1_16FlashAttnBwdSm80INS1_25CollectiveMainloopBwdSm80ILi2ELi2EN4cute5tupleIJNS5_1CILi128EEES8_NS7_ILi64EEEEEENS_10bfloat16_tEfNS_4arch4Sm80ELb0ELb0ELb1ELb0ELb0ELb0ELb0ELb0ELi2ELi4ELi4ELi4ELb0EEENS1_21CollectiveEpilogueBwdISA_SB_SD_Li256ELb0ELb0ELi2EEENS1_19SingleTileSchedulerILb0ELb0ELb0ELi128EEEEEEEEEvNT_6ParamsE$_ZN4cute8gmem_ptrIPfECI1NS_12iter_adaptorIS1_S2_EEES1_,@function
        .size           $_ZN7cutlass13device_kernelIN5flash19enable_sm80_to_sm89INS1_16FlashAttnBwdSm80INS1_25CollectiveMainloopBwdSm80ILi2ELi2EN4cute5tupleIJNS5_1CILi128EEES8_NS7_ILi64EEEEEENS_10bfloat16_tEfNS_4arch4Sm80ELb0ELb0ELb1ELb0ELb0ELb0ELb0ELb0ELi2ELi4ELi4ELi4ELb0EEENS1_21CollectiveEpilogueBwdISA_SB_SD_Li256ELb0ELb0ELi2EEENS1_19SingleTileSchedulerILb0ELb0ELb0ELi128EEEEEEEEEvNT_6ParamsE$_ZN4cute8gmem_ptrIPfECI1NS_12iter_adaptorIS1_S2_EEES1_,($_ZN7cutlass13device_kernelIN5flash19enable_sm80_to_sm89INS1_16FlashAttnBwdSm80INS1_25CollectiveMainloopBwdSm80ILi2ELi2EN4cute5tupleIJNS5_1CILi128EEES8_NS7_ILi64EEEEEENS_10bfloat16_tEfNS_4arch4Sm80ELb0ELb0ELb1ELb0ELb0ELb0ELb0ELb0ELi2ELi4ELi4ELi4ELb0EEENS1_21CollectiveEpilogueBwdISA_SB_SD_Li256ELb0ELb0ELi2EEENS1_19SingleTileSchedulerILb0ELb0ELb0ELi128EEEEEEEEEvNT_6ParamsE$_ZN4cute8smem_ptrIPN7cutlass10bfloat16_tEECI1NS_12iter_adaptorIS3_S4_EEES3_ - $_ZN7cutlass13device_kernelIN5flash19enable_sm80_to_sm89INS1_16FlashAttnBwdSm80INS1_25CollectiveMainloopBwdSm80ILi2ELi2EN4cute5tupleIJNS5_1CILi128EEES8_NS7_ILi64EEEEEENS_10bfloat16_tEfNS_4arch4Sm80ELb0ELb0ELb1ELb0ELb0ELb0ELb0ELb0ELi2ELi4ELi4ELi4ELb0EEENS1_21CollectiveEpilogueBwdISA_SB_SD_Li256ELb0ELb0ELi2EEENS1_19SingleTileSchedulerILb0ELb0ELb0ELi128EEEEEEEEEvNT_6ParamsE$_ZN4cute8gmem_ptrIPfECI1NS_12iter_adaptorIS1_S2_EEES1_)
$_ZN7cutlass13device_kernelIN5flash19enable_sm80_to_sm89INS1_16FlashAttnBwdSm80INS1_25CollectiveMainloopBwdSm80ILi2ELi2EN4cute5tupleIJNS5_1CILi128EEES8_NS7_ILi64EEEEEENS_10bfloat16_tEfNS_4arch4Sm80ELb0ELb0ELb1ELb0ELb0ELb0ELb0ELb0ELi2ELi4ELi4ELi4ELb0EEENS1_21CollectiveEpilogueBwdISA_SB_SD_Li256ELb0ELb0ELi2EEENS1_19SingleTileSchedulerILb0ELb0ELb0ELi128EEEEEEEEEvNT_6ParamsE$_ZN4cute8gmem_ptrIPfECI1NS_12iter_adaptorIS1_S2_EEES1_:
[----:B------:R-:W-:Y:S02]  /*ae80*/  MOV R4, 0xaea0 ;  /* 0x0000aea000047802 */ /* 0x000fe40000000f00 */
[----:B------:R-:W-:Y:S05]  /*ae90*/  CALL.REL.NOINC `($_ZN7cutlass13device_kernelIN5flash19enable_sm80_to_sm89INS1_16FlashAttnBwdSm80INS1_25CollectiveMainloopBwdSm80ILi2ELi2EN4cute5tupleIJNS5_1CILi128EEES8_NS7_ILi64EEEEEENS_10bfloat16_tEfNS_4arch4Sm80ELb0ELb0ELb1ELb0ELb0ELb0ELb0ELb0ELi2ELi4ELi4ELi4ELb0EEENS1_21CollectiveEpilogueBwdISA_SB_SD_Li256ELb0ELb0ELi2EEENS1_19SingleTileSchedulerILb0ELb0ELb0ELi128EEEEEEEEEvNT_6ParamsE$_ZN4cute12iter_adaptorIPfNS_8gmem_ptrIS1_EEEC2ES1_) ;  /* 0xffffa95000007944 */ /* 0x000fea0003c3ffff */
[----:B------:R-:W-:-:S04]  /*aea0*/  MOV R9, 0x0 ;  /* 0x0000000000097802 */ /* 0x000fc80000000f00 */
[----:B------:R-:W-:Y:S05]  /*aeb0*/  RET.REL.NODEC R8 `(_ZN7cutlass13device_kernelIN5flash19enable_sm80_to_sm89INS1_16FlashAttnBwdSm80INS1_25CollectiveMainloopBwdSm80ILi2ELi2EN4cute5tupleIJNS5_1CILi128EEES8_NS7_ILi64EEEEEENS_10bfloat16_tEfNS_4arch4Sm80ELb0ELb0ELb1ELb0ELb0ELb0ELb0ELb0ELi2ELi4ELi4ELi4ELb0EEENS1_21CollectiveEpilogueBwdISA_SB_SD_Li256ELb0ELb0ELi2EEENS1_19SingleTileSchedulerILb0ELb0ELb0ELi128EEEEEEEEEvNT_6ParamsE) ;  /* 0xffff514008007950 */ /* 0x000fea0003c3ffff */
        .type           $_ZN7cutlass13device_kernelIN5flash19enable_sm80_to_sm89INS1_16FlashAttnBwdSm80INS1_25CollectiveMainloopBwdSm80ILi2ELi2EN4cute5tupleIJNS5_1CILi128EEES8_NS7_ILi64EEEEEENS_10bfloat16_tEfNS_4arch4Sm80ELb0ELb0ELb1ELb0ELb0ELb0ELb0ELb0ELi2ELi4ELi4ELi4ELb0EEENS1_21CollectiveEpilogueBwdISA_SB_SD_Li256ELb0ELb0ELi2EEENS1_19SingleTileSchedulerILb0ELb0ELb0ELi128EEEEEEEEEvNT_6ParamsE$_ZN4cute8smem_ptrIPN7cutlass10bfloat16_tEECI1NS_12iter_adaptorIS3_S4_EEES3_,@function
        .size           $_ZN7cutlass13device_kernelIN5flash19enable_sm80_to_sm89INS1_16FlashAttnBwdSm80INS1_25CollectiveMainloopBwdSm80ILi2ELi2EN4cute5tupleIJNS5_1CILi128EEES8_NS7_ILi64EEEEEENS_10bfloat16_tEfNS_4arch4Sm80ELb0ELb0ELb1ELb0ELb0ELb0ELb0ELb0ELi2ELi4ELi4ELi4ELb0EEENS1_21CollectiveEpilogueBwdISA_SB_SD_Li256ELb0ELb0ELi2EEENS1_19SingleTileSchedulerILb0ELb0ELb0ELi128EEEEEEEEEvNT_6ParamsE$_ZN4cute8smem_ptrIPN7cutlass10bfloat16_tEECI1NS_12iter_adaptorIS3_S4_EEES3_,($_ZN7cutlass13device_kernelIN5flash19enable_sm80_to_sm89INS1_16FlashAttnBwdSm80INS1_25CollectiveMainloopBwdSm80ILi2ELi2EN4cute5tupleIJNS5_1CILi128EEES8_NS7_ILi64EEEEEENS_10bfloat16_tEfNS_4arch4Sm80ELb0ELb0ELb1ELb0ELb0ELb0ELb0ELb0ELi2ELi4ELi4ELi4ELb0EEENS1_21CollectiveEpilogueBwdISA_SB_SD_Li256ELb0ELb0ELi2EEENS1_19SingleTileSchedulerILb0ELb0ELb0ELi128EEEEEEEEEvNT_6ParamsE$_ZN4cute8smem_ptrIPN7cutlass9uint128_tEECI1NS_12iter_adaptorIS3_S4_EEES3_ - $_ZN7cutlass13device_kernelIN5flash19enable_sm80_to_sm89INS1_16FlashAttnBwdSm80INS1_25CollectiveMainloopBwdSm80ILi2ELi2EN4cute5tupleIJNS5_1CILi128EEES8_NS7_ILi64EEEEEENS_10bfloat16_tEfNS_4arch4Sm80ELb0ELb0ELb1ELb0ELb0ELb0ELb0ELb0ELi2ELi4ELi4ELi4ELb0EEENS1_21CollectiveEpilogueBwdISA_SB_SD_Li256ELb0ELb0ELi2EEENS1_19SingleTileSchedulerILb0ELb0ELb0ELi128EEEEEEEEEvNT_6ParamsE$_ZN4cute8smem_ptrIPN7cutlass10bfloat16_tEECI1NS_12iter_adaptorIS3_S4_EEES3_)
$_ZN7cutlass13device_kernelIN5flash19enable_sm80_to_sm89INS1_16FlashAttnBwdSm80INS1_25CollectiveMainloopBwdSm80ILi2ELi2EN4cute5tupleIJNS5_1CILi128EEES8_NS7_ILi64EEEEEENS_10bfloat16_tEfNS_4arch4Sm80ELb0ELb0ELb1ELb0ELb0ELb0ELb0ELb0ELi2ELi4ELi4ELi4ELb0EEENS1_21CollectiveEpilogueBwdISA_SB_SD_Li256ELb0ELb0ELi2EEENS1_19SingleTileSchedulerILb0ELb0ELb0ELi128EEEEEEEEEvNT_6ParamsE$_ZN4cute8smem_ptrIPN7cutlass10bfloat16_tEECI1NS_12iter_adaptorIS3_S4_EEES3_:
[----:B------:R-:W-:Y:S02]  /*aec0*/  MOV R10, 0xaee0 ;  /* 0x0000aee0000a7802 */ /* 0x000fe40000000f00 */
[----:B------:R-:W-:Y:S05]  /*aed0*/  CALL.REL.NOINC `($_ZN7cutlass13device_kernelIN5flash19enable_sm80_to_sm89INS1_16FlashAttnBwdSm80INS1_25CollectiveMainloopBwdSm80ILi2ELi2EN4cute5tupleIJNS5_1CILi128EEES8_NS7_ILi64EEEEEENS_10bfloat16_tEfNS_4arch4Sm80ELb0ELb0ELb1ELb0ELb0ELb0ELb0ELb0ELi2ELi4ELi4ELi4ELb0EEENS1_21CollectiveEpilogueBwdISA_SB_SD_Li256ELb0ELb0ELi2EEENS1_19SingleTileSchedulerILb0ELb0ELb0ELi128EEEEEEEEEvNT_6ParamsE$_ZN4cute12iter_adaptorIPN7cutlass10bfloat16_tENS_8smem_ptrIS3_EEEC2ES3_) ;  /* 0xffffa89000007944 */ /* 0x000fea0003c3ffff */
[----:B------:R-:W-:-:S04]  /*aee0*/  MOV R9, 0x0 ;  /* 0x0000000000097802 */ /* 0x000fc80000000f00 */
[----:B------:R-:W-:Y:S05]  /*aef0*/  RET.REL.NODEC R8 `(_ZN7cutlass13device_kernelIN5flash19enable_sm80_to_sm89INS1_16FlashAttnBwdSm80INS1_25CollectiveMainloopBwdSm80ILi2ELi2EN4cute5tupleIJNS5_1CILi128EEES8_NS7_ILi64EEEEEENS_10bfloat16_tEfNS_4arch4Sm80ELb0ELb0ELb1ELb0ELb0ELb0ELb0ELb0ELi2ELi4ELi4ELi4ELb0EEENS1_21CollectiveEpilogueBwdISA_SB_SD_Li256ELb0ELb0ELi2EEENS1_19SingleTileSchedulerILb0ELb0ELb0ELi128EEEEEEEEEvNT_6ParamsE) ;  /* 0xffff510008007950 */ /* 0x000fea0003c3ffff */
        .type           $_ZN7cutlass13device_kernelIN5flash19enable_sm80_to_sm89INS1_16FlashAttnBwdSm80INS1_25CollectiveMainloopBwdSm80ILi2ELi2EN4cute5tupleIJNS5_1CILi128EEES8_NS7_ILi64EEEEEENS_10bfloat16_tEfNS_4arch4Sm80ELb0ELb0ELb1ELb0ELb0ELb0ELb0ELb0ELi2ELi4ELi4ELi4ELb0EEENS1_21CollectiveEpilogueBwdISA_SB_SD_Li256ELb0ELb0ELi2EEENS1_19SingleTileSchedulerILb0ELb0ELb0ELi128EEEEEEEEEvNT_6ParamsE$_ZN4cute8smem_ptrIPN7cutlass9uint128_tEECI1NS_12iter_adaptorIS3_S4_EEES3_,@function
        .size           $_ZN7cutlass13device_kernelIN5flash19enable_sm80_to_sm89INS1_16FlashAttnBwdSm80INS1_25CollectiveMainloopBwdSm80ILi2ELi2EN4cute5tupleIJNS5_1CILi128EEES8_NS7_ILi64EEEEEENS_10bfloat16_tEfNS_4arch4Sm80ELb0ELb0ELb1ELb0ELb0ELb0ELb0ELb0ELi2ELi4ELi4ELi4ELb0EEENS1_21CollectiveEpilogueBwdISA_SB_SD_Li256ELb0ELb0ELi2EEENS1_19SingleTileSchedulerILb0ELb0ELb0ELi128EEEEEEEEEvNT_6ParamsE$_ZN4cute8smem_ptrIPN7cutlass9uint128_tEECI1NS_12iter_adaptorIS3_S4_EEES3_,($_ZN7cutlass13device_kernelIN5flash19enable_sm80_to_sm89INS1_16FlashAttnBwdSm80INS1_25CollectiveMainloopBwdSm80ILi2ELi2EN4cute5tupleIJNS5_1CILi128EEES8_NS7_ILi64EEEEEENS_10bfloat16_tEfNS_4arch4Sm80ELb0ELb0ELb1ELb0ELb0ELb0ELb0ELb0ELi2ELi4ELi4ELi4ELb0EEENS1_21CollectiveEpilogueBwdISA_SB_SD_Li256ELb0ELb0ELi2EEENS1_19SingleTileSchedulerILb0ELb0ELb0ELi128EEEEEEEEEvNT_6ParamsE$_ZN4cute8smem_ptrIPfECI1NS_12iter_adaptorIS1_S2_EEES1_ - $_ZN7cutlass13device_kernelIN5flash19enable_sm80_to_sm89INS1_16FlashAttnBwdSm80INS1_25CollectiveMainloopBwdSm80ILi2ELi2EN4cute5tupleIJNS5_1CILi128EEES8_NS7_ILi64EEEEEENS_10bfloat16_tEfNS_4arch4Sm80ELb0ELb0ELb1ELb0ELb0ELb0ELb0ELb0ELi2ELi4ELi4ELi4ELb0EEENS1_21CollectiveEpilogueBwdISA_SB_SD_Li256ELb0ELb0ELi2EEENS1_19SingleTileSchedulerILb0ELb0ELb0ELi128EEEEEEEEEvNT_6ParamsE$_ZN4cute8smem_ptrIPN7cutlass9uint128_tEECI1NS_12iter_adaptorIS3_S4_EEES3_)
$_ZN7cutlass13device_kernelIN5flash19enable_sm80_to_sm89INS1_16FlashAttnBwdSm80INS1_25CollectiveMainloopBwdSm80ILi2ELi2EN4cute5tupleIJNS5_1CILi128EEES8_NS7_ILi64EEEEEENS_10bfloat16_tEfNS_4arch4Sm80ELb0ELb0ELb1ELb0ELb0ELb0ELb0ELb0ELi2ELi4ELi4ELi4ELb0EEENS1_21CollectiveEpilogueBwdISA_SB_SD_Li256ELb0ELb0ELi2EEENS1_19SingleTileSchedulerILb0ELb0ELb0ELi128EEEEEEEEEvNT_6ParamsE$_ZN4cute8smem_ptrIPN7cutlass9uint128_tEECI1NS_12iter_adaptorIS3_S4_EEES3_:
[----:B------:R-:W-:Y:S02]  /*af00*/  MOV R10, 0xaf20 ;  /* 0x0000af20000a7802 */ /* 0x000fe40000000f00 */
[----:B------:R-:W-:Y:S05]  /*af10*/  CALL.REL.NOINC `($_ZN7cutlass13device_kernelIN5flash19enable_sm80_to_sm89INS1_16FlashAttnBwdSm80INS1_25CollectiveMainloopBwdSm80ILi2ELi2EN4cute5tupleIJNS5_1CILi128EEES8_NS7_ILi64EEEEEENS_10bfloat16_tEfNS_4arch4Sm80ELb0ELb0ELb1ELb0ELb0ELb0ELb0ELb0ELi2ELi4ELi4ELi4ELb0EEENS1_21CollectiveEpilogueBwdISA_SB_SD_Li256ELb0ELb0ELi2EEENS1_19SingleTileSchedulerILb0ELb0ELb0ELi128EEEEEEEEEvNT_6ParamsE$_ZN4cute12iter_adaptorIPN7cutlass9uint128_tENS_8smem_ptrIS3_EEEC2ES3_) ;  /* 0xffffa89000007944 */ /* 0x000fea0003c3ffff */
[----:B------:R-:W-:-:S04]  /*af20*/  MOV R9, 0x0 ;  /* 0x0000000000097802 */ /* 0x000fc80000000f00 */
[----:B------:R-:W-:Y:S05]  /*af30*/  RET.REL.NODEC R8 `(_ZN7cutlass13device_kernelIN5flash19enable_sm80_to_sm89INS1_16FlashAttnBwdSm80INS1_25CollectiveMainloopBwdSm80ILi2ELi2EN4cute5tupleIJNS5_1CILi128EEES8_NS7_ILi64EEEEEENS_10bfloat16_tEfNS_4arch4Sm80ELb0ELb0ELb1ELb0ELb0ELb0ELb0ELb0ELi2ELi4ELi4ELi4ELb0EEENS1_21CollectiveEpilogueBwdISA_SB_SD_Li256ELb0ELb0ELi2EEENS1_19SingleTileSchedulerILb0ELb0ELb0ELi128EEEEEEEEEvNT_6ParamsE) ;  /* 0xffff50c008007950 */ /* 0x000fea0003c3ffff */
        .type           $_ZN7cutlass13device_kernelIN5flash19enable_sm80_to_sm89INS1_16FlashAttnBwdSm80INS1_25CollectiveMainloopBwdSm80ILi2ELi2EN4cute5tupleIJNS5_1CILi128EEES8_NS7_ILi64EEEEEENS_10bfloat16_tEfNS_4arch4Sm80ELb0ELb0ELb1ELb0ELb0ELb0ELb0ELb0ELi2ELi4ELi4ELi4ELb0EEENS1_21CollectiveEpilogueBwdISA_SB_SD_Li256ELb0ELb0ELi2EEENS1_19SingleTileSchedulerILb0ELb0ELb0ELi128EEEEEEEEEvNT_6ParamsE$_ZN4cute8smem_ptrIPfECI1NS_12iter_adaptorIS1_S2_EEES1_,@function
        .size           $_ZN7cutlass13device_kernelIN5flash19enable_sm80_to_sm89INS1_16FlashAttnBwdSm80INS1_25CollectiveMainloopBwdSm80ILi2ELi2EN4cute5tupleIJNS5_1CILi128EEES8_NS7_ILi64EEEEEENS_10bfloat16_tEfNS_4arch4Sm80ELb0ELb0ELb1ELb0ELb0ELb0ELb0ELb0ELi2ELi4ELi4ELi4ELb0EEENS1_21CollectiveEpilogueBwdISA_SB_SD_Li256ELb0ELb0ELi2EEENS1_19SingleTileSchedulerILb0ELb0ELb0ELi128EEEEEEEEEvNT_6ParamsE$_ZN4cute8smem_ptrIPfECI1NS_12iter_adaptorIS1_S2_EEES1_,($_ZN7cutlass13device_kernelIN5flash19enable_sm80_to_sm89INS1_16FlashAttnBwdSm80INS1_25CollectiveMainloopBwdSm80ILi2ELi2EN4cute5tupleIJNS5_1CILi128EEES8_NS7_ILi64EEEEEENS_10bfloat16_tEfNS_4arch4Sm80ELb0ELb0ELb1ELb0ELb0ELb0ELb0ELb0ELi2ELi4ELi4ELi4ELb0EEENS1_21CollectiveEpilogueBwdISA_SB_SD_Li256ELb0ELb0ELi2EEENS1_19SingleTileSchedulerILb0ELb0ELb0ELi128EEEEEEEEEvNT_6ParamsE$_ZN4cute8smem_ptrIPjECI1NS_12iter_adaptorIS1_S2_EEES1_ - $_ZN7cutlass13device_kernelIN5flash19enable_sm80_to_sm89INS1_16FlashAttnBwdSm80INS1_25CollectiveMainloopBwdSm80ILi2ELi2EN4cute5tupleIJNS5_1CILi128EEES8_NS7_ILi64EEEEEENS_10bfloat16_tEfNS_4arch4Sm80ELb0ELb0ELb1ELb0ELb0ELb0ELb0ELb0ELi2ELi4ELi4ELi4ELb0EEENS1_21CollectiveEpilogueBwdISA_SB_SD_Li256ELb0ELb0ELi2EEENS1_19SingleTileSchedulerILb0ELb0ELb0ELi128EEEEEEEEEvNT_6ParamsE$_ZN4cute8smem_ptrIPfECI1NS_12iter_adaptorIS1_S2_EEES1_)
$_ZN7cutlass13device_kernelIN5flash19enable_sm80_to_sm89INS1_16FlashAttnBwdSm80INS1_25CollectiveMainloopBwdSm80ILi2ELi2EN4cute5tupleIJNS5_1CILi128EEES8_NS7_ILi64EEEEEENS_10bfloat16_tEfNS_4arch4Sm80ELb0ELb0ELb1ELb0ELb0ELb0ELb0ELb0ELi2ELi4ELi4ELi4ELb0EEENS1_21CollectiveEpilogueBwdISA_SB_SD_Li256ELb0ELb0ELi2EEENS1_19SingleTileSchedulerILb0ELb0ELb0ELi128EEEEEEEEEvNT_6ParamsE$_ZN4cute8smem_ptrIPfECI1NS_12iter_adaptorIS1_S2_EEES1_:
[----:B------:R-:W-:Y:S02]  /*af40*/  MOV R10, 0xaf60 ;  /* 0x0000af60000a7802 */ /* 0x000fe40000000f00 */
[----:B------:R-:W-:Y:S05]  /*af50*/  CALL.REL.NOINC `($_ZN7cutlass13device_kernelIN5flash19enable_sm80_to_sm89INS1_16FlashAttnBwdSm80INS1_25CollectiveMainloopBwdSm80ILi2ELi2EN4cute5tupleIJNS5_1CILi128EEES8_NS7_ILi64EEEEEENS_10bfloat16_tEfNS_4arch4Sm80ELb0ELb0ELb1ELb0ELb0ELb0ELb0ELb0ELi2ELi4ELi4ELi4ELb0EEENS1_21CollectiveEpilogueBwdISA_SB_SD_Li256ELb0ELb0ELi2EEENS1_19SingleTileSchedulerILb0ELb0ELb0ELi128EEEEEEEEEvNT_6ParamsE$_ZN4cute12iter_adaptorIPfNS_8smem_ptrIS1_EEEC2ES1_) ;  /* 0xffffa8d000007944 */ /* 0x000fea0003c3ffff */
[----:B------:R-:W-:-:S04]  /*af60*/  MOV R9, 0x0 ;  /* 0x0000000000097802 */ /* 0x000fc80000000f00 */
[----:B------:R-:W-:Y:S05]  /*af70*/  RET.REL.NODEC R8 `(_ZN7cutlass13device_kernelIN5flash19enable_sm80_to_sm89INS1_16FlashAttnBwdSm80INS1_25CollectiveMainloopBwdSm80ILi2ELi2EN4cute5tupleIJNS5_1CILi128EEES8_NS7_ILi64EEEEEENS_10bfloat16_tEfNS_4arch4Sm80ELb0ELb0ELb1ELb0ELb0ELb0ELb0ELb0ELi2ELi4ELi4ELi4ELb0EEENS1_21CollectiveEpilogueBwdISA_SB_SD_Li256ELb0ELb0ELi2EEENS1_19SingleTileSchedulerILb0ELb0ELb0ELi128EEEEEEEEEvNT_6ParamsE) ;  /* 0xffff508008007950 */ /* 0x000fea0003c3ffff */
        .type           $_ZN7cutlass13device_kernelIN5flash19enable_sm80_to_sm89INS1_16FlashAttnBwdSm80INS1_25CollectiveMainloopBwdSm80ILi2ELi2EN4cute5tupleIJNS5_1CILi128EEES8_NS7_ILi64EEEEEENS_10bfloat16_tEfNS_4arch4Sm80ELb0ELb0ELb1ELb0ELb0ELb0ELb0ELb0ELi2ELi4ELi4ELi4ELb0EEENS1_21CollectiveEpilogueBwdISA_SB_SD_Li256ELb0ELb0ELi2EEENS1_19SingleTileSchedulerILb0ELb0ELb0ELi128EEEEEEEEEvNT_6ParamsE$_ZN4cute8smem_ptrIPjECI1NS_12iter_adaptorIS1_S2_EEES1_,@function
        .size           $_ZN7cutlass13device_kernelIN5flash19enable_sm80_to_sm89INS1_16FlashAttnBwdSm80INS1_25CollectiveMainloopBwdSm80ILi2ELi2EN4cute5tupleIJNS5_1CILi128EEES8_NS7_ILi64EEEEEENS_10bfloat16_tEfNS_4arch4Sm80ELb0ELb0ELb1ELb0ELb0ELb0ELb0ELb0ELi2ELi4ELi4ELi4ELb0EEENS1_21CollectiveEpilogueBwdISA_SB_SD_Li256ELb0ELb0ELi2EEENS1_19SingleTileSchedulerILb0ELb0ELb0ELi128EEEEEEEEEvNT_6ParamsE$_ZN4cute8smem_ptrIPjECI1NS_12iter_adaptorIS1_S2_EEES1_,($_ZN7cutlass13device_kernelIN5flash19enable_sm80_to_sm89INS1_16FlashAttnBwdSm80INS1_25CollectiveMainloopBwdSm80ILi2ELi2EN4cute5tupleIJNS5_1CILi128EEES8_NS7_ILi64EEEEEENS_10bfloat16_tEfNS_4arch4Sm80ELb0ELb0ELb1ELb0ELb0ELb0ELb0ELb0ELi2ELi4ELi4ELi4ELb0EEENS1_21CollectiveEpilogueBwdISA_SB_SD_Li256ELb0ELb0ELi2EEENS1_19SingleTileSchedulerILb0ELb0ELb0ELi128EEEEEEEEEvNT_6ParamsE$_ZN73_INTERNAL_24fd9406_37_flash_bwd_hdim64_bf16_softcap_sm80_cu_8e232a79_330724__cvta_generic_to_sharedEPKv - $_ZN7cutlass13device_kernelIN5flash19enable_sm80_to_sm89INS1_16FlashAttnBwdSm80INS1_25CollectiveMainloopBwdSm80ILi2ELi2EN4cute5tupleIJNS5_1CILi128EEES8_NS7_ILi64EEEEEENS_10bfloat16_tEfNS_4arch4Sm80ELb0ELb0ELb1ELb0ELb0ELb0ELb0ELb0ELi2ELi4ELi4ELi4ELb0EEENS1_21CollectiveEpilogueBwdISA_SB_SD_Li256ELb0ELb0ELi2EEENS1_19SingleTileSchedulerILb0ELb0ELb0ELi128EEEEEEEEEvNT_6ParamsE$_ZN4cute8smem_ptrIPjECI1NS_12iter_adaptorIS1_S2_EEES1_)
$_ZN7cutlass13device_kernelIN5flash19enable_sm80_to_sm89INS1_16FlashAttnBwdSm80INS1_25CollectiveMainloopBwdSm80ILi2ELi2EN4cute5tupleIJNS5_1CILi128EEES8_NS7_ILi64EEEEEENS_10bfloat16_tEfNS_4arch4Sm80ELb0ELb0ELb1ELb0ELb0ELb0ELb0ELb0ELi2ELi4ELi4ELi4ELb0EEENS1_21CollectiveEpilogueBwdISA_SB_SD_Li256ELb0ELb0ELi2EEENS1_19SingleTileSchedulerILb0ELb0ELb0ELi128EEEEEEEEEvNT_6ParamsE$_ZN4cute8smem_ptrIPjECI1NS_12iter_adaptorIS1_S2_EEES1_:
[----:B------:R-:W-:Y:S02]  /*af80*/  MOV R10, 0xafa0 ;  /* 0x0000afa0000a7802 */ /* 0x000fe40000000f00 */
[----:B------:R-:W-:Y:S05]  /*af90*/  CALL.REL.NOINC `($_ZN7cutlass13device_kernelIN5flash19enable_sm80_to_sm89INS1_16FlashAttnBwdSm80INS1_25CollectiveMainloopBwdSm80ILi2ELi2EN4cute5tupleIJNS5_1CILi128EEES8_NS7_ILi64EEEEEENS_10bfloat16_tEfNS_4arch4Sm80ELb0ELb0ELb1ELb0ELb0ELb0ELb0ELb0ELi2ELi4ELi4ELi4ELb0EEENS1_21CollectiveEpilogueBwdISA_SB_SD_Li256ELb0ELb0ELi2EEENS1_19SingleTileSchedulerILb0ELb0ELb0ELi128EEEEEEEEEvNT_6ParamsE$_ZN4cute12iter_adaptorIPjNS_8smem_ptrIS1_EEEC2ES1_) ;  /* 0xffffa8d000007944 */ /* 0x000fea0003c3ffff */
[----:B------:R-:W-:-:S04]  /*afa0*/  MOV R9, 0x0 ;  /* 0x0000000000097802 */ /* 0x000fc80000000f00 */
[----:B------:R-:W-:Y:S05]  /*afb0*/  RET.REL.NODEC R8 `(_ZN7cutlass13device_kernelIN5flash19enable_sm80_to_sm89INS1_16FlashAttnBwdSm80INS1_25CollectiveMainloopBwdSm80ILi2ELi2EN4cute5tupleIJNS5_1CILi128EEES8_NS7_ILi64EEEEEENS_10bfloat16_tEfNS_4arch4Sm80ELb0ELb0ELb1ELb0ELb0ELb0ELb0ELb0ELi2ELi4ELi4ELi4ELb0EEENS1_21CollectiveEpilogueBwdISA_SB_SD_Li256ELb0ELb0ELi2EEENS1_19SingleTileSchedulerILb0ELb0ELb0ELi128EEEEEEEEEvNT_6ParamsE) ;  /* 0xffff504008007950 */ /* 0x000fea0003c3ffff */
        .type           $_ZN7cutlass13device_kernelIN5flash19enable_sm80_to_sm89INS1_16FlashAttnBwdSm80INS1_25CollectiveMainloopBwdSm80ILi2ELi2EN4cute5tupleIJNS5_1CILi128EEES8_NS7_ILi64EEEEEENS_10bfloat16_tEfNS_4arch4Sm80ELb0ELb0ELb1ELb0ELb0ELb0ELb0ELb0ELi2ELi4ELi4ELi4ELb0EEENS1_21CollectiveEpilogueBwdISA_SB_SD_Li256ELb0ELb0ELi2EEENS1_19SingleTileSchedulerILb0ELb0ELb0ELi128EEEEEEEEEvNT_6ParamsE$_ZN73_INTERNAL_24fd9406_37_flash_bwd_hdim64_bf16_softcap_sm80_cu_8e232a79_330724__cvta_generic_to_sharedEPKv,@function
        .size           $_ZN7cutlass13device_kernelIN5flash19enable_sm80_to_sm89INS1_16FlashAttnBwdSm80INS1_25CollectiveMainloopBwdSm80ILi2ELi2EN4cute5tupleIJNS5_1CILi128EEES8_NS7_ILi64EEEEEENS_10bfloat16_tEfNS_4arch4Sm80ELb0ELb0ELb1ELb0ELb0ELb0ELb0ELb0ELi2ELi4ELi4ELi4ELb0EEENS1_21CollectiveEpilogueBwdISA_SB_SD_Li256ELb0ELb0ELi2EEENS1_19SingleTileSchedulerILb0ELb0ELb0ELi128EEEEEEEEEvNT_6ParamsE$_ZN73_INTERNAL_24fd9406_37_flash_bwd_hdim64_bf16_softcap_sm80_cu_8e232a79_330724__cvta_generic_to_sharedEPKv,($_ZN7cutlass13device_kernelIN5flash19enable_sm80_to_sm89INS1_16FlashAttnBwdSm80INS1_25CollectiveMainloopBwdSm80ILi2ELi2EN4cute5tupleIJNS5_1CILi128EEES8_NS7_ILi64EEEEEENS_10bfloat16_tEfNS_4arch4Sm80ELb0ELb0ELb1ELb0ELb0ELb0ELb0ELb0ELi2ELi4ELi4ELi4ELb0EEENS1_21CollectiveEpilogueBwdISA_SB_SD_Li256ELb0ELb0ELi2EEENS1_19SingleTileSchedulerILb0ELb0ELb0ELi128EEEEEEEEEvNT_6ParamsE$_ZN73_INTERNAL_24fd9406_37_flash_bwd_hdim64_bf16_softcap_sm80_cu_8e232a79_33079atomicAddEPff - $_ZN7cutlass13device_kernelIN5flash19enable_sm80_to_sm89INS1_16FlashAttnBwdSm80INS1_25CollectiveMainloopBwdSm80ILi2ELi2EN4cute5tupleIJNS5_1CILi128EEES8_NS7_ILi64EEEEEENS_10bfloat16_tEfNS_4arch4Sm80ELb0ELb0ELb1ELb0ELb0ELb0ELb0ELb0ELi2ELi4ELi4ELi4ELb0EEENS1_21CollectiveEpilogueBwdISA_SB_SD_Li256ELb0ELb0ELi2EEENS1_19SingleTileSchedulerILb0ELb0ELb0ELi128EEEEEEEEEvNT_6ParamsE$_ZN73_INTERNAL_24fd9406_37_flash_bwd_hdim64_bf16_softcap_sm80_cu_8e232a79_330724__cvta_generic_to_sharedEPKv)
$_ZN7cutlass13device_kernelIN5flash19enable_sm80_to_sm89INS1_16FlashAttnBwdSm80INS1_25CollectiveMainloopBwdSm80ILi2ELi2EN4cute5tupleIJNS5_1CILi128EEES8_NS7_ILi64EEEEEENS_10bfloat16_tEfNS_4arch4Sm80ELb0ELb0ELb1ELb0ELb0ELb0ELb0ELb0ELi2ELi4ELi4ELi4ELb0EEENS1_21CollectiveEpilogueBwdISA_SB_SD_Li256ELb0ELb0ELi2EEENS1_19SingleTileSchedulerILb0ELb0ELb0ELi128EEEEEEEEEvNT_6ParamsE$_ZN73_INTERNAL_24fd9406_37_flash_bwd_hdim64_bf16_softcap_sm80_cu_8e232a79_330724__cvta_generic_to_sharedEPKv:
[----:B------:R-:W-:Y:S02]  /*afc0*/  MOV R3, 0x0 ;  /* 0x0000000000037802 */ /* 0x000fe40000000f00 */
[----:B------:R-:W-:Y:S02]  /*afd0*/  IADD3 R4, R4, -c[0x0][0x18], RZ ;  /* 0x8000060004047a10 */ /* 0x000fe40007ffe0ff */
[----:B------:R-:W-:Y:S05]  /*afe0*/  RET.REL.NODEC R2 `(_ZN7cutlass13device_kernelIN5flash19enable_sm80_to_sm89INS1_16FlashAttnBwdSm80INS1_25CollectiveMainloopBwdSm80ILi2ELi2EN4cute5tupleIJNS5_1CILi128EEES8_NS7_ILi64EEEEEENS_10bfloat16_tEfNS_4arch4Sm80ELb0ELb0ELb1ELb0ELb0ELb0ELb0ELb0ELi2ELi4ELi4ELi4ELb0EEENS1_21CollectiveEpilogueBwdISA_SB_SD_Li256ELb0ELb0ELi2EEENS1_19SingleTileSchedulerILb0ELb0ELb0ELi128EEEEEEEEEvNT_6ParamsE) ;  /* 0xffff501002007950 */ /* 0x000fea0003c3ffff */
        .type           $_ZN7cutlass13device_kernelIN5flash19enable_sm80_to_sm89INS1_16FlashAttnBwdSm80INS1_25CollectiveMainloopBwdSm80ILi2ELi2EN4cute5tupleIJNS5_1CILi128EEES8_NS7_ILi64EEEEEENS_10bfloat16_tEfNS_4arch4Sm80ELb0ELb0ELb1ELb0ELb0ELb0ELb0ELb0ELi2ELi4ELi4ELi4ELb0EEENS1_21CollectiveEpilogueBwdISA_SB_SD_Li256ELb0ELb0ELi2EEENS1_19SingleTileSchedulerILb0ELb0ELb0ELi128EEEEEEEEEvNT_6ParamsE$_ZN73_INTERNAL_24fd9406_37_flash_bwd_hdim64_bf16_softcap_sm80_cu_8e232a79_33079atomicAddEPff,@function
        .size           $_ZN7cutlass13device_kernelIN5flash19enable_sm80_to_sm89INS1_16FlashAttnBwdSm80INS1_25CollectiveMainloopBwdSm80ILi2ELi2EN4cute5tupleIJNS5_1CILi128EEES8_NS7_ILi64EEEEEENS_10bfloat16_tEfNS_4arch4Sm80ELb0ELb0ELb1ELb0ELb0ELb0ELb0ELb0ELi2ELi4ELi4ELi4ELb0EEENS1_21CollectiveEpilogueBwdISA_SB_SD_Li256ELb0ELb0ELi2EEENS1_19SingleTileSchedulerILb0ELb0ELb0ELi128EEEEEEEEEvNT_6ParamsE$_ZN73_INTERNAL_24fd9406_37_flash_bwd_hdim64_bf16_softcap_sm80_cu_8e232a79_33079atomicAddEPff,($_ZN7cutlass13device_kernelIN5flash19enable_sm80_to_sm89INS1_16FlashAttnBwdSm80INS1_25CollectiveMainloopBwdSm80ILi2ELi2EN4cute5tupleIJNS5_1CILi128EEES8_NS7_ILi64EEEEEENS_10bfloat16_tEfNS_4arch4Sm80ELb0ELb0ELb1ELb0ELb0ELb0ELb0ELb0ELi2ELi4ELi4ELi4ELb0EEENS1_21CollectiveEpilogueBwdISA_SB_SD_Li256ELb0ELb0ELi2EEENS1_19SingleTileSchedulerILb0ELb0ELb0ELi128EEEEEEEEEvNT_6ParamsE$_ZZN4cute12filter_tupleINS_5tupleIJNS1_IJNS_10UnderscoreENS_1CILi0EEEEEENS1_IJS4_S2_EEEEEENS1_IJNS1_IJNS1_IJNS3_ILi1EEES4_EEES4_EEENS1_IJNS1_IJS4_S4_EEEiEEEEEEZNS_5sliceIS7_SD_EEDaRKT_RKT0_EUlRKT_RKT0_E_EEDaSH_SK_OT1_ENKUlDpSN_E_clIJNS1_IJS9_EEENS1_IJiEEEEEEDaSU_ - $_ZN7cutlass13device_kernelIN5flash19enable_sm80_to_sm89INS1_16FlashAttnBwdSm80INS1_25CollectiveMainloopBwdSm80ILi2ELi2EN4cute5tupleIJNS5_1CILi128EEES8_NS7_ILi64EEEEEENS_10bfloat16_tEfNS_4arch4Sm80ELb0ELb0ELb1ELb0ELb0ELb0ELb0ELb0ELi2ELi4ELi4ELi4ELb0EEENS1_21CollectiveEpilogueBwdISA_SB_SD_Li256ELb0ELb0ELi2EEENS1_19SingleTileSchedulerILb0ELb0ELb0ELi128EEEEEEEEEvNT_6ParamsE$_ZN73_INTERNAL_24fd9406_37_flash_bwd_hdim64_bf16_softcap_sm80_cu_8e232a79_33079atomicAddEPff)
$_ZN7cutlass13device_kernelIN5flash19enable_sm80_to_sm89INS1_16FlashAttnBwdSm80INS1_25CollectiveMainloopBwdSm80ILi2ELi2EN4cute5tupleIJNS5_1CILi128EEES8_NS7_ILi64EEEEEENS_10bfloat16_tEfNS_4arch4Sm80ELb0ELb0ELb1ELb0ELb0ELb0ELb0ELb0ELi2ELi4ELi4ELi4ELb0EEENS1_21CollectiveEpilogueBwdISA_SB_SD_Li256ELb0ELb0ELi2EEENS1_19SingleTileSchedulerILb0ELb0ELb0ELi128EEEEEEEEEvNT_6ParamsE$_ZN73_INTERNAL_24fd9406_37_flash_bwd_hdim64_bf16_softcap_sm80_cu_8e232a79_33079atomicAddEPff:
[----:B------:R-:W-:Y:S01]  /*aff0*/  BSSY B0, `(.L_x_941) ;  /* 0x0000003000007945 */ /* 0x000fe20003800000 */
[----:B------:R-:W-:Y:S02]  /*b000*/  MOV R12, 0xb020 ;  /* 0x0000b020000c7802 */ /* 0x000fe40000000f00 */
[----:B------:R-:W-:Y:S05]  /*b010*/  CALL.REL.NOINC `($_ZN7cutlass13device_kernelIN5flash19enable_sm80_to_sm89INS1_16FlashAttnBwdSm80INS1_25CollectiveMainloopBwdSm80ILi2ELi2EN4cute5tupleIJNS5_1CILi128EEES8_NS7_ILi64EEEEEENS_10bfloat16_tEfNS_4arch4Sm80ELb0ELb0ELb1ELb0ELb0ELb0ELb0ELb0ELi2ELi4ELi4ELi4ELb0EEENS1_21CollectiveEpilogueBwdISA_SB_SD_Li256ELb0ELb0ELi2EEENS1_19SingleTileSchedulerILb0ELb0ELb0ELi128EEEEEEEEEvNT_6ParamsE$__fAtomicAdd) ;  /* 0x00059df000007944 */ /* 0x000fea0003c00000 */
[----:B------:R-:W-:Y:S05]  /*b020*/  BSYNC B0 ;  /* 0x0000000000007941 */ /* 0x000fea0003800000 */
.L_x_941:
[----:B------:R-:W-:-:S04]  /*b030*/  MOV R11, 0x0 ;  /* 0x00000000000b7802 */ /* 0x000fc80000000f00 */
[----:B------:R-:W-:Y:S05]  /*b040*/  RET.REL.NODEC R10 `(_ZN7cutlass13device_kernelIN5flash19enable_sm80_to_sm89INS1_16FlashAttnBwdSm80INS1_25CollectiveMainloopBwdSm80ILi2ELi2EN4cute5tupleIJNS5_1CILi128EEES8_NS7_ILi64EEEEEENS_10bfloat16_tEfNS_4arch4Sm80ELb0ELb0ELb1ELb0ELb0ELb0ELb0ELb0ELi2ELi4ELi4ELi4ELb0EEENS1_21CollectiveEpilogueBwdISA_SB_SD_Li256ELb0ELb0ELi2EEENS1_19SingleTileSchedulerILb0ELb0ELb0ELi128EEEEEEEEEvNT_6ParamsE) ;  /* 0xffff4fb00a007950 */ /* 0x000fea0003c3ffff */
        .type           $_ZN7cutlass13device_kernelIN5flash19enable_sm80_to_sm89INS1_16FlashAttnBwdSm80INS1_25CollectiveMainloopBwdSm80ILi2ELi2EN4cute5tupleIJNS5_1CILi128EEES8_NS7_ILi64EEEEEENS_10bfloat16_tEfNS_4arch4Sm80ELb0ELb0ELb1ELb0ELb0ELb0ELb0ELb0ELi2ELi4ELi4ELi4ELb0EEENS1_21CollectiveEpilogueBwdISA_SB_SD_Li256ELb0ELb0ELi2EEENS1_19SingleTileSchedulerILb0ELb0ELb0ELi128EEEEEEEEEvNT_6ParamsE$_ZZN4cute12filter_tupleINS_5tupleIJNS1_IJNS_10UnderscoreENS_1CILi0EEEEEENS1_IJS4_S2_EEEEEENS1_IJNS1_IJNS1_IJNS3_ILi1EEES4_EEES4_EEENS1_IJNS1_IJS4_S4_EEEiEEEEEEZNS_5sliceIS7_SD_EEDaRKT_RKT0_EUlRKT_RKT0_E_EEDaSH_SK_OT1_ENKUlDpSN_E_clIJNS1_IJS9_EEENS1_IJiEEEEEEDaSU_,@function
        .size           $_ZN7cutlass13device_kernelIN5flash19enable_sm80_to_sm89INS1_16FlashAttnBwdSm80INS1_25CollectiveMainloopBwdSm80ILi2ELi2EN4cute5tupleIJNS5_1CILi128EEES8_NS7_ILi64EEEEEENS_10bfloat16_tEfNS_4arch4Sm80ELb0ELb0ELb1ELb0ELb0ELb0ELb0ELb0ELi2ELi4ELi4ELi4ELb0EEENS1_21CollectiveEpilogueBwdISA_SB_SD_Li256ELb0ELb0ELi2EEENS1_19SingleTileSchedulerILb0ELb0ELb0ELi128EEEEEEEEEvNT_6ParamsE$_ZZN4cute12filter_tupleINS_5tupleIJNS1_IJNS_10UnderscoreENS_1CILi0EEEEEENS1_IJS4_S2_EEEEEENS1_IJNS1_IJNS1_IJNS3_ILi1EEES4_EEES4_EEENS1_IJNS1_IJS4_S4_EEEiEEEEEEZNS_5sliceIS7_SD_EEDaRKT_RKT0_EUlRKT_RKT0_E_EEDaSH_SK_OT1_ENKUlDpSN_E_clIJNS1_IJS9_EEENS1_IJiEEEEEEDaSU_,($_ZN7cutlass13device_kernelIN5flash19enable_sm80_to_sm89INS1_16FlashAttnBwdSm80INS1_25CollectiveMainloopBwdSm80ILi2ELi2EN4cute5tupleIJNS5_1CILi128EEES8_NS7_ILi64EEEEEENS_10bfloat16_tEfNS_4arch4Sm80ELb0ELb0ELb1ELb0ELb0ELb0ELb0ELb0ELi2ELi4ELi4ELi4ELb0EEENS1_21CollectiveEpilogueBwdISA_SB_SD_Li256ELb0ELb0ELi2EEENS1_19SingleTileSchedulerILb0ELb0ELb0ELi128EEEEEEEEEvNT_6ParamsE$_ZZN4cute12filter_tupleINS_5tupleIJNS1_IJNS_1CILi0EEENS1_IJNS2_ILi1EEENS2_ILi512EEEiEEEEEENS2_ILi4096EEENS1_IJiNS2_ILi8192EEEEEEEEEZNS_7flattenISB_EEDaRKT_EUlRKT_E_EEDaSF_OT0_ENKUlDpSI_E_clIJNS1_IJS3_S4_S5_iEEENS1_IJS8_EEESA_EEEDaSM_ - $_ZN7cutlass13device_kernelIN5flash19enable_sm80_to_sm89INS1_16FlashAttnBwdSm80INS1_25CollectiveMainloopBwdSm80ILi2ELi2EN4cute5tupleIJNS5_1CILi128EEES8_NS7_ILi64EEEEEENS_10bfloat16_tEfNS_4arch4Sm80ELb0ELb0ELb1ELb0ELb0ELb0ELb0ELb0ELi2ELi4ELi4ELi4ELb0EEENS1_21CollectiveEpilogueBwdISA_SB_SD_Li256ELb0ELb0ELi2EEENS1_19SingleTileSchedulerILb0ELb0ELb0ELi128EEEEEEEEEvNT_6ParamsE$_ZZN4cute12filter_tupleINS_5tupleIJNS1_IJNS_10UnderscoreENS_1CILi0EEEEEENS1_IJS4_S2_EEEEEENS1_IJNS1_IJNS1_IJNS3_ILi1EEES4_EEES4_EEENS1_IJNS1_IJS4_S4_EEEiEEEEEEZNS_5sliceIS7_SD_EEDaRKT_RKT0_EUlRKT_RKT0_E_EEDaSH_SK_OT1_ENKUlDpSN_E_clIJNS1_IJS9_EEENS1_IJiEEEEEEDaSU_)
$_ZN7cutlass13device_kernelIN5flash19enable_sm80_to_sm89INS1_16FlashAttnBwdSm80INS1_25CollectiveMainloopBwdSm80ILi2ELi2EN4cute5tupleIJNS5_1CILi128EEES8_NS7_ILi64EEEEEENS_10bfloat16_tEfNS_4arch4Sm80ELb0ELb0ELb1ELb0ELb0ELb0ELb0ELb0ELi2ELi4ELi4ELi4ELb0EEENS1_21CollectiveEpilogueBwdISA_SB_SD_Li256ELb0ELb0ELi2EEENS1_19SingleTileSchedulerILb0ELb0ELb0ELi128EEEEEEEEEvNT_6ParamsE$_ZZN4cute12filter_tupleINS_5tupleIJNS1_IJNS_10UnderscoreENS_1CILi0EEEEEENS1_IJS4_S2_EEEEEENS1_IJNS1_IJNS1_IJNS3_ILi1EEES4_EEES4_EEENS1_IJNS1_IJS4_S4_EEEiEEEEEEZNS_5sliceIS7_SD_EEDaRKT_RKT0_EUlRKT_RKT0_E_EEDaSH_SK_OT1_ENKUlDpSN_E_clIJNS1_IJS9_EEENS1_IJiEEEEEEDaSU_:
[----:B------:R-:W-:Y:S02]  /*b050*/  IADD3 R2, R1, 0x1680, RZ ;  /* 0x0000168001027810 */ /* 0x000fe40007ffe0ff */
[----:B------:R-:W-:Y:S02]  /*b060*/  MOV R6, 0xb090 ;  /* 0x0000b09000067802 */ /* 0x000fe40000000f00 */
[----:B------:R-:W-:Y:S02]  /*b070*/  IADD3 R2, R2, c[0x0][0x20], RZ ;  /* 0x0000080002027a10 */ /* 0x000fe40007ffe0ff */
[----:B------:R-:W-:Y:S05]  /*b080*/  CALL.REL.NOINC `($_ZN7cutlass13device_kernelIN5flash19enable_sm80_to_sm89INS1_16FlashAttnBwdSm80INS1_25CollectiveMainloopBwdSm80ILi2ELi2EN4cute5tupleIJNS5_1CILi128EEES8_NS7_ILi64EEEEEENS_10bfloat16_tEfNS_4arch4Sm80ELb0ELb0ELb1ELb0ELb0ELb0ELb0ELb0ELi2ELi4ELi4ELi4ELb0EEENS1_21CollectiveEpilogueBwdISA_SB_SD_Li256ELb0ELb0ELi2EEENS1_19SingleTileSchedulerILb0ELb0ELb0ELi128EEEEEEEEEvNT_6ParamsE$_ZN4cute3eso3ESOILb1ELb0EJNS_5tupleIJNS_1CILi1EEENS3_ILi0EEEEEEiEEC2ERKS6_RKi) ;  /* 0xffffd54000007944 */ /* 0x000fea0003c3ffff */
[----:B-1----:R1:W5:Y:S01]  /*b090*/  LDL R3, [R1+0x1680] ;  /* 0x0016800001037983 */ /* 0x0023620000100800 */
[----:B------:R-:W-:-:S04]  /*b0a0*/  MOV R9, 0x0 ;  /* 0x0000000000097802 */ /* 0x000fc80000000f00 */
[----:B------:R-:W-:Y:S05]  /*b0b0*/  RET.REL.NODEC R8 `(_ZN7cutlass13device_kernelIN5flash19enable_sm80_to_sm89INS1_16FlashAttnBwdSm80INS1_25CollectiveMainloopBwdSm80ILi2ELi2EN4cute5tupleIJNS5_1CILi128EEES8_NS7_ILi64EEEEEENS_10bfloat16_tEfNS_4arch4Sm80ELb0ELb0ELb1ELb0ELb0ELb0ELb0ELb0ELi2ELi4ELi4ELi4ELb0EEENS1_21CollectiveEpilogueBwdISA_SB_SD_Li256ELb0ELb0ELi2EEENS1_19SingleTileSchedulerILb0ELb0ELb0ELi128EEEEEEEEEvNT_6ParamsE) ;  /* 0xffff4f4008007950 */ /* 0x000fea0003c3ffff */
        .type           $_ZN7cutlass13device_kernelIN5flash19enable_sm80_to_sm89INS1_16FlashAttnBwdSm80INS1_25CollectiveMainloopBwdSm80ILi2ELi2EN4cute5tupleIJNS5_1CILi128EEES8_NS7_ILi64EEEEEENS_10bfloat16_tEfNS_4arch4Sm80ELb0ELb0ELb1ELb0ELb0ELb0ELb0ELb0ELi2ELi4ELi4ELi4ELb0EEENS1_21CollectiveEpilogueBwdISA_SB_SD_Li256ELb0ELb0ELi2EEENS1_19SingleTileSchedulerILb0ELb0ELb0ELi128EEEEEEEEEvNT_6ParamsE$_ZZN4cute12filter_tupleINS_5tupleIJNS1_IJNS_1CILi0EEENS1_IJNS2_ILi1EEENS2_ILi512EEEiEEEEEENS2_ILi4096EEENS1_IJiNS2_ILi8192EEEEEEEEEZNS_7flattenISB_EEDaRKT_EUlRKT_E_EEDaSF_OT0_ENKUlDpSI_E_clIJNS1_IJS3_S4_S5_iEEENS1_IJS8_EEESA_EEEDaSM_,@function
        .size           $_ZN7cutlass13device_kernelIN5flash19enable_sm80_to_sm89INS1_16FlashAttnBwdSm80INS1_25CollectiveMainloopBwdSm80ILi2ELi2EN4cute5tupleIJNS5_1CILi128EEES8_NS7_ILi64EEEEEENS_10bfloat16_tEfNS_4arch4Sm80ELb0ELb0ELb1ELb0ELb0ELb0ELb0ELb0ELi2ELi4ELi4ELi4ELb0EEENS1_21CollectiveEpilogueBwdISA_SB_SD_Li256ELb0ELb0ELi2EEENS1_19SingleTileSchedulerILb0ELb0ELb0ELi128EEEEEEEEEvNT_6ParamsE$_ZZN4cute12filter_tupleINS_5tupleIJNS1_IJNS_1CILi0EEENS1_IJNS2_ILi1EEENS2_ILi512EEEiEEEEEENS2_ILi4096EEENS1_IJiNS2_ILi8192EEEEEEEEEZNS_7flattenISB_EEDaRKT_EUlRKT_E_EEDaSF_OT0_ENKUlDpSI_E_clIJNS1_IJS3_S4_S5_iEEENS1_IJS8_EEESA_EEEDaSM_,($_ZN7cutlass13device_kernelIN5flash19enable_sm80_to_sm89INS1_16FlashAttnBwdSm80INS1_25CollectiveMainloopBwdSm80ILi2ELi2EN4cute5tupleIJNS5_1CILi128EEES8_NS7_ILi64EEEEEENS_10bfloat16_tEfNS_4arch4Sm80ELb0ELb0ELb1ELb0ELb0ELb0ELb0ELb0ELi2ELi4ELi4ELi4ELb0EEENS1_21CollectiveEpilogueBwdISA_SB_SD_Li256ELb0ELb0ELi2EEENS1_19SingleTileSchedulerILb0ELb0ELb0ELi128EEEEEEEEEvNT_6ParamsE$_ZZN4cute12filter_tupleINS_5tupleIJNS1_IJiNS1_IJiNS_1CILi0EEEEEEEEENS1_IJNS_10UnderscoreENS1_IJS6_S6_EEEEEEEEES9_ZNS_4diceIS9_S9_EEDaRKT_RKT0_EUlRKT_RKT0_E_EEDaSD_SG_OT1_ENKUlDpSJ_E_clIJNS1_IJiiS3_EEENS1_IJEEEEEEDaSQ_ - $_ZN7cutlass13device_kernelIN5flash19enable_sm80_to_sm89INS1_16FlashAttnBwdSm80INS1_25CollectiveMainloopBwdSm80ILi2ELi2EN4cute5tupleIJNS5_1CILi128EEES8_NS7_ILi64EEEEEENS_10bfloat16_tEfNS_4arch4Sm80ELb0ELb0ELb1ELb0ELb0ELb0ELb0ELb0ELi2ELi4ELi4ELi4ELb0EEENS1_21CollectiveEpilogueBwdISA_SB_SD_Li256ELb0ELb0ELi2EEENS1_19SingleTileSchedulerILb0ELb0ELb0ELi128EEEEEEEEEvNT_6ParamsE$_ZZN4cute12filter_tupleINS_5tupleIJNS1_IJNS_1CILi0EEENS1_IJNS2_ILi1EEENS2_ILi512EEEiEEEEEENS2_ILi4096EEENS1_IJiNS2_ILi8192EEEEEEEEEZNS_7flattenISB_EEDaRKT_EUlRKT_E_EEDaSF_OT0_ENKUlDpSI_E_clIJNS1_IJS3_S4_S5_iEEENS1_IJS8_EEESA_EEEDaSM_)
$_ZN7cutlass13device_kernelIN5flash19enable_sm80_to_sm89INS1_16FlashAttnBwdSm80INS1_25CollectiveMainloopBwdSm80ILi2ELi2EN4cute5tupleIJNS5_1CILi128EEES8_NS7_ILi64EEEEEENS_10bfloat16_tEfNS_4arch4Sm80ELb0ELb0ELb1ELb0ELb0ELb0ELb0ELb0ELi2ELi4ELi4ELi4ELb0EEENS1_21CollectiveEpilogueBwdISA_SB_SD_Li256ELb0ELb0ELi2EEENS1_19SingleTileSchedulerILb0ELb0ELb0ELi128EEEEEEEEEvNT_6ParamsE$_ZZN4cute12filter_tupleINS_5tupleIJNS1_IJNS_1CILi0EEENS1_IJNS2_ILi1EEENS2_ILi512EEEiEEEEEENS2_ILi4096EEENS1_IJiNS2_ILi8192EEEEEEEEEZNS_7flattenISB_EEDaRKT_EUlRKT_E_EEDaSF_OT0_ENKUlDpSI_E_clIJNS1_IJS3_S4_S5_iEEENS1_IJS8_EEESA_EEEDaSM_:
[----:B------:R-:W-:Y:S02]  /*b0c0*/  IADD3 R3, R1, 0x1380, RZ ;  /* 0x0000138001037810 */ /* 0x000fe40007ffe0ff */
[----:B------:R-:W-:Y:S02]  /*b0d0*/  MOV R8, 0xb100 ;  /* 0x0000b10000087802 */ /* 0x000fe40000000f00 */
[----:B------:R-:W-:Y:S02]  /*b0e0*/  IADD3 R3, R3, c[0x0][0x20], RZ ;  /* 0x0000080003037a10 */ /* 0x000fe40007ffe0ff */
[----:B------:R-:W-:Y:S05]  /*b0f0*/  CALL.REL.NOINC `($_ZN7cutlass13device_kernelIN5flash19enable_sm80_to_sm89INS1_16FlashAttnBwdSm80INS1_25CollectiveMainloopBwdSm80ILi2ELi2EN4cute5tupleIJNS5_1CILi128EEES8_NS7_ILi64EEEEEENS_10bfloat16_tEfNS_4arch4Sm80ELb0ELb0ELb1ELb0ELb0ELb0ELb0ELb0ELi2ELi4ELi4ELi4ELb0EEENS1_21CollectiveEpilogueBwdISA_SB_SD_Li256ELb0ELb0ELi2EEENS1_19SingleTileSchedulerILb0ELb0ELb0ELi128EEEEEEEEEvNT_6ParamsE$_ZN4cute3eso3ESOILb1ELb0EJNS_1CILi0EEENS2_ILi1EEENS2_ILi512EEEiNS2_ILi4096EEEiNS2_ILi8192EEEEEC2ERKS3_RKS4_RKS5_RKiRKS6_SG_RKS7_) ;  /* 0xffffc4d000007944 */ /* 0x000fea0003c3ffff */
[----:B-1----:R-:W-:Y:S02]  /*b100*/  MOV R2, R6 ;  /* 0x0000000600027202 */ /* 0x002fe40000000f00 */
[----:B------:R-:W-:-:S04]  /*b110*/  MOV R3, 0x0 ;  /* 0x0000000000037802 */ /* 0x000fc80000000f00 */
[----:B------:R-:W-:Y:S05]  /*b120*/  RET.REL.NODEC R2 `(_ZN7cutlass13device_kernelIN5flash19enable_sm80_to_sm89INS1_16FlashAttnBwdSm80INS1_25CollectiveMainloopBwdSm80ILi2ELi2EN4cute5tupleIJNS5_1CILi128EEES8_NS7_ILi64EEEEEENS_10bfloat16_tEfNS_4arch4Sm80ELb0ELb0ELb1ELb0ELb0ELb0ELb0ELb0ELi2ELi4ELi4ELi4ELb0EEENS1_21CollectiveEpilogueBwdISA_SB_SD_Li256ELb0ELb0ELi2EEENS1_19SingleTileSchedulerILb0ELb0ELb0ELi128EEEEEEEEEvNT_6ParamsE) ;  /* 0xffff4ed002007950 */ /* 0x000fea0003c3ffff */
        .type           $_ZN7cutlass13device_kernelIN5flash19enable_sm80_to_sm89INS1_16FlashAttnBwdSm80INS1_25CollectiveMainloopBwdSm80ILi2ELi2EN4cute5tupleIJNS5_1CILi128EEES8_NS7_ILi64EEEEEENS_10bfloat16_tEfNS_4arch4Sm80ELb0ELb0ELb1ELb0ELb0ELb0ELb0ELb0ELi2ELi4ELi4ELi4ELb0EEENS1_21CollectiveEpilogueBwdISA_SB_SD_Li256ELb0ELb0ELi2EEENS1_19SingleTileSchedulerILb0ELb0ELb0ELi128EEEEEEEEEvNT_6ParamsE$_ZZN4cute12filter_tupleINS_5tupleIJNS1_IJiNS1_IJiNS_1CILi0EEEEEEEEENS1_IJNS_10UnderscoreENS1_IJS6_S6_EEEEEEEEES9_ZNS_4diceIS9_S9_EEDaRKT_RKT0_EUlRKT_RKT0_E_EEDaSD_SG_OT1_ENKUlDpSJ_E_clIJNS1_IJiiS3_EEENS1_IJEEEEEEDaSQ_,@function
        .size           $_ZN7cutlass13device_kernelIN5flash19enable_sm80_to_sm89INS1_16FlashAttnBwdSm80INS1_25CollectiveMainloopBwdSm80ILi2ELi2EN4cute5tupleIJNS5_1CILi128EEES8_NS7_ILi64EEEEEENS_10bfloat16_tEfNS_4arch4Sm80ELb0ELb0ELb1ELb0ELb0ELb0ELb0ELb0ELi2ELi4ELi4ELi4ELb0EEENS1_21CollectiveEpilogueBwdISA_SB_SD_Li256ELb0ELb0ELi2EEENS1_19SingleTileSchedulerILb0ELb0ELb0ELi128EEEEEEEEEvNT_6ParamsE$_ZZN4cute12filter_tupleINS_5tupleIJNS1_IJiNS1_IJiNS_1CILi0EEEEEEEEENS1_IJNS_10UnderscoreENS1_IJS6_S6_EEEEEEEEES9_ZNS_4diceIS9_S9_EEDaRKT_RKT0_EUlRKT_RKT0_E_EEDaSD_SG_OT1_ENKUlDpSJ_E_clIJNS1_IJiiS3_EEENS1_IJEEEEEEDaSQ_,($_ZN7cutlass13device_kernelIN5flash19enable_sm80_to_sm89INS1_16FlashAttnBwdSm80INS1_25CollectiveMainloopBwdSm80ILi2ELi2EN4cute5tupleIJNS5_1CILi128EEES8_NS7_ILi64EEEEEENS_10bfloat16_tEfNS_4arch4Sm80ELb0ELb0ELb1ELb0ELb0ELb0ELb0ELb0ELi2ELi4ELi4ELi4ELb0EEENS1_21CollectiveEpilogueBwdISA_SB_SD_Li256ELb0ELb0ELi2EEENS1_19SingleTileSchedulerILb0ELb0ELb0ELi128EEEEEEEEEvNT_6ParamsE$_ZZN4cute12filter_tupleINS_5tupleIJNS1_IJiiEEENS_1CILi1024EEEEEEZNS_16flatten_to_tupleIS5_EEDaRKT_EUlRKT_E_EEDaS9_OT0_ENKUlDpSC_E_clIJS2_NS1_IJS4_EEEEEEDaSG_ - $_ZN7cutlass13device_kernelIN5flash19enable_sm80_to_sm89INS1_16FlashAttnBwdSm80INS1_25CollectiveMainloopBwdSm80ILi2ELi2EN4cute5tupleIJNS5_1CILi128EEES8_NS7_ILi64EEEEEENS_10bfloat16_tEfNS_4arch4Sm80ELb0ELb0ELb1ELb0ELb0ELb0ELb0ELb0ELi2ELi4ELi4ELi4ELb0EEENS1_21CollectiveEpilogueBwdISA_SB_SD_Li256ELb0ELb0ELi2EEENS1_19SingleTileSchedulerILb0ELb0ELb0ELi128EEEEEEEEEvNT_6ParamsE$_ZZN4cute12filter_tupleINS_5tupleIJNS1_IJiNS1_IJiNS_1CILi0EEEEEEEEENS1_IJNS_10UnderscoreENS1_IJS6_S6_EEEEEEEEES9_ZNS_4diceIS9_S9_EEDaRKT_RKT0_EUlRKT_RKT0_E_EEDaSD_SG_OT1_ENKUlDpSJ_E_clIJNS1_IJiiS3_EEENS1_IJEEEEEEDaSQ_)
$_ZN7cutlass13device_kernelIN5flash19enable_sm80_to_sm89INS1_16FlashAttnBwdSm80INS1_25CollectiveMainloopBwdSm80ILi2ELi2EN4cute5tupleIJNS5_1CILi128EEES8_NS7_ILi64EEEEEENS_10bfloat16_tEfNS_4arch4Sm80ELb0ELb0ELb1ELb0ELb0ELb0ELb0ELb0ELi2ELi4ELi4ELi4ELb0EEENS1_21CollectiveEpilogueBwdISA_SB_SD_Li256ELb0ELb0ELi2EEENS1_19SingleTileSchedulerILb0ELb0ELb0ELi128EEEEEEEEEvNT_6ParamsE$_ZZN4cute12filter_tupleINS_5tupleIJNS1_IJiNS1_IJiNS_1CILi0EEEEEEEEENS1_IJNS_10UnderscoreENS1_IJS6_S6_EEEEEEEEES9_ZNS_4diceIS9_S9_EEDaRKT_RKT0_EUlRKT_RKT0_E_EEDaSD_SG_OT1_ENKUlDpSJ_E_clIJNS1_IJiiS3_EEENS1_IJEEEEEEDaSQ_:
[----:B------:R-:W-:-:S06]  /*b130*/  IADD3 R11, R69, -c[0x0][0x20], RZ ;  /* 0x80000800450b7a10 */ /* 0x000fcc0007ffe0ff */
[----:B------:R-:W5:Y:S01]  /*b140*/  LDL R11, [R11] ;  /* 0x000000000b0b7983 */ /* 0x000f620000100800 */
[----:B------:R-:W-:Y:S02]  /*b150*/  IADD3 R6, R1, 0x1680, RZ ;  /* 0x0000168001067810 */ /* 0x000fe40007ffe0ff */
[----:B------:R-:W-:Y:S02]  /*b160*/  IADD3 R5, R69, 0x4, RZ ;  /* 0x0000000445057810 */ /* 0x000fe40007ffe0ff */
[----:B------:R-:W-:Y:S02]  /*b170*/  IADD3 R6, R6, c[0x0][0x20], RZ ;  /* 0x0000080006067a10 */ /* 0x000fe40007ffe0ff */
[----:B------:R-:W-:Y:S02]  /*b180*/  MOV R10, 0xb1a0 ;  /* 0x0000b1a0000a7802 */ /* 0x000fe40000000f00 */
[----:B-----5:R-:W-:Y:S05]  /*b190*/  CALL.REL.NOINC `($_ZN7cutlass13device_kernelIN5flash19enable_sm80_to_sm89INS1_16FlashAttnBwdSm80INS1_25CollectiveMainloopBwdSm80ILi2ELi2EN4cute5tupleIJNS5_1CILi128EEES8_NS7_ILi64EEEEEENS_10bfloat16_tEfNS_4arch4Sm80ELb0ELb0ELb1ELb0ELb0ELb0ELb0ELb0ELi2ELi4ELi4ELi4ELb0EEENS1_21CollectiveEpilogueBwdISA_SB_SD_Li256ELb0ELb0ELi2EEENS1_19SingleTileSchedulerILb0ELb0ELb0ELi128EEEEEEEEEvNT_6ParamsE$_ZN4cute3eso3ESOILb0ELb0EJiiNS_1CILi0EEEEEC2ERKiS6_RKS3_) ;  /* 0xffffb6c000007944 */ /* 0x020fea0003c3ffff */
[----:B------:R2:W5:Y:S01]  /*b1a0*/  LDL.64 R4, [R1+0x1680] ;  /* 0x0016800001047983 */ /* 0x0005620000100a00 */
[----:B------:R-:W-:-:S04]  /*b1b0*/  MOV R9, 0x0 ;  /* 0x0000000000097802 */ /* 0x000fc80000000f00 */
[----:B------:R-:W-:Y:S05]  /*b1c0*/  RET.REL.NODEC R8 `(_ZN7cutlass13device_kernelIN5flash19enable_sm80_to_sm89INS1_16FlashAttnBwdSm80INS1_25CollectiveMainloopBwdSm80ILi2ELi2EN4cute5tupleIJNS5_1CILi128EEES8_NS7_ILi64EEEEEENS_10bfloat16_tEfNS_4arch4Sm80ELb0ELb0ELb1ELb0ELb0ELb0ELb0ELb0ELi2ELi4ELi4ELi4ELb0EEENS1_21CollectiveEpilogueBwdISA_SB_SD_Li256ELb0ELb0ELi2EEENS1_19SingleTileSchedulerILb0ELb0ELb0ELi128EEEEEEEEEvNT_6ParamsE) ;  /* 0xffff4e3008007950 */ /* 0x000fea0003c3ffff */
        .type           $_ZN7cutlass13device_kernelIN5flash19enable_sm80_to_sm89INS1_16FlashAttnBwdSm80INS1_25CollectiveMainloopBwdSm80ILi2ELi2EN4cute5tupleIJNS5_1CILi128EEES8_NS7_ILi64EEEEEENS_10bfloat16_tEfNS_4arch4Sm80ELb0ELb0ELb1ELb0ELb0ELb0ELb0ELb0ELi2ELi4ELi4ELi4ELb0EEENS1_21CollectiveEpilogueBwdISA_SB_SD_Li256ELb0ELb0ELi2EEENS1_19SingleTileSchedulerILb0ELb0ELb0ELi128EEEEEEEEEvNT_6ParamsE$_ZZN4cute12filter_tupleINS_5tupleIJNS1_IJiiEEENS_1CILi1024EEEEEEZNS_16flatten_to_tupleIS5_EEDaRKT_EUlRKT_E_EEDaS9_OT0_ENKUlDpSC_E_clIJS2_NS1_IJS4_EEEEEEDaSG_,@function
        .size           $_ZN7cutlass13device_kernelIN5flash19enable_sm80_to_sm89INS1_16FlashAttnBwdSm80INS1_25CollectiveMainloopBwdSm80ILi2ELi2EN4cute5tupleIJNS5_1CILi128EEES8_NS7_ILi64EEEEEENS_10bfloat16_tEfNS_4arch4Sm80ELb0ELb0ELb1ELb0ELb0ELb0ELb0ELb0ELi2ELi4ELi4ELi4ELb0EEENS1_21CollectiveEpilogueBwdISA_SB_SD_Li256ELb0ELb0ELi2EEENS1_19SingleTileSchedulerILb0ELb0ELb0ELi128EEEEEEEEEvNT_6ParamsE$_ZZN4cute12filter_tupleINS_5tupleIJNS1_IJiiEEENS_1CILi1024EEEEEEZNS_16flatten_to_tupleIS5_EEDaRKT_EUlRKT_E_EEDaS9_OT0_ENKUlDpSC_E_clIJS2_NS1_IJS4_EEEEEEDaSG_,($_ZN7cutlass13device_kernelIN5flash19enable_sm80_to_sm89INS1_16FlashAttnBwdSm80INS1_25CollectiveMainloopBwdSm80ILi2ELi2EN4cute5tupleIJNS5_1CILi128EEES8_NS7_ILi64EEEEEENS_10bfloat16_tEfNS_4arch4Sm80ELb0ELb0ELb1ELb0ELb0ELb0ELb0ELb0ELi2ELi4ELi4ELi4ELb0EEENS1_21CollectiveEpilogueBwdISA_SB_SD_Li256ELb0ELb0ELi2EEENS1_19SingleTileSchedulerILb0ELb0ELb0ELi128EEEEEEEEEvNT_6ParamsE$_ZZN4cute12filter_tupleINS_5tupleIJNS1_IJiiEEENS_1CILi8192EEEEEEZNS_16flatten_to_tupleIS5_EEDaRKT_EUlRKT_E_EEDaS9_OT0_ENKUlDpSC_E_clIJS2_NS1_IJS4_EEEEEEDaSG_ - $_ZN7cutlass13device_kernelIN5flash19enable_sm80_to_sm89INS1_16FlashAttnBwdSm80INS1_25CollectiveMainloopBwdSm80ILi2ELi2EN4cute5tupleIJNS5_1CILi128EEES8_NS7_ILi64EEEEEENS_10bfloat16_tEfNS_4arch4Sm80ELb0ELb0ELb1ELb0ELb0ELb0ELb0ELb0ELi2ELi4ELi4ELi4ELb0EEENS1_21CollectiveEpilogueBwdISA_SB_SD_Li256ELb0ELb0ELi2EEENS1_19SingleTileSchedulerILb0ELb0ELb0ELi128EEEEEEEEEvNT_6ParamsE$_ZZN4cute12filter_tupleINS_5tupleIJNS1_IJiiEEENS_1CILi1024EEEEEEZNS_16flatten_to_tupleIS5_EEDaRKT_EUlRKT_E_EEDaS9_OT0_ENKUlDpSC_E_clIJS2_NS1_IJS4_EEEEEEDaSG_)
$_ZN7cutlass13device_kernelIN5flash19enable_sm80_to_sm89INS1_16FlashAttnBwdSm80INS1_25CollectiveMainloopBwdSm80ILi2ELi2EN4cute5tupleIJNS5_1CILi128EEES8_NS7_ILi64EEEEEENS_10bfloat16_tEfNS_4arch4Sm80ELb0ELb0ELb1ELb0ELb0ELb0ELb0ELb0ELi2ELi4ELi4ELi4ELb0EEENS1_21CollectiveEpilogueBwdISA_SB_SD_Li256ELb0ELb0ELi2EEENS1_19SingleTileSchedulerILb0ELb0ELb0ELi128EEEEEEEEEvNT_6ParamsE$_ZZN4cute12filter_tupleINS_5tupleIJNS1_IJiiEEENS_1CILi1024EEEEEEZNS_16flatten_to_tupleIS5_EEDaRKT_EUlRKT_E_EEDaS9_OT0_ENKUlDpSC_E_clIJS2_NS1_IJS4_EEEEEEDaSG_:
[----:B------:R-:W-:-:S06]  /*b1d0*/  IADD3 R8, R69, -c[0x0][0x20], RZ ;  /* 0x8000080045087a10 */ /* 0x000fcc0007ffe0ff */
[----:B------:R-:W5:Y:S01]  /*b1e0*/  LDL R8, [R8] ;  /* 0x0000000008087983 */ /* 0x000f620000100800 */
[----:B------:R-:W-:Y:S02]  /*b1f0*/  IADD3 R3, R1, 0x1680, RZ ;  /* 0x0000168001037810 */ /* 0x000fe40007ffe0ff */
[----:B------:R-:W-:Y:S02]  /*b200*/  IADD3 R2, R69, 0x4, RZ ;  /* 0x0000000445027810 */ /* 0x000fe40007ffe0ff */
[----:B------:R-:W-:Y:S02]  /*b210*/  IADD3 R3, R3, c[0x0][0x20], RZ ;  /* 0x0000080003037a10 */ /* 0x000fe40007ffe0ff */
[----:B------:R-:W-:Y:S02]  /*b220*/  MOV R6, 0xb240 ;  /* 0x0000b24000067802 */ /* 0x000fe40000000f00 */
[----:B-----5:R-:W-:Y:S05]  /*b230*/  CALL.REL.NOINC `($_ZN7cutlass13device_kernelIN5flash19enable_sm80_to_sm89INS1_16FlashAttnBwdSm80INS1_25CollectiveMainloopBwdSm80ILi2ELi2EN4cute5tupleIJNS5_1CILi128EEES8_NS7_ILi64EEEEEENS_10bfloat16_tEfNS_4arch4Sm80ELb0ELb0ELb1ELb0ELb0ELb0ELb0ELb0ELi2ELi4ELi4ELi4ELb0EEENS1_21CollectiveEpilogueBwdISA_SB_SD_Li256ELb0ELb0ELi2EEENS1_19SingleTileSchedulerILb0ELb0ELb0ELi128EEEEEEEEEvNT_6ParamsE$_ZN4cute3eso3ESOILb0ELb0EJiiNS_1CILi1024EEEEEC2ERKiS6_RKS3_) ;  /* 0xffffb6a000007944 */ /* 0x020fea0003c3ffff */
[----:B------:R-:W-:-:S04]  /*b240*/  MOV R5, 0x0 ;  /* 0x0000000000057802 */ /* 0x000fc80000000f00 */
[----:B------:R-:W-:Y:S05]  /*b250*/  RET.REL.NODEC R4 `(_ZN7cutlass13device_kernelIN5flash19enable_sm80_to_sm89INS1_16FlashAttnBwdSm80INS1_25CollectiveMainloopBwdSm80ILi2ELi2EN4cute5tupleIJNS5_1CILi128EEES8_NS7_ILi64EEEEEENS_10bfloat16_tEfNS_4arch4Sm80ELb0ELb0ELb1ELb0ELb0ELb0ELb0ELb0ELi2ELi4ELi4ELi4ELb0EEENS1_21CollectiveEpilogueBwdISA_SB_SD_Li256ELb0ELb0ELi2EEENS1_19SingleTileSchedulerILb0ELb0ELb0ELi128EEEEEEEEEvNT_6ParamsE) ;  /* 0xffff4da004007950 */ /* 0x000fea0003c3ffff */
        .type           $_ZN7cutlass13device_kernelIN5flash19enable_sm80_to_sm89INS1_16FlashAttnBwdSm80INS1_25CollectiveMainloopBwdSm80ILi2ELi2EN4cute5tupleIJNS5_1CILi128EEES8_NS7_ILi64EEEEEENS_10bfloat16_tEfNS_4arch4Sm80ELb0ELb0ELb1ELb0ELb0ELb0ELb0ELb0ELi2ELi4ELi4ELi4ELb0EEENS1_21CollectiveEpilogueBwdISA_SB_SD_Li256ELb0ELb0ELi2EEENS1_19SingleTileSchedulerILb0ELb0ELb0ELi128EEEEEEEEEvNT_6ParamsE$_ZZN4cute12filter_tupleINS_5tupleIJNS1_IJiiEEENS_1CILi8192EEEEEEZNS_16flatten_to_tupleIS5_EEDaRKT_EUlRKT_E_EEDaS9_OT0_ENKUlDpSC_E_clIJS2_NS1_IJS4_EEEEEEDaSG_,@function
        .size           $_ZN7cutlass13device_kernelIN5flash19enable_sm80_to_sm89INS1_16FlashAttnBwdSm80INS1_25CollectiveMainloopBwdSm80ILi2ELi2EN4cute5tupleIJNS5_1CILi128EEES8_NS7_ILi64EEEEEENS_10bfloat16_tEfNS_4arch4Sm80ELb0ELb0ELb1ELb0ELb0ELb0ELb0ELb0ELi2ELi4ELi4ELi4ELb0EEENS1_21CollectiveEpilogueBwdISA_SB_SD_Li256ELb0ELb0ELi2EEENS1_19SingleTileSchedulerILb0ELb0ELb0ELi128EEEEEEEEEvNT_6ParamsE$_ZZN4cute12filter_tupleINS_5tupleIJNS1_IJiiEEENS_1CILi8192EEEEEEZNS_16flatten_to_tupleIS5_EEDaRKT_EUlRKT_E_EEDaS9_OT0_ENKUlDpSC_E_clIJS2_NS1_IJS4_EEEEEEDaSG_,($_ZN7cutlass13device_kernelIN5flash19enable_sm80_to_sm89INS1_16FlashAttnBwdSm80INS1_25CollectiveMainloopBwdSm80ILi2ELi2EN4cute5tupleIJNS5_1CILi128EEES8_NS7_ILi64EEEEEENS_10bfloat16_tEfNS_4arch4Sm80ELb0ELb0ELb1ELb0ELb0ELb0ELb0ELb0ELi2ELi4ELi4ELi4ELb0EEENS1_21CollectiveEpilogueBwdISA_SB_SD_Li256ELb0ELb0ELi2EEENS1_19SingleTileSchedulerILb0ELb0ELb0ELi128EEEEEEEEEvNT_6ParamsE$_ZZN4cute12filter_tupleINS_5tupleIJNS_10UnderscoreES2_NS_1CILi0EEEEEENS1_IJNS1_IJNS3_ILi1EEES4_EEEiNS3_ILi1024EEEEEEZNS_5sliceIS5_S9_EEDaRKT_RKT0_EUlRKT_RKT0_E_EEDaSD_SG_OT1_ENKUlDpSJ_E_clIJNS1_IJS7_EEENS1_IJiEEENS1_IJEEEEEEDaSQ_ - $_ZN7cutlass13device_kernelIN5flash19enable_sm80_to_sm89INS1_16FlashAttnBwdSm80INS1_25CollectiveMainloopBwdSm80ILi2ELi2EN4cute5tupleIJNS5_1CILi128EEES8_NS7_ILi64EEEEEENS_10bfloat16_tEfNS_4arch4Sm80ELb0ELb0ELb1ELb0ELb0ELb0ELb0ELb0ELi2ELi4ELi4ELi4ELb0EEENS1_21CollectiveEpilogueBwdISA_SB_SD_Li256ELb0ELb0ELi2EEENS1_19SingleTileSchedulerILb0ELb0ELb0ELi128EEEEEEEEEvNT_6ParamsE$_ZZN4cute12filter_tupleINS_5tupleIJNS1_IJiiEEENS_1CILi8192EEEEEEZNS_16flatten_to_tupleIS5_EEDaRKT_EUlRKT_E_EEDaS9_OT0_ENKUlDpSC_E_clIJS2_NS1_IJS4_EEEEEEDaSG_)
$_ZN7cutlass13device_kernelIN5flash19enable_sm80_to_sm89INS1_16FlashAttnBwdSm80INS1_25CollectiveMainloopBwdSm80ILi2ELi2EN4cute5tupleIJNS5_1CILi128EEES8_NS7_ILi64EEEEEENS_10bfloat16_tEfNS_4arch4Sm80ELb0ELb0ELb1ELb0ELb0ELb0ELb0ELb0ELi2ELi4ELi4ELi4ELb0EEENS1_21CollectiveEpilogueBwdISA_SB_SD_Li256ELb0ELb0ELi2EEENS1_19SingleTileSchedulerILb0ELb0ELb0ELi128EEEEEEEEEvNT_6ParamsE$_ZZN4cute12filter_tupleINS_5tupleIJNS1_IJiiEEENS_1CILi8192EEEEEEZNS_16flatten_to_tupleIS5_EEDaRKT_EUlRKT_E_EEDaS9_OT0_ENKUlDpSC_E_clIJS2_NS1_IJS4_EEEEEEDaSG_:
[----:B------:R-:W-:-:S06]  /*b260*/  IADD3 R10, R5, -c[0x0][0x20], RZ ;  /* 0x80000800050a7a10 */ /* 0x000fcc0007ffe0ff */
[----:B------:R-:W5:Y:S01]  /*b270*/  LDL R10, [R10] ;  /* 0x000000000a0a7983 */ /* 0x000f620000100800 */
[----:B------:R-:W-:Y:S02]  /*b280*/  IADD3 R3, R1, 0x1688, RZ ;  /* 0x0000168801037810 */ /* 0x000fe40007ffe0ff */
[----:B------:R-:W-:Y:S02]  /*b290*/  IADD3 R2, R5, 0x4, RZ ;  /* 0x0000000405027810 */ /* 0x000fe40007ffe0ff */
[----:B------:R-:W-:Y:S02]  /*b2a0*/  IADD3 R3, R3, c[0x0][0x20], RZ ;  /* 0x0000080003037a10 */ /* 0x000fe40007ffe0ff */
[----:B------:R-:W-:Y:S02]  /*b2b0*/  MOV R8, 0xb2d0 ;  /* 0x0000b2d000087802 */ /* 0x000fe40000000f00 */
[----:B-----5:R-:W-:Y:S05]  /*b2c0*/  CALL.REL.NOINC `($_ZN7cutlass13device_kernelIN5flash19enable_sm80_to_sm89INS1_16FlashAttnBwdSm80INS1_25CollectiveMainloopBwdSm80ILi2ELi2EN4cute5tupleIJNS5_1CILi128EEES8_NS7_ILi64EEEEEENS_10bfloat16_tEfNS_4arch4Sm80ELb0ELb0ELb1ELb0ELb0ELb0ELb0ELb0ELi2ELi4ELi4ELi4ELb0EEENS1_21CollectiveEpilogueBwdISA_SB_SD_Li256ELb0ELb0ELi2EEENS1_19SingleTileSchedulerILb0ELb0ELb0ELi128EEEEEEEEEvNT_6ParamsE$_ZN4cute3eso3ESOILb0ELb0EJiiNS_1CILi8192EEEEEC2ERKiS6_RKS3_) ;  /* 0xffffb78000007944 */ /* 0x020fea0003c3ffff */
[----:B-1----:R1:W5:Y:S01]  /*b2d0*/  LDL.64 R2, [R1+0x1688] ;  /* 0x0016880001027983 */ /* 0x0023620000100a00 */
[----:B------:R-:W-:Y:S02]  /*b2e0*/  MOV R8, R6 ;  /* 0x0000000600087202 */ /* 0x000fe40000000f00 */
[----:B------:R-:W-:-:S04]  /*b2f0*/  MOV R9, 0x0 ;  /* 0x0000000000097802 */ /* 0x000fc80000000f00 */
[----:B------:R-:W-:Y:S05]  /*b300*/  RET.REL.NODEC R8 `(_ZN7cutlass13device_kernelIN5flash19enable_sm80_to_sm89INS1_16FlashAttnBwdSm80INS1_25CollectiveMainloopBwdSm80ILi2ELi2EN4cute5tupleIJNS5_1CILi128EEES8_NS7_ILi64EEEEEENS_10bfloat16_tEfNS_4arch4Sm80ELb0ELb0ELb1ELb0ELb0ELb0ELb0ELb0ELi2ELi4ELi4ELi4ELb0EEENS1_21CollectiveEpilogueBwdISA_SB_SD_Li256ELb0ELb0ELi2EEENS1_19SingleTileSchedulerILb0ELb0ELb0ELi128EEEEEEEEEvNT_6ParamsE) ;  /* 0xffff4cf008007950 */ /* 0x000fea0003c3ffff */
        .type           $_ZN7cutlass13device_kernelIN5flash19enable_sm80_to_sm89INS1_16FlashAttnBwdSm80INS1_25CollectiveMainloopBwdSm80ILi2ELi2EN4cute5tupleIJNS5_1CILi128EEES8_NS7_ILi64EEEEEENS_10bfloat16_tEfNS_4arch4Sm80ELb0ELb0ELb1ELb0ELb0ELb0ELb0ELb0ELi2ELi4ELi4ELi4ELb0EEENS1_21CollectiveEpilogueBwdISA_SB_SD_Li256ELb0ELb0ELi2EEENS1_19SingleTileSchedulerILb0ELb0ELb0ELi128EEEEEEEEEvNT_6ParamsE$_ZZN4cute12filter_tupleINS_5tupleIJNS_10UnderscoreES2_NS_1CILi0EEEEEENS1_IJNS1_IJNS3_ILi1EEES4_EEEiNS3_ILi1024EEEEEEZNS_5sliceIS5_S9_EEDaRKT_RKT0_EUlRKT_RKT0_E_EEDaSD_SG_OT1_ENKUlDpSJ_E_clIJNS1_IJS7_EEENS1_IJiEEENS1_IJEEEEEEDaSQ_,@function
        .size           $_ZN7cutlass13device_kernelIN5flash19enable_sm80_to_sm89INS1_16FlashAttnBwdSm80INS1_25CollectiveMainloopBwdSm80ILi2ELi2EN4cute5tupleIJNS5_1CILi128EEES8_NS7_ILi64EEEEEENS_10bfloat16_tEfNS_4arch4Sm80ELb0ELb0ELb1ELb0ELb0ELb0ELb0ELb0ELi2ELi4ELi4ELi4ELb0EEENS1_21CollectiveEpilogueBwdISA_SB_SD_Li256ELb0ELb0ELi2EEENS1_19SingleTileSchedulerILb0ELb0ELb0ELi128EEEEEEEEEvNT_6ParamsE$_ZZN4cute12filter_tupleINS_5tupleIJNS_10UnderscoreES2_NS_1CILi0EEEEEENS1_IJNS1_IJNS3_ILi1EEES4_EEEiNS3_ILi1024EEEEEEZNS_5sliceIS5_S9_EEDaRKT_RKT0_EUlRKT_RKT0_E_EEDaSD_SG_OT1_ENKUlDpSJ_E_clIJNS1_IJS7_EEENS1_IJiEEENS1_IJEEEEEEDaSQ_,($_ZN7cutlass13device_kernelIN5flash19enable_sm80_to_sm89INS1_16FlashAttnBwdSm80INS1_25CollectiveMainloopBwdSm80ILi2ELi2EN4cute5tupleIJNS5_1CILi128EEES8_NS7_ILi64EEEEEENS_10bfloat16_tEfNS_4arch4Sm80ELb0ELb0ELb1ELb0ELb0ELb0ELb0ELb0ELi2ELi4ELi4ELi4ELb0EEENS1_21CollectiveEpilogueBwdISA_SB_SD_Li256ELb0ELb0ELi2EEENS1_19SingleTileSchedulerILb0ELb0ELb0ELi128EEEEEEEEEvNT_6ParamsE$_ZZN4cute12filter_tupleINS_5tupleIJNS_10UnderscoreES2_S2_iEEENS1_IJNS1_IJNS_1CILi1EEENS4_ILi0EEEEEENS4_ILi4096EEENS1_IJiiEEENS1_IJS6_NS4_ILi8192EEEEEEEEEZNS_5sliceIS3_SC_EEDaRKT_RKT0_EUlRKT_RKT0_E_EEDaSG_SJ_OT1_ENKUlDpSM_E_clIJNS1_IJS7_EEENS1_IJS8_EEENS1_IJS9_EEENS1_IJEEEEEEDaST_ - $_ZN7cutlass13device_kernelIN5flash19enable_sm80_to_sm89INS1_16FlashAttnBwdSm80INS1_25CollectiveMainloopBwdSm80ILi2ELi2EN4cute5tupleIJNS5_1CILi128EEES8_NS7_ILi64EEEEEENS_10bfloat16_tEfNS_4arch4Sm80ELb0ELb0ELb1ELb0ELb0ELb0ELb0ELb0ELi2ELi4ELi4ELi4ELb0EEENS1_21CollectiveEpilogueBwdISA_SB_SD_Li256ELb0ELb0ELi2EEENS1_19SingleTileSchedulerILb0ELb0ELb0ELi128EEEEEEEEEvNT_6ParamsE$_ZZN4cute12filter_tupleINS_5tupleIJNS_10UnderscoreES2_NS_1CILi0EEEEEENS1_IJNS1_IJNS3_ILi1EEES4_EEEiNS3_ILi1024EEEEEEZNS_5sliceIS5_S9_EEDaRKT_RKT0_EUlRKT_RKT0_E_EEDaSD_SG_OT1_ENKUlDpSJ_E_clIJNS1_IJS7_EEENS1_IJiEEENS1_IJEEEEEEDaSQ_)
$_ZN7cutlass13device_kernelIN5flash19enable_sm80_to_sm89INS1_16FlashAttnBwdSm80INS1_25CollectiveMainloopBwdSm80ILi2ELi2EN4cute5tupleIJNS5_1CILi128EEES8_NS7_ILi64EEEEEENS_10bfloat16_tEfNS_4arch4Sm80ELb0ELb0ELb1ELb0ELb0ELb0ELb0ELb0ELi2ELi4ELi4ELi4ELb0EEENS1_21CollectiveEpilogueBwdISA_SB_SD_Li256ELb0ELb0ELi2EEENS1_19SingleTileSchedulerILb0ELb0ELb0ELi128EEEEEEEEEvNT_6ParamsE$_ZZN4cute12filter_tupleINS_5tupleIJNS_10UnderscoreES2_NS_1CILi0EEEEEENS1_IJNS1_IJNS3_ILi1EEES4_EEEiNS3_ILi1024EEEEEEZNS_5sliceIS5_S9_EEDaRKT_RKT0_EUlRKT_RKT0_E_EEDaSD_SG_OT1_ENKUlDpSJ_E_clIJNS1_IJS7_EEENS1_IJiEEENS1_IJEEEEEEDaSQ_:
[----:B------:R-:W-:Y:S02]  /*b310*/  IADD3 R2, R1, 0x1680, RZ ;  /* 0x0000168001027810 */ /* 0x000fe40007ffe0ff */
[----:B------:R-:W-:Y:S02]  /*b320*/  MOV R6, 0xb350 ;  /* 0x0000b35000067802 */ /* 0x000fe40000000f00 */
[----:B------:R-:W-:Y:S02]  /*b330*/  IADD3 R2, R2, c[0x0][0x20], RZ ;  /* 0x0000080002027a10 */ /* 0x000fe40007ffe0ff */
[----:B------:R-:W-:Y:S05]  /*b340*/  CALL.REL.NOINC `($_ZN7cutlass13device_kernelIN5flash19enable_sm80_to_sm89INS1_16FlashAttnBwdSm80INS1_25CollectiveMainloopBwdSm80ILi2ELi2EN4cute5tupleIJNS5_1CILi128EEES8_NS7_ILi64EEEEEENS_10bfloat16_tEfNS_4arch4Sm80ELb0ELb0ELb1ELb0ELb0ELb0ELb0ELb0ELi2ELi4ELi4ELi4ELb0EEENS1_21CollectiveEpilogueBwdISA_SB_SD_Li256ELb0ELb0ELi2EEENS1_19SingleTileSchedulerILb0ELb0ELb0ELi128EEEEEEEEEvNT_6ParamsE$_ZN4cute3eso3ESOILb1ELb0EJNS_5tupleIJNS_1CILi1EEENS3_ILi0EEEEEEiEEC2ERKS6_RKi) ;  /* 0xffffd28000007944 */ /* 0x000fea0003c3ffff */
[----:B-1----:R1:W5:Y:S01]  /*b350*/  LDL R3, [R1+0x1680] ;  /* 0x0016800001037983 */ /* 0x0023620000100800 */
[----:B------:R-:W-:-:S04]  /*b360*/  MOV R5, 0x0 ;  /* 0x0000000000057802 */ /* 0x000fc80000000f00 */
[----:B------:R-:W-:Y:S05]  /*b370*/  RET.REL.NODEC R4 `(_ZN7cutlass13device_kernelIN5flash19enable_sm80_to_sm89INS1_16FlashAttnBwdSm80INS1_25CollectiveMainloopBwdSm80ILi2ELi2EN4cute5tupleIJNS5_1CILi128EEES8_NS7_ILi64EEEEEENS_10bfloat16_tEfNS_4arch4Sm80ELb0ELb0ELb1ELb0ELb0ELb0ELb0ELb0ELi2ELi4ELi4ELi4ELb0EEENS1_21CollectiveEpilogueBwdISA_SB_SD_Li256ELb0ELb0ELi2EEENS1_19SingleTileSchedulerILb0ELb0ELb0ELi128EEEEEEEEEvNT_6ParamsE) ;  /* 0xffff4c8004007950 */ /* 0x000fea0003c3ffff */
        .type           $_ZN7cutlass13device_kernelIN5flash19enable_sm80_to_sm89INS1_16FlashAttnBwdSm80INS1_25CollectiveMainloopBwdSm80ILi2ELi2EN4cute5tupleIJNS5_1CILi128EEES8_NS7_ILi64EEEEEENS_10bfloat16_tEfNS_4arch4Sm80ELb0ELb0ELb1ELb0ELb0ELb0ELb0ELb0ELi2ELi4ELi4ELi4ELb0EEENS1_21CollectiveEpilogueBwdISA_SB_SD_Li256ELb0ELb0ELi2EEENS1_19SingleTileSchedulerILb0ELb0ELb0ELi128EEEEEEEEEvNT_6ParamsE$_ZZN4cute12filter_tupleINS_5tupleIJNS_10UnderscoreES2_S2_iEEENS1_IJNS1_IJNS_1CILi1EEENS4_ILi0EEEEEENS4_ILi4096EEENS1_IJiiEEENS1_IJS6_NS4_ILi8192EEEEEEEEEZNS_5sliceIS3_SC_EEDaRKT_RKT0_EUlRKT_RKT0_E_EEDaSG_SJ_OT1_ENKUlDpSM_E_clIJNS1_IJS7_EEENS1_IJS8_EEENS1_IJS9_EEENS1_IJEEEEEEDaST_,@function
        .size           $_ZN7cutlass13device_kernelIN5flash19enable_sm80_to_sm89INS1_16FlashAttnBwdSm80INS1_25CollectiveMainloopBwdSm80ILi2ELi2EN4cute5tupleIJNS5_1CILi128EEES8_NS7_ILi64EEEEEENS_10bfloat16_tEfNS_4arch4Sm80ELb0ELb0ELb1ELb0ELb0ELb0ELb0ELb0ELi2ELi4ELi4ELi4ELb0EEENS1_21CollectiveEpilogueBwdISA_SB_SD_Li256ELb0ELb0ELi2EEENS1_19SingleTileSchedulerILb0ELb0ELb0ELi128EEEEEEEEEvNT_6ParamsE$_ZZN4cute12filter_tupleINS_5tupleIJNS_10UnderscoreES2_S2_iEEENS1_IJNS1_IJNS_1CILi1EEENS4_ILi0EEEEEENS4_ILi4096EEENS1_IJiiEEENS1_IJS6_NS4_ILi8192EEEEEEEEEZNS_5sliceIS3_SC_EEDaRKT_RKT0_EUlRKT_RKT0_E_EEDaSG_SJ_OT1_ENKUlDpSM_E_clIJNS1_IJS7_EEENS1_IJS8_EEENS1_IJS9_EEENS1_IJEEEEEEDaST_,($_ZN7cutlass13device_kernelIN5flash19enable_sm80_to_sm89INS1_16FlashAttnBwdSm80INS1_25CollectiveMainloopBwdSm80ILi2ELi2EN4cute5tupleIJNS5_1CILi128EEES8_NS7_ILi64EEEEEENS_10bfloat16_tEfNS_4arch4Sm80ELb0ELb0ELb1ELb0ELb0ELb0ELb0ELb0ELi2ELi4ELi4ELi4ELb0EEENS1_21CollectiveEpilogueBwdISA_SB_SD_Li256ELb0ELb0ELi2EEENS1_19SingleTileSchedulerILb0ELb0ELb0ELi128EEEEEEEEEvNT_6ParamsE$_ZZN4cute12filter_tupleINS_5tupleIJNS_10UnderscoreES2_S2_iEEENS1_IJNS1_IJNS_1CILi1EEENS4_ILi0EEEEEEiNS4_ILi1024EEENS4_ILi8192EEEEEEZNS_5sliceIS3_SA_EEDaRKT_RKT0_EUlRKT_RKT0_E_EEDaSE_SH_OT1_ENKUlDpSK_E_clIJNS1_IJS7_EEENS1_IJiEEENS1_IJS8_EEENS1_IJEEEEEEDaSR_ - $_ZN7cutlass13device_kernelIN5flash19enable_sm80_to_sm89INS1_16FlashAttnBwdSm80INS1_25CollectiveMainloopBwdSm80ILi2ELi2EN4cute5tupleIJNS5_1CILi128EEES8_NS7_ILi64EEEEEENS_10bfloat16_tEfNS_4arch4Sm80ELb0ELb0ELb1ELb0ELb0ELb0ELb0ELb0ELi2ELi4ELi4ELi4ELb0EEENS1_21CollectiveEpilogueBwdISA_SB_SD_Li256ELb0ELb0ELi2EEENS1_19SingleTileSchedulerILb0ELb0ELb0ELi128EEEEEEEEEvNT_6ParamsE$_ZZN4cute12filter_tupleINS_5tupleIJNS_10UnderscoreES2_S2_iEEENS1_IJNS1_IJNS_1CILi1EEENS4_ILi0EEEEEENS4_ILi4096EEENS1_IJiiEEENS1_IJS6_NS4_ILi8192EEEEEEEEEZNS_5sliceIS3_SC_EEDaRKT_RKT0_EUlRKT_RKT0_E_EEDaSG_SJ_OT1_ENKUlDpSM_E_clIJNS1_IJS7_EEENS1_IJS8_EEENS1_IJS9_EEENS1_IJEEEEEEDaST_)
$_ZN7cutlass13device_kernelIN5flash19enable_sm80_to_sm89INS1_16FlashAttnBwdSm80INS1_25CollectiveMainloopBwdSm80ILi2ELi2EN4cute5tupleIJNS5_1CILi128EEES8_NS7_ILi64EEEEEENS_10bfloat16_tEfNS_4arch4Sm80ELb0ELb0ELb1ELb0ELb0ELb0ELb0ELb0ELi2ELi4ELi4ELi4ELb0EEENS1_21CollectiveEpilogueBwdISA_SB_SD_Li256ELb0ELb0ELi2EEENS1_19SingleTileSchedulerILb0ELb0ELb0ELi128EEEEEEEEEvNT_6ParamsE$_ZZN4cute12filter_tupleINS_5tupleIJNS_10UnderscoreES2_S2_iEEENS1_IJNS1_IJNS_1CILi1EEENS4_ILi0EEEEEENS4_ILi4096EEENS1_IJiiEEENS1_IJS6_NS4_ILi8192EEEEEEEEEZNS_5sliceIS3_SC_EEDaRKT_RKT0_EUlRKT_RKT0_E_EEDaSG_SJ_OT1_ENKUlDpSM_E_clIJNS1_IJS7_EEENS1_IJS8_EEENS1_IJS9_EEENS1_IJEEEEEEDaST_:
[----:B------:R-:W-:-:S05]  /*b380*/  IADD3 R8, R68, -c[0x0][0x20], RZ ;  /* 0x8000080044087a10 */ /* 0x000fca0007ffe0ff */
[----:B------:R1:W5:Y:S04]  /*b390*/  LDL R5, [R8] ;  /* 0x0000000008057983 */ /* 0x0003680000100800 */
[----:B------:R1:W5:Y:S01]  /*b3a0*/  LDL R3, [R8+0x4] ;  /* 0x0000040008037983 */ /* 0x0003620000100800 */
[----:B------:R-:W-:Y:S02]  /*b3b0*/  IADD3 R2, R1, 0x1380, RZ ;  /* 0x0000138001027810 */ /* 0x000fe40007ffe0ff */
[----:B------:R-:W-:Y:S02]  /*b3c0*/  MOV R6, 0xb3f0 ;  /* 0x0000b3f000067802 */ /* 0x000fe40000000f00 */
[----:B------:R-:W-:Y:S02]  /*b3d0*/  IADD3 R2, R2, c[0x0][0x20], RZ ;  /* 0x0000080002027a10 */ /* 0x000fe40007ffe0ff */
[----:B-1---5:R-:W-:Y:S05]  /*b3e0*/  CALL.REL.NOINC `($_ZN7cutlass13device_kernelIN5flash19enable_sm80_to_sm89INS1_16FlashAttnBwdSm80INS1_25CollectiveMainloopBwdSm80ILi2ELi2EN4cute5tupleIJNS5_1CILi128EEES8_NS7_ILi64EEEEEENS_10bfloat16_tEfNS_4arch4Sm80ELb0ELb0ELb1ELb0ELb0ELb0ELb0ELb0ELi2ELi4ELi4ELi4ELb0EEENS1_21CollectiveEpilogueBwdISA_SB_SD_Li256ELb0ELb0ELi2EEENS1_19SingleTileSchedulerILb0ELb0ELb0ELi128EEEEEEEEEvNT_6ParamsE$_ZN4cute3eso3ESOILb1ELb0EJNS_5tupleIJNS_1CILi1EEENS3_ILi0EEEEEENS3_ILi4096EEENS2_IJiiEEEEEC2ERKS6_RKS7_RKS8_) ;  /* 0xffffd18000007944 */ /* 0x022fea0003c3ffff */
[----:B-1----:R1:W5:Y:S01]  /*b3f0*/  LDL.64 R2, [R1+0x1380] ;  /* 0x0013800001027983 */ /* 0x0023620000100a00 */
[----:B------:R-:W-:-:S04]  /*b400*/  MOV R5, 0x0 ;  /* 0x0000000000057802 */ /* 0x000fc80000000f00 */
[----:B------:R-:W-:Y:S05]  /*b410*/  RET.REL.NODEC R4 `(_ZN7cutlass13device_kernelIN5flash19enable_sm80_to_sm89INS1_16FlashAttnBwdSm80INS1_25CollectiveMainloopBwdSm80ILi2ELi2EN4cute5tupleIJNS5_1CILi128EEES8_NS7_ILi64EEEEEENS_10bfloat16_tEfNS_4arch4Sm80ELb0ELb0ELb1ELb0ELb0ELb0ELb0ELb0ELi2ELi4ELi4ELi4ELb0EEENS1_21CollectiveEpilogueBwdISA_SB_SD_Li256ELb0ELb0ELi2EEENS1_19SingleTileSchedulerILb0ELb0ELb0ELi128EEEEEEEEEvNT_6ParamsE) ;  /* 0xffff4be004007950 */ /* 0x000fea0003c3ffff */
        .type           $_ZN7cutlass13device_kernelIN5flash19enable_sm80_to_sm89INS1_16FlashAttnBwdSm80INS1_25CollectiveMainloopBwdSm80ILi2ELi2EN4cute5tupleIJNS5_1CILi128EEES8_NS7_ILi64EEEEEENS_10bfloat16_tEfNS_4arch4Sm80ELb0ELb0ELb1ELb0ELb0ELb0ELb0ELb0ELi2ELi4ELi4ELi4ELb0EEENS1_21CollectiveEpilogueBwdISA_SB_SD_Li256ELb0ELb0ELi2EEENS1_19SingleTileSchedulerILb0ELb0ELb0ELi128EEEEEEEEEvNT_6ParamsE$_ZZN4cute12filter_tupleINS_5tupleIJNS_10UnderscoreES2_S2_iEEENS1_IJNS1_IJNS_1CILi1EEENS4_ILi0EEEEEEiNS4_ILi1024EEENS4_ILi8192EEEEEEZNS_5sliceIS3_SA_EEDaRKT_RKT0_EUlRKT_RKT0_E_EEDaSE_SH_OT1_ENKUlDpSK_E_clIJNS1_IJS7_EEENS1_IJiEEENS1_IJS8_EEENS1_IJEEEEEEDaSR_,@function
        .size           $_ZN7cutlass13device_kernelIN5flash19enable_sm80_to_sm89INS1_16FlashAttnBwdSm80INS1_25CollectiveMainloopBwdSm80ILi2ELi2EN4cute5tupleIJNS5_1CILi128EEES8_NS7_ILi64EEEEEENS_10bfloat16_tEfNS_4arch4Sm80ELb0ELb0ELb1ELb0ELb0ELb0ELb0ELb0ELi2ELi4ELi4ELi4ELb0EEENS1_21CollectiveEpilogueBwdISA_SB_SD_Li256ELb0ELb0ELi2EEENS1_19SingleTileSchedulerILb0ELb0ELb0ELi128EEEEEEEEEvNT_6ParamsE$_ZZN4cute12filter_tupleINS_5tupleIJNS_10UnderscoreES2_S2_iEEENS1_IJNS1_IJNS_1CILi1EEENS4_ILi0EEEEEEiNS4_ILi1024EEENS4_ILi8192EEEEEEZNS_5sliceIS3_SA_EEDaRKT_RKT0_EUlRKT_RKT0_E_EEDaSE_SH_OT1_ENKUlDpSK_E_clIJNS1_IJS7_EEENS1_IJiEEENS1_IJS8_EEENS1_IJEEEEEEDaSR_,($_ZN7cutlass13device_kernelIN5flash19enable_sm80_to_sm89INS1_16FlashAttnBwdSm80INS1_25CollectiveMainloopBwdSm80ILi2ELi2EN4cute5tupleIJNS5_1CILi128EEES8_NS7_ILi64EEEEEENS_10bfloat16_tEfNS_4arch4Sm80ELb0ELb0ELb1ELb0ELb0ELb0ELb0ELb0ELi2ELi4ELi4ELi4ELb0EEENS1_21CollectiveEpilogueBwdISA_SB_SD_Li256ELb0ELb0ELi2EEENS1_19SingleTileSchedulerILb0ELb0ELb0ELi128EEEEEEEEEvNT_6ParamsE$_ZZN4cute12filter_tupleINS_5tupleIJNS_10UnderscoreES2_S2_iEEENS1_IJNS1_IJNS_1CILi1EEENS4_ILi0EEEEEElS6_lEEEZNS_5sliceIS3_S8_EEDaRKT_RKT0_EUlRKT_RKT0_E_EEDaSC_SF_OT1_ENKUlDpSI_E_clIJNS1_IJS7_EEENS1_IJlEEENS1_IJS6_EEENS1_IJEEEEEEDaSP_ - $_ZN7cutlass13device_kernelIN5flash19enable_sm80_to_sm89INS1_16FlashAttnBwdSm80INS1_25CollectiveMainloopBwdSm80ILi2ELi2EN4cute5tupleIJNS5_1CILi128EEES8_NS7_ILi64EEEEEENS_10bfloat16_tEfNS_4arch4Sm80ELb0ELb0ELb1ELb0ELb0ELb0ELb0ELb0ELi2ELi4ELi4ELi4ELb0EEENS1_21CollectiveEpilogueBwdISA_SB_SD_Li256ELb0ELb0ELi2EEENS1_19SingleTileSchedulerILb0ELb0ELb0ELi128EEEEEEEEEvNT_6ParamsE$_ZZN4cute12filter_tupleINS_5tupleIJNS_10UnderscoreES2_S2_iEEENS1_IJNS1_IJNS_1CILi1EEENS4_ILi0EEEEEEiNS4_ILi1024EEENS4_ILi8192EEEEEEZNS_5sliceIS3_SA_EEDaRKT_RKT0_EUlRKT_RKT0_E_EEDaSE_SH_OT1_ENKUlDpSK_E_clIJNS1_IJS7_EEENS1_IJiEEENS1_IJS8_EEENS1_IJEEEEEEDaSR_)
$_ZN7cutlass13device_kernelIN5flash19enable_sm80_to_sm89INS1_16FlashAttnBwdSm80INS1_25CollectiveMainloopBwdSm80ILi2ELi2EN4cute5tupleIJNS5_1CILi128EEES8_NS7_ILi64EEEEEENS_10bfloat16_tEfNS_4arch4Sm80ELb0ELb0ELb1ELb0ELb0ELb0ELb0ELb0ELi2ELi4ELi4ELi4ELb0EEENS1_21CollectiveEpilogueBwdISA_SB_SD_Li256ELb0ELb0ELi2EEENS1_19SingleTileSchedulerILb0ELb0ELb0ELi128EEEEEEEEEvNT_6ParamsE$_ZZN4cute12filter_tupleINS_5tupleIJNS_10UnderscoreES2_S2_iEEENS1_IJNS1_IJNS_1CILi1EEENS4_ILi0EEEEEEiNS4_ILi1024EEENS4_ILi8192EEEEEEZNS_5sliceIS3_SA_EEDaRKT_RKT0_EUlRKT_RKT0_E_EEDaSE_SH_OT1_ENKUlDpSK_E_clIJNS1_IJS7_EEENS1_IJiEEENS1_IJS8_EEENS1_IJEEEEEEDaSR_:
[----:B------:R-:W-:Y:S02]  /*b420*/  IADD3 R2, R1, 0x1380, RZ ;  /* 0x0000138001027810 */ /* 0x000fe40007ffe0ff */
[----:B------:R-:W-:Y:S02]  /*b430*/  MOV R8, 0xb460 ;  /* 0x0000b46000087802 */ /* 0x000fe40000000f00 */
[----:B------:R-:W-:Y:S02]  /*b440*/  IADD3 R2, R2, c[0x0][0x20], RZ ;  /* 0x0000080002027a10 */ /* 0x000fe40007ffe0ff */
[----:B------:R-:W-:Y:S05]  /*b450*/  CALL.REL.NOINC `($_ZN7cutlass13device_kernelIN5flash19enable_sm80_to_sm89INS1_16FlashAttnBwdSm80INS1_25CollectiveMainloopBwdSm80ILi2ELi2EN4cute5tupleIJNS5_1CILi128EEES8_NS7_ILi64EEEEEENS_10bfloat16_tEfNS_4arch4Sm80ELb0ELb0ELb1ELb0ELb0ELb0ELb0ELb0ELi2ELi4ELi4ELi4ELb0EEENS1_21CollectiveEpilogueBwdISA_SB_SD_Li256ELb0ELb0ELi2EEENS1_19SingleTileSchedulerILb0ELb0ELb0ELi128EEEEEEEEEvNT_6ParamsE$_ZN4cute3eso3ESOILb1ELb0EJNS_5tupleIJNS_1CILi1EEENS3_ILi0EEEEEEiNS3_ILi1024EEEEEC2ERKS6_RKiRKS7_) ;  /* 0xffffd1b000007944 */ /* 0x000fea0003c3ffff */
[----:B-1----:R1:W5:Y:S01]  /*b460*/  LDL R3, [R1+0x1380] ;  /* 0x0013800001037983 */ /* 0x0023620000100800 */
[----:B------:R-:W-:Y:S02]  /*b470*/  MOV R8, R4 ;  /* 0x0000000400087202 */ /* 0x000fe40000000f00 */
[----:B------:R-:W-:-:S04]  /*b480*/  MOV R9, 0x0 ;  /* 0x0000000000097802 */ /* 0x000fc80000000f00 */
[----:B------:R-:W-:Y:S05]  /*b490*/  RET.REL.NODEC R8 `(_ZN7cutlass13device_kernelIN5flash19enable_sm80_to_sm89INS1_16FlashAttnBwdSm80INS1_25CollectiveMainloopBwdSm80ILi2ELi2EN4cute5tupleIJNS5_1CILi128EEES8_NS7_ILi64EEEEEENS_10bfloat16_tEfNS_4arch4Sm80ELb0ELb0ELb1ELb0ELb0ELb0ELb0ELb0ELi2ELi4ELi4ELi4ELb0EEENS1_21CollectiveEpilogueBwdISA_SB_SD_Li256ELb0ELb0ELi2EEENS1_19SingleTileSchedulerILb0ELb0ELb0ELi128EEEEEEEEEvNT_6ParamsE) ;  /* 0xffff4b6008007950 */ /* 0x000fea0003c3ffff */
        .type           $_ZN7cutlass13device_kernelIN5flash19enable_sm80_to_sm89INS1_16FlashAttnBwdSm80INS1_25CollectiveMainloopBwdSm80ILi2ELi2EN4cute5tupleIJNS5_1CILi128EEES8_NS7_ILi64EEEEEENS_10bfloat16_tEfNS_4arch4Sm80ELb0ELb0ELb1ELb0ELb0ELb0ELb0ELb0ELi2ELi4ELi4ELi4ELb0EEENS1_21CollectiveEpilogueBwdISA_SB_SD_Li256ELb0ELb0ELi2EEENS1_19SingleTileSchedulerILb0ELb0ELb0ELi128EEEEEEEEEvNT_6ParamsE$_ZZN4cute12filter_tupleINS_5tupleIJNS_10UnderscoreES2_S2_iEEENS1_IJNS1_IJNS_1CILi1EEENS4_ILi0EEEEEElS6_lEEEZNS_5sliceIS3_S8_EEDaRKT_RKT0_EUlRKT_RKT0_E_EEDaSC_SF_OT1_ENKUlDpSI_E_clIJNS1_IJS7_EEENS1_IJlEEENS1_IJS6_EEENS1_IJEEEEEEDaSP_,@function
        .size           $_ZN7cutlass13device_kernelIN5flash19enable_sm80_to_sm89INS1_16FlashAttnBwdSm80INS1_25CollectiveMainloopBwdSm80ILi2ELi2EN4cute5tupleIJNS5_1CILi128EEES8_NS7_ILi64EEEEEENS_10bfloat16_tEfNS_4arch4Sm80ELb0ELb0ELb1ELb0ELb0ELb0ELb0ELb0ELi2ELi4ELi4ELi4ELb0EEENS1_21CollectiveEpilogueBwdISA_SB_SD_Li256ELb0ELb0ELi2EEENS1_19SingleTileSchedulerILb0ELb0ELb0ELi128EEEEEEEEEvNT_6ParamsE$_ZZN4cute12filter_tupleINS_5tupleIJNS_10UnderscoreES2_S2_iEEENS1_IJNS1_IJNS_1CILi1EEENS4_ILi0EEEEEElS6_lEEEZNS_5sliceIS3_S8_EEDaRKT_RKT0_EUlRKT_RKT0_E_EEDaSC_SF_OT1_ENKUlDpSI_E_clIJNS1_IJS7_EEENS1_IJlEEENS1_IJS6_EEENS1_IJEEEEEEDaSP_,($_ZN7cutlass13device_kernelIN5flash19enable_sm80_to_sm89INS1_16FlashAttnBwdSm80INS1_25CollectiveMainloopBwdSm80ILi2ELi2EN4cute5tupleIJNS5_1CILi128EEES8_NS7_ILi64EEEEEENS_10bfloat16_tEfNS_4arch4Sm80ELb0ELb0ELb1ELb0ELb0ELb0ELb0ELb0ELi2ELi4ELi4ELi4ELb0EEENS1_21CollectiveEpilogueBwdISA_SB_SD_Li256ELb0ELb0ELi2EEENS1_19SingleTileSchedulerILb0ELb0ELb0ELi128EEEEEEEEEvNT_6ParamsE$_ZZN4cute12filter_tupleINS_5tupleIJNS_10UnderscoreES2_iEEENS1_IJNS1_IJNS_1CILi1EEENS4_ILi0EEEEEEiNS4_ILi1024EEEEEEZNS_5sliceIS3_S9_EEDaRKT_RKT0_EUlRKT_RKT0_E_EEDaSD_SG_OT1_ENKUlDpSJ_E_clIJNS1_IJS7_EEENS1_IJiEEENS1_IJEEEEEEDaSQ_ - $_ZN7cutlass13device_kernelIN5flash19enable_sm80_to_sm89INS1_16FlashAttnBwdSm80INS1_25CollectiveMainloopBwdSm80ILi2ELi2EN4cute5tupleIJNS5_1CILi128EEES8_NS7_ILi64EEEEEENS_10bfloat16_tEfNS_4arch4Sm80ELb0ELb0ELb1ELb0ELb0ELb0ELb0ELb0ELi2ELi4ELi4ELi4ELb0EEENS1_21CollectiveEpilogueBwdISA_SB_SD_Li256ELb0ELb0ELi2EEENS1_19SingleTileSchedulerILb0ELb0ELb0ELi128EEEEEEEEEvNT_6ParamsE$_ZZN4cute12filter_tupleINS_5tupleIJNS_10UnderscoreES2_S2_iEEENS1_IJNS1_IJNS_1CILi1EEENS4_ILi0EEEEEElS6_lEEEZNS_5sliceIS3_S8_EEDaRKT_RKT0_EUlRKT_RKT0_E_EEDaSC_SF_OT1_ENKUlDpSI_E_clIJNS1_IJS7_EEENS1_IJlEEENS1_IJS6_EEENS1_IJEEEEEEDaSP_)
$_ZN7cutlass13device_kernelIN5flash19enable_sm80_to_sm89INS1_16FlashAttnBwdSm80INS1_25CollectiveMainloopBwdSm80ILi2ELi2EN4cute5tupleIJNS5_1CILi128EEES8_NS7_ILi64EEEEEENS_10bfloat16_tEfNS_4arch4Sm80ELb0ELb0ELb1ELb0ELb0ELb0ELb0ELb0ELi2ELi4ELi4ELi4ELb0EEENS1_21CollectiveEpilogueBwdISA_SB_SD_Li256ELb0ELb0ELi2EEENS1_19SingleTileSchedulerILb0ELb0ELb0ELi128EEEEEEEEEvNT_6ParamsE$_ZZN4cute12filter_tupleINS_5tupleIJNS_10UnderscoreES2_S2_iEEENS1_IJNS1_IJNS_1CILi1EEENS4_ILi0EEEEEElS6_lEEEZNS_5sliceIS3_S8_EEDaRKT_RKT0_EUlRKT_RKT0_E_EEDaSC_SF_OT1_ENKUlDpSI_E_clIJNS1_IJS7_EEENS1_IJlEEENS1_IJS6_EEENS1_IJEEEEEEDaSP_:
[----:B------:R-:W-:Y:S02]  /*b4a0*/  IADD3 R3, R1, 0x16a8, RZ ;  /* 0x000016a801037810 */ /* 0x000fe40007ffe0ff */
[----:B------:R-:W-:Y:S02]  /*b4b0*/  MOV R6, 0xb4e0 ;  /* 0x0000b4e000067802 */ /* 0x000fe40000000f00 */
[----:B------:R-:W-:Y:S02]  /*b4c0*/  IADD3 R3, R3, c[0x0][0x20], RZ ;  /* 0x0000080003037a10 */ /* 0x000fe40007ffe0ff */
[----:B------:R-:W-:Y:S05]  /*b4d0*/  CALL.REL.NOINC `($_ZN7cutlass13device_kernelIN5flash19enable_sm80_to_sm89INS1_16FlashAttnBwdSm80INS1_25CollectiveMainloopBwdSm80ILi2ELi2EN4cute5tupleIJNS5_1CILi128EEES8_NS7_ILi64EEEEEENS_10bfloat16_tEfNS_4arch4Sm80ELb0ELb0ELb1ELb0ELb0ELb0ELb0ELb0ELi2ELi4ELi4ELi4ELb0EEENS1_21CollectiveEpilogueBwdISA_SB_SD_Li256ELb0ELb0ELi2EEENS1_19SingleTileSchedulerILb0ELb0ELb0ELi128EEEEEEEEEvNT_6ParamsE$_ZN4cute3eso3ESOILb1ELb0EJNS_5tupleIJNS_1CILi1EEENS3_ILi0EEEEEElS5_EEC2ERKS6_RKlRKS5_) ;  /* 0xffffd17000007944 */ /* 0x000fea0003c3ffff */
[----:B-1----:R1:W5:Y:S01]  /*b4e0*/  LDL.64 R2, [R1+0x16a8] ;  /* 0x0016a80001027983 */ /* 0x0023620000100a00 */
[----:B------:R-:W-:-:S04]  /*b4f0*/  MOV R5, 0x0 ;  /* 0x0000000000057802 */ /* 0x000fc80000000f00 */
[----:B------:R-:W-:Y:S05]  /*b500*/  RET.REL.NODEC R4 `(_ZN7cutlass13device_kernelIN5flash19enable_sm80_to_sm89INS1_16FlashAttnBwdSm80INS1_25CollectiveMainloopBwdSm80ILi2ELi2EN4cute5tupleIJNS5_1CILi128EEES8_NS7_ILi64EEEEEENS_10bfloat16_tEfNS_4arch4Sm80ELb0ELb0ELb1ELb0ELb0ELb0ELb0ELb0ELi2ELi4ELi4ELi4ELb0EEENS1_21CollectiveEpilogueBwdISA_SB_SD_Li256ELb0ELb0ELi2EEENS1_19SingleTileSchedulerILb0ELb0ELb0ELi128EEEEEEEEEvNT_6ParamsE) ;  /* 0xffff4af004007950 */ /* 0x000fea0003c3ffff */
        .type           $_ZN7cutlass13device_kernelIN5flash19enable_sm80_to_sm89INS1_16FlashAttnBwdSm80INS1_25CollectiveMainloopBwdSm80ILi2ELi2EN4cute5tupleIJNS5_1CILi128EEES8_NS7_ILi64EEEEEENS_10bfloat16_tEfNS_4arch4Sm80ELb0ELb0ELb1ELb0ELb0ELb0ELb0ELb0ELi2ELi4ELi4ELi4ELb0EEENS1_21CollectiveEpilogueBwdISA_SB_SD_Li256ELb0ELb0ELi2EEENS1_19SingleTileSchedulerILb0ELb0ELb0ELi128EEEEEEEEEvNT_6ParamsE$_ZZN4cute12filter_tupleINS_5tupleIJNS_10UnderscoreES2_iEEENS1_IJNS1_IJNS_1CILi1EEENS4_ILi0EEEEEEiNS4_ILi1024EEEEEEZNS_5sliceIS3_S9_EEDaRKT_RKT0_EUlRKT_RKT0_E_EEDaSD_SG_OT1_ENKUlDpSJ_E_clIJNS1_IJS7_EEENS1_IJiEEENS1_IJEEEEEEDaSQ_,@function
        .size           $_ZN7cutlass13device_kernelIN5flash19enable_sm80_to_sm89INS1_16FlashAttnBwdSm80INS1_25CollectiveMainloopBwdSm80ILi2ELi2EN4cute5tupleIJNS5_1CILi128EEES8_NS7_ILi64EEEEEENS_10bfloat16_tEfNS_4arch4Sm80ELb0ELb0ELb1ELb0ELb0ELb0ELb0ELb0ELi2ELi4ELi4ELi4ELb0EEENS1_21CollectiveEpilogueBwdISA_SB_SD_Li256ELb0ELb0ELi2EEENS1_19SingleTileSchedulerILb0ELb0ELb0ELi128EEEEEEEEEvNT_6ParamsE$_ZZN4cute12filter_tupleINS_5tupleIJNS_10UnderscoreES2_iEEENS1_IJNS1_IJNS_1CILi1EEENS4_ILi0EEEEEEiNS4_ILi1024EEEEEEZNS_5sliceIS3_S9_EEDaRKT_RKT0_EUlRKT_RKT0_E_EEDaSD_SG_OT1_ENKUlDpSJ_E_clIJNS1_IJS7_EEENS1_IJiEEENS1_IJEEEEEEDaSQ_,($_ZN7cutlass13device_kernelIN5flash19enable_sm80_to_sm89INS1_16FlashAttnBwdSm80INS1_25CollectiveMainloopBwdSm80ILi2ELi2EN4cute5tupleIJNS5_1CILi128EEES8_NS7_ILi64EEEEEENS_10bfloat16_tEfNS_4arch4Sm80ELb0ELb0ELb1ELb0ELb0ELb0ELb0ELb0ELi2ELi4ELi4ELi4ELb0EEENS1_21CollectiveEpilogueBwdISA_SB_SD_Li256ELb0ELb0ELi2EEENS1_19SingleTileSchedulerILb0ELb0ELb0ELi128EEEEEEEEEvNT_6ParamsE$_ZZN4cute12filter_tupleINS_5tupleIJNS_1CILi0EEENS1_IJNS2_ILi1EEENS2_ILi512EEEiEEEEEEZNS_16flatten_to_tupleIS7_EEDaRKT_EUlRKT_E_EEDaSB_OT0_ENKUlDpSE_E_clIJNS1_IJS3_EEES6_EEEDaSI_ - $_ZN7cutlass13device_kernelIN5flash19enable_sm80_to_sm89INS1_16FlashAttnBwdSm80INS1_25CollectiveMainloopBwdSm80ILi2ELi2EN4cute5tupleIJNS5_1CILi128EEES8_NS7_ILi64EEEEEENS_10bfloat16_tEfNS_4arch4Sm80ELb0ELb0ELb1ELb0ELb0ELb0ELb0ELb0ELi2ELi4ELi4ELi4ELb0EEENS1_21CollectiveEpilogueBwdISA_SB_SD_Li256ELb0ELb0ELi2EEENS1_19SingleTileSchedulerILb0ELb0ELb0ELi128EEEEEEEEEvNT_6ParamsE$_ZZN4cute12filter_tupleINS_5tupleIJNS_10UnderscoreES2_iEEENS1_IJNS1_IJNS_1CILi1EEENS4_ILi0EEEEEEiNS4_ILi1024EEEEEEZNS_5sliceIS3_S9_EEDaRKT_RKT0_EUlRKT_RKT0_E_EEDaSD_SG_OT1_ENKUlDpSJ_E_clIJNS1_IJS7_EEENS1_IJiEEENS1_IJEEEEEEDaSQ_)
$_ZN7cutlass13device_kernelIN5flash19enable_sm80_to_sm89INS1_16FlashAttnBwdSm80INS1_25CollectiveMainloopBwdSm80ILi2ELi2EN4cute5tupleIJNS5_1CILi128EEES8_NS7_ILi64EEEEEENS_10bfloat16_tEfNS_4arch4Sm80ELb0ELb0ELb1ELb0ELb0ELb0ELb0ELb0ELi2ELi4ELi4ELi4ELb0EEENS1_21CollectiveEpilogueBwdISA_SB_SD_Li256ELb0ELb0ELi2EEENS1_19SingleTileSchedulerILb0ELb0ELb0ELi128EEEEEEEEEvNT_6ParamsE$_ZZN4cute12filter_tupleINS_5tupleIJNS_10UnderscoreES2_iEEENS1_IJNS1_IJNS_1CILi1EEENS4_ILi0EEEEEEiNS4_ILi1024EEEEEEZNS_5sliceIS3_S9_EEDaRKT_RKT0_EUlRKT_RKT0_E_EEDaSD_SG_OT1_ENKUlDpSJ_E_clIJNS1_IJS7_EEENS1_IJiEEENS1_IJEEEEEEDaSQ_:
[----:B------:R-:W-:Y:S02]  /*b510*/  IADD3 R2, R1, 0x1680, RZ ;  /* 0x0000168001027810 */ /* 0x000fe40007ffe0ff */
[----:B------:R-:W-:Y:S02]  /*b520*/  MOV R6, 0xb550 ;  /* 0x0000b55000067802 */ /* 0x000fe40000000f00 */
[----:B------:R-:W-:Y:S02]  /*b530*/  IADD3 R2, R2, c[0x0][0x20], RZ ;  /* 0x0000080002027a10 */ /* 0x000fe40007ffe0ff */
[----:B------:R-:W-:Y:S05]  /*b540*/  CALL.REL.NOINC `($_ZN7cutlass13device_kernelIN5flash19enable_sm80_to_sm89INS1_16FlashAttnBwdSm80INS1_25CollectiveMainloopBwdSm80ILi2ELi2EN4cute5tupleIJNS5_1CILi128EEES8_NS7_ILi64EEEEEENS_10bfloat16_tEfNS_4arch4Sm80ELb0ELb0ELb1ELb0ELb0ELb0ELb0ELb0ELi2ELi4ELi4ELi4ELb0EEENS1_21CollectiveEpilogueBwdISA_SB_SD_Li256ELb0ELb0ELi2EEENS1_19SingleTileSchedulerILb0ELb0ELb0ELi128EEEEEEEEEvNT_6ParamsE$_ZN4cute3eso3ESOILb1ELb0EJNS_5tupleIJNS_1CILi1EEENS3_ILi0EEEEEEiEEC2ERKS6_RKi) ;  /* 0xffffd08000007944 */ /* 0x000fea0003c3ffff */
[----:B-1----:R1:W5:Y:S01]  /*b550*/  LDL R3, [R1+0x1680] ;  /* 0x0016800001037983 */ /* 0x0023620000100800 */
[----:B------:R-:W-:Y:S02]  /*b560*/  MOV R6, R4 ;  /* 0x0000000400067202 */ /* 0x000fe40000000f00 */
[----:B------:R-:W-:-:S04]  /*b570*/  MOV R7, 0x0 ;  /* 0x0000000000077802 */ /* 0x000fc80000000f00 */
[----:B------:R-:W-:Y:S05]  /*b580*/  RET.REL.NODEC R6 `(_ZN7cutlass13device_kernelIN5flash19enable_sm80_to_sm89INS1_16FlashAttnBwdSm80INS1_25CollectiveMainloopBwdSm80ILi2ELi2EN4cute5tupleIJNS5_1CILi128EEES8_NS7_ILi64EEEEEENS_10bfloat16_tEfNS_4arch4Sm80ELb0ELb0ELb1ELb0ELb0ELb0ELb0ELb0ELi2ELi4ELi4ELi4ELb0EEENS1_21CollectiveEpilogueBwdISA_SB_SD_Li256ELb0ELb0ELi2EEENS1_19SingleTileSchedulerILb0ELb0ELb0ELi128EEEEEEEEEvNT_6ParamsE) ;  /* 0xffff4a7006007950 */ /* 0x000fea0003c3ffff */
        .type           $_ZN7cutlass13device_kernelIN5flash19enable_sm80_to_sm89INS1_16FlashAttnBwdSm80INS1_25CollectiveMainloopBwdSm80ILi2ELi2EN4cute5tupleIJNS5_1CILi128EEES8_NS7_ILi64EEEEEENS_10bfloat16_tEfNS_4arch4Sm80ELb0ELb0ELb1ELb0ELb0ELb0ELb0ELb0ELi2ELi4ELi4ELi4ELb0EEENS1_21CollectiveEpilogueBwdISA_SB_SD_Li256ELb0ELb0ELi2EEENS1_19SingleTileSchedulerILb0ELb0ELb0ELi128EEEEEEEEEvNT_6ParamsE$_ZZN4cute12filter_tupleINS_5tupleIJNS_1CILi0EEENS1_IJNS2_ILi1EEENS2_ILi512EEEiEEEEEEZNS_16flatten_to_tupleIS7_EEDaRKT_EUlRKT_E_EEDaSB_OT0_ENKUlDpSE_E_clIJNS1_IJS3_EEES6_EEEDaSI_,@function
        .size           $_ZN7cutlass13device_kernelIN5flash19enable_sm80_to_sm89INS1_16FlashAttnBwdSm80INS1_25CollectiveMainloopBwdSm80ILi2ELi2EN4cute5tupleIJNS5_1CILi128EEES8_NS7_ILi64EEEEEENS_10bfloat16_tEfNS_4arch4Sm80ELb0ELb0ELb1ELb0ELb0ELb0ELb0ELb0ELi2ELi4ELi4ELi4ELb0EEENS1_21CollectiveEpilogueBwdISA_SB_SD_Li256ELb0ELb0ELi2EEENS1_19SingleTileSchedulerILb0ELb0ELb0ELi128EEEEEEEEEvNT_6ParamsE$_ZZN4cute12filter_tupleINS_5tupleIJNS_1CILi0EEENS1_IJNS2_ILi1EEENS2_ILi512EEEiEEEEEEZNS_16flatten_to_tupleIS7_EEDaRKT_EUlRKT_E_EEDaSB_OT0_ENKUlDpSE_E_clIJNS1_IJS3_EEES6_EEEDaSI_,($_ZN7cutlass13device_kernelIN5flash19enable_sm80_to_sm89INS1_16FlashAttnBwdSm80INS1_25CollectiveMainloopBwdSm80ILi2ELi2EN4cute5tupleIJNS5_1CILi128EEES8_NS7_ILi64EEEEEENS_10bfloat16_tEfNS_4arch4Sm80ELb0ELb0ELb1ELb0ELb0ELb0ELb0ELb0ELi2ELi4ELi4ELi4ELb0EEENS1_21CollectiveEpilogueBwdISA_SB_SD_Li256ELb0ELb0ELi2EEENS1_19SingleTileSchedulerILb0ELb0ELb0ELi128EEEEEEEEEvNT_6ParamsE$_ZZN4cute12filter_tupleINS_5tupleIJNS_1CILi0EEENS_10UnderscoreEEEENS1_IJNS1_IJS3_S3_EEEiEEEZNS_6detail10lift_sliceIS5_S7_EEDaRKT_RKT0_EUlRKT_RKT0_E_EEDaSC_SF_OT1_ENKUlDpSI_E_clIJNS1_IJEEENS1_IJiEEEEEEDaSP_ - $_ZN7cutlass13device_kernelIN5flash19enable_sm80_to_sm89INS1_16FlashAttnBwdSm80INS1_25CollectiveMainloopBwdSm80ILi2ELi2EN4cute5tupleIJNS5_1CILi128EEES8_NS7_ILi64EEEEEENS_10bfloat16_tEfNS_4arch4Sm80ELb0ELb0ELb1ELb0ELb0ELb0ELb0ELb0ELi2ELi4ELi4ELi4ELb0EEENS1_21CollectiveEpilogueBwdISA_SB_SD_Li256ELb0ELb0ELi2EEENS1_19SingleTileSchedulerILb0ELb0ELb0ELi128EEEEEEEEEvNT_6ParamsE$_ZZN4cute12filter_tupleINS_5tupleIJNS_1CILi0EEENS1_IJNS2_ILi1EEENS2_ILi512EEEiEEEEEEZNS_16flatten_to_tupleIS7_EEDaRKT_EUlRKT_E_EEDaSB_OT0_ENKUlDpSE_E_clIJNS1_IJS3_EEES6_EEEDaSI_)
$_ZN7cutlass13device_kernelIN5flash19enable_sm80_to_sm89INS1_16FlashAttnBwdSm80INS1_25CollectiveMainloopBwdSm80ILi2ELi2EN4cute5tupleIJNS5_1CILi128EEES8_NS7_ILi64EEEEEENS_10bfloat16_tEfNS_4arch4Sm80ELb0ELb0ELb1ELb0ELb0ELb0ELb0ELb0ELi2ELi4ELi4ELi4ELb0EEENS1_21CollectiveEpilogueBwdISA_SB_SD_Li256ELb0ELb0ELi2EEENS1_19SingleTileSchedulerILb0ELb0ELb0ELi128EEEEEEEEEvNT_6ParamsE$_ZZN4cute12filter_tupleINS_5tupleIJNS_1CILi0EEENS1_IJNS2_ILi1EEENS2_ILi512EEEiEEEEEEZNS_16flatten_to_tupleIS7_EEDaRKT_EUlRKT_E_EEDaSB_OT0_ENKUlDpSE_E_clIJNS1_IJS3_EEES6_EEEDaSI_:
[----:B------:R-:W-:Y:S02]  /*b590*/  IADD3 R2, R1, 0x1380, RZ ;  /* 0x0000138001027810 */ /* 0x000fe40007ffe0ff */
[----:B------:R-:W-:Y:S02]  /*b5a0*/  MOV R8, 0xb5d0 ;  /* 0x0000b5d000087802 */ /* 0x000fe40000000f00 */
[----:B------:R-:W-:Y:S02]  /*b5b0*/  IADD3 R2, R2, c[0x0][0x20], RZ ;  /* 0x0000080002027a10 */ /* 0x000fe40007ffe0ff */
[----:B------:R-:W-:Y:S05]  /*b5c0*/  CALL.REL.NOINC `($_ZN7cutlass13device_kernelIN5flash19enable_sm80_to_sm89INS1_16FlashAttnBwdSm80INS1_25CollectiveMainloopBwdSm80ILi2ELi2EN4cute5tupleIJNS5_1CILi128EEES8_NS7_ILi64EEEEEENS_10bfloat16_tEfNS_4arch4Sm80ELb0ELb0ELb1ELb0ELb0ELb0ELb0ELb0ELi2ELi4ELi4ELi4ELb0EEENS1_21CollectiveEpilogueBwdISA_SB_SD_Li256ELb0ELb0ELi2EEENS1_19SingleTileSchedulerILb0ELb0ELb0ELi128EEEEEEEEEvNT_6ParamsE$_ZN4cute3eso3ESOILb1ELb0EJNS_1CILi0EEENS2_ILi1EEENS2_ILi512EEEiEEC2ERKS3_RKS4_RKS5_RKi) ;  /* 0xffffbfc000007944 */ /* 0x000fea0003c3ffff */
[----:B-1----:R1:W5:Y:S01]  /*b5d0*/  LDL R2, [R1+0x1380] ;  /* 0x0013800001027983 */ /* 0x0023620000100800 */
[----:B------:R-:W-:-:S04]  /*b5e0*/  MOV R11, 0x0 ;  /* 0x00000000000b7802 */ /* 0x000fc80000000f00 */
[----:B------:R-:W-:Y:S05]  /*b5f0*/  RET.REL.NODEC R10 `(_ZN7cutlass13device_kernelIN5flash19enable_sm80_to_sm89INS1_16FlashAttnBwdSm80INS1_25CollectiveMainloopBwdSm80ILi2ELi2EN4cute5tupleIJNS5_1CILi128EEES8_NS7_ILi64EEEEEENS_10bfloat16_tEfNS_4arch4Sm80ELb0ELb0ELb1ELb0ELb0ELb0ELb0ELb0ELi2ELi4ELi4ELi4ELb0EEENS1_21CollectiveEpilogueBwdISA_SB_SD_Li256ELb0ELb0ELi2EEENS1_19SingleTileSchedulerILb0ELb0ELb0ELi128EEEEEEEEEvNT_6ParamsE) ;  /* 0xffff4a000a007950 */ /* 0x000fea0003c3ffff */
        .type           $_ZN7cutlass13device_kernelIN5flash19enable_sm80_to_sm89INS1_16FlashAttnBwdSm80INS1_25CollectiveMainloopBwdSm80ILi2ELi2EN4cute5tupleIJNS5_1CILi128EEES8_NS7_ILi64EEEEEENS_10bfloat16_tEfNS_4arch4Sm80ELb0ELb0ELb1ELb0ELb0ELb0ELb0ELb0ELi2ELi4ELi4ELi4ELb0EEENS1_21CollectiveEpilogueBwdISA_SB_SD_Li256ELb0ELb0ELi2EEENS1_19SingleTileSchedulerILb0ELb0ELb0ELi128EEEEEEEEEvNT_6ParamsE$_ZZN4cute12filter_tupleINS_5tupleIJNS_1CILi0EEENS_10UnderscoreEEEENS1_IJNS1_IJS3_S3_EEEiEEEZNS_6detail10lift_sliceIS5_S7_EEDaRKT_RKT0_EUlRKT_RKT0_E_EEDaSC_SF_OT1_ENKUlDpSI_E_clIJNS1_IJEEENS1_IJiEEEEEEDaSP_,@function
        .size           $_ZN7cutlass13device_kernelIN5flash19enable_sm80_to_sm89INS1_16FlashAttnBwdSm80INS1_25CollectiveMainloopBwdSm80ILi2ELi2EN4cute5tupleIJNS5_1CILi128EEES8_NS7_ILi64EEEEEENS_10bfloat16_tEfNS_4arch4Sm80ELb0ELb0ELb1ELb0ELb0ELb0ELb0ELb0ELi2ELi4ELi4ELi4ELb0EEENS1_21CollectiveEpilogueBwdISA_SB_SD_Li256ELb0ELb0ELi2EEENS1_19SingleTileSchedulerILb0ELb0ELb0ELi128EEEEEEEEEvNT_6ParamsE$_ZZN4cute12filter_tupleINS_5tupleIJNS_1CILi0EEENS_10UnderscoreEEEENS1_IJNS1_IJS3_S3_EEEiEEEZNS_6detail10lift_sliceIS5_S7_EEDaRKT_RKT0_EUlRKT_RKT0_E_EEDaSC_SF_OT1_ENKUlDpSI_E_clIJNS1_IJEEENS1_IJiEEEEEEDaSP_,($_ZN7cutlass13device_kernelIN5flash19enable_sm80_to_sm89INS1_16FlashAttnBwdSm80INS1_25CollectiveMainloopBwdSm80ILi2ELi2EN4cute5tupleIJNS5_1CILi128EEES8_NS7_ILi64EEEEEENS_10bfloat16_tEfNS_4arch4Sm80ELb0ELb0ELb1ELb0ELb0ELb0ELb0ELb0ELi2ELi4ELi4ELi4ELb0EEENS1_21CollectiveEpilogueBwdISA_SB_SD_Li256ELb0ELb0ELi2EEENS1_19SingleTileSchedulerILb0ELb0ELb0ELi128EEEEEEEEEvNT_6ParamsE$_ZZN4cute12filter_tupleINS_5tupleIJNS_1CILi1024EEENS1_IJiiEEEEEEZNS_16flatten_to_tupleIS5_EEDaRKT_EUlRKT_E_EEDaS9_OT0_ENKUlDpSC_E_clIJNS1_IJS3_EEES4_EEEDaSG_ - $_ZN7cutlass13device_kernelIN5flash19enable_sm80_to_sm89INS1_16FlashAttnBwdSm80INS1_25CollectiveMainloopBwdSm80ILi2ELi2EN4cute5tupleIJNS5_1CILi128EEES8_NS7_ILi64EEEEEENS_10bfloat16_tEfNS_4arch4Sm80ELb0ELb0ELb1ELb0ELb0ELb0ELb0ELb0ELi2ELi4ELi4ELi4ELb0EEENS1_21CollectiveEpilogueBwdISA_SB_SD_Li256ELb0ELb0ELi2EEENS1_19SingleTileSchedulerILb0ELb0ELb0ELi128EEEEEEEEEvNT_6ParamsE$_ZZN4cute12filter_tupleINS_5tupleIJNS_1CILi0EEENS_10UnderscoreEEEENS1_IJNS1_IJS3_S3_EEEiEEEZNS_6detail10lift_sliceIS5_S7_EEDaRKT_RKT0_EUlRKT_RKT0_E_EEDaSC_SF_OT1_ENKUlDpSI_E_clIJNS1_IJEEENS1_IJiEEEEEEDaSP_)
$_ZN7cutlass13device_kernelIN5flash19enable_sm80_to_sm89INS1_16FlashAttnBwdSm80INS1_25CollectiveMainloopBwdSm80ILi2ELi2EN4cute5tupleIJNS5_1CILi128EEES8_NS7_ILi64EEEEEENS_10bfloat16_tEfNS_4arch4Sm80ELb0ELb0ELb1ELb0ELb0ELb0ELb0ELb0ELi2ELi4ELi4ELi4ELb0EEENS1_21CollectiveEpilogueBwdISA_SB_SD_Li256ELb0ELb0ELi2EEENS1_19SingleTileSchedulerILb0ELb0ELb0ELi128EEEEEEEEEvNT_6ParamsE$_ZZN4cute12filter_tupleINS_5tupleIJNS_1CILi0EEENS_10UnderscoreEEEENS1_IJNS1_IJS3_S3_EEEiEEEZNS_6detail10lift_sliceIS5_S7_EEDaRKT_RKT0_EUlRKT_RKT0_E_EEDaSC_SF_OT1_ENKUlDpSI_E_clIJNS1_IJEEENS1_IJiEEEEEEDaSP_:
[----:B------:R-:W-:Y:S02]  /*b600*/  IADD3 R2, R1, 0x1680, RZ ;  /* 0x0000168001027810 */ /* 0x000fe40007ffe0ff */
[----:B------:R-:W-:Y:S02]  /*b610*/  MOV R8, 0xb640 ;  /* 0x0000b64000087802 */ /* 0x000fe40000000f00 */
[----:B------:R-:W-:Y:S02]  /*b620*/  IADD3 R2, R2, c[0x0][0x20], RZ ;  /* 0x0000080002027a10 */ /* 0x000fe40007ffe0ff */
[----:B------:R-:W-:Y:S05]  /*b630*/  CALL.REL.NOINC `($_ZN7cutlass13device_kernelIN5flash19enable_sm80_to_sm89INS1_16FlashAttnBwdSm80INS1_25CollectiveMainloopBwdSm80ILi2ELi2EN4cute5tupleIJNS5_1CILi128EEES8_NS7_ILi64EEEEEENS_10bfloat16_tEfNS_4arch4Sm80ELb0ELb0ELb1ELb0ELb0ELb0ELb0ELb0ELi2ELi4ELi4ELi4ELb0EEENS1_21CollectiveEpilogueBwdISA_SB_SD_Li256ELb0ELb0ELi2EEENS1_19SingleTileSchedulerILb0ELb0ELb0ELi128EEEEEEEEEvNT_6ParamsE$_ZN4cute3eso3ESOILb0ELb1EJiEEC2ERKi) ;  /* 0xffffb95000007944 */ /* 0x000fea0003c3ffff */
[----:B-1----:R1:W5:Y:S01]  /*b640*/  LDL R2, [R1+0x1680] ;  /* 0x0016800001027983 */ /* 0x0023620000100800 */
[----:B------:R-:W-:-:S04]  /*b650*/  MOV R11, 0x0 ;  /* 0x00000000000b7802 */ /* 0x000fc80000000f00 */
[----:B------:R-:W-:Y:S05]  /*b660*/  RET.REL.NODEC R10 `(_ZN7cutlass13device_kernelIN5flash19enable_sm80_to_sm89INS1_16FlashAttnBwdSm80INS1_25CollectiveMainloopBwdSm80ILi2ELi2EN4cute5tupleIJNS5_1CILi128EEES8_NS7_ILi64EEEEEENS_10bfloat16_tEfNS_4arch4Sm80ELb0ELb0ELb1ELb0ELb0ELb0ELb0ELb0ELi2ELi4ELi4ELi4ELb0EEENS1_21CollectiveEpilogueBwdISA_SB_SD_Li256ELb0ELb0ELi2EEENS1_19SingleTileSchedulerILb0ELb0ELb0ELi128EEEEEEEEEvNT_6ParamsE) ;  /* 0xffff49900a007950 */ /* 0x000fea0003c3ffff */
        .type           $_ZN7cutlass13device_kernelIN5flash19enable_sm80_to_sm89INS1_16FlashAttnBwdSm80INS1_25CollectiveMainloopBwdSm80ILi2ELi2EN4cute5tupleIJNS5_1CILi128EEES8_NS7_ILi64EEEEEENS_10bfloat16_tEfNS_4arch4Sm80ELb0ELb0ELb1ELb0ELb0ELb0ELb0ELb0ELi2ELi4ELi4ELi4ELb0EEENS1_21CollectiveEpilogueBwdISA_SB_SD_Li256ELb0ELb0ELi2EEENS1_19SingleTileSchedulerILb0ELb0ELb0ELi128EEEEEEEEEvNT_6ParamsE$_ZZN4cute12filter_tupleINS_5tupleIJNS_1CILi1024EEENS1_IJiiEEEEEEZNS_16flatten_to_tupleIS5_EEDaRKT_EUlRKT_E_EEDaS9_OT0_ENKUlDpSC_E_clIJNS1_IJS3_EEES4_EEEDaSG_,@function
        .size           $_ZN7cutlass13device_kernelIN5flash19enable_sm80_to_sm89INS1_16FlashAttnBwdSm80INS1_25CollectiveMainloopBwdSm80ILi2ELi2EN4cute5tupleIJNS5_1CILi128EEES8_NS7_ILi64EEEEEENS_10bfloat16_tEfNS_4arch4Sm80ELb0ELb0ELb1ELb0ELb0ELb0ELb0ELb0ELi2ELi4ELi4ELi4ELb0EEENS1_21CollectiveEpilogueBwdISA_SB_SD_Li256ELb0ELb0ELi2EEENS1_19SingleTileSchedulerILb0ELb0ELb0ELi128EEEEEEEEEvNT_6ParamsE$_ZZN4cute12filter_tupleINS_5tupleIJNS_1CILi1024EEENS1_IJiiEEEEEEZNS_16flatten_to_tupleIS5_EEDaRKT_EUlRKT_E_EEDaS9_OT0_ENKUlDpSC_E_clIJNS1_IJS3_EEES4_EEEDaSG_,($_ZN7cutlass13device_kernelIN5flash19enable_sm80_to_sm89INS1_16FlashAttnBwdSm80INS1_25CollectiveMainloopBwdSm80ILi2ELi2EN4cute5tupleIJNS5_1CILi128EEES8_NS7_ILi64EEEEEENS_10bfloat16_tEfNS_4arch4Sm80ELb0ELb0ELb1ELb0ELb0ELb0ELb0ELb0ELi2ELi4ELi4ELi4ELb0EEENS1_21CollectiveEpilogueBwdISA_SB_SD_Li256ELb0ELb0ELi2EEENS1_19SingleTileSchedulerILb0ELb0ELb0ELi128EEEEEEEEEvNT_6ParamsE$_ZZN4cute12filter_tupleINS_5tupleIJNS_1CILi1EEENS1_IJNS2_ILi8EEEiiEEENS2_ILi64EEENS1_IJiNS2_ILi144EEENS2_ILi288EEEEEENS2_ILi512EEEEEEZNS_7flattenISB_EEDaRKT_EUlRKT_E_EEDaSF_OT0_ENKUlDpSI_E_clIJNS1_IJS3_EEES5_NS1_IJS6_EEES9_NS1_IJSA_EEEEEEDaSM_ - $_ZN7cutlass13device_kernelIN5flash19enable_sm80_to_sm89INS1_16FlashAttnBwdSm80INS1_25CollectiveMainloopBwdSm80ILi2ELi2EN4cute5tupleIJNS5_1CILi128EEES8_NS7_ILi64EEEEEENS_10bfloat16_tEfNS_4arch4Sm80ELb0ELb0ELb1ELb0ELb0ELb0ELb0ELb0ELi2ELi4ELi4ELi4ELb0EEENS1_21CollectiveEpilogueBwdISA_SB_SD_Li256ELb0ELb0ELi2EEENS1_19SingleTileSchedulerILb0ELb0ELb0ELi128EEEEEEEEEvNT_6ParamsE$_ZZN4cute12filter_tupleINS_5tupleIJNS_1CILi1024EEENS1_IJiiEEEEEEZNS_16flatten_to_tupleIS5_EEDaRKT_EUlRKT_E_EEDaS9_OT0_ENKUlDpSC_E_clIJNS1_IJS3_EEES4_EEEDaSG_)
$_ZN7cutlass13device_kernelIN5flash19enable_sm80_to_sm89INS1_16FlashAttnBwdSm80INS1_25CollectiveMainloopBwdSm80ILi2ELi2EN4cute5tupleIJNS5_1CILi128EEES8_NS7_ILi64EEEEEENS_10bfloat16_tEfNS_4arch4Sm80ELb0ELb0ELb1ELb0ELb0ELb0ELb0ELb0ELi2ELi4ELi4ELi4ELb0EEENS1_21CollectiveEpilogueBwdISA_SB_SD_Li256ELb0ELb0ELi2EEENS1_19SingleTileSchedulerILb0ELb0ELb0ELi128EEEEEEEEEvNT_6ParamsE$_ZZN4cute12filter_tupleINS_5tupleIJNS_1CILi1024EEENS1_IJiiEEEEEEZNS_16flatten_to_tupleIS5_EEDaRKT_EUlRKT_E_EEDaS9_OT0_ENKUlDpSC_E_clIJNS1_IJS3_EEES4_EEEDaSG_:
[----:B------:R-:W-:-:S06]  /*b670*/  IADD3 R8, R68, -c[0x0][0x20], RZ ;  /* 0x8000080044087a10 */ /* 0x000fcc0007ffe0ff */
[----:B------:R-:W5:Y:S01]  /*b680*/  LDL R8, [R8] ;  /* 0x0000000008087983 */ /* 0x000f620000100800 */
[----:B------:R-:W-:Y:S02]  /*b690*/  IADD3 R3, R1, 0x1380, RZ ;  /* 0x0000138001037810 */ /* 0x000fe40007ffe0ff */
[----:B------:R-:W-:Y:S02]  /*b6a0*/  IADD3 R2, R68, 0x4, RZ ;  /* 0x0000000444027810 */ /* 0x000fe40007ffe0ff */
[----:B------:R-:W-:Y:S02]  /*b6b0*/  IADD3 R3, R3, c[0x0][0x20], RZ ;  /* 0x0000080003037a10 */ /* 0x000fe40007ffe0ff */
[----:B------:R-:W-:Y:S02]  /*b6c0*/  MOV R6, 0xb6e0 ;  /* 0x0000b6e000067802 */ /* 0x000fe40000000f00 */
[----:B-----5:R-:W-:Y:S05]  /*b6d0*/  CALL.REL.NOINC `($_ZN7cutlass13device_kernelIN5flash19enable_sm80_to_sm89INS1_16FlashAttnBwdSm80INS1_25CollectiveMainloopBwdSm80ILi2ELi2EN4cute5tupleIJNS5_1CILi128EEES8_NS7_ILi64EEEEEENS_10bfloat16_tEfNS_4arch4Sm80ELb0ELb0ELb1ELb0ELb0ELb0ELb0ELb0ELi2ELi4ELi4ELi4ELb0EEENS1_21CollectiveEpilogueBwdISA_SB_SD_Li256ELb0ELb0ELi2EEENS1_19SingleTileSchedulerILb0ELb0ELb0ELi128EEEEEEEEEvNT_6ParamsE$_ZN4cute3eso3ESOILb1ELb0EJNS_1CILi1024EEEiiEEC2ERKS3_RKiS8_) ;  /* 0xffffc08000007944 */ /* 0x020fea0003c3ffff */
[----:B------:R-:W-:-:S04]  /*b6e0*/  MOV R5, 0x0 ;  /* 0x0000000000057802 */ /* 0x000fc80000000f00 */
[----:B------:R-:W-:Y:S05]  /*b6f0*/  RET.REL.NODEC R4 `(_ZN7cutlass13device_kernelIN5flash19enable_sm80_to_sm89INS1_16FlashAttnBwdSm80INS1_25CollectiveMainloopBwdSm80ILi2ELi2EN4cute5tupleIJNS5_1CILi128EEES8_NS7_ILi64EEEEEENS_10bfloat16_tEfNS_4arch4Sm80ELb0ELb0ELb1ELb0ELb0ELb0ELb0ELb0ELi2ELi4ELi4ELi4ELb0EEENS1_21CollectiveEpilogueBwdISA_SB_SD_Li256ELb0ELb0ELi2EEENS1_19SingleTileSchedulerILb0ELb0ELb0ELi128EEEEEEEEEvNT_6ParamsE) ;  /* 0xffff490004007950 */ /* 0x000fea0003c3ffff */
        .type           $_ZN7cutlass13device_kernelIN5flash19enable_sm80_to_sm89INS1_16FlashAttnBwdSm80INS1_25CollectiveMainloopBwdSm80ILi2ELi2EN4cute5tupleIJNS5_1CILi128EEES8_NS7_ILi64EEEEEENS_10bfloat16_tEfNS_4arch4Sm80ELb0ELb0ELb1ELb0ELb0ELb0ELb0ELb0ELi2ELi4ELi4ELi4ELb0EEENS1_21CollectiveEpilogueBwdISA_SB_SD_Li256ELb0ELb0ELi2EEENS1_19SingleTileSchedulerILb0ELb0ELb0ELi128EEEEEEEEEvNT_6ParamsE$_ZZN4cute12filter_tupleINS_5tupleIJNS_1CILi1EEENS1_IJNS2_ILi8EEEiiEEENS2_ILi64EEENS1_IJiNS2_ILi144EEENS2_ILi288EEEEEENS2_ILi512EEEEEEZNS_7flattenISB_EEDaRKT_EUlRKT_E_EEDaSF_OT0_ENKUlDpSI_E_clIJNS1_IJS3_EEES5_NS1_IJS6_EEES9_NS1_IJSA_EEEEEEDaSM_,@function
        .size           $_ZN7cutlass13device_kernelIN5flash19enable_sm80_to_sm89INS1_16FlashAttnBwdSm80INS1_25CollectiveMainloopBwdSm80ILi2ELi2EN4cute5tupleIJNS5_1CILi128EEES8_NS7_ILi64EEEEEENS_10bfloat16_tEfNS_4arch4Sm80ELb0ELb0ELb1ELb0ELb0ELb0ELb0ELb0ELi2ELi4ELi4ELi4ELb0EEENS1_21CollectiveEpilogueBwdISA_SB_SD_Li256ELb0ELb0ELi2EEENS1_19SingleTileSchedulerILb0ELb0ELb0ELi128EEEEEEEEEvNT_6ParamsE$_ZZN4cute12filter_tupleINS_5tupleIJNS_1CILi1EEENS1_IJNS2_ILi8EEEiiEEENS2_ILi64EEENS1_IJiNS2_ILi144EEENS2_ILi288EEEEEENS2_ILi512EEEEEEZNS_7flattenISB_EEDaRKT_EUlRKT_E_EEDaSF_OT0_ENKUlDpSI_E_clIJNS1_IJS3_EEES5_NS1_IJS6_EEES9_NS1_IJSA_EEEEEEDaSM_,($_ZN7cutlass13device_kernelIN5flash19enable_sm80_to_sm89INS1_16FlashAttnBwdSm80INS1_25CollectiveMainloopBwdSm80ILi2ELi2EN4cute5tupleIJNS5_1CILi128EEES8_NS7_ILi64EEEEEENS_10bfloat16_tEfNS_4arch4Sm80ELb0ELb0ELb1ELb0ELb0ELb0ELb0ELb0ELi2ELi4ELi4ELi4ELb0EEENS1_21CollectiveEpilogueBwdISA_SB_SD_Li256ELb0ELb0ELi2EEENS1_19SingleTileSchedulerILb0ELb0ELb0ELi128EEEEEEEEEvNT_6ParamsE$_ZZN4cute12filter_tupleINS_5tupleIJNS_1CILi1EEENS1_IJiiiEEENS2_ILi64EEENS1_IJNS2_ILi72EEENS2_ILi144EEENS2_ILi288EEEEEENS2_ILi512EEEEEEZNS_7flattenISB_EEDaRKT_EUlRKT_E_EEDaSF_OT0_ENKUlDpSI_E_clIJNS1_IJS3_EEES4_NS1_IJS5_EEES9_NS1_IJSA_EEEEEEDaSM_ - $_ZN7cutlass13device_kernelIN5flash19enable_sm80_to_sm89INS1_16FlashAttnBwdSm80INS1_25CollectiveMainloopBwdSm80ILi2ELi2EN4cute5tupleIJNS5_1CILi128EEES8_NS7_ILi64EEEEEENS_10bfloat16_tEfNS_4arch4Sm80ELb0ELb0ELb1ELb0ELb0ELb0ELb0ELb0ELi2ELi4ELi4ELi4ELb0EEENS1_21CollectiveEpilogueBwdISA_SB_SD_Li256ELb0ELb0ELi2EEENS1_19SingleTileSchedulerILb0ELb0ELb0ELi128EEEEEEEEEvNT_6ParamsE$_ZZN4cute12filter_tupleINS_5tupleIJNS_1CILi1EEENS1_IJNS2_ILi8EEEiiEEENS2_ILi64EEENS1_IJiNS2_ILi144EEENS2_ILi288EEEEEENS2_ILi512EEEEEEZNS_7flattenISB_EEDaRKT_EUlRKT_E_EEDaSF_OT0_ENKUlDpSI_E_clIJNS1_IJS3_EEES5_NS1_IJS6_EEES9_NS1_IJSA_EEEEEEDaSM_)
$_ZN7cutlass13device_kernelIN5flash19enable_sm80_to_sm89INS1_16FlashAttnBwdSm80INS1_25CollectiveMainloopBwdSm80ILi2ELi2EN4cute5tupleIJNS5_1CILi128EEES8_NS7_ILi64EEEEEENS_10bfloat16_tEfNS_4arch4Sm80ELb0ELb0ELb1ELb0ELb0ELb0ELb0ELb0ELi2ELi4ELi4ELi4ELb0EEENS1_21CollectiveEpilogueBwdISA_SB_SD_Li256ELb0ELb0ELi2EEENS1_19SingleTileSchedulerILb0ELb0ELb0ELi128EEEEEEEEEvNT_6ParamsE$_ZZN4cute12filter_tupleINS_5tupleIJNS_1CILi1EEENS1_IJNS2_ILi8EEEiiEEENS2_ILi64EEENS1_IJiNS2_ILi144EEENS2_ILi288EEEEEENS2_ILi512EEEEEEZNS_7flattenISB_EEDaRKT_EUlRKT_E_EEDaSF_OT0_ENKUlDpSI_E_clIJNS1_IJS3_EEES5_NS1_IJS6_EEES9_NS1_IJSA_EEEEEEDaSM_:
[----:B------:R-:W-:-:S06]  /*b700*/  IADD3 R8, R69, -c[0x0][0x20], RZ ;  /* 0x8000080045087a10 */ /* 0x000fcc0007ffe0ff */
[----:B------:R-:W5:Y:S01]  /*b710*/  LDL R8, [R8] ;  /* 0x0000000008087983 */ /* 0x000f620000100800 */
[----:B------:R-:W-:Y:S02]  /*b720*/  IADD3 R3, R1, 0x1680, RZ ;  /* 0x0000168001037810 */ /* 0x000fe40007ffe0ff */
[----:B------:R-:W-:Y:S02]  /*b730*/  IADD3 R2, R69, 0x4, RZ ;  /* 0x0000000445027810 */ /* 0x000fe40007ffe0ff */
[----:B------:R-:W-:Y:S02]  /*b740*/  IADD3 R3, R3, c[0x0][0x20], RZ ;  /* 0x0000080003037a10 */ /* 0x000fe40007ffe0ff */
[----:B------:R-:W-:Y:S02]  /*b750*/  MOV R6, 0xb770 ;  /* 0x0000b77000067802 */ /* 0x000fe40000000f00 */
[----:B-----5:R-:W-:Y:S05]  /*b760*/  CALL.REL.NOINC `($_ZN7cutlass13device_kernelIN5flash19enable_sm80_to_sm89INS1_16FlashAttnBwdSm80INS1_25CollectiveMainloopBwdSm80ILi2ELi2EN4cute5tupleIJNS5_1CILi128EEES8_NS7_ILi64EEEEEENS_10bfloat16_tEfNS_4arch4Sm80ELb0ELb0ELb1ELb0ELb0ELb0ELb0ELb0ELi2ELi4ELi4ELi4ELb0EEENS1_21CollectiveEpilogueBwdISA_SB_SD_Li256ELb0ELb0ELi2EEENS1_19SingleTileSchedulerILb0ELb0ELb0ELi128EEEEEEEEEvNT_6ParamsE$_ZN4cute3eso3ESOILb1ELb0EJNS_1CILi1EEENS2_ILi8EEEiiNS2_ILi64EEEiNS2_ILi144EEENS2_ILi288EEENS2_ILi512EEEEEC2ERKS3_RKS4_RKiSF_RKS5_SF_RKS6_RKS7_RKS8_) ;  /* 0xffffc0f000007944 */ /* 0x020fea0003c3ffff */
[----:B------:R2:W5:Y:S04]  /*b770*/  LDL R5, [R1+0x1688] ;  /* 0x0016880001057983 */ /* 0x0005680000100800 */
[----:B-1----:R2:W5:Y:S01]  /*b780*/  LDL.64 R2, [R1+0x1680] ;  /* 0x0016800001027983 */ /* 0x0025620000100a00 */
[----:B------:R-:W-:-:S02]  /*b790*/  MOV R8, R4 ;  /* 0x0000000400087202 */ /* 0x000fc40000000f00 */
[----:B------:R-:W-:-:S04]  /*b7a0*/  MOV R9, 0x0 ;  /* 0x0000000000097802 */ /* 0x000fc80000000f00 */
[----:B------:R-:W-:Y:S05]  /*b7b0*/  RET.REL.NODEC R8 `(_ZN7cutlass13device_kernelIN5flash19enable_sm80_to_sm89INS1_16FlashAttnBwdSm80INS1_25CollectiveMainloopBwdSm80ILi2ELi2EN4cute5tupleIJNS5_1CILi128EEES8_NS7_ILi64EEEEEENS_10bfloat16_tEfNS_4arch4Sm80ELb0ELb0ELb1ELb0ELb0ELb0ELb0ELb0ELi2ELi4ELi4ELi4ELb0EEENS1_21CollectiveEpilogueBwdISA_SB_SD_Li256ELb0ELb0ELi2EEENS1_19SingleTileSchedulerILb0ELb0ELb0ELi128EEEEEEEEEvNT_6ParamsE) ;  /* 0xffff484008007950 */ /* 0x000fea0003c3ffff */
        .type           $_ZN7cutlass13device_kernelIN5flash19enable_sm80_to_sm89INS1_16FlashAttnBwdSm80INS1_25CollectiveMainloopBwdSm80ILi2ELi2EN4cute5tupleIJNS5_1CILi128EEES8_NS7_ILi64EEEEEENS_10bfloat16_tEfNS_4arch4Sm80ELb0ELb0ELb1ELb0ELb0ELb0ELb0ELb0ELi2ELi4ELi4ELi4ELb0EEENS1_21CollectiveEpilogueBwdISA_SB_SD_Li256ELb0ELb0ELi2EEENS1_19SingleTileSchedulerILb0ELb0ELb0ELi128EEEEEEEEEvNT_6ParamsE$_ZZN4cute12filter_tupleINS_5tupleIJNS_1CILi1EEENS1_IJiiiEEENS2_ILi64EEENS1_IJNS2_ILi72EEENS2_ILi144EEENS2_ILi288EEEEEENS2_ILi512EEEEEEZNS_7flattenISB_EEDaRKT_EUlRKT_E_EEDaSF_OT0_ENKUlDpSI_E_clIJNS1_IJS3_EEES4_NS1_IJS5_EEES9_NS1_IJSA_EEEEEEDaSM_,@function
        .size           $_ZN7cutlass13device_kernelIN5flash19enable_sm80_to_sm89INS1_16FlashAttnBwdSm80INS1_25CollectiveMainloopBwdSm80ILi2ELi2EN4cute5tupleIJNS5_1CILi128EEES8_NS7_ILi64EEEEEENS_10bfloat16_tEfNS_4arch4Sm80ELb0ELb0ELb1ELb0ELb0ELb0ELb0ELb0ELi2ELi4ELi4ELi4ELb0EEENS1_21CollectiveEpilogueBwdISA_SB_SD_Li256ELb0ELb0ELi2EEENS1_19SingleTileSchedulerILb0ELb0ELb0ELi128EEEEEEEEEvNT_6ParamsE$_ZZN4cute12filter_tupleINS_5tupleIJNS_1CILi1EEENS1_IJiiiEEENS2_ILi64EEENS1_IJNS2_ILi72EEENS2_ILi144EEENS2_ILi288EEEEEENS2_ILi512EEEEEEZNS_7flattenISB_EEDaRKT_EUlRKT_E_EEDaSF_OT0_ENKUlDpSI_E_clIJNS1_IJS3_EEES4_NS1_IJS5_EEES9_NS1_IJSA_EEEEEEDaSM_,($_ZN7cutlass13device_kernelIN5flash19enable_sm80_to_sm89INS1_16FlashAttnBwdSm80INS1_25CollectiveMainloopBwdSm80ILi2ELi2EN4cute5tupleIJNS5_1CILi128EEES8_NS7_ILi64EEEEEENS_10bfloat16_tEfNS_4arch4Sm80ELb0ELb0ELb1ELb0ELb0ELb0ELb0ELb0ELi2ELi4ELi4ELi4ELb0EEENS1_21CollectiveEpilogueBwdISA_SB_SD_Li256ELb0ELb0ELi2EEENS1_19SingleTileSchedulerILb0ELb0ELb0ELi128EEEEEEEEEvNT_6ParamsE$_ZZN4cute12filter_tupleINS_5tupleIJNS_1CILi4096EEENS1_IJNS1_IJiiEEENS2_ILi8192EEEEEEEEEZNS_16flatten_to_tupleIS7_EEDaRKT_EUlRKT_E_EEDaSB_OT0_ENKUlDpSE_E_clIJNS1_IJS3_EEENS1_IJiiS5_EEEEEEDaSI_ - $_ZN7cutlass13device_kernelIN5flash19enable_sm80_to_sm89INS1_16FlashAttnBwdSm80INS1_25CollectiveMainloopBwdSm80ILi2ELi2EN4cute5tupleIJNS5_1CILi128EEES8_NS7_ILi64EEEEEENS_10bfloat16_tEfNS_4arch4Sm80ELb0ELb0ELb1ELb0ELb0ELb0ELb0ELb0ELi2ELi4ELi4ELi4ELb0EEENS1_21CollectiveEpilogueBwdISA_SB_SD_Li256ELb0ELb0ELi2EEENS1_19SingleTileSchedulerILb0ELb0ELb0ELi128EEEEEEEEEvNT_6ParamsE$_ZZN4cute12filter_tupleINS_5tupleIJNS_1CILi1EEENS1_IJiiiEEENS2_ILi64EEENS1_IJNS2_ILi72EEENS2_ILi144EEENS2_ILi288EEEEEENS2_ILi512EEEEEEZNS_7flattenISB_EEDaRKT_EUlRKT_E_EEDaSF_OT0_ENKUlDpSI_E_clIJNS1_IJS3_EEES4_NS1_IJS5_EEES9_NS1_IJSA_EEEEEEDaSM_)
$_ZN7cutlass13device_kernelIN5flash19enable_sm80_to_sm89INS1_16FlashAttnBwdSm80INS1_25CollectiveMainloopBwdSm80ILi2ELi2EN4cute5tupleIJNS5_1CILi128EEES8_NS7_ILi64EEEEEENS_10bfloat16_tEfNS_4arch4Sm80ELb0ELb0ELb1ELb0ELb0ELb0ELb0ELb0ELi2ELi4ELi4ELi4ELb0EEENS1_21CollectiveEpilogueBwdISA_SB_SD_Li256ELb0ELb0ELi2EEENS1_19SingleTileSchedulerILb0ELb0ELb0ELi128EEEEEEEEEvNT_6ParamsE$_ZZN4cute12filter_tupleINS_5tupleIJNS_1CILi1EEENS1_IJiiiEEENS2_ILi64EEENS1_IJNS2_ILi72EEENS2_ILi144EEENS2_ILi288EEEEEENS2_ILi512EEEEEEZNS_7flattenISB_EEDaRKT_EUlRKT_E_EEDaSF_OT0_ENKUlDpSI_E_clIJNS1_IJS3_EEES4_NS1_IJS5_EEES9_NS1_IJSA_EEEEEEDaSM_:
[----:B------:R-:W-:-:S06]  /*b7c0*/  IADD3 R8, R69, -c[0x0][0x20], RZ ;  /* 0x8000080045087a10 */ /* 0x000fcc0007ffe0ff */
[----:B------:R-:W5:Y:S01]  /*b7d0*/  LDL R8, [R8] ;  /* 0x0000000008087983 */ /* 0x000f620000100800 */
[----:B------:R-:W-:Y:S02]  /*b7e0*/  IADD3 R3, R1, 0x1680, RZ ;  /* 0x0000168001037810 */ /* 0x000fe40007ffe0ff */
[C---:B------:R-:W-:Y:S02]  /*b7f0*/  IADD3 R2, R69.reuse, 0x4, RZ ;  /* 0x0000000445027810 */ /* 0x040fe40007ffe0ff */
[----:B------:R-:W-:Y:S02]  /*b800*/  IADD3 R5, R69, 0x8, RZ ;  /* 0x0000000845057810 */ /* 0x000fe40007ffe0ff */
[----:B------:R-:W-:Y:S02]  /*b810*/  IADD3 R3, R3, c[0x0][0x20], RZ ;  /* 0x0000080003037a10 */ /* 0x000fe40007ffe0ff */
[----:B------:R-:W-:Y:S02]  /*b820*/  MOV R6, 0xb840 ;  /* 0x0000b84000067802 */ /* 0x000fe40000000f00 */
[----:B-----5:R-:W-:Y:S05]  /*b830*/  CALL.REL.NOINC `($_ZN7cutlass13device_kernelIN5flash19enable_sm80_to_sm89INS1_16FlashAttnBwdSm80INS1_25CollectiveMainloopBwdSm80ILi2ELi2EN4cute5tupleIJNS5_1CILi128EEES8_NS7_ILi64EEEEEENS_10bfloat16_tEfNS_4arch4Sm80ELb0ELb0ELb1ELb0ELb0ELb0ELb0ELb0ELi2ELi4ELi4ELi4ELb0EEENS1_21CollectiveEpilogueBwdISA_SB_SD_Li256ELb0ELb0ELi2EEENS1_19SingleTileSchedulerILb0ELb0ELb0ELi128EEEEEEEEEvNT_6ParamsE$_ZN4cute3eso3ESOILb1ELb0EJNS_1CILi1EEEiiiNS2_ILi64EEENS2_ILi72EEENS2_ILi144EEENS2_ILi288EEENS2_ILi512EEEEEC2ERKS3_RKiSD_SD_RKS4_RKS5_RKS6_RKS7_RKS8_) ;  /* 0xffffc2c000007944 */ /* 0x020fea0003c3ffff */
[----:B------:R2:W5:Y:S04]  /*b840*/  LDL R5, [R1+0x1688] ;  /* 0x0016880001057983 */ /* 0x0005680000100800 */
[----:B-1----:R2:W5:Y:S01]  /*b850*/  LDL.64 R2, [R1+0x1680] ;  /* 0x0016800001027983 */ /* 0x0025620000100a00 */
[----:B------:R-:W-:-:S02]  /*b860*/  MOV R8, R4 ;  /* 0x0000000400087202 */ /* 0x000fc40000000f00 */
[----:B------:R-:W-:-:S04]  /*b870*/  MOV R9, 0x0 ;  /* 0x0000000000097802 */ /* 0x000fc80000000f00 */
[----:B------:R-:W-:Y:S05]  /*b880*/  RET.REL.NODEC R8 `(_ZN7cutlass13device_kernelIN5flash19enable_sm80_to_sm89INS1_16FlashAttnBwdSm80INS1_25CollectiveMainloopBwdSm80ILi2ELi2EN4cute5tupleIJNS5_1CILi128EEES8_NS7_ILi64EEEEEENS_10bfloat16_tEfNS_4arch4Sm80ELb0ELb0ELb1ELb0ELb0ELb0ELb0ELb0ELi2ELi4ELi4ELi4ELb0EEENS1_21CollectiveEpilogueBwdISA_SB_SD_Li256ELb0ELb0ELi2EEENS1_19SingleTileSchedulerILb0ELb0ELb0ELi128EEEEEEEEEvNT_6ParamsE) ;  /* 0xffff477008007950 */ /* 0x000fea0003c3ffff */
        .type           $_ZN7cutlass13device_kernelIN5flash19enable_sm80_to_sm89INS1_16FlashAttnBwdSm80INS1_25CollectiveMainloopBwdSm80ILi2ELi2EN4cute5tupleIJNS5_1CILi128EEES8_NS7_ILi64EEEEEENS_10bfloat16_tEfNS_4arch4Sm80ELb0ELb0ELb1ELb0ELb0ELb0ELb0ELb0ELi2ELi4ELi4ELi4ELb0EEENS1_21CollectiveEpilogueBwdISA_SB_SD_Li256ELb0ELb0ELi2EEENS1_19SingleTileSchedulerILb0ELb0ELb0ELi128EEEEEEEEEvNT_6ParamsE$_ZZN4cute12filter_tupleINS_5tupleIJNS_1CILi4096EEENS1_IJNS1_IJiiEEENS2_ILi8192EEEEEEEEEZNS_16flatten_to_tupleIS7_EEDaRKT_EUlRKT_E_EEDaSB_OT0_ENKUlDpSE_E_clIJNS1_IJS3_EEENS1_IJiiS5_EEEEEEDaSI_,@function
        .size           $_ZN7cutlass13device_kernelIN5flash19enable_sm80_to_sm89INS1_16FlashAttnBwdSm80INS1_25CollectiveMainloopBwdSm80ILi2ELi2EN4cute5tupleIJNS5_1CILi128EEES8_NS7_ILi64EEEEEENS_10bfloat16_tEfNS_4arch4Sm80ELb0ELb0ELb1ELb0ELb0ELb0ELb0ELb0ELi2ELi4ELi4ELi4ELb0EEENS1_21CollectiveEpilogueBwdISA_SB_SD_Li256ELb0ELb0ELi2EEENS1_19SingleTileSchedulerILb0ELb0ELb0ELi128EEEEEEEEEvNT_6ParamsE$_ZZN4cute12filter_tupleINS_5tupleIJNS_1CILi4096EEENS1_IJNS1_IJiiEEENS2_ILi8192EEEEEEEEEZNS_16flatten_to_tupleIS7_EEDaRKT_EUlRKT_E_EEDaSB_OT0_ENKUlDpSE_E_clIJNS1_IJS3_EEENS1_IJiiS5_EEEEEEDaSI_,($_ZN7cutlass13device_kernelIN5flash19enable_sm80_to_sm89INS1_16FlashAttnBwdSm80INS1_25CollectiveMainloopBwdSm80ILi2ELi2EN4cute5tupleIJNS5_1CILi128EEES8_NS7_ILi64EEEEEENS_10bfloat16_tEfNS_4arch4Sm80ELb0ELb0ELb1ELb0ELb0ELb0ELb0ELb0ELi2ELi4ELi4ELi4ELb0EEENS1_21CollectiveEpilogueBwdISA_SB_SD_Li256ELb0ELb0ELi2EEENS1_19SingleTileSchedulerILb0ELb0ELb0ELi128EEEEEEEEEvNT_6ParamsE$_ZZN4cute12filter_tupleINS_5tupleIJNS_1CILi4096EEENS1_IJiiEEEEEEZNS_16flatten_to_tupleIS5_EEDaRKT_EUlRKT_E_EEDaS9_OT0_ENKUlDpSC_E_clIJNS1_IJS3_EEES4_EEEDaSG_ - $_ZN7cutlass13device_kernelIN5flash19enable_sm80_to_sm89INS1_16FlashAttnBwdSm80INS1_25CollectiveMainloopBwdSm80ILi2ELi2EN4cute5tupleIJNS5_1CILi128EEES8_NS7_ILi64EEEEEENS_10bfloat16_tEfNS_4arch4Sm80ELb0ELb0ELb1ELb0ELb0ELb0ELb0ELb0ELi2ELi4ELi4ELi4ELb0EEENS1_21CollectiveEpilogueBwdISA_SB_SD_Li256ELb0ELb0ELi2EEENS1_19SingleTileSchedulerILb0ELb0ELb0ELi128EEEEEEEEEvNT_6ParamsE$_ZZN4cute12filter_tupleINS_5tupleIJNS_1CILi4096EEENS1_IJNS1_IJiiEEENS2_ILi8192EEEEEEEEEZNS_16flatten_to_tupleIS7_EEDaRKT_EUlRKT_E_EEDaSB_OT0_ENKUlDpSE_E_clIJNS1_IJS3_EEENS1_IJiiS5_EEEEEEDaSI_)
$_ZN7cutlass13device_kernelIN5flash19enable_sm80_to_sm89INS1_16FlashAttnBwdSm80INS1_25CollectiveMainloopBwdSm80ILi2ELi2EN4cute5tupleIJNS5_1CILi128EEES8_NS7_ILi64EEEEEENS_10bfloat16_tEfNS_4arch4Sm80ELb0ELb0ELb1ELb0ELb0ELb0ELb0ELb0ELi2ELi4ELi4ELi4ELb0EEENS1_21CollectiveEpilogueBwdISA_SB_SD_Li256ELb0ELb0ELi2EEENS1_19SingleTileSchedulerILb0ELb0ELb0ELi128EEEEEEEEEvNT_6ParamsE$_ZZN4cute12filter_tupleINS_5tupleIJNS_1CILi4096EEENS1_IJNS1_IJiiEEENS2_ILi8192EEEEEEEEEZNS_16flatten_to_tupleIS7_EEDaRKT_EUlRKT_E_EEDaSB_OT0_ENKUlDpSE_E_clIJNS1_IJS3_EEENS1_IJiiS5_EEEEEEDaSI_:
[----:B------:R-:W-:-:S06]  /*b890*/  IADD3 R8, R69, -c[0x0][0x20], RZ ;  /* 0x8000080045087a10 */ /* 0x000fcc0007ffe0ff */
[----:B------:R-:W5:Y:S01]  /*b8a0*/  LDL R8, [R8] ;  /* 0x0000000008087983 */ /* 0x000f620000100800 */
[----:B------:R-:W-:Y:S02]  /*b8b0*/  IADD3 R3, R1, 0x1680, RZ ;  /* 0x0000168001037810 */ /* 0x000fe40007ffe0ff */
[----:B------:R-:W-:Y:S02]  /*b8c0*/  IADD3 R2, R69, 0x4, RZ ;  /* 0x0000000445027810 */ /* 0x000fe40007ffe0ff */
[----:B------:R-:W-:Y:S02]  /*b8d0*/  IADD3 R3, R3, c[0x0][0x20], RZ ;  /* 0x0000080003037a10 */ /* 0x000fe40007ffe0ff */
[----:B------:R-:W-:Y:S02]  /*b8e0*/  MOV R6, 0xb900 ;  /* 0x0000b90000067802 */ /* 0x000fe40000000f00 */
[----:B-----5:R-:W-:Y:S05]  /*b8f0*/  CALL.REL.NOINC `($_ZN7cutlass13device_kernelIN5flash19enable_sm80_to_sm89INS1_16FlashAttnBwdSm80INS1_25CollectiveMainloopBwdSm80ILi2ELi2EN4cute5tupleIJNS5_1CILi128EEES8_NS7_ILi64EEEEEENS_10bfloat16_tEfNS_4arch4Sm80ELb0ELb0ELb1ELb0ELb0ELb0ELb0ELb0ELi2ELi4ELi4ELi4ELb0EEENS1_21CollectiveEpilogueBwdISA_SB_SD_Li256ELb0ELb0ELi2EEENS1_19SingleTileSchedulerILb0ELb0ELb0ELi128EEEEEEEEEvNT_6ParamsE$_ZN4cute3eso3ESOILb1ELb0EJNS_1CILi4096EEEiiNS2_ILi8192EEEEEC2ERKS3_RKiS9_RKS4_) ;  /* 0xffffc4e000007944 */ /* 0x020fea0003c3ffff */
[----:B------:R-:W-:-:S04]  /*b900*/  MOV R5, 0x0 ;  /* 0x0000000000057802 */ /* 0x000fc80000000f00 */
[----:B------:R-:W-:Y:S05]  /*b910*/  RET.REL.NODEC R4 `(_ZN7cutlass13device_kernelIN5flash19enable_sm80_to_sm89INS1_16FlashAttnBwdSm80INS1_25CollectiveMainloopBwdSm80ILi2ELi2EN4cute5tupleIJNS5_1CILi128EEES8_NS7_ILi64EEEEEENS_10bfloat16_tEfNS_4arch4Sm80ELb0ELb0ELb1ELb0ELb0ELb0ELb0ELb0ELi2ELi4ELi4ELi4ELb0EEENS1_21CollectiveEpilogueBwdISA_SB_SD_Li256ELb0ELb0ELi2EEENS1_19SingleTileSchedulerILb0ELb0ELb0ELi128EEEEEEEEEvNT_6ParamsE) ;  /* 0xffff46e004007950 */ /* 0x000fea0003c3ffff */
        .type           $_ZN7cutlass13device_kernelIN5flash19enable_sm80_to_sm89INS1_16FlashAttnBwdSm80INS1_25CollectiveMainloopBwdSm80ILi2ELi2EN4cute5tupleIJNS5_1CILi128EEES8_NS7_ILi64EEEEEENS_10bfloat16_tEfNS_4arch4Sm80ELb0ELb0ELb1ELb0ELb0ELb0ELb0ELb0ELi2ELi4ELi4ELi4ELb0EEENS1_21CollectiveEpilogueBwdISA_SB_SD_Li256ELb0ELb0ELi2EEENS1_19SingleTileSchedulerILb0ELb0ELb0ELi128EEEEEEEEEvNT_6ParamsE$_ZZN4cute12filter_tupleINS_5tupleIJNS_1CILi4096EEENS1_IJiiEEEEEEZNS_16flatten_to_tupleIS5_EEDaRKT_EUlRKT_E_EEDaS9_OT0_ENKUlDpSC_E_clIJNS1_IJS3_EEES4_EEEDaSG_,@function
        .size           $_ZN7cutlass13device_kernelIN5flash19enable_sm80_to_sm89INS1_16FlashAttnBwdSm80INS1_25CollectiveMainloopBwdSm80ILi2ELi2EN4cute5tupleIJNS5_1CILi128EEES8_NS7_ILi64EEEEEENS_10bfloat16_tEfNS_4arch4Sm80ELb0ELb0ELb1ELb0ELb0ELb0ELb0ELb0ELi2ELi4ELi4ELi4ELb0EEENS1_21CollectiveEpilogueBwdISA_SB_SD_Li256ELb0ELb0ELi2EEENS1_19SingleTileSchedulerILb0ELb0ELb0ELi128EEEEEEEEEvNT_6ParamsE$_ZZN4cute12filter_tupleINS_5tupleIJNS_1CILi4096EEENS1_IJiiEEEEEEZNS_16flatten_to_tupleIS5_EEDaRKT_EUlRKT_E_EEDaS9_OT0_ENKUlDpSC_E_clIJNS1_IJS3_EEES4_EEEDaSG_,($_ZN7cutlass13device_kernelIN5flash19enable_sm80_to_sm89INS1_16FlashAttnBwdSm80INS1_25CollectiveMainloopBwdSm80ILi2ELi2EN4cute5tupleIJNS5_1CILi128EEES8_NS7_ILi64EEEEEENS_10bfloat16_tEfNS_4arch4Sm80ELb0ELb0ELb1ELb0ELb0ELb0ELb0ELb0ELi2ELi4ELi4ELi4ELb0EEENS1_21CollectiveEpilogueBwdISA_SB_SD_Li256ELb0ELb0ELi2EEENS1_19SingleTileSchedulerILb0ELb0ELb0ELi128EEEEEEEEEvNT_6ParamsE$_ZZN4cute12filter_tupleINS_5tupleIJiNS1_IJiNS_1CILi0EEEEEEEEES5_ZNS_6detail9lift_diceIS5_S5_EEDaRKT_RKT0_EUlRKT_RKT0_E_EEDaSA_SD_OT1_ENKUlDpSG_E_clIJNS1_IJiEEES4_EEEDaSN_ - $_ZN7cutlass13device_kernelIN5flash19enable_sm80_to_sm89INS1_16FlashAttnBwdSm80INS1_25CollectiveMainloopBwdSm80ILi2ELi2EN4cute5tupleIJNS5_1CILi128EEES8_NS7_ILi64EEEEEENS_10bfloat16_tEfNS_4arch4Sm80ELb0ELb0ELb1ELb0ELb0ELb0ELb0ELb0ELi2ELi4ELi4ELi4ELb0EEENS1_21CollectiveEpilogueBwdISA_SB_SD_Li256ELb0ELb0ELi2EEENS1_19SingleTileSchedulerILb0ELb0ELb0ELi128EEEEEEEEEvNT_6ParamsE$_ZZN4cute12filter_tupleINS_5tupleIJNS_1CILi4096EEENS1_IJiiEEEEEEZNS_16flatten_to_tupleIS5_EEDaRKT_EUlRKT_E_EEDaS9_OT0_ENKUlDpSC_E_clIJNS1_IJS3_EEES4_EEEDaSG_)
$_ZN7cutlass13device_kernelIN5flash19enable_sm80_to_sm89INS1_16FlashAttnBwdSm80INS1_25CollectiveMainloopBwdSm80ILi2ELi2EN4cute5tupleIJNS5_1CILi128EEES8_NS7_ILi64EEEEEENS_10bfloat16_tEfNS_4arch4Sm80ELb0ELb0ELb1ELb0ELb0ELb0ELb0ELb0ELi2ELi4ELi4ELi4ELb0EEENS1_21CollectiveEpilogueBwdISA_SB_SD_Li256ELb0ELb0ELi2EEENS1_19SingleTileSchedulerILb0ELb0ELb0ELi128EEEEEEEEEvNT_6ParamsE$_ZZN4cute12filter_tupleINS_5tupleIJNS_1CILi4096EEENS1_IJiiEEEEEEZNS_16flatten_to_tupleIS5_EEDaRKT_EUlRKT_E_EEDaS9_OT0_ENKUlDpSC_E_clIJNS1_IJS3_EEES4_EEEDaSG_:
[----:B------:R-:W-:-:S06]  /*b920*/  IADD3 R8, R68, -c[0x0][0x20], RZ ;  /* 0x8000080044087a10 */ /* 0x000fcc0007ffe0ff */
[----:B------:R-:W5:Y:S01]  /*b930*/  LDL R8, [R8] ;  /* 0x0000000008087983 */ /* 0x000f620000100800 */
[----:B------:R-:W-:Y:S02]  /*b940*/  IADD3 R3, R1, 0x1380, RZ ;  /* 0x0000138001037810 */ /* 0x000fe40007ffe0ff */
[----:B------:R-:W-:Y:S02]  /*b950*/  IADD3 R2, R68, 0x4, RZ ;  /* 0x0000000444027810 */ /* 0x000fe40007ffe0ff */
[----:B------:R-:W-:Y:S02]  /*b960*/  IADD3 R3, R3, c[0x0][0x20], RZ ;  /* 0x0000080003037a10 */ /* 0x000fe40007ffe0ff */
[----:B------:R-:W-:Y:S02]  /*b970*/  MOV R6, 0xb990 ;  /* 0x0000b99000067802 */ /* 0x000fe40000000f00 */
[----:B-----5:R-:W-:Y:S05]  /*b980*/  CALL.REL.NOINC `($_ZN7cutlass13device_kernelIN5flash19enable_sm80_to_sm89INS1_16FlashAttnBwdSm80INS1_25CollectiveMainloopBwdSm80ILi2ELi2EN4cute5tupleIJNS5_1CILi128EEES8_NS7_ILi64EEEEEENS_10bfloat16_tEfNS_4arch4Sm80ELb0ELb0ELb1ELb0ELb0ELb0ELb0ELb0ELi2ELi4ELi4ELi4ELb0EEENS1_21CollectiveEpilogueBwdISA_SB_SD_Li256ELb0ELb0ELi2EEENS1_19SingleTileSchedulerILb0ELb0ELb0ELi128EEEEEEEEEvNT_6ParamsE$_ZN4cute3eso3ESOILb1ELb0EJNS_1CILi4096EEEiiEEC2ERKS3_RKiS8_) ;  /* 0xffffc3d000007944 */ /* 0x020fea0003c3ffff */
[----:B------:R-:W-:-:S04]  /*b990*/  MOV R5, 0x0 ;  /* 0x0000000000057802 */ /* 0x000fc80000000f00 */
[----:B------:R-:W-:Y:S05]  /*b9a0*/  RET.REL.NODEC R4 `(_ZN7cutlass13device_kernelIN5flash19enable_sm80_to_sm89INS1_16FlashAttnBwdSm80INS1_25CollectiveMainloopBwdSm80ILi2ELi2EN4cute5tupleIJNS5_1CILi128EEES8_NS7_ILi64EEEEEENS_10bfloat16_tEfNS_4arch4Sm80ELb0ELb0ELb1ELb0ELb0ELb0ELb0ELb0ELi2ELi4ELi4ELi4ELb0EEENS1_21CollectiveEpilogueBwdISA_SB_SD_Li256ELb0ELb0ELi2EEENS1_19SingleTileSchedulerILb0ELb0ELb0ELi128EEEEEEEEEvNT_6ParamsE) ;  /* 0xffff465004007950 */ /* 0x000fea0003c3ffff */
        .type           $_ZN7cutlass13device_kernelIN5flash19enable_sm80_to_sm89INS1_16FlashAttnBwdSm80INS1_25CollectiveMainloopBwdSm80ILi2ELi2EN4cute5tupleIJNS5_1CILi128EEES8_NS7_ILi64EEEEEENS_10bfloat16_tEfNS_4arch4Sm80ELb0ELb0ELb1ELb0ELb0ELb0ELb0ELb0ELi2ELi4ELi4ELi4ELb0EEENS1_21CollectiveEpilogueBwdISA_SB_SD_Li256ELb0ELb0ELi2EEENS1_19SingleTileSchedulerILb0ELb0ELb0ELi128EEEEEEEEEvNT_6ParamsE$_ZZN4cute12filter_tupleINS_5tupleIJiNS1_IJiNS_1CILi0EEEEEEEEES5_ZNS_6detail9lift_diceIS5_S5_EEDaRKT_RKT0_EUlRKT_RKT0_E_EEDaSA_SD_OT1_ENKUlDpSG_E_clIJNS1_IJiEEES4_EEEDaSN_,@function
        .size           $_ZN7cutlass13device_kernelIN5flash19enable_sm80_to_sm89INS1_16FlashAttnBwdSm80INS1_25CollectiveMainloopBwdSm80ILi2ELi2EN4cute5tupleIJNS5_1CILi128EEES8_NS7_ILi64EEEEEENS_10bfloat16_tEfNS_4arch4Sm80ELb0ELb0ELb1ELb0ELb0ELb0ELb0ELb0ELi2ELi4ELi4ELi4ELb0EEENS1_21CollectiveEpilogueBwdISA_SB_SD_Li256ELb0ELb0ELi2EEENS1_19SingleTileSchedulerILb0ELb0ELb0ELi128EEEEEEEEEvNT_6ParamsE$_ZZN4cute12filter_tupleINS_5tupleIJiNS1_IJiNS_1CILi0EEEEEEEEES5_ZNS_6detail9lift_diceIS5_S5_EEDaRKT_RKT0_EUlRKT_RKT0_E_EEDaSA_SD_OT1_ENKUlDpSG_E_clIJNS1_IJiEEES4_EEEDaSN_,($_ZN7cutlass13device_kernelIN5flash19enable_sm80_to_sm89INS1_16FlashAttnBwdSm80INS1_25CollectiveMainloopBwdSm80ILi2ELi2EN4cute5tupleIJNS5_1CILi128EEES8_NS7_ILi64EEEEEENS_10bfloat16_tEfNS_4arch4Sm80ELb0ELb0ELb1ELb0ELb0ELb0ELb0ELb0ELi2ELi4ELi4ELi4ELb0EEENS1_21CollectiveEpilogueBwdISA_SB_SD_Li256ELb0ELb0ELi2EEENS1_19SingleTileSchedulerILb0ELb0ELb0ELi128EEEEEEEEEvNT_6ParamsE$_ZZN4cute12filter_tupleINS_5tupleIJiNS_1CILi0EEEEEES4_ZNS_6detail9lift_diceIS4_S4_EEDaRKT_RKT0_EUlRKT_RKT0_E_EEDaS9_SC_OT1_ENKUlDpSF_E_clIJNS1_IJiEEENS1_IJS3_EEEEEEDaSM_ - $_ZN7cutlass13device_kernelIN5flash19enable_sm80_to_sm89INS1_16FlashAttnBwdSm80INS1_25CollectiveMainloopBwdSm80ILi2ELi2EN4cute5tupleIJNS5_1CILi128EEES8_NS7_ILi64EEEEEENS_10bfloat16_tEfNS_4arch4Sm80ELb0ELb0ELb1ELb0ELb0ELb0ELb0ELb0ELi2ELi4ELi4ELi4ELb0EEENS1_21CollectiveEpilogueBwdISA_SB_SD_Li256ELb0ELb0ELi2EEENS1_19SingleTileSchedulerILb0ELb0ELb0ELi128EEEEEEEEEvNT_6ParamsE$_ZZN4cute12filter_tupleINS_5tupleIJiNS1_IJiNS_1CILi0EEEEEEEEES5_ZNS_6detail9lift_diceIS5_S5_EEDaRKT_RKT0_EUlRKT_RKT0_E_EEDaSA_SD_OT1_ENKUlDpSG_E_clIJNS1_IJiEEES4_EEEDaSN_)
$_ZN7cutlass13device_kernelIN5flash19enable_sm80_to_sm89INS1_16FlashAttnBwdSm80INS1_25CollectiveMainloopBwdSm80ILi2ELi2EN4cute5tupleIJNS5_1CILi128EEES8_NS7_ILi64EEEEEENS_10bfloat16_tEfNS_4arch4Sm80ELb0ELb0ELb1ELb0ELb0ELb0ELb0ELb0ELi2ELi4ELi4ELi4ELb0EEENS1_21CollectiveEpilogueBwdISA_SB_SD_Li256ELb0ELb0ELi2EEENS1_19SingleTileSchedulerILb0ELb0ELb0ELi128EEEEEEEEEvNT_6ParamsE$_ZZN4cute12filter_tupleINS_5tupleIJiNS1_IJiNS_1CILi0EEEEEEEEES5_ZNS_6detail9lift_diceIS5_S5_EEDaRKT_RKT0_EUlRKT_RKT0_E_EEDaSA_SD_OT1_ENKUlDpSG_E_clIJNS1_IJiEEES4_EEEDaSN_:
[----:B------:R-:W-:Y:S02]  /*b9b0*/  IADD3 R6, R1, 0x1684, RZ ;  /* 0x0000168401067810 */ /* 0x000fe40007ffe0ff */
[----:B------:R-:W-:Y:S02]  /*b9c0*/  MOV R10, 0xb9f0 ;  /* 0x0000b9f0000a7802 */ /* 0x000fe40000000f00 */
[----:B------:R-:W-:Y:S02]  /*b9d0*/  IADD3 R6, R6, c[0x0][0x20], RZ ;  /* 0x0000080006067a10 */ /* 0x000fe40007ffe0ff */
[----:B------:R-:W-:Y:S05]  /*b9e0*/  CALL.REL.NOINC `($_ZN7cutlass13device_kernelIN5flash19enable_sm80_to_sm89INS1_16FlashAttnBwdSm80INS1_25CollectiveMainloopBwdSm80ILi2ELi2EN4cute5tupleIJNS5_1CILi128EEES8_NS7_ILi64EEEEEENS_10bfloat16_tEfNS_4arch4Sm80ELb0ELb0ELb1ELb0ELb0ELb0ELb0ELb0ELi2ELi4ELi4ELi4ELb0EEENS1_21CollectiveEpilogueBwdISA_SB_SD_Li256ELb0ELb0ELi2EEENS1_19SingleTileSchedulerILb0ELb0ELb0ELi128EEEEEEEEEvNT_6ParamsE$_ZN4cute3eso3ESOILb0ELb0EJiiNS_1CILi0EEEEEC2ERKiS6_RKS3_) ;  /* 0xffffae7000007944 */ /* 0x000fea0003c3ffff */
[----:B-1----:R1:W5:Y:S04]  /*b9f0*/  LDL R3, [R1+0x1688] ;  /* 0x0016880001037983 */ /* 0x0023680000100800 */
[----:B------:R1:W5:Y:S01]  /*ba00*/  LDL R5, [R1+0x1684] ;  /* 0x0016840001057983 */ /* 0x0003620000100800 */
[----:B------:R-:W-:Y:S02]  /*ba10*/  MOV R8, R2 ;  /* 0x0000000200087202 */ /* 0x000fe40000000f00 */
[----:B------:R-:W-:-:S04]  /*ba20*/  MOV R9, 0x0 ;  /* 0x0000000000097802 */ /* 0x000fc80000000f00 */
[----:B------:R-:W-:Y:S05]  /*ba30*/  RET.REL.NODEC R8 `(_ZN7cutlass13device_kernelIN5flash19enable_sm80_to_sm89INS1_16FlashAttnBwdSm80INS1_25CollectiveMainloopBwdSm80ILi2ELi2EN4cute5tupleIJNS5_1CILi128EEES8_NS7_ILi64EEEEEENS_10bfloat16_tEfNS_4arch4Sm80ELb0ELb0ELb1ELb0ELb0ELb0ELb0ELb0ELi2ELi4ELi4ELi4ELb0EEENS1_21CollectiveEpilogueBwdISA_SB_SD_Li256ELb0ELb0ELi2EEENS1_19SingleTileSchedulerILb0ELb0ELb0ELi128EEEEEEEEEvNT_6ParamsE) ;  /* 0xffff45c008007950 */ /* 0x000fea0003c3ffff */
        .type           $_ZN7cutlass13device_kernelIN5flash19enable_sm80_to_sm89INS1_16FlashAttnBwdSm80INS1_25CollectiveMainloopBwdSm80ILi2ELi2EN4cute5tupleIJNS5_1CILi128EEES8_NS7_ILi64EEEEEENS_10bfloat16_tEfNS_4arch4Sm80ELb0ELb0ELb1ELb0ELb0ELb0ELb0ELb0ELi2ELi4ELi4ELi4ELb0EEENS1_21CollectiveEpilogueBwdISA_SB_SD_Li256ELb0ELb0ELi2EEENS1_19SingleTileSchedulerILb0ELb0ELb0ELi128EEEEEEEEEvNT_6ParamsE$_ZZN4cute12filter_tupleINS_5tupleIJiNS_1CILi0EEEEEES4_ZNS_6detail9lift_diceIS4_S4_EEDaRKT_RKT0_EUlRKT_RKT0_E_EEDaS9_SC_OT1_ENKUlDpSF_E_clIJNS1_IJiEEENS1_IJS3_EEEEEEDaSM_,@function
        .size           $_ZN7cutlass13device_kernelIN5flash19enable_sm80_to_sm89INS1_16FlashAttnBwdSm80INS1_25CollectiveMainloopBwdSm80ILi2ELi2EN4cute5tupleIJNS5_1CILi128EEES8_NS7_ILi64EEEEEENS_10bfloat16_tEfNS_4arch4Sm80ELb0ELb0ELb1ELb0ELb0ELb0ELb0ELb0ELi2ELi4ELi4ELi4ELb0EEENS1_21CollectiveEpilogueBwdISA_SB_SD_Li256ELb0ELb0ELi2EEENS1_19SingleTileSchedulerILb0ELb0ELb0ELi128EEEEEEEEEvNT_6ParamsE$_ZZN4cute12filter_tupleINS_5tupleIJiNS_1CILi0EEEEEES4_ZNS_6detail9lift_diceIS4_S4_EEDaRKT_RKT0_EUlRKT_RKT0_E_EEDaS9_SC_OT1_ENKUlDpSF_E_clIJNS1_IJiEEENS1_IJS3_EEEEEEDaSM_,($_ZN7cutlass13device_kernelIN5flash19enable_sm80_to_sm89INS1_16FlashAttnBwdSm80INS1_25CollectiveMainloopBwdSm80ILi2ELi2EN4cute5tupleIJNS5_1CILi128EEES8_NS7_ILi64EEEEEENS_10bfloat16_tEfNS_4arch4Sm80ELb0ELb0ELb1ELb0ELb0ELb0ELb0ELb0ELi2ELi4ELi4ELi4ELb0EEENS1_21CollectiveEpilogueBwdISA_SB_SD_Li256ELb0ELb0ELi2EEENS1_19SingleTileSchedulerILb0ELb0ELb0ELi128EEEEEEEEEvNT_6ParamsE$_ZZN4cute13to_mixed_bitsINS_5tupleIJNS1_IJNS_1CILi4EEENS2_ILi8EEEEEENS2_ILi2EEENS2_ILi1EEEEEENS1_IJNS1_IJNS2_ILi0EEENS2_ILi64EEEEEES9_S9_EEENS1_IJNS1_IJiiEEEiS9_EEEEEDaRKT_RKT0_RKT1_ENKUlDpRKT_E_clIJNS_9MixedBitsILj0ELj448EEENS2_ILj0EEESW_EEEDaSR_ - $_ZN7cutlass13device_kernelIN5flash19enable_sm80_to_sm89INS1_16FlashAttnBwdSm80INS1_25CollectiveMainloopBwdSm80ILi2ELi2EN4cute5tupleIJNS5_1CILi128EEES8_NS7_ILi64EEEEEENS_10bfloat16_tEfNS_4arch4Sm80ELb0ELb0ELb1ELb0ELb0ELb0ELb0ELb0ELi2ELi4ELi4ELi4ELb0EEENS1_21CollectiveEpilogueBwdISA_SB_SD_Li256ELb0ELb0ELi2EEENS1_19SingleTileSchedulerILb0ELb0ELb0ELi128EEEEEEEEEvNT_6ParamsE$_ZZN4cute12filter_tupleINS_5tupleIJiNS_1CILi0EEEEEES4_ZNS_6detail9lift_diceIS4_S4_EEDaRKT_RKT0_EUlRKT_RKT0_E_EEDaS9_SC_OT1_ENKUlDpSF_E_clIJNS1_IJiEEENS1_IJS3_EEEEEEDaSM_)
$_ZN7cutlass13device_kernelIN5flash19enable_sm80_to_sm89INS1_16FlashAttnBwdSm80INS1_25CollectiveMainloopBwdSm80ILi2ELi2EN4cute5tupleIJNS5_1CILi128EEES8_NS7_ILi64EEEEEENS_10bfloat16_tEfNS_4arch4Sm80ELb0ELb0ELb1ELb0ELb0ELb0ELb0ELb0ELi2ELi4ELi4ELi4ELb0EEENS1_21CollectiveEpilogueBwdISA_SB_SD_Li256ELb0ELb0ELi2EEENS1_19SingleTileSchedulerILb0ELb0ELb0ELi128EEEEEEEEEvNT_6ParamsE$_ZZN4cute12filter_tupleINS_5tupleIJiNS_1CILi0EEEEEES4_ZNS_6detail9lift_diceIS4_S4_EEDaRKT_RKT0_EUlRKT_RKT0_E_EEDaS9_SC_OT1_ENKUlDpSF_E_clIJNS1_IJiEEENS1_IJS3_EEEEEEDaSM_:
[----:B------:R-:W-:Y:S02]  /*ba40*/  IADD3 R2, R1, 0x1684, RZ ;  /* 0x0000168401027810 */ /* 0x000fe40007ffe0ff */
[----:B------:R-:W-:Y:S02]  /*ba50*/  MOV R6, 0xba80 ;  /* 0x0000ba8000067802 */ /* 0x000fe40000000f00 */
[----:B------:R-:W-:Y:S02]  /*ba60*/  IADD3 R2, R2, c[0x0][0x20], RZ ;  /* 0x0000080002027a10 */ /* 0x000fe40007ffe0ff */
[----:B------:R-:W-:Y:S05]  /*ba70*/  CALL.REL.NOINC `($_ZN7cutlass13device_kernelIN5flash19enable_sm80_to_sm89INS1_16FlashAttnBwdSm80INS1_25CollectiveMainloopBwdSm80ILi2ELi2EN4cute5tupleIJNS5_1CILi128EEES8_NS7_ILi64EEEEEENS_10bfloat16_tEfNS_4arch4Sm80ELb0ELb0ELb1ELb0ELb0ELb0ELb0ELb0ELi2ELi4ELi4ELi4ELb0EEENS1_21CollectiveEpilogueBwdISA_SB_SD_Li256ELb0ELb0ELi2EEENS1_19SingleTileSchedulerILb0ELb0ELb0ELi128EEEEEEEEEvNT_6ParamsE$_ZN4cute3eso3ESOILb0ELb1EJiNS_1CILi0EEEEEC2ERKiRKS3_) ;  /* 0xffffb55000007944 */ /* 0x000fea0003c3ffff */
[----:B-1----:R1:W5:Y:S01]  /*ba80*/  LDL R2, [R1+0x1684] ;  /* 0x0016840001027983 */ /* 0x0023620000100800 */
[----:B------:R-:W-:-:S04]  /*ba90*/  MOV R95, 0x0 ;  /* 0x00000000005f7802 */ /* 0x000fc80000000f00 */
[----:B------:R-:W-:Y:S05]  /*baa0*/  RET.REL.NODEC R94 `(_ZN7cutlass13device_kernelIN5flash19enable_sm80_to_sm89INS1_16FlashAttnBwdSm80INS1_25CollectiveMainloopBwdSm80ILi2ELi2EN4cute5tupleIJNS5_1CILi128EEES8_NS7_ILi64EEEEEENS_10bfloat16_tEfNS_4arch4Sm80ELb0ELb0ELb1ELb0ELb0ELb0ELb0ELb0ELi2ELi4ELi4ELi4ELb0EEENS1_21CollectiveEpilogueBwdISA_SB_SD_Li256ELb0ELb0ELi2EEENS1_19SingleTileSchedulerILb0ELb0ELb0ELi128EEEEEEEEEvNT_6ParamsE) ;  /* 0xffff45505e007950 */ /* 0x000fea0003c3ffff */
        .type           $_ZN7cutlass13device_kernelIN5flash19enable_sm80_to_sm89INS1_16FlashAttnBwdSm80INS1_25CollectiveMainloopBwdSm80ILi2ELi2EN4cute5tupleIJNS5_1CILi128EEES8_NS7_ILi64EEEEEENS_10bfloat16_tEfNS_4arch4Sm80ELb0ELb0ELb1ELb0ELb0ELb0ELb0ELb0ELi2ELi4ELi4ELi4ELb0EEENS1_21CollectiveEpilogueBwdISA_SB_SD_Li256ELb0ELb0ELi2EEENS1_19SingleTileSchedulerILb0ELb0ELb0ELi128EEEEEEEEEvNT_6ParamsE$_ZZN4cute13to_mixed_bitsINS_5tupleIJNS1_IJNS_1CILi4EEENS2_ILi8EEEEEENS2_ILi2EEENS2_ILi1EEEEEENS1_IJNS1_IJNS2_ILi0EEENS2_ILi64EEEEEES9_S9_EEENS1_IJNS1_IJiiEEEiS9_EEEEEDaRKT_RKT0_RKT1_ENKUlDpRKT_E_clIJNS_9MixedBitsILj0ELj448EEENS2_ILj0EEESW_EEEDaSR_,@function
        .size           $_ZN7cutlass13device_kernelIN5flash19enable_sm80_to_sm89INS1_16FlashAttnBwdSm80INS1_25CollectiveMainloopBwdSm80ILi2ELi2EN4cute5tupleIJNS5_1CILi128EEES8_NS7_ILi64EEEEEENS_10bfloat16_tEfNS_4arch4Sm80ELb0ELb0ELb1ELb0ELb0ELb0ELb0ELb0ELi2ELi4ELi4ELi4ELb0EEENS1_21CollectiveEpilogueBwdISA_SB_SD_Li256ELb0ELb0ELi2EEENS1_19SingleTileSchedulerILb0ELb0ELb0ELi128EEEEEEEEEvNT_6ParamsE$_ZZN4cute13to_mixed_bitsINS_5tupleIJNS1_IJNS_1CILi4EEENS2_ILi8EEEEEENS2_ILi2EEENS2_ILi1EEEEEENS1_IJNS1_IJNS2_ILi0EEENS2_ILi64EEEEEES9_S9_EEENS1_IJNS1_IJiiEEEiS9_EEEEEDaRKT_RKT0_RKT1_ENKUlDpRKT_E_clIJNS_9MixedBitsILj0ELj448EEENS2_ILj0EEESW_EEEDaSR_,($_ZN7cutlass13device_kernelIN5flash19enable_sm80_to_sm89INS1_16FlashAttnBwdSm80INS1_25CollectiveMainloopBwdSm80ILi2ELi2EN4cute5tupleIJNS5_1CILi128EEES8_NS7_ILi64EEEEEENS_10bfloat16_tEfNS_4arch4Sm80ELb0ELb0ELb1ELb0ELb0ELb0ELb0ELb0ELi2ELi4ELi4ELi4ELb0EEENS1_21CollectiveEpilogueBwdISA_SB_SD_Li256ELb0ELb0ELi2EEENS1_19SingleTileSchedulerILb0ELb0ELb0ELi128EEEEEEEEEvNT_6ParamsE$_ZZN4cute13to_mixed_bitsINS_5tupleIJNS1_IJNS_1CILi4EEENS2_ILi8EEEEEENS2_ILi2EEENS2_ILi1EEEEEENS1_IJNS1_IJNS2_ILi0EEENS2_ILi64EEEEEES9_S9_EEENS1_IJNS1_IJiiEEEiS9_EEEEEDaRKT_RKT0_RKT1_ENKUlRKT_RKT0_RKT1_E_clIS5_SB_SD_EEDaSQ_ST_SW_ - $_ZN7cutlass13device_kernelIN5flash19enable_sm80_to_sm89INS1_16FlashAttnBwdSm80INS1_25CollectiveMainloopBwdSm80ILi2ELi2EN4cute5tupleIJNS5_1CILi128EEES8_NS7_ILi64EEEEEENS_10bfloat16_tEfNS_4arch4Sm80ELb0ELb0ELb1ELb0ELb0ELb0ELb0ELb0ELi2ELi4ELi4ELi4ELb0EEENS1_21CollectiveEpilogueBwdISA_SB_SD_Li256ELb0ELb0ELi2EEENS1_19SingleTileSchedulerILb0ELb0ELb0ELi128EEEEEEEEEvNT_6ParamsE$_ZZN4cute13to_mixed_bitsINS_5tupleIJNS1_IJNS_1CILi4EEENS2_ILi8EEEEEENS2_ILi2EEENS2_ILi1EEEEEENS1_IJNS1_IJNS2_ILi0EEENS2_ILi64EEEEEES9_S9_EEENS1_IJNS1_IJiiEEEiS9_EEEEEDaRKT_RKT0_RKT1_ENKUlDpRKT_E_clIJNS_9MixedBitsILj0ELj448EEENS2_ILj0EEESW_EEEDaSR_)
$_ZN7cutlass13device_kernelIN5flash19enable_sm80_to_sm89INS1_16FlashAttnBwdSm80INS1_25CollectiveMainloopBwdSm80ILi2ELi2EN4cute5tupleIJNS5_1CILi128EEES8_NS7_ILi64EEEEEENS_10bfloat16_tEfNS_4arch4Sm80ELb0ELb0ELb1ELb0ELb0ELb0ELb0ELb0ELi2ELi4ELi4ELi4ELb0EEENS1_21CollectiveEpilogueBwdISA_SB_SD_Li256ELb0ELb0ELi2EEENS1_19SingleTileSchedulerILb0ELb0ELb0ELi128EEEEEEEEEvNT_6ParamsE$_ZZN4cute13to_mixed_bitsINS_5tupleIJNS1_IJNS_1CILi4EEENS2_ILi8EEEEEENS2_ILi2EEENS2_ILi1EEEEEENS1_IJNS1_IJNS2_ILi0EEENS2_ILi64EEEEEES9_S9_EEENS1_IJNS1_IJiiEEEiS9_EEEEEDaRKT_RKT0_RKT1_ENKUlDpRKT_E_clIJNS_9MixedBitsILj0ELj448EEENS2_ILj0EEESW_EEEDaSR_:
[----:B------:R-:W-:Y:S01]  /*bab0*/  IMAD.MOV.U32 R8, RZ, RZ, R6 ;  /* 0x000000ffff087224 */ /* 0x000fe200078e0006 */
[----:B------:R-:W-:Y:S02]  /*bac0*/  MOV R9, 0x0 ;  /* 0x0000000000097802 */ /* 0x000fe40000000f00 */
[----:B------:R-:W-:Y:S02]  /*bad0*/  LOP3.LUT R2, R2, 0x1c0, RZ, 0xc0, !PT ;  /* 0x000001c002027812 */ /* 0x000fe400078ec0ff */
[----:B------:R-:W-:Y:S05]  /*bae0*/  RET.REL.NODEC R8 `(_ZN7cutlass13device_kernelIN5flash19enable_sm80_to_sm89INS1_16FlashAttnBwdSm80INS1_25CollectiveMainloopBwdSm80ILi2ELi2EN4cute5tupleIJNS5_1CILi128EEES8_NS7_ILi64EEEEEENS_10bfloat16_tEfNS_4arch4Sm80ELb0ELb0ELb1ELb0ELb0ELb0ELb0ELb0ELi2ELi4ELi4ELi4ELb0EEENS1_21CollectiveEpilogueBwdISA_SB_SD_Li256ELb0ELb0ELi2EEENS1_19SingleTileSchedulerILb0ELb0ELb0ELi128EEEEEEEEEvNT_6ParamsE) ;  /* 0xffff451008007950 */ /* 0x000fea0003c3ffff */
        .type           $_ZN7cutlass13device_kernelIN5flash19enable_sm80_to_sm89INS1_16FlashAttnBwdSm80INS1_25CollectiveMainloopBwdSm80ILi2ELi2EN4cute5tupleIJNS5_1CILi128EEES8_NS7_ILi64EEEEEENS_10bfloat16_tEfNS_4arch4Sm80ELb0ELb0ELb1ELb0ELb0ELb0ELb0ELb0ELi2ELi4ELi4ELi4ELb0EEENS1_21CollectiveEpilogueBwdISA_SB_SD_Li256ELb0ELb0ELi2EEENS1_19SingleTileSchedulerILb0ELb0ELb0ELi128EEEEEEEEEvNT_6ParamsE$_ZZN4cute13to_mixed_bitsINS_5tupleIJNS1_IJNS_1CILi4EEENS2_ILi8EEEEEENS2_ILi2EEENS2_ILi1EEEEEENS1_IJNS1_IJNS2_ILi0EEENS2_ILi64EEEEEES9_S9_EEENS1_IJNS1_IJiiEEEiS9_EEEEEDaRKT_RKT0_RKT1_ENKUlRKT_RKT0_RKT1_E_clIS5_SB_SD_EEDaSQ_ST_SW_,@function
        .size           $_ZN7cutlass13device_kernelIN5flash19enable_sm80_to_sm89INS1_16FlashAttnBwdSm80INS1_25CollectiveMainloopBwdSm80ILi2ELi2EN4cute5tupleIJNS5_1CILi128EEES8_NS7_ILi64EEEEEENS_10bfloat16_tEfNS_4arch4Sm80ELb0ELb0ELb1ELb0ELb0ELb0ELb0ELb0ELi2ELi4ELi4ELi4ELb0EEENS1_21CollectiveEpilogueBwdISA_SB_SD_Li256ELb0ELb0ELi2EEENS1_19SingleTileSchedulerILb0ELb0ELb0ELi128EEEEEEEEEvNT_6ParamsE$_ZZN4cute13to_mixed_bitsINS_5tupleIJNS1_IJNS_1CILi4EEENS2_ILi8EEEEEENS2_ILi2EEENS2_ILi1EEEEEENS1_IJNS1_IJNS2_ILi0EEENS2_ILi64EEEEEES9_S9_EEENS1_IJNS1_IJiiEEEiS9_EEEEEDaRKT_RKT0_RKT1_ENKUlRKT_RKT0_RKT1_E_clIS5_SB_SD_EEDaSQ_ST_SW_,($_ZN7cutlass13device_kernelIN5flash19enable_sm80_to_sm89INS1_16FlashAttnBwdSm80INS1_25CollectiveMainloopBwdSm80ILi2ELi2EN4cute5tupleIJNS5_1CILi128EEES8_NS7_ILi64EEEEEENS_10bfloat16_tEfNS_4arch4Sm80ELb0ELb0ELb1ELb0ELb0ELb0ELb0ELb0ELi2ELi4ELi4ELi4ELb0EEENS1_21CollectiveEpilogueBwdISA_SB_SD_Li256ELb0ELb0ELi2EEENS1_19SingleTileSchedulerILb0ELb0ELb0ELi128EEEEEEEEEvNT_6ParamsE$_ZZN4cute13to_mixed_bitsINS_5tupleIJNS1_IJNS_1CILi4EEENS2_ILi8EEEEEENS2_ILi2EEENS2_ILi1EEEEEENS1_IJNS1_IJNS2_ILi128EEENS2_ILi0EEEEEES4_SA_EEENS1_IJNS1_IJiiEEEiSA_EEEEEDaRKT_RKT0_RKT1_ENKUlDpRKT_E_clIJNS_9MixedBitsILj0ELj384EEENSU_ILj0ELj8EEENS2_ILj0EEEEEEDaSR_ - $_ZN7cutlass13device_kernelIN5flash19enable_sm80_to_sm89INS1_16FlashAttnBwdSm80INS1_25CollectiveMainloopBwdSm80ILi2ELi2EN4cute5tupleIJNS5_1CILi128EEES8_NS7_ILi64EEEEEENS_10bfloat16_tEfNS_4arch4Sm80ELb0ELb0ELb1ELb0ELb0ELb0ELb0ELb0ELi2ELi4ELi4ELi4ELb0EEENS1_21CollectiveEpilogueBwdISA_SB_SD_Li256ELb0ELb0ELi2EEENS1_19SingleTileSchedulerILb0ELb0ELb0ELi128EEEEEEEEEvNT_6ParamsE$_ZZN4cute13to_mixed_bitsINS_5tupleIJNS1_IJNS_1CILi4EEENS2_ILi8EEEEEENS2_ILi2EEENS2_ILi1EEEEEENS1_IJNS1_IJNS2_ILi0EEENS2_ILi64EEEEEES9_S9_EEENS1_IJNS1_IJiiEEEiS9_EEEEEDaRKT_RKT0_RKT1_ENKUlRKT_RKT0_RKT1_E_clIS5_SB_SD_EEDaSQ_ST_SW_)
$_ZN7cutlass13device_kernelIN5flash19enable_sm80_to_sm89INS1_16FlashAttnBwdSm80INS1_25CollectiveMainloopBwdSm80ILi2ELi2EN4cute5tupleIJNS5_1CILi128EEES8_NS7_ILi64EEEEEENS_10bfloat16_tEfNS_4arch4Sm80ELb0ELb0ELb1ELb0ELb0ELb0ELb0ELb0ELi2ELi4ELi4ELi4ELb0EEENS1_21CollectiveEpilogueBwdISA_SB_SD_Li256ELb0ELb0ELi2EEENS1_19SingleTileSchedulerILb0ELb0ELb0ELi128EEEEEEEEEvNT_6ParamsE$_ZZN4cute13to_mixed_bitsINS_5tupleIJNS1_IJNS_1CILi4EEENS2_ILi8EEEEEENS2_ILi2EEENS2_ILi1EEEEEENS1_IJNS1_IJNS2_ILi0EEENS2_ILi64EEEEEES9_S9_EEENS1_IJNS1_IJiiEEEiS9_EEEEEDaRKT_RKT0_RKT1_ENKUlRKT_RKT0_RKT1_E_clIS5_SB_SD_EEDaSQ_ST_SW_:
[----:B------:R-:W-:Y:S02]  /*baf0*/  MOV R2, 0xbb10 ;  /* 0x0000bb1000027802 */ /* 0x000fe40000000f00 */
[----:B------:R-:W-:Y:S05]  /*bb00*/  CALL.REL.NOINC `($_ZN7cutlass13device_kernelIN5flash19enable_sm80_to_sm89INS1_16FlashAttnBwdSm80INS1_25CollectiveMainloopBwdSm80ILi2ELi2EN4cute5tupleIJNS5_1CILi128EEES8_NS7_ILi64EEEEEENS_10bfloat16_tEfNS_4arch4Sm80ELb0ELb0ELb1ELb0ELb0ELb0ELb0ELb0ELi2ELi4ELi4ELi4ELb0EEENS1_21CollectiveEpilogueBwdISA_SB_SD_Li256ELb0ELb0ELi2EEENS1_19SingleTileSchedulerILb0ELb0ELb0ELi128EEEEEEEEEvNT_6ParamsE$_ZZN4cute13to_mixed_bitsINS_5tupleIJNS_1CILi4EEENS2_ILi8EEEEEENS1_IJNS2_ILi0EEENS2_ILi64EEEEEENS1_IJiiEEEEEDaRKT_RKT0_RKT1_ENKUlRKT_RKT0_RKT1_E_clIS4_S7_iEEDaSL_SO_SR_) ;  /* 0x0000038000007944 */ /* 0x000fea0003c00000 */
[----:B------:R-:W-:Y:S02]  /*bb10*/  MOV R2, 0xbb30 ;  /* 0x0000bb3000027802 */ /* 0x000fe40000000f00 */
[----:B------:R-:W-:Y:S05]  /*bb20*/  CALL.REL.NOINC `($_ZN7cutlass13device_kernelIN5flash19enable_sm80_to_sm89INS1_16FlashAttnBwdSm80INS1_25CollectiveMainloopBwdSm80ILi2ELi2EN4cute5tupleIJNS5_1CILi128EEES8_NS7_ILi64EEEEEENS_10bfloat16_tEfNS_4arch4Sm80ELb0ELb0ELb1ELb0ELb0ELb0ELb0ELb0ELi2ELi4ELi4ELi4ELb0EEENS1_21CollectiveEpilogueBwdISA_SB_SD_Li256ELb0ELb0ELi2EEENS1_19SingleTileSchedulerILb0ELb0ELb0ELi128EEEEEEEEEvNT_6ParamsE$_ZZN4cute13to_mixed_bitsINS_5tupleIJNS_1CILi4EEENS2_ILi8EEEEEENS1_IJNS2_ILi0EEENS2_ILi64EEEEEENS1_IJiiEEEEEDaRKT_RKT0_RKT1_ENKUlDpRKT_E_clIJNS2_ILj0EEENS_9MixedBitsILj0ELj448EEEEEEDaSM_) ;  /* 0x0000032000007944 */ /* 0x000fea0003c00000 */
[----:B------:R-:W-:Y:S02]  /*bb30*/  MOV R8, R6 ;  /* 0x0000000600087202 */ /* 0x000fe40000000f00 */
[----:B------:R-:W-:Y:S02]  /*bb40*/  MOV R9, 0x0 ;  /* 0x0000000000097802 */ /* 0x000fe40000000f00 */
[----:B------:R-:W-:Y:S02]  /*bb50*/  MOV R2, R3 ;  /* 0x0000000300027202 */ /* 0x000fe40000000f00 */
[----:B------:R-:W-:Y:S05]  /*bb60*/  RET.REL.NODEC R8 `(_ZN7cutlass13device_kernelIN5flash19enable_sm80_to_sm89INS1_16FlashAttnBwdSm80INS1_25CollectiveMainloopBwdSm80ILi2ELi2EN4cute5tupleIJNS5_1CILi128EEES8_NS7_ILi64EEEEEENS_10bfloat16_tEfNS_4arch4Sm80ELb0ELb0ELb1ELb0ELb0ELb0ELb0ELb0ELi2ELi4ELi4ELi4ELb0EEENS1_21CollectiveEpilogueBwdISA_SB_SD_Li256ELb0ELb0ELi2EEENS1_19SingleTileSchedulerILb0ELb0ELb0ELi128EEEEEEEEEvNT_6ParamsE) ;  /* 0xffff449008007950 */ /* 0x000fea0003c3ffff */
        .type           $_ZN7cutlass13device_kernelIN5flash19enable_sm80_to_sm89INS1_16FlashAttnBwdSm80INS1_25CollectiveMainloopBwdSm80ILi2ELi2EN4cute5tupleIJNS5_1CILi128EEES8_NS7_ILi64EEEEEENS_10bfloat16_tEfNS_4arch4Sm80ELb0ELb0ELb1ELb0ELb0ELb0ELb0ELb0ELi2ELi4ELi4ELi4ELb0EEENS1_21CollectiveEpilogueBwdISA_SB_SD_Li256ELb0ELb0ELi2EEENS1_19SingleTileSchedulerILb0ELb0ELb0ELi128EEEEEEEEEvNT_6ParamsE$_ZZN4cute13to_mixed_bitsINS_5tupleIJNS1_IJNS_1CILi4EEENS2_ILi8EEEEEENS2_ILi2EEENS2_ILi1EEEEEENS1_IJNS1_IJNS2_ILi128EEENS2_ILi0EEEEEES4_SA_EEENS1_IJNS1_IJiiEEEiSA_EEEEEDaRKT_RKT0_RKT1_ENKUlDpRKT_E_clIJNS_9MixedBitsILj0ELj384EEENSU_ILj0ELj8EEENS2_ILj0EEEEEEDaSR_,@function
        .size           $_ZN7cutlass13device_kernelIN5flash19enable_sm80_to_sm89INS1_16FlashAttnBwdSm80INS1_25CollectiveMainloopBwdSm80ILi2ELi2EN4cute5tupleIJNS5_1CILi128EEES8_NS7_ILi64EEEEEENS_10bfloat16_tEfNS_4arch4Sm80ELb0ELb0ELb1ELb0ELb0ELb0ELb0ELb0ELi2ELi4ELi4ELi4ELb0EEENS1_21CollectiveEpilogueBwdISA_SB_SD_Li256ELb0ELb0ELi2EEENS1_19SingleTileSchedulerILb0ELb0ELb0ELi128EEEEEEEEEvNT_6ParamsE$_ZZN4cute13to_mixed_bitsINS_5tupleIJNS1_IJNS_1CILi4EEENS2_ILi8EEEEEENS2_ILi2EEENS2_ILi1EEEEEENS1_IJNS1_IJNS2_ILi128EEENS2_ILi0EEEEEES4_SA_EEENS1_IJNS1_IJiiEEEiSA_EEEEEDaRKT_RKT0_RKT1_ENKUlDpRKT_E_clIJNS_9MixedBitsILj0ELj384EEENSU_ILj0ELj8EEENS2_ILj0EEEEEEDaSR_,($_ZN7cutlass13device_kernelIN5flash19enable_sm80_to_sm89INS1_16FlashAttnBwdSm80INS1_25CollectiveMainloopBwdSm80ILi2ELi2EN4cute5tupleIJNS5_1CILi128EEES8_NS7_ILi64EEEEEENS_10bfloat16_tEfNS_4arch4Sm80ELb0ELb0ELb1ELb0ELb0ELb0ELb0ELb0ELi2ELi4ELi4ELi4ELb0EEENS1_21CollectiveEpilogueBwdISA_SB_SD_Li256ELb0ELb0ELi2EEENS1_19SingleTileSchedulerILb0ELb0ELb0ELi128EEEEEEEEEvNT_6ParamsE$_ZZN4cute13to_mixed_bitsINS_5tupleIJNS1_IJNS_1CILi4EEENS2_ILi8EEEEEENS2_ILi2EEENS2_ILi1EEEEEENS1_IJNS1_IJNS2_ILi128EEENS2_ILi0EEEEEES4_SA_EEENS1_IJNS1_IJiiEEEiSA_EEEEEDaRKT_RKT0_RKT1_ENKUlRKT_RKT0_RKT1_E_clIS5_SB_SD_EEDaSQ_ST_SW_ - $_ZN7cutlass13device_kernelIN5flash19enable_sm80_to_sm89INS1_16FlashAttnBwdSm80INS1_25CollectiveMainloopBwdSm80ILi2ELi2EN4cute5tupleIJNS5_1CILi128EEES8_NS7_ILi64EEEEEENS_10bfloat16_tEfNS_4arch4Sm80ELb0ELb0ELb1ELb0ELb0ELb0ELb0ELb0ELi2ELi4ELi4ELi4ELb0EEENS1_21CollectiveEpilogueBwdISA_SB_SD_Li256ELb0ELb0ELi2EEENS1_19SingleTileSchedulerILb0ELb0ELb0ELi128EEEEEEEEEvNT_6ParamsE$_ZZN4cute13to_mixed_bitsINS_5tupleIJNS1_IJNS_1CILi4EEENS2_ILi8EEEEEENS2_ILi2EEENS2_ILi1EEEEEENS1_IJNS1_IJNS2_ILi128EEENS2_ILi0EEEEEES4_SA_EEENS1_IJNS1_IJiiEEEiSA_EEEEEDaRKT_RKT0_RKT1_ENKUlDpRKT_E_clIJNS_9MixedBitsILj0ELj384EEENSU_ILj0ELj8EEENS2_ILj0EEEEEEDaSR_)
$_ZN7cutlass13device_kernelIN5flash19enable_sm80_to_sm89INS1_16FlashAttnBwdSm80INS1_25CollectiveMainloopBwdSm80ILi2ELi2EN4cute5tupleIJNS5_1CILi128EEES8_NS7_ILi64EEEEEENS_10bfloat16_tEfNS_4arch4Sm80ELb0ELb0ELb1ELb0ELb0ELb0ELb0ELb0ELi2ELi4ELi4ELi4ELb0EEENS1_21CollectiveEpilogueBwdISA_SB_SD_Li256ELb0ELb0ELi2EEENS1_19SingleTileSchedulerILb0ELb0ELb0ELi128EEEEEEEEEvNT_6ParamsE$_ZZN4cute13to_mixed_bitsINS_5tupleIJNS1_IJNS_1CILi4EEENS2_ILi8EEEEEENS2_ILi2EEENS2_ILi1EEEEEENS1_IJNS1_IJNS2_ILi128EEENS2_ILi0EEEEEES4_SA_EEENS1_IJNS1_IJiiEEEiSA_EEEEEDaRKT_RKT0_RKT1_ENKUlDpRKT_E_clIJNS_9MixedBitsILj0ELj384EEENSU_ILj0ELj8EEENS2_ILj0EEEEEEDaSR_:
[----:B------:R-:W-:-:S04]  /*bb70*/  LOP3.LUT R6, R5, 0x8, RZ, 0xc0, !PT ;  /* 0x0000000805067812 */ /* 0x000fc800078ec0ff */
[----:B------:R-:W-:Y:S01]  /*bb80*/  LOP3.LUT R11, R6, 0x188, R3, 0x78, !PT ;  /* 0x00000188060b7812 */ /* 0x000fe200078e7803 */
[----:B------:R-:W-:-:S04]  /*bb90*/  IMAD.MOV.U32 R3, RZ, RZ, 0x0 ;  /* 0x00000000ff037424 */ /* 0x000fc800078e00ff */
[----:B------:R-:W-:Y:S05]  /*bba0*/  RET.REL.NODEC R2 `(_ZN7cutlass13device_kernelIN5flash19enable_sm80_to_sm89INS1_16FlashAttnBwdSm80INS1_25CollectiveMainloopBwdSm80ILi2ELi2EN4cute5tupleIJNS5_1CILi128EEES8_NS7_ILi64EEEEEENS_10bfloat16_tEfNS_4arch4Sm80ELb0ELb0ELb1ELb0ELb0ELb0ELb0ELb0ELi2ELi4ELi4ELi4ELb0EEENS1_21CollectiveEpilogueBwdISA_SB_SD_Li256ELb0ELb0ELi2EEENS1_19SingleTileSchedulerILb0ELb0ELb0ELi128EEEEEEEEEvNT_6ParamsE) ;  /* 0xffff445002007950 */ /* 0x000fea0003c3ffff */
        .type           $_ZN7cutlass13device_kernelIN5flash19enable_sm80_to_sm89INS1_16FlashAttnBwdSm80INS1_25CollectiveMainloopBwdSm80ILi2ELi2EN4cute5tupleIJNS5_1CILi128EEES8_NS7_ILi64EEEEEENS_10bfloat16_tEfNS_4arch4Sm80ELb0ELb0ELb1ELb0ELb0ELb0ELb0ELb0ELi2ELi4ELi4ELi4ELb0EEENS1_21CollectiveEpilogueBwdISA_SB_SD_Li256ELb0ELb0ELi2EEENS1_19SingleTileSchedulerILb0ELb0ELb0ELi128EEEEEEEEEvNT_6ParamsE$_ZZN4cute13to_mixed_bitsINS_5tupleIJNS1_IJNS_1CILi4EEENS2_ILi8EEEEEENS2_ILi2EEENS2_ILi1EEEEEENS1_IJNS1_IJNS2_ILi128EEENS2_ILi0EEEEEES4_SA_EEENS1_IJNS1_IJiiEEEiSA_EEEEEDaRKT_RKT0_RKT1_ENKUlRKT_RKT0_RKT1_E_clIS5_SB_SD_EEDaSQ_ST_SW_,@function
        .size           $_ZN7cutlass13device_kernelIN5flash19enable_sm80_to_sm89INS1_16FlashAttnBwdSm80INS1_25CollectiveMainloopBwdSm80ILi2ELi2EN4cute5tupleIJNS5_1CILi128EEES8_NS7_ILi64EEEEEENS_10bfloat16_tEfNS_4arch4Sm80ELb0ELb0ELb1ELb0ELb0ELb0ELb0ELb0ELi2ELi4ELi4ELi4ELb0EEENS1_21CollectiveEpilogueBwdISA_SB_SD_Li256ELb0ELb0ELi2EEENS1_19SingleTileSchedulerILb0ELb0ELb0ELi128EEEEEEEEEvNT_6ParamsE$_ZZN4cute13to_mixed_bitsINS_5tupleIJNS1_IJNS_1CILi4EEENS2_ILi8EEEEEENS2_ILi2EEENS2_ILi1EEEEEENS1_IJNS1_IJNS2_ILi128EEENS2_ILi0EEEEEES4_SA_EEENS1_IJNS1_IJiiEEEiSA_EEEEEDaRKT_RKT0_RKT1_ENKUlRKT_RKT0_RKT1_E_clIS5_SB_SD_EEDaSQ_ST_SW_,($_ZN7cutlass13device_kernelIN5flash19enable_sm80_to_sm89INS1_16FlashAttnBwdSm80INS1_25CollectiveMainloopBwdSm80ILi2ELi2EN4cute5tupleIJNS5_1CILi128EEES8_NS7_ILi64EEEEEENS_10bfloat16_tEfNS_4arch4Sm80ELb0ELb0ELb1ELb0ELb0ELb0ELb0ELb0ELi2ELi4ELi4ELi4ELb0EEENS1_21CollectiveEpilogueBwdISA_SB_SD_Li256ELb0ELb0ELi2EEENS1_19SingleTileSchedulerILb0ELb0ELb0ELi128EEEEEEEEEvNT_6ParamsE$_ZZN4cute13to_mixed_bitsINS_5tupleIJNS1_IJNS_1CILi4EEENS2_ILi8EEEEEENS2_ILi2EEENS2_ILi1EEEEEENS1_IJNS1_IJNS2_ILi128EEENS2_ILi0EEEEEES4_SA_EEENS1_IJNS1_IJiiEEEiSA_EEEEEDaRKT_RKT0_RKT1_ENKUlRKT_RKT0_RKT1_E_clIS6_S4_iEEDaSQ_ST_SW_ - $_ZN7cutlass13device_kernelIN5flash19enable_sm80_to_sm89INS1_16FlashAttnBwdSm80INS1_25CollectiveMainloopBwdSm80ILi2ELi2EN4cute5tupleIJNS5_1CILi128EEES8_NS7_ILi64EEEEEENS_10bfloat16_tEfNS_4arch4Sm80ELb0ELb0ELb1ELb0ELb0ELb0ELb0ELb0ELi2ELi4ELi4ELi4ELb0EEENS1_21CollectiveEpilogueBwdISA_SB_SD_Li256ELb0ELb0ELi2EEENS1_19SingleTileSchedulerILb0ELb0ELb0ELi128EEEEEEEEEvNT_6ParamsE$_ZZN4cute13to_mixed_bitsINS_5tupleIJNS1_IJNS_1CILi4EEENS2_ILi8EEEEEENS2_ILi2EEENS2_ILi1EEEEEENS1_IJNS1_IJNS2_ILi128EEENS2_ILi0EEEEEES4_SA_EEENS1_IJNS1_IJiiEEEiSA_EEEEEDaRKT_RKT0_RKT1_ENKUlRKT_RKT0_RKT1_E_clIS5_SB_SD_EEDaSQ_ST_SW_)
$_ZN7cutlass13device_kernelIN5flash19enable_sm80_to_sm89INS1_16FlashAttnBwdSm80INS1_25CollectiveMainloopBwdSm80ILi2ELi2EN4cute5tupleIJNS5_1CILi128EEES8_NS7_ILi64EEEEEENS_10bfloat16_tEfNS_4arch4Sm80ELb0ELb0ELb1ELb0ELb0ELb0ELb0ELb0ELi2ELi4ELi4ELi4ELb0EEENS1_21CollectiveEpilogueBwdISA_SB_SD_Li256ELb0ELb0ELi2EEENS1_19SingleTileSchedulerILb0ELb0ELb0ELi128EEEEEEEEEvNT_6ParamsE$_ZZN4cute13to_mixed_bitsINS_5tupleIJNS1_IJNS_1CILi4EEENS2_ILi8EEEEEENS2_ILi2EEENS2_ILi1EEEEEENS1_IJNS1_IJNS2_ILi128EEENS2_ILi0EEEEEES4_SA_EEENS1_IJNS1_IJiiEEEiSA_EEEEEDaRKT_RKT0_RKT1_ENKUlRKT_RKT0_RKT1_E_clIS5_SB_SD_EEDaSQ_ST_SW_:
[----:B------:R-:W-:Y:S02]  /*bbb0*/  MOV R3, R2 ;  /* 0x0000000200037202 */ /* 0x000fe40000000f00 */
[----:B------:R-:W-:Y:S02]  /*bbc0*/  MOV R2, 0xbbe0 ;  /* 0x0000bbe000027802 */ /* 0x000fe40000000f00 */
[----:B------:R-:W-:Y:S05]  /*bbd0*/  CALL.REL.NOINC `($_ZN7cutlass13device_kernelIN5flash19enable_sm80_to_sm89INS1_16FlashAttnBwdSm80INS1_25CollectiveMainloopBwdSm80ILi2ELi2EN4cute5tupleIJNS5_1CILi128EEES8_NS7_ILi64EEEEEENS_10bfloat16_tEfNS_4arch4Sm80ELb0ELb0ELb1ELb0ELb0ELb0ELb0ELb0ELi2ELi4ELi4ELi4ELb0EEENS1_21CollectiveEpilogueBwdISA_SB_SD_Li256ELb0ELb0ELi2EEENS1_19SingleTileSchedulerILb0ELb0ELb0ELi128EEEEEEEEEvNT_6ParamsE$_ZZN4cute13to_mixed_bitsINS_5tupleIJNS_1CILi4EEENS2_ILi8EEEEEENS1_IJNS2_ILi128EEENS2_ILi0EEEEEENS1_IJiiEEEEEDaRKT_RKT0_RKT1_ENKUlRKT_RKT0_RKT1_E_clIS3_S6_iEEDaSL_SO_SR_) ;  /* 0x0000034000007944 */ /* 0x000fea0003c00000 */
[----:B------:R-:W-:Y:S02]  /*bbe0*/  MOV R2, 0xbc00 ;  /* 0x0000bc0000027802 */ /* 0x000fe40000000f00 */
[----:B------:R-:W-:Y:S05]  /*bbf0*/  CALL.REL.NOINC `($_ZN7cutlass13device_kernelIN5flash19enable_sm80_to_sm89INS1_16FlashAttnBwdSm80INS1_25CollectiveMainloopBwdSm80ILi2ELi2EN4cute5tupleIJNS5_1CILi128EEES8_NS7_ILi64EEEEEENS_10bfloat16_tEfNS_4arch4Sm80ELb0ELb0ELb1ELb0ELb0ELb0ELb0ELb0ELi2ELi4ELi4ELi4ELb0EEENS1_21CollectiveEpilogueBwdISA_SB_SD_Li256ELb0ELb0ELi2EEENS1_19SingleTileSchedulerILb0ELb0ELb0ELi128EEEEEEEEEvNT_6ParamsE$_ZZN4cute13to_mixed_bitsINS_5tupleIJNS_1CILi4EEENS2_ILi8EEEEEENS1_IJNS2_ILi128EEENS2_ILi0EEEEEENS1_IJiiEEEEEDaRKT_RKT0_RKT1_ENKUlDpRKT_E_clIJNS_9MixedBitsILj0ELj384EEENS2_ILj0EEEEEEDaSM_) ;  /* 0x000002e000007944 */ /* 0x000fea0003c00000 */
[----:B------:R-:W-:Y:S02]  /*bc00*/  MOV R8, R6 ;  /* 0x0000000600087202 */ /* 0x000fe40000000f00 */
[----:B------:R-:W-:-:S04]  /*bc10*/  MOV R9, 0x0 ;  /* 0x0000000000097802 */ /* 0x000fc80000000f00 */
[----:B------:R-:W-:Y:S05]  /*bc20*/  RET.REL.NODEC R8 `(_ZN7cutlass13device_kernelIN5flash19enable_sm80_to_sm89INS1_16FlashAttnBwdSm80INS1_25CollectiveMainloopBwdSm80ILi2ELi2EN4cute5tupleIJNS5_1CILi128EEES8_NS7_ILi64EEEEEENS_10bfloat16_tEfNS_4arch4Sm80ELb0ELb0ELb1ELb0ELb0ELb0ELb0ELb0ELi2ELi4ELi4ELi4ELb0EEENS1_21CollectiveEpilogueBwdISA_SB_SD_Li256ELb0ELb0ELi2EEENS1_19SingleTileSchedulerILb0ELb0ELb0ELi128EEEEEEEEEvNT_6ParamsE) ;  /* 0xffff43d008007950 */ /* 0x000fea0003c3ffff */
        .type           $_ZN7cutlass13device_kernelIN5flash19enable_sm80_to_sm89INS1_16FlashAttnBwdSm80INS1_25CollectiveMainloopBwdSm80ILi2ELi2EN4cute5tupleIJNS5_1CILi128EEES8_NS7_ILi64EEEEEENS_10bfloat16_tEfNS_4arch4Sm80ELb0ELb0ELb1ELb0ELb0ELb0ELb0ELb0ELi2ELi4ELi4ELi4ELb0EEENS1_21CollectiveEpilogueBwdISA_SB_SD_Li256ELb0ELb0ELi2EEENS1_19SingleTileSchedulerILb0ELb0ELb0ELi128EEEEEEEEEvNT_6ParamsE$_ZZN4cute13to_mixed_bitsINS_5tupleIJNS1_IJNS_1CILi4EEENS2_ILi8EEEEEENS2_ILi2EEENS2_ILi1EEEEEENS1_IJNS1_IJNS2_ILi128EEENS2_ILi0EEEEEES4_SA_EEENS1_IJNS1_IJiiEEEiSA_EEEEEDaRKT_RKT0_RKT1_ENKUlRKT_RKT0_RKT1_E_clIS6_S4_iEEDaSQ_ST_SW_,@function
        .size           $_ZN7cutlass13device_kernelIN5flash19enable_sm80_to_sm89INS1_16FlashAttnBwdSm80INS1_25CollectiveMainloopBwdSm80ILi2ELi2EN4cute5tupleIJNS5_1CILi128EEES8_NS7_ILi64EEEEEENS_10bfloat16_tEfNS_4arch4Sm80ELb0ELb0ELb1ELb0ELb0ELb0ELb0ELb0ELi2ELi4ELi4ELi4ELb0EEENS1_21CollectiveEpilogueBwdISA_SB_SD_Li256ELb0ELb0ELi2EEENS1_19SingleTileSchedulerILb0ELb0ELb0ELi128EEEEEEEEEvNT_6ParamsE$_ZZN4cute13to_mixed_bitsINS_5tupleIJNS1_IJNS_1CILi4EEENS2_ILi8EEEEEENS2_ILi2EEENS2_ILi1EEEEEENS1_IJNS1_IJNS2_ILi128EEENS2_ILi0EEEEEES4_SA_EEENS1_IJNS1_IJiiEEEiSA_EEEEEDaRKT_RKT0_RKT1_ENKUlRKT_RKT0_RKT1_E_clIS6_S4_iEEDaSQ_ST_SW_,($_ZN7cutlass13device_kernelIN5flash19enable_sm80_to_sm89INS1_16FlashAttnBwdSm80INS1_25CollectiveMainloopBwdSm80ILi2ELi2EN4cute5tupleIJNS5_1CILi128EEES8_NS7_ILi64EEEEEENS_10bfloat16_tEfNS_4arch4Sm80ELb0ELb0ELb1ELb0ELb0ELb0ELb0ELb0ELi2ELi4ELi4ELi4ELb0EEENS1_21CollectiveEpilogueBwdISA_SB_SD_Li256ELb0ELb0ELi2EEENS1_19SingleTileSchedulerILb0ELb0ELb0ELi128EEEEEEEEEvNT_6ParamsE$_ZZN4cute13to_mixed_bitsINS_5tupleIJNS1_IJNS_1CILi4EEENS2_ILi8EEEEEES3_NS2_ILi1EEEEEENS1_IJNS1_IJNS2_ILi0EEENS2_ILi64EEEEEES8_S8_EEENS1_IJNS1_IJiiEEEiS8_EEEEEDaRKT_RKT0_RKT1_ENKUlDpRKT_E_clIJNS_9MixedBitsILj0ELj448EEENS2_ILj0EEESV_EEEDaSQ_ - $_ZN7cutlass13device_kernelIN5flash19enable_sm80_to_sm89INS1_16FlashAttnBwdSm80INS1_25CollectiveMainloopBwdSm80ILi2ELi2EN4cute5tupleIJNS5_1CILi128EEES8_NS7_ILi64EEEEEENS_10bfloat16_tEfNS_4arch4Sm80ELb0ELb0ELb1ELb0ELb0ELb0ELb0ELb0ELi2ELi4ELi4ELi4ELb0EEENS1_21CollectiveEpilogueBwdISA_SB_SD_Li256ELb0ELb0ELi2EEENS1_19SingleTileSchedulerILb0ELb0ELb0ELi128EEEEEEEEEvNT_6ParamsE$_ZZN4cute13to_mixed_bitsINS_5tupleIJNS1_IJNS_1CILi4EEENS2_ILi8EEEEEENS2_ILi2EEENS2_ILi1EEEEEENS1_IJNS1_IJNS2_ILi128EEENS2_ILi0EEEEEES4_SA_EEENS1_IJNS1_IJiiEEEiSA_EEEEEDaRKT_RKT0_RKT1_ENKUlRKT_RKT0_RKT1_E_clIS6_S4_iEEDaSQ_ST_SW_)
$_ZN7cutlass13device_kernelIN5flash19enable_sm80_to_sm89INS1_16FlashAttnBwdSm80INS1_25CollectiveMainloopBwdSm80ILi2ELi2EN4cute5tupleIJNS5_1CILi128EEES8_NS7_ILi64EEEEEENS_10bfloat16_tEfNS_4arch4Sm80ELb0ELb0ELb1ELb0ELb0ELb0ELb0ELb0ELi2ELi4ELi4ELi4ELb0EEENS1_21CollectiveEpilogueBwdISA_SB_SD_Li256ELb0ELb0ELi2EEENS1_19SingleTileSchedulerILb0ELb0ELb0ELi128EEEEEEEEEvNT_6ParamsE$_ZZN4cute13to_mixed_bitsINS_5tupleIJNS1_IJNS_1CILi4EEENS2_ILi8EEEEEENS2_ILi2EEENS2_ILi1EEEEEENS1_IJNS1_IJNS2_ILi128EEENS2_ILi0EEEEEES4_SA_EEENS1_IJNS1_IJiiEEEiSA_EEEEEDaRKT_RKT0_RKT1_ENKUlRKT_RKT0_RKT1_E_clIS6_S4_iEEDaSQ_ST_SW_:
[----:B------:R-:W-:Y:S01]  /*bc30*/  MOV R8, R6 ;  /* 0x0000000600087202 */ /* 0x000fe20000000f00 */
[----:B------:R-:W-:Y:S02]  /*bc40*/  IMAD.MOV.U32 R9, RZ, RZ, 0x0 ;  /* 0x00000000ff097424 */ /* 0x000fe400078e00ff */
[----:B------:R-:W-:-:S05]  /*bc50*/  IMAD.SHL.U32 R2, R37, 0x8, RZ ;  /* 0x0000000825027824 */ /* 0x000fca00078e00ff */
[----:B------:R-:W-:Y:S01]  /*bc60*/  LOP3.LUT R2, R2, 0x8, RZ, 0xc0, !PT ;  /* 0x0000000802027812 */ /* 0x000fe200078ec0ff */
[----:B------:R-:W-:Y:S06]  /*bc70*/  RET.REL.NODEC R8 `(_ZN7cutlass13device_kernelIN5flash19enable_sm80_to_sm89INS1_16FlashAttnBwdSm80INS1_25CollectiveMainloopBwdSm80ILi2ELi2EN4cute5tupleIJNS5_1CILi128EEES8_NS7_ILi64EEEEEENS_10bfloat16_tEfNS_4arch4Sm80ELb0ELb0ELb1ELb0ELb0ELb0ELb0ELb0ELi2ELi4ELi4ELi4ELb0EEENS1_21CollectiveEpilogueBwdISA_SB_SD_Li256ELb0ELb0ELi2EEENS1_19SingleTileSchedulerILb0ELb0ELb0ELi128EEEEEEEEEvNT_6ParamsE) ;  /* 0xffff438008007950 */ /* 0x000fec0003c3ffff */
        .type           $_ZN7cutlass13device_kernelIN5flash19enable_sm80_to_sm89INS1_16FlashAttnBwdSm80INS1_25CollectiveMainloopBwdSm80ILi2ELi2EN4cute5tupleIJNS5_1CILi128EEES8_NS7_ILi64EEEEEENS_10bfloat16_tEfNS_4arch4Sm80ELb0ELb0ELb1ELb0ELb0ELb0ELb0ELb0ELi2ELi4ELi4ELi4ELb0EEENS1_21CollectiveEpilogueBwdISA_SB_SD_Li256ELb0ELb0ELi2EEENS1_19SingleTileSchedulerILb0ELb0ELb0ELi128EEEEEEEEEvNT_6ParamsE$_ZZN4cute13to_mixed_bitsINS_5tupleIJNS1_IJNS_1CILi4EEENS2_ILi8EEEEEES3_NS2_ILi1EEEEEENS1_IJNS1_IJNS2_ILi0EEENS2_ILi64EEEEEES8_S8_EEENS1_IJNS1_IJiiEEEiS8_EEEEEDaRKT_RKT0_RKT1_ENKUlDpRKT_E_clIJNS_9MixedBitsILj0ELj448EEENS2_ILj0EEESV_EEEDaSQ_,@function
        .size           $_ZN7cutlass13device_kernelIN5flash19enable_sm80_to_sm89INS1_16FlashAttnBwdSm80INS1_25CollectiveMainloopBwdSm80ILi2ELi2EN4cute5tupleIJNS5_1CILi128EEES8_NS7_ILi64EEEEEENS_10bfloat16_tEfNS_4arch4Sm80ELb0ELb0ELb1ELb0ELb0ELb0ELb0ELb0ELi2ELi4ELi4ELi4ELb0EEENS1_21CollectiveEpilogueBwdISA_SB_SD_Li256ELb0ELb0ELi2EEENS1_19SingleTileSchedulerILb0ELb0ELb0ELi128EEEEEEEEEvNT_6ParamsE$_ZZN4cute13to_mixed_bitsINS_5tupleIJNS1_IJNS_1CILi4EEENS2_ILi8EEEEEES3_NS2_ILi1EEEEEENS1_IJNS1_IJNS2_ILi0EEENS2_ILi64EEEEEES8_S8_EEENS1_IJNS1_IJiiEEEiS8_EEEEEDaRKT_RKT0_RKT1_ENKUlDpRKT_E_clIJNS_9MixedBitsILj0ELj448EEENS2_ILj0EEESV_EEEDaSQ_,($_ZN7cutlass13device_kernelIN5flash19enable_sm80_to_sm89INS1_16FlashAttnBwdSm80INS1_25CollectiveMainloopBwdSm80ILi2ELi2EN4cute5tupleIJNS5_1CILi128EEES8_NS7_ILi64EEEEEENS_10bfloat16_tEfNS_4arch4Sm80ELb0ELb0ELb1ELb0ELb0ELb0ELb0ELb0ELi2ELi4ELi4ELi4ELb0EEENS1_21CollectiveEpilogueBwdISA_SB_SD_Li256ELb0ELb0ELi2EEENS1_19SingleTileSchedulerILb0ELb0ELb0ELi128EEEEEEEEEvNT_6ParamsE$_ZZN4cute13to_mixed_bitsINS_5tupleIJNS1_IJNS_1CILi4EEENS2_ILi8EEEEEES3_NS2_ILi1EEEEEENS1_IJNS1_IJNS2_ILi0EEENS2_ILi64EEEEEES8_S8_EEENS1_IJNS1_IJiiEEEiS8_EEEEEDaRKT_RKT0_RKT1_ENKUlRKT_RKT0_RKT1_E_clIS5_SA_SC_EEDaSP_SS_SV_ - $_ZN7cutlass13device_kernelIN5flash19enable_sm80_to_sm89INS1_16FlashAttnBwdSm80INS1_25CollectiveMainloopBwdSm80ILi2ELi2EN4cute5tupleIJNS5_1CILi128EEES8_NS7_ILi64EEEEEENS_10bfloat16_tEfNS_4arch4Sm80ELb0ELb0ELb1ELb0ELb0ELb0ELb0ELb0ELi2ELi4ELi4ELi4ELb0EEENS1_21CollectiveEpilogueBwdISA_SB_SD_Li256ELb0ELb0ELi2EEENS1_19SingleTileSchedulerILb0ELb0ELb0ELi128EEEEEEEEEvNT_6ParamsE$_ZZN4cute13to_mixed_bitsINS_5tupleIJNS1_IJNS_1CILi4EEENS2_ILi8EEEEEES3_NS2_ILi1EEEEEENS1_IJNS1_IJNS2_ILi0EEENS2_ILi64EEEEEES8_S8_EEENS1_IJNS1_IJiiEEEiS8_EEEEEDaRKT_RKT0_RKT1_ENKUlDpRKT_E_clIJNS_9MixedBitsILj0ELj448EEENS2_ILj0EEESV_EEEDaSQ_)
$_ZN7cutlass13device_kernelIN5flash19enable_sm80_to_sm89INS1_16FlashAttnBwdSm80INS1_25CollectiveMainloopBwdSm80ILi2ELi2EN4cute5tupleIJNS5_1CILi128EEES8_NS7_ILi64EEEEEENS_10bfloat16_tEfNS_4arch4Sm80ELb0ELb0ELb1ELb0ELb0ELb0ELb0ELb0ELi2ELi4ELi4ELi4ELb0EEENS1_21CollectiveEpilogueBwdISA_SB_SD_Li256ELb0ELb0ELi2EEENS1_19SingleTileSchedulerILb0ELb0ELb0ELi128EEEEEEEEEvNT_6ParamsE$_ZZN4cute13to_mixed_bitsINS_5tupleIJNS1_IJNS_1CILi4EEENS2_ILi8EEEEEES3_NS2_ILi1EEEEEENS1_IJNS1_IJNS2_ILi0EEENS2_ILi64EEEEEES8_S8_EEENS1_IJNS1_IJiiEEEiS8_EEEEEDaRKT_RKT0_RKT1_ENKUlDpRKT_E_clIJNS_9MixedBitsILj0ELj448EEENS2_ILj0EEESV_EEEDaSQ_:
[----:B------:R-:W-:Y:S02]  /*bc80*/  MOV R3, 0x0 ;  /* 0x0000000000037802 */ /* 0x000fe40000000f00 */
[----:B------:R-:W-:Y:S02]  /*bc90*/  LOP3.LUT R75, R75, 0x1c0, RZ, 0xc0, !PT ;  /* 0x000001c04b4b7812 */ /* 0x000fe400078ec0ff */
[----:B------:R-:W-:Y:S05]  /*bca0*/  RET.REL.NODEC R2 `(_ZN7cutlass13device_kernelIN5flash19enable_sm80_to_sm89INS1_16FlashAttnBwdSm80INS1_25CollectiveMainloopBwdSm80ILi2ELi2EN4cute5tupleIJNS5_1CILi128EEES8_NS7_ILi64EEEEEENS_10bfloat16_tEfNS_4arch4Sm80ELb0ELb0ELb1ELb0ELb0ELb0ELb0ELb0ELi2ELi4ELi4ELi4ELb0EEENS1_21CollectiveEpilogueBwdISA_SB_SD_Li256ELb0ELb0ELi2EEENS1_19SingleTileSchedulerILb0ELb0ELb0ELi128EEEEEEEEEvNT_6ParamsE) ;  /* 0xffff435002007950 */ /* 0x000fea0003c3ffff */
        .type           $_ZN7cutlass13device_kernelIN5flash19enable_sm80_to_sm89INS1_16FlashAttnBwdSm80INS1_25CollectiveMainloopBwdSm80ILi2ELi2EN4cute5tupleIJNS5_1CILi128EEES8_NS7_ILi64EEEEEENS_10bfloat16_tEfNS_4arch4Sm80ELb0ELb0ELb1ELb0ELb0ELb0ELb0ELb0ELi2ELi4ELi4ELi4ELb0EEENS1_21CollectiveEpilogueBwdISA_SB_SD_Li256ELb0ELb0ELi2EEENS1_19SingleTileSchedulerILb0ELb0ELb0ELi128EEEEEEEEEvNT_6ParamsE$_ZZN4cute13to_mixed_bitsINS_5tupleIJNS1_IJNS_1CILi4EEENS2_ILi8EEEEEES3_NS2_ILi1EEEEEENS1_IJNS1_IJNS2_ILi0EEENS2_ILi64EEEEEES8_S8_EEENS1_IJNS1_IJiiEEEiS8_EEEEEDaRKT_RKT0_RKT1_ENKUlRKT_RKT0_RKT1_E_clIS5_SA_SC_EEDaSP_SS_SV_,@function
        .size           $_ZN7cutlass13device_kernelIN5flash19enable_sm80_to_sm89INS1_16FlashAttnBwdSm80INS1_25CollectiveMainloopBwdSm80ILi2ELi2EN4cute5tupleIJNS5_1CILi128EEES8_NS7_ILi64EEEEEENS_10bfloat16_tEfNS_4arch4Sm80ELb0ELb0ELb1ELb0ELb0ELb0ELb0ELb0ELi2ELi4ELi4ELi4ELb0EEENS1_21CollectiveEpilogueBwdISA_SB_SD_Li256ELb0ELb0ELi2EEENS1_19SingleTileSchedulerILb0ELb0ELb0ELi128EEEEEEEEEvNT_6ParamsE$_ZZN4cute13to_mixed_bitsINS_5tupleIJNS1_IJNS_1CILi4EEENS2_ILi8EEEEEES3_NS2_ILi1EEEEEENS1_IJNS1_IJNS2_ILi0EEENS2_ILi64EEEEEES8_S8_EEENS1_IJNS1_IJiiEEEiS8_EEEEEDaRKT_RKT0_RKT1_ENKUlRKT_RKT0_RKT1_E_clIS5_SA_SC_EEDaSP_SS_SV_,($_ZN7cutlass13device_kernelIN5flash19enable_sm80_to_sm89INS1_16FlashAttnBwdSm80INS1_25CollectiveMainloopBwdSm80ILi2ELi2EN4cute5tupleIJNS5_1CILi128EEES8_NS7_ILi64EEEEEENS_10bfloat16_tEfNS_4arch4Sm80ELb0ELb0ELb1ELb0ELb0ELb0ELb0ELb0ELi2ELi4ELi4ELi4ELb0EEENS1_21CollectiveEpilogueBwdISA_SB_SD_Li256ELb0ELb0ELi2EEENS1_19SingleTileSchedulerILb0ELb0ELb0ELi128EEEEEEEEEvNT_6ParamsE$_ZZN4cute13to_mixed_bitsINS_5tupleIJNS1_IJNS_1CILi4EEENS2_ILi8EEEEEES3_NS2_ILi1EEEEEENS1_IJNS1_IJNS2_ILi128EEENS2_ILi0EEEEEENS2_ILi16EEES9_EEENS1_IJNS1_IJiiEEEiS9_EEEEEDaRKT_RKT0_RKT1_ENKUlDpRKT_E_clIJNS_9MixedBitsILj0ELj384EEENSU_ILj0ELj48EEENS2_ILj0EEEEEEDaSR_ - $_ZN7cutlass13device_kernelIN5flash19enable_sm80_to_sm89INS1_16FlashAttnBwdSm80INS1_25CollectiveMainloopBwdSm80ILi2ELi2EN4cute5tupleIJNS5_1CILi128EEES8_NS7_ILi64EEEEEENS_10bfloat16_tEfNS_4arch4Sm80ELb0ELb0ELb1ELb0ELb0ELb0ELb0ELb0ELi2ELi4ELi4ELi4ELb0EEENS1_21CollectiveEpilogueBwdISA_SB_SD_Li256ELb0ELb0ELi2EEENS1_19SingleTileSchedulerILb0ELb0ELb0ELi128EEEEEEEEEvNT_6ParamsE$_ZZN4cute13to_mixed_bitsINS_5tupleIJNS1_IJNS_1CILi4EEENS2_ILi8EEEEEES3_NS2_ILi1EEEEEENS1_IJNS1_IJNS2_ILi0EEENS2_ILi64EEEEEES8_S8_EEENS1_IJNS1_IJiiEEEiS8_EEEEEDaRKT_RKT0_RKT1_ENKUlRKT_RKT0_RKT1_E_clIS5_SA_SC_EEDaSP_SS_SV_)
$_ZN7cutlass13device_kernelIN5flash19enable_sm80_to_sm89INS1_16FlashAttnBwdSm80INS1_25CollectiveMainloopBwdSm80ILi2ELi2EN4cute5tupleIJNS5_1CILi128EEES8_NS7_ILi64EEEEEENS_10bfloat16_tEfNS_4arch4Sm80ELb0ELb0ELb1ELb0ELb0ELb0ELb0ELb0ELi2ELi4ELi4ELi4ELb0EEENS1_21CollectiveEpilogueBwdISA_SB_SD_Li256ELb0ELb0ELi2EEENS1_19SingleTileSchedulerILb0ELb0ELb0ELi128EEEEEEEEEvNT_6ParamsE$_ZZN4cute13to_mixed_bitsINS_5tupleIJNS1_IJNS_1CILi4EEENS2_ILi8EEEEEES3_NS2_ILi1EEEEEENS1_IJNS1_IJNS2_ILi0EEENS2_ILi64EEEEEES8_S8_EEENS1_IJNS1_IJiiEEEiS8_EEEEEDaRKT_RKT0_RKT1_ENKUlRKT_RKT0_RKT1_E_clIS5_SA_SC_EEDaSP_SS_SV_:
[----:B------:R-:W-:Y:S02]  /*bcb0*/  MOV R2, 0xbcd0 ;  /* 0x0000bcd000027802 */ /* 0x000fe40000000f00 */
[----:B------:R-:W-:Y:S05]  /*bcc0*/  CALL.REL.NOINC `($_ZN7cutlass13device_kernelIN5flash19enable_sm80_to_sm89INS1_16FlashAttnBwdSm80INS1_25CollectiveMainloopBwdSm80ILi2ELi2EN4cute5tupleIJNS5_1CILi128EEES8_NS7_ILi64EEEEEENS_10bfloat16_tEfNS_4arch4Sm80ELb0ELb0ELb1ELb0ELb0ELb0ELb0ELb0ELi2ELi4ELi4ELi4ELb0EEENS1_21CollectiveEpilogueBwdISA_SB_SD_Li256ELb0ELb0ELi2EEENS1_19SingleTileSchedulerILb0ELb0ELb0ELi128EEEEEEEEEvNT_6ParamsE$_ZZN4cute13to_mixed_bitsINS_5tupleIJNS_1CILi4EEENS2_ILi8EEEEEENS1_IJNS2_ILi0EEENS2_ILi64EEEEEENS1_IJiiEEEEEDaRKT_RKT0_RKT1_ENKUlRKT_RKT0_RKT1_E_clIS4_S7_iEEDaSL_SO_SR_) ;  /* 0x000001c000007944 */ /* 0x000fea0003c00000 */
[----:B------:R-:W-:Y:S02]  /*bcd0*/  MOV R2, 0xbcf0 ;  /* 0x0000bcf000027802 */ /* 0x000fe40000000f00 */
[----:B------:R-:W-:Y:S05]  /*bce0*/  CALL.REL.NOINC `($_ZN7cutlass13device_kernelIN5flash19enable_sm80_to_sm89INS1_16FlashAttnBwdSm80INS1_25CollectiveMainloopBwdSm80ILi2ELi2EN4cute5tupleIJNS5_1CILi128EEES8_NS7_ILi64EEEEEENS_10bfloat16_tEfNS_4arch4Sm80ELb0ELb0ELb1ELb0ELb0ELb0ELb0ELb0ELi2ELi4ELi4ELi4ELb0EEENS1_21CollectiveEpilogueBwdISA_SB_SD_Li256ELb0ELb0ELi2EEENS1_19SingleTileSchedulerILb0ELb0ELb0ELi128EEEEEEEEEvNT_6ParamsE$_ZZN4cute13to_mixed_bitsINS_5tupleIJNS_1CILi4EEENS2_ILi8EEEEEENS1_IJNS2_ILi0EEENS2_ILi64EEEEEENS1_IJiiEEEEEDaRKT_RKT0_RKT1_ENKUlDpRKT_E_clIJNS2_ILj0EEENS_9MixedBitsILj0ELj448EEEEEEDaSM_) ;  /* 0x0000016000007944 */ /* 0x000fea0003c00000 */
[----:B------:R-:W-:Y:S02]  /*bcf0*/  MOV R75, R3 ;  /* 0x00000003004b7202 */ /* 0x000fe40000000f00 */
[----:B------:R-:W-:Y:S02]  /*bd00*/  MOV R2, R6 ;  /* 0x0000000600027202 */ /* 0x000fe40000000f00 */
[----:B------:R-:W-:-:S04]  /*bd10*/  MOV R3, 0x0 ;  /* 0x0000000000037802 */ /* 0x000fc80000000f00 */
[----:B------:R-:W-:Y:S05]  /*bd20*/  RET.REL.NODEC R2 `(_ZN7cutlass13device_kernelIN5flash19enable_sm80_to_sm89INS1_16FlashAttnBwdSm80INS1_25CollectiveMainloopBwdSm80ILi2ELi2EN4cute5tupleIJNS5_1CILi128EEES8_NS7_ILi64EEEEEENS_10bfloat16_tEfNS_4arch4Sm80ELb0ELb0ELb1ELb0ELb0ELb0ELb0ELb0ELi2ELi4ELi4ELi4ELb0EEENS1_21CollectiveEpilogueBwdISA_SB_SD_Li256ELb0ELb0ELi2EEENS1_19SingleTileSchedulerILb0ELb0ELb0ELi128EEEEEEEEEvNT_6ParamsE) ;  /* 0xffff42d002007950 */ /* 0x000fea0003c3ffff */
        .type           $_ZN7cutlass13device_kernelIN5flash19enable_sm80_to_sm89INS1_16FlashAttnBwdSm80INS1_25CollectiveMainloopBwdSm80ILi2ELi2EN4cute5tupleIJNS5_1CILi128EEES8_NS7_ILi64EEEEEENS_10bfloat16_tEfNS_4arch4Sm80ELb0ELb0ELb1ELb0ELb0ELb0ELb0ELb0ELi2ELi4ELi4ELi4ELb0EEENS1_21CollectiveEpilogueBwdISA_SB_SD_Li256ELb0ELb0ELi2EEENS1_19SingleTileSchedulerILb0ELb0ELb0ELi128EEEEEEEEEvNT_6ParamsE$_ZZN4cute13to_mixed_bitsINS_5tupleIJNS1_IJNS_1CILi4EEENS2_ILi8EEEEEES3_NS2_ILi1EEEEEENS1_IJNS1_IJNS2_ILi128EEENS2_ILi0EEEEEENS2_ILi16EEES9_EEENS1_IJNS1_IJiiEEEiS9_EEEEEDaRKT_RKT0_RKT1_ENKUlDpRKT_E_clIJNS_9MixedBitsILj0ELj384EEENSU_ILj0ELj48EEENS2_ILj0EEEEEEDaSR_,@function
        .size           $_ZN7cutlass13device_kernelIN5flash19enable_sm80_to_sm89INS1_16FlashAttnBwdSm80INS1_25CollectiveMainloopBwdSm80ILi2ELi2EN4cute5tupleIJNS5_1CILi128EEES8_NS7_ILi64EEEEEENS_10bfloat16_tEfNS_4arch4Sm80ELb0ELb0ELb1ELb0ELb0ELb0ELb0ELb0ELi2ELi4ELi4ELi4ELb0EEENS1_21CollectiveEpilogueBwdISA_SB_SD_Li256ELb0ELb0ELi2EEENS1_19SingleTileSchedulerILb0ELb0ELb0ELi128EEEEEEEEEvNT_6ParamsE$_ZZN4cute13to_mixed_bitsINS_5tupleIJNS1_IJNS_1CILi4EEENS2_ILi8EEEEEES3_NS2_ILi1EEEEEENS1_IJNS1_IJNS2_ILi128EEENS2_ILi0EEEEEENS2_ILi16EEES9_EEENS1_IJNS1_IJiiEEEiS9_EEEEEDaRKT_RKT0_RKT1_ENKUlDpRKT_E_clIJNS_9MixedBitsILj0ELj384EEENSU_ILj0ELj48EEENS2_ILj0EEEEEEDaSR_,($_ZN7cutlass13device_kernelIN5flash19enable_sm80_to_sm89INS1_16FlashAttnBwdSm80INS1_25CollectiveMainloopBwdSm80ILi2ELi2EN4cute5tupleIJNS5_1CILi128EEES8_NS7_ILi64EEEEEENS_10bfloat16_tEfNS_4arch4Sm80ELb0ELb0ELb1ELb0ELb0ELb0ELb0ELb0ELi2ELi4ELi4ELi4ELb0EEENS1_21CollectiveEpilogueBwdISA_SB_SD_Li256ELb0ELb0ELi2EEENS1_19SingleTileSchedulerILb0ELb0ELb0ELi128EEEEEEEEEvNT_6ParamsE$_ZZN4cute13to_mixed_bitsINS_5tupleIJNS1_IJNS_1CILi4EEENS2_ILi8EEEEEES3_NS2_ILi1EEEEEENS1_IJNS1_IJNS2_ILi128EEENS2_ILi0EEEEEENS2_ILi16EEES9_EEENS1_IJNS1_IJiiEEEiS9_EEEEEDaRKT_RKT0_RKT1_ENKUlRKT_RKT0_RKT1_E_clIS3_SB_iEEDaSQ_ST_SW_ - $_ZN7cutlass13device_kernelIN5flash19enable_sm80_to_sm89INS1_16FlashAttnBwdSm80INS1_25CollectiveMainloopBwdSm80ILi2ELi2EN4cute5tupleIJNS5_1CILi128EEES8_NS7_ILi64EEEEEENS_10bfloat16_tEfNS_4arch4Sm80ELb0ELb0ELb1ELb0ELb0ELb0ELb0ELb0ELi2ELi4ELi4ELi4ELb0EEENS1_21CollectiveEpilogueBwdISA_SB_SD_Li256ELb0ELb0ELi2EEENS1_19SingleTileSchedulerILb0ELb0ELb0ELi128EEEEEEEEEvNT_6ParamsE$_ZZN4cute13to_mixed_bitsINS_5tupleIJNS1_IJNS_1CILi4EEENS2_ILi8EEEEEES3_NS2_ILi1EEEEEENS1_IJNS1_IJNS2_ILi128EEENS2_ILi0EEEEEENS2_ILi16EEES9_EEENS1_IJNS1_IJiiEEEiS9_EEEEEDaRKT_RKT0_RKT1_ENKUlDpRKT_E_clIJNS_9MixedBitsILj0ELj384EEENSU_ILj0ELj48EEENS2_ILj0EEEEEEDaSR_)
$_ZN7cutlass13device_kernelIN5flash19enable_sm80_to_sm89INS1_16FlashAttnBwdSm80INS1_25CollectiveMainloopBwdSm80ILi2ELi2EN4cute5tupleIJNS5_1CILi128EEES8_NS7_ILi64EEEEEENS_10bfloat16_tEfNS_4arch4Sm80ELb0ELb0ELb1ELb0ELb0ELb0ELb0ELb0ELi2ELi4ELi4ELi4ELb0EEENS1_21CollectiveEpilogueBwdISA_SB_SD_Li256ELb0ELb0ELi2EEENS1_19SingleTileSchedulerILb0ELb0ELb0ELi128EEEEEEEEEvNT_6ParamsE$_ZZN4cute13to_mixed_bitsINS_5tupleIJNS1_IJNS_1CILi4EEENS2_ILi8EEEEEES3_NS2_ILi1EEEEEENS1_IJNS1_IJNS2_ILi128EEENS2_ILi0EEEEEENS2_ILi16EEES9_EEENS1_IJNS1_IJiiEEEiS9_EEEEEDaRKT_RKT0_RKT1_ENKUlDpRKT_E_clIJNS_9MixedBitsILj0ELj384EEENSU_ILj0ELj48EEENS2_ILj0EEEEEEDaSR_:
[----:B------:R-:W-:Y:S01]  /*bd30*/  IMAD.MOV.U32 R8, RZ, RZ, R2 ;  /* 0x000000ffff087224 */ /* 0x000fe200078e0002 */
[----:B------:R-:W-:Y:S01]  /*bd40*/  LOP3.LUT R6, R5, 0x30, RZ, 0xc0, !PT ;  /* 0x0000003005067812 */ /* 0x000fe200078ec0ff */
[----:B------:R-:W-:-:S03]  /*bd50*/  IMAD.MOV.U32 R9, RZ, RZ, 0x0 ;  /* 0x00000000ff097424 */ /* 0x000fc600078e00ff */
[----:B------:R-:W-:Y:S01]  /*bd60*/  LOP3.LUT R3, R6, 0x1b0, R3, 0x78, !PT ;  /* 0x000001b006037812 */ /* 0x000fe200078e7803 */
[----:B------:R-:W-:Y:S06]  /*bd70*/  RET.REL.NODEC R8 `(_ZN7cutlass13device_kernelIN5flash19enable_sm80_to_sm89INS1_16FlashAttnBwdSm80INS1_25CollectiveMainloopBwdSm80ILi2ELi2EN4cute5tupleIJNS5_1CILi128EEES8_NS7_ILi64EEEEEENS_10bfloat16_tEfNS_4arch4Sm80ELb0ELb0ELb1ELb0ELb0ELb0ELb0ELb0ELi2ELi4ELi4ELi4ELb0EEENS1_21CollectiveEpilogueBwdISA_SB_SD_Li256ELb0ELb0ELi2EEENS1_19SingleTileSchedulerILb0ELb0ELb0ELi128EEEEEEEEEvNT_6ParamsE) ;  /* 0xffff428008007950 */ /* 0x000fec0003c3ffff */
        .type           $_ZN7cutlass13device_kernelIN5flash19enable_sm80_to_sm89INS1_16FlashAttnBwdSm80INS1_25CollectiveMainloopBwdSm80ILi2ELi2EN4cute5tupleIJNS5_1CILi128EEES8_NS7_ILi64EEEEEENS_10bfloat16_tEfNS_4arch4Sm80ELb0ELb0ELb1ELb0ELb0ELb0ELb0ELb0ELi2ELi4ELi4ELi4ELb0EEENS1_21CollectiveEpilogueBwdISA_SB_SD_Li256ELb0ELb0ELi2EEENS1_19SingleTileSchedulerILb0ELb0ELb0ELi128EEEEEEEEEvNT_6ParamsE$_ZZN4cute13to_mixed_bitsINS_5tupleIJNS1_IJNS_1CILi4EEENS2_ILi8EEEEEES3_NS2_ILi1EEEEEENS1_IJNS1_IJNS2_ILi128EEENS2_ILi0EEEEEENS2_ILi16EEES9_EEENS1_IJNS1_IJiiEEEiS9_EEEEEDaRKT_RKT0_RKT1_ENKUlRKT_RKT0_RKT1_E_clIS3_SB_iEEDaSQ_ST_SW_,@function
        .size           $_ZN7cutlass13device_kernelIN5flash19enable_sm80_to_sm89INS1_16FlashAttnBwdSm80INS1_25CollectiveMainloopBwdSm80ILi2ELi2EN4cute5tupleIJNS5_1CILi128EEES8_NS7_ILi64EEEEEENS_10bfloat16_tEfNS_4arch4Sm80ELb0ELb0ELb1ELb0ELb0ELb0ELb0ELb0ELi2ELi4ELi4ELi4ELb0EEENS1_21CollectiveEpilogueBwdISA_SB_SD_Li256ELb0ELb0ELi2EEENS1_19SingleTileSchedulerILb0ELb0ELb0ELi128EEEEEEEEEvNT_6ParamsE$_ZZN4cute13to_mixed_bitsINS_5tupleIJNS1_IJNS_1CILi4EEENS2_ILi8EEEEEES3_NS2_ILi1EEEEEENS1_IJNS1_IJNS2_ILi128EEENS2_ILi0EEEEEENS2_ILi16EEES9_EEENS1_IJNS1_IJiiEEEiS9_EEEEEDaRKT_RKT0_RKT1_ENKUlRKT_RKT0_RKT1_E_clIS3_SB_iEEDaSQ_ST_SW_,($_ZN7cutlass13device_kernelIN5flash19enable_sm80_to_sm89INS1_16FlashAttnBwdSm80INS1_25CollectiveMainloopBwdSm80ILi2ELi2EN4cute5tupleIJNS5_1CILi128EEES8_NS7_ILi64EEEEEENS_10bfloat16_tEfNS_4arch4Sm80ELb0ELb0ELb1ELb0ELb0ELb0ELb0ELb0ELi2ELi4ELi4ELi4ELb0EEENS1_21CollectiveEpilogueBwdISA_SB_SD_Li256ELb0ELb0ELi2EEENS1_19SingleTileSchedulerILb0ELb0ELb0ELi128EEEEEEEEEvNT_6ParamsE$_ZZN4cute13to_mixed_bitsINS_5tupleIJNS1_IJNS_1CILi4EEENS2_ILi8EEEEEES3_NS2_ILi1EEEEEENS1_IJNS1_IJNS2_ILi128EEENS2_ILi0EEEEEENS2_ILi16EEES9_EEENS1_IJNS1_IJiiEEEiS9_EEEEEDaRKT_RKT0_RKT1_ENKUlRKT_RKT0_RKT1_E_clIS5_SA_SD_EEDaSQ_ST_SW_ - $_ZN7cutlass13device_kernelIN5flash19enable_sm80_to_sm89INS1_16FlashAttnBwdSm80INS1_25CollectiveMainloopBwdSm80ILi2ELi2EN4cute5tupleIJNS5_1CILi128EEES8_NS7_ILi64EEEEEENS_10bfloat16_tEfNS_4arch4Sm80ELb0ELb0ELb1ELb0ELb0ELb0ELb0ELb0ELi2ELi4ELi4ELi4ELb0EEENS1_21CollectiveEpilogueBwdISA_SB_SD_Li256ELb0ELb0ELi2EEENS1_19SingleTileSchedulerILb0ELb0ELb0ELi128EEEEEEEEEvNT_6ParamsE$_ZZN4cute13to_mixed_bitsINS_5tupleIJNS1_IJNS_1CILi4EEENS2_ILi8EEEEEES3_NS2_ILi1EEEEEENS1_IJNS1_IJNS2_ILi128EEENS2_ILi0EEEEEENS2_ILi16EEES9_EEENS1_IJNS1_IJiiEEEiS9_EEEEEDaRKT_RKT0_RKT1_ENKUlRKT_RKT0_RKT1_E_clIS3_SB_iEEDaSQ_ST_SW_)
$_ZN7cutlass13device_kernelIN5flash19enable_sm80_to_sm89INS1_16FlashAttnBwdSm80INS1_25CollectiveMainloopBwdSm80ILi2ELi2EN4cute5tupleIJNS5_1CILi128EEES8_NS7_ILi64EEEEEENS_10bfloat16_tEfNS_4arch4Sm80ELb0ELb0ELb1ELb0ELb0ELb0ELb0ELb0ELi2ELi4ELi4ELi4ELb0EEENS1_21CollectiveEpilogueBwdISA_SB_SD_Li256ELb0ELb0ELi2EEENS1_19SingleTileSchedulerILb0ELb0ELb0ELi128EEEEEEEEEvNT_6ParamsE$_ZZN4cute13to_mixed_bitsINS_5tupleIJNS1_IJNS_1CILi4EEENS2_ILi8EEEEEES3_NS2_ILi1EEEEEENS1_IJNS1_IJNS2_ILi128EEENS2_ILi0EEEEEENS2_ILi16EEES9_EEENS1_IJNS1_IJiiEEEiS9_EEEEEDaRKT_RKT0_RKT1_ENKUlRKT_RKT0_RKT1_E_clIS3_SB_iEEDaSQ_ST_SW_:
[----:B------:R-:W-:Y:S01]  /*bd80*/  MOV R8, R6 ;  /* 0x0000000600087202 */ /* 0x000fe20000000f00 */
[----:B------:R-:W-:Y:S02]  /*bd90*/  IMAD.MOV.U32 R9, RZ, RZ, 0x0 ;  /* 0x00000000ff097424 */ /* 0x000fe400078e00ff */
[----:B------:R-:W-:-:S05]  /*bda0*/  IMAD.SHL.U32 R2, R36, 0x10, RZ ;  /* 0x0000001024027824 */ /* 0x000fca00078e00ff */
[----:B------:R-:W-:Y:S01]  /*bdb0*/  LOP3.LUT R2, R2, 0x30, RZ, 0xc0, !PT ;  /* 0x0000003002027812 */ /* 0x000fe200078ec0ff */
[----:B------:R-:W-:Y:S06]  /*bdc0*/  RET.REL.NODEC R8 `(_ZN7cutlass13device_kernelIN5flash19enable_sm80_to_sm89INS1_16FlashAttnBwdSm80INS1_25CollectiveMainloopBwdSm80ILi2ELi2EN4cute5tupleIJNS5_1CILi128EEES8_NS7_ILi64EEEEEENS_10bfloat16_tEfNS_4arch4Sm80ELb0ELb0ELb1ELb0ELb0ELb0ELb0ELb0ELi2ELi4ELi4ELi4ELb0EEENS1_21CollectiveEpilogueBwdISA_SB_SD_Li256ELb0ELb0ELi2EEENS1_19SingleTileSchedulerILb0ELb0ELb0ELi128EEEEEEEEEvNT_6ParamsE) ;  /* 0xffff423008007950 */ /* 0x000fec0003c3ffff */
        .type           $_ZN7cutlass13device_kernelIN5flash19enable_sm80_to_sm89INS1_16FlashAttnBwdSm80INS1_25CollectiveMainloopBwdSm80ILi2ELi2EN4cute5tupleIJNS5_1CILi128EEES8_NS7_ILi64EEEEEENS_10bfloat16_tEfNS_4arch4Sm80ELb0ELb0ELb1ELb0ELb0ELb0ELb0ELb0ELi2ELi4ELi4ELi4ELb0EEENS1_21CollectiveEpilogueBwdISA_SB_SD_Li256ELb0ELb0ELi2EEENS1_19SingleTileSchedulerILb0ELb0ELb0ELi128EEEEEEEEEvNT_6ParamsE$_ZZN4cute13to_mixed_bitsINS_5tupleIJNS1_IJNS_1CILi4EEENS2_ILi8EEEEEES3_NS2_ILi1EEEEEENS1_IJNS1_IJNS2_ILi128EEENS2_ILi0EEEEEENS2_ILi16EEES9_EEENS1_IJNS1_IJiiEEEiS9_EEEEEDaRKT_RKT0_RKT1_ENKUlRKT_RKT0_RKT1_E_clIS5_SA_SD_EEDaSQ_ST_SW_,@function
        .size           $_ZN7cutlass13device_kernelIN5flash19enable_sm80_to_sm89INS1_16FlashAttnBwdSm80INS1_25CollectiveMainloopBwdSm80ILi2ELi2EN4cute5tupleIJNS5_1CILi128EEES8_NS7_ILi64EEEEEENS_10bfloat16_tEfNS_4arch4Sm80ELb0ELb0ELb1ELb0ELb0ELb0ELb0ELb0ELi2ELi4ELi4ELi4ELb0EEENS1_21CollectiveEpilogueBwdISA_SB_SD_Li256ELb0ELb0ELi2EEENS1_19SingleTileSchedulerILb0ELb0ELb0ELi128EEEEEEEEEvNT_6ParamsE$_ZZN4cute13to_mixed_bitsINS_5tupleIJNS1_IJNS_1CILi4EEENS2_ILi8EEEEEES3_NS2_ILi1EEEEEENS1_IJNS1_IJNS2_ILi128EEENS2_ILi0EEEEEENS2_ILi16EEES9_EEENS1_IJNS1_IJiiEEEiS9_EEEEEDaRKT_RKT0_RKT1_ENKUlRKT_RKT0_RKT1_E_clIS5_SA_SD_EEDaSQ_ST_SW_,($_ZN7cutlass13device_kernelIN5flash19enable_sm80_to_sm89INS1_16FlashAttnBwdSm80INS1_25CollectiveMainloopBwdSm80ILi2ELi2EN4cute5tupleIJNS5_1CILi128EEES8_NS7_ILi64EEEEEENS_10bfloat16_tEfNS_4arch4Sm80ELb0ELb0ELb1ELb0ELb0ELb0ELb0ELb0ELi2ELi4ELi4ELi4ELb0EEENS1_21CollectiveEpilogueBwdISA_SB_SD_Li256ELb0ELb0ELi2EEENS1_19SingleTileSchedulerILb0ELb0ELb0ELi128EEEEEEEEEvNT_6ParamsE$_ZZN4cute13to_mixed_bitsINS_5tupleIJNS_1CILi4EEENS2_ILi8EEEEEENS1_IJNS2_ILi0EEENS2_ILi64EEEEEENS1_IJiiEEEEEDaRKT_RKT0_RKT1_ENKUlDpRKT_E_clIJNS2_ILj0EEENS_9MixedBitsILj0ELj448EEEEEEDaSM_ - $_ZN7cutlass13device_kernelIN5flash19enable_sm80_to_sm89INS1_16FlashAttnBwdSm80INS1_25CollectiveMainloopBwdSm80ILi2ELi2EN4cute5tupleIJNS5_1CILi128EEES8_NS7_ILi64EEEEEENS_10bfloat16_tEfNS_4arch4Sm80ELb0ELb0ELb1ELb0ELb0ELb0ELb0ELb0ELi2ELi4ELi4ELi4ELb0EEENS1_21CollectiveEpilogueBwdISA_SB_SD_Li256ELb0ELb0ELi2EEENS1_19SingleTileSchedulerILb0ELb0ELb0ELi128EEEEEEEEEvNT_6ParamsE$_ZZN4cute13to_mixed_bitsINS_5tupleIJNS1_IJNS_1CILi4EEENS2_ILi8EEEEEES3_NS2_ILi1EEEEEENS1_IJNS1_IJNS2_ILi128EEENS2_ILi0EEEEEENS2_ILi16EEES9_EEENS1_IJNS1_IJiiEEEiS9_EEEEEDaRKT_RKT0_RKT1_ENKUlRKT_RKT0_RKT1_E_clIS5_SA_SD_EEDaSQ_ST_SW_)
$_ZN7cutlass13device_kernelIN5flash19enable_sm80_to_sm89INS1_16FlashAttnBwdSm80INS1_25CollectiveMainloopBwdSm80ILi2ELi2EN4cute5tupleIJNS5_1CILi128EEES8_NS7_ILi64EEEEEENS_10bfloat16_tEfNS_4arch4Sm80ELb0ELb0ELb1ELb0ELb0ELb0ELb0ELb0ELi2ELi4ELi4ELi4ELb0EEENS1_21CollectiveEpilogueBwdISA_SB_SD_Li256ELb0ELb0ELi2EEENS1_19SingleTileSchedulerILb0ELb0ELb0ELi128EEEEEEEEEvNT_6ParamsE$_ZZN4cute13to_mixed_bitsINS_5tupleIJNS1_IJNS_1CILi4EEENS2_ILi8EEEEEES3_NS2_ILi1EEEEEENS1_IJNS1_IJNS2_ILi128EEENS2_ILi0EEEEEENS2_ILi16EEES9_EEENS1_IJNS1_IJiiEEEiS9_EEEEEDaRKT_RKT0_RKT1_ENKUlRKT_RKT0_RKT1_E_clIS5_SA_SD_EEDaSQ_ST_SW_:
        /* <DEDUP_REMOVED lines=8> */
        .type           $_ZN7cutlass13device_kernelIN5flash19enable_sm80_to_sm89INS1_16FlashAttnBwdSm80INS1_25CollectiveMainloopBwdSm80ILi2ELi2EN4cute5tupleIJNS5_1CILi128EEES8_NS7_ILi64EEEEEENS_10bfloat16_tEfNS_4arch4Sm80ELb0ELb0ELb1ELb0ELb0ELb0ELb0ELb0ELi2ELi4ELi4ELi4ELb0EEENS1_21CollectiveEpilogueBwdISA_SB_SD_Li256ELb0ELb0ELi2EEENS1_19SingleTileSchedulerILb0ELb0ELb0ELi128EEEEEEEEEvNT_6ParamsE$_ZZN4cute13to_mixed_bitsINS_5tupleIJNS_1CILi4EEENS2_ILi8EEEEEENS1_IJNS2_ILi0EEENS2_ILi64EEEEEENS1_IJiiEEEEEDaRKT_RKT0_RKT1_ENKUlDpRKT_E_clIJNS2_ILj0EEENS_9MixedBitsILj0ELj448EEEEEEDaSM_,@function
        .size           $_ZN7cutlass13device_kernelIN5flash19enable_sm80_to_sm89INS1_16FlashAttnBwdSm80INS1_25CollectiveMainloopBwdSm80ILi2ELi2EN4cute5tupleIJNS5_1CILi128EEES8_NS7_ILi64EEEEEENS_10bfloat16_tEfNS_4arch4Sm80ELb0ELb0ELb1ELb0ELb0ELb0ELb0ELb0ELi2ELi4ELi4ELi4ELb0EEENS1_21CollectiveEpilogueBwdISA_SB_SD_Li256ELb0ELb0ELi2EEENS1_19SingleTileSchedulerILb0ELb0ELb0ELi128EEEEEEEEEvNT_6ParamsE$_ZZN4cute13to_mixed_bitsINS_5tupleIJNS_1CILi4EEENS2_ILi8EEEEEENS1_IJNS2_ILi0EEENS2_ILi64EEEEEENS1_IJiiEEEEEDaRKT_RKT0_RKT1_ENKUlDpRKT_E_clIJNS2_ILj0EEENS_9MixedBitsILj0ELj448EEEEEEDaSM_,($_ZN7cutlass13device_kernelIN5flash19enable_sm80_to_sm89INS1_16FlashAttnBwdSm80INS1_25CollectiveMainloopBwdSm80ILi2ELi2EN4cute5tupleIJNS5_1CILi128EEES8_NS7_ILi64EEEEEENS_10bfloat16_tEfNS_4arch4Sm80ELb0ELb0ELb1ELb0ELb0ELb0ELb0ELb0ELi2ELi4ELi4ELi4ELb0EEENS1_21CollectiveEpilogueBwdISA_SB_SD_Li256ELb0ELb0ELi2EEENS1_19SingleTileSchedulerILb0ELb0ELb0ELi128EEEEEEEEEvNT_6ParamsE$_ZZN4cute13to_mixed_bitsINS_5tupleIJNS_1CILi4EEENS2_ILi8EEEEEENS1_IJNS2_ILi0EEENS2_ILi64EEEEEENS1_IJiiEEEEEDaRKT_RKT0_RKT1_ENKUlRKT_RKT0_RKT1_E_clIS4_S7_iEEDaSL_SO_SR_ - $_ZN7cutlass13device_kernelIN5flash19enable_sm80_to_sm89INS1_16FlashAttnBwdSm80INS1_25CollectiveMainloopBwdSm80ILi2ELi2EN4cute5tupleIJNS5_1CILi128EEES8_NS7_ILi64EEEEEENS_10bfloat16_tEfNS_4arch4Sm80ELb0ELb0ELb1ELb0ELb0ELb0ELb0ELb0ELi2ELi4ELi4ELi4ELb0EEENS1_21CollectiveEpilogueBwdISA_SB_SD_Li256ELb0ELb0ELi2EEENS1_19SingleTileSchedulerILb0ELb0ELb0ELi128EEEEEEEEEvNT_6ParamsE$_ZZN4cute13to_mixed_bitsINS_5tupleIJNS_1CILi4EEENS2_ILi8EEEEEENS1_IJNS2_ILi0EEENS2_ILi64EEEEEENS1_IJiiEEEEEDaRKT_RKT0_RKT1_ENKUlDpRKT_E_clIJNS2_ILj0EEENS_9MixedBitsILj0ELj448EEEEEEDaSM_)
$_ZN7cutlass13device_kernelIN5flash19enable_sm80_to_sm89INS1_16FlashAttnBwdSm80INS1_25CollectiveMainloopBwdSm80ILi2ELi2EN4cute5tupleIJNS5_1CILi128EEES8_NS7_ILi64EEEEEENS_10bfloat16_tEfNS_4arch4Sm80ELb0ELb0ELb1ELb0ELb0ELb0ELb0ELb0ELi2ELi4ELi4ELi4ELb0EEENS1_21CollectiveEpilogueBwdISA_SB_SD_Li256ELb0ELb0ELi2EEENS1_19SingleTileSchedulerILb0ELb0ELb0ELi128EEEEEEEEEvNT_6ParamsE$_ZZN4cute13to_mixed_bitsINS_5tupleIJNS_1CILi4EEENS2_ILi8EEEEEENS1_IJNS2_ILi0EEENS2_ILi64EEEEEENS1_IJiiEEEEEDaRKT_RKT0_RKT1_ENKUlDpRKT_E_clIJNS2_ILj0EEENS_9MixedBitsILj0ELj448EEEEEEDaSM_:
[----:B------:R-:W-:Y:S01]  /*be50*/  IMAD.MOV.U32 R8, RZ, RZ, R2 ;  /* 0x000000ffff087224 */ /* 0x000fe200078e0002 */
[----:B------:R-:W-:Y:S02]  /*be60*/  MOV R9, 0x0 ;  /* 0x0000000000097802 */ /* 0x000fe40000000f00 */
[----:B------:R-:W-:Y:S02]  /*be70*/  LOP3.LUT R3, R3, 0x1c0, RZ, 0xc0, !PT ;  /* 0x000001c003037812 */ /* 0x000fe400078ec0ff */
[----:B------:R-:W-:Y:S05]  /*be80*/  RET.REL.NODEC R8 `(_ZN7cutlass13device_kernelIN5flash19enable_sm80_to_sm89INS1_16FlashAttnBwdSm80INS1_25CollectiveMainloopBwdSm80ILi2ELi2EN4cute5tupleIJNS5_1CILi128EEES8_NS7_ILi64EEEEEENS_10bfloat16_tEfNS_4arch4Sm80ELb0ELb0ELb1ELb0ELb0ELb0ELb0ELb0ELi2ELi4ELi4ELi4ELb0EEENS1_21CollectiveEpilogueBwdISA_SB_SD_Li256ELb0ELb0ELi2EEENS1_19SingleTileSchedulerILb0ELb0ELb0ELi128EEEEEEEEEvNT_6ParamsE) ;  /* 0xffff417008007950 */ /* 0x000fea0003c3ffff */
        .type           $_ZN7cutlass13device_kernelIN5flash19enable_sm80_to_sm89INS1_16FlashAttnBwdSm80INS1_25CollectiveMainloopBwdSm80ILi2ELi2EN4cute5tupleIJNS5_1CILi128EEES8_NS7_ILi64EEEEEENS_10bfloat16_tEfNS_4arch4Sm80ELb0ELb0ELb1ELb0ELb0ELb0ELb0ELb0ELi2ELi4ELi4ELi4ELb0EEENS1_21CollectiveEpilogueBwdISA_SB_SD_Li256ELb0ELb0ELi2EEENS1_19SingleTileSchedulerILb0ELb0ELb0ELi128EEEEEEEEEvNT_6ParamsE$_ZZN4cute13to_mixed_bitsINS_5tupleIJNS_1CILi4EEENS2_ILi8EEEEEENS1_IJNS2_ILi0EEENS2_ILi64EEEEEENS1_IJiiEEEEEDaRKT_RKT0_RKT1_ENKUlRKT_RKT0_RKT1_E_clIS4_S7_iEEDaSL_SO_SR_,@function
        .size           $_ZN7cutlass13device_kernelIN5flash19enable_sm80_to_sm89INS1_16FlashAttnBwdSm80INS1_25CollectiveMainloopBwdSm80ILi2ELi2EN4cute5tupleIJNS5_1CILi128EEES8_NS7_ILi64EEEEEENS_10bfloat16_tEfNS_4arch4Sm80ELb0ELb0ELb1ELb0ELb0ELb0ELb0ELb0ELi2ELi4ELi4ELi4ELb0EEENS1_21CollectiveEpilogueBwdISA_SB_SD_Li256ELb0ELb0ELi2EEENS1_19SingleTileSchedulerILb0ELb0ELb0ELi128EEEEEEEEEvNT_6ParamsE$_ZZN4cute13to_mixed_bitsINS_5tupleIJNS_1CILi4EEENS2_ILi8EEEEEENS1_IJNS2_ILi0EEENS2_ILi64EEEEEENS1_IJiiEEEEEDaRKT_RKT0_RKT1_ENKUlRKT_RKT0_RKT1_E_clIS4_S7_iEEDaSL_SO_SR_,($_ZN7cutlass13device_kernelIN5flash19enable_sm80_to_sm89INS1_16FlashAttnBwdSm80INS1_25CollectiveMainloopBwdSm80ILi2ELi2EN4cute5tupleIJNS5_1CILi128EEES8_NS7_ILi64EEEEEENS_10bfloat16_tEfNS_4arch4Sm80ELb0ELb0ELb1ELb0ELb0ELb0ELb0ELb0ELi2ELi4ELi4ELi4ELb0EEENS1_21CollectiveEpilogueBwdISA_SB_SD_Li256ELb0ELb0ELi2EEENS1_19SingleTileSchedulerILb0ELb0ELb0ELi128EEEEEEEEEvNT_6ParamsE$_ZZN4cute13to_mixed_bitsINS_5tupleIJNS_1CILi4EEENS2_ILi8EEEEEENS1_IJNS2_ILi128EEENS2_ILi0EEEEEENS1_IJiiEEEEEDaRKT_RKT0_RKT1_ENKUlDpRKT_E_clIJNS_9MixedBitsILj0ELj384EEENS2_ILj0EEEEEEDaSM_ - $_ZN7cutlass13device_kernelIN5flash19enable_sm80_to_sm89INS1_16FlashAttnBwdSm80INS1_25CollectiveMainloopBwdSm80ILi2ELi2EN4cute5tupleIJNS5_1CILi128EEES8_NS7_ILi64EEEEEENS_10bfloat16_tEfNS_4arch4Sm80ELb0ELb0ELb1ELb0ELb0ELb0ELb0ELb0ELi2ELi4ELi4ELi4ELb0EEENS1_21CollectiveEpilogueBwdISA_SB_SD_Li256ELb0ELb0ELi2EEENS1_19SingleTileSchedulerILb0ELb0ELb0ELi128EEEEEEEEEvNT_6ParamsE$_ZZN4cute13to_mixed_bitsINS_5tupleIJNS_1CILi4EEENS2_ILi8EEEEEENS1_IJNS2_ILi0EEENS2_ILi64EEEEEENS1_IJiiEEEEEDaRKT_RKT0_RKT1_ENKUlRKT_RKT0_RKT1_E_clIS4_S7_iEEDaSL_SO_SR_)
$_ZN7cutlass13device_kernelIN5flash19enable_sm80_to_sm89INS1_16FlashAttnBwdSm80INS1_25CollectiveMainloopBwdSm80ILi2ELi2EN4cute5tupleIJNS5_1CILi128EEES8_NS7_ILi64EEEEEENS_10bfloat16_tEfNS_4arch4Sm80ELb0ELb0ELb1ELb0ELb0ELb0ELb0ELb0ELi2ELi4ELi4ELi4ELb0EEENS1_21CollectiveEpilogueBwdISA_SB_SD_Li256ELb0ELb0ELi2EEENS1_19SingleTileSchedulerILb0ELb0ELb0ELi128EEEEEEEEEvNT_6ParamsE$_ZZN4cute13to_mixed_bitsINS_5tupleIJNS_1CILi4EEENS2_ILi8EEEEEENS1_IJNS2_ILi0EEENS2_ILi64EEEEEENS1_IJiiEEEEEDaRKT_RKT0_RKT1_ENKUlRKT_RKT0_RKT1_E_clIS4_S7_iEEDaSL_SO_SR_:
[----:B------:R-:W-:Y:S01]  /*be90*/  MOV R8, R2 ;  /* 0x0000000200087202 */ /* 0x000fe20000000f00 */
[----:B------:R-:W-:Y:S02]  /*bea0*/  IMAD.MOV.U32 R9, RZ, RZ, 0x0 ;  /* 0x00000000ff097424 */ /* 0x000fe400078e00ff */
[----:B------:R-:W-:-:S05]  /*beb0*/  IMAD.SHL.U32 R3, R3, 0x40, RZ ;  /* 0x0000004003037824 */ /* 0x000fca00078e00ff */
[----:B------:R-:W-:Y:S01]  /*bec0*/  LOP3.LUT R3, R3, 0x1c0, RZ, 0xc0, !PT ;  /* 0x000001c003037812 */ /* 0x000fe200078ec0ff */
[----:B------:R-:W-:Y:S06]  /*bed0*/  RET.REL.NODEC R8 `(_ZN7cutlass13device_kernelIN5flash19enable_sm80_to_sm89INS1_16FlashAttnBwdSm80INS1_25CollectiveMainloopBwdSm80ILi2ELi2EN4cute5tupleIJNS5_1CILi128EEES8_NS7_ILi64EEEEEENS_10bfloat16_tEfNS_4arch4Sm80ELb0ELb0ELb1ELb0ELb0ELb0ELb0ELb0ELi2ELi4ELi4ELi4ELb0EEENS1_21CollectiveEpilogueBwdISA_SB_SD_Li256ELb0ELb0ELi2EEENS1_19SingleTileSchedulerILb0ELb0ELb0ELi128EEEEEEEEEvNT_6ParamsE) ;  /* 0xffff412008007950 */ /* 0x000fec0003c3ffff */
        .type           $_ZN7cutlass13device_kernelIN5flash19enable_sm80_to_sm89INS1_16FlashAttnBwdSm80INS1_25CollectiveMainloopBwdSm80ILi2ELi2EN4cute5tupleIJNS5_1CILi128EEES8_NS7_ILi64EEEEEENS_10bfloat16_tEfNS_4arch4Sm80ELb0ELb0ELb1ELb0ELb0ELb0ELb0ELb0ELi2ELi4ELi4ELi4ELb0EEENS1_21CollectiveEpilogueBwdISA_SB_SD_Li256ELb0ELb0ELi2EEENS1_19SingleTileSchedulerILb0ELb0ELb0ELi128EEEEEEEEEvNT_6ParamsE$_ZZN4cute13to_mixed_bitsINS_5tupleIJNS_1CILi4EEENS2_ILi8EEEEEENS1_IJNS2_ILi128EEENS2_ILi0EEEEEENS1_IJiiEEEEEDaRKT_RKT0_RKT1_ENKUlDpRKT_E_clIJNS_9MixedBitsILj0ELj384EEENS2_ILj0EEEEEEDaSM_,@function
        .size           $_ZN7cutlass13device_kernelIN5flash19enable_sm80_to_sm89INS1_16FlashAttnBwdSm80INS1_25CollectiveMainloopBwdSm80ILi2ELi2EN4cute5tupleIJNS5_1CILi128EEES8_NS7_ILi64EEEEEENS_10bfloat16_tEfNS_4arch4Sm80ELb0ELb0ELb1ELb0ELb0ELb0ELb0ELb0ELi2ELi4ELi4ELi4ELb0EEENS1_21CollectiveEpilogueBwdISA_SB_SD_Li256ELb0ELb0ELi2EEENS1_19SingleTileSchedulerILb0ELb0ELb0ELi128EEEEEEEEEvNT_6ParamsE$_ZZN4cute13to_mixed_bitsINS_5tupleIJNS_1CILi4EEENS2_ILi8EEEEEENS1_IJNS2_ILi128EEENS2_ILi0EEEEEENS1_IJiiEEEEEDaRKT_RKT0_RKT1_ENKUlDpRKT_E_clIJNS_9MixedBitsILj0ELj384EEENS2_ILj0EEEEEEDaSM_,($_ZN7cutlass13device_kernelIN5flash19enable_sm80_to_sm89INS1_16FlashAttnBwdSm80INS1_25CollectiveMainloopBwdSm80ILi2ELi2EN4cute5tupleIJNS5_1CILi128EEES8_NS7_ILi64EEEEEENS_10bfloat16_tEfNS_4arch4Sm80ELb0ELb0ELb1ELb0ELb0ELb0ELb0ELb0ELi2ELi4ELi4ELi4ELb0EEENS1_21CollectiveEpilogueBwdISA_SB_SD_Li256ELb0ELb0ELi2EEENS1_19SingleTileSchedulerILb0ELb0ELb0ELi128EEEEEEEEEvNT_6ParamsE$_ZZN4cute13to_mixed_bitsINS_5tupleIJNS_1CILi4EEENS2_ILi8EEEEEENS1_IJNS2_ILi128EEENS2_ILi0EEEEEENS1_IJiiEEEEEDaRKT_RKT0_RKT1_ENKUlRKT_RKT0_RKT1_E_clIS3_S6_iEEDaSL_SO_SR_ - $_ZN7cutlass13device_kernelIN5flash19enable_sm80_to_sm89INS1_16FlashAttnBwdSm80INS1_25CollectiveMainloopBwdSm80ILi2ELi2EN4cute5tupleIJNS5_1CILi128EEES8_NS7_ILi64EEEEEENS_10bfloat16_tEfNS_4arch4Sm80ELb0ELb0ELb1ELb0ELb0ELb0ELb0ELb0ELi2ELi4ELi4ELi4ELb0EEENS1_21CollectiveEpilogueBwdISA_SB_SD_Li256ELb0ELb0ELi2EEENS1_19SingleTileSchedulerILb0ELb0ELb0ELi128EEEEEEEEEvNT_6ParamsE$_ZZN4cute13to_mixed_bitsINS_5tupleIJNS_1CILi4EEENS2_ILi8EEEEEENS1_IJNS2_ILi128EEENS2_ILi0EEEEEENS1_IJiiEEEEEDaRKT_RKT0_RKT1_ENKUlDpRKT_E_clIJNS_9MixedBitsILj0ELj384EEENS2_ILj0EEEEEEDaSM_)
$_ZN7cutlass13device_kernelIN5flash19enable_sm80_to_sm89INS1_16FlashAttnBwdSm80INS1_25CollectiveMainloopBwdSm80ILi2ELi2EN4cute5tupleIJNS5_1CILi128EEES8_NS7_ILi64EEEEEENS_10bfloat16_tEfNS_4arch4Sm80ELb0ELb0ELb1ELb0ELb0ELb0ELb0ELb0ELi2ELi4ELi4ELi4ELb0EEENS1_21CollectiveEpilogueBwdISA_SB_SD_Li256ELb0ELb0ELi2EEENS1_19SingleTileSchedulerILb0ELb0ELb0ELi128EEEEEEEEEvNT_6ParamsE$_ZZN4cute13to_mixed_bitsINS_5tupleIJNS_1CILi4EEENS2_ILi8EEEEEENS1_IJNS2_ILi128EEENS2_ILi0EEEEEENS1_IJiiEEEEEDaRKT_RKT0_RKT1_ENKUlDpRKT_E_clIJNS_9MixedBitsILj0ELj384EEENS2_ILj0EEEEEEDaSM_:
[----:B------:R-:W-:Y:S01]  /*bee0*/  IMAD.MOV.U32 R8, RZ, RZ, R2 ;  /* 0x000000ffff087224 */ /* 0x000fe200078e0002 */
[----:B------:R-:W-:Y:S02]  /*bef0*/  MOV R9, 0x0 ;  /* 0x0000000000097802 */ /* 0x000fe40000000f00 */
[----:B------:R-:W-:Y:S02]  /*bf00*/  LOP3.LUT R3, R3, 0x180, RZ, 0xc0, !PT ;  /* 0x0000018003037812 */ /* 0x000fe400078ec0ff */
[----:B------:R-:W-:Y:S05]  /*bf10*/  RET.REL.NODEC R8 `(_ZN7cutlass13device_kernelIN5flash19enable_sm80_to_sm89INS1_16FlashAttnBwdSm80INS1_25CollectiveMainloopBwdSm80ILi2ELi2EN4cute5tupleIJNS5_1CILi128EEES8_NS7_ILi64EEEEEENS_10bfloat16_tEfNS_4arch4Sm80ELb0ELb0ELb1ELb0ELb0ELb0ELb0ELb0ELi2ELi4ELi4ELi4ELb0EEENS1_21CollectiveEpilogueBwdISA_SB_SD_Li256ELb0ELb0ELi2EEENS1_19SingleTileSchedulerILb0ELb0ELb0ELi128EEEEEEEEEvNT_6ParamsE) ;  /* 0xffff40e008007950 */ /* 0x000fea0003c3ffff */
        .type           $_ZN7cutlass13device_kernelIN5flash19enable_sm80_to_sm89INS1_16FlashAttnBwdSm80INS1_25CollectiveMainloopBwdSm80ILi2ELi2EN4cute5tupleIJNS5_1CILi128EEES8_NS7_ILi64EEEEEENS_10bfloat16_tEfNS_4arch4Sm80ELb0ELb0ELb1ELb0ELb0ELb0ELb0ELb0ELi2ELi4ELi4ELi4ELb0EEENS1_21CollectiveEpilogueBwdISA_SB_SD_Li256ELb0ELb0ELi2EEENS1_19SingleTileSchedulerILb0ELb0ELb0ELi128EEEEEEEEEvNT_6ParamsE$_ZZN4cute13to_mixed_bitsINS_5tupleIJNS_1CILi4EEENS2_ILi8EEEEEENS1_IJNS2_ILi128EEENS2_ILi0EEEEEENS1_IJiiEEEEEDaRKT_RKT0_RKT1_ENKUlRKT_RKT0_RKT1_E_clIS3_S6_iEEDaSL_SO_SR_,@function
        .size           $_ZN7cutlass13device_kernelIN5flash19enable_sm80_to_sm89INS1_16FlashAttnBwdSm80INS1_25CollectiveMainloopBwdSm80ILi2ELi2EN4cute5tupleIJNS5_1CILi128EEES8_NS7_ILi64EEEEEENS_10bfloat16_tEfNS_4arch4Sm80ELb0ELb0ELb1ELb0ELb0ELb0ELb0ELb0ELi2ELi4ELi4ELi4ELb0EEENS1_21CollectiveEpilogueBwdISA_SB_SD_Li256ELb0ELb0ELi2EEENS1_19SingleTileSchedulerILb0ELb0ELb0ELi128EEEEEEEEEvNT_6ParamsE$_ZZN4cute13to_mixed_bitsINS_5tupleIJNS_1CILi4EEENS2_ILi8EEEEEENS1_IJNS2_ILi128EEENS2_ILi0EEEEEENS1_IJiiEEEEEDaRKT_RKT0_RKT1_ENKUlRKT_RKT0_RKT1_E_clIS3_S6_iEEDaSL_SO_SR_,($_ZN7cutlass13device_kernelIN5flash19enable_sm80_to_sm89INS1_16FlashAttnBwdSm80INS1_25CollectiveMainloopBwdSm80ILi2ELi2EN4cute5tupleIJNS5_1CILi128EEES8_NS7_ILi64EEEEEENS_10bfloat16_tEfNS_4arch4Sm80ELb0ELb0ELb1ELb0ELb0ELb0ELb0ELb0ELi2ELi4ELi4ELi4ELb0EEENS1_21CollectiveEpilogueBwdISA_SB_SD_Li256ELb0ELb0ELi2EEENS1_19SingleTileSchedulerILb0ELb0ELb0ELi128EEEEEEEEEvNT_6ParamsE$_ZZN4cute14logical_divideINS_5tupleIJNS1_IJNS_1CILi8EEENS2_ILi1EEEEEENS1_IJNS2_ILi2EEEEEEEEENS1_IJNS1_IJS4_NS2_ILi0EEEEEENS1_IJiEEEEEENS1_IJS5_NS_6LayoutIS4_S9_EEEEEEEDaRKNSD_IT_T0_EERKT1_ENKUlRKT_RKT0_E_clINSD_IS7_SB_EESE_EEDaSQ_ST_ - $_ZN7cutlass13device_kernelIN5flash19enable_sm80_to_sm89INS1_16FlashAttnBwdSm80INS1_25CollectiveMainloopBwdSm80ILi2ELi2EN4cute5tupleIJNS5_1CILi128EEES8_NS7_ILi64EEEEEENS_10bfloat16_tEfNS_4arch4Sm80ELb0ELb0ELb1ELb0ELb0ELb0ELb0ELb0ELi2ELi4ELi4ELi4ELb0EEENS1_21CollectiveEpilogueBwdISA_SB_SD_Li256ELb0ELb0ELi2EEENS1_19SingleTileSchedulerILb0ELb0ELb0ELi128EEEEEEEEEvNT_6ParamsE$_ZZN4cute13to_mixed_bitsINS_5tupleIJNS_1CILi4EEENS2_ILi8EEEEEENS1_IJNS2_ILi128EEENS2_ILi0EEEEEENS1_IJiiEEEEEDaRKT_RKT0_RKT1_ENKUlRKT_RKT0_RKT1_E_clIS3_S6_iEEDaSL_SO_SR_)
$_ZN7cutlass13device_kernelIN5flash19enable_sm80_to_sm89INS1_16FlashAttnBwdSm80INS1_25CollectiveMainloopBwdSm80ILi2ELi2EN4cute5tupleIJNS5_1CILi128EEES8_NS7_ILi64EEEEEENS_10bfloat16_tEfNS_4arch4Sm80ELb0ELb0ELb1ELb0ELb0ELb0ELb0ELb0ELi2ELi4ELi4ELi4ELb0EEENS1_21CollectiveEpilogueBwdISA_SB_SD_Li256ELb0ELb0ELi2EEENS1_19SingleTileSchedulerILb0ELb0ELb0ELi128EEEEEEEEEvNT_6ParamsE$_ZZN4cute13to_mixed_bitsINS_5tupleIJNS_1CILi4EEENS2_ILi8EEEEEENS1_IJNS2_ILi128EEENS2_ILi0EEEEEENS1_IJiiEEEEEDaRKT_RKT0_RKT1_ENKUlRKT_RKT0_RKT1_E_clIS3_S6_iEEDaSL_SO_SR_:
[----:B------:R-:W-:Y:S01]  /*bf20*/  MOV R8, R2 ;  /* 0x0000000200087202 */ /* 0x000fe20000000f00 */
[----:B------:R-:W-:Y:S02]  /*bf30*/  IMAD.MOV.U32 R9, RZ, RZ, 0x0 ;  /* 0x00000000ff097424 */ /* 0x000fe400078e00ff */
[----:B------:R-:W-:-:S05]  /*bf40*/  IMAD.SHL.U32 R3, R3, 0x80, RZ ;  /* 0x0000008003037824 */ /* 0x000fca00078e00ff */
[----:B------:R-:W-:Y:S01]  /*bf50*/  LOP3.LUT R3, R3, 0x180, RZ, 0xc0, !PT ;  /* 0x0000018003037812 */ /* 0x000fe200078ec0ff */
[----:B------:R-:W-:Y:S06]  /*bf60*/  RET.REL.NODEC R8 `(_ZN7cutlass13device_kernelIN5flash19enable_sm80_to_sm89INS1_16FlashAttnBwdSm80INS1_25CollectiveMainloopBwdSm80ILi2ELi2EN4cute5tupleIJNS5_1CILi128EEES8_NS7_ILi64EEEEEENS_10bfloat16_tEfNS_4arch4Sm80ELb0ELb0ELb1ELb0ELb0ELb0ELb0ELb0ELi2ELi4ELi4ELi4ELb0EEENS1_21CollectiveEpilogueBwdISA_SB_SD_Li256ELb0ELb0ELi2EEENS1_19SingleTileSchedulerILb0ELb0ELb0ELi128EEEEEEEEEvNT_6ParamsE) ;  /* 0xffff409008007950 */ /* 0x000fec0003c3ffff */
        .type           $_ZN7cutlass13device_kernelIN5flash19enable_sm80_to_sm89INS1_16FlashAttnBwdSm80INS1_25CollectiveMainloopBwdSm80ILi2ELi2EN4cute5tupleIJNS5_1CILi128EEES8_NS7_ILi64EEEEEENS_10bfloat16_tEfNS_4arch4Sm80ELb0ELb0ELb1ELb0ELb0ELb0ELb0ELb0ELi2ELi4ELi4ELi4ELb0EEENS1_21CollectiveEpilogueBwdISA_SB_SD_Li256ELb0ELb0ELi2EEENS1_19SingleTileSchedulerILb0ELb0ELb0ELi128EEEEEEEEEvNT_6ParamsE$_ZZN4cute14logical_divideINS_5tupleIJNS1_IJNS_1CILi8EEENS2_ILi1EEEEEENS1_IJNS2_ILi2EEEEEEEEENS1_IJNS1_IJS4_NS2_ILi0EEEEEENS1_IJiEEEEEENS1_IJS5_NS_6LayoutIS4_S9_EEEEEEEDaRKNSD_IT_T0_EERKT1_ENKUlRKT_RKT0_E_clINSD_IS7_SB_EESE_EEDaSQ_ST_,@function
        .size           $_ZN7cutlass13device_kernelIN5flash19enable_sm80_to_sm89INS1_16FlashAttnBwdSm80INS1_25CollectiveMainloopBwdSm80ILi2ELi2EN4cute5tupleIJNS5_1CILi128EEES8_NS7_ILi64EEEEEENS_10bfloat16_tEfNS_4arch4Sm80ELb0ELb0ELb1ELb0ELb0ELb0ELb0ELb0ELi2ELi4ELi4ELi4ELb0EEENS1_21CollectiveEpilogueBwdISA_SB_SD_Li256ELb0ELb0ELi2EEENS1_19SingleTileSchedulerILb0ELb0ELb0ELi128EEEEEEEEEvNT_6ParamsE$_ZZN4cute14logical_divideINS_5tupleIJNS1_IJNS_1CILi8EEENS2_ILi1EEEEEENS1_IJNS2_ILi2EEEEEEEEENS1_IJNS1_IJS4_NS2_ILi0EEEEEENS1_IJiEEEEEENS1_IJS5_NS_6LayoutIS4_S9_EEEEEEEDaRKNSD_IT_T0_EERKT1_ENKUlRKT_RKT0_E_clINSD_IS7_SB_EESE_EEDaSQ_ST_,($_ZN7cutlass13device_kernelIN5flash19enable_sm80_to_sm89INS1_16FlashAttnBwdSm80INS1_25CollectiveMainloopBwdSm80ILi2ELi2EN4cute5tupleIJNS5_1CILi128EEES8_NS7_ILi64EEEEEENS_10bfloat16_tEfNS_4arch4Sm80ELb0ELb0ELb1ELb0ELb0ELb0ELb0ELb0ELi2ELi4ELi4ELi4ELb0EEENS1_21CollectiveEpilogueBwdISA_SB_SD_Li256ELb0ELb0ELi2EEENS1_19SingleTileSchedulerILb0ELb0ELb0ELi128EEEEEEEEEvNT_6ParamsE$_ZZN4cute14transform_leafINS_15ArithmeticTupleIJiiEEENS_8identityEEEDaRKT_OT0_ENKUlRKT_E_clIiEEDaSB_ - $_ZN7cutlass13device_kernelIN5flash19enable_sm80_to_sm89INS1_16FlashAttnBwdSm80INS1_25CollectiveMainloopBwdSm80ILi2ELi2EN4cute5tupleIJNS5_1CILi128EEES8_NS7_ILi64EEEEEENS_10bfloat16_tEfNS_4arch4Sm80ELb0ELb0ELb1ELb0ELb0ELb0ELb0ELb0ELi2ELi4ELi4ELi4ELb0EEENS1_21CollectiveEpilogueBwdISA_SB_SD_Li256ELb0ELb0ELi2EEENS1_19SingleTileSchedulerILb0ELb0ELb0ELi128EEEEEEEEEvNT_6ParamsE$_ZZN4cute14logical_divideINS_5tupleIJNS1_IJNS_1CILi8EEENS2_ILi1EEEEEENS1_IJNS2_ILi2EEEEEEEEENS1_IJNS1_IJS4_NS2_ILi0EEEEEENS1_IJiEEEEEENS1_IJS5_NS_6LayoutIS4_S9_EEEEEEEDaRKNSD_IT_T0_EERKT1_ENKUlRKT_RKT0_E_clINSD_IS7_SB_EESE_EEDaSQ_ST_)
$_ZN7cutlass13device_kernelIN5flash19enable_sm80_to_sm89INS1_16FlashAttnBwdSm80INS1_25CollectiveMainloopBwdSm80ILi2ELi2EN4cute5tupleIJNS5_1CILi128EEES8_NS7_ILi64EEEEEENS_10bfloat16_tEfNS_4arch4Sm80ELb0ELb0ELb1ELb0ELb0ELb0ELb0ELb0ELi2ELi4ELi4ELi4ELb0EEENS1_21CollectiveEpilogueBwdISA_SB_SD_Li256ELb0ELb0ELi2EEENS1_19SingleTileSchedulerILb0ELb0ELb0ELi128EEEEEEEEEvNT_6ParamsE$_ZZN4cute14logical_divideINS_5tupleIJNS1_IJNS_1CILi8EEENS2_ILi1EEEEEENS1_IJNS2_ILi2EEEEEEEEENS1_IJNS1_IJS4_NS2_ILi0EEEEEENS1_IJiEEEEEENS1_IJS5_NS_6LayoutIS4_S9_EEEEEEEDaRKNSD_IT_T0_EERKT1_ENKUlRKT_RKT0_E_clINSD_IS7_SB_EESE_EEDaSQ_ST_:
[----:B------:R-:W-:-:S05]  /*bf70*/  IADD3 R8, R2, -c[0x0][0x20], RZ ;  /* 0x8000080002087a10 */ /* 0x000fca0007ffe0ff */
[----:B------:R1:W5:Y:S01]  /*bf80*/  LDL R3, [R8] ;  /* 0x0000000008037983 */ /* 0x0003620000100800 */
[----:B------:R-:W-:Y:S02]  /*bf90*/  IADD3 R7, R1, 0x1680, RZ ;  /* 0x0000168001077810 */ /* 0x000fe40007ffe0ff */
[----:B------:R-:W-:Y:S02]  /*bfa0*/  MOV R6, 0xbfe0 ;  /* 0x0000bfe000067802 */ /* 0x000fe40000000f00 */
[----:B------:R-:W-:-:S04]  /*bfb0*/  IADD3 R7, R7, c[0x0][0x20], RZ ;  /* 0x0000080007077a10 */ /* 0x000fc80007ffe0ff */
[----:B------:R-:W-:Y:S02]  /*bfc0*/  IADD3 R2, R7, 0x4, RZ ;  /* 0x0000000407027810 */ /* 0x000fe40007ffe0ff */
[----:B-1---5:R-:W-:Y:S05]  /*bfd0*/  CALL.REL.NOINC `($_ZN7cutlass13device_kernelIN5flash19enable_sm80_to_sm89INS1_16FlashAttnBwdSm80INS1_25CollectiveMainloopBwdSm80ILi2ELi2EN4cute5tupleIJNS5_1CILi128EEES8_NS7_ILi64EEEEEENS_10bfloat16_tEfNS_4arch4Sm80ELb0ELb0ELb1ELb0ELb0ELb0ELb0ELb0ELi2ELi4ELi4ELi4ELb0EEENS1_21CollectiveEpilogueBwdISA_SB_SD_Li256ELb0ELb0ELi2EEENS1_19SingleTileSchedulerILb0ELb0ELb0ELi128EEEEEEEEEvNT_6ParamsE$_ZN4cute5tupleIJNS_1CILi2EEEiEEC2ERKS2_RKi) ;  /* 0xffffec6000007944 */ /* 0x022fea0003c3ffff */
[----:B------:R1:W5:Y:S01]  /*bfe0*/  LDL R3, [R8] ;  /* 0x0000000008037983 */ /* 0x0003620000100800 */
[----:B------:R-:W-:Y:S02]  /*bff0*/  MOV R2, R7 ;  /* 0x0000000700027202 */ /* 0x000fe40000000f00 */
[----:B------:R-:W-:Y:S02]  /*c000*/  MOV R6, 0xc020 ;  /* 0x0000c02000067802 */ /* 0x000fe40000000f00 */
[----:B-1---5:R-:W-:Y:S05]  /*c010*/  CALL.REL.NOINC `($_ZN7cutlass13device_kernelIN5flash19enable_sm80_to_sm89INS1_16FlashAttnBwdSm80INS1_25CollectiveMainloopBwdSm80ILi2ELi2EN4cute5tupleIJNS5_1CILi128EEES8_NS7_ILi64EEEEEENS_10bfloat16_tEfNS_4arch4Sm80ELb0ELb0ELb1ELb0ELb0ELb0ELb0ELb0ELi2ELi4ELi4ELi4ELb0EEENS1_21CollectiveEpilogueBwdISA_SB_SD_Li256ELb0ELb0ELi2EEENS1_19SingleTileSchedulerILb0ELb0ELb0ELi128EEEEEEEEEvNT_6ParamsE$_ZN4cute5tupleIJNS_1CILi2EEEiEEC2ERKS2_RKi) ;  /* 0xffffec2000007944 */ /* 0x022fea0003c3ffff */
[----:B------:R1:W5:Y:S01]  /*c020*/  LDL R3, [R1+0x1680] ;  /* 0x0016800001037983 */ /* 0x0003620000100800 */
[----:B------:R-:W-:-:S03]  /*c030*/  MOV R8, 0xc050 ;  /* 0x0000c05000087802 */ /* 0x000fc60000000f00 */
[----:B-1---5:R-:W-:Y:S05]  /*c040*/  CALL.REL.NOINC `($_ZN7cutlass13device_kernelIN5flash19enable_sm80_to_sm89INS1_16FlashAttnBwdSm80INS1_25CollectiveMainloopBwdSm80ILi2ELi2EN4cute5tupleIJNS5_1CILi128EEES8_NS7_ILi64EEEEEENS_10bfloat16_tEfNS_4arch4Sm80ELb0ELb0ELb1ELb0ELb0ELb0ELb0ELb0ELi2ELi4ELi4ELi4ELb0EEENS1_21CollectiveEpilogueBwdISA_SB_SD_Li256ELb0ELb0ELi2EEENS1_19SingleTileSchedulerILb0ELb0ELb0ELi128EEEEEEEEEvNT_6ParamsE$_ZZN4cute6detail16composition_implINS_1CILi2EEEiNS_5tupleIJNS2_ILi1EEES3_EEENS4_IJNS2_ILi0EEES5_EEEEEDaRKT_RKT0_RKT1_RKT2_ENKUlRKT_RKT0_E_clIS3_S5_EEDaSN_SQ_) ;  /* 0x0000096000007944 */ /* 0x022fea0003c00000 */
[----:B------:R-:W-:Y:S02]  /*c050*/  MOV R2, R7 ;  /* 0x0000000700027202 */ /* 0x000fe40000000f00 */
[----:B------:R-:W-:Y:S02]  /*c060*/  MOV R8, 0xc080 ;  /* 0x0000c08000087802 */ /* 0x000fe40000000f00 */
[----:B-1---5:R-:W-:Y:S05]  /*c070*/  CALL.REL.NOINC `($_ZN7cutlass13device_kernelIN5flash19enable_sm80_to_sm89INS1_16FlashAttnBwdSm80INS1_25CollectiveMainloopBwdSm80ILi2ELi2EN4cute5tupleIJNS5_1CILi128EEES8_NS7_ILi64EEEEEENS_10bfloat16_tEfNS_4arch4Sm80ELb0ELb0ELb1ELb0ELb0ELb0ELb0ELb0ELi2ELi4ELi4ELi4ELb0EEENS1_21CollectiveEpilogueBwdISA_SB_SD_Li256ELb0ELb0ELi2EEENS1_19SingleTileSchedulerILb0ELb0ELb0ELi128EEEEEEEEEvNT_6ParamsE$_ZN4cute3eso3ESOILb1ELb0EJNS_1CILi0EEEiEEC2ERKS3_RKi) ;  /* 0xffffb60000007944 */ /* 0x022fea0003c3ffff */
[----:B-1----:R1:W5:Y:S01]  /*c080*/  LDL R2, [R1+0x1680] ;  /* 0x0016800001027983 */ /* 0x0023620000100800 */
[----:B------:R-:W-:-:S03]  /*c090*/  MOV R6, 0xc0b0 ;  /* 0x0000c0b000067802 */ /* 0x000fc60000000f00 */
[----:B-1---5:R-:W-:Y:S05]  /*c0a0*/  CALL.REL.NOINC `($_ZN7cutlass13device_kernelIN5flash19enable_sm80_to_sm89INS1_16FlashAttnBwdSm80INS1_25CollectiveMainloopBwdSm80ILi2ELi2EN4cute5tupleIJNS5_1CILi128EEES8_NS7_ILi64EEEEEENS_10bfloat16_tEfNS_4arch4Sm80ELb0ELb0ELb1ELb0ELb0ELb0ELb0ELb0ELi2ELi4ELi4ELi4ELb0EEENS1_21CollectiveEpilogueBwdISA_SB_SD_Li256ELb0ELb0ELi2EEENS1_19SingleTileSchedulerILb0ELb0ELb0ELi128EEEEEEEEEvNT_6ParamsE$_ZN4cute5tupleIJNS0_IJNS_1CILi1EEENS1_ILi2EEEEEENS0_IJNS1_ILi0EEEiEEEEEC2ERKS4_RKS6_) ;  /* 0xffffe7e000007944 */ /* 0x022fea0003c3ffff */
[----:B-1----:R1:W5:Y:S01]  /*c0b0*/  LDL R3, [R1+0x1680] ;  /* 0x0016800001037983 */ /* 0x0023620000100800 */
[----:B------:R-:W-:-:S04]  /*c0c0*/  MOV R15, 0x0 ;  /* 0x00000000000f7802 */ /* 0x000fc80000000f00 */
[----:B------:R-:W-:Y:S05]  /*c0d0*/  RET.REL.NODEC R14 `(_ZN7cutlass13device_kernelIN5flash19enable_sm80_to_sm89INS1_16FlashAttnBwdSm80INS1_25CollectiveMainloopBwdSm80ILi2ELi2EN4cute5tupleIJNS5_1CILi128EEES8_NS7_ILi64EEEEEENS_10bfloat16_tEfNS_4arch4Sm80ELb0ELb0ELb1ELb0ELb0ELb0ELb0ELb0ELi2ELi4ELi4ELi4ELb0EEENS1_21CollectiveEpilogueBwdISA_SB_SD_Li256ELb0ELb0ELi2EEENS1_19SingleTileSchedulerILb0ELb0ELb0ELi128EEEEEEEEEvNT_6ParamsE) ;  /* 0xffff3f200e007950 */ /* 0x000fea0003c3ffff */
        .type           $_ZN7cutlass13device_kernelIN5flash19enable_sm80_to_sm89INS1_16FlashAttnBwdSm80INS1_25CollectiveMainloopBwdSm80ILi2ELi2EN4cute5tupleIJNS5_1CILi128EEES8_NS7_ILi64EEEEEENS_10bfloat16_tEfNS_4arch4Sm80ELb0ELb0ELb1ELb0ELb0ELb0ELb0ELb0ELi2ELi4ELi4ELi4ELb0EEENS1_21CollectiveEpilogueBwdISA_SB_SD_Li256ELb0ELb0ELi2EEENS1_19SingleTileSchedulerILb0ELb0ELb0ELi128EEEEEEEEEvNT_6ParamsE$_ZZN4cute14transform_leafINS_15ArithmeticTupleIJiiEEENS_8identityEEEDaRKT_OT0_ENKUlRKT_E_clIiEEDaSB_,@function
        .size           $_ZN7cutlass13device_kernelIN5flash19enable_sm80_to_sm89INS1_16FlashAttnBwdSm80INS1_25CollectiveMainloopBwdSm80ILi2ELi2EN4cute5tupleIJNS5_1CILi128EEES8_NS7_ILi64EEEEEENS_10bfloat16_tEfNS_4arch4Sm80ELb0ELb0ELb1ELb0ELb0ELb0ELb0ELb0ELi2ELi4ELi4ELi4ELb0EEENS1_21CollectiveEpilogueBwdISA_SB_SD_Li256ELb0ELb0ELi2EEENS1_19SingleTileSchedulerILb0ELb0ELb0ELi128EEEEEEEEEvNT_6ParamsE$_ZZN4cute14transform_leafINS_15ArithmeticTupleIJiiEEENS_8identityEEEDaRKT_OT0_ENKUlRKT_E_clIiEEDaSB_,($_ZN7cutlass13device_kernelIN5flash19enable_sm80_to_sm89INS1_16FlashAttnBwdSm80INS1_25CollectiveMainloopBwdSm80ILi2ELi2EN4cute5tupleIJNS5_1CILi128EEES8_NS7_ILi64EEEEEENS_10bfloat16_tEfNS_4arch4Sm80ELb0ELb0ELb1ELb0ELb0ELb0ELb0ELb0ELi2ELi4ELi4ELi4ELb0EEENS1_21CollectiveEpilogueBwdISA_SB_SD_Li256ELb0ELb0ELi2EEENS1_19SingleTileSchedulerILb0ELb0ELb0ELi128EEEEEEEEEvNT_6ParamsE$_ZZN4cute16flatten_to_tupleINS_5tupleIJNS1_IJiiEEENS_1CILi1024EEEEEEEEDaRKT_ENKUlRKT_E_clIS2_EEDaSB_ - $_ZN7cutlass13device_kernelIN5flash19enable_sm80_to_sm89INS1_16FlashAttnBwdSm80INS1_25CollectiveMainloopBwdSm80ILi2ELi2EN4cute5tupleIJNS5_1CILi128EEES8_NS7_ILi64EEEEEENS_10bfloat16_tEfNS_4arch4Sm80ELb0ELb0ELb1ELb0ELb0ELb0ELb0ELb0ELi2ELi4ELi4ELi4ELb0EEENS1_21CollectiveEpilogueBwdISA_SB_SD_Li256ELb0ELb0ELi2EEENS1_19SingleTileSchedulerILb0ELb0ELb0ELi128EEEEEEEEEvNT_6ParamsE$_ZZN4cute14transform_leafINS_15ArithmeticTupleIJiiEEENS_8identityEEEDaRKT_OT0_ENKUlRKT_E_clIiEEDaSB_)
$_ZN7cutlass13device_kernelIN5flash19enable_sm80_to_sm89INS1_16FlashAttnBwdSm80INS1_25CollectiveMainloopBwdSm80ILi2ELi2EN4cute5tupleIJNS5_1CILi128EEES8_NS7_ILi64EEEEEENS_10bfloat16_tEfNS_4arch4Sm80ELb0ELb0ELb1ELb0ELb0ELb0ELb0ELb0ELi2ELi4ELi4ELi4ELb0EEENS1_21CollectiveEpilogueBwdISA_SB_SD_Li256ELb0ELb0ELi2EEENS1_19SingleTileSchedulerILb0ELb0ELb0ELi128EEEEEEEEEvNT_6ParamsE$_ZZN4cute14transform_leafINS_15ArithmeticTupleIJiiEEENS_8identityEEEDaRKT_OT0_ENKUlRKT_E_clIiEEDaSB_:
[----:B------:R-:W-:Y:S02]  /*c0e0*/  MOV R94, R2 ;  /* 0x00000002005e7202 */ /* 0x000fe40000000f00 */
[----:B------:R-:W-:Y:S02]  /*c0f0*/  MOV R95, 0x0 ;  /* 0x00000000005f7802 */ /* 0x000fe40000000f00 */
[----:B------:R-:W-:Y:S02]  /*c100*/  MOV R8, R6 ;  /* 0x0000000600087202 */ /* 0x000fe40000000f00 */
[----:B------:R-:W-:Y:S05]  /*c110*/  RET.REL.NODEC R94 `(_ZN7cutlass13device_kernelIN5flash19enable_sm80_to_sm89INS1_16FlashAttnBwdSm80INS1_25CollectiveMainloopBwdSm80ILi2ELi2EN4cute5tupleIJNS5_1CILi128EEES8_NS7_ILi64EEEEEENS_10bfloat16_tEfNS_4arch4Sm80ELb0ELb0ELb1ELb0ELb0ELb0ELb0ELb0ELi2ELi4ELi4ELi4ELb0EEENS1_21CollectiveEpilogueBwdISA_SB_SD_Li256ELb0ELb0ELi2EEENS1_19SingleTileSchedulerILb0ELb0ELb0ELi128EEEEEEEEEvNT_6ParamsE) ;  /* 0xffff3ee05e007950 */ /* 0x000fea0003c3ffff */
        .type           $_ZN7cutlass13device_kernelIN5flash19enable_sm80_to_sm89INS1_16FlashAttnBwdSm80INS1_25CollectiveMainloopBwdSm80ILi2ELi2EN4cute5tupleIJNS5_1CILi128EEES8_NS7_ILi64EEEEEENS_10bfloat16_tEfNS_4arch4Sm80ELb0ELb0ELb1ELb0ELb0ELb0ELb0ELb0ELi2ELi4ELi4ELi4ELb0EEENS1_21CollectiveEpilogueBwdISA_SB_SD_Li256ELb0ELb0ELi2EEENS1_19SingleTileSchedulerILb0ELb0ELb0ELi128EEEEEEEEEvNT_6ParamsE$_ZZN4cute16flatten_to_tupleINS_5tupleIJNS1_IJiiEEENS_1CILi1024EEEEEEEEDaRKT_ENKUlRKT_E_clIS2_EEDaSB_,@function
        .size           $_ZN7cutlass13device_kernelIN5flash19enable_sm80_to_sm89INS1_16FlashAttnBwdSm80INS1_25CollectiveMainloopBwdSm80ILi2ELi2EN4cute5tupleIJNS5_1CILi128EEES8_NS7_ILi64EEEEEENS_10bfloat16_tEfNS_4arch4Sm80ELb0ELb0ELb1ELb0ELb0ELb0ELb0ELb0ELi2ELi4ELi4ELi4ELb0EEENS1_21CollectiveEpilogueBwdISA_SB_SD_Li256ELb0ELb0ELi2EEENS1_19SingleTileSchedulerILb0ELb0ELb0ELi128EEEEEEEEEvNT_6ParamsE$_ZZN4cute16flatten_to_tupleINS_5tupleIJNS1_IJiiEEENS_1CILi1024EEEEEEEEDaRKT_ENKUlRKT_E_clIS2_EEDaSB_,($_ZN7cutlass13device_kernelIN5flash19enable_sm80_to_sm89INS1_16FlashAttnBwdSm80INS1_25CollectiveMainloopBwdSm80ILi2ELi2EN4cute5tupleIJNS5_1CILi128EEES8_NS7_ILi64EEEEEENS_10bfloat16_tEfNS_4arch4Sm80ELb0ELb0ELb1ELb0ELb0ELb0ELb0ELb0ELi2ELi4ELi4ELi4ELb0EEENS1_21CollectiveEpilogueBwdISA_SB_SD_Li256ELb0ELb0ELi2EEENS1_19SingleTileSchedulerILb0ELb0ELb0ELi128EEEEEEEEEvNT_6ParamsE$_ZZN4cute16flatten_to_tupleINS_5tupleIJNS1_IJiiEEENS_1CILi8192EEEEEEEEDaRKT_ENKUlRKT_E_clIS2_EEDaSB_ - $_ZN7cutlass13device_kernelIN5flash19enable_sm80_to_sm89INS1_16FlashAttnBwdSm80INS1_25CollectiveMainloopBwdSm80ILi2ELi2EN4cute5tupleIJNS5_1CILi128EEES8_NS7_ILi64EEEEEENS_10bfloat16_tEfNS_4arch4Sm80ELb0ELb0ELb1ELb0ELb0ELb0ELb0ELb0ELi2ELi4ELi4ELi4ELb0EEENS1_21CollectiveEpilogueBwdISA_SB_SD_Li256ELb0ELb0ELi2EEENS1_19SingleTileSchedulerILb0ELb0ELb0ELi128EEEEEEEEEvNT_6ParamsE$_ZZN4cute16flatten_to_tupleINS_5tupleIJNS1_IJiiEEENS_1CILi1024EEEEEEEEDaRKT_ENKUlRKT_E_clIS2_EEDaSB_)
$_ZN7cutlass13device_kernelIN5flash19enable_sm80_to_sm89INS1_16FlashAttnBwdSm80INS1_25CollectiveMainloopBwdSm80ILi2ELi2EN4cute5tupleIJNS5_1CILi128EEES8_NS7_ILi64EEEEEENS_10bfloat16_tEfNS_4arch4Sm80ELb0ELb0ELb1ELb0ELb0ELb0ELb0ELb0ELi2ELi4ELi4ELi4ELb0EEENS1_21CollectiveEpilogueBwdISA_SB_SD_Li256ELb0ELb0ELi2EEENS1_19SingleTileSchedulerILb0ELb0ELb0ELi128EEEEEEEEEvNT_6ParamsE$_ZZN4cute16flatten_to_tupleINS_5tupleIJNS1_IJiiEEENS_1CILi1024EEEEEEEEDaRKT_ENKUlRKT_E_clIS2_EEDaSB_:
[----:B------:R-:W-:-:S04]  /*c120*/  MOV R5, 0x0 ;  /* 0x0000000000057802 */ /* 0x000fc80000000f00 */
[----:B------:R-:W-:Y:S05]  /*c130*/  RET.REL.NODEC R4 `(_ZN7cutlass13device_kernelIN5flash19enable_sm80_to_sm89INS1_16FlashAttnBwdSm80INS1_25CollectiveMainloopBwdSm80ILi2ELi2EN4cute5tupleIJNS5_1CILi128EEES8_NS7_ILi64EEEEEENS_10bfloat16_tEfNS_4arch4Sm80ELb0ELb0ELb1ELb0ELb0ELb0ELb0ELb0ELi2ELi4ELi4ELi4ELb0EEENS1_21CollectiveEpilogueBwdISA_SB_SD_Li256ELb0ELb0ELi2EEENS1_19SingleTileSchedulerILb0ELb0ELb0ELi128EEEEEEEEEvNT_6ParamsE) ;  /* 0xffff3ec004007950 */ /* 0x000fea0003c3ffff */
        .type           $_ZN7cutlass13device_kernelIN5flash19enable_sm80_to_sm89INS1_16FlashAttnBwdSm80INS1_25CollectiveMainloopBwdSm80ILi2ELi2EN4cute5tupleIJNS5_1CILi128EEES8_NS7_ILi64EEEEEENS_10bfloat16_tEfNS_4arch4Sm80ELb0ELb0ELb1ELb0ELb0ELb0ELb0ELb0ELi2ELi4ELi4ELi4ELb0EEENS1_21CollectiveEpilogueBwdISA_SB_SD_Li256ELb0ELb0ELi2EEENS1_19SingleTileSchedulerILb0ELb0ELb0ELi128EEEEEEEEEvNT_6ParamsE$_ZZN4cute16flatten_to_tupleINS_5tupleIJNS1_IJiiEEENS_1CILi8192EEEEEEEEDaRKT_ENKUlRKT_E_clIS2_EEDaSB_,@function
        .size           $_ZN7cutlass13device_kernelIN5flash19enable_sm80_to_sm89INS1_16FlashAttnBwdSm80INS1_25CollectiveMainloopBwdSm80ILi2ELi2EN4cute5tupleIJNS5_1CILi128EEES8_NS7_ILi64EEEEEENS_10bfloat16_tEfNS_4arch4Sm80ELb0ELb0ELb1ELb0ELb0ELb0ELb0ELb0ELi2ELi4ELi4ELi4ELb0EEENS1_21CollectiveEpilogueBwdISA_SB_SD_Li256ELb0ELb0ELi2EEENS1_19SingleTileSchedulerILb0ELb0ELb0ELi128EEEEEEEEEvNT_6ParamsE$_ZZN4cute16flatten_to_tupleINS_5tupleIJNS1_IJiiEEENS_1CILi8192EEEEEEEEDaRKT_ENKUlRKT_E_clIS2_EEDaSB_,($_ZN7cutlass13device_kernelIN5flash19enable_sm80_to_sm89INS1_16FlashAttnBwdSm80INS1_25CollectiveMainloopBwdSm80ILi2ELi2EN4cute5tupleIJNS5_1CILi128EEES8_NS7_ILi64EEEEEENS_10bfloat16_tEfNS_4arch4Sm80ELb0ELb0ELb1ELb0ELb0ELb0ELb0ELb0ELi2ELi4ELi4ELi4ELb0EEENS1_21CollectiveEpilogueBwdISA_SB_SD_Li256ELb0ELb0ELi2EEENS1_19SingleTileSchedulerILb0ELb0ELb0ELi128EEEEEEEEEvNT_6ParamsE$_ZZN4cute16flatten_to_tupleINS_5tupleIJNS_1CILi0EEENS1_IJNS2_ILi1EEENS2_ILi512EEEiEEEEEEEEDaRKT_ENKUlRKT_E_clIS6_EEDaSD_ - $_ZN7cutlass13device_kernelIN5flash19enable_sm80_to_sm89INS1_16FlashAttnBwdSm80INS1_25CollectiveMainloopBwdSm80ILi2ELi2EN4cute5tupleIJNS5_1CILi128EEES8_NS7_ILi64EEEEEENS_10bfloat16_tEfNS_4arch4Sm80ELb0ELb0ELb1ELb0ELb0ELb0ELb0ELb0ELi2ELi4ELi4ELi4ELb0EEENS1_21CollectiveEpilogueBwdISA_SB_SD_Li256ELb0ELb0ELi2EEENS1_19SingleTileSchedulerILb0ELb0ELb0ELi128EEEEEEEEEvNT_6ParamsE$_ZZN4cute16flatten_to_tupleINS_5tupleIJNS1_IJiiEEENS_1CILi8192EEEEEEEEDaRKT_ENKUlRKT_E_clIS2_EEDaSB_)
$_ZN7cutlass13device_kernelIN5flash19enable_sm80_to_sm89INS1_16FlashAttnBwdSm80INS1_25CollectiveMainloopBwdSm80ILi2ELi2EN4cute5tupleIJNS5_1CILi128EEES8_NS7_ILi64EEEEEENS_10bfloat16_tEfNS_4arch4Sm80ELb0ELb0ELb1ELb0ELb0ELb0ELb0ELb0ELi2ELi4ELi4ELi4ELb0EEENS1_21CollectiveEpilogueBwdISA_SB_SD_Li256ELb0ELb0ELi2EEENS1_19SingleTileSchedulerILb0ELb0ELb0ELi128EEEEEEEEEvNT_6ParamsE$_ZZN4cute16flatten_to_tupleINS_5tupleIJNS1_IJiiEEENS_1CILi8192EEEEEEEEDaRKT_ENKUlRKT_E_clIS2_EEDaSB_:
[----:B------:R-:W-:Y:S02]  /*c140*/  MOV R8, R6 ;  /* 0x0000000600087202 */ /* 0x000fe40000000f00 */
[----:B------:R-:W-:-:S04]  /*c150*/  MOV R9, 0x0 ;  /* 0x0000000000097802 */ /* 0x000fc80000000f00 */
[----:B------:R-:W-:Y:S05]  /*c160*/  RET.REL.NODEC R8 `(_ZN7cutlass13device_kernelIN5flash19enable_sm80_to_sm89INS1_16FlashAttnBwdSm80INS1_25CollectiveMainloopBwdSm80ILi2ELi2EN4cute5tupleIJNS5_1CILi128EEES8_NS7_ILi64EEEEEENS_10bfloat16_tEfNS_4arch4Sm80ELb0ELb0ELb1ELb0ELb0ELb0ELb0ELb0ELi2ELi4ELi4ELi4ELb0EEENS1_21CollectiveEpilogueBwdISA_SB_SD_Li256ELb0ELb0ELi2EEENS1_19SingleTileSchedulerILb0ELb0ELb0ELi128EEEEEEEEEvNT_6ParamsE) ;  /* 0xffff3e9008007950 */ /* 0x000fea0003c3ffff */
        .type           $_ZN7cutlass13device_kernelIN5flash19enable_sm80_to_sm89INS1_16FlashAttnBwdSm80INS1_25CollectiveMainloopBwdSm80ILi2ELi2EN4cute5tupleIJNS5_1CILi128EEES8_NS7_ILi64EEEEEENS_10bfloat16_tEfNS_4arch4Sm80ELb0ELb0ELb1ELb0ELb0ELb0ELb0ELb0ELi2ELi4ELi4ELi4ELb0EEENS1_21CollectiveEpilogueBwdISA_SB_SD_Li256ELb0ELb0ELi2EEENS1_19SingleTileSchedulerILb0ELb0ELb0ELi128EEEEEEEEEvNT_6ParamsE$_ZZN4cute16flatten_to_tupleINS_5tupleIJNS_1CILi0EEENS1_IJNS2_ILi1EEENS2_ILi512EEEiEEEEEEEEDaRKT_ENKUlRKT_E_clIS6_EEDaSD_,@function
        .size           $_ZN7cutlass13device_kernelIN5flash19enable_sm80_to_sm89INS1_16FlashAttnBwdSm80INS1_25CollectiveMainloopBwdSm80ILi2ELi2EN4cute5tupleIJNS5_1CILi128EEES8_NS7_ILi64EEEEEENS_10bfloat16_tEfNS_4arch4Sm80ELb0ELb0ELb1ELb0ELb0ELb0ELb0ELb0ELi2ELi4ELi4ELi4ELb0EEENS1_21CollectiveEpilogueBwdISA_SB_SD_Li256ELb0ELb0ELi2EEENS1_19SingleTileSchedulerILb0ELb0ELb0ELi128EEEEEEEEEvNT_6ParamsE$_ZZN4cute16flatten_to_tupleINS_5tupleIJNS_1CILi0EEENS1_IJNS2_ILi1EEENS2_ILi512EEEiEEEEEEEEDaRKT_ENKUlRKT_E_clIS6_EEDaSD_,($_ZN7cutlass13device_kernelIN5flash19enable_sm80_to_sm89INS1_16FlashAttnBwdSm80INS1_25CollectiveMainloopBwdSm80ILi2ELi2EN4cute5tupleIJNS5_1CILi128EEES8_NS7_ILi64EEEEEENS_10bfloat16_tEfNS_4arch4Sm80ELb0ELb0ELb1ELb0ELb0ELb0ELb0ELb0ELi2ELi4ELi4ELi4ELb0EEENS1_21CollectiveEpilogueBwdISA_SB_SD_Li256ELb0ELb0ELi2EEENS1_19SingleTileSchedulerILb0ELb0ELb0ELi128EEEEEEEEEvNT_6ParamsE$_ZZN4cute16flatten_to_tupleINS_5tupleIJNS_1CILi1024EEENS1_IJiiEEEEEEEEDaRKT_ENKUlRKT_E_clIS4_EEDaSB_ - $_ZN7cutlass13device_kernelIN5flash19enable_sm80_to_sm89INS1_16FlashAttnBwdSm80INS1_25CollectiveMainloopBwdSm80ILi2ELi2EN4cute5tupleIJNS5_1CILi128EEES8_NS7_ILi64EEEEEENS_10bfloat16_tEfNS_4arch4Sm80ELb0ELb0ELb1ELb0ELb0ELb0ELb0ELb0ELi2ELi4ELi4ELi4ELb0EEENS1_21CollectiveEpilogueBwdISA_SB_SD_Li256ELb0ELb0ELi2EEENS1_19SingleTileSchedulerILb0ELb0ELb0ELi128EEEEEEEEEvNT_6ParamsE$_ZZN4cute16flatten_to_tupleINS_5tupleIJNS_1CILi0EEENS1_IJNS2_ILi1EEENS2_ILi512EEEiEEEEEEEEDaRKT_ENKUlRKT_E_clIS6_EEDaSD_)
$_ZN7cutlass13device_kernelIN5flash19enable_sm80_to_sm89INS1_16FlashAttnBwdSm80INS1_25CollectiveMainloopBwdSm80ILi2ELi2EN4cute5tupleIJNS5_1CILi128EEES8_NS7_ILi64EEEEEENS_10bfloat16_tEfNS_4arch4Sm80ELb0ELb0ELb1ELb0ELb0ELb0ELb0ELb0ELi2ELi4ELi4ELi4ELb0EEENS1_21CollectiveEpilogueBwdISA_SB_SD_Li256ELb0ELb0ELi2EEENS1_19SingleTileSchedulerILb0ELb0ELb0ELi128EEEEEEEEEvNT_6ParamsE$_ZZN4cute16flatten_to_tupleINS_5tupleIJNS_1CILi0EEENS1_IJNS2_ILi1EEENS2_ILi512EEEiEEEEEEEEDaRKT_ENKUlRKT_E_clIS6_EEDaSD_:
[----:B------:R-:W-:Y:S02]  /*c170*/  MOV R8, R2 ;  /* 0x0000000200087202 */ /* 0x000fe40000000f00 */
[----:B------:R-:W-:-:S04]  /*c180*/  MOV R9, 0x0 ;  /* 0x0000000000097802 */ /* 0x000fc80000000f00 */
[----:B------:R-:W-:Y:S05]  /*c190*/  RET.REL.NODEC R8 `(_ZN7cutlass13device_kernelIN5flash19enable_sm80_to_sm89INS1_16FlashAttnBwdSm80INS1_25CollectiveMainloopBwdSm80ILi2ELi2EN4cute5tupleIJNS5_1CILi128EEES8_NS7_ILi64EEEEEENS_10bfloat16_tEfNS_4arch4Sm80ELb0ELb0ELb1ELb0ELb0ELb0ELb0ELb0ELi2ELi4ELi4ELi4ELb0EEENS1_21CollectiveEpilogueBwdISA_SB_SD_Li256ELb0ELb0ELi2EEENS1_19SingleTileSchedulerILb0ELb0ELb0ELi128EEEEEEEEEvNT_6ParamsE) ;  /* 0xffff3e6008007950 */ /* 0x000fea0003c3ffff */
        .type           $_ZN7cutlass13device_kernelIN5flash19enable_sm80_to_sm89INS1_16FlashAttnBwdSm80INS1_25CollectiveMainloopBwdSm80ILi2ELi2EN4cute5tupleIJNS5_1CILi128EEES8_NS7_ILi64EEEEEENS_10bfloat16_tEfNS_4arch4Sm80ELb0ELb0ELb1ELb0ELb0ELb0ELb0ELb0ELi2ELi4ELi4ELi4ELb0EEENS1_21CollectiveEpilogueBwdISA_SB_SD_Li256ELb0ELb0ELi2EEENS1_19SingleTileSchedulerILb0ELb0ELb0ELi128EEEEEEEEEvNT_6ParamsE$_ZZN4cute16flatten_to_tupleINS_5tupleIJNS_1CILi1024EEENS1_IJiiEEEEEEEEDaRKT_ENKUlRKT_E_clIS4_EEDaSB_,@function
        .size           $_ZN7cutlass13device_kernelIN5flash19enable_sm80_to_sm89INS1_16FlashAttnBwdSm80INS1_25CollectiveMainloopBwdSm80ILi2ELi2EN4cute5tupleIJNS5_1CILi128EEES8_NS7_ILi64EEEEEENS_10bfloat16_tEfNS_4arch4Sm80ELb0ELb0ELb1ELb0ELb0ELb0ELb0ELb0ELi2ELi4ELi4ELi4ELb0EEENS1_21CollectiveEpilogueBwdISA_SB_SD_Li256ELb0ELb0ELi2EEENS1_19SingleTileSchedulerILb0ELb0ELb0ELi128EEEEEEEEEvNT_6ParamsE$_ZZN4cute16flatten_to_tupleINS_5tupleIJNS_1CILi1024EEENS1_IJiiEEEEEEEEDaRKT_ENKUlRKT_E_clIS4_EEDaSB_,($_ZN7cutlass13device_kernelIN5flash19enable_sm80_to_sm89INS1_16FlashAttnBwdSm80INS1_25CollectiveMainloopBwdSm80ILi2ELi2EN4cute5tupleIJNS5_1CILi128EEES8_NS7_ILi64EEEEEENS_10bfloat16_tEfNS_4arch4Sm80ELb0ELb0ELb1ELb0ELb0ELb0ELb0ELb0ELi2ELi4ELi4ELi4ELb0EEENS1_21CollectiveEpilogueBwdISA_SB_SD_Li256ELb0ELb0ELi2EEENS1_19SingleTileSchedulerILb0ELb0ELb0ELi128EEEEEEEEEvNT_6ParamsE$_ZZN4cute16flatten_to_tupleINS_5tupleIJNS_1CILi4096EEENS1_IJNS1_IJiiEEENS2_ILi8192EEEEEEEEEEEDaRKT_ENKUlRKT_E_clIS6_EEDaSD_ - $_ZN7cutlass13device_kernelIN5flash19enable_sm80_to_sm89INS1_16FlashAttnBwdSm80INS1_25CollectiveMainloopBwdSm80ILi2ELi2EN4cute5tupleIJNS5_1CILi128EEES8_NS7_ILi64EEEEEENS_10bfloat16_tEfNS_4arch4Sm80ELb0ELb0ELb1ELb0ELb0ELb0ELb0ELb0ELi2ELi4ELi4ELi4ELb0EEENS1_21CollectiveEpilogueBwdISA_SB_SD_Li256ELb0ELb0ELi2EEENS1_19SingleTileSchedulerILb0ELb0ELb0ELi128EEEEEEEEEvNT_6ParamsE$_ZZN4cute16flatten_to_tupleINS_5tupleIJNS_1CILi1024EEENS1_IJiiEEEEEEEEDaRKT_ENKUlRKT_E_clIS4_EEDaSB_)
$_ZN7cutlass13device_kernelIN5flash19enable_sm80_to_sm89INS1_16FlashAttnBwdSm80INS1_25CollectiveMainloopBwdSm80ILi2ELi2EN4cute5tupleIJNS5_1CILi128EEES8_NS7_ILi64EEEEEENS_10bfloat16_tEfNS_4arch4Sm80ELb0ELb0ELb1ELb0ELb0ELb0ELb0ELb0ELi2ELi4ELi4ELi4ELb0EEENS1_21CollectiveEpilogueBwdISA_SB_SD_Li256ELb0ELb0ELi2EEENS1_19SingleTileSchedulerILb0ELb0ELb0ELi128EEEEEEEEEvNT_6ParamsE$_ZZN4cute16flatten_to_tupleINS_5tupleIJNS_1CILi1024EEENS1_IJiiEEEEEEEEDaRKT_ENKUlRKT_E_clIS4_EEDaSB_:
[----:B------:R-:W-:-:S04]  /*c1a0*/  MOV R5, 0x0 ;  /* 0x0000000000057802 */ /* 0x000fc80000000f00 */
[----:B------:R-:W-:Y:S05]  /*c1b0*/  RET.REL.NODEC R4 `(_ZN7cutlass13device_kernelIN5flash19enable_sm80_to_sm89INS1_16FlashAttnBwdSm80INS1_25CollectiveMainloopBwdSm80ILi2ELi2EN4cute5tupleIJNS5_1CILi128EEES8_NS7_ILi64EEEEEENS_10bfloat16_tEfNS_4arch4Sm80ELb0ELb0ELb1ELb0ELb0ELb0ELb0ELb0ELi2ELi4ELi4ELi4ELb0EEENS1_21CollectiveEpilogueBwdISA_SB_SD_Li256ELb0ELb0ELi2EEENS1_19SingleTileSchedulerILb0ELb0ELb0ELi128EEEEEEEEEvNT_6ParamsE) ;  /* 0xffff3e4004007950 */ /* 0x000fea0003c3ffff */
        .type           $_ZN7cutlass13device_kernelIN5flash19enable_sm80_to_sm89INS1_16FlashAttnBwdSm80INS1_25CollectiveMainloopBwdSm80ILi2ELi2EN4cute5tupleIJNS5_1CILi128EEES8_NS7_ILi64EEEEEENS_10bfloat16_tEfNS_4arch4Sm80ELb0ELb0ELb1ELb0ELb0ELb0ELb0ELb0ELi2ELi4ELi4ELi4ELb0EEENS1_21CollectiveEpilogueBwdISA_SB_SD_Li256ELb0ELb0ELi2EEENS1_19SingleTileSchedulerILb0ELb0ELb0ELi128EEEEEEEEEvNT_6ParamsE$_ZZN4cute16flatten_to_tupleINS_5tupleIJNS_1CILi4096EEENS1_IJNS1_IJiiEEENS2_ILi8192EEEEEEEEEEEDaRKT_ENKUlRKT_E_clIS6_EEDaSD_,@function
        .size           $_ZN7cutlass13device_kernelIN5flash19enable_sm80_to_sm89INS1_16FlashAttnBwdSm80INS1_25CollectiveMainloopBwdSm80ILi2ELi2EN4cute5tupleIJNS5_1CILi128EEES8_NS7_ILi64EEEEEENS_10bfloat16_tEfNS_4arch4Sm80ELb0ELb0ELb1ELb0ELb0ELb0ELb0ELb0ELi2ELi4ELi4ELi4ELb0EEENS1_21CollectiveEpilogueBwdISA_SB_SD_Li256ELb0ELb0ELi2EEENS1_19SingleTileSchedulerILb0ELb0ELb0ELi128EEEEEEEEEvNT_6ParamsE$_ZZN4cute16flatten_to_tupleINS_5tupleIJNS_1CILi4096EEENS1_IJNS1_IJiiEEENS2_ILi8192EEEEEEEEEEEDaRKT_ENKUlRKT_E_clIS6_EEDaSD_,($_ZN7cutlass13device_kernelIN5flash19enable_sm80_to_sm89INS1_16FlashAttnBwdSm80INS1_25CollectiveMainloopBwdSm80ILi2ELi2EN4cute5tupleIJNS5_1CILi128EEES8_NS7_ILi64EEEEEENS_10bfloat16_tEfNS_4arch4Sm80ELb0ELb0ELb1ELb0ELb0ELb0ELb0ELb0ELi2ELi4ELi4ELi4ELb0EEENS1_21CollectiveEpilogueBwdISA_SB_SD_Li256ELb0ELb0ELi2EEENS1_19SingleTileSchedulerILb0ELb0ELb0ELi128EEEEEEEEEvNT_6ParamsE$_ZZN4cute16flatten_to_tupleINS_5tupleIJNS_1CILi4096EEENS1_IJiiEEEEEEEEDaRKT_ENKUlRKT_E_clIS4_EEDaSB_ - $_ZN7cutlass13device_kernelIN5flash19enable_sm80_to_sm89INS1_16FlashAttnBwdSm80INS1_25CollectiveMainloopBwdSm80ILi2ELi2EN4cute5tupleIJNS5_1CILi128EEES8_NS7_ILi64EEEEEENS_10bfloat16_tEfNS_4arch4Sm80ELb0ELb0ELb1ELb0ELb0ELb0ELb0ELb0ELi2ELi4ELi4ELi4ELb0EEENS1_21CollectiveEpilogueBwdISA_SB_SD_Li256ELb0ELb0ELi2EEENS1_19SingleTileSchedulerILb0ELb0ELb0ELi128EEEEEEEEEvNT_6ParamsE$_ZZN4cute16flatten_to_tupleINS_5tupleIJNS_1CILi4096EEENS1_IJNS1_IJiiEEENS2_ILi8192EEEEEEEEEEEDaRKT_ENKUlRKT_E_clIS6_EEDaSD_)
$_ZN7cutlass13device_kernelIN5flash19enable_sm80_to_sm89INS1_16FlashAttnBwdSm80INS1_25CollectiveMainloopBwdSm80ILi2ELi2EN4cute5tupleIJNS5_1CILi128EEES8_NS7_ILi64EEEEEENS_10bfloat16_tEfNS_4arch4Sm80ELb0ELb0ELb1ELb0ELb0ELb0ELb0ELb0ELi2ELi4ELi4ELi4ELb0EEENS1_21CollectiveEpilogueBwdISA_SB_SD_Li256ELb0ELb0ELi2EEENS1_19SingleTileSchedulerILb0ELb0ELb0ELi128EEEEEEEEEvNT_6ParamsE$_ZZN4cute16flatten_to_tupleINS_5tupleIJNS_1CILi4096EEENS1_IJNS1_IJiiEEENS2_ILi8192EEEEEEEEEEEDaRKT_ENKUlRKT_E_clIS6_EEDaSD_:
[----:B------:R-:W-:-:S05]  /*c1c0*/  IADD3 R8, R76, -c[0x0][0x20], RZ ;  /* 0x800008004c087a10 */ /* 0x000fca0007ffe0ff */
[----:B------:R1:W5:Y:S04]  /*c1d0*/  LDL R2, [R8] ;  /* 0x0000000008027983 */ /* 0x0003680000100800 */
[----:B------:R1:W5:Y:S01]  /*c1e0*/  LDL R3, [R8+0x4] ;  /* 0x0000040008037983 */ /* 0x0003620000100800 */
[----:B------:R-:W-:Y:S02]  /*c1f0*/  IADD3 R5, R1, 0x1680, RZ ;  /* 0x0000168001057810 */ /* 0x000fe40007ffe0ff */
[----:B------:R-:W-:Y:S02]  /*c200*/  MOV R6, 0xc230 ;  /* 0x0000c23000067802 */ /* 0x000fe40000000f00 */
[----:B------:R-:W-:Y:S02]  /*c210*/  IADD3 R5, R5, c[0x0][0x20], RZ ;  /* 0x0000080005057a10 */ /* 0x000fe40007ffe0ff */
[----:B-1---5:R-:W-:Y:S05]  /*c220*/  CALL.REL.NOINC `($_ZN7cutlass13device_kernelIN5flash19enable_sm80_to_sm89INS1_16FlashAttnBwdSm80INS1_25CollectiveMainloopBwdSm80ILi2ELi2EN4cute5tupleIJNS5_1CILi128EEES8_NS7_ILi64EEEEEENS_10bfloat16_tEfNS_4arch4Sm80ELb0ELb0ELb1ELb0ELb0ELb0ELb0ELb0ELi2ELi4ELi4ELi4ELb0EEENS1_21CollectiveEpilogueBwdISA_SB_SD_Li256ELb0ELb0ELi2EEENS1_19SingleTileSchedulerILb0ELb0ELb0ELi128EEEEEEEEEvNT_6ParamsE$_ZZN4cute16flatten_to_tupleINS_5tupleIJNS1_IJiiEEENS_1CILi8192EEEEEEEEDaRKT_ENKUlRKT_E_clIS2_EEDaSB_) ;  /* 0xffffff1000007944 */ /* 0x022fea0003c3ffff */
[----:B------:R1:W-:Y:S01]  /*c230*/  STL.64 [R1+0x1680], R2 ;  /* 0x0016800201007387 */ /* 0x0003e20000100a00 */
[----:B------:R-:W-:-:S03]  /*c240*/  MOV R6, 0xc260 ;  /* 0x0000c26000067802 */ /* 0x000fc60000000f00 */
[----:B-1----:R-:W-:Y:S05]  /*c250*/  CALL.REL.NOINC `($_ZN7cutlass13device_kernelIN5flash19enable_sm80_to_sm89INS1_16FlashAttnBwdSm80INS1_25CollectiveMainloopBwdSm80ILi2ELi2EN4cute5tupleIJNS5_1CILi128EEES8_NS7_ILi64EEEEEENS_10bfloat16_tEfNS_4arch4Sm80ELb0ELb0ELb1ELb0ELb0ELb0ELb0ELb0ELi2ELi4ELi4ELi4ELb0EEENS1_21CollectiveEpilogueBwdISA_SB_SD_Li256ELb0ELb0ELi2EEENS1_19SingleTileSchedulerILb0ELb0ELb0ELi128EEEEEEEEEvNT_6ParamsE$_ZZN4cute12filter_tupleINS_5tupleIJNS1_IJiiEEENS_1CILi8192EEEEEEZNS_16flatten_to_tupleIS5_EEDaRKT_EUlRKT_E_EEDaS9_OT0_ENKUlDpSC_E_clIJS2_NS1_IJS4_EEEEEEDaSG_) ;  /* 0xfffff00000007944 */ /* 0x002fea0003c3ffff */
[----:B------:R-:W-:-:S04]  /*c260*/  MOV R5, 0x0 ;  /* 0x0000000000057802 */ /* 0x000fc80000000f00 */
[----:B------:R-:W-:Y:S05]  /*c270*/  RET.REL.NODEC R4 `(_ZN7cutlass13device_kernelIN5flash19enable_sm80_to_sm89INS1_16FlashAttnBwdSm80INS1_25CollectiveMainloopBwdSm80ILi2ELi2EN4cute5tupleIJNS5_1CILi128EEES8_NS7_ILi64EEEEEENS_10bfloat16_tEfNS_4arch4Sm80ELb0ELb0ELb1ELb0ELb0ELb0ELb0ELb0ELi2ELi4ELi4ELi4ELb0EEENS1_21CollectiveEpilogueBwdISA_SB_SD_Li256ELb0ELb0ELi2EEENS1_19SingleTileSchedulerILb0ELb0ELb0ELi128EEEEEEEEEvNT_6ParamsE) ;  /* 0xffff3d8004007950 */ /* 0x000fea0003c3ffff */
        .type           $_ZN7cutlass13device_kernelIN5flash19enable_sm80_to_sm89INS1_16FlashAttnBwdSm80INS1_25CollectiveMainloopBwdSm80ILi2ELi2EN4cute5tupleIJNS5_1CILi128EEES8_NS7_ILi64EEEEEENS_10bfloat16_tEfNS_4arch4Sm80ELb0ELb0ELb1ELb0ELb0ELb0ELb0ELb0ELi2ELi4ELi4ELi4ELb0EEENS1_21CollectiveEpilogueBwdISA_SB_SD_Li256ELb0ELb0ELi2EEENS1_19SingleTileSchedulerILb0ELb0ELb0ELi128EEEEEEEEEvNT_6ParamsE$_ZZN4cute16flatten_to_tupleINS_5tupleIJNS_1CILi4096EEENS1_IJiiEEEEEEEEDaRKT_ENKUlRKT_E_clIS4_EEDaSB_,@function
        .size           $_ZN7cutlass13device_kernelIN5flash19enable_sm80_to_sm89INS1_16FlashAttnBwdSm80INS1_25CollectiveMainloopBwdSm80ILi2ELi2EN4cute5tupleIJNS5_1CILi128EEES8_NS7_ILi64EEEEEENS_10bfloat16_tEfNS_4arch4Sm80ELb0ELb0ELb1ELb0ELb0ELb0ELb0ELb0ELi2ELi4ELi4ELi4ELb0EEENS1_21CollectiveEpilogueBwdISA_SB_SD_Li256ELb0ELb0ELi2EEENS1_19SingleTileSchedulerILb0ELb0ELb0ELi128EEEEEEEEEvNT_6ParamsE$_ZZN4cute16flatten_to_tupleINS_5tupleIJNS_1CILi4096EEENS1_IJiiEEEEEEEEDaRKT_ENKUlRKT_E_clIS4_EEDaSB_,($_ZN7cutlass13device_kernelIN5flash19enable_sm80_to_sm89INS1_16FlashAttnBwdSm80INS1_25CollectiveMainloopBwdSm80ILi2ELi2EN4cute5tupleIJNS5_1CILi128EEES8_NS7_ILi64EEEEEENS_10bfloat16_tEfNS_4arch4Sm80ELb0ELb0ELb1ELb0ELb0ELb0ELb0ELb0ELi2ELi4ELi4ELi4ELb0EEENS1_21CollectiveEpilogueBwdISA_SB_SD_Li256ELb0ELb0ELi2EEENS1_19SingleTileSchedulerILb0ELb0ELb0ELi128EEEEEEEEEvNT_6ParamsE$_ZZN4cute19as_arithmetic_tupleINS_15ArithmeticTupleIJiiEEEEEDaRKT_ENKUlDpRKT_E_clIJiiEEEDaS9_ - $_ZN7cutlass13device_kernelIN5flash19enable_sm80_to_sm89INS1_16FlashAttnBwdSm80INS1_25CollectiveMainloopBwdSm80ILi2ELi2EN4cute5tupleIJNS5_1CILi128EEES8_NS7_ILi64EEEEEENS_10bfloat16_tEfNS_4arch4Sm80ELb0ELb0ELb1ELb0ELb0ELb0ELb0ELb0ELi2ELi4ELi4ELi4ELb0EEENS1_21CollectiveEpilogueBwdISA_SB_SD_Li256ELb0ELb0ELi2EEENS1_19SingleTileSchedulerILb0ELb0ELb0ELi128EEEEEEEEEvNT_6ParamsE$_ZZN4cute16flatten_to_tupleINS_5tupleIJNS_1CILi4096EEENS1_IJiiEEEEEEEEDaRKT_ENKUlRKT_E_clIS4_EEDaSB_)
$_ZN7cutlass13device_kernelIN5flash19enable_sm80_to_sm89INS1_16FlashAttnBwdSm80INS1_25CollectiveMainloopBwdSm80ILi2ELi2EN4cute5tupleIJNS5_1CILi128EEES8_NS7_ILi64EEEEEENS_10bfloat16_tEfNS_4arch4Sm80ELb0ELb0ELb1ELb0ELb0ELb0ELb0ELb0ELi2ELi4ELi4ELi4ELb0EEENS1_21CollectiveEpilogueBwdISA_SB_SD_Li256ELb0ELb0ELi2EEENS1_19SingleTileSchedulerILb0ELb0ELb0ELi128EEEEEEEEEvNT_6ParamsE$_ZZN4cute16flatten_to_tupleINS_5tupleIJNS_1CILi4096EEENS1_IJiiEEEEEEEEDaRKT_ENKUlRKT_E_clIS4_EEDaSB_:
[----:B------:R-:W-:-:S04]  /*c280*/  MOV R5, 0x0 ;  /* 0x0000000000057802 */ /* 0x000fc80000000f00 */
[----:B------:R-:W-:Y:S05]  /*c290*/  RET.REL.NODEC R4 `(_ZN7cutlass13device_kernelIN5flash19enable_sm80_to_sm89INS1_16FlashAttnBwdSm80INS1_25CollectiveMainloopBwdSm80ILi2ELi2EN4cute5tupleIJNS5_1CILi128EEES8_NS7_ILi64EEEEEENS_10bfloat16_tEfNS_4arch4Sm80ELb0ELb0ELb1ELb0ELb0ELb0ELb0ELb0ELi2ELi4ELi4ELi4ELb0EEENS1_21CollectiveEpilogueBwdISA_SB_SD_Li256ELb0ELb0ELi2EEENS1_19SingleTileSchedulerILb0ELb0ELb0ELi128EEEEEEEEEvNT_6ParamsE) ;  /* 0xffff3d6004007950 */ /* 0x000fea0003c3ffff */
        .type           $_ZN7cutlass13device_kernelIN5flash19enable_sm80_to_sm89INS1_16FlashAttnBwdSm80INS1_25CollectiveMainloopBwdSm80ILi2ELi2EN4cute5tupleIJNS5_1CILi128EEES8_NS7_ILi64EEEEEENS_10bfloat16_tEfNS_4arch4Sm80ELb0ELb0ELb1ELb0ELb0ELb0ELb0ELb0ELi2ELi4ELi4ELi4ELb0EEENS1_21CollectiveEpilogueBwdISA_SB_SD_Li256ELb0ELb0ELi2EEENS1_19SingleTileSchedulerILb0ELb0ELb0ELi128EEEEEEEEEvNT_6ParamsE$_ZZN4cute19as_arithmetic_tupleINS_15ArithmeticTupleIJiiEEEEEDaRKT_ENKUlDpRKT_E_clIJiiEEEDaS9_,@function
        .size           $_ZN7cutlass13device_kernelIN5flash19enable_sm80_to_sm89INS1_16FlashAttnBwdSm80INS1_25CollectiveMainloopBwdSm80ILi2ELi2EN4cute5tupleIJNS5_1CILi128EEES8_NS7_ILi64EEEEEENS_10bfloat16_tEfNS_4arch4Sm80ELb0ELb0ELb1ELb0ELb0ELb0ELb0ELb0ELi2ELi4ELi4ELi4ELb0EEENS1_21CollectiveEpilogueBwdISA_SB_SD_Li256ELb0ELb0ELi2EEENS1_19SingleTileSchedulerILb0ELb0ELb0ELi128EEEEEEEEEvNT_6ParamsE$_ZZN4cute19as_arithmetic_tupleINS_15ArithmeticTupleIJiiEEEEEDaRKT_ENKUlDpRKT_E_clIJiiEEEDaS9_,($_ZN7cutlass13device_kernelIN5flash19enable_sm80_to_sm89INS1_16FlashAttnBwdSm80INS1_25CollectiveMainloopBwdSm80ILi2ELi2EN4cute5tupleIJNS5_1CILi128EEES8_NS7_ILi64EEEEEENS_10bfloat16_tEfNS_4arch4Sm80ELb0ELb0ELb1ELb0ELb0ELb0ELb0ELb0ELi2ELi4ELi4ELi4ELb0EEENS1_21CollectiveEpilogueBwdISA_SB_SD_Li256ELb0ELb0ELi2EEENS1_19SingleTileSchedulerILb0ELb0ELb0ELi128EEEEEEEEEvNT_6ParamsE$_ZZN4cute19as_arithmetic_tupleINS_15ArithmeticTupleIJiiEEEEEDaRKT_ENKUlRKT_E_clIiEEDaS8_ - $_ZN7cutlass13device_kernelIN5flash19enable_sm80_to_sm89INS1_16FlashAttnBwdSm80INS1_25CollectiveMainloopBwdSm80ILi2ELi2EN4cute5tupleIJNS5_1CILi128EEES8_NS7_ILi64EEEEEENS_10bfloat16_tEfNS_4arch4Sm80ELb0ELb0ELb1ELb0ELb0ELb0ELb0ELb0ELi2ELi4ELi4ELi4ELb0EEENS1_21CollectiveEpilogueBwdISA_SB_SD_Li256ELb0ELb0ELi2EEENS1_19SingleTileSchedulerILb0ELb0ELb0ELi128EEEEEEEEEvNT_6ParamsE$_ZZN4cute19as_arithmetic_tupleINS_15ArithmeticTupleIJiiEEEEEDaRKT_ENKUlDpRKT_E_clIJiiEEEDaS9_)
$_ZN7cutlass13device_kernelIN5flash19enable_sm80_to_sm89INS1_16FlashAttnBwdSm80INS1_25CollectiveMainloopBwdSm80ILi2ELi2EN4cute5tupleIJNS5_1CILi128EEES8_NS7_ILi64EEEEEENS_10bfloat16_tEfNS_4arch4Sm80ELb0ELb0ELb1ELb0ELb0ELb0ELb0ELb0ELi2ELi4ELi4ELi4ELb0EEENS1_21CollectiveEpilogueBwdISA_SB_SD_Li256ELb0ELb0ELi2EEENS1_19SingleTileSchedulerILb0ELb0ELb0ELi128EEEEEEEEEvNT_6ParamsE$_ZZN4cute19as_arithmetic_tupleINS_15ArithmeticTupleIJiiEEEEEDaRKT_ENKUlDpRKT_E_clIJiiEEEDaS9_:
[----:B------:R-:W-:Y:S01]  /*c2a0*/  IADD3 R3, R1, 0x1688, RZ ;  /* 0x0000168801037810 */ /* 0x000fe20007ffe0ff */
[----:B------:R-:W-:Y:S01]  /*c2b0*/  IMAD.MOV.U32 R2, RZ, RZ, R11 ;  /* 0x000000ffff027224 */ /* 0x000fe200078e000b */
[----:B------:R-:W-:Y:S02]  /*c2c0*/  MOV R6, 0xc2f0 ;  /* 0x0000c2f000067802 */ /* 0x000fe40000000f00 */
[----:B------:R-:W-:Y:S02]  /*c2d0*/  IADD3 R3, R3, c[0x0][0x20], RZ ;  /* 0x0000080003037a10 */ /* 0x000fe40007ffe0ff */
[----:B------:R-:W-:Y:S05]  /*c2e0*/  CALL.REL.NOINC `($_ZN7cutlass13device_kernelIN5flash19enable_sm80_to_sm89INS1_16FlashAttnBwdSm80INS1_25CollectiveMainloopBwdSm80ILi2ELi2EN4cute5tupleIJNS5_1CILi128EEES8_NS7_ILi64EEEEEENS_10bfloat16_tEfNS_4arch4Sm80ELb0ELb0ELb1ELb0ELb0ELb0ELb0ELb0ELi2ELi4ELi4ELi4ELb0EEENS1_21CollectiveEpilogueBwdISA_SB_SD_Li256ELb0ELb0ELi2EEENS1_19SingleTileSchedulerILb0ELb0ELb0ELi128EEEEEEEEEvNT_6ParamsE$_ZN4cute5tupleIJiiEEC2ERKiS3_) ;  /* 0xffffea7000007944 */ /* 0x000fea0003c3ffff */
[----:B------:R1:W5:Y:S01]  /*c2f0*/  LDL.64 R2, [R1+0x1688] ;  /* 0x0016880001027983 */ /* 0x0003620000100a00 */
[----:B------:R-:W-:-:S04]  /*c300*/  MOV R95, 0x0 ;  /* 0x00000000005f7802 */ /* 0x000fc80000000f00 */
[----:B------:R-:W-:Y:S05]  /*c310*/  RET.REL.NODEC R94 `(_ZN7cutlass13device_kernelIN5flash19enable_sm80_to_sm89INS1_16FlashAttnBwdSm80INS1_25CollectiveMainloopBwdSm80ILi2ELi2EN4cute5tupleIJNS5_1CILi128EEES8_NS7_ILi64EEEEEENS_10bfloat16_tEfNS_4arch4Sm80ELb0ELb0ELb1ELb0ELb0ELb0ELb0ELb0ELi2ELi4ELi4ELi4ELb0EEENS1_21CollectiveEpilogueBwdISA_SB_SD_Li256ELb0ELb0ELi2EEENS1_19SingleTileSchedulerILb0ELb0ELb0ELi128EEEEEEEEEvNT_6ParamsE) ;  /* 0xffff3ce05e007950 */ /* 0x000fea0003c3ffff */
        .type           $_ZN7cutlass13device_kernelIN5flash19enable_sm80_to_sm89INS1_16FlashAttnBwdSm80INS1_25CollectiveMainloopBwdSm80ILi2ELi2EN4cute5tupleIJNS5_1CILi128EEES8_NS7_ILi64EEEEEENS_10bfloat16_tEfNS_4arch4Sm80ELb0ELb0ELb1ELb0ELb0ELb0ELb0ELb0ELi2ELi4ELi4ELi4ELb0EEENS1_21CollectiveEpilogueBwdISA_SB_SD_Li256ELb0ELb0ELi2EEENS1_19SingleTileSchedulerILb0ELb0ELb0ELi128EEEEEEEEEvNT_6ParamsE$_ZZN4cute19as_arithmetic_tupleINS_15ArithmeticTupleIJiiEEEEEDaRKT_ENKUlRKT_E_clIiEEDaS8_,@function
        .size           $_ZN7cutlass13device_kernelIN5flash19enable_sm80_to_sm89INS1_16FlashAttnBwdSm80INS1_25CollectiveMainloopBwdSm80ILi2ELi2EN4cute5tupleIJNS5_1CILi128EEES8_NS7_ILi64EEEEEENS_10bfloat16_tEfNS_4arch4Sm80ELb0ELb0ELb1ELb0ELb0ELb0ELb0ELb0ELi2ELi4ELi4ELi4ELb0EEENS1_21CollectiveEpilogueBwdISA_SB_SD_Li256ELb0ELb0ELi2EEENS1_19SingleTileSchedulerILb0ELb0ELb0ELi128EEEEEEEEEvNT_6ParamsE$_ZZN4cute19as_arithmetic_tupleINS_15ArithmeticTupleIJiiEEEEEDaRKT_ENKUlRKT_E_clIiEEDaS8_,($_ZN7cutlass13device_kernelIN5flash19enable_sm80_to_sm89INS1_16FlashAttnBwdSm80INS1_25CollectiveMainloopBwdSm80ILi2ELi2EN4cute5tupleIJNS5_1CILi128EEES8_NS7_ILi64EEEEEENS_10bfloat16_tEfNS_4arch4Sm80ELb0ELb0ELb1ELb0ELb0ELb0ELb0ELb0ELi2ELi4ELi4ELi4ELb0EEENS1_21CollectiveEpilogueBwdISA_SB_SD_Li256ELb0ELb0ELi2EEENS1_19SingleTileSchedulerILb0ELb0ELb0ELi128EEEEEEEEEvNT_6ParamsE$_ZZN4cute4diceINS_5tupleIJNS1_IJiNS1_IJiNS_1CILi0EEEEEEEEENS1_IJNS_10UnderscoreENS1_IJS6_S6_EEEEEEEEES9_EEDaRKT_RKT0_ENKUlRKT_RKT0_E_clIS5_S5_EEDaSI_SL_ - $_ZN7cutlass13device_kernelIN5flash19enable_sm80_to_sm89INS1_16FlashAttnBwdSm80INS1_25CollectiveMainloopBwdSm80ILi2ELi2EN4cute5tupleIJNS5_1CILi128EEES8_NS7_ILi64EEEEEENS_10bfloat16_tEfNS_4arch4Sm80ELb0ELb0ELb1ELb0ELb0ELb0ELb0ELb0ELi2ELi4ELi4ELi4ELb0EEENS1_21CollectiveEpilogueBwdISA_SB_SD_Li256ELb0ELb0ELi2EEENS1_19SingleTileSchedulerILb0ELb0ELb0ELi128EEEEEEEEEvNT_6ParamsE$_ZZN4cute19as_arithmetic_tupleINS_15ArithmeticTupleIJiiEEEEEDaRKT_ENKUlRKT_E_clIiEEDaS8_)
$_ZN7cutlass13device_kernelIN5flash19enable_sm80_to_sm89INS1_16FlashAttnBwdSm80INS1_25CollectiveMainloopBwdSm80ILi2ELi2EN4cute5tupleIJNS5_1CILi128EEES8_NS7_ILi64EEEEEENS_10bfloat16_tEfNS_4arch4Sm80ELb0ELb0ELb1ELb0ELb0ELb0ELb0ELb0ELi2ELi4ELi4ELi4ELb0EEENS1_21CollectiveEpilogueBwdISA_SB_SD_Li256ELb0ELb0ELi2EEENS1_19SingleTileSchedulerILb0ELb0ELb0ELi128EEEEEEEEEvNT_6ParamsE$_ZZN4cute19as_arithmetic_tupleINS_15ArithmeticTupleIJiiEEEEEDaRKT_ENKUlRKT_E_clIiEEDaS8_:
[----:B------:R-:W-:Y:S02]  /*c320*/  MOV R6, R8 ;  /* 0x0000000800067202 */ /* 0x000fe40000000f00 */
[----:B------:R-:W-:Y:S02]  /*c330*/  MOV R8, R2 ;  /* 0x0000000200087202 */ /* 0x000fe40000000f00 */
[----:B------:R-:W-:-:S04]  /*c340*/  MOV R9, 0x0 ;  /* 0x0000000000097802 */ /* 0x000fc80000000f00 */
[----:B------:R-:W-:Y:S05]  /*c350*/  RET.REL.NODEC R8 `(_ZN7cutlass13device_kernelIN5flash19enable_sm80_to_sm89INS1_16FlashAttnBwdSm80INS1_25CollectiveMainloopBwdSm80ILi2ELi2EN4cute5tupleIJNS5_1CILi128EEES8_NS7_ILi64EEEEEENS_10bfloat16_tEfNS_4arch4Sm80ELb0ELb0ELb1ELb0ELb0ELb0ELb0ELb0ELi2ELi4ELi4ELi4ELb0EEENS1_21CollectiveEpilogueBwdISA_SB_SD_Li256ELb0ELb0ELi2EEENS1_19SingleTileSchedulerILb0ELb0ELb0ELi128EEEEEEEEEvNT_6ParamsE) ;  /* 0xffff3ca008007950 */ /* 0x000fea0003c3ffff */
        .type           $_ZN7cutlass13device_kernelIN5flash19enable_sm80_to_sm89INS1_16FlashAttnBwdSm80INS1_25CollectiveMainloopBwdSm80ILi2ELi2EN4cute5tupleIJNS5_1CILi128EEES8_NS7_ILi64EEEEEENS_10bfloat16_tEfNS_4arch4Sm80ELb0ELb0ELb1ELb0ELb0ELb0ELb0ELb0ELi2ELi4ELi4ELi4ELb0EEENS1_21CollectiveEpilogueBwdISA_SB_SD_Li256ELb0ELb0ELi2EEENS1_19SingleTileSchedulerILb0ELb0ELb0ELi128EEEEEEEEEvNT_6ParamsE$_ZZN4cute4diceINS_5tupleIJNS1_IJiNS1_IJiNS_1CILi0EEEEEEEEENS1_IJNS_10UnderscoreENS1_IJS6_S6_EEEEEEEEES9_EEDaRKT_RKT0_ENKUlRKT_RKT0_E_clIS5_S5_EEDaSI_SL_,@function
        .size           $_ZN7cutlass13device_kernelIN5flash19enable_sm80_to_sm89INS1_16FlashAttnBwdSm80INS1_25CollectiveMainloopBwdSm80ILi2ELi2EN4cute5tupleIJNS5_1CILi128EEES8_NS7_ILi64EEEEEENS_10bfloat16_tEfNS_4arch4Sm80ELb0ELb0ELb1ELb0ELb0ELb0ELb0ELb0ELi2ELi4ELi4ELi4ELb0EEENS1_21CollectiveEpilogueBwdISA_SB_SD_Li256ELb0ELb0ELi2EEENS1_19SingleTileSchedulerILb0ELb0ELb0ELi128EEEEEEEEEvNT_6ParamsE$_ZZN4cute4diceINS_5tupleIJNS1_IJiNS1_IJiNS_1CILi0EEEEEEEEENS1_IJNS_10UnderscoreENS1_IJS6_S6_EEEEEEEEES9_EEDaRKT_RKT0_ENKUlRKT_RKT0_E_clIS5_S5_EEDaSI_SL_,($_ZN7cutlass13device_kernelIN5flash19enable_sm80_to_sm89INS1_16FlashAttnBwdSm80INS1_25CollectiveMainloopBwdSm80ILi2ELi2EN4cute5tupleIJNS5_1CILi128EEES8_NS7_ILi64EEEEEENS_10bfloat16_tEfNS_4arch4Sm80ELb0ELb0ELb1ELb0ELb0ELb0ELb0ELb0ELi2ELi4ELi4ELi4ELb0EEENS1_21CollectiveEpilogueBwdISA_SB_SD_Li256ELb0ELb0ELi2EEENS1_19SingleTileSchedulerILb0ELb0ELb0ELi128EEEEEEEEEvNT_6ParamsE$_ZZN4cute4takeILi1ELi2ENS_5tupleIJNS1_IJNS_1CILi1EEENS2_ILi0EEEEEEiEEEEEDaRKT1_ENKUlDpRKT_E_clIJiEEEDaSD_ - $_ZN7cutlass13device_kernelIN5flash19enable_sm80_to_sm89INS1_16FlashAttnBwdSm80INS1_25CollectiveMainloopBwdSm80ILi2ELi2EN4cute5tupleIJNS5_1CILi128EEES8_NS7_ILi64EEEEEENS_10bfloat16_tEfNS_4arch4Sm80ELb0ELb0ELb1ELb0ELb0ELb0ELb0ELb0ELi2ELi4ELi4ELi4ELb0EEENS1_21CollectiveEpilogueBwdISA_SB_SD_Li256ELb0ELb0ELi2EEENS1_19SingleTileSchedulerILb0ELb0ELb0ELi128EEEEEEEEEvNT_6ParamsE$_ZZN4cute4diceINS_5tupleIJNS1_IJiNS1_IJiNS_1CILi0EEEEEEEEENS1_IJNS_10UnderscoreENS1_IJS6_S6_EEEEEEEEES9_EEDaRKT_RKT0_ENKUlRKT_RKT0_E_clIS5_S5_EEDaSI_SL_)
$_ZN7cutlass13device_kernelIN5flash19enable_sm80_to_sm89INS1_16FlashAttnBwdSm80INS1_25CollectiveMainloopBwdSm80ILi2ELi2EN4cute5tupleIJNS5_1CILi128EEES8_NS7_ILi64EEEEEENS_10bfloat16_tEfNS_4arch4Sm80ELb0ELb0ELb1ELb0ELb0ELb0ELb0ELb0ELi2ELi4ELi4ELi4ELb0EEENS1_21CollectiveEpilogueBwdISA_SB_SD_Li256ELb0ELb0ELi2EEENS1_19SingleTileSchedulerILb0ELb0ELb0ELi128EEEEEEEEEvNT_6ParamsE$_ZZN4cute4diceINS_5tupleIJNS1_IJiNS1_IJiNS_1CILi0EEEEEEEEENS1_IJNS_10UnderscoreENS1_IJS6_S6_EEEEEEEEES9_EEDaRKT_RKT0_ENKUlRKT_RKT0_E_clIS5_S5_EEDaSI_SL_:
[----:B------:R-:W-:-:S05]  /*c360*/  IADD3 R6, R2, -c[0x0][0x20], RZ ;  /* 0x8000080002067a10 */ /* 0x000fca0007ffe0ff */
[----:B------:R1:W5:Y:S01]  /*c370*/  LDL R3, [R6] ;  /* 0x0000000006037983 */ /* 0x0003620000100800 */
[----:B------:R-:W-:Y:S02]  /*c380*/  IADD3 R5, R1, 0x1680, RZ ;  /* 0x0000168001057810 */ /* 0x000fe40007ffe0ff */
[----:B------:R-:W-:Y:S02]  /*c390*/  MOV R10, 0xc3c0 ;  /* 0x0000c3c0000a7802 */ /* 0x000fe40000000f00 */
[----:B------:R-:W-:Y:S02]  /*c3a0*/  IADD3 R5, R5, c[0x0][0x20], RZ ;  /* 0x0000080005057a10 */ /* 0x000fe40007ffe0ff */
[----:B-1---5:R-:W-:Y:S05]  /*c3b0*/  CALL.REL.NOINC `($_ZN7cutlass13device_kernelIN5flash19enable_sm80_to_sm89INS1_16FlashAttnBwdSm80INS1_25CollectiveMainloopBwdSm80ILi2ELi2EN4cute5tupleIJNS5_1CILi128EEES8_NS7_ILi64EEEEEENS_10bfloat16_tEfNS_4arch4Sm80ELb0ELb0ELb1ELb0ELb0ELb0ELb0ELb0ELi2ELi4ELi4ELi4ELb0EEENS1_21CollectiveEpilogueBwdISA_SB_SD_Li256ELb0ELb0ELi2EEENS1_19SingleTileSchedulerILb0ELb0ELb0ELi128EEEEEEEEEvNT_6ParamsE$_ZZN4cute6detail9lift_diceINS_5tupleIJiNS2_IJiNS_1CILi0EEEEEEEEES6_EEDaRKT_RKT0_ENKUlRKT_RKT0_E_clIiiEEDaSF_SI_) ;  /* 0x000024a000007944 */ /* 0x022fea0003c00000 */
[----:B------:R1:W5:Y:S01]  /*c3c0*/  LDL R3, [R6+0x4] ;  /* 0x0000040006037983 */ /* 0x0003620000100800 */
[----:B------:R-:W-:-:S03]  /*c3d0*/  MOV R10, 0xc3f0 ;  /* 0x0000c3f0000a7802 */ /* 0x000fc60000000f00 */
[----:B-12--5:R-:W-:Y:S05]  /*c3e0*/  CALL.REL.NOINC `($_ZN7cutlass13device_kernelIN5flash19enable_sm80_to_sm89INS1_16FlashAttnBwdSm80INS1_25CollectiveMainloopBwdSm80ILi2ELi2EN4cute5tupleIJNS5_1CILi128EEES8_NS7_ILi64EEEEEENS_10bfloat16_tEfNS_4arch4Sm80ELb0ELb0ELb1ELb0ELb0ELb0ELb0ELb0ELi2ELi4ELi4ELi4ELb0EEENS1_21CollectiveEpilogueBwdISA_SB_SD_Li256ELb0ELb0ELi2EEENS1_19SingleTileSchedulerILb0ELb0ELb0ELi128EEEEEEEEEvNT_6ParamsE$_ZZN4cute6detail9lift_diceINS_5tupleIJiNS2_IJiNS_1CILi0EEEEEEEEES6_EEDaRKT_RKT0_ENKUlRKT_RKT0_E_clIS5_S5_EEDaSF_SI_) ;  /* 0x000023f000007944 */ /* 0x026fea0003c00000 */
[----:B------:R2:W-:Y:S01]  /*c3f0*/  STL [R1+0x1680], R6 ;  /* 0x0016800601007387 */ /* 0x0005e20000100800 */
[----:B------:R-:W-:-:S03]  /*c400*/  MOV R2, 0xc420 ;  /* 0x0000c42000027802 */ /* 0x000fc60000000f00 */
[----:B-12---:R-:W-:Y:S05]  /*c410*/  CALL.REL.NOINC `($_ZN7cutlass13device_kernelIN5flash19enable_sm80_to_sm89INS1_16FlashAttnBwdSm80INS1_25CollectiveMainloopBwdSm80ILi2ELi2EN4cute5tupleIJNS5_1CILi128EEES8_NS7_ILi64EEEEEENS_10bfloat16_tEfNS_4arch4Sm80ELb0ELb0ELb1ELb0ELb0ELb0ELb0ELb0ELi2ELi4ELi4ELi4ELb0EEENS1_21CollectiveEpilogueBwdISA_SB_SD_Li256ELb0ELb0ELi2EEENS1_19SingleTileSchedulerILb0ELb0ELb0ELi128EEEEEEEEEvNT_6ParamsE$_ZZN4cute12filter_tupleINS_5tupleIJiNS1_IJiNS_1CILi0EEEEEEEEES5_ZNS_6detail9lift_diceIS5_S5_EEDaRKT_RKT0_EUlRKT_RKT0_E_EEDaSA_SD_OT1_ENKUlDpSG_E_clIJNS1_IJiEEES4_EEEDaSN_) ;  /* 0xfffff59000007944 */ /* 0x006fea0003c3ffff */
[----:B-----5:R-:W-:Y:S02]  /*c420*/  MOV R2, R5 ;  /* 0x0000000500027202 */ /* 0x020fe40000000f00 */
[----:B------:R-:W-:-:S04]  /*c430*/  MOV R5, 0x0 ;  /* 0x0000000000057802 */ /* 0x000fc80000000f00 */
[----:B------:R-:W-:Y:S05]  /*c440*/  RET.REL.NODEC R4 `(_ZN7cutlass13device_kernelIN5flash19enable_sm80_to_sm89INS1_16FlashAttnBwdSm80INS1_25CollectiveMainloopBwdSm80ILi2ELi2EN4cute5tupleIJNS5_1CILi128EEES8_NS7_ILi64EEEEEENS_10bfloat16_tEfNS_4arch4Sm80ELb0ELb0ELb1ELb0ELb0ELb0ELb0ELb0ELi2ELi4ELi4ELi4ELb0EEENS1_21CollectiveEpilogueBwdISA_SB_SD_Li256ELb0ELb0ELi2EEENS1_19SingleTileSchedulerILb0ELb0ELb0ELi128EEEEEEEEEvNT_6ParamsE) ;  /* 0xffff3bb004007950 */ /* 0x000fea0003c3ffff */
        .type           $_ZN7cutlass13device_kernelIN5flash19enable_sm80_to_sm89INS1_16FlashAttnBwdSm80INS1_25CollectiveMainloopBwdSm80ILi2ELi2EN4cute5tupleIJNS5_1CILi128EEES8_NS7_ILi64EEEEEENS_10bfloat16_tEfNS_4arch4Sm80ELb0ELb0ELb1ELb0ELb0ELb0ELb0ELb0ELi2ELi4ELi4ELi4ELb0EEENS1_21CollectiveEpilogueBwdISA_SB_SD_Li256ELb0ELb0ELi2EEENS1_19SingleTileSchedulerILb0ELb0ELb0ELi128EEEEEEEEEvNT_6ParamsE$_ZZN4cute4takeILi1ELi2ENS_5tupleIJNS1_IJNS_1CILi1EEENS2_ILi0EEEEEEiEEEEEDaRKT1_ENKUlDpRKT_E_clIJiEEEDaSD_,@function
        .size           $_ZN7cutlass13device_kernelIN5flash19enable_sm80_to_sm89INS1_16FlashAttnBwdSm80INS1_25CollectiveMainloopBwdSm80ILi2ELi2EN4cute5tupleIJNS5_1CILi128EEES8_NS7_ILi64EEEEEENS_10bfloat16_tEfNS_4arch4Sm80ELb0ELb0ELb1ELb0ELb0ELb0ELb0ELb0ELi2ELi4ELi4ELi4ELb0EEENS1_21CollectiveEpilogueBwdISA_SB_SD_Li256ELb0ELb0ELi2EEENS1_19SingleTileSchedulerILb0ELb0ELb0ELi128EEEEEEEEEvNT_6ParamsE$_ZZN4cute4takeILi1ELi2ENS_5tupleIJNS1_IJNS_1CILi1EEENS2_ILi0EEEEEEiEEEEEDaRKT1_ENKUlDpRKT_E_clIJiEEEDaSD_,($_ZN7cutlass13device_kernelIN5flash19enable_sm80_to_sm89INS1_16FlashAttnBwdSm80INS1_25CollectiveMainloopBwdSm80ILi2ELi2EN4cute5tupleIJNS5_1CILi128EEES8_NS7_ILi64EEEEEENS_10bfloat16_tEfNS_4arch4Sm80ELb0ELb0ELb1ELb0ELb0ELb0ELb0ELb0ELi2ELi4ELi4ELi4ELb0EEENS1_21CollectiveEpilogueBwdISA_SB_SD_Li256ELb0ELb0ELi2EEENS1_19SingleTileSchedulerILb0ELb0ELb0ELi128EEEEEEEEEvNT_6ParamsE$_ZZN4cute4takeILi1ELi3ENS_5tupleIJNS1_IJNS_1CILi1EEENS2_ILi512EEEiEEENS2_ILi4096EEENS1_IJNS1_IJiiEEENS2_ILi8192EEEEEEEEEEEDaRKT1_ENKUlDpRKT_E_clIJS6_S9_EEEDaSH_ - $_ZN7cutlass13device_kernelIN5flash19enable_sm80_to_sm89INS1_16FlashAttnBwdSm80INS1_25CollectiveMainloopBwdSm80ILi2ELi2EN4cute5tupleIJNS5_1CILi128EEES8_NS7_ILi64EEEEEENS_10bfloat16_tEfNS_4arch4Sm80ELb0ELb0ELb1ELb0ELb0ELb0ELb0ELb0ELi2ELi4ELi4ELi4ELb0EEENS1_21CollectiveEpilogueBwdISA_SB_SD_Li256ELb0ELb0ELi2EEENS1_19SingleTileSchedulerILb0ELb0ELb0ELi128EEEEEEEEEvNT_6ParamsE$_ZZN4cute4takeILi1ELi2ENS_5tupleIJNS1_IJNS_1CILi1EEENS2_ILi0EEEEEEiEEEEEDaRKT1_ENKUlDpRKT_E_clIJiEEEDaSD_)
$_ZN7cutlass13device_kernelIN5flash19enable_sm80_to_sm89INS1_16FlashAttnBwdSm80INS1_25CollectiveMainloopBwdSm80ILi2ELi2EN4cute5tupleIJNS5_1CILi128EEES8_NS7_ILi64EEEEEENS_10bfloat16_tEfNS_4arch4Sm80ELb0ELb0ELb1ELb0ELb0ELb0ELb0ELb0ELi2ELi4ELi4ELi4ELb0EEENS1_21CollectiveEpilogueBwdISA_SB_SD_Li256ELb0ELb0ELi2EEENS1_19SingleTileSchedulerILb0ELb0ELb0ELi128EEEEEEEEEvNT_6ParamsE$_ZZN4cute4takeILi1ELi2ENS_5tupleIJNS1_IJNS_1CILi1EEENS2_ILi0EEEEEEiEEEEEDaRKT1_ENKUlDpRKT_E_clIJiEEEDaSD_:
[----:B------:R-:W-:Y:S02]  /*c450*/  IADD3 R2, R1, 0x1680, RZ ;  /* 0x0000168001027810 */ /* 0x000fe40007ffe0ff */
[----:B------:R-:W-:Y:S02]  /*c460*/  MOV R8, 0xc490 ;  /* 0x0000c49000087802 */ /* 0x000fe40000000f00 */
[----:B------:R-:W-:Y:S02]  /*c470*/  IADD3 R2, R2, c[0x0][0x20], RZ ;  /* 0x0000080002027a10 */ /* 0x000fe40007ffe0ff */
[----:B------:R-:W-:Y:S05]  /*c480*/  CALL.REL.NOINC `($_ZN7cutlass13device_kernelIN5flash19enable_sm80_to_sm89INS1_16FlashAttnBwdSm80INS1_25CollectiveMainloopBwdSm80ILi2ELi2EN4cute5tupleIJNS5_1CILi128EEES8_NS7_ILi64EEEEEENS_10bfloat16_tEfNS_4arch4Sm80ELb0ELb0ELb1ELb0ELb0ELb0ELb0ELb0ELi2ELi4ELi4ELi4ELb0EEENS1_21CollectiveEpilogueBwdISA_SB_SD_Li256ELb0ELb0ELi2EEENS1_19SingleTileSchedulerILb0ELb0ELb0ELi128EEEEEEEEEvNT_6ParamsE$_ZN4cute3eso3ESOILb0ELb1EJiEEC2ERKi) ;  /* 0xffffab0000007944 */ /* 0x000fea0003c3ffff */
[----:B-1----:R1:W5:Y:S01]  /*c490*/  LDL R3, [R1+0x1680] ;  /* 0x0016800001037983 */ /* 0x0023620000100800 */
[----:B------:R-:W-:-:S04]  /*c4a0*/  MOV R7, 0x0 ;  /* 0x0000000000077802 */ /* 0x000fc80000000f00 */
[----:B------:R-:W-:Y:S05]  /*c4b0*/  RET.REL.NODEC R6 `(_ZN7cutlass13device_kernelIN5flash19enable_sm80_to_sm89INS1_16FlashAttnBwdSm80INS1_25CollectiveMainloopBwdSm80ILi2ELi2EN4cute5tupleIJNS5_1CILi128EEES8_NS7_ILi64EEEEEENS_10bfloat16_tEfNS_4arch4Sm80ELb0ELb0ELb1ELb0ELb0ELb0ELb0ELb0ELi2ELi4ELi4ELi4ELb0EEENS1_21CollectiveEpilogueBwdISA_SB_SD_Li256ELb0ELb0ELi2EEENS1_19SingleTileSchedulerILb0ELb0ELb0ELi128EEEEEEEEEvNT_6ParamsE) ;  /* 0xffff3b4006007950 */ /* 0x000fea0003c3ffff */
        .type           $_ZN7cutlass13device_kernelIN5flash19enable_sm80_to_sm89INS1_16FlashAttnBwdSm80INS1_25CollectiveMainloopBwdSm80ILi2ELi2EN4cute5tupleIJNS5_1CILi128EEES8_NS7_ILi64EEEEEENS_10bfloat16_tEfNS_4arch4Sm80ELb0ELb0ELb1ELb0ELb0ELb0ELb0ELb0ELi2ELi4ELi4ELi4ELb0EEENS1_21CollectiveEpilogueBwdISA_SB_SD_Li256ELb0ELb0ELi2EEENS1_19SingleTileSchedulerILb0ELb0ELb0ELi128EEEEEEEEEvNT_6ParamsE$_ZZN4cute4takeILi1ELi3ENS_5tupleIJNS1_IJNS_1CILi1EEENS2_ILi512EEEiEEENS2_ILi4096EEENS1_IJNS1_IJiiEEENS2_ILi8192EEEEEEEEEEEDaRKT1_ENKUlDpRKT_E_clIJS6_S9_EEEDaSH_,@function
        .size           $_ZN7cutlass13device_kernelIN5flash19enable_sm80_to_sm89INS1_16FlashAttnBwdSm80INS1_25CollectiveMainloopBwdSm80ILi2ELi2EN4cute5tupleIJNS5_1CILi128EEES8_NS7_ILi64EEEEEENS_10bfloat16_tEfNS_4arch4Sm80ELb0ELb0ELb1ELb0ELb0ELb0ELb0ELb0ELi2ELi4ELi4ELi4ELb0EEENS1_21CollectiveEpilogueBwdISA_SB_SD_Li256ELb0ELb0ELi2EEENS1_19SingleTileSchedulerILb0ELb0ELb0ELi128EEEEEEEEEvNT_6ParamsE$_ZZN4cute4takeILi1ELi3ENS_5tupleIJNS1_IJNS_1CILi1EEENS2_ILi512EEEiEEENS2_ILi4096EEENS1_IJNS1_IJiiEEENS2_ILi8192EEEEEEEEEEEDaRKT1_ENKUlDpRKT_E_clIJS6_S9_EEEDaSH_,($_ZN7cutlass13device_kernelIN5flash19enable_sm80_to_sm89INS1_16FlashAttnBwdSm80INS1_25CollectiveMainloopBwdSm80ILi2ELi2EN4cute5tupleIJNS5_1CILi128EEES8_NS7_ILi64EEEEEENS_10bfloat16_tEfNS_4arch4Sm80ELb0ELb0ELb1ELb0ELb0ELb0ELb0ELb0ELi2ELi4ELi4ELi4ELb0EEENS1_21CollectiveEpilogueBwdISA_SB_SD_Li256ELb0ELb0ELi2EEENS1_19SingleTileSchedulerILb0ELb0ELb0ELi128EEEEEEEEEvNT_6ParamsE$_ZZN4cute4takeILi1ELi3ENS_5tupleIJNS1_IJNS_1CILi1EEENS2_ILi512EEEiEEENS2_ILi4096EEENS1_IJiiEEEEEEEEDaRKT1_ENKUlDpRKT_E_clIJS6_S7_EEEDaSF_ - $_ZN7cutlass13device_kernelIN5flash19enable_sm80_to_sm89INS1_16FlashAttnBwdSm80INS1_25CollectiveMainloopBwdSm80ILi2ELi2EN4cute5tupleIJNS5_1CILi128EEES8_NS7_ILi64EEEEEENS_10bfloat16_tEfNS_4arch4Sm80ELb0ELb0ELb1ELb0ELb0ELb0ELb0ELb0ELi2ELi4ELi4ELi4ELb0EEENS1_21CollectiveEpilogueBwdISA_SB_SD_Li256ELb0ELb0ELi2EEENS1_19SingleTileSchedulerILb0ELb0ELb0ELi128EEEEEEEEEvNT_6ParamsE$_ZZN4cute4takeILi1ELi3ENS_5tupleIJNS1_IJNS_1CILi1EEENS2_ILi512EEEiEEENS2_ILi4096EEENS1_IJNS1_IJiiEEENS2_ILi8192EEEEEEEEEEEDaRKT1_ENKUlDpRKT_E_clIJS6_S9_EEEDaSH_)
$_ZN7cutlass13device_kernelIN5flash19enable_sm80_to_sm89INS1_16FlashAttnBwdSm80INS1_25CollectiveMainloopBwdSm80ILi2ELi2EN4cute5tupleIJNS5_1CILi128EEES8_NS7_ILi64EEEEEENS_10bfloat16_tEfNS_4arch4Sm80ELb0ELb0ELb1ELb0ELb0ELb0ELb0ELb0ELi2ELi4ELi4ELi4ELb0EEENS1_21CollectiveEpilogueBwdISA_SB_SD_Li256ELb0ELb0ELi2EEENS1_19SingleTileSchedulerILb0ELb0ELb0ELi128EEEEEEEEEvNT_6ParamsE$_ZZN4cute4takeILi1ELi3ENS_5tupleIJNS1_IJNS_1CILi1EEENS2_ILi512EEEiEEENS2_ILi4096EEENS1_IJNS1_IJiiEEENS2_ILi8192EEEEEEEEEEEDaRKT1_ENKUlDpRKT_E_clIJS6_S9_EEEDaSH_:
[----:B------:R-:W-:Y:S02]  /*c4c0*/  IADD3 R2, R1, 0x1680, RZ ;  /* 0x0000168001027810 */ /* 0x000fe40007ffe0ff */
[----:B------:R-:W-:Y:S02]  /*c4d0*/  MOV R6, 0xc500 ;  /* 0x0000c50000067802 */ /* 0x000fe40000000f00 */
[----:B------:R-:W-:Y:S02]  /*c4e0*/  IADD3 R2, R2, c[0x0][0x20], RZ ;  /* 0x0000080002027a10 */ /* 0x000fe40007ffe0ff */
[----:B------:R-:W-:Y:S05]  /*c4f0*/  CALL.REL.NOINC `($_ZN7cutlass13device_kernelIN5flash19enable_sm80_to_sm89INS1_16FlashAttnBwdSm80INS1_25CollectiveMainloopBwdSm80ILi2ELi2EN4cute5tupleIJNS5_1CILi128EEES8_NS7_ILi64EEEEEENS_10bfloat16_tEfNS_4arch4Sm80ELb0ELb0ELb1ELb0ELb0ELb0ELb0ELb0ELi2ELi4ELi4ELi4ELb0EEENS1_21CollectiveEpilogueBwdISA_SB_SD_Li256ELb0ELb0ELi2EEENS1_19SingleTileSchedulerILb0ELb0ELb0ELi128EEEEEEEEEvNT_6ParamsE$_ZN4cute3eso3ESOILb1ELb0EJNS_1CILi4096EEENS_5tupleIJNS4_IJiiEEENS2_ILi8192EEEEEEEEC2ERKS3_RKS7_) ;  /* 0xffffb7a000007944 */ /* 0x000fea0003c3ffff */
[----:B-1----:R1:W5:Y:S01]  /*c500*/  LDL.64 R2, [R1+0x1680] ;  /* 0x0016800001027983 */ /* 0x0023620000100a00 */
[----:B------:R-:W-:-:S04]  /*c510*/  MOV R5, 0x0 ;  /* 0x0000000000057802 */ /* 0x000fc80000000f00 */
[----:B------:R-:W-:Y:S05]  /*c520*/  RET.REL.NODEC R4 `(_ZN7cutlass13device_kernelIN5flash19enable_sm80_to_sm89INS1_16FlashAttnBwdSm80INS1_25CollectiveMainloopBwdSm80ILi2ELi2EN4cute5tupleIJNS5_1CILi128EEES8_NS7_ILi64EEEEEENS_10bfloat16_tEfNS_4arch4Sm80ELb0ELb0ELb1ELb0ELb0ELb0ELb0ELb0ELi2ELi4ELi4ELi4ELb0EEENS1_21CollectiveEpilogueBwdISA_SB_SD_Li256ELb0ELb0ELi2EEENS1_19SingleTileSchedulerILb0ELb0ELb0ELi128EEEEEEEEEvNT_6ParamsE) ;  /* 0xffff3ad004007950 */ /* 0x000fea0003c3ffff */
        .type           $_ZN7cutlass13device_kernelIN5flash19enable_sm80_to_sm89INS1_16FlashAttnBwdSm80INS1_25CollectiveMainloopBwdSm80ILi2ELi2EN4cute5tupleIJNS5_1CILi128EEES8_NS7_ILi64EEEEEENS_10bfloat16_tEfNS_4arch4Sm80ELb0ELb0ELb1ELb0ELb0ELb0ELb0ELb0ELi2ELi4ELi4ELi4ELb0EEENS1_21CollectiveEpilogueBwdISA_SB_SD_Li256ELb0ELb0ELi2EEENS1_19SingleTileSchedulerILb0ELb0ELb0ELi128EEEEEEEEEvNT_6ParamsE$_ZZN4cute4takeILi1ELi3ENS_5tupleIJNS1_IJNS_1CILi1EEENS2_ILi512EEEiEEENS2_ILi4096EEENS1_IJiiEEEEEEEEDaRKT1_ENKUlDpRKT_E_clIJS6_S7_EEEDaSF_,@function
        .size           $_ZN7cutlass13device_kernelIN5flash19enable_sm80_to_sm89INS1_16FlashAttnBwdSm80INS1_25CollectiveMainloopBwdSm80ILi2ELi2EN4cute5tupleIJNS5_1CILi128EEES8_NS7_ILi64EEEEEENS_10bfloat16_tEfNS_4arch4Sm80ELb0ELb0ELb1ELb0ELb0ELb0ELb0ELb0ELi2ELi4ELi4ELi4ELb0EEENS1_21CollectiveEpilogueBwdISA_SB_SD_Li256ELb0ELb0ELi2EEENS1_19SingleTileSchedulerILb0ELb0ELb0ELi128EEEEEEEEEvNT_6ParamsE$_ZZN4cute4takeILi1ELi3ENS_5tupleIJNS1_IJNS_1CILi1EEENS2_ILi512EEEiEEENS2_ILi4096EEENS1_IJiiEEEEEEEEDaRKT1_ENKUlDpRKT_E_clIJS6_S7_EEEDaSF_,($_ZN7cutlass13device_kernelIN5flash19enable_sm80_to_sm89INS1_16FlashAttnBwdSm80INS1_25CollectiveMainloopBwdSm80ILi2ELi2EN4cute5tupleIJNS5_1CILi128EEES8_NS7_ILi64EEEEEENS_10bfloat16_tEfNS_4arch4Sm80ELb0ELb0ELb1ELb0ELb0ELb0ELb0ELb0ELi2ELi4ELi4ELi4ELb0EEENS1_21CollectiveEpilogueBwdISA_SB_SD_Li256ELb0ELb0ELi2EEENS1_19SingleTileSchedulerILb0ELb0ELb0ELi128EEEEEEEEEvNT_6ParamsE$_ZZN4cute4takeILi1ELi3ENS_5tupleIJNS1_IJNS_1CILi1EEEiEEENS2_ILi1024EEENS1_IJiiEEEEEEEEDaRKT1_ENKUlDpRKT_E_clIJS5_S6_EEEDaSE_ - $_ZN7cutlass13device_kernelIN5flash19enable_sm80_to_sm89INS1_16FlashAttnBwdSm80INS1_25CollectiveMainloopBwdSm80ILi2ELi2EN4cute5tupleIJNS5_1CILi128EEES8_NS7_ILi64EEEEEENS_10bfloat16_tEfNS_4arch4Sm80ELb0ELb0ELb1ELb0ELb0ELb0ELb0ELb0ELi2ELi4ELi4ELi4ELb0EEENS1_21CollectiveEpilogueBwdISA_SB_SD_Li256ELb0ELb0ELi2EEENS1_19SingleTileSchedulerILb0ELb0ELb0ELi128EEEEEEEEEvNT_6ParamsE$_ZZN4cute4takeILi1ELi3ENS_5tupleIJNS1_IJNS_1CILi1EEENS2_ILi512EEEiEEENS2_ILi4096EEENS1_IJiiEEEEEEEEDaRKT1_ENKUlDpRKT_E_clIJS6_S7_EEEDaSF_)
$_ZN7cutlass13device_kernelIN5flash19enable_sm80_to_sm89INS1_16FlashAttnBwdSm80INS1_25CollectiveMainloopBwdSm80ILi2ELi2EN4cute5tupleIJNS5_1CILi128EEES8_NS7_ILi64EEEEEENS_10bfloat16_tEfNS_4arch4Sm80ELb0ELb0ELb1ELb0ELb0ELb0ELb0ELb0ELi2ELi4ELi4ELi4ELb0EEENS1_21CollectiveEpilogueBwdISA_SB_SD_Li256ELb0ELb0ELi2EEENS1_19SingleTileSchedulerILb0ELb0ELb0ELi128EEEEEEEEEvNT_6ParamsE$_ZZN4cute4takeILi1ELi3ENS_5tupleIJNS1_IJNS_1CILi1EEENS2_ILi512EEEiEEENS2_ILi4096EEENS1_IJiiEEEEEEEEDaRKT1_ENKUlDpRKT_E_clIJS6_S7_EEEDaSF_:
[----:B------:R-:W-:Y:S02]  /*c530*/  IADD3 R2, R1, 0x1380, RZ ;  /* 0x0000138001027810 */ /* 0x000fe40007ffe0ff */
[----:B------:R-:W-:Y:S02]  /*c540*/  MOV R6, 0xc570 ;  /* 0x0000c57000067802 */ /* 0x000fe40000000f00 */
[----:B------:R-:W-:Y:S02]  /*c550*/  IADD3 R2, R2, c[0x0][0x20], RZ ;  /* 0x0000080002027a10 */ /* 0x000fe40007ffe0ff */
[----:B------:R-:W-:Y:S05]  /*c560*/  CALL.REL.NOINC `($_ZN7cutlass13device_kernelIN5flash19enable_sm80_to_sm89INS1_16FlashAttnBwdSm80INS1_25CollectiveMainloopBwdSm80ILi2ELi2EN4cute5tupleIJNS5_1CILi128EEES8_NS7_ILi64EEEEEENS_10bfloat16_tEfNS_4arch4Sm80ELb0ELb0ELb1ELb0ELb0ELb0ELb0ELb0ELi2ELi4ELi4ELi4ELb0EEENS1_21CollectiveEpilogueBwdISA_SB_SD_Li256ELb0ELb0ELi2EEENS1_19SingleTileSchedulerILb0ELb0ELb0ELi128EEEEEEEEEvNT_6ParamsE$_ZN4cute3eso3ESOILb1ELb0EJNS_1CILi4096EEENS_5tupleIJiiEEEEEC2ERKS3_RKS5_) ;  /* 0xffffb79000007944 */ /* 0x000fea0003c3ffff */
[----:B-1----:R1:W5:Y:S01]  /*c570*/  LDL.64 R2, [R1+0x1380] ;  /* 0x0013800001027983 */ /* 0x0023620000100a00 */
[----:B------:R-:W-:-:S04]  /*c580*/  MOV R5, 0x0 ;  /* 0x0000000000057802 */ /* 0x000fc80000000f00 */
[----:B------:R-:W-:Y:S05]  /*c590*/  RET.REL.NODEC R4 `(_ZN7cutlass13device_kernelIN5flash19enable_sm80_to_sm89INS1_16FlashAttnBwdSm80INS1_25CollectiveMainloopBwdSm80ILi2ELi2EN4cute5tupleIJNS5_1CILi128EEES8_NS7_ILi64EEEEEENS_10bfloat16_tEfNS_4arch4Sm80ELb0ELb0ELb1ELb0ELb0ELb0ELb0ELb0ELi2ELi4ELi4ELi4ELb0EEENS1_21CollectiveEpilogueBwdISA_SB_SD_Li256ELb0ELb0ELi2EEENS1_19SingleTileSchedulerILb0ELb0ELb0ELi128EEEEEEEEEvNT_6ParamsE) ;  /* 0xffff3a6004007950 */ /* 0x000fea0003c3ffff */
        .type           $_ZN7cutlass13device_kernelIN5flash19enable_sm80_to_sm89INS1_16FlashAttnBwdSm80INS1_25CollectiveMainloopBwdSm80ILi2ELi2EN4cute5tupleIJNS5_1CILi128EEES8_NS7_ILi64EEEEEENS_10bfloat16_tEfNS_4arch4Sm80ELb0ELb0ELb1ELb0ELb0ELb0ELb0ELb0ELi2ELi4ELi4ELi4ELb0EEENS1_21CollectiveEpilogueBwdISA_SB_SD_Li256ELb0ELb0ELi2EEENS1_19SingleTileSchedulerILb0ELb0ELb0ELi128EEEEEEEEEvNT_6ParamsE$_ZZN4cute4takeILi1ELi3ENS_5tupleIJNS1_IJNS_1CILi1EEEiEEENS2_ILi1024EEENS1_IJiiEEEEEEEEDaRKT1_ENKUlDpRKT_E_clIJS5_S6_EEEDaSE_,@function
        .size           $_ZN7cutlass13device_kernelIN5flash19enable_sm80_to_sm89INS1_16FlashAttnBwdSm80INS1_25CollectiveMainloopBwdSm80ILi2ELi2EN4cute5tupleIJNS5_1CILi128EEES8_NS7_ILi64EEEEEENS_10bfloat16_tEfNS_4arch4Sm80ELb0ELb0ELb1ELb0ELb0ELb0ELb0ELb0ELi2ELi4ELi4ELi4ELb0EEENS1_21CollectiveEpilogueBwdISA_SB_SD_Li256ELb0ELb0ELi2EEENS1_19SingleTileSchedulerILb0ELb0ELb0ELi128EEEEEEEEEvNT_6ParamsE$_ZZN4cute4takeILi1ELi3ENS_5tupleIJNS1_IJNS_1CILi1EEEiEEENS2_ILi1024EEENS1_IJiiEEEEEEEEDaRKT1_ENKUlDpRKT_E_clIJS5_S6_EEEDaSE_,($_ZN7cutlass13device_kernelIN5flash19enable_sm80_to_sm89INS1_16FlashAttnBwdSm80INS1_25CollectiveMainloopBwdSm80ILi2ELi2EN4cute5tupleIJNS5_1CILi128EEES8_NS7_ILi64EEEEEENS_10bfloat16_tEfNS_4arch4Sm80ELb0ELb0ELb1ELb0ELb0ELb0ELb0ELb0ELi2ELi4ELi4ELi4ELb0EEENS1_21CollectiveEpilogueBwdISA_SB_SD_Li256ELb0ELb0ELi2EEENS1_19SingleTileSchedulerILb0ELb0ELb0ELi128EEEEEEEEEvNT_6ParamsE$_ZZN4cute4takeILi1ELi3ENS_5tupleIJNS1_IJiNS_1CILi512EEEEEENS1_IJiiEEENS2_ILi1024EEEEEEEEDaRKT1_ENKUlDpRKT_E_clIJS5_S6_EEEDaSE_ - $_ZN7cutlass13device_kernelIN5flash19enable_sm80_to_sm89INS1_16FlashAttnBwdSm80INS1_25CollectiveMainloopBwdSm80ILi2ELi2EN4cute5tupleIJNS5_1CILi128EEES8_NS7_ILi64EEEEEENS_10bfloat16_tEfNS_4arch4Sm80ELb0ELb0ELb1ELb0ELb0ELb0ELb0ELb0ELi2ELi4ELi4ELi4ELb0EEENS1_21CollectiveEpilogueBwdISA_SB_SD_Li256ELb0ELb0ELi2EEENS1_19SingleTileSchedulerILb0ELb0ELb0ELi128EEEEEEEEEvNT_6ParamsE$_ZZN4cute4takeILi1ELi3ENS_5tupleIJNS1_IJNS_1CILi1EEEiEEENS2_ILi1024EEENS1_IJiiEEEEEEEEDaRKT1_ENKUlDpRKT_E_clIJS5_S6_EEEDaSE_)
$_ZN7cutlass13device_kernelIN5flash19enable_sm80_to_sm89INS1_16FlashAttnBwdSm80INS1_25CollectiveMainloopBwdSm80ILi2ELi2EN4cute5tupleIJNS5_1CILi128EEES8_NS7_ILi64EEEEEENS_10bfloat16_tEfNS_4arch4Sm80ELb0ELb0ELb1ELb0ELb0ELb0ELb0ELb0ELi2ELi4ELi4ELi4ELb0EEENS1_21CollectiveEpilogueBwdISA_SB_SD_Li256ELb0ELb0ELi2EEENS1_19SingleTileSchedulerILb0ELb0ELb0ELi128EEEEEEEEEvNT_6ParamsE$_ZZN4cute4takeILi1ELi3ENS_5tupleIJNS1_IJNS_1CILi1EEEiEEENS2_ILi1024EEENS1_IJiiEEEEEEEEDaRKT1_ENKUlDpRKT_E_clIJS5_S6_EEEDaSE_:
[----:B------:R-:W-:Y:S02]  /*c5a0*/  IADD3 R2, R1, 0x1380, RZ ;  /* 0x0000138001027810 */ /* 0x000fe40007ffe0ff */
[----:B------:R-:W-:Y:S02]  /*c5b0*/  MOV R6, 0xc5e0 ;  /* 0x0000c5e000067802 */ /* 0x000fe40000000f00 */
[----:B------:R-:W-:Y:S02]  /*c5c0*/  IADD3 R2, R2, c[0x0][0x20], RZ ;  /* 0x0000080002027a10 */ /* 0x000fe40007ffe0ff */
[----:B------:R-:W-:Y:S05]  /*c5d0*/  CALL.REL.NOINC `($_ZN7cutlass13device_kernelIN5flash19enable_sm80_to_sm89INS1_16FlashAttnBwdSm80INS1_25CollectiveMainloopBwdSm80ILi2ELi2EN4cute5tupleIJNS5_1CILi128EEES8_NS7_ILi64EEEEEENS_10bfloat16_tEfNS_4arch4Sm80ELb0ELb0ELb1ELb0ELb0ELb0ELb0ELb0ELi2ELi4ELi4ELi4ELb0EEENS1_21CollectiveEpilogueBwdISA_SB_SD_Li256ELb0ELb0ELi2EEENS1_19SingleTileSchedulerILb0ELb0ELb0ELi128EEEEEEEEEvNT_6ParamsE$_ZN4cute3eso3ESOILb1ELb0EJNS_1CILi1024EEENS_5tupleIJiiEEEEEC2ERKS3_RKS5_) ;  /* 0xffffb13000007944 */ /* 0x000fea0003c3ffff */
[----:B-1----:R1:W5:Y:S01]  /*c5e0*/  LDL.64 R2, [R1+0x1380] ;  /* 0x0013800001027983 */ /* 0x0023620000100a00 */
[----:B------:R-:W-:-:S04]  /*c5f0*/  MOV R5, 0x0 ;  /* 0x0000000000057802 */ /* 0x000fc80000000f00 */
[----:B------:R-:W-:Y:S05]  /*c600*/  RET.REL.NODEC R4 `(_ZN7cutlass13device_kernelIN5flash19enable_sm80_to_sm89INS1_16FlashAttnBwdSm80INS1_25CollectiveMainloopBwdSm80ILi2ELi2EN4cute5tupleIJNS5_1CILi128EEES8_NS7_ILi64EEEEEENS_10bfloat16_tEfNS_4arch4Sm80ELb0ELb0ELb1ELb0ELb0ELb0ELb0ELb0ELi2ELi4ELi4ELi4ELb0EEENS1_21CollectiveEpilogueBwdISA_SB_SD_Li256ELb0ELb0ELi2EEENS1_19SingleTileSchedulerILb0ELb0ELb0ELi128EEEEEEEEEvNT_6ParamsE) ;  /* 0xffff39f004007950 */ /* 0x000fea0003c3ffff */
        .type           $_ZN7cutlass13device_kernelIN5flash19enable_sm80_to_sm89INS1_16FlashAttnBwdSm80INS1_25CollectiveMainloopBwdSm80ILi2ELi2EN4cute5tupleIJNS5_1CILi128EEES8_NS7_ILi64EEEEEENS_10bfloat16_tEfNS_4arch4Sm80ELb0ELb0ELb1ELb0ELb0ELb0ELb0ELb0ELi2ELi4ELi4ELi4ELb0EEENS1_21CollectiveEpilogueBwdISA_SB_SD_Li256ELb0ELb0ELi2EEENS1_19SingleTileSchedulerILb0ELb0ELb0ELi128EEEEEEEEEvNT_6ParamsE$_ZZN4cute4takeILi1ELi3ENS_5tupleIJNS1_IJiNS_1CILi512EEEEEENS1_IJiiEEENS2_ILi1024EEEEEEEEDaRKT1_ENKUlDpRKT_E_clIJS5_S6_EEEDaSE_,@function
        .size           $_ZN7cutlass13device_kernelIN5flash19enable_sm80_to_sm89INS1_16FlashAttnBwdSm80INS1_25CollectiveMainloopBwdSm80ILi2ELi2EN4cute5tupleIJNS5_1CILi128EEES8_NS7_ILi64EEEEEENS_10bfloat16_tEfNS_4arch4Sm80ELb0ELb0ELb1ELb0ELb0ELb0ELb0ELb0ELi2ELi4ELi4ELi4ELb0EEENS1_21CollectiveEpilogueBwdISA_SB_SD_Li256ELb0ELb0ELi2EEENS1_19SingleTileSchedulerILb0ELb0ELb0ELi128EEEEEEEEEvNT_6ParamsE$_ZZN4cute4takeILi1ELi3ENS_5tupleIJNS1_IJiNS_1CILi512EEEEEENS1_IJiiEEENS2_ILi1024EEEEEEEEDaRKT1_ENKUlDpRKT_E_clIJS5_S6_EEEDaSE_,($_ZN7cutlass13device_kernelIN5flash19enable_sm80_to_sm89INS1_16FlashAttnBwdSm80INS1_25CollectiveMainloopBwdSm80ILi2ELi2EN4cute5tupleIJNS5_1CILi128EEES8_NS7_ILi64EEEEEENS_10bfloat16_tEfNS_4arch4Sm80ELb0ELb0ELb1ELb0ELb0ELb0ELb0ELb0ELi2ELi4ELi4ELi4ELb0EEENS1_21CollectiveEpilogueBwdISA_SB_SD_Li256ELb0ELb0ELi2EEENS1_19SingleTileSchedulerILb0ELb0ELb0ELi128EEEEEEEEEvNT_6ParamsE$_ZZN4cute5sliceINS_5tupleIJNS1_IJNS_10UnderscoreENS_1CILi0EEEEEENS1_IJS4_S2_EEEEEENS1_IJNS1_IJNS1_IJNS3_ILi1EEES4_EEES4_EEENS1_IJNS1_IJS4_S4_EEEiEEEEEEEEDaRKT_RKT0_ENKUlRKT_RKT0_E_clIS6_SC_EEDaSM_SP_ - $_ZN7cutlass13device_kernelIN5flash19enable_sm80_to_sm89INS1_16FlashAttnBwdSm80INS1_25CollectiveMainloopBwdSm80ILi2ELi2EN4cute5tupleIJNS5_1CILi128EEES8_NS7_ILi64EEEEEENS_10bfloat16_tEfNS_4arch4Sm80ELb0ELb0ELb1ELb0ELb0ELb0ELb0ELb0ELi2ELi4ELi4ELi4ELb0EEENS1_21CollectiveEpilogueBwdISA_SB_SD_Li256ELb0ELb0ELi2EEENS1_19SingleTileSchedulerILb0ELb0ELb0ELi128EEEEEEEEEvNT_6ParamsE$_ZZN4cute4takeILi1ELi3ENS_5tupleIJNS1_IJiNS_1CILi512EEEEEENS1_IJiiEEENS2_ILi1024EEEEEEEEDaRKT1_ENKUlDpRKT_E_clIJS5_S6_EEEDaSE_)
$_ZN7cutlass13device_kernelIN5flash19enable_sm80_to_sm89INS1_16FlashAttnBwdSm80INS1_25CollectiveMainloopBwdSm80ILi2ELi2EN4cute5tupleIJNS5_1CILi128EEES8_NS7_ILi64EEEEEENS_10bfloat16_tEfNS_4arch4Sm80ELb0ELb0ELb1ELb0ELb0ELb0ELb0ELb0ELi2ELi4ELi4ELi4ELb0EEENS1_21CollectiveEpilogueBwdISA_SB_SD_Li256ELb0ELb0ELi2EEENS1_19SingleTileSchedulerILb0ELb0ELb0ELi128EEEEEEEEEvNT_6ParamsE$_ZZN4cute4takeILi1ELi3ENS_5tupleIJNS1_IJiNS_1CILi512EEEEEENS1_IJiiEEENS2_ILi1024EEEEEEEEDaRKT1_ENKUlDpRKT_E_clIJS5_S6_EEEDaSE_:
[----:B------:R-:W-:Y:S02]  /*c610*/  IADD3 R2, R1, 0x1680, RZ ;  /* 0x0000168001027810 */ /* 0x000fe40007ffe0ff */
[----:B------:R-:W-:Y:S02]  /*c620*/  MOV R6, 0xc650 ;  /* 0x0000c65000067802 */ /* 0x000fe40000000f00 */
[----:B------:R-:W-:Y:S02]  /*c630*/  IADD3 R2, R2, c[0x0][0x20], RZ ;  /* 0x0000080002027a10 */ /* 0x000fe40007ffe0ff */
[----:B------:R-:W-:Y:S05]  /*c640*/  CALL.REL.NOINC `($_ZN7cutlass13device_kernelIN5flash19enable_sm80_to_sm89INS1_16FlashAttnBwdSm80INS1_25CollectiveMainloopBwdSm80ILi2ELi2EN4cute5tupleIJNS5_1CILi128EEES8_NS7_ILi64EEEEEENS_10bfloat16_tEfNS_4arch4Sm80ELb0ELb0ELb1ELb0ELb0ELb0ELb0ELb0ELi2ELi4ELi4ELi4ELb0EEENS1_21CollectiveEpilogueBwdISA_SB_SD_Li256ELb0ELb0ELi2EEENS1_19SingleTileSchedulerILb0ELb0ELb0ELi128EEEEEEEEEvNT_6ParamsE$_ZN4cute3eso3ESOILb0ELb1EJNS_5tupleIJiiEEENS_1CILi1024EEEEEC2ERKS3_RKS5_) ;  /* 0xffffa84000007944 */ /* 0x000fea0003c3ffff */
[----:B-1----:R1:W5:Y:S01]  /*c650*/  LDL.64 R2, [R1+0x1680] ;  /* 0x0016800001027983 */ /* 0x0023620000100a00 */
[----:B------:R-:W-:-:S04]  /*c660*/  MOV R5, 0x0 ;  /* 0x0000000000057802 */ /* 0x000fc80000000f00 */
[----:B------:R-:W-:Y:S05]  /*c670*/  RET.REL.NODEC R4 `(_ZN7cutlass13device_kernelIN5flash19enable_sm80_to_sm89INS1_16FlashAttnBwdSm80INS1_25CollectiveMainloopBwdSm80ILi2ELi2EN4cute5tupleIJNS5_1CILi128EEES8_NS7_ILi64EEEEEENS_10bfloat16_tEfNS_4arch4Sm80ELb0ELb0ELb1ELb0ELb0ELb0ELb0ELb0ELi2ELi4ELi4ELi4ELb0EEENS1_21CollectiveEpilogueBwdISA_SB_SD_Li256ELb0ELb0ELi2EEENS1_19SingleTileSchedulerILb0ELb0ELb0ELi128EEEEEEEEEvNT_6ParamsE) ;  /* 0xffff398004007950 */ /* 0x000fea0003c3ffff */
        .type           $_ZN7cutlass13device_kernelIN5flash19enable_sm80_to_sm89INS1_16FlashAttnBwdSm80INS1_25CollectiveMainloopBwdSm80ILi2ELi2EN4cute5tupleIJNS5_1CILi128EEES8_NS7_ILi64EEEEEENS_10bfloat16_tEfNS_4arch4Sm80ELb0ELb0ELb1ELb0ELb0ELb0ELb0ELb0ELi2ELi4ELi4ELi4ELb0EEENS1_21CollectiveEpilogueBwdISA_SB_SD_Li256ELb0ELb0ELi2EEENS1_19SingleTileSchedulerILb0ELb0ELb0ELi128EEEEEEEEEvNT_6ParamsE$_ZZN4cute5sliceINS_5tupleIJNS1_IJNS_10UnderscoreENS_1CILi0EEEEEENS1_IJS4_S2_EEEEEENS1_IJNS1_IJNS1_IJNS3_ILi1EEES4_EEES4_EEENS1_IJNS1_IJS4_S4_EEEiEEEEEEEEDaRKT_RKT0_ENKUlRKT_RKT0_E_clIS6_SC_EEDaSM_SP_,@function
        .size           $_ZN7cutlass13device_kernelIN5flash19enable_sm80_to_sm89INS1_16FlashAttnBwdSm80INS1_25CollectiveMainloopBwdSm80ILi2ELi2EN4cute5tupleIJNS5_1CILi128EEES8_NS7_ILi64EEEEEENS_10bfloat16_tEfNS_4arch4Sm80ELb0ELb0ELb1ELb0ELb0ELb0ELb0ELb0ELi2ELi4ELi4ELi4ELb0EEENS1_21CollectiveEpilogueBwdISA_SB_SD_Li256ELb0ELb0ELi2EEENS1_19SingleTileSchedulerILb0ELb0ELb0ELi128EEEEEEEEEvNT_6ParamsE$_ZZN4cute5sliceINS_5tupleIJNS1_IJNS_10UnderscoreENS_1CILi0EEEEEENS1_IJS4_S2_EEEEEENS1_IJNS1_IJNS1_IJNS3_ILi1EEES4_EEES4_EEENS1_IJNS1_IJS4_S4_EEEiEEEEEEEEDaRKT_RKT0_ENKUlRKT_RKT0_E_clIS6_SC_EEDaSM_SP_,($_ZN7cutlass13device_kernelIN5flash19enable_sm80_to_sm89INS1_16FlashAttnBwdSm80INS1_25CollectiveMainloopBwdSm80ILi2ELi2EN4cute5tupleIJNS5_1CILi128EEES8_NS7_ILi64EEEEEENS_10bfloat16_tEfNS_4arch4Sm80ELb0ELb0ELb1ELb0ELb0ELb0ELb0ELb0ELi2ELi4ELi4ELi4ELb0EEENS1_21CollectiveEpilogueBwdISA_SB_SD_Li256ELb0ELb0ELi2EEENS1_19SingleTileSchedulerILb0ELb0ELb0ELi128EEEEEEEEEvNT_6ParamsE$_ZZN4cute5sliceINS_5tupleIJNS_10UnderscoreES2_NS_1CILi0EEEEEENS1_IJNS1_IJNS3_ILi1EEES4_EEEiNS3_ILi1024EEEEEEEEDaRKT_RKT0_ENKUlRKT_RKT0_E_clIS2_iEEDaSI_SL_ - $_ZN7cutlass13device_kernelIN5flash19enable_sm80_to_sm89INS1_16FlashAttnBwdSm80INS1_25CollectiveMainloopBwdSm80ILi2ELi2EN4cute5tupleIJNS5_1CILi128EEES8_NS7_ILi64EEEEEENS_10bfloat16_tEfNS_4arch4Sm80ELb0ELb0ELb1ELb0ELb0ELb0ELb0ELb0ELi2ELi4ELi4ELi4ELb0EEENS1_21CollectiveEpilogueBwdISA_SB_SD_Li256ELb0ELb0ELi2EEENS1_19SingleTileSchedulerILb0ELb0ELb0ELi128EEEEEEEEEvNT_6ParamsE$_ZZN4cute5sliceINS_5tupleIJNS1_IJNS_10UnderscoreENS_1CILi0EEEEEENS1_IJS4_S2_EEEEEENS1_IJNS1_IJNS1_IJNS3_ILi1EEES4_EEES4_EEENS1_IJNS1_IJS4_S4_EEEiEEEEEEEEDaRKT_RKT0_ENKUlRKT_RKT0_E_clIS6_SC_EEDaSM_SP_)
$_ZN7cutlass13device_kernelIN5flash19enable_sm80_to_sm89INS1_16FlashAttnBwdSm80INS1_25CollectiveMainloopBwdSm80ILi2ELi2EN4cute5tupleIJNS5_1CILi128EEES8_NS7_ILi64EEEEEENS_10bfloat16_tEfNS_4arch4Sm80ELb0ELb0ELb1ELb0ELb0ELb0ELb0ELb0ELi2ELi4ELi4ELi4ELb0EEENS1_21CollectiveEpilogueBwdISA_SB_SD_Li256ELb0ELb0ELi2EEENS1_19SingleTileSchedulerILb0ELb0ELb0ELi128EEEEEEEEEvNT_6ParamsE$_ZZN4cute5sliceINS_5tupleIJNS1_IJNS_10UnderscoreENS_1CILi0EEEEEENS1_IJS4_S2_EEEEEENS1_IJNS1_IJNS1_IJNS3_ILi1EEES4_EEES4_EEENS1_IJNS1_IJS4_S4_EEEiEEEEEEEEDaRKT_RKT0_ENKUlRKT_RKT0_E_clIS6_SC_EEDaSM_SP_:
[----:B------:R-:W-:Y:S02]  /*c680*/  MOV R10, 0xc6a0 ;  /* 0x0000c6a0000a7802 */ /* 0x000fe40000000f00 */
[----:B------:R-:W-:Y:S05]  /*c690*/  CALL.REL.NOINC `($_ZN7cutlass13device_kernelIN5flash19enable_sm80_to_sm89INS1_16FlashAttnBwdSm80INS1_25CollectiveMainloopBwdSm80ILi2ELi2EN4cute5tupleIJNS5_1CILi128EEES8_NS7_ILi64EEEEEENS_10bfloat16_tEfNS_4arch4Sm80ELb0ELb0ELb1ELb0ELb0ELb0ELb0ELb0ELi2ELi4ELi4ELi4ELb0EEENS1_21CollectiveEpilogueBwdISA_SB_SD_Li256ELb0ELb0ELi2EEENS1_19SingleTileSchedulerILb0ELb0ELb0ELi128EEEEEEEEEvNT_6ParamsE$_ZZN4cute6detail10lift_sliceINS_5tupleIJNS_1CILi0EEENS_10UnderscoreEEEENS2_IJNS2_IJS4_S4_EEEiEEEEEDaRKT_RKT0_ENKUlRKT_RKT0_E_clIS5_iEEDaSH_SK_) ;  /* 0x000002a000007944 */ /* 0x000fea0003c00000 */
[----:B------:R-:W-:Y:S02]  /*c6a0*/  MOV R10, 0xc6c0 ;  /* 0x0000c6c0000a7802 */ /* 0x000fe40000000f00 */
[----:B-1---5:R-:W-:Y:S05]  /*c6b0*/  CALL.REL.NOINC `($_ZN7cutlass13device_kernelIN5flash19enable_sm80_to_sm89INS1_16FlashAttnBwdSm80INS1_25CollectiveMainloopBwdSm80ILi2ELi2EN4cute5tupleIJNS5_1CILi128EEES8_NS7_ILi64EEEEEENS_10bfloat16_tEfNS_4arch4Sm80ELb0ELb0ELb1ELb0ELb0ELb0ELb0ELb0ELi2ELi4ELi4ELi4ELb0EEENS1_21CollectiveEpilogueBwdISA_SB_SD_Li256ELb0ELb0ELi2EEENS1_19SingleTileSchedulerILb0ELb0ELb0ELi128EEEEEEEEEvNT_6ParamsE$_ZZN4cute12filter_tupleINS_5tupleIJNS_1CILi0EEENS_10UnderscoreEEEENS1_IJNS1_IJS3_S3_EEEiEEEZNS_6detail10lift_sliceIS5_S7_EEDaRKT_RKT0_EUlRKT_RKT0_E_EEDaSC_SF_OT1_ENKUlDpSI_E_clIJNS1_IJEEENS1_IJiEEEEEEDaSP_) ;  /* 0xffffef4000007944 */ /* 0x022fea0003c3ffff */
[----:B------:R-:W-:Y:S02]  /*c6c0*/  MOV R7, 0x0 ;  /* 0x0000000000077802 */ /* 0x000fe40000000f00 */
[----:B-----5:R-:W-:Y:S02]  /*c6d0*/  MOV R3, R2 ;  /* 0x0000000200037202 */ /* 0x020fe40000000f00 */
[----:B------:R-:W-:Y:S05]  /*c6e0*/  RET.REL.NODEC R6 `(_ZN7cutlass13device_kernelIN5flash19enable_sm80_to_sm89INS1_16FlashAttnBwdSm80INS1_25CollectiveMainloopBwdSm80ILi2ELi2EN4cute5tupleIJNS5_1CILi128EEES8_NS7_ILi64EEEEEENS_10bfloat16_tEfNS_4arch4Sm80ELb0ELb0ELb1ELb0ELb0ELb0ELb0ELb0ELi2ELi4ELi4ELi4ELb0EEENS1_21CollectiveEpilogueBwdISA_SB_SD_Li256ELb0ELb0ELi2EEENS1_19SingleTileSchedulerILb0ELb0ELb0ELi128EEEEEEEEEvNT_6ParamsE) ;  /* 0xffff391006007950 */ /* 0x000fea0003c3ffff */
        .type           $_ZN7cutlass13device_kernelIN5flash19enable_sm80_to_sm89INS1_16FlashAttnBwdSm80INS1_25CollectiveMainloopBwdSm80ILi2ELi2EN4cute5tupleIJNS5_1CILi128EEES8_NS7_ILi64EEEEEENS_10bfloat16_tEfNS_4arch4Sm80ELb0ELb0ELb1ELb0ELb0ELb0ELb0ELb0ELi2ELi4ELi4ELi4ELb0EEENS1_21CollectiveEpilogueBwdISA_SB_SD_Li256ELb0ELb0ELi2EEENS1_19SingleTileSchedulerILb0ELb0ELb0ELi128EEEEEEEEEvNT_6ParamsE$_ZZN4cute5sliceINS_5tupleIJNS_10UnderscoreES2_NS_1CILi0EEEEEENS1_IJNS1_IJNS3_ILi1EEES4_EEEiNS3_ILi1024EEEEEEEEDaRKT_RKT0_ENKUlRKT_RKT0_E_clIS2_iEEDaSI_SL_,@function
        .size           $_ZN7cutlass13device_kernelIN5flash19enable_sm80_to_sm89INS1_16FlashAttnBwdSm80INS1_25CollectiveMainloopBwdSm80ILi2ELi2EN4cute5tupleIJNS5_1CILi128EEES8_NS7_ILi64EEEEEENS_10bfloat16_tEfNS_4arch4Sm80ELb0ELb0ELb1ELb0ELb0ELb0ELb0ELb0ELi2ELi4ELi4ELi4ELb0EEENS1_21CollectiveEpilogueBwdISA_SB_SD_Li256ELb0ELb0ELi2EEENS1_19SingleTileSchedulerILb0ELb0ELb0ELi128EEEEEEEEEvNT_6ParamsE$_ZZN4cute5sliceINS_5tupleIJNS_10UnderscoreES2_NS_1CILi0EEEEEENS1_IJNS1_IJNS3_ILi1EEES4_EEEiNS3_ILi1024EEEEEEEEDaRKT_RKT0_ENKUlRKT_RKT0_E_clIS2_iEEDaSI_SL_,($_ZN7cutlass13device_kernelIN5flash19enable_sm80_to_sm89INS1_16FlashAttnBwdSm80INS1_25CollectiveMainloopBwdSm80ILi2ELi2EN4cute5tupleIJNS5_1CILi128EEES8_NS7_ILi64EEEEEENS_10bfloat16_tEfNS_4arch4Sm80ELb0ELb0ELb1ELb0ELb0ELb0ELb0ELb0ELi2ELi4ELi4ELi4ELb0EEENS1_21CollectiveEpilogueBwdISA_SB_SD_Li256ELb0ELb0ELi2EEENS1_19SingleTileSchedulerILb0ELb0ELb0ELi128EEEEEEEEEvNT_6ParamsE$_ZZN4cute5sliceINS_5tupleIJNS_10UnderscoreES2_S2_iEEENS1_IJNS1_IJNS_1CILi1EEENS4_ILi0EEEEEENS4_ILi4096EEENS1_IJiiEEENS1_IJS6_NS4_ILi8192EEEEEEEEEEEDaRKT_RKT0_ENKUlRKT_RKT0_E_clIS2_S9_EEDaSL_SO_ - $_ZN7cutlass13device_kernelIN5flash19enable_sm80_to_sm89INS1_16FlashAttnBwdSm80INS1_25CollectiveMainloopBwdSm80ILi2ELi2EN4cute5tupleIJNS5_1CILi128EEES8_NS7_ILi64EEEEEENS_10bfloat16_tEfNS_4arch4Sm80ELb0ELb0ELb1ELb0ELb0ELb0ELb0ELb0ELi2ELi4ELi4ELi4ELb0EEENS1_21CollectiveEpilogueBwdISA_SB_SD_Li256ELb0ELb0ELi2EEENS1_19SingleTileSchedulerILb0ELb0ELb0ELi128EEEEEEEEEvNT_6ParamsE$_ZZN4cute5sliceINS_5tupleIJNS_10UnderscoreES2_NS_1CILi0EEEEEENS1_IJNS1_IJNS3_ILi1EEES4_EEEiNS3_ILi1024EEEEEEEEDaRKT_RKT0_ENKUlRKT_RKT0_E_clIS2_iEEDaSI_SL_)
$_ZN7cutlass13device_kernelIN5flash19enable_sm80_to_sm89INS1_16FlashAttnBwdSm80INS1_25CollectiveMainloopBwdSm80ILi2ELi2EN4cute5tupleIJNS5_1CILi128EEES8_NS7_ILi64EEEEEENS_10bfloat16_tEfNS_4arch4Sm80ELb0ELb0ELb1ELb0ELb0ELb0ELb0ELb0ELi2ELi4ELi4ELi4ELb0EEENS1_21CollectiveEpilogueBwdISA_SB_SD_Li256ELb0ELb0ELi2EEENS1_19SingleTileSchedulerILb0ELb0ELb0ELi128EEEEEEEEEvNT_6ParamsE$_ZZN4cute5sliceINS_5tupleIJNS_10UnderscoreES2_NS_1CILi0EEEEEENS1_IJNS1_IJNS3_ILi1EEES4_EEEiNS3_ILi1024EEEEEEEEDaRKT_RKT0_ENKUlRKT_RKT0_E_clIS2_iEEDaSI_SL_:
[----:B------:R-:W-:Y:S02]  /*c6f0*/  IADD3 R2, R1, 0x1680, RZ ;  /* 0x0000168001027810 */ /* 0x000fe40007ffe0ff */
[----:B------:R-:W-:Y:S02]  /*c700*/  MOV R8, 0xc730 ;  /* 0x0000c73000087802 */ /* 0x000fe40000000f00 */
[----:B------:R-:W-:Y:S02]  /*c710*/  IADD3 R2, R2, c[0x0][0x20], RZ ;  /* 0x0000080002027a10 */ /* 0x000fe40007ffe0ff */
[----:B------:R-:W-:Y:S05]  /*c720*/  CALL.REL.NOINC `($_ZN7cutlass13device_kernelIN5flash19enable_sm80_to_sm89INS1_16FlashAttnBwdSm80INS1_25CollectiveMainloopBwdSm80ILi2ELi2EN4cute5tupleIJNS5_1CILi128EEES8_NS7_ILi64EEEEEENS_10bfloat16_tEfNS_4arch4Sm80ELb0ELb0ELb1ELb0ELb0ELb0ELb0ELb0ELi2ELi4ELi4ELi4ELb0EEENS1_21CollectiveEpilogueBwdISA_SB_SD_Li256ELb0ELb0ELi2EEENS1_19SingleTileSchedulerILb0ELb0ELb0ELi128EEEEEEEEEvNT_6ParamsE$_ZN4cute3eso3ESOILb0ELb1EJiEEC2ERKi) ;  /* 0xffffa86000007944 */ /* 0x000fea0003c3ffff */
[----:B-1----:R1:W5:Y:S01]  /*c730*/  LDL R3, [R1+0x1680] ;  /* 0x0016800001037983 */ /* 0x0023620000100800 */
[----:B------:R-:W-:-:S04]  /*c740*/  MOV R11, 0x0 ;  /* 0x00000000000b7802 */ /* 0x000fc80000000f00 */
[----:B------:R-:W-:Y:S05]  /*c750*/  RET.REL.NODEC R10 `(_ZN7cutlass13device_kernelIN5flash19enable_sm80_to_sm89INS1_16FlashAttnBwdSm80INS1_25CollectiveMainloopBwdSm80ILi2ELi2EN4cute5tupleIJNS5_1CILi128EEES8_NS7_ILi64EEEEEENS_10bfloat16_tEfNS_4arch4Sm80ELb0ELb0ELb1ELb0ELb0ELb0ELb0ELb0ELi2ELi4ELi4ELi4ELb0EEENS1_21CollectiveEpilogueBwdISA_SB_SD_Li256ELb0ELb0ELi2EEENS1_19SingleTileSchedulerILb0ELb0ELb0ELi128EEEEEEEEEvNT_6ParamsE) ;  /* 0xffff38a00a007950 */ /* 0x000fea0003c3ffff */
        .type           $_ZN7cutlass13device_kernelIN5flash19enable_sm80_to_sm89INS1_16FlashAttnBwdSm80INS1_25CollectiveMainloopBwdSm80ILi2ELi2EN4cute5tupleIJNS5_1CILi128EEES8_NS7_ILi64EEEEEENS_10bfloat16_tEfNS_4arch4Sm80ELb0ELb0ELb1ELb0ELb0ELb0ELb0ELb0ELi2ELi4ELi4ELi4ELb0EEENS1_21CollectiveEpilogueBwdISA_SB_SD_Li256ELb0ELb0ELi2EEENS1_19SingleTileSchedulerILb0ELb0ELb0ELi128EEEEEEEEEvNT_6ParamsE$_ZZN4cute5sliceINS_5tupleIJNS_10UnderscoreES2_S2_iEEENS1_IJNS1_IJNS_1CILi1EEENS4_ILi0EEEEEENS4_ILi4096EEENS1_IJiiEEENS1_IJS6_NS4_ILi8192EEEEEEEEEEEDaRKT_RKT0_ENKUlRKT_RKT0_E_clIS2_S9_EEDaSL_SO_,@function
        .size           $_ZN7cutlass13device_kernelIN5flash19enable_sm80_to_sm89INS1_16FlashAttnBwdSm80INS1_25CollectiveMainloopBwdSm80ILi2ELi2EN4cute5tupleIJNS5_1CILi128EEES8_NS7_ILi64EEEEEENS_10bfloat16_tEfNS_4arch4Sm80ELb0ELb0ELb1ELb0ELb0ELb0ELb0ELb0ELi2ELi4ELi4ELi4ELb0EEENS1_21CollectiveEpilogueBwdISA_SB_SD_Li256ELb0ELb0ELi2EEENS1_19SingleTileSchedulerILb0ELb0ELb0ELi128EEEEEEEEEvNT_6ParamsE$_ZZN4cute5sliceINS_5tupleIJNS_10UnderscoreES2_S2_iEEENS1_IJNS1_IJNS_1CILi1EEENS4_ILi0EEEEEENS4_ILi4096EEENS1_IJiiEEENS1_IJS6_NS4_ILi8192EEEEEEEEEEEDaRKT_RKT0_ENKUlRKT_RKT0_E_clIS2_S9_EEDaSL_SO_,($_ZN7cutlass13device_kernelIN5flash19enable_sm80_to_sm89INS1_16FlashAttnBwdSm80INS1_25CollectiveMainloopBwdSm80ILi2ELi2EN4cute5tupleIJNS5_1CILi128EEES8_NS7_ILi64EEEEEENS_10bfloat16_tEfNS_4arch4Sm80ELb0ELb0ELb1ELb0ELb0ELb0ELb0ELb0ELi2ELi4ELi4ELi4ELb0EEENS1_21CollectiveEpilogueBwdISA_SB_SD_Li256ELb0ELb0ELi2EEENS1_19SingleTileSchedulerILb0ELb0ELb0ELi128EEEEEEEEEvNT_6ParamsE$_ZZN4cute5sliceINS_5tupleIJNS_10UnderscoreES2_S2_iEEENS1_IJNS1_IJNS_1CILi1EEENS4_ILi0EEEEEEiNS4_ILi1024EEENS4_ILi8192EEEEEEEEDaRKT_RKT0_ENKUlRKT_RKT0_E_clIS2_iEEDaSJ_SM_ - $_ZN7cutlass13device_kernelIN5flash19enable_sm80_to_sm89INS1_16FlashAttnBwdSm80INS1_25CollectiveMainloopBwdSm80ILi2ELi2EN4cute5tupleIJNS5_1CILi128EEES8_NS7_ILi64EEEEEENS_10bfloat16_tEfNS_4arch4Sm80ELb0ELb0ELb1ELb0ELb0ELb0ELb0ELb0ELi2ELi4ELi4ELi4ELb0EEENS1_21CollectiveEpilogueBwdISA_SB_SD_Li256ELb0ELb0ELi2EEENS1_19SingleTileSchedulerILb0ELb0ELb0ELi128EEEEEEEEEvNT_6ParamsE$_ZZN4cute5sliceINS_5tupleIJNS_10UnderscoreES2_S2_iEEENS1_IJNS1_IJNS_1CILi1EEENS4_ILi0EEEEEENS4_ILi4096EEENS1_IJiiEEENS1_IJS6_NS4_ILi8192EEEEEEEEEEEDaRKT_RKT0_ENKUlRKT_RKT0_E_clIS2_S9_EEDaSL_SO_)
$_ZN7cutlass13device_kernelIN5flash19enable_sm80_to_sm89INS1_16FlashAttnBwdSm80INS1_25CollectiveMainloopBwdSm80ILi2ELi2EN4cute5tupleIJNS5_1CILi128EEES8_NS7_ILi64EEEEEENS_10bfloat16_tEfNS_4arch4Sm80ELb0ELb0ELb1ELb0ELb0ELb0ELb0ELb0ELi2ELi4ELi4ELi4ELb0EEENS1_21CollectiveEpilogueBwdISA_SB_SD_Li256ELb0ELb0ELi2EEENS1_19SingleTileSchedulerILb0ELb0ELb0ELi128EEEEEEEEEvNT_6ParamsE$_ZZN4cute5sliceINS_5tupleIJNS_10UnderscoreES2_S2_iEEENS1_IJNS1_IJNS_1CILi1EEENS4_ILi0EEEEEENS4_ILi4096EEENS1_IJiiEEENS1_IJS6_NS4_ILi8192EEEEEEEEEEEDaRKT_RKT0_ENKUlRKT_RKT0_E_clIS2_S9_EEDaSL_SO_:
[----:B------:R-:W-:Y:S02]  /*c760*/  IADD3 R2, R1, 0x1380, RZ ;  /* 0x0000138001027810 */ /* 0x000fe40007ffe0ff */
[----:B------:R-:W-:Y:S02]  /*c770*/  MOV R6, 0xc7a0 ;  /* 0x0000c7a000067802 */ /* 0x000fe40000000f00 */
[----:B------:R-:W-:Y:S02]  /*c780*/  IADD3 R2, R2, c[0x0][0x20], RZ ;  /* 0x0000080002027a10 */ /* 0x000fe40007ffe0ff */
[----:B------:R-:W-:Y:S05]  /*c790*/  CALL.REL.NOINC `($_ZN7cutlass13device_kernelIN5flash19enable_sm80_to_sm89INS1_16FlashAttnBwdSm80INS1_25CollectiveMainloopBwdSm80ILi2ELi2EN4cute5tupleIJNS5_1CILi128EEES8_NS7_ILi64EEEEEENS_10bfloat16_tEfNS_4arch4Sm80ELb0ELb0ELb1ELb0ELb0ELb0ELb0ELb0ELi2ELi4ELi4ELi4ELb0EEENS1_21CollectiveEpilogueBwdISA_SB_SD_Li256ELb0ELb0ELi2EEENS1_19SingleTileSchedulerILb0ELb0ELb0ELi128EEEEEEEEEvNT_6ParamsE$_ZN4cute3eso3ESOILb0ELb1EJNS_5tupleIJiiEEEEEC2ERKS3_) ;  /* 0xffffa69000007944 */ /* 0x000fea0003c3ffff */
[----:B-1----:R1:W5:Y:S01]  /*c7a0*/  LDL.64 R2, [R1+0x1380] ;  /* 0x0013800001027983 */ /* 0x0023620000100a00 */
[----:B------:R-:W-:-:S04]  /*c7b0*/  MOV R5, 0x0 ;  /* 0x0000000000057802 */ /* 0x000fc80000000f00 */
[----:B------:R-:W-:Y:S05]  /*c7c0*/  RET.REL.NODEC R4 `(_ZN7cutlass13device_kernelIN5flash19enable_sm80_to_sm89INS1_16FlashAttnBwdSm80INS1_25CollectiveMainloopBwdSm80ILi2ELi2EN4cute5tupleIJNS5_1CILi128EEES8_NS7_ILi64EEEEEENS_10bfloat16_tEfNS_4arch4Sm80ELb0ELb0ELb1ELb0ELb0ELb0ELb0ELb0ELi2ELi4ELi4ELi4ELb0EEENS1_21CollectiveEpilogueBwdISA_SB_SD_Li256ELb0ELb0ELi2EEENS1_19SingleTileSchedulerILb0ELb0ELb0ELi128EEEEEEEEEvNT_6ParamsE) ;  /* 0xffff383004007950 */ /* 0x000fea0003c3ffff */
        .type           $_ZN7cutlass13device_kernelIN5flash19enable_sm80_to_sm89INS1_16FlashAttnBwdSm80INS1_25CollectiveMainloopBwdSm80ILi2ELi2EN4cute5tupleIJNS5_1CILi128EEES8_NS7_ILi64EEEEEENS_10bfloat16_tEfNS_4arch4Sm80ELb0ELb0ELb1ELb0ELb0ELb0ELb0ELb0ELi2ELi4ELi4ELi4ELb0EEENS1_21CollectiveEpilogueBwdISA_SB_SD_Li256ELb0ELb0ELi2EEENS1_19SingleTileSchedulerILb0ELb0ELb0ELi128EEEEEEEEEvNT_6ParamsE$_ZZN4cute5sliceINS_5tupleIJNS_10UnderscoreES2_S2_iEEENS1_IJNS1_IJNS_1CILi1EEENS4_ILi0EEEEEEiNS4_ILi1024EEENS4_ILi8192EEEEEEEEDaRKT_RKT0_ENKUlRKT_RKT0_E_clIS2_iEEDaSJ_SM_,@function
        .size           $_ZN7cutlass13device_kernelIN5flash19enable_sm80_to_sm89INS1_16FlashAttnBwdSm80INS1_25CollectiveMainloopBwdSm80ILi2ELi2EN4cute5tupleIJNS5_1CILi128EEES8_NS7_ILi64EEEEEENS_10bfloat16_tEfNS_4arch4Sm80ELb0ELb0ELb1ELb0ELb0ELb0ELb0ELb0ELi2ELi4ELi4ELi4ELb0EEENS1_21CollectiveEpilogueBwdISA_SB_SD_Li256ELb0ELb0ELi2EEENS1_19SingleTileSchedulerILb0ELb0ELb0ELi128EEEEEEEEEvNT_6ParamsE$_ZZN4cute5sliceINS_5tupleIJNS_10UnderscoreES2_S2_iEEENS1_IJNS1_IJNS_1CILi1EEENS4_ILi0EEEEEEiNS4_ILi1024EEENS4_ILi8192EEEEEEEEDaRKT_RKT0_ENKUlRKT_RKT0_E_clIS2_iEEDaSJ_SM_,($_ZN7cutlass13device_kernelIN5flash19enable_sm80_to_sm89INS1_16FlashAttnBwdSm80INS1_25CollectiveMainloopBwdSm80ILi2ELi2EN4cute5tupleIJNS5_1CILi128EEES8_NS7_ILi64EEEEEENS_10bfloat16_tEfNS_4arch4Sm80ELb0ELb0ELb1ELb0ELb0ELb0ELb0ELb0ELi2ELi4ELi4ELi4ELb0EEENS1_21CollectiveEpilogueBwdISA_SB_SD_Li256ELb0ELb0ELi2EEENS1_19SingleTileSchedulerILb0ELb0ELb0ELi128EEEEEEEEEvNT_6ParamsE$_ZZN4cute5sliceINS_5tupleIJNS_10UnderscoreES2_S2_iEEENS1_IJNS1_IJNS_1CILi1EEENS4_ILi0EEEEEElS6_lEEEEEDaRKT_RKT0_ENKUlRKT_RKT0_E_clIS2_lEEDaSH_SK_ - $_ZN7cutlass13device_kernelIN5flash19enable_sm80_to_sm89INS1_16FlashAttnBwdSm80INS1_25CollectiveMainloopBwdSm80ILi2ELi2EN4cute5tupleIJNS5_1CILi128EEES8_NS7_ILi64EEEEEENS_10bfloat16_tEfNS_4arch4Sm80ELb0ELb0ELb1ELb0ELb0ELb0ELb0ELb0ELi2ELi4ELi4ELi4ELb0EEENS1_21CollectiveEpilogueBwdISA_SB_SD_Li256ELb0ELb0ELi2EEENS1_19SingleTileSchedulerILb0ELb0ELb0ELi128EEEEEEEEEvNT_6ParamsE$_ZZN4cute5sliceINS_5tupleIJNS_10UnderscoreES2_S2_iEEENS1_IJNS1_IJNS_1CILi1EEENS4_ILi0EEEEEEiNS4_ILi1024EEENS4_ILi8192EEEEEEEEDaRKT_RKT0_ENKUlRKT_RKT0_E_clIS2_iEEDaSJ_SM_)
$_ZN7cutlass13device_kernelIN5flash19enable_sm80_to_sm89INS1_16FlashAttnBwdSm80INS1_25CollectiveMainloopBwdSm80ILi2ELi2EN4cute5tupleIJNS5_1CILi128EEES8_NS7_ILi64EEEEEENS_10bfloat16_tEfNS_4arch4Sm80ELb0ELb0ELb1ELb0ELb0ELb0ELb0ELb0ELi2ELi4ELi4ELi4ELb0EEENS1_21CollectiveEpilogueBwdISA_SB_SD_Li256ELb0ELb0ELi2EEENS1_19SingleTileSchedulerILb0ELb0ELb0ELi128EEEEEEEEEvNT_6ParamsE$_ZZN4cute5sliceINS_5tupleIJNS_10UnderscoreES2_S2_iEEENS1_IJNS1_IJNS_1CILi1EEENS4_ILi0EEEEEEiNS4_ILi1024EEENS4_ILi8192EEEEEEEEDaRKT_RKT0_ENKUlRKT_RKT0_E_clIS2_iEEDaSJ_SM_:
[----:B------:R-:W-:Y:S02]  /*c7d0*/  IADD3 R2, R1, 0x1380, RZ ;  /* 0x0000138001027810 */ /* 0x000fe40007ffe0ff */
[----:B------:R-:W-:Y:S02]  /*c7e0*/  MOV R8, 0xc810 ;  /* 0x0000c81000087802 */ /* 0x000fe40000000f00 */
[----:B------:R-:W-:Y:S02]  /*c7f0*/  IADD3 R2, R2, c[0x0][0x20], RZ ;  /* 0x0000080002027a10 */ /* 0x000fe40007ffe0ff */
[----:B------:R-:W-:Y:S05]  /*c800*/  CALL.REL.NOINC `($_ZN7cutlass13device_kernelIN5flash19enable_sm80_to_sm89INS1_16FlashAttnBwdSm80INS1_25CollectiveMainloopBwdSm80ILi2ELi2EN4cute5tupleIJNS5_1CILi128EEES8_NS7_ILi64EEEEEENS_10bfloat16_tEfNS_4arch4Sm80ELb0ELb0ELb1ELb0ELb0ELb0ELb0ELb0ELi2ELi4ELi4ELi4ELb0EEENS1_21CollectiveEpilogueBwdISA_SB_SD_Li256ELb0ELb0ELi2EEENS1_19SingleTileSchedulerILb0ELb0ELb0ELi128EEEEEEEEEvNT_6ParamsE$_ZN4cute3eso3ESOILb0ELb1EJiEEC2ERKi) ;  /* 0xffffa78000007944 */ /* 0x000fea0003c3ffff */
[----:B-1----:R1:W5:Y:S01]  /*c810*/  LDL R3, [R1+0x1380] ;  /* 0x0013800001037983 */ /* 0x0023620000100800 */
[----:B------:R-:W-:Y:S02]  /*c820*/  MOV R8, R4 ;  /* 0x0000000400087202 */ /* 0x000fe40000000f00 */
[----:B------:R-:W-:-:S04]  /*c830*/  MOV R9, 0x0 ;  /* 0x0000000000097802 */ /* 0x000fc80000000f00 */
[----:B------:R-:W-:Y:S05]  /*c840*/  RET.REL.NODEC R8 `(_ZN7cutlass13device_kernelIN5flash19enable_sm80_to_sm89INS1_16FlashAttnBwdSm80INS1_25CollectiveMainloopBwdSm80ILi2ELi2EN4cute5tupleIJNS5_1CILi128EEES8_NS7_ILi64EEEEEENS_10bfloat16_tEfNS_4arch4Sm80ELb0ELb0ELb1ELb0ELb0ELb0ELb0ELb0ELi2ELi4ELi4ELi4ELb0EEENS1_21CollectiveEpilogueBwdISA_SB_SD_Li256ELb0ELb0ELi2EEENS1_19SingleTileSchedulerILb0ELb0ELb0ELi128EEEEEEEEEvNT_6ParamsE) ;  /* 0xffff37b008007950 */ /* 0x000fea0003c3ffff */
        .type           $_ZN7cutlass13device_kernelIN5flash19enable_sm80_to_sm89INS1_16FlashAttnBwdSm80INS1_25CollectiveMainloopBwdSm80ILi2ELi2EN4cute5tupleIJNS5_1CILi128EEES8_NS7_ILi64EEEEEENS_10bfloat16_tEfNS_4arch4Sm80ELb0ELb0ELb1ELb0ELb0ELb0ELb0ELb0ELi2ELi4ELi4ELi4ELb0EEENS1_21CollectiveEpilogueBwdISA_SB_SD_Li256ELb0ELb0ELi2EEENS1_19SingleTileSchedulerILb0ELb0ELb0ELi128EEEEEEEEEvNT_6ParamsE$_ZZN4cute5sliceINS_5tupleIJNS_10UnderscoreES2_S2_iEEENS1_IJNS1_IJNS_1CILi1EEENS4_ILi0EEEEEElS6_lEEEEEDaRKT_RKT0_ENKUlRKT_RKT0_E_clIS2_lEEDaSH_SK_,@function
        .size           $_ZN7cutlass13device_kernelIN5flash19enable_sm80_to_sm89INS1_16FlashAttnBwdSm80INS1_25CollectiveMainloopBwdSm80ILi2ELi2EN4cute5tupleIJNS5_1CILi128EEES8_NS7_ILi64EEEEEENS_10bfloat16_tEfNS_4arch4Sm80ELb0ELb0ELb1ELb0ELb0ELb0ELb0ELb0ELi2ELi4ELi4ELi4ELb0EEENS1_21CollectiveEpilogueBwdISA_SB_SD_Li256ELb0ELb0ELi2EEENS1_19SingleTileSchedulerILb0ELb0ELb0ELi128EEEEEEEEEvNT_6ParamsE$_ZZN4cute5sliceINS_5tupleIJNS_10UnderscoreES2_S2_iEEENS1_IJNS1_IJNS_1CILi1EEENS4_ILi0EEEEEElS6_lEEEEEDaRKT_RKT0_ENKUlRKT_RKT0_E_clIS2_lEEDaSH_SK_,($_ZN7cutlass13device_kernelIN5flash19enable_sm80_to_sm89INS1_16FlashAttnBwdSm80INS1_25CollectiveMainloopBwdSm80ILi2ELi2EN4cute5tupleIJNS5_1CILi128EEES8_NS7_ILi64EEEEEENS_10bfloat16_tEfNS_4arch4Sm80ELb0ELb0ELb1ELb0ELb0ELb0ELb0ELb0ELi2ELi4ELi4ELi4ELb0EEENS1_21CollectiveEpilogueBwdISA_SB_SD_Li256ELb0ELb0ELi2EEENS1_19SingleTileSchedulerILb0ELb0ELb0ELi128EEEEEEEEEvNT_6ParamsE$_ZZN4cute5sliceINS_5tupleIJNS_10UnderscoreES2_iEEENS1_IJNS1_IJNS_1CILi1EEENS4_ILi0EEEEEEiNS4_ILi1024EEEEEEEEDaRKT_RKT0_ENKUlRKT_RKT0_E_clIS2_iEEDaSI_SL_ - $_ZN7cutlass13device_kernelIN5flash19enable_sm80_to_sm89INS1_16FlashAttnBwdSm80INS1_25CollectiveMainloopBwdSm80ILi2ELi2EN4cute5tupleIJNS5_1CILi128EEES8_NS7_ILi64EEEEEENS_10bfloat16_tEfNS_4arch4Sm80ELb0ELb0ELb1ELb0ELb0ELb0ELb0ELb0ELi2ELi4ELi4ELi4ELb0EEENS1_21CollectiveEpilogueBwdISA_SB_SD_Li256ELb0ELb0ELi2EEENS1_19SingleTileSchedulerILb0ELb0ELb0ELi128EEEEEEEEEvNT_6ParamsE$_ZZN4cute5sliceINS_5tupleIJNS_10UnderscoreES2_S2_iEEENS1_IJNS1_IJNS_1CILi1EEENS4_ILi0EEEEEElS6_lEEEEEDaRKT_RKT0_ENKUlRKT_RKT0_E_clIS2_lEEDaSH_SK_)
$_ZN7cutlass13device_kernelIN5flash19enable_sm80_to_sm89INS1_16FlashAttnBwdSm80INS1_25CollectiveMainloopBwdSm80ILi2ELi2EN4cute5tupleIJNS5_1CILi128EEES8_NS7_ILi64EEEEEENS_10bfloat16_tEfNS_4arch4Sm80ELb0ELb0ELb1ELb0ELb0ELb0ELb0ELb0ELi2ELi4ELi4ELi4ELb0EEENS1_21CollectiveEpilogueBwdISA_SB_SD_Li256ELb0ELb0ELi2EEENS1_19SingleTileSchedulerILb0ELb0ELb0ELi128EEEEEEEEEvNT_6ParamsE$_ZZN4cute5sliceINS_5tupleIJNS_10UnderscoreES2_S2_iEEENS1_IJNS1_IJNS_1CILi1EEENS4_ILi0EEEEEElS6_lEEEEEDaRKT_RKT0_ENKUlRKT_RKT0_E_clIS2_lEEDaSH_SK_:
[----:B------:R-:W-:Y:S02]  /*c850*/  IADD3 R5, R1, 0x16a8, RZ ;  /* 0x000016a801057810 */ /* 0x000fe40007ffe0ff */
[----:B------:R-:W-:Y:S02]  /*c860*/  MOV R6, 0xc890 ;  /* 0x0000c89000067802 */ /* 0x000fe40000000f00 */
[----:B------:R-:W-:Y:S02]  /*c870*/  IADD3 R5, R5, c[0x0][0x20], RZ ;  /* 0x0000080005057a10 */ /* 0x000fe40007ffe0ff */
[----:B------:R-:W-:Y:S05]  /*c880*/  CALL.REL.NOINC `($_ZN7cutlass13device_kernelIN5flash19enable_sm80_to_sm89INS1_16FlashAttnBwdSm80INS1_25CollectiveMainloopBwdSm80ILi2ELi2EN4cute5tupleIJNS5_1CILi128EEES8_NS7_ILi64EEEEEENS_10bfloat16_tEfNS_4arch4Sm80ELb0ELb0ELb1ELb0ELb0ELb0ELb0ELb0ELi2ELi4ELi4ELi4ELb0EEENS1_21CollectiveEpilogueBwdISA_SB_SD_Li256ELb0ELb0ELi2EEENS1_19SingleTileSchedulerILb0ELb0ELb0ELi128EEEEEEEEEvNT_6ParamsE$_ZN4cute3eso3ESOILb0ELb1EJlEEC2ERKl) ;  /* 0xffffa90000007944 */ /* 0x000fea0003c3ffff */
[----:B-1----:R1:W5:Y:S01]  /*c890*/  LDL.64 R2, [R1+0x16a8] ;  /* 0x0016a80001027983 */ /* 0x0023620000100a00 */
[----:B------:R-:W-:-:S04]  /*c8a0*/  MOV R5, 0x0 ;  /* 0x0000000000057802 */ /* 0x000fc80000000f00 */
[----:B------:R-:W-:Y:S05]  /*c8b0*/  RET.REL.NODEC R4 `(_ZN7cutlass13device_kernelIN5flash19enable_sm80_to_sm89INS1_16FlashAttnBwdSm80INS1_25CollectiveMainloopBwdSm80ILi2ELi2EN4cute5tupleIJNS5_1CILi128EEES8_NS7_ILi64EEEEEENS_10bfloat16_tEfNS_4arch4Sm80ELb0ELb0ELb1ELb0ELb0ELb0ELb0ELb0ELi2ELi4ELi4ELi4ELb0EEENS1_21CollectiveEpilogueBwdISA_SB_SD_Li256ELb0ELb0ELi2EEENS1_19SingleTileSchedulerILb0ELb0ELb0ELi128EEEEEEEEEvNT_6ParamsE) ;  /* 0xffff374004007950 */ /* 0x000fea0003c3ffff */
        .type           $_ZN7cutlass13device_kernelIN5flash19enable_sm80_to_sm89INS1_16FlashAttnBwdSm80INS1_25CollectiveMainloopBwdSm80ILi2ELi2EN4cute5tupleIJNS5_1CILi128EEES8_NS7_ILi64EEEEEENS_10bfloat16_tEfNS_4arch4Sm80ELb0ELb0ELb1ELb0ELb0ELb0ELb0ELb0ELi2ELi4ELi4ELi4ELb0EEENS1_21CollectiveEpilogueBwdISA_SB_SD_Li256ELb0ELb0ELi2EEENS1_19SingleTileSchedulerILb0ELb0ELb0ELi128EEEEEEEEEvNT_6ParamsE$_ZZN4cute5sliceINS_5tupleIJNS_10UnderscoreES2_iEEENS1_IJNS1_IJNS_1CILi1EEENS4_ILi0EEEEEEiNS4_ILi1024EEEEEEEEDaRKT_RKT0_ENKUlRKT_RKT0_E_clIS2_iEEDaSI_SL_,@function
        .size           $_ZN7cutlass13device_kernelIN5flash19enable_sm80_to_sm89INS1_16FlashAttnBwdSm80INS1_25CollectiveMainloopBwdSm80ILi2ELi2EN4cute5tupleIJNS5_1CILi128EEES8_NS7_ILi64EEEEEENS_10bfloat16_tEfNS_4arch4Sm80ELb0ELb0ELb1ELb0ELb0ELb0ELb0ELb0ELi2ELi4ELi4ELi4ELb0EEENS1_21CollectiveEpilogueBwdISA_SB_SD_Li256ELb0ELb0ELi2EEENS1_19SingleTileSchedulerILb0ELb0ELb0ELi128EEEEEEEEEvNT_6ParamsE$_ZZN4cute5sliceINS_5tupleIJNS_10UnderscoreES2_iEEENS1_IJNS1_IJNS_1CILi1EEENS4_ILi0EEEEEEiNS4_ILi1024EEEEEEEEDaRKT_RKT0_ENKUlRKT_RKT0_E_clIS2_iEEDaSI_SL_,($_ZN7cutlass13device_kernelIN5flash19enable_sm80_to_sm89INS1_16FlashAttnBwdSm80INS1_25CollectiveMainloopBwdSm80ILi2ELi2EN4cute5tupleIJNS5_1CILi128EEES8_NS7_ILi64EEEEEENS_10bfloat16_tEfNS_4arch4Sm80ELb0ELb0ELb1ELb0ELb0ELb0ELb0ELb0ELi2ELi4ELi4ELi4ELb0EEENS1_21CollectiveEpilogueBwdISA_SB_SD_Li256ELb0ELb0ELi2EEENS1_19SingleTileSchedulerILb0ELb0ELb0ELi128EEEEEEEEEvNT_6ParamsE$_ZZN4cute6detail10lift_sliceINS_5tupleIJNS_1CILi0EEENS_10UnderscoreEEEENS2_IJNS2_IJS4_S4_EEEiEEEEEDaRKT_RKT0_ENKUlRKT_RKT0_E_clIS5_iEEDaSH_SK_ - $_ZN7cutlass13device_kernelIN5flash19enable_sm80_to_sm89INS1_16FlashAttnBwdSm80INS1_25CollectiveMainloopBwdSm80ILi2ELi2EN4cute5tupleIJNS5_1CILi128EEES8_NS7_ILi64EEEEEENS_10bfloat16_tEfNS_4arch4Sm80ELb0ELb0ELb1ELb0ELb0ELb0ELb0ELb0ELi2ELi4ELi4ELi4ELb0EEENS1_21CollectiveEpilogueBwdISA_SB_SD_Li256ELb0ELb0ELi2EEENS1_19SingleTileSchedulerILb0ELb0ELb0ELi128EEEEEEEEEvNT_6ParamsE$_ZZN4cute5sliceINS_5tupleIJNS_10UnderscoreES2_iEEENS1_IJNS1_IJNS_1CILi1EEENS4_ILi0EEEEEEiNS4_ILi1024EEEEEEEEDaRKT_RKT0_ENKUlRKT_RKT0_E_clIS2_iEEDaSI_SL_)
$_ZN7cutlass13device_kernelIN5flash19enable_sm80_to_sm89INS1_16FlashAttnBwdSm80INS1_25CollectiveMainloopBwdSm80ILi2ELi2EN4cute5tupleIJNS5_1CILi128EEES8_NS7_ILi64EEEEEENS_10bfloat16_tEfNS_4arch4Sm80ELb0ELb0ELb1ELb0ELb0ELb0ELb0ELb0ELi2ELi4ELi4ELi4ELb0EEENS1_21CollectiveEpilogueBwdISA_SB_SD_Li256ELb0ELb0ELi2EEENS1_19SingleTileSchedulerILb0ELb0ELb0ELi128EEEEEEEEEvNT_6ParamsE$_ZZN4cute5sliceINS_5tupleIJNS_10UnderscoreES2_iEEENS1_IJNS1_IJNS_1CILi1EEENS4_ILi0EEEEEEiNS4_ILi1024EEEEEEEEDaRKT_RKT0_ENKUlRKT_RKT0_E_clIS2_iEEDaSI_SL_:
        /* <DEDUP_REMOVED lines=8> */
        .type           $_ZN7cutlass13device_kernelIN5flash19enable_sm80_to_sm89INS1_16FlashAttnBwdSm80INS1_25CollectiveMainloopBwdSm80ILi2ELi2EN4cute5tupleIJNS5_1CILi128EEES8_NS7_ILi64EEEEEENS_10bfloat16_tEfNS_4arch4Sm80ELb0ELb0ELb1ELb0ELb0ELb0ELb0ELb0ELi2ELi4ELi4ELi4ELb0EEENS1_21CollectiveEpilogueBwdISA_SB_SD_Li256ELb0ELb0ELi2EEENS1_19SingleTileSchedulerILb0ELb0ELb0ELi128EEEEEEEEEvNT_6ParamsE$_ZZN4cute6detail10lift_sliceINS_5tupleIJNS_1CILi0EEENS_10UnderscoreEEEENS2_IJNS2_IJS4_S4_EEEiEEEEEDaRKT_RKT0_ENKUlRKT_RKT0_E_clIS5_iEEDaSH_SK_,@function
        .size           $_ZN7cutlass13device_kernelIN5flash19enable_sm80_to_sm89INS1_16FlashAttnBwdSm80INS1_25CollectiveMainloopBwdSm80ILi2ELi2EN4cute5tupleIJNS5_1CILi128EEES8_NS7_ILi64EEEEEENS_10bfloat16_tEfNS_4arch4Sm80ELb0ELb0ELb1ELb0ELb0ELb0ELb0ELb0ELi2ELi4ELi4ELi4ELb0EEENS1_21CollectiveEpilogueBwdISA_SB_SD_Li256ELb0ELb0ELi2EEENS1_19SingleTileSchedulerILb0ELb0ELb0ELi128EEEEEEEEEvNT_6ParamsE$_ZZN4cute6detail10lift_sliceINS_5tupleIJNS_1CILi0EEENS_10UnderscoreEEEENS2_IJNS2_IJS4_S4_EEEiEEEEEDaRKT_RKT0_ENKUlRKT_RKT0_E_clIS5_iEEDaSH_SK_,($_ZN7cutlass13device_kernelIN5flash19enable_sm80_to_sm89INS1_16FlashAttnBwdSm80INS1_25CollectiveMainloopBwdSm80ILi2ELi2EN4cute5tupleIJNS5_1CILi128EEES8_NS7_ILi64EEEEEENS_10bfloat16_tEfNS_4arch4Sm80ELb0ELb0ELb1ELb0ELb0ELb0ELb0ELb0ELi2ELi4ELi4ELi4ELb0EEENS1_21CollectiveEpilogueBwdISA_SB_SD_Li256ELb0ELb0ELi2EEENS1_19SingleTileSchedulerILb0ELb0ELb0ELi128EEEEEEEEEvNT_6ParamsE$_ZZN4cute6detail16composition_implINS_1CILi2EEEiNS_5tupleIJNS2_ILi1EEES3_EEENS4_IJNS2_ILi0EEES5_EEEEEDaRKT_RKT0_RKT1_RKT2_ENKUlRKT_RKT0_E_clIS3_S5_EEDaSN_SQ_ - $_ZN7cutlass13device_kernelIN5flash19enable_sm80_to_sm89INS1_16FlashAttnBwdSm80INS1_25CollectiveMainloopBwdSm80ILi2ELi2EN4cute5tupleIJNS5_1CILi128EEES8_NS7_ILi64EEEEEENS_10bfloat16_tEfNS_4arch4Sm80ELb0ELb0ELb1ELb0ELb0ELb0ELb0ELb0ELi2ELi4ELi4ELi4ELb0EEENS1_21CollectiveEpilogueBwdISA_SB_SD_Li256ELb0ELb0ELi2EEENS1_19SingleTileSchedulerILb0ELb0ELb0ELi128EEEEEEEEEvNT_6ParamsE$_ZZN4cute6detail10lift_sliceINS_5tupleIJNS_1CILi0EEENS_10UnderscoreEEEENS2_IJNS2_IJS4_S4_EEEiEEEEEDaRKT_RKT0_ENKUlRKT_RKT0_E_clIS5_iEEDaSH_SK_)
$_ZN7cutlass13device_kernelIN5flash19enable_sm80_to_sm89INS1_16FlashAttnBwdSm80INS1_25CollectiveMainloopBwdSm80ILi2ELi2EN4cute5tupleIJNS5_1CILi128EEES8_NS7_ILi64EEEEEENS_10bfloat16_tEfNS_4arch4Sm80ELb0ELb0ELb1ELb0ELb0ELb0ELb0ELb0ELi2ELi4ELi4ELi4ELb0EEENS1_21CollectiveEpilogueBwdISA_SB_SD_Li256ELb0ELb0ELi2EEENS1_19SingleTileSchedulerILb0ELb0ELb0ELi128EEEEEEEEEvNT_6ParamsE$_ZZN4cute6detail10lift_sliceINS_5tupleIJNS_1CILi0EEENS_10UnderscoreEEEENS2_IJNS2_IJS4_S4_EEEiEEEEEDaRKT_RKT0_ENKUlRKT_RKT0_E_clIS5_iEEDaSH_SK_:
[----:B------:R-:W-:Y:S02]  /*c940*/  IADD3 R2, R1, 0x1680, RZ ;  /* 0x0000168001027810 */ /* 0x000fe40007ffe0ff */
[----:B------:R-:W-:Y:S02]  /*c950*/  MOV R8, 0xc980 ;  /* 0x0000c98000087802 */ /* 0x000fe40000000f00 */
[----:B------:R-:W-:Y:S02]  /*c960*/  IADD3 R2, R2, c[0x0][0x20], RZ ;  /* 0x0000080002027a10 */ /* 0x000fe40007ffe0ff */
[----:B------:R-:W-:Y:S05]  /*c970*/  CALL.REL.NOINC `($_ZN7cutlass13device_kernelIN5flash19enable_sm80_to_sm89INS1_16FlashAttnBwdSm80INS1_25CollectiveMainloopBwdSm80ILi2ELi2EN4cute5tupleIJNS5_1CILi128EEES8_NS7_ILi64EEEEEENS_10bfloat16_tEfNS_4arch4Sm80ELb0ELb0ELb1ELb0ELb0ELb0ELb0ELb0ELi2ELi4ELi4ELi4ELb0EEENS1_21CollectiveEpilogueBwdISA_SB_SD_Li256ELb0ELb0ELi2EEENS1_19SingleTileSchedulerILb0ELb0ELb0ELi128EEEEEEEEEvNT_6ParamsE$_ZN4cute3eso3ESOILb0ELb1EJiEEC2ERKi) ;  /* 0xffffa61000007944 */ /* 0x000fea0003c3ffff */
[----:B-1----:R1:W5:Y:S01]  /*c980*/  LDL R3, [R1+0x1680] ;  /* 0x0016800001037983 */ /* 0x0023620000100800 */
[----:B------:R-:W-:-:S04]  /*c990*/  MOV R11, 0x0 ;  /* 0x00000000000b7802 */ /* 0x000fc80000000f00 */
[----:B------:R-:W-:Y:S05]  /*c9a0*/  RET.REL.NODEC R10 `(_ZN7cutlass13device_kernelIN5flash19enable_sm80_to_sm89INS1_16FlashAttnBwdSm80INS1_25CollectiveMainloopBwdSm80ILi2ELi2EN4cute5tupleIJNS5_1CILi128EEES8_NS7_ILi64EEEEEENS_10bfloat16_tEfNS_4arch4Sm80ELb0ELb0ELb1ELb0ELb0ELb0ELb0ELb0ELi2ELi4ELi4ELi4ELb0EEENS1_21CollectiveEpilogueBwdISA_SB_SD_Li256ELb0ELb0ELi2EEENS1_19SingleTileSchedulerILb0ELb0ELb0ELi128EEEEEEEEEvNT_6ParamsE) ;  /* 0xffff36500a007950 */ /* 0x000fea0003c3ffff */
        .type           $_ZN7cutlass13device_kernelIN5flash19enable_sm80_to_sm89INS1_16FlashAttnBwdSm80INS1_25CollectiveMainloopBwdSm80ILi2ELi2EN4cute5tupleIJNS5_1CILi128EEES8_NS7_ILi64EEEEEENS_10bfloat16_tEfNS_4arch4Sm80ELb0ELb0ELb1ELb0ELb0ELb0ELb0ELb0ELi2ELi4ELi4ELi4ELb0EEENS1_21CollectiveEpilogueBwdISA_SB_SD_Li256ELb0ELb0ELi2EEENS1_19SingleTileSchedulerILb0ELb0ELb0ELi128EEEEEEEEEvNT_6ParamsE$_ZZN4cute6detail16composition_implINS_1CILi2EEEiNS_5tupleIJNS2_ILi1EEES3_EEENS4_IJNS2_ILi0EEES5_EEEEEDaRKT_RKT0_RKT1_RKT2_ENKUlRKT_RKT0_E_clIS3_S5_EEDaSN_SQ_,@function
        .size           $_ZN7cutlass13device_kernelIN5flash19enable_sm80_to_sm89INS1_16FlashAttnBwdSm80INS1_25CollectiveMainloopBwdSm80ILi2ELi2EN4cute5tupleIJNS5_1CILi128EEES8_NS7_ILi64EEEEEENS_10bfloat16_tEfNS_4arch4Sm80ELb0ELb0ELb1ELb0ELb0ELb0ELb0ELb0ELi2ELi4ELi4ELi4ELb0EEENS1_21CollectiveEpilogueBwdISA_SB_SD_Li256ELb0ELb0ELi2EEENS1_19SingleTileSchedulerILb0ELb0ELb0ELi128EEEEEEEEEvNT_6ParamsE$_ZZN4cute6detail16composition_implINS_1CILi2EEEiNS_5tupleIJNS2_ILi1EEES3_EEENS4_IJNS2_ILi0EEES5_EEEEEDaRKT_RKT0_RKT1_RKT2_ENKUlRKT_RKT0_E_clIS3_S5_EEDaSN_SQ_,($_ZN7cutlass13device_kernelIN5flash19enable_sm80_to_sm89INS1_16FlashAttnBwdSm80INS1_25CollectiveMainloopBwdSm80ILi2ELi2EN4cute5tupleIJNS5_1CILi128EEES8_NS7_ILi64EEEEEENS_10bfloat16_tEfNS_4arch4Sm80ELb0ELb0ELb1ELb0ELb0ELb0ELb0ELb0ELi2ELi4ELi4ELi4ELb0EEENS1_21CollectiveEpilogueBwdISA_SB_SD_Li256ELb0ELb0ELi2EEENS1_19SingleTileSchedulerILb0ELb0ELb0ELi128EEEEEEEEEvNT_6ParamsE$_ZZN4cute6detail16composition_implINS_5tupleIJNS_1CILi16EEENS3_ILi2EEES5_S5_NS3_ILi4EEES5_EEENS2_IJNS3_ILi1EEEiiiNS3_ILi144EEENS3_ILi512EEEEEENS2_IJNS2_IJS5_S5_EEES6_NS3_ILi8EEEEEENS2_IJNS2_IJNS3_ILi64EEESA_EEES4_NS3_ILi1024EEEEEEEEDaRKT_RKT0_RKT1_RKT2_ENKUlRKT_RKT0_E_clIS6_S4_EEDaSX_S10_ - $_ZN7cutlass13device_kernelIN5flash19enable_sm80_to_sm89INS1_16FlashAttnBwdSm80INS1_25CollectiveMainloopBwdSm80ILi2ELi2EN4cute5tupleIJNS5_1CILi128EEES8_NS7_ILi64EEEEEENS_10bfloat16_tEfNS_4arch4Sm80ELb0ELb0ELb1ELb0ELb0ELb0ELb0ELb0ELi2ELi4ELi4ELi4ELb0EEENS1_21CollectiveEpilogueBwdISA_SB_SD_Li256ELb0ELb0ELi2EEENS1_19SingleTileSchedulerILb0ELb0ELb0ELi128EEEEEEEEEvNT_6ParamsE$_ZZN4cute6detail16composition_implINS_1CILi2EEEiNS_5tupleIJNS2_ILi1EEES3_EEENS4_IJNS2_ILi0EEES5_EEEEEDaRKT_RKT0_RKT1_RKT2_ENKUlRKT_RKT0_E_clIS3_S5_EEDaSN_SQ_)
$_ZN7cutlass13device_kernelIN5flash19enable_sm80_to_sm89INS1_16FlashAttnBwdSm80INS1_25CollectiveMainloopBwdSm80ILi2ELi2EN4cute5tupleIJNS5_1CILi128EEES8_NS7_ILi64EEEEEENS_10bfloat16_tEfNS_4arch4Sm80ELb0ELb0ELb1ELb0ELb0ELb0ELb0ELb0ELi2ELi4ELi4ELi4ELb0EEENS1_21CollectiveEpilogueBwdISA_SB_SD_Li256ELb0ELb0ELi2EEENS1_19SingleTileSchedulerILb0ELb0ELb0ELi128EEEEEEEEEvNT_6ParamsE$_ZZN4cute6detail16composition_implINS_1CILi2EEEiNS_5tupleIJNS2_ILi1EEES3_EEENS4_IJNS2_ILi0EEES5_EEEEEDaRKT_RKT0_RKT1_RKT2_ENKUlRKT_RKT0_E_clIS3_S5_EEDaSN_SQ_:
[----:B------:R-:W-:Y:S02]  /*c9b0*/  IADD3 R2, R1, 0x1688, RZ ;  /* 0x0000168801027810 */ /* 0x000fe40007ffe0ff */
[----:B------:R-:W-:Y:S02]  /*c9c0*/  MOV R6, 0xc9f0 ;  /* 0x0000c9f000067802 */ /* 0x000fe40000000f00 */
[----:B------:R-:W-:Y:S02]  /*c9d0*/  IADD3 R2, R2, c[0x0][0x20], RZ ;  /* 0x0000080002027a10 */ /* 0x000fe40007ffe0ff */
[----:B------:R-:W-:Y:S05]  /*c9e0*/  CALL.REL.NOINC `($_ZN7cutlass13device_kernelIN5flash19enable_sm80_to_sm89INS1_16FlashAttnBwdSm80INS1_25CollectiveMainloopBwdSm80ILi2ELi2EN4cute5tupleIJNS5_1CILi128EEES8_NS7_ILi64EEEEEENS_10bfloat16_tEfNS_4arch4Sm80ELb0ELb0ELb1ELb0ELb0ELb0ELb0ELb0ELi2ELi4ELi4ELi4ELb0EEENS1_21CollectiveEpilogueBwdISA_SB_SD_Li256ELb0ELb0ELi2EEENS1_19SingleTileSchedulerILb0ELb0ELb0ELi128EEEEEEEEEvNT_6ParamsE$_ZN4cute5tupleIJNS_1CILi2EEEiEEC2ERKS2_RKi) ;  /* 0xffffe25000007944 */ /* 0x000fea0003c3ffff */
[----:B------:R1:W5:Y:S01]  /*c9f0*/  LDL R3, [R1+0x1688] ;  /* 0x0016880001037983 */ /* 0x0003620000100800 */
[----:B------:R-:W-:-:S04]  /*ca00*/  MOV R9, 0x0 ;  /* 0x0000000000097802 */ /* 0x000fc80000000f00 */
[----:B------:R-:W-:Y:S05]  /*ca10*/  RET.REL.NODEC R8 `(_ZN7cutlass13device_kernelIN5flash19enable_sm80_to_sm89INS1_16FlashAttnBwdSm80INS1_25CollectiveMainloopBwdSm80ILi2ELi2EN4cute5tupleIJNS5_1CILi128EEES8_NS7_ILi64EEEEEENS_10bfloat16_tEfNS_4arch4Sm80ELb0ELb0ELb1ELb0ELb0ELb0ELb0ELb0ELi2ELi4ELi4ELi4ELb0EEENS1_21CollectiveEpilogueBwdISA_SB_SD_Li256ELb0ELb0ELi2EEENS1_19SingleTileSchedulerILb0ELb0ELb0ELi128EEEEEEEEEvNT_6ParamsE) ;  /* 0xffff35e008007950 */ /* 0x000fea0003c3ffff */
        .type           $_ZN7cutlass13device_kernelIN5flash19enable_sm80_to_sm89INS1_16FlashAttnBwdSm80INS1_25CollectiveMainloopBwdSm80ILi2ELi2EN4cute5tupleIJNS5_1CILi128EEES8_NS7_ILi64EEEEEENS_10bfloat16_tEfNS_4arch4Sm80ELb0ELb0ELb1ELb0ELb0ELb0ELb0ELb0ELi2ELi4ELi4ELi4ELb0EEENS1_21CollectiveEpilogueBwdISA_SB_SD_Li256ELb0ELb0ELi2EEENS1_19SingleTileSchedulerILb0ELb0ELb0ELi128EEEEEEEEEvNT_6ParamsE$_ZZN4cute6detail16composition_implINS_5tupleIJNS_1CILi16EEENS3_ILi2EEES5_S5_NS3_ILi4EEES5_EEENS2_IJNS3_ILi1EEEiiiNS3_ILi144EEENS3_ILi512EEEEEENS2_IJNS2_IJS5_S5_EEES6_NS3_ILi8EEEEEENS2_IJNS2_IJNS3_ILi64EEESA_EEES4_NS3_ILi1024EEEEEEEEDaRKT_RKT0_RKT1_RKT2_ENKUlRKT_RKT0_E_clIS6_S4_EEDaSX_S10_,@function
        .size           $_ZN7cutlass13device_kernelIN5flash19enable_sm80_to_sm89INS1_16FlashAttnBwdSm80INS1_25CollectiveMainloopBwdSm80ILi2ELi2EN4cute5tupleIJNS5_1CILi128EEES8_NS7_ILi64EEEEEENS_10bfloat16_tEfNS_4arch4Sm80ELb0ELb0ELb1ELb0ELb0ELb0ELb0ELb0ELi2ELi4ELi4ELi4ELb0EEENS1_21CollectiveEpilogueBwdISA_SB_SD_Li256ELb0ELb0ELi2EEENS1_19SingleTileSchedulerILb0ELb0ELb0ELi128EEEEEEEEEvNT_6ParamsE$_ZZN4cute6detail16composition_implINS_5tupleIJNS_1CILi16EEENS3_ILi2EEES5_S5_NS3_ILi4EEES5_EEENS2_IJNS3_ILi1EEEiiiNS3_ILi144EEENS3_ILi512EEEEEENS2_IJNS2_IJS5_S5_EEES6_NS3_ILi8EEEEEENS2_IJNS2_IJNS3_ILi64EEESA_EEES4_NS3_ILi1024EEEEEEEEDaRKT_RKT0_RKT1_RKT2_ENKUlRKT_RKT0_E_clIS6_S4_EEDaSX_S10_,($_ZN7cutlass13device_kernelIN5flash19enable_sm80_to_sm89INS1_16FlashAttnBwdSm80INS1_25CollectiveMainloopBwdSm80ILi2ELi2EN4cute5tupleIJNS5_1CILi128EEES8_NS7_ILi64EEEEEENS_10bfloat16_tEfNS_4arch4Sm80ELb0ELb0ELb1ELb0ELb0ELb0ELb0ELb0ELi2ELi4ELi4ELi4ELb0EEENS1_21CollectiveEpilogueBwdISA_SB_SD_Li256ELb0ELb0ELi2EEENS1_19SingleTileSchedulerILb0ELb0ELb0ELi128EEEEEEEEEvNT_6ParamsE$_ZZN4cute6detail16composition_implINS_5tupleIJNS_1CILi16EEENS3_ILi2EEES5_S5_NS3_ILi4EEES5_EEENS2_IJNS3_ILi1EEEiiiNS3_ILi144EEENS3_ILi512EEEEEENS2_IJNS2_IJS5_S5_EEES6_NS3_ILi8EEEEEENS2_IJNS2_IJNS3_ILi64EEESA_EEES4_NS3_ILi1024EEEEEEEEDaRKT_RKT0_RKT1_RKT2_ENKUlRKT_RKT0_E_clISC_SG_EEDaSX_S10_ - $_ZN7cutlass13device_kernelIN5flash19enable_sm80_to_sm89INS1_16FlashAttnBwdSm80INS1_25CollectiveMainloopBwdSm80ILi2ELi2EN4cute5tupleIJNS5_1CILi128EEES8_NS7_ILi64EEEEEENS_10bfloat16_tEfNS_4arch4Sm80ELb0ELb0ELb1ELb0ELb0ELb0ELb0ELb0ELi2ELi4ELi4ELi4ELb0EEENS1_21CollectiveEpilogueBwdISA_SB_SD_Li256ELb0ELb0ELi2EEENS1_19SingleTileSchedulerILb0ELb0ELb0ELi128EEEEEEEEEvNT_6ParamsE$_ZZN4cute6detail16composition_implINS_5tupleIJNS_1CILi16EEENS3_ILi2EEES5_S5_NS3_ILi4EEES5_EEENS2_IJNS3_ILi1EEEiiiNS3_ILi144EEENS3_ILi512EEEEEENS2_IJNS2_IJS5_S5_EEES6_NS3_ILi8EEEEEENS2_IJNS2_IJNS3_ILi64EEESA_EEES4_NS3_ILi1024EEEEEEEEDaRKT_RKT0_RKT1_RKT2_ENKUlRKT_RKT0_E_clIS6_S4_EEDaSX_S10_)
$_ZN7cutlass13device_kernelIN5flash19enable_sm80_to_sm89INS1_16FlashAttnBwdSm80INS1_25CollectiveMainloopBwdSm80ILi2ELi2EN4cute5tupleIJNS5_1CILi128EEES8_NS7_ILi64EEEEEENS_10bfloat16_tEfNS_4arch4Sm80ELb0ELb0ELb1ELb0ELb0ELb0ELb0ELb0ELi2ELi4ELi4ELi4ELb0EEENS1_21CollectiveEpilogueBwdISA_SB_SD_Li256ELb0ELb0ELi2EEENS1_19SingleTileSchedulerILb0ELb0ELb0ELi128EEEEEEEEEvNT_6ParamsE$_ZZN4cute6detail16composition_implINS_5tupleIJNS_1CILi16EEENS3_ILi2EEES5_S5_NS3_ILi4EEES5_EEENS2_IJNS3_ILi1EEEiiiNS3_ILi144EEENS3_ILi512EEEEEENS2_IJNS2_IJS5_S5_EEES6_NS3_ILi8EEEEEENS2_IJNS2_IJNS3_ILi64EEESA_EEES4_NS3_ILi1024EEEEEEEEDaRKT_RKT0_RKT1_RKT2_ENKUlRKT_RKT0_E_clIS6_S4_EEDaSX_S10_:
[----:B------:R-:W-:Y:S01]  /*ca20*/  IMAD.MOV.U32 R4, RZ, RZ, R2 ;  /* 0x000000ffff047224 */ /* 0x000fe200078e0002 */
[----:B------:R-:W-:Y:S01]  /*ca30*/  IADD3 R6, R77, -c[0x0][0x20], RZ ;  /* 0x800008004d067a10 */ /* 0x000fe20007ffe0ff */
[----:B------:R-:W-:Y:S02]  /*ca40*/  IMAD.MOV.U32 R5, RZ, RZ, R15 ;  /* 0x000000ffff057224 */ /* 0x000fe400078e000f */
[----:B------:R-:W-:Y:S02]  /*ca50*/  IMAD.MOV.U32 R8, RZ, RZ, R77 ;  /* 0x000000ffff087224 */ /* 0x000fe400078e004d */
[----:B------:R-:W-:Y:S01]  /*ca60*/  IMAD.MOV.U32 R9, RZ, RZ, R17 ;  /* 0x000000ffff097224 */ /* 0x000fe200078e0011 */
[----:B------:R1:W-:Y:S04]  /*ca70*/  STL.64 [R1+0x16b0], R4 ;  /* 0x0016b00401007387 */ /* 0x0003e80000100a00 */
[----:B------:R1:W-:Y:S04]  /*ca80*/  STL.64 [R1+0x16b8], R8 ;  /* 0x0016b80801007387 */ /* 0x0003e80000100a00 */
[----:B------:R1:W5:Y:S01]  /*ca90*/  LDL R3, [R6] ;  /* 0x0000000006037983 */ /* 0x0003620000100800 */
[----:B------:R-:W-:-:S02]  /*caa0*/  IADD3 R17, R1, 0x1680, RZ ;  /* 0x0000168001117810 */ /* 0x000fc40007ffe0ff */
[----:B------:R-:W-:Y:S02]  /*cab0*/  MOV R10, 0xcb20 ;  /* 0x0000cb20000a7802 */ /* 0x000fe40000000f00 */
[----:B------:R-:W-:-:S04]  /*cac0*/  IADD3 R17, P2, R17, c[0x0][0x20], RZ ;  /* 0x0000080011117a10 */ /* 0x000fc80007f5e0ff */
[C---:B------:R-:W-:Y:S01]  /*cad0*/  IADD3 R92, P1, R17.reuse, 0x30, RZ ;  /* 0x00000030115c7810 */ /* 0x040fe20007f3e0ff */
[----:B------:R-:W-:Y:S01]  /*cae0*/  IMAD.X R2, RZ, RZ, c[0x0][0x24], P2 ;  /* 0x00000900ff027624 */ /* 0x000fe200010e06ff */
[----:B------:R-:W-:-:S03]  /*caf0*/  IADD3 R15, R17, 0x40, RZ ;  /* 0x00000040110f7810 */ /* 0x000fc60007ffe0ff */
[----:B------:R-:W-:-:S03]  /*cb00*/  IMAD.X R93, RZ, RZ, R2, P1 ;  /* 0x000000ffff5d7224 */ /* 0x000fc600008e0602 */
[----:B-1---5:R-:W-:Y:S05]  /*cb10*/  CALL.REL.NOINC `($_ZN7cutlass13device_kernelIN5flash19enable_sm80_to_sm89INS1_16FlashAttnBwdSm80INS1_25CollectiveMainloopBwdSm80ILi2ELi2EN4cute5tupleIJNS5_1CILi128EEES8_NS7_ILi64EEEEEENS_10bfloat16_tEfNS_4arch4Sm80ELb0ELb0ELb1ELb0ELb0ELb0ELb0ELb0ELi2ELi4ELi4ELi4ELb0EEENS1_21CollectiveEpilogueBwdISA_SB_SD_Li256ELb0ELb0ELi2EEENS1_19SingleTileSchedulerILb0ELb0ELb0ELi128EEEEEEEEEvNT_6ParamsE$_ZZN4cute6detail16composition_implINS_5tupleIJNS_1CILi16EEENS3_ILi2EEES5_S5_NS3_ILi4EEES5_EEENS2_IJNS3_ILi1EEEiiiNS3_ILi144EEENS3_ILi512EEEEEES6_S4_EEDaRKT_RKT0_RKT1_RKT2_ENKUlRKT_T0_E_clINS2_IJNS2_IJEEESU_S6_S8_EEENS_17integral_constantIiLi1EEEEEDaSQ_SR_) ;  /* 0x0000057000007944 */ /* 0x022fea0003c00000 */
[----:B-----5:R2:W-:Y:S04]  /*cb20*/  STL [R1+0x16a8], R2 ;  /* 0x0016a80201007387 */ /* 0x0205e80000100800 */
[----:B------:R2:W-:Y:S04]  /*cb30*/  STL.64 [R1+0x16a0], R92 ;  /* 0x0016a05c01007387 */ /* 0x0005e80000100a00 */
[----:B------:R-:W5:Y:S01]  /*cb40*/  LDL R6, [R6+0x4] ;  /* 0x0000040006067983 */ /* 0x000f620000100800 */
[----:B------:R-:W-:Y:S02]  /*cb50*/  IADD3 R3, R17, 0x28, RZ ;  /* 0x0000002811037810 */ /* 0x000fe40007ffe0ff */
[----:B------:R-:W-:-:S02]  /*cb60*/  MOV R84, 0xcb80 ;  /* 0x0000cb8000547802 */ /* 0x000fc40000000f00 */
[----:B-12--5:R-:W-:Y:S05]  /*cb70*/  CALL.REL.NOINC `($_ZN7cutlass13device_kernelIN5flash19enable_sm80_to_sm89INS1_16FlashAttnBwdSm80INS1_25CollectiveMainloopBwdSm80ILi2ELi2EN4cute5tupleIJNS5_1CILi128EEES8_NS7_ILi64EEEEEENS_10bfloat16_tEfNS_4arch4Sm80ELb0ELb0ELb1ELb0ELb0ELb0ELb0ELb0ELi2ELi4ELi4ELi4ELb0EEENS1_21CollectiveEpilogueBwdISA_SB_SD_Li256ELb0ELb0ELi2EEENS1_19SingleTileSchedulerILb0ELb0ELb0ELi128EEEEEEEEEvNT_6ParamsE$_ZZN4cute6detail16composition_implINS_5tupleIJNS_1CILi16EEENS3_ILi2EEES5_S5_NS3_ILi4EEES5_EEENS2_IJNS3_ILi1EEEiiiNS3_ILi144EEENS3_ILi512EEEEEES6_S4_EEDaRKT_RKT0_RKT1_RKT2_ENKUlRKT_T0_E_clINS2_IJNS2_IJS5_EEENS2_IJiEEES5_S8_EEENS_17integral_constantIiLi2EEEEEDaSQ_SR_) ;  /* 0x000005e000007944 */ /* 0x026fea0003c00000 */
[----:B------:R-:W2:Y:S01]  /*cb80*/  LDL.64 R92, [R1+0x16a0] ;  /* 0x0016a000015c7983 */ /* 0x000ea20000100a00 */
[----:B------:R-:W-:-:S02]  /*cb90*/  IADD3 R5, R17, 0x18, RZ ;  /* 0x0000001811057810 */ /* 0x000fc40007ffe0ff */
[----:B------:R-:W-:Y:S01]  /*cba0*/  MOV R8, 0xcbe0 ;  /* 0x0000cbe000087802 */ /* 0x000fe20000000f00 */
[----:B-----5:R3:W-:Y:S04]  /*cbb0*/  STL.64 [R1+0x1698], R2 ;  /* 0x0016980201007387 */ /* 0x0207e80000100a00 */
[----:B--2---:R3:W-:Y:S02]  /*cbc0*/  STL.64 [R1+0x1690], R92 ;  /* 0x0016905c01007387 */ /* 0x0047e40000100a00 */
[----:B-1-3--:R-:W-:Y:S05]  /*cbd0*/  CALL.REL.NOINC `($_ZN7cutlass13device_kernelIN5flash19enable_sm80_to_sm89INS1_16FlashAttnBwdSm80INS1_25CollectiveMainloopBwdSm80ILi2ELi2EN4cute5tupleIJNS5_1CILi128EEES8_NS7_ILi64EEEEEENS_10bfloat16_tEfNS_4arch4Sm80ELb0ELb0ELb1ELb0ELb0ELb0ELb0ELb0ELi2ELi4ELi4ELi4ELb0EEENS1_21CollectiveEpilogueBwdISA_SB_SD_Li256ELb0ELb0ELi2EEENS1_19SingleTileSchedulerILb0ELb0ELb0ELi128EEEEEEEEEvNT_6ParamsE$_ZZN4cute6detail16composition_implINS_5tupleIJNS_1CILi16EEENS3_ILi2EEES5_S5_NS3_ILi4EEES5_EEENS2_IJNS3_ILi1EEEiiiNS3_ILi144EEENS3_ILi512EEEEEES6_S4_EEDaRKT_RKT0_RKT1_RKT2_ENKUlRKT_T0_E_clINS2_IJNS2_IJS5_S5_EEENS2_IJiiEEES8_S8_EEENS_17integral_constantIiLi3EEEEEDaSQ_SR_) ;  /* 0x0000068000007944 */ /* 0x00afea0003c00000 */
[----:B------:R-:W2:Y:S01]  /*cbe0*/  LDL.64 R92, [R1+0x1690] ;  /* 0x00169000015c7983 */ /* 0x000ea20000100a00 */
[----:B------:R-:W-:Y:S02]  /*cbf0*/  IADD3 R5, R17, 0x8, RZ ;  /* 0x0000000811057810 */ /* 0x000fe40007ffe0ff */
[----:B------:R-:W-:Y:S01]  /*cc00*/  MOV R8, 0xcc40 ;  /* 0x0000cc4000087802 */ /* 0x000fe20000000f00 */
[----:B-----5:R3:W-:Y:S04]  /*cc10*/  STL.64 [R1+0x1688], R2 ;  /* 0x0016880201007387 */ /* 0x0207e80000100a00 */
[----:B--2---:R3:W-:Y:S02]  /*cc20*/  STL.64 [R1+0x1680], R92 ;  /* 0x0016805c01007387 */ /* 0x0047e40000100a00 */
[----:B-1-3--:R-:W-:Y:S05]  /*cc30*/  CALL.REL.NOINC `($_ZN7cutlass13device_kernelIN5flash19enable_sm80_to_sm89INS1_16FlashAttnBwdSm80INS1_25CollectiveMainloopBwdSm80ILi2ELi2EN4cute5tupleIJNS5_1CILi128EEES8_NS7_ILi64EEEEEENS_10bfloat16_tEfNS_4arch4Sm80ELb0ELb0ELb1ELb0ELb0ELb0ELb0ELb0ELi2ELi4ELi4ELi4ELb0EEENS1_21CollectiveEpilogueBwdISA_SB_SD_Li256ELb0ELb0ELi2EEENS1_19SingleTileSchedulerILb0ELb0ELb0ELi128EEEEEEEEEvNT_6ParamsE$_ZZN4cute6detail16composition_implINS_5tupleIJNS_1CILi16EEENS3_ILi2EEES5_S5_NS3_ILi4EEES5_EEENS2_IJNS3_ILi1EEEiiiNS3_ILi144EEENS3_ILi512EEEEEES6_S4_EEDaRKT_RKT0_RKT1_RKT2_ENKUlRKT_T0_E_clINS2_IJNS2_IJS5_S5_EEENS2_IJiiEEES8_S8_EEENS_17integral_constantIiLi4EEEEEDaSQ_SR_) ;  /* 0x000006c000007944 */ /* 0x00afea0003c00000 */
[----:B-----5:R-:W-:Y:S01]  /*cc40*/  IMAD.MOV.U32 R8, RZ, RZ, R3 ;  /* 0x000000ffff087224 */ /* 0x020fe200078e0003 */
[----:B------:R-:W-:-:S02]  /*cc50*/  MOV R3, R15 ;  /* 0x0000000f00037202 */ /* 0x000fc40000000f00 */
[----:B------:R-:W-:Y:S02]  /*cc60*/  MOV R6, 0xcc80 ;  /* 0x0000cc8000067802 */ /* 0x000fe40000000f00 */
[----:B-1----:R-:W-:Y:S05]  /*cc70*/  CALL.REL.NOINC `($_ZN7cutlass13device_kernelIN5flash19enable_sm80_to_sm89INS1_16FlashAttnBwdSm80INS1_25CollectiveMainloopBwdSm80ILi2ELi2EN4cute5tupleIJNS5_1CILi128EEES8_NS7_ILi64EEEEEENS_10bfloat16_tEfNS_4arch4Sm80ELb0ELb0ELb1ELb0ELb0ELb0ELb0ELb0ELi2ELi4ELi4ELi4ELb0EEENS1_21CollectiveEpilogueBwdISA_SB_SD_Li256ELb0ELb0ELi2EEENS1_19SingleTileSchedulerILb0ELb0ELb0ELi128EEEEEEEEEvNT_6ParamsE$_ZN4cute5tupleIJNS0_IJNS_1CILi2EEES2_EEENS0_IJiiEEEEEC2ERKS3_RKS4_) ;  /* 0xffffddd000007944 */ /* 0x002fea0003c3ffff */
[----:B------:R1:W5:Y:S01]  /*cc80*/  LDL.64 R2, [R1+0x16c0] ;  /* 0x0016c00001027983 */ /* 0x0003620000100a00 */
[----:B------:R-:W-:-:S04]  /*cc90*/  MOV R17, 0x0 ;  /* 0x0000000000117802 */ /* 0x000fc80000000f00 */
[----:B------:R-:W-:Y:S05]  /*cca0*/  RET.REL.NODEC R16 `(_ZN7cutlass13device_kernelIN5flash19enable_sm80_to_sm89INS1_16FlashAttnBwdSm80INS1_25CollectiveMainloopBwdSm80ILi2ELi2EN4cute5tupleIJNS5_1CILi128EEES8_NS7_ILi64EEEEEENS_10bfloat16_tEfNS_4arch4Sm80ELb0ELb0ELb1ELb0ELb0ELb0ELb0ELb0ELi2ELi4ELi4ELi4ELb0EEENS1_21CollectiveEpilogueBwdISA_SB_SD_Li256ELb0ELb0ELi2EEENS1_19SingleTileSchedulerILb0ELb0ELb0ELi128EEEEEEEEEvNT_6ParamsE) ;  /* 0xffff335010007950 */ /* 0x000fea0003c3ffff */
        .type           $_ZN7cutlass13device_kernelIN5flash19enable_sm80_to_sm89INS1_16FlashAttnBwdSm80INS1_25CollectiveMainloopBwdSm80ILi2ELi2EN4cute5tupleIJNS5_1CILi128EEES8_NS7_ILi64EEEEEENS_10bfloat16_tEfNS_4arch4Sm80ELb0ELb0ELb1ELb0ELb0ELb0ELb0ELb0ELi2ELi4ELi4ELi4ELb0EEENS1_21CollectiveEpilogueBwdISA_SB_SD_Li256ELb0ELb0ELi2EEENS1_19SingleTileSchedulerILb0ELb0ELb0ELi128EEEEEEEEEvNT_6ParamsE$_ZZN4cute6detail16composition_implINS_5tupleIJNS_1CILi16EEENS3_ILi2EEES5_S5_NS3_ILi4EEES5_EEENS2_IJNS3_ILi1EEEiiiNS3_ILi144EEENS3_ILi512EEEEEENS2_IJNS2_IJS5_S5_EEES6_NS3_ILi8EEEEEENS2_IJNS2_IJNS3_ILi64EEESA_EEES4_NS3_ILi1024EEEEEEEEDaRKT_RKT0_RKT1_RKT2_ENKUlRKT_RKT0_E_clISC_SG_EEDaSX_S10_,@function
        .size           $_ZN7cutlass13device_kernelIN5flash19enable_sm80_to_sm89INS1_16FlashAttnBwdSm80INS1_25CollectiveMainloopBwdSm80ILi2ELi2EN4cute5tupleIJNS5_1CILi128EEES8_NS7_ILi64EEEEEENS_10bfloat16_tEfNS_4arch4Sm80ELb0ELb0ELb1ELb0ELb0ELb0ELb0ELb0ELi2ELi4ELi4ELi4ELb0EEENS1_21CollectiveEpilogueBwdISA_SB_SD_Li256ELb0ELb0ELi2EEENS1_19SingleTileSchedulerILb0ELb0ELb0ELi128EEEEEEEEEvNT_6ParamsE$_ZZN4cute6detail16composition_implINS_5tupleIJNS_1CILi16EEENS3_ILi2EEES5_S5_NS3_ILi4EEES5_EEENS2_IJNS3_ILi1EEEiiiNS3_ILi144EEENS3_ILi512EEEEEENS2_IJNS2_IJS5_S5_EEES6_NS3_ILi8EEEEEENS2_IJNS2_IJNS3_ILi64EEESA_EEES4_NS3_ILi1024EEEEEEEEDaRKT_RKT0_RKT1_RKT2_ENKUlRKT_RKT0_E_clISC_SG_EEDaSX_S10_,($_ZN7cutlass13device_kernelIN5flash19enable_sm80_to_sm89INS1_16FlashAttnBwdSm80INS1_25CollectiveMainloopBwdSm80ILi2ELi2EN4cute5tupleIJNS5_1CILi128EEES8_NS7_ILi64EEEEEENS_10bfloat16_tEfNS_4arch4Sm80ELb0ELb0ELb1ELb0ELb0ELb0ELb0ELb0ELi2ELi4ELi4ELi4ELb0EEENS1_21CollectiveEpilogueBwdISA_SB_SD_Li256ELb0ELb0ELi2EEENS1_19SingleTileSchedulerILb0ELb0ELb0ELi128EEEEEEEEEvNT_6ParamsE$_ZZN4cute6detail16composition_implINS_5tupleIJNS_1CILi16EEENS3_ILi2EEES5_S5_NS3_ILi4EEES5_EEENS2_IJNS3_ILi1EEEiiiNS3_ILi144EEENS3_ILi512EEEEEENS2_IJS5_S5_EEENS2_IJNS3_ILi64EEESA_EEEEEDaRKT_RKT0_RKT1_RKT2_ENKUlRKT_RKT0_E_clIS5_SD_EEDaST_SW_ - $_ZN7cutlass13device_kernelIN5flash19enable_sm80_to_sm89INS1_16FlashAttnBwdSm80INS1_25CollectiveMainloopBwdSm80ILi2ELi2EN4cute5tupleIJNS5_1CILi128EEES8_NS7_ILi64EEEEEENS_10bfloat16_tEfNS_4arch4Sm80ELb0ELb0ELb1ELb0ELb0ELb0ELb0ELb0ELi2ELi4ELi4ELi4ELb0EEENS1_21CollectiveEpilogueBwdISA_SB_SD_Li256ELb0ELb0ELi2EEENS1_19SingleTileSchedulerILb0ELb0ELb0ELi128EEEEEEEEEvNT_6ParamsE$_ZZN4cute6detail16composition_implINS_5tupleIJNS_1CILi16EEENS3_ILi2EEES5_S5_NS3_ILi4EEES5_EEENS2_IJNS3_ILi1EEEiiiNS3_ILi144EEENS3_ILi512EEEEEENS2_IJNS2_IJS5_S5_EEES6_NS3_ILi8EEEEEENS2_IJNS2_IJNS3_ILi64EEESA_EEES4_NS3_ILi1024EEEEEEEEDaRKT_RKT0_RKT1_RKT2_ENKUlRKT_RKT0_E_clISC_SG_EEDaSX_S10_)
$_ZN7cutlass13device_kernelIN5flash19enable_sm80_to_sm89INS1_16FlashAttnBwdSm80INS1_25CollectiveMainloopBwdSm80ILi2ELi2EN4cute5tupleIJNS5_1CILi128EEES8_NS7_ILi64EEEEEENS_10bfloat16_tEfNS_4arch4Sm80ELb0ELb0ELb1ELb0ELb0ELb0ELb0ELb0ELi2ELi4ELi4ELi4ELb0EEENS1_21CollectiveEpilogueBwdISA_SB_SD_Li256ELb0ELb0ELi2EEENS1_19SingleTileSchedulerILb0ELb0ELb0ELi128EEEEEEEEEvNT_6ParamsE$_ZZN4cute6detail16composition_implINS_5tupleIJNS_1CILi16EEENS3_ILi2EEES5_S5_NS3_ILi4EEES5_EEENS2_IJNS3_ILi1EEEiiiNS3_ILi144EEENS3_ILi512EEEEEENS2_IJNS2_IJS5_S5_EEES6_NS3_ILi8EEEEEENS2_IJNS2_IJNS3_ILi64EEESA_EEES4_NS3_ILi1024EEEEEEEEDaRKT_RKT0_RKT1_RKT2_ENKUlRKT_RKT0_E_clISC_SG_EEDaSX_S10_:
[----:B------:R-:W-:Y:S02]  /*ccb0*/  IADD3 R41, R1, 0x1680, RZ ;  /* 0x0000168001297810 */ /* 0x000fe40007ffe0ff */
[----:B------:R-:W-:Y:S02]  /*ccc0*/  MOV R92, 0xcd00 ;  /* 0x0000cd00005c7802 */ /* 0x000fe40000000f00 */
[----:B------:R-:W-:-:S04]  /*ccd0*/  IADD3 R41, R41, c[0x0][0x20], RZ ;  /* 0x0000080029297a10 */ /* 0x000fc80007ffe0ff */
[----:B------:R-:W-:Y:S02]  /*cce0*/  IADD3 R84, R41, 0x4, RZ ;  /* 0x0000000429547810 */ /* 0x000fe40007ffe0ff */
[----:B------:R-:W-:Y:S05]  /*ccf0*/  CALL.REL.NOINC `($_ZN7cutlass13device_kernelIN5flash19enable_sm80_to_sm89INS1_16FlashAttnBwdSm80INS1_25CollectiveMainloopBwdSm80ILi2ELi2EN4cute5tupleIJNS5_1CILi128EEES8_NS7_ILi64EEEEEENS_10bfloat16_tEfNS_4arch4Sm80ELb0ELb0ELb1ELb0ELb0ELb0ELb0ELb0ELi2ELi4ELi4ELi4ELb0EEENS1_21CollectiveEpilogueBwdISA_SB_SD_Li256ELb0ELb0ELi2EEENS1_19SingleTileSchedulerILb0ELb0ELb0ELi128EEEEEEEEEvNT_6ParamsE$_ZZN4cute6detail16composition_implINS_5tupleIJNS_1CILi16EEENS3_ILi2EEES5_S5_NS3_ILi4EEES5_EEENS2_IJNS3_ILi1EEEiiiNS3_ILi144EEENS3_ILi512EEEEEENS2_IJS5_S5_EEENS2_IJNS3_ILi64EEESA_EEEEEDaRKT_RKT0_RKT1_RKT2_ENKUlRKT_RKT0_E_clIS5_SD_EEDaST_SW_) ;  /* 0x0000009000007944 */ /* 0x000fea0003c00000 */
[----:B------:R-:W-:Y:S02]  /*cd00*/  MOV R4, 0xcd20 ;  /* 0x0000cd2000047802 */ /* 0x000fe40000000f00 */
[----:B-1---5:R-:W-:Y:S05]  /*cd10*/  CALL.REL.NOINC `($_ZN7cutlass13device_kernelIN5flash19enable_sm80_to_sm89INS1_16FlashAttnBwdSm80INS1_25CollectiveMainloopBwdSm80ILi2ELi2EN4cute5tupleIJNS5_1CILi128EEES8_NS7_ILi64EEEEEENS_10bfloat16_tEfNS_4arch4Sm80ELb0ELb0ELb1ELb0ELb0ELb0ELb0ELb0ELi2ELi4ELi4ELi4ELb0EEENS1_21CollectiveEpilogueBwdISA_SB_SD_Li256ELb0ELb0ELi2EEENS1_19SingleTileSchedulerILb0ELb0ELb0ELi128EEEEEEEEEvNT_6ParamsE$_ZN4cute3eso3ESOILb0ELb1EJiNS_1CILi512EEEEEC2ERKiRKS3_) ;  /* 0xffffa3e000007944 */ /* 0x022fea0003c3ffff */
[----:B-1----:R1:W5:Y:S01]  /*cd20*/  LDL R2, [R1+0x1684] ;  /* 0x0016840001027983 */ /* 0x0023620000100800 */
[----:B------:R-:W-:-:S03]  /*cd30*/  MOV R6, 0xcd50 ;  /* 0x0000cd5000067802 */ /* 0x000fc60000000f00 */
[----:B-1---5:R-:W-:Y:S05]  /*cd40*/  CALL.REL.NOINC `($_ZN7cutlass13device_kernelIN5flash19enable_sm80_to_sm89INS1_16FlashAttnBwdSm80INS1_25CollectiveMainloopBwdSm80ILi2ELi2EN4cute5tupleIJNS5_1CILi128EEES8_NS7_ILi64EEEEEENS_10bfloat16_tEfNS_4arch4Sm80ELb0ELb0ELb1ELb0ELb0ELb0ELb0ELb0ELi2ELi4ELi4ELi4ELb0EEENS1_21CollectiveEpilogueBwdISA_SB_SD_Li256ELb0ELb0ELi2EEENS1_19SingleTileSchedulerILb0ELb0ELb0ELi128EEEEEEEEEvNT_6ParamsE$_ZN4cute5tupleIJNS0_IJNS_1CILi2EEES2_EEENS0_IJiNS1_ILi512EEEEEEEEC2ERKS3_RKS5_) ;  /* 0xffffdcb000007944 */ /* 0x022fea0003c3ffff */
[----:B------:R1:W5:Y:S01]  /*cd50*/  LDL R41, [R1+0x1680] ;  /* 0x0016800001297983 */ /* 0x0003620000100800 */
[----:B------:R-:W-:Y:S02]  /*cd60*/  MOV R2, R10 ;  /* 0x0000000a00027202 */ /* 0x000fe40000000f00 */
[----:B------:R-:W-:-:S04]  /*cd70*/  MOV R3, 0x0 ;  /* 0x0000000000037802 */ /* 0x000fc80000000f00 */
[----:B------:R-:W-:Y:S05]  /*cd80*/  RET.REL.NODEC R2 `(_ZN7cutlass13device_kernelIN5flash19enable_sm80_to_sm89INS1_16FlashAttnBwdSm80INS1_25CollectiveMainloopBwdSm80ILi2ELi2EN4cute5tupleIJNS5_1CILi128EEES8_NS7_ILi64EEEEEENS_10bfloat16_tEfNS_4arch4Sm80ELb0ELb0ELb1ELb0ELb0ELb0ELb0ELb0ELi2ELi4ELi4ELi4ELb0EEENS1_21CollectiveEpilogueBwdISA_SB_SD_Li256ELb0ELb0ELi2EEENS1_19SingleTileSchedulerILb0ELb0ELb0ELi128EEEEEEEEEvNT_6ParamsE) ;  /* 0xffff327002007950 */ /* 0x000fea0003c3ffff */
        .type           $_ZN7cutlass13device_kernelIN5flash19enable_sm80_to_sm89INS1_16FlashAttnBwdSm80INS1_25CollectiveMainloopBwdSm80ILi2ELi2EN4cute5tupleIJNS5_1CILi128EEES8_NS7_ILi64EEEEEENS_10bfloat16_tEfNS_4arch4Sm80ELb0ELb0ELb1ELb0ELb0ELb0ELb0ELb0ELi2ELi4ELi4ELi4ELb0EEENS1_21CollectiveEpilogueBwdISA_SB_SD_Li256ELb0ELb0ELi2EEENS1_19SingleTileSchedulerILb0ELb0ELb0ELi128EEEEEEEEEvNT_6ParamsE$_ZZN4cute6detail16composition_implINS_5tupleIJNS_1CILi16EEENS3_ILi2EEES5_S5_NS3_ILi4EEES5_EEENS2_IJNS3_ILi1EEEiiiNS3_ILi144EEENS3_ILi512EEEEEENS2_IJS5_S5_EEENS2_IJNS3_ILi64EEESA_EEEEEDaRKT_RKT0_RKT1_RKT2_ENKUlRKT_RKT0_E_clIS5_SD_EEDaST_SW_,@function
        .size           $_ZN7cutlass13device_kernelIN5flash19enable_sm80_to_sm89INS1_16FlashAttnBwdSm80INS1_25CollectiveMainloopBwdSm80ILi2ELi2EN4cute5tupleIJNS5_1CILi128EEES8_NS7_ILi64EEEEEENS_10bfloat16_tEfNS_4arch4Sm80ELb0ELb0ELb1ELb0ELb0ELb0ELb0ELb0ELi2ELi4ELi4ELi4ELb0EEENS1_21CollectiveEpilogueBwdISA_SB_SD_Li256ELb0ELb0ELi2EEENS1_19SingleTileSchedulerILb0ELb0ELb0ELi128EEEEEEEEEvNT_6ParamsE$_ZZN4cute6detail16composition_implINS_5tupleIJNS_1CILi16EEENS3_ILi2EEES5_S5_NS3_ILi4EEES5_EEENS2_IJNS3_ILi1EEEiiiNS3_ILi144EEENS3_ILi512EEEEEENS2_IJS5_S5_EEENS2_IJNS3_ILi64EEESA_EEEEEDaRKT_RKT0_RKT1_RKT2_ENKUlRKT_RKT0_E_clIS5_SD_EEDaST_SW_,($_ZN7cutlass13device_kernelIN5flash19enable_sm80_to_sm89INS1_16FlashAttnBwdSm80INS1_25CollectiveMainloopBwdSm80ILi2ELi2EN4cute5tupleIJNS5_1CILi128EEES8_NS7_ILi64EEEEEENS_10bfloat16_tEfNS_4arch4Sm80ELb0ELb0ELb1ELb0ELb0ELb0ELb0ELb0ELi2ELi4ELi4ELi4ELb0EEENS1_21CollectiveEpilogueBwdISA_SB_SD_Li256ELb0ELb0ELi2EEENS1_19SingleTileSchedulerILb0ELb0ELb0ELi128EEEEEEEEEvNT_6ParamsE$_ZZN4cute6detail16composition_implINS_5tupleIJNS_1CILi16EEENS3_ILi2EEES5_S5_NS3_ILi4EEES5_EEENS2_IJNS3_ILi1EEEiiiNS3_ILi144EEENS3_ILi512EEEEEES5_NS3_ILi64EEEEEDaRKT_RKT0_RKT1_RKT2_ENKUlRKT_T0_E_clINS2_IJNS2_IJEEESV_S5_S8_EEENS_17integral_constantIiLi3EEEEEDaSR_SS_ - $_ZN7cutlass13device_kernelIN5flash19enable_sm80_to_sm89INS1_16FlashAttnBwdSm80INS1_25CollectiveMainloopBwdSm80ILi2ELi2EN4cute5tupleIJNS5_1CILi128EEES8_NS7_ILi64EEEEEENS_10bfloat16_tEfNS_4arch4Sm80ELb0ELb0ELb1ELb0ELb0ELb0ELb0ELb0ELi2ELi4ELi4ELi4ELb0EEENS1_21CollectiveEpilogueBwdISA_SB_SD_Li256ELb0ELb0ELi2EEENS1_19SingleTileSchedulerILb0ELb0ELb0ELi128EEEEEEEEEvNT_6ParamsE$_ZZN4cute6detail16composition_implINS_5tupleIJNS_1CILi16EEENS3_ILi2EEES5_S5_NS3_ILi4EEES5_EEENS2_IJNS3_ILi1EEEiiiNS3_ILi144EEENS3_ILi512EEEEEENS2_IJS5_S5_EEENS2_IJNS3_ILi64EEESA_EEEEEDaRKT_RKT0_RKT1_RKT2_ENKUlRKT_RKT0_E_clIS5_SD_EEDaST_SW_)
$_ZN7cutlass13device_kernelIN5flash19enable_sm80_to_sm89INS1_16FlashAttnBwdSm80INS1_25CollectiveMainloopBwdSm80ILi2ELi2EN4cute5tupleIJNS5_1CILi128EEES8_NS7_ILi64EEEEEENS_10bfloat16_tEfNS_4arch4Sm80ELb0ELb0ELb1ELb0ELb0ELb0ELb0ELb0ELi2ELi4ELi4ELi4ELb0EEENS1_21CollectiveEpilogueBwdISA_SB_SD_Li256ELb0ELb0ELi2EEENS1_19SingleTileSchedulerILb0ELb0ELb0ELi128EEEEEEEEEvNT_6ParamsE$_ZZN4cute6detail16composition_implINS_5tupleIJNS_1CILi16EEENS3_ILi2EEES5_S5_NS3_ILi4EEES5_EEENS2_IJNS3_ILi1EEEiiiNS3_ILi144EEENS3_ILi512EEEEEENS2_IJS5_S5_EEENS2_IJNS3_ILi64EEESA_EEEEEDaRKT_RKT0_RKT1_RKT2_ENKUlRKT_RKT0_E_clIS5_SD_EEDaST_SW_:
[----:B------:R-:W-:Y:S01]  /*cd90*/  IADD3 R3, R77, -c[0x0][0x20], RZ ;  /* 0x800008004d037a10 */ /* 0x000fe20007ffe0ff */
[----:B------:R-:W-:Y:S02]  /*cda0*/  IMAD.MOV.U32 R8, RZ, RZ, R16 ;  /* 0x000000ffff087224 */ /* 0x000fe400078e0010 */
[----:B------:R-:W-:Y:S02]  /*cdb0*/  IMAD.MOV.U32 R9, RZ, RZ, R15 ;  /* 0x000000ffff097224 */ /* 0x000fe400078e000f */
[----:B------:R-:W-:Y:S02]  /*cdc0*/  IMAD.MOV.U32 R98, RZ, RZ, R77 ;  /* 0x000000ffff627224 */ /* 0x000fe400078e004d */
[----:B------:R-:W-:Y:S01]  /*cdd0*/  IMAD.MOV.U32 R99, RZ, RZ, R17 ;  /* 0x000000ffff637224 */ /* 0x000fe200078e0011 */
[----:B------:R1:W-:Y:S04]  /*cde0*/  STL.64 [R1+0x1698], R8 ;  /* 0x0016980801007387 */ /* 0x0003e80000100a00 */
[----:B------:R1:W-:Y:S04]  /*cdf0*/  STL.64 [R1+0x16a0], R98 ;  /* 0x0016a06201007387 */ /* 0x0003e80000100a00 */
[----:B------:R-:W5:Y:S01]  /*ce00*/  LDL R3, [R3+0x8] ;  /* 0x0000080003037983 */ /* 0x000f620000100800 */
[----:B------:R-:W-:-:S02]  /*ce10*/  IADD3 R5, R1, 0x1688, RZ ;  /* 0x0000168801057810 */ /* 0x000fc40007ffe0ff */
[----:B------:R-:W-:Y:S02]  /*ce20*/  MOV R94, 0xce90 ;  /* 0x0000ce90005e7802 */ /* 0x000fe40000000f00 */
[----:B------:R-:W-:-:S04]  /*ce30*/  IADD3 R5, P2, R5, c[0x0][0x20], RZ ;  /* 0x0000080005057a10 */ /* 0x000fc80007f5e0ff */
[C---:B------:R-:W-:Y:S01]  /*ce40*/  IADD3 R96, P1, R5.reuse, 0x10, RZ ;  /* 0x0000001005607810 */ /* 0x040fe20007f3e0ff */
[----:B------:R-:W-:Y:S01]  /*ce50*/  IMAD.X R2, RZ, RZ, c[0x0][0x24], P2 ;  /* 0x00000900ff027624 */ /* 0x000fe200010e06ff */
[----:B------:R-:W-:-:S03]  /*ce60*/  IADD3 R6, R5, 0x20, RZ ;  /* 0x0000002005067810 */ /* 0x000fc60007ffe0ff */
[----:B------:R-:W-:-:S03]  /*ce70*/  IMAD.X R97, RZ, RZ, R2, P1 ;  /* 0x000000ffff617224 */ /* 0x000fc600008e0602 */
[----:B-1---5:R-:W-:Y:S05]  /*ce80*/  CALL.REL.NOINC `($_ZN7cutlass13device_kernelIN5flash19enable_sm80_to_sm89INS1_16FlashAttnBwdSm80INS1_25CollectiveMainloopBwdSm80ILi2ELi2EN4cute5tupleIJNS5_1CILi128EEES8_NS7_ILi64EEEEEENS_10bfloat16_tEfNS_4arch4Sm80ELb0ELb0ELb1ELb0ELb0ELb0ELb0ELb0ELi2ELi4ELi4ELi4ELb0EEENS1_21CollectiveEpilogueBwdISA_SB_SD_Li256ELb0ELb0ELi2EEENS1_19SingleTileSchedulerILb0ELb0ELb0ELi128EEEEEEEEEvNT_6ParamsE$_ZZN4cute6detail16composition_implINS_5tupleIJNS_1CILi16EEENS3_ILi2EEES5_S5_NS3_ILi4EEES5_EEENS2_IJNS3_ILi1EEEiiiNS3_ILi144EEENS3_ILi512EEEEEES5_NS3_ILi64EEEEEDaRKT_RKT0_RKT1_RKT2_ENKUlRKT_T0_E_clINS2_IJNS2_IJEEESV_S5_S8_EEENS_17integral_constantIiLi3EEEEEDaSR_SS_) ;  /* 0x000000b000007944 */ /* 0x022fea0003c00000 */
[----:B-----5:R2:W-:Y:S01]  /*ce90*/  STL [R1+0x1690], R2 ;  /* 0x0016900201007387 */ /* 0x0205e20000100800 */
[----:B------:R-:W-:Y:S02]  /*cea0*/  IADD3 R5, R5, 0x8, RZ ;  /* 0x0000000805057810 */ /* 0x000fe40007ffe0ff */
[----:B------:R-:W-:Y:S01]  /*ceb0*/  MOV R94, 0xcee0 ;  /* 0x0000cee0005e7802 */ /* 0x000fe20000000f00 */
[----:B------:R2:W-:Y:S04]  /*cec0*/  STL.64 [R1+0x1688], R96 ;  /* 0x0016886001007387 */ /* 0x0005e80000100a00 */
[----:B-12---:R-:W-:Y:S05]  /*ced0*/  CALL.REL.NOINC `($_ZN7cutlass13device_kernelIN5flash19enable_sm80_to_sm89INS1_16FlashAttnBwdSm80INS1_25CollectiveMainloopBwdSm80ILi2ELi2EN4cute5tupleIJNS5_1CILi128EEES8_NS7_ILi64EEEEEENS_10bfloat16_tEfNS_4arch4Sm80ELb0ELb0ELb1ELb0ELb0ELb0ELb0ELb0ELi2ELi4ELi4ELi4ELb0EEENS1_21CollectiveEpilogueBwdISA_SB_SD_Li256ELb0ELb0ELi2EEENS1_19SingleTileSchedulerILb0ELb0ELb0ELi128EEEEEEEEEvNT_6ParamsE$_ZZN4cute6detail16composition_implINS_5tupleIJNS_1CILi16EEENS3_ILi2EEES5_S5_NS3_ILi4EEES5_EEENS2_IJNS3_ILi1EEEiiiNS3_ILi144EEENS3_ILi512EEEEEES5_NS3_ILi64EEEEEDaRKT_RKT0_RKT1_RKT2_ENKUlRKT_T0_E_clINS2_IJNS2_IJS5_EEENS2_IJiEEES8_S8_EEENS_17integral_constantIiLi4EEEEEDaSR_SS_) ;  /* 0x0000012000007944 */ /* 0x006fea0003c00000 */
[----:B------:R-:W-:Y:S02]  /*cee0*/  MOV R2, R6 ;  /* 0x0000000600027202 */ /* 0x000fe40000000f00 */
[----:B------:R-:W-:Y:S02]  /*cef0*/  MOV R6, 0xcf10 ;  /* 0x0000cf1000067802 */ /* 0x000fe40000000f00 */
[----:B-1---5:R-:W-:Y:S05]  /*cf00*/  CALL.REL.NOINC `($_ZN7cutlass13device_kernelIN5flash19enable_sm80_to_sm89INS1_16FlashAttnBwdSm80INS1_25CollectiveMainloopBwdSm80ILi2ELi2EN4cute5tupleIJNS5_1CILi128EEES8_NS7_ILi64EEEEEENS_10bfloat16_tEfNS_4arch4Sm80ELb0ELb0ELb1ELb0ELb0ELb0ELb0ELb0ELi2ELi4ELi4ELi4ELb0EEENS1_21CollectiveEpilogueBwdISA_SB_SD_Li256ELb0ELb0ELi2EEENS1_19SingleTileSchedulerILb0ELb0ELb0ELi128EEEEEEEEEvNT_6ParamsE$_ZN4cute5tupleIJNS_1CILi2EEEiEEC2ERKS2_RKi) ;  /* 0xffffdd3000007944 */ /* 0x022fea0003c3ffff */
[----:B------:R1:W5:Y:S01]  /*cf10*/  LDL R2, [R1+0x16a8] ;  /* 0x0016a80001027983 */ /* 0x0003620000100800 */
[----:B------:R-:W-:-:S04]  /*cf20*/  MOV R93, 0x0 ;  /* 0x00000000005d7802 */ /* 0x000fc80000000f00 */
[----:B------:R-:W-:Y:S05]  /*cf30*/  RET.REL.NODEC R92 `(_ZN7cutlass13device_kernelIN5flash19enable_sm80_to_sm89INS1_16FlashAttnBwdSm80INS1_25CollectiveMainloopBwdSm80ILi2ELi2EN4cute5tupleIJNS5_1CILi128EEES8_NS7_ILi64EEEEEENS_10bfloat16_tEfNS_4arch4Sm80ELb0ELb0ELb1ELb0ELb0ELb0ELb0ELb0ELi2ELi4ELi4ELi4ELb0EEENS1_21CollectiveEpilogueBwdISA_SB_SD_Li256ELb0ELb0ELi2EEENS1_19SingleTileSchedulerILb0ELb0ELb0ELi128EEEEEEEEEvNT_6ParamsE) ;  /* 0xffff30c05c007950 */ /* 0x000fea0003c3ffff */
        .type           $_ZN7cutlass13device_kernelIN5flash19enable_sm80_to_sm89INS1_16FlashAttnBwdSm80INS1_25CollectiveMainloopBwdSm80ILi2ELi2EN4cute5tupleIJNS5_1CILi128EEES8_NS7_ILi64EEEEEENS_10bfloat16_tEfNS_4arch4Sm80ELb0ELb0ELb1ELb0ELb0ELb0ELb0ELb0ELi2ELi4ELi4ELi4ELb0EEENS1_21CollectiveEpilogueBwdISA_SB_SD_Li256ELb0ELb0ELi2EEENS1_19SingleTileSchedulerILb0ELb0ELb0ELi128EEEEEEEEEvNT_6ParamsE$_ZZN4cute6detail16composition_implINS_5tupleIJNS_1CILi16EEENS3_ILi2EEES5_S5_NS3_ILi4EEES5_EEENS2_IJNS3_ILi1EEEiiiNS3_ILi144EEENS3_ILi512EEEEEES5_NS3_ILi64EEEEEDaRKT_RKT0_RKT1_RKT2_ENKUlRKT_T0_E_clINS2_IJNS2_IJEEESV_S5_S8_EEENS_17integral_constantIiLi3EEEEEDaSR_SS_,@function
        .size           $_ZN7cutlass13device_kernelIN5flash19enable_sm80_to_sm89INS1_16FlashAttnBwdSm80INS1_25CollectiveMainloopBwdSm80ILi2ELi2EN4cute5tupleIJNS5_1CILi128EEES8_NS7_ILi64EEEEEENS_10bfloat16_tEfNS_4arch4Sm80ELb0ELb0ELb1ELb0ELb0ELb0ELb0ELb0ELi2ELi4ELi4ELi4ELb0EEENS1_21CollectiveEpilogueBwdISA_SB_SD_Li256ELb0ELb0ELi2EEENS1_19SingleTileSchedulerILb0ELb0ELb0ELi128EEEEEEEEEvNT_6ParamsE$_ZZN4cute6detail16composition_implINS_5tupleIJNS_1CILi16EEENS3_ILi2EEES5_S5_NS3_ILi4EEES5_EEENS2_IJNS3_ILi1EEEiiiNS3_ILi144EEENS3_ILi512EEEEEES5_NS3_ILi64EEEEEDaRKT_RKT0_RKT1_RKT2_ENKUlRKT_T0_E_clINS2_IJNS2_IJEEESV_S5_S8_EEENS_17integral_constantIiLi3EEEEEDaSR_SS_,($_ZN7cutlass13device_kernelIN5flash19enable_sm80_to_sm89INS1_16FlashAttnBwdSm80INS1_25CollectiveMainloopBwdSm80ILi2ELi2EN4cute5tupleIJNS5_1CILi128EEES8_NS7_ILi64EEEEEENS_10bfloat16_tEfNS_4arch4Sm80ELb0ELb0ELb1ELb0ELb0ELb0ELb0ELb0ELi2ELi4ELi4ELi4ELb0EEENS1_21CollectiveEpilogueBwdISA_SB_SD_Li256ELb0ELb0ELi2EEENS1_19SingleTileSchedulerILb0ELb0ELb0ELi128EEEEEEEEEvNT_6ParamsE$_ZZN4cute6detail16composition_implINS_5tupleIJNS_1CILi16EEENS3_ILi2EEES5_S5_NS3_ILi4EEES5_EEENS2_IJNS3_ILi1EEEiiiNS3_ILi144EEENS3_ILi512EEEEEES5_NS3_ILi64EEEEEDaRKT_RKT0_RKT1_RKT2_ENKUlRKT_T0_E_clINS2_IJNS2_IJS5_EEENS2_IJiEEES8_S8_EEENS_17integral_constantIiLi4EEEEEDaSR_SS_ - $_ZN7cutlass13device_kernelIN5flash19enable_sm80_to_sm89INS1_16FlashAttnBwdSm80INS1_25CollectiveMainloopBwdSm80ILi2ELi2EN4cute5tupleIJNS5_1CILi128EEES8_NS7_ILi64EEEEEENS_10bfloat16_tEfNS_4arch4Sm80ELb0ELb0ELb1ELb0ELb0ELb0ELb0ELb0ELi2ELi4ELi4ELi4ELb0EEENS1_21CollectiveEpilogueBwdISA_SB_SD_Li256ELb0ELb0ELi2EEENS1_19SingleTileSchedulerILb0ELb0ELb0ELi128EEEEEEEEEvNT_6ParamsE$_ZZN4cute6detail16composition_implINS_5tupleIJNS_1CILi16EEENS3_ILi2EEES5_S5_NS3_ILi4EEES5_EEENS2_IJNS3_ILi1EEEiiiNS3_ILi144EEENS3_ILi512EEEEEES5_NS3_ILi64EEEEEDaRKT_RKT0_RKT1_RKT2_ENKUlRKT_T0_E_clINS2_IJNS2_IJEEESV_S5_S8_EEENS_17integral_constantIiLi3EEEEEDaSR_SS_)
$_ZN7cutlass13device_kernelIN5flash19enable_sm80_to_sm89INS1_16FlashAttnBwdSm80INS1_25CollectiveMainloopBwdSm80ILi2ELi2EN4cute5tupleIJNS5_1CILi128EEES8_NS7_ILi64EEEEEENS_10bfloat16_tEfNS_4arch4Sm80ELb0ELb0ELb1ELb0ELb0ELb0ELb0ELb0ELi2ELi4ELi4ELi4ELb0EEENS1_21CollectiveEpilogueBwdISA_SB_SD_Li256ELb0ELb0ELi2EEENS1_19SingleTileSchedulerILb0ELb0ELb0ELi128EEEEEEEEEvNT_6ParamsE$_ZZN4cute6detail16composition_implINS_5tupleIJNS_1CILi16EEENS3_ILi2EEES5_S5_NS3_ILi4EEES5_EEENS2_IJNS3_ILi1EEEiiiNS3_ILi144EEENS3_ILi512EEEEEES5_NS3_ILi64EEEEEDaRKT_RKT0_RKT1_RKT2_ENKUlRKT_T0_E_clINS2_IJNS2_IJEEESV_S5_S8_EEENS_17integral_constantIiLi3EEEEEDaSR_SS_:
[----:B------:R-:W-:Y:S02]  /*cf40*/  IADD3 R4, R1, 0x16b0, RZ ;  /* 0x000016b001047810 */ /* 0x000fe40007ffe0ff */
[----:B------:R-:W-:Y:S02]  /*cf50*/  MOV R8, 0xcf90 ;  /* 0x0000cf9000087802 */ /* 0x000fe40000000f00 */
[----:B------:R-:W-:-:S04]  /*cf60*/  IADD3 R4, R4, c[0x0][0x20], RZ ;  /* 0x0000080004047a10 */ /* 0x000fc80007ffe0ff */
[----:B------:R-:W-:Y:S02]  /*cf70*/  IADD3 R2, R4, 0x4, RZ ;  /* 0x0000000404027810 */ /* 0x000fe40007ffe0ff */
[----:B------:R-:W-:Y:S05]  /*cf80*/  CALL.REL.NOINC `($_ZN7cutlass13device_kernelIN5flash19enable_sm80_to_sm89INS1_16FlashAttnBwdSm80INS1_25CollectiveMainloopBwdSm80ILi2ELi2EN4cute5tupleIJNS5_1CILi128EEES8_NS7_ILi64EEEEEENS_10bfloat16_tEfNS_4arch4Sm80ELb0ELb0ELb1ELb0ELb0ELb0ELb0ELb0ELi2ELi4ELi4ELi4ELb0EEENS1_21CollectiveEpilogueBwdISA_SB_SD_Li256ELb0ELb0ELi2EEENS1_19SingleTileSchedulerILb0ELb0ELb0ELi128EEEEEEEEEvNT_6ParamsE$_ZN4cute3eso3ESOILb0ELb1EJiEEC2ERKi) ;  /* 0xffffa00000007944 */ /* 0x000fea0003c3ffff */
[----:B-1----:R1:W5:Y:S01]  /*cf90*/  LDL R3, [R1+0x16b4] ;  /* 0x0016b40001037983 */ /* 0x0023620000100800 */
[----:B------:R-:W-:Y:S02]  /*cfa0*/  MOV R2, R4 ;  /* 0x0000000400027202 */ /* 0x000fe40000000f00 */
[----:B------:R-:W-:Y:S02]  /*cfb0*/  MOV R4, 0xcfd0 ;  /* 0x0000cfd000047802 */ /* 0x000fe40000000f00 */
[----:B-1---5:R-:W-:Y:S05]  /*cfc0*/  CALL.REL.NOINC `($_ZN7cutlass13device_kernelIN5flash19enable_sm80_to_sm89INS1_16FlashAttnBwdSm80INS1_25CollectiveMainloopBwdSm80ILi2ELi2EN4cute5tupleIJNS5_1CILi128EEES8_NS7_ILi64EEEEEENS_10bfloat16_tEfNS_4arch4Sm80ELb0ELb0ELb1ELb0ELb0ELb0ELb0ELb0ELi2ELi4ELi4ELi4ELb0EEENS1_21CollectiveEpilogueBwdISA_SB_SD_Li256ELb0ELb0ELi2EEENS1_19SingleTileSchedulerILb0ELb0ELb0ELi128EEEEEEEEEvNT_6ParamsE$_ZN4cute3eso3ESOILb1ELb0EJNS_5tupleIJNS_1CILi2EEEEEENS2_IJiEEENS3_ILi1EEES7_EEC2ERKS5_RKS6_RKS7_SE_) ;  /* 0xffffb7b000007944 */ /* 0x022fea0003c3ffff */
[----:B-1----:R1:W5:Y:S01]  /*cfd0*/  LDL R2, [R1+0x16b0] ;  /* 0x0016b00001027983 */ /* 0x0023620000100800 */
[----:B------:R-:W-:-:S04]  /*cfe0*/  MOV R95, 0x0 ;  /* 0x00000000005f7802 */ /* 0x000fc80000000f00 */
[----:B------:R-:W-:Y:S05]  /*cff0*/  RET.REL.NODEC R94 `(_ZN7cutlass13device_kernelIN5flash19enable_sm80_to_sm89INS1_16FlashAttnBwdSm80INS1_25CollectiveMainloopBwdSm80ILi2ELi2EN4cute5tupleIJNS5_1CILi128EEES8_NS7_ILi64EEEEEENS_10bfloat16_tEfNS_4arch4Sm80ELb0ELb0ELb1ELb0ELb0ELb0ELb0ELb0ELi2ELi4ELi4ELi4ELb0EEENS1_21CollectiveEpilogueBwdISA_SB_SD_Li256ELb0ELb0ELi2EEENS1_19SingleTileSchedulerILb0ELb0ELb0ELi128EEEEEEEEEvNT_6ParamsE) ;  /* 0xffff30005e007950 */ /* 0x000fea0003c3ffff */
        .type           $_ZN7cutlass13device_kernelIN5flash19enable_sm80_to_sm89INS1_16FlashAttnBwdSm80INS1_25CollectiveMainloopBwdSm80ILi2ELi2EN4cute5tupleIJNS5_1CILi128EEES8_NS7_ILi64EEEEEENS_10bfloat16_tEfNS_4arch4Sm80ELb0ELb0ELb1ELb0ELb0ELb0ELb0ELb0ELi2ELi4ELi4ELi4ELb0EEENS1_21CollectiveEpilogueBwdISA_SB_SD_Li256ELb0ELb0ELi2EEENS1_19SingleTileSchedulerILb0ELb0ELb0ELi128EEEEEEEEEvNT_6ParamsE$_ZZN4cute6detail16composition_implINS_5tupleIJNS_1CILi16EEENS3_ILi2EEES5_S5_NS3_ILi4EEES5_EEENS2_IJNS3_ILi1EEEiiiNS3_ILi144EEENS3_ILi512EEEEEES5_NS3_ILi64EEEEEDaRKT_RKT0_RKT1_RKT2_ENKUlRKT_T0_E_clINS2_IJNS2_IJS5_EEENS2_IJiEEES8_S8_EEENS_17integral_constantIiLi4EEEEEDaSR_SS_,@function
        .size           $_ZN7cutlass13device_kernelIN5flash19enable_sm80_to_sm89INS1_16FlashAttnBwdSm80INS1_25CollectiveMainloopBwdSm80ILi2ELi2EN4cute5tupleIJNS5_1CILi128EEES8_NS7_ILi64EEEEEENS_10bfloat16_tEfNS_4arch4Sm80ELb0ELb0ELb1ELb0ELb0ELb0ELb0ELb0ELi2ELi4ELi4ELi4ELb0EEENS1_21CollectiveEpilogueBwdISA_SB_SD_Li256ELb0ELb0ELi2EEENS1_19SingleTileSchedulerILb0ELb0ELb0ELi128EEEEEEEEEvNT_6ParamsE$_ZZN4cute6detail16composition_implINS_5tupleIJNS_1CILi16EEENS3_ILi2EEES5_S5_NS3_ILi4EEES5_EEENS2_IJNS3_ILi1EEEiiiNS3_ILi144EEENS3_ILi512EEEEEES5_NS3_ILi64EEEEEDaRKT_RKT0_RKT1_RKT2_ENKUlRKT_T0_E_clINS2_IJNS2_IJS5_EEENS2_IJiEEES8_S8_EEENS_17integral_constantIiLi4EEEEEDaSR_SS_,($_ZN7cutlass13device_kernelIN5flash19enable_sm80_to_sm89INS1_16FlashAttnBwdSm80INS1_25CollectiveMainloopBwdSm80ILi2ELi2EN4cute5tupleIJNS5_1CILi128EEES8_NS7_ILi64EEEEEENS_10bfloat16_tEfNS_4arch4Sm80ELb0ELb0ELb1ELb0ELb0ELb0ELb0ELb0ELi2ELi4ELi4ELi4ELb0EEENS1_21CollectiveEpilogueBwdISA_SB_SD_Li256ELb0ELb0ELi2EEENS1_19SingleTileSchedulerILb0ELb0ELb0ELi128EEEEEEEEEvNT_6ParamsE$_ZZN4cute6detail16composition_implINS_5tupleIJNS_1CILi16EEENS3_ILi2EEES5_S5_NS3_ILi4EEES5_EEENS2_IJNS3_ILi1EEEiiiNS3_ILi144EEENS3_ILi512EEEEEES6_S4_EEDaRKT_RKT0_RKT1_RKT2_ENKUlRKT_T0_E_clINS2_IJNS2_IJEEESU_S6_S8_EEENS_17integral_constantIiLi1EEEEEDaSQ_SR_ - $_ZN7cutlass13device_kernelIN5flash19enable_sm80_to_sm89INS1_16FlashAttnBwdSm80INS1_25CollectiveMainloopBwdSm80ILi2ELi2EN4cute5tupleIJNS5_1CILi128EEES8_NS7_ILi64EEEEEENS_10bfloat16_tEfNS_4arch4Sm80ELb0ELb0ELb1ELb0ELb0ELb0ELb0ELb0ELi2ELi4ELi4ELi4ELb0EEENS1_21CollectiveEpilogueBwdISA_SB_SD_Li256ELb0ELb0ELi2EEENS1_19SingleTileSchedulerILb0ELb0ELb0ELi128EEEEEEEEEvNT_6ParamsE$_ZZN4cute6detail16composition_implINS_5tupleIJNS_1CILi16EEENS3_ILi2EEES5_S5_NS3_ILi4EEES5_EEENS2_IJNS3_ILi1EEEiiiNS3_ILi144EEENS3_ILi512EEEEEES5_NS3_ILi64EEEEEDaRKT_RKT0_RKT1_RKT2_ENKUlRKT_T0_E_clINS2_IJNS2_IJS5_EEENS2_IJiEEES8_S8_EEENS_17integral_constantIiLi4EEEEEDaSR_SS_)
$_ZN7cutlass13device_kernelIN5flash19enable_sm80_to_sm89INS1_16FlashAttnBwdSm80INS1_25CollectiveMainloopBwdSm80ILi2ELi2EN4cute5tupleIJNS5_1CILi128EEES8_NS7_ILi64EEEEEENS_10bfloat16_tEfNS_4arch4Sm80ELb0ELb0ELb1ELb0ELb0ELb0ELb0ELb0ELi2ELi4ELi4ELi4ELb0EEENS1_21CollectiveEpilogueBwdISA_SB_SD_Li256ELb0ELb0ELi2EEENS1_19SingleTileSchedulerILb0ELb0ELb0ELi128EEEEEEEEEvNT_6ParamsE$_ZZN4cute6detail16composition_implINS_5tupleIJNS_1CILi16EEENS3_ILi2EEES5_S5_NS3_ILi4EEES5_EEENS2_IJNS3_ILi1EEEiiiNS3_ILi144EEENS3_ILi512EEEEEES5_NS3_ILi64EEEEEDaRKT_RKT0_RKT1_RKT2_ENKUlRKT_T0_E_clINS2_IJNS2_IJS5_EEENS2_IJiEEES8_S8_EEENS_17integral_constantIiLi4EEEEEDaSR_SS_:
[----:B------:R-:W-:-:S05]  /*d000*/  IADD3 R5, R5, -c[0x0][0x20], RZ ;  /* 0x8000080005057a10 */ /* 0x000fca0007ffe0ff */
[----:B------:R1:W5:Y:S01]  /*d010*/  LDL R3, [R5] ;  /* 0x0000000005037983 */ /* 0x0003620000100800 */
[----:B------:R-:W-:Y:S02]  /*d020*/  IADD3 R2, R1, 0x16b0, RZ ;  /* 0x000016b001027810 */ /* 0x000fe40007ffe0ff */
[----:B------:R-:W-:Y:S02]  /*d030*/  MOV R4, 0xd060 ;  /* 0x0000d06000047802 */ /* 0x000fe40000000f00 */
[----:B------:R-:W-:Y:S02]  /*d040*/  IADD3 R2, R2, c[0x0][0x20], RZ ;  /* 0x0000080002027a10 */ /* 0x000fe40007ffe0ff */
[----:B-1---5:R-:W-:Y:S05]  /*d050*/  CALL.REL.NOINC `($_ZN7cutlass13device_kernelIN5flash19enable_sm80_to_sm89INS1_16FlashAttnBwdSm80INS1_25CollectiveMainloopBwdSm80ILi2ELi2EN4cute5tupleIJNS5_1CILi128EEES8_NS7_ILi64EEEEEENS_10bfloat16_tEfNS_4arch4Sm80ELb0ELb0ELb1ELb0ELb0ELb0ELb0ELb0ELi2ELi4ELi4ELi4ELb0EEENS1_21CollectiveEpilogueBwdISA_SB_SD_Li256ELb0ELb0ELi2EEENS1_19SingleTileSchedulerILb0ELb0ELb0ELi128EEEEEEEEEvNT_6ParamsE$_ZN4cute3eso3ESOILb1ELb0EJNS_5tupleIJNS_1CILi2EEEEEENS2_IJiEEENS3_ILi1EEES7_EEC2ERKS5_RKS6_RKS7_SE_) ;  /* 0xffffb72000007944 */ /* 0x022fea0003c3ffff */
[----:B-1----:R1:W5:Y:S01]  /*d060*/  LDL R3, [R1+0x16b0] ;  /* 0x0016b00001037983 */ /* 0x0023620000100800 */
[----:B------:R-:W-:-:S04]  /*d070*/  MOV R95, 0x0 ;  /* 0x00000000005f7802 */ /* 0x000fc80000000f00 */
[----:B------:R-:W-:Y:S05]  /*d080*/  RET.REL.NODEC R94 `(_ZN7cutlass13device_kernelIN5flash19enable_sm80_to_sm89INS1_16FlashAttnBwdSm80INS1_25CollectiveMainloopBwdSm80ILi2ELi2EN4cute5tupleIJNS5_1CILi128EEES8_NS7_ILi64EEEEEENS_10bfloat16_tEfNS_4arch4Sm80ELb0ELb0ELb1ELb0ELb0ELb0ELb0ELb0ELi2ELi4ELi4ELi4ELb0EEENS1_21CollectiveEpilogueBwdISA_SB_SD_Li256ELb0ELb0ELi2EEENS1_19SingleTileSchedulerILb0ELb0ELb0ELi128EEEEEEEEEvNT_6ParamsE) ;  /* 0xffff2f705e007950 */ /* 0x000fea0003c3ffff */
        .type           $_ZN7cutlass13device_kernelIN5flash19enable_sm80_to_sm89INS1_16FlashAttnBwdSm80INS1_25CollectiveMainloopBwdSm80ILi2ELi2EN4cute5tupleIJNS5_1CILi128EEES8_NS7_ILi64EEEEEENS_10bfloat16_tEfNS_4arch4Sm80ELb0ELb0ELb1ELb0ELb0ELb0ELb0ELb0ELi2ELi4ELi4ELi4ELb0EEENS1_21CollectiveEpilogueBwdISA_SB_SD_Li256ELb0ELb0ELi2EEENS1_19SingleTileSchedulerILb0ELb0ELb0ELi128EEEEEEEEEvNT_6ParamsE$_ZZN4cute6detail16composition_implINS_5tupleIJNS_1CILi16EEENS3_ILi2EEES5_S5_NS3_ILi4EEES5_EEENS2_IJNS3_ILi1EEEiiiNS3_ILi144EEENS3_ILi512EEEEEES6_S4_EEDaRKT_RKT0_RKT1_RKT2_ENKUlRKT_T0_E_clINS2_IJNS2_IJEEESU_S6_S8_EEENS_17integral_constantIiLi1EEEEEDaSQ_SR_,@function
        .size           $_ZN7cutlass13device_kernelIN5flash19enable_sm80_to_sm89INS1_16FlashAttnBwdSm80INS1_25CollectiveMainloopBwdSm80ILi2ELi2EN4cute5tupleIJNS5_1CILi128EEES8_NS7_ILi64EEEEEENS_10bfloat16_tEfNS_4arch4Sm80ELb0ELb0ELb1ELb0ELb0ELb0ELb0ELb0ELi2ELi4ELi4ELi4ELb0EEENS1_21CollectiveEpilogueBwdISA_SB_SD_Li256ELb0ELb0ELi2EEENS1_19SingleTileSchedulerILb0ELb0ELb0ELi128EEEEEEEEEvNT_6ParamsE$_ZZN4cute6detail16composition_implINS_5tupleIJNS_1CILi16EEENS3_ILi2EEES5_S5_NS3_ILi4EEES5_EEENS2_IJNS3_ILi1EEEiiiNS3_ILi144EEENS3_ILi512EEEEEES6_S4_EEDaRKT_RKT0_RKT1_RKT2_ENKUlRKT_T0_E_clINS2_IJNS2_IJEEESU_S6_S8_EEENS_17integral_constantIiLi1EEEEEDaSQ_SR_,($_ZN7cutlass13device_kernelIN5flash19enable_sm80_to_sm89INS1_16FlashAttnBwdSm80INS1_25CollectiveMainloopBwdSm80ILi2ELi2EN4cute5tupleIJNS5_1CILi128EEES8_NS7_ILi64EEEEEENS_10bfloat16_tEfNS_4arch4Sm80ELb0ELb0ELb1ELb0ELb0ELb0ELb0ELb0ELi2ELi4ELi4ELi4ELb0EEENS1_21CollectiveEpilogueBwdISA_SB_SD_Li256ELb0ELb0ELi2EEENS1_19SingleTileSchedulerILb0ELb0ELb0ELi128EEEEEEEEEvNT_6ParamsE$_ZZN4cute6detail16composition_implINS_5tupleIJNS_1CILi16EEENS3_ILi2EEES5_S5_NS3_ILi4EEES5_EEENS2_IJNS3_ILi1EEEiiiNS3_ILi144EEENS3_ILi512EEEEEES6_S4_EEDaRKT_RKT0_RKT1_RKT2_ENKUlRKT_T0_E_clINS2_IJNS2_IJS5_EEENS2_IJiEEES5_S8_EEENS_17integral_constantIiLi2EEEEEDaSQ_SR_ - $_ZN7cutlass13device_kernelIN5flash19enable_sm80_to_sm89INS1_16FlashAttnBwdSm80INS1_25CollectiveMainloopBwdSm80ILi2ELi2EN4cute5tupleIJNS5_1CILi128EEES8_NS7_ILi64EEEEEENS_10bfloat16_tEfNS_4arch4Sm80ELb0ELb0ELb1ELb0ELb0ELb0ELb0ELb0ELi2ELi4ELi4ELi4ELb0EEENS1_21CollectiveEpilogueBwdISA_SB_SD_Li256ELb0ELb0ELi2EEENS1_19SingleTileSchedulerILb0ELb0ELb0ELi128EEEEEEEEEvNT_6ParamsE$_ZZN4cute6detail16composition_implINS_5tupleIJNS_1CILi16EEENS3_ILi2EEES5_S5_NS3_ILi4EEES5_EEENS2_IJNS3_ILi1EEEiiiNS3_ILi144EEENS3_ILi512EEEEEES6_S4_EEDaRKT_RKT0_RKT1_RKT2_ENKUlRKT_T0_E_clINS2_IJNS2_IJEEESU_S6_S8_EEENS_17integral_constantIiLi1EEEEEDaSQ_SR_)
$_ZN7cutlass13device_kernelIN5flash19enable_sm80_to_sm89INS1_16FlashAttnBwdSm80INS1_25CollectiveMainloopBwdSm80ILi2ELi2EN4cute5tupleIJNS5_1CILi128EEES8_NS7_ILi64EEEEEENS_10bfloat16_tEfNS_4arch4Sm80ELb0ELb0ELb1ELb0ELb0ELb0ELb0ELb0ELi2ELi4ELi4ELi4ELb0EEENS1_21CollectiveEpilogueBwdISA_SB_SD_Li256ELb0ELb0ELi2EEENS1_19SingleTileSchedulerILb0ELb0ELb0ELi128EEEEEEEEEvNT_6ParamsE$_ZZN4cute6detail16composition_implINS_5tupleIJNS_1CILi16EEENS3_ILi2EEES5_S5_NS3_ILi4EEES5_EEENS2_IJNS3_ILi1EEEiiiNS3_ILi144EEENS3_ILi512EEEEEES6_S4_EEDaRKT_RKT0_RKT1_RKT2_ENKUlRKT_T0_E_clINS2_IJNS2_IJEEESU_S6_S8_EEENS_17integral_constantIiLi1EEEEEDaSQ_SR_:
        /* <DEDUP_REMOVED lines=8> */
[----:B-1---5:R-:W-:Y:S05]  /*d110*/  CALL.REL.NOINC `($_ZN7cutlass13device_kernelIN5flash19enable_sm80_to_sm89INS1_16FlashAttnBwdSm80INS1_25CollectiveMainloopBwdSm80ILi2ELi2EN4cute5tupleIJNS5_1CILi128EEES8_NS7_ILi64EEEEEENS_10bfloat16_tEfNS_4arch4Sm80ELb0ELb0ELb1ELb0ELb0ELb0ELb0ELb0ELi2ELi4ELi4ELi4ELb0EEENS1_21CollectiveEpilogueBwdISA_SB_SD_Li256ELb0ELb0ELi2EEENS1_19SingleTileSchedulerILb0ELb0ELb0ELi128EEEEEEEEEvNT_6ParamsE$_ZN4cute3eso3ESOILb1ELb0EJNS_5tupleIJNS_1CILi2EEEEEENS2_IJiEEES4_NS3_ILi1EEEEEC2ERKS5_RKS6_RKS4_RKS7_) ;  /* 0xffffb6b000007944 */ /* 0x022fea0003c3ffff */
[----:B-1----:R1:W5:Y:S01]  /*d120*/  LDL R2, [R1+0x16c8] ;  /* 0x0016c80001027983 */ /* 0x0023620000100800 */
[----:B------:R-:W-:Y:S02]  /*d130*/  MOV R4, R10 ;  /* 0x0000000a00047202 */ /* 0x000fe40000000f00 */
[----:B------:R-:W-:-:S04]  /*d140*/  MOV R5, 0x0 ;  /* 0x0000000000057802 */ /* 0x000fc80000000f00 */
[----:B------:R-:W-:Y:S05]  /*d150*/  RET.REL.NODEC R4 `(_ZN7cutlass13device_kernelIN5flash19enable_sm80_to_sm89INS1_16FlashAttnBwdSm80INS1_25CollectiveMainloopBwdSm80ILi2ELi2EN4cute5tupleIJNS5_1CILi128EEES8_NS7_ILi64EEEEEENS_10bfloat16_tEfNS_4arch4Sm80ELb0ELb0ELb1ELb0ELb0ELb0ELb0ELb0ELi2ELi4ELi4ELi4ELb0EEENS1_21CollectiveEpilogueBwdISA_SB_SD_Li256ELb0ELb0ELi2EEENS1_19SingleTileSchedulerILb0ELb0ELb0ELi128EEEEEEEEEvNT_6ParamsE) ;  /* 0xffff2ea004007950 */ /* 0x000fea0003c3ffff */
        .type           $_ZN7cutlass13device_kernelIN5flash19enable_sm80_to_sm89INS1_16FlashAttnBwdSm80INS1_25CollectiveMainloopBwdSm80ILi2ELi2EN4cute5tupleIJNS5_1CILi128EEES8_NS7_ILi64EEEEEENS_10bfloat16_tEfNS_4arch4Sm80ELb0ELb0ELb1ELb0ELb0ELb0ELb0ELb0ELi2ELi4ELi4ELi4ELb0EEENS1_21CollectiveEpilogueBwdISA_SB_SD_Li256ELb0ELb0ELi2EEENS1_19SingleTileSchedulerILb0ELb0ELb0ELi128EEEEEEEEEvNT_6ParamsE$_ZZN4cute6detail16composition_implINS_5tupleIJNS_1CILi16EEENS3_ILi2EEES5_S5_NS3_ILi4EEES5_EEENS2_IJNS3_ILi1EEEiiiNS3_ILi144EEENS3_ILi512EEEEEES6_S4_EEDaRKT_RKT0_RKT1_RKT2_ENKUlRKT_T0_E_clINS2_IJNS2_IJS5_EEENS2_IJiEEES5_S8_EEENS_17integral_constantIiLi2EEEEEDaSQ_SR_,@function
        .size           $_ZN7cutlass13device_kernelIN5flash19enable_sm80_to_sm89INS1_16FlashAttnBwdSm80INS1_25CollectiveMainloopBwdSm80ILi2ELi2EN4cute5tupleIJNS5_1CILi128EEES8_NS7_ILi64EEEEEENS_10bfloat16_tEfNS_4arch4Sm80ELb0ELb0ELb1ELb0ELb0ELb0ELb0ELb0ELi2ELi4ELi4ELi4ELb0EEENS1_21CollectiveEpilogueBwdISA_SB_SD_Li256ELb0ELb0ELi2EEENS1_19SingleTileSchedulerILb0ELb0ELb0ELi128EEEEEEEEEvNT_6ParamsE$_ZZN4cute6detail16composition_implINS_5tupleIJNS_1CILi16EEENS3_ILi2EEES5_S5_NS3_ILi4EEES5_EEENS2_IJNS3_ILi1EEEiiiNS3_ILi144EEENS3_ILi512EEEEEES6_S4_EEDaRKT_RKT0_RKT1_RKT2_ENKUlRKT_T0_E_clINS2_IJNS2_IJS5_EEENS2_IJiEEES5_S8_EEENS_17integral_constantIiLi2EEEEEDaSQ_SR_,($_ZN7cutlass13device_kernelIN5flash19enable_sm80_to_sm89INS1_16FlashAttnBwdSm80INS1_25CollectiveMainloopBwdSm80ILi2ELi2EN4cute5tupleIJNS5_1CILi128EEES8_NS7_ILi64EEEEEENS_10bfloat16_tEfNS_4arch4Sm80ELb0ELb0ELb1ELb0ELb0ELb0ELb0ELb0ELi2ELi4ELi4ELi4ELb0EEENS1_21CollectiveEpilogueBwdISA_SB_SD_Li256ELb0ELb0ELi2EEENS1_19SingleTileSchedulerILb0ELb0ELb0ELi128EEEEEEEEEvNT_6ParamsE$_ZZN4cute6detail16composition_implINS_5tupleIJNS_1CILi16EEENS3_ILi2EEES5_S5_NS3_ILi4EEES5_EEENS2_IJNS3_ILi1EEEiiiNS3_ILi144EEENS3_ILi512EEEEEES6_S4_EEDaRKT_RKT0_RKT1_RKT2_ENKUlRKT_T0_E_clINS2_IJNS2_IJS5_S5_EEENS2_IJiiEEES8_S8_EEENS_17integral_constantIiLi3EEEEEDaSQ_SR_ - $_ZN7cutlass13device_kernelIN5flash19enable_sm80_to_sm89INS1_16FlashAttnBwdSm80INS1_25CollectiveMainloopBwdSm80ILi2ELi2EN4cute5tupleIJNS5_1CILi128EEES8_NS7_ILi64EEEEEENS_10bfloat16_tEfNS_4arch4Sm80ELb0ELb0ELb1ELb0ELb0ELb0ELb0ELb0ELi2ELi4ELi4ELi4ELb0EEENS1_21CollectiveEpilogueBwdISA_SB_SD_Li256ELb0ELb0ELi2EEENS1_19SingleTileSchedulerILb0ELb0ELb0ELi128EEEEEEEEEvNT_6ParamsE$_ZZN4cute6detail16composition_implINS_5tupleIJNS_1CILi16EEENS3_ILi2EEES5_S5_NS3_ILi4EEES5_EEENS2_IJNS3_ILi1EEEiiiNS3_ILi144EEENS3_ILi512EEEEEES6_S4_EEDaRKT_RKT0_RKT1_RKT2_ENKUlRKT_T0_E_clINS2_IJNS2_IJS5_EEENS2_IJiEEES5_S8_EEENS_17integral_constantIiLi2EEEEEDaSQ_SR_)
$_ZN7cutlass13device_kernelIN5flash19enable_sm80_to_sm89INS1_16FlashAttnBwdSm80INS1_25CollectiveMainloopBwdSm80ILi2ELi2EN4cute5tupleIJNS5_1CILi128EEES8_NS7_ILi64EEEEEENS_10bfloat16_tEfNS_4arch4Sm80ELb0ELb0ELb1ELb0ELb0ELb0ELb0ELb0ELi2ELi4ELi4ELi4ELb0EEENS1_21CollectiveEpilogueBwdISA_SB_SD_Li256ELb0ELb0ELi2EEENS1_19SingleTileSchedulerILb0ELb0ELb0ELi128EEEEEEEEEvNT_6ParamsE$_ZZN4cute6detail16composition_implINS_5tupleIJNS_1CILi16EEENS3_ILi2EEES5_S5_NS3_ILi4EEES5_EEENS2_IJNS3_ILi1EEEiiiNS3_ILi144EEENS3_ILi512EEEEEES6_S4_EEDaRKT_RKT0_RKT1_RKT2_ENKUlRKT_T0_E_clINS2_IJNS2_IJS5_EEENS2_IJiEEES5_S8_EEENS_17integral_constantIiLi2EEEEEDaSQ_SR_:
[----:B------:R-:W-:-:S06]  /*d160*/  IADD3 R10, R3, -c[0x0][0x20], RZ ;  /* 0x80000800030a7a10 */ /* 0x000fcc0007ffe0ff */
[----:B------:R-:W5:Y:S01]  /*d170*/  LDL R10, [R10] ;  /* 0x000000000a0a7983 */ /* 0x000f620000100800 */
[----:B------:R-:W-:Y:S02]  /*d180*/  IADD3 R4, R1, 0x16c8, RZ ;  /* 0x000016c801047810 */ /* 0x000fe40007ffe0ff */
[----:B------:R-:W-:Y:S01]  /*d190*/  MOV R8, 0xd1f0 ;  /* 0x0000d1f000087802 */ /* 0x000fe20000000f00 */
[----:B------:R1:W-:Y:S01]  /*d1a0*/  STL [R1+0x16d0], R6 ;  /* 0x0016d00601007387 */ /* 0x0003e20000100800 */
[----:B------:R-:W-:-:S04]  /*d1b0*/  IADD3 R4, R4, c[0x0][0x20], RZ ;  /* 0x0000080004047a10 */ /* 0x000fc80007ffe0ff */
[----:B------:R-:W-:Y:S01]  /*d1c0*/  IADD3 R2, R4, 0x8, RZ ;  /* 0x0000000804027810 */ /* 0x000fe20007ffe0ff */
[----:B------:R-:W-:Y:S02]  /*d1d0*/  IMAD.MOV.U32 R3, RZ, RZ, R4 ;  /* 0x000000ffff037224 */ /* 0x000fe400078e0004 */
[----:B-1---5:R-:W-:Y:S05]  /*d1e0*/  CALL.REL.NOINC `($_ZN7cutlass13device_kernelIN5flash19enable_sm80_to_sm89INS1_16FlashAttnBwdSm80INS1_25CollectiveMainloopBwdSm80ILi2ELi2EN4cute5tupleIJNS5_1CILi128EEES8_NS7_ILi64EEEEEENS_10bfloat16_tEfNS_4arch4Sm80ELb0ELb0ELb1ELb0ELb0ELb0ELb0ELb0ELi2ELi4ELi4ELi4ELb0EEENS1_21CollectiveEpilogueBwdISA_SB_SD_Li256ELb0ELb0ELi2EEENS1_19SingleTileSchedulerILb0ELb0ELb0ELi128EEEEEEEEEvNT_6ParamsE$_ZN4cute3eso3ESOILb0ELb0EJiiEEC2ERKiS4_) ;  /* 0xffff960000007944 */ /* 0x022fea0003c3ffff */
[----:B-1----:R1:W5:Y:S01]  /*d1f0*/  LDL.64 R2, [R1+0x16c8] ;  /* 0x0016c80001027983 */ /* 0x0023620000100a00 */
[----:B------:R-:W-:-:S03]  /*d200*/  MOV R6, 0xd220 ;  /* 0x0000d22000067802 */ /* 0x000fc60000000f00 */
[----:B-1---5:R-:W-:Y:S05]  /*d210*/  CALL.REL.NOINC `($_ZN7cutlass13device_kernelIN5flash19enable_sm80_to_sm89INS1_16FlashAttnBwdSm80INS1_25CollectiveMainloopBwdSm80ILi2ELi2EN4cute5tupleIJNS5_1CILi128EEES8_NS7_ILi64EEEEEENS_10bfloat16_tEfNS_4arch4Sm80ELb0ELb0ELb1ELb0ELb0ELb0ELb0ELb0ELi2ELi4ELi4ELi4ELb0EEENS1_21CollectiveEpilogueBwdISA_SB_SD_Li256ELb0ELb0ELi2EEENS1_19SingleTileSchedulerILb0ELb0ELb0ELi128EEEEEEEEEvNT_6ParamsE$_ZN4cute3eso3ESOILb1ELb0EJNS_5tupleIJNS_1CILi2EEES4_EEENS2_IJiiEEENS3_ILi1EEES7_EEC2ERKS5_RKS6_RKS7_SE_) ;  /* 0xffffb70000007944 */ /* 0x022fea0003c3ffff */
[----:B-1----:R1:W5:Y:S01]  /*d220*/  LDL.64 R2, [R1+0x16c8] ;  /* 0x0016c80001027983 */ /* 0x0023620000100a00 */
[----:B------:R-:W-:Y:S02]  /*d230*/  MOV R4, R84 ;  /* 0x0000005400047202 */ /* 0x000fe40000000f00 */
[----:B------:R-:W-:-:S04]  /*d240*/  MOV R5, 0x0 ;  /* 0x0000000000057802 */ /* 0x000fc80000000f00 */
[----:B------:R-:W-:Y:S05]  /*d250*/  RET.REL.NODEC R4 `(_ZN7cutlass13device_kernelIN5flash19enable_sm80_to_sm89INS1_16FlashAttnBwdSm80INS1_25CollectiveMainloopBwdSm80ILi2ELi2EN4cute5tupleIJNS5_1CILi128EEES8_NS7_ILi64EEEEEENS_10bfloat16_tEfNS_4arch4Sm80ELb0ELb0ELb1ELb0ELb0ELb0ELb0ELb0ELi2ELi4ELi4ELi4ELb0EEENS1_21CollectiveEpilogueBwdISA_SB_SD_Li256ELb0ELb0ELi2EEENS1_19SingleTileSchedulerILb0ELb0ELb0ELi128EEEEEEEEEvNT_6ParamsE) ;  /* 0xffff2da004007950 */ /* 0x000fea0003c3ffff */
        .type           $_ZN7cutlass13device_kernelIN5flash19enable_sm80_to_sm89INS1_16FlashAttnBwdSm80INS1_25CollectiveMainloopBwdSm80ILi2ELi2EN4cute5tupleIJNS5_1CILi128EEES8_NS7_ILi64EEEEEENS_10bfloat16_tEfNS_4arch4Sm80ELb0ELb0ELb1ELb0ELb0ELb0ELb0ELb0ELi2ELi4ELi4ELi4ELb0EEENS1_21CollectiveEpilogueBwdISA_SB_SD_Li256ELb0ELb0ELi2EEENS1_19SingleTileSchedulerILb0ELb0ELb0ELi128EEEEEEEEEvNT_6ParamsE$_ZZN4cute6detail16composition_implINS_5tupleIJNS_1CILi16EEENS3_ILi2EEES5_S5_NS3_ILi4EEES5_EEENS2_IJNS3_ILi1EEEiiiNS3_ILi144EEENS3_ILi512EEEEEES6_S4_EEDaRKT_RKT0_RKT1_RKT2_ENKUlRKT_T0_E_clINS2_IJNS2_IJS5_S5_EEENS2_IJiiEEES8_S8_EEENS_17integral_constantIiLi3EEEEEDaSQ_SR_,@function
        .size           $_ZN7cutlass13device_kernelIN5flash19enable_sm80_to_sm89INS1_16FlashAttnBwdSm80INS1_25CollectiveMainloopBwdSm80ILi2ELi2EN4cute5tupleIJNS5_1CILi128EEES8_NS7_ILi64EEEEEENS_10bfloat16_tEfNS_4arch4Sm80ELb0ELb0ELb1ELb0ELb0ELb0ELb0ELb0ELi2ELi4ELi4ELi4ELb0EEENS1_21CollectiveEpilogueBwdISA_SB_SD_Li256ELb0ELb0ELi2EEENS1_19SingleTileSchedulerILb0ELb0ELb0ELi128EEEEEEEEEvNT_6ParamsE$_ZZN4cute6detail16composition_implINS_5tupleIJNS_1CILi16EEENS3_ILi2EEES5_S5_NS3_ILi4EEES5_EEENS2_IJNS3_ILi1EEEiiiNS3_ILi144EEENS3_ILi512EEEEEES6_S4_EEDaRKT_RKT0_RKT1_RKT2_ENKUlRKT_T0_E_clINS2_IJNS2_IJS5_S5_EEENS2_IJiiEEES8_S8_EEENS_17integral_constantIiLi3EEEEEDaSQ_SR_,($_ZN7cutlass13device_kernelIN5flash19enable_sm80_to_sm89INS1_16FlashAttnBwdSm80INS1_25CollectiveMainloopBwdSm80ILi2ELi2EN4cute5tupleIJNS5_1CILi128EEES8_NS7_ILi64EEEEEENS_10bfloat16_tEfNS_4arch4Sm80ELb0ELb0ELb1ELb0ELb0ELb0ELb0ELb0ELi2ELi4ELi4ELi4ELb0EEENS1_21CollectiveEpilogueBwdISA_SB_SD_Li256ELb0ELb0ELi2EEENS1_19SingleTileSchedulerILb0ELb0ELb0ELi128EEEEEEEEEvNT_6ParamsE$_ZZN4cute6detail16composition_implINS_5tupleIJNS_1CILi16EEENS3_ILi2EEES5_S5_NS3_ILi4EEES5_EEENS2_IJNS3_ILi1EEEiiiNS3_ILi144EEENS3_ILi512EEEEEES6_S4_EEDaRKT_RKT0_RKT1_RKT2_ENKUlRKT_T0_E_clINS2_IJNS2_IJS5_S5_EEENS2_IJiiEEES8_S8_EEENS_17integral_constantIiLi4EEEEEDaSQ_SR_ - $_ZN7cutlass13device_kernelIN5flash19enable_sm80_to_sm89INS1_16FlashAttnBwdSm80INS1_25CollectiveMainloopBwdSm80ILi2ELi2EN4cute5tupleIJNS5_1CILi128EEES8_NS7_ILi64EEEEEENS_10bfloat16_tEfNS_4arch4Sm80ELb0ELb0ELb1ELb0ELb0ELb0ELb0ELb0ELi2ELi4ELi4ELi4ELb0EEENS1_21CollectiveEpilogueBwdISA_SB_SD_Li256ELb0ELb0ELi2EEENS1_19SingleTileSchedulerILb0ELb0ELb0ELi128EEEEEEEEEvNT_6ParamsE$_ZZN4cute6detail16composition_implINS_5tupleIJNS_1CILi16EEENS3_ILi2EEES5_S5_NS3_ILi4EEES5_EEENS2_IJNS3_ILi1EEEiiiNS3_ILi144EEENS3_ILi512EEEEEES6_S4_EEDaRKT_RKT0_RKT1_RKT2_ENKUlRKT_T0_E_clINS2_IJNS2_IJS5_S5_EEENS2_IJiiEEES8_S8_EEENS_17integral_constantIiLi3EEEEEDaSQ_SR_)
$_ZN7cutlass13device_kernelIN5flash19enable_sm80_to_sm89INS1_16FlashAttnBwdSm80INS1_25CollectiveMainloopBwdSm80ILi2ELi2EN4cute5tupleIJNS5_1CILi128EEES8_NS7_ILi64EEEEEENS_10bfloat16_tEfNS_4arch4Sm80ELb0ELb0ELb1ELb0ELb0ELb0ELb0ELb0ELi2ELi4ELi4ELi4ELb0EEENS1_21CollectiveEpilogueBwdISA_SB_SD_Li256ELb0ELb0ELi2EEENS1_19SingleTileSchedulerILb0ELb0ELb0ELi128EEEEEEEEEvNT_6ParamsE$_ZZN4cute6detail16composition_implINS_5tupleIJNS_1CILi16EEENS3_ILi2EEES5_S5_NS3_ILi4EEES5_EEENS2_IJNS3_ILi1EEEiiiNS3_ILi144EEENS3_ILi512EEEEEES6_S4_EEDaRKT_RKT0_RKT1_RKT2_ENKUlRKT_T0_E_clINS2_IJNS2_IJS5_S5_EEENS2_IJiiEEES8_S8_EEENS_17integral_constantIiLi3EEEEEDaSQ_SR_:
[----:B------:R-:W-:-:S05]  /*d260*/  IADD3 R5, R5, -c[0x0][0x20], RZ ;  /* 0x8000080005057a10 */ /* 0x000fca0007ffe0ff */
[----:B------:R1:W5:Y:S04]  /*d270*/  LDL R2, [R5] ;  /* 0x0000000005027983 */ /* 0x0003680000100800 */
[----:B------:R1:W5:Y:S01]  /*d280*/  LDL R3, [R5+0x4] ;  /* 0x0000040005037983 */ /* 0x0003620000100800 */
[----:B------:R-:W-:Y:S02]  /*d290*/  IADD3 R4, R1, 0x16c8, RZ ;  /* 0x000016c801047810 */ /* 0x000fe40007ffe0ff */
[----:B------:R-:W-:Y:S02]  /*d2a0*/  MOV R6, 0xd2d0 ;  /* 0x0000d2d000067802 */ /* 0x000fe40000000f00 */
[----:B------:R-:W-:Y:S02]  /*d2b0*/  IADD3 R4, R4, c[0x0][0x20], RZ ;  /* 0x0000080004047a10 */ /* 0x000fe40007ffe0ff */
[----:B-1---5:R-:W-:Y:S05]  /*d2c0*/  CALL.REL.NOINC `($_ZN7cutlass13device_kernelIN5flash19enable_sm80_to_sm89INS1_16FlashAttnBwdSm80INS1_25CollectiveMainloopBwdSm80ILi2ELi2EN4cute5tupleIJNS5_1CILi128EEES8_NS7_ILi64EEEEEENS_10bfloat16_tEfNS_4arch4Sm80ELb0ELb0ELb1ELb0ELb0ELb0ELb0ELb0ELi2ELi4ELi4ELi4ELb0EEENS1_21CollectiveEpilogueBwdISA_SB_SD_Li256ELb0ELb0ELi2EEENS1_19SingleTileSchedulerILb0ELb0ELb0ELi128EEEEEEEEEvNT_6ParamsE$_ZN4cute3eso3ESOILb1ELb0EJNS_5tupleIJNS_1CILi2EEES4_EEENS2_IJiiEEENS3_ILi1EEES7_EEC2ERKS5_RKS6_RKS7_SE_) ;  /* 0xffffb65000007944 */ /* 0x022fea0003c3ffff */
[----:B-1----:R1:W5:Y:S01]  /*d2d0*/  LDL.64 R2, [R1+0x16c8] ;  /* 0x0016c80001027983 */ /* 0x0023620000100a00 */
[----:B------:R-:W-:-:S04]  /*d2e0*/  MOV R9, 0x0 ;  /* 0x0000000000097802 */ /* 0x000fc80000000f00 */
[----:B------:R-:W-:Y:S05]  /*d2f0*/  RET.REL.NODEC R8 `(_ZN7cutlass13device_kernelIN5flash19enable_sm80_to_sm89INS1_16FlashAttnBwdSm80INS1_25CollectiveMainloopBwdSm80ILi2ELi2EN4cute5tupleIJNS5_1CILi128EEES8_NS7_ILi64EEEEEENS_10bfloat16_tEfNS_4arch4Sm80ELb0ELb0ELb1ELb0ELb0ELb0ELb0ELb0ELi2ELi4ELi4ELi4ELb0EEENS1_21CollectiveEpilogueBwdISA_SB_SD_Li256ELb0ELb0ELi2EEENS1_19SingleTileSchedulerILb0ELb0ELb0ELi128EEEEEEEEEvNT_6ParamsE) ;  /* 0xffff2d0008007950 */ /* 0x000fea0003c3ffff */
        .type           $_ZN7cutlass13device_kernelIN5flash19enable_sm80_to_sm89INS1_16FlashAttnBwdSm80INS1_25CollectiveMainloopBwdSm80ILi2ELi2EN4cute5tupleIJNS5_1CILi128EEES8_NS7_ILi64EEEEEENS_10bfloat16_tEfNS_4arch4Sm80ELb0ELb0ELb1ELb0ELb0ELb0ELb0ELb0ELi2ELi4ELi4ELi4ELb0EEENS1_21CollectiveEpilogueBwdISA_SB_SD_Li256ELb0ELb0ELi2EEENS1_19SingleTileSchedulerILb0ELb0ELb0ELi128EEEEEEEEEvNT_6ParamsE$_ZZN4cute6detail16composition_implINS_5tupleIJNS_1CILi16EEENS3_ILi2EEES5_S5_NS3_ILi4EEES5_EEENS2_IJNS3_ILi1EEEiiiNS3_ILi144EEENS3_ILi512EEEEEES6_S4_EEDaRKT_RKT0_RKT1_RKT2_ENKUlRKT_T0_E_clINS2_IJNS2_IJS5_S5_EEENS2_IJiiEEES8_S8_EEENS_17integral_constantIiLi4EEEEEDaSQ_SR_,@function
        .size           $_ZN7cutlass13device_kernelIN5flash19enable_sm80_to_sm89INS1_16FlashAttnBwdSm80INS1_25CollectiveMainloopBwdSm80ILi2ELi2EN4cute5tupleIJNS5_1CILi128EEES8_NS7_ILi64EEEEEENS_10bfloat16_tEfNS_4arch4Sm80ELb0ELb0ELb1ELb0ELb0ELb0ELb0ELb0ELi2ELi4ELi4ELi4ELb0EEENS1_21CollectiveEpilogueBwdISA_SB_SD_Li256ELb0ELb0ELi2EEENS1_19SingleTileSchedulerILb0ELb0ELb0ELi128EEEEEEEEEvNT_6ParamsE$_ZZN4cute6detail16composition_implINS_5tupleIJNS_1CILi16EEENS3_ILi2EEES5_S5_NS3_ILi4EEES5_EEENS2_IJNS3_ILi1EEEiiiNS3_ILi144EEENS3_ILi512EEEEEES6_S4_EEDaRKT_RKT0_RKT1_RKT2_ENKUlRKT_T0_E_clINS2_IJNS2_IJS5_S5_EEENS2_IJiiEEES8_S8_EEENS_17integral_constantIiLi4EEEEEDaSQ_SR_,($_ZN7cutlass13device_kernelIN5flash19enable_sm80_to_sm89INS1_16FlashAttnBwdSm80INS1_25CollectiveMainloopBwdSm80ILi2ELi2EN4cute5tupleIJNS5_1CILi128EEES8_NS7_ILi64EEEEEENS_10bfloat16_tEfNS_4arch4Sm80ELb0ELb0ELb1ELb0ELb0ELb0ELb0ELb0ELi2ELi4ELi4ELi4ELb0EEENS1_21CollectiveEpilogueBwdISA_SB_SD_Li256ELb0ELb0ELi2EEENS1_19SingleTileSchedulerILb0ELb0ELb0ELi128EEEEEEEEEvNT_6ParamsE$_ZZN4cute6detail16composition_implINS_5tupleIJNS_1CILi8EEENS3_ILi2EEES5_S5_S4_S5_EEENS2_IJNS3_ILi1EEEiiiNS3_ILi72EEENS3_ILi512EEEEEENS2_IJNS2_IJS5_S5_EEES4_NS3_ILi4EEEEEENS2_IJNS2_IJS7_S4_EEENS3_ILi1024EEENS3_ILi16EEEEEEEEDaRKT_RKT0_RKT1_RKT2_ENKUlRKT_RKT0_E_clISB_SE_EEDaSW_SZ_ - $_ZN7cutlass13device_kernelIN5flash19enable_sm80_to_sm89INS1_16FlashAttnBwdSm80INS1_25CollectiveMainloopBwdSm80ILi2ELi2EN4cute5tupleIJNS5_1CILi128EEES8_NS7_ILi64EEEEEENS_10bfloat16_tEfNS_4arch4Sm80ELb0ELb0ELb1ELb0ELb0ELb0ELb0ELb0ELi2ELi4ELi4ELi4ELb0EEENS1_21CollectiveEpilogueBwdISA_SB_SD_Li256ELb0ELb0ELi2EEENS1_19SingleTileSchedulerILb0ELb0ELb0ELi128EEEEEEEEEvNT_6ParamsE$_ZZN4cute6detail16composition_implINS_5tupleIJNS_1CILi16EEENS3_ILi2EEES5_S5_NS3_ILi4EEES5_EEENS2_IJNS3_ILi1EEEiiiNS3_ILi144EEENS3_ILi512EEEEEES6_S4_EEDaRKT_RKT0_RKT1_RKT2_ENKUlRKT_T0_E_clINS2_IJNS2_IJS5_S5_EEENS2_IJiiEEES8_S8_EEENS_17integral_constantIiLi4EEEEEDaSQ_SR_)
$_ZN7cutlass13device_kernelIN5flash19enable_sm80_to_sm89INS1_16FlashAttnBwdSm80INS1_25CollectiveMainloopBwdSm80ILi2ELi2EN4cute5tupleIJNS5_1CILi128EEES8_NS7_ILi64EEEEEENS_10bfloat16_tEfNS_4arch4Sm80ELb0ELb0ELb1ELb0ELb0ELb0ELb0ELb0ELi2ELi4ELi4ELi4ELb0EEENS1_21CollectiveEpilogueBwdISA_SB_SD_Li256ELb0ELb0ELi2EEENS1_19SingleTileSchedulerILb0ELb0ELb0ELi128EEEEEEEEEvNT_6ParamsE$_ZZN4cute6detail16composition_implINS_5tupleIJNS_1CILi16EEENS3_ILi2EEES5_S5_NS3_ILi4EEES5_EEENS2_IJNS3_ILi1EEEiiiNS3_ILi144EEENS3_ILi512EEEEEES6_S4_EEDaRKT_RKT0_RKT1_RKT2_ENKUlRKT_T0_E_clINS2_IJNS2_IJS5_S5_EEENS2_IJiiEEES8_S8_EEENS_17integral_constantIiLi4EEEEEDaSQ_SR_:
        /* <DEDUP_REMOVED lines=10> */
        .type           $_ZN7cutlass13device_kernelIN5flash19enable_sm80_to_sm89INS1_16FlashAttnBwdSm80INS1_25CollectiveMainloopBwdSm80ILi2ELi2EN4cute5tupleIJNS5_1CILi128EEES8_NS7_ILi64EEEEEENS_10bfloat16_tEfNS_4arch4Sm80ELb0ELb0ELb1ELb0ELb0ELb0ELb0ELb0ELi2ELi4ELi4ELi4ELb0EEENS1_21CollectiveEpilogueBwdISA_SB_SD_Li256ELb0ELb0ELi2EEENS1_19SingleTileSchedulerILb0ELb0ELb0ELi128EEEEEEEEEvNT_6ParamsE$_ZZN4cute6detail16composition_implINS_5tupleIJNS_1CILi8EEENS3_ILi2EEES5_S5_S4_S5_EEENS2_IJNS3_ILi1EEEiiiNS3_ILi72EEENS3_ILi512EEEEEENS2_IJNS2_IJS5_S5_EEES4_NS3_ILi4EEEEEENS2_IJNS2_IJS7_S4_EEENS3_ILi1024EEENS3_ILi16EEEEEEEEDaRKT_RKT0_RKT1_RKT2_ENKUlRKT_RKT0_E_clISB_SE_EEDaSW_SZ_,@function
        .size           $_ZN7cutlass13device_kernelIN5flash19enable_sm80_to_sm89INS1_16FlashAttnBwdSm80INS1_25CollectiveMainloopBwdSm80ILi2ELi2EN4cute5tupleIJNS5_1CILi128EEES8_NS7_ILi64EEEEEENS_10bfloat16_tEfNS_4arch4Sm80ELb0ELb0ELb1ELb0ELb0ELb0ELb0ELb0ELi2ELi4ELi4ELi4ELb0EEENS1_21CollectiveEpilogueBwdISA_SB_SD_Li256ELb0ELb0ELi2EEENS1_19SingleTileSchedulerILb0ELb0ELb0ELi128EEEEEEEEEvNT_6ParamsE$_ZZN4cute6detail16composition_implINS_5tupleIJNS_1CILi8EEENS3_ILi2EEES5_S5_S4_S5_EEENS2_IJNS3_ILi1EEEiiiNS3_ILi72EEENS3_ILi512EEEEEENS2_IJNS2_IJS5_S5_EEES4_NS3_ILi4EEEEEENS2_IJNS2_IJS7_S4_EEENS3_ILi1024EEENS3_ILi16EEEEEEEEDaRKT_RKT0_RKT1_RKT2_ENKUlRKT_RKT0_E_clISB_SE_EEDaSW_SZ_,($_ZN7cutlass13device_kernelIN5flash19enable_sm80_to_sm89INS1_16FlashAttnBwdSm80INS1_25CollectiveMainloopBwdSm80ILi2ELi2EN4cute5tupleIJNS5_1CILi128EEES8_NS7_ILi64EEEEEENS_10bfloat16_tEfNS_4arch4Sm80ELb0ELb0ELb1ELb0ELb0ELb0ELb0ELb0ELi2ELi4ELi4ELi4ELb0EEENS1_21CollectiveEpilogueBwdISA_SB_SD_Li256ELb0ELb0ELi2EEENS1_19SingleTileSchedulerILb0ELb0ELb0ELi128EEEEEEEEEvNT_6ParamsE$_ZZN4cute6detail16composition_implINS_5tupleIJNS_1CILi8EEENS3_ILi2EEES5_S5_S4_S5_EEENS2_IJNS3_ILi1EEEiiiNS3_ILi72EEENS3_ILi512EEEEEENS2_IJNS2_IJS5_S5_EEES4_NS3_ILi4EEEEEENS2_IJNS2_IJS7_S4_EEENS3_ILi1024EEENS3_ILi16EEEEEEEEDaRKT_RKT0_RKT1_RKT2_ENKUlRKT_RKT0_E_clISC_SG_EEDaSW_SZ_ - $_ZN7cutlass13device_kernelIN5flash19enable_sm80_to_sm89INS1_16FlashAttnBwdSm80INS1_25CollectiveMainloopBwdSm80ILi2ELi2EN4cute5tupleIJNS5_1CILi128EEES8_NS7_ILi64EEEEEENS_10bfloat16_tEfNS_4arch4Sm80ELb0ELb0ELb1ELb0ELb0ELb0ELb0ELb0ELi2ELi4ELi4ELi4ELb0EEENS1_21CollectiveEpilogueBwdISA_SB_SD_Li256ELb0ELb0ELi2EEENS1_19SingleTileSchedulerILb0ELb0ELb0ELi128EEEEEEEEEvNT_6ParamsE$_ZZN4cute6detail16composition_implINS_5tupleIJNS_1CILi8EEENS3_ILi2EEES5_S5_S4_S5_EEENS2_IJNS3_ILi1EEEiiiNS3_ILi72EEENS3_ILi512EEEEEENS2_IJNS2_IJS5_S5_EEES4_NS3_ILi4EEEEEENS2_IJNS2_IJS7_S4_EEENS3_ILi1024EEENS3_ILi16EEEEEEEEDaRKT_RKT0_RKT1_RKT2_ENKUlRKT_RKT0_E_clISB_SE_EEDaSW_SZ_)
$_ZN7cutlass13device_kernelIN5flash19enable_sm80_to_sm89INS1_16FlashAttnBwdSm80INS1_25CollectiveMainloopBwdSm80ILi2ELi2EN4cute5tupleIJNS5_1CILi128EEES8_NS7_ILi64EEEEEENS_10bfloat16_tEfNS_4arch4Sm80ELb0ELb0ELb1ELb0ELb0ELb0ELb0ELb0ELi2ELi4ELi4ELi4ELb0EEENS1_21CollectiveEpilogueBwdISA_SB_SD_Li256ELb0ELb0ELi2EEENS1_19SingleTileSchedulerILb0ELb0ELb0ELi128EEEEEEEEEvNT_6ParamsE$_ZZN4cute6detail16composition_implINS_5tupleIJNS_1CILi8EEENS3_ILi2EEES5_S5_S4_S5_EEENS2_IJNS3_ILi1EEEiiiNS3_ILi72EEENS3_ILi512EEEEEENS2_IJNS2_IJS5_S5_EEES4_NS3_ILi4EEEEEENS2_IJNS2_IJS7_S4_EEENS3_ILi1024EEENS3_ILi16EEEEEEEEDaRKT_RKT0_RKT1_RKT2_ENKUlRKT_RKT0_E_clISB_SE_EEDaSW_SZ_:
[----:B------:R-:W-:Y:S02]  /*d3a0*/  IADD3 R40, R1, 0x1380, RZ ;  /* 0x0000138001287810 */ /* 0x000fe40007ffe0ff */
[----:B------:R-:W-:Y:S02]  /*d3b0*/  MOV R72, 0xd3f0 ;  /* 0x0000d3f000487802 */ /* 0x000fe40000000f00 */
[----:B------:R-:W-:-:S04]  /*d3c0*/  IADD3 R40, R40, c[0x0][0x20], RZ ;  /* 0x0000080028287a10 */ /* 0x000fc80007ffe0ff */
[----:B------:R-:W-:Y:S02]  /*d3d0*/  IADD3 R69, R40, 0x4, RZ ;  /* 0x0000000428457810 */ /* 0x000fe40007ffe0ff */
[----:B------:R-:W-:Y:S05]  /*d3e0*/  CALL.REL.NOINC `($_ZN7cutlass13device_kernelIN5flash19enable_sm80_to_sm89INS1_16FlashAttnBwdSm80INS1_25CollectiveMainloopBwdSm80ILi2ELi2EN4cute5tupleIJNS5_1CILi128EEES8_NS7_ILi64EEEEEENS_10bfloat16_tEfNS_4arch4Sm80ELb0ELb0ELb1ELb0ELb0ELb0ELb0ELb0ELi2ELi4ELi4ELi4ELb0EEENS1_21CollectiveEpilogueBwdISA_SB_SD_Li256ELb0ELb0ELi2EEENS1_19SingleTileSchedulerILb0ELb0ELb0ELi128EEEEEEEEEvNT_6ParamsE$_ZZN4cute6detail16composition_implINS_5tupleIJNS_1CILi8EEENS3_ILi2EEES5_S5_S4_S5_EEENS2_IJNS3_ILi1EEEiiiNS3_ILi72EEENS3_ILi512EEEEEENS2_IJS5_S5_EEENS2_IJS7_S4_EEEEEDaRKT_RKT0_RKT1_RKT2_ENKUlRKT_RKT0_E_clIS5_S4_EEDaSR_SU_) ;  /* 0x000009f000007944 */ /* 0x000fea0003c00000 */
[----:B------:R-:W-:Y:S02]  /*d3f0*/  MOV R4, 0xd410 ;  /* 0x0000d41000047802 */ /* 0x000fe40000000f00 */
[----:B-1---5:R-:W-:Y:S05]  /*d400*/  CALL.REL.NOINC `($_ZN7cutlass13device_kernelIN5flash19enable_sm80_to_sm89INS1_16FlashAttnBwdSm80INS1_25CollectiveMainloopBwdSm80ILi2ELi2EN4cute5tupleIJNS5_1CILi128EEES8_NS7_ILi64EEEEEENS_10bfloat16_tEfNS_4arch4Sm80ELb0ELb0ELb1ELb0ELb0ELb0ELb0ELb0ELi2ELi4ELi4ELi4ELb0EEENS1_21CollectiveEpilogueBwdISA_SB_SD_Li256ELb0ELb0ELi2EEENS1_19SingleTileSchedulerILb0ELb0ELb0ELi128EEEEEEEEEvNT_6ParamsE$_ZN4cute3eso3ESOILb1ELb0EJNS_1CILi1EEEiEEC2ERKS3_RKi) ;  /* 0xffffa60000007944 */ /* 0x022fea0003c3ffff */
[----:B-1----:R1:W5:Y:S01]  /*d410*/  LDL R2, [R1+0x1384] ;  /* 0x0013840001027983 */ /* 0x0023620000100800 */
[----:B------:R-:W-:-:S03]  /*d420*/  MOV R6, 0xd440 ;  /* 0x0000d44000067802 */ /* 0x000fc60000000f00 */
[----:B-1---5:R-:W-:Y:S05]  /*d430*/  CALL.REL.NOINC `($_ZN7cutlass13device_kernelIN5flash19enable_sm80_to_sm89INS1_16FlashAttnBwdSm80INS1_25CollectiveMainloopBwdSm80ILi2ELi2EN4cute5tupleIJNS5_1CILi128EEES8_NS7_ILi64EEEEEENS_10bfloat16_tEfNS_4arch4Sm80ELb0ELb0ELb1ELb0ELb0ELb0ELb0ELb0ELi2ELi4ELi4ELi4ELb0EEENS1_21CollectiveEpilogueBwdISA_SB_SD_Li256ELb0ELb0ELi2EEENS1_19SingleTileSchedulerILb0ELb0ELb0ELi128EEEEEEEEEvNT_6ParamsE$_ZN4cute5tupleIJNS0_IJNS_1CILi2EEES2_EEENS0_IJNS1_ILi1EEEiEEEEEC2ERKS3_RKS5_) ;  /* 0xffffd52000007944 */ /* 0x022fea0003c3ffff */
[----:B------:R1:W5:Y:S01]  /*d440*/  LDL R40, [R1+0x1380] ;  /* 0x0013800001287983 */ /* 0x0003620000100800 */
[----:B------:R-:W-:Y:S02]  /*d450*/  MOV R2, R10 ;  /* 0x0000000a00027202 */ /* 0x000fe40000000f00 */
[----:B------:R-:W-:-:S04]  /*d460*/  MOV R3, 0x0 ;  /* 0x0000000000037802 */ /* 0x000fc80000000f00 */
[----:B------:R-:W-:Y:S05]  /*d470*/  RET.REL.NODEC R2 `(_ZN7cutlass13device_kernelIN5flash19enable_sm80_to_sm89INS1_16FlashAttnBwdSm80INS1_25CollectiveMainloopBwdSm80ILi2ELi2EN4cute5tupleIJNS5_1CILi128EEES8_NS7_ILi64EEEEEENS_10bfloat16_tEfNS_4arch4Sm80ELb0ELb0ELb1ELb0ELb0ELb0ELb0ELb0ELi2ELi4ELi4ELi4ELb0EEENS1_21CollectiveEpilogueBwdISA_SB_SD_Li256ELb0ELb0ELi2EEENS1_19SingleTileSchedulerILb0ELb0ELb0ELi128EEEEEEEEEvNT_6ParamsE) ;  /* 0xffff2b8002007950 */ /* 0x000fea0003c3ffff */
        .type           $_ZN7cutlass13device_kernelIN5flash19enable_sm80_to_sm89INS1_16FlashAttnBwdSm80INS1_25CollectiveMainloopBwdSm80ILi2ELi2EN4cute5tupleIJNS5_1CILi128EEES8_NS7_ILi64EEEEEENS_10bfloat16_tEfNS_4arch4Sm80ELb0ELb0ELb1ELb0ELb0ELb0ELb0ELb0ELi2ELi4ELi4ELi4ELb0EEENS1_21CollectiveEpilogueBwdISA_SB_SD_Li256ELb0ELb0ELi2EEENS1_19SingleTileSchedulerILb0ELb0ELb0ELi128EEEEEEEEEvNT_6ParamsE$_ZZN4cute6detail16composition_implINS_5tupleIJNS_1CILi8EEENS3_ILi2EEES5_S5_S4_S5_EEENS2_IJNS3_ILi1EEEiiiNS3_ILi72EEENS3_ILi512EEEEEENS2_IJNS2_IJS5_S5_EEES4_NS3_ILi4EEEEEENS2_IJNS2_IJS7_S4_EEENS3_ILi1024EEENS3_ILi16EEEEEEEEDaRKT_RKT0_RKT1_RKT2_ENKUlRKT_RKT0_E_clISC_SG_EEDaSW_SZ_,@function
        .size           $_ZN7cutlass13device_kernelIN5flash19enable_sm80_to_sm89INS1_16FlashAttnBwdSm80INS1_25CollectiveMainloopBwdSm80ILi2ELi2EN4cute5tupleIJNS5_1CILi128EEES8_NS7_ILi64EEEEEENS_10bfloat16_tEfNS_4arch4Sm80ELb0ELb0ELb1ELb0ELb0ELb0ELb0ELb0ELi2ELi4ELi4ELi4ELb0EEENS1_21CollectiveEpilogueBwdISA_SB_SD_Li256ELb0ELb0ELi2EEENS1_19SingleTileSchedulerILb0ELb0ELb0ELi128EEEEEEEEEvNT_6ParamsE$_ZZN4cute6detail16composition_implINS_5tupleIJNS_1CILi8EEENS3_ILi2EEES5_S5_S4_S5_EEENS2_IJNS3_ILi1EEEiiiNS3_ILi72EEENS3_ILi512EEEEEENS2_IJNS2_IJS5_S5_EEES4_NS3_ILi4EEEEEENS2_IJNS2_IJS7_S4_EEENS3_ILi1024EEENS3_ILi16EEEEEEEEDaRKT_RKT0_RKT1_RKT2_ENKUlRKT_RKT0_E_clISC_SG_EEDaSW_SZ_,($_ZN7cutlass13device_kernelIN5flash19enable_sm80_to_sm89INS1_16FlashAttnBwdSm80INS1_25CollectiveMainloopBwdSm80ILi2ELi2EN4cute5tupleIJNS5_1CILi128EEES8_NS7_ILi64EEEEEENS_10bfloat16_tEfNS_4arch4Sm80ELb0ELb0ELb1ELb0ELb0ELb0ELb0ELb0ELi2ELi4ELi4ELi4ELb0EEENS1_21CollectiveEpilogueBwdISA_SB_SD_Li256ELb0ELb0ELi2EEENS1_19SingleTileSchedulerILb0ELb0ELb0ELi128EEEEEEEEEvNT_6ParamsE$_ZZN4cute6detail16composition_implINS_5tupleIJNS_1CILi8EEENS3_ILi2EEES5_S5_S4_S5_EEENS2_IJNS3_ILi1EEEiiiNS3_ILi72EEENS3_ILi512EEEEEENS2_IJNS2_IJS5_S5_S5_EEES5_NS2_IJNS3_ILi4EEES5_EEEEEENS2_IJNS2_IJS7_S9_S4_EEENS3_ILi4096EEENS2_IJNS3_ILi16EEENS3_ILi8192EEEEEEEEEEEDaRKT_RKT0_RKT1_RKT2_ENKUlRKT_RKT0_E_clISB_SF_EEDaSZ_S12_ - $_ZN7cutlass13device_kernelIN5flash19enable_sm80_to_sm89INS1_16FlashAttnBwdSm80INS1_25CollectiveMainloopBwdSm80ILi2ELi2EN4cute5tupleIJNS5_1CILi128EEES8_NS7_ILi64EEEEEENS_10bfloat16_tEfNS_4arch4Sm80ELb0ELb0ELb1ELb0ELb0ELb0ELb0ELb0ELi2ELi4ELi4ELi4ELb0EEENS1_21CollectiveEpilogueBwdISA_SB_SD_Li256ELb0ELb0ELi2EEENS1_19SingleTileSchedulerILb0ELb0ELb0ELi128EEEEEEEEEvNT_6ParamsE$_ZZN4cute6detail16composition_implINS_5tupleIJNS_1CILi8EEENS3_ILi2EEES5_S5_S4_S5_EEENS2_IJNS3_ILi1EEEiiiNS3_ILi72EEENS3_ILi512EEEEEENS2_IJNS2_IJS5_S5_EEES4_NS3_ILi4EEEEEENS2_IJNS2_IJS7_S4_EEENS3_ILi1024EEENS3_ILi16EEEEEEEEDaRKT_RKT0_RKT1_RKT2_ENKUlRKT_RKT0_E_clISC_SG_EEDaSW_SZ_)
$_ZN7cutlass13device_kernelIN5flash19enable_sm80_to_sm89INS1_16FlashAttnBwdSm80INS1_25CollectiveMainloopBwdSm80ILi2ELi2EN4cute5tupleIJNS5_1CILi128EEES8_NS7_ILi64EEEEEENS_10bfloat16_tEfNS_4arch4Sm80ELb0ELb0ELb1ELb0ELb0ELb0ELb0ELb0ELi2ELi4ELi4ELi4ELb0EEENS1_21CollectiveEpilogueBwdISA_SB_SD_Li256ELb0ELb0ELi2EEENS1_19SingleTileSchedulerILb0ELb0ELb0ELi128EEEEEEEEEvNT_6ParamsE$_ZZN4cute6detail16composition_implINS_5tupleIJNS_1CILi8EEENS3_ILi2EEES5_S5_S4_S5_EEENS2_IJNS3_ILi1EEEiiiNS3_ILi72EEENS3_ILi512EEEEEENS2_IJNS2_IJS5_S5_EEES4_NS3_ILi4EEEEEENS2_IJNS2_IJS7_S4_EEENS3_ILi1024EEENS3_ILi16EEEEEEEEDaRKT_RKT0_RKT1_RKT2_ENKUlRKT_RKT0_E_clISC_SG_EEDaSW_SZ_:
[----:B------:R-:W-:Y:S01]  /*d480*/  IMAD.MOV.U32 R4, RZ, RZ, R2 ;  /* 0x000000ffff047224 */ /* 0x000fe200078e0002 */
[----:B------:R-:W-:Y:S01]  /*d490*/  IADD3 R52, R68, -c[0x0][0x20], RZ ;  /* 0x8000080044347a10 */ /* 0x000fe20007ffe0ff */
[----:B------:R-:W-:Y:S02]  /*d4a0*/  IMAD.MOV.U32 R5, RZ, RZ, R15 ;  /* 0x000000ffff057224 */ /* 0x000fe400078e000f */
[----:B------:R-:W-:Y:S02]  /*d4b0*/  IMAD.MOV.U32 R8, RZ, RZ, R68 ;  /* 0x000000ffff087224 */ /* 0x000fe400078e0044 */
[----:B------:R-:W-:Y:S01]  /*d4c0*/  IMAD.MOV.U32 R9, RZ, RZ, R7 ;  /* 0x000000ffff097224 */ /* 0x000fe200078e0007 */
[----:B------:R1:W-:Y:S04]  /*d4d0*/  STL.64 [R1+0x13a0], R4 ;  /* 0x0013a00401007387 */ /* 0x0003e80000100a00 */
[----:B------:R1:W-:Y:S04]  /*d4e0*/  STL.64 [R1+0x13a8], R8 ;  /* 0x0013a80801007387 */ /* 0x0003e80000100a00 */
[----:B------:R1:W5:Y:S01]  /*d4f0*/  LDL R3, [R52+0x4] ;  /* 0x0000040034037983 */ /* 0x0003620000100800 */
[----:B------:R-:W-:-:S02]  /*d500*/  IADD3 R15, R1, 0x1380, RZ ;  /* 0x00001380010f7810 */ /* 0x000fc40007ffe0ff */
[----:B------:R-:W-:Y:S02]  /*d510*/  MOV R6, 0xd580 ;  /* 0x0000d58000067802 */ /* 0x000fe40000000f00 */
[----:B------:R-:W-:-:S04]  /*d520*/  IADD3 R15, P2, R15, c[0x0][0x20], RZ ;  /* 0x000008000f0f7a10 */ /* 0x000fc80007f5e0ff */
[C---:B------:R-:W-:Y:S01]  /*d530*/  IADD3 R72, P1, R15.reuse, 0x20, RZ ;  /* 0x000000200f487810 */ /* 0x040fe20007f3e0ff */
[----:B------:R-:W-:Y:S01]  /*d540*/  IMAD.X R2, RZ, RZ, c[0x0][0x24], P2 ;  /* 0x00000900ff027624 */ /* 0x000fe200010e06ff */
[----:B------:R-:W-:-:S03]  /*d550*/  IADD3 R7, R15, 0x30, RZ ;  /* 0x000000300f077810 */ /* 0x000fc60007ffe0ff */
[----:B------:R-:W-:-:S03]  /*d560*/  IMAD.X R73, RZ, RZ, R2, P1 ;  /* 0x000000ffff497224 */ /* 0x000fc600008e0602 */
[----:B-1---5:R-:W-:Y:S05]  /*d570*/  CALL.REL.NOINC `($_ZN7cutlass13device_kernelIN5flash19enable_sm80_to_sm89INS1_16FlashAttnBwdSm80INS1_25CollectiveMainloopBwdSm80ILi2ELi2EN4cute5tupleIJNS5_1CILi128EEES8_NS7_ILi64EEEEEENS_10bfloat16_tEfNS_4arch4Sm80ELb0ELb0ELb1ELb0ELb0ELb0ELb0ELb0ELi2ELi4ELi4ELi4ELb0EEENS1_21CollectiveEpilogueBwdISA_SB_SD_Li256ELb0ELb0ELi2EEENS1_19SingleTileSchedulerILb0ELb0ELb0ELi128EEEEEEEEEvNT_6ParamsE$_ZZN4cute6detail16composition_implINS_5tupleIJNS_1CILi8EEENS3_ILi2EEES5_S5_S4_S5_EEENS2_IJNS3_ILi1EEEiiiNS3_ILi72EEENS3_ILi512EEEEEENS3_ILi4EEENS3_ILi16EEEEEDaRKT_RKT0_RKT1_RKT2_ENKUlRKT_T0_E_clINS2_IJNS2_IJEEESV_SB_S7_EEENS_17integral_constantIiLi2EEEEEDaSR_SS_) ;  /* 0x00000d4000007944 */ /* 0x022fea0003c00000 */
[----:B-----5:R2:W-:Y:S04]  /*d580*/  STL [R1+0x1398], R2 ;  /* 0x0013980201007387 */ /* 0x0205e80000100800 */
[----:B------:R2:W-:Y:S04]  /*d590*/  STL.64 [R1+0x1390], R72 ;  /* 0x0013904801007387 */ /* 0x0005e80000100a00 */
[----:B------:R2:W5:Y:S01]  /*d5a0*/  LDL R6, [R52+0x8] ;  /* 0x0000080034067983 */ /* 0x0005620000100800 */
[----:B------:R-:W-:Y:S02]  /*d5b0*/  IADD3 R10, R15, 0x18, RZ ;  /* 0x000000180f0a7810 */ /* 0x000fe40007ffe0ff */
[----:B------:R-:W-:-:S02]  /*d5c0*/  MOV R94, 0xd5e0 ;  /* 0x0000d5e0005e7802 */ /* 0x000fc40000000f00 */
[----:B-12--5:R-:W-:Y:S05]  /*d5d0*/  CALL.REL.NOINC `($_ZN7cutlass13device_kernelIN5flash19enable_sm80_to_sm89INS1_16FlashAttnBwdSm80INS1_25CollectiveMainloopBwdSm80ILi2ELi2EN4cute5tupleIJNS5_1CILi128EEES8_NS7_ILi64EEEEEENS_10bfloat16_tEfNS_4arch4Sm80ELb0ELb0ELb1ELb0ELb0ELb0ELb0ELb0ELi2ELi4ELi4ELi4ELb0EEENS1_21CollectiveEpilogueBwdISA_SB_SD_Li256ELb0ELb0ELi2EEENS1_19SingleTileSchedulerILb0ELb0ELb0ELi128EEEEEEEEEvNT_6ParamsE$_ZZN4cute6detail16composition_implINS_5tupleIJNS_1CILi8EEENS3_ILi2EEES5_S5_S4_S5_EEENS2_IJNS3_ILi1EEEiiiNS3_ILi72EEENS3_ILi512EEEEEENS3_ILi4EEENS3_ILi16EEEEEDaRKT_RKT0_RKT1_RKT2_ENKUlRKT_T0_E_clINS2_IJNS2_IJS5_EEENS2_IJiEEES5_S7_EEENS_17integral_constantIiLi3EEEEEDaSR_SS_) ;  /* 0x00000db000007944 */ /* 0x026fea0003c00000 */
[----:B------:R-:W2:Y:S01]  /*d5e0*/  LDL.64 R72, [R1+0x1390] ;  /* 0x0013900001487983 */ /* 0x000ea20000100a00 */
[----:B------:R-:W-:-:S02]  /*d5f0*/  IADD3 R5, R15, 0x8, RZ ;  /* 0x000000080f057810 */ /* 0x000fc40007ffe0ff */
[----:B------:R-:W-:Y:S01]  /*d600*/  MOV R8, 0xd640 ;  /* 0x0000d64000087802 */ /* 0x000fe20000000f00 */
[----:B-----5:R3:W-:Y:S04]  /*d610*/  STL.64 [R1+0x1388], R2 ;  /* 0x0013880201007387 */ /* 0x0207e80000100a00 */
[----:B--2---:R3:W-:Y:S02]  /*d620*/  STL.64 [R1+0x1380], R72 ;  /* 0x0013804801007387 */ /* 0x0047e40000100a00 */
[----:B-1-3--:R-:W-:Y:S05]  /*d630*/  CALL.REL.NOINC `($_ZN7cutlass13device_kernelIN5flash19enable_sm80_to_sm89INS1_16FlashAttnBwdSm80INS1_25CollectiveMainloopBwdSm80ILi2ELi2EN4cute5tupleIJNS5_1CILi128EEES8_NS7_ILi64EEEEEENS_10bfloat16_tEfNS_4arch4Sm80ELb0ELb0ELb1ELb0ELb0ELb0ELb0ELb0ELi2ELi4ELi4ELi4ELb0EEENS1_21CollectiveEpilogueBwdISA_SB_SD_Li256ELb0ELb0ELi2EEENS1_19SingleTileSchedulerILb0ELb0ELb0ELi128EEEEEEEEEvNT_6ParamsE$_ZZN4cute6detail16composition_implINS_5tupleIJNS_1CILi8EEENS3_ILi2EEES5_S5_S4_S5_EEENS2_IJNS3_ILi1EEEiiiNS3_ILi72EEENS3_ILi512EEEEEENS3_ILi4EEENS3_ILi16EEEEEDaRKT_RKT0_RKT1_RKT2_ENKUlRKT_T0_E_clINS2_IJNS2_IJS5_S5_EEENS2_IJiiEEES7_S7_EEENS_17integral_constantIiLi4EEEEEDaSR_SS_) ;  /* 0x00000e5000007944 */ /* 0x00afea0003c00000 */
[----:B-----5:R-:W-:Y:S01]  /*d640*/  IMAD.MOV.U32 R8, RZ, RZ, R3 ;  /* 0x000000ffff087224 */ /* 0x020fe200078e0003 */
[----:B------:R-:W-:Y:S02]  /*d650*/  MOV R3, R7 ;  /* 0x0000000700037202 */ /* 0x000fe40000000f00 */
[----:B------:R-:W-:Y:S02]  /*d660*/  MOV R6, 0xd680 ;  /* 0x0000d68000067802 */ /* 0x000fe40000000f00 */
[----:B-1----:R-:W-:Y:S05]  /*d670*/  CALL.REL.NOINC `($_ZN7cutlass13device_kernelIN5flash19enable_sm80_to_sm89INS1_16FlashAttnBwdSm80INS1_25CollectiveMainloopBwdSm80ILi2ELi2EN4cute5tupleIJNS5_1CILi128EEES8_NS7_ILi64EEEEEENS_10bfloat16_tEfNS_4arch4Sm80ELb0ELb0ELb1ELb0ELb0ELb0ELb0ELb0ELi2ELi4ELi4ELi4ELb0EEENS1_21CollectiveEpilogueBwdISA_SB_SD_Li256ELb0ELb0ELi2EEENS1_19SingleTileSchedulerILb0ELb0ELb0ELi128EEEEEEEEEvNT_6ParamsE$_ZN4cute5tupleIJNS0_IJNS_1CILi2EEES2_EEENS0_IJiiEEEEEC2ERKS3_RKS4_) ;  /* 0xffffd3d000007944 */ /* 0x002fea0003c3ffff */
[----:B------:R1:W5:Y:S01]  /*d680*/  LDL.64 R2, [R1+0x13b0] ;  /* 0x0013b00001027983 */ /* 0x0003620000100a00 */
[----:B------:R-:W-:-:S04]  /*d690*/  MOV R15, 0x0 ;  /* 0x00000000000f7802 */ /* 0x000fc80000000f00 */
[----:B------:R-:W-:Y:S05]  /*d6a0*/  RET.REL.NODEC R14 `(_ZN7cutlass13device_kernelIN5flash19enable_sm80_to_sm89INS1_16FlashAttnBwdSm80INS1_25CollectiveMainloopBwdSm80ILi2ELi2EN4cute5tupleIJNS5_1CILi128EEES8_NS7_ILi64EEEEEENS_10bfloat16_tEfNS_4arch4Sm80ELb0ELb0ELb1ELb0ELb0ELb0ELb0ELb0ELi2ELi4ELi4ELi4ELb0EEENS1_21CollectiveEpilogueBwdISA_SB_SD_Li256ELb0ELb0ELi2EEENS1_19SingleTileSchedulerILb0ELb0ELb0ELi128EEEEEEEEEvNT_6ParamsE) ;  /* 0xffff29500e007950 */ /* 0x000fea0003c3ffff */
        .type           $_ZN7cutlass13device_kernelIN5flash19enable_sm80_to_sm89INS1_16FlashAttnBwdSm80INS1_25CollectiveMainloopBwdSm80ILi2ELi2EN4cute5tupleIJNS5_1CILi128EEES8_NS7_ILi64EEEEEENS_10bfloat16_tEfNS_4arch4Sm80ELb0ELb0ELb1ELb0ELb0ELb0ELb0ELb0ELi2ELi4ELi4ELi4ELb0EEENS1_21CollectiveEpilogueBwdISA_SB_SD_Li256ELb0ELb0ELi2EEENS1_19SingleTileSchedulerILb0ELb0ELb0ELi128EEEEEEEEEvNT_6ParamsE$_ZZN4cute6detail16composition_implINS_5tupleIJNS_1CILi8EEENS3_ILi2EEES5_S5_S4_S5_EEENS2_IJNS3_ILi1EEEiiiNS3_ILi72EEENS3_ILi512EEEEEENS2_IJNS2_IJS5_S5_S5_EEES5_NS2_IJNS3_ILi4EEES5_EEEEEENS2_IJNS2_IJS7_S9_S4_EEENS3_ILi4096EEENS2_IJNS3_ILi16EEENS3_ILi8192EEEEEEEEEEEDaRKT_RKT0_RKT1_RKT2_ENKUlRKT_RKT0_E_clISB_SF_EEDaSZ_S12_,@function
        .size           $_ZN7cutlass13device_kernelIN5flash19enable_sm80_to_sm89INS1_16FlashAttnBwdSm80INS1_25CollectiveMainloopBwdSm80ILi2ELi2EN4cute5tupleIJNS5_1CILi128EEES8_NS7_ILi64EEEEEENS_10bfloat16_tEfNS_4arch4Sm80ELb0ELb0ELb1ELb0ELb0ELb0ELb0ELb0ELi2ELi4ELi4ELi4ELb0EEENS1_21CollectiveEpilogueBwdISA_SB_SD_Li256ELb0ELb0ELi2EEENS1_19SingleTileSchedulerILb0ELb0ELb0ELi128EEEEEEEEEvNT_6ParamsE$_ZZN4cute6detail16composition_implINS_5tupleIJNS_1CILi8EEENS3_ILi2EEES5_S5_S4_S5_EEENS2_IJNS3_ILi1EEEiiiNS3_ILi72EEENS3_ILi512EEEEEENS2_IJNS2_IJS5_S5_S5_EEES5_NS2_IJNS3_ILi4EEES5_EEEEEENS2_IJNS2_IJS7_S9_S4_EEENS3_ILi4096EEENS2_IJNS3_ILi16EEENS3_ILi8192EEEEEEEEEEEDaRKT_RKT0_RKT1_RKT2_ENKUlRKT_RKT0_E_clISB_SF_EEDaSZ_S12_,($_ZN7cutlass13device_kernelIN5flash19enable_sm80_to_sm89INS1_16FlashAttnBwdSm80INS1_25CollectiveMainloopBwdSm80ILi2ELi2EN4cute5tupleIJNS5_1CILi128EEES8_NS7_ILi64EEEEEENS_10bfloat16_tEfNS_4arch4Sm80ELb0ELb0ELb1ELb0ELb0ELb0ELb0ELb0ELi2ELi4ELi4ELi4ELb0EEENS1_21CollectiveEpilogueBwdISA_SB_SD_Li256ELb0ELb0ELi2EEENS1_19SingleTileSchedulerILb0ELb0ELb0ELi128EEEEEEEEEvNT_6ParamsE$_ZZN4cute6detail16composition_implINS_5tupleIJNS_1CILi8EEENS3_ILi2EEES5_S5_S4_S5_EEENS2_IJNS3_ILi1EEEiiiNS3_ILi72EEENS3_ILi512EEEEEENS2_IJNS2_IJS5_S5_S5_EEES5_NS2_IJNS3_ILi4EEES5_EEEEEENS2_IJNS2_IJS7_S9_S4_EEENS3_ILi4096EEENS2_IJNS3_ILi16EEENS3_ILi8192EEEEEEEEEEEDaRKT_RKT0_RKT1_RKT2_ENKUlRKT_RKT0_E_clISD_SJ_EEDaSZ_S12_ - $_ZN7cutlass13device_kernelIN5flash19enable_sm80_to_sm89INS1_16FlashAttnBwdSm80INS1_25CollectiveMainloopBwdSm80ILi2ELi2EN4cute5tupleIJNS5_1CILi128EEES8_NS7_ILi64EEEEEENS_10bfloat16_tEfNS_4arch4Sm80ELb0ELb0ELb1ELb0ELb0ELb0ELb0ELb0ELi2ELi4ELi4ELi4ELb0EEENS1_21CollectiveEpilogueBwdISA_SB_SD_Li256ELb0ELb0ELi2EEENS1_19SingleTileSchedulerILb0ELb0ELb0ELi128EEEEEEEEEvNT_6ParamsE$_ZZN4cute6detail16composition_implINS_5tupleIJNS_1CILi8EEENS3_ILi2EEES5_S5_S4_S5_EEENS2_IJNS3_ILi1EEEiiiNS3_ILi72EEENS3_ILi512EEEEEENS2_IJNS2_IJS5_S5_S5_EEES5_NS2_IJNS3_ILi4EEES5_EEEEEENS2_IJNS2_IJS7_S9_S4_EEENS3_ILi4096EEENS2_IJNS3_ILi16EEENS3_ILi8192EEEEEEEEEEEDaRKT_RKT0_RKT1_RKT2_ENKUlRKT_RKT0_E_clISB_SF_EEDaSZ_S12_)
$_ZN7cutlass13device_kernelIN5flash19enable_sm80_to_sm89INS1_16FlashAttnBwdSm80INS1_25CollectiveMainloopBwdSm80ILi2ELi2EN4cute5tupleIJNS5_1CILi128EEES8_NS7_ILi64EEEEEENS_10bfloat16_tEfNS_4arch4Sm80ELb0ELb0ELb1ELb0ELb0ELb0ELb0ELb0ELi2ELi4ELi4ELi4ELb0EEENS1_21CollectiveEpilogueBwdISA_SB_SD_Li256ELb0ELb0ELi2EEENS1_19SingleTileSchedulerILb0ELb0ELb0ELi128EEEEEEEEEvNT_6ParamsE$_ZZN4cute6detail16composition_implINS_5tupleIJNS_1CILi8EEENS3_ILi2EEES5_S5_S4_S5_EEENS2_IJNS3_ILi1EEEiiiNS3_ILi72EEENS3_ILi512EEEEEENS2_IJNS2_IJS5_S5_S5_EEES5_NS2_IJNS3_ILi4EEES5_EEEEEENS2_IJNS2_IJS7_S9_S4_EEENS3_ILi4096EEENS2_IJNS3_ILi16EEENS3_ILi8192EEEEEEEEEEEDaRKT_RKT0_RKT1_RKT2_ENKUlRKT_RKT0_E_clISB_SF_EEDaSZ_S12_:
[----:B------:R-:W-:Y:S01]  /*d6b0*/  IADD3 R94, R1, 0x1680, RZ ;  /* 0x00001680015e7810 */ /* 0x000fe20007ffe0ff */
[----:B------:R-:W-:Y:S01]  /*d6c0*/  IMAD.MOV.U32 R9, RZ, RZ, R13 ;  /* 0x000000ffff097224 */ /* 0x000fe200078e000d */
[----:B------:R-:W-:Y:S01]  /*d6d0*/  MOV R10, 0xd730 ;  /* 0x0000d730000a7802 */ /* 0x000fe20000000f00 */
[----:B------:R-:W-:Y:S01]  /*d6e0*/  IMAD.MOV.U32 R4, RZ, RZ, R68 ;  /* 0x000000ffff047224 */ /* 0x000fe200078e0044 */
[----:B------:R-:W-:Y:S01]  /*d6f0*/  IADD3 R94, R94, c[0x0][0x20], RZ ;  /* 0x000008005e5e7a10 */ /* 0x000fe20007ffe0ff */
[----:B------:R-:W-:-:S03]  /*d700*/  IMAD.MOV.U32 R5, RZ, RZ, R12 ;  /* 0x000000ffff057224 */ /* 0x000fc600078e000c */
[----:B------:R-:W-:Y:S02]  /*d710*/  IADD3 R95, R94, 0x4, RZ ;  /* 0x000000045e5f7810 */ /* 0x000fe40007ffe0ff */
[----:B------:R-:W-:Y:S05]  /*d720*/  CALL.REL.NOINC `($_ZN7cutlass13device_kernelIN5flash19enable_sm80_to_sm89INS1_16FlashAttnBwdSm80INS1_25CollectiveMainloopBwdSm80ILi2ELi2EN4cute5tupleIJNS5_1CILi128EEES8_NS7_ILi64EEEEEENS_10bfloat16_tEfNS_4arch4Sm80ELb0ELb0ELb1ELb0ELb0ELb0ELb0ELb0ELi2ELi4ELi4ELi4ELb0EEENS1_21CollectiveEpilogueBwdISA_SB_SD_Li256ELb0ELb0ELi2EEENS1_19SingleTileSchedulerILb0ELb0ELb0ELi128EEEEEEEEEvNT_6ParamsE$_ZZN4cute6detail16composition_implINS_5tupleIJNS_1CILi8EEENS3_ILi2EEES5_S5_S4_S5_EEENS2_IJNS3_ILi1EEEiiiNS3_ILi72EEENS3_ILi512EEEEEENS2_IJS5_S5_S5_EEENS2_IJS7_S9_S4_EEEEEDaRKT_RKT0_RKT1_RKT2_ENKUlRKT_RKT0_E_clIS5_S4_EEDaSR_SU_) ;  /* 0x0000092000007944 */ /* 0x000fea0003c00000 */
[----:B-----5:R-:W-:Y:S02]  /*d730*/  MOV R3, R2 ;  /* 0x0000000200037202 */ /* 0x020fe40000000f00 */
[----:B------:R-:W-:Y:S02]  /*d740*/  MOV R2, 0xd760 ;  /* 0x0000d76000027802 */ /* 0x000fe40000000f00 */
[----:B-1----:R-:W-:Y:S05]  /*d750*/  CALL.REL.NOINC `($_ZN7cutlass13device_kernelIN5flash19enable_sm80_to_sm89INS1_16FlashAttnBwdSm80INS1_25CollectiveMainloopBwdSm80ILi2ELi2EN4cute5tupleIJNS5_1CILi128EEES8_NS7_ILi64EEEEEENS_10bfloat16_tEfNS_4arch4Sm80ELb0ELb0ELb1ELb0ELb0ELb0ELb0ELb0ELi2ELi4ELi4ELi4ELb0EEENS1_21CollectiveEpilogueBwdISA_SB_SD_Li256ELb0ELb0ELi2EEENS1_19SingleTileSchedulerILb0ELb0ELb0ELi128EEEEEEEEEvNT_6ParamsE$_ZN4cute3eso3ESOILb1ELb0EJNS_1CILi1EEENS2_ILi512EEEiEEC2ERKS3_RKS4_RKi) ;  /* 0xffffa0b000007944 */ /* 0x002fea0003c3ffff */
[----:B------:R2:W5:Y:S01]  /*d760*/  LDL R2, [R1+0x1684] ;  /* 0x0016840001027983 */ /* 0x0005620000100800 */
[----:B------:R-:W-:-:S03]  /*d770*/  MOV R6, 0xd790 ;  /* 0x0000d79000067802 */ /* 0x000fc60000000f00 */
[----:B-12--5:R-:W-:Y:S05]  /*d780*/  CALL.REL.NOINC `($_ZN7cutlass13device_kernelIN5flash19enable_sm80_to_sm89INS1_16FlashAttnBwdSm80INS1_25CollectiveMainloopBwdSm80ILi2ELi2EN4cute5tupleIJNS5_1CILi128EEES8_NS7_ILi64EEEEEENS_10bfloat16_tEfNS_4arch4Sm80ELb0ELb0ELb1ELb0ELb0ELb0ELb0ELb0ELi2ELi4ELi4ELi4ELb0EEENS1_21CollectiveEpilogueBwdISA_SB_SD_Li256ELb0ELb0ELi2EEENS1_19SingleTileSchedulerILb0ELb0ELb0ELi128EEEEEEEEEvNT_6ParamsE$_ZN4cute5tupleIJNS0_IJNS_1CILi2EEES2_S2_EEENS0_IJNS1_ILi1EEENS1_ILi512EEEiEEEEEC2ERKS3_RKS6_) ;  /* 0xffffd31000007944 */ /* 0x026fea0003c3ffff */
[----:B------:R1:W5:Y:S01]  /*d790*/  LDL R93, [R1+0x1680] ;  /* 0x00168000015d7983 */ /* 0x0003620000100800 */
[----:B------:R-:W-:-:S04]  /*d7a0*/  MOV R99, 0x0 ;  /* 0x0000000000637802 */ /* 0x000fc80000000f00 */
[----:B------:R-:W-:Y:S05]  /*d7b0*/  RET.REL.NODEC R98 `(_ZN7cutlass13device_kernelIN5flash19enable_sm80_to_sm89INS1_16FlashAttnBwdSm80INS1_25CollectiveMainloopBwdSm80ILi2ELi2EN4cute5tupleIJNS5_1CILi128EEES8_NS7_ILi64EEEEEENS_10bfloat16_tEfNS_4arch4Sm80ELb0ELb0ELb1ELb0ELb0ELb0ELb0ELb0ELi2ELi4ELi4ELi4ELb0EEENS1_21CollectiveEpilogueBwdISA_SB_SD_Li256ELb0ELb0ELi2EEENS1_19SingleTileSchedulerILb0ELb0ELb0ELi128EEEEEEEEEvNT_6ParamsE) ;  /* 0xffff284062007950 */ /* 0x000fea0003c3ffff */
        .type           $_ZN7cutlass13device_kernelIN5flash19enable_sm80_to_sm89INS1_16FlashAttnBwdSm80INS1_25CollectiveMainloopBwdSm80ILi2ELi2EN4cute5tupleIJNS5_1CILi128EEES8_NS7_ILi64EEEEEENS_10bfloat16_tEfNS_4arch4Sm80ELb0ELb0ELb1ELb0ELb0ELb0ELb0ELb0ELi2ELi4ELi4ELi4ELb0EEENS1_21CollectiveEpilogueBwdISA_SB_SD_Li256ELb0ELb0ELi2EEENS1_19SingleTileSchedulerILb0ELb0ELb0ELi128EEEEEEEEEvNT_6ParamsE$_ZZN4cute6detail16composition_implINS_5tupleIJNS_1CILi8EEENS3_ILi2EEES5_S5_S4_S5_EEENS2_IJNS3_ILi1EEEiiiNS3_ILi72EEENS3_ILi512EEEEEENS2_IJNS2_IJS5_S5_S5_EEES5_NS2_IJNS3_ILi4EEES5_EEEEEENS2_IJNS2_IJS7_S9_S4_EEENS3_ILi4096EEENS2_IJNS3_ILi16EEENS3_ILi8192EEEEEEEEEEEDaRKT_RKT0_RKT1_RKT2_ENKUlRKT_RKT0_E_clISD_SJ_EEDaSZ_S12_,@function
        .size           $_ZN7cutlass13device_kernelIN5flash19enable_sm80_to_sm89INS1_16FlashAttnBwdSm80INS1_25CollectiveMainloopBwdSm80ILi2ELi2EN4cute5tupleIJNS5_1CILi128EEES8_NS7_ILi64EEEEEENS_10bfloat16_tEfNS_4arch4Sm80ELb0ELb0ELb1ELb0ELb0ELb0ELb0ELb0ELi2ELi4ELi4ELi4ELb0EEENS1_21CollectiveEpilogueBwdISA_SB_SD_Li256ELb0ELb0ELi2EEENS1_19SingleTileSchedulerILb0ELb0ELb0ELi128EEEEEEEEEvNT_6ParamsE$_ZZN4cute6detail16composition_implINS_5tupleIJNS_1CILi8EEENS3_ILi2EEES5_S5_S4_S5_EEENS2_IJNS3_ILi1EEEiiiNS3_ILi72EEENS3_ILi512EEEEEENS2_IJNS2_IJS5_S5_S5_EEES5_NS2_IJNS3_ILi4EEES5_EEEEEENS2_IJNS2_IJS7_S9_S4_EEENS3_ILi4096EEENS2_IJNS3_ILi16EEENS3_ILi8192EEEEEEEEEEEDaRKT_RKT0_RKT1_RKT2_ENKUlRKT_RKT0_E_clISD_SJ_EEDaSZ_S12_,($_ZN7cutlass13device_kernelIN5flash19enable_sm80_to_sm89INS1_16FlashAttnBwdSm80INS1_25CollectiveMainloopBwdSm80ILi2ELi2EN4cute5tupleIJNS5_1CILi128EEES8_NS7_ILi64EEEEEENS_10bfloat16_tEfNS_4arch4Sm80ELb0ELb0ELb1ELb0ELb0ELb0ELb0ELb0ELi2ELi4ELi4ELi4ELb0EEENS1_21CollectiveEpilogueBwdISA_SB_SD_Li256ELb0ELb0ELi2EEENS1_19SingleTileSchedulerILb0ELb0ELb0ELi128EEEEEEEEEvNT_6ParamsE$_ZZN4cute6detail16composition_implINS_5tupleIJNS_1CILi8EEENS3_ILi2EEES5_S5_S4_S5_EEENS2_IJNS3_ILi1EEEiiiNS3_ILi72EEENS3_ILi512EEEEEENS2_IJNS2_IJS5_S5_S5_EEES5_NS3_ILi4EEEEEENS2_IJNS2_IJS7_S9_S4_EEENS3_ILi4096EEENS3_ILi16EEEEEEEEDaRKT_RKT0_RKT1_RKT2_ENKUlRKT_RKT0_E_clISB_SE_EEDaSW_SZ_ - $_ZN7cutlass13device_kernelIN5flash19enable_sm80_to_sm89INS1_16FlashAttnBwdSm80INS1_25CollectiveMainloopBwdSm80ILi2ELi2EN4cute5tupleIJNS5_1CILi128EEES8_NS7_ILi64EEEEEENS_10bfloat16_tEfNS_4arch4Sm80ELb0ELb0ELb1ELb0ELb0ELb0ELb0ELb0ELi2ELi4ELi4ELi4ELb0EEENS1_21CollectiveEpilogueBwdISA_SB_SD_Li256ELb0ELb0ELi2EEENS1_19SingleTileSchedulerILb0ELb0ELb0ELi128EEEEEEEEEvNT_6ParamsE$_ZZN4cute6detail16composition_implINS_5tupleIJNS_1CILi8EEENS3_ILi2EEES5_S5_S4_S5_EEENS2_IJNS3_ILi1EEEiiiNS3_ILi72EEENS3_ILi512EEEEEENS2_IJNS2_IJS5_S5_S5_EEES5_NS2_IJNS3_ILi4EEES5_EEEEEENS2_IJNS2_IJS7_S9_S4_EEENS3_ILi4096EEENS2_IJNS3_ILi16EEENS3_ILi8192EEEEEEEEEEEDaRKT_RKT0_RKT1_RKT2_ENKUlRKT_RKT0_E_clISD_SJ_EEDaSZ_S12_)
$_ZN7cutlass13device_kernelIN5flash19enable_sm80_to_sm89INS1_16FlashAttnBwdSm80INS1_25CollectiveMainloopBwdSm80ILi2ELi2EN4cute5tupleIJNS5_1CILi128EEES8_NS7_ILi64EEEEEENS_10bfloat16_tEfNS_4arch4Sm80ELb0ELb0ELb1ELb0ELb0ELb0ELb0ELb0ELi2ELi4ELi4ELi4ELb0EEENS1_21CollectiveEpilogueBwdISA_SB_SD_Li256ELb0ELb0ELi2EEENS1_19SingleTileSchedulerILb0ELb0ELb0ELi128EEEEEEEEEvNT_6ParamsE$_ZZN4cute6detail16composition_implINS_5tupleIJNS_1CILi8EEENS3_ILi2EEES5_S5_S4_S5_EEENS2_IJNS3_ILi1EEEiiiNS3_ILi72EEENS3_ILi512EEEEEENS2_IJNS2_IJS5_S5_S5_EEES5_NS2_IJNS3_ILi4EEES5_EEEEEENS2_IJNS2_IJS7_S9_S4_EEENS3_ILi4096EEENS2_IJNS3_ILi16EEENS3_ILi8192EEEEEEEEEEEDaRKT_RKT0_RKT1_RKT2_ENKUlRKT_RKT0_E_clISD_SJ_EEDaSZ_S12_:
[----:B------:R-:W-:Y:S01]  /*d7c0*/  IADD3 R2, R1, 0x1680, RZ ;  /* 0x0000168001027810 */ /* 0x000fe20007ffe0ff */
[----:B------:R-:W-:Y:S01]  /*d7d0*/  IMAD.MOV.U32 R3, RZ, RZ, R12 ;  /* 0x000000ffff037224 */ /* 0x000fe200078e000c */
[----:B------:R-:W-:Y:S02]  /*d7e0*/  MOV R102, 0xd810 ;  /* 0x0000d81000667802 */ /* 0x000fe40000000f00 */
[----:B------:R-:W-:Y:S02]  /*d7f0*/  IADD3 R12, R2, c[0x0][0x20], RZ ;  /* 0x00000800020c7a10 */ /* 0x000fe40007ffe0ff */
[----:B------:R-:W-:Y:S05]  /*d800*/  CALL.REL.NOINC `($_ZN7cutlass13device_kernelIN5flash19enable_sm80_to_sm89INS1_16FlashAttnBwdSm80INS1_25CollectiveMainloopBwdSm80ILi2ELi2EN4cute5tupleIJNS5_1CILi128EEES8_NS7_ILi64EEEEEENS_10bfloat16_tEfNS_4arch4Sm80ELb0ELb0ELb1ELb0ELb0ELb0ELb0ELb0ELi2ELi4ELi4ELi4ELb0EEENS1_21CollectiveEpilogueBwdISA_SB_SD_Li256ELb0ELb0ELi2EEENS1_19SingleTileSchedulerILb0ELb0ELb0ELi128EEEEEEEEEvNT_6ParamsE$_ZZN4cute6detail16composition_implINS_5tupleIJNS_1CILi8EEENS3_ILi2EEES5_S5_S4_S5_EEENS2_IJNS3_ILi1EEEiiiNS3_ILi72EEENS3_ILi512EEEEEENS2_IJNS3_ILi4EEES5_EEENS2_IJNS3_ILi16EEENS3_ILi8192EEEEEEEEDaRKT_RKT0_RKT1_RKT2_ENKUlRKT_RKT0_E_clISB_SD_EEDaSU_SX_) ;  /* 0x000003a000007944 */ /* 0x000fea0003c00000 */
[----:B------:R-:W-:Y:S02]  /*d810*/  MOV R6, 0xd830 ;  /* 0x0000d83000067802 */ /* 0x000fe40000000f00 */
[----:B-1---5:R-:W-:Y:S05]  /*d820*/  CALL.REL.NOINC `($_ZN7cutlass13device_kernelIN5flash19enable_sm80_to_sm89INS1_16FlashAttnBwdSm80INS1_25CollectiveMainloopBwdSm80ILi2ELi2EN4cute5tupleIJNS5_1CILi128EEES8_NS7_ILi64EEEEEENS_10bfloat16_tEfNS_4arch4Sm80ELb0ELb0ELb1ELb0ELb0ELb0ELb0ELb0ELi2ELi4ELi4ELi4ELb0EEENS1_21CollectiveEpilogueBwdISA_SB_SD_Li256ELb0ELb0ELi2EEENS1_19SingleTileSchedulerILb0ELb0ELb0ELi128EEEEEEEEEvNT_6ParamsE$_ZN4cute3eso3ESOILb0ELb1EJNS_5tupleIJiiEEENS_1CILi8192EEEEEC2ERKS3_RKS5_) ;  /* 0xffff96c000007944 */ /* 0x022fea0003c3ffff */
[----:B-1----:R1:W5:Y:S01]  /*d830*/  LDL.64 R2, [R1+0x1680] ;  /* 0x0016800001027983 */ /* 0x0023620000100a00 */
[----:B------:R-:W-:-:S03]  /*d840*/  MOV R8, 0xd860 ;  /* 0x0000d86000087802 */ /* 0x000fc60000000f00 */
[----:B-1---5:R-:W-:Y:S05]  /*d850*/  CALL.REL.NOINC `($_ZN7cutlass13device_kernelIN5flash19enable_sm80_to_sm89INS1_16FlashAttnBwdSm80INS1_25CollectiveMainloopBwdSm80ILi2ELi2EN4cute5tupleIJNS5_1CILi128EEES8_NS7_ILi64EEEEEENS_10bfloat16_tEfNS_4arch4Sm80ELb0ELb0ELb1ELb0ELb0ELb0ELb0ELb0ELi2ELi4ELi4ELi4ELb0EEENS1_21CollectiveEpilogueBwdISA_SB_SD_Li256ELb0ELb0ELi2EEENS1_19SingleTileSchedulerILb0ELb0ELb0ELi128EEEEEEEEEvNT_6ParamsE$_ZN4cute5tupleIJNS0_IJNS0_IJNS_1CILi2EEES2_EEES2_EEENS0_IJNS0_IJiiEEENS1_ILi8192EEEEEEEEC2ERKS4_RKS7_) ;  /* 0xffffcd1000007944 */ /* 0x022fea0003c3ffff */
[----:B-1----:R1:W5:Y:S01]  /*d860*/  LDL.64 R2, [R1+0x1680] ;  /* 0x0016800001027983 */ /* 0x0023620000100a00 */
[----:B------:R-:W-:-:S04]  /*d870*/  MOV R99, 0x0 ;  /* 0x0000000000637802 */ /* 0x000fc80000000f00 */
[----:B------:R-:W-:Y:S05]  /*d880*/  RET.REL.NODEC R98 `(_ZN7cutlass13device_kernelIN5flash19enable_sm80_to_sm89INS1_16FlashAttnBwdSm80INS1_25CollectiveMainloopBwdSm80ILi2ELi2EN4cute5tupleIJNS5_1CILi128EEES8_NS7_ILi64EEEEEENS_10bfloat16_tEfNS_4arch4Sm80ELb0ELb0ELb1ELb0ELb0ELb0ELb0ELb0ELi2ELi4ELi4ELi4ELb0EEENS1_21CollectiveEpilogueBwdISA_SB_SD_Li256ELb0ELb0ELi2EEENS1_19SingleTileSchedulerILb0ELb0ELb0ELi128EEEEEEEEEvNT_6ParamsE) ;  /* 0xffff277062007950 */ /* 0x000fea0003c3ffff */
        .type           $_ZN7cutlass13device_kernelIN5flash19enable_sm80_to_sm89INS1_16FlashAttnBwdSm80INS1_25CollectiveMainloopBwdSm80ILi2ELi2EN4cute5tupleIJNS5_1CILi128EEES8_NS7_ILi64EEEEEENS_10bfloat16_tEfNS_4arch4Sm80ELb0ELb0ELb1ELb0ELb0ELb0ELb0ELb0ELi2ELi4ELi4ELi4ELb0EEENS1_21CollectiveEpilogueBwdISA_SB_SD_Li256ELb0ELb0ELi2EEENS1_19SingleTileSchedulerILb0ELb0ELb0ELi128EEEEEEEEEvNT_6ParamsE$_ZZN4cute6detail16composition_implINS_5tupleIJNS_1CILi8EEENS3_ILi2EEES5_S5_S4_S5_EEENS2_IJNS3_ILi1EEEiiiNS3_ILi72EEENS3_ILi512EEEEEENS2_IJNS2_IJS5_S5_S5_EEES5_NS3_ILi4EEEEEENS2_IJNS2_IJS7_S9_S4_EEENS3_ILi4096EEENS3_ILi16EEEEEEEEDaRKT_RKT0_RKT1_RKT2_ENKUlRKT_RKT0_E_clISB_SE_EEDaSW_SZ_,@function
        .size           $_ZN7cutlass13device_kernelIN5flash19enable_sm80_to_sm89INS1_16FlashAttnBwdSm80INS1_25CollectiveMainloopBwdSm80ILi2ELi2EN4cute5tupleIJNS5_1CILi128EEES8_NS7_ILi64EEEEEENS_10bfloat16_tEfNS_4arch4Sm80ELb0ELb0ELb1ELb0ELb0ELb0ELb0ELb0ELi2ELi4ELi4ELi4ELb0EEENS1_21CollectiveEpilogueBwdISA_SB_SD_Li256ELb0ELb0ELi2EEENS1_19SingleTileSchedulerILb0ELb0ELb0ELi128EEEEEEEEEvNT_6ParamsE$_ZZN4cute6detail16composition_implINS_5tupleIJNS_1CILi8EEENS3_ILi2EEES5_S5_S4_S5_EEENS2_IJNS3_ILi1EEEiiiNS3_ILi72EEENS3_ILi512EEEEEENS2_IJNS2_IJS5_S5_S5_EEES5_NS3_ILi4EEEEEENS2_IJNS2_IJS7_S9_S4_EEENS3_ILi4096EEENS3_ILi16EEEEEEEEDaRKT_RKT0_RKT1_RKT2_ENKUlRKT_RKT0_E_clISB_SE_EEDaSW_SZ_,($_ZN7cutlass13device_kernelIN5flash19enable_sm80_to_sm89INS1_16FlashAttnBwdSm80INS1_25CollectiveMainloopBwdSm80ILi2ELi2EN4cute5tupleIJNS5_1CILi128EEES8_NS7_ILi64EEEEEENS_10bfloat16_tEfNS_4arch4Sm80ELb0ELb0ELb1ELb0ELb0ELb0ELb0ELb0ELi2ELi4ELi4ELi4ELb0EEENS1_21CollectiveEpilogueBwdISA_SB_SD_Li256ELb0ELb0ELi2EEENS1_19SingleTileSchedulerILb0ELb0ELb0ELi128EEEEEEEEEvNT_6ParamsE$_ZZN4cute6detail16composition_implINS_5tupleIJNS_1CILi8EEENS3_ILi2EEES5_S5_S4_S5_EEENS2_IJNS3_ILi1EEEiiiNS3_ILi72EEENS3_ILi512EEEEEENS2_IJNS2_IJS5_S5_S5_EEES5_NS3_ILi4EEEEEENS2_IJNS2_IJS7_S9_S4_EEENS3_ILi4096EEENS3_ILi16EEEEEEEEDaRKT_RKT0_RKT1_RKT2_ENKUlRKT_RKT0_E_clISC_SG_EEDaSW_SZ_ - $_ZN7cutlass13device_kernelIN5flash19enable_sm80_to_sm89INS1_16FlashAttnBwdSm80INS1_25CollectiveMainloopBwdSm80ILi2ELi2EN4cute5tupleIJNS5_1CILi128EEES8_NS7_ILi64EEEEEENS_10bfloat16_tEfNS_4arch4Sm80ELb0ELb0ELb1ELb0ELb0ELb0ELb0ELb0ELi2ELi4ELi4ELi4ELb0EEENS1_21CollectiveEpilogueBwdISA_SB_SD_Li256ELb0ELb0ELi2EEENS1_19SingleTileSchedulerILb0ELb0ELb0ELi128EEEEEEEEEvNT_6ParamsE$_ZZN4cute6detail16composition_implINS_5tupleIJNS_1CILi8EEENS3_ILi2EEES5_S5_S4_S5_EEENS2_IJNS3_ILi1EEEiiiNS3_ILi72EEENS3_ILi512EEEEEENS2_IJNS2_IJS5_S5_S5_EEES5_NS3_ILi4EEEEEENS2_IJNS2_IJS7_S9_S4_EEENS3_ILi4096EEENS3_ILi16EEEEEEEEDaRKT_RKT0_RKT1_RKT2_ENKUlRKT_RKT0_E_clISB_SE_EEDaSW_SZ_)
$_ZN7cutlass13device_kernelIN5flash19enable_sm80_to_sm89INS1_16FlashAttnBwdSm80INS1_25CollectiveMainloopBwdSm80ILi2ELi2EN4cute5tupleIJNS5_1CILi128EEES8_NS7_ILi64EEEEEENS_10bfloat16_tEfNS_4arch4Sm80ELb0ELb0ELb1ELb0ELb0ELb0ELb0ELb0ELi2ELi4ELi4ELi4ELb0EEENS1_21CollectiveEpilogueBwdISA_SB_SD_Li256ELb0ELb0ELi2EEENS1_19SingleTileSchedulerILb0ELb0ELb0ELi128EEEEEEEEEvNT_6ParamsE$_ZZN4cute6detail16composition_implINS_5tupleIJNS_1CILi8EEENS3_ILi2EEES5_S5_S4_S5_EEENS2_IJNS3_ILi1EEEiiiNS3_ILi72EEENS3_ILi512EEEEEENS2_IJNS2_IJS5_S5_S5_EEES5_NS3_ILi4EEEEEENS2_IJNS2_IJS7_S9_S4_EEENS3_ILi4096EEENS3_ILi16EEEEEEEEDaRKT_RKT0_RKT1_RKT2_ENKUlRKT_RKT0_E_clISB_SE_EEDaSW_SZ_:
[----:B------:R-:W-:Y:S01]  /*d890*/  IADD3 R39, R1, 0x1380, RZ ;  /* 0x0000138001277810 */ /* 0x000fe20007ffe0ff */
[----:B------:R-:W-:Y:S01]  /*d8a0*/  IMAD.MOV.U32 R4, RZ, RZ, R68 ;  /* 0x000000ffff047224 */ /* 0x000fe200078e0044 */
[----:B------:R-:W-:Y:S02]  /*d8b0*/  MOV R10, 0xd8f0 ;  /* 0x0000d8f0000a7802 */ /* 0x000fe40000000f00 */
[----:B------:R-:W-:-:S04]  /*d8c0*/  IADD3 R39, R39, c[0x0][0x20], RZ ;  /* 0x0000080027277a10 */ /* 0x000fc80007ffe0ff */
[----:B------:R-:W-:Y:S02]  /*d8d0*/  IADD3 R69, R39, 0x4, RZ ;  /* 0x0000000427457810 */ /* 0x000fe40007ffe0ff */
[----:B------:R-:W-:Y:S05]  /*d8e0*/  CALL.REL.NOINC `($_ZN7cutlass13device_kernelIN5flash19enable_sm80_to_sm89INS1_16FlashAttnBwdSm80INS1_25CollectiveMainloopBwdSm80ILi2ELi2EN4cute5tupleIJNS5_1CILi128EEES8_NS7_ILi64EEEEEENS_10bfloat16_tEfNS_4arch4Sm80ELb0ELb0ELb1ELb0ELb0ELb0ELb0ELb0ELi2ELi4ELi4ELi4ELb0EEENS1_21CollectiveEpilogueBwdISA_SB_SD_Li256ELb0ELb0ELi2EEENS1_19SingleTileSchedulerILb0ELb0ELb0ELi128EEEEEEEEEvNT_6ParamsE$_ZZN4cute6detail16composition_implINS_5tupleIJNS_1CILi8EEENS3_ILi2EEES5_S5_S4_S5_EEENS2_IJNS3_ILi1EEEiiiNS3_ILi72EEENS3_ILi512EEEEEENS2_IJS5_S5_S5_EEENS2_IJS7_S9_S4_EEEEEDaRKT_RKT0_RKT1_RKT2_ENKUlRKT_RKT0_E_clIS5_S4_EEDaSR_SU_) ;  /* 0x0000076000007944 */ /* 0x000fea0003c00000 */
[----:B-----5:R-:W-:Y:S01]  /*d8f0*/  MOV R3, R2 ;  /* 0x0000000200037202 */ /* 0x020fe20000000f00 */
[----:B------:R-:W-:Y:S01]  /*d900*/  IMAD.MOV.U32 R95, RZ, RZ, R69 ;  /* 0x000000ffff5f7224 */ /* 0x000fe200078e0045 */
[----:B------:R-:W-:Y:S02]  /*d910*/  MOV R2, 0xd930 ;  /* 0x0000d93000027802 */ /* 0x000fe40000000f00 */
[----:B-1----:R-:W-:Y:S05]  /*d920*/  CALL.REL.NOINC `($_ZN7cutlass13device_kernelIN5flash19enable_sm80_to_sm89INS1_16FlashAttnBwdSm80INS1_25CollectiveMainloopBwdSm80ILi2ELi2EN4cute5tupleIJNS5_1CILi128EEES8_NS7_ILi64EEEEEENS_10bfloat16_tEfNS_4arch4Sm80ELb0ELb0ELb1ELb0ELb0ELb0ELb0ELb0ELi2ELi4ELi4ELi4ELb0EEENS1_21CollectiveEpilogueBwdISA_SB_SD_Li256ELb0ELb0ELi2EEENS1_19SingleTileSchedulerILb0ELb0ELb0ELi128EEEEEEEEEvNT_6ParamsE$_ZN4cute3eso3ESOILb1ELb0EJNS_1CILi1EEENS2_ILi512EEEiEEC2ERKS3_RKS4_RKi) ;  /* 0xffff9ee000007944 */ /* 0x002fea0003c3ffff */
[----:B------:R2:W5:Y:S01]  /*d930*/  LDL R2, [R1+0x1384] ;  /* 0x0013840001027983 */ /* 0x0005620000100800 */
[----:B------:R-:W-:Y:S02]  /*d940*/  MOV R94, R39 ;  /* 0x00000027005e7202 */ /* 0x000fe40000000f00 */
[----:B------:R-:W-:Y:S02]  /*d950*/  MOV R6, 0xd970 ;  /* 0x0000d97000067802 */ /* 0x000fe40000000f00 */
[----:B-12--5:R-:W-:Y:S05]  /*d960*/  CALL.REL.NOINC `($_ZN7cutlass13device_kernelIN5flash19enable_sm80_to_sm89INS1_16FlashAttnBwdSm80INS1_25CollectiveMainloopBwdSm80ILi2ELi2EN4cute5tupleIJNS5_1CILi128EEES8_NS7_ILi64EEEEEENS_10bfloat16_tEfNS_4arch4Sm80ELb0ELb0ELb1ELb0ELb0ELb0ELb0ELb0ELi2ELi4ELi4ELi4ELb0EEENS1_21CollectiveEpilogueBwdISA_SB_SD_Li256ELb0ELb0ELi2EEENS1_19SingleTileSchedulerILb0ELb0ELb0ELi128EEEEEEEEEvNT_6ParamsE$_ZN4cute5tupleIJNS0_IJNS_1CILi2EEES2_S2_EEENS0_IJNS1_ILi1EEENS1_ILi512EEEiEEEEEC2ERKS3_RKS6_) ;  /* 0xffffd13000007944 */ /* 0x026fea0003c3ffff */
[----:B------:R1:W5:Y:S01]  /*d970*/  LDL R39, [R1+0x1380] ;  /* 0x0013800001277983 */ /* 0x0003620000100800 */
[----:B------:R-:W-:-:S04]  /*d980*/  MOV R73, 0x0 ;  /* 0x0000000000497802 */ /* 0x000fc80000000f00 */
[----:B------:R-:W-:Y:S05]  /*d990*/  RET.REL.NODEC R72 `(_ZN7cutlass13device_kernelIN5flash19enable_sm80_to_sm89INS1_16FlashAttnBwdSm80INS1_25CollectiveMainloopBwdSm80ILi2ELi2EN4cute5tupleIJNS5_1CILi128EEES8_NS7_ILi64EEEEEENS_10bfloat16_tEfNS_4arch4Sm80ELb0ELb0ELb1ELb0ELb0ELb0ELb0ELb0ELi2ELi4ELi4ELi4ELb0EEENS1_21CollectiveEpilogueBwdISA_SB_SD_Li256ELb0ELb0ELi2EEENS1_19SingleTileSchedulerILb0ELb0ELb0ELi128EEEEEEEEEvNT_6ParamsE) ;  /* 0xffff266048007950 */ /* 0x000fea0003c3ffff */
        .type           $_ZN7cutlass13device_kernelIN5flash19enable_sm80_to_sm89INS1_16FlashAttnBwdSm80INS1_25CollectiveMainloopBwdSm80ILi2ELi2EN4cute5tupleIJNS5_1CILi128EEES8_NS7_ILi64EEEEEENS_10bfloat16_tEfNS_4arch4Sm80ELb0ELb0ELb1ELb0ELb0ELb0ELb0ELb0ELi2ELi4ELi4ELi4ELb0EEENS1_21CollectiveEpilogueBwdISA_SB_SD_Li256ELb0ELb0ELi2EEENS1_19SingleTileSchedulerILb0ELb0ELb0ELi128EEEEEEEEEvNT_6ParamsE$_ZZN4cute6detail16composition_implINS_5tupleIJNS_1CILi8EEENS3_ILi2EEES5_S5_S4_S5_EEENS2_IJNS3_ILi1EEEiiiNS3_ILi72EEENS3_ILi512EEEEEENS2_IJNS2_IJS5_S5_S5_EEES5_NS3_ILi4EEEEEENS2_IJNS2_IJS7_S9_S4_EEENS3_ILi4096EEENS3_ILi16EEEEEEEEDaRKT_RKT0_RKT1_RKT2_ENKUlRKT_RKT0_E_clISC_SG_EEDaSW_SZ_,@function
        .size           $_ZN7cutlass13device_kernelIN5flash19enable_sm80_to_sm89INS1_16FlashAttnBwdSm80INS1_25CollectiveMainloopBwdSm80ILi2ELi2EN4cute5tupleIJNS5_1CILi128EEES8_NS7_ILi64EEEEEENS_10bfloat16_tEfNS_4arch4Sm80ELb0ELb0ELb1ELb0ELb0ELb0ELb0ELb0ELi2ELi4ELi4ELi4ELb0EEENS1_21CollectiveEpilogueBwdISA_SB_SD_Li256ELb0ELb0ELi2EEENS1_19SingleTileSchedulerILb0ELb0ELb0ELi128EEEEEEEEEvNT_6ParamsE$_ZZN4cute6detail16composition_implINS_5tupleIJNS_1CILi8EEENS3_ILi2EEES5_S5_S4_S5_EEENS2_IJNS3_ILi1EEEiiiNS3_ILi72EEENS3_ILi512EEEEEENS2_IJNS2_IJS5_S5_S5_EEES5_NS3_ILi4EEEEEENS2_IJNS2_IJS7_S9_S4_EEENS3_ILi4096EEENS3_ILi16EEEEEEEEDaRKT_RKT0_RKT1_RKT2_ENKUlRKT_RKT0_E_clISC_SG_EEDaSW_SZ_,($_ZN7cutlass13device_kernelIN5flash19enable_sm80_to_sm89INS1_16FlashAttnBwdSm80INS1_25CollectiveMainloopBwdSm80ILi2ELi2EN4cute5tupleIJNS5_1CILi128EEES8_NS7_ILi64EEEEEENS_10bfloat16_tEfNS_4arch4Sm80ELb0ELb0ELb1ELb0ELb0ELb0ELb0ELb0ELi2ELi4ELi4ELi4ELb0EEENS1_21CollectiveEpilogueBwdISA_SB_SD_Li256ELb0ELb0ELi2EEENS1_19SingleTileSchedulerILb0ELb0ELb0ELi128EEEEEEEEEvNT_6ParamsE$_ZZN4cute6detail16composition_implINS_5tupleIJNS_1CILi8EEENS3_ILi2EEES5_S5_S4_S5_EEENS2_IJNS3_ILi1EEEiiiNS3_ILi72EEENS3_ILi512EEEEEENS2_IJNS3_ILi4EEES5_EEENS2_IJNS3_ILi16EEENS3_ILi8192EEEEEEEEDaRKT_RKT0_RKT1_RKT2_ENKUlRKT_RKT0_E_clISB_SD_EEDaSU_SX_ - $_ZN7cutlass13device_kernelIN5flash19enable_sm80_to_sm89INS1_16FlashAttnBwdSm80INS1_25CollectiveMainloopBwdSm80ILi2ELi2EN4cute5tupleIJNS5_1CILi128EEES8_NS7_ILi64EEEEEENS_10bfloat16_tEfNS_4arch4Sm80ELb0ELb0ELb1ELb0ELb0ELb0ELb0ELb0ELi2ELi4ELi4ELi4ELb0EEENS1_21CollectiveEpilogueBwdISA_SB_SD_Li256ELb0ELb0ELi2EEENS1_19SingleTileSchedulerILb0ELb0ELb0ELi128EEEEEEEEEvNT_6ParamsE$_ZZN4cute6detail16composition_implINS_5tupleIJNS_1CILi8EEENS3_ILi2EEES5_S5_S4_S5_EEENS2_IJNS3_ILi1EEEiiiNS3_ILi72EEENS3_ILi512EEEEEENS2_IJNS2_IJS5_S5_S5_EEES5_NS3_ILi4EEEEEENS2_IJNS2_IJS7_S9_S4_EEENS3_ILi4096EEENS3_ILi16EEEEEEEEDaRKT_RKT0_RKT1_RKT2_ENKUlRKT_RKT0_E_clISC_SG_EEDaSW_SZ_)
$_ZN7cutlass13device_kernelIN5flash19enable_sm80_to_sm89INS1_16FlashAttnBwdSm80INS1_25CollectiveMainloopBwdSm80ILi2ELi2EN4cute5tupleIJNS5_1CILi128EEES8_NS7_ILi64EEEEEENS_10bfloat16_tEfNS_4arch4Sm80ELb0ELb0ELb1ELb0ELb0ELb0ELb0ELb0ELi2ELi4ELi4ELi4ELb0EEENS1_21CollectiveEpilogueBwdISA_SB_SD_Li256ELb0ELb0ELi2EEENS1_19SingleTileSchedulerILb0ELb0ELb0ELi128EEEEEEEEEvNT_6ParamsE$_ZZN4cute6detail16composition_implINS_5tupleIJNS_1CILi8EEENS3_ILi2EEES5_S5_S4_S5_EEENS2_IJNS3_ILi1EEEiiiNS3_ILi72EEENS3_ILi512EEEEEENS2_IJNS2_IJS5_S5_S5_EEES5_NS3_ILi4EEEEEENS2_IJNS2_IJS7_S9_S4_EEENS3_ILi4096EEENS3_ILi16EEEEEEEEDaRKT_RKT0_RKT1_RKT2_ENKUlRKT_RKT0_E_clISC_SG_EEDaSW_SZ_:
[----:B------:R-:W-:Y:S01]  /*d9a0*/  IMAD.MOV.U32 R8, RZ, RZ, R68 ;  /* 0x000000ffff087224 */ /* 0x000fe200078e0044 */
[----:B------:R-:W-:Y:S01]  /*d9b0*/  IADD3 R74, R68, -c[0x0][0x20], RZ ;  /* 0x80000800444a7a10 */ /* 0x000fe20007ffe0ff */
        /* <DEDUP_REMOVED lines=31> */
        .type           $_ZN7cutlass13device_kernelIN5flash19enable_sm80_to_sm89INS1_16FlashAttnBwdSm80INS1_25CollectiveMainloopBwdSm80ILi2ELi2EN4cute5tupleIJNS5_1CILi128EEES8_NS7_ILi64EEEEEENS_10bfloat16_tEfNS_4arch4Sm80ELb0ELb0ELb1ELb0ELb0ELb0ELb0ELb0ELi2ELi4ELi4ELi4ELb0EEENS1_21CollectiveEpilogueBwdISA_SB_SD_Li256ELb0ELb0ELi2EEENS1_19SingleTileSchedulerILb0ELb0ELb0ELi128EEEEEEEEEvNT_6ParamsE$_ZZN4cute6detail16composition_implINS_5tupleIJNS_1CILi8EEENS3_ILi2EEES5_S5_S4_S5_EEENS2_IJNS3_ILi1EEEiiiNS3_ILi72EEENS3_ILi512EEEEEENS2_IJNS3_ILi4EEES5_EEENS2_IJNS3_ILi16EEENS3_ILi8192EEEEEEEEDaRKT_RKT0_RKT1_RKT2_ENKUlRKT_RKT0_E_clISB_SD_EEDaSU_SX_,@function
        .size           $_ZN7cutlass13device_kernelIN5flash19enable_sm80_to_sm89INS1_16FlashAttnBwdSm80INS1_25CollectiveMainloopBwdSm80ILi2ELi2EN4cute5tupleIJNS5_1CILi128EEES8_NS7_ILi64EEEEEENS_10bfloat16_tEfNS_4arch4Sm80ELb0ELb0ELb1ELb0ELb0ELb0ELb0ELb0ELi2ELi4ELi4ELi4ELb0EEENS1_21CollectiveEpilogueBwdISA_SB_SD_Li256ELb0ELb0ELi2EEENS1_19SingleTileSchedulerILb0ELb0ELb0ELi128EEEEEEEEEvNT_6ParamsE$_ZZN4cute6detail16composition_implINS_5tupleIJNS_1CILi8EEENS3_ILi2EEES5_S5_S4_S5_EEENS2_IJNS3_ILi1EEEiiiNS3_ILi72EEENS3_ILi512EEEEEENS2_IJNS3_ILi4EEES5_EEENS2_IJNS3_ILi16EEENS3_ILi8192EEEEEEEEDaRKT_RKT0_RKT1_RKT2_ENKUlRKT_RKT0_E_clISB_SD_EEDaSU_SX_,($_ZN7cutlass13device_kernelIN5flash19enable_sm80_to_sm89INS1_16FlashAttnBwdSm80INS1_25CollectiveMainloopBwdSm80ILi2ELi2EN4cute5tupleIJNS5_1CILi128EEES8_NS7_ILi64EEEEEENS_10bfloat16_tEfNS_4arch4Sm80ELb0ELb0ELb1ELb0ELb0ELb0ELb0ELb0ELi2ELi4ELi4ELi4ELb0EEENS1_21CollectiveEpilogueBwdISA_SB_SD_Li256ELb0ELb0ELi2EEENS1_19SingleTileSchedulerILb0ELb0ELb0ELi128EEEEEEEEEvNT_6ParamsE$_ZZN4cute6detail16composition_implINS_5tupleIJNS_1CILi8EEENS3_ILi2EEES5_S5_S4_S5_EEENS2_IJNS3_ILi1EEEiiiNS3_ILi72EEENS3_ILi512EEEEEENS2_IJS5_S5_EEENS2_IJS7_S4_EEEEEDaRKT_RKT0_RKT1_RKT2_ENKUlRKT_RKT0_E_clIS5_S4_EEDaSR_SU_ - $_ZN7cutlass13device_kernelIN5flash19enable_sm80_to_sm89INS1_16FlashAttnBwdSm80INS1_25CollectiveMainloopBwdSm80ILi2ELi2EN4cute5tupleIJNS5_1CILi128EEES8_NS7_ILi64EEEEEENS_10bfloat16_tEfNS_4arch4Sm80ELb0ELb0ELb1ELb0ELb0ELb0ELb0ELb0ELi2ELi4ELi4ELi4ELb0EEENS1_21CollectiveEpilogueBwdISA_SB_SD_Li256ELb0ELb0ELi2EEENS1_19SingleTileSchedulerILb0ELb0ELb0ELi128EEEEEEEEEvNT_6ParamsE$_ZZN4cute6detail16composition_implINS_5tupleIJNS_1CILi8EEENS3_ILi2EEES5_S5_S4_S5_EEENS2_IJNS3_ILi1EEEiiiNS3_ILi72EEENS3_ILi512EEEEEENS2_IJNS3_ILi4EEES5_EEENS2_IJNS3_ILi16EEENS3_ILi8192EEEEEEEEDaRKT_RKT0_RKT1_RKT2_ENKUlRKT_RKT0_E_clISB_SD_EEDaSU_SX_)
$_ZN7cutlass13device_kernelIN5flash19enable_sm80_to_sm89INS1_16FlashAttnBwdSm80INS1_25CollectiveMainloopBwdSm80ILi2ELi2EN4cute5tupleIJNS5_1CILi128EEES8_NS7_ILi64EEEEEENS_10bfloat16_tEfNS_4arch4Sm80ELb0ELb0ELb1ELb0ELb0ELb0ELb0ELb0ELi2ELi4ELi4ELi4ELb0EEENS1_21CollectiveEpilogueBwdISA_SB_SD_Li256ELb0ELb0ELi2EEENS1_19SingleTileSchedulerILb0ELb0ELb0ELi128EEEEEEEEEvNT_6ParamsE$_ZZN4cute6detail16composition_implINS_5tupleIJNS_1CILi8EEENS3_ILi2EEES5_S5_S4_S5_EEENS2_IJNS3_ILi1EEEiiiNS3_ILi72EEENS3_ILi512EEEEEENS2_IJNS3_ILi4EEES5_EEENS2_IJNS3_ILi16EEENS3_ILi8192EEEEEEEEDaRKT_RKT0_RKT1_RKT2_ENKUlRKT_RKT0_E_clISB_SD_EEDaSU_SX_:
        /* <DEDUP_REMOVED lines=35> */
        .type           $_ZN7cutlass13device_kernelIN5flash19enable_sm80_to_sm89INS1_16FlashAttnBwdSm80INS1_25CollectiveMainloopBwdSm80ILi2ELi2EN4cute5tupleIJNS5_1CILi128EEES8_NS7_ILi64EEEEEENS_10bfloat16_tEfNS_4arch4Sm80ELb0ELb0ELb1ELb0ELb0ELb0ELb0ELb0ELi2ELi4ELi4ELi4ELb0EEENS1_21CollectiveEpilogueBwdISA_SB_SD_Li256ELb0ELb0ELi2EEENS1_19SingleTileSchedulerILb0ELb0ELb0ELi128EEEEEEEEEvNT_6ParamsE$_ZZN4cute6detail16composition_implINS_5tupleIJNS_1CILi8EEENS3_ILi2EEES5_S5_S4_S5_EEENS2_IJNS3_ILi1EEEiiiNS3_ILi72EEENS3_ILi512EEEEEENS2_IJS5_S5_EEENS2_IJS7_S4_EEEEEDaRKT_RKT0_RKT1_RKT2_ENKUlRKT_RKT0_E_clIS5_S4_EEDaSR_SU_,@function
        .size           $_ZN7cutlass13device_kernelIN5flash19enable_sm80_to_sm89INS1_16FlashAttnBwdSm80INS1_25CollectiveMainloopBwdSm80ILi2ELi2EN4cute5tupleIJNS5_1CILi128EEES8_NS7_ILi64EEEEEENS_10bfloat16_tEfNS_4arch4Sm80ELb0ELb0ELb1ELb0ELb0ELb0ELb0ELb0ELi2ELi4ELi4ELi4ELb0EEENS1_21CollectiveEpilogueBwdISA_SB_SD_Li256ELb0ELb0ELi2EEENS1_19SingleTileSchedulerILb0ELb0ELb0ELi128EEEEEEEEEvNT_6ParamsE$_ZZN4cute6detail16composition_implINS_5tupleIJNS_1CILi8EEENS3_ILi2EEES5_S5_S4_S5_EEENS2_IJNS3_ILi1EEEiiiNS3_ILi72EEENS3_ILi512EEEEEENS2_IJS5_S5_EEENS2_IJS7_S4_EEEEEDaRKT_RKT0_RKT1_RKT2_ENKUlRKT_RKT0_E_clIS5_S4_EEDaSR_SU_,($_ZN7cutlass13device_kernelIN5flash19enable_sm80_to_sm89INS1_16FlashAttnBwdSm80INS1_25CollectiveMainloopBwdSm80ILi2ELi2EN4cute5tupleIJNS5_1CILi128EEES8_NS7_ILi64EEEEEENS_10bfloat16_tEfNS_4arch4Sm80ELb0ELb0ELb1ELb0ELb0ELb0ELb0ELb0ELi2ELi4ELi4ELi4ELb0EEENS1_21CollectiveEpilogueBwdISA_SB_SD_Li256ELb0ELb0ELi2EEENS1_19SingleTileSchedulerILb0ELb0ELb0ELi128EEEEEEEEEvNT_6ParamsE$_ZZN4cute6detail16composition_implINS_5tupleIJNS_1CILi8EEENS3_ILi2EEES5_S5_S4_S5_EEENS2_IJNS3_ILi1EEEiiiNS3_ILi72EEENS3_ILi512EEEEEENS2_IJS5_S5_S5_EEENS2_IJS7_S9_S4_EEEEEDaRKT_RKT0_RKT1_RKT2_ENKUlRKT_RKT0_E_clIS5_S4_EEDaSR_SU_ - $_ZN7cutlass13device_kernelIN5flash19enable_sm80_to_sm89INS1_16FlashAttnBwdSm80INS1_25CollectiveMainloopBwdSm80ILi2ELi2EN4cute5tupleIJNS5_1CILi128EEES8_NS7_ILi64EEEEEENS_10bfloat16_tEfNS_4arch4Sm80ELb0ELb0ELb1ELb0ELb0ELb0ELb0ELb0ELi2ELi4ELi4ELi4ELb0EEENS1_21CollectiveEpilogueBwdISA_SB_SD_Li256ELb0ELb0ELi2EEENS1_19SingleTileSchedulerILb0ELb0ELb0ELi128EEEEEEEEEvNT_6ParamsE$_ZZN4cute6detail16composition_implINS_5tupleIJNS_1CILi8EEENS3_ILi2EEES5_S5_S4_S5_EEENS2_IJNS3_ILi1EEEiiiNS3_ILi72EEENS3_ILi512EEEEEENS2_IJS5_S5_EEENS2_IJS7_S4_EEEEEDaRKT_RKT0_RKT1_RKT2_ENKUlRKT_RKT0_E_clIS5_S4_EEDaSR_SU_)
$_ZN7cutlass13device_kernelIN5flash19enable_sm80_to_sm89INS1_16FlashAttnBwdSm80INS1_25CollectiveMainloopBwdSm80ILi2ELi2EN4cute5tupleIJNS5_1CILi128EEES8_NS7_ILi64EEEEEENS_10bfloat16_tEfNS_4arch4Sm80ELb0ELb0ELb1ELb0ELb0ELb0ELb0ELb0ELi2ELi4ELi4ELi4ELb0EEENS1_21CollectiveEpilogueBwdISA_SB_SD_Li256ELb0ELb0ELi2EEENS1_19SingleTileSchedulerILb0ELb0ELb0ELi128EEEEEEEEEvNT_6ParamsE$_ZZN4cute6detail16composition_implINS_5tupleIJNS_1CILi8EEENS3_ILi2EEES5_S5_S4_S5_EEENS2_IJNS3_ILi1EEEiiiNS3_ILi72EEENS3_ILi512EEEEEENS2_IJS5_S5_EEENS2_IJS7_S4_EEEEEDaRKT_RKT0_RKT1_RKT2_ENKUlRKT_RKT0_E_clIS5_S4_EEDaSR_SU_:
[----:B------:R-:W-:Y:S01]  /*dde0*/  IADD3 R3, R14, -c[0x0][0x20], RZ ;  /* 0x800008000e037a10 */ /* 0x000fe20007ffe0ff */
[----:B------:R-:W-:Y:S02]  /*ddf0*/  IMAD.MOV.U32 R8, RZ, RZ, R6 ;  /* 0x000000ffff087224 */ /* 0x000fe400078e0006 */
[----:B------:R-:W-:Y:S02]  /*de00*/  IMAD.MOV.U32 R9, RZ, RZ, R15 ;  /* 0x000000ffff097224 */ /* 0x000fe400078e000f */
[----:B------:R-:W-:Y:S02]  /*de10*/  IMAD.MOV.U32 R80, RZ, RZ, R14 ;  /* 0x000000ffff507224 */ /* 0x000fe400078e000e */
[----:B------:R-:W-:Y:S01]  /*de20*/  IMAD.MOV.U32 R81, RZ, RZ, R7 ;  /* 0x000000ffff517224 */ /* 0x000fe200078e0007 */
[----:B------:R1:W-:Y:S04]  /*de30*/  STL.64 [R1+0x13b8], R8 ;  /* 0x0013b80801007387 */ /* 0x0003e80000100a00 */
[----:B------:R1:W-:Y:S04]  /*de40*/  STL.64 [R1+0x13c0], R80 ;  /* 0x0013c05001007387 */ /* 0x0003e80000100a00 */
[----:B------:R-:W5:Y:S01]  /*de50*/  LDL R3, [R3] ;  /* 0x0000000003037983 */ /* 0x000f620000100800 */
[----:B------:R-:W-:-:S02]  /*de60*/  IADD3 R5, R1, 0x1388, RZ ;  /* 0x0000138801057810 */ /* 0x000fc40007ffe0ff */
[----:B------:R-:W-:Y:S02]  /*de70*/  MOV R6, 0xdee0 ;  /* 0x0000dee000067802 */ /* 0x000fe40000000f00 */
[----:B------:R-:W-:-:S04]  /*de80*/  IADD3 R5, P2, R5, c[0x0][0x20], RZ ;  /* 0x0000080005057a10 */ /* 0x000fc80007f5e0ff */
[C---:B------:R-:W-:Y:S01]  /*de90*/  IADD3 R74, P1, R5.reuse, 0x30, RZ ;  /* 0x00000030054a7810 */ /* 0x040fe20007f3e0ff */
[----:B------:R-:W-:Y:S01]  /*dea0*/  IMAD.X R2, RZ, RZ, c[0x0][0x24], P2 ;  /* 0x00000900ff027624 */ /* 0x000fe200010e06ff */
[----:B------:R-:W-:-:S03]  /*deb0*/  IADD3 R73, R5, 0x40, RZ ;  /* 0x0000004005497810 */ /* 0x000fc60007ffe0ff */
[----:B------:R-:W-:-:S03]  /*dec0*/  IMAD.X R75, RZ, RZ, R2, P1 ;  /* 0x000000ffff4b7224 */ /* 0x000fc600008e0602 */
[----:B-1---5:R-:W-:Y:S05]  /*ded0*/  CALL.REL.NOINC `($_ZN7cutlass13device_kernelIN5flash19enable_sm80_to_sm89INS1_16FlashAttnBwdSm80INS1_25CollectiveMainloopBwdSm80ILi2ELi2EN4cute5tupleIJNS5_1CILi128EEES8_NS7_ILi64EEEEEENS_10bfloat16_tEfNS_4arch4Sm80ELb0ELb0ELb1ELb0ELb0ELb0ELb0ELb0ELi2ELi4ELi4ELi4ELb0EEENS1_21CollectiveEpilogueBwdISA_SB_SD_Li256ELb0ELb0ELi2EEENS1_19SingleTileSchedulerILb0ELb0ELb0ELi128EEEEEEEEEvNT_6ParamsE$_ZZN4cute6detail16composition_implINS_5tupleIJNS_1CILi8EEENS3_ILi2EEES5_S5_S4_S5_EEENS2_IJNS3_ILi1EEEiiiNS3_ILi72EEENS3_ILi512EEEEEES5_S4_EEDaRKT_RKT0_RKT1_RKT2_ENKUlRKT_T0_E_clINS2_IJNS2_IJEEEST_S5_S7_EEENS_17integral_constantIiLi1EEEEEDaSP_SQ_) ;  /* 0x0000065000007944 */ /* 0x022fea0003c00000 */
[----:B-----5:R2:W-:Y:S01]  /*dee0*/  STL [R1+0x13b0], R2 ;  /* 0x0013b00201007387 */ /* 0x0205e20000100800 */
[----:B------:R-:W-:Y:S02]  /*def0*/  IADD3 R3, R5, 0x28, RZ ;  /* 0x0000002805037810 */ /* 0x000fe40007ffe0ff */
[----:B------:R-:W-:Y:S01]  /*df00*/  MOV R6, 0xdf30 ;  /* 0x0000df3000067802 */ /* 0x000fe20000000f00 */
[----:B------:R2:W-:Y:S04]  /*df10*/  STL.64 [R1+0x13a8], R74 ;  /* 0x0013a84a01007387 */ /* 0x0005e80000100a00 */
[----:B-12---:R-:W-:Y:S05]  /*df20*/  CALL.REL.NOINC `($_ZN7cutlass13device_kernelIN5flash19enable_sm80_to_sm89INS1_16FlashAttnBwdSm80INS1_25CollectiveMainloopBwdSm80ILi2ELi2EN4cute5tupleIJNS5_1CILi128EEES8_NS7_ILi64EEEEEENS_10bfloat16_tEfNS_4arch4Sm80ELb0ELb0ELb1ELb0ELb0ELb0ELb0ELb0ELi2ELi4ELi4ELi4ELb0EEENS1_21CollectiveEpilogueBwdISA_SB_SD_Li256ELb0ELb0ELi2EEENS1_19SingleTileSchedulerILb0ELb0ELb0ELi128EEEEEEEEEvNT_6ParamsE$_ZZN4cute6detail16composition_implINS_5tupleIJNS_1CILi8EEENS3_ILi2EEES5_S5_S4_S5_EEENS2_IJNS3_ILi1EEEiiiNS3_ILi72EEENS3_ILi512EEEEEES5_S4_EEDaRKT_RKT0_RKT1_RKT2_ENKUlRKT_T0_E_clINS2_IJNS2_IJS5_EEENS2_IJiEEES7_S7_EEENS_17integral_constantIiLi2EEEEEDaSP_SQ_) ;  /* 0x000006d000007944 */ /* 0x006fea0003c00000 */
[----:B------:R-:W2:Y:S01]  /*df30*/  LDL.64 R8, [R1+0x13a8] ;  /* 0x0013a80001087983 */ /* 0x000ea20000100a00 */
[----:B------:R-:W-:Y:S02]  /*df40*/  IADD3 R3, R5, 0x18, RZ ;  /* 0x0000001805037810 */ /* 0x000fe40007ffe0ff */
[----:B------:R-:W-:Y:S01]  /*df50*/  MOV R6, 0xdf90 ;  /* 0x0000df9000067802 */ /* 0x000fe20000000f00 */
[----:B-----5:R3:W-:Y:S04]  /*df60*/  STL [R1+0x13a0], R2 ;  /* 0x0013a00201007387 */ /* 0x0207e80000100800 */
[----:B--2---:R3:W-:Y:S02]  /*df70*/  STL.64 [R1+0x1398], R8 ;  /* 0x0013980801007387 */ /* 0x0047e40000100a00 */
[----:B-1-3--:R-:W-:Y:S05]  /*df80*/  CALL.REL.NOINC `($_ZN7cutlass13device_kernelIN5flash19enable_sm80_to_sm89INS1_16FlashAttnBwdSm80INS1_25CollectiveMainloopBwdSm80ILi2ELi2EN4cute5tupleIJNS5_1CILi128EEES8_NS7_ILi64EEEEEENS_10bfloat16_tEfNS_4arch4Sm80ELb0ELb0ELb1ELb0ELb0ELb0ELb0ELb0ELi2ELi4ELi4ELi4ELb0EEENS1_21CollectiveEpilogueBwdISA_SB_SD_Li256ELb0ELb0ELi2EEENS1_19SingleTileSchedulerILb0ELb0ELb0ELi128EEEEEEEEEvNT_6ParamsE$_ZZN4cute6detail16composition_implINS_5tupleIJNS_1CILi8EEENS3_ILi2EEES5_S5_S4_S5_EEENS2_IJNS3_ILi1EEEiiiNS3_ILi72EEENS3_ILi512EEEEEES5_S4_EEDaRKT_RKT0_RKT1_RKT2_ENKUlRKT_T0_E_clINS2_IJNS2_IJS5_EEENS2_IJiEEES7_S7_EEENS_17integral_constantIiLi3EEEEEDaSP_SQ_) ;  /* 0x0000071000007944 */ /* 0x00afea0003c00000 */
[----:B------:R-:W2:Y:S01]  /*df90*/  LDL.64 R8, [R1+0x1398] ;  /* 0x0013980001087983 */ /* 0x000ea20000100a00 */
[----:B------:R-:W-:-:S02]  /*dfa0*/  IADD3 R3, R5, 0x8, RZ ;  /* 0x0000000805037810 */ /* 0x000fc40007ffe0ff */
[----:B------:R-:W-:Y:S01]  /*dfb0*/  MOV R6, 0xdff0 ;  /* 0x0000dff000067802 */ /* 0x000fe20000000f00 */
[----:B-----5:R3:W-:Y:S04]  /*dfc0*/  STL [R1+0x1390], R2 ;  /* 0x0013900201007387 */ /* 0x0207e80000100800 */
[----:B--2---:R3:W-:Y:S02]  /*dfd0*/  STL.64 [R1+0x1388], R8 ;  /* 0x0013880801007387 */ /* 0x0047e40000100a00 */
[----:B-1-3--:R-:W-:Y:S05]  /*dfe0*/  CALL.REL.NOINC `($_ZN7cutlass13device_kernelIN5flash19enable_sm80_to_sm89INS1_16FlashAttnBwdSm80INS1_25CollectiveMainloopBwdSm80ILi2ELi2EN4cute5tupleIJNS5_1CILi128EEES8_NS7_ILi64EEEEEENS_10bfloat16_tEfNS_4arch4Sm80ELb0ELb0ELb1ELb0ELb0ELb0ELb0ELb0ELi2ELi4ELi4ELi4ELb0EEENS1_21CollectiveEpilogueBwdISA_SB_SD_Li256ELb0ELb0ELi2EEENS1_19SingleTileSchedulerILb0ELb0ELb0ELi128EEEEEEEEEvNT_6ParamsE$_ZZN4cute6detail16composition_implINS_5tupleIJNS_1CILi8EEENS3_ILi2EEES5_S5_S4_S5_EEENS2_IJNS3_ILi1EEEiiiNS3_ILi72EEENS3_ILi512EEEEEES5_S4_EEDaRKT_RKT0_RKT1_RKT2_ENKUlRKT_T0_E_clINS2_IJNS2_IJS5_EEENS2_IJiEEES7_S7_EEENS_17integral_constantIiLi4EEEEEDaSP_SQ_) ;  /* 0x0000075000007944 */ /* 0x00afea0003c00000 */
[----:B------:R-:W-:Y:S02]  /*dff0*/  MOV R2, R73 ;  /* 0x0000004900027202 */ /* 0x000fe40000000f00 */
[----:B------:R-:W-:Y:S02]  /*e000*/  MOV R6, 0xe020 ;  /* 0x0000e02000067802 */ /* 0x000fe40000000f00 */
[----:B-1---5:R-:W-:Y:S05]  /*e010*/  CALL.REL.NOINC `($_ZN7cutlass13device_kernelIN5flash19enable_sm80_to_sm89INS1_16FlashAttnBwdSm80INS1_25CollectiveMainloopBwdSm80ILi2ELi2EN4cute5tupleIJNS5_1CILi128EEES8_NS7_ILi64EEEEEENS_10bfloat16_tEfNS_4arch4Sm80ELb0ELb0ELb1ELb0ELb0ELb0ELb0ELb0ELi2ELi4ELi4ELi4ELb0EEENS1_21CollectiveEpilogueBwdISA_SB_SD_Li256ELb0ELb0ELi2EEENS1_19SingleTileSchedulerILb0ELb0ELb0ELi128EEEEEEEEEvNT_6ParamsE$_ZN4cute5tupleIJNS_1CILi2EEEiEEC2ERKS2_RKi) ;  /* 0xffffcc2000007944 */ /* 0x022fea0003c3ffff */
[----:B------:R1:W5:Y:S01]  /*e020*/  LDL R2, [R1+0x13c8] ;  /* 0x0013c80001027983 */ /* 0x0003620000100800 */
[----:B------:R-:W-:-:S04]  /*e030*/  MOV R73, 0x0 ;  /* 0x0000000000497802 */ /* 0x000fc80000000f00 */
[----:B------:R-:W-:Y:S05]  /*e040*/  RET.REL.NODEC R72 `(_ZN7cutlass13device_kernelIN5flash19enable_sm80_to_sm89INS1_16FlashAttnBwdSm80INS1_25CollectiveMainloopBwdSm80ILi2ELi2EN4cute5tupleIJNS5_1CILi128EEES8_NS7_ILi64EEEEEENS_10bfloat16_tEfNS_4arch4Sm80ELb0ELb0ELb1ELb0ELb0ELb0ELb0ELb0ELi2ELi4ELi4ELi4ELb0EEENS1_21CollectiveEpilogueBwdISA_SB_SD_Li256ELb0ELb0ELi2EEENS1_19SingleTileSchedulerILb0ELb0ELb0ELi128EEEEEEEEEvNT_6ParamsE) ;  /* 0xffff1fb048007950 */ /* 0x000fea0003c3ffff */
        .type           $_ZN7cutlass13device_kernelIN5flash19enable_sm80_to_sm89INS1_16FlashAttnBwdSm80INS1_25CollectiveMainloopBwdSm80ILi2ELi2EN4cute5tupleIJNS5_1CILi128EEES8_NS7_ILi64EEEEEENS_10bfloat16_tEfNS_4arch4Sm80ELb0ELb0ELb1ELb0ELb0ELb0ELb0ELb0ELi2ELi4ELi4ELi4ELb0EEENS1_21CollectiveEpilogueBwdISA_SB_SD_Li256ELb0ELb0ELi2EEENS1_19SingleTileSchedulerILb0ELb0ELb0ELi128EEEEEEEEEvNT_6ParamsE$_ZZN4cute6detail16composition_implINS_5tupleIJNS_1CILi8EEENS3_ILi2EEES5_S5_S4_S5_EEENS2_IJNS3_ILi1EEEiiiNS3_ILi72EEENS3_ILi512EEEEEENS2_IJS5_S5_S5_EEENS2_IJS7_S9_S4_EEEEEDaRKT_RKT0_RKT1_RKT2_ENKUlRKT_RKT0_E_clIS5_S4_EEDaSR_SU_,@function
        .size           $_ZN7cutlass13device_kernelIN5flash19enable_sm80_to_sm89INS1_16FlashAttnBwdSm80INS1_25CollectiveMainloopBwdSm80ILi2ELi2EN4cute5tupleIJNS5_1CILi128EEES8_NS7_ILi64EEEEEENS_10bfloat16_tEfNS_4arch4Sm80ELb0ELb0ELb1ELb0ELb0ELb0ELb0ELb0ELi2ELi4ELi4ELi4ELb0EEENS1_21CollectiveEpilogueBwdISA_SB_SD_Li256ELb0ELb0ELi2EEENS1_19SingleTileSchedulerILb0ELb0ELb0ELi128EEEEEEEEEvNT_6ParamsE$_ZZN4cute6detail16composition_implINS_5tupleIJNS_1CILi8EEENS3_ILi2EEES5_S5_S4_S5_EEENS2_IJNS3_ILi1EEEiiiNS3_ILi72EEENS3_ILi512EEEEEENS2_IJS5_S5_S5_EEENS2_IJS7_S9_S4_EEEEEDaRKT_RKT0_RKT1_RKT2_ENKUlRKT_RKT0_E_clIS5_S4_EEDaSR_SU_,($_ZN7cutlass13device_kernelIN5flash19enable_sm80_to_sm89INS1_16FlashAttnBwdSm80INS1_25CollectiveMainloopBwdSm80ILi2ELi2EN4cute5tupleIJNS5_1CILi128EEES8_NS7_ILi64EEEEEENS_10bfloat16_tEfNS_4arch4Sm80ELb0ELb0ELb1ELb0ELb0ELb0ELb0ELb0ELi2ELi4ELi4ELi4ELb0EEENS1_21CollectiveEpilogueBwdISA_SB_SD_Li256ELb0ELb0ELi2EEENS1_19SingleTileSchedulerILb0ELb0ELb0ELi128EEEEEEEEEvNT_6ParamsE$_ZZN4cute6detail16composition_implINS_5tupleIJNS_1CILi8EEENS3_ILi2EEES5_S5_S4_S5_EEENS2_IJNS3_ILi1EEEiiiNS3_ILi72EEENS3_ILi512EEEEEENS3_ILi4EEENS3_ILi16EEEEEDaRKT_RKT0_RKT1_RKT2_ENKUlRKT_T0_E_clINS2_IJNS2_IJEEESV_SB_S7_EEENS_17integral_constantIiLi2EEEEEDaSR_SS_ - $_ZN7cutlass13device_kernelIN5flash19enable_sm80_to_sm89INS1_16FlashAttnBwdSm80INS1_25CollectiveMainloopBwdSm80ILi2ELi2EN4cute5tupleIJNS5_1CILi128EEES8_NS7_ILi64EEEEEENS_10bfloat16_tEfNS_4arch4Sm80ELb0ELb0ELb1ELb0ELb0ELb0ELb0ELb0ELi2ELi4ELi4ELi4ELb0EEENS1_21CollectiveEpilogueBwdISA_SB_SD_Li256ELb0ELb0ELi2EEENS1_19SingleTileSchedulerILb0ELb0ELb0ELi128EEEEEEEEEvNT_6ParamsE$_ZZN4cute6detail16composition_implINS_5tupleIJNS_1CILi8EEENS3_ILi2EEES5_S5_S4_S5_EEENS2_IJNS3_ILi1EEEiiiNS3_ILi72EEENS3_ILi512EEEEEENS2_IJS5_S5_S5_EEENS2_IJS7_S9_S4_EEEEEDaRKT_RKT0_RKT1_RKT2_ENKUlRKT_RKT0_E_clIS5_S4_EEDaSR_SU_)
$_ZN7cutlass13device_kernelIN5flash19enable_sm80_to_sm89INS1_16FlashAttnBwdSm80INS1_25CollectiveMainloopBwdSm80ILi2ELi2EN4cute5tupleIJNS5_1CILi128EEES8_NS7_ILi64EEEEEENS_10bfloat16_tEfNS_4arch4Sm80ELb0ELb0ELb1ELb0ELb0ELb0ELb0ELb0ELi2ELi4ELi4ELi4ELb0EEENS1_21CollectiveEpilogueBwdISA_SB_SD_Li256ELb0ELb0ELi2EEENS1_19SingleTileSchedulerILb0ELb0ELb0ELi128EEEEEEEEEvNT_6ParamsE$_ZZN4cute6detail16composition_implINS_5tupleIJNS_1CILi8EEENS3_ILi2EEES5_S5_S4_S5_EEENS2_IJNS3_ILi1EEEiiiNS3_ILi72EEENS3_ILi512EEEEEENS2_IJS5_S5_S5_EEENS2_IJS7_S9_S4_EEEEEDaRKT_RKT0_RKT1_RKT2_ENKUlRKT_RKT0_E_clIS5_S4_EEDaSR_SU_:
[----:B------:R-:W-:Y:S01]  /*e050*/  IADD3 R3, R4, -c[0x0][0x20], RZ ;  /* 0x8000080004037a10 */ /* 0x000fe20007ffe0ff */
        /* <DEDUP_REMOVED lines=35> */
[----:B------:R-:W-:Y:S02]  /*e290*/  MOV R4, R10 ;  /* 0x0000000a00047202 */ /* 0x000fe40000000f00 */
[----:B------:R-:W-:-:S04]  /*e2a0*/  MOV R5, 0x0 ;  /* 0x0000000000057802 */ /* 0x000fc80000000f00 */
[----:B------:R-:W-:Y:S05]  /*e2b0*/  RET.REL.NODEC R4 `(_ZN7cutlass13device_kernelIN5flash19enable_sm80_to_sm89INS1_16FlashAttnBwdSm80INS1_25CollectiveMainloopBwdSm80ILi2ELi2EN4cute5tupleIJNS5_1CILi128EEES8_NS7_ILi64EEEEEENS_10bfloat16_tEfNS_4arch4Sm80ELb0ELb0ELb1ELb0ELb0ELb0ELb0ELb0ELi2ELi4ELi4ELi4ELb0EEENS1_21CollectiveEpilogueBwdISA_SB_SD_Li256ELb0ELb0ELi2EEENS1_19SingleTileSchedulerILb0ELb0ELb0ELi128EEEEEEEEEvNT_6ParamsE) ;  /* 0xffff1d4004007950 */ /* 0x000fea0003c3ffff */
        .type           $_ZN7cutlass13device_kernelIN5flash19enable_sm80_to_sm89INS1_16FlashAttnBwdSm80INS1_25CollectiveMainloopBwdSm80ILi2ELi2EN4cute5tupleIJNS5_1CILi128EEES8_NS7_ILi64EEEEEENS_10bfloat16_tEfNS_4arch4Sm80ELb0ELb0ELb1ELb0ELb0ELb0ELb0ELb0ELi2ELi4ELi4ELi4ELb0EEENS1_21CollectiveEpilogueBwdISA_SB_SD_Li256ELb0ELb0ELi2EEENS1_19SingleTileSchedulerILb0ELb0ELb0ELi128EEEEEEEEEvNT_6ParamsE$_ZZN4cute6detail16composition_implINS_5tupleIJNS_1CILi8EEENS3_ILi2EEES5_S5_S4_S5_EEENS2_IJNS3_ILi1EEEiiiNS3_ILi72EEENS3_ILi512EEEEEENS3_ILi4EEENS3_ILi16EEEEEDaRKT_RKT0_RKT1_RKT2_ENKUlRKT_T0_E_clINS2_IJNS2_IJEEESV_SB_S7_EEENS_17integral_constantIiLi2EEEEEDaSR_SS_,@function
        .size           $_ZN7cutlass13device_kernelIN5flash19enable_sm80_to_sm89INS1_16FlashAttnBwdSm80INS1_25CollectiveMainloopBwdSm80ILi2ELi2EN4cute5tupleIJNS5_1CILi128EEES8_NS7_ILi64EEEEEENS_10bfloat16_tEfNS_4arch4Sm80ELb0ELb0ELb1ELb0ELb0ELb0ELb0ELb0ELi2ELi4ELi4ELi4ELb0EEENS1_21CollectiveEpilogueBwdISA_SB_SD_Li256ELb0ELb0ELi2EEENS1_19SingleTileSchedulerILb0ELb0ELb0ELi128EEEEEEEEEvNT_6ParamsE$_ZZN4cute6detail16composition_implINS_5tupleIJNS_1CILi8EEENS3_ILi2EEES5_S5_S4_S5_EEENS2_IJNS3_ILi1EEEiiiNS3_ILi72EEENS3_ILi512EEEEEENS3_ILi4EEENS3_ILi16EEEEEDaRKT_RKT0_RKT1_RKT2_ENKUlRKT_T0_E_clINS2_IJNS2_IJEEESV_SB_S7_EEENS_17integral_constantIiLi2EEEEEDaSR_SS_,($_ZN7cutlass13device_kernelIN5flash19enable_sm80_to_sm89INS1_16FlashAttnBwdSm80INS1_25CollectiveMainloopBwdSm80ILi2ELi2EN4cute5tupleIJNS5_1CILi128EEES8_NS7_ILi64EEEEEENS_10bfloat16_tEfNS_4arch4Sm80ELb0ELb0ELb1ELb0ELb0ELb0ELb0ELb0ELi2ELi4ELi4ELi4ELb0EEENS1_21CollectiveEpilogueBwdISA_SB_SD_Li256ELb0ELb0ELi2EEENS1_19SingleTileSchedulerILb0ELb0ELb0ELi128EEEEEEEEEvNT_6ParamsE$_ZZN4cute6detail16composition_implINS_5tupleIJNS_1CILi8EEENS3_ILi2EEES5_S5_S4_S5_EEENS2_IJNS3_ILi1EEEiiiNS3_ILi72EEENS3_ILi512EEEEEENS3_ILi4EEENS3_ILi16EEEEEDaRKT_RKT0_RKT1_RKT2_ENKUlRKT_T0_E_clINS2_IJNS2_IJS5_EEENS2_IJiEEES5_S7_EEENS_17integral_constantIiLi3EEEEEDaSR_SS_ - $_ZN7cutlass13device_kernelIN5flash19enable_sm80_to_sm89INS1_16FlashAttnBwdSm80INS1_25CollectiveMainloopBwdSm80ILi2ELi2EN4cute5tupleIJNS5_1CILi128EEES8_NS7_ILi64EEEEEENS_10bfloat16_tEfNS_4arch4Sm80ELb0ELb0ELb1ELb0ELb0ELb0ELb0ELb0ELi2ELi4ELi4ELi4ELb0EEENS1_21CollectiveEpilogueBwdISA_SB_SD_Li256ELb0ELb0ELi2EEENS1_19SingleTileSchedulerILb0ELb0ELb0ELi128EEEEEEEEEvNT_6ParamsE$_ZZN4cute6detail16composition_implINS_5tupleIJNS_1CILi8EEENS3_ILi2EEES5_S5_S4_S5_EEENS2_IJNS3_ILi1EEEiiiNS3_ILi72EEENS3_ILi512EEEEEENS3_ILi4EEENS3_ILi16EEEEEDaRKT_RKT0_RKT1_RKT2_ENKUlRKT_T0_E_clINS2_IJNS2_IJEEESV_SB_S7_EEENS_17integral_constantIiLi2EEEEEDaSR_SS_)
$_ZN7cutlass13device_kernelIN5flash19enable_sm80_to_sm89INS1_16FlashAttnBwdSm80INS1_25CollectiveMainloopBwdSm80ILi2ELi2EN4cute5tupleIJNS5_1CILi128EEES8_NS7_ILi64EEEEEENS_10bfloat16_tEfNS_4arch4Sm80ELb0ELb0ELb1ELb0ELb0ELb0ELb0ELb0ELi2ELi4ELi4ELi4ELb0EEENS1_21CollectiveEpilogueBwdISA_SB_SD_Li256ELb0ELb0ELi2EEENS1_19SingleTileSchedulerILb0ELb0ELb0ELi128EEEEEEEEEvNT_6ParamsE$_ZZN4cute6detail16composition_implINS_5tupleIJNS_1CILi8EEENS3_ILi2EEES5_S5_S4_S5_EEENS2_IJNS3_ILi1EEEiiiNS3_ILi72EEENS3_ILi512EEEEEENS3_ILi4EEENS3_ILi16EEEEEDaRKT_RKT0_RKT1_RKT2_ENKUlRKT_T0_E_clINS2_IJNS2_IJEEESV_SB_S7_EEENS_17integral_constantIiLi2EEEEEDaSR_SS_:
        /* <DEDUP_REMOVED lines=13> */
        .type           $_ZN7cutlass13device_kernelIN5flash19enable_sm80_to_sm89INS1_16FlashAttnBwdSm80INS1_25CollectiveMainloopBwdSm80ILi2ELi2EN4cute5tupleIJNS5_1CILi128EEES8_NS7_ILi64EEEEEENS_10bfloat16_tEfNS_4arch4Sm80ELb0ELb0ELb1ELb0ELb0ELb0ELb0ELb0ELi2ELi4ELi4ELi4ELb0EEENS1_21CollectiveEpilogueBwdISA_SB_SD_Li256ELb0ELb0ELi2EEENS1_19SingleTileSchedulerILb0ELb0ELb0ELi128EEEEEEEEEvNT_6ParamsE$_ZZN4cute6detail16composition_implINS_5tupleIJNS_1CILi8EEENS3_ILi2EEES5_S5_S4_S5_EEENS2_IJNS3_ILi1EEEiiiNS3_ILi72EEENS3_ILi512EEEEEENS3_ILi4EEENS3_ILi16EEEEEDaRKT_RKT0_RKT1_RKT2_ENKUlRKT_T0_E_clINS2_IJNS2_IJS5_EEENS2_IJiEEES5_S7_EEENS_17integral_constantIiLi3EEEEEDaSR_SS_,@function
        .size           $_ZN7cutlass13device_kernelIN5flash19enable_sm80_to_sm89INS1_16FlashAttnBwdSm80INS1_25CollectiveMainloopBwdSm80ILi2ELi2EN4cute5tupleIJNS5_1CILi128EEES8_NS7_ILi64EEEEEENS_10bfloat16_tEfNS_4arch4Sm80ELb0ELb0ELb1ELb0ELb0ELb0ELb0ELb0ELi2ELi4ELi4ELi4ELb0EEENS1_21CollectiveEpilogueBwdISA_SB_SD_Li256ELb0ELb0ELi2EEENS1_19SingleTileSchedulerILb0ELb0ELb0ELi128EEEEEEEEEvNT_6ParamsE$_ZZN4cute6detail16composition_implINS_5tupleIJNS_1CILi8EEENS3_ILi2EEES5_S5_S4_S5_EEENS2_IJNS3_ILi1EEEiiiNS3_ILi72EEENS3_ILi512EEEEEENS3_ILi4EEENS3_ILi16EEEEEDaRKT_RKT0_RKT1_RKT2_ENKUlRKT_T0_E_clINS2_IJNS2_IJS5_EEENS2_IJiEEES5_S7_EEENS_17integral_constantIiLi3EEEEEDaSR_SS_,($_ZN7cutlass13device_kernelIN5flash19enable_sm80_to_sm89INS1_16FlashAttnBwdSm80INS1_25CollectiveMainloopBwdSm80ILi2ELi2EN4cute5tupleIJNS5_1CILi128EEES8_NS7_ILi64EEEEEENS_10bfloat16_tEfNS_4arch4Sm80ELb0ELb0ELb1ELb0ELb0ELb0ELb0ELb0ELi2ELi4ELi4ELi4ELb0EEENS1_21CollectiveEpilogueBwdISA_SB_SD_Li256ELb0ELb0ELi2EEENS1_19SingleTileSchedulerILb0ELb0ELb0ELi128EEEEEEEEEvNT_6ParamsE$_ZZN4cute6detail16composition_implINS_5tupleIJNS_1CILi8EEENS3_ILi2EEES5_S5_S4_S5_EEENS2_IJNS3_ILi1EEEiiiNS3_ILi72EEENS3_ILi512EEEEEENS3_ILi4EEENS3_ILi16EEEEEDaRKT_RKT0_RKT1_RKT2_ENKUlRKT_T0_E_clINS2_IJNS2_IJS5_S5_EEENS2_IJiiEEES7_S7_EEENS_17integral_constantIiLi4EEEEEDaSR_SS_ - $_ZN7cutlass13device_kernelIN5flash19enable_sm80_to_sm89INS1_16FlashAttnBwdSm80INS1_25CollectiveMainloopBwdSm80ILi2ELi2EN4cute5tupleIJNS5_1CILi128EEES8_NS7_ILi64EEEEEENS_10bfloat16_tEfNS_4arch4Sm80ELb0ELb0ELb1ELb0ELb0ELb0ELb0ELb0ELi2ELi4ELi4ELi4ELb0EEENS1_21CollectiveEpilogueBwdISA_SB_SD_Li256ELb0ELb0ELi2EEENS1_19SingleTileSchedulerILb0ELb0ELb0ELi128EEEEEEEEEvNT_6ParamsE$_ZZN4cute6detail16composition_implINS_5tupleIJNS_1CILi8EEENS3_ILi2EEES5_S5_S4_S5_EEENS2_IJNS3_ILi1EEEiiiNS3_ILi72EEENS3_ILi512EEEEEENS3_ILi4EEENS3_ILi16EEEEEDaRKT_RKT0_RKT1_RKT2_ENKUlRKT_T0_E_clINS2_IJNS2_IJS5_EEENS2_IJiEEES5_S7_EEENS_17integral_constantIiLi3EEEEEDaSR_SS_)
$_ZN7cutlass13device_kernelIN5flash19enable_sm80_to_sm89INS1_16FlashAttnBwdSm80INS1_25CollectiveMainloopBwdSm80ILi2ELi2EN4cute5tupleIJNS5_1CILi128EEES8_NS7_ILi64EEEEEENS_10bfloat16_tEfNS_4arch4Sm80ELb0ELb0ELb1ELb0ELb0ELb0ELb0ELb0ELi2ELi4ELi4ELi4ELb0EEENS1_21CollectiveEpilogueBwdISA_SB_SD_Li256ELb0ELb0ELi2EEENS1_19SingleTileSchedulerILb0ELb0ELb0ELi128EEEEEEEEEvNT_6ParamsE$_ZZN4cute6detail16composition_implINS_5tupleIJNS_1CILi8EEENS3_ILi2EEES5_S5_S4_S5_EEENS2_IJNS3_ILi1EEEiiiNS3_ILi72EEENS3_ILi512EEEEEENS3_ILi4EEENS3_ILi16EEEEEDaRKT_RKT0_RKT1_RKT2_ENKUlRKT_T0_E_clINS2_IJNS2_IJS5_EEENS2_IJiEEES5_S7_EEENS_17integral_constantIiLi3EEEEEDaSR_SS_:
        /* <DEDUP_REMOVED lines=16> */
        .type           $_ZN7cutlass13device_kernelIN5flash19enable_sm80_to_sm89INS1_16FlashAttnBwdSm80INS1_25CollectiveMainloopBwdSm80ILi2ELi2EN4cute5tupleIJNS5_1CILi128EEES8_NS7_ILi64EEEEEENS_10bfloat16_tEfNS_4arch4Sm80ELb0ELb0ELb1ELb0ELb0ELb0ELb0ELb0ELi2ELi4ELi4ELi4ELb0EEENS1_21CollectiveEpilogueBwdISA_SB_SD_Li256ELb0ELb0ELi2EEENS1_19SingleTileSchedulerILb0ELb0ELb0ELi128EEEEEEEEEvNT_6ParamsE$_ZZN4cute6detail16composition_implINS_5tupleIJNS_1CILi8EEENS3_ILi2EEES5_S5_S4_S5_EEENS2_IJNS3_ILi1EEEiiiNS3_ILi72EEENS3_ILi512EEEEEENS3_ILi4EEENS3_ILi16EEEEEDaRKT_RKT0_RKT1_RKT2_ENKUlRKT_T0_E_clINS2_IJNS2_IJS5_S5_EEENS2_IJiiEEES7_S7_EEENS_17integral_constantIiLi4EEEEEDaSR_SS_,@function
        .size           $_ZN7cutlass13device_kernelIN5flash19enable_sm80_to_sm89INS1_16FlashAttnBwdSm80INS1_25CollectiveMainloopBwdSm80ILi2ELi2EN4cute5tupleIJNS5_1CILi128EEES8_NS7_ILi64EEEEEENS_10bfloat16_tEfNS_4arch4Sm80ELb0ELb0ELb1ELb0ELb0ELb0ELb0ELb0ELi2ELi4ELi4ELi4ELb0EEENS1_21CollectiveEpilogueBwdISA_SB_SD_Li256ELb0ELb0ELi2EEENS1_19SingleTileSchedulerILb0ELb0ELb0ELi128EEEEEEEEEvNT_6ParamsE$_ZZN4cute6detail16composition_implINS_5tupleIJNS_1CILi8EEENS3_ILi2EEES5_S5_S4_S5_EEENS2_IJNS3_ILi1EEEiiiNS3_ILi72EEENS3_ILi512EEEEEENS3_ILi4EEENS3_ILi16EEEEEDaRKT_RKT0_RKT1_RKT2_ENKUlRKT_T0_E_clINS2_IJNS2_IJS5_S5_EEENS2_IJiiEEES7_S7_EEENS_17integral_constantIiLi4EEEEEDaSR_SS_,($_ZN7cutlass13device_kernelIN5flash19enable_sm80_to_sm89INS1_16FlashAttnBwdSm80INS1_25CollectiveMainloopBwdSm80ILi2ELi2EN4cute5tupleIJNS5_1CILi128EEES8_NS7_ILi64EEEEEENS_10bfloat16_tEfNS_4arch4Sm80ELb0ELb0ELb1ELb0ELb0ELb0ELb0ELb0ELi2ELi4ELi4ELi4ELb0EEENS1_21CollectiveEpilogueBwdISA_SB_SD_Li256ELb0ELb0ELi2EEENS1_19SingleTileSchedulerILb0ELb0ELb0ELi128EEEEEEEEEvNT_6ParamsE$_ZZN4cute6detail16composition_implINS_5tupleIJNS_1CILi8EEENS3_ILi2EEES5_S5_S4_S5_EEENS2_IJNS3_ILi1EEEiiiNS3_ILi72EEENS3_ILi512EEEEEES5_S4_EEDaRKT_RKT0_RKT1_RKT2_ENKUlRKT_T0_E_clINS2_IJNS2_IJEEEST_S5_S7_EEENS_17integral_constantIiLi1EEEEEDaSP_SQ_ - $_ZN7cutlass13device_kernelIN5flash19enable_sm80_to_sm89INS1_16FlashAttnBwdSm80INS1_25CollectiveMainloopBwdSm80ILi2ELi2EN4cute5tupleIJNS5_1CILi128EEES8_NS7_ILi64EEEEEENS_10bfloat16_tEfNS_4arch4Sm80ELb0ELb0ELb1ELb0ELb0ELb0ELb0ELb0ELi2ELi4ELi4ELi4ELb0EEENS1_21CollectiveEpilogueBwdISA_SB_SD_Li256ELb0ELb0ELi2EEENS1_19SingleTileSchedulerILb0ELb0ELb0ELi128EEEEEEEEEvNT_6ParamsE$_ZZN4cute6detail16composition_implINS_5tupleIJNS_1CILi8EEENS3_ILi2EEES5_S5_S4_S5_EEENS2_IJNS3_ILi1EEEiiiNS3_ILi72EEENS3_ILi512EEEEEENS3_ILi4EEENS3_ILi16EEEEEDaRKT_RKT0_RKT1_RKT2_ENKUlRKT_T0_E_clINS2_IJNS2_IJS5_S5_EEENS2_IJiiEEES7_S7_EEENS_17integral_constantIiLi4EEEEEDaSR_SS_)
$_ZN7cutlass13device_kernelIN5flash19enable_sm80_to_sm89INS1_16FlashAttnBwdSm80INS1_25CollectiveMainloopBwdSm80ILi2ELi2EN4cute5tupleIJNS5_1CILi128EEES8_NS7_ILi64EEEEEENS_10bfloat16_tEfNS_4arch4Sm80ELb0ELb0ELb1ELb0ELb0ELb0ELb0ELb0ELi2ELi4ELi4ELi4ELb0EEENS1_21CollectiveEpilogueBwdISA_SB_SD_Li256ELb0ELb0ELi2EEENS1_19SingleTileSchedulerILb0ELb0ELb0ELi128EEEEEEEEEvNT_6ParamsE$_ZZN4cute6detail16composition_implINS_5tupleIJNS_1CILi8EEENS3_ILi2EEES5_S5_S4_S5_EEENS2_IJNS3_ILi1EEEiiiNS3_ILi72EEENS3_ILi512EEEEEENS3_ILi4EEENS3_ILi16EEEEEDaRKT_RKT0_RKT1_RKT2_ENKUlRKT_T0_E_clINS2_IJNS2_IJS5_S5_EEENS2_IJiiEEES7_S7_EEENS_17integral_constantIiLi4EEEEEDaSR_SS_:
        /* <DEDUP_REMOVED lines=10> */
        .type           $_ZN7cutlass13device_kernelIN5flash19enable_sm80_to_sm89INS1_16FlashAttnBwdSm80INS1_25CollectiveMainloopBwdSm80ILi2ELi2EN4cute5tupleIJNS5_1CILi128EEES8_NS7_ILi64EEEEEENS_10bfloat16_tEfNS_4arch4Sm80ELb0ELb0ELb1ELb0ELb0ELb0ELb0ELb0ELi2ELi4ELi4ELi4ELb0EEENS1_21CollectiveEpilogueBwdISA_SB_SD_Li256ELb0ELb0ELi2EEENS1_19SingleTileSchedulerILb0ELb0ELb0ELi128EEEEEEEEEvNT_6ParamsE$_ZZN4cute6detail16composition_implINS_5tupleIJNS_1CILi8EEENS3_ILi2EEES5_S5_S4_S5_EEENS2_IJNS3_ILi1EEEiiiNS3_ILi72EEENS3_ILi512EEEEEES5_S4_EEDaRKT_RKT0_RKT1_RKT2_ENKUlRKT_T0_E_clINS2_IJNS2_IJEEEST_S5_S7_EEENS_17integral_constantIiLi1EEEEEDaSP_SQ_,@function
        .size           $_ZN7cutlass13device_kernelIN5flash19enable_sm80_to_sm89INS1_16FlashAttnBwdSm80INS1_25CollectiveMainloopBwdSm80ILi2ELi2EN4cute5tupleIJNS5_1CILi128EEES8_NS7_ILi64EEEEEENS_10bfloat16_tEfNS_4arch4Sm80ELb0ELb0ELb1ELb0ELb0ELb0ELb0ELb0ELi2ELi4ELi4ELi4ELb0EEENS1_21CollectiveEpilogueBwdISA_SB_SD_Li256ELb0ELb0ELi2EEENS1_19SingleTileSchedulerILb0ELb0ELb0ELi128EEEEEEEEEvNT_6ParamsE$_ZZN4cute6detail16composition_implINS_5tupleIJNS_1CILi8EEENS3_ILi2EEES5_S5_S4_S5_EEENS2_IJNS3_ILi1EEEiiiNS3_ILi72EEENS3_ILi512EEEEEES5_S4_EEDaRKT_RKT0_RKT1_RKT2_ENKUlRKT_T0_E_clINS2_IJNS2_IJEEEST_S5_S7_EEENS_17integral_constantIiLi1EEEEEDaSP_SQ_,($_ZN7cutlass13device_kernelIN5flash19enable_sm80_to_sm89INS1_16FlashAttnBwdSm80INS1_25CollectiveMainloopBwdSm80ILi2ELi2EN4cute5tupleIJNS5_1CILi128EEES8_NS7_ILi64EEEEEENS_10bfloat16_tEfNS_4arch4Sm80ELb0ELb0ELb1ELb0ELb0ELb0ELb0ELb0ELi2ELi4ELi4ELi4ELb0EEENS1_21CollectiveEpilogueBwdISA_SB_SD_Li256ELb0ELb0ELi2EEENS1_19SingleTileSchedulerILb0ELb0ELb0ELi128EEEEEEEEEvNT_6ParamsE$_ZZN4cute6detail16composition_implINS_5tupleIJNS_1CILi8EEENS3_ILi2EEES5_S5_S4_S5_EEENS2_IJNS3_ILi1EEEiiiNS3_ILi72EEENS3_ILi512EEEEEES5_S4_EEDaRKT_RKT0_RKT1_RKT2_ENKUlRKT_T0_E_clINS2_IJNS2_IJS5_EEENS2_IJiEEES7_S7_EEENS_17integral_constantIiLi2EEEEEDaSP_SQ_ - $_ZN7cutlass13device_kernelIN5flash19enable_sm80_to_sm89INS1_16FlashAttnBwdSm80INS1_25CollectiveMainloopBwdSm80ILi2ELi2EN4cute5tupleIJNS5_1CILi128EEES8_NS7_ILi64EEEEEENS_10bfloat16_tEfNS_4arch4Sm80ELb0ELb0ELb1ELb0ELb0ELb0ELb0ELb0ELi2ELi4ELi4ELi4ELb0EEENS1_21CollectiveEpilogueBwdISA_SB_SD_Li256ELb0ELb0ELi2EEENS1_19SingleTileSchedulerILb0ELb0ELb0ELi128EEEEEEEEEvNT_6ParamsE$_ZZN4cute6detail16composition_implINS_5tupleIJNS_1CILi8EEENS3_ILi2EEES5_S5_S4_S5_EEENS2_IJNS3_ILi1EEEiiiNS3_ILi72EEENS3_ILi512EEEEEES5_S4_EEDaRKT_RKT0_RKT1_RKT2_ENKUlRKT_T0_E_clINS2_IJNS2_IJEEEST_S5_S7_EEENS_17integral_constantIiLi1EEEEEDaSP_SQ_)
$_ZN7cutlass13device_kernelIN5flash19enable_sm80_to_sm89INS1_16FlashAttnBwdSm80INS1_25CollectiveMainloopBwdSm80ILi2ELi2EN4cute5tupleIJNS5_1CILi128EEES8_NS7_ILi64EEEEEENS_10bfloat16_tEfNS_4arch4Sm80ELb0ELb0ELb1ELb0ELb0ELb0ELb0ELb0ELi2ELi4ELi4ELi4ELb0EEENS1_21CollectiveEpilogueBwdISA_SB_SD_Li256ELb0ELb0ELi2EEENS1_19SingleTileSchedulerILb0ELb0ELb0ELi128EEEEEEEEEvNT_6ParamsE$_ZZN4cute6detail16composition_implINS_5tupleIJNS_1CILi8EEENS3_ILi2EEES5_S5_S4_S5_EEENS2_IJNS3_ILi1EEEiiiNS3_ILi72EEENS3_ILi512EEEEEES5_S4_EEDaRKT_RKT0_RKT1_RKT2_ENKUlRKT_T0_E_clINS2_IJNS2_IJEEEST_S5_S7_EEENS_17integral_constantIiLi1EEEEEDaSP_SQ_:
        /* <DEDUP_REMOVED lines=10> */
[----:B------:R-:W-:Y:S02]  /*e5d0*/  MOV R8, R6 ;  /* 0x0000000600087202 */ /* 0x000fe40000000f00 */
[----:B------:R-:W-:-:S04]  /*e5e0*/  MOV R9, 0x0 ;  /* 0x0000000000097802 */ /* 0x000fc80000000f00 */
[----:B------:R-:W-:Y:S05]  /*e5f0*/  RET.REL.NODEC R8 `(_ZN7cutlass13device_kernelIN5flash19enable_sm80_to_sm89INS1_16FlashAttnBwdSm80INS1_25CollectiveMainloopBwdSm80ILi2ELi2EN4cute5tupleIJNS5_1CILi128EEES8_NS7_ILi64EEEEEENS_10bfloat16_tEfNS_4arch4Sm80ELb0ELb0ELb1ELb0ELb0ELb0ELb0ELb0ELi2ELi4ELi4ELi4ELb0EEENS1_21CollectiveEpilogueBwdISA_SB_SD_Li256ELb0ELb0ELi2EEENS1_19SingleTileSchedulerILb0ELb0ELb0ELi128EEEEEEEEEvNT_6ParamsE) ;  /* 0xffff1a0008007950 */ /* 0x000fea0003c3ffff */
        .type           $_ZN7cutlass13device_kernelIN5flash19enable_sm80_to_sm89INS1_16FlashAttnBwdSm80INS1_25CollectiveMainloopBwdSm80ILi2ELi2EN4cute5tupleIJNS5_1CILi128EEES8_NS7_ILi64EEEEEENS_10bfloat16_tEfNS_4arch4Sm80ELb0ELb0ELb1ELb0ELb0ELb0ELb0ELb0ELi2ELi4ELi4ELi4ELb0EEENS1_21CollectiveEpilogueBwdISA_SB_SD_Li256ELb0ELb0ELi2EEENS1_19SingleTileSchedulerILb0ELb0ELb0ELi128EEEEEEEEEvNT_6ParamsE$_ZZN4cute6detail16composition_implINS_5tupleIJNS_1CILi8EEENS3_ILi2EEES5_S5_S4_S5_EEENS2_IJNS3_ILi1EEEiiiNS3_ILi72EEENS3_ILi512EEEEEES5_S4_EEDaRKT_RKT0_RKT1_RKT2_ENKUlRKT_T0_E_clINS2_IJNS2_IJS5_EEENS2_IJiEEES7_S7_EEENS_17integral_constantIiLi2EEEEEDaSP_SQ_,@function
        .size           $_ZN7cutlass13device_kernelIN5flash19enable_sm80_to_sm89INS1_16FlashAttnBwdSm80INS1_25CollectiveMainloopBwdSm80ILi2ELi2EN4cute5tupleIJNS5_1CILi128EEES8_NS7_ILi64EEEEEENS_10bfloat16_tEfNS_4arch4Sm80ELb0ELb0ELb1ELb0ELb0ELb0ELb0ELb0ELi2ELi4ELi4ELi4ELb0EEENS1_21CollectiveEpilogueBwdISA_SB_SD_Li256ELb0ELb0ELi2EEENS1_19SingleTileSchedulerILb0ELb0ELb0ELi128EEEEEEEEEvNT_6ParamsE$_ZZN4cute6detail16composition_implINS_5tupleIJNS_1CILi8EEENS3_ILi2EEES5_S5_S4_S5_EEENS2_IJNS3_ILi1EEEiiiNS3_ILi72EEENS3_ILi512EEEEEES5_S4_EEDaRKT_RKT0_RKT1_RKT2_ENKUlRKT_T0_E_clINS2_IJNS2_IJS5_EEENS2_IJiEEES7_S7_EEENS_17integral_constantIiLi2EEEEEDaSP_SQ_,($_ZN7cutlass13device_kernelIN5flash19enable_sm80_to_sm89INS1_16FlashAttnBwdSm80INS1_25CollectiveMainloopBwdSm80ILi2ELi2EN4cute5tupleIJNS5_1CILi128EEES8_NS7_ILi64EEEEEENS_10bfloat16_tEfNS_4arch4Sm80ELb0ELb0ELb1ELb0ELb0ELb0ELb0ELb0ELi2ELi4ELi4ELi4ELb0EEENS1_21CollectiveEpilogueBwdISA_SB_SD_Li256ELb0ELb0ELi2EEENS1_19SingleTileSchedulerILb0ELb0ELb0ELi128EEEEEEEEEvNT_6ParamsE$_ZZN4cute6detail16composition_implINS_5tupleIJNS_1CILi8EEENS3_ILi2EEES5_S5_S4_S5_EEENS2_IJNS3_ILi1EEEiiiNS3_ILi72EEENS3_ILi512EEEEEES5_S4_EEDaRKT_RKT0_RKT1_RKT2_ENKUlRKT_T0_E_clINS2_IJNS2_IJS5_EEENS2_IJiEEES7_S7_EEENS_17integral_constantIiLi3EEEEEDaSP_SQ_ - $_ZN7cutlass13device_kernelIN5flash19enable_sm80_to_sm89INS1_16FlashAttnBwdSm80INS1_25CollectiveMainloopBwdSm80ILi2ELi2EN4cute5tupleIJNS5_1CILi128EEES8_NS7_ILi64EEEEEENS_10bfloat16_tEfNS_4arch4Sm80ELb0ELb0ELb1ELb0ELb0ELb0ELb0ELb0ELi2ELi4ELi4ELi4ELb0EEENS1_21CollectiveEpilogueBwdISA_SB_SD_Li256ELb0ELb0ELi2EEENS1_19SingleTileSchedulerILb0ELb0ELb0ELi128EEEEEEEEEvNT_6ParamsE$_ZZN4cute6detail16composition_implINS_5tupleIJNS_1CILi8EEENS3_ILi2EEES5_S5_S4_S5_EEENS2_IJNS3_ILi1EEEiiiNS3_ILi72EEENS3_ILi512EEEEEES5_S4_EEDaRKT_RKT0_RKT1_RKT2_ENKUlRKT_T0_E_clINS2_IJNS2_IJS5_EEENS2_IJiEEES7_S7_EEENS_17integral_constantIiLi2EEEEEDaSP_SQ_)
$_ZN7cutlass13device_kernelIN5flash19enable_sm80_to_sm89INS1_16FlashAttnBwdSm80INS1_25CollectiveMainloopBwdSm80ILi2ELi2EN4cute5tupleIJNS5_1CILi128EEES8_NS7_ILi64EEEEEENS_10bfloat16_tEfNS_4arch4Sm80ELb0ELb0ELb1ELb0ELb0ELb0ELb0ELb0ELi2ELi4ELi4ELi4ELb0EEENS1_21CollectiveEpilogueBwdISA_SB_SD_Li256ELb0ELb0ELi2EEENS1_19SingleTileSchedulerILb0ELb0ELb0ELi128EEEEEEEEEvNT_6ParamsE$_ZZN4cute6detail16composition_implINS_5tupleIJNS_1CILi8EEENS3_ILi2EEES5_S5_S4_S5_EEENS2_IJNS3_ILi1EEEiiiNS3_ILi72EEENS3_ILi512EEEEEES5_S4_EEDaRKT_RKT0_RKT1_RKT2_ENKUlRKT_T0_E_clINS2_IJNS2_IJS5_EEENS2_IJiEEES7_S7_EEENS_17integral_constantIiLi2EEEEEDaSP_SQ_:
[----:B------:R-:W-:-:S06]  /*e600*/  IADD3 R3, R3, -c[0x0][0x20], RZ ;  /* 0x8000080003037a10 */ /* 0x000fcc0007ffe0ff */
[----:B------:R-:W5:Y:S01]  /*e610*/  LDL R3, [R3] ;  /* 0x0000000003037983 */ /* 0x000f620000100800 */
[----:B------:R-:W-:Y:S02]  /*e620*/  IADD3 R2, R1, 0x16d0, RZ ;  /* 0x000016d001027810 */ /* 0x000fe40007ffe0ff */
[----:B------:R-:W-:Y:S02]  /*e630*/  MOV R4, 0xe660 ;  /* 0x0000e66000047802 */ /* 0x000fe40000000f00 */
[----:B------:R-:W-:Y:S02]  /*e640*/  IADD3 R2, R2, c[0x0][0x20], RZ ;  /* 0x0000080002027a10 */ /* 0x000fe40007ffe0ff */
[----:B-----5:R-:W-:Y:S05]  /*e650*/  CALL.REL.NOINC `($_ZN7cutlass13device_kernelIN5flash19enable_sm80_to_sm89INS1_16FlashAttnBwdSm80INS1_25CollectiveMainloopBwdSm80ILi2ELi2EN4cute5tupleIJNS5_1CILi128EEES8_NS7_ILi64EEEEEENS_10bfloat16_tEfNS_4arch4Sm80ELb0ELb0ELb1ELb0ELb0ELb0ELb0ELb0ELi2ELi4ELi4ELi4ELb0EEENS1_21CollectiveEpilogueBwdISA_SB_SD_Li256ELb0ELb0ELi2EEENS1_19SingleTileSchedulerILb0ELb0ELb0ELi128EEEEEEEEEvNT_6ParamsE$_ZN4cute3eso3ESOILb1ELb0EJNS_5tupleIJNS_1CILi2EEEEEENS2_IJiEEENS3_ILi1EEES7_EEC2ERKS5_RKS6_RKS7_SE_) ;  /* 0xffffa12000007944 */ /* 0x020fea0003c3ffff */
[----:B-1----:R1:W5:Y:S01]  /*e660*/  LDL R2, [R1+0x16d0] ;  /* 0x0016d00001027983 */ /* 0x0023620000100800 */
[----:B------:R-:W-:Y:S02]  /*e670*/  MOV R8, R6 ;  /* 0x0000000600087202 */ /* 0x000fe40000000f00 */
[----:B------:R-:W-:-:S04]  /*e680*/  MOV R9, 0x0 ;  /* 0x0000000000097802 */ /* 0x000fc80000000f00 */
[----:B------:R-:W-:Y:S05]  /*e690*/  RET.REL.NODEC R8 `(_ZN7cutlass13device_kernelIN5flash19enable_sm80_to_sm89INS1_16FlashAttnBwdSm80INS1_25CollectiveMainloopBwdSm80ILi2ELi2EN4cute5tupleIJNS5_1CILi128EEES8_NS7_ILi64EEEEEENS_10bfloat16_tEfNS_4arch4Sm80ELb0ELb0ELb1ELb0ELb0ELb0ELb0ELb0ELi2ELi4ELi4ELi4ELb0EEENS1_21CollectiveEpilogueBwdISA_SB_SD_Li256ELb0ELb0ELi2EEENS1_19SingleTileSchedulerILb0ELb0ELb0ELi128EEEEEEEEEvNT_6ParamsE) ;  /* 0xffff196008007950 */ /* 0x000fea0003c3ffff */
        .type           $_ZN7cutlass13device_kernelIN5flash19enable_sm80_to_sm89INS1_16FlashAttnBwdSm80INS1_25CollectiveMainloopBwdSm80ILi2ELi2EN4cute5tupleIJNS5_1CILi128EEES8_NS7_ILi64EEEEEENS_10bfloat16_tEfNS_4arch4Sm80ELb0ELb0ELb1ELb0ELb0ELb0ELb0ELb0ELi2ELi4ELi4ELi4ELb0EEENS1_21CollectiveEpilogueBwdISA_SB_SD_Li256ELb0ELb0ELi2EEENS1_19SingleTileSchedulerILb0ELb0ELb0ELi128EEEEEEEEEvNT_6ParamsE$_ZZN4cute6detail16composition_implINS_5tupleIJNS_1CILi8EEENS3_ILi2EEES5_S5_S4_S5_EEENS2_IJNS3_ILi1EEEiiiNS3_ILi72EEENS3_ILi512EEEEEES5_S4_EEDaRKT_RKT0_RKT1_RKT2_ENKUlRKT_T0_E_clINS2_IJNS2_IJS5_EEENS2_IJiEEES7_S7_EEENS_17integral_constantIiLi3EEEEEDaSP_SQ_,@function
        .size           $_ZN7cutlass13device_kernelIN5flash19enable_sm80_to_sm89INS1_16FlashAttnBwdSm80INS1_25CollectiveMainloopBwdSm80ILi2ELi2EN4cute5tupleIJNS5_1CILi128EEES8_NS7_ILi64EEEEEENS_10bfloat16_tEfNS_4arch4Sm80ELb0ELb0ELb1ELb0ELb0ELb0ELb0ELb0ELi2ELi4ELi4ELi4ELb0EEENS1_21CollectiveEpilogueBwdISA_SB_SD_Li256ELb0ELb0ELi2EEENS1_19SingleTileSchedulerILb0ELb0ELb0ELi128EEEEEEEEEvNT_6ParamsE$_ZZN4cute6detail16composition_implINS_5tupleIJNS_1CILi8EEENS3_ILi2EEES5_S5_S4_S5_EEENS2_IJNS3_ILi1EEEiiiNS3_ILi72EEENS3_ILi512EEEEEES5_S4_EEDaRKT_RKT0_RKT1_RKT2_ENKUlRKT_T0_E_clINS2_IJNS2_IJS5_EEENS2_IJiEEES7_S7_EEENS_17integral_constantIiLi3EEEEEDaSP_SQ_,($_ZN7cutlass13device_kernelIN5flash19enable_sm80_to_sm89INS1_16FlashAttnBwdSm80INS1_25CollectiveMainloopBwdSm80ILi2ELi2EN4cute5tupleIJNS5_1CILi128EEES8_NS7_ILi64EEEEEENS_10bfloat16_tEfNS_4arch4Sm80ELb0ELb0ELb1ELb0ELb0ELb0ELb0ELb0ELi2ELi4ELi4ELi4ELb0EEENS1_21CollectiveEpilogueBwdISA_SB_SD_Li256ELb0ELb0ELi2EEENS1_19SingleTileSchedulerILb0ELb0ELb0ELi128EEEEEEEEEvNT_6ParamsE$_ZZN4cute6detail16composition_implINS_5tupleIJNS_1CILi8EEENS3_ILi2EEES5_S5_S4_S5_EEENS2_IJNS3_ILi1EEEiiiNS3_ILi72EEENS3_ILi512EEEEEES5_S4_EEDaRKT_RKT0_RKT1_RKT2_ENKUlRKT_T0_E_clINS2_IJNS2_IJS5_EEENS2_IJiEEES7_S7_EEENS_17integral_constantIiLi4EEEEEDaSP_SQ_ - $_ZN7cutlass13device_kernelIN5flash19enable_sm80_to_sm89INS1_16FlashAttnBwdSm80INS1_25CollectiveMainloopBwdSm80ILi2ELi2EN4cute5tupleIJNS5_1CILi128EEES8_NS7_ILi64EEEEEENS_10bfloat16_tEfNS_4arch4Sm80ELb0ELb0ELb1ELb0ELb0ELb0ELb0ELb0ELi2ELi4ELi4ELi4ELb0EEENS1_21CollectiveEpilogueBwdISA_SB_SD_Li256ELb0ELb0ELi2EEENS1_19SingleTileSchedulerILb0ELb0ELb0ELi128EEEEEEEEEvNT_6ParamsE$_ZZN4cute6detail16composition_implINS_5tupleIJNS_1CILi8EEENS3_ILi2EEES5_S5_S4_S5_EEENS2_IJNS3_ILi1EEEiiiNS3_ILi72EEENS3_ILi512EEEEEES5_S4_EEDaRKT_RKT0_RKT1_RKT2_ENKUlRKT_T0_E_clINS2_IJNS2_IJS5_EEENS2_IJiEEES7_S7_EEENS_17integral_constantIiLi3EEEEEDaSP_SQ_)
$_ZN7cutlass13device_kernelIN5flash19enable_sm80_to_sm89INS1_16FlashAttnBwdSm80INS1_25CollectiveMainloopBwdSm80ILi2ELi2EN4cute5tupleIJNS5_1CILi128EEES8_NS7_ILi64EEEEEENS_10bfloat16_tEfNS_4arch4Sm80ELb0ELb0ELb1ELb0ELb0ELb0ELb0ELb0ELi2ELi4ELi4ELi4ELb0EEENS1_21CollectiveEpilogueBwdISA_SB_SD_Li256ELb0ELb0ELi2EEENS1_19SingleTileSchedulerILb0ELb0ELb0ELi128EEEEEEEEEvNT_6ParamsE$_ZZN4cute6detail16composition_implINS_5tupleIJNS_1CILi8EEENS3_ILi2EEES5_S5_S4_S5_EEENS2_IJNS3_ILi1EEEiiiNS3_ILi72EEENS3_ILi512EEEEEES5_S4_EEDaRKT_RKT0_RKT1_RKT2_ENKUlRKT_T0_E_clINS2_IJNS2_IJS5_EEENS2_IJiEEES7_S7_EEENS_17integral_constantIiLi3EEEEEDaSP_SQ_:
        /* <DEDUP_REMOVED lines=10> */
        .type           $_ZN7cutlass13device_kernelIN5flash19enable_sm80_to_sm89INS1_16FlashAttnBwdSm80INS1_25CollectiveMainloopBwdSm80ILi2ELi2EN4cute5tupleIJNS5_1CILi128EEES8_NS7_ILi64EEEEEENS_10bfloat16_tEfNS_4arch4Sm80ELb0ELb0ELb1ELb0ELb0ELb0ELb0ELb0ELi2ELi4ELi4ELi4ELb0EEENS1_21CollectiveEpilogueBwdISA_SB_SD_Li256ELb0ELb0ELi2EEENS1_19SingleTileSchedulerILb0ELb0ELb0ELi128EEEEEEEEEvNT_6ParamsE$_ZZN4cute6detail16composition_implINS_5tupleIJNS_1CILi8EEENS3_ILi2EEES5_S5_S4_S5_EEENS2_IJNS3_ILi1EEEiiiNS3_ILi72EEENS3_ILi512EEEEEES5_S4_EEDaRKT_RKT0_RKT1_RKT2_ENKUlRKT_T0_E_clINS2_IJNS2_IJS5_EEENS2_IJiEEES7_S7_EEENS_17integral_constantIiLi4EEEEEDaSP_SQ_,@function
        .size           $_ZN7cutlass13device_kernelIN5flash19enable_sm80_to_sm89INS1_16FlashAttnBwdSm80INS1_25CollectiveMainloopBwdSm80ILi2ELi2EN4cute5tupleIJNS5_1CILi128EEES8_NS7_ILi64EEEEEENS_10bfloat16_tEfNS_4arch4Sm80ELb0ELb0ELb1ELb0ELb0ELb0ELb0ELb0ELi2ELi4ELi4ELi4ELb0EEENS1_21CollectiveEpilogueBwdISA_SB_SD_Li256ELb0ELb0ELi2EEENS1_19SingleTileSchedulerILb0ELb0ELb0ELi128EEEEEEEEEvNT_6ParamsE$_ZZN4cute6detail16composition_implINS_5tupleIJNS_1CILi8EEENS3_ILi2EEES5_S5_S4_S5_EEENS2_IJNS3_ILi1EEEiiiNS3_ILi72EEENS3_ILi512EEEEEES5_S4_EEDaRKT_RKT0_RKT1_RKT2_ENKUlRKT_T0_E_clINS2_IJNS2_IJS5_EEENS2_IJiEEES7_S7_EEENS_17integral_constantIiLi4EEEEEDaSP_SQ_,($_ZN7cutlass13device_kernelIN5flash19enable_sm80_to_sm89INS1_16FlashAttnBwdSm80INS1_25CollectiveMainloopBwdSm80ILi2ELi2EN4cute5tupleIJNS5_1CILi128EEES8_NS7_ILi64EEEEEENS_10bfloat16_tEfNS_4arch4Sm80ELb0ELb0ELb1ELb0ELb0ELb0ELb0ELb0ELi2ELi4ELi4ELi4ELb0EEENS1_21CollectiveEpilogueBwdISA_SB_SD_Li256ELb0ELb0ELi2EEENS1_19SingleTileSchedulerILb0ELb0ELb0ELi128EEEEEEEEEvNT_6ParamsE$_ZZN4cute6detail9lift_diceINS_5tupleIJiNS2_IJiNS_1CILi0EEEEEEEEES6_EEDaRKT_RKT0_ENKUlRKT_RKT0_E_clIS5_S5_EEDaSF_SI_ - $_ZN7cutlass13device_kernelIN5flash19enable_sm80_to_sm89INS1_16FlashAttnBwdSm80INS1_25CollectiveMainloopBwdSm80ILi2ELi2EN4cute5tupleIJNS5_1CILi128EEES8_NS7_ILi64EEEEEENS_10bfloat16_tEfNS_4arch4Sm80ELb0ELb0ELb1ELb0ELb0ELb0ELb0ELb0ELi2ELi4ELi4ELi4ELb0EEENS1_21CollectiveEpilogueBwdISA_SB_SD_Li256ELb0ELb0ELi2EEENS1_19SingleTileSchedulerILb0ELb0ELb0ELi128EEEEEEEEEvNT_6ParamsE$_ZZN4cute6detail16composition_implINS_5tupleIJNS_1CILi8EEENS3_ILi2EEES5_S5_S4_S5_EEENS2_IJNS3_ILi1EEEiiiNS3_ILi72EEENS3_ILi512EEEEEES5_S4_EEDaRKT_RKT0_RKT1_RKT2_ENKUlRKT_T0_E_clINS2_IJNS2_IJS5_EEENS2_IJiEEES7_S7_EEENS_17integral_constantIiLi4EEEEEDaSP_SQ_)
$_ZN7cutlass13device_kernelIN5flash19enable_sm80_to_sm89INS1_16FlashAttnBwdSm80INS1_25CollectiveMainloopBwdSm80ILi2ELi2EN4cute5tupleIJNS5_1CILi128EEES8_NS7_ILi64EEEEEENS_10bfloat16_tEfNS_4arch4Sm80ELb0ELb0ELb1ELb0ELb0ELb0ELb0ELb0ELi2ELi4ELi4ELi4ELb0EEENS1_21CollectiveEpilogueBwdISA_SB_SD_Li256ELb0ELb0ELi2EEENS1_19SingleTileSchedulerILb0ELb0ELb0ELi128EEEEEEEEEvNT_6ParamsE$_ZZN4cute6detail16composition_implINS_5tupleIJNS_1CILi8EEENS3_ILi2EEES5_S5_S4_S5_EEENS2_IJNS3_ILi1EEEiiiNS3_ILi72EEENS3_ILi512EEEEEES5_S4_EEDaRKT_RKT0_RKT1_RKT2_ENKUlRKT_T0_E_clINS2_IJNS2_IJS5_EEENS2_IJiEEES7_S7_EEENS_17integral_constantIiLi4EEEEEDaSP_SQ_:
        /* <DEDUP_REMOVED lines=10> */
        .type           $_ZN7cutlass13device_kernelIN5flash19enable_sm80_to_sm89INS1_16FlashAttnBwdSm80INS1_25CollectiveMainloopBwdSm80ILi2ELi2EN4cute5tupleIJNS5_1CILi128EEES8_NS7_ILi64EEEEEENS_10bfloat16_tEfNS_4arch4Sm80ELb0ELb0ELb1ELb0ELb0ELb0ELb0ELb0ELi2ELi4ELi4ELi4ELb0EEENS1_21CollectiveEpilogueBwdISA_SB_SD_Li256ELb0ELb0ELi2EEENS1_19SingleTileSchedulerILb0ELb0ELb0ELi128EEEEEEEEEvNT_6ParamsE$_ZZN4cute6detail9lift_diceINS_5tupleIJiNS2_IJiNS_1CILi0EEEEEEEEES6_EEDaRKT_RKT0_ENKUlRKT_RKT0_E_clIS5_S5_EEDaSF_SI_,@function
        .size           $_ZN7cutlass13device_kernelIN5flash19enable_sm80_to_sm89INS1_16FlashAttnBwdSm80INS1_25CollectiveMainloopBwdSm80ILi2ELi2EN4cute5tupleIJNS5_1CILi128EEES8_NS7_ILi64EEEEEENS_10bfloat16_tEfNS_4arch4Sm80ELb0ELb0ELb1ELb0ELb0ELb0ELb0ELb0ELi2ELi4ELi4ELi4ELb0EEENS1_21CollectiveEpilogueBwdISA_SB_SD_Li256ELb0ELb0ELi2EEENS1_19SingleTileSchedulerILb0ELb0ELb0ELi128EEEEEEEEEvNT_6ParamsE$_ZZN4cute6detail9lift_diceINS_5tupleIJiNS2_IJiNS_1CILi0EEEEEEEEES6_EEDaRKT_RKT0_ENKUlRKT_RKT0_E_clIS5_S5_EEDaSF_SI_,($_ZN7cutlass13device_kernelIN5flash19enable_sm80_to_sm89INS1_16FlashAttnBwdSm80INS1_25CollectiveMainloopBwdSm80ILi2ELi2EN4cute5tupleIJNS5_1CILi128EEES8_NS7_ILi64EEEEEENS_10bfloat16_tEfNS_4arch4Sm80ELb0ELb0ELb1ELb0ELb0ELb0ELb0ELb0ELi2ELi4ELi4ELi4ELb0EEENS1_21CollectiveEpilogueBwdISA_SB_SD_Li256ELb0ELb0ELi2EEENS1_19SingleTileSchedulerILb0ELb0ELb0ELi128EEEEEEEEEvNT_6ParamsE$_ZZN4cute6detail9lift_diceINS_5tupleIJiNS2_IJiNS_1CILi0EEEEEEEEES6_EEDaRKT_RKT0_ENKUlRKT_RKT0_E_clIiiEEDaSF_SI_ - $_ZN7cutlass13device_kernelIN5flash19enable_sm80_to_sm89INS1_16FlashAttnBwdSm80INS1_25CollectiveMainloopBwdSm80ILi2ELi2EN4cute5tupleIJNS5_1CILi128EEES8_NS7_ILi64EEEEEENS_10bfloat16_tEfNS_4arch4Sm80ELb0ELb0ELb1ELb0ELb0ELb0ELb0ELb0ELi2ELi4ELi4ELi4ELb0EEENS1_21CollectiveEpilogueBwdISA_SB_SD_Li256ELb0ELb0ELi2EEENS1_19SingleTileSchedulerILb0ELb0ELb0ELi128EEEEEEEEEvNT_6ParamsE$_ZZN4cute6detail9lift_diceINS_5tupleIJiNS2_IJiNS_1CILi0EEEEEEEEES6_EEDaRKT_RKT0_ENKUlRKT_RKT0_E_clIS5_S5_EEDaSF_SI_)
$_ZN7cutlass13device_kernelIN5flash19enable_sm80_to_sm89INS1_16FlashAttnBwdSm80INS1_25CollectiveMainloopBwdSm80ILi2ELi2EN4cute5tupleIJNS5_1CILi128EEES8_NS7_ILi64EEEEEENS_10bfloat16_tEfNS_4arch4Sm80ELb0ELb0ELb1ELb0ELb0ELb0ELb0ELb0ELi2ELi4ELi4ELi4ELb0EEENS1_21CollectiveEpilogueBwdISA_SB_SD_Li256ELb0ELb0ELi2EEENS1_19SingleTileSchedulerILb0ELb0ELb0ELi128EEEEEEEEEvNT_6ParamsE$_ZZN4cute6detail9lift_diceINS_5tupleIJiNS2_IJiNS_1CILi0EEEEEEEEES6_EEDaRKT_RKT0_ENKUlRKT_RKT0_E_clIS5_S5_EEDaSF_SI_:
[----:B------:R-:W-:Y:S02]  /*e7e0*/  MOV R6, 0xe800 ;  /* 0x0000e80000067802 */ /* 0x000fe40000000f00 */
[----:B------:R-:W-:Y:S05]  /*e7f0*/  CALL.REL.NOINC `($_ZN7cutlass13device_kernelIN5flash19enable_sm80_to_sm89INS1_16FlashAttnBwdSm80INS1_25CollectiveMainloopBwdSm80ILi2ELi2EN4cute5tupleIJNS5_1CILi128EEES8_NS7_ILi64EEEEEENS_10bfloat16_tEfNS_4arch4Sm80ELb0ELb0ELb1ELb0ELb0ELb0ELb0ELb0ELi2ELi4ELi4ELi4ELb0EEENS1_21CollectiveEpilogueBwdISA_SB_SD_Li256ELb0ELb0ELi2EEENS1_19SingleTileSchedulerILb0ELb0ELb0ELi128EEEEEEEEEvNT_6ParamsE$_ZZN4cute6detail9lift_diceINS_5tupleIJiNS_1CILi0EEEEEES5_EEDaRKT_RKT0_ENKUlRKT_RKT0_E_clIiiEEDaSE_SH_) ;  /* 0x000000e000007944 */ /* 0x000fea0003c00000 */
[----:B------:R-:W-:Y:S02]  /*e800*/  MOV R94, 0xe820 ;  /* 0x0000e820005e7802 */ /* 0x000fe40000000f00 */
[----:B-1---5:R-:W-:Y:S05]  /*e810*/  CALL.REL.NOINC `($_ZN7cutlass13device_kernelIN5flash19enable_sm80_to_sm89INS1_16FlashAttnBwdSm80INS1_25CollectiveMainloopBwdSm80ILi2ELi2EN4cute5tupleIJNS5_1CILi128EEES8_NS7_ILi64EEEEEENS_10bfloat16_tEfNS_4arch4Sm80ELb0ELb0ELb1ELb0ELb0ELb0ELb0ELb0ELi2ELi4ELi4ELi4ELb0EEENS1_21CollectiveEpilogueBwdISA_SB_SD_Li256ELb0ELb0ELi2EEENS1_19SingleTileSchedulerILb0ELb0ELb0ELi128EEEEEEEEEvNT_6ParamsE$_ZZN4cute12filter_tupleINS_5tupleIJiNS_1CILi0EEEEEES4_ZNS_6detail9lift_diceIS4_S4_EEDaRKT_RKT0_EUlRKT_RKT0_E_EEDaS9_SC_OT1_ENKUlDpSF_E_clIJNS1_IJiEEENS1_IJS3_EEEEEEDaSM_) ;  /* 0xffffd22000007944 */ /* 0x022fea0003c3ffff */
[----:B-----5:R-:W-:Y:S02]  /*e820*/  MOV R6, R2 ;  /* 0x0000000200067202 */ /* 0x020fe40000000f00 */
[----:B------:R-:W-:Y:S02]  /*e830*/  MOV R2, R10 ;  /* 0x0000000a00027202 */ /* 0x000fe40000000f00 */
[----:B------:R-:W-:-:S04]  /*e840*/  MOV R3, 0x0 ;  /* 0x0000000000037802 */ /* 0x000fc80000000f00 */
[----:B------:R-:W-:Y:S05]  /*e850*/  RET.REL.NODEC R2 `(_ZN7cutlass13device_kernelIN5flash19enable_sm80_to_sm89INS1_16FlashAttnBwdSm80INS1_25CollectiveMainloopBwdSm80ILi2ELi2EN4cute5tupleIJNS5_1CILi128EEES8_NS7_ILi64EEEEEENS_10bfloat16_tEfNS_4arch4Sm80ELb0ELb0ELb1ELb0ELb0ELb0ELb0ELb0ELi2ELi4ELi4ELi4ELb0EEENS1_21CollectiveEpilogueBwdISA_SB_SD_Li256ELb0ELb0ELi2EEENS1_19SingleTileSchedulerILb0ELb0ELb0ELi128EEEEEEEEEvNT_6ParamsE) ;  /* 0xffff17a002007950 */ /* 0x000fea0003c3ffff */
        .type           $_ZN7cutlass13device_kernelIN5flash19enable_sm80_to_sm89INS1_16FlashAttnBwdSm80INS1_25CollectiveMainloopBwdSm80ILi2ELi2EN4cute5tupleIJNS5_1CILi128EEES8_NS7_ILi64EEEEEENS_10bfloat16_tEfNS_4arch4Sm80ELb0ELb0ELb1ELb0ELb0ELb0ELb0ELb0ELi2ELi4ELi4ELi4ELb0EEENS1_21CollectiveEpilogueBwdISA_SB_SD_Li256ELb0ELb0ELi2EEENS1_19SingleTileSchedulerILb0ELb0ELb0ELi128EEEEEEEEEvNT_6ParamsE$_ZZN4cute6detail9lift_diceINS_5tupleIJiNS2_IJiNS_1CILi0EEEEEEEEES6_EEDaRKT_RKT0_ENKUlRKT_RKT0_E_clIiiEEDaSF_SI_,@function
        .size           $_ZN7cutlass13device_kernelIN5flash19enable_sm80_to_sm89INS1_16FlashAttnBwdSm80INS1_25CollectiveMainloopBwdSm80ILi2ELi2EN4cute5tupleIJNS5_1CILi128EEES8_NS7_ILi64EEEEEENS_10bfloat16_tEfNS_4arch4Sm80ELb0ELb0ELb1ELb0ELb0ELb0ELb0ELb0ELi2ELi4ELi4ELi4ELb0EEENS1_21CollectiveEpilogueBwdISA_SB_SD_Li256ELb0ELb0ELi2EEENS1_19SingleTileSchedulerILb0ELb0ELb0ELi128EEEEEEEEEvNT_6ParamsE$_ZZN4cute6detail9lift_diceINS_5tupleIJiNS2_IJiNS_1CILi0EEEEEEEEES6_EEDaRKT_RKT0_ENKUlRKT_RKT0_E_clIiiEEDaSF_SI_,($_ZN7cutlass13device_kernelIN5flash19enable_sm80_to_sm89INS1_16FlashAttnBwdSm80INS1_25CollectiveMainloopBwdSm80ILi2ELi2EN4cute5tupleIJNS5_1CILi128EEES8_NS7_ILi64EEEEEENS_10bfloat16_tEfNS_4arch4Sm80ELb0ELb0ELb1ELb0ELb0ELb0ELb0ELb0ELi2ELi4ELi4ELi4ELb0EEENS1_21CollectiveEpilogueBwdISA_SB_SD_Li256ELb0ELb0ELi2EEENS1_19SingleTileSchedulerILb0ELb0ELb0ELi128EEEEEEEEEvNT_6ParamsE$_ZZN4cute6detail9lift_diceINS_5tupleIJiNS_1CILi0EEEEEES5_EEDaRKT_RKT0_ENKUlRKT_RKT0_E_clIiiEEDaSE_SH_ - $_ZN7cutlass13device_kernelIN5flash19enable_sm80_to_sm89INS1_16FlashAttnBwdSm80INS1_25CollectiveMainloopBwdSm80ILi2ELi2EN4cute5tupleIJNS5_1CILi128EEES8_NS7_ILi64EEEEEENS_10bfloat16_tEfNS_4arch4Sm80ELb0ELb0ELb1ELb0ELb0ELb0ELb0ELb0ELi2ELi4ELi4ELi4ELb0EEENS1_21CollectiveEpilogueBwdISA_SB_SD_Li256ELb0ELb0ELi2EEENS1_19SingleTileSchedulerILb0ELb0ELb0ELi128EEEEEEEEEvNT_6ParamsE$_ZZN4cute6detail9lift_diceINS_5tupleIJiNS2_IJiNS_1CILi0EEEEEEEEES6_EEDaRKT_RKT0_ENKUlRKT_RKT0_E_clIiiEEDaSF_SI_)
$_ZN7cutlass13device_kernelIN5flash19enable_sm80_to_sm89INS1_16FlashAttnBwdSm80INS1_25CollectiveMainloopBwdSm80ILi2ELi2EN4cute5tupleIJNS5_1CILi128EEES8_NS7_ILi64EEEEEENS_10bfloat16_tEfNS_4arch4Sm80ELb0ELb0ELb1ELb0ELb0ELb0ELb0ELb0ELi2ELi4ELi4ELi4ELb0EEENS1_21CollectiveEpilogueBwdISA_SB_SD_Li256ELb0ELb0ELi2EEENS1_19SingleTileSchedulerILb0ELb0ELb0ELi128EEEEEEEEEvNT_6ParamsE$_ZZN4cute6detail9lift_diceINS_5tupleIJiNS2_IJiNS_1CILi0EEEEEEEEES6_EEDaRKT_RKT0_ENKUlRKT_RKT0_E_clIiiEEDaSF_SI_:
[----:B------:R-:W-:Y:S02]  /*e860*/  IADD3 R2, R1, 0x1684, RZ ;  /* 0x0000168401027810 */ /* 0x000fe40007ffe0ff */
[----:B------:R-:W-:Y:S02]  /*e870*/  MOV R8, 0xe8a0 ;  /* 0x0000e8a000087802 */ /* 0x000fe40000000f00 */
[----:B------:R-:W-:Y:S02]  /*e880*/  IADD3 R2, R2, c[0x0][0x20], RZ ;  /* 0x0000080002027a10 */ /* 0x000fe40007ffe0ff */
[----:B------:R-:W-:Y:S05]  /*e890*/  CALL.REL.NOINC `($_ZN7cutlass13device_kernelIN5flash19enable_sm80_to_sm89INS1_16FlashAttnBwdSm80INS1_25CollectiveMainloopBwdSm80ILi2ELi2EN4cute5tupleIJNS5_1CILi128EEES8_NS7_ILi64EEEEEENS_10bfloat16_tEfNS_4arch4Sm80ELb0ELb0ELb1ELb0ELb0ELb0ELb0ELb0ELi2ELi4ELi4ELi4ELb0EEENS1_21CollectiveEpilogueBwdISA_SB_SD_Li256ELb0ELb0ELi2EEENS1_19SingleTileSchedulerILb0ELb0ELb0ELi128EEEEEEEEEvNT_6ParamsE$_ZN4cute3eso3ESOILb0ELb1EJiEEC2ERKi) ;  /* 0xffff86f000007944 */ /* 0x000fea0003c3ffff */
[----:B------:R2:W5:Y:S01]  /*e8a0*/  LDL R11, [R1+0x1684] ;  /* 0x00168400010b7983 */ /* 0x0005620000100800 */
[----:B-1----:R-:W-:Y:S02]  /*e8b0*/  MOV R2, R10 ;  /* 0x0000000a00027202 */ /* 0x002fe40000000f00 */
[----:B------:R-:W-:-:S04]  /*e8c0*/  MOV R3, 0x0 ;  /* 0x0000000000037802 */ /* 0x000fc80000000f00 */
[----:B------:R-:W-:Y:S05]  /*e8d0*/  RET.REL.NODEC R2 `(_ZN7cutlass13device_kernelIN5flash19enable_sm80_to_sm89INS1_16FlashAttnBwdSm80INS1_25CollectiveMainloopBwdSm80ILi2ELi2EN4cute5tupleIJNS5_1CILi128EEES8_NS7_ILi64EEEEEENS_10bfloat16_tEfNS_4arch4Sm80ELb0ELb0ELb1ELb0ELb0ELb0ELb0ELb0ELi2ELi4ELi4ELi4ELb0EEENS1_21CollectiveEpilogueBwdISA_SB_SD_Li256ELb0ELb0ELi2EEENS1_19SingleTileSchedulerILb0ELb0ELb0ELi128EEEEEEEEEvNT_6ParamsE) ;  /* 0xffff172002007950 */ /* 0x000fea0003c3ffff */
        .type           $_ZN7cutlass13device_kernelIN5flash19enable_sm80_to_sm89INS1_16FlashAttnBwdSm80INS1_25CollectiveMainloopBwdSm80ILi2ELi2EN4cute5tupleIJNS5_1CILi128EEES8_NS7_ILi64EEEEEENS_10bfloat16_tEfNS_4arch4Sm80ELb0ELb0ELb1ELb0ELb0ELb0ELb0ELb0ELi2ELi4ELi4ELi4ELb0EEENS1_21CollectiveEpilogueBwdISA_SB_SD_Li256ELb0ELb0ELi2EEENS1_19SingleTileSchedulerILb0ELb0ELb0ELi128EEEEEEEEEvNT_6ParamsE$_ZZN4cute6detail9lift_diceINS_5tupleIJiNS_1CILi0EEEEEES5_EEDaRKT_RKT0_ENKUlRKT_RKT0_E_clIiiEEDaSE_SH_,@function
        .size           $_ZN7cutlass13device_kernelIN5flash19enable_sm80_to_sm89INS1_16FlashAttnBwdSm80INS1_25CollectiveMainloopBwdSm80ILi2ELi2EN4cute5tupleIJNS5_1CILi128EEES8_NS7_ILi64EEEEEENS_10bfloat16_tEfNS_4arch4Sm80ELb0ELb0ELb1ELb0ELb0ELb0ELb0ELb0ELi2ELi4ELi4ELi4ELb0EEENS1_21CollectiveEpilogueBwdISA_SB_SD_Li256ELb0ELb0ELi2EEENS1_19SingleTileSchedulerILb0ELb0ELb0ELi128EEEEEEEEEvNT_6ParamsE$_ZZN4cute6detail9lift_diceINS_5tupleIJiNS_1CILi0EEEEEES5_EEDaRKT_RKT0_ENKUlRKT_RKT0_E_clIiiEEDaSE_SH_,($_ZN7cutlass13device_kernelIN5flash19enable_sm80_to_sm89INS1_16FlashAttnBwdSm80INS1_25CollectiveMainloopBwdSm80ILi2ELi2EN4cute5tupleIJNS5_1CILi128EEES8_NS7_ILi64EEEEEENS_10bfloat16_tEfNS_4arch4Sm80ELb0ELb0ELb1ELb0ELb0ELb0ELb0ELb0ELi2ELi4ELi4ELi4ELb0EEENS1_21CollectiveEpilogueBwdISA_SB_SD_Li256ELb0ELb0ELi2EEENS1_19SingleTileSchedulerILb0ELb0ELb0ELi128EEEEEEEEEvNT_6ParamsE$_ZZN4cute6upcastILi2ENS_5tupleIJNS1_IJNS_1CILi1EEENS1_IJNS2_ILi2EEES4_S4_EEEEEES4_NS1_IJS4_S4_EEEEEENS1_IJNS1_IJNS2_ILi0EEENS1_IJS3_NS2_ILi512EEEiEEEEEENS2_ILi4096EEENS1_IJiNS2_ILi8192EEEEEEEEEEEDaRKT0_RKT1_ENKUlRKT_RKT0_E_clIS6_SC_EEDaSP_SS_ - $_ZN7cutlass13device_kernelIN5flash19enable_sm80_to_sm89INS1_16FlashAttnBwdSm80INS1_25CollectiveMainloopBwdSm80ILi2ELi2EN4cute5tupleIJNS5_1CILi128EEES8_NS7_ILi64EEEEEENS_10bfloat16_tEfNS_4arch4Sm80ELb0ELb0ELb1ELb0ELb0ELb0ELb0ELb0ELi2ELi4ELi4ELi4ELb0EEENS1_21CollectiveEpilogueBwdISA_SB_SD_Li256ELb0ELb0ELi2EEENS1_19SingleTileSchedulerILb0ELb0ELb0ELi128EEEEEEEEEvNT_6ParamsE$_ZZN4cute6detail9lift_diceINS_5tupleIJiNS_1CILi0EEEEEES5_EEDaRKT_RKT0_ENKUlRKT_RKT0_E_clIiiEEDaSE_SH_)
$_ZN7cutlass13device_kernelIN5flash19enable_sm80_to_sm89INS1_16FlashAttnBwdSm80INS1_25CollectiveMainloopBwdSm80ILi2ELi2EN4cute5tupleIJNS5_1CILi128EEES8_NS7_ILi64EEEEEENS_10bfloat16_tEfNS_4arch4Sm80ELb0ELb0ELb1ELb0ELb0ELb0ELb0ELb0ELi2ELi4ELi4ELi4ELb0EEENS1_21CollectiveEpilogueBwdISA_SB_SD_Li256ELb0ELb0ELi2EEENS1_19SingleTileSchedulerILb0ELb0ELb0ELi128EEEEEEEEEvNT_6ParamsE$_ZZN4cute6detail9lift_diceINS_5tupleIJiNS_1CILi0EEEEEES5_EEDaRKT_RKT0_ENKUlRKT_RKT0_E_clIiiEEDaSE_SH_:
        /* <DEDUP_REMOVED lines=8> */
        .type           $_ZN7cutlass13device_kernelIN5flash19enable_sm80_to_sm89INS1_16FlashAttnBwdSm80INS1_25CollectiveMainloopBwdSm80ILi2ELi2EN4cute5tupleIJNS5_1CILi128EEES8_NS7_ILi64EEEEEENS_10bfloat16_tEfNS_4arch4Sm80ELb0ELb0ELb1ELb0ELb0ELb0ELb0ELb0ELi2ELi4ELi4ELi4ELb0EEENS1_21CollectiveEpilogueBwdISA_SB_SD_Li256ELb0ELb0ELi2EEENS1_19SingleTileSchedulerILb0ELb0ELb0ELi128EEEEEEEEEvNT_6ParamsE$_ZZN4cute6upcastILi2ENS_5tupleIJNS1_IJNS_1CILi1EEENS1_IJNS2_ILi2EEES4_S4_EEEEEES4_NS1_IJS4_S4_EEEEEENS1_IJNS1_IJNS2_ILi0EEENS1_IJS3_NS2_ILi512EEEiEEEEEENS2_ILi4096EEENS1_IJiNS2_ILi8192EEEEEEEEEEEDaRKT0_RKT1_ENKUlRKT_RKT0_E_clIS6_SC_EEDaSP_SS_,@function
        .size           $_ZN7cutlass13device_kernelIN5flash19enable_sm80_to_sm89INS1_16FlashAttnBwdSm80INS1_25CollectiveMainloopBwdSm80ILi2ELi2EN4cute5tupleIJNS5_1CILi128EEES8_NS7_ILi64EEEEEENS_10bfloat16_tEfNS_4arch4Sm80ELb0ELb0ELb1ELb0ELb0ELb0ELb0ELb0ELi2ELi4ELi4ELi4ELb0EEENS1_21CollectiveEpilogueBwdISA_SB_SD_Li256ELb0ELb0ELi2EEENS1_19SingleTileSchedulerILb0ELb0ELb0ELi128EEEEEEEEEvNT_6ParamsE$_ZZN4cute6upcastILi2ENS_5tupleIJNS1_IJNS_1CILi1EEENS1_IJNS2_ILi2EEES4_S4_EEEEEES4_NS1_IJS4_S4_EEEEEENS1_IJNS1_IJNS2_ILi0EEENS1_IJS3_NS2_ILi512EEEiEEEEEENS2_ILi4096EEENS1_IJiNS2_ILi8192EEEEEEEEEEEDaRKT0_RKT1_ENKUlRKT_RKT0_E_clIS6_SC_EEDaSP_SS_,($_ZN7cutlass13device_kernelIN5flash19enable_sm80_to_sm89INS1_16FlashAttnBwdSm80INS1_25CollectiveMainloopBwdSm80ILi2ELi2EN4cute5tupleIJNS5_1CILi128EEES8_NS7_ILi64EEEEEENS_10bfloat16_tEfNS_4arch4Sm80ELb0ELb0ELb1ELb0ELb0ELb0ELb0ELb0ELi2ELi4ELi4ELi4ELb0EEENS1_21CollectiveEpilogueBwdISA_SB_SD_Li256ELb0ELb0ELi2EEENS1_19SingleTileSchedulerILb0ELb0ELb0ELi128EEEEEEEEEvNT_6ParamsE$_ZZN4cute6upcastILi2ENS_5tupleIJNS1_IJNS_1CILi1EEENS1_IJNS2_ILi2EEES4_S4_EEEEEES4_NS1_IJS4_S4_EEEEEENS1_IJNS1_IJNS2_ILi0EEENS1_IJS3_NS2_ILi512EEEiEEEEEENS2_ILi4096EEENS1_IJiNS2_ILi8192EEEEEEEEEEEDaRKT0_RKT1_ENKUlRKT_RKT0_E_clIS7_SF_EEDaSP_SS_ - $_ZN7cutlass13device_kernelIN5flash19enable_sm80_to_sm89INS1_16FlashAttnBwdSm80INS1_25CollectiveMainloopBwdSm80ILi2ELi2EN4cute5tupleIJNS5_1CILi128EEES8_NS7_ILi64EEEEEENS_10bfloat16_tEfNS_4arch4Sm80ELb0ELb0ELb1ELb0ELb0ELb0ELb0ELb0ELi2ELi4ELi4ELi4ELb0EEENS1_21CollectiveEpilogueBwdISA_SB_SD_Li256ELb0ELb0ELi2EEENS1_19SingleTileSchedulerILb0ELb0ELb0ELi128EEEEEEEEEvNT_6ParamsE$_ZZN4cute6upcastILi2ENS_5tupleIJNS1_IJNS_1CILi1EEENS1_IJNS2_ILi2EEES4_S4_EEEEEES4_NS1_IJS4_S4_EEEEEENS1_IJNS1_IJNS2_ILi0EEENS1_IJS3_NS2_ILi512EEEiEEEEEENS2_ILi4096EEENS1_IJiNS2_ILi8192EEEEEEEEEEEDaRKT0_RKT1_ENKUlRKT_RKT0_E_clIS6_SC_EEDaSP_SS_)
$_ZN7cutlass13device_kernelIN5flash19enable_sm80_to_sm89INS1_16FlashAttnBwdSm80INS1_25CollectiveMainloopBwdSm80ILi2ELi2EN4cute5tupleIJNS5_1CILi128EEES8_NS7_ILi64EEEEEENS_10bfloat16_tEfNS_4arch4Sm80ELb0ELb0ELb1ELb0ELb0ELb0ELb0ELb0ELi2ELi4ELi4ELi4ELb0EEENS1_21CollectiveEpilogueBwdISA_SB_SD_Li256ELb0ELb0ELi2EEENS1_19SingleTileSchedulerILb0ELb0ELb0ELi128EEEEEEEEEvNT_6ParamsE$_ZZN4cute6upcastILi2ENS_5tupleIJNS1_IJNS_1CILi1EEENS1_IJNS2_ILi2EEES4_S4_EEEEEES4_NS1_IJS4_S4_EEEEEENS1_IJNS1_IJNS2_ILi0EEENS1_IJS3_NS2_ILi512EEEiEEEEEENS2_ILi4096EEENS1_IJiNS2_ILi8192EEEEEEEEEEEDaRKT0_RKT1_ENKUlRKT_RKT0_E_clIS6_SC_EEDaSP_SS_:
[----:B------:R-:W-:-:S06]  /*e960*/  IADD3 R3, R16, -c[0x0][0x20], RZ ;  /* 0x8000080010037a10 */ /* 0x000fcc0007ffe0ff */
[----:B------:R-:W5:Y:S01]  /*e970*/  LDL R3, [R3] ;  /* 0x0000000003037983 */ /* 0x000f620000100800 */
[----:B------:R-:W-:Y:S02]  /*e980*/  IADD3 R9, R1, 0x1380, RZ ;  /* 0x0000138001097810 */ /* 0x000fe40007ffe0ff */
[----:B------:R-:W-:Y:S02]  /*e990*/  MOV R64, 0xe9d0 ;  /* 0x0000e9d000407802 */ /* 0x000fe40000000f00 */
[----:B------:R-:W-:-:S04]  /*e9a0*/  IADD3 R9, R9, c[0x0][0x20], RZ ;  /* 0x0000080009097a10 */ /* 0x000fc80007ffe0ff */
[----:B------:R-:W-:Y:S02]  /*e9b0*/  IADD3 R10, R9, 0x4, RZ ;  /* 0x00000004090a7810 */ /* 0x000fe40007ffe0ff */
[----:B-----5:R-:W-:Y:S05]  /*e9c0*/  CALL.REL.NOINC `($_ZN7cutlass13device_kernelIN5flash19enable_sm80_to_sm89INS1_16FlashAttnBwdSm80INS1_25CollectiveMainloopBwdSm80ILi2ELi2EN4cute5tupleIJNS5_1CILi128EEES8_NS7_ILi64EEEEEENS_10bfloat16_tEfNS_4arch4Sm80ELb0ELb0ELb1ELb0ELb0ELb0ELb0ELb0ELi2ELi4ELi4ELi4ELb0EEENS1_21CollectiveEpilogueBwdISA_SB_SD_Li256ELb0ELb0ELi2EEENS1_19SingleTileSchedulerILb0ELb0ELb0ELi128EEEEEEEEEvNT_6ParamsE$_ZZN4cute6upcastILi2ENS_5tupleIJNS_1CILi1EEENS1_IJNS2_ILi2EEES4_S4_EEEEEENS1_IJNS2_ILi0EEENS1_IJS3_NS2_ILi512EEEiEEEEEEEEDaRKT0_RKT1_ENKUlRKT_RKT0_E_clIS5_S9_EEDaSJ_SM_) ;  /* 0x0000015000007944 */ /* 0x020fea0003c00000 */
[----:B------:R-:W-:Y:S02]  /*e9d0*/  MOV R4, 0xe9f0 ;  /* 0x0000e9f000047802 */ /* 0x000fe40000000f00 */
[----:B-1---5:R-:W-:Y:S05]  /*e9e0*/  CALL.REL.NOINC `($_ZN7cutlass13device_kernelIN5flash19enable_sm80_to_sm89INS1_16FlashAttnBwdSm80INS1_25CollectiveMainloopBwdSm80ILi2ELi2EN4cute5tupleIJNS5_1CILi128EEES8_NS7_ILi64EEEEEENS_10bfloat16_tEfNS_4arch4Sm80ELb0ELb0ELb1ELb0ELb0ELb0ELb0ELb0ELi2ELi4ELi4ELi4ELb0EEENS1_21CollectiveEpilogueBwdISA_SB_SD_Li256ELb0ELb0ELi2EEENS1_19SingleTileSchedulerILb0ELb0ELb0ELi128EEEEEEEEEvNT_6ParamsE$_ZN4cute3eso3ESOILb1ELb0EJNS_1CILi0EEENS_5tupleIJNS2_ILi1EEENS2_ILi256EEEiEEEEEC2ERKS3_RKS7_) ;  /* 0xffff8c5000007944 */ /* 0x022fea0003c3ffff */
[----:B-1----:R1:W5:Y:S01]  /*e9f0*/  LDL R2, [R1+0x1384] ;  /* 0x0013840001027983 */ /* 0x0023620000100800 */
[----:B------:R-:W-:-:S03]  /*ea00*/  MOV R6, 0xea20 ;  /* 0x0000ea2000067802 */ /* 0x000fc60000000f00 */
[----:B-1---5:R-:W-:Y:S05]  /*ea10*/  CALL.REL.NOINC `($_ZN7cutlass13device_kernelIN5flash19enable_sm80_to_sm89INS1_16FlashAttnBwdSm80INS1_25CollectiveMainloopBwdSm80ILi2ELi2EN4cute5tupleIJNS5_1CILi128EEES8_NS7_ILi64EEEEEENS_10bfloat16_tEfNS_4arch4Sm80ELb0ELb0ELb1ELb0ELb0ELb0ELb0ELb0ELi2ELi4ELi4ELi4ELb0EEENS1_21CollectiveEpilogueBwdISA_SB_SD_Li256ELb0ELb0ELi2EEENS1_19SingleTileSchedulerILb0ELb0ELb0ELi128EEEEEEEEEvNT_6ParamsE$_ZN4cute5tupleIJNS0_IJNS_1CILi1EEENS0_IJS2_NS1_ILi2EEES3_EEEEEENS0_IJNS1_ILi0EEENS0_IJS2_NS1_ILi256EEEiEEEEEEEEC2ERKS5_RKS9_) ;  /* 0xffffbe2000007944 */ /* 0x022fea0003c3ffff */
[----:B------:R1:W5:Y:S01]  /*ea20*/  LDL R38, [R1+0x1380] ;  /* 0x0013800001267983 */ /* 0x0003620000100800 */
[----:B------:R-:W-:-:S04]  /*ea30*/  MOV R9, 0x0 ;  /* 0x0000000000097802 */ /* 0x000fc80000000f00 */
[----:B------:R-:W-:Y:S05]  /*ea40*/  RET.REL.NODEC R8 `(_ZN7cutlass13device_kernelIN5flash19enable_sm80_to_sm89INS1_16FlashAttnBwdSm80INS1_25CollectiveMainloopBwdSm80ILi2ELi2EN4cute5tupleIJNS5_1CILi128EEES8_NS7_ILi64EEEEEENS_10bfloat16_tEfNS_4arch4Sm80ELb0ELb0ELb1ELb0ELb0ELb0ELb0ELb0ELi2ELi4ELi4ELi4ELb0EEENS1_21CollectiveEpilogueBwdISA_SB_SD_Li256ELb0ELb0ELi2EEENS1_19SingleTileSchedulerILb0ELb0ELb0ELi128EEEEEEEEEvNT_6ParamsE) ;  /* 0xffff15b008007950 */ /* 0x000fea0003c3ffff */
        .type           $_ZN7cutlass13device_kernelIN5flash19enable_sm80_to_sm89INS1_16FlashAttnBwdSm80INS1_25CollectiveMainloopBwdSm80ILi2ELi2EN4cute5tupleIJNS5_1CILi128EEES8_NS7_ILi64EEEEEENS_10bfloat16_tEfNS_4arch4Sm80ELb0ELb0ELb1ELb0ELb0ELb0ELb0ELb0ELi2ELi4ELi4ELi4ELb0EEENS1_21CollectiveEpilogueBwdISA_SB_SD_Li256ELb0ELb0ELi2EEENS1_19SingleTileSchedulerILb0ELb0ELb0ELi128EEEEEEEEEvNT_6ParamsE$_ZZN4cute6upcastILi2ENS_5tupleIJNS1_IJNS_1CILi1EEENS1_IJNS2_ILi2EEES4_S4_EEEEEES4_NS1_IJS4_S4_EEEEEENS1_IJNS1_IJNS2_ILi0EEENS1_IJS3_NS2_ILi512EEEiEEEEEENS2_ILi4096EEENS1_IJiNS2_ILi8192EEEEEEEEEEEDaRKT0_RKT1_ENKUlRKT_RKT0_E_clIS7_SF_EEDaSP_SS_,@function
        .size           $_ZN7cutlass13device_kernelIN5flash19enable_sm80_to_sm89INS1_16FlashAttnBwdSm80INS1_25CollectiveMainloopBwdSm80ILi2ELi2EN4cute5tupleIJNS5_1CILi128EEES8_NS7_ILi64EEEEEENS_10bfloat16_tEfNS_4arch4Sm80ELb0ELb0ELb1ELb0ELb0ELb0ELb0ELb0ELi2ELi4ELi4ELi4ELb0EEENS1_21CollectiveEpilogueBwdISA_SB_SD_Li256ELb0ELb0ELi2EEENS1_19SingleTileSchedulerILb0ELb0ELb0ELi128EEEEEEEEEvNT_6ParamsE$_ZZN4cute6upcastILi2ENS_5tupleIJNS1_IJNS_1CILi1EEENS1_IJNS2_ILi2EEES4_S4_EEEEEES4_NS1_IJS4_S4_EEEEEENS1_IJNS1_IJNS2_ILi0EEENS1_IJS3_NS2_ILi512EEEiEEEEEENS2_ILi4096EEENS1_IJiNS2_ILi8192EEEEEEEEEEEDaRKT0_RKT1_ENKUlRKT_RKT0_E_clIS7_SF_EEDaSP_SS_,($_ZN7cutlass13device_kernelIN5flash19enable_sm80_to_sm89INS1_16FlashAttnBwdSm80INS1_25CollectiveMainloopBwdSm80ILi2ELi2EN4cute5tupleIJNS5_1CILi128EEES8_NS7_ILi64EEEEEENS_10bfloat16_tEfNS_4arch4Sm80ELb0ELb0ELb1ELb0ELb0ELb0ELb0ELb0ELi2ELi4ELi4ELi4ELb0EEENS1_21CollectiveEpilogueBwdISA_SB_SD_Li256ELb0ELb0ELi2EEENS1_19SingleTileSchedulerILb0ELb0ELb0ELi128EEEEEEEEEvNT_6ParamsE$_ZZN4cute6upcastILi2ENS_5tupleIJNS_1CILi1EEENS1_IJNS2_ILi2EEES4_S4_EEEEEENS1_IJNS2_ILi0EEENS1_IJS3_NS2_ILi512EEEiEEEEEEEEDaRKT0_RKT1_ENKUlRKT_RKT0_E_clIS5_S9_EEDaSJ_SM_ - $_ZN7cutlass13device_kernelIN5flash19enable_sm80_to_sm89INS1_16FlashAttnBwdSm80INS1_25CollectiveMainloopBwdSm80ILi2ELi2EN4cute5tupleIJNS5_1CILi128EEES8_NS7_ILi64EEEEEENS_10bfloat16_tEfNS_4arch4Sm80ELb0ELb0ELb1ELb0ELb0ELb0ELb0ELb0ELi2ELi4ELi4ELi4ELb0EEENS1_21CollectiveEpilogueBwdISA_SB_SD_Li256ELb0ELb0ELi2EEENS1_19SingleTileSchedulerILb0ELb0ELb0ELi128EEEEEEEEEvNT_6ParamsE$_ZZN4cute6upcastILi2ENS_5tupleIJNS1_IJNS_1CILi1EEENS1_IJNS2_ILi2EEES4_S4_EEEEEES4_NS1_IJS4_S4_EEEEEENS1_IJNS1_IJNS2_ILi0EEENS1_IJS3_NS2_ILi512EEEiEEEEEENS2_ILi4096EEENS1_IJiNS2_ILi8192EEEEEEEEEEEDaRKT0_RKT1_ENKUlRKT_RKT0_E_clIS7_SF_EEDaSP_SS_)
$_ZN7cutlass13device_kernelIN5flash19enable_sm80_to_sm89INS1_16FlashAttnBwdSm80INS1_25CollectiveMainloopBwdSm80ILi2ELi2EN4cute5tupleIJNS5_1CILi128EEES8_NS7_ILi64EEEEEENS_10bfloat16_tEfNS_4arch4Sm80ELb0ELb0ELb1ELb0ELb0ELb0ELb0ELb0ELi2ELi4ELi4ELi4ELb0EEENS1_21CollectiveEpilogueBwdISA_SB_SD_Li256ELb0ELb0ELi2EEENS1_19SingleTileSchedulerILb0ELb0ELb0ELi128EEEEEEEEEvNT_6ParamsE$_ZZN4cute6upcastILi2ENS_5tupleIJNS1_IJNS_1CILi1EEENS1_IJNS2_ILi2EEES4_S4_EEEEEES4_NS1_IJS4_S4_EEEEEENS1_IJNS1_IJNS2_ILi0EEENS1_IJS3_NS2_ILi512EEEiEEEEEENS2_ILi4096EEENS1_IJiNS2_ILi8192EEEEEEEEEEEDaRKT0_RKT1_ENKUlRKT_RKT0_E_clIS7_SF_EEDaSP_SS_:
[----:B------:R-:W-:Y:S02]  /*ea50*/  IADD3 R8, R1, 0x1380, RZ ;  /* 0x0000138001087810 */ /* 0x000fe40007ffe0ff */
[----:B------:R-:W-:Y:S02]  /*ea60*/  MOV R62, 0xeaa0 ;  /* 0x0000eaa0003e7802 */ /* 0x000fe40000000f00 */
[----:B------:R-:W-:-:S04]  /*ea70*/  IADD3 R8, R8, c[0x0][0x20], RZ ;  /* 0x0000080008087a10 */ /* 0x000fc80007ffe0ff */
[----:B------:R-:W-:Y:S02]  /*ea80*/  IADD3 R9, R8, 0x4, RZ ;  /* 0x0000000408097810 */ /* 0x000fe40007ffe0ff */
[----:B------:R-:W-:Y:S05]  /*ea90*/  CALL.REL.NOINC `($_ZN7cutlass13device_kernelIN5flash19enable_sm80_to_sm89INS1_16FlashAttnBwdSm80INS1_25CollectiveMainloopBwdSm80ILi2ELi2EN4cute5tupleIJNS5_1CILi128EEES8_NS7_ILi64EEEEEENS_10bfloat16_tEfNS_4arch4Sm80ELb0ELb0ELb1ELb0ELb0ELb0ELb0ELb0ELi2ELi4ELi4ELi4ELb0EEENS1_21CollectiveEpilogueBwdISA_SB_SD_Li256ELb0ELb0ELi2EEENS1_19SingleTileSchedulerILb0ELb0ELb0ELi128EEEEEEEEEvNT_6ParamsE$_ZZN4cute6upcastILi2ENS_5tupleIJNS_1CILi2EEES3_EEENS1_IJiNS2_ILi8192EEEEEEEEDaRKT0_RKT1_ENKUlRKT_RKT0_E_clIS3_iEEDaSF_SI_) ;  /* 0x0000015000007944 */ /* 0x000fea0003c00000 */
[----:B------:R-:W-:Y:S02]  /*eaa0*/  MOV R4, 0xeac0 ;  /* 0x0000eac000047802 */ /* 0x000fe40000000f00 */
[----:B-1---5:R-:W-:Y:S05]  /*eab0*/  CALL.REL.NOINC `($_ZN7cutlass13device_kernelIN5flash19enable_sm80_to_sm89INS1_16FlashAttnBwdSm80INS1_25CollectiveMainloopBwdSm80ILi2ELi2EN4cute5tupleIJNS5_1CILi128EEES8_NS7_ILi64EEEEEENS_10bfloat16_tEfNS_4arch4Sm80ELb0ELb0ELb1ELb0ELb0ELb0ELb0ELb0ELi2ELi4ELi4ELi4ELb0EEENS1_21CollectiveEpilogueBwdISA_SB_SD_Li256ELb0ELb0ELi2EEENS1_19SingleTileSchedulerILb0ELb0ELb0ELi128EEEEEEEEEvNT_6ParamsE$_ZN4cute3eso3ESOILb0ELb1EJiNS_1CILi4096EEEEEC2ERKiRKS3_) ;  /* 0xffff860000007944 */ /* 0x022fea0003c3ffff */
[----:B-1----:R1:W5:Y:S01]  /*eac0*/  LDL R2, [R1+0x1384] ;  /* 0x0013840001027983 */ /* 0x0023620000100800 */
[----:B------:R-:W-:-:S03]  /*ead0*/  MOV R6, 0xeaf0 ;  /* 0x0000eaf000067802 */ /* 0x000fc60000000f00 */
[----:B-1---5:R-:W-:Y:S05]  /*eae0*/  CALL.REL.NOINC `($_ZN7cutlass13device_kernelIN5flash19enable_sm80_to_sm89INS1_16FlashAttnBwdSm80INS1_25CollectiveMainloopBwdSm80ILi2ELi2EN4cute5tupleIJNS5_1CILi128EEES8_NS7_ILi64EEEEEENS_10bfloat16_tEfNS_4arch4Sm80ELb0ELb0ELb1ELb0ELb0ELb0ELb0ELb0ELi2ELi4ELi4ELi4ELb0EEENS1_21CollectiveEpilogueBwdISA_SB_SD_Li256ELb0ELb0ELi2EEENS1_19SingleTileSchedulerILb0ELb0ELb0ELi128EEEEEEEEEvNT_6ParamsE$_ZN4cute5tupleIJNS0_IJNS_1CILi2EEES2_EEENS0_IJiNS1_ILi4096EEEEEEEEC2ERKS3_RKS5_) ;  /* 0xffffbec000007944 */ /* 0x022fea0003c3ffff */
[----:B------:R1:W5:Y:S01]  /*eaf0*/  LDL R2, [R1+0x1380] ;  /* 0x0013800001027983 */ /* 0x0003620000100800 */
[----:B------:R-:W-:-:S04]  /*eb00*/  MOV R11, 0x0 ;  /* 0x00000000000b7802 */ /* 0x000fc80000000f00 */
[----:B------:R-:W-:Y:S05]  /*eb10*/  RET.REL.NODEC R10 `(_ZN7cutlass13device_kernelIN5flash19enable_sm80_to_sm89INS1_16FlashAttnBwdSm80INS1_25CollectiveMainloopBwdSm80ILi2ELi2EN4cute5tupleIJNS5_1CILi128EEES8_NS7_ILi64EEEEEENS_10bfloat16_tEfNS_4arch4Sm80ELb0ELb0ELb1ELb0ELb0ELb0ELb0ELb0ELi2ELi4ELi4ELi4ELb0EEENS1_21CollectiveEpilogueBwdISA_SB_SD_Li256ELb0ELb0ELi2EEENS1_19SingleTileSchedulerILb0ELb0ELb0ELi128EEEEEEEEEvNT_6ParamsE) ;  /* 0xffff14e00a007950 */ /* 0x000fea0003c3ffff */
        .type           $_ZN7cutlass13device_kernelIN5flash19enable_sm80_to_sm89INS1_16FlashAttnBwdSm80INS1_25CollectiveMainloopBwdSm80ILi2ELi2EN4cute5tupleIJNS5_1CILi128EEES8_NS7_ILi64EEEEEENS_10bfloat16_tEfNS_4arch4Sm80ELb0ELb0ELb1ELb0ELb0ELb0ELb0ELb0ELi2ELi4ELi4ELi4ELb0EEENS1_21CollectiveEpilogueBwdISA_SB_SD_Li256ELb0ELb0ELi2EEENS1_19SingleTileSchedulerILb0ELb0ELb0ELi128EEEEEEEEEvNT_6ParamsE$_ZZN4cute6upcastILi2ENS_5tupleIJNS_1CILi1EEENS1_IJNS2_ILi2EEES4_S4_EEEEEENS1_IJNS2_ILi0EEENS1_IJS3_NS2_ILi512EEEiEEEEEEEEDaRKT0_RKT1_ENKUlRKT_RKT0_E_clIS5_S9_EEDaSJ_SM_,@function
        .size           $_ZN7cutlass13device_kernelIN5flash19enable_sm80_to_sm89INS1_16FlashAttnBwdSm80INS1_25CollectiveMainloopBwdSm80ILi2ELi2EN4cute5tupleIJNS5_1CILi128EEES8_NS7_ILi64EEEEEENS_10bfloat16_tEfNS_4arch4Sm80ELb0ELb0ELb1ELb0ELb0ELb0ELb0ELb0ELi2ELi4ELi4ELi4ELb0EEENS1_21CollectiveEpilogueBwdISA_SB_SD_Li256ELb0ELb0ELi2EEENS1_19SingleTileSchedulerILb0ELb0ELb0ELi128EEEEEEEEEvNT_6ParamsE$_ZZN4cute6upcastILi2ENS_5tupleIJNS_1CILi1EEENS1_IJNS2_ILi2EEES4_S4_EEEEEENS1_IJNS2_ILi0EEENS1_IJS3_NS2_ILi512EEEiEEEEEEEEDaRKT0_RKT1_ENKUlRKT_RKT0_E_clIS5_S9_EEDaSJ_SM_,($_ZN7cutlass13device_kernelIN5flash19enable_sm80_to_sm89INS1_16FlashAttnBwdSm80INS1_25CollectiveMainloopBwdSm80ILi2ELi2EN4cute5tupleIJNS5_1CILi128EEES8_NS7_ILi64EEEEEENS_10bfloat16_tEfNS_4arch4Sm80ELb0ELb0ELb1ELb0ELb0ELb0ELb0ELb0ELi2ELi4ELi4ELi4ELb0EEENS1_21CollectiveEpilogueBwdISA_SB_SD_Li256ELb0ELb0ELi2EEENS1_19SingleTileSchedulerILb0ELb0ELb0ELi128EEEEEEEEEvNT_6ParamsE$_ZZN4cute6upcastILi2ENS_5tupleIJNS_1CILi2EEES3_EEENS1_IJiNS2_ILi8192EEEEEEEEDaRKT0_RKT1_ENKUlRKT_RKT0_E_clIS3_iEEDaSF_SI_ - $_ZN7cutlass13device_kernelIN5flash19enable_sm80_to_sm89INS1_16FlashAttnBwdSm80INS1_25CollectiveMainloopBwdSm80ILi2ELi2EN4cute5tupleIJNS5_1CILi128EEES8_NS7_ILi64EEEEEENS_10bfloat16_tEfNS_4arch4Sm80ELb0ELb0ELb1ELb0ELb0ELb0ELb0ELb0ELi2ELi4ELi4ELi4ELb0EEENS1_21CollectiveEpilogueBwdISA_SB_SD_Li256ELb0ELb0ELi2EEENS1_19SingleTileSchedulerILb0ELb0ELb0ELi128EEEEEEEEEvNT_6ParamsE$_ZZN4cute6upcastILi2ENS_5tupleIJNS_1CILi1EEENS1_IJNS2_ILi2EEES4_S4_EEEEEENS1_IJNS2_ILi0EEENS1_IJS3_NS2_ILi512EEEiEEEEEEEEDaRKT0_RKT1_ENKUlRKT_RKT0_E_clIS5_S9_EEDaSJ_SM_)
$_ZN7cutlass13device_kernelIN5flash19enable_sm80_to_sm89INS1_16FlashAttnBwdSm80INS1_25CollectiveMainloopBwdSm80ILi2ELi2EN4cute5tupleIJNS5_1CILi128EEES8_NS7_ILi64EEEEEENS_10bfloat16_tEfNS_4arch4Sm80ELb0ELb0ELb1ELb0ELb0ELb0ELb0ELb0ELi2ELi4ELi4ELi4ELb0EEENS1_21CollectiveEpilogueBwdISA_SB_SD_Li256ELb0ELb0ELi2EEENS1_19SingleTileSchedulerILb0ELb0ELb0ELi128EEEEEEEEEvNT_6ParamsE$_ZZN4cute6upcastILi2ENS_5tupleIJNS_1CILi1EEENS1_IJNS2_ILi2EEES4_S4_EEEEEENS1_IJNS2_ILi0EEENS1_IJS3_NS2_ILi512EEEiEEEEEEEEDaRKT0_RKT1_ENKUlRKT_RKT0_E_clIS5_S9_EEDaSJ_SM_:
[----:B------:R-:W-:Y:S02]  /*eb20*/  IADD3 R11, R1, 0x1388, RZ ;  /* 0x00001388010b7810 */ /* 0x000fe40007ffe0ff */
[----:B------:R-:W-:Y:S02]  /*eb30*/  MOV R62, 0xeb70 ;  /* 0x0000eb70003e7802 */ /* 0x000fe40000000f00 */
[----:B------:R-:W-:-:S04]  /*eb40*/  IADD3 R11, R11, c[0x0][0x20], RZ ;  /* 0x000008000b0b7a10 */ /* 0x000fc80007ffe0ff */
[----:B------:R-:W-:Y:S02]  /*eb50*/  IADD3 R38, R11, 0x4, RZ ;  /* 0x000000040b267810 */ /* 0x000fe40007ffe0ff */
[----:B------:R-:W-:Y:S05]  /*eb60*/  CALL.REL.NOINC `($_ZN7cutlass13device_kernelIN5flash19enable_sm80_to_sm89INS1_16FlashAttnBwdSm80INS1_25CollectiveMainloopBwdSm80ILi2ELi2EN4cute5tupleIJNS5_1CILi128EEES8_NS7_ILi64EEEEEENS_10bfloat16_tEfNS_4arch4Sm80ELb0ELb0ELb1ELb0ELb0ELb0ELb0ELb0ELi2ELi4ELi4ELi4ELb0EEENS1_21CollectiveEpilogueBwdISA_SB_SD_Li256ELb0ELb0ELi2EEENS1_19SingleTileSchedulerILb0ELb0ELb0ELi128EEEEEEEEEvNT_6ParamsE$_ZZN4cute6upcastILi2ENS_5tupleIJNS_1CILi2EEES3_S3_EEENS1_IJNS2_ILi1EEENS2_ILi512EEEiEEEEEDaRKT0_RKT1_ENKUlRKT_RKT0_E_clIS3_iEEDaSG_SJ_) ;  /* 0x0000011000007944 */ /* 0x000fea0003c00000 */
[----:B------:R-:W-:Y:S02]  /*eb70*/  MOV R4, 0xeb90 ;  /* 0x0000eb9000047802 */ /* 0x000fe40000000f00 */
[----:B-1---5:R-:W-:Y:S05]  /*eb80*/  CALL.REL.NOINC `($_ZN7cutlass13device_kernelIN5flash19enable_sm80_to_sm89INS1_16FlashAttnBwdSm80INS1_25CollectiveMainloopBwdSm80ILi2ELi2EN4cute5tupleIJNS5_1CILi128EEES8_NS7_ILi64EEEEEENS_10bfloat16_tEfNS_4arch4Sm80ELb0ELb0ELb1ELb0ELb0ELb0ELb0ELb0ELi2ELi4ELi4ELi4ELb0EEENS1_21CollectiveEpilogueBwdISA_SB_SD_Li256ELb0ELb0ELi2EEENS1_19SingleTileSchedulerILb0ELb0ELb0ELi128EEEEEEEEEvNT_6ParamsE$_ZN4cute3eso3ESOILb1ELb0EJNS_1CILi1EEENS2_ILi256EEEiEEC2ERKS3_RKS4_RKi) ;  /* 0xffff8c4000007944 */ /* 0x022fea0003c3ffff */
[----:B-1----:R1:W5:Y:S01]  /*eb90*/  LDL R2, [R1+0x138c] ;  /* 0x00138c0001027983 */ /* 0x0023620000100800 */
[----:B------:R-:W-:-:S03]  /*eba0*/  MOV R6, 0xebc0 ;  /* 0x0000ebc000067802 */ /* 0x000fc60000000f00 */
[----:B-1---5:R-:W-:Y:S05]  /*ebb0*/  CALL.REL.NOINC `($_ZN7cutlass13device_kernelIN5flash19enable_sm80_to_sm89INS1_16FlashAttnBwdSm80INS1_25CollectiveMainloopBwdSm80ILi2ELi2EN4cute5tupleIJNS5_1CILi128EEES8_NS7_ILi64EEEEEENS_10bfloat16_tEfNS_4arch4Sm80ELb0ELb0ELb1ELb0ELb0ELb0ELb0ELb0ELi2ELi4ELi4ELi4ELb0EEENS1_21CollectiveEpilogueBwdISA_SB_SD_Li256ELb0ELb0ELi2EEENS1_19SingleTileSchedulerILb0ELb0ELb0ELi128EEEEEEEEEvNT_6ParamsE$_ZN4cute5tupleIJNS0_IJNS_1CILi1EEENS1_ILi2EEES3_EEENS0_IJS2_NS1_ILi256EEEiEEEEEC2ERKS4_RKS6_) ;  /* 0xffffbd1000007944 */ /* 0x022fea0003c3ffff */
[----:B------:R1:W5:Y:S01]  /*ebc0*/  LDL R2, [R1+0x1388] ;  /* 0x0013880001027983 */ /* 0x0003620000100800 */
[----:B------:R-:W-:-:S04]  /*ebd0*/  MOV R65, 0x0 ;  /* 0x0000000000417802 */ /* 0x000fc80000000f00 */
[----:B------:R-:W-:Y:S05]  /*ebe0*/  RET.REL.NODEC R64 `(_ZN7cutlass13device_kernelIN5flash19enable_sm80_to_sm89INS1_16FlashAttnBwdSm80INS1_25CollectiveMainloopBwdSm80ILi2ELi2EN4cute5tupleIJNS5_1CILi128EEES8_NS7_ILi64EEEEEENS_10bfloat16_tEfNS_4arch4Sm80ELb0ELb0ELb1ELb0ELb0ELb0ELb0ELb0ELi2ELi4ELi4ELi4ELb0EEENS1_21CollectiveEpilogueBwdISA_SB_SD_Li256ELb0ELb0ELi2EEENS1_19SingleTileSchedulerILb0ELb0ELb0ELi128EEEEEEEEEvNT_6ParamsE) ;  /* 0xffff141040007950 */ /* 0x000fea0003c3ffff */
        .type           $_ZN7cutlass13device_kernelIN5flash19enable_sm80_to_sm89INS1_16FlashAttnBwdSm80INS1_25CollectiveMainloopBwdSm80ILi2ELi2EN4cute5tupleIJNS5_1CILi128EEES8_NS7_ILi64EEEEEENS_10bfloat16_tEfNS_4arch4Sm80ELb0ELb0ELb1ELb0ELb0ELb0ELb0ELb0ELi2ELi4ELi4ELi4ELb0EEENS1_21CollectiveEpilogueBwdISA_SB_SD_Li256ELb0ELb0ELi2EEENS1_19SingleTileSchedulerILb0ELb0ELb0ELi128EEEEEEEEEvNT_6ParamsE$_ZZN4cute6upcastILi2ENS_5tupleIJNS_1CILi2EEES3_EEENS1_IJiNS2_ILi8192EEEEEEEEDaRKT0_RKT1_ENKUlRKT_RKT0_E_clIS3_iEEDaSF_SI_,@function
        .size           $_ZN7cutlass13device_kernelIN5flash19enable_sm80_to_sm89INS1_16FlashAttnBwdSm80INS1_25CollectiveMainloopBwdSm80ILi2ELi2EN4cute5tupleIJNS5_1CILi128EEES8_NS7_ILi64EEEEEENS_10bfloat16_tEfNS_4arch4Sm80ELb0ELb0ELb1ELb0ELb0ELb0ELb0ELb0ELi2ELi4ELi4ELi4ELb0EEENS1_21CollectiveEpilogueBwdISA_SB_SD_Li256ELb0ELb0ELi2EEENS1_19SingleTileSchedulerILb0ELb0ELb0ELi128EEEEEEEEEvNT_6ParamsE$_ZZN4cute6upcastILi2ENS_5tupleIJNS_1CILi2EEES3_EEENS1_IJiNS2_ILi8192EEEEEEEEDaRKT0_RKT1_ENKUlRKT_RKT0_E_clIS3_iEEDaSF_SI_,($_ZN7cutlass13device_kernelIN5flash19enable_sm80_to_sm89INS1_16FlashAttnBwdSm80INS1_25CollectiveMainloopBwdSm80ILi2ELi2EN4cute5tupleIJNS5_1CILi128EEES8_NS7_ILi64EEEEEENS_10bfloat16_tEfNS_4arch4Sm80ELb0ELb0ELb1ELb0ELb0ELb0ELb0ELb0ELi2ELi4ELi4ELi4ELb0EEENS1_21CollectiveEpilogueBwdISA_SB_SD_Li256ELb0ELb0ELi2EEENS1_19SingleTileSchedulerILb0ELb0ELb0ELi128EEEEEEEEEvNT_6ParamsE$_ZZN4cute6upcastILi2ENS_5tupleIJNS_1CILi2EEES3_S3_EEENS1_IJNS2_ILi1EEENS2_ILi512EEEiEEEEEDaRKT0_RKT1_ENKUlRKT_RKT0_E_clIS3_iEEDaSG_SJ_ - $_ZN7cutlass13device_kernelIN5flash19enable_sm80_to_sm89INS1_16FlashAttnBwdSm80INS1_25CollectiveMainloopBwdSm80ILi2ELi2EN4cute5tupleIJNS5_1CILi128EEES8_NS7_ILi64EEEEEENS_10bfloat16_tEfNS_4arch4Sm80ELb0ELb0ELb1ELb0ELb0ELb0ELb0ELb0ELi2ELi4ELi4ELi4ELb0EEENS1_21CollectiveEpilogueBwdISA_SB_SD_Li256ELb0ELb0ELi2EEENS1_19SingleTileSchedulerILb0ELb0ELb0ELi128EEEEEEEEEvNT_6ParamsE$_ZZN4cute6upcastILi2ENS_5tupleIJNS_1CILi2EEES3_EEENS1_IJiNS2_ILi8192EEEEEEEEDaRKT0_RKT1_ENKUlRKT_RKT0_E_clIS3_iEEDaSF_SI_)
$_ZN7cutlass13device_kernelIN5flash19enable_sm80_to_sm89INS1_16FlashAttnBwdSm80INS1_25CollectiveMainloopBwdSm80ILi2ELi2EN4cute5tupleIJNS5_1CILi128EEES8_NS7_ILi64EEEEEENS_10bfloat16_tEfNS_4arch4Sm80ELb0ELb0ELb1ELb0ELb0ELb0ELb0ELb0ELi2ELi4ELi4ELi4ELb0EEENS1_21CollectiveEpilogueBwdISA_SB_SD_Li256ELb0ELb0ELi2EEENS1_19SingleTileSchedulerILb0ELb0ELb0ELi128EEEEEEEEEvNT_6ParamsE$_ZZN4cute6upcastILi2ENS_5tupleIJNS_1CILi2EEES3_EEENS1_IJiNS2_ILi8192EEEEEEEEDaRKT0_RKT1_ENKUlRKT_RKT0_E_clIS3_iEEDaSF_SI_:
[----:B------:R-:W-:Y:S02]  /*ebf0*/  LEA.HI R3, R3, R3, RZ, 0x1 ;  /* 0x0000000303037211 */ /* 0x000fe400078f08ff */
[----:B------:R-:W-:Y:S02]  /*ec00*/  IADD3 R2, R1, 0x1388, RZ ;  /* 0x0000138801027810 */ /* 0x000fe40007ffe0ff */
[----:B------:R-:W-:Y:S02]  /*ec10*/  SHF.R.S32.HI R3, RZ, 0x1, R3 ;  /* 0x00000001ff037819 */ /* 0x000fe40000011403 */
[----:B------:R-:W-:Y:S02]  /*ec20*/  IADD3 R2, R2, c[0x0][0x20], RZ ;  /* 0x0000080002027a10 */ /* 0x000fe40007ffe0ff */
[----:B------:R-:W-:Y:S02]  /*ec30*/  MOV R6, 0xec50 ;  /* 0x0000ec5000067802 */ /* 0x000fe40000000f00 */
[----:B------:R-:W-:Y:S05]  /*ec40*/  CALL.REL.NOINC `($_ZN7cutlass13device_kernelIN5flash19enable_sm80_to_sm89INS1_16FlashAttnBwdSm80INS1_25CollectiveMainloopBwdSm80ILi2ELi2EN4cute5tupleIJNS5_1CILi128EEES8_NS7_ILi64EEEEEENS_10bfloat16_tEfNS_4arch4Sm80ELb0ELb0ELb1ELb0ELb0ELb0ELb0ELb0ELi2ELi4ELi4ELi4ELb0EEENS1_21CollectiveEpilogueBwdISA_SB_SD_Li256ELb0ELb0ELi2EEENS1_19SingleTileSchedulerILb0ELb0ELb0ELi128EEEEEEEEEvNT_6ParamsE$_ZN4cute5tupleIJNS_1CILi2EEEiEEC2ERKS2_RKi) ;  /* 0xffffbff000007944 */ /* 0x000fea0003c3ffff */
[----:B------:R1:W5:Y:S01]  /*ec50*/  LDL R2, [R1+0x1388] ;  /* 0x0013880001027983 */ /* 0x0003620000100800 */
[----:B------:R-:W-:-:S04]  /*ec60*/  MOV R63, 0x0 ;  /* 0x00000000003f7802 */ /* 0x000fc80000000f00 */
[----:B------:R-:W-:Y:S05]  /*ec70*/  RET.REL.NODEC R62 `(_ZN7cutlass13device_kernelIN5flash19enable_sm80_to_sm89INS1_16FlashAttnBwdSm80INS1_25CollectiveMainloopBwdSm80ILi2ELi2EN4cute5tupleIJNS5_1CILi128EEES8_NS7_ILi64EEEEEENS_10bfloat16_tEfNS_4arch4Sm80ELb0ELb0ELb1ELb0ELb0ELb0ELb0ELb0ELi2ELi4ELi4ELi4ELb0EEENS1_21CollectiveEpilogueBwdISA_SB_SD_Li256ELb0ELb0ELi2EEENS1_19SingleTileSchedulerILb0ELb0ELb0ELi128EEEEEEEEEvNT_6ParamsE) ;  /* 0xffff13803e007950 */ /* 0x000fea0003c3ffff */
        .type           $_ZN7cutlass13device_kernelIN5flash19enable_sm80_to_sm89INS1_16FlashAttnBwdSm80INS1_25CollectiveMainloopBwdSm80ILi2ELi2EN4cute5tupleIJNS5_1CILi128EEES8_NS7_ILi64EEEEEENS_10bfloat16_tEfNS_4arch4Sm80ELb0ELb0ELb1ELb0ELb0ELb0ELb0ELb0ELi2ELi4ELi4ELi4ELb0EEENS1_21CollectiveEpilogueBwdISA_SB_SD_Li256ELb0ELb0ELi2EEENS1_19SingleTileSchedulerILb0ELb0ELb0ELi128EEEEEEEEEvNT_6ParamsE$_ZZN4cute6upcastILi2ENS_5tupleIJNS_1CILi2EEES3_S3_EEENS1_IJNS2_ILi1EEENS2_ILi512EEEiEEEEEDaRKT0_RKT1_ENKUlRKT_RKT0_E_clIS3_iEEDaSG_SJ_,@function
        .size           $_ZN7cutlass13device_kernelIN5flash19enable_sm80_to_sm89INS1_16FlashAttnBwdSm80INS1_25CollectiveMainloopBwdSm80ILi2ELi2EN4cute5tupleIJNS5_1CILi128EEES8_NS7_ILi64EEEEEENS_10bfloat16_tEfNS_4arch4Sm80ELb0ELb0ELb1ELb0ELb0ELb0ELb0ELb0ELi2ELi4ELi4ELi4ELb0EEENS1_21CollectiveEpilogueBwdISA_SB_SD_Li256ELb0ELb0ELi2EEENS1_19SingleTileSchedulerILb0ELb0ELb0ELi128EEEEEEEEEvNT_6ParamsE$_ZZN4cute6upcastILi2ENS_5tupleIJNS_1CILi2EEES3_S3_EEENS1_IJNS2_ILi1EEENS2_ILi512EEEiEEEEEDaRKT0_RKT1_ENKUlRKT_RKT0_E_clIS3_iEEDaSG_SJ_,($_ZN7cutlass13device_kernelIN5flash19enable_sm80_to_sm89INS1_16FlashAttnBwdSm80INS1_25CollectiveMainloopBwdSm80ILi2ELi2EN4cute5tupleIJNS5_1CILi128EEES8_NS7_ILi64EEEEEENS_10bfloat16_tEfNS_4arch4Sm80ELb0ELb0ELb1ELb0ELb0ELb0ELb0ELb0ELi2ELi4ELi4ELi4ELb0EEENS1_21CollectiveEpilogueBwdISA_SB_SD_Li256ELb0ELb0ELi2EEENS1_19SingleTileSchedulerILb0ELb0ELb0ELi128EEEEEEEEEvNT_6ParamsE$_ZZN4cute7crd2crdINS_5tupleIJiiiNS_1CILi0EEEEEENS1_IJNS2_ILi32EEENS2_ILi4EEENS2_ILi2EEENS2_ILi1EEEEEENS1_IJS8_S8_S8_S8_EEEEEDaRKT_RKT0_RKT1_ENKUlRKT_RKT0_RKT1_E_clIiS5_S8_EEDaSM_SP_SS_ - $_ZN7cutlass13device_kernelIN5flash19enable_sm80_to_sm89INS1_16FlashAttnBwdSm80INS1_25CollectiveMainloopBwdSm80ILi2ELi2EN4cute5tupleIJNS5_1CILi128EEES8_NS7_ILi64EEEEEENS_10bfloat16_tEfNS_4arch4Sm80ELb0ELb0ELb1ELb0ELb0ELb0ELb0ELb0ELi2ELi4ELi4ELi4ELb0EEENS1_21CollectiveEpilogueBwdISA_SB_SD_Li256ELb0ELb0ELi2EEENS1_19SingleTileSchedulerILb0ELb0ELb0ELi128EEEEEEEEEvNT_6ParamsE$_ZZN4cute6upcastILi2ENS_5tupleIJNS_1CILi2EEES3_S3_EEENS1_IJNS2_ILi1EEENS2_ILi512EEEiEEEEEDaRKT0_RKT1_ENKUlRKT_RKT0_E_clIS3_iEEDaSG_SJ_)
$_ZN7cutlass13device_kernelIN5flash19enable_sm80_to_sm89INS1_16FlashAttnBwdSm80INS1_25CollectiveMainloopBwdSm80ILi2ELi2EN4cute5tupleIJNS5_1CILi128EEES8_NS7_ILi64EEEEEENS_10bfloat16_tEfNS_4arch4Sm80ELb0ELb0ELb1ELb0ELb0ELb0ELb0ELb0ELi2ELi4ELi4ELi4ELb0EEENS1_21CollectiveEpilogueBwdISA_SB_SD_Li256ELb0ELb0ELi2EEENS1_19SingleTileSchedulerILb0ELb0ELb0ELi128EEEEEEEEEvNT_6ParamsE$_ZZN4cute6upcastILi2ENS_5tupleIJNS_1CILi2EEES3_S3_EEENS1_IJNS2_ILi1EEENS2_ILi512EEEiEEEEEDaRKT0_RKT1_ENKUlRKT_RKT0_E_clIS3_iEEDaSG_SJ_:
        /* <DEDUP_REMOVED lines=9> */
        .type           $_ZN7cutlass13device_kernelIN5flash19enable_sm80_to_sm89INS1_16FlashAttnBwdSm80INS1_25CollectiveMainloopBwdSm80ILi2ELi2EN4cute5tupleIJNS5_1CILi128EEES8_NS7_ILi64EEEEEENS_10bfloat16_tEfNS_4arch4Sm80ELb0ELb0ELb1ELb0ELb0ELb0ELb0ELb0ELi2ELi4ELi4ELi4ELb0EEENS1_21CollectiveEpilogueBwdISA_SB_SD_Li256ELb0ELb0ELi2EEENS1_19SingleTileSchedulerILb0ELb0ELb0ELi128EEEEEEEEEvNT_6ParamsE$_ZZN4cute7crd2crdINS_5tupleIJiiiNS_1CILi0EEEEEENS1_IJNS2_ILi32EEENS2_ILi4EEENS2_ILi2EEENS2_ILi1EEEEEENS1_IJS8_S8_S8_S8_EEEEEDaRKT_RKT0_RKT1_ENKUlRKT_RKT0_RKT1_E_clIiS5_S8_EEDaSM_SP_SS_,@function
        .size           $_ZN7cutlass13device_kernelIN5flash19enable_sm80_to_sm89INS1_16FlashAttnBwdSm80INS1_25CollectiveMainloopBwdSm80ILi2ELi2EN4cute5tupleIJNS5_1CILi128EEES8_NS7_ILi64EEEEEENS_10bfloat16_tEfNS_4arch4Sm80ELb0ELb0ELb1ELb0ELb0ELb0ELb0ELb0ELi2ELi4ELi4ELi4ELb0EEENS1_21CollectiveEpilogueBwdISA_SB_SD_Li256ELb0ELb0ELi2EEENS1_19SingleTileSchedulerILb0ELb0ELb0ELi128EEEEEEEEEvNT_6ParamsE$_ZZN4cute7crd2crdINS_5tupleIJiiiNS_1CILi0EEEEEENS1_IJNS2_ILi32EEENS2_ILi4EEENS2_ILi2EEENS2_ILi1EEEEEENS1_IJS8_S8_S8_S8_EEEEEDaRKT_RKT0_RKT1_ENKUlRKT_RKT0_RKT1_E_clIiS5_S8_EEDaSM_SP_SS_,($_ZN7cutlass13device_kernelIN5flash19enable_sm80_to_sm89INS1_16FlashAttnBwdSm80INS1_25CollectiveMainloopBwdSm80ILi2ELi2EN4cute5tupleIJNS5_1CILi128EEES8_NS7_ILi64EEEEEENS_10bfloat16_tEfNS_4arch4Sm80ELb0ELb0ELb1ELb0ELb0ELb0ELb0ELb0ELi2ELi4ELi4ELi4ELb0EEENS1_21CollectiveEpilogueBwdISA_SB_SD_Li256ELb0ELb0ELi2EEENS1_19SingleTileSchedulerILb0ELb0ELb0ELi128EEEEEEEEEvNT_6ParamsE$_ZZN4cute7crd2crdINS_5tupleIJiiiNS_1CILi0EEEEEENS1_IJNS2_ILi32EEENS2_ILi4EEENS2_ILi2EEENS2_ILi1EEEEEENS1_IJS8_S8_S8_S8_EEEEEDaRKT_RKT0_RKT1_ENKUlRKT_RKT0_RKT1_E_clIiS6_S8_EEDaSM_SP_SS_ - $_ZN7cutlass13device_kernelIN5flash19enable_sm80_to_sm89INS1_16FlashAttnBwdSm80INS1_25CollectiveMainloopBwdSm80ILi2ELi2EN4cute5tupleIJNS5_1CILi128EEES8_NS7_ILi64EEEEEENS_10bfloat16_tEfNS_4arch4Sm80ELb0ELb0ELb1ELb0ELb0ELb0ELb0ELb0ELi2ELi4ELi4ELi4ELb0EEENS1_21CollectiveEpilogueBwdISA_SB_SD_Li256ELb0ELb0ELi2EEENS1_19SingleTileSchedulerILb0ELb0ELb0ELi128EEEEEEEEEvNT_6ParamsE$_ZZN4cute7crd2crdINS_5tupleIJiiiNS_1CILi0EEEEEENS1_IJNS2_ILi32EEENS2_ILi4EEENS2_ILi2EEENS2_ILi1EEEEEENS1_IJS8_S8_S8_S8_EEEEEDaRKT_RKT0_RKT1_ENKUlRKT_RKT0_RKT1_E_clIiS5_S8_EEDaSM_SP_SS_)
$_ZN7cutlass13device_kernelIN5flash19enable_sm80_to_sm89INS1_16FlashAttnBwdSm80INS1_25CollectiveMainloopBwdSm80ILi2ELi2EN4cute5tupleIJNS5_1CILi128EEES8_NS7_ILi64EEEEEENS_10bfloat16_tEfNS_4arch4Sm80ELb0ELb0ELb1ELb0ELb0ELb0ELb0ELb0ELi2ELi4ELi4ELi4ELb0EEENS1_21CollectiveEpilogueBwdISA_SB_SD_Li256ELb0ELb0ELi2EEENS1_19SingleTileSchedulerILb0ELb0ELb0ELi128EEEEEEEEEvNT_6ParamsE$_ZZN4cute7crd2crdINS_5tupleIJiiiNS_1CILi0EEEEEENS1_IJNS2_ILi32EEENS2_ILi4EEENS2_ILi2EEENS2_ILi1EEEEEENS1_IJS8_S8_S8_S8_EEEEEDaRKT_RKT0_RKT1_ENKUlRKT_RKT0_RKT1_E_clIiS5_S8_EEDaSM_SP_SS_:
[----:B------:R-:W-:Y:S02]  /*ed10*/  MOV R8, R6 ;  /* 0x0000000600087202 */ /* 0x000fe40000000f00 */
[----:B------:R-:W-:-:S04]  /*ed20*/  MOV R9, 0x0 ;  /* 0x0000000000097802 */ /* 0x000fc80000000f00 */
[----:B------:R-:W-:Y:S05]  /*ed30*/  RET.REL.NODEC R8 `(_ZN7cutlass13device_kernelIN5flash19enable_sm80_to_sm89INS1_16FlashAttnBwdSm80INS1_25CollectiveMainloopBwdSm80ILi2ELi2EN4cute5tupleIJNS5_1CILi128EEES8_NS7_ILi64EEEEEENS_10bfloat16_tEfNS_4arch4Sm80ELb0ELb0ELb1ELb0ELb0ELb0ELb0ELb0ELi2ELi4ELi4ELi4ELb0EEENS1_21CollectiveEpilogueBwdISA_SB_SD_Li256ELb0ELb0ELi2EEENS1_19SingleTileSchedulerILb0ELb0ELb0ELi128EEEEEEEEEvNT_6ParamsE) ;  /* 0xffff12c008007950 */ /* 0x000fea0003c3ffff */
        .type           $_ZN7cutlass13device_kernelIN5flash19enable_sm80_to_sm89INS1_16FlashAttnBwdSm80INS1_25CollectiveMainloopBwdSm80ILi2ELi2EN4cute5tupleIJNS5_1CILi128EEES8_NS7_ILi64EEEEEENS_10bfloat16_tEfNS_4arch4Sm80ELb0ELb0ELb1ELb0ELb0ELb0ELb0ELb0ELi2ELi4ELi4ELi4ELb0EEENS1_21CollectiveEpilogueBwdISA_SB_SD_Li256ELb0ELb0ELi2EEENS1_19SingleTileSchedulerILb0ELb0ELb0ELi128EEEEEEEEEvNT_6ParamsE$_ZZN4cute7crd2crdINS_5tupleIJiiiNS_1CILi0EEEEEENS1_IJNS2_ILi32EEENS2_ILi4EEENS2_ILi2EEENS2_ILi1EEEEEENS1_IJS8_S8_S8_S8_EEEEEDaRKT_RKT0_RKT1_ENKUlRKT_RKT0_RKT1_E_clIiS6_S8_EEDaSM_SP_SS_,@function
        .size           $_ZN7cutlass13device_kernelIN5flash19enable_sm80_to_sm89INS1_16FlashAttnBwdSm80INS1_25CollectiveMainloopBwdSm80ILi2ELi2EN4cute5tupleIJNS5_1CILi128EEES8_NS7_ILi64EEEEEENS_10bfloat16_tEfNS_4arch4Sm80ELb0ELb0ELb1ELb0ELb0ELb0ELb0ELb0ELi2ELi4ELi4ELi4ELb0EEENS1_21CollectiveEpilogueBwdISA_SB_SD_Li256ELb0ELb0ELi2EEENS1_19SingleTileSchedulerILb0ELb0ELb0ELi128EEEEEEEEEvNT_6ParamsE$_ZZN4cute7crd2crdINS_5tupleIJiiiNS_1CILi0EEEEEENS1_IJNS2_ILi32EEENS2_ILi4EEENS2_ILi2EEENS2_ILi1EEEEEENS1_IJS8_S8_S8_S8_EEEEEDaRKT_RKT0_RKT1_ENKUlRKT_RKT0_RKT1_E_clIiS6_S8_EEDaSM_SP_SS_,($_ZN7cutlass13device_kernelIN5flash19enable_sm80_to_sm89INS1_16FlashAttnBwdSm80INS1_25CollectiveMainloopBwdSm80ILi2ELi2EN4cute5tupleIJNS5_1CILi128EEES8_NS7_ILi64EEEEEENS_10bfloat16_tEfNS_4arch4Sm80ELb0ELb0ELb1ELb0ELb0ELb0ELb0ELb0ELi2ELi4ELi4ELi4ELb0EEENS1_21CollectiveEpilogueBwdISA_SB_SD_Li256ELb0ELb0ELi2EEENS1_19SingleTileSchedulerILb0ELb0ELb0ELi128EEEEEEEEEvNT_6ParamsE$_ZZN4cute7crd2crdINS_5tupleIJiiiNS_1CILi0EEEEEENS1_IJNS2_ILi32EEENS2_ILi4EEENS2_ILi2EEENS2_ILi1EEEEEENS1_IJS8_S8_S8_S8_EEEEEDaRKT_RKT0_RKT1_ENKUlRKT_RKT0_RKT1_E_clIiS7_S8_EEDaSM_SP_SS_ - $_ZN7cutlass13device_kernelIN5flash19enable_sm80_to_sm89INS1_16FlashAttnBwdSm80INS1_25CollectiveMainloopBwdSm80ILi2ELi2EN4cute5tupleIJNS5_1CILi128EEES8_NS7_ILi64EEEEEENS_10bfloat16_tEfNS_4arch4Sm80ELb0ELb0ELb1ELb0ELb0ELb0ELb0ELb0ELi2ELi4ELi4ELi4ELb0EEENS1_21CollectiveEpilogueBwdISA_SB_SD_Li256ELb0ELb0ELi2EEENS1_19SingleTileSchedulerILb0ELb0ELb0ELi128EEEEEEEEEvNT_6ParamsE$_ZZN4cute7crd2crdINS_5tupleIJiiiNS_1CILi0EEEEEENS1_IJNS2_ILi32EEENS2_ILi4EEENS2_ILi2EEENS2_ILi1EEEEEENS1_IJS8_S8_S8_S8_EEEEEDaRKT_RKT0_RKT1_ENKUlRKT_RKT0_RKT1_E_clIiS6_S8_EEDaSM_SP_SS_)
$_ZN7cutlass13device_kernelIN5flash19enable_sm80_to_sm89INS1_16FlashAttnBwdSm80INS1_25CollectiveMainloopBwdSm80ILi2ELi2EN4cute5tupleIJNS5_1CILi128EEES8_NS7_ILi64EEEEEENS_10bfloat16_tEfNS_4arch4Sm80ELb0ELb0ELb1ELb0ELb0ELb0ELb0ELb0ELi2ELi4ELi4ELi4ELb0EEENS1_21CollectiveEpilogueBwdISA_SB_SD_Li256ELb0ELb0ELi2EEENS1_19SingleTileSchedulerILb0ELb0ELb0ELi128EEEEEEEEEvNT_6ParamsE$_ZZN4cute7crd2crdINS_5tupleIJiiiNS_1CILi0EEEEEENS1_IJNS2_ILi32EEENS2_ILi4EEENS2_ILi2EEENS2_ILi1EEEEEENS1_IJS8_S8_S8_S8_EEEEEDaRKT_RKT0_RKT1_ENKUlRKT_RKT0_RKT1_E_clIiS6_S8_EEDaSM_SP_SS_:
[----:B------:R-:W-:Y:S02]  /*ed40*/  MOV R8, R2 ;  /* 0x0000000200087202 */ /* 0x000fe40000000f00 */
[----:B------:R-:W-:-:S04]  /*ed50*/  MOV R9, 0x0 ;  /* 0x0000000000097802 */ /* 0x000fc80000000f00 */
[----:B------:R-:W-:Y:S05]  /*ed60*/  RET.REL.NODEC R8 `(_ZN7cutlass13device_kernelIN5flash19enable_sm80_to_sm89INS1_16FlashAttnBwdSm80INS1_25CollectiveMainloopBwdSm80ILi2ELi2EN4cute5tupleIJNS5_1CILi128EEES8_NS7_ILi64EEEEEENS_10bfloat16_tEfNS_4arch4Sm80ELb0ELb0ELb1ELb0ELb0ELb0ELb0ELb0ELi2ELi4ELi4ELi4ELb0EEENS1_21CollectiveEpilogueBwdISA_SB_SD_Li256ELb0ELb0ELi2EEENS1_19SingleTileSchedulerILb0ELb0ELb0ELi128EEEEEEEEEvNT_6ParamsE) ;  /* 0xffff129008007950 */ /* 0x000fea0003c3ffff */
        .type           $_ZN7cutlass13device_kernelIN5flash19enable_sm80_to_sm89INS1_16FlashAttnBwdSm80INS1_25CollectiveMainloopBwdSm80ILi2ELi2EN4cute5tupleIJNS5_1CILi128EEES8_NS7_ILi64EEEEEENS_10bfloat16_tEfNS_4arch4Sm80ELb0ELb0ELb1ELb0ELb0ELb0ELb0ELb0ELi2ELi4ELi4ELi4ELb0EEENS1_21CollectiveEpilogueBwdISA_SB_SD_Li256ELb0ELb0ELi2EEENS1_19SingleTileSchedulerILb0ELb0ELb0ELi128EEEEEEEEEvNT_6ParamsE$_ZZN4cute7crd2crdINS_5tupleIJiiiNS_1CILi0EEEEEENS1_IJNS2_ILi32EEENS2_ILi4EEENS2_ILi2EEENS2_ILi1EEEEEENS1_IJS8_S8_S8_S8_EEEEEDaRKT_RKT0_RKT1_ENKUlRKT_RKT0_RKT1_E_clIiS7_S8_EEDaSM_SP_SS_,@function
        .size           $_ZN7cutlass13device_kernelIN5flash19enable_sm80_to_sm89INS1_16FlashAttnBwdSm80INS1_25CollectiveMainloopBwdSm80ILi2ELi2EN4cute5tupleIJNS5_1CILi128EEES8_NS7_ILi64EEEEEENS_10bfloat16_tEfNS_4arch4Sm80ELb0ELb0ELb1ELb0ELb0ELb0ELb0ELb0ELi2ELi4ELi4ELi4ELb0EEENS1_21CollectiveEpilogueBwdISA_SB_SD_Li256ELb0ELb0ELi2EEENS1_19SingleTileSchedulerILb0ELb0ELb0ELi128EEEEEEEEEvNT_6ParamsE$_ZZN4cute7crd2crdINS_5tupleIJiiiNS_1CILi0EEEEEENS1_IJNS2_ILi32EEENS2_ILi4EEENS2_ILi2EEENS2_ILi1EEEEEENS1_IJS8_S8_S8_S8_EEEEEDaRKT_RKT0_RKT1_ENKUlRKT_RKT0_RKT1_E_clIiS7_S8_EEDaSM_SP_SS_,($_ZN7cutlass13device_kernelIN5flash19enable_sm80_to_sm89INS1_16FlashAttnBwdSm80INS1_25CollectiveMainloopBwdSm80ILi2ELi2EN4cute5tupleIJNS5_1CILi128EEES8_NS7_ILi64EEEEEENS_10bfloat16_tEfNS_4arch4Sm80ELb0ELb0ELb1ELb0ELb0ELb0ELb0ELb0ELi2ELi4ELi4ELi4ELb0EEENS1_21CollectiveEpilogueBwdISA_SB_SD_Li256ELb0ELb0ELi2EEENS1_19SingleTileSchedulerILb0ELb0ELb0ELi128EEEEEEEEEvNT_6ParamsE$_ZZN4cute7flattenINS_5tupleIJNS1_IJNS_1CILi0EEENS1_IJNS2_ILi1EEENS2_ILi512EEEiEEEEEENS2_ILi4096EEENS1_IJiNS2_ILi8192EEEEEEEEEEEDaRKT_ENKUlRKT_E_clIS7_EEDaSH_ - $_ZN7cutlass13device_kernelIN5flash19enable_sm80_to_sm89INS1_16FlashAttnBwdSm80INS1_25CollectiveMainloopBwdSm80ILi2ELi2EN4cute5tupleIJNS5_1CILi128EEES8_NS7_ILi64EEEEEENS_10bfloat16_tEfNS_4arch4Sm80ELb0ELb0ELb1ELb0ELb0ELb0ELb0ELb0ELi2ELi4ELi4ELi4ELb0EEENS1_21CollectiveEpilogueBwdISA_SB_SD_Li256ELb0ELb0ELi2EEENS1_19SingleTileSchedulerILb0ELb0ELb0ELi128EEEEEEEEEvNT_6ParamsE$_ZZN4cute7crd2crdINS_5tupleIJiiiNS_1CILi0EEEEEENS1_IJNS2_ILi32EEENS2_ILi4EEENS2_ILi2EEENS2_ILi1EEEEEENS1_IJS8_S8_S8_S8_EEEEEDaRKT_RKT0_RKT1_ENKUlRKT_RKT0_RKT1_E_clIiS7_S8_EEDaSM_SP_SS_)
$_ZN7cutlass13device_kernelIN5flash19enable_sm80_to_sm89INS1_16FlashAttnBwdSm80INS1_25CollectiveMainloopBwdSm80ILi2ELi2EN4cute5tupleIJNS5_1CILi128EEES8_NS7_ILi64EEEEEENS_10bfloat16_tEfNS_4arch4Sm80ELb0ELb0ELb1ELb0ELb0ELb0ELb0ELb0ELi2ELi4ELi4ELi4ELb0EEENS1_21CollectiveEpilogueBwdISA_SB_SD_Li256ELb0ELb0ELi2EEENS1_19SingleTileSchedulerILb0ELb0ELb0ELi128EEEEEEEEEvNT_6ParamsE$_ZZN4cute7crd2crdINS_5tupleIJiiiNS_1CILi0EEEEEENS1_IJNS2_ILi32EEENS2_ILi4EEENS2_ILi2EEENS2_ILi1EEEEEENS1_IJS8_S8_S8_S8_EEEEEDaRKT_RKT0_RKT1_ENKUlRKT_RKT0_RKT1_E_clIiS7_S8_EEDaSM_SP_SS_:
[----:B------:R-:W-:-:S04]  /*ed70*/  MOV R3, 0x0 ;  /* 0x0000000000037802 */ /* 0x000fc80000000f00 */
[----:B------:R-:W-:Y:S05]  /*ed80*/  RET.REL.NODEC R2 `(_ZN7cutlass13device_kernelIN5flash19enable_sm80_to_sm89INS1_16FlashAttnBwdSm80INS1_25CollectiveMainloopBwdSm80ILi2ELi2EN4cute5tupleIJNS5_1CILi128EEES8_NS7_ILi64EEEEEENS_10bfloat16_tEfNS_4arch4Sm80ELb0ELb0ELb1ELb0ELb0ELb0ELb0ELb0ELi2ELi4ELi4ELi4ELb0EEENS1_21CollectiveEpilogueBwdISA_SB_SD_Li256ELb0ELb0ELi2EEENS1_19SingleTileSchedulerILb0ELb0ELb0ELi128EEEEEEEEEvNT_6ParamsE) ;  /* 0xffff127002007950 */ /* 0x000fea0003c3ffff */
        .type           $_ZN7cutlass13device_kernelIN5flash19enable_sm80_to_sm89INS1_16FlashAttnBwdSm80INS1_25CollectiveMainloopBwdSm80ILi2ELi2EN4cute5tupleIJNS5_1CILi128EEES8_NS7_ILi64EEEEEENS_10bfloat16_tEfNS_4arch4Sm80ELb0ELb0ELb1ELb0ELb0ELb0ELb0ELb0ELi2ELi4ELi4ELi4ELb0EEENS1_21CollectiveEpilogueBwdISA_SB_SD_Li256ELb0ELb0ELi2EEENS1_19SingleTileSchedulerILb0ELb0ELb0ELi128EEEEEEEEEvNT_6ParamsE$_ZZN4cute7flattenINS_5tupleIJNS1_IJNS_1CILi0EEENS1_IJNS2_ILi1EEENS2_ILi512EEEiEEEEEENS2_ILi4096EEENS1_IJiNS2_ILi8192EEEEEEEEEEEDaRKT_ENKUlRKT_E_clIS7_EEDaSH_,@function
        .size           $_ZN7cutlass13device_kernelIN5flash19enable_sm80_to_sm89INS1_16FlashAttnBwdSm80INS1_25CollectiveMainloopBwdSm80ILi2ELi2EN4cute5tupleIJNS5_1CILi128EEES8_NS7_ILi64EEEEEENS_10bfloat16_tEfNS_4arch4Sm80ELb0ELb0ELb1ELb0ELb0ELb0ELb0ELb0ELi2ELi4ELi4ELi4ELb0EEENS1_21CollectiveEpilogueBwdISA_SB_SD_Li256ELb0ELb0ELi2EEENS1_19SingleTileSchedulerILb0ELb0ELb0ELi128EEEEEEEEEvNT_6ParamsE$_ZZN4cute7flattenINS_5tupleIJNS1_IJNS_1CILi0EEENS1_IJNS2_ILi1EEENS2_ILi512EEEiEEEEEENS2_ILi4096EEENS1_IJiNS2_ILi8192EEEEEEEEEEEDaRKT_ENKUlRKT_E_clIS7_EEDaSH_,($_ZN7cutlass13device_kernelIN5flash19enable_sm80_to_sm89INS1_16FlashAttnBwdSm80INS1_25CollectiveMainloopBwdSm80ILi2ELi2EN4cute5tupleIJNS5_1CILi128EEES8_NS7_ILi64EEEEEENS_10bfloat16_tEfNS_4arch4Sm80ELb0ELb0ELb1ELb0ELb0ELb0ELb0ELb0ELi2ELi4ELi4ELi4ELb0EEENS1_21CollectiveEpilogueBwdISA_SB_SD_Li256ELb0ELb0ELi2EEENS1_19SingleTileSchedulerILb0ELb0ELb0ELi128EEEEEEEEEvNT_6ParamsE$_ZZN4cute7flattenINS_5tupleIJNS1_IJNS_1CILi0EEENS1_IJNS2_ILi1EEENS2_ILi512EEEiEEEEEENS2_ILi4096EEENS1_IJiNS2_ILi8192EEEEEEEEEEEDaRKT_ENKUlRKT_E_clISA_EEDaSH_ - $_ZN7cutlass13device_kernelIN5flash19enable_sm80_to_sm89INS1_16FlashAttnBwdSm80INS1_25CollectiveMainloopBwdSm80ILi2ELi2EN4cute5tupleIJNS5_1CILi128EEES8_NS7_ILi64EEEEEENS_10bfloat16_tEfNS_4arch4Sm80ELb0ELb0ELb1ELb0ELb0ELb0ELb0ELb0ELi2ELi4ELi4ELi4ELb0EEENS1_21CollectiveEpilogueBwdISA_SB_SD_Li256ELb0ELb0ELi2EEENS1_19SingleTileSchedulerILb0ELb0ELb0ELi128EEEEEEEEEvNT_6ParamsE$_ZZN4cute7flattenINS_5tupleIJNS1_IJNS_1CILi0EEENS1_IJNS2_ILi1EEENS2_ILi512EEEiEEEEEENS2_ILi4096EEENS1_IJiNS2_ILi8192EEEEEEEEEEEDaRKT_ENKUlRKT_E_clIS7_EEDaSH_)
$_ZN7cutlass13device_kernelIN5flash19enable_sm80_to_sm89INS1_16FlashAttnBwdSm80INS1_25CollectiveMainloopBwdSm80ILi2ELi2EN4cute5tupleIJNS5_1CILi128EEES8_NS7_ILi64EEEEEENS_10bfloat16_tEfNS_4arch4Sm80ELb0ELb0ELb1ELb0ELb0ELb0ELb0ELb0ELi2ELi4ELi4ELi4ELb0EEENS1_21CollectiveEpilogueBwdISA_SB_SD_Li256ELb0ELb0ELi2EEENS1_19SingleTileSchedulerILb0ELb0ELb0ELi128EEEEEEEEEvNT_6ParamsE$_ZZN4cute7flattenINS_5tupleIJNS1_IJNS_1CILi0EEENS1_IJNS2_ILi1EEENS2_ILi512EEEiEEEEEENS2_ILi4096EEENS1_IJiNS2_ILi8192EEEEEEEEEEEDaRKT_ENKUlRKT_E_clIS7_EEDaSH_:
[----:B------:R-:W-:-:S06]  /*ed90*/  IADD3 R3, R16, -c[0x0][0x20], RZ ;  /* 0x8000080010037a10 */ /* 0x000fcc0007ffe0ff */
[----:B------:R-:W5:Y:S01]  /*eda0*/  LDL R3, [R3] ;  /* 0x0000000003037983 */ /* 0x000f620000100800 */
[----:B------:R-:W-:-:S03]  /*edb0*/  MOV R2, 0xedd0 ;  /* 0x0000edd000027802 */ /* 0x000fc60000000f00 */
[----:B-----5:R-:W-:Y:S05]  /*edc0*/  CALL.REL.NOINC `($_ZN7cutlass13device_kernelIN5flash19enable_sm80_to_sm89INS1_16FlashAttnBwdSm80INS1_25CollectiveMainloopBwdSm80ILi2ELi2EN4cute5tupleIJNS5_1CILi128EEES8_NS7_ILi64EEEEEENS_10bfloat16_tEfNS_4arch4Sm80ELb0ELb0ELb1ELb0ELb0ELb0ELb0ELb0ELi2ELi4ELi4ELi4ELb0EEENS1_21CollectiveEpilogueBwdISA_SB_SD_Li256ELb0ELb0ELi2EEENS1_19SingleTileSchedulerILb0ELb0ELb0ELi128EEEEEEEEEvNT_6ParamsE$_ZZN4cute16flatten_to_tupleINS_5tupleIJNS_1CILi0EEENS1_IJNS2_ILi1EEENS2_ILi512EEEiEEEEEEEEDaRKT_ENKUlRKT_E_clIS6_EEDaSD_) ;  /* 0xffffd3a000007944 */ /* 0x020fea0003c3ffff */
[----:B------:R-:W-:Y:S02]  /*edd0*/  MOV R10, 0xedf0 ;  /* 0x0000edf0000a7802 */ /* 0x000fe40000000f00 */
[----:B------:R-:W-:Y:S05]  /*ede0*/  CALL.REL.NOINC `($_ZN7cutlass13device_kernelIN5flash19enable_sm80_to_sm89INS1_16FlashAttnBwdSm80INS1_25CollectiveMainloopBwdSm80ILi2ELi2EN4cute5tupleIJNS5_1CILi128EEES8_NS7_ILi64EEEEEENS_10bfloat16_tEfNS_4arch4Sm80ELb0ELb0ELb1ELb0ELb0ELb0ELb0ELb0ELi2ELi4ELi4ELi4ELb0EEENS1_21CollectiveEpilogueBwdISA_SB_SD_Li256ELb0ELb0ELi2EEENS1_19SingleTileSchedulerILb0ELb0ELb0ELi128EEEEEEEEEvNT_6ParamsE$_ZZN4cute12filter_tupleINS_5tupleIJNS_1CILi0EEENS1_IJNS2_ILi1EEENS2_ILi512EEEiEEEEEEZNS_16flatten_to_tupleIS7_EEDaRKT_EUlRKT_E_EEDaSB_OT0_ENKUlDpSE_E_clIJNS1_IJS3_EEES6_EEEDaSI_) ;  /* 0xffffc7a000007944 */ /* 0x000fea0003c3ffff */
[----:B-----5:R-:W-:Y:S02]  /*edf0*/  MOV R10, R2 ;  /* 0x00000002000a7202 */ /* 0x020fe40000000f00 */
[----:B------:R-:W-:Y:S02]  /*ee00*/  MOV R2, R6 ;  /* 0x0000000600027202 */ /* 0x000fe40000000f00 */
[----:B------:R-:W-:-:S04]  /*ee10*/  MOV R3, 0x0 ;  /* 0x0000000000037802 */ /* 0x000fc80000000f00 */
[----:B------:R-:W-:Y:S05]  /*ee20*/  RET.REL.NODEC R2 `(_ZN7cutlass13device_kernelIN5flash19enable_sm80_to_sm89INS1_16FlashAttnBwdSm80INS1_25CollectiveMainloopBwdSm80ILi2ELi2EN4cute5tupleIJNS5_1CILi128EEES8_NS7_ILi64EEEEEENS_10bfloat16_tEfNS_4arch4Sm80ELb0ELb0ELb1ELb0ELb0ELb0ELb0ELb0ELi2ELi4ELi4ELi4ELb0EEENS1_21CollectiveEpilogueBwdISA_SB_SD_Li256ELb0ELb0ELi2EEENS1_19SingleTileSchedulerILb0ELb0ELb0ELi128EEEEEEEEEvNT_6ParamsE) ;  /* 0xffff11d002007950 */ /* 0x000fea0003c3ffff */
        .type           $_ZN7cutlass13device_kernelIN5flash19enable_sm80_to_sm89INS1_16FlashAttnBwdSm80INS1_25CollectiveMainloopBwdSm80ILi2ELi2EN4cute5tupleIJNS5_1CILi128EEES8_NS7_ILi64EEEEEENS_10bfloat16_tEfNS_4arch4Sm80ELb0ELb0ELb1ELb0ELb0ELb0ELb0ELb0ELi2ELi4ELi4ELi4ELb0EEENS1_21CollectiveEpilogueBwdISA_SB_SD_Li256ELb0ELb0ELi2EEENS1_19SingleTileSchedulerILb0ELb0ELb0ELi128EEEEEEEEEvNT_6ParamsE$_ZZN4cute7flattenINS_5tupleIJNS1_IJNS_1CILi0EEENS1_IJNS2_ILi1EEENS2_ILi512EEEiEEEEEENS2_ILi4096EEENS1_IJiNS2_ILi8192EEEEEEEEEEEDaRKT_ENKUlRKT_E_clISA_EEDaSH_,@function
        .size           $_ZN7cutlass13device_kernelIN5flash19enable_sm80_to_sm89INS1_16FlashAttnBwdSm80INS1_25CollectiveMainloopBwdSm80ILi2ELi2EN4cute5tupleIJNS5_1CILi128EEES8_NS7_ILi64EEEEEENS_10bfloat16_tEfNS_4arch4Sm80ELb0ELb0ELb1ELb0ELb0ELb0ELb0ELb0ELi2ELi4ELi4ELi4ELb0EEENS1_21CollectiveEpilogueBwdISA_SB_SD_Li256ELb0ELb0ELi2EEENS1_19SingleTileSchedulerILb0ELb0ELb0ELi128EEEEEEEEEvNT_6ParamsE$_ZZN4cute7flattenINS_5tupleIJNS1_IJNS_1CILi0EEENS1_IJNS2_ILi1EEENS2_ILi512EEEiEEEEEENS2_ILi4096EEENS1_IJiNS2_ILi8192EEEEEEEEEEEDaRKT_ENKUlRKT_E_clISA_EEDaSH_,($_ZN7cutlass13device_kernelIN5flash19enable_sm80_to_sm89INS1_16FlashAttnBwdSm80INS1_25CollectiveMainloopBwdSm80ILi2ELi2EN4cute5tupleIJNS5_1CILi128EEES8_NS7_ILi64EEEEEENS_10bfloat16_tEfNS_4arch4Sm80ELb0ELb0ELb1ELb0ELb0ELb0ELb0ELb0ELi2ELi4ELi4ELi4ELb0EEENS1_21CollectiveEpilogueBwdISA_SB_SD_Li256ELb0ELb0ELi2EEENS1_19SingleTileSchedulerILb0ELb0ELb0ELi128EEEEEEEEEvNT_6ParamsE$_ZZN4cute7flattenINS_5tupleIJNS_1CILi1EEENS1_IJNS2_ILi8EEEiiEEENS2_ILi64EEENS1_IJiNS2_ILi144EEENS2_ILi288EEEEEENS2_ILi512EEEEEEEEDaRKT_ENKUlRKT_E_clIS5_EEDaSH_ - $_ZN7cutlass13device_kernelIN5flash19enable_sm80_to_sm89INS1_16FlashAttnBwdSm80INS1_25CollectiveMainloopBwdSm80ILi2ELi2EN4cute5tupleIJNS5_1CILi128EEES8_NS7_ILi64EEEEEENS_10bfloat16_tEfNS_4arch4Sm80ELb0ELb0ELb1ELb0ELb0ELb0ELb0ELb0ELi2ELi4ELi4ELi4ELb0EEENS1_21CollectiveEpilogueBwdISA_SB_SD_Li256ELb0ELb0ELi2EEENS1_19SingleTileSchedulerILb0ELb0ELb0ELi128EEEEEEEEEvNT_6ParamsE$_ZZN4cute7flattenINS_5tupleIJNS1_IJNS_1CILi0EEENS1_IJNS2_ILi1EEENS2_ILi512EEEiEEEEEENS2_ILi4096EEENS1_IJiNS2_ILi8192EEEEEEEEEEEDaRKT_ENKUlRKT_E_clISA_EEDaSH_)
$_ZN7cutlass13device_kernelIN5flash19enable_sm80_to_sm89INS1_16FlashAttnBwdSm80INS1_25CollectiveMainloopBwdSm80ILi2ELi2EN4cute5tupleIJNS5_1CILi128EEES8_NS7_ILi64EEEEEENS_10bfloat16_tEfNS_4arch4Sm80ELb0ELb0ELb1ELb0ELb0ELb0ELb0ELb0ELi2ELi4ELi4ELi4ELb0EEENS1_21CollectiveEpilogueBwdISA_SB_SD_Li256ELb0ELb0ELi2EEENS1_19SingleTileSchedulerILb0ELb0ELb0ELi128EEEEEEEEEvNT_6ParamsE$_ZZN4cute7flattenINS_5tupleIJNS1_IJNS_1CILi0EEENS1_IJNS2_ILi1EEENS2_ILi512EEEiEEEEEENS2_ILi4096EEENS1_IJiNS2_ILi8192EEEEEEEEEEEDaRKT_ENKUlRKT_E_clISA_EEDaSH_:
[----:B------:R-:W-:Y:S02]  /*ee30*/  MOV R8, R2 ;  /* 0x0000000200087202 */ /* 0x000fe40000000f00 */
[----:B------:R-:W-:-:S04]  /*ee40*/  MOV R9, 0x0 ;  /* 0x0000000000097802 */ /* 0x000fc80000000f00 */
[----:B------:R-:W-:Y:S05]  /*ee50*/  RET.REL.NODEC R8 `(_ZN7cutlass13device_kernelIN5flash19enable_sm80_to_sm89INS1_16FlashAttnBwdSm80INS1_25CollectiveMainloopBwdSm80ILi2ELi2EN4cute5tupleIJNS5_1CILi128EEES8_NS7_ILi64EEEEEENS_10bfloat16_tEfNS_4arch4Sm80ELb0ELb0ELb1ELb0ELb0ELb0ELb0ELb0ELi2ELi4ELi4ELi4ELb0EEENS1_21CollectiveEpilogueBwdISA_SB_SD_Li256ELb0ELb0ELi2EEENS1_19SingleTileSchedulerILb0ELb0ELb0ELi128EEEEEEEEEvNT_6ParamsE) ;  /* 0xffff11a008007950 */ /* 0x000fea0003c3ffff */
        .type           $_ZN7cutlass13device_kernelIN5flash19enable_sm80_to_sm89INS1_16FlashAttnBwdSm80INS1_25CollectiveMainloopBwdSm80ILi2ELi2EN4cute5tupleIJNS5_1CILi128EEES8_NS7_ILi64EEEEEENS_10bfloat16_tEfNS_4arch4Sm80ELb0ELb0ELb1ELb0ELb0ELb0ELb0ELb0ELi2ELi4ELi4ELi4ELb0EEENS1_21CollectiveEpilogueBwdISA_SB_SD_Li256ELb0ELb0ELi2EEENS1_19SingleTileSchedulerILb0ELb0ELb0ELi128EEEEEEEEEvNT_6ParamsE$_ZZN4cute7flattenINS_5tupleIJNS_1CILi1EEENS1_IJNS2_ILi8EEEiiEEENS2_ILi64EEENS1_IJiNS2_ILi144EEENS2_ILi288EEEEEENS2_ILi512EEEEEEEEDaRKT_ENKUlRKT_E_clIS5_EEDaSH_,@function
        .size           $_ZN7cutlass13device_kernelIN5flash19enable_sm80_to_sm89INS1_16FlashAttnBwdSm80INS1_25CollectiveMainloopBwdSm80ILi2ELi2EN4cute5tupleIJNS5_1CILi128EEES8_NS7_ILi64EEEEEENS_10bfloat16_tEfNS_4arch4Sm80ELb0ELb0ELb1ELb0ELb0ELb0ELb0ELb0ELi2ELi4ELi4ELi4ELb0EEENS1_21CollectiveEpilogueBwdISA_SB_SD_Li256ELb0ELb0ELi2EEENS1_19SingleTileSchedulerILb0ELb0ELb0ELi128EEEEEEEEEvNT_6ParamsE$_ZZN4cute7flattenINS_5tupleIJNS_1CILi1EEENS1_IJNS2_ILi8EEEiiEEENS2_ILi64EEENS1_IJiNS2_ILi144EEENS2_ILi288EEEEEENS2_ILi512EEEEEEEEDaRKT_ENKUlRKT_E_clIS5_EEDaSH_,($_ZN7cutlass13device_kernelIN5flash19enable_sm80_to_sm89INS1_16FlashAttnBwdSm80INS1_25CollectiveMainloopBwdSm80ILi2ELi2EN4cute5tupleIJNS5_1CILi128EEES8_NS7_ILi64EEEEEENS_10bfloat16_tEfNS_4arch4Sm80ELb0ELb0ELb1ELb0ELb0ELb0ELb0ELb0ELi2ELi4ELi4ELi4ELb0EEENS1_21CollectiveEpilogueBwdISA_SB_SD_Li256ELb0ELb0ELi2EEENS1_19SingleTileSchedulerILb0ELb0ELb0ELi128EEEEEEEEEvNT_6ParamsE$_ZZN4cute7flattenINS_5tupleIJNS_1CILi1EEENS1_IJNS2_ILi8EEEiiEEENS2_ILi64EEENS1_IJiNS2_ILi144EEENS2_ILi288EEEEEENS2_ILi512EEEEEEEEDaRKT_ENKUlRKT_E_clIS9_EEDaSH_ - $_ZN7cutlass13device_kernelIN5flash19enable_sm80_to_sm89INS1_16FlashAttnBwdSm80INS1_25CollectiveMainloopBwdSm80ILi2ELi2EN4cute5tupleIJNS5_1CILi128EEES8_NS7_ILi64EEEEEENS_10bfloat16_tEfNS_4arch4Sm80ELb0ELb0ELb1ELb0ELb0ELb0ELb0ELb0ELi2ELi4ELi4ELi4ELb0EEENS1_21CollectiveEpilogueBwdISA_SB_SD_Li256ELb0ELb0ELi2EEENS1_19SingleTileSchedulerILb0ELb0ELb0ELi128EEEEEEEEEvNT_6ParamsE$_ZZN4cute7flattenINS_5tupleIJNS_1CILi1EEENS1_IJNS2_ILi8EEEiiEEENS2_ILi64EEENS1_IJiNS2_ILi144EEENS2_ILi288EEEEEENS2_ILi512EEEEEEEEDaRKT_ENKUlRKT_E_clIS5_EEDaSH_)
$_ZN7cutlass13device_kernelIN5flash19enable_sm80_to_sm89INS1_16FlashAttnBwdSm80INS1_25CollectiveMainloopBwdSm80ILi2ELi2EN4cute5tupleIJNS5_1CILi128EEES8_NS7_ILi64EEEEEENS_10bfloat16_tEfNS_4arch4Sm80ELb0ELb0ELb1ELb0ELb0ELb0ELb0ELb0ELi2ELi4ELi4ELi4ELb0EEENS1_21CollectiveEpilogueBwdISA_SB_SD_Li256ELb0ELb0ELi2EEENS1_19SingleTileSchedulerILb0ELb0ELb0ELi128EEEEEEEEEvNT_6ParamsE$_ZZN4cute7flattenINS_5tupleIJNS_1CILi1EEENS1_IJNS2_ILi8EEEiiEEENS2_ILi64EEENS1_IJiNS2_ILi144EEENS2_ILi288EEEEEENS2_ILi512EEEEEEEEDaRKT_ENKUlRKT_E_clIS5_EEDaSH_:
[----:B------:R-:W-:-:S04]  /*ee60*/  MOV R5, 0x0 ;  /* 0x0000000000057802 */ /* 0x000fc80000000f00 */
[----:B------:R-:W-:Y:S05]  /*ee70*/  RET.REL.NODEC R4 `(_ZN7cutlass13device_kernelIN5flash19enable_sm80_to_sm89INS1_16FlashAttnBwdSm80INS1_25CollectiveMainloopBwdSm80ILi2ELi2EN4cute5tupleIJNS5_1CILi128EEES8_NS7_ILi64EEEEEENS_10bfloat16_tEfNS_4arch4Sm80ELb0ELb0ELb1ELb0ELb0ELb0ELb0ELb0ELi2ELi4ELi4ELi4ELb0EEENS1_21CollectiveEpilogueBwdISA_SB_SD_Li256ELb0ELb0ELi2EEENS1_19SingleTileSchedulerILb0ELb0ELb0ELi128EEEEEEEEEvNT_6ParamsE) ;  /* 0xffff118004007950 */ /* 0x000fea0003c3ffff */
        .type           $_ZN7cutlass13device_kernelIN5flash19enable_sm80_to_sm89INS1_16FlashAttnBwdSm80INS1_25CollectiveMainloopBwdSm80ILi2ELi2EN4cute5tupleIJNS5_1CILi128EEES8_NS7_ILi64EEEEEENS_10bfloat16_tEfNS_4arch4Sm80ELb0ELb0ELb1ELb0ELb0ELb0ELb0ELb0ELi2ELi4ELi4ELi4ELb0EEENS1_21CollectiveEpilogueBwdISA_SB_SD_Li256ELb0ELb0ELi2EEENS1_19SingleTileSchedulerILb0ELb0ELb0ELi128EEEEEEEEEvNT_6ParamsE$_ZZN4cute7flattenINS_5tupleIJNS_1CILi1EEENS1_IJNS2_ILi8EEEiiEEENS2_ILi64EEENS1_IJiNS2_ILi144EEENS2_ILi288EEEEEENS2_ILi512EEEEEEEEDaRKT_ENKUlRKT_E_clIS9_EEDaSH_,@function
        .size           $_ZN7cutlass13device_kernelIN5flash19enable_sm80_to_sm89INS1_16FlashAttnBwdSm80INS1_25CollectiveMainloopBwdSm80ILi2ELi2EN4cute5tupleIJNS5_1CILi128EEES8_NS7_ILi64EEEEEENS_10bfloat16_tEfNS_4arch4Sm80ELb0ELb0ELb1ELb0ELb0ELb0ELb0ELb0ELi2ELi4ELi4ELi4ELb0EEENS1_21CollectiveEpilogueBwdISA_SB_SD_Li256ELb0ELb0ELi2EEENS1_19SingleTileSchedulerILb0ELb0ELb0ELi128EEEEEEEEEvNT_6ParamsE$_ZZN4cute7flattenINS_5tupleIJNS_1CILi1EEENS1_IJNS2_ILi8EEEiiEEENS2_ILi64EEENS1_IJiNS2_ILi144EEENS2_ILi288EEEEEENS2_ILi512EEEEEEEEDaRKT_ENKUlRKT_E_clIS9_EEDaSH_,($_ZN7cutlass13device_kernelIN5flash19enable_sm80_to_sm89INS1_16FlashAttnBwdSm80INS1_25CollectiveMainloopBwdSm80ILi2ELi2EN4cute5tupleIJNS5_1CILi128EEES8_NS7_ILi64EEEEEENS_10bfloat16_tEfNS_4arch4Sm80ELb0ELb0ELb1ELb0ELb0ELb0ELb0ELb0ELi2ELi4ELi4ELi4ELb0EEENS1_21CollectiveEpilogueBwdISA_SB_SD_Li256ELb0ELb0ELi2EEENS1_19SingleTileSchedulerILb0ELb0ELb0ELi128EEEEEEEEEvNT_6ParamsE$_ZZN4cute7flattenINS_5tupleIJNS_1CILi1EEENS1_IJiiiEEENS2_ILi64EEENS1_IJNS2_ILi72EEENS2_ILi144EEENS2_ILi288EEEEEENS2_ILi512EEEEEEEEDaRKT_ENKUlRKT_E_clIS4_EEDaSH_ - $_ZN7cutlass13device_kernelIN5flash19enable_sm80_to_sm89INS1_16FlashAttnBwdSm80INS1_25CollectiveMainloopBwdSm80ILi2ELi2EN4cute5tupleIJNS5_1CILi128EEES8_NS7_ILi64EEEEEENS_10bfloat16_tEfNS_4arch4Sm80ELb0ELb0ELb1ELb0ELb0ELb0ELb0ELb0ELi2ELi4ELi4ELi4ELb0EEENS1_21CollectiveEpilogueBwdISA_SB_SD_Li256ELb0ELb0ELi2EEENS1_19SingleTileSchedulerILb0ELb0ELb0ELi128EEEEEEEEEvNT_6ParamsE$_ZZN4cute7flattenINS_5tupleIJNS_1CILi1EEENS1_IJNS2_ILi8EEEiiEEENS2_ILi64EEENS1_IJiNS2_ILi144EEENS2_ILi288EEEEEENS2_ILi512EEEEEEEEDaRKT_ENKUlRKT_E_clIS9_EEDaSH_)
$_ZN7cutlass13device_kernelIN5flash19enable_sm80_to_sm89INS1_16FlashAttnBwdSm80INS1_25CollectiveMainloopBwdSm80ILi2ELi2EN4cute5tupleIJNS5_1CILi128EEES8_NS7_ILi64EEEEEENS_10bfloat16_tEfNS_4arch4Sm80ELb0ELb0ELb1ELb0ELb0ELb0ELb0ELb0ELi2ELi4ELi4ELi4ELb0EEENS1_21CollectiveEpilogueBwdISA_SB_SD_Li256ELb0ELb0ELi2EEENS1_19SingleTileSchedulerILb0ELb0ELb0ELi128EEEEEEEEEvNT_6ParamsE$_ZZN4cute7flattenINS_5tupleIJNS_1CILi1EEENS1_IJNS2_ILi8EEEiiEEENS2_ILi64EEENS1_IJiNS2_ILi144EEENS2_ILi288EEEEEENS2_ILi512EEEEEEEEDaRKT_ENKUlRKT_E_clIS9_EEDaSH_:
[----:B------:R-:W-:Y:S02]  /*ee80*/  MOV R2, R5 ;  /* 0x0000000500027202 */ /* 0x000fe40000000f00 */
[----:B------:R-:W-:-:S04]  /*ee90*/  MOV R5, 0x0 ;  /* 0x0000000000057802 */ /* 0x000fc80000000f00 */
[----:B------:R-:W-:Y:S05]  /*eea0*/  RET.REL.NODEC R4 `(_ZN7cutlass13device_kernelIN5flash19enable_sm80_to_sm89INS1_16FlashAttnBwdSm80INS1_25CollectiveMainloopBwdSm80ILi2ELi2EN4cute5tupleIJNS5_1CILi128EEES8_NS7_ILi64EEEEEENS_10bfloat16_tEfNS_4arch4Sm80ELb0ELb0ELb1ELb0ELb0ELb0ELb0ELb0ELi2ELi4ELi4ELi4ELb0EEENS1_21CollectiveEpilogueBwdISA_SB_SD_Li256ELb0ELb0ELi2EEENS1_19SingleTileSchedulerILb0ELb0ELb0ELi128EEEEEEEEEvNT_6ParamsE) ;  /* 0xffff115004007950 */ /* 0x000fea0003c3ffff */
        .type           $_ZN7cutlass13device_kernelIN5flash19enable_sm80_to_sm89INS1_16FlashAttnBwdSm80INS1_25CollectiveMainloopBwdSm80ILi2ELi2EN4cute5tupleIJNS5_1CILi128EEES8_NS7_ILi64EEEEEENS_10bfloat16_tEfNS_4arch4Sm80ELb0ELb0ELb1ELb0ELb0ELb0ELb0ELb0ELi2ELi4ELi4ELi4ELb0EEENS1_21CollectiveEpilogueBwdISA_SB_SD_Li256ELb0ELb0ELi2EEENS1_19SingleTileSchedulerILb0ELb0ELb0ELi128EEEEEEEEEvNT_6ParamsE$_ZZN4cute7flattenINS_5tupleIJNS_1CILi1EEENS1_IJiiiEEENS2_ILi64EEENS1_IJNS2_ILi72EEENS2_ILi144EEENS2_ILi288EEEEEENS2_ILi512EEEEEEEEDaRKT_ENKUlRKT_E_clIS4_EEDaSH_,@function
        .size           $_ZN7cutlass13device_kernelIN5flash19enable_sm80_to_sm89INS1_16FlashAttnBwdSm80INS1_25CollectiveMainloopBwdSm80ILi2ELi2EN4cute5tupleIJNS5_1CILi128EEES8_NS7_ILi64EEEEEENS_10bfloat16_tEfNS_4arch4Sm80ELb0ELb0ELb1ELb0ELb0ELb0ELb0ELb0ELi2ELi4ELi4ELi4ELb0EEENS1_21CollectiveEpilogueBwdISA_SB_SD_Li256ELb0ELb0ELi2EEENS1_19SingleTileSchedulerILb0ELb0ELb0ELi128EEEEEEEEEvNT_6ParamsE$_ZZN4cute7flattenINS_5tupleIJNS_1CILi1EEENS1_IJiiiEEENS2_ILi64EEENS1_IJNS2_ILi72EEENS2_ILi144EEENS2_ILi288EEEEEENS2_ILi512EEEEEEEEDaRKT_ENKUlRKT_E_clIS4_EEDaSH_,($_ZN7cutlass13device_kernelIN5flash19enable_sm80_to_sm89INS1_16FlashAttnBwdSm80INS1_25CollectiveMainloopBwdSm80ILi2ELi2EN4cute5tupleIJNS5_1CILi128EEES8_NS7_ILi64EEEEEENS_10bfloat16_tEfNS_4arch4Sm80ELb0ELb0ELb1ELb0ELb0ELb0ELb0ELb0ELi2ELi4ELi4ELi4ELb0EEENS1_21CollectiveEpilogueBwdISA_SB_SD_Li256ELb0ELb0ELi2EEENS1_19SingleTileSchedulerILb0ELb0ELb0ELi128EEEEEEEEEvNT_6ParamsE$_ZZN4cute7idx2crdINS_5tupleIJiiNS_1CILi0EEEEEENS1_IJNS1_IJNS2_ILi4EEENS2_ILi8EEEEEENS2_ILi2EEENS2_ILi1EEEEEEEEDaRKT_RKT0_ENKUlRKT_RKT0_E_clIiS7_EEDaSJ_SM_ - $_ZN7cutlass13device_kernelIN5flash19enable_sm80_to_sm89INS1_16FlashAttnBwdSm80INS1_25CollectiveMainloopBwdSm80ILi2ELi2EN4cute5tupleIJNS5_1CILi128EEES8_NS7_ILi64EEEEEENS_10bfloat16_tEfNS_4arch4Sm80ELb0ELb0ELb1ELb0ELb0ELb0ELb0ELb0ELi2ELi4ELi4ELi4ELb0EEENS1_21CollectiveEpilogueBwdISA_SB_SD_Li256ELb0ELb0ELi2EEENS1_19SingleTileSchedulerILb0ELb0ELb0ELi128EEEEEEEEEvNT_6ParamsE$_ZZN4cute7flattenINS_5tupleIJNS_1CILi1EEENS1_IJiiiEEENS2_ILi64EEENS1_IJNS2_ILi72EEENS2_ILi144EEENS2_ILi288EEEEEENS2_ILi512EEEEEEEEDaRKT_ENKUlRKT_E_clIS4_EEDaSH_)
$_ZN7cutlass13device_kernelIN5flash19enable_sm80_to_sm89INS1_16FlashAttnBwdSm80INS1_25CollectiveMainloopBwdSm80ILi2ELi2EN4cute5tupleIJNS5_1CILi128EEES8_NS7_ILi64EEEEEENS_10bfloat16_tEfNS_4arch4Sm80ELb0ELb0ELb1ELb0ELb0ELb0ELb0ELb0ELi2ELi4ELi4ELi4ELb0EEENS1_21CollectiveEpilogueBwdISA_SB_SD_Li256ELb0ELb0ELi2EEENS1_19SingleTileSchedulerILb0ELb0ELb0ELi128EEEEEEEEEvNT_6ParamsE$_ZZN4cute7flattenINS_5tupleIJNS_1CILi1EEENS1_IJiiiEEENS2_ILi64EEENS1_IJNS2_ILi72EEENS2_ILi144EEENS2_ILi288EEEEEENS2_ILi512EEEEEEEEDaRKT_ENKUlRKT_E_clIS4_EEDaSH_:
[----:B------:R-:W-:Y:S02]  /*eeb0*/  MOV R8, R4 ;  /* 0x0000000400087202 */ /* 0x000fe40000000f00 */
[----:B------:R-:W-:-:S04]  /*eec0*/  MOV R9, 0x0 ;  /* 0x0000000000097802 */ /* 0x000fc80000000f00 */
[----:B------:R-:W-:Y:S05]  /*eed0*/  RET.REL.NODEC R8 `(_ZN7cutlass13device_kernelIN5flash19enable_sm80_to_sm89INS1_16FlashAttnBwdSm80INS1_25CollectiveMainloopBwdSm80ILi2ELi2EN4cute5tupleIJNS5_1CILi128EEES8_NS7_ILi64EEEEEENS_10bfloat16_tEfNS_4arch4Sm80ELb0ELb0ELb1ELb0ELb0ELb0ELb0ELb0ELi2ELi4ELi4ELi4ELb0EEENS1_21CollectiveEpilogueBwdISA_SB_SD_Li256ELb0ELb0ELi2EEENS1_19SingleTileSchedulerILb0ELb0ELb0ELi128EEEEEEEEEvNT_6ParamsE) ;  /* 0xffff112008007950 */ /* 0x000fea0003c3ffff */
        .type           $_ZN7cutlass13device_kernelIN5flash19enable_sm80_to_sm89INS1_16FlashAttnBwdSm80INS1_25CollectiveMainloopBwdSm80ILi2ELi2EN4cute5tupleIJNS5_1CILi128EEES8_NS7_ILi64EEEEEENS_10bfloat16_tEfNS_4arch4Sm80ELb0ELb0ELb1ELb0ELb0ELb0ELb0ELb0ELi2ELi4ELi4ELi4ELb0EEENS1_21CollectiveEpilogueBwdISA_SB_SD_Li256ELb0ELb0ELi2EEENS1_19SingleTileSchedulerILb0ELb0ELb0ELi128EEEEEEEEEvNT_6ParamsE$_ZZN4cute7idx2crdINS_5tupleIJiiNS_1CILi0EEEEEENS1_IJNS1_IJNS2_ILi4EEENS2_ILi8EEEEEENS2_ILi2EEENS2_ILi1EEEEEEEEDaRKT_RKT0_ENKUlRKT_RKT0_E_clIiS7_EEDaSJ_SM_,@function
        .size           $_ZN7cutlass13device_kernelIN5flash19enable_sm80_to_sm89INS1_16FlashAttnBwdSm80INS1_25CollectiveMainloopBwdSm80ILi2ELi2EN4cute5tupleIJNS5_1CILi128EEES8_NS7_ILi64EEEEEENS_10bfloat16_tEfNS_4arch4Sm80ELb0ELb0ELb1ELb0ELb0ELb0ELb0ELb0ELi2ELi4ELi4ELi4ELb0EEENS1_21CollectiveEpilogueBwdISA_SB_SD_Li256ELb0ELb0ELi2EEENS1_19SingleTileSchedulerILb0ELb0ELb0ELi128EEEEEEEEEvNT_6ParamsE$_ZZN4cute7idx2crdINS_5tupleIJiiNS_1CILi0EEEEEENS1_IJNS1_IJNS2_ILi4EEENS2_ILi8EEEEEENS2_ILi2EEENS2_ILi1EEEEEEEEDaRKT_RKT0_ENKUlRKT_RKT0_E_clIiS7_EEDaSJ_SM_,($_ZN7cutlass13device_kernelIN5flash19enable_sm80_to_sm89INS1_16FlashAttnBwdSm80INS1_25CollectiveMainloopBwdSm80ILi2ELi2EN4cute5tupleIJNS5_1CILi128EEES8_NS7_ILi64EEEEEENS_10bfloat16_tEfNS_4arch4Sm80ELb0ELb0ELb1ELb0ELb0ELb0ELb0ELb0ELi2ELi4ELi4ELi4ELb0EEENS1_21CollectiveEpilogueBwdISA_SB_SD_Li256ELb0ELb0ELi2EEENS1_19SingleTileSchedulerILb0ELb0ELb0ELi128EEEEEEEEEvNT_6ParamsE$_ZZN4cute7idx2crdINS_5tupleIJiiNS_1CILi0EEEEEENS1_IJNS1_IJNS2_ILi4EEENS2_ILi8EEEEEENS2_ILi2EEENS2_ILi1EEEEEEEEDaRKT_RKT0_ENKUlRKT_RKT0_E_clIiS8_EEDaSJ_SM_ - $_ZN7cutlass13device_kernelIN5flash19enable_sm80_to_sm89INS1_16FlashAttnBwdSm80INS1_25CollectiveMainloopBwdSm80ILi2ELi2EN4cute5tupleIJNS5_1CILi128EEES8_NS7_ILi64EEEEEENS_10bfloat16_tEfNS_4arch4Sm80ELb0ELb0ELb1ELb0ELb0ELb0ELb0ELb0ELi2ELi4ELi4ELi4ELb0EEENS1_21CollectiveEpilogueBwdISA_SB_SD_Li256ELb0ELb0ELi2EEENS1_19SingleTileSchedulerILb0ELb0ELb0ELi128EEEEEEEEEvNT_6ParamsE$_ZZN4cute7idx2crdINS_5tupleIJiiNS_1CILi0EEEEEENS1_IJNS1_IJNS2_ILi4EEENS2_ILi8EEEEEENS2_ILi2EEENS2_ILi1EEEEEEEEDaRKT_RKT0_ENKUlRKT_RKT0_E_clIiS7_EEDaSJ_SM_)
$_ZN7cutlass13device_kernelIN5flash19enable_sm80_to_sm89INS1_16FlashAttnBwdSm80INS1_25CollectiveMainloopBwdSm80ILi2ELi2EN4cute5tupleIJNS5_1CILi128EEES8_NS7_ILi64EEEEEENS_10bfloat16_tEfNS_4arch4Sm80ELb0ELb0ELb1ELb0ELb0ELb0ELb0ELb0ELi2ELi4ELi4ELi4ELb0EEENS1_21CollectiveEpilogueBwdISA_SB_SD_Li256ELb0ELb0ELi2EEENS1_19SingleTileSchedulerILb0ELb0ELb0ELi128EEEEEEEEEvNT_6ParamsE$_ZZN4cute7idx2crdINS_5tupleIJiiNS_1CILi0EEEEEENS1_IJNS1_IJNS2_ILi4EEENS2_ILi8EEEEEENS2_ILi2EEENS2_ILi1EEEEEEEEDaRKT_RKT0_ENKUlRKT_RKT0_E_clIiS7_EEDaSJ_SM_:
[----:B------:R-:W-:Y:S02]  /*eee0*/  SHF.R.S32.HI R93, RZ, 0x1f, R4 ;  /* 0x0000001fff5d7819 */ /* 0x000fe40000011404 */
[----:B------:R-:W-:Y:S02]  /*eef0*/  IADD3 R11, R1, 0x1680, RZ ;  /* 0x00001680010b7810 */ /* 0x000fe40007ffe0ff */
[----:B------:R-:W-:Y:S02]  /*ef00*/  LEA.HI R93, R93, R4, RZ, 0x2 ;  /* 0x000000045d5d7211 */ /* 0x000fe400078f10ff */
[----:B------:R-:W-:Y:S02]  /*ef10*/  IADD3 R11, R11, c[0x0][0x20], RZ ;  /* 0x000008000b0b7a10 */ /* 0x000fe40007ffe0ff */
[----:B------:R-:W-:Y:S02]  /*ef20*/  LOP3.LUT R3, R93, 0xfffffffc, RZ, 0xc0, !PT ;  /* 0xfffffffc5d037812 */ /* 0x000fe400078ec0ff */
[----:B------:R-:W-:Y:S01]  /*ef30*/  SHF.R.S32.HI R93, RZ, 0x2, R93 ;  /* 0x00000002ff5d7819 */ /* 0x000fe2000001145d */
[----:B------:R-:W-:Y:S01]  /*ef40*/  IMAD.MOV.U32 R2, RZ, RZ, R11 ;  /* 0x000000ffff027224 */ /* 0x000fe200078e000b */
[----:B------:R-:W-:Y:S01]  /*ef50*/  IADD3 R6, R11, 0x4, RZ ;  /* 0x000000040b067810 */ /* 0x000fe20007ffe0ff */
[----:B------:R-:W-:Y:S01]  /*ef60*/  IMAD.IADD R3, R4, 0x1, -R3 ;  /* 0x0000000104037824 */ /* 0x000fe200078e0a03 */
[----:B------:R-:W-:-:S02]  /*ef70*/  MOV R10, 0xef90 ;  /* 0x0000ef90000a7802 */ /* 0x000fc40000000f00 */
[----:B------:R-:W-:Y:S05]  /*ef80*/  CALL.REL.NOINC `($_ZN7cutlass13device_kernelIN5flash19enable_sm80_to_sm89INS1_16FlashAttnBwdSm80INS1_25CollectiveMainloopBwdSm80ILi2ELi2EN4cute5tupleIJNS5_1CILi128EEES8_NS7_ILi64EEEEEENS_10bfloat16_tEfNS_4arch4Sm80ELb0ELb0ELb1ELb0ELb0ELb0ELb0ELb0ELi2ELi4ELi4ELi4ELb0EEENS1_21CollectiveEpilogueBwdISA_SB_SD_Li256ELb0ELb0ELi2EEENS1_19SingleTileSchedulerILb0ELb0ELb0ELi128EEEEEEEEEvNT_6ParamsE$_ZN4cute5tupleIJiEEC2ERKi) ;  /* 0xffffbd4000007944 */ /* 0x000fea0003c3ffff */
[----:B------:R1:W5:Y:S01]  /*ef90*/  LDL R85, [R1+0x1680] ;  /* 0x0016800001557983 */ /* 0x0003620000100800 */
[----:B------:R-:W-:Y:S01]  /*efa0*/  IMAD.MOV.U32 R3, RZ, RZ, R93 ;  /* 0x000000ffff037224 */ /* 0x000fe200078e005d */
[----:B------:R-:W-:-:S02]  /*efb0*/  MOV R2, R11 ;  /* 0x0000000b00027202 */ /* 0x000fc40000000f00 */
[----:B------:R-:W-:Y:S02]  /*efc0*/  MOV R10, 0xefe0 ;  /* 0x0000efe0000a7802 */ /* 0x000fe40000000f00 */
[----:B-1---5:R-:W-:Y:S05]  /*efd0*/  CALL.REL.NOINC `($_ZN7cutlass13device_kernelIN5flash19enable_sm80_to_sm89INS1_16FlashAttnBwdSm80INS1_25CollectiveMainloopBwdSm80ILi2ELi2EN4cute5tupleIJNS5_1CILi128EEES8_NS7_ILi64EEEEEENS_10bfloat16_tEfNS_4arch4Sm80ELb0ELb0ELb1ELb0ELb0ELb0ELb0ELb0ELi2ELi4ELi4ELi4ELb0EEENS1_21CollectiveEpilogueBwdISA_SB_SD_Li256ELb0ELb0ELi2EEENS1_19SingleTileSchedulerILb0ELb0ELb0ELi128EEEEEEEEEvNT_6ParamsE$_ZN4cute5tupleIJiEEC2ERKi) ;  /* 0xffffbcf000007944 */ /* 0x022fea0003c3ffff */
[----:B------:R1:W5:Y:S01]  /*efe0*/  LDL R93, [R1+0x1680] ;  /* 0x00168000015d7983 */ /* 0x0003620000100800 */
[----:B------:R-:W-:Y:S01]  /*eff0*/  IMAD.MOV.U32 R3, RZ, RZ, R85 ;  /* 0x000000ffff037224 */ /* 0x000fe200078e0055 */
[----:B------:R-:W-:Y:S02]  /*f000*/  MOV R2, R6 ;  /* 0x0000000600027202 */ /* 0x000fe40000000f00 */
[----:B------:R-:W-:Y:S02]  /*f010*/  MOV R10, 0xf030 ;  /* 0x0000f030000a7802 */ /* 0x000fe40000000f00 */
[----:B-1---5:R-:W-:Y:S05]  /*f020*/  CALL.REL.NOINC `($_ZN7cutlass13device_kernelIN5flash19enable_sm80_to_sm89INS1_16FlashAttnBwdSm80INS1_25CollectiveMainloopBwdSm80ILi2ELi2EN4cute5tupleIJNS5_1CILi128EEES8_NS7_ILi64EEEEEENS_10bfloat16_tEfNS_4arch4Sm80ELb0ELb0ELb1ELb0ELb0ELb0ELb0ELb0ELi2ELi4ELi4ELi4ELb0EEENS1_21CollectiveEpilogueBwdISA_SB_SD_Li256ELb0ELb0ELi2EEENS1_19SingleTileSchedulerILb0ELb0ELb0ELi128EEEEEEEEEvNT_6ParamsE$_ZN4cute5tupleIJiEEC2ERKi) ;  /* 0xffffbca000007944 */ /* 0x022fea0003c3ffff */
[----:B------:R1:W5:Y:S01]  /*f030*/  LDL R3, [R1+0x1684] ;  /* 0x0016840001037983 */ /* 0x0003620000100800 */
[----:B------:R-:W-:Y:S02]  /*f040*/  MOV R2, R11 ;  /* 0x0000000b00027202 */ /* 0x000fe40000000f00 */
[----:B------:R-:W-:Y:S02]  /*f050*/  MOV R10, 0xf070 ;  /* 0x0000f070000a7802 */ /* 0x000fe40000000f00 */
[----:B-1---5:R-:W-:Y:S05]  /*f060*/  CALL.REL.NOINC `($_ZN7cutlass13device_kernelIN5flash19enable_sm80_to_sm89INS1_16FlashAttnBwdSm80INS1_25CollectiveMainloopBwdSm80ILi2ELi2EN4cute5tupleIJNS5_1CILi128EEES8_NS7_ILi64EEEEEENS_10bfloat16_tEfNS_4arch4Sm80ELb0ELb0ELb1ELb0ELb0ELb0ELb0ELb0ELi2ELi4ELi4ELi4ELb0EEENS1_21CollectiveEpilogueBwdISA_SB_SD_Li256ELb0ELb0ELi2EEENS1_19SingleTileSchedulerILb0ELb0ELb0ELi128EEEEEEEEEvNT_6ParamsE$_ZN4cute5tupleIJiEEC2ERKi) ;  /* 0xffffbc6000007944 */ /* 0x022fea0003c3ffff */
[----:B------:R1:W5:Y:S01]  /*f070*/  LDL R85, [R1+0x1680] ;  /* 0x0016800001557983 */ /* 0x0003620000100800 */
[----:B------:R-:W-:Y:S01]  /*f080*/  IMAD.MOV.U32 R2, RZ, RZ, R6 ;  /* 0x000000ffff027224 */ /* 0x000fe200078e0006 */
[----:B------:R-:W-:Y:S02]  /*f090*/  MOV R3, R93 ;  /* 0x0000005d00037202 */ /* 0x000fe40000000f00 */
[----:B------:R-:W-:-:S02]  /*f0a0*/  MOV R10, 0xf0c0 ;  /* 0x0000f0c0000a7802 */ /* 0x000fc40000000f00 */
[----:B-1---5:R-:W-:Y:S05]  /*f0b0*/  CALL.REL.NOINC `($_ZN7cutlass13device_kernelIN5flash19enable_sm80_to_sm89INS1_16FlashAttnBwdSm80INS1_25CollectiveMainloopBwdSm80ILi2ELi2EN4cute5tupleIJNS5_1CILi128EEES8_NS7_ILi64EEEEEENS_10bfloat16_tEfNS_4arch4Sm80ELb0ELb0ELb1ELb0ELb0ELb0ELb0ELb0ELi2ELi4ELi4ELi4ELb0EEENS1_21CollectiveEpilogueBwdISA_SB_SD_Li256ELb0ELb0ELi2EEENS1_19SingleTileSchedulerILb0ELb0ELb0ELi128EEEEEEEEEvNT_6ParamsE$_ZN4cute5tupleIJiEEC2ERKi) ;  /* 0xffffbc1000007944 */ /* 0x022fea0003c3ffff */
[----:B------:R1:W5:Y:S01]  /*f0c0*/  LDL R3, [R1+0x1684] ;  /* 0x0016840001037983 */ /* 0x0003620000100800 */
[----:B------:R-:W-:-:S03]  /*f0d0*/  MOV R6, 0xf0f0 ;  /* 0x0000f0f000067802 */ /* 0x000fc60000000f00 */
[----:B-1---5:R-:W-:Y:S05]  /*f0e0*/  CALL.REL.NOINC `($_ZN7cutlass13device_kernelIN5flash19enable_sm80_to_sm89INS1_16FlashAttnBwdSm80INS1_25CollectiveMainloopBwdSm80ILi2ELi2EN4cute5tupleIJNS5_1CILi128EEES8_NS7_ILi64EEEEEENS_10bfloat16_tEfNS_4arch4Sm80ELb0ELb0ELb1ELb0ELb0ELb0ELb0ELb0ELi2ELi4ELi4ELi4ELb0EEENS1_21CollectiveEpilogueBwdISA_SB_SD_Li256ELb0ELb0ELi2EEENS1_19SingleTileSchedulerILb0ELb0ELb0ELi128EEEEEEEEEvNT_6ParamsE$_ZN4cute5tupleIJNS_1CILi0EEEiEEC2ERKS2_RKi) ;  /* 0xffffbaf000007944 */ /* 0x022fea0003c3ffff */
[----:B------:R1:W5:Y:S01]  /*f0f0*/  LDL R96, [R1+0x1680] ;  /* 0x0016800001607983 */ /* 0x0003620000100800 */
[----:B------:R-:W-:Y:S01]  /*f100*/  IMAD.MOV.U32 R3, RZ, RZ, R85 ;  /* 0x000000ffff037224 */ /* 0x000fe200078e0055 */
[----:B------:R-:W-:-:S02]  /*f110*/  MOV R2, R11 ;  /* 0x0000000b00027202 */ /* 0x000fc40000000f00 */
[----:B------:R-:W-:Y:S02]  /*f120*/  MOV R6, 0xf140 ;  /* 0x0000f14000067802 */ /* 0x000fe40000000f00 */
[----:B-1---5:R-:W-:Y:S05]  /*f130*/  CALL.REL.NOINC `($_ZN7cutlass13device_kernelIN5flash19enable_sm80_to_sm89INS1_16FlashAttnBwdSm80INS1_25CollectiveMainloopBwdSm80ILi2ELi2EN4cute5tupleIJNS5_1CILi128EEES8_NS7_ILi64EEEEEENS_10bfloat16_tEfNS_4arch4Sm80ELb0ELb0ELb1ELb0ELb0ELb0ELb0ELb0ELi2ELi4ELi4ELi4ELb0EEENS1_21CollectiveEpilogueBwdISA_SB_SD_Li256ELb0ELb0ELi2EEENS1_19SingleTileSchedulerILb0ELb0ELb0ELi128EEEEEEEEEvNT_6ParamsE$_ZN4cute3eso3ESOILb0ELb1EJiNS_1CILi0EEEEEC2ERKiRKS3_) ;  /* 0xffff7e9000007944 */ /* 0x022fea0003c3ffff */
[----:B------:R2:W5:Y:S01]  /*f140*/  LDL R10, [R1+0x1680] ;  /* 0x00168000010a7983 */ /* 0x0005620000100800 */
[----:B------:R-:W-:-:S03]  /*f150*/  MOV R94, 0xf180 ;  /* 0x0000f180005e7802 */ /* 0x000fc60000000f00 */
[----:B------:R2:W-:Y:S04]  /*f160*/  STL [R1+0x1680], R96 ;  /* 0x0016806001007387 */ /* 0x0005e80000100800 */
[----:B-12--5:R-:W-:Y:S05]  /*f170*/  CALL.REL.NOINC `($_ZN7cutlass13device_kernelIN5flash19enable_sm80_to_sm89INS1_16FlashAttnBwdSm80INS1_25CollectiveMainloopBwdSm80ILi2ELi2EN4cute5tupleIJNS5_1CILi128EEES8_NS7_ILi64EEEEEENS_10bfloat16_tEfNS_4arch4Sm80ELb0ELb0ELb1ELb0ELb0ELb0ELb0ELb0ELi2ELi4ELi4ELi4ELb0EEENS1_21CollectiveEpilogueBwdISA_SB_SD_Li256ELb0ELb0ELi2EEENS1_19SingleTileSchedulerILb0ELb0ELb0ELi128EEEEEEEEEvNT_6ParamsE$_ZZN4cuteplIJiEJNS_1CILi0EEEiEEEDaRKNS_15ArithmeticTupleIJDpT_EEERKNS3_IJDpT0_EEEENKUlDpRKT_E_clIJiiEEEDaSH_) ;  /* 0x00000e2000007944 */ /* 0x026fea0003c00000 */
[----:B-----5:R-:W-:Y:S02]  /*f180*/  MOV R8, R2 ;  /* 0x0000000200087202 */ /* 0x020fe40000000f00 */
[----:B------:R-:W-:Y:S02]  /*f190*/  MOV R2, 0xf1b0 ;  /* 0x0000f1b000027802 */ /* 0x000fe40000000f00 */
[----:B-1----:R-:W-:Y:S05]  /*f1a0*/  CALL.REL.NOINC `($_ZN7cutlass13device_kernelIN5flash19enable_sm80_to_sm89INS1_16FlashAttnBwdSm80INS1_25CollectiveMainloopBwdSm80ILi2ELi2EN4cute5tupleIJNS5_1CILi128EEES8_NS7_ILi64EEEEEENS_10bfloat16_tEfNS_4arch4Sm80ELb0ELb0ELb1ELb0ELb0ELb0ELb0ELb0ELi2ELi4ELi4ELi4ELb0EEENS1_21CollectiveEpilogueBwdISA_SB_SD_Li256ELb0ELb0ELi2EEENS1_19SingleTileSchedulerILb0ELb0ELb0ELi128EEEEEEEEEvNT_6ParamsE$_ZZN4cute19as_arithmetic_tupleINS_15ArithmeticTupleIJiiEEEEEDaRKT_ENKUlRKT_E_clIiEEDaS8_) ;  /* 0xffffd17000007944 */ /* 0x002fea0003c3ffff */
[----:B------:R-:W-:Y:S01]  /*f1b0*/  IMAD.MOV.U32 R8, RZ, RZ, R3 ;  /* 0x000000ffff087224 */ /* 0x000fe200078e0003 */
[----:B------:R-:W-:Y:S02]  /*f1c0*/  MOV R10, R6 ;  /* 0x00000006000a7202 */ /* 0x000fe40000000f00 */
[----:B------:R-:W-:Y:S02]  /*f1d0*/  MOV R2, 0xf1f0 ;  /* 0x0000f1f000027802 */ /* 0x000fe40000000f00 */
[----:B------:R-:W-:Y:S05]  /*f1e0*/  CALL.REL.NOINC `($_ZN7cutlass13device_kernelIN5flash19enable_sm80_to_sm89INS1_16FlashAttnBwdSm80INS1_25CollectiveMainloopBwdSm80ILi2ELi2EN4cute5tupleIJNS5_1CILi128EEES8_NS7_ILi64EEEEEENS_10bfloat16_tEfNS_4arch4Sm80ELb0ELb0ELb1ELb0ELb0ELb0ELb0ELb0ELi2ELi4ELi4ELi4ELb0EEENS1_21CollectiveEpilogueBwdISA_SB_SD_Li256ELb0ELb0ELi2EEENS1_19SingleTileSchedulerILb0ELb0ELb0ELi128EEEEEEEEEvNT_6ParamsE$_ZZN4cute19as_arithmetic_tupleINS_15ArithmeticTupleIJiiEEEEEDaRKT_ENKUlRKT_E_clIiEEDaS8_) ;  /* 0xffffd13000007944 */ /* 0x000fea0003c3ffff */
[----:B------:R1:W-:Y:S01]  /*f1f0*/  STL [R1+0x1680], R6 ;  /* 0x0016800601007387 */ /* 0x0003e20000100800 */
[----:B------:R-:W-:-:S03]  /*f200*/  MOV R94, 0xf220 ;  /* 0x0000f220005e7802 */ /* 0x000fc60000000f00 */
[----:B-1----:R-:W-:Y:S05]  /*f210*/  CALL.REL.NOINC `($_ZN7cutlass13device_kernelIN5flash19enable_sm80_to_sm89INS1_16FlashAttnBwdSm80INS1_25CollectiveMainloopBwdSm80ILi2ELi2EN4cute5tupleIJNS5_1CILi128EEES8_NS7_ILi64EEEEEENS_10bfloat16_tEfNS_4arch4Sm80ELb0ELb0ELb1ELb0ELb0ELb0ELb0ELb0ELi2ELi4ELi4ELi4ELb0EEENS1_21CollectiveEpilogueBwdISA_SB_SD_Li256ELb0ELb0ELi2EEENS1_19SingleTileSchedulerILb0ELb0ELb0ELi128EEEEEEEEEvNT_6ParamsE$_ZZN4cute19as_arithmetic_tupleINS_15ArithmeticTupleIJiiEEEEEDaRKT_ENKUlDpRKT_E_clIJiiEEEDaS9_) ;  /* 0xffffd08000007944 */ /* 0x002fea0003c3ffff */
[----:B-----5:R-:W-:Y:S02]  /*f220*/  MOV R6, R2 ;  /* 0x0000000200067202 */ /* 0x020fe40000000f00 */
[----:B------:R-:W-:Y:S02]  /*f230*/  MOV R2, 0xf250 ;  /* 0x0000f25000027802 */ /* 0x000fe40000000f00 */
[----:B-1----:R-:W-:Y:S05]  /*f240*/  CALL.REL.NOINC `($_ZN7cutlass13device_kernelIN5flash19enable_sm80_to_sm89INS1_16FlashAttnBwdSm80INS1_25CollectiveMainloopBwdSm80ILi2ELi2EN4cute5tupleIJNS5_1CILi128EEES8_NS7_ILi64EEEEEENS_10bfloat16_tEfNS_4arch4Sm80ELb0ELb0ELb1ELb0ELb0ELb0ELb0ELb0ELi2ELi4ELi4ELi4ELb0EEENS1_21CollectiveEpilogueBwdISA_SB_SD_Li256ELb0ELb0ELi2EEENS1_19SingleTileSchedulerILb0ELb0ELb0ELi128EEEEEEEEEvNT_6ParamsE$_ZZN4cute14transform_leafINS_15ArithmeticTupleIJiiEEENS_8identityEEEDaRKT_OT0_ENKUlRKT_E_clIiEEDaSB_) ;  /* 0xffffce9000007944 */ /* 0x002fea0003c3ffff */
[----:B------:R-:W-:Y:S01]  /*f250*/  IMAD.MOV.U32 R6, RZ, RZ, R3 ;  /* 0x000000ffff067224 */ /* 0x000fe200078e0003 */
[----:B------:R-:W-:Y:S02]  /*f260*/  MOV R10, R8 ;  /* 0x00000008000a7202 */ /* 0x000fe40000000f00 */
[----:B------:R-:W-:-:S02]  /*f270*/  MOV R2, 0xf290 ;  /* 0x0000f29000027802 */ /* 0x000fc40000000f00 */
[----:B------:R-:W-:Y:S05]  /*f280*/  CALL.REL.NOINC `($_ZN7cutlass13device_kernelIN5flash19enable_sm80_to_sm89INS1_16FlashAttnBwdSm80INS1_25CollectiveMainloopBwdSm80ILi2ELi2EN4cute5tupleIJNS5_1CILi128EEES8_NS7_ILi64EEEEEENS_10bfloat16_tEfNS_4arch4Sm80ELb0ELb0ELb1ELb0ELb0ELb0ELb0ELb0ELi2ELi4ELi4ELi4ELb0EEENS1_21CollectiveEpilogueBwdISA_SB_SD_Li256ELb0ELb0ELi2EEENS1_19SingleTileSchedulerILb0ELb0ELb0ELi128EEEEEEEEEvNT_6ParamsE$_ZZN4cute14transform_leafINS_15ArithmeticTupleIJiiEEENS_8identityEEEDaRKT_OT0_ENKUlRKT_E_clIiEEDaSB_) ;  /* 0xffffce5000007944 */ /* 0x000fea0003c3ffff */
[----:B------:R1:W-:Y:S01]  /*f290*/  STL [R1+0x1680], R8 ;  /* 0x0016800801007387 */ /* 0x0003e20000100800 */
[----:B------:R-:W-:-:S03]  /*f2a0*/  MOV R6, 0xf2c0 ;  /* 0x0000f2c000067802 */ /* 0x000fc60000000f00 */
[----:B-1----:R-:W-:Y:S05]  /*f2b0*/  CALL.REL.NOINC `($_ZN7cutlass13device_kernelIN5flash19enable_sm80_to_sm89INS1_16FlashAttnBwdSm80INS1_25CollectiveMainloopBwdSm80ILi2ELi2EN4cute5tupleIJNS5_1CILi128EEES8_NS7_ILi64EEEEEENS_10bfloat16_tEfNS_4arch4Sm80ELb0ELb0ELb1ELb0ELb0ELb0ELb0ELb0ELi2ELi4ELi4ELi4ELb0EEENS1_21CollectiveEpilogueBwdISA_SB_SD_Li256ELb0ELb0ELi2EEENS1_19SingleTileSchedulerILb0ELb0ELb0ELi128EEEEEEEEEvNT_6ParamsE$_ZZN4cute9transformINS_15ArithmeticTupleIJiiEEEZNS_14transform_leafIS2_NS_8identityEEEDaRKT_OT0_EUlRKT_E_EEDaS7_S9_ENKUlDpSC_E_clIJiiEEEDaSE_) ;  /* 0x0000067000007944 */ /* 0x002fea0003c00000 */
[----:B-----5:R-:W-:Y:S01]  /*f2c0*/  IMAD.MOV.U32 R10, RZ, RZ, R2 ;  /* 0x000000ffff0a7224 */ /* 0x020fe200078e0002 */
[----:B------:R-:W-:Y:S01]  /*f2d0*/  MOV R2, R86 ;  /* 0x0000005600027202 */ /* 0x000fe20000000f00 */
[----:B------:R-:W-:Y:S01]  /*f2e0*/  IMAD.MOV.U32 R8, RZ, RZ, R3 ;  /* 0x000000ffff087224 */ /* 0x000fe200078e0003 */
[----:B------:R-:W-:-:S04]  /*f2f0*/  MOV R3, 0x0 ;  /* 0x0000000000037802 */ /* 0x000fc80000000f00 */
[----:B------:R-:W-:Y:S05]  /*f300*/  RET.REL.NODEC R2 `(_ZN7cutlass13device_kernelIN5flash19enable_sm80_to_sm89INS1_16FlashAttnBwdSm80INS1_25CollectiveMainloopBwdSm80ILi2ELi2EN4cute5tupleIJNS5_1CILi128EEES8_NS7_ILi64EEEEEENS_10bfloat16_tEfNS_4arch4Sm80ELb0ELb0ELb1ELb0ELb0ELb0ELb0ELb0ELi2ELi4ELi4ELi4ELb0EEENS1_21CollectiveEpilogueBwdISA_SB_SD_Li256ELb0ELb0ELi2EEENS1_19SingleTileSchedulerILb0ELb0ELb0ELi128EEEEEEEEEvNT_6ParamsE) ;  /* 0xffff0cf002007950 */ /* 0x000fea0003c3ffff */
        .type           $_ZN7cutlass13device_kernelIN5flash19enable_sm80_to_sm89INS1_16FlashAttnBwdSm80INS1_25CollectiveMainloopBwdSm80ILi2ELi2EN4cute5tupleIJNS5_1CILi128EEES8_NS7_ILi64EEEEEENS_10bfloat16_tEfNS_4arch4Sm80ELb0ELb0ELb1ELb0ELb0ELb0ELb0ELb0ELi2ELi4ELi4ELi4ELb0EEENS1_21CollectiveEpilogueBwdISA_SB_SD_Li256ELb0ELb0ELi2EEENS1_19SingleTileSchedulerILb0ELb0ELb0ELi128EEEEEEEEEvNT_6ParamsE$_ZZN4cute7idx2crdINS_5tupleIJiiNS_1CILi0EEEEEENS1_IJNS1_IJNS2_ILi4EEENS2_ILi8EEEEEENS2_ILi2EEENS2_ILi1EEEEEEEEDaRKT_RKT0_ENKUlRKT_RKT0_E_clIiS8_EEDaSJ_SM_,@function
        .size           $_ZN7cutlass13device_kernelIN5flash19enable_sm80_to_sm89INS1_16FlashAttnBwdSm80INS1_25CollectiveMainloopBwdSm80ILi2ELi2EN4cute5tupleIJNS5_1CILi128EEES8_NS7_ILi64EEEEEENS_10bfloat16_tEfNS_4arch4Sm80ELb0ELb0ELb1ELb0ELb0ELb0ELb0ELb0ELi2ELi4ELi4ELi4ELb0EEENS1_21CollectiveEpilogueBwdISA_SB_SD_Li256ELb0ELb0ELi2EEENS1_19SingleTileSchedulerILb0ELb0ELb0ELi128EEEEEEEEEvNT_6ParamsE$_ZZN4cute7idx2crdINS_5tupleIJiiNS_1CILi0EEEEEENS1_IJNS1_IJNS2_ILi4EEENS2_ILi8EEEEEENS2_ILi2EEENS2_ILi1EEEEEEEEDaRKT_RKT0_ENKUlRKT_RKT0_E_clIiS8_EEDaSJ_SM_,($_ZN7cutlass13device_kernelIN5flash19enable_sm80_to_sm89INS1_16FlashAttnBwdSm80INS1_25CollectiveMainloopBwdSm80ILi2ELi2EN4cute5tupleIJNS5_1CILi128EEES8_NS7_ILi64EEEEEENS_10bfloat16_tEfNS_4arch4Sm80ELb0ELb0ELb1ELb0ELb0ELb0ELb0ELb0ELi2ELi4ELi4ELi4ELb0EEENS1_21CollectiveEpilogueBwdISA_SB_SD_Li256ELb0ELb0ELi2EEENS1_19SingleTileSchedulerILb0ELb0ELb0ELi128EEEEEEEEEvNT_6ParamsE$_ZZN4cute7idx2crdINS_5tupleIJiiNS_1CILi0EEEEEENS1_IJNS1_IJNS2_ILi4EEENS2_ILi8EEEEEES5_NS2_ILi1EEEEEEEEDaRKT_RKT0_ENKUlRKT_RKT0_E_clIiS5_EEDaSI_SL_ - $_ZN7cutlass13device_kernelIN5flash19enable_sm80_to_sm89INS1_16FlashAttnBwdSm80INS1_25CollectiveMainloopBwdSm80ILi2ELi2EN4cute5tupleIJNS5_1CILi128EEES8_NS7_ILi64EEEEEENS_10bfloat16_tEfNS_4arch4Sm80ELb0ELb0ELb1ELb0ELb0ELb0ELb0ELb0ELi2ELi4ELi4ELi4ELb0EEENS1_21CollectiveEpilogueBwdISA_SB_SD_Li256ELb0ELb0ELi2EEENS1_19SingleTileSchedulerILb0ELb0ELb0ELi128EEEEEEEEEvNT_6ParamsE$_ZZN4cute7idx2crdINS_5tupleIJiiNS_1CILi0EEEEEENS1_IJNS1_IJNS2_ILi4EEENS2_ILi8EEEEEENS2_ILi2EEENS2_ILi1EEEEEEEEDaRKT_RKT0_ENKUlRKT_RKT0_E_clIiS8_EEDaSJ_SM_)
$_ZN7cutlass13device_kernelIN5flash19enable_sm80_to_sm89INS1_16FlashAttnBwdSm80INS1_25CollectiveMainloopBwdSm80ILi2ELi2EN4cute5tupleIJNS5_1CILi128EEES8_NS7_ILi64EEEEEENS_10bfloat16_tEfNS_4arch4Sm80ELb0ELb0ELb1ELb0ELb0ELb0ELb0ELb0ELi2ELi4ELi4ELi4ELb0EEENS1_21CollectiveEpilogueBwdISA_SB_SD_Li256ELb0ELb0ELi2EEENS1_19SingleTileSchedulerILb0ELb0ELb0ELi128EEEEEEEEEvNT_6ParamsE$_ZZN4cute7idx2crdINS_5tupleIJiiNS_1CILi0EEEEEENS1_IJNS1_IJNS2_ILi4EEENS2_ILi8EEEEEENS2_ILi2EEENS2_ILi1EEEEEEEEDaRKT_RKT0_ENKUlRKT_RKT0_E_clIiS8_EEDaSJ_SM_:
[----:B------:R-:W-:Y:S02]  /*f310*/  MOV R3, 0x0 ;  /* 0x0000000000037802 */ /* 0x000fe40000000f00 */
[----:B------:R-:W-:Y:S02]  /*f320*/  MOV R6, R5 ;  /* 0x0000000500067202 */ /* 0x000fe40000000f00 */
[----:B------:R-:W-:Y:S05]  /*f330*/  RET.REL.NODEC R2 `(_ZN7cutlass13device_kernelIN5flash19enable_sm80_to_sm89INS1_16FlashAttnBwdSm80INS1_25CollectiveMainloopBwdSm80ILi2ELi2EN4cute5tupleIJNS5_1CILi128EEES8_NS7_ILi64EEEEEENS_10bfloat16_tEfNS_4arch4Sm80ELb0ELb0ELb1ELb0ELb0ELb0ELb0ELb0ELi2ELi4ELi4ELi4ELb0EEENS1_21CollectiveEpilogueBwdISA_SB_SD_Li256ELb0ELb0ELi2EEENS1_19SingleTileSchedulerILb0ELb0ELb0ELi128EEEEEEEEEvNT_6ParamsE) ;  /* 0xffff0cc002007950 */ /* 0x000fea0003c3ffff */
        .type           $_ZN7cutlass13device_kernelIN5flash19enable_sm80_to_sm89INS1_16FlashAttnBwdSm80INS1_25CollectiveMainloopBwdSm80ILi2ELi2EN4cute5tupleIJNS5_1CILi128EEES8_NS7_ILi64EEEEEENS_10bfloat16_tEfNS_4arch4Sm80ELb0ELb0ELb1ELb0ELb0ELb0ELb0ELb0ELi2ELi4ELi4ELi4ELb0EEENS1_21CollectiveEpilogueBwdISA_SB_SD_Li256ELb0ELb0ELi2EEENS1_19SingleTileSchedulerILb0ELb0ELb0ELi128EEEEEEEEEvNT_6ParamsE$_ZZN4cute7idx2crdINS_5tupleIJiiNS_1CILi0EEEEEENS1_IJNS1_IJNS2_ILi4EEENS2_ILi8EEEEEES5_NS2_ILi1EEEEEEEEDaRKT_RKT0_ENKUlRKT_RKT0_E_clIiS5_EEDaSI_SL_,@function
        .size           $_ZN7cutlass13device_kernelIN5flash19enable_sm80_to_sm89INS1_16FlashAttnBwdSm80INS1_25CollectiveMainloopBwdSm80ILi2ELi2EN4cute5tupleIJNS5_1CILi128EEES8_NS7_ILi64EEEEEENS_10bfloat16_tEfNS_4arch4Sm80ELb0ELb0ELb1ELb0ELb0ELb0ELb0ELb0ELi2ELi4ELi4ELi4ELb0EEENS1_21CollectiveEpilogueBwdISA_SB_SD_Li256ELb0ELb0ELi2EEENS1_19SingleTileSchedulerILb0ELb0ELb0ELi128EEEEEEEEEvNT_6ParamsE$_ZZN4cute7idx2crdINS_5tupleIJiiNS_1CILi0EEEEEENS1_IJNS1_IJNS2_ILi4EEENS2_ILi8EEEEEES5_NS2_ILi1EEEEEEEEDaRKT_RKT0_ENKUlRKT_RKT0_E_clIiS5_EEDaSI_SL_,($_ZN7cutlass13device_kernelIN5flash19enable_sm80_to_sm89INS1_16FlashAttnBwdSm80INS1_25CollectiveMainloopBwdSm80ILi2ELi2EN4cute5tupleIJNS5_1CILi128EEES8_NS7_ILi64EEEEEENS_10bfloat16_tEfNS_4arch4Sm80ELb0ELb0ELb1ELb0ELb0ELb0ELb0ELb0ELi2ELi4ELi4ELi4ELb0EEENS1_21CollectiveEpilogueBwdISA_SB_SD_Li256ELb0ELb0ELi2EEENS1_19SingleTileSchedulerILb0ELb0ELb0ELi128EEEEEEEEEvNT_6ParamsE$_ZZN4cute7idx2crdINS_5tupleIJiiNS_1CILi0EEEEEENS1_IJNS1_IJNS2_ILi4EEENS2_ILi8EEEEEES5_NS2_ILi1EEEEEEEEDaRKT_RKT0_ENKUlRKT_RKT0_E_clIiS7_EEDaSI_SL_ - $_ZN7cutlass13device_kernelIN5flash19enable_sm80_to_sm89INS1_16FlashAttnBwdSm80INS1_25CollectiveMainloopBwdSm80ILi2ELi2EN4cute5tupleIJNS5_1CILi128EEES8_NS7_ILi64EEEEEENS_10bfloat16_tEfNS_4arch4Sm80ELb0ELb0ELb1ELb0ELb0ELb0ELb0ELb0ELi2ELi4ELi4ELi4ELb0EEENS1_21CollectiveEpilogueBwdISA_SB_SD_Li256ELb0ELb0ELi2EEENS1_19SingleTileSchedulerILb0ELb0ELb0ELi128EEEEEEEEEvNT_6ParamsE$_ZZN4cute7idx2crdINS_5tupleIJiiNS_1CILi0EEEEEENS1_IJNS1_IJNS2_ILi4EEENS2_ILi8EEEEEES5_NS2_ILi1EEEEEEEEDaRKT_RKT0_ENKUlRKT_RKT0_E_clIiS5_EEDaSI_SL_)
$_ZN7cutlass13device_kernelIN5flash19enable_sm80_to_sm89INS1_16FlashAttnBwdSm80INS1_25CollectiveMainloopBwdSm80ILi2ELi2EN4cute5tupleIJNS5_1CILi128EEES8_NS7_ILi64EEEEEENS_10bfloat16_tEfNS_4arch4Sm80ELb0ELb0ELb1ELb0ELb0ELb0ELb0ELb0ELi2ELi4ELi4ELi4ELb0EEENS1_21CollectiveEpilogueBwdISA_SB_SD_Li256ELb0ELb0ELi2EEENS1_19SingleTileSchedulerILb0ELb0ELb0ELi128EEEEEEEEEvNT_6ParamsE$_ZZN4cute7idx2crdINS_5tupleIJiiNS_1CILi0EEEEEENS1_IJNS1_IJNS2_ILi4EEENS2_ILi8EEEEEES5_NS2_ILi1EEEEEEEEDaRKT_RKT0_ENKUlRKT_RKT0_E_clIiS5_EEDaSI_SL_:
[----:B------:R-:W-:Y:S02]  /*f340*/  MOV R3, 0x0 ;  /* 0x0000000000037802 */ /* 0x000fe40000000f00 */
[----:B------:R-:W-:Y:S02]  /*f350*/  MOV R6, R5 ;  /* 0x0000000500067202 */ /* 0x000fe40000000f00 */
[----:B------:R-:W-:Y:S05]  /*f360*/  RET.REL.NODEC R2 `(_ZN7cutlass13device_kernelIN5flash19enable_sm80_to_sm89INS1_16FlashAttnBwdSm80INS1_25CollectiveMainloopBwdSm80ILi2ELi2EN4cute5tupleIJNS5_1CILi128EEES8_NS7_ILi64EEEEEENS_10bfloat16_tEfNS_4arch4Sm80ELb0ELb0ELb1ELb0ELb0ELb0ELb0ELb0ELi2ELi4ELi4ELi4ELb0EEENS1_21CollectiveEpilogueBwdISA_SB_SD_Li256ELb0ELb0ELi2EEENS1_19SingleTileSchedulerILb0ELb0ELb0ELi128EEEEEEEEEvNT_6ParamsE) ;  /* 0xffff0c9002007950 */ /* 0x000fea0003c3ffff */
        .type           $_ZN7cutlass13device_kernelIN5flash19enable_sm80_to_sm89INS1_16FlashAttnBwdSm80INS1_25CollectiveMainloopBwdSm80ILi2ELi2EN4cute5tupleIJNS5_1CILi128EEES8_NS7_ILi64EEEEEENS_10bfloat16_tEfNS_4arch4Sm80ELb0ELb0ELb1ELb0ELb0ELb0ELb0ELb0ELi2ELi4ELi4ELi4ELb0EEENS1_21CollectiveEpilogueBwdISA_SB_SD_Li256ELb0ELb0ELi2EEENS1_19SingleTileSchedulerILb0ELb0ELb0ELi128EEEEEEEEEvNT_6ParamsE$_ZZN4cute7idx2crdINS_5tupleIJiiNS_1CILi0EEEEEENS1_IJNS1_IJNS2_ILi4EEENS2_ILi8EEEEEES5_NS2_ILi1EEEEEEEEDaRKT_RKT0_ENKUlRKT_RKT0_E_clIiS7_EEDaSI_SL_,@function
        .size           $_ZN7cutlass13device_kernelIN5flash19enable_sm80_to_sm89INS1_16FlashAttnBwdSm80INS1_25CollectiveMainloopBwdSm80ILi2ELi2EN4cute5tupleIJNS5_1CILi128EEES8_NS7_ILi64EEEEEENS_10bfloat16_tEfNS_4arch4Sm80ELb0ELb0ELb1ELb0ELb0ELb0ELb0ELb0ELi2ELi4ELi4ELi4ELb0EEENS1_21CollectiveEpilogueBwdISA_SB_SD_Li256ELb0ELb0ELi2EEENS1_19SingleTileSchedulerILb0ELb0ELb0ELi128EEEEEEEEEvNT_6ParamsE$_ZZN4cute7idx2crdINS_5tupleIJiiNS_1CILi0EEEEEENS1_IJNS1_IJNS2_ILi4EEENS2_ILi8EEEEEES5_NS2_ILi1EEEEEEEEDaRKT_RKT0_ENKUlRKT_RKT0_E_clIiS7_EEDaSI_SL_,($_ZN7cutlass13device_kernelIN5flash19enable_sm80_to_sm89INS1_16FlashAttnBwdSm80INS1_25CollectiveMainloopBwdSm80ILi2ELi2EN4cute5tupleIJNS5_1CILi128EEES8_NS7_ILi64EEEEEENS_10bfloat16_tEfNS_4arch4Sm80ELb0ELb0ELb1ELb0ELb0ELb0ELb0ELb0ELi2ELi4ELi4ELi4ELb0EEENS1_21CollectiveEpilogueBwdISA_SB_SD_Li256ELb0ELb0ELi2EEENS1_19SingleTileSchedulerILb0ELb0ELb0ELi128EEEEEEEEEvNT_6ParamsE$_ZZN4cute7idx2crdIiNS_5tupleIJNS_1CILi32EEENS2_ILi4EEENS2_ILi2EEENS2_ILi1EEEEEENS1_IJS6_S3_NS2_ILi128EEENS2_ILi0EEEEEEEEDaRKT_RKT0_RKT1_ENKUlRKT_RKT0_E_clIS3_S6_EEDaSM_SP_ - $_ZN7cutlass13device_kernelIN5flash19enable_sm80_to_sm89INS1_16FlashAttnBwdSm80INS1_25CollectiveMainloopBwdSm80ILi2ELi2EN4cute5tupleIJNS5_1CILi128EEES8_NS7_ILi64EEEEEENS_10bfloat16_tEfNS_4arch4Sm80ELb0ELb0ELb1ELb0ELb0ELb0ELb0ELb0ELi2ELi4ELi4ELi4ELb0EEENS1_21CollectiveEpilogueBwdISA_SB_SD_Li256ELb0ELb0ELi2EEENS1_19SingleTileSchedulerILb0ELb0ELb0ELi128EEEEEEEEEvNT_6ParamsE$_ZZN4cute7idx2crdINS_5tupleIJiiNS_1CILi0EEEEEENS1_IJNS1_IJNS2_ILi4EEENS2_ILi8EEEEEES5_NS2_ILi1EEEEEEEEDaRKT_RKT0_ENKUlRKT_RKT0_E_clIiS7_EEDaSI_SL_)
$_ZN7cutlass13device_kernelIN5flash19enable_sm80_to_sm89INS1_16FlashAttnBwdSm80INS1_25CollectiveMainloopBwdSm80ILi2ELi2EN4cute5tupleIJNS5_1CILi128EEES8_NS7_ILi64EEEEEENS_10bfloat16_tEfNS_4arch4Sm80ELb0ELb0ELb1ELb0ELb0ELb0ELb0ELb0ELi2ELi4ELi4ELi4ELb0EEENS1_21CollectiveEpilogueBwdISA_SB_SD_Li256ELb0ELb0ELi2EEENS1_19SingleTileSchedulerILb0ELb0ELb0ELi128EEEEEEEEEvNT_6ParamsE$_ZZN4cute7idx2crdINS_5tupleIJiiNS_1CILi0EEEEEENS1_IJNS1_IJNS2_ILi4EEENS2_ILi8EEEEEES5_NS2_ILi1EEEEEEEEDaRKT_RKT0_ENKUlRKT_RKT0_E_clIiS7_EEDaSI_SL_:
[----:B------:R-:W-:Y:S02]  /*f370*/  SHF.R.S32.HI R87, RZ, 0x1f, R4 ;  /* 0x0000001fff577819 */ /* 0x000fe40000011404 */
[----:B------:R-:W-:-:S02]  /*f380*/  IADD3 R11, R1, 0x1680, RZ ;  /* 0x00001680010b7810 */ /* 0x000fc40007ffe0ff */
        /* <DEDUP_REMOVED lines=60> */
[----:B------:R-:W-:Y:S02]  /*f750*/  MOV R93, 0x0 ;  /* 0x00000000005d7802 */ /* 0x000fe40000000f00 */
[----:B-----5:R-:W-:-:S02]  /*f760*/  MOV R10, R2 ;  /* 0x00000002000a7202 */ /* 0x020fc40000000f00 */
[----:B------:R-:W-:Y:S01]  /*f770*/  MOV R8, R3 ;  /* 0x0000000300087202 */ /* 0x000fe20000000f00 */
[----:B------:R-:W-:Y:S06]  /*f780*/  RET.REL.NODEC R92 `(_ZN7cutlass13device_kernelIN5flash19enable_sm80_to_sm89INS1_16FlashAttnBwdSm80INS1_25CollectiveMainloopBwdSm80ILi2ELi2EN4cute5tupleIJNS5_1CILi128EEES8_NS7_ILi64EEEEEENS_10bfloat16_tEfNS_4arch4Sm80ELb0ELb0ELb1ELb0ELb0ELb0ELb0ELb0ELi2ELi4ELi4ELi4ELb0EEENS1_21CollectiveEpilogueBwdISA_SB_SD_Li256ELb0ELb0ELi2EEENS1_19SingleTileSchedulerILb0ELb0ELb0ELi128EEEEEEEEEvNT_6ParamsE) ;  /* 0xffff08705c007950 */ /* 0x000fec0003c3ffff */
        .type           $_ZN7cutlass13device_kernelIN5flash19enable_sm80_to_sm89INS1_16FlashAttnBwdSm80INS1_25CollectiveMainloopBwdSm80ILi2ELi2EN4cute5tupleIJNS5_1CILi128EEES8_NS7_ILi64EEEEEENS_10bfloat16_tEfNS_4arch4Sm80ELb0ELb0ELb1ELb0ELb0ELb0ELb0ELb0ELi2ELi4ELi4ELi4ELb0EEENS1_21CollectiveEpilogueBwdISA_SB_SD_Li256ELb0ELb0ELi2EEENS1_19SingleTileSchedulerILb0ELb0ELb0ELi128EEEEEEEEEvNT_6ParamsE$_ZZN4cute7idx2crdIiNS_5tupleIJNS_1CILi32EEENS2_ILi4EEENS2_ILi2EEENS2_ILi1EEEEEENS1_IJS6_S3_NS2_ILi128EEENS2_ILi0EEEEEEEEDaRKT_RKT0_RKT1_ENKUlRKT_RKT0_E_clIS3_S6_EEDaSM_SP_,@function
        .size           $_ZN7cutlass13device_kernelIN5flash19enable_sm80_to_sm89INS1_16FlashAttnBwdSm80INS1_25CollectiveMainloopBwdSm80ILi2ELi2EN4cute5tupleIJNS5_1CILi128EEES8_NS7_ILi64EEEEEENS_10bfloat16_tEfNS_4arch4Sm80ELb0ELb0ELb1ELb0ELb0ELb0ELb0ELb0ELi2ELi4ELi4ELi4ELb0EEENS1_21CollectiveEpilogueBwdISA_SB_SD_Li256ELb0ELb0ELi2EEENS1_19SingleTileSchedulerILb0ELb0ELb0ELi128EEEEEEEEEvNT_6ParamsE$_ZZN4cute7idx2crdIiNS_5tupleIJNS_1CILi32EEENS2_ILi4EEENS2_ILi2EEENS2_ILi1EEEEEENS1_IJS6_S3_NS2_ILi128EEENS2_ILi0EEEEEEEEDaRKT_RKT0_RKT1_ENKUlRKT_RKT0_E_clIS3_S6_EEDaSM_SP_,($_ZN7cutlass13device_kernelIN5flash19enable_sm80_to_sm89INS1_16FlashAttnBwdSm80INS1_25CollectiveMainloopBwdSm80ILi2ELi2EN4cute5tupleIJNS5_1CILi128EEES8_NS7_ILi64EEEEEENS_10bfloat16_tEfNS_4arch4Sm80ELb0ELb0ELb1ELb0ELb0ELb0ELb0ELb0ELi2ELi4ELi4ELi4ELb0EEENS1_21CollectiveEpilogueBwdISA_SB_SD_Li256ELb0ELb0ELi2EEENS1_19SingleTileSchedulerILb0ELb0ELb0ELi128EEEEEEEEEvNT_6ParamsE$_ZZN4cute7idx2crdIiNS_5tupleIJNS_1CILi32EEENS2_ILi4EEENS2_ILi2EEENS2_ILi1EEEEEENS1_IJS6_S3_NS2_ILi128EEENS2_ILi0EEEEEEEEDaRKT_RKT0_RKT1_ENKUlRKT_RKT0_E_clIS4_S3_EEDaSM_SP_ - $_ZN7cutlass13device_kernelIN5flash19enable_sm80_to_sm89INS1_16FlashAttnBwdSm80INS1_25CollectiveMainloopBwdSm80ILi2ELi2EN4cute5tupleIJNS5_1CILi128EEES8_NS7_ILi64EEEEEENS_10bfloat16_tEfNS_4arch4Sm80ELb0ELb0ELb1ELb0ELb0ELb0ELb0ELb0ELi2ELi4ELi4ELi4ELb0EEENS1_21CollectiveEpilogueBwdISA_SB_SD_Li256ELb0ELb0ELi2EEENS1_19SingleTileSchedulerILb0ELb0ELb0ELi128EEEEEEEEEvNT_6ParamsE$_ZZN4cute7idx2crdIiNS_5tupleIJNS_1CILi32EEENS2_ILi4EEENS2_ILi2EEENS2_ILi1EEEEEENS1_IJS6_S3_NS2_ILi128EEENS2_ILi0EEEEEEEEDaRKT_RKT0_RKT1_ENKUlRKT_RKT0_E_clIS3_S6_EEDaSM_SP_)
$_ZN7cutlass13device_kernelIN5flash19enable_sm80_to_sm89INS1_16FlashAttnBwdSm80INS1_25CollectiveMainloopBwdSm80ILi2ELi2EN4cute5tupleIJNS5_1CILi128EEES8_NS7_ILi64EEEEEENS_10bfloat16_tEfNS_4arch4Sm80ELb0ELb0ELb1ELb0ELb0ELb0ELb0ELb0ELi2ELi4ELi4ELi4ELb0EEENS1_21CollectiveEpilogueBwdISA_SB_SD_Li256ELb0ELb0ELi2EEENS1_19SingleTileSchedulerILb0ELb0ELb0ELi128EEEEEEEEEvNT_6ParamsE$_ZZN4cute7idx2crdIiNS_5tupleIJNS_1CILi32EEENS2_ILi4EEENS2_ILi2EEENS2_ILi1EEEEEENS1_IJS6_S3_NS2_ILi128EEENS2_ILi0EEEEEEEEDaRKT_RKT0_RKT1_ENKUlRKT_RKT0_E_clIS3_S6_EEDaSM_SP_:
[----:B------:R-:W-:Y:S01]  /*f790*/  SHF.R.S32.HI R3, RZ, 0x1f, R2 ;  /* 0x0000001fff037819 */ /* 0x000fe20000011402 */
[----:B------:R-:W-:Y:S02]  /*f7a0*/  IMAD.MOV.U32 R8, RZ, RZ, R6 ;  /* 0x000000ffff087224 */ /* 0x000fe400078e0006 */
[----:B------:R-:W-:Y:S01]  /*f7b0*/  IMAD.MOV.U32 R9, RZ, RZ, 0x0 ;  /* 0x00000000ff097424 */ /* 0x000fe200078e00ff */
[----:B------:R-:W-:-:S04]  /*f7c0*/  LEA.HI R3, R3, R2, RZ, 0x5 ;  /* 0x0000000203037211 */ /* 0x000fc800078f28ff */
[----:B------:R-:W-:-:S05]  /*f7d0*/  LOP3.LUT R3, R3, 0xffffffe0, RZ, 0xc0, !PT ;  /* 0xffffffe003037812 */ /* 0x000fca00078ec0ff */
[----:B------:R-:W-:Y:S01]  /*f7e0*/  IMAD.IADD R10, R2, 0x1, -R3 ;  /* 0x00000001020a7824 */ /* 0x000fe200078e0a03 */
[----:B------:R-:W-:Y:S06]  /*f7f0*/  RET.REL.NODEC R8 `(_ZN7cutlass13device_kernelIN5flash19enable_sm80_to_sm89INS1_16FlashAttnBwdSm80INS1_25CollectiveMainloopBwdSm80ILi2ELi2EN4cute5tupleIJNS5_1CILi128EEES8_NS7_ILi64EEEEEENS_10bfloat16_tEfNS_4arch4Sm80ELb0ELb0ELb1ELb0ELb0ELb0ELb0ELb0ELi2ELi4ELi4ELi4ELb0EEENS1_21CollectiveEpilogueBwdISA_SB_SD_Li256ELb0ELb0ELi2EEENS1_19SingleTileSchedulerILb0ELb0ELb0ELi128EEEEEEEEEvNT_6ParamsE) ;  /* 0xffff080008007950 */ /* 0x000fec0003c3ffff */
        .type           $_ZN7cutlass13device_kernelIN5flash19enable_sm80_to_sm89INS1_16FlashAttnBwdSm80INS1_25CollectiveMainloopBwdSm80ILi2ELi2EN4cute5tupleIJNS5_1CILi128EEES8_NS7_ILi64EEEEEENS_10bfloat16_tEfNS_4arch4Sm80ELb0ELb0ELb1ELb0ELb0ELb0ELb0ELb0ELi2ELi4ELi4ELi4ELb0EEENS1_21CollectiveEpilogueBwdISA_SB_SD_Li256ELb0ELb0ELi2EEENS1_19SingleTileSchedulerILb0ELb0ELb0ELi128EEEEEEEEEvNT_6ParamsE$_ZZN4cute7idx2crdIiNS_5tupleIJNS_1CILi32EEENS2_ILi4EEENS2_ILi2EEENS2_ILi1EEEEEENS1_IJS6_S3_NS2_ILi128EEENS2_ILi0EEEEEEEEDaRKT_RKT0_RKT1_ENKUlRKT_RKT0_E_clIS4_S3_EEDaSM_SP_,@function
        .size           $_ZN7cutlass13device_kernelIN5flash19enable_sm80_to_sm89INS1_16FlashAttnBwdSm80INS1_25CollectiveMainloopBwdSm80ILi2ELi2EN4cute5tupleIJNS5_1CILi128EEES8_NS7_ILi64EEEEEENS_10bfloat16_tEfNS_4arch4Sm80ELb0ELb0ELb1ELb0ELb0ELb0ELb0ELb0ELi2ELi4ELi4ELi4ELb0EEENS1_21CollectiveEpilogueBwdISA_SB_SD_Li256ELb0ELb0ELi2EEENS1_19SingleTileSchedulerILb0ELb0ELb0ELi128EEEEEEEEEvNT_6ParamsE$_ZZN4cute7idx2crdIiNS_5tupleIJNS_1CILi32EEENS2_ILi4EEENS2_ILi2EEENS2_ILi1EEEEEENS1_IJS6_S3_NS2_ILi128EEENS2_ILi0EEEEEEEEDaRKT_RKT0_RKT1_ENKUlRKT_RKT0_E_clIS4_S3_EEDaSM_SP_,($_ZN7cutlass13device_kernelIN5flash19enable_sm80_to_sm89INS1_16FlashAttnBwdSm80INS1_25CollectiveMainloopBwdSm80ILi2ELi2EN4cute5tupleIJNS5_1CILi128EEES8_NS7_ILi64EEEEEENS_10bfloat16_tEfNS_4arch4Sm80ELb0ELb0ELb1ELb0ELb0ELb0ELb0ELb0ELi2ELi4ELi4ELi4ELb0EEENS1_21CollectiveEpilogueBwdISA_SB_SD_Li256ELb0ELb0ELi2EEENS1_19SingleTileSchedulerILb0ELb0ELb0ELi128EEEEEEEEEvNT_6ParamsE$_ZZN4cute7idx2crdIiNS_5tupleIJNS_1CILi32EEENS2_ILi4EEENS2_ILi2EEENS2_ILi1EEEEEENS1_IJS6_S3_NS2_ILi128EEENS2_ILi0EEEEEEEEDaRKT_RKT0_RKT1_ENKUlRKT_RKT0_E_clIS5_S8_EEDaSM_SP_ - $_ZN7cutlass13device_kernelIN5flash19enable_sm80_to_sm89INS1_16FlashAttnBwdSm80INS1_25CollectiveMainloopBwdSm80ILi2ELi2EN4cute5tupleIJNS5_1CILi128EEES8_NS7_ILi64EEEEEENS_10bfloat16_tEfNS_4arch4Sm80ELb0ELb0ELb1ELb0ELb0ELb0ELb0ELb0ELi2ELi4ELi4ELi4ELb0EEENS1_21CollectiveEpilogueBwdISA_SB_SD_Li256ELb0ELb0ELi2EEENS1_19SingleTileSchedulerILb0ELb0ELb0ELi128EEEEEEEEEvNT_6ParamsE$_ZZN4cute7idx2crdIiNS_5tupleIJNS_1CILi32EEENS2_ILi4EEENS2_ILi2EEENS2_ILi1EEEEEENS1_IJS6_S3_NS2_ILi128EEENS2_ILi0EEEEEEEEDaRKT_RKT0_RKT1_ENKUlRKT_RKT0_E_clIS4_S3_EEDaSM_SP_)
$_ZN7cutlass13device_kernelIN5flash19enable_sm80_to_sm89INS1_16FlashAttnBwdSm80INS1_25CollectiveMainloopBwdSm80ILi2ELi2EN4cute5tupleIJNS5_1CILi128EEES8_NS7_ILi64EEEEEENS_10bfloat16_tEfNS_4arch4Sm80ELb0ELb0ELb1ELb0ELb0ELb0ELb0ELb0ELi2ELi4ELi4ELi4ELb0EEENS1_21CollectiveEpilogueBwdISA_SB_SD_Li256ELb0ELb0ELi2EEENS1_19SingleTileSchedulerILb0ELb0ELb0ELi128EEEEEEEEEvNT_6ParamsE$_ZZN4cute7idx2crdIiNS_5tupleIJNS_1CILi32EEENS2_ILi4EEENS2_ILi2EEENS2_ILi1EEEEEENS1_IJS6_S3_NS2_ILi128EEENS2_ILi0EEEEEEEEDaRKT_RKT0_RKT1_ENKUlRKT_RKT0_E_clIS4_S3_EEDaSM_SP_:
[----:B------:R-:W-:Y:S01]  /*f800*/  SHF.R.S32.HI R3, RZ, 0x1f, R2 ;  /* 0x0000001fff037819 */ /* 0x000fe20000011402 */
[----:B------:R-:W-:Y:S02]  /*f810*/  IMAD.MOV.U32 R56, RZ, RZ, R6 ;  /* 0x000000ffff387224 */ /* 0x000fe400078e0006 */
[----:B------:R-:W-:Y:S01]  /*f820*/  IMAD.MOV.U32 R57, RZ, RZ, 0x0 ;  /* 0x00000000ff397424 */ /* 0x000fe200078e00ff */
[----:B------:R-:W-:-:S04]  /*f830*/  LEA.HI R3, R3, R2, RZ, 0x5 ;  /* 0x0000000203037211 */ /* 0x000fc800078f28ff */
[--C-:B------:R-:W-:Y:S02]  /*f840*/  SHF.R.S32.HI R8, RZ, 0x5, R3.reuse ;  /* 0x00000005ff087819 */ /* 0x100fe40000011403 */
[----:B------:R-:W-:-:S04]  /*f850*/  SHF.R.S32.HI R3, RZ, 0x1f, R3 ;  /* 0x0000001fff037819 */ /* 0x000fc80000011403 */
[----:B------:R-:W-:-:S04]  /*f860*/  LEA.HI R3, R3, R8, RZ, 0x2 ;  /* 0x0000000803037211 */ /* 0x000fc800078f10ff */
[----:B------:R-:W-:-:S05]  /*f870*/  LOP3.LUT R3, R3, 0xfffffffc, RZ, 0xc0, !PT ;  /* 0xfffffffc03037812 */ /* 0x000fca00078ec0ff */
[----:B------:R-:W-:Y:S01]  /*f880*/  IMAD.IADD R8, R8, 0x1, -R3 ;  /* 0x0000000108087824 */ /* 0x000fe200078e0a03 */
[----:B------:R-:W-:Y:S06]  /*f890*/  RET.REL.NODEC R56 `(_ZN7cutlass13device_kernelIN5flash19enable_sm80_to_sm89INS1_16FlashAttnBwdSm80INS1_25CollectiveMainloopBwdSm80ILi2ELi2EN4cute5tupleIJNS5_1CILi128EEES8_NS7_ILi64EEEEEENS_10bfloat16_tEfNS_4arch4Sm80ELb0ELb0ELb1ELb0ELb0ELb0ELb0ELb0ELi2ELi4ELi4ELi4ELb0EEENS1_21CollectiveEpilogueBwdISA_SB_SD_Li256ELb0ELb0ELi2EEENS1_19SingleTileSchedulerILb0ELb0ELb0ELi128EEEEEEEEEvNT_6ParamsE) ;  /* 0xffff076038007950 */ /* 0x000fec0003c3ffff */
        .type           $_ZN7cutlass13device_kernelIN5flash19enable_sm80_to_sm89INS1_16FlashAttnBwdSm80INS1_25CollectiveMainloopBwdSm80ILi2ELi2EN4cute5tupleIJNS5_1CILi128EEES8_NS7_ILi64EEEEEENS_10bfloat16_tEfNS_4arch4Sm80ELb0ELb0ELb1ELb0ELb0ELb0ELb0ELb0ELi2ELi4ELi4ELi4ELb0EEENS1_21CollectiveEpilogueBwdISA_SB_SD_Li256ELb0ELb0ELi2EEENS1_19SingleTileSchedulerILb0ELb0ELb0ELi128EEEEEEEEEvNT_6ParamsE$_ZZN4cute7idx2crdIiNS_5tupleIJNS_1CILi32EEENS2_ILi4EEENS2_ILi2EEENS2_ILi1EEEEEENS1_IJS6_S3_NS2_ILi128EEENS2_ILi0EEEEEEEEDaRKT_RKT0_RKT1_ENKUlRKT_RKT0_E_clIS5_S8_EEDaSM_SP_,@function
        .size           $_ZN7cutlass13device_kernelIN5flash19enable_sm80_to_sm89INS1_16FlashAttnBwdSm80INS1_25CollectiveMainloopBwdSm80ILi2ELi2EN4cute5tupleIJNS5_1CILi128EEES8_NS7_ILi64EEEEEENS_10bfloat16_tEfNS_4arch4Sm80ELb0ELb0ELb1ELb0ELb0ELb0ELb0ELb0ELi2ELi4ELi4ELi4ELb0EEENS1_21CollectiveEpilogueBwdISA_SB_SD_Li256ELb0ELb0ELi2EEENS1_19SingleTileSchedulerILb0ELb0ELb0ELi128EEEEEEEEEvNT_6ParamsE$_ZZN4cute7idx2crdIiNS_5tupleIJNS_1CILi32EEENS2_ILi4EEENS2_ILi2EEENS2_ILi1EEEEEENS1_IJS6_S3_NS2_ILi128EEENS2_ILi0EEEEEEEEDaRKT_RKT0_RKT1_ENKUlRKT_RKT0_E_clIS5_S8_EEDaSM_SP_,($_ZN7cutlass13device_kernelIN5flash19enable_sm80_to_sm89INS1_16FlashAttnBwdSm80INS1_25CollectiveMainloopBwdSm80ILi2ELi2EN4cute5tupleIJNS5_1CILi128EEES8_NS7_ILi64EEEEEENS_10bfloat16_tEfNS_4arch4Sm80ELb0ELb0ELb1ELb0ELb0ELb0ELb0ELb0ELi2ELi4ELi4ELi4ELb0EEENS1_21CollectiveEpilogueBwdISA_SB_SD_Li256ELb0ELb0ELi2EEENS1_19SingleTileSchedulerILb0ELb0ELb0ELi128EEEEEEEEEvNT_6ParamsE$_ZZN4cute9transformINS_15ArithmeticTupleIJiiEEEZNS_14transform_leafIS2_NS_8identityEEEDaRKT_OT0_EUlRKT_E_EEDaS7_S9_ENKUlDpSC_E_clIJiiEEEDaSE_ - $_ZN7cutlass13device_kernelIN5flash19enable_sm80_to_sm89INS1_16FlashAttnBwdSm80INS1_25CollectiveMainloopBwdSm80ILi2ELi2EN4cute5tupleIJNS5_1CILi128EEES8_NS7_ILi64EEEEEENS_10bfloat16_tEfNS_4arch4Sm80ELb0ELb0ELb1ELb0ELb0ELb0ELb0ELb0ELi2ELi4ELi4ELi4ELb0EEENS1_21CollectiveEpilogueBwdISA_SB_SD_Li256ELb0ELb0ELi2EEENS1_19SingleTileSchedulerILb0ELb0ELb0ELi128EEEEEEEEEvNT_6ParamsE$_ZZN4cute7idx2crdIiNS_5tupleIJNS_1CILi32EEENS2_ILi4EEENS2_ILi2EEENS2_ILi1EEEEEENS1_IJS6_S3_NS2_ILi128EEENS2_ILi0EEEEEEEEDaRKT_RKT0_RKT1_ENKUlRKT_RKT0_E_clIS5_S8_EEDaSM_SP_)
$_ZN7cutlass13device_kernelIN5flash19enable_sm80_to_sm89INS1_16FlashAttnBwdSm80INS1_25CollectiveMainloopBwdSm80ILi2ELi2EN4cute5tupleIJNS5_1CILi128EEES8_NS7_ILi64EEEEEENS_10bfloat16_tEfNS_4arch4Sm80ELb0ELb0ELb1ELb0ELb0ELb0ELb0ELb0ELi2ELi4ELi4ELi4ELb0EEENS1_21CollectiveEpilogueBwdISA_SB_SD_Li256ELb0ELb0ELi2EEENS1_19SingleTileSchedulerILb0ELb0ELb0ELi128EEEEEEEEEvNT_6ParamsE$_ZZN4cute7idx2crdIiNS_5tupleIJNS_1CILi32EEENS2_ILi4EEENS2_ILi2EEENS2_ILi1EEEEEENS1_IJS6_S3_NS2_ILi128EEENS2_ILi0EEEEEEEEDaRKT_RKT0_RKT1_ENKUlRKT_RKT0_E_clIS5_S8_EEDaSM_SP_:
[----:B------:R-:W-:Y:S01]  /*f8a0*/  SHF.R.S32.HI R3, RZ, 0x1f, R2 ;  /* 0x0000001fff037819 */ /* 0x000fe20000011402 */
[----:B------:R-:W-:Y:S02]  /*f8b0*/  IMAD.MOV.U32 R8, RZ, RZ, R6 ;  /* 0x000000ffff087224 */ /* 0x000fe400078e0006 */
[----:B------:R-:W-:Y:S01]  /*f8c0*/  IMAD.MOV.U32 R9, RZ, RZ, 0x0 ;  /* 0x00000000ff097424 */ /* 0x000fe200078e00ff */
[----:B------:R-:W-:-:S04]  /*f8d0*/  LEA.HI R2, R3, R2, RZ, 0x7 ;  /* 0x0000000203027211 */ /* 0x000fc800078f38ff */
[----:B------:R-:W-:-:S04]  /*f8e0*/  SHF.R.S32.HI R3, RZ, 0x7, R2 ;  /* 0x00000007ff037819 */ /* 0x000fc80000011402 */
[----:B------:R-:W-:-:S04]  /*f8f0*/  LEA.HI R2, R2, R3, RZ, 0x1 ;  /* 0x0000000302027211 */ /* 0x000fc800078f08ff */
[----:B------:R-:W-:-:S05]  /*f900*/  LOP3.LUT R2, R2, 0xfffffffe, RZ, 0xc0, !PT ;  /* 0xfffffffe02027812 */ /* 0x000fca00078ec0ff */
[----:B------:R-:W-:Y:S01]  /*f910*/  IMAD.IADD R2, R3, 0x1, -R2 ;  /* 0x0000000103027824 */ /* 0x000fe200078e0a02 */
[----:B------:R-:W-:Y:S06]  /*f920*/  RET.REL.NODEC R8 `(_ZN7cutlass13device_kernelIN5flash19enable_sm80_to_sm89INS1_16FlashAttnBwdSm80INS1_25CollectiveMainloopBwdSm80ILi2ELi2EN4cute5tupleIJNS5_1CILi128EEES8_NS7_ILi64EEEEEENS_10bfloat16_tEfNS_4arch4Sm80ELb0ELb0ELb1ELb0ELb0ELb0ELb0ELb0ELi2ELi4ELi4ELi4ELb0EEENS1_21CollectiveEpilogueBwdISA_SB_SD_Li256ELb0ELb0ELi2EEENS1_19SingleTileSchedulerILb0ELb0ELb0ELi128EEEEEEEEEvNT_6ParamsE) ;  /* 0xffff06d008007950 */ /* 0x000fec0003c3ffff */
        .type           $_ZN7cutlass13device_kernelIN5flash19enable_sm80_to_sm89INS1_16FlashAttnBwdSm80INS1_25CollectiveMainloopBwdSm80ILi2ELi2EN4cute5tupleIJNS5_1CILi128EEES8_NS7_ILi64EEEEEENS_10bfloat16_tEfNS_4arch4Sm80ELb0ELb0ELb1ELb0ELb0ELb0ELb0ELb0ELi2ELi4ELi4ELi4ELb0EEENS1_21CollectiveEpilogueBwdISA_SB_SD_Li256ELb0ELb0ELi2EEENS1_19SingleTileSchedulerILb0ELb0ELb0ELi128EEEEEEEEEvNT_6ParamsE$_ZZN4cute9transformINS_15ArithmeticTupleIJiiEEEZNS_14transform_leafIS2_NS_8identityEEEDaRKT_OT0_EUlRKT_E_EEDaS7_S9_ENKUlDpSC_E_clIJiiEEEDaSE_,@function
        .size           $_ZN7cutlass13device_kernelIN5flash19enable_sm80_to_sm89INS1_16FlashAttnBwdSm80INS1_25CollectiveMainloopBwdSm80ILi2ELi2EN4cute5tupleIJNS5_1CILi128EEES8_NS7_ILi64EEEEEENS_10bfloat16_tEfNS_4arch4Sm80ELb0ELb0ELb1ELb0ELb0ELb0ELb0ELb0ELi2ELi4ELi4ELi4ELb0EEENS1_21CollectiveEpilogueBwdISA_SB_SD_Li256ELb0ELb0ELi2EEENS1_19SingleTileSchedulerILb0ELb0ELb0ELi128EEEEEEEEEvNT_6ParamsE$_ZZN4cute9transformINS_15ArithmeticTupleIJiiEEEZNS_14transform_leafIS2_NS_8identityEEEDaRKT_OT0_EUlRKT_E_EEDaS7_S9_ENKUlDpSC_E_clIJiiEEEDaSE_,($_ZN7cutlass13device_kernelIN5flash19enable_sm80_to_sm89INS1_16FlashAttnBwdSm80INS1_25CollectiveMainloopBwdSm80ILi2ELi2EN4cute5tupleIJNS5_1CILi128EEES8_NS7_ILi64EEEEEENS_10bfloat16_tEfNS_4arch4Sm80ELb0ELb0ELb1ELb0ELb0ELb0ELb0ELb0ELi2ELi4ELi4ELi4ELb0EEENS1_21CollectiveEpilogueBwdISA_SB_SD_Li256ELb0ELb0ELi2EEENS1_19SingleTileSchedulerILb0ELb0ELb0ELi128EEEEEEEEEvNT_6ParamsE$_ZZN4cute9transformINS_5tupleIJNS_1CILi32EEENS2_ILi4EEENS2_ILi2EEENS2_ILi1EEEEEENS1_IJS6_S3_NS2_ILi128EEENS2_ILi0EEEEEEZNS_7idx2crdIiS7_SA_EEDaRKT_RKT0_RKT1_EUlRKT_RKT0_E_EEDaSE_SH_OSI_ENKUlDpSN_E_clIJiiiS9_EEEDaST_ - $_ZN7cutlass13device_kernelIN5flash19enable_sm80_to_sm89INS1_16FlashAttnBwdSm80INS1_25CollectiveMainloopBwdSm80ILi2ELi2EN4cute5tupleIJNS5_1CILi128EEES8_NS7_ILi64EEEEEENS_10bfloat16_tEfNS_4arch4Sm80ELb0ELb0ELb1ELb0ELb0ELb0ELb0ELb0ELi2ELi4ELi4ELi4ELb0EEENS1_21CollectiveEpilogueBwdISA_SB_SD_Li256ELb0ELb0ELi2EEENS1_19SingleTileSchedulerILb0ELb0ELb0ELi128EEEEEEEEEvNT_6ParamsE$_ZZN4cute9transformINS_15ArithmeticTupleIJiiEEEZNS_14transform_leafIS2_NS_8identityEEEDaRKT_OT0_EUlRKT_E_EEDaS7_S9_ENKUlDpSC_E_clIJiiEEEDaSE_)
$_ZN7cutlass13device_kernelIN5flash19enable_sm80_to_sm89INS1_16FlashAttnBwdSm80INS1_25CollectiveMainloopBwdSm80ILi2ELi2EN4cute5tupleIJNS5_1CILi128EEES8_NS7_ILi64EEEEEENS_10bfloat16_tEfNS_4arch4Sm80ELb0ELb0ELb1ELb0ELb0ELb0ELb0ELb0ELi2ELi4ELi4ELi4ELb0EEENS1_21CollectiveEpilogueBwdISA_SB_SD_Li256ELb0ELb0ELi2EEENS1_19SingleTileSchedulerILb0ELb0ELb0ELi128EEEEEEEEEvNT_6ParamsE$_ZZN4cute9transformINS_15ArithmeticTupleIJiiEEEZNS_14transform_leafIS2_NS_8identityEEEDaRKT_OT0_EUlRKT_E_EEDaS7_S9_ENKUlDpSC_E_clIJiiEEEDaSE_:
[----:B------:R-:W-:Y:S01]  /*f930*/  IADD3 R3, R1, 0x1688, RZ ;  /* 0x0000168801037810 */ /* 0x000fe20007ffe0ff */
[----:B------:R-:W-:Y:S01]  /*f940*/  IMAD.MOV.U32 R2, RZ, RZ, R11 ;  /* 0x000000ffff027224 */ /* 0x000fe200078e000b */
[----:B------:R-:W-:Y:S02]  /*f950*/  MOV R8, 0xf980 ;  /* 0x0000f98000087802 */ /* 0x000fe40000000f00 */
[----:B------:R-:W-:Y:S02]  /*f960*/  IADD3 R3, R3, c[0x0][0x20], RZ ;  /* 0x0000080003037a10 */ /* 0x000fe40007ffe0ff */
[----:B------:R-:W-:Y:S05]  /*f970*/  CALL.REL.NOINC `($_ZN7cutlass13device_kernelIN5flash19enable_sm80_to_sm89INS1_16FlashAttnBwdSm80INS1_25CollectiveMainloopBwdSm80ILi2ELi2EN4cute5tupleIJNS5_1CILi128EEES8_NS7_ILi64EEEEEENS_10bfloat16_tEfNS_4arch4Sm80ELb0ELb0ELb1ELb0ELb0ELb0ELb0ELb0ELi2ELi4ELi4ELi4ELb0EEENS1_21CollectiveEpilogueBwdISA_SB_SD_Li256ELb0ELb0ELi2EEENS1_19SingleTileSchedulerILb0ELb0ELb0ELi128EEEEEEEEEvNT_6ParamsE$_ZN4cute3eso3ESOILb0ELb0EJiiEEC2ERKiS4_) ;  /* 0xffff6e7000007944 */ /* 0x000fea0003c3ffff */
[----:B-1----:R1:W5:Y:S01]  /*f980*/  LDL.64 R2, [R1+0x1688] ;  /* 0x0016880001027983 */ /* 0x0023620000100a00 */
[----:B------:R-:W-:Y:S02]  /*f990*/  MOV R8, R6 ;  /* 0x0000000600087202 */ /* 0x000fe40000000f00 */
[----:B------:R-:W-:-:S04]  /*f9a0*/  MOV R9, 0x0 ;  /* 0x0000000000097802 */ /* 0x000fc80000000f00 */
[----:B------:R-:W-:Y:S05]  /*f9b0*/  RET.REL.NODEC R8 `(_ZN7cutlass13device_kernelIN5flash19enable_sm80_to_sm89INS1_16FlashAttnBwdSm80INS1_25CollectiveMainloopBwdSm80ILi2ELi2EN4cute5tupleIJNS5_1CILi128EEES8_NS7_ILi64EEEEEENS_10bfloat16_tEfNS_4arch4Sm80ELb0ELb0ELb1ELb0ELb0ELb0ELb0ELb0ELi2ELi4ELi4ELi4ELb0EEENS1_21CollectiveEpilogueBwdISA_SB_SD_Li256ELb0ELb0ELi2EEENS1_19SingleTileSchedulerILb0ELb0ELb0ELi128EEEEEEEEEvNT_6ParamsE) ;  /* 0xffff064008007950 */ /* 0x000fea0003c3ffff */
        .type           $_ZN7cutlass13device_kernelIN5flash19enable_sm80_to_sm89INS1_16FlashAttnBwdSm80INS1_25CollectiveMainloopBwdSm80ILi2ELi2EN4cute5tupleIJNS5_1CILi128EEES8_NS7_ILi64EEEEEENS_10bfloat16_tEfNS_4arch4Sm80ELb0ELb0ELb1ELb0ELb0ELb0ELb0ELb0ELi2ELi4ELi4ELi4ELb0EEENS1_21CollectiveEpilogueBwdISA_SB_SD_Li256ELb0ELb0ELi2EEENS1_19SingleTileSchedulerILb0ELb0ELb0ELi128EEEEEEEEEvNT_6ParamsE$_ZZN4cute9transformINS_5tupleIJNS_1CILi32EEENS2_ILi4EEENS2_ILi2EEENS2_ILi1EEEEEENS1_IJS6_S3_NS2_ILi128EEENS2_ILi0EEEEEEZNS_7idx2crdIiS7_SA_EEDaRKT_RKT0_RKT1_EUlRKT_RKT0_E_EEDaSE_SH_OSI_ENKUlDpSN_E_clIJiiiS9_EEEDaST_,@function
        .size           $_ZN7cutlass13device_kernelIN5flash19enable_sm80_to_sm89INS1_16FlashAttnBwdSm80INS1_25CollectiveMainloopBwdSm80ILi2ELi2EN4cute5tupleIJNS5_1CILi128EEES8_NS7_ILi64EEEEEENS_10bfloat16_tEfNS_4arch4Sm80ELb0ELb0ELb1ELb0ELb0ELb0ELb0ELb0ELi2ELi4ELi4ELi4ELb0EEENS1_21CollectiveEpilogueBwdISA_SB_SD_Li256ELb0ELb0ELi2EEENS1_19SingleTileSchedulerILb0ELb0ELb0ELi128EEEEEEEEEvNT_6ParamsE$_ZZN4cute9transformINS_5tupleIJNS_1CILi32EEENS2_ILi4EEENS2_ILi2EEENS2_ILi1EEEEEENS1_IJS6_S3_NS2_ILi128EEENS2_ILi0EEEEEEZNS_7idx2crdIiS7_SA_EEDaRKT_RKT0_RKT1_EUlRKT_RKT0_E_EEDaSE_SH_OSI_ENKUlDpSN_E_clIJiiiS9_EEEDaST_,($_ZN7cutlass13device_kernelIN5flash19enable_sm80_to_sm89INS1_16FlashAttnBwdSm80INS1_25CollectiveMainloopBwdSm80ILi2ELi2EN4cute5tupleIJNS5_1CILi128EEES8_NS7_ILi64EEEEEENS_10bfloat16_tEfNS_4arch4Sm80ELb0ELb0ELb1ELb0ELb0ELb0ELb0ELb0ELi2ELi4ELi4ELi4ELb0EEENS1_21CollectiveEpilogueBwdISA_SB_SD_Li256ELb0ELb0ELi2EEENS1_19SingleTileSchedulerILb0ELb0ELb0ELi128EEEEEEEEEvNT_6ParamsE$_ZZN4cute9transformINS_5tupleIJiiNS_1CILi0EEEEEENS1_IJNS1_IJNS2_ILi4EEENS2_ILi8EEEEEENS2_ILi2EEENS2_ILi1EEEEEEZNS_7idx2crdIS4_SA_EEDaRKT_RKT0_EUlRKT_RKT0_E_EEDaSE_SH_OT1_ENKUlDpSK_E_clIJNS1_IJiiEEEiS3_EEEDaSR_ - $_ZN7cutlass13device_kernelIN5flash19enable_sm80_to_sm89INS1_16FlashAttnBwdSm80INS1_25CollectiveMainloopBwdSm80ILi2ELi2EN4cute5tupleIJNS5_1CILi128EEES8_NS7_ILi64EEEEEENS_10bfloat16_tEfNS_4arch4Sm80ELb0ELb0ELb1ELb0ELb0ELb0ELb0ELb0ELi2ELi4ELi4ELi4ELb0EEENS1_21CollectiveEpilogueBwdISA_SB_SD_Li256ELb0ELb0ELi2EEENS1_19SingleTileSchedulerILb0ELb0ELb0ELi128EEEEEEEEEvNT_6ParamsE$_ZZN4cute9transformINS_5tupleIJNS_1CILi32EEENS2_ILi4EEENS2_ILi2EEENS2_ILi1EEEEEENS1_IJS6_S3_NS2_ILi128EEENS2_ILi0EEEEEEZNS_7idx2crdIiS7_SA_EEDaRKT_RKT0_RKT1_EUlRKT_RKT0_E_EEDaSE_SH_OSI_ENKUlDpSN_E_clIJiiiS9_EEEDaST_)
$_ZN7cutlass13device_kernelIN5flash19enable_sm80_to_sm89INS1_16FlashAttnBwdSm80INS1_25CollectiveMainloopBwdSm80ILi2ELi2EN4cute5tupleIJNS5_1CILi128EEES8_NS7_ILi64EEEEEENS_10bfloat16_tEfNS_4arch4Sm80ELb0ELb0ELb1ELb0ELb0ELb0ELb0ELb0ELi2ELi4ELi4ELi4ELb0EEENS1_21CollectiveEpilogueBwdISA_SB_SD_Li256ELb0ELb0ELi2EEENS1_19SingleTileSchedulerILb0ELb0ELb0ELi128EEEEEEEEEvNT_6ParamsE$_ZZN4cute9transformINS_5tupleIJNS_1CILi32EEENS2_ILi4EEENS2_ILi2EEENS2_ILi1EEEEEENS1_IJS6_S3_NS2_ILi128EEENS2_ILi0EEEEEEZNS_7idx2crdIiS7_SA_EEDaRKT_RKT0_RKT1_EUlRKT_RKT0_E_EEDaSE_SH_OSI_ENKUlDpSN_E_clIJiiiS9_EEEDaST_:
[----:B------:R-:W-:Y:S02]  /*f9c0*/  IADD3 R3, R1, 0x13b8, RZ ;  /* 0x000013b801037810 */ /* 0x000fe40007ffe0ff */
[----:B------:R-:W-:Y:S02]  /*f9d0*/  MOV R8, 0xfa00 ;  /* 0x0000fa0000087802 */ /* 0x000fe40000000f00 */
[----:B------:R-:W-:Y:S02]  /*f9e0*/  IADD3 R3, R3, c[0x0][0x20], RZ ;  /* 0x0000080003037a10 */ /* 0x000fe40007ffe0ff */
[----:B------:R-:W-:Y:S05]  /*f9f0*/  CALL.REL.NOINC `($_ZN7cutlass13device_kernelIN5flash19enable_sm80_to_sm89INS1_16FlashAttnBwdSm80INS1_25CollectiveMainloopBwdSm80ILi2ELi2EN4cute5tupleIJNS5_1CILi128EEES8_NS7_ILi64EEEEEENS_10bfloat16_tEfNS_4arch4Sm80ELb0ELb0ELb1ELb0ELb0ELb0ELb0ELb0ELi2ELi4ELi4ELi4ELb0EEENS1_21CollectiveEpilogueBwdISA_SB_SD_Li256ELb0ELb0ELi2EEENS1_19SingleTileSchedulerILb0ELb0ELb0ELi128EEEEEEEEEvNT_6ParamsE$_ZN4cute3eso3ESOILb0ELb0EJiiiNS_1CILi0EEEEEC2ERKiS6_S6_RKS3_) ;  /* 0xffff716000007944 */ /* 0x000fea0003c3ffff */
[----:B------:R2:W5:Y:S04]  /*fa00*/  LDL R5, [R1+0x13c0] ;  /* 0x0013c00001057983 */ /* 0x0005680000100800 */
[----:B-1----:R2:W5:Y:S01]  /*fa10*/  LDL.64 R2, [R1+0x13b8] ;  /* 0x0013b80001027983 */ /* 0x0025620000100a00 */
[----:B------:R-:W-:Y:S02]  /*fa20*/  MOV R8, R6 ;  /* 0x0000000600087202 */ /* 0x000fe40000000f00 */
[----:B------:R-:W-:-:S04]  /*fa30*/  MOV R9, 0x0 ;  /* 0x0000000000097802 */ /* 0x000fc80000000f00 */
[----:B------:R-:W-:Y:S05]  /*fa40*/  RET.REL.NODEC R8 `(_ZN7cutlass13device_kernelIN5flash19enable_sm80_to_sm89INS1_16FlashAttnBwdSm80INS1_25CollectiveMainloopBwdSm80ILi2ELi2EN4cute5tupleIJNS5_1CILi128EEES8_NS7_ILi64EEEEEENS_10bfloat16_tEfNS_4arch4Sm80ELb0ELb0ELb1ELb0ELb0ELb0ELb0ELb0ELi2ELi4ELi4ELi4ELb0EEENS1_21CollectiveEpilogueBwdISA_SB_SD_Li256ELb0ELb0ELi2EEENS1_19SingleTileSchedulerILb0ELb0ELb0ELi128EEEEEEEEEvNT_6ParamsE) ;  /* 0xffff05b008007950 */ /* 0x000fea0003c3ffff */
        .type           $_ZN7cutlass13device_kernelIN5flash19enable_sm80_to_sm89INS1_16FlashAttnBwdSm80INS1_25CollectiveMainloopBwdSm80ILi2ELi2EN4cute5tupleIJNS5_1CILi128EEES8_NS7_ILi64EEEEEENS_10bfloat16_tEfNS_4arch4Sm80ELb0ELb0ELb1ELb0ELb0ELb0ELb0ELb0ELi2ELi4ELi4ELi4ELb0EEENS1_21CollectiveEpilogueBwdISA_SB_SD_Li256ELb0ELb0ELi2EEENS1_19SingleTileSchedulerILb0ELb0ELb0ELi128EEEEEEEEEvNT_6ParamsE$_ZZN4cute9transformINS_5tupleIJiiNS_1CILi0EEEEEENS1_IJNS1_IJNS2_ILi4EEENS2_ILi8EEEEEENS2_ILi2EEENS2_ILi1EEEEEEZNS_7idx2crdIS4_SA_EEDaRKT_RKT0_EUlRKT_RKT0_E_EEDaSE_SH_OT1_ENKUlDpSK_E_clIJNS1_IJiiEEEiS3_EEEDaSR_,@function
        .size           $_ZN7cutlass13device_kernelIN5flash19enable_sm80_to_sm89INS1_16FlashAttnBwdSm80INS1_25CollectiveMainloopBwdSm80ILi2ELi2EN4cute5tupleIJNS5_1CILi128EEES8_NS7_ILi64EEEEEENS_10bfloat16_tEfNS_4arch4Sm80ELb0ELb0ELb1ELb0ELb0ELb0ELb0ELb0ELi2ELi4ELi4ELi4ELb0EEENS1_21CollectiveEpilogueBwdISA_SB_SD_Li256ELb0ELb0ELi2EEENS1_19SingleTileSchedulerILb0ELb0ELb0ELi128EEEEEEEEEvNT_6ParamsE$_ZZN4cute9transformINS_5tupleIJiiNS_1CILi0EEEEEENS1_IJNS1_IJNS2_ILi4EEENS2_ILi8EEEEEENS2_ILi2EEENS2_ILi1EEEEEEZNS_7idx2crdIS4_SA_EEDaRKT_RKT0_EUlRKT_RKT0_E_EEDaSE_SH_OT1_ENKUlDpSK_E_clIJNS1_IJiiEEEiS3_EEEDaSR_,($_ZN7cutlass13device_kernelIN5flash19enable_sm80_to_sm89INS1_16FlashAttnBwdSm80INS1_25CollectiveMainloopBwdSm80ILi2ELi2EN4cute5tupleIJNS5_1CILi128EEES8_NS7_ILi64EEEEEENS_10bfloat16_tEfNS_4arch4Sm80ELb0ELb0ELb1ELb0ELb0ELb0ELb0ELb0ELi2ELi4ELi4ELi4ELb0EEENS1_21CollectiveEpilogueBwdISA_SB_SD_Li256ELb0ELb0ELi2EEENS1_19SingleTileSchedulerILb0ELb0ELb0ELi128EEEEEEEEEvNT_6ParamsE$_ZZN4cute9transformINS_5tupleIJiiNS_1CILi0EEEEEENS1_IJNS1_IJNS2_ILi4EEENS2_ILi8EEEEEES5_NS2_ILi1EEEEEEZNS_7idx2crdIS4_S9_EEDaRKT_RKT0_EUlRKT_RKT0_E_EEDaSD_SG_OT1_ENKUlDpSJ_E_clIJNS1_IJiiEEEiS3_EEEDaSQ_ - $_ZN7cutlass13device_kernelIN5flash19enable_sm80_to_sm89INS1_16FlashAttnBwdSm80INS1_25CollectiveMainloopBwdSm80ILi2ELi2EN4cute5tupleIJNS5_1CILi128EEES8_NS7_ILi64EEEEEENS_10bfloat16_tEfNS_4arch4Sm80ELb0ELb0ELb1ELb0ELb0ELb0ELb0ELb0ELi2ELi4ELi4ELi4ELb0EEENS1_21CollectiveEpilogueBwdISA_SB_SD_Li256ELb0ELb0ELi2EEENS1_19SingleTileSchedulerILb0ELb0ELb0ELi128EEEEEEEEEvNT_6ParamsE$_ZZN4cute9transformINS_5tupleIJiiNS_1CILi0EEEEEENS1_IJNS1_IJNS2_ILi4EEENS2_ILi8EEEEEENS2_ILi2EEENS2_ILi1EEEEEEZNS_7idx2crdIS4_SA_EEDaRKT_RKT0_EUlRKT_RKT0_E_EEDaSE_SH_OT1_ENKUlDpSK_E_clIJNS1_IJiiEEEiS3_EEEDaSR_)
$_ZN7cutlass13device_kernelIN5flash19enable_sm80_to_sm89INS1_16FlashAttnBwdSm80INS1_25CollectiveMainloopBwdSm80ILi2ELi2EN4cute5tupleIJNS5_1CILi128EEES8_NS7_ILi64EEEEEENS_10bfloat16_tEfNS_4arch4Sm80ELb0ELb0ELb1ELb0ELb0ELb0ELb0ELb0ELi2ELi4ELi4ELi4ELb0EEENS1_21CollectiveEpilogueBwdISA_SB_SD_Li256ELb0ELb0ELi2EEENS1_19SingleTileSchedulerILb0ELb0ELb0ELi128EEEEEEEEEvNT_6ParamsE$_ZZN4cute9transformINS_5tupleIJiiNS_1CILi0EEEEEENS1_IJNS1_IJNS2_ILi4EEENS2_ILi8EEEEEENS2_ILi2EEENS2_ILi1EEEEEEZNS_7idx2crdIS4_SA_EEDaRKT_RKT0_EUlRKT_RKT0_E_EEDaSE_SH_OT1_ENKUlDpSK_E_clIJNS1_IJiiEEEiS3_EEEDaSR_:
[----:B------:R-:W-:Y:S02]  /*fa50*/  IADD3 R3, R1, 0x1680, RZ ;  /* 0x0000168001037810 */ /* 0x000fe40007ffe0ff */
[----:B------:R-:W-:Y:S02]  /*fa60*/  MOV R6, 0xfa90 ;  /* 0x0000fa9000067802 */ /* 0x000fe40000000f00 */
[----:B------:R-:W-:Y:S02]  /*fa70*/  IADD3 R3, R3, c[0x0][0x20], RZ ;  /* 0x0000080003037a10 */ /* 0x000fe40007ffe0ff */
[----:B------:R-:W-:Y:S05]  /*fa80*/  CALL.REL.NOINC `($_ZN7cutlass13device_kernelIN5flash19enable_sm80_to_sm89INS1_16FlashAttnBwdSm80INS1_25CollectiveMainloopBwdSm80ILi2ELi2EN4cute5tupleIJNS5_1CILi128EEES8_NS7_ILi64EEEEEENS_10bfloat16_tEfNS_4arch4Sm80ELb0ELb0ELb1ELb0ELb0ELb0ELb0ELb0ELi2ELi4ELi4ELi4ELb0EEENS1_21CollectiveEpilogueBwdISA_SB_SD_Li256ELb0ELb0ELi2EEENS1_19SingleTileSchedulerILb0ELb0ELb0ELi128EEEEEEEEEvNT_6ParamsE$_ZN4cute3eso3ESOILb0ELb0EJNS_5tupleIJiiEEEiNS_1CILi0EEEEEC2ERKS3_RKiRKS5_) ;  /* 0xffff61d000007944 */ /* 0x000fea0003c3ffff */
[----:B------:R2:W5:Y:S04]  /*fa90*/  LDL R37, [R1+0x1688] ;  /* 0x0016880001257983 */ /* 0x0005680000100800 */
[----:B-1----:R2:W5:Y:S01]  /*faa0*/  LDL.64 R2, [R1+0x1680] ;  /* 0x0016800001027983 */ /* 0x0025620000100a00 */
[----:B------:R-:W-:Y:S02]  /*fab0*/  MOV R8, R86 ;  /* 0x0000005600087202 */ /* 0x000fe40000000f00 */
[----:B------:R-:W-:-:S04]  /*fac0*/  MOV R9, 0x0 ;  /* 0x0000000000097802 */ /* 0x000fc80000000f00 */
[----:B------:R-:W-:Y:S05]  /*fad0*/  RET.REL.NODEC R8 `(_ZN7cutlass13device_kernelIN5flash19enable_sm80_to_sm89INS1_16FlashAttnBwdSm80INS1_25CollectiveMainloopBwdSm80ILi2ELi2EN4cute5tupleIJNS5_1CILi128EEES8_NS7_ILi64EEEEEENS_10bfloat16_tEfNS_4arch4Sm80ELb0ELb0ELb1ELb0ELb0ELb0ELb0ELb0ELi2ELi4ELi4ELi4ELb0EEENS1_21CollectiveEpilogueBwdISA_SB_SD_Li256ELb0ELb0ELi2EEENS1_19SingleTileSchedulerILb0ELb0ELb0ELi128EEEEEEEEEvNT_6ParamsE) ;  /* 0xffff052008007950 */ /* 0x000fea0003c3ffff */
        .type           $_ZN7cutlass13device_kernelIN5flash19enable_sm80_to_sm89INS1_16FlashAttnBwdSm80INS1_25CollectiveMainloopBwdSm80ILi2ELi2EN4cute5tupleIJNS5_1CILi128EEES8_NS7_ILi64EEEEEENS_10bfloat16_tEfNS_4arch4Sm80ELb0ELb0ELb1ELb0ELb0ELb0ELb0ELb0ELi2ELi4ELi4ELi4ELb0EEENS1_21CollectiveEpilogueBwdISA_SB_SD_Li256ELb0ELb0ELi2EEENS1_19SingleTileSchedulerILb0ELb0ELb0ELi128EEEEEEEEEvNT_6ParamsE$_ZZN4cute9transformINS_5tupleIJiiNS_1CILi0EEEEEENS1_IJNS1_IJNS2_ILi4EEENS2_ILi8EEEEEES5_NS2_ILi1EEEEEEZNS_7idx2crdIS4_S9_EEDaRKT_RKT0_EUlRKT_RKT0_E_EEDaSD_SG_OT1_ENKUlDpSJ_E_clIJNS1_IJiiEEEiS3_EEEDaSQ_,@function
        .size           $_ZN7cutlass13device_kernelIN5flash19enable_sm80_to_sm89INS1_16FlashAttnBwdSm80INS1_25CollectiveMainloopBwdSm80ILi2ELi2EN4cute5tupleIJNS5_1CILi128EEES8_NS7_ILi64EEEEEENS_10bfloat16_tEfNS_4arch4Sm80ELb0ELb0ELb1ELb0ELb0ELb0ELb0ELb0ELi2ELi4ELi4ELi4ELb0EEENS1_21CollectiveEpilogueBwdISA_SB_SD_Li256ELb0ELb0ELi2EEENS1_19SingleTileSchedulerILb0ELb0ELb0ELi128EEEEEEEEEvNT_6ParamsE$_ZZN4cute9transformINS_5tupleIJiiNS_1CILi0EEEEEENS1_IJNS1_IJNS2_ILi4EEENS2_ILi8EEEEEES5_NS2_ILi1EEEEEEZNS_7idx2crdIS4_S9_EEDaRKT_RKT0_EUlRKT_RKT0_E_EEDaSD_SG_OT1_ENKUlDpSJ_E_clIJNS1_IJiiEEEiS3_EEEDaSQ_,($_ZN7cutlass13device_kernelIN5flash19enable_sm80_to_sm89INS1_16FlashAttnBwdSm80INS1_25CollectiveMainloopBwdSm80ILi2ELi2EN4cute5tupleIJNS5_1CILi128EEES8_NS7_ILi64EEEEEENS_10bfloat16_tEfNS_4arch4Sm80ELb0ELb0ELb1ELb0ELb0ELb0ELb0ELb0ELi2ELi4ELi4ELi4ELb0EEENS1_21CollectiveEpilogueBwdISA_SB_SD_Li256ELb0ELb0ELi2EEENS1_19SingleTileSchedulerILb0ELb0ELb0ELi128EEEEEEEEEvNT_6ParamsE$_ZZN4cute9transformINS_5tupleIJiiiNS_1CILi0EEEEEENS1_IJNS2_ILi32EEENS2_ILi4EEENS2_ILi2EEENS2_ILi1EEEEEENS1_IJS8_S8_S8_S8_EEEZNS_7crd2crdIS4_S9_SA_EEDaRKT_RKT0_RKT1_EUlRKT_RKT0_RKT1_E_EEDaSE_SH_SK_OT2_ENKUlDpSN_E_clIJiiiS3_EEEDaSX_ - $_ZN7cutlass13device_kernelIN5flash19enable_sm80_to_sm89INS1_16FlashAttnBwdSm80INS1_25CollectiveMainloopBwdSm80ILi2ELi2EN4cute5tupleIJNS5_1CILi128EEES8_NS7_ILi64EEEEEENS_10bfloat16_tEfNS_4arch4Sm80ELb0ELb0ELb1ELb0ELb0ELb0ELb0ELb0ELi2ELi4ELi4ELi4ELb0EEENS1_21CollectiveEpilogueBwdISA_SB_SD_Li256ELb0ELb0ELi2EEENS1_19SingleTileSchedulerILb0ELb0ELb0ELi128EEEEEEEEEvNT_6ParamsE$_ZZN4cute9transformINS_5tupleIJiiNS_1CILi0EEEEEENS1_IJNS1_IJNS2_ILi4EEENS2_ILi8EEEEEES5_NS2_ILi1EEEEEEZNS_7idx2crdIS4_S9_EEDaRKT_RKT0_EUlRKT_RKT0_E_EEDaSD_SG_OT1_ENKUlDpSJ_E_clIJNS1_IJiiEEEiS3_EEEDaSQ_)
$_ZN7cutlass13device_kernelIN5flash19enable_sm80_to_sm89INS1_16FlashAttnBwdSm80INS1_25CollectiveMainloopBwdSm80ILi2ELi2EN4cute5tupleIJNS5_1CILi128EEES8_NS7_ILi64EEEEEENS_10bfloat16_tEfNS_4arch4Sm80ELb0ELb0ELb1ELb0ELb0ELb0ELb0ELb0ELi2ELi4ELi4ELi4ELb0EEENS1_21CollectiveEpilogueBwdISA_SB_SD_Li256ELb0ELb0ELi2EEENS1_19SingleTileSchedulerILb0ELb0ELb0ELi128EEEEEEEEEvNT_6ParamsE$_ZZN4cute9transformINS_5tupleIJiiNS_1CILi0EEEEEENS1_IJNS1_IJNS2_ILi4EEENS2_ILi8EEEEEES5_NS2_ILi1EEEEEEZNS_7idx2crdIS4_S9_EEDaRKT_RKT0_EUlRKT_RKT0_E_EEDaSD_SG_OT1_ENKUlDpSJ_E_clIJNS1_IJiiEEEiS3_EEEDaSQ_:
[----:B------:R-:W-:Y:S02]  /*fae0*/  IADD3 R3, R1, 0x1680, RZ ;  /* 0x0000168001037810 */ /* 0x000fe40007ffe0ff */
[----:B------:R-:W-:Y:S02]  /*faf0*/  MOV R6, 0xfb20 ;  /* 0x0000fb2000067802 */ /* 0x000fe40000000f00 */
[----:B------:R-:W-:Y:S02]  /*fb00*/  IADD3 R3, R3, c[0x0][0x20], RZ ;  /* 0x0000080003037a10 */ /* 0x000fe40007ffe0ff */
[----:B------:R-:W-:Y:S05]  /*fb10*/  CALL.REL.NOINC `($_ZN7cutlass13device_kernelIN5flash19enable_sm80_to_sm89INS1_16FlashAttnBwdSm80INS1_25CollectiveMainloopBwdSm80ILi2ELi2EN4cute5tupleIJNS5_1CILi128EEES8_NS7_ILi64EEEEEENS_10bfloat16_tEfNS_4arch4Sm80ELb0ELb0ELb1ELb0ELb0ELb0ELb0ELb0ELi2ELi4ELi4ELi4ELb0EEENS1_21CollectiveEpilogueBwdISA_SB_SD_Li256ELb0ELb0ELi2EEENS1_19SingleTileSchedulerILb0ELb0ELb0ELi128EEEEEEEEEvNT_6ParamsE$_ZN4cute3eso3ESOILb0ELb0EJNS_5tupleIJiiEEEiNS_1CILi0EEEEEC2ERKS3_RKiRKS5_) ;  /* 0xffff614000007944 */ /* 0x000fea0003c3ffff */
[----:B------:R2:W5:Y:S04]  /*fb20*/  LDL R36, [R1+0x1688] ;  /* 0x0016880001247983 */ /* 0x0005680000100800 */
[----:B-1----:R2:W5:Y:S01]  /*fb30*/  LDL.64 R2, [R1+0x1680] ;  /* 0x0016800001027983 */ /* 0x0025620000100a00 */
[----:B------:R-:W-:-:S04]  /*fb40*/  MOV R93, 0x0 ;  /* 0x00000000005d7802 */ /* 0x000fc80000000f00 */
[----:B------:R-:W-:Y:S05]  /*fb50*/  RET.REL.NODEC R92 `(_ZN7cutlass13device_kernelIN5flash19enable_sm80_to_sm89INS1_16FlashAttnBwdSm80INS1_25CollectiveMainloopBwdSm80ILi2ELi2EN4cute5tupleIJNS5_1CILi128EEES8_NS7_ILi64EEEEEENS_10bfloat16_tEfNS_4arch4Sm80ELb0ELb0ELb1ELb0ELb0ELb0ELb0ELb0ELi2ELi4ELi4ELi4ELb0EEENS1_21CollectiveEpilogueBwdISA_SB_SD_Li256ELb0ELb0ELi2EEENS1_19SingleTileSchedulerILb0ELb0ELb0ELi128EEEEEEEEEvNT_6ParamsE) ;  /* 0xffff04a05c007950 */ /* 0x000fea0003c3ffff */
        .type           $_ZN7cutlass13device_kernelIN5flash19enable_sm80_to_sm89INS1_16FlashAttnBwdSm80INS1_25CollectiveMainloopBwdSm80ILi2ELi2EN4cute5tupleIJNS5_1CILi128EEES8_NS7_ILi64EEEEEENS_10bfloat16_tEfNS_4arch4Sm80ELb0ELb0ELb1ELb0ELb0ELb0ELb0ELb0ELi2ELi4ELi4ELi4ELb0EEENS1_21CollectiveEpilogueBwdISA_SB_SD_Li256ELb0ELb0ELi2EEENS1_19SingleTileSchedulerILb0ELb0ELb0ELi128EEEEEEEEEvNT_6ParamsE$_ZZN4cute9transformINS_5tupleIJiiiNS_1CILi0EEEEEENS1_IJNS2_ILi32EEENS2_ILi4EEENS2_ILi2EEENS2_ILi1EEEEEENS1_IJS8_S8_S8_S8_EEEZNS_7crd2crdIS4_S9_SA_EEDaRKT_RKT0_RKT1_EUlRKT_RKT0_RKT1_E_EEDaSE_SH_SK_OT2_ENKUlDpSN_E_clIJiiiS3_EEEDaSX_,@function
        .size           $_ZN7cutlass13device_kernelIN5flash19enable_sm80_to_sm89INS1_16FlashAttnBwdSm80INS1_25CollectiveMainloopBwdSm80ILi2ELi2EN4cute5tupleIJNS5_1CILi128EEES8_NS7_ILi64EEEEEENS_10bfloat16_tEfNS_4arch4Sm80ELb0ELb0ELb1ELb0ELb0ELb0ELb0ELb0ELi2ELi4ELi4ELi4ELb0EEENS1_21CollectiveEpilogueBwdISA_SB_SD_Li256ELb0ELb0ELi2EEENS1_19SingleTileSchedulerILb0ELb0ELb0ELi128EEEEEEEEEvNT_6ParamsE$_ZZN4cute9transformINS_5tupleIJiiiNS_1CILi0EEEEEENS1_IJNS2_ILi32EEENS2_ILi4EEENS2_ILi2EEENS2_ILi1EEEEEENS1_IJS8_S8_S8_S8_EEEZNS_7crd2crdIS4_S9_SA_EEDaRKT_RKT0_RKT1_EUlRKT_RKT0_RKT1_E_EEDaSE_SH_SK_OT2_ENKUlDpSN_E_clIJiiiS3_EEEDaSX_,($_ZN7cutlass13device_kernelIN5flash19enable_sm80_to_sm89INS1_16FlashAttnBwdSm80INS1_25CollectiveMainloopBwdSm80ILi2ELi2EN4cute5tupleIJNS5_1CILi128EEES8_NS7_ILi64EEEEEENS_10bfloat16_tEfNS_4arch4Sm80ELb0ELb0ELb1ELb0ELb0ELb0ELb0ELb0ELi2ELi4ELi4ELi4ELb0EEENS1_21CollectiveEpilogueBwdISA_SB_SD_Li256ELb0ELb0ELi2EEENS1_19SingleTileSchedulerILb0ELb0ELb0ELi128EEEEEEEEEvNT_6ParamsE$_ZZN4cuteplIJNS_1CILi0EEEEJS2_iEEEDaRKNS_15ArithmeticTupleIJDpT_EEERKNS3_IJDpT0_EEEENKUlDpRKT_E_clIJS2_iEEEDaSH_ - $_ZN7cutlass13device_kernelIN5flash19enable_sm80_to_sm89INS1_16FlashAttnBwdSm80INS1_25CollectiveMainloopBwdSm80ILi2ELi2EN4cute5tupleIJNS5_1CILi128EEES8_NS7_ILi64EEEEEENS_10bfloat16_tEfNS_4arch4Sm80ELb0ELb0ELb1ELb0ELb0ELb0ELb0ELb0ELi2ELi4ELi4ELi4ELb0EEENS1_21CollectiveEpilogueBwdISA_SB_SD_Li256ELb0ELb0ELi2EEENS1_19SingleTileSchedulerILb0ELb0ELb0ELi128EEEEEEEEEvNT_6ParamsE$_ZZN4cute9transformINS_5tupleIJiiiNS_1CILi0EEEEEENS1_IJNS2_ILi32EEENS2_ILi4EEENS2_ILi2EEENS2_ILi1EEEEEENS1_IJS8_S8_S8_S8_EEEZNS_7crd2crdIS4_S9_SA_EEDaRKT_RKT0_RKT1_EUlRKT_RKT0_RKT1_E_EEDaSE_SH_SK_OT2_ENKUlDpSN_E_clIJiiiS3_EEEDaSX_)
$_ZN7cutlass13device_kernelIN5flash19enable_sm80_to_sm89INS1_16FlashAttnBwdSm80INS1_25CollectiveMainloopBwdSm80ILi2ELi2EN4cute5tupleIJNS5_1CILi128EEES8_NS7_ILi64EEEEEENS_10bfloat16_tEfNS_4arch4Sm80ELb0ELb0ELb1ELb0ELb0ELb0ELb0ELb0ELi2ELi4ELi4ELi4ELb0EEENS1_21CollectiveEpilogueBwdISA_SB_SD_Li256ELb0ELb0ELi2EEENS1_19SingleTileSchedulerILb0ELb0ELb0ELi128EEEEEEEEEvNT_6ParamsE$_ZZN4cute9transformINS_5tupleIJiiiNS_1CILi0EEEEEENS1_IJNS2_ILi32EEENS2_ILi4EEENS2_ILi2EEENS2_ILi1EEEEEENS1_IJS8_S8_S8_S8_EEEZNS_7crd2crdIS4_S9_SA_EEDaRKT_RKT0_RKT1_EUlRKT_RKT0_RKT1_E_EEDaSE_SH_SK_OT2_ENKUlDpSN_E_clIJiiiS3_EEEDaSX_:
        /* <DEDUP_REMOVED lines=9> */
        .type           $_ZN7cutlass13device_kernelIN5flash19enable_sm80_to_sm89INS1_16FlashAttnBwdSm80INS1_25CollectiveMainloopBwdSm80ILi2ELi2EN4cute5tupleIJNS5_1CILi128EEES8_NS7_ILi64EEEEEENS_10bfloat16_tEfNS_4arch4Sm80ELb0ELb0ELb1ELb0ELb0ELb0ELb0ELb0ELi2ELi4ELi4ELi4ELb0EEENS1_21CollectiveEpilogueBwdISA_SB_SD_Li256ELb0ELb0ELi2EEENS1_19SingleTileSchedulerILb0ELb0ELb0ELi128EEEEEEEEEvNT_6ParamsE$_ZZN4cuteplIJNS_1CILi0EEEEJS2_iEEEDaRKNS_15ArithmeticTupleIJDpT_EEERKNS3_IJDpT0_EEEENKUlDpRKT_E_clIJS2_iEEEDaSH_,@function
        .size           $_ZN7cutlass13device_kernelIN5flash19enable_sm80_to_sm89INS1_16FlashAttnBwdSm80INS1_25CollectiveMainloopBwdSm80ILi2ELi2EN4cute5tupleIJNS5_1CILi128EEES8_NS7_ILi64EEEEEENS_10bfloat16_tEfNS_4arch4Sm80ELb0ELb0ELb1ELb0ELb0ELb0ELb0ELb0ELi2ELi4ELi4ELi4ELb0EEENS1_21CollectiveEpilogueBwdISA_SB_SD_Li256ELb0ELb0ELi2EEENS1_19SingleTileSchedulerILb0ELb0ELb0ELi128EEEEEEEEEvNT_6ParamsE$_ZZN4cuteplIJNS_1CILi0EEEEJS2_iEEEDaRKNS_15ArithmeticTupleIJDpT_EEERKNS3_IJDpT0_EEEENKUlDpRKT_E_clIJS2_iEEEDaSH_,($_ZN7cutlass13device_kernelIN5flash19enable_sm80_to_sm89INS1_16FlashAttnBwdSm80INS1_25CollectiveMainloopBwdSm80ILi2ELi2EN4cute5tupleIJNS5_1CILi128EEES8_NS7_ILi64EEEEEENS_10bfloat16_tEfNS_4arch4Sm80ELb0ELb0ELb1ELb0ELb0ELb0ELb0ELb0ELi2ELi4ELi4ELi4ELb0EEENS1_21CollectiveEpilogueBwdISA_SB_SD_Li256ELb0ELb0ELi2EEENS1_19SingleTileSchedulerILb0ELb0ELb0ELi128EEEEEEEEEvNT_6ParamsE$_ZZN4cuteplIJNS_1CILi0EEES2_EJS2_iEEEDaRKNS_15ArithmeticTupleIJDpT_EEERKNS3_IJDpT0_EEEENKUlDpRKT_E_clIJS2_iEEEDaSH_ - $_ZN7cutlass13device_kernelIN5flash19enable_sm80_to_sm89INS1_16FlashAttnBwdSm80INS1_25CollectiveMainloopBwdSm80ILi2ELi2EN4cute5tupleIJNS5_1CILi128EEES8_NS7_ILi64EEEEEENS_10bfloat16_tEfNS_4arch4Sm80ELb0ELb0ELb1ELb0ELb0ELb0ELb0ELb0ELi2ELi4ELi4ELi4ELb0EEENS1_21CollectiveEpilogueBwdISA_SB_SD_Li256ELb0ELb0ELi2EEENS1_19SingleTileSchedulerILb0ELb0ELb0ELi128EEEEEEEEEvNT_6ParamsE$_ZZN4cuteplIJNS_1CILi0EEEEJS2_iEEEDaRKNS_15ArithmeticTupleIJDpT_EEERKNS3_IJDpT0_EEEENKUlDpRKT_E_clIJS2_iEEEDaSH_)
$_ZN7cutlass13device_kernelIN5flash19enable_sm80_to_sm89INS1_16FlashAttnBwdSm80INS1_25CollectiveMainloopBwdSm80ILi2ELi2EN4cute5tupleIJNS5_1CILi128EEES8_NS7_ILi64EEEEEENS_10bfloat16_tEfNS_4arch4Sm80ELb0ELb0ELb1ELb0ELb0ELb0ELb0ELb0ELi2ELi4ELi4ELi4ELb0EEENS1_21CollectiveEpilogueBwdISA_SB_SD_Li256ELb0ELb0ELi2EEENS1_19SingleTileSchedulerILb0ELb0ELb0ELi128EEEEEEEEEvNT_6ParamsE$_ZZN4cuteplIJNS_1CILi0EEEEJS2_iEEEDaRKNS_15ArithmeticTupleIJDpT_EEERKNS3_IJDpT0_EEEENKUlDpRKT_E_clIJS2_iEEEDaSH_:
[----:B------:R-:W-:Y:S02]  /*fbf0*/  IADD3 R11, R1, 0x13b8, RZ ;  /* 0x000013b8010b7810 */ /* 0x000fe40007ffe0ff */
[----:B------:R-:W-:Y:S02]  /*fc00*/  MOV R6, 0xfc30 ;  /* 0x0000fc3000067802 */ /* 0x000fe40000000f00 */
[----:B------:R-:W-:Y:S02]  /*fc10*/  IADD3 R11, R11, c[0x0][0x20], RZ ;  /* 0x000008000b0b7a10 */ /* 0x000fe40007ffe0ff */
[----:B------:R-:W-:Y:S05]  /*fc20*/  CALL.REL.NOINC `($_ZN7cutlass13device_kernelIN5flash19enable_sm80_to_sm89INS1_16FlashAttnBwdSm80INS1_25CollectiveMainloopBwdSm80ILi2ELi2EN4cute5tupleIJNS5_1CILi128EEES8_NS7_ILi64EEEEEENS_10bfloat16_tEfNS_4arch4Sm80ELb0ELb0ELb1ELb0ELb0ELb0ELb0ELb0ELi2ELi4ELi4ELi4ELb0EEENS1_21CollectiveEpilogueBwdISA_SB_SD_Li256ELb0ELb0ELi2EEENS1_19SingleTileSchedulerILb0ELb0ELb0ELi128EEEEEEEEEvNT_6ParamsE$_ZN4cute5tupleIJNS_1CILi0EEEiEEC2ERKS2_RKi) ;  /* 0xffffafb000007944 */ /* 0x000fea0003c3ffff */
[----:B------:R1:W5:Y:S01]  /*fc30*/  LDL R3, [R1+0x13b8] ;  /* 0x0013b80001037983 */ /* 0x0003620000100800 */
[----:B------:R-:W-:-:S04]  /*fc40*/  MOV R11, 0x0 ;  /* 0x00000000000b7802 */ /* 0x000fc80000000f00 */
[----:B------:R-:W-:Y:S05]  /*fc50*/  RET.REL.NODEC R10 `(_ZN7cutlass13device_kernelIN5flash19enable_sm80_to_sm89INS1_16FlashAttnBwdSm80INS1_25CollectiveMainloopBwdSm80ILi2ELi2EN4cute5tupleIJNS5_1CILi128EEES8_NS7_ILi64EEEEEENS_10bfloat16_tEfNS_4arch4Sm80ELb0ELb0ELb1ELb0ELb0ELb0ELb0ELb0ELi2ELi4ELi4ELi4ELb0EEENS1_21CollectiveEpilogueBwdISA_SB_SD_Li256ELb0ELb0ELi2EEENS1_19SingleTileSchedulerILb0ELb0ELb0ELi128EEEEEEEEEvNT_6ParamsE) ;  /* 0xffff03a00a007950 */ /* 0x000fea0003c3ffff */
        .type           $_ZN7cutlass13device_kernelIN5flash19enable_sm80_to_sm89INS1_16FlashAttnBwdSm80INS1_25CollectiveMainloopBwdSm80ILi2ELi2EN4cute5tupleIJNS5_1CILi128EEES8_NS7_ILi64EEEEEENS_10bfloat16_tEfNS_4arch4Sm80ELb0ELb0ELb1ELb0ELb0ELb0ELb0ELb0ELi2ELi4ELi4ELi4ELb0EEENS1_21CollectiveEpilogueBwdISA_SB_SD_Li256ELb0ELb0ELi2EEENS1_19SingleTileSchedulerILb0ELb0ELb0ELi128EEEEEEEEEvNT_6ParamsE$_ZZN4cuteplIJNS_1CILi0EEES2_EJS2_iEEEDaRKNS_15ArithmeticTupleIJDpT_EEERKNS3_IJDpT0_EEEENKUlDpRKT_E_clIJS2_iEEEDaSH_,@function
        .size           $_ZN7cutlass13device_kernelIN5flash19enable_sm80_to_sm89INS1_16FlashAttnBwdSm80INS1_25CollectiveMainloopBwdSm80ILi2ELi2EN4cute5tupleIJNS5_1CILi128EEES8_NS7_ILi64EEEEEENS_10bfloat16_tEfNS_4arch4Sm80ELb0ELb0ELb1ELb0ELb0ELb0ELb0ELb0ELi2ELi4ELi4ELi4ELb0EEENS1_21CollectiveEpilogueBwdISA_SB_SD_Li256ELb0ELb0ELi2EEENS1_19SingleTileSchedulerILb0ELb0ELb0ELi128EEEEEEEEEvNT_6ParamsE$_ZZN4cuteplIJNS_1CILi0EEES2_EJS2_iEEEDaRKNS_15ArithmeticTupleIJDpT_EEERKNS3_IJDpT0_EEEENKUlDpRKT_E_clIJS2_iEEEDaSH_,($_ZN7cutlass13device_kernelIN5flash19enable_sm80_to_sm89INS1_16FlashAttnBwdSm80INS1_25CollectiveMainloopBwdSm80ILi2ELi2EN4cute5tupleIJNS5_1CILi128EEES8_NS7_ILi64EEEEEENS_10bfloat16_tEfNS_4arch4Sm80ELb0ELb0ELb1ELb0ELb0ELb0ELb0ELb0ELi2ELi4ELi4ELi4ELb0EEENS1_21CollectiveEpilogueBwdISA_SB_SD_Li256ELb0ELb0ELi2EEENS1_19SingleTileSchedulerILb0ELb0ELb0ELi128EEEEEEEEEvNT_6ParamsE$_ZZN4cuteplIJNS_1CILi0EEES2_EJiEEEDaRKNS_15ArithmeticTupleIJDpT_EEERKNS3_IJDpT0_EEEENKUlDpRKT_E_clIJiS2_EEEDaSH_ - $_ZN7cutlass13device_kernelIN5flash19enable_sm80_to_sm89INS1_16FlashAttnBwdSm80INS1_25CollectiveMainloopBwdSm80ILi2ELi2EN4cute5tupleIJNS5_1CILi128EEES8_NS7_ILi64EEEEEENS_10bfloat16_tEfNS_4arch4Sm80ELb0ELb0ELb1ELb0ELb0ELb0ELb0ELb0ELi2ELi4ELi4ELi4ELb0EEENS1_21CollectiveEpilogueBwdISA_SB_SD_Li256ELb0ELb0ELi2EEENS1_19SingleTileSchedulerILb0ELb0ELb0ELi128EEEEEEEEEvNT_6ParamsE$_ZZN4cuteplIJNS_1CILi0EEES2_EJS2_iEEEDaRKNS_15ArithmeticTupleIJDpT_EEERKNS3_IJDpT0_EEEENKUlDpRKT_E_clIJS2_iEEEDaSH_)
$_ZN7cutlass13device_kernelIN5flash19enable_sm80_to_sm89INS1_16FlashAttnBwdSm80INS1_25CollectiveMainloopBwdSm80ILi2ELi2EN4cute5tupleIJNS5_1CILi128EEES8_NS7_ILi64EEEEEENS_10bfloat16_tEfNS_4arch4Sm80ELb0ELb0ELb1ELb0ELb0ELb0ELb0ELb0ELi2ELi4ELi4ELi4ELb0EEENS1_21CollectiveEpilogueBwdISA_SB_SD_Li256ELb0ELb0ELi2EEENS1_19SingleTileSchedulerILb0ELb0ELb0ELi128EEEEEEEEEvNT_6ParamsE$_ZZN4cuteplIJNS_1CILi0EEES2_EJS2_iEEEDaRKNS_15ArithmeticTupleIJDpT_EEERKNS3_IJDpT0_EEEENKUlDpRKT_E_clIJS2_iEEEDaSH_:
[----:B------:R-:W-:Y:S02]  /*fc60*/  IADD3 R11, R1, 0x13b8, RZ ;  /* 0x000013b8010b7810 */ /* 0x000fe40007ffe0ff */
[----:B------:R-:W-:Y:S02]  /*fc70*/  MOV R6, 0xfca0 ;  /* 0x0000fca000067802 */ /* 0x000fe40000000f00 */
[----:B------:R-:W-:Y:S02]  /*fc80*/  IADD3 R11, R11, c[0x0][0x20], RZ ;  /* 0x000008000b0b7a10 */ /* 0x000fe40007ffe0ff */
[----:B------:R-:W-:Y:S05]  /*fc90*/  CALL.REL.NOINC `($_ZN7cutlass13device_kernelIN5flash19enable_sm80_to_sm89INS1_16FlashAttnBwdSm80INS1_25CollectiveMainloopBwdSm80ILi2ELi2EN4cute5tupleIJNS5_1CILi128EEES8_NS7_ILi64EEEEEENS_10bfloat16_tEfNS_4arch4Sm80ELb0ELb0ELb1ELb0ELb0ELb0ELb0ELb0ELi2ELi4ELi4ELi4ELb0EEENS1_21CollectiveEpilogueBwdISA_SB_SD_Li256ELb0ELb0ELi2EEENS1_19SingleTileSchedulerILb0ELb0ELb0ELi128EEEEEEEEEvNT_6ParamsE$_ZN4cute5tupleIJNS_1CILi0EEEiEEC2ERKS2_RKi) ;  /* 0xffffaf4000007944 */ /* 0x000fea0003c3ffff */
[----:B------:R1:W5:Y:S01]  /*fca0*/  LDL R2, [R1+0x13b8] ;  /* 0x0013b80001027983 */ /* 0x0003620000100800 */
[----:B------:R-:W-:-:S04]  /*fcb0*/  MOV R11, 0x0 ;  /* 0x00000000000b7802 */ /* 0x000fc80000000f00 */
[----:B------:R-:W-:Y:S05]  /*fcc0*/  RET.REL.NODEC R10 `(_ZN7cutlass13device_kernelIN5flash19enable_sm80_to_sm89INS1_16FlashAttnBwdSm80INS1_25CollectiveMainloopBwdSm80ILi2ELi2EN4cute5tupleIJNS5_1CILi128EEES8_NS7_ILi64EEEEEENS_10bfloat16_tEfNS_4arch4Sm80ELb0ELb0ELb1ELb0ELb0ELb0ELb0ELb0ELi2ELi4ELi4ELi4ELb0EEENS1_21CollectiveEpilogueBwdISA_SB_SD_Li256ELb0ELb0ELi2EEENS1_19SingleTileSchedulerILb0ELb0ELb0ELi128EEEEEEEEEvNT_6ParamsE) ;  /* 0xffff03300a007950 */ /* 0x000fea0003c3ffff */
        .type           $_ZN7cutlass13device_kernelIN5flash19enable_sm80_to_sm89INS1_16FlashAttnBwdSm80INS1_25CollectiveMainloopBwdSm80ILi2ELi2EN4cute5tupleIJNS5_1CILi128EEES8_NS7_ILi64EEEEEENS_10bfloat16_tEfNS_4arch4Sm80ELb0ELb0ELb1ELb0ELb0ELb0ELb0ELb0ELi2ELi4ELi4ELi4ELb0EEENS1_21CollectiveEpilogueBwdISA_SB_SD_Li256ELb0ELb0ELi2EEENS1_19SingleTileSchedulerILb0ELb0ELb0ELi128EEEEEEEEEvNT_6ParamsE$_ZZN4cuteplIJNS_1CILi0EEES2_EJiEEEDaRKNS_15ArithmeticTupleIJDpT_EEERKNS3_IJDpT0_EEEENKUlDpRKT_E_clIJiS2_EEEDaSH_,@function
        .size           $_ZN7cutlass13device_kernelIN5flash19enable_sm80_to_sm89INS1_16FlashAttnBwdSm80INS1_25CollectiveMainloopBwdSm80ILi2ELi2EN4cute5tupleIJNS5_1CILi128EEES8_NS7_ILi64EEEEEENS_10bfloat16_tEfNS_4arch4Sm80ELb0ELb0ELb1ELb0ELb0ELb0ELb0ELb0ELi2ELi4ELi4ELi4ELb0EEENS1_21CollectiveEpilogueBwdISA_SB_SD_Li256ELb0ELb0ELi2EEENS1_19SingleTileSchedulerILb0ELb0ELb0ELi128EEEEEEEEEvNT_6ParamsE$_ZZN4cuteplIJNS_1CILi0EEES2_EJiEEEDaRKNS_15ArithmeticTupleIJDpT_EEERKNS3_IJDpT0_EEEENKUlDpRKT_E_clIJiS2_EEEDaSH_,($_ZN7cutlass13device_kernelIN5flash19enable_sm80_to_sm89INS1_16FlashAttnBwdSm80INS1_25CollectiveMainloopBwdSm80ILi2ELi2EN4cute5tupleIJNS5_1CILi128EEES8_NS7_ILi64EEEEEENS_10bfloat16_tEfNS_4arch4Sm80ELb0ELb0ELb1ELb0ELb0ELb0ELb0ELb0ELi2ELi4ELi4ELi4ELb0EEENS1_21CollectiveEpilogueBwdISA_SB_SD_Li256ELb0ELb0ELi2EEENS1_19SingleTileSchedulerILb0ELb0ELb0ELi128EEEEEEEEEvNT_6ParamsE$_ZZN4cuteplIJNS_1CILi0EEES2_EJiS2_EEEDaRKNS_15ArithmeticTupleIJDpT_EEERKNS3_IJDpT0_EEEENKUlDpRKT_E_clIJiS2_EEEDaSH_ - $_ZN7cutlass13device_kernelIN5flash19enable_sm80_to_sm89INS1_16FlashAttnBwdSm80INS1_25CollectiveMainloopBwdSm80ILi2ELi2EN4cute5tupleIJNS5_1CILi128EEES8_NS7_ILi64EEEEEENS_10bfloat16_tEfNS_4arch4Sm80ELb0ELb0ELb1ELb0ELb0ELb0ELb0ELb0ELi2ELi4ELi4ELi4ELb0EEENS1_21CollectiveEpilogueBwdISA_SB_SD_Li256ELb0ELb0ELi2EEENS1_19SingleTileSchedulerILb0ELb0ELb0ELi128EEEEEEEEEvNT_6ParamsE$_ZZN4cuteplIJNS_1CILi0EEES2_EJiEEEDaRKNS_15ArithmeticTupleIJDpT_EEERKNS3_IJDpT0_EEEENKUlDpRKT_E_clIJiS2_EEEDaSH_)
$_ZN7cutlass13device_kernelIN5flash19enable_sm80_to_sm89INS1_16FlashAttnBwdSm80INS1_25CollectiveMainloopBwdSm80ILi2ELi2EN4cute5tupleIJNS5_1CILi128EEES8_NS7_ILi64EEEEEENS_10bfloat16_tEfNS_4arch4Sm80ELb0ELb0ELb1ELb0ELb0ELb0ELb0ELb0ELi2ELi4ELi4ELi4ELb0EEENS1_21CollectiveEpilogueBwdISA_SB_SD_Li256ELb0ELb0ELi2EEENS1_19SingleTileSchedulerILb0ELb0ELb0ELi128EEEEEEEEEvNT_6ParamsE$_ZZN4cuteplIJNS_1CILi0EEES2_EJiEEEDaRKNS_15ArithmeticTupleIJDpT_EEERKNS3_IJDpT0_EEEENKUlDpRKT_E_clIJiS2_EEEDaSH_:
[----:B------:R-:W-:Y:S02]  /*fcd0*/  IADD3 R2, R1, 0x16a8, RZ ;  /* 0x000016a801027810 */ /* 0x000fe40007ffe0ff */
[----:B------:R-:W-:Y:S02]  /*fce0*/  MOV R10, 0xfd10 ;  /* 0x0000fd10000a7802 */ /* 0x000fe40000000f00 */
[----:B------:R-:W-:Y:S02]  /*fcf0*/  IADD3 R2, R2, c[0x0][0x20], RZ ;  /* 0x0000080002027a10 */ /* 0x000fe40007ffe0ff */
[----:B------:R-:W-:Y:S05]  /*fd00*/  CALL.REL.NOINC `($_ZN7cutlass13device_kernelIN5flash19enable_sm80_to_sm89INS1_16FlashAttnBwdSm80INS1_25CollectiveMainloopBwdSm80ILi2ELi2EN4cute5tupleIJNS5_1CILi128EEES8_NS7_ILi64EEEEEENS_10bfloat16_tEfNS_4arch4Sm80ELb0ELb0ELb1ELb0ELb0ELb0ELb0ELb0ELi2ELi4ELi4ELi4ELb0EEENS1_21CollectiveEpilogueBwdISA_SB_SD_Li256ELb0ELb0ELi2EEENS1_19SingleTileSchedulerILb0ELb0ELb0ELi128EEEEEEEEEvNT_6ParamsE$_ZN4cute5tupleIJiNS_1CILi0EEEEEC2ERKiRKS2_) ;  /* 0xffffb01000007944 */ /* 0x000fea0003c3ffff */
[----:B-1----:R1:W5:Y:S01]  /*fd10*/  LDL R3, [R1+0x16a8] ;  /* 0x0016a80001037983 */ /* 0x0023620000100800 */
[----:B------:R-:W-:-:S04]  /*fd20*/  MOV R5, 0x0 ;  /* 0x0000000000057802 */ /* 0x000fc80000000f00 */
[----:B------:R-:W-:Y:S05]  /*fd30*/  RET.REL.NODEC R4 `(_ZN7cutlass13device_kernelIN5flash19enable_sm80_to_sm89INS1_16FlashAttnBwdSm80INS1_25CollectiveMainloopBwdSm80ILi2ELi2EN4cute5tupleIJNS5_1CILi128EEES8_NS7_ILi64EEEEEENS_10bfloat16_tEfNS_4arch4Sm80ELb0ELb0ELb1ELb0ELb0ELb0ELb0ELb0ELi2ELi4ELi4ELi4ELb0EEENS1_21CollectiveEpilogueBwdISA_SB_SD_Li256ELb0ELb0ELi2EEENS1_19SingleTileSchedulerILb0ELb0ELb0ELi128EEEEEEEEEvNT_6ParamsE) ;  /* 0xffff02c004007950 */ /* 0x000fea0003c3ffff */
        .type           $_ZN7cutlass13device_kernelIN5flash19enable_sm80_to_sm89INS1_16FlashAttnBwdSm80INS1_25CollectiveMainloopBwdSm80ILi2ELi2EN4cute5tupleIJNS5_1CILi128EEES8_NS7_ILi64EEEEEENS_10bfloat16_tEfNS_4arch4Sm80ELb0ELb0ELb1ELb0ELb0ELb0ELb0ELb0ELi2ELi4ELi4ELi4ELb0EEENS1_21CollectiveEpilogueBwdISA_SB_SD_Li256ELb0ELb0ELi2EEENS1_19SingleTileSchedulerILb0ELb0ELb0ELi128EEEEEEEEEvNT_6ParamsE$_ZZN4cuteplIJNS_1CILi0EEES2_EJiS2_EEEDaRKNS_15ArithmeticTupleIJDpT_EEERKNS3_IJDpT0_EEEENKUlDpRKT_E_clIJiS2_EEEDaSH_,@function
        .size           $_ZN7cutlass13device_kernelIN5flash19enable_sm80_to_sm89INS1_16FlashAttnBwdSm80INS1_25CollectiveMainloopBwdSm80ILi2ELi2EN4cute5tupleIJNS5_1CILi128EEES8_NS7_ILi64EEEEEENS_10bfloat16_tEfNS_4arch4Sm80ELb0ELb0ELb1ELb0ELb0ELb0ELb0ELb0ELi2ELi4ELi4ELi4ELb0EEENS1_21CollectiveEpilogueBwdISA_SB_SD_Li256ELb0ELb0ELi2EEENS1_19SingleTileSchedulerILb0ELb0ELb0ELi128EEEEEEEEEvNT_6ParamsE$_ZZN4cuteplIJNS_1CILi0EEES2_EJiS2_EEEDaRKNS_15ArithmeticTupleIJDpT_EEERKNS3_IJDpT0_EEEENKUlDpRKT_E_clIJiS2_EEEDaSH_,($_ZN7cutlass13device_kernelIN5flash19enable_sm80_to_sm89INS1_16FlashAttnBwdSm80INS1_25CollectiveMainloopBwdSm80ILi2ELi2EN4cute5tupleIJNS5_1CILi128EEES8_NS7_ILi64EEEEEENS_10bfloat16_tEfNS_4arch4Sm80ELb0ELb0ELb1ELb0ELb0ELb0ELb0ELb0ELi2ELi4ELi4ELi4ELb0EEENS1_21CollectiveEpilogueBwdISA_SB_SD_Li256ELb0ELb0ELi2EEENS1_19SingleTileSchedulerILb0ELb0ELb0ELi128EEEEEEEEEvNT_6ParamsE$_ZZN4cuteplIJNS_1CILi0EEES2_EJiiEEEDaRKNS_15ArithmeticTupleIJDpT_EEERKNS3_IJDpT0_EEEENKUlDpRKT_E_clIJiiEEEDaSH_ - $_ZN7cutlass13device_kernelIN5flash19enable_sm80_to_sm89INS1_16FlashAttnBwdSm80INS1_25CollectiveMainloopBwdSm80ILi2ELi2EN4cute5tupleIJNS5_1CILi128EEES8_NS7_ILi64EEEEEENS_10bfloat16_tEfNS_4arch4Sm80ELb0ELb0ELb1ELb0ELb0ELb0ELb0ELb0ELi2ELi4ELi4ELi4ELb0EEENS1_21CollectiveEpilogueBwdISA_SB_SD_Li256ELb0ELb0ELi2EEENS1_19SingleTileSchedulerILb0ELb0ELb0ELi128EEEEEEEEEvNT_6ParamsE$_ZZN4cuteplIJNS_1CILi0EEES2_EJiS2_EEEDaRKNS_15ArithmeticTupleIJDpT_EEERKNS3_IJDpT0_EEEENKUlDpRKT_E_clIJiS2_EEEDaSH_)
$_ZN7cutlass13device_kernelIN5flash19enable_sm80_to_sm89INS1_16FlashAttnBwdSm80INS1_25CollectiveMainloopBwdSm80ILi2ELi2EN4cute5tupleIJNS5_1CILi128EEES8_NS7_ILi64EEEEEENS_10bfloat16_tEfNS_4arch4Sm80ELb0ELb0ELb1ELb0ELb0ELb0ELb0ELb0ELi2ELi4ELi4ELi4ELb0EEENS1_21CollectiveEpilogueBwdISA_SB_SD_Li256ELb0ELb0ELi2EEENS1_19SingleTileSchedulerILb0ELb0ELb0ELi128EEEEEEEEEvNT_6ParamsE$_ZZN4cuteplIJNS_1CILi0EEES2_EJiS2_EEEDaRKNS_15ArithmeticTupleIJDpT_EEERKNS3_IJDpT0_EEEENKUlDpRKT_E_clIJiS2_EEEDaSH_:
[----:B------:R-:W-:Y:S02]  /*fd40*/  IADD3 R2, R1, 0x16a8, RZ ;  /* 0x000016a801027810 */ /* 0x000fe40007ffe0ff */
[----:B------:R-:W-:Y:S02]  /*fd50*/  MOV R10, 0xfd80 ;  /* 0x0000fd80000a7802 */ /* 0x000fe40000000f00 */
[----:B------:R-:W-:Y:S02]  /*fd60*/  IADD3 R2, R2, c[0x0][0x20], RZ ;  /* 0x0000080002027a10 */ /* 0x000fe40007ffe0ff */
[----:B------:R-:W-:Y:S05]  /*fd70*/  CALL.REL.NOINC `($_ZN7cutlass13device_kernelIN5flash19enable_sm80_to_sm89INS1_16FlashAttnBwdSm80INS1_25CollectiveMainloopBwdSm80ILi2ELi2EN4cute5tupleIJNS5_1CILi128EEES8_NS7_ILi64EEEEEENS_10bfloat16_tEfNS_4arch4Sm80ELb0ELb0ELb1ELb0ELb0ELb0ELb0ELb0ELi2ELi4ELi4ELi4ELb0EEENS1_21CollectiveEpilogueBwdISA_SB_SD_Li256ELb0ELb0ELi2EEENS1_19SingleTileSchedulerILb0ELb0ELb0ELi128EEEEEEEEEvNT_6ParamsE$_ZN4cute5tupleIJiNS_1CILi0EEEEEC2ERKiRKS2_) ;  /* 0xffffafa000007944 */ /* 0x000fea0003c3ffff */
[----:B------:R2:W5:Y:S01]  /*fd80*/  LDL R35, [R1+0x16a8] ;  /* 0x0016a80001237983 */ /* 0x0005620000100800 */
[----:B------:R-:W-:-:S04]  /*fd90*/  MOV R5, 0x0 ;  /* 0x0000000000057802 */ /* 0x000fc80000000f00 */
[----:B------:R-:W-:Y:S05]  /*fda0*/  RET.REL.NODEC R4 `(_ZN7cutlass13device_kernelIN5flash19enable_sm80_to_sm89INS1_16FlashAttnBwdSm80INS1_25CollectiveMainloopBwdSm80ILi2ELi2EN4cute5tupleIJNS5_1CILi128EEES8_NS7_ILi64EEEEEENS_10bfloat16_tEfNS_4arch4Sm80ELb0ELb0ELb1ELb0ELb0ELb0ELb0ELb0ELi2ELi4ELi4ELi4ELb0EEENS1_21CollectiveEpilogueBwdISA_SB_SD_Li256ELb0ELb0ELi2EEENS1_19SingleTileSchedulerILb0ELb0ELb0ELi128EEEEEEEEEvNT_6ParamsE) ;  /* 0xffff025004007950 */ /* 0x000fea0003c3ffff */
        .type           $_ZN7cutlass13device_kernelIN5flash19enable_sm80_to_sm89INS1_16FlashAttnBwdSm80INS1_25CollectiveMainloopBwdSm80ILi2ELi2EN4cute5tupleIJNS5_1CILi128EEES8_NS7_ILi64EEEEEENS_10bfloat16_tEfNS_4arch4Sm80ELb0ELb0ELb1ELb0ELb0ELb0ELb0ELb0ELi2ELi4ELi4ELi4ELb0EEENS1_21CollectiveEpilogueBwdISA_SB_SD_Li256ELb0ELb0ELi2EEENS1_19SingleTileSchedulerILb0ELb0ELb0ELi128EEEEEEEEEvNT_6ParamsE$_ZZN4cuteplIJNS_1CILi0EEES2_EJiiEEEDaRKNS_15ArithmeticTupleIJDpT_EEERKNS3_IJDpT0_EEEENKUlDpRKT_E_clIJiiEEEDaSH_,@function
        .size           $_ZN7cutlass13device_kernelIN5flash19enable_sm80_to_sm89INS1_16FlashAttnBwdSm80INS1_25CollectiveMainloopBwdSm80ILi2ELi2EN4cute5tupleIJNS5_1CILi128EEES8_NS7_ILi64EEEEEENS_10bfloat16_tEfNS_4arch4Sm80ELb0ELb0ELb1ELb0ELb0ELb0ELb0ELb0ELi2ELi4ELi4ELi4ELb0EEENS1_21CollectiveEpilogueBwdISA_SB_SD_Li256ELb0ELb0ELi2EEENS1_19SingleTileSchedulerILb0ELb0ELb0ELi128EEEEEEEEEvNT_6ParamsE$_ZZN4cuteplIJNS_1CILi0EEES2_EJiiEEEDaRKNS_15ArithmeticTupleIJDpT_EEERKNS3_IJDpT0_EEEENKUlDpRKT_E_clIJiiEEEDaSH_,($_ZN7cutlass13device_kernelIN5flash19enable_sm80_to_sm89INS1_16FlashAttnBwdSm80INS1_25CollectiveMainloopBwdSm80ILi2ELi2EN4cute5tupleIJNS5_1CILi128EEES8_NS7_ILi64EEEEEENS_10bfloat16_tEfNS_4arch4Sm80ELb0ELb0ELb1ELb0ELb0ELb0ELb0ELb0ELi2ELi4ELi4ELi4ELb0EEENS1_21CollectiveEpilogueBwdISA_SB_SD_Li256ELb0ELb0ELi2EEENS1_19SingleTileSchedulerILb0ELb0ELb0ELi128EEEEEEEEEvNT_6ParamsE$_ZZN4cuteplIJNS_1CILi0EEEiEJS2_iEEEDaRKNS_15ArithmeticTupleIJDpT_EEERKNS3_IJDpT0_EEEENKUlDpRKT_E_clIJS2_iEEEDaSH_ - $_ZN7cutlass13device_kernelIN5flash19enable_sm80_to_sm89INS1_16FlashAttnBwdSm80INS1_25CollectiveMainloopBwdSm80ILi2ELi2EN4cute5tupleIJNS5_1CILi128EEES8_NS7_ILi64EEEEEENS_10bfloat16_tEfNS_4arch4Sm80ELb0ELb0ELb1ELb0ELb0ELb0ELb0ELb0ELi2ELi4ELi4ELi4ELb0EEENS1_21CollectiveEpilogueBwdISA_SB_SD_Li256ELb0ELb0ELi2EEENS1_19SingleTileSchedulerILb0ELb0ELb0ELi128EEEEEEEEEvNT_6ParamsE$_ZZN4cuteplIJNS_1CILi0EEES2_EJiiEEEDaRKNS_15ArithmeticTupleIJDpT_EEERKNS3_IJDpT0_EEEENKUlDpRKT_E_clIJiiEEEDaSH_)
$_ZN7cutlass13device_kernelIN5flash19enable_sm80_to_sm89INS1_16FlashAttnBwdSm80INS1_25CollectiveMainloopBwdSm80ILi2ELi2EN4cute5tupleIJNS5_1CILi128EEES8_NS7_ILi64EEEEEENS_10bfloat16_tEfNS_4arch4Sm80ELb0ELb0ELb1ELb0ELb0ELb0ELb0ELb0ELi2ELi4ELi4ELi4ELb0EEENS1_21CollectiveEpilogueBwdISA_SB_SD_Li256ELb0ELb0ELi2EEENS1_19SingleTileSchedulerILb0ELb0ELb0ELi128EEEEEEEEEvNT_6ParamsE$_ZZN4cuteplIJNS_1CILi0EEES2_EJiiEEEDaRKNS_15ArithmeticTupleIJDpT_EEERKNS3_IJDpT0_EEEENKUlDpRKT_E_clIJiiEEEDaSH_:
        /* <DEDUP_REMOVED lines=8> */
        .type           $_ZN7cutlass13device_kernelIN5flash19enable_sm80_to_sm89INS1_16FlashAttnBwdSm80INS1_25CollectiveMainloopBwdSm80ILi2ELi2EN4cute5tupleIJNS5_1CILi128EEES8_NS7_ILi64EEEEEENS_10bfloat16_tEfNS_4arch4Sm80ELb0ELb0ELb1ELb0ELb0ELb0ELb0ELb0ELi2ELi4ELi4ELi4ELb0EEENS1_21CollectiveEpilogueBwdISA_SB_SD_Li256ELb0ELb0ELi2EEENS1_19SingleTileSchedulerILb0ELb0ELb0ELi128EEEEEEEEEvNT_6ParamsE$_ZZN4cuteplIJNS_1CILi0EEEiEJS2_iEEEDaRKNS_15ArithmeticTupleIJDpT_EEERKNS3_IJDpT0_EEEENKUlDpRKT_E_clIJS2_iEEEDaSH_,@function
        .size           $_ZN7cutlass13device_kernelIN5flash19enable_sm80_to_sm89INS1_16FlashAttnBwdSm80INS1_25CollectiveMainloopBwdSm80ILi2ELi2EN4cute5tupleIJNS5_1CILi128EEES8_NS7_ILi64EEEEEENS_10bfloat16_tEfNS_4arch4Sm80ELb0ELb0ELb1ELb0ELb0ELb0ELb0ELb0ELi2ELi4ELi4ELi4ELb0EEENS1_21CollectiveEpilogueBwdISA_SB_SD_Li256ELb0ELb0ELi2EEENS1_19SingleTileSchedulerILb0ELb0ELb0ELi128EEEEEEEEEvNT_6ParamsE$_ZZN4cuteplIJNS_1CILi0EEEiEJS2_iEEEDaRKNS_15ArithmeticTupleIJDpT_EEERKNS3_IJDpT0_EEEENKUlDpRKT_E_clIJS2_iEEEDaSH_,($_ZN7cutlass13device_kernelIN5flash19enable_sm80_to_sm89INS1_16FlashAttnBwdSm80INS1_25CollectiveMainloopBwdSm80ILi2ELi2EN4cute5tupleIJNS5_1CILi128EEES8_NS7_ILi64EEEEEENS_10bfloat16_tEfNS_4arch4Sm80ELb0ELb0ELb1ELb0ELb0ELb0ELb0ELb0ELi2ELi4ELi4ELi4ELb0EEENS1_21CollectiveEpilogueBwdISA_SB_SD_Li256ELb0ELb0ELi2EEENS1_19SingleTileSchedulerILb0ELb0ELb0ELi128EEEEEEEEEvNT_6ParamsE$_ZZN4cuteplIJNS_1CILi0EEEiEJiEEEDaRKNS_15ArithmeticTupleIJDpT_EEERKNS3_IJDpT0_EEEENKUlDpRKT_E_clIJiiEEEDaSH_ - $_ZN7cutlass13device_kernelIN5flash19enable_sm80_to_sm89INS1_16FlashAttnBwdSm80INS1_25CollectiveMainloopBwdSm80ILi2ELi2EN4cute5tupleIJNS5_1CILi128EEES8_NS7_ILi64EEEEEENS_10bfloat16_tEfNS_4arch4Sm80ELb0ELb0ELb1ELb0ELb0ELb0ELb0ELb0ELi2ELi4ELi4ELi4ELb0EEENS1_21CollectiveEpilogueBwdISA_SB_SD_Li256ELb0ELb0ELi2EEENS1_19SingleTileSchedulerILb0ELb0ELb0ELi128EEEEEEEEEvNT_6ParamsE$_ZZN4cuteplIJNS_1CILi0EEEiEJS2_iEEEDaRKNS_15ArithmeticTupleIJDpT_EEERKNS3_IJDpT0_EEEENKUlDpRKT_E_clIJS2_iEEEDaSH_)
$_ZN7cutlass13device_kernelIN5flash19enable_sm80_to_sm89INS1_16FlashAttnBwdSm80INS1_25CollectiveMainloopBwdSm80ILi2ELi2EN4cute5tupleIJNS5_1CILi128EEES8_NS7_ILi64EEEEEENS_10bfloat16_tEfNS_4arch4Sm80ELb0ELb0ELb1ELb0ELb0ELb0ELb0ELb0ELi2ELi4ELi4ELi4ELb0EEENS1_21CollectiveEpilogueBwdISA_SB_SD_Li256ELb0ELb0ELi2EEENS1_19SingleTileSchedulerILb0ELb0ELb0ELi128EEEEEEEEEvNT_6ParamsE$_ZZN4cuteplIJNS_1CILi0EEEiEJS2_iEEEDaRKNS_15ArithmeticTupleIJDpT_EEERKNS3_IJDpT0_EEEENKUlDpRKT_E_clIJS2_iEEEDaSH_:
[----:B------:R-:W-:Y:S02]  /*fe30*/  IADD3 R11, R1, 0x13b8, RZ ;  /* 0x000013b8010b7810 */ /* 0x000fe40007ffe0ff */
[----:B------:R-:W-:Y:S02]  /*fe40*/  MOV R6, 0xfe70 ;  /* 0x0000fe7000067802 */ /* 0x000fe40000000f00 */
[----:B------:R-:W-:Y:S02]  /*fe50*/  IADD3 R11, R11, c[0x0][0x20], RZ ;  /* 0x000008000b0b7a10 */ /* 0x000fe40007ffe0ff */
[----:B------:R-:W-:Y:S05]  /*fe60*/  CALL.REL.NOINC `($_ZN7cutlass13device_kernelIN5flash19enable_sm80_to_sm89INS1_16FlashAttnBwdSm80INS1_25CollectiveMainloopBwdSm80ILi2ELi2EN4cute5tupleIJNS5_1CILi128EEES8_NS7_ILi64EEEEEENS_10bfloat16_tEfNS_4arch4Sm80ELb0ELb0ELb1ELb0ELb0ELb0ELb0ELb0ELi2ELi4ELi4ELi4ELb0EEENS1_21CollectiveEpilogueBwdISA_SB_SD_Li256ELb0ELb0ELi2EEENS1_19SingleTileSchedulerILb0ELb0ELb0ELi128EEEEEEEEEvNT_6ParamsE$_ZN4cute5tupleIJNS_1CILi0EEEiEEC2ERKS2_RKi) ;  /* 0xffffad7000007944 */ /* 0x000fea0003c3ffff */
[----:B------:R1:W5:Y:S01]  /*fe70*/  LDL R3, [R1+0x13b8] ;  /* 0x0013b80001037983 */ /* 0x0003620000100800 */
[----:B------:R-:W-:-:S04]  /*fe80*/  MOV R11, 0x0 ;  /* 0x00000000000b7802 */ /* 0x000fc80000000f00 */
[----:B------:R-:W-:Y:S05]  /*fe90*/  RET.REL.NODEC R10 `(_ZN7cutlass13device_kernelIN5flash19enable_sm80_to_sm89INS1_16FlashAttnBwdSm80INS1_25CollectiveMainloopBwdSm80ILi2ELi2EN4cute5tupleIJNS5_1CILi128EEES8_NS7_ILi64EEEEEENS_10bfloat16_tEfNS_4arch4Sm80ELb0ELb0ELb1ELb0ELb0ELb0ELb0ELb0ELi2ELi4ELi4ELi4ELb0EEENS1_21CollectiveEpilogueBwdISA_SB_SD_Li256ELb0ELb0ELi2EEENS1_19SingleTileSchedulerILb0ELb0ELb0ELi128EEEEEEEEEvNT_6ParamsE) ;  /* 0xffff01600a007950 */ /* 0x000fea0003c3ffff */
        .type           $_ZN7cutlass13device_kernelIN5flash19enable_sm80_to_sm89INS1_16FlashAttnBwdSm80INS1_25CollectiveMainloopBwdSm80ILi2ELi2EN4cute5tupleIJNS5_1CILi128EEES8_NS7_ILi64EEEEEENS_10bfloat16_tEfNS_4arch4Sm80ELb0ELb0ELb1ELb0ELb0ELb0ELb0ELb0ELi2ELi4ELi4ELi4ELb0EEENS1_21CollectiveEpilogueBwdISA_SB_SD_Li256ELb0ELb0ELi2EEENS1_19SingleTileSchedulerILb0ELb0ELb0ELi128EEEEEEEEEvNT_6ParamsE$_ZZN4cuteplIJNS_1CILi0EEEiEJiEEEDaRKNS_15ArithmeticTupleIJDpT_EEERKNS3_IJDpT0_EEEENKUlDpRKT_E_clIJiiEEEDaSH_,@function
        .size           $_ZN7cutlass13device_kernelIN5flash19enable_sm80_to_sm89INS1_16FlashAttnBwdSm80INS1_25CollectiveMainloopBwdSm80ILi2ELi2EN4cute5tupleIJNS5_1CILi128EEES8_NS7_ILi64EEEEEENS_10bfloat16_tEfNS_4arch4Sm80ELb0ELb0ELb1ELb0ELb0ELb0ELb0ELb0ELi2ELi4ELi4ELi4ELb0EEENS1_21CollectiveEpilogueBwdISA_SB_SD_Li256ELb0ELb0ELi2EEENS1_19SingleTileSchedulerILb0ELb0ELb0ELi128EEEEEEEEEvNT_6ParamsE$_ZZN4cuteplIJNS_1CILi0EEEiEJiEEEDaRKNS_15ArithmeticTupleIJDpT_EEERKNS3_IJDpT0_EEEENKUlDpRKT_E_clIJiiEEEDaSH_,($_ZN7cutlass13device_kernelIN5flash19enable_sm80_to_sm89INS1_16FlashAttnBwdSm80INS1_25CollectiveMainloopBwdSm80ILi2ELi2EN4cute5tupleIJNS5_1CILi128EEES8_NS7_ILi64EEEEEENS_10bfloat16_tEfNS_4arch4Sm80ELb0ELb0ELb1ELb0ELb0ELb0ELb0ELb0ELi2ELi4ELi4ELi4ELb0EEENS1_21CollectiveEpilogueBwdISA_SB_SD_Li256ELb0ELb0ELi2EEENS1_19SingleTileSchedulerILb0ELb0ELb0ELi128EEEEEEEEEvNT_6ParamsE$_ZZN4cuteplIJiEJNS_1CILi0EEEEEEDaRKNS_15ArithmeticTupleIJDpT_EEERKNS3_IJDpT0_EEEENKUlDpRKT_E_clIJiEEEDaSH_ - $_ZN7cutlass13device_kernelIN5flash19enable_sm80_to_sm89INS1_16FlashAttnBwdSm80INS1_25CollectiveMainloopBwdSm80ILi2ELi2EN4cute5tupleIJNS5_1CILi128EEES8_NS7_ILi64EEEEEENS_10bfloat16_tEfNS_4arch4Sm80ELb0ELb0ELb1ELb0ELb0ELb0ELb0ELb0ELi2ELi4ELi4ELi4ELb0EEENS1_21CollectiveEpilogueBwdISA_SB_SD_Li256ELb0ELb0ELi2EEENS1_19SingleTileSchedulerILb0ELb0ELb0ELi128EEEEEEEEEvNT_6ParamsE$_ZZN4cuteplIJNS_1CILi0EEEiEJiEEEDaRKNS_15ArithmeticTupleIJDpT_EEERKNS3_IJDpT0_EEEENKUlDpRKT_E_clIJiiEEEDaSH_)
$_ZN7cutlass13device_kernelIN5flash19enable_sm80_to_sm89INS1_16FlashAttnBwdSm80INS1_25CollectiveMainloopBwdSm80ILi2ELi2EN4cute5tupleIJNS5_1CILi128EEES8_NS7_ILi64EEEEEENS_10bfloat16_tEfNS_4arch4Sm80ELb0ELb0ELb1ELb0ELb0ELb0ELb0ELb0ELi2ELi4ELi4ELi4ELb0EEENS1_21CollectiveEpilogueBwdISA_SB_SD_Li256ELb0ELb0ELi2EEENS1_19SingleTileSchedulerILb0ELb0ELb0ELi128EEEEEEEEEvNT_6ParamsE$_ZZN4cuteplIJNS_1CILi0EEEiEJiEEEDaRKNS_15ArithmeticTupleIJDpT_EEERKNS3_IJDpT0_EEEENKUlDpRKT_E_clIJiiEEEDaSH_:
[----:B------:R-:W-:Y:S01]  /*fea0*/  IADD3 R3, R1, 0x13b8, RZ ;  /* 0x000013b801037810 */ /* 0x000fe20007ffe0ff */
[----:B------:R-:W-:Y:S01]  /*feb0*/  IMAD.MOV.U32 R2, RZ, RZ, R15 ;  /* 0x000000ffff027224 */ /* 0x000fe200078e000f */
[----:B------:R-:W-:Y:S02]  /*fec0*/  MOV R6, 0xfef0 ;  /* 0x0000fef000067802 */ /* 0x000fe40000000f00 */
[----:B------:R-:W-:Y:S02]  /*fed0*/  IADD3 R3, R3, c[0x0][0x20], RZ ;  /* 0x0000080003037a10 */ /* 0x000fe40007ffe0ff */
[----:B------:R-:W-:Y:S05]  /*fee0*/  CALL.REL.NOINC `($_ZN7cutlass13device_kernelIN5flash19enable_sm80_to_sm89INS1_16FlashAttnBwdSm80INS1_25CollectiveMainloopBwdSm80ILi2ELi2EN4cute5tupleIJNS5_1CILi128EEES8_NS7_ILi64EEEEEENS_10bfloat16_tEfNS_4arch4Sm80ELb0ELb0ELb1ELb0ELb0ELb0ELb0ELb0ELi2ELi4ELi4ELi4ELb0EEENS1_21CollectiveEpilogueBwdISA_SB_SD_Li256ELb0ELb0ELi2EEENS1_19SingleTileSchedulerILb0ELb0ELb0ELi128EEEEEEEEEvNT_6ParamsE$_ZN4cute5tupleIJiiEEC2ERKiS3_) ;  /* 0xffffae7000007944 */ /* 0x000fea0003c3ffff */
[----:B------:R1:W5:Y:S01]  /*fef0*/  LDL.64 R18, [R1+0x13b8] ;  /* 0x0013b80001127983 */ /* 0x0003620000100a00 */
[----:B------:R-:W-:Y:S02]  /*ff00*/  MOV R2, R4 ;  /* 0x0000000400027202 */ /* 0x000fe40000000f00 */
[----:B------:R-:W-:-:S04]  /*ff10*/  MOV R3, 0x0 ;  /* 0x0000000000037802 */ /* 0x000fc80000000f00 */
[----:B------:R-:W-:Y:S05]  /*ff20*/  RET.REL.NODEC R2 `(_ZN7cutlass13device_kernelIN5flash19enable_sm80_to_sm89INS1_16FlashAttnBwdSm80INS1_25CollectiveMainloopBwdSm80ILi2ELi2EN4cute5tupleIJNS5_1CILi128EEES8_NS7_ILi64EEEEEENS_10bfloat16_tEfNS_4arch4Sm80ELb0ELb0ELb1ELb0ELb0ELb0ELb0ELb0ELi2ELi4ELi4ELi4ELb0EEENS1_21CollectiveEpilogueBwdISA_SB_SD_Li256ELb0ELb0ELi2EEENS1_19SingleTileSchedulerILb0ELb0ELb0ELi128EEEEEEEEEvNT_6ParamsE) ;  /* 0xffff00d002007950 */ /* 0x000fea0003c3ffff */
        .type           $_ZN7cutlass13device_kernelIN5flash19enable_sm80_to_sm89INS1_16FlashAttnBwdSm80INS1_25CollectiveMainloopBwdSm80ILi2ELi2EN4cute5tupleIJNS5_1CILi128EEES8_NS7_ILi64EEEEEENS_10bfloat16_tEfNS_4arch4Sm80ELb0ELb0ELb1ELb0ELb0ELb0ELb0ELb0ELi2ELi4ELi4ELi4ELb0EEENS1_21CollectiveEpilogueBwdISA_SB_SD_Li256ELb0ELb0ELi2EEENS1_19SingleTileSchedulerILb0ELb0ELb0ELi128EEEEEEEEEvNT_6ParamsE$_ZZN4cuteplIJiEJNS_1CILi0EEEEEEDaRKNS_15ArithmeticTupleIJDpT_EEERKNS3_IJDpT0_EEEENKUlDpRKT_E_clIJiEEEDaSH_,@function
        .size           $_ZN7cutlass13device_kernelIN5flash19enable_sm80_to_sm89INS1_16FlashAttnBwdSm80INS1_25CollectiveMainloopBwdSm80ILi2ELi2EN4cute5tupleIJNS5_1CILi128EEES8_NS7_ILi64EEEEEENS_10bfloat16_tEfNS_4arch4Sm80ELb0ELb0ELb1ELb0ELb0ELb0ELb0ELb0ELi2ELi4ELi4ELi4ELb0EEENS1_21CollectiveEpilogueBwdISA_SB_SD_Li256ELb0ELb0ELi2EEENS1_19SingleTileSchedulerILb0ELb0ELb0ELi128EEEEEEEEEvNT_6ParamsE$_ZZN4cuteplIJiEJNS_1CILi0EEEEEEDaRKNS_15ArithmeticTupleIJDpT_EEERKNS3_IJDpT0_EEEENKUlDpRKT_E_clIJiEEEDaSH_,($_ZN7cutlass13device_kernelIN5flash19enable_sm80_to_sm89INS1_16FlashAttnBwdSm80INS1_25CollectiveMainloopBwdSm80ILi2ELi2EN4cute5tupleIJNS5_1CILi128EEES8_NS7_ILi64EEEEEENS_10bfloat16_tEfNS_4arch4Sm80ELb0ELb0ELb1ELb0ELb0ELb0ELb0ELb0ELi2ELi4ELi4ELi4ELb0EEENS1_21CollectiveEpilogueBwdISA_SB_SD_Li256ELb0ELb0ELi2EEENS1_19SingleTileSchedulerILb0ELb0ELb0ELi128EEEEEEEEEvNT_6ParamsE$_ZZN4cuteplIJiEJNS_1CILi0EEEiEEEDaRKNS_15ArithmeticTupleIJDpT_EEERKNS3_IJDpT0_EEEENKUlDpRKT_E_clIJiiEEEDaSH_ - $_ZN7cutlass13device_kernelIN5flash19enable_sm80_to_sm89INS1_16FlashAttnBwdSm80INS1_25CollectiveMainloopBwdSm80ILi2ELi2EN4cute5tupleIJNS5_1CILi128EEES8_NS7_ILi64EEEEEENS_10bfloat16_tEfNS_4arch4Sm80ELb0ELb0ELb1ELb0ELb0ELb0ELb0ELb0ELi2ELi4ELi4ELi4ELb0EEENS1_21CollectiveEpilogueBwdISA_SB_SD_Li256ELb0ELb0ELi2EEENS1_19SingleTileSchedulerILb0ELb0ELb0ELi128EEEEEEEEEvNT_6ParamsE$_ZZN4cuteplIJiEJNS_1CILi0EEEEEEDaRKNS_15ArithmeticTupleIJDpT_EEERKNS3_IJDpT0_EEEENKUlDpRKT_E_clIJiEEEDaSH_)
$_ZN7cutlass13device_kernelIN5flash19enable_sm80_to_sm89INS1_16FlashAttnBwdSm80INS1_25CollectiveMainloopBwdSm80ILi2ELi2EN4cute5tupleIJNS5_1CILi128EEES8_NS7_ILi64EEEEEENS_10bfloat16_tEfNS_4arch4Sm80ELb0ELb0ELb1ELb0ELb0ELb0ELb0ELb0ELi2ELi4ELi4ELi4ELb0EEENS1_21CollectiveEpilogueBwdISA_SB_SD_Li256ELb0ELb0ELi2EEENS1_19SingleTileSchedulerILb0ELb0ELb0ELi128EEEEEEEEEvNT_6ParamsE$_ZZN4cuteplIJiEJNS_1CILi0EEEEEEDaRKNS_15ArithmeticTupleIJDpT_EEERKNS3_IJDpT0_EEEENKUlDpRKT_E_clIJiEEEDaSH_:
[----:B------:R-:W-:Y:S02]  /*ff30*/  IADD3 R2, R1, 0x16a8, RZ ;  /* 0x000016a801027810 */ /* 0x000fe40007ffe0ff */
[----:B------:R-:W-:Y:S02]  /*ff40*/  MOV R10, 0xff70 ;  /* 0x0000ff70000a7802 */ /* 0x000fe40000000f00 */
[----:B------:R-:W-:Y:S02]  /*ff50*/  IADD3 R2, R2, c[0x0][0x20], RZ ;  /* 0x0000080002027a10 */ /* 0x000fe40007ffe0ff */
[----:B------:R-:W-:Y:S05]  /*ff60*/  CALL.REL.NOINC `($_ZN7cutlass13device_kernelIN5flash19enable_sm80_to_sm89INS1_16FlashAttnBwdSm80INS1_25CollectiveMainloopBwdSm80ILi2ELi2EN4cute5tupleIJNS5_1CILi128EEES8_NS7_ILi64EEEEEENS_10bfloat16_tEfNS_4arch4Sm80ELb0ELb0ELb1ELb0ELb0ELb0ELb0ELb0ELi2ELi4ELi4ELi4ELb0EEENS1_21CollectiveEpilogueBwdISA_SB_SD_Li256ELb0ELb0ELi2EEENS1_19SingleTileSchedulerILb0ELb0ELb0ELi128EEEEEEEEEvNT_6ParamsE$_ZN4cute5tupleIJiEEC2ERKi) ;  /* 0xffffad6000007944 */ /* 0x000fea0003c3ffff */
[----:B------:R1:W5:Y:S01]  /*ff70*/  LDL R2, [R1+0x16a8] ;  /* 0x0016a80001027983 */ /* 0x0003620000100800 */
[----:B------:R-:W-:-:S04]  /*ff80*/  MOV R89, 0x0 ;  /* 0x0000000000597802 */ /* 0x000fc80000000f00 */
[----:B------:R-:W-:Y:S05]  /*ff90*/  RET.REL.NODEC R88 `(_ZN7cutlass13device_kernelIN5flash19enable_sm80_to_sm89INS1_16FlashAttnBwdSm80INS1_25CollectiveMainloopBwdSm80ILi2ELi2EN4cute5tupleIJNS5_1CILi128EEES8_NS7_ILi64EEEEEENS_10bfloat16_tEfNS_4arch4Sm80ELb0ELb0ELb1ELb0ELb0ELb0ELb0ELb0ELi2ELi4ELi4ELi4ELb0EEENS1_21CollectiveEpilogueBwdISA_SB_SD_Li256ELb0ELb0ELi2EEENS1_19SingleTileSchedulerILb0ELb0ELb0ELi128EEEEEEEEEvNT_6ParamsE) ;  /* 0xffff006058007950 */ /* 0x000fea0003c3ffff */
        .type           $_ZN7cutlass13device_kernelIN5flash19enable_sm80_to_sm89INS1_16FlashAttnBwdSm80INS1_25CollectiveMainloopBwdSm80ILi2ELi2EN4cute5tupleIJNS5_1CILi128EEES8_NS7_ILi64EEEEEENS_10bfloat16_tEfNS_4arch4Sm80ELb0ELb0ELb1ELb0ELb0ELb0ELb0ELb0ELi2ELi4ELi4ELi4ELb0EEENS1_21CollectiveEpilogueBwdISA_SB_SD_Li256ELb0ELb0ELi2EEENS1_19SingleTileSchedulerILb0ELb0ELb0ELi128EEEEEEEEEvNT_6ParamsE$_ZZN4cuteplIJiEJNS_1CILi0EEEiEEEDaRKNS_15ArithmeticTupleIJDpT_EEERKNS3_IJDpT0_EEEENKUlDpRKT_E_clIJiiEEEDaSH_,@function
        .size           $_ZN7cutlass13device_kernelIN5flash19enable_sm80_to_sm89INS1_16FlashAttnBwdSm80INS1_25CollectiveMainloopBwdSm80ILi2ELi2EN4cute5tupleIJNS5_1CILi128EEES8_NS7_ILi64EEEEEENS_10bfloat16_tEfNS_4arch4Sm80ELb0ELb0ELb1ELb0ELb0ELb0ELb0ELb0ELi2ELi4ELi4ELi4ELb0EEENS1_21CollectiveEpilogueBwdISA_SB_SD_Li256ELb0ELb0ELi2EEENS1_19SingleTileSchedulerILb0ELb0ELb0ELi128EEEEEEEEEvNT_6ParamsE$_ZZN4cuteplIJiEJNS_1CILi0EEEiEEEDaRKNS_15ArithmeticTupleIJDpT_EEERKNS3_IJDpT0_EEEENKUlDpRKT_E_clIJiiEEEDaSH_,($_ZN7cutlass13device_kernelIN5flash19enable_sm80_to_sm89INS1_16FlashAttnBwdSm80INS1_25CollectiveMainloopBwdSm80ILi2ELi2EN4cute5tupleIJNS5_1CILi128EEES8_NS7_ILi64EEEEEENS_10bfloat16_tEfNS_4arch4Sm80ELb0ELb0ELb1ELb0ELb0ELb0ELb0ELb0ELi2ELi4ELi4ELi4ELb0EEENS1_21CollectiveEpilogueBwdISA_SB_SD_Li256ELb0ELb0ELi2EEENS1_19SingleTileSchedulerILb0ELb0ELb0ELi128EEEEEEEEEvNT_6ParamsE$_ZZN4cuteplIJiiEJNS_1CILi0EEES2_EEEDaRKNS_15ArithmeticTupleIJDpT_EEERKNS3_IJDpT0_EEEENKUlDpRKT_E_clIJiiEEEDaSH_ - $_ZN7cutlass13device_kernelIN5flash19enable_sm80_to_sm89INS1_16FlashAttnBwdSm80INS1_25CollectiveMainloopBwdSm80ILi2ELi2EN4cute5tupleIJNS5_1CILi128EEES8_NS7_ILi64EEEEEENS_10bfloat16_tEfNS_4arch4Sm80ELb0ELb0ELb1ELb0ELb0ELb0ELb0ELb0ELi2ELi4ELi4ELi4ELb0EEENS1_21CollectiveEpilogueBwdISA_SB_SD_Li256ELb0ELb0ELi2EEENS1_19SingleTileSchedulerILb0ELb0ELb0ELi128EEEEEEEEEvNT_6ParamsE$_ZZN4cuteplIJiEJNS_1CILi0EEEiEEEDaRKNS_15ArithmeticTupleIJDpT_EEERKNS3_IJDpT0_EEEENKUlDpRKT_E_clIJiiEEEDaSH_)
$_ZN7cutlass13device_kernelIN5flash19enable_sm80_to_sm89INS1_16FlashAttnBwdSm80INS1_25CollectiveMainloopBwdSm80ILi2ELi2EN4cute5tupleIJNS5_1CILi128EEES8_NS7_ILi64EEEEEENS_10bfloat16_tEfNS_4arch4Sm80ELb0ELb0ELb1ELb0ELb0ELb0ELb0ELb0ELi2ELi4ELi4ELi4ELb0EEENS1_21CollectiveEpilogueBwdISA_SB_SD_Li256ELb0ELb0ELi2EEENS1_19SingleTileSchedulerILb0ELb0ELb0ELi128EEEEEEEEEvNT_6ParamsE$_ZZN4cuteplIJiEJNS_1CILi0EEEiEEEDaRKNS_15ArithmeticTupleIJDpT_EEERKNS3_IJDpT0_EEEENKUlDpRKT_E_clIJiiEEEDaSH_:
        /* <DEDUP_REMOVED lines=8> */
        .type           $_ZN7cutlass13device_kernelIN5flash19enable_sm80_to_sm89INS1_16FlashAttnBwdSm80INS1_25CollectiveMainloopBwdSm80ILi2ELi2EN4cute5tupleIJNS5_1CILi128EEES8_NS7_ILi64EEEEEENS_10bfloat16_tEfNS_4arch4Sm80ELb0ELb0ELb1ELb0ELb0ELb0ELb0ELb0ELi2ELi4ELi4ELi4ELb0EEENS1_21CollectiveEpilogueBwdISA_SB_SD_Li256ELb0ELb0ELi2EEENS1_19SingleTileSchedulerILb0ELb0ELb0ELi128EEEEEEEEEvNT_6ParamsE$_ZZN4cuteplIJiiEJNS_1CILi0EEES2_EEEDaRKNS_15ArithmeticTupleIJDpT_EEERKNS3_IJDpT0_EEEENKUlDpRKT_E_clIJiiEEEDaSH_,@function
        .size           $_ZN7cutlass13device_kernelIN5flash19enable_sm80_to_sm89INS1_16FlashAttnBwdSm80INS1_25CollectiveMainloopBwdSm80ILi2ELi2EN4cute5tupleIJNS5_1CILi128EEES8_NS7_ILi64EEEEEENS_10bfloat16_tEfNS_4arch4Sm80ELb0ELb0ELb1ELb0ELb0ELb0ELb0ELb0ELi2ELi4ELi4ELi4ELb0EEENS1_21CollectiveEpilogueBwdISA_SB_SD_Li256ELb0ELb0ELi2EEENS1_19SingleTileSchedulerILb0ELb0ELb0ELi128EEEEEEEEEvNT_6ParamsE$_ZZN4cuteplIJiiEJNS_1CILi0EEES2_EEEDaRKNS_15ArithmeticTupleIJDpT_EEERKNS3_IJDpT0_EEEENKUlDpRKT_E_clIJiiEEEDaSH_,($_ZN7cutlass13device_kernelIN5flash19enable_sm80_to_sm89INS1_16FlashAttnBwdSm80INS1_25CollectiveMainloopBwdSm80ILi2ELi2EN4cute5tupleIJNS5_1CILi128EEES8_NS7_ILi64EEEEEENS_10bfloat16_tEfNS_4arch4Sm80ELb0ELb0ELb1ELb0ELb0ELb0ELb0ELb0ELi2ELi4ELi4ELi4ELb0EEENS1_21CollectiveEpilogueBwdISA_SB_SD_Li256ELb0ELb0ELi2EEENS1_19SingleTileSchedulerILb0ELb0ELb0ELi128EEEEEEEEEvNT_6ParamsE$_ZZN4cuteplIJiiEJiiEEEDaRKNS_15ArithmeticTupleIJDpT_EEERKNS1_IJDpT0_EEEENKUlDpRKT_E_clIJiiEEEDaSF_ - $_ZN7cutlass13device_kernelIN5flash19enable_sm80_to_sm89INS1_16FlashAttnBwdSm80INS1_25CollectiveMainloopBwdSm80ILi2ELi2EN4cute5tupleIJNS5_1CILi128EEES8_NS7_ILi64EEEEEENS_10bfloat16_tEfNS_4arch4Sm80ELb0ELb0ELb1ELb0ELb0ELb0ELb0ELb0ELi2ELi4ELi4ELi4ELb0EEENS1_21CollectiveEpilogueBwdISA_SB_SD_Li256ELb0ELb0ELi2EEENS1_19SingleTileSchedulerILb0ELb0ELb0ELi128EEEEEEEEEvNT_6ParamsE$_ZZN4cuteplIJiiEJNS_1CILi0EEES2_EEEDaRKNS_15ArithmeticTupleIJDpT_EEERKNS3_IJDpT0_EEEENKUlDpRKT_E_clIJiiEEEDaSH_)
$_ZN7cutlass13device_kernelIN5flash19enable_sm80_to_sm89INS1_16FlashAttnBwdSm80INS1_25CollectiveMainloopBwdSm80ILi2ELi2EN4cute5tupleIJNS5_1CILi128EEES8_NS7_ILi64EEEEEENS_10bfloat16_tEfNS_4arch4Sm80ELb0ELb0ELb1ELb0ELb0ELb0ELb0ELb0ELi2ELi4ELi4ELi4ELb0EEENS1_21CollectiveEpilogueBwdISA_SB_SD_Li256ELb0ELb0ELi2EEENS1_19SingleTileSchedulerILb0ELb0ELb0ELi128EEEEEEEEEvNT_6ParamsE$_ZZN4cuteplIJiiEJNS_1CILi0EEES2_EEEDaRKNS_15ArithmeticTupleIJDpT_EEERKNS3_IJDpT0_EEEENKUlDpRKT_E_clIJiiEEEDaSH_:
        /* <DEDUP_REMOVED lines=8> */
        .type           $_ZN7cutlass13device_kernelIN5flash19enable_sm80_to_sm89INS1_16FlashAttnBwdSm80INS1_25CollectiveMainloopBwdSm80ILi2ELi2EN4cute5tupleIJNS5_1CILi128EEES8_NS7_ILi64EEEEEENS_10bfloat16_tEfNS_4arch4Sm80ELb0ELb0ELb1ELb0ELb0ELb0ELb0ELb0ELi2ELi4ELi4ELi4ELb0EEENS1_21CollectiveEpilogueBwdISA_SB_SD_Li256ELb0ELb0ELi2EEENS1_19SingleTileSchedulerILb0ELb0ELb0ELi128EEEEEEEEEvNT_6ParamsE$_ZZN4cuteplIJiiEJiiEEEDaRKNS_15ArithmeticTupleIJDpT_EEERKNS1_IJDpT0_EEEENKUlDpRKT_E_clIJiiEEEDaSF_,@function
        .size           $_ZN7cutlass13device_kernelIN5flash19enable_sm80_to_sm89INS1_16FlashAttnBwdSm80INS1_25CollectiveMainloopBwdSm80ILi2ELi2EN4cute5tupleIJNS5_1CILi128EEES8_NS7_ILi64EEEEEENS_10bfloat16_tEfNS_4arch4Sm80ELb0ELb0ELb1ELb0ELb0ELb0ELb0ELb0ELi2ELi4ELi4ELi4ELb0EEENS1_21CollectiveEpilogueBwdISA_SB_SD_Li256ELb0ELb0ELi2EEENS1_19SingleTileSchedulerILb0ELb0ELb0ELi128EEEEEEEEEvNT_6ParamsE$_ZZN4cuteplIJiiEJiiEEEDaRKNS_15ArithmeticTupleIJDpT_EEERKNS1_IJDpT0_EEEENKUlDpRKT_E_clIJiiEEEDaSF_,($_ZN7cutlass13device_kernelIN5flash19enable_sm80_to_sm89INS1_16FlashAttnBwdSm80INS1_25CollectiveMainloopBwdSm80ILi2ELi2EN4cute5tupleIJNS5_1CILi128EEES8_NS7_ILi64EEEEEENS_10bfloat16_tEfNS_4arch4Sm80ELb0ELb0ELb1ELb0ELb0ELb0ELb0ELb0ELi2ELi4ELi4ELi4ELb0EEENS1_21CollectiveEpilogueBwdISA_SB_SD_Li256ELb0ELb0ELi2EEENS1_19SingleTileSchedulerILb0ELb0ELb0ELi128EEEEEEEEEvNT_6ParamsE$_ZZN5flash25CollectiveMainloopBwdSm80ILi2ELi2EN4cute5tupleIJNS1_1CILi128EEES4_NS3_ILi64EEEEEEN7cutlass10bfloat16_tEfNS7_4arch4Sm80ELb0ELb0ELb1ELb0ELb0ELb0ELb0ELb0ELi2ELi4ELi4ELi4ELb0EE3mmaINS_16FlashAttnBwdSm80ISB_NS_21CollectiveEpilogueBwdIS6_S8_SA_Li256ELb0ELb0ELi2EEENS_19SingleTileSchedulerILb0ELb0ELb0ELi128EEEE13SharedStorageENS1_6TensorINS1_11ArrayEngineIfLm32EEENS1_6LayoutINS2_IJNS2_IJNS3_ILi2EEESO_EEESO_NS3_ILi4EEEEEENS2_IJNS2_IJNS3_ILi1EEESO_EEESQ_NS3_ILi8EEEEEEEEEEEEbRKNSB_6ParamsERT0_S12_iNS2_IJiiiEEERT_ENKUlRT_iE_clINSK_INSL_IfLm64EEENSN_INS2_IJSP_SO_SU_EEESV_EEEEEEDaS17_i - $_ZN7cutlass13device_kernelIN5flash19enable_sm80_to_sm89INS1_16FlashAttnBwdSm80INS1_25CollectiveMainloopBwdSm80ILi2ELi2EN4cute5tupleIJNS5_1CILi128EEES8_NS7_ILi64EEEEEENS_10bfloat16_tEfNS_4arch4Sm80ELb0ELb0ELb1ELb0ELb0ELb0ELb0ELb0ELi2ELi4ELi4ELi4ELb0EEENS1_21CollectiveEpilogueBwdISA_SB_SD_Li256ELb0ELb0ELi2EEENS1_19SingleTileSchedulerILb0ELb0ELb0ELi128EEEEEEEEEvNT_6ParamsE$_ZZN4cuteplIJiiEJiiEEEDaRKNS_15ArithmeticTupleIJDpT_EEERKNS1_IJDpT0_EEEENKUlDpRKT_E_clIJiiEEEDaSF_)
$_ZN7cutlass13device_kernelIN5flash19enable_sm80_to_sm89INS1_16FlashAttnBwdSm80INS1_25CollectiveMainloopBwdSm80ILi2ELi2EN4cute5tupleIJNS5_1CILi128EEES8_NS7_ILi64EEEEEENS_10bfloat16_tEfNS_4arch4Sm80ELb0ELb0ELb1ELb0ELb0ELb0ELb0ELb0ELi2ELi4ELi4ELi4ELb0EEENS1_21CollectiveEpilogueBwdISA_SB_SD_Li256ELb0ELb0ELi2EEENS1_19SingleTileSchedulerILb0ELb0ELb0ELi128EEEEEEEEEvNT_6ParamsE$_ZZN4cuteplIJiiEJiiEEEDaRKNS_15ArithmeticTupleIJDpT_EEERKNS1_IJDpT0_EEEENKUlDpRKT_E_clIJiiEEEDaSF_:
        /* <DEDUP_REMOVED lines=8> */
        .type           $_ZN7cutlass13device_kernelIN5flash19enable_sm80_to_sm89INS1_16FlashAttnBwdSm80INS1_25CollectiveMainloopBwdSm80ILi2ELi2EN4cute5tupleIJNS5_1CILi128EEES8_NS7_ILi64EEEEEENS_10bfloat16_tEfNS_4arch4Sm80ELb0ELb0ELb1ELb0ELb0ELb0ELb0ELb0ELi2ELi4ELi4ELi4ELb0EEENS1_21CollectiveEpilogueBwdISA_SB_SD_Li256ELb0ELb0ELi2EEENS1_19SingleTileSchedulerILb0ELb0ELb0ELi128EEEEEEEEEvNT_6ParamsE$_ZZN5flash25CollectiveMainloopBwdSm80ILi2ELi2EN4cute5tupleIJNS1_1CILi128EEES4_NS3_ILi64EEEEEEN7cutlass10bfloat16_tEfNS7_4arch4Sm80ELb0ELb0ELb1ELb0ELb0ELb0ELb0ELb0ELi2ELi4ELi4ELi4ELb0EE3mmaINS_16FlashAttnBwdSm80ISB_NS_21CollectiveEpilogueBwdIS6_S8_SA_Li256ELb0ELb0ELi2EEENS_19SingleTileSchedulerILb0ELb0ELb0ELi128EEEE13SharedStorageENS1_6TensorINS1_11ArrayEngineIfLm32EEENS1_6LayoutINS2_IJNS2_IJNS3_ILi2EEESO_EEESO_NS3_ILi4EEEEEENS2_IJNS2_IJNS3_ILi1EEESO_EEESQ_NS3_ILi8EEEEEEEEEEEEbRKNSB_6ParamsERT0_S12_iNS2_IJiiiEEERT_ENKUlRT_iE_clINSK_INSL_IfLm64EEENSN_INS2_IJSP_SO_SU_EEESV_EEEEEEDaS17_i,@function
        .size           $_ZN7cutlass13device_kernelIN5flash19enable_sm80_to_sm89INS1_16FlashAttnBwdSm80INS1_25CollectiveMainloopBwdSm80ILi2ELi2EN4cute5tupleIJNS5_1CILi128EEES8_NS7_ILi64EEEEEENS_10bfloat16_tEfNS_4arch4Sm80ELb0ELb0ELb1ELb0ELb0ELb0ELb0ELb0ELi2ELi4ELi4ELi4ELb0EEENS1_21CollectiveEpilogueBwdISA_SB_SD_Li256ELb0ELb0ELi2EEENS1_19SingleTileSchedulerILb0ELb0ELb0ELi128EEEEEEEEEvNT_6ParamsE$_ZZN5flash25CollectiveMainloopBwdSm80ILi2ELi2EN4cute5tupleIJNS1_1CILi128EEES4_NS3_ILi64EEEEEEN7cutlass10bfloat16_tEfNS7_4arch4Sm80ELb0ELb0ELb1ELb0ELb0ELb0ELb0ELb0ELi2ELi4ELi4ELi4ELb0EE3mmaINS_16FlashAttnBwdSm80ISB_NS_21CollectiveEpilogueBwdIS6_S8_SA_Li256ELb0ELb0ELi2EEENS_19SingleTileSchedulerILb0ELb0ELb0ELi128EEEE13SharedStorageENS1_6TensorINS1_11ArrayEngineIfLm32EEENS1_6LayoutINS2_IJNS2_IJNS3_ILi2EEESO_EEESO_NS3_ILi4EEEEEENS2_IJNS2_IJNS3_ILi1EEESO_EEESQ_NS3_ILi8EEEEEEEEEEEEbRKNSB_6ParamsERT0_S12_iNS2_IJiiiEEERT_ENKUlRT_iE_clINSK_INSL_IfLm64EEENSN_INS2_IJSP_SO_SU_EEESV_EEEEEEDaS17_i,($_ZN7cutlass13device_kernelIN5flash19enable_sm80_to_sm89INS1_16FlashAttnBwdSm80INS1_25CollectiveMainloopBwdSm80ILi2ELi2EN4cute5tupleIJNS5_1CILi128EEES8_NS7_ILi64EEEEEENS_10bfloat16_tEfNS_4arch4Sm80ELb0ELb0ELb1ELb0ELb0ELb0ELb0ELb0ELi2ELi4ELi4ELi4ELb0EEENS1_21CollectiveEpilogueBwdISA_SB_SD_Li256ELb0ELb0ELi2EEENS1_19SingleTileSchedulerILb0ELb0ELb0ELi128EEEEEEEEEvNT_6ParamsE$_ZZN5flash25CollectiveMainloopBwdSm80ILi2ELi2EN4cute5tupleIJNS1_1CILi128EEES4_NS3_ILi64EEEEEEN7cutlass10bfloat16_tEfNS7_4arch4Sm80ELb0ELb0ELb1ELb0ELb0ELb0ELb0ELb0ELi2ELi4ELi4ELi4ELb0EE3mmaINS_16FlashAttnBwdSm80ISB_NS_21CollectiveEpilogueBwdIS6_S8_SA_Li256ELb0ELb0ELi2EEENS_19SingleTileSchedulerILb0ELb0ELb0ELi128EEEE13SharedStorageENS1_6TensorINS1_11ArrayEngineIfLm32EEENS1_6LayoutINS2_IJNS2_IJNS3_ILi2EEESO_EEESO_NS3_ILi4EEEEEENS2_IJNS2_IJNS3_ILi1EEESO_EEESQ_NS3_ILi8EEEEEEEEEEEEbRKNSB_6ParamsERT0_S12_iNS2_IJiiiEEERT_ENKUliT_E_clIZSC_ISJ_SX_EbS10_S12_S12_iS13_S15_EUlRS16_iE_EEDaiS16_ - $_ZN7cutlass13device_kernelIN5flash19enable_sm80_to_sm89INS1_16FlashAttnBwdSm80INS1_25CollectiveMainloopBwdSm80ILi2ELi2EN4cute5tupleIJNS5_1CILi128EEES8_NS7_ILi64EEEEEENS_10bfloat16_tEfNS_4arch4Sm80ELb0ELb0ELb1ELb0ELb0ELb0ELb0ELb0ELi2ELi4ELi4ELi4ELb0EEENS1_21CollectiveEpilogueBwdISA_SB_SD_Li256ELb0ELb0ELi2EEENS1_19SingleTileSchedulerILb0ELb0ELb0ELi128EEEEEEEEEvNT_6ParamsE$_ZZN5flash25CollectiveMainloopBwdSm80ILi2ELi2EN4cute5tupleIJNS1_1CILi128EEES4_NS3_ILi64EEEEEEN7cutlass10bfloat16_tEfNS7_4arch4Sm80ELb0ELb0ELb1ELb0ELb0ELb0ELb0ELb0ELi2ELi4ELi4ELi4ELb0EE3mmaINS_16FlashAttnBwdSm80ISB_NS_21CollectiveEpilogueBwdIS6_S8_SA_Li256ELb0ELb0ELi2EEENS_19SingleTileSchedulerILb0ELb0ELb0ELi128EEEE13SharedStorageENS1_6TensorINS1_11ArrayEngineIfLm32EEENS1_6LayoutINS2_IJNS2_IJNS3_ILi2EEESO_EEESO_NS3_ILi4EEEEEENS2_IJNS2_IJNS3_ILi1EEESO_EEESQ_NS3_ILi8EEEEEEEEEEEEbRKNSB_6ParamsERT0_S12_iNS2_IJiiiEEERT_ENKUlRT_iE_clINSK_INSL_IfLm64EEENSN_INS2_IJSP_SO_SU_EEESV_EEEEEEDaS17_i)
$_ZN7cutlass13device_kernelIN5flash19enable_sm80_to_sm89INS1_16FlashAttnBwdSm80INS1_25CollectiveMainloopBwdSm80ILi2ELi2EN4cute5tupleIJNS5_1CILi128EEES8_NS7_ILi64EEEEEENS_10bfloat16_tEfNS_4arch4Sm80ELb0ELb0ELb1ELb0ELb0ELb0ELb0ELb0ELi2ELi4ELi4ELi4ELb0EEENS1_21CollectiveEpilogueBwdISA_SB_SD_Li256ELb0ELb0ELi2EEENS1_19SingleTileSchedulerILb0ELb0ELb0ELi128EEEEEEEEEvNT_6ParamsE$_ZZN5flash25CollectiveMainloopBwdSm80ILi2ELi2EN4cute5tupleIJNS1_1CILi128EEES4_NS3_ILi64EEEEEEN7cutlass10bfloat16_tEfNS7_4arch4Sm80ELb0ELb0ELb1ELb0ELb0ELb0ELb0ELb0ELi2ELi4ELi4ELi4ELb0EE3mmaINS_16FlashAttnBwdSm80ISB_NS_21CollectiveEpilogueBwdIS6_S8_SA_Li256ELb0ELb0ELi2EEENS_19SingleTileSchedulerILb0ELb0ELb0ELi128EEEE13SharedStorageENS1_6TensorINS1_11ArrayEngineIfLm32EEENS1_6LayoutINS2_IJNS2_IJNS3_ILi2EEESO_EEESO_NS3_ILi4EEEEEENS2_IJNS2_IJNS3_ILi1EEESO_EEESQ_NS3_ILi8EEEEEEEEEEEEbRKNSB_6ParamsERT0_S12_iNS2_IJiiiEEERT_ENKUlRT_iE_clINSK_INSL_IfLm64EEENSN_INS2_IJSP_SO_SU_EEESV_EEEEEEDaS17_i:
[----:B------:R-:W-:Y:S01]  /*10120*/  IMAD.MOV.U32 R58, RZ, RZ, R28 ;  /* 0x000000ffff3a7224 */ /* 0x000fe200078e001c */
[----:B------:R-:W-:Y:S01]  /*10130*/  ULDC.64 UR4, c[0x0][0x118] ;  /* 0x0000460000047ab9 */ /* 0x000fe20000000a00 */
[----:B------:R-:W-:-:S05]  /*10140*/  IMAD.MOV.U32 R59, RZ, RZ, R27 ;  /* 0x000000ffff3b7224 */ /* 0x000fca00078e001b */
[----:B------:R1:W5:Y:S01]  /*10150*/  LD.E R2, [R58.64] ;  /* 0x000000043a027980 */ /* 0x000362000c101900 */
[----:B------:R-:W-:Y:S01]  /*10160*/  IADD3 R7, R1, 0x1380, RZ ;  /* 0x0000138001077810 */ /* 0x000fe20007ffe0ff */
[----:B------:R-:W-:Y:S01]  /*10170*/  IMAD.MOV.U32 R12, RZ, RZ, R3 ;  /* 0x000000ffff0c7224 */ /* 0x000fe200078e0003 */
[----:B------:R-:W-:Y:S01]  /*10180*/  MOV R6, 0x101f0 ;  /* 0x000101f000067802 */ /* 0x000fe20000000f00 */
[----:B------:R-:W-:Y:S01]  /*10190*/  IMAD.MOV.U32 R53, RZ, RZ, RZ ;  /* 0x000000ffff357224 */ /* 0x000fe200078e00ff */
[----:B------:R-:W-:-:S04]  /*101a0*/  IADD3 R7, R7, c[0x0][0x20], RZ ;  /* 0x0000080007077a10 */ /* 0x000fc80007ffe0ff */
[C---:B------:R-:W-:Y:S02]  /*101b0*/  IADD3 R15, R7.reuse, 0x8, RZ ;  /* 0x00000008070f7810 */ /* 0x040fe40007ffe0ff */
[C---:B------:R-:W-:Y:S02]  /*101c0*/  IADD3 R4, R7.reuse, 0x14, RZ ;  /* 0x0000001407047810 */ /* 0x040fe40007ffe0ff */
[----:B------:R-:W-:Y:S02]  /*101d0*/  IADD3 R13, R7, 0x2c, RZ ;  /* 0x0000002c070d7810 */ /* 0x000fe40007ffe0ff */
[----:B-1---5:R-:W-:Y:S05]  /*101e0*/  CALL.REL.NOINC `($_ZN7cutlass13device_kernelIN5flash19enable_sm80_to_sm89INS1_16FlashAttnBwdSm80INS1_25CollectiveMainloopBwdSm80ILi2ELi2EN4cute5tupleIJNS5_1CILi128EEES8_NS7_ILi64EEEEEENS_10bfloat16_tEfNS_4arch4Sm80ELb0ELb0ELb1ELb0ELb0ELb0ELb0ELb0ELi2ELi4ELi4ELi4ELb0EEENS1_21CollectiveEpilogueBwdISA_SB_SD_Li256ELb0ELb0ELi2EEENS1_19SingleTileSchedulerILb0ELb0ELb0ELi128EEEEEEEEEvNT_6ParamsE$_ZZN4cute7idx2crdIiNS_5tupleIJNS_1CILi32EEENS2_ILi4EEENS2_ILi2EEENS2_ILi1EEEEEENS1_IJS6_S3_NS2_ILi128EEENS2_ILi0EEEEEEEEDaRKT_RKT0_RKT1_ENKUlRKT_RKT0_E_clIS3_S6_EEDaSM_SP_) ;  /* 0xfffff5a000007944 */ /* 0x022fea0003c3ffff */
[----:B------:R-:W-:Y:S02]  /*101f0*/  MOV R6, 0x10210 ;  /* 0x0001021000067802 */ /* 0x000fe40000000f00 */
[----:B------:R-:W-:Y:S05]  /*10200*/  CALL.REL.NOINC `($_ZN7cutlass13device_kernelIN5flash19enable_sm80_to_sm89INS1_16FlashAttnBwdSm80INS1_25CollectiveMainloopBwdSm80ILi2ELi2EN4cute5tupleIJNS5_1CILi128EEES8_NS7_ILi64EEEEEENS_10bfloat16_tEfNS_4arch4Sm80ELb0ELb0ELb1ELb0ELb0ELb0ELb0ELb0ELi2ELi4ELi4ELi4ELb0EEENS1_21CollectiveEpilogueBwdISA_SB_SD_Li256ELb0ELb0ELi2EEENS1_19SingleTileSchedulerILb0ELb0ELb0ELi128EEEEEEEEEvNT_6ParamsE$_ZZN4cute7idx2crdIiNS_5tupleIJNS_1CILi32EEENS2_ILi4EEENS2_ILi2EEENS2_ILi1EEEEEENS1_IJS6_S3_NS2_ILi128EEENS2_ILi0EEEEEEEEDaRKT_RKT0_RKT1_ENKUlRKT_RKT0_E_clIS4_S3_EEDaSM_SP_) ;  /* 0xfffff5f000007944 */ /* 0x000fea0003c3ffff */
[----:B------:R1:W-:Y:S01]  /*10210*/  STL [R1+0x1388], R8 ;  /* 0x0013880801007387 */ /* 0x0003e20000100800 */
[----:B------:R-:W-:-:S03]  /*10220*/  MOV R6, 0x10240 ;  /* 0x0001024000067802 */ /* 0x000fc60000000f00 */
[----:B-1----:R-:W-:Y:S05]  /*10230*/  CALL.REL.NOINC `($_ZN7cutlass13device_kernelIN5flash19enable_sm80_to_sm89INS1_16FlashAttnBwdSm80INS1_25CollectiveMainloopBwdSm80ILi2ELi2EN4cute5tupleIJNS5_1CILi128EEES8_NS7_ILi64EEEEEENS_10bfloat16_tEfNS_4arch4Sm80ELb0ELb0ELb1ELb0ELb0ELb0ELb0ELb0ELi2ELi4ELi4ELi4ELb0EEENS1_21CollectiveEpilogueBwdISA_SB_SD_Li256ELb0ELb0ELi2EEENS1_19SingleTileSchedulerILb0ELb0ELb0ELi128EEEEEEEEEvNT_6ParamsE$_ZZN4cute7idx2crdIiNS_5tupleIJNS_1CILi32EEENS2_ILi4EEENS2_ILi2EEENS2_ILi1EEEEEENS1_IJS6_S3_NS2_ILi128EEENS2_ILi0EEEEEEEEDaRKT_RKT0_RKT1_ENKUlRKT_RKT0_E_clIS5_S8_EEDaSM_SP_) ;  /* 0xfffff66000007944 */ /* 0x002fea0003c3ffff */
[----:B------:R1:W-:Y:S01]  /*10240*/  STL [R1+0x1394], R2 ;  /* 0x0013940201007387 */ /* 0x0003e20000100800 */
[----:B------:R-:W-:-:S03]  /*10250*/  MOV R6, 0x10270 ;  /* 0x0001027000067802 */ /* 0x000fc60000000f00 */
[----:B-1----:R-:W-:Y:S05]  /*10260*/  CALL.REL.NOINC `($_ZN7cutlass13device_kernelIN5flash19enable_sm80_to_sm89INS1_16FlashAttnBwdSm80INS1_25CollectiveMainloopBwdSm80ILi2ELi2EN4cute5tupleIJNS5_1CILi128EEES8_NS7_ILi64EEEEEENS_10bfloat16_tEfNS_4arch4Sm80ELb0ELb0ELb1ELb0ELb0ELb0ELb0ELb0ELi2ELi4ELi4ELi4ELb0EEENS1_21CollectiveEpilogueBwdISA_SB_SD_Li256ELb0ELb0ELi2EEENS1_19SingleTileSchedulerILb0ELb0ELb0ELi128EEEEEEEEEvNT_6ParamsE$_ZZN4cute9transformINS_5tupleIJNS_1CILi32EEENS2_ILi4EEENS2_ILi2EEENS2_ILi1EEEEEENS1_IJS6_S3_NS2_ILi128EEENS2_ILi0EEEEEEZNS_7idx2crdIiS7_SA_EEDaRKT_RKT0_RKT1_EUlRKT_RKT0_E_EEDaSE_SH_OSI_ENKUlDpSN_E_clIJiiiS9_EEEDaST_) ;  /* 0xfffff75000007944 */ /* 0x002fea0003c3ffff */
[----:B------:R-:W-:Y:S02]  /*10270*/  MOV R6, 0x10290 ;  /* 0x0001029000067802 */ /* 0x000fe40000000f00 */
[----:B--2--5:R-:W-:Y:S05]  /*10280*/  CALL.REL.NOINC `($_ZN7cutlass13device_kernelIN5flash19enable_sm80_to_sm89INS1_16FlashAttnBwdSm80INS1_25CollectiveMainloopBwdSm80ILi2ELi2EN4cute5tupleIJNS5_1CILi128EEES8_NS7_ILi64EEEEEENS_10bfloat16_tEfNS_4arch4Sm80ELb0ELb0ELb1ELb0ELb0ELb0ELb0ELb0ELi2ELi4ELi4ELi4ELb0EEENS1_21CollectiveEpilogueBwdISA_SB_SD_Li256ELb0ELb0ELi2EEENS1_19SingleTileSchedulerILb0ELb0ELb0ELi128EEEEEEEEEvNT_6ParamsE$_ZZN4cute7crd2crdINS_5tupleIJiiiNS_1CILi0EEEEEENS1_IJNS2_ILi32EEENS2_ILi4EEENS2_ILi2EEENS2_ILi1EEEEEENS1_IJS8_S8_S8_S8_EEEEEDaRKT_RKT0_RKT1_ENKUlRKT_RKT0_RKT1_E_clIiS5_S8_EEDaSM_SP_SS_) ;  /* 0xffffea8000007944 */ /* 0x024fea0003c3ffff */
[----:B------:R-:W-:Y:S02]  /*10290*/  MOV R10, R2 ;  /* 0x00000002000a7202 */ /* 0x000fe40000000f00 */
[----:B------:R-:W-:Y:S02]  /*102a0*/  MOV R2, 0x102c0 ;  /* 0x000102c000027802 */ /* 0x000fe40000000f00 */
[----:B------:R-:W-:Y:S05]  /*102b0*/  CALL.REL.NOINC `($_ZN7cutlass13device_kernelIN5flash19enable_sm80_to_sm89INS1_16FlashAttnBwdSm80INS1_25CollectiveMainloopBwdSm80ILi2ELi2EN4cute5tupleIJNS5_1CILi128EEES8_NS7_ILi64EEEEEENS_10bfloat16_tEfNS_4arch4Sm80ELb0ELb0ELb1ELb0ELb0ELb0ELb0ELb0ELi2ELi4ELi4ELi4ELb0EEENS1_21CollectiveEpilogueBwdISA_SB_SD_Li256ELb0ELb0ELi2EEENS1_19SingleTileSchedulerILb0ELb0ELb0ELi128EEEEEEEEEvNT_6ParamsE$_ZZN4cute7crd2crdINS_5tupleIJiiiNS_1CILi0EEEEEENS1_IJNS2_ILi32EEENS2_ILi4EEENS2_ILi2EEENS2_ILi1EEEEEENS1_IJS8_S8_S8_S8_EEEEEDaRKT_RKT0_RKT1_ENKUlRKT_RKT0_RKT1_E_clIiS6_S8_EEDaSM_SP_SS_) ;  /* 0xffffea8000007944 */ /* 0x000fea0003c3ffff */
[----:B------:R1:W-:Y:S01]  /*102c0*/  STL [R1+0x1388], R3 ;  /* 0x0013880301007387 */ /* 0x0003e20000100800 */
[----:B------:R-:W-:-:S03]  /*102d0*/  MOV R2, 0x102f0 ;  /* 0x000102f000027802 */ /* 0x000fc60000000f00 */
[----:B-1----:R-:W-:Y:S05]  /*102e0*/  CALL.REL.NOINC `($_ZN7cutlass13device_kernelIN5flash19enable_sm80_to_sm89INS1_16FlashAttnBwdSm80INS1_25CollectiveMainloopBwdSm80ILi2ELi2EN4cute5tupleIJNS5_1CILi128EEES8_NS7_ILi64EEEEEENS_10bfloat16_tEfNS_4arch4Sm80ELb0ELb0ELb1ELb0ELb0ELb0ELb0ELb0ELi2ELi4ELi4ELi4ELb0EEENS1_21CollectiveEpilogueBwdISA_SB_SD_Li256ELb0ELb0ELi2EEENS1_19SingleTileSchedulerILb0ELb0ELb0ELi128EEEEEEEEEvNT_6ParamsE$_ZZN4cute7crd2crdINS_5tupleIJiiiNS_1CILi0EEEEEENS1_IJNS2_ILi32EEENS2_ILi4EEENS2_ILi2EEENS2_ILi1EEEEEENS1_IJS8_S8_S8_S8_EEEEEDaRKT_RKT0_RKT1_ENKUlRKT_RKT0_RKT1_E_clIiS7_S8_EEDaSM_SP_SS_) ;  /* 0xffffea8000007944 */ /* 0x002fea0003c3ffff */
[----:B------:R1:W-:Y:S01]  /*102f0*/  STL [R1+0x1394], R5 ;  /* 0x0013940501007387 */ /* 0x0003e20000100800 */
[----:B------:R-:W-:-:S03]  /*10300*/  MOV R6, 0x10320 ;  /* 0x0001032000067802 */ /* 0x000fc60000000f00 */
[----:B-1----:R-:W-:Y:S05]  /*10310*/  CALL.REL.NOINC `($_ZN7cutlass13device_kernelIN5flash19enable_sm80_to_sm89INS1_16FlashAttnBwdSm80INS1_25CollectiveMainloopBwdSm80ILi2ELi2EN4cute5tupleIJNS5_1CILi128EEES8_NS7_ILi64EEEEEENS_10bfloat16_tEfNS_4arch4Sm80ELb0ELb0ELb1ELb0ELb0ELb0ELb0ELb0ELi2ELi4ELi4ELi4ELb0EEENS1_21CollectiveEpilogueBwdISA_SB_SD_Li256ELb0ELb0ELi2EEENS1_19SingleTileSchedulerILb0ELb0ELb0ELi128EEEEEEEEEvNT_6ParamsE$_ZZN4cute9transformINS_5tupleIJiiiNS_1CILi0EEEEEENS1_IJNS2_ILi32EEENS2_ILi4EEENS2_ILi2EEENS2_ILi1EEEEEENS1_IJS8_S8_S8_S8_EEEZNS_7crd2crdIS4_S9_SA_EEDaRKT_RKT0_RKT1_EUlRKT_RKT0_RKT1_E_EEDaSE_SH_SK_OT2_ENKUlDpSN_E_clIJiiiS3_EEEDaSX_) ;  /* 0xfffff84000007944 */ /* 0x002fea0003c3ffff */
[----:B-----5:R1:W-:Y:S01]  /*10320*/  STL [R1+0x13a8], R8 ;  /* 0x0013a80801007387 */ /* 0x0203e20000100800 */
[----:B------:R-:W-:Y:S01]  /*10330*/  IADD3 R14, R7, 0x30, RZ ;  /* 0x00000030070e7810 */ /* 0x000fe20007ffe0ff */
[----:B------:R-:W-:Y:S01]  /*10340*/  IMAD.MOV.U32 R5, RZ, RZ, R2 ;  /* 0x000000ffff057224 */ /* 0x000fe200078e0002 */
[----:B------:R-:W-:Y:S01]  /*10350*/  MOV R6, 0x103a0 ;  /* 0x000103a000067802 */ /* 0x000fe20000000f00 */
[----:B------:R1:W-:Y:S01]  /*10360*/  STL.U8 [R1+0x139c], RZ ;  /* 0x00139cff01007387 */ /* 0x0003e20000100000 */
[----:B------:R-:W-:-:S03]  /*10370*/  IMAD.MOV.U32 R17, RZ, RZ, RZ ;  /* 0x000000ffff117224 */ /* 0x000fc600078e00ff */
[----:B------:R1:W-:Y:S04]  /*10380*/  STL.64 [R1+0x13a0], R2 ;  /* 0x0013a00201007387 */ /* 0x0003e80000100a00 */
[----:B-12---:R-:W-:Y:S05]  /*10390*/  CALL.REL.NOINC `($_ZN7cutlass13device_kernelIN5flash19enable_sm80_to_sm89INS1_16FlashAttnBwdSm80INS1_25CollectiveMainloopBwdSm80ILi2ELi2EN4cute5tupleIJNS5_1CILi128EEES8_NS7_ILi64EEEEEENS_10bfloat16_tEfNS_4arch4Sm80ELb0ELb0ELb1ELb0ELb0ELb0ELb0ELb0ELi2ELi4ELi4ELi4ELb0EEENS1_21CollectiveEpilogueBwdISA_SB_SD_Li256ELb0ELb0ELi2EEENS1_19SingleTileSchedulerILb0ELb0ELb0ELi128EEEEEEEEEvNT_6ParamsE$_ZN4cute3eso3ESOILb1ELb0EJNS_6LayoutINS_5tupleIJNS3_IJNS3_IJNS_1CILi4EEENS4_ILi8EEEEEENS3_IJS5_NS4_ILi2EEEEEEEEENS3_IJNS3_IJS8_S8_EEENS3_IJS8_S6_EEEEEEEEENS3_IJNS3_IJNS3_IJNS_11ScaledBasisIS8_JLi1EEEENSF_INS4_ILi1EEEJLi0EEEEEEENS3_IJNSF_INS4_ILi16EEEJLi0EEEENSF_IS6_JLi1EEEEEEEEEENS3_IJNS3_IJNSF_ISH_JLi1EEEENSF_IS6_JLi0EEEEEEENS3_IJNSF_INS4_ILi64EEEJLi0EEEENSF_ISK_JLi1EEEEEEEEEEEEEEENS_10ViewEngineINS_23ArithmeticTupleIteratorINS_15ArithmeticTupleIJNS4_ILi0EEES12_EEEEEEEEEC2ERKSY_RKS15_) ;  /* 0xffff896000007944 */ /* 0x006fea0003c3ffff */
[----:B------:R-:W-:Y:S01]  /*103a0*/  IMAD.MOV.U32 R10, RZ, RZ, R3 ;  /* 0x000000ffff0a7224 */ /* 0x000fe200078e0003 */
[----:B-1----:R-:W-:Y:S01]  /*103b0*/  IADD3 R2, R7, 0x28, RZ ;  /* 0x0000002807027810 */ /* 0x002fe20007ffe0ff */
[----:B------:R-:W-:Y:S01]  /*103c0*/  IMAD.MOV.U32 R3, RZ, RZ, R15 ;  /* 0x000000ffff037224 */ /* 0x000fe200078e000f */
[----:B------:R-:W-:Y:S02]  /*103d0*/  MOV R8, 0x103f0 ;  /* 0x000103f000087802 */ /* 0x000fe40000000f00 */
[----:B------:R-:W-:Y:S05]  /*103e0*/  CALL.REL.NOINC `($_ZN7cutlass13device_kernelIN5flash19enable_sm80_to_sm89INS1_16FlashAttnBwdSm80INS1_25CollectiveMainloopBwdSm80ILi2ELi2EN4cute5tupleIJNS5_1CILi128EEES8_NS7_ILi64EEEEEENS_10bfloat16_tEfNS_4arch4Sm80ELb0ELb0ELb1ELb0ELb0ELb0ELb0ELb0ELi2ELi4ELi4ELi4ELb0EEENS1_21CollectiveEpilogueBwdISA_SB_SD_Li256ELb0ELb0ELi2EEENS1_19SingleTileSchedulerILb0ELb0ELb0ELi128EEEEEEEEEvNT_6ParamsE$_ZN4cute3eso3ESOILb0ELb0EJiiEEC2ERKiS4_) ;  /* 0xffff640000007944 */ /* 0x000fea0003c3ffff */
[----:B-1----:R-:W2:Y:S01]  /*103f0*/  LDL.64 R2, [R1+0x1388] ;  /* 0x0013880001027983 */ /* 0x002ea20000100a00 */
[----:B------:R-:W-:-:S03]  /*10400*/  MOV R6, 0x10440 ;  /* 0x0001044000067802 */ /* 0x000fc60000000f00 */
[----:B--2---:R1:W-:Y:S04]  /*10410*/  STL [R1+0x1394], R2 ;  /* 0x0013940201007387 */ /* 0x0043e80000100800 */
[----:B------:R1:W-:Y:S02]  /*10420*/  STL [R1+0x1398], R3 ;  /* 0x0013980301007387 */ /* 0x0003e40000100800 */
[----:B-1----:R-:W-:Y:S05]  /*10430*/  CALL.REL.NOINC `($_ZN7cutlass13device_kernelIN5flash19enable_sm80_to_sm89INS1_16FlashAttnBwdSm80INS1_25CollectiveMainloopBwdSm80ILi2ELi2EN4cute5tupleIJNS5_1CILi128EEES8_NS7_ILi64EEEEEENS_10bfloat16_tEfNS_4arch4Sm80ELb0ELb0ELb1ELb0ELb0ELb0ELb0ELb0ELi2ELi4ELi4ELi4ELb0EEENS1_21CollectiveEpilogueBwdISA_SB_SD_Li256ELb0ELb0ELi2EEENS1_19SingleTileSchedulerILb0ELb0ELb0ELi128EEEEEEEEEvNT_6ParamsE$_ZN4cute3eso3ESOILb0ELb0EJiNS_5tupleIJiiEEEEEC2ERKiRKS3_) ;  /* 0xffff631000007944 */ /* 0x002fea0003c3ffff */
[----:B-1----:R1:W5:Y:S04]  /*10440*/  LDL R5, [R1+0x1390] ;  /* 0x0013900001057983 */ /* 0x0023680000100800 */
[----:B------:R1:W5:Y:S01]  /*10450*/  LDL.64 R2, [R1+0x1388] ;  /* 0x0013880001027983 */ /* 0x0003620000100a00 */
[----:B------:R-:W-:-:S03]  /*10460*/  MOV R6, 0x10480 ;  /* 0x0001048000067802 */ /* 0x000fc60000000f00 */
[----:B-1---5:R-:W-:Y:S05]  /*10470*/  CALL.REL.NOINC `($_ZN7cutlass13device_kernelIN5flash19enable_sm80_to_sm89INS1_16FlashAttnBwdSm80INS1_25CollectiveMainloopBwdSm80ILi2ELi2EN4cute5tupleIJNS5_1CILi128EEES8_NS7_ILi64EEEEEENS_10bfloat16_tEfNS_4arch4Sm80ELb0ELb0ELb1ELb0ELb0ELb0ELb0ELb0ELi2ELi4ELi4ELi4ELb0EEENS1_21CollectiveEpilogueBwdISA_SB_SD_Li256ELb0ELb0ELi2EEENS1_19SingleTileSchedulerILb0ELb0ELb0ELi128EEEEEEEEEvNT_6ParamsE$_ZN4cute3eso3ESOILb0ELb1EJNS_5tupleIJiNS2_IJiiEEEEEENS2_IJNS_10UnderscoreENS2_IJS5_S5_EEEEEEEEC2ERKS4_RKS7_) ;  /* 0xffff694000007944 */ /* 0x022fea0003c3ffff */
[----:B-1----:R-:W2:Y:S04]  /*10480*/  LDL.64 R4, [R1+0x1388] ;  /* 0x0013880001047983 */ /* 0x002ea80000100a00 */
[----:B------:R1:W5:Y:S01]  /*10490*/  LDL R56, [R1+0x1390] ;  /* 0x0013900001387983 */ /* 0x0003620000100800 */
[----:B------:R-:W-:Y:S01]  /*104a0*/  IMAD.MOV.U32 R2, RZ, RZ, R15 ;  /* 0x000000ffff027224 */ /* 0x000fe200078e000f */
[----:B------:R-:W-:-:S02]  /*104b0*/  MOV R10, 0x10530 ;  /* 0x00010530000a7802 */ /* 0x000fc40000000f00 */
[----:B--2---:R-:W-:-:S04]  /*104c0*/  SHF.R.S32.HI R3, RZ, 0x1f, R4 ;  /* 0x0000001fff037819 */ /* 0x004fc80000011404 */
[----:B------:R-:W-:-:S04]  /*104d0*/  LEA.HI R6, R3, R4, RZ, 0x2 ;  /* 0x0000000403067211 */ /* 0x000fc800078f10ff */
[----:B------:R-:W-:-:S05]  /*104e0*/  LOP3.LUT R3, R6, 0x7ffffffc, RZ, 0xc0, !PT ;  /* 0x7ffffffc06037812 */ /* 0x000fca00078ec0ff */
[----:B------:R-:W-:Y:S01]  /*104f0*/  IMAD.IADD R3, R4, 0x1, -R3 ;  /* 0x0000000104037824 */ /* 0x000fe200078e0a03 */
[----:B------:R-:W-:-:S03]  /*10500*/  SHF.R.S32.HI R4, RZ, 0x2, R6 ;  /* 0x00000002ff047819 */ /* 0x000fc60000011406 */
[----:B------:R-:W-:Y:S02]  /*10510*/  IMAD.SHL.U32 R3, R3, 0x2, RZ ;  /* 0x0000000203037824 */ /* 0x000fe400078e00ff */
[----:B-1---5:R-:W-:Y:S05]  /*10520*/  CALL.REL.NOINC `($_ZN7cutlass13device_kernelIN5flash19enable_sm80_to_sm89INS1_16FlashAttnBwdSm80INS1_25CollectiveMainloopBwdSm80ILi2ELi2EN4cute5tupleIJNS5_1CILi128EEES8_NS7_ILi64EEEEEENS_10bfloat16_tEfNS_4arch4Sm80ELb0ELb0ELb1ELb0ELb0ELb0ELb0ELb0ELi2ELi4ELi4ELi4ELb0EEENS1_21CollectiveEpilogueBwdISA_SB_SD_Li256ELb0ELb0ELi2EEENS1_19SingleTileSchedulerILb0ELb0ELb0ELi128EEEEEEEEEvNT_6ParamsE$_ZN4cute5tupleIJiEEC2ERKi) ;  /* 0xffffa7a000007944 */ /* 0x022fea0003c3ffff */
[----:B------:R1:W5:Y:S01]  /*10530*/  LDL R6, [R1+0x1388] ;  /* 0x0013880001067983 */ /* 0x0003620000100800 */
[----:B------:R-:W-:Y:S01]  /*10540*/  IMAD.MOV.U32 R3, RZ, RZ, R4 ;  /* 0x000000ffff037224 */ /* 0x000fe200078e0004 */
[----:B------:R-:W-:Y:S02]  /*10550*/  MOV R2, R15 ;  /* 0x0000000f00027202 */ /* 0x000fe40000000f00 */
        /* <DEDUP_REMOVED lines=9> */
[----:B------:R-:W-:-:S02]  /*105f0*/  MOV R6, 0x10610 ;  /* 0x0001061000067802 */ /* 0x000fc40000000f00 */
[----:B-1---5:R-:W-:Y:S05]  /*10600*/  CALL.REL.NOINC `($_ZN7cutlass13device_kernelIN5flash19enable_sm80_to_sm89INS1_16FlashAttnBwdSm80INS1_25CollectiveMainloopBwdSm80ILi2ELi2EN4cute5tupleIJNS5_1CILi128EEES8_NS7_ILi64EEEEEENS_10bfloat16_tEfNS_4arch4Sm80ELb0ELb0ELb1ELb0ELb0ELb0ELb0ELb0ELi2ELi4ELi4ELi4ELb0EEENS1_21CollectiveEpilogueBwdISA_SB_SD_Li256ELb0ELb0ELi2EEENS1_19SingleTileSchedulerILb0ELb0ELb0ELi128EEEEEEEEEvNT_6ParamsE$_ZN4cute5tupleIJNS_1CILi0EEEiEEC2ERKS2_RKi) ;  /* 0xffffa5d000007944 */ /* 0x022fea0003c3ffff */
[----:B------:R1:W5:Y:S01]  /*10610*/  LDL R60, [R1+0x1388] ;  /* 0x00138800013c7983 */ /* 0x0003620000100800 */
[----:B------:R-:W-:Y:S01]  /*10620*/  IMAD.MOV.U32 R3, RZ, RZ, R4 ;  /* 0x000000ffff037224 */ /* 0x000fe200078e0004 */
[----:B------:R-:W-:-:S02]  /*10630*/  MOV R2, R7 ;  /* 0x0000000700027202 */ /* 0x000fc40000000f00 */
[----:B------:R-:W-:Y:S02]  /*10640*/  MOV R10, 0x10660 ;  /* 0x00010660000a7802 */ /* 0x000fe40000000f00 */
[----:B-1---5:R-:W-:Y:S05]  /*10650*/  CALL.REL.NOINC `($_ZN7cutlass13device_kernelIN5flash19enable_sm80_to_sm89INS1_16FlashAttnBwdSm80INS1_25CollectiveMainloopBwdSm80ILi2ELi2EN4cute5tupleIJNS5_1CILi128EEES8_NS7_ILi64EEEEEENS_10bfloat16_tEfNS_4arch4Sm80ELb0ELb0ELb1ELb0ELb0ELb0ELb0ELb0ELi2ELi4ELi4ELi4ELb0EEENS1_21CollectiveEpilogueBwdISA_SB_SD_Li256ELb0ELb0ELi2EEENS1_19SingleTileSchedulerILb0ELb0ELb0ELi128EEEEEEEEEvNT_6ParamsE$_ZN4cute5tupleIJiEEC2ERKi) ;  /* 0xffffa67000007944 */ /* 0x022fea0003c3ffff */
[----:B------:R1:W5:Y:S01]  /*10660*/  LDL R3, [R1+0x1380] ;  /* 0x0013800001037983 */ /* 0x0003620000100800 */
[----:B------:R-:W-:Y:S02]  /*10670*/  MOV R2, R15 ;  /* 0x0000000f00027202 */ /* 0x000fe40000000f00 */
[----:B------:R-:W-:Y:S02]  /*10680*/  MOV R10, 0x106a0 ;  /* 0x000106a0000a7802 */ /* 0x000fe40000000f00 */
[----:B-1---5:R-:W-:Y:S05]  /*10690*/  CALL.REL.NOINC `($_ZN7cutlass13device_kernelIN5flash19enable_sm80_to_sm89INS1_16FlashAttnBwdSm80INS1_25CollectiveMainloopBwdSm80ILi2ELi2EN4cute5tupleIJNS5_1CILi128EEES8_NS7_ILi64EEEEEENS_10bfloat16_tEfNS_4arch4Sm80ELb0ELb0ELb1ELb0ELb0ELb0ELb0ELb0ELi2ELi4ELi4ELi4ELb0EEENS1_21CollectiveEpilogueBwdISA_SB_SD_Li256ELb0ELb0ELi2EEENS1_19SingleTileSchedulerILb0ELb0ELb0ELi128EEEEEEEEEvNT_6ParamsE$_ZN4cute5tupleIJiEEC2ERKi) ;  /* 0xffffa63000007944 */ /* 0x022fea0003c3ffff */
[----:B------:R1:W5:Y:S01]  /*106a0*/  LDL R3, [R1+0x1388] ;  /* 0x0013880001037983 */ /* 0x0003620000100800 */
[----:B------:R-:W-:Y:S02]  /*106b0*/  MOV R2, R15 ;  /* 0x0000000f00027202 */ /* 0x000fe40000000f00 */
[----:B------:R-:W-:Y:S02]  /*106c0*/  MOV R6, 0x106e0 ;  /* 0x000106e000067802 */ /* 0x000fe40000000f00 */
[----:B-1---5:R-:W-:Y:S05]  /*106d0*/  CALL.REL.NOINC `($_ZN7cutlass13device_kernelIN5flash19enable_sm80_to_sm89INS1_16FlashAttnBwdSm80INS1_25CollectiveMainloopBwdSm80ILi2ELi2EN4cute5tupleIJNS5_1CILi128EEES8_NS7_ILi64EEEEEENS_10bfloat16_tEfNS_4arch4Sm80ELb0ELb0ELb1ELb0ELb0ELb0ELb0ELb0ELi2ELi4ELi4ELi4ELb0EEENS1_21CollectiveEpilogueBwdISA_SB_SD_Li256ELb0ELb0ELi2EEENS1_19SingleTileSchedulerILb0ELb0ELb0ELi128EEEEEEEEEvNT_6ParamsE$_ZN4cute3eso3ESOILb0ELb1EJiNS_1CILi0EEEEEC2ERKiRKS3_) ;  /* 0xffff68f000007944 */ /* 0x022fea0003c3ffff */
[----:B------:R2:W5:Y:S01]  /*106e0*/  LDL R10, [R1+0x1388] ;  /* 0x00138800010a7983 */ /* 0x0005620000100800 */
[----:B------:R-:W-:-:S03]  /*106f0*/  MOV R4, 0x10720 ;  /* 0x0001072000047802 */ /* 0x000fc60000000f00 */
[----:B------:R2:W-:Y:S04]  /*10700*/  STL [R1+0x1388], R60 ;  /* 0x0013883c01007387 */ /* 0x0005e80000100800 */
[----:B-12--5:R-:W-:Y:S05]  /*10710*/  CALL.REL.NOINC `($_ZN7cutlass13device_kernelIN5flash19enable_sm80_to_sm89INS1_16FlashAttnBwdSm80INS1_25CollectiveMainloopBwdSm80ILi2ELi2EN4cute5tupleIJNS5_1CILi128EEES8_NS7_ILi64EEEEEENS_10bfloat16_tEfNS_4arch4Sm80ELb0ELb0ELb1ELb0ELb0ELb0ELb0ELb0ELi2ELi4ELi4ELi4ELb0EEENS1_21CollectiveEpilogueBwdISA_SB_SD_Li256ELb0ELb0ELi2EEENS1_19SingleTileSchedulerILb0ELb0ELb0ELi128EEEEEEEEEvNT_6ParamsE$_ZZN4cuteplIJNS_1CILi0EEEiEJiEEEDaRKNS_15ArithmeticTupleIJDpT_EEERKNS3_IJDpT0_EEEENKUlDpRKT_E_clIJiiEEEDaSH_) ;  /* 0xfffff78000007944 */ /* 0x026fea0003c3ffff */
[----:B------:R-:W-:Y:S01]  /*10720*/  IMAD.SHL.U32 R3, R5, 0x10, RZ ;  /* 0x0000001005037824 */ /* 0x000fe200078e00ff */
[----:B------:R-:W-:Y:S02]  /*10730*/  MOV R2, R15 ;  /* 0x0000000f00027202 */ /* 0x000fe40000000f00 */
[----:B------:R-:W-:Y:S02]  /*10740*/  MOV R10, 0x10760 ;  /* 0x00010760000a7802 */ /* 0x000fe40000000f00 */
[----:B-1---5:R-:W-:Y:S05]  /*10750*/  CALL.REL.NOINC `($_ZN7cutlass13device_kernelIN5flash19enable_sm80_to_sm89INS1_16FlashAttnBwdSm80INS1_25CollectiveMainloopBwdSm80ILi2ELi2EN4cute5tupleIJNS5_1CILi128EEES8_NS7_ILi64EEEEEENS_10bfloat16_tEfNS_4arch4Sm80ELb0ELb0ELb1ELb0ELb0ELb0ELb0ELb0ELi2ELi4ELi4ELi4ELb0EEENS1_21CollectiveEpilogueBwdISA_SB_SD_Li256ELb0ELb0ELi2EEENS1_19SingleTileSchedulerILb0ELb0ELb0ELi128EEEEEEEEEvNT_6ParamsE$_ZN4cute5tupleIJiEEC2ERKi) ;  /* 0xffffa57000007944 */ /* 0x022fea0003c3ffff */
[----:B------:R1:W5:Y:S01]  /*10760*/  LDL R4, [R1+0x1388] ;  /* 0x0013880001047983 */ /* 0x0003620000100800 */
[----:B------:R-:W-:Y:S01]  /*10770*/  IMAD.SHL.U32 R3, R56, 0x8, RZ ;  /* 0x0000000838037824 */ /* 0x000fe200078e00ff */
        /* <DEDUP_REMOVED lines=20> */
[----:B-1---5:R-:W-:Y:S05]  /*108c0*/  CALL.REL.NOINC `($_ZN7cutlass13device_kernelIN5flash19enable_sm80_to_sm89INS1_16FlashAttnBwdSm80INS1_25CollectiveMainloopBwdSm80ILi2ELi2EN4cute5tupleIJNS5_1CILi128EEES8_NS7_ILi64EEEEEENS_10bfloat16_tEfNS_4arch4Sm80ELb0ELb0ELb1ELb0ELb0ELb0ELb0ELb0ELi2ELi4ELi4ELi4ELb0EEENS1_21CollectiveEpilogueBwdISA_SB_SD_Li256ELb0ELb0ELi2EEENS1_19SingleTileSchedulerILb0ELb0ELb0ELi128EEEEEEEEEvNT_6ParamsE$_ZN4cute5tupleIJNS_1CILi0EEEiEEC2ERKS2_RKi) ;  /* 0xffffa31000007944 */ /* 0x022fea0003c3ffff */
[----:B------:R1:W5:Y:S01]  /*108d0*/  LDL R56, [R1+0x1388] ;  /* 0x0013880001387983 */ /* 0x0003620000100800 */
[----:B------:R-:W-:Y:S01]  /*108e0*/  IMAD.MOV.U32 R3, RZ, RZ, R4 ;  /* 0x000000ffff037224 */ /* 0x000fe200078e0004 */
[----:B------:R-:W-:Y:S02]  /*108f0*/  MOV R2, R15 ;  /* 0x0000000f00027202 */ /* 0x000fe40000000f00 */
[----:B------:R-:W-:-:S02]  /*10900*/  MOV R6, 0x10920 ;  /* 0x0001092000067802 */ /* 0x000fc40000000f00 */
[----:B-1---5:R-:W-:Y:S05]  /*10910*/  CALL.REL.NOINC `($_ZN7cutlass13device_kernelIN5flash19enable_sm80_to_sm89INS1_16FlashAttnBwdSm80INS1_25CollectiveMainloopBwdSm80ILi2ELi2EN4cute5tupleIJNS5_1CILi128EEES8_NS7_ILi64EEEEEENS_10bfloat16_tEfNS_4arch4Sm80ELb0ELb0ELb1ELb0ELb0ELb0ELb0ELb0ELi2ELi4ELi4ELi4ELb0EEENS1_21CollectiveEpilogueBwdISA_SB_SD_Li256ELb0ELb0ELi2EEENS1_19SingleTileSchedulerILb0ELb0ELb0ELi128EEEEEEEEEvNT_6ParamsE$_ZN4cute3eso3ESOILb0ELb1EJiNS_1CILi0EEEEEC2ERKiRKS3_) ;  /* 0xffff66b000007944 */ /* 0x022fea0003c3ffff */
[----:B------:R2:W5:Y:S01]  /*10920*/  LDL R10, [R1+0x1388] ;  /* 0x00138800010a7983 */ /* 0x0005620000100800 */
[----:B------:R-:W-:-:S02]  /*10930*/  MOV R11, R15 ;  /* 0x0000000f000b7202 */ /* 0x000fc40000000f00 */
[----:B------:R-:W-:Y:S01]  /*10940*/  MOV R94, 0x10970 ;  /* 0x00010970005e7802 */ /* 0x000fe20000000f00 */
[----:B------:R2:W-:Y:S04]  /*10950*/  STL [R1+0x1388], R56 ;  /* 0x0013883801007387 */ /* 0x0005e80000100800 */
[----:B-12--5:R-:W-:Y:S05]  /*10960*/  CALL.REL.NOINC `($_ZN7cutlass13device_kernelIN5flash19enable_sm80_to_sm89INS1_16FlashAttnBwdSm80INS1_25CollectiveMainloopBwdSm80ILi2ELi2EN4cute5tupleIJNS5_1CILi128EEES8_NS7_ILi64EEEEEENS_10bfloat16_tEfNS_4arch4Sm80ELb0ELb0ELb1ELb0ELb0ELb0ELb0ELb0ELi2ELi4ELi4ELi4ELb0EEENS1_21CollectiveEpilogueBwdISA_SB_SD_Li256ELb0ELb0ELi2EEENS1_19SingleTileSchedulerILb0ELb0ELb0ELi128EEEEEEEEEvNT_6ParamsE$_ZZN4cuteplIJiEJNS_1CILi0EEEiEEEDaRKNS_15ArithmeticTupleIJDpT_EEERKNS3_IJDpT0_EEEENKUlDpRKT_E_clIJiiEEEDaSH_) ;  /* 0xfffff63000007944 */ /* 0x026fea0003c3ffff */
[----:B-----5:R-:W-:Y:S01]  /*10970*/  IMAD.IADD R6, R3, 0x1, R19 ;  /* 0x0000000103067824 */ /* 0x020fe200078e0213 */
[----:B------:R-:W-:Y:S02]  /*10980*/  IADD3 R10, R18, R2, RZ ;  /* 0x00000002120a7210 */ /* 0x000fe40007ffe0ff */
[----:B------:R-:W-:Y:S02]  /*10990*/  MOV R4, 0x109c0 ;  /* 0x000109c000047802 */ /* 0x000fe40000000f00 */
[----:B------:R2:W-:Y:S04]  /*109a0*/  STL [R1+0x1388], R6 ;  /* 0x0013880601007387 */ /* 0x0005e80000100800 */
[----:B-12---:R-:W-:Y:S05]  /*109b0*/  CALL.REL.NOINC `($_ZN7cutlass13device_kernelIN5flash19enable_sm80_to_sm89INS1_16FlashAttnBwdSm80INS1_25CollectiveMainloopBwdSm80ILi2ELi2EN4cute5tupleIJNS5_1CILi128EEES8_NS7_ILi64EEEEEENS_10bfloat16_tEfNS_4arch4Sm80ELb0ELb0ELb1ELb0ELb0ELb0ELb0ELb0ELi2ELi4ELi4ELi4ELb0EEENS1_21CollectiveEpilogueBwdISA_SB_SD_Li256ELb0ELb0ELi2EEENS1_19SingleTileSchedulerILb0ELb0ELb0ELi128EEEEEEEEEvNT_6ParamsE$_ZZN4cuteplIJiiEJiiEEEDaRKNS_15ArithmeticTupleIJDpT_EEERKNS1_IJDpT0_EEEENKUlDpRKT_E_clIJiiEEEDaSF_) ;  /* 0xfffff6e000007944 */ /* 0x006fea0003c3ffff */
[----:B-----5:R2:W-:Y:S01]  /*109c0*/  STL [R1+0x1388], R11 ;  /* 0x0013880b01007387 */ /* 0x0205e20000100800 */
[----:B------:R-:W-:-:S03]  /*109d0*/  MOV R4, 0x109f0 ;  /* 0x000109f000047802 */ /* 0x000fc60000000f00 */
[----:B-12---:R-:W-:Y:S05]  /*109e0*/  CALL.REL.NOINC `($_ZN7cutlass13device_kernelIN5flash19enable_sm80_to_sm89INS1_16FlashAttnBwdSm80INS1_25CollectiveMainloopBwdSm80ILi2ELi2EN4cute5tupleIJNS5_1CILi128EEES8_NS7_ILi64EEEEEENS_10bfloat16_tEfNS_4arch4Sm80ELb0ELb0ELb1ELb0ELb0ELb0ELb0ELb0ELi2ELi4ELi4ELi4ELb0EEENS1_21CollectiveEpilogueBwdISA_SB_SD_Li256ELb0ELb0ELi2EEENS1_19SingleTileSchedulerILb0ELb0ELb0ELi128EEEEEEEEEvNT_6ParamsE$_ZZN4cuteplIJiiEJNS_1CILi0EEES2_EEEDaRKNS_15ArithmeticTupleIJDpT_EEERKNS3_IJDpT0_EEEENKUlDpRKT_E_clIJiiEEEDaSH_) ;  /* 0xfffff63000007944 */ /* 0x006fea0003c3ffff */
[----:B------:R-:W-:Y:S02]  /*109f0*/  MOV R6, 0x10a10 ;  /* 0x00010a1000067802 */ /* 0x000fe40000000f00 */
[----:B-1---5:R-:W-:Y:S05]  /*10a00*/  CALL.REL.NOINC `($_ZN7cutlass13device_kernelIN5flash19enable_sm80_to_sm89INS1_16FlashAttnBwdSm80INS1_25CollectiveMainloopBwdSm80ILi2ELi2EN4cute5tupleIJNS5_1CILi128EEES8_NS7_ILi64EEEEEENS_10bfloat16_tEfNS_4arch4Sm80ELb0ELb0ELb1ELb0ELb0ELb0ELb0ELb0ELi2ELi4ELi4ELi4ELb0EEENS1_21CollectiveEpilogueBwdISA_SB_SD_Li256ELb0ELb0ELi2EEENS1_19SingleTileSchedulerILb0ELb0ELb0ELi128EEEEEEEEEvNT_6ParamsE$_ZN4cute3eso3ESOILb1ELb0EJNS_6LayoutINS_5tupleIJNS3_IJNS_1CILi2EEES5_EEES5_NS4_ILi8EEEEEENS3_IJNS3_IJNS_11ScaledBasisINS4_ILi1EEEJLi1EEEENS9_IS7_JLi0EEEEEEENS9_INS4_ILi64EEEJLi0EEEENS9_INS4_ILi16EEEJLi1EEEEEEEEENS_15ArithmeticTupleIJiiEEEEEC2ERKSJ_RKSL_) ;  /* 0xffff8bf000007944 */ /* 0x022fea0003c3ffff */
[----:B------:R-:W2:Y:S01]  /*10a10*/  LDL.64 R10, [R1+0x1388] ;  /* 0x00138800010a7983 */ /* 0x000ea20000100a00 */
[----:B-1----:R-:W-:-:S03]  /*10a20*/  MOV R4, 0x10a50 ;  /* 0x00010a5000047802 */ /* 0x002fc60000000f00 */
[----:B--2---:R1:W-:Y:S04]  /*10a30*/  STL [R1+0x1388], R11 ;  /* 0x0013880b01007387 */ /* 0x0043e80000100800 */
[----:B-1----:R-:W-:Y:S05]  /*10a40*/  CALL.REL.NOINC `($_ZN7cutlass13device_kernelIN5flash19enable_sm80_to_sm89INS1_16FlashAttnBwdSm80INS1_25CollectiveMainloopBwdSm80ILi2ELi2EN4cute5tupleIJNS5_1CILi128EEES8_NS7_ILi64EEEEEENS_10bfloat16_tEfNS_4arch4Sm80ELb0ELb0ELb1ELb0ELb0ELb0ELb0ELb0ELi2ELi4ELi4ELi4ELb0EEENS1_21CollectiveEpilogueBwdISA_SB_SD_Li256ELb0ELb0ELi2EEENS1_19SingleTileSchedulerILb0ELb0ELb0ELi128EEEEEEEEEvNT_6ParamsE$_ZZN4cuteplIJNS_1CILi0EEES2_EJiiEEEDaRKNS_15ArithmeticTupleIJDpT_EEERKNS3_IJDpT0_EEEENKUlDpRKT_E_clIJiiEEEDaSH_) ;  /* 0xfffff36000007944 */ /* 0x002fea0003c3ffff */
[----:B------:R-:W-:Y:S02]  /*10a50*/  MOV R6, 0x10a70 ;  /* 0x00010a7000067802 */ /* 0x000fe40000000f00 */
[----:B-1---5:R-:W-:Y:S05]  /*10a60*/  CALL.REL.NOINC `($_ZN7cutlass13device_kernelIN5flash19enable_sm80_to_sm89INS1_16FlashAttnBwdSm80INS1_25CollectiveMainloopBwdSm80ILi2ELi2EN4cute5tupleIJNS5_1CILi128EEES8_NS7_ILi64EEEEEENS_10bfloat16_tEfNS_4arch4Sm80ELb0ELb0ELb1ELb0ELb0ELb0ELb0ELb0ELi2ELi4ELi4ELi4ELb0EEENS1_21CollectiveEpilogueBwdISA_SB_SD_Li256ELb0ELb0ELi2EEENS1_19SingleTileSchedulerILb0ELb0ELb0ELi128EEEEEEEEEvNT_6ParamsE$_ZN4cute3eso3ESOILb1ELb0EJNS_6LayoutINS_5tupleIJNS3_IJNS_1CILi2EEES5_EEES5_NS4_ILi8EEEEEENS3_IJNS3_IJNS_11ScaledBasisINS4_ILi1EEEJLi1EEEENS9_IS7_JLi0EEEEEEENS9_INS4_ILi64EEEJLi0EEEENS9_INS4_ILi16EEEJLi1EEEEEEEEENS_10ViewEngineINS_23ArithmeticTupleIteratorINS_15ArithmeticTupleIJiiEEEEEEEEEC2ERKSJ_RKSP_) ;  /* 0xffff8b3000007944 */ /* 0x022fea0003c3ffff */
[----:B-1----:R1:W5:Y:S01]  /*10a70*/  LDL.64 R2, [R1+0x1388] ;  /* 0x0013880001027983 */ /* 0x0023620000100a00 */
[----:B------:R-:W-:Y:S02]  /*10a80*/  MOV R65, R55 ;  /* 0x0000003700417202 */ /* 0x000fe40000000f00 */
[----:B------:R-:W-:Y:S02]  /*10a90*/  MOV R10, 0x10ab0 ;  /* 0x00010ab0000a7802 */ /* 0x000fe40000000f00 */
[----:B-1---5:R-:W-:Y:S05]  /*10aa0*/  CALL.REL.NOINC `($_ZN7cutlass13device_kernelIN5flash19enable_sm80_to_sm89INS1_16FlashAttnBwdSm80INS1_25CollectiveMainloopBwdSm80ILi2ELi2EN4cute5tupleIJNS5_1CILi128EEES8_NS7_ILi64EEEEEENS_10bfloat16_tEfNS_4arch4Sm80ELb0ELb0ELb1ELb0ELb0ELb0ELb0ELb0ELi2ELi4ELi4ELi4ELb0EEENS1_21CollectiveEpilogueBwdISA_SB_SD_Li256ELb0ELb0ELi2EEENS1_19SingleTileSchedulerILb0ELb0ELb0ELi128EEEEEEEEEvNT_6ParamsE$_ZN4cute3eso3ESOILb1ELb0EJNS_6LayoutINS_5tupleIJNS3_IJNS_1CILi2EEES5_EEENS3_IJS5_NS4_ILi8EEEEEEEEENS3_IJNS3_IJS5_NS4_ILi4EEEEEENS3_IJNS4_ILi1EEES7_EEEEEEEENS_10ViewEngineIPfEEEEC2ERKSF_RKSI_) ;  /* 0xffff8a0000007944 */ /* 0x022fea0003c3ffff */
[----:B------:R2:W5:Y:S01]  /*10ab0*/  LDL.64 R56, [R1+0x1388] ;  /* 0x0013880001387983 */ /* 0x0005620000100a00 */
[----:B------:R-:W-:-:S03]  /*10ac0*/  MOV R6, 0x10ae0 ;  /* 0x00010ae000067802 */ /* 0x000fc60000000f00 */
[----:B-12--5:R-:W-:Y:S05]  /*10ad0*/  CALL.REL.NOINC `($_ZN7cutlass13device_kernelIN5flash19enable_sm80_to_sm89INS1_16FlashAttnBwdSm80INS1_25CollectiveMainloopBwdSm80ILi2ELi2EN4cute5tupleIJNS5_1CILi128EEES8_NS7_ILi64EEEEEENS_10bfloat16_tEfNS_4arch4Sm80ELb0ELb0ELb1ELb0ELb0ELb0ELb0ELb0ELi2ELi4ELi4ELi4ELb0EEENS1_21CollectiveEpilogueBwdISA_SB_SD_Li256ELb0ELb0ELi2EEENS1_19SingleTileSchedulerILb0ELb0ELb0ELi128EEEEEEEEEvNT_6ParamsE$_ZN4cute3eso3ESOILb1ELb0EJNS_6LayoutINS_5tupleIJNS3_IJNS_1CILi2EEES5_EEENS3_IJS5_NS4_ILi8EEEEEEEEENS3_IJNS3_IJNS_11ScaledBasisIS7_JLi0EEEENSA_INS4_ILi64EEEJLi0EEEEEEENS3_IJNSA_INS4_ILi1EEEJLi1EEEENSA_INS4_ILi16EEEJLi1EEEEEEEEEEEENS_10ViewEngineINS_23ArithmeticTupleIteratorINS_15ArithmeticTupleIJiiEEEEEEEEEC2ERKSL_RKSR_) ;  /* 0xffff897000007944 */ /* 0x026fea0003c3ffff */
[----:B------:R2:W5:Y:S01]  /*10ae0*/  LDL.64 R10, [R1+0x1388] ;  /* 0x00138800010a7983 */ /* 0x0005620000100a00 */
[----:B------:R-:W-:-:S03]  /*10af0*/  MOV R6, 0x10b10 ;  /* 0x00010b1000067802 */ /* 0x000fc60000000f00 */
[----:B-12--5:R-:W-:Y:S05]  /*10b00*/  CALL.REL.NOINC `($_ZN7cutlass13device_kernelIN5flash19enable_sm80_to_sm89INS1_16FlashAttnBwdSm80INS1_25CollectiveMainloopBwdSm80ILi2ELi2EN4cute5tupleIJNS5_1CILi128EEES8_NS7_ILi64EEEEEENS_10bfloat16_tEfNS_4arch4Sm80ELb0ELb0ELb1ELb0ELb0ELb0ELb0ELb0ELi2ELi4ELi4ELi4ELb0EEENS1_21CollectiveEpilogueBwdISA_SB_SD_Li256ELb0ELb0ELi2EEENS1_19SingleTileSchedulerILb0ELb0ELb0ELi128EEEEEEEEEvNT_6ParamsE$_ZN4cute3eso3ESOILb1ELb0EJNS_6LayoutINS_5tupleIJNS3_IJNS3_IJNS_1CILi4EEENS4_ILi8EEEEEENS3_IJS5_NS4_ILi2EEEEEEEEENS3_IJNS3_IJS8_S8_EEENS3_IJS8_S6_EEEEEEEEENS3_IJNS3_IJNS3_IJNS_11ScaledBasisIS8_JLi1EEEENSF_INS4_ILi1EEEJLi0EEEEEEENS3_IJNSF_INS4_ILi16EEEJLi0EEEENSF_IS6_JLi1EEEEEEEEEENS3_IJNS3_IJNSF_ISH_JLi1EEEENSF_IS6_JLi0EEEEEEENS3_IJNSF_INS4_ILi64EEEJLi0EEEENSF_ISK_JLi1EEEEEEEEEEEEEEENS_10ViewEngineINS_23ArithmeticTupleIteratorINS_15ArithmeticTupleIJNS4_ILi0EEES12_EEEEEEEEEC2ERKSY_RKS15_) ;  /* 0xffff81f000007944 */ /* 0x026fea0003c3ffff */
[----:B-1----:R-:W-:Y:S02]  /*10b10*/  MOV R2, 0x10b30 ;  /* 0x00010b3000027802 */ /* 0x002fe40000000f00 */
[----:B------:R-:W-:Y:S05]  /*10b20*/  CALL.REL.NOINC `($_ZN7cutlass13device_kernelIN5flash19enable_sm80_to_sm89INS1_16FlashAttnBwdSm80INS1_25CollectiveMainloopBwdSm80ILi2ELi2EN4cute5tupleIJNS5_1CILi128EEES8_NS7_ILi64EEEEEENS_10bfloat16_tEfNS_4arch4Sm80ELb0ELb0ELb1ELb0ELb0ELb0ELb0ELb0ELi2ELi4ELi4ELi4ELb0EEENS1_21CollectiveEpilogueBwdISA_SB_SD_Li256ELb0ELb0ELi2EEENS1_19SingleTileSchedulerILb0ELb0ELb0ELi128EEEEEEEEEvNT_6ParamsE$_ZN4cute3eso3ESOILb1ELb0EJNS_6LayoutINS_5tupleIJNS3_IJNS_1CILi2EEES5_EEENS3_IJS5_NS4_ILi8EEEEEEEEENS3_IJNS3_IJNS_11ScaledBasisIS7_JLi0EEEENSA_INS4_ILi64EEEJLi0EEEEEEENS3_IJNSA_INS4_ILi1EEEJLi1EEEENSA_INS4_ILi16EEEJLi1EEEEEEEEEEEENS_10ViewEngineINS_23ArithmeticTupleIteratorINS_15ArithmeticTupleIJNS4_ILi0EEESP_EEEEEEEEEC2ERKSL_RKSS_) ;  /* 0xffff88c000007944 */ /* 0x000fea0003c3ffff */
[----:B------:R2:W-:Y:S01]  /*10b30*/  STL [R1+0x1388], R11 ;  /* 0x0013880b01007387 */ /* 0x0005e20000100800 */
[----:B------:R-:W-:-:S03]  /*10b40*/  MOV R4, 0x10b60 ;  /* 0x00010b6000047802 */ /* 0x000fc60000000f00 */
[----:B-12---:R-:W-:Y:S05]  /*10b50*/  CALL.REL.NOINC `($_ZN7cutlass13device_kernelIN5flash19enable_sm80_to_sm89INS1_16FlashAttnBwdSm80INS1_25CollectiveMainloopBwdSm80ILi2ELi2EN4cute5tupleIJNS5_1CILi128EEES8_NS7_ILi64EEEEEENS_10bfloat16_tEfNS_4arch4Sm80ELb0ELb0ELb1ELb0ELb0ELb0ELb0ELb0ELi2ELi4ELi4ELi4ELb0EEENS1_21CollectiveEpilogueBwdISA_SB_SD_Li256ELb0ELb0ELi2EEENS1_19SingleTileSchedulerILb0ELb0ELb0ELi128EEEEEEEEEvNT_6ParamsE$_ZZN4cuteplIJiiEJNS_1CILi0EEES2_EEEDaRKNS_15ArithmeticTupleIJDpT_EEERKNS3_IJDpT0_EEEENKUlDpRKT_E_clIJiiEEEDaSH_) ;  /* 0xfffff4c000007944 */ /* 0x006fea0003c3ffff */
[----:B------:R-:W2:Y:S04]  /*10b60*/  LD.E R59, [R58.64+0x8] ;  /* 0x000008043a3b7980 */ /* 0x000ea8000c101900 */
[----:B------:R3:W-:Y:S01]  /*10b70*/  STL [R1+0x13ac], RZ ;  /* 0x0013acff01007387 */ /* 0x0007e20000100800 */
[----:B--2---:R-:W-:-:S05]  /*10b80*/  IMAD R12, R12, -0x80, R59 ;  /* 0xffffff800c0c7824 */ /* 0x004fca00078e023b */
[----:B---3-5:R-:W-:Y:S02]  /*10b90*/  IADD3 R5, R12, -R3, RZ ;  /* 0x800000030c057210 */ /* 0x028fe40007ffe0ff */
.L_x_944:
[C---:B--2---:R-:W-:Y:S01]  /*10ba0*/  IADD3 R4, R53.reuse, 0x1, RZ ;  /* 0x0000000135047810 */ /* 0x044fe20007ffe0ff */
[----:B------:R-:W-:Y:S01]  /*10bb0*/  IMAD.MOV.U32 R3, RZ, RZ, R53 ;  /* 0x000000ffff037224 */ /* 0x000fe200078e0035 */
[----:B------:R-:W-:Y:S01]  /*10bc0*/  ISETP.GE.U32.AND P1, PT, R53, 0xf, PT ;  /* 0x0000000f3500780c */ /* 0x000fe20003f26070 */
[----:B-1----:R-:W-:Y:S01]  /*10bd0*/  IMAD.MOV.U32 R2, RZ, RZ, R15 ;  /* 0x000000ffff027224 */ /* 0x002fe200078e000f */
[----:B------:R-:W-:Y:S01]  /*10be0*/  MOV R8, 0x10c10 ;  /* 0x00010c1000087802 */ /* 0x000fe20000000f00 */
[----:B------:R-:W-:-:S05]  /*10bf0*/  IMAD.MOV.U32 R53, RZ, RZ, R4 ;  /* 0x000000ffff357224 */ /* 0x000fca00078e0004 */
[----:B-1----:R-:W-:Y:S05]  /*10c00*/  CALL.REL.NOINC `($_ZN7cutlass13device_kernelIN5flash19enable_sm80_to_sm89INS1_16FlashAttnBwdSm80INS1_25CollectiveMainloopBwdSm80ILi2ELi2EN4cute5tupleIJNS5_1CILi128EEES8_NS7_ILi64EEEEEENS_10bfloat16_tEfNS_4arch4Sm80ELb0ELb0ELb1ELb0ELb0ELb0ELb0ELb0ELi2ELi4ELi4ELi4ELb0EEENS1_21CollectiveEpilogueBwdISA_SB_SD_Li256ELb0ELb0ELi2EEENS1_19SingleTileSchedulerILb0ELb0ELb0ELi128EEEEEEEEEvNT_6ParamsE$_ZN4cute3eso3ESOILb1ELb0EJNS_1CILi0EEEiEEC2ERKS3_RKi) ;  /* 0xffff6a7000007944 */ /* 0x002fea0003c3ffff */
[----:B------:R-:W2:Y:S01]  /*10c10*/  LDL R6, [R1+0x1388] ;  /* 0x0013880001067983 */ /* 0x000ea20000100800 */
[----:B-1----:R-:W-:Y:S01]  /*10c20*/  IMAD.MOV.U32 R2, RZ, RZ, R15 ;  /* 0x000000ffff027224 */ /* 0x002fe200078e000f */
[----:B------:R-:W-:Y:S02]  /*10c30*/  MOV R10, 0x10c80 ;  /* 0x00010c80000a7802 */ /* 0x000fe40000000f00 */
[----:B--2---:R-:W-:-:S04]  /*10c40*/  LEA.HI R11, R6, R6, RZ, 0x1 ;  /* 0x00000006060b7211 */ /* 0x004fc800078f08ff */
[----:B------:R-:W-:-:S05]  /*10c50*/  LOP3.LUT R3, R11, 0xfffffffe, RZ, 0xc0, !PT ;  /* 0xfffffffe0b037812 */ /* 0x000fca00078ec0ff */
[----:B------:R-:W-:Y:S02]  /*10c60*/  IMAD.IADD R3, R6, 0x1, -R3 ;  /* 0x0000000106037824 */ /* 0x000fe400078e0a03 */
[----:B------:R-:W-:Y:S05]  /*10c70*/  CALL.REL.NOINC `($_ZN7cutlass13device_kernelIN5flash19enable_sm80_to_sm89INS1_16FlashAttnBwdSm80INS1_25CollectiveMainloopBwdSm80ILi2ELi2EN4cute5tupleIJNS5_1CILi128EEES8_NS7_ILi64EEEEEENS_10bfloat16_tEfNS_4arch4Sm80ELb0ELb0ELb1ELb0ELb0ELb0ELb0ELb0ELi2ELi4ELi4ELi4ELb0EEENS1_21CollectiveEpilogueBwdISA_SB_SD_Li256ELb0ELb0ELi2EEENS1_19SingleTileSchedulerILb0ELb0ELb0ELi128EEEEEEEEEvNT_6ParamsE$_ZN4cute5tupleIJiEEC2ERKi) ;  /* 0xffffa05000007944 */ /* 0x000fea0003c3ffff */
[----:B------:R1:W5:Y:S01]  /*10c80*/  LDL R6, [R1+0x1388] ;  /* 0x0013880001067983 */ /* 0x0003620000100800 */
[----:B------:R-:W-:Y:S01]  /*10c90*/  IMAD.SHL.U32 R3, R11, 0x8, RZ ;  /* 0x000000080b037824 */ /* 0x000fe200078e00ff */
[----:B------:R-:W-:Y:S01]  /*10ca0*/  MOV R10, 0x10ce0 ;  /* 0x00010ce0000a7802 */ /* 0x000fe20000000f00 */
[----:B------:R-:W-:-:S03]  /*10cb0*/  IMAD.MOV.U32 R2, RZ, RZ, R15 ;  /* 0x000000ffff027224 */ /* 0x000fc600078e000f */
[----:B------:R-:W-:Y:S02]  /*10cc0*/  LOP3.LUT R3, R3, 0xfffffff0, RZ, 0xc0, !PT ;  /* 0xfffffff003037812 */ /* 0x000fe400078ec0ff */
        /* <DEDUP_REMOVED lines=18> */
[----:B-1---5:R-:W-:Y:S05]  /*10df0*/  CALL.REL.NOINC `($_ZN7cutlass13device_kernelIN5flash19enable_sm80_to_sm89INS1_16FlashAttnBwdSm80INS1_25CollectiveMainloopBwdSm80ILi2ELi2EN4cute5tupleIJNS5_1CILi128EEES8_NS7_ILi64EEEEEENS_10bfloat16_tEfNS_4arch4Sm80ELb0ELb0ELb1ELb0ELb0ELb0ELb0ELb0ELi2ELi4ELi4ELi4ELb0EEENS1_21CollectiveEpilogueBwdISA_SB_SD_Li256ELb0ELb0ELi2EEENS1_19SingleTileSchedulerILb0ELb0ELb0ELi128EEEEEEEEEvNT_6ParamsE$_ZN4cute5tupleIJNS_1CILi0EEEiEEC2ERKS2_RKi) ;  /* 0xffff9de000007944 */ /* 0x022fea0003c3ffff */
[----:B------:R-:W2:Y:S01]  /*10e00*/  LDL R3, [R1+0x1388] ;  /* 0x0013880001037983 */ /* 0x000ea20000100800 */
[----:B------:R-:W-:Y:S02]  /*10e10*/  MOV R10, 0x10e40 ;  /* 0x00010e40000a7802 */ /* 0x000fe40000000f00 */
[----:B--2---:R-:W-:Y:S02]  /*10e20*/  IADD3 R3, R12, R3, RZ ;  /* 0x000000030c037210 */ /* 0x004fe40007ffe0ff */
[----:B------:R-:W-:Y:S05]  /*10e30*/  CALL.REL.NOINC `($_ZN7cutlass13device_kernelIN5flash19enable_sm80_to_sm89INS1_16FlashAttnBwdSm80INS1_25CollectiveMainloopBwdSm80ILi2ELi2EN4cute5tupleIJNS5_1CILi128EEES8_NS7_ILi64EEEEEENS_10bfloat16_tEfNS_4arch4Sm80ELb0ELb0ELb1ELb0ELb0ELb0ELb0ELb0ELi2ELi4ELi4ELi4ELb0EEENS1_21CollectiveEpilogueBwdISA_SB_SD_Li256ELb0ELb0ELi2EEENS1_19SingleTileSchedulerILb0ELb0ELb0ELi128EEEEEEEEEvNT_6ParamsE$_ZZN4cuteplIJNS_1CILi0EEEiEJS2_iEEEDaRKNS_15ArithmeticTupleIJDpT_EEERKNS3_IJDpT0_EEEENKUlDpRKT_E_clIJS2_iEEEDaSH_) ;  /* 0xffffeff000007944 */ /* 0x000fea0003c3ffff */
[----:B------:R-:W-:Y:S02]  /*10e40*/  MOV R10, 0x10e60 ;  /* 0x00010e60000a7802 */ /* 0x000fe40000000f00 */
[----:B-1---5:R-:W-:Y:S05]  /*10e50*/  CALL.REL.NOINC `($_ZN7cutlass13device_kernelIN5flash19enable_sm80_to_sm89INS1_16FlashAttnBwdSm80INS1_25CollectiveMainloopBwdSm80ILi2ELi2EN4cute5tupleIJNS5_1CILi128EEES8_NS7_ILi64EEEEEENS_10bfloat16_tEfNS_4arch4Sm80ELb0ELb0ELb1ELb0ELb0ELb0ELb0ELb0ELi2ELi4ELi4ELi4ELb0EEENS1_21CollectiveEpilogueBwdISA_SB_SD_Li256ELb0ELb0ELi2EEENS1_19SingleTileSchedulerILb0ELb0ELb0ELi128EEEEEEEEEvNT_6ParamsE$_ZZN4cuteplIJNS_1CILi0EEEEJS2_iEEEDaRKNS_15ArithmeticTupleIJDpT_EEERKNS3_IJDpT0_EEEENKUlDpRKT_E_clIJS2_iEEEDaSH_) ;  /* 0xffffed9000007944 */ /* 0x022fea0003c3ffff */
[----:B------:R-:W-:Y:S02]  /*10e60*/  MOV R10, 0x10e80 ;  /* 0x00010e80000a7802 */ /* 0x000fe40000000f00 */
[----:B-1---5:R-:W-:Y:S05]  /*10e70*/  CALL.REL.NOINC `($_ZN7cutlass13device_kernelIN5flash19enable_sm80_to_sm89INS1_16FlashAttnBwdSm80INS1_25CollectiveMainloopBwdSm80ILi2ELi2EN4cute5tupleIJNS5_1CILi128EEES8_NS7_ILi64EEEEEENS_10bfloat16_tEfNS_4arch4Sm80ELb0ELb0ELb1ELb0ELb0ELb0ELb0ELb0ELi2ELi4ELi4ELi4ELb0EEENS1_21CollectiveEpilogueBwdISA_SB_SD_Li256ELb0ELb0ELi2EEENS1_19SingleTileSchedulerILb0ELb0ELb0ELi128EEEEEEEEEvNT_6ParamsE$_ZZN4cuteplIJNS_1CILi0EEES2_EJS2_iEEEDaRKNS_15ArithmeticTupleIJDpT_EEERKNS3_IJDpT0_EEEENKUlDpRKT_E_clIJS2_iEEEDaSH_) ;  /* 0xffffede000007944 */ /* 0x022fea0003c3ffff */
[----:B-----5:R-:W-:Y:S01]  /*10e80*/  ISETP.GE.AND P2, PT, R2, R5, PT ;  /* 0x000000050200720c */ /* 0x020fe20003f46270 */
[----:B------:R-:W-:-:S12]  /*10e90*/  BSSY B0, `(.L_x_942) ;  /* 0x0000056000007945 */ /* 0x000fd80003800000 */
[----:B------:R-:W-:Y:S05]  /*10ea0*/  @!P2 BRA `(.L_x_943) ;  /* 0x000005400000a947 */ /* 0x000fea0003800000 */
[----:B------:R-:W-:Y:S01]  /*10eb0*/  IMAD.MOV.U32 R3, RZ, RZ, R15 ;  /* 0x000000ffff037224 */ /* 0x000fe200078e000f */
[----:B------:R-:W-:Y:S01]  /*10ec0*/  MOV R10, RZ ;  /* 0x000000ff000a7202 */ /* 0x000fe20000000f00 */
[----:B------:R-:W-:Y:S01]  /*10ed0*/  IMAD.MOV.U32 R2, RZ, RZ, R13 ;  /* 0x000000ffff027224 */ /* 0x000fe200078e000d */
[----:B------:R-:W-:Y:S02]  /*10ee0*/  MOV R8, 0x10f00 ;  /* 0x00010f0000087802 */ /* 0x000fe40000000f00 */
[----:B-1----:R-:W-:Y:S05]  /*10ef0*/  CALL.REL.NOINC `($_ZN7cutlass13device_kernelIN5flash19enable_sm80_to_sm89INS1_16FlashAttnBwdSm80INS1_25CollectiveMainloopBwdSm80ILi2ELi2EN4cute5tupleIJNS5_1CILi128EEES8_NS7_ILi64EEEEEENS_10bfloat16_tEfNS_4arch4Sm80ELb0ELb0ELb1ELb0ELb0ELb0ELb0ELb0ELi2ELi4ELi4ELi4ELb0EEENS1_21CollectiveEpilogueBwdISA_SB_SD_Li256ELb0ELb0ELi2EEENS1_19SingleTileSchedulerILb0ELb0ELb0ELi128EEEEEEEEEvNT_6ParamsE$_ZN4cute3eso3ESOILb0ELb0EJiiEEC2ERKiS4_) ;  /* 0xffff58f000007944 */ /* 0x002fea0003c3ffff */
[----:B-1----:R-:W2:Y:S01]  /*10f00*/  LDL.64 R2, [R1+0x1388] ;  /* 0x0013880001027983 */ /* 0x002ea20000100a00 */
[----:B------:R-:W-:Y:S02]  /*10f10*/  MOV R10, 0x1 ;  /* 0x00000001000a7802 */ /* 0x000fe40000000f00 */
[----:B--2---:R-:W-:Y:S02]  /*10f20*/  LEA.HI R8, R2, R2, RZ, 0x1 ;  /* 0x0000000202087211 */ /* 0x004fe400078f08ff */
[----:B------:R-:W-:Y:S02]  /*10f30*/  LEA.HI R6, R3, R3, RZ, 0x1 ;  /* 0x0000000303067211 */ /* 0x000fe400078f08ff */
[C---:B------:R-:W-:Y:S01]  /*10f40*/  LOP3.LUT R9, R8.reuse, 0x7ffffffe, RZ, 0xc0, !PT ;  /* 0x7ffffffe08097812 */ /* 0x040fe200078ec0ff */
[----:B------:R-:W-:-:S04]  /*10f50*/  IMAD.SHL.U32 R8, R8, 0x2, RZ ;  /* 0x0000000208087824 */ /* 0x000fc800078e00ff */
[----:B------:R-:W-:Y:S01]  /*10f60*/  IMAD.IADD R9, R2, 0x1, -R9 ;  /* 0x0000000102097824 */ /* 0x000fe200078e0a09 */
[----:B------:R-:W-:Y:S02]  /*10f70*/  LOP3.LUT R8, R8, 0xfffffffc, RZ, 0xc0, !PT ;  /* 0xfffffffc08087812 */ /* 0x000fe400078ec0ff */
[C---:B------:R-:W-:Y:S01]  /*10f80*/  LOP3.LUT R2, R6.reuse, 0xfffffffe, RZ, 0xc0, !PT ;  /* 0xfffffffe06027812 */ /* 0x040fe200078ec0ff */
[----:B------:R-:W-:Y:S02]  /*10f90*/  IMAD.SHL.U32 R6, R6, 0x4, RZ ;  /* 0x0000000406067824 */ /* 0x000fe400078e00ff */
[----:B------:R-:W-:-:S03]  /*10fa0*/  IMAD R8, R9, 0x2, R8 ;  /* 0x0000000209087824 */ /* 0x000fc600078e0208 */
[----:B------:R-:W-:Y:S02]  /*10fb0*/  LOP3.LUT R6, R6, 0xfffffff8, RZ, 0xc0, !PT ;  /* 0xfffffff806067812 */ /* 0x000fe400078ec0ff */
[----:B------:R-:W-:Y:S01]  /*10fc0*/  IADD3 R3, R8, R3, -R2 ;  /* 0x0000000308037210 */ /* 0x000fe20007ffe802 */
[----:B------:R-:W-:Y:S01]  /*10fd0*/  IMAD.MOV.U32 R2, RZ, RZ, R13 ;  /* 0x000000ffff027224 */ /* 0x000fe200078e000d */
[----:B------:R-:W-:Y:S02]  /*10fe0*/  MOV R8, 0x11050 ;  /* 0x0001105000087802 */ /* 0x000fe40000000f00 */
[----:B------:R-:W-:Y:S01]  /*10ff0*/  IADD3 R3, R6, R3, RZ ;  /* 0x0000000306037210 */ /* 0x000fe20007ffe0ff */
[----:B------:R-:W-:-:S04]  /*11000*/  IMAD.MOV.U32 R6, RZ, RZ, -0x800000 ;  /* 0xff800000ff067424 */ /* 0x000fc800078e00ff */
[----:B------:R-:W-:-:S04]  /*11010*/  IMAD.WIDE R58, R3, 0x4, R56 ;  /* 0x00000004033a7825 */ /* 0x000fc800078e0238 */
[----:B------:R-:W-:Y:S01]  /*11020*/  IMAD.MOV.U32 R3, RZ, RZ, R15 ;  /* 0x000000ffff037224 */ /* 0x000fe200078e000f */
[----:B------:R1:W-:Y:S04]  /*11030*/  ST.E [R58.64], R6 ;  /* 0x000000063a007985 */ /* 0x0003e8000c101904 */
        /* <DEDUP_REMOVED lines=43> */
[----:B-1----:R-:W2:Y:S02]  /*112f0*/  LDL.64 R2, [R1+0x1388] ;  /* 0x0013880001027983 */ /* 0x002ea40000100a00 */
        /* <DEDUP_REMOVED lines=11> */
[----:B------:R-:W-:-:S04]  /*113b0*/  IMAD.MOV.U32 R2, RZ, RZ, -0x800000 ;  /* 0xff800000ff027424 */ /* 0x000fc800078e00ff */
[----:B------:R-:W-:-:S04]  /*113c0*/  IMAD.IADD R3, R6, 0x1, R3 ;  /* 0x0000000106037824 */ /* 0x000fc800078e0203 */
[----:B------:R-:W-:-:S05]  /*113d0*/  IMAD.WIDE R8, R3, 0x4, R56 ;  /* 0x0000000403087825 */ /* 0x000fca00078e0238 */
[----:B------:R1:W-:Y:S02]  /*113e0*/  ST.E [R8.64], R2 ;  /* 0x0000000208007985 */ /* 0x0003e4000c101904 */
.L_x_943:
[----:B------:R-:W-:Y:S05]  /*113f0*/  BSYNC B0 ;  /* 0x0000000000007941 */ /* 0x000fea0003800000 */
.L_x_942:
[----:B------:R2:W-:Y:S01]  /*11400*/  STL [R1+0x13ac], R4 ;  /* 0x0013ac0401007387 */ /* 0x0005e20000100800 */
[----:B------:R-:W-:Y:S05]  /*11410*/  @!P1 BRA `(.L_x_944) ;  /* 0xfffff78000009947 */ /* 0x000fea000383ffff */
[----:B------:R-:W-:-:S04]  /*11420*/  MOV R53, 0x0 ;  /* 0x0000000000357802 */ /* 0x000fc80000000f00 */
[----:B------:R-:W-:Y:S05]  /*11430*/  RET.REL.NODEC R52 `(_ZN7cutlass13device_kernelIN5flash19enable_sm80_to_sm89INS1_16FlashAttnBwdSm80INS1_25CollectiveMainloopBwdSm80ILi2ELi2EN4cute5tupleIJNS5_1CILi128EEES8_NS7_ILi64EEEEEENS_10bfloat16_tEfNS_4arch4Sm80ELb0ELb0ELb1ELb0ELb0ELb0ELb0ELb0ELi2ELi4ELi4ELi4ELb0EEENS1_21CollectiveEpilogueBwdISA_SB_SD_Li256ELb0ELb0ELi2EEENS1_19SingleTileSchedulerILb0ELb0ELb0ELi128EEEEEEEEEvNT_6ParamsE) ;  /* 0xfffeebc034007950 */ /* 0x000fea0003c3ffff */
        .type           $_ZN7cutlass13device_kernelIN5flash19enable_sm80_to_sm89INS1_16FlashAttnBwdSm80INS1_25CollectiveMainloopBwdSm80ILi2ELi2EN4cute5tupleIJNS5_1CILi128EEES8_NS7_ILi64EEEEEENS_10bfloat16_tEfNS_4arch4Sm80ELb0ELb0ELb1ELb0ELb0ELb0ELb0ELb0ELi2ELi4ELi4ELi4ELb0EEENS1_21CollectiveEpilogueBwdISA_SB_SD_Li256ELb0ELb0ELi2EEENS1_19SingleTileSchedulerILb0ELb0ELb0ELi128EEEEEEEEEvNT_6ParamsE$_ZZN5flash25CollectiveMainloopBwdSm80ILi2ELi2EN4cute5tupleIJNS1_1CILi128EEES4_NS3_ILi64EEEEEEN7cutlass10bfloat16_tEfNS7_4arch4Sm80ELb0ELb0ELb1ELb0ELb0ELb0ELb0ELb0ELi2ELi4ELi4ELi4ELb0EE3mmaINS_16FlashAttnBwdSm80ISB_NS_21CollectiveEpilogueBwdIS6_S8_SA_Li256ELb0ELb0ELi2EEENS_19SingleTileSchedulerILb0ELb0ELb0ELi128EEEE13SharedStorageENS1_6TensorINS1_11ArrayEngineIfLm32EEENS1_6LayoutINS2_IJNS2_IJNS3_ILi2EEESO_EEESO_NS3_ILi4EEEEEENS2_IJNS2_IJNS3_ILi1EEESO_EEESQ_NS3_ILi8EEEEEEEEEEEEbRKNSB_6ParamsERT0_S12_iNS2_IJiiiEEERT_ENKUliT_E_clIZSC_ISJ_SX_EbS10_S12_S12_iS13_S15_EUlRS16_iE_EEDaiS16_,@function
        .size           $_ZN7cutlass13device_kernelIN5flash19enable_sm80_to_sm89INS1_16FlashAttnBwdSm80INS1_25CollectiveMainloopBwdSm80ILi2ELi2EN4cute5tupleIJNS5_1CILi128EEES8_NS7_ILi64EEEEEENS_10bfloat16_tEfNS_4arch4Sm80ELb0ELb0ELb1ELb0ELb0ELb0ELb0ELb0ELi2ELi4ELi4ELi4ELb0EEENS1_21CollectiveEpilogueBwdISA_SB_SD_Li256ELb0ELb0ELi2EEENS1_19SingleTileSchedulerILb0ELb0ELb0ELi128EEEEEEEEEvNT_6ParamsE$_ZZN5flash25CollectiveMainloopBwdSm80ILi2ELi2EN4cute5tupleIJNS1_1CILi128EEES4_NS3_ILi64EEEEEEN7cutlass10bfloat16_tEfNS7_4arch4Sm80ELb0ELb0ELb1ELb0ELb0ELb0ELb0ELb0ELi2ELi4ELi4ELi4ELb0EE3mmaINS_16FlashAttnBwdSm80ISB_NS_21CollectiveEpilogueBwdIS6_S8_SA_Li256ELb0ELb0ELi2EEENS_19SingleTileSchedulerILb0ELb0ELb0ELi128EEEE13SharedStorageENS1_6TensorINS1_11ArrayEngineIfLm32EEENS1_6LayoutINS2_IJNS2_IJNS3_ILi2EEESO_EEESO_NS3_ILi4EEEEEENS2_IJNS2_IJNS3_ILi1EEESO_EEESQ_NS3_ILi8EEEEEEEEEEEEbRKNSB_6ParamsERT0_S12_iNS2_IJiiiEEERT_ENKUliT_E_clIZSC_ISJ_SX_EbS10_S12_S12_iS13_S15_EUlRS16_iE_EEDaiS16_,($_ZN7cutlass13device_kernelIN5flash19enable_sm80_to_sm89INS1_16FlashAttnBwdSm80INS1_25CollectiveMainloopBwdSm80ILi2ELi2EN4cute5tupleIJNS5_1CILi128EEES8_NS7_ILi64EEEEEENS_10bfloat16_tEfNS_4arch4Sm80ELb0ELb0ELb1ELb0ELb0ELb0ELb0ELb0ELi2ELi4ELi4ELi4ELb0EEENS1_21CollectiveEpilogueBwdISA_SB_SD_Li256ELb0ELb0ELi2EEENS1_19SingleTileSchedulerILb0ELb0ELb0ELi128EEEEEEEEEvNT_6ParamsE$_ZZN5flash25CollectiveMainloopBwdSm80ILi2ELi2EN4cute5tupleIJNS1_1CILi128EEES4_NS3_ILi64EEEEEEN7cutlass10bfloat16_tEfNS7_4arch4Sm80ELb0ELb0ELb1ELb0ELb0ELb0ELb0ELb0ELi2ELi4ELi4ELi4ELb0EE3mmaINS_16FlashAttnBwdSm80ISB_NS_21CollectiveEpilogueBwdIS6_S8_SA_Li256ELb0ELb0ELi2EEENS_19SingleTileSchedulerILb0ELb0ELb0ELi128EEEE13SharedStorageENS1_6TensorINS1_11ArrayEngineIfLm32EEENS1_6LayoutINS2_IJNS2_IJNS3_ILi2EEESO_EEESO_NS3_ILi4EEEEEENS2_IJNS2_IJNS3_ILi1EEESO_EEESQ_NS3_ILi8EEEEEEEEEEEEbRKNSB_6ParamsERT0_S12_iNS2_IJiiiEEERT_ENKUliiE0_clEii - $_ZN7cutlass13device_kernelIN5flash19enable_sm80_to_sm89INS1_16FlashAttnBwdSm80INS1_25CollectiveMainloopBwdSm80ILi2ELi2EN4cute5tupleIJNS5_1CILi128EEES8_NS7_ILi64EEEEEENS_10bfloat16_tEfNS_4arch4Sm80ELb0ELb0ELb1ELb0ELb0ELb0ELb0ELb0ELi2ELi4ELi4ELi4ELb0EEENS1_21CollectiveEpilogueBwdISA_SB_SD_Li256ELb0ELb0ELi2EEENS1_19SingleTileSchedulerILb0ELb0ELb0ELi128EEEEEEEEEvNT_6ParamsE$_ZZN5flash25CollectiveMainloopBwdSm80ILi2ELi2EN4cute5tupleIJNS1_1CILi128EEES4_NS3_ILi64EEEEEEN7cutlass10bfloat16_tEfNS7_4arch4Sm80ELb0ELb0ELb1ELb0ELb0ELb0ELb0ELb0ELi2ELi4ELi4ELi4ELb0EE3mmaINS_16FlashAttnBwdSm80ISB_NS_21CollectiveEpilogueBwdIS6_S8_SA_Li256ELb0ELb0ELi2EEENS_19SingleTileSchedulerILb0ELb0ELb0ELi128EEEE13SharedStorageENS1_6TensorINS1_11ArrayEngineIfLm32EEENS1_6LayoutINS2_IJNS2_IJNS3_ILi2EEESO_EEESO_NS3_ILi4EEEEEENS2_IJNS2_IJNS3_ILi1EEESO_EEESQ_NS3_ILi8EEEEEEEEEEEEbRKNSB_6ParamsERT0_S12_iNS2_IJiiiEEERT_ENKUliT_E_clIZSC_ISJ_SX_EbS10_S12_S12_iS13_S15_EUlRS16_iE_EEDaiS16_)
$_ZN7cutlass13device_kernelIN5flash19enable_sm80_to_sm89INS1_16FlashAttnBwdSm80INS1_25CollectiveMainloopBwdSm80ILi2ELi2EN4cute5tupleIJNS5_1CILi128EEES8_NS7_ILi64EEEEEENS_10bfloat16_tEfNS_4arch4Sm80ELb0ELb0ELb1ELb0ELb0ELb0ELb0ELb0ELi2ELi4ELi4ELi4ELb0EEENS1_21CollectiveEpilogueBwdISA_SB_SD_Li256ELb0ELb0ELi2EEENS1_19SingleTileSchedulerILb0ELb0ELb0ELi128EEEEEEEEEvNT_6ParamsE$_ZZN5flash25CollectiveMainloopBwdSm80ILi2ELi2EN4cute5tupleIJNS1_1CILi128EEES4_NS3_ILi64EEEEEEN7cutlass10bfloat16_tEfNS7_4arch4Sm80ELb0ELb0ELb1ELb0ELb0ELb0ELb0ELb0ELi2ELi4ELi4ELi4ELb0EE3mmaINS_16FlashAttnBwdSm80ISB_NS_21CollectiveEpilogueBwdIS6_S8_SA_Li256ELb0ELb0ELi2EEENS_19SingleTileSchedulerILb0ELb0ELb0ELi128EEEE13SharedStorageENS1_6TensorINS1_11ArrayEngineIfLm32EEENS1_6LayoutINS2_IJNS2_IJNS3_ILi2EEESO_EEESO_NS3_ILi4EEEEEENS2_IJNS2_IJNS3_ILi1EEESO_EEESQ_NS3_ILi8EEEEEEEEEEEEbRKNSB_6ParamsERT0_S12_iNS2_IJiiiEEERT_ENKUliT_E_clIZSC_ISJ_SX_EbS10_S12_S12_iS13_S15_EUlRS16_iE_EEDaiS16_:
[----:B------:R1:W-:Y:S01]  /*11440*/  STL [R1+0xfd0], R2 ;  /* 0x000fd00201007387 */ /* 0x0003e20000100800 */
[----:B------:R-:W-:Y:S01]  /*11450*/  IADD3 R51, R1, 0x750, RZ ;  /* 0x0000075001337810 */ /* 0x000fe20007ffe0ff */
[----:B------:R-:W-:-:S04]  /*11460*/  DEPBAR.LE SB0, 0x1 ;  /* 0x000080400000791a */ /* 0x000fc80000000000 */
[----:B------:R1:W-:Y:S01]  /*11470*/  STL.128 [R1+0xfe0], RZ ;  /* 0x000fe0ff01007387 */ /* 0x0003e20000100c00 */
[C---:B------:R-:W-:Y:S01]  /*11480*/  IADD3 R50, P1, R51.reuse, c[0x0][0x20], RZ ;  /* 0x0000080033327a10 */ /* 0x040fe20007f3e0ff */
[----:B------:R-:W-:Y:S01]  /*11490*/  WARPSYNC 0xffffffff ;  /* 0xffffffff00007948 */ /* 0x000fe20003800000 */
[----:B------:R-:W-:Y:S01]  /*114a0*/  IADD3 R51, R51, 0x990, RZ ;  /* 0x0000099033337810 */ /* 0x000fe20007ffe0ff */
[----:B------:R1:W-:Y:S01]  /*114b0*/  STL.128 [R1+0xff0], RZ ;  /* 0x000ff0ff01007387 */ /* 0x0003e20000100c00 */
[C---:B------:R-:W-:Y:S01]  /*114c0*/  IADD3 R64, P6, R50.reuse, 0x890, RZ ;  /* 0x0000089032407810 */ /* 0x040fe20007fde0ff */
[----:B------:R-:W-:Y:S01]  /*114d0*/  IMAD.X R45, RZ, RZ, c[0x0][0x24], P1 ;  /* 0x00000900ff2d7624 */ /* 0x000fe200008e06ff */
[C---:B------:R-:W-:Y:S01]  /*114e0*/  IADD3 R14, P5, R50.reuse, 0x2c, RZ ;  /* 0x0000002c320e7810 */ /* 0x040fe20007fbe0ff */
[----:B------:R1:W-:Y:S01]  /*114f0*/  STL.128 [R1+0x1000], RZ ;  /* 0x001000ff01007387 */ /* 0x0003e20000100c00 */
[C---:B------:R-:W-:Y:S01]  /*11500*/  IADD3 R52, P4, R50.reuse, 0xa90, RZ ;  /* 0x00000a9032347810 */ /* 0x040fe20007f9e0ff */
[--C-:B------:R-:W-:Y:S01]  /*11510*/  IMAD.X R55, RZ, RZ, R45.reuse, P6 ;  /* 0x000000ffff377224 */ /* 0x100fe200030e062d */
[C---:B------:R-:W-:Y:S01]  /*11520*/  IADD3 R16, P2, R50.reuse, 0xab0, RZ ;  /* 0x00000ab032107810 */ /* 0x040fe20007f5e0ff */
[----:B------:R1:W-:Y:S01]  /*11530*/  STL.128 [R1+0x1010], RZ ;  /* 0x001010ff01007387 */ /* 0x0003e20000100c00 */
[C---:B------:R-:W-:Y:S01]  /*11540*/  IADD3 R12, P1, R50.reuse, 0xb30, RZ ;  /* 0x00000b30320c7810 */ /* 0x040fe20007f3e0ff */
[--C-:B------:R-:W-:Y:S01]  /*11550*/  IMAD.X R7, RZ, RZ, R45.reuse, P5 ;  /* 0x000000ffff077224 */ /* 0x100fe200028e062d */
[C---:B------:R-:W-:Y:S01]  /*11560*/  IADD3 R24, R50.reuse, 0x20, RZ ;  /* 0x0000002032187810 */ /* 0x040fe20007ffe0ff */
[----:B------:R1:W-:Y:S01]  /*11570*/  STL.128 [R1+0x1020], RZ ;  /* 0x001020ff01007387 */ /* 0x0003e20000100c00 */
[C---:B------:R-:W-:Y:S01]  /*11580*/  IADD3 R25, R50.reuse, 0x8, RZ ;  /* 0x0000000832197810 */ /* 0x040fe20007ffe0ff */
        /* <DEDUP_REMOVED lines=8> */
[----:B------:R-:W-:Y:S01]  /*11610*/  IMAD.X R13, RZ, RZ, R45, P1 ;  /* 0x000000ffff0d7224 */ /* 0x000fe200008e062d */
[----:B------:R-:W-:Y:S01]  /*11620*/  IADD3 R59, R50, 0xa9c, RZ ;  /* 0x00000a9c323b7810 */ /* 0x000fe20007ffe0ff */
[----:B------:R1:W-:Y:S01]  /*11630*/  STL.128 [R1+0x1050], RZ ;  /* 0x001050ff01007387 */ /* 0x0003e20000100c00 */
[----:B------:R-:W-:-:S03]  /*11640*/  IMAD.MOV.U32 R65, RZ, RZ, R55 ;  /* 0x000000ffff417224 */ /* 0x000fc600078e0037 */
[----:B------:R1:W-:Y:S04]  /*11650*/  STL.128 [R1+0x1060], RZ ;  /* 0x001060ff01007387 */ /* 0x0003e80000100c00 */
[----:B------:R1:W-:Y:S04]  /*11660*/  STL.128 [R1+0x1070], RZ ;  /* 0x001070ff01007387 */ /* 0x0003e80000100c00 */
[----:B------:R1:W-:Y:S04]  /*11670*/  STL.128 [R1+0x1080], RZ ;  /* 0x001080ff01007387 */ /* 0x0003e80000100c00 */
[----:B------:R1:W-:Y:S04]  /*11680*/  STL.128 [R1+0x1090], RZ ;  /* 0x001090ff01007387 */ /* 0x0003e80000100c00 */
[----:B------:R1:W-:Y:S04]  /*11690*/  STL.128 [R1+0x10a0], RZ ;  /* 0x0010a0ff01007387 */ /* 0x0003e80000100c00 */
[----:B------:R1:W-:Y:S04]  /*116a0*/  STL.128 [R1+0x10b0], RZ ;  /* 0x0010b0ff01007387 */ /* 0x0003e80000100c00 */
[----:B------:R1:W-:Y:S04]  /*116b0*/  STL.128 [R1+0x10c0], RZ ;  /* 0x0010c0ff01007387 */ /* 0x0003e80000100c00 */
[----:B------:R1:W-:Y:S02]  /*116c0*/  STL.128 [R1+0x10d0], RZ ;  /* 0x0010d0ff01007387 */ /* 0x0003e40000100c00 */
[----:B------:R-:W-:Y:S01]  /*116d0*/  IADD3 R26, R0, -c[0x0][0x20], RZ ;  /* 0x80000800001a7a10 */ /* 0x000fe20007ffe0ff */
[----:B------:R-:W-:Y:S06]  /*116e0*/  BAR.SYNC.DEFER_BLOCKING 0x0 ;  /* 0x0000000000007b1d */ /* 0x000fec0000010000 */
[----:B-1----:R-:W2:Y:S01]  /*116f0*/  LDL.64 R2, [R26+0x10] ;  /* 0x000010001a027983 */ /* 0x002ea20000100a00 */
[----:B------:R-:W-:-:S03]  /*11700*/  ULDC.64 UR4, c[0x0][0x118] ;  /* 0x0000460000047ab9 */ /* 0x000fc60000000a00 */
[----:B------:R1:W5:Y:S04]  /*11710*/  LDL.64 R60, [R26+0x8] ;  /* 0x000008001a3c7983 */ /* 0x0003680000100a00 */
[----:B--2---:R-:W5:Y:S01]  /*11720*/  LD.E.64 R2, [R2.64] ;  /* 0x0000000402027980 */ /* 0x004f62000c101b00 */
[----:B------:R-:W-:Y:S01]  /*11730*/  IMAD.MOV.U32 R9, RZ, RZ, R25 ;  /* 0x000000ffff097224 */ /* 0x000fe200078e0019 */
[----:B------:R-:W-:Y:S02]  /*11740*/  MOV R8, 0x11760 ;  /* 0x0001176000087802 */ /* 0x000fe40000000f00 */
[----:B-1---5:R-:W-:Y:S05]  /*11750*/  CALL.REL.NOINC `($_ZN7cutlass13device_kernelIN5flash19enable_sm80_to_sm89INS1_16FlashAttnBwdSm80INS1_25CollectiveMainloopBwdSm80ILi2ELi2EN4cute5tupleIJNS5_1CILi128EEES8_NS7_ILi64EEEEEENS_10bfloat16_tEfNS_4arch4Sm80ELb0ELb0ELb1ELb0ELb0ELb0ELb0ELb0ELi2ELi4ELi4ELi4ELb0EEENS1_21CollectiveEpilogueBwdISA_SB_SD_Li256ELb0ELb0ELi2EEENS1_19SingleTileSchedulerILb0ELb0ELb0ELi128EEEEEEEEEvNT_6ParamsE$_ZN4cute8smem_ptrIPN7cutlass10bfloat16_tEECI1NS_12iter_adaptorIS3_S4_EEES3_) ;  /* 0xffff976000007944 */ /* 0x022fea0003c3ffff */
[----:B-1----:R1:W5:Y:S01]  /*11760*/  LDL.64 R2, [R1+0x758] ;  /* 0x0007580001027983 */ /* 0x0023620000100a00 */
[----:B------:R-:W-:-:S03]  /*11770*/  MOV R6, 0x11790 ;  /* 0x0001179000067802 */ /* 0x000fc60000000f00 */
[----:B-1---5:R-:W-:Y:S05]  /*11780*/  CALL.REL.NOINC `($_ZN7cutlass13device_kernelIN5flash19enable_sm80_to_sm89INS1_16FlashAttnBwdSm80INS1_25CollectiveMainloopBwdSm80ILi2ELi2EN4cute5tupleIJNS5_1CILi128EEES8_NS7_ILi64EEEEEENS_10bfloat16_tEfNS_4arch4Sm80ELb0ELb0ELb1ELb0ELb0ELb0ELb0ELb0ELi2ELi4ELi4ELi4ELb0EEENS1_21CollectiveEpilogueBwdISA_SB_SD_Li256ELb0ELb0ELi2EEENS1_19SingleTileSchedulerILb0ELb0ELb0ELi128EEEEEEEEEvNT_6ParamsE$_ZN4cute3eso3ESOILb1ELb0EJNS_14ComposedLayoutINS_7SwizzleILi3ELi3ELi3EEENS_1CILj0EEENS_6LayoutINS_5tupleIJNS8_IJNS5_ILi8EEENS5_ILi16EEEEEENS8_IJNS5_ILi64EEENS5_ILi1EEEEEEEEENS8_IJNS8_IJSC_NS5_ILi512EEEEEENS8_IJSD_NS5_ILi0EEEEEEEEEEEEENS_10ViewEngineINS_8smem_ptrIPN7cutlass10bfloat16_tEEEEEEEC2ERKSM_RKST_) ;  /* 0xffff5d1000007944 */ /* 0x022fea0003c3ffff */
[----:B-1----:R1:W5:Y:S01]  /*11790*/  LDL.64 R2, [R1+0x758] ;  /* 0x0007580001027983 */ /* 0x0023620000100a00 */
[----:B------:R-:W-:-:S03]  /*117a0*/  MOV R6, 0x117c0 ;  /* 0x000117c000067802 */ /* 0x000fc60000000f00 */
[----:B-1---5:R-:W-:Y:S05]  /*117b0*/  CALL.REL.NOINC `($_ZN7cutlass13device_kernelIN5flash19enable_sm80_to_sm89INS1_16FlashAttnBwdSm80INS1_25CollectiveMainloopBwdSm80ILi2ELi2EN4cute5tupleIJNS5_1CILi128EEES8_NS7_ILi64EEEEEENS_10bfloat16_tEfNS_4arch4Sm80ELb0ELb0ELb1ELb0ELb0ELb0ELb0ELb0ELi2ELi4ELi4ELi4ELb0EEENS1_21CollectiveEpilogueBwdISA_SB_SD_Li256ELb0ELb0ELi2EEENS1_19SingleTileSchedulerILb0ELb0ELb0ELi128EEEEEEEEEvNT_6ParamsE$_ZN4cute3eso3ESOILb1ELb0EJNS_14ComposedLayoutINS_7SwizzleILi3ELi3ELi3EEENS_1CILj0EEENS_6LayoutINS_5tupleIJNS8_IJNS8_IJNS5_ILi4EEENS5_ILi8EEEEEENS8_IJS9_NS5_ILi1EEEEEEEEENS8_IJNS8_IJNS5_ILi2EEESF_SF_EEENS8_IJSF_S9_EEEEEEEEENS8_IJNS8_IJNS8_IJSF_NS5_ILi64EEEEEENS8_IJNS5_ILi1024EEENS5_ILi0EEEEEEEEENS8_IJNS8_IJSC_NS5_ILi512EEESA_EEENS8_IJNS5_ILi4096EEENS5_ILi16EEEEEEEEEEEEEEEENS_10ViewEngineINS_8smem_ptrIPN7cutlass10bfloat16_tEEEEEEEC2ERKSY_RKS15_) ;  /* 0xffff5d8000007944 */ /* 0x022fea0003c3ffff */
[----:B------:R-:W-:Y:S01]  /*117c0*/  ULDC.64 UR4, c[0x0][0x118] ;  /* 0x0000460000047ab9 */ /* 0x000fe20000000a00 */
[----:B------:R2:W5:Y:S04]  /*117d0*/  LDL.64 R62, [R1+0x758] ;  /* 0x00075800013e7983 */ /* 0x0005680000100a00 */
[----:B-1----:R2:W5:Y:S01]  /*117e0*/  LD.E R3, [R60.64+0x8] ;  /* 0x000008043c037980 */ /* 0x002562000c101900 */
[----:B------:R-:W-:-:S02]  /*117f0*/  MOV R2, R25 ;  /* 0x0000001900027202 */ /* 0x000fc40000000f00 */
[----:B------:R-:W-:Y:S02]  /*11800*/  MOV R6, 0x11820 ;  /* 0x0001182000067802 */ /* 0x000fe40000000f00 */
[----:B--2--5:R-:W-:Y:S05]  /*11810*/  CALL.REL.NOINC `($_ZN7cutlass13device_kernelIN5flash19enable_sm80_to_sm89INS1_16FlashAttnBwdSm80INS1_25CollectiveMainloopBwdSm80ILi2ELi2EN4cute5tupleIJNS5_1CILi128EEES8_NS7_ILi64EEEEEENS_10bfloat16_tEfNS_4arch4Sm80ELb0ELb0ELb1ELb0ELb0ELb0ELb0ELb0ELi2ELi4ELi4ELi4ELb0EEENS1_21CollectiveEpilogueBwdISA_SB_SD_Li256ELb0ELb0ELi2EEENS1_19SingleTileSchedulerILb0ELb0ELb0ELi128EEEEEEEEEvNT_6ParamsE$_ZN4cute3eso3ESOILb0ELb1EJiNS_1CILi0EEEEEC2ERKiRKS3_) ;  /* 0xffff57b000007944 */ /* 0x024fea0003c3ffff */
[----:B------:R-:W2:Y:S01]  /*11820*/  LDL R8, [R1+0x758] ;  /* 0x0007580001087983 */ /* 0x000ea20000100800 */
[----:B------:R-:W-:Y:S01]  /*11830*/  ULDC.64 UR4, c[0x0][0x118] ;  /* 0x0000460000047ab9 */ /* 0x000fe20000000a00 */
[----:B------:R-:W-:Y:S01]  /*11840*/  IMAD.MOV.U32 R69, RZ, RZ, R25 ;  /* 0x000000ffff457224 */ /* 0x000fe200078e0019 */
[----:B-1----:R-:W-:Y:S01]  /*11850*/  MOV R2, R56 ;  /* 0x0000003800027202 */ /* 0x002fe20000000f00 */
[----:B--2---:R1:W-:Y:S04]  /*11860*/  STL [R1+0x11e8], R8 ;  /* 0x0011e80801007387 */ /* 0x0043e80000100800 */
[----:B------:R1:W5:Y:S01]  /*11870*/  LD.E R6, [R60.64+0x4] ;  /* 0x000004043c067980 */ /* 0x000362000c101900 */
[----:B------:R-:W-:-:S03]  /*11880*/  MOV R4, 0x118a0 ;  /* 0x000118a000047802 */ /* 0x000fc60000000f00 */
[----:B-1---5:R-:W-:Y:S05]  /*11890*/  CALL.REL.NOINC `($_ZN7cutlass13device_kernelIN5flash19enable_sm80_to_sm89INS1_16FlashAttnBwdSm80INS1_25CollectiveMainloopBwdSm80ILi2ELi2EN4cute5tupleIJNS5_1CILi128EEES8_NS7_ILi64EEEEEENS_10bfloat16_tEfNS_4arch4Sm80ELb0ELb0ELb1ELb0ELb0ELb0ELb0ELb0ELi2ELi4ELi4ELi4ELb0EEENS1_21CollectiveEpilogueBwdISA_SB_SD_Li256ELb0ELb0ELi2EEENS1_19SingleTileSchedulerILb0ELb0ELb0ELi128EEEEEEEEEvNT_6ParamsE$_ZN4cute3eso3ESOILb0ELb0EJiNS_5tupleIJiNS_1CILi0EEEEEEEEC2ERKiRKS5_) ;  /* 0xffff4e4000007944 */ /* 0x022fea0003c3ffff */
[----:B-1----:R1:W5:Y:S01]  /*118a0*/  LDL.64 R2, [R1+0x758] ;  /* 0x0007580001027983 */ /* 0x0023620000100a00 */
[----:B------:R-:W-:-:S02]  /*118b0*/  MOV R69, R25 ;  /* 0x0000001900457202 */ /* 0x000fc40000000f00 */
[----:B------:R-:W-:Y:S02]  /*118c0*/  MOV R6, 0x118e0 ;  /* 0x000118e000067802 */ /* 0x000fe40000000f00 */
[----:B-1---5:R-:W-:Y:S05]  /*118d0*/  CALL.REL.NOINC `($_ZN7cutlass13device_kernelIN5flash19enable_sm80_to_sm89INS1_16FlashAttnBwdSm80INS1_25CollectiveMainloopBwdSm80ILi2ELi2EN4cute5tupleIJNS5_1CILi128EEES8_NS7_ILi64EEEEEENS_10bfloat16_tEfNS_4arch4Sm80ELb0ELb0ELb1ELb0ELb0ELb0ELb0ELb0ELi2ELi4ELi4ELi4ELb0EEENS1_21CollectiveEpilogueBwdISA_SB_SD_Li256ELb0ELb0ELi2EEENS1_19SingleTileSchedulerILb0ELb0ELb0ELi128EEEEEEEEEvNT_6ParamsE$_ZN4cute3eso3ESOILb0ELb1EJNS_5tupleIJiNS2_IJiNS_1CILi0EEEEEEEEENS2_IJNS_10UnderscoreENS2_IJS7_S7_EEEEEEEEC2ERKS6_RKS9_) ;  /* 0xffff548000007944 */ /* 0x022fea0003c3ffff */
[----:B------:R-:W2:Y:S01]  /*118e0*/  LDL.64 R8, [R1+0x758] ;  /* 0x0007580001087983 */ /* 0x000ea20000100a00 */
[----:B-1----:R-:W-:Y:S02]  /*118f0*/  MOV R2, R59 ;  /* 0x0000003b00027202 */ /* 0x002fe40000000f00 */
[----:B------:R-:W-:Y:S01]  /*11900*/  MOV R4, 0x11940 ;  /* 0x0001194000047802 */ /* 0x000fe20000000f00 */
[----:B--2---:R1:W-:Y:S04]  /*11910*/  STL [R1+0x11ec], R8 ;  /* 0x0011ec0801007387 */ /* 0x0043e80000100800 */
[----:B------:R1:W-:Y:S02]  /*11920*/  STL [R1+0x11f0], R9 ;  /* 0x0011f00901007387 */ /* 0x0003e40000100800 */
[----:B-1----:R-:W-:Y:S05]  /*11930*/  CALL.REL.NOINC `($_ZN7cutlass13device_kernelIN5flash19enable_sm80_to_sm89INS1_16FlashAttnBwdSm80INS1_25CollectiveMainloopBwdSm80ILi2ELi2EN4cute5tupleIJNS5_1CILi128EEES8_NS7_ILi64EEEEEENS_10bfloat16_tEfNS_4arch4Sm80ELb0ELb0ELb1ELb0ELb0ELb0ELb0ELb0ELi2ELi4ELi4ELi4ELb0EEENS1_21CollectiveEpilogueBwdISA_SB_SD_Li256ELb0ELb0ELi2EEENS1_19SingleTileSchedulerILb0ELb0ELb0ELi128EEEEEEEEEvNT_6ParamsE$_ZZN4cute4diceINS_5tupleIJNS1_IJiNS1_IJiNS_1CILi0EEEEEEEEENS1_IJNS_10UnderscoreENS1_IJS6_S6_EEEEEEEEES9_EEDaRKT_RKT0_ENKUlRKT_RKT0_E_clIS5_S5_EEDaSI_SL_) ;  /* 0xffffaa2000007944 */ /* 0x002fea0003c3ffff */
[----:B------:R2:W-:Y:S01]  /*11940*/  STL.64 [R1+0x758], R2 ;  /* 0x0007580201007387 */ /* 0x0005e20000100a00 */
[----:B------:R-:W-:Y:S02]  /*11950*/  MOV R69, R25 ;  /* 0x0000001900457202 */ /* 0x000fe40000000f00 */
[----:B------:R-:W-:-:S02]  /*11960*/  MOV R8, 0x11980 ;  /* 0x0001198000087802 */ /* 0x000fc40000000f00 */
[----:B-12---:R-:W-:Y:S05]  /*11970*/  CALL.REL.NOINC `($_ZN7cutlass13device_kernelIN5flash19enable_sm80_to_sm89INS1_16FlashAttnBwdSm80INS1_25CollectiveMainloopBwdSm80ILi2ELi2EN4cute5tupleIJNS5_1CILi128EEES8_NS7_ILi64EEEEEENS_10bfloat16_tEfNS_4arch4Sm80ELb0ELb0ELb1ELb0ELb0ELb0ELb0ELb0ELi2ELi4ELi4ELi4ELb0EEENS1_21CollectiveEpilogueBwdISA_SB_SD_Li256ELb0ELb0ELi2EEENS1_19SingleTileSchedulerILb0ELb0ELb0ELi128EEEEEEEEEvNT_6ParamsE$_ZZN4cute12filter_tupleINS_5tupleIJNS1_IJiNS1_IJiNS_1CILi0EEEEEEEEENS1_IJNS_10UnderscoreENS1_IJS6_S6_EEEEEEEEES9_ZNS_4diceIS9_S9_EEDaRKT_RKT0_EUlRKT_RKT0_E_EEDaSD_SG_OT1_ENKUlDpSJ_E_clIJNS1_IJiiS3_EEENS1_IJEEEEEEDaSQ_) ;  /* 0xffff97b000007944 */ /* 0x006fea0003c3ffff */
[----:B------:R-:W-:Y:S02]  /*11980*/  MOV R92, 0x119a0 ;  /* 0x000119a0005c7802 */ /* 0x000fe40000000f00 */
[----:B-12--5:R-:W-:Y:S05]  /*11990*/  CALL.REL.NOINC `($_ZN7cutlass13device_kernelIN5flash19enable_sm80_to_sm89INS1_16FlashAttnBwdSm80INS1_25CollectiveMainloopBwdSm80ILi2ELi2EN4cute5tupleIJNS5_1CILi128EEES8_NS7_ILi64EEEEEENS_10bfloat16_tEfNS_4arch4Sm80ELb0ELb0ELb1ELb0ELb0ELb0ELb0ELb0ELi2ELi4ELi4ELi4ELb0EEENS1_21CollectiveEpilogueBwdISA_SB_SD_Li256ELb0ELb0ELi2EEENS1_19SingleTileSchedulerILb0ELb0ELb0ELi128EEEEEEEEEvNT_6ParamsE$_ZZN4cute7idx2crdINS_5tupleIJiiNS_1CILi0EEEEEENS1_IJNS1_IJNS2_ILi4EEENS2_ILi8EEEEEES5_NS2_ILi1EEEEEEEEDaRKT_RKT0_ENKUlRKT_RKT0_E_clIiS7_EEDaSI_SL_) ;  /* 0xffffd9d000007944 */ /* 0x026fea0003c3ffff */
[----:B------:R-:W-:Y:S02]  /*119a0*/  MOV R2, 0x119c0 ;  /* 0x000119c000027802 */ /* 0x000fe40000000f00 */
[----:B-1----:R-:W-:Y:S05]  /*119b0*/  CALL.REL.NOINC `($_ZN7cutlass13device_kernelIN5flash19enable_sm80_to_sm89INS1_16FlashAttnBwdSm80INS1_25CollectiveMainloopBwdSm80ILi2ELi2EN4cute5tupleIJNS5_1CILi128EEES8_NS7_ILi64EEEEEENS_10bfloat16_tEfNS_4arch4Sm80ELb0ELb0ELb1ELb0ELb0ELb0ELb0ELb0ELi2ELi4ELi4ELi4ELb0EEENS1_21CollectiveEpilogueBwdISA_SB_SD_Li256ELb0ELb0ELi2EEENS1_19SingleTileSchedulerILb0ELb0ELb0ELi128EEEEEEEEEvNT_6ParamsE$_ZZN4cute7idx2crdINS_5tupleIJiiNS_1CILi0EEEEEENS1_IJNS1_IJNS2_ILi4EEENS2_ILi8EEEEEES5_NS2_ILi1EEEEEEEEDaRKT_RKT0_ENKUlRKT_RKT0_E_clIiS5_EEDaSI_SL_) ;  /* 0xffffd98000007944 */ /* 0x002fea0003c3ffff */
[----:B------:R1:W-:Y:S01]  /*119c0*/  STL [R1+0x758], R6 ;  /* 0x0007580601007387 */ /* 0x0003e20000100800 */
[----:B------:R-:W-:-:S02]  /*119d0*/  MOV R2, R25 ;  /* 0x0000001900027202 */ /* 0x000fc40000000f00 */
[----:B------:R-:W-:Y:S02]  /*119e0*/  MOV R92, 0x11a00 ;  /* 0x00011a00005c7802 */ /* 0x000fe40000000f00 */
[----:B-1----:R-:W-:Y:S05]  /*119f0*/  CALL.REL.NOINC `($_ZN7cutlass13device_kernelIN5flash19enable_sm80_to_sm89INS1_16FlashAttnBwdSm80INS1_25CollectiveMainloopBwdSm80ILi2ELi2EN4cute5tupleIJNS5_1CILi128EEES8_NS7_ILi64EEEEEENS_10bfloat16_tEfNS_4arch4Sm80ELb0ELb0ELb1ELb0ELb0ELb0ELb0ELb0ELi2ELi4ELi4ELi4ELb0EEENS1_21CollectiveEpilogueBwdISA_SB_SD_Li256ELb0ELb0ELi2EEENS1_19SingleTileSchedulerILb0ELb0ELb0ELi128EEEEEEEEEvNT_6ParamsE$_ZZN4cute9transformINS_5tupleIJiiNS_1CILi0EEEEEENS1_IJNS1_IJNS2_ILi4EEENS2_ILi8EEEEEES5_NS2_ILi1EEEEEEZNS_7idx2crdIS4_S9_EEDaRKT_RKT0_EUlRKT_RKT0_E_EEDaSD_SG_OT1_ENKUlDpSJ_E_clIJNS1_IJiiEEEiS3_EEEDaSQ_) ;  /* 0xffffe0e000007944 */ /* 0x002fea0003c3ffff */
[----:B------:R-:W-:Y:S02]  /*11a00*/  MOV R6, 0x11a20 ;  /* 0x00011a2000067802 */ /* 0x000fe40000000f00 */
[----:B--2--5:R-:W-:Y:S05]  /*11a10*/  CALL.REL.NOINC `($_ZN7cutlass13device_kernelIN5flash19enable_sm80_to_sm89INS1_16FlashAttnBwdSm80INS1_25CollectiveMainloopBwdSm80ILi2ELi2EN4cute5tupleIJNS5_1CILi128EEES8_NS7_ILi64EEEEEENS_10bfloat16_tEfNS_4arch4Sm80ELb0ELb0ELb1ELb0ELb0ELb0ELb0ELb0ELi2ELi4ELi4ELi4ELb0EEENS1_21CollectiveEpilogueBwdISA_SB_SD_Li256ELb0ELb0ELi2EEENS1_19SingleTileSchedulerILb0ELb0ELb0ELi128EEEEEEEEEvNT_6ParamsE$_ZZN4cute13to_mixed_bitsINS_5tupleIJNS1_IJNS_1CILi4EEENS2_ILi8EEEEEES3_NS2_ILi1EEEEEENS1_IJNS1_IJNS2_ILi0EEENS2_ILi64EEEEEES8_S8_EEENS1_IJNS1_IJiiEEEiS8_EEEEEDaRKT_RKT0_RKT1_ENKUlRKT_RKT0_RKT1_E_clIS5_SA_SC_EEDaSP_SS_SV_) ;  /* 0xffffa29000007944 */ /* 0x024fea0003c3ffff */
[----:B------:R-:W-:Y:S02]  /*11a20*/  MOV R2, 0x11a40 ;  /* 0x00011a4000027802 */ /* 0x000fe40000000f00 */
[----:B------:R-:W-:Y:S05]  /*11a30*/  CALL.REL.NOINC `($_ZN7cutlass13device_kernelIN5flash19enable_sm80_to_sm89INS1_16FlashAttnBwdSm80INS1_25CollectiveMainloopBwdSm80ILi2ELi2EN4cute5tupleIJNS5_1CILi128EEES8_NS7_ILi64EEEEEENS_10bfloat16_tEfNS_4arch4Sm80ELb0ELb0ELb1ELb0ELb0ELb0ELb0ELb0ELi2ELi4ELi4ELi4ELb0EEENS1_21CollectiveEpilogueBwdISA_SB_SD_Li256ELb0ELb0ELi2EEENS1_19SingleTileSchedulerILb0ELb0ELb0ELi128EEEEEEEEEvNT_6ParamsE$_ZZN4cute13to_mixed_bitsINS_5tupleIJNS1_IJNS_1CILi4EEENS2_ILi8EEEEEES3_NS2_ILi1EEEEEENS1_IJNS1_IJNS2_ILi0EEENS2_ILi64EEEEEES8_S8_EEENS1_IJNS1_IJiiEEEiS8_EEEEEDaRKT_RKT0_RKT1_ENKUlDpRKT_E_clIJNS_9MixedBitsILj0ELj448EEENS2_ILj0EEESV_EEEDaSQ_) ;  /* 0xffffa24000007944 */ /* 0x000fea0003c3ffff */
[----:B------:R-:W-:Y:S01]  /*11a40*/  IMAD.MOV.U32 R3, RZ, RZ, 0x10 ;  /* 0x00000010ff037424 */ /* 0x000fe200078e00ff */
[C---:B------:R-:W-:Y:S01]  /*11a50*/  LOP3.LUT P2, RZ, R75.reuse, 0x80, RZ, 0xc0, !PT ;  /* 0x000000804bff7812 */ /* 0x040fe2000784c0ff */
[----:B------:R-:W-:Y:S01]  /*11a60*/  IMAD.MOV.U32 R2, RZ, RZ, 0x20 ;  /* 0x00000020ff027424 */ /* 0x000fe200078e00ff */
[----:B------:R-:W-:Y:S01]  /*11a70*/  LOP3.LUT P1, RZ, R75, 0x100, RZ, 0xc0, !PT ;  /* 0x000001004bff7812 */ /* 0x000fe2000782c0ff */
[----:B------:R-:W-:Y:S01]  /*11a80*/  IMAD.MOV.U32 R6, RZ, RZ, 0x8 ;  /* 0x00000008ff067424 */ /* 0x000fe200078e00ff */
[----:B------:R-:W-:Y:S01]  /*11a90*/  SEL R8, R3, 0xfffffff0, !P2 ;  /* 0xfffffff003087807 */ /* 0x000fe20005000000 */
[----:B------:R-:W-:Y:S01]  /*11aa0*/  IMAD.MOV.U32 R69, RZ, RZ, R25 ;  /* 0x000000ffff457224 */ /* 0x000fe200078e0019 */
[----:B------:R-:W-:Y:S01]  /*11ab0*/  SEL R10, R2, 0xffffffe0, !P1 ;  /* 0xffffffe0020a7807 */ /* 0x000fe20004800000 */
[----:B------:R-:W-:Y:S01]  /*11ac0*/  IMAD.MOV.U32 R2, RZ, RZ, R52 ;  /* 0x000000ffff027224 */ /* 0x000fe200078e0034 */
[----:B------:R-:W-:Y:S01]  /*11ad0*/  SHF.R.S32.HI R9, RZ, 0x1f, R4 ;  /* 0x0000001fff097819 */ /* 0x000fe20000011404 */
[----:B------:R1:W-:Y:S01]  /*11ae0*/  STL [R1+0x11e0], R8 ;  /* 0x0011e00801007387 */ /* 0x0003e20000100800 */
[----:B------:R-:W-:-:S02]  /*11af0*/  LOP3.LUT P1, RZ, R75, 0x40, RZ, 0xc0, !PT ;  /* 0x000000404bff7812 */ /* 0x000fc4000782c0ff */
[----:B------:R-:W-:Y:S01]  /*11b00*/  LEA.HI R9, R9, R4, RZ, 0x2 ;  /* 0x0000000409097211 */ /* 0x000fe200078f10ff */
[----:B------:R1:W-:Y:S01]  /*11b10*/  STL [R1+0x77c], R10 ;  /* 0x00077c0a01007387 */ /* 0x0003e20000100800 */
[----:B------:R-:W-:Y:S02]  /*11b20*/  LOP3.LUT R66, R75, 0x1c0, RZ, 0xc0, !PT ;  /* 0x000001c04b427812 */ /* 0x000fe400078ec0ff */
[----:B------:R-:W-:Y:S02]  /*11b30*/  LOP3.LUT R9, R9, 0x7ffffffc, RZ, 0xc0, !PT ;  /* 0x7ffffffc09097812 */ /* 0x000fe400078ec0ff */
[----:B------:R-:W-:-:S03]  /*11b40*/  SEL R6, R6, 0xfffffff8, !P1 ;  /* 0xfffffff806067807 */ /* 0x000fc60004800000 */
[----:B------:R-:W-:-:S04]  /*11b50*/  IMAD.IADD R4, R4, 0x1, -R9 ;  /* 0x0000000104047824 */ /* 0x000fc800078e0a09 */
[----:B------:R-:W-:Y:S01]  /*11b60*/  IMAD R11, R5, 0x200, R4 ;  /* 0x00000200050b7824 */ /* 0x000fe200078e0204 */
[----:B------:R-:W-:Y:S01]  /*11b70*/  MOV R4, 0x11ba0 ;  /* 0x00011ba000047802 */ /* 0x000fe20000000f00 */
[----:B------:R-:W-:Y:S02]  /*11b80*/  IMAD.MOV.U32 R5, RZ, RZ, R14 ;  /* 0x000000ffff057224 */ /* 0x000fe400078e000e */
[----:B-1----:R-:W-:Y:S05]  /*11b90*/  CALL.REL.NOINC `($_ZN7cutlass13device_kernelIN5flash19enable_sm80_to_sm89INS1_16FlashAttnBwdSm80INS1_25CollectiveMainloopBwdSm80ILi2ELi2EN4cute5tupleIJNS5_1CILi128EEES8_NS7_ILi64EEEEEENS_10bfloat16_tEfNS_4arch4Sm80ELb0ELb0ELb1ELb0ELb0ELb0ELb0ELb0ELi2ELi4ELi4ELi4ELb0EEENS1_21CollectiveEpilogueBwdISA_SB_SD_Li256ELb0ELb0ELi2EEENS1_19SingleTileSchedulerILb0ELb0ELb0ELi128EEEEEEEEEvNT_6ParamsE$_ZN4cute3eso3ESOILb0ELb0EJiiiEEC2ERKiS4_S4_) ;  /* 0xffff4f2000007944 */ /* 0x002fea0003c3ffff */
[----:B------:R2:W5:Y:S04]  /*11ba0*/  LDL R5, [R1+0x760] ;  /* 0x0007600001057983 */ /* 0x0005680000100800 */
[----:B-1----:R2:W5:Y:S01]  /*11bb0*/  LDL.64 R2, [R1+0x758] ;  /* 0x0007580001027983 */ /* 0x0025620000100a00 */
[----:B------:R-:W-:Y:S02]  /*11bc0*/  MOV R69, R25 ;  /* 0x0000001900457202 */ /* 0x000fe40000000f00 */
[----:B------:R-:W-:Y:S02]  /*11bd0*/  MOV R6, 0x11bf0 ;  /* 0x00011bf000067802 */ /* 0x000fe40000000f00 */
[----:B--2--5:R-:W-:Y:S05]  /*11be0*/  CALL.REL.NOINC `($_ZN7cutlass13device_kernelIN5flash19enable_sm80_to_sm89INS1_16FlashAttnBwdSm80INS1_25CollectiveMainloopBwdSm80ILi2ELi2EN4cute5tupleIJNS5_1CILi128EEES8_NS7_ILi64EEEEEENS_10bfloat16_tEfNS_4arch4Sm80ELb0ELb0ELb1ELb0ELb0ELb0ELb0ELb0ELi2ELi4ELi4ELi4ELb0EEENS1_21CollectiveEpilogueBwdISA_SB_SD_Li256ELb0ELb0ELi2EEENS1_19SingleTileSchedulerILb0ELb0ELb0ELi128EEEEEEEEEvNT_6ParamsE$_ZN4cute3eso3ESOILb1ELb0EJNS_1CILi1EEENS_5tupleIJiiiEEENS2_ILi64EEENS4_IJNS2_ILi72EEENS2_ILi144EEENS2_ILi288EEEEEENS2_ILi512EEEEEC2ERKS3_RKS5_RKS6_RKSA_RKSB_) ;  /* 0xffff5db000007944 */ /* 0x024fea0003c3ffff */
[----:B-1----:R1:W5:Y:S04]  /*11bf0*/  LDL R5, [R1+0x760] ;  /* 0x0007600001057983 */ /* 0x0023680000100800 */
[----:B------:R1:W5:Y:S01]  /*11c00*/  LDL.64 R2, [R1+0x758] ;  /* 0x0007580001027983 */ /* 0x0003620000100a00 */
[----:B------:R-:W-:-:S02]  /*11c10*/  MOV R69, R25 ;  /* 0x0000001900457202 */ /* 0x000fc40000000f00 */
[----:B------:R-:W-:Y:S02]  /*11c20*/  MOV R6, 0x11c40 ;  /* 0x00011c4000067802 */ /* 0x000fe40000000f00 */
[----:B-1---5:R-:W-:Y:S05]  /*11c30*/  CALL.REL.NOINC `($_ZN7cutlass13device_kernelIN5flash19enable_sm80_to_sm89INS1_16FlashAttnBwdSm80INS1_25CollectiveMainloopBwdSm80ILi2ELi2EN4cute5tupleIJNS5_1CILi128EEES8_NS7_ILi64EEEEEENS_10bfloat16_tEfNS_4arch4Sm80ELb0ELb0ELb1ELb0ELb0ELb0ELb0ELb0ELi2ELi4ELi4ELi4ELb0EEENS1_21CollectiveEpilogueBwdISA_SB_SD_Li256ELb0ELb0ELi2EEENS1_19SingleTileSchedulerILb0ELb0ELb0ELi128EEEEEEEEEvNT_6ParamsE$_ZN4cute5tupleIJNS0_IJNS_1CILi8EEENS0_IJNS1_ILi2EEES3_S3_EEENS1_ILi1EEES4_S5_EEENS0_IJS5_NS0_IJiiiEEENS1_ILi64EEENS0_IJNS1_ILi72EEENS1_ILi144EEENS1_ILi288EEEEEENS1_ILi512EEEEEEEEC2ERKS6_RKSE_) ;  /* 0xffff8f0000007944 */ /* 0x022fea0003c3ffff */
[----:B------:R1:W5:Y:S04]  /*11c40*/  LDL R5, [R1+0x760] ;  /* 0x0007600001057983 */ /* 0x0003680000100800 */
[----:B------:R1:W5:Y:S01]  /*11c50*/  LDL.64 R2, [R1+0x758] ;  /* 0x0007580001027983 */ /* 0x0003620000100a00 */
[----:B------:R-:W-:-:S03]  /*11c60*/  MOV R4, 0x11c80 ;  /* 0x00011c8000047802 */ /* 0x000fc60000000f00 */
[----:B-1---5:R-:W-:Y:S05]  /*11c70*/  CALL.REL.NOINC `($_ZN7cutlass13device_kernelIN5flash19enable_sm80_to_sm89INS1_16FlashAttnBwdSm80INS1_25CollectiveMainloopBwdSm80ILi2ELi2EN4cute5tupleIJNS5_1CILi128EEES8_NS7_ILi64EEEEEENS_10bfloat16_tEfNS_4arch4Sm80ELb0ELb0ELb1ELb0ELb0ELb0ELb0ELb0ELi2ELi4ELi4ELi4ELb0EEENS1_21CollectiveEpilogueBwdISA_SB_SD_Li256ELb0ELb0ELi2EEENS1_19SingleTileSchedulerILb0ELb0ELb0ELi128EEEEEEEEEvNT_6ParamsE$_ZZN4cute7flattenINS_5tupleIJNS_1CILi1EEENS1_IJiiiEEENS2_ILi64EEENS1_IJNS2_ILi72EEENS2_ILi144EEENS2_ILi288EEEEEENS2_ILi512EEEEEEEEDaRKT_ENKUlRKT_E_clIS4_EEDaSH_) ;  /* 0xffffd23000007944 */ /* 0x022fea0003c3ffff */
[----:B------:R1:W-:Y:S01]  /*11c80*/  STL.64 [R1+0x758], R2 ;  /* 0x0007580201007387 */ /* 0x0003e20000100a00 */
[----:B------:R-:W-:Y:S02]  /*11c90*/  MOV R69, R25 ;  /* 0x0000001900457202 */ /* 0x000fe40000000f00 */
[----:B------:R-:W-:Y:S01]  /*11ca0*/  MOV R4, 0x11cd0 ;  /* 0x00011cd000047802 */ /* 0x000fe20000000f00 */
[----:B------:R1:W-:Y:S04]  /*11cb0*/  STL [R1+0x760], R5 ;  /* 0x0007600501007387 */ /* 0x0003e80000100800 */
[----:B-1----:R-:W-:Y:S05]  /*11cc0*/  CALL.REL.NOINC `($_ZN7cutlass13device_kernelIN5flash19enable_sm80_to_sm89INS1_16FlashAttnBwdSm80INS1_25CollectiveMainloopBwdSm80ILi2ELi2EN4cute5tupleIJNS5_1CILi128EEES8_NS7_ILi64EEEEEENS_10bfloat16_tEfNS_4arch4Sm80ELb0ELb0ELb1ELb0ELb0ELb0ELb0ELb0ELi2ELi4ELi4ELi4ELb0EEENS1_21CollectiveEpilogueBwdISA_SB_SD_Li256ELb0ELb0ELi2EEENS1_19SingleTileSchedulerILb0ELb0ELb0ELi128EEEEEEEEEvNT_6ParamsE$_ZZN4cute12filter_tupleINS_5tupleIJNS_1CILi1EEENS1_IJiiiEEENS2_ILi64EEENS1_IJNS2_ILi72EEENS2_ILi144EEENS2_ILi288EEEEEENS2_ILi512EEEEEEZNS_7flattenISB_EEDaRKT_EUlRKT_E_EEDaSF_OT0_ENKUlDpSI_E_clIJNS1_IJS3_EEES4_NS1_IJS5_EEES9_NS1_IJSA_EEEEEEDaSM_) ;  /* 0xffff9af000007944 */ /* 0x002fea0003c3ffff */
[----:B------:R-:W-:Y:S02]  /*11cd0*/  MOV R69, R25 ;  /* 0x0000001900457202 */ /* 0x000fe40000000f00 */
[----:B------:R-:W-:-:S02]  /*11ce0*/  MOV R6, 0x11d00 ;  /* 0x00011d0000067802 */ /* 0x000fc40000000f00 */
[----:B--2--5:R-:W-:Y:S05]  /*11cf0*/  CALL.REL.NOINC `($_ZN7cutlass13device_kernelIN5flash19enable_sm80_to_sm89INS1_16FlashAttnBwdSm80INS1_25CollectiveMainloopBwdSm80ILi2ELi2EN4cute5tupleIJNS5_1CILi128EEES8_NS7_ILi64EEEEEENS_10bfloat16_tEfNS_4arch4Sm80ELb0ELb0ELb1ELb0ELb0ELb0ELb0ELb0ELi2ELi4ELi4ELi4ELb0EEENS1_21CollectiveEpilogueBwdISA_SB_SD_Li256ELb0ELb0ELi2EEENS1_19SingleTileSchedulerILb0ELb0ELb0ELi128EEEEEEEEEvNT_6ParamsE$_ZN4cute3eso3ESOILb0ELb1EJiNS_1CILi72EEENS2_ILi512EEEEEC2ERKiRKS3_RKS4_) ;  /* 0xffff544000007944 */ /* 0x024fea0003c3ffff */
[----:B-1----:R-:W2:Y:S01]  /*11d00*/  LDL R4, [R1+0x758] ;  /* 0x0007580001047983 */ /* 0x002ea20000100800 */
[----:B------:R-:W-:Y:S01]  /*11d10*/  IMAD.MOV.U32 R5, RZ, RZ, R3 ;  /* 0x000000ffff057224 */ /* 0x000fe200078e0003 */
[----:B------:R-:W-:Y:S01]  /*11d20*/  MOV R69, R25 ;  /* 0x0000001900457202 */ /* 0x000fe20000000f00 */
[----:B------:R-:W-:Y:S01]  /*11d30*/  IMAD.MOV.U32 R85, RZ, RZ, R58 ;  /* 0x000000ffff557224 */ /* 0x000fe200078e003a */
[----:B------:R-:W-:Y:S01]  /*11d40*/  MOV R6, 0x11d70 ;  /* 0x00011d7000067802 */ /* 0x000fe20000000f00 */
[----:B--2---:R1:W-:Y:S04]  /*11d50*/  STL [R1+0x790], R4 ;  /* 0x0007900401007387 */ /* 0x0043e80000100800 */
[----:B-1----:R-:W-:Y:S05]  /*11d60*/  CALL.REL.NOINC `($_ZN7cutlass13device_kernelIN5flash19enable_sm80_to_sm89INS1_16FlashAttnBwdSm80INS1_25CollectiveMainloopBwdSm80ILi2ELi2EN4cute5tupleIJNS5_1CILi128EEES8_NS7_ILi64EEEEEENS_10bfloat16_tEfNS_4arch4Sm80ELb0ELb0ELb1ELb0ELb0ELb0ELb0ELb0ELi2ELi4ELi4ELi4ELb0EEENS1_21CollectiveEpilogueBwdISA_SB_SD_Li256ELb0ELb0ELi2EEENS1_19SingleTileSchedulerILb0ELb0ELb0ELi128EEEEEEEEEvNT_6ParamsE$_ZN4cute3eso3ESOILb0ELb0EJiiNS_1CILi72EEENS2_ILi512EEEEEC2ERKiS7_RKS3_RKS4_) ;  /* 0xffff4c6000007944 */ /* 0x002fea0003c3ffff */
[----:B-1----:R-:W2:Y:S01]  /*11d70*/  LDL.64 R4, [R1+0x758] ;  /* 0x0007580001047983 */ /* 0x002ea20000100a00 */
[----:B------:R-:W-:Y:S01]  /*11d80*/  IADD3 R54, R50, 0x3c, RZ ;  /* 0x0000003c32367810 */ /* 0x000fe20007ffe0ff */
[----:B------:R-:W-:Y:S01]  /*11d90*/  IMAD.MOV.U32 R8, RZ, RZ, R2 ;  /* 0x000000ffff087224 */ /* 0x000fe200078e0002 */
[----:B------:R-:W-:Y:S01]  /*11da0*/  MOV R10, R57 ;  /* 0x00000039000a7202 */ /* 0x000fe20000000f00 */
[----:B------:R-:W-:Y:S01]  /*11db0*/  IMAD.MOV.U32 R2, RZ, RZ, R24 ;  /* 0x000000ffff027224 */ /* 0x000fe200078e0018 */
[----:B------:R-:W-:Y:S01]  /*11dc0*/  MOV R6, 0x11e00 ;  /* 0x00011e0000067802 */ /* 0x000fe20000000f00 */
[----:B------:R-:W-:Y:S01]  /*11dd0*/  IMAD.MOV.U32 R9, RZ, RZ, R54 ;  /* 0x000000ffff097224 */ /* 0x000fe200078e0036 */
[----:B--2---:R1:W-:Y:S04]  /*11de0*/  STL.64 [R1+0x788], R4 ;  /* 0x0007880401007387 */ /* 0x0043e80000100a00 */
[----:B-1----:R-:W-:Y:S05]  /*11df0*/  CALL.REL.NOINC `($_ZN7cutlass13device_kernelIN5flash19enable_sm80_to_sm89INS1_16FlashAttnBwdSm80INS1_25CollectiveMainloopBwdSm80ILi2ELi2EN4cute5tupleIJNS5_1CILi128EEES8_NS7_ILi64EEEEEENS_10bfloat16_tEfNS_4arch4Sm80ELb0ELb0ELb1ELb0ELb0ELb0ELb0ELb0ELi2ELi4ELi4ELi4ELb0EEENS1_21CollectiveEpilogueBwdISA_SB_SD_Li256ELb0ELb0ELi2EEENS1_19SingleTileSchedulerILb0ELb0ELb0ELi128EEEEEEEEEvNT_6ParamsE$_ZN4cute3eso3ESOILb0ELb0EJiiiNS_1CILi72EEENS2_ILi512EEEEEC2ERKiS7_S7_RKS3_RKS4_) ;  /* 0xffff4eb000007944 */ /* 0x002fea0003c3ffff */
[----:B------:R-:W2:Y:S04]  /*11e00*/  LDL R6, [R1+0x778] ;  /* 0x0007780001067983 */ /* 0x000ea80000100800 */
[----:B-1----:R-:W3:Y:S01]  /*11e10*/  LDL.64 R2, [R1+0x770] ;  /* 0x0007700001027983 */ /* 0x002ee20000100a00 */
[C---:B------:R-:W-:Y:S01]  /*11e20*/  IADD3 R60, R50.reuse, 0xc, RZ ;  /* 0x0000000c323c7810 */ /* 0x040fe20007ffe0ff */
[----:B------:R-:W-:Y:S01]  /*11e30*/  IMAD.MOV.U32 R5, RZ, RZ, R24 ;  /* 0x000000ffff057224 */ /* 0x000fe200078e0018 */
[----:B------:R-:W-:-:S02]  /*11e40*/  IADD3 R61, R50, 0x10, RZ ;  /* 0x00000010323d7810 */ /* 0x000fc40007ffe0ff */
[----:B------:R-:W-:Y:S01]  /*11e50*/  MOV R4, 0x11eb0 ;  /* 0x00011eb000047802 */ /* 0x000fe20000000f00 */
[----:B------:R-:W-:Y:S02]  /*11e60*/  IMAD.MOV.U32 R87, RZ, RZ, R60 ;  /* 0x000000ffff577224 */ /* 0x000fe400078e003c */
[----:B------:R-:W-:Y:S01]  /*11e70*/  IMAD.MOV.U32 R92, RZ, RZ, R61 ;  /* 0x000000ffff5c7224 */ /* 0x000fe200078e003d */
[----:B--2---:R1:W-:Y:S04]  /*11e80*/  STL [R1+0x760], R6 ;  /* 0x0007600601007387 */ /* 0x0043e80000100800 */
[----:B---3--:R1:W-:Y:S02]  /*11e90*/  STL.64 [R1+0x758], R2 ;  /* 0x0007580201007387 */ /* 0x0083e40000100a00 */
[----:B-1----:R-:W-:Y:S05]  /*11ea0*/  CALL.REL.NOINC `($_ZN7cutlass13device_kernelIN5flash19enable_sm80_to_sm89INS1_16FlashAttnBwdSm80INS1_25CollectiveMainloopBwdSm80ILi2ELi2EN4cute5tupleIJNS5_1CILi128EEES8_NS7_ILi64EEEEEENS_10bfloat16_tEfNS_4arch4Sm80ELb0ELb0ELb1ELb0ELb0ELb0ELb0ELb0ELi2ELi4ELi4ELi4ELb0EEENS1_21CollectiveEpilogueBwdISA_SB_SD_Li256ELb0ELb0ELi2EEENS1_19SingleTileSchedulerILb0ELb0ELb0ELi128EEEEEEEEEvNT_6ParamsE$_ZN4cute3eso3ESOILb1ELb0EJNS_1CILi1EEEiiiNS2_ILi72EEENS2_ILi512EEEEEC2ERKS3_RKiSA_SA_RKS4_RKS5_) ;  /* 0xffff5d0000007944 */ /* 0x002fea0003c3ffff */
[----:B-1----:R1:W5:Y:S04]  /*11eb0*/  LDL R5, [R1+0x778] ;  /* 0x0007780001057983 */ /* 0x0023680000100800 */
[----:B------:R1:W5:Y:S01]  /*11ec0*/  LDL.64 R2, [R1+0x770] ;  /* 0x0007700001027983 */ /* 0x0003620000100a00 */
[----:B------:R-:W-:-:S02]  /*11ed0*/  MOV R4, R24 ;  /* 0x0000001800047202 */ /* 0x000fc40000000f00 */
[----:B------:R-:W-:Y:S02]  /*11ee0*/  MOV R6, 0x11f00 ;  /* 0x00011f0000067802 */ /* 0x000fe40000000f00 */
[----:B-1---5:R-:W-:Y:S05]  /*11ef0*/  CALL.REL.NOINC `($_ZN7cutlass13device_kernelIN5flash19enable_sm80_to_sm89INS1_16FlashAttnBwdSm80INS1_25CollectiveMainloopBwdSm80ILi2ELi2EN4cute5tupleIJNS5_1CILi128EEES8_NS7_ILi64EEEEEENS_10bfloat16_tEfNS_4arch4Sm80ELb0ELb0ELb1ELb0ELb0ELb0ELb0ELb0ELi2ELi4ELi4ELi4ELb0EEENS1_21CollectiveEpilogueBwdISA_SB_SD_Li256ELb0ELb0ELi2EEENS1_19SingleTileSchedulerILb0ELb0ELb0ELi128EEEEEEEEEvNT_6ParamsE$_ZN4cute5tupleIJNS0_IJNS_1CILi8EEENS1_ILi2EEES3_S3_S2_S3_EEENS0_IJNS1_ILi1EEEiiiNS1_ILi72EEENS1_ILi512EEEEEEEEC2ERKS4_RKS8_) ;  /* 0xffff8c9000007944 */ /* 0x022fea0003c3ffff */
[----:B------:R-:W2:Y:S04]  /*11f00*/  LDL.64 R4, [R1+0x770] ;  /* 0x0007700001047983 */ /* 0x000ea80000100a00 */
[----:B------:R-:W3:Y:S01]  /*11f10*/  LDL R3, [R1+0x778] ;  /* 0x0007780001037983 */ /* 0x000ee20000100800 */
[----:B------:R-:W-:Y:S01]  /*11f20*/  MOV R84, R52 ;  /* 0x0000003400547202 */ /* 0x000fe20000000f00 */
[----:B------:R-:W-:Y:S01]  /*11f30*/  IMAD.MOV.U32 R9, RZ, RZ, R15 ;  /* 0x000000ffff097224 */ /* 0x000fe200078e000f */
[----:B------:R-:W-:Y:S01]  /*11f40*/  MOV R68, R14 ;  /* 0x0000000e00447202 */ /* 0x000fe20000000f00 */
[----:B------:R1:W-:Y:S01]  /*11f50*/  STL.U8 [R1+0x11e0], RZ ;  /* 0x0011e0ff01007387 */ /* 0x0003e20000100000 */
[----:B------:R-:W-:Y:S01]  /*11f60*/  MOV R72, 0x11fc0 ;  /* 0x00011fc000487802 */ /* 0x000fe20000000f00 */
[----:B--2---:R-:W-:-:S02]  /*11f70*/  IMAD.MOV.U32 R2, RZ, RZ, R5 ;  /* 0x000000ffff027224 */ /* 0x004fc400078e0005 */
[----:B------:R1:W-:Y:S01]  /*11f80*/  STL [R1+0x77c], R4 ;  /* 0x00077c0401007387 */ /* 0x0003e20000100800 */
[----:B------:R-:W-:-:S03]  /*11f90*/  IMAD.MOV.U32 R5, RZ, RZ, R7 ;  /* 0x000000ffff057224 */ /* 0x000fc600078e0007 */
[----:B---3--:R1:W-:Y:S04]  /*11fa0*/  STL.64 [R1+0x780], R2 ;  /* 0x0007800201007387 */ /* 0x0083e80000100a00 */
[----:B-1----:R-:W-:Y:S05]  /*11fb0*/  CALL.REL.NOINC `($_ZN7cutlass13device_kernelIN5flash19enable_sm80_to_sm89INS1_16FlashAttnBwdSm80INS1_25CollectiveMainloopBwdSm80ILi2ELi2EN4cute5tupleIJNS5_1CILi128EEES8_NS7_ILi64EEEEEENS_10bfloat16_tEfNS_4arch4Sm80ELb0ELb0ELb1ELb0ELb0ELb0ELb0ELb0ELi2ELi4ELi4ELi4ELb0EEENS1_21CollectiveEpilogueBwdISA_SB_SD_Li256ELb0ELb0ELi2EEENS1_19SingleTileSchedulerILb0ELb0ELb0ELi128EEEEEEEEEvNT_6ParamsE$_ZZN4cute6detail16composition_implINS_5tupleIJNS_1CILi8EEENS3_ILi2EEES5_S5_S4_S5_EEENS2_IJNS3_ILi1EEEiiiNS3_ILi72EEENS3_ILi512EEEEEENS2_IJNS2_IJS5_S5_S5_EEES5_NS3_ILi4EEEEEENS2_IJNS2_IJS7_S9_S4_EEENS3_ILi4096EEENS3_ILi16EEEEEEEEDaRKT_RKT0_RKT1_RKT2_ENKUlRKT_RKT0_E_clISB_SE_EEDaSW_SZ_) ;  /* 0xffffb8d000007944 */ /* 0x002fea0003c3ffff */
[----:B------:R-:W-:Y:S01]  /*11fc0*/  IMAD.MOV.U32 R4, RZ, RZ, R52 ;  /* 0x000000ffff047224 */ /* 0x000fe200078e0034 */
[----:B------:R-:W-:Y:S01]  /*11fd0*/  MOV R68, R14 ;  /* 0x0000000e00447202 */ /* 0x000fe20000000f00 */
[----:B------:R-:W-:Y:S01]  /*11fe0*/  IMAD.MOV.U32 R5, RZ, RZ, R15 ;  /* 0x000000ffff057224 */ /* 0x000fe200078e000f */
[----:B------:R-:W-:Y:S02]  /*11ff0*/  MOV R3, R7 ;  /* 0x0000000700037202 */ /* 0x000fe40000000f00 */
[----:B------:R-:W-:Y:S02]  /*12000*/  MOV R72, 0x12020 ;  /* 0x0001202000487802 */ /* 0x000fe40000000f00 */
[----:B-1---5:R-:W-:Y:S05]  /*12010*/  CALL.REL.NOINC `($_ZN7cutlass13device_kernelIN5flash19enable_sm80_to_sm89INS1_16FlashAttnBwdSm80INS1_25CollectiveMainloopBwdSm80ILi2ELi2EN4cute5tupleIJNS5_1CILi128EEES8_NS7_ILi64EEEEEENS_10bfloat16_tEfNS_4arch4Sm80ELb0ELb0ELb1ELb0ELb0ELb0ELb0ELb0ELi2ELi4ELi4ELi4ELb0EEENS1_21CollectiveEpilogueBwdISA_SB_SD_Li256ELb0ELb0ELi2EEENS1_19SingleTileSchedulerILb0ELb0ELb0ELi128EEEEEEEEEvNT_6ParamsE$_ZZN4cute6detail16composition_implINS_5tupleIJNS_1CILi8EEENS3_ILi2EEES5_S5_S4_S5_EEENS2_IJNS3_ILi1EEEiiiNS3_ILi72EEENS3_ILi512EEEEEENS2_IJNS2_IJS5_S5_S5_EEES5_NS3_ILi4EEEEEENS2_IJNS2_IJS7_S9_S4_EEENS3_ILi4096EEENS3_ILi16EEEEEEEEDaRKT_RKT0_RKT1_RKT2_ENKUlRKT_RKT0_E_clISC_SG_EEDaSW_SZ_) ;  /* 0xffffb98000007944 */ /* 0x022fea0003c3ffff */
[----:B-----5:R2:W-:Y:S01]  /*12020*/  STL.64 [R1+0x770], R2 ;  /* 0x0007700201007387 */ /* 0x0205e20000100a00 */
[----:B------:R-:W-:-:S03]  /*12030*/  MOV R4, 0x12050 ;  /* 0x0001205000047802 */ /* 0x000fc60000000f00 */
[----:B-12---:R-:W-:Y:S05]  /*12040*/  CALL.REL.NOINC `($_ZN7cutlass13device_kernelIN5flash19enable_sm80_to_sm89INS1_16FlashAttnBwdSm80INS1_25CollectiveMainloopBwdSm80ILi2ELi2EN4cute5tupleIJNS5_1CILi128EEES8_NS7_ILi64EEEEEENS_10bfloat16_tEfNS_4arch4Sm80ELb0ELb0ELb1ELb0ELb0ELb0ELb0ELb0ELi2ELi4ELi4ELi4ELb0EEENS1_21CollectiveEpilogueBwdISA_SB_SD_Li256ELb0ELb0ELi2EEENS1_19SingleTileSchedulerILb0ELb0ELb0ELi128EEEEEEEEEvNT_6ParamsE$_ZN4cute3eso3ESOILb0ELb0EJNS_5tupleIJNS_1CILi1EEENS3_ILi512EEEiEEENS3_ILi4096EEENS2_IJiiEEEEEC2ERKS6_RKS7_RKS8_) ;  /* 0xffff3a6000007944 */ /* 0x006fea0003c3ffff */
[----:B------:R2:W5:Y:S04]  /*12050*/  LDL R5, [R1+0x760] ;  /* 0x0007600001057983 */ /* 0x0005680000100800 */
[----:B-1----:R2:W5:Y:S01]  /*12060*/  LDL.64 R2, [R1+0x758] ;  /* 0x0007580001027983 */ /* 0x0025620000100a00 */
[----:B------:R-:W-:-:S03]  /*12070*/  MOV R6, 0x12090 ;  /* 0x0001209000067802 */ /* 0x000fc60000000f00 */
[----:B--2--5:R-:W-:Y:S05]  /*12080*/  CALL.REL.NOINC `($_ZN7cutlass13device_kernelIN5flash19enable_sm80_to_sm89INS1_16FlashAttnBwdSm80INS1_25CollectiveMainloopBwdSm80ILi2ELi2EN4cute5tupleIJNS5_1CILi128EEES8_NS7_ILi64EEEEEENS_10bfloat16_tEfNS_4arch4Sm80ELb0ELb0ELb1ELb0ELb0ELb0ELb0ELb0ELi2ELi4ELi4ELi4ELb0EEENS1_21CollectiveEpilogueBwdISA_SB_SD_Li256ELb0ELb0ELi2EEENS1_19SingleTileSchedulerILb0ELb0ELb0ELi128EEEEEEEEEvNT_6ParamsE$_ZN4cute5tupleIJNS0_IJNS0_IJNS_1CILi2EEES2_S2_EEES2_NS0_IJS2_S2_EEEEEENS0_IJNS0_IJNS1_ILi1EEENS1_ILi512EEEiEEENS1_ILi4096EEENS0_IJiiEEEEEEEEC2ERKS5_RKSB_) ;  /* 0xffff85c000007944 */ /* 0x024fea0003c3ffff */
[----:B------:R1:W5:Y:S04]  /*12090*/  LDL R4, [R1+0x760] ;  /* 0x0007600001047983 */ /* 0x0003680000100800 */
[----:B------:R1:W5:Y:S01]  /*120a0*/  LDL.64 R2, [R1+0x758] ;  /* 0x0007580001027983 */ /* 0x0003620000100a00 */
[----:B------:R-:W-:Y:S01]  /*120b0*/  LEA.HI R66, R66, R66, RZ, 0x1d ;  /* 0x0000004242427211 */ /* 0x000fe200078fe8ff */
[----:B------:R-:W-:Y:S01]  /*120c0*/  IMAD.MOV.U32 R5, RZ, RZ, R53 ;  /* 0x000000ffff057224 */ /* 0x000fe200078e0035 */
[----:B------:R-:W-:-:S03]  /*120d0*/  MOV R6, 0x12110 ;  /* 0x0001211000067802 */ /* 0x000fc60000000f00 */
[----:B------:R-:W-:-:S05]  /*120e0*/  IMAD.U32 R66, R11, 0x2, R66 ;  /* 0x000000020b427824 */ /* 0x000fca00078e0042 */
[----:B------:R1:W-:Y:S02]  /*120f0*/  STL [R1+0x11e4], R66 ;  /* 0x0011e44201007387 */ /* 0x0003e40000100800 */
[----:B-1---5:R-:W-:Y:S05]  /*12100*/  CALL.REL.NOINC `($_ZN7cutlass13device_kernelIN5flash19enable_sm80_to_sm89INS1_16FlashAttnBwdSm80INS1_25CollectiveMainloopBwdSm80ILi2ELi2EN4cute5tupleIJNS5_1CILi128EEES8_NS7_ILi64EEEEEENS_10bfloat16_tEfNS_4arch4Sm80ELb0ELb0ELb1ELb0ELb0ELb0ELb0ELb0ELi2ELi4ELi4ELi4ELb0EEENS1_21CollectiveEpilogueBwdISA_SB_SD_Li256ELb0ELb0ELi2EEENS1_19SingleTileSchedulerILb0ELb0ELb0ELi128EEEEEEEEEvNT_6ParamsE$_ZN4cute3eso3ESOILb0ELb0EJNS_6LayoutINS_5tupleIJNS3_IJNS_1CILi2EEES5_S5_EEES5_NS3_IJS5_S5_EEEEEENS3_IJNS3_IJNS4_ILi1EEENS4_ILi512EEEiEEENS4_ILi4096EEENS3_IJiiEEEEEEEEjEEC2ERKSF_RKj) ;  /* 0xffff40e000007944 */ /* 0x022fea0003c3ffff */
[----:B------:R-:W2:Y:S04]  /*12110*/  LDL.64 R66, [R1+0x760] ;  /* 0x0007600001427983 */ /* 0x000ea80000100a00 */
[----:B-1----:R1:W5:Y:S01]  /*12120*/  LDL.64 R4, [R1+0x758] ;  /* 0x0007580001047983 */ /* 0x0023620000100a00 */
[----:B------:R-:W-:Y:S02]  /*12130*/  MOV R9, R25 ;  /* 0x0000001900097202 */ /* 0x000fe40000000f00 */
[----:B------:R-:W-:Y:S01]  /*12140*/  MOV R8, 0x12170 ;  /* 0x0001217000087802 */ /* 0x000fe20000000f00 */
[----:B--2---:R-:W-:-:S04]  /*12150*/  IMAD.WIDE.U32 R2, R67, 0x2, R62 ;  /* 0x0000000243027825 */ /* 0x004fc800078e003e */
[----:B-1---5:R-:W-:Y:S05]  /*12160*/  CALL.REL.NOINC `($_ZN7cutlass13device_kernelIN5flash19enable_sm80_to_sm89INS1_16FlashAttnBwdSm80INS1_25CollectiveMainloopBwdSm80ILi2ELi2EN4cute5tupleIJNS5_1CILi128EEES8_NS7_ILi64EEEEEENS_10bfloat16_tEfNS_4arch4Sm80ELb0ELb0ELb1ELb0ELb0ELb0ELb0ELb0ELi2ELi4ELi4ELi4ELb0EEENS1_21CollectiveEpilogueBwdISA_SB_SD_Li256ELb0ELb0ELi2EEENS1_19SingleTileSchedulerILb0ELb0ELb0ELi128EEEEEEEEEvNT_6ParamsE$_ZN4cute8smem_ptrIPN7cutlass10bfloat16_tEECI1NS_12iter_adaptorIS3_S4_EEES3_) ;  /* 0xffff8d5000007944 */ /* 0x022fea0003c3ffff */
[----:B------:R-:W2:Y:S01]  /*12170*/  LDL.64 R8, [R1+0x758] ;  /* 0x0007580001087983 */ /* 0x000ea20000100a00 */
[----:B------:R-:W-:Y:S01]  /*12180*/  IMAD.MOV.U32 R62, RZ, RZ, R66 ;  /* 0x000000ffff3e7224 */ /* 0x000fe200078e0042 */
[----:B-1----:R-:W-:Y:S01]  /*12190*/  MOV R2, R4 ;  /* 0x0000000400027202 */ /* 0x002fe20000000f00 */
[----:B------:R-:W-:Y:S01]  /*121a0*/  IMAD.MOV.U32 R3, RZ, RZ, R5 ;  /* 0x000000ffff037224 */ /* 0x000fe200078e0005 */
[----:B------:R-:W-:Y:S01]  /*121b0*/  MOV R6, 0x121e0 ;  /* 0x000121e000067802 */ /* 0x000fe20000000f00 */
[----:B--2---:R1:W-:Y:S04]  /*121c0*/  STL.64 [R1+0x770], R8 ;  /* 0x0007700801007387 */ /* 0x0043e80000100a00 */
[----:B-1----:R-:W-:Y:S05]  /*121d0*/  CALL.REL.NOINC `($_ZN7cutlass13device_kernelIN5flash19enable_sm80_to_sm89INS1_16FlashAttnBwdSm80INS1_25CollectiveMainloopBwdSm80ILi2ELi2EN4cute5tupleIJNS5_1CILi128EEES8_NS7_ILi64EEEEEENS_10bfloat16_tEfNS_4arch4Sm80ELb0ELb0ELb1ELb0ELb0ELb0ELb0ELb0ELi2ELi4ELi4ELi4ELb0EEENS1_21CollectiveEpilogueBwdISA_SB_SD_Li256ELb0ELb0ELi2EEENS1_19SingleTileSchedulerILb0ELb0ELb0ELi128EEEEEEEEEvNT_6ParamsE$_ZN4cute3eso3ESOILb0ELb0EJNS_6LayoutINS_5tupleIJNS3_IJNS_1CILi2EEES5_S5_EEES5_NS3_IJS5_S5_EEEEEENS3_IJNS3_IJNS4_ILi1EEENS4_ILi512EEEiEEENS4_ILi4096EEENS3_IJiiEEEEEEEENS_10ViewEngineINS_8smem_ptrIPN7cutlass10bfloat16_tEEEEEEEC2ERKSF_RKSM_) ;  /* 0xffff3f8000007944 */ /* 0x002fea0003c3ffff */
[----:B-1----:R1:W5:Y:S04]  /*121e0*/  LDL R5, [R1+0x75c] ;  /* 0x00075c0001057983 */ /* 0x0023680000100800 */
[----:B------:R1:W5:Y:S01]  /*121f0*/  LDL R3, [R1+0x760] ;  /* 0x0007600001037983 */ /* 0x0003620000100800 */
[----:B------:R-:W-:-:S03]  /*12200*/  MOV R4, 0x12220 ;  /* 0x0001222000047802 */ /* 0x000fc60000000f00 */
[----:B-1---5:R-:W-:Y:S05]  /*12210*/  CALL.REL.NOINC `($_ZN7cutlass13device_kernelIN5flash19enable_sm80_to_sm89INS1_16FlashAttnBwdSm80INS1_25CollectiveMainloopBwdSm80ILi2ELi2EN4cute5tupleIJNS5_1CILi128EEES8_NS7_ILi64EEEEEENS_10bfloat16_tEfNS_4arch4Sm80ELb0ELb0ELb1ELb0ELb0ELb0ELb0ELb0ELi2ELi4ELi4ELi4ELb0EEENS1_21CollectiveEpilogueBwdISA_SB_SD_Li256ELb0ELb0ELi2EEENS1_19SingleTileSchedulerILb0ELb0ELb0ELi128EEEEEEEEEvNT_6ParamsE$_ZZN4cute4takeILi1ELi3ENS_5tupleIJNS1_IJNS_1CILi1EEENS2_ILi512EEEiEEENS2_ILi4096EEENS1_IJiiEEEEEEEEDaRKT1_ENKUlDpRKT_E_clIJS6_S7_EEEDaSF_) ;  /* 0xffffa31000007944 */ /* 0x022fea0003c3ffff */
[----:B------:R-:W-:Y:S02]  /*12220*/  MOV R4, 0x12240 ;  /* 0x0001224000047802 */ /* 0x000fe40000000f00 */
[----:B-1---5:R-:W-:Y:S05]  /*12230*/  CALL.REL.NOINC `($_ZN7cutlass13device_kernelIN5flash19enable_sm80_to_sm89INS1_16FlashAttnBwdSm80INS1_25CollectiveMainloopBwdSm80ILi2ELi2EN4cute5tupleIJNS5_1CILi128EEES8_NS7_ILi64EEEEEENS_10bfloat16_tEfNS_4arch4Sm80ELb0ELb0ELb1ELb0ELb0ELb0ELb0ELb0ELi2ELi4ELi4ELi4ELb0EEENS1_21CollectiveEpilogueBwdISA_SB_SD_Li256ELb0ELb0ELi2EEENS1_19SingleTileSchedulerILb0ELb0ELb0ELi128EEEEEEEEEvNT_6ParamsE$_ZZN4cute16flatten_to_tupleINS_5tupleIJNS_1CILi4096EEENS1_IJiiEEEEEEEEDaRKT_ENKUlRKT_E_clIS4_EEDaSB_) ;  /* 0xffffa04000007944 */ /* 0x022fea0003c3ffff */
[----:B------:R1:W-:Y:S01]  /*12240*/  STL.64 [R1+0x758], R2 ;  /* 0x0007580201007387 */ /* 0x0003e20000100a00 */
[----:B------:R-:W-:-:S02]  /*12250*/  MOV R68, R25 ;  /* 0x0000001900447202 */ /* 0x000fc40000000f00 */
[----:B------:R-:W-:Y:S02]  /*12260*/  MOV R4, 0x12280 ;  /* 0x0001228000047802 */ /* 0x000fe40000000f00 */
[----:B-1----:R-:W-:Y:S05]  /*12270*/  CALL.REL.NOINC `($_ZN7cutlass13device_kernelIN5flash19enable_sm80_to_sm89INS1_16FlashAttnBwdSm80INS1_25CollectiveMainloopBwdSm80ILi2ELi2EN4cute5tupleIJNS5_1CILi128EEES8_NS7_ILi64EEEEEENS_10bfloat16_tEfNS_4arch4Sm80ELb0ELb0ELb1ELb0ELb0ELb0ELb0ELb0ELi2ELi4ELi4ELi4ELb0EEENS1_21CollectiveEpilogueBwdISA_SB_SD_Li256ELb0ELb0ELi2EEENS1_19SingleTileSchedulerILb0ELb0ELb0ELi128EEEEEEEEEvNT_6ParamsE$_ZZN4cute12filter_tupleINS_5tupleIJNS_1CILi4096EEENS1_IJiiEEEEEEZNS_16flatten_to_tupleIS5_EEDaRKT_EUlRKT_E_EEDaS9_OT0_ENKUlDpSC_E_clIJNS1_IJS3_EEES4_EEEDaSG_) ;  /* 0xffff96a000007944 */ /* 0x002fea0003c3ffff */
[----:B------:R2:W-:Y:S04]  /*12280*/  STL.128 [R1+0x1200], RZ ;  /* 0x001200ff01007387 */ /* 0x0005e80000100c00 */
[----:B------:R2:W-:Y:S04]  /*12290*/  STL.128 [R1+0x1210], RZ ;  /* 0x001210ff01007387 */ /* 0x0005e80000100c00 */
[----:B------:R2:W-:Y:S04]  /*122a0*/  STL.128 [R1+0x1220], RZ ;  /* 0x001220ff01007387 */ /* 0x0005e80000100c00 */
[----:B------:R2:W-:Y:S04]  /*122b0*/  STL.128 [R1+0x1230], RZ ;  /* 0x001230ff01007387 */ /* 0x0005e80000100c00 */
[----:B------:R2:W-:Y:S04]  /*122c0*/  STL.128 [R1+0x1240], RZ ;  /* 0x001240ff01007387 */ /* 0x0005e80000100c00 */
[----:B------:R2:W-:Y:S04]  /*122d0*/  STL.128 [R1+0x1250], RZ ;  /* 0x001250ff01007387 */ /* 0x0005e80000100c00 */
[----:B------:R2:W-:Y:S04]  /*122e0*/  STL.128 [R1+0x1260], RZ ;  /* 0x001260ff01007387 */ /* 0x0005e80000100c00 */
[----:B------:R2:W-:Y:S04]  /*122f0*/  STL.128 [R1+0x1270], RZ ;  /* 0x001270ff01007387 */ /* 0x0005e80000100c00 */
[----:B-1----:R-:W3:Y:S01]  /*12300*/  LDL.64 R2, [R26+0x18] ;  /* 0x000018001a027983 */ /* 0x002ee20000100a00 */
[----:B------:R-:W-:-:S03]  /*12310*/  ULDC.64 UR4, c[0x0][0x118] ;  /* 0x0000460000047ab9 */ /* 0x000fc60000000a00 */
[----:B------:R2:W5:Y:S04]  /*12320*/  LDL.64 R10, [R26+0x8] ;  /* 0x000008001a0a7983 */ /* 0x0005680000100a00 */
[----:B---3--:R-:W5:Y:S01]  /*12330*/  LD.E.64 R2, [R2.64] ;  /* 0x0000000402027980 */ /* 0x008f62000c101b00 */
[----:B------:R-:W-:Y:S02]  /*12340*/  MOV R66, RZ ;  /* 0x000000ff00427202 */ /* 0x000fe40000000f00 */
[----:B------:R-:W-:Y:S02]  /*12350*/  MOV R6, 0x12370 ;  /* 0x0001237000067802 */ /* 0x000fe40000000f00 */
[----:B--2--5:R-:W-:Y:S05]  /*12360*/  CALL.REL.NOINC `($_ZN7cutlass13device_kernelIN5flash19enable_sm80_to_sm89INS1_16FlashAttnBwdSm80INS1_25CollectiveMainloopBwdSm80ILi2ELi2EN4cute5tupleIJNS5_1CILi128EEES8_NS7_ILi64EEEEEENS_10bfloat16_tEfNS_4arch4Sm80ELb0ELb0ELb1ELb0ELb0ELb0ELb0ELb0ELi2ELi4ELi4ELi4ELb0EEENS1_21CollectiveEpilogueBwdISA_SB_SD_Li256ELb0ELb0ELi2EEENS1_19SingleTileSchedulerILb0ELb0ELb0ELi128EEEEEEEEEvNT_6ParamsE$_ZN4cute3eso3ESOILb1ELb0EJNS_14ComposedLayoutINS_7SwizzleILi3ELi3ELi3EEENS_1CILi0EEENS_6LayoutINS_5tupleIJNS8_IJNS8_IJNS5_ILi4EEENS5_ILi8EEEEEENS8_IJNS5_ILi2EEENS5_ILi1EEEEEEEEENS8_IJNS8_IJSC_SC_EEENS8_IJSA_S9_EEEEEEEEENS8_IJNS8_IJNS8_IJSC_NS5_ILi64EEEEEENS8_IJNS5_ILi512EEES6_EEEEEENS8_IJNS8_IJSD_SA_EEENS8_IJNS5_ILi1024EEENS5_ILi16EEEEEEEEEEEEEEEENS_10ViewEngineINS_8smem_ptrIPN7cutlass10bfloat16_tEEEEEEEC2ERKSW_RKS13_) ;  /* 0xffff4fa000007944 */ /* 0x024fea0003c3ffff */
        /* <DEDUP_REMOVED lines=8> */
[----:B-1----:R-:W-:Y:S01]  /*123f0*/  IMAD.MOV.U32 R2, RZ, RZ, R58 ;  /* 0x000000ffff027224 */ /* 0x002fe200078e003a */
[----:B------:R-:W-:Y:S01]  /*12400*/  MOV R69, R25 ;  /* 0x0000001900457202 */ /* 0x000fe20000000f00 */
        /* <DEDUP_REMOVED lines=19> */
[----:B-12--5:R-:W-:Y:S05]  /*12540*/  CALL.REL.NOINC `($_ZN7cutlass13device_kernelIN5flash19enable_sm80_to_sm89INS1_16FlashAttnBwdSm80INS1_25CollectiveMainloopBwdSm80ILi2ELi2EN4cute5tupleIJNS5_1CILi128EEES8_NS7_ILi64EEEEEENS_10bfloat16_tEfNS_4arch4Sm80ELb0ELb0ELb1ELb0ELb0ELb0ELb0ELb0ELi2ELi4ELi4ELi4ELb0EEENS1_21CollectiveEpilogueBwdISA_SB_SD_Li256ELb0ELb0ELi2EEENS1_19SingleTileSchedulerILb0ELb0ELb0ELi128EEEEEEEEEvNT_6ParamsE$_ZZN4cute7idx2crdINS_5tupleIJiiNS_1CILi0EEEEEENS1_IJNS1_IJNS2_ILi4EEENS2_ILi8EEEEEENS2_ILi2EEENS2_ILi1EEEEEEEEDaRKT_RKT0_ENKUlRKT_RKT0_E_clIiS7_EEDaSJ_SM_) ;  /* 0xffffc99000007944 */ /* 0x026fea0003c3ffff */
[----:B------:R-:W-:Y:S02]  /*12550*/  MOV R2, 0x12570 ;  /* 0x0001257000027802 */ /* 0x000fe40000000f00 */
[----:B-1----:R-:W-:Y:S05]  /*12560*/  CALL.REL.NOINC `($_ZN7cutlass13device_kernelIN5flash19enable_sm80_to_sm89INS1_16FlashAttnBwdSm80INS1_25CollectiveMainloopBwdSm80ILi2ELi2EN4cute5tupleIJNS5_1CILi128EEES8_NS7_ILi64EEEEEENS_10bfloat16_tEfNS_4arch4Sm80ELb0ELb0ELb1ELb0ELb0ELb0ELb0ELb0ELi2ELi4ELi4ELi4ELb0EEENS1_21CollectiveEpilogueBwdISA_SB_SD_Li256ELb0ELb0ELi2EEENS1_19SingleTileSchedulerILb0ELb0ELb0ELi128EEEEEEEEEvNT_6ParamsE$_ZZN4cute7idx2crdINS_5tupleIJiiNS_1CILi0EEEEEENS1_IJNS1_IJNS2_ILi4EEENS2_ILi8EEEEEENS2_ILi2EEENS2_ILi1EEEEEEEEDaRKT_RKT0_ENKUlRKT_RKT0_E_clIiS8_EEDaSJ_SM_) ;  /* 0xffffcda000007944 */ /* 0x002fea0003c3ffff */
[----:B------:R1:W-:Y:S01]  /*12570*/  STL [R1+0x758], R6 ;  /* 0x0007580601007387 */ /* 0x0003e20000100800 */
[----:B------:R-:W-:-:S02]  /*12580*/  MOV R2, R25 ;  /* 0x0000001900027202 */ /* 0x000fc40000000f00 */
[----:B------:R-:W-:Y:S02]  /*12590*/  MOV R86, 0x125b0 ;  /* 0x000125b000567802 */ /* 0x000fe40000000f00 */
[----:B-1----:R-:W-:Y:S05]  /*125a0*/  CALL.REL.NOINC `($_ZN7cutlass13device_kernelIN5flash19enable_sm80_to_sm89INS1_16FlashAttnBwdSm80INS1_25CollectiveMainloopBwdSm80ILi2ELi2EN4cute5tupleIJNS5_1CILi128EEES8_NS7_ILi64EEEEEENS_10bfloat16_tEfNS_4arch4Sm80ELb0ELb0ELb1ELb0ELb0ELb0ELb0ELb0ELi2ELi4ELi4ELi4ELb0EEENS1_21CollectiveEpilogueBwdISA_SB_SD_Li256ELb0ELb0ELi2EEENS1_19SingleTileSchedulerILb0ELb0ELb0ELi128EEEEEEEEEvNT_6ParamsE$_ZZN4cute9transformINS_5tupleIJiiNS_1CILi0EEEEEENS1_IJNS1_IJNS2_ILi4EEENS2_ILi8EEEEEENS2_ILi2EEENS2_ILi1EEEEEEZNS_7idx2crdIS4_SA_EEDaRKT_RKT0_EUlRKT_RKT0_E_EEDaSE_SH_OT1_ENKUlDpSK_E_clIJNS1_IJiiEEEiS3_EEEDaSR_) ;  /* 0xffffd4a000007944 */ /* 0x002fea0003c3ffff */
[----:B------:R-:W-:Y:S02]  /*125b0*/  MOV R6, 0x125d0 ;  /* 0x000125d000067802 */ /* 0x000fe40000000f00 */
[----:B--2--5:R-:W-:Y:S05]  /*125c0*/  CALL.REL.NOINC `($_ZN7cutlass13device_kernelIN5flash19enable_sm80_to_sm89INS1_16FlashAttnBwdSm80INS1_25CollectiveMainloopBwdSm80ILi2ELi2EN4cute5tupleIJNS5_1CILi128EEES8_NS7_ILi64EEEEEENS_10bfloat16_tEfNS_4arch4Sm80ELb0ELb0ELb1ELb0ELb0ELb0ELb0ELb0ELi2ELi4ELi4ELi4ELb0EEENS1_21CollectiveEpilogueBwdISA_SB_SD_Li256ELb0ELb0ELi2EEENS1_19SingleTileSchedulerILb0ELb0ELb0ELi128EEEEEEEEEvNT_6ParamsE$_ZZN4cute13to_mixed_bitsINS_5tupleIJNS1_IJNS_1CILi4EEENS2_ILi8EEEEEENS2_ILi2EEENS2_ILi1EEEEEENS1_IJNS1_IJNS2_ILi0EEENS2_ILi64EEEEEES9_S9_EEENS1_IJNS1_IJiiEEEiS9_EEEEEDaRKT_RKT0_RKT1_ENKUlRKT_RKT0_RKT1_E_clIS5_SB_SD_EEDaSQ_ST_SW_) ;  /* 0xffff952000007944 */ /* 0x024fea0003c3ffff */
[----:B------:R-:W-:Y:S02]  /*125d0*/  MOV R6, 0x125f0 ;  /* 0x000125f000067802 */ /* 0x000fe40000000f00 */
[----:B------:R-:W-:Y:S05]  /*125e0*/  CALL.REL.NOINC `($_ZN7cutlass13device_kernelIN5flash19enable_sm80_to_sm89INS1_16FlashAttnBwdSm80INS1_25CollectiveMainloopBwdSm80ILi2ELi2EN4cute5tupleIJNS5_1CILi128EEES8_NS7_ILi64EEEEEENS_10bfloat16_tEfNS_4arch4Sm80ELb0ELb0ELb1ELb0ELb0ELb0ELb0ELb0ELi2ELi4ELi4ELi4ELb0EEENS1_21CollectiveEpilogueBwdISA_SB_SD_Li256ELb0ELb0ELi2EEENS1_19SingleTileSchedulerILb0ELb0ELb0ELi128EEEEEEEEEvNT_6ParamsE$_ZZN4cute13to_mixed_bitsINS_5tupleIJNS1_IJNS_1CILi4EEENS2_ILi8EEEEEENS2_ILi2EEENS2_ILi1EEEEEENS1_IJNS1_IJNS2_ILi0EEENS2_ILi64EEEEEES9_S9_EEENS1_IJNS1_IJiiEEEiS9_EEEEEDaRKT_RKT0_RKT1_ENKUlDpRKT_E_clIJNS_9MixedBitsILj0ELj448EEENS2_ILj0EEESW_EEEDaSR_) ;  /* 0xffff94c000007944 */ /* 0x000fea0003c3ffff */
[----:B------:R-:W-:Y:S01]  /*125f0*/  IMAD.MOV.U32 R6, RZ, RZ, 0x10 ;  /* 0x00000010ff067424 */ /* 0x000fe200078e00ff */
[C---:B------:R-:W-:Y:S01]  /*12600*/  LOP3.LUT P2, RZ, R2.reuse, 0x80, RZ, 0xc0, !PT ;  /* 0x0000008002ff7812 */ /* 0x040fe2000784c0ff */
[----:B------:R-:W-:Y:S01]  /*12610*/  IMAD.MOV.U32 R3, RZ, RZ, 0x20 ;  /* 0x00000020ff037424 */ /* 0x000fe200078e00ff */
[----:B------:R-:W-:Y:S01]  /*12620*/  LOP3.LUT P1, RZ, R2, 0x100, RZ, 0xc0, !PT ;  /* 0x0000010002ff7812 */ /* 0x000fe2000782c0ff */
[----:B------:R-:W-:Y:S01]  /*12630*/  IMAD.MOV.U32 R69, RZ, RZ, R25 ;  /* 0x000000ffff457224 */ /* 0x000fe200078e0019 */
[----:B------:R-:W-:Y:S01]  /*12640*/  SEL R8, R6, 0xfffffff0, !P2 ;  /* 0xfffffff006087807 */ /* 0x000fe20005000000 */
[----:B------:R-:W-:Y:S01]  /*12650*/  IMAD.MOV.U32 R6, RZ, RZ, 0x8 ;  /* 0x00000008ff067424 */ /* 0x000fe200078e00ff */
[----:B------:R-:W-:Y:S02]  /*12660*/  SEL R10, R3, 0xffffffe0, !P1 ;  /* 0xffffffe0030a7807 */ /* 0x000fe40004800000 */
[----:B------:R-:W-:Y:S01]  /*12670*/  SHF.R.S32.HI R9, RZ, 0x1f, R4 ;  /* 0x0000001fff097819 */ /* 0x000fe20000011404 */
[----:B------:R1:W-:Y:S01]  /*12680*/  STL [R1+0x77c], R8 ;  /* 0x00077c0801007387 */ /* 0x0003e20000100800 */
[----:B------:R-:W-:-:S02]  /*12690*/  LOP3.LUT P1, RZ, R2, 0x40, RZ, 0xc0, !PT ;  /* 0x0000004002ff7812 */ /* 0x000fc4000782c0ff */
[----:B------:R-:W-:Y:S01]  /*126a0*/  LEA.HI R9, R9, R4, RZ, 0x2 ;  /* 0x0000000409097211 */ /* 0x000fe200078f10ff */
[----:B------:R1:W-:Y:S01]  /*126b0*/  STL [R1+0x11e0], R10 ;  /* 0x0011e00a01007387 */ /* 0x0003e20000100800 */
[----:B------:R-:W-:Y:S01]  /*126c0*/  LOP3.LUT R58, R2, 0x1c0, RZ, 0xc0, !PT ;  /* 0x000001c0023a7812 */ /* 0x000fe200078ec0ff */
[----:B------:R-:W-:Y:S01]  /*126d0*/  IMAD.MOV.U32 R2, RZ, RZ, R14 ;  /* 0x000000ffff027224 */ /* 0x000fe200078e000e */
        /* <DEDUP_REMOVED lines=37> */
[----:B------:R-:W-:Y:S01]  /*12930*/  IMAD.MOV.U32 R8, RZ, RZ, R2 ;  /* 0x000000ffff087224 */ /* 0x000fe200078e0002 */
[----:B------:R-:W-:Y:S01]  /*12940*/  MOV R2, R24 ;  /* 0x0000001800027202 */ /* 0x000fe20000000f00 */
[----:B------:R-:W-:Y:S01]  /*12950*/  IMAD.MOV.U32 R10, RZ, RZ, R57 ;  /* 0x000000ffff0a7224 */ /* 0x000fe200078e0039 */
[----:B------:R-:W-:-:S02]  /*12960*/  MOV R9, R54 ;  /* 0x0000003600097202 */ /* 0x000fc40000000f00 */
[----:B------:R-:W-:Y:S01]  /*12970*/  MOV R6, 0x129a0 ;  /* 0x000129a000067802 */ /* 0x000fe20000000f00 */
[----:B--2---:R1:W-:Y:S04]  /*12980*/  STL.64 [R1+0x788], R4 ;  /* 0x0007880401007387 */ /* 0x0043e80000100a00 */
[----:B-1----:R-:W-:Y:S05]  /*12990*/  CALL.REL.NOINC `($_ZN7cutlass13device_kernelIN5flash19enable_sm80_to_sm89INS1_16FlashAttnBwdSm80INS1_25CollectiveMainloopBwdSm80ILi2ELi2EN4cute5tupleIJNS5_1CILi128EEES8_NS7_ILi64EEEEEENS_10bfloat16_tEfNS_4arch4Sm80ELb0ELb0ELb1ELb0ELb0ELb0ELb0ELb0ELi2ELi4ELi4ELi4ELb0EEENS1_21CollectiveEpilogueBwdISA_SB_SD_Li256ELb0ELb0ELi2EEENS1_19SingleTileSchedulerILb0ELb0ELb0ELi128EEEEEEEEEvNT_6ParamsE$_ZN4cute3eso3ESOILb0ELb0EJiiiNS_1CILi72EEENS2_ILi512EEEEEC2ERKiS7_S7_RKS3_RKS4_) ;  /* 0xffff431000007944 */ /* 0x002fea0003c3ffff */
[----:B-1----:R-:W2:Y:S04]  /*129a0*/  LDL.64 R2, [R1+0x770] ;  /* 0x0007700001027983 */ /* 0x002ea80000100a00 */
[----:B------:R-:W3:Y:S01]  /*129b0*/  LDL R6, [R1+0x778] ;  /* 0x0007780001067983 */ /* 0x000ee20000100800 */
[----:B------:R-:W-:Y:S01]  /*129c0*/  IMAD.MOV.U32 R87, RZ, RZ, R60 ;  /* 0x000000ffff577224 */ /* 0x000fe200078e003c */
[----:B------:R-:W-:Y:S01]  /*129d0*/  MOV R92, R61 ;  /* 0x0000003d005c7202 */ /* 0x000fe20000000f00 */
[----:B------:R-:W-:Y:S01]  /*129e0*/  IMAD.MOV.U32 R5, RZ, RZ, R24 ;  /* 0x000000ffff057224 */ /* 0x000fe200078e0018 */
[----:B------:R-:W-:Y:S01]  /*129f0*/  MOV R4, 0x12a30 ;  /* 0x00012a3000047802 */ /* 0x000fe20000000f00 */
[----:B--2---:R1:W-:Y:S04]  /*12a00*/  STL.64 [R1+0x758], R2 ;  /* 0x0007580201007387 */ /* 0x0043e80000100a00 */
[----:B---3--:R1:W-:Y:S02]  /*12a10*/  STL [R1+0x760], R6 ;  /* 0x0007600601007387 */ /* 0x0083e40000100800 */
        /* <DEDUP_REMOVED lines=8> */
[----:B------:R-:W-:Y:S02]  /*12aa0*/  MOV R6, R52 ;  /* 0x0000003400067202 */ /* 0x000fe40000000f00 */
[----:B------:R-:W-:Y:S01]  /*12ab0*/  MOV R10, 0x12b10 ;  /* 0x00012b10000a7802 */ /* 0x000fe20000000f00 */
[----:B------:R1:W-:Y:S01]  /*12ac0*/  STL.U8 [R1+0x11e0], RZ ;  /* 0x0011e0ff01007387 */ /* 0x0003e20000100000 */
[----:B--2---:R-:W-:-:S03]  /*12ad0*/  IMAD.MOV.U32 R2, RZ, RZ, R5 ;  /* 0x000000ffff027224 */ /* 0x004fc600078e0005 */
[----:B------:R1:W-:Y:S04]  /*12ae0*/  STL [R1+0x77c], R4 ;  /* 0x00077c0401007387 */ /* 0x0003e80000100800 */
[----:B---3--:R1:W-:Y:S02]  /*12af0*/  STL.64 [R1+0x780], R2 ;  /* 0x0007800201007387 */ /* 0x0083e40000100a00 */
[----:B-1----:R-:W-:Y:S05]  /*12b00*/  CALL.REL.NOINC `($_ZN7cutlass13device_kernelIN5flash19enable_sm80_to_sm89INS1_16FlashAttnBwdSm80INS1_25CollectiveMainloopBwdSm80ILi2ELi2EN4cute5tupleIJNS5_1CILi128EEES8_NS7_ILi64EEEEEENS_10bfloat16_tEfNS_4arch4Sm80ELb0ELb0ELb1ELb0ELb0ELb0ELb0ELb0ELi2ELi4ELi4ELi4ELb0EEENS1_21CollectiveEpilogueBwdISA_SB_SD_Li256ELb0ELb0ELi2EEENS1_19SingleTileSchedulerILb0ELb0ELb0ELi128EEEEEEEEEvNT_6ParamsE$_ZZN4cute6detail16composition_implINS_5tupleIJNS_1CILi8EEENS3_ILi2EEES5_S5_S4_S5_EEENS2_IJNS3_ILi1EEEiiiNS3_ILi72EEENS3_ILi512EEEEEENS2_IJNS2_IJS5_S5_EEES4_NS3_ILi4EEEEEENS2_IJNS2_IJS7_S4_EEENS3_ILi1024EEENS3_ILi16EEEEEEEEDaRKT_RKT0_RKT1_RKT2_ENKUlRKT_RKT0_E_clISB_SE_EEDaSW_SZ_) ;  /* 0xffffa89000007944 */ /* 0x002fea0003c3ffff */
[----:B------:R-:W-:Y:S01]  /*12b10*/  MOV R68, R14 ;  /* 0x0000000e00447202 */ /* 0x000fe20000000f00 */
[----:B------:R-:W-:Y:S01]  /*12b20*/  IMAD.MOV.U32 R2, RZ, RZ, R52 ;  /* 0x000000ffff027224 */ /* 0x000fe200078e0034 */
[----:B------:R-:W-:Y:S02]  /*12b30*/  MOV R14, 0x12b50 ;  /* 0x00012b50000e7802 */ /* 0x000fe40000000f00 */
[----:B-1---5:R-:W-:Y:S05]  /*12b40*/  CALL.REL.NOINC `($_ZN7cutlass13device_kernelIN5flash19enable_sm80_to_sm89INS1_16FlashAttnBwdSm80INS1_25CollectiveMainloopBwdSm80ILi2ELi2EN4cute5tupleIJNS5_1CILi128EEES8_NS7_ILi64EEEEEENS_10bfloat16_tEfNS_4arch4Sm80ELb0ELb0ELb1ELb0ELb0ELb0ELb0ELb0ELi2ELi4ELi4ELi4ELb0EEENS1_21CollectiveEpilogueBwdISA_SB_SD_Li256ELb0ELb0ELi2EEENS1_19SingleTileSchedulerILb0ELb0ELb0ELi128EEEEEEEEEvNT_6ParamsE$_ZZN4cute6detail16composition_implINS_5tupleIJNS_1CILi8EEENS3_ILi2EEES5_S5_S4_S5_EEENS2_IJNS3_ILi1EEEiiiNS3_ILi72EEENS3_ILi512EEEEEENS2_IJNS2_IJS5_S5_EEES4_NS3_ILi4EEEEEENS2_IJNS2_IJS7_S4_EEENS3_ILi1024EEENS3_ILi16EEEEEEEEDaRKT_RKT0_RKT1_RKT2_ENKUlRKT_RKT0_E_clISC_SG_EEDaSW_SZ_) ;  /* 0xffffa93000007944 */ /* 0x022fea0003c3ffff */
[----:B-----5:R2:W-:Y:S01]  /*12b50*/  STL.64 [R1+0x770], R2 ;  /* 0x0007700201007387 */ /* 0x0205e20000100a00 */
[----:B------:R-:W-:-:S03]  /*12b60*/  MOV R4, 0x12b80 ;  /* 0x00012b8000047802 */ /* 0x000fc60000000f00 */
[----:B-12---:R-:W-:Y:S05]  /*12b70*/  CALL.REL.NOINC `($_ZN7cutlass13device_kernelIN5flash19enable_sm80_to_sm89INS1_16FlashAttnBwdSm80INS1_25CollectiveMainloopBwdSm80ILi2ELi2EN4cute5tupleIJNS5_1CILi128EEES8_NS7_ILi64EEEEEENS_10bfloat16_tEfNS_4arch4Sm80ELb0ELb0ELb1ELb0ELb0ELb0ELb0ELb0ELi2ELi4ELi4ELi4ELb0EEENS1_21CollectiveEpilogueBwdISA_SB_SD_Li256ELb0ELb0ELi2EEENS1_19SingleTileSchedulerILb0ELb0ELb0ELi128EEEEEEEEEvNT_6ParamsE$_ZN4cute3eso3ESOILb0ELb0EJNS_5tupleIJNS_1CILi1EEEiEEENS3_ILi1024EEENS2_IJiiEEEEEC2ERKS5_RKS6_RKS7_) ;  /* 0xffff2fc000007944 */ /* 0x006fea0003c3ffff */
[----:B------:R2:W5:Y:S04]  /*12b80*/  LDL R5, [R1+0x760] ;  /* 0x0007600001057983 */ /* 0x0005680000100800 */
[----:B-1----:R2:W5:Y:S01]  /*12b90*/  LDL.64 R2, [R1+0x758] ;  /* 0x0007580001027983 */ /* 0x0025620000100a00 */
[----:B------:R-:W-:-:S03]  /*12ba0*/  MOV R6, 0x12bc0 ;  /* 0x00012bc000067802 */ /* 0x000fc60000000f00 */
[----:B--2--5:R-:W-:Y:S05]  /*12bb0*/  CALL.REL.NOINC `($_ZN7cutlass13device_kernelIN5flash19enable_sm80_to_sm89INS1_16FlashAttnBwdSm80INS1_25CollectiveMainloopBwdSm80ILi2ELi2EN4cute5tupleIJNS5_1CILi128EEES8_NS7_ILi64EEEEEENS_10bfloat16_tEfNS_4arch4Sm80ELb0ELb0ELb1ELb0ELb0ELb0ELb0ELb0ELi2ELi4ELi4ELi4ELb0EEENS1_21CollectiveEpilogueBwdISA_SB_SD_Li256ELb0ELb0ELi2EEENS1_19SingleTileSchedulerILb0ELb0ELb0ELi128EEEEEEEEEvNT_6ParamsE$_ZN4cute5tupleIJNS0_IJNS0_IJNS_1CILi2EEES2_EEENS1_ILi8EEES3_EEENS0_IJNS0_IJNS1_ILi1EEEiEEENS1_ILi1024EEENS0_IJiiEEEEEEEEC2ERKS5_RKSA_) ;  /* 0xffff797000007944 */ /* 0x024fea0003c3ffff */
[----:B-1----:R1:W5:Y:S04]  /*12bc0*/  LDL R4, [R1+0x760] ;  /* 0x0007600001047983 */ /* 0x0023680000100800 */
[----:B------:R1:W5:Y:S01]  /*12bd0*/  LDL.64 R2, [R1+0x758] ;  /* 0x0007580001027983 */ /* 0x0003620000100a00 */
[----:B------:R-:W-:-:S02]  /*12be0*/  LEA.HI R58, R58, R58, RZ, 0x1d ;  /* 0x0000003a3a3a7211 */ /* 0x000fc400078fe8ff */
[----:B------:R-:W-:-:S03]  /*12bf0*/  MOV R6, 0x12c30 ;  /* 0x00012c3000067802 */ /* 0x000fc60000000f00 */
[----:B------:R-:W-:-:S05]  /*12c00*/  IMAD.U32 R58, R11, 0x2, R58 ;  /* 0x000000020b3a7824 */ /* 0x000fca00078e003a */
[----:B------:R1:W-:Y:S02]  /*12c10*/  STL [R1+0x11e4], R58 ;  /* 0x0011e43a01007387 */ /* 0x0003e40000100800 */
[----:B-1---5:R-:W-:Y:S05]  /*12c20*/  CALL.REL.NOINC `($_ZN7cutlass13device_kernelIN5flash19enable_sm80_to_sm89INS1_16FlashAttnBwdSm80INS1_25CollectiveMainloopBwdSm80ILi2ELi2EN4cute5tupleIJNS5_1CILi128EEES8_NS7_ILi64EEEEEENS_10bfloat16_tEfNS_4arch4Sm80ELb0ELb0ELb1ELb0ELb0ELb0ELb0ELb0ELi2ELi4ELi4ELi4ELb0EEENS1_21CollectiveEpilogueBwdISA_SB_SD_Li256ELb0ELb0ELi2EEENS1_19SingleTileSchedulerILb0ELb0ELb0ELi128EEEEEEEEEvNT_6ParamsE$_ZN4cute3eso3ESOILb0ELb0EJNS_6LayoutINS_5tupleIJNS3_IJNS_1CILi2EEES5_EEENS4_ILi8EEES6_EEENS3_IJNS3_IJNS4_ILi1EEEiEEENS4_ILi1024EEENS3_IJiiEEEEEEEEjEEC2ERKSE_RKj) ;  /* 0xffff323000007944 */ /* 0x022fea0003c3ffff */
[----:B------:R-:W2:Y:S04]  /*12c30*/  LDL.64 R14, [R1+0x760] ;  /* 0x00076000010e7983 */ /* 0x000ea80000100a00 */
[----:B-1----:R1:W5:Y:S01]  /*12c40*/  LDL.64 R4, [R1+0x758] ;  /* 0x0007580001047983 */ /* 0x0023620000100a00 */
[----:B------:R-:W-:Y:S02]  /*12c50*/  MOV R9, R25 ;  /* 0x0000001900097202 */ /* 0x000fe40000000f00 */
[----:B------:R-:W-:Y:S01]  /*12c60*/  MOV R8, 0x12c90 ;  /* 0x00012c9000087802 */ /* 0x000fe20000000f00 */
[----:B--2---:R-:W-:-:S04]  /*12c70*/  IMAD.WIDE.U32 R2, R15, 0x2, R62 ;  /* 0x000000020f027825 */ /* 0x004fc800078e003e */
[----:B-1---5:R-:W-:Y:S05]  /*12c80*/  CALL.REL.NOINC `($_ZN7cutlass13device_kernelIN5flash19enable_sm80_to_sm89INS1_16FlashAttnBwdSm80INS1_25CollectiveMainloopBwdSm80ILi2ELi2EN4cute5tupleIJNS5_1CILi128EEES8_NS7_ILi64EEEEEENS_10bfloat16_tEfNS_4arch4Sm80ELb0ELb0ELb1ELb0ELb0ELb0ELb0ELb0ELi2ELi4ELi4ELi4ELb0EEENS1_21CollectiveEpilogueBwdISA_SB_SD_Li256ELb0ELb0ELi2EEENS1_19SingleTileSchedulerILb0ELb0ELb0ELi128EEEEEEEEEvNT_6ParamsE$_ZN4cute8smem_ptrIPN7cutlass10bfloat16_tEECI1NS_12iter_adaptorIS3_S4_EEES3_) ;  /* 0xffff823000007944 */ /* 0x022fea0003c3ffff */
[----:B-1----:R-:W2:Y:S01]  /*12c90*/  LDL.64 R2, [R1+0x758] ;  /* 0x0007580001027983 */ /* 0x002ea20000100a00 */
[----:B------:R-:W-:-:S03]  /*12ca0*/  MOV R6, 0x12cd0 ;  /* 0x00012cd000067802 */ /* 0x000fc60000000f00 */
[----:B--2---:R1:W-:Y:S04]  /*12cb0*/  STL.64 [R1+0x770], R2 ;  /* 0x0007700201007387 */ /* 0x0043e80000100a00 */
[----:B-1----:R-:W-:Y:S05]  /*12cc0*/  CALL.REL.NOINC `($_ZN7cutlass13device_kernelIN5flash19enable_sm80_to_sm89INS1_16FlashAttnBwdSm80INS1_25CollectiveMainloopBwdSm80ILi2ELi2EN4cute5tupleIJNS5_1CILi128EEES8_NS7_ILi64EEEEEENS_10bfloat16_tEfNS_4arch4Sm80ELb0ELb0ELb1ELb0ELb0ELb0ELb0ELb0ELi2ELi4ELi4ELi4ELb0EEENS1_21CollectiveEpilogueBwdISA_SB_SD_Li256ELb0ELb0ELi2EEENS1_19SingleTileSchedulerILb0ELb0ELb0ELi128EEEEEEEEEvNT_6ParamsE$_ZN4cute3eso3ESOILb0ELb0EJNS_6LayoutINS_5tupleIJNS3_IJNS_1CILi2EEES5_EEENS4_ILi8EEES6_EEENS3_IJNS3_IJNS4_ILi1EEEiEEENS4_ILi1024EEENS3_IJiiEEEEEEEENS_10ViewEngineINS_8smem_ptrIPN7cutlass10bfloat16_tEEEEEEEC2ERKSE_RKSL_) ;  /* 0xffff311000007944 */ /* 0x002fea0003c3ffff */
[----:B-1----:R1:W5:Y:S04]  /*12cd0*/  LDL R5, [R1+0x75c] ;  /* 0x00075c0001057983 */ /* 0x0023680000100800 */
[----:B------:R1:W5:Y:S01]  /*12ce0*/  LDL R3, [R1+0x760] ;  /* 0x0007600001037983 */ /* 0x0003620000100800 */
[----:B------:R-:W-:-:S03]  /*12cf0*/  MOV R4, 0x12d10 ;  /* 0x00012d1000047802 */ /* 0x000fc60000000f00 */
[----:B-1---5:R-:W-:Y:S05]  /*12d00*/  CALL.REL.NOINC `($_ZN7cutlass13device_kernelIN5flash19enable_sm80_to_sm89INS1_16FlashAttnBwdSm80INS1_25CollectiveMainloopBwdSm80ILi2ELi2EN4cute5tupleIJNS5_1CILi128EEES8_NS7_ILi64EEEEEENS_10bfloat16_tEfNS_4arch4Sm80ELb0ELb0ELb1ELb0ELb0ELb0ELb0ELb0ELi2ELi4ELi4ELi4ELb0EEENS1_21CollectiveEpilogueBwdISA_SB_SD_Li256ELb0ELb0ELi2EEENS1_19SingleTileSchedulerILb0ELb0ELb0ELi128EEEEEEEEEvNT_6ParamsE$_ZZN4cute4takeILi1ELi3ENS_5tupleIJNS1_IJNS_1CILi1EEEiEEENS2_ILi1024EEENS1_IJiiEEEEEEEEDaRKT1_ENKUlDpRKT_E_clIJS5_S6_EEEDaSE_) ;  /* 0xffff989000007944 */ /* 0x022fea0003c3ffff */
[----:B------:R-:W-:Y:S02]  /*12d10*/  MOV R4, 0x12d30 ;  /* 0x00012d3000047802 */ /* 0x000fe40000000f00 */
[----:B-1---5:R-:W-:Y:S05]  /*12d20*/  CALL.REL.NOINC `($_ZN7cutlass13device_kernelIN5flash19enable_sm80_to_sm89INS1_16FlashAttnBwdSm80INS1_25CollectiveMainloopBwdSm80ILi2ELi2EN4cute5tupleIJNS5_1CILi128EEES8_NS7_ILi64EEEEEENS_10bfloat16_tEfNS_4arch4Sm80ELb0ELb0ELb1ELb0ELb0ELb0ELb0ELb0ELi2ELi4ELi4ELi4ELb0EEENS1_21CollectiveEpilogueBwdISA_SB_SD_Li256ELb0ELb0ELi2EEENS1_19SingleTileSchedulerILb0ELb0ELb0ELi128EEEEEEEEEvNT_6ParamsE$_ZZN4cute16flatten_to_tupleINS_5tupleIJNS_1CILi1024EEENS1_IJiiEEEEEEEEDaRKT_ENKUlRKT_E_clIS4_EEDaSB_) ;  /* 0xffff947000007944 */ /* 0x022fea0003c3ffff */
[----:B------:R1:W-:Y:S01]  /*12d30*/  STL.64 [R1+0x758], R2 ;  /* 0x0007580201007387 */ /* 0x0003e20000100a00 */
[----:B------:R-:W-:Y:S02]  /*12d40*/  MOV R68, R25 ;  /* 0x0000001900447202 */ /* 0x000fe40000000f00 */
[----:B------:R-:W-:Y:S02]  /*12d50*/  MOV R4, 0x12d70 ;  /* 0x00012d7000047802 */ /* 0x000fe40000000f00 */
[----:B-1----:R-:W-:Y:S05]  /*12d60*/  CALL.REL.NOINC `($_ZN7cutlass13device_kernelIN5flash19enable_sm80_to_sm89INS1_16FlashAttnBwdSm80INS1_25CollectiveMainloopBwdSm80ILi2ELi2EN4cute5tupleIJNS5_1CILi128EEES8_NS7_ILi64EEEEEENS_10bfloat16_tEfNS_4arch4Sm80ELb0ELb0ELb1ELb0ELb0ELb0ELb0ELb0ELi2ELi4ELi4ELi4ELb0EEENS1_21CollectiveEpilogueBwdISA_SB_SD_Li256ELb0ELb0ELi2EEENS1_19SingleTileSchedulerILb0ELb0ELb0ELi128EEEEEEEEEvNT_6ParamsE$_ZZN4cute12filter_tupleINS_5tupleIJNS_1CILi1024EEENS1_IJiiEEEEEEZNS_16flatten_to_tupleIS5_EEDaRKT_EUlRKT_E_EEDaS9_OT0_ENKUlDpSC_E_clIJNS1_IJS3_EEES4_EEEDaSG_) ;  /* 0xffff890000007944 */ /* 0x002fea0003c3ffff */
        /* <DEDUP_REMOVED lines=19> */
[----:B---3--:R2:W5:Y:S01]  /*12ea0*/  LD.E R3, [R2.64] ;  /* 0x0000000402037980 */ /* 0x008562000c101900 */
[----:B------:R-:W-:Y:S02]  /*12eb0*/  MOV R15, R25 ;  /* 0x00000019000f7202 */ /* 0x000fe40000000f00 */
[----:B------:R-:W-:Y:S02]  /*12ec0*/  MOV R4, 0x12ee0 ;  /* 0x00012ee000047802 */ /* 0x000fe40000000f00 */
[----:B--2--5:R-:W-:Y:S05]  /*12ed0*/  CALL.REL.NOINC `($_ZN7cutlass13device_kernelIN5flash19enable_sm80_to_sm89INS1_16FlashAttnBwdSm80INS1_25CollectiveMainloopBwdSm80ILi2ELi2EN4cute5tupleIJNS5_1CILi128EEES8_NS7_ILi64EEEEEENS_10bfloat16_tEfNS_4arch4Sm80ELb0ELb0ELb1ELb0ELb0ELb0ELb0ELb0ELi2ELi4ELi4ELi4ELb0EEENS1_21CollectiveEpilogueBwdISA_SB_SD_Li256ELb0ELb0ELi2EEENS1_19SingleTileSchedulerILb0ELb0ELb0ELi128EEEEEEEEEvNT_6ParamsE$_ZN4cute3eso3ESOILb1ELb0EJNS_10UnderscoreES2_S2_iEEC2ERKS2_S5_S5_RKi) ;  /* 0xffff430000007944 */ /* 0x024fea0003c3ffff */
[----:B------:R-:W-:Y:S01]  /*12ee0*/  ULDC.64 UR4, c[0x0][0x118] ;  /* 0x0000460000047ab9 */ /* 0x000fe20000000a00 */
[----:B------:R2:W5:Y:S04]  /*12ef0*/  LDL R7, [R1+0x758] ;  /* 0x0007580001077983 */ /* 0x0005680000100800 */
[----:B------:R2:W5:Y:S04]  /*12f00*/  LD.E R5, [R10.64] ;  /* 0x000000040a057980 */ /* 0x000568000c101900 */
[----:B-1----:R2:W5:Y:S01]  /*12f10*/  LD.E R3, [R10.64+0x4] ;  /* 0x000004040a037980 */ /* 0x002562000c101900 */
[----:B------:R-:W-:-:S03]  /*12f20*/  MOV R4, 0x12f40 ;  /* 0x00012f4000047802 */ /* 0x000fc60000000f00 */
[----:B--2--5:R-:W-:Y:S05]  /*12f30*/  CALL.REL.NOINC `($_ZN7cutlass13device_kernelIN5flash19enable_sm80_to_sm89INS1_16FlashAttnBwdSm80INS1_25CollectiveMainloopBwdSm80ILi2ELi2EN4cute5tupleIJNS5_1CILi128EEES8_NS7_ILi64EEEEEENS_10bfloat16_tEfNS_4arch4Sm80ELb0ELb0ELb1ELb0ELb0ELb0ELb0ELb0ELi2ELi4ELi4ELi4ELb0EEENS1_21CollectiveEpilogueBwdISA_SB_SD_Li256ELb0ELb0ELi2EEENS1_19SingleTileSchedulerILb0ELb0ELb0ELi128EEEEEEEEEvNT_6ParamsE$_ZZN4cute5sliceINS_5tupleIJNS_10UnderscoreES2_S2_iEEENS1_IJNS1_IJNS_1CILi1EEENS4_ILi0EEEEEENS4_ILi4096EEENS1_IJiiEEENS1_IJS6_NS4_ILi8192EEEEEEEEEEEDaRKT_RKT0_ENKUlRKT_RKT0_E_clIS2_S9_EEDaSL_SO_) ;  /* 0xffff982000007944 */ /* 0x024fea0003c3ffff */
[----:B-----5:R2:W-:Y:S01]  /*12f40*/  STL.64 [R1+0x758], R2 ;  /* 0x0007580201007387 */ /* 0x0205e20000100a00 */
[----:B------:R-:W-:-:S02]  /*12f50*/  MOV R68, R25 ;  /* 0x0000001900447202 */ /* 0x000fc40000000f00 */
[----:B------:R-:W-:Y:S02]  /*12f60*/  MOV R4, 0x12f80 ;  /* 0x00012f8000047802 */ /* 0x000fe40000000f00 */
[----:B-12---:R-:W-:Y:S05]  /*12f70*/  CALL.REL.NOINC `($_ZN7cutlass13device_kernelIN5flash19enable_sm80_to_sm89INS1_16FlashAttnBwdSm80INS1_25CollectiveMainloopBwdSm80ILi2ELi2EN4cute5tupleIJNS5_1CILi128EEES8_NS7_ILi64EEEEEENS_10bfloat16_tEfNS_4arch4Sm80ELb0ELb0ELb1ELb0ELb0ELb0ELb0ELb0ELi2ELi4ELi4ELi4ELb0EEENS1_21CollectiveEpilogueBwdISA_SB_SD_Li256ELb0ELb0ELi2EEENS1_19SingleTileSchedulerILb0ELb0ELb0ELi128EEEEEEEEEvNT_6ParamsE$_ZZN4cute12filter_tupleINS_5tupleIJNS_10UnderscoreES2_S2_iEEENS1_IJNS1_IJNS_1CILi1EEENS4_ILi0EEEEEENS4_ILi4096EEENS1_IJiiEEENS1_IJS6_NS4_ILi8192EEEEEEEEEZNS_5sliceIS3_SC_EEDaRKT_RKT0_EUlRKT_RKT0_E_EEDaSG_SJ_OT1_ENKUlDpSM_E_clIJNS1_IJS7_EEENS1_IJS8_EEENS1_IJS9_EEENS1_IJEEEEEEDaST_) ;  /* 0xffff840000007944 */ /* 0x006fea0003c3ffff */
[----:B-----5:R-:W-:Y:S02]  /*12f80*/  MOV R8, R3 ;  /* 0x0000000300087202 */ /* 0x020fe40000000f00 */
[----:B------:R-:W-:Y:S02]  /*12f90*/  MOV R4, 0x12fb0 ;  /* 0x00012fb000047802 */ /* 0x000fe40000000f00 */
[----:B-1----:R-:W-:Y:S05]  /*12fa0*/  CALL.REL.NOINC `($_ZN7cutlass13device_kernelIN5flash19enable_sm80_to_sm89INS1_16FlashAttnBwdSm80INS1_25CollectiveMainloopBwdSm80ILi2ELi2EN4cute5tupleIJNS5_1CILi128EEES8_NS7_ILi64EEEEEENS_10bfloat16_tEfNS_4arch4Sm80ELb0ELb0ELb1ELb0ELb0ELb0ELb0ELb0ELi2ELi4ELi4ELi4ELb0EEENS1_21CollectiveEpilogueBwdISA_SB_SD_Li256ELb0ELb0ELi2EEENS1_19SingleTileSchedulerILb0ELb0ELb0ELi128EEEEEEEEEvNT_6ParamsE$_ZN4cute5tupleIJNS0_IJNS0_IJNS_1CILi8EEENS1_ILi1EEEEEENS1_ILi2EEENS0_IJS5_S5_EEEEEENS0_IJNS0_IJS3_NS1_ILi0EEEEEENS1_ILi4096EEENS0_IJiiEEEEEEEEC2ERKS7_RKSC_) ;  /* 0xffff777000007944 */ /* 0x002fea0003c3ffff */
[----:B-1----:R1:W5:Y:S01]  /*12fb0*/  LDL.64 R2, [R1+0x758] ;  /* 0x0007580001027983 */ /* 0x0023620000100a00 */
[----:B------:R-:W-:Y:S02]  /*12fc0*/  SHF.L.U32 R4, R7, 0xd, RZ ;  /* 0x0000000d07047819 */ /* 0x000fe400000006ff */
[----:B------:R-:W-:-:S03]  /*12fd0*/  MOV R6, 0x13000 ;  /* 0x0001300000067802 */ /* 0x000fc60000000f00 */
[----:B------:R1:W-:Y:S04]  /*12fe0*/  STL [R1+0x770], R4 ;  /* 0x0007700401007387 */ /* 0x0003e80000100800 */
[----:B-1---5:R-:W-:Y:S05]  /*12ff0*/  CALL.REL.NOINC `($_ZN7cutlass13device_kernelIN5flash19enable_sm80_to_sm89INS1_16FlashAttnBwdSm80INS1_25CollectiveMainloopBwdSm80ILi2ELi2EN4cute5tupleIJNS5_1CILi128EEES8_NS7_ILi64EEEEEENS_10bfloat16_tEfNS_4arch4Sm80ELb0ELb0ELb1ELb0ELb0ELb0ELb0ELb0ELi2ELi4ELi4ELi4ELb0EEENS1_21CollectiveEpilogueBwdISA_SB_SD_Li256ELb0ELb0ELi2EEENS1_19SingleTileSchedulerILb0ELb0ELb0ELi128EEEEEEEEEvNT_6ParamsE$_ZN4cute3eso3ESOILb0ELb0EJNS_6LayoutINS_5tupleIJNS3_IJNS_1CILi8EEENS4_ILi1EEEEEENS4_ILi2EEENS3_IJS8_S8_EEEEEENS3_IJNS3_IJS6_NS4_ILi0EEEEEENS4_ILi4096EEENS3_IJiiEEEEEEEEiEEC2ERKSG_RKi) ;  /* 0xffff345000007944 */ /* 0x022fea0003c3ffff */
[----:B------:R-:W-:Y:S01]  /*13000*/  ULDC.64 UR4, c[0x0][0x118] ;  /* 0x0000460000047ab9 */ /* 0x000fe20000000a00 */
[----:B-1----:R-:W2:Y:S04]  /*13010*/  LDL R2, [R1+0x760] ;  /* 0x0007600001027983 */ /* 0x002ea80000100800 */
[----:B------:R-:W2:Y:S04]  /*13020*/  LD.E.64 R10, [R10.64+0x8] ;  /* 0x000008040a0a7980 */ /* 0x000ea8000c101b00 */
[----:B------:R1:W5:Y:S01]  /*13030*/  LDL.64 R4, [R1+0x758] ;  /* 0x0007580001047983 */ /* 0x0003620000100a00 */
[----:B------:R-:W-:-:S02]  /*13040*/  MOV R9, R25 ;  /* 0x0000001900097202 */ /* 0x000fc40000000f00 */
[----:B------:R-:W-:Y:S01]  /*13050*/  MOV R8, 0x13080 ;  /* 0x0001308000087802 */ /* 0x000fe20000000f00 */
[----:B--2---:R-:W-:-:S04]  /*13060*/  IMAD.WIDE R2, R2, 0x2, R10 ;  /* 0x0000000202027825 */ /* 0x004fc800078e020a */
[----:B-1---5:R-:W-:Y:S05]  /*13070*/  CALL.REL.NOINC `($_ZN7cutlass13device_kernelIN5flash19enable_sm80_to_sm89INS1_16FlashAttnBwdSm80INS1_25CollectiveMainloopBwdSm80ILi2ELi2EN4cute5tupleIJNS5_1CILi128EEES8_NS7_ILi64EEEEEENS_10bfloat16_tEfNS_4arch4Sm80ELb0ELb0ELb1ELb0ELb0ELb0ELb0ELb0ELi2ELi4ELi4ELi4ELb0EEENS1_21CollectiveEpilogueBwdISA_SB_SD_Li256ELb0ELb0ELi2EEENS1_19SingleTileSchedulerILb0ELb0ELb0ELi128EEEEEEEEEvNT_6ParamsE$_ZN4cute8smem_ptrIPN7cutlass10bfloat16_tEECI1NS_12iter_adaptorIS3_S4_EEES3_) ;  /* 0xffff7e4000007944 */ /* 0x022fea0003c3ffff */
[----:B-1----:R-:W2:Y:S01]  /*13080*/  LDL.64 R2, [R1+0x758] ;  /* 0x0007580001027983 */ /* 0x002ea20000100a00 */
[----:B------:R-:W-:-:S03]  /*13090*/  MOV R6, 0x130c0 ;  /* 0x000130c000067802 */ /* 0x000fc60000000f00 */
[----:B--2---:R1:W-:Y:S04]  /*130a0*/  STL.64 [R1+0x770], R2 ;  /* 0x0007700201007387 */ /* 0x0043e80000100a00 */
[----:B-1----:R-:W-:Y:S05]  /*130b0*/  CALL.REL.NOINC `($_ZN7cutlass13device_kernelIN5flash19enable_sm80_to_sm89INS1_16FlashAttnBwdSm80INS1_25CollectiveMainloopBwdSm80ILi2ELi2EN4cute5tupleIJNS5_1CILi128EEES8_NS7_ILi64EEEEEENS_10bfloat16_tEfNS_4arch4Sm80ELb0ELb0ELb1ELb0ELb0ELb0ELb0ELb0ELi2ELi4ELi4ELi4ELb0EEENS1_21CollectiveEpilogueBwdISA_SB_SD_Li256ELb0ELb0ELi2EEENS1_19SingleTileSchedulerILb0ELb0ELb0ELi128EEEEEEEEEvNT_6ParamsE$_ZN4cute3eso3ESOILb0ELb0EJNS_6LayoutINS_5tupleIJNS3_IJNS_1CILi8EEENS4_ILi1EEEEEENS4_ILi2EEENS3_IJS8_S8_EEEEEENS3_IJNS3_IJS6_NS4_ILi0EEEEEENS4_ILi4096EEENS3_IJiiEEEEEEEENS_10ViewEngineINS_8smem_ptrIPN7cutlass10bfloat16_tEEEEEEEC2ERKSG_RKSN_) ;  /* 0xffff332000007944 */ /* 0x002fea0003c3ffff */
[----:B------:R2:W5:Y:S04]  /*130c0*/  LDL.64 R62, [R1+0x760] ;  /* 0x00076000013e7983 */ /* 0x0005680000100a00 */
[----:B------:R2:W5:Y:S04]  /*130d0*/  LDL.64 R60, [R26+0x30] ;  /* 0x000030001a3c7983 */ /* 0x0005680000100a00 */
[----:B------:R2:W5:Y:S01]  /*130e0*/  LDL.64 R52, [R1+0x758] ;  /* 0x0007580001347983 */ /* 0x0005620000100a00 */
[----:B------:R-:W-:Y:S01]  /*130f0*/  IMAD.MOV.U32 R6, RZ, RZ, R16 ;  /* 0x000000ffff067224 */ /* 0x000fe200078e0010 */
[----:B-1----:R-:W-:-:S02]  /*13100*/  MOV R3, R17 ;  /* 0x0000001100037202 */ /* 0x002fc40000000f00 */
[----:B------:R-:W-:Y:S02]  /*13110*/  MOV R4, 0x13130 ;  /* 0x0001313000047802 */ /* 0x000fe40000000f00 */
[----:B--2--5:R-:W-:Y:S05]  /*13120*/  CALL.REL.NOINC `($_ZN7cutlass13device_kernelIN5flash19enable_sm80_to_sm89INS1_16FlashAttnBwdSm80INS1_25CollectiveMainloopBwdSm80ILi2ELi2EN4cute5tupleIJNS5_1CILi128EEES8_NS7_ILi64EEEEEENS_10bfloat16_tEfNS_4arch4Sm80ELb0ELb0ELb1ELb0ELb0ELb0ELb0ELb0ELi2ELi4ELi4ELi4ELb0EEENS1_21CollectiveEpilogueBwdISA_SB_SD_Li256ELb0ELb0ELi2EEENS1_19SingleTileSchedulerILb0ELb0ELb0ELi128EEEEEEEEEvNT_6ParamsE$_ZN4cute3eso3ESOILb1ELb0EJNS_6LayoutINS_5tupleIJNS3_IJNS_1CILi8EEENS4_ILi1EEEEEENS4_ILi2EEENS4_ILi4EEEEEENS3_IJNS3_IJS6_NS4_ILi0EEEEEES5_NS4_ILi16EEEEEEEENS_10ViewEngineIPN7cutlass10bfloat16_tEEEEEC2ERKSF_RKSK_) ;  /* 0xffff6f3000007944 */ /* 0x024fea0003c3ffff */
[----:B------:R2:W5:Y:S01]  /*13130*/  LDL.64 R58, [R1+0x758] ;  /* 0x00075800013a7983 */ /* 0x0005620000100a00 */
[----:B-1----:R-:W-:Y:S01]  /*13140*/  IMAD.MOV.U32 R6, RZ, RZ, R12 ;  /* 0x000000ffff067224 */ /* 0x002fe200078e000c */
[----:B------:R-:W-:Y:S02]  /*13150*/  MOV R3, R13 ;  /* 0x0000000d00037202 */ /* 0x000fe40000000f00 */
[----:B------:R-:W-:Y:S02]  /*13160*/  MOV R4, 0x13180 ;  /* 0x0001318000047802 */ /* 0x000fe40000000f00 */
[----:B--2--5:R-:W-:Y:S05]  /*13170*/  CALL.REL.NOINC `($_ZN7cutlass13device_kernelIN5flash19enable_sm80_to_sm89INS1_16FlashAttnBwdSm80INS1_25CollectiveMainloopBwdSm80ILi2ELi2EN4cute5tupleIJNS5_1CILi128EEES8_NS7_ILi64EEEEEENS_10bfloat16_tEfNS_4arch4Sm80ELb0ELb0ELb1ELb0ELb0ELb0ELb0ELb0ELi2ELi4ELi4ELi4ELb0EEENS1_21CollectiveEpilogueBwdISA_SB_SD_Li256ELb0ELb0ELi2EEENS1_19SingleTileSchedulerILb0ELb0ELb0ELi128EEEEEEEEEvNT_6ParamsE$_ZN4cute3eso3ESOILb1ELb0EJNS_6LayoutINS_5tupleIJNS3_IJNS_1CILi8EEENS4_ILi1EEEEEENS4_ILi4EEES8_EEENS3_IJNS3_IJS6_NS4_ILi0EEEEEES5_NS4_ILi32EEEEEEEENS_10ViewEngineIPN7cutlass10bfloat16_tEEEEEC2ERKSE_RKSJ_) ;  /* 0xffff713000007944 */ /* 0x024fea0003c3ffff */
[----:B------:R2:W5:Y:S01]  /*13180*/  LDL.64 R56, [R1+0x758] ;  /* 0x0007580001387983 */ /* 0x0005620000100a00 */
[----:B------:R-:W-:Y:S01]  /*13190*/  IMAD.MOV.U32 R9, RZ, RZ, R25 ;  /* 0x000000ffff097224 */ /* 0x000fe200078e0019 */
[----:B-1----:R-:W-:Y:S01]  /*131a0*/  MOV R2, R62 ;  /* 0x0000003e00027202 */ /* 0x002fe20000000f00 */
[----:B------:R-:W-:Y:S01]  /*131b0*/  IMAD.MOV.U32 R3, RZ, RZ, R63 ;  /* 0x000000ffff037224 */ /* 0x000fe200078e003f */
[----:B------:R-:W-:Y:S02]  /*131c0*/  MOV R8, 0x131e0 ;  /* 0x000131e000087802 */ /* 0x000fe40000000f00 */
[----:B--2--5:R-:W-:Y:S05]  /*131d0*/  CALL.REL.NOINC `($_ZN7cutlass13device_kernelIN5flash19enable_sm80_to_sm89INS1_16FlashAttnBwdSm80INS1_25CollectiveMainloopBwdSm80ILi2ELi2EN4cute5tupleIJNS5_1CILi128EEES8_NS7_ILi64EEEEEENS_10bfloat16_tEfNS_4arch4Sm80ELb0ELb0ELb1ELb0ELb0ELb0ELb0ELb0ELi2ELi4ELi4ELi4ELb0EEENS1_21CollectiveEpilogueBwdISA_SB_SD_Li256ELb0ELb0ELi2EEENS1_19SingleTileSchedulerILb0ELb0ELb0ELi128EEEEEEEEEvNT_6ParamsE$_ZN4cute8smem_ptrIPN7cutlass10bfloat16_tEECI1NS_12iter_adaptorIS3_S4_EEES3_) ;  /* 0xffff7ce000007944 */ /* 0x024fea0003c3ffff */
[----:B-1----:R1:W5:Y:S01]  /*131e0*/  LDL.64 R2, [R1+0x758] ;  /* 0x0007580001027983 */ /* 0x0023620000100a00 */
[----:B------:R-:W-:Y:S02]  /*131f0*/  MOV R76, R25 ;  /* 0x00000019004c7202 */ /* 0x000fe40000000f00 */
[----:B------:R-:W-:-:S02]  /*13200*/  MOV R6, 0x13220 ;  /* 0x0001322000067802 */ /* 0x000fc40000000f00 */
[----:B-1---5:R-:W-:Y:S05]  /*13210*/  CALL.REL.NOINC `($_ZN7cutlass13device_kernelIN5flash19enable_sm80_to_sm89INS1_16FlashAttnBwdSm80INS1_25CollectiveMainloopBwdSm80ILi2ELi2EN4cute5tupleIJNS5_1CILi128EEES8_NS7_ILi64EEEEEENS_10bfloat16_tEfNS_4arch4Sm80ELb0ELb0ELb1ELb0ELb0ELb0ELb0ELb0ELi2ELi4ELi4ELi4ELb0EEENS1_21CollectiveEpilogueBwdISA_SB_SD_Li256ELb0ELb0ELi2EEENS1_19SingleTileSchedulerILb0ELb0ELb0ELi128EEEEEEEEEvNT_6ParamsE$_ZN4cute3eso3ESOILb1ELb0EJNS_6LayoutINS_5tupleIJNS3_IJNS_1CILi8EEENS4_ILi1EEEEEENS4_ILi2EEEEEENS3_IJNS3_IJS6_NS4_ILi0EEEEEENS4_ILi4096EEEEEEEENS_10ViewEngineINS_8smem_ptrIPN7cutlass10bfloat16_tEEEEEEEC2ERKSE_RKSL_) ;  /* 0xffff6bb000007944 */ /* 0x022fea0003c3ffff */
[----:B-1----:R1:W5:Y:S01]  /*13220*/  LDL.64 R4, [R1+0x758] ;  /* 0x0007580001047983 */ /* 0x0023620000100a00 */
[----:B------:R-:W-:Y:S01]  /*13230*/  IMAD.MOV.U32 R76, RZ, RZ, R25 ;  /* 0x000000ffff4c7224 */ /* 0x000fe200078e0019 */
[----:B------:R-:W-:Y:S01]  /*13240*/  MOV R2, R58 ;  /* 0x0000003a00027202 */ /* 0x000fe20000000f00 */
[----:B------:R-:W-:Y:S01]  /*13250*/  IMAD.MOV.U32 R7, RZ, RZ, R59 ;  /* 0x000000ffff077224 */ /* 0x000fe200078e003b */
[----:B------:R-:W-:-:S02]  /*13260*/  MOV R6, 0x13280 ;  /* 0x0001328000067802 */ /* 0x000fc40000000f00 */
[----:B-1---5:R-:W-:Y:S05]  /*13270*/  CALL.REL.NOINC `($_ZN7cutlass13device_kernelIN5flash19enable_sm80_to_sm89INS1_16FlashAttnBwdSm80INS1_25CollectiveMainloopBwdSm80ILi2ELi2EN4cute5tupleIJNS5_1CILi128EEES8_NS7_ILi64EEEEEENS_10bfloat16_tEfNS_4arch4Sm80ELb0ELb0ELb1ELb0ELb0ELb0ELb0ELb0ELi2ELi4ELi4ELi4ELb0EEENS1_21CollectiveEpilogueBwdISA_SB_SD_Li256ELb0ELb0ELi2EEENS1_19SingleTileSchedulerILb0ELb0ELb0ELi128EEEEEEEEEvNT_6ParamsE$_ZN4cute3eso3ESOILb1ELb0EJNS_6LayoutINS_5tupleIJNS3_IJNS_1CILi8EEENS4_ILi1EEEEEENS4_ILi2EEEEEENS3_IJNS3_IJS6_NS4_ILi0EEEEEES5_EEEEENS_10ViewEngineIPN7cutlass10bfloat16_tEEEEEC2ERKSD_RKSI_) ;  /* 0xffff6ce000007944 */ /* 0x022fea0003c3ffff */
[----:B-1----:R1:W5:Y:S01]  /*13280*/  LDL.64 R2, [R1+0x758] ;  /* 0x0007580001027983 */ /* 0x0023620000100a00 */
[----:B------:R-:W-:Y:S01]  /*13290*/  IMAD.MOV.U32 R7, RZ, RZ, R5 ;  /* 0x000000ffff077224 */ /* 0x000fe200078e0005 */
[----:B------:R-:W-:-:S02]  /*132a0*/  MOV R76, R25 ;  /* 0x00000019004c7202 */ /* 0x000fc40000000f00 */
[----:B------:R-:W-:Y:S02]  /*132b0*/  MOV R6, 0x132d0 ;  /* 0x000132d000067802 */ /* 0x000fe40000000f00 */
[----:B-1---5:R-:W-:Y:S05]  /*132c0*/  CALL.REL.NOINC `($_ZN7cutlass13device_kernelIN5flash19enable_sm80_to_sm89INS1_16FlashAttnBwdSm80INS1_25CollectiveMainloopBwdSm80ILi2ELi2EN4cute5tupleIJNS5_1CILi128EEES8_NS7_ILi64EEEEEENS_10bfloat16_tEfNS_4arch4Sm80ELb0ELb0ELb1ELb0ELb0ELb0ELb0ELb0ELi2ELi4ELi4ELi4ELb0EEENS1_21CollectiveEpilogueBwdISA_SB_SD_Li256ELb0ELb0ELi2EEENS1_19SingleTileSchedulerILb0ELb0ELb0ELi128EEEEEEEEEvNT_6ParamsE$_ZN4cute3eso3ESOILb1ELb0EJNS_6LayoutINS_5tupleIJNS3_IJNS_1CILi8EEENS4_ILi1EEEEEENS3_IJNS4_ILi2EEEEEEEEENS3_IJNS3_IJS6_NS4_ILi0EEEEEENS3_IJNS4_ILi4096EEEEEEEEEEENS_10ViewEngineINS_8smem_ptrIPN7cutlass10bfloat16_tEEEEEEEC2ERKSG_RKSN_) ;  /* 0xffff690000007944 */ /* 0x022fea0003c3ffff */
[----:B-1----:R1:W5:Y:S01]  /*132d0*/  LDL.64 R4, [R1+0x758] ;  /* 0x0007580001047983 */ /* 0x0023620000100a00 */
[----:B------:R-:W-:Y:S01]  /*132e0*/  IMAD.MOV.U32 R7, RZ, RZ, R3 ;  /* 0x000000ffff077224 */ /* 0x000fe200078e0003 */
[----:B------:R-:W-:Y:S02]  /*132f0*/  MOV R76, R25 ;  /* 0x00000019004c7202 */ /* 0x000fe40000000f00 */
[----:B------:R-:W-:Y:S02]  /*13300*/  MOV R6, 0x13320 ;  /* 0x0001332000067802 */ /* 0x000fe40000000f00 */
[----:B-1---5:R-:W-:Y:S05]  /*13310*/  CALL.REL.NOINC `($_ZN7cutlass13device_kernelIN5flash19enable_sm80_to_sm89INS1_16FlashAttnBwdSm80INS1_25CollectiveMainloopBwdSm80ILi2ELi2EN4cute5tupleIJNS5_1CILi128EEES8_NS7_ILi64EEEEEENS_10bfloat16_tEfNS_4arch4Sm80ELb0ELb0ELb1ELb0ELb0ELb0ELb0ELb0ELi2ELi4ELi4ELi4ELb0EEENS1_21CollectiveEpilogueBwdISA_SB_SD_Li256ELb0ELb0ELi2EEENS1_19SingleTileSchedulerILb0ELb0ELb0ELi128EEEEEEEEEvNT_6ParamsE$_ZN4cute3eso3ESOILb1ELb0EJNS_6LayoutINS_5tupleIJNS3_IJNS_1CILi8EEENS4_ILi1EEEEEENS3_IJNS4_ILi2EEEEEEEEENS3_IJNS3_IJS6_NS4_ILi0EEEEEENS3_IJS5_EEEEEEEENS_10ViewEngineIPN7cutlass10bfloat16_tEEEEEC2ERKSF_RKSK_) ;  /* 0xffff699000007944 */ /* 0x022fea0003c3ffff */
[----:B-1----:R1:W5:Y:S01]  /*13320*/  LDL.64 R2, [R1+0x758] ;  /* 0x0007580001027983 */ /* 0x0023620000100a00 */
[----:B------:R-:W-:Y:S02]  /*13330*/  MOV R76, R25 ;  /* 0x00000019004c7202 */ /* 0x000fe40000000f00 */
[----:B------:R-:W-:Y:S02]  /*13340*/  MOV R8, 0x13360 ;  /* 0x0001336000087802 */ /* 0x000fe40000000f00 */
[----:B-1---5:R-:W-:Y:S05]  /*13350*/  CALL.REL.NOINC `($_ZN7cutlass13device_kernelIN5flash19enable_sm80_to_sm89INS1_16FlashAttnBwdSm80INS1_25CollectiveMainloopBwdSm80ILi2ELi2EN4cute5tupleIJNS5_1CILi128EEES8_NS7_ILi64EEEEEENS_10bfloat16_tEfNS_4arch4Sm80ELb0ELb0ELb1ELb0ELb0ELb0ELb0ELb0ELi2ELi4ELi4ELi4ELb0EEENS1_21CollectiveEpilogueBwdISA_SB_SD_Li256ELb0ELb0ELi2EEENS1_19SingleTileSchedulerILb0ELb0ELb0ELi128EEEEEEEEEvNT_6ParamsE$_ZN4cute3eso3ESOILb1ELb0EJNS_6LayoutINS_5tupleIJNS3_IJNS3_IJNS_1CILi8EEENS4_ILi1EEEEEES6_EEENS3_IJNS3_IJS6_S6_EEENS4_ILi2EEEEEEEEENS3_IJNS3_IJNS3_IJS6_NS4_ILi0EEEEEESD_EEENS3_IJNS3_IJSD_SD_EEES5_EEEEEEEENS_10ViewEngineIPN7cutlass10bfloat16_tEEEEEC2ERKSJ_RKSO_) ;  /* 0xffff5ae000007944 */ /* 0x022fea0003c3ffff */
[----:B-1----:R1:W5:Y:S01]  /*13360*/  LDL.64 R2, [R1+0x758] ;  /* 0x0007580001027983 */ /* 0x0023620000100a00 */
[----:B------:R-:W-:Y:S01]  /*13370*/  IMAD.MOV.U32 R7, RZ, RZ, R5 ;  /* 0x000000ffff077224 */ /* 0x000fe200078e0005 */
[----:B------:R-:W-:Y:S02]  /*13380*/  MOV R76, R25 ;  /* 0x00000019004c7202 */ /* 0x000fe40000000f00 */
[----:B------:R-:W-:-:S02]  /*13390*/  MOV R6, 0x133b0 ;  /* 0x000133b000067802 */ /* 0x000fc40000000f00 */
[----:B-1---5:R-:W-:Y:S05]  /*133a0*/  CALL.REL.NOINC `($_ZN7cutlass13device_kernelIN5flash19enable_sm80_to_sm89INS1_16FlashAttnBwdSm80INS1_25CollectiveMainloopBwdSm80ILi2ELi2EN4cute5tupleIJNS5_1CILi128EEES8_NS7_ILi64EEEEEENS_10bfloat16_tEfNS_4arch4Sm80ELb0ELb0ELb1ELb0ELb0ELb0ELb0ELb0ELi2ELi4ELi4ELi4ELb0EEENS1_21CollectiveEpilogueBwdISA_SB_SD_Li256ELb0ELb0ELi2EEENS1_19SingleTileSchedulerILb0ELb0ELb0ELi128EEEEEEEEEvNT_6ParamsE$_ZN4cute3eso3ESOILb1ELb0EJNS_6LayoutINS_5tupleIJNS3_IJNS3_IJNS_1CILi8EEENS4_ILi1EEEEEES6_EEENS3_IJNS3_IJS6_S6_EEENS4_ILi2EEEEEEEEENS3_IJNS3_IJNS3_IJS6_NS4_ILi0EEEEEESD_EEENS3_IJNS3_IJSD_SD_EEENS4_ILi4096EEEEEEEEEEENS_10ViewEngineINS_8smem_ptrIPN7cutlass10bfloat16_tEEEEEEEC2ERKSK_RKSR_) ;  /* 0xffff59b000007944 */ /* 0x022fea0003c3ffff */
[----:B-1----:R1:W5:Y:S01]  /*133b0*/  LDL.64 R4, [R1+0x758] ;  /* 0x0007580001047983 */ /* 0x0023620000100a00 */
[----:B------:R-:W-:Y:S01]  /*133c0*/  IMAD.MOV.U32 R7, RZ, RZ, R3 ;  /* 0x000000ffff077224 */ /* 0x000fe200078e0003 */
[----:B------:R-:W-:-:S02]  /*133d0*/  MOV R76, R25 ;  /* 0x00000019004c7202 */ /* 0x000fc40000000f00 */
[----:B------:R-:W-:Y:S02]  /*133e0*/  MOV R6, 0x13400 ;  /* 0x0001340000067802 */ /* 0x000fe40000000f00 */
[----:B-1---5:R-:W-:Y:S05]  /*133f0*/  CALL.REL.NOINC `($_ZN7cutlass13device_kernelIN5flash19enable_sm80_to_sm89INS1_16FlashAttnBwdSm80INS1_25CollectiveMainloopBwdSm80ILi2ELi2EN4cute5tupleIJNS5_1CILi128EEES8_NS7_ILi64EEEEEENS_10bfloat16_tEfNS_4arch4Sm80ELb0ELb0ELb1ELb0ELb0ELb0ELb0ELb0ELi2ELi4ELi4ELi4ELb0EEENS1_21CollectiveEpilogueBwdISA_SB_SD_Li256ELb0ELb0ELi2EEENS1_19SingleTileSchedulerILb0ELb0ELb0ELi128EEEEEEEEEvNT_6ParamsE$_ZN4cute3eso3ESOILb1ELb0EJNS_6LayoutINS_5tupleIJNS3_IJNS_1CILi8EEENS4_ILi1EEEEEENS4_ILi2EEEEEENS3_IJNS3_IJS6_NS4_ILi0EEEEEES5_EEEEENS_10ViewEngineIPN7cutlass10bfloat16_tEEEEEC2ERKSD_RKSI_) ;  /* 0xffff6b6000007944 */ /* 0x022fea0003c3ffff */
        /* <DEDUP_REMOVED lines=8> */
[----:B------:R-:W-:Y:S02]  /*13480*/  MOV R6, 0x134a0 ;  /* 0x000134a000067802 */ /* 0x000fe40000000f00 */
[----:B-1---5:R-:W-:Y:S05]  /*13490*/  CALL.REL.NOINC `($_ZN7cutlass13device_kernelIN5flash19enable_sm80_to_sm89INS1_16FlashAttnBwdSm80INS1_25CollectiveMainloopBwdSm80ILi2ELi2EN4cute5tupleIJNS5_1CILi128EEES8_NS7_ILi64EEEEEENS_10bfloat16_tEfNS_4arch4Sm80ELb0ELb0ELb1ELb0ELb0ELb0ELb0ELb0ELi2ELi4ELi4ELi4ELb0EEENS1_21CollectiveEpilogueBwdISA_SB_SD_Li256ELb0ELb0ELi2EEENS1_19SingleTileSchedulerILb0ELb0ELb0ELi128EEEEEEEEEvNT_6ParamsE$_ZN4cute3eso3ESOILb1ELb0EJNS_6LayoutINS_5tupleIJNS3_IJNS_1CILi8EEENS4_ILi1EEEEEENS4_ILi2EEEEEENS3_IJNS3_IJS6_NS4_ILi0EEEEEENS4_ILi4096EEEEEEEENS_10ViewEngineINS_8smem_ptrIPN7cutlass10bfloat16_tEEEEEEEC2ERKSE_RKSL_) ;  /* 0xffff693000007944 */ /* 0x022fea0003c3ffff */
[----:B------:R2:W5:Y:S01]  /*134a0*/  LDL.64 R70, [R1+0x758] ;  /* 0x0007580001467983 */ /* 0x0005620000100a00 */
[----:B-1----:R-:W-:Y:S01]  /*134b0*/  IMAD.MOV.U32 R2, RZ, RZ, R25 ;  /* 0x000000ffff027224 */ /* 0x002fe200078e0019 */
[----:B------:R-:W-:Y:S02]  /*134c0*/  MOV R3, RZ ;  /* 0x000000ff00037202 */ /* 0x000fe40000000f00 */
[----:B------:R-:W-:-:S02]  /*134d0*/  MOV R10, 0x134f0 ;  /* 0x000134f0000a7802 */ /* 0x000fc40000000f00 */
[----:B--2--5:R-:W-:Y:S05]  /*134e0*/  CALL.REL.NOINC `($_ZN7cutlass13device_kernelIN5flash19enable_sm80_to_sm89INS1_16FlashAttnBwdSm80INS1_25CollectiveMainloopBwdSm80ILi2ELi2EN4cute5tupleIJNS5_1CILi128EEES8_NS7_ILi64EEEEEENS_10bfloat16_tEfNS_4arch4Sm80ELb0ELb0ELb1ELb0ELb0ELb0ELb0ELb0ELi2ELi4ELi4ELi4ELb0EEENS1_21CollectiveEpilogueBwdISA_SB_SD_Li256ELb0ELb0ELi2EEENS1_19SingleTileSchedulerILb0ELb0ELb0ELi128EEEEEEEEEvNT_6ParamsE$_ZN4cute3eso3ESOILb1ELb0EJNS_10UnderscoreEiEEC2ERKS2_RKi) ;  /* 0xffff3d7000007944 */ /* 0x024fea0003c3ffff */
[----:B-1----:R-:W2:Y:S01]  /*134f0*/  LDL R3, [R1+0x758] ;  /* 0x0007580001037983 */ /* 0x002ea20000100800 */
[----:B------:R-:W-:Y:S01]  /*13500*/  IMAD.MOV.U32 R15, RZ, RZ, R25 ;  /* 0x000000ffff0f7224 */ /* 0x000fe200078e0019 */
[----:B------:R-:W-:-:S02]  /*13510*/  MOV R6, 0x13540 ;  /* 0x0001354000067802 */ /* 0x000fc40000000f00 */
[----:B--2---:R-:W-:Y:S02]  /*13520*/  SHF.L.U32 R3, R3, 0xc, RZ ;  /* 0x0000000c03037819 */ /* 0x004fe400000006ff */
[----:B------:R-:W-:Y:S05]  /*13530*/  CALL.REL.NOINC `($_ZN7cutlass13device_kernelIN5flash19enable_sm80_to_sm89INS1_16FlashAttnBwdSm80INS1_25CollectiveMainloopBwdSm80ILi2ELi2EN4cute5tupleIJNS5_1CILi128EEES8_NS7_ILi64EEEEEENS_10bfloat16_tEfNS_4arch4Sm80ELb0ELb0ELb1ELb0ELb0ELb0ELb0ELb0ELi2ELi4ELi4ELi4ELb0EEENS1_21CollectiveEpilogueBwdISA_SB_SD_Li256ELb0ELb0ELi2EEENS1_19SingleTileSchedulerILb0ELb0ELb0ELi128EEEEEEEEEvNT_6ParamsE$_ZN4cute3eso3ESOILb1ELb0EJNS_6LayoutINS_5tupleIJNS3_IJNS_1CILi8EEENS4_ILi1EEEEEEEEENS3_IJNS3_IJS6_NS4_ILi0EEEEEEEEEEEiEEC2ERKSC_RKi) ;  /* 0xffff65e000007944 */ /* 0x000fea0003c3ffff */
[----:B-1----:R-:W2:Y:S01]  /*13540*/  LDL R3, [R1+0x758] ;  /* 0x0007580001037983 */ /* 0x002ea20000100800 */
[----:B------:R-:W-:Y:S02]  /*13550*/  MOV R9, R25 ;  /* 0x0000001900097202 */ /* 0x000fe40000000f00 */
[----:B------:R-:W-:Y:S01]  /*13560*/  MOV R8, 0x13590 ;  /* 0x0001359000087802 */ /* 0x000fe20000000f00 */
[----:B--2---:R-:W-:-:S04]  /*13570*/  IMAD.WIDE R2, R3, 0x2, R70 ;  /* 0x0000000203027825 */ /* 0x004fc800078e0246 */
[----:B------:R-:W-:Y:S05]  /*13580*/  CALL.REL.NOINC `($_ZN7cutlass13device_kernelIN5flash19enable_sm80_to_sm89INS1_16FlashAttnBwdSm80INS1_25CollectiveMainloopBwdSm80ILi2ELi2EN4cute5tupleIJNS5_1CILi128EEES8_NS7_ILi64EEEEEENS_10bfloat16_tEfNS_4arch4Sm80ELb0ELb0ELb1ELb0ELb0ELb0ELb0ELb0ELi2ELi4ELi4ELi4ELb0EEENS1_21CollectiveEpilogueBwdISA_SB_SD_Li256ELb0ELb0ELi2EEENS1_19SingleTileSchedulerILb0ELb0ELb0ELi128EEEEEEEEEvNT_6ParamsE$_ZN4cute8smem_ptrIPN7cutlass10bfloat16_tEECI1NS_12iter_adaptorIS3_S4_EEES3_) ;  /* 0xffff793000007944 */ /* 0x000fea0003c3ffff */
[----:B-1----:R1:W5:Y:S01]  /*13590*/  LDL.64 R2, [R1+0x758] ;  /* 0x0007580001027983 */ /* 0x0023620000100a00 */
[----:B------:R-:W-:Y:S02]  /*135a0*/  MOV R15, R25 ;  /* 0x00000019000f7202 */ /* 0x000fe40000000f00 */
[----:B------:R-:W-:Y:S02]  /*135b0*/  MOV R8, 0x135d0 ;  /* 0x000135d000087802 */ /* 0x000fe40000000f00 */
[----:B-1---5:R-:W-:Y:S05]  /*135c0*/  CALL.REL.NOINC `($_ZN7cutlass13device_kernelIN5flash19enable_sm80_to_sm89INS1_16FlashAttnBwdSm80INS1_25CollectiveMainloopBwdSm80ILi2ELi2EN4cute5tupleIJNS5_1CILi128EEES8_NS7_ILi64EEEEEENS_10bfloat16_tEfNS_4arch4Sm80ELb0ELb0ELb1ELb0ELb0ELb0ELb0ELb0ELi2ELi4ELi4ELi4ELb0EEENS1_21CollectiveEpilogueBwdISA_SB_SD_Li256ELb0ELb0ELi2EEENS1_19SingleTileSchedulerILb0ELb0ELb0ELi128EEEEEEEEEvNT_6ParamsE$_ZN4cute3eso3ESOILb1ELb0EJNS_6LayoutINS_5tupleIJNS3_IJNS_1CILi8EEENS4_ILi1EEEEEEEEENS3_IJNS3_IJS6_NS4_ILi0EEEEEEEEEEENS_10ViewEngineINS_8smem_ptrIPN7cutlass10bfloat16_tEEEEEEEC2ERKSC_RKSJ_) ;  /* 0xffff64c000007944 */ /* 0x022fea0003c3ffff */
        /* <DEDUP_REMOVED lines=13> */
[----:B--2---:R-:W-:-:S05]  /*136a0*/  IMAD.WIDE R2, R3, 0x2, R68 ;  /* 0x0000000203027825 */ /* 0x004fca00078e0244 */
[----:B------:R-:W-:Y:S02]  /*136b0*/  MOV R6, R2 ;  /* 0x0000000200067202 */ /* 0x000fe40000000f00 */
[----:B------:R-:W-:Y:S05]  /*136c0*/  CALL.REL.NOINC `($_ZN7cutlass13device_kernelIN5flash19enable_sm80_to_sm89INS1_16FlashAttnBwdSm80INS1_25CollectiveMainloopBwdSm80ILi2ELi2EN4cute5tupleIJNS5_1CILi128EEES8_NS7_ILi64EEEEEENS_10bfloat16_tEfNS_4arch4Sm80ELb0ELb0ELb1ELb0ELb0ELb0ELb0ELb0ELi2ELi4ELi4ELi4ELb0EEENS1_21CollectiveEpilogueBwdISA_SB_SD_Li256ELb0ELb0ELi2EEENS1_19SingleTileSchedulerILb0ELb0ELb0ELi128EEEEEEEEEvNT_6ParamsE$_ZN4cute3eso3ESOILb1ELb0EJNS_6LayoutINS_5tupleIJNS3_IJNS_1CILi8EEENS4_ILi1EEEEEEEEENS3_IJNS3_IJS6_NS4_ILi0EEEEEEEEEEENS_10ViewEngineIPN7cutlass10bfloat16_tEEEEEC2ERKSC_RKSH_) ;  /* 0xffff640000007944 */ /* 0x000fea0003c3ffff */
[----:B------:R2:W5:Y:S01]  /*136d0*/  LDL.64 R4, [R1+0x758] ;  /* 0x0007580001047983 */ /* 0x0005620000100a00 */
[----:B-1----:R-:W-:Y:S01]  /*136e0*/  IMAD.MOV.U32 R2, RZ, RZ, R8 ;  /* 0x000000ffff027224 */ /* 0x002fe200078e0008 */
[----:B------:R-:W-:Y:S01]  /*136f0*/  MOV R3, R9 ;  /* 0x0000000900037202 */ /* 0x000fe20000000f00 */
[----:B------:R-:W-:Y:S01]  /*13700*/  IMAD.MOV.U32 R9, RZ, RZ, R25 ;  /* 0x000000ffff097224 */ /* 0x000fe200078e0019 */
[----:B------:R-:W-:Y:S02]  /*13710*/  MOV R8, 0x13730 ;  /* 0x0001373000087802 */ /* 0x000fe40000000f00 */
[----:B--2--5:R-:W-:Y:S05]  /*13720*/  CALL.REL.NOINC `($_ZN7cutlass13device_kernelIN5flash19enable_sm80_to_sm89INS1_16FlashAttnBwdSm80INS1_25CollectiveMainloopBwdSm80ILi2ELi2EN4cute5tupleIJNS5_1CILi128EEES8_NS7_ILi64EEEEEENS_10bfloat16_tEfNS_4arch4Sm80ELb0ELb0ELb1ELb0ELb0ELb0ELb0ELb0ELi2ELi4ELi4ELi4ELb0EEENS1_21CollectiveEpilogueBwdISA_SB_SD_Li256ELb0ELb0ELi2EEENS1_19SingleTileSchedulerILb0ELb0ELb0ELi128EEEEEEEEEvNT_6ParamsE$_ZN4cute8smem_ptrIPN7cutlass10bfloat16_tEECI1NS_12iter_adaptorIS3_S4_EEES3_) ;  /* 0xffff779000007944 */ /* 0x024fea0003c3ffff */
[----:B-1----:R1:W5:Y:S01]  /*13730*/  LDL.64 R2, [R1+0x758] ;  /* 0x0007580001027983 */ /* 0x0023620000100a00 */
[----:B------:R-:W-:Y:S02]  /*13740*/  MOV R6, R25 ;  /* 0x0000001900067202 */ /* 0x000fe40000000f00 */
[----:B------:R-:W-:Y:S02]  /*13750*/  MOV R8, 0x13770 ;  /* 0x0001377000087802 */ /* 0x000fe40000000f00 */
[----:B-1---5:R-:W-:Y:S05]  /*13760*/  CALL.REL.NOINC `($_ZN7cutlass13device_kernelIN5flash19enable_sm80_to_sm89INS1_16FlashAttnBwdSm80INS1_25CollectiveMainloopBwdSm80ILi2ELi2EN4cute5tupleIJNS5_1CILi128EEES8_NS7_ILi64EEEEEENS_10bfloat16_tEfNS_4arch4Sm80ELb0ELb0ELb1ELb0ELb0ELb0ELb0ELb0ELi2ELi4ELi4ELi4ELb0EEENS1_21CollectiveEpilogueBwdISA_SB_SD_Li256ELb0ELb0ELi2EEENS1_19SingleTileSchedulerILb0ELb0ELb0ELi128EEEEEEEEEvNT_6ParamsE$_ZN4cute8smem_ptrIPN7cutlass9uint128_tEECI1NS_12iter_adaptorIS3_S4_EEES3_) ;  /* 0xffff779000007944 */ /* 0x022fea0003c3ffff */
[----:B-1----:R1:W5:Y:S01]  /*13770*/  LDL.64 R2, [R1+0x758] ;  /* 0x0007580001027983 */ /* 0x0023620000100a00 */
[----:B------:R-:W-:Y:S02]  /*13780*/  MOV R6, R25 ;  /* 0x0000001900067202 */ /* 0x000fe40000000f00 */
[----:B------:R-:W-:-:S02]  /*13790*/  MOV R8, 0x137b0 ;  /* 0x000137b000087802 */ /* 0x000fc40000000f00 */
[----:B-1---5:R-:W-:Y:S05]  /*137a0*/  CALL.REL.NOINC `($_ZN7cutlass13device_kernelIN5flash19enable_sm80_to_sm89INS1_16FlashAttnBwdSm80INS1_25CollectiveMainloopBwdSm80ILi2ELi2EN4cute5tupleIJNS5_1CILi128EEES8_NS7_ILi64EEEEEENS_10bfloat16_tEfNS_4arch4Sm80ELb0ELb0ELb1ELb0ELb0ELb0ELb0ELb0ELi2ELi4ELi4ELi4ELb0EEENS1_21CollectiveEpilogueBwdISA_SB_SD_Li256ELb0ELb0ELi2EEENS1_19SingleTileSchedulerILb0ELb0ELb0ELi128EEEEEEEEEvNT_6ParamsE$_ZN4cute3eso3ESOILb1ELb0EJNS_6LayoutINS_5tupleIJNS3_IJNS_1CILi1EEES5_EEEEEENS3_IJNS3_IJS5_NS4_ILi0EEEEEEEEEEENS_10ViewEngineINS_8smem_ptrIPN7cutlass9uint128_tEEEEEEEC2ERKSB_RKSI_) ;  /* 0xffff59c000007944 */ /* 0x022fea0003c3ffff */
[----:B------:R2:W5:Y:S01]  /*137b0*/  LDL R8, [R1+0x758] ;  /* 0x0007580001087983 */ /* 0x0005620000100800 */
[----:B------:R-:W-:-:S02]  /*137c0*/  MOV R76, R25 ;  /* 0x00000019004c7202 */ /* 0x000fc40000000f00 */
[----:B-1----:R-:W-:Y:S02]  /*137d0*/  MOV R6, 0x137f0 ;  /* 0x000137f000067802 */ /* 0x002fe40000000f00 */
[----:B--2--5:R-:W-:Y:S05]  /*137e0*/  CALL.REL.NOINC `($_ZN7cutlass13device_kernelIN5flash19enable_sm80_to_sm89INS1_16FlashAttnBwdSm80INS1_25CollectiveMainloopBwdSm80ILi2ELi2EN4cute5tupleIJNS5_1CILi128EEES8_NS7_ILi64EEEEEENS_10bfloat16_tEfNS_4arch4Sm80ELb0ELb0ELb1ELb0ELb0ELb0ELb0ELb0ELi2ELi4ELi4ELi4ELb0EEENS1_21CollectiveEpilogueBwdISA_SB_SD_Li256ELb0ELb0ELi2EEENS1_19SingleTileSchedulerILb0ELb0ELb0ELi128EEEEEEEEEvNT_6ParamsE$_ZN4cute3eso3ESOILb1ELb0EJNS_6LayoutINS_5tupleIJNS3_IJNS_1CILi4EEENS4_ILi1EEEEEEEEENS3_IJNS3_IJS6_NS4_ILi0EEEEEEEEEEENS_10ViewEngineIPjEEEEC2ERKSC_RKSF_) ;  /* 0xffff613000007944 */ /* 0x024fea0003c3ffff */
[----:B------:R2:W5:Y:S01]  /*137f0*/  LDL.64 R14, [R1+0x758] ;  /* 0x00075800010e7983 */ /* 0x0005620000100a00 */
[----:B-1----:R-:W-:Y:S02]  /*13800*/  MOV R4, R8 ;  /* 0x0000000800047202 */ /* 0x002fe40000000f00 */
[----:B------:R-:W-:Y:S02]  /*13810*/  MOV R2, 0x13830 ;  /* 0x0001383000027802 */ /* 0x000fe40000000f00 */
[----:B--2--5:R-:W-:Y:S05]  /*13820*/  CALL.REL.NOINC `($_ZN7cutlass13device_kernelIN5flash19enable_sm80_to_sm89INS1_16FlashAttnBwdSm80INS1_25CollectiveMainloopBwdSm80ILi2ELi2EN4cute5tupleIJNS5_1CILi128EEES8_NS7_ILi64EEEEEENS_10bfloat16_tEfNS_4arch4Sm80ELb0ELb0ELb1ELb0ELb0ELb0ELb0ELb0ELi2ELi4ELi4ELi4ELb0EEENS1_21CollectiveEpilogueBwdISA_SB_SD_Li256ELb0ELb0ELi2EEENS1_19SingleTileSchedulerILb0ELb0ELb0ELi128EEEEEEEEEvNT_6ParamsE$_ZN73_INTERNAL_24fd9406_37_flash_bwd_hdim64_bf16_softcap_sm80_cu_8e232a79_330724__cvta_generic_to_sharedEPKv) ;  /* 0xffff779000007944 */ /* 0x024fea0003c3ffff */
[----:B------:R-:W1:Y:S01]  /*13830*/  LDSM.16.M88.4 R4, [R4] ;  /* 0x000000000404783b */ /* 0x000e620000000200 */
[----:B------:R-:W-:Y:S01]  /*13840*/  ULDC.64 UR4, c[0x0][0x118] ;  /* 0x0000460000047ab9 */ /* 0x000fe20000000a00 */
[----:B------:R-:W-:Y:S01]  /*13850*/  IMAD.MOV.U32 R2, RZ, RZ, R25 ;  /* 0x000000ffff027224 */ /* 0x000fe200078e0019 */
[----:B------:R-:W-:Y:S02]  /*13860*/  MOV R3, 0x1 ;  /* 0x0000000100037802 */ /* 0x000fe40000000f00 */
[----:B------:R-:W-:Y:S01]  /*13870*/  MOV R10, 0x138d0 ;  /* 0x000138d0000a7802 */ /* 0x000fe20000000f00 */
[----:B-1----:R1:W-:Y:S04]  /*13880*/  ST.E [R14.64], R4 ;  /* 0x000000040e007985 */ /* 0x0023e8000c101904 */
[----:B------:R1:W-:Y:S04]  /*13890*/  ST.E [R14.64+0x4], R5 ;  /* 0x000004050e007985 */ /* 0x0003e8000c101904 */
[----:B------:R1:W-:Y:S04]  /*138a0*/  ST.E [R14.64+0x8], R6 ;  /* 0x000008060e007985 */ /* 0x0003e8000c101904 */
[----:B------:R1:W-:Y:S02]  /*138b0*/  ST.E [R14.64+0xc], R7 ;  /* 0x00000c070e007985 */ /* 0x0003e4000c101904 */
[----:B-1----:R-:W-:Y:S05]  /*138c0*/  CALL.REL.NOINC `($_ZN7cutlass13device_kernelIN5flash19enable_sm80_to_sm89INS1_16FlashAttnBwdSm80INS1_25CollectiveMainloopBwdSm80ILi2ELi2EN4cute5tupleIJNS5_1CILi128EEES8_NS7_ILi64EEEEEENS_10bfloat16_tEfNS_4arch4Sm80ELb0ELb0ELb1ELb0ELb0ELb0ELb0ELb0ELi2ELi4ELi4ELi4ELb0EEENS1_21CollectiveEpilogueBwdISA_SB_SD_Li256ELb0ELb0ELi2EEENS1_19SingleTileSchedulerILb0ELb0ELb0ELi128EEEEEEEEEvNT_6ParamsE$_ZN4cute3eso3ESOILb1ELb0EJNS_10UnderscoreEiEEC2ERKS2_RKi) ;  /* 0xffff399000007944 */ /* 0x002fea0003c3ffff */
        /* <DEDUP_REMOVED lines=16> */
[----:B------:R-:W-:Y:S02]  /*139d0*/  MOV R3, 0x1 ;  /* 0x0000000100037802 */ /* 0x000fe40000000f00 */
        /* <DEDUP_REMOVED lines=36> */
[----:B------:R-:W-:-:S03]  /*13c20*/  ULDC.64 UR4, c[0x0][0x118] ;  /* 0x0000460000047ab9 */ /* 0x000fc60000000a00 */
[----:B-1----:R1:W-:Y:S04]  /*13c30*/  ST.E [R10.64], R4 ;  /* 0x000000040a007985 */ /* 0x0023e8000c101904 */
[----:B------:R1:W-:Y:S04]  /*13c40*/  ST.E [R10.64+0x4], R5 ;  /* 0x000004050a007985 */ /* 0x0003e8000c101904 */
[----:B------:R1:W-:Y:S04]  /*13c50*/  ST.E [R10.64+0x8], R6 ;  /* 0x000008060a007985 */ /* 0x0003e8000c101904 */
[----:B------:R1:W-:Y:S04]  /*13c60*/  ST.E [R10.64+0xc], R7 ;  /* 0x00000c070a007985 */ /* 0x0003e8000c101904 */
[----:B------:R1:W5:Y:S01]  /*13c70*/  LD.E.64 R2, [R60.64+0x8] ;  /* 0x000008043c027980 */ /* 0x000362000c101b00 */
[----:B------:R-:W-:-:S02]  /*13c80*/  MOV R9, R25 ;  /* 0x0000001900097202 */ /* 0x000fc40000000f00 */
[----:B------:R-:W-:Y:S02]  /*13c90*/  MOV R8, 0x13cb0 ;  /* 0x00013cb000087802 */ /* 0x000fe40000000f00 */
[----:B-1---5:R-:W-:Y:S05]  /*13ca0*/  CALL.REL.NOINC `($_ZN7cutlass13device_kernelIN5flash19enable_sm80_to_sm89INS1_16FlashAttnBwdSm80INS1_25CollectiveMainloopBwdSm80ILi2ELi2EN4cute5tupleIJNS5_1CILi128EEES8_NS7_ILi64EEEEEENS_10bfloat16_tEfNS_4arch4Sm80ELb0ELb0ELb1ELb0ELb0ELb0ELb0ELb0ELi2ELi4ELi4ELi4ELb0EEENS1_21CollectiveEpilogueBwdISA_SB_SD_Li256ELb0ELb0ELi2EEENS1_19SingleTileSchedulerILb0ELb0ELb0ELi128EEEEEEEEEvNT_6ParamsE$_ZN4cute8smem_ptrIPN7cutlass10bfloat16_tEECI1NS_12iter_adaptorIS3_S4_EEES3_) ;  /* 0xffff721000007944 */ /* 0x022fea0003c3ffff */
[----:B-1----:R1:W5:Y:S01]  /*13cb0*/  LDL.64 R2, [R1+0x758] ;  /* 0x0007580001027983 */ /* 0x0023620000100a00 */
[----:B------:R-:W-:-:S03]  /*13cc0*/  MOV R6, 0x13ce0 ;  /* 0x00013ce000067802 */ /* 0x000fc60000000f00 */
[----:B-1---5:R-:W-:Y:S05]  /*13cd0*/  CALL.REL.NOINC `($_ZN7cutlass13device_kernelIN5flash19enable_sm80_to_sm89INS1_16FlashAttnBwdSm80INS1_25CollectiveMainloopBwdSm80ILi2ELi2EN4cute5tupleIJNS5_1CILi128EEES8_NS7_ILi64EEEEEENS_10bfloat16_tEfNS_4arch4Sm80ELb0ELb0ELb1ELb0ELb0ELb0ELb0ELb0ELi2ELi4ELi4ELi4ELb0EEENS1_21CollectiveEpilogueBwdISA_SB_SD_Li256ELb0ELb0ELi2EEENS1_19SingleTileSchedulerILb0ELb0ELb0ELi128EEEEEEEEEvNT_6ParamsE$_ZN4cute3eso3ESOILb1ELb0EJNS_6LayoutINS_5tupleIJNS3_IJNS_1CILi8EEENS4_ILi1EEEEEENS4_ILi4EEEEEENS3_IJNS3_IJS6_NS4_ILi0EEEEEENS4_ILi2048EEEEEEEENS_10ViewEngineINS_8smem_ptrIPN7cutlass10bfloat16_tEEEEEEEC2ERKSE_RKSL_) ;  /* 0xffff642000007944 */ /* 0x022fea0003c3ffff */
[----:B-1----:R1:W5:Y:S01]  /*13ce0*/  LDL.64 R4, [R1+0x758] ;  /* 0x0007580001047983 */ /* 0x0023620000100a00 */
[----:B------:R-:W-:Y:S01]  /*13cf0*/  IMAD.MOV.U32 R6, RZ, RZ, R56 ;  /* 0x000000ffff067224 */ /* 0x000fe200078e0038 */
[----:B------:R-:W-:Y:S02]  /*13d00*/  MOV R9, R57 ;  /* 0x0000003900097202 */ /* 0x000fe40000000f00 */
[----:B------:R-:W-:Y:S02]  /*13d10*/  MOV R8, 0x13d30 ;  /* 0x00013d3000087802 */ /* 0x000fe40000000f00 */
[----:B-1---5:R-:W-:Y:S05]  /*13d20*/  CALL.REL.NOINC `($_ZN7cutlass13device_kernelIN5flash19enable_sm80_to_sm89INS1_16FlashAttnBwdSm80INS1_25CollectiveMainloopBwdSm80ILi2ELi2EN4cute5tupleIJNS5_1CILi128EEES8_NS7_ILi64EEEEEENS_10bfloat16_tEfNS_4arch4Sm80ELb0ELb0ELb1ELb0ELb0ELb0ELb0ELb0ELi2ELi4ELi4ELi4ELb0EEENS1_21CollectiveEpilogueBwdISA_SB_SD_Li256ELb0ELb0ELi2EEENS1_19SingleTileSchedulerILb0ELb0ELb0ELi128EEEEEEEEEvNT_6ParamsE$_ZN4cute3eso3ESOILb1ELb0EJNS_6LayoutINS_5tupleIJNS3_IJNS_1CILi8EEENS4_ILi1EEEEEENS4_ILi4EEEEEENS3_IJNS3_IJS6_NS4_ILi0EEEEEES5_EEEEENS_10ViewEngineIPN7cutlass10bfloat16_tEEEEEC2ERKSD_RKSI_) ;  /* 0xffff645000007944 */ /* 0x022fea0003c3ffff */
[----:B------:R2:W5:Y:S01]  /*13d30*/  LDL.64 R2, [R1+0x758] ;  /* 0x0007580001027983 */ /* 0x0005620000100a00 */
[----:B-1----:R-:W-:Y:S02]  /*13d40*/  MOV R7, R5 ;  /* 0x0000000500077202 */ /* 0x002fe40000000f00 */
[----:B------:R-:W-:Y:S02]  /*13d50*/  MOV R6, 0x13d70 ;  /* 0x00013d7000067802 */ /* 0x000fe40000000f00 */
[----:B--2--5:R-:W-:Y:S05]  /*13d60*/  CALL.REL.NOINC `($_ZN7cutlass13device_kernelIN5flash19enable_sm80_to_sm89INS1_16FlashAttnBwdSm80INS1_25CollectiveMainloopBwdSm80ILi2ELi2EN4cute5tupleIJNS5_1CILi128EEES8_NS7_ILi64EEEEEENS_10bfloat16_tEfNS_4arch4Sm80ELb0ELb0ELb1ELb0ELb0ELb0ELb0ELb0ELi2ELi4ELi4ELi4ELb0EEENS1_21CollectiveEpilogueBwdISA_SB_SD_Li256ELb0ELb0ELi2EEENS1_19SingleTileSchedulerILb0ELb0ELb0ELi128EEEEEEEEEvNT_6ParamsE$_ZN4cute3eso3ESOILb1ELb0EJNS_6LayoutINS_5tupleIJNS3_IJNS_1CILi8EEENS4_ILi1EEEEEENS3_IJNS4_ILi4EEEEEEEEENS3_IJNS3_IJS6_NS4_ILi0EEEEEENS3_IJNS4_ILi2048EEEEEEEEEEENS_10ViewEngineINS_8smem_ptrIPN7cutlass10bfloat16_tEEEEEEEC2ERKSG_RKSN_) ;  /* 0xffff5fa000007944 */ /* 0x024fea0003c3ffff */
[----:B------:R2:W5:Y:S01]  /*13d70*/  LDL.64 R6, [R1+0x758] ;  /* 0x0007580001067983 */ /* 0x0005620000100a00 */
[----:B-1----:R-:W-:Y:S02]  /*13d80*/  MOV R5, R3 ;  /* 0x0000000300057202 */ /* 0x002fe40000000f00 */
[----:B------:R-:W-:-:S02]  /*13d90*/  MOV R4, 0x13db0 ;  /* 0x00013db000047802 */ /* 0x000fc40000000f00 */
[----:B--2--5:R-:W-:Y:S05]  /*13da0*/  CALL.REL.NOINC `($_ZN7cutlass13device_kernelIN5flash19enable_sm80_to_sm89INS1_16FlashAttnBwdSm80INS1_25CollectiveMainloopBwdSm80ILi2ELi2EN4cute5tupleIJNS5_1CILi128EEES8_NS7_ILi64EEEEEENS_10bfloat16_tEfNS_4arch4Sm80ELb0ELb0ELb1ELb0ELb0ELb0ELb0ELb0ELi2ELi4ELi4ELi4ELb0EEENS1_21CollectiveEpilogueBwdISA_SB_SD_Li256ELb0ELb0ELi2EEENS1_19SingleTileSchedulerILb0ELb0ELb0ELi128EEEEEEEEEvNT_6ParamsE$_ZN4cute3eso3ESOILb1ELb0EJNS_6LayoutINS_5tupleIJNS3_IJNS_1CILi8EEENS4_ILi1EEEEEENS3_IJNS4_ILi4EEEEEEEEENS3_IJNS3_IJS6_NS4_ILi0EEEEEENS3_IJS5_EEEEEEEENS_10ViewEngineIPN7cutlass10bfloat16_tEEEEEC2ERKSF_RKSK_) ;  /* 0xffff5fc000007944 */ /* 0x024fea0003c3ffff */
[----:B-1----:R1:W5:Y:S01]  /*13db0*/  LDL.64 R2, [R1+0x758] ;  /* 0x0007580001027983 */ /* 0x0023620000100a00 */
[----:B------:R-:W-:-:S03]  /*13dc0*/  MOV R8, 0x13de0 ;  /* 0x00013de000087802 */ /* 0x000fc60000000f00 */
[----:B-1---5:R-:W-:Y:S05]  /*13dd0*/  CALL.REL.NOINC `($_ZN7cutlass13device_kernelIN5flash19enable_sm80_to_sm89INS1_16FlashAttnBwdSm80INS1_25CollectiveMainloopBwdSm80ILi2ELi2EN4cute5tupleIJNS5_1CILi128EEES8_NS7_ILi64EEEEEENS_10bfloat16_tEfNS_4arch4Sm80ELb0ELb0ELb1ELb0ELb0ELb0ELb0ELb0ELi2ELi4ELi4ELi4ELb0EEENS1_21CollectiveEpilogueBwdISA_SB_SD_Li256ELb0ELb0ELi2EEENS1_19SingleTileSchedulerILb0ELb0ELb0ELi128EEEEEEEEEvNT_6ParamsE$_ZN4cute3eso3ESOILb1ELb0EJNS_6LayoutINS_5tupleIJNS3_IJNS3_IJNS_1CILi8EEENS4_ILi1EEEEEES6_EEENS3_IJNS3_IJS6_S6_EEENS4_ILi4EEEEEEEEENS3_IJNS3_IJNS3_IJS6_NS4_ILi0EEEEEESD_EEENS3_IJNS3_IJSD_SD_EEES5_EEEEEEEENS_10ViewEngineIPN7cutlass10bfloat16_tEEEEEC2ERKSJ_RKSO_) ;  /* 0xffff50e000007944 */ /* 0x022fea0003c3ffff */
[----:B-1----:R1:W5:Y:S01]  /*13de0*/  LDL.64 R4, [R1+0x758] ;  /* 0x0007580001047983 */ /* 0x0023620000100a00 */
[----:B------:R-:W-:-:S03]  /*13df0*/  MOV R10, 0x13e10 ;  /* 0x00013e10000a7802 */ /* 0x000fc60000000f00 */
[----:B-1---5:R-:W-:Y:S05]  /*13e00*/  CALL.REL.NOINC `($_ZN7cutlass13device_kernelIN5flash19enable_sm80_to_sm89INS1_16FlashAttnBwdSm80INS1_25CollectiveMainloopBwdSm80ILi2ELi2EN4cute5tupleIJNS5_1CILi128EEES8_NS7_ILi64EEEEEENS_10bfloat16_tEfNS_4arch4Sm80ELb0ELb0ELb1ELb0ELb0ELb0ELb0ELb0ELi2ELi4ELi4ELi4ELb0EEENS1_21CollectiveEpilogueBwdISA_SB_SD_Li256ELb0ELb0ELi2EEENS1_19SingleTileSchedulerILb0ELb0ELb0ELi128EEEEEEEEEvNT_6ParamsE$_ZN4cute3eso3ESOILb1ELb0EJNS_6LayoutINS_5tupleIJNS3_IJNS3_IJNS_1CILi8EEENS4_ILi1EEEEEES6_EEENS3_IJNS3_IJS6_S6_EEENS4_ILi4EEEEEEEEENS3_IJNS3_IJNS3_IJS6_NS4_ILi0EEEEEESD_EEENS3_IJNS3_IJSD_SD_EEENS4_ILi2048EEEEEEEEEEENS_10ViewEngineINS_8smem_ptrIPN7cutlass10bfloat16_tEEEEEEEC2ERKSK_RKSR_) ;  /* 0xffff507000007944 */ /* 0x022fea0003c3ffff */
[----:B-1----:R1:W5:Y:S01]  /*13e10*/  LDL.64 R2, [R1+0x758] ;  /* 0x0007580001027983 */ /* 0x0023620000100a00 */
[----:B------:R-:W-:Y:S01]  /*13e20*/  IMAD.MOV.U32 R6, RZ, RZ, R4 ;  /* 0x000000ffff067224 */ /* 0x000fe200078e0004 */
[----:B------:R-:W-:-:S02]  /*13e30*/  MOV R9, R5 ;  /* 0x0000000500097202 */ /* 0x000fc40000000f00 */
[----:B------:R-:W-:Y:S02]  /*13e40*/  MOV R8, 0x13e60 ;  /* 0x00013e6000087802 */ /* 0x000fe40000000f00 */
[----:B-1---5:R-:W-:Y:S05]  /*13e50*/  CALL.REL.NOINC `($_ZN7cutlass13device_kernelIN5flash19enable_sm80_to_sm89INS1_16FlashAttnBwdSm80INS1_25CollectiveMainloopBwdSm80ILi2ELi2EN4cute5tupleIJNS5_1CILi128EEES8_NS7_ILi64EEEEEENS_10bfloat16_tEfNS_4arch4Sm80ELb0ELb0ELb1ELb0ELb0ELb0ELb0ELb0ELi2ELi4ELi4ELi4ELb0EEENS1_21CollectiveEpilogueBwdISA_SB_SD_Li256ELb0ELb0ELi2EEENS1_19SingleTileSchedulerILb0ELb0ELb0ELi128EEEEEEEEEvNT_6ParamsE$_ZN4cute3eso3ESOILb1ELb0EJNS_6LayoutINS_5tupleIJNS3_IJNS_1CILi8EEENS4_ILi1EEEEEENS4_ILi4EEEEEENS3_IJNS3_IJS6_NS4_ILi0EEEEEES5_EEEEENS_10ViewEngineIPN7cutlass10bfloat16_tEEEEEC2ERKSD_RKSI_) ;  /* 0xffff632000007944 */ /* 0x022fea0003c3ffff */
[----:B------:R2:W5:Y:S01]  /*13e60*/  LDL.64 R68, [R1+0x758] ;  /* 0x0007580001447983 */ /* 0x0005620000100a00 */
[----:B------:R-:W-:Y:S02]  /*13e70*/  MOV R9, R25 ;  /* 0x0000001900097202 */ /* 0x000fe40000000f00 */
[----:B------:R-:W-:Y:S02]  /*13e80*/  MOV R8, 0x13ea0 ;  /* 0x00013ea000087802 */ /* 0x000fe40000000f00 */
[----:B-12--5:R-:W-:Y:S05]  /*13e90*/  CALL.REL.NOINC `($_ZN7cutlass13device_kernelIN5flash19enable_sm80_to_sm89INS1_16FlashAttnBwdSm80INS1_25CollectiveMainloopBwdSm80ILi2ELi2EN4cute5tupleIJNS5_1CILi128EEES8_NS7_ILi64EEEEEENS_10bfloat16_tEfNS_4arch4Sm80ELb0ELb0ELb1ELb0ELb0ELb0ELb0ELb0ELi2ELi4ELi4ELi4ELb0EEENS1_21CollectiveEpilogueBwdISA_SB_SD_Li256ELb0ELb0ELi2EEENS1_19SingleTileSchedulerILb0ELb0ELb0ELi128EEEEEEEEEvNT_6ParamsE$_ZN4cute8smem_ptrIPN7cutlass10bfloat16_tEECI1NS_12iter_adaptorIS3_S4_EEES3_) ;  /* 0xffff702000007944 */ /* 0x026fea0003c3ffff */
[----:B-1----:R1:W5:Y:S01]  /*13ea0*/  LDL.64 R2, [R1+0x758] ;  /* 0x0007580001027983 */ /* 0x0023620000100a00 */
[----:B------:R-:W-:-:S03]  /*13eb0*/  MOV R6, 0x13ed0 ;  /* 0x00013ed000067802 */ /* 0x000fc60000000f00 */
[----:B-1---5:R-:W-:Y:S05]  /*13ec0*/  CALL.REL.NOINC `($_ZN7cutlass13device_kernelIN5flash19enable_sm80_to_sm89INS1_16FlashAttnBwdSm80INS1_25CollectiveMainloopBwdSm80ILi2ELi2EN4cute5tupleIJNS5_1CILi128EEES8_NS7_ILi64EEEEEENS_10bfloat16_tEfNS_4arch4Sm80ELb0ELb0ELb1ELb0ELb0ELb0ELb0ELb0ELi2ELi4ELi4ELi4ELb0EEENS1_21CollectiveEpilogueBwdISA_SB_SD_Li256ELb0ELb0ELi2EEENS1_19SingleTileSchedulerILb0ELb0ELb0ELi128EEEEEEEEEvNT_6ParamsE$_ZN4cute3eso3ESOILb1ELb0EJNS_6LayoutINS_5tupleIJNS3_IJNS_1CILi8EEENS4_ILi1EEEEEENS4_ILi4EEEEEENS3_IJNS3_IJS6_NS4_ILi0EEEEEENS4_ILi2048EEEEEEEENS_10ViewEngineINS_8smem_ptrIPN7cutlass10bfloat16_tEEEEEEEC2ERKSE_RKSL_) ;  /* 0xffff623000007944 */ /* 0x022fea0003c3ffff */
[----:B------:R2:W5:Y:S01]  /*13ed0*/  LDL.64 R70, [R1+0x758] ;  /* 0x0007580001467983 */ /* 0x0005620000100a00 */
[----:B-1----:R-:W-:Y:S01]  /*13ee0*/  IMAD.MOV.U32 R2, RZ, RZ, R25 ;  /* 0x000000ffff027224 */ /* 0x002fe200078e0019 */
[----:B------:R-:W-:Y:S02]  /*13ef0*/  MOV R3, RZ ;  /* 0x000000ff00037202 */ /* 0x000fe40000000f00 */
[----:B------:R-:W-:Y:S02]  /*13f00*/  MOV R10, 0x13f20 ;  /* 0x00013f20000a7802 */ /* 0x000fe40000000f00 */
        /* <DEDUP_REMOVED lines=248> */
[----:B-1----:R-:W-:Y:S05]  /*14e90*/  CALL.REL.NOINC `($_ZN7cutlass13device_kernelIN5flash19enable_sm80_to_sm89INS1_16FlashAttnBwdSm80INS1_25CollectiveMainloopBwdSm80ILi2ELi2EN4cute5tupleIJNS5_1CILi128EEES8_NS7_ILi64EEEEEENS_10bfloat16_tEfNS_4arch4Sm80ELb0ELb0ELb1ELb0ELb0ELb0ELb0ELb0ELi2ELi4ELi4ELi4ELb0EEENS1_21CollectiveEpilogueBwdISA_SB_SD_Li256ELb0ELb0ELi2EEENS1_19SingleTileSchedulerILb0ELb0ELb0ELi128EEEEEEEEEvNT_6ParamsE$_ZN4cute3eso3ESOILb1ELb0EJNS_10UnderscoreES2_iEEC2ERKS2_S5_RKi) ;  /* 0xffff238000007944 */ /* 0x002fea0003c3ffff */
[----:B-1----:R-:W2:Y:S01]  /*14ea0*/  LDL R3, [R1+0x758] ;  /* 0x0007580001037983 */ /* 0x002ea20000100800 */
[----:B------:R-:W-:Y:S01]  /*14eb0*/  IMAD.MOV.U32 R76, RZ, RZ, R25 ;  /* 0x000000ffff4c7224 */ /* 0x000fe200078e0019 */
[----:B--2---:R-:W-:-:S04]  /*14ec0*/  LEA.HI R2, R3, R3, RZ, 0x1 ;  /* 0x0000000303027211 */ /* 0x004fc800078f08ff */
[----:B------:R-:W-:Y:S02]  /*14ed0*/  SHF.R.S32.HI R4, RZ, 0x1, R2 ;  /* 0x00000001ff047819 */ /* 0x000fe40000011402 */
[----:B------:R-:W-:-:S05]  /*14ee0*/  LOP3.LUT R2, R2, 0xfffffffe, RZ, 0xc0, !PT ;  /* 0xfffffffe02027812 */ /* 0x000fca00078ec0ff */
[----:B------:R-:W-:Y:S02]  /*14ef0*/  IMAD.IADD R2, R3, 0x1, -R2 ;  /* 0x0000000103027824 */ /* 0x000fe400078e0a02 */
[----:B------:R-:W-:Y:S01]  /*14f00*/  IMAD R3, R53, R4, RZ ;  /* 0x0000000435037224 */ /* 0x000fe200078e02ff */
[----:B------:R-:W-:-:S03]  /*14f10*/  MOV R4, 0x14f40 ;  /* 0x00014f4000047802 */ /* 0x000fc60000000f00 */
[----:B------:R-:W-:Y:S02]  /*14f20*/  IMAD R3, R52, R2, R3 ;  /* 0x0000000234037224 */ /* 0x000fe400078e0203 */
[----:B------:R-:W-:Y:S05]  /*14f30*/  CALL.REL.NOINC `($_ZN7cutlass13device_kernelIN5flash19enable_sm80_to_sm89INS1_16FlashAttnBwdSm80INS1_25CollectiveMainloopBwdSm80ILi2ELi2EN4cute5tupleIJNS5_1CILi128EEES8_NS7_ILi64EEEEEENS_10bfloat16_tEfNS_4arch4Sm80ELb0ELb0ELb1ELb0ELb0ELb0ELb0ELb0ELi2ELi4ELi4ELi4ELb0EEENS1_21CollectiveEpilogueBwdISA_SB_SD_Li256ELb0ELb0ELi2EEENS1_19SingleTileSchedulerILb0ELb0ELb0ELi128EEEEEEEEEvNT_6ParamsE$_ZN4cute3eso3ESOILb1ELb0EJNS_6LayoutINS_5tupleIJNS3_IJNS_1CILi8EEENS4_ILi1EEEEEENS4_ILi2EEEEEENS3_IJNS3_IJS6_NS4_ILi0EEEEEENS4_ILi4096EEEEEEEEiEEC2ERKSE_RKi) ;  /* 0xffff4ed000007944 */ /* 0x000fea0003c3ffff */
        /* <DEDUP_REMOVED lines=8> */
[----:B-1---5:R-:W-:Y:S05]  /*14fc0*/  CALL.REL.NOINC `($_ZN7cutlass13device_kernelIN5flash19enable_sm80_to_sm89INS1_16FlashAttnBwdSm80INS1_25CollectiveMainloopBwdSm80ILi2ELi2EN4cute5tupleIJNS5_1CILi128EEES8_NS7_ILi64EEEEEENS_10bfloat16_tEfNS_4arch4Sm80ELb0ELb0ELb1ELb0ELb0ELb0ELb0ELb0ELi2ELi4ELi4ELi4ELb0EEENS1_21CollectiveEpilogueBwdISA_SB_SD_Li256ELb0ELb0ELi2EEENS1_19SingleTileSchedulerILb0ELb0ELb0ELi128EEEEEEEEEvNT_6ParamsE$_ZN4cute3eso3ESOILb1ELb0EJNS_6LayoutINS_5tupleIJNS3_IJNS_1CILi8EEENS4_ILi1EEEEEENS4_ILi2EEEEEENS3_IJNS3_IJS6_NS4_ILi0EEEEEENS4_ILi4096EEEEEEEENS_10ViewEngineINS_8smem_ptrIPN7cutlass10bfloat16_tEEEEEEEC2ERKSE_RKSL_) ;  /* 0xffff4e0000007944 */ /* 0x022fea0003c3ffff */
[----:B-1----:R1:W5:Y:S01]  /*14fd0*/  LDL.64 R4, [R1+0x758] ;  /* 0x0007580001047983 */ /* 0x0023620000100a00 */
[----:B------:R-:W-:Y:S01]  /*14fe0*/  IMAD.MOV.U32 R15, RZ, RZ, R25 ;  /* 0x000000ffff0f7224 */ /* 0x000fe200078e0019 */
[----:B------:R-:W-:Y:S02]  /*14ff0*/  MOV R3, 0x1 ;  /* 0x0000000100037802 */ /* 0x000fe40000000f00 */
[----:B------:R-:W-:-:S02]  /*15000*/  MOV R8, 0x15020 ;  /* 0x0001502000087802 */ /* 0x000fc40000000f00 */
[----:B-1---5:R-:W-:Y:S05]  /*15010*/  CALL.REL.NOINC `($_ZN7cutlass13device_kernelIN5flash19enable_sm80_to_sm89INS1_16FlashAttnBwdSm80INS1_25CollectiveMainloopBwdSm80ILi2ELi2EN4cute5tupleIJNS5_1CILi128EEES8_NS7_ILi64EEEEEENS_10bfloat16_tEfNS_4arch4Sm80ELb0ELb0ELb1ELb0ELb0ELb0ELb0ELb0ELi2ELi4ELi4ELi4ELb0EEENS1_21CollectiveEpilogueBwdISA_SB_SD_Li256ELb0ELb0ELi2EEENS1_19SingleTileSchedulerILb0ELb0ELb0ELi128EEEEEEEEEvNT_6ParamsE$_ZN4cute3eso3ESOILb1ELb0EJNS_10UnderscoreES2_iEEC2ERKS2_S5_RKi) ;  /* 0xffff220000007944 */ /* 0x022fea0003c3ffff */
[----:B-1----:R-:W2:Y:S01]  /*15020*/  LDL R3, [R1+0x758] ;  /* 0x0007580001037983 */ /* 0x002ea20000100800 */
[----:B------:R-:W-:Y:S01]  /*15030*/  IMAD.MOV.U32 R2, RZ, RZ, R25 ;  /* 0x000000ffff027224 */ /* 0x000fe200078e0019 */
[----:B------:R-:W-:-:S02]  /*15040*/  MOV R6, 0x15070 ;  /* 0x0001507000067802 */ /* 0x000fc40000000f00 */
[----:B--2---:R-:W-:Y:S02]  /*15050*/  SHF.L.U32 R3, R3, 0x4, RZ ;  /* 0x0000000403037819 */ /* 0x004fe400000006ff */
[----:B------:R-:W-:Y:S05]  /*15060*/  CALL.REL.NOINC `($_ZN7cutlass13device_kernelIN5flash19enable_sm80_to_sm89INS1_16FlashAttnBwdSm80INS1_25CollectiveMainloopBwdSm80ILi2ELi2EN4cute5tupleIJNS5_1CILi128EEES8_NS7_ILi64EEEEEENS_10bfloat16_tEfNS_4arch4Sm80ELb0ELb0ELb1ELb0ELb0ELb0ELb0ELb0ELi2ELi4ELi4ELi4ELb0EEENS1_21CollectiveEpilogueBwdISA_SB_SD_Li256ELb0ELb0ELi2EEENS1_19SingleTileSchedulerILb0ELb0ELb0ELi128EEEEEEEEEvNT_6ParamsE$_ZN4cute3eso3ESOILb1ELb0EJNS_6LayoutINS_5tupleIJNS3_IJNS_1CILi8EEENS4_ILi1EEEEEENS4_ILi2EEEEEENS3_IJNS3_IJS6_NS4_ILi0EEEEEES5_EEEEEiEEC2ERKSD_RKi) ;  /* 0xffff4f5000007944 */ /* 0x000fea0003c3ffff */
[----:B-1----:R-:W2:Y:S01]  /*15070*/  LDL R3, [R1+0x758] ;  /* 0x0007580001037983 */ /* 0x002ea20000100800 */
[----:B------:R-:W-:Y:S02]  /*15080*/  MOV R76, R25 ;  /* 0x00000019004c7202 */ /* 0x000fe40000000f00 */
[----:B------:R-:W-:Y:S01]  /*15090*/  MOV R6, 0x150d0 ;  /* 0x000150d000067802 */ /* 0x000fe20000000f00 */
[----:B--2---:R-:W-:-:S05]  /*150a0*/  IMAD.WIDE R2, R3, 0x2, R58 ;  /* 0x0000000203027825 */ /* 0x004fca00078e023a */
[----:B------:R-:W-:Y:S02]  /*150b0*/  MOV R7, R3 ;  /* 0x0000000300077202 */ /* 0x000fe40000000f00 */
[----:B------:R-:W-:Y:S05]  /*150c0*/  CALL.REL.NOINC `($_ZN7cutlass13device_kernelIN5flash19enable_sm80_to_sm89INS1_16FlashAttnBwdSm80INS1_25CollectiveMainloopBwdSm80ILi2ELi2EN4cute5tupleIJNS5_1CILi128EEES8_NS7_ILi64EEEEEENS_10bfloat16_tEfNS_4arch4Sm80ELb0ELb0ELb1ELb0ELb0ELb0ELb0ELb0ELi2ELi4ELi4ELi4ELb0EEENS1_21CollectiveEpilogueBwdISA_SB_SD_Li256ELb0ELb0ELi2EEENS1_19SingleTileSchedulerILb0ELb0ELb0ELi128EEEEEEEEEvNT_6ParamsE$_ZN4cute3eso3ESOILb1ELb0EJNS_6LayoutINS_5tupleIJNS3_IJNS_1CILi8EEENS4_ILi1EEEEEENS4_ILi2EEEEEENS3_IJNS3_IJS6_NS4_ILi0EEEEEES5_EEEEENS_10ViewEngineIPN7cutlass10bfloat16_tEEEEEC2ERKSD_RKSI_) ;  /* 0xffff4e9000007944 */ /* 0x000fea0003c3ffff */
[----:B-1----:R1:W5:Y:S01]  /*150d0*/  LDL.64 R2, [R1+0x758] ;  /* 0x0007580001027983 */ /* 0x0023620000100a00 */
[----:B------:R-:W-:Y:S01]  /*150e0*/  IMAD.MOV.U32 R7, RZ, RZ, R5 ;  /* 0x000000ffff077224 */ /* 0x000fe200078e0005 */
[----:B------:R-:W-:Y:S02]  /*150f0*/  MOV R76, R25 ;  /* 0x00000019004c7202 */ /* 0x000fe40000000f00 */
        /* <DEDUP_REMOVED lines=9> */
[----:B------:R-:W-:-:S02]  /*15190*/  MOV R8, 0x151b0 ;  /* 0x000151b000087802 */ /* 0x000fc40000000f00 */
[----:B-1---5:R-:W-:Y:S05]  /*151a0*/  CALL.REL.NOINC `($_ZN7cutlass13device_kernelIN5flash19enable_sm80_to_sm89INS1_16FlashAttnBwdSm80INS1_25CollectiveMainloopBwdSm80ILi2ELi2EN4cute5tupleIJNS5_1CILi128EEES8_NS7_ILi64EEEEEENS_10bfloat16_tEfNS_4arch4Sm80ELb0ELb0ELb1ELb0ELb0ELb0ELb0ELb0ELi2ELi4ELi4ELi4ELb0EEENS1_21CollectiveEpilogueBwdISA_SB_SD_Li256ELb0ELb0ELi2EEENS1_19SingleTileSchedulerILb0ELb0ELb0ELi128EEEEEEEEEvNT_6ParamsE$_ZN4cute3eso3ESOILb1ELb0EJNS_6LayoutINS_5tupleIJNS3_IJNS3_IJNS_1CILi8EEENS4_ILi1EEEEEES6_EEENS3_IJNS3_IJS6_S6_EEENS4_ILi2EEEEEEEEENS3_IJNS3_IJNS3_IJS6_NS4_ILi0EEEEEESD_EEENS3_IJNS3_IJSD_SD_EEES5_EEEEEEEENS_10ViewEngineIPN7cutlass10bfloat16_tEEEEEC2ERKSJ_RKSO_) ;  /* 0xffff3c9000007944 */ /* 0x022fea0003c3ffff */
[----:B-1----:R1:W5:Y:S01]  /*151b0*/  LDL.64 R2, [R1+0x758] ;  /* 0x0007580001027983 */ /* 0x0023620000100a00 */
[----:B------:R-:W-:Y:S01]  /*151c0*/  IMAD.MOV.U32 R7, RZ, RZ, R5 ;  /* 0x000000ffff077224 */ /* 0x000fe200078e0005 */
[----:B------:R-:W-:-:S02]  /*151d0*/  MOV R76, R25 ;  /* 0x00000019004c7202 */ /* 0x000fc40000000f00 */
[----:B------:R-:W-:Y:S02]  /*151e0*/  MOV R6, 0x15200 ;  /* 0x0001520000067802 */ /* 0x000fe40000000f00 */
[----:B-1---5:R-:W-:Y:S05]  /*151f0*/  CALL.REL.NOINC `($_ZN7cutlass13device_kernelIN5flash19enable_sm80_to_sm89INS1_16FlashAttnBwdSm80INS1_25CollectiveMainloopBwdSm80ILi2ELi2EN4cute5tupleIJNS5_1CILi128EEES8_NS7_ILi64EEEEEENS_10bfloat16_tEfNS_4arch4Sm80ELb0ELb0ELb1ELb0ELb0ELb0ELb0ELb0ELi2ELi4ELi4ELi4ELb0EEENS1_21CollectiveEpilogueBwdISA_SB_SD_Li256ELb0ELb0ELi2EEENS1_19SingleTileSchedulerILb0ELb0ELb0ELi128EEEEEEEEEvNT_6ParamsE$_ZN4cute3eso3ESOILb1ELb0EJNS_6LayoutINS_5tupleIJNS3_IJNS3_IJNS_1CILi8EEENS4_ILi1EEEEEES6_EEENS3_IJNS3_IJS6_S6_EEENS4_ILi2EEEEEEEEENS3_IJNS3_IJNS3_IJS6_NS4_ILi0EEEEEESD_EEENS3_IJNS3_IJSD_SD_EEENS4_ILi4096EEEEEEEEEEENS_10ViewEngineINS_8smem_ptrIPN7cutlass10bfloat16_tEEEEEEEC2ERKSK_RKSR_) ;  /* 0xffff3b6000007944 */ /* 0x022fea0003c3ffff */
[----:B-1----:R1:W5:Y:S01]  /*15200*/  LDL.64 R4, [R1+0x758] ;  /* 0x0007580001047983 */ /* 0x0023620000100a00 */
[----:B------:R-:W-:Y:S01]  /*15210*/  IMAD.MOV.U32 R7, RZ, RZ, R3 ;  /* 0x000000ffff077224 */ /* 0x000fe200078e0003 */
[----:B------:R-:W-:Y:S02]  /*15220*/  MOV R76, R25 ;  /* 0x00000019004c7202 */ /* 0x000fe40000000f00 */
        /* <DEDUP_REMOVED lines=12> */
[----:B------:R2:W5:Y:S01]  /*152f0*/  LDL.64 R70, [R1+0x758] ;  /* 0x0007580001467983 */ /* 0x0005620000100a00 */
[----:B-1----:R-:W-:Y:S01]  /*15300*/  IMAD.MOV.U32 R2, RZ, RZ, R25 ;  /* 0x000000ffff027224 */ /* 0x002fe200078e0019 */
[----:B------:R-:W-:-:S02]  /*15310*/  MOV R3, RZ ;  /* 0x000000ff00037202 */ /* 0x000fc40000000f00 */
[----:B------:R-:W-:Y:S02]  /*15320*/  MOV R10, 0x15340 ;  /* 0x00015340000a7802 */ /* 0x000fe40000000f00 */
[----:B--2--5:R-:W-:Y:S05]  /*15330*/  CALL.REL.NOINC `($_ZN7cutlass13device_kernelIN5flash19enable_sm80_to_sm89INS1_16FlashAttnBwdSm80INS1_25CollectiveMainloopBwdSm80ILi2ELi2EN4cute5tupleIJNS5_1CILi128EEES8_NS7_ILi64EEEEEENS_10bfloat16_tEfNS_4arch4Sm80ELb0ELb0ELb1ELb0ELb0ELb0ELb0ELb0ELi2ELi4ELi4ELi4ELb0EEENS1_21CollectiveEpilogueBwdISA_SB_SD_Li256ELb0ELb0ELi2EEENS1_19SingleTileSchedulerILb0ELb0ELb0ELi128EEEEEEEEEvNT_6ParamsE$_ZN4cute3eso3ESOILb1ELb0EJNS_10UnderscoreEiEEC2ERKS2_RKi) ;  /* 0xffff1f2000007944 */ /* 0x024fea0003c3ffff */
[----:B-1----:R-:W2:Y:S01]  /*15340*/  LDL R3, [R1+0x758] ;  /* 0x0007580001037983 */ /* 0x002ea20000100800 */
[----:B------:R-:W-:Y:S01]  /*15350*/  IMAD.MOV.U32 R15, RZ, RZ, R25 ;  /* 0x000000ffff0f7224 */ /* 0x000fe200078e0019 */
[----:B------:R-:W-:Y:S02]  /*15360*/  MOV R6, 0x15390 ;  /* 0x0001539000067802 */ /* 0x000fe40000000f00 */
        /* <DEDUP_REMOVED lines=9> */
[----:B------:R-:W-:-:S02]  /*15400*/  MOV R8, 0x15420 ;  /* 0x0001542000087802 */ /* 0x000fc40000000f00 */
[----:B-1---5:R-:W-:Y:S05]  /*15410*/  CALL.REL.NOINC `($_ZN7cutlass13device_kernelIN5flash19enable_sm80_to_sm89INS1_16FlashAttnBwdSm80INS1_25CollectiveMainloopBwdSm80ILi2ELi2EN4cute5tupleIJNS5_1CILi128EEES8_NS7_ILi64EEEEEENS_10bfloat16_tEfNS_4arch4Sm80ELb0ELb0ELb1ELb0ELb0ELb0ELb0ELb0ELi2ELi4ELi4ELi4ELb0EEENS1_21CollectiveEpilogueBwdISA_SB_SD_Li256ELb0ELb0ELi2EEENS1_19SingleTileSchedulerILb0ELb0ELb0ELi128EEEEEEEEEvNT_6ParamsE$_ZN4cute3eso3ESOILb1ELb0EJNS_6LayoutINS_5tupleIJNS3_IJNS_1CILi8EEENS4_ILi1EEEEEEEEENS3_IJNS3_IJS6_NS4_ILi0EEEEEEEEEEENS_10ViewEngineINS_8smem_ptrIPN7cutlass10bfloat16_tEEEEEEEC2ERKSC_RKSJ_) ;  /* 0xffff467000007944 */ /* 0x022fea0003c3ffff */
        /* <DEDUP_REMOVED lines=110> */
[----:B------:R-:W2:Y:S01]  /*15b00*/  LDL R6, [R1+0x758] ;  /* 0x0007580001067983 */ /* 0x000ea20000100800 */
[----:B------:R-:W-:-:S03]  /*15b10*/  ULDC.64 UR4, c[0x0][0x118] ;  /* 0x0000460000047ab9 */ /* 0x000fc60000000a00 */
[----:B------:R-:W3:Y:S04]  /*15b20*/  LD.E R4, [R60.64] ;  /* 0x000000043c047980 */ /* 0x000ee8000c101900 */
[----:B-1----:R-:W4:Y:S01]  /*15b30*/  LD.E R3, [R60.64+0x4] ;  /* 0x000004043c037980 */ /* 0x002f22000c101900 */
[----:B--2---:R-:W-:-:S04]  /*15b40*/  LEA.HI R2, R6, R6, RZ, 0x1 ;  /* 0x0000000606027211 */ /* 0x004fc800078f08ff */
[----:B------:R-:W-:Y:S02]  /*15b50*/  LOP3.LUT R5, R2, 0xfffffffe, RZ, 0xc0, !PT ;  /* 0xfffffffe02057812 */ /* 0x000fe400078ec0ff */
[----:B------:R-:W-:-:S03]  /*15b60*/  SHF.R.S32.HI R2, RZ, 0x1, R2 ;  /* 0x00000001ff027819 */ /* 0x000fc60000011402 */
[----:B------:R-:W-:-:S04]  /*15b70*/  IMAD.IADD R5, R6, 0x1, -R5 ;  /* 0x0000000106057824 */ /* 0x000fc800078e0a05 */
[----:B---3--:R-:W-:-:S04]  /*15b80*/  IMAD R4, R5, R4, RZ ;  /* 0x0000000405047224 */ /* 0x008fc800078e02ff */
[----:B----4-:R-:W-:Y:S01]  /*15b90*/  IMAD R3, R2, R3, R4 ;  /* 0x0000000302037224 */ /* 0x010fe200078e0204 */
[----:B------:R-:W-:Y:S02]  /*15ba0*/  MOV R4, 0x15bc0 ;  /* 0x00015bc000047802 */ /* 0x000fe40000000f00 */
[----:B------:R-:W-:Y:S05]  /*15bb0*/  CALL.REL.NOINC `($_ZN7cutlass13device_kernelIN5flash19enable_sm80_to_sm89INS1_16FlashAttnBwdSm80INS1_25CollectiveMainloopBwdSm80ILi2ELi2EN4cute5tupleIJNS5_1CILi128EEES8_NS7_ILi64EEEEEENS_10bfloat16_tEfNS_4arch4Sm80ELb0ELb0ELb1ELb0ELb0ELb0ELb0ELb0ELi2ELi4ELi4ELi4ELb0EEENS1_21CollectiveEpilogueBwdISA_SB_SD_Li256ELb0ELb0ELi2EEENS1_19SingleTileSchedulerILb0ELb0ELb0ELi128EEEEEEEEEvNT_6ParamsE$_ZN4cute3eso3ESOILb1ELb0EJNS_6LayoutINS_5tupleIJNS3_IJNS_1CILi8EEENS4_ILi1EEEEEENS4_ILi4EEEEEENS3_IJNS3_IJS6_NS4_ILi0EEEEEENS4_ILi2048EEEEEEEEiEEC2ERKSE_RKi) ;  /* 0xffff458000007944 */ /* 0x000fea0003c3ffff */
[----:B------:R-:W-:Y:S01]  /*15bc0*/  ULDC.64 UR4, c[0x0][0x118] ;  /* 0x0000460000047ab9 */ /* 0x000fe20000000a00 */
[----:B-1----:R-:W2:Y:S04]  /*15bd0*/  LDL R2, [R1+0x758] ;  /* 0x0007580001027983 */ /* 0x002ea80000100800 */
[----:B------:R-:W2:Y:S01]  /*15be0*/  LD.E.64 R4, [R60.64+0x8] ;  /* 0x000008043c047980 */ /* 0x000ea2000c101b00 */
[----:B------:R-:W-:Y:S02]  /*15bf0*/  MOV R9, R25 ;  /* 0x0000001900097202 */ /* 0x000fe40000000f00 */
[----:B------:R-:W-:Y:S01]  /*15c00*/  MOV R8, 0x15c30 ;  /* 0x00015c3000087802 */ /* 0x000fe20000000f00 */
[----:B--2---:R-:W-:-:S04]  /*15c10*/  IMAD.WIDE R2, R2, 0x2, R4 ;  /* 0x0000000202027825 */ /* 0x004fc800078e0204 */
[----:B------:R-:W-:Y:S05]  /*15c20*/  CALL.REL.NOINC `($_ZN7cutlass13device_kernelIN5flash19enable_sm80_to_sm89INS1_16FlashAttnBwdSm80INS1_25CollectiveMainloopBwdSm80ILi2ELi2EN4cute5tupleIJNS5_1CILi128EEES8_NS7_ILi64EEEEEENS_10bfloat16_tEfNS_4arch4Sm80ELb0ELb0ELb1ELb0ELb0ELb0ELb0ELb0ELi2ELi4ELi4ELi4ELb0EEENS1_21CollectiveEpilogueBwdISA_SB_SD_Li256ELb0ELb0ELi2EEENS1_19SingleTileSchedulerILb0ELb0ELb0ELi128EEEEEEEEEvNT_6ParamsE$_ZN4cute8smem_ptrIPN7cutlass10bfloat16_tEECI1NS_12iter_adaptorIS3_S4_EEES3_) ;  /* 0xffff529000007944 */ /* 0x000fea0003c3ffff */
[----:B-1----:R1:W5:Y:S01]  /*15c30*/  LDL.64 R2, [R1+0x758] ;  /* 0x0007580001027983 */ /* 0x0023620000100a00 */
[----:B------:R-:W-:-:S03]  /*15c40*/  MOV R6, 0x15c60 ;  /* 0x00015c6000067802 */ /* 0x000fc60000000f00 */
[----:B-1---5:R-:W-:Y:S05]  /*15c50*/  CALL.REL.NOINC `($_ZN7cutlass13device_kernelIN5flash19enable_sm80_to_sm89INS1_16FlashAttnBwdSm80INS1_25CollectiveMainloopBwdSm80ILi2ELi2EN4cute5tupleIJNS5_1CILi128EEES8_NS7_ILi64EEEEEENS_10bfloat16_tEfNS_4arch4Sm80ELb0ELb0ELb1ELb0ELb0ELb0ELb0ELb0ELi2ELi4ELi4ELi4ELb0EEENS1_21CollectiveEpilogueBwdISA_SB_SD_Li256ELb0ELb0ELi2EEENS1_19SingleTileSchedulerILb0ELb0ELb0ELi128EEEEEEEEEvNT_6ParamsE$_ZN4cute3eso3ESOILb1ELb0EJNS_6LayoutINS_5tupleIJNS3_IJNS_1CILi8EEENS4_ILi1EEEEEENS4_ILi4EEEEEENS3_IJNS3_IJS6_NS4_ILi0EEEEEENS4_ILi2048EEEEEEEENS_10ViewEngineINS_8smem_ptrIPN7cutlass10bfloat16_tEEEEEEEC2ERKSE_RKSL_) ;  /* 0xffff44a000007944 */ /* 0x022fea0003c3ffff */
[----:B-1----:R1:W5:Y:S01]  /*15c60*/  LDL.64 R4, [R1+0x758] ;  /* 0x0007580001047983 */ /* 0x0023620000100a00 */
[----:B------:R-:W-:Y:S01]  /*15c70*/  IMAD.MOV.U32 R15, RZ, RZ, R25 ;  /* 0x000000ffff0f7224 */ /* 0x000fe200078e0019 */
[----:B------:R-:W-:-:S02]  /*15c80*/  MOV R3, 0x1 ;  /* 0x0000000100037802 */ /* 0x000fc40000000f00 */
[----:B------:R-:W-:Y:S02]  /*15c90*/  MOV R8, 0x15cb0 ;  /* 0x00015cb000087802 */ /* 0x000fe40000000f00 */
[----:B-1---5:R-:W-:Y:S05]  /*15ca0*/  CALL.REL.NOINC `($_ZN7cutlass13device_kernelIN5flash19enable_sm80_to_sm89INS1_16FlashAttnBwdSm80INS1_25CollectiveMainloopBwdSm80ILi2ELi2EN4cute5tupleIJNS5_1CILi128EEES8_NS7_ILi64EEEEEENS_10bfloat16_tEfNS_4arch4Sm80ELb0ELb0ELb1ELb0ELb0ELb0ELb0ELb0ELi2ELi4ELi4ELi4ELb0EEENS1_21CollectiveEpilogueBwdISA_SB_SD_Li256ELb0ELb0ELi2EEENS1_19SingleTileSchedulerILb0ELb0ELb0ELi128EEEEEEEEEvNT_6ParamsE$_ZN4cute3eso3ESOILb1ELb0EJNS_10UnderscoreES2_iEEC2ERKS2_S5_RKi) ;  /* 0xffff157000007944 */ /* 0x022fea0003c3ffff */
[----:B-1----:R-:W2:Y:S01]  /*15cb0*/  LDL R3, [R1+0x758] ;  /* 0x0007580001037983 */ /* 0x002ea20000100800 */
[----:B------:R-:W-:Y:S02]  /*15cc0*/  MOV R6, 0x15cf0 ;  /* 0x00015cf000067802 */ /* 0x000fe40000000f00 */
[----:B--2---:R-:W-:Y:S02]  /*15cd0*/  SHF.L.U32 R3, R3, 0x5, RZ ;  /* 0x0000000503037819 */ /* 0x004fe400000006ff */
[----:B------:R-:W-:Y:S05]  /*15ce0*/  CALL.REL.NOINC `($_ZN7cutlass13device_kernelIN5flash19enable_sm80_to_sm89INS1_16FlashAttnBwdSm80INS1_25CollectiveMainloopBwdSm80ILi2ELi2EN4cute5tupleIJNS5_1CILi128EEES8_NS7_ILi64EEEEEENS_10bfloat16_tEfNS_4arch4Sm80ELb0ELb0ELb1ELb0ELb0ELb0ELb0ELb0ELi2ELi4ELi4ELi4ELb0EEENS1_21CollectiveEpilogueBwdISA_SB_SD_Li256ELb0ELb0ELi2EEENS1_19SingleTileSchedulerILb0ELb0ELb0ELi128EEEEEEEEEvNT_6ParamsE$_ZN4cute3eso3ESOILb1ELb0EJNS_6LayoutINS_5tupleIJNS3_IJNS_1CILi8EEENS4_ILi1EEEEEENS4_ILi4EEEEEENS3_IJNS3_IJS6_NS4_ILi0EEEEEES5_EEEEEiEEC2ERKSD_RKi) ;  /* 0xffff44f000007944 */ /* 0x000fea0003c3ffff */
[----:B-1----:R-:W2:Y:S01]  /*15cf0*/  LDL R3, [R1+0x758] ;  /* 0x0007580001037983 */ /* 0x002ea20000100800 */
[----:B------:R-:W-:Y:S01]  /*15d00*/  MOV R8, 0x15d40 ;  /* 0x00015d4000087802 */ /* 0x000fe20000000f00 */
[----:B--2---:R-:W-:-:S05]  /*15d10*/  IMAD.WIDE R6, R3, 0x2, R56 ;  /* 0x0000000203067825 */ /* 0x004fca00078e0238 */
[----:B------:R-:W-:Y:S02]  /*15d20*/  MOV R9, R7 ;  /* 0x0000000700097202 */ /* 0x000fe40000000f00 */
[----:B------:R-:W-:Y:S05]  /*15d30*/  CALL.REL.NOINC `($_ZN7cutlass13device_kernelIN5flash19enable_sm80_to_sm89INS1_16FlashAttnBwdSm80INS1_25CollectiveMainloopBwdSm80ILi2ELi2EN4cute5tupleIJNS5_1CILi128EEES8_NS7_ILi64EEEEEENS_10bfloat16_tEfNS_4arch4Sm80ELb0ELb0ELb1ELb0ELb0ELb0ELb0ELb0ELi2ELi4ELi4ELi4ELb0EEENS1_21CollectiveEpilogueBwdISA_SB_SD_Li256ELb0ELb0ELi2EEENS1_19SingleTileSchedulerILb0ELb0ELb0ELi128EEEEEEEEEvNT_6ParamsE$_ZN4cute3eso3ESOILb1ELb0EJNS_6LayoutINS_5tupleIJNS3_IJNS_1CILi8EEENS4_ILi1EEEEEENS4_ILi4EEEEEENS3_IJNS3_IJS6_NS4_ILi0EEEEEES5_EEEEENS_10ViewEngineIPN7cutlass10bfloat16_tEEEEEC2ERKSD_RKSI_) ;  /* 0xffff444000007944 */ /* 0x000fea0003c3ffff */
[----:B------:R2:W5:Y:S01]  /*15d40*/  LDL.64 R2, [R1+0x758] ;  /* 0x0007580001027983 */ /* 0x0005620000100a00 */
[----:B-1----:R-:W-:Y:S02]  /*15d50*/  MOV R7, R5 ;  /* 0x0000000500077202 */ /* 0x002fe40000000f00 */
[----:B------:R-:W-:Y:S02]  /*15d60*/  MOV R6, 0x15d80 ;  /* 0x00015d8000067802 */ /* 0x000fe40000000f00 */
[----:B--2--5:R-:W-:Y:S05]  /*15d70*/  CALL.REL.NOINC `($_ZN7cutlass13device_kernelIN5flash19enable_sm80_to_sm89INS1_16FlashAttnBwdSm80INS1_25CollectiveMainloopBwdSm80ILi2ELi2EN4cute5tupleIJNS5_1CILi128EEES8_NS7_ILi64EEEEEENS_10bfloat16_tEfNS_4arch4Sm80ELb0ELb0ELb1ELb0ELb0ELb0ELb0ELb0ELi2ELi4ELi4ELi4ELb0EEENS1_21CollectiveEpilogueBwdISA_SB_SD_Li256ELb0ELb0ELi2EEENS1_19SingleTileSchedulerILb0ELb0ELb0ELi128EEEEEEEEEvNT_6ParamsE$_ZN4cute3eso3ESOILb1ELb0EJNS_6LayoutINS_5tupleIJNS3_IJNS_1CILi8EEENS4_ILi1EEEEEENS3_IJNS4_ILi4EEEEEEEEENS3_IJNS3_IJS6_NS4_ILi0EEEEEENS3_IJNS4_ILi2048EEEEEEEEEEENS_10ViewEngineINS_8smem_ptrIPN7cutlass10bfloat16_tEEEEEEEC2ERKSG_RKSN_) ;  /* 0xffff3f9000007944 */ /* 0x024fea0003c3ffff */
[----:B------:R2:W5:Y:S01]  /*15d80*/  LDL.64 R6, [R1+0x758] ;  /* 0x0007580001067983 */ /* 0x0005620000100a00 */
[----:B-1----:R-:W-:Y:S02]  /*15d90*/  MOV R5, R3 ;  /* 0x0000000300057202 */ /* 0x002fe40000000f00 */
[----:B------:R-:W-:Y:S02]  /*15da0*/  MOV R4, 0x15dc0 ;  /* 0x00015dc000047802 */ /* 0x000fe40000000f00 */
        /* <DEDUP_REMOVED lines=265> */
[----:B------:R-:W-:Y:S02]  /*16e40*/  MOV R3, RZ ;  /* 0x000000ff00037202 */ /* 0x000fe40000000f00 */
[----:B------:R-:W-:Y:S01]  /*16e50*/  MOV R8, 0x16eb0 ;  /* 0x00016eb000087802 */ /* 0x000fe20000000f00 */
[----:B-1----:R1:W-:Y:S04]  /*16e60*/  ST.E [R10.64], R4 ;  /* 0x000000040a007985 */ /* 0x0023e8000c101904 */
[----:B------:R1:W-:Y:S04]  /*16e70*/  ST.E [R10.64+0x4], R5 ;  /* 0x000004050a007985 */ /* 0x0003e8000c101904 */
[----:B------:R1:W-:Y:S04]  /*16e80*/  ST.E [R10.64+0x8], R6 ;  /* 0x000008060a007985 */ /* 0x0003e8000c101904 */
[----:B------:R1:W-:Y:S02]  /*16e90*/  ST.E [R10.64+0xc], R7 ;  /* 0x00000c070a007985 */ /* 0x0003e4000c101904 */
[----:B-1----:R-:W-:Y:S05]  /*16ea0*/  CALL.REL.NOINC `($_ZN7cutlass13device_kernelIN5flash19enable_sm80_to_sm89INS1_16FlashAttnBwdSm80INS1_25CollectiveMainloopBwdSm80ILi2ELi2EN4cute5tupleIJNS5_1CILi128EEES8_NS7_ILi64EEEEEENS_10bfloat16_tEfNS_4arch4Sm80ELb0ELb0ELb1ELb0ELb0ELb0ELb0ELb0ELi2ELi4ELi4ELi4ELb0EEENS1_21CollectiveEpilogueBwdISA_SB_SD_Li256ELb0ELb0ELi2EEENS1_19SingleTileSchedulerILb0ELb0ELb0ELi128EEEEEEEEEvNT_6ParamsE$_ZN4cute3eso3ESOILb1ELb0EJNS_10UnderscoreES2_iEEC2ERKS2_S5_RKi) ;  /* 0xffff037000007944 */ /* 0x002fea0003c3ffff */
[----:B------:R-:W2:Y:S01]  /*16eb0*/  LDL R5, [R1+0x758] ;  /* 0x0007580001057983 */ /* 0x000ea20000100800 */
[----:B------:R-:W-:Y:S01]  /*16ec0*/  IMAD.MOV.U32 R76, RZ, RZ, R25 ;  /* 0x000000ffff4c7224 */ /* 0x000fe200078e0019 */
[----:B------:R-:W-:-:S02]  /*16ed0*/  MOV R4, 0x16f50 ;  /* 0x00016f5000047802 */ /* 0x000fc40000000f00 */
[----:B-12---:R-:W-:-:S04]  /*16ee0*/  LEA.HI R3, R5, R5, RZ, 0x1 ;  /* 0x0000000505037211 */ /* 0x006fc800078f08ff */
[C---:B------:R-:W-:Y:S01]  /*16ef0*/  LOP3.LUT R2, R3.reuse, 0xffffffe, RZ, 0xc0, !PT ;  /* 0x0ffffffe03027812 */ /* 0x040fe200078ec0ff */
[----:B------:R-:W-:-:S04]  /*16f00*/  IMAD.SHL.U32 R3, R3, 0x10, RZ ;  /* 0x0000001003037824 */ /* 0x000fc800078e00ff */
[----:B------:R-:W-:Y:S01]  /*16f10*/  IMAD.IADD R2, R5, 0x1, -R2 ;  /* 0x0000000105027824 */ /* 0x000fe200078e0a02 */
[----:B------:R-:W-:-:S05]  /*16f20*/  LOP3.LUT R3, R3, 0xffffffe0, RZ, 0xc0, !PT ;  /* 0xffffffe003037812 */ /* 0x000fca00078ec0ff */
[----:B------:R-:W-:Y:S02]  /*16f30*/  IMAD R3, R2, 0x10, R3 ;  /* 0x0000001002037824 */ /* 0x000fe400078e0203 */
[----:B------:R-:W-:Y:S05]  /*16f40*/  CALL.REL.NOINC `($_ZN7cutlass13device_kernelIN5flash19enable_sm80_to_sm89INS1_16FlashAttnBwdSm80INS1_25CollectiveMainloopBwdSm80ILi2ELi2EN4cute5tupleIJNS5_1CILi128EEES8_NS7_ILi64EEEEEENS_10bfloat16_tEfNS_4arch4Sm80ELb0ELb0ELb1ELb0ELb0ELb0ELb0ELb0ELi2ELi4ELi4ELi4ELb0EEENS1_21CollectiveEpilogueBwdISA_SB_SD_Li256ELb0ELb0ELi2EEENS1_19SingleTileSchedulerILb0ELb0ELb0ELi128EEEEEEEEEvNT_6ParamsE$_ZN4cute3eso3ESOILb1ELb0EJNS_6LayoutINS_5tupleIJNS3_IJNS_1CILi2EEES5_S5_EEES5_EEENS3_IJNS3_IJNS4_ILi1EEES5_NS4_ILi4EEEEEENS4_ILi8EEEEEEEEiEEC2ERKSD_RKi) ;  /* 0xffff291000007944 */ /* 0x000fea0003c3ffff */
[----:B-1----:R-:W2:Y:S01]  /*16f50*/  LDL R3, [R1+0x758] ;  /* 0x0007580001037983 */ /* 0x002ea20000100800 */
[----:B------:R-:W-:Y:S02]  /*16f60*/  MOV R76, R25 ;  /* 0x00000019004c7202 */ /* 0x000fe40000000f00 */
[----:B------:R-:W-:Y:S01]  /*16f70*/  MOV R4, 0x16fb0 ;  /* 0x00016fb000047802 */ /* 0x000fe20000000f00 */
[----:B--2---:R-:W-:-:S05]  /*16f80*/  IMAD.WIDE R2, R3, 0x2, R16 ;  /* 0x0000000203027825 */ /* 0x004fca00078e0210 */
[----:B------:R-:W-:Y:S02]  /*16f90*/  MOV R6, R2 ;  /* 0x0000000200067202 */ /* 0x000fe40000000f00 */
[----:B------:R-:W-:Y:S05]  /*16fa0*/  CALL.REL.NOINC `($_ZN7cutlass13device_kernelIN5flash19enable_sm80_to_sm89INS1_16FlashAttnBwdSm80INS1_25CollectiveMainloopBwdSm80ILi2ELi2EN4cute5tupleIJNS5_1CILi128EEES8_NS7_ILi64EEEEEENS_10bfloat16_tEfNS_4arch4Sm80ELb0ELb0ELb1ELb0ELb0ELb0ELb0ELb0ELi2ELi4ELi4ELi4ELb0EEENS1_21CollectiveEpilogueBwdISA_SB_SD_Li256ELb0ELb0ELi2EEENS1_19SingleTileSchedulerILb0ELb0ELb0ELi128EEEEEEEEEvNT_6ParamsE$_ZN4cute3eso3ESOILb1ELb0EJNS_6LayoutINS_5tupleIJNS3_IJNS_1CILi2EEES5_S5_EEES5_EEENS3_IJNS3_IJNS4_ILi1EEES5_NS4_ILi4EEEEEENS4_ILi8EEEEEEEENS_10ViewEngineIPN7cutlass10bfloat16_tEEEEEC2ERKSD_RKSI_) ;  /* 0xffff286000007944 */ /* 0x000fea0003c3ffff */
[----:B------:R2:W5:Y:S01]  /*16fb0*/  LDL.64 R68, [R1+0x758] ;  /* 0x0007580001447983 */ /* 0x0005620000100a00 */
[----:B------:R-:W-:Y:S01]  /*16fc0*/  IMAD.MOV.U32 R15, RZ, RZ, R25 ;  /* 0x000000ffff0f7224 */ /* 0x000fe200078e0019 */
[----:B------:R-:W-:Y:S02]  /*16fd0*/  MOV R3, RZ ;  /* 0x000000ff00037202 */ /* 0x000fe40000000f00 */
[----:B------:R-:W-:Y:S02]  /*16fe0*/  MOV R8, 0x17000 ;  /* 0x0001700000087802 */ /* 0x000fe40000000f00 */
[----:B-12--5:R-:W-:Y:S05]  /*16ff0*/  CALL.REL.NOINC `($_ZN7cutlass13device_kernelIN5flash19enable_sm80_to_sm89INS1_16FlashAttnBwdSm80INS1_25CollectiveMainloopBwdSm80ILi2ELi2EN4cute5tupleIJNS5_1CILi128EEES8_NS7_ILi64EEEEEENS_10bfloat16_tEfNS_4arch4Sm80ELb0ELb0ELb1ELb0ELb0ELb0ELb0ELb0ELi2ELi4ELi4ELi4ELb0EEENS1_21CollectiveEpilogueBwdISA_SB_SD_Li256ELb0ELb0ELi2EEENS1_19SingleTileSchedulerILb0ELb0ELb0ELi128EEEEEEEEEvNT_6ParamsE$_ZN4cute3eso3ESOILb1ELb0EJNS_10UnderscoreES2_iEEC2ERKS2_S5_RKi) ;  /* 0xffff022000007944 */ /* 0x026fea0003c3ffff */
[----:B------:R-:W2:Y:S01]  /*17000*/  LDL R5, [R1+0x758] ;  /* 0x0007580001057983 */ /* 0x000ea20000100800 */
[----:B------:R-:W-:Y:S02]  /*17010*/  MOV R4, 0x17090 ;  /* 0x0001709000047802 */ /* 0x000fe40000000f00 */
[----:B-12---:R-:W-:-:S04]  /*17020*/  LEA.HI R3, R5, R5, RZ, 0x1 ;  /* 0x0000000505037211 */ /* 0x006fc800078f08ff */
[C---:B------:R-:W-:Y:S01]  /*17030*/  LOP3.LUT R2, R3.reuse, 0x7fffffe, RZ, 0xc0, !PT ;  /* 0x07fffffe03027812 */ /* 0x040fe200078ec0ff */
[----:B------:R-:W-:-:S04]  /*17040*/  IMAD.SHL.U32 R3, R3, 0x20, RZ ;  /* 0x0000002003037824 */ /* 0x000fc800078e00ff */
[----:B------:R-:W-:Y:S01]  /*17050*/  IMAD.IADD R2, R5, 0x1, -R2 ;  /* 0x0000000105027824 */ /* 0x000fe200078e0a02 */
[----:B------:R-:W-:-:S05]  /*17060*/  LOP3.LUT R3, R3, 0xffffffc0, RZ, 0xc0, !PT ;  /* 0xffffffc003037812 */ /* 0x000fca00078ec0ff */
[----:B------:R-:W-:Y:S02]  /*17070*/  IMAD R3, R2, 0x20, R3 ;  /* 0x0000002002037824 */ /* 0x000fe400078e0203 */
[----:B------:R-:W-:Y:S05]  /*17080*/  CALL.REL.NOINC `($_ZN7cutlass13device_kernelIN5flash19enable_sm80_to_sm89INS1_16FlashAttnBwdSm80INS1_25CollectiveMainloopBwdSm80ILi2ELi2EN4cute5tupleIJNS5_1CILi128EEES8_NS7_ILi64EEEEEENS_10bfloat16_tEfNS_4arch4Sm80ELb0ELb0ELb1ELb0ELb0ELb0ELb0ELb0ELi2ELi4ELi4ELi4ELb0EEENS1_21CollectiveEpilogueBwdISA_SB_SD_Li256ELb0ELb0ELi2EEENS1_19SingleTileSchedulerILb0ELb0ELb0ELi128EEEEEEEEEvNT_6ParamsE$_ZN4cute3eso3ESOILb1ELb0EJNS_6LayoutINS_5tupleIJNS3_IJNS_1CILi2EEES5_EEENS4_ILi8EEEEEENS3_IJNS3_IJNS4_ILi1EEES5_EEENS4_ILi4EEEEEEEEiEEC2ERKSD_RKi) ;  /* 0xffff24d000007944 */ /* 0x000fea0003c3ffff */
[----:B-1----:R-:W2:Y:S01]  /*17090*/  LDL R3, [R1+0x758] ;  /* 0x0007580001037983 */ /* 0x002ea20000100800 */
[----:B------:R-:W-:Y:S01]  /*170a0*/  MOV R4, 0x170e0 ;  /* 0x000170e000047802 */ /* 0x000fe20000000f00 */
[----:B--2---:R-:W-:-:S05]  /*170b0*/  IMAD.WIDE R2, R3, 0x2, R12 ;  /* 0x0000000203027825 */ /* 0x004fca00078e020c */
[----:B------:R-:W-:Y:S02]  /*170c0*/  MOV R6, R2 ;  /* 0x0000000200067202 */ /* 0x000fe40000000f00 */
[----:B------:R-:W-:Y:S05]  /*170d0*/  CALL.REL.NOINC `($_ZN7cutlass13device_kernelIN5flash19enable_sm80_to_sm89INS1_16FlashAttnBwdSm80INS1_25CollectiveMainloopBwdSm80ILi2ELi2EN4cute5tupleIJNS5_1CILi128EEES8_NS7_ILi64EEEEEENS_10bfloat16_tEfNS_4arch4Sm80ELb0ELb0ELb1ELb0ELb0ELb0ELb0ELb0ELi2ELi4ELi4ELi4ELb0EEENS1_21CollectiveEpilogueBwdISA_SB_SD_Li256ELb0ELb0ELi2EEENS1_19SingleTileSchedulerILb0ELb0ELb0ELi128EEEEEEEEEvNT_6ParamsE$_ZN4cute3eso3ESOILb1ELb0EJNS_6LayoutINS_5tupleIJNS3_IJNS_1CILi2EEES5_EEENS4_ILi8EEEEEENS3_IJNS3_IJNS4_ILi1EEES5_EEENS4_ILi4EEEEEEEENS_10ViewEngineIPN7cutlass10bfloat16_tEEEEEC2ERKSD_RKSI_) ;  /* 0xffff243000007944 */ /* 0x000fea0003c3ffff */
[----:B------:R2:W5:Y:S04]  /*170e0*/  LDL.64 R70, [R1+0x758] ;  /* 0x0007580001467983 */ /* 0x0005680000100a00 */
[----:B------:R2:W-:Y:S02]  /*170f0*/  STL [R1+0x770], RZ ;  /* 0x000770ff01007387 */ /* 0x0005e40000100800 */
.L_x_945:
[----:B------:R-:W-:Y:S01]  /*17100*/  IMAD.MOV.U32 R89, RZ, RZ, R25 ;  /* 0x000000ffff597224 */ /* 0x000fe200078e0019 */
[----:B------:R-:W-:Y:S01]  /*17110*/  LOP3.LUT R90, R66, 0x1, RZ, 0xc0, !PT ;  /* 0x00000001425a7812 */ /* 0x000fe200078ec0ff */
[----:B------:R-:W-:Y:S01]  /*17120*/  IMAD.MOV.U32 R77, RZ, RZ, R24 ;  /* 0x000000ffff4d7224 */ /* 0x000fe200078e0018 */
[----:B-1----:R-:W-:Y:S02]  /*17130*/  MOV R88, 0x17150 ;  /* 0x0001715000587802 */ /* 0x002fe40000000f00 */
[----:B-12--5:R-:W-:Y:S05]  /*17140*/  CALL.REL.NOINC `($_ZN7cutlass13device_kernelIN5flash19enable_sm80_to_sm89INS1_16FlashAttnBwdSm80INS1_25CollectiveMainloopBwdSm80ILi2ELi2EN4cute5tupleIJNS5_1CILi128EEES8_NS7_ILi64EEEEEENS_10bfloat16_tEfNS_4arch4Sm80ELb0ELb0ELb1ELb0ELb0ELb0ELb0ELb0ELi2ELi4ELi4ELi4ELb0EEENS1_21CollectiveEpilogueBwdISA_SB_SD_Li256ELb0ELb0ELi2EEENS1_19SingleTileSchedulerILb0ELb0ELb0ELi128EEEEEEEEEvNT_6ParamsE$_ZN4cute3eso3ESOILb1ELb0EJNS_10UnderscoreEiiEEC2ERKS2_RKiS7_) ;  /* 0xffff015000007944 */ /* 0x026fea0003c3ffff */
[----:B------:R-:W-:Y:S01]  /*17150*/  MOV R76, R25 ;  /* 0x00000019004c7202 */ /* 0x000fe20000000f00 */
[----:B-1----:R-:W2:Y:S01]  /*17160*/  LDL.64 R2, [R1+0x758] ;  /* 0x0007580001027983 */ /* 0x002ea20000100a00 */
[----:B------:R-:W-:Y:S01]  /*17170*/  MOV R4, 0x171b0 ;  /* 0x000171b000047802 */ /* 0x000fe20000000f00 */
[----:B--2---:R-:W-:Y:S04]  /*17180*/  IMAD R3, R3, 0x2, R2 ;  /* 0x0000000203037824 */ /* 0x004fe800078e0202 */
[----:B------:R-:W-:Y:S02]  /*17190*/  IMAD.SHL.U32 R3, R3, 0x4, RZ ;  /* 0x0000000403037824 */ /* 0x000fe400078e00ff */
[----:B------:R-:W-:Y:S05]  /*171a0*/  CALL.REL.NOINC `($_ZN7cutlass13device_kernelIN5flash19enable_sm80_to_sm89INS1_16FlashAttnBwdSm80INS1_25CollectiveMainloopBwdSm80ILi2ELi2EN4cute5tupleIJNS5_1CILi128EEES8_NS7_ILi64EEEEEENS_10bfloat16_tEfNS_4arch4Sm80ELb0ELb0ELb1ELb0ELb0ELb0ELb0ELb0ELi2ELi4ELi4ELi4ELb0EEENS1_21CollectiveEpilogueBwdISA_SB_SD_Li256ELb0ELb0ELi2EEENS1_19SingleTileSchedulerILb0ELb0ELb0ELi128EEEEEEEEEvNT_6ParamsE$_ZN4cute3eso3ESOILb1ELb0EJNS_6LayoutINS_5tupleIJNS3_IJNS_1CILi2EEES5_EEEEEENS3_IJNS3_IJNS4_ILi1EEES5_EEEEEEEEiEEC2ERKSB_RKi) ;  /* 0xffff217000007944 */ /* 0x000fea0003c3ffff */
[----:B------:R-:W-:Y:S01]  /*171b0*/  MOV R4, 0x17210 ;  /* 0x0001721000047802 */ /* 0x000fe20000000f00 */
[----:B-1----:R-:W2:Y:S01]  /*171c0*/  LDL R3, [R1+0x758] ;  /* 0x0007580001037983 */ /* 0x002ea20000100800 */
[----:B------:R-:W-:Y:S01]  /*171d0*/  IMAD.MOV.U32 R2, RZ, RZ, R25 ;  /* 0x000000ffff027224 */ /* 0x000fe200078e0019 */
[C---:B--2---:R-:W-:Y:S04]  /*171e0*/  LEA R8, P1, R3.reuse, R64, 0x2 ;  /* 0x0000004003087211 */ /* 0x044fe800078210ff */
[----:B------:R-:W-:Y:S04]  /*171f0*/  LEA.HI.X.SX32 R3, R3, R65, 0x2, P1 ;  /* 0x0000004103037211 */ /* 0x000fe800008f16ff */
[----:B------:R-:W-:Y:S05]  /*17200*/  CALL.REL.NOINC `($_ZN7cutlass13device_kernelIN5flash19enable_sm80_to_sm89INS1_16FlashAttnBwdSm80INS1_25CollectiveMainloopBwdSm80ILi2ELi2EN4cute5tupleIJNS5_1CILi128EEES8_NS7_ILi64EEEEEENS_10bfloat16_tEfNS_4arch4Sm80ELb0ELb0ELb1ELb0ELb0ELb0ELb0ELb0ELi2ELi4ELi4ELi4ELb0EEENS1_21CollectiveEpilogueBwdISA_SB_SD_Li256ELb0ELb0ELi2EEENS1_19SingleTileSchedulerILb0ELb0ELb0ELi128EEEEEEEEEvNT_6ParamsE$_ZN4cute3eso3ESOILb1ELb0EJNS_6LayoutINS_5tupleIJNS3_IJNS_1CILi2EEES5_EEEEEENS3_IJNS3_IJNS4_ILi1EEES5_EEEEEEEENS_10ViewEngineIPfEEEEC2ERKSB_RKSE_) ;  /* 0xffff20c000007944 */ /* 0x000fea0003c3ffff */
[----:B------:R-:W-:Y:S01]  /*17210*/  MOV R3, R90 ;  /* 0x0000005a00037202 */ /* 0x000fe20000000f00 */
[----:B-1----:R1:W5:Y:S01]  /*17220*/  LDL.64 R8, [R1+0x758] ;  /* 0x0007580001087983 */ /* 0x0023620000100a00 */
[----:B------:R-:W-:Y:S01]  /*17230*/  MOV R10, 0x17260 ;  /* 0x00017260000a7802 */ /* 0x000fe20000000f00 */
[----:B------:R-:W-:Y:S02]  /*17240*/  IMAD.MOV.U32 R2, RZ, RZ, R25 ;  /* 0x000000ffff027224 */ /* 0x000fe400078e0019 */
[----:B-1---5:R-:W-:Y:S05]  /*17250*/  CALL.REL.NOINC `($_ZN7cutlass13device_kernelIN5flash19enable_sm80_to_sm89INS1_16FlashAttnBwdSm80INS1_25CollectiveMainloopBwdSm80ILi2ELi2EN4cute5tupleIJNS5_1CILi128EEES8_NS7_ILi64EEEEEENS_10bfloat16_tEfNS_4arch4Sm80ELb0ELb0ELb1ELb0ELb0ELb0ELb0ELb0ELi2ELi4ELi4ELi4ELb0EEENS1_21CollectiveEpilogueBwdISA_SB_SD_Li256ELb0ELb0ELi2EEENS1_19SingleTileSchedulerILb0ELb0ELb0ELi128EEEEEEEEEvNT_6ParamsE$_ZN4cute3eso3ESOILb1ELb0EJNS_10UnderscoreEiEEC2ERKS2_RKi) ;  /* 0xffff000000007944 */ /* 0x022fea0003c3ffff */
[----:B------:R-:W-:Y:S01]  /*17260*/  MOV R4, 0x172b0 ;  /* 0x000172b000047802 */ /* 0x000fe20000000f00 */
[----:B-1----:R-:W2:Y:S01]  /*17270*/  LDL R3, [R1+0x758] ;  /* 0x0007580001037983 */ /* 0x002ea20000100800 */
[----:B------:R-:W-:Y:S01]  /*17280*/  IMAD.MOV.U32 R76, RZ, RZ, R25 ;  /* 0x000000ffff4c7224 */ /* 0x000fe200078e0019 */
[----:B--2---:R-:W-:Y:S02]  /*17290*/  SHF.L.U32 R3, R3, 0x3, RZ ;  /* 0x0000000303037819 */ /* 0x004fe400000006ff */
[----:B------:R-:W-:Y:S05]  /*172a0*/  CALL.REL.NOINC `($_ZN7cutlass13device_kernelIN5flash19enable_sm80_to_sm89INS1_16FlashAttnBwdSm80INS1_25CollectiveMainloopBwdSm80ILi2ELi2EN4cute5tupleIJNS5_1CILi128EEES8_NS7_ILi64EEEEEENS_10bfloat16_tEfNS_4arch4Sm80ELb0ELb0ELb1ELb0ELb0ELb0ELb0ELb0ELi2ELi4ELi4ELi4ELb0EEENS1_21CollectiveEpilogueBwdISA_SB_SD_Li256ELb0ELb0ELi2EEENS1_19SingleTileSchedulerILb0ELb0ELb0ELi128EEEEEEEEEvNT_6ParamsE$_ZN4cute3eso3ESOILb1ELb0EJNS_6LayoutINS_5tupleIJNS3_IJNS_1CILi2EEES5_S5_EEEEEENS3_IJNS3_IJNS4_ILi1EEES5_NS4_ILi4EEEEEEEEEEEiEEC2ERKSC_RKi) ;  /* 0xffff249000007944 */ /* 0x000fea0003c3ffff */
[----:B------:R-:W-:Y:S01]  /*172b0*/  MOV R4, 0x17310 ;  /* 0x0001731000047802 */ /* 0x000fe20000000f00 */
[----:B-1----:R-:W2:Y:S01]  /*172c0*/  LDL R3, [R1+0x758] ;  /* 0x0007580001037983 */ /* 0x002ea20000100800 */
[----:B------:R-:W-:Y:S01]  /*172d0*/  IMAD.MOV.U32 R76, RZ, RZ, R25 ;  /* 0x000000ffff4c7224 */ /* 0x000fe200078e0019 */
[C---:B--2---:R-:W-:Y:S04]  /*172e0*/  LEA R6, P1, R3.reuse, R68, 0x1 ;  /* 0x0000004403067211 */ /* 0x044fe800078208ff */
[----:B------:R-:W-:Y:S04]  /*172f0*/  LEA.HI.X.SX32 R3, R3, R69, 0x1, P1 ;  /* 0x0000004503037211 */ /* 0x000fe800008f0eff */
[----:B------:R-:W-:Y:S05]  /*17300*/  CALL.REL.NOINC `($_ZN7cutlass13device_kernelIN5flash19enable_sm80_to_sm89INS1_16FlashAttnBwdSm80INS1_25CollectiveMainloopBwdSm80ILi2ELi2EN4cute5tupleIJNS5_1CILi128EEES8_NS7_ILi64EEEEEENS_10bfloat16_tEfNS_4arch4Sm80ELb0ELb0ELb1ELb0ELb0ELb0ELb0ELb0ELi2ELi4ELi4ELi4ELb0EEENS1_21CollectiveEpilogueBwdISA_SB_SD_Li256ELb0ELb0ELi2EEENS1_19SingleTileSchedulerILb0ELb0ELb0ELi128EEEEEEEEEvNT_6ParamsE$_ZN4cute3eso3ESOILb1ELb0EJNS_6LayoutINS_5tupleIJNS3_IJNS_1CILi2EEES5_S5_EEEEEENS3_IJNS3_IJNS4_ILi1EEES5_NS4_ILi4EEEEEEEEEEENS_10ViewEngineIPN7cutlass10bfloat16_tEEEEEC2ERKSC_RKSH_) ;  /* 0xffff23e000007944 */ /* 0x000fea0003c3ffff */
[----:B------:R-:W-:Y:S01]  /*17310*/  MOV R3, R66 ;  /* 0x0000004200037202 */ /* 0x000fe20000000f00 */
[----:B------:R2:W5:Y:S01]  /*17320*/  LDL.64 R12, [R1+0x758] ;  /* 0x00075800010c7983 */ /* 0x0005620000100a00 */
[----:B------:R-:W-:Y:S01]  /*17330*/  MOV R10, 0x17360 ;  /* 0x00017360000a7802 */ /* 0x000fe20000000f00 */
[----:B-1----:R-:W-:Y:S02]  /*17340*/  IMAD.MOV.U32 R2, RZ, RZ, R25 ;  /* 0x000000ffff027224 */ /* 0x002fe400078e0019 */
[----:B--2--5:R-:W-:Y:S05]  /*17350*/  CALL.REL.NOINC `($_ZN7cutlass13device_kernelIN5flash19enable_sm80_to_sm89INS1_16FlashAttnBwdSm80INS1_25CollectiveMainloopBwdSm80ILi2ELi2EN4cute5tupleIJNS5_1CILi128EEES8_NS7_ILi64EEEEEENS_10bfloat16_tEfNS_4arch4Sm80ELb0ELb0ELb1ELb0ELb0ELb0ELb0ELb0ELi2ELi4ELi4ELi4ELb0EEENS1_21CollectiveEpilogueBwdISA_SB_SD_Li256ELb0ELb0ELi2EEENS1_19SingleTileSchedulerILb0ELb0ELb0ELi128EEEEEEEEEvNT_6ParamsE$_ZN4cute3eso3ESOILb1ELb0EJNS_10UnderscoreEiEEC2ERKS2_RKi) ;  /* 0xfffeff0000007944 */ /* 0x024fea0003c3ffff */
[----:B------:R-:W-:Y:S01]  /*17360*/  MOV R4, 0x173b0 ;  /* 0x000173b000047802 */ /* 0x000fe20000000f00 */
[----:B-1----:R-:W2:Y:S01]  /*17370*/  LDL R3, [R1+0x758] ;  /* 0x0007580001037983 */ /* 0x002ea20000100800 */
[----:B------:R-:W-:Y:S01]  /*17380*/  IMAD.MOV.U32 R76, RZ, RZ, R25 ;  /* 0x000000ffff4c7224 */ /* 0x000fe200078e0019 */
[----:B--2---:R-:W-:Y:S02]  /*17390*/  SHF.L.U32 R3, R3, 0x2, RZ ;  /* 0x0000000203037819 */ /* 0x004fe400000006ff */
[----:B------:R-:W-:Y:S05]  /*173a0*/  CALL.REL.NOINC `($_ZN7cutlass13device_kernelIN5flash19enable_sm80_to_sm89INS1_16FlashAttnBwdSm80INS1_25CollectiveMainloopBwdSm80ILi2ELi2EN4cute5tupleIJNS5_1CILi128EEES8_NS7_ILi64EEEEEENS_10bfloat16_tEfNS_4arch4Sm80ELb0ELb0ELb1ELb0ELb0ELb0ELb0ELb0ELi2ELi4ELi4ELi4ELb0EEENS1_21CollectiveEpilogueBwdISA_SB_SD_Li256ELb0ELb0ELi2EEENS1_19SingleTileSchedulerILb0ELb0ELb0ELi128EEEEEEEEEvNT_6ParamsE$_ZN4cute3eso3ESOILb1ELb0EJNS_6LayoutINS_5tupleIJNS3_IJNS_1CILi2EEES5_EEEEEENS3_IJNS3_IJNS4_ILi1EEES5_EEEEEEEEiEEC2ERKSB_RKi) ;  /* 0xffff1f7000007944 */ /* 0x000fea0003c3ffff */
[----:B------:R-:W-:Y:S01]  /*173b0*/  MOV R4, 0x17410 ;  /* 0x0001741000047802 */ /* 0x000fe20000000f00 */
[----:B-1----:R-:W2:Y:S01]  /*173c0*/  LDL R3, [R1+0x758] ;  /* 0x0007580001037983 */ /* 0x002ea20000100800 */
[----:B------:R-:W-:Y:S01]  /*173d0*/  IMAD.MOV.U32 R76, RZ, RZ, R25 ;  /* 0x000000ffff4c7224 */ /* 0x000fe200078e0019 */
[C---:B--2---:R-:W-:Y:S04]  /*173e0*/  LEA R6, P1, R3.reuse, R70, 0x1 ;  /* 0x0000004603067211 */ /* 0x044fe800078208ff */
[----:B------:R-:W-:Y:S04]  /*173f0*/  LEA.HI.X.SX32 R3, R3, R71, 0x1, P1 ;  /* 0x0000004703037211 */ /* 0x000fe800008f0eff */
[----:B------:R-:W-:Y:S05]  /*17400*/  CALL.REL.NOINC `($_ZN7cutlass13device_kernelIN5flash19enable_sm80_to_sm89INS1_16FlashAttnBwdSm80INS1_25CollectiveMainloopBwdSm80ILi2ELi2EN4cute5tupleIJNS5_1CILi128EEES8_NS7_ILi64EEEEEENS_10bfloat16_tEfNS_4arch4Sm80ELb0ELb0ELb1ELb0ELb0ELb0ELb0ELb0ELi2ELi4ELi4ELi4ELb0EEENS1_21CollectiveEpilogueBwdISA_SB_SD_Li256ELb0ELb0ELi2EEENS1_19SingleTileSchedulerILb0ELb0ELb0ELi128EEEEEEEEEvNT_6ParamsE$_ZN4cute3eso3ESOILb1ELb0EJNS_6LayoutINS_5tupleIJNS3_IJNS_1CILi2EEES5_EEEEEENS3_IJNS3_IJNS4_ILi1EEES5_EEEEEEEENS_10ViewEngineIPN7cutlass10bfloat16_tEEEEEC2ERKSB_RKSG_) ;  /* 0xffff1e7000007944 */ /* 0x000fea0003c3ffff */
[----:B------:R-:W-:Y:S01]  /*17410*/  MOV R77, R24 ;  /* 0x00000018004d7202 */ /* 0x000fe20000000f00 */
[----:B------:R2:W5:Y:S01]  /*17420*/  LDL.64 R10, [R1+0x758] ;  /* 0x00075800010a7983 */ /* 0x0005620000100a00 */
[----:B------:R-:W-:Y:S01]  /*17430*/  MOV R88, 0x17460 ;  /* 0x0001746000587802 */ /* 0x000fe20000000f00 */
[----:B------:R-:W-:Y:S02]  /*17440*/  IMAD.MOV.U32 R89, RZ, RZ, R25 ;  /* 0x000000ffff597224 */ /* 0x000fe400078e0019 */
        /* <DEDUP_REMOVED lines=12> */
[----:B------:R-:W-:Y:S05]  /*17510*/  CALL.REL.NOINC `($_ZN7cutlass13device_kernelIN5flash19enable_sm80_to_sm89INS1_16FlashAttnBwdSm80INS1_25CollectiveMainloopBwdSm80ILi2ELi2EN4cute5tupleIJNS5_1CILi128EEES8_NS7_ILi64EEEEEENS_10bfloat16_tEfNS_4arch4Sm80ELb0ELb0ELb1ELb0ELb0ELb0ELb0ELb0ELi2ELi4ELi4ELi4ELb0EEENS1_21CollectiveEpilogueBwdISA_SB_SD_Li256ELb0ELb0ELi2EEENS1_19SingleTileSchedulerILb0ELb0ELb0ELi128EEEEEEEEEvNT_6ParamsE$_ZN4cute3eso3ESOILb1ELb0EJNS_6LayoutINS_5tupleIJNS3_IJNS_1CILi2EEES5_EEEEEENS3_IJNS3_IJNS4_ILi1EEES5_EEEEEEEENS_10ViewEngineIPKfEEEEC2ERKSB_RKSF_) ;  /* 0xffff1d1000007944 */ /* 0x000fea0003c3ffff */
[----:B------:R-:W-:Y:S01]  /*17520*/  MOV R76, R25 ;  /* 0x00000019004c7202 */ /* 0x000fe20000000f00 */
[----:B-1----:R1:W5:Y:S01]  /*17530*/  LDL.64 R6, [R1+0x758] ;  /* 0x0007580001067983 */ /* 0x0023620000100a00 */
[----:B------:R-:W-:Y:S03]  /*17540*/  MOV R4, 0x17560 ;  /* 0x0001756000047802 */ /* 0x000fe60000000f00 */
[----:B-1---5:R-:W-:Y:S05]  /*17550*/  CALL.REL.NOINC `($_ZN7cutlass13device_kernelIN5flash19enable_sm80_to_sm89INS1_16FlashAttnBwdSm80INS1_25CollectiveMainloopBwdSm80ILi2ELi2EN4cute5tupleIJNS5_1CILi128EEES8_NS7_ILi64EEEEEENS_10bfloat16_tEfNS_4arch4Sm80ELb0ELb0ELb1ELb0ELb0ELb0ELb0ELb0ELi2ELi4ELi4ELi4ELb0EEENS1_21CollectiveEpilogueBwdISA_SB_SD_Li256ELb0ELb0ELi2EEENS1_19SingleTileSchedulerILb0ELb0ELb0ELi128EEEEEEEEEvNT_6ParamsE$_ZN4cute3eso3ESOILb1ELb0EJNS_6LayoutINS_5tupleIJNS3_IJNS_1CILi1EEENS4_ILi2EEES6_EEEEEENS3_IJNS3_IJS5_S5_S6_EEEEEEEENS_10ViewEngineIPjEEEEC2ERKSB_RKSE_) ;  /* 0xffff1b5000007944 */ /* 0x022fea0003c3ffff */
[----:B-1----:R-:W-:Y:S01]  /*17560*/  MOV R2, R25 ;  /* 0x0000001900027202 */ /* 0x002fe20000000f00 */
[----:B------:R1:W5:Y:S01]  /*17570*/  LDL.64 R14, [R1+0x758] ;  /* 0x00075800010e7983 */ /* 0x0003620000100a00 */
[----:B------:R-:W-:Y:S01]  /*17580*/  MOV R4, 0x175b0 ;  /* 0x000175b000047802 */ /* 0x000fe20000000f00 */
[----:B------:R-:W-:Y:S02]  /*17590*/  IMAD.MOV.U32 R3, RZ, RZ, R11 ;  /* 0x000000ffff037224 */ /* 0x000fe400078e000b */
[----:B-1---5:R-:W-:Y:S05]  /*175a0*/  CALL.REL.NOINC `($_ZN7cutlass13device_kernelIN5flash19enable_sm80_to_sm89INS1_16FlashAttnBwdSm80INS1_25CollectiveMainloopBwdSm80ILi2ELi2EN4cute5tupleIJNS5_1CILi128EEES8_NS7_ILi64EEEEEENS_10bfloat16_tEfNS_4arch4Sm80ELb0ELb0ELb1ELb0ELb0ELb0ELb0ELb0ELi2ELi4ELi4ELi4ELb0EEENS1_21CollectiveEpilogueBwdISA_SB_SD_Li256ELb0ELb0ELi2EEENS1_19SingleTileSchedulerILb0ELb0ELb0ELi128EEEEEEEEEvNT_6ParamsE$_ZN4cute3eso3ESOILb1ELb0EJNS_6LayoutINS_5tupleIJNS3_IJNS_1CILi1EEENS4_ILi2EEEEEEEEENS3_IJNS3_IJS5_S5_EEEEEEEENS_10ViewEngineIPjEEEEC2ERKSB_RKSE_) ;  /* 0xffff19f000007944 */ /* 0x022fea0003c3ffff */
[----:B-1----:R-:W-:Y:S01]  /*175b0*/  MOV R2, R25 ;  /* 0x0000001900027202 */ /* 0x002fe20000000f00 */
[----:B------:R1:W5:Y:S01]  /*175c0*/  LDL.64 R16, [R1+0x758] ;  /* 0x0007580001107983 */ /* 0x0003620000100a00 */
[----:B------:R-:W-:Y:S01]  /*175d0*/  MOV R4, 0x17600 ;  /* 0x0001760000047802 */ /* 0x000fe20000000f00 */
[----:B------:R-:W-:Y:S02]  /*175e0*/  IMAD.MOV.U32 R3, RZ, RZ, R9 ;  /* 0x000000ffff037224 */ /* 0x000fe400078e0009 */
[----:B-1---5:R-:W-:Y:S05]  /*175f0*/  CALL.REL.NOINC `($_ZN7cutlass13device_kernelIN5flash19enable_sm80_to_sm89INS1_16FlashAttnBwdSm80INS1_25CollectiveMainloopBwdSm80ILi2ELi2EN4cute5tupleIJNS5_1CILi128EEES8_NS7_ILi64EEEEEENS_10bfloat16_tEfNS_4arch4Sm80ELb0ELb0ELb1ELb0ELb0ELb0ELb0ELb0ELi2ELi4ELi4ELi4ELb0EEENS1_21CollectiveEpilogueBwdISA_SB_SD_Li256ELb0ELb0ELi2EEENS1_19SingleTileSchedulerILb0ELb0ELb0ELi128EEEEEEEEEvNT_6ParamsE$_ZN4cute3eso3ESOILb1ELb0EJNS_6LayoutINS_5tupleIJNS3_IJNS_1CILi2EEES5_EEEEEENS3_IJNS3_IJNS4_ILi1EEES5_EEEEEEEENS_10ViewEngineIPfEEEEC2ERKSB_RKSE_) ;  /* 0xffff1cd000007944 */ /* 0x022fea0003c3ffff */
[----:B-1----:R-:W-:Y:S01]  /*17600*/  MOV R2, R25 ;  /* 0x0000001900027202 */ /* 0x002fe20000000f00 */
[----:B------:R1:W5:Y:S01]  /*17610*/  LDL.64 R72, [R1+0x758] ;  /* 0x0007580001487983 */ /* 0x0003620000100a00 */
[----:B------:R-:W-:Y:S01]  /*17620*/  MOV R4, 0x17650 ;  /* 0x0001765000047802 */ /* 0x000fe20000000f00 */
[----:B------:R-:W-:Y:S02]  /*17630*/  IMAD.MOV.U32 R3, RZ, RZ, R7 ;  /* 0x000000ffff037224 */ /* 0x000fe400078e0007 */
[----:B-1---5:R-:W-:Y:S05]  /*17640*/  CALL.REL.NOINC `($_ZN7cutlass13device_kernelIN5flash19enable_sm80_to_sm89INS1_16FlashAttnBwdSm80INS1_25CollectiveMainloopBwdSm80ILi2ELi2EN4cute5tupleIJNS5_1CILi128EEES8_NS7_ILi64EEEEEENS_10bfloat16_tEfNS_4arch4Sm80ELb0ELb0ELb1ELb0ELb0ELb0ELb0ELb0ELi2ELi4ELi4ELi4ELb0EEENS1_21CollectiveEpilogueBwdISA_SB_SD_Li256ELb0ELb0ELi2EEENS1_19SingleTileSchedulerILb0ELb0ELb0ELi128EEEEEEEEEvNT_6ParamsE$_ZN4cute3eso3ESOILb1ELb0EJNS_6LayoutINS_5tupleIJNS3_IJNS_1CILi2EEES5_EEEEEENS3_IJNS3_IJNS4_ILi1EEES5_EEEEEEEENS_10ViewEngineIPKfEEEEC2ERKSB_RKSF_) ;  /* 0xffff1be000007944 */ /* 0x022fea0003c3ffff */
[----:B-1----:R-:W2:Y:S01]  /*17650*/  LDL.64 R2, [R1+0x758] ;  /* 0x0007580001027983 */ /* 0x002ea20000100a00 */
[----:B------:R-:W-:Y:S01]  /*17660*/  ULDC.64 UR4, c[0x0][0x118] ;  /* 0x0000460000047ab9 */ /* 0x000fe20000000a00 */
[----:B------:R-:W-:Y:S01]  /*17670*/  ISETP.NE.AND P1, PT, R90, RZ, PT ;  /* 0x000000ff5a00720c */ /* 0x000fe20003f25270 */
[----:B------:R-:W-:Y:S01]  /*17680*/  IMAD.MOV.U32 R89, RZ, RZ, R25 ;  /* 0x000000ffff597224 */ /* 0x000fe200078e0019 */
[----:B------:R-:W3:Y:S01]  /*17690*/  LD.E R12, [R16.64] ;  /* 0x00000004100c7980 */ /* 0x000ee2000c101900 */
[----:B------:R-:W-:Y:S01]  /*176a0*/  IMAD.MOV.U32 R77, RZ, RZ, R24 ;  /* 0x000000ffff4d7224 */ /* 0x000fe200078e0018 */
[----:B------:R-:W-:Y:S02]  /*176b0*/  SEL R90, RZ, 0x1, P1 ;  /* 0x00000001ff5a7807 */ /* 0x000fe40000800000 */
[----:B------:R-:W3:Y:S01]  /*176c0*/  LD.E R13, [R16.64+0x4] ;  /* 0x00000404100d7980 */ /* 0x000ee2000c101900 */
[----:B------:R-:W-:Y:S03]  /*176d0*/  MOV R88, 0x177e0 ;  /* 0x000177e000587802 */ /* 0x000fe60000000f00 */
[----:B------:R-:W3:Y:S04]  /*176e0*/  LD.E R8, [R14.64] ;  /* 0x000000040e087980 */ /* 0x000ee8000c101900 */
[----:B------:R-:W3:Y:S04]  /*176f0*/  LD.E R9, [R14.64+0x4] ;  /* 0x000004040e097980 */ /* 0x000ee8000c101900 */
[----:B------:R-:W3:Y:S04]  /*17700*/  LD.E R10, [R14.64+0x8] ;  /* 0x000008040e0a7980 */ /* 0x000ee8000c101900 */
[----:B------:R-:W3:Y:S04]  /*17710*/  LD.E R11, [R14.64+0xc] ;  /* 0x00000c040e0b7980 */ /* 0x000ee8000c101900 */
[----:B--2---:R-:W3:Y:S04]  /*17720*/  LD.E R4, [R2.64] ;  /* 0x0000000402047980 */ /* 0x004ee8000c101900 */
[----:B------:R-:W3:Y:S04]  /*17730*/  LD.E R5, [R2.64+0x4] ;  /* 0x0000040402057980 */ /* 0x000ee8000c101900 */
[----:B------:R-:W3:Y:S04]  /*17740*/  LD.E R6, [R2.64+0x8] ;  /* 0x0000080402067980 */ /* 0x000ee8000c101900 */
[----:B------:R-:W3:Y:S02]  /*17750*/  LD.E R7, [R2.64+0xc] ;  /* 0x00000c0402077980 */ /* 0x000ee4000c101900 */
[----:B---3--:R-:W-:Y:S11]  /*17760*/  HMMA.16816.F32.BF16 R4, R8, R12, R4 ;  /* 0x0000000c0804723c */ /* 0x008ff60000041804 */
[----:B------:R-:W-:Y:S11]  /*17770*/  @!UPT UIADD3 URZ, URZ, URZ, URZ ;  /* 0x0000003f3f3ff290 */ /* 0x000ff6000fffe03f */
[----:B------:R-:W-:Y:S01]  /*17780*/  @!UPT UIADD3 URZ, URZ, URZ, URZ ;  /* 0x0000003f3f3ff290 */ /* 0x000fe2000fffe03f */
[----:B------:R1:W-:Y:S04]  /*17790*/  ST.E [R72.64], R4 ;  /* 0x0000000448007985 */ /* 0x0003e8000c101904 */
[----:B------:R1:W-:Y:S04]  /*177a0*/  ST.E [R72.64+0x4], R5 ;  /* 0x0000040548007985 */ /* 0x0003e8000c101904 */
[----:B------:R1:W-:Y:S04]  /*177b0*/  ST.E [R72.64+0x8], R6 ;  /* 0x0000080648007985 */ /* 0x0003e8000c101904 */
[----:B------:R1:W-:Y:S02]  /*177c0*/  ST.E [R72.64+0xc], R7 ;  /* 0x00000c0748007985 */ /* 0x0003e4000c101904 */
[----:B-1----:R-:W-:Y:S05]  /*177d0*/  CALL.REL.NOINC `($_ZN7cutlass13device_kernelIN5flash19enable_sm80_to_sm89INS1_16FlashAttnBwdSm80INS1_25CollectiveMainloopBwdSm80ILi2ELi2EN4cute5tupleIJNS5_1CILi128EEES8_NS7_ILi64EEEEEENS_10bfloat16_tEfNS_4arch4Sm80ELb0ELb0ELb1ELb0ELb0ELb0ELb0ELb0ELi2ELi4ELi4ELi4ELb0EEENS1_21CollectiveEpilogueBwdISA_SB_SD_Li256ELb0ELb0ELi2EEENS1_19SingleTileSchedulerILb0ELb0ELb0ELi128EEEEEEEEEvNT_6ParamsE$_ZN4cute3eso3ESOILb1ELb0EJNS_10UnderscoreEiiEEC2ERKS2_RKiS7_) ;  /* 0xfffefac000007944 */ /* 0x002fea0003c3ffff */
        /* <DEDUP_REMOVED lines=82> */
[C---:B------:R-:W-:Y:S02]  /*17d00*/  IADD3 R74, R66.reuse, 0x1, RZ ;  /* 0x00000001424a7810 */ /* 0x040fe40007ffe0ff */
[----:B------:R-:W3:Y:S01]  /*17d10*/  LD.E R12, [R16.64] ;  /* 0x00000004100c7980 */ /* 0x000ee2000c101900 */
[----:B------:R-:W-:Y:S02]  /*17d20*/  ISETP.GE.U32.AND P1, PT, R66, 0x7, PT ;  /* 0x000000074200780c */ /* 0x000fe40003f26070 */
[----:B------:R-:W-:Y:S01]  /*17d30*/  IMAD.MOV.U32 R66, RZ, RZ, R74 ;  /* 0x000000ffff427224 */ /* 0x000fe200078e004a */
[----:B------:R-:W3:Y:S04]  /*17d40*/  LD.E R13, [R16.64+0x4] ;  /* 0x00000404100d7980 */ /* 0x000ee8000c101900 */
        /* <DEDUP_REMOVED lines=14> */
[----:B------:R1:W-:Y:S04]  /*17e30*/  ST.E [R72.64+0xc], R7 ;  /* 0x00000c0748007985 */ /* 0x0003e8000c101904 */
[----:B------:R1:W-:Y:S01]  /*17e40*/  STL [R1+0x770], R74 ;  /* 0x0007704a01007387 */ /* 0x0003e20000100800 */
[----:B------:R-:W-:-:S05]  /*17e50*/  @!P1 BRA `(.L_x_945) ;  /* 0xfffff2a000009947 */ /* 0x000fca000383ffff */
[C---:B------:R-:W-:Y:S01]  /*17e60*/  IADD3 R12, P2, R50.reuse, 0xb30, RZ ;  /* 0x00000b30320c7810 */ /* 0x040fe20007f5e0ff */
[----:B------:R-:W-:Y:S01]  /*17e70*/  IMAD.MOV.U32 R15, RZ, RZ, R25 ;  /* 0x000000ffff0f7224 */ /* 0x000fe200078e0019 */
[----:B------:R-:W-:Y:S01]  /*17e80*/  IADD3 R16, P1, R50, 0xab0, RZ ;  /* 0x00000ab032107810 */ /* 0x000fe20007f3e0ff */
[----:B------:R-:W-:Y:S01]  /*17e90*/  IMAD.MOV.U32 R3, RZ, RZ, 0x2 ;  /* 0x00000002ff037424 */ /* 0x000fe200078e00ff */
[----:B------:R-:W-:Y:S01]  /*17ea0*/  MOV R66, RZ ;  /* 0x000000ff00427202 */ /* 0x000fe20000000f00 */
[----:B------:R-:W-:Y:S01]  /*17eb0*/  IMAD.X R13, RZ, RZ, R45, P2 ;  /* 0x000000ffff0d7224 */ /* 0x000fe200010e062d */
[----:B------:R-:W-:-:S02]  /*17ec0*/  IADD3.X R17, RZ, R45, RZ, P1, !PT ;  /* 0x0000002dff117210 */ /* 0x000fc40000ffe4ff */
[----:B------:R-:W-:Y:S02]  /*17ed0*/  MOV R8, 0x17ef0 ;  /* 0x00017ef000087802 */ /* 0x000fe40000000f00 */
        /* <DEDUP_REMOVED lines=532> */
[----:B------:R-:W-:Y:S02]  /*1a020*/  MOV R3, 0x1 ;  /* 0x0000000100037802 */ /* 0x000fe40000000f00 */
        /* <DEDUP_REMOVED lines=18> */
.L_x_946:
        /* <DEDUP_REMOVED lines=223> */
[----:B------:R-:W2:Y:S01]  /*1af40*/  LDL R4, [R1+0x758] ;  /* 0x0007580001047983 */ /* 0x000ea20000100800 */
[----:B------:R-:W-:Y:S01]  /*1af50*/  IMAD.MOV.U32 R76, RZ, RZ, R25 ;  /* 0x000000ffff4c7224 */ /* 0x000fe200078e0019 */
[----:B-12---:R-:W-:-:S04]  /*1af60*/  LEA.HI R3, R4, R4, RZ, 0x1 ;  /* 0x0000000404037211 */ /* 0x006fc800078f08ff */
[----:B------:R-:W-:Y:S02]  /*1af70*/  SHF.R.S32.HI R2, RZ, 0x1, R3 ;  /* 0x00000001ff027819 */ /* 0x000fe40000011403 */
[----:B------:R-:W-:-:S03]  /*1af80*/  LOP3.LUT R3, R3, 0xfffffffe, RZ, 0xc0, !PT ;  /* 0xfffffffe03037812 */ /* 0x000fc600078ec0ff */
[----:B------:R-:W-:Y:S02]  /*1af90*/  IMAD R2, R53, R2, RZ ;  /* 0x0000000235027224 */ /* 0x000fe400078e02ff */
[----:B------:R-:W-:Y:S01]  /*1afa0*/  IMAD.IADD R3, R4, 0x1, -R3 ;  /* 0x0000000104037824 */ /* 0x000fe200078e0a03 */
        /* <DEDUP_REMOVED lines=238> */
[----:B------:R2:W5:Y:S01]  /*1be90*/  LDL.64 R8, [R1+0x758] ;  /* 0x0007580001087983 */ /* 0x0005620000100a00 */
[----:B------:R-:W-:-:S03]  /*1bea0*/  MOV R10, 0x1bec0 ;  /* 0x0001bec0000a7802 */ /* 0x000fc60000000f00 */
[----:B-12--5:R-:W-:Y:S05]  /*1beb0*/  CALL.REL.NOINC `($_ZN7cutlass13device_kernelIN5flash19enable_sm80_to_sm89INS1_16FlashAttnBwdSm80INS1_25CollectiveMainloopBwdSm80ILi2ELi2EN4cute5tupleIJNS5_1CILi128EEES8_NS7_ILi64EEEEEENS_10bfloat16_tEfNS_4arch4Sm80ELb0ELb0ELb1ELb0ELb0ELb0ELb0ELb0ELi2ELi4ELi4ELi4ELb0EEENS1_21CollectiveEpilogueBwdISA_SB_SD_Li256ELb0ELb0ELi2EEENS1_19SingleTileSchedulerILb0ELb0ELb0ELi128EEEEEEEEEvNT_6ParamsE$_ZN4cute3eso3ESOILb1ELb0EJNS_6LayoutINS_5tupleIJNS3_IJNS3_IJNS_1CILi8EEENS4_ILi1EEEEEES6_EEENS3_IJNS3_IJS6_S6_EEENS4_ILi4EEEEEEEEENS3_IJNS3_IJNS3_IJS6_NS4_ILi0EEEEEESD_EEENS3_IJNS3_IJSD_SD_EEENS4_ILi2048EEEEEEEEEEENS_10ViewEngineINS_8smem_ptrIPN7cutlass10bfloat16_tEEEEEEEC2ERKSK_RKSR_) ;  /* 0xfffecfc000007944 */ /* 0x026fea0003c3ffff */
[----:B-1----:R1:W5:Y:S01]  /*1bec0*/  LDL.64 R2, [R1+0x758] ;  /* 0x0007580001027983 */ /* 0x0023620000100a00 */
[----:B------:R-:W-:Y:S02]  /*1bed0*/  MOV R6, R8 ;  /* 0x0000000800067202 */ /* 0x000fe40000000f00 */
[----:B------:R-:W-:-:S02]  /*1bee0*/  MOV R8, 0x1bf00 ;  /* 0x0001bf0000087802 */ /* 0x000fc40000000f00 */
[----:B-1---5:R-:W-:Y:S05]  /*1bef0*/  CALL.REL.NOINC `($_ZN7cutlass13device_kernelIN5flash19enable_sm80_to_sm89INS1_16FlashAttnBwdSm80INS1_25CollectiveMainloopBwdSm80ILi2ELi2EN4cute5tupleIJNS5_1CILi128EEES8_NS7_ILi64EEEEEENS_10bfloat16_tEfNS_4arch4Sm80ELb0ELb0ELb1ELb0ELb0ELb0ELb0ELb0ELi2ELi4ELi4ELi4ELb0EEENS1_21CollectiveEpilogueBwdISA_SB_SD_Li256ELb0ELb0ELi2EEENS1_19SingleTileSchedulerILb0ELb0ELb0ELi128EEEEEEEEEvNT_6ParamsE$_ZN4cute3eso3ESOILb1ELb0EJNS_6LayoutINS_5tupleIJNS3_IJNS_1CILi8EEENS4_ILi1EEEEEENS4_ILi4EEEEEENS3_IJNS3_IJS6_NS4_ILi0EEEEEES5_EEEEENS_10ViewEngineIPN7cutlass10bfloat16_tEEEEEC2ERKSD_RKSI_) ;  /* 0xfffee28000007944 */ /* 0x022fea0003c3ffff */
[----:B------:R2:W5:Y:S01]  /*1bf00*/  LDL.64 R52, [R1+0x758] ;  /* 0x0007580001347983 */ /* 0x0005620000100a00 */
[----:B------:R-:W-:-:S02]  /*1bf10*/  MOV R9, R25 ;  /* 0x0000001900097202 */ /* 0x000fc40000000f00 */
        /* <DEDUP_REMOVED lines=16> */
[----:B------:R-:W-:-:S02]  /*1c020*/  MOV R9, R25 ;  /* 0x0000001900097202 */ /* 0x000fc40000000f00 */
        /* <DEDUP_REMOVED lines=278> */
.L_x_947:
        /* <DEDUP_REMOVED lines=216> */
[----:B-1----:R-:W-:Y:S01]  /*1df10*/  IADD3 R6, P1, R50, 0xab0, RZ ;  /* 0x00000ab032067810 */ /* 0x002fe20007f3e0ff */
[----:B------:R-:W-:Y:S01]  /*1df20*/  IMAD.MOV.U32 R3, RZ, RZ, 0x3 ;  /* 0x00000003ff037424 */ /* 0x000fe200078e00ff */
[----:B------:R-:W-:Y:S01]  /*1df30*/  MOV R52, RZ ;  /* 0x000000ff00347202 */ /* 0x000fe20000000f00 */
[----:B------:R-:W-:Y:S01]  /*1df40*/  IMAD.X R11, RZ, RZ, R45, P2 ;  /* 0x000000ffff0b7224 */ /* 0x000fe200010e062d */
[----:B------:R-:W-:-:S02]  /*1df50*/  IADD3.X R7, RZ, R45, RZ, P1, !PT ;  /* 0x0000002dff077210 */ /* 0x000fc40000ffe4ff */
[----:B------:R-:W-:Y:S02]  /*1df60*/  MOV R8, 0x1df80 ;  /* 0x0001df8000087802 */ /* 0x000fe40000000f00 */
[----:B------:R-:W-:Y:S05]  /*1df70*/  CALL.REL.NOINC `($_ZN7cutlass13device_kernelIN5flash19enable_sm80_to_sm89INS1_16FlashAttnBwdSm80INS1_25CollectiveMainloopBwdSm80ILi2ELi2EN4cute5tupleIJNS5_1CILi128EEES8_NS7_ILi64EEEEEENS_10bfloat16_tEfNS_4arch4Sm80ELb0ELb0ELb1ELb0ELb0ELb0ELb0ELb0ELi2ELi4ELi4ELi4ELb0EEENS1_21CollectiveEpilogueBwdISA_SB_SD_Li256ELb0ELb0ELi2EEENS1_19SingleTileSchedulerILb0ELb0ELb0ELi128EEEEEEEEEvNT_6ParamsE$_ZN4cute3eso3ESOILb1ELb0EJNS_10UnderscoreES2_iEEC2ERKS2_S5_RKi) ;  /* 0xfffe92a000007944 */ /* 0x000fea0003c3ffff */
[----:B------:R-:W2:Y:S01]  /*1df80*/  LDL R5, [R1+0x758] ;  /* 0x0007580001057983 */ /* 0x000ea20000100800 */
[----:B------:R-:W-:Y:S01]  /*1df90*/  IMAD.MOV.U32 R76, RZ, RZ, R25 ;  /* 0x000000ffff4c7224 */ /* 0x000fe200078e0019 */
[----:B------:R-:W-:Y:S02]  /*1dfa0*/  MOV R4, 0x1e020 ;  /* 0x0001e02000047802 */ /* 0x000fe40000000f00 */
        /* <DEDUP_REMOVED lines=34> */
.L_x_948:
        /* <DEDUP_REMOVED lines=214> */
[----:B------:R-:W2:Y:S01]  /*1ef30*/  LDL.64 R2, [R26+0x58] ;  /* 0x000058001a027983 */ /* 0x000ea20000100a00 */
[----:B------:R-:W-:Y:S01]  /*1ef40*/  ULDC.64 UR4, c[0x0][0x118] ;  /* 0x0000460000047ab9 */ /* 0x000fe20000000a00 */
[----:B-1----:R-:W-:Y:S01]  /*1ef50*/  IADD3 R7, R64, -c[0x0][0x20], RZ ;  /* 0x8000080040077a10 */ /* 0x002fe20007ffe0ff */
[----:B------:R-:W-:Y:S01]  /*1ef60*/  IMAD.MOV.U32 R6, RZ, RZ, R25 ;  /* 0x000000ffff067224 */ /* 0x000fe200078e0019 */
[----:B------:R-:W-:Y:S01]  /*1ef70*/  MOV R8, 0x1efa0 ;  /* 0x0001efa000087802 */ /* 0x000fe20000000f00 */
[----:B--2---:R-:W5:Y:S04]  /*1ef80*/  LD.E.64 R2, [R2.64] ;  /* 0x0000000402027980 */ /* 0x004f68000c101b00 */
[----:B-----5:R-:W-:Y:S05]  /*1ef90*/  CALL.REL.NOINC `($_ZN7cutlass13device_kernelIN5flash19enable_sm80_to_sm89INS1_16FlashAttnBwdSm80INS1_25CollectiveMainloopBwdSm80ILi2ELi2EN4cute5tupleIJNS5_1CILi128EEES8_NS7_ILi64EEEEEENS_10bfloat16_tEfNS_4arch4Sm80ELb0ELb0ELb1ELb0ELb0ELb0ELb0ELb0ELi2ELi4ELi4ELi4ELb0EEENS1_21CollectiveEpilogueBwdISA_SB_SD_Li256ELb0ELb0ELi2EEENS1_19SingleTileSchedulerILb0ELb0ELb0ELi128EEEEEEEEEvNT_6ParamsE$_ZN4cute8smem_ptrIPfECI1NS_12iter_adaptorIS1_S2_EEES1_) ;  /* 0xfffebfa000007944 */ /* 0x020fea0003c3ffff */
[----:B-1----:R1:W5:Y:S01]  /*1efa0*/  LDL.64 R2, [R1+0x758] ;  /* 0x0007580001027983 */ /* 0x0023620000100a00 */
[----:B------:R-:W-:-:S03]  /*1efb0*/  MOV R8, 0x1efd0 ;  /* 0x0001efd000087802 */ /* 0x000fc60000000f00 */
[----:B-1---5:R-:W-:Y:S05]  /*1efc0*/  CALL.REL.NOINC `($_ZN7cutlass13device_kernelIN5flash19enable_sm80_to_sm89INS1_16FlashAttnBwdSm80INS1_25CollectiveMainloopBwdSm80ILi2ELi2EN4cute5tupleIJNS5_1CILi128EEES8_NS7_ILi64EEEEEENS_10bfloat16_tEfNS_4arch4Sm80ELb0ELb0ELb1ELb0ELb0ELb0ELb0ELb0ELi2ELi4ELi4ELi4ELb0EEENS1_21CollectiveEpilogueBwdISA_SB_SD_Li256ELb0ELb0ELi2EEENS1_19SingleTileSchedulerILb0ELb0ELb0ELi128EEEEEEEEEvNT_6ParamsE$_ZN4cute3eso3ESOILb1ELb0EJNS_6LayoutINS_5tupleIJNS3_IJNS_1CILi2EEES5_EEEEEENS3_IJNS3_IJNS4_ILi8EEENS4_ILi64EEEEEEEEEEENS_10ViewEngineINS_8smem_ptrIPfEEEEEEC2ERKSC_RKSH_) ;  /* 0xfffea39000007944 */ /* 0x022fea0003c3ffff */
[----:B------:R2:W-:Y:S04]  /*1efd0*/  STL.128 [R1+0xa40], RZ ;  /* 0x000a40ff01007387 */ /* 0x0005e80000100c00 */
[----:B------:R-:W3:Y:S01]  /*1efe0*/  LDL.64 R8, [R26+0x28] ;  /* 0x000028001a087983 */ /* 0x000ee20000100a00 */
[----:B------:R-:W-:-:S03]  /*1eff0*/  ULDC.64 UR4, c[0x0][0x118] ;  /* 0x0000460000047ab9 */ /* 0x000fc60000000a00 */
[----:B------:R2:W5:Y:S01]  /*1f000*/  LDL.64 R12, [R26+0x58] ;  /* 0x000058001a0c7983 */ /* 0x0005620000100a00 */
[----:B------:R-:W-:-:S03]  /*1f010*/  IADD3 R16, P1, R50, 0x2f0, RZ ;  /* 0x000002f032107810 */ /* 0x000fc60007f3e0ff */
[----:B-1-3--:R2:W5:Y:S01]  /*1f020*/  LD.E R3, [R8.64] ;  /* 0x0000000408037980 */ /* 0x00a562000c101900 */
[----:B------:R-:W-:Y:S01]  /*1f030*/  IMAD.MOV.U32 R2, RZ, RZ, R25 ;  /* 0x000000ffff027224 */ /* 0x000fe200078e0019 */
[----:B------:R-:W-:Y:S01]  /*1f040*/  MOV R10, 0x1f070 ;  /* 0x0001f070000a7802 */ /* 0x000fe20000000f00 */
[----:B------:R-:W-:Y:S02]  /*1f050*/  IMAD.X R4, RZ, RZ, R45, P1 ;  /* 0x000000ffff047224 */ /* 0x000fe400008e062d */
[----:B--2--5:R-:W-:Y:S05]  /*1f060*/  CALL.REL.NOINC `($_ZN7cutlass13device_kernelIN5flash19enable_sm80_to_sm89INS1_16FlashAttnBwdSm80INS1_25CollectiveMainloopBwdSm80ILi2ELi2EN4cute5tupleIJNS5_1CILi128EEES8_NS7_ILi64EEEEEENS_10bfloat16_tEfNS_4arch4Sm80ELb0ELb0ELb1ELb0ELb0ELb0ELb0ELb0ELi2ELi4ELi4ELi4ELb0EEENS1_21CollectiveEpilogueBwdISA_SB_SD_Li256ELb0ELb0ELi2EEENS1_19SingleTileSchedulerILb0ELb0ELb0ELi128EEEEEEEEEvNT_6ParamsE$_ZN4cute3eso3ESOILb1ELb0EJNS_10UnderscoreEiEEC2ERKS2_RKi) ;  /* 0xfffe81f000007944 */ /* 0x024fea0003c3ffff */
[----:B-1----:R-:W2:Y:S01]  /*1f070*/  LDL R3, [R1+0x758] ;  /* 0x0007580001037983 */ /* 0x002ea20000100800 */
[----:B------:R-:W-:Y:S02]  /*1f080*/  MOV R6, 0x1f0b0 ;  /* 0x0001f0b000067802 */ /* 0x000fe40000000f00 */
[----:B--2---:R-:W-:Y:S02]  /*1f090*/  SHF.L.U32 R3, R3, 0x7, RZ ;  /* 0x0000000703037819 */ /* 0x004fe400000006ff */
[----:B------:R-:W-:Y:S05]  /*1f0a0*/  CALL.REL.NOINC `($_ZN7cutlass13device_kernelIN5flash19enable_sm80_to_sm89INS1_16FlashAttnBwdSm80INS1_25CollectiveMainloopBwdSm80ILi2ELi2EN4cute5tupleIJNS5_1CILi128EEES8_NS7_ILi64EEEEEENS_10bfloat16_tEfNS_4arch4Sm80ELb0ELb0ELb1ELb0ELb0ELb0ELb0ELb0ELi2ELi4ELi4ELi4ELb0EEENS1_21CollectiveEpilogueBwdISA_SB_SD_Li256ELb0ELb0ELi2EEENS1_19SingleTileSchedulerILb0ELb0ELb0ELi128EEEEEEEEEvNT_6ParamsE$_ZN4cute3eso3ESOILb1ELb0EJNS_6LayoutINS_5tupleIJNS3_IJNS_1CILi2EEES5_EEEEEENS3_IJNS3_IJNS4_ILi8EEENS4_ILi64EEEEEEEEEEEiEEC2ERKSC_RKi) ;  /* 0xfffea2f000007944 */ /* 0x000fea0003c3ffff */
[----:B------:R-:W-:Y:S01]  /*1f0b0*/  ULDC.64 UR4, c[0x0][0x118] ;  /* 0x0000460000047ab9 */ /* 0x000fe20000000a00 */
[----:B-1----:R-:W2:Y:S04]  /*1f0c0*/  LDL R2, [R1+0x758] ;  /* 0x0007580001027983 */ /* 0x002ea80000100800 */
[----:B------:R-:W2:Y:S01]  /*1f0d0*/  LD.E.64 R12, [R12.64] ;  /* 0x000000040c0c7980 */ /* 0x000ea2000c101b00 */
[----:B------:R-:W-:-:S02]  /*1f0e0*/  MOV R6, R25 ;  /* 0x0000001900067202 */ /* 0x000fc40000000f00 */
[----:B------:R-:W-:Y:S01]  /*1f0f0*/  MOV R8, 0x1f120 ;  /* 0x0001f12000087802 */ /* 0x000fe20000000f00 */
[----:B--2---:R-:W-:-:S04]  /*1f100*/  IMAD.WIDE R2, R2, 0x4, R12 ;  /* 0x0000000402027825 */ /* 0x004fc800078e020c */
[----:B------:R-:W-:Y:S05]  /*1f110*/  CALL.REL.NOINC `($_ZN7cutlass13device_kernelIN5flash19enable_sm80_to_sm89INS1_16FlashAttnBwdSm80INS1_25CollectiveMainloopBwdSm80ILi2ELi2EN4cute5tupleIJNS5_1CILi128EEES8_NS7_ILi64EEEEEENS_10bfloat16_tEfNS_4arch4Sm80ELb0ELb0ELb1ELb0ELb0ELb0ELb0ELb0ELi2ELi4ELi4ELi4ELb0EEENS1_21CollectiveEpilogueBwdISA_SB_SD_Li256ELb0ELb0ELi2EEENS1_19SingleTileSchedulerILb0ELb0ELb0ELi128EEEEEEEEEvNT_6ParamsE$_ZN4cute8smem_ptrIPfECI1NS_12iter_adaptorIS1_S2_EEES1_) ;  /* 0xfffebe2000007944 */ /* 0x000fea0003c3ffff */
[----:B-1----:R1:W5:Y:S01]  /*1f120*/  LDL.64 R2, [R1+0x758] ;  /* 0x0007580001027983 */ /* 0x0023620000100a00 */
[----:B------:R-:W-:-:S03]  /*1f130*/  MOV R8, 0x1f150 ;  /* 0x0001f15000087802 */ /* 0x000fc60000000f00 */
[----:B-1---5:R-:W-:Y:S05]  /*1f140*/  CALL.REL.NOINC `($_ZN7cutlass13device_kernelIN5flash19enable_sm80_to_sm89INS1_16FlashAttnBwdSm80INS1_25CollectiveMainloopBwdSm80ILi2ELi2EN4cute5tupleIJNS5_1CILi128EEES8_NS7_ILi64EEEEEENS_10bfloat16_tEfNS_4arch4Sm80ELb0ELb0ELb1ELb0ELb0ELb0ELb0ELb0ELi2ELi4ELi4ELi4ELb0EEENS1_21CollectiveEpilogueBwdISA_SB_SD_Li256ELb0ELb0ELi2EEENS1_19SingleTileSchedulerILb0ELb0ELb0ELi128EEEEEEEEEvNT_6ParamsE$_ZN4cute3eso3ESOILb1ELb0EJNS_6LayoutINS_5tupleIJNS3_IJNS_1CILi2EEES5_EEEEEENS3_IJNS3_IJNS4_ILi8EEENS4_ILi64EEEEEEEEEEENS_10ViewEngineINS_8smem_ptrIPfEEEEEEC2ERKSC_RKSH_) ;  /* 0xfffea21000007944 */ /* 0x022fea0003c3ffff */
[----:B-1----:R1:W5:Y:S01]  /*1f150*/  LDL.64 R2, [R1+0x758] ;  /* 0x0007580001027983 */ /* 0x0023620000100a00 */
[----:B------:R-:W-:Y:S02]  /*1f160*/  MOV R5, R4 ;  /* 0x0000000400057202 */ /* 0x000fe40000000f00 */
[----:B------:R-:W-:Y:S02]  /*1f170*/  MOV R6, 0x1f190 ;  /* 0x0001f19000067802 */ /* 0x000fe40000000f00 */
[----:B-1---5:R-:W-:Y:S05]  /*1f180*/  CALL.REL.NOINC `($_ZN7cutlass13device_kernelIN5flash19enable_sm80_to_sm89INS1_16FlashAttnBwdSm80INS1_25CollectiveMainloopBwdSm80ILi2ELi2EN4cute5tupleIJNS5_1CILi128EEES8_NS7_ILi64EEEEEENS_10bfloat16_tEfNS_4arch4Sm80ELb0ELb0ELb1ELb0ELb0ELb0ELb0ELb0ELi2ELi4ELi4ELi4ELb0EEENS1_21CollectiveEpilogueBwdISA_SB_SD_Li256ELb0ELb0ELi2EEENS1_19SingleTileSchedulerILb0ELb0ELb0ELi128EEEEEEEEEvNT_6ParamsE$_ZN4cute3eso3ESOILb1ELb0EJNS_6LayoutINS_5tupleIJNS_1CILi1EEENS4_ILi4EEEEEENS3_IJNS4_ILi0EEES5_EEEEENS_10ViewEngineIPfEEEEC2ERKSA_RKSD_) ;  /* 0xfffeb1d000007944 */ /* 0x022fea0003c3ffff */
[----:B-1----:R1:W5:Y:S01]  /*1f190*/  LDL.64 R4, [R1+0x758] ;  /* 0x0007580001047983 */ /* 0x0023620000100a00 */
[----:B------:R-:W-:Y:S02]  /*1f1a0*/  MOV R9, R3 ;  /* 0x0000000300097202 */ /* 0x000fe40000000f00 */
[----:B------:R-:W-:Y:S02]  /*1f1b0*/  MOV R6, 0x1f1d0 ;  /* 0x0001f1d000067802 */ /* 0x000fe40000000f00 */
[----:B-1---5:R-:W-:Y:S05]  /*1f1c0*/  CALL.REL.NOINC `($_ZN7cutlass13device_kernelIN5flash19enable_sm80_to_sm89INS1_16FlashAttnBwdSm80INS1_25CollectiveMainloopBwdSm80ILi2ELi2EN4cute5tupleIJNS5_1CILi128EEES8_NS7_ILi64EEEEEENS_10bfloat16_tEfNS_4arch4Sm80ELb0ELb0ELb1ELb0ELb0ELb0ELb0ELb0ELi2ELi4ELi4ELi4ELb0EEENS1_21CollectiveEpilogueBwdISA_SB_SD_Li256ELb0ELb0ELi2EEENS1_19SingleTileSchedulerILb0ELb0ELb0ELi128EEEEEEEEEvNT_6ParamsE$_ZN4cute3eso3ESOILb1ELb0EJNS_6LayoutINS_5tupleIJNS_1CILi1EEENS3_IJNS4_ILi2EEES6_EEEEEENS3_IJNS4_ILi0EEENS3_IJNS4_ILi8EEENS4_ILi64EEEEEEEEEEENS_10ViewEngineINS_8smem_ptrIPfEEEEEEC2ERKSE_RKSJ_) ;  /* 0xfffeb13000007944 */ /* 0x022fea0003c3ffff */
[----:B-1----:R1:W5:Y:S01]  /*1f1d0*/  LDL.64 R2, [R1+0x758] ;  /* 0x0007580001027983 */ /* 0x0023620000100a00 */
[----:B------:R-:W-:Y:S02]  /*1f1e0*/  MOV R6, R25 ;  /* 0x0000001900067202 */ /* 0x000fe40000000f00 */
[----:B------:R-:W-:-:S02]  /*1f1f0*/  MOV R8, 0x1f210 ;  /* 0x0001f21000087802 */ /* 0x000fc40000000f00 */
[----:B-1---5:R-:W-:Y:S05]  /*1f200*/  CALL.REL.NOINC `($_ZN7cutlass13device_kernelIN5flash19enable_sm80_to_sm89INS1_16FlashAttnBwdSm80INS1_25CollectiveMainloopBwdSm80ILi2ELi2EN4cute5tupleIJNS5_1CILi128EEES8_NS7_ILi64EEEEEENS_10bfloat16_tEfNS_4arch4Sm80ELb0ELb0ELb1ELb0ELb0ELb0ELb0ELb0ELi2ELi4ELi4ELi4ELb0EEENS1_21CollectiveEpilogueBwdISA_SB_SD_Li256ELb0ELb0ELi2EEENS1_19SingleTileSchedulerILb0ELb0ELb0ELi128EEEEEEEEEvNT_6ParamsE$_ZN4cute8smem_ptrIPfECI1NS_12iter_adaptorIS1_S2_EEES1_) ;  /* 0xfffebd3000007944 */ /* 0x022fea0003c3ffff */
[----:B-1----:R1:W5:Y:S01]  /*1f210*/  LDL.64 R2, [R1+0x758] ;  /* 0x0007580001027983 */ /* 0x0023620000100a00 */
[----:B------:R-:W-:-:S03]  /*1f220*/  MOV R8, 0x1f240 ;  /* 0x0001f24000087802 */ /* 0x000fc60000000f00 */
[----:B-1---5:R-:W-:Y:S05]  /*1f230*/  CALL.REL.NOINC `($_ZN7cutlass13device_kernelIN5flash19enable_sm80_to_sm89INS1_16FlashAttnBwdSm80INS1_25CollectiveMainloopBwdSm80ILi2ELi2EN4cute5tupleIJNS5_1CILi128EEES8_NS7_ILi64EEEEEENS_10bfloat16_tEfNS_4arch4Sm80ELb0ELb0ELb1ELb0ELb0ELb0ELb0ELb0ELi2ELi4ELi4ELi4ELb0EEENS1_21CollectiveEpilogueBwdISA_SB_SD_Li256ELb0ELb0ELi2EEENS1_19SingleTileSchedulerILb0ELb0ELb0ELi128EEEEEEEEEvNT_6ParamsE$_ZN4cute3eso3ESOILb1ELb0EJNS_6LayoutINS_5tupleIJNS3_IJNS_1CILi2EEES5_EEEEEENS3_IJNS3_IJNS4_ILi8EEENS4_ILi64EEEEEEEEEEENS_10ViewEngineINS_8smem_ptrIPfEEEEEEC2ERKSC_RKSH_) ;  /* 0xfffea12000007944 */ /* 0x022fea0003c3ffff */
[----:B------:R2:W5:Y:S01]  /*1f240*/  LDL.64 R12, [R1+0x758] ;  /* 0x00075800010c7983 */ /* 0x0005620000100a00 */
[----:B-1----:R-:W-:-:S03]  /*1f250*/  MOV R6, 0x1f270 ;  /* 0x0001f27000067802 */ /* 0x002fc60000000f00 */
[----:B--2--5:R-:W-:Y:S05]  /*1f260*/  CALL.REL.NOINC `($_ZN7cutlass13device_kernelIN5flash19enable_sm80_to_sm89INS1_16FlashAttnBwdSm80INS1_25CollectiveMainloopBwdSm80ILi2ELi2EN4cute5tupleIJNS5_1CILi128EEES8_NS7_ILi64EEEEEENS_10bfloat16_tEfNS_4arch4Sm80ELb0ELb0ELb1ELb0ELb0ELb0ELb0ELb0ELi2ELi4ELi4ELi4ELb0EEENS1_21CollectiveEpilogueBwdISA_SB_SD_Li256ELb0ELb0ELi2EEENS1_19SingleTileSchedulerILb0ELb0ELb0ELi128EEEEEEEEEvNT_6ParamsE$_ZN4cute3eso3ESOILb1ELb0EJNS_6LayoutINS_5tupleIJNS_1CILi4EEEEEENS3_IJNS4_ILi1EEEEEEEENS_10ViewEngineIPfEEEEC2ERKS9_RKSC_) ;  /* 0xfffeb16000007944 */ /* 0x024fea0003c3ffff */
[----:B------:R-:W-:Y:S01]  /*1f270*/  ULDC.64 UR4, c[0x0][0x118] ;  /* 0x0000460000047ab9 */ /* 0x000fe20000000a00 */
[----:B------:R-:W2:Y:S04]  /*1f280*/  LDL.64 R14, [R1+0x758] ;  /* 0x00075800010e7983 */ /* 0x000ea80000100a00 */
[----:B-1----:R-:W2:Y:S04]  /*1f290*/  LD.E R4, [R12.64] ;  /* 0x000000040c047980 */ /* 0x002ea8000c101900 */
[----:B--2---:R1:W-:Y:S04]  /*1f2a0*/  ST.E [R14.64], R4 ;  /* 0x000000040e007985 */ /* 0x0043e8000c101904 */
[----:B------:R-:W2:Y:S04]  /*1f2b0*/  LD.E R3, [R12.64+0x20] ;  /* 0x000020040c037980 */ /* 0x000ea8000c101900 */
[----:B--2---:R-:W-:Y:S04]  /*1f2c0*/  ST.E [R14.64+0x4], R3 ;  /* 0x000004030e007985 */ /* 0x004fe8000c101904 */
[----:B------:R-:W2:Y:S04]  /*1f2d0*/  LD.E R2, [R12.64+0x100] ;  /* 0x000100040c027980 */ /* 0x000ea8000c101900 */
[----:B--2---:R2:W-:Y:S04]  /*1f2e0*/  ST.E [R14.64+0x8], R2 ;  /* 0x000008020e007985 */ /* 0x0045e8000c101904 */
[----:B------:R-:W3:Y:S04]  /*1f2f0*/  LD.E R5, [R12.64+0x120] ;  /* 0x000120040c057980 */ /* 0x000ee8000c101900 */
[----:B---3--:R3:W-:Y:S04]  /*1f300*/  ST.E [R14.64+0xc], R5 ;  /* 0x00000c050e007985 */ /* 0x0087e8000c101904 */
[----:B------:R-:W4:Y:S04]  /*1f310*/  LDL.64 R52, [R26+0x60] ;  /* 0x000060001a347983 */ /* 0x000f280000100a00 */
[----:B------:R-:W5:Y:S04]  /*1f320*/  LDL R8, [R7+0x8] ;  /* 0x0000080007087983 */ /* 0x000f680000100800 */
[----:B------:R-:W5:Y:S04]  /*1f330*/  LDL R6, [R7+0xc] ;  /* 0x00000c0007067983 */ /* 0x000f680000100800 */
[----:B-1----:R-:W5:Y:S04]  /*1f340*/  LDL R4, [R7+0x14] ;  /* 0x0000140007047983 */ /* 0x002f680000100800 */
[----:B--2---:R-:W2:Y:S04]  /*1f350*/  LDL R2, [R7+0x1c] ;  /* 0x00001c0007027983 */ /* 0x004ea80000100800 */
[----:B------:R-:W2:Y:S04]  /*1f360*/  LDL R10, [R7] ;  /* 0x00000000070a7983 */ /* 0x000ea80000100800 */
[----:B------:R-:W2:Y:S04]  /*1f370*/  LDL R120, [R7+0x54] ;  /* 0x0000540007787983 */ /* 0x000ea80000100800 */
        /* <DEDUP_REMOVED lines=44> */
[----:B---3--:R-:W3:Y:S04]  /*1f640*/  LDL R14, [R7+0xd8] ;  /* 0x0000d800070e7983 */ /* 0x008ee80000100800 */
[----:B------:R-:W2:Y:S04]  /*1f650*/  LDL R12, [R7+0xdc] ;  /* 0x0000dc00070c7983 */ /* 0x000ea80000100800 */
[----:B------:R-:W2:Y:S04]  /*1f660*/  LDL R9, [R7+0xe4] ;  /* 0x0000e40007097983 */ /* 0x000ea80000100800 */
[----:B------:R-:W2:Y:S04]  /*1f670*/  LDL R5, [R7+0xf0] ;  /* 0x0000f00007057983 */ /* 0x000ea80000100800 */
[----:B------:R-:W2:Y:S04]  /*1f680*/  LDL R3, [R7+0xf8] ;  /* 0x0000f80007037983 */ /* 0x000ea80000100800 */
[----:B------:R-:W2:Y:S04]  /*1f690*/  LDL R65, [R7+0x24] ;  /* 0x0000240007417983 */ /* 0x000ea80000100800 */
[----:B------:R-:W2:Y:S04]  /*1f6a0*/  LDL R15, [R7+0x40] ;  /* 0x00004000070f7983 */ /* 0x000ea80000100800 */
[----:B----4-:R1:W5:Y:S04]  /*1f6b0*/  LD.E R85, [R52.64+0x154] ;  /* 0x0001540434557980 */ /* 0x010368000c101900 */
[----:B-1----:R-:W4:Y:S04]  /*1f6c0*/  LDL R53, [R7+0x38] ;  /* 0x0000380007357983 */ /* 0x002f280000100800 */
[----:B------:R-:W3:Y:S01]  /*1f6d0*/  LDL R52, [R7+0xd4] ;  /* 0x0000d40007347983 */ /* 0x000ee20000100800 */
[----:B-----5:R-:W-:-:S02]  /*1f6e0*/  FMUL.FTZ R79, R85, R8 ;  /* 0x00000008554f7220 */ /* 0x020fc40000410000 */
[C---:B------:R-:W-:Y:S01]  /*1f6f0*/  FMUL.FTZ R77, R85.reuse, R6 ;  /* 0x00000006554d7220 */ /* 0x040fe20000410000 */
[----:B------:R-:W5:Y:S01]  /*1f700*/  LDL R8, [R7+0xe8] ;  /* 0x0000e80007087983 */ /* 0x000f620000100800 */
[C---:B------:R-:W-:Y:S02]  /*1f710*/  FMUL.FTZ R73, R85.reuse, R4 ;  /* 0x0000000455497220 */ /* 0x040fe40000410000 */
[----:B--2---:R-:W-:Y:S01]  /*1f720*/  FMUL.FTZ R69, R85, R2 ;  /* 0x0000000255457220 */ /* 0x004fe20000410000 */
[----:B------:R-:W2:Y:S04]  /*1f730*/  LDL R6, [R7+0xec] ;  /* 0x0000ec0007067983 */ /* 0x000ea80000100800 */
[----:B------:R-:W2:Y:S04]  /*1f740*/  LDL R4, [R7+0xf4] ;  /* 0x0000f40007047983 */ /* 0x000ea80000100800 */
[----:B------:R-:W2:Y:S01]  /*1f750*/  LDL R2, [R7+0xfc] ;  /* 0x0000fc0007027983 */ /* 0x000ea20000100800 */
[----:B------:R-:W-:-:S03]  /*1f760*/  FMUL.FTZ R83, R10, R85 ;  /* 0x000000550a537220 */ /* 0x000fc60000410000 */
[----:B------:R-:W2:Y:S01]  /*1f770*/  LDL R10, [R7+0xe0] ;  /* 0x0000e000070a7983 */ /* 0x000ea20000100800 */
[C---:B------:R-:W-:Y:S02]  /*1f780*/  FMUL.FTZ R120, R85.reuse, R120 ;  /* 0x0000007855787220 */ /* 0x040fe40000410000 */
[----:B------:R-:W-:-:S04]  /*1f790*/  FMUL.FTZ R96, R85, R96 ;  /* 0x0000006055607220 */ /* 0x000fc80000410000 */
[----:B------:R-:W1:Y:S08]  /*1f7a0*/  MUFU.TANH R120, R120 ;  /* 0x0000007800787308 */ /* 0x000e700000002400 */
[----:B------:R-:W1:Y:S01]  /*1f7b0*/  MUFU.TANH R96, R96 ;  /* 0x0000006000607308 */ /* 0x000e620000002400 */
[C---:B------:R-:W-:Y:S02]  /*1f7c0*/  FMUL.FTZ R81, R85.reuse, R81 ;  /* 0x0000005155517220 */ /* 0x040fe40000410000 */
[----:B------:R-:W-:-:S02]  /*1f7d0*/  FMUL.FTZ R75, R85, R75 ;  /* 0x0000004b554b7220 */ /* 0x000fc40000410000 */
[C---:B------:R-:W-:Y:S02]  /*1f7e0*/  FMUL.FTZ R71, R85.reuse, R71 ;  /* 0x0000004755477220 */ /* 0x040fe40000410000 */
[C---:B------:R-:W-:Y:S02]  /*1f7f0*/  FMUL.FTZ R67, R85.reuse, R67 ;  /* 0x0000004355437220 */ /* 0x040fe40000410000 */
[C---:B------:R-:W-:Y:S02]  /*1f800*/  FMUL.FTZ R63, R85.reuse, R63 ;  /* 0x0000003f553f7220 */ /* 0x040fe40000410000 */
[C---:B------:R-:W-:Y:S02]  /*1f810*/  FMUL.FTZ R61, R85.reuse, R61 ;  /* 0x0000003d553d7220 */ /* 0x040fe40000410000 */
[C---:B------:R-:W-:Y:S02]  /*1f820*/  FMUL.FTZ R59, R85.reuse, R59 ;  /* 0x0000003b553b7220 */ /* 0x040fe40000410000 */
[----:B------:R-:W-:-:S02]  /*1f830*/  FMUL.FTZ R57, R85, R57 ;  /* 0x0000003955397220 */ /* 0x000fc40000410000 */
[C---:B----4-:R-:W-:Y:S02]  /*1f840*/  FMUL.FTZ R53, R85.reuse, R53 ;  /* 0x0000003555357220 */ /* 0x050fe40000410000 */
[C---:B------:R-:W-:Y:S02]  /*1f850*/  FMUL.FTZ R17, R85.reuse, R17 ;  /* 0x0000001155117220 */ /* 0x040fe40000410000 */
[C---:B------:R-:W-:Y:S02]  /*1f860*/  FMUL.FTZ R13, R85.reuse, R13 ;  /* 0x0000000d550d7220 */ /* 0x040fe40000410000 */
[C---:B------:R-:W-:Y:S02]  /*1f870*/  FMUL.FTZ R11, R85.reuse, R11 ;  /* 0x0000000b550b7220 */ /* 0x040fe40000410000 */
        /* <DEDUP_REMOVED lines=32> */
[C---:B---3--:R-:W-:Y:S02]  /*1fa80*/  FMUL.FTZ R52, R85.reuse, R52 ;  /* 0x0000003455347220 */ /* 0x048fe40000410000 */
[C---:B------:R-:W-:Y:S02]  /*1fa90*/  FMUL.FTZ R14, R85.reuse, R14 ;  /* 0x0000000e550e7220 */ /* 0x040fe40000410000 */
[C---:B------:R-:W-:Y:S02]  /*1faa0*/  FMUL.FTZ R12, R85.reuse, R12 ;  /* 0x0000000c550c7220 */ /* 0x040fe40000410000 */
[C---:B------:R-:W-:Y:S02]  /*1fab0*/  FMUL.FTZ R9, R85.reuse, R9 ;  /* 0x0000000955097220 */ /* 0x040fe40000410000 */
[C---:B------:R-:W-:Y:S02]  /*1fac0*/  FMUL.FTZ R5, R85.reuse, R5 ;  /* 0x0000000555057220 */ /* 0x040fe40000410000 */
[C---:B------:R-:W-:Y:S01]  /*1fad0*/  FMUL.FTZ R3, R85.reuse, R3 ;  /* 0x0000000355037220 */ /* 0x040fe20000410000 */
[----:B-1----:R1:W-:Y:S01]  /*1fae0*/  STL [R7+0x54], R120 ;  /* 0x0000547807007387 */ /* 0x0023e20000100800 */
[----:B------:R-:W3:Y:S03]  /*1faf0*/  MUFU.TANH R83, R83 ;  /* 0x0000005300537308 */ /* 0x000ee60000002400 */
[----:B------:R4:W-:Y:S05]  /*1fb00*/  STL [R7+0x84], R96 ;  /* 0x0000846007007387 */ /* 0x0009ea0000100800 */
[----:B------:R-:W1:Y:S08]  /*1fb10*/  MUFU.TANH R81, R81 ;  /* 0x0000005100517308 */ /* 0x000e700000002400 */
        /* <DEDUP_REMOVED lines=18> */
[----:B------:R-:W1:Y:S01]  /*1fc40*/  MUFU.TANH R116, R116 ;  /* 0x0000007400747308 */ /* 0x000e620000002400 */
[----:B-----5:R-:W-:-:S02]  /*1fc50*/  FMUL.FTZ R8, R85, R8 ;  /* 0x0000000855087220 */ /* 0x020fc40000410000 */
[C---:B--2---:R-:W-:Y:S02]  /*1fc60*/  FMUL.FTZ R6, R85.reuse, R6 ;  /* 0x0000000655067220 */ /* 0x044fe40000410000 */
[C---:B------:R-:W-:Y:S02]  /*1fc70*/  FMUL.FTZ R4, R85.reuse, R4 ;  /* 0x0000000455047220 */ /* 0x040fe40000410000 */
[C---:B------:R-:W-:Y:S01]  /*1fc80*/  FMUL.FTZ R2, R85.reuse, R2 ;  /* 0x0000000255027220 */ /* 0x040fe20000410000 */
[----:B------:R-:W2:Y:S08]  /*1fc90*/  MUFU.TANH R114, R114 ;  /* 0x0000007200727308 */ /* 0x000eb00000002400 */
[----:B------:R-:W5:Y:S08]  /*1fca0*/  MUFU.TANH R112, R112 ;  /* 0x0000007000707308 */ /* 0x000f700000002400 */
        /* <DEDUP_REMOVED lines=31> */
[----:B------:R-:W2:Y:S08]  /*1fea0*/  MUFU.TANH R6, R6 ;  /* 0x0000000600067308 */ /* 0x000eb00000002400 */
[----:B-1----:R-:W1:Y:S08]  /*1feb0*/  MUFU.TANH R120, R5 ;  /* 0x0000000500787308 */ /* 0x002e700000002400 */
[----:B------:R-:W1:Y:S08]  /*1fec0*/  MUFU.TANH R4, R4 ;  /* 0x0000000400047308 */ /* 0x000e700000002400 */
[----:B----4-:R-:W4:Y:S08]  /*1fed0*/  MUFU.TANH R96, R3 ;  /* 0x0000000300607308 */ /* 0x010f300000002400 */
[----:B------:R-:W1:Y:S01]  /*1fee0*/  MUFU.TANH R2, R2 ;  /* 0x0000000200027308 */ /* 0x000e620000002400 */
[----:B------:R-:W-:-:S02]  /*1fef0*/  FMUL.FTZ R65, R85, R65 ;  /* 0x0000004155417220 */ /* 0x000fc40000410000 */
[C---:B------:R-:W-:Y:S02]  /*1ff00*/  FMUL.FTZ R15, R85.reuse, R15 ;  /* 0x0000000f550f7220 */ /* 0x040fe40000410000 */
[----:B------:R-:W-:Y:S01]  /*1ff10*/  FMUL.FTZ R10, R85, R10 ;  /* 0x0000000a550a7220 */ /* 0x000fe20000410000 */
[----:B---3--:R-:W-:Y:S04]  /*1ff20*/  STL [R7], R83 ;  /* 0x0000005307007387 */ /* 0x008fe80000100800 */
[----:B------:R-:W-:Y:S01]  /*1ff30*/  STL [R7+0x4], R81 ;  /* 0x0000045107007387 */ /* 0x000fe20000100800 */
[----:B------:R-:W3:Y:S03]  /*1ff40*/  MUFU.TANH R65, R65 ;  /* 0x0000004100417308 */ /* 0x000ee60000002400 */
[----:B------:R-:W-:Y:S04]  /*1ff50*/  STL [R7+0x8], R79 ;  /* 0x0000084f07007387 */ /* 0x000fe80000100800 */
[----:B------:R-:W-:Y:S01]  /*1ff60*/  STL [R7+0xc], R77 ;  /* 0x00000c4d07007387 */ /* 0x000fe20000100800 */
[----:B------:R-:W1:Y:S03]  /*1ff70*/  MUFU.TANH R15, R15 ;  /* 0x0000000f000f7308 */ /* 0x000e660000002400 */
[----:B------:R-:W-:Y:S04]  /*1ff80*/  STL [R7+0x10], R75 ;  /* 0x0000104b07007387 */ /* 0x000fe80000100800 */
[----:B------:R-:W-:Y:S01]  /*1ff90*/  STL [R7+0x14], R73 ;  /* 0x0000144907007387 */ /* 0x000fe20000100800 */
[----:B------:R-:W1:Y:S03]  /*1ffa0*/  MUFU.TANH R10, R10 ;  /* 0x0000000a000a7308 */ /* 0x000e660000002400 */
[----:B------:R-:W-:Y:S04]  /*1ffb0*/  STL [R7+0x18], R71 ;  /* 0x0000184707007387 */ /* 0x000fe80000100800 */
        /* <DEDUP_REMOVED lines=14> */
[----:B--2---:R-:W-:Y:S04]  /*200a0*/  STL [R7+0x60], R114 ;  /* 0x0000607207007387 */ /* 0x004fe80000100800 */
[----:B-----5:R-:W-:Y:S04]  /*200b0*/  STL [R7+0x64], R112 ;  /* 0x0000647007007387 */ /* 0x020fe80000100800 */
        /* <DEDUP_REMOVED lines=32> */
[----:B-1----:R-:W-:Y:S04]  /*202c0*/  STL [R7+0xf0], R120 ;  /* 0x0000f07807007387 */ /* 0x002fe80000100800 */
[----:B------:R-:W-:Y:S04]  /*202d0*/  STL [R7+0xf4], R4 ;  /* 0x0000f40407007387 */ /* 0x000fe80000100800 */
[----:B----4-:R-:W-:Y:S04]  /*202e0*/  STL [R7+0xf8], R96 ;  /* 0x0000f86007007387 */ /* 0x010fe80000100800 */
[----:B------:R-:W-:Y:S04]  /*202f0*/  STL [R7+0xfc], R2 ;  /* 0x0000fc0207007387 */ /* 0x000fe80000100800 */
[----:B---3--:R1:W-:Y:S04]  /*20300*/  STL [R7+0x24], R65 ;  /* 0x0000244107007387 */ /* 0x0083e80000100800 */
[----:B------:R2:W-:Y:S04]  /*20310*/  STL [R7+0x40], R15 ;  /* 0x0000400f07007387 */ /* 0x0005e80000100800 */
[----:B------:R3:W-:Y:S01]  /*20320*/  STL [R7+0xe0], R10 ;  /* 0x0000e00a07007387 */ /* 0x0007e20000100800 */
[----:B-1----:R-:W-:-:S02]  /*20330*/  MOV R65, R55 ;  /* 0x0000003700417202 */ /* 0x002fc40000000f00 */
[----:B--2---:R-:W-:Y:S02]  /*20340*/  MOV R15, R25 ;  /* 0x00000019000f7202 */ /* 0x004fe40000000f00 */
[----:B---3--:R-:W-:Y:S02]  /*20350*/  MOV R10, 0x20370 ;  /* 0x00020370000a7802 */ /* 0x008fe40000000f00 */
[----:B------:R-:W-:Y:S05]  /*20360*/  CALL.REL.NOINC `($_ZN7cutlass13device_kernelIN5flash19enable_sm80_to_sm89INS1_16FlashAttnBwdSm80INS1_25CollectiveMainloopBwdSm80ILi2ELi2EN4cute5tupleIJNS5_1CILi128EEES8_NS7_ILi64EEEEEENS_10bfloat16_tEfNS_4arch4Sm80ELb0ELb0ELb1ELb0ELb0ELb0ELb0ELb0ELi2ELi4ELi4ELi4ELb0EEENS1_21CollectiveEpilogueBwdISA_SB_SD_Li256ELb0ELb0ELi2EEENS1_19SingleTileSchedulerILb0ELb0ELb0ELi128EEEEEEEEEvNT_6ParamsE$_ZN4cute3eso3ESOILb1ELb0EJNS_6LayoutINS_5tupleIJNS3_IJNS_1CILi2EEES5_EEENS3_IJS5_NS4_ILi8EEEEEEEEENS3_IJNS3_IJS5_NS4_ILi4EEEEEENS3_IJNS4_ILi1EEES7_EEEEEEEENS_10ViewEngineIPfEEEEC2ERKSF_RKSI_) ;  /* 0xfffe914000007944 */ /* 0x000fea0003c3ffff */
[----:B------:R-:W2:Y:S01]  /*20370*/  LDL.64 R66, [R1+0x758] ;  /* 0x0007580001427983 */ /* 0x000ea20000100a00 */
[----:B------:R-:W-:-:S03]  /*20380*/  ULDC.64 UR4, c[0x0][0x118] ;  /* 0x0000460000047ab9 */ /* 0x000fc60000000a00 */
[----:B-12---:R-:W2:Y:S04]  /*20390*/  LD.E R4, [R66.64] ;  /* 0x0000000442047980 */ /* 0x006ea8000c101900 */
[----:B------:R-:W3:Y:S04]  /*203a0*/  LD.E R5, [R66.64+0x8] ;  /* 0x0000080442057980 */ /* 0x000ee8000c101900 */
[----:B------:R-:W4:Y:S04]  /*203b0*/  LD.E R6, [R66.64+0x10] ;  /* 0x0000100442067980 */ /* 0x000f28000c101900 */
        /* <DEDUP_REMOVED lines=60> */
[----:B------:R-:W4:Y:S01]  /*20780*/  LD.E R2, [R66.64+0xfc] ;  /* 0x0000fc0442027980 */ /* 0x000f22000c101900 */
[----:B--2---:R-:W-:-:S02]  /*20790*/  FFMA.FTZ R4, -R4, R4, 1 ;  /* 0x3f80000004047423 */ /* 0x004fc40000010104 */
[----:B---3--:R-:W-:Y:S02]  /*207a0*/  FFMA.FTZ R5, -R5, R5, 1 ;  /* 0x3f80000005057423 */ /* 0x008fe40000010105 */
[----:B----4-:R-:W-:Y:S02]  /*207b0*/  FFMA.FTZ R6, -R6, R6, 1 ;  /* 0x3f80000006067423 */ /* 0x010fe40000010106 */
[----:B------:R-:W-:Y:S02]  /*207c0*/  FFMA.FTZ R7, -R7, R7, 1 ;  /* 0x3f80000007077423 */ /* 0x000fe40000010107 */
[----:B------:R-:W-:-:S03]  /*207d0*/  FFMA.FTZ R12, -R12, R12, 1 ;  /* 0x3f8000000c0c7423 */ /* 0x000fc6000001010c */
[----:B------:R1:W-:Y:S01]  /*207e0*/  STL.128 [R1+0x10e0], R4 ;  /* 0x0010e00401007387 */ /* 0x0003e20000100c00 */
[----:B------:R-:W-:Y:S02]  /*207f0*/  FFMA.FTZ R13, -R13, R13, 1 ;  /* 0x3f8000000d0d7423 */ /* 0x000fe4000001010d */
[----:B------:R-:W-:Y:S02]  /*20800*/  FFMA.FTZ R14, -R14, R14, 1 ;  /* 0x3f8000000e0e7423 */ /* 0x000fe4000001010e */
[----:B------:R-:W-:Y:S02]  /*20810*/  FFMA.FTZ R15, -R15, R15, 1 ;  /* 0x3f8000000f0f7423 */ /* 0x000fe4000001010f */
[----:B------:R-:W-:Y:S02]  /*20820*/  FFMA.FTZ R8, -R8, R8, 1 ;  /* 0x3f80000008087423 */ /* 0x000fe40000010108 */
[----:B------:R-:W-:Y:S02]  /*20830*/  FFMA.FTZ R9, -R9, R9, 1 ;  /* 0x3f80000009097423 */ /* 0x000fe40000010109 */
[----:B------:R-:W-:-:S02]  /*20840*/  FFMA.FTZ R10, -R10, R10, 1 ;  /* 0x3f8000000a0a7423 */ /* 0x000fc4000001010a */
[----:B------:R-:W-:Y:S02]  /*20850*/  FFMA.FTZ R11, -R11, R11, 1 ;  /* 0x3f8000000b0b7423 */ /* 0x000fe4000001010b */
[----:B-1----:R-:W-:Y:S02]  /*20860*/  FFMA.FTZ R4, -R105, R105, 1 ;  /* 0x3f80000069047423 */ /* 0x002fe40000010169 */
[----:B------:R-:W-:Y:S02]  /*20870*/  FFMA.FTZ R5, -R104, R104, 1 ;  /* 0x3f80000068057423 */ /* 0x000fe40000010168 */
[----:B------:R-:W-:Y:S02]  /*20880*/  FFMA.FTZ R6, -R103, R103, 1 ;  /* 0x3f80000067067423 */ /* 0x000fe40000010167 */
[----:B------:R-:W-:Y:S01]  /*20890*/  FFMA.FTZ R7, -R102, R102, 1 ;  /* 0x3f80000066077423 */ /* 0x000fe20000010166 */
[----:B------:R1:W-:Y:S01]  /*208a0*/  STL.128 [R1+0x1110], R12 ;  /* 0x0011100c01007387 */ /* 0x0003e20000100c00 */
[----:B------:R-:W-:-:S03]  /*208b0*/  FFMA.FTZ R60, -R60, R60, 1 ;  /* 0x3f8000003c3c7423 */ /* 0x000fc6000001013c */
[----:B------:R2:W-:Y:S01]  /*208c0*/  STL.128 [R1+0x1120], R8 ;  /* 0x0011200801007387 */ /* 0x0005e20000100c00 */
        /* <DEDUP_REMOVED lines=8> */
[----:B-1----:R-:W-:Y:S02]  /*20950*/  FFMA.FTZ R12, -R101, R101, 1 ;  /* 0x3f800000650c7423 */ /* 0x002fe40000010165 */
[----:B------:R-:W-:Y:S02]  /*20960*/  FFMA.FTZ R13, -R100, R100, 1 ;  /* 0x3f800000640d7423 */ /* 0x000fe40000010164 */
[----:B------:R-:W-:Y:S02]  /*20970*/  FFMA.FTZ R14, -R99, R99, 1 ;  /* 0x3f800000630e7423 */ /* 0x000fe40000010163 */
[----:B------:R-:W-:Y:S02]  /*20980*/  FFMA.FTZ R15, -R98, R98, 1 ;  /* 0x3f800000620f7423 */ /* 0x000fe40000010162 */
[----:B--2---:R-:W-:Y:S02]  /*20990*/  FFMA.FTZ R8, -R97, R97, 1 ;  /* 0x3f80000061087423 */ /* 0x004fe40000010161 */
[----:B------:R-:W-:-:S02]  /*209a0*/  FFMA.FTZ R9, -R96, R96, 1 ;  /* 0x3f80000060097423 */ /* 0x000fc40000010160 */
[----:B------:R-:W-:Y:S02]  /*209b0*/  FFMA.FTZ R10, -R95, R95, 1 ;  /* 0x3f8000005f0a7423 */ /* 0x000fe4000001015f */
[----:B------:R-:W-:Y:S02]  /*209c0*/  FFMA.FTZ R11, -R94, R94, 1 ;  /* 0x3f8000005e0b7423 */ /* 0x000fe4000001015e */
[----:B---3--:R-:W-:Y:S02]  /*209d0*/  FFMA.FTZ R4, -R93, R93, 1 ;  /* 0x3f8000005d047423 */ /* 0x008fe4000001015d */
        /* <DEDUP_REMOVED lines=16> */
[----:B-1----:R-:W-:Y:S02]  /*20ae0*/  FFMA.FTZ R60, -R89, R89, 1 ;  /* 0x3f800000593c7423 */ /* 0x002fe40000010159 */
[----:B------:R-:W-:-:S02]  /*20af0*/  FFMA.FTZ R61, -R88, R88, 1 ;  /* 0x3f800000583d7423 */ /* 0x000fc40000010158 */
[----:B------:R-:W-:Y:S02]  /*20b00*/  FFMA.FTZ R62, -R87, R87, 1 ;  /* 0x3f800000573e7423 */ /* 0x000fe40000010157 */
[----:B------:R-:W-:Y:S02]  /*20b10*/  FFMA.FTZ R63, -R86, R86, 1 ;  /* 0x3f800000563f7423 */ /* 0x000fe40000010156 */
[----:B--2---:R-:W-:Y:S02]  /*20b20*/  FFMA.FTZ R56, -R85, R85, 1 ;  /* 0x3f80000055387423 */ /* 0x004fe40000010155 */
[----:B------:R-:W-:Y:S02]  /*20b30*/  FFMA.FTZ R57, -R84, R84, 1 ;  /* 0x3f80000054397423 */ /* 0x000fe40000010154 */
[----:B------:R-:W-:Y:S02]  /*20b40*/  FFMA.FTZ R58, -R83, R83, 1 ;  /* 0x3f800000533a7423 */ /* 0x000fe40000010153 */
[----:B------:R-:W-:-:S02]  /*20b50*/  FFMA.FTZ R59, -R82, R82, 1 ;  /* 0x3f800000523b7423 */ /* 0x000fc40000010152 */
[----:B---3--:R-:W-:Y:S02]  /*20b60*/  FFMA.FTZ R12, -R81, R81, 1 ;  /* 0x3f800000510c7423 */ /* 0x008fe40000010151 */
[----:B------:R-:W-:Y:S02]  /*20b70*/  FFMA.FTZ R13, -R80, R80, 1 ;  /* 0x3f800000500d7423 */ /* 0x000fe40000010150 */
[----:B------:R-:W-:Y:S02]  /*20b80*/  FFMA.FTZ R14, -R79, R79, 1 ;  /* 0x3f8000004f0e7423 */ /* 0x000fe4000001014f */
[----:B------:R-:W-:Y:S02]  /*20b90*/  FFMA.FTZ R15, -R78, R78, 1 ;  /* 0x3f8000004e0f7423 */ /* 0x000fe4000001014e */
[----:B----4-:R-:W-:Y:S02]  /*20ba0*/  FFMA.FTZ R8, -R77, R77, 1 ;  /* 0x3f8000004d087423 */ /* 0x010fe4000001014d */
[----:B------:R-:W-:-:S02]  /*20bb0*/  FFMA.FTZ R9, -R76, R76, 1 ;  /* 0x3f8000004c097423 */ /* 0x000fc4000001014c */
[----:B------:R-:W-:Y:S02]  /*20bc0*/  FFMA.FTZ R10, -R65, R65, 1 ;  /* 0x3f800000410a7423 */ /* 0x000fe40000010141 */
[----:B------:R-:W-:Y:S02]  /*20bd0*/  FFMA.FTZ R11, -R53, R53, 1 ;  /* 0x3f800000350b7423 */ /* 0x000fe40000010135 */
[----:B------:R-:W-:Y:S02]  /*20be0*/  FFMA.FTZ R4, -R52, R52, 1 ;  /* 0x3f80000034047423 */ /* 0x000fe40000010134 */
[----:B------:R-:W-:Y:S02]  /*20bf0*/  FFMA.FTZ R5, -R17, R17, 1 ;  /* 0x3f80000011057423 */ /* 0x000fe40000010111 */
[----:B------:R-:W-:Y:S02]  /*20c00*/  FFMA.FTZ R6, -R3, R3, 1 ;  /* 0x3f80000003067423 */ /* 0x000fe40000010103 */
[----:B------:R-:W-:Y:S01]  /*20c10*/  FFMA.FTZ R7, -R2, R2, 1 ;  /* 0x3f80000002077423 */ /* 0x000fe20000010102 */
[----:B------:R1:W-:Y:S04]  /*20c20*/  STL.128 [R1+0x1140], R72 ;  /* 0x0011404801007387 */ /* 0x0003e80000100c00 */
[----:B------:R1:W-:Y:S04]  /*20c30*/  STL.128 [R1+0x1150], R68 ;  /* 0x0011504401007387 */ /* 0x0003e80000100c00 */
[----:B------:R1:W-:Y:S04]  /*20c40*/  STL.128 [R1+0x1190], R60 ;  /* 0x0011903c01007387 */ /* 0x0003e80000100c00 */
[----:B------:R1:W-:Y:S04]  /*20c50*/  STL.128 [R1+0x11a0], R56 ;  /* 0x0011a03801007387 */ /* 0x0003e80000100c00 */
[----:B------:R1:W-:Y:S04]  /*20c60*/  STL.128 [R1+0x11b0], R12 ;  /* 0x0011b00c01007387 */ /* 0x0003e80000100c00 */
[----:B------:R1:W-:Y:S04]  /*20c70*/  STL.128 [R1+0x11c0], R8 ;  /* 0x0011c00801007387 */ /* 0x0003e80000100c00 */
[----:B------:R1:W-:Y:S04]  /*20c80*/  STL.128 [R1+0x11d0], R4 ;  /* 0x0011d00401007387 */ /* 0x0003e80000100c00 */
[----:B------:R1:W5:Y:S01]  /*20c90*/  LD.E R3, [R22.64] ;  /* 0x0000000416037980 */ /* 0x000362000c101900 */
[----:B------:R-:W-:-:S03]  /*20ca0*/  MOV R52, 0x20cc0 ;  /* 0x00020cc000347802 */ /* 0x000fc60000000f00 */
[----:B-1---5:R-:W-:Y:S05]  /*20cb0*/  CALL.REL.NOINC `($_ZN7cutlass13device_kernelIN5flash19enable_sm80_to_sm89INS1_16FlashAttnBwdSm80INS1_25CollectiveMainloopBwdSm80ILi2ELi2EN4cute5tupleIJNS5_1CILi128EEES8_NS7_ILi64EEEEEENS_10bfloat16_tEfNS_4arch4Sm80ELb0ELb0ELb1ELb0ELb0ELb0ELb0ELb0ELi2ELi4ELi4ELi4ELb0EEENS1_21CollectiveEpilogueBwdISA_SB_SD_Li256ELb0ELb0ELi2EEENS1_19SingleTileSchedulerILb0ELb0ELb0ELi128EEEEEEEEEvNT_6ParamsE$_ZZN5flash25CollectiveMainloopBwdSm80ILi2ELi2EN4cute5tupleIJNS1_1CILi128EEES4_NS3_ILi64EEEEEEN7cutlass10bfloat16_tEfNS7_4arch4Sm80ELb0ELb0ELb1ELb0ELb0ELb0ELb0ELb0ELi2ELi4ELi4ELi4ELb0EE3mmaINS_16FlashAttnBwdSm80ISB_NS_21CollectiveEpilogueBwdIS6_S8_SA_Li256ELb0ELb0ELi2EEENS_19SingleTileSchedulerILb0ELb0ELb0ELi128EEEE13SharedStorageENS1_6TensorINS1_11ArrayEngineIfLm32EEENS1_6LayoutINS2_IJNS2_IJNS3_ILi2EEESO_EEESO_NS3_ILi4EEEEEENS2_IJNS2_IJNS3_ILi1EEESO_EEESQ_NS3_ILi8EEEEEEEEEEEEbRKNSB_6ParamsERT0_S12_iNS2_IJiiiEEERT_ENKUlRT_iE_clINSK_INSL_IfLm64EEENSN_INS2_IJSP_SO_SU_EEESV_EEEEEEDaS17_i) ;  /* 0xfffef46000007944 */ /* 0x022fea0003c3ffff */
[----:B------:R-:W-:Y:S02]  /*20cc0*/  MOV R10, RZ ;  /* 0x000000ff000a7202 */ /* 0x000fe40000000f00 */
.L_x_950:
[----:B-1----:R-:W-:-:S05]  /*20cd0*/  MOV R2, 0x20cf0 ;  /* 0x00020cf000027802 */ /* 0x002fca0000000f00 */
[----:B--2---:R-:W-:Y:S05]  /*20ce0*/  CALL.REL.NOINC `($_ZN7cutlass13device_kernelIN5flash19enable_sm80_to_sm89INS1_16FlashAttnBwdSm80INS1_25CollectiveMainloopBwdSm80ILi2ELi2EN4cute5tupleIJNS5_1CILi128EEES8_NS7_ILi64EEEEEENS_10bfloat16_tEfNS_4arch4Sm80ELb0ELb0ELb1ELb0ELb0ELb0ELb0ELb0ELi2ELi4ELi4ELi4ELb0EEENS1_21CollectiveEpilogueBwdISA_SB_SD_Li256ELb0ELb0ELi2EEENS1_19SingleTileSchedulerILb0ELb0ELb0ELi128EEEEEEEEEvNT_6ParamsE$_ZZZN5flash25CollectiveMainloopBwdSm80ILi2ELi2EN4cute5tupleIJNS1_1CILi128EEES4_NS3_ILi64EEEEEEN7cutlass10bfloat16_tEfNS7_4arch4Sm80ELb0ELb0ELb1ELb0ELb0ELb0ELb0ELb0ELi2ELi4ELi4ELi4ELb0EE3mmaINS_16FlashAttnBwdSm80ISB_NS_21CollectiveEpilogueBwdIS6_S8_SA_Li256ELb0ELb0ELi2EEENS_19SingleTileSchedulerILb0ELb0ELb0ELi128EEEE13SharedStorageENS1_6TensorINS1_11ArrayEngineIfLm32EEENS1_6LayoutINS2_IJNS2_IJNS3_ILi2EEESO_EEESO_NS3_ILi4EEEEEENS2_IJNS2_IJNS3_ILi1EEESO_EEESQ_NS3_ILi8EEEEEEEEEEEEbRKNSB_6ParamsERT0_S12_iNS2_IJiiiEEERT_ENKUliT_E_clIZSC_ISJ_SX_EbS10_S12_S12_iS13_S15_EUlRS16_iE_EEDaiS16_ENKUlvE0_clEv) ;  /* 0x0004408000007944 */ /* 0x004fea0003c00000 */
[----:B------:R1:W-:Y:S01]  /*20cf0*/  STL [R1+0x770], RZ ;  /* 0x000770ff01007387 */ /* 0x0003e20000100800 */
[----:B------:R-:W-:-:S03]  /*20d00*/  MOV R5, RZ ;  /* 0x000000ff00057202 */ /* 0x000fc60000000f00 */
.L_x_949:
[----:B------:R-:W-:Y:S01]  /*20d10*/  IMAD.MOV.U32 R3, RZ, RZ, R25 ;  /* 0x000000ffff037224 */ /* 0x000fe200078e0019 */
[----:B-1----:R-:W-:-:S02]  /*20d20*/  MOV R2, R24 ;  /* 0x0000001800027202 */ /* 0x002fc40000000f00 */
[----:B------:R-:W-:Y:S02]  /*20d30*/  MOV R8, 0x20d50 ;  /* 0x00020d5000087802 */ /* 0x000fe40000000f00 */
[----:B-1---5:R-:W-:Y:S05]  /*20d40*/  CALL.REL.NOINC `($_ZN7cutlass13device_kernelIN5flash19enable_sm80_to_sm89INS1_16FlashAttnBwdSm80INS1_25CollectiveMainloopBwdSm80ILi2ELi2EN4cute5tupleIJNS5_1CILi128EEES8_NS7_ILi64EEEEEENS_10bfloat16_tEfNS_4arch4Sm80ELb0ELb0ELb1ELb0ELb0ELb0ELb0ELb0ELi2ELi4ELi4ELi4ELb0EEENS1_21CollectiveEpilogueBwdISA_SB_SD_Li256ELb0ELb0ELi2EEENS1_19SingleTileSchedulerILb0ELb0ELb0ELi128EEEEEEEEEvNT_6ParamsE$_ZN4cute3eso3ESOILb0ELb0EJiiEEC2ERKiS4_) ;  /* 0xfffe5aa000007944 */ /* 0x022fea0003c3ffff */
[----:B-1----:R-:W2:Y:S04]  /*20d50*/  LDL.64 R2, [R1+0x758] ;  /* 0x0007580001027983 */ /* 0x002ea80000100a00 */
[----:B------:R-:W3:Y:S01]  /*20d60*/  LDL.64 R12, [R26+0x60] ;  /* 0x000060001a0c7983 */ /* 0x000ee20000100a00 */
[----:B------:R-:W-:Y:S01]  /*20d70*/  ULDC.64 UR4, c[0x0][0x118] ;  /* 0x0000460000047ab9 */ /* 0x000fe20000000a00 */
[----:B--2---:R-:W-:Y:S02]  /*20d80*/  LEA.HI R7, R2, R2, RZ, 0x1 ;  /* 0x0000000202077211 */ /* 0x004fe400078f08ff */
[----:B------:R-:W-:Y:S02]  /*20d90*/  LEA.HI R6, R3, R3, RZ, 0x1 ;  /* 0x0000000303067211 */ /* 0x000fe400078f08ff */
[C---:B------:R-:W-:Y:S01]  /*20da0*/  LOP3.LUT R9, R7.reuse, 0x7ffffffe, RZ, 0xc0, !PT ;  /* 0x7ffffffe07097812 */ /* 0x040fe200078ec0ff */
[----:B------:R-:W-:-:S04]  /*20db0*/  IMAD.SHL.U32 R7, R7, 0x2, RZ ;  /* 0x0000000207077824 */ /* 0x000fc800078e00ff */
[----:B------:R-:W-:Y:S01]  /*20dc0*/  IMAD.IADD R8, R2, 0x1, -R9 ;  /* 0x0000000102087824 */ /* 0x000fe200078e0a09 */
[----:B------:R-:W-:Y:S01]  /*20dd0*/  LOP3.LUT R7, R7, 0xfffffffc, RZ, 0xc0, !PT ;  /* 0xfffffffc07077812 */ /* 0x000fe200078ec0ff */
[C---:B------:R-:W-:Y:S01]  /*20de0*/  IMAD.SHL.U32 R2, R6.reuse, 0x4, RZ ;  /* 0x0000000406027824 */ /* 0x040fe200078e00ff */
[----:B------:R-:W-:-:S03]  /*20df0*/  LOP3.LUT R6, R6, 0xfffffffe, RZ, 0xc0, !PT ;  /* 0xfffffffe06067812 */ /* 0x000fc600078ec0ff */
[----:B------:R-:W-:Y:S01]  /*20e00*/  IMAD R8, R8, 0x2, R7 ;  /* 0x0000000208087824 */ /* 0x000fe200078e0207 */
[----:B------:R-:W-:-:S04]  /*20e10*/  LOP3.LUT R2, R2, 0xfffffff8, RZ, 0xc0, !PT ;  /* 0xfffffff802027812 */ /* 0x000fc800078ec0ff */
[----:B------:R-:W-:Y:S02]  /*20e20*/  IADD3 R3, R8, R3, -R6 ;  /* 0x0000000308037210 */ /* 0x000fe40007ffe806 */
[----:B---3--:R-:W2:Y:S03]  /*20e30*/  LD.E R6, [R12.64+0x13c] ;  /* 0x00013c040c067980 */ /* 0x008ea6000c101900 */
[----:B------:R-:W-:-:S04]  /*20e40*/  IMAD.IADD R3, R2, 0x1, R3 ;  /* 0x0000000102037824 */ /* 0x000fc800078e0203 */
[----:B------:R-:W-:-:S05]  /*20e50*/  IMAD.WIDE R8, R3, 0x4, R66 ;  /* 0x0000000403087825 */ /* 0x000fca00078e0242 */
[----:B------:R-:W2:Y:S01]  /*20e60*/  LD.E R3, [R8.64] ;  /* 0x0000000408037980 */ /* 0x000ea2000c101900 */
[----:B------:R-:W-:Y:S01]  /*20e70*/  MOV R2, 0x20ea0 ;  /* 0x00020ea000027802 */ /* 0x000fe20000000f00 */
[----:B--2---:R-:W-:Y:S02]  /*20e80*/  FFMA.FTZ R6, R6, R3, -R4 ;  /* 0x0000000306067223 */ /* 0x004fe40000010804 */
[----:B------:R-:W-:Y:S05]  /*20e90*/  CALL.REL.NOINC `($_ZN7cutlass13device_kernelIN5flash19enable_sm80_to_sm89INS1_16FlashAttnBwdSm80INS1_25CollectiveMainloopBwdSm80ILi2ELi2EN4cute5tupleIJNS5_1CILi128EEES8_NS7_ILi64EEEEEENS_10bfloat16_tEfNS_4arch4Sm80ELb0ELb0ELb1ELb0ELb0ELb0ELb0ELb0ELi2ELi4ELi4ELi4ELb0EEENS1_21CollectiveEpilogueBwdISA_SB_SD_Li256ELb0ELb0ELi2EEENS1_19SingleTileSchedulerILb0ELb0ELb0ELi128EEEEEEEEEvNT_6ParamsE$exp2f) ;  /* 0x000440d000007944 */ /* 0x000fea0003c00000 */
[----:B------:R-:W-:Y:S01]  /*20ea0*/  IMAD.MOV.U32 R3, RZ, RZ, R25 ;  /* 0x000000ffff037224 */ /* 0x000fe200078e0019 */
[----:B------:R-:W-:Y:S02]  /*20eb0*/  MOV R2, R24 ;  /* 0x0000001800027202 */ /* 0x000fe40000000f00 */
[----:B------:R-:W-:Y:S02]  /*20ec0*/  MOV R8, 0x20ee0 ;  /* 0x00020ee000087802 */ /* 0x000fe40000000f00 */
[----:B-1----:R-:W-:Y:S05]  /*20ed0*/  CALL.REL.NOINC `($_ZN7cutlass13device_kernelIN5flash19enable_sm80_to_sm89INS1_16FlashAttnBwdSm80INS1_25CollectiveMainloopBwdSm80ILi2ELi2EN4cute5tupleIJNS5_1CILi128EEES8_NS7_ILi64EEEEEENS_10bfloat16_tEfNS_4arch4Sm80ELb0ELb0ELb1ELb0ELb0ELb0ELb0ELb0ELi2ELi4ELi4ELi4ELb0EEENS1_21CollectiveEpilogueBwdISA_SB_SD_Li256ELb0ELb0ELi2EEENS1_19SingleTileSchedulerILb0ELb0ELb0ELi128EEEEEEEEEvNT_6ParamsE$_ZN4cute3eso3ESOILb0ELb0EJiiEEC2ERKiS4_) ;  /* 0xfffe591000007944 */ /* 0x002fea0003c3ffff */
[----:B-1----:R-:W2:Y:S01]  /*20ee0*/  LDL.64 R2, [R1+0x758] ;  /* 0x0007580001027983 */ /* 0x002ea20000100a00 */
[----:B------:R-:W-:Y:S01]  /*20ef0*/  ULDC.64 UR4, c[0x0][0x118] ;  /* 0x0000460000047ab9 */ /* 0x000fe20000000a00 */
[----:B------:R-:W-:Y:S02]  /*20f00*/  ISETP.GE.U32.AND P1, PT, R5, 0xf, PT ;  /* 0x0000000f0500780c */ /* 0x000fe40003f26070 */
[----:B--2---:R-:W-:Y:S02]  /*20f10*/  LEA.HI R8, R2, R2, RZ, 0x1 ;  /* 0x0000000202087211 */ /* 0x004fe400078f08ff */
[----:B------:R-:W-:-:S02]  /*20f20*/  LEA.HI R7, R3, R3, RZ, 0x1 ;  /* 0x0000000303077211 */ /* 0x000fc400078f08ff */
        /* <DEDUP_REMOVED lines=8> */
[----:B------:R-:W-:-:S05]  /*20fb0*/  IADD3 R2, R8, R3, -R2 ;  /* 0x0000000308027210 */ /* 0x000fca0007ffe802 */
[----:B------:R-:W-:Y:S01]  /*20fc0*/  IMAD.IADD R7, R7, 0x1, R2 ;  /* 0x0000000107077824 */ /* 0x000fe200078e0202 */
[----:B------:R-:W-:-:S03]  /*20fd0*/  IADD3 R2, R5, 0x1, RZ ;  /* 0x0000000105027810 */ /* 0x000fc60007ffe0ff */
[----:B------:R-:W-:-:S04]  /*20fe0*/  IMAD.WIDE R8, R7, 0x4, R66 ;  /* 0x0000000407087825 */ /* 0x000fc800078e0242 */
[----:B------:R-:W-:Y:S01]  /*20ff0*/  IMAD.MOV.U32 R5, RZ, RZ, R2 ;  /* 0x000000ffff057224 */ /* 0x000fe200078e0002 */
[----:B------:R1:W-:Y:S04]  /*21000*/  ST.E [R8.64], R6 ;  /* 0x0000000608007985 */ /* 0x0003e8000c101904 */
[----:B------:R1:W-:Y:S01]  /*21010*/  STL [R1+0x770], R2 ;  /* 0x0007700201007387 */ /* 0x0003e20000100800 */
[----:B------:R-:W-:Y:S05]  /*21020*/  @!P1 BRA `(.L_x_949) ;  /* 0xfffffce000009947 */ /* 0x000fea000383ffff */
[----:B------:R-:W-:-:S04]  /*21030*/  IADD3 R10, R10, 0x1, RZ ;  /* 0x000000010a0a7810 */ /* 0x000fc80007ffe0ff */
[----:B------:R-:W-:-:S13]  /*21040*/  ISETP.GE.U32.AND P1, PT, R10, 0x4, PT ;  /* 0x000000040a00780c */ /* 0x000fda0003f26070 */
[----:B------:R-:W-:Y:S05]  /*21050*/  @!P1 BRA `(.L_x_950) ;  /* 0xfffffc7000009947 */ /* 0x000fea000383ffff */
        /* <DEDUP_REMOVED lines=16> */
[----:B-1----:R-:W3:Y:S04]  /*21160*/  LDL.64 R6, [R26+0x28] ;  /* 0x000028001a067983 */ /* 0x002ee80000100a00 */
[----:B------:R-:W4:Y:S04]  /*21170*/  LDL.64 R4, [R26+0x70] ;  /* 0x000070001a047983 */ /* 0x000f280000100a00 */
[----:B------:R-:W2:Y:S01]  /*21180*/  LDL.64 R2, [R26+0x78] ;  /* 0x000078001a027983 */ /* 0x000ea20000100a00 */
[----:B------:R-:W-:-:S03]  /*21190*/  ULDC.64 UR4, c[0x0][0x118] ;  /* 0x0000460000047ab9 */ /* 0x000fc60000000a00 */
[----:B------:R1:W5:Y:S04]  /*211a0*/  LDL.64 R56, [R26+0x8] ;  /* 0x000008001a387983 */ /* 0x0003680000100a00 */
[----:B---3--:R3:W5:Y:S01]  /*211b0*/  LD.E R55, [R6.64] ;  /* 0x0000000406377980 */ /* 0x008762000c101900 */
[----:B------:R-:W-:-:S04]  /*211c0*/  DEPBAR.LE SB0, 0x1 ;  /* 0x000080400000791a */ /* 0x000fc80000000000 */
[----:B------:R-:W-:Y:S06]  /*211d0*/  BAR.SYNC.DEFER_BLOCKING 0x0 ;  /* 0x0000000000007b1d */ /* 0x000fec0000010000 */
[----:B----4-:R1:W5:Y:S04]  /*211e0*/  LD.E.64 R78, [R4.64] ;  /* 0x00000004044e7980 */ /* 0x010368000c101b00 */
[----:B------:R1:W5:Y:S04]  /*211f0*/  LD.E.64 R76, [R4.64+0x8] ;  /* 0x00000804044c7980 */ /* 0x000368000c101b00 */
[----:B------:R1:W5:Y:S04]  /*21200*/  LD.E.64 R70, [R4.64+0x10] ;  /* 0x0000100404467980 */ /* 0x000368000c101b00 */
[----:B------:R1:W5:Y:S04]  /*21210*/  LD.E.64 R64, [R4.64+0x18] ;  /* 0x0000180404407980 */ /* 0x000368000c101b00 */
[----:B--2---:R-:W5:Y:S01]  /*21220*/  LD.E.64 R2, [R2.64] ;  /* 0x0000000402027980 */ /* 0x004f62000c101b00 */
[C---:B------:R-:W-:Y:S01]  /*21230*/  IADD3 R58, P1, R50.reuse, 0x70, RZ ;  /* 0x00000070323a7810 */ /* 0x040fe20007f3e0ff */
[----:B------:R-:W-:Y:S01]  /*21240*/  IMAD.MOV.U32 R9, RZ, RZ, R25 ;  /* 0x000000ffff097224 */ /* 0x000fe200078e0019 */
[----:B------:R-:W-:-:S02]  /*21250*/  IADD3 R16, R50, 0x2c, RZ ;  /* 0x0000002c32107810 */ /* 0x000fc40007ffe0ff */
[C---:B------:R-:W-:Y:S01]  /*21260*/  IADD3 R15, R50.reuse, 0x10, RZ ;  /* 0x00000010320f7810 */ /* 0x040fe20007ffe0ff */
[----:B------:R-:W-:Y:S01]  /*21270*/  IMAD.X R59, RZ, RZ, R45, P1 ;  /* 0x000000ffff3b7224 */ /* 0x000fe200008e062d */
[C---:B------:R-:W-:Y:S02]  /*21280*/  IADD3 R14, R50.reuse, 0xc, RZ ;  /* 0x0000000c320e7810 */ /* 0x040fe40007ffe0ff */
[C---:B------:R-:W-:Y:S02]  /*21290*/  IADD3 R13, R50.reuse, 0x38, RZ ;  /* 0x00000038320d7810 */ /* 0x040fe40007ffe0ff */
[C---:B------:R-:W-:Y:S02]  /*212a0*/  IADD3 R17, R50.reuse, 0x40, RZ ;  /* 0x0000004032117810 */ /* 0x040fe40007ffe0ff */
[C---:B------:R-:W-:Y:S02]  /*212b0*/  IADD3 R12, R50.reuse, 0xa90, RZ ;  /* 0x00000a90320c7810 */ /* 0x040fe40007ffe0ff */
[----:B------:R-:W-:-:S02]  /*212c0*/  IADD3 R52, R50, 0xa94, RZ ;  /* 0x00000a9432347810 */ /* 0x000fc40007ffe0ff */
[----:B---3--:R-:W-:Y:S02]  /*212d0*/  IADD3 R7, R50, 0xa98, RZ ;  /* 0x00000a9832077810 */ /* 0x008fe40007ffe0ff */
        /* <DEDUP_REMOVED lines=29> */
[----:B--2---:R1:W-:Y:S04]  /*214b0*/  STL.64 [R1+0x750], R8 ;  /* 0x0007500801007387 */ /* 0x0043e80000100a00 */
[----:B-1----:R-:W-:Y:S05]  /*214c0*/  CALL.REL.NOINC `($_ZN7cutlass13device_kernelIN5flash19enable_sm80_to_sm89INS1_16FlashAttnBwdSm80INS1_25CollectiveMainloopBwdSm80ILi2ELi2EN4cute5tupleIJNS5_1CILi128EEES8_NS7_ILi64EEEEEENS_10bfloat16_tEfNS_4arch4Sm80ELb0ELb0ELb1ELb0ELb0ELb0ELb0ELb0ELi2ELi4ELi4ELi4ELb0EEENS1_21CollectiveEpilogueBwdISA_SB_SD_Li256ELb0ELb0ELi2EEENS1_19SingleTileSchedulerILb0ELb0ELb0ELi128EEEEEEEEEvNT_6ParamsE$_ZZN4cute4diceINS_5tupleIJNS1_IJiNS1_IJiNS_1CILi0EEEEEEEEENS1_IJNS_10UnderscoreENS1_IJS6_S6_EEEEEEEEES9_EEDaRKT_RKT0_ENKUlRKT_RKT0_E_clIS5_S5_EEDaSI_SL_) ;  /* 0xfffeae9000007944 */ /* 0x002fea0003c3ffff */
[----:B------:R2:W-:Y:S01]  /*214d0*/  STL.64 [R1+0x7a0], R2 ;  /* 0x0007a00201007387 */ /* 0x0005e20000100a00 */
[----:B------:R-:W-:Y:S02]  /*214e0*/  IADD3 R68, P1, R50, 0x50, RZ ;  /* 0x0000005032447810 */ /* 0x000fe40007f3e0ff */
[----:B------:R-:W-:-:S03]  /*214f0*/  MOV R8, 0x21530 ;  /* 0x0002153000087802 */ /* 0x000fc60000000f00 */
[----:B------:R-:W-:Y:S02]  /*21500*/  IMAD.X R56, RZ, RZ, R45, P1 ;  /* 0x000000ffff387224 */ /* 0x000fe400008e062d */
[----:B------:R-:W-:Y:S02]  /*21510*/  IMAD.MOV.U32 R69, RZ, RZ, R68 ;  /* 0x000000ffff457224 */ /* 0x000fe400078e0044 */
[----:B-12---:R-:W-:Y:S05]  /*21520*/  CALL.REL.NOINC `($_ZN7cutlass13device_kernelIN5flash19enable_sm80_to_sm89INS1_16FlashAttnBwdSm80INS1_25CollectiveMainloopBwdSm80ILi2ELi2EN4cute5tupleIJNS5_1CILi128EEES8_NS7_ILi64EEEEEENS_10bfloat16_tEfNS_4arch4Sm80ELb0ELb0ELb1ELb0ELb0ELb0ELb0ELb0ELi2ELi4ELi4ELi4ELb0EEENS1_21CollectiveEpilogueBwdISA_SB_SD_Li256ELb0ELb0ELi2EEENS1_19SingleTileSchedulerILb0ELb0ELb0ELi128EEEEEEEEEvNT_6ParamsE$_ZZN4cute12filter_tupleINS_5tupleIJNS1_IJiNS1_IJiNS_1CILi0EEEEEEEEENS1_IJNS_10UnderscoreENS1_IJS6_S6_EEEEEEEEES9_ZNS_4diceIS9_S9_EEDaRKT_RKT0_EUlRKT_RKT0_E_EEDaSD_SG_OT1_ENKUlDpSJ_E_clIJNS1_IJiiS3_EEENS1_IJEEEEEEDaSQ_) ;  /* 0xfffe9c0000007944 */ /* 0x006fea0003c3ffff */
[----:B------:R-:W-:Y:S02]  /*21530*/  MOV R92, 0x21550 ;  /* 0x00021550005c7802 */ /* 0x000fe40000000f00 */
[----:B-12--5:R-:W-:Y:S05]  /*21540*/  CALL.REL.NOINC `($_ZN7cutlass13device_kernelIN5flash19enable_sm80_to_sm89INS1_16FlashAttnBwdSm80INS1_25CollectiveMainloopBwdSm80ILi2ELi2EN4cute5tupleIJNS5_1CILi128EEES8_NS7_ILi64EEEEEENS_10bfloat16_tEfNS_4arch4Sm80ELb0ELb0ELb1ELb0ELb0ELb0ELb0ELb0ELi2ELi4ELi4ELi4ELb0EEENS1_21CollectiveEpilogueBwdISA_SB_SD_Li256ELb0ELb0ELi2EEENS1_19SingleTileSchedulerILb0ELb0ELb0ELi128EEEEEEEEEvNT_6ParamsE$_ZZN4cute7idx2crdINS_5tupleIJiiNS_1CILi0EEEEEENS1_IJNS1_IJNS2_ILi4EEENS2_ILi8EEEEEES5_NS2_ILi1EEEEEEEEDaRKT_RKT0_ENKUlRKT_RKT0_E_clIiS7_EEDaSI_SL_) ;  /* 0xfffede2000007944 */ /* 0x026fea0003c3ffff */
[----:B------:R-:W-:Y:S02]  /*21550*/  MOV R2, 0x21570 ;  /* 0x0002157000027802 */ /* 0x000fe40000000f00 */
[----:B-1----:R-:W-:Y:S05]  /*21560*/  CALL.REL.NOINC `($_ZN7cutlass13device_kernelIN5flash19enable_sm80_to_sm89INS1_16FlashAttnBwdSm80INS1_25CollectiveMainloopBwdSm80ILi2ELi2EN4cute5tupleIJNS5_1CILi128EEES8_NS7_ILi64EEEEEENS_10bfloat16_tEfNS_4arch4Sm80ELb0ELb0ELb1ELb0ELb0ELb0ELb0ELb0ELi2ELi4ELi4ELi4ELb0EEENS1_21CollectiveEpilogueBwdISA_SB_SD_Li256ELb0ELb0ELi2EEENS1_19SingleTileSchedulerILb0ELb0ELb0ELi128EEEEEEEEEvNT_6ParamsE$_ZZN4cute7idx2crdINS_5tupleIJiiNS_1CILi0EEEEEENS1_IJNS1_IJNS2_ILi4EEENS2_ILi8EEEEEES5_NS2_ILi1EEEEEEEEDaRKT_RKT0_ENKUlRKT_RKT0_E_clIiS5_EEDaSI_SL_) ;  /* 0xfffeddd000007944 */ /* 0x002fea0003c3ffff */
[----:B------:R1:W-:Y:S01]  /*21570*/  STL [R1+0x7a0], R6 ;  /* 0x0007a00601007387 */ /* 0x0003e20000100800 */
[----:B------:R-:W-:Y:S02]  /*21580*/  MOV R2, R68 ;  /* 0x0000004400027202 */ /* 0x000fe40000000f00 */
        /* <DEDUP_REMOVED lines=15> */
[----:B------:R-:W-:-:S02]  /*21680*/  SHF.R.S32.HI R3, RZ, 0x1f, R4 ;  /* 0x0000001fff037819 */ /* 0x000fc40000011404 */
[----:B------:R-:W-:Y:S01]  /*21690*/  LOP3.LUT P1, RZ, R75, 0x40, RZ, 0xc0, !PT ;  /* 0x000000404bff7812 */ /* 0x000fe2000782c0ff */
[----:B------:R1:W-:Y:S01]  /*216a0*/  STL.64 [R1+0x11e0], R8 ;  /* 0x0011e00801007387 */ /* 0x0003e20000100a00 */
[----:B------:R-:W-:Y:S02]  /*216b0*/  LEA.HI R3, R3, R4, RZ, 0x2 ;  /* 0x0000000403037211 */ /* 0x000fe400078f10ff */
        /* <DEDUP_REMOVED lines=61> */
[----:B------:R-:W-:Y:S01]  /*21a90*/  IADD3 R53, P1, R50, 0x44, RZ ;  /* 0x0000004432357810 */ /* 0x000fe20007f3e0ff */
[----:B------:R-:W-:Y:S01]  /*21aa0*/  IMAD.MOV.U32 R5, RZ, RZ, R56 ;  /* 0x000000ffff057224 */ /* 0x000fe200078e0038 */
[----:B------:R-:W-:Y:S01]  /*21ab0*/  MOV R72, 0x21b30 ;  /* 0x00021b3000487802 */ /* 0x000fe20000000f00 */
[----:B------:R1:W-:Y:S01]  /*21ac0*/  STL.U8 [R1+0x794], RZ ;  /* 0x000794ff01007387 */ /* 0x0003e20000100000 */
[----:B------:R-:W-:Y:S01]  /*21ad0*/  MOV R84, R53 ;  /* 0x0000003500547202 */ /* 0x000fe20000000f00 */
[----:B------:R-:W-:-:S04]  /*21ae0*/  IMAD.X R52, RZ, RZ, R45, P1 ;  /* 0x000000ffff347224 */ /* 0x000fc800008e062d */
[----:B------:R-:W-:Y:S01]  /*21af0*/  IMAD.MOV.U32 R9, RZ, RZ, R52 ;  /* 0x000000ffff097224 */ /* 0x000fe200078e0034 */
[----:B--2---:R1:W-:Y:S04]  /*21b00*/  STL.64 [R1+0x7a0], R2 ;  /* 0x0007a00201007387 */ /* 0x0043e80000100a00 */
[----:B---3--:R1:W-:Y:S02]  /*21b10*/  STL [R1+0x7a8], R4 ;  /* 0x0007a80401007387 */ /* 0x0083e40000100800 */
[----:B-1----:R-:W-:Y:S05]  /*21b20*/  CALL.REL.NOINC `($_ZN7cutlass13device_kernelIN5flash19enable_sm80_to_sm89INS1_16FlashAttnBwdSm80INS1_25CollectiveMainloopBwdSm80ILi2ELi2EN4cute5tupleIJNS5_1CILi128EEES8_NS7_ILi64EEEEEENS_10bfloat16_tEfNS_4arch4Sm80ELb0ELb0ELb1ELb0ELb0ELb0ELb0ELb0ELi2ELi4ELi4ELi4ELb0EEENS1_21CollectiveEpilogueBwdISA_SB_SD_Li256ELb0ELb0ELi2EEENS1_19SingleTileSchedulerILb0ELb0ELb0ELi128EEEEEEEEEvNT_6ParamsE$_ZZN4cute6detail16composition_implINS_5tupleIJNS_1CILi8EEENS3_ILi2EEES5_S5_S4_S5_EEENS2_IJNS3_ILi1EEEiiiNS3_ILi72EEENS3_ILi512EEEEEENS2_IJNS2_IJS5_S5_S5_EEES5_NS3_ILi4EEEEEENS2_IJNS2_IJS7_S9_S4_EEENS3_ILi4096EEENS3_ILi16EEEEEEEEDaRKT_RKT0_RKT1_RKT2_ENKUlRKT_RKT0_E_clISB_SE_EEDaSW_SZ_) ;  /* 0xfffebd6000007944 */ /* 0x002fea0003c3ffff */
[----:B------:R-:W-:Y:S01]  /*21b30*/  IMAD.MOV.U32 R4, RZ, RZ, R53 ;  /* 0x000000ffff047224 */ /* 0x000fe200078e0035 */
[----:B------:R-:W-:Y:S01]  /*21b40*/  MOV R5, R52 ;  /* 0x0000003400057202 */ /* 0x000fe20000000f00 */
[----:B------:R-:W-:Y:S01]  /*21b50*/  IMAD.MOV.U32 R3, RZ, RZ, R56 ;  /* 0x000000ffff037224 */ /* 0x000fe200078e0038 */
        /* <DEDUP_REMOVED lines=12> */
[----:B------:R-:W-:-:S04]  /*21c20*/  IMAD.MOV.U32 R5, RZ, RZ, R16 ;  /* 0x000000ffff057224 */ /* 0x000fc800078e0010 */
[----:B------:R-:W-:Y:S01]  /*21c30*/  IMAD.U32 R8, R11, 0x2, R6 ;  /* 0x000000020b087824 */ /* 0x000fe200078e0006 */
[----:B------:R-:W-:-:S04]  /*21c40*/  MOV R6, 0x21c70 ;  /* 0x00021c7000067802 */ /* 0x000fc80000000f00 */
[----:B------:R1:W-:Y:S03]  /*21c50*/  STL [R1+0x77c], R8 ;  /* 0x00077c0801007387 */ /* 0x0003e60000100800 */
        /* <DEDUP_REMOVED lines=8> */
[----:B-1----:R-:W-:Y:S01]  /*21ce0*/  IMAD.MOV.U32 R2, RZ, RZ, R4 ;  /* 0x000000ffff027224 */ /* 0x002fe200078e0004 */
[----:B------:R-:W-:-:S02]  /*21cf0*/  MOV R3, R5 ;  /* 0x0000000500037202 */ /* 0x000fc40000000f00 */
        /* <DEDUP_REMOVED lines=10> */
[----:B------:R-:W-:-:S03]  /*21da0*/  MOV R4, 0x21dc0 ;  /* 0x00021dc000047802 */ /* 0x000fc60000000f00 */
        /* <DEDUP_REMOVED lines=11> */
[----:B------:R2:W5:Y:S01]  /*21e60*/  LDL.64 R10, [R26+0x8] ;  /* 0x000008001a0a7983 */ /* 0x0005620000100a00 */
[----:B------:R-:W-:-:S03]  /*21e70*/  IADD3 R62, P1, R50, 0x170, RZ ;  /* 0x00000170323e7810 */ /* 0x000fc60007f3e0ff */
[----:B---3--:R-:W5:Y:S01]  /*21e80*/  LD.E.64 R2, [R2.64] ;  /* 0x0000000402027980 */ /* 0x008f62000c101b00 */
[----:B------:R-:W-:Y:S01]  /*21e90*/  IMAD.MOV.U32 R57, RZ, RZ, RZ ;  /* 0x000000ffff397224 */ /* 0x000fe200078e00ff */
[----:B------:R-:W-:Y:S01]  /*21ea0*/  MOV R6, 0x21ed0 ;  /* 0x00021ed000067802 */ /* 0x000fe20000000f00 */
[----:B------:R-:W-:Y:S02]  /*21eb0*/  IMAD.X R63, RZ, RZ, R45, P1 ;  /* 0x000000ffff3f7224 */ /* 0x000fe400008e062d */
[----:B--2--5:R-:W-:Y:S05]  /*21ec0*/  CALL.REL.NOINC `($_ZN7cutlass13device_kernelIN5flash19enable_sm80_to_sm89INS1_16FlashAttnBwdSm80INS1_25CollectiveMainloopBwdSm80ILi2ELi2EN4cute5tupleIJNS5_1CILi128EEES8_NS7_ILi64EEEEEENS_10bfloat16_tEfNS_4arch4Sm80ELb0ELb0ELb1ELb0ELb0ELb0ELb0ELb0ELi2ELi4ELi4ELi4ELb0EEENS1_21CollectiveEpilogueBwdISA_SB_SD_Li256ELb0ELb0ELi2EEENS1_19SingleTileSchedulerILb0ELb0ELb0ELi128EEEEEEEEEvNT_6ParamsE$_ZN4cute3eso3ESOILb1ELb0EJNS_14ComposedLayoutINS_7SwizzleILi3ELi3ELi3EEENS_1CILi0EEENS_6LayoutINS_5tupleIJNS8_IJNS8_IJNS5_ILi4EEENS5_ILi8EEEEEENS8_IJNS5_ILi2EEENS5_ILi1EEEEEEEEENS8_IJNS8_IJSC_SC_EEENS8_IJSA_S9_EEEEEEEEENS8_IJNS8_IJNS8_IJSC_NS5_ILi64EEEEEENS8_IJNS5_ILi512EEES6_EEEEEENS8_IJNS8_IJSD_SA_EEENS8_IJNS5_ILi1024EEENS5_ILi16EEEEEEEEEEEEEEEENS_10ViewEngineINS_8smem_ptrIPN7cutlass10bfloat16_tEEEEEEEC2ERKSW_RKS13_) ;  /* 0xfffe544000007944 */ /* 0x024fea0003c3ffff */
[----:B------:R-:W-:Y:S01]  /*21ed0*/  ULDC.64 UR4, c[0x0][0x118] ;  /* 0x0000460000047ab9 */ /* 0x000fe20000000a00 */
[----:B------:R2:W5:Y:S04]  /*21ee0*/  LDL.64 R60, [R1+0x758] ;  /* 0x00075800013c7983 */ /* 0x0005680000100a00 */
[----:B-1----:R2:W5:Y:S01]  /*21ef0*/  LD.E R3, [R10.64+0xc] ;  /* 0x00000c040a037980 */ /* 0x002562000c101900 */
[----:B------:R-:W-:Y:S02]  /*21f00*/  MOV R2, R25 ;  /* 0x0000001900027202 */ /* 0x000fe40000000f00 */
[----:B------:R-:W-:-:S02]  /*21f10*/  MOV R6, 0x21f30 ;  /* 0x00021f3000067802 */ /* 0x000fc40000000f00 */
        /* <DEDUP_REMOVED lines=19> */
[----:B------:R-:W-:Y:S02]  /*22050*/  MOV R69, R68 ;  /* 0x0000004400457202 */ /* 0x000fe40000000f00 */
[----:B------:R-:W-:Y:S02]  /*22060*/  MOV R8, 0x22080 ;  /* 0x0002208000087802 */ /* 0x000fe40000000f00 */
[----:B-12---:R-:W-:Y:S05]  /*22070*/  CALL.REL.NOINC `($_ZN7cutlass13device_kernelIN5flash19enable_sm80_to_sm89INS1_16FlashAttnBwdSm80INS1_25CollectiveMainloopBwdSm80ILi2ELi2EN4cute5tupleIJNS5_1CILi128EEES8_NS7_ILi64EEEEEENS_10bfloat16_tEfNS_4arch4Sm80ELb0ELb0ELb1ELb0ELb0ELb0ELb0ELb0ELi2ELi4ELi4ELi4ELb0EEENS1_21CollectiveEpilogueBwdISA_SB_SD_Li256ELb0ELb0ELi2EEENS1_19SingleTileSchedulerILb0ELb0ELb0ELi128EEEEEEEEEvNT_6ParamsE$_ZZN4cute12filter_tupleINS_5tupleIJNS1_IJiNS1_IJiNS_1CILi0EEEEEEEEENS1_IJNS_10UnderscoreENS1_IJS6_S6_EEEEEEEEES9_ZNS_4diceIS9_S9_EEDaRKT_RKT0_EUlRKT_RKT0_E_EEDaSD_SG_OT1_ENKUlDpSJ_E_clIJNS1_IJiiS3_EEENS1_IJEEEEEEDaSQ_) ;  /* 0xfffe90b000007944 */ /* 0x006fea0003c3ffff */
[----:B------:R-:W-:Y:S02]  /*22080*/  MOV R86, 0x220a0 ;  /* 0x000220a000567802 */ /* 0x000fe40000000f00 */
[----:B-12--5:R-:W-:Y:S05]  /*22090*/  CALL.REL.NOINC `($_ZN7cutlass13device_kernelIN5flash19enable_sm80_to_sm89INS1_16FlashAttnBwdSm80INS1_25CollectiveMainloopBwdSm80ILi2ELi2EN4cute5tupleIJNS5_1CILi128EEES8_NS7_ILi64EEEEEENS_10bfloat16_tEfNS_4arch4Sm80ELb0ELb0ELb1ELb0ELb0ELb0ELb0ELb0ELi2ELi4ELi4ELi4ELb0EEENS1_21CollectiveEpilogueBwdISA_SB_SD_Li256ELb0ELb0ELi2EEENS1_19SingleTileSchedulerILb0ELb0ELb0ELi128EEEEEEEEEvNT_6ParamsE$_ZZN4cute7idx2crdINS_5tupleIJiiNS_1CILi0EEEEEENS1_IJNS1_IJNS2_ILi4EEENS2_ILi8EEEEEENS2_ILi2EEENS2_ILi1EEEEEEEEDaRKT_RKT0_ENKUlRKT_RKT0_E_clIiS7_EEDaSJ_SM_) ;  /* 0xfffece4000007944 */ /* 0x026fea0003c3ffff */
[----:B------:R-:W-:Y:S02]  /*220a0*/  MOV R2, 0x220c0 ;  /* 0x000220c000027802 */ /* 0x000fe40000000f00 */
[----:B-1----:R-:W-:Y:S05]  /*220b0*/  CALL.REL.NOINC `($_ZN7cutlass13device_kernelIN5flash19enable_sm80_to_sm89INS1_16FlashAttnBwdSm80INS1_25CollectiveMainloopBwdSm80ILi2ELi2EN4cute5tupleIJNS5_1CILi128EEES8_NS7_ILi64EEEEEENS_10bfloat16_tEfNS_4arch4Sm80ELb0ELb0ELb1ELb0ELb0ELb0ELb0ELb0ELi2ELi4ELi4ELi4ELb0EEENS1_21CollectiveEpilogueBwdISA_SB_SD_Li256ELb0ELb0ELi2EEENS1_19SingleTileSchedulerILb0ELb0ELb0ELi128EEEEEEEEEvNT_6ParamsE$_ZZN4cute7idx2crdINS_5tupleIJiiNS_1CILi0EEEEEENS1_IJNS1_IJNS2_ILi4EEENS2_ILi8EEEEEENS2_ILi2EEENS2_ILi1EEEEEEEEDaRKT_RKT0_ENKUlRKT_RKT0_E_clIiS8_EEDaSJ_SM_) ;  /* 0xfffed25000007944 */ /* 0x002fea0003c3ffff */
[----:B------:R1:W-:Y:S01]  /*220c0*/  STL [R1+0x7a0], R6 ;  /* 0x0007a00601007387 */ /* 0x0003e20000100800 */
[----:B------:R-:W-:Y:S02]  /*220d0*/  MOV R2, R68 ;  /* 0x0000004400027202 */ /* 0x000fe40000000f00 */
[----:B------:R-:W-:-:S02]  /*220e0*/  MOV R86, 0x22100 ;  /* 0x0002210000567802 */ /* 0x000fc40000000f00 */
        /* <DEDUP_REMOVED lines=12> */
[----:B------:R-:W-:-:S02]  /*221b0*/  SEL R10, R3, 0xffffffe0, !P1 ;  /* 0xffffffe0030a7807 */ /* 0x000fc40004800000 */
[----:B------:R-:W-:Y:S01]  /*221c0*/  SHF.R.S32.HI R9, RZ, 0x1f, R4 ;  /* 0x0000001fff097819 */ /* 0x000fe20000011404 */
[----:B------:R1:W-:Y:S01]  /*221d0*/  STL [R1+0x770], R8 ;  /* 0x0007700801007387 */ /* 0x0003e20000100800 */
[----:B------:R-:W-:Y:S02]  /*221e0*/  LOP3.LUT P1, RZ, R2, 0x40, RZ, 0xc0, !PT ;  /* 0x0000004002ff7812 */ /* 0x000fe4000782c0ff */
[----:B------:R-:W-:Y:S01]  /*221f0*/  LEA.HI R9, R9, R4, RZ, 0x2 ;  /* 0x0000000409097211 */ /* 0x000fe200078f10ff */
[----:B------:R1:W-:Y:S01]  /*22200*/  STL [R1+0x77c], R10 ;  /* 0x00077c0a01007387 */ /* 0x0003e20000100800 */
[----:B------:R-:W-:Y:S02]  /*22210*/  SEL R6, R6, 0xfffffff8, !P1 ;  /* 0xfffffff806067807 */ /* 0x000fe40004800000 */
[----:B------:R-:W-:-:S05]  /*22220*/  LOP3.LUT R9, R9, 0x7ffffffc, RZ, 0xc0, !PT ;  /* 0x7ffffffc09097812 */ /* 0x000fca00078ec0ff */
[----:B------:R-:W-:-:S04]  /*22230*/  IMAD.IADD R4, R4, 0x1, -R9 ;  /* 0x0000000104047824 */ /* 0x000fc800078e0a09 */
[----:B------:R-:W-:Y:S01]  /*22240*/  IMAD R11, R5, 0x100, R4 ;  /* 0x00000100050b7824 */ /* 0x000fe200078e0204 */
[----:B------:R-:W-:Y:S01]  /*22250*/  MOV R4, 0x222a0 ;  /* 0x000222a000047802 */ /* 0x000fe20000000f00 */
[----:B------:R-:W-:Y:S01]  /*22260*/  IMAD.MOV.U32 R5, RZ, RZ, R16 ;  /* 0x000000ffff057224 */ /* 0x000fe200078e0010 */
[----:B------:R-:W-:Y:S01]  /*22270*/  LOP3.LUT R16, R2, 0x1c0, RZ, 0xc0, !PT ;  /* 0x000001c002107812 */ /* 0x000fe200078ec0ff */
[----:B------:R-:W-:Y:S02]  /*22280*/  IMAD.MOV.U32 R2, RZ, RZ, R24 ;  /* 0x000000ffff027224 */ /* 0x000fe400078e0018 */
[----:B-1----:R-:W-:Y:S05]  /*22290*/  CALL.REL.NOINC `($_ZN7cutlass13device_kernelIN5flash19enable_sm80_to_sm89INS1_16FlashAttnBwdSm80INS1_25CollectiveMainloopBwdSm80ILi2ELi2EN4cute5tupleIJNS5_1CILi128EEES8_NS7_ILi64EEEEEENS_10bfloat16_tEfNS_4arch4Sm80ELb0ELb0ELb1ELb0ELb0ELb0ELb0ELb0ELi2ELi4ELi4ELi4ELb0EEENS1_21CollectiveEpilogueBwdISA_SB_SD_Li256ELb0ELb0ELi2EEENS1_19SingleTileSchedulerILb0ELb0ELb0ELi128EEEEEEEEEvNT_6ParamsE$_ZN4cute3eso3ESOILb0ELb0EJiiiEEC2ERKiS4_S4_) ;  /* 0xfffe482000007944 */ /* 0x002fea0003c3ffff */
[----:B------:R2:W5:Y:S04]  /*222a0*/  LDL R5, [R1+0x760] ;  /* 0x0007600001057983 */ /* 0x0005680000100800 */
[----:B-1----:R2:W5:Y:S01]  /*222b0*/  LDL.64 R2, [R1+0x758] ;  /* 0x0007580001027983 */ /* 0x0025620000100a00 */
[----:B------:R-:W-:Y:S02]  /*222c0*/  MOV R69, R25 ;  /* 0x0000001900457202 */ /* 0x000fe40000000f00 */
[----:B------:R-:W-:-:S02]  /*222d0*/  MOV R6, 0x222f0 ;  /* 0x000222f000067802 */ /* 0x000fc40000000f00 */
        /* <DEDUP_REMOVED lines=49> */
[----:B------:R-:W-:Y:S01]  /*225f0*/  IMAD.MOV.U32 R6, RZ, RZ, R53 ;  /* 0x000000ffff067224 */ /* 0x000fe200078e0035 */
[----:B------:R-:W-:Y:S01]  /*22600*/  MOV R14, R68 ;  /* 0x00000044000e7202 */ /* 0x000fe20000000f00 */
[----:B------:R-:W-:Y:S01]  /*22610*/  IMAD.MOV.U32 R15, RZ, RZ, R52 ;  /* 0x000000ffff0f7224 */ /* 0x000fe200078e0034 */
[----:B------:R1:W-:Y:S01]  /*22620*/  STL.U8 [R1+0x794], RZ ;  /* 0x000794ff01007387 */ /* 0x0003e20000100000 */
[----:B------:R-:W-:Y:S02]  /*22630*/  MOV R7, R56 ;  /* 0x0000003800077202 */ /* 0x000fe40000000f00 */
[----:B------:R-:W-:Y:S01]  /*22640*/  MOV R10, 0x22680 ;  /* 0x00022680000a7802 */ /* 0x000fe20000000f00 */
[----:B--2---:R1:W-:Y:S04]  /*22650*/  STL.64 [R1+0x7a0], R2 ;  /* 0x0007a00201007387 */ /* 0x0043e80000100a00 */
[----:B---3--:R1:W-:Y:S02]  /*22660*/  STL [R1+0x7a8], R4 ;  /* 0x0007a80401007387 */ /* 0x0083e40000100800 */
[----:B-1----:R-:W-:Y:S05]  /*22670*/  CALL.REL.NOINC `($_ZN7cutlass13device_kernelIN5flash19enable_sm80_to_sm89INS1_16FlashAttnBwdSm80INS1_25CollectiveMainloopBwdSm80ILi2ELi2EN4cute5tupleIJNS5_1CILi128EEES8_NS7_ILi64EEEEEENS_10bfloat16_tEfNS_4arch4Sm80ELb0ELb0ELb1ELb0ELb0ELb0ELb0ELb0ELi2ELi4ELi4ELi4ELb0EEENS1_21CollectiveEpilogueBwdISA_SB_SD_Li256ELb0ELb0ELi2EEENS1_19SingleTileSchedulerILb0ELb0ELb0ELi128EEEEEEEEEvNT_6ParamsE$_ZZN4cute6detail16composition_implINS_5tupleIJNS_1CILi8EEENS3_ILi2EEES5_S5_S4_S5_EEENS2_IJNS3_ILi1EEEiiiNS3_ILi72EEENS3_ILi512EEEEEENS2_IJNS2_IJS5_S5_EEES4_NS3_ILi4EEEEEENS2_IJNS2_IJS7_S4_EEENS3_ILi1024EEENS3_ILi16EEEEEEEEDaRKT_RKT0_RKT1_RKT2_ENKUlRKT_RKT0_E_clISB_SE_EEDaSW_SZ_) ;  /* 0xfffead2000007944 */ /* 0x002fea0003c3ffff */
[----:B------:R-:W-:Y:S01]  /*22680*/  IMAD.MOV.U32 R2, RZ, RZ, R53 ;  /* 0x000000ffff027224 */ /* 0x000fe200078e0035 */
[----:B------:R-:W-:Y:S01]  /*22690*/  MOV R15, R52 ;  /* 0x00000034000f7202 */ /* 0x000fe20000000f00 */
[----:B------:R-:W-:Y:S01]  /*226a0*/  IMAD.MOV.U32 R7, RZ, RZ, R56 ;  /* 0x000000ffff077224 */ /* 0x000fe200078e0038 */
[----:B------:R-:W-:-:S02]  /*226b0*/  MOV R14, 0x226d0 ;  /* 0x000226d0000e7802 */ /* 0x000fc40000000f00 */
        /* <DEDUP_REMOVED lines=10> */
[----:B------:R-:W-:Y:S01]  /*22760*/  LEA.HI R16, R16, R16, RZ, 0x1d ;  /* 0x0000001010107211 */ /* 0x000fe200078fe8ff */
[----:B------:R-:W-:Y:S01]  /*22770*/  IMAD.MOV.U32 R53, RZ, RZ, R12 ;  /* 0x000000ffff357224 */ /* 0x000fe200078e000c */
        /* <DEDUP_REMOVED lines=11> */
[----:B------:R-:W-:Y:S02]  /*22830*/  MOV R14, R12 ;  /* 0x0000000c000e7202 */ /* 0x000fe40000000f00 */
[----:B------:R-:W-:Y:S01]  /*22840*/  MOV R6, 0x22870 ;  /* 0x0002287000067802 */ /* 0x000fe20000000f00 */
        /* <DEDUP_REMOVED lines=9> */
[----:B------:R-:W-:-:S03]  /*228e0*/  MOV R4, 0x22900 ;  /* 0x0002290000047802 */ /* 0x000fc60000000f00 */
        /* <DEDUP_REMOVED lines=17> */
[----:B------:R2:W5:Y:S01]  /*22a00*/  LDL.64 R10, [R26+0x90] ;  /* 0x000090001a0a7983 */ /* 0x0005620000100a00 */
[----:B------:R-:W-:Y:S01]  /*22a10*/  IADD3 R60, P1, R50, 0x1f0, RZ ;  /* 0x000001f0323c7810 */ /* 0x000fe20007f3e0ff */
[----:B------:R-:W-:Y:S01]  /*22a20*/  IMAD.MOV.U32 R15, RZ, RZ, R25 ;  /* 0x000000ffff0f7224 */ /* 0x000fe200078e0019 */
[----:B-1----:R-:W-:-:S02]  /*22a30*/  MOV R3, R55 ;  /* 0x0000003700037202 */ /* 0x002fc40000000f00 */
[----:B------:R-:W-:Y:S01]  /*22a40*/  MOV R4, 0x22a70 ;  /* 0x00022a7000047802 */ /* 0x000fe20000000f00 */
[----:B------:R-:W-:-:S03]  /*22a50*/  IMAD.X R61, RZ, RZ, R45, P1 ;  /* 0x000000ffff3d7224 */ /* 0x000fc600008e062d */
        /* <DEDUP_REMOVED lines=8> */
[----:B------:R-:W-:-:S03]  /*22ae0*/  MOV R4, 0x22b00 ;  /* 0x00022b0000047802 */ /* 0x000fc60000000f00 */
[----:B-12---:R-:W-:Y:S05]  /*22af0*/  CALL.REL.NOINC `($_ZN7cutlass13device_kernelIN5flash19enable_sm80_to_sm89INS1_16FlashAttnBwdSm80INS1_25CollectiveMainloopBwdSm80ILi2ELi2EN4cute5tupleIJNS5_1CILi128EEES8_NS7_ILi64EEEEEENS_10bfloat16_tEfNS_4arch4Sm80ELb0ELb0ELb1ELb0ELb0ELb0ELb0ELb0ELi2ELi4ELi4ELi4ELb0EEENS1_21CollectiveEpilogueBwdISA_SB_SD_Li256ELb0ELb0ELi2EEENS1_19SingleTileSchedulerILb0ELb0ELb0ELi128EEEEEEEEEvNT_6ParamsE$_ZZN4cute12filter_tupleINS_5tupleIJNS_10UnderscoreES2_S2_iEEENS1_IJNS1_IJNS_1CILi1EEENS4_ILi0EEEEEENS4_ILi4096EEENS1_IJiiEEENS1_IJS6_NS4_ILi8192EEEEEEEEEZNS_5sliceIS3_SC_EEDaRKT_RKT0_EUlRKT_RKT0_E_EEDaSG_SJ_OT1_ENKUlDpSM_E_clIJNS1_IJS7_EEENS1_IJS8_EEENS1_IJS9_EEENS1_IJEEEEEEDaST_) ;  /* 0xfffe888000007944 */ /* 0x006fea0003c3ffff */
[----:B-----5:R-:W-:Y:S02]  /*22b00*/  MOV R8, R3 ;  /* 0x0000000300087202 */ /* 0x020fe40000000f00 */
[----:B------:R-:W-:-:S02]  /*22b10*/  MOV R4, 0x22b30 ;  /* 0x00022b3000047802 */ /* 0x000fc40000000f00 */
[----:B-1----:R-:W-:Y:S05]  /*22b20*/  CALL.REL.NOINC `($_ZN7cutlass13device_kernelIN5flash19enable_sm80_to_sm89INS1_16FlashAttnBwdSm80INS1_25CollectiveMainloopBwdSm80ILi2ELi2EN4cute5tupleIJNS5_1CILi128EEES8_NS7_ILi64EEEEEENS_10bfloat16_tEfNS_4arch4Sm80ELb0ELb0ELb1ELb0ELb0ELb0ELb0ELb0ELi2ELi4ELi4ELi4ELb0EEENS1_21CollectiveEpilogueBwdISA_SB_SD_Li256ELb0ELb0ELi2EEENS1_19SingleTileSchedulerILb0ELb0ELb0ELi128EEEEEEEEEvNT_6ParamsE$_ZN4cute5tupleIJNS0_IJNS0_IJNS_1CILi8EEENS1_ILi1EEEEEENS1_ILi2EEENS0_IJS5_S5_EEEEEENS0_IJNS0_IJS3_NS1_ILi0EEEEEENS1_ILi4096EEENS0_IJiiEEEEEEEEC2ERKS7_RKSC_) ;  /* 0xfffe7bf000007944 */ /* 0x002fea0003c3ffff */
[----:B-1----:R1:W5:Y:S01]  /*22b30*/  LDL.64 R2, [R1+0x758] ;  /* 0x0007580001027983 */ /* 0x0023620000100a00 */
[----:B------:R-:W-:-:S02]  /*22b40*/  SHF.L.U32 R4, R7, 0xd, RZ ;  /* 0x0000000d07047819 */ /* 0x000fc400000006ff */
        /* <DEDUP_REMOVED lines=17> */
[----:B------:R2:W5:Y:S04]  /*22c60*/  LDL.64 R72, [R26+0x98] ;  /* 0x000098001a487983 */ /* 0x0005680000100a00 */
[----:B------:R2:W-:Y:S04]  /*22c70*/  STL.64 [R1+0x7a0], R78 ;  /* 0x0007a04e01007387 */ /* 0x0005e80000100a00 */
[----:B------:R2:W-:Y:S04]  /*22c80*/  STL.64 [R1+0x7a8], R76 ;  /* 0x0007a84c01007387 */ /* 0x0005e80000100a00 */
[----:B------:R2:W-:Y:S04]  /*22c90*/  STL.64 [R1+0x7b0], R70 ;  /* 0x0007b04601007387 */ /* 0x0005e80000100a00 */
[----:B------:R2:W-:Y:S01]  /*22ca0*/  STL.64 [R1+0x7b8], R64 ;  /* 0x0007b84001007387 */ /* 0x0005e20000100a00 */
        /* <DEDUP_REMOVED lines=470> */
[----:B------:R1:W-:Y:S02]  /*24a10*/  ST.E [R10.64+0xc], R7 ;  /* 0x00000c070a007985 */ /* 0x0003e4000c101904 */
.L_x_954:
[----:B------:R-:W-:-:S13]  /*24a20*/  ISETP.NE.AND P1, PT, R57, 0x3, PT ;  /* 0x000000033900780c */ /* 0x000fda0003f25270 */
[----:B-1----:R-:W-:Y:S05]  /*24a30*/  @!P1 BRA `(.L_x_951) ;  /* 0x0000206000009947 */ /* 0x002fea0003800000 */
[----:B------:R-:W-:Y:S01]  /*24a40*/  IADD3 R12, R57, 0x1, RZ ;  /* 0x00000001390c7810 */ /* 0x000fe20007ffe0ff */
[----:B------:R-:W-:Y:S01]  /*24a50*/  IMAD.MOV.U32 R15, RZ, RZ, R25 ;  /* 0x000000ffff0f7224 */ /* 0x000fe200078e0019 */
[----:B------:R-:W-:-:S03]  /*24a60*/  MOV R8, 0x24a90 ;  /* 0x00024a9000087802 */ /* 0x000fc60000000f00 */
[----:B------:R-:W-:Y:S02]  /*24a70*/  IMAD.MOV.U32 R3, RZ, RZ, R12 ;  /* 0x000000ffff037224 */ /* 0x000fe400078e000c */
        /* <DEDUP_REMOVED lines=22> */
[----:B------:R-:W-:Y:S02]  /*24be0*/  MOV R3, R12 ;  /* 0x0000000c00037202 */ /* 0x000fe40000000f00 */
        /* <DEDUP_REMOVED lines=169> */
[----:B------:R-:W-:Y:S02]  /*25680*/  MOV R3, R12 ;  /* 0x0000000c00037202 */ /* 0x000fe40000000f00 */
        /* <DEDUP_REMOVED lines=30> */
[----:B------:R-:W-:-:S02]  /*25870*/  MOV R15, R25 ;  /* 0x00000019000f7202 */ /* 0x000fc40000000f00 */
        /* <DEDUP_REMOVED lines=281> */
[----:B------:R-:W-:Y:S01]  /*26a10*/  ISETP.NE.AND P1, PT, R57, RZ, PT ;  /* 0x000000ff3900720c */ /* 0x000fe20003f25270 */
[----:B------:R-:W-:Y:S02]  /*26a20*/  ULDC.64 UR4, c[0x0][0x118] ;  /* 0x0000460000047ab9 */ /* 0x000fe40000000a00 */
[----:B-1----:R1:W-:Y:S04]  /*26a30*/  ST.E [R10.64], R4 ;  /* 0x000000040a007985 */ /* 0x0023e8000c101904 */
[----:B------:R1:W-:Y:S04]  /*26a40*/  ST.E [R10.64+0x4], R5 ;  /* 0x000004050a007985 */ /* 0x0003e8000c101904 */
[----:B------:R1:W-:Y:S04]  /*26a50*/  ST.E [R10.64+0x8], R6 ;  /* 0x000008060a007985 */ /* 0x0003e8000c101904 */
[----:B------:R1:W-:Y:S01]  /*26a60*/  ST.E [R10.64+0xc], R7 ;  /* 0x00000c070a007985 */ /* 0x0003e2000c101904 */
[----:B------:R-:W-:Y:S05]  /*26a70*/  @P1 BRA `(.L_x_951) ;  /* 0x0000002000001947 */ /* 0x000fea0003800000 */
[----:B------:R-:W-:Y:S02]  /*26a80*/  MOV R14, 0x26aa0 ;  /* 0x00026aa0000e7802 */ /* 0x000fe40000000f00 */
[----:B-1----:R-:W-:Y:S05]  /*26a90*/  CALL.REL.NOINC `($_ZN7cutlass13device_kernelIN5flash19enable_sm80_to_sm89INS1_16FlashAttnBwdSm80INS1_25CollectiveMainloopBwdSm80ILi2ELi2EN4cute5tupleIJNS5_1CILi128EEES8_NS7_ILi64EEEEEENS_10bfloat16_tEfNS_4arch4Sm80ELb0ELb0ELb1ELb0ELb0ELb0ELb0ELb0ELi2ELi4ELi4ELi4ELb0EEENS1_21CollectiveEpilogueBwdISA_SB_SD_Li256ELb0ELb0ELi2EEENS1_19SingleTileSchedulerILb0ELb0ELb0ELi128EEEEEEEEEvNT_6ParamsE$_ZZN5flash25CollectiveMainloopBwdSm80ILi2ELi2EN4cute5tupleIJNS1_1CILi128EEES4_NS3_ILi64EEEEEEN7cutlass10bfloat16_tEfNS7_4arch4Sm80ELb0ELb0ELb1ELb0ELb0ELb0ELb0ELb0ELi2ELi4ELi4ELi4ELb0EE3mmaINS_16FlashAttnBwdSm80ISB_NS_21CollectiveEpilogueBwdIS6_S8_SA_Li256ELb0ELb0ELi2EEENS_19SingleTileSchedulerILb0ELb0ELb0ELi128EEEE13SharedStorageENS1_6TensorINS1_11ArrayEngineIfLm32EEENS1_6LayoutINS2_IJNS2_IJNS3_ILi2EEESO_EEESO_NS3_ILi4EEEEEENS2_IJNS2_IJNS3_ILi1EEESO_EEESQ_NS3_ILi8EEEEEEEEEEEEbRKNSB_6ParamsERT0_S12_iNS2_IJiiiEEERT_ENKUlvE_clEv) ;  /* 0x000379c000007944 */ /* 0x002fea0003c00000 */
.L_x_951:
[----:B------:R-:W-:Y:S01]  /*26aa0*/  IMAD.MOV.U32 R15, RZ, RZ, R25 ;  /* 0x000000ffff0f7224 */ /* 0x000fe200078e0019 */
[----:B------:R-:W-:Y:S01]  /*26ab0*/  MOV R3, R57 ;  /* 0x0000003900037202 */ /* 0x000fe20000000f00 */
[----:B------:R-:W-:Y:S01]  /*26ac0*/  IMAD.MOV.U32 R69, RZ, RZ, RZ ;  /* 0x000000ffff457224 */ /* 0x000fe200078e00ff */
[----:B------:R-:W-:-:S02]  /*26ad0*/  MOV R8, 0x26af0 ;  /* 0x00026af000087802 */ /* 0x000fc40000000f00 */
        /* <DEDUP_REMOVED lines=19> */
[----:B------:R-:W-:Y:S02]  /*26c10*/  MOV R3, R57 ;  /* 0x0000003900037202 */ /* 0x000fe40000000f00 */
        /* <DEDUP_REMOVED lines=18> */
.L_x_952:
[----:B------:R-:W-:Y:S01]  /*26d40*/  IMAD.MOV.U32 R89, RZ, RZ, R25 ;  /* 0x000000ffff597224 */ /* 0x000fe200078e0019 */
[----:B------:R-:W-:Y:S01]  /*26d50*/  LOP3.LUT R90, R69, 0x1, RZ, 0xc0, !PT ;  /* 0x00000001455a7812 */ /* 0x000fe200078ec0ff */
[----:B-1----:R-:W-:Y:S01]  /*26d60*/  IMAD.MOV.U32 R77, RZ, RZ, R24 ;  /* 0x000000ffff4d7224 */ /* 0x002fe200078e0018 */
[----:B------:R-:W-:Y:S02]  /*26d70*/  MOV R88, 0x26d90 ;  /* 0x00026d9000587802 */ /* 0x000fe40000000f00 */
        /* <DEDUP_REMOVED lines=210> */
[----:B------:R-:W-:-:S04]  /*27aa0*/  IADD3 R57, R57, 0x1, RZ ;  /* 0x0000000139397810 */ /* 0x000fc80007ffe0ff */
[----:B------:R-:W-:-:S13]  /*27ab0*/  ISETP.GE.U32.AND P1, PT, R57, 0x4, PT ;  /* 0x000000043900780c */ /* 0x000fda0003f26070 */
[----:B------:R-:W-:Y:S01]  /*27ac0*/  @P1 CALL.REL.NOINC `(.L_x_953) ;  /* 0x0000001000001944 */ /* 0x000fe20003c00000 */
[----:B------:R-:W-:Y:S05]  /*27ad0*/  BRA `(.L_x_954) ;  /* 0xffffcf4000007947 */ /* 0x000fea000383ffff */
.L_x_953:
[----:B------:R-:W2:Y:S01]  /*27ae0*/  LDL.64 R2, [R26+0xa0] ;  /* 0x0000a0001a027983 */ /* 0x000ea20000100a00 */
[----:B------:R-:W-:Y:S01]  /*27af0*/  ULDC.64 UR4, c[0x0][0x118] ;  /* 0x0000460000047ab9 */ /* 0x000fe20000000a00 */
[----:B-1----:R-:W-:Y:S02]  /*27b00*/  MOV R6, R25 ;  /* 0x0000001900067202 */ /* 0x002fe40000000f00 */
[----:B------:R-:W-:Y:S01]  /*27b10*/  MOV R8, 0x27b40 ;  /* 0x00027b4000087802 */ /* 0x000fe20000000f00 */
[----:B--2---:R-:W5:Y:S04]  /*27b20*/  LD.E.64 R2, [R2.64] ;  /* 0x0000000402027980 */ /* 0x004f68000c101b00 */
[----:B-----5:R-:W-:Y:S05]  /*27b30*/  CALL.REL.NOINC `($_ZN7cutlass13device_kernelIN5flash19enable_sm80_to_sm89INS1_16FlashAttnBwdSm80INS1_25CollectiveMainloopBwdSm80ILi2ELi2EN4cute5tupleIJNS5_1CILi128EEES8_NS7_ILi64EEEEEENS_10bfloat16_tEfNS_4arch4Sm80ELb0ELb0ELb1ELb0ELb0ELb0ELb0ELb0ELi2ELi4ELi4ELi4ELb0EEENS1_21CollectiveEpilogueBwdISA_SB_SD_Li256ELb0ELb0ELi2EEENS1_19SingleTileSchedulerILb0ELb0ELb0ELi128EEEEEEEEEvNT_6ParamsE$_ZN4cute8smem_ptrIPfECI1NS_12iter_adaptorIS1_S2_EEES1_) ;  /* 0xfffe340000007944 */ /* 0x020fea0003c3ffff */
[----:B-1----:R1:W5:Y:S01]  /*27b40*/  LDL.64 R2, [R1+0x758] ;  /* 0x0007580001027983 */ /* 0x0023620000100a00 */
[----:B------:R-:W-:-:S03]  /*27b50*/  MOV R8, 0x27b70 ;  /* 0x00027b7000087802 */ /* 0x000fc60000000f00 */
[----:B-1---5:R-:W-:Y:S05]  /*27b60*/  CALL.REL.NOINC `($_ZN7cutlass13device_kernelIN5flash19enable_sm80_to_sm89INS1_16FlashAttnBwdSm80INS1_25CollectiveMainloopBwdSm80ILi2ELi2EN4cute5tupleIJNS5_1CILi128EEES8_NS7_ILi64EEEEEENS_10bfloat16_tEfNS_4arch4Sm80ELb0ELb0ELb1ELb0ELb0ELb0ELb0ELb0ELi2ELi4ELi4ELi4ELb0EEENS1_21CollectiveEpilogueBwdISA_SB_SD_Li256ELb0ELb0ELi2EEENS1_19SingleTileSchedulerILb0ELb0ELb0ELi128EEEEEEEEEvNT_6ParamsE$_ZN4cute3eso3ESOILb1ELb0EJNS_6LayoutINS_5tupleIJNS3_IJNS_1CILi2EEES5_EEEEEENS3_IJNS3_IJNS4_ILi8EEENS4_ILi64EEEEEEEEEEENS_10ViewEngineINS_8smem_ptrIPfEEEEEEC2ERKSC_RKSH_) ;  /* 0xfffe17f000007944 */ /* 0x022fea0003c3ffff */
[----:B------:R2:W-:Y:S04]  /*27b70*/  STL.128 [R1+0xa50], RZ ;  /* 0x000a50ff01007387 */ /* 0x0005e80000100c00 */
[----:B------:R2:W5:Y:S01]  /*27b80*/  LDL.64 R12, [R26+0xa0] ;  /* 0x0000a0001a0c7983 */ /* 0x0005620000100a00 */
[----:B------:R-:W-:Y:S01]  /*27b90*/  IADD3 R7, P1, R50, 0x300, RZ ;  /* 0x0000030032077810 */ /* 0x000fe20007f3e0ff */
[----:B-1----:R-:W-:Y:S01]  /*27ba0*/  IMAD.MOV.U32 R2, RZ, RZ, R25 ;  /* 0x000000ffff027224 */ /* 0x002fe200078e0019 */
[----:B------:R-:W-:-:S02]  /*27bb0*/  MOV R3, R55 ;  /* 0x0000003700037202 */ /* 0x000fc40000000f00 */
[----:B------:R-:W-:Y:S01]  /*27bc0*/  MOV R10, 0x27bf0 ;  /* 0x00027bf0000a7802 */ /* 0x000fe20000000f00 */
[----:B------:R-:W-:-:S03]  /*27bd0*/  IMAD.X R4, RZ, RZ, R45, P1 ;  /* 0x000000ffff047224 */ /* 0x000fc600008e062d */
        /* <DEDUP_REMOVED lines=16> */
[----:B------:R-:W-:Y:S01]  /*27ce0*/  IMAD.MOV.U32 R5, RZ, RZ, R4 ;  /* 0x000000ffff057224 */ /* 0x000fe200078e0004 */
        /* <DEDUP_REMOVED lines=8> */
[----:B------:R-:W-:-:S02]  /*27d70*/  MOV R6, R25 ;  /* 0x0000001900067202 */ /* 0x000fc40000000f00 */
[----:B------:R-:W-:Y:S02]  /*27d80*/  MOV R8, 0x27da0 ;  /* 0x00027da000087802 */ /* 0x000fe40000000f00 */
        /* <DEDUP_REMOVED lines=12> */
[----:B--2---:R1:W-:Y:S04]  /*27e50*/  ST.E [R8.64+0x4], R3 ;  /* 0x0000040308007985 */ /* 0x0043e8000c101904 */
[----:B------:R-:W2:Y:S04]  /*27e60*/  LD.E R2, [R12.64+0x100] ;  /* 0x000100040c027980 */ /* 0x000ea8000c101900 */
[----:B--2---:R1:W-:Y:S04]  /*27e70*/  ST.E [R8.64+0x8], R2 ;  /* 0x0000080208007985 */ /* 0x0043e8000c101904 */
[----:B------:R-:W2:Y:S01]  /*27e80*/  LD.E R5, [R12.64+0x120] ;  /* 0x000120040c057980 */ /* 0x000ea2000c101900 */
[----:B------:R-:W-:Y:S01]  /*27e90*/  IMAD.MOV.U32 R15, RZ, RZ, R25 ;  /* 0x000000ffff0f7224 */ /* 0x000fe200078e0019 */
[----:B------:R-:W-:Y:S01]  /*27ea0*/  MOV R64, R58 ;  /* 0x0000003a00407202 */ /* 0x000fe20000000f00 */
[----:B------:R-:W-:Y:S01]  /*27eb0*/  IMAD.MOV.U32 R65, RZ, RZ, R59 ;  /* 0x000000ffff417224 */ /* 0x000fe200078e003b */
[----:B------:R-:W-:Y:S01]  /*27ec0*/  MOV R10, 0x27ef0 ;  /* 0x00027ef0000a7802 */ /* 0x000fe20000000f00 */
[----:B--2---:R1:W-:Y:S04]  /*27ed0*/  ST.E [R8.64+0xc], R5 ;  /* 0x00000c0508007985 */ /* 0x0043e8000c101904 */
[----:B-1----:R-:W-:Y:S05]  /*27ee0*/  CALL.REL.NOINC `($_ZN7cutlass13device_kernelIN5flash19enable_sm80_to_sm89INS1_16FlashAttnBwdSm80INS1_25CollectiveMainloopBwdSm80ILi2ELi2EN4cute5tupleIJNS5_1CILi128EEES8_NS7_ILi64EEEEEENS_10bfloat16_tEfNS_4arch4Sm80ELb0ELb0ELb1ELb0ELb0ELb0ELb0ELb0ELi2ELi4ELi4ELi4ELb0EEENS1_21CollectiveEpilogueBwdISA_SB_SD_Li256ELb0ELb0ELi2EEENS1_19SingleTileSchedulerILb0ELb0ELb0ELi128EEEEEEEEEvNT_6ParamsE$_ZN4cute3eso3ESOILb1ELb0EJNS_6LayoutINS_5tupleIJNS3_IJNS_1CILi2EEES5_EEENS3_IJS5_NS4_ILi8EEEEEEEEENS3_IJNS3_IJS5_NS4_ILi4EEEEEENS3_IJNS4_ILi1EEES7_EEEEEEEENS_10ViewEngineIPfEEEEC2ERKSF_RKSI_) ;  /* 0xfffe15c000007944 */ /* 0x002fea0003c3ffff */
[----:B------:R2:W5:Y:S01]  /*27ef0*/  LDL.64 R12, [R1+0x758] ;  /* 0x00075800010c7983 */ /* 0x0005620000100a00 */
[----:B------:R-:W-:-:S03]  /*27f00*/  MOV R10, RZ ;  /* 0x000000ff000a7202 */ /* 0x000fc60000000f00 */
.L_x_956:
[----:B-1----:R-:W-:-:S04]  /*27f10*/  MOV R2, 0x27f30 ;  /* 0x00027f3000027802 */ /* 0x002fc80000000f00 */
[----:B-12--5:R-:W-:Y:S05]  /*27f20*/  CALL.REL.NOINC `($_ZN7cutlass13device_kernelIN5flash19enable_sm80_to_sm89INS1_16FlashAttnBwdSm80INS1_25CollectiveMainloopBwdSm80ILi2ELi2EN4cute5tupleIJNS5_1CILi128EEES8_NS7_ILi64EEEEEENS_10bfloat16_tEfNS_4arch4Sm80ELb0ELb0ELb1ELb0ELb0ELb0ELb0ELb0ELi2ELi4ELi4ELi4ELb0EEENS1_21CollectiveEpilogueBwdISA_SB_SD_Li256ELb0ELb0ELi2EEENS1_19SingleTileSchedulerILb0ELb0ELb0ELi128EEEEEEEEEvNT_6ParamsE$_ZZZN5flash25CollectiveMainloopBwdSm80ILi2ELi2EN4cute5tupleIJNS1_1CILi128EEES4_NS3_ILi64EEEEEEN7cutlass10bfloat16_tEfNS7_4arch4Sm80ELb0ELb0ELb1ELb0ELb0ELb0ELb0ELb0ELi2ELi4ELi4ELi4ELb0EE3mmaINS_16FlashAttnBwdSm80ISB_NS_21CollectiveEpilogueBwdIS6_S8_SA_Li256ELb0ELb0ELi2EEENS_19SingleTileSchedulerILb0ELb0ELb0ELi128EEEE13SharedStorageENS1_6TensorINS1_11ArrayEngineIfLm32EEENS1_6LayoutINS2_IJNS2_IJNS3_ILi2EEESO_EEESO_NS3_ILi4EEEEEENS2_IJNS2_IJNS3_ILi1EEESO_EEESQ_NS3_ILi8EEEEEEEEEEEEbRKNSB_6ParamsERT0_S12_iNS2_IJiiiEEERT_ENKUliT_E_clIZSC_ISJ_SX_EbS10_S12_S12_iS13_S15_EUlRS16_iE_EEDaiS16_ENKUlvE1_clEv) ;  /* 0x0003ce9000007944 */ /* 0x026fea0003c00000 */
[----:B------:R1:W-:Y:S01]  /*27f30*/  STL [R1+0x770], RZ ;  /* 0x000770ff01007387 */ /* 0x0003e20000100800 */
[----:B------:R-:W-:-:S03]  /*27f40*/  MOV R5, RZ ;  /* 0x000000ff00057202 */ /* 0x000fc60000000f00 */
.L_x_955:
[----:B------:R-:W-:Y:S01]  /*27f50*/  IMAD.MOV.U32 R3, RZ, RZ, R25 ;  /* 0x000000ffff037224 */ /* 0x000fe200078e0019 */
[----:B-1----:R-:W-:-:S02]  /*27f60*/  MOV R2, R24 ;  /* 0x0000001800027202 */ /* 0x002fc40000000f00 */
[----:B------:R-:W-:Y:S02]  /*27f70*/  MOV R8, 0x27f90 ;  /* 0x00027f9000087802 */ /* 0x000fe40000000f00 */
[----:B-1---5:R-:W-:Y:S05]  /*27f80*/  CALL.REL.NOINC `($_ZN7cutlass13device_kernelIN5flash19enable_sm80_to_sm89INS1_16FlashAttnBwdSm80INS1_25CollectiveMainloopBwdSm80ILi2ELi2EN4cute5tupleIJNS5_1CILi128EEES8_NS7_ILi64EEEEEENS_10bfloat16_tEfNS_4arch4Sm80ELb0ELb0ELb1ELb0ELb0ELb0ELb0ELb0ELi2ELi4ELi4ELi4ELb0EEENS1_21CollectiveEpilogueBwdISA_SB_SD_Li256ELb0ELb0ELi2EEENS1_19SingleTileSchedulerILb0ELb0ELb0ELi128EEEEEEEEEvNT_6ParamsE$_ZN4cute3eso3ESOILb0ELb0EJiiEEC2ERKiS4_) ;  /* 0xfffde86000007944 */ /* 0x022fea0003c3ffff */
[----:B-1----:R-:W2:Y:S01]  /*27f90*/  LDL.64 R2, [R1+0x758] ;  /* 0x0007580001027983 */ /* 0x002ea20000100a00 */
[----:B------:R-:W-:Y:S01]  /*27fa0*/  ULDC.64 UR4, c[0x0][0x118] ;  /* 0x0000460000047ab9 */ /* 0x000fe20000000a00 */
        /* <DEDUP_REMOVED lines=11> */
[----:B------:R-:W-:-:S04]  /*28060*/  IMAD.IADD R3, R6, 0x1, R3 ;  /* 0x0000000106037824 */ /* 0x000fc800078e0203 */
[----:B------:R-:W-:-:S05]  /*28070*/  IMAD.WIDE R14, R3, 0x4, R66 ;  /* 0x00000004030e7825 */ /* 0x000fca00078e0242 */
[----:B------:R1:W5:Y:S01]  /*28080*/  LD.E R6, [R14.64] ;  /* 0x000000040e067980 */ /* 0x000362000c101900 */
[----:B------:R-:W-:Y:S01]  /*28090*/  IMAD.MOV.U32 R3, RZ, RZ, R25 ;  /* 0x000000ffff037224 */ /* 0x000fe200078e0019 */
[----:B------:R-:W-:Y:S01]  /*280a0*/  MOV R8, 0x280d0 ;  /* 0x000280d000087802 */ /* 0x000fe20000000f00 */
[----:B------:R-:W-:Y:S02]  /*280b0*/  IMAD.MOV.U32 R2, RZ, RZ, R24 ;  /* 0x000000ffff027224 */ /* 0x000fe400078e0018 */
        /* <DEDUP_REMOVED lines=10> */
[----:B------:R-:W-:Y:S01]  /*28160*/  IMAD.SHL.U32 R8, R8, 0x4, RZ ;  /* 0x0000000408087824 */ /* 0x000fe200078e00ff */
[----:B------:R-:W-:-:S04]  /*28170*/  LEA R9, R14, R9, 0x1 ;  /* 0x000000090e097211 */ /* 0x000fc800078e08ff */
[----:B------:R-:W-:Y:S02]  /*28180*/  LOP3.LUT R8, R8, 0xfffffff8, RZ, 0xc0, !PT ;  /* 0xfffffff808087812 */ /* 0x000fe400078ec0ff */
[----:B------:R-:W-:-:S05]  /*28190*/  IADD3 R9, R9, R3, -R2 ;  /* 0x0000000309097210 */ /* 0x000fca0007ffe802 */
[----:B------:R-:W-:-:S04]  /*281a0*/  IMAD.IADD R9, R8, 0x1, R9 ;  /* 0x0000000108097824 */ /* 0x000fc800078e0209 */
[----:B------:R-:W-:-:S05]  /*281b0*/  IMAD.WIDE R14, R9, 0x4, R12 ;  /* 0x00000004090e7825 */ /* 0x000fca00078e020c */
[----:B------:R-:W2:Y:S01]  /*281c0*/  LD.E R9, [R14.64] ;  /* 0x000000040e097980 */ /* 0x000ea2000c101900 */
[----:B------:R-:W-:Y:S01]  /*281d0*/  IMAD.MOV.U32 R3, RZ, RZ, R25 ;  /* 0x000000ffff037224 */ /* 0x000fe200078e0019 */
[----:B------:R-:W-:Y:S02]  /*281e0*/  MOV R2, R24 ;  /* 0x0000001800027202 */ /* 0x000fe40000000f00 */
[----:B------:R-:W-:Y:S01]  /*281f0*/  MOV R8, 0x28230 ;  /* 0x0002823000087802 */ /* 0x000fe20000000f00 */
[----:B--2---:R-:W-:-:S04]  /*28200*/  FADD.FTZ R9, -R4, R9 ;  /* 0x0000000904097221 */ /* 0x004fc80000010100 */
[----:B------:R-:W-:Y:S02]  /*28210*/  FMUL.FTZ R6, R6, R9 ;  /* 0x0000000906067220 */ /* 0x000fe40000410000 */
[----:B------:R-:W-:Y:S05]  /*28220*/  CALL.REL.NOINC `($_ZN7cutlass13device_kernelIN5flash19enable_sm80_to_sm89INS1_16FlashAttnBwdSm80INS1_25CollectiveMainloopBwdSm80ILi2ELi2EN4cute5tupleIJNS5_1CILi128EEES8_NS7_ILi64EEEEEENS_10bfloat16_tEfNS_4arch4Sm80ELb0ELb0ELb1ELb0ELb0ELb0ELb0ELb0ELi2ELi4ELi4ELi4ELb0EEENS1_21CollectiveEpilogueBwdISA_SB_SD_Li256ELb0ELb0ELi2EEENS1_19SingleTileSchedulerILb0ELb0ELb0ELi128EEEEEEEEEvNT_6ParamsE$_ZN4cute3eso3ESOILb0ELb0EJiiEEC2ERKiS4_) ;  /* 0xfffde5c000007944 */ /* 0x000fea0003c3ffff */
        /* <DEDUP_REMOVED lines=13> */
[----:B------:R-:W-:Y:S02]  /*28300*/  IMAD.MOV.U32 R3, RZ, RZ, R25 ;  /* 0x000000ffff037224 */ /* 0x000fe400078e0019 */
[----:B------:R-:W-:Y:S02]  /*28310*/  IMAD.MOV.U32 R2, RZ, RZ, R24 ;  /* 0x000000ffff027224 */ /* 0x000fe400078e0018 */
[----:B------:R-:W-:Y:S01]  /*28320*/  IMAD.IADD R9, R8, 0x1, R9 ;  /* 0x0000000108097824 */ /* 0x000fe200078e0209 */
[----:B------:R-:W-:-:S03]  /*28330*/  MOV R8, 0x28370 ;  /* 0x0002837000087802 */ /* 0x000fc60000000f00 */
[----:B------:R-:W-:-:S05]  /*28340*/  IMAD.WIDE R14, R9, 0x4, R12 ;  /* 0x00000004090e7825 */ /* 0x000fca00078e020c */
[----:B------:R1:W-:Y:S02]  /*28350*/  ST.E [R14.64], R6 ;  /* 0x000000060e007985 */ /* 0x0003e4000c101904 */
[----:B-1----:R-:W-:Y:S05]  /*28360*/  CALL.REL.NOINC `($_ZN7cutlass13device_kernelIN5flash19enable_sm80_to_sm89INS1_16FlashAttnBwdSm80INS1_25CollectiveMainloopBwdSm80ILi2ELi2EN4cute5tupleIJNS5_1CILi128EEES8_NS7_ILi64EEEEEENS_10bfloat16_tEfNS_4arch4Sm80ELb0ELb0ELb1ELb0ELb0ELb0ELb0ELb0ELi2ELi4ELi4ELi4ELb0EEENS1_21CollectiveEpilogueBwdISA_SB_SD_Li256ELb0ELb0ELi2EEENS1_19SingleTileSchedulerILb0ELb0ELb0ELi128EEEEEEEEEvNT_6ParamsE$_ZN4cute3eso3ESOILb0ELb0EJiiEEC2ERKiS4_) ;  /* 0xfffde48000007944 */ /* 0x002fea0003c3ffff */
[----:B-1----:R-:W2:Y:S02]  /*28370*/  LDL.64 R2, [R1+0x758] ;  /* 0x0007580001027983 */ /* 0x002ea40000100a00 */
[----:B--2---:R-:W-:-:S05]  /*28380*/  LEA.HI R6, R3, R3, RZ, 0x1 ;  /* 0x0000000303067211 */ /* 0x004fca00078f08ff */
[C---:B------:R-:W-:Y:S01]  /*28390*/  IMAD.SHL.U32 R9, R6.reuse, 0x4, RZ ;  /* 0x0000000406097824 */ /* 0x040fe200078e00ff */
[----:B------:R-:W-:-:S04]  /*283a0*/  LOP3.LUT R6, R6, 0x3ffffffe, RZ, 0xc0, !PT ;  /* 0x3ffffffe06067812 */ /* 0x000fc800078ec0ff */
[----:B------:R-:W-:Y:S01]  /*283b0*/  LOP3.LUT R9, R9, 0xfffffff8, RZ, 0xc0, !PT ;  /* 0xfffffff809097812 */ /* 0x000fe200078ec0ff */
[----:B------:R-:W-:-:S03]  /*283c0*/  IMAD.IADD R6, R3, 0x1, -R6 ;  /* 0x0000000103067824 */ /* 0x000fc600078e0a06 */
[----:B------:R-:W-:-:S05]  /*283d0*/  IADD3 R9, R9, R2, RZ ;  /* 0x0000000209097210 */ /* 0x000fca0007ffe0ff */
[----:B------:R-:W-:-:S04]  /*283e0*/  IMAD R6, R6, 0x4, R9 ;  /* 0x0000000406067824 */ /* 0x000fc800078e0209 */
[----:B------:R-:W-:-:S06]  /*283f0*/  IMAD R6, R6, 0x4, R51 ;  /* 0x0000000406067824 */ /* 0x000fcc00078e0233 */
[----:B------:R-:W5:Y:S01]  /*28400*/  LDL R6, [R6] ;  /* 0x0000000006067983 */ /* 0x000f620000100800 */
[----:B------:R-:W-:Y:S01]  /*28410*/  MOV R3, R25 ;  /* 0x0000001900037202 */ /* 0x000fe20000000f00 */
[----:B------:R-:W-:Y:S01]  /*28420*/  IMAD.MOV.U32 R2, RZ, RZ, R24 ;  /* 0x000000ffff027224 */ /* 0x000fe200078e0018 */
[----:B------:R-:W-:Y:S02]  /*28430*/  MOV R8, 0x28450 ;  /* 0x0002845000087802 */ /* 0x000fe40000000f00 */
[----:B-----5:R-:W-:Y:S05]  /*28440*/  CALL.REL.NOINC `($_ZN7cutlass13device_kernelIN5flash19enable_sm80_to_sm89INS1_16FlashAttnBwdSm80INS1_25CollectiveMainloopBwdSm80ILi2ELi2EN4cute5tupleIJNS5_1CILi128EEES8_NS7_ILi64EEEEEENS_10bfloat16_tEfNS_4arch4Sm80ELb0ELb0ELb1ELb0ELb0ELb0ELb0ELb0ELi2ELi4ELi4ELi4ELb0EEENS1_21CollectiveEpilogueBwdISA_SB_SD_Li256ELb0ELb0ELi2EEENS1_19SingleTileSchedulerILb0ELb0ELb0ELi128EEEEEEEEEvNT_6ParamsE$_ZN4cute3eso3ESOILb0ELb0EJiiEEC2ERKiS4_) ;  /* 0xfffde3a000007944 */ /* 0x020fea0003c3ffff */
        /* <DEDUP_REMOVED lines=15> */
[----:B------:R-:W2:Y:S01]  /*28540*/  LD.E R3, [R8.64] ;  /* 0x0000000408037980 */ /* 0x000ea2000c101900 */
[C---:B------:R-:W-:Y:S02]  /*28550*/  IADD3 R2, R5.reuse, 0x1, RZ ;  /* 0x0000000105027810 */ /* 0x040fe40007ffe0ff */
[----:B------:R-:W-:-:S03]  /*28560*/  ISETP.GE.U32.AND P1, PT, R5, 0xf, PT ;  /* 0x0000000f0500780c */ /* 0x000fc60003f26070 */
[----:B------:R-:W-:Y:S02]  /*28570*/  IMAD.MOV.U32 R5, RZ, RZ, R2 ;  /* 0x000000ffff057224 */ /* 0x000fe400078e0002 */
[----:B--2---:R-:W-:-:S05]  /*28580*/  FMUL.FTZ R6, R6, R3 ;  /* 0x0000000306067220 */ /* 0x004fca0000410000 */
[----:B------:R1:W-:Y:S04]  /*28590*/  ST.E [R8.64], R6 ;  /* 0x0000000608007985 */ /* 0x0003e8000c101904 */
[----:B------:R1:W-:Y:S01]  /*285a0*/  STL [R1+0x770], R2 ;  /* 0x0007700201007387 */ /* 0x0003e20000100800 */
[----:B------:R-:W-:Y:S05]  /*285b0*/  @!P1 BRA `(.L_x_955) ;  /* 0xfffff99000009947 */ /* 0x000fea000383ffff */
[----:B------:R-:W-:-:S04]  /*285c0*/  IADD3 R10, R10, 0x1, RZ ;  /* 0x000000010a0a7810 */ /* 0x000fc80007ffe0ff */
[----:B------:R-:W-:-:S13]  /*285d0*/  ISETP.GE.U32.AND P1, PT, R10, 0x4, PT ;  /* 0x000000040a00780c */ /* 0x000fda0003f26070 */
[----:B------:R-:W-:Y:S05]  /*285e0*/  @!P1 BRA `(.L_x_956) ;  /* 0xfffff92000009947 */ /* 0x000fea000383ffff */
[----:B------:R2:W-:Y:S01]  /*285f0*/  STL.128 [R1+0xa60], RZ ;  /* 0x000a60ff01007387 */ /* 0x0005e20000100c00 */
[C---:B------:R-:W-:Y:S01]  /*28600*/  IADD3 R16, P2, R50.reuse, 0x44, RZ ;  /* 0x0000004432107810 */ /* 0x040fe20007f5e0ff */
[----:B------:R-:W-:Y:S01]  /*28610*/  IMAD.MOV.U32 R66, RZ, RZ, RZ ;  /* 0x000000ffff427224 */ /* 0x000fe200078e00ff */
[C---:B-1----:R-:W-:Y:S01]  /*28620*/  IADD3 R8, P1, R50.reuse, 0x890, RZ ;  /* 0x0000089032087810 */ /* 0x042fe20007f3e0ff */
[----:B------:R2:W-:Y:S01]  /*28630*/  STL.128 [R1+0xa70], RZ ;  /* 0x000a70ff01007387 */ /* 0x0005e20000100c00 */
[C---:B------:R-:W-:Y:S01]  /*28640*/  IADD3 R4, P4, R50.reuse, 0x310, RZ ;  /* 0x0000031032047810 */ /* 0x040fe20007f9e0ff */
[--C-:B------:R-:W-:Y:S01]  /*28650*/  IMAD.X R15, RZ, RZ, R45.reuse, P2 ;  /* 0x000000ffff0f7224 */ /* 0x100fe200010e062d */
[----:B------:R-:W-:Y:S01]  /*28660*/  IADD3 R51, R50, 0xa9c, RZ ;  /* 0x00000a9c32337810 */ /* 0x000fe20007ffe0ff */
[----:B------:R2:W-:Y:S01]  /*28670*/  STL.128 [R1+0xa80], RZ ;  /* 0x000a80ff01007387 */ /* 0x0005e20000100c00 */
[----:B------:R-:W-:Y:S01]  /*28680*/  IADD3 R12, R68, -c[0x0][0x20], RZ ;  /* 0x80000800440c7a10 */ /* 0x000fe20007ffe0ff */
[--C-:B------:R-:W-:Y:S01]  /*28690*/  IMAD.X R5, RZ, RZ, R45.reuse, P1 ;  /* 0x000000ffff057224 */ /* 0x100fe200008e062d */
[C---:B------:R-:W-:Y:S01]  /*286a0*/  IADD3 R7, R50.reuse, 0x2c, RZ ;  /* 0x0000002c32077810 */ /* 0x040fe20007ffe0ff */
[----:B------:R2:W-:Y:S01]  /*286b0*/  STL.128 [R1+0xa90], RZ ;  /* 0x000a90ff01007387 */ /* 0x0005e20000100c00 */
[C---:B------:R-:W-:Y:S01]  /*286c0*/  IADD3 R17, R50.reuse, 0x38, RZ ;  /* 0x0000003832117810 */ /* 0x040fe20007ffe0ff */
[----:B------:R-:W-:Y:S01]  /*286d0*/  IMAD.X R3, RZ, RZ, R45, P4 ;  /* 0x000000ffff037224 */ /* 0x000fe200020e062d */
[C---:B------:R-:W-:Y:S01]  /*286e0*/  IADD3 R13, R50.reuse, 0x40, RZ ;  /* 0x00000040320d7810 */ /* 0x040fe20007ffe0ff */
[----:B------:R2:W-:Y:S01]  /*286f0*/  STL.128 [R1+0xaa0], RZ ;  /* 0x000aa0ff01007387 */ /* 0x0005e20000100c00 */
[----:B------:R-:W-:-:S02]  /*28700*/  IADD3 R14, R50, 0xa90, RZ ;  /* 0x00000a90320e7810 */ /* 0x000fc40007ffe0ff */
[C---:B------:R-:W-:Y:S01]  /*28710*/  IADD3 R52, R50.reuse, 0xa94, RZ ;  /* 0x00000a9432347810 */ /* 0x040fe20007ffe0ff */
[----:B------:R2:W-:Y:S01]  /*28720*/  STL.128 [R1+0xab0], RZ ;  /* 0x000ab0ff01007387 */ /* 0x0005e20000100c00 */
[----:B------:R-:W-:Y:S02]  /*28730*/  IADD3 R53, R50, 0xa98, RZ ;  /* 0x00000a9832357810 */ /* 0x000fe40007ffe0ff */
[----:B------:R-:W-:Y:S01]  /*28740*/  MOV R6, 0x28780 ;  /* 0x0002878000067802 */ /* 0x000fe20000000f00 */
[----:B------:R2:W-:Y:S04]  /*28750*/  STL.128 [R1+0xac0], RZ ;  /* 0x000ac0ff01007387 */ /* 0x0005e80000100c00 */
[----:B------:R2:W-:Y:S02]  /*28760*/  STL.128 [R1+0xad0], RZ ;  /* 0x000ad0ff01007387 */ /* 0x0005e40000100c00 */
[----:B--2---:R-:W-:Y:S05]  /*28770*/  CALL.REL.NOINC `($_ZN7cutlass13device_kernelIN5flash19enable_sm80_to_sm89INS1_16FlashAttnBwdSm80INS1_25CollectiveMainloopBwdSm80ILi2ELi2EN4cute5tupleIJNS5_1CILi128EEES8_NS7_ILi64EEEEEENS_10bfloat16_tEfNS_4arch4Sm80ELb0ELb0ELb1ELb0ELb0ELb0ELb0ELb0ELi2ELi4ELi4ELi4ELb0EEENS1_21CollectiveEpilogueBwdISA_SB_SD_Li256ELb0ELb0ELi2EEENS1_19SingleTileSchedulerILb0ELb0ELb0ELi128EEEEEEEEEvNT_6ParamsE$_ZN4cute3eso3ESOILb1ELb0EJNS_6LayoutINS_5tupleIJNS3_IJNS_1CILi1EEENS4_ILi2EEEEEES6_NS4_ILi8EEEEEENS3_IJNS3_IJS5_S5_EEES6_NS4_ILi4EEEEEEEENS_10ViewEngineIPKN7cutlass5ArrayIfLi2ELb1EEEEEEEC2ERKSD_RKSK_) ;  /* 0xfffe087000007944 */ /* 0x004fea0003c3ffff */
[----:B------:R2:W5:Y:S01]  /*28780*/  LDL.64 R10, [R12] ;  /* 0x000000000c0a7983 */ /* 0x0005620000100a00 */
[----:B-1----:R-:W-:Y:S01]  /*28790*/  IMAD.MOV.U32 R8, RZ, RZ, R4 ;  /* 0x000000ffff087224 */ /* 0x002fe200078e0004 */
[----:B------:R-:W-:-:S02]  /*287a0*/  MOV R5, R3 ;  /* 0x0000000300057202 */ /* 0x000fc40000000f00 */
[----:B------:R-:W-:Y:S02]  /*287b0*/  MOV R6, 0x287d0 ;  /* 0x000287d000067802 */ /* 0x000fe40000000f00 */
[----:B--2--5:R-:W-:Y:S05]  /*287c0*/  CALL.REL.NOINC `($_ZN7cutlass13device_kernelIN5flash19enable_sm80_to_sm89INS1_16FlashAttnBwdSm80INS1_25CollectiveMainloopBwdSm80ILi2ELi2EN4cute5tupleIJNS5_1CILi128EEES8_NS7_ILi64EEEEEENS_10bfloat16_tEfNS_4arch4Sm80ELb0ELb0ELb1ELb0ELb0ELb0ELb0ELb0ELi2ELi4ELi4ELi4ELb0EEENS1_21CollectiveEpilogueBwdISA_SB_SD_Li256ELb0ELb0ELi2EEENS1_19SingleTileSchedulerILb0ELb0ELb0ELi128EEEEEEEEEvNT_6ParamsE$_ZN4cute3eso3ESOILb1ELb0EJNS_6LayoutINS_5tupleIJNS3_IJNS_1CILi1EEENS4_ILi2EEEEEES6_NS4_ILi8EEEEEENS3_IJNS3_IJS5_S5_EEES6_NS4_ILi4EEEEEEEENS_10ViewEngineIPN7cutlass5ArrayINSF_10bfloat16_tELi2ELb0EEEEEEEC2ERKSD_RKSK_) ;  /* 0xfffe088000007944 */ /* 0x024fea0003c3ffff */
[----:B------:R-:W-:Y:S01]  /*287d0*/  ULDC.64 UR4, c[0x0][0x118] ;  /* 0x0000460000047ab9 */ /* 0x000fe20000000a00 */
[----:B-1----:R-:W2:Y:S04]  /*287e0*/  LDL.64 R8, [R12] ;  /* 0x000000000c087983 */ /* 0x002ea80000100a00 */
[----:B------:R-:W3:Y:S04]  /*287f0*/  LD.E R5, [R10.64+0x4] ;  /* 0x000004040a057980 */ /* 0x000ee8000c101900 */
[----:B------:R-:W3:Y:S02]  /*28800*/  LD.E R2, [R10.64] ;  /* 0x000000040a027980 */ /* 0x000ee4000c101900 */
[----:B---3--:R-:W-:-:S05]  /*28810*/  F2FP.BF16.PACK_AB R63, R5, R2 ;  /* 0x00000002053f723e */ /* 0x008fca00000010ff */
[----:B--2---:R1:W-:Y:S04]  /*28820*/  ST.E [R8.64], R63 ;  /* 0x0000003f08007985 */ /* 0x0043e8000c101904 */
[----:B------:R-:W2:Y:S04]  /*28830*/  LD.E R5, [R10.64+0xc] ;  /* 0x00000c040a057980 */ /* 0x000ea8000c101900 */
[----:B------:R-:W2:Y:S02]  /*28840*/  LD.E R2, [R10.64+0x8] ;  /* 0x000008040a027980 */ /* 0x000ea4000c101900 */
[----:B--2---:R-:W-:-:S05]  /*28850*/  F2FP.BF16.PACK_AB R61, R5, R2 ;  /* 0x00000002053d723e */ /* 0x004fca00000010ff */
[----:B------:R2:W-:Y:S04]  /*28860*/  ST.E [R8.64+0x4], R61 ;  /* 0x0000043d08007985 */ /* 0x0005e8000c101904 */
[----:B------:R-:W3:Y:S04]  /*28870*/  LD.E R5, [R10.64+0x14] ;  /* 0x000014040a057980 */ /* 0x000ee8000c101900 */
[----:B------:R-:W3:Y:S02]  /*28880*/  LD.E R2, [R10.64+0x10] ;  /* 0x000010040a027980 */ /* 0x000ee4000c101900 */
[----:B---3--:R-:W-:-:S05]  /*28890*/  F2FP.BF16.PACK_AB R57, R5, R2 ;  /* 0x000000020539723e */ /* 0x008fca00000010ff */
[----:B------:R3:W-:Y:S04]  /*288a0*/  ST.E [R8.64+0x8], R57 ;  /* 0x0000083908007985 */ /* 0x0007e8000c101904 */
[----:B------:R-:W1:Y:S04]  /*288b0*/  LD.E R5, [R10.64+0x1c] ;  /* 0x00001c040a057980 */ /* 0x000e68000c101900 */
[----:B------:R-:W1:Y:S02]  /*288c0*/  LD.E R2, [R10.64+0x18] ;  /* 0x000018040a027980 */ /* 0x000e64000c101900 */
[----:B-1----:R-:W-:-:S05]  /*288d0*/  F2FP.BF16.PACK_AB R63, R5, R2 ;  /* 0x00000002053f723e */ /* 0x002fca00000010ff */
[----:B------:R1:W-:Y:S04]  /*288e0*/  ST.E [R8.64+0xc], R63 ;  /* 0x00000c3f08007985 */ /* 0x0003e8000c101904 */
        /* <DEDUP_REMOVED lines=104> */
[----:B------:R-:W4:Y:S04]  /*28f70*/  LD.E R5, [R10.64+0xf4] ;  /* 0x0000f4040a057980 */ /* 0x000f28000c101900 */
[----:B------:R-:W4:Y:S02]  /*28f80*/  LD.E R2, [R10.64+0xf0] ;  /* 0x0000f0040a027980 */ /* 0x000f24000c101900 */
[----:B----4-:R-:W-:-:S05]  /*28f90*/  F2FP.BF16.PACK_AB R5, R5, R2 ;  /* 0x000000020505723e */ /* 0x010fca00000010ff */
[----:B------:R3:W-:Y:S04]  /*28fa0*/  ST.E [R8.64+0x78], R5 ;  /* 0x0000780508007985 */ /* 0x0007e8000c101904 */
[----:B------:R-:W4:Y:S04]  /*28fb0*/  LD.E R2, [R10.64+0xfc] ;  /* 0x0000fc040a027980 */ /* 0x000f28000c101900 */
[----:B-1----:R-:W4:Y:S01]  /*28fc0*/  LD.E R63, [R10.64+0xf8] ;  /* 0x0000f8040a3f7980 */ /* 0x002f22000c101900 */
[----:B--2---:R-:W-:Y:S01]  /*28fd0*/  IMAD.MOV.U32 R61, RZ, RZ, R3 ;  /* 0x000000ffff3d7224 */ /* 0x004fe200078e0003 */
[----:B----4-:R-:W-:-:S05]  /*28fe0*/  F2FP.BF16.PACK_AB R63, R2, R63 ;  /* 0x0000003f023f723e */ /* 0x010fca00000010ff */
[----:B------:R3:W-:Y:S01]  /*28ff0*/  ST.E [R8.64+0x7c], R63 ;  /* 0x00007c3f08007985 */ /* 0x0007e2000c101904 */
[----:B------:R-:W-:Y:S01]  /*29000*/  IMAD.MOV.U32 R2, RZ, RZ, R4 ;  /* 0x000000ffff027224 */ /* 0x000fe200078e0004 */
[----:B------:R-:W-:Y:S02]  /*29010*/  MOV R4, 0x29030 ;  /* 0x0002903000047802 */ /* 0x000fe40000000f00 */
[----:B---3--:R-:W-:Y:S05]  /*29020*/  CALL.REL.NOINC `($_ZN7cutlass13device_kernelIN5flash19enable_sm80_to_sm89INS1_16FlashAttnBwdSm80INS1_25CollectiveMainloopBwdSm80ILi2ELi2EN4cute5tupleIJNS5_1CILi128EEES8_NS7_ILi64EEEEEENS_10bfloat16_tEfNS_4arch4Sm80ELb0ELb0ELb1ELb0ELb0ELb0ELb0ELb0ELi2ELi4ELi4ELi4ELb0EEENS1_21CollectiveEpilogueBwdISA_SB_SD_Li256ELb0ELb0ELi2EEENS1_19SingleTileSchedulerILb0ELb0ELb0ELi128EEEEEEEEEvNT_6ParamsE$_ZN4cute3eso3ESOILb1ELb0EJNS_6LayoutINS_5tupleIJNS3_IJNS_1CILi1EEENS3_IJNS4_ILi4EEENS4_ILi2EEEEEEEEES7_S6_EEENS3_IJNS3_IJNS4_ILi0EEENS3_IJS5_NS4_ILi8EEEEEEEEES6_NS4_ILi16EEEEEEEENS_10ViewEngineIPN7cutlass10bfloat16_tEEEEEC2ERKSH_RKSM_) ;  /* 0xfffdff2000007944 */ /* 0x008fea0003c3ffff */
[----:B------:R2:W5:Y:S04]  /*29030*/  LDL.64 R70, [R26+0xb8] ;  /* 0x0000b8001a467983 */ /* 0x0005680000100a00 */
[----:B-1----:R2:W5:Y:S01]  /*29040*/  LDL.64 R2, [R12] ;  /* 0x000000000c027983 */ /* 0x0025620000100a00 */
[----:B------:R-:W-:-:S03]  /*29050*/  MOV R6, 0x29070 ;  /* 0x0002907000067802 */ /* 0x000fc60000000f00 */
[----:B--2--5:R-:W-:Y:S05]  /*29060*/  CALL.REL.NOINC `($_ZN7cutlass13device_kernelIN5flash19enable_sm80_to_sm89INS1_16FlashAttnBwdSm80INS1_25CollectiveMainloopBwdSm80ILi2ELi2EN4cute5tupleIJNS5_1CILi128EEES8_NS7_ILi64EEEEEENS_10bfloat16_tEfNS_4arch4Sm80ELb0ELb0ELb1ELb0ELb0ELb0ELb0ELb0ELi2ELi4ELi4ELi4ELb0EEENS1_21CollectiveEpilogueBwdISA_SB_SD_Li256ELb0ELb0ELi2EEENS1_19SingleTileSchedulerILb0ELb0ELb0ELi128EEEEEEEEEvNT_6ParamsE$_ZN4cute3eso3ESOILb1ELb0EJNS_6LayoutINS_5tupleIJNS3_IJNS_1CILi1EEENS3_IJNS4_ILi2EEES6_EEEEEES6_NS4_ILi4EEEEEENS3_IJNS3_IJNS4_ILi0EEENS3_IJS5_S9_EEEEEES6_NS4_ILi8EEEEEEEENS_10ViewEngineIPjEEEEC2ERKSG_RKSJ_) ;  /* 0xfffdfe9000007944 */ /* 0x024fea0003c3ffff */
[----:B------:R-:W-:Y:S01]  /*29070*/  ULDC.64 UR4, c[0x0][0x118] ;  /* 0x0000460000047ab9 */ /* 0x000fe20000000a00 */
[----:B------:R2:W5:Y:S04]  /*29080*/  LDL.64 R60, [R12] ;  /* 0x000000000c3c7983 */ /* 0x0005680000100a00 */
[----:B-1----:R-:W3:Y:S04]  /*29090*/  LD.E R4, [R70.64] ;  /* 0x0000000446047980 */ /* 0x002ee8000c101900 */
[----:B------:R-:W4:Y:S01]  /*290a0*/  LD.E R2, [R70.64+0x4] ;  /* 0x0000040446027980 */ /* 0x000f22000c101900 */
[----:B------:R-:W-:-:S03]  /*290b0*/  MOV R8, 0x290f0 ;  /* 0x000290f000087802 */ /* 0x000fc60000000f00 */
[----:B---3--:R2:W-:Y:S04]  /*290c0*/  STL [R1+0x794], R4 ;  /* 0x0007940401007387 */ /* 0x0085e80000100800 */
[----:B----4-:R2:W-:Y:S02]  /*290d0*/  STL [R1+0x798], R2 ;  /* 0x0007980201007387 */ /* 0x0105e40000100800 */
[----:B--2--5:R-:W-:Y:S05]  /*290e0*/  CALL.REL.NOINC `($_ZN7cutlass13device_kernelIN5flash19enable_sm80_to_sm89INS1_16FlashAttnBwdSm80INS1_25CollectiveMainloopBwdSm80ILi2ELi2EN4cute5tupleIJNS5_1CILi128EEES8_NS7_ILi64EEEEEENS_10bfloat16_tEfNS_4arch4Sm80ELb0ELb0ELb1ELb0ELb0ELb0ELb0ELb0ELi2ELi4ELi4ELi4ELb0EEENS1_21CollectiveEpilogueBwdISA_SB_SD_Li256ELb0ELb0ELi2EEENS1_19SingleTileSchedulerILb0ELb0ELb0ELi128EEEEEEEEEvNT_6ParamsE$_ZZN4cute6upcastILi2ENS_5tupleIJNS1_IJNS_1CILi1EEENS1_IJNS2_ILi2EEES4_S4_EEEEEES4_NS1_IJS4_S4_EEEEEENS1_IJNS1_IJNS2_ILi0EEENS1_IJS3_NS2_ILi512EEEiEEEEEENS2_ILi4096EEENS1_IJiNS2_ILi8192EEEEEEEEEEEDaRKT0_RKT1_ENKUlRKT_RKT0_E_clIS6_SC_EEDaSP_SS_) ;  /* 0xfffe587000007944 */ /* 0x024fea0003c3ffff */
[----:B------:R2:W5:Y:S01]  /*290f0*/  LDL R3, [R1+0x798] ;  /* 0x0007980001037983 */ /* 0x0005620000100800 */
[----:B------:R-:W-:-:S03]  /*29100*/  MOV R10, 0x29120 ;  /* 0x00029120000a7802 */ /* 0x000fc60000000f00 */
[----:B-12--5:R-:W-:Y:S05]  /*29110*/  CALL.REL.NOINC `($_ZN7cutlass13device_kernelIN5flash19enable_sm80_to_sm89INS1_16FlashAttnBwdSm80INS1_25CollectiveMainloopBwdSm80ILi2ELi2EN4cute5tupleIJNS5_1CILi128EEES8_NS7_ILi64EEEEEENS_10bfloat16_tEfNS_4arch4Sm80ELb0ELb0ELb1ELb0ELb0ELb0ELb0ELb0ELi2ELi4ELi4ELi4ELb0EEENS1_21CollectiveEpilogueBwdISA_SB_SD_Li256ELb0ELb0ELi2EEENS1_19SingleTileSchedulerILb0ELb0ELb0ELi128EEEEEEEEEvNT_6ParamsE$_ZZN4cute6upcastILi2ENS_5tupleIJNS1_IJNS_1CILi1EEENS1_IJNS2_ILi2EEES4_S4_EEEEEES4_NS1_IJS4_S4_EEEEEENS1_IJNS1_IJNS2_ILi0EEENS1_IJS3_NS2_ILi512EEEiEEEEEENS2_ILi4096EEENS1_IJiNS2_ILi8192EEEEEEEEEEEDaRKT0_RKT1_ENKUlRKT_RKT0_E_clIS7_SF_EEDaSP_SS_) ;  /* 0xfffe593000007944 */ /* 0x026fea0003c3ffff */
[----:B-----5:R2:W-:Y:S01]  /*29120*/  STL [R1+0x750], R2 ;  /* 0x0007500201007387 */ /* 0x0205e20000100800 */
[----:B------:R-:W-:-:S03]  /*29130*/  MOV R4, 0x29150 ;  /* 0x0002915000047802 */ /* 0x000fc60000000f00 */
[----:B-12---:R-:W-:Y:S05]  /*29140*/  CALL.REL.NOINC `($_ZN7cutlass13device_kernelIN5flash19enable_sm80_to_sm89INS1_16FlashAttnBwdSm80INS1_25CollectiveMainloopBwdSm80ILi2ELi2EN4cute5tupleIJNS5_1CILi128EEES8_NS7_ILi64EEEEEENS_10bfloat16_tEfNS_4arch4Sm80ELb0ELb0ELb1ELb0ELb0ELb0ELb0ELb0ELi2ELi4ELi4ELi4ELb0EEENS1_21CollectiveEpilogueBwdISA_SB_SD_Li256ELb0ELb0ELi2EEENS1_19SingleTileSchedulerILb0ELb0ELb0ELi128EEEEEEEEEvNT_6ParamsE$_ZN4cute3eso3ESOILb0ELb0EJNS_5tupleIJNS_1CILi0EEENS2_IJNS3_ILi1EEENS3_ILi256EEEiEEEEEENS3_ILi2048EEENS2_IJiNS3_ILi4096EEEEEEEEC2ERKS8_RKS9_RKSB_) ;  /* 0xfffdc85000007944 */ /* 0x006fea0003c3ffff */
[----:B------:R2:W5:Y:S04]  /*29150*/  LDL R5, [R12] ;  /* 0x000000000c057983 */ /* 0x0005680000100800 */
[----:B-1----:R2:W5:Y:S01]  /*29160*/  LDL R3, [R12+0x4] ;  /* 0x000004000c037983 */ /* 0x0025620000100800 */
[----:B------:R-:W-:-:S03]  /*29170*/  MOV R4, 0x29190 ;  /* 0x0002919000047802 */ /* 0x000fc60000000f00 */
[----:B--2--5:R-:W-:Y:S05]  /*29180*/  CALL.REL.NOINC `($_ZN7cutlass13device_kernelIN5flash19enable_sm80_to_sm89INS1_16FlashAttnBwdSm80INS1_25CollectiveMainloopBwdSm80ILi2ELi2EN4cute5tupleIJNS5_1CILi128EEES8_NS7_ILi64EEEEEENS_10bfloat16_tEfNS_4arch4Sm80ELb0ELb0ELb1ELb0ELb0ELb0ELb0ELb0ELi2ELi4ELi4ELi4ELb0EEENS1_21CollectiveEpilogueBwdISA_SB_SD_Li256ELb0ELb0ELi2EEENS1_19SingleTileSchedulerILb0ELb0ELb0ELi128EEEEEEEEEvNT_6ParamsE$_ZN4cute5tupleIJNS0_IJNS0_IJNS_1CILi1EEENS0_IJS2_NS1_ILi2EEES3_EEEEEES3_NS0_IJS3_S3_EEEEEENS0_IJNS0_IJNS1_ILi0EEENS0_IJS2_NS1_ILi256EEEiEEEEEENS1_ILi2048EEENS0_IJiNS1_ILi4096EEEEEEEEEEEC2ERKS7_RKSF_) ;  /* 0xfffe136000007944 */ /* 0x024fea0003c3ffff */
[----:B------:R1:W5:Y:S04]  /*29190*/  LDL R5, [R12] ;  /* 0x000000000c057983 */ /* 0x0003680000100800 */
[----:B------:R1:W5:Y:S01]  /*291a0*/  LDL R4, [R12+0x4] ;  /* 0x000004000c047983 */ /* 0x0003620000100800 */
[----:B------:R-:W-:-:S03]  /*291b0*/  MOV R6, 0x291d0 ;  /* 0x000291d000067802 */ /* 0x000fc60000000f00 */
[----:B-1---5:R-:W-:Y:S05]  /*291c0*/  CALL.REL.NOINC `($_ZN7cutlass13device_kernelIN5flash19enable_sm80_to_sm89INS1_16FlashAttnBwdSm80INS1_25CollectiveMainloopBwdSm80ILi2ELi2EN4cute5tupleIJNS5_1CILi128EEES8_NS7_ILi64EEEEEENS_10bfloat16_tEfNS_4arch4Sm80ELb0ELb0ELb1ELb0ELb0ELb0ELb0ELb0ELi2ELi4ELi4ELi4ELb0EEENS1_21CollectiveEpilogueBwdISA_SB_SD_Li256ELb0ELb0ELi2EEENS1_19SingleTileSchedulerILb0ELb0ELb0ELi128EEEEEEEEEvNT_6ParamsE$_ZZN4cute7flattenINS_5tupleIJNS1_IJNS_1CILi0EEENS1_IJNS2_ILi1EEENS2_ILi512EEEiEEEEEENS2_ILi4096EEENS1_IJiNS2_ILi8192EEEEEEEEEEEDaRKT_ENKUlRKT_E_clIS7_EEDaSH_) ;  /* 0xfffe5bc000007944 */ /* 0x022fea0003c3ffff */
[----:B------:R2:W5:Y:S01]  /*291d0*/  LDL R3, [R1+0x798] ;  /* 0x0007980001037983 */ /* 0x0005620000100800 */
[----:B------:R-:W-:-:S03]  /*291e0*/  MOV R2, 0x29200 ;  /* 0x0002920000027802 */ /* 0x000fc60000000f00 */
[----:B-12--5:R-:W-:Y:S05]  /*291f0*/  CALL.REL.NOINC `($_ZN7cutlass13device_kernelIN5flash19enable_sm80_to_sm89INS1_16FlashAttnBwdSm80INS1_25CollectiveMainloopBwdSm80ILi2ELi2EN4cute5tupleIJNS5_1CILi128EEES8_NS7_ILi64EEEEEENS_10bfloat16_tEfNS_4arch4Sm80ELb0ELb0ELb1ELb0ELb0ELb0ELb0ELb0ELi2ELi4ELi4ELi4ELb0EEENS1_21CollectiveEpilogueBwdISA_SB_SD_Li256ELb0ELb0ELi2EEENS1_19SingleTileSchedulerILb0ELb0ELb0ELi128EEEEEEEEEvNT_6ParamsE$_ZZN4cute7flattenINS_5tupleIJNS1_IJNS_1CILi0EEENS1_IJNS2_ILi1EEENS2_ILi512EEEiEEEEEENS2_ILi4096EEENS1_IJiNS2_ILi8192EEEEEEEEEEEDaRKT_ENKUlRKT_E_clISA_EEDaSH_) ;  /* 0xfffe5c3000007944 */ /* 0x026fea0003c3ffff */
[----:B------:R1:W-:Y:S01]  /*29200*/  STL [R12], R3 ;  /* 0x000000030c007387 */ /* 0x0003e20000100800 */
[----:B------:R-:W-:-:S03]  /*29210*/  MOV R6, 0x29230 ;  /* 0x0002923000067802 */ /* 0x000fc60000000f00 */
[----:B-1----:R-:W-:Y:S05]  /*29220*/  CALL.REL.NOINC `($_ZN7cutlass13device_kernelIN5flash19enable_sm80_to_sm89INS1_16FlashAttnBwdSm80INS1_25CollectiveMainloopBwdSm80ILi2ELi2EN4cute5tupleIJNS5_1CILi128EEES8_NS7_ILi64EEEEEENS_10bfloat16_tEfNS_4arch4Sm80ELb0ELb0ELb1ELb0ELb0ELb0ELb0ELb0ELi2ELi4ELi4ELi4ELb0EEENS1_21CollectiveEpilogueBwdISA_SB_SD_Li256ELb0ELb0ELi2EEENS1_19SingleTileSchedulerILb0ELb0ELb0ELi128EEEEEEEEEvNT_6ParamsE$_ZZN4cute12filter_tupleINS_5tupleIJNS1_IJNS_1CILi0EEENS1_IJNS2_ILi1EEENS2_ILi512EEEiEEEEEENS2_ILi4096EEENS1_IJiNS2_ILi8192EEEEEEEEEZNS_7flattenISB_EEDaRKT_EUlRKT_E_EEDaSF_OT0_ENKUlDpSI_E_clIJNS1_IJS3_S4_S5_iEEENS1_IJS8_EEESA_EEEDaSM_) ;  /* 0xfffe1e9000007944 */ /* 0x002fea0003c3ffff */
[----:B------:R-:W-:Y:S02]  /*29230*/  ULDC.64 UR4, c[0x0][0x118] ;  /* 0x0000460000047ab9 */ /* 0x000fe40000000a00 */
[----:B------:R1:W5:Y:S01]  /*29240*/  LD.E.64 R2, [R70.64+0x8] ;  /* 0x0000080446027980 */ /* 0x000362000c101b00 */
[----:B------:R-:W-:-:S02]  /*29250*/  MOV R9, R68 ;  /* 0x0000004400097202 */ /* 0x000fc40000000f00 */
[----:B------:R-:W-:Y:S02]  /*29260*/  MOV R8, 0x29280 ;  /* 0x0002928000087802 */ /* 0x000fe40000000f00 */
[----:B-1---5:R-:W-:Y:S05]  /*29270*/  CALL.REL.NOINC `($_ZN7cutlass13device_kernelIN5flash19enable_sm80_to_sm89INS1_16FlashAttnBwdSm80INS1_25CollectiveMainloopBwdSm80ILi2ELi2EN4cute5tupleIJNS5_1CILi128EEES8_NS7_ILi64EEEEEENS_10bfloat16_tEfNS_4arch4Sm80ELb0ELb0ELb1ELb0ELb0ELb0ELb0ELb0ELi2ELi4ELi4ELi4ELb0EEENS1_21CollectiveEpilogueBwdISA_SB_SD_Li256ELb0ELb0ELi2EEENS1_19SingleTileSchedulerILb0ELb0ELb0ELi128EEEEEEEEEvNT_6ParamsE$_ZN4cute8smem_ptrIPN7cutlass10bfloat16_tEECI1NS_12iter_adaptorIS3_S4_EEES3_) ;  /* 0xfffe1c4000007944 */ /* 0x022fea0003c3ffff */
[----:B-1----:R1:W5:Y:S01]  /*29280*/  LDL.64 R2, [R12] ;  /* 0x000000000c027983 */ /* 0x0023620000100a00 */
[----:B------:R-:W-:-:S03]  /*29290*/  MOV R8, 0x292b0 ;  /* 0x000292b000087802 */ /* 0x000fc60000000f00 */
[----:B-1---5:R-:W-:Y:S05]  /*292a0*/  CALL.REL.NOINC `($_ZN7cutlass13device_kernelIN5flash19enable_sm80_to_sm89INS1_16FlashAttnBwdSm80INS1_25CollectiveMainloopBwdSm80ILi2ELi2EN4cute5tupleIJNS5_1CILi128EEES8_NS7_ILi64EEEEEENS_10bfloat16_tEfNS_4arch4Sm80ELb0ELb0ELb1ELb0ELb0ELb0ELb0ELb0ELi2ELi4ELi4ELi4ELb0EEENS1_21CollectiveEpilogueBwdISA_SB_SD_Li256ELb0ELb0ELi2EEENS1_19SingleTileSchedulerILb0ELb0ELb0ELi128EEEEEEEEEvNT_6ParamsE$_ZN4cute8smem_ptrIPjECI1NS_12iter_adaptorIS1_S2_EEES1_) ;  /* 0xfffe1cd000007944 */ /* 0x022fea0003c3ffff */
[----:B------:R-:W2:Y:S01]  /*292b0*/  LDL.64 R8, [R12] ;  /* 0x000000000c087983 */ /* 0x000ea20000100a00 */
[----:B-1----:R-:W-:Y:S01]  /*292c0*/  MOV R3, R4 ;  /* 0x0000000400037202 */ /* 0x002fe20000000f00 */
[----:B------:R-:W-:Y:S01]  /*292d0*/  IMAD.MOV.U32 R2, RZ, RZ, R5 ;  /* 0x000000ffff027224 */ /* 0x000fe200078e0005 */
[----:B------:R-:W-:Y:S01]  /*292e0*/  MOV R4, 0x29310 ;  /* 0x0002931000047802 */ /* 0x000fe20000000f00 */
[----:B--2---:R1:W-:Y:S04]  /*292f0*/  STL.64 [R1+0x750], R8 ;  /* 0x0007500801007387 */ /* 0x0043e80000100a00 */
[----:B-1----:R-:W-:Y:S05]  /*29300*/  CALL.REL.NOINC `($_ZN7cutlass13device_kernelIN5flash19enable_sm80_to_sm89INS1_16FlashAttnBwdSm80INS1_25CollectiveMainloopBwdSm80ILi2ELi2EN4cute5tupleIJNS5_1CILi128EEES8_NS7_ILi64EEEEEENS_10bfloat16_tEfNS_4arch4Sm80ELb0ELb0ELb1ELb0ELb0ELb0ELb0ELb0ELi2ELi4ELi4ELi4ELb0EEENS1_21CollectiveEpilogueBwdISA_SB_SD_Li256ELb0ELb0ELi2EEENS1_19SingleTileSchedulerILb0ELb0ELb0ELi128EEEEEEEEEvNT_6ParamsE$_ZN4cute3eso3ESOILb0ELb0EJNS_6LayoutINS_5tupleIJNS3_IJNS_1CILi1EEENS3_IJS5_NS4_ILi2EEES6_EEEEEES6_NS3_IJS6_S6_EEEEEENS3_IJNS3_IJNS4_ILi0EEENS3_IJS5_NS4_ILi256EEEiEEEEEENS4_ILi2048EEENS3_IJiNS4_ILi4096EEEEEEEEEEENS_10ViewEngineINS_8smem_ptrIPjEEEEEEC2ERKSJ_RKSO_) ;  /* 0xfffdca5000007944 */ /* 0x002fea0003c3ffff */
[----:B------:R-:W-:Y:S01]  /*29310*/  ULDC.64 UR4, c[0x0][0x118] ;  /* 0x0000460000047ab9 */ /* 0x000fe20000000a00 */
[----:B------:R-:W2:Y:S04]  /*29320*/  LDL.64 R62, [R12+0x8] ;  /* 0x000008000c3e7983 */ /* 0x000ea80000100a00 */
[----:B------:R-:W2:Y:S04]  /*29330*/  LD.E R67, [R60.64] ;  /* 0x000000043c437980 */ /* 0x000ea8000c101900 */
[----:B-1----:R-:W3:Y:S04]  /*29340*/  LDL.64 R2, [R12] ;  /* 0x000000000c027983 */ /* 0x002ee80000100a00 */
[----:B--2---:R-:W-:Y:S04]  /*29350*/  ST.E [R62.64], R67 ;  /* 0x000000433e007985 */ /* 0x004fe8000c101904 */
[----:B------:R-:W2:Y:S01]  /*29360*/  LD.E R5, [R60.64+0x4] ;  /* 0x000004043c057980 */ /* 0x000ea2000c101900 */
[----:B---3--:R-:W-:-:S03]  /*29370*/  IMAD.WIDE R10, R2, 0x4, R62 ;  /* 0x00000004020a7825 */ /* 0x008fc600078e023e */
[----:B--2---:R1:W-:Y:S04]  /*29380*/  ST.E [R62.64+0x400], R5 ;  /* 0x000400053e007985 */ /* 0x0043e8000c101904 */
[----:B------:R-:W2:Y:S04]  /*29390*/  LD.E R9, [R60.64+0x10] ;  /* 0x000010043c097980 */ /* 0x000ea8000c101900 */
[----:B--2---:R2:W-:Y:S04]  /*293a0*/  ST.E [R10.64], R9 ;  /* 0x000000090a007985 */ /* 0x0045e8000c101904 */
[----:B------:R-:W3:Y:S04]  /*293b0*/  LD.E R57, [R60.64+0x14] ;  /* 0x000014043c397980 */ /* 0x000ee8000c101900 */
[----:B---3--:R3:W-:Y:S04]  /*293c0*/  ST.E [R10.64+0x400], R57 ;  /* 0x000400390a007985 */ /* 0x0087e8000c101904 */
[----:B------:R-:W4:Y:S04]  /*293d0*/  LD.E R71, [R60.64+0x8] ;  /* 0x000008043c477980 */ /* 0x000f28000c101900 */
[----:B----4-:R-:W-:Y:S04]  /*293e0*/  ST.E [R62.64+0x2000], R71 ;  /* 0x002000473e007985 */ /* 0x010fe8000c101904 */
[----:B------:R-:W4:Y:S04]  /*293f0*/  LD.E R65, [R60.64+0xc] ;  /* 0x00000c043c417980 */ /* 0x000f28000c101900 */
[----:B----4-:R4:W-:Y:S04]  /*29400*/  ST.E [R62.64+0x2400], R65 ;  /* 0x002400413e007985 */ /* 0x0109e8000c101904 */
[----:B------:R-:W5:Y:S04]  /*29410*/  LD.E R69, [R60.64+0x18] ;  /* 0x000018043c457980 */ /* 0x000f68000c101900 */
[----:B-----5:R5:W-:Y:S04]  /*29420*/  ST.E [R10.64+0x2000], R69 ;  /* 0x002000450a007985 */ /* 0x020be8000c101904 */
[----:B-1----:R-:W3:Y:S01]  /*29430*/  LD.E R5, [R60.64+0x1c] ;  /* 0x00001c043c057980 */ /* 0x002ee2000c101900 */
[----:B--2---:R-:W-:-:S03]  /*29440*/  IMAD.WIDE R8, R3, 0x4, R62 ;  /* 0x0000000403087825 */ /* 0x004fc600078e023e */
[----:B---3--:R1:W-:Y:S04]  /*29450*/  ST.E [R10.64+0x2400], R5 ;  /* 0x002400050a007985 */ /* 0x0083e8000c101904 */
[----:B------:R-:W2:Y:S04]  /*29460*/  LD.E R67, [R60.64+0x20] ;  /* 0x000020043c437980 */ /* 0x000ea8000c101900 */
[----:B--2---:R2:W-:Y:S04]  /*29470*/  ST.E [R8.64], R67 ;  /* 0x0000004308007985 */ /* 0x0045e8000c101904 */
[----:B------:R-:W3:Y:S01]  /*29480*/  LD.E R57, [R60.64+0x24] ;  /* 0x000024043c397980 */ /* 0x000ee2000c101900 */
[----:B----4-:R-:W-:-:S03]  /*29490*/  IADD3 R65, R2, R3, RZ ;  /* 0x0000000302417210 */ /* 0x010fc60007ffe0ff */
[----:B---3--:R3:W-:Y:S04]  /*294a0*/  ST.E [R8.64+0x400], R57 ;  /* 0x0004003908007985 */ /* 0x0087e8000c101904 */
[----:B------:R-:W4:Y:S01]  /*294b0*/  LD.E R4, [R60.64+0x30] ;  /* 0x000030043c047980 */ /* 0x000f22000c101900 */
[----:B------:R-:W-:-:S05]  /*294c0*/  IMAD.WIDE R64, R65, 0x4, R62 ;  /* 0x0000000441407825 */ /* 0x000fca00078e023e */
[----:B----4-:R-:W-:Y:S04]  /*294d0*/  ST.E [R64.64], R4 ;  /* 0x0000000440007985 */ /* 0x010fe8000c101904 */
[----:B-----5:R-:W4:Y:S04]  /*294e0*/  LD.E R69, [R60.64+0x34] ;  /* 0x000034043c457980 */ /* 0x020f28000c101900 */
[----:B----4-:R-:W-:Y:S04]  /*294f0*/  ST.E [R64.64+0x400], R69 ;  /* 0x0004004540007985 */ /* 0x010fe8000c101904 */
[----:B-1----:R-:W4:Y:S04]  /*29500*/  LD.E R5, [R60.64+0x28] ;  /* 0x000028043c057980 */ /* 0x002f28000c101900 */
[----:B----4-:R1:W-:Y:S04]  /*29510*/  ST.E [R8.64+0x2000], R5 ;  /* 0x0020000508007985 */ /* 0x0103e8000c101904 */
[----:B--2---:R-:W2:Y:S04]  /*29520*/  LD.E R67, [R60.64+0x2c] ;  /* 0x00002c043c437980 */ /* 0x004ea8000c101900 */
[----:B--2---:R-:W-:Y:S04]  /*29530*/  ST.E [R8.64+0x2400], R67 ;  /* 0x0024004308007985 */ /* 0x004fe8000c101904 */
[----:B------:R-:W2:Y:S04]  /*29540*/  LD.E R3, [R60.64+0x38] ;  /* 0x000038043c037980 */ /* 0x000ea8000c101900 */
[----:B--2---:R2:W-:Y:S04]  /*29550*/  ST.E [R64.64+0x2000], R3 ;  /* 0x0020000340007985 */ /* 0x0045e8000c101904 */
[----:B------:R-:W4:Y:S04]  /*29560*/  LD.E R2, [R60.64+0x3c] ;  /* 0x00003c043c027980 */ /* 0x000f28000c101900 */
[----:B----4-:R4:W-:Y:S04]  /*29570*/  ST.E [R64.64+0x2400], R2 ;  /* 0x0024000240007985 */ /* 0x0109e8000c101904 */
[----:B---3--:R-:W3:Y:S04]  /*29580*/  LD.E R57, [R60.64+0x40] ;  /* 0x000040043c397980 */ /* 0x008ee8000c101900 */
[----:B---3--:R3:W-:Y:S04]  /*29590*/  ST.E [R62.64+0x4000], R57 ;  /* 0x004000393e007985 */ /* 0x0087e8000c101904 */
[----:B------:R-:W5:Y:S04]  /*295a0*/  LD.E R6, [R60.64+0x44] ;  /* 0x000044043c067980 */ /* 0x000f68000c101900 */
[----:B-----5:R-:W-:Y:S04]  /*295b0*/  ST.E [R62.64+0x4400], R6 ;  /* 0x004400063e007985 */ /* 0x020fe8000c101904 */
[----:B-1----:R-:W5:Y:S04]  /*295c0*/  LD.E R5, [R60.64+0x50] ;  /* 0x000050043c057980 */ /* 0x002f68000c101900 */
[----:B-----5:R-:W-:Y:S04]  /*295d0*/  ST.E [R10.64+0x4000], R5 ;  /* 0x004000050a007985 */ /* 0x020fe8000c101904 */
[----:B------:R-:W5:Y:S04]  /*295e0*/  LD.E R4, [R60.64+0x54] ;  /* 0x000054043c047980 */ /* 0x000f68000c101900 */
[----:B-----5:R-:W-:Y:S04]  /*295f0*/  ST.E [R10.64+0x4400], R4 ;  /* 0x004400040a007985 */ /* 0x020fe8000c101904 */
[----:B--2---:R-:W2:Y:S04]  /*29600*/  LD.E R3, [R60.64+0x48] ;  /* 0x000048043c037980 */ /* 0x004ea8000c101900 */
[----:B--2---:R-:W-:Y:S04]  /*29610*/  ST.E [R62.64+0x6000], R3 ;  /* 0x006000033e007985 */ /* 0x004fe8000c101904 */
[----:B----4-:R-:W2:Y:S04]  /*29620*/  LD.E R2, [R60.64+0x4c] ;  /* 0x00004c043c027980 */ /* 0x010ea8000c101900 */
[----:B--2---:R1:W-:Y:S04]  /*29630*/  ST.E [R62.64+0x6400], R2 ;  /* 0x006400023e007985 */ /* 0x0043e8000c101904 */
[----:B------:R-:W2:Y:S04]  /*29640*/  LD.E R67, [R60.64+0x58] ;  /* 0x000058043c437980 */ /* 0x000ea8000c101900 */
[----:B--2---:R-:W-:Y:S04]  /*29650*/  ST.E [R10.64+0x6000], R67 ;  /* 0x006000430a007985 */ /* 0x004fe8000c101904 */
[----:B---3--:R-:W2:Y:S04]  /*29660*/  LD.E R57, [R60.64+0x5c] ;  /* 0x00005c043c397980 */ /* 0x008ea8000c101900 */
[----:B--2---:R2:W-:Y:S04]  /*29670*/  ST.E [R10.64+0x6400], R57 ;  /* 0x006400390a007985 */ /* 0x0045e8000c101904 */
[----:B------:R-:W3:Y:S04]  /*29680*/  LD.E R73, [R60.64+0x60] ;  /* 0x000060043c497980 */ /* 0x000ee8000c101900 */
[----:B---3--:R-:W-:Y:S04]  /*29690*/  ST.E [R8.64+0x4000], R73 ;  /* 0x0040004908007985 */ /* 0x008fe8000c101904 */
[----:B------:R-:W3:Y:S04]  /*296a0*/  LD.E R71, [R60.64+0x64] ;  /* 0x000064043c477980 */ /* 0x000ee8000c101900 */
[----:B---3--:R-:W-:Y:S04]  /*296b0*/  ST.E [R8.64+0x4400], R71 ;  /* 0x0044004708007985 */ /* 0x008fe8000c101904 */
[----:B------:R-:W3:Y:S04]  /*296c0*/  LD.E R69, [R60.64+0x70] ;  /* 0x000070043c457980 */ /* 0x000ee8000c101900 */
[----:B---3--:R-:W-:Y:S04]  /*296d0*/  ST.E [R64.64+0x4000], R69 ;  /* 0x0040004540007985 */ /* 0x008fe8000c101904 */
[----:B-1----:R-:W3:Y:S04]  /*296e0*/  LD.E R63, [R60.64+0x74] ;  /* 0x000074043c3f7980 */ /* 0x002ee8000c101900 */
[----:B---3--:R-:W-:Y:S04]  /*296f0*/  ST.E [R64.64+0x4400], R63 ;  /* 0x0044003f40007985 */ /* 0x008fe8000c101904 */
[----:B------:R-:W3:Y:S04]  /*29700*/  LD.E R5, [R60.64+0x68] ;  /* 0x000068043c057980 */ /* 0x000ee8000c101900 */
[----:B---3--:R-:W-:Y:S04]  /*29710*/  ST.E [R8.64+0x6000], R5 ;  /* 0x0060000508007985 */ /* 0x008fe8000c101904 */
[----:B------:R-:W3:Y:S04]  /*29720*/  LD.E R3, [R60.64+0x6c] ;  /* 0x00006c043c037980 */ /* 0x000ee8000c101900 */
[----:B---3--:R1:W-:Y:S04]  /*29730*/  ST.E [R8.64+0x6400], R3 ;  /* 0x0064000308007985 */ /* 0x0083e8000c101904 */
[----:B--2---:R-:W2:Y:S04]  /*29740*/  LD.E R11, [R60.64+0x78] ;  /* 0x000078043c0b7980 */ /* 0x004ea8000c101900 */
[----:B--2---:R2:W-:Y:S04]  /*29750*/  ST.E [R64.64+0x6000], R11 ;  /* 0x0060000b40007985 */ /* 0x0045e8000c101904 */
[----:B------:R-:W3:Y:S01]  /*29760*/  LD.E R57, [R60.64+0x7c] ;  /* 0x00007c043c397980 */ /* 0x000ee2000c101900 */
[----:B-1----:R-:W-:-:S02]  /*29770*/  IADD3 R3, P1, R50, 0x390, RZ ;  /* 0x0000039032037810 */ /* 0x002fc40007f3e0ff */
[----:B------:R-:W-:Y:S02]  /*29780*/  MOV R8, R58 ;  /* 0x0000003a00087202 */ /* 0x000fe40000000f00 */
[----:B------:R-:W-:Y:S02]  /*29790*/  MOV R5, R59 ;  /* 0x0000003b00057202 */ /* 0x000fe40000000f00 */
[----:B------:R-:W-:Y:S02]  /*297a0*/  IADD3.X R4, RZ, R45, RZ, P1, !PT ;  /* 0x0000002dff047210 */ /* 0x000fe40000ffe4ff */
[----:B------:R-:W-:Y:S01]  /*297b0*/  MOV R6, 0x29860 ;  /* 0x0002986000067802 */ /* 0x000fe20000000f00 */
[----:B---3--:R2:W-:Y:S04]  /*297c0*/  ST.E [R64.64+0x6400], R57 ;  /* 0x0064003940007985 */ /* 0x0085e8000c101904 */
        /* <DEDUP_REMOVED lines=140> */
[----:B------:R-:W2:Y:S04]  /*2a090*/  LD.E R2, [R10.64+0xfc] ;  /* 0x0000fc040a027980 */ /* 0x000ea8000c101900 */
[----:B-1----:R-:W2:Y:S02]  /*2a0a0*/  LD.E R61, [R10.64+0xf8] ;  /* 0x0000f8040a3d7980 */ /* 0x002ea4000c101900 */
[----:B--2---:R-:W-:-:S05]  /*2a0b0*/  F2FP.BF16.PACK_AB R59, R2, R61 ;  /* 0x0000003d023b723e */ /* 0x004fca00000010ff */
[----:B------:R3:W-:Y:S01]  /*2a0c0*/  ST.E [R8.64+0x7c], R59 ;  /* 0x00007c3b08007985 */ /* 0x0007e2000c101904 */
[----:B------:R-:W-:Y:S01]  /*2a0d0*/  IMAD.MOV.U32 R61, RZ, RZ, R4 ;  /* 0x000000ffff3d7224 */ /* 0x000fe200078e0004 */
[----:B------:R-:W-:Y:S01]  /*2a0e0*/  MOV R4, 0x2a120 ;  /* 0x0002a12000047802 */ /* 0x000fe20000000f00 */
[----:B------:R-:W-:Y:S01]  /*2a0f0*/  IMAD.MOV.U32 R2, RZ, RZ, R3 ;  /* 0x000000ffff027224 */ /* 0x000fe200078e0003 */
[----:B------:R-:W-:Y:S06]  /*2a100*/  BAR.SYNC.DEFER_BLOCKING 0x0 ;  /* 0x0000000000007b1d */ /* 0x000fec0000010000 */
[----:B---3--:R-:W-:Y:S05]  /*2a110*/  CALL.REL.NOINC `($_ZN7cutlass13device_kernelIN5flash19enable_sm80_to_sm89INS1_16FlashAttnBwdSm80INS1_25CollectiveMainloopBwdSm80ILi2ELi2EN4cute5tupleIJNS5_1CILi128EEES8_NS7_ILi64EEEEEENS_10bfloat16_tEfNS_4arch4Sm80ELb0ELb0ELb1ELb0ELb0ELb0ELb0ELb0ELi2ELi4ELi4ELi4ELb0EEENS1_21CollectiveEpilogueBwdISA_SB_SD_Li256ELb0ELb0ELi2EEENS1_19SingleTileSchedulerILb0ELb0ELb0ELi128EEEEEEEEEvNT_6ParamsE$_ZN4cute3eso3ESOILb1ELb0EJNS_6LayoutINS_5tupleIJNS3_IJNS_1CILi1EEENS3_IJNS4_ILi4EEENS4_ILi2EEEEEEEEES7_S6_EEENS3_IJNS3_IJNS4_ILi0EEENS3_IJS5_NS4_ILi8EEEEEEEEES6_NS4_ILi16EEEEEEEENS_10ViewEngineIPN7cutlass10bfloat16_tEEEEEC2ERKSH_RKSM_) ;  /* 0xfffdee3000007944 */ /* 0x008fea0003c3ffff */
[----:B-1----:R1:W5:Y:S04]  /*2a120*/  LDL.64 R60, [R26+0xc0] ;  /* 0x0000c0001a3c7983 */ /* 0x0023680000100a00 */
[----:B------:R1:W5:Y:S01]  /*2a130*/  LDL.64 R2, [R12] ;  /* 0x000000000c027983 */ /* 0x0003620000100a00 */
[----:B------:R-:W-:-:S03]  /*2a140*/  MOV R6, 0x2a160 ;  /* 0x0002a16000067802 */ /* 0x000fc60000000f00 */
[----:B-1---5:R-:W-:Y:S05]  /*2a150*/  CALL.REL.NOINC `($_ZN7cutlass13device_kernelIN5flash19enable_sm80_to_sm89INS1_16FlashAttnBwdSm80INS1_25CollectiveMainloopBwdSm80ILi2ELi2EN4cute5tupleIJNS5_1CILi128EEES8_NS7_ILi64EEEEEENS_10bfloat16_tEfNS_4arch4Sm80ELb0ELb0ELb1ELb0ELb0ELb0ELb0ELb0ELi2ELi4ELi4ELi4ELb0EEENS1_21CollectiveEpilogueBwdISA_SB_SD_Li256ELb0ELb0ELi2EEENS1_19SingleTileSchedulerILb0ELb0ELb0ELi128EEEEEEEEEvNT_6ParamsE$_ZN4cute3eso3ESOILb1ELb0EJNS_6LayoutINS_5tupleIJNS3_IJNS_1CILi1EEENS3_IJNS4_ILi2EEES6_EEEEEES6_NS4_ILi4EEEEEENS3_IJNS3_IJNS4_ILi0EEENS3_IJS5_S9_EEEEEES6_NS4_ILi8EEEEEEEENS_10ViewEngineIPjEEEEC2ERKSG_RKSJ_) ;  /* 0xfffdeda000007944 */ /* 0x022fea0003c3ffff */
        /* <DEDUP_REMOVED lines=46> */
[----:B--2---:R1:W-:Y:S04]  /*2a440*/  ST.E [R60.64], R57 ;  /* 0x000000393c007985 */ /* 0x0043e8000c101904 */
[----:B------:R-:W2:Y:S01]  /*2a450*/  LD.E R5, [R58.64+0x4] ;  /* 0x000004043a057980 */ /* 0x000ea2000c101900 */
[----:B---3--:R-:W-:-:S03]  /*2a460*/  IMAD.WIDE R8, R2, 0x4, R60 ;  /* 0x0000000402087825 */ /* 0x008fc600078e023c */
[----:B--2---:R2:W-:Y:S04]  /*2a470*/  ST.E [R60.64+0x400], R5 ;  /* 0x000400053c007985 */ /* 0x0045e8000c101904 */
[----:B------:R-:W3:Y:S04]  /*2a480*/  LD.E R11, [R58.64+0x10] ;  /* 0x000010043a0b7980 */ /* 0x000ee8000c101900 */
[----:B---3--:R3:W-:Y:S04]  /*2a490*/  ST.E [R8.64], R11 ;  /* 0x0000000b08007985 */ /* 0x0087e8000c101904 */
[----:B------:R-:W4:Y:S04]  /*2a4a0*/  LD.E R63, [R58.64+0x14] ;  /* 0x000014043a3f7980 */ /* 0x000f28000c101900 */
[----:B----4-:R4:W-:Y:S04]  /*2a4b0*/  ST.E [R8.64+0x400], R63 ;  /* 0x0004003f08007985 */ /* 0x0109e8000c101904 */
[----:B------:R-:W2:Y:S04]  /*2a4c0*/  LD.E R69, [R58.64+0x8] ;  /* 0x000008043a457980 */ /* 0x000ea8000c101900 */
[----:B--2---:R-:W-:Y:S04]  /*2a4d0*/  ST.E [R60.64+0x2000], R69 ;  /* 0x002000453c007985 */ /* 0x004fe8000c101904 */
[----:B------:R-:W2:Y:S04]  /*2a4e0*/  LD.E R65, [R58.64+0xc] ;  /* 0x00000c043a417980 */ /* 0x000ea8000c101900 */
[----:B--2---:R2:W-:Y:S04]  /*2a4f0*/  ST.E [R60.64+0x2400], R65 ;  /* 0x002400413c007985 */ /* 0x0045e8000c101904 */
[----:B-1----:R-:W2:Y:S04]  /*2a500*/  LD.E R57, [R58.64+0x18] ;  /* 0x000018043a397980 */ /* 0x002ea8000c101900 */
[----:B--2---:R1:W-:Y:S04]  /*2a510*/  ST.E [R8.64+0x2000], R57 ;  /* 0x0020003908007985 */ /* 0x0043e8000c101904 */
[----:B------:R-:W2:Y:S01]  /*2a520*/  LD.E R5, [R58.64+0x1c] ;  /* 0x00001c043a057980 */ /* 0x000ea2000c101900 */
[----:B---3--:R-:W-:-:S03]  /*2a530*/  IMAD.WIDE R10, R3, 0x4, R60 ;  /* 0x00000004030a7825 */ /* 0x008fc600078e023c */
[----:B--2---:R2:W-:Y:S04]  /*2a540*/  ST.E [R8.64+0x2400], R5 ;  /* 0x0024000508007985 */ /* 0x0045e8000c101904 */
[----:B------:R-:W3:Y:S04]  /*2a550*/  LD.E R67, [R58.64+0x20] ;  /* 0x000020043a437980 */ /* 0x000ee8000c101900 */
[----:B---3--:R3:W-:Y:S04]  /*2a560*/  ST.E [R10.64], R67 ;  /* 0x000000430a007985 */ /* 0x0087e8000c101904 */
[----:B----4-:R-:W4:Y:S01]  /*2a570*/  LD.E R63, [R58.64+0x24] ;  /* 0x000024043a3f7980 */ /* 0x010f22000c101900 */
[----:B------:R-:W-:-:S03]  /*2a580*/  IADD3 R65, R2, R3, RZ ;  /* 0x0000000302417210 */ /* 0x000fc60007ffe0ff */
[----:B----4-:R4:W-:Y:S04]  /*2a590*/  ST.E [R10.64+0x400], R63 ;  /* 0x0004003f0a007985 */ /* 0x0109e8000c101904 */
[----:B------:R-:W2:Y:S01]  /*2a5a0*/  LD.E R4, [R58.64+0x30] ;  /* 0x000030043a047980 */ /* 0x000ea2000c101900 */
[----:B------:R-:W-:-:S05]  /*2a5b0*/  IMAD.WIDE R64, R65, 0x4, R60 ;  /* 0x0000000441407825 */ /* 0x000fca00078e023c */
[----:B--2---:R-:W-:Y:S04]  /*2a5c0*/  ST.E [R64.64], R4 ;  /* 0x0000000440007985 */ /* 0x004fe8000c101904 */
[----:B-1----:R-:W2:Y:S04]  /*2a5d0*/  LD.E R57, [R58.64+0x34] ;  /* 0x000034043a397980 */ /* 0x002ea8000c101900 */
[----:B--2---:R1:W-:Y:S04]  /*2a5e0*/  ST.E [R64.64+0x400], R57 ;  /* 0x0004003940007985 */ /* 0x0043e8000c101904 */
[----:B------:R-:W2:Y:S04]  /*2a5f0*/  LD.E R5, [R58.64+0x28] ;  /* 0x000028043a057980 */ /* 0x000ea8000c101900 */
[----:B--2---:R2:W-:Y:S04]  /*2a600*/  ST.E [R10.64+0x2000], R5 ;  /* 0x002000050a007985 */ /* 0x0045e8000c101904 */
[----:B---3--:R-:W3:Y:S04]  /*2a610*/  LD.E R67, [R58.64+0x2c] ;  /* 0x00002c043a437980 */ /* 0x008ee8000c101900 */
[----:B---3--:R-:W-:Y:S04]  /*2a620*/  ST.E [R10.64+0x2400], R67 ;  /* 0x002400430a007985 */ /* 0x008fe8000c101904 */
[----:B------:R-:W3:Y:S04]  /*2a630*/  LD.E R3, [R58.64+0x38] ;  /* 0x000038043a037980 */ /* 0x000ee8000c101900 */
[----:B---3--:R3:W-:Y:S04]  /*2a640*/  ST.E [R64.64+0x2000], R3 ;  /* 0x0020000340007985 */ /* 0x0087e8000c101904 */
[----:B------:R-:W2:Y:S04]  /*2a650*/  LD.E R2, [R58.64+0x3c] ;  /* 0x00003c043a027980 */ /* 0x000ea8000c101900 */
[----:B--2---:R2:W-:Y:S04]  /*2a660*/  ST.E [R64.64+0x2400], R2 ;  /* 0x0024000240007985 */ /* 0x0045e8000c101904 */
[----:B----4-:R-:W4:Y:S04]  /*2a670*/  LD.E R63, [R58.64+0x40] ;  /* 0x000040043a3f7980 */ /* 0x010f28000c101900 */
[----:B----4-:R4:W-:Y:S04]  /*2a680*/  ST.E [R60.64+0x4000], R63 ;  /* 0x0040003f3c007985 */ /* 0x0109e8000c101904 */
[----:B-1----:R-:W2:Y:S04]  /*2a690*/  LD.E R57, [R58.64+0x44] ;  /* 0x000044043a397980 */ /* 0x002ea8000c101900 */
[----:B--2---:R1:W-:Y:S04]  /*2a6a0*/  ST.E [R60.64+0x4400], R57 ;  /* 0x004400393c007985 */ /* 0x0043e8000c101904 */
[----:B------:R-:W2:Y:S04]  /*2a6b0*/  LD.E R5, [R58.64+0x50] ;  /* 0x000050043a057980 */ /* 0x000ea8000c101900 */
[----:B--2---:R-:W-:Y:S04]  /*2a6c0*/  ST.E [R8.64+0x4000], R5 ;  /* 0x0040000508007985 */ /* 0x004fe8000c101904 */
[----:B------:R-:W2:Y:S04]  /*2a6d0*/  LD.E R4, [R58.64+0x54] ;  /* 0x000054043a047980 */ /* 0x000ea8000c101900 */
[----:B--2---:R-:W-:Y:S04]  /*2a6e0*/  ST.E [R8.64+0x4400], R4 ;  /* 0x0044000408007985 */ /* 0x004fe8000c101904 */
[----:B---3--:R-:W2:Y:S04]  /*2a6f0*/  LD.E R3, [R58.64+0x48] ;  /* 0x000048043a037980 */ /* 0x008ea8000c101900 */
[----:B--2---:R2:W-:Y:S04]  /*2a700*/  ST.E [R60.64+0x6000], R3 ;  /* 0x006000033c007985 */ /* 0x0045e8000c101904 */
[----:B------:R-:W3:Y:S04]  /*2a710*/  LD.E R2, [R58.64+0x4c] ;  /* 0x00004c043a027980 */ /* 0x000ee8000c101900 */
[----:B---3--:R-:W-:Y:S04]  /*2a720*/  ST.E [R60.64+0x6400], R2 ;  /* 0x006400023c007985 */ /* 0x008fe8000c101904 */
[----:B----4-:R-:W3:Y:S04]  /*2a730*/  LD.E R63, [R58.64+0x58] ;  /* 0x000058043a3f7980 */ /* 0x010ee8000c101900 */
[----:B---3--:R3:W-:Y:S04]  /*2a740*/  ST.E [R8.64+0x6000], R63 ;  /* 0x0060003f08007985 */ /* 0x0087e8000c101904 */
[----:B-1----:R-:W4:Y:S04]  /*2a750*/  LD.E R57, [R58.64+0x5c] ;  /* 0x00005c043a397980 */ /* 0x002f28000c101900 */
[----:B----4-:R1:W-:Y:S04]  /*2a760*/  ST.E [R8.64+0x6400], R57 ;  /* 0x0064003908007985 */ /* 0x0103e8000c101904 */
[----:B------:R-:W4:Y:S04]  /*2a770*/  LD.E R71, [R58.64+0x60] ;  /* 0x000060043a477980 */ /* 0x000f28000c101900 */
[----:B----4-:R-:W-:Y:S04]  /*2a780*/  ST.E [R10.64+0x4000], R71 ;  /* 0x004000470a007985 */ /* 0x010fe8000c101904 */
[----:B------:R-:W4:Y:S04]  /*2a790*/  LD.E R69, [R58.64+0x64] ;  /* 0x000064043a457980 */ /* 0x000f28000c101900 */
[----:B----4-:R4:W-:Y:S04]  /*2a7a0*/  ST.E [R10.64+0x4400], R69 ;  /* 0x004400450a007985 */ /* 0x0109e8000c101904 */
[----:B------:R-:W2:Y:S04]  /*2a7b0*/  LD.E R67, [R58.64+0x70] ;  /* 0x000070043a437980 */ /* 0x000ea8000c101900 */
[----:B--2---:R-:W-:Y:S04]  /*2a7c0*/  ST.E [R64.64+0x4000], R67 ;  /* 0x0040004340007985 */ /* 0x004fe8000c101904 */
[----:B------:R-:W2:Y:S04]  /*2a7d0*/  LD.E R3, [R58.64+0x74] ;  /* 0x000074043a037980 */ /* 0x000ea8000c101900 */
[----:B--2---:R2:W-:Y:S04]  /*2a7e0*/  ST.E [R64.64+0x4400], R3 ;  /* 0x0044000340007985 */ /* 0x0045e8000c101904 */
[----:B---3--:R-:W3:Y:S04]  /*2a7f0*/  LD.E R63, [R58.64+0x68] ;  /* 0x000068043a3f7980 */ /* 0x008ee8000c101900 */
[----:B---3--:R3:W-:Y:S04]  /*2a800*/  ST.E [R10.64+0x6000], R63 ;  /* 0x0060003f0a007985 */ /* 0x0087e8000c101904 */
[----:B------:R-:W2:Y:S04]  /*2a810*/  LD.E R5, [R58.64+0x6c] ;  /* 0x00006c043a057980 */ /* 0x000ea8000c101900 */
[----:B--2---:R3:W-:Y:S04]  /*2a820*/  ST.E [R10.64+0x6400], R5 ;  /* 0x006400050a007985 */ /* 0x0047e8000c101904 */
[----:B-1----:R-:W2:Y:S04]  /*2a830*/  LD.E R57, [R58.64+0x78] ;  /* 0x000078043a397980 */ /* 0x002ea8000c101900 */
[----:B--2---:R3:W-:Y:S04]  /*2a840*/  ST.E [R64.64+0x6000], R57 ;  /* 0x0060003940007985 */ /* 0x0047e8000c101904 */
[----:B----4-:R-:W2:Y:S04]  /*2a850*/  LD.E R69, [R58.64+0x7c] ;  /* 0x00007c043a457980 */ /* 0x010ea8000c101900 */
[----:B--2---:R3:W-:Y:S04]  /*2a860*/  ST.E [R64.64+0x6400], R69 ;  /* 0x0064004540007985 */ /* 0x0047e8000c101904 */
[----:B------:R-:W2:Y:S04]  /*2a870*/  LDL.64 R70, [R26+0xd0] ;  /* 0x0000d0001a467983 */ /* 0x000ea80000100a00 */
[----:B------:R3:W5:Y:S04]  /*2a880*/  LDL.64 R60, [R26+0xc8] ;  /* 0x0000c8001a3c7983 */ /* 0x0007680000100a00 */
[----:B--2---:R3:W5:Y:S01]  /*2a890*/  LD.E.64 R2, [R70.64] ;  /* 0x0000000446027980 */ /* 0x004762000c101b00 */
[----:B------:R-:W-:-:S02]  /*2a8a0*/  MOV R9, R25 ;  /* 0x0000001900097202 */ /* 0x000fc40000000f00 */
[----:B------:R-:W-:Y:S02]  /*2a8b0*/  MOV R8, 0x2a8d0 ;  /* 0x0002a8d000087802 */ /* 0x000fe40000000f00 */
[----:B---3-5:R-:W-:Y:S05]  /*2a8c0*/  CALL.REL.NOINC `($_ZN7cutlass13device_kernelIN5flash19enable_sm80_to_sm89INS1_16FlashAttnBwdSm80INS1_25CollectiveMainloopBwdSm80ILi2ELi2EN4cute5tupleIJNS5_1CILi128EEES8_NS7_ILi64EEEEEENS_10bfloat16_tEfNS_4arch4Sm80ELb0ELb0ELb1ELb0ELb0ELb0ELb0ELb0ELi2ELi4ELi4ELi4ELb0EEENS1_21CollectiveEpilogueBwdISA_SB_SD_Li256ELb0ELb0ELi2EEENS1_19SingleTileSchedulerILb0ELb0ELb0ELi128EEEEEEEEEvNT_6ParamsE$_ZN4cute8smem_ptrIPN7cutlass10bfloat16_tEECI1NS_12iter_adaptorIS3_S4_EEES3_) ;  /* 0xfffe05f000007944 */ /* 0x028fea0003c3ffff */
[----:B-1----:R1:W5:Y:S01]  /*2a8d0*/  LDL.64 R2, [R1+0x758] ;  /* 0x0007580001027983 */ /* 0x0023620000100a00 */
[----:B------:R-:W-:-:S03]  /*2a8e0*/  MOV R6, 0x2a900 ;  /* 0x0002a90000067802 */ /* 0x000fc60000000f00 */
[----:B-1---5:R-:W-:Y:S05]  /*2a8f0*/  CALL.REL.NOINC `($_ZN7cutlass13device_kernelIN5flash19enable_sm80_to_sm89INS1_16FlashAttnBwdSm80INS1_25CollectiveMainloopBwdSm80ILi2ELi2EN4cute5tupleIJNS5_1CILi128EEES8_NS7_ILi64EEEEEENS_10bfloat16_tEfNS_4arch4Sm80ELb0ELb0ELb1ELb0ELb0ELb0ELb0ELb0ELi2ELi4ELi4ELi4ELb0EEENS1_21CollectiveEpilogueBwdISA_SB_SD_Li256ELb0ELb0ELi2EEENS1_19SingleTileSchedulerILb0ELb0ELb0ELi128EEEEEEEEEvNT_6ParamsE$_ZN4cute3eso3ESOILb1ELb0EJNS_14ComposedLayoutINS_7SwizzleILi3ELi3ELi3EEENS_1CILj0EEENS_6LayoutINS_5tupleIJNS5_ILi64EEENS5_ILi128EEEEEENS8_IJNS5_ILi1EEES9_EEEEEEENS_10ViewEngineINS_8smem_ptrIPN7cutlass10bfloat16_tEEEEEEEC2ERKSF_RKSM_) ;  /* 0xfffdcb5000007944 */ /* 0x022fea0003c3ffff */
[----:B-1----:R1:W5:Y:S01]  /*2a900*/  LDL.64 R2, [R1+0x758] ;  /* 0x0007580001027983 */ /* 0x0023620000100a00 */
[----:B------:R-:W-:-:S03]  /*2a910*/  MOV R6, 0x2a930 ;  /* 0x0002a93000067802 */ /* 0x000fc60000000f00 */
[----:B-1---5:R-:W-:Y:S05]  /*2a920*/  CALL.REL.NOINC `($_ZN7cutlass13device_kernelIN5flash19enable_sm80_to_sm89INS1_16FlashAttnBwdSm80INS1_25CollectiveMainloopBwdSm80ILi2ELi2EN4cute5tupleIJNS5_1CILi128EEES8_NS7_ILi64EEEEEENS_10bfloat16_tEfNS_4arch4Sm80ELb0ELb0ELb1ELb0ELb0ELb0ELb0ELb0ELi2ELi4ELi4ELi4ELb0EEENS1_21CollectiveEpilogueBwdISA_SB_SD_Li256ELb0ELb0ELi2EEENS1_19SingleTileSchedulerILb0ELb0ELb0ELi128EEEEEEEEEvNT_6ParamsE$_ZN4cute3eso3ESOILb1ELb0EJNS_14ComposedLayoutINS_7SwizzleILi3ELi3ELi3EEENS_1CILj0EEENS_6LayoutINS_5tupleIJNS8_IJNS8_IJNS5_ILi4EEENS5_ILi8EEEEEENS8_IJNS5_ILi2EEENS5_ILi1EEEEEEEEENS8_IJNS8_IJSC_SC_EEESB_EEEEEENS8_IJNS8_IJNS8_IJNS5_ILi128EEESD_EEENS8_IJSA_NS5_ILi0EEEEEEEEENS8_IJNS8_IJNS5_ILi64EEENS5_ILi512EEEEEENS8_IJNS5_ILi16EEENS5_ILi1024EEEEEEEEEEEEEEEENS_10ViewEngineINS_8smem_ptrIPN7cutlass10bfloat16_tEEEEEEEC2ERKSX_RKS14_) ;  /* 0xfffdcbc000007944 */ /* 0x022fea0003c3ffff */
        /* <DEDUP_REMOVED lines=23> */
[----:B------:R2:W-:Y:S01]  /*2aaa0*/  STL [R12], R2 ;  /* 0x000000020c007387 */ /* 0x0005e20000100800 */
[----:B------:R-:W-:Y:S02]  /*2aab0*/  MOV R69, R68 ;  /* 0x0000004400457202 */ /* 0x000fe40000000f00 */
[----:B------:R-:W-:Y:S01]  /*2aac0*/  MOV R8, 0x2aaf0 ;  /* 0x0002aaf000087802 */ /* 0x000fe20000000f00 */
[----:B------:R2:W-:Y:S04]  /*2aad0*/  STL [R12+0x4], R3 ;  /* 0x000004030c007387 */ /* 0x0005e80000100800 */
[----:B-12---:R-:W-:Y:S05]  /*2aae0*/  CALL.REL.NOINC `($_ZN7cutlass13device_kernelIN5flash19enable_sm80_to_sm89INS1_16FlashAttnBwdSm80INS1_25CollectiveMainloopBwdSm80ILi2ELi2EN4cute5tupleIJNS5_1CILi128EEES8_NS7_ILi64EEEEEENS_10bfloat16_tEfNS_4arch4Sm80ELb0ELb0ELb1ELb0ELb0ELb0ELb0ELb0ELi2ELi4ELi4ELi4ELb0EEENS1_21CollectiveEpilogueBwdISA_SB_SD_Li256ELb0ELb0ELi2EEENS1_19SingleTileSchedulerILb0ELb0ELb0ELi128EEEEEEEEEvNT_6ParamsE$_ZZN4cute12filter_tupleINS_5tupleIJNS1_IJiNS1_IJiNS_1CILi0EEEEEEEEENS1_IJNS_10UnderscoreENS1_IJS6_S6_EEEEEEEEES9_ZNS_4diceIS9_S9_EEDaRKT_RKT0_EUlRKT_RKT0_E_EEDaSD_SG_OT1_ENKUlDpSJ_E_clIJNS1_IJiiS3_EEENS1_IJEEEEEEDaSQ_) ;  /* 0xfffe064000007944 */ /* 0x006fea0003c3ffff */
[----:B------:R-:W-:Y:S02]  /*2aaf0*/  MOV R86, 0x2ab10 ;  /* 0x0002ab1000567802 */ /* 0x000fe40000000f00 */
[----:B-12--5:R-:W-:Y:S05]  /*2ab00*/  CALL.REL.NOINC `($_ZN7cutlass13device_kernelIN5flash19enable_sm80_to_sm89INS1_16FlashAttnBwdSm80INS1_25CollectiveMainloopBwdSm80ILi2ELi2EN4cute5tupleIJNS5_1CILi128EEES8_NS7_ILi64EEEEEENS_10bfloat16_tEfNS_4arch4Sm80ELb0ELb0ELb1ELb0ELb0ELb0ELb0ELb0ELi2ELi4ELi4ELi4ELb0EEENS1_21CollectiveEpilogueBwdISA_SB_SD_Li256ELb0ELb0ELi2EEENS1_19SingleTileSchedulerILb0ELb0ELb0ELi128EEEEEEEEEvNT_6ParamsE$_ZZN4cute7idx2crdINS_5tupleIJiiNS_1CILi0EEEEEENS1_IJNS1_IJNS2_ILi4EEENS2_ILi8EEEEEENS2_ILi2EEENS2_ILi1EEEEEEEEDaRKT_RKT0_ENKUlRKT_RKT0_E_clIiS7_EEDaSJ_SM_) ;  /* 0xfffe43d000007944 */ /* 0x026fea0003c3ffff */
[----:B------:R-:W-:Y:S02]  /*2ab10*/  MOV R2, 0x2ab30 ;  /* 0x0002ab3000027802 */ /* 0x000fe40000000f00 */
[----:B-1----:R-:W-:Y:S05]  /*2ab20*/  CALL.REL.NOINC `($_ZN7cutlass13device_kernelIN5flash19enable_sm80_to_sm89INS1_16FlashAttnBwdSm80INS1_25CollectiveMainloopBwdSm80ILi2ELi2EN4cute5tupleIJNS5_1CILi128EEES8_NS7_ILi64EEEEEENS_10bfloat16_tEfNS_4arch4Sm80ELb0ELb0ELb1ELb0ELb0ELb0ELb0ELb0ELi2ELi4ELi4ELi4ELb0EEENS1_21CollectiveEpilogueBwdISA_SB_SD_Li256ELb0ELb0ELi2EEENS1_19SingleTileSchedulerILb0ELb0ELb0ELi128EEEEEEEEEvNT_6ParamsE$_ZZN4cute7idx2crdINS_5tupleIJiiNS_1CILi0EEEEEENS1_IJNS1_IJNS2_ILi4EEENS2_ILi8EEEEEENS2_ILi2EEENS2_ILi1EEEEEEEEDaRKT_RKT0_ENKUlRKT_RKT0_E_clIiS8_EEDaSJ_SM_) ;  /* 0xfffe47e000007944 */ /* 0x002fea0003c3ffff */
[----:B------:R1:W-:Y:S01]  /*2ab30*/  STL [R12], R6 ;  /* 0x000000060c007387 */ /* 0x0003e20000100800 */
[----:B------:R-:W-:Y:S02]  /*2ab40*/  MOV R2, R68 ;  /* 0x0000004400027202 */ /* 0x000fe40000000f00 */
[----:B------:R-:W-:-:S02]  /*2ab50*/  MOV R86, 0x2ab70 ;  /* 0x0002ab7000567802 */ /* 0x000fc40000000f00 */
[----:B-1----:R-:W-:Y:S05]  /*2ab60*/  CALL.REL.NOINC `($_ZN7cutlass13device_kernelIN5flash19enable_sm80_to_sm89INS1_16FlashAttnBwdSm80INS1_25CollectiveMainloopBwdSm80ILi2ELi2EN4cute5tupleIJNS5_1CILi128EEES8_NS7_ILi64EEEEEENS_10bfloat16_tEfNS_4arch4Sm80ELb0ELb0ELb1ELb0ELb0ELb0ELb0ELb0ELi2ELi4ELi4ELi4ELb0EEENS1_21CollectiveEpilogueBwdISA_SB_SD_Li256ELb0ELb0ELi2EEENS1_19SingleTileSchedulerILb0ELb0ELb0ELi128EEEEEEEEEvNT_6ParamsE$_ZZN4cute9transformINS_5tupleIJiiNS_1CILi0EEEEEENS1_IJNS1_IJNS2_ILi4EEENS2_ILi8EEEEEENS2_ILi2EEENS2_ILi1EEEEEEZNS_7idx2crdIS4_SA_EEDaRKT_RKT0_EUlRKT_RKT0_E_EEDaSE_SH_OT1_ENKUlDpSK_E_clIJNS1_IJiiEEEiS3_EEEDaSR_) ;  /* 0xfffe4ee000007944 */ /* 0x002fea0003c3ffff */
[----:B------:R-:W-:Y:S02]  /*2ab70*/  MOV R6, 0x2ab90 ;  /* 0x0002ab9000067802 */ /* 0x000fe40000000f00 */
[----:B--2--5:R-:W-:Y:S05]  /*2ab80*/  CALL.REL.NOINC `($_ZN7cutlass13device_kernelIN5flash19enable_sm80_to_sm89INS1_16FlashAttnBwdSm80INS1_25CollectiveMainloopBwdSm80ILi2ELi2EN4cute5tupleIJNS5_1CILi128EEES8_NS7_ILi64EEEEEENS_10bfloat16_tEfNS_4arch4Sm80ELb0ELb0ELb1ELb0ELb0ELb0ELb0ELb0ELi2ELi4ELi4ELi4ELb0EEENS1_21CollectiveEpilogueBwdISA_SB_SD_Li256ELb0ELb0ELi2EEENS1_19SingleTileSchedulerILb0ELb0ELb0ELi128EEEEEEEEEvNT_6ParamsE$_ZZN4cute13to_mixed_bitsINS_5tupleIJNS1_IJNS_1CILi4EEENS2_ILi8EEEEEENS2_ILi2EEENS2_ILi1EEEEEENS1_IJNS1_IJNS2_ILi128EEENS2_ILi0EEEEEES4_SA_EEENS1_IJNS1_IJiiEEEiSA_EEEEEDaRKT_RKT0_RKT1_ENKUlRKT_RKT0_RKT1_E_clIS5_SB_SD_EEDaSQ_ST_SW_) ;  /* 0xfffe102000007944 */ /* 0x024fea0003c3ffff */
[----:B------:R-:W-:Y:S02]  /*2ab90*/  MOV R6, 0x2abb0 ;  /* 0x0002abb000067802 */ /* 0x000fe40000000f00 */
[----:B------:R-:W-:Y:S05]  /*2aba0*/  CALL.REL.NOINC `($_ZN7cutlass13device_kernelIN5flash19enable_sm80_to_sm89INS1_16FlashAttnBwdSm80INS1_25CollectiveMainloopBwdSm80ILi2ELi2EN4cute5tupleIJNS5_1CILi128EEES8_NS7_ILi64EEEEEENS_10bfloat16_tEfNS_4arch4Sm80ELb0ELb0ELb1ELb0ELb0ELb0ELb0ELb0ELi2ELi4ELi4ELi4ELb0EEENS1_21CollectiveEpilogueBwdISA_SB_SD_Li256ELb0ELb0ELi2EEENS1_19SingleTileSchedulerILb0ELb0ELb0ELi128EEEEEEEEEvNT_6ParamsE$_ZZN4cute13to_mixed_bitsINS_5tupleIJNS1_IJNS_1CILi4EEENS2_ILi8EEEEEENS2_ILi2EEENS2_ILi1EEEEEENS1_IJNS1_IJNS2_ILi128EEENS2_ILi0EEEEEES4_SA_EEENS1_IJNS1_IJiiEEEiSA_EEEEEDaRKT_RKT0_RKT1_ENKUlRKT_RKT0_RKT1_E_clIS6_S4_iEEDaSQ_ST_SW_) ;  /* 0xfffe108000007944 */ /* 0x000fea0003c3ffff */
[----:B------:R-:W-:Y:S02]  /*2abb0*/  MOV R5, R2 ;  /* 0x0000000200057202 */ /* 0x000fe40000000f00 */
[----:B------:R-:W-:-:S02]  /*2abc0*/  MOV R2, 0x2abe0 ;  /* 0x0002abe000027802 */ /* 0x000fc40000000f00 */
[----:B------:R-:W-:Y:S05]  /*2abd0*/  CALL.REL.NOINC `($_ZN7cutlass13device_kernelIN5flash19enable_sm80_to_sm89INS1_16FlashAttnBwdSm80INS1_25CollectiveMainloopBwdSm80ILi2ELi2EN4cute5tupleIJNS5_1CILi128EEES8_NS7_ILi64EEEEEENS_10bfloat16_tEfNS_4arch4Sm80ELb0ELb0ELb1ELb0ELb0ELb0ELb0ELb0ELi2ELi4ELi4ELi4ELb0EEENS1_21CollectiveEpilogueBwdISA_SB_SD_Li256ELb0ELb0ELi2EEENS1_19SingleTileSchedulerILb0ELb0ELb0ELi128EEEEEEEEEvNT_6ParamsE$_ZZN4cute13to_mixed_bitsINS_5tupleIJNS1_IJNS_1CILi4EEENS2_ILi8EEEEEENS2_ILi2EEENS2_ILi1EEEEEENS1_IJNS1_IJNS2_ILi128EEENS2_ILi0EEEEEES4_SA_EEENS1_IJNS1_IJiiEEEiSA_EEEEEDaRKT_RKT0_RKT1_ENKUlDpRKT_E_clIJNS_9MixedBitsILj0ELj384EEENSU_ILj0ELj8EEENS2_ILj0EEEEEEDaSR_) ;  /* 0xfffe0f9000007944 */ /* 0x000fea0003c3ffff */
[----:B------:R-:W-:Y:S01]  /*2abe0*/  IMAD.MOV.U32 R2, RZ, RZ, 0x20 ;  /* 0x00000020ff027424 */ /* 0x000fe200078e00ff */
[C---:B------:R-:W-:Y:S01]  /*2abf0*/  LOP3.LUT P1, RZ, R11.reuse, 0x100, RZ, 0xc0, !PT ;  /* 0x000001000bff7812 */ /* 0x040fe2000782c0ff */
[----:B------:R-:W-:Y:S01]  /*2ac00*/  IMAD.MOV.U32 R6, RZ, RZ, 0x10 ;  /* 0x00000010ff067424 */ /* 0x000fe200078e00ff */
[----:B------:R-:W-:Y:S01]  /*2ac10*/  SHF.R.S32.HI R53, RZ, 0x1f, R4 ;  /* 0x0000001fff357819 */ /* 0x000fe20000011404 */
[----:B------:R-:W-:Y:S01]  /*2ac20*/  IMAD.MOV.U32 R69, RZ, RZ, R25 ;  /* 0x000000ffff457224 */ /* 0x000fe200078e0019 */
[----:B------:R-:W-:Y:S01]  /*2ac30*/  SEL R8, R2, 0xffffffe0, !P1 ;  /* 0xffffffe002087807 */ /* 0x000fe20004800000 */
[----:B------:R-:W-:Y:S01]  /*2ac40*/  IMAD.MOV.U32 R2, RZ, RZ, R52 ;  /* 0x000000ffff027224 */ /* 0x000fe200078e0034 */
[----:B------:R-:W-:-:S02]  /*2ac50*/  LOP3.LUT P1, RZ, R11, 0x80, RZ, 0xc0, !PT ;  /* 0x000000800bff7812 */ /* 0x000fc4000782c0ff */
[----:B------:R-:W-:Y:S01]  /*2ac60*/  LEA.HI R53, R53, R4, RZ, 0x2 ;  /* 0x0000000435357211 */ /* 0x000fe200078f10ff */
[----:B------:R1:W-:Y:S01]  /*2ac70*/  STL [R1+0x11e4], R8 ;  /* 0x0011e40801007387 */ /* 0x0003e20000100800 */
[----:B------:R-:W-:Y:S02]  /*2ac80*/  LOP3.LUT R52, R11, 0x188, RZ, 0xc0, !PT ;  /* 0x000001880b347812 */ /* 0x000fe400078ec0ff */
[----:B------:R-:W-:Y:S02]  /*2ac90*/  SEL R6, R6, 0xfffffff0, !P1 ;  /* 0xfffffff006067807 */ /* 0x000fe40004800000 */
[----:B------:R-:W-:Y:S02]  /*2aca0*/  MOV R4, 0x2acc0 ;  /* 0x0002acc000047802 */ /* 0x000fe40000000f00 */
[----:B-1----:R-:W-:Y:S05]  /*2acb0*/  CALL.REL.NOINC `($_ZN7cutlass13device_kernelIN5flash19enable_sm80_to_sm89INS1_16FlashAttnBwdSm80INS1_25CollectiveMainloopBwdSm80ILi2ELi2EN4cute5tupleIJNS5_1CILi128EEES8_NS7_ILi64EEEEEENS_10bfloat16_tEfNS_4arch4Sm80ELb0ELb0ELb1ELb0ELb0ELb0ELb0ELb0ELi2ELi4ELi4ELi4ELb0EEENS1_21CollectiveEpilogueBwdISA_SB_SD_Li256ELb0ELb0ELi2EEENS1_19SingleTileSchedulerILb0ELb0ELb0ELi128EEEEEEEEEvNT_6ParamsE$_ZN4cute3eso3ESOILb1ELb0EJNS_1CILi8EEEiiEEC2ERKS3_RKiS8_) ;  /* 0xfffdd1a000007944 */ /* 0x002fea0003c3ffff */
[----:B-1----:R1:W5:Y:S01]  /*2acc0*/  LDL.64 R2, [R1+0x758] ;  /* 0x0007580001027983 */ /* 0x0023620000100a00 */
[----:B------:R-:W-:Y:S01]  /*2acd0*/  IMAD.MOV.U32 R5, RZ, RZ, 0x48 ;  /* 0x00000048ff057424 */ /* 0x000fe200078e00ff */
[----:B------:R-:W-:Y:S01]  /*2ace0*/  LOP3.LUT P1, RZ, R11, 0x8, RZ, 0xc0, !PT ;  /* 0x000000080bff7812 */ /* 0x000fe2000782c0ff */
[----:B------:R-:W-:Y:S01]  /*2acf0*/  IMAD.MOV.U32 R69, RZ, RZ, R25 ;  /* 0x000000ffff457224 */ /* 0x000fe200078e0019 */
[----:B------:R-:W-:-:S02]  /*2ad00*/  MOV R6, 0x2ad30 ;  /* 0x0002ad3000067802 */ /* 0x000fc40000000f00 */
[----:B------:R-:W-:-:S04]  /*2ad10*/  SEL R5, R5, 0x38, !P1 ;  /* 0x0000003805057807 */ /* 0x000fc80004800000 */
[----:B-1---5:R-:W-:Y:S05]  /*2ad20*/  CALL.REL.NOINC `($_ZN7cutlass13device_kernelIN5flash19enable_sm80_to_sm89INS1_16FlashAttnBwdSm80INS1_25CollectiveMainloopBwdSm80ILi2ELi2EN4cute5tupleIJNS5_1CILi128EEES8_NS7_ILi64EEEEEENS_10bfloat16_tEfNS_4arch4Sm80ELb0ELb0ELb1ELb0ELb0ELb0ELb0ELb0ELi2ELi4ELi4ELi4ELb0EEENS1_21CollectiveEpilogueBwdISA_SB_SD_Li256ELb0ELb0ELi2EEENS1_19SingleTileSchedulerILb0ELb0ELb0ELi128EEEEEEEEEvNT_6ParamsE$_ZN4cute3eso3ESOILb0ELb1EJiNS_1CILi144EEENS2_ILi288EEEEEC2ERKiRKS3_RKS4_) ;  /* 0xfffdc2f000007944 */ /* 0x022fea0003c3ffff */
[----:B-1----:R-:W2:Y:S01]  /*2ad30*/  LDL R4, [R1+0x758] ;  /* 0x0007580001047983 */ /* 0x002ea20000100800 */
[----:B------:R-:W-:Y:S01]  /*2ad40*/  IMAD.MOV.U32 R69, RZ, RZ, R25 ;  /* 0x000000ffff457224 */ /* 0x000fe200078e0019 */
[----:B------:R-:W-:Y:S02]  /*2ad50*/  MOV R84, R13 ;  /* 0x0000000d00547202 */ /* 0x000fe40000000f00 */
[----:B------:R-:W-:Y:S01]  /*2ad60*/  MOV R6, 0x2ad90 ;  /* 0x0002ad9000067802 */ /* 0x000fe20000000f00 */
[----:B--2---:R1:W-:Y:S04]  /*2ad70*/  STL [R1+0x790], R4 ;  /* 0x0007900401007387 */ /* 0x0043e80000100800 */
[----:B-1----:R-:W-:Y:S05]  /*2ad80*/  CALL.REL.NOINC `($_ZN7cutlass13device_kernelIN5flash19enable_sm80_to_sm89INS1_16FlashAttnBwdSm80INS1_25CollectiveMainloopBwdSm80ILi2ELi2EN4cute5tupleIJNS5_1CILi128EEES8_NS7_ILi64EEEEEENS_10bfloat16_tEfNS_4arch4Sm80ELb0ELb0ELb1ELb0ELb0ELb0ELb0ELb0ELi2ELi4ELi4ELi4ELb0EEENS1_21CollectiveEpilogueBwdISA_SB_SD_Li256ELb0ELb0ELi2EEENS1_19SingleTileSchedulerILb0ELb0ELb0ELi128EEEEEEEEEvNT_6ParamsE$_ZN4cute3eso3ESOILb1ELb0EJNS_1CILi1EEENS_5tupleIJNS2_ILi8EEEiiEEENS2_ILi64EEENS4_IJiNS2_ILi144EEENS2_ILi288EEEEEENS2_ILi512EEEEEC2ERKS3_RKS6_RKS7_RKSA_RKSB_) ;  /* 0xfffdcb8000007944 */ /* 0x002fea0003c3ffff */
[----:B-1----:R1:W5:Y:S04]  /*2ad90*/  LDL R5, [R1+0x760] ;  /* 0x0007600001057983 */ /* 0x0023680000100800 */
[----:B------:R1:W5:Y:S01]  /*2ada0*/  LDL.64 R2, [R1+0x758] ;  /* 0x0007580001027983 */ /* 0x0003620000100a00 */
[----:B------:R-:W-:-:S02]  /*2adb0*/  MOV R69, R25 ;  /* 0x0000001900457202 */ /* 0x000fc40000000f00 */
[----:B------:R-:W-:Y:S02]  /*2adc0*/  MOV R6, 0x2ade0 ;  /* 0x0002ade000067802 */ /* 0x000fe40000000f00 */
[----:B-1---5:R-:W-:Y:S05]  /*2add0*/  CALL.REL.NOINC `($_ZN7cutlass13device_kernelIN5flash19enable_sm80_to_sm89INS1_16FlashAttnBwdSm80INS1_25CollectiveMainloopBwdSm80ILi2ELi2EN4cute5tupleIJNS5_1CILi128EEES8_NS7_ILi64EEEEEENS_10bfloat16_tEfNS_4arch4Sm80ELb0ELb0ELb1ELb0ELb0ELb0ELb0ELb0ELi2ELi4ELi4ELi4ELb0EEENS1_21CollectiveEpilogueBwdISA_SB_SD_Li256ELb0ELb0ELi2EEENS1_19SingleTileSchedulerILb0ELb0ELb0ELi128EEEEEEEEEvNT_6ParamsE$_ZN4cute5tupleIJNS0_IJNS_1CILi8EEENS0_IJNS1_ILi2EEES3_S3_EEENS1_ILi1EEES4_S5_EEENS0_IJS5_NS0_IJS2_iiEEENS1_ILi64EEENS0_IJiNS1_ILi144EEENS1_ILi288EEEEEENS1_ILi512EEEEEEEEC2ERKS6_RKSD_) ;  /* 0xfffdfd1000007944 */ /* 0x022fea0003c3ffff */
[----:B------:R1:W5:Y:S04]  /*2ade0*/  LDL R6, [R1+0x760] ;  /* 0x0007600001067983 */ /* 0x0003680000100800 */
[----:B------:R1:W5:Y:S01]  /*2adf0*/  LDL.64 R2, [R1+0x758] ;  /* 0x0007580001027983 */ /* 0x0003620000100a00 */
[----:B------:R-:W-:-:S03]  /*2ae00*/  MOV R4, 0x2ae20 ;  /* 0x0002ae2000047802 */ /* 0x000fc60000000f00 */
[----:B-1---5:R-:W-:Y:S05]  /*2ae10*/  CALL.REL.NOINC `($_ZN7cutlass13device_kernelIN5flash19enable_sm80_to_sm89INS1_16FlashAttnBwdSm80INS1_25CollectiveMainloopBwdSm80ILi2ELi2EN4cute5tupleIJNS5_1CILi128EEES8_NS7_ILi64EEEEEENS_10bfloat16_tEfNS_4arch4Sm80ELb0ELb0ELb1ELb0ELb0ELb0ELb0ELb0ELi2ELi4ELi4ELi4ELb0EEENS1_21CollectiveEpilogueBwdISA_SB_SD_Li256ELb0ELb0ELi2EEENS1_19SingleTileSchedulerILb0ELb0ELb0ELi128EEEEEEEEEvNT_6ParamsE$_ZZN4cute7flattenINS_5tupleIJNS_1CILi1EEENS1_IJNS2_ILi8EEEiiEEENS2_ILi64EEENS1_IJiNS2_ILi144EEENS2_ILi288EEEEEENS2_ILi512EEEEEEEEDaRKT_ENKUlRKT_E_clIS5_EEDaSH_) ;  /* 0xfffe404000007944 */ /* 0x022fea0003c3ffff */
[----:B------:R1:W-:Y:S01]  /*2ae20*/  STL [R12], R2 ;  /* 0x000000020c007387 */ /* 0x0003e20000100800 */
[----:B------:R-:W-:Y:S02]  /*2ae30*/  MOV R5, R6 ;  /* 0x0000000600057202 */ /* 0x000fe40000000f00 */
[----:B------:R-:W-:Y:S01]  /*2ae40*/  MOV R4, 0x2ae70 ;  /* 0x0002ae7000047802 */ /* 0x000fe20000000f00 */
[----:B------:R1:W-:Y:S04]  /*2ae50*/  STL [R12+0x4], R3 ;  /* 0x000004030c007387 */ /* 0x0003e80000100800 */
[----:B-1----:R-:W-:Y:S05]  /*2ae60*/  CALL.REL.NOINC `($_ZN7cutlass13device_kernelIN5flash19enable_sm80_to_sm89INS1_16FlashAttnBwdSm80INS1_25CollectiveMainloopBwdSm80ILi2ELi2EN4cute5tupleIJNS5_1CILi128EEES8_NS7_ILi64EEEEEENS_10bfloat16_tEfNS_4arch4Sm80ELb0ELb0ELb1ELb0ELb0ELb0ELb0ELb0ELi2ELi4ELi4ELi4ELb0EEENS1_21CollectiveEpilogueBwdISA_SB_SD_Li256ELb0ELb0ELi2EEENS1_19SingleTileSchedulerILb0ELb0ELb0ELi128EEEEEEEEEvNT_6ParamsE$_ZZN4cute7flattenINS_5tupleIJNS_1CILi1EEENS1_IJNS2_ILi8EEEiiEEENS2_ILi64EEENS1_IJiNS2_ILi144EEENS2_ILi288EEEEEENS2_ILi512EEEEEEEEDaRKT_ENKUlRKT_E_clIS9_EEDaSH_) ;  /* 0xfffe401000007944 */ /* 0x002fea0003c3ffff */
[----:B------:R1:W-:Y:S01]  /*2ae70*/  STL [R1+0x794], R2 ;  /* 0x0007940201007387 */ /* 0x0003e20000100800 */
[----:B------:R-:W-:Y:S01]  /*2ae80*/  IMAD.MOV.U32 R69, RZ, RZ, R68 ;  /* 0x000000ffff457224 */ /* 0x000fe200078e0044 */
[----:B------:R-:W-:-:S02]  /*2ae90*/  MOV R76, R16 ;  /* 0x00000010004c7202 */ /* 0x000fc40000000f00 */
[----:B------:R-:W-:Y:S02]  /*2aea0*/  MOV R4, 0x2aec0 ;  /* 0x0002aec000047802 */ /* 0x000fe40000000f00 */
[----:B-1----:R-:W-:Y:S05]  /*2aeb0*/  CALL.REL.NOINC `($_ZN7cutlass13device_kernelIN5flash19enable_sm80_to_sm89INS1_16FlashAttnBwdSm80INS1_25CollectiveMainloopBwdSm80ILi2ELi2EN4cute5tupleIJNS5_1CILi128EEES8_NS7_ILi64EEEEEENS_10bfloat16_tEfNS_4arch4Sm80ELb0ELb0ELb1ELb0ELb0ELb0ELb0ELb0ELi2ELi4ELi4ELi4ELb0EEENS1_21CollectiveEpilogueBwdISA_SB_SD_Li256ELb0ELb0ELi2EEENS1_19SingleTileSchedulerILb0ELb0ELb0ELi128EEEEEEEEEvNT_6ParamsE$_ZZN4cute12filter_tupleINS_5tupleIJNS_1CILi1EEENS1_IJNS2_ILi8EEEiiEEENS2_ILi64EEENS1_IJiNS2_ILi144EEENS2_ILi288EEEEEENS2_ILi512EEEEEEZNS_7flattenISB_EEDaRKT_EUlRKT_E_EEDaSF_OT0_ENKUlDpSI_E_clIJNS1_IJS3_EEES5_NS1_IJS6_EEES9_NS1_IJSA_EEEEEEDaSM_) ;  /* 0xfffe084000007944 */ /* 0x002fea0003c3ffff */
[----:B------:R-:W-:Y:S02]  /*2aec0*/  MOV R69, R25 ;  /* 0x0000001900457202 */ /* 0x000fe40000000f00 */
[----:B------:R-:W-:Y:S02]  /*2aed0*/  MOV R6, 0x2aef0 ;  /* 0x0002aef000067802 */ /* 0x000fe40000000f00 */
[----:B--2--5:R-:W-:Y:S05]  /*2aee0*/  CALL.REL.NOINC `($_ZN7cutlass13device_kernelIN5flash19enable_sm80_to_sm89INS1_16FlashAttnBwdSm80INS1_25CollectiveMainloopBwdSm80ILi2ELi2EN4cute5tupleIJNS5_1CILi128EEES8_NS7_ILi64EEEEEENS_10bfloat16_tEfNS_4arch4Sm80ELb0ELb0ELb1ELb0ELb0ELb0ELb0ELb0ELi2ELi4ELi4ELi4ELb0EEENS1_21CollectiveEpilogueBwdISA_SB_SD_Li256ELb0ELb0ELi2EEENS1_19SingleTileSchedulerILb0ELb0ELb0ELi128EEEEEEEEEvNT_6ParamsE$_ZN4cute3eso3ESOILb0ELb1EJiNS_1CILi144EEENS2_ILi512EEEEEC2ERKiRKS3_RKS4_) ;  /* 0xfffdc18000007944 */ /* 0x024fea0003c3ffff */
[----:B------:R-:W2:Y:S01]  /*2aef0*/  LDL R6, [R1+0x758] ;  /* 0x0007580001067983 */ /* 0x000ea20000100800 */
[----:B-1----:R-:W-:Y:S01]  /*2af00*/  IMAD.MOV.U32 R4, RZ, RZ, R51 ;  /* 0x000000ffff047224 */ /* 0x002fe200078e0033 */
[----:B------:R-:W-:Y:S02]  /*2af10*/  MOV R69, R25 ;  /* 0x0000001900457202 */ /* 0x000fe40000000f00 */
[----:B------:R-:W-:Y:S01]  /*2af20*/  MOV R8, 0x2af50 ;  /* 0x0002af5000087802 */ /* 0x000fe20000000f00 */
[----:B--2---:R1:W-:Y:S04]  /*2af30*/  STL [R1+0x11ec], R6 ;  /* 0x0011ec0601007387 */ /* 0x0043e80000100800 */
[----:B-1----:R-:W-:Y:S05]  /*2af40*/  CALL.REL.NOINC `($_ZN7cutlass13device_kernelIN5flash19enable_sm80_to_sm89INS1_16FlashAttnBwdSm80INS1_25CollectiveMainloopBwdSm80ILi2ELi2EN4cute5tupleIJNS5_1CILi128EEES8_NS7_ILi64EEEEEENS_10bfloat16_tEfNS_4arch4Sm80ELb0ELb0ELb1ELb0ELb0ELb0ELb0ELb0ELi2ELi4ELi4ELi4ELb0EEENS1_21CollectiveEpilogueBwdISA_SB_SD_Li256ELb0ELb0ELi2EEENS1_19SingleTileSchedulerILb0ELb0ELb0ELi128EEEEEEEEEvNT_6ParamsE$_ZN4cute3eso3ESOILb0ELb0EJiiNS_1CILi144EEENS2_ILi512EEEEEC2ERKiS7_RKS3_RKS4_) ;  /* 0xfffdba1000007944 */ /* 0x002fea0003c3ffff */
[----:B-1----:R-:W2:Y:S01]  /*2af50*/  LDL.64 R4, [R1+0x758] ;  /* 0x0007580001047983 */ /* 0x002ea20000100a00 */
[----:B------:R-:W-:Y:S01]  /*2af60*/  IMAD.MOV.U32 R3, RZ, RZ, R17 ;  /* 0x000000ffff037224 */ /* 0x000fe200078e0011 */
[----:B------:R-:W-:Y:S01]  /*2af70*/  MOV R8, R54 ;  /* 0x0000003600087202 */ /* 0x000fe20000000f00 */
[----:B------:R-:W-:Y:S01]  /*2af80*/  IMAD.MOV.U32 R76, RZ, RZ, R25 ;  /* 0x000000ffff4c7224 */ /* 0x000fe200078e0019 */
[----:B------:R-:W-:Y:S01]  /*2af90*/  MOV R6, 0x2afc0 ;  /* 0x0002afc000067802 */ /* 0x000fe20000000f00 */
[----:B--2---:R1:W-:Y:S04]  /*2afa0*/  STL.64 [R1+0x788], R4 ;  /* 0x0007880401007387 */ /* 0x0043e80000100a00 */
[----:B-1----:R-:W-:Y:S05]  /*2afb0*/  CALL.REL.NOINC `($_ZN7cutlass13device_kernelIN5flash19enable_sm80_to_sm89INS1_16FlashAttnBwdSm80INS1_25CollectiveMainloopBwdSm80ILi2ELi2EN4cute5tupleIJNS5_1CILi128EEES8_NS7_ILi64EEEEEENS_10bfloat16_tEfNS_4arch4Sm80ELb0ELb0ELb1ELb0ELb0ELb0ELb0ELb0ELi2ELi4ELi4ELi4ELb0EEENS1_21CollectiveEpilogueBwdISA_SB_SD_Li256ELb0ELb0ELi2EEENS1_19SingleTileSchedulerILb0ELb0ELb0ELi128EEEEEEEEEvNT_6ParamsE$_ZN4cute3eso3ESOILb0ELb0EJiiiNS_1CILi144EEENS2_ILi512EEEEEC2ERKiS7_S7_RKS3_RKS4_) ;  /* 0xfffdbc4000007944 */ /* 0x002fea0003c3ffff */
[----:B-1----:R-:W2:Y:S04]  /*2afc0*/  LDL.64 R2, [R1+0x758] ;  /* 0x0007580001027983 */ /* 0x002ea80000100a00 */
[----:B------:R-:W3:Y:S01]  /*2afd0*/  LDL R5, [R1+0x760] ;  /* 0x0007600001057983 */ /* 0x000ee20000100800 */
[C---:B------:R-:W-:Y:S01]  /*2afe0*/  IADD3 R87, R50.reuse, 0x30, RZ ;  /* 0x0000003032577810 */ /* 0x040fe20007ffe0ff */
[----:B------:R-:W-:Y:S01]  /*2aff0*/  IMAD.MOV.U32 R8, RZ, RZ, R25 ;  /* 0x000000ffff087224 */ /* 0x000fe200078e0019 */
[----:B------:R-:W-:-:S02]  /*2b000*/  IADD3 R92, R50, 0x34, RZ ;  /* 0x00000034325c7810 */ /* 0x000fc40007ffe0ff */
[----:B------:R-:W-:Y:S01]  /*2b010*/  MOV R6, 0x2b060 ;  /* 0x0002b06000067802 */ /* 0x000fe20000000f00 */
[----:B--2---:R-:W-:Y:S01]  /*2b020*/  IMAD.MOV.U32 R4, RZ, RZ, R3 ;  /* 0x000000ffff047224 */ /* 0x004fe200078e0003 */
[----:B------:R1:W-:Y:S04]  /*2b030*/  STL [R1+0x77c], R2 ;  /* 0x00077c0201007387 */ /* 0x0003e80000100800 */
[----:B---3--:R1:W-:Y:S02]  /*2b040*/  STL.64 [R1+0x780], R4 ;  /* 0x0007800401007387 */ /* 0x0083e40000100a00 */
[----:B-1----:R-:W-:Y:S05]  /*2b050*/  CALL.REL.NOINC `($_ZN7cutlass13device_kernelIN5flash19enable_sm80_to_sm89INS1_16FlashAttnBwdSm80INS1_25CollectiveMainloopBwdSm80ILi2ELi2EN4cute5tupleIJNS5_1CILi128EEES8_NS7_ILi64EEEEEENS_10bfloat16_tEfNS_4arch4Sm80ELb0ELb0ELb1ELb0ELb0ELb0ELb0ELb0ELi2ELi4ELi4ELi4ELb0EEENS1_21CollectiveEpilogueBwdISA_SB_SD_Li256ELb0ELb0ELi2EEENS1_19SingleTileSchedulerILb0ELb0ELb0ELi128EEEEEEEEEvNT_6ParamsE$_ZN4cute3eso3ESOILb1ELb0EJNS_1CILi8EEEiiiNS2_ILi144EEENS2_ILi512EEEEEC2ERKS3_RKiSA_SA_RKS4_RKS5_) ;  /* 0xfffdce7000007944 */ /* 0x002fea0003c3ffff */
[----:B------:R-:W2:Y:S04]  /*2b060*/  LDL R10, [R1+0x760] ;  /* 0x00076000010a7983 */ /* 0x000ea80000100800 */
[----:B-1----:R-:W3:Y:S01]  /*2b070*/  LDL.64 R2, [R1+0x758] ;  /* 0x0007580001027983 */ /* 0x002ee20000100a00 */
[C---:B------:R-:W-:Y:S01]  /*2b080*/  IADD3 R8, R50.reuse, 0x24, RZ ;  /* 0x0000002432087810 */ /* 0x040fe20007ffe0ff */
[----:B------:R-:W-:Y:S01]  /*2b090*/  IMAD.MOV.U32 R5, RZ, RZ, R25 ;  /* 0x000000ffff057224 */ /* 0x000fe200078e0019 */
[----:B------:R-:W-:-:S02]  /*2b0a0*/  IADD3 R6, R50, 0x28, RZ ;  /* 0x0000002832067810 */ /* 0x000fc40007ffe0ff */
[----:B------:R-:W-:Y:S01]  /*2b0b0*/  MOV R4, 0x2b0f0 ;  /* 0x0002b0f000047802 */ /* 0x000fe20000000f00 */
[----:B--2---:R1:W-:Y:S04]  /*2b0c0*/  STL [R1+0x778], R10 ;  /* 0x0007780a01007387 */ /* 0x0043e80000100800 */
[----:B---3--:R1:W-:Y:S02]  /*2b0d0*/  STL.64 [R1+0x770], R2 ;  /* 0x0007700201007387 */ /* 0x0083e40000100a00 */
[----:B-1----:R-:W-:Y:S05]  /*2b0e0*/  CALL.REL.NOINC `($_ZN7cutlass13device_kernelIN5flash19enable_sm80_to_sm89INS1_16FlashAttnBwdSm80INS1_25CollectiveMainloopBwdSm80ILi2ELi2EN4cute5tupleIJNS5_1CILi128EEES8_NS7_ILi64EEEEEENS_10bfloat16_tEfNS_4arch4Sm80ELb0ELb0ELb1ELb0ELb0ELb0ELb0ELb0ELi2ELi4ELi4ELi4ELb0EEENS1_21CollectiveEpilogueBwdISA_SB_SD_Li256ELb0ELb0ELi2EEENS1_19SingleTileSchedulerILb0ELb0ELb0ELi128EEEEEEEEEvNT_6ParamsE$_ZN4cute3eso3ESOILb1ELb0EJNS_1CILi1EEEiiiNS2_ILi144EEENS2_ILi512EEEEEC2ERKS3_RKiSA_SA_RKS4_RKS5_) ;  /* 0xfffdc96000007944 */ /* 0x002fea0003c3ffff */
[----:B-1----:R1:W5:Y:S04]  /*2b0f0*/  LDL R5, [R1+0x760] ;  /* 0x0007600001057983 */ /* 0x0023680000100800 */
[----:B------:R1:W5:Y:S01]  /*2b100*/  LDL.64 R2, [R1+0x758] ;  /* 0x0007580001027983 */ /* 0x0003620000100a00 */
[----:B------:R-:W-:-:S02]  /*2b110*/  MOV R4, R25 ;  /* 0x0000001900047202 */ /* 0x000fc40000000f00 */
[----:B------:R-:W-:Y:S02]  /*2b120*/  MOV R6, 0x2b140 ;  /* 0x0002b14000067802 */ /* 0x000fe40000000f00 */
[----:B-1---5:R-:W-:Y:S05]  /*2b130*/  CALL.REL.NOINC `($_ZN7cutlass13device_kernelIN5flash19enable_sm80_to_sm89INS1_16FlashAttnBwdSm80INS1_25CollectiveMainloopBwdSm80ILi2ELi2EN4cute5tupleIJNS5_1CILi128EEES8_NS7_ILi64EEEEEENS_10bfloat16_tEfNS_4arch4Sm80ELb0ELb0ELb1ELb0ELb0ELb0ELb0ELb0ELi2ELi4ELi4ELi4ELb0EEENS1_21CollectiveEpilogueBwdISA_SB_SD_Li256ELb0ELb0ELi2EEENS1_19SingleTileSchedulerILb0ELb0ELb0ELi128EEEEEEEEEvNT_6ParamsE$_ZN4cute5tupleIJNS0_IJNS_1CILi16EEENS1_ILi2EEES3_S3_NS1_ILi4EEES3_EEENS0_IJNS1_ILi1EEEiiiNS1_ILi144EEENS1_ILi512EEEEEEEEC2ERKS5_RKS9_) ;  /* 0xfffdf6b000007944 */ /* 0x022fea0003c3ffff */
[----:B------:R-:W2:Y:S04]  /*2b140*/  LDL.64 R2, [R1+0x758] ;  /* 0x0007580001027983 */ /* 0x000ea80000100a00 */
[----:B------:R-:W3:Y:S01]  /*2b150*/  LDL R5, [R1+0x760] ;  /* 0x0007600001057983 */ /* 0x000ee20000100800 */
[----:B------:R-:W-:Y:S01]  /*2b160*/  IMAD.MOV.U32 R77, RZ, RZ, R68 ;  /* 0x000000ffff4d7224 */ /* 0x000fe200078e0044 */
[----:B------:R-:W-:Y:S02]  /*2b170*/  MOV R17, R56 ;  /* 0x0000003800117202 */ /* 0x000fe40000000f00 */
[----:B------:R-:W-:Y:S01]  /*2b180*/  MOV R10, 0x2b1e0 ;  /* 0x0002b1e0000a7802 */ /* 0x000fe20000000f00 */
[----:B--2---:R1:W-:Y:S04]  /*2b190*/  STL [R12], R2 ;  /* 0x000000020c007387 */ /* 0x0043e80000100800 */
[----:B------:R1:W-:Y:S04]  /*2b1a0*/  STL [R12+0x4], R3 ;  /* 0x000004030c007387 */ /* 0x0003e80000100800 */
[----:B---3--:R1:W-:Y:S04]  /*2b1b0*/  STL [R12+0x8], R5 ;  /* 0x000008050c007387 */ /* 0x0083e80000100800 */
[----:B------:R1:W-:Y:S02]  /*2b1c0*/  STL.U8 [R1+0x794], RZ ;  /* 0x000794ff01007387 */ /* 0x0003e40000100000 */
[----:B-1----:R-:W-:Y:S05]  /*2b1d0*/  CALL.REL.NOINC `($_ZN7cutlass13device_kernelIN5flash19enable_sm80_to_sm89INS1_16FlashAttnBwdSm80INS1_25CollectiveMainloopBwdSm80ILi2ELi2EN4cute5tupleIJNS5_1CILi128EEES8_NS7_ILi64EEEEEENS_10bfloat16_tEfNS_4arch4Sm80ELb0ELb0ELb1ELb0ELb0ELb0ELb0ELb0ELi2ELi4ELi4ELi4ELb0EEENS1_21CollectiveEpilogueBwdISA_SB_SD_Li256ELb0ELb0ELi2EEENS1_19SingleTileSchedulerILb0ELb0ELb0ELi128EEEEEEEEEvNT_6ParamsE$_ZZN4cute6detail16composition_implINS_5tupleIJNS_1CILi16EEENS3_ILi2EEES5_S5_NS3_ILi4EEES5_EEENS2_IJNS3_ILi1EEEiiiNS3_ILi144EEENS3_ILi512EEEEEENS2_IJNS2_IJS5_S5_EEES6_NS3_ILi8EEEEEENS2_IJNS2_IJNS3_ILi64EEESA_EEES4_NS3_ILi1024EEEEEEEEDaRKT_RKT0_RKT1_RKT2_ENKUlRKT_RKT0_E_clISC_SG_EEDaSX_S10_) ;  /* 0xfffe1ad000007944 */ /* 0x002fea0003c3ffff */
[----:B------:R-:W-:Y:S01]  /*2b1e0*/  IMAD.MOV.U32 R2, RZ, RZ, R16 ;  /* 0x000000ffff027224 */ /* 0x000fe200078e0010 */
[----:B------:R-:W-:Y:S01]  /*2b1f0*/  MOV R17, R56 ;  /* 0x0000003800117202 */ /* 0x000fe20000000f00 */
[----:B------:R-:W-:Y:S01]  /*2b200*/  IMAD.MOV.U32 R77, RZ, RZ, R68 ;  /* 0x000000ffff4d7224 */ /* 0x000fe200078e0044 */
[----:B------:R-:W-:-:S02]  /*2b210*/  MOV R16, 0x2b230 ;  /* 0x0002b23000107802 */ /* 0x000fc40000000f00 */
[----:B-1---5:R-:W-:Y:S05]  /*2b220*/  CALL.REL.NOINC `($_ZN7cutlass13device_kernelIN5flash19enable_sm80_to_sm89INS1_16FlashAttnBwdSm80INS1_25CollectiveMainloopBwdSm80ILi2ELi2EN4cute5tupleIJNS5_1CILi128EEES8_NS7_ILi64EEEEEENS_10bfloat16_tEfNS_4arch4Sm80ELb0ELb0ELb1ELb0ELb0ELb0ELb0ELb0ELi2ELi4ELi4ELi4ELb0EEENS1_21CollectiveEpilogueBwdISA_SB_SD_Li256ELb0ELb0ELi2EEENS1_19SingleTileSchedulerILb0ELb0ELb0ELi128EEEEEEEEEvNT_6ParamsE$_ZZN4cute6detail16composition_implINS_5tupleIJNS_1CILi16EEENS3_ILi2EEES5_S5_NS3_ILi4EEES5_EEENS2_IJNS3_ILi1EEEiiiNS3_ILi144EEENS3_ILi512EEEEEENS2_IJNS2_IJS5_S5_EEES6_NS3_ILi8EEEEEENS2_IJNS2_IJNS3_ILi64EEESA_EEES4_NS3_ILi1024EEEEEEEEDaRKT_RKT0_RKT1_RKT2_ENKUlRKT_RKT0_E_clIS6_S4_EEDaSX_S10_) ;  /* 0xfffe17f000007944 */ /* 0x022fea0003c3ffff */
[----:B-----5:R2:W-:Y:S01]  /*2b230*/  STL.64 [R1+0x770], R2 ;  /* 0x0007700201007387 */ /* 0x0205e20000100a00 */
[----:B------:R-:W-:Y:S01]  /*2b240*/  IMAD.MOV.U32 R69, RZ, RZ, R25 ;  /* 0x000000ffff457224 */ /* 0x000fe200078e0019 */
[----:B------:R-:W-:-:S02]  /*2b250*/  MOV R76, R24 ;  /* 0x00000018004c7202 */ /* 0x000fc40000000f00 */
[----:B------:R-:W-:Y:S02]  /*2b260*/  MOV R4, 0x2b280 ;  /* 0x0002b28000047802 */ /* 0x000fe40000000f00 */
[----:B-12---:R-:W-:Y:S05]  /*2b270*/  CALL.REL.NOINC `($_ZN7cutlass13device_kernelIN5flash19enable_sm80_to_sm89INS1_16FlashAttnBwdSm80INS1_25CollectiveMainloopBwdSm80ILi2ELi2EN4cute5tupleIJNS5_1CILi128EEES8_NS7_ILi64EEEEEENS_10bfloat16_tEfNS_4arch4Sm80ELb0ELb0ELb1ELb0ELb0ELb0ELb0ELb0ELi2ELi4ELi4ELi4ELb0EEENS1_21CollectiveEpilogueBwdISA_SB_SD_Li256ELb0ELb0ELi2EEENS1_19SingleTileSchedulerILb0ELb0ELb0ELi128EEEEEEEEEvNT_6ParamsE$_ZN4cute3eso3ESOILb0ELb0EJNS_5tupleIJiNS_1CILi512EEEEEENS2_IJiiEEENS3_ILi1024EEEEEC2ERKS5_RKS6_RKS7_) ;  /* 0xfffda95000007944 */ /* 0x006fea0003c3ffff */
[----:B------:R2:W5:Y:S04]  /*2b280*/  LDL R5, [R1+0x760] ;  /* 0x0007600001057983 */ /* 0x0005680000100800 */
[----:B-1----:R2:W5:Y:S01]  /*2b290*/  LDL.64 R2, [R1+0x758] ;  /* 0x0007580001027983 */ /* 0x0025620000100a00 */
[----:B------:R-:W-:Y:S02]  /*2b2a0*/  MOV R69, R25 ;  /* 0x0000001900457202 */ /* 0x000fe40000000f00 */
[----:B------:R-:W-:Y:S02]  /*2b2b0*/  MOV R6, 0x2b2d0 ;  /* 0x0002b2d000067802 */ /* 0x000fe40000000f00 */
[----:B--2--5:R-:W-:Y:S05]  /*2b2c0*/  CALL.REL.NOINC `($_ZN7cutlass13device_kernelIN5flash19enable_sm80_to_sm89INS1_16FlashAttnBwdSm80INS1_25CollectiveMainloopBwdSm80ILi2ELi2EN4cute5tupleIJNS5_1CILi128EEES8_NS7_ILi64EEEEEENS_10bfloat16_tEfNS_4arch4Sm80ELb0ELb0ELb1ELb0ELb0ELb0ELb0ELb0ELi2ELi4ELi4ELi4ELb0EEENS1_21CollectiveEpilogueBwdISA_SB_SD_Li256ELb0ELb0ELi2EEENS1_19SingleTileSchedulerILb0ELb0ELb0ELi128EEEEEEEEEvNT_6ParamsE$_ZN4cute5tupleIJNS0_IJNS0_IJNS_1CILi2EEES2_EEES3_NS1_ILi8EEEEEENS0_IJNS0_IJiNS1_ILi512EEEEEENS0_IJiiEEENS1_ILi1024EEEEEEEEC2ERKS5_RKSA_) ;  /* 0xfffdf2e000007944 */ /* 0x024fea0003c3ffff */
[----:B------:R1:W5:Y:S04]  /*2b2d0*/  LDL R4, [R1+0x760] ;  /* 0x0007600001047983 */ /* 0x0003680000100800 */
[----:B------:R1:W5:Y:S01]  /*2b2e0*/  LDL.64 R2, [R1+0x758] ;  /* 0x0007580001027983 */ /* 0x0003620000100a00 */
[----:B------:R-:W-:Y:S01]  /*2b2f0*/  LOP3.LUT R11, R11, 0x180, RZ, 0xc0, !PT ;  /* 0x000001800b0b7812 */ /* 0x000fe200078ec0ff */
[----:B------:R-:W-:Y:S01]  /*2b300*/  IMAD.MOV.U32 R69, RZ, RZ, R25 ;  /* 0x000000ffff457224 */ /* 0x000fe200078e0019 */
[----:B------:R-:W-:-:S02]  /*2b310*/  MOV R6, 0x2b360 ;  /* 0x0002b36000067802 */ /* 0x000fc40000000f00 */
[----:B------:R-:W-:-:S04]  /*2b320*/  LEA.HI R52, R11, R52, RZ, 0x1d ;  /* 0x000000340b347211 */ /* 0x000fc800078fe8ff */
[----:B------:R-:W-:-:S05]  /*2b330*/  LEA.HI.SX32 R52, R53, R52, 0x1e ;  /* 0x0000003435347211 */ /* 0x000fca00078ff2ff */
[----:B------:R1:W-:Y:S02]  /*2b340*/  STL [R1+0x11e0], R52 ;  /* 0x0011e03401007387 */ /* 0x0003e40000100800 */
[----:B-1---5:R-:W-:Y:S05]  /*2b350*/  CALL.REL.NOINC `($_ZN7cutlass13device_kernelIN5flash19enable_sm80_to_sm89INS1_16FlashAttnBwdSm80INS1_25CollectiveMainloopBwdSm80ILi2ELi2EN4cute5tupleIJNS5_1CILi128EEES8_NS7_ILi64EEEEEENS_10bfloat16_tEfNS_4arch4Sm80ELb0ELb0ELb1ELb0ELb0ELb0ELb0ELb0ELi2ELi4ELi4ELi4ELb0EEENS1_21CollectiveEpilogueBwdISA_SB_SD_Li256ELb0ELb0ELi2EEENS1_19SingleTileSchedulerILb0ELb0ELb0ELi128EEEEEEEEEvNT_6ParamsE$_ZN4cute3eso3ESOILb0ELb0EJNS_6LayoutINS_5tupleIJNS3_IJNS_1CILi2EEES5_EEES6_NS4_ILi8EEEEEENS3_IJNS3_IJiNS4_ILi512EEEEEENS3_IJiiEEENS4_ILi1024EEEEEEEEjEEC2ERKSE_RKj) ;  /* 0xfffdac3000007944 */ /* 0x022fea0003c3ffff */
[----:B------:R-:W2:Y:S04]  /*2b360*/  LDL.64 R16, [R1+0x760] ;  /* 0x0007600001107983 */ /* 0x000ea80000100a00 */
[----:B-1----:R1:W5:Y:S01]  /*2b370*/  LDL.64 R4, [R1+0x758] ;  /* 0x0007580001047983 */ /* 0x0023620000100a00 */
[----:B------:R-:W-:Y:S02]  /*2b380*/  MOV R9, R25 ;  /* 0x0000001900097202 */ /* 0x000fe40000000f00 */
[----:B------:R-:W-:Y:S01]  /*2b390*/  MOV R8, 0x2b3c0 ;  /* 0x0002b3c000087802 */ /* 0x000fe20000000f00 */
[----:B--2---:R-:W-:-:S04]  /*2b3a0*/  IMAD.WIDE.U32 R2, R17, 0x2, R58 ;  /* 0x0000000211027825 */ /* 0x004fc800078e003a */
[----:B-1---5:R-:W-:Y:S05]  /*2b3b0*/  CALL.REL.NOINC `($_ZN7cutlass13device_kernelIN5flash19enable_sm80_to_sm89INS1_16FlashAttnBwdSm80INS1_25CollectiveMainloopBwdSm80ILi2ELi2EN4cute5tupleIJNS5_1CILi128EEES8_NS7_ILi64EEEEEENS_10bfloat16_tEfNS_4arch4Sm80ELb0ELb0ELb1ELb0ELb0ELb0ELb0ELb0ELi2ELi4ELi4ELi4ELb0EEENS1_21CollectiveEpilogueBwdISA_SB_SD_Li256ELb0ELb0ELi2EEENS1_19SingleTileSchedulerILb0ELb0ELb0ELi128EEEEEEEEEvNT_6ParamsE$_ZN4cute8smem_ptrIPN7cutlass10bfloat16_tEECI1NS_12iter_adaptorIS3_S4_EEES3_) ;  /* 0xfffdfb0000007944 */ /* 0x022fea0003c3ffff */
[----:B-1----:R-:W2:Y:S01]  /*2b3c0*/  LDL.64 R2, [R1+0x758] ;  /* 0x0007580001027983 */ /* 0x002ea20000100a00 */
[----:B------:R-:W-:Y:S01]  /*2b3d0*/  IMAD.MOV.U32 R69, RZ, RZ, R25 ;  /* 0x000000ffff457224 */ /* 0x000fe200078e0019 */
[----:B------:R-:W-:-:S02]  /*2b3e0*/  MOV R76, R24 ;  /* 0x00000018004c7202 */ /* 0x000fc40000000f00 */
[----:B------:R-:W-:Y:S01]  /*2b3f0*/  MOV R6, 0x2b420 ;  /* 0x0002b42000067802 */ /* 0x000fe20000000f00 */
[----:B--2---:R1:W-:Y:S04]  /*2b400*/  STL.64 [R1+0x770], R2 ;  /* 0x0007700201007387 */ /* 0x0043e80000100a00 */
[----:B-1----:R-:W-:Y:S05]  /*2b410*/  CALL.REL.NOINC `($_ZN7cutlass13device_kernelIN5flash19enable_sm80_to_sm89INS1_16FlashAttnBwdSm80INS1_25CollectiveMainloopBwdSm80ILi2ELi2EN4cute5tupleIJNS5_1CILi128EEES8_NS7_ILi64EEEEEENS_10bfloat16_tEfNS_4arch4Sm80ELb0ELb0ELb1ELb0ELb0ELb0ELb0ELb0ELi2ELi4ELi4ELi4ELb0EEENS1_21CollectiveEpilogueBwdISA_SB_SD_Li256ELb0ELb0ELi2EEENS1_19SingleTileSchedulerILb0ELb0ELb0ELi128EEEEEEEEEvNT_6ParamsE$_ZN4cute3eso3ESOILb0ELb0EJNS_6LayoutINS_5tupleIJNS3_IJNS_1CILi2EEES5_EEES6_NS4_ILi8EEEEEENS3_IJNS3_IJiNS4_ILi512EEEEEENS3_IJiiEEENS4_ILi1024EEEEEEEENS_10ViewEngineINS_8smem_ptrIPN7cutlass10bfloat16_tEEEEEEEC2ERKSE_RKSL_) ;  /* 0xfffdaae000007944 */ /* 0x002fea0003c3ffff */
[----:B-1----:R1:W5:Y:S04]  /*2b420*/  LDL R5, [R1+0x75c] ;  /* 0x00075c0001057983 */ /* 0x0023680000100800 */
[----:B------:R1:W5:Y:S01]  /*2b430*/  LDL R3, [R1+0x760] ;  /* 0x0007600001037983 */ /* 0x0003620000100800 */
[----:B------:R-:W-:-:S03]  /*2b440*/  MOV R4, 0x2b460 ;  /* 0x0002b46000047802 */ /* 0x000fc60000000f00 */
[----:B-1---5:R-:W-:Y:S05]  /*2b450*/  CALL.REL.NOINC `($_ZN7cutlass13device_kernelIN5flash19enable_sm80_to_sm89INS1_16FlashAttnBwdSm80INS1_25CollectiveMainloopBwdSm80ILi2ELi2EN4cute5tupleIJNS5_1CILi128EEES8_NS7_ILi64EEEEEENS_10bfloat16_tEfNS_4arch4Sm80ELb0ELb0ELb1ELb0ELb0ELb0ELb0ELb0ELi2ELi4ELi4ELi4ELb0EEENS1_21CollectiveEpilogueBwdISA_SB_SD_Li256ELb0ELb0ELi2EEENS1_19SingleTileSchedulerILb0ELb0ELb0ELi128EEEEEEEEEvNT_6ParamsE$_ZZN4cute4takeILi1ELi3ENS_5tupleIJNS1_IJiNS_1CILi512EEEEEENS1_IJiiEEENS2_ILi1024EEEEEEEEDaRKT1_ENKUlDpRKT_E_clIJS5_S6_EEEDaSE_) ;  /* 0xfffe11b000007944 */ /* 0x022fea0003c3ffff */
[----:B------:R-:W-:Y:S02]  /*2b460*/  MOV R4, 0x2b480 ;  /* 0x0002b48000047802 */ /* 0x000fe40000000f00 */
[----:B-1---5:R-:W-:Y:S05]  /*2b470*/  CALL.REL.NOINC `($_ZN7cutlass13device_kernelIN5flash19enable_sm80_to_sm89INS1_16FlashAttnBwdSm80INS1_25CollectiveMainloopBwdSm80ILi2ELi2EN4cute5tupleIJNS5_1CILi128EEES8_NS7_ILi64EEEEEENS_10bfloat16_tEfNS_4arch4Sm80ELb0ELb0ELb1ELb0ELb0ELb0ELb0ELb0ELi2ELi4ELi4ELi4ELb0EEENS1_21CollectiveEpilogueBwdISA_SB_SD_Li256ELb0ELb0ELi2EEENS1_19SingleTileSchedulerILb0ELb0ELb0ELi128EEEEEEEEEvNT_6ParamsE$_ZZN4cute16flatten_to_tupleINS_5tupleIJNS1_IJiiEEENS_1CILi1024EEEEEEEEDaRKT_ENKUlRKT_E_clIS2_EEDaSB_) ;  /* 0xfffe0ca000007944 */ /* 0x022fea0003c3ffff */
[----:B------:R1:W-:Y:S01]  /*2b480*/  STL [R12], R2 ;  /* 0x000000020c007387 */ /* 0x0003e20000100800 */
[----:B------:R-:W-:Y:S02]  /*2b490*/  MOV R69, R68 ;  /* 0x0000004400457202 */ /* 0x000fe40000000f00 */
[----:B------:R-:W-:Y:S01]  /*2b4a0*/  MOV R4, 0x2b4d0 ;  /* 0x0002b4d000047802 */ /* 0x000fe20000000f00 */
[----:B------:R1:W-:Y:S04]  /*2b4b0*/  STL [R12+0x4], R3 ;  /* 0x000004030c007387 */ /* 0x0003e80000100800 */
[----:B-1----:R-:W-:Y:S05]  /*2b4c0*/  CALL.REL.NOINC `($_ZN7cutlass13device_kernelIN5flash19enable_sm80_to_sm89INS1_16FlashAttnBwdSm80INS1_25CollectiveMainloopBwdSm80ILi2ELi2EN4cute5tupleIJNS5_1CILi128EEES8_NS7_ILi64EEEEEENS_10bfloat16_tEfNS_4arch4Sm80ELb0ELb0ELb1ELb0ELb0ELb0ELb0ELb0ELi2ELi4ELi4ELi4ELb0EEENS1_21CollectiveEpilogueBwdISA_SB_SD_Li256ELb0ELb0ELi2EEENS1_19SingleTileSchedulerILb0ELb0ELb0ELi128EEEEEEEEEvNT_6ParamsE$_ZZN4cute12filter_tupleINS_5tupleIJNS1_IJiiEEENS_1CILi1024EEEEEEZNS_16flatten_to_tupleIS5_EEDaRKT_EUlRKT_E_EEDaS9_OT0_ENKUlDpSC_E_clIJS2_NS1_IJS4_EEEEEEDaSG_) ;  /* 0xfffdfd0000007944 */ /* 0x002fea0003c3ffff */
        /* <DEDUP_REMOVED lines=18> */
[----:B-1----:R-:W-:Y:S01]  /*2b5f0*/  IMAD.MOV.U32 R3, RZ, RZ, R55 ;  /* 0x000000ffff037224 */ /* 0x002fe200078e0037 */
[----:B------:R-:W-:-:S02]  /*2b600*/  MOV R15, R25 ;  /* 0x00000019000f7202 */ /* 0x000fc40000000f00 */
[----:B------:R-:W-:Y:S01]  /*2b610*/  MOV R4, 0x2b640 ;  /* 0x0002b64000047802 */ /* 0x000fe20000000f00 */
[----:B------:R-:W-:-:S03]  /*2b620*/  IMAD.X R57, RZ, RZ, R45, P1 ;  /* 0x000000ffff397224 */ /* 0x000fc600008e062d */
[----:B--2--5:R-:W-:Y:S05]  /*2b630*/  CALL.REL.NOINC `($_ZN7cutlass13device_kernelIN5flash19enable_sm80_to_sm89INS1_16FlashAttnBwdSm80INS1_25CollectiveMainloopBwdSm80ILi2ELi2EN4cute5tupleIJNS5_1CILi128EEES8_NS7_ILi64EEEEEENS_10bfloat16_tEfNS_4arch4Sm80ELb0ELb0ELb1ELb0ELb0ELb0ELb0ELb0ELi2ELi4ELi4ELi4ELb0EEENS1_21CollectiveEpilogueBwdISA_SB_SD_Li256ELb0ELb0ELi2EEENS1_19SingleTileSchedulerILb0ELb0ELb0ELi128EEEEEEEEEvNT_6ParamsE$_ZN4cute3eso3ESOILb1ELb0EJNS_10UnderscoreES2_S2_iEEC2ERKS2_S5_S5_RKi) ;  /* 0xfffdbba000007944 */ /* 0x024fea0003c3ffff */
[----:B------:R-:W-:Y:S01]  /*2b640*/  ULDC.64 UR4, c[0x0][0x118] ;  /* 0x0000460000047ab9 */ /* 0x000fe20000000a00 */
[----:B------:R2:W5:Y:S04]  /*2b650*/  LDL R5, [R1+0x758] ;  /* 0x0007580001057983 */ /* 0x0005680000100800 */
[----:B-1----:R2:W5:Y:S01]  /*2b660*/  LD.E R3, [R10.64] ;  /* 0x000000040a037980 */ /* 0x002562000c101900 */
[----:B------:R-:W-:-:S03]  /*2b670*/  MOV R4, 0x2b690 ;  /* 0x0002b69000047802 */ /* 0x000fc60000000f00 */
[----:B--2--5:R-:W-:Y:S05]  /*2b680*/  CALL.REL.NOINC `($_ZN7cutlass13device_kernelIN5flash19enable_sm80_to_sm89INS1_16FlashAttnBwdSm80INS1_25CollectiveMainloopBwdSm80ILi2ELi2EN4cute5tupleIJNS5_1CILi128EEES8_NS7_ILi64EEEEEENS_10bfloat16_tEfNS_4arch4Sm80ELb0ELb0ELb1ELb0ELb0ELb0ELb0ELb0ELi2ELi4ELi4ELi4ELb0EEENS1_21CollectiveEpilogueBwdISA_SB_SD_Li256ELb0ELb0ELi2EEENS1_19SingleTileSchedulerILb0ELb0ELb0ELi128EEEEEEEEEvNT_6ParamsE$_ZZN4cute5sliceINS_5tupleIJNS_10UnderscoreES2_S2_iEEENS1_IJNS1_IJNS_1CILi1EEENS4_ILi0EEEEEEiNS4_ILi1024EEENS4_ILi8192EEEEEEEEDaRKT_RKT0_ENKUlRKT_RKT0_E_clIS2_iEEDaSJ_SM_) ;  /* 0xfffe114000007944 */ /* 0x024fea0003c3ffff */
[----:B------:R-:W-:Y:S02]  /*2b690*/  MOV R4, 0x2b6b0 ;  /* 0x0002b6b000047802 */ /* 0x000fe40000000f00 */
[----:B-1---5:R-:W-:Y:S05]  /*2b6a0*/  CALL.REL.NOINC `($_ZN7cutlass13device_kernelIN5flash19enable_sm80_to_sm89INS1_16FlashAttnBwdSm80INS1_25CollectiveMainloopBwdSm80ILi2ELi2EN4cute5tupleIJNS5_1CILi128EEES8_NS7_ILi64EEEEEENS_10bfloat16_tEfNS_4arch4Sm80ELb0ELb0ELb1ELb0ELb0ELb0ELb0ELb0ELi2ELi4ELi4ELi4ELb0EEENS1_21CollectiveEpilogueBwdISA_SB_SD_Li256ELb0ELb0ELi2EEENS1_19SingleTileSchedulerILb0ELb0ELb0ELi128EEEEEEEEEvNT_6ParamsE$_ZZN4cute12filter_tupleINS_5tupleIJNS_10UnderscoreES2_S2_iEEENS1_IJNS1_IJNS_1CILi1EEENS4_ILi0EEEEEEiNS4_ILi1024EEENS4_ILi8192EEEEEEZNS_5sliceIS3_SA_EEDaRKT_RKT0_EUlRKT_RKT0_E_EEDaSE_SH_OT1_ENKUlDpSK_E_clIJNS1_IJS7_EEENS1_IJiEEENS1_IJS8_EEENS1_IJEEEEEEDaSR_) ;  /* 0xfffdfd7000007944 */ /* 0x022fea0003c3ffff */
[----:B------:R-:W-:Y:S02]  /*2b6b0*/  MOV R4, 0x2b6d0 ;  /* 0x0002b6d000047802 */ /* 0x000fe40000000f00 */
[----:B-1---5:R-:W-:Y:S05]  /*2b6c0*/  CALL.REL.NOINC `($_ZN7cutlass13device_kernelIN5flash19enable_sm80_to_sm89INS1_16FlashAttnBwdSm80INS1_25CollectiveMainloopBwdSm80ILi2ELi2EN4cute5tupleIJNS5_1CILi128EEES8_NS7_ILi64EEEEEENS_10bfloat16_tEfNS_4arch4Sm80ELb0ELb0ELb1ELb0ELb0ELb0ELb0ELb0ELi2ELi4ELi4ELi4ELb0EEENS1_21CollectiveEpilogueBwdISA_SB_SD_Li256ELb0ELb0ELi2EEENS1_19SingleTileSchedulerILb0ELb0ELb0ELi128EEEEEEEEEvNT_6ParamsE$_ZN4cute5tupleIJNS0_IJNS0_IJNS_1CILi8EEENS1_ILi1EEEEEENS1_ILi2EEES2_EEENS0_IJNS0_IJS3_NS1_ILi0EEEEEEiNS1_ILi1024EEEEEEEEC2ERKS6_RKSA_) ;  /* 0xfffdf09000007944 */ /* 0x022fea0003c3ffff */
[----:B------:R1:W5:Y:S01]  /*2b6d0*/  LDL R2, [R1+0x758] ;  /* 0x0007580001027983 */ /* 0x0003620000100800 */
[----:B------:R-:W-:Y:S02]  /*2b6e0*/  SHF.L.U32 R6, R5, 0xd, RZ ;  /* 0x0000000d05067819 */ /* 0x000fe400000006ff */
[----:B------:R-:W-:-:S03]  /*2b6f0*/  MOV R4, 0x2b720 ;  /* 0x0002b72000047802 */ /* 0x000fc60000000f00 */
[----:B------:R1:W-:Y:S04]  /*2b700*/  STL [R1+0x11e0], R6 ;  /* 0x0011e00601007387 */ /* 0x0003e80000100800 */
[----:B-1---5:R-:W-:Y:S05]  /*2b710*/  CALL.REL.NOINC `($_ZN7cutlass13device_kernelIN5flash19enable_sm80_to_sm89INS1_16FlashAttnBwdSm80INS1_25CollectiveMainloopBwdSm80ILi2ELi2EN4cute5tupleIJNS5_1CILi128EEES8_NS7_ILi64EEEEEENS_10bfloat16_tEfNS_4arch4Sm80ELb0ELb0ELb1ELb0ELb0ELb0ELb0ELb0ELi2ELi4ELi4ELi4ELb0EEENS1_21CollectiveEpilogueBwdISA_SB_SD_Li256ELb0ELb0ELi2EEENS1_19SingleTileSchedulerILb0ELb0ELb0ELi128EEEEEEEEEvNT_6ParamsE$_ZN4cute3eso3ESOILb0ELb0EJNS_6LayoutINS_5tupleIJNS3_IJNS_1CILi8EEENS4_ILi1EEEEEENS4_ILi2EEES5_EEENS3_IJNS3_IJS6_NS4_ILi0EEEEEEiNS4_ILi1024EEEEEEEEiEEC2ERKSE_RKi) ;  /* 0xfffdae2000007944 */ /* 0x022fea0003c3ffff */
[----:B------:R-:W-:Y:S01]  /*2b720*/  ULDC.64 UR4, c[0x0][0x118] ;  /* 0x0000460000047ab9 */ /* 0x000fe20000000a00 */
[----:B-1----:R-:W2:Y:S04]  /*2b730*/  LDL.64 R4, [R1+0x758] ;  /* 0x0007580001047983 */ /* 0x002ea80000100a00 */
[----:B------:R-:W2:Y:S01]  /*2b740*/  LD.E.64 R2, [R10.64+0x8] ;  /* 0x000008040a027980 */ /* 0x000ea2000c101b00 */
[----:B------:R-:W-:Y:S02]  /*2b750*/  MOV R9, R25 ;  /* 0x0000001900097202 */ /* 0x000fe40000000f00 */
[----:B------:R-:W-:Y:S01]  /*2b760*/  MOV R8, 0x2b790 ;  /* 0x0002b79000087802 */ /* 0x000fe20000000f00 */
[----:B--2---:R-:W-:-:S04]  /*2b770*/  IMAD.WIDE R2, R5, 0x2, R2 ;  /* 0x0000000205027825 */ /* 0x004fc800078e0202 */
[----:B------:R-:W-:Y:S05]  /*2b780*/  CALL.REL.NOINC `($_ZN7cutlass13device_kernelIN5flash19enable_sm80_to_sm89INS1_16FlashAttnBwdSm80INS1_25CollectiveMainloopBwdSm80ILi2ELi2EN4cute5tupleIJNS5_1CILi128EEES8_NS7_ILi64EEEEEENS_10bfloat16_tEfNS_4arch4Sm80ELb0ELb0ELb1ELb0ELb0ELb0ELb0ELb0ELi2ELi4ELi4ELi4ELb0EEENS1_21CollectiveEpilogueBwdISA_SB_SD_Li256ELb0ELb0ELi2EEENS1_19SingleTileSchedulerILb0ELb0ELb0ELi128EEEEEEEEEvNT_6ParamsE$_ZN4cute8smem_ptrIPN7cutlass10bfloat16_tEECI1NS_12iter_adaptorIS3_S4_EEES3_) ;  /* 0xfffdf73000007944 */ /* 0x000fea0003c3ffff */
[----:B-1----:R-:W2:Y:S01]  /*2b790*/  LDL.64 R2, [R1+0x758] ;  /* 0x0007580001027983 */ /* 0x002ea20000100a00 */
[----:B------:R-:W-:-:S02]  /*2b7a0*/  MOV R6, R4 ;  /* 0x0000000400067202 */ /* 0x000fc40000000f00 */
[----:B------:R-:W-:Y:S01]  /*2b7b0*/  MOV R4, 0x2b7e0 ;  /* 0x0002b7e000047802 */ /* 0x000fe20000000f00 */
[----:B--2---:R1:W-:Y:S04]  /*2b7c0*/  STL.64 [R1+0x770], R2 ;  /* 0x0007700201007387 */ /* 0x0043e80000100a00 */
[----:B-1----:R-:W-:Y:S05]  /*2b7d0*/  CALL.REL.NOINC `($_ZN7cutlass13device_kernelIN5flash19enable_sm80_to_sm89INS1_16FlashAttnBwdSm80INS1_25CollectiveMainloopBwdSm80ILi2ELi2EN4cute5tupleIJNS5_1CILi128EEES8_NS7_ILi64EEEEEENS_10bfloat16_tEfNS_4arch4Sm80ELb0ELb0ELb1ELb0ELb0ELb0ELb0ELb0ELi2ELi4ELi4ELi4ELb0EEENS1_21CollectiveEpilogueBwdISA_SB_SD_Li256ELb0ELb0ELi2EEENS1_19SingleTileSchedulerILb0ELb0ELb0ELi128EEEEEEEEEvNT_6ParamsE$_ZN4cute3eso3ESOILb0ELb0EJNS_6LayoutINS_5tupleIJNS3_IJNS_1CILi8EEENS4_ILi1EEEEEENS4_ILi2EEES5_EEENS3_IJNS3_IJS6_NS4_ILi0EEEEEEiNS4_ILi1024EEEEEEEENS_10ViewEngineINS_8smem_ptrIPN7cutlass10bfloat16_tEEEEEEEC2ERKSE_RKSL_) ;  /* 0xfffdacf000007944 */ /* 0x002fea0003c3ffff */
[----:B-1----:R-:W2:Y:S01]  /*2b7e0*/  LDL.64 R2, [R26+0xe0] ;  /* 0x0000e0001a027983 */ /* 0x002ea20000100a00 */
[----:B------:R-:W-:-:S03]  /*2b7f0*/  ULDC.64 UR4, c[0x0][0x118] ;  /* 0x0000460000047ab9 */ /* 0x000fc60000000a00 */
[----:B------:R1:W5:Y:S04]  /*2b800*/  LDL R51, [R1+0x758] ;  /* 0x0007580001337983 */ /* 0x0003680000100800 */
[----:B------:R1:W5:Y:S04]  /*2b810*/  LDL.64 R64, [R1+0x760] ;  /* 0x0007600001407983 */ /* 0x0003680000100a00 */
[----:B------:R1:W5:Y:S04]  /*2b820*/  LDL.64 R10, [R26+0xc8] ;  /* 0x0000c8001a0a7983 */ /* 0x0003680000100a00 */
[----:B--2---:R-:W5:Y:S01]  /*2b830*/  LD.E.64 R2, [R2.64] ;  /* 0x0000000402027980 */ /* 0x004f62000c101b00 */
[----:B------:R-:W-:-:S03]  /*2b840*/  MOV R6, 0x2b860 ;  /* 0x0002b86000067802 */ /* 0x000fc60000000f00 */
[----:B-1---5:R-:W-:Y:S05]  /*2b850*/  CALL.REL.NOINC `($_ZN7cutlass13device_kernelIN5flash19enable_sm80_to_sm89INS1_16FlashAttnBwdSm80INS1_25CollectiveMainloopBwdSm80ILi2ELi2EN4cute5tupleIJNS5_1CILi128EEES8_NS7_ILi64EEEEEENS_10bfloat16_tEfNS_4arch4Sm80ELb0ELb0ELb1ELb0ELb0ELb0ELb0ELb0ELi2ELi4ELi4ELi4ELb0EEENS1_21CollectiveEpilogueBwdISA_SB_SD_Li256ELb0ELb0ELi2EEENS1_19SingleTileSchedulerILb0ELb0ELb0ELi128EEEEEEEEEvNT_6ParamsE$_ZN4cute3eso3ESOILb1ELb0EJNS_14ComposedLayoutINS_7SwizzleILi3ELi3ELi3EEENS_1CILi0EEENS_6LayoutINS_5tupleIJNS8_IJNS8_IJNS5_ILi4EEENS5_ILi8EEEEEENS8_IJS9_NS5_ILi1EEEEEEEEENS8_IJNS8_IJNS5_ILi2EEESF_SF_EEENS8_IJSF_SA_EEEEEEEEENS8_IJNS8_IJNS8_IJNS5_ILi128EEESC_EEENS8_IJNS5_ILi16EEES6_EEEEEENS8_IJNS8_IJNS5_ILi64EEESA_NS5_ILi512EEEEEENS8_IJNS5_ILi8192EEENS5_ILi1024EEEEEEEEEEEEEEEENS_10ViewEngineINS_8smem_ptrIPN7cutlass10bfloat16_tEEEEEEEC2ERKSY_RKS15_) ;  /* 0xfffdbba000007944 */ /* 0x022fea0003c3ffff */
        /* <DEDUP_REMOVED lines=29> */
[----:B-12--5:R-:W-:Y:S05]  /*2ba30*/  CALL.REL.NOINC `($_ZN7cutlass13device_kernelIN5flash19enable_sm80_to_sm89INS1_16FlashAttnBwdSm80INS1_25CollectiveMainloopBwdSm80ILi2ELi2EN4cute5tupleIJNS5_1CILi128EEES8_NS7_ILi64EEEEEENS_10bfloat16_tEfNS_4arch4Sm80ELb0ELb0ELb1ELb0ELb0ELb0ELb0ELb0ELi2ELi4ELi4ELi4ELb0EEENS1_21CollectiveEpilogueBwdISA_SB_SD_Li256ELb0ELb0ELi2EEENS1_19SingleTileSchedulerILb0ELb0ELb0ELi128EEEEEEEEEvNT_6ParamsE$_ZZN4cute7idx2crdINS_5tupleIJiiNS_1CILi0EEEEEENS1_IJNS1_IJNS2_ILi4EEENS2_ILi8EEEEEES5_NS2_ILi1EEEEEEEEDaRKT_RKT0_ENKUlRKT_RKT0_E_clIiS7_EEDaSI_SL_) ;  /* 0xfffe393000007944 */ /* 0x026fea0003c3ffff */
[----:B------:R-:W-:Y:S02]  /*2ba40*/  MOV R2, 0x2ba60 ;  /* 0x0002ba6000027802 */ /* 0x000fe40000000f00 */
[----:B-1----:R-:W-:Y:S05]  /*2ba50*/  CALL.REL.NOINC `($_ZN7cutlass13device_kernelIN5flash19enable_sm80_to_sm89INS1_16FlashAttnBwdSm80INS1_25CollectiveMainloopBwdSm80ILi2ELi2EN4cute5tupleIJNS5_1CILi128EEES8_NS7_ILi64EEEEEENS_10bfloat16_tEfNS_4arch4Sm80ELb0ELb0ELb1ELb0ELb0ELb0ELb0ELb0ELi2ELi4ELi4ELi4ELb0EEENS1_21CollectiveEpilogueBwdISA_SB_SD_Li256ELb0ELb0ELi2EEENS1_19SingleTileSchedulerILb0ELb0ELb0ELi128EEEEEEEEEvNT_6ParamsE$_ZZN4cute7idx2crdINS_5tupleIJiiNS_1CILi0EEEEEENS1_IJNS1_IJNS2_ILi4EEENS2_ILi8EEEEEES5_NS2_ILi1EEEEEEEEDaRKT_RKT0_ENKUlRKT_RKT0_E_clIiS5_EEDaSI_SL_) ;  /* 0xfffe38e000007944 */ /* 0x002fea0003c3ffff */
[----:B------:R1:W-:Y:S01]  /*2ba60*/  STL [R12], R6 ;  /* 0x000000060c007387 */ /* 0x0003e20000100800 */
[----:B------:R-:W-:Y:S02]  /*2ba70*/  MOV R2, R68 ;  /* 0x0000004400027202 */ /* 0x000fe40000000f00 */
[----:B------:R-:W-:-:S02]  /*2ba80*/  MOV R92, 0x2baa0 ;  /* 0x0002baa0005c7802 */ /* 0x000fc40000000f00 */
[----:B-1----:R-:W-:Y:S05]  /*2ba90*/  CALL.REL.NOINC `($_ZN7cutlass13device_kernelIN5flash19enable_sm80_to_sm89INS1_16FlashAttnBwdSm80INS1_25CollectiveMainloopBwdSm80ILi2ELi2EN4cute5tupleIJNS5_1CILi128EEES8_NS7_ILi64EEEEEENS_10bfloat16_tEfNS_4arch4Sm80ELb0ELb0ELb1ELb0ELb0ELb0ELb0ELb0ELi2ELi4ELi4ELi4ELb0EEENS1_21CollectiveEpilogueBwdISA_SB_SD_Li256ELb0ELb0ELi2EEENS1_19SingleTileSchedulerILb0ELb0ELb0ELi128EEEEEEEEEvNT_6ParamsE$_ZZN4cute9transformINS_5tupleIJiiNS_1CILi0EEEEEENS1_IJNS1_IJNS2_ILi4EEENS2_ILi8EEEEEES5_NS2_ILi1EEEEEEZNS_7idx2crdIS4_S9_EEDaRKT_RKT0_EUlRKT_RKT0_E_EEDaSD_SG_OT1_ENKUlDpSJ_E_clIJNS1_IJiiEEEiS3_EEEDaSQ_) ;  /* 0xfffe404000007944 */ /* 0x002fea0003c3ffff */
[----:B------:R-:W-:Y:S02]  /*2baa0*/  MOV R6, 0x2bac0 ;  /* 0x0002bac000067802 */ /* 0x000fe40000000f00 */
[----:B--2--5:R-:W-:Y:S05]  /*2bab0*/  CALL.REL.NOINC `($_ZN7cutlass13device_kernelIN5flash19enable_sm80_to_sm89INS1_16FlashAttnBwdSm80INS1_25CollectiveMainloopBwdSm80ILi2ELi2EN4cute5tupleIJNS5_1CILi128EEES8_NS7_ILi64EEEEEENS_10bfloat16_tEfNS_4arch4Sm80ELb0ELb0ELb1ELb0ELb0ELb0ELb0ELb0ELi2ELi4ELi4ELi4ELb0EEENS1_21CollectiveEpilogueBwdISA_SB_SD_Li256ELb0ELb0ELi2EEENS1_19SingleTileSchedulerILb0ELb0ELb0ELi128EEEEEEEEEvNT_6ParamsE$_ZZN4cute13to_mixed_bitsINS_5tupleIJNS1_IJNS_1CILi4EEENS2_ILi8EEEEEES3_NS2_ILi1EEEEEENS1_IJNS1_IJNS2_ILi128EEENS2_ILi0EEEEEENS2_ILi16EEES9_EEENS1_IJNS1_IJiiEEEiS9_EEEEEDaRKT_RKT0_RKT1_ENKUlRKT_RKT0_RKT1_E_clIS5_SA_SD_EEDaSQ_ST_SW_) ;  /* 0xfffe031000007944 */ /* 0x024fea0003c3ffff */
[----:B------:R-:W-:Y:S02]  /*2bac0*/  MOV R6, 0x2bae0 ;  /* 0x0002bae000067802 */ /* 0x000fe40000000f00 */
[----:B------:R-:W-:Y:S05]  /*2bad0*/  CALL.REL.NOINC `($_ZN7cutlass13device_kernelIN5flash19enable_sm80_to_sm89INS1_16FlashAttnBwdSm80INS1_25CollectiveMainloopBwdSm80ILi2ELi2EN4cute5tupleIJNS5_1CILi128EEES8_NS7_ILi64EEEEEENS_10bfloat16_tEfNS_4arch4Sm80ELb0ELb0ELb1ELb0ELb0ELb0ELb0ELb0ELi2ELi4ELi4ELi4ELb0EEENS1_21CollectiveEpilogueBwdISA_SB_SD_Li256ELb0ELb0ELi2EEENS1_19SingleTileSchedulerILb0ELb0ELb0ELi128EEEEEEEEEvNT_6ParamsE$_ZZN4cute13to_mixed_bitsINS_5tupleIJNS1_IJNS_1CILi4EEENS2_ILi8EEEEEES3_NS2_ILi1EEEEEENS1_IJNS1_IJNS2_ILi128EEENS2_ILi0EEEEEENS2_ILi16EEES9_EEENS1_IJNS1_IJiiEEEiS9_EEEEEDaRKT_RKT0_RKT1_ENKUlRKT_RKT0_RKT1_E_clIS3_SB_iEEDaSQ_ST_SW_) ;  /* 0xfffe02a000007944 */ /* 0x000fea0003c3ffff */
[----:B------:R-:W-:Y:S02]  /*2bae0*/  MOV R5, R2 ;  /* 0x0000000200057202 */ /* 0x000fe40000000f00 */
[----:B------:R-:W-:-:S02]  /*2baf0*/  MOV R2, 0x2bb10 ;  /* 0x0002bb1000027802 */ /* 0x000fc40000000f00 */
[----:B------:R-:W-:Y:S05]  /*2bb00*/  CALL.REL.NOINC `($_ZN7cutlass13device_kernelIN5flash19enable_sm80_to_sm89INS1_16FlashAttnBwdSm80INS1_25CollectiveMainloopBwdSm80ILi2ELi2EN4cute5tupleIJNS5_1CILi128EEES8_NS7_ILi64EEEEEENS_10bfloat16_tEfNS_4arch4Sm80ELb0ELb0ELb1ELb0ELb0ELb0ELb0ELb0ELi2ELi4ELi4ELi4ELb0EEENS1_21CollectiveEpilogueBwdISA_SB_SD_Li256ELb0ELb0ELi2EEENS1_19SingleTileSchedulerILb0ELb0ELb0ELi128EEEEEEEEEvNT_6ParamsE$_ZZN4cute13to_mixed_bitsINS_5tupleIJNS1_IJNS_1CILi4EEENS2_ILi8EEEEEES3_NS2_ILi1EEEEEENS1_IJNS1_IJNS2_ILi128EEENS2_ILi0EEEEEENS2_ILi16EEES9_EEENS1_IJNS1_IJiiEEEiS9_EEEEEDaRKT_RKT0_RKT1_ENKUlDpRKT_E_clIJNS_9MixedBitsILj0ELj384EEENSU_ILj0ELj48EEENS2_ILj0EEEEEEDaSR_) ;  /* 0xfffe022000007944 */ /* 0x000fea0003c3ffff */
[----:B------:R-:W-:Y:S02]  /*2bb10*/  SHF.R.S32.HI R5, RZ, 0x1f, R4 ;  /* 0x0000001fff057819 */ /* 0x000fe40000011404 */
[----:B------:R-:W-:-:S02]  /*2bb20*/  LOP3.LUT R3, R3, 0x1b0, RZ, 0xc0, !PT ;  /* 0x000001b003037812 */ /* 0x000fc400078ec0ff */
[----:B------:R-:W-:Y:S02]  /*2bb30*/  LEA.HI R5, R5, R4, RZ, 0x2 ;  /* 0x0000000405057211 */ /* 0x000fe400078f10ff */
[----:B------:R-:W-:Y:S02]  /*2bb40*/  MOV R4, 0x2bb80 ;  /* 0x0002bb8000047802 */ /* 0x000fe40000000f00 */
[----:B------:R-:W-:-:S05]  /*2bb50*/  SHF.R.S32.HI R2, RZ, 0x2, R5 ;  /* 0x00000002ff027819 */ /* 0x000fca0000011405 */
[----:B------:R1:W-:Y:S02]  /*2bb60*/  STL [R1+0x77c], R2 ;  /* 0x00077c0201007387 */ /* 0x0003e40000100800 */
[----:B-1----:R-:W-:Y:S05]  /*2bb70*/  CALL.REL.NOINC `($_ZN7cutlass13device_kernelIN5flash19enable_sm80_to_sm89INS1_16FlashAttnBwdSm80INS1_25CollectiveMainloopBwdSm80ILi2ELi2EN4cute5tupleIJNS5_1CILi128EEES8_NS7_ILi64EEEEEENS_10bfloat16_tEfNS_4arch4Sm80ELb0ELb0ELb1ELb0ELb0ELb0ELb0ELb0ELi2ELi4ELi4ELi4ELb0EEENS1_21CollectiveEpilogueBwdISA_SB_SD_Li256ELb0ELb0ELi2EEENS1_19SingleTileSchedulerILb0ELb0ELb0ELi128EEEEEEEEEvNT_6ParamsE$_ZN4cute5tupleIJNS_7SwizzleILi3ELi3ELi3EEENS_9MixedBitsILj0ELj432EEENS_6LayoutINS0_IJNS0_IJNS_1CILi2EEES7_S7_EEES7_NS6_ILi8EEEEEENS0_IJNS0_IJNS6_ILi64EEES9_NS6_ILi512EEEEEENS6_ILi8192EEENS6_ILi1024EEEEEEEEEEC2ERKS2_RKS4_RKSH_) ;  /* 0xfffdf11000007944 */ /* 0x002fea0003c3ffff */
[----:B-1----:R1:W5:Y:S01]  /*2bb80*/  LDL R2, [R1+0x758] ;  /* 0x0007580001027983 */ /* 0x0023620000100800 */
[----:B------:R-:W-:-:S03]  /*2bb90*/  MOV R4, 0x2bbb0 ;  /* 0x0002bbb000047802 */ /* 0x000fc60000000f00 */
[----:B-1---5:R-:W-:Y:S05]  /*2bba0*/  CALL.REL.NOINC `($_ZN7cutlass13device_kernelIN5flash19enable_sm80_to_sm89INS1_16FlashAttnBwdSm80INS1_25CollectiveMainloopBwdSm80ILi2ELi2EN4cute5tupleIJNS5_1CILi128EEES8_NS7_ILi64EEEEEENS_10bfloat16_tEfNS_4arch4Sm80ELb0ELb0ELb1ELb0ELb0ELb0ELb0ELb0ELi2ELi4ELi4ELi4ELb0EEENS1_21CollectiveEpilogueBwdISA_SB_SD_Li256ELb0ELb0ELi2EEENS1_19SingleTileSchedulerILb0ELb0ELb0ELi128EEEEEEEEEvNT_6ParamsE$_ZN4cute3eso3ESOILb0ELb0EJNS_14ComposedLayoutINS_7SwizzleILi3ELi3ELi3EEENS_9MixedBitsILj0ELj432EEENS_6LayoutINS_5tupleIJNS8_IJNS_1CILi2EEESA_SA_EEESA_NS9_ILi8EEEEEENS8_IJNS8_IJNS9_ILi64EEESC_NS9_ILi512EEEEEENS9_ILi8192EEENS9_ILi1024EEEEEEEEEEiEEC2ERKSL_RKi) ;  /* 0xfffd9d7000007944 */ /* 0x022fea0003c3ffff */
[----:B-1----:R-:W2:Y:S01]  /*2bbb0*/  LDL.64 R4, [R1+0x758] ;  /* 0x0007580001047983 */ /* 0x002ea20000100a00 */
[----:B------:R-:W-:Y:S02]  /*2bbc0*/  MOV R9, R25 ;  /* 0x0000001900097202 */ /* 0x000fe40000000f00 */
[----:B------:R-:W-:Y:S01]  /*2bbd0*/  MOV R8, 0x2bc00 ;  /* 0x0002bc0000087802 */ /* 0x000fe20000000f00 */
[----:B--2---:R-:W-:-:S04]  /*2bbe0*/  IMAD.WIDE R2, R5, 0x2, R14 ;  /* 0x0000000205027825 */ /* 0x004fc800078e020e */
[----:B------:R-:W-:Y:S05]  /*2bbf0*/  CALL.REL.NOINC `($_ZN7cutlass13device_kernelIN5flash19enable_sm80_to_sm89INS1_16FlashAttnBwdSm80INS1_25CollectiveMainloopBwdSm80ILi2ELi2EN4cute5tupleIJNS5_1CILi128EEES8_NS7_ILi64EEEEEENS_10bfloat16_tEfNS_4arch4Sm80ELb0ELb0ELb1ELb0ELb0ELb0ELb0ELb0ELi2ELi4ELi4ELi4ELb0EEENS1_21CollectiveEpilogueBwdISA_SB_SD_Li256ELb0ELb0ELi2EEENS1_19SingleTileSchedulerILb0ELb0ELb0ELi128EEEEEEEEEvNT_6ParamsE$_ZN4cute8smem_ptrIPN7cutlass10bfloat16_tEECI1NS_12iter_adaptorIS3_S4_EEES3_) ;  /* 0xfffdf2c000007944 */ /* 0x000fea0003c3ffff */
[----:B-1----:R-:W2:Y:S01]  /*2bc00*/  LDL.64 R2, [R1+0x758] ;  /* 0x0007580001027983 */ /* 0x002ea20000100a00 */
[----:B------:R-:W-:Y:S02]  /*2bc10*/  MOV R6, R4 ;  /* 0x0000000400067202 */ /* 0x000fe40000000f00 */
[----:B------:R-:W-:Y:S01]  /*2bc20*/  MOV R4, 0x2bc50 ;  /* 0x0002bc5000047802 */ /* 0x000fe20000000f00 */
[----:B--2---:R1:W-:Y:S04]  /*2bc30*/  STL.64 [R1+0x770], R2 ;  /* 0x0007700201007387 */ /* 0x0043e80000100a00 */
[----:B-1----:R-:W-:Y:S05]  /*2bc40*/  CALL.REL.NOINC `($_ZN7cutlass13device_kernelIN5flash19enable_sm80_to_sm89INS1_16FlashAttnBwdSm80INS1_25CollectiveMainloopBwdSm80ILi2ELi2EN4cute5tupleIJNS5_1CILi128EEES8_NS7_ILi64EEEEEENS_10bfloat16_tEfNS_4arch4Sm80ELb0ELb0ELb1ELb0ELb0ELb0ELb0ELb0ELi2ELi4ELi4ELi4ELb0EEENS1_21CollectiveEpilogueBwdISA_SB_SD_Li256ELb0ELb0ELi2EEENS1_19SingleTileSchedulerILb0ELb0ELb0ELi128EEEEEEEEEvNT_6ParamsE$_ZN4cute3eso3ESOILb0ELb0EJNS_14ComposedLayoutINS_7SwizzleILi3ELi3ELi3EEENS_9MixedBitsILj0ELj432EEENS_6LayoutINS_5tupleIJNS8_IJNS_1CILi2EEESA_SA_EEESA_NS9_ILi8EEEEEENS8_IJNS8_IJNS9_ILi64EEESC_NS9_ILi512EEEEEENS9_ILi8192EEENS9_ILi1024EEEEEEEEEENS_10ViewEngineINS_8smem_ptrIPN7cutlass10bfloat16_tEEEEEEEC2ERKSL_RKSS_) ;  /* 0xfffd9c6000007944 */ /* 0x002fea0003c3ffff */
        /* <DEDUP_REMOVED lines=16> */
[----:B------:R2:W5:Y:S04]  /*2bd50*/  LDL.64 R52, [R26+0xe8] ;  /* 0x0000e8001a347983 */ /* 0x0005680000100a00 */
[----:B------:R2:W5:Y:S01]  /*2bd60*/  LDL.64 R62, [R26+0xf0] ;  /* 0x0000f0001a3e7983 */ /* 0x0005620000100a00 */
[----:B-1----:R-:W-:-:S02]  /*2bd70*/  IADD3 R6, P1, R50, 0x680, RZ ;  /* 0x0000068032067810 */ /* 0x002fc40007f3e0ff */
[----:B------:R-:W-:Y:S02]  /*2bd80*/  MOV R4, 0x2bdd0 ;  /* 0x0002bdd000047802 */ /* 0x000fe40000000f00 */
[----:B------:R-:W-:Y:S01]  /*2bd90*/  MOV R54, R6 ;  /* 0x0000000600367202 */ /* 0x000fe20000000f00 */
[----:B------:R-:W-:-:S04]  /*2bda0*/  IMAD.X R3, RZ, RZ, R45, P1 ;  /* 0x000000ffff037224 */ /* 0x000fc800008e062d */
[----:B------:R-:W-:Y:S02]  /*2bdb0*/  IMAD.MOV.U32 R55, RZ, RZ, R3 ;  /* 0x000000ffff377224 */ /* 0x000fe400078e0003 */
[----:B--2--5:R-:W-:Y:S05]  /*2bdc0*/  CALL.REL.NOINC `($_ZN7cutlass13device_kernelIN5flash19enable_sm80_to_sm89INS1_16FlashAttnBwdSm80INS1_25CollectiveMainloopBwdSm80ILi2ELi2EN4cute5tupleIJNS5_1CILi128EEES8_NS7_ILi64EEEEEENS_10bfloat16_tEfNS_4arch4Sm80ELb0ELb0ELb1ELb0ELb0ELb0ELb0ELb0ELi2ELi4ELi4ELi4ELb0EEENS1_21CollectiveEpilogueBwdISA_SB_SD_Li256ELb0ELb0ELi2EEENS1_19SingleTileSchedulerILb0ELb0ELb0ELi128EEEEEEEEEvNT_6ParamsE$_ZN4cute3eso3ESOILb1ELb0EJNS_6LayoutINS_5tupleIJNS3_IJNS_1CILi8EEENS4_ILi1EEEEEENS4_ILi2EEES5_EEENS3_IJNS3_IJS6_NS4_ILi0EEEEEENS4_ILi64EEES5_EEEEENS_10ViewEngineIPN7cutlass10bfloat16_tEEEEEC2ERKSE_RKSJ_) ;  /* 0xfffde2e000007944 */ /* 0x024fea0003c3ffff */
[----:B------:R2:W5:Y:S01]  /*2bdd0*/  LDL.64 R60, [R1+0x758] ;  /* 0x00075800013c7983 */ /* 0x0005620000100a00 */
[----:B-1----:R-:W-:Y:S01]  /*2bde0*/  IMAD.MOV.U32 R6, RZ, RZ, R56 ;  /* 0x000000ffff067224 */ /* 0x002fe200078e0038 */
[----:B------:R-:W-:Y:S01]  /*2bdf0*/  MOV R3, R57 ;  /* 0x0000003900037202 */ /* 0x000fe20000000f00 */
[----:B------:R-:W-:Y:S01]  /*2be00*/  IMAD.MOV.U32 R76, RZ, RZ, R25 ;  /* 0x000000ffff4c7224 */ /* 0x000fe200078e0019 */
[----:B------:R-:W-:Y:S02]  /*2be10*/  MOV R4, 0x2be30 ;  /* 0x0002be3000047802 */ /* 0x000fe40000000f00 */
[----:B--2--5:R-:W-:Y:S05]  /*2be20*/  CALL.REL.NOINC `($_ZN7cutlass13device_kernelIN5flash19enable_sm80_to_sm89INS1_16FlashAttnBwdSm80INS1_25CollectiveMainloopBwdSm80ILi2ELi2EN4cute5tupleIJNS5_1CILi128EEES8_NS7_ILi64EEEEEENS_10bfloat16_tEfNS_4arch4Sm80ELb0ELb0ELb1ELb0ELb0ELb0ELb0ELb0ELi2ELi4ELi4ELi4ELb0EEENS1_21CollectiveEpilogueBwdISA_SB_SD_Li256ELb0ELb0ELi2EEENS1_19SingleTileSchedulerILb0ELb0ELb0ELi128EEEEEEEEEvNT_6ParamsE$_ZN4cute3eso3ESOILb1ELb0EJNS_6LayoutINS_5tupleIJNS3_IJNS3_IJNS_1CILi4EEENS4_ILi2EEEEEENS4_ILi1EEEEEES6_NS4_ILi8EEEEEENS3_IJNS3_IJNS3_IJS8_NS4_ILi32EEEEEENS4_ILi0EEEEEENS4_ILi64EEES5_EEEEENS_10ViewEngineIPN7cutlass10bfloat16_tEEEEEC2ERKSI_RKSN_) ;  /* 0xfffdce8000007944 */ /* 0x024fea0003c3ffff */
[----:B------:R-:W-:Y:S01]  /*2be30*/  ULDC.64 UR4, c[0x0][0x118] ;  /* 0x0000460000047ab9 */ /* 0x000fe20000000a00 */
[----:B------:R2:W5:Y:S04]  /*2be40*/  LDL.64 R58, [R1+0x758] ;  /* 0x00075800013a7983 */ /* 0x0005680000100a00 */
[----:B-1----:R2:W5:Y:S01]  /*2be50*/  LD.E.64 R2, [R62.64] ;  /* 0x000000043e027980 */ /* 0x002562000c101b00 */
[----:B------:R-:W-:-:S02]  /*2be60*/  MOV R9, R25 ;  /* 0x0000001900097202 */ /* 0x000fc40000000f00 */
[----:B------:R-:W-:Y:S02]  /*2be70*/  MOV R8, 0x2be90 ;  /* 0x0002be9000087802 */ /* 0x000fe40000000f00 */
[----:B--2--5:R-:W-:Y:S05]  /*2be80*/  CALL.REL.NOINC `($_ZN7cutlass13device_kernelIN5flash19enable_sm80_to_sm89INS1_16FlashAttnBwdSm80INS1_25CollectiveMainloopBwdSm80ILi2ELi2EN4cute5tupleIJNS5_1CILi128EEES8_NS7_ILi64EEEEEENS_10bfloat16_tEfNS_4arch4Sm80ELb0ELb0ELb1ELb0ELb0ELb0ELb0ELb0ELi2ELi4ELi4ELi4ELb0EEENS1_21CollectiveEpilogueBwdISA_SB_SD_Li256ELb0ELb0ELi2EEENS1_19SingleTileSchedulerILb0ELb0ELb0ELi128EEEEEEEEEvNT_6ParamsE$_ZN4cute8smem_ptrIPN7cutlass10bfloat16_tEECI1NS_12iter_adaptorIS3_S4_EEES3_) ;  /* 0xfffdf03000007944 */ /* 0x024fea0003c3ffff */
[----:B-1----:R1:W5:Y:S01]  /*2be90*/  LDL.64 R2, [R1+0x758] ;  /* 0x0007580001027983 */ /* 0x0023620000100a00 */
[----:B------:R-:W-:-:S03]  /*2bea0*/  MOV R6, 0x2bec0 ;  /* 0x0002bec000067802 */ /* 0x000fc60000000f00 */
[----:B-1---5:R-:W-:Y:S05]  /*2beb0*/  CALL.REL.NOINC `($_ZN7cutlass13device_kernelIN5flash19enable_sm80_to_sm89INS1_16FlashAttnBwdSm80INS1_25CollectiveMainloopBwdSm80ILi2ELi2EN4cute5tupleIJNS5_1CILi128EEES8_NS7_ILi64EEEEEENS_10bfloat16_tEfNS_4arch4Sm80ELb0ELb0ELb1ELb0ELb0ELb0ELb0ELb0ELi2ELi4ELi4ELi4ELb0EEENS1_21CollectiveEpilogueBwdISA_SB_SD_Li256ELb0ELb0ELi2EEENS1_19SingleTileSchedulerILb0ELb0ELb0ELi128EEEEEEEEEvNT_6ParamsE$_ZN4cute3eso3ESOILb1ELb0EJNS_6LayoutINS_5tupleIJNS3_IJNS_1CILi8EEENS4_ILi1EEEEEENS4_ILi2EEEEEENS3_IJNS3_IJS6_NS4_ILi0EEEEEENS4_ILi8192EEEEEEEENS_10ViewEngineINS_8smem_ptrIPN7cutlass10bfloat16_tEEEEEEEC2ERKSE_RKSL_) ;  /* 0xfffde02000007944 */ /* 0x022fea0003c3ffff */
[----:B-1----:R1:W5:Y:S01]  /*2bec0*/  LDL.64 R2, [R1+0x758] ;  /* 0x0007580001027983 */ /* 0x0023620000100a00 */
[----:B------:R-:W-:Y:S01]  /*2bed0*/  IMAD.MOV.U32 R10, RZ, RZ, R60 ;  /* 0x000000ffff0a7224 */ /* 0x000fe200078e003c */
[----:B------:R-:W-:Y:S02]  /*2bee0*/  MOV R7, R61 ;  /* 0x0000003d00077202 */ /* 0x000fe40000000f00 */
[----:B------:R-:W-:Y:S02]  /*2bef0*/  MOV R8, 0x2bf10 ;  /* 0x0002bf1000087802 */ /* 0x000fe40000000f00 */
[----:B-1---5:R-:W-:Y:S05]  /*2bf00*/  CALL.REL.NOINC `($_ZN7cutlass13device_kernelIN5flash19enable_sm80_to_sm89INS1_16FlashAttnBwdSm80INS1_25CollectiveMainloopBwdSm80ILi2ELi2EN4cute5tupleIJNS5_1CILi128EEES8_NS7_ILi64EEEEEENS_10bfloat16_tEfNS_4arch4Sm80ELb0ELb0ELb1ELb0ELb0ELb0ELb0ELb0ELi2ELi4ELi4ELi4ELb0EEENS1_21CollectiveEpilogueBwdISA_SB_SD_Li256ELb0ELb0ELi2EEENS1_19SingleTileSchedulerILb0ELb0ELb0ELi128EEEEEEEEEvNT_6ParamsE$_ZN4cute3eso3ESOILb1ELb0EJNS_6LayoutINS_5tupleIJNS3_IJNS_1CILi8EEENS4_ILi1EEEEEENS4_ILi2EEEEEENS3_IJNS3_IJS6_NS4_ILi0EEEEEENS4_ILi64EEEEEEEENS_10ViewEngineIPN7cutlass10bfloat16_tEEEEEC2ERKSE_RKSJ_) ;  /* 0xfffddf4000007944 */ /* 0x022fea0003c3ffff */
[----:B-1----:R1:W5:Y:S01]  /*2bf10*/  LDL.64 R6, [R1+0x758] ;  /* 0x0007580001067983 */ /* 0x0023620000100a00 */
[----:B------:R-:W-:Y:S01]  /*2bf20*/  IMAD.MOV.U32 R4, RZ, RZ, R2 ;  /* 0x000000ffff047224 */ /* 0x000fe200078e0002 */
[----:B------:R-:W-:Y:S02]  /*2bf30*/  MOV R5, R3 ;  /* 0x0000000300057202 */ /* 0x000fe40000000f00 */
[----:B------:R-:W-:Y:S02]  /*2bf40*/  MOV R8, 0x2bf60 ;  /* 0x0002bf6000087802 */ /* 0x000fe40000000f00 */
[----:B-1---5:R-:W-:Y:S05]  /*2bf50*/  CALL.REL.NOINC `($_ZN7cutlass13device_kernelIN5flash19enable_sm80_to_sm89INS1_16FlashAttnBwdSm80INS1_25CollectiveMainloopBwdSm80ILi2ELi2EN4cute5tupleIJNS5_1CILi128EEES8_NS7_ILi64EEEEEENS_10bfloat16_tEfNS_4arch4Sm80ELb0ELb0ELb1ELb0ELb0ELb0ELb0ELb0ELi2ELi4ELi4ELi4ELb0EEENS1_21CollectiveEpilogueBwdISA_SB_SD_Li256ELb0ELb0ELi2EEENS1_19SingleTileSchedulerILb0ELb0ELb0ELi128EEEEEEEEEvNT_6ParamsE$_ZN4cute3eso3ESOILb1ELb0EJNS_6LayoutINS_5tupleIJNS3_IJNS_1CILi8EEENS4_ILi1EEEEEENS3_IJNS4_ILi2EEEEEEEEENS3_IJNS3_IJS6_NS4_ILi0EEEEEENS3_IJNS4_ILi8192EEEEEEEEEEENS_10ViewEngineINS_8smem_ptrIPN7cutlass10bfloat16_tEEEEEEEC2ERKSG_RKSN_) ;  /* 0xfffddd1000007944 */ /* 0x022fea0003c3ffff */
[----:B-1----:R1:W5:Y:S01]  /*2bf60*/  LDL.64 R4, [R1+0x758] ;  /* 0x0007580001047983 */ /* 0x0023620000100a00 */
[----:B------:R-:W-:-:S03]  /*2bf70*/  MOV R8, 0x2bf90 ;  /* 0x0002bf9000087802 */ /* 0x000fc60000000f00 */
[----:B-1---5:R-:W-:Y:S05]  /*2bf80*/  CALL.REL.NOINC `($_ZN7cutlass13device_kernelIN5flash19enable_sm80_to_sm89INS1_16FlashAttnBwdSm80INS1_25CollectiveMainloopBwdSm80ILi2ELi2EN4cute5tupleIJNS5_1CILi128EEES8_NS7_ILi64EEEEEENS_10bfloat16_tEfNS_4arch4Sm80ELb0ELb0ELb1ELb0ELb0ELb0ELb0ELb0ELi2ELi4ELi4ELi4ELb0EEENS1_21CollectiveEpilogueBwdISA_SB_SD_Li256ELb0ELb0ELi2EEENS1_19SingleTileSchedulerILb0ELb0ELb0ELi128EEEEEEEEEvNT_6ParamsE$_ZN4cute3eso3ESOILb1ELb0EJNS_6LayoutINS_5tupleIJNS3_IJNS_1CILi8EEENS4_ILi1EEEEEENS3_IJNS4_ILi2EEEEEEEEENS3_IJNS3_IJS6_NS4_ILi0EEEEEENS3_IJNS4_ILi64EEEEEEEEEEENS_10ViewEngineIPN7cutlass10bfloat16_tEEEEEC2ERKSG_RKSL_) ;  /* 0xfffddca000007944 */ /* 0x022fea0003c3ffff */
[----:B-1----:R1:W5:Y:S01]  /*2bf90*/  LDL.64 R2, [R1+0x758] ;  /* 0x0007580001027983 */ /* 0x0023620000100a00 */
[----:B------:R-:W-:-:S03]  /*2bfa0*/  MOV R8, 0x2bfc0 ;  /* 0x0002bfc000087802 */ /* 0x000fc60000000f00 */
[----:B-1---5:R-:W-:Y:S05]  /*2bfb0*/  CALL.REL.NOINC `($_ZN7cutlass13device_kernelIN5flash19enable_sm80_to_sm89INS1_16FlashAttnBwdSm80INS1_25CollectiveMainloopBwdSm80ILi2ELi2EN4cute5tupleIJNS5_1CILi128EEES8_NS7_ILi64EEEEEENS_10bfloat16_tEfNS_4arch4Sm80ELb0ELb0ELb1ELb0ELb0ELb0ELb0ELb0ELi2ELi4ELi4ELi4ELb0EEENS1_21CollectiveEpilogueBwdISA_SB_SD_Li256ELb0ELb0ELi2EEENS1_19SingleTileSchedulerILb0ELb0ELb0ELi128EEEEEEEEEvNT_6ParamsE$_ZN4cute3eso3ESOILb1ELb0EJNS_6LayoutINS_5tupleIJNS3_IJNS3_IJNS_1CILi8EEENS4_ILi1EEEEEES6_EEENS3_IJNS3_IJS6_S6_EEENS4_ILi2EEEEEEEEENS3_IJNS3_IJNS3_IJS6_NS4_ILi0EEEEEESD_EEENS3_IJNS3_IJSD_SD_EEENS4_ILi64EEEEEEEEEEENS_10ViewEngineIPN7cutlass10bfloat16_tEEEEEC2ERKSK_RKSP_) ;  /* 0xfffdce0000007944 */ /* 0x022fea0003c3ffff */
[----:B-1----:R1:W5:Y:S01]  /*2bfc0*/  LDL.64 R6, [R1+0x758] ;  /* 0x0007580001067983 */ /* 0x0023620000100a00 */
[----:B------:R-:W-:-:S03]  /*2bfd0*/  MOV R8, 0x2bff0 ;  /* 0x0002bff000087802 */ /* 0x000fc60000000f00 */
[----:B-1---5:R-:W-:Y:S05]  /*2bfe0*/  CALL.REL.NOINC `($_ZN7cutlass13device_kernelIN5flash19enable_sm80_to_sm89INS1_16FlashAttnBwdSm80INS1_25CollectiveMainloopBwdSm80ILi2ELi2EN4cute5tupleIJNS5_1CILi128EEES8_NS7_ILi64EEEEEENS_10bfloat16_tEfNS_4arch4Sm80ELb0ELb0ELb1ELb0ELb0ELb0ELb0ELb0ELi2ELi4ELi4ELi4ELb0EEENS1_21CollectiveEpilogueBwdISA_SB_SD_Li256ELb0ELb0ELi2EEENS1_19SingleTileSchedulerILb0ELb0ELb0ELi128EEEEEEEEEvNT_6ParamsE$_ZN4cute3eso3ESOILb1ELb0EJNS_6LayoutINS_5tupleIJNS3_IJNS3_IJNS_1CILi8EEENS4_ILi1EEEEEES6_EEENS3_IJNS3_IJS6_S6_EEENS4_ILi2EEEEEEEEENS3_IJNS3_IJNS3_IJS6_NS4_ILi0EEEEEESD_EEENS3_IJNS3_IJSD_SD_EEENS4_ILi8192EEEEEEEEEEENS_10ViewEngineINS_8smem_ptrIPN7cutlass10bfloat16_tEEEEEEEC2ERKSK_RKSR_) ;  /* 0xfffdce1000007944 */ /* 0x022fea0003c3ffff */
[----:B-1----:R1:W5:Y:S01]  /*2bff0*/  LDL.64 R2, [R1+0x758] ;  /* 0x0007580001027983 */ /* 0x0023620000100a00 */
[----:B------:R-:W-:-:S02]  /*2c000*/  MOV R10, R6 ;  /* 0x00000006000a7202 */ /* 0x000fc40000000f00 */
[----:B------:R-:W-:Y:S02]  /*2c010*/  MOV R8, 0x2c030 ;  /* 0x0002c03000087802 */ /* 0x000fe40000000f00 */
[----:B-1---5:R-:W-:Y:S05]  /*2c020*/  CALL.REL.NOINC `($_ZN7cutlass13device_kernelIN5flash19enable_sm80_to_sm89INS1_16FlashAttnBwdSm80INS1_25CollectiveMainloopBwdSm80ILi2ELi2EN4cute5tupleIJNS5_1CILi128EEES8_NS7_ILi64EEEEEENS_10bfloat16_tEfNS_4arch4Sm80ELb0ELb0ELb1ELb0ELb0ELb0ELb0ELb0ELi2ELi4ELi4ELi4ELb0EEENS1_21CollectiveEpilogueBwdISA_SB_SD_Li256ELb0ELb0ELi2EEENS1_19SingleTileSchedulerILb0ELb0ELb0ELi128EEEEEEEEEvNT_6ParamsE$_ZN4cute3eso3ESOILb1ELb0EJNS_6LayoutINS_5tupleIJNS3_IJNS_1CILi8EEENS4_ILi1EEEEEENS4_ILi2EEEEEENS3_IJNS3_IJS6_NS4_ILi0EEEEEENS4_ILi64EEEEEEEENS_10ViewEngineIPN7cutlass10bfloat16_tEEEEEC2ERKSE_RKSJ_) ;  /* 0xfffdde2000007944 */ /* 0x022fea0003c3ffff */
[----:B------:R2:W5:Y:S01]  /*2c030*/  LDL.64 R16, [R1+0x758] ;  /* 0x0007580001107983 */ /* 0x0005620000100a00 */
[----:B------:R-:W-:Y:S02]  /*2c040*/  MOV R9, R25 ;  /* 0x0000001900097202 */ /* 0x000fe40000000f00 */
[----:B------:R-:W-:Y:S02]  /*2c050*/  MOV R8, 0x2c070 ;  /* 0x0002c07000087802 */ /* 0x000fe40000000f00 */
[----:B-12--5:R-:W-:Y:S05]  /*2c060*/  CALL.REL.NOINC `($_ZN7cutlass13device_kernelIN5flash19enable_sm80_to_sm89INS1_16FlashAttnBwdSm80INS1_25CollectiveMainloopBwdSm80ILi2ELi2EN4cute5tupleIJNS5_1CILi128EEES8_NS7_ILi64EEEEEENS_10bfloat16_tEfNS_4arch4Sm80ELb0ELb0ELb1ELb0ELb0ELb0ELb0ELb0ELi2ELi4ELi4ELi4ELb0EEENS1_21CollectiveEpilogueBwdISA_SB_SD_Li256ELb0ELb0ELi2EEENS1_19SingleTileSchedulerILb0ELb0ELb0ELi128EEEEEEEEEvNT_6ParamsE$_ZN4cute8smem_ptrIPN7cutlass10bfloat16_tEECI1NS_12iter_adaptorIS3_S4_EEES3_) ;  /* 0xfffdee5000007944 */ /* 0x026fea0003c3ffff */
[----:B-1----:R1:W5:Y:S01]  /*2c070*/  LDL.64 R2, [R1+0x758] ;  /* 0x0007580001027983 */ /* 0x0023620000100a00 */
[----:B------:R-:W-:-:S03]  /*2c080*/  MOV R6, 0x2c0a0 ;  /* 0x0002c0a000067802 */ /* 0x000fc60000000f00 */
[----:B-1---5:R-:W-:Y:S05]  /*2c090*/  CALL.REL.NOINC `($_ZN7cutlass13device_kernelIN5flash19enable_sm80_to_sm89INS1_16FlashAttnBwdSm80INS1_25CollectiveMainloopBwdSm80ILi2ELi2EN4cute5tupleIJNS5_1CILi128EEES8_NS7_ILi64EEEEEENS_10bfloat16_tEfNS_4arch4Sm80ELb0ELb0ELb1ELb0ELb0ELb0ELb0ELb0ELi2ELi4ELi4ELi4ELb0EEENS1_21CollectiveEpilogueBwdISA_SB_SD_Li256ELb0ELb0ELi2EEENS1_19SingleTileSchedulerILb0ELb0ELb0ELi128EEEEEEEEEvNT_6ParamsE$_ZN4cute3eso3ESOILb1ELb0EJNS_6LayoutINS_5tupleIJNS3_IJNS_1CILi8EEENS4_ILi1EEEEEENS4_ILi2EEEEEENS3_IJNS3_IJS6_NS4_ILi0EEEEEENS4_ILi8192EEEEEEEENS_10ViewEngineINS_8smem_ptrIPN7cutlass10bfloat16_tEEEEEEEC2ERKSE_RKSL_) ;  /* 0xfffdde4000007944 */ /* 0x022fea0003c3ffff */
        /* <DEDUP_REMOVED lines=57> */
[----:B------:R-:W1:Y:S01]  /*2c430*/  LDSM.16.MT88.4 R4, [R4] ;  /* 0x000000000404783b */ /* 0x000e620000004200 */
        /* <DEDUP_REMOVED lines=63> */
[----:B------:R-:W-:Y:S02]  /*2c830*/  MOV R3, R51 ;  /* 0x0000003300037202 */ /* 0x000fe40000000f00 */
[----:B------:R-:W-:Y:S01]  /*2c840*/  MOV R10, 0x2c8a0 ;  /* 0x0002c8a0000a7802 */ /* 0x000fe20000000f00 */
[----:B-1----:R1:W-:Y:S04]  /*2c850*/  ST.E [R14.64], R4 ;  /* 0x000000040e007985 */ /* 0x0023e8000c101904 */
[----:B------:R1:W-:Y:S04]  /*2c860*/  ST.E [R14.64+0x4], R5 ;  /* 0x000004050e007985 */ /* 0x0003e8000c101904 */
[----:B------:R1:W-:Y:S04]  /*2c870*/  ST.E [R14.64+0x8], R6 ;  /* 0x000008060e007985 */ /* 0x0003e8000c101904 */
[----:B------:R1:W-:Y:S02]  /*2c880*/  ST.E [R14.64+0xc], R7 ;  /* 0x00000c070e007985 */ /* 0x0003e4000c101904 */
[----:B-1----:R-:W-:Y:S05]  /*2c890*/  CALL.REL.NOINC `($_ZN7cutlass13device_kernelIN5flash19enable_sm80_to_sm89INS1_16FlashAttnBwdSm80INS1_25CollectiveMainloopBwdSm80ILi2ELi2EN4cute5tupleIJNS5_1CILi128EEES8_NS7_ILi64EEEEEENS_10bfloat16_tEfNS_4arch4Sm80ELb0ELb0ELb1ELb0ELb0ELb0ELb0ELb0ELi2ELi4ELi4ELi4ELb0EEENS1_21CollectiveEpilogueBwdISA_SB_SD_Li256ELb0ELb0ELi2EEENS1_19SingleTileSchedulerILb0ELb0ELb0ELi128EEEEEEEEEvNT_6ParamsE$_ZZN4cute5sliceINS_5tupleIJNS_10UnderscoreES2_NS_1CILi0EEEEEENS1_IJNS1_IJNS3_ILi1EEES4_EEEiNS3_ILi1024EEEEEEEEDaRKT_RKT0_ENKUlRKT_RKT0_E_clIS2_iEEDaSI_SL_) ;  /* 0xfffdfe5000007944 */ /* 0x002fea0003c3ffff */
[----:B------:R-:W-:Y:S02]  /*2c8a0*/  MOV R4, 0x2c8c0 ;  /* 0x0002c8c000047802 */ /* 0x000fe40000000f00 */
[----:B-1---5:R-:W-:Y:S05]  /*2c8b0*/  CALL.REL.NOINC `($_ZN7cutlass13device_kernelIN5flash19enable_sm80_to_sm89INS1_16FlashAttnBwdSm80INS1_25CollectiveMainloopBwdSm80ILi2ELi2EN4cute5tupleIJNS5_1CILi128EEES8_NS7_ILi64EEEEEENS_10bfloat16_tEfNS_4arch4Sm80ELb0ELb0ELb1ELb0ELb0ELb0ELb0ELb0ELi2ELi4ELi4ELi4ELb0EEENS1_21CollectiveEpilogueBwdISA_SB_SD_Li256ELb0ELb0ELi2EEENS1_19SingleTileSchedulerILb0ELb0ELb0ELi128EEEEEEEEEvNT_6ParamsE$_ZZN4cute12filter_tupleINS_5tupleIJNS_10UnderscoreES2_NS_1CILi0EEEEEENS1_IJNS1_IJNS3_ILi1EEES4_EEEiNS3_ILi1024EEEEEEZNS_5sliceIS5_S9_EEDaRKT_RKT0_EUlRKT_RKT0_E_EEDaSD_SG_OT1_ENKUlDpSJ_E_clIJNS1_IJS7_EEENS1_IJiEEENS1_IJEEEEEEDaSQ_) ;  /* 0xfffdea5000007944 */ /* 0x022fea0003c3ffff */
[----:B------:R-:W-:Y:S02]  /*2c8c0*/  MOV R76, R25 ;  /* 0x00000019004c7202 */ /* 0x000fe40000000f00 */
[----:B------:R-:W-:-:S02]  /*2c8d0*/  MOV R6, 0x2c8f0 ;  /* 0x0002c8f000067802 */ /* 0x000fc40000000f00 */
[----:B-1---5:R-:W-:Y:S05]  /*2c8e0*/  CALL.REL.NOINC `($_ZN7cutlass13device_kernelIN5flash19enable_sm80_to_sm89INS1_16FlashAttnBwdSm80INS1_25CollectiveMainloopBwdSm80ILi2ELi2EN4cute5tupleIJNS5_1CILi128EEES8_NS7_ILi64EEEEEENS_10bfloat16_tEfNS_4arch4Sm80ELb0ELb0ELb1ELb0ELb0ELb0ELb0ELb0ELi2ELi4ELi4ELi4ELb0EEENS1_21CollectiveEpilogueBwdISA_SB_SD_Li256ELb0ELb0ELi2EEENS1_19SingleTileSchedulerILb0ELb0ELb0ELi128EEEEEEEEEvNT_6ParamsE$_ZN4cute5tupleIJNS0_IJNS0_IJNS_1CILi8EEENS1_ILi1EEEEEENS1_ILi2EEEEEENS0_IJNS0_IJS3_NS1_ILi0EEEEEEiEEEEEC2ERKS6_RKS9_) ;  /* 0xfffdddf000007944 */ /* 0x022fea0003c3ffff */
[----:B-1----:R1:W5:Y:S01]  /*2c8f0*/  LDL R3, [R1+0x758] ;  /* 0x0007580001037983 */ /* 0x0023620000100800 */
[----:B------:R-:W-:-:S02]  /*2c900*/  MOV R76, R25 ;  /* 0x00000019004c7202 */ /* 0x000fc40000000f00 */
[----:B------:R-:W-:Y:S02]  /*2c910*/  MOV R6, 0x2c930 ;  /* 0x0002c93000067802 */ /* 0x000fe40000000f00 */
[----:B-1---5:R-:W-:Y:S05]  /*2c920*/  CALL.REL.NOINC `($_ZN7cutlass13device_kernelIN5flash19enable_sm80_to_sm89INS1_16FlashAttnBwdSm80INS1_25CollectiveMainloopBwdSm80ILi2ELi2EN4cute5tupleIJNS5_1CILi128EEES8_NS7_ILi64EEEEEENS_10bfloat16_tEfNS_4arch4Sm80ELb0ELb0ELb1ELb0ELb0ELb0ELb0ELb0ELi2ELi4ELi4ELi4ELb0EEENS1_21CollectiveEpilogueBwdISA_SB_SD_Li256ELb0ELb0ELi2EEENS1_19SingleTileSchedulerILb0ELb0ELb0ELi128EEEEEEEEEvNT_6ParamsE$_ZN4cute3eso3ESOILb0ELb1EJNS_6LayoutINS_5tupleIJNS3_IJNS_1CILi8EEENS4_ILi1EEEEEENS4_ILi2EEEEEENS3_IJNS3_IJS6_NS4_ILi0EEEEEEiEEEEESA_EEC2ERKSD_RKSA_) ;  /* 0xfffda62000007944 */ /* 0x022fea0003c3ffff */
[----:B------:R2:W5:Y:S01]  /*2c930*/  LDL R4, [R1+0x758] ;  /* 0x0007580001047983 */ /* 0x0005620000100800 */
[----:B------:R-:W-:Y:S01]  /*2c940*/  IMAD.MOV.U32 R9, RZ, RZ, R25 ;  /* 0x000000ffff097224 */ /* 0x000fe200078e0019 */
[----:B-1----:R-:W-:Y:S01]  /*2c950*/  MOV R2, R64 ;  /* 0x0000004000027202 */ /* 0x002fe20000000f00 */
[----:B------:R-:W-:Y:S01]  /*2c960*/  IMAD.MOV.U32 R3, RZ, RZ, R65 ;  /* 0x000000ffff037224 */ /* 0x000fe200078e0041 */
[----:B------:R-:W-:Y:S02]  /*2c970*/  MOV R8, 0x2c990 ;  /* 0x0002c99000087802 */ /* 0x000fe40000000f00 */
[----:B--2--5:R-:W-:Y:S05]  /*2c980*/  CALL.REL.NOINC `($_ZN7cutlass13device_kernelIN5flash19enable_sm80_to_sm89INS1_16FlashAttnBwdSm80INS1_25CollectiveMainloopBwdSm80ILi2ELi2EN4cute5tupleIJNS5_1CILi128EEES8_NS7_ILi64EEEEEENS_10bfloat16_tEfNS_4arch4Sm80ELb0ELb0ELb1ELb0ELb0ELb0ELb0ELb0ELi2ELi4ELi4ELi4ELb0EEENS1_21CollectiveEpilogueBwdISA_SB_SD_Li256ELb0ELb0ELi2EEENS1_19SingleTileSchedulerILb0ELb0ELb0ELi128EEEEEEEEEvNT_6ParamsE$_ZN4cute8smem_ptrIPN7cutlass10bfloat16_tEECI1NS_12iter_adaptorIS3_S4_EEES3_) ;  /* 0xfffde53000007944 */ /* 0x024fea0003c3ffff */
[----:B------:R-:W2:Y:S01]  /*2c990*/  LDL.64 R8, [R1+0x758] ;  /* 0x0007580001087983 */ /* 0x000ea20000100a00 */
[----:B-1----:R-:W-:Y:S01]  /*2c9a0*/  IMAD.MOV.U32 R6, RZ, RZ, R4 ;  /* 0x000000ffff067224 */ /* 0x002fe200078e0004 */
[----:B------:R-:W-:Y:S01]  /*2c9b0*/  MOV R76, R25 ;  /* 0x00000019004c7202 */ /* 0x000fe20000000f00 */
[----:B------:R-:W-:Y:S01]  /*2c9c0*/  IMAD.MOV.U32 R2, RZ, RZ, R24 ;  /* 0x000000ffff027224 */ /* 0x000fe200078e0018 */
[----:B------:R-:W-:Y:S01]  /*2c9d0*/  MOV R4, 0x2ca00 ;  /* 0x0002ca0000047802 */ /* 0x000fe20000000f00 */
[----:B--2---:R1:W-:Y:S04]  /*2c9e0*/  STL.64 [R1+0x770], R8 ;  /* 0x0007700801007387 */ /* 0x0043e80000100a00 */
[----:B-1----:R-:W-:Y:S05]  /*2c9f0*/  CALL.REL.NOINC `($_ZN7cutlass13device_kernelIN5flash19enable_sm80_to_sm89INS1_16FlashAttnBwdSm80INS1_25CollectiveMainloopBwdSm80ILi2ELi2EN4cute5tupleIJNS5_1CILi128EEES8_NS7_ILi64EEEEEENS_10bfloat16_tEfNS_4arch4Sm80ELb0ELb0ELb1ELb0ELb0ELb0ELb0ELb0ELi2ELi4ELi4ELi4ELb0EEENS1_21CollectiveEpilogueBwdISA_SB_SD_Li256ELb0ELb0ELi2EEENS1_19SingleTileSchedulerILb0ELb0ELb0ELi128EEEEEEEEEvNT_6ParamsE$_ZN4cute3eso3ESOILb0ELb0EJNS_6LayoutINS_5tupleIJNS3_IJNS_1CILi8EEENS4_ILi1EEEEEENS4_ILi2EEEEEENS3_IJNS3_IJS6_NS4_ILi0EEEEEEiEEEEENS_10ViewEngineINS_8smem_ptrIPN7cutlass10bfloat16_tEEEEEEEC2ERKSD_RKSK_) ;  /* 0xfffd990000007944 */ /* 0x002fea0003c3ffff */
[----:B-1----:R1:W5:Y:S04]  /*2ca00*/  LDL R8, [R1+0x758] ;  /* 0x0007580001087983 */ /* 0x0023680000100800 */
[----:B------:R1:W5:Y:S01]  /*2ca10*/  LDL.64 R14, [R1+0x760] ;  /* 0x00076000010e7983 */ /* 0x0003620000100a00 */
[----:B------:R-:W-:Y:S01]  /*2ca20*/  IMAD.MOV.U32 R76, RZ, RZ, R25 ;  /* 0x000000ffff4c7224 */ /* 0x000fe200078e0019 */
[----:B------:R-:W-:Y:S01]  /*2ca30*/  MOV R10, R58 ;  /* 0x0000003a000a7202 */ /* 0x000fe20000000f00 */
[----:B------:R-:W-:Y:S01]  /*2ca40*/  IMAD.MOV.U32 R11, RZ, RZ, R59 ;  /* 0x000000ffff0b7224 */ /* 0x000fe200078e003b */
[----:B------:R-:W-:-:S02]  /*2ca50*/  MOV R6, 0x2ca70 ;  /* 0x0002ca7000067802 */ /* 0x000fc40000000f00 */
[----:B-1---5:R-:W-:Y:S05]  /*2ca60*/  CALL.REL.NOINC `($_ZN7cutlass13device_kernelIN5flash19enable_sm80_to_sm89INS1_16FlashAttnBwdSm80INS1_25CollectiveMainloopBwdSm80ILi2ELi2EN4cute5tupleIJNS5_1CILi128EEES8_NS7_ILi64EEEEEENS_10bfloat16_tEfNS_4arch4Sm80ELb0ELb0ELb1ELb0ELb0ELb0ELb0ELb0ELi2ELi4ELi4ELi4ELb0EEENS1_21CollectiveEpilogueBwdISA_SB_SD_Li256ELb0ELb0ELi2EEENS1_19SingleTileSchedulerILb0ELb0ELb0ELi128EEEEEEEEEvNT_6ParamsE$_ZN4cute3eso3ESOILb1ELb0EJNS_6LayoutINS_5tupleIJNS3_IJNS3_IJNS_1CILi4EEENS4_ILi2EEEEEENS4_ILi1EEEEEES6_EEENS3_IJNS3_IJNS3_IJS8_NS4_ILi32EEEEEENS4_ILi0EEEEEENS4_ILi64EEEEEEEENS_10ViewEngineIPN7cutlass10bfloat16_tEEEEEC2ERKSH_RKSM_) ;  /* 0xfffdc1c000007944 */ /* 0x022fea0003c3ffff */
[----:B------:R2:W5:Y:S01]  /*2ca70*/  LDL.64 R4, [R1+0x758] ;  /* 0x0007580001047983 */ /* 0x0005620000100a00 */
[----:B------:R-:W-:-:S02]  /*2ca80*/  MOV R3, R8 ;  /* 0x0000000800037202 */ /* 0x000fc40000000f00 */
[----:B------:R-:W-:Y:S02]  /*2ca90*/  MOV R6, 0x2cab0 ;  /* 0x0002cab000067802 */ /* 0x000fe40000000f00 */
[----:B-12--5:R-:W-:Y:S05]  /*2caa0*/  CALL.REL.NOINC `($_ZN7cutlass13device_kernelIN5flash19enable_sm80_to_sm89INS1_16FlashAttnBwdSm80INS1_25CollectiveMainloopBwdSm80ILi2ELi2EN4cute5tupleIJNS5_1CILi128EEES8_NS7_ILi64EEEEEENS_10bfloat16_tEfNS_4arch4Sm80ELb0ELb0ELb1ELb0ELb0ELb0ELb0ELb0ELi2ELi4ELi4ELi4ELb0EEENS1_21CollectiveEpilogueBwdISA_SB_SD_Li256ELb0ELb0ELi2EEENS1_19SingleTileSchedulerILb0ELb0ELb0ELi128EEEEEEEEEvNT_6ParamsE$_ZZN4cute4takeILi1ELi2ENS_5tupleIJNS1_IJNS_1CILi1EEENS2_ILi0EEEEEEiEEEEEDaRKT1_ENKUlDpRKT_E_clIJiEEEDaSD_) ;  /* 0xfffdf9a000007944 */ /* 0x026fea0003c3ffff */
[----:B------:R-:W-:Y:S02]  /*2cab0*/  MOV R76, R25 ;  /* 0x00000019004c7202 */ /* 0x000fe40000000f00 */
[----:B------:R-:W-:Y:S02]  /*2cac0*/  MOV R6, 0x2cae0 ;  /* 0x0002cae000067802 */ /* 0x000fe40000000f00 */
[----:B-1---5:R-:W-:Y:S05]  /*2cad0*/  CALL.REL.NOINC `($_ZN7cutlass13device_kernelIN5flash19enable_sm80_to_sm89INS1_16FlashAttnBwdSm80INS1_25CollectiveMainloopBwdSm80ILi2ELi2EN4cute5tupleIJNS5_1CILi128EEES8_NS7_ILi64EEEEEENS_10bfloat16_tEfNS_4arch4Sm80ELb0ELb0ELb1ELb0ELb0ELb0ELb0ELb0ELi2ELi4ELi4ELi4ELb0EEENS1_21CollectiveEpilogueBwdISA_SB_SD_Li256ELb0ELb0ELi2EEENS1_19SingleTileSchedulerILb0ELb0ELb0ELi128EEEEEEEEEvNT_6ParamsE$_ZN4cute3eso3ESOILb1ELb0EJNS_5tupleIJNS_1CILi1EEENS3_ILi0EEEEEENS2_IJiEEEEEC2ERKS6_RKS7_) ;  /* 0xfffdba5000007944 */ /* 0x022fea0003c3ffff */
[----:B-1----:R1:W5:Y:S01]  /*2cae0*/  LDL R3, [R1+0x758] ;  /* 0x0007580001037983 */ /* 0x0023620000100800 */
[----:B------:R-:W-:Y:S02]  /*2caf0*/  MOV R76, R25 ;  /* 0x00000019004c7202 */ /* 0x000fe40000000f00 */
[----:B------:R-:W-:Y:S02]  /*2cb00*/  MOV R6, 0x2cb20 ;  /* 0x0002cb2000067802 */ /* 0x000fe40000000f00 */
[----:B-1---5:R-:W-:Y:S05]  /*2cb10*/  CALL.REL.NOINC `($_ZN7cutlass13device_kernelIN5flash19enable_sm80_to_sm89INS1_16FlashAttnBwdSm80INS1_25CollectiveMainloopBwdSm80ILi2ELi2EN4cute5tupleIJNS5_1CILi128EEES8_NS7_ILi64EEEEEENS_10bfloat16_tEfNS_4arch4Sm80ELb0ELb0ELb1ELb0ELb0ELb0ELb0ELb0ELi2ELi4ELi4ELi4ELb0EEENS1_21CollectiveEpilogueBwdISA_SB_SD_Li256ELb0ELb0ELi2EEENS1_19SingleTileSchedulerILb0ELb0ELb0ELi128EEEEEEEEEvNT_6ParamsE$_ZN4cute5tupleIJNS0_IJNS0_IJNS_1CILi8EEENS1_ILi1EEEEEENS0_IJNS1_ILi2EEEEEEEEENS0_IJNS0_IJS3_NS1_ILi0EEEEEENS0_IJiEEEEEEEEC2ERKS7_RKSB_) ;  /* 0xfffddb8000007944 */ /* 0x022fea0003c3ffff */
[----:B------:R2:W5:Y:S01]  /*2cb20*/  LDL R8, [R1+0x758] ;  /* 0x0007580001087983 */ /* 0x0005620000100800 */
[----:B------:R-:W-:Y:S01]  /*2cb30*/  IMAD.MOV.U32 R76, RZ, RZ, R25 ;  /* 0x000000ffff4c7224 */ /* 0x000fe200078e0019 */
[----:B-1----:R-:W-:Y:S02]  /*2cb40*/  MOV R2, R24 ;  /* 0x0000001800027202 */ /* 0x002fe40000000f00 */
[----:B------:R2:W-:Y:S01]  /*2cb50*/  STL.64 [R1+0x770], R14 ;  /* 0x0007700e01007387 */ /* 0x0005e20000100a00 */
[----:B------:R-:W-:-:S03]  /*2cb60*/  MOV R6, 0x2cb80 ;  /* 0x0002cb8000067802 */ /* 0x000fc60000000f00 */
[----:B--2--5:R-:W-:Y:S05]  /*2cb70*/  CALL.REL.NOINC `($_ZN7cutlass13device_kernelIN5flash19enable_sm80_to_sm89INS1_16FlashAttnBwdSm80INS1_25CollectiveMainloopBwdSm80ILi2ELi2EN4cute5tupleIJNS5_1CILi128EEES8_NS7_ILi64EEEEEENS_10bfloat16_tEfNS_4arch4Sm80ELb0ELb0ELb1ELb0ELb0ELb0ELb0ELb0ELi2ELi4ELi4ELi4ELb0EEENS1_21CollectiveEpilogueBwdISA_SB_SD_Li256ELb0ELb0ELi2EEENS1_19SingleTileSchedulerILb0ELb0ELb0ELi128EEEEEEEEEvNT_6ParamsE$_ZN4cute3eso3ESOILb0ELb0EJNS_6LayoutINS_5tupleIJNS3_IJNS_1CILi8EEENS4_ILi1EEEEEENS3_IJNS4_ILi2EEEEEEEEENS3_IJNS3_IJS6_NS4_ILi0EEEEEENS3_IJiEEEEEEEENS_10ViewEngineINS_8smem_ptrIPN7cutlass10bfloat16_tEEEEEEEC2ERKSF_RKSM_) ;  /* 0xfffd971000007944 */ /* 0x024fea0003c3ffff */
[----:B-1----:R1:W5:Y:S04]  /*2cb80*/  LDL R8, [R1+0x758] ;  /* 0x0007580001087983 */ /* 0x0023680000100800 */
[----:B------:R1:W5:Y:S01]  /*2cb90*/  LDL.64 R16, [R1+0x760] ;  /* 0x0007600001107983 */ /* 0x0003620000100a00 */
[----:B------:R-:W-:-:S02]  /*2cba0*/  MOV R76, R25 ;  /* 0x00000019004c7202 */ /* 0x000fc40000000f00 */
[----:B------:R-:W-:Y:S02]  /*2cbb0*/  MOV R6, 0x2cbd0 ;  /* 0x0002cbd000067802 */ /* 0x000fe40000000f00 */
[----:B-1---5:R-:W-:Y:S05]  /*2cbc0*/  CALL.REL.NOINC `($_ZN7cutlass13device_kernelIN5flash19enable_sm80_to_sm89INS1_16FlashAttnBwdSm80INS1_25CollectiveMainloopBwdSm80ILi2ELi2EN4cute5tupleIJNS5_1CILi128EEES8_NS7_ILi64EEEEEENS_10bfloat16_tEfNS_4arch4Sm80ELb0ELb0ELb1ELb0ELb0ELb0ELb0ELb0ELi2ELi4ELi4ELi4ELb0EEENS1_21CollectiveEpilogueBwdISA_SB_SD_Li256ELb0ELb0ELi2EEENS1_19SingleTileSchedulerILb0ELb0ELb0ELi128EEEEEEEEEvNT_6ParamsE$_ZN4cute3eso3ESOILb1ELb0EJNS_6LayoutINS_5tupleIJNS3_IJNS3_IJNS_1CILi4EEENS4_ILi2EEEEEENS4_ILi1EEEEEENS3_IJS6_EEEEEENS3_IJNS3_IJNS3_IJS8_NS4_ILi32EEEEEENS4_ILi0EEEEEENS3_IJNS4_ILi64EEEEEEEEEEENS_10ViewEngineIPN7cutlass10bfloat16_tEEEEEC2ERKSJ_RKSO_) ;  /* 0xfffdc02000007944 */ /* 0x022fea0003c3ffff */
[----:B-1----:R1:W5:Y:S01]  /*2cbd0*/  LDL.64 R2, [R1+0x758] ;  /* 0x0007580001027983 */ /* 0x0023620000100a00 */
[----:B------:R-:W-:Y:S02]  /*2cbe0*/  MOV R76, R25 ;  /* 0x00000019004c7202 */ /* 0x000fe40000000f00 */
[----:B------:R-:W-:Y:S02]  /*2cbf0*/  MOV R6, 0x2cc10 ;  /* 0x0002cc1000067802 */ /* 0x000fe40000000f00 */
[----:B-1---5:R-:W-:Y:S05]  /*2cc00*/  CALL.REL.NOINC `($_ZN7cutlass13device_kernelIN5flash19enable_sm80_to_sm89INS1_16FlashAttnBwdSm80INS1_25CollectiveMainloopBwdSm80ILi2ELi2EN4cute5tupleIJNS5_1CILi128EEES8_NS7_ILi64EEEEEENS_10bfloat16_tEfNS_4arch4Sm80ELb0ELb0ELb1ELb0ELb0ELb0ELb0ELb0ELi2ELi4ELi4ELi4ELb0EEENS1_21CollectiveEpilogueBwdISA_SB_SD_Li256ELb0ELb0ELi2EEENS1_19SingleTileSchedulerILb0ELb0ELb0ELi128EEEEEEEEEvNT_6ParamsE$_ZN4cute3eso3ESOILb1ELb0EJNS_6LayoutINS_5tupleIJNS3_IJNS3_IJNS3_IJNS_1CILi4EEENS4_ILi2EEEEEENS4_ILi1EEEEEES8_EEENS3_IJNS3_IJNS3_IJS8_S8_EEES8_EEES6_EEEEEENS3_IJNS3_IJNS3_IJNS3_IJS8_NS4_ILi32EEEEEENS4_ILi0EEEEEESH_EEENS3_IJNS3_IJNS3_IJSH_SH_EEESH_EEENS4_ILi64EEEEEEEEEEENS_10ViewEngineIPN7cutlass10bfloat16_tEEEEEC2ERKSP_RKSU_) ;  /* 0xfffdbed000007944 */ /* 0x022fea0003c3ffff */
[----:B------:R2:W5:Y:S01]  /*2cc10*/  LDL.64 R10, [R1+0x758] ;  /* 0x00075800010a7983 */ /* 0x0005620000100a00 */
[----:B-1----:R-:W-:Y:S01]  /*2cc20*/  IMAD.MOV.U32 R3, RZ, RZ, R8 ;  /* 0x000000ffff037224 */ /* 0x002fe200078e0008 */
[----:B------:R-:W-:Y:S02]  /*2cc30*/  MOV R76, R25 ;  /* 0x00000019004c7202 */ /* 0x000fe40000000f00 */
[----:B------:R-:W-:Y:S02]  /*2cc40*/  MOV R4, 0x2cc60 ;  /* 0x0002cc6000047802 */ /* 0x000fe40000000f00 */
[----:B--2--5:R-:W-:Y:S05]  /*2cc50*/  CALL.REL.NOINC `($_ZN7cutlass13device_kernelIN5flash19enable_sm80_to_sm89INS1_16FlashAttnBwdSm80INS1_25CollectiveMainloopBwdSm80ILi2ELi2EN4cute5tupleIJNS5_1CILi128EEES8_NS7_ILi64EEEEEENS_10bfloat16_tEfNS_4arch4Sm80ELb0ELb0ELb1ELb0ELb0ELb0ELb0ELb0ELi2ELi4ELi4ELi4ELb0EEENS1_21CollectiveEpilogueBwdISA_SB_SD_Li256ELb0ELb0ELi2EEENS1_19SingleTileSchedulerILb0ELb0ELb0ELi128EEEEEEEEEvNT_6ParamsE$_ZN4cute5tupleIJNS0_IJNS_1CILi2EEEEEENS0_IJiEEEEEC2ERKS3_RKS4_) ;  /* 0xfffddcc000007944 */ /* 0x024fea0003c3ffff */
[----:B-1----:R-:W2:Y:S01]  /*2cc60*/  LDL R3, [R1+0x758] ;  /* 0x0007580001037983 */ /* 0x002ea20000100800 */
[----:B------:R-:W-:Y:S02]  /*2cc70*/  MOV R2, R68 ;  /* 0x0000004400027202 */ /* 0x000fe40000000f00 */
[----:B------:R-:W-:Y:S01]  /*2cc80*/  MOV R14, 0x2ccb0 ;  /* 0x0002ccb0000e7802 */ /* 0x000fe20000000f00 */
[----:B--2---:R1:W-:Y:S04]  /*2cc90*/  STL [R12], R3 ;  /* 0x000000030c007387 */ /* 0x0043e80000100800 */
[----:B-1----:R-:W-:Y:S05]  /*2cca0*/  CALL.REL.NOINC `($_ZN7cutlass13device_kernelIN5flash19enable_sm80_to_sm89INS1_16FlashAttnBwdSm80INS1_25CollectiveMainloopBwdSm80ILi2ELi2EN4cute5tupleIJNS5_1CILi128EEES8_NS7_ILi64EEEEEENS_10bfloat16_tEfNS_4arch4Sm80ELb0ELb0ELb1ELb0ELb0ELb0ELb0ELb0ELi2ELi4ELi4ELi4ELb0EEENS1_21CollectiveEpilogueBwdISA_SB_SD_Li256ELb0ELb0ELi2EEENS1_19SingleTileSchedulerILb0ELb0ELb0ELi128EEEEEEEEEvNT_6ParamsE$_ZZN4cute14logical_divideINS_5tupleIJNS1_IJNS_1CILi8EEENS2_ILi1EEEEEENS1_IJNS2_ILi2EEEEEEEEENS1_IJNS1_IJS4_NS2_ILi0EEEEEENS1_IJiEEEEEENS1_IJS5_NS_6LayoutIS4_S9_EEEEEEEDaRKNSD_IT_T0_EERKT1_ENKUlRKT_RKT0_E_clINSD_IS7_SB_EESE_EEDaSQ_ST_) ;  /* 0xfffdf2c000007944 */ /* 0x002fea0003c3ffff */
[----:B------:R-:W-:Y:S02]  /*2ccb0*/  MOV R76, R25 ;  /* 0x00000019004c7202 */ /* 0x000fe40000000f00 */
[----:B------:R-:W-:-:S02]  /*2ccc0*/  MOV R4, 0x2cce0 ;  /* 0x0002cce000047802 */ /* 0x000fc40000000f00 */
[----:B-1---5:R-:W-:Y:S05]  /*2ccd0*/  CALL.REL.NOINC `($_ZN7cutlass13device_kernelIN5flash19enable_sm80_to_sm89INS1_16FlashAttnBwdSm80INS1_25CollectiveMainloopBwdSm80ILi2ELi2EN4cute5tupleIJNS5_1CILi128EEES8_NS7_ILi64EEEEEENS_10bfloat16_tEfNS_4arch4Sm80ELb0ELb0ELb1ELb0ELb0ELb0ELb0ELb0ELi2ELi4ELi4ELi4ELb0EEENS1_21CollectiveEpilogueBwdISA_SB_SD_Li256ELb0ELb0ELi2EEENS1_19SingleTileSchedulerILb0ELb0ELb0ELi128EEEEEEEEEvNT_6ParamsE$_ZN4cute3eso3ESOILb1ELb0EJNS_5tupleIJNS2_IJNS_1CILi1EEENS3_ILi0EEEEEENS2_IJS5_S5_EEEEEENS2_IJS5_iEEEEEC2ERKS8_RKS9_) ;  /* 0xfffdb38000007944 */ /* 0x022fea0003c3ffff */
[----:B-1----:R1:W5:Y:S01]  /*2cce0*/  LDL R3, [R1+0x758] ;  /* 0x0007580001037983 */ /* 0x0023620000100800 */
[----:B------:R-:W-:-:S02]  /*2ccf0*/  MOV R76, R25 ;  /* 0x00000019004c7202 */ /* 0x000fc40000000f00 */
[----:B------:R-:W-:Y:S02]  /*2cd00*/  MOV R4, 0x2cd20 ;  /* 0x0002cd2000047802 */ /* 0x000fe40000000f00 */
[----:B-1---5:R-:W-:Y:S05]  /*2cd10*/  CALL.REL.NOINC `($_ZN7cutlass13device_kernelIN5flash19enable_sm80_to_sm89INS1_16FlashAttnBwdSm80INS1_25CollectiveMainloopBwdSm80ILi2ELi2EN4cute5tupleIJNS5_1CILi128EEES8_NS7_ILi64EEEEEENS_10bfloat16_tEfNS_4arch4Sm80ELb0ELb0ELb1ELb0ELb0ELb0ELb0ELb0ELi2ELi4ELi4ELi4ELb0EEENS1_21CollectiveEpilogueBwdISA_SB_SD_Li256ELb0ELb0ELi2EEENS1_19SingleTileSchedulerILb0ELb0ELb0ELi128EEEEEEEEEvNT_6ParamsE$_ZN4cute5tupleIJNS0_IJNS0_IJNS0_IJNS_1CILi8EEENS1_ILi1EEEEEENS0_IJS3_S3_EEEEEENS0_IJS3_NS1_ILi2EEEEEEEEENS0_IJNS0_IJNS0_IJS3_NS1_ILi0EEEEEENS0_IJSA_SA_EEEEEENS0_IJSA_iEEEEEEEEC2ERKS9_RKSF_) ;  /* 0xfffdd75000007944 */ /* 0x022fea0003c3ffff */
[----:B-1----:R1:W5:Y:S01]  /*2cd20*/  LDL R3, [R1+0x758] ;  /* 0x0007580001037983 */ /* 0x0023620000100800 */
[----:B------:R-:W-:Y:S02]  /*2cd30*/  MOV R76, R25 ;  /* 0x00000019004c7202 */ /* 0x000fe40000000f00 */
[----:B------:R-:W-:Y:S02]  /*2cd40*/  MOV R4, 0x2cd60 ;  /* 0x0002cd6000047802 */ /* 0x000fe40000000f00 */
[----:B-1---5:R-:W-:Y:S05]  /*2cd50*/  CALL.REL.NOINC `($_ZN7cutlass13device_kernelIN5flash19enable_sm80_to_sm89INS1_16FlashAttnBwdSm80INS1_25CollectiveMainloopBwdSm80ILi2ELi2EN4cute5tupleIJNS5_1CILi128EEES8_NS7_ILi64EEEEEENS_10bfloat16_tEfNS_4arch4Sm80ELb0ELb0ELb1ELb0ELb0ELb0ELb0ELb0ELi2ELi4ELi4ELi4ELb0EEENS1_21CollectiveEpilogueBwdISA_SB_SD_Li256ELb0ELb0ELi2EEENS1_19SingleTileSchedulerILb0ELb0ELb0ELi128EEEEEEEEEvNT_6ParamsE$_ZN4cute3eso3ESOILb1ELb0EJNS_5tupleIJNS2_IJNS_1CILi1EEENS3_ILi0EEEEEENS2_IJS5_S5_EEEEEENS2_IJS5_iEEEEEC2ERKS8_RKS9_) ;  /* 0xfffdb30000007944 */ /* 0x022fea0003c3ffff */
[----:B-1----:R1:W5:Y:S01]  /*2cd60*/  LDL R3, [R1+0x758] ;  /* 0x0007580001037983 */ /* 0x0023620000100800 */
[----:B------:R-:W-:Y:S02]  /*2cd70*/  MOV R76, R25 ;  /* 0x00000019004c7202 */ /* 0x000fe40000000f00 */
[----:B------:R-:W-:Y:S02]  /*2cd80*/  MOV R4, 0x2cda0 ;  /* 0x0002cda000047802 */ /* 0x000fe40000000f00 */
[----:B-1---5:R-:W-:Y:S05]  /*2cd90*/  CALL.REL.NOINC `($_ZN7cutlass13device_kernelIN5flash19enable_sm80_to_sm89INS1_16FlashAttnBwdSm80INS1_25CollectiveMainloopBwdSm80ILi2ELi2EN4cute5tupleIJNS5_1CILi128EEES8_NS7_ILi64EEEEEENS_10bfloat16_tEfNS_4arch4Sm80ELb0ELb0ELb1ELb0ELb0ELb0ELb0ELb0ELi2ELi4ELi4ELi4ELb0EEENS1_21CollectiveEpilogueBwdISA_SB_SD_Li256ELb0ELb0ELi2EEENS1_19SingleTileSchedulerILb0ELb0ELb0ELi128EEEEEEEEEvNT_6ParamsE$_ZN4cute3eso3ESOILb1ELb0EJNS_5tupleIJNS_1CILi0EEES4_EEEiEEC2ERKS5_RKi) ;  /* 0xfffdb6b000007944 */ /* 0x022fea0003c3ffff */
[----:B-1----:R1:W5:Y:S01]  /*2cda0*/  LDL R3, [R1+0x758] ;  /* 0x0007580001037983 */ /* 0x0023620000100800 */
[----:B------:R-:W-:Y:S02]  /*2cdb0*/  MOV R76, R25 ;  /* 0x00000019004c7202 */ /* 0x000fe40000000f00 */
[----:B------:R-:W-:Y:S02]  /*2cdc0*/  MOV R4, 0x2cde0 ;  /* 0x0002cde000047802 */ /* 0x000fe40000000f00 */
[----:B-1---5:R-:W-:Y:S05]  /*2cdd0*/  CALL.REL.NOINC `($_ZN7cutlass13device_kernelIN5flash19enable_sm80_to_sm89INS1_16FlashAttnBwdSm80INS1_25CollectiveMainloopBwdSm80ILi2ELi2EN4cute5tupleIJNS5_1CILi128EEES8_NS7_ILi64EEEEEENS_10bfloat16_tEfNS_4arch4Sm80ELb0ELb0ELb1ELb0ELb0ELb0ELb0ELb0ELi2ELi4ELi4ELi4ELb0EEENS1_21CollectiveEpilogueBwdISA_SB_SD_Li256ELb0ELb0ELi2EEENS1_19SingleTileSchedulerILb0ELb0ELb0ELi128EEEEEEEEEvNT_6ParamsE$_ZN4cute3eso3ESOILb1ELb0EJNS_5tupleIJNS2_IJNS_1CILi1EEENS3_ILi0EEEEEES5_EEENS2_IJNS2_IJS5_S5_EEEiEEEEEC2ERKS7_RKS9_) ;  /* 0xfffdb2c000007944 */ /* 0x022fea0003c3ffff */
[----:B-1----:R1:W5:Y:S01]  /*2cde0*/  LDL R3, [R1+0x758] ;  /* 0x0007580001037983 */ /* 0x0023620000100800 */
[----:B------:R-:W-:-:S02]  /*2cdf0*/  MOV R76, R25 ;  /* 0x00000019004c7202 */ /* 0x000fc40000000f00 */
[----:B------:R-:W-:Y:S02]  /*2ce00*/  MOV R4, 0x2ce20 ;  /* 0x0002ce2000047802 */ /* 0x000fe40000000f00 */
[----:B-1---5:R-:W-:Y:S05]  /*2ce10*/  CALL.REL.NOINC `($_ZN7cutlass13device_kernelIN5flash19enable_sm80_to_sm89INS1_16FlashAttnBwdSm80INS1_25CollectiveMainloopBwdSm80ILi2ELi2EN4cute5tupleIJNS5_1CILi128EEES8_NS7_ILi64EEEEEENS_10bfloat16_tEfNS_4arch4Sm80ELb0ELb0ELb1ELb0ELb0ELb0ELb0ELb0ELi2ELi4ELi4ELi4ELb0EEENS1_21CollectiveEpilogueBwdISA_SB_SD_Li256ELb0ELb0ELi2EEENS1_19SingleTileSchedulerILb0ELb0ELb0ELi128EEEEEEEEEvNT_6ParamsE$_ZN4cute5tupleIJNS0_IJNS0_IJNS0_IJNS_1CILi8EEENS1_ILi1EEEEEES3_EEENS0_IJNS0_IJS3_S3_EEENS1_ILi2EEEEEEEEENS0_IJNS0_IJNS0_IJS3_NS1_ILi0EEEEEESA_EEENS0_IJNS0_IJSA_SA_EEEiEEEEEEEEC2ERKS9_RKSF_) ;  /* 0xfffdd69000007944 */ /* 0x022fea0003c3ffff */
[----:B------:R2:W5:Y:S01]  /*2ce20*/  LDL R6, [R1+0x758] ;  /* 0x0007580001067983 */ /* 0x0005620000100800 */
[----:B------:R-:W-:Y:S01]  /*2ce30*/  IMAD.MOV.U32 R76, RZ, RZ, R25 ;  /* 0x000000ffff4c7224 */ /* 0x000fe200078e0019 */
[----:B------:R-:W-:Y:S02]  /*2ce40*/  MOV R68, R24 ;  /* 0x0000001800447202 */ /* 0x000fe40000000f00 */
[----:B------:R2:W-:Y:S01]  /*2ce50*/  STL.64 [R1+0x770], R16 ;  /* 0x0007701001007387 */ /* 0x0005e20000100a00 */
[----:B------:R-:W-:-:S03]  /*2ce60*/  MOV R4, 0x2ce80 ;  /* 0x0002ce8000047802 */ /* 0x000fc60000000f00 */
[----:B-12--5:R-:W-:Y:S05]  /*2ce70*/  CALL.REL.NOINC `($_ZN7cutlass13device_kernelIN5flash19enable_sm80_to_sm89INS1_16FlashAttnBwdSm80INS1_25CollectiveMainloopBwdSm80ILi2ELi2EN4cute5tupleIJNS5_1CILi128EEES8_NS7_ILi64EEEEEENS_10bfloat16_tEfNS_4arch4Sm80ELb0ELb0ELb1ELb0ELb0ELb0ELb0ELb0ELi2ELi4ELi4ELi4ELb0EEENS1_21CollectiveEpilogueBwdISA_SB_SD_Li256ELb0ELb0ELi2EEENS1_19SingleTileSchedulerILb0ELb0ELb0ELi128EEEEEEEEEvNT_6ParamsE$_ZN4cute3eso3ESOILb0ELb0EJNS_6LayoutINS_5tupleIJNS3_IJNS3_IJNS_1CILi8EEENS4_ILi1EEEEEES6_EEENS3_IJNS3_IJS6_S6_EEENS4_ILi2EEEEEEEEENS3_IJNS3_IJNS3_IJS6_NS4_ILi0EEEEEESD_EEENS3_IJNS3_IJSD_SD_EEEiEEEEEEEENS_10ViewEngineINS_8smem_ptrIPN7cutlass10bfloat16_tEEEEEEEC2ERKSJ_RKSQ_) ;  /* 0xfffd8e7000007944 */ /* 0x026fea0003c3ffff */
[----:B-1----:R1:W5:Y:S04]  /*2ce80*/  LDL R8, [R1+0x758] ;  /* 0x0007580001087983 */ /* 0x0023680000100800 */
[----:B------:R1:W5:Y:S01]  /*2ce90*/  LDL.64 R4, [R1+0x760] ;  /* 0x0007600001047983 */ /* 0x0003620000100a00 */
[----:B------:R-:W-:-:S02]  /*2cea0*/  MOV R76, R25 ;  /* 0x00000019004c7202 */ /* 0x000fc40000000f00 */
[----:B------:R-:W-:Y:S02]  /*2ceb0*/  MOV R6, 0x2ced0 ;  /* 0x0002ced000067802 */ /* 0x000fe40000000f00 */
[----:B-1---5:R-:W-:Y:S05]  /*2cec0*/  CALL.REL.NOINC `($_ZN7cutlass13device_kernelIN5flash19enable_sm80_to_sm89INS1_16FlashAttnBwdSm80INS1_25CollectiveMainloopBwdSm80ILi2ELi2EN4cute5tupleIJNS5_1CILi128EEES8_NS7_ILi64EEEEEENS_10bfloat16_tEfNS_4arch4Sm80ELb0ELb0ELb1ELb0ELb0ELb0ELb0ELb0ELi2ELi4ELi4ELi4ELb0EEENS1_21CollectiveEpilogueBwdISA_SB_SD_Li256ELb0ELb0ELi2EEENS1_19SingleTileSchedulerILb0ELb0ELb0ELi128EEEEEEEEEvNT_6ParamsE$_ZN4cute3eso3ESOILb1ELb0EJNS_6LayoutINS_5tupleIJNS3_IJNS3_IJNS_1CILi4EEENS4_ILi2EEEEEENS4_ILi1EEEEEES6_EEENS3_IJNS3_IJNS3_IJS8_NS4_ILi32EEEEEENS4_ILi0EEEEEENS4_ILi64EEEEEEEENS_10ViewEngineIPN7cutlass10bfloat16_tEEEEEC2ERKSH_RKSM_) ;  /* 0xfffdbd6000007944 */ /* 0x022fea0003c3ffff */
[----:B------:R2:W5:Y:S01]  /*2ced0*/  LDL.64 R16, [R1+0x758] ;  /* 0x0007580001107983 */ /* 0x0005620000100a00 */
[----:B------:R-:W-:Y:S02]  /*2cee0*/  MOV R3, R8 ;  /* 0x0000000800037202 */ /* 0x000fe40000000f00 */
[----:B------:R-:W-:Y:S02]  /*2cef0*/  MOV R6, 0x2cf10 ;  /* 0x0002cf1000067802 */ /* 0x000fe40000000f00 */
[----:B-12--5:R-:W-:Y:S05]  /*2cf00*/  CALL.REL.NOINC `($_ZN7cutlass13device_kernelIN5flash19enable_sm80_to_sm89INS1_16FlashAttnBwdSm80INS1_25CollectiveMainloopBwdSm80ILi2ELi2EN4cute5tupleIJNS5_1CILi128EEES8_NS7_ILi64EEEEEENS_10bfloat16_tEfNS_4arch4Sm80ELb0ELb0ELb1ELb0ELb0ELb0ELb0ELb0ELi2ELi4ELi4ELi4ELb0EEENS1_21CollectiveEpilogueBwdISA_SB_SD_Li256ELb0ELb0ELi2EEENS1_19SingleTileSchedulerILb0ELb0ELb0ELi128EEEEEEEEEvNT_6ParamsE$_ZZN4cute5sliceINS_5tupleIJNS1_IJNS_10UnderscoreENS_1CILi0EEEEEENS1_IJS4_S2_EEEEEENS1_IJNS1_IJNS1_IJNS3_ILi1EEES4_EEES4_EEENS1_IJNS1_IJS4_S4_EEEiEEEEEEEEDaRKT_RKT0_ENKUlRKT_RKT0_E_clIS6_SC_EEDaSM_SP_) ;  /* 0xfffdf77000007944 */ /* 0x026fea0003c3ffff */
[----:B------:R-:W-:Y:S02]  /*2cf10*/  MOV R8, 0x2cf30 ;  /* 0x0002cf3000087802 */ /* 0x000fe40000000f00 */
[----:B-1----:R-:W-:Y:S05]  /*2cf20*/  CALL.REL.NOINC `($_ZN7cutlass13device_kernelIN5flash19enable_sm80_to_sm89INS1_16FlashAttnBwdSm80INS1_25CollectiveMainloopBwdSm80ILi2ELi2EN4cute5tupleIJNS5_1CILi128EEES8_NS7_ILi64EEEEEENS_10bfloat16_tEfNS_4arch4Sm80ELb0ELb0ELb1ELb0ELb0ELb0ELb0ELb0ELi2ELi4ELi4ELi4ELb0EEENS1_21CollectiveEpilogueBwdISA_SB_SD_Li256ELb0ELb0ELi2EEENS1_19SingleTileSchedulerILb0ELb0ELb0ELi128EEEEEEEEEvNT_6ParamsE$_ZZN4cute12filter_tupleINS_5tupleIJNS1_IJNS_10UnderscoreENS_1CILi0EEEEEENS1_IJS4_S2_EEEEEENS1_IJNS1_IJNS1_IJNS3_ILi1EEES4_EEES4_EEENS1_IJNS1_IJS4_S4_EEEiEEEEEEZNS_5sliceIS7_SD_EEDaRKT_RKT0_EUlRKT_RKT0_E_EEDaSH_SK_OT1_ENKUlDpSN_E_clIJNS1_IJS9_EEENS1_IJiEEEEEEDaSU_) ;  /* 0xfffde12000007944 */ /* 0x002fea0003c3ffff */
[----:B------:R-:W-:Y:S02]  /*2cf30*/  MOV R76, R25 ;  /* 0x00000019004c7202 */ /* 0x000fe40000000f00 */
[----:B------:R-:W-:Y:S02]  /*2cf40*/  MOV R6, 0x2cf60 ;  /* 0x0002cf6000067802 */ /* 0x000fe40000000f00 */
[----:B-1---5:R-:W-:Y:S05]  /*2cf50*/  CALL.REL.NOINC `($_ZN7cutlass13device_kernelIN5flash19enable_sm80_to_sm89INS1_16FlashAttnBwdSm80INS1_25CollectiveMainloopBwdSm80ILi2ELi2EN4cute5tupleIJNS5_1CILi128EEES8_NS7_ILi64EEEEEENS_10bfloat16_tEfNS_4arch4Sm80ELb0ELb0ELb1ELb0ELb0ELb0ELb0ELb0ELi2ELi4ELi4ELi4ELb0EEENS1_21CollectiveEpilogueBwdISA_SB_SD_Li256ELb0ELb0ELi2EEENS1_19SingleTileSchedulerILb0ELb0ELb0ELi128EEEEEEEEEvNT_6ParamsE$_ZN4cute5tupleIJNS0_IJNS0_IJNS_1CILi8EEENS1_ILi1EEEEEENS1_ILi2EEEEEENS0_IJNS0_IJS3_NS1_ILi0EEEEEEiEEEEEC2ERKS6_RKS9_) ;  /* 0xfffdd78000007944 */ /* 0x022fea0003c3ffff */
[----:B-1----:R1:W5:Y:S01]  /*2cf60*/  LDL R3, [R1+0x758] ;  /* 0x0007580001037983 */ /* 0x0023620000100800 */
[----:B------:R-:W-:Y:S02]  /*2cf70*/  MOV R76, R25 ;  /* 0x00000019004c7202 */ /* 0x000fe40000000f00 */
[----:B------:R-:W-:Y:S02]  /*2cf80*/  MOV R6, 0x2cfa0 ;  /* 0x0002cfa000067802 */ /* 0x000fe40000000f00 */
[----:B-1---5:R-:W-:Y:S05]  /*2cf90*/  CALL.REL.NOINC `($_ZN7cutlass13device_kernelIN5flash19enable_sm80_to_sm89INS1_16FlashAttnBwdSm80INS1_25CollectiveMainloopBwdSm80ILi2ELi2EN4cute5tupleIJNS5_1CILi128EEES8_NS7_ILi64EEEEEENS_10bfloat16_tEfNS_4arch4Sm80ELb0ELb0ELb1ELb0ELb0ELb0ELb0ELb0ELi2ELi4ELi4ELi4ELb0EEENS1_21CollectiveEpilogueBwdISA_SB_SD_Li256ELb0ELb0ELi2EEENS1_19SingleTileSchedulerILb0ELb0ELb0ELi128EEEEEEEEEvNT_6ParamsE$_ZN4cute3eso3ESOILb0ELb1EJNS_6LayoutINS_5tupleIJNS3_IJNS_1CILi8EEENS4_ILi1EEEEEENS4_ILi2EEEEEENS3_IJNS3_IJS6_NS4_ILi0EEEEEEiEEEEESA_EEC2ERKSD_RKSA_) ;  /* 0xfffd9fb000007944 */ /* 0x022fea0003c3ffff */
[----:B------:R2:W5:Y:S01]  /*2cfa0*/  LDL R7, [R1+0x758] ;  /* 0x0007580001077983 */ /* 0x0005620000100800 */
[----:B-1----:R-:W-:Y:S01]  /*2cfb0*/  IMAD.MOV.U32 R2, RZ, RZ, R4 ;  /* 0x000000ffff027224 */ /* 0x002fe200078e0004 */
[----:B------:R-:W-:Y:S01]  /*2cfc0*/  MOV R3, R5 ;  /* 0x0000000500037202 */ /* 0x000fe20000000f00 */
[----:B------:R-:W-:Y:S01]  /*2cfd0*/  IMAD.MOV.U32 R9, RZ, RZ, R25 ;  /* 0x000000ffff097224 */ /* 0x000fe200078e0019 */
[----:B------:R-:W-:-:S02]  /*2cfe0*/  MOV R8, 0x2d000 ;  /* 0x0002d00000087802 */ /* 0x000fc40000000f00 */
        /* <DEDUP_REMOVED lines=8> */
[----:B------:R2:W5:Y:S04]  /*2d070*/  LDL R12, [R1+0x758] ;  /* 0x00075800010c7983 */ /* 0x0005680000100800 */
[----:B------:R2:W5:Y:S01]  /*2d080*/  LDL.64 R68, [R1+0x760] ;  /* 0x0007600001447983 */ /* 0x0005620000100a00 */
[----:B------:R-:W-:Y:S01]  /*2d090*/  IMAD.MOV.U32 R2, RZ, RZ, R25 ;  /* 0x000000ffff027224 */ /* 0x000fe200078e0019 */
[----:B-1----:R-:W-:-:S02]  /*2d0a0*/  MOV R3, RZ ;  /* 0x000000ff00037202 */ /* 0x002fc40000000f00 */
[----:B------:R-:W-:Y:S02]  /*2d0b0*/  MOV R10, 0x2d0d0 ;  /* 0x0002d0d0000a7802 */ /* 0x000fe40000000f00 */
[----:B--2--5:R-:W-:Y:S05]  /*2d0c0*/  CALL.REL.NOINC `($_ZN7cutlass13device_kernelIN5flash19enable_sm80_to_sm89INS1_16FlashAttnBwdSm80INS1_25CollectiveMainloopBwdSm80ILi2ELi2EN4cute5tupleIJNS5_1CILi128EEES8_NS7_ILi64EEEEEENS_10bfloat16_tEfNS_4arch4Sm80ELb0ELb0ELb1ELb0ELb0ELb0ELb0ELb0ELi2ELi4ELi4ELi4ELb0EEENS1_21CollectiveEpilogueBwdISA_SB_SD_Li256ELb0ELb0ELi2EEENS1_19SingleTileSchedulerILb0ELb0ELb0ELi128EEEEEEEEEvNT_6ParamsE$_ZN4cute3eso3ESOILb1ELb0EJNS_10UnderscoreEiEEC2ERKS2_RKi) ;  /* 0xfffda19000007944 */ /* 0x024fea0003c3ffff */
[----:B-1----:R-:W2:Y:S01]  /*2d0d0*/  LDL R3, [R1+0x758] ;  /* 0x0007580001037983 */ /* 0x002ea20000100800 */
[----:B------:R-:W-:Y:S02]  /*2d0e0*/  MOV R15, R25 ;  /* 0x00000019000f7202 */ /* 0x000fe40000000f00 */
[----:B------:R-:W-:Y:S01]  /*2d0f0*/  MOV R6, 0x2d120 ;  /* 0x0002d12000067802 */ /* 0x000fe20000000f00 */
[----:B--2---:R-:W-:Y:S02]  /*2d100*/  IMAD R3, R12, R3, RZ ;  /* 0x000000030c037224 */ /* 0x004fe400078e02ff */
        /* <DEDUP_REMOVED lines=10> */
[----:B-1----:R1:W5:Y:S01]  /*2d1b0*/  LDL.64 R6, [R1+0x758] ;  /* 0x0007580001067983 */ /* 0x0023620000100a00 */
[----:B------:R-:W-:Y:S01]  /*2d1c0*/  IMAD.MOV.U32 R2, RZ, RZ, R25 ;  /* 0x000000ffff027224 */ /* 0x000fe200078e0019 */
[----:B------:R-:W-:-:S02]  /*2d1d0*/  MOV R3, RZ ;  /* 0x000000ff00037202 */ /* 0x000fc40000000f00 */
[----:B------:R-:W-:Y:S02]  /*2d1e0*/  MOV R10, 0x2d200 ;  /* 0x0002d200000a7802 */ /* 0x000fe40000000f00 */
[----:B-1---5:R-:W-:Y:S05]  /*2d1f0*/  CALL.REL.NOINC `($_ZN7cutlass13device_kernelIN5flash19enable_sm80_to_sm89INS1_16FlashAttnBwdSm80INS1_25CollectiveMainloopBwdSm80ILi2ELi2EN4cute5tupleIJNS5_1CILi128EEES8_NS7_ILi64EEEEEENS_10bfloat16_tEfNS_4arch4Sm80ELb0ELb0ELb1ELb0ELb0ELb0ELb0ELb0ELi2ELi4ELi4ELi4ELb0EEENS1_21CollectiveEpilogueBwdISA_SB_SD_Li256ELb0ELb0ELi2EEENS1_19SingleTileSchedulerILb0ELb0ELb0ELi128EEEEEEEEEvNT_6ParamsE$_ZN4cute3eso3ESOILb1ELb0EJNS_10UnderscoreEiEEC2ERKS2_RKi) ;  /* 0xfffda06000007944 */ /* 0x022fea0003c3ffff */
[----:B-1----:R-:W2:Y:S01]  /*2d200*/  LDL R3, [R1+0x758] ;  /* 0x0007580001037983 */ /* 0x002ea20000100800 */
[----:B------:R-:W-:Y:S01]  /*2d210*/  IMAD.MOV.U32 R76, RZ, RZ, R25 ;  /* 0x000000ffff4c7224 */ /* 0x000fe200078e0019 */
[----:B------:R-:W-:Y:S02]  /*2d220*/  MOV R4, 0x2d250 ;  /* 0x0002d25000047802 */ /* 0x000fe40000000f00 */
[----:B--2---:R-:W-:Y:S02]  /*2d230*/  SHF.L.U32 R3, R3, 0x6, RZ ;  /* 0x0000000603037819 */ /* 0x004fe400000006ff */
[----:B------:R-:W-:Y:S05]  /*2d240*/  CALL.REL.NOINC `($_ZN7cutlass13device_kernelIN5flash19enable_sm80_to_sm89INS1_16FlashAttnBwdSm80INS1_25CollectiveMainloopBwdSm80ILi2ELi2EN4cute5tupleIJNS5_1CILi128EEES8_NS7_ILi64EEEEEENS_10bfloat16_tEfNS_4arch4Sm80ELb0ELb0ELb1ELb0ELb0ELb0ELb0ELb0ELi2ELi4ELi4ELi4ELb0EEENS1_21CollectiveEpilogueBwdISA_SB_SD_Li256ELb0ELb0ELi2EEENS1_19SingleTileSchedulerILb0ELb0ELb0ELi128EEEEEEEEEvNT_6ParamsE$_ZN4cute3eso3ESOILb1ELb0EJNS_6LayoutINS_5tupleIJNS3_IJNS3_IJNS_1CILi4EEENS4_ILi2EEEEEENS4_ILi1EEEEEEEEENS3_IJNS3_IJNS3_IJS8_NS4_ILi32EEEEEENS4_ILi0EEEEEEEEEEEiEEC2ERKSG_RKi) ;  /* 0xfffdb96000007944 */ /* 0x000fea0003c3ffff */
[----:B-1----:R-:W2:Y:S01]  /*2d250*/  LDL R3, [R1+0x758] ;  /* 0x0007580001037983 */ /* 0x002ea20000100800 */
[----:B------:R-:W-:Y:S02]  /*2d260*/  MOV R76, R25 ;  /* 0x00000019004c7202 */ /* 0x000fe40000000f00 */
[----:B------:R-:W-:Y:S01]  /*2d270*/  MOV R4, 0x2d2b0 ;  /* 0x0002d2b000047802 */ /* 0x000fe20000000f00 */
[----:B--2---:R-:W-:-:S05]  /*2d280*/  IMAD.WIDE R2, R3, 0x2, R16 ;  /* 0x0000000203027825 */ /* 0x004fca00078e0210 */
[----:B------:R-:W-:Y:S02]  /*2d290*/  MOV R8, R2 ;  /* 0x0000000200087202 */ /* 0x000fe40000000f00 */
[----:B------:R-:W-:Y:S05]  /*2d2a0*/  CALL.REL.NOINC `($_ZN7cutlass13device_kernelIN5flash19enable_sm80_to_sm89INS1_16FlashAttnBwdSm80INS1_25CollectiveMainloopBwdSm80ILi2ELi2EN4cute5tupleIJNS5_1CILi128EEES8_NS7_ILi64EEEEEENS_10bfloat16_tEfNS_4arch4Sm80ELb0ELb0ELb1ELb0ELb0ELb0ELb0ELb0ELi2ELi4ELi4ELi4ELb0EEENS1_21CollectiveEpilogueBwdISA_SB_SD_Li256ELb0ELb0ELi2EEENS1_19SingleTileSchedulerILb0ELb0ELb0ELi128EEEEEEEEEvNT_6ParamsE$_ZN4cute3eso3ESOILb1ELb0EJNS_6LayoutINS_5tupleIJNS3_IJNS3_IJNS_1CILi4EEENS4_ILi2EEEEEENS4_ILi1EEEEEEEEENS3_IJNS3_IJNS3_IJS8_NS4_ILi32EEEEEENS4_ILi0EEEEEEEEEEENS_10ViewEngineIPN7cutlass10bfloat16_tEEEEEC2ERKSG_RKSL_) ;  /* 0xfffdb8b000007944 */ /* 0x000fea0003c3ffff */
        /* <DEDUP_REMOVED lines=17> */
[----:B--2--5:R-:W-:Y:S05]  /*2d3c0*/  CALL.REL.NOINC `($_ZN7cutlass13device_kernelIN5flash19enable_sm80_to_sm89INS1_16FlashAttnBwdSm80INS1_25CollectiveMainloopBwdSm80ILi2ELi2EN4cute5tupleIJNS5_1CILi128EEES8_NS7_ILi64EEEEEENS_10bfloat16_tEfNS_4arch4Sm80ELb0ELb0ELb1ELb0ELb0ELb0ELb0ELb0ELi2ELi4ELi4ELi4ELb0EEENS1_21CollectiveEpilogueBwdISA_SB_SD_Li256ELb0ELb0ELi2EEENS1_19SingleTileSchedulerILb0ELb0ELb0ELi128EEEEEEEEEvNT_6ParamsE$_ZN4cute3eso3ESOILb1ELb0EJNS_6LayoutINS_5tupleIJNS3_IJNS3_IJNS_1CILi2EEES5_EEENS4_ILi1EEEEEEEEENS3_IJNS3_IJNS3_IJS7_NS4_ILi16EEEEEENS4_ILi0EEEEEEEEEEENS_10ViewEngineIPjEEEEC2ERKSF_RKSI_) ;  /* 0xfffdb75000007944 */ /* 0x024fea0003c3ffff */
        /* <DEDUP_REMOVED lines=15> */
[----:B------:R-:W-:-:S02]  /*2d4c0*/  MOV R15, R25 ;  /* 0x00000019000f7202 */ /* 0x000fc40000000f00 */
        /* <DEDUP_REMOVED lines=12> */
[----:B-1----:R1:W5:Y:S01]  /*2d590*/  LDL.64 R6, [R1+0x758] ;  /* 0x0007580001067983 */ /* 0x0023620000100a00 */
[----:B------:R-:W-:Y:S01]  /*2d5a0*/  IMAD.MOV.U32 R2, RZ, RZ, R25 ;  /* 0x000000ffff027224 */ /* 0x000fe200078e0019 */
[----:B------:R-:W-:-:S02]  /*2d5b0*/  MOV R3, 0x1 ;  /* 0x0000000100037802 */ /* 0x000fc40000000f00 */
        /* <DEDUP_REMOVED lines=46> */
[----:B------:R-:W-:-:S02]  /*2d8a0*/  MOV R4, 0x2d8d0 ;  /* 0x0002d8d000047802 */ /* 0x000fc40000000f00 */
[----:B--2---:R-:W-:Y:S02]  /*2d8b0*/  SHF.L.U32 R3, R3, 0xa, RZ ;  /* 0x0000000a03037819 */ /* 0x004fe400000006ff */
[----:B------:R-:W-:Y:S05]  /*2d8c0*/  CALL.REL.NOINC `($_ZN7cutlass13device_kernelIN5flash19enable_sm80_to_sm89INS1_16FlashAttnBwdSm80INS1_25CollectiveMainloopBwdSm80ILi2ELi2EN4cute5tupleIJNS5_1CILi128EEES8_NS7_ILi64EEEEEENS_10bfloat16_tEfNS_4arch4Sm80ELb0ELb0ELb1ELb0ELb0ELb0ELb0ELb0ELi2ELi4ELi4ELi4ELb0EEENS1_21CollectiveEpilogueBwdISA_SB_SD_Li256ELb0ELb0ELi2EEENS1_19SingleTileSchedulerILb0ELb0ELb0ELi128EEEEEEEEEvNT_6ParamsE$_ZN4cute3eso3ESOILb1ELb0EJNS_6LayoutINS_5tupleIJNS3_IJNS_1CILi8EEENS4_ILi1EEEEEENS4_ILi2EEEEEENS3_IJNS3_IJS6_NS4_ILi0EEEEEENS4_ILi8192EEEEEEEEiEEC2ERKSE_RKi) ;  /* 0xfffdc65000007944 */ /* 0x000fea0003c3ffff */
[----:B------:R-:W-:Y:S01]  /*2d8d0*/  ULDC.64 UR4, c[0x0][0x118] ;  /* 0x0000460000047ab9 */ /* 0x000fe20000000a00 */
[----:B-1----:R-:W2:Y:S04]  /*2d8e0*/  LDL R2, [R1+0x758] ;  /* 0x0007580001027983 */ /* 0x002ea80000100800 */
[----:B------:R-:W2:Y:S01]  /*2d8f0*/  LD.E.64 R4, [R62.64] ;  /* 0x000000043e047980 */ /* 0x000ea2000c101b00 */
[----:B------:R-:W-:Y:S02]  /*2d900*/  MOV R9, R25 ;  /* 0x0000001900097202 */ /* 0x000fe40000000f00 */
[----:B------:R-:W-:Y:S01]  /*2d910*/  MOV R8, 0x2d940 ;  /* 0x0002d94000087802 */ /* 0x000fe20000000f00 */
[----:B--2---:R-:W-:-:S04]  /*2d920*/  IMAD.WIDE R2, R2, 0x2, R4 ;  /* 0x0000000202027825 */ /* 0x004fc800078e0204 */
[----:B------:R-:W-:Y:S05]  /*2d930*/  CALL.REL.NOINC `($_ZN7cutlass13device_kernelIN5flash19enable_sm80_to_sm89INS1_16FlashAttnBwdSm80INS1_25CollectiveMainloopBwdSm80ILi2ELi2EN4cute5tupleIJNS5_1CILi128EEES8_NS7_ILi64EEEEEENS_10bfloat16_tEfNS_4arch4Sm80ELb0ELb0ELb1ELb0ELb0ELb0ELb0ELb0ELi2ELi4ELi4ELi4ELb0EEENS1_21CollectiveEpilogueBwdISA_SB_SD_Li256ELb0ELb0ELi2EEENS1_19SingleTileSchedulerILb0ELb0ELb0ELi128EEEEEEEEEvNT_6ParamsE$_ZN4cute8smem_ptrIPN7cutlass10bfloat16_tEECI1NS_12iter_adaptorIS3_S4_EEES3_) ;  /* 0xfffdd58000007944 */ /* 0x000fea0003c3ffff */
[----:B-1----:R1:W5:Y:S01]  /*2d940*/  LDL.64 R2, [R1+0x758] ;  /* 0x0007580001027983 */ /* 0x0023620000100a00 */
[----:B------:R-:W-:-:S03]  /*2d950*/  MOV R6, 0x2d970 ;  /* 0x0002d97000067802 */ /* 0x000fc60000000f00 */
[----:B-1---5:R-:W-:Y:S05]  /*2d960*/  CALL.REL.NOINC `($_ZN7cutlass13device_kernelIN5flash19enable_sm80_to_sm89INS1_16FlashAttnBwdSm80INS1_25CollectiveMainloopBwdSm80ILi2ELi2EN4cute5tupleIJNS5_1CILi128EEES8_NS7_ILi64EEEEEENS_10bfloat16_tEfNS_4arch4Sm80ELb0ELb0ELb1ELb0ELb0ELb0ELb0ELb0ELi2ELi4ELi4ELi4ELb0EEENS1_21CollectiveEpilogueBwdISA_SB_SD_Li256ELb0ELb0ELi2EEENS1_19SingleTileSchedulerILb0ELb0ELb0ELi128EEEEEEEEEvNT_6ParamsE$_ZN4cute3eso3ESOILb1ELb0EJNS_6LayoutINS_5tupleIJNS3_IJNS_1CILi8EEENS4_ILi1EEEEEENS4_ILi2EEEEEENS3_IJNS3_IJS6_NS4_ILi0EEEEEENS4_ILi8192EEEEEEEENS_10ViewEngineINS_8smem_ptrIPN7cutlass10bfloat16_tEEEEEEEC2ERKSE_RKSL_) ;  /* 0xfffdc57000007944 */ /* 0x022fea0003c3ffff */
        /* <DEDUP_REMOVED lines=8> */
[----:B------:R-:W-:Y:S05]  /*2d9f0*/  CALL.REL.NOINC `($_ZN7cutlass13device_kernelIN5flash19enable_sm80_to_sm89INS1_16FlashAttnBwdSm80INS1_25CollectiveMainloopBwdSm80ILi2ELi2EN4cute5tupleIJNS5_1CILi128EEES8_NS7_ILi64EEEEEENS_10bfloat16_tEfNS_4arch4Sm80ELb0ELb0ELb1ELb0ELb0ELb0ELb0ELb0ELi2ELi4ELi4ELi4ELb0EEENS1_21CollectiveEpilogueBwdISA_SB_SD_Li256ELb0ELb0ELi2EEENS1_19SingleTileSchedulerILb0ELb0ELb0ELi128EEEEEEEEEvNT_6ParamsE$_ZN4cute3eso3ESOILb1ELb0EJNS_6LayoutINS_5tupleIJNS3_IJNS_1CILi8EEENS4_ILi1EEEEEENS4_ILi2EEEEEENS3_IJNS3_IJS6_NS4_ILi0EEEEEENS4_ILi64EEEEEEEEiEEC2ERKSE_RKi) ;  /* 0xfffdc4a000007944 */ /* 0x000fea0003c3ffff */
[----:B-1----:R-:W2:Y:S01]  /*2da00*/  LDL R3, [R1+0x758] ;  /* 0x0007580001037983 */ /* 0x002ea20000100800 */
[----:B------:R-:W-:Y:S01]  /*2da10*/  MOV R8, 0x2da50 ;  /* 0x0002da5000087802 */ /* 0x000fe20000000f00 */
[----:B--2---:R-:W-:-:S05]  /*2da20*/  IMAD.WIDE R6, R3, 0x2, R60 ;  /* 0x0000000203067825 */ /* 0x004fca00078e023c */
[----:B------:R-:W-:Y:S02]  /*2da30*/  MOV R10, R6 ;  /* 0x00000006000a7202 */ /* 0x000fe40000000f00 */
[----:B------:R-:W-:Y:S05]  /*2da40*/  CALL.REL.NOINC `($_ZN7cutlass13device_kernelIN5flash19enable_sm80_to_sm89INS1_16FlashAttnBwdSm80INS1_25CollectiveMainloopBwdSm80ILi2ELi2EN4cute5tupleIJNS5_1CILi128EEES8_NS7_ILi64EEEEEENS_10bfloat16_tEfNS_4arch4Sm80ELb0ELb0ELb1ELb0ELb0ELb0ELb0ELb0ELi2ELi4ELi4ELi4ELb0EEENS1_21CollectiveEpilogueBwdISA_SB_SD_Li256ELb0ELb0ELi2EEENS1_19SingleTileSchedulerILb0ELb0ELb0ELi128EEEEEEEEEvNT_6ParamsE$_ZN4cute3eso3ESOILb1ELb0EJNS_6LayoutINS_5tupleIJNS3_IJNS_1CILi8EEENS4_ILi1EEEEEENS4_ILi2EEEEEENS3_IJNS3_IJS6_NS4_ILi0EEEEEENS4_ILi64EEEEEEEENS_10ViewEngineIPN7cutlass10bfloat16_tEEEEEC2ERKSE_RKSJ_) ;  /* 0xfffdc40000007944 */ /* 0x000fea0003c3ffff */
[----:B-1----:R1:W5:Y:S01]  /*2da50*/  LDL.64 R6, [R1+0x758] ;  /* 0x0007580001067983 */ /* 0x0023620000100a00 */
[----:B------:R-:W-:-:S03]  /*2da60*/  MOV R8, 0x2da80 ;  /* 0x0002da8000087802 */ /* 0x000fc60000000f00 */
        /* <DEDUP_REMOVED lines=11> */
[----:B------:R-:W-:Y:S02]  /*2db20*/  MOV R10, R6 ;  /* 0x00000006000a7202 */ /* 0x000fe40000000f00 */
[----:B------:R-:W-:Y:S02]  /*2db30*/  MOV R8, 0x2db50 ;  /* 0x0002db5000087802 */ /* 0x000fe40000000f00 */
[----:B-1---5:R-:W-:Y:S05]  /*2db40*/  CALL.REL.NOINC `($_ZN7cutlass13device_kernelIN5flash19enable_sm80_to_sm89INS1_16FlashAttnBwdSm80INS1_25CollectiveMainloopBwdSm80ILi2ELi2EN4cute5tupleIJNS5_1CILi128EEES8_NS7_ILi64EEEEEENS_10bfloat16_tEfNS_4arch4Sm80ELb0ELb0ELb1ELb0ELb0ELb0ELb0ELb0ELi2ELi4ELi4ELi4ELb0EEENS1_21CollectiveEpilogueBwdISA_SB_SD_Li256ELb0ELb0ELi2EEENS1_19SingleTileSchedulerILb0ELb0ELb0ELi128EEEEEEEEEvNT_6ParamsE$_ZN4cute3eso3ESOILb1ELb0EJNS_6LayoutINS_5tupleIJNS3_IJNS_1CILi8EEENS4_ILi1EEEEEENS4_ILi2EEEEEENS3_IJNS3_IJS6_NS4_ILi0EEEEEENS4_ILi64EEEEEEEENS_10ViewEngineIPN7cutlass10bfloat16_tEEEEEC2ERKSE_RKSJ_) ;  /* 0xfffdc30000007944 */ /* 0x022fea0003c3ffff */
[----:B------:R2:W5:Y:S01]  /*2db50*/  LDL.64 R12, [R1+0x758] ;  /* 0x00075800010c7983 */ /* 0x0005620000100a00 */
[----:B------:R-:W-:Y:S02]  /*2db60*/  MOV R9, R25 ;  /* 0x0000001900097202 */ /* 0x000fe40000000f00 */
[----:B------:R-:W-:-:S02]  /*2db70*/  MOV R8, 0x2db90 ;  /* 0x0002db9000087802 */ /* 0x000fc40000000f00 */
[----:B-12--5:R-:W-:Y:S05]  /*2db80*/  CALL.REL.NOINC `($_ZN7cutlass13device_kernelIN5flash19enable_sm80_to_sm89INS1_16FlashAttnBwdSm80INS1_25CollectiveMainloopBwdSm80ILi2ELi2EN4cute5tupleIJNS5_1CILi128EEES8_NS7_ILi64EEEEEENS_10bfloat16_tEfNS_4arch4Sm80ELb0ELb0ELb1ELb0ELb0ELb0ELb0ELb0ELi2ELi4ELi4ELi4ELb0EEENS1_21CollectiveEpilogueBwdISA_SB_SD_Li256ELb0ELb0ELi2EEENS1_19SingleTileSchedulerILb0ELb0ELb0ELi128EEEEEEEEEvNT_6ParamsE$_ZN4cute8smem_ptrIPN7cutlass10bfloat16_tEECI1NS_12iter_adaptorIS3_S4_EEES3_) ;  /* 0xfffdd33000007944 */ /* 0x026fea0003c3ffff */
[----:B-1----:R1:W5:Y:S01]  /*2db90*/  LDL.64 R2, [R1+0x758] ;  /* 0x0007580001027983 */ /* 0x0023620000100a00 */
[----:B------:R-:W-:-:S03]  /*2dba0*/  MOV R6, 0x2dbc0 ;  /* 0x0002dbc000067802 */ /* 0x000fc60000000f00 */
[----:B-1---5:R-:W-:Y:S05]  /*2dbb0*/  CALL.REL.NOINC `($_ZN7cutlass13device_kernelIN5flash19enable_sm80_to_sm89INS1_16FlashAttnBwdSm80INS1_25CollectiveMainloopBwdSm80ILi2ELi2EN4cute5tupleIJNS5_1CILi128EEES8_NS7_ILi64EEEEEENS_10bfloat16_tEfNS_4arch4Sm80ELb0ELb0ELb1ELb0ELb0ELb0ELb0ELb0ELi2ELi4ELi4ELi4ELb0EEENS1_21CollectiveEpilogueBwdISA_SB_SD_Li256ELb0ELb0ELi2EEENS1_19SingleTileSchedulerILb0ELb0ELb0ELi128EEEEEEEEEvNT_6ParamsE$_ZN4cute3eso3ESOILb1ELb0EJNS_6LayoutINS_5tupleIJNS3_IJNS_1CILi8EEENS4_ILi1EEEEEENS4_ILi2EEEEEENS3_IJNS3_IJS6_NS4_ILi0EEEEEENS4_ILi8192EEEEEEEENS_10ViewEngineINS_8smem_ptrIPN7cutlass10bfloat16_tEEEEEEEC2ERKSE_RKSL_) ;  /* 0xfffdc32000007944 */ /* 0x022fea0003c3ffff */
        /* <DEDUP_REMOVED lines=129> */
[----:B------:R2:W5:Y:S01]  /*2e3d0*/  LDL R5, [R1+0x758] ;  /* 0x0007580001057983 */ /* 0x0005620000100800 */
[----:B-1----:R-:W-:-:S02]  /*2e3e0*/  MOV R3, R51 ;  /* 0x0000003300037202 */ /* 0x002fc40000000f00 */
[----:B------:R-:W-:Y:S02]  /*2e3f0*/  MOV R4, 0x2e410 ;  /* 0x0002e41000047802 */ /* 0x000fe40000000f00 */
[----:B--2--5:R-:W-:Y:S05]  /*2e400*/  CALL.REL.NOINC `($_ZN7cutlass13device_kernelIN5flash19enable_sm80_to_sm89INS1_16FlashAttnBwdSm80INS1_25CollectiveMainloopBwdSm80ILi2ELi2EN4cute5tupleIJNS5_1CILi128EEES8_NS7_ILi64EEEEEENS_10bfloat16_tEfNS_4arch4Sm80ELb0ELb0ELb1ELb0ELb0ELb0ELb0ELb0ELi2ELi4ELi4ELi4ELb0EEENS1_21CollectiveEpilogueBwdISA_SB_SD_Li256ELb0ELb0ELi2EEENS1_19SingleTileSchedulerILb0ELb0ELb0ELi128EEEEEEEEEvNT_6ParamsE$_ZZN4cute5sliceINS_5tupleIJNS_10UnderscoreES2_iEEENS1_IJNS1_IJNS_1CILi1EEENS4_ILi0EEEEEEiNS4_ILi1024EEEEEEEEDaRKT_RKT0_ENKUlRKT_RKT0_E_clIS2_iEEDaSI_SL_) ;  /* 0xfffde4b000007944 */ /* 0x024fea0003c3ffff */
[----:B------:R-:W-:Y:S02]  /*2e410*/  MOV R4, 0x2e430 ;  /* 0x0002e43000047802 */ /* 0x000fe40000000f00 */
[----:B-1---5:R-:W-:Y:S05]  /*2e420*/  CALL.REL.NOINC `($_ZN7cutlass13device_kernelIN5flash19enable_sm80_to_sm89INS1_16FlashAttnBwdSm80INS1_25CollectiveMainloopBwdSm80ILi2ELi2EN4cute5tupleIJNS5_1CILi128EEES8_NS7_ILi64EEEEEENS_10bfloat16_tEfNS_4arch4Sm80ELb0ELb0ELb1ELb0ELb0ELb0ELb0ELb0ELi2ELi4ELi4ELi4ELb0EEENS1_21CollectiveEpilogueBwdISA_SB_SD_Li256ELb0ELb0ELi2EEENS1_19SingleTileSchedulerILb0ELb0ELb0ELi128EEEEEEEEEvNT_6ParamsE$_ZZN4cute12filter_tupleINS_5tupleIJNS_10UnderscoreES2_iEEENS1_IJNS1_IJNS_1CILi1EEENS4_ILi0EEEEEEiNS4_ILi1024EEEEEEZNS_5sliceIS3_S9_EEDaRKT_RKT0_EUlRKT_RKT0_E_EEDaSD_SG_OT1_ENKUlDpSJ_E_clIJNS1_IJS7_EEENS1_IJiEEENS1_IJEEEEEEDaSQ_) ;  /* 0xfffdd0e000007944 */ /* 0x022fea0003c3ffff */
[----:B------:R-:W-:Y:S02]  /*2e430*/  MOV R76, R25 ;  /* 0x00000019004c7202 */ /* 0x000fe40000000f00 */
[----:B------:R-:W-:Y:S02]  /*2e440*/  MOV R6, 0x2e460 ;  /* 0x0002e46000067802 */ /* 0x000fe40000000f00 */
[----:B-1---5:R-:W-:Y:S05]  /*2e450*/  CALL.REL.NOINC `($_ZN7cutlass13device_kernelIN5flash19enable_sm80_to_sm89INS1_16FlashAttnBwdSm80INS1_25CollectiveMainloopBwdSm80ILi2ELi2EN4cute5tupleIJNS5_1CILi128EEES8_NS7_ILi64EEEEEENS_10bfloat16_tEfNS_4arch4Sm80ELb0ELb0ELb1ELb0ELb0ELb0ELb0ELb0ELi2ELi4ELi4ELi4ELb0EEENS1_21CollectiveEpilogueBwdISA_SB_SD_Li256ELb0ELb0ELi2EEENS1_19SingleTileSchedulerILb0ELb0ELb0ELi128EEEEEEEEEvNT_6ParamsE$_ZN4cute5tupleIJNS0_IJNS0_IJNS_1CILi8EEENS1_ILi1EEEEEENS1_ILi2EEEEEENS0_IJNS0_IJS3_NS1_ILi0EEEEEEiEEEEEC2ERKS6_RKS9_) ;  /* 0xfffdc28000007944 */ /* 0x022fea0003c3ffff */
[----:B------:R2:W5:Y:S01]  /*2e460*/  LDL R6, [R1+0x758] ;  /* 0x0007580001067983 */ /* 0x0005620000100800 */
[----:B------:R-:W-:Y:S01]  /*2e470*/  IMAD.SHL.U32 R8, R5, 0x400, RZ ;  /* 0x0000040005087824 */ /* 0x000fe200078e00ff */
[----:B-1----:R-:W-:Y:S01]  /*2e480*/  MOV R2, R25 ;  /* 0x0000001900027202 */ /* 0x002fe20000000f00 */
[----:B------:R-:W-:Y:S01]  /*2e490*/  IMAD.MOV.U32 R70, RZ, RZ, R24 ;  /* 0x000000ffff467224 */ /* 0x000fe200078e0018 */
[----:B------:R-:W-:Y:S02]  /*2e4a0*/  MOV R4, 0x2e4d0 ;  /* 0x0002e4d000047802 */ /* 0x000fe40000000f00 */
[----:B------:R2:W-:Y:S04]  /*2e4b0*/  STL [R1+0x770], R8 ;  /* 0x0007700801007387 */ /* 0x0005e80000100800 */
[----:B--2--5:R-:W-:Y:S05]  /*2e4c0*/  CALL.REL.NOINC `($_ZN7cutlass13device_kernelIN5flash19enable_sm80_to_sm89INS1_16FlashAttnBwdSm80INS1_25CollectiveMainloopBwdSm80ILi2ELi2EN4cute5tupleIJNS5_1CILi128EEES8_NS7_ILi64EEEEEENS_10bfloat16_tEfNS_4arch4Sm80ELb0ELb0ELb1ELb0ELb0ELb0ELb0ELb0ELi2ELi4ELi4ELi4ELb0EEENS1_21CollectiveEpilogueBwdISA_SB_SD_Li256ELb0ELb0ELi2EEENS1_19SingleTileSchedulerILb0ELb0ELb0ELi128EEEEEEEEEvNT_6ParamsE$_ZN4cute3eso3ESOILb0ELb0EJNS_6LayoutINS_5tupleIJNS3_IJNS_1CILi8EEENS4_ILi1EEEEEENS4_ILi2EEEEEENS3_IJNS3_IJS6_NS4_ILi0EEEEEEiEEEEEiEEC2ERKSD_RKi) ;  /* 0xfffd7ea000007944 */ /* 0x024fea0003c3ffff */
[----:B------:R-:W2:Y:S01]  /*2e4d0*/  LDL.64 R4, [R1+0x758] ;  /* 0x0007580001047983 */ /* 0x000ea20000100a00 */
[----:B------:R-:W-:Y:S02]  /*2e4e0*/  MOV R9, R25 ;  /* 0x0000001900097202 */ /* 0x000fe40000000f00 */
[----:B------:R-:W-:Y:S01]  /*2e4f0*/  MOV R8, 0x2e520 ;  /* 0x0002e52000087802 */ /* 0x000fe20000000f00 */
[----:B-12---:R-:W-:-:S04]  /*2e500*/  IMAD.WIDE R2, R5, 0x2, R64 ;  /* 0x0000000205027825 */ /* 0x006fc800078e0240 */
[----:B------:R-:W-:Y:S05]  /*2e510*/  CALL.REL.NOINC `($_ZN7cutlass13device_kernelIN5flash19enable_sm80_to_sm89INS1_16FlashAttnBwdSm80INS1_25CollectiveMainloopBwdSm80ILi2ELi2EN4cute5tupleIJNS5_1CILi128EEES8_NS7_ILi64EEEEEENS_10bfloat16_tEfNS_4arch4Sm80ELb0ELb0ELb1ELb0ELb0ELb0ELb0ELb0ELi2ELi4ELi4ELi4ELb0EEENS1_21CollectiveEpilogueBwdISA_SB_SD_Li256ELb0ELb0ELi2EEENS1_19SingleTileSchedulerILb0ELb0ELb0ELi128EEEEEEEEEvNT_6ParamsE$_ZN4cute8smem_ptrIPN7cutlass10bfloat16_tEECI1NS_12iter_adaptorIS3_S4_EEES3_) ;  /* 0xfffdc9a000007944 */ /* 0x000fea0003c3ffff */
        /* <DEDUP_REMOVED lines=10> */
[----:B-1----:R-:W-:-:S02]  /*2e5c0*/  MOV R3, 0x1 ;  /* 0x0000000100037802 */ /* 0x002fc40000000f00 */
[----:B------:R-:W-:Y:S02]  /*2e5d0*/  MOV R8, 0x2e5f0 ;  /* 0x0002e5f000087802 */ /* 0x000fe40000000f00 */
[----:B--2--5:R-:W-:Y:S05]  /*2e5e0*/  CALL.REL.NOINC `($_ZN7cutlass13device_kernelIN5flash19enable_sm80_to_sm89INS1_16FlashAttnBwdSm80INS1_25CollectiveMainloopBwdSm80ILi2ELi2EN4cute5tupleIJNS5_1CILi128EEES8_NS7_ILi64EEEEEENS_10bfloat16_tEfNS_4arch4Sm80ELb0ELb0ELb1ELb0ELb0ELb0ELb0ELb0ELi2ELi4ELi4ELi4ELb0EEENS1_21CollectiveEpilogueBwdISA_SB_SD_Li256ELb0ELb0ELi2EEENS1_19SingleTileSchedulerILb0ELb0ELb0ELi128EEEEEEEEEvNT_6ParamsE$_ZN4cute3eso3ESOILb1ELb0EJNS_10UnderscoreES2_iEEC2ERKS2_S5_RKi) ;  /* 0xfffd8c3000007944 */ /* 0x024fea0003c3ffff */
[----:B-1----:R-:W2:Y:S01]  /*2e5f0*/  LDL R3, [R1+0x758] ;  /* 0x0007580001037983 */ /* 0x002ea20000100800 */
[----:B------:R-:W-:Y:S01]  /*2e600*/  IMAD.MOV.U32 R2, RZ, RZ, R25 ;  /* 0x000000ffff027224 */ /* 0x000fe200078e0019 */
[----:B------:R-:W-:Y:S02]  /*2e610*/  MOV R4, 0x2e640 ;  /* 0x0002e64000047802 */ /* 0x000fe40000000f00 */
[----:B--2---:R-:W-:Y:S02]  /*2e620*/  SHF.L.U32 R3, R3, 0x2, RZ ;  /* 0x0000000203037819 */ /* 0x004fe400000006ff */
[----:B------:R-:W-:Y:S05]  /*2e630*/  CALL.REL.NOINC `($_ZN7cutlass13device_kernelIN5flash19enable_sm80_to_sm89INS1_16FlashAttnBwdSm80INS1_25CollectiveMainloopBwdSm80ILi2ELi2EN4cute5tupleIJNS5_1CILi128EEES8_NS7_ILi64EEEEEENS_10bfloat16_tEfNS_4arch4Sm80ELb0ELb0ELb1ELb0ELb0ELb0ELb0ELb0ELi2ELi4ELi4ELi4ELb0EEENS1_21CollectiveEpilogueBwdISA_SB_SD_Li256ELb0ELb0ELi2EEENS1_19SingleTileSchedulerILb0ELb0ELb0ELi128EEEEEEEEEvNT_6ParamsE$_ZN4cute3eso3ESOILb1ELb0EJNS_6LayoutINS_5tupleIJNS3_IJNS3_IJNS_1CILi4EEENS4_ILi2EEEEEENS4_ILi1EEEEEES6_EEENS3_IJNS3_IJNS3_IJS8_NS4_ILi32EEEEEENS4_ILi0EEEEEENS4_ILi64EEEEEEEEiEEC2ERKSH_RKi) ;  /* 0xfffda63000007944 */ /* 0x000fea0003c3ffff */
[----:B-1----:R-:W2:Y:S01]  /*2e640*/  LDL R3, [R1+0x758] ;  /* 0x0007580001037983 */ /* 0x002ea20000100800 */
[----:B------:R-:W-:Y:S02]  /*2e650*/  MOV R76, R25 ;  /* 0x00000019004c7202 */ /* 0x000fe40000000f00 */
[----:B------:R-:W-:Y:S01]  /*2e660*/  MOV R6, 0x2e690 ;  /* 0x0002e69000067802 */ /* 0x000fe20000000f00 */
[----:B--2---:R-:W-:-:S04]  /*2e670*/  IMAD.WIDE R10, R3, 0x2, R58 ;  /* 0x00000002030a7825 */ /* 0x004fc800078e023a */
[----:B------:R-:W-:Y:S05]  /*2e680*/  CALL.REL.NOINC `($_ZN7cutlass13device_kernelIN5flash19enable_sm80_to_sm89INS1_16FlashAttnBwdSm80INS1_25CollectiveMainloopBwdSm80ILi2ELi2EN4cute5tupleIJNS5_1CILi128EEES8_NS7_ILi64EEEEEENS_10bfloat16_tEfNS_4arch4Sm80ELb0ELb0ELb1ELb0ELb0ELb0ELb0ELb0ELi2ELi4ELi4ELi4ELb0EEENS1_21CollectiveEpilogueBwdISA_SB_SD_Li256ELb0ELb0ELi2EEENS1_19SingleTileSchedulerILb0ELb0ELb0ELi128EEEEEEEEEvNT_6ParamsE$_ZN4cute3eso3ESOILb1ELb0EJNS_6LayoutINS_5tupleIJNS3_IJNS3_IJNS_1CILi4EEENS4_ILi2EEEEEENS4_ILi1EEEEEES6_EEENS3_IJNS3_IJNS3_IJS8_NS4_ILi32EEEEEENS4_ILi0EEEEEENS4_ILi64EEEEEEEENS_10ViewEngineIPN7cutlass10bfloat16_tEEEEEC2ERKSH_RKSM_) ;  /* 0xfffda5a000007944 */ /* 0x000fea0003c3ffff */
[----:B------:R2:W5:Y:S01]  /*2e690*/  LDL.64 R4, [R1+0x758] ;  /* 0x0007580001047983 */ /* 0x0005620000100a00 */
[----:B------:R-:W-:Y:S02]  /*2e6a0*/  MOV R3, R14 ;  /* 0x0000000e00037202 */ /* 0x000fe40000000f00 */
[----:B------:R-:W-:-:S02]  /*2e6b0*/  MOV R6, 0x2e6d0 ;  /* 0x0002e6d000067802 */ /* 0x000fc40000000f00 */
[----:B-12--5:R-:W-:Y:S05]  /*2e6c0*/  CALL.REL.NOINC `($_ZN7cutlass13device_kernelIN5flash19enable_sm80_to_sm89INS1_16FlashAttnBwdSm80INS1_25CollectiveMainloopBwdSm80ILi2ELi2EN4cute5tupleIJNS5_1CILi128EEES8_NS7_ILi64EEEEEENS_10bfloat16_tEfNS_4arch4Sm80ELb0ELb0ELb1ELb0ELb0ELb0ELb0ELb0ELi2ELi4ELi4ELi4ELb0EEENS1_21CollectiveEpilogueBwdISA_SB_SD_Li256ELb0ELb0ELi2EEENS1_19SingleTileSchedulerILb0ELb0ELb0ELi128EEEEEEEEEvNT_6ParamsE$_ZZN4cute4takeILi1ELi2ENS_5tupleIJNS1_IJNS_1CILi1EEENS2_ILi0EEEEEEiEEEEEDaRKT1_ENKUlDpRKT_E_clIJiEEEDaSD_) ;  /* 0xfffddd8000007944 */ /* 0x026fea0003c3ffff */
[----:B------:R-:W-:Y:S02]  /*2e6d0*/  MOV R76, R25 ;  /* 0x00000019004c7202 */ /* 0x000fe40000000f00 */
[----:B------:R-:W-:-:S02]  /*2e6e0*/  MOV R6, 0x2e700 ;  /* 0x0002e70000067802 */ /* 0x000fc40000000f00 */
[----:B-1---5:R-:W-:Y:S05]  /*2e6f0*/  CALL.REL.NOINC `($_ZN7cutlass13device_kernelIN5flash19enable_sm80_to_sm89INS1_16FlashAttnBwdSm80INS1_25CollectiveMainloopBwdSm80ILi2ELi2EN4cute5tupleIJNS5_1CILi128EEES8_NS7_ILi64EEEEEENS_10bfloat16_tEfNS_4arch4Sm80ELb0ELb0ELb1ELb0ELb0ELb0ELb0ELb0ELi2ELi4ELi4ELi4ELb0EEENS1_21CollectiveEpilogueBwdISA_SB_SD_Li256ELb0ELb0ELi2EEENS1_19SingleTileSchedulerILb0ELb0ELb0ELi128EEEEEEEEEvNT_6ParamsE$_ZN4cute3eso3ESOILb1ELb0EJNS_5tupleIJNS_1CILi1EEENS3_ILi0EEEEEENS2_IJiEEEEEC2ERKS6_RKS7_) ;  /* 0xfffd9e3000007944 */ /* 0x022fea0003c3ffff */
[----:B-1----:R1:W5:Y:S01]  /*2e700*/  LDL R3, [R1+0x758] ;  /* 0x0007580001037983 */ /* 0x0023620000100800 */
[----:B------:R-:W-:-:S02]  /*2e710*/  MOV R76, R25 ;  /* 0x00000019004c7202 */ /* 0x000fc40000000f00 */
        /* <DEDUP_REMOVED lines=22> */
[----:B------:R-:W2:Y:S01]  /*2e880*/  LDL R4, [R1+0x758] ;  /* 0x0007580001047983 */ /* 0x000ea20000100800 */
[----:B-1----:R-:W-:Y:S02]  /*2e890*/  MOV R2, R24 ;  /* 0x0000001800027202 */ /* 0x002fe40000000f00 */
[----:B------:R-:W-:Y:S01]  /*2e8a0*/  MOV R14, 0x2e8d0 ;  /* 0x0002e8d0000e7802 */ /* 0x000fe20000000f00 */
[----:B--2---:R1:W-:Y:S04]  /*2e8b0*/  STL [R1+0x770], R4 ;  /* 0x0007700401007387 */ /* 0x0043e80000100800 */
        /* <DEDUP_REMOVED lines=194> */
[----:B------:R-:W-:Y:S05]  /*2f4e0*/  CALL.REL.NOINC `($_ZN7cutlass13device_kernelIN5flash19enable_sm80_to_sm89INS1_16FlashAttnBwdSm80INS1_25CollectiveMainloopBwdSm80ILi2ELi2EN4cute5tupleIJNS5_1CILi128EEES8_NS7_ILi64EEEEEENS_10bfloat16_tEfNS_4arch4Sm80ELb0ELb0ELb1ELb0ELb0ELb0ELb0ELb0ELi2ELi4ELi4ELi4ELb0EEENS1_21CollectiveEpilogueBwdISA_SB_SD_Li256ELb0ELb0ELi2EEENS1_19SingleTileSchedulerILb0ELb0ELb0ELi128EEEEEEEEEvNT_6ParamsE$_ZN4cute3eso3ESOILb1ELb0EJNS_6LayoutINS_5tupleIJNS3_IJNS_1CILi2EEES5_S5_EEES5_EEENS3_IJNS3_IJNS4_ILi1EEES5_NS4_ILi4EEEEEENS4_ILi64EEEEEEEEiEEC2ERKSD_RKi) ;  /* 0xfffda2e000007944 */ /* 0x000fea0003c3ffff */
[----:B-1----:R-:W2:Y:S01]  /*2f4f0*/  LDL R3, [R1+0x758] ;  /* 0x0007580001037983 */ /* 0x002ea20000100800 */
[----:B------:R-:W-:Y:S01]  /*2f500*/  MOV R4, 0x2f540 ;  /* 0x0002f54000047802 */ /* 0x000fe20000000f00 */
[----:B--2---:R-:W-:-:S05]  /*2f510*/  IMAD.WIDE R2, R3, 0x2, R54 ;  /* 0x0000000203027825 */ /* 0x004fca00078e0236 */
[----:B------:R-:W-:Y:S02]  /*2f520*/  MOV R6, R2 ;  /* 0x0000000200067202 */ /* 0x000fe40000000f00 */
[----:B------:R-:W-:Y:S05]  /*2f530*/  CALL.REL.NOINC `($_ZN7cutlass13device_kernelIN5flash19enable_sm80_to_sm89INS1_16FlashAttnBwdSm80INS1_25CollectiveMainloopBwdSm80ILi2ELi2EN4cute5tupleIJNS5_1CILi128EEES8_NS7_ILi64EEEEEENS_10bfloat16_tEfNS_4arch4Sm80ELb0ELb0ELb1ELb0ELb0ELb0ELb0ELb0ELi2ELi4ELi4ELi4ELb0EEENS1_21CollectiveEpilogueBwdISA_SB_SD_Li256ELb0ELb0ELi2EEENS1_19SingleTileSchedulerILb0ELb0ELb0ELi128EEEEEEEEEvNT_6ParamsE$_ZN4cute3eso3ESOILb1ELb0EJNS_6LayoutINS_5tupleIJNS3_IJNS_1CILi2EEES5_S5_EEES5_EEENS3_IJNS3_IJNS4_ILi1EEES5_NS4_ILi4EEEEEENS4_ILi64EEEEEEEENS_10ViewEngineIPN7cutlass10bfloat16_tEEEEEC2ERKSD_RKSI_) ;  /* 0xfffda24000007944 */ /* 0x000fea0003c3ffff */
[----:B------:R2:W5:Y:S01]  /*2f540*/  LDL.64 R68, [R1+0x758] ;  /* 0x0007580001447983 */ /* 0x0005620000100a00 */
[----:B------:R-:W-:Y:S01]  /*2f550*/  IMAD.MOV.U32 R15, RZ, RZ, R25 ;  /* 0x000000ffff0f7224 */ /* 0x000fe200078e0019 */
[----:B------:R-:W-:Y:S02]  /*2f560*/  MOV R3, RZ ;  /* 0x000000ff00037202 */ /* 0x000fe40000000f00 */
[----:B------:R-:W-:Y:S02]  /*2f570*/  MOV R8, 0x2f590 ;  /* 0x0002f59000087802 */ /* 0x000fe40000000f00 */
[----:B-12--5:R-:W-:Y:S05]  /*2f580*/  CALL.REL.NOINC `($_ZN7cutlass13device_kernelIN5flash19enable_sm80_to_sm89INS1_16FlashAttnBwdSm80INS1_25CollectiveMainloopBwdSm80ILi2ELi2EN4cute5tupleIJNS5_1CILi128EEES8_NS7_ILi64EEEEEENS_10bfloat16_tEfNS_4arch4Sm80ELb0ELb0ELb1ELb0ELb0ELb0ELb0ELb0ELi2ELi4ELi4ELi4ELb0EEENS1_21CollectiveEpilogueBwdISA_SB_SD_Li256ELb0ELb0ELi2EEENS1_19SingleTileSchedulerILb0ELb0ELb0ELi128EEEEEEEEEvNT_6ParamsE$_ZN4cute3eso3ESOILb1ELb0EJNS_10UnderscoreES2_iEEC2ERKS2_S5_RKi) ;  /* 0xfffd7c9000007944 */ /* 0x026fea0003c3ffff */
[----:B-1----:R-:W2:Y:S01]  /*2f590*/  LDL R3, [R1+0x758] ;  /* 0x0007580001037983 */ /* 0x002ea20000100800 */
[----:B------:R-:W-:Y:S01]  /*2f5a0*/  IMAD.MOV.U32 R76, RZ, RZ, R25 ;  /* 0x000000ffff4c7224 */ /* 0x000fe200078e0019 */
[----:B------:R-:W-:Y:S02]  /*2f5b0*/  MOV R4, 0x2f5e0 ;  /* 0x0002f5e000047802 */ /* 0x000fe40000000f00 */
[----:B--2---:R-:W-:Y:S02]  /*2f5c0*/  SHF.L.U32 R3, R3, 0x2, RZ ;  /* 0x0000000203037819 */ /* 0x004fe400000006ff */
[----:B------:R-:W-:Y:S05]  /*2f5d0*/  CALL.REL.NOINC `($_ZN7cutlass13device_kernelIN5flash19enable_sm80_to_sm89INS1_16FlashAttnBwdSm80INS1_25CollectiveMainloopBwdSm80ILi2ELi2EN4cute5tupleIJNS5_1CILi128EEES8_NS7_ILi64EEEEEENS_10bfloat16_tEfNS_4arch4Sm80ELb0ELb0ELb1ELb0ELb0ELb0ELb0ELb0ELi2ELi4ELi4ELi4ELb0EEENS1_21CollectiveEpilogueBwdISA_SB_SD_Li256ELb0ELb0ELi2EEENS1_19SingleTileSchedulerILb0ELb0ELb0ELi128EEEEEEEEEvNT_6ParamsE$_ZN4cute3eso3ESOILb1ELb0EJNS_6LayoutINS_5tupleIJNS3_IJNS_1CILi2EEES5_EEES6_EEENS3_IJNS3_IJNS4_ILi1EEES5_EEENS3_IJNS4_ILi32EEENS4_ILi64EEEEEEEEEEEiEEC2ERKSE_RKi) ;  /* 0xfffda0d000007944 */ /* 0x000fea0003c3ffff */
[----:B-1----:R-:W2:Y:S01]  /*2f5e0*/  LDL R3, [R1+0x758] ;  /* 0x0007580001037983 */ /* 0x002ea20000100800 */
[----:B------:R-:W-:Y:S02]  /*2f5f0*/  MOV R76, R25 ;  /* 0x00000019004c7202 */ /* 0x000fe40000000f00 */
[----:B------:R-:W-:Y:S01]  /*2f600*/  MOV R4, 0x2f640 ;  /* 0x0002f64000047802 */ /* 0x000fe20000000f00 */
[----:B--2---:R-:W-:-:S05]  /*2f610*/  IMAD.WIDE R2, R3, 0x2, R56 ;  /* 0x0000000203027825 */ /* 0x004fca00078e0238 */
[----:B------:R-:W-:Y:S02]  /*2f620*/  MOV R6, R2 ;  /* 0x0000000200067202 */ /* 0x000fe40000000f00 */
[----:B------:R-:W-:Y:S05]  /*2f630*/  CALL.REL.NOINC `($_ZN7cutlass13device_kernelIN5flash19enable_sm80_to_sm89INS1_16FlashAttnBwdSm80INS1_25CollectiveMainloopBwdSm80ILi2ELi2EN4cute5tupleIJNS5_1CILi128EEES8_NS7_ILi64EEEEEENS_10bfloat16_tEfNS_4arch4Sm80ELb0ELb0ELb1ELb0ELb0ELb0ELb0ELb0ELi2ELi4ELi4ELi4ELb0EEENS1_21CollectiveEpilogueBwdISA_SB_SD_Li256ELb0ELb0ELi2EEENS1_19SingleTileSchedulerILb0ELb0ELb0ELi128EEEEEEEEEvNT_6ParamsE$_ZN4cute3eso3ESOILb1ELb0EJNS_6LayoutINS_5tupleIJNS3_IJNS_1CILi2EEES5_EEES6_EEENS3_IJNS3_IJNS4_ILi1EEES5_EEENS3_IJNS4_ILi32EEENS4_ILi64EEEEEEEEEEENS_10ViewEngineIPN7cutlass10bfloat16_tEEEEEC2ERKSE_RKSJ_) ;  /* 0xfffda02000007944 */ /* 0x000fea0003c3ffff */
[----:B------:R2:W5:Y:S04]  /*2f640*/  LDL.64 R70, [R1+0x758] ;  /* 0x0007580001467983 */ /* 0x0005680000100a00 */
[----:B------:R2:W-:Y:S02]  /*2f650*/  STL [R1+0x770], RZ ;  /* 0x000770ff01007387 */ /* 0x0005e40000100800 */
.L_x_957:
        /* <DEDUP_REMOVED lines=38> */
[----:B------:R-:W-:Y:S01]  /*2f8c0*/  IMAD.MOV.U32 R76, RZ, RZ, R25 ;  /* 0x000000ffff4c7224 */ /* 0x000fe200078e0019 */
[----:B------:R-:W-:Y:S01]  /*2f8d0*/  MOV R4, 0x2f960 ;  /* 0x0002f96000047802 */ /* 0x000fe20000000f00 */
[----:B------:R-:W2:Y:S02]  /*2f8e0*/  LDL R5, [R1+0x758] ;  /* 0x0007580001057983 */ /* 0x000ea40000100800 */
[----:B-12---:R-:W-:Y:S04]  /*2f8f0*/  LEA.HI R3, R5, R5, RZ, 0x1 ;  /* 0x0000000505037211 */ /* 0x006fe800078f08ff */
[C---:B------:R-:W-:Y:S01]  /*2f900*/  LOP3.LUT R2, R3.reuse, 0x7fffffe, RZ, 0xc0, !PT ;  /* 0x07fffffe03027812 */ /* 0x040fe200078ec0ff */
[----:B------:R-:W-:Y:S04]  /*2f910*/  IMAD.SHL.U32 R3, R3, 0x20, RZ ;  /* 0x0000002003037824 */ /* 0x000fe800078e00ff */
[----:B------:R-:W-:Y:S01]  /*2f920*/  IMAD.IADD R2, R5, 0x1, -R2 ;  /* 0x0000000105027824 */ /* 0x000fe200078e0a02 */
[----:B------:R-:W-:Y:S05]  /*2f930*/  LOP3.LUT R3, R3, 0xffffffc0, RZ, 0xc0, !PT ;  /* 0xffffffc003037812 */ /* 0x000fea00078ec0ff */
[----:B------:R-:W-:Y:S02]  /*2f940*/  IMAD R3, R2, 0x20, R3 ;  /* 0x0000002002037824 */ /* 0x000fe400078e0203 */
        /* <DEDUP_REMOVED lines=177> */
[----:B------:R-:W-:Y:S01]  /*30460*/  IMAD.MOV.U32 R15, RZ, RZ, R25 ;  /* 0x000000ffff0f7224 */ /* 0x000fe200078e0019 */
[----:B------:R-:W-:Y:S01]  /*30470*/  MOV R3, 0x2 ;  /* 0x0000000200037802 */ /* 0x000fe20000000f00 */
[----:B------:R-:W-:Y:S01]  /*30480*/  IMAD.MOV.U32 R66, RZ, RZ, RZ ;  /* 0x000000ffff427224 */ /* 0x000fe200078e00ff */
[----:B------:R-:W-:-:S02]  /*30490*/  MOV R8, 0x304b0 ;  /* 0x000304b000087802 */ /* 0x000fc40000000f00 */
        /* <DEDUP_REMOVED lines=462> */
[----:B------:R-:W-:Y:S02]  /*32180*/  MOV R3, 0x1 ;  /* 0x0000000100037802 */ /* 0x000fe40000000f00 */
        /* <DEDUP_REMOVED lines=15> */
.L_x_958:
        /* <DEDUP_REMOVED lines=706> */
.L_x_959:
        /* <DEDUP_REMOVED lines=706> */
.L_x_960:
        /* <DEDUP_REMOVED lines=706> */
.L_x_961:
        /* <DEDUP_REMOVED lines=706> */
.L_x_962:
        /* <DEDUP_REMOVED lines=706> */
.L_x_963:
        /* <DEDUP_REMOVED lines=256> */
.L_x_964:
        /* <DEDUP_REMOVED lines=225> */
[----:B------:R-:W-:-:S03]  /*41d30*/  ULDC.64 UR4, c[0x0][0x118] ;  /* 0x0000460000047ab9 */ /* 0x000fc60000000a00 */
[----:B------:R-:W-:Y:S06]  /*41d40*/  BAR.SYNC.DEFER_BLOCKING 0x0 ;  /* 0x0000000000007b1d */ /* 0x000fec0000010000 */
[----:B--2---:R-:W-:Y:S04]  /*41d50*/  STL.64 [R1+0xd60], R12 ;  /* 0x000d600c01007387 */ /* 0x004fe80000100a00 */
[----:B------:R-:W2:Y:S04]  /*41d60*/  LDL.64 R2, [R26+0x128] ;  /* 0x000128001a027983 */ /* 0x000ea80000100a00 */
[----:B--2---:R2:W-:Y:S04]  /*41d70*/  STL.64 [R1+0xd68], R2 ;  /* 0x000d680201007387 */ /* 0x0045e80000100a00 */
[----:B------:R-:W3:Y:S04]  /*41d80*/  LDL.64 R10, [R26+0x130] ;  /* 0x000130001a0a7983 */ /* 0x000ee80000100a00 */
[----:B---3--:R3:W-:Y:S04]  /*41d90*/  STL.64 [R1+0xd70], R10 ;  /* 0x000d700a01007387 */ /* 0x0087e80000100a00 */
[----:B------:R-:W4:Y:S04]  /*41da0*/  LDL.64 R8, [R26+0x138] ;  /* 0x000138001a087983 */ /* 0x000f280000100a00 */
[----:B----4-:R4:W-:Y:S04]  /*41db0*/  STL.64 [R1+0xd78], R8 ;  /* 0x000d780801007387 */ /* 0x0109e80000100a00 */
[----:B-1----:R-:W2:Y:S04]  /*41dc0*/  LDL.64 R6, [R26+0x140] ;  /* 0x000140001a067983 */ /* 0x002ea80000100a00 */
[----:B--2---:R-:W-:Y:S04]  /*41dd0*/  STL.64 [R1+0xd80], R6 ;  /* 0x000d800601007387 */ /* 0x004fe80000100a00 */
[----:B------:R-:W2:Y:S04]  /*41de0*/  LDL.64 R4, [R26+0x148] ;  /* 0x000148001a047983 */ /* 0x000ea80000100a00 */
[----:B--2---:R1:W-:Y:S04]  /*41df0*/  STL.64 [R1+0xd88], R4 ;  /* 0x000d880401007387 */ /* 0x0043e80000100a00 */
[----:B------:R-:W2:Y:S04]  /*41e00*/  LDL.64 R14, [R26+0x150] ;  /* 0x000150001a0e7983 */ /* 0x000ea80000100a00 */
[----:B--2---:R-:W-:Y:S04]  /*41e10*/  STL.64 [R1+0xd90], R14 ;  /* 0x000d900e01007387 */ /* 0x004fe80000100a00 */
[----:B------:R-:W2:Y:S04]  /*41e20*/  LDL.64 R2, [R26+0x158] ;  /* 0x000158001a027983 */ /* 0x000ea80000100a00 */
[----:B--2---:R2:W-:Y:S04]  /*41e30*/  STL.64 [R1+0xd98], R2 ;  /* 0x000d980201007387 */ /* 0x0045e80000100a00 */
[----:B------:R-:W2:Y:S04]  /*41e40*/  LDL.64 R12, [R26+0x160] ;  /* 0x000160001a0c7983 */ /* 0x000ea80000100a00 */
[----:B--2---:R2:W-:Y:S04]  /*41e50*/  STL.64 [R1+0xda0], R12 ;  /* 0x000da00c01007387 */ /* 0x0045e80000100a00 */
[----:B---3--:R-:W3:Y:S04]  /*41e60*/  LDL.64 R10, [R26+0x168] ;  /* 0x000168001a0a7983 */ /* 0x008ee80000100a00 */
[----:B---3--:R2:W-:Y:S04]  /*41e70*/  STL.64 [R1+0xda8], R10 ;  /* 0x000da80a01007387 */ /* 0x0085e80000100a00 */
[----:B----4-:R-:W3:Y:S01]  /*41e80*/  LDL.64 R8, [R26+0x170] ;  /* 0x000170001a087983 */ /* 0x010ee20000100a00 */
[----:B-1----:R-:W-:-:S03]  /*41e90*/  IADD3 R4, P1, R50, 0x880, RZ ;  /* 0x0000088032047810 */ /* 0x002fc60007f3e0ff */
[----:B---3--:R2:W-:Y:S04]  /*41ea0*/  STL.64 [R1+0xdb0], R8 ;  /* 0x000db00801007387 */ /* 0x0085e80000100a00 */
[----:B------:R-:W3:Y:S01]  /*41eb0*/  LDL.64 R6, [R26+0x178] ;  /* 0x000178001a067983 */ /* 0x000ee20000100a00 */
[----:B------:R-:W-:-:S05]  /*41ec0*/  IMAD.X R5, RZ, RZ, R45, P1 ;  /* 0x000000ffff057224 */ /* 0x000fca00008e062d */
[----:B------:R2:W-:Y:S04]  /*41ed0*/  STL.64 [R1+0xdc0], R4 ;  /* 0x000dc00401007387 */ /* 0x0005e80000100a00 */
[----:B---3--:R2:W-:Y:S04]  /*41ee0*/  STL.64 [R1+0xdb8], R6 ;  /* 0x000db80601007387 */ /* 0x0085e80000100a00 */
[----:B------:R-:W3:Y:S01]  /*41ef0*/  LDL.64 R2, [R26+0x180] ;  /* 0x000180001a027983 */ /* 0x000ee20000100a00 */
[C---:B------:R-:W-:Y:S02]  /*41f00*/  IADD3 R66, P2, R50.reuse, 0x50, RZ ;  /* 0x0000005032427810 */ /* 0x040fe40007f5e0ff */
[C---:B------:R-:W-:Y:S01]  /*41f10*/  IADD3 R58, P1, R50.reuse, 0x44, RZ ;  /* 0x00000044323a7810 */ /* 0x040fe20007f3e0ff */
[----:B---3--:R2:W5:Y:S04]  /*41f20*/  LD.E.64 R90, [R2.64+0x18] ;  /* 0x00001804025a7980 */ /* 0x008568000c101b00 */
[----:B------:R2:W5:Y:S04]  /*41f30*/  LD.E.64 R88, [R2.64+0x10] ;  /* 0x0000100402587980 */ /* 0x000568000c101b00 */
[----:B------:R2:W5:Y:S04]  /*41f40*/  LD.E.64 R82, [R2.64+0x8] ;  /* 0x0000080402527980 */ /* 0x000568000c101b00 */
[----:B------:R2:W5:Y:S01]  /*41f50*/  LD.E.64 R80, [R2.64] ;  /* 0x0000000402507980 */ /* 0x000562000c101b00 */
[C---:B------:R-:W-:Y:S01]  /*41f60*/  IADD3 R63, R50.reuse, 0x30, RZ ;  /* 0x00000030323f7810 */ /* 0x040fe20007ffe0ff */
[--C-:B------:R-:W-:Y:S01]  /*41f70*/  IMAD.X R62, RZ, RZ, R45.reuse, P2 ;  /* 0x000000ffff3e7224 */ /* 0x100fe200010e062d */
[C---:B------:R-:W-:Y:S01]  /*41f80*/  IADD3 R61, R50.reuse, 0x3c, RZ ;  /* 0x0000003c323d7810 */ /* 0x040fe20007ffe0ff */
[----:B------:R-:W-:Y:S01]  /*41f90*/  IMAD.X R57, RZ, RZ, R45, P1 ;  /* 0x000000ffff397224 */ /* 0x000fe200008e062d */
[----:B------:R-:W-:-:S02]  /*41fa0*/  IADD3 R60, R50, 0x24, RZ ;  /* 0x00000024323c7810 */ /* 0x000fc40007ffe0ff */
[C---:B------:R-:W-:Y:S02]  /*41fb0*/  IADD3 R59, R50.reuse, 0xa9c, RZ ;  /* 0x00000a9c323b7810 */ /* 0x040fe40007ffe0ff */
[C---:B------:R-:W-:Y:S02]  /*41fc0*/  IADD3 R53, R50.reuse, 0x2c, RZ ;  /* 0x0000002c32357810 */ /* 0x040fe40007ffe0ff */
[C---:B------:R-:W-:Y:S02]  /*41fd0*/  IADD3 R56, R50.reuse, 0x38, RZ ;  /* 0x0000003832387810 */ /* 0x040fe40007ffe0ff */
[C---:B------:R-:W-:Y:S02]  /*41fe0*/  IADD3 R52, R50.reuse, 0x40, RZ ;  /* 0x0000004032347810 */ /* 0x040fe40007ffe0ff */
[C---:B------:R-:W-:Y:S02]  /*41ff0*/  IADD3 R51, R50.reuse, 0xa90, RZ ;  /* 0x00000a9032337810 */ /* 0x040fe40007ffe0ff */
[----:B------:R-:W-:-:S02]  /*42000*/  IADD3 R55, R50, 0xa94, RZ ;  /* 0x00000a9432377810 */ /* 0x000fc40007ffe0ff */
[C---:B------:R-:W-:Y:S02]  /*42010*/  IADD3 R54, R50.reuse, 0xa98, RZ ;  /* 0x00000a9832367810 */ /* 0x040fe40007ffe0ff */
[----:B------:R-:W-:Y:S02]  /*42020*/  IADD3 R73, R50, 0x610, RZ ;  /* 0x0000061032497810 */ /* 0x000fe40007ffe0ff */
[----:B------:R-:W-:Y:S02]  /*42030*/  MOV R74, 0x42050 ;  /* 0x00042050004a7802 */ /* 0x000fe40000000f00 */
[----:B--2--5:R-:W-:Y:S05]  /*42040*/  CALL.REL.NOINC `($_ZN7cutlass13device_kernelIN5flash19enable_sm80_to_sm89INS1_16FlashAttnBwdSm80INS1_25CollectiveMainloopBwdSm80ILi2ELi2EN4cute5tupleIJNS5_1CILi128EEES8_NS7_ILi64EEEEEENS_10bfloat16_tEfNS_4arch4Sm80ELb0ELb0ELb1ELb0ELb0ELb0ELb0ELb0ELi2ELi4ELi4ELi4ELb0EEENS1_21CollectiveEpilogueBwdISA_SB_SD_Li256ELb0ELb0ELi2EEENS1_19SingleTileSchedulerILb0ELb0ELb0ELi128EEEEEEEEEvNT_6ParamsE$_ZZZN5flash25CollectiveMainloopBwdSm80ILi2ELi2EN4cute5tupleIJNS1_1CILi128EEES4_NS3_ILi64EEEEEEN7cutlass10bfloat16_tEfNS7_4arch4Sm80ELb0ELb0ELb1ELb0ELb0ELb0ELb0ELb0ELi2ELi4ELi4ELi4ELb0EE3mmaINS_16FlashAttnBwdSm80ISB_NS_21CollectiveEpilogueBwdIS6_S8_SA_Li256ELb0ELb0ELi2EEENS_19SingleTileSchedulerILb0ELb0ELb0ELi128EEEE13SharedStorageENS1_6TensorINS1_11ArrayEngineIfLm32EEENS1_6LayoutINS2_IJNS2_IJNS3_ILi2EEESO_EEESO_NS3_ILi4EEEEEENS2_IJNS2_IJNS3_ILi1EEESO_EEESQ_NS3_ILi8EEEEEEEEEEEEbRKNSB_6ParamsERT0_S12_iNS2_IJiiiEEERT_ENKUliT_E_clIZSC_ISJ_SX_EbS10_S12_S12_iS13_S15_EUlRS16_iE_EEDaiS16_ENKUlT_E_clIZSC_ISJ_SX_EbS10_S12_S12_iS13_S15_EUlvE0_EEDaS1B_) ;  /* 0x0001c54000007944 */ /* 0x024fea0003c00000 */
[----:B------:R-:W2:Y:S01]  /*42050*/  LDL.64 R2, [R26+0x188] ;  /* 0x000188001a027983 */ /* 0x000ea20000100a00 */
[----:B------:R-:W-:-:S03]  /*42060*/  ULDC.64 UR4, c[0x0][0x118] ;  /* 0x0000460000047ab9 */ /* 0x000fc60000000a00 */
[----:B-1----:R1:W5:Y:S04]  /*42070*/  LDL.64 R14, [R26+0xc8] ;  /* 0x0000c8001a0e7983 */ /* 0x0023680000100a00 */
[----:B--2---:R-:W5:Y:S01]  /*42080*/  LD.E.64 R2, [R2.64] ;  /* 0x0000000402027980 */ /* 0x004f62000c101b00 */
[----:B------:R-:W-:Y:S02]  /*42090*/  MOV R9, R25 ;  /* 0x0000001900097202 */ /* 0x000fe40000000f00 */
[----:B------:R-:W-:Y:S02]  /*420a0*/  MOV R8, 0x420c0 ;  /* 0x000420c000087802 */ /* 0x000fe40000000f00 */
[----:B-1---5:R-:W-:Y:S05]  /*420b0*/  CALL.REL.NOINC `($_ZN7cutlass13device_kernelIN5flash19enable_sm80_to_sm89INS1_16FlashAttnBwdSm80INS1_25CollectiveMainloopBwdSm80ILi2ELi2EN4cute5tupleIJNS5_1CILi128EEES8_NS7_ILi64EEEEEENS_10bfloat16_tEfNS_4arch4Sm80ELb0ELb0ELb1ELb0ELb0ELb0ELb0ELb0ELi2ELi4ELi4ELi4ELb0EEENS1_21CollectiveEpilogueBwdISA_SB_SD_Li256ELb0ELb0ELi2EEENS1_19SingleTileSchedulerILb0ELb0ELb0ELi128EEEEEEEEEvNT_6ParamsE$_ZN4cute8smem_ptrIPN7cutlass10bfloat16_tEECI1NS_12iter_adaptorIS3_S4_EEES3_) ;  /* 0xfffc8e0000007944 */ /* 0x022fea0003c3ffff */
        /* <DEDUP_REMOVED lines=84> */
[----:B------:R1:W-:Y:S01]  /*42600*/  STL.64 [R1+0x7a0], R2 ;  /* 0x0007a00201007387 */ /* 0x0003e20000100a00 */
[----:B------:R-:W-:Y:S02]  /*42610*/  MOV R5, R6 ;  /* 0x0000000600057202 */ /* 0x000fe40000000f00 */
[----:B------:R-:W-:Y:S02]  /*42620*/  MOV R4, 0x42640 ;  /* 0x0004264000047802 */ /* 0x000fe40000000f00 */
        /* <DEDUP_REMOVED lines=24> */
[----:B------:R-:W-:Y:S01]  /*427b0*/  MOV R87, R63 ;  /* 0x0000003f00577202 */ /* 0x000fe20000000f00 */
[----:B------:R-:W-:Y:S01]  /*427c0*/  IMAD.MOV.U32 R8, RZ, RZ, R25 ;  /* 0x000000ffff087224 */ /* 0x000fe200078e0019 */
[----:B------:R-:W-:-:S02]  /*427d0*/  IADD3 R92, R50, 0x34, RZ ;  /* 0x00000034325c7810 */ /* 0x000fc40007ffe0ff */
[----:B------:R-:W-:Y:S01]  /*427e0*/  MOV R6, 0x42830 ;  /* 0x0004283000067802 */ /* 0x000fe20000000f00 */
[----:B--2---:R-:W-:Y:S01]  /*427f0*/  IMAD.MOV.U32 R4, RZ, RZ, R3 ;  /* 0x000000ffff047224 */ /* 0x004fe200078e0003 */
[----:B------:R1:W-:Y:S04]  /*42800*/  STL [R1+0x77c], R2 ;  /* 0x00077c0201007387 */ /* 0x0003e80000100800 */
[----:B---3--:R1:W-:Y:S02]  /*42810*/  STL.64 [R1+0x780], R4 ;  /* 0x0007800401007387 */ /* 0x0083e40000100a00 */
[----:B-1----:R-:W-:Y:S05]  /*42820*/  CALL.REL.NOINC `($_ZN7cutlass13device_kernelIN5flash19enable_sm80_to_sm89INS1_16FlashAttnBwdSm80INS1_25CollectiveMainloopBwdSm80ILi2ELi2EN4cute5tupleIJNS5_1CILi128EEES8_NS7_ILi64EEEEEENS_10bfloat16_tEfNS_4arch4Sm80ELb0ELb0ELb1ELb0ELb0ELb0ELb0ELb0ELi2ELi4ELi4ELi4ELb0EEENS1_21CollectiveEpilogueBwdISA_SB_SD_Li256ELb0ELb0ELi2EEENS1_19SingleTileSchedulerILb0ELb0ELb0ELi128EEEEEEEEEvNT_6ParamsE$_ZN4cute3eso3ESOILb1ELb0EJNS_1CILi8EEEiiiNS2_ILi144EEENS2_ILi512EEEEEC2ERKS3_RKiSA_SA_RKS4_RKS5_) ;  /* 0xfffc56a000007944 */ /* 0x002fea0003c3ffff */
[----:B-1----:R-:W2:Y:S04]  /*42830*/  LDL.64 R2, [R1+0x758] ;  /* 0x0007580001027983 */ /* 0x002ea80000100a00 */
[----:B------:R-:W3:Y:S01]  /*42840*/  LDL R10, [R1+0x760] ;  /* 0x00076000010a7983 */ /* 0x000ee20000100800 */
[----:B------:R-:W-:Y:S01]  /*42850*/  IMAD.MOV.U32 R8, RZ, RZ, R60 ;  /* 0x000000ffff087224 */ /* 0x000fe200078e003c */
[----:B------:R-:W-:Y:S01]  /*42860*/  IADD3 R6, R50, 0x28, RZ ;  /* 0x0000002832067810 */ /* 0x000fe20007ffe0ff */
[----:B------:R-:W-:Y:S01]  /*42870*/  IMAD.MOV.U32 R5, RZ, RZ, R25 ;  /* 0x000000ffff057224 */ /* 0x000fe200078e0019 */
[----:B------:R-:W-:Y:S01]  /*42880*/  MOV R4, 0x428c0 ;  /* 0x000428c000047802 */ /* 0x000fe20000000f00 */
[----:B--2---:R1:W-:Y:S04]  /*42890*/  STL.64 [R1+0x770], R2 ;  /* 0x0007700201007387 */ /* 0x0043e80000100a00 */
[----:B---3--:R1:W-:Y:S02]  /*428a0*/  STL [R1+0x778], R10 ;  /* 0x0007780a01007387 */ /* 0x0083e40000100800 */
        /* <DEDUP_REMOVED lines=16> */
[----:B-1----:R-:W-:Y:S05]  /*429b0*/  CALL.REL.NOINC `($_ZN7cutlass13device_kernelIN5flash19enable_sm80_to_sm89INS1_16FlashAttnBwdSm80INS1_25CollectiveMainloopBwdSm80ILi2ELi2EN4cute5tupleIJNS5_1CILi128EEES8_NS7_ILi64EEEEEENS_10bfloat16_tEfNS_4arch4Sm80ELb0ELb0ELb1ELb0ELb0ELb0ELb0ELb0ELi2ELi4ELi4ELi4ELb0EEENS1_21CollectiveEpilogueBwdISA_SB_SD_Li256ELb0ELb0ELi2EEENS1_19SingleTileSchedulerILb0ELb0ELb0ELi128EEEEEEEEEvNT_6ParamsE$_ZZN4cute6detail16composition_implINS_5tupleIJNS_1CILi16EEENS3_ILi2EEES5_S5_NS3_ILi4EEES5_EEENS2_IJNS3_ILi1EEEiiiNS3_ILi144EEENS3_ILi512EEEEEENS2_IJNS2_IJS5_S5_EEES6_NS3_ILi8EEEEEENS2_IJNS2_IJNS3_ILi64EEESA_EEES4_NS3_ILi1024EEEEEEEEDaRKT_RKT0_RKT1_RKT2_ENKUlRKT_RKT0_E_clISC_SG_EEDaSX_S10_) ;  /* 0xfffca2f000007944 */ /* 0x002fea0003c3ffff */
[----:B------:R-:W-:Y:S01]  /*429c0*/  IMAD.MOV.U32 R2, RZ, RZ, R58 ;  /* 0x000000ffff027224 */ /* 0x000fe200078e003a */
[----:B------:R-:W-:Y:S01]  /*429d0*/  MOV R17, R62 ;  /* 0x0000003e00117202 */ /* 0x000fe20000000f00 */
[----:B------:R-:W-:Y:S01]  /*429e0*/  IMAD.MOV.U32 R15, RZ, RZ, R57 ;  /* 0x000000ffff0f7224 */ /* 0x000fe200078e0039 */
[----:B------:R-:W-:-:S02]  /*429f0*/  MOV R77, R66 ;  /* 0x00000042004d7202 */ /* 0x000fc40000000f00 */
[----:B------:R-:W-:Y:S02]  /*42a00*/  MOV R16, 0x42a20 ;  /* 0x00042a2000107802 */ /* 0x000fe40000000f00 */
[----:B-1---5:R-:W-:Y:S05]  /*42a10*/  CALL.REL.NOINC `($_ZN7cutlass13device_kernelIN5flash19enable_sm80_to_sm89INS1_16FlashAttnBwdSm80INS1_25CollectiveMainloopBwdSm80ILi2ELi2EN4cute5tupleIJNS5_1CILi128EEES8_NS7_ILi64EEEEEENS_10bfloat16_tEfNS_4arch4Sm80ELb0ELb0ELb1ELb0ELb0ELb0ELb0ELb0ELi2ELi4ELi4ELi4ELb0EEENS1_21CollectiveEpilogueBwdISA_SB_SD_Li256ELb0ELb0ELi2EEENS1_19SingleTileSchedulerILb0ELb0ELb0ELi128EEEEEEEEEvNT_6ParamsE$_ZZN4cute6detail16composition_implINS_5tupleIJNS_1CILi16EEENS3_ILi2EEES5_S5_NS3_ILi4EEES5_EEENS2_IJNS3_ILi1EEEiiiNS3_ILi144EEENS3_ILi512EEEEEENS2_IJNS2_IJS5_S5_EEES6_NS3_ILi8EEEEEENS2_IJNS2_IJNS3_ILi64EEESA_EEES4_NS3_ILi1024EEEEEEEEDaRKT_RKT0_RKT1_RKT2_ENKUlRKT_RKT0_E_clIS6_S4_EEDaSX_S10_) ;  /* 0xfffca00000007944 */ /* 0x022fea0003c3ffff */
[----:B-----5:R2:W-:Y:S01]  /*42a20*/  STL.64 [R1+0x770], R2 ;  /* 0x0007700201007387 */ /* 0x0205e20000100a00 */
[----:B------:R-:W-:Y:S01]  /*42a30*/  IMAD.MOV.U32 R69, RZ, RZ, R25 ;  /* 0x000000ffff457224 */ /* 0x000fe200078e0019 */
[----:B------:R-:W-:Y:S02]  /*42a40*/  MOV R76, R24 ;  /* 0x00000018004c7202 */ /* 0x000fe40000000f00 */
[----:B------:R-:W-:Y:S02]  /*42a50*/  MOV R4, 0x42a70 ;  /* 0x00042a7000047802 */ /* 0x000fe40000000f00 */
[----:B-12---:R-:W-:Y:S05]  /*42a60*/  CALL.REL.NOINC `($_ZN7cutlass13device_kernelIN5flash19enable_sm80_to_sm89INS1_16FlashAttnBwdSm80INS1_25CollectiveMainloopBwdSm80ILi2ELi2EN4cute5tupleIJNS5_1CILi128EEES8_NS7_ILi64EEEEEENS_10bfloat16_tEfNS_4arch4Sm80ELb0ELb0ELb1ELb0ELb0ELb0ELb0ELb0ELi2ELi4ELi4ELi4ELb0EEENS1_21CollectiveEpilogueBwdISA_SB_SD_Li256ELb0ELb0ELi2EEENS1_19SingleTileSchedulerILb0ELb0ELb0ELi128EEEEEEEEEvNT_6ParamsE$_ZN4cute3eso3ESOILb0ELb0EJNS_5tupleIJiNS_1CILi512EEEEEENS2_IJiiEEENS3_ILi1024EEEEEC2ERKS5_RKS6_RKS7_) ;  /* 0xfffc316000007944 */ /* 0x006fea0003c3ffff */
[----:B------:R2:W5:Y:S04]  /*42a70*/  LDL R5, [R1+0x760] ;  /* 0x0007600001057983 */ /* 0x0005680000100800 */
[----:B-1----:R2:W5:Y:S01]  /*42a80*/  LDL.64 R2, [R1+0x758] ;  /* 0x0007580001027983 */ /* 0x0025620000100a00 */
[----:B------:R-:W-:Y:S02]  /*42a90*/  MOV R69, R25 ;  /* 0x0000001900457202 */ /* 0x000fe40000000f00 */
[----:B------:R-:W-:-:S02]  /*42aa0*/  MOV R6, 0x42ac0 ;  /* 0x00042ac000067802 */ /* 0x000fc40000000f00 */
[----:B--2--5:R-:W-:Y:S05]  /*42ab0*/  CALL.REL.NOINC `($_ZN7cutlass13device_kernelIN5flash19enable_sm80_to_sm89INS1_16FlashAttnBwdSm80INS1_25CollectiveMainloopBwdSm80ILi2ELi2EN4cute5tupleIJNS5_1CILi128EEES8_NS7_ILi64EEEEEENS_10bfloat16_tEfNS_4arch4Sm80ELb0ELb0ELb1ELb0ELb0ELb0ELb0ELb0ELi2ELi4ELi4ELi4ELb0EEENS1_21CollectiveEpilogueBwdISA_SB_SD_Li256ELb0ELb0ELi2EEENS1_19SingleTileSchedulerILb0ELb0ELb0ELi128EEEEEEEEEvNT_6ParamsE$_ZN4cute5tupleIJNS0_IJNS0_IJNS_1CILi2EEES2_EEES3_NS1_ILi8EEEEEENS0_IJNS0_IJiNS1_ILi512EEEEEENS0_IJiiEEENS1_ILi1024EEEEEEEEC2ERKS5_RKSA_) ;  /* 0xfffc7af000007944 */ /* 0x024fea0003c3ffff */
[----:B------:R1:W5:Y:S04]  /*42ac0*/  LDL R4, [R1+0x760] ;  /* 0x0007600001047983 */ /* 0x0003680000100800 */
[----:B------:R1:W5:Y:S01]  /*42ad0*/  LDL.64 R2, [R1+0x758] ;  /* 0x0007580001027983 */ /* 0x0003620000100a00 */
[----:B------:R-:W-:Y:S01]  /*42ae0*/  LOP3.LUT R11, R11, 0x180, RZ, 0xc0, !PT ;  /* 0x000001800b0b7812 */ /* 0x000fe200078ec0ff */
[----:B------:R-:W-:Y:S01]  /*42af0*/  IMAD.MOV.U32 R69, RZ, RZ, R25 ;  /* 0x000000ffff457224 */ /* 0x000fe200078e0019 */
[----:B------:R-:W-:-:S02]  /*42b00*/  MOV R6, 0x42b60 ;  /* 0x00042b6000067802 */ /* 0x000fc40000000f00 */
[----:B------:R-:W-:-:S04]  /*42b10*/  LEA.HI R14, R11, R14, RZ, 0x1d ;  /* 0x0000000e0b0e7211 */ /* 0x000fc800078fe8ff */
[----:B------:R-:W-:Y:S01]  /*42b20*/  LEA.HI.SX32 R8, R7, R14, 0x1e ;  /* 0x0000000e07087211 */ /* 0x000fe200078ff2ff */
[----:B------:R-:W-:-:S04]  /*42b30*/  IMAD.MOV.U32 R14, RZ, RZ, R51 ;  /* 0x000000ffff0e7224 */ /* 0x000fc800078e0033 */
[----:B------:R1:W-:Y:S03]  /*42b40*/  STL [R1+0x11e0], R8 ;  /* 0x0011e00801007387 */ /* 0x0003e60000100800 */
        /* <DEDUP_REMOVED lines=9> */
[----:B------:R-:W-:Y:S01]  /*42be0*/  MOV R69, R25 ;  /* 0x0000001900457202 */ /* 0x000fe20000000f00 */
[----:B------:R-:W-:Y:S01]  /*42bf0*/  IMAD.MOV.U32 R76, RZ, RZ, R24 ;  /* 0x000000ffff4c7224 */ /* 0x000fe200078e0018 */
        /* <DEDUP_REMOVED lines=9> */
[----:B------:R1:W-:Y:S01]  /*42c90*/  STL.64 [R1+0x7a0], R2 ;  /* 0x0007a00201007387 */ /* 0x0003e20000100a00 */
[----:B------:R-:W-:-:S02]  /*42ca0*/  MOV R69, R66 ;  /* 0x0000004200457202 */ /* 0x000fc40000000f00 */
[----:B------:R-:W-:Y:S02]  /*42cb0*/  MOV R4, 0x42cd0 ;  /* 0x00042cd000047802 */ /* 0x000fe40000000f00 */
        /* <DEDUP_REMOVED lines=21> */
[----:B---3--:R2:W5:Y:S01]  /*42e10*/  LD.E R3, [R2.64] ;  /* 0x0000000402037980 */ /* 0x008562000c101900 */
[----:B------:R-:W-:Y:S01]  /*42e20*/  IMAD.MOV.U32 R15, RZ, RZ, R25 ;  /* 0x000000ffff0f7224 */ /* 0x000fe200078e0019 */
[----:B------:R-:W-:Y:S01]  /*42e30*/  MOV R67, RZ ;  /* 0x000000ff00437202 */ /* 0x000fe20000000f00 */
[----:B------:R-:W-:Y:S01]  /*42e40*/  IMAD.X R55, RZ, RZ, R45, P1 ;  /* 0x000000ffff377224 */ /* 0x000fe200008e062d */
[----:B------:R-:W-:Y:S02]  /*42e50*/  MOV R4, 0x42e70 ;  /* 0x00042e7000047802 */ /* 0x000fe40000000f00 */
        /* <DEDUP_REMOVED lines=11> */
[----:B------:R-:W-:Y:S01]  /*42f10*/  IMAD.SHL.U32 R8, R5, 0x2000, RZ ;  /* 0x0000200005087824 */ /* 0x000fe200078e00ff */
[----:B------:R-:W-:-:S02]  /*42f20*/  MOV R14, R51 ;  /* 0x00000033000e7202 */ /* 0x000fc40000000f00 */
[----:B------:R-:W-:Y:S02]  /*42f30*/  MOV R4, 0x42f60 ;  /* 0x00042f6000047802 */ /* 0x000fe40000000f00 */
        /* <DEDUP_REMOVED lines=50> */
[----:B-12--5:R-:W-:Y:S05]  /*43260*/  CALL.REL.NOINC `($_ZN7cutlass13device_kernelIN5flash19enable_sm80_to_sm89INS1_16FlashAttnBwdSm80INS1_25CollectiveMainloopBwdSm80ILi2ELi2EN4cute5tupleIJNS5_1CILi128EEES8_NS7_ILi64EEEEEENS_10bfloat16_tEfNS_4arch4Sm80ELb0ELb0ELb1ELb0ELb0ELb0ELb0ELb0ELi2ELi4ELi4ELi4ELb0EEENS1_21CollectiveEpilogueBwdISA_SB_SD_Li256ELb0ELb0ELi2EEENS1_19SingleTileSchedulerILb0ELb0ELb0ELi128EEEEEEEEEvNT_6ParamsE$_ZZN4cute7idx2crdINS_5tupleIJiiNS_1CILi0EEEEEENS1_IJNS1_IJNS2_ILi4EEENS2_ILi8EEEEEES5_NS2_ILi1EEEEEEEEDaRKT_RKT0_ENKUlRKT_RKT0_E_clIiS7_EEDaSI_SL_) ;  /* 0xfffcc10000007944 */ /* 0x026fea0003c3ffff */
[----:B------:R-:W-:Y:S02]  /*43270*/  MOV R2, 0x43290 ;  /* 0x0004329000027802 */ /* 0x000fe40000000f00 */
[----:B-1----:R-:W-:Y:S05]  /*43280*/  CALL.REL.NOINC `($_ZN7cutlass13device_kernelIN5flash19enable_sm80_to_sm89INS1_16FlashAttnBwdSm80INS1_25CollectiveMainloopBwdSm80ILi2ELi2EN4cute5tupleIJNS5_1CILi128EEES8_NS7_ILi64EEEEEENS_10bfloat16_tEfNS_4arch4Sm80ELb0ELb0ELb1ELb0ELb0ELb0ELb0ELb0ELi2ELi4ELi4ELi4ELb0EEENS1_21CollectiveEpilogueBwdISA_SB_SD_Li256ELb0ELb0ELi2EEENS1_19SingleTileSchedulerILb0ELb0ELb0ELi128EEEEEEEEEvNT_6ParamsE$_ZZN4cute7idx2crdINS_5tupleIJiiNS_1CILi0EEEEEENS1_IJNS1_IJNS2_ILi4EEENS2_ILi8EEEEEES5_NS2_ILi1EEEEEEEEDaRKT_RKT0_ENKUlRKT_RKT0_E_clIiS5_EEDaSI_SL_) ;  /* 0xfffcc0b000007944 */ /* 0x002fea0003c3ffff */
[----:B------:R1:W-:Y:S01]  /*43290*/  STL [R1+0x7a0], R6 ;  /* 0x0007a00601007387 */ /* 0x0003e20000100800 */
        /* <DEDUP_REMOVED lines=18> */
[----:B------:R-:W-:Y:S02]  /*433c0*/  MOV R7, R53 ;  /* 0x0000003500077202 */ /* 0x000fe40000000f00 */
[----:B------:R-:W-:Y:S02]  /*433d0*/  MOV R4, 0x433f0 ;  /* 0x000433f000047802 */ /* 0x000fe40000000f00 */
        /* <DEDUP_REMOVED lines=940> */
.L_x_965:
        /* <DEDUP_REMOVED lines=706> */
.L_x_966:
        /* <DEDUP_REMOVED lines=706> */
.L_x_967:
        /* <DEDUP_REMOVED lines=706> */
.L_x_968:
        /* <DEDUP_REMOVED lines=706> */
.L_x_969:
        /* <DEDUP_REMOVED lines=706> */
.L_x_970:
        /* <DEDUP_REMOVED lines=706> */
.L_x_971:
        /* <DEDUP_REMOVED lines=256> */
.L_x_972:
        /* <DEDUP_REMOVED lines=226> */
[----:B--2---:R-:W2:Y:S02]  /*59580*/  LD.E R8, [R10.64] ;  /* 0x000000040a087980 */ /* 0x004ea4000c101900 */
[C---:B--2---:R-:W-:Y:S02]  /*59590*/  ISETP.GE.AND P1, PT, R8.reuse, 0x1, PT ;  /* 0x000000010800780c */ /* 0x044fe40003f26270 */
[----:B------:R-:W-:-:S04]  /*595a0*/  IADD3 R8, R8, 0x1, RZ ;  /* 0x0000000108087810 */ /* 0x000fc80007ffe0ff */
[----:B------:R-:W-:-:S05]  /*595b0*/  SEL R8, R8, RZ, !P1 ;  /* 0x000000ff08087207 */ /* 0x000fca0004800000 */
[----:B------:R2:W-:Y:S04]  /*595c0*/  ST.E [R10.64], R8 ;  /* 0x000000080a007985 */ /* 0x0005e8000c101904 */
[----:B-1----:R-:W3:Y:S04]  /*595d0*/  LDL.64 R6, [R26+0x68] ;  /* 0x000068001a067983 */ /* 0x002ee80000100a00 */
[----:B---3--:R-:W3:Y:S02]  /*595e0*/  LD.E R3, [R6.64] ;  /* 0x0000000406037980 */ /* 0x008ee4000c101900 */
[----:B---3--:R-:W-:-:S02]  /*595f0*/  ISETP.GE.AND P1, PT, R3, 0x1, PT ;  /* 0x000000010300780c */ /* 0x008fc40003f26270 */
[----:B------:R-:W-:-:S04]  /*59600*/  IADD3 R3, R3, 0x1, RZ ;  /* 0x0000000103037810 */ /* 0x000fc80007ffe0ff */
[----:B------:R-:W-:-:S05]  /*59610*/  SEL R3, R3, RZ, !P1 ;  /* 0x000000ff03037207 */ /* 0x000fca0004800000 */
[----:B------:R1:W-:Y:S04]  /*59620*/  ST.E [R6.64], R3 ;  /* 0x0000000306007985 */ /* 0x0003e8000c101904 */
[----:B------:R-:W3:Y:S04]  /*59630*/  LDL.64 R4, [R26+0x1b0] ;  /* 0x0001b0001a047983 */ /* 0x000ee80000100a00 */
[----:B---3--:R-:W3:Y:S02]  /*59640*/  LD.E R2, [R4.64] ;  /* 0x0000000404027980 */ /* 0x008ee4000c101900 */
[----:B---3--:R-:W-:-:S02]  /*59650*/  ISETP.GE.AND P1, PT, R2, 0x1, PT ;  /* 0x000000010200780c */ /* 0x008fc40003f26270 */
[----:B------:R-:W-:-:S04]  /*59660*/  IADD3 R2, R2, 0x1, RZ ;  /* 0x0000000102027810 */ /* 0x000fc80007ffe0ff */
[----:B------:R-:W-:-:S05]  /*59670*/  SEL R2, R2, RZ, !P1 ;  /* 0x000000ff02027207 */ /* 0x000fca0004800000 */
[----:B------:R3:W-:Y:S04]  /*59680*/  ST.E [R4.64], R2 ;  /* 0x0000000204007985 */ /* 0x0007e8000c101904 */
[----:B--2---:R-:W2:Y:S04]  /*59690*/  LDL.64 R10, [R26+0x1b8] ;  /* 0x0001b8001a0a7983 */ /* 0x004ea80000100a00 */
[----:B--2---:R-:W2:Y:S01]  /*596a0*/  LD.E R8, [R10.64] ;  /* 0x000000040a087980 */ /* 0x004ea2000c101900 */
[----:B-1----:R-:W-:Y:S02]  /*596b0*/  IMAD.MOV.U32 R6, RZ, RZ, R32 ;  /* 0x000000ffff067224 */ /* 0x002fe400078e0020 */
[----:B------:R-:W-:Y:S01]  /*596c0*/  IMAD.MOV.U32 R7, RZ, RZ, 0x0 ;  /* 0x00000000ff077424 */ /* 0x000fe200078e00ff */
[----:B--2---:R-:W-:-:S02]  /*596d0*/  ISETP.GE.AND P1, PT, R8, 0x1, PT ;  /* 0x000000010800780c */ /* 0x004fc40003f26270 */
[----:B------:R-:W-:-:S04]  /*596e0*/  IADD3 R8, R8, 0x1, RZ ;  /* 0x0000000108087810 */ /* 0x000fc80007ffe0ff */
[----:B------:R-:W-:-:S05]  /*596f0*/  SEL R3, R8, RZ, !P1 ;  /* 0x000000ff08037207 */ /* 0x000fca0004800000 */
[----:B------:R3:W-:Y:S01]  /*59700*/  ST.E [R10.64], R3 ;  /* 0x000000030a007985 */ /* 0x0007e2000c101904 */
[----:B------:R-:W-:Y:S05]  /*59710*/  RET.REL.NODEC R6 `(_ZN7cutlass13device_kernelIN5flash19enable_sm80_to_sm89INS1_16FlashAttnBwdSm80INS1_25CollectiveMainloopBwdSm80ILi2ELi2EN4cute5tupleIJNS5_1CILi128EEES8_NS7_ILi64EEEEEENS_10bfloat16_tEfNS_4arch4Sm80ELb0ELb0ELb1ELb0ELb0ELb0ELb0ELb0ELi2ELi4ELi4ELi4ELb0EEENS1_21CollectiveEpilogueBwdISA_SB_SD_Li256ELb0ELb0ELi2EEENS1_19SingleTileSchedulerILb0ELb0ELb0ELi128EEEEEEEEEvNT_6ParamsE) ;  /* 0xfffa68e006007950 */ /* 0x000fea0003c3ffff */
        .type           $_ZN7cutlass13device_kernelIN5flash19enable_sm80_to_sm89INS1_16FlashAttnBwdSm80INS1_25CollectiveMainloopBwdSm80ILi2ELi2EN4cute5tupleIJNS5_1CILi128EEES8_NS7_ILi64EEEEEENS_10bfloat16_tEfNS_4arch4Sm80ELb0ELb0ELb1ELb0ELb0ELb0ELb0ELb0ELi2ELi4ELi4ELi4ELb0EEENS1_21CollectiveEpilogueBwdISA_SB_SD_Li256ELb0ELb0ELi2EEENS1_19SingleTileSchedulerILb0ELb0ELb0ELi128EEEEEEEEEvNT_6ParamsE$_ZZN5flash25CollectiveMainloopBwdSm80ILi2ELi2EN4cute5tupleIJNS1_1CILi128EEES4_NS3_ILi64EEEEEEN7cutlass10bfloat16_tEfNS7_4arch4Sm80ELb0ELb0ELb1ELb0ELb0ELb0ELb0ELb0ELi2ELi4ELi4ELi4ELb0EE3mmaINS_16FlashAttnBwdSm80ISB_NS_21CollectiveEpilogueBwdIS6_S8_SA_Li256ELb0ELb0ELi2EEENS_19SingleTileSchedulerILb0ELb0ELb0ELi128EEEE13SharedStorageENS1_6TensorINS1_11ArrayEngineIfLm32EEENS1_6LayoutINS2_IJNS2_IJNS3_ILi2EEESO_EEESO_NS3_ILi4EEEEEENS2_IJNS2_IJNS3_ILi1EEESO_EEESQ_NS3_ILi8EEEEEEEEEEEEbRKNSB_6ParamsERT0_S12_iNS2_IJiiiEEERT_ENKUliiE0_clEii,@function
        .size           $_ZN7cutlass13device_kernelIN5flash19enable_sm80_to_sm89INS1_16FlashAttnBwdSm80INS1_25CollectiveMainloopBwdSm80ILi2ELi2EN4cute5tupleIJNS5_1CILi128EEES8_NS7_ILi64EEEEEENS_10bfloat16_tEfNS_4arch4Sm80ELb0ELb0ELb1ELb0ELb0ELb0ELb0ELb0ELi2ELi4ELi4ELi4ELb0EEENS1_21CollectiveEpilogueBwdISA_SB_SD_Li256ELb0ELb0ELi2EEENS1_19SingleTileSchedulerILb0ELb0ELb0ELi128EEEEEEEEEvNT_6ParamsE$_ZZN5flash25CollectiveMainloopBwdSm80ILi2ELi2EN4cute5tupleIJNS1_1CILi128EEES4_NS3_ILi64EEEEEEN7cutlass10bfloat16_tEfNS7_4arch4Sm80ELb0ELb0ELb1ELb0ELb0ELb0ELb0ELb0ELi2ELi4ELi4ELi4ELb0EE3mmaINS_16FlashAttnBwdSm80ISB_NS_21CollectiveEpilogueBwdIS6_S8_SA_Li256ELb0ELb0ELi2EEENS_19SingleTileSchedulerILb0ELb0ELb0ELi128EEEE13SharedStorageENS1_6TensorINS1_11ArrayEngineIfLm32EEENS1_6LayoutINS2_IJNS2_IJNS3_ILi2EEESO_EEESO_NS3_ILi4EEEEEENS2_IJNS2_IJNS3_ILi1EEESO_EEESQ_NS3_ILi8EEEEEEEEEEEEbRKNSB_6ParamsERT0_S12_iNS2_IJiiiEEERT_ENKUliiE0_clEii,($_ZN7cutlass13device_kernelIN5flash19enable_sm80_to_sm89INS1_16FlashAttnBwdSm80INS1_25CollectiveMainloopBwdSm80ILi2ELi2EN4cute5tupleIJNS5_1CILi128EEES8_NS7_ILi64EEEEEENS_10bfloat16_tEfNS_4arch4Sm80ELb0ELb0ELb1ELb0ELb0ELb0ELb0ELb0ELi2ELi4ELi4ELi4ELb0EEENS1_21CollectiveEpilogueBwdISA_SB_SD_Li256ELb0ELb0ELi2EEENS1_19SingleTileSchedulerILb0ELb0ELb0ELi128EEEEEEEEEvNT_6ParamsE$_ZZN5flash25CollectiveMainloopBwdSm80ILi2ELi2EN4cute5tupleIJNS1_1CILi128EEES4_NS3_ILi64EEEEEEN7cutlass10bfloat16_tEfNS7_4arch4Sm80ELb0ELb0ELb1ELb0ELb0ELb0ELb0ELb0ELi2ELi4ELi4ELi4ELb0EE3mmaINS_16FlashAttnBwdSm80ISB_NS_21CollectiveEpilogueBwdIS6_S8_SA_Li256ELb0ELb0ELi2EEENS_19SingleTileSchedulerILb0ELb0ELb0ELi128EEEE13SharedStorageENS1_6TensorINS1_11ArrayEngineIfLm32EEENS1_6LayoutINS2_IJNS2_IJNS3_ILi2EEESO_EEESO_NS3_ILi4EEEEEENS2_IJNS2_IJNS3_ILi1EEESO_EEESQ_NS3_ILi8EEEEEEEEEEEEbRKNSB_6ParamsERT0_S12_iNS2_IJiiiEEERT_ENKUliiE_clEii - $_ZN7cutlass13device_kernelIN5flash19enable_sm80_to_sm89INS1_16FlashAttnBwdSm80INS1_25CollectiveMainloopBwdSm80ILi2ELi2EN4cute5tupleIJNS5_1CILi128EEES8_NS7_ILi64EEEEEENS_10bfloat16_tEfNS_4arch4Sm80ELb0ELb0ELb1ELb0ELb0ELb0ELb0ELb0ELi2ELi4ELi4ELi4ELb0EEENS1_21CollectiveEpilogueBwdISA_SB_SD_Li256ELb0ELb0ELi2EEENS1_19SingleTileSchedulerILb0ELb0ELb0ELi128EEEEEEEEEvNT_6ParamsE$_ZZN5flash25CollectiveMainloopBwdSm80ILi2ELi2EN4cute5tupleIJNS1_1CILi128EEES4_NS3_ILi64EEEEEEN7cutlass10bfloat16_tEfNS7_4arch4Sm80ELb0ELb0ELb1ELb0ELb0ELb0ELb0ELb0ELi2ELi4ELi4ELi4ELb0EE3mmaINS_16FlashAttnBwdSm80ISB_NS_21CollectiveEpilogueBwdIS6_S8_SA_Li256ELb0ELb0ELi2EEENS_19SingleTileSchedulerILb0ELb0ELb0ELi128EEEE13SharedStorageENS1_6TensorINS1_11ArrayEngineIfLm32EEENS1_6LayoutINS2_IJNS2_IJNS3_ILi2EEESO_EEESO_NS3_ILi4EEEEEENS2_IJNS2_IJNS3_ILi1EEESO_EEESQ_NS3_ILi8EEEEEEEEEEEEbRKNSB_6ParamsERT0_S12_iNS2_IJiiiEEERT_ENKUliiE0_clEii)
$_ZN7cutlass13device_kernelIN5flash19enable_sm80_to_sm89INS1_16FlashAttnBwdSm80INS1_25CollectiveMainloopBwdSm80ILi2ELi2EN4cute5tupleIJNS5_1CILi128EEES8_NS7_ILi64EEEEEENS_10bfloat16_tEfNS_4arch4Sm80ELb0ELb0ELb1ELb0ELb0ELb0ELb0ELb0ELi2ELi4ELi4ELi4ELb0EEENS1_21CollectiveEpilogueBwdISA_SB_SD_Li256ELb0ELb0ELi2EEENS1_19SingleTileSchedulerILb0ELb0ELb0ELi128EEEEEEEEEvNT_6ParamsE$_ZZN5flash25CollectiveMainloopBwdSm80ILi2ELi2EN4cute5tupleIJNS1_1CILi128EEES4_NS3_ILi64EEEEEEN7cutlass10bfloat16_tEfNS7_4arch4Sm80ELb0ELb0ELb1ELb0ELb0ELb0ELb0ELb0ELi2ELi4ELi4ELi4ELb0EE3mmaINS_16FlashAttnBwdSm80ISB_NS_21CollectiveEpilogueBwdIS6_S8_SA_Li256ELb0ELb0ELi2EEENS_19SingleTileSchedulerILb0ELb0ELb0ELi128EEEE13SharedStorageENS1_6TensorINS1_11ArrayEngineIfLm32EEENS1_6LayoutINS2_IJNS2_IJNS3_ILi2EEESO_EEESO_NS3_ILi4EEEEEENS2_IJNS2_IJNS3_ILi1EEESO_EEESQ_NS3_ILi8EEEEEEEEEEEEbRKNSB_6ParamsERT0_S12_iNS2_IJiiiEEERT_ENKUliiE0_clEii:
[----:B------:R-:W-:Y:S02]  /*59720*/  ULDC.64 UR8, c[0x0][0x118] ;  /* 0x0000460000087ab9 */ /* 0x000fe40000000a00 */
[----:B------:R1:W5:Y:S01]  /*59730*/  LD.E.64 R10, [R92.64] ;  /* 0x000000085c0a7980 */ /* 0x000362000c101b00 */
[----:B------:R-:W-:Y:S01]  /*59740*/  IADD3 R13, R1, 0x1680, RZ ;  /* 0x00001680010d7810 */ /* 0x000fe20007ffe0ff */
[----:B------:R-:W-:Y:S01]  /*59750*/  IMAD.MOV.U32 R7, RZ, RZ, R3 ;  /* 0x000000ffff077224 */ /* 0x000fe200078e0003 */
[----:B------:R-:W-:Y:S02]  /*59760*/  MOV R4, 0x597c0 ;  /* 0x000597c000047802 */ /* 0x000fe40000000f00 */
[----:B------:R-:W-:-:S04]  /*59770*/  IADD3 R13, R13, c[0x0][0x20], RZ ;  /* 0x000008000d0d7a10 */ /* 0x000fc80007ffe0ff */
[C---:B------:R-:W-:Y:S02]  /*59780*/  IADD3 R15, R13.reuse, 0x8, RZ ;  /* 0x000000080d0f7810 */ /* 0x040fe40007ffe0ff */
[C---:B------:R-:W-:Y:S02]  /*59790*/  IADD3 R17, R13.reuse, 0x18, RZ ;  /* 0x000000180d117810 */ /* 0x040fe40007ffe0ff */
[----:B------:R-:W-:Y:S02]  /*597a0*/  IADD3 R77, R13, 0x20, RZ ;  /* 0x000000200d4d7810 */ /* 0x000fe40007ffe0ff */
[----:B-1---5:R-:W-:Y:S05]  /*597b0*/  CALL.REL.NOINC `($_ZN7cutlass13device_kernelIN5flash19enable_sm80_to_sm89INS1_16FlashAttnBwdSm80INS1_25CollectiveMainloopBwdSm80ILi2ELi2EN4cute5tupleIJNS5_1CILi128EEES8_NS7_ILi64EEEEEENS_10bfloat16_tEfNS_4arch4Sm80ELb0ELb0ELb1ELb0ELb0ELb0ELb0ELb0ELi2ELi4ELi4ELi4ELb0EEENS1_21CollectiveEpilogueBwdISA_SB_SD_Li256ELb0ELb0ELi2EEENS1_19SingleTileSchedulerILb0ELb0ELb0ELi128EEEEEEEEEvNT_6ParamsE$_ZN4cute3eso3ESOILb1ELb0EJNS_10UnderscoreES2_S2_iEEC2ERKS2_S5_S5_RKi) ;  /* 0xfffada2000007944 */ /* 0x022fea0003c3ffff */
[----:B-1----:R-:W2:Y:S01]  /*597c0*/  LDL R3, [R1+0x1688] ;  /* 0x0016880001037983 */ /* 0x002ea20000100800 */
[----:B------:R-:W-:Y:S02]  /*597d0*/  MOV R4, 0x59800 ;  /* 0x0005980000047802 */ /* 0x000fe40000000f00 */
[----:B--2---:R-:W-:Y:S02]  /*597e0*/  SHF.L.U32 R3, R3, 0xd, RZ ;  /* 0x0000000d03037819 */ /* 0x004fe400000006ff */
[----:B------:R-:W-:Y:S05]  /*597f0*/  CALL.REL.NOINC `($_ZN7cutlass13device_kernelIN5flash19enable_sm80_to_sm89INS1_16FlashAttnBwdSm80INS1_25CollectiveMainloopBwdSm80ILi2ELi2EN4cute5tupleIJNS5_1CILi128EEES8_NS7_ILi64EEEEEENS_10bfloat16_tEfNS_4arch4Sm80ELb0ELb0ELb1ELb0ELb0ELb0ELb0ELb0ELi2ELi4ELi4ELi4ELb0EEENS1_21CollectiveEpilogueBwdISA_SB_SD_Li256ELb0ELb0ELi2EEENS1_19SingleTileSchedulerILb0ELb0ELb0ELi128EEEEEEEEEvNT_6ParamsE$_ZN4cute3eso3ESOILb1ELb0EJNS_6LayoutINS_5tupleIJNS3_IJNS_1CILi8EEENS4_ILi1EEEEEENS4_ILi4EEES6_EEENS3_IJNS3_IJS6_NS4_ILi0EEEEEENS4_ILi2048EEESA_EEEEEiEEC2ERKSE_RKi) ;  /* 0xfffb0a7000007944 */ /* 0x000fea0003c3ffff */
[----:B------:R-:W-:Y:S01]  /*59800*/  ULDC.64 UR8, c[0x0][0x118] ;  /* 0x0000460000087ab9 */ /* 0x000fe20000000a00 */
[----:B-1----:R-:W2:Y:S04]  /*59810*/  LDL R2, [R1+0x1688] ;  /* 0x0016880001027983 */ /* 0x002ea80000100800 */
[----:B------:R-:W2:Y:S01]  /*59820*/  LD.E.64 R10, [R10.64] ;  /* 0x000000080a0a7980 */ /* 0x000ea2000c101b00 */
[----:B------:R-:W-:-:S02]  /*59830*/  MOV R9, R15 ;  /* 0x0000000f00097202 */ /* 0x000fc40000000f00 */
[----:B------:R-:W-:Y:S01]  /*59840*/  MOV R8, 0x59870 ;  /* 0x0005987000087802 */ /* 0x000fe20000000f00 */
[----:B--2---:R-:W-:-:S04]  /*59850*/  IMAD.WIDE R2, R2, 0x2, R10 ;  /* 0x0000000202027825 */ /* 0x004fc800078e020a */
[----:B------:R-:W-:Y:S05]  /*59860*/  CALL.REL.NOINC `($_ZN7cutlass13device_kernelIN5flash19enable_sm80_to_sm89INS1_16FlashAttnBwdSm80INS1_25CollectiveMainloopBwdSm80ILi2ELi2EN4cute5tupleIJNS5_1CILi128EEES8_NS7_ILi64EEEEEENS_10bfloat16_tEfNS_4arch4Sm80ELb0ELb0ELb1ELb0ELb0ELb0ELb0ELb0ELi2ELi4ELi4ELi4ELb0EEENS1_21CollectiveEpilogueBwdISA_SB_SD_Li256ELb0ELb0ELi2EEENS1_19SingleTileSchedulerILb0ELb0ELb0ELi128EEEEEEEEEvNT_6ParamsE$_ZN4cute8smem_ptrIPN7cutlass10bfloat16_tEECI1NS_12iter_adaptorIS3_S4_EEES3_) ;  /* 0xfffb165000007944 */ /* 0x000fea0003c3ffff */
[----:B-1----:R1:W5:Y:S01]  /*59870*/  LDL.64 R2, [R1+0x1688] ;  /* 0x0016880001027983 */ /* 0x0023620000100a00 */
[----:B------:R-:W-:-:S03]  /*59880*/  MOV R6, 0x598a0 ;  /* 0x000598a000067802 */ /* 0x000fc60000000f00 */
[----:B-1---5:R-:W-:Y:S05]  /*59890*/  CALL.REL.NOINC `($_ZN7cutlass13device_kernelIN5flash19enable_sm80_to_sm89INS1_16FlashAttnBwdSm80INS1_25CollectiveMainloopBwdSm80ILi2ELi2EN4cute5tupleIJNS5_1CILi128EEES8_NS7_ILi64EEEEEENS_10bfloat16_tEfNS_4arch4Sm80ELb0ELb0ELb1ELb0ELb0ELb0ELb0ELb0ELi2ELi4ELi4ELi4ELb0EEENS1_21CollectiveEpilogueBwdISA_SB_SD_Li256ELb0ELb0ELi2EEENS1_19SingleTileSchedulerILb0ELb0ELb0ELi128EEEEEEEEEvNT_6ParamsE$_ZN4cute3eso3ESOILb1ELb0EJNS_6LayoutINS_5tupleIJNS3_IJNS_1CILi8EEENS4_ILi1EEEEEENS4_ILi4EEES6_EEENS3_IJNS3_IJS6_NS4_ILi0EEEEEENS4_ILi2048EEESA_EEEEENS_10ViewEngineINS_8smem_ptrIPN7cutlass10bfloat16_tEEEEEEEC2ERKSE_RKSL_) ;  /* 0xfffb098000007944 */ /* 0x022fea0003c3ffff */
[----:B------:R-:W-:Y:S01]  /*598a0*/  ULDC.64 UR8, c[0x0][0x118] ;  /* 0x0000460000087ab9 */ /* 0x000fe20000000a00 */
[----:B------:R2:W5:Y:S04]  /*598b0*/  LDL.64 R96, [R1+0x1688] ;  /* 0x0016880001607983 */ /* 0x0005680000100a00 */
[----:B------:R2:W5:Y:S01]  /*598c0*/  LD.E.64 R8, [R92.64+0x8] ;  /* 0x000008085c087980 */ /* 0x000562000c101b00 */
[----:B-1----:R-:W-:Y:S02]  /*598d0*/  MOV R3, R16 ;  /* 0x0000001000037202 */ /* 0x002fe40000000f00 */
[----:B------:R-:W-:-:S02]  /*598e0*/  MOV R4, 0x59900 ;  /* 0x0005990000047802 */ /* 0x000fc40000000f00 */
[----:B--2--5:R-:W-:Y:S05]  /*598f0*/  CALL.REL.NOINC `($_ZN7cutlass13device_kernelIN5flash19enable_sm80_to_sm89INS1_16FlashAttnBwdSm80INS1_25CollectiveMainloopBwdSm80ILi2ELi2EN4cute5tupleIJNS5_1CILi128EEES8_NS7_ILi64EEEEEENS_10bfloat16_tEfNS_4arch4Sm80ELb0ELb0ELb1ELb0ELb0ELb0ELb0ELb0ELi2ELi4ELi4ELi4ELb0EEENS1_21CollectiveEpilogueBwdISA_SB_SD_Li256ELb0ELb0ELi2EEENS1_19SingleTileSchedulerILb0ELb0ELb0ELi128EEEEEEEEEvNT_6ParamsE$_ZN4cute3eso3ESOILb1ELb0EJNS_10UnderscoreES2_S2_iEEC2ERKS2_S5_S5_RKi) ;  /* 0xfffad8e000007944 */ /* 0x024fea0003c3ffff */
[----:B------:R-:W2:Y:S01]  /*59900*/  LDL R11, [R1+0x1688] ;  /* 0x00168800010b7983 */ /* 0x000ea20000100800 */
[----:B------:R-:W-:-:S03]  /*59910*/  ULDC.64 UR8, c[0x0][0x118] ;  /* 0x0000460000087ab9 */ /* 0x000fc60000000a00 */
[----:B-1----:R1:W5:Y:S01]  /*59920*/  LD.E.64 R2, [R8.64+0x8] ;  /* 0x0000080808027980 */ /* 0x002362000c101b00 */
[----:B------:R-:W-:Y:S02]  /*59930*/  MOV R4, 0x59960 ;  /* 0x0005996000047802 */ /* 0x000fe40000000f00 */
[----:B--2---:R-:W-:Y:S02]  /*59940*/  SHF.R.S32.HI R10, RZ, 0x1f, R11 ;  /* 0x0000001fff0a7819 */ /* 0x004fe4000001140b */
[----:B-1---5:R-:W-:Y:S05]  /*59950*/  CALL.REL.NOINC `($_ZN7cutlass13device_kernelIN5flash19enable_sm80_to_sm89INS1_16FlashAttnBwdSm80INS1_25CollectiveMainloopBwdSm80ILi2ELi2EN4cute5tupleIJNS5_1CILi128EEES8_NS7_ILi64EEEEEENS_10bfloat16_tEfNS_4arch4Sm80ELb0ELb0ELb1ELb0ELb0ELb0ELb0ELb0ELi2ELi4ELi4ELi4ELb0EEENS1_21CollectiveEpilogueBwdISA_SB_SD_Li256ELb0ELb0ELi2EEENS1_19SingleTileSchedulerILb0ELb0ELb0ELi128EEEEEEEEEvNT_6ParamsE$_ZZN4cute5sliceINS_5tupleIJNS_10UnderscoreES2_S2_iEEENS1_IJNS1_IJNS_1CILi1EEENS4_ILi0EEEEEElS6_lEEEEEDaRKT_RKT0_ENKUlRKT_RKT0_E_clIS2_lEEDaSH_SK_) ;  /* 0xfffb2ef000007944 */ /* 0x022fea0003c3ffff */
[----:B-----5:R-:W-:Y:S02]  /*59960*/  MOV R5, R3 ;  /* 0x0000000300057202 */ /* 0x020fe40000000f00 */
[----:B------:R-:W-:Y:S02]  /*59970*/  MOV R4, 0x59990 ;  /* 0x0005999000047802 */ /* 0x000fe40000000f00 */
[----:B-1----:R-:W-:Y:S05]  /*59980*/  CALL.REL.NOINC `($_ZN7cutlass13device_kernelIN5flash19enable_sm80_to_sm89INS1_16FlashAttnBwdSm80INS1_25CollectiveMainloopBwdSm80ILi2ELi2EN4cute5tupleIJNS5_1CILi128EEES8_NS7_ILi64EEEEEENS_10bfloat16_tEfNS_4arch4Sm80ELb0ELb0ELb1ELb0ELb0ELb0ELb0ELb0ELi2ELi4ELi4ELi4ELb0EEENS1_21CollectiveEpilogueBwdISA_SB_SD_Li256ELb0ELb0ELi2EEENS1_19SingleTileSchedulerILb0ELb0ELb0ELi128EEEEEEEEEvNT_6ParamsE$_ZZN4cute12filter_tupleINS_5tupleIJNS_10UnderscoreES2_S2_iEEENS1_IJNS1_IJNS_1CILi1EEENS4_ILi0EEEEEElS6_lEEEZNS_5sliceIS3_S8_EEDaRKT_RKT0_EUlRKT_RKT0_E_EEDaSC_SF_OT1_ENKUlDpSI_E_clIJNS1_IJS7_EEENS1_IJlEEENS1_IJS6_EEENS1_IJEEEEEEDaSP_) ;  /* 0xfffb1b1000007944 */ /* 0x002fea0003c3ffff */
[----:B-----5:R-:W-:Y:S02]  /*59990*/  MOV R5, R3 ;  /* 0x0000000300057202 */ /* 0x020fe40000000f00 */
[----:B------:R-:W-:Y:S02]  /*599a0*/  MOV R4, 0x599c0 ;  /* 0x000599c000047802 */ /* 0x000fe40000000f00 */
[----:B-1----:R-:W-:Y:S05]  /*599b0*/  CALL.REL.NOINC `($_ZN7cutlass13device_kernelIN5flash19enable_sm80_to_sm89INS1_16FlashAttnBwdSm80INS1_25CollectiveMainloopBwdSm80ILi2ELi2EN4cute5tupleIJNS5_1CILi128EEES8_NS7_ILi64EEEEEENS_10bfloat16_tEfNS_4arch4Sm80ELb0ELb0ELb1ELb0ELb0ELb0ELb0ELb0ELi2ELi4ELi4ELi4ELb0EEENS1_21CollectiveEpilogueBwdISA_SB_SD_Li256ELb0ELb0ELi2EEENS1_19SingleTileSchedulerILb0ELb0ELb0ELi128EEEEEEEEEvNT_6ParamsE$_ZN4cute5tupleIJNS0_IJNS0_IJNS_1CILi8EEENS1_ILi1EEEEEENS1_ILi4EEES3_EEENS0_IJNS0_IJS3_NS1_ILi0EEEEEElS7_EEEEEC2ERKS6_RKS9_) ;  /* 0xfffb0df000007944 */ /* 0x002fea0003c3ffff */
[----:B------:R-:W-:Y:S01]  /*599c0*/  ULDC.64 UR8, c[0x0][0x118] ;  /* 0x0000460000087ab9 */ /* 0x000fe20000000a00 */
[----:B-1----:R1:W5:Y:S04]  /*599d0*/  LDL.64 R2, [R1+0x1688] ;  /* 0x0016880001027983 */ /* 0x0023680000100a00 */
[----:B------:R-:W2:Y:S01]  /*599e0*/  LD.E.64 R4, [R8.64+0x10] ;  /* 0x0000100808047980 */ /* 0x000ea2000c101b00 */
[----:B------:R-:W-:Y:S01]  /*599f0*/  MOV R6, 0x59a60 ;  /* 0x00059a6000067802 */ /* 0x000fe20000000f00 */
[----:B--2---:R-:W-:-:S02]  /*59a00*/  IMAD R5, R5, R11, RZ ;  /* 0x0000000b05057224 */ /* 0x004fc400078e02ff */
[----:B------:R-:W-:-:S04]  /*59a10*/  IMAD.WIDE.U32 R88, R4, R11, RZ ;  /* 0x0000000b04587225 */ /* 0x000fc800078e00ff */
[----:B------:R-:W-:-:S05]  /*59a20*/  IMAD R5, R4, R10, R5 ;  /* 0x0000000a04057224 */ /* 0x000fca00078e0205 */
[----:B------:R-:W-:-:S05]  /*59a30*/  IADD3 R89, R89, R5, RZ ;  /* 0x0000000559597210 */ /* 0x000fca0007ffe0ff */
[----:B------:R1:W-:Y:S02]  /*59a40*/  STL.64 [R1+0x1698], R88 ;  /* 0x0016985801007387 */ /* 0x0003e40000100a00 */
[----:B-1---5:R-:W-:Y:S05]  /*59a50*/  CALL.REL.NOINC `($_ZN7cutlass13device_kernelIN5flash19enable_sm80_to_sm89INS1_16FlashAttnBwdSm80INS1_25CollectiveMainloopBwdSm80ILi2ELi2EN4cute5tupleIJNS5_1CILi128EEES8_NS7_ILi64EEEEEENS_10bfloat16_tEfNS_4arch4Sm80ELb0ELb0ELb1ELb0ELb0ELb0ELb0ELb0ELi2ELi4ELi4ELi4ELb0EEENS1_21CollectiveEpilogueBwdISA_SB_SD_Li256ELb0ELb0ELi2EEENS1_19SingleTileSchedulerILb0ELb0ELb0ELi128EEEEEEEEEvNT_6ParamsE$_ZN4cute3eso3ESOILb0ELb0EJNS_6LayoutINS_5tupleIJNS3_IJNS_1CILi8EEENS4_ILi1EEEEEENS4_ILi4EEES6_EEENS3_IJNS3_IJS6_NS4_ILi0EEEEEElSA_EEEEElEEC2ERKSD_RKl) ;  /* 0xfffacc0000007944 */ /* 0x022fea0003c3ffff */
[----:B------:R-:W-:Y:S01]  /*59a60*/  ULDC.64 UR8, c[0x0][0x118] ;  /* 0x0000460000087ab9 */ /* 0x000fe20000000a00 */
[----:B-1----:R-:W2:Y:S04]  /*59a70*/  LDL.64 R10, [R1+0x1690] ;  /* 0x00169000010a7983 */ /* 0x002ea80000100a00 */
[----:B------:R-:W2:Y:S04]  /*59a80*/  LD.E.64 R8, [R8.64+0x18] ;  /* 0x0000180808087980 */ /* 0x000ea8000c101b00 */
[----:B------:R1:W5:Y:S01]  /*59a90*/  LDL.64 R2, [R1+0x1688] ;  /* 0x0016880001027983 */ /* 0x0003620000100a00 */
[----:B------:R-:W-:-:S02]  /*59aa0*/  MOV R6, 0x59ae0 ;  /* 0x00059ae000067802 */ /* 0x000fc40000000f00 */
[----:B--2---:R-:W-:-:S04]  /*59ab0*/  LEA R4, P1, R10, R8, 0x1 ;  /* 0x000000080a047211 */ /* 0x004fc800078208ff */
[----:B------:R-:W-:-:S04]  /*59ac0*/  LEA.HI.X R11, R10, R9, R11, 0x1, P1 ;  /* 0x000000090a0b7211 */ /* 0x000fc800008f0c0b */
[----:B-1---5:R-:W-:Y:S05]  /*59ad0*/  CALL.REL.NOINC `($_ZN7cutlass13device_kernelIN5flash19enable_sm80_to_sm89INS1_16FlashAttnBwdSm80INS1_25CollectiveMainloopBwdSm80ILi2ELi2EN4cute5tupleIJNS5_1CILi128EEES8_NS7_ILi64EEEEEENS_10bfloat16_tEfNS_4arch4Sm80ELb0ELb0ELb1ELb0ELb0ELb0ELb0ELb0ELi2ELi4ELi4ELi4ELb0EEENS1_21CollectiveEpilogueBwdISA_SB_SD_Li256ELb0ELb0ELi2EEENS1_19SingleTileSchedulerILb0ELb0ELb0ELi128EEEEEEEEEvNT_6ParamsE$_ZN4cute8gmem_ptrIPKN7cutlass10bfloat16_tEECI1NS_12iter_adaptorIS4_S5_EEES4_) ;  /* 0xfffb12d000007944 */ /* 0x022fea0003c3ffff */
[----:B------:R-:W2:Y:S01]  /*59ae0*/  LDL.64 R8, [R1+0x1688] ;  /* 0x0016880001087983 */ /* 0x000ea20000100a00 */
[----:B------:R-:W-:Y:S02]  /*59af0*/  MOV R5, R3 ;  /* 0x0000000300057202 */ /* 0x000fe40000000f00 */
[----:B------:R-:W-:Y:S01]  /*59b00*/  MOV R6, 0x59b30 ;  /* 0x00059b3000067802 */ /* 0x000fe20000000f00 */
[----:B--2---:R1:W-:Y:S04]  /*59b10*/  STL.64 [R1+0x1698], R8 ;  /* 0x0016980801007387 */ /* 0x0043e80000100a00 */
[----:B-1----:R-:W-:Y:S05]  /*59b20*/  CALL.REL.NOINC `($_ZN7cutlass13device_kernelIN5flash19enable_sm80_to_sm89INS1_16FlashAttnBwdSm80INS1_25CollectiveMainloopBwdSm80ILi2ELi2EN4cute5tupleIJNS5_1CILi128EEES8_NS7_ILi64EEEEEENS_10bfloat16_tEfNS_4arch4Sm80ELb0ELb0ELb1ELb0ELb0ELb0ELb0ELb0ELi2ELi4ELi4ELi4ELb0EEENS1_21CollectiveEpilogueBwdISA_SB_SD_Li256ELb0ELb0ELi2EEENS1_19SingleTileSchedulerILb0ELb0ELb0ELi128EEEEEEEEEvNT_6ParamsE$_ZN4cute3eso3ESOILb0ELb0EJNS_6LayoutINS_5tupleIJNS3_IJNS_1CILi8EEENS4_ILi1EEEEEENS4_ILi4EEES6_EEENS3_IJNS3_IJS6_NS4_ILi0EEEEEElSA_EEEEENS_10ViewEngineINS_8gmem_ptrIPKN7cutlass10bfloat16_tEEEEEEEC2ERKSD_RKSL_) ;  /* 0xfffaca9000007944 */ /* 0x002fea0003c3ffff */
[----:B------:R-:W-:Y:S01]  /*59b30*/  ULDC.64 UR8, c[0x0][0x118] ;  /* 0x0000460000087ab9 */ /* 0x000fe20000000a00 */
[----:B------:R2:W5:Y:S04]  /*59b40*/  LDL.64 R98, [R1+0x1690] ;  /* 0x0016900001627983 */ /* 0x0005680000100a00 */
[----:B-1----:R-:W3:Y:S04]  /*59b50*/  LD.E.64 R8, [R92.64+0x18] ;  /* 0x000018085c087980 */ /* 0x002ee8000c101b00 */
[----:B------:R-:W4:Y:S04]  /*59b60*/  LD.E.64 R88, [R92.64+0x10] ;  /* 0x000010085c587980 */ /* 0x000f28000c101b00 */
[----:B------:R2:W5:Y:S04]  /*59b70*/  LDL.64 R100, [R1+0x1688] ;  /* 0x0016880001647983 */ /* 0x0005680000100a00 */
[----:B---3--:R-:W3:Y:S04]  /*59b80*/  LD.E R2, [R8.64+0x4] ;  /* 0x0000040808027980 */ /* 0x008ee8000c101900 */
[----:B----4-:R-:W4:Y:S04]  /*59b90*/  LD.E R11, [R88.64+0xc] ;  /* 0x00000c08580b7980 */ /* 0x010f28000c101900 */
[----:B------:R2:W5:Y:S01]  /*59ba0*/  LD.E R10, [R8.64] ;  /* 0x00000008080a7980 */ /* 0x000562000c101900 */
[----:B------:R-:W-:-:S03]  /*59bb0*/  MOV R4, 0x59bf0 ;  /* 0x00059bf000047802 */ /* 0x000fc60000000f00 */
[----:B---3--:R2:W-:Y:S01]  /*59bc0*/  STL [R1+0x1688], R2 ;  /* 0x0016880201007387 */ /* 0x0085e20000100800 */
[----:B----4-:R-:W-:-:S03]  /*59bd0*/  IMAD R11, R16, -0x80, R11 ;  /* 0xffffff80100b7824 */ /* 0x010fc600078e020b */
[----:B--2--5:R-:W-:Y:S05]  /*59be0*/  CALL.REL.NOINC `($_ZN7cutlass13device_kernelIN5flash19enable_sm80_to_sm89INS1_16FlashAttnBwdSm80INS1_25CollectiveMainloopBwdSm80ILi2ELi2EN4cute5tupleIJNS5_1CILi128EEES8_NS7_ILi64EEEEEENS_10bfloat16_tEfNS_4arch4Sm80ELb0ELb0ELb1ELb0ELb0ELb0ELb0ELb0ELi2ELi4ELi4ELi4ELb0EEENS1_21CollectiveEpilogueBwdISA_SB_SD_Li256ELb0ELb0ELi2EEENS1_19SingleTileSchedulerILb0ELb0ELb0ELi128EEEEEEEEEvNT_6ParamsE$_ZZN4cuteplIJiiEJNS_1CILi0EEES2_EEEDaRKNS_15ArithmeticTupleIJDpT_EEERKNS3_IJDpT0_EEEENKUlDpRKT_E_clIJiiEEEDaSH_) ;  /* 0xfffb643000007944 */ /* 0x024fea0003c3ffff */
[----:B-----5:R-:W-:Y:S01]  /*59bf0*/  IMAD.IADD R94, R11, 0x1, -R2 ;  /* 0x000000010b5e7824 */ /* 0x020fe200078e0a02 */
[----:B------:R-:W-:Y:S02]  /*59c00*/  MOV R3, RZ ;  /* 0x000000ff00037202 */ /* 0x000fe40000000f00 */
[----:B------:R-:W-:Y:S02]  /*59c10*/  MOV R6, 0x59c30 ;  /* 0x00059c3000067802 */ /* 0x000fe40000000f00 */
[----:B-1----:R-:W-:Y:S05]  /*59c20*/  CALL.REL.NOINC `($_ZN7cutlass13device_kernelIN5flash19enable_sm80_to_sm89INS1_16FlashAttnBwdSm80INS1_25CollectiveMainloopBwdSm80ILi2ELi2EN4cute5tupleIJNS5_1CILi128EEES8_NS7_ILi64EEEEEENS_10bfloat16_tEfNS_4arch4Sm80ELb0ELb0ELb1ELb0ELb0ELb0ELb0ELb0ELi2ELi4ELi4ELi4ELb0EEENS1_21CollectiveEpilogueBwdISA_SB_SD_Li256ELb0ELb0ELi2EEENS1_19SingleTileSchedulerILb0ELb0ELb0ELi128EEEEEEEEEvNT_6ParamsE$_ZN4cute3eso3ESOILb1ELb0EJNS_1CILi0EEEiS3_EEC2ERKS3_RKiS6_) ;  /* 0xfffada9000007944 */ /* 0x002fea0003c3ffff */
[----:B-1----:R-:W2:Y:S01]  /*59c30*/  LDL R3, [R1+0x1688] ;  /* 0x0016880001037983 */ /* 0x002ea20000100800 */
[----:B------:R-:W-:Y:S01]  /*59c40*/  IMAD.MOV.U32 R2, RZ, RZ, R15 ;  /* 0x000000ffff027224 */ /* 0x000fe200078e000f */
[----:B------:R-:W-:Y:S02]  /*59c50*/  MOV R10, 0x59c80 ;  /* 0x00059c80000a7802 */ /* 0x000fe40000000f00 */
[----:B--2---:R-:W-:Y:S02]  /*59c60*/  SHF.L.U32 R3, R3, 0x5, RZ ;  /* 0x0000000503037819 */ /* 0x004fe400000006ff */
[----:B------:R-:W-:Y:S05]  /*59c70*/  CALL.REL.NOINC `($_ZN7cutlass13device_kernelIN5flash19enable_sm80_to_sm89INS1_16FlashAttnBwdSm80INS1_25CollectiveMainloopBwdSm80ILi2ELi2EN4cute5tupleIJNS5_1CILi128EEES8_NS7_ILi64EEEEEENS_10bfloat16_tEfNS_4arch4Sm80ELb0ELb0ELb1ELb0ELb0ELb0ELb0ELb0ELi2ELi4ELi4ELi4ELb0EEENS1_21CollectiveEpilogueBwdISA_SB_SD_Li256ELb0ELb0ELi2EEENS1_19SingleTileSchedulerILb0ELb0ELb0ELi128EEEEEEEEEvNT_6ParamsE$_ZN4cute5tupleIJiEEC2ERKi) ;  /* 0xfffb105000007944 */ /* 0x000fea0003c3ffff */
[----:B------:R1:W5:Y:S01]  /*59c80*/  LDL R3, [R1+0x1688] ;  /* 0x0016880001037983 */ /* 0x0003620000100800 */
        /* <DEDUP_REMOVED lines=8> */
[----:B------:R-:W-:Y:S02]  /*59d10*/  MOV R2, R15 ;  /* 0x0000000f00027202 */ /* 0x000fe40000000f00 */
[----:B------:R-:W-:Y:S02]  /*59d20*/  MOV R6, 0x59d40 ;  /* 0x00059d4000067802 */ /* 0x000fe40000000f00 */
[----:B-1---5:R-:W-:Y:S05]  /*59d30*/  CALL.REL.NOINC `($_ZN7cutlass13device_kernelIN5flash19enable_sm80_to_sm89INS1_16FlashAttnBwdSm80INS1_25CollectiveMainloopBwdSm80ILi2ELi2EN4cute5tupleIJNS5_1CILi128EEES8_NS7_ILi64EEEEEENS_10bfloat16_tEfNS_4arch4Sm80ELb0ELb0ELb1ELb0ELb0ELb0ELb0ELb0ELi2ELi4ELi4ELi4ELb0EEENS1_21CollectiveEpilogueBwdISA_SB_SD_Li256ELb0ELb0ELi2EEENS1_19SingleTileSchedulerILb0ELb0ELb0ELi128EEEEEEEEEvNT_6ParamsE$_ZN4cute3eso3ESOILb0ELb1EJiNS_1CILi0EEEEEC2ERKiRKS3_) ;  /* 0xfffad29000007944 */ /* 0x022fea0003c3ffff */
[----:B-1----:R1:W5:Y:S01]  /*59d40*/  LDL R3, [R1+0x1688] ;  /* 0x0016880001037983 */ /* 0x0023620000100800 */
[----:B------:R-:W-:-:S03]  /*59d50*/  MOV R4, 0x59d70 ;  /* 0x00059d7000047802 */ /* 0x000fc60000000f00 */
[----:B-1---5:R-:W-:Y:S05]  /*59d60*/  CALL.REL.NOINC `($_ZN7cutlass13device_kernelIN5flash19enable_sm80_to_sm89INS1_16FlashAttnBwdSm80INS1_25CollectiveMainloopBwdSm80ILi2ELi2EN4cute5tupleIJNS5_1CILi128EEES8_NS7_ILi64EEEEEENS_10bfloat16_tEfNS_4arch4Sm80ELb0ELb0ELb1ELb0ELb0ELb0ELb0ELb0ELi2ELi4ELi4ELi4ELb0EEENS1_21CollectiveEpilogueBwdISA_SB_SD_Li256ELb0ELb0ELi2EEENS1_19SingleTileSchedulerILb0ELb0ELb0ELi128EEEEEEEEEvNT_6ParamsE$_ZZN4cuteplIJNS_1CILi0EEES2_EJiEEEDaRKNS_15ArithmeticTupleIJDpT_EEERKNS3_IJDpT0_EEEENKUlDpRKT_E_clIJiS2_EEEDaSH_) ;  /* 0xfffb5f6000007944 */ /* 0x022fea0003c3ffff */
[----:B------:R-:W-:Y:S02]  /*59d70*/  MOV R4, 0x59d90 ;  /* 0x00059d9000047802 */ /* 0x000fe40000000f00 */
[----:B-1---5:R-:W-:Y:S05]  /*59d80*/  CALL.REL.NOINC `($_ZN7cutlass13device_kernelIN5flash19enable_sm80_to_sm89INS1_16FlashAttnBwdSm80INS1_25CollectiveMainloopBwdSm80ILi2ELi2EN4cute5tupleIJNS5_1CILi128EEES8_NS7_ILi64EEEEEENS_10bfloat16_tEfNS_4arch4Sm80ELb0ELb0ELb1ELb0ELb0ELb0ELb0ELb0ELi2ELi4ELi4ELi4ELb0EEENS1_21CollectiveEpilogueBwdISA_SB_SD_Li256ELb0ELb0ELi2EEENS1_19SingleTileSchedulerILb0ELb0ELb0ELi128EEEEEEEEEvNT_6ParamsE$_ZZN4cuteplIJNS_1CILi0EEES2_EJiS2_EEEDaRKNS_15ArithmeticTupleIJDpT_EEERKNS3_IJDpT0_EEEENKUlDpRKT_E_clIJiS2_EEEDaSH_) ;  /* 0xfffb5fb000007944 */ /* 0x022fea0003c3ffff */
[----:B------:R-:W-:Y:S01]  /*59d90*/  ULDC.64 UR8, c[0x0][0x118] ;  /* 0x0000460000087ab9 */ /* 0x000fe20000000a00 */
[----:B------:R3:W-:Y:S04]  /*59da0*/  STL [R1+0x16a0], RZ ;  /* 0x0016a0ff01007387 */ /* 0x0007e80000100800 */
[----:B------:R-:W4:Y:S04]  /*59db0*/  LD.E.64 R4, [R92.64+0x30] ;  /* 0x000030085c047980 */ /* 0x000f28000c101b00 */
[----:B-1--4-:R-:W4:Y:S01]  /*59dc0*/  LD.E.U8 R2, [R4.64] ;  /* 0x0000000804027980 */ /* 0x012f22000c101100 */
[----:B------:R-:W-:Y:S01]  /*59dd0*/  IMAD.MOV.U32 R89, RZ, RZ, R15 ;  /* 0x000000ffff597224 */ /* 0x000fe200078e000f */
[----:B------:R-:W-:Y:S01]  /*59de0*/  MOV R88, 0x59e30 ;  /* 0x00059e3000587802 */ /* 0x000fe20000000f00 */
[----:B------:R-:W-:Y:S01]  /*59df0*/  IMAD.MOV.U32 R90, RZ, RZ, RZ ;  /* 0x000000ffff5a7224 */ /* 0x000fe200078e00ff */
[----:B----4-:R-:W-:-:S04]  /*59e00*/  LOP3.LUT R2, R2, 0x1, RZ, 0xc0, !PT ;  /* 0x0000000102027812 */ /* 0x010fc800078ec0ff */
[----:B------:R-:W-:-:S08]  /*59e10*/  ISETP.NE.U32.AND P1, PT, R2, 0x1, PT ;  /* 0x000000010200780c */ /* 0x000fd00003f25070 */
[----:B--23-5:R-:W-:Y:S05]  /*59e20*/  CALL.REL.NOINC `($_ZN7cutlass13device_kernelIN5flash19enable_sm80_to_sm89INS1_16FlashAttnBwdSm80INS1_25CollectiveMainloopBwdSm80ILi2ELi2EN4cute5tupleIJNS5_1CILi128EEES8_NS7_ILi64EEEEEENS_10bfloat16_tEfNS_4arch4Sm80ELb0ELb0ELb1ELb0ELb0ELb0ELb0ELb0ELi2ELi4ELi4ELi4ELb0EEENS1_21CollectiveEpilogueBwdISA_SB_SD_Li256ELb0ELb0ELi2EEENS1_19SingleTileSchedulerILb0ELb0ELb0ELi128EEEEEEEEEvNT_6ParamsE$_ZN4cute3eso3ESOILb1ELb0EJNS_10UnderscoreEiiEEC2ERKS2_RKiS7_) ;  /* 0xfffad47000007944 */ /* 0x02cfea0003c3ffff */
[----:B------:R-:W2:Y:S02]  /*59e30*/  LDL R5, [R1+0x1688] ;  /* 0x0016880001057983 */ /* 0x000ea40000100800 */
[----:B-12---:R-:W-:Y:S01]  /*59e40*/  SHF.R.S32.HI R2, RZ, 0x1f, R5 ;  /* 0x0000001fff027819 */ /* 0x006fe20000011405 */
[-C--:B------:R-:W-:Y:S02]  /*59e50*/  IMAD R3, R101, R5.reuse, RZ ;  /* 0x0000000565037224 */ /* 0x080fe400078e02ff */
[----:B------:R-:W-:-:S04]  /*59e60*/  IMAD.WIDE.U32 R4, R100, R5, RZ ;  /* 0x0000000564047225 */ /* 0x000fc800078e00ff */
[----:B------:R-:W-:Y:S01]  /*59e70*/  IMAD R3, R100, R2, R3 ;  /* 0x0000000264037224 */ /* 0x000fe200078e0203 */
[----:B------:R-:W-:Y:S02]  /*59e80*/  MOV R6, R4 ;  /* 0x0000000400067202 */ /* 0x000fe40000000f00 */
[----:B------:R-:W-:Y:S02]  /*59e90*/  MOV R4, 0x59ec0 ;  /* 0x00059ec000047802 */ /* 0x000fe40000000f00 */
[----:B------:R-:W-:Y:S02]  /*59ea0*/  IADD3 R3, R5, R3, RZ ;  /* 0x0000000305037210 */ /* 0x000fe40007ffe0ff */
[----:B------:R-:W-:Y:S05]  /*59eb0*/  CALL.REL.NOINC `($_ZN7cutlass13device_kernelIN5flash19enable_sm80_to_sm89INS1_16FlashAttnBwdSm80INS1_25CollectiveMainloopBwdSm80ILi2ELi2EN4cute5tupleIJNS5_1CILi128EEES8_NS7_ILi64EEEEEENS_10bfloat16_tEfNS_4arch4Sm80ELb0ELb0ELb1ELb0ELb0ELb0ELb0ELb0ELi2ELi4ELi4ELi4ELb0EEENS1_21CollectiveEpilogueBwdISA_SB_SD_Li256ELb0ELb0ELi2EEENS1_19SingleTileSchedulerILb0ELb0ELb0ELi128EEEEEEEEEvNT_6ParamsE$_ZN4cute3eso3ESOILb1ELb0EJNS_6LayoutINS_5tupleIJNS3_IJNS_1CILi8EEENS4_ILi1EEEEEEEEENS3_IJNS3_IJS6_NS4_ILi0EEEEEEEEEEElEEC2ERKSC_RKl) ;  /* 0xfffafcb000007944 */ /* 0x000fea0003c3ffff */
[----:B-1----:R-:W2:Y:S01]  /*59ec0*/  LDL.64 R2, [R1+0x1688] ;  /* 0x0016880001027983 */ /* 0x002ea20000100a00 */
[----:B------:R-:W-:Y:S02]  /*59ed0*/  MOV R6, 0x59f10 ;  /* 0x00059f1000067802 */ /* 0x000fe40000000f00 */
[----:B--2---:R-:W-:-:S04]  /*59ee0*/  LEA R4, P2, R2, R98, 0x1 ;  /* 0x0000006202047211 */ /* 0x004fc800078408ff */
[----:B------:R-:W-:-:S04]  /*59ef0*/  LEA.HI.X R11, R2, R99, R3, 0x1, P2 ;  /* 0x00000063020b7211 */ /* 0x000fc800010f0c03 */
[----:B------:R-:W-:Y:S05]  /*59f00*/  CALL.REL.NOINC `($_ZN7cutlass13device_kernelIN5flash19enable_sm80_to_sm89INS1_16FlashAttnBwdSm80INS1_25CollectiveMainloopBwdSm80ILi2ELi2EN4cute5tupleIJNS5_1CILi128EEES8_NS7_ILi64EEEEEENS_10bfloat16_tEfNS_4arch4Sm80ELb0ELb0ELb1ELb0ELb0ELb0ELb0ELb0ELi2ELi4ELi4ELi4ELb0EEENS1_21CollectiveEpilogueBwdISA_SB_SD_Li256ELb0ELb0ELi2EEENS1_19SingleTileSchedulerILb0ELb0ELb0ELi128EEEEEEEEEvNT_6ParamsE$_ZN4cute8gmem_ptrIPKN7cutlass10bfloat16_tEECI1NS_12iter_adaptorIS4_S5_EEES4_) ;  /* 0xfffb0ea000007944 */ /* 0x000fea0003c3ffff */
[----:B------:R1:W5:Y:S01]  /*59f10*/  LDL.64 R2, [R1+0x1688] ;  /* 0x0016880001027983 */ /* 0x0003620000100a00 */
[----:B------:R-:W-:-:S03]  /*59f20*/  MOV R6, 0x59f40 ;  /* 0x00059f4000067802 */ /* 0x000fc60000000f00 */
[----:B-1---5:R-:W-:Y:S05]  /*59f30*/  CALL.REL.NOINC `($_ZN7cutlass13device_kernelIN5flash19enable_sm80_to_sm89INS1_16FlashAttnBwdSm80INS1_25CollectiveMainloopBwdSm80ILi2ELi2EN4cute5tupleIJNS5_1CILi128EEES8_NS7_ILi64EEEEEENS_10bfloat16_tEfNS_4arch4Sm80ELb0ELb0ELb1ELb0ELb0ELb0ELb0ELb0ELi2ELi4ELi4ELi4ELb0EEENS1_21CollectiveEpilogueBwdISA_SB_SD_Li256ELb0ELb0ELi2EEENS1_19SingleTileSchedulerILb0ELb0ELb0ELi128EEEEEEEEEvNT_6ParamsE$_ZN4cute3eso3ESOILb1ELb0EJNS_6LayoutINS_5tupleIJNS3_IJNS_1CILi8EEENS4_ILi1EEEEEEEEENS3_IJNS3_IJS6_NS4_ILi0EEEEEEEEEEENS_10ViewEngineINS_8gmem_ptrIPKN7cutlass10bfloat16_tEEEEEEEC2ERKSC_RKSK_) ;  /* 0xfffafb0000007944 */ /* 0x022fea0003c3ffff */
[----:B-1----:R1:W5:Y:S01]  /*59f40*/  LDL.64 R4, [R1+0x1688] ;  /* 0x0016880001047983 */ /* 0x0023620000100a00 */
[----:B------:R-:W-:Y:S01]  /*59f50*/  IMAD.MOV.U32 R89, RZ, RZ, R15 ;  /* 0x000000ffff597224 */ /* 0x000fe200078e000f */
[----:B------:R-:W-:Y:S02]  /*59f60*/  MOV R90, RZ ;  /* 0x000000ff005a7202 */ /* 0x000fe40000000f00 */
[----:B------:R-:W-:Y:S02]  /*59f70*/  MOV R88, 0x59f90 ;  /* 0x00059f9000587802 */ /* 0x000fe40000000f00 */
[----:B-1---5:R-:W-:Y:S05]  /*59f80*/  CALL.REL.NOINC `($_ZN7cutlass13device_kernelIN5flash19enable_sm80_to_sm89INS1_16FlashAttnBwdSm80INS1_25CollectiveMainloopBwdSm80ILi2ELi2EN4cute5tupleIJNS5_1CILi128EEES8_NS7_ILi64EEEEEENS_10bfloat16_tEfNS_4arch4Sm80ELb0ELb0ELb1ELb0ELb0ELb0ELb0ELb0ELi2ELi4ELi4ELi4ELb0EEENS1_21CollectiveEpilogueBwdISA_SB_SD_Li256ELb0ELb0ELi2EEENS1_19SingleTileSchedulerILb0ELb0ELb0ELi128EEEEEEEEEvNT_6ParamsE$_ZN4cute3eso3ESOILb1ELb0EJNS_10UnderscoreEiiEEC2ERKS2_RKiS7_) ;  /* 0xfffad31000007944 */ /* 0x022fea0003c3ffff */
[----:B-1----:R-:W2:Y:S01]  /*59f90*/  LDL R3, [R1+0x1688] ;  /* 0x0016880001037983 */ /* 0x002ea20000100800 */
        /* <DEDUP_REMOVED lines=9> */
[----:B------:R-:W-:-:S03]  /*5a030*/  MOV R8, 0x5a050 ;  /* 0x0005a05000087802 */ /* 0x000fc60000000f00 */
[----:B-1---5:R-:W-:Y:S05]  /*5a040*/  CALL.REL.NOINC `($_ZN7cutlass13device_kernelIN5flash19enable_sm80_to_sm89INS1_16FlashAttnBwdSm80INS1_25CollectiveMainloopBwdSm80ILi2ELi2EN4cute5tupleIJNS5_1CILi128EEES8_NS7_ILi64EEEEEENS_10bfloat16_tEfNS_4arch4Sm80ELb0ELb0ELb1ELb0ELb0ELb0ELb0ELb0ELi2ELi4ELi4ELi4ELb0EEENS1_21CollectiveEpilogueBwdISA_SB_SD_Li256ELb0ELb0ELi2EEENS1_19SingleTileSchedulerILb0ELb0ELb0ELi128EEEEEEEEEvNT_6ParamsE$_ZN4cute3eso3ESOILb1ELb0EJNS_6LayoutINS_5tupleIJNS3_IJNS_1CILi8EEENS4_ILi1EEEEEEEEENS3_IJNS3_IJS6_NS4_ILi0EEEEEEEEEEENS_10ViewEngineINS_8smem_ptrIPN7cutlass10bfloat16_tEEEEEEEC2ERKSC_RKSJ_) ;  /* 0xfffafa4000007944 */ /* 0x022fea0003c3ffff */
[----:B------:R2:W5:Y:S01]  /*5a050*/  LDL.64 R8, [R1+0x1688] ;  /* 0x0016880001087983 */ /* 0x0005620000100a00 */
[----:B------:R-:W-:-:S02]  /*5a060*/  MOV R11, R5 ;  /* 0x00000005000b7202 */ /* 0x000fc40000000f00 */
[----:B-1----:R-:W-:Y:S02]  /*5a070*/  MOV R6, 0x5a090 ;  /* 0x0005a09000067802 */ /* 0x002fe40000000f00 */
[----:B--2--5:R-:W-:Y:S05]  /*5a080*/  CALL.REL.NOINC `($_ZN7cutlass13device_kernelIN5flash19enable_sm80_to_sm89INS1_16FlashAttnBwdSm80INS1_25CollectiveMainloopBwdSm80ILi2ELi2EN4cute5tupleIJNS5_1CILi128EEES8_NS7_ILi64EEEEEENS_10bfloat16_tEfNS_4arch4Sm80ELb0ELb0ELb1ELb0ELb0ELb0ELb0ELb0ELi2ELi4ELi4ELi4ELb0EEENS1_21CollectiveEpilogueBwdISA_SB_SD_Li256ELb0ELb0ELi2EEENS1_19SingleTileSchedulerILb0ELb0ELb0ELi128EEEEEEEEEvNT_6ParamsE$_ZN4cute8gmem_ptrIPKN7cutlass10bfloat16_tEECI1NS_12iter_adaptorIS4_S5_EEES4_) ;  /* 0xfffb0d2000007944 */ /* 0x024fea0003c3ffff */
[----:B------:R1:W5:Y:S01]  /*5a090*/  LDL.64 R2, [R1+0x1688] ;  /* 0x0016880001027983 */ /* 0x0003620000100a00 */
[----:B------:R-:W-:-:S03]  /*5a0a0*/  MOV R10, 0x5a0c0 ;  /* 0x0005a0c0000a7802 */ /* 0x000fc60000000f00 */
[----:B-1---5:R-:W-:Y:S05]  /*5a0b0*/  CALL.REL.NOINC `($_ZN7cutlass13device_kernelIN5flash19enable_sm80_to_sm89INS1_16FlashAttnBwdSm80INS1_25CollectiveMainloopBwdSm80ILi2ELi2EN4cute5tupleIJNS5_1CILi128EEES8_NS7_ILi64EEEEEENS_10bfloat16_tEfNS_4arch4Sm80ELb0ELb0ELb1ELb0ELb0ELb0ELb0ELb0ELi2ELi4ELi4ELi4ELb0EEENS1_21CollectiveEpilogueBwdISA_SB_SD_Li256ELb0ELb0ELi2EEENS1_19SingleTileSchedulerILb0ELb0ELb0ELi128EEEEEEEEEvNT_6ParamsE$_ZN4cute8gmem_ptrIPKN7cutlass9uint128_tEECI1NS_12iter_adaptorIS4_S5_EEES4_) ;  /* 0xfffb0d4000007944 */ /* 0x022fea0003c3ffff */
[----:B-1----:R1:W5:Y:S01]  /*5a0c0*/  LDL.64 R2, [R1+0x1688] ;  /* 0x0016880001027983 */ /* 0x0023620000100a00 */
[----:B------:R-:W-:-:S03]  /*5a0d0*/  MOV R10, 0x5a0f0 ;  /* 0x0005a0f0000a7802 */ /* 0x000fc60000000f00 */
[----:B-1---5:R-:W-:Y:S05]  /*5a0e0*/  CALL.REL.NOINC `($_ZN7cutlass13device_kernelIN5flash19enable_sm80_to_sm89INS1_16FlashAttnBwdSm80INS1_25CollectiveMainloopBwdSm80ILi2ELi2EN4cute5tupleIJNS5_1CILi128EEES8_NS7_ILi64EEEEEENS_10bfloat16_tEfNS_4arch4Sm80ELb0ELb0ELb1ELb0ELb0ELb0ELb0ELb0ELi2ELi4ELi4ELi4ELb0EEENS1_21CollectiveEpilogueBwdISA_SB_SD_Li256ELb0ELb0ELi2EEENS1_19SingleTileSchedulerILb0ELb0ELb0ELi128EEEEEEEEEvNT_6ParamsE$_ZN4cute3eso3ESOILb1ELb0EJNS_6LayoutINS_5tupleIJNS3_IJNS_1CILi1EEES5_EEEEEENS3_IJNS3_IJS5_NS4_ILi0EEEEEEEEEEENS_10ViewEngineINS_8gmem_ptrIPKN7cutlass9uint128_tEEEEEEEC2ERKSB_RKSJ_) ;  /* 0xfffaf04000007944 */ /* 0x022fea0003c3ffff */
        /* <DEDUP_REMOVED lines=11> */
[----:B------:R-:W-:-:S02]  /*5a1a0*/  MOV R6, R15 ;  /* 0x0000000f00067202 */ /* 0x000fc40000000f00 */
[----:B------:R-:W-:Y:S02]  /*5a1b0*/  MOV R8, 0x5a1d0 ;  /* 0x0005a1d000087802 */ /* 0x000fe40000000f00 */
[----:B-1---5:R-:W-:Y:S05]  /*5a1c0*/  CALL.REL.NOINC `($_ZN7cutlass13device_kernelIN5flash19enable_sm80_to_sm89INS1_16FlashAttnBwdSm80INS1_25CollectiveMainloopBwdSm80ILi2ELi2EN4cute5tupleIJNS5_1CILi128EEES8_NS7_ILi64EEEEEENS_10bfloat16_tEfNS_4arch4Sm80ELb0ELb0ELb1ELb0ELb0ELb0ELb0ELb0ELi2ELi4ELi4ELi4ELb0EEENS1_21CollectiveEpilogueBwdISA_SB_SD_Li256ELb0ELb0ELi2EEENS1_19SingleTileSchedulerILb0ELb0ELb0ELi128EEEEEEEEEvNT_6ParamsE$_ZN4cute3eso3ESOILb1ELb0EJNS_6LayoutINS_5tupleIJNS3_IJNS_1CILi1EEES5_EEEEEENS3_IJNS3_IJS5_NS4_ILi0EEEEEEEEEEENS_10ViewEngineINS_8smem_ptrIPN7cutlass9uint128_tEEEEEEEC2ERKSB_RKSI_) ;  /* 0xfffaefa000007944 */ /* 0x022fea0003c3ffff */
[----:B------:R2:W5:Y:S01]  /*5a1d0*/  LDL R4, [R1+0x1688] ;  /* 0x0016880001047983 */ /* 0x0005620000100800 */
[----:B-1----:R-:W-:-:S03]  /*5a1e0*/  MOV R2, 0x5a200 ;  /* 0x0005a20000027802 */ /* 0x002fc60000000f00 */
[----:B--2--5:R-:W-:Y:S05]  /*5a1f0*/  CALL.REL.NOINC `($_ZN7cutlass13device_kernelIN5flash19enable_sm80_to_sm89INS1_16FlashAttnBwdSm80INS1_25CollectiveMainloopBwdSm80ILi2ELi2EN4cute5tupleIJNS5_1CILi128EEES8_NS7_ILi64EEEEEENS_10bfloat16_tEfNS_4arch4Sm80ELb0ELb0ELb1ELb0ELb0ELb0ELb0ELb0ELi2ELi4ELi4ELi4ELb0EEENS1_21CollectiveEpilogueBwdISA_SB_SD_Li256ELb0ELb0ELi2EEENS1_19SingleTileSchedulerILb0ELb0ELb0ELi128EEEEEEEEEvNT_6ParamsE$_ZN73_INTERNAL_24fd9406_37_flash_bwd_hdim64_bf16_softcap_sm80_cu_8e232a79_330724__cvta_generic_to_sharedEPKv) ;  /* 0xfffb0dc000007944 */ /* 0x024fea0003c3ffff */
[----:B------:R-:W-:Y:S01]  /*5a200*/  ISETP.GE.OR P1, PT, R35, R94, P1 ;  /* 0x0000005e2300720c */ /* 0x000fe20000f26670 */
[----:B------:R-:W-:Y:S01]  /*5a210*/  IMAD.MOV.U32 R2, RZ, RZ, 0x1 ;  /* 0x00000001ff027424 */ /* 0x000fe200078e00ff */
[----:B------:R-:W-:Y:S01]  /*5a220*/  ULDC.64 UR8, c[0x0][0x118] ;  /* 0x0000460000087ab9 */ /* 0x000fe20000000a00 */
[----:B------:R-:W-:Y:S01]  /*5a230*/  IMAD.MOV.U32 R3, RZ, RZ, 0x1 ;  /* 0x00000001ff037424 */ /* 0x000fe200078e00ff */
[----:B------:R-:W-:Y:S02]  /*5a240*/  MOV R6, 0x5a2b0 ;  /* 0x0005a2b000067802 */ /* 0x000fe40000000f00 */
[----:B------:R1:W-:Y:S07]  /*5a250*/  STL [R1+0x16a0], R2 ;  /* 0x0016a00201007387 */ /* 0x0003ee0000100800 */
[----:B------:R-:W-:Y:S01]  /*5a260*/  @!PT LDS RZ, [RZ] ;  /* 0x00000000fffff984 */ /* 0x000fe20000000800 */
[----:B------:R-:W-:Y:S01]  /*5a270*/  @!PT LDS RZ, [RZ] ;  /* 0x00000000fffff984 */ /* 0x000fe20000000800 */
[----:B------:R-:W-:Y:S01]  /*5a280*/  @!PT LDS RZ, [RZ] ;  /* 0x00000000fffff984 */ /* 0x000fe20000000800 */
[----:B------:R1:W-:Y:S02]  /*5a290*/  LDGSTS.E.BYPASS.LTC128B.128 [R4], [R88.64], !P1 ;  /* 0x0000000058047fae */ /* 0x0003e4000c901d48 */
[----:B-1----:R-:W-:Y:S05]  /*5a2a0*/  CALL.REL.NOINC `($_ZN7cutlass13device_kernelIN5flash19enable_sm80_to_sm89INS1_16FlashAttnBwdSm80INS1_25CollectiveMainloopBwdSm80ILi2ELi2EN4cute5tupleIJNS5_1CILi128EEES8_NS7_ILi64EEEEEENS_10bfloat16_tEfNS_4arch4Sm80ELb0ELb0ELb1ELb0ELb0ELb0ELb0ELb0ELi2ELi4ELi4ELi4ELb0EEENS1_21CollectiveEpilogueBwdISA_SB_SD_Li256ELb0ELb0ELi2EEENS1_19SingleTileSchedulerILb0ELb0ELb0ELi128EEEEEEEEEvNT_6ParamsE$_ZN4cute3eso3ESOILb1ELb0EJNS_1CILi0EEEiS3_EEC2ERKS3_RKiS6_) ;  /* 0xfffad41000007944 */ /* 0x002fea0003c3ffff */
[----:B-1----:R-:W2:Y:S01]  /*5a2b0*/  LDL R3, [R1+0x1688] ;  /* 0x0016880001037983 */ /* 0x002ea20000100800 */
[----:B------:R-:W-:Y:S01]  /*5a2c0*/  IMAD.MOV.U32 R2, RZ, RZ, R15 ;  /* 0x000000ffff027224 */ /* 0x000fe200078e000f */
[----:B------:R-:W-:-:S02]  /*5a2d0*/  MOV R10, 0x5a300 ;  /* 0x0005a300000a7802 */ /* 0x000fc40000000f00 */
[----:B--2---:R-:W-:Y:S02]  /*5a2e0*/  SHF.L.U32 R3, R3, 0x5, RZ ;  /* 0x0000000503037819 */ /* 0x004fe400000006ff */
[----:B------:R-:W-:Y:S05]  /*5a2f0*/  CALL.REL.NOINC `($_ZN7cutlass13device_kernelIN5flash19enable_sm80_to_sm89INS1_16FlashAttnBwdSm80INS1_25CollectiveMainloopBwdSm80ILi2ELi2EN4cute5tupleIJNS5_1CILi128EEES8_NS7_ILi64EEEEEENS_10bfloat16_tEfNS_4arch4Sm80ELb0ELb0ELb1ELb0ELb0ELb0ELb0ELb0ELi2ELi4ELi4ELi4ELb0EEENS1_21CollectiveEpilogueBwdISA_SB_SD_Li256ELb0ELb0ELi2EEENS1_19SingleTileSchedulerILb0ELb0ELb0ELi128EEEEEEEEEvNT_6ParamsE$_ZN4cute5tupleIJiEEC2ERKi) ;  /* 0xfffb09d000007944 */ /* 0x000fea0003c3ffff */
[----:B------:R1:W5:Y:S01]  /*5a300*/  LDL R3, [R1+0x1688] ;  /* 0x0016880001037983 */ /* 0x0003620000100800 */
        /* <DEDUP_REMOVED lines=22> */
[----:B------:R-:W-:Y:S01]  /*5a470*/  IMAD.MOV.U32 R90, RZ, RZ, 0x1 ;  /* 0x00000001ff5a7424 */ /* 0x000fe200078e00ff */
        /* <DEDUP_REMOVED lines=22> */
[----:B------:R-:W-:Y:S02]  /*5a5e0*/  MOV R90, 0x1 ;  /* 0x00000001005a7802 */ /* 0x000fe40000000f00 */
        /* <DEDUP_REMOVED lines=251> */
[----:B------:R-:W-:-:S04]  /*5b5a0*/  ULDC.64 UR8, c[0x0][0x118] ;  /* 0x0000460000087ab9 */ /* 0x000fc80000000a00 */
[----:B------:R1:W-:Y:S07]  /*5b5b0*/  STL [R1+0x16a0], R2 ;  /* 0x0016a00201007387 */ /* 0x0003ee0000100800 */
[----:B------:R-:W-:Y:S01]  /*5b5c0*/  @!PT LDS RZ, [RZ] ;  /* 0x00000000fffff984 */ /* 0x000fe20000000800 */
[----:B------:R-:W-:Y:S01]  /*5b5d0*/  @!PT LDS RZ, [RZ] ;  /* 0x00000000fffff984 */ /* 0x000fe20000000800 */
[----:B------:R-:W-:Y:S01]  /*5b5e0*/  @!PT LDS RZ, [RZ] ;  /* 0x00000000fffff984 */ /* 0x000fe20000000800 */
[----:B------:R1:W-:Y:S04]  /*5b5f0*/  LDGSTS.E.BYPASS.LTC128B.128 [R4], [R88.64], !P1 ;  /* 0x0000000058047fae */ /* 0x0003e8000c901d48 */
[----:B------:R1:W5:Y:S01]  /*5b600*/  LD.E.64 R10, [R92.64+0x38] ;  /* 0x000038085c0a7980 */ /* 0x000362000c101b00 */
[----:B------:R-:W-:Y:S01]  /*5b610*/  IMAD.MOV.U32 R3, RZ, RZ, R16 ;  /* 0x000000ffff037224 */ /* 0x000fe200078e0010 */
[----:B------:R-:W-:-:S02]  /*5b620*/  MOV R8, 0x5b640 ;  /* 0x0005b64000087802 */ /* 0x000fc40000000f00 */
[----:B-1---5:R-:W-:Y:S05]  /*5b630*/  CALL.REL.NOINC `($_ZN7cutlass13device_kernelIN5flash19enable_sm80_to_sm89INS1_16FlashAttnBwdSm80INS1_25CollectiveMainloopBwdSm80ILi2ELi2EN4cute5tupleIJNS5_1CILi128EEES8_NS7_ILi64EEEEEENS_10bfloat16_tEfNS_4arch4Sm80ELb0ELb0ELb1ELb0ELb0ELb0ELb0ELb0ELi2ELi4ELi4ELi4ELb0EEENS1_21CollectiveEpilogueBwdISA_SB_SD_Li256ELb0ELb0ELi2EEENS1_19SingleTileSchedulerILb0ELb0ELb0ELi128EEEEEEEEEvNT_6ParamsE$_ZN4cute3eso3ESOILb1ELb0EJNS_10UnderscoreES2_iEEC2ERKS2_S5_RKi) ;  /* 0xfffabbe000007944 */ /* 0x022fea0003c3ffff */
[----:B-1----:R-:W2:Y:S01]  /*5b640*/  LDL R3, [R1+0x1688] ;  /* 0x0016880001037983 */ /* 0x002ea20000100800 */
[----:B------:R-:W-:-:S02]  /*5b650*/  MOV R6, 0x5b680 ;  /* 0x0005b68000067802 */ /* 0x000fc40000000f00 */
[----:B--2---:R-:W-:Y:S02]  /*5b660*/  SHF.L.U32 R3, R3, 0x7, RZ ;  /* 0x0000000703037819 */ /* 0x004fe400000006ff */
[----:B------:R-:W-:Y:S05]  /*5b670*/  CALL.REL.NOINC `($_ZN7cutlass13device_kernelIN5flash19enable_sm80_to_sm89INS1_16FlashAttnBwdSm80INS1_25CollectiveMainloopBwdSm80ILi2ELi2EN4cute5tupleIJNS5_1CILi128EEES8_NS7_ILi64EEEEEENS_10bfloat16_tEfNS_4arch4Sm80ELb0ELb0ELb1ELb0ELb0ELb0ELb0ELb0ELi2ELi4ELi4ELi4ELb0EEENS1_21CollectiveEpilogueBwdISA_SB_SD_Li256ELb0ELb0ELi2EEENS1_19SingleTileSchedulerILb0ELb0ELb0ELi128EEEEEEEEEvNT_6ParamsE$_ZN4cute3eso3ESOILb1ELb0EJNS_6LayoutINS_5tupleIJNS3_IJNS_1CILi4EEENS4_ILi1EEEEEES6_EEENS3_IJNS3_IJS6_NS4_ILi0EEEEEES9_EEEEEiEEC2ERKSC_RKi) ;  /* 0xfffae37000007944 */ /* 0x000fea0003c3ffff */
[----:B------:R-:W-:Y:S01]  /*5b680*/  ULDC.64 UR8, c[0x0][0x118] ;  /* 0x0000460000087ab9 */ /* 0x000fe20000000a00 */
[----:B-1----:R-:W2:Y:S04]  /*5b690*/  LDL R2, [R1+0x1688] ;  /* 0x0016880001027983 */ /* 0x002ea80000100800 */
[----:B------:R-:W2:Y:S01]  /*5b6a0*/  LD.E.64 R4, [R10.64+0x8] ;  /* 0x000008080a047980 */ /* 0x000ea2000c101b00 */
[----:B------:R-:W-:Y:S01]  /*5b6b0*/  MOV R8, 0x5b6f0 ;  /* 0x0005b6f000087802 */ /* 0x000fe20000000f00 */
[----:B--2---:R-:W-:Y:S01]  /*5b6c0*/  IMAD.WIDE R4, R2, 0x4, R4 ;  /* 0x0000000402047825 */ /* 0x004fe200078e0204 */
[----:B------:R-:W-:-:S03]  /*5b6d0*/  MOV R2, R15 ;  /* 0x0000000f00027202 */ /* 0x000fc60000000f00 */
[----:B------:R-:W-:Y:S05]  /*5b6e0*/  CALL.REL.NOINC `($_ZN7cutlass13device_kernelIN5flash19enable_sm80_to_sm89INS1_16FlashAttnBwdSm80INS1_25CollectiveMainloopBwdSm80ILi2ELi2EN4cute5tupleIJNS5_1CILi128EEES8_NS7_ILi64EEEEEENS_10bfloat16_tEfNS_4arch4Sm80ELb0ELb0ELb1ELb0ELb0ELb0ELb0ELb0ELi2ELi4ELi4ELi4ELb0EEENS1_21CollectiveEpilogueBwdISA_SB_SD_Li256ELb0ELb0ELi2EEENS1_19SingleTileSchedulerILb0ELb0ELb0ELi128EEEEEEEEEvNT_6ParamsE$_ZN4cute8gmem_ptrIPKfECI1NS_12iter_adaptorIS2_S3_EEES2_) ;  /* 0xfffaf75000007944 */ /* 0x000fea0003c3ffff */
[----:B-1----:R1:W5:Y:S01]  /*5b6f0*/  LDL.64 R2, [R1+0x1688] ;  /* 0x0016880001027983 */ /* 0x0023620000100a00 */
[----:B------:R-:W-:-:S03]  /*5b700*/  MOV R6, 0x5b720 ;  /* 0x0005b72000067802 */ /* 0x000fc60000000f00 */
[----:B-1---5:R-:W-:Y:S05]  /*5b710*/  CALL.REL.NOINC `($_ZN7cutlass13device_kernelIN5flash19enable_sm80_to_sm89INS1_16FlashAttnBwdSm80INS1_25CollectiveMainloopBwdSm80ILi2ELi2EN4cute5tupleIJNS5_1CILi128EEES8_NS7_ILi64EEEEEENS_10bfloat16_tEfNS_4arch4Sm80ELb0ELb0ELb1ELb0ELb0ELb0ELb0ELb0ELi2ELi4ELi4ELi4ELb0EEENS1_21CollectiveEpilogueBwdISA_SB_SD_Li256ELb0ELb0ELi2EEENS1_19SingleTileSchedulerILb0ELb0ELb0ELi128EEEEEEEEEvNT_6ParamsE$_ZN4cute3eso3ESOILb1ELb0EJNS_6LayoutINS_5tupleIJNS3_IJNS_1CILi4EEENS4_ILi1EEEEEES6_EEENS3_IJNS3_IJS6_NS4_ILi0EEEEEES9_EEEEENS_10ViewEngineINS_8gmem_ptrIPKfEEEEEEC2ERKSC_RKSI_) ;  /* 0xfffae24000007944 */ /* 0x022fea0003c3ffff */
[----:B------:R-:W-:Y:S01]  /*5b720*/  ULDC.64 UR8, c[0x0][0x118] ;  /* 0x0000460000087ab9 */ /* 0x000fe20000000a00 */
[----:B-1----:R1:W5:Y:S04]  /*5b730*/  LDL.64 R4, [R1+0x1688] ;  /* 0x0016880001047983 */ /* 0x0023680000100a00 */
[----:B------:R1:W5:Y:S01]  /*5b740*/  LD.E.64 R10, [R92.64+0x40] ;  /* 0x000040085c0a7980 */ /* 0x000362000c101b00 */
[----:B------:R-:W-:-:S02]  /*5b750*/  MOV R3, R7 ;  /* 0x0000000700037202 */ /* 0x000fc40000000f00 */
[----:B------:R-:W-:Y:S02]  /*5b760*/  MOV R8, 0x5b780 ;  /* 0x0005b78000087802 */ /* 0x000fe40000000f00 */
[----:B-1---5:R-:W-:Y:S05]  /*5b770*/  CALL.REL.NOINC `($_ZN7cutlass13device_kernelIN5flash19enable_sm80_to_sm89INS1_16FlashAttnBwdSm80INS1_25CollectiveMainloopBwdSm80ILi2ELi2EN4cute5tupleIJNS5_1CILi128EEES8_NS7_ILi64EEEEEENS_10bfloat16_tEfNS_4arch4Sm80ELb0ELb0ELb1ELb0ELb0ELb0ELb0ELb0ELi2ELi4ELi4ELi4ELb0EEENS1_21CollectiveEpilogueBwdISA_SB_SD_Li256ELb0ELb0ELi2EEENS1_19SingleTileSchedulerILb0ELb0ELb0ELi128EEEEEEEEEvNT_6ParamsE$_ZN4cute3eso3ESOILb1ELb0EJNS_10UnderscoreES2_iEEC2ERKS2_S5_RKi) ;  /* 0xfffabaa000007944 */ /* 0x022fea0003c3ffff */
[----:B-1----:R-:W2:Y:S01]  /*5b780*/  LDL R3, [R1+0x1688] ;  /* 0x0016880001037983 */ /* 0x002ea20000100800 */
[----:B------:R-:W-:Y:S02]  /*5b790*/  MOV R6, 0x5b7c0 ;  /* 0x0005b7c000067802 */ /* 0x000fe40000000f00 */
[----:B--2---:R-:W-:Y:S02]  /*5b7a0*/  SHF.L.U32 R3, R3, 0x7, RZ ;  /* 0x0000000703037819 */ /* 0x004fe400000006ff */
[----:B------:R-:W-:Y:S05]  /*5b7b0*/  CALL.REL.NOINC `($_ZN7cutlass13device_kernelIN5flash19enable_sm80_to_sm89INS1_16FlashAttnBwdSm80INS1_25CollectiveMainloopBwdSm80ILi2ELi2EN4cute5tupleIJNS5_1CILi128EEES8_NS7_ILi64EEEEEENS_10bfloat16_tEfNS_4arch4Sm80ELb0ELb0ELb1ELb0ELb0ELb0ELb0ELb0ELi2ELi4ELi4ELi4ELb0EEENS1_21CollectiveEpilogueBwdISA_SB_SD_Li256ELb0ELb0ELi2EEENS1_19SingleTileSchedulerILb0ELb0ELb0ELi128EEEEEEEEEvNT_6ParamsE$_ZN4cute3eso3ESOILb1ELb0EJNS_6LayoutINS_5tupleIJNS3_IJNS_1CILi4EEENS4_ILi1EEEEEES6_EEENS3_IJNS3_IJS6_NS4_ILi0EEEEEES9_EEEEEiEEC2ERKSC_RKi) ;  /* 0xfffae23000007944 */ /* 0x000fea0003c3ffff */
[----:B------:R-:W-:Y:S01]  /*5b7c0*/  ULDC.64 UR8, c[0x0][0x118] ;  /* 0x0000460000087ab9 */ /* 0x000fe20000000a00 */
[----:B-1----:R-:W2:Y:S04]  /*5b7d0*/  LDL R2, [R1+0x1688] ;  /* 0x0016880001027983 */ /* 0x002ea80000100800 */
[----:B------:R-:W2:Y:S01]  /*5b7e0*/  LD.E.64 R10, [R10.64] ;  /* 0x000000080a0a7980 */ /* 0x000ea2000c101b00 */
[----:B------:R-:W-:Y:S02]  /*5b7f0*/  MOV R6, R15 ;  /* 0x0000000f00067202 */ /* 0x000fe40000000f00 */
[----:B------:R-:W-:Y:S01]  /*5b800*/  MOV R8, 0x5b830 ;  /* 0x0005b83000087802 */ /* 0x000fe20000000f00 */
[----:B--2---:R-:W-:-:S04]  /*5b810*/  IMAD.WIDE R2, R2, 0x4, R10 ;  /* 0x0000000402027825 */ /* 0x004fc800078e020a */
[----:B------:R-:W-:Y:S05]  /*5b820*/  CALL.REL.NOINC `($_ZN7cutlass13device_kernelIN5flash19enable_sm80_to_sm89INS1_16FlashAttnBwdSm80INS1_25CollectiveMainloopBwdSm80ILi2ELi2EN4cute5tupleIJNS5_1CILi128EEES8_NS7_ILi64EEEEEENS_10bfloat16_tEfNS_4arch4Sm80ELb0ELb0ELb1ELb0ELb0ELb0ELb0ELb0ELi2ELi4ELi4ELi4ELb0EEENS1_21CollectiveEpilogueBwdISA_SB_SD_Li256ELb0ELb0ELi2EEENS1_19SingleTileSchedulerILb0ELb0ELb0ELi128EEEEEEEEEvNT_6ParamsE$_ZN4cute8smem_ptrIPfECI1NS_12iter_adaptorIS1_S2_EEES1_) ;  /* 0xfffaf71000007944 */ /* 0x000fea0003c3ffff */
[----:B-1----:R1:W5:Y:S01]  /*5b830*/  LDL.64 R2, [R1+0x1688] ;  /* 0x0016880001027983 */ /* 0x0023620000100a00 */
[----:B------:R-:W-:-:S03]  /*5b840*/  MOV R8, 0x5b860 ;  /* 0x0005b86000087802 */ /* 0x000fc60000000f00 */
[----:B-1---5:R-:W-:Y:S05]  /*5b850*/  CALL.REL.NOINC `($_ZN7cutlass13device_kernelIN5flash19enable_sm80_to_sm89INS1_16FlashAttnBwdSm80INS1_25CollectiveMainloopBwdSm80ILi2ELi2EN4cute5tupleIJNS5_1CILi128EEES8_NS7_ILi64EEEEEENS_10bfloat16_tEfNS_4arch4Sm80ELb0ELb0ELb1ELb0ELb0ELb0ELb0ELb0ELi2ELi4ELi4ELi4ELb0EEENS1_21CollectiveEpilogueBwdISA_SB_SD_Li256ELb0ELb0ELi2EEENS1_19SingleTileSchedulerILb0ELb0ELb0ELi128EEEEEEEEEvNT_6ParamsE$_ZN4cute3eso3ESOILb1ELb0EJNS_6LayoutINS_5tupleIJNS3_IJNS_1CILi4EEENS4_ILi1EEEEEES6_EEENS3_IJNS3_IJS6_NS4_ILi0EEEEEES9_EEEEENS_10ViewEngineINS_8smem_ptrIPfEEEEEEC2ERKSC_RKSH_) ;  /* 0xfffae15000007944 */ /* 0x022fea0003c3ffff */
[----:B------:R-:W-:Y:S01]  /*5b860*/  ULDC.64 UR8, c[0x0][0x118] ;  /* 0x0000460000087ab9 */ /* 0x000fe20000000a00 */
[----:B-1----:R1:W5:Y:S04]  /*5b870*/  LDL.64 R6, [R1+0x1688] ;  /* 0x0016880001067983 */ /* 0x0023680000100a00 */
[----:B------:R1:W5:Y:S01]  /*5b880*/  LD.E.64 R10, [R92.64+0x48] ;  /* 0x000048085c0a7980 */ /* 0x000362000c101b00 */
[----:B------:R-:W-:Y:S01]  /*5b890*/  IMAD.MOV.U32 R2, RZ, RZ, R13 ;  /* 0x000000ffff027224 */ /* 0x000fe200078e000d */
[----:B------:R-:W-:-:S02]  /*5b8a0*/  MOV R3, RZ ;  /* 0x000000ff00037202 */ /* 0x000fc40000000f00 */
[----:B------:R-:W-:Y:S02]  /*5b8b0*/  MOV R8, 0x5b8d0 ;  /* 0x0005b8d000087802 */ /* 0x000fe40000000f00 */
[----:B-1---5:R-:W-:Y:S05]  /*5b8c0*/  CALL.REL.NOINC `($_ZN7cutlass13device_kernelIN5flash19enable_sm80_to_sm89INS1_16FlashAttnBwdSm80INS1_25CollectiveMainloopBwdSm80ILi2ELi2EN4cute5tupleIJNS5_1CILi128EEES8_NS7_ILi64EEEEEENS_10bfloat16_tEfNS_4arch4Sm80ELb0ELb0ELb1ELb0ELb0ELb0ELb0ELb0ELi2ELi4ELi4ELi4ELb0EEENS1_21CollectiveEpilogueBwdISA_SB_SD_Li256ELb0ELb0ELi2EEENS1_19SingleTileSchedulerILb0ELb0ELb0ELi128EEEEEEEEEvNT_6ParamsE$_ZN4cute3eso3ESOILb1ELb0EJNS_1CILi0EEEiEEC2ERKS3_RKi) ;  /* 0xfffabdb000007944 */ /* 0x022fea0003c3ffff */
[----:B------:R-:W-:Y:S02]  /*5b8d0*/  ULDC.64 UR8, c[0x0][0x118] ;  /* 0x0000460000087ab9 */ /* 0x000fe40000000a00 */
[----:B-1----:R1:W5:Y:S01]  /*5b8e0*/  LD.E R3, [R10.64] ;  /* 0x000000080a037980 */ /* 0x002362000c101900 */
[----:B------:R-:W-:-:S03]  /*5b8f0*/  MOV R88, 0x5b910 ;  /* 0x0005b91000587802 */ /* 0x000fc60000000f00 */
[----:B-1---5:R-:W-:Y:S05]  /*5b900*/  CALL.REL.NOINC `($_ZN7cutlass13device_kernelIN5flash19enable_sm80_to_sm89INS1_16FlashAttnBwdSm80INS1_25CollectiveMainloopBwdSm80ILi2ELi2EN4cute5tupleIJNS5_1CILi128EEES8_NS7_ILi64EEEEEENS_10bfloat16_tEfNS_4arch4Sm80ELb0ELb0ELb1ELb0ELb0ELb0ELb0ELb0ELi2ELi4ELi4ELi4ELb0EEENS1_21CollectiveEpilogueBwdISA_SB_SD_Li256ELb0ELb0ELi2EEENS1_19SingleTileSchedulerILb0ELb0ELb0ELi128EEEEEEEEEvNT_6ParamsE$_ZZN4cuteplIJiEJNS_1CILi0EEEEEEDaRKNS_15ArithmeticTupleIJDpT_EEERKNS3_IJDpT0_EEEENKUlDpRKT_E_clIJiEEEDaSH_) ;  /* 0xfffb462000007944 */ /* 0x022fea0003c3ffff */
[----:B-----5:R-:W-:Y:S01]  /*5b910*/  ISETP.GT.AND P1, PT, R2, 0x7f, PT ;  /* 0x0000007f0200780c */ /* 0x020fe20003f24270 */
[----:B------:R-:W-:Y:S01]  /*5b920*/  IMAD.MOV.U32 R2, RZ, RZ, R14 ;  /* 0x000000ffff027224 */ /* 0x000fe200078e000e */
[----:B------:R-:W-:-:S11]  /*5b930*/  MOV R3, 0x0 ;  /* 0x0000000000037802 */ /* 0x000fd60000000f00 */
[----:B------:R-:W-:Y:S05]  /*5b940*/  @P1 RET.REL.NODEC R2 `(_ZN7cutlass13device_kernelIN5flash19enable_sm80_to_sm89INS1_16FlashAttnBwdSm80INS1_25CollectiveMainloopBwdSm80ILi2ELi2EN4cute5tupleIJNS5_1CILi128EEES8_NS7_ILi64EEEEEENS_10bfloat16_tEfNS_4arch4Sm80ELb0ELb0ELb1ELb0ELb0ELb0ELb0ELb0ELi2ELi4ELi4ELi4ELb0EEENS1_21CollectiveEpilogueBwdISA_SB_SD_Li256ELb0ELb0ELi2EEENS1_19SingleTileSchedulerILb0ELb0ELb0ELi128EEEEEEEEEvNT_6ParamsE) ;  /* 0xfffa46b002001950 */ /* 0x000fea0003c3ffff */
[----:B------:R-:W-:Y:S02]  /*5b950*/  ULDC.64 UR8, c[0x0][0x118] ;  /* 0x0000460000087ab9 */ /* 0x000fe40000000a00 */
[----:B------:R-:W5:Y:S01]  /*5b960*/  LD.E.64 R92, [R92.64+0x50] ;  /* 0x000050085c5c7980 */ /* 0x000f62000c101b00 */
[----:B------:R-:W-:Y:S01]  /*5b970*/  IMAD.MOV.U32 R2, RZ, RZ, R13 ;  /* 0x000000ffff027224 */ /* 0x000fe200078e000d */
[----:B------:R-:W-:Y:S02]  /*5b980*/  MOV R3, RZ ;  /* 0x000000ff00037202 */ /* 0x000fe40000000f00 */
[----:B------:R-:W-:Y:S02]  /*5b990*/  MOV R10, 0x5b9b0 ;  /* 0x0005b9b0000a7802 */ /* 0x000fe40000000f00 */
[----:B-1---5:R-:W-:Y:S05]  /*5b9a0*/  CALL.REL.NOINC `($_ZN7cutlass13device_kernelIN5flash19enable_sm80_to_sm89INS1_16FlashAttnBwdSm80INS1_25CollectiveMainloopBwdSm80ILi2ELi2EN4cute5tupleIJNS5_1CILi128EEES8_NS7_ILi64EEEEEENS_10bfloat16_tEfNS_4arch4Sm80ELb0ELb0ELb1ELb0ELb0ELb0ELb0ELb0ELi2ELi4ELi4ELi4ELb0EEENS1_21CollectiveEpilogueBwdISA_SB_SD_Li256ELb0ELb0ELi2EEENS1_19SingleTileSchedulerILb0ELb0ELb0ELi128EEEEEEEEEvNT_6ParamsE$_ZN4cute3eso3ESOILb1ELb0EJNS_10UnderscoreEiEEC2ERKS2_RKi) ;  /* 0xfffab8b000007944 */ /* 0x022fea0003c3ffff */
[----:B-1----:R-:W-:Y:S02]  /*5b9b0*/  MOV R2, R13 ;  /* 0x0000000d00027202 */ /* 0x002fe40000000f00 */
[----:B------:R-:W-:Y:S02]  /*5b9c0*/  MOV R8, 0x5b9e0 ;  /* 0x0005b9e000087802 */ /* 0x000fe40000000f00 */
[----:B------:R-:W-:Y:S05]  /*5b9d0*/  CALL.REL.NOINC `($_ZN7cutlass13device_kernelIN5flash19enable_sm80_to_sm89INS1_16FlashAttnBwdSm80INS1_25CollectiveMainloopBwdSm80ILi2ELi2EN4cute5tupleIJNS5_1CILi128EEES8_NS7_ILi64EEEEEENS_10bfloat16_tEfNS_4arch4Sm80ELb0ELb0ELb1ELb0ELb0ELb0ELb0ELb0ELi2ELi4ELi4ELi4ELb0EEENS1_21CollectiveEpilogueBwdISA_SB_SD_Li256ELb0ELb0ELi2EEENS1_19SingleTileSchedulerILb0ELb0ELb0ELi128EEEEEEEEEvNT_6ParamsE$_ZN4cute8gmem_ptrIPKfECI1NS_12iter_adaptorIS2_S3_EEES2_) ;  /* 0xfffaf46000007944 */ /* 0x000fea0003c3ffff */
[----:B-1----:R1:W5:Y:S01]  /*5b9e0*/  LDL.64 R2, [R1+0x1680] ;  /* 0x0016800001027983 */ /* 0x0023620000100a00 */
[----:B------:R-:W-:-:S03]  /*5b9f0*/  MOV R8, 0x5ba10 ;  /* 0x0005ba1000087802 */ /* 0x000fc60000000f00 */
[----:B-1---5:R-:W-:Y:S05]  /*5ba00*/  CALL.REL.NOINC `($_ZN7cutlass13device_kernelIN5flash19enable_sm80_to_sm89INS1_16FlashAttnBwdSm80INS1_25CollectiveMainloopBwdSm80ILi2ELi2EN4cute5tupleIJNS5_1CILi128EEES8_NS7_ILi64EEEEEENS_10bfloat16_tEfNS_4arch4Sm80ELb0ELb0ELb1ELb0ELb0ELb0ELb0ELb0ELi2ELi4ELi4ELi4ELb0EEENS1_21CollectiveEpilogueBwdISA_SB_SD_Li256ELb0ELb0ELi2EEENS1_19SingleTileSchedulerILb0ELb0ELb0ELi128EEEEEEEEEvNT_6ParamsE$_ZN4cute3eso3ESOILb1ELb0EJNS_6LayoutINS_5tupleIJNS3_IJNS_1CILi4EEENS4_ILi1EEEEEEEEENS3_IJNS3_IJS6_NS4_ILi0EEEEEEEEEEENS_10ViewEngineINS_8gmem_ptrIPKfEEEEEEC2ERKSC_RKSI_) ;  /* 0xfffade9000007944 */ /* 0x022fea0003c3ffff */
[----:B-1----:R1:W5:Y:S01]  /*5ba10*/  LDL.64 R4, [R1+0x1680] ;  /* 0x0016800001047983 */ /* 0x0023620000100a00 */
[----:B------:R-:W-:Y:S01]  /*5ba20*/  IMAD.MOV.U32 R2, RZ, RZ, R13 ;  /* 0x000000ffff027224 */ /* 0x000fe200078e000d */
[----:B------:R-:W-:-:S02]  /*5ba30*/  MOV R3, RZ ;  /* 0x000000ff00037202 */ /* 0x000fc40000000f00 */
[----:B------:R-:W-:Y:S02]  /*5ba40*/  MOV R10, 0x5ba60 ;  /* 0x0005ba60000a7802 */ /* 0x000fe40000000f00 */
[----:B-1---5:R-:W-:Y:S05]  /*5ba50*/  CALL.REL.NOINC `($_ZN7cutlass13device_kernelIN5flash19enable_sm80_to_sm89INS1_16FlashAttnBwdSm80INS1_25CollectiveMainloopBwdSm80ILi2ELi2EN4cute5tupleIJNS5_1CILi128EEES8_NS7_ILi64EEEEEENS_10bfloat16_tEfNS_4arch4Sm80ELb0ELb0ELb1ELb0ELb0ELb0ELb0ELb0ELi2ELi4ELi4ELi4ELb0EEENS1_21CollectiveEpilogueBwdISA_SB_SD_Li256ELb0ELb0ELi2EEENS1_19SingleTileSchedulerILb0ELb0ELb0ELi128EEEEEEEEEvNT_6ParamsE$_ZN4cute3eso3ESOILb1ELb0EJNS_10UnderscoreEiEEC2ERKS2_RKi) ;  /* 0xfffab80000007944 */ /* 0x022fea0003c3ffff */
[----:B-1----:R-:W-:Y:S01]  /*5ba60*/  IMAD.MOV.U32 R2, RZ, RZ, R6 ;  /* 0x000000ffff027224 */ /* 0x002fe200078e0006 */
[----:B------:R-:W-:Y:S01]  /*5ba70*/  MOV R3, R7 ;  /* 0x0000000700037202 */ /* 0x000fe20000000f00 */
[----:B------:R-:W-:Y:S01]  /*5ba80*/  IMAD.MOV.U32 R6, RZ, RZ, R13 ;  /* 0x000000ffff067224 */ /* 0x000fe200078e000d */
[----:B------:R-:W-:Y:S02]  /*5ba90*/  MOV R8, 0x5bab0 ;  /* 0x0005bab000087802 */ /* 0x000fe40000000f00 */
[----:B------:R-:W-:Y:S05]  /*5baa0*/  CALL.REL.NOINC `($_ZN7cutlass13device_kernelIN5flash19enable_sm80_to_sm89INS1_16FlashAttnBwdSm80INS1_25CollectiveMainloopBwdSm80ILi2ELi2EN4cute5tupleIJNS5_1CILi128EEES8_NS7_ILi64EEEEEENS_10bfloat16_tEfNS_4arch4Sm80ELb0ELb0ELb1ELb0ELb0ELb0ELb0ELb0ELi2ELi4ELi4ELi4ELb0EEENS1_21CollectiveEpilogueBwdISA_SB_SD_Li256ELb0ELb0ELi2EEENS1_19SingleTileSchedulerILb0ELb0ELb0ELi128EEEEEEEEEvNT_6ParamsE$_ZN4cute8smem_ptrIPfECI1NS_12iter_adaptorIS1_S2_EEES1_) ;  /* 0xfffaf49000007944 */ /* 0x000fea0003c3ffff */
[----:B-1----:R1:W5:Y:S01]  /*5bab0*/  LDL.64 R2, [R1+0x1680] ;  /* 0x0016800001027983 */ /* 0x0023620000100a00 */
[----:B------:R-:W-:Y:S02]  /*5bac0*/  MOV R7, R13 ;  /* 0x0000000d00077202 */ /* 0x000fe40000000f00 */
[----:B------:R-:W-:Y:S02]  /*5bad0*/  MOV R8, 0x5baf0 ;  /* 0x0005baf000087802 */ /* 0x000fe40000000f00 */
[----:B-1---5:R-:W-:Y:S05]  /*5bae0*/  CALL.REL.NOINC `($_ZN7cutlass13device_kernelIN5flash19enable_sm80_to_sm89INS1_16FlashAttnBwdSm80INS1_25CollectiveMainloopBwdSm80ILi2ELi2EN4cute5tupleIJNS5_1CILi128EEES8_NS7_ILi64EEEEEENS_10bfloat16_tEfNS_4arch4Sm80ELb0ELb0ELb1ELb0ELb0ELb0ELb0ELb0ELi2ELi4ELi4ELi4ELb0EEENS1_21CollectiveEpilogueBwdISA_SB_SD_Li256ELb0ELb0ELi2EEENS1_19SingleTileSchedulerILb0ELb0ELb0ELi128EEEEEEEEEvNT_6ParamsE$_ZN4cute3eso3ESOILb1ELb0EJNS_6LayoutINS_5tupleIJNS3_IJNS_1CILi4EEENS4_ILi1EEEEEEEEENS3_IJNS3_IJS6_NS4_ILi0EEEEEEEEEEENS_10ViewEngineINS_8smem_ptrIPfEEEEEEC2ERKSC_RKSH_) ;  /* 0xfffaddf000007944 */ /* 0x022fea0003c3ffff */
[----:B-1----:R1:W5:Y:S01]  /*5baf0*/  LDL.64 R6, [R1+0x1680] ;  /* 0x0016800001067983 */ /* 0x0023620000100a00 */
[----:B------:R-:W-:Y:S02]  /*5bb00*/  MOV R2, R15 ;  /* 0x0000000f00027202 */ /* 0x000fe40000000f00 */
[----:B------:R-:W-:Y:S02]  /*5bb10*/  MOV R8, 0x5bb30 ;  /* 0x0005bb3000087802 */ /* 0x000fe40000000f00 */
[----:B-1---5:R-:W-:Y:S05]  /*5bb20*/  CALL.REL.NOINC `($_ZN7cutlass13device_kernelIN5flash19enable_sm80_to_sm89INS1_16FlashAttnBwdSm80INS1_25CollectiveMainloopBwdSm80ILi2ELi2EN4cute5tupleIJNS5_1CILi128EEES8_NS7_ILi64EEEEEENS_10bfloat16_tEfNS_4arch4Sm80ELb0ELb0ELb1ELb0ELb0ELb0ELb0ELb0ELi2ELi4ELi4ELi4ELb0EEENS1_21CollectiveEpilogueBwdISA_SB_SD_Li256ELb0ELb0ELi2EEENS1_19SingleTileSchedulerILb0ELb0ELb0ELi128EEEEEEEEEvNT_6ParamsE$_ZN4cute8gmem_ptrIPKfECI1NS_12iter_adaptorIS2_S3_EEES2_) ;  /* 0xfffaf31000007944 */ /* 0x022fea0003c3ffff */
[----:B-1----:R1:W5:Y:S01]  /*5bb30*/  LDL.64 R2, [R1+0x1688] ;  /* 0x0016880001027983 */ /* 0x0023620000100a00 */
        /* <DEDUP_REMOVED lines=9> */
[----:B------:R-:W-:-:S02]  /*5bbd0*/  MOV R8, 0x5bbf0 ;  /* 0x0005bbf000087802 */ /* 0x000fc40000000f00 */
[----:B--2--5:R-:W-:Y:S05]  /*5bbe0*/  CALL.REL.NOINC `($_ZN7cutlass13device_kernelIN5flash19enable_sm80_to_sm89INS1_16FlashAttnBwdSm80INS1_25CollectiveMainloopBwdSm80ILi2ELi2EN4cute5tupleIJNS5_1CILi128EEES8_NS7_ILi64EEEEEENS_10bfloat16_tEfNS_4arch4Sm80ELb0ELb0ELb1ELb0ELb0ELb0ELb0ELb0ELi2ELi4ELi4ELi4ELb0EEENS1_21CollectiveEpilogueBwdISA_SB_SD_Li256ELb0ELb0ELi2EEENS1_19SingleTileSchedulerILb0ELb0ELb0ELi128EEEEEEEEEvNT_6ParamsE$_ZN4cute8smem_ptrIPfECI1NS_12iter_adaptorIS1_S2_EEES1_) ;  /* 0xfffaf35000007944 */ /* 0x024fea0003c3ffff */
[----:B-1----:R1:W5:Y:S01]  /*5bbf0*/  LDL.64 R2, [R1+0x1688] ;  /* 0x0016880001027983 */ /* 0x0023620000100a00 */
[----:B------:R-:W-:-:S02]  /*5bc00*/  MOV R6, R15 ;  /* 0x0000000f00067202 */ /* 0x000fc40000000f00 */
[----:B------:R-:W-:Y:S02]  /*5bc10*/  MOV R8, 0x5bc30 ;  /* 0x0005bc3000087802 */ /* 0x000fe40000000f00 */
[----:B-1---5:R-:W-:Y:S05]  /*5bc20*/  CALL.REL.NOINC `($_ZN7cutlass13device_kernelIN5flash19enable_sm80_to_sm89INS1_16FlashAttnBwdSm80INS1_25CollectiveMainloopBwdSm80ILi2ELi2EN4cute5tupleIJNS5_1CILi128EEES8_NS7_ILi64EEEEEENS_10bfloat16_tEfNS_4arch4Sm80ELb0ELb0ELb1ELb0ELb0ELb0ELb0ELb0ELi2ELi4ELi4ELi4ELb0EEENS1_21CollectiveEpilogueBwdISA_SB_SD_Li256ELb0ELb0ELi2EEENS1_19SingleTileSchedulerILb0ELb0ELb0ELi128EEEEEEEEEvNT_6ParamsE$_ZN4cute8smem_ptrIPN7cutlass9uint128_tEECI1NS_12iter_adaptorIS3_S4_EEES3_) ;  /* 0xfffaf2d000007944 */ /* 0x022fea0003c3ffff */
[----:B-1----:R1:W5:Y:S01]  /*5bc30*/  LDL.64 R2, [R1+0x1688] ;  /* 0x0016880001027983 */ /* 0x0023620000100a00 */
[----:B------:R-:W-:Y:S02]  /*5bc40*/  MOV R6, R15 ;  /* 0x0000000f00067202 */ /* 0x000fe40000000f00 */
[----:B------:R-:W-:Y:S02]  /*5bc50*/  MOV R8, 0x5bc70 ;  /* 0x0005bc7000087802 */ /* 0x000fe40000000f00 */
[----:B-1---5:R-:W-:Y:S05]  /*5bc60*/  CALL.REL.NOINC `($_ZN7cutlass13device_kernelIN5flash19enable_sm80_to_sm89INS1_16FlashAttnBwdSm80INS1_25CollectiveMainloopBwdSm80ILi2ELi2EN4cute5tupleIJNS5_1CILi128EEES8_NS7_ILi64EEEEEENS_10bfloat16_tEfNS_4arch4Sm80ELb0ELb0ELb1ELb0ELb0ELb0ELb0ELb0ELi2ELi4ELi4ELi4ELb0EEENS1_21CollectiveEpilogueBwdISA_SB_SD_Li256ELb0ELb0ELi2EEENS1_19SingleTileSchedulerILb0ELb0ELb0ELi128EEEEEEEEEvNT_6ParamsE$_ZN4cute3eso3ESOILb1ELb0EJNS_6LayoutINS_5tupleIJNS3_IJNS_1CILi1EEES5_EEEEEENS3_IJNS3_IJS5_NS4_ILi0EEEEEEEEEEENS_10ViewEngineINS_8smem_ptrIPN7cutlass9uint128_tEEEEEEEC2ERKSB_RKSI_) ;  /* 0xfffad50000007944 */ /* 0x022fea0003c3ffff */
[----:B------:R2:W5:Y:S01]  /*5bc70*/  LDL R4, [R1+0x1688] ;  /* 0x0016880001047983 */ /* 0x0005620000100800 */
[----:B-1----:R-:W-:-:S03]  /*5bc80*/  MOV R2, 0x5bca0 ;  /* 0x0005bca000027802 */ /* 0x002fc60000000f00 */
[----:B--2--5:R-:W-:Y:S05]  /*5bc90*/  CALL.REL.NOINC `($_ZN7cutlass13device_kernelIN5flash19enable_sm80_to_sm89INS1_16FlashAttnBwdSm80INS1_25CollectiveMainloopBwdSm80ILi2ELi2EN4cute5tupleIJNS5_1CILi128EEES8_NS7_ILi64EEEEEENS_10bfloat16_tEfNS_4arch4Sm80ELb0ELb0ELb1ELb0ELb0ELb0ELb0ELb0ELi2ELi4ELi4ELi4ELb0EEENS1_21CollectiveEpilogueBwdISA_SB_SD_Li256ELb0ELb0ELi2EEENS1_19SingleTileSchedulerILb0ELb0ELb0ELi128EEEEEEEEEvNT_6ParamsE$_ZN73_INTERNAL_24fd9406_37_flash_bwd_hdim64_bf16_softcap_sm80_cu_8e232a79_330724__cvta_generic_to_sharedEPKv) ;  /* 0xfffaf32000007944 */ /* 0x024fea0003c3ffff */
[----:B------:R-:W-:Y:S02]  /*5bca0*/  ULDC.64 UR8, c[0x0][0x118] ;  /* 0x0000460000087ab9 */ /* 0x000fe40000000a00 */
[----:B------:R-:W2:Y:S01]  /*5bcb0*/  LD.E.U8 R92, [R92.64] ;  /* 0x000000085c5c7980 */ /* 0x000ea2000c101100 */
[----:B------:R-:W-:Y:S02]  /*5bcc0*/  MOV R15, 0x0 ;  /* 0x00000000000f7802 */ /* 0x000fe40000000f00 */
[----:B--2---:R-:W-:-:S13]  /*5bcd0*/  ISETP.NE.AND P1, PT, R92, RZ, PT ;  /* 0x000000ff5c00720c */ /* 0x004fda0003f25270 */
[----:B------:R-:W-:Y:S01]  /*5bce0*/  @!PT LDS RZ, [RZ] ;  /* 0x00000000fffff984 */ /* 0x000fe20000000800 */
[----:B------:R-:W-:Y:S01]  /*5bcf0*/  @!PT LDS RZ, [RZ] ;  /* 0x00000000fffff984 */ /* 0x000fe20000000800 */
[----:B------:R-:W-:Y:S01]  /*5bd00*/  @!PT LDS RZ, [RZ] ;  /* 0x00000000fffff984 */ /* 0x000fe20000000800 */
[----:B------:R1:W-:Y:S01]  /*5bd10*/  LDGSTS.E.BYPASS.LTC128B.128 [R4], [R16.64], P1 ;  /* 0x0000000010047fae */ /* 0x0003e20008901d48 */
[----:B------:R-:W-:Y:S05]  /*5bd20*/  RET.REL.NODEC R14 `(_ZN7cutlass13device_kernelIN5flash19enable_sm80_to_sm89INS1_16FlashAttnBwdSm80INS1_25CollectiveMainloopBwdSm80ILi2ELi2EN4cute5tupleIJNS5_1CILi128EEES8_NS7_ILi64EEEEEENS_10bfloat16_tEfNS_4arch4Sm80ELb0ELb0ELb1ELb0ELb0ELb0ELb0ELb0ELi2ELi4ELi4ELi4ELb0EEENS1_21CollectiveEpilogueBwdISA_SB_SD_Li256ELb0ELb0ELi2EEENS1_19SingleTileSchedulerILb0ELb0ELb0ELi128EEEEEEEEEvNT_6ParamsE) ;  /* 0xfffa42d00e007950 */ /* 0x000fea0003c3ffff */
        .type           $_ZN7cutlass13device_kernelIN5flash19enable_sm80_to_sm89INS1_16FlashAttnBwdSm80INS1_25CollectiveMainloopBwdSm80ILi2ELi2EN4cute5tupleIJNS5_1CILi128EEES8_NS7_ILi64EEEEEENS_10bfloat16_tEfNS_4arch4Sm80ELb0ELb0ELb1ELb0ELb0ELb0ELb0ELb0ELi2ELi4ELi4ELi4ELb0EEENS1_21CollectiveEpilogueBwdISA_SB_SD_Li256ELb0ELb0ELi2EEENS1_19SingleTileSchedulerILb0ELb0ELb0ELi128EEEEEEEEEvNT_6ParamsE$_ZZN5flash25CollectiveMainloopBwdSm80ILi2ELi2EN4cute5tupleIJNS1_1CILi128EEES4_NS3_ILi64EEEEEEN7cutlass10bfloat16_tEfNS7_4arch4Sm80ELb0ELb0ELb1ELb0ELb0ELb0ELb0ELb0ELi2ELi4ELi4ELi4ELb0EE3mmaINS_16FlashAttnBwdSm80ISB_NS_21CollectiveEpilogueBwdIS6_S8_SA_Li256ELb0ELb0ELi2EEENS_19SingleTileSchedulerILb0ELb0ELb0ELi128EEEE13SharedStorageENS1_6TensorINS1_11ArrayEngineIfLm32EEENS1_6LayoutINS2_IJNS2_IJNS3_ILi2EEESO_EEESO_NS3_ILi4EEEEEENS2_IJNS2_IJNS3_ILi1EEESO_EEESQ_NS3_ILi8EEEEEEEEEEEEbRKNSB_6ParamsERT0_S12_iNS2_IJiiiEEERT_ENKUliiE_clEii,@function
        .size           $_ZN7cutlass13device_kernelIN5flash19enable_sm80_to_sm89INS1_16FlashAttnBwdSm80INS1_25CollectiveMainloopBwdSm80ILi2ELi2EN4cute5tupleIJNS5_1CILi128EEES8_NS7_ILi64EEEEEENS_10bfloat16_tEfNS_4arch4Sm80ELb0ELb0ELb1ELb0ELb0ELb0ELb0ELb0ELi2ELi4ELi4ELi4ELb0EEENS1_21CollectiveEpilogueBwdISA_SB_SD_Li256ELb0ELb0ELi2EEENS1_19SingleTileSchedulerILb0ELb0ELb0ELi128EEEEEEEEEvNT_6ParamsE$_ZZN5flash25CollectiveMainloopBwdSm80ILi2ELi2EN4cute5tupleIJNS1_1CILi128EEES4_NS3_ILi64EEEEEEN7cutlass10bfloat16_tEfNS7_4arch4Sm80ELb0ELb0ELb1ELb0ELb0ELb0ELb0ELb0ELi2ELi4ELi4ELi4ELb0EE3mmaINS_16FlashAttnBwdSm80ISB_NS_21CollectiveEpilogueBwdIS6_S8_SA_Li256ELb0ELb0ELi2EEENS_19SingleTileSchedulerILb0ELb0ELb0ELi128EEEE13SharedStorageENS1_6TensorINS1_11ArrayEngineIfLm32EEENS1_6LayoutINS2_IJNS2_IJNS3_ILi2EEESO_EEESO_NS3_ILi4EEEEEENS2_IJNS2_IJNS3_ILi1EEESO_EEESQ_NS3_ILi8EEEEEEEEEEEEbRKNSB_6ParamsERT0_S12_iNS2_IJiiiEEERT_ENKUliiE_clEii,($_ZN7cutlass13device_kernelIN5flash19enable_sm80_to_sm89INS1_16FlashAttnBwdSm80INS1_25CollectiveMainloopBwdSm80ILi2ELi2EN4cute5tupleIJNS5_1CILi128EEES8_NS7_ILi64EEEEEENS_10bfloat16_tEfNS_4arch4Sm80ELb0ELb0ELb1ELb0ELb0ELb0ELb0ELb0ELi2ELi4ELi4ELi4ELb0EEENS1_21CollectiveEpilogueBwdISA_SB_SD_Li256ELb0ELb0ELi2EEENS1_19SingleTileSchedulerILb0ELb0ELb0ELi128EEEEEEEEEvNT_6ParamsE$_ZZN5flash25CollectiveMainloopBwdSm80ILi2ELi2EN4cute5tupleIJNS1_1CILi128EEES4_NS3_ILi64EEEEEEN7cutlass10bfloat16_tEfNS7_4arch4Sm80ELb0ELb0ELb1ELb0ELb0ELb0ELb0ELb0ELi2ELi4ELi4ELi4ELb0EE3mmaINS_16FlashAttnBwdSm80ISB_NS_21CollectiveEpilogueBwdIS6_S8_SA_Li256ELb0ELb0ELi2EEENS_19SingleTileSchedulerILb0ELb0ELb0ELi128EEEE13SharedStorageENS1_6TensorINS1_11ArrayEngineIfLm32EEENS1_6LayoutINS2_IJNS2_IJNS3_ILi2EEESO_EEESO_NS3_ILi4EEEEEENS2_IJNS2_IJNS3_ILi1EEESO_EEESQ_NS3_ILi8EEEEEEEEEEEEbRKNSB_6ParamsERT0_S12_iNS2_IJiiiEEERT_ENKUlvE0_clEv - $_ZN7cutlass13device_kernelIN5flash19enable_sm80_to_sm89INS1_16FlashAttnBwdSm80INS1_25CollectiveMainloopBwdSm80ILi2ELi2EN4cute5tupleIJNS5_1CILi128EEES8_NS7_ILi64EEEEEENS_10bfloat16_tEfNS_4arch4Sm80ELb0ELb0ELb1ELb0ELb0ELb0ELb0ELb0ELi2ELi4ELi4ELi4ELb0EEENS1_21CollectiveEpilogueBwdISA_SB_SD_Li256ELb0ELb0ELi2EEENS1_19SingleTileSchedulerILb0ELb0ELb0ELi128EEEEEEEEEvNT_6ParamsE$_ZZN5flash25CollectiveMainloopBwdSm80ILi2ELi2EN4cute5tupleIJNS1_1CILi128EEES4_NS3_ILi64EEEEEEN7cutlass10bfloat16_tEfNS7_4arch4Sm80ELb0ELb0ELb1ELb0ELb0ELb0ELb0ELb0ELi2ELi4ELi4ELi4ELb0EE3mmaINS_16FlashAttnBwdSm80ISB_NS_21CollectiveEpilogueBwdIS6_S8_SA_Li256ELb0ELb0ELi2EEENS_19SingleTileSchedulerILb0ELb0ELb0ELi128EEEE13SharedStorageENS1_6TensorINS1_11ArrayEngineIfLm32EEENS1_6LayoutINS2_IJNS2_IJNS3_ILi2EEESO_EEESO_NS3_ILi4EEEEEENS2_IJNS2_IJNS3_ILi1EEESO_EEESQ_NS3_ILi8EEEEEEEEEEEEbRKNSB_6ParamsERT0_S12_iNS2_IJiiiEEERT_ENKUliiE_clEii)
$_ZN7cutlass13device_kernelIN5flash19enable_sm80_to_sm89INS1_16FlashAttnBwdSm80INS1_25CollectiveMainloopBwdSm80ILi2ELi2EN4cute5tupleIJNS5_1CILi128EEES8_NS7_ILi64EEEEEENS_10bfloat16_tEfNS_4arch4Sm80ELb0ELb0ELb1ELb0ELb0ELb0ELb0ELb0ELi2ELi4ELi4ELi4ELb0EEENS1_21CollectiveEpilogueBwdISA_SB_SD_Li256ELb0ELb0ELi2EEENS1_19SingleTileSchedulerILb0ELb0ELb0ELi128EEEEEEEEEvNT_6ParamsE$_ZZN5flash25CollectiveMainloopBwdSm80ILi2ELi2EN4cute5tupleIJNS1_1CILi128EEES4_NS3_ILi64EEEEEEN7cutlass10bfloat16_tEfNS7_4arch4Sm80ELb0ELb0ELb1ELb0ELb0ELb0ELb0ELb0ELi2ELi4ELi4ELi4ELb0EE3mmaINS_16FlashAttnBwdSm80ISB_NS_21CollectiveEpilogueBwdIS6_S8_SA_Li256ELb0ELb0ELi2EEENS_19SingleTileSchedulerILb0ELb0ELb0ELi128EEEE13SharedStorageENS1_6TensorINS1_11ArrayEngineIfLm32EEENS1_6LayoutINS2_IJNS2_IJNS3_ILi2EEESO_EEESO_NS3_ILi4EEEEEENS2_IJNS2_IJNS3_ILi1EEESO_EEESQ_NS3_ILi8EEEEEEEEEEEEbRKNSB_6ParamsERT0_S12_iNS2_IJiiiEEERT_ENKUliiE_clEii:
        /* <DEDUP_REMOVED lines=53> */
[----:B------:R-:W2:Y:S04]  /*5c080*/  LDL.64 R8, [R1+0x1390] ;  /* 0x0013900001087983 */ /* 0x000ea80000100a00 */
[----:B------:R-:W2:Y:S04]  /*5c090*/  LD.E.64 R82, [R82.64+0x18] ;  /* 0x0000180452527980 */ /* 0x000ea8000c101b00 */
[----:B-1----:R1:W5:Y:S01]  /*5c0a0*/  LDL.64 R2, [R1+0x1388] ;  /* 0x0013880001027983 */ /* 0x0023620000100a00 */
        /* <DEDUP_REMOVED lines=477> */
[----:B------:R2:W5:Y:S04]  /*5de80*/  LDL.64 R16, [R1+0x1388] ;  /* 0x0013880001107983 */ /* 0x0005680000100a00 */
[----:B------:R2:W5:Y:S01]  /*5de90*/  LD.E.64 R10, [R78.64+0x48] ;  /* 0x000048044e0a7980 */ /* 0x000562000c101b00 */
[----:B-1----:R-:W-:Y:S01]  /*5dea0*/  IMAD.MOV.U32 R2, RZ, RZ, R7 ;  /* 0x000000ffff027224 */ /* 0x002fe200078e0007 */
[----:B------:R-:W-:-:S02]  /*5deb0*/  MOV R3, RZ ;  /* 0x000000ff00037202 */ /* 0x000fc40000000f00 */
[----:B------:R-:W-:Y:S02]  /*5dec0*/  MOV R8, 0x5dee0 ;  /* 0x0005dee000087802 */ /* 0x000fe40000000f00 */
[----:B--2--5:R-:W-:Y:S05]  /*5ded0*/  CALL.REL.NOINC `($_ZN7cutlass13device_kernelIN5flash19enable_sm80_to_sm89INS1_16FlashAttnBwdSm80INS1_25CollectiveMainloopBwdSm80ILi2ELi2EN4cute5tupleIJNS5_1CILi128EEES8_NS7_ILi64EEEEEENS_10bfloat16_tEfNS_4arch4Sm80ELb0ELb0ELb1ELb0ELb0ELb0ELb0ELb0ELi2ELi4ELi4ELi4ELb0EEENS1_21CollectiveEpilogueBwdISA_SB_SD_Li256ELb0ELb0ELi2EEENS1_19SingleTileSchedulerILb0ELb0ELb0ELi128EEEEEEEEEvNT_6ParamsE$_ZN4cute3eso3ESOILb1ELb0EJNS_1CILi0EEEiEEC2ERKS3_RKi) ;  /* 0xfffa97a000007944 */ /* 0x024fea0003c3ffff */
[----:B------:R-:W-:Y:S02]  /*5dee0*/  ULDC.64 UR4, c[0x0][0x118] ;  /* 0x0000460000047ab9 */ /* 0x000fe40000000a00 */
[----:B-1----:R1:W5:Y:S01]  /*5def0*/  LD.E R3, [R10.64] ;  /* 0x000000040a037980 */ /* 0x002362000c101900 */
[----:B------:R-:W-:-:S03]  /*5df00*/  MOV R88, 0x5df20 ;  /* 0x0005df2000587802 */ /* 0x000fc60000000f00 */
[----:B-1---5:R-:W-:Y:S05]  /*5df10*/  CALL.REL.NOINC `($_ZN7cutlass13device_kernelIN5flash19enable_sm80_to_sm89INS1_16FlashAttnBwdSm80INS1_25CollectiveMainloopBwdSm80ILi2ELi2EN4cute5tupleIJNS5_1CILi128EEES8_NS7_ILi64EEEEEENS_10bfloat16_tEfNS_4arch4Sm80ELb0ELb0ELb1ELb0ELb0ELb0ELb0ELb0ELi2ELi4ELi4ELi4ELb0EEENS1_21CollectiveEpilogueBwdISA_SB_SD_Li256ELb0ELb0ELi2EEENS1_19SingleTileSchedulerILb0ELb0ELb0ELi128EEEEEEEEEvNT_6ParamsE$_ZZN4cuteplIJiEJNS_1CILi0EEEEEEDaRKNS_15ArithmeticTupleIJDpT_EEERKNS3_IJDpT0_EEEENKUlDpRKT_E_clIJiEEEDaSH_) ;  /* 0xfffb201000007944 */ /* 0x022fea0003c3ffff */
[----:B-----5:R-:W-:Y:S02]  /*5df20*/  ISETP.GT.AND P1, PT, R2, 0x7f, PT ;  /* 0x0000007f0200780c */ /* 0x020fe40003f24270 */
        /* <DEDUP_REMOVED lines=12> */
[----:B------:R-:W-:Y:S02]  /*5dff0*/  MOV R13, R7 ;  /* 0x00000007000d7202 */ /* 0x000fe40000000f00 */
[----:B------:R-:W-:-:S02]  /*5e000*/  MOV R8, 0x5e020 ;  /* 0x0005e02000087802 */ /* 0x000fc40000000f00 */
        /* <DEDUP_REMOVED lines=12> */
[----:B------:R-:W-:-:S03]  /*5e0d0*/  MOV R8, 0x5e0f0 ;  /* 0x0005e0f000087802 */ /* 0x000fc60000000f00 */
        /* <DEDUP_REMOVED lines=37> */
        .type           $_ZN7cutlass13device_kernelIN5flash19enable_sm80_to_sm89INS1_16FlashAttnBwdSm80INS1_25CollectiveMainloopBwdSm80ILi2ELi2EN4cute5tupleIJNS5_1CILi128EEES8_NS7_ILi64EEEEEENS_10bfloat16_tEfNS_4arch4Sm80ELb0ELb0ELb1ELb0ELb0ELb0ELb0ELb0ELi2ELi4ELi4ELi4ELb0EEENS1_21CollectiveEpilogueBwdISA_SB_SD_Li256ELb0ELb0ELi2EEENS1_19SingleTileSchedulerILb0ELb0ELb0ELi128EEEEEEEEEvNT_6ParamsE$_ZZN5flash25CollectiveMainloopBwdSm80ILi2ELi2EN4cute5tupleIJNS1_1CILi128EEES4_NS3_ILi64EEEEEEN7cutlass10bfloat16_tEfNS7_4arch4Sm80ELb0ELb0ELb1ELb0ELb0ELb0ELb0ELb0ELi2ELi4ELi4ELi4ELb0EE3mmaINS_16FlashAttnBwdSm80ISB_NS_21CollectiveEpilogueBwdIS6_S8_SA_Li256ELb0ELb0ELi2EEENS_19SingleTileSchedulerILb0ELb0ELb0ELi128EEEE13SharedStorageENS1_6TensorINS1_11ArrayEngineIfLm32EEENS1_6LayoutINS2_IJNS2_IJNS3_ILi2EEESO_EEESO_NS3_ILi4EEEEEENS2_IJNS2_IJNS3_ILi1EEESO_EEESQ_NS3_ILi8EEEEEEEEEEEEbRKNSB_6ParamsERT0_S12_iNS2_IJiiiEEERT_ENKUlvE0_clEv,@function
        .size           $_ZN7cutlass13device_kernelIN5flash19enable_sm80_to_sm89INS1_16FlashAttnBwdSm80INS1_25CollectiveMainloopBwdSm80ILi2ELi2EN4cute5tupleIJNS5_1CILi128EEES8_NS7_ILi64EEEEEENS_10bfloat16_tEfNS_4arch4Sm80ELb0ELb0ELb1ELb0ELb0ELb0ELb0ELb0ELi2ELi4ELi4ELi4ELb0EEENS1_21CollectiveEpilogueBwdISA_SB_SD_Li256ELb0ELb0ELi2EEENS1_19SingleTileSchedulerILb0ELb0ELb0ELi128EEEEEEEEEvNT_6ParamsE$_ZZN5flash25CollectiveMainloopBwdSm80ILi2ELi2EN4cute5tupleIJNS1_1CILi128EEES4_NS3_ILi64EEEEEEN7cutlass10bfloat16_tEfNS7_4arch4Sm80ELb0ELb0ELb1ELb0ELb0ELb0ELb0ELb0ELi2ELi4ELi4ELi4ELb0EE3mmaINS_16FlashAttnBwdSm80ISB_NS_21CollectiveEpilogueBwdIS6_S8_SA_Li256ELb0ELb0ELi2EEENS_19SingleTileSchedulerILb0ELb0ELb0ELi128EEEE13SharedStorageENS1_6TensorINS1_11ArrayEngineIfLm32EEENS1_6LayoutINS2_IJNS2_IJNS3_ILi2EEESO_EEESO_NS3_ILi4EEEEEENS2_IJNS2_IJNS3_ILi1EEESO_EEESQ_NS3_ILi8EEEEEEEEEEEEbRKNSB_6ParamsERT0_S12_iNS2_IJiiiEEERT_ENKUlvE0_clEv,($_ZN7cutlass13device_kernelIN5flash19enable_sm80_to_sm89INS1_16FlashAttnBwdSm80INS1_25CollectiveMainloopBwdSm80ILi2ELi2EN4cute5tupleIJNS5_1CILi128EEES8_NS7_ILi64EEEEEENS_10bfloat16_tEfNS_4arch4Sm80ELb0ELb0ELb1ELb0ELb0ELb0ELb0ELb0ELi2ELi4ELi4ELi4ELb0EEENS1_21CollectiveEpilogueBwdISA_SB_SD_Li256ELb0ELb0ELi2EEENS1_19SingleTileSchedulerILb0ELb0ELb0ELi128EEEEEEEEEvNT_6ParamsE$_ZZN5flash25CollectiveMainloopBwdSm80ILi2ELi2EN4cute5tupleIJNS1_1CILi128EEES4_NS3_ILi64EEEEEEN7cutlass10bfloat16_tEfNS7_4arch4Sm80ELb0ELb0ELb1ELb0ELb0ELb0ELb0ELb0ELi2ELi4ELi4ELi4ELb0EE3mmaINS_16FlashAttnBwdSm80ISB_NS_21CollectiveEpilogueBwdIS6_S8_SA_Li256ELb0ELb0ELi2EEENS_19SingleTileSchedulerILb0ELb0ELb0ELi128EEEE13SharedStorageENS1_6TensorINS1_11ArrayEngineIfLm32EEENS1_6LayoutINS2_IJNS2_IJNS3_ILi2EEESO_EEESO_NS3_ILi4EEEEEENS2_IJNS2_IJNS3_ILi1EEESO_EEESQ_NS3_ILi8EEEEEEEEEEEEbRKNSB_6ParamsERT0_S12_iNS2_IJiiiEEERT_ENKUlvE_clEv - $_ZN7cutlass13device_kernelIN5flash19enable_sm80_to_sm89INS1_16FlashAttnBwdSm80INS1_25CollectiveMainloopBwdSm80ILi2ELi2EN4cute5tupleIJNS5_1CILi128EEES8_NS7_ILi64EEEEEENS_10bfloat16_tEfNS_4arch4Sm80ELb0ELb0ELb1ELb0ELb0ELb0ELb0ELb0ELi2ELi4ELi4ELi4ELb0EEENS1_21CollectiveEpilogueBwdISA_SB_SD_Li256ELb0ELb0ELi2EEENS1_19SingleTileSchedulerILb0ELb0ELb0ELi128EEEEEEEEEvNT_6ParamsE$_ZZN5flash25CollectiveMainloopBwdSm80ILi2ELi2EN4cute5tupleIJNS1_1CILi128EEES4_NS3_ILi64EEEEEEN7cutlass10bfloat16_tEfNS7_4arch4Sm80ELb0ELb0ELb1ELb0ELb0ELb0ELb0ELb0ELi2ELi4ELi4ELi4ELb0EE3mmaINS_16FlashAttnBwdSm80ISB_NS_21CollectiveEpilogueBwdIS6_S8_SA_Li256ELb0ELb0ELi2EEENS_19SingleTileSchedulerILb0ELb0ELb0ELi128EEEE13SharedStorageENS1_6TensorINS1_11ArrayEngineIfLm32EEENS1_6LayoutINS2_IJNS2_IJNS3_ILi2EEESO_EEESO_NS3_ILi4EEEEEENS2_IJNS2_IJNS3_ILi1EEESO_EEESQ_NS3_ILi8EEEEEEEEEEEEbRKNSB_6ParamsERT0_S12_iNS2_IJiiiEEERT_ENKUlvE0_clEv)
$_ZN7cutlass13device_kernelIN5flash19enable_sm80_to_sm89INS1_16FlashAttnBwdSm80INS1_25CollectiveMainloopBwdSm80ILi2ELi2EN4cute5tupleIJNS5_1CILi128EEES8_NS7_ILi64EEEEEENS_10bfloat16_tEfNS_4arch4Sm80ELb0ELb0ELb1ELb0ELb0ELb0ELb0ELb0ELi2ELi4ELi4ELi4ELb0EEENS1_21CollectiveEpilogueBwdISA_SB_SD_Li256ELb0ELb0ELi2EEENS1_19SingleTileSchedulerILb0ELb0ELb0ELi128EEEEEEEEEvNT_6ParamsE$_ZZN5flash25CollectiveMainloopBwdSm80ILi2ELi2EN4cute5tupleIJNS1_1CILi128EEES4_NS3_ILi64EEEEEEN7cutlass10bfloat16_tEfNS7_4arch4Sm80ELb0ELb0ELb1ELb0ELb0ELb0ELb0ELb0ELi2ELi4ELi4ELi4ELb0EE3mmaINS_16FlashAttnBwdSm80ISB_NS_21CollectiveEpilogueBwdIS6_S8_SA_Li256ELb0ELb0ELi2EEENS_19SingleTileSchedulerILb0ELb0ELb0ELi128EEEE13SharedStorageENS1_6TensorINS1_11ArrayEngineIfLm32EEENS1_6LayoutINS2_IJNS2_IJNS3_ILi2EEESO_EEESO_NS3_ILi4EEEEEENS2_IJNS2_IJNS3_ILi1EEESO_EEESQ_NS3_ILi8EEEEEEEEEEEEbRKNSB_6ParamsERT0_S12_iNS2_IJiiiEEERT_ENKUlvE0_clEv:
[----:B------:R-:W-:-:S05]  /*5e330*/  IADD3 R2, R69, -c[0x0][0x20], RZ ;  /* 0x8000080045027a10 */ /* 0x000fca0007ffe0ff */
[----:B------:R-:W2:Y:S04]  /*5e340*/  LDL.64 R6, [R2] ;  /* 0x0000000002067983 */ /* 0x000ea80000100a00 */
[----:B------:R-:W3:Y:S01]  /*5e350*/  LDL.64 R4, [R2+0x8] ;  /* 0x0000080002047983 */ /* 0x000ee20000100a00 */
[----:B------:R-:W-:-:S03]  /*5e360*/  ULDC.64 UR8, c[0x0][0x118] ;  /* 0x0000460000087ab9 */ /* 0x000fc60000000a00 */
[----:B--2---:R-:W2:Y:S04]  /*5e370*/  LD.E R16, [R6.64] ;  /* 0x0000000806107980 */ /* 0x004ea8000c101900 */
[----:B---3--:R-:W3:Y:S01]  /*5e380*/  LD.E R3, [R4.64] ;  /* 0x0000000804037980 */ /* 0x008ee2000c101900 */
[----:B------:R-:W-:Y:S01]  /*5e390*/  BSSY B0, `(.L_x_973) ;  /* 0x0000009000007945 */ /* 0x000fe20003800000 */
[----:B--2---:R-:W-:-:S04]  /*5e3a0*/  IADD3 R16, R16, 0x2, RZ ;  /* 0x0000000210107810 */ /* 0x004fc80007ffe0ff */
[----:B---3--:R-:W-:-:S13]  /*5e3b0*/  ISETP.GE.AND P1, PT, R16, R3, PT ;  /* 0x000000031000720c */ /* 0x008fda0003f26270 */
[----:B------:R-:W-:Y:S05]  /*5e3c0*/  @P1 BRA `(.L_x_974) ;  /* 0x0000005000001947 */ /* 0x000fea0003800000 */
[----:B------:R-:W2:Y:S04]  /*5e3d0*/  LDL.64 R4, [R2+0x18] ;  /* 0x0000180002047983 */ /* 0x000ea80000100a00 */
[----:B------:R1:W5:Y:S04]  /*5e3e0*/  LDL.64 R92, [R2+0x10] ;  /* 0x00001000025c7983 */ /* 0x0003680000100a00 */
[----:B--2---:R1:W5:Y:S01]  /*5e3f0*/  LD.E R3, [R4.64] ;  /* 0x0000000804037980 */ /* 0x004362000c101900 */
[----:B------:R-:W-:-:S03]  /*5e400*/  MOV R14, 0x5e420 ;  /* 0x0005e420000e7802 */ /* 0x000fc60000000f00 */
[----:B-1---5:R-:W-:Y:S05]  /*5e410*/  CALL.REL.NOINC `($_ZN7cutlass13device_kernelIN5flash19enable_sm80_to_sm89INS1_16FlashAttnBwdSm80INS1_25CollectiveMainloopBwdSm80ILi2ELi2EN4cute5tupleIJNS5_1CILi128EEES8_NS7_ILi64EEEEEENS_10bfloat16_tEfNS_4arch4Sm80ELb0ELb0ELb1ELb0ELb0ELb0ELb0ELb0ELi2ELi4ELi4ELi4ELb0EEENS1_21CollectiveEpilogueBwdISA_SB_SD_Li256ELb0ELb0ELi2EEENS1_19SingleTileSchedulerILb0ELb0ELb0ELi128EEEEEEEEEvNT_6ParamsE$_ZZN5flash25CollectiveMainloopBwdSm80ILi2ELi2EN4cute5tupleIJNS1_1CILi128EEES4_NS3_ILi64EEEEEEN7cutlass10bfloat16_tEfNS7_4arch4Sm80ELb0ELb0ELb1ELb0ELb0ELb0ELb0ELb0ELi2ELi4ELi4ELi4ELb0EE3mmaINS_16FlashAttnBwdSm80ISB_NS_21CollectiveEpilogueBwdIS6_S8_SA_Li256ELb0ELb0ELi2EEENS_19SingleTileSchedulerILb0ELb0ELb0ELi128EEEE13SharedStorageENS1_6TensorINS1_11ArrayEngineIfLm32EEENS1_6LayoutINS2_IJNS2_IJNS3_ILi2EEESO_EEESO_NS3_ILi4EEEEEENS2_IJNS2_IJNS3_ILi1EEESO_EEESQ_NS3_ILi8EEEEEEEEEEEEbRKNSB_6ParamsERT0_S12_iNS2_IJiiiEEERT_ENKUliiE0_clEii) ;  /* 0xffffb30000007944 */ /* 0x022fea0003c3ffff */
.L_x_974:
[----:B------:R-:W-:Y:S05]  /*5e420*/  BSYNC B0 ;  /* 0x0000000000007941 */ /* 0x000fea0003800000 */
.L_x_973:
[----:B------:R-:W-:Y:S01]  /*5e430*/  MOV R13, 0x0 ;  /* 0x00000000000d7802 */ /* 0x000fe20000000f00 */
[----:B------:R-:W0:Y:S03]  /*5e440*/  LDGDEPBAR ;  /* 0x00000000000079af */ /* 0x000e260000000000 */
[----:B------:R-:W-:Y:S05]  /*5e450*/  RET.REL.NODEC R12 `(_ZN7cutlass13device_kernelIN5flash19enable_sm80_to_sm89INS1_16FlashAttnBwdSm80INS1_25CollectiveMainloopBwdSm80ILi2ELi2EN4cute5tupleIJNS5_1CILi128EEES8_NS7_ILi64EEEEEENS_10bfloat16_tEfNS_4arch4Sm80ELb0ELb0ELb1ELb0ELb0ELb0ELb0ELb0ELi2ELi4ELi4ELi4ELb0EEENS1_21CollectiveEpilogueBwdISA_SB_SD_Li256ELb0ELb0ELi2EEENS1_19SingleTileSchedulerILb0ELb0ELb0ELi128EEEEEEEEEvNT_6ParamsE) ;  /* 0xfffa1ba00c007950 */ /* 0x000fea0003c3ffff */
        .type           $_ZN7cutlass13device_kernelIN5flash19enable_sm80_to_sm89INS1_16FlashAttnBwdSm80INS1_25CollectiveMainloopBwdSm80ILi2ELi2EN4cute5tupleIJNS5_1CILi128EEES8_NS7_ILi64EEEEEENS_10bfloat16_tEfNS_4arch4Sm80ELb0ELb0ELb1ELb0ELb0ELb0ELb0ELb0ELi2ELi4ELi4ELi4ELb0EEENS1_21CollectiveEpilogueBwdISA_SB_SD_Li256ELb0ELb0ELi2EEENS1_19SingleTileSchedulerILb0ELb0ELb0ELi128EEEEEEEEEvNT_6ParamsE$_ZZN5flash25CollectiveMainloopBwdSm80ILi2ELi2EN4cute5tupleIJNS1_1CILi128EEES4_NS3_ILi64EEEEEEN7cutlass10bfloat16_tEfNS7_4arch4Sm80ELb0ELb0ELb1ELb0ELb0ELb0ELb0ELb0ELi2ELi4ELi4ELi4ELb0EE3mmaINS_16FlashAttnBwdSm80ISB_NS_21CollectiveEpilogueBwdIS6_S8_SA_Li256ELb0ELb0ELi2EEENS_19SingleTileSchedulerILb0ELb0ELb0ELi128EEEE13SharedStorageENS1_6TensorINS1_11ArrayEngineIfLm32EEENS1_6LayoutINS2_IJNS2_IJNS3_ILi2EEESO_EEESO_NS3_ILi4EEEEEENS2_IJNS2_IJNS3_ILi1EEESO_EEESQ_NS3_ILi8EEEEEEEEEEEEbRKNSB_6ParamsERT0_S12_iNS2_IJiiiEEERT_ENKUlvE_clEv,@function
        .size           $_ZN7cutlass13device_kernelIN5flash19enable_sm80_to_sm89INS1_16FlashAttnBwdSm80INS1_25CollectiveMainloopBwdSm80ILi2ELi2EN4cute5tupleIJNS5_1CILi128EEES8_NS7_ILi64EEEEEENS_10bfloat16_tEfNS_4arch4Sm80ELb0ELb0ELb1ELb0ELb0ELb0ELb0ELb0ELi2ELi4ELi4ELi4ELb0EEENS1_21CollectiveEpilogueBwdISA_SB_SD_Li256ELb0ELb0ELi2EEENS1_19SingleTileSchedulerILb0ELb0ELb0ELi128EEEEEEEEEvNT_6ParamsE$_ZZN5flash25CollectiveMainloopBwdSm80ILi2ELi2EN4cute5tupleIJNS1_1CILi128EEES4_NS3_ILi64EEEEEEN7cutlass10bfloat16_tEfNS7_4arch4Sm80ELb0ELb0ELb1ELb0ELb0ELb0ELb0ELb0ELi2ELi4ELi4ELi4ELb0EE3mmaINS_16FlashAttnBwdSm80ISB_NS_21CollectiveEpilogueBwdIS6_S8_SA_Li256ELb0ELb0ELi2EEENS_19SingleTileSchedulerILb0ELb0ELb0ELi128EEEE13SharedStorageENS1_6TensorINS1_11ArrayEngineIfLm32EEENS1_6LayoutINS2_IJNS2_IJNS3_ILi2EEESO_EEESO_NS3_ILi4EEEEEENS2_IJNS2_IJNS3_ILi1EEESO_EEESQ_NS3_ILi8EEEEEEEEEEEEbRKNSB_6ParamsERT0_S12_iNS2_IJiiiEEERT_ENKUlvE_clEv,($_ZN7cutlass13device_kernelIN5flash19enable_sm80_to_sm89INS1_16FlashAttnBwdSm80INS1_25CollectiveMainloopBwdSm80ILi2ELi2EN4cute5tupleIJNS5_1CILi128EEES8_NS7_ILi64EEEEEENS_10bfloat16_tEfNS_4arch4Sm80ELb0ELb0ELb1ELb0ELb0ELb0ELb0ELb0ELi2ELi4ELi4ELi4ELb0EEENS1_21CollectiveEpilogueBwdISA_SB_SD_Li256ELb0ELb0ELi2EEENS1_19SingleTileSchedulerILb0ELb0ELb0ELi128EEEEEEEEEvNT_6ParamsE$_ZZZN5flash25CollectiveMainloopBwdSm80ILi2ELi2EN4cute5tupleIJNS1_1CILi128EEES4_NS3_ILi64EEEEEEN7cutlass10bfloat16_tEfNS7_4arch4Sm80ELb0ELb0ELb1ELb0ELb0ELb0ELb0ELb0ELi2ELi4ELi4ELi4ELb0EE3mmaINS_16FlashAttnBwdSm80ISB_NS_21CollectiveEpilogueBwdIS6_S8_SA_Li256ELb0ELb0ELi2EEENS_19SingleTileSchedulerILb0ELb0ELb0ELi128EEEE13SharedStorageENS1_6TensorINS1_11ArrayEngineIfLm32EEENS1_6LayoutINS2_IJNS2_IJNS3_ILi2EEESO_EEESO_NS3_ILi4EEEEEENS2_IJNS2_IJNS3_ILi1EEESO_EEESQ_NS3_ILi8EEEEEEEEEEEEbRKNSB_6ParamsERT0_S12_iNS2_IJiiiEEERT_ENKUliT_E_clIZSC_ISJ_SX_EbS10_S12_S12_iS13_S15_EUlRS16_iE_EEDaiS16_ENKUlT_E_clIZSC_ISJ_SX_EbS10_S12_S12_iS13_S15_EUlvE0_EEDaS1B_ - $_ZN7cutlass13device_kernelIN5flash19enable_sm80_to_sm89INS1_16FlashAttnBwdSm80INS1_25CollectiveMainloopBwdSm80ILi2ELi2EN4cute5tupleIJNS5_1CILi128EEES8_NS7_ILi64EEEEEENS_10bfloat16_tEfNS_4arch4Sm80ELb0ELb0ELb1ELb0ELb0ELb0ELb0ELb0ELi2ELi4ELi4ELi4ELb0EEENS1_21CollectiveEpilogueBwdISA_SB_SD_Li256ELb0ELb0ELi2EEENS1_19SingleTileSchedulerILb0ELb0ELb0ELi128EEEEEEEEEvNT_6ParamsE$_ZZN5flash25CollectiveMainloopBwdSm80ILi2ELi2EN4cute5tupleIJNS1_1CILi128EEES4_NS3_ILi64EEEEEEN7cutlass10bfloat16_tEfNS7_4arch4Sm80ELb0ELb0ELb1ELb0ELb0ELb0ELb0ELb0ELi2ELi4ELi4ELi4ELb0EE3mmaINS_16FlashAttnBwdSm80ISB_NS_21CollectiveEpilogueBwdIS6_S8_SA_Li256ELb0ELb0ELi2EEENS_19SingleTileSchedulerILb0ELb0ELb0ELi128EEEE13SharedStorageENS1_6TensorINS1_11ArrayEngineIfLm32EEENS1_6LayoutINS2_IJNS2_IJNS3_ILi2EEESO_EEESO_NS3_ILi4EEEEEENS2_IJNS2_IJNS3_ILi1EEESO_EEESQ_NS3_ILi8EEEEEEEEEEEEbRKNSB_6ParamsERT0_S12_iNS2_IJiiiEEERT_ENKUlvE_clEv)
$_ZN7cutlass13device_kernelIN5flash19enable_sm80_to_sm89INS1_16FlashAttnBwdSm80INS1_25CollectiveMainloopBwdSm80ILi2ELi2EN4cute5tupleIJNS5_1CILi128EEES8_NS7_ILi64EEEEEENS_10bfloat16_tEfNS_4arch4Sm80ELb0ELb0ELb1ELb0ELb0ELb0ELb0ELb0ELi2ELi4ELi4ELi4ELb0EEENS1_21CollectiveEpilogueBwdISA_SB_SD_Li256ELb0ELb0ELi2EEENS1_19SingleTileSchedulerILb0ELb0ELb0ELi128EEEEEEEEEvNT_6ParamsE$_ZZN5flash25CollectiveMainloopBwdSm80ILi2ELi2EN4cute5tupleIJNS1_1CILi128EEES4_NS3_ILi64EEEEEEN7cutlass10bfloat16_tEfNS7_4arch4Sm80ELb0ELb0ELb1ELb0ELb0ELb0ELb0ELb0ELi2ELi4ELi4ELi4ELb0EE3mmaINS_16FlashAttnBwdSm80ISB_NS_21CollectiveEpilogueBwdIS6_S8_SA_Li256ELb0ELb0ELi2EEENS_19SingleTileSchedulerILb0ELb0ELb0ELi128EEEE13SharedStorageENS1_6TensorINS1_11ArrayEngineIfLm32EEENS1_6LayoutINS2_IJNS2_IJNS3_ILi2EEESO_EEESO_NS3_ILi4EEEEEENS2_IJNS2_IJNS3_ILi1EEESO_EEESQ_NS3_ILi8EEEEEEEEEEEEbRKNSB_6ParamsERT0_S12_iNS2_IJiiiEEERT_ENKUlvE_clEv:
        /* <DEDUP_REMOVED lines=14> */
[----:B-1---5:R-:W-:Y:S05]  /*5e540*/  CALL.REL.NOINC `($_ZN7cutlass13device_kernelIN5flash19enable_sm80_to_sm89INS1_16FlashAttnBwdSm80INS1_25CollectiveMainloopBwdSm80ILi2ELi2EN4cute5tupleIJNS5_1CILi128EEES8_NS7_ILi64EEEEEENS_10bfloat16_tEfNS_4arch4Sm80ELb0ELb0ELb1ELb0ELb0ELb0ELb0ELb0ELi2ELi4ELi4ELi4ELb0EEENS1_21CollectiveEpilogueBwdISA_SB_SD_Li256ELb0ELb0ELi2EEENS1_19SingleTileSchedulerILb0ELb0ELb0ELi128EEEEEEEEEvNT_6ParamsE$_ZZN5flash25CollectiveMainloopBwdSm80ILi2ELi2EN4cute5tupleIJNS1_1CILi128EEES4_NS3_ILi64EEEEEEN7cutlass10bfloat16_tEfNS7_4arch4Sm80ELb0ELb0ELb1ELb0ELb0ELb0ELb0ELb0ELi2ELi4ELi4ELi4ELb0EE3mmaINS_16FlashAttnBwdSm80ISB_NS_21CollectiveEpilogueBwdIS6_S8_SA_Li256ELb0ELb0ELi2EEENS_19SingleTileSchedulerILb0ELb0ELb0ELi128EEEE13SharedStorageENS1_6TensorINS1_11ArrayEngineIfLm32EEENS1_6LayoutINS2_IJNS2_IJNS3_ILi2EEESO_EEESO_NS3_ILi4EEEEEENS2_IJNS2_IJNS3_ILi1EEESO_EEESQ_NS3_ILi8EEEEEEEEEEEEbRKNSB_6ParamsERT0_S12_iNS2_IJiiiEEERT_ENKUliiE_clEii) ;  /* 0xffffd7e000007944 */ /* 0x022fea0003c3ffff */
.L_x_976:
[----:B------:R-:W-:Y:S05]  /*5e550*/  BSYNC B0 ;  /* 0x0000000000007941 */ /* 0x000fea0003800000 */
.L_x_975:
[----:B------:R-:W-:Y:S01]  /*5e560*/  MOV R15, 0x0 ;  /* 0x00000000000f7802 */ /* 0x000fe20000000f00 */
[----:B------:R-:W0:Y:S03]  /*5e570*/  LDGDEPBAR ;  /* 0x00000000000079af */ /* 0x000e260000000000 */
[----:B------:R-:W-:Y:S05]  /*5e580*/  RET.REL.NODEC R14 `(_ZN7cutlass13device_kernelIN5flash19enable_sm80_to_sm89INS1_16FlashAttnBwdSm80INS1_25CollectiveMainloopBwdSm80ILi2ELi2EN4cute5tupleIJNS5_1CILi128EEES8_NS7_ILi64EEEEEENS_10bfloat16_tEfNS_4arch4Sm80ELb0ELb0ELb1ELb0ELb0ELb0ELb0ELb0ELi2ELi4ELi4ELi4ELb0EEENS1_21CollectiveEpilogueBwdISA_SB_SD_Li256ELb0ELb0ELi2EEENS1_19SingleTileSchedulerILb0ELb0ELb0ELi128EEEEEEEEEvNT_6ParamsE) ;  /* 0xfffa1a700e007950 */ /* 0x000fea0003c3ffff */
        .type           $_ZN7cutlass13device_kernelIN5flash19enable_sm80_to_sm89INS1_16FlashAttnBwdSm80INS1_25CollectiveMainloopBwdSm80ILi2ELi2EN4cute5tupleIJNS5_1CILi128EEES8_NS7_ILi64EEEEEENS_10bfloat16_tEfNS_4arch4Sm80ELb0ELb0ELb1ELb0ELb0ELb0ELb0ELb0ELi2ELi4ELi4ELi4ELb0EEENS1_21CollectiveEpilogueBwdISA_SB_SD_Li256ELb0ELb0ELi2EEENS1_19SingleTileSchedulerILb0ELb0ELb0ELi128EEEEEEEEEvNT_6ParamsE$_ZZZN5flash25CollectiveMainloopBwdSm80ILi2ELi2EN4cute5tupleIJNS1_1CILi128EEES4_NS3_ILi64EEEEEEN7cutlass10bfloat16_tEfNS7_4arch4Sm80ELb0ELb0ELb1ELb0ELb0ELb0ELb0ELb0ELi2ELi4ELi4ELi4ELb0EE3mmaINS_16FlashAttnBwdSm80ISB_NS_21CollectiveEpilogueBwdIS6_S8_SA_Li256ELb0ELb0ELi2EEENS_19SingleTileSchedulerILb0ELb0ELb0ELi128EEEE13SharedStorageENS1_6TensorINS1_11ArrayEngineIfLm32EEENS1_6LayoutINS2_IJNS2_IJNS3_ILi2EEESO_EEESO_NS3_ILi4EEEEEENS2_IJNS2_IJNS3_ILi1EEESO_EEESQ_NS3_ILi8EEEEEEEEEEEEbRKNSB_6ParamsERT0_S12_iNS2_IJiiiEEERT_ENKUliT_E_clIZSC_ISJ_SX_EbS10_S12_S12_iS13_S15_EUlRS16_iE_EEDaiS16_ENKUlT_E_clIZSC_ISJ_SX_EbS10_S12_S12_iS13_S15_EUlvE0_EEDaS1B_,@function
        .size           $_ZN7cutlass13device_kernelIN5flash19enable_sm80_to_sm89INS1_16FlashAttnBwdSm80INS1_25CollectiveMainloopBwdSm80ILi2ELi2EN4cute5tupleIJNS5_1CILi128EEES8_NS7_ILi64EEEEEENS_10bfloat16_tEfNS_4arch4Sm80ELb0ELb0ELb1ELb0ELb0ELb0ELb0ELb0ELi2ELi4ELi4ELi4ELb0EEENS1_21CollectiveEpilogueBwdISA_SB_SD_Li256ELb0ELb0ELi2EEENS1_19SingleTileSchedulerILb0ELb0ELb0ELi128EEEEEEEEEvNT_6ParamsE$_ZZZN5flash25CollectiveMainloopBwdSm80ILi2ELi2EN4cute5tupleIJNS1_1CILi128EEES4_NS3_ILi64EEEEEEN7cutlass10bfloat16_tEfNS7_4arch4Sm80ELb0ELb0ELb1ELb0ELb0ELb0ELb0ELb0ELi2ELi4ELi4ELi4ELb0EE3mmaINS_16FlashAttnBwdSm80ISB_NS_21CollectiveEpilogueBwdIS6_S8_SA_Li256ELb0ELb0ELi2EEENS_19SingleTileSchedulerILb0ELb0ELb0ELi128EEEE13SharedStorageENS1_6TensorINS1_11ArrayEngineIfLm32EEENS1_6LayoutINS2_IJNS2_IJNS3_ILi2EEESO_EEESO_NS3_ILi4EEEEEENS2_IJNS2_IJNS3_ILi1EEESO_EEESQ_NS3_ILi8EEEEEEEEEEEEbRKNSB_6ParamsERT0_S12_iNS2_IJiiiEEERT_ENKUliT_E_clIZSC_ISJ_SX_EbS10_S12_S12_iS13_S15_EUlRS16_iE_EEDaiS16_ENKUlT_E_clIZSC_ISJ_SX_EbS10_S12_S12_iS13_S15_EUlvE0_EEDaS1B_,($_ZN7cutlass13device_kernelIN5flash19enable_sm80_to_sm89INS1_16FlashAttnBwdSm80INS1_25CollectiveMainloopBwdSm80ILi2ELi2EN4cute5tupleIJNS5_1CILi128EEES8_NS7_ILi64EEEEEENS_10bfloat16_tEfNS_4arch4Sm80ELb0ELb0ELb1ELb0ELb0ELb0ELb0ELb0ELi2ELi4ELi4ELi4ELb0EEENS1_21CollectiveEpilogueBwdISA_SB_SD_Li256ELb0ELb0ELi2EEENS1_19SingleTileSchedulerILb0ELb0ELb0ELi128EEEEEEEEEvNT_6ParamsE$_ZZZN5flash25CollectiveMainloopBwdSm80ILi2ELi2EN4cute5tupleIJNS1_1CILi128EEES4_NS3_ILi64EEEEEEN7cutlass10bfloat16_tEfNS7_4arch4Sm80ELb0ELb0ELb1ELb0ELb0ELb0ELb0ELb0ELi2ELi4ELi4ELi4ELb0EE3mmaINS_16FlashAttnBwdSm80ISB_NS_21CollectiveEpilogueBwdIS6_S8_SA_Li256ELb0ELb0ELi2EEENS_19SingleTileSchedulerILb0ELb0ELb0ELi128EEEE13SharedStorageENS1_6TensorINS1_11ArrayEngineIfLm32EEENS1_6LayoutINS2_IJNS2_IJNS3_ILi2EEESO_EEESO_NS3_ILi4EEEEEENS2_IJNS2_IJNS3_ILi1EEESO_EEESQ_NS3_ILi8EEEEEEEEEEEEbRKNSB_6ParamsERT0_S12_iNS2_IJiiiEEERT_ENKUliT_E_clIZSC_ISJ_SX_EbS10_S12_S12_iS13_S15_EUlRS16_iE_EEDaiS16_ENKUlvE0_clEv - $_ZN7cutlass13device_kernelIN5flash19enable_sm80_to_sm89INS1_16FlashAttnBwdSm80INS1_25CollectiveMainloopBwdSm80ILi2ELi2EN4cute5tupleIJNS5_1CILi128EEES8_NS7_ILi64EEEEEENS_10bfloat16_tEfNS_4arch4Sm80ELb0ELb0ELb1ELb0ELb0ELb0ELb0ELb0ELi2ELi4ELi4ELi4ELb0EEENS1_21CollectiveEpilogueBwdISA_SB_SD_Li256ELb0ELb0ELi2EEENS1_19SingleTileSchedulerILb0ELb0ELb0ELi128EEEEEEEEEvNT_6ParamsE$_ZZZN5flash25CollectiveMainloopBwdSm80ILi2ELi2EN4cute5tupleIJNS1_1CILi128EEES4_NS3_ILi64EEEEEEN7cutlass10bfloat16_tEfNS7_4arch4Sm80ELb0ELb0ELb1ELb0ELb0ELb0ELb0ELb0ELi2ELi4ELi4ELi4ELb0EE3mmaINS_16FlashAttnBwdSm80ISB_NS_21CollectiveEpilogueBwdIS6_S8_SA_Li256ELb0ELb0ELi2EEENS_19SingleTileSchedulerILb0ELb0ELb0ELi128EEEE13SharedStorageENS1_6TensorINS1_11ArrayEngineIfLm32EEENS1_6LayoutINS2_IJNS2_IJNS3_ILi2EEESO_EEESO_NS3_ILi4EEEEEENS2_IJNS2_IJNS3_ILi1EEESO_EEESQ_NS3_ILi8EEEEEEEEEEEEbRKNSB_6ParamsERT0_S12_iNS2_IJiiiEEERT_ENKUliT_E_clIZSC_ISJ_SX_EbS10_S12_S12_iS13_S15_EUlRS16_iE_EEDaiS16_ENKUlT_E_clIZSC_ISJ_SX_EbS10_S12_S12_iS13_S15_EUlvE0_EEDaS1B_)
$_ZN7cutlass13device_kernelIN5flash19enable_sm80_to_sm89INS1_16FlashAttnBwdSm80INS1_25CollectiveMainloopBwdSm80ILi2ELi2EN4cute5tupleIJNS5_1CILi128EEES8_NS7_ILi64EEEEEENS_10bfloat16_tEfNS_4arch4Sm80ELb0ELb0ELb1ELb0ELb0ELb0ELb0ELb0ELi2ELi4ELi4ELi4ELb0EEENS1_21CollectiveEpilogueBwdISA_SB_SD_Li256ELb0ELb0ELi2EEENS1_19SingleTileSchedulerILb0ELb0ELb0ELi128EEEEEEEEEvNT_6ParamsE$_ZZZN5flash25CollectiveMainloopBwdSm80ILi2ELi2EN4cute5tupleIJNS1_1CILi128EEES4_NS3_ILi64EEEEEEN7cutlass10bfloat16_tEfNS7_4arch4Sm80ELb0ELb0ELb1ELb0ELb0ELb0ELb0ELb0ELi2ELi4ELi4ELi4ELb0EE3mmaINS_16FlashAttnBwdSm80ISB_NS_21CollectiveEpilogueBwdIS6_S8_SA_Li256ELb0ELb0ELi2EEENS_19SingleTileSchedulerILb0ELb0ELb0ELi128EEEE13SharedStorageENS1_6TensorINS1_11ArrayEngineIfLm32EEENS1_6LayoutINS2_IJNS2_IJNS3_ILi2EEESO_EEESO_NS3_ILi4EEEEEENS2_IJNS2_IJNS3_ILi1EEESO_EEESQ_NS3_ILi8EEEEEEEEEEEEbRKNSB_6ParamsERT0_S12_iNS2_IJiiiEEERT_ENKUliT_E_clIZSC_ISJ_SX_EbS10_S12_S12_iS13_S15_EUlRS16_iE_EEDaiS16_ENKUlT_E_clIZSC_ISJ_SX_EbS10_S12_S12_iS13_S15_EUlvE0_EEDaS1B_:
[----:B------:R-:W-:Y:S01]  /*5e590*/  IADD3 R73, R73, -c[0x0][0x20], RZ ;  /* 0x8000080049497a10 */ /* 0x000fe20007ffe0ff */
        /* <DEDUP_REMOVED lines=8> */
[----:B------:R-:W2:Y:S01]  /*5e620*/  LDL.64 R2, [R73+0x10] ;  /* 0x0000100049027983 */ /* 0x000ea20000100a00 */
[----:B------:R-:W-:-:S03]  /*5e630*/  ULDC.64 UR4, c[0x0][0x118] ;  /* 0x0000460000047ab9 */ /* 0x000fc60000000a00 */
[----:B------:R1:W5:Y:S01]  /*5e640*/  LDL.64 R10, [R73+0x8] ;  /* 0x00000800490a7983 */ /* 0x0003620000100a00 */
[----:B------:R-:W-:-:S04]  /*5e650*/  IADD3 R67, R1, 0x1380, RZ ;  /* 0x0000138001437810 */ /* 0x000fc80007ffe0ff */
[----:B------:R-:W-:-:S04]  /*5e660*/  IADD3 R67, P1, R67, c[0x0][0x20], RZ ;  /* 0x0000080043437a10 */ /* 0x000fc80007f3e0ff */
[C---:B------:R-:W-:Y:S01]  /*5e670*/  IADD3 R68, P2, R67.reuse, 0xc8, RZ ;  /* 0x000000c843447810 */ /* 0x040fe20007f5e0ff */
[----:B------:R-:W-:Y:S01]  /*5e680*/  IMAD.X R4, RZ, RZ, c[0x0][0x24], P1 ;  /* 0x00000900ff047624 */ /* 0x000fe200008e06ff */
[C---:B------:R-:W-:Y:S01]  /*5e690*/  IADD3 R64, P1, R67.reuse, 0x10, RZ ;  /* 0x0000001043407810 */ /* 0x040fe20007f3e0ff */
[----:B--2---:R-:W5:Y:S02]  /*5e6a0*/  LD.E.64 R2, [R2.64] ;  /* 0x0000000402027980 */ /* 0x004f64000c101b00 */
[--C-:B------:R-:W-:Y:S01]  /*5e6b0*/  IMAD.X R12, RZ, RZ, R4.reuse, P2 ;  /* 0x000000ffff0c7224 */ /* 0x100fe200010e0604 */
[C---:B------:R-:W-:Y:S01]  /*5e6c0*/  IADD3 R16, P6, R67.reuse, 0xe0, RZ ;  /* 0x000000e043107810 */ /* 0x040fe20007fde0ff */
[--C-:B------:R-:W-:Y:S01]  /*5e6d0*/  IMAD.X R65, RZ, RZ, R4.reuse, P1 ;  /* 0x000000ffff417224 */ /* 0x100fe200008e0604 */
[C---:B------:R-:W-:Y:S02]  /*5e6e0*/  IADD3 R77, P5, R67.reuse, 0xe4, RZ ;  /* 0x000000e4434d7810 */ /* 0x040fe40007fbe0ff */
[C---:B------:R-:W-:Y:S01]  /*5e6f0*/  IADD3 R84, P4, R67.reuse, 0xf0, RZ ;  /* 0x000000f043547810 */ /* 0x040fe20007f9e0ff */
[--C-:B------:R-:W-:Y:S01]  /*5e700*/  IMAD.X R15, RZ, RZ, R4.reuse, P6 ;  /* 0x000000ffff0f7224 */ /* 0x100fe200030e0604 */
[C---:B------:R-:W-:Y:S01]  /*5e710*/  IADD3 R72, P2, R67.reuse, 0x100, RZ ;  /* 0x0000010043487810 */ /* 0x040fe20007f5e0ff */
[--C-:B------:R-:W-:Y:S01]  /*5e720*/  IMAD.X R17, RZ, RZ, R4.reuse, P5 ;  /* 0x000000ffff117224 */ /* 0x100fe200028e0604 */
[C---:B------:R-:W-:Y:S01]  /*5e730*/  IADD3 R78, P1, R67.reuse, 0x200, RZ ;  /* 0x00000200434e7810 */ /* 0x040fe20007f3e0ff */
[--C-:B------:R-:W-:Y:S01]  /*5e740*/  IMAD.X R13, RZ, RZ, R4.reuse, P4 ;  /* 0x000000ffff0d7224 */ /* 0x100fe200020e0604 */
        /* <DEDUP_REMOVED lines=8> */
[----:B------:R-:W-:Y:S02]  /*5e7d0*/  IADD3 R86, R67, 0xfc, RZ ;  /* 0x000000fc43567810 */ /* 0x000fe40007ffe0ff */
[----:B------:R-:W-:Y:S02]  /*5e7e0*/  MOV R6, 0x5e800 ;  /* 0x0005e80000067802 */ /* 0x000fe40000000f00 */
[----:B-1---5:R-:W-:Y:S05]  /*5e7f0*/  CALL.REL.NOINC `($_ZN7cutlass13device_kernelIN5flash19enable_sm80_to_sm89INS1_16FlashAttnBwdSm80INS1_25CollectiveMainloopBwdSm80ILi2ELi2EN4cute5tupleIJNS5_1CILi128EEES8_NS7_ILi64EEEEEENS_10bfloat16_tEfNS_4arch4Sm80ELb0ELb0ELb1ELb0ELb0ELb0ELb0ELb0ELi2ELi4ELi4ELi4ELb0EEENS1_21CollectiveEpilogueBwdISA_SB_SD_Li256ELb0ELb0ELi2EEENS1_19SingleTileSchedulerILb0ELb0ELb0ELi128EEEEEEEEEvNT_6ParamsE$_ZN4cute3eso3ESOILb1ELb0EJNS_14ComposedLayoutINS_7SwizzleILi3ELi3ELi3EEENS_1CILi0EEENS_6LayoutINS_5tupleIJNS8_IJNS8_IJNS5_ILi4EEENS5_ILi8EEEEEENS8_IJS9_NS5_ILi1EEEEEEEEENS8_IJNS8_IJNS5_ILi2EEESF_SF_EEENS8_IJSF_NS8_IJS9_SF_EEEEEEEEEEEENS8_IJNS8_IJNS8_IJSF_NS5_ILi64EEEEEENS8_IJNS5_ILi1024EEES6_EEEEEENS8_IJNS8_IJSC_NS5_ILi512EEESA_EEENS8_IJNS5_ILi4096EEENS8_IJNS5_ILi16EEENS5_ILi8192EEEEEEEEEEEEEEEEEEENS_10ViewEngineINS_8smem_ptrIPN7cutlass10bfloat16_tEEEEEEEC2ERKS10_RKS17_) ;  /* 0xfffa8bb000007944 */ /* 0x022fea0003c3ffff */
[----:B-1----:R1:W5:Y:S04]  /*5e800*/  LD.E R3, [R10.64+0x8] ;  /* 0x000008040a037980 */ /* 0x002368000c101900 */
[----:B------:R1:W5:Y:S01]  /*5e810*/  LDL.64 R96, [R1+0x1428] ;  /* 0x0014280001607983 */ /* 0x0003620000100a00 */
[----:B------:R-:W-:-:S02]  /*5e820*/  MOV R2, R69 ;  /* 0x0000004500027202 */ /* 0x000fc40000000f00 */
[----:B------:R-:W-:Y:S02]  /*5e830*/  MOV R6, 0x5e850 ;  /* 0x0005e85000067802 */ /* 0x000fe40000000f00 */
[----:B-1---5:R-:W-:Y:S05]  /*5e840*/  CALL.REL.NOINC `($_ZN7cutlass13device_kernelIN5flash19enable_sm80_to_sm89INS1_16FlashAttnBwdSm80INS1_25CollectiveMainloopBwdSm80ILi2ELi2EN4cute5tupleIJNS5_1CILi128EEES8_NS7_ILi64EEEEEENS_10bfloat16_tEfNS_4arch4Sm80ELb0ELb0ELb1ELb0ELb0ELb0ELb0ELb0ELi2ELi4ELi4ELi4ELb0EEENS1_21CollectiveEpilogueBwdISA_SB_SD_Li256ELb0ELb0ELi2EEENS1_19SingleTileSchedulerILb0ELb0ELb0ELi128EEEEEEEEEvNT_6ParamsE$_ZN4cute3eso3ESOILb0ELb1EJiNS_1CILi0EEEEEC2ERKiRKS3_) ;  /* 0xfffa878000007944 */ /* 0x022fea0003c3ffff */
[----:B------:R-:W2:Y:S01]  /*5e850*/  LDL R8, [R1+0x1428] ;  /* 0x0014280001087983 */ /* 0x000ea20000100800 */
[----:B-1----:R-:W-:Y:S02]  /*5e860*/  MOV R2, R14 ;  /* 0x0000000e00027202 */ /* 0x002fe40000000f00 */
[----:B------:R-:W-:Y:S01]  /*5e870*/  MOV R4, 0x5e8b0 ;  /* 0x0005e8b000047802 */ /* 0x000fe20000000f00 */
[----:B--2---:R1:W-:Y:S04]  /*5e880*/  STL [R1+0x145c], R8 ;  /* 0x00145c0801007387 */ /* 0x0043e80000100800 */
[----:B------:R1:W5:Y:S02]  /*5e890*/  LD.E R6, [R10.64+0x4] ;  /* 0x000004040a067980 */ /* 0x000364000c101900 */
[----:B-1---5:R-:W-:Y:S05]  /*5e8a0*/  CALL.REL.NOINC `($_ZN7cutlass13device_kernelIN5flash19enable_sm80_to_sm89INS1_16FlashAttnBwdSm80INS1_25CollectiveMainloopBwdSm80ILi2ELi2EN4cute5tupleIJNS5_1CILi128EEES8_NS7_ILi64EEEEEENS_10bfloat16_tEfNS_4arch4Sm80ELb0ELb0ELb1ELb0ELb0ELb0ELb0ELb0ELi2ELi4ELi4ELi4ELb0EEENS1_21CollectiveEpilogueBwdISA_SB_SD_Li256ELb0ELb0ELi2EEENS1_19SingleTileSchedulerILb0ELb0ELb0ELi128EEEEEEEEEvNT_6ParamsE$_ZN4cute3eso3ESOILb0ELb0EJiNS_5tupleIJiNS_1CILi0EEEEEEEEC2ERKiRKS5_) ;  /* 0xfffa7e3000007944 */ /* 0x022fea0003c3ffff */
[----:B-1----:R1:W5:Y:S01]  /*5e8b0*/  LDL.64 R2, [R1+0x1428] ;  /* 0x0014280001027983 */ /* 0x0023620000100a00 */
[----:B------:R-:W-:-:S03]  /*5e8c0*/  MOV R6, 0x5e8e0 ;  /* 0x0005e8e000067802 */ /* 0x000fc60000000f00 */
[----:B-1---5:R-:W-:Y:S05]  /*5e8d0*/  CALL.REL.NOINC `($_ZN7cutlass13device_kernelIN5flash19enable_sm80_to_sm89INS1_16FlashAttnBwdSm80INS1_25CollectiveMainloopBwdSm80ILi2ELi2EN4cute5tupleIJNS5_1CILi128EEES8_NS7_ILi64EEEEEENS_10bfloat16_tEfNS_4arch4Sm80ELb0ELb0ELb1ELb0ELb0ELb0ELb0ELb0ELi2ELi4ELi4ELi4ELb0EEENS1_21CollectiveEpilogueBwdISA_SB_SD_Li256ELb0ELb0ELi2EEENS1_19SingleTileSchedulerILb0ELb0ELb0ELi128EEEEEEEEEvNT_6ParamsE$_ZN4cute3eso3ESOILb0ELb1EJNS_5tupleIJiNS2_IJiNS_1CILi0EEEEEEEEENS2_IJNS_10UnderscoreENS2_IJS7_S7_EEEEEEEEC2ERKS6_RKS9_) ;  /* 0xfffa848000007944 */ /* 0x022fea0003c3ffff */
[----:B------:R-:W2:Y:S01]  /*5e8e0*/  LDL.64 R8, [R1+0x1428] ;  /* 0x0014280001087983 */ /* 0x000ea20000100a00 */
[----:B-1----:R-:W-:-:S02]  /*5e8f0*/  MOV R2, R7 ;  /* 0x0000000700027202 */ /* 0x002fc40000000f00 */
[----:B------:R-:W-:Y:S01]  /*5e900*/  MOV R4, 0x5e940 ;  /* 0x0005e94000047802 */ /* 0x000fe20000000f00 */
[----:B--2---:R1:W-:Y:S04]  /*5e910*/  STL [R1+0x1454], R8 ;  /* 0x0014540801007387 */ /* 0x0043e80000100800 */
[----:B------:R1:W-:Y:S02]  /*5e920*/  STL [R1+0x1458], R9 ;  /* 0x0014580901007387 */ /* 0x0003e40000100800 */
[----:B-1----:R-:W-:Y:S05]  /*5e930*/  CALL.REL.NOINC `($_ZN7cutlass13device_kernelIN5flash19enable_sm80_to_sm89INS1_16FlashAttnBwdSm80INS1_25CollectiveMainloopBwdSm80ILi2ELi2EN4cute5tupleIJNS5_1CILi128EEES8_NS7_ILi64EEEEEENS_10bfloat16_tEfNS_4arch4Sm80ELb0ELb0ELb1ELb0ELb0ELb0ELb0ELb0ELi2ELi4ELi4ELi4ELb0EEENS1_21CollectiveEpilogueBwdISA_SB_SD_Li256ELb0ELb0ELi2EEENS1_19SingleTileSchedulerILb0ELb0ELb0ELi128EEEEEEEEEvNT_6ParamsE$_ZZN4cute4diceINS_5tupleIJNS1_IJiNS1_IJiNS_1CILi0EEEEEEEEENS1_IJNS_10UnderscoreENS1_IJS6_S6_EEEEEEEEES9_EEDaRKT_RKT0_ENKUlRKT_RKT0_E_clIS5_S5_EEDaSI_SL_) ;  /* 0xfffada2000007944 */ /* 0x002fea0003c3ffff */
[----:B------:R2:W-:Y:S01]  /*5e940*/  STL.64 [R1+0x1428], R2 ;  /* 0x0014280201007387 */ /* 0x0005e20000100a00 */
[----:B------:R-:W-:-:S03]  /*5e950*/  MOV R8, 0x5e970 ;  /* 0x0005e97000087802 */ /* 0x000fc60000000f00 */
        /* <DEDUP_REMOVED lines=18> */
[----:B------:R-:W-:-:S02]  /*5ea80*/  SEL R8, R3, 0xfffffff0, !P2 ;  /* 0xfffffff003087807 */ /* 0x000fc40005000000 */
[----:B------:R-:W-:Y:S01]  /*5ea90*/  SEL R10, R2, 0xffffffe0, !P1 ;  /* 0xffffffe0020a7807 */ /* 0x000fe20004800000 */
[----:B------:R-:W-:Y:S01]  /*5eaa0*/  IMAD.MOV.U32 R2, RZ, RZ, R76 ;  /* 0x000000ffff027224 */ /* 0x000fe200078e004c */
[----:B------:R-:W-:Y:S01]  /*5eab0*/  SHF.R.S32.HI R9, RZ, 0x1f, R4 ;  /* 0x0000001fff097819 */ /* 0x000fe20000011404 */
[----:B------:R1:W-:Y:S01]  /*5eac0*/  STL [R1+0x1410], R8 ;  /* 0x0014100801007387 */ /* 0x0003e20000100800 */
[----:B------:R-:W-:Y:S02]  /*5ead0*/  LOP3.LUT P1, RZ, R75, 0x40, RZ, 0xc0, !PT ;  /* 0x000000404bff7812 */ /* 0x000fe4000782c0ff */
[----:B------:R-:W-:Y:S01]  /*5eae0*/  LEA.HI R9, R9, R4, RZ, 0x2 ;  /* 0x0000000409097211 */ /* 0x000fe200078f10ff */
[----:B------:R1:W-:Y:S01]  /*5eaf0*/  STL [R1+0x1448], R10 ;  /* 0x0014480a01007387 */ /* 0x0003e20000100800 */
[----:B------:R-:W-:Y:S02]  /*5eb00*/  LOP3.LUT R75, R75, 0x1c0, RZ, 0xc0, !PT ;  /* 0x000001c04b4b7812 */ /* 0x000fe400078ec0ff */
[----:B------:R-:W-:-:S02]  /*5eb10*/  LOP3.LUT R9, R9, 0x7ffffffc, RZ, 0xc0, !PT ;  /* 0x7ffffffc09097812 */ /* 0x000fc400078ec0ff */
        /* <DEDUP_REMOVED lines=8> */
[----:B------:R-:W-:-:S03]  /*5eba0*/  MOV R6, 0x5ebc0 ;  /* 0x0005ebc000067802 */ /* 0x000fc60000000f00 */
[----:B--2--5:R-:W-:Y:S05]  /*5ebb0*/  CALL.REL.NOINC `($_ZN7cutlass13device_kernelIN5flash19enable_sm80_to_sm89INS1_16FlashAttnBwdSm80INS1_25CollectiveMainloopBwdSm80ILi2ELi2EN4cute5tupleIJNS5_1CILi128EEES8_NS7_ILi64EEEEEENS_10bfloat16_tEfNS_4arch4Sm80ELb0ELb0ELb1ELb0ELb0ELb0ELb0ELb0ELi2ELi4ELi4ELi4ELb0EEENS1_21CollectiveEpilogueBwdISA_SB_SD_Li256ELb0ELb0ELi2EEENS1_19SingleTileSchedulerILb0ELb0ELb0ELi128EEEEEEEEEvNT_6ParamsE$_ZN4cute3eso3ESOILb1ELb0EJNS_1CILi1EEENS_5tupleIJiiiEEENS2_ILi64EEENS4_IJNS2_ILi72EEENS2_ILi144EEENS2_ILi288EEEEEENS2_ILi512EEEEEC2ERKS3_RKS5_RKS6_RKSA_RKSB_) ;  /* 0xfffa8de000007944 */ /* 0x024fea0003c3ffff */
[----:B-1----:R1:W5:Y:S04]  /*5ebc0*/  LDL R5, [R1+0x1430] ;  /* 0x0014300001057983 */ /* 0x0023680000100800 */
[----:B------:R1:W5:Y:S01]  /*5ebd0*/  LDL.64 R2, [R1+0x1428] ;  /* 0x0014280001027983 */ /* 0x0003620000100a00 */
[----:B------:R-:W-:-:S03]  /*5ebe0*/  MOV R6, 0x5ec00 ;  /* 0x0005ec0000067802 */ /* 0x000fc60000000f00 */
[----:B-1---5:R-:W-:Y:S05]  /*5ebf0*/  CALL.REL.NOINC `($_ZN7cutlass13device_kernelIN5flash19enable_sm80_to_sm89INS1_16FlashAttnBwdSm80INS1_25CollectiveMainloopBwdSm80ILi2ELi2EN4cute5tupleIJNS5_1CILi128EEES8_NS7_ILi64EEEEEENS_10bfloat16_tEfNS_4arch4Sm80ELb0ELb0ELb1ELb0ELb0ELb0ELb0ELb0ELi2ELi4ELi4ELi4ELb0EEENS1_21CollectiveEpilogueBwdISA_SB_SD_Li256ELb0ELb0ELi2EEENS1_19SingleTileSchedulerILb0ELb0ELb0ELi128EEEEEEEEEvNT_6ParamsE$_ZN4cute5tupleIJNS0_IJNS_1CILi8EEENS0_IJNS1_ILi2EEES3_S3_EEENS1_ILi1EEES4_S5_EEENS0_IJS5_NS0_IJiiiEEENS1_ILi64EEENS0_IJNS1_ILi72EEENS1_ILi144EEENS1_ILi288EEEEEENS1_ILi512EEEEEEEEC2ERKS6_RKSE_) ;  /* 0xfffabf4000007944 */ /* 0x022fea0003c3ffff */
[----:B------:R1:W5:Y:S04]  /*5ec00*/  LDL R5, [R1+0x1430] ;  /* 0x0014300001057983 */ /* 0x0003680000100800 */
[----:B------:R1:W5:Y:S01]  /*5ec10*/  LDL.64 R2, [R1+0x1428] ;  /* 0x0014280001027983 */ /* 0x0003620000100a00 */
[----:B------:R-:W-:-:S03]  /*5ec20*/  MOV R4, 0x5ec40 ;  /* 0x0005ec4000047802 */ /* 0x000fc60000000f00 */
[----:B-1---5:R-:W-:Y:S05]  /*5ec30*/  CALL.REL.NOINC `($_ZN7cutlass13device_kernelIN5flash19enable_sm80_to_sm89INS1_16FlashAttnBwdSm80INS1_25CollectiveMainloopBwdSm80ILi2ELi2EN4cute5tupleIJNS5_1CILi128EEES8_NS7_ILi64EEEEEENS_10bfloat16_tEfNS_4arch4Sm80ELb0ELb0ELb1ELb0ELb0ELb0ELb0ELb0ELi2ELi4ELi4ELi4ELb0EEENS1_21CollectiveEpilogueBwdISA_SB_SD_Li256ELb0ELb0ELi2EEENS1_19SingleTileSchedulerILb0ELb0ELb0ELi128EEEEEEEEEvNT_6ParamsE$_ZZN4cute7flattenINS_5tupleIJNS_1CILi1EEENS1_IJiiiEEENS2_ILi64EEENS1_IJNS2_ILi72EEENS2_ILi144EEENS2_ILi288EEEEEENS2_ILi512EEEEEEEEDaRKT_ENKUlRKT_E_clIS4_EEDaSH_) ;  /* 0xfffb027000007944 */ /* 0x022fea0003c3ffff */
[----:B------:R1:W-:Y:S01]  /*5ec40*/  STL.64 [R1+0x1428], R2 ;  /* 0x0014280201007387 */ /* 0x0003e20000100a00 */
[----:B------:R-:W-:-:S03]  /*5ec50*/  MOV R4, 0x5ec80 ;  /* 0x0005ec8000047802 */ /* 0x000fc60000000f00 */
[----:B------:R1:W-:Y:S04]  /*5ec60*/  STL [R1+0x1430], R5 ;  /* 0x0014300501007387 */ /* 0x0003e80000100800 */
[----:B-1----:R-:W-:Y:S05]  /*5ec70*/  CALL.REL.NOINC `($_ZN7cutlass13device_kernelIN5flash19enable_sm80_to_sm89INS1_16FlashAttnBwdSm80INS1_25CollectiveMainloopBwdSm80ILi2ELi2EN4cute5tupleIJNS5_1CILi128EEES8_NS7_ILi64EEEEEENS_10bfloat16_tEfNS_4arch4Sm80ELb0ELb0ELb1ELb0ELb0ELb0ELb0ELb0ELi2ELi4ELi4ELi4ELb0EEENS1_21CollectiveEpilogueBwdISA_SB_SD_Li256ELb0ELb0ELi2EEENS1_19SingleTileSchedulerILb0ELb0ELb0ELi128EEEEEEEEEvNT_6ParamsE$_ZZN4cute12filter_tupleINS_5tupleIJNS_1CILi1EEENS1_IJiiiEEENS2_ILi64EEENS1_IJNS2_ILi72EEENS2_ILi144EEENS2_ILi288EEEEEENS2_ILi512EEEEEEZNS_7flattenISB_EEDaRKT_EUlRKT_E_EEDaSF_OT0_ENKUlDpSI_E_clIJNS1_IJS3_EEES4_NS1_IJS5_EEES9_NS1_IJSA_EEEEEEDaSM_) ;  /* 0xfffacb4000007944 */ /* 0x002fea0003c3ffff */
[----:B------:R-:W-:Y:S02]  /*5ec80*/  MOV R6, 0x5eca0 ;  /* 0x0005eca000067802 */ /* 0x000fe40000000f00 */
[----:B--2--5:R-:W-:Y:S05]  /*5ec90*/  CALL.REL.NOINC `($_ZN7cutlass13device_kernelIN5flash19enable_sm80_to_sm89INS1_16FlashAttnBwdSm80INS1_25CollectiveMainloopBwdSm80ILi2ELi2EN4cute5tupleIJNS5_1CILi128EEES8_NS7_ILi64EEEEEENS_10bfloat16_tEfNS_4arch4Sm80ELb0ELb0ELb1ELb0ELb0ELb0ELb0ELb0ELi2ELi4ELi4ELi4ELb0EEENS1_21CollectiveEpilogueBwdISA_SB_SD_Li256ELb0ELb0ELi2EEENS1_19SingleTileSchedulerILb0ELb0ELb0ELi128EEEEEEEEEvNT_6ParamsE$_ZN4cute3eso3ESOILb0ELb1EJiNS_1CILi72EEENS2_ILi512EEEEEC2ERKiRKS3_RKS4_) ;  /* 0xfffa84a000007944 */ /* 0x024fea0003c3ffff */
[----:B-1----:R-:W2:Y:S01]  /*5eca0*/  LDL R4, [R1+0x1428] ;  /* 0x0014280001047983 */ /* 0x002ea20000100800 */
[----:B------:R-:W-:Y:S02]  /*5ecb0*/  MOV R5, R3 ;  /* 0x0000000300057202 */ /* 0x000fe40000000f00 */
[----:B------:R-:W-:Y:S01]  /*5ecc0*/  MOV R6, 0x5ecf0 ;  /* 0x0005ecf000067802 */ /* 0x000fe20000000f00 */
[----:B--2---:R1:W-:Y:S04]  /*5ecd0*/  STL [R1+0x1474], R4 ;  /* 0x0014740401007387 */ /* 0x0043e80000100800 */
[----:B-1----:R-:W-:Y:S05]  /*5ece0*/  CALL.REL.NOINC `($_ZN7cutlass13device_kernelIN5flash19enable_sm80_to_sm89INS1_16FlashAttnBwdSm80INS1_25CollectiveMainloopBwdSm80ILi2ELi2EN4cute5tupleIJNS5_1CILi128EEES8_NS7_ILi64EEEEEENS_10bfloat16_tEfNS_4arch4Sm80ELb0ELb0ELb1ELb0ELb0ELb0ELb0ELb0ELi2ELi4ELi4ELi4ELb0EEENS1_21CollectiveEpilogueBwdISA_SB_SD_Li256ELb0ELb0ELi2EEENS1_19SingleTileSchedulerILb0ELb0ELb0ELi128EEEEEEEEEvNT_6ParamsE$_ZN4cute3eso3ESOILb0ELb0EJiiNS_1CILi72EEENS2_ILi512EEEEEC2ERKiS7_RKS3_RKS4_) ;  /* 0xfffa7ce000007944 */ /* 0x002fea0003c3ffff */
[----:B-1----:R-:W2:Y:S01]  /*5ecf0*/  LDL.64 R4, [R1+0x1428] ;  /* 0x0014280001047983 */ /* 0x002ea20000100a00 */
[----:B------:R-:W-:Y:S01]  /*5ed00*/  IMAD.MOV.U32 R8, RZ, RZ, R2 ;  /* 0x000000ffff087224 */ /* 0x000fe200078e0002 */
[----:B------:R-:W-:Y:S01]  /*5ed10*/  IADD3 R9, R67, 0xe8, RZ ;  /* 0x000000e843097810 */ /* 0x000fe20007ffe0ff */
[----:B------:R-:W-:Y:S01]  /*5ed20*/  IMAD.MOV.U32 R10, RZ, RZ, R77 ;  /* 0x000000ffff0a7224 */ /* 0x000fe200078e004d */
[----:B------:R-:W-:Y:S02]  /*5ed30*/  MOV R2, R76 ;  /* 0x0000004c00027202 */ /* 0x000fe40000000f00 */
[----:B------:R-:W-:Y:S01]  /*5ed40*/  MOV R6, 0x5ed80 ;  /* 0x0005ed8000067802 */ /* 0x000fe20000000f00 */
[----:B--2---:R1:W-:Y:S04]  /*5ed50*/  STL [R1+0x1464], R4 ;  /* 0x0014640401007387 */ /* 0x0043e80000100800 */
[----:B------:R1:W-:Y:S02]  /*5ed60*/  STL [R1+0x1468], R5 ;  /* 0x0014680501007387 */ /* 0x0003e40000100800 */
[----:B-1----:R-:W-:Y:S05]  /*5ed70*/  CALL.REL.NOINC `($_ZN7cutlass13device_kernelIN5flash19enable_sm80_to_sm89INS1_16FlashAttnBwdSm80INS1_25CollectiveMainloopBwdSm80ILi2ELi2EN4cute5tupleIJNS5_1CILi128EEES8_NS7_ILi64EEEEEENS_10bfloat16_tEfNS_4arch4Sm80ELb0ELb0ELb1ELb0ELb0ELb0ELb0ELb0ELi2ELi4ELi4ELi4ELb0EEENS1_21CollectiveEpilogueBwdISA_SB_SD_Li256ELb0ELb0ELi2EEENS1_19SingleTileSchedulerILb0ELb0ELb0ELi128EEEEEEEEEvNT_6ParamsE$_ZN4cute3eso3ESOILb0ELb0EJiiiNS_1CILi72EEENS2_ILi512EEEEEC2ERKiS7_S7_RKS3_RKS4_) ;  /* 0xfffa7f3000007944 */ /* 0x002fea0003c3ffff */
[----:B-1----:R-:W2:Y:S04]  /*5ed80*/  LDL.64 R2, [R1+0x1410] ;  /* 0x0014100001027983 */ /* 0x002ea80000100a00 */
[----:B------:R-:W3:Y:S01]  /*5ed90*/  LDL R6, [R1+0x1418] ;  /* 0x0014180001067983 */ /* 0x000ee20000100800 */
[C---:B------:R-:W-:Y:S01]  /*5eda0*/  IADD3 R87, R67.reuse, 0xac, RZ ;  /* 0x000000ac43577810 */ /* 0x040fe20007ffe0ff */
[----:B------:R-:W-:Y:S01]  /*5edb0*/  IMAD.MOV.U32 R5, RZ, RZ, R76 ;  /* 0x000000ffff057224 */ /* 0x000fe200078e004c */
[----:B------:R-:W-:-:S02]  /*5edc0*/  IADD3 R92, R67, 0xb0, RZ ;  /* 0x000000b0435c7810 */ /* 0x000fc40007ffe0ff */
        /* <DEDUP_REMOVED lines=11> */
[----:B------:R-:W-:-:S03]  /*5ee80*/  MOV R98, 0x5eed0 ;  /* 0x0005eed000627802 */ /* 0x000fc60000000f00 */
[----:B------:R1:W-:Y:S04]  /*5ee90*/  STL.U8 [R1+0x1470], RZ ;  /* 0x001470ff01007387 */ /* 0x0003e80000100000 */
[----:B--2---:R1:W-:Y:S04]  /*5eea0*/  STL.64 [R1+0x1448], R2 ;  /* 0x0014480201007387 */ /* 0x0043e80000100a00 */
[----:B---3--:R1:W-:Y:S02]  /*5eeb0*/  STL [R1+0x1450], R4 ;  /* 0x0014500401007387 */ /* 0x0083e40000100800 */
[----:B-1----:R-:W-:Y:S05]  /*5eec0*/  CALL.REL.NOINC `($_ZN7cutlass13device_kernelIN5flash19enable_sm80_to_sm89INS1_16FlashAttnBwdSm80INS1_25CollectiveMainloopBwdSm80ILi2ELi2EN4cute5tupleIJNS5_1CILi128EEES8_NS7_ILi64EEEEEENS_10bfloat16_tEfNS_4arch4Sm80ELb0ELb0ELb1ELb0ELb0ELb0ELb0ELb0ELi2ELi4ELi4ELi4ELb0EEENS1_21CollectiveEpilogueBwdISA_SB_SD_Li256ELb0ELb0ELi2EEENS1_19SingleTileSchedulerILb0ELb0ELb0ELi128EEEEEEEEEvNT_6ParamsE$_ZZN4cute6detail16composition_implINS_5tupleIJNS_1CILi8EEENS3_ILi2EEES5_S5_S4_S5_EEENS2_IJNS3_ILi1EEEiiiNS3_ILi72EEENS3_ILi512EEEEEENS2_IJNS2_IJS5_S5_S5_EEES5_NS2_IJNS3_ILi4EEES5_EEEEEENS2_IJNS2_IJS7_S9_S4_EEENS3_ILi4096EEENS2_IJNS3_ILi16EEENS3_ILi8192EEEEEEEEEEEDaRKT_RKT0_RKT1_RKT2_ENKUlRKT_RKT0_E_clISB_SF_EEDaSZ_S12_) ;  /* 0xfffae7e000007944 */ /* 0x002fea0003c3ffff */
[----:B------:R-:W-:Y:S02]  /*5eed0*/  MOV R98, 0x5eef0 ;  /* 0x0005eef000627802 */ /* 0x000fe40000000f00 */
[----:B-1---5:R-:W-:Y:S05]  /*5eee0*/  CALL.REL.NOINC `($_ZN7cutlass13device_kernelIN5flash19enable_sm80_to_sm89INS1_16FlashAttnBwdSm80INS1_25CollectiveMainloopBwdSm80ILi2ELi2EN4cute5tupleIJNS5_1CILi128EEES8_NS7_ILi64EEEEEENS_10bfloat16_tEfNS_4arch4Sm80ELb0ELb0ELb1ELb0ELb0ELb0ELb0ELb0ELi2ELi4ELi4ELi4ELb0EEENS1_21CollectiveEpilogueBwdISA_SB_SD_Li256ELb0ELb0ELi2EEENS1_19SingleTileSchedulerILb0ELb0ELb0ELi128EEEEEEEEEvNT_6ParamsE$_ZZN4cute6detail16composition_implINS_5tupleIJNS_1CILi8EEENS3_ILi2EEES5_S5_S4_S5_EEENS2_IJNS3_ILi1EEEiiiNS3_ILi72EEENS3_ILi512EEEEEENS2_IJNS2_IJS5_S5_S5_EEES5_NS2_IJNS3_ILi4EEES5_EEEEEENS2_IJNS2_IJS7_S9_S4_EEENS3_ILi4096EEENS2_IJNS3_ILi16EEENS3_ILi8192EEEEEEEEEEEDaRKT_RKT0_RKT1_RKT2_ENKUlRKT_RKT0_E_clISD_SJ_EEDaSZ_S12_) ;  /* 0xfffae8d000007944 */ /* 0x022fea0003c3ffff */
[----:B-----5:R2:W-:Y:S01]  /*5eef0*/  STL.64 [R1+0x1410], R2 ;  /* 0x0014100201007387 */ /* 0x0205e20000100a00 */
[----:B------:R-:W-:-:S03]  /*5ef00*/  MOV R6, 0x5ef20 ;  /* 0x0005ef2000067802 */ /* 0x000fc60000000f00 */
[----:B-12---:R-:W-:Y:S05]  /*5ef10*/  CALL.REL.NOINC `($_ZN7cutlass13device_kernelIN5flash19enable_sm80_to_sm89INS1_16FlashAttnBwdSm80INS1_25CollectiveMainloopBwdSm80ILi2ELi2EN4cute5tupleIJNS5_1CILi128EEES8_NS7_ILi64EEEEEENS_10bfloat16_tEfNS_4arch4Sm80ELb0ELb0ELb1ELb0ELb0ELb0ELb0ELb0ELi2ELi4ELi4ELi4ELb0EEENS1_21CollectiveEpilogueBwdISA_SB_SD_Li256ELb0ELb0ELi2EEENS1_19SingleTileSchedulerILb0ELb0ELb0ELi128EEEEEEEEEvNT_6ParamsE$_ZN4cute3eso3ESOILb0ELb0EJNS_5tupleIJNS_1CILi1EEENS3_ILi512EEEiEEENS3_ILi4096EEENS2_IJNS2_IJiiEEENS3_ILi8192EEEEEEEEC2ERKS6_RKS7_RKSA_) ;  /* 0xfffa6af000007944 */ /* 0x006fea0003c3ffff */
[----:B-1----:R1:W5:Y:S04]  /*5ef20*/  LDL R5, [R1+0x1430] ;  /* 0x0014300001057983 */ /* 0x0023680000100800 */
[----:B------:R1:W5:Y:S01]  /*5ef30*/  LDL.64 R2, [R1+0x1428] ;  /* 0x0014280001027983 */ /* 0x0003620000100a00 */
[----:B------:R-:W-:-:S03]  /*5ef40*/  MOV R6, 0x5ef60 ;  /* 0x0005ef6000067802 */ /* 0x000fc60000000f00 */
[----:B-1---5:R-:W-:Y:S05]  /*5ef50*/  CALL.REL.NOINC `($_ZN7cutlass13device_kernelIN5flash19enable_sm80_to_sm89INS1_16FlashAttnBwdSm80INS1_25CollectiveMainloopBwdSm80ILi2ELi2EN4cute5tupleIJNS5_1CILi128EEES8_NS7_ILi64EEEEEENS_10bfloat16_tEfNS_4arch4Sm80ELb0ELb0ELb1ELb0ELb0ELb0ELb0ELb0ELi2ELi4ELi4ELi4ELb0EEENS1_21CollectiveEpilogueBwdISA_SB_SD_Li256ELb0ELb0ELi2EEENS1_19SingleTileSchedulerILb0ELb0ELb0ELi128EEEEEEEEEvNT_6ParamsE$_ZN4cute5tupleIJNS0_IJNS0_IJNS_1CILi2EEES2_S2_EEES2_NS0_IJNS0_IJS2_S2_EEES2_EEEEEENS0_IJNS0_IJNS1_ILi1EEENS1_ILi512EEEiEEENS1_ILi4096EEENS0_IJNS0_IJiiEEENS1_ILi8192EEEEEEEEEEEC2ERKS6_RKSE_) ;  /* 0xfffab6a000007944 */ /* 0x022fea0003c3ffff */
[----:B------:R1:W5:Y:S04]  /*5ef60*/  LDL R4, [R1+0x1430] ;  /* 0x0014300001047983 */ /* 0x0003680000100800 */
[----:B------:R1:W5:Y:S01]  /*5ef70*/  LDL.64 R2, [R1+0x1428] ;  /* 0x0014280001027983 */ /* 0x0003620000100a00 */
[----:B------:R-:W-:-:S05]  /*5ef80*/  LEA.HI R6, R75, R75, RZ, 0x1d ;  /* 0x0000004b4b067211 */ /* 0x000fca00078fe8ff */
[----:B------:R-:W-:Y:S01]  /*5ef90*/  IMAD.U32 R8, R11, 0x2, R6 ;  /* 0x000000020b087824 */ /* 0x000fe200078e0006 */
[----:B------:R-:W-:-:S04]  /*5efa0*/  MOV R6, 0x5efd0 ;  /* 0x0005efd000067802 */ /* 0x000fc80000000f00 */
[----:B------:R1:W-:Y:S03]  /*5efb0*/  STL [R1+0x1420], R8 ;  /* 0x0014200801007387 */ /* 0x0003e60000100800 */
[----:B-1---5:R-:W-:Y:S05]  /*5efc0*/  CALL.REL.NOINC `($_ZN7cutlass13device_kernelIN5flash19enable_sm80_to_sm89INS1_16FlashAttnBwdSm80INS1_25CollectiveMainloopBwdSm80ILi2ELi2EN4cute5tupleIJNS5_1CILi128EEES8_NS7_ILi64EEEEEENS_10bfloat16_tEfNS_4arch4Sm80ELb0ELb0ELb1ELb0ELb0ELb0ELb0ELb0ELi2ELi4ELi4ELi4ELb0EEENS1_21CollectiveEpilogueBwdISA_SB_SD_Li256ELb0ELb0ELi2EEENS1_19SingleTileSchedulerILb0ELb0ELb0ELi128EEEEEEEEEvNT_6ParamsE$_ZN4cute3eso3ESOILb0ELb0EJNS_6LayoutINS_5tupleIJNS3_IJNS_1CILi2EEES5_S5_EEES5_NS3_IJNS3_IJS5_S5_EEES5_EEEEEENS3_IJNS3_IJNS4_ILi1EEENS4_ILi512EEEiEEENS4_ILi4096EEENS3_IJNS3_IJiiEEENS4_ILi8192EEEEEEEEEEEjEEC2ERKSI_RKj) ;  /* 0xfffa70f000007944 */ /* 0x022fea0003c3ffff */
        /* <DEDUP_REMOVED lines=9> */
[----:B-1----:R-:W-:Y:S05]  /*5f060*/  CALL.REL.NOINC `($_ZN7cutlass13device_kernelIN5flash19enable_sm80_to_sm89INS1_16FlashAttnBwdSm80INS1_25CollectiveMainloopBwdSm80ILi2ELi2EN4cute5tupleIJNS5_1CILi128EEES8_NS7_ILi64EEEEEENS_10bfloat16_tEfNS_4arch4Sm80ELb0ELb0ELb1ELb0ELb0ELb0ELb0ELb0ELi2ELi4ELi4ELi4ELb0EEENS1_21CollectiveEpilogueBwdISA_SB_SD_Li256ELb0ELb0ELi2EEENS1_19SingleTileSchedulerILb0ELb0ELb0ELi128EEEEEEEEEvNT_6ParamsE$_ZN4cute3eso3ESOILb0ELb0EJNS_6LayoutINS_5tupleIJNS3_IJNS_1CILi2EEES5_S5_EEES5_NS3_IJNS3_IJS5_S5_EEES5_EEEEEENS3_IJNS3_IJNS4_ILi1EEENS4_ILi512EEEiEEENS4_ILi4096EEENS3_IJNS3_IJiiEEENS4_ILi8192EEEEEEEEEEENS_10ViewEngineINS_8smem_ptrIPN7cutlass10bfloat16_tEEEEEEEC2ERKSI_RKSP_) ;  /* 0xfffa6fc000007944 */ /* 0x002fea0003c3ffff */
[----:B-1----:R1:W5:Y:S04]  /*5f070*/  LDL R5, [R1+0x142c] ;  /* 0x00142c0001057983 */ /* 0x0023680000100800 */
[----:B------:R1:W5:Y:S01]  /*5f080*/  LDL R3, [R1+0x1430] ;  /* 0x0014300001037983 */ /* 0x0003620000100800 */
[----:B------:R-:W-:-:S03]  /*5f090*/  MOV R4, 0x5f0b0 ;  /* 0x0005f0b000047802 */ /* 0x000fc60000000f00 */
[----:B-1---5:R-:W-:Y:S05]  /*5f0a0*/  CALL.REL.NOINC `($_ZN7cutlass13device_kernelIN5flash19enable_sm80_to_sm89INS1_16FlashAttnBwdSm80INS1_25CollectiveMainloopBwdSm80ILi2ELi2EN4cute5tupleIJNS5_1CILi128EEES8_NS7_ILi64EEEEEENS_10bfloat16_tEfNS_4arch4Sm80ELb0ELb0ELb1ELb0ELb0ELb0ELb0ELb0ELi2ELi4ELi4ELi4ELb0EEENS1_21CollectiveEpilogueBwdISA_SB_SD_Li256ELb0ELb0ELi2EEENS1_19SingleTileSchedulerILb0ELb0ELb0ELi128EEEEEEEEEvNT_6ParamsE$_ZZN4cute4takeILi1ELi3ENS_5tupleIJNS1_IJNS_1CILi1EEENS2_ILi512EEEiEEENS2_ILi4096EEENS1_IJNS1_IJiiEEENS2_ILi8192EEEEEEEEEEEDaRKT1_ENKUlDpRKT_E_clIJS6_S9_EEEDaSH_) ;  /* 0xfffad41000007944 */ /* 0x022fea0003c3ffff */
[----:B-----5:R2:W-:Y:S01]  /*5f0b0*/  STL.64 [R1+0x1410], R2 ;  /* 0x0014100201007387 */ /* 0x0205e20000100a00 */
[----:B------:R-:W-:-:S03]  /*5f0c0*/  MOV R4, 0x5f0e0 ;  /* 0x0005f0e000047802 */ /* 0x000fc60000000f00 */
[----:B-12---:R-:W-:Y:S05]  /*5f0d0*/  CALL.REL.NOINC `($_ZN7cutlass13device_kernelIN5flash19enable_sm80_to_sm89INS1_16FlashAttnBwdSm80INS1_25CollectiveMainloopBwdSm80ILi2ELi2EN4cute5tupleIJNS5_1CILi128EEES8_NS7_ILi64EEEEEENS_10bfloat16_tEfNS_4arch4Sm80ELb0ELb0ELb1ELb0ELb0ELb0ELb0ELb0ELi2ELi4ELi4ELi4ELb0EEENS1_21CollectiveEpilogueBwdISA_SB_SD_Li256ELb0ELb0ELi2EEENS1_19SingleTileSchedulerILb0ELb0ELb0ELi128EEEEEEEEEvNT_6ParamsE$_ZZN4cute16flatten_to_tupleINS_5tupleIJNS_1CILi4096EEENS1_IJNS1_IJiiEEENS2_ILi8192EEEEEEEEEEEDaRKT_ENKUlRKT_E_clIS6_EEDaSD_) ;  /* 0xfffad0e000007944 */ /* 0x006fea0003c3ffff */
[----:B-----5:R2:W-:Y:S01]  /*5f0e0*/  STL.64 [R1+0x1428], R2 ;  /* 0x0014280201007387 */ /* 0x0205e20000100a00 */
[----:B------:R-:W-:-:S03]  /*5f0f0*/  MOV R4, 0x5f110 ;  /* 0x0005f11000047802 */ /* 0x000fc60000000f00 */
[----:B-12---:R-:W-:Y:S05]  /*5f100*/  CALL.REL.NOINC `($_ZN7cutlass13device_kernelIN5flash19enable_sm80_to_sm89INS1_16FlashAttnBwdSm80INS1_25CollectiveMainloopBwdSm80ILi2ELi2EN4cute5tupleIJNS5_1CILi128EEES8_NS7_ILi64EEEEEENS_10bfloat16_tEfNS_4arch4Sm80ELb0ELb0ELb1ELb0ELb0ELb0ELb0ELb0ELi2ELi4ELi4ELi4ELb0EEENS1_21CollectiveEpilogueBwdISA_SB_SD_Li256ELb0ELb0ELi2EEENS1_19SingleTileSchedulerILb0ELb0ELb0ELi128EEEEEEEEEvNT_6ParamsE$_ZZN4cute12filter_tupleINS_5tupleIJNS_1CILi4096EEENS1_IJNS1_IJiiEEENS2_ILi8192EEEEEEEEEZNS_16flatten_to_tupleIS7_EEDaRKT_EUlRKT_E_EEDaSB_OT0_ENKUlDpSE_E_clIJNS1_IJS3_EEENS1_IJiiS5_EEEEEEDaSI_) ;  /* 0xfffac78000007944 */ /* 0x006fea0003c3ffff */
        /* <DEDUP_REMOVED lines=17> */
[----:B------:R2:W5:Y:S04]  /*5f220*/  LDL.64 R10, [R73+0x8] ;  /* 0x00000800490a7983 */ /* 0x0005680000100a00 */
[----:B---3--:R-:W5:Y:S01]  /*5f230*/  LD.E.64 R2, [R2.64] ;  /* 0x0000000402027980 */ /* 0x008f62000c101b00 */
[----:B------:R-:W-:-:S02]  /*5f240*/  MOV R75, RZ ;  /* 0x000000ff004b7202 */ /* 0x000fc40000000f00 */
[----:B------:R-:W-:Y:S02]  /*5f250*/  MOV R6, 0x5f270 ;  /* 0x0005f27000067802 */ /* 0x000fe40000000f00 */
[----:B--2--5:R-:W-:Y:S05]  /*5f260*/  CALL.REL.NOINC `($_ZN7cutlass13device_kernelIN5flash19enable_sm80_to_sm89INS1_16FlashAttnBwdSm80INS1_25CollectiveMainloopBwdSm80ILi2ELi2EN4cute5tupleIJNS5_1CILi128EEES8_NS7_ILi64EEEEEENS_10bfloat16_tEfNS_4arch4Sm80ELb0ELb0ELb1ELb0ELb0ELb0ELb0ELb0ELi2ELi4ELi4ELi4ELb0EEENS1_21CollectiveEpilogueBwdISA_SB_SD_Li256ELb0ELb0ELi2EEENS1_19SingleTileSchedulerILb0ELb0ELb0ELi128EEEEEEEEEvNT_6ParamsE$_ZN4cute3eso3ESOILb1ELb0EJNS_14ComposedLayoutINS_7SwizzleILi3ELi3ELi3EEENS_1CILi0EEENS_6LayoutINS_5tupleIJNS8_IJNS8_IJNS5_ILi4EEENS5_ILi8EEEEEENS8_IJNS5_ILi2EEENS5_ILi1EEEEEEEEENS8_IJNS8_IJSC_SC_EEESB_EEEEEENS8_IJNS8_IJNS8_IJNS5_ILi128EEESD_EEENS8_IJSA_S6_EEEEEENS8_IJNS8_IJNS5_ILi64EEENS5_ILi512EEEEEENS8_IJNS5_ILi16EEENS5_ILi1024EEEEEEEEEEEEEEEENS_10ViewEngineINS_8smem_ptrIPN7cutlass10bfloat16_tEEEEEEEC2ERKSW_RKS13_) ;  /* 0xfffa80f000007944 */ /* 0x024fea0003c3ffff */
[----:B-1----:R1:W5:Y:S04]  /*5f270*/  LD.E R3, [R10.64+0xc] ;  /* 0x00000c040a037980 */ /* 0x002368000c101900 */
[----:B------:R1:W5:Y:S01]  /*5f280*/  LDL.64 R12, [R1+0x1428] ;  /* 0x00142800010c7983 */ /* 0x0003620000100a00 */
[----:B------:R-:W-:Y:S02]  /*5f290*/  MOV R2, R69 ;  /* 0x0000004500027202 */ /* 0x000fe40000000f00 */
        /* <DEDUP_REMOVED lines=21> */
[----:B-12--5:R-:W-:Y:S05]  /*5f3f0*/  CALL.REL.NOINC `($_ZN7cutlass13device_kernelIN5flash19enable_sm80_to_sm89INS1_16FlashAttnBwdSm80INS1_25CollectiveMainloopBwdSm80ILi2ELi2EN4cute5tupleIJNS5_1CILi128EEES8_NS7_ILi64EEEEEENS_10bfloat16_tEfNS_4arch4Sm80ELb0ELb0ELb1ELb0ELb0ELb0ELb0ELb0ELi2ELi4ELi4ELi4ELb0EEENS1_21CollectiveEpilogueBwdISA_SB_SD_Li256ELb0ELb0ELi2EEENS1_19SingleTileSchedulerILb0ELb0ELb0ELi128EEEEEEEEEvNT_6ParamsE$_ZZN4cute7idx2crdINS_5tupleIJiiNS_1CILi0EEEEEENS1_IJNS1_IJNS2_ILi4EEENS2_ILi8EEEEEENS2_ILi2EEENS2_ILi1EEEEEEEEDaRKT_RKT0_ENKUlRKT_RKT0_E_clIiS7_EEDaSJ_SM_) ;  /* 0xfffafae000007944 */ /* 0x026fea0003c3ffff */
[----:B------:R-:W-:Y:S02]  /*5f400*/  MOV R2, 0x5f420 ;  /* 0x0005f42000027802 */ /* 0x000fe40000000f00 */
[----:B-1----:R-:W-:Y:S05]  /*5f410*/  CALL.REL.NOINC `($_ZN7cutlass13device_kernelIN5flash19enable_sm80_to_sm89INS1_16FlashAttnBwdSm80INS1_25CollectiveMainloopBwdSm80ILi2ELi2EN4cute5tupleIJNS5_1CILi128EEES8_NS7_ILi64EEEEEENS_10bfloat16_tEfNS_4arch4Sm80ELb0ELb0ELb1ELb0ELb0ELb0ELb0ELb0ELi2ELi4ELi4ELi4ELb0EEENS1_21CollectiveEpilogueBwdISA_SB_SD_Li256ELb0ELb0ELi2EEENS1_19SingleTileSchedulerILb0ELb0ELb0ELi128EEEEEEEEEvNT_6ParamsE$_ZZN4cute7idx2crdINS_5tupleIJiiNS_1CILi0EEEEEENS1_IJNS1_IJNS2_ILi4EEENS2_ILi8EEEEEENS2_ILi2EEENS2_ILi1EEEEEEEEDaRKT_RKT0_ENKUlRKT_RKT0_E_clIiS8_EEDaSJ_SM_) ;  /* 0xfffafef000007944 */ /* 0x002fea0003c3ffff */
[----:B------:R1:W-:Y:S01]  /*5f420*/  STL [R1+0x1428], R6 ;  /* 0x0014280601007387 */ /* 0x0003e20000100800 */
[----:B------:R-:W-:Y:S02]  /*5f430*/  MOV R2, R69 ;  /* 0x0000004500027202 */ /* 0x000fe40000000f00 */
[----:B------:R-:W-:Y:S02]  /*5f440*/  MOV R86, 0x5f460 ;  /* 0x0005f46000567802 */ /* 0x000fe40000000f00 */
        /* <DEDUP_REMOVED lines=9> */
[----:B------:R-:W-:Y:S01]  /*5f4e0*/  LOP3.LUT P1, RZ, R11, 0x100, RZ, 0xc0, !PT ;  /* 0x000001000bff7812 */ /* 0x000fe2000782c0ff */
[----:B------:R-:W-:Y:S01]  /*5f4f0*/  IMAD.MOV.U32 R6, RZ, RZ, 0x10 ;  /* 0x00000010ff067424 */ /* 0x000fe200078e00ff */
[----:B------:R-:W-:-:S02]  /*5f500*/  SHF.R.S32.HI R85, RZ, 0x1f, R4 ;  /* 0x0000001fff557819 */ /* 0x000fc40000011404 */
[----:B------:R-:W-:Y:S01]  /*5f510*/  SEL R8, R2, 0xffffffe0, !P1 ;  /* 0xffffffe002087807 */ /* 0x000fe20004800000 */
[----:B------:R-:W-:Y:S01]  /*5f520*/  IMAD.MOV.U32 R2, RZ, RZ, R68 ;  /* 0x000000ffff027224 */ /* 0x000fe200078e0044 */
[----:B------:R-:W-:Y:S02]  /*5f530*/  LOP3.LUT P1, RZ, R11, 0x80, RZ, 0xc0, !PT ;  /* 0x000000800bff7812 */ /* 0x000fe4000782c0ff */
[----:B------:R-:W-:Y:S01]  /*5f540*/  LEA.HI R85, R85, R4, RZ, 0x2 ;  /* 0x0000000455557211 */ /* 0x000fe200078f10ff */
[----:B------:R1:W-:Y:S01]  /*5f550*/  STL [R1+0x1448], R8 ;  /* 0x0014480801007387 */ /* 0x0003e20000100800 */
[----:B------:R-:W-:Y:S02]  /*5f560*/  LOP3.LUT R86, R11, 0x188, RZ, 0xc0, !PT ;  /* 0x000001880b567812 */ /* 0x000fe400078ec0ff */
[----:B------:R-:W-:Y:S02]  /*5f570*/  SEL R6, R6, 0xfffffff0, !P1 ;  /* 0xfffffff006067807 */ /* 0x000fe40004800000 */
[----:B------:R-:W-:-:S02]  /*5f580*/  MOV R4, 0x5f5a0 ;  /* 0x0005f5a000047802 */ /* 0x000fc40000000f00 */
[----:B-1----:R-:W-:Y:S05]  /*5f590*/  CALL.REL.NOINC `($_ZN7cutlass13device_kernelIN5flash19enable_sm80_to_sm89INS1_16FlashAttnBwdSm80INS1_25CollectiveMainloopBwdSm80ILi2ELi2EN4cute5tupleIJNS5_1CILi128EEES8_NS7_ILi64EEEEEENS_10bfloat16_tEfNS_4arch4Sm80ELb0ELb0ELb1ELb0ELb0ELb0ELb0ELb0ELi2ELi4ELi4ELi4ELb0EEENS1_21CollectiveEpilogueBwdISA_SB_SD_Li256ELb0ELb0ELi2EEENS1_19SingleTileSchedulerILb0ELb0ELb0ELi128EEEEEEEEEvNT_6ParamsE$_ZN4cute3eso3ESOILb1ELb0EJNS_1CILi8EEEiiEEC2ERKS3_RKiS8_) ;  /* 0xfffa88c000007944 */ /* 0x002fea0003c3ffff */
[----:B-1----:R1:W5:Y:S01]  /*5f5a0*/  LDL.64 R2, [R1+0x1428] ;  /* 0x0014280001027983 */ /* 0x0023620000100a00 */
[----:B------:R-:W-:Y:S01]  /*5f5b0*/  IMAD.MOV.U32 R5, RZ, RZ, 0x48 ;  /* 0x00000048ff057424 */ /* 0x000fe200078e00ff */
[----:B------:R-:W-:-:S02]  /*5f5c0*/  LOP3.LUT P1, RZ, R11, 0x8, RZ, 0xc0, !PT ;  /* 0x000000080bff7812 */ /* 0x000fc4000782c0ff */
[----:B------:R-:W-:Y:S02]  /*5f5d0*/  MOV R6, 0x5f600 ;  /* 0x0005f60000067802 */ /* 0x000fe40000000f00 */
[----:B------:R-:W-:-:S04]  /*5f5e0*/  SEL R5, R5, 0x38, !P1 ;  /* 0x0000003805057807 */ /* 0x000fc80004800000 */
[----:B-1---5:R-:W-:Y:S05]  /*5f5f0*/  CALL.REL.NOINC `($_ZN7cutlass13device_kernelIN5flash19enable_sm80_to_sm89INS1_16FlashAttnBwdSm80INS1_25CollectiveMainloopBwdSm80ILi2ELi2EN4cute5tupleIJNS5_1CILi128EEES8_NS7_ILi64EEEEEENS_10bfloat16_tEfNS_4arch4Sm80ELb0ELb0ELb1ELb0ELb0ELb0ELb0ELb0ELi2ELi4ELi4ELi4ELb0EEENS1_21CollectiveEpilogueBwdISA_SB_SD_Li256ELb0ELb0ELi2EEENS1_19SingleTileSchedulerILb0ELb0ELb0ELi128EEEEEEEEEvNT_6ParamsE$_ZN4cute3eso3ESOILb0ELb1EJiNS_1CILi144EEENS2_ILi288EEEEEC2ERKiRKS3_RKS4_) ;  /* 0xfffa7a2000007944 */ /* 0x022fea0003c3ffff */
[----:B-1----:R-:W2:Y:S01]  /*5f600*/  LDL R4, [R1+0x1428] ;  /* 0x0014280001047983 */ /* 0x002ea20000100800 */
[----:B------:R-:W-:-:S03]  /*5f610*/  MOV R6, 0x5f640 ;  /* 0x0005f64000067802 */ /* 0x000fc60000000f00 */
[----:B--2---:R1:W-:Y:S04]  /*5f620*/  STL [R1+0x1470], R4 ;  /* 0x0014700401007387 */ /* 0x0043e80000100800 */
[----:B-1----:R-:W-:Y:S05]  /*5f630*/  CALL.REL.NOINC `($_ZN7cutlass13device_kernelIN5flash19enable_sm80_to_sm89INS1_16FlashAttnBwdSm80INS1_25CollectiveMainloopBwdSm80ILi2ELi2EN4cute5tupleIJNS5_1CILi128EEES8_NS7_ILi64EEEEEENS_10bfloat16_tEfNS_4arch4Sm80ELb0ELb0ELb1ELb0ELb0ELb0ELb0ELb0ELi2ELi4ELi4ELi4ELb0EEENS1_21CollectiveEpilogueBwdISA_SB_SD_Li256ELb0ELb0ELi2EEENS1_19SingleTileSchedulerILb0ELb0ELb0ELi128EEEEEEEEEvNT_6ParamsE$_ZN4cute3eso3ESOILb1ELb0EJNS_1CILi1EEENS_5tupleIJNS2_ILi8EEEiiEEENS2_ILi64EEENS4_IJiNS2_ILi144EEENS2_ILi288EEEEEENS2_ILi512EEEEEC2ERKS3_RKS6_RKS7_RKSA_RKSB_) ;  /* 0xfffa82d000007944 */ /* 0x002fea0003c3ffff */
[----:B-1----:R1:W5:Y:S04]  /*5f640*/  LDL R5, [R1+0x1430] ;  /* 0x0014300001057983 */ /* 0x0023680000100800 */
[----:B------:R1:W5:Y:S01]  /*5f650*/  LDL.64 R2, [R1+0x1428] ;  /* 0x0014280001027983 */ /* 0x0003620000100a00 */
[----:B------:R-:W-:-:S03]  /*5f660*/  MOV R6, 0x5f680 ;  /* 0x0005f68000067802 */ /* 0x000fc60000000f00 */
[----:B-1---5:R-:W-:Y:S05]  /*5f670*/  CALL.REL.NOINC `($_ZN7cutlass13device_kernelIN5flash19enable_sm80_to_sm89INS1_16FlashAttnBwdSm80INS1_25CollectiveMainloopBwdSm80ILi2ELi2EN4cute5tupleIJNS5_1CILi128EEES8_NS7_ILi64EEEEEENS_10bfloat16_tEfNS_4arch4Sm80ELb0ELb0ELb1ELb0ELb0ELb0ELb0ELb0ELi2ELi4ELi4ELi4ELb0EEENS1_21CollectiveEpilogueBwdISA_SB_SD_Li256ELb0ELb0ELi2EEENS1_19SingleTileSchedulerILb0ELb0ELb0ELi128EEEEEEEEEvNT_6ParamsE$_ZN4cute5tupleIJNS0_IJNS_1CILi8EEENS0_IJNS1_ILi2EEES3_S3_EEENS1_ILi1EEES4_S5_EEENS0_IJS5_NS0_IJS2_iiEEENS1_ILi64EEENS0_IJiNS1_ILi144EEENS1_ILi288EEEEEENS1_ILi512EEEEEEEEC2ERKS6_RKSD_) ;  /* 0xfffab47000007944 */ /* 0x022fea0003c3ffff */
[----:B------:R1:W5:Y:S04]  /*5f680*/  LDL R6, [R1+0x1430] ;  /* 0x0014300001067983 */ /* 0x0003680000100800 */
[----:B------:R1:W5:Y:S01]  /*5f690*/  LDL.64 R2, [R1+0x1428] ;  /* 0x0014280001027983 */ /* 0x0003620000100a00 */
[----:B------:R-:W-:-:S03]  /*5f6a0*/  MOV R4, 0x5f6c0 ;  /* 0x0005f6c000047802 */ /* 0x000fc60000000f00 */
[----:B-1---5:R-:W-:Y:S05]  /*5f6b0*/  CALL.REL.NOINC `($_ZN7cutlass13device_kernelIN5flash19enable_sm80_to_sm89INS1_16FlashAttnBwdSm80INS1_25CollectiveMainloopBwdSm80ILi2ELi2EN4cute5tupleIJNS5_1CILi128EEES8_NS7_ILi64EEEEEENS_10bfloat16_tEfNS_4arch4Sm80ELb0ELb0ELb1ELb0ELb0ELb0ELb0ELb0ELi2ELi4ELi4ELi4ELb0EEENS1_21CollectiveEpilogueBwdISA_SB_SD_Li256ELb0ELb0ELi2EEENS1_19SingleTileSchedulerILb0ELb0ELb0ELi128EEEEEEEEEvNT_6ParamsE$_ZZN4cute7flattenINS_5tupleIJNS_1CILi1EEENS1_IJNS2_ILi8EEEiiEEENS2_ILi64EEENS1_IJiNS2_ILi144EEENS2_ILi288EEEEEENS2_ILi512EEEEEEEEDaRKT_ENKUlRKT_E_clIS5_EEDaSH_) ;  /* 0xfffaf7a000007944 */ /* 0x022fea0003c3ffff */
[----:B------:R1:W-:Y:S01]  /*5f6c0*/  STL.64 [R1+0x1428], R2 ;  /* 0x0014280201007387 */ /* 0x0003e20000100a00 */
[----:B------:R-:W-:-:S02]  /*5f6d0*/  MOV R5, R6 ;  /* 0x0000000600057202 */ /* 0x000fc40000000f00 */
[----:B------:R-:W-:Y:S02]  /*5f6e0*/  MOV R4, 0x5f700 ;  /* 0x0005f70000047802 */ /* 0x000fe40000000f00 */
[----:B-1----:R-:W-:Y:S05]  /*5f6f0*/  CALL.REL.NOINC `($_ZN7cutlass13device_kernelIN5flash19enable_sm80_to_sm89INS1_16FlashAttnBwdSm80INS1_25CollectiveMainloopBwdSm80ILi2ELi2EN4cute5tupleIJNS5_1CILi128EEES8_NS7_ILi64EEEEEENS_10bfloat16_tEfNS_4arch4Sm80ELb0ELb0ELb1ELb0ELb0ELb0ELb0ELb0ELi2ELi4ELi4ELi4ELb0EEENS1_21CollectiveEpilogueBwdISA_SB_SD_Li256ELb0ELb0ELi2EEENS1_19SingleTileSchedulerILb0ELb0ELb0ELi128EEEEEEEEEvNT_6ParamsE$_ZZN4cute7flattenINS_5tupleIJNS_1CILi1EEENS1_IJNS2_ILi8EEEiiEEENS2_ILi64EEENS1_IJiNS2_ILi144EEENS2_ILi288EEEEEENS2_ILi512EEEEEEEEDaRKT_ENKUlRKT_E_clIS9_EEDaSH_) ;  /* 0xfffaf78000007944 */ /* 0x002fea0003c3ffff */
[----:B------:R1:W-:Y:S01]  /*5f700*/  STL [R1+0x1410], R2 ;  /* 0x0014100201007387 */ /* 0x0003e20000100800 */
[----:B------:R-:W-:-:S03]  /*5f710*/  MOV R4, 0x5f730 ;  /* 0x0005f73000047802 */ /* 0x000fc60000000f00 */
[----:B-1----:R-:W-:Y:S05]  /*5f720*/  CALL.REL.NOINC `($_ZN7cutlass13device_kernelIN5flash19enable_sm80_to_sm89INS1_16FlashAttnBwdSm80INS1_25CollectiveMainloopBwdSm80ILi2ELi2EN4cute5tupleIJNS5_1CILi128EEES8_NS7_ILi64EEEEEENS_10bfloat16_tEfNS_4arch4Sm80ELb0ELb0ELb1ELb0ELb0ELb0ELb0ELb0ELi2ELi4ELi4ELi4ELb0EEENS1_21CollectiveEpilogueBwdISA_SB_SD_Li256ELb0ELb0ELi2EEENS1_19SingleTileSchedulerILb0ELb0ELb0ELi128EEEEEEEEEvNT_6ParamsE$_ZZN4cute12filter_tupleINS_5tupleIJNS_1CILi1EEENS1_IJNS2_ILi8EEEiiEEENS2_ILi64EEENS1_IJiNS2_ILi144EEENS2_ILi288EEEEEENS2_ILi512EEEEEEZNS_7flattenISB_EEDaRKT_EUlRKT_E_EEDaSF_OT0_ENKUlDpSI_E_clIJNS1_IJS3_EEES5_NS1_IJS6_EEES9_NS1_IJSA_EEEEEEDaSM_) ;  /* 0xfffabfd000007944 */ /* 0x002fea0003c3ffff */
[----:B------:R-:W-:Y:S02]  /*5f730*/  MOV R6, 0x5f750 ;  /* 0x0005f75000067802 */ /* 0x000fe40000000f00 */
[----:B--2--5:R-:W-:Y:S05]  /*5f740*/  CALL.REL.NOINC `($_ZN7cutlass13device_kernelIN5flash19enable_sm80_to_sm89INS1_16FlashAttnBwdSm80INS1_25CollectiveMainloopBwdSm80ILi2ELi2EN4cute5tupleIJNS5_1CILi128EEES8_NS7_ILi64EEEEEENS_10bfloat16_tEfNS_4arch4Sm80ELb0ELb0ELb1ELb0ELb0ELb0ELb0ELb0ELi2ELi4ELi4ELi4ELb0EEENS1_21CollectiveEpilogueBwdISA_SB_SD_Li256ELb0ELb0ELi2EEENS1_19SingleTileSchedulerILb0ELb0ELb0ELi128EEEEEEEEEvNT_6ParamsE$_ZN4cute3eso3ESOILb0ELb1EJiNS_1CILi144EEENS2_ILi512EEEEEC2ERKiRKS3_RKS4_) ;  /* 0xfffa792000007944 */ /* 0x024fea0003c3ffff */
[----:B------:R-:W2:Y:S01]  /*5f750*/  LDL R6, [R1+0x1428] ;  /* 0x0014280001067983 */ /* 0x000ea20000100800 */
[----:B-1----:R-:W-:Y:S02]  /*5f760*/  MOV R4, R14 ;  /* 0x0000000e00047202 */ /* 0x002fe40000000f00 */
[----:B------:R-:W-:Y:S01]  /*5f770*/  MOV R8, 0x5f7a0 ;  /* 0x0005f7a000087802 */ /* 0x000fe20000000f00 */
[----:B--2---:R1:W-:Y:S04]  /*5f780*/  STL [R1+0x145c], R6 ;  /* 0x00145c0601007387 */ /* 0x0043e80000100800 */
[----:B-1----:R-:W-:Y:S05]  /*5f790*/  CALL.REL.NOINC `($_ZN7cutlass13device_kernelIN5flash19enable_sm80_to_sm89INS1_16FlashAttnBwdSm80INS1_25CollectiveMainloopBwdSm80ILi2ELi2EN4cute5tupleIJNS5_1CILi128EEES8_NS7_ILi64EEEEEENS_10bfloat16_tEfNS_4arch4Sm80ELb0ELb0ELb1ELb0ELb0ELb0ELb0ELb0ELi2ELi4ELi4ELi4ELb0EEENS1_21CollectiveEpilogueBwdISA_SB_SD_Li256ELb0ELb0ELi2EEENS1_19SingleTileSchedulerILb0ELb0ELb0ELi128EEEEEEEEEvNT_6ParamsE$_ZN4cute3eso3ESOILb0ELb0EJiiNS_1CILi144EEENS2_ILi512EEEEEC2ERKiS7_RKS3_RKS4_) ;  /* 0xfffa71c000007944 */ /* 0x002fea0003c3ffff */
[----:B-1----:R-:W2:Y:S01]  /*5f7a0*/  LDL.64 R4, [R1+0x1428] ;  /* 0x0014280001047983 */ /* 0x002ea20000100a00 */
[----:B------:R-:W-:Y:S01]  /*5f7b0*/  IMAD.MOV.U32 R3, RZ, RZ, R7 ;  /* 0x000000ffff037224 */ /* 0x000fe200078e0007 */
[----:B------:R-:W-:Y:S02]  /*5f7c0*/  IADD3 R8, R67, 0xd8, RZ ;  /* 0x000000d843087810 */ /* 0x000fe40007ffe0ff */
[----:B------:R-:W-:Y:S01]  /*5f7d0*/  MOV R6, 0x5f810 ;  /* 0x0005f81000067802 */ /* 0x000fe20000000f00 */
[----:B--2---:R1:W-:Y:S04]  /*5f7e0*/  STL [R1+0x1454], R4 ;  /* 0x0014540401007387 */ /* 0x0043e80000100800 */
[----:B------:R1:W-:Y:S02]  /*5f7f0*/  STL [R1+0x1458], R5 ;  /* 0x0014580501007387 */ /* 0x0003e40000100800 */
[----:B-1----:R-:W-:Y:S05]  /*5f800*/  CALL.REL.NOINC `($_ZN7cutlass13device_kernelIN5flash19enable_sm80_to_sm89INS1_16FlashAttnBwdSm80INS1_25CollectiveMainloopBwdSm80ILi2ELi2EN4cute5tupleIJNS5_1CILi128EEES8_NS7_ILi64EEEEEENS_10bfloat16_tEfNS_4arch4Sm80ELb0ELb0ELb1ELb0ELb0ELb0ELb0ELb0ELi2ELi4ELi4ELi4ELb0EEENS1_21CollectiveEpilogueBwdISA_SB_SD_Li256ELb0ELb0ELi2EEENS1_19SingleTileSchedulerILb0ELb0ELb0ELi128EEEEEEEEEvNT_6ParamsE$_ZN4cute3eso3ESOILb0ELb0EJiiiNS_1CILi144EEENS2_ILi512EEEEEC2ERKiS7_S7_RKS3_RKS4_) ;  /* 0xfffa73f000007944 */ /* 0x002fea0003c3ffff */
[----:B-1----:R-:W2:Y:S04]  /*5f810*/  LDL.64 R2, [R1+0x1410] ;  /* 0x0014100001027983 */ /* 0x002ea80000100a00 */
[----:B------:R-:W3:Y:S01]  /*5f820*/  LDL R4, [R1+0x1418] ;  /* 0x0014180001047983 */ /* 0x000ee20000100800 */
[----:B------:R-:W-:-:S02]  /*5f830*/  MOV R8, R68 ;  /* 0x0000004400087202 */ /* 0x000fc40000000f00 */
[----:B------:R-:W-:Y:S01]  /*5f840*/  MOV R6, 0x5f880 ;  /* 0x0005f88000067802 */ /* 0x000fe20000000f00 */
[----:B--2---:R1:W-:Y:S04]  /*5f850*/  STL.64 [R1+0x1428], R2 ;  /* 0x0014280201007387 */ /* 0x0043e80000100a00 */
[----:B---3--:R1:W-:Y:S02]  /*5f860*/  STL [R1+0x1430], R4 ;  /* 0x0014300401007387 */ /* 0x0083e40000100800 */
[----:B-1----:R-:W-:Y:S05]  /*5f870*/  CALL.REL.NOINC `($_ZN7cutlass13device_kernelIN5flash19enable_sm80_to_sm89INS1_16FlashAttnBwdSm80INS1_25CollectiveMainloopBwdSm80ILi2ELi2EN4cute5tupleIJNS5_1CILi128EEES8_NS7_ILi64EEEEEENS_10bfloat16_tEfNS_4arch4Sm80ELb0ELb0ELb1ELb0ELb0ELb0ELb0ELb0ELi2ELi4ELi4ELi4ELb0EEENS1_21CollectiveEpilogueBwdISA_SB_SD_Li256ELb0ELb0ELi2EEENS1_19SingleTileSchedulerILb0ELb0ELb0ELi128EEEEEEEEEvNT_6ParamsE$_ZN4cute3eso3ESOILb1ELb0EJNS_1CILi8EEEiiiNS2_ILi144EEENS2_ILi512EEEEEC2ERKS3_RKiSA_SA_RKS4_RKS5_) ;  /* 0xfffa865000007944 */ /* 0x002fea0003c3ffff */
        /* <DEDUP_REMOVED lines=16> */
[----:B------:R-:W-:-:S03]  /*5f980*/  MOV R10, 0x5f9e0 ;  /* 0x0005f9e0000a7802 */ /* 0x000fc60000000f00 */
[----:B------:R1:W-:Y:S01]  /*5f990*/  STL.U8 [R1+0x1460], RZ ;  /* 0x001460ff01007387 */ /* 0x0003e20000100000 */
[----:B--2---:R-:W-:-:S03]  /*5f9a0*/  MOV R2, R5 ;  /* 0x0000000500027202 */ /* 0x004fc60000000f00 */
[----:B------:R1:W-:Y:S04]  /*5f9b0*/  STL [R1+0x1464], R4 ;  /* 0x0014640401007387 */ /* 0x0003e80000100800 */
[----:B---3--:R1:W-:Y:S02]  /*5f9c0*/  STL.64 [R1+0x1468], R2 ;  /* 0x0014680201007387 */ /* 0x0083e40000100a00 */
[----:B-1----:R-:W-:Y:S05]  /*5f9d0*/  CALL.REL.NOINC `($_ZN7cutlass13device_kernelIN5flash19enable_sm80_to_sm89INS1_16FlashAttnBwdSm80INS1_25CollectiveMainloopBwdSm80ILi2ELi2EN4cute5tupleIJNS5_1CILi128EEES8_NS7_ILi64EEEEEENS_10bfloat16_tEfNS_4arch4Sm80ELb0ELb0ELb1ELb0ELb0ELb0ELb0ELb0ELi2ELi4ELi4ELi4ELb0EEENS1_21CollectiveEpilogueBwdISA_SB_SD_Li256ELb0ELb0ELi2EEENS1_19SingleTileSchedulerILb0ELb0ELb0ELi128EEEEEEEEEvNT_6ParamsE$_ZZN4cute6detail16composition_implINS_5tupleIJNS_1CILi16EEENS3_ILi2EEES5_S5_NS3_ILi4EEES5_EEENS2_IJNS3_ILi1EEEiiiNS3_ILi144EEENS3_ILi512EEEEEENS2_IJNS2_IJS5_S5_EEES6_NS3_ILi8EEEEEENS2_IJNS2_IJNS3_ILi64EEESA_EEES4_NS3_ILi1024EEEEEEEEDaRKT_RKT0_RKT1_RKT2_ENKUlRKT_RKT0_E_clISC_SG_EEDaSX_S10_) ;  /* 0xfffad2d000007944 */ /* 0x002fea0003c3ffff */
[----:B------:R-:W-:Y:S02]  /*5f9e0*/  MOV R2, R16 ;  /* 0x0000001000027202 */ /* 0x000fe40000000f00 */
[----:B------:R-:W-:Y:S02]  /*5f9f0*/  MOV R16, 0x5fa10 ;  /* 0x0005fa1000107802 */ /* 0x000fe40000000f00 */
[----:B-1---5:R-:W-:Y:S05]  /*5fa00*/  CALL.REL.NOINC `($_ZN7cutlass13device_kernelIN5flash19enable_sm80_to_sm89INS1_16FlashAttnBwdSm80INS1_25CollectiveMainloopBwdSm80ILi2ELi2EN4cute5tupleIJNS5_1CILi128EEES8_NS7_ILi64EEEEEENS_10bfloat16_tEfNS_4arch4Sm80ELb0ELb0ELb1ELb0ELb0ELb0ELb0ELb0ELi2ELi4ELi4ELi4ELb0EEENS1_21CollectiveEpilogueBwdISA_SB_SD_Li256ELb0ELb0ELi2EEENS1_19SingleTileSchedulerILb0ELb0ELb0ELi128EEEEEEEEEvNT_6ParamsE$_ZZN4cute6detail16composition_implINS_5tupleIJNS_1CILi16EEENS3_ILi2EEES5_S5_NS3_ILi4EEES5_EEENS2_IJNS3_ILi1EEEiiiNS3_ILi144EEENS3_ILi512EEEEEENS2_IJNS2_IJS5_S5_EEES6_NS3_ILi8EEEEEENS2_IJNS2_IJNS3_ILi64EEESA_EEES4_NS3_ILi1024EEEEEEEEDaRKT_RKT0_RKT1_RKT2_ENKUlRKT_RKT0_E_clIS6_S4_EEDaSX_S10_) ;  /* 0xfffad01000007944 */ /* 0x022fea0003c3ffff */
[----:B-----5:R2:W-:Y:S01]  /*5fa10*/  STL.64 [R1+0x1410], R2 ;  /* 0x0014100201007387 */ /* 0x0205e20000100a00 */
[----:B------:R-:W-:-:S03]  /*5fa20*/  MOV R4, 0x5fa40 ;  /* 0x0005fa4000047802 */ /* 0x000fc60000000f00 */
[----:B-12---:R-:W-:Y:S05]  /*5fa30*/  CALL.REL.NOINC `($_ZN7cutlass13device_kernelIN5flash19enable_sm80_to_sm89INS1_16FlashAttnBwdSm80INS1_25CollectiveMainloopBwdSm80ILi2ELi2EN4cute5tupleIJNS5_1CILi128EEES8_NS7_ILi64EEEEEENS_10bfloat16_tEfNS_4arch4Sm80ELb0ELb0ELb1ELb0ELb0ELb0ELb0ELb0ELi2ELi4ELi4ELi4ELb0EEENS1_21CollectiveEpilogueBwdISA_SB_SD_Li256ELb0ELb0ELi2EEENS1_19SingleTileSchedulerILb0ELb0ELb0ELi128EEEEEEEEEvNT_6ParamsE$_ZN4cute3eso3ESOILb0ELb0EJNS_5tupleIJiNS_1CILi512EEEEEENS2_IJiiEEENS3_ILi1024EEEEEC2ERKS5_RKS6_RKS7_) ;  /* 0xfffa619000007944 */ /* 0x006fea0003c3ffff */
[----:B------:R2:W5:Y:S04]  /*5fa40*/  LDL R5, [R1+0x1430] ;  /* 0x0014300001057983 */ /* 0x0005680000100800 */
[----:B-1----:R2:W5:Y:S01]  /*5fa50*/  LDL.64 R2, [R1+0x1428] ;  /* 0x0014280001027983 */ /* 0x0025620000100a00 */
[----:B------:R-:W-:-:S03]  /*5fa60*/  MOV R6, 0x5fa80 ;  /* 0x0005fa8000067802 */ /* 0x000fc60000000f00 */
        /* <DEDUP_REMOVED lines=28> */
[----:B------:R-:W-:-:S03]  /*5fc30*/  MOV R4, 0x5fc50 ;  /* 0x0005fc5000047802 */ /* 0x000fc60000000f00 */
        /* <DEDUP_REMOVED lines=19> */
[----:B------:R-:W-:-:S03]  /*5fd70*/  MOV R4, 0x5fdd0 ;  /* 0x0005fdd000047802 */ /* 0x000fc60000000f00 */
[----:B------:R2:W-:Y:S04]  /*5fd80*/  STL.64 [R1+0x1428], R80 ;  /* 0x0014285001007387 */ /* 0x0005e80000100a00 */
[----:B------:R2:W-:Y:S04]  /*5fd90*/  STL.64 [R1+0x1430], R82 ;  /* 0x0014305201007387 */ /* 0x0005e80000100a00 */
[----:B------:R2:W-:Y:S04]  /*5fda0*/  STL.64 [R1+0x1438], R88 ;  /* 0x0014385801007387 */ /* 0x0005e80000100a00 */
[----:B------:R2:W-:Y:S02]  /*5fdb0*/  STL.64 [R1+0x1440], R90 ;  /* 0x0014405a01007387 */ /* 0x0005e40000100a00 */
[----:B-12--5:R-:W-:Y:S05]  /*5fdc0*/  CALL.REL.NOINC `($_ZN7cutlass13device_kernelIN5flash19enable_sm80_to_sm89INS1_16FlashAttnBwdSm80INS1_25CollectiveMainloopBwdSm80ILi2ELi2EN4cute5tupleIJNS5_1CILi128EEES8_NS7_ILi64EEEEEENS_10bfloat16_tEfNS_4arch4Sm80ELb0ELb0ELb1ELb0ELb0ELb0ELb0ELb0ELi2ELi4ELi4ELi4ELb0EEENS1_21CollectiveEpilogueBwdISA_SB_SD_Li256ELb0ELb0ELi2EEENS1_19SingleTileSchedulerILb0ELb0ELb0ELi128EEEEEEEEEvNT_6ParamsE$_ZN4cute3eso3ESOILb1ELb0EJNS_6LayoutINS_5tupleIJNS3_IJNS_1CILi8EEENS4_ILi1EEEEEENS4_ILi2EEENS3_IJNS4_ILi4EEES8_EEEEEENS3_IJNS3_IJS6_NS4_ILi0EEEEEES5_NS3_IJNS4_ILi32EEENS4_ILi16EEEEEEEEEEENS_10ViewEngineIPN7cutlass10bfloat16_tEEEEEC2ERKSI_RKSN_) ;  /* 0xfffaa23000007944 */ /* 0x026fea0003c3ffff */
[----:B------:R2:W5:Y:S01]  /*5fdd0*/  LDL.64 R82, [R1+0x1410] ;  /* 0x0014100001527983 */ /* 0x0005620000100a00 */
[----:B-1----:R-:W-:Y:S01]  /*5fde0*/  IMAD.MOV.U32 R6, RZ, RZ, R78 ;  /* 0x000000ffff067224 */ /* 0x002fe200078e004e */
[----:B------:R-:W-:-:S02]  /*5fdf0*/  MOV R3, R79 ;  /* 0x0000004f00037202 */ /* 0x000fc40000000f00 */
[----:B------:R-:W-:Y:S02]  /*5fe00*/  MOV R4, 0x5fe20 ;  /* 0x0005fe2000047802 */ /* 0x000fe40000000f00 */
[----:B--2--5:R-:W-:Y:S05]  /*5fe10*/  CALL.REL.NOINC `($_ZN7cutlass13device_kernelIN5flash19enable_sm80_to_sm89INS1_16FlashAttnBwdSm80INS1_25CollectiveMainloopBwdSm80ILi2ELi2EN4cute5tupleIJNS5_1CILi128EEES8_NS7_ILi64EEEEEENS_10bfloat16_tEfNS_4arch4Sm80ELb0ELb0ELb1ELb0ELb0ELb0ELb0ELb0ELi2ELi4ELi4ELi4ELb0EEENS1_21CollectiveEpilogueBwdISA_SB_SD_Li256ELb0ELb0ELi2EEENS1_19SingleTileSchedulerILb0ELb0ELb0ELi128EEEEEEEEEvNT_6ParamsE$_ZN4cute3eso3ESOILb1ELb0EJNS_6LayoutINS_5tupleIJNS3_IJNS3_IJNS_1CILi4EEENS4_ILi2EEEEEENS4_ILi1EEEEEES6_NS4_ILi8EEEEEENS3_IJNS3_IJNS3_IJS8_NS4_ILi32EEEEEENS4_ILi0EEEEEENS4_ILi64EEES5_EEEEENS_10ViewEngineIPN7cutlass10bfloat16_tEEEEEC2ERKSI_RKSN_) ;  /* 0xfffa8e9000007944 */ /* 0x024fea0003c3ffff */
[----:B------:R2:W5:Y:S04]  /*5fe20*/  LDL.64 R80, [R1+0x1410] ;  /* 0x0014100001507983 */ /* 0x0005680000100a00 */
[----:B-1----:R2:W5:Y:S01]  /*5fe30*/  LD.E.64 R2, [R86.64+0x8] ;  /* 0x0000080456027980 */ /* 0x002562000c101b00 */
[----:B------:R-:W-:Y:S02]  /*5fe40*/  MOV R9, R76 ;  /* 0x0000004c00097202 */ /* 0x000fe40000000f00 */
[----:B------:R-:W-:Y:S02]  /*5fe50*/  MOV R8, 0x5fe70 ;  /* 0x0005fe7000087802 */ /* 0x000fe40000000f00 */
[----:B--2--5:R-:W-:Y:S05]  /*5fe60*/  CALL.REL.NOINC `($_ZN7cutlass13device_kernelIN5flash19enable_sm80_to_sm89INS1_16FlashAttnBwdSm80INS1_25CollectiveMainloopBwdSm80ILi2ELi2EN4cute5tupleIJNS5_1CILi128EEES8_NS7_ILi64EEEEEENS_10bfloat16_tEfNS_4arch4Sm80ELb0ELb0ELb1ELb0ELb0ELb0ELb0ELb0ELi2ELi4ELi4ELi4ELb0EEENS1_21CollectiveEpilogueBwdISA_SB_SD_Li256ELb0ELb0ELi2EEENS1_19SingleTileSchedulerILb0ELb0ELb0ELi128EEEEEEEEEvNT_6ParamsE$_ZN4cute8smem_ptrIPN7cutlass10bfloat16_tEECI1NS_12iter_adaptorIS3_S4_EEES3_) ;  /* 0xfffab05000007944 */ /* 0x024fea0003c3ffff */
[----:B-1----:R1:W5:Y:S01]  /*5fe70*/  LDL.64 R2, [R1+0x1410] ;  /* 0x0014100001027983 */ /* 0x0023620000100a00 */
[----:B------:R-:W-:-:S03]  /*5fe80*/  MOV R6, 0x5fea0 ;  /* 0x0005fea000067802 */ /* 0x000fc60000000f00 */
[----:B-1---5:R-:W-:Y:S05]  /*5fe90*/  CALL.REL.NOINC `($_ZN7cutlass13device_kernelIN5flash19enable_sm80_to_sm89INS1_16FlashAttnBwdSm80INS1_25CollectiveMainloopBwdSm80ILi2ELi2EN4cute5tupleIJNS5_1CILi128EEES8_NS7_ILi64EEEEEENS_10bfloat16_tEfNS_4arch4Sm80ELb0ELb0ELb1ELb0ELb0ELb0ELb0ELb0ELi2ELi4ELi4ELi4ELb0EEENS1_21CollectiveEpilogueBwdISA_SB_SD_Li256ELb0ELb0ELi2EEENS1_19SingleTileSchedulerILb0ELb0ELb0ELi128EEEEEEEEEvNT_6ParamsE$_ZN4cute3eso3ESOILb1ELb0EJNS_6LayoutINS_5tupleIJNS3_IJNS_1CILi8EEENS4_ILi1EEEEEENS4_ILi2EEEEEENS3_IJNS3_IJS6_NS4_ILi0EEEEEENS4_ILi4096EEEEEEEENS_10ViewEngineINS_8smem_ptrIPN7cutlass10bfloat16_tEEEEEEEC2ERKSE_RKSL_) ;  /* 0xfffa9f3000007944 */ /* 0x022fea0003c3ffff */
[----:B-1----:R1:W5:Y:S01]  /*5fea0*/  LDL.64 R4, [R1+0x1410] ;  /* 0x0014100001047983 */ /* 0x0023620000100a00 */
[----:B------:R-:W-:Y:S01]  /*5feb0*/  IMAD.MOV.U32 R2, RZ, RZ, R82 ;  /* 0x000000ffff027224 */ /* 0x000fe200078e0052 */
[----:B------:R-:W-:-:S02]  /*5fec0*/  MOV R7, R83 ;  /* 0x0000005300077202 */ /* 0x000fc40000000f00 */
[----:B------:R-:W-:Y:S02]  /*5fed0*/  MOV R6, 0x5fef0 ;  /* 0x0005fef000067802 */ /* 0x000fe40000000f00 */
[----:B-1---5:R-:W-:Y:S05]  /*5fee0*/  CALL.REL.NOINC `($_ZN7cutlass13device_kernelIN5flash19enable_sm80_to_sm89INS1_16FlashAttnBwdSm80INS1_25CollectiveMainloopBwdSm80ILi2ELi2EN4cute5tupleIJNS5_1CILi128EEES8_NS7_ILi64EEEEEENS_10bfloat16_tEfNS_4arch4Sm80ELb0ELb0ELb1ELb0ELb0ELb0ELb0ELb0ELi2ELi4ELi4ELi4ELb0EEENS1_21CollectiveEpilogueBwdISA_SB_SD_Li256ELb0ELb0ELi2EEENS1_19SingleTileSchedulerILb0ELb0ELb0ELi128EEEEEEEEEvNT_6ParamsE$_ZN4cute3eso3ESOILb1ELb0EJNS_6LayoutINS_5tupleIJNS3_IJNS_1CILi8EEENS4_ILi1EEEEEENS4_ILi2EEEEEENS3_IJNS3_IJS6_NS4_ILi0EEEEEES5_EEEEENS_10ViewEngineIPN7cutlass10bfloat16_tEEEEEC2ERKSD_RKSI_) ;  /* 0xfffaa07000007944 */ /* 0x022fea0003c3ffff */
[----:B-1----:R1:W5:Y:S01]  /*5fef0*/  LDL.64 R2, [R1+0x1410] ;  /* 0x0014100001027983 */ /* 0x0023620000100a00 */
[----:B------:R-:W-:Y:S02]  /*5ff00*/  MOV R7, R5 ;  /* 0x0000000500077202 */ /* 0x000fe40000000f00 */
[----:B------:R-:W-:Y:S02]  /*5ff10*/  MOV R6, 0x5ff30 ;  /* 0x0005ff3000067802 */ /* 0x000fe40000000f00 */
[----:B-1---5:R-:W-:Y:S05]  /*5ff20*/  CALL.REL.NOINC `($_ZN7cutlass13device_kernelIN5flash19enable_sm80_to_sm89INS1_16FlashAttnBwdSm80INS1_25CollectiveMainloopBwdSm80ILi2ELi2EN4cute5tupleIJNS5_1CILi128EEES8_NS7_ILi64EEEEEENS_10bfloat16_tEfNS_4arch4Sm80ELb0ELb0ELb1ELb0ELb0ELb0ELb0ELb0ELi2ELi4ELi4ELi4ELb0EEENS1_21CollectiveEpilogueBwdISA_SB_SD_Li256ELb0ELb0ELi2EEENS1_19SingleTileSchedulerILb0ELb0ELb0ELi128EEEEEEEEEvNT_6ParamsE$_ZN4cute3eso3ESOILb1ELb0EJNS_6LayoutINS_5tupleIJNS3_IJNS_1CILi8EEENS4_ILi1EEEEEENS3_IJNS4_ILi2EEEEEEEEENS3_IJNS3_IJS6_NS4_ILi0EEEEEENS3_IJNS4_ILi4096EEEEEEEEEEENS_10ViewEngineINS_8smem_ptrIPN7cutlass10bfloat16_tEEEEEEEC2ERKSG_RKSN_) ;  /* 0xfffa9ca000007944 */ /* 0x022fea0003c3ffff */
[----:B-1----:R1:W5:Y:S01]  /*5ff30*/  LDL.64 R4, [R1+0x1410] ;  /* 0x0014100001047983 */ /* 0x0023620000100a00 */
[----:B------:R-:W-:Y:S02]  /*5ff40*/  MOV R7, R3 ;  /* 0x0000000300077202 */ /* 0x000fe40000000f00 */
[----:B------:R-:W-:Y:S02]  /*5ff50*/  MOV R6, 0x5ff70 ;  /* 0x0005ff7000067802 */ /* 0x000fe40000000f00 */
[----:B-1---5:R-:W-:Y:S05]  /*5ff60*/  CALL.REL.NOINC `($_ZN7cutlass13device_kernelIN5flash19enable_sm80_to_sm89INS1_16FlashAttnBwdSm80INS1_25CollectiveMainloopBwdSm80ILi2ELi2EN4cute5tupleIJNS5_1CILi128EEES8_NS7_ILi64EEEEEENS_10bfloat16_tEfNS_4arch4Sm80ELb0ELb0ELb1ELb0ELb0ELb0ELb0ELb0ELi2ELi4ELi4ELi4ELb0EEENS1_21CollectiveEpilogueBwdISA_SB_SD_Li256ELb0ELb0ELi2EEENS1_19SingleTileSchedulerILb0ELb0ELb0ELi128EEEEEEEEEvNT_6ParamsE$_ZN4cute3eso3ESOILb1ELb0EJNS_6LayoutINS_5tupleIJNS3_IJNS_1CILi8EEENS4_ILi1EEEEEENS3_IJNS4_ILi2EEEEEEEEENS3_IJNS3_IJS6_NS4_ILi0EEEEEENS3_IJS5_EEEEEEEENS_10ViewEngineIPN7cutlass10bfloat16_tEEEEEC2ERKSF_RKSK_) ;  /* 0xfffa9d4000007944 */ /* 0x022fea0003c3ffff */
[----:B-1----:R1:W5:Y:S01]  /*5ff70*/  LDL.64 R2, [R1+0x1410] ;  /* 0x0014100001027983 */ /* 0x0023620000100a00 */
[----:B------:R-:W-:-:S03]  /*5ff80*/  MOV R8, 0x5ffa0 ;  /* 0x0005ffa000087802 */ /* 0x000fc60000000f00 */
[----:B-1---5:R-:W-:Y:S05]  /*5ff90*/  CALL.REL.NOINC `($_ZN7cutlass13device_kernelIN5flash19enable_sm80_to_sm89INS1_16FlashAttnBwdSm80INS1_25CollectiveMainloopBwdSm80ILi2ELi2EN4cute5tupleIJNS5_1CILi128EEES8_NS7_ILi64EEEEEENS_10bfloat16_tEfNS_4arch4Sm80ELb0ELb0ELb1ELb0ELb0ELb0ELb0ELb0ELi2ELi4ELi4ELi4ELb0EEENS1_21CollectiveEpilogueBwdISA_SB_SD_Li256ELb0ELb0ELi2EEENS1_19SingleTileSchedulerILb0ELb0ELb0ELi128EEEEEEEEEvNT_6ParamsE$_ZN4cute3eso3ESOILb1ELb0EJNS_6LayoutINS_5tupleIJNS3_IJNS3_IJNS_1CILi8EEENS4_ILi1EEEEEES6_EEENS3_IJNS3_IJS6_S6_EEENS4_ILi2EEEEEEEEENS3_IJNS3_IJNS3_IJS6_NS4_ILi0EEEEEESD_EEENS3_IJNS3_IJSD_SD_EEES5_EEEEEEEENS_10ViewEngineIPN7cutlass10bfloat16_tEEEEEC2ERKSJ_RKSO_) ;  /* 0xfffa8ea000007944 */ /* 0x022fea0003c3ffff */
[----:B-1----:R1:W5:Y:S01]  /*5ffa0*/  LDL.64 R2, [R1+0x1410] ;  /* 0x0014100001027983 */ /* 0x0023620000100a00 */
[----:B------:R-:W-:Y:S02]  /*5ffb0*/  MOV R7, R5 ;  /* 0x0000000500077202 */ /* 0x000fe40000000f00 */
[----:B------:R-:W-:-:S02]  /*5ffc0*/  MOV R6, 0x5ffe0 ;  /* 0x0005ffe000067802 */ /* 0x000fc40000000f00 */
[----:B-1---5:R-:W-:Y:S05]  /*5ffd0*/  CALL.REL.NOINC `($_ZN7cutlass13device_kernelIN5flash19enable_sm80_to_sm89INS1_16FlashAttnBwdSm80INS1_25CollectiveMainloopBwdSm80ILi2ELi2EN4cute5tupleIJNS5_1CILi128EEES8_NS7_ILi64EEEEEENS_10bfloat16_tEfNS_4arch4Sm80ELb0ELb0ELb1ELb0ELb0ELb0ELb0ELb0ELi2ELi4ELi4ELi4ELb0EEENS1_21CollectiveEpilogueBwdISA_SB_SD_Li256ELb0ELb0ELi2EEENS1_19SingleTileSchedulerILb0ELb0ELb0ELi128EEEEEEEEEvNT_6ParamsE$_ZN4cute3eso3ESOILb1ELb0EJNS_6LayoutINS_5tupleIJNS3_IJNS3_IJNS_1CILi8EEENS4_ILi1EEEEEES6_EEENS3_IJNS3_IJS6_S6_EEENS4_ILi2EEEEEEEEENS3_IJNS3_IJNS3_IJS6_NS4_ILi0EEEEEESD_EEENS3_IJNS3_IJSD_SD_EEENS4_ILi4096EEEEEEEEEEENS_10ViewEngineINS_8smem_ptrIPN7cutlass10bfloat16_tEEEEEEEC2ERKSK_RKSR_) ;  /* 0xfffa8d8000007944 */ /* 0x022fea0003c3ffff */
[----:B-1----:R1:W5:Y:S01]  /*5ffe0*/  LDL.64 R4, [R1+0x1410] ;  /* 0x0014100001047983 */ /* 0x0023620000100a00 */
        /* <DEDUP_REMOVED lines=10> */
[----:B------:R-:W-:-:S03]  /*60090*/  MOV R6, 0x600b0 ;  /* 0x000600b000067802 */ /* 0x000fc60000000f00 */
[----:B-1---5:R-:W-:Y:S05]  /*600a0*/  CALL.REL.NOINC `($_ZN7cutlass13device_kernelIN5flash19enable_sm80_to_sm89INS1_16FlashAttnBwdSm80INS1_25CollectiveMainloopBwdSm80ILi2ELi2EN4cute5tupleIJNS5_1CILi128EEES8_NS7_ILi64EEEEEENS_10bfloat16_tEfNS_4arch4Sm80ELb0ELb0ELb1ELb0ELb0ELb0ELb0ELb0ELi2ELi4ELi4ELi4ELb0EEENS1_21CollectiveEpilogueBwdISA_SB_SD_Li256ELb0ELb0ELi2EEENS1_19SingleTileSchedulerILb0ELb0ELb0ELi128EEEEEEEEEvNT_6ParamsE$_ZN4cute3eso3ESOILb1ELb0EJNS_6LayoutINS_5tupleIJNS3_IJNS_1CILi8EEENS4_ILi1EEEEEENS4_ILi2EEEEEENS3_IJNS3_IJS6_NS4_ILi0EEEEEENS4_ILi4096EEEEEEEENS_10ViewEngineINS_8smem_ptrIPN7cutlass10bfloat16_tEEEEEEEC2ERKSE_RKSL_) ;  /* 0xfffa9d2000007944 */ /* 0x022fea0003c3ffff */
        /* <DEDUP_REMOVED lines=49> */
[----:B-1----:R-:W-:-:S03]  /*603c0*/  MOV R6, 0x603e0 ;  /* 0x000603e000067802 */ /* 0x002fc60000000f00 */
[----:B--2--5:R-:W-:Y:S05]  /*603d0*/  CALL.REL.NOINC `($_ZN7cutlass13device_kernelIN5flash19enable_sm80_to_sm89INS1_16FlashAttnBwdSm80INS1_25CollectiveMainloopBwdSm80ILi2ELi2EN4cute5tupleIJNS5_1CILi128EEES8_NS7_ILi64EEEEEENS_10bfloat16_tEfNS_4arch4Sm80ELb0ELb0ELb1ELb0ELb0ELb0ELb0ELb0ELi2ELi4ELi4ELi4ELb0EEENS1_21CollectiveEpilogueBwdISA_SB_SD_Li256ELb0ELb0ELi2EEENS1_19SingleTileSchedulerILb0ELb0ELb0ELi128EEEEEEEEEvNT_6ParamsE$_ZN4cute3eso3ESOILb1ELb0EJNS_6LayoutINS_5tupleIJNS3_IJNS_1CILi4EEENS4_ILi1EEEEEEEEENS3_IJNS3_IJS6_NS4_ILi0EEEEEEEEEEENS_10ViewEngineIPjEEEEC2ERKSC_RKSF_) ;  /* 0xfffa954000007944 */ /* 0x024fea0003c3ffff */
[----:B------:R2:W5:Y:S01]  /*603e0*/  LDL.64 R14, [R1+0x1410] ;  /* 0x00141000010e7983 */ /* 0x0005620000100a00 */
[----:B-1----:R-:W-:-:S02]  /*603f0*/  MOV R4, R8 ;  /* 0x0000000800047202 */ /* 0x002fc40000000f00 */
[----:B------:R-:W-:Y:S02]  /*60400*/  MOV R2, 0x60420 ;  /* 0x0006042000027802 */ /* 0x000fe40000000f00 */
[----:B--2--5:R-:W-:Y:S05]  /*60410*/  CALL.REL.NOINC `($_ZN7cutlass13device_kernelIN5flash19enable_sm80_to_sm89INS1_16FlashAttnBwdSm80INS1_25CollectiveMainloopBwdSm80ILi2ELi2EN4cute5tupleIJNS5_1CILi128EEES8_NS7_ILi64EEEEEENS_10bfloat16_tEfNS_4arch4Sm80ELb0ELb0ELb1ELb0ELb0ELb0ELb0ELb0ELi2ELi4ELi4ELi4ELb0EEENS1_21CollectiveEpilogueBwdISA_SB_SD_Li256ELb0ELb0ELi2EEENS1_19SingleTileSchedulerILb0ELb0ELb0ELi128EEEEEEEEEvNT_6ParamsE$_ZN73_INTERNAL_24fd9406_37_flash_bwd_hdim64_bf16_softcap_sm80_cu_8e232a79_330724__cvta_generic_to_sharedEPKv) ;  /* 0xfffaaba000007944 */ /* 0x024fea0003c3ffff */
[----:B------:R-:W1:Y:S01]  /*60420*/  LDSM.16.M88.4 R4, [R4] ;  /* 0x000000000404783b */ /* 0x000e620000000200 */
        /* <DEDUP_REMOVED lines=58> */
[----:B------:R-:W1:Y:S04]  /*607d0*/  LDSM.16.M88.4 R4, [R4] ;  /* 0x000000000404783b */ /* 0x000e680000000200 */
[----:B-1----:R1:W-:Y:S04]  /*607e0*/  ST.E [R12.64], R4 ;  /* 0x000000040c007985 */ /* 0x0023e8000c101904 */
[----:B------:R1:W-:Y:S04]  /*607f0*/  ST.E [R12.64+0x4], R5 ;  /* 0x000004050c007985 */ /* 0x0003e8000c101904 */
[----:B------:R1:W-:Y:S04]  /*60800*/  ST.E [R12.64+0x8], R6 ;  /* 0x000008060c007985 */ /* 0x0003e8000c101904 */
[----:B------:R1:W-:Y:S04]  /*60810*/  ST.E [R12.64+0xc], R7 ;  /* 0x00000c070c007985 */ /* 0x0003e8000c101904 */
[----:B------:R1:W5:Y:S01]  /*60820*/  LD.E R3, [R84.64] ;  /* 0x0000000454037980 */ /* 0x000362000c101900 */
[----:B------:R-:W-:-:S03]  /*60830*/  MOV R10, 0x60850 ;  /* 0x00060850000a7802 */ /* 0x000fc60000000f00 */
[----:B-1---5:R-:W-:Y:S05]  /*60840*/  CALL.REL.NOINC `($_ZN7cutlass13device_kernelIN5flash19enable_sm80_to_sm89INS1_16FlashAttnBwdSm80INS1_25CollectiveMainloopBwdSm80ILi2ELi2EN4cute5tupleIJNS5_1CILi128EEES8_NS7_ILi64EEEEEENS_10bfloat16_tEfNS_4arch4Sm80ELb0ELb0ELb1ELb0ELb0ELb0ELb0ELb0ELi2ELi4ELi4ELi4ELb0EEENS1_21CollectiveEpilogueBwdISA_SB_SD_Li256ELb0ELb0ELi2EEENS1_19SingleTileSchedulerILb0ELb0ELb0ELi128EEEEEEEEEvNT_6ParamsE$_ZZN4cute5sliceINS_5tupleIJNS_10UnderscoreES2_NS_1CILi0EEEEEENS1_IJNS1_IJNS3_ILi1EEES4_EEEiNS3_ILi1024EEEEEEEEDaRKT_RKT0_ENKUlRKT_RKT0_E_clIS2_iEEDaSI_SL_) ;  /* 0xfffabea000007944 */ /* 0x022fea0003c3ffff */
[----:B------:R-:W-:Y:S02]  /*60850*/  MOV R4, 0x60870 ;  /* 0x0006087000047802 */ /* 0x000fe40000000f00 */
[----:B-1---5:R-:W-:Y:S05]  /*60860*/  CALL.REL.NOINC `($_ZN7cutlass13device_kernelIN5flash19enable_sm80_to_sm89INS1_16FlashAttnBwdSm80INS1_25CollectiveMainloopBwdSm80ILi2ELi2EN4cute5tupleIJNS5_1CILi128EEES8_NS7_ILi64EEEEEENS_10bfloat16_tEfNS_4arch4Sm80ELb0ELb0ELb1ELb0ELb0ELb0ELb0ELb0ELi2ELi4ELi4ELi4ELb0EEENS1_21CollectiveEpilogueBwdISA_SB_SD_Li256ELb0ELb0ELi2EEENS1_19SingleTileSchedulerILb0ELb0ELb0ELi128EEEEEEEEEvNT_6ParamsE$_ZZN4cute12filter_tupleINS_5tupleIJNS_10UnderscoreES2_NS_1CILi0EEEEEENS1_IJNS1_IJNS3_ILi1EEES4_EEEiNS3_ILi1024EEEEEEZNS_5sliceIS5_S9_EEDaRKT_RKT0_EUlRKT_RKT0_E_EEDaSD_SG_OT1_ENKUlDpSJ_E_clIJNS1_IJS7_EEENS1_IJiEEENS1_IJEEEEEEDaSQ_) ;  /* 0xfffaaaa000007944 */ /* 0x022fea0003c3ffff */
[----:B------:R-:W-:Y:S02]  /*60870*/  MOV R6, 0x60890 ;  /* 0x0006089000067802 */ /* 0x000fe40000000f00 */
[----:B-1---5:R-:W-:Y:S05]  /*60880*/  CALL.REL.NOINC `($_ZN7cutlass13device_kernelIN5flash19enable_sm80_to_sm89INS1_16FlashAttnBwdSm80INS1_25CollectiveMainloopBwdSm80ILi2ELi2EN4cute5tupleIJNS5_1CILi128EEES8_NS7_ILi64EEEEEENS_10bfloat16_tEfNS_4arch4Sm80ELb0ELb0ELb1ELb0ELb0ELb0ELb0ELb0ELi2ELi4ELi4ELi4ELb0EEENS1_21CollectiveEpilogueBwdISA_SB_SD_Li256ELb0ELb0ELi2EEENS1_19SingleTileSchedulerILb0ELb0ELb0ELi128EEEEEEEEEvNT_6ParamsE$_ZN4cute5tupleIJNS0_IJNS0_IJNS_1CILi8EEENS1_ILi1EEEEEENS1_ILi2EEEEEENS0_IJNS0_IJS3_NS1_ILi0EEEEEEiEEEEEC2ERKS6_RKS9_) ;  /* 0xfffa9e5000007944 */ /* 0x022fea0003c3ffff */
[----:B-1----:R1:W5:Y:S01]  /*60890*/  LDL R3, [R1+0x1410] ;  /* 0x0014100001037983 */ /* 0x0023620000100800 */
[----:B------:R-:W-:-:S03]  /*608a0*/  MOV R6, 0x608c0 ;  /* 0x000608c000067802 */ /* 0x000fc60000000f00 */
[----:B-1---5:R-:W-:Y:S05]  /*608b0*/  CALL.REL.NOINC `($_ZN7cutlass13device_kernelIN5flash19enable_sm80_to_sm89INS1_16FlashAttnBwdSm80INS1_25CollectiveMainloopBwdSm80ILi2ELi2EN4cute5tupleIJNS5_1CILi128EEES8_NS7_ILi64EEEEEENS_10bfloat16_tEfNS_4arch4Sm80ELb0ELb0ELb1ELb0ELb0ELb0ELb0ELb0ELi2ELi4ELi4ELi4ELb0EEENS1_21CollectiveEpilogueBwdISA_SB_SD_Li256ELb0ELb0ELi2EEENS1_19SingleTileSchedulerILb0ELb0ELb0ELi128EEEEEEEEEvNT_6ParamsE$_ZN4cute3eso3ESOILb0ELb1EJNS_6LayoutINS_5tupleIJNS3_IJNS_1CILi8EEENS4_ILi1EEEEEENS4_ILi2EEEEEENS3_IJNS3_IJS6_NS4_ILi0EEEEEEiEEEEESA_EEC2ERKSD_RKSA_) ;  /* 0xfffa669000007944 */ /* 0x022fea0003c3ffff */
[----:B------:R2:W5:Y:S04]  /*608c0*/  LDL R4, [R1+0x1410] ;  /* 0x0014100001047983 */ /* 0x0005680000100800 */
[----:B-1----:R2:W5:Y:S01]  /*608d0*/  LD.E.64 R2, [R84.64+0x8] ;  /* 0x0000080454027980 */ /* 0x002562000c101b00 */
[----:B------:R-:W-:-:S02]  /*608e0*/  MOV R9, R76 ;  /* 0x0000004c00097202 */ /* 0x000fc40000000f00 */
[----:B------:R-:W-:Y:S02]  /*608f0*/  MOV R8, 0x60910 ;  /* 0x0006091000087802 */ /* 0x000fe40000000f00 */
[----:B--2--5:R-:W-:Y:S05]  /*60900*/  CALL.REL.NOINC `($_ZN7cutlass13device_kernelIN5flash19enable_sm80_to_sm89INS1_16FlashAttnBwdSm80INS1_25CollectiveMainloopBwdSm80ILi2ELi2EN4cute5tupleIJNS5_1CILi128EEES8_NS7_ILi64EEEEEENS_10bfloat16_tEfNS_4arch4Sm80ELb0ELb0ELb1ELb0ELb0ELb0ELb0ELb0ELi2ELi4ELi4ELi4ELb0EEENS1_21CollectiveEpilogueBwdISA_SB_SD_Li256ELb0ELb0ELi2EEENS1_19SingleTileSchedulerILb0ELb0ELb0ELi128EEEEEEEEEvNT_6ParamsE$_ZN4cute8smem_ptrIPN7cutlass10bfloat16_tEECI1NS_12iter_adaptorIS3_S4_EEES3_) ;  /* 0xfffaa5b000007944 */ /* 0x024fea0003c3ffff */
[----:B------:R-:W2:Y:S01]  /*60910*/  LDL.64 R8, [R1+0x1410] ;  /* 0x0014100001087983 */ /* 0x000ea20000100a00 */
[----:B-1----:R-:W-:Y:S01]  /*60920*/  IMAD.MOV.U32 R6, RZ, RZ, R4 ;  /* 0x000000ffff067224 */ /* 0x002fe200078e0004 */
[----:B------:R-:W-:Y:S02]  /*60930*/  MOV R2, R68 ;  /* 0x0000004400027202 */ /* 0x000fe40000000f00 */
[----:B------:R-:W-:Y:S01]  /*60940*/  MOV R4, 0x60970 ;  /* 0x0006097000047802 */ /* 0x000fe20000000f00 */
[----:B--2---:R1:W-:Y:S04]  /*60950*/  STL.64 [R1+0x1448], R8 ;  /* 0x0014480801007387 */ /* 0x0043e80000100a00 */
[----:B-1----:R-:W-:Y:S05]  /*60960*/  CALL.REL.NOINC `($_ZN7cutlass13device_kernelIN5flash19enable_sm80_to_sm89INS1_16FlashAttnBwdSm80INS1_25CollectiveMainloopBwdSm80ILi2ELi2EN4cute5tupleIJNS5_1CILi128EEES8_NS7_ILi64EEEEEENS_10bfloat16_tEfNS_4arch4Sm80ELb0ELb0ELb1ELb0ELb0ELb0ELb0ELb0ELi2ELi4ELi4ELi4ELb0EEENS1_21CollectiveEpilogueBwdISA_SB_SD_Li256ELb0ELb0ELi2EEENS1_19SingleTileSchedulerILb0ELb0ELb0ELi128EEEEEEEEEvNT_6ParamsE$_ZN4cute3eso3ESOILb0ELb0EJNS_6LayoutINS_5tupleIJNS3_IJNS_1CILi8EEENS4_ILi1EEEEEENS4_ILi2EEEEEENS3_IJNS3_IJS6_NS4_ILi0EEEEEEiEEEEENS_10ViewEngineINS_8smem_ptrIPN7cutlass10bfloat16_tEEEEEEEC2ERKSD_RKSK_) ;  /* 0xfffa599000007944 */ /* 0x002fea0003c3ffff */
[----:B-1----:R1:W5:Y:S04]  /*60970*/  LDL R8, [R1+0x1410] ;  /* 0x0014100001087983 */ /* 0x0023680000100800 */
[----:B------:R1:W5:Y:S01]  /*60980*/  LDL.64 R12, [R1+0x1418] ;  /* 0x00141800010c7983 */ /* 0x0003620000100a00 */
[----:B------:R-:W-:Y:S01]  /*60990*/  IMAD.MOV.U32 R10, RZ, RZ, R80 ;  /* 0x000000ffff0a7224 */ /* 0x000fe200078e0050 */
[----:B------:R-:W-:-:S02]  /*609a0*/  MOV R11, R81 ;  /* 0x00000051000b7202 */ /* 0x000fc40000000f00 */
[----:B------:R-:W-:Y:S02]  /*609b0*/  MOV R6, 0x609d0 ;  /* 0x000609d000067802 */ /* 0x000fe40000000f00 */
[----:B-1---5:R-:W-:Y:S05]  /*609c0*/  CALL.REL.NOINC `($_ZN7cutlass13device_kernelIN5flash19enable_sm80_to_sm89INS1_16FlashAttnBwdSm80INS1_25CollectiveMainloopBwdSm80ILi2ELi2EN4cute5tupleIJNS5_1CILi128EEES8_NS7_ILi64EEEEEENS_10bfloat16_tEfNS_4arch4Sm80ELb0ELb0ELb1ELb0ELb0ELb0ELb0ELb0ELi2ELi4ELi4ELi4ELb0EEENS1_21CollectiveEpilogueBwdISA_SB_SD_Li256ELb0ELb0ELi2EEENS1_19SingleTileSchedulerILb0ELb0ELb0ELi128EEEEEEEEEvNT_6ParamsE$_ZN4cute3eso3ESOILb1ELb0EJNS_6LayoutINS_5tupleIJNS3_IJNS3_IJNS_1CILi4EEENS4_ILi2EEEEEENS4_ILi1EEEEEES6_EEENS3_IJNS3_IJNS3_IJS8_NS4_ILi32EEEEEENS4_ILi0EEEEEENS4_ILi64EEEEEEEENS_10ViewEngineIPN7cutlass10bfloat16_tEEEEEC2ERKSH_RKSM_) ;  /* 0xfffa826000007944 */ /* 0x022fea0003c3ffff */
[----:B------:R2:W5:Y:S01]  /*609d0*/  LDL.64 R4, [R1+0x1410] ;  /* 0x0014100001047983 */ /* 0x0005620000100a00 */
[----:B------:R-:W-:Y:S02]  /*609e0*/  MOV R3, R8 ;  /* 0x0000000800037202 */ /* 0x000fe40000000f00 */
[----:B------:R-:W-:Y:S02]  /*609f0*/  MOV R6, 0x60a10 ;  /* 0x00060a1000067802 */ /* 0x000fe40000000f00 */
[----:B-12--5:R-:W-:Y:S05]  /*60a00*/  CALL.REL.NOINC `($_ZN7cutlass13device_kernelIN5flash19enable_sm80_to_sm89INS1_16FlashAttnBwdSm80INS1_25CollectiveMainloopBwdSm80ILi2ELi2EN4cute5tupleIJNS5_1CILi128EEES8_NS7_ILi64EEEEEENS_10bfloat16_tEfNS_4arch4Sm80ELb0ELb0ELb1ELb0ELb0ELb0ELb0ELb0ELi2ELi4ELi4ELi4ELb0EEENS1_21CollectiveEpilogueBwdISA_SB_SD_Li256ELb0ELb0ELi2EEENS1_19SingleTileSchedulerILb0ELb0ELb0ELi128EEEEEEEEEvNT_6ParamsE$_ZZN4cute4takeILi1ELi2ENS_5tupleIJNS1_IJNS_1CILi1EEENS2_ILi0EEEEEEiEEEEEDaRKT1_ENKUlDpRKT_E_clIJiEEEDaSD_) ;  /* 0xfffaba4000007944 */ /* 0x026fea0003c3ffff */
[----:B------:R-:W-:Y:S02]  /*60a10*/  MOV R6, 0x60a30 ;  /* 0x00060a3000067802 */ /* 0x000fe40000000f00 */
[----:B-1---5:R-:W-:Y:S05]  /*60a20*/  CALL.REL.NOINC `($_ZN7cutlass13device_kernelIN5flash19enable_sm80_to_sm89INS1_16FlashAttnBwdSm80INS1_25CollectiveMainloopBwdSm80ILi2ELi2EN4cute5tupleIJNS5_1CILi128EEES8_NS7_ILi64EEEEEENS_10bfloat16_tEfNS_4arch4Sm80ELb0ELb0ELb1ELb0ELb0ELb0ELb0ELb0ELi2ELi4ELi4ELi4ELb0EEENS1_21CollectiveEpilogueBwdISA_SB_SD_Li256ELb0ELb0ELi2EEENS1_19SingleTileSchedulerILb0ELb0ELb0ELi128EEEEEEEEEvNT_6ParamsE$_ZN4cute3eso3ESOILb1ELb0EJNS_5tupleIJNS_1CILi1EEENS3_ILi0EEEEEENS2_IJiEEEEEC2ERKS6_RKS7_) ;  /* 0xfffa7b0000007944 */ /* 0x022fea0003c3ffff */
[----:B-1----:R1:W5:Y:S01]  /*60a30*/  LDL R3, [R1+0x1410] ;  /* 0x0014100001037983 */ /* 0x0023620000100800 */
[----:B------:R-:W-:-:S03]  /*60a40*/  MOV R6, 0x60a60 ;  /* 0x00060a6000067802 */ /* 0x000fc60000000f00 */
[----:B-1---5:R-:W-:Y:S05]  /*60a50*/  CALL.REL.NOINC `($_ZN7cutlass13device_kernelIN5flash19enable_sm80_to_sm89INS1_16FlashAttnBwdSm80INS1_25CollectiveMainloopBwdSm80ILi2ELi2EN4cute5tupleIJNS5_1CILi128EEES8_NS7_ILi64EEEEEENS_10bfloat16_tEfNS_4arch4Sm80ELb0ELb0ELb1ELb0ELb0ELb0ELb0ELb0ELi2ELi4ELi4ELi4ELb0EEENS1_21CollectiveEpilogueBwdISA_SB_SD_Li256ELb0ELb0ELi2EEENS1_19SingleTileSchedulerILb0ELb0ELb0ELi128EEEEEEEEEvNT_6ParamsE$_ZN4cute5tupleIJNS0_IJNS0_IJNS_1CILi8EEENS1_ILi1EEEEEENS0_IJNS1_ILi2EEEEEEEEENS0_IJNS0_IJS3_NS1_ILi0EEEEEENS0_IJiEEEEEEEEC2ERKS7_RKSB_) ;  /* 0xfffa9c4000007944 */ /* 0x022fea0003c3ffff */
[----:B------:R2:W5:Y:S01]  /*60a60*/  LDL R8, [R1+0x1410] ;  /* 0x0014100001087983 */ /* 0x0005620000100800 */
[----:B-1----:R-:W-:Y:S02]  /*60a70*/  MOV R2, R68 ;  /* 0x0000004400027202 */ /* 0x002fe40000000f00 */
[----:B------:R-:W-:Y:S01]  /*60a80*/  MOV R6, 0x60ab0 ;  /* 0x00060ab000067802 */ /* 0x000fe20000000f00 */
[----:B------:R2:W-:Y:S04]  /*60a90*/  STL.64 [R1+0x1448], R12 ;  /* 0x0014480c01007387 */ /* 0x0005e80000100a00 */
[----:B--2--5:R-:W-:Y:S05]  /*60aa0*/  CALL.REL.NOINC `($_ZN7cutlass13device_kernelIN5flash19enable_sm80_to_sm89INS1_16FlashAttnBwdSm80INS1_25CollectiveMainloopBwdSm80ILi2ELi2EN4cute5tupleIJNS5_1CILi128EEES8_NS7_ILi64EEEEEENS_10bfloat16_tEfNS_4arch4Sm80ELb0ELb0ELb1ELb0ELb0ELb0ELb0ELb0ELi2ELi4ELi4ELi4ELb0EEENS1_21CollectiveEpilogueBwdISA_SB_SD_Li256ELb0ELb0ELi2EEENS1_19SingleTileSchedulerILb0ELb0ELb0ELi128EEEEEEEEEvNT_6ParamsE$_ZN4cute3eso3ESOILb0ELb0EJNS_6LayoutINS_5tupleIJNS3_IJNS_1CILi8EEENS4_ILi1EEEEEENS3_IJNS4_ILi2EEEEEEEEENS3_IJNS3_IJS6_NS4_ILi0EEEEEENS3_IJiEEEEEEEENS_10ViewEngineINS_8smem_ptrIPN7cutlass10bfloat16_tEEEEEEEC2ERKSF_RKSM_) ;  /* 0xfffa57e000007944 */ /* 0x024fea0003c3ffff */
[----:B-1----:R1:W5:Y:S04]  /*60ab0*/  LDL R8, [R1+0x1410] ;  /* 0x0014100001087983 */ /* 0x0023680000100800 */
[----:B------:R1:W5:Y:S01]  /*60ac0*/  LDL.64 R12, [R1+0x1418] ;  /* 0x00141800010c7983 */ /* 0x0003620000100a00 */
[----:B------:R-:W-:-:S03]  /*60ad0*/  MOV R6, 0x60af0 ;  /* 0x00060af000067802 */ /* 0x000fc60000000f00 */
[----:B-1---5:R-:W-:Y:S05]  /*60ae0*/  CALL.REL.NOINC `($_ZN7cutlass13device_kernelIN5flash19enable_sm80_to_sm89INS1_16FlashAttnBwdSm80INS1_25CollectiveMainloopBwdSm80ILi2ELi2EN4cute5tupleIJNS5_1CILi128EEES8_NS7_ILi64EEEEEENS_10bfloat16_tEfNS_4arch4Sm80ELb0ELb0ELb1ELb0ELb0ELb0ELb0ELb0ELi2ELi4ELi4ELi4ELb0EEENS1_21CollectiveEpilogueBwdISA_SB_SD_Li256ELb0ELb0ELi2EEENS1_19SingleTileSchedulerILb0ELb0ELb0ELi128EEEEEEEEEvNT_6ParamsE$_ZN4cute3eso3ESOILb1ELb0EJNS_6LayoutINS_5tupleIJNS3_IJNS3_IJNS_1CILi4EEENS4_ILi2EEEEEENS4_ILi1EEEEEENS3_IJS6_EEEEEENS3_IJNS3_IJNS3_IJS8_NS4_ILi32EEEEEENS4_ILi0EEEEEENS3_IJNS4_ILi64EEEEEEEEEEENS_10ViewEngineIPN7cutlass10bfloat16_tEEEEEC2ERKSJ_RKSO_) ;  /* 0xfffa810000007944 */ /* 0x022fea0003c3ffff */
[----:B-1----:R1:W5:Y:S01]  /*60af0*/  LDL.64 R2, [R1+0x1410] ;  /* 0x0014100001027983 */ /* 0x0023620000100a00 */
[----:B------:R-:W-:-:S03]  /*60b00*/  MOV R6, 0x60b20 ;  /* 0x00060b2000067802 */ /* 0x000fc60000000f00 */
[----:B-1---5:R-:W-:Y:S05]  /*60b10*/  CALL.REL.NOINC `($_ZN7cutlass13device_kernelIN5flash19enable_sm80_to_sm89INS1_16FlashAttnBwdSm80INS1_25CollectiveMainloopBwdSm80ILi2ELi2EN4cute5tupleIJNS5_1CILi128EEES8_NS7_ILi64EEEEEENS_10bfloat16_tEfNS_4arch4Sm80ELb0ELb0ELb1ELb0ELb0ELb0ELb0ELb0ELi2ELi4ELi4ELi4ELb0EEENS1_21CollectiveEpilogueBwdISA_SB_SD_Li256ELb0ELb0ELi2EEENS1_19SingleTileSchedulerILb0ELb0ELb0ELi128EEEEEEEEEvNT_6ParamsE$_ZN4cute3eso3ESOILb1ELb0EJNS_6LayoutINS_5tupleIJNS3_IJNS3_IJNS3_IJNS_1CILi4EEENS4_ILi2EEEEEENS4_ILi1EEEEEES8_EEENS3_IJNS3_IJNS3_IJS8_S8_EEES8_EEES6_EEEEEENS3_IJNS3_IJNS3_IJNS3_IJS8_NS4_ILi32EEEEEENS4_ILi0EEEEEESH_EEENS3_IJNS3_IJNS3_IJSH_SH_EEESH_EEENS4_ILi64EEEEEEEEEEENS_10ViewEngineIPN7cutlass10bfloat16_tEEEEEC2ERKSP_RKSU_) ;  /* 0xfffa7fc000007944 */ /* 0x022fea0003c3ffff */
[----:B------:R2:W5:Y:S01]  /*60b20*/  LDL.64 R10, [R1+0x1410] ;  /* 0x00141000010a7983 */ /* 0x0005620000100a00 */
[----:B-1----:R-:W-:-:S02]  /*60b30*/  MOV R3, R8 ;  /* 0x0000000800037202 */ /* 0x002fc40000000f00 */
[----:B------:R-:W-:Y:S02]  /*60b40*/  MOV R4, 0x60b60 ;  /* 0x00060b6000047802 */ /* 0x000fe40000000f00 */
[----:B--2--5:R-:W-:Y:S05]  /*60b50*/  CALL.REL.NOINC `($_ZN7cutlass13device_kernelIN5flash19enable_sm80_to_sm89INS1_16FlashAttnBwdSm80INS1_25CollectiveMainloopBwdSm80ILi2ELi2EN4cute5tupleIJNS5_1CILi128EEES8_NS7_ILi64EEEEEENS_10bfloat16_tEfNS_4arch4Sm80ELb0ELb0ELb1ELb0ELb0ELb0ELb0ELb0ELi2ELi4ELi4ELi4ELb0EEENS1_21CollectiveEpilogueBwdISA_SB_SD_Li256ELb0ELb0ELi2EEENS1_19SingleTileSchedulerILb0ELb0ELb0ELi128EEEEEEEEEvNT_6ParamsE$_ZN4cute5tupleIJNS0_IJNS_1CILi2EEEEEENS0_IJiEEEEEC2ERKS3_RKS4_) ;  /* 0xfffa9dc000007944 */ /* 0x024fea0003c3ffff */
[----:B------:R-:W2:Y:S01]  /*60b60*/  LDL R4, [R1+0x1410] ;  /* 0x0014100001047983 */ /* 0x000ea20000100800 */
[----:B-1----:R-:W-:Y:S02]  /*60b70*/  MOV R2, R68 ;  /* 0x0000004400027202 */ /* 0x002fe40000000f00 */
[----:B------:R-:W-:Y:S01]  /*60b80*/  MOV R14, 0x60bb0 ;  /* 0x00060bb0000e7802 */ /* 0x000fe20000000f00 */
[----:B--2---:R1:W-:Y:S04]  /*60b90*/  STL [R1+0x1448], R4 ;  /* 0x0014480401007387 */ /* 0x0043e80000100800 */
[----:B-1----:R-:W-:Y:S05]  /*60ba0*/  CALL.REL.NOINC `($_ZN7cutlass13device_kernelIN5flash19enable_sm80_to_sm89INS1_16FlashAttnBwdSm80INS1_25CollectiveMainloopBwdSm80ILi2ELi2EN4cute5tupleIJNS5_1CILi128EEES8_NS7_ILi64EEEEEENS_10bfloat16_tEfNS_4arch4Sm80ELb0ELb0ELb1ELb0ELb0ELb0ELb0ELb0ELi2ELi4ELi4ELi4ELb0EEENS1_21CollectiveEpilogueBwdISA_SB_SD_Li256ELb0ELb0ELi2EEENS1_19SingleTileSchedulerILb0ELb0ELb0ELi128EEEEEEEEEvNT_6ParamsE$_ZZN4cute14logical_divideINS_5tupleIJNS1_IJNS_1CILi8EEENS2_ILi1EEEEEENS1_IJNS2_ILi2EEEEEEEEENS1_IJNS1_IJS4_NS2_ILi0EEEEEENS1_IJiEEEEEENS1_IJS5_NS_6LayoutIS4_S9_EEEEEEEDaRKNSD_IT_T0_EERKT1_ENKUlRKT_RKT0_E_clINSD_IS7_SB_EESE_EEDaSQ_ST_) ;  /* 0xfffab3c000007944 */ /* 0x002fea0003c3ffff */
[----:B------:R-:W-:Y:S02]  /*60bb0*/  MOV R4, 0x60bd0 ;  /* 0x00060bd000047802 */ /* 0x000fe40000000f00 */
[----:B-1---5:R-:W-:Y:S05]  /*60bc0*/  CALL.REL.NOINC `($_ZN7cutlass13device_kernelIN5flash19enable_sm80_to_sm89INS1_16FlashAttnBwdSm80INS1_25CollectiveMainloopBwdSm80ILi2ELi2EN4cute5tupleIJNS5_1CILi128EEES8_NS7_ILi64EEEEEENS_10bfloat16_tEfNS_4arch4Sm80ELb0ELb0ELb1ELb0ELb0ELb0ELb0ELb0ELi2ELi4ELi4ELi4ELb0EEENS1_21CollectiveEpilogueBwdISA_SB_SD_Li256ELb0ELb0ELi2EEENS1_19SingleTileSchedulerILb0ELb0ELb0ELi128EEEEEEEEEvNT_6ParamsE$_ZN4cute3eso3ESOILb1ELb0EJNS_5tupleIJNS2_IJNS_1CILi1EEENS3_ILi0EEEEEENS2_IJS5_S5_EEEEEENS2_IJS5_iEEEEEC2ERKS8_RKS9_) ;  /* 0xfffa749000007944 */ /* 0x022fea0003c3ffff */
[----:B-1----:R1:W5:Y:S01]  /*60bd0*/  LDL R3, [R1+0x1410] ;  /* 0x0014100001037983 */ /* 0x0023620000100800 */
[----:B------:R-:W-:-:S03]  /*60be0*/  MOV R4, 0x60c00 ;  /* 0x00060c0000047802 */ /* 0x000fc60000000f00 */
[----:B-1---5:R-:W-:Y:S05]  /*60bf0*/  CALL.REL.NOINC `($_ZN7cutlass13device_kernelIN5flash19enable_sm80_to_sm89INS1_16FlashAttnBwdSm80INS1_25CollectiveMainloopBwdSm80ILi2ELi2EN4cute5tupleIJNS5_1CILi128EEES8_NS7_ILi64EEEEEENS_10bfloat16_tEfNS_4arch4Sm80ELb0ELb0ELb1ELb0ELb0ELb0ELb0ELb0ELi2ELi4ELi4ELi4ELb0EEENS1_21CollectiveEpilogueBwdISA_SB_SD_Li256ELb0ELb0ELi2EEENS1_19SingleTileSchedulerILb0ELb0ELb0ELi128EEEEEEEEEvNT_6ParamsE$_ZN4cute5tupleIJNS0_IJNS0_IJNS0_IJNS_1CILi8EEENS1_ILi1EEEEEENS0_IJS3_S3_EEEEEENS0_IJS3_NS1_ILi2EEEEEEEEENS0_IJNS0_IJNS0_IJS3_NS1_ILi0EEEEEENS0_IJSA_SA_EEEEEENS0_IJSA_iEEEEEEEEC2ERKS9_RKSF_) ;  /* 0xfffa987000007944 */ /* 0x022fea0003c3ffff */
[----:B-1----:R1:W5:Y:S01]  /*60c00*/  LDL R3, [R1+0x1410] ;  /* 0x0014100001037983 */ /* 0x0023620000100800 */
[----:B------:R-:W-:-:S03]  /*60c10*/  MOV R4, 0x60c30 ;  /* 0x00060c3000047802 */ /* 0x000fc60000000f00 */
[----:B-1---5:R-:W-:Y:S05]  /*60c20*/  CALL.REL.NOINC `($_ZN7cutlass13device_kernelIN5flash19enable_sm80_to_sm89INS1_16FlashAttnBwdSm80INS1_25CollectiveMainloopBwdSm80ILi2ELi2EN4cute5tupleIJNS5_1CILi128EEES8_NS7_ILi64EEEEEENS_10bfloat16_tEfNS_4arch4Sm80ELb0ELb0ELb1ELb0ELb0ELb0ELb0ELb0ELi2ELi4ELi4ELi4ELb0EEENS1_21CollectiveEpilogueBwdISA_SB_SD_Li256ELb0ELb0ELi2EEENS1_19SingleTileSchedulerILb0ELb0ELb0ELi128EEEEEEEEEvNT_6ParamsE$_ZN4cute3eso3ESOILb1ELb0EJNS_5tupleIJNS2_IJNS_1CILi1EEENS3_ILi0EEEEEENS2_IJS5_S5_EEEEEENS2_IJS5_iEEEEEC2ERKS8_RKS9_) ;  /* 0xfffa743000007944 */ /* 0x022fea0003c3ffff */
[----:B-1----:R1:W5:Y:S01]  /*60c30*/  LDL R3, [R1+0x1410] ;  /* 0x0014100001037983 */ /* 0x0023620000100800 */
[----:B------:R-:W-:-:S03]  /*60c40*/  MOV R4, 0x60c60 ;  /* 0x00060c6000047802 */ /* 0x000fc60000000f00 */
[----:B-1---5:R-:W-:Y:S05]  /*60c50*/  CALL.REL.NOINC `($_ZN7cutlass13device_kernelIN5flash19enable_sm80_to_sm89INS1_16FlashAttnBwdSm80INS1_25CollectiveMainloopBwdSm80ILi2ELi2EN4cute5tupleIJNS5_1CILi128EEES8_NS7_ILi64EEEEEENS_10bfloat16_tEfNS_4arch4Sm80ELb0ELb0ELb1ELb0ELb0ELb0ELb0ELb0ELi2ELi4ELi4ELi4ELb0EEENS1_21CollectiveEpilogueBwdISA_SB_SD_Li256ELb0ELb0ELi2EEENS1_19SingleTileSchedulerILb0ELb0ELb0ELi128EEEEEEEEEvNT_6ParamsE$_ZN4cute3eso3ESOILb1ELb0EJNS_5tupleIJNS_1CILi0EEES4_EEEiEEC2ERKS5_RKi) ;  /* 0xfffa77f000007944 */ /* 0x022fea0003c3ffff */
[----:B-1----:R1:W5:Y:S01]  /*60c60*/  LDL R3, [R1+0x1410] ;  /* 0x0014100001037983 */ /* 0x0023620000100800 */
[----:B------:R-:W-:-:S03]  /*60c70*/  MOV R4, 0x60c90 ;  /* 0x00060c9000047802 */ /* 0x000fc60000000f00 */
[----:B-1---5:R-:W-:Y:S05]  /*60c80*/  CALL.REL.NOINC `($_ZN7cutlass13device_kernelIN5flash19enable_sm80_to_sm89INS1_16FlashAttnBwdSm80INS1_25CollectiveMainloopBwdSm80ILi2ELi2EN4cute5tupleIJNS5_1CILi128EEES8_NS7_ILi64EEEEEENS_10bfloat16_tEfNS_4arch4Sm80ELb0ELb0ELb1ELb0ELb0ELb0ELb0ELb0ELi2ELi4ELi4ELi4ELb0EEENS1_21CollectiveEpilogueBwdISA_SB_SD_Li256ELb0ELb0ELi2EEENS1_19SingleTileSchedulerILb0ELb0ELb0ELi128EEEEEEEEEvNT_6ParamsE$_ZN4cute3eso3ESOILb1ELb0EJNS_5tupleIJNS2_IJNS_1CILi1EEENS3_ILi0EEEEEES5_EEENS2_IJNS2_IJS5_S5_EEEiEEEEEC2ERKS7_RKS9_) ;  /* 0xfffa741000007944 */ /* 0x022fea0003c3ffff */
[----:B-1----:R1:W5:Y:S01]  /*60c90*/  LDL R3, [R1+0x1410] ;  /* 0x0014100001037983 */ /* 0x0023620000100800 */
[----:B------:R-:W-:-:S03]  /*60ca0*/  MOV R4, 0x60cc0 ;  /* 0x00060cc000047802 */ /* 0x000fc60000000f00 */
[----:B-1---5:R-:W-:Y:S05]  /*60cb0*/  CALL.REL.NOINC `($_ZN7cutlass13device_kernelIN5flash19enable_sm80_to_sm89INS1_16FlashAttnBwdSm80INS1_25CollectiveMainloopBwdSm80ILi2ELi2EN4cute5tupleIJNS5_1CILi128EEES8_NS7_ILi64EEEEEENS_10bfloat16_tEfNS_4arch4Sm80ELb0ELb0ELb1ELb0ELb0ELb0ELb0ELb0ELi2ELi4ELi4ELi4ELb0EEENS1_21CollectiveEpilogueBwdISA_SB_SD_Li256ELb0ELb0ELi2EEENS1_19SingleTileSchedulerILb0ELb0ELb0ELi128EEEEEEEEEvNT_6ParamsE$_ZN4cute5tupleIJNS0_IJNS0_IJNS0_IJNS_1CILi8EEENS1_ILi1EEEEEES3_EEENS0_IJNS0_IJS3_S3_EEENS1_ILi2EEEEEEEEENS0_IJNS0_IJNS0_IJS3_NS1_ILi0EEEEEESA_EEENS0_IJNS0_IJSA_SA_EEEiEEEEEEEEC2ERKS9_RKSF_) ;  /* 0xfffa97f000007944 */ /* 0x022fea0003c3ffff */
[----:B------:R2:W5:Y:S01]  /*60cc0*/  LDL R6, [R1+0x1410] ;  /* 0x0014100001067983 */ /* 0x0005620000100800 */
[----:B------:R-:W-:-:S03]  /*60cd0*/  MOV R4, 0x60d00 ;  /* 0x00060d0000047802 */ /* 0x000fc60000000f00 */
[----:B------:R2:W-:Y:S04]  /*60ce0*/  STL.64 [R1+0x1448], R12 ;  /* 0x0014480c01007387 */ /* 0x0005e80000100a00 */
[----:B-12--5:R-:W-:Y:S05]  /*60cf0*/  CALL.REL.NOINC `($_ZN7cutlass13device_kernelIN5flash19enable_sm80_to_sm89INS1_16FlashAttnBwdSm80INS1_25CollectiveMainloopBwdSm80ILi2ELi2EN4cute5tupleIJNS5_1CILi128EEES8_NS7_ILi64EEEEEENS_10bfloat16_tEfNS_4arch4Sm80ELb0ELb0ELb1ELb0ELb0ELb0ELb0ELb0ELi2ELi4ELi4ELi4ELb0EEENS1_21CollectiveEpilogueBwdISA_SB_SD_Li256ELb0ELb0ELi2EEENS1_19SingleTileSchedulerILb0ELb0ELb0ELi128EEEEEEEEEvNT_6ParamsE$_ZN4cute3eso3ESOILb0ELb0EJNS_6LayoutINS_5tupleIJNS3_IJNS3_IJNS_1CILi8EEENS4_ILi1EEEEEES6_EEENS3_IJNS3_IJS6_S6_EEENS4_ILi2EEEEEEEEENS3_IJNS3_IJNS3_IJS6_NS4_ILi0EEEEEESD_EEENS3_IJNS3_IJSD_SD_EEEiEEEEEEEENS_10ViewEngineINS_8smem_ptrIPN7cutlass10bfloat16_tEEEEEEEC2ERKSJ_RKSQ_) ;  /* 0xfffa4ff000007944 */ /* 0x026fea0003c3ffff */
[----:B-1----:R1:W5:Y:S04]  /*60d00*/  LDL R8, [R1+0x1410] ;  /* 0x0014100001087983 */ /* 0x0023680000100800 */
[----:B------:R1:W5:Y:S01]  /*60d10*/  LDL.64 R4, [R1+0x1418] ;  /* 0x0014180001047983 */ /* 0x0003620000100a00 */
[----:B------:R-:W-:-:S03]  /*60d20*/  MOV R6, 0x60d40 ;  /* 0x00060d4000067802 */ /* 0x000fc60000000f00 */
[----:B-1---5:R-:W-:Y:S05]  /*60d30*/  CALL.REL.NOINC `($_ZN7cutlass13device_kernelIN5flash19enable_sm80_to_sm89INS1_16FlashAttnBwdSm80INS1_25CollectiveMainloopBwdSm80ILi2ELi2EN4cute5tupleIJNS5_1CILi128EEES8_NS7_ILi64EEEEEENS_10bfloat16_tEfNS_4arch4Sm80ELb0ELb0ELb1ELb0ELb0ELb0ELb0ELb0ELi2ELi4ELi4ELi4ELb0EEENS1_21CollectiveEpilogueBwdISA_SB_SD_Li256ELb0ELb0ELi2EEENS1_19SingleTileSchedulerILb0ELb0ELb0ELi128EEEEEEEEEvNT_6ParamsE$_ZN4cute3eso3ESOILb1ELb0EJNS_6LayoutINS_5tupleIJNS3_IJNS3_IJNS_1CILi4EEENS4_ILi2EEEEEENS4_ILi1EEEEEES6_EEENS3_IJNS3_IJNS3_IJS8_NS4_ILi32EEEEEENS4_ILi0EEEEEENS4_ILi64EEEEEEEENS_10ViewEngineIPN7cutlass10bfloat16_tEEEEEC2ERKSH_RKSM_) ;  /* 0xfffa7ef000007944 */ /* 0x022fea0003c3ffff */
[----:B------:R2:W5:Y:S01]  /*60d40*/  LDL.64 R16, [R1+0x1410] ;  /* 0x0014100001107983 */ /* 0x0005620000100a00 */
[----:B------:R-:W-:Y:S02]  /*60d50*/  MOV R3, R8 ;  /* 0x0000000800037202 */ /* 0x000fe40000000f00 */
[----:B------:R-:W-:Y:S02]  /*60d60*/  MOV R6, 0x60d80 ;  /* 0x00060d8000067802 */ /* 0x000fe40000000f00 */
[----:B-12--5:R-:W-:Y:S05]  /*60d70*/  CALL.REL.NOINC `($_ZN7cutlass13device_kernelIN5flash19enable_sm80_to_sm89INS1_16FlashAttnBwdSm80INS1_25CollectiveMainloopBwdSm80ILi2ELi2EN4cute5tupleIJNS5_1CILi128EEES8_NS7_ILi64EEEEEENS_10bfloat16_tEfNS_4arch4Sm80ELb0ELb0ELb1ELb0ELb0ELb0ELb0ELb0ELi2ELi4ELi4ELi4ELb0EEENS1_21CollectiveEpilogueBwdISA_SB_SD_Li256ELb0ELb0ELi2EEENS1_19SingleTileSchedulerILb0ELb0ELb0ELi128EEEEEEEEEvNT_6ParamsE$_ZZN4cute5sliceINS_5tupleIJNS1_IJNS_10UnderscoreENS_1CILi0EEEEEENS1_IJS4_S2_EEEEEENS1_IJNS1_IJNS1_IJNS3_ILi1EEES4_EEES4_EEENS1_IJNS1_IJS4_S4_EEEiEEEEEEEEDaRKT_RKT0_ENKUlRKT_RKT0_E_clIS6_SC_EEDaSM_SP_) ;  /* 0xfffab90000007944 */ /* 0x026fea0003c3ffff */
[----:B------:R-:W-:Y:S02]  /*60d80*/  MOV R8, 0x60da0 ;  /* 0x00060da000087802 */ /* 0x000fe40000000f00 */
[----:B-1----:R-:W-:Y:S05]  /*60d90*/  CALL.REL.NOINC `($_ZN7cutlass13device_kernelIN5flash19enable_sm80_to_sm89INS1_16FlashAttnBwdSm80INS1_25CollectiveMainloopBwdSm80ILi2ELi2EN4cute5tupleIJNS5_1CILi128EEES8_NS7_ILi64EEEEEENS_10bfloat16_tEfNS_4arch4Sm80ELb0ELb0ELb1ELb0ELb0ELb0ELb0ELb0ELi2ELi4ELi4ELi4ELb0EEENS1_21CollectiveEpilogueBwdISA_SB_SD_Li256ELb0ELb0ELi2EEENS1_19SingleTileSchedulerILb0ELb0ELb0ELi128EEEEEEEEEvNT_6ParamsE$_ZZN4cute12filter_tupleINS_5tupleIJNS1_IJNS_10UnderscoreENS_1CILi0EEEEEENS1_IJS4_S2_EEEEEENS1_IJNS1_IJNS1_IJNS3_ILi1EEES4_EEES4_EEENS1_IJNS1_IJS4_S4_EEEiEEEEEEZNS_5sliceIS7_SD_EEDaRKT_RKT0_EUlRKT_RKT0_E_EEDaSH_SK_OT1_ENKUlDpSN_E_clIJNS1_IJS9_EEENS1_IJiEEEEEEDaSU_) ;  /* 0xfffaa2b000007944 */ /* 0x002fea0003c3ffff */
[----:B------:R-:W-:Y:S02]  /*60da0*/  MOV R6, 0x60dc0 ;  /* 0x00060dc000067802 */ /* 0x000fe40000000f00 */
[----:B-1---5:R-:W-:Y:S05]  /*60db0*/  CALL.REL.NOINC `($_ZN7cutlass13device_kernelIN5flash19enable_sm80_to_sm89INS1_16FlashAttnBwdSm80INS1_25CollectiveMainloopBwdSm80ILi2ELi2EN4cute5tupleIJNS5_1CILi128EEES8_NS7_ILi64EEEEEENS_10bfloat16_tEfNS_4arch4Sm80ELb0ELb0ELb1ELb0ELb0ELb0ELb0ELb0ELi2ELi4ELi4ELi4ELb0EEENS1_21CollectiveEpilogueBwdISA_SB_SD_Li256ELb0ELb0ELi2EEENS1_19SingleTileSchedulerILb0ELb0ELb0ELi128EEEEEEEEEvNT_6ParamsE$_ZN4cute5tupleIJNS0_IJNS0_IJNS_1CILi8EEENS1_ILi1EEEEEENS1_ILi2EEEEEENS0_IJNS0_IJS3_NS1_ILi0EEEEEEiEEEEEC2ERKS6_RKS9_) ;  /* 0xfffa992000007944 */ /* 0x022fea0003c3ffff */
[----:B-1----:R1:W5:Y:S01]  /*60dc0*/  LDL R3, [R1+0x1410] ;  /* 0x0014100001037983 */ /* 0x0023620000100800 */
[----:B------:R-:W-:-:S03]  /*60dd0*/  MOV R6, 0x60df0 ;  /* 0x00060df000067802 */ /* 0x000fc60000000f00 */
        /* <DEDUP_REMOVED lines=9> */
[----:B------:R-:W-:-:S02]  /*60e70*/  MOV R2, R68 ;  /* 0x0000004400027202 */ /* 0x000fc40000000f00 */
[----:B------:R-:W-:Y:S01]  /*60e80*/  MOV R4, 0x60eb0 ;  /* 0x00060eb000047802 */ /* 0x000fe20000000f00 */
[----:B--2---:R1:W-:Y:S04]  /*60e90*/  STL.64 [R1+0x1448], R8 ;  /* 0x0014480801007387 */ /* 0x0043e80000100a00 */
[----:B-1----:R-:W-:Y:S05]  /*60ea0*/  CALL.REL.NOINC `($_ZN7cutlass13device_kernelIN5flash19enable_sm80_to_sm89INS1_16FlashAttnBwdSm80INS1_25CollectiveMainloopBwdSm80ILi2ELi2EN4cute5tupleIJNS5_1CILi128EEES8_NS7_ILi64EEEEEENS_10bfloat16_tEfNS_4arch4Sm80ELb0ELb0ELb1ELb0ELb0ELb0ELb0ELb0ELi2ELi4ELi4ELi4ELb0EEENS1_21CollectiveEpilogueBwdISA_SB_SD_Li256ELb0ELb0ELi2EEENS1_19SingleTileSchedulerILb0ELb0ELb0ELi128EEEEEEEEEvNT_6ParamsE$_ZN4cute3eso3ESOILb0ELb0EJNS_6LayoutINS_5tupleIJNS3_IJNS_1CILi8EEENS4_ILi1EEEEEENS4_ILi2EEEEEENS3_IJNS3_IJS6_NS4_ILi0EEEEEEiEEEEENS_10ViewEngineINS_8smem_ptrIPN7cutlass10bfloat16_tEEEEEEEC2ERKSD_RKSK_) ;  /* 0xfffa545000007944 */ /* 0x002fea0003c3ffff */
[----:B------:R2:W5:Y:S04]  /*60eb0*/  LDL R12, [R1+0x1410] ;  /* 0x00141000010c7983 */ /* 0x0005680000100800 */
[----:B------:R2:W5:Y:S01]  /*60ec0*/  LDL.64 R88, [R1+0x1418] ;  /* 0x0014180001587983 */ /* 0x0005620000100a00 */
[----:B------:R-:W-:Y:S01]  /*60ed0*/  IMAD.MOV.U32 R2, RZ, RZ, R76 ;  /* 0x000000ffff027224 */ /* 0x000fe200078e004c */
[----:B-1----:R-:W-:Y:S02]  /*60ee0*/  MOV R3, RZ ;  /* 0x000000ff00037202 */ /* 0x002fe40000000f00 */
[----:B------:R-:W-:Y:S02]  /*60ef0*/  MOV R10, 0x60f10 ;  /* 0x00060f10000a7802 */ /* 0x000fe40000000f00 */
[----:B--2--5:R-:W-:Y:S05]  /*60f00*/  CALL.REL.NOINC `($_ZN7cutlass13device_kernelIN5flash19enable_sm80_to_sm89INS1_16FlashAttnBwdSm80INS1_25CollectiveMainloopBwdSm80ILi2ELi2EN4cute5tupleIJNS5_1CILi128EEES8_NS7_ILi64EEEEEENS_10bfloat16_tEfNS_4arch4Sm80ELb0ELb0ELb1ELb0ELb0ELb0ELb0ELb0ELi2ELi4ELi4ELi4ELb0EEENS1_21CollectiveEpilogueBwdISA_SB_SD_Li256ELb0ELb0ELi2EEENS1_19SingleTileSchedulerILb0ELb0ELb0ELi128EEEEEEEEEvNT_6ParamsE$_ZN4cute3eso3ESOILb1ELb0EJNS_10UnderscoreEiEEC2ERKS2_RKi) ;  /* 0xfffa635000007944 */ /* 0x024fea0003c3ffff */
        /* <DEDUP_REMOVED lines=16> */
[----:B------:R-:W-:-:S02]  /*61010*/  MOV R3, RZ ;  /* 0x000000ff00037202 */ /* 0x000fc40000000f00 */
[----:B------:R-:W-:Y:S02]  /*61020*/  MOV R10, 0x61040 ;  /* 0x00061040000a7802 */ /* 0x000fe40000000f00 */
[----:B-1---5:R-:W-:Y:S05]  /*61030*/  CALL.REL.NOINC `($_ZN7cutlass13device_kernelIN5flash19enable_sm80_to_sm89INS1_16FlashAttnBwdSm80INS1_25CollectiveMainloopBwdSm80ILi2ELi2EN4cute5tupleIJNS5_1CILi128EEES8_NS7_ILi64EEEEEENS_10bfloat16_tEfNS_4arch4Sm80ELb0ELb0ELb1ELb0ELb0ELb0ELb0ELb0ELi2ELi4ELi4ELi4ELb0EEENS1_21CollectiveEpilogueBwdISA_SB_SD_Li256ELb0ELb0ELi2EEENS1_19SingleTileSchedulerILb0ELb0ELb0ELi128EEEEEEEEEvNT_6ParamsE$_ZN4cute3eso3ESOILb1ELb0EJNS_10UnderscoreEiEEC2ERKS2_RKi) ;  /* 0xfffa622000007944 */ /* 0x022fea0003c3ffff */
[----:B-1----:R-:W2:Y:S01]  /*61040*/  LDL R3, [R1+0x1410] ;  /* 0x0014100001037983 */ /* 0x002ea20000100800 */
[----:B------:R-:W-:Y:S02]  /*61050*/  MOV R4, 0x61080 ;  /* 0x0006108000047802 */ /* 0x000fe40000000f00 */
[----:B--2---:R-:W-:Y:S02]  /*61060*/  SHF.L.U32 R3, R3, 0x6, RZ ;  /* 0x0000000603037819 */ /* 0x004fe400000006ff */
[----:B------:R-:W-:Y:S05]  /*61070*/  CALL.REL.NOINC `($_ZN7cutlass13device_kernelIN5flash19enable_sm80_to_sm89INS1_16FlashAttnBwdSm80INS1_25CollectiveMainloopBwdSm80ILi2ELi2EN4cute5tupleIJNS5_1CILi128EEES8_NS7_ILi64EEEEEENS_10bfloat16_tEfNS_4arch4Sm80ELb0ELb0ELb1ELb0ELb0ELb0ELb0ELb0ELi2ELi4ELi4ELi4ELb0EEENS1_21CollectiveEpilogueBwdISA_SB_SD_Li256ELb0ELb0ELi2EEENS1_19SingleTileSchedulerILb0ELb0ELb0ELi128EEEEEEEEEvNT_6ParamsE$_ZN4cute3eso3ESOILb1ELb0EJNS_6LayoutINS_5tupleIJNS3_IJNS3_IJNS_1CILi4EEENS4_ILi2EEEEEENS4_ILi1EEEEEEEEENS3_IJNS3_IJNS3_IJS8_NS4_ILi32EEEEEENS4_ILi0EEEEEEEEEEEiEEC2ERKSG_RKi) ;  /* 0xfffa7b3000007944 */ /* 0x000fea0003c3ffff */
[----:B-1----:R-:W2:Y:S01]  /*61080*/  LDL R3, [R1+0x1410] ;  /* 0x0014100001037983 */ /* 0x002ea20000100800 */
        /* <DEDUP_REMOVED lines=20> */
[----:B--2--5:R-:W-:Y:S05]  /*611d0*/  CALL.REL.NOINC `($_ZN7cutlass13device_kernelIN5flash19enable_sm80_to_sm89INS1_16FlashAttnBwdSm80INS1_25CollectiveMainloopBwdSm80ILi2ELi2EN4cute5tupleIJNS5_1CILi128EEES8_NS7_ILi64EEEEEENS_10bfloat16_tEfNS_4arch4Sm80ELb0ELb0ELb1ELb0ELb0ELb0ELb0ELb0ELi2ELi4ELi4ELi4ELb0EEENS1_21CollectiveEpilogueBwdISA_SB_SD_Li256ELb0ELb0ELi2EEENS1_19SingleTileSchedulerILb0ELb0ELb0ELi128EEEEEEEEEvNT_6ParamsE$_ZN4cute3eso3ESOILb1ELb0EJNS_6LayoutINS_5tupleIJNS3_IJNS3_IJNS_1CILi2EEES5_EEENS4_ILi1EEEEEEEEENS3_IJNS3_IJNS3_IJS7_NS4_ILi16EEEEEENS4_ILi0EEEEEEEEEEENS_10ViewEngineIPjEEEEC2ERKSF_RKSI_) ;  /* 0xfffa794000007944 */ /* 0x024fea0003c3ffff */
[----:B------:R2:W5:Y:S01]  /*611e0*/  LDL.64 R14, [R1+0x1410] ;  /* 0x00141000010e7983 */ /* 0x0005620000100a00 */
[----:B-1----:R-:W-:-:S02]  /*611f0*/  MOV R4, R8 ;  /* 0x0000000800047202 */ /* 0x002fc40000000f00 */
[----:B------:R-:W-:Y:S02]  /*61200*/  MOV R2, 0x61220 ;  /* 0x0006122000027802 */ /* 0x000fe40000000f00 */
[----:B--2--5:R-:W-:Y:S05]  /*61210*/  CALL.REL.NOINC `($_ZN7cutlass13device_kernelIN5flash19enable_sm80_to_sm89INS1_16FlashAttnBwdSm80INS1_25CollectiveMainloopBwdSm80ILi2ELi2EN4cute5tupleIJNS5_1CILi128EEES8_NS7_ILi64EEEEEENS_10bfloat16_tEfNS_4arch4Sm80ELb0ELb0ELb1ELb0ELb0ELb0ELb0ELb0ELi2ELi4ELi4ELi4ELb0EEENS1_21CollectiveEpilogueBwdISA_SB_SD_Li256ELb0ELb0ELi2EEENS1_19SingleTileSchedulerILb0ELb0ELb0ELi128EEEEEEEEEvNT_6ParamsE$_ZN73_INTERNAL_24fd9406_37_flash_bwd_hdim64_bf16_softcap_sm80_cu_8e232a79_330724__cvta_generic_to_sharedEPKv) ;  /* 0xfffa9da000007944 */ /* 0x024fea0003c3ffff */
[----:B------:R-:W1:Y:S01]  /*61220*/  LDSM.16.MT88.4 R4, [R4] ;  /* 0x000000000404783b */ /* 0x000e620000004200 */
        /* <DEDUP_REMOVED lines=57> */
[----:B------:R-:W1:Y:S04]  /*615c0*/  LDSM.16.MT88.4 R4, [R4] ;  /* 0x000000000404783b */ /* 0x000e680000004200 */
[----:B-1----:R1:W-:Y:S04]  /*615d0*/  ST.E [R10.64], R4 ;  /* 0x000000040a007985 */ /* 0x0023e8000c101904 */
[----:B------:R1:W-:Y:S04]  /*615e0*/  ST.E [R10.64+0x4], R5 ;  /* 0x000004050a007985 */ /* 0x0003e8000c101904 */
[----:B------:R1:W-:Y:S04]  /*615f0*/  ST.E [R10.64+0x40], R6 ;  /* 0x000040060a007985 */ /* 0x0003e8000c101904 */
[----:B------:R1:W-:Y:S02]  /*61600*/  ST.E [R10.64+0x44], R7 ;  /* 0x000044070a007985 */ /* 0x0003e4000c101904 */
.L_x_980:
[----:B------:R-:W-:-:S13]  /*61610*/  ISETP.NE.AND P1, PT, R75, 0x7, PT ;  /* 0x000000074b00780c */ /* 0x000fda0003f25270 */
[----:B-1----:R-:W-:Y:S05]  /*61620*/  @!P1 BRA `(.L_x_977) ;  /* 0x00001bc000009947 */ /* 0x002fea0003800000 */
[----:B------:R-:W-:Y:S01]  /*61630*/  IADD3 R12, R75, 0x1, RZ ;  /* 0x000000014b0c7810 */ /* 0x000fe20007ffe0ff */
[----:B------:R-:W-:Y:S01]  /*61640*/  IMAD.MOV.U32 R15, RZ, RZ, R76 ;  /* 0x000000ffff0f7224 */ /* 0x000fe200078e004c */
[----:B------:R-:W-:-:S03]  /*61650*/  MOV R8, 0x61680 ;  /* 0x0006168000087802 */ /* 0x000fc60000000f00 */
[----:B------:R-:W-:Y:S02]  /*61660*/  IMAD.MOV.U32 R3, RZ, RZ, R12 ;  /* 0x000000ffff037224 */ /* 0x000fe400078e000c */
[----:B-1----:R-:W-:Y:S05]  /*61670*/  CALL.REL.NOINC `($_ZN7cutlass13device_kernelIN5flash19enable_sm80_to_sm89INS1_16FlashAttnBwdSm80INS1_25CollectiveMainloopBwdSm80ILi2ELi2EN4cute5tupleIJNS5_1CILi128EEES8_NS7_ILi64EEEEEENS_10bfloat16_tEfNS_4arch4Sm80ELb0ELb0ELb1ELb0ELb0ELb0ELb0ELb0ELi2ELi4ELi4ELi4ELb0EEENS1_21CollectiveEpilogueBwdISA_SB_SD_Li256ELb0ELb0ELi2EEENS1_19SingleTileSchedulerILb0ELb0ELb0ELi128EEEEEEEEEvNT_6ParamsE$_ZN4cute3eso3ESOILb1ELb0EJNS_10UnderscoreES2_iEEC2ERKS2_S5_RKi) ;  /* 0xfffa5ba000007944 */ /* 0x002fea0003c3ffff */
[----:B-1----:R-:W2:Y:S04]  /*61680*/  LDL R2, [R1+0x1410] ;  /* 0x0014100001027983 */ /* 0x002ea80000100800 */
[----:B------:R-:W3:Y:S04]  /*61690*/  LD.E R5, [R86.64] ;  /* 0x0000000456057980 */ /* 0x000ee8000c101900 */
[----:B------:R-:W4:Y:S01]  /*616a0*/  LD.E R3, [R86.64+0x4] ;  /* 0x0000040456037980 */ /* 0x000f22000c101900 */
[----:B--2---:R-:W-:-:S04]  /*616b0*/  SHF.R.S32.HI R7, RZ, 0x1f, R2 ;  /* 0x0000001fff077819 */ /* 0x004fc80000011402 */
[----:B------:R-:W-:-:S04]  /*616c0*/  LEA.HI R4, R7, R2, RZ, 0x2 ;  /* 0x0000000207047211 */ /* 0x000fc800078f10ff */
[C---:B------:R-:W-:Y:S01]  /*616d0*/  LOP3.LUT R7, R4.reuse, 0xfffffffc, RZ, 0xc0, !PT ;  /* 0xfffffffc04077812 */ /* 0x040fe200078ec0ff */
[----:B------:R-:W-:-:S04]  /*616e0*/  IMAD.SHL.U32 R4, R4, 0x800, RZ ;  /* 0x0000080004047824 */ /* 0x000fc800078e00ff */
[----:B------:R-:W-:Y:S01]  /*616f0*/  IMAD.IADD R7, R2, 0x1, -R7 ;  /* 0x0000000102077824 */ /* 0x000fe200078e0a07 */
[----:B------:R-:W-:-:S04]  /*61700*/  LOP3.LUT R4, R4, 0xffffe000, RZ, 0xc0, !PT ;  /* 0xffffe00004047812 */ /* 0x000fc800078ec0ff */
[----:B------:R-:W-:-:S04]  /*61710*/  LEA.HI R2, R7, R7, RZ, 0x1 ;  /* 0x0000000707027211 */ /* 0x000fc800078f08ff */
[----:B------:R-:W-:Y:S02]  /*61720*/  LOP3.LUT R6, R2, 0xfffffffe, RZ, 0xc0, !PT ;  /* 0xfffffffe02067812 */ /* 0x000fe400078ec0ff */
[----:B------:R-:W-:-:S03]  /*61730*/  SHF.R.S32.HI R2, RZ, 0x1, R2 ;  /* 0x00000001ff027819 */ /* 0x000fc60000011402 */
[----:B------:R-:W-:-:S04]  /*61740*/  IMAD.IADD R6, R7, 0x1, -R6 ;  /* 0x0000000107067824 */ /* 0x000fc800078e0a06 */
[----:B---3--:R-:W-:-:S04]  /*61750*/  IMAD R4, R6, R5, R4 ;  /* 0x0000000506047224 */ /* 0x008fc800078e0204 */
[----:B----4-:R-:W-:Y:S01]  /*61760*/  IMAD R3, R2, R3, R4 ;  /* 0x0000000302037224 */ /* 0x010fe200078e0204 */
[----:B------:R-:W-:Y:S02]  /*61770*/  MOV R4, 0x61790 ;  /* 0x0006179000047802 */ /* 0x000fe40000000f00 */
[----:B------:R-:W-:Y:S05]  /*61780*/  CALL.REL.NOINC `($_ZN7cutlass13device_kernelIN5flash19enable_sm80_to_sm89INS1_16FlashAttnBwdSm80INS1_25CollectiveMainloopBwdSm80ILi2ELi2EN4cute5tupleIJNS5_1CILi128EEES8_NS7_ILi64EEEEEENS_10bfloat16_tEfNS_4arch4Sm80ELb0ELb0ELb1ELb0ELb0ELb0ELb0ELb0ELi2ELi4ELi4ELi4ELb0EEENS1_21CollectiveEpilogueBwdISA_SB_SD_Li256ELb0ELb0ELi2EEENS1_19SingleTileSchedulerILb0ELb0ELb0ELi128EEEEEEEEEvNT_6ParamsE$_ZN4cute3eso3ESOILb1ELb0EJNS_6LayoutINS_5tupleIJNS3_IJNS_1CILi8EEENS4_ILi1EEEEEENS4_ILi2EEEEEENS3_IJNS3_IJS6_NS4_ILi0EEEEEENS4_ILi4096EEEEEEEEiEEC2ERKSE_RKi) ;  /* 0xfffa868000007944 */ /* 0x000fea0003c3ffff */
        /* <DEDUP_REMOVED lines=8> */
[----:B-1---5:R-:W-:Y:S05]  /*61810*/  CALL.REL.NOINC `($_ZN7cutlass13device_kernelIN5flash19enable_sm80_to_sm89INS1_16FlashAttnBwdSm80INS1_25CollectiveMainloopBwdSm80ILi2ELi2EN4cute5tupleIJNS5_1CILi128EEES8_NS7_ILi64EEEEEENS_10bfloat16_tEfNS_4arch4Sm80ELb0ELb0ELb1ELb0ELb0ELb0ELb0ELb0ELi2ELi4ELi4ELi4ELb0EEENS1_21CollectiveEpilogueBwdISA_SB_SD_Li256ELb0ELb0ELi2EEENS1_19SingleTileSchedulerILb0ELb0ELb0ELi128EEEEEEEEEvNT_6ParamsE$_ZN4cute3eso3ESOILb1ELb0EJNS_6LayoutINS_5tupleIJNS3_IJNS_1CILi8EEENS4_ILi1EEEEEENS4_ILi2EEEEEENS3_IJNS3_IJS6_NS4_ILi0EEEEEENS4_ILi4096EEEEEEEENS_10ViewEngineINS_8smem_ptrIPN7cutlass10bfloat16_tEEEEEEEC2ERKSE_RKSL_) ;  /* 0xfffa85b000007944 */ /* 0x022fea0003c3ffff */
[----:B-1----:R1:W5:Y:S01]  /*61820*/  LDL.64 R4, [R1+0x1410] ;  /* 0x0014100001047983 */ /* 0x0023620000100a00 */
[----:B------:R-:W-:Y:S01]  /*61830*/  IMAD.MOV.U32 R15, RZ, RZ, R67 ;  /* 0x000000ffff0f7224 */ /* 0x000fe200078e0043 */
[----:B------:R-:W-:-:S02]  /*61840*/  MOV R3, R12 ;  /* 0x0000000c00037202 */ /* 0x000fc40000000f00 */
[----:B------:R-:W-:Y:S02]  /*61850*/  MOV R8, 0x61870 ;  /* 0x0006187000087802 */ /* 0x000fe40000000f00 */
[----:B-1---5:R-:W-:Y:S05]  /*61860*/  CALL.REL.NOINC `($_ZN7cutlass13device_kernelIN5flash19enable_sm80_to_sm89INS1_16FlashAttnBwdSm80INS1_25CollectiveMainloopBwdSm80ILi2ELi2EN4cute5tupleIJNS5_1CILi128EEES8_NS7_ILi64EEEEEENS_10bfloat16_tEfNS_4arch4Sm80ELb0ELb0ELb1ELb0ELb0ELb0ELb0ELb0ELi2ELi4ELi4ELi4ELb0EEENS1_21CollectiveEpilogueBwdISA_SB_SD_Li256ELb0ELb0ELi2EEENS1_19SingleTileSchedulerILb0ELb0ELb0ELi128EEEEEEEEEvNT_6ParamsE$_ZN4cute3eso3ESOILb1ELb0EJNS_10UnderscoreES2_iEEC2ERKS2_S5_RKi) ;  /* 0xfffa59b000007944 */ /* 0x022fea0003c3ffff */
[----:B------:R-:W2:Y:S02]  /*61870*/  LDL R7, [R1+0x1380] ;  /* 0x0013800001077983 */ /* 0x000ea40000100800 */
[----:B-12---:R-:W-:-:S04]  /*61880*/  SHF.R.S32.HI R2, RZ, 0x1f, R7 ;  /* 0x0000001fff027819 */ /* 0x006fc80000011407 */
[----:B------:R-:W-:Y:S01]  /*61890*/  LEA.HI R3, R2, R7, RZ, 0x2 ;  /* 0x0000000702037211 */ /* 0x000fe200078f10ff */
[----:B------:R-:W-:-:S03]  /*618a0*/  IMAD.MOV.U32 R2, RZ, RZ, R67 ;  /* 0x000000ffff027224 */ /* 0x000fc600078e0043 */
[C---:B------:R-:W-:Y:S01]  /*618b0*/  LOP3.LUT R6, R3.reuse, 0x7fffffc, RZ, 0xc0, !PT ;  /* 0x07fffffc03067812 */ /* 0x040fe200078ec0ff */
[----:B------:R-:W-:-:S04]  /*618c0*/  IMAD.SHL.U32 R3, R3, 0x4, RZ ;  /* 0x0000000403037824 */ /* 0x000fc800078e00ff */
[----:B------:R-:W-:Y:S01]  /*618d0*/  IMAD.IADD R6, R7, 0x1, -R6 ;  /* 0x0000000107067824 */ /* 0x000fe200078e0a06 */
[----:B------:R-:W-:-:S05]  /*618e0*/  LOP3.LUT R3, R3, 0xfffffff0, RZ, 0xc0, !PT ;  /* 0xfffffff003037812 */ /* 0x000fca00078ec0ff */
[----:B------:R-:W-:Y:S01]  /*618f0*/  IMAD R3, R6, 0x20, R3 ;  /* 0x0000002006037824 */ /* 0x000fe200078e0203 */
[----:B------:R-:W-:Y:S02]  /*61900*/  MOV R6, 0x61920 ;  /* 0x0006192000067802 */ /* 0x000fe40000000f00 */
[----:B------:R-:W-:Y:S05]  /*61910*/  CALL.REL.NOINC `($_ZN7cutlass13device_kernelIN5flash19enable_sm80_to_sm89INS1_16FlashAttnBwdSm80INS1_25CollectiveMainloopBwdSm80ILi2ELi2EN4cute5tupleIJNS5_1CILi128EEES8_NS7_ILi64EEEEEENS_10bfloat16_tEfNS_4arch4Sm80ELb0ELb0ELb1ELb0ELb0ELb0ELb0ELb0ELi2ELi4ELi4ELi4ELb0EEENS1_21CollectiveEpilogueBwdISA_SB_SD_Li256ELb0ELb0ELi2EEENS1_19SingleTileSchedulerILb0ELb0ELb0ELi128EEEEEEEEEvNT_6ParamsE$_ZN4cute3eso3ESOILb1ELb0EJNS_6LayoutINS_5tupleIJNS3_IJNS_1CILi8EEENS4_ILi1EEEEEENS4_ILi2EEEEEENS3_IJNS3_IJS6_NS4_ILi0EEEEEES5_EEEEEiEEC2ERKSD_RKi) ;  /* 0xfffa86a000007944 */ /* 0x000fea0003c3ffff */
[----:B-1----:R-:W2:Y:S01]  /*61920*/  LDL R3, [R1+0x1380] ;  /* 0x0013800001037983 */ /* 0x002ea20000100800 */
[----:B------:R-:W-:Y:S01]  /*61930*/  MOV R6, 0x61970 ;  /* 0x0006197000067802 */ /* 0x000fe20000000f00 */
[----:B--2---:R-:W-:-:S05]  /*61940*/  IMAD.WIDE R2, R3, 0x2, R82 ;  /* 0x0000000203027825 */ /* 0x004fca00078e0252 */
[----:B------:R-:W-:Y:S02]  /*61950*/  MOV R7, R3 ;  /* 0x0000000300077202 */ /* 0x000fe40000000f00 */
[----:B------:R-:W-:Y:S05]  /*61960*/  CALL.REL.NOINC `($_ZN7cutlass13device_kernelIN5flash19enable_sm80_to_sm89INS1_16FlashAttnBwdSm80INS1_25CollectiveMainloopBwdSm80ILi2ELi2EN4cute5tupleIJNS5_1CILi128EEES8_NS7_ILi64EEEEEENS_10bfloat16_tEfNS_4arch4Sm80ELb0ELb0ELb1ELb0ELb0ELb0ELb0ELb0ELi2ELi4ELi4ELi4ELb0EEENS1_21CollectiveEpilogueBwdISA_SB_SD_Li256ELb0ELb0ELi2EEENS1_19SingleTileSchedulerILb0ELb0ELb0ELi128EEEEEEEEEvNT_6ParamsE$_ZN4cute3eso3ESOILb1ELb0EJNS_6LayoutINS_5tupleIJNS3_IJNS_1CILi8EEENS4_ILi1EEEEEENS4_ILi2EEEEEENS3_IJNS3_IJS6_NS4_ILi0EEEEEES5_EEEEENS_10ViewEngineIPN7cutlass10bfloat16_tEEEEEC2ERKSD_RKSI_) ;  /* 0xfffa85f000007944 */ /* 0x000fea0003c3ffff */
        /* <DEDUP_REMOVED lines=151> */
[----:B------:R2:W5:Y:S04]  /*622e0*/  LDL R5, [R1+0x1380] ;  /* 0x0013800001057983 */ /* 0x0005680000100800 */
[----:B-1----:R2:W5:Y:S01]  /*622f0*/  LD.E R3, [R84.64] ;  /* 0x0000000454037980 */ /* 0x002562000c101900 */
[----:B------:R-:W-:-:S03]  /*62300*/  MOV R4, 0x62320 ;  /* 0x0006232000047802 */ /* 0x000fc60000000f00 */
[----:B--2--5:R-:W-:Y:S05]  /*62310*/  CALL.REL.NOINC `($_ZN7cutlass13device_kernelIN5flash19enable_sm80_to_sm89INS1_16FlashAttnBwdSm80INS1_25CollectiveMainloopBwdSm80ILi2ELi2EN4cute5tupleIJNS5_1CILi128EEES8_NS7_ILi64EEEEEENS_10bfloat16_tEfNS_4arch4Sm80ELb0ELb0ELb1ELb0ELb0ELb0ELb0ELb0ELi2ELi4ELi4ELi4ELb0EEENS1_21CollectiveEpilogueBwdISA_SB_SD_Li256ELb0ELb0ELi2EEENS1_19SingleTileSchedulerILb0ELb0ELb0ELi128EEEEEEEEEvNT_6ParamsE$_ZZN4cute5sliceINS_5tupleIJNS_10UnderscoreES2_iEEENS1_IJNS1_IJNS_1CILi1EEENS4_ILi0EEEEEEiNS4_ILi1024EEEEEEEEDaRKT_RKT0_ENKUlRKT_RKT0_E_clIS2_iEEDaSI_SL_) ;  /* 0xfffaa5a000007944 */ /* 0x024fea0003c3ffff */
[----:B------:R-:W-:Y:S02]  /*62320*/  MOV R4, 0x62340 ;  /* 0x0006234000047802 */ /* 0x000fe40000000f00 */
[----:B-1---5:R-:W-:Y:S05]  /*62330*/  CALL.REL.NOINC `($_ZN7cutlass13device_kernelIN5flash19enable_sm80_to_sm89INS1_16FlashAttnBwdSm80INS1_25CollectiveMainloopBwdSm80ILi2ELi2EN4cute5tupleIJNS5_1CILi128EEES8_NS7_ILi64EEEEEENS_10bfloat16_tEfNS_4arch4Sm80ELb0ELb0ELb1ELb0ELb0ELb0ELb0ELb0ELi2ELi4ELi4ELi4ELb0EEENS1_21CollectiveEpilogueBwdISA_SB_SD_Li256ELb0ELb0ELi2EEENS1_19SingleTileSchedulerILb0ELb0ELb0ELi128EEEEEEEEEvNT_6ParamsE$_ZZN4cute12filter_tupleINS_5tupleIJNS_10UnderscoreES2_iEEENS1_IJNS1_IJNS_1CILi1EEENS4_ILi0EEEEEEiNS4_ILi1024EEEEEEZNS_5sliceIS3_S9_EEDaRKT_RKT0_EUlRKT_RKT0_E_EEDaSD_SG_OT1_ENKUlDpSJ_E_clIJNS1_IJS7_EEENS1_IJiEEENS1_IJEEEEEEDaSQ_) ;  /* 0xfffa91d000007944 */ /* 0x022fea0003c3ffff */
[----:B------:R-:W-:Y:S02]  /*62340*/  MOV R6, 0x62360 ;  /* 0x0006236000067802 */ /* 0x000fe40000000f00 */
[----:B-1---5:R-:W-:Y:S05]  /*62350*/  CALL.REL.NOINC `($_ZN7cutlass13device_kernelIN5flash19enable_sm80_to_sm89INS1_16FlashAttnBwdSm80INS1_25CollectiveMainloopBwdSm80ILi2ELi2EN4cute5tupleIJNS5_1CILi128EEES8_NS7_ILi64EEEEEENS_10bfloat16_tEfNS_4arch4Sm80ELb0ELb0ELb1ELb0ELb0ELb0ELb0ELb0ELi2ELi4ELi4ELi4ELb0EEENS1_21CollectiveEpilogueBwdISA_SB_SD_Li256ELb0ELb0ELi2EEENS1_19SingleTileSchedulerILb0ELb0ELb0ELi128EEEEEEEEEvNT_6ParamsE$_ZN4cute5tupleIJNS0_IJNS0_IJNS_1CILi8EEENS1_ILi1EEEEEENS1_ILi2EEEEEENS0_IJNS0_IJS3_NS1_ILi0EEEEEEiEEEEEC2ERKS6_RKS9_) ;  /* 0xfffa838000007944 */ /* 0x022fea0003c3ffff */
[----:B------:R2:W5:Y:S01]  /*62360*/  LDL R6, [R1+0x1410] ;  /* 0x0014100001067983 */ /* 0x0005620000100800 */
[----:B------:R-:W-:Y:S01]  /*62370*/  IMAD.SHL.U32 R8, R5, 0x400, RZ ;  /* 0x0000040005087824 */ /* 0x000fe200078e00ff */
[----:B-1----:R-:W-:-:S02]  /*62380*/  MOV R2, R67 ;  /* 0x0000004300027202 */ /* 0x002fc40000000f00 */
[----:B------:R-:W-:Y:S02]  /*62390*/  MOV R4, 0x623c0 ;  /* 0x000623c000047802 */ /* 0x000fe40000000f00 */
[----:B------:R2:W-:Y:S04]  /*623a0*/  STL [R1+0x1420], R8 ;  /* 0x0014200801007387 */ /* 0x0005e80000100800 */
[----:B--2--5:R-:W-:Y:S05]  /*623b0*/  CALL.REL.NOINC `($_ZN7cutlass13device_kernelIN5flash19enable_sm80_to_sm89INS1_16FlashAttnBwdSm80INS1_25CollectiveMainloopBwdSm80ILi2ELi2EN4cute5tupleIJNS5_1CILi128EEES8_NS7_ILi64EEEEEENS_10bfloat16_tEfNS_4arch4Sm80ELb0ELb0ELb1ELb0ELb0ELb0ELb0ELb0ELi2ELi4ELi4ELi4ELb0EEENS1_21CollectiveEpilogueBwdISA_SB_SD_Li256ELb0ELb0ELi2EEENS1_19SingleTileSchedulerILb0ELb0ELb0ELi128EEEEEEEEEvNT_6ParamsE$_ZN4cute3eso3ESOILb0ELb0EJNS_6LayoutINS_5tupleIJNS3_IJNS_1CILi8EEENS4_ILi1EEEEEENS4_ILi2EEEEEENS3_IJNS3_IJS6_NS4_ILi0EEEEEEiEEEEEiEEC2ERKSD_RKi) ;  /* 0xfffa3fb000007944 */ /* 0x024fea0003c3ffff */
[----:B-1----:R-:W2:Y:S04]  /*623c0*/  LD.E.64 R2, [R84.64+0x8] ;  /* 0x0000080454027980 */ /* 0x002ea8000c101b00 */
[----:B------:R-:W2:Y:S01]  /*623d0*/  LDL.64 R4, [R1+0x1380] ;  /* 0x0013800001047983 */ /* 0x000ea20000100a00 */
[----:B------:R-:W-:Y:S02]  /*623e0*/  MOV R9, R76 ;  /* 0x0000004c00097202 */ /* 0x000fe40000000f00 */
[----:B------:R-:W-:Y:S01]  /*623f0*/  MOV R8, 0x62420 ;  /* 0x0006242000087802 */ /* 0x000fe20000000f00 */
[----:B--2---:R-:W-:-:S04]  /*62400*/  IMAD.WIDE R2, R5, 0x2, R2 ;  /* 0x0000000205027825 */ /* 0x004fc800078e0202 */
[----:B------:R-:W-:Y:S05]  /*62410*/  CALL.REL.NOINC `($_ZN7cutlass13device_kernelIN5flash19enable_sm80_to_sm89INS1_16FlashAttnBwdSm80INS1_25CollectiveMainloopBwdSm80ILi2ELi2EN4cute5tupleIJNS5_1CILi128EEES8_NS7_ILi64EEEEEENS_10bfloat16_tEfNS_4arch4Sm80ELb0ELb0ELb1ELb0ELb0ELb0ELb0ELb0ELi2ELi4ELi4ELi4ELb0EEENS1_21CollectiveEpilogueBwdISA_SB_SD_Li256ELb0ELb0ELi2EEENS1_19SingleTileSchedulerILb0ELb0ELb0ELi128EEEEEEEEEvNT_6ParamsE$_ZN4cute8smem_ptrIPN7cutlass10bfloat16_tEECI1NS_12iter_adaptorIS3_S4_EEES3_) ;  /* 0xfffa8aa000007944 */ /* 0x000fea0003c3ffff */
        /* <DEDUP_REMOVED lines=8> */
[----:B-1----:R-:W-:Y:S01]  /*624a0*/  IMAD.MOV.U32 R3, RZ, RZ, R12 ;  /* 0x000000ffff037224 */ /* 0x002fe200078e000c */
[----:B------:R-:W-:Y:S02]  /*624b0*/  MOV R15, R67 ;  /* 0x00000043000f7202 */ /* 0x000fe40000000f00 */
[----:B------:R-:W-:Y:S02]  /*624c0*/  MOV R8, 0x624e0 ;  /* 0x000624e000087802 */ /* 0x000fe40000000f00 */
[----:B--2--5:R-:W-:Y:S05]  /*624d0*/  CALL.REL.NOINC `($_ZN7cutlass13device_kernelIN5flash19enable_sm80_to_sm89INS1_16FlashAttnBwdSm80INS1_25CollectiveMainloopBwdSm80ILi2ELi2EN4cute5tupleIJNS5_1CILi128EEES8_NS7_ILi64EEEEEENS_10bfloat16_tEfNS_4arch4Sm80ELb0ELb0ELb1ELb0ELb0ELb0ELb0ELb0ELi2ELi4ELi4ELi4ELb0EEENS1_21CollectiveEpilogueBwdISA_SB_SD_Li256ELb0ELb0ELi2EEENS1_19SingleTileSchedulerILb0ELb0ELb0ELi128EEEEEEEEEvNT_6ParamsE$_ZN4cute3eso3ESOILb1ELb0EJNS_10UnderscoreES2_iEEC2ERKS2_S5_RKi) ;  /* 0xfffa4d4000007944 */ /* 0x024fea0003c3ffff */
[----:B-1----:R-:W2:Y:S01]  /*624e0*/  LDL R3, [R1+0x1380] ;  /* 0x0013800001037983 */ /* 0x002ea20000100800 */
[----:B------:R-:W-:Y:S01]  /*624f0*/  IMAD.MOV.U32 R2, RZ, RZ, R67 ;  /* 0x000000ffff027224 */ /* 0x000fe200078e0043 */
[----:B------:R-:W-:-:S02]  /*62500*/  MOV R4, 0x62530 ;  /* 0x0006253000047802 */ /* 0x000fc40000000f00 */
[----:B--2---:R-:W-:Y:S02]  /*62510*/  SHF.L.U32 R3, R3, 0x2, RZ ;  /* 0x0000000203037819 */ /* 0x004fe400000006ff */
[----:B------:R-:W-:Y:S05]  /*62520*/  CALL.REL.NOINC `($_ZN7cutlass13device_kernelIN5flash19enable_sm80_to_sm89INS1_16FlashAttnBwdSm80INS1_25CollectiveMainloopBwdSm80ILi2ELi2EN4cute5tupleIJNS5_1CILi128EEES8_NS7_ILi64EEEEEENS_10bfloat16_tEfNS_4arch4Sm80ELb0ELb0ELb1ELb0ELb0ELb0ELb0ELb0ELi2ELi4ELi4ELi4ELb0EEENS1_21CollectiveEpilogueBwdISA_SB_SD_Li256ELb0ELb0ELi2EEENS1_19SingleTileSchedulerILb0ELb0ELb0ELi128EEEEEEEEEvNT_6ParamsE$_ZN4cute3eso3ESOILb1ELb0EJNS_6LayoutINS_5tupleIJNS3_IJNS3_IJNS_1CILi4EEENS4_ILi2EEEEEENS4_ILi1EEEEEES6_EEENS3_IJNS3_IJNS3_IJS8_NS4_ILi32EEEEEENS4_ILi0EEEEEENS4_ILi64EEEEEEEEiEEC2ERKSH_RKi) ;  /* 0xfffa674000007944 */ /* 0x000fea0003c3ffff */
[----:B-1----:R-:W2:Y:S01]  /*62530*/  LDL R3, [R1+0x1380] ;  /* 0x0013800001037983 */ /* 0x002ea20000100800 */
[----:B------:R-:W-:Y:S01]  /*62540*/  MOV R6, 0x62570 ;  /* 0x0006257000067802 */ /* 0x000fe20000000f00 */
[----:B--2---:R-:W-:-:S04]  /*62550*/  IMAD.WIDE R10, R3, 0x2, R80 ;  /* 0x00000002030a7825 */ /* 0x004fc800078e0250 */
[----:B------:R-:W-:Y:S05]  /*62560*/  CALL.REL.NOINC `($_ZN7cutlass13device_kernelIN5flash19enable_sm80_to_sm89INS1_16FlashAttnBwdSm80INS1_25CollectiveMainloopBwdSm80ILi2ELi2EN4cute5tupleIJNS5_1CILi128EEES8_NS7_ILi64EEEEEENS_10bfloat16_tEfNS_4arch4Sm80ELb0ELb0ELb1ELb0ELb0ELb0ELb0ELb0ELi2ELi4ELi4ELi4ELb0EEENS1_21CollectiveEpilogueBwdISA_SB_SD_Li256ELb0ELb0ELi2EEENS1_19SingleTileSchedulerILb0ELb0ELb0ELi128EEEEEEEEEvNT_6ParamsE$_ZN4cute3eso3ESOILb1ELb0EJNS_6LayoutINS_5tupleIJNS3_IJNS3_IJNS_1CILi4EEENS4_ILi2EEEEEENS4_ILi1EEEEEES6_EEENS3_IJNS3_IJNS3_IJS8_NS4_ILi32EEEEEENS4_ILi0EEEEEENS4_ILi64EEEEEEEENS_10ViewEngineIPN7cutlass10bfloat16_tEEEEEC2ERKSH_RKSM_) ;  /* 0xfffa66c000007944 */ /* 0x000fea0003c3ffff */
        /* <DEDUP_REMOVED lines=192> */
[----:B------:R-:W-:-:S03]  /*63170*/  ISETP.NE.AND P1, PT, R75, RZ, PT ;  /* 0x000000ff4b00720c */ /* 0x000fc60003f25270 */
[----:B-1----:R1:W-:Y:S04]  /*63180*/  ST.E [R10.64], R4 ;  /* 0x000000040a007985 */ /* 0x0023e8000c101904 */
[----:B------:R1:W-:Y:S04]  /*63190*/  ST.E [R10.64+0x4], R5 ;  /* 0x000004050a007985 */ /* 0x0003e8000c101904 */
[----:B------:R1:W-:Y:S04]  /*631a0*/  ST.E [R10.64+0x40], R6 ;  /* 0x000040060a007985 */ /* 0x0003e8000c101904 */
[----:B------:R1:W-:Y:S01]  /*631b0*/  ST.E [R10.64+0x44], R7 ;  /* 0x000044070a007985 */ /* 0x0003e2000c101904 */
[----:B------:R-:W-:Y:S05]  /*631c0*/  @P1 BRA `(.L_x_977) ;  /* 0x0000002000001947 */ /* 0x000fea0003800000 */
[----:B------:R-:W-:Y:S02]  /*631d0*/  MOV R12, 0x631f0 ;  /* 0x000631f0000c7802 */ /* 0x000fe40000000f00 */
[----:B-1----:R-:W-:Y:S05]  /*631e0*/  CALL.REL.NOINC `($_ZN7cutlass13device_kernelIN5flash19enable_sm80_to_sm89INS1_16FlashAttnBwdSm80INS1_25CollectiveMainloopBwdSm80ILi2ELi2EN4cute5tupleIJNS5_1CILi128EEES8_NS7_ILi64EEEEEENS_10bfloat16_tEfNS_4arch4Sm80ELb0ELb0ELb1ELb0ELb0ELb0ELb0ELb0ELi2ELi4ELi4ELi4ELb0EEENS1_21CollectiveEpilogueBwdISA_SB_SD_Li256ELb0ELb0ELi2EEENS1_19SingleTileSchedulerILb0ELb0ELb0ELi128EEEEEEEEEvNT_6ParamsE$_ZZN5flash25CollectiveMainloopBwdSm80ILi2ELi2EN4cute5tupleIJNS1_1CILi128EEES4_NS3_ILi64EEEEEEN7cutlass10bfloat16_tEfNS7_4arch4Sm80ELb0ELb0ELb1ELb0ELb0ELb0ELb0ELb0ELi2ELi4ELi4ELi4ELb0EE3mmaINS_16FlashAttnBwdSm80ISB_NS_21CollectiveEpilogueBwdIS6_S8_SA_Li256ELb0ELb0ELi2EEENS_19SingleTileSchedulerILb0ELb0ELb0ELi128EEEE13SharedStorageENS1_6TensorINS1_11ArrayEngineIfLm32EEENS1_6LayoutINS2_IJNS2_IJNS3_ILi2EEESO_EEESO_NS3_ILi4EEEEEENS2_IJNS2_IJNS3_ILi1EEESO_EEESQ_NS3_ILi8EEEEEEEEEEEEbRKNSB_6ParamsERT0_S12_iNS2_IJiiiEEERT_ENKUlvE0_clEv) ;  /* 0xffffb14000007944 */ /* 0x002fea0003c3ffff */
.L_x_977:
[----:B------:R-:W-:Y:S01]  /*631f0*/  IMAD.MOV.U32 R15, RZ, RZ, R76 ;  /* 0x000000ffff0f7224 */ /* 0x000fe200078e004c */
[----:B------:R-:W-:Y:S01]  /*63200*/  MOV R3, R75 ;  /* 0x0000004b00037202 */ /* 0x000fe20000000f00 */
[----:B------:R-:W-:Y:S01]  /*63210*/  IMAD.MOV.U32 R91, RZ, RZ, RZ ;  /* 0x000000ffff5b7224 */ /* 0x000fe200078e00ff */
[----:B------:R-:W-:-:S02]  /*63220*/  MOV R8, 0x63240 ;  /* 0x0006324000087802 */ /* 0x000fc40000000f00 */
[----:B-1----:R-:W-:Y:S05]  /*63230*/  CALL.REL.NOINC `($_ZN7cutlass13device_kernelIN5flash19enable_sm80_to_sm89INS1_16FlashAttnBwdSm80INS1_25CollectiveMainloopBwdSm80ILi2ELi2EN4cute5tupleIJNS5_1CILi128EEES8_NS7_ILi64EEEEEENS_10bfloat16_tEfNS_4arch4Sm80ELb0ELb0ELb1ELb0ELb0ELb0ELb0ELb0ELi2ELi4ELi4ELi4ELb0EEENS1_21CollectiveEpilogueBwdISA_SB_SD_Li256ELb0ELb0ELi2EEENS1_19SingleTileSchedulerILb0ELb0ELb0ELi128EEEEEEEEEvNT_6ParamsE$_ZN4cute3eso3ESOILb1ELb0EJNS_10UnderscoreES2_iEEC2ERKS2_S5_RKi) ;  /* 0xfffa3fe000007944 */ /* 0x002fea0003c3ffff */
[----:B------:R-:W2:Y:S02]  /*63240*/  LDL R4, [R1+0x1410] ;  /* 0x0014100001047983 */ /* 0x000ea40000100800 */
[----:B-12---:R-:W-:-:S04]  /*63250*/  SHF.R.S32.HI R3, RZ, 0x1f, R4 ;  /* 0x0000001fff037819 */ /* 0x006fc80000011404 */
[----:B------:R-:W-:-:S04]  /*63260*/  LEA.HI R2, R3, R4, RZ, 0x2 ;  /* 0x0000000403027211 */ /* 0x000fc800078f10ff */
[C---:B------:R-:W-:Y:S01]  /*63270*/  LOP3.LUT R5, R2.reuse, 0xfffffffc, RZ, 0xc0, !PT ;  /* 0xfffffffc02057812 */ /* 0x040fe200078ec0ff */
[----:B------:R-:W-:-:S04]  /*63280*/  IMAD.SHL.U32 R2, R2, 0x4, RZ ;  /* 0x0000000402027824 */ /* 0x000fc800078e00ff */
[----:B------:R-:W-:Y:S01]  /*63290*/  IMAD.IADD R5, R4, 0x1, -R5 ;  /* 0x0000000104057824 */ /* 0x000fe200078e0a05 */
[----:B------:R-:W-:-:S04]  /*632a0*/  LOP3.LUT R2, R2, 0xfffffff0, RZ, 0xc0, !PT ;  /* 0xfffffff002027812 */ /* 0x000fc800078ec0ff */
[----:B------:R-:W-:-:S05]  /*632b0*/  LEA.HI R4, R5, R5, RZ, 0x1 ;  /* 0x0000000505047211 */ /* 0x000fca00078f08ff */
[C---:B------:R-:W-:Y:S01]  /*632c0*/  IMAD.SHL.U32 R3, R4.reuse, 0x20, RZ ;  /* 0x0000002004037824 */ /* 0x040fe200078e00ff */
[----:B------:R-:W-:-:S04]  /*632d0*/  LOP3.LUT R4, R4, 0x7fffffe, RZ, 0xc0, !PT ;  /* 0x07fffffe04047812 */ /* 0x000fc800078ec0ff */
[----:B------:R-:W-:Y:S01]  /*632e0*/  LOP3.LUT R3, R3, 0xffffffc0, RZ, 0xc0, !PT ;  /* 0xffffffc003037812 */ /* 0x000fe200078ec0ff */
[----:B------:R-:W-:-:S04]  /*632f0*/  IMAD.IADD R4, R5, 0x1, -R4 ;  /* 0x0000000105047824 */ /* 0x000fc800078e0a04 */
[----:B------:R-:W-:-:S04]  /*63300*/  IMAD.IADD R3, R3, 0x1, R2 ;  /* 0x0000000103037824 */ /* 0x000fc800078e0202 */
[----:B------:R-:W-:Y:S01]  /*63310*/  IMAD R3, R4, 0x20, R3 ;  /* 0x0000002004037824 */ /* 0x000fe200078e0203 */
[----:B------:R-:W-:Y:S02]  /*63320*/  MOV R4, 0x63340 ;  /* 0x0006334000047802 */ /* 0x000fe40000000f00 */
[----:B------:R-:W-:Y:S05]  /*63330*/  CALL.REL.NOINC `($_ZN7cutlass13device_kernelIN5flash19enable_sm80_to_sm89INS1_16FlashAttnBwdSm80INS1_25CollectiveMainloopBwdSm80ILi2ELi2EN4cute5tupleIJNS5_1CILi128EEES8_NS7_ILi64EEEEEENS_10bfloat16_tEfNS_4arch4Sm80ELb0ELb0ELb1ELb0ELb0ELb0ELb0ELb0ELi2ELi4ELi4ELi4ELb0EEENS1_21CollectiveEpilogueBwdISA_SB_SD_Li256ELb0ELb0ELi2EEENS1_19SingleTileSchedulerILb0ELb0ELb0ELi128EEEEEEEEEvNT_6ParamsE$_ZN4cute3eso3ESOILb1ELb0EJNS_6LayoutINS_5tupleIJNS3_IJNS_1CILi2EEES5_S5_EEES5_EEENS3_IJNS3_IJNS4_ILi1EEES5_NS4_ILi4EEEEEENS4_ILi8EEEEEEEEiEEC2ERKSD_RKi) ;  /* 0xfffa652000007944 */ /* 0x000fea0003c3ffff */
[----:B-1----:R-:W2:Y:S01]  /*63340*/  LDL R2, [R1+0x1410] ;  /* 0x0014100001027983 */ /* 0x002ea20000100800 */
[----:B------:R-:W-:Y:S02]  /*63350*/  MOV R4, R72 ;  /* 0x0000004800047202 */ /* 0x000fe40000000f00 */
[----:B------:R-:W-:-:S05]  /*63360*/  MOV R5, R71 ;  /* 0x0000004700057202 */ /* 0x000fca0000000f00 */
[----:B--2---:R-:W-:Y:S01]  /*63370*/  IMAD.WIDE R2, R2, 0x2, R4 ;  /* 0x0000000202027825 */ /* 0x004fe200078e0204 */
[----:B------:R-:W-:-:S04]  /*63380*/  MOV R4, 0x633b0 ;  /* 0x000633b000047802 */ /* 0x000fc80000000f00 */
[----:B------:R-:W-:Y:S02]  /*63390*/  MOV R6, R2 ;  /* 0x0000000200067202 */ /* 0x000fe40000000f00 */
[----:B------:R-:W-:Y:S05]  /*633a0*/  CALL.REL.NOINC `($_ZN7cutlass13device_kernelIN5flash19enable_sm80_to_sm89INS1_16FlashAttnBwdSm80INS1_25CollectiveMainloopBwdSm80ILi2ELi2EN4cute5tupleIJNS5_1CILi128EEES8_NS7_ILi64EEEEEENS_10bfloat16_tEfNS_4arch4Sm80ELb0ELb0ELb1ELb0ELb0ELb0ELb0ELb0ELi2ELi4ELi4ELi4ELb0EEENS1_21CollectiveEpilogueBwdISA_SB_SD_Li256ELb0ELb0ELi2EEENS1_19SingleTileSchedulerILb0ELb0ELb0ELi128EEEEEEEEEvNT_6ParamsE$_ZN4cute3eso3ESOILb1ELb0EJNS_6LayoutINS_5tupleIJNS3_IJNS_1CILi2EEES5_S5_EEES5_EEENS3_IJNS3_IJNS4_ILi1EEES5_NS4_ILi4EEEEEENS4_ILi8EEEEEEEENS_10ViewEngineIPN7cutlass10bfloat16_tEEEEEC2ERKSD_RKSI_) ;  /* 0xfffa646000007944 */ /* 0x000fea0003c3ffff */
[----:B------:R2:W5:Y:S01]  /*633b0*/  LDL.64 R94, [R1+0x1410] ;  /* 0x00141000015e7983 */ /* 0x0005620000100a00 */
[----:B------:R-:W-:Y:S01]  /*633c0*/  IMAD.MOV.U32 R15, RZ, RZ, R76 ;  /* 0x000000ffff0f7224 */ /* 0x000fe200078e004c */
[----:B------:R-:W-:Y:S02]  /*633d0*/  MOV R3, R75 ;  /* 0x0000004b00037202 */ /* 0x000fe40000000f00 */
[----:B------:R-:W-:Y:S02]  /*633e0*/  MOV R8, 0x63400 ;  /* 0x0006340000087802 */ /* 0x000fe40000000f00 */
[----:B-12--5:R-:W-:Y:S05]  /*633f0*/  CALL.REL.NOINC `($_ZN7cutlass13device_kernelIN5flash19enable_sm80_to_sm89INS1_16FlashAttnBwdSm80INS1_25CollectiveMainloopBwdSm80ILi2ELi2EN4cute5tupleIJNS5_1CILi128EEES8_NS7_ILi64EEEEEENS_10bfloat16_tEfNS_4arch4Sm80ELb0ELb0ELb1ELb0ELb0ELb0ELb0ELb0ELi2ELi4ELi4ELi4ELb0EEENS1_21CollectiveEpilogueBwdISA_SB_SD_Li256ELb0ELb0ELi2EEENS1_19SingleTileSchedulerILb0ELb0ELb0ELi128EEEEEEEEEvNT_6ParamsE$_ZN4cute3eso3ESOILb1ELb0EJNS_10UnderscoreES2_iEEC2ERKS2_S5_RKi) ;  /* 0xfffa3e2000007944 */ /* 0x026fea0003c3ffff */
[----:B-1----:R-:W2:Y:S01]  /*63400*/  LDL R3, [R1+0x1410] ;  /* 0x0014100001037983 */ /* 0x002ea20000100800 */
[----:B------:R-:W-:Y:S02]  /*63410*/  MOV R4, 0x63440 ;  /* 0x0006344000047802 */ /* 0x000fe40000000f00 */
[----:B--2---:R-:W-:Y:S02]  /*63420*/  SHF.L.U32 R3, R3, 0x2, RZ ;  /* 0x0000000203037819 */ /* 0x004fe400000006ff */
[----:B------:R-:W-:Y:S05]  /*63430*/  CALL.REL.NOINC `($_ZN7cutlass13device_kernelIN5flash19enable_sm80_to_sm89INS1_16FlashAttnBwdSm80INS1_25CollectiveMainloopBwdSm80ILi2ELi2EN4cute5tupleIJNS5_1CILi128EEES8_NS7_ILi64EEEEEENS_10bfloat16_tEfNS_4arch4Sm80ELb0ELb0ELb1ELb0ELb0ELb0ELb0ELb0ELi2ELi4ELi4ELi4ELb0EEENS1_21CollectiveEpilogueBwdISA_SB_SD_Li256ELb0ELb0ELi2EEENS1_19SingleTileSchedulerILb0ELb0ELb0ELi128EEEEEEEEEvNT_6ParamsE$_ZN4cute3eso3ESOILb1ELb0EJNS_6LayoutINS_5tupleIJNS3_IJNS_1CILi2EEES5_EEES6_EEENS3_IJNS3_IJNS4_ILi1EEES5_EEENS3_IJNS4_ILi32EEENS4_ILi64EEEEEEEEEEEiEEC2ERKSE_RKi) ;  /* 0xfffa627000007944 */ /* 0x000fea0003c3ffff */
[----:B-1----:R-:W2:Y:S01]  /*63440*/  LDL R3, [R1+0x1410] ;  /* 0x0014100001037983 */ /* 0x002ea20000100800 */
[----:B------:R-:W-:Y:S01]  /*63450*/  MOV R4, 0x63490 ;  /* 0x0006349000047802 */ /* 0x000fe20000000f00 */
[----:B--2---:R-:W-:-:S05]  /*63460*/  IMAD.WIDE R2, R3, 0x2, R78 ;  /* 0x0000000203027825 */ /* 0x004fca00078e024e */
[----:B------:R-:W-:Y:S02]  /*63470*/  MOV R6, R2 ;  /* 0x0000000200067202 */ /* 0x000fe40000000f00 */
[----:B------:R-:W-:Y:S05]  /*63480*/  CALL.REL.NOINC `($_ZN7cutlass13device_kernelIN5flash19enable_sm80_to_sm89INS1_16FlashAttnBwdSm80INS1_25CollectiveMainloopBwdSm80ILi2ELi2EN4cute5tupleIJNS5_1CILi128EEES8_NS7_ILi64EEEEEENS_10bfloat16_tEfNS_4arch4Sm80ELb0ELb0ELb1ELb0ELb0ELb0ELb0ELb0ELi2ELi4ELi4ELi4ELb0EEENS1_21CollectiveEpilogueBwdISA_SB_SD_Li256ELb0ELb0ELi2EEENS1_19SingleTileSchedulerILb0ELb0ELb0ELi128EEEEEEEEEvNT_6ParamsE$_ZN4cute3eso3ESOILb1ELb0EJNS_6LayoutINS_5tupleIJNS3_IJNS_1CILi2EEES5_EEES6_EEENS3_IJNS3_IJNS4_ILi1EEES5_EEENS3_IJNS4_ILi32EEENS4_ILi64EEEEEEEEEEENS_10ViewEngineIPN7cutlass10bfloat16_tEEEEEC2ERKSE_RKSJ_) ;  /* 0xfffa61d000007944 */ /* 0x000fea0003c3ffff */
[----:B------:R2:W5:Y:S04]  /*63490*/  LDL.64 R92, [R1+0x1410] ;  /* 0x00141000015c7983 */ /* 0x0005680000100a00 */
[----:B------:R2:W-:Y:S02]  /*634a0*/  STL [R1+0x1448], RZ ;  /* 0x001448ff01007387 */ /* 0x0005e40000100800 */
.L_x_978:
[----:B-1----:R-:W-:Y:S01]  /*634b0*/  IMAD.MOV.U32 R89, RZ, RZ, R76 ;  /* 0x000000ffff597224 */ /* 0x002fe200078e004c */
[----:B------:R-:W-:Y:S01]  /*634c0*/  LOP3.LUT R90, R91, 0x1, RZ, 0xc0, !PT ;  /* 0x000000015b5a7812 */ /* 0x000fe200078ec0ff */
[----:B------:R-:W-:Y:S01]  /*634d0*/  IMAD.MOV.U32 R77, RZ, RZ, R68 ;  /* 0x000000ffff4d7224 */ /* 0x000fe200078e0044 */
[----:B------:R-:W-:Y:S02]  /*634e0*/  MOV R88, 0x63500 ;  /* 0x0006350000587802 */ /* 0x000fe40000000f00 */
[----:B-12--5:R-:W-:Y:S05]  /*634f0*/  CALL.REL.NOINC `($_ZN7cutlass13device_kernelIN5flash19enable_sm80_to_sm89INS1_16FlashAttnBwdSm80INS1_25CollectiveMainloopBwdSm80ILi2ELi2EN4cute5tupleIJNS5_1CILi128EEES8_NS7_ILi64EEEEEENS_10bfloat16_tEfNS_4arch4Sm80ELb0ELb0ELb1ELb0ELb0ELb0ELb0ELb0ELi2ELi4ELi4ELi4ELb0EEENS1_21CollectiveEpilogueBwdISA_SB_SD_Li256ELb0ELb0ELi2EEENS1_19SingleTileSchedulerILb0ELb0ELb0ELi128EEEEEEEEEvNT_6ParamsE$_ZN4cute3eso3ESOILb1ELb0EJNS_10UnderscoreEiiEEC2ERKS2_RKiS7_) ;  /* 0xfffa3da000007944 */ /* 0x026fea0003c3ffff */
[----:B------:R-:W-:Y:S01]  /*63500*/  MOV R4, 0x63550 ;  /* 0x0006355000047802 */ /* 0x000fe20000000f00 */
[----:B-1----:R-:W2:Y:S02]  /*63510*/  LDL.64 R2, [R1+0x1410] ;  /* 0x0014100001027983 */ /* 0x002ea40000100a00 */
[----:B--2---:R-:W-:Y:S05]  /*63520*/  IMAD R3, R3, 0x2, R2 ;  /* 0x0000000203037824 */ /* 0x004fea00078e0202 */
[----:B------:R-:W-:Y:S02]  /*63530*/  SHF.L.U32 R3, R3, 0x2, RZ ;  /* 0x0000000203037819 */ /* 0x000fe400000006ff */
        /* <DEDUP_REMOVED lines=13> */
[----:B-1----:R-:W2:Y:S02]  /*63610*/  LDL R3, [R1+0x1410] ;  /* 0x0014100001037983 */ /* 0x002ea40000100800 */
[----:B--2---:R-:W-:Y:S02]  /*63620*/  SHF.L.U32 R3, R3, 0x3, RZ ;  /* 0x0000000303037819 */ /* 0x004fe400000006ff */
[----:B------:R-:W-:Y:S05]  /*63630*/  CALL.REL.NOINC `($_ZN7cutlass13device_kernelIN5flash19enable_sm80_to_sm89INS1_16FlashAttnBwdSm80INS1_25CollectiveMainloopBwdSm80ILi2ELi2EN4cute5tupleIJNS5_1CILi128EEES8_NS7_ILi64EEEEEENS_10bfloat16_tEfNS_4arch4Sm80ELb0ELb0ELb1ELb0ELb0ELb0ELb0ELb0ELi2ELi4ELi4ELi4ELb0EEENS1_21CollectiveEpilogueBwdISA_SB_SD_Li256ELb0ELb0ELi2EEENS1_19SingleTileSchedulerILb0ELb0ELb0ELi128EEEEEEEEEvNT_6ParamsE$_ZN4cute3eso3ESOILb1ELb0EJNS_6LayoutINS_5tupleIJNS3_IJNS_1CILi2EEES5_S5_EEEEEENS3_IJNS3_IJNS4_ILi1EEES5_NS4_ILi4EEEEEEEEEEEiEEC2ERKSC_RKi) ;  /* 0xfffa610000007944 */ /* 0x000fea0003c3ffff */
[----:B------:R-:W-:Y:S01]  /*63640*/  MOV R4, 0x63690 ;  /* 0x0006369000047802 */ /* 0x000fe20000000f00 */
[----:B-1----:R-:W2:Y:S02]  /*63650*/  LDL R3, [R1+0x1410] ;  /* 0x0014100001037983 */ /* 0x002ea40000100800 */
        /* <DEDUP_REMOVED lines=18> */
[----:B-1----:R-:W2:Y:S02]  /*63780*/  LDL R3, [R1+0x1410] ;  /* 0x0014100001037983 */ /* 0x002ea40000100800 */
        /* <DEDUP_REMOVED lines=18> */
[----:B------:R-:W-:Y:S05]  /*638b0*/  CALL.REL.NOINC `($_ZN7cutlass13device_kernelIN5flash19enable_sm80_to_sm89INS1_16FlashAttnBwdSm80INS1_25CollectiveMainloopBwdSm80ILi2ELi2EN4cute5tupleIJNS5_1CILi128EEES8_NS7_ILi64EEEEEENS_10bfloat16_tEfNS_4arch4Sm80ELb0ELb0ELb1ELb0ELb0ELb0ELb0ELb0ELi2ELi4ELi4ELi4ELb0EEENS1_21CollectiveEpilogueBwdISA_SB_SD_Li256ELb0ELb0ELi2EEENS1_19SingleTileSchedulerILb0ELb0ELb0ELi128EEEEEEEEEvNT_6ParamsE$_ZN4cute3eso3ESOILb1ELb0EJNS_6LayoutINS_5tupleIJNS3_IJNS_1CILi2EEES5_EEEEEENS3_IJNS3_IJNS4_ILi1EEES5_EEEEEEEENS_10ViewEngineIPKfEEEEC2ERKSB_RKSF_) ;  /* 0xfffa597000007944 */ /* 0x000fea0003c3ffff */
        /* <DEDUP_REMOVED lines=19> */
[----:B------:R-:W-:Y:S01]  /*639f0*/  ISETP.NE.AND P1, PT, R90, RZ, PT ;  /* 0x000000ff5a00720c */ /* 0x000fe20003f25270 */
[----:B------:R-:W-:Y:S01]  /*63a00*/  IMAD.MOV.U32 R89, RZ, RZ, R76 ;  /* 0x000000ffff597224 */ /* 0x000fe200078e004c */
[----:B------:R-:W-:Y:S01]  /*63a10*/  MOV R88, 0x63b60 ;  /* 0x00063b6000587802 */ /* 0x000fe20000000f00 */
[----:B------:R-:W3:Y:S01]  /*63a20*/  LD.E R12, [R16.64] ;  /* 0x00000004100c7980 */ /* 0x000ee2000c101900 */
[----:B------:R-:W-:Y:S01]  /*63a30*/  SEL R90, RZ, 0x1, P1 ;  /* 0x00000001ff5a7807 */ /* 0x000fe20000800000 */
[----:B------:R-:W-:Y:S02]  /*63a40*/  IMAD.MOV.U32 R77, RZ, RZ, R68 ;  /* 0x000000ffff4d7224 */ /* 0x000fe400078e0044 */
        /* <DEDUP_REMOVED lines=96> */
[C---:B------:R-:W-:Y:S02]  /*64050*/  IADD3 R90, R91.reuse, 0x1, RZ ;  /* 0x000000015b5a7810 */ /* 0x040fe40007ffe0ff */
[----:B------:R-:W-:Y:S01]  /*64060*/  ISETP.GE.U32.AND P1, PT, R91, 0x3, PT ;  /* 0x000000035b00780c */ /* 0x000fe20003f26070 */
[----:B------:R-:W3:Y:S02]  /*64070*/  LD.E R12, [R16.64] ;  /* 0x00000004100c7980 */ /* 0x000ee4000c101900 */
        /* <DEDUP_REMOVED lines=23> */
.L_x_979:
[----:B-1----:R-:W-:Y:S02]  /*641f0*/  MOV R4, 0x64210 ;  /* 0x0006421000047802 */ /* 0x002fe40000000f00 */
[----:B------:R-:W-:Y:S05]  /*64200*/  CALL.REL.NOINC `($_ZN7cutlass13device_kernelIN5flash19enable_sm80_to_sm89INS1_16FlashAttnBwdSm80INS1_25CollectiveMainloopBwdSm80ILi2ELi2EN4cute5tupleIJNS5_1CILi128EEES8_NS7_ILi64EEEEEENS_10bfloat16_tEfNS_4arch4Sm80ELb0ELb0ELb1ELb0ELb0ELb0ELb0ELb0ELi2ELi4ELi4ELi4ELb0EEENS1_21CollectiveEpilogueBwdISA_SB_SD_Li256ELb0ELb0ELi2EEENS1_19SingleTileSchedulerILb0ELb0ELb0ELi128EEEEEEEEEvNT_6ParamsE$_ZN4cute3eso3ESOILb1ELb0EJNS_6LayoutINS_5tupleIJNS3_IJNS_1CILi1EEENS4_ILi4EEEEEENS4_ILi2EEES6_EEENS3_IJNS3_IJNS4_ILi0EEES5_EEES6_NS4_ILi8EEEEEEEENS_10ViewEngineIPfEEEEC2ERKSE_RKSH_) ;  /* 0xfffa4ee000007944 */ /* 0x000fea0003c3ffff */
[----:B-1----:R-:W2:Y:S04]  /*64210*/  LDL.64 R2, [R73+0x60] ;  /* 0x0000600049027983 */ /* 0x002ea80000100a00 */
[----:B------:R1:W5:Y:S04]  /*64220*/  LDL.64 R4, [R73+0x58] ;  /* 0x0000580049047983 */ /* 0x0003680000100a00 */
[----:B------:R1:W5:Y:S04]  /*64230*/  LDL.64 R6, [R1+0x1428] ;  /* 0x0014280001067983 */ /* 0x0003680000100a00 */
[----:B--2---:R1:W5:Y:S01]  /*64240*/  LD.E R3, [R2.64] ;  /* 0x0000000402037980 */ /* 0x004362000c101900 */
[----:B------:R-:W-:-:S02]  /*64250*/  MOV R15, R76 ;  /* 0x0000004c000f7202 */ /* 0x000fc40000000f00 */
[----:B------:R-:W-:Y:S02]  /*64260*/  MOV R8, 0x64280 ;  /* 0x0006428000087802 */ /* 0x000fe40000000f00 */
[----:B-1---5:R-:W-:Y:S05]  /*64270*/  CALL.REL.NOINC `($_ZN7cutlass13device_kernelIN5flash19enable_sm80_to_sm89INS1_16FlashAttnBwdSm80INS1_25CollectiveMainloopBwdSm80ILi2ELi2EN4cute5tupleIJNS5_1CILi128EEES8_NS7_ILi64EEEEEENS_10bfloat16_tEfNS_4arch4Sm80ELb0ELb0ELb1ELb0ELb0ELb0ELb0ELb0ELi2ELi4ELi4ELi4ELb0EEENS1_21CollectiveEpilogueBwdISA_SB_SD_Li256ELb0ELb0ELi2EEENS1_19SingleTileSchedulerILb0ELb0ELb0ELi128EEEEEEEEEvNT_6ParamsE$_ZN4cute3eso3ESOILb1ELb0EJNS_10UnderscoreES2_iEEC2ERKS2_S5_RKi) ;  /* 0xfffa2fa000007944 */ /* 0x022fea0003c3ffff */
[----:B-1----:R-:W2:Y:S01]  /*64280*/  LDL R3, [R1+0x1410] ;  /* 0x0014100001037983 */ /* 0x002ea20000100800 */
[----:B------:R-:W-:Y:S02]  /*64290*/  MOV R8, 0x642c0 ;  /* 0x000642c000087802 */ /* 0x000fe40000000f00 */
[----:B--2---:R-:W-:Y:S02]  /*642a0*/  SHF.L.U32 R3, R3, 0xd, RZ ;  /* 0x0000000d03037819 */ /* 0x004fe400000006ff */
[----:B------:R-:W-:Y:S05]  /*642b0*/  CALL.REL.NOINC `($_ZN7cutlass13device_kernelIN5flash19enable_sm80_to_sm89INS1_16FlashAttnBwdSm80INS1_25CollectiveMainloopBwdSm80ILi2ELi2EN4cute5tupleIJNS5_1CILi128EEES8_NS7_ILi64EEEEEENS_10bfloat16_tEfNS_4arch4Sm80ELb0ELb0ELb1ELb0ELb0ELb0ELb0ELb0ELi2ELi4ELi4ELi4ELb0EEENS1_21CollectiveEpilogueBwdISA_SB_SD_Li256ELb0ELb0ELi2EEENS1_19SingleTileSchedulerILb0ELb0ELb0ELi128EEEEEEEEEvNT_6ParamsE$_ZN4cute3eso3ESOILb1ELb0EJNS_6LayoutINS_5tupleIJNS3_IJNS_1CILi1EEES5_EEENS4_ILi32EEEEEENS3_IJNS3_IJNS4_ILi0EEES9_EEENS4_ILi256EEEEEEEEiEEC2ERKSD_RKi) ;  /* 0xfffa4f3000007944 */ /* 0x000fea0003c3ffff */
[----:B------:R-:W2:Y:S04]  /*642c0*/  LD.E.64 R4, [R4.64+0x8] ;  /* 0x0000080404047980 */ /* 0x000ea8000c101b00 */
[----:B------:R-:W2:Y:S01]  /*642d0*/  LDL R10, [R1+0x1428] ;  /* 0x00142800010a7983 */ /* 0x000ea20000100800 */
[----:B------:R-:W-:Y:S01]  /*642e0*/  MOV R8, 0x64310 ;  /* 0x0006431000087802 */ /* 0x000fe20000000f00 */
[----:B--2---:R-:W-:-:S04]  /*642f0*/  IMAD.WIDE R10, R10, 0x4, R4 ;  /* 0x000000040a0a7825 */ /* 0x004fc800078e0204 */
[----:B-1----:R-:W-:Y:S05]  /*64300*/  CALL.REL.NOINC `($_ZN7cutlass13device_kernelIN5flash19enable_sm80_to_sm89INS1_16FlashAttnBwdSm80INS1_25CollectiveMainloopBwdSm80ILi2ELi2EN4cute5tupleIJNS5_1CILi128EEES8_NS7_ILi64EEEEEENS_10bfloat16_tEfNS_4arch4Sm80ELb0ELb0ELb1ELb0ELb0ELb0ELb0ELb0ELi2ELi4ELi4ELi4ELb0EEENS1_21CollectiveEpilogueBwdISA_SB_SD_Li256ELb0ELb0ELi2EEENS1_19SingleTileSchedulerILb0ELb0ELb0ELi128EEEEEEEEEvNT_6ParamsE$_ZN4cute8gmem_ptrIPfECI1NS_12iter_adaptorIS1_S2_EEES1_) ;  /* 0xfffa6b7000007944 */ /* 0x002fea0003c3ffff */
[----:B-1----:R1:W5:Y:S01]  /*64310*/  LDL.64 R2, [R1+0x1428] ;  /* 0x0014280001027983 */ /* 0x0023620000100a00 */
[----:B------:R-:W-:-:S03]  /*64320*/  MOV R4, 0x64340 ;  /* 0x0006434000047802 */ /* 0x000fc60000000f00 */
[----:B-1---5:R-:W-:Y:S05]  /*64330*/  CALL.REL.NOINC `($_ZN7cutlass13device_kernelIN5flash19enable_sm80_to_sm89INS1_16FlashAttnBwdSm80INS1_25CollectiveMainloopBwdSm80ILi2ELi2EN4cute5tupleIJNS5_1CILi128EEES8_NS7_ILi64EEEEEENS_10bfloat16_tEfNS_4arch4Sm80ELb0ELb0ELb1ELb0ELb0ELb0ELb0ELb0ELi2ELi4ELi4ELi4ELb0EEENS1_21CollectiveEpilogueBwdISA_SB_SD_Li256ELb0ELb0ELi2EEENS1_19SingleTileSchedulerILb0ELb0ELb0ELi128EEEEEEEEEvNT_6ParamsE$_ZN4cute3eso3ESOILb1ELb0EJNS_6LayoutINS_5tupleIJNS3_IJNS_1CILi1EEES5_EEENS4_ILi32EEEEEENS3_IJNS3_IJNS4_ILi0EEES9_EEENS4_ILi256EEEEEEEENS_10ViewEngineINS_8gmem_ptrIPfEEEEEEC2ERKSD_RKSI_) ;  /* 0xfffa4e7000007944 */ /* 0x022fea0003c3ffff */
[----:B-1----:R-:W2:Y:S04]  /*64340*/  LDL.64 R2, [R1+0x1428] ;  /* 0x0014280001027983 */ /* 0x002ea80000100a00 */
[----:B------:R1:W5:Y:S01]  /*64350*/  LD.E R4, [R6.64] ;  /* 0x0000000406047980 */ /* 0x000362000c101900 */
[----:B------:R-:W-:Y:S01]  /*64360*/  MOV R10, 0x643a0 ;  /* 0x000643a0000a7802 */ /* 0x000fe20000000f00 */
[----:B--2---:R-:W-:Y:S01]  /*64370*/  IMAD.MOV.U32 R8, RZ, RZ, R2 ;  /* 0x000000ffff087224 */ /* 0x004fe200078e0002 */
[----:B------:R-:W-:-:S02]  /*64380*/  MOV R5, R3 ;  /* 0x0000000300057202 */ /* 0x000fc40000000f00 */
[----:B-1---5:R-:W-:Y:S05]  /*64390*/  CALL.REL.NOINC `($_ZN7cutlass13device_kernelIN5flash19enable_sm80_to_sm89INS1_16FlashAttnBwdSm80INS1_25CollectiveMainloopBwdSm80ILi2ELi2EN4cute5tupleIJNS5_1CILi128EEES8_NS7_ILi64EEEEEENS_10bfloat16_tEfNS_4arch4Sm80ELb0ELb0ELb1ELb0ELb0ELb0ELb0ELb0ELi2ELi4ELi4ELi4ELb0EEENS1_21CollectiveEpilogueBwdISA_SB_SD_Li256ELb0ELb0ELi2EEENS1_19SingleTileSchedulerILb0ELb0ELb0ELi128EEEEEEEEEvNT_6ParamsE$_ZN73_INTERNAL_24fd9406_37_flash_bwd_hdim64_bf16_softcap_sm80_cu_8e232a79_33079atomicAddEPff) ;  /* 0xfffa6c5000007944 */ /* 0x022fea0003c3ffff */
[----:B-1----:R1:W5:Y:S01]  /*643a0*/  LD.E R4, [R6.64+0x4] ;  /* 0x0000040406047980 */ /* 0x002362000c101900 */
[----:B------:R-:W-:-:S02]  /*643b0*/  IADD3 R8, P1, R2, 0x400, RZ ;  /* 0x0000040002087810 */ /* 0x000fc40007f3e0ff */
[----:B------:R-:W-:-:S03]  /*643c0*/  MOV R10, 0x643f0 ;  /* 0x000643f0000a7802 */ /* 0x000fc60000000f00 */
[----:B------:R-:W-:-:S03]  /*643d0*/  IMAD.X R5, RZ, RZ, R3, P1 ;  /* 0x000000ffff057224 */ /* 0x000fc600008e0603 */
[----:B-1---5:R-:W-:Y:S05]  /*643e0*/  CALL.REL.NOINC `($_ZN7cutlass13device_kernelIN5flash19enable_sm80_to_sm89INS1_16FlashAttnBwdSm80INS1_25CollectiveMainloopBwdSm80ILi2ELi2EN4cute5tupleIJNS5_1CILi128EEES8_NS7_ILi64EEEEEENS_10bfloat16_tEfNS_4arch4Sm80ELb0ELb0ELb1ELb0ELb0ELb0ELb0ELb0ELi2ELi4ELi4ELi4ELb0EEENS1_21CollectiveEpilogueBwdISA_SB_SD_Li256ELb0ELb0ELi2EEENS1_19SingleTileSchedulerILb0ELb0ELb0ELi128EEEEEEEEEvNT_6ParamsE$_ZN73_INTERNAL_24fd9406_37_flash_bwd_hdim64_bf16_softcap_sm80_cu_8e232a79_33079atomicAddEPff) ;  /* 0xfffa6c0000007944 */ /* 0x022fea0003c3ffff */
[----:B-1----:R1:W5:Y:S01]  /*643f0*/  LD.E R4, [R6.64+0x8] ;  /* 0x0000080406047980 */ /* 0x002362000c101900 */
[----:B------:R-:W-:Y:S02]  /*64400*/  IADD3 R8, P1, R2, 0x800, RZ ;  /* 0x0000080002087810 */ /* 0x000fe40007f3e0ff */
        /* <DEDUP_REMOVED lines=148> */
[----:B------:R-:W-:-:S04]  /*64d50*/  MOV R75, 0x0 ;  /* 0x00000000004b7802 */ /* 0x000fc80000000f00 */
[----:B------:R-:W-:Y:S05]  /*64d60*/  RET.REL.NODEC R74 `(_ZN7cutlass13device_kernelIN5flash19enable_sm80_to_sm89INS1_16FlashAttnBwdSm80INS1_25CollectiveMainloopBwdSm80ILi2ELi2EN4cute5tupleIJNS5_1CILi128EEES8_NS7_ILi64EEEEEENS_10bfloat16_tEfNS_4arch4Sm80ELb0ELb0ELb1ELb0ELb0ELb0ELb0ELb0ELi2ELi4ELi4ELi4ELb0EEENS1_21CollectiveEpilogueBwdISA_SB_SD_Li256ELb0ELb0ELi2EEENS1_19SingleTileSchedulerILb0ELb0ELb0ELi128EEEEEEEEEvNT_6ParamsE) ;  /* 0xfff9b2904a007950 */ /* 0x000fea0003c3ffff */
        .type           $_ZN7cutlass13device_kernelIN5flash19enable_sm80_to_sm89INS1_16FlashAttnBwdSm80INS1_25CollectiveMainloopBwdSm80ILi2ELi2EN4cute5tupleIJNS5_1CILi128EEES8_NS7_ILi64EEEEEENS_10bfloat16_tEfNS_4arch4Sm80ELb0ELb0ELb1ELb0ELb0ELb0ELb0ELb0ELi2ELi4ELi4ELi4ELb0EEENS1_21CollectiveEpilogueBwdISA_SB_SD_Li256ELb0ELb0ELi2EEENS1_19SingleTileSchedulerILb0ELb0ELb0ELi128EEEEEEEEEvNT_6ParamsE$_ZZZN5flash25CollectiveMainloopBwdSm80ILi2ELi2EN4cute5tupleIJNS1_1CILi128EEES4_NS3_ILi64EEEEEEN7cutlass10bfloat16_tEfNS7_4arch4Sm80ELb0ELb0ELb1ELb0ELb0ELb0ELb0ELb0ELi2ELi4ELi4ELi4ELb0EE3mmaINS_16FlashAttnBwdSm80ISB_NS_21CollectiveEpilogueBwdIS6_S8_SA_Li256ELb0ELb0ELi2EEENS_19SingleTileSchedulerILb0ELb0ELb0ELi128EEEE13SharedStorageENS1_6TensorINS1_11ArrayEngineIfLm32EEENS1_6LayoutINS2_IJNS2_IJNS3_ILi2EEESO_EEESO_NS3_ILi4EEEEEENS2_IJNS2_IJNS3_ILi1EEESO_EEESQ_NS3_ILi8EEEEEEEEEEEEbRKNSB_6ParamsERT0_S12_iNS2_IJiiiEEERT_ENKUliT_E_clIZSC_ISJ_SX_EbS10_S12_S12_iS13_S15_EUlRS16_iE_EEDaiS16_ENKUlvE0_clEv,@function
        .size           $_ZN7cutlass13device_kernelIN5flash19enable_sm80_to_sm89INS1_16FlashAttnBwdSm80INS1_25CollectiveMainloopBwdSm80ILi2ELi2EN4cute5tupleIJNS5_1CILi128EEES8_NS7_ILi64EEEEEENS_10bfloat16_tEfNS_4arch4Sm80ELb0ELb0ELb1ELb0ELb0ELb0ELb0ELb0ELi2ELi4ELi4ELi4ELb0EEENS1_21CollectiveEpilogueBwdISA_SB_SD_Li256ELb0ELb0ELi2EEENS1_19SingleTileSchedulerILb0ELb0ELb0ELi128EEEEEEEEEvNT_6ParamsE$_ZZZN5flash25CollectiveMainloopBwdSm80ILi2ELi2EN4cute5tupleIJNS1_1CILi128EEES4_NS3_ILi64EEEEEEN7cutlass10bfloat16_tEfNS7_4arch4Sm80ELb0ELb0ELb1ELb0ELb0ELb0ELb0ELb0ELi2ELi4ELi4ELi4ELb0EE3mmaINS_16FlashAttnBwdSm80ISB_NS_21CollectiveEpilogueBwdIS6_S8_SA_Li256ELb0ELb0ELi2EEENS_19SingleTileSchedulerILb0ELb0ELb0ELi128EEEE13SharedStorageENS1_6TensorINS1_11ArrayEngineIfLm32EEENS1_6LayoutINS2_IJNS2_IJNS3_ILi2EEESO_EEESO_NS3_ILi4EEEEEENS2_IJNS2_IJNS3_ILi1EEESO_EEESQ_NS3_ILi8EEEEEEEEEEEEbRKNSB_6ParamsERT0_S12_iNS2_IJiiiEEERT_ENKUliT_E_clIZSC_ISJ_SX_EbS10_S12_S12_iS13_S15_EUlRS16_iE_EEDaiS16_ENKUlvE0_clEv,($_ZN7cutlass13device_kernelIN5flash19enable_sm80_to_sm89INS1_16FlashAttnBwdSm80INS1_25CollectiveMainloopBwdSm80ILi2ELi2EN4cute5tupleIJNS5_1CILi128EEES8_NS7_ILi64EEEEEENS_10bfloat16_tEfNS_4arch4Sm80ELb0ELb0ELb1ELb0ELb0ELb0ELb0ELb0ELi2ELi4ELi4ELi4ELb0EEENS1_21CollectiveEpilogueBwdISA_SB_SD_Li256ELb0ELb0ELi2EEENS1_19SingleTileSchedulerILb0ELb0ELb0ELi128EEEEEEEEEvNT_6ParamsE$_ZZZN5flash25CollectiveMainloopBwdSm80ILi2ELi2EN4cute5tupleIJNS1_1CILi128EEES4_NS3_ILi64EEEEEEN7cutlass10bfloat16_tEfNS7_4arch4Sm80ELb0ELb0ELb1ELb0ELb0ELb0ELb0ELb0ELi2ELi4ELi4ELi4ELb0EE3mmaINS_16FlashAttnBwdSm80ISB_NS_21CollectiveEpilogueBwdIS6_S8_SA_Li256ELb0ELb0ELi2EEENS_19SingleTileSchedulerILb0ELb0ELb0ELi128EEEE13SharedStorageENS1_6TensorINS1_11ArrayEngineIfLm32EEENS1_6LayoutINS2_IJNS2_IJNS3_ILi2EEESO_EEESO_NS3_ILi4EEEEEENS2_IJNS2_IJNS3_ILi1EEESO_EEESQ_NS3_ILi8EEEEEEEEEEEEbRKNSB_6ParamsERT0_S12_iNS2_IJiiiEEERT_ENKUliT_E_clIZSC_ISJ_SX_EbS10_S12_S12_iS13_S15_EUlRS16_iE_EEDaiS16_ENKUlvE1_clEv - $_ZN7cutlass13device_kernelIN5flash19enable_sm80_to_sm89INS1_16FlashAttnBwdSm80INS1_25CollectiveMainloopBwdSm80ILi2ELi2EN4cute5tupleIJNS5_1CILi128EEES8_NS7_ILi64EEEEEENS_10bfloat16_tEfNS_4arch4Sm80ELb0ELb0ELb1ELb0ELb0ELb0ELb0ELb0ELi2ELi4ELi4ELi4ELb0EEENS1_21CollectiveEpilogueBwdISA_SB_SD_Li256ELb0ELb0ELi2EEENS1_19SingleTileSchedulerILb0ELb0ELb0ELi128EEEEEEEEEvNT_6ParamsE$_ZZZN5flash25CollectiveMainloopBwdSm80ILi2ELi2EN4cute5tupleIJNS1_1CILi128EEES4_NS3_ILi64EEEEEEN7cutlass10bfloat16_tEfNS7_4arch4Sm80ELb0ELb0ELb1ELb0ELb0ELb0ELb0ELb0ELi2ELi4ELi4ELi4ELb0EE3mmaINS_16FlashAttnBwdSm80ISB_NS_21CollectiveEpilogueBwdIS6_S8_SA_Li256ELb0ELb0ELi2EEENS_19SingleTileSchedulerILb0ELb0ELb0ELi128EEEE13SharedStorageENS1_6TensorINS1_11ArrayEngineIfLm32EEENS1_6LayoutINS2_IJNS2_IJNS3_ILi2EEESO_EEESO_NS3_ILi4EEEEEENS2_IJNS2_IJNS3_ILi1EEESO_EEESQ_NS3_ILi8EEEEEEEEEEEEbRKNSB_6ParamsERT0_S12_iNS2_IJiiiEEERT_ENKUliT_E_clIZSC_ISJ_SX_EbS10_S12_S12_iS13_S15_EUlRS16_iE_EEDaiS16_ENKUlvE0_clEv)
$_ZN7cutlass13device_kernelIN5flash19enable_sm80_to_sm89INS1_16FlashAttnBwdSm80INS1_25CollectiveMainloopBwdSm80ILi2ELi2EN4cute5tupleIJNS5_1CILi128EEES8_NS7_ILi64EEEEEENS_10bfloat16_tEfNS_4arch4Sm80ELb0ELb0ELb1ELb0ELb0ELb0ELb0ELb0ELi2ELi4ELi4ELi4ELb0EEENS1_21CollectiveEpilogueBwdISA_SB_SD_Li256ELb0ELb0ELi2EEENS1_19SingleTileSchedulerILb0ELb0ELb0ELi128EEEEEEEEEvNT_6ParamsE$_ZZZN5flash25CollectiveMainloopBwdSm80ILi2ELi2EN4cute5tupleIJNS1_1CILi128EEES4_NS3_ILi64EEEEEEN7cutlass10bfloat16_tEfNS7_4arch4Sm80ELb0ELb0ELb1ELb0ELb0ELb0ELb0ELb0ELi2ELi4ELi4ELi4ELb0EE3mmaINS_16FlashAttnBwdSm80ISB_NS_21CollectiveEpilogueBwdIS6_S8_SA_Li256ELb0ELb0ELi2EEENS_19SingleTileSchedulerILb0ELb0ELb0ELi128EEEE13SharedStorageENS1_6TensorINS1_11ArrayEngineIfLm32EEENS1_6LayoutINS2_IJNS2_IJNS3_ILi2EEESO_EEESO_NS3_ILi4EEEEEENS2_IJNS2_IJNS3_ILi1EEESO_EEESQ_NS3_ILi8EEEEEEEEEEEEbRKNSB_6ParamsERT0_S12_iNS2_IJiiiEEERT_ENKUliT_E_clIZSC_ISJ_SX_EbS10_S12_S12_iS13_S15_EUlRS16_iE_EEDaiS16_ENKUlvE0_clEv:
[----:B------:R-:W-:-:S05]  /*64d70*/  IADD3 R3, R16, -c[0x0][0x20], RZ ;  /* 0x8000080010037a10 */ /* 0x000fca0007ffe0ff */
[----:B------:R-:W-:-:S05]  /*64d80*/  IMAD R3, R10, 0x4, R3 ;  /* 0x000000040a037824 */ /* 0x000fca00078e0203 */
[----:B------:R1:W5:Y:S02]  /*64d90*/  LDL R4, [R3] ;  /* 0x0000000003047983 */ /* 0x0003640000100800 */
[----:B-1----:R-:W-:-:S04]  /*64da0*/  MOV R3, 0x0 ;  /* 0x0000000000037802 */ /* 0x002fc80000000f00 */
[----:B------:R-:W-:Y:S05]  /*64db0*/  RET.REL.NODEC R2 `(_ZN7cutlass13device_kernelIN5flash19enable_sm80_to_sm89INS1_16FlashAttnBwdSm80INS1_25CollectiveMainloopBwdSm80ILi2ELi2EN4cute5tupleIJNS5_1CILi128EEES8_NS7_ILi64EEEEEENS_10bfloat16_tEfNS_4arch4Sm80ELb0ELb0ELb1ELb0ELb0ELb0ELb0ELb0ELi2ELi4ELi4ELi4ELb0EEENS1_21CollectiveEpilogueBwdISA_SB_SD_Li256ELb0ELb0ELi2EEENS1_19SingleTileSchedulerILb0ELb0ELb0ELi128EEEEEEEEEvNT_6ParamsE) ;  /* 0xfff9b24002007950 */ /* 0x000fea0003c3ffff */
        .type           $_ZN7cutlass13device_kernelIN5flash19enable_sm80_to_sm89INS1_16FlashAttnBwdSm80INS1_25CollectiveMainloopBwdSm80ILi2ELi2EN4cute5tupleIJNS5_1CILi128EEES8_NS7_ILi64EEEEEENS_10bfloat16_tEfNS_4arch4Sm80ELb0ELb0ELb1ELb0ELb0ELb0ELb0ELb0ELi2ELi4ELi4ELi4ELb0EEENS1_21CollectiveEpilogueBwdISA_SB_SD_Li256ELb0ELb0ELi2EEENS1_19SingleTileSchedulerILb0ELb0ELb0ELi128EEEEEEEEEvNT_6ParamsE$_ZZZN5flash25CollectiveMainloopBwdSm80ILi2ELi2EN4cute5tupleIJNS1_1CILi128EEES4_NS3_ILi64EEEEEEN7cutlass10bfloat16_tEfNS7_4arch4Sm80ELb0ELb0ELb1ELb0ELb0ELb0ELb0ELb0ELi2ELi4ELi4ELi4ELb0EE3mmaINS_16FlashAttnBwdSm80ISB_NS_21CollectiveEpilogueBwdIS6_S8_SA_Li256ELb0ELb0ELi2EEENS_19SingleTileSchedulerILb0ELb0ELb0ELi128EEEE13SharedStorageENS1_6TensorINS1_11ArrayEngineIfLm32EEENS1_6LayoutINS2_IJNS2_IJNS3_ILi2EEESO_EEESO_NS3_ILi4EEEEEENS2_IJNS2_IJNS3_ILi1EEESO_EEESQ_NS3_ILi8EEEEEEEEEEEEbRKNSB_6ParamsERT0_S12_iNS2_IJiiiEEERT_ENKUliT_E_clIZSC_ISJ_SX_EbS10_S12_S12_iS13_S15_EUlRS16_iE_EEDaiS16_ENKUlvE1_clEv,@function
        .size           $_ZN7cutlass13device_kernelIN5flash19enable_sm80_to_sm89INS1_16FlashAttnBwdSm80INS1_25CollectiveMainloopBwdSm80ILi2ELi2EN4cute5tupleIJNS5_1CILi128EEES8_NS7_ILi64EEEEEENS_10bfloat16_tEfNS_4arch4Sm80ELb0ELb0ELb1ELb0ELb0ELb0ELb0ELb0ELi2ELi4ELi4ELi4ELb0EEENS1_21CollectiveEpilogueBwdISA_SB_SD_Li256ELb0ELb0ELi2EEENS1_19SingleTileSchedulerILb0ELb0ELb0ELi128EEEEEEEEEvNT_6ParamsE$_ZZZN5flash25CollectiveMainloopBwdSm80ILi2ELi2EN4cute5tupleIJNS1_1CILi128EEES4_NS3_ILi64EEEEEEN7cutlass10bfloat16_tEfNS7_4arch4Sm80ELb0ELb0ELb1ELb0ELb0ELb0ELb0ELb0ELi2ELi4ELi4ELi4ELb0EE3mmaINS_16FlashAttnBwdSm80ISB_NS_21CollectiveEpilogueBwdIS6_S8_SA_Li256ELb0ELb0ELi2EEENS_19SingleTileSchedulerILb0ELb0ELb0ELi128EEEE13SharedStorageENS1_6TensorINS1_11ArrayEngineIfLm32EEENS1_6LayoutINS2_IJNS2_IJNS3_ILi2EEESO_EEESO_NS3_ILi4EEEEEENS2_IJNS2_IJNS3_ILi1EEESO_EEESQ_NS3_ILi8EEEEEEEEEEEEbRKNSB_6ParamsERT0_S12_iNS2_IJiiiEEERT_ENKUliT_E_clIZSC_ISJ_SX_EbS10_S12_S12_iS13_S15_EUlRS16_iE_EEDaiS16_ENKUlvE1_clEv,($_ZN7cutlass13device_kernelIN5flash19enable_sm80_to_sm89INS1_16FlashAttnBwdSm80INS1_25CollectiveMainloopBwdSm80ILi2ELi2EN4cute5tupleIJNS5_1CILi128EEES8_NS7_ILi64EEEEEENS_10bfloat16_tEfNS_4arch4Sm80ELb0ELb0ELb1ELb0ELb0ELb0ELb0ELb0ELi2ELi4ELi4ELi4ELb0EEENS1_21CollectiveEpilogueBwdISA_SB_SD_Li256ELb0ELb0ELi2EEENS1_19SingleTileSchedulerILb0ELb0ELb0ELi128EEEEEEEEEvNT_6ParamsE$__fAtomicAdd - $_ZN7cutlass13device_kernelIN5flash19enable_sm80_to_sm89INS1_16FlashAttnBwdSm80INS1_25CollectiveMainloopBwdSm80ILi2ELi2EN4cute5tupleIJNS5_1CILi128EEES8_NS7_ILi64EEEEEENS_10bfloat16_tEfNS_4arch4Sm80ELb0ELb0ELb1ELb0ELb0ELb0ELb0ELb0ELi2ELi4ELi4ELi4ELb0EEENS1_21CollectiveEpilogueBwdISA_SB_SD_Li256ELb0ELb0ELi2EEENS1_19SingleTileSchedulerILb0ELb0ELb0ELi128EEEEEEEEEvNT_6ParamsE$_ZZZN5flash25CollectiveMainloopBwdSm80ILi2ELi2EN4cute5tupleIJNS1_1CILi128EEES4_NS3_ILi64EEEEEEN7cutlass10bfloat16_tEfNS7_4arch4Sm80ELb0ELb0ELb1ELb0ELb0ELb0ELb0ELb0ELi2ELi4ELi4ELi4ELb0EE3mmaINS_16FlashAttnBwdSm80ISB_NS_21CollectiveEpilogueBwdIS6_S8_SA_Li256ELb0ELb0ELi2EEENS_19SingleTileSchedulerILb0ELb0ELb0ELi128EEEE13SharedStorageENS1_6TensorINS1_11ArrayEngineIfLm32EEENS1_6LayoutINS2_IJNS2_IJNS3_ILi2EEESO_EEESO_NS3_ILi4EEEEEENS2_IJNS2_IJNS3_ILi1EEESO_EEESQ_NS3_ILi8EEEEEEEEEEEEbRKNSB_6ParamsERT0_S12_iNS2_IJiiiEEERT_ENKUliT_E_clIZSC_ISJ_SX_EbS10_S12_S12_iS13_S15_EUlRS16_iE_EEDaiS16_ENKUlvE1_clEv)
$_ZN7cutlass13device_kernelIN5flash19enable_sm80_to_sm89INS1_16FlashAttnBwdSm80INS1_25CollectiveMainloopBwdSm80ILi2ELi2EN4cute5tupleIJNS5_1CILi128EEES8_NS7_ILi64EEEEEENS_10bfloat16_tEfNS_4arch4Sm80ELb0ELb0ELb1ELb0ELb0ELb0ELb0ELb0ELi2ELi4ELi4ELi4ELb0EEENS1_21CollectiveEpilogueBwdISA_SB_SD_Li256ELb0ELb0ELi2EEENS1_19SingleTileSchedulerILb0ELb0ELb0ELi128EEEEEEEEEvNT_6ParamsE$_ZZZN5flash25CollectiveMainloopBwdSm80ILi2ELi2EN4cute5tupleIJNS1_1CILi128EEES4_NS3_ILi64EEEEEEN7cutlass10bfloat16_tEfNS7_4arch4Sm80ELb0ELb0ELb1ELb0ELb0ELb0ELb0ELb0ELi2ELi4ELi4ELi4ELb0EE3mmaINS_16FlashAttnBwdSm80ISB_NS_21CollectiveEpilogueBwdIS6_S8_SA_Li256ELb0ELb0ELi2EEENS_19SingleTileSchedulerILb0ELb0ELb0ELi128EEEE13SharedStorageENS1_6TensorINS1_11ArrayEngineIfLm32EEENS1_6LayoutINS2_IJNS2_IJNS3_ILi2EEESO_EEESO_NS3_ILi4EEEEEENS2_IJNS2_IJNS3_ILi1EEESO_EEESQ_NS3_ILi8EEEEEEEEEEEEbRKNSB_6ParamsERT0_S12_iNS2_IJiiiEEERT_ENKUliT_E_clIZSC_ISJ_SX_EbS10_S12_S12_iS13_S15_EUlRS16_iE_EEDaiS16_ENKUlvE1_clEv:
[----:B------:R-:W-:-:S05]  /*64dc0*/  IADD3 R3, R7, -c[0x0][0x20], RZ ;  /* 0x8000080007037a10 */ /* 0x000fca0007ffe0ff */
[----:B------:R-:W-:-:S05]  /*64dd0*/  IMAD R3, R10, 0x4, R3 ;  /* 0x000000040a037824 */ /* 0x000fca00078e0203 */
[----:B------:R1:W5:Y:S02]  /*64de0*/  LDL R4, [R3] ;  /* 0x0000000003047983 */ /* 0x0003640000100800 */
[----:B-1----:R-:W-:-:S04]  /*64df0*/  MOV R3, 0x0 ;  /* 0x0000000000037802 */ /* 0x002fc80000000f00 */
[----:B------:R-:W-:Y:S05]  /*64e00*/  RET.REL.NODEC R2 `(_ZN7cutlass13device_kernelIN5flash19enable_sm80_to_sm89INS1_16FlashAttnBwdSm80INS1_25CollectiveMainloopBwdSm80ILi2ELi2EN4cute5tupleIJNS5_1CILi128EEES8_NS7_ILi64EEEEEENS_10bfloat16_tEfNS_4arch4Sm80ELb0ELb0ELb1ELb0ELb0ELb0ELb0ELb0ELi2ELi4ELi4ELi4ELb0EEENS1_21CollectiveEpilogueBwdISA_SB_SD_Li256ELb0ELb0ELi2EEENS1_19SingleTileSchedulerILb0ELb0ELb0ELi128EEEEEEEEEvNT_6ParamsE) ;  /* 0xfff9b1f002007950 */ /* 0x000fea0003c3ffff */
        .type           $_ZN7cutlass13device_kernelIN5flash19enable_sm80_to_sm89INS1_16FlashAttnBwdSm80INS1_25CollectiveMainloopBwdSm80ILi2ELi2EN4cute5tupleIJNS5_1CILi128EEES8_NS7_ILi64EEEEEENS_10bfloat16_tEfNS_4arch4Sm80ELb0ELb0ELb1ELb0ELb0ELb0ELb0ELb0ELi2ELi4ELi4ELi4ELb0EEENS1_21CollectiveEpilogueBwdISA_SB_SD_Li256ELb0ELb0ELi2EEENS1_19SingleTileSchedulerILb0ELb0ELb0ELi128EEEEEEEEEvNT_6ParamsE$__fAtomicAdd,@function
        .size           $_ZN7cutlass13device_kernelIN5flash19enable_sm80_to_sm89INS1_16FlashAttnBwdSm80INS1_25CollectiveMainloopBwdSm80ILi2ELi2EN4cute5tupleIJNS5_1CILi128EEES8_NS7_ILi64EEEEEENS_10bfloat16_tEfNS_4arch4Sm80ELb0ELb0ELb1ELb0ELb0ELb0ELb0ELb0ELi2ELi4ELi4ELi4ELb0EEENS1_21CollectiveEpilogueBwdISA_SB_SD_Li256ELb0ELb0ELi2EEENS1_19SingleTileSchedulerILb0ELb0ELb0ELi128EEEEEEEEEvNT_6ParamsE$__fAtomicAdd,($_ZN7cutlass13device_kernelIN5flash19enable_sm80_to_sm89INS1_16FlashAttnBwdSm80INS1_25CollectiveMainloopBwdSm80ILi2ELi2EN4cute5tupleIJNS5_1CILi128EEES8_NS7_ILi64EEEEEENS_10bfloat16_tEfNS_4arch4Sm80ELb0ELb0ELb1ELb0ELb0ELb0ELb0ELb0ELi2ELi4ELi4ELi4ELb0EEENS1_21CollectiveEpilogueBwdISA_SB_SD_Li256ELb0ELb0ELi2EEENS1_19SingleTileSchedulerILb0ELb0ELb0ELi128EEEEEEEEEvNT_6ParamsE$exp2f - $_ZN7cutlass13device_kernelIN5flash19enable_sm80_to_sm89INS1_16FlashAttnBwdSm80INS1_25CollectiveMainloopBwdSm80ILi2ELi2EN4cute5tupleIJNS5_1CILi128EEES8_NS7_ILi64EEEEEENS_10bfloat16_tEfNS_4arch4Sm80ELb0ELb0ELb1ELb0ELb0ELb0ELb0ELb0ELi2ELi4ELi4ELi4ELb0EEENS1_21CollectiveEpilogueBwdISA_SB_SD_Li256ELb0ELb0ELi2EEENS1_19SingleTileSchedulerILb0ELb0ELb0ELi128EEEEEEEEEvNT_6ParamsE$__fAtomicAdd)
$_ZN7cutlass13device_kernelIN5flash19enable_sm80_to_sm89INS1_16FlashAttnBwdSm80INS1_25CollectiveMainloopBwdSm80ILi2ELi2EN4cute5tupleIJNS5_1CILi128EEES8_NS7_ILi64EEEEEENS_10bfloat16_tEfNS_4arch4Sm80ELb0ELb0ELb1ELb0ELb0ELb0ELb0ELb0ELi2ELi4ELi4ELi4ELb0EEENS1_21CollectiveEpilogueBwdISA_SB_SD_Li256ELb0ELb0ELi2EEENS1_19SingleTileSchedulerILb0ELb0ELb0ELi128EEEEEEEEEvNT_6ParamsE$__fAtomicAdd:
[----:B------:R-:W-:Y:S01]  /*64e10*/  IMAD.MOV.U32 R14, RZ, RZ, R8 ;  /* 0x000000ffff0e7224 */ /* 0x000fe200078e0008 */
[----:B------:R-:W-:Y:S01]  /*64e20*/  ULDC.64 UR8, c[0x0][0x118] ;  /* 0x0000460000087ab9 */ /* 0x000fe20000000a00 */
[----:B------:R-:W-:-:S05]  /*64e30*/  IMAD.MOV.U32 R15, RZ, RZ, R5 ;  /* 0x000000ffff0f7224 */ /* 0x000fca00078e0005 */
[----:B------:R-:W2:Y:S01]  /*64e40*/  ATOM.E.ADD.F32.FTZ.RN.STRONG.GPU P1, RZ, [R14.64], R4 ;  /* 0x000000040eff798a */ /* 0x000ea2000812e7c8 */
[----:B------:R-:W-:Y:S02]  /*64e50*/  MOV R13, 0x0 ;  /* 0x00000000000d7802 */ /* 0x000fe40000000f00 */
[----:B------:R-:W-:Y:S02]  /*64e60*/  MOV R9, R4 ;  /* 0x0000000400097202 */ /* 0x000fe40000000f00 */
[----:B--2---:R-:W-:Y:S05]  /*64e70*/  @P1 RET.REL.NODEC R12 `(_ZN7cutlass13device_kernelIN5flash19enable_sm80_to_sm89INS1_16FlashAttnBwdSm80INS1_25CollectiveMainloopBwdSm80ILi2ELi2EN4cute5tupleIJNS5_1CILi128EEES8_NS7_ILi64EEEEEENS_10bfloat16_tEfNS_4arch4Sm80ELb0ELb0ELb1ELb0ELb0ELb0ELb0ELb0ELi2ELi4ELi4ELi4ELb0EEENS1_21CollectiveEpilogueBwdISA_SB_SD_Li256ELb0ELb0ELi2EEENS1_19SingleTileSchedulerILb0ELb0ELb0ELi128EEEEEEEEEvNT_6ParamsE) ;  /* 0xfff9b1800c001950 */ /* 0x004fea0003c3ffff */
[----:B------:R-:W1:Y:S02]  /*64e80*/  QSPC.E.S P1, RZ, [R14] ;  /* 0x000000000eff73aa */ /* 0x000e640000020500 */
[----:B-1----:R-:W-:Y:S05]  /*64e90*/  @!P1 BRA `(.L_x_981) ;  /* 0x0000008000009947 */ /* 0x002fea0003800000 */
[----:B------:R-:W-:-:S05]  /*64ea0*/  LOP3.LUT R8, R14, 0xffffff, RZ, 0xc0, !PT ;  /* 0x00ffffff0e087812 */ /* 0x000fca00078ec0ff */
.L_x_982:
[----:B------:R-:W1:Y:S02]  /*64eb0*/  LDS R4, [R8] ;  /* 0x0000000008047984 */ /* 0x000e640000000800 */
[----:B-1----:R-:W-:-:S06]  /*64ec0*/  FADD R5, R9, R4 ;  /* 0x0000000409057221 */ /* 0x002fcc0000000000 */
[----:B------:R-:W1:Y:S02]  /*64ed0*/  ATOMS.CAST.SPIN R5, [R8], R4, R5 ;  /* 0x000000040805738d */ /* 0x000e640001800005 */
[----:B-1----:R-:W-:-:S13]  /*64ee0*/  ISETP.EQ.U32.AND P1, PT, R5, 0x1, PT ;  /* 0x000000010500780c */ /* 0x002fda0003f22070 */
[----:B------:R-:W-:Y:S05]  /*64ef0*/  @!P1 BRA `(.L_x_982) ;  /* 0xffffffb000009947 */ /* 0x000fea000383ffff */
[----:B------:R-:W-:-:S04]  /*64f00*/  MOV R13, 0x0 ;  /* 0x00000000000d7802 */ /* 0x000fc80000000f00 */
[----:B------:R-:W-:Y:S05]  /*64f10*/  RET.REL.NODEC R12 `(_ZN7cutlass13device_kernelIN5flash19enable_sm80_to_sm89INS1_16FlashAttnBwdSm80INS1_25CollectiveMainloopBwdSm80ILi2ELi2EN4cute5tupleIJNS5_1CILi128EEES8_NS7_ILi64EEEEEENS_10bfloat16_tEfNS_4arch4Sm80ELb0ELb0ELb1ELb0ELb0ELb0ELb0ELb0ELi2ELi4ELi4ELi4ELb0EEENS1_21CollectiveEpilogueBwdISA_SB_SD_Li256ELb0ELb0ELi2EEENS1_19SingleTileSchedulerILb0ELb0ELb0ELi128EEEEEEEEEvNT_6ParamsE) ;  /* 0xfff9b0e00c007950 */ /* 0x000fea0003c3ffff */
.L_x_981:
[----:B------:R-:W2:Y:S01]  /*64f20*/  LD.E R4, [R14.64] ;  /* 0x000000080e047980 */ /* 0x000ea2000c101900 */
[----:B------:R-:W-:Y:S01]  /*64f30*/  MOV R13, 0x0 ;  /* 0x00000000000d7802 */ /* 0x000fe20000000f00 */
[----:B--2---:R-:W-:-:S05]  /*64f40*/  FADD R4, R9, R4 ;  /* 0x0000000409047221 */ /* 0x004fca0000000000 */
[----:B------:R1:W-:Y:S01]  /*64f50*/  ST.E [R14.64], R4 ;  /* 0x000000040e007985 */ /* 0x0003e2000c101908 */
[----:B------:R-:W-:Y:S05]  /*64f60*/  RET.REL.NODEC R12 `(_ZN7cutlass13device_kernelIN5flash19enable_sm80_to_sm89INS1_16FlashAttnBwdSm80INS1_25CollectiveMainloopBwdSm80ILi2ELi2EN4cute5tupleIJNS5_1CILi128EEES8_NS7_ILi64EEEEEENS_10bfloat16_tEfNS_4arch4Sm80ELb0ELb0ELb1ELb0ELb0ELb0ELb0ELb0ELi2ELi4ELi4ELi4ELb0EEENS1_21CollectiveEpilogueBwdISA_SB_SD_Li256ELb0ELb0ELi2EEENS1_19SingleTileSchedulerILb0ELb0ELb0ELi128EEEEEEEEEvNT_6ParamsE) ;  /* 0xfff9b0900c007950 */ /* 0x000fea0003c3ffff */
        .type           $_ZN7cutlass13device_kernelIN5flash19enable_sm80_to_sm89INS1_16FlashAttnBwdSm80INS1_25CollectiveMainloopBwdSm80ILi2ELi2EN4cute5tupleIJNS5_1CILi128EEES8_NS7_ILi64EEEEEENS_10bfloat16_tEfNS_4arch4Sm80ELb0ELb0ELb1ELb0ELb0ELb0ELb0ELb0ELi2ELi4ELi4ELi4ELb0EEENS1_21CollectiveEpilogueBwdISA_SB_SD_Li256ELb0ELb0ELi2EEENS1_19SingleTileSchedulerILb0ELb0ELb0ELi128EEEEEEEEEvNT_6ParamsE$exp2f,@function
        .size           $_ZN7cutlass13device_kernelIN5flash19enable_sm80_to_sm89INS1_16FlashAttnBwdSm80INS1_25CollectiveMainloopBwdSm80ILi2ELi2EN4cute5tupleIJNS5_1CILi128EEES8_NS7_ILi64EEEEEENS_10bfloat16_tEfNS_4arch4Sm80ELb0ELb0ELb1ELb0ELb0ELb0ELb0ELb0ELi2ELi4ELi4ELi4ELb0EEENS1_21CollectiveEpilogueBwdISA_SB_SD_Li256ELb0ELb0ELi2EEENS1_19SingleTileSchedulerILb0ELb0ELb0ELi128EEEEEEEEEvNT_6ParamsE$exp2f,(.L_x_5283 - $_ZN7cutlass13device_kernelIN5flash19enable_sm80_to_sm89INS1_16FlashAttnBwdSm80INS1_25CollectiveMainloopBwdSm80ILi2ELi2EN4cute5tupleIJNS5_1CILi128EEES8_NS7_ILi64EEEEEENS_10bfloat16_tEfNS_4arch4Sm80ELb0ELb0ELb1ELb0ELb0ELb0ELb0ELb0ELi2ELi4ELi4ELi4ELb0EEENS1_21CollectiveEpilogueBwdISA_SB_SD_Li256ELb0ELb0ELi2EEENS1_19SingleTileSchedulerILb0ELb0ELb0ELi128EEEEEEEEEvNT_6ParamsE$exp2f)
$_ZN7cutlass13device_kernelIN5flash19enable_sm80_to_sm89INS1_16FlashAttnBwdSm80INS1_25CollectiveMainloopBwdSm80ILi2ELi2EN4cute5tupleIJNS5_1CILi128EEES8_NS7_ILi64EEEEEENS_10bfloat16_tEfNS_4arch4Sm80ELb0ELb0ELb1ELb0ELb0ELb0ELb0ELb0ELi2ELi4ELi4ELi4ELb0EEENS1_21CollectiveEpilogueBwdISA_SB_SD_Li256ELb0ELb0ELi2EEENS1_19SingleTileSchedulerILb0ELb0ELb0ELi128EEEEEEEEEvNT_6ParamsE$exp2f:
[----:B------:R-:W1:Y:S01]  /*64f70*/  MUFU.EX2 R6, R6 ;  /* 0x0000000600067308 */ /* 0x000e620000000800 */
[----:B------:R-:W-:-:S04]  /*64f80*/  MOV R3, 0x0 ;  /* 0x0000000000037802 */ /* 0x000fc80000000f00 */
[----:B------:R-:W-:Y:S05]  /*64f90*/  RET.REL.NODEC R2 `(_ZN7cutlass13device_kernelIN5flash19enable_sm80_to_sm89INS1_16FlashAttnBwdSm80INS1_25CollectiveMainloopBwdSm80ILi2ELi2EN4cute5tupleIJNS5_1CILi128EEES8_NS7_ILi64EEEEEENS_10bfloat16_tEfNS_4arch4Sm80ELb0ELb0ELb1ELb0ELb0ELb0ELb0ELb0ELi2ELi4ELi4ELi4ELb0EEENS1_21CollectiveEpilogueBwdISA_SB_SD_Li256ELb0ELb0ELi2EEENS1_19SingleTileSchedulerILb0ELb0ELb0ELi128EEEEEEEEEvNT_6ParamsE) ;  /* 0xfff9b06002007950 */ /* 0x000fea0003c3ffff */
.L_x_983:
        /* <DEDUP_REMOVED lines=14> */
.L_x_5283:


//--------------------- .text._ZN7cutlass13device_kernelIN5flash19enable_sm80_to_sm89INS1_16FlashAttnBwdSm80INS1_25CollectiveMainloopBwdSm80ILi2ELi2EN4cute5tupleIJNS5_1CILi128EEES8_NS7_ILi64EEEEEENS_10bfloat16_tEfNS_4arch4Sm80ELb0ELb0ELb1ELb0ELb1ELb0ELb0ELb0ELi2ELi4ELi4ELi4ELb0EEENS1_21CollectiveEpilogueBwdISA_SB_SD_Li256ELb0ELb0ELi2EEENS1_19SingleTileSchedulerILb0ELb0ELb0ELi128EEEEEEEEEvNT_6ParamsE --------------------------
	.section	.text._ZN7cutlass13device_kernelIN5flash19enable_sm80_to_sm89INS1_16FlashAttnBwdSm80INS1_25CollectiveMainloopBwdSm80ILi2ELi2EN4cute5tupleIJNS5_1CILi128EEES8_NS7_ILi64EEEEEENS_10bfloat16_tEfNS_4arch4Sm80ELb0ELb0ELb1ELb0ELb1ELb0ELb0ELb0ELi2ELi4ELi4ELi4ELb0EEENS1_21CollectiveEpilogueBwdISA_SB_SD_Li256ELb0ELb0ELi2EEENS1_19SingleTileSchedulerILb0ELb0ELb0ELi128EEEEEEEEEvNT_6ParamsE,"ax",@progbits
	.sectioninfo	@"SHI_REGISTERS=127"
	.align	128
.text._ZN7cutlass13device_kernelIN5flash19enable_sm80_to_sm89INS1_16FlashAttnBwdSm80INS1_25CollectiveMainloopBwdSm80ILi2ELi2EN4cute5tupleIJNS5_1CILi128EEES8_NS7_ILi64EEEEEENS_10bfloat16_tEfNS_4arch4Sm80ELb0ELb0ELb1ELb0ELb1ELb0ELb0ELb0ELi2ELi4ELi4ELi4ELb0EEENS1_21CollectiveEpilogueBwdISA_SB_SD_Li256ELb0ELb0ELi2EEENS1_19SingleTileSchedulerILb0ELb0ELb0ELi128EEEEEEEEEvNT_6ParamsE:
        .type           _ZN7cutlass13device_kernelIN5flash19enable_sm80_to_sm89INS1_16FlashAttnBwdSm80INS1_25CollectiveMainloopBwdSm80ILi2ELi2EN4cute5tupleIJNS5_1CILi128EEES8_NS7_ILi64EEEEEENS_10bfloat16_tEfNS_4arch4Sm80ELb0ELb0ELb1ELb0ELb1ELb0ELb0ELb0ELi2ELi4ELi4ELi4ELb0EEENS1_21CollectiveEpilogueBwdISA_SB_SD_Li256ELb0ELb0ELi2EEENS1_19SingleTileSchedulerILb0ELb0ELb0ELi128EEEEEEEEEvNT_6ParamsE,@function
        .size           _ZN7cutlass13device_kernelIN5flash19enable_sm80_to_sm89INS1_16FlashAttnBwdSm80INS1_25CollectiveMainloopBwdSm80ILi2ELi2EN4cute5tupleIJNS5_1CILi128EEES8_NS7_ILi64EEEEEENS_10bfloat16_tEfNS_4arch4Sm80ELb0ELb0ELb1ELb0ELb1ELb0ELb0ELb0ELi2ELi4ELi4ELi4ELb0EEENS1_21CollectiveEpilogueBwdISA_SB_SD_Li256ELb0ELb0ELi2EEENS1_19SingleTileSchedulerILb0ELb0ELb0ELi128EEEEEEEEEvNT_6ParamsE,(.L_x_5677 - _ZN7cutlass13device_kernelIN5flash19enable_sm80_to_sm89INS1_16FlashAttnBwdSm80INS1_25CollectiveMainloopBwdSm80ILi2ELi2EN4cute5tupleIJNS5_1CILi128EEES8_NS7_ILi64EEEEEENS_10bfloat16_tEfNS_4arch4Sm80ELb0ELb0ELb1ELb0ELb1ELb0ELb0ELb0ELi2ELi4ELi4ELi4ELb0EEENS1_21CollectiveEpilogueBwdISA_SB_SD_Li256ELb0ELb0ELi2EEENS1_19SingleTileSchedulerILb0ELb0ELb0ELi128EEEEEEEEEvNT_6ParamsE)
        .other          _ZN7cutlass13device_kernelIN5flash19enable_sm80_to_sm89INS1_16FlashAttnBwdSm80INS1_25CollectiveMainloopBwdSm80ILi2ELi2EN4cute5tupleIJNS5_1CILi128EEES8_NS7_ILi64EEEEEENS_10bfloat16_tEfNS_4arch4Sm80ELb0ELb0ELb1ELb0ELb1ELb0ELb0ELb0ELi2ELi4ELi4ELi4ELb0EEENS1_21CollectiveEpilogueBwdISA_SB_SD_Li256ELb0ELb0ELi2EEENS1_19SingleTileSchedulerILb0ELb0ELb0ELi128EEEEEEEEEvNT_6ParamsE,@"STO_CUDA_ENTRY STV_DEFAULT"
_ZN7cutlass13device_kernelIN5flash19enable_sm80_to_sm89INS1_16FlashAttnBwdSm80INS1_25CollectiveMainloopBwdSm80ILi2ELi2EN4cute5tupleIJNS5_1CILi128EEES8_NS7_ILi64EEEEEENS_10bfloat16_tEfNS_4arch4Sm80ELb0ELb0ELb1ELb0ELb1ELb0ELb0ELb0ELi2ELi4ELi4ELi4ELb0EEENS1_21CollectiveEpilogueBwdISA_SB_SD_Li256ELb0ELb0ELi2EEENS1_19SingleTileSchedulerILb0ELb0ELb0ELi128EEEEEEEEEvNT_6ParamsE:
        /* <DEDUP_REMOVED lines=766> */
.L_x_985:
[----:B------:R-:W-:Y:S05]  /*2fe0*/  BSYNC B0 ;  /* 0x0000000000007941 */ /* 0x000fea0003800000 */
.L_x_984:
        /* <DEDUP_REMOVED lines=330> */
.L_x_989:
[----:B-1----:R-:W-:Y:S02]  /*4490*/  MOV R32, 0x44b0 ;  /* 0x000044b000207802 */ /* 0x002fe40000000f00 */
[----:B------:R-:W-:Y:S05]  /*44a0*/  CALL.REL.NOINC `($_ZN7cutlass13device_kernelIN5flash19enable_sm80_to_sm89INS1_16FlashAttnBwdSm80INS1_25CollectiveMainloopBwdSm80ILi2ELi2EN4cute5tupleIJNS5_1CILi128EEES8_NS7_ILi64EEEEEENS_10bfloat16_tEfNS_4arch4Sm80ELb0ELb0ELb1ELb0ELb1ELb0ELb0ELb0ELi2ELi4ELi4ELi4ELb0EEENS1_21CollectiveEpilogueBwdISA_SB_SD_Li256ELb0ELb0ELi2EEENS1_19SingleTileSchedulerILb0ELb0ELb0ELi128EEEEEEEEEvNT_6ParamsE$_ZZN5flash25CollectiveMainloopBwdSm80ILi2ELi2EN4cute5tupleIJNS1_1CILi128EEES4_NS3_ILi64EEEEEEN7cutlass10bfloat16_tEfNS7_4arch4Sm80ELb0ELb0ELb1ELb0ELb1ELb0ELb0ELb0ELi2ELi4ELi4ELi4ELb0EE3mmaINS_16FlashAttnBwdSm80ISB_NS_21CollectiveEpilogueBwdIS6_S8_SA_Li256ELb0ELb0ELi2EEENS_19SingleTileSchedulerILb0ELb0ELb0ELi128EEEE13SharedStorageENS1_6TensorINS1_11ArrayEngineIfLm32EEENS1_6LayoutINS2_IJNS2_IJNS3_ILi2EEESO_EEESO_NS3_ILi4EEEEEENS2_IJNS2_IJNS3_ILi1EEESO_EEESQ_NS3_ILi8EEEEEEEEEEEEbRKNSB_6ParamsERT0_S12_iNS2_IJiiiEEERT_ENKUliT_E_clIZSC_ISJ_SX_EbS10_S12_S12_iS13_S15_EUlRS16_iE_EEDaiS16_) ;  /* 0x0000cf9000007944 */ /* 0x000fea0003c00000 */
[----:B---3--:R-:W2:Y:S02]  /*44b0*/  LDL R2, [R1+0x430] ;  /* 0x0004300001027983 */ /* 0x008ea40000100800 */
[----:B--2---:R-:W-:-:S04]  /*44c0*/  IADD3 R2, R2, 0x1, RZ ;  /* 0x0000000102027810 */ /* 0x004fc80007ffe0ff */
[----:B------:R-:W-:Y:S01]  /*44d0*/  ISETP.GE.AND P1, PT, R2, R42, PT ;  /* 0x0000002a0200720c */ /* 0x000fe20003f26270 */
[----:B------:R1:W-:-:S12]  /*44e0*/  STL [R1+0x430], R2 ;  /* 0x0004300201007387 */ /* 0x0003d80000100800 */
[----:B------:R-:W-:Y:S05]  /*44f0*/  @!P1 BRA `(.L_x_989) ;  /* 0xffffff9000009947 */ /* 0x000fea000383ffff */
[----:B------:R-:W-:Y:S05]  /*4500*/  BSYNC B1 ;  /* 0x0000000000017941 */ /* 0x000fea0003800000 */
.L_x_988:
        /* <DEDUP_REMOVED lines=16> */
.L_x_987:
[----:B------:R-:W-:Y:S05]  /*4610*/  BSYNC B2 ;  /* 0x0000000000027941 */ /* 0x000fea0003800000 */
.L_x_986:
        /* <DEDUP_REMOVED lines=147> */
.L_x_991:
[----:B------:R-:W-:Y:S05]  /*4f50*/  BSYNC B0 ;  /* 0x0000000000007941 */ /* 0x000fea0003800000 */
.L_x_990:
        /* <DEDUP_REMOVED lines=16> */
.L_x_993:
[----:B------:R-:W-:Y:S05]  /*5060*/  BSYNC B0 ;  /* 0x0000000000007941 */ /* 0x000fea0003800000 */
.L_x_992:
        /* <DEDUP_REMOVED lines=16> */
.L_x_995:
[----:B------:R-:W-:Y:S05]  /*5170*/  BSYNC B0 ;  /* 0x0000000000007941 */ /* 0x000fea0003800000 */
.L_x_994:
        /* <DEDUP_REMOVED lines=16> */
.L_x_997:
[----:B------:R-:W-:Y:S05]  /*5280*/  BSYNC B0 ;  /* 0x0000000000007941 */ /* 0x000fea0003800000 */
.L_x_996:
        /* <DEDUP_REMOVED lines=19> */
.L_x_999:
[----:B------:R-:W-:Y:S05]  /*53c0*/  BSYNC B0 ;  /* 0x0000000000007941 */ /* 0x000fea0003800000 */
.L_x_998:
        /* <DEDUP_REMOVED lines=14> */
.L_x_1001:
[----:B------:R-:W-:Y:S05]  /*54b0*/  BSYNC B0 ;  /* 0x0000000000007941 */ /* 0x000fea0003800000 */
.L_x_1000:
        /* <DEDUP_REMOVED lines=14> */
.L_x_1003:
[----:B------:R-:W-:Y:S05]  /*55a0*/  BSYNC B0 ;  /* 0x0000000000007941 */ /* 0x000fea0003800000 */
.L_x_1002:
        /* <DEDUP_REMOVED lines=14> */
        .type           $_ZN7cutlass13device_kernelIN5flash19enable_sm80_to_sm89INS1_16FlashAttnBwdSm80INS1_25CollectiveMainloopBwdSm80ILi2ELi2EN4cute5tupleIJNS5_1CILi128EEES8_NS7_ILi64EEEEEENS_10bfloat16_tEfNS_4arch4Sm80ELb0ELb0ELb1ELb0ELb1ELb0ELb0ELb0ELi2ELi4ELi4ELi4ELb0EEENS1_21CollectiveEpilogueBwdISA_SB_SD_Li256ELb0ELb0ELi2EEENS1_19SingleTileSchedulerILb0ELb0ELb0ELi128EEEEEEEEEvNT_6ParamsE$_ZN4cute12iter_adaptorIPKN7cutlass10bfloat16_tENS_8gmem_ptrIS4_EEEC2ES4_,@function
        .size           $_ZN7cutlass13device_kernelIN5flash19enable_sm80_to_sm89INS1_16FlashAttnBwdSm80INS1_25CollectiveMainloopBwdSm80ILi2ELi2EN4cute5tupleIJNS5_1CILi128EEES8_NS7_ILi64EEEEEENS_10bfloat16_tEfNS_4arch4Sm80ELb0ELb0ELb1ELb0ELb1ELb0ELb0ELb0ELi2ELi4ELi4ELi4ELb0EEENS1_21CollectiveEpilogueBwdISA_SB_SD_Li256ELb0ELb0ELi2EEENS1_19SingleTileSchedulerILb0ELb0ELb0ELi128EEEEEEEEEvNT_6ParamsE$_ZN4cute12iter_adaptorIPKN7cutlass10bfloat16_tENS_8gmem_ptrIS4_EEEC2ES4_,($_ZN7cutlass13device_kernelIN5flash19enable_sm80_to_sm89INS1_16FlashAttnBwdSm80INS1_25CollectiveMainloopBwdSm80ILi2ELi2EN4cute5tupleIJNS5_1CILi128EEES8_NS7_ILi64EEEEEENS_10bfloat16_tEfNS_4arch4Sm80ELb0ELb0ELb1ELb0ELb1ELb0ELb0ELb0ELi2ELi4ELi4ELi4ELb0EEENS1_21CollectiveEpilogueBwdISA_SB_SD_Li256ELb0ELb0ELi2EEENS1_19SingleTileSchedulerILb0ELb0ELb0ELi128EEEEEEEEEvNT_6ParamsE$_ZN4cute12iter_adaptorIPKN7cutlass9uint128_tENS_8gmem_ptrIS4_EEEC2ES4_ - $_ZN7cutlass13device_kernelIN5flash19enable_sm80_to_sm89INS1_16FlashAttnBwdSm80INS1_25CollectiveMainloopBwdSm80ILi2ELi2EN4cute5tupleIJNS5_1CILi128EEES8_NS7_ILi64EEEEEENS_10bfloat16_tEfNS_4arch4Sm80ELb0ELb0ELb1ELb0ELb1ELb0ELb0ELb0ELi2ELi4ELi4ELi4ELb0EEENS1_21CollectiveEpilogueBwdISA_SB_SD_Li256ELb0ELb0ELi2EEENS1_19SingleTileSchedulerILb0ELb0ELb0ELi128EEEEEEEEEvNT_6ParamsE$_ZN4cute12iter_adaptorIPKN7cutlass10bfloat16_tENS_8gmem_ptrIS4_EEEC2ES4_)
$_ZN7cutlass13device_kernelIN5flash19enable_sm80_to_sm89INS1_16FlashAttnBwdSm80INS1_25CollectiveMainloopBwdSm80ILi2ELi2EN4cute5tupleIJNS5_1CILi128EEES8_NS7_ILi64EEEEEENS_10bfloat16_tEfNS_4arch4Sm80ELb0ELb0ELb1ELb0ELb1ELb0ELb0ELb0ELi2ELi4ELi4ELi4ELb0EEENS1_21CollectiveEpilogueBwdISA_SB_SD_Li256ELb0ELb0ELi2EEENS1_19SingleTileSchedulerILb0ELb0ELb0ELi128EEEEEEEEEvNT_6ParamsE$_ZN4cute12iter_adaptorIPKN7cutlass10bfloat16_tENS_8gmem_ptrIS4_EEEC2ES4_:
[----:B------:R-:W-:Y:S01]  /*5690*/  IADD3 R5, R15, -c[0x0][0x20], RZ ;  /* 0x800008000f057a10 */ /* 0x000fe20007ffe0ff */
[----:B------:R-:W-:Y:S01]  /*56a0*/  IMAD.MOV.U32 R88, RZ, RZ, R4 ;  /* 0x000000ffff587224 */ /* 0x000fe200078e0004 */
[----:B------:R-:W-:Y:S01]  /*56b0*/  MOV R89, R11 ;  /* 0x0000000b00597202 */ /* 0x000fe20000000f00 */
[----:B------:R-:W-:-:S04]  /*56c0*/  IMAD.MOV.U32 R11, RZ, RZ, 0x0 ;  /* 0x00000000ff0b7424 */ /* 0x000fc800078e00ff */
[----:B------:R1:W-:Y:S01]  /*56d0*/  STL.64 [R5], R88 ;  /* 0x0000005805007387 */ /* 0x0003e20000100a00 */
[----:B------:R-:W-:Y:S05]  /*56e0*/  RET.REL.NODEC R10 `(_ZN7cutlass13device_kernelIN5flash19enable_sm80_to_sm89INS1_16FlashAttnBwdSm80INS1_25CollectiveMainloopBwdSm80ILi2ELi2EN4cute5tupleIJNS5_1CILi128EEES8_NS7_ILi64EEEEEENS_10bfloat16_tEfNS_4arch4Sm80ELb0ELb0ELb1ELb0ELb1ELb0ELb0ELb0ELi2ELi4ELi4ELi4ELb0EEENS1_21CollectiveEpilogueBwdISA_SB_SD_Li256ELb0ELb0ELi2EEENS1_19SingleTileSchedulerILb0ELb0ELb0ELi128EEEEEEEEEvNT_6ParamsE) ;  /* 0xffffa9100a007950 */ /* 0x000fea0003c3ffff */
        .type           $_ZN7cutlass13device_kernelIN5flash19enable_sm80_to_sm89INS1_16FlashAttnBwdSm80INS1_25CollectiveMainloopBwdSm80ILi2ELi2EN4cute5tupleIJNS5_1CILi128EEES8_NS7_ILi64EEEEEENS_10bfloat16_tEfNS_4arch4Sm80ELb0ELb0ELb1ELb0ELb1ELb0ELb0ELb0ELi2ELi4ELi4ELi4ELb0EEENS1_21CollectiveEpilogueBwdISA_SB_SD_Li256ELb0ELb0ELi2EEENS1_19SingleTileSchedulerILb0ELb0ELb0ELi128EEEEEEEEEvNT_6ParamsE$_ZN4cute12iter_adaptorIPKN7cutlass9uint128_tENS_8gmem_ptrIS4_EEEC2ES4_,@function
        .size           $_ZN7cutlass13device_kernelIN5flash19enable_sm80_to_sm89INS1_16FlashAttnBwdSm80INS1_25CollectiveMainloopBwdSm80ILi2ELi2EN4cute5tupleIJNS5_1CILi128EEES8_NS7_ILi64EEEEEENS_10bfloat16_tEfNS_4arch4Sm80ELb0ELb0ELb1ELb0ELb1ELb0ELb0ELb0ELi2ELi4ELi4ELi4ELb0EEENS1_21CollectiveEpilogueBwdISA_SB_SD_Li256ELb0ELb0ELi2EEENS1_19SingleTileSchedulerILb0ELb0ELb0ELi128EEEEEEEEEvNT_6ParamsE$_ZN4cute12iter_adaptorIPKN7cutlass9uint128_tENS_8gmem_ptrIS4_EEEC2ES4_,($_ZN7cutlass13device_kernelIN5flash19enable_sm80_to_sm89INS1_16FlashAttnBwdSm80INS1_25CollectiveMainloopBwdSm80ILi2ELi2EN4cute5tupleIJNS5_1CILi128EEES8_NS7_ILi64EEEEEENS_10bfloat16_tEfNS_4arch4Sm80ELb0ELb0ELb1ELb0ELb1ELb0ELb0ELb0ELi2ELi4ELi4ELi4ELb0EEENS1_21CollectiveEpilogueBwdISA_SB_SD_Li256ELb0ELb0ELi2EEENS1_19SingleTileSchedulerILb0ELb0ELb0ELi128EEEEEEEEEvNT_6ParamsE$_ZN4cute12iter_adaptorIPKfNS_8gmem_ptrIS2_EEEC2ES2_ - $_ZN7cutlass13device_kernelIN5flash19enable_sm80_to_sm89INS1_16FlashAttnBwdSm80INS1_25CollectiveMainloopBwdSm80ILi2ELi2EN4cute5tupleIJNS5_1CILi128EEES8_NS7_ILi64EEEEEENS_10bfloat16_tEfNS_4arch4Sm80ELb0ELb0ELb1ELb0ELb1ELb0ELb0ELb0ELi2ELi4ELi4ELi4ELb0EEENS1_21CollectiveEpilogueBwdISA_SB_SD_Li256ELb0ELb0ELi2EEENS1_19SingleTileSchedulerILb0ELb0ELb0ELi128EEEEEEEEEvNT_6ParamsE$_ZN4cute12iter_adaptorIPKN7cutlass9uint128_tENS_8gmem_ptrIS4_EEEC2ES4_)
$_ZN7cutlass13device_kernelIN5flash19enable_sm80_to_sm89INS1_16FlashAttnBwdSm80INS1_25CollectiveMainloopBwdSm80ILi2ELi2EN4cute5tupleIJNS5_1CILi128EEES8_NS7_ILi64EEEEEENS_10bfloat16_tEfNS_4arch4Sm80ELb0ELb0ELb1ELb0ELb1ELb0ELb0ELb0ELi2ELi4ELi4ELi4ELb0EEENS1_21CollectiveEpilogueBwdISA_SB_SD_Li256ELb0ELb0ELi2EEENS1_19SingleTileSchedulerILb0ELb0ELb0ELi128EEEEEEEEEvNT_6ParamsE$_ZN4cute12iter_adaptorIPKN7cutlass9uint128_tENS_8gmem_ptrIS4_EEEC2ES4_:
[----:B------:R-:W-:Y:S02]  /*56f0*/  IADD3 R4, R15, -c[0x0][0x20], RZ ;  /* 0x800008000f047a10 */ /* 0x000fe40007ffe0ff */
[----:B------:R-:W-:-:S03]  /*5700*/  MOV R89, 0x0 ;  /* 0x0000000000597802 */ /* 0x000fc60000000f00 */
[----:B------:R1:W-:Y:S01]  /*5710*/  STL.64 [R4], R2 ;  /* 0x0000000204007387 */ /* 0x0003e20000100a00 */
[----:B------:R-:W-:Y:S05]  /*5720*/  RET.REL.NODEC R88 `(_ZN7cutlass13device_kernelIN5flash19enable_sm80_to_sm89INS1_16FlashAttnBwdSm80INS1_25CollectiveMainloopBwdSm80ILi2ELi2EN4cute5tupleIJNS5_1CILi128EEES8_NS7_ILi64EEEEEENS_10bfloat16_tEfNS_4arch4Sm80ELb0ELb0ELb1ELb0ELb1ELb0ELb0ELb0ELi2ELi4ELi4ELi4ELb0EEENS1_21CollectiveEpilogueBwdISA_SB_SD_Li256ELb0ELb0ELi2EEENS1_19SingleTileSchedulerILb0ELb0ELb0ELi128EEEEEEEEEvNT_6ParamsE) ;  /* 0xffffa8d058007950 */ /* 0x000fea0003c3ffff */
        .type           $_ZN7cutlass13device_kernelIN5flash19enable_sm80_to_sm89INS1_16FlashAttnBwdSm80INS1_25CollectiveMainloopBwdSm80ILi2ELi2EN4cute5tupleIJNS5_1CILi128EEES8_NS7_ILi64EEEEEENS_10bfloat16_tEfNS_4arch4Sm80ELb0ELb0ELb1ELb0ELb1ELb0ELb0ELb0ELi2ELi4ELi4ELi4ELb0EEENS1_21CollectiveEpilogueBwdISA_SB_SD_Li256ELb0ELb0ELi2EEENS1_19SingleTileSchedulerILb0ELb0ELb0ELi128EEEEEEEEEvNT_6ParamsE$_ZN4cute12iter_adaptorIPKfNS_8gmem_ptrIS2_EEEC2ES2_,@function
        .size           $_ZN7cutlass13device_kernelIN5flash19enable_sm80_to_sm89INS1_16FlashAttnBwdSm80INS1_25CollectiveMainloopBwdSm80ILi2ELi2EN4cute5tupleIJNS5_1CILi128EEES8_NS7_ILi64EEEEEENS_10bfloat16_tEfNS_4arch4Sm80ELb0ELb0ELb1ELb0ELb1ELb0ELb0ELb0ELi2ELi4ELi4ELi4ELb0EEENS1_21CollectiveEpilogueBwdISA_SB_SD_Li256ELb0ELb0ELi2EEENS1_19SingleTileSchedulerILb0ELb0ELb0ELi128EEEEEEEEEvNT_6ParamsE$_ZN4cute12iter_adaptorIPKfNS_8gmem_ptrIS2_EEEC2ES2_,($_ZN7cutlass13device_kernelIN5flash19enable_sm80_to_sm89INS1_16FlashAttnBwdSm80INS1_25CollectiveMainloopBwdSm80ILi2ELi2EN4cute5tupleIJNS5_1CILi128EEES8_NS7_ILi64EEEEEENS_10bfloat16_tEfNS_4arch4Sm80ELb0ELb0ELb1ELb0ELb1ELb0ELb0ELb0ELi2ELi4ELi4ELi4ELb0EEENS1_21CollectiveEpilogueBwdISA_SB_SD_Li256ELb0ELb0ELi2EEENS1_19SingleTileSchedulerILb0ELb0ELb0ELi128EEEEEEEEEvNT_6ParamsE$_ZN4cute12iter_adaptorIPN7cutlass10bfloat16_tENS_8smem_ptrIS3_EEEC2ES3_ - $_ZN7cutlass13device_kernelIN5flash19enable_sm80_to_sm89INS1_16FlashAttnBwdSm80INS1_25CollectiveMainloopBwdSm80ILi2ELi2EN4cute5tupleIJNS5_1CILi128EEES8_NS7_ILi64EEEEEENS_10bfloat16_tEfNS_4arch4Sm80ELb0ELb0ELb1ELb0ELb1ELb0ELb0ELb0ELi2ELi4ELi4ELi4ELb0EEENS1_21CollectiveEpilogueBwdISA_SB_SD_Li256ELb0ELb0ELi2EEENS1_19SingleTileSchedulerILb0ELb0ELb0ELi128EEEEEEEEEvNT_6ParamsE$_ZN4cute12iter_adaptorIPKfNS_8gmem_ptrIS2_EEEC2ES2_)
$_ZN7cutlass13device_kernelIN5flash19enable_sm80_to_sm89INS1_16FlashAttnBwdSm80INS1_25CollectiveMainloopBwdSm80ILi2ELi2EN4cute5tupleIJNS5_1CILi128EEES8_NS7_ILi64EEEEEENS_10bfloat16_tEfNS_4arch4Sm80ELb0ELb0ELb1ELb0ELb1ELb0ELb0ELb0ELi2ELi4ELi4ELi4ELb0EEENS1_21CollectiveEpilogueBwdISA_SB_SD_Li256ELb0ELb0ELi2EEENS1_19SingleTileSchedulerILb0ELb0ELb0ELi128EEEEEEEEEvNT_6ParamsE$_ZN4cute12iter_adaptorIPKfNS_8gmem_ptrIS2_EEEC2ES2_:
[----:B------:R-:W-:Y:S02]  /*5730*/  IADD3 R2, R2, -c[0x0][0x20], RZ ;  /* 0x8000080002027a10 */ /* 0x000fe40007ffe0ff */
[----:B------:R-:W-:-:S03]  /*5740*/  MOV R11, 0x0 ;  /* 0x00000000000b7802 */ /* 0x000fc60000000f00 */
[----:B------:R1:W-:Y:S01]  /*5750*/  STL.64 [R2], R4 ;  /* 0x0000000402007387 */ /* 0x0003e20000100a00 */
[----:B------:R-:W-:Y:S05]  /*5760*/  RET.REL.NODEC R10 `(_ZN7cutlass13device_kernelIN5flash19enable_sm80_to_sm89INS1_16FlashAttnBwdSm80INS1_25CollectiveMainloopBwdSm80ILi2ELi2EN4cute5tupleIJNS5_1CILi128EEES8_NS7_ILi64EEEEEENS_10bfloat16_tEfNS_4arch4Sm80ELb0ELb0ELb1ELb0ELb1ELb0ELb0ELb0ELi2ELi4ELi4ELi4ELb0EEENS1_21CollectiveEpilogueBwdISA_SB_SD_Li256ELb0ELb0ELi2EEENS1_19SingleTileSchedulerILb0ELb0ELb0ELi128EEEEEEEEEvNT_6ParamsE) ;  /* 0xffffa8900a007950 */ /* 0x000fea0003c3ffff */
        .type           $_ZN7cutlass13device_kernelIN5flash19enable_sm80_to_sm89INS1_16FlashAttnBwdSm80INS1_25CollectiveMainloopBwdSm80ILi2ELi2EN4cute5tupleIJNS5_1CILi128EEES8_NS7_ILi64EEEEEENS_10bfloat16_tEfNS_4arch4Sm80ELb0ELb0ELb1ELb0ELb1ELb0ELb0ELb0ELi2ELi4ELi4ELi4ELb0EEENS1_21CollectiveEpilogueBwdISA_SB_SD_Li256ELb0ELb0ELi2EEENS1_19SingleTileSchedulerILb0ELb0ELb0ELi128EEEEEEEEEvNT_6ParamsE$_ZN4cute12iter_adaptorIPN7cutlass10bfloat16_tENS_8smem_ptrIS3_EEEC2ES3_,@function
        .size           $_ZN7cutlass13device_kernelIN5flash19enable_sm80_to_sm89INS1_16FlashAttnBwdSm80INS1_25CollectiveMainloopBwdSm80ILi2ELi2EN4cute5tupleIJNS5_1CILi128EEES8_NS7_ILi64EEEEEENS_10bfloat16_tEfNS_4arch4Sm80ELb0ELb0ELb1ELb0ELb1ELb0ELb0ELb0ELi2ELi4ELi4ELi4ELb0EEENS1_21CollectiveEpilogueBwdISA_SB_SD_Li256ELb0ELb0ELi2EEENS1_19SingleTileSchedulerILb0ELb0ELb0ELi128EEEEEEEEEvNT_6ParamsE$_ZN4cute12iter_adaptorIPN7cutlass10bfloat16_tENS_8smem_ptrIS3_EEEC2ES3_,($_ZN7cutlass13device_kernelIN5flash19enable_sm80_to_sm89INS1_16FlashAttnBwdSm80INS1_25CollectiveMainloopBwdSm80ILi2ELi2EN4cute5tupleIJNS5_1CILi128EEES8_NS7_ILi64EEEEEENS_10bfloat16_tEfNS_4arch4Sm80ELb0ELb0ELb1ELb0ELb1ELb0ELb0ELb0ELi2ELi4ELi4ELi4ELb0EEENS1_21CollectiveEpilogueBwdISA_SB_SD_Li256ELb0ELb0ELi2EEENS1_19SingleTileSchedulerILb0ELb0ELb0ELi128EEEEEEEEEvNT_6ParamsE$_ZN4cute12iter_adaptorIPN7cutlass9uint128_tENS_8smem_ptrIS3_EEEC2ES3_ - $_ZN7cutlass13device_kernelIN5flash19enable_sm80_to_sm89INS1_16FlashAttnBwdSm80INS1_25CollectiveMainloopBwdSm80ILi2ELi2EN4cute5tupleIJNS5_1CILi128EEES8_NS7_ILi64EEEEEENS_10bfloat16_tEfNS_4arch4Sm80ELb0ELb0ELb1ELb0ELb1ELb0ELb0ELb0ELi2ELi4ELi4ELi4ELb0EEENS1_21CollectiveEpilogueBwdISA_SB_SD_Li256ELb0ELb0ELi2EEENS1_19SingleTileSchedulerILb0ELb0ELb0ELi128EEEEEEEEEvNT_6ParamsE$_ZN4cute12iter_adaptorIPN7cutlass10bfloat16_tENS_8smem_ptrIS3_EEEC2ES3_)
$_ZN7cutlass13device_kernelIN5flash19enable_sm80_to_sm89INS1_16FlashAttnBwdSm80INS1_25CollectiveMainloopBwdSm80ILi2ELi2EN4cute5tupleIJNS5_1CILi128EEES8_NS7_ILi64EEEEEENS_10bfloat16_tEfNS_4arch4Sm80ELb0ELb0ELb1ELb0ELb1ELb0ELb0ELb0ELi2ELi4ELi4ELi4ELb0EEENS1_21CollectiveEpilogueBwdISA_SB_SD_Li256ELb0ELb0ELi2EEENS1_19SingleTileSchedulerILb0ELb0ELb0ELi128EEEEEEEEEvNT_6ParamsE$_ZN4cute12iter_adaptorIPN7cutlass10bfloat16_tENS_8smem_ptrIS3_EEEC2ES3_:
[----:B------:R-:W-:Y:S02]  /*5770*/  IADD3 R6, R9, -c[0x0][0x20], RZ ;  /* 0x8000080009067a10 */ /* 0x000fe40007ffe0ff */
[----:B------:R-:W-:-:S03]  /*5780*/  MOV R11, 0x0 ;  /* 0x00000000000b7802 */ /* 0x000fc60000000f00 */
[----:B------:R1:W-:Y:S01]  /*5790*/  STL.64 [R6], R2 ;  /* 0x0000000206007387 */ /* 0x0003e20000100a00 */
[----:B------:R-:W-:Y:S05]  /*57a0*/  RET.REL.NODEC R10 `(_ZN7cutlass13device_kernelIN5flash19enable_sm80_to_sm89INS1_16FlashAttnBwdSm80INS1_25CollectiveMainloopBwdSm80ILi2ELi2EN4cute5tupleIJNS5_1CILi128EEES8_NS7_ILi64EEEEEENS_10bfloat16_tEfNS_4arch4Sm80ELb0ELb0ELb1ELb0ELb1ELb0ELb0ELb0ELi2ELi4ELi4ELi4ELb0EEENS1_21CollectiveEpilogueBwdISA_SB_SD_Li256ELb0ELb0ELi2EEENS1_19SingleTileSchedulerILb0ELb0ELb0ELi128EEEEEEEEEvNT_6ParamsE) ;  /* 0xffffa8500a007950 */ /* 0x000fea0003c3ffff */
        .type           $_ZN7cutlass13device_kernelIN5flash19enable_sm80_to_sm89INS1_16FlashAttnBwdSm80INS1_25CollectiveMainloopBwdSm80ILi2ELi2EN4cute5tupleIJNS5_1CILi128EEES8_NS7_ILi64EEEEEENS_10bfloat16_tEfNS_4arch4Sm80ELb0ELb0ELb1ELb0ELb1ELb0ELb0ELb0ELi2ELi4ELi4ELi4ELb0EEENS1_21CollectiveEpilogueBwdISA_SB_SD_Li256ELb0ELb0ELi2EEENS1_19SingleTileSchedulerILb0ELb0ELb0ELi128EEEEEEEEEvNT_6ParamsE$_ZN4cute12iter_adaptorIPN7cutlass9uint128_tENS_8smem_ptrIS3_EEEC2ES3_,@function
        .size           $_ZN7cutlass13device_kernelIN5flash19enable_sm80_to_sm89INS1_16FlashAttnBwdSm80INS1_25CollectiveMainloopBwdSm80ILi2ELi2EN4cute5tupleIJNS5_1CILi128EEES8_NS7_ILi64EEEEEENS_10bfloat16_tEfNS_4arch4Sm80ELb0ELb0ELb1ELb0ELb1ELb0ELb0ELb0ELi2ELi4ELi4ELi4ELb0EEENS1_21CollectiveEpilogueBwdISA_SB_SD_Li256ELb0ELb0ELi2EEENS1_19SingleTileSchedulerILb0ELb0ELb0ELi128EEEEEEEEEvNT_6ParamsE$_ZN4cute12iter_adaptorIPN7cutlass9uint128_tENS_8smem_ptrIS3_EEEC2ES3_,($_ZN7cutlass13device_kernelIN5flash19enable_sm80_to_sm89INS1_16FlashAttnBwdSm80INS1_25CollectiveMainloopBwdSm80ILi2ELi2EN4cute5tupleIJNS5_1CILi128EEES8_NS7_ILi64EEEEEENS_10bfloat16_tEfNS_4arch4Sm80ELb0ELb0ELb1ELb0ELb1ELb0ELb0ELb0ELi2ELi4ELi4ELi4ELb0EEENS1_21CollectiveEpilogueBwdISA_SB_SD_Li256ELb0ELb0ELi2EEENS1_19SingleTileSchedulerILb0ELb0ELb0ELi128EEEEEEEEEvNT_6ParamsE$_ZN4cute12iter_adaptorIPfNS_8gmem_ptrIS1_EEEC2ES1_ - $_ZN7cutlass13device_kernelIN5flash19enable_sm80_to_sm89INS1_16FlashAttnBwdSm80INS1_25CollectiveMainloopBwdSm80ILi2ELi2EN4cute5tupleIJNS5_1CILi128EEES8_NS7_ILi64EEEEEENS_10bfloat16_tEfNS_4arch4Sm80ELb0ELb0ELb1ELb0ELb1ELb0ELb0ELb0ELi2ELi4ELi4ELi4ELb0EEENS1_21CollectiveEpilogueBwdISA_SB_SD_Li256ELb0ELb0ELi2EEENS1_19SingleTileSchedulerILb0ELb0ELb0ELi128EEEEEEEEEvNT_6ParamsE$_ZN4cute12iter_adaptorIPN7cutlass9uint128_tENS_8smem_ptrIS3_EEEC2ES3_)
$_ZN7cutlass13device_kernelIN5flash19enable_sm80_to_sm89INS1_16FlashAttnBwdSm80INS1_25CollectiveMainloopBwdSm80ILi2ELi2EN4cute5tupleIJNS5_1CILi128EEES8_NS7_ILi64EEEEEENS_10bfloat16_tEfNS_4arch4Sm80ELb0ELb0ELb1ELb0ELb1ELb0ELb0ELb0ELi2ELi4ELi4ELi4ELb0EEENS1_21CollectiveEpilogueBwdISA_SB_SD_Li256ELb0ELb0ELi2EEENS1_19SingleTileSchedulerILb0ELb0ELb0ELi128EEEEEEEEEvNT_6ParamsE$_ZN4cute12iter_adaptorIPN7cutlass9uint128_tENS_8smem_ptrIS3_EEEC2ES3_:
[----:B------:R-:W-:Y:S02]  /*57b0*/  IADD3 R6, R6, -c[0x0][0x20], RZ ;  /* 0x8000080006067a10 */ /* 0x000fe40007ffe0ff */
[----:B------:R-:W-:-:S03]  /*57c0*/  MOV R11, 0x0 ;  /* 0x00000000000b7802 */ /* 0x000fc60000000f00 */
[----:B------:R1:W-:Y:S01]  /*57d0*/  STL.64 [R6], R2 ;  /* 0x0000000206007387 */ /* 0x0003e20000100a00 */
[----:B------:R-:W-:Y:S05]  /*57e0*/  RET.REL.NODEC R10 `(_ZN7cutlass13device_kernelIN5flash19enable_sm80_to_sm89INS1_16FlashAttnBwdSm80INS1_25CollectiveMainloopBwdSm80ILi2ELi2EN4cute5tupleIJNS5_1CILi128EEES8_NS7_ILi64EEEEEENS_10bfloat16_tEfNS_4arch4Sm80ELb0ELb0ELb1ELb0ELb1ELb0ELb0ELb0ELi2ELi4ELi4ELi4ELb0EEENS1_21CollectiveEpilogueBwdISA_SB_SD_Li256ELb0ELb0ELi2EEENS1_19SingleTileSchedulerILb0ELb0ELb0ELi128EEEEEEEEEvNT_6ParamsE) ;  /* 0xffffa8100a007950 */ /* 0x000fea0003c3ffff */
        .type           $_ZN7cutlass13device_kernelIN5flash19enable_sm80_to_sm89INS1_16FlashAttnBwdSm80INS1_25CollectiveMainloopBwdSm80ILi2ELi2EN4cute5tupleIJNS5_1CILi128EEES8_NS7_ILi64EEEEEENS_10bfloat16_tEfNS_4arch4Sm80ELb0ELb0ELb1ELb0ELb1ELb0ELb0ELb0ELi2ELi4ELi4ELi4ELb0EEENS1_21CollectiveEpilogueBwdISA_SB_SD_Li256ELb0ELb0ELi2EEENS1_19SingleTileSchedulerILb0ELb0ELb0ELi128EEEEEEEEEvNT_6ParamsE$_ZN4cute12iter_adaptorIPfNS_8gmem_ptrIS1_EEEC2ES1_,@function
        .size           $_ZN7cutlass13device_kernelIN5flash19enable_sm80_to_sm89INS1_16FlashAttnBwdSm80INS1_25CollectiveMainloopBwdSm80ILi2ELi2EN4cute5tupleIJNS5_1CILi128EEES8_NS7_ILi64EEEEEENS_10bfloat16_tEfNS_4arch4Sm80ELb0ELb0ELb1ELb0ELb1ELb0ELb0ELb0ELi2ELi4ELi4ELi4ELb0EEENS1_21CollectiveEpilogueBwdISA_SB_SD_Li256ELb0ELb0ELi2EEENS1_19SingleTileSchedulerILb0ELb0ELb0ELi128EEEEEEEEEvNT_6ParamsE$_ZN4cute12iter_adaptorIPfNS_8gmem_ptrIS1_EEEC2ES1_,($_ZN7cutlass13device_kernelIN5flash19enable_sm80_to_sm89INS1_16FlashAttnBwdSm80INS1_25CollectiveMainloopBwdSm80ILi2ELi2EN4cute5tupleIJNS5_1CILi128EEES8_NS7_ILi64EEEEEENS_10bfloat16_tEfNS_4arch4Sm80ELb0ELb0ELb1ELb0ELb1ELb0ELb0ELb0ELi2ELi4ELi4ELi4ELb0EEENS1_21CollectiveEpilogueBwdISA_SB_SD_Li256ELb0ELb0ELi2EEENS1_19SingleTileSchedulerILb0ELb0ELb0ELi128EEEEEEEEEvNT_6ParamsE$_ZN4cute12iter_adaptorIPfNS_8smem_ptrIS1_EEEC2ES1_ - $_ZN7cutlass13device_kernelIN5flash19enable_sm80_to_sm89INS1_16FlashAttnBwdSm80INS1_25CollectiveMainloopBwdSm80ILi2ELi2EN4cute5tupleIJNS5_1CILi128EEES8_NS7_ILi64EEEEEENS_10bfloat16_tEfNS_4arch4Sm80ELb0ELb0ELb1ELb0ELb1ELb0ELb0ELb0ELi2ELi4ELi4ELi4ELb0EEENS1_21CollectiveEpilogueBwdISA_SB_SD_Li256ELb0ELb0ELi2EEENS1_19SingleTileSchedulerILb0ELb0ELb0ELi128EEEEEEEEEvNT_6ParamsE$_ZN4cute12iter_adaptorIPfNS_8gmem_ptrIS1_EEEC2ES1_)
$_ZN7cutlass13device_kernelIN5flash19enable_sm80_to_sm89INS1_16FlashAttnBwdSm80INS1_25CollectiveMainloopBwdSm80ILi2ELi2EN4cute5tupleIJNS5_1CILi128EEES8_NS7_ILi64EEEEEENS_10bfloat16_tEfNS_4arch4Sm80ELb0ELb0ELb1ELb0ELb1ELb0ELb0ELb0ELi2ELi4ELi4ELi4ELb0EEENS1_21CollectiveEpilogueBwdISA_SB_SD_Li256ELb0ELb0ELi2EEENS1_19SingleTileSchedulerILb0ELb0ELb0ELi128EEEEEEEEEvNT_6ParamsE$_ZN4cute12iter_adaptorIPfNS_8gmem_ptrIS1_EEEC2ES1_:
[----:B------:R-:W-:Y:S02]  /*57f0*/  IADD3 R2, R69, -c[0x0][0x20], RZ ;  /* 0x8000080045027a10 */ /* 0x000fe40007ffe0ff */
[----:B------:R-:W-:-:S03]  /*5800*/  MOV R5, 0x0 ;  /* 0x0000000000057802 */ /* 0x000fc60000000f00 */
[----:B------:R1:W-:Y:S01]  /*5810*/  STL.64 [R2], R10 ;  /* 0x0000000a02007387 */ /* 0x0003e20000100a00 */
[----:B------:R-:W-:Y:S05]  /*5820*/  RET.REL.NODEC R4 `(_ZN7cutlass13device_kernelIN5flash19enable_sm80_to_sm89INS1_16FlashAttnBwdSm80INS1_25CollectiveMainloopBwdSm80ILi2ELi2EN4cute5tupleIJNS5_1CILi128EEES8_NS7_ILi64EEEEEENS_10bfloat16_tEfNS_4arch4Sm80ELb0ELb0ELb1ELb0ELb1ELb0ELb0ELb0ELi2ELi4ELi4ELi4ELb0EEENS1_21CollectiveEpilogueBwdISA_SB_SD_Li256ELb0ELb0ELi2EEENS1_19SingleTileSchedulerILb0ELb0ELb0ELi128EEEEEEEEEvNT_6ParamsE) ;  /* 0xffffa7d004007950 */ /* 0x000fea0003c3ffff */
        .type           $_ZN7cutlass13device_kernelIN5flash19enable_sm80_to_sm89INS1_16FlashAttnBwdSm80INS1_25CollectiveMainloopBwdSm80ILi2ELi2EN4cute5tupleIJNS5_1CILi128EEES8_NS7_ILi64EEEEEENS_10bfloat16_tEfNS_4arch4Sm80ELb0ELb0ELb1ELb0ELb1ELb0ELb0ELb0ELi2ELi4ELi4ELi4ELb0EEENS1_21CollectiveEpilogueBwdISA_SB_SD_Li256ELb0ELb0ELi2EEENS1_19SingleTileSchedulerILb0ELb0ELb0ELi128EEEEEEEEEvNT_6ParamsE$_ZN4cute12iter_adaptorIPfNS_8smem_ptrIS1_EEEC2ES1_,@function
        .size           $_ZN7cutlass13device_kernelIN5flash19enable_sm80_to_sm89INS1_16FlashAttnBwdSm80INS1_25CollectiveMainloopBwdSm80ILi2ELi2EN4cute5tupleIJNS5_1CILi128EEES8_NS7_ILi64EEEEEENS_10bfloat16_tEfNS_4arch4Sm80ELb0ELb0ELb1ELb0ELb1ELb0ELb0ELb0ELi2ELi4ELi4ELi4ELb0EEENS1_21CollectiveEpilogueBwdISA_SB_SD_Li256ELb0ELb0ELi2EEENS1_19SingleTileSchedulerILb0ELb0ELb0ELi128EEEEEEEEEvNT_6ParamsE$_ZN4cute12iter_adaptorIPfNS_8smem_ptrIS1_EEEC2ES1_,($_ZN7cutlass13device_kernelIN5flash19enable_sm80_to_sm89INS1_16FlashAttnBwdSm80INS1_25CollectiveMainloopBwdSm80ILi2ELi2EN4cute5tupleIJNS5_1CILi128EEES8_NS7_ILi64EEEEEENS_10bfloat16_tEfNS_4arch4Sm80ELb0ELb0ELb1ELb0ELb1ELb0ELb0ELb0ELi2ELi4ELi4ELi4ELb0EEENS1_21CollectiveEpilogueBwdISA_SB_SD_Li256ELb0ELb0ELi2EEENS1_19SingleTileSchedulerILb0ELb0ELb0ELi128EEEEEEEEEvNT_6ParamsE$_ZN4cute12iter_adaptorIPjNS_8smem_ptrIS1_EEEC2ES1_ - $_ZN7cutlass13device_kernelIN5flash19enable_sm80_to_sm89INS1_16FlashAttnBwdSm80INS1_25CollectiveMainloopBwdSm80ILi2ELi2EN4cute5tupleIJNS5_1CILi128EEES8_NS7_ILi64EEEEEENS_10bfloat16_tEfNS_4arch4Sm80ELb0ELb0ELb1ELb0ELb1ELb0ELb0ELb0ELi2ELi4ELi4ELi4ELb0EEENS1_21CollectiveEpilogueBwdISA_SB_SD_Li256ELb0ELb0ELi2EEENS1_19SingleTileSchedulerILb0ELb0ELb0ELi128EEEEEEEEEvNT_6ParamsE$_ZN4cute12iter_adaptorIPfNS_8smem_ptrIS1_EEEC2ES1_)
$_ZN7cutlass13device_kernelIN5flash19enable_sm80_to_sm89INS1_16FlashAttnBwdSm80INS1_25CollectiveMainloopBwdSm80ILi2ELi2EN4cute5tupleIJNS5_1CILi128EEES8_NS7_ILi64EEEEEENS_10bfloat16_tEfNS_4arch4Sm80ELb0ELb0ELb1ELb0ELb1ELb0ELb0ELb0ELi2ELi4ELi4ELi4ELb0EEENS1_21CollectiveEpilogueBwdISA_SB_SD_Li256ELb0ELb0ELi2EEENS1_19SingleTileSchedulerILb0ELb0ELb0ELi128EEEEEEEEEvNT_6ParamsE$_ZN4cute12iter_adaptorIPfNS_8smem_ptrIS1_EEEC2ES1_:
[----:B------:R-:W-:Y:S02]  /*5830*/  IADD3 R6, R6, -c[0x0][0x20], RZ ;  /* 0x8000080006067a10 */ /* 0x000fe40007ffe0ff */
[----:B------:R-:W-:-:S03]  /*5840*/  MOV R11, 0x0 ;  /* 0x00000000000b7802 */ /* 0x000fc60000000f00 */
[----:B------:R1:W-:Y:S01]  /*5850*/  STL.64 [R6], R2 ;  /* 0x0000000206007387 */ /* 0x0003e20000100a00 */
[----:B------:R-:W-:Y:S05]  /*5860*/  RET.REL.NODEC R10 `(_ZN7cutlass13device_kernelIN5flash19enable_sm80_to_sm89INS1_16FlashAttnBwdSm80INS1_25CollectiveMainloopBwdSm80ILi2ELi2EN4cute5tupleIJNS5_1CILi128EEES8_NS7_ILi64EEEEEENS_10bfloat16_tEfNS_4arch4Sm80ELb0ELb0ELb1ELb0ELb1ELb0ELb0ELb0ELi2ELi4ELi4ELi4ELb0EEENS1_21CollectiveEpilogueBwdISA_SB_SD_Li256ELb0ELb0ELi2EEENS1_19SingleTileSchedulerILb0ELb0ELb0ELi128EEEEEEEEEvNT_6ParamsE) ;  /* 0xffffa7900a007950 */ /* 0x000fea0003c3ffff */
        .type           $_ZN7cutlass13device_kernelIN5flash19enable_sm80_to_sm89INS1_16FlashAttnBwdSm80INS1_25CollectiveMainloopBwdSm80ILi2ELi2EN4cute5tupleIJNS5_1CILi128EEES8_NS7_ILi64EEEEEENS_10bfloat16_tEfNS_4arch4Sm80ELb0ELb0ELb1ELb0ELb1ELb0ELb0ELb0ELi2ELi4ELi4ELi4ELb0EEENS1_21CollectiveEpilogueBwdISA_SB_SD_Li256ELb0ELb0ELi2EEENS1_19SingleTileSchedulerILb0ELb0ELb0ELi128EEEEEEEEEvNT_6ParamsE$_ZN4cute12iter_adaptorIPjNS_8smem_ptrIS1_EEEC2ES1_,@function
        .size           $_ZN7cutlass13device_kernelIN5flash19enable_sm80_to_sm89INS1_16FlashAttnBwdSm80INS1_25CollectiveMainloopBwdSm80ILi2ELi2EN4cute5tupleIJNS5_1CILi128EEES8_NS7_ILi64EEEEEENS_10bfloat16_tEfNS_4arch4Sm80ELb0ELb0ELb1ELb0ELb1ELb0ELb0ELb0ELi2ELi4ELi4ELi4ELb0EEENS1_21CollectiveEpilogueBwdISA_SB_SD_Li256ELb0ELb0ELi2EEENS1_19SingleTileSchedulerILb0ELb0ELb0ELi128EEEEEEEEEvNT_6ParamsE$_ZN4cute12iter_adaptorIPjNS_8smem_ptrIS1_EEEC2ES1_,($_ZN7cutlass13device_kernelIN5flash19enable_sm80_to_sm89INS1_16FlashAttnBwdSm80INS1_25CollectiveMainloopBwdSm80ILi2ELi2EN4cute5tupleIJNS5_1CILi128EEES8_NS7_ILi64EEEEEENS_10bfloat16_tEfNS_4arch4Sm80ELb0ELb0ELb1ELb0ELb1ELb0ELb0ELb0ELi2ELi4ELi4ELi4ELb0EEENS1_21CollectiveEpilogueBwdISA_SB_SD_Li256ELb0ELb0ELi2EEENS1_19SingleTileSchedulerILb0ELb0ELb0ELi128EEEEEEEEEvNT_6ParamsE$_ZN4cute3eso3ESOILb0ELb0EJNS_14ComposedLayoutINS_7SwizzleILi3ELi3ELi3EEENS_9MixedBitsILj0ELj432EEENS_6LayoutINS_5tupleIJNS8_IJNS_1CILi2EEESA_SA_EEESA_NS9_ILi8EEEEEENS8_IJNS8_IJNS9_ILi64EEESC_NS9_ILi512EEEEEENS9_ILi8192EEENS9_ILi1024EEEEEEEEEENS_10ViewEngineINS_8smem_ptrIPN7cutlass10bfloat16_tEEEEEEEC2ERKSL_RKSS_ - $_ZN7cutlass13device_kernelIN5flash19enable_sm80_to_sm89INS1_16FlashAttnBwdSm80INS1_25CollectiveMainloopBwdSm80ILi2ELi2EN4cute5tupleIJNS5_1CILi128EEES8_NS7_ILi64EEEEEENS_10bfloat16_tEfNS_4arch4Sm80ELb0ELb0ELb1ELb0ELb1ELb0ELb0ELb0ELi2ELi4ELi4ELi4ELb0EEENS1_21CollectiveEpilogueBwdISA_SB_SD_Li256ELb0ELb0ELi2EEENS1_19SingleTileSchedulerILb0ELb0ELb0ELi128EEEEEEEEEvNT_6ParamsE$_ZN4cute12iter_adaptorIPjNS_8smem_ptrIS1_EEEC2ES1_)
$_ZN7cutlass13device_kernelIN5flash19enable_sm80_to_sm89INS1_16FlashAttnBwdSm80INS1_25CollectiveMainloopBwdSm80ILi2ELi2EN4cute5tupleIJNS5_1CILi128EEES8_NS7_ILi64EEEEEENS_10bfloat16_tEfNS_4arch4Sm80ELb0ELb0ELb1ELb0ELb1ELb0ELb0ELb0ELi2ELi4ELi4ELi4ELb0EEENS1_21CollectiveEpilogueBwdISA_SB_SD_Li256ELb0ELb0ELi2EEENS1_19SingleTileSchedulerILb0ELb0ELb0ELi128EEEEEEEEEvNT_6ParamsE$_ZN4cute12iter_adaptorIPjNS_8smem_ptrIS1_EEEC2ES1_:
[----:B------:R-:W-:Y:S02]  /*5870*/  IADD3 R6, R68, -c[0x0][0x20], RZ ;  /* 0x8000080044067a10 */ /* 0x000fe40007ffe0ff */
[----:B------:R-:W-:-:S03]  /*5880*/  MOV R11, 0x0 ;  /* 0x00000000000b7802 */ /* 0x000fc60000000f00 */
[----:B------:R1:W-:Y:S01]  /*5890*/  STL.64 [R6], R2 ;  /* 0x0000000206007387 */ /* 0x0003e20000100a00 */
[----:B------:R-:W-:Y:S05]  /*58a0*/  RET.REL.NODEC R10 `(_ZN7cutlass13device_kernelIN5flash19enable_sm80_to_sm89INS1_16FlashAttnBwdSm80INS1_25CollectiveMainloopBwdSm80ILi2ELi2EN4cute5tupleIJNS5_1CILi128EEES8_NS7_ILi64EEEEEENS_10bfloat16_tEfNS_4arch4Sm80ELb0ELb0ELb1ELb0ELb1ELb0ELb0ELb0ELi2ELi4ELi4ELi4ELb0EEENS1_21CollectiveEpilogueBwdISA_SB_SD_Li256ELb0ELb0ELi2EEENS1_19SingleTileSchedulerILb0ELb0ELb0ELi128EEEEEEEEEvNT_6ParamsE) ;  /* 0xffffa7500a007950 */ /* 0x000fea0003c3ffff */
        .type           $_ZN7cutlass13device_kernelIN5flash19enable_sm80_to_sm89INS1_16FlashAttnBwdSm80INS1_25CollectiveMainloopBwdSm80ILi2ELi2EN4cute5tupleIJNS5_1CILi128EEES8_NS7_ILi64EEEEEENS_10bfloat16_tEfNS_4arch4Sm80ELb0ELb0ELb1ELb0ELb1ELb0ELb0ELb0ELi2ELi4ELi4ELi4ELb0EEENS1_21CollectiveEpilogueBwdISA_SB_SD_Li256ELb0ELb0ELi2EEENS1_19SingleTileSchedulerILb0ELb0ELb0ELi128EEEEEEEEEvNT_6ParamsE$_ZN4cute3eso3ESOILb0ELb0EJNS_14ComposedLayoutINS_7SwizzleILi3ELi3ELi3EEENS_9MixedBitsILj0ELj432EEENS_6LayoutINS_5tupleIJNS8_IJNS_1CILi2EEESA_SA_EEESA_NS9_ILi8EEEEEENS8_IJNS8_IJNS9_ILi64EEESC_NS9_ILi512EEEEEENS9_ILi8192EEENS9_ILi1024EEEEEEEEEENS_10ViewEngineINS_8smem_ptrIPN7cutlass10bfloat16_tEEEEEEEC2ERKSL_RKSS_,@function
        .size           $_ZN7cutlass13device_kernelIN5flash19enable_sm80_to_sm89INS1_16FlashAttnBwdSm80INS1_25CollectiveMainloopBwdSm80ILi2ELi2EN4cute5tupleIJNS5_1CILi128EEES8_NS7_ILi64EEEEEENS_10bfloat16_tEfNS_4arch4Sm80ELb0ELb0ELb1ELb0ELb1ELb0ELb0ELb0ELi2ELi4ELi4ELi4ELb0EEENS1_21CollectiveEpilogueBwdISA_SB_SD_Li256ELb0ELb0ELi2EEENS1_19SingleTileSchedulerILb0ELb0ELb0ELi128EEEEEEEEEvNT_6ParamsE$_ZN4cute3eso3ESOILb0ELb0EJNS_14ComposedLayoutINS_7SwizzleILi3ELi3ELi3EEENS_9MixedBitsILj0ELj432EEENS_6LayoutINS_5tupleIJNS8_IJNS_1CILi2EEESA_SA_EEESA_NS9_ILi8EEEEEENS8_IJNS8_IJNS9_ILi64EEESC_NS9_ILi512EEEEEENS9_ILi8192EEENS9_ILi1024EEEEEEEEEENS_10ViewEngineINS_8smem_ptrIPN7cutlass10bfloat16_tEEEEEEEC2ERKSL_RKSS_,($_ZN7cutlass13device_kernelIN5flash19enable_sm80_to_sm89INS1_16FlashAttnBwdSm80INS1_25CollectiveMainloopBwdSm80ILi2ELi2EN4cute5tupleIJNS5_1CILi128EEES8_NS7_ILi64EEEEEENS_10bfloat16_tEfNS_4arch4Sm80ELb0ELb0ELb1ELb0ELb1ELb0ELb0ELb0ELi2ELi4ELi4ELi4ELb0EEENS1_21CollectiveEpilogueBwdISA_SB_SD_Li256ELb0ELb0ELi2EEENS1_19SingleTileSchedulerILb0ELb0ELb0ELi128EEEEEEEEEvNT_6ParamsE$_ZN4cute3eso3ESOILb0ELb0EJNS_14ComposedLayoutINS_7SwizzleILi3ELi3ELi3EEENS_9MixedBitsILj0ELj432EEENS_6LayoutINS_5tupleIJNS8_IJNS_1CILi2EEESA_SA_EEESA_NS9_ILi8EEEEEENS8_IJNS8_IJNS9_ILi64EEESC_NS9_ILi512EEEEEENS9_ILi8192EEENS9_ILi1024EEEEEEEEEEiEEC2ERKSL_RKi - $_ZN7cutlass13device_kernelIN5flash19enable_sm80_to_sm89INS1_16FlashAttnBwdSm80INS1_25CollectiveMainloopBwdSm80ILi2ELi2EN4cute5tupleIJNS5_1CILi128EEES8_NS7_ILi64EEEEEENS_10bfloat16_tEfNS_4arch4Sm80ELb0ELb0ELb1ELb0ELb1ELb0ELb0ELb0ELi2ELi4ELi4ELi4ELb0EEENS1_21CollectiveEpilogueBwdISA_SB_SD_Li256ELb0ELb0ELi2EEENS1_19SingleTileSchedulerILb0ELb0ELb0ELi128EEEEEEEEEvNT_6ParamsE$_ZN4cute3eso3ESOILb0ELb0EJNS_14ComposedLayoutINS_7SwizzleILi3ELi3ELi3EEENS_9MixedBitsILj0ELj432EEENS_6LayoutINS_5tupleIJNS8_IJNS_1CILi2EEESA_SA_EEESA_NS9_ILi8EEEEEENS8_IJNS8_IJNS9_ILi64EEESC_NS9_ILi512EEEEEENS9_ILi8192EEENS9_ILi1024EEEEEEEEEENS_10ViewEngineINS_8smem_ptrIPN7cutlass10bfloat16_tEEEEEEEC2ERKSL_RKSS_)
$_ZN7cutlass13device_kernelIN5flash19enable_sm80_to_sm89INS1_16FlashAttnBwdSm80INS1_25CollectiveMainloopBwdSm80ILi2ELi2EN4cute5tupleIJNS5_1CILi128EEES8_NS7_ILi64EEEEEENS_10bfloat16_tEfNS_4arch4Sm80ELb0ELb0ELb1ELb0ELb1ELb0ELb0ELb0ELi2ELi4ELi4ELi4ELb0EEENS1_21CollectiveEpilogueBwdISA_SB_SD_Li256ELb0ELb0ELi2EEENS1_19SingleTileSchedulerILb0ELb0ELb0ELi128EEEEEEEEEvNT_6ParamsE$_ZN4cute3eso3ESOILb0ELb0EJNS_14ComposedLayoutINS_7SwizzleILi3ELi3ELi3EEENS_9MixedBitsILj0ELj432EEENS_6LayoutINS_5tupleIJNS8_IJNS_1CILi2EEESA_SA_EEESA_NS9_ILi8EEEEEENS8_IJNS8_IJNS9_ILi64EEESC_NS9_ILi512EEEEEENS9_ILi8192EEENS9_ILi1024EEEEEEEEEENS_10ViewEngineINS_8smem_ptrIPN7cutlass10bfloat16_tEEEEEEEC2ERKSL_RKSS_:
[----:B------:R-:W-:Y:S02]  /*58b0*/  IADD3 R3, R25, -c[0x0][0x20], RZ ;  /* 0x8000080019037a10 */ /* 0x000fe40007ffe0ff */
[----:B------:R-:W-:-:S03]  /*58c0*/  IADD3 R2, R24, -c[0x0][0x20], RZ ;  /* 0x8000080018027a10 */ /* 0x000fc60007ffe0ff */
[----:B------:R1:W-:Y:S04]  /*58d0*/  STL [R3], R6 ;  /* 0x0000000603007387 */ /* 0x0003e80000100800 */
[----:B------:R-:W2:Y:S01]  /*58e0*/  LDL.64 R8, [R2] ;  /* 0x0000000002087983 */ /* 0x000ea20000100a00 */
[----:B------:R-:W-:-:S03]  /*58f0*/  IMAD.MOV.U32 R5, RZ, RZ, 0x0 ;  /* 0x00000000ff057424 */ /* 0x000fc600078e00ff */
[----:B--2---:R1:W-:Y:S01]  /*5900*/  STL.64 [R3+0x8], R8 ;  /* 0x0000080803007387 */ /* 0x0043e20000100a00 */
[----:B------:R-:W-:Y:S05]  /*5910*/  RET.REL.NODEC R4 `(_ZN7cutlass13device_kernelIN5flash19enable_sm80_to_sm89INS1_16FlashAttnBwdSm80INS1_25CollectiveMainloopBwdSm80ILi2ELi2EN4cute5tupleIJNS5_1CILi128EEES8_NS7_ILi64EEEEEENS_10bfloat16_tEfNS_4arch4Sm80ELb0ELb0ELb1ELb0ELb1ELb0ELb0ELb0ELi2ELi4ELi4ELi4ELb0EEENS1_21CollectiveEpilogueBwdISA_SB_SD_Li256ELb0ELb0ELi2EEENS1_19SingleTileSchedulerILb0ELb0ELb0ELi128EEEEEEEEEvNT_6ParamsE) ;  /* 0xffffa6e004007950 */ /* 0x000fea0003c3ffff */
        .type           $_ZN7cutlass13device_kernelIN5flash19enable_sm80_to_sm89INS1_16FlashAttnBwdSm80INS1_25CollectiveMainloopBwdSm80ILi2ELi2EN4cute5tupleIJNS5_1CILi128EEES8_NS7_ILi64EEEEEENS_10bfloat16_tEfNS_4arch4Sm80ELb0ELb0ELb1ELb0ELb1ELb0ELb0ELb0ELi2ELi4ELi4ELi4ELb0EEENS1_21CollectiveEpilogueBwdISA_SB_SD_Li256ELb0ELb0ELi2EEENS1_19SingleTileSchedulerILb0ELb0ELb0ELi128EEEEEEEEEvNT_6ParamsE$_ZN4cute3eso3ESOILb0ELb0EJNS_14ComposedLayoutINS_7SwizzleILi3ELi3ELi3EEENS_9MixedBitsILj0ELj432EEENS_6LayoutINS_5tupleIJNS8_IJNS_1CILi2EEESA_SA_EEESA_NS9_ILi8EEEEEENS8_IJNS8_IJNS9_ILi64EEESC_NS9_ILi512EEEEEENS9_ILi8192EEENS9_ILi1024EEEEEEEEEEiEEC2ERKSL_RKi,@function
        .size           $_ZN7cutlass13device_kernelIN5flash19enable_sm80_to_sm89INS1_16FlashAttnBwdSm80INS1_25CollectiveMainloopBwdSm80ILi2ELi2EN4cute5tupleIJNS5_1CILi128EEES8_NS7_ILi64EEEEEENS_10bfloat16_tEfNS_4arch4Sm80ELb0ELb0ELb1ELb0ELb1ELb0ELb0ELb0ELi2ELi4ELi4ELi4ELb0EEENS1_21CollectiveEpilogueBwdISA_SB_SD_Li256ELb0ELb0ELi2EEENS1_19SingleTileSchedulerILb0ELb0ELb0ELi128EEEEEEEEEvNT_6ParamsE$_ZN4cute3eso3ESOILb0ELb0EJNS_14ComposedLayoutINS_7SwizzleILi3ELi3ELi3EEENS_9MixedBitsILj0ELj432EEENS_6LayoutINS_5tupleIJNS8_IJNS_1CILi2EEESA_SA_EEESA_NS9_ILi8EEEEEENS8_IJNS8_IJNS9_ILi64EEESC_NS9_ILi512EEEEEENS9_ILi8192EEENS9_ILi1024EEEEEEEEEEiEEC2ERKSL_RKi,($_ZN7cutlass13device_kernelIN5flash19enable_sm80_to_sm89INS1_16FlashAttnBwdSm80INS1_25CollectiveMainloopBwdSm80ILi2ELi2EN4cute5tupleIJNS5_1CILi128EEES8_NS7_ILi64EEEEEENS_10bfloat16_tEfNS_4arch4Sm80ELb0ELb0ELb1ELb0ELb1ELb0ELb0ELb0ELi2ELi4ELi4ELi4ELb0EEENS1_21CollectiveEpilogueBwdISA_SB_SD_Li256ELb0ELb0ELi2EEENS1_19SingleTileSchedulerILb0ELb0ELb0ELi128EEEEEEEEEvNT_6ParamsE$_ZN4cute3eso3ESOILb0ELb0EJNS_5tupleIJNS_1CILi0EEENS2_IJNS3_ILi1EEENS3_ILi256EEEiEEEEEENS3_ILi2048EEENS2_IJiNS3_ILi4096EEEEEEEEC2ERKS8_RKS9_RKSB_ - $_ZN7cutlass13device_kernelIN5flash19enable_sm80_to_sm89INS1_16FlashAttnBwdSm80INS1_25CollectiveMainloopBwdSm80ILi2ELi2EN4cute5tupleIJNS5_1CILi128EEES8_NS7_ILi64EEEEEENS_10bfloat16_tEfNS_4arch4Sm80ELb0ELb0ELb1ELb0ELb1ELb0ELb0ELb0ELi2ELi4ELi4ELi4ELb0EEENS1_21CollectiveEpilogueBwdISA_SB_SD_Li256ELb0ELb0ELi2EEENS1_19SingleTileSchedulerILb0ELb0ELb0ELi128EEEEEEEEEvNT_6ParamsE$_ZN4cute3eso3ESOILb0ELb0EJNS_14ComposedLayoutINS_7SwizzleILi3ELi3ELi3EEENS_9MixedBitsILj0ELj432EEENS_6LayoutINS_5tupleIJNS8_IJNS_1CILi2EEESA_SA_EEESA_NS9_ILi8EEEEEENS8_IJNS8_IJNS9_ILi64EEESC_NS9_ILi512EEEEEENS9_ILi8192EEENS9_ILi1024EEEEEEEEEEiEEC2ERKSL_RKi)
$_ZN7cutlass13device_kernelIN5flash19enable_sm80_to_sm89INS1_16FlashAttnBwdSm80INS1_25CollectiveMainloopBwdSm80ILi2ELi2EN4cute5tupleIJNS5_1CILi128EEES8_NS7_ILi64EEEEEENS_10bfloat16_tEfNS_4arch4Sm80ELb0ELb0ELb1ELb0ELb1ELb0ELb0ELb0ELi2ELi4ELi4ELi4ELb0EEENS1_21CollectiveEpilogueBwdISA_SB_SD_Li256ELb0ELb0ELi2EEENS1_19SingleTileSchedulerILb0ELb0ELb0ELi128EEEEEEEEEvNT_6ParamsE$_ZN4cute3eso3ESOILb0ELb0EJNS_14ComposedLayoutINS_7SwizzleILi3ELi3ELi3EEENS_9MixedBitsILj0ELj432EEENS_6LayoutINS_5tupleIJNS8_IJNS_1CILi2EEESA_SA_EEESA_NS9_ILi8EEEEEENS8_IJNS8_IJNS9_ILi64EEESC_NS9_ILi512EEEEEENS9_ILi8192EEENS9_ILi1024EEEEEEEEEEiEEC2ERKSL_RKi:
[----:B------:R-:W-:Y:S02]  /*5920*/  IADD3 R5, R25, -c[0x0][0x20], RZ ;  /* 0x8000080019057a10 */ /* 0x000fe40007ffe0ff */
[----:B------:R-:W-:-:S03]  /*5930*/  IADD3 R3, R7, -c[0x0][0x20], RZ ;  /* 0x8000080007037a10 */ /* 0x000fc60007ffe0ff */
[----:B------:R1:W-:Y:S04]  /*5940*/  STL [R5], R2 ;  /* 0x0000000205007387 */ /* 0x0003e80000100800 */
[----:B------:R-:W2:Y:S01]  /*5950*/  LDL R6, [R3] ;  /* 0x0000000003067983 */ /* 0x000ea20000100800 */
[----:B------:R-:W-:Y:S02]  /*5960*/  IMAD.MOV.U32 R8, RZ, RZ, R4 ;  /* 0x000000ffff087224 */ /* 0x000fe400078e0004 */
[----:B------:R-:W-:Y:S01]  /*5970*/  IMAD.MOV.U32 R9, RZ, RZ, 0x0 ;  /* 0x00000000ff097424 */ /* 0x000fe200078e00ff */
[----:B--2---:R1:W-:Y:S03]  /*5980*/  STL [R5+0x4], R6 ;  /* 0x0000040605007387 */ /* 0x0043e60000100800 */
[----:B------:R-:W-:Y:S05]  /*5990*/  RET.REL.NODEC R8 `(_ZN7cutlass13device_kernelIN5flash19enable_sm80_to_sm89INS1_16FlashAttnBwdSm80INS1_25CollectiveMainloopBwdSm80ILi2ELi2EN4cute5tupleIJNS5_1CILi128EEES8_NS7_ILi64EEEEEENS_10bfloat16_tEfNS_4arch4Sm80ELb0ELb0ELb1ELb0ELb1ELb0ELb0ELb0ELi2ELi4ELi4ELi4ELb0EEENS1_21CollectiveEpilogueBwdISA_SB_SD_Li256ELb0ELb0ELi2EEENS1_19SingleTileSchedulerILb0ELb0ELb0ELi128EEEEEEEEEvNT_6ParamsE) ;  /* 0xffffa66008007950 */ /* 0x000fea0003c3ffff */
        .type           $_ZN7cutlass13device_kernelIN5flash19enable_sm80_to_sm89INS1_16FlashAttnBwdSm80INS1_25CollectiveMainloopBwdSm80ILi2ELi2EN4cute5tupleIJNS5_1CILi128EEES8_NS7_ILi64EEEEEENS_10bfloat16_tEfNS_4arch4Sm80ELb0ELb0ELb1ELb0ELb1ELb0ELb0ELb0ELi2ELi4ELi4ELi4ELb0EEENS1_21CollectiveEpilogueBwdISA_SB_SD_Li256ELb0ELb0ELi2EEENS1_19SingleTileSchedulerILb0ELb0ELb0ELi128EEEEEEEEEvNT_6ParamsE$_ZN4cute3eso3ESOILb0ELb0EJNS_5tupleIJNS_1CILi0EEENS2_IJNS3_ILi1EEENS3_ILi256EEEiEEEEEENS3_ILi2048EEENS2_IJiNS3_ILi4096EEEEEEEEC2ERKS8_RKS9_RKSB_,@function
        .size           $_ZN7cutlass13device_kernelIN5flash19enable_sm80_to_sm89INS1_16FlashAttnBwdSm80INS1_25CollectiveMainloopBwdSm80ILi2ELi2EN4cute5tupleIJNS5_1CILi128EEES8_NS7_ILi64EEEEEENS_10bfloat16_tEfNS_4arch4Sm80ELb0ELb0ELb1ELb0ELb1ELb0ELb0ELb0ELi2ELi4ELi4ELi4ELb0EEENS1_21CollectiveEpilogueBwdISA_SB_SD_Li256ELb0ELb0ELi2EEENS1_19SingleTileSchedulerILb0ELb0ELb0ELi128EEEEEEEEEvNT_6ParamsE$_ZN4cute3eso3ESOILb0ELb0EJNS_5tupleIJNS_1CILi0EEENS2_IJNS3_ILi1EEENS3_ILi256EEEiEEEEEENS3_ILi2048EEENS2_IJiNS3_ILi4096EEEEEEEEC2ERKS8_RKS9_RKSB_,($_ZN7cutlass13device_kernelIN5flash19enable_sm80_to_sm89INS1_16FlashAttnBwdSm80INS1_25CollectiveMainloopBwdSm80ILi2ELi2EN4cute5tupleIJNS5_1CILi128EEES8_NS7_ILi64EEEEEENS_10bfloat16_tEfNS_4arch4Sm80ELb0ELb0ELb1ELb0ELb1ELb0ELb0ELb0ELi2ELi4ELi4ELi4ELb0EEENS1_21CollectiveEpilogueBwdISA_SB_SD_Li256ELb0ELb0ELi2EEENS1_19SingleTileSchedulerILb0ELb0ELb0ELi128EEEEEEEEEvNT_6ParamsE$_ZN4cute3eso3ESOILb0ELb0EJNS_5tupleIJNS_1CILi1EEENS3_ILi512EEEiEEENS3_ILi4096EEENS2_IJNS2_IJiiEEENS3_ILi8192EEEEEEEEC2ERKS6_RKS7_RKSA_ - $_ZN7cutlass13device_kernelIN5flash19enable_sm80_to_sm89INS1_16FlashAttnBwdSm80INS1_25CollectiveMainloopBwdSm80ILi2ELi2EN4cute5tupleIJNS5_1CILi128EEES8_NS7_ILi64EEEEEENS_10bfloat16_tEfNS_4arch4Sm80ELb0ELb0ELb1ELb0ELb1ELb0ELb0ELb0ELi2ELi4ELi4ELi4ELb0EEENS1_21CollectiveEpilogueBwdISA_SB_SD_Li256ELb0ELb0ELi2EEENS1_19SingleTileSchedulerILb0ELb0ELb0ELi128EEEEEEEEEvNT_6ParamsE$_ZN4cute3eso3ESOILb0ELb0EJNS_5tupleIJNS_1CILi0EEENS2_IJNS3_ILi1EEENS3_ILi256EEEiEEEEEENS3_ILi2048EEENS2_IJiNS3_ILi4096EEEEEEEEC2ERKS8_RKS9_RKSB_)
$_ZN7cutlass13device_kernelIN5flash19enable_sm80_to_sm89INS1_16FlashAttnBwdSm80INS1_25CollectiveMainloopBwdSm80ILi2ELi2EN4cute5tupleIJNS5_1CILi128EEES8_NS7_ILi64EEEEEENS_10bfloat16_tEfNS_4arch4Sm80ELb0ELb0ELb1ELb0ELb1ELb0ELb0ELb0ELi2ELi4ELi4ELi4ELb0EEENS1_21CollectiveEpilogueBwdISA_SB_SD_Li256ELb0ELb0ELi2EEENS1_19SingleTileSchedulerILb0ELb0ELb0ELi128EEEEEEEEEvNT_6ParamsE$_ZN4cute3eso3ESOILb0ELb0EJNS_5tupleIJNS_1CILi0EEENS2_IJNS3_ILi1EEENS3_ILi256EEEiEEEEEENS3_ILi2048EEENS2_IJiNS3_ILi4096EEEEEEEEC2ERKS8_RKS9_RKSB_:
[----:B------:R-:W-:Y:S02]  /*59a0*/  IADD3 R3, R68, -c[0x0][0x20], RZ ;  /* 0x8000080044037a10 */ /* 0x000fe40007ffe0ff */
[----:B------:R-:W-:-:S03]  /*59b0*/  IADD3 R2, R50, -c[0x0][0x20], RZ ;  /* 0x8000080032027a10 */ /* 0x000fc60007ffe0ff */
[----:B------:R1:W-:Y:S04]  /*59c0*/  STL [R3], R38 ;  /* 0x0000002603007387 */ /* 0x0003e80000100800 */
[----:B------:R-:W2:Y:S01]  /*59d0*/  LDL R2, [R2] ;  /* 0x0000000002027983 */ /* 0x000ea20000100800 */
[----:B------:R-:W-:-:S03]  /*59e0*/  IMAD.MOV.U32 R5, RZ, RZ, 0x0 ;  /* 0x00000000ff057424 */ /* 0x000fc600078e00ff */
[----:B--2---:R1:W-:Y:S01]  /*59f0*/  STL [R3+0x4], R2 ;  /* 0x0000040203007387 */ /* 0x0043e20000100800 */
[----:B------:R-:W-:Y:S05]  /*5a00*/  RET.REL.NODEC R4 `(_ZN7cutlass13device_kernelIN5flash19enable_sm80_to_sm89INS1_16FlashAttnBwdSm80INS1_25CollectiveMainloopBwdSm80ILi2ELi2EN4cute5tupleIJNS5_1CILi128EEES8_NS7_ILi64EEEEEENS_10bfloat16_tEfNS_4arch4Sm80ELb0ELb0ELb1ELb0ELb1ELb0ELb0ELb0ELi2ELi4ELi4ELi4ELb0EEENS1_21CollectiveEpilogueBwdISA_SB_SD_Li256ELb0ELb0ELi2EEENS1_19SingleTileSchedulerILb0ELb0ELb0ELi128EEEEEEEEEvNT_6ParamsE) ;  /* 0xffffa5f004007950 */ /* 0x000fea0003c3ffff */
        .type           $_ZN7cutlass13device_kernelIN5flash19enable_sm80_to_sm89INS1_16FlashAttnBwdSm80INS1_25CollectiveMainloopBwdSm80ILi2ELi2EN4cute5tupleIJNS5_1CILi128EEES8_NS7_ILi64EEEEEENS_10bfloat16_tEfNS_4arch4Sm80ELb0ELb0ELb1ELb0ELb1ELb0ELb0ELb0ELi2ELi4ELi4ELi4ELb0EEENS1_21CollectiveEpilogueBwdISA_SB_SD_Li256ELb0ELb0ELi2EEENS1_19SingleTileSchedulerILb0ELb0ELb0ELi128EEEEEEEEEvNT_6ParamsE$_ZN4cute3eso3ESOILb0ELb0EJNS_5tupleIJNS_1CILi1EEENS3_ILi512EEEiEEENS3_ILi4096EEENS2_IJNS2_IJiiEEENS3_ILi8192EEEEEEEEC2ERKS6_RKS7_RKSA_,@function
        .size           $_ZN7cutlass13device_kernelIN5flash19enable_sm80_to_sm89INS1_16FlashAttnBwdSm80INS1_25CollectiveMainloopBwdSm80ILi2ELi2EN4cute5tupleIJNS5_1CILi128EEES8_NS7_ILi64EEEEEENS_10bfloat16_tEfNS_4arch4Sm80ELb0ELb0ELb1ELb0ELb1ELb0ELb0ELb0ELi2ELi4ELi4ELi4ELb0EEENS1_21CollectiveEpilogueBwdISA_SB_SD_Li256ELb0ELb0ELi2EEENS1_19SingleTileSchedulerILb0ELb0ELb0ELi128EEEEEEEEEvNT_6ParamsE$_ZN4cute3eso3ESOILb0ELb0EJNS_5tupleIJNS_1CILi1EEENS3_ILi512EEEiEEENS3_ILi4096EEENS2_IJNS2_IJiiEEENS3_ILi8192EEEEEEEEC2ERKS6_RKS7_RKSA_,($_ZN7cutlass13device_kernelIN5flash19enable_sm80_to_sm89INS1_16FlashAttnBwdSm80INS1_25CollectiveMainloopBwdSm80ILi2ELi2EN4cute5tupleIJNS5_1CILi128EEES8_NS7_ILi64EEEEEENS_10bfloat16_tEfNS_4arch4Sm80ELb0ELb0ELb1ELb0ELb1ELb0ELb0ELb0ELi2ELi4ELi4ELi4ELb0EEENS1_21CollectiveEpilogueBwdISA_SB_SD_Li256ELb0ELb0ELi2EEENS1_19SingleTileSchedulerILb0ELb0ELb0ELi128EEEEEEEEEvNT_6ParamsE$_ZN4cute3eso3ESOILb0ELb0EJNS_5tupleIJNS_1CILi1EEENS3_ILi512EEEiEEENS3_ILi4096EEENS2_IJiiEEEEEC2ERKS6_RKS7_RKS8_ - $_ZN7cutlass13device_kernelIN5flash19enable_sm80_to_sm89INS1_16FlashAttnBwdSm80INS1_25CollectiveMainloopBwdSm80ILi2ELi2EN4cute5tupleIJNS5_1CILi128EEES8_NS7_ILi64EEEEEENS_10bfloat16_tEfNS_4arch4Sm80ELb0ELb0ELb1ELb0ELb1ELb0ELb0ELb0ELi2ELi4ELi4ELi4ELb0EEENS1_21CollectiveEpilogueBwdISA_SB_SD_Li256ELb0ELb0ELi2EEENS1_19SingleTileSchedulerILb0ELb0ELb0ELi128EEEEEEEEEvNT_6ParamsE$_ZN4cute3eso3ESOILb0ELb0EJNS_5tupleIJNS_1CILi1EEENS3_ILi512EEEiEEENS3_ILi4096EEENS2_IJNS2_IJiiEEENS3_ILi8192EEEEEEEEC2ERKS6_RKS7_RKSA_)
$_ZN7cutlass13device_kernelIN5flash19enable_sm80_to_sm89INS1_16FlashAttnBwdSm80INS1_25CollectiveMainloopBwdSm80ILi2ELi2EN4cute5tupleIJNS5_1CILi128EEES8_NS7_ILi64EEEEEENS_10bfloat16_tEfNS_4arch4Sm80ELb0ELb0ELb1ELb0ELb1ELb0ELb0ELb0ELi2ELi4ELi4ELi4ELb0EEENS1_21CollectiveEpilogueBwdISA_SB_SD_Li256ELb0ELb0ELi2EEENS1_19SingleTileSchedulerILb0ELb0ELb0ELi128EEEEEEEEEvNT_6ParamsE$_ZN4cute3eso3ESOILb0ELb0EJNS_5tupleIJNS_1CILi1EEENS3_ILi512EEEiEEENS3_ILi4096EEENS2_IJNS2_IJiiEEENS3_ILi8192EEEEEEEEC2ERKS6_RKS7_RKSA_:
        /* <DEDUP_REMOVED lines=9> */
[----:B------:R-:W-:Y:S05]  /*5aa0*/  RET.REL.NODEC R8 `(_ZN7cutlass13device_kernelIN5flash19enable_sm80_to_sm89INS1_16FlashAttnBwdSm80INS1_25CollectiveMainloopBwdSm80ILi2ELi2EN4cute5tupleIJNS5_1CILi128EEES8_NS7_ILi64EEEEEENS_10bfloat16_tEfNS_4arch4Sm80ELb0ELb0ELb1ELb0ELb1ELb0ELb0ELb0ELi2ELi4ELi4ELi4ELb0EEENS1_21CollectiveEpilogueBwdISA_SB_SD_Li256ELb0ELb0ELi2EEENS1_19SingleTileSchedulerILb0ELb0ELb0ELi128EEEEEEEEEvNT_6ParamsE) ;  /* 0xffffa55008007950 */ /* 0x000fea0003c3ffff */
        .type           $_ZN7cutlass13device_kernelIN5flash19enable_sm80_to_sm89INS1_16FlashAttnBwdSm80INS1_25CollectiveMainloopBwdSm80ILi2ELi2EN4cute5tupleIJNS5_1CILi128EEES8_NS7_ILi64EEEEEENS_10bfloat16_tEfNS_4arch4Sm80ELb0ELb0ELb1ELb0ELb1ELb0ELb0ELb0ELi2ELi4ELi4ELi4ELb0EEENS1_21CollectiveEpilogueBwdISA_SB_SD_Li256ELb0ELb0ELi2EEENS1_19SingleTileSchedulerILb0ELb0ELb0ELi128EEEEEEEEEvNT_6ParamsE$_ZN4cute3eso3ESOILb0ELb0EJNS_5tupleIJNS_1CILi1EEENS3_ILi512EEEiEEENS3_ILi4096EEENS2_IJiiEEEEEC2ERKS6_RKS7_RKS8_,@function
        .size           $_ZN7cutlass13device_kernelIN5flash19enable_sm80_to_sm89INS1_16FlashAttnBwdSm80INS1_25CollectiveMainloopBwdSm80ILi2ELi2EN4cute5tupleIJNS5_1CILi128EEES8_NS7_ILi64EEEEEENS_10bfloat16_tEfNS_4arch4Sm80ELb0ELb0ELb1ELb0ELb1ELb0ELb0ELb0ELi2ELi4ELi4ELi4ELb0EEENS1_21CollectiveEpilogueBwdISA_SB_SD_Li256ELb0ELb0ELi2EEENS1_19SingleTileSchedulerILb0ELb0ELb0ELi128EEEEEEEEEvNT_6ParamsE$_ZN4cute3eso3ESOILb0ELb0EJNS_5tupleIJNS_1CILi1EEENS3_ILi512EEEiEEENS3_ILi4096EEENS2_IJiiEEEEEC2ERKS6_RKS7_RKS8_,($_ZN7cutlass13device_kernelIN5flash19enable_sm80_to_sm89INS1_16FlashAttnBwdSm80INS1_25CollectiveMainloopBwdSm80ILi2ELi2EN4cute5tupleIJNS5_1CILi128EEES8_NS7_ILi64EEEEEENS_10bfloat16_tEfNS_4arch4Sm80ELb0ELb0ELb1ELb0ELb1ELb0ELb0ELb0ELi2ELi4ELi4ELi4ELb0EEENS1_21CollectiveEpilogueBwdISA_SB_SD_Li256ELb0ELb0ELi2EEENS1_19SingleTileSchedulerILb0ELb0ELb0ELi128EEEEEEEEEvNT_6ParamsE$_ZN4cute3eso3ESOILb0ELb0EJNS_5tupleIJNS_1CILi1EEEiEEENS3_ILi1024EEENS2_IJiiEEEEEC2ERKS5_RKS6_RKS7_ - $_ZN7cutlass13device_kernelIN5flash19enable_sm80_to_sm89INS1_16FlashAttnBwdSm80INS1_25CollectiveMainloopBwdSm80ILi2ELi2EN4cute5tupleIJNS5_1CILi128EEES8_NS7_ILi64EEEEEENS_10bfloat16_tEfNS_4arch4Sm80ELb0ELb0ELb1ELb0ELb1ELb0ELb0ELb0ELi2ELi4ELi4ELi4ELb0EEENS1_21CollectiveEpilogueBwdISA_SB_SD_Li256ELb0ELb0ELi2EEENS1_19SingleTileSchedulerILb0ELb0ELb0ELi128EEEEEEEEEvNT_6ParamsE$_ZN4cute3eso3ESOILb0ELb0EJNS_5tupleIJNS_1CILi1EEENS3_ILi512EEEiEEENS3_ILi4096EEENS2_IJiiEEEEEC2ERKS6_RKS7_RKS8_)
$_ZN7cutlass13device_kernelIN5flash19enable_sm80_to_sm89INS1_16FlashAttnBwdSm80INS1_25CollectiveMainloopBwdSm80ILi2ELi2EN4cute5tupleIJNS5_1CILi128EEES8_NS7_ILi64EEEEEENS_10bfloat16_tEfNS_4arch4Sm80ELb0ELb0ELb1ELb0ELb1ELb0ELb0ELb0ELi2ELi4ELi4ELi4ELb0EEENS1_21CollectiveEpilogueBwdISA_SB_SD_Li256ELb0ELb0ELi2EEENS1_19SingleTileSchedulerILb0ELb0ELb0ELi128EEEEEEEEEvNT_6ParamsE$_ZN4cute3eso3ESOILb0ELb0EJNS_5tupleIJNS_1CILi1EEENS3_ILi512EEEiEEENS3_ILi4096EEENS2_IJiiEEEEEC2ERKS6_RKS7_RKS8_:
        /* <DEDUP_REMOVED lines=8> */
[----:B------:R-:W-:Y:S05]  /*5b30*/  RET.REL.NODEC R4 `(_ZN7cutlass13device_kernelIN5flash19enable_sm80_to_sm89INS1_16FlashAttnBwdSm80INS1_25CollectiveMainloopBwdSm80ILi2ELi2EN4cute5tupleIJNS5_1CILi128EEES8_NS7_ILi64EEEEEENS_10bfloat16_tEfNS_4arch4Sm80ELb0ELb0ELb1ELb0ELb1ELb0ELb0ELb0ELi2ELi4ELi4ELi4ELb0EEENS1_21CollectiveEpilogueBwdISA_SB_SD_Li256ELb0ELb0ELi2EEENS1_19SingleTileSchedulerILb0ELb0ELb0ELi128EEEEEEEEEvNT_6ParamsE) ;  /* 0xffffa4c004007950 */ /* 0x000fea0003c3ffff */
        .type           $_ZN7cutlass13device_kernelIN5flash19enable_sm80_to_sm89INS1_16FlashAttnBwdSm80INS1_25CollectiveMainloopBwdSm80ILi2ELi2EN4cute5tupleIJNS5_1CILi128EEES8_NS7_ILi64EEEEEENS_10bfloat16_tEfNS_4arch4Sm80ELb0ELb0ELb1ELb0ELb1ELb0ELb0ELb0ELi2ELi4ELi4ELi4ELb0EEENS1_21CollectiveEpilogueBwdISA_SB_SD_Li256ELb0ELb0ELi2EEENS1_19SingleTileSchedulerILb0ELb0ELb0ELi128EEEEEEEEEvNT_6ParamsE$_ZN4cute3eso3ESOILb0ELb0EJNS_5tupleIJNS_1CILi1EEEiEEENS3_ILi1024EEENS2_IJiiEEEEEC2ERKS5_RKS6_RKS7_,@function
        .size           $_ZN7cutlass13device_kernelIN5flash19enable_sm80_to_sm89INS1_16FlashAttnBwdSm80INS1_25CollectiveMainloopBwdSm80ILi2ELi2EN4cute5tupleIJNS5_1CILi128EEES8_NS7_ILi64EEEEEENS_10bfloat16_tEfNS_4arch4Sm80ELb0ELb0ELb1ELb0ELb1ELb0ELb0ELb0ELi2ELi4ELi4ELi4ELb0EEENS1_21CollectiveEpilogueBwdISA_SB_SD_Li256ELb0ELb0ELi2EEENS1_19SingleTileSchedulerILb0ELb0ELb0ELi128EEEEEEEEEvNT_6ParamsE$_ZN4cute3eso3ESOILb0ELb0EJNS_5tupleIJNS_1CILi1EEEiEEENS3_ILi1024EEENS2_IJiiEEEEEC2ERKS5_RKS6_RKS7_,($_ZN7cutlass13device_kernelIN5flash19enable_sm80_to_sm89INS1_16FlashAttnBwdSm80INS1_25CollectiveMainloopBwdSm80ILi2ELi2EN4cute5tupleIJNS5_1CILi128EEES8_NS7_ILi64EEEEEENS_10bfloat16_tEfNS_4arch4Sm80ELb0ELb0ELb1ELb0ELb1ELb0ELb0ELb0ELi2ELi4ELi4ELi4ELb0EEENS1_21CollectiveEpilogueBwdISA_SB_SD_Li256ELb0ELb0ELi2EEENS1_19SingleTileSchedulerILb0ELb0ELb0ELi128EEEEEEEEEvNT_6ParamsE$_ZN4cute3eso3ESOILb0ELb0EJNS_5tupleIJiNS_1CILi512EEEEEENS2_IJiiEEENS3_ILi1024EEEEEC2ERKS5_RKS6_RKS7_ - $_ZN7cutlass13device_kernelIN5flash19enable_sm80_to_sm89INS1_16FlashAttnBwdSm80INS1_25CollectiveMainloopBwdSm80ILi2ELi2EN4cute5tupleIJNS5_1CILi128EEES8_NS7_ILi64EEEEEENS_10bfloat16_tEfNS_4arch4Sm80ELb0ELb0ELb1ELb0ELb1ELb0ELb0ELb0ELi2ELi4ELi4ELi4ELb0EEENS1_21CollectiveEpilogueBwdISA_SB_SD_Li256ELb0ELb0ELi2EEENS1_19SingleTileSchedulerILb0ELb0ELb0ELi128EEEEEEEEEvNT_6ParamsE$_ZN4cute3eso3ESOILb0ELb0EJNS_5tupleIJNS_1CILi1EEEiEEENS3_ILi1024EEENS2_IJiiEEEEEC2ERKS5_RKS6_RKS7_)
$_ZN7cutlass13device_kernelIN5flash19enable_sm80_to_sm89INS1_16FlashAttnBwdSm80INS1_25CollectiveMainloopBwdSm80ILi2ELi2EN4cute5tupleIJNS5_1CILi128EEES8_NS7_ILi64EEEEEENS_10bfloat16_tEfNS_4arch4Sm80ELb0ELb0ELb1ELb0ELb1ELb0ELb0ELb0ELi2ELi4ELi4ELi4ELb0EEENS1_21CollectiveEpilogueBwdISA_SB_SD_Li256ELb0ELb0ELi2EEENS1_19SingleTileSchedulerILb0ELb0ELb0ELi128EEEEEEEEEvNT_6ParamsE$_ZN4cute3eso3ESOILb0ELb0EJNS_5tupleIJNS_1CILi1EEEiEEENS3_ILi1024EEENS2_IJiiEEEEEC2ERKS5_RKS6_RKS7_:
        /* <DEDUP_REMOVED lines=9> */
        .type           $_ZN7cutlass13device_kernelIN5flash19enable_sm80_to_sm89INS1_16FlashAttnBwdSm80INS1_25CollectiveMainloopBwdSm80ILi2ELi2EN4cute5tupleIJNS5_1CILi128EEES8_NS7_ILi64EEEEEENS_10bfloat16_tEfNS_4arch4Sm80ELb0ELb0ELb1ELb0ELb1ELb0ELb0ELb0ELi2ELi4ELi4ELi4ELb0EEENS1_21CollectiveEpilogueBwdISA_SB_SD_Li256ELb0ELb0ELi2EEENS1_19SingleTileSchedulerILb0ELb0ELb0ELi128EEEEEEEEEvNT_6ParamsE$_ZN4cute3eso3ESOILb0ELb0EJNS_5tupleIJiNS_1CILi512EEEEEENS2_IJiiEEENS3_ILi1024EEEEEC2ERKS5_RKS6_RKS7_,@function
        .size           $_ZN7cutlass13device_kernelIN5flash19enable_sm80_to_sm89INS1_16FlashAttnBwdSm80INS1_25CollectiveMainloopBwdSm80ILi2ELi2EN4cute5tupleIJNS5_1CILi128EEES8_NS7_ILi64EEEEEENS_10bfloat16_tEfNS_4arch4Sm80ELb0ELb0ELb1ELb0ELb1ELb0ELb0ELb0ELi2ELi4ELi4ELi4ELb0EEENS1_21CollectiveEpilogueBwdISA_SB_SD_Li256ELb0ELb0ELi2EEENS1_19SingleTileSchedulerILb0ELb0ELb0ELi128EEEEEEEEEvNT_6ParamsE$_ZN4cute3eso3ESOILb0ELb0EJNS_5tupleIJiNS_1CILi512EEEEEENS2_IJiiEEENS3_ILi1024EEEEEC2ERKS5_RKS6_RKS7_,($_ZN7cutlass13device_kernelIN5flash19enable_sm80_to_sm89INS1_16FlashAttnBwdSm80INS1_25CollectiveMainloopBwdSm80ILi2ELi2EN4cute5tupleIJNS5_1CILi128EEES8_NS7_ILi64EEEEEENS_10bfloat16_tEfNS_4arch4Sm80ELb0ELb0ELb1ELb0ELb1ELb0ELb0ELb0ELi2ELi4ELi4ELi4ELb0EEENS1_21CollectiveEpilogueBwdISA_SB_SD_Li256ELb0ELb0ELi2EEENS1_19SingleTileSchedulerILb0ELb0ELb0ELi128EEEEEEEEEvNT_6ParamsE$_ZN4cute3eso3ESOILb0ELb0EJNS_5tupleIJiiEEEiNS_1CILi0EEEEEC2ERKS3_RKiRKS5_ - $_ZN7cutlass13device_kernelIN5flash19enable_sm80_to_sm89INS1_16FlashAttnBwdSm80INS1_25CollectiveMainloopBwdSm80ILi2ELi2EN4cute5tupleIJNS5_1CILi128EEES8_NS7_ILi64EEEEEENS_10bfloat16_tEfNS_4arch4Sm80ELb0ELb0ELb1ELb0ELb1ELb0ELb0ELb0ELi2ELi4ELi4ELi4ELb0EEENS1_21CollectiveEpilogueBwdISA_SB_SD_Li256ELb0ELb0ELi2EEENS1_19SingleTileSchedulerILb0ELb0ELb0ELi128EEEEEEEEEvNT_6ParamsE$_ZN4cute3eso3ESOILb0ELb0EJNS_5tupleIJiNS_1CILi512EEEEEENS2_IJiiEEENS3_ILi1024EEEEEC2ERKS5_RKS6_RKS7_)
$_ZN7cutlass13device_kernelIN5flash19enable_sm80_to_sm89INS1_16FlashAttnBwdSm80INS1_25CollectiveMainloopBwdSm80ILi2ELi2EN4cute5tupleIJNS5_1CILi128EEES8_NS7_ILi64EEEEEENS_10bfloat16_tEfNS_4arch4Sm80ELb0ELb0ELb1ELb0ELb1ELb0ELb0ELb0ELi2ELi4ELi4ELi4ELb0EEENS1_21CollectiveEpilogueBwdISA_SB_SD_Li256ELb0ELb0ELi2EEENS1_19SingleTileSchedulerILb0ELb0ELb0ELi128EEEEEEEEEvNT_6ParamsE$_ZN4cute3eso3ESOILb0ELb0EJNS_5tupleIJiNS_1CILi512EEEEEENS2_IJiiEEENS3_ILi1024EEEEEC2ERKS5_RKS6_RKS7_:
        /* <DEDUP_REMOVED lines=9> */
        .type           $_ZN7cutlass13device_kernelIN5flash19enable_sm80_to_sm89INS1_16FlashAttnBwdSm80INS1_25CollectiveMainloopBwdSm80ILi2ELi2EN4cute5tupleIJNS5_1CILi128EEES8_NS7_ILi64EEEEEENS_10bfloat16_tEfNS_4arch4Sm80ELb0ELb0ELb1ELb0ELb1ELb0ELb0ELb0ELi2ELi4ELi4ELi4ELb0EEENS1_21CollectiveEpilogueBwdISA_SB_SD_Li256ELb0ELb0ELi2EEENS1_19SingleTileSchedulerILb0ELb0ELb0ELi128EEEEEEEEEvNT_6ParamsE$_ZN4cute3eso3ESOILb0ELb0EJNS_5tupleIJiiEEEiNS_1CILi0EEEEEC2ERKS3_RKiRKS5_,@function
        .size           $_ZN7cutlass13device_kernelIN5flash19enable_sm80_to_sm89INS1_16FlashAttnBwdSm80INS1_25CollectiveMainloopBwdSm80ILi2ELi2EN4cute5tupleIJNS5_1CILi128EEES8_NS7_ILi64EEEEEENS_10bfloat16_tEfNS_4arch4Sm80ELb0ELb0ELb1ELb0ELb1ELb0ELb0ELb0ELi2ELi4ELi4ELi4ELb0EEENS1_21CollectiveEpilogueBwdISA_SB_SD_Li256ELb0ELb0ELi2EEENS1_19SingleTileSchedulerILb0ELb0ELb0ELi128EEEEEEEEEvNT_6ParamsE$_ZN4cute3eso3ESOILb0ELb0EJNS_5tupleIJiiEEEiNS_1CILi0EEEEEC2ERKS3_RKiRKS5_,($_ZN7cutlass13device_kernelIN5flash19enable_sm80_to_sm89INS1_16FlashAttnBwdSm80INS1_25CollectiveMainloopBwdSm80ILi2ELi2EN4cute5tupleIJNS5_1CILi128EEES8_NS7_ILi64EEEEEENS_10bfloat16_tEfNS_4arch4Sm80ELb0ELb0ELb1ELb0ELb1ELb0ELb0ELb0ELi2ELi4ELi4ELi4ELb0EEENS1_21CollectiveEpilogueBwdISA_SB_SD_Li256ELb0ELb0ELi2EEENS1_19SingleTileSchedulerILb0ELb0ELb0ELi128EEEEEEEEEvNT_6ParamsE$_ZN4cute3eso3ESOILb0ELb0EJNS_6LayoutINS_5tupleIJNS3_IJNS3_IJNS_1CILi8EEENS4_ILi1EEEEEES6_EEENS3_IJNS3_IJS6_S6_EEENS4_ILi2EEEEEEEEENS3_IJNS3_IJNS3_IJS6_NS4_ILi0EEEEEESD_EEENS3_IJNS3_IJSD_SD_EEEiEEEEEEEENS_10ViewEngineINS_8smem_ptrIPN7cutlass10bfloat16_tEEEEEEEC2ERKSJ_RKSQ_ - $_ZN7cutlass13device_kernelIN5flash19enable_sm80_to_sm89INS1_16FlashAttnBwdSm80INS1_25CollectiveMainloopBwdSm80ILi2ELi2EN4cute5tupleIJNS5_1CILi128EEES8_NS7_ILi64EEEEEENS_10bfloat16_tEfNS_4arch4Sm80ELb0ELb0ELb1ELb0ELb1ELb0ELb0ELb0ELi2ELi4ELi4ELi4ELb0EEENS1_21CollectiveEpilogueBwdISA_SB_SD_Li256ELb0ELb0ELi2EEENS1_19SingleTileSchedulerILb0ELb0ELb0ELi128EEEEEEEEEvNT_6ParamsE$_ZN4cute3eso3ESOILb0ELb0EJNS_5tupleIJiiEEEiNS_1CILi0EEEEEC2ERKS3_RKiRKS5_)
$_ZN7cutlass13device_kernelIN5flash19enable_sm80_to_sm89INS1_16FlashAttnBwdSm80INS1_25CollectiveMainloopBwdSm80ILi2ELi2EN4cute5tupleIJNS5_1CILi128EEES8_NS7_ILi64EEEEEENS_10bfloat16_tEfNS_4arch4Sm80ELb0ELb0ELb1ELb0ELb1ELb0ELb0ELb0ELi2ELi4ELi4ELi4ELb0EEENS1_21CollectiveEpilogueBwdISA_SB_SD_Li256ELb0ELb0ELi2EEENS1_19SingleTileSchedulerILb0ELb0ELb0ELi128EEEEEEEEEvNT_6ParamsE$_ZN4cute3eso3ESOILb0ELb0EJNS_5tupleIJiiEEEiNS_1CILi0EEEEEC2ERKS3_RKiRKS5_:
        /* <DEDUP_REMOVED lines=8> */
[----:B------:R-:W-:Y:S05]  /*5ce0*/  RET.REL.NODEC R94 `(_ZN7cutlass13device_kernelIN5flash19enable_sm80_to_sm89INS1_16FlashAttnBwdSm80INS1_25CollectiveMainloopBwdSm80ILi2ELi2EN4cute5tupleIJNS5_1CILi128EEES8_NS7_ILi64EEEEEENS_10bfloat16_tEfNS_4arch4Sm80ELb0ELb0ELb1ELb0ELb1ELb0ELb0ELb0ELi2ELi4ELi4ELi4ELb0EEENS1_21CollectiveEpilogueBwdISA_SB_SD_Li256ELb0ELb0ELi2EEENS1_19SingleTileSchedulerILb0ELb0ELb0ELi128EEEEEEEEEvNT_6ParamsE) ;  /* 0xffffa3105e007950 */ /* 0x000fea0003c3ffff */
        .type           $_ZN7cutlass13device_kernelIN5flash19enable_sm80_to_sm89INS1_16FlashAttnBwdSm80INS1_25CollectiveMainloopBwdSm80ILi2ELi2EN4cute5tupleIJNS5_1CILi128EEES8_NS7_ILi64EEEEEENS_10bfloat16_tEfNS_4arch4Sm80ELb0ELb0ELb1ELb0ELb1ELb0ELb0ELb0ELi2ELi4ELi4ELi4ELb0EEENS1_21CollectiveEpilogueBwdISA_SB_SD_Li256ELb0ELb0ELi2EEENS1_19SingleTileSchedulerILb0ELb0ELb0ELi128EEEEEEEEEvNT_6ParamsE$_ZN4cute3eso3ESOILb0ELb0EJNS_6LayoutINS_5tupleIJNS3_IJNS3_IJNS_1CILi8EEENS4_ILi1EEEEEES6_EEENS3_IJNS3_IJS6_S6_EEENS4_ILi2EEEEEEEEENS3_IJNS3_IJNS3_IJS6_NS4_ILi0EEEEEESD_EEENS3_IJNS3_IJSD_SD_EEEiEEEEEEEENS_10ViewEngineINS_8smem_ptrIPN7cutlass10bfloat16_tEEEEEEEC2ERKSJ_RKSQ_,@function
        .size           $_ZN7cutlass13device_kernelIN5flash19enable_sm80_to_sm89INS1_16FlashAttnBwdSm80INS1_25CollectiveMainloopBwdSm80ILi2ELi2EN4cute5tupleIJNS5_1CILi128EEES8_NS7_ILi64EEEEEENS_10bfloat16_tEfNS_4arch4Sm80ELb0ELb0ELb1ELb0ELb1ELb0ELb0ELb0ELi2ELi4ELi4ELi4ELb0EEENS1_21CollectiveEpilogueBwdISA_SB_SD_Li256ELb0ELb0ELi2EEENS1_19SingleTileSchedulerILb0ELb0ELb0ELi128EEEEEEEEEvNT_6ParamsE$_ZN4cute3eso3ESOILb0ELb0EJNS_6LayoutINS_5tupleIJNS3_IJNS3_IJNS_1CILi8EEENS4_ILi1EEEEEES6_EEENS3_IJNS3_IJS6_S6_EEENS4_ILi2EEEEEEEEENS3_IJNS3_IJNS3_IJS6_NS4_ILi0EEEEEESD_EEENS3_IJNS3_IJSD_SD_EEEiEEEEEEEENS_10ViewEngineINS_8smem_ptrIPN7cutlass10bfloat16_tEEEEEEEC2ERKSJ_RKSQ_,($_ZN7cutlass13device_kernelIN5flash19enable_sm80_to_sm89INS1_16FlashAttnBwdSm80INS1_25CollectiveMainloopBwdSm80ILi2ELi2EN4cute5tupleIJNS5_1CILi128EEES8_NS7_ILi64EEEEEENS_10bfloat16_tEfNS_4arch4Sm80ELb0ELb0ELb1ELb0ELb1ELb0ELb0ELb0ELi2ELi4ELi4ELi4ELb0EEENS1_21CollectiveEpilogueBwdISA_SB_SD_Li256ELb0ELb0ELi2EEENS1_19SingleTileSchedulerILb0ELb0ELb0ELi128EEEEEEEEEvNT_6ParamsE$_ZN4cute3eso3ESOILb0ELb0EJNS_6LayoutINS_5tupleIJNS3_IJNS_1CILi1EEENS3_IJS5_NS4_ILi2EEES6_EEEEEES6_NS3_IJS6_S6_EEEEEENS3_IJNS3_IJNS4_ILi0EEENS3_IJS5_NS4_ILi256EEEiEEEEEENS4_ILi2048EEENS3_IJiNS4_ILi4096EEEEEEEEEEENS_10ViewEngineINS_8smem_ptrIPjEEEEEEC2ERKSJ_RKSO_ - $_ZN7cutlass13device_kernelIN5flash19enable_sm80_to_sm89INS1_16FlashAttnBwdSm80INS1_25CollectiveMainloopBwdSm80ILi2ELi2EN4cute5tupleIJNS5_1CILi128EEES8_NS7_ILi64EEEEEENS_10bfloat16_tEfNS_4arch4Sm80ELb0ELb0ELb1ELb0ELb1ELb0ELb0ELb0ELi2ELi4ELi4ELi4ELb0EEENS1_21CollectiveEpilogueBwdISA_SB_SD_Li256ELb0ELb0ELi2EEENS1_19SingleTileSchedulerILb0ELb0ELb0ELi128EEEEEEEEEvNT_6ParamsE$_ZN4cute3eso3ESOILb0ELb0EJNS_6LayoutINS_5tupleIJNS3_IJNS3_IJNS_1CILi8EEENS4_ILi1EEEEEES6_EEENS3_IJNS3_IJS6_S6_EEENS4_ILi2EEEEEEEEENS3_IJNS3_IJNS3_IJS6_NS4_ILi0EEEEEESD_EEENS3_IJNS3_IJSD_SD_EEEiEEEEEEEENS_10ViewEngineINS_8smem_ptrIPN7cutlass10bfloat16_tEEEEEEEC2ERKSJ_RKSQ_)
$_ZN7cutlass13device_kernelIN5flash19enable_sm80_to_sm89INS1_16FlashAttnBwdSm80INS1_25CollectiveMainloopBwdSm80ILi2ELi2EN4cute5tupleIJNS5_1CILi128EEES8_NS7_ILi64EEEEEENS_10bfloat16_tEfNS_4arch4Sm80ELb0ELb0ELb1ELb0ELb1ELb0ELb0ELb0ELi2ELi4ELi4ELi4ELb0EEENS1_21CollectiveEpilogueBwdISA_SB_SD_Li256ELb0ELb0ELi2EEENS1_19SingleTileSchedulerILb0ELb0ELb0ELi128EEEEEEEEEvNT_6ParamsE$_ZN4cute3eso3ESOILb0ELb0EJNS_6LayoutINS_5tupleIJNS3_IJNS3_IJNS_1CILi8EEENS4_ILi1EEEEEES6_EEENS3_IJNS3_IJS6_S6_EEENS4_ILi2EEEEEEEEENS3_IJNS3_IJNS3_IJS6_NS4_ILi0EEEEEESD_EEENS3_IJNS3_IJSD_SD_EEEiEEEEEEEENS_10ViewEngineINS_8smem_ptrIPN7cutlass10bfloat16_tEEEEEEEC2ERKSJ_RKSQ_:
[----:B------:R-:W-:Y:S02]  /*5cf0*/  IADD3 R3, R76, -c[0x0][0x20], RZ ;  /* 0x800008004c037a10 */ /* 0x000fe40007ffe0ff */
[----:B------:R-:W-:-:S03]  /*5d00*/  IADD3 R2, R68, -c[0x0][0x20], RZ ;  /* 0x8000080044027a10 */ /* 0x000fc60007ffe0ff */
[----:B------:R1:W-:Y:S04]  /*5d10*/  STL [R3], R6 ;  /* 0x0000000603007387 */ /* 0x0003e80000100800 */
[----:B------:R-:W2:Y:S01]  /*5d20*/  LDL.64 R8, [R2] ;  /* 0x0000000002087983 */ /* 0x000ea20000100a00 */
[----:B------:R-:W-:-:S03]  /*5d30*/  IMAD.MOV.U32 R5, RZ, RZ, 0x0 ;  /* 0x00000000ff057424 */ /* 0x000fc600078e00ff */
[----:B--2---:R1:W-:Y:S01]  /*5d40*/  STL.64 [R3+0x8], R8 ;  /* 0x0000080803007387 */ /* 0x0043e20000100a00 */
[----:B------:R-:W-:Y:S05]  /*5d50*/  RET.REL.NODEC R4 `(_ZN7cutlass13device_kernelIN5flash19enable_sm80_to_sm89INS1_16FlashAttnBwdSm80INS1_25CollectiveMainloopBwdSm80ILi2ELi2EN4cute5tupleIJNS5_1CILi128EEES8_NS7_ILi64EEEEEENS_10bfloat16_tEfNS_4arch4Sm80ELb0ELb0ELb1ELb0ELb1ELb0ELb0ELb0ELi2ELi4ELi4ELi4ELb0EEENS1_21CollectiveEpilogueBwdISA_SB_SD_Li256ELb0ELb0ELi2EEENS1_19SingleTileSchedulerILb0ELb0ELb0ELi128EEEEEEEEEvNT_6ParamsE) ;  /* 0xffffa2a004007950 */ /* 0x000fea0003c3ffff */
        .type           $_ZN7cutlass13device_kernelIN5flash19enable_sm80_to_sm89INS1_16FlashAttnBwdSm80INS1_25CollectiveMainloopBwdSm80ILi2ELi2EN4cute5tupleIJNS5_1CILi128EEES8_NS7_ILi64EEEEEENS_10bfloat16_tEfNS_4arch4Sm80ELb0ELb0ELb1ELb0ELb1ELb0ELb0ELb0ELi2ELi4ELi4ELi4ELb0EEENS1_21CollectiveEpilogueBwdISA_SB_SD_Li256ELb0ELb0ELi2EEENS1_19SingleTileSchedulerILb0ELb0ELb0ELi128EEEEEEEEEvNT_6ParamsE$_ZN4cute3eso3ESOILb0ELb0EJNS_6LayoutINS_5tupleIJNS3_IJNS_1CILi1EEENS3_IJS5_NS4_ILi2EEES6_EEEEEES6_NS3_IJS6_S6_EEEEEENS3_IJNS3_IJNS4_ILi0EEENS3_IJS5_NS4_ILi256EEEiEEEEEENS4_ILi2048EEENS3_IJiNS4_ILi4096EEEEEEEEEEENS_10ViewEngineINS_8smem_ptrIPjEEEEEEC2ERKSJ_RKSO_,@function
        .size           $_ZN7cutlass13device_kernelIN5flash19enable_sm80_to_sm89INS1_16FlashAttnBwdSm80INS1_25CollectiveMainloopBwdSm80ILi2ELi2EN4cute5tupleIJNS5_1CILi128EEES8_NS7_ILi64EEEEEENS_10bfloat16_tEfNS_4arch4Sm80ELb0ELb0ELb1ELb0ELb1ELb0ELb0ELb0ELi2ELi4ELi4ELi4ELb0EEENS1_21CollectiveEpilogueBwdISA_SB_SD_Li256ELb0ELb0ELi2EEENS1_19SingleTileSchedulerILb0ELb0ELb0ELi128EEEEEEEEEvNT_6ParamsE$_ZN4cute3eso3ESOILb0ELb0EJNS_6LayoutINS_5tupleIJNS3_IJNS_1CILi1EEENS3_IJS5_NS4_ILi2EEES6_EEEEEES6_NS3_IJS6_S6_EEEEEENS3_IJNS3_IJNS4_ILi0EEENS3_IJS5_NS4_ILi256EEEiEEEEEENS4_ILi2048EEENS3_IJiNS4_ILi4096EEEEEEEEEEENS_10ViewEngineINS_8smem_ptrIPjEEEEEEC2ERKSJ_RKSO_,($_ZN7cutlass13device_kernelIN5flash19enable_sm80_to_sm89INS1_16FlashAttnBwdSm80INS1_25CollectiveMainloopBwdSm80ILi2ELi2EN4cute5tupleIJNS5_1CILi128EEES8_NS7_ILi64EEEEEENS_10bfloat16_tEfNS_4arch4Sm80ELb0ELb0ELb1ELb0ELb1ELb0ELb0ELb0ELi2ELi4ELi4ELi4ELb0EEENS1_21CollectiveEpilogueBwdISA_SB_SD_Li256ELb0ELb0ELi2EEENS1_19SingleTileSchedulerILb0ELb0ELb0ELi128EEEEEEEEEvNT_6ParamsE$_ZN4cute3eso3ESOILb0ELb0EJNS_6LayoutINS_5tupleIJNS3_IJNS_1CILi2EEES5_EEENS4_ILi8EEES6_EEENS3_IJNS3_IJNS4_ILi1EEEiEEENS4_ILi1024EEENS3_IJiiEEEEEEEENS_10ViewEngineINS_8smem_ptrIPN7cutlass10bfloat16_tEEEEEEEC2ERKSE_RKSL_ - $_ZN7cutlass13device_kernelIN5flash19enable_sm80_to_sm89INS1_16FlashAttnBwdSm80INS1_25CollectiveMainloopBwdSm80ILi2ELi2EN4cute5tupleIJNS5_1CILi128EEES8_NS7_ILi64EEEEEENS_10bfloat16_tEfNS_4arch4Sm80ELb0ELb0ELb1ELb0ELb1ELb0ELb0ELb0ELi2ELi4ELi4ELi4ELb0EEENS1_21CollectiveEpilogueBwdISA_SB_SD_Li256ELb0ELb0ELi2EEENS1_19SingleTileSchedulerILb0ELb0ELb0ELi128EEEEEEEEEvNT_6ParamsE$_ZN4cute3eso3ESOILb0ELb0EJNS_6LayoutINS_5tupleIJNS3_IJNS_1CILi1EEENS3_IJS5_NS4_ILi2EEES6_EEEEEES6_NS3_IJS6_S6_EEEEEENS3_IJNS3_IJNS4_ILi0EEENS3_IJS5_NS4_ILi256EEEiEEEEEENS4_ILi2048EEENS3_IJiNS4_ILi4096EEEEEEEEEEENS_10ViewEngineINS_8smem_ptrIPjEEEEEEC2ERKSJ_RKSO_)
$_ZN7cutlass13device_kernelIN5flash19enable_sm80_to_sm89INS1_16FlashAttnBwdSm80INS1_25CollectiveMainloopBwdSm80ILi2ELi2EN4cute5tupleIJNS5_1CILi128EEES8_NS7_ILi64EEEEEENS_10bfloat16_tEfNS_4arch4Sm80ELb0ELb0ELb1ELb0ELb1ELb0ELb0ELb0ELi2ELi4ELi4ELi4ELb0EEENS1_21CollectiveEpilogueBwdISA_SB_SD_Li256ELb0ELb0ELi2EEENS1_19SingleTileSchedulerILb0ELb0ELb0ELi128EEEEEEEEEvNT_6ParamsE$_ZN4cute3eso3ESOILb0ELb0EJNS_6LayoutINS_5tupleIJNS3_IJNS_1CILi1EEENS3_IJS5_NS4_ILi2EEES6_EEEEEES6_NS3_IJS6_S6_EEEEEENS3_IJNS3_IJNS4_ILi0EEENS3_IJS5_NS4_ILi256EEEiEEEEEENS4_ILi2048EEENS3_IJiNS4_ILi4096EEEEEEEEEEENS_10ViewEngineINS_8smem_ptrIPjEEEEEEC2ERKSJ_RKSO_:
[----:B------:R-:W-:Y:S02]  /*5d60*/  IADD3 R5, R68, -c[0x0][0x20], RZ ;  /* 0x8000080044057a10 */ /* 0x000fe40007ffe0ff */
[----:B------:R-:W-:-:S03]  /*5d70*/  IADD3 R6, R50, -c[0x0][0x20], RZ ;  /* 0x8000080032067a10 */ /* 0x000fc60007ffe0ff */
[----:B------:R1:W-:Y:S04]  /*5d80*/  STL.64 [R5], R2 ;  /* 0x0000000205007387 */ /* 0x0003e80000100a00 */
[----:B------:R-:W2:Y:S01]  /*5d90*/  LDL.64 R8, [R6] ;  /* 0x0000000006087983 */ /* 0x000ea20000100a00 */
[----:B------:R-:W-:Y:S02]  /*5da0*/  IMAD.MOV.U32 R10, RZ, RZ, R4 ;  /* 0x000000ffff0a7224 */ /* 0x000fe400078e0004 */
[----:B------:R-:W-:Y:S01]  /*5db0*/  IMAD.MOV.U32 R11, RZ, RZ, 0x0 ;  /* 0x00000000ff0b7424 */ /* 0x000fe200078e00ff */
[----:B--2---:R1:W-:Y:S03]  /*5dc0*/  STL.64 [R5+0x8], R8 ;  /* 0x0000080805007387 */ /* 0x0043e60000100a00 */
[----:B------:R-:W-:Y:S05]  /*5dd0*/  RET.REL.NODEC R10 `(_ZN7cutlass13device_kernelIN5flash19enable_sm80_to_sm89INS1_16FlashAttnBwdSm80INS1_25CollectiveMainloopBwdSm80ILi2ELi2EN4cute5tupleIJNS5_1CILi128EEES8_NS7_ILi64EEEEEENS_10bfloat16_tEfNS_4arch4Sm80ELb0ELb0ELb1ELb0ELb1ELb0ELb0ELb0ELi2ELi4ELi4ELi4ELb0EEENS1_21CollectiveEpilogueBwdISA_SB_SD_Li256ELb0ELb0ELi2EEENS1_19SingleTileSchedulerILb0ELb0ELb0ELi128EEEEEEEEEvNT_6ParamsE) ;  /* 0xffffa2200a007950 */ /* 0x000fea0003c3ffff */
        .type           $_ZN7cutlass13device_kernelIN5flash19enable_sm80_to_sm89INS1_16FlashAttnBwdSm80INS1_25CollectiveMainloopBwdSm80ILi2ELi2EN4cute5tupleIJNS5_1CILi128EEES8_NS7_ILi64EEEEEENS_10bfloat16_tEfNS_4arch4Sm80ELb0ELb0ELb1ELb0ELb1ELb0ELb0ELb0ELi2ELi4ELi4ELi4ELb0EEENS1_21CollectiveEpilogueBwdISA_SB_SD_Li256ELb0ELb0ELi2EEENS1_19SingleTileSchedulerILb0ELb0ELb0ELi128EEEEEEEEEvNT_6ParamsE$_ZN4cute3eso3ESOILb0ELb0EJNS_6LayoutINS_5tupleIJNS3_IJNS_1CILi2EEES5_EEENS4_ILi8EEES6_EEENS3_IJNS3_IJNS4_ILi1EEEiEEENS4_ILi1024EEENS3_IJiiEEEEEEEENS_10ViewEngineINS_8smem_ptrIPN7cutlass10bfloat16_tEEEEEEEC2ERKSE_RKSL_,@function
        .size           $_ZN7cutlass13device_kernelIN5flash19enable_sm80_to_sm89INS1_16FlashAttnBwdSm80INS1_25CollectiveMainloopBwdSm80ILi2ELi2EN4cute5tupleIJNS5_1CILi128EEES8_NS7_ILi64EEEEEENS_10bfloat16_tEfNS_4arch4Sm80ELb0ELb0ELb1ELb0ELb1ELb0ELb0ELb0ELi2ELi4ELi4ELi4ELb0EEENS1_21CollectiveEpilogueBwdISA_SB_SD_Li256ELb0ELb0ELi2EEENS1_19SingleTileSchedulerILb0ELb0ELb0ELi128EEEEEEEEEvNT_6ParamsE$_ZN4cute3eso3ESOILb0ELb0EJNS_6LayoutINS_5tupleIJNS3_IJNS_1CILi2EEES5_EEENS4_ILi8EEES6_EEENS3_IJNS3_IJNS4_ILi1EEEiEEENS4_ILi1024EEENS3_IJiiEEEEEEEENS_10ViewEngineINS_8smem_ptrIPN7cutlass10bfloat16_tEEEEEEEC2ERKSE_RKSL_,($_ZN7cutlass13device_kernelIN5flash19enable_sm80_to_sm89INS1_16FlashAttnBwdSm80INS1_25CollectiveMainloopBwdSm80ILi2ELi2EN4cute5tupleIJNS5_1CILi128EEES8_NS7_ILi64EEEEEENS_10bfloat16_tEfNS_4arch4Sm80ELb0ELb0ELb1ELb0ELb1ELb0ELb0ELb0ELi2ELi4ELi4ELi4ELb0EEENS1_21CollectiveEpilogueBwdISA_SB_SD_Li256ELb0ELb0ELi2EEENS1_19SingleTileSchedulerILb0ELb0ELb0ELi128EEEEEEEEEvNT_6ParamsE$_ZN4cute3eso3ESOILb0ELb0EJNS_6LayoutINS_5tupleIJNS3_IJNS_1CILi2EEES5_EEENS4_ILi8EEES6_EEENS3_IJNS3_IJNS4_ILi1EEEiEEENS4_ILi1024EEENS3_IJiiEEEEEEEEjEEC2ERKSE_RKj - $_ZN7cutlass13device_kernelIN5flash19enable_sm80_to_sm89INS1_16FlashAttnBwdSm80INS1_25CollectiveMainloopBwdSm80ILi2ELi2EN4cute5tupleIJNS5_1CILi128EEES8_NS7_ILi64EEEEEENS_10bfloat16_tEfNS_4arch4Sm80ELb0ELb0ELb1ELb0ELb1ELb0ELb0ELb0ELi2ELi4ELi4ELi4ELb0EEENS1_21CollectiveEpilogueBwdISA_SB_SD_Li256ELb0ELb0ELi2EEENS1_19SingleTileSchedulerILb0ELb0ELb0ELi128EEEEEEEEEvNT_6ParamsE$_ZN4cute3eso3ESOILb0ELb0EJNS_6LayoutINS_5tupleIJNS3_IJNS_1CILi2EEES5_EEENS4_ILi8EEES6_EEENS3_IJNS3_IJNS4_ILi1EEEiEEENS4_ILi1024EEENS3_IJiiEEEEEEEENS_10ViewEngineINS_8smem_ptrIPN7cutlass10bfloat16_tEEEEEEEC2ERKSE_RKSL_)
$_ZN7cutlass13device_kernelIN5flash19enable_sm80_to_sm89INS1_16FlashAttnBwdSm80INS1_25CollectiveMainloopBwdSm80ILi2ELi2EN4cute5tupleIJNS5_1CILi128EEES8_NS7_ILi64EEEEEENS_10bfloat16_tEfNS_4arch4Sm80ELb0ELb0ELb1ELb0ELb1ELb0ELb0ELb0ELi2ELi4ELi4ELi4ELb0EEENS1_21CollectiveEpilogueBwdISA_SB_SD_Li256ELb0ELb0ELi2EEENS1_19SingleTileSchedulerILb0ELb0ELb0ELi128EEEEEEEEEvNT_6ParamsE$_ZN4cute3eso3ESOILb0ELb0EJNS_6LayoutINS_5tupleIJNS3_IJNS_1CILi2EEES5_EEENS4_ILi8EEES6_EEENS3_IJNS3_IJNS4_ILi1EEEiEEENS4_ILi1024EEENS3_IJiiEEEEEEEENS_10ViewEngineINS_8smem_ptrIPN7cutlass10bfloat16_tEEEEEEEC2ERKSE_RKSL_:
[----:B------:R-:W-:Y:S02]  /*5de0*/  IADD3 R3, R25, -c[0x0][0x20], RZ ;  /* 0x8000080019037a10 */ /* 0x000fe40007ffe0ff */
[----:B------:R-:W-:-:S03]  /*5df0*/  IADD3 R2, R24, -c[0x0][0x20], RZ ;  /* 0x8000080018027a10 */ /* 0x000fc60007ffe0ff */
[----:B------:R1:W-:Y:S04]  /*5e00*/  STL.64 [R3], R4 ;  /* 0x0000000403007387 */ /* 0x0003e80000100a00 */
[----:B------:R1:W-:Y:S04]  /*5e10*/  STL [R3+0x8], R14 ;  /* 0x0000080e03007387 */ /* 0x0003e80000100800 */
[----:B------:R-:W2:Y:S01]  /*5e20*/  LDL.64 R8, [R2] ;  /* 0x0000000002087983 */ /* 0x000ea20000100a00 */
[----:B------:R-:W-:-:S03]  /*5e30*/  IMAD.MOV.U32 R7, RZ, RZ, 0x0 ;  /* 0x00000000ff077424 */ /* 0x000fc600078e00ff */
[----:B--2---:R1:W-:Y:S01]  /*5e40*/  STL.64 [R3+0x10], R8 ;  /* 0x0000100803007387 */ /* 0x0043e20000100a00 */
[----:B------:R-:W-:Y:S05]  /*5e50*/  RET.REL.NODEC R6 `(_ZN7cutlass13device_kernelIN5flash19enable_sm80_to_sm89INS1_16FlashAttnBwdSm80INS1_25CollectiveMainloopBwdSm80ILi2ELi2EN4cute5tupleIJNS5_1CILi128EEES8_NS7_ILi64EEEEEENS_10bfloat16_tEfNS_4arch4Sm80ELb0ELb0ELb1ELb0ELb1ELb0ELb0ELb0ELi2ELi4ELi4ELi4ELb0EEENS1_21CollectiveEpilogueBwdISA_SB_SD_Li256ELb0ELb0ELi2EEENS1_19SingleTileSchedulerILb0ELb0ELb0ELi128EEEEEEEEEvNT_6ParamsE) ;  /* 0xffffa1a006007950 */ /* 0x000fea0003c3ffff */
        .type           $_ZN7cutlass13device_kernelIN5flash19enable_sm80_to_sm89INS1_16FlashAttnBwdSm80INS1_25CollectiveMainloopBwdSm80ILi2ELi2EN4cute5tupleIJNS5_1CILi128EEES8_NS7_ILi64EEEEEENS_10bfloat16_tEfNS_4arch4Sm80ELb0ELb0ELb1ELb0ELb1ELb0ELb0ELb0ELi2ELi4ELi4ELi4ELb0EEENS1_21CollectiveEpilogueBwdISA_SB_SD_Li256ELb0ELb0ELi2EEENS1_19SingleTileSchedulerILb0ELb0ELb0ELi128EEEEEEEEEvNT_6ParamsE$_ZN4cute3eso3ESOILb0ELb0EJNS_6LayoutINS_5tupleIJNS3_IJNS_1CILi2EEES5_EEENS4_ILi8EEES6_EEENS3_IJNS3_IJNS4_ILi1EEEiEEENS4_ILi1024EEENS3_IJiiEEEEEEEEjEEC2ERKSE_RKj,@function
        .size           $_ZN7cutlass13device_kernelIN5flash19enable_sm80_to_sm89INS1_16FlashAttnBwdSm80INS1_25CollectiveMainloopBwdSm80ILi2ELi2EN4cute5tupleIJNS5_1CILi128EEES8_NS7_ILi64EEEEEENS_10bfloat16_tEfNS_4arch4Sm80ELb0ELb0ELb1ELb0ELb1ELb0ELb0ELb0ELi2ELi4ELi4ELi4ELb0EEENS1_21CollectiveEpilogueBwdISA_SB_SD_Li256ELb0ELb0ELi2EEENS1_19SingleTileSchedulerILb0ELb0ELb0ELi128EEEEEEEEEvNT_6ParamsE$_ZN4cute3eso3ESOILb0ELb0EJNS_6LayoutINS_5tupleIJNS3_IJNS_1CILi2EEES5_EEENS4_ILi8EEES6_EEENS3_IJNS3_IJNS4_ILi1EEEiEEENS4_ILi1024EEENS3_IJiiEEEEEEEEjEEC2ERKSE_RKj,($_ZN7cutlass13device_kernelIN5flash19enable_sm80_to_sm89INS1_16FlashAttnBwdSm80INS1_25CollectiveMainloopBwdSm80ILi2ELi2EN4cute5tupleIJNS5_1CILi128EEES8_NS7_ILi64EEEEEENS_10bfloat16_tEfNS_4arch4Sm80ELb0ELb0ELb1ELb0ELb1ELb0ELb0ELb0ELi2ELi4ELi4ELi4ELb0EEENS1_21CollectiveEpilogueBwdISA_SB_SD_Li256ELb0ELb0ELi2EEENS1_19SingleTileSchedulerILb0ELb0ELb0ELi128EEEEEEEEEvNT_6ParamsE$_ZN4cute3eso3ESOILb0ELb0EJNS_6LayoutINS_5tupleIJNS3_IJNS_1CILi2EEES5_EEES6_NS4_ILi8EEEEEENS3_IJNS3_IJiNS4_ILi512EEEEEENS3_IJiiEEENS4_ILi1024EEEEEEEENS_10ViewEngineINS_8smem_ptrIPN7cutlass10bfloat16_tEEEEEEEC2ERKSE_RKSL_ - $_ZN7cutlass13device_kernelIN5flash19enable_sm80_to_sm89INS1_16FlashAttnBwdSm80INS1_25CollectiveMainloopBwdSm80ILi2ELi2EN4cute5tupleIJNS5_1CILi128EEES8_NS7_ILi64EEEEEENS_10bfloat16_tEfNS_4arch4Sm80ELb0ELb0ELb1ELb0ELb1ELb0ELb0ELb0ELi2ELi4ELi4ELi4ELb0EEENS1_21CollectiveEpilogueBwdISA_SB_SD_Li256ELb0ELb0ELi2EEENS1_19SingleTileSchedulerILb0ELb0ELb0ELi128EEEEEEEEEvNT_6ParamsE$_ZN4cute3eso3ESOILb0ELb0EJNS_6LayoutINS_5tupleIJNS3_IJNS_1CILi2EEES5_EEENS4_ILi8EEES6_EEENS3_IJNS3_IJNS4_ILi1EEEiEEENS4_ILi1024EEENS3_IJiiEEEEEEEEjEEC2ERKSE_RKj)
$_ZN7cutlass13device_kernelIN5flash19enable_sm80_to_sm89INS1_16FlashAttnBwdSm80INS1_25CollectiveMainloopBwdSm80ILi2ELi2EN4cute5tupleIJNS5_1CILi128EEES8_NS7_ILi64EEEEEENS_10bfloat16_tEfNS_4arch4Sm80ELb0ELb0ELb1ELb0ELb1ELb0ELb0ELb0ELi2ELi4ELi4ELi4ELb0EEENS1_21CollectiveEpilogueBwdISA_SB_SD_Li256ELb0ELb0ELi2EEENS1_19SingleTileSchedulerILb0ELb0ELb0ELi128EEEEEEEEEvNT_6ParamsE$_ZN4cute3eso3ESOILb0ELb0EJNS_6LayoutINS_5tupleIJNS3_IJNS_1CILi2EEES5_EEENS4_ILi8EEES6_EEENS3_IJNS3_IJNS4_ILi1EEEiEEENS4_ILi1024EEENS3_IJiiEEEEEEEEjEEC2ERKSE_RKj:
        /* <DEDUP_REMOVED lines=9> */
[----:B------:R-:W-:Y:S05]  /*5ef0*/  RET.REL.NODEC R10 `(_ZN7cutlass13device_kernelIN5flash19enable_sm80_to_sm89INS1_16FlashAttnBwdSm80INS1_25CollectiveMainloopBwdSm80ILi2ELi2EN4cute5tupleIJNS5_1CILi128EEES8_NS7_ILi64EEEEEENS_10bfloat16_tEfNS_4arch4Sm80ELb0ELb0ELb1ELb0ELb1ELb0ELb0ELb0ELi2ELi4ELi4ELi4ELb0EEENS1_21CollectiveEpilogueBwdISA_SB_SD_Li256ELb0ELb0ELi2EEENS1_19SingleTileSchedulerILb0ELb0ELb0ELi128EEEEEEEEEvNT_6ParamsE) ;  /* 0xffffa1000a007950 */ /* 0x000fea0003c3ffff */
        .type           $_ZN7cutlass13device_kernelIN5flash19enable_sm80_to_sm89INS1_16FlashAttnBwdSm80INS1_25CollectiveMainloopBwdSm80ILi2ELi2EN4cute5tupleIJNS5_1CILi128EEES8_NS7_ILi64EEEEEENS_10bfloat16_tEfNS_4arch4Sm80ELb0ELb0ELb1ELb0ELb1ELb0ELb0ELb0ELi2ELi4ELi4ELi4ELb0EEENS1_21CollectiveEpilogueBwdISA_SB_SD_Li256ELb0ELb0ELi2EEENS1_19SingleTileSchedulerILb0ELb0ELb0ELi128EEEEEEEEEvNT_6ParamsE$_ZN4cute3eso3ESOILb0ELb0EJNS_6LayoutINS_5tupleIJNS3_IJNS_1CILi2EEES5_EEES6_NS4_ILi8EEEEEENS3_IJNS3_IJiNS4_ILi512EEEEEENS3_IJiiEEENS4_ILi1024EEEEEEEENS_10ViewEngineINS_8smem_ptrIPN7cutlass10bfloat16_tEEEEEEEC2ERKSE_RKSL_,@function
        .size           $_ZN7cutlass13device_kernelIN5flash19enable_sm80_to_sm89INS1_16FlashAttnBwdSm80INS1_25CollectiveMainloopBwdSm80ILi2ELi2EN4cute5tupleIJNS5_1CILi128EEES8_NS7_ILi64EEEEEENS_10bfloat16_tEfNS_4arch4Sm80ELb0ELb0ELb1ELb0ELb1ELb0ELb0ELb0ELi2ELi4ELi4ELi4ELb0EEENS1_21CollectiveEpilogueBwdISA_SB_SD_Li256ELb0ELb0ELi2EEENS1_19SingleTileSchedulerILb0ELb0ELb0ELi128EEEEEEEEEvNT_6ParamsE$_ZN4cute3eso3ESOILb0ELb0EJNS_6LayoutINS_5tupleIJNS3_IJNS_1CILi2EEES5_EEES6_NS4_ILi8EEEEEENS3_IJNS3_IJiNS4_ILi512EEEEEENS3_IJiiEEENS4_ILi1024EEEEEEEENS_10ViewEngineINS_8smem_ptrIPN7cutlass10bfloat16_tEEEEEEEC2ERKSE_RKSL_,($_ZN7cutlass13device_kernelIN5flash19enable_sm80_to_sm89INS1_16FlashAttnBwdSm80INS1_25CollectiveMainloopBwdSm80ILi2ELi2EN4cute5tupleIJNS5_1CILi128EEES8_NS7_ILi64EEEEEENS_10bfloat16_tEfNS_4arch4Sm80ELb0ELb0ELb1ELb0ELb1ELb0ELb0ELb0ELi2ELi4ELi4ELi4ELb0EEENS1_21CollectiveEpilogueBwdISA_SB_SD_Li256ELb0ELb0ELi2EEENS1_19SingleTileSchedulerILb0ELb0ELb0ELi128EEEEEEEEEvNT_6ParamsE$_ZN4cute3eso3ESOILb0ELb0EJNS_6LayoutINS_5tupleIJNS3_IJNS_1CILi2EEES5_EEES6_NS4_ILi8EEEEEENS3_IJNS3_IJiNS4_ILi512EEEEEENS3_IJiiEEENS4_ILi1024EEEEEEEEjEEC2ERKSE_RKj - $_ZN7cutlass13device_kernelIN5flash19enable_sm80_to_sm89INS1_16FlashAttnBwdSm80INS1_25CollectiveMainloopBwdSm80ILi2ELi2EN4cute5tupleIJNS5_1CILi128EEES8_NS7_ILi64EEEEEENS_10bfloat16_tEfNS_4arch4Sm80ELb0ELb0ELb1ELb0ELb1ELb0ELb0ELb0ELi2ELi4ELi4ELi4ELb0EEENS1_21CollectiveEpilogueBwdISA_SB_SD_Li256ELb0ELb0ELi2EEENS1_19SingleTileSchedulerILb0ELb0ELb0ELi128EEEEEEEEEvNT_6ParamsE$_ZN4cute3eso3ESOILb0ELb0EJNS_6LayoutINS_5tupleIJNS3_IJNS_1CILi2EEES5_EEES6_NS4_ILi8EEEEEENS3_IJNS3_IJiNS4_ILi512EEEEEENS3_IJiiEEENS4_ILi1024EEEEEEEENS_10ViewEngineINS_8smem_ptrIPN7cutlass10bfloat16_tEEEEEEEC2ERKSE_RKSL_)
$_ZN7cutlass13device_kernelIN5flash19enable_sm80_to_sm89INS1_16FlashAttnBwdSm80INS1_25CollectiveMainloopBwdSm80ILi2ELi2EN4cute5tupleIJNS5_1CILi128EEES8_NS7_ILi64EEEEEENS_10bfloat16_tEfNS_4arch4Sm80ELb0ELb0ELb1ELb0ELb1ELb0ELb0ELb0ELi2ELi4ELi4ELi4ELb0EEENS1_21CollectiveEpilogueBwdISA_SB_SD_Li256ELb0ELb0ELi2EEENS1_19SingleTileSchedulerILb0ELb0ELb0ELi128EEEEEEEEEvNT_6ParamsE$_ZN4cute3eso3ESOILb0ELb0EJNS_6LayoutINS_5tupleIJNS3_IJNS_1CILi2EEES5_EEES6_NS4_ILi8EEEEEENS3_IJNS3_IJiNS4_ILi512EEEEEENS3_IJiiEEENS4_ILi1024EEEEEEEENS_10ViewEngineINS_8smem_ptrIPN7cutlass10bfloat16_tEEEEEEEC2ERKSE_RKSL_:
        /* <DEDUP_REMOVED lines=8> */
[----:B------:R-:W-:Y:S05]  /*5f80*/  RET.REL.NODEC R10 `(_ZN7cutlass13device_kernelIN5flash19enable_sm80_to_sm89INS1_16FlashAttnBwdSm80INS1_25CollectiveMainloopBwdSm80ILi2ELi2EN4cute5tupleIJNS5_1CILi128EEES8_NS7_ILi64EEEEEENS_10bfloat16_tEfNS_4arch4Sm80ELb0ELb0ELb1ELb0ELb1ELb0ELb0ELb0ELi2ELi4ELi4ELi4ELb0EEENS1_21CollectiveEpilogueBwdISA_SB_SD_Li256ELb0ELb0ELi2EEENS1_19SingleTileSchedulerILb0ELb0ELb0ELi128EEEEEEEEEvNT_6ParamsE) ;  /* 0xffffa0700a007950 */ /* 0x000fea0003c3ffff */
        .type           $_ZN7cutlass13device_kernelIN5flash19enable_sm80_to_sm89INS1_16FlashAttnBwdSm80INS1_25CollectiveMainloopBwdSm80ILi2ELi2EN4cute5tupleIJNS5_1CILi128EEES8_NS7_ILi64EEEEEENS_10bfloat16_tEfNS_4arch4Sm80ELb0ELb0ELb1ELb0ELb1ELb0ELb0ELb0ELi2ELi4ELi4ELi4ELb0EEENS1_21CollectiveEpilogueBwdISA_SB_SD_Li256ELb0ELb0ELi2EEENS1_19SingleTileSchedulerILb0ELb0ELb0ELi128EEEEEEEEEvNT_6ParamsE$_ZN4cute3eso3ESOILb0ELb0EJNS_6LayoutINS_5tupleIJNS3_IJNS_1CILi2EEES5_EEES6_NS4_ILi8EEEEEENS3_IJNS3_IJiNS4_ILi512EEEEEENS3_IJiiEEENS4_ILi1024EEEEEEEEjEEC2ERKSE_RKj,@function
        .size           $_ZN7cutlass13device_kernelIN5flash19enable_sm80_to_sm89INS1_16FlashAttnBwdSm80INS1_25CollectiveMainloopBwdSm80ILi2ELi2EN4cute5tupleIJNS5_1CILi128EEES8_NS7_ILi64EEEEEENS_10bfloat16_tEfNS_4arch4Sm80ELb0ELb0ELb1ELb0ELb1ELb0ELb0ELb0ELi2ELi4ELi4ELi4ELb0EEENS1_21CollectiveEpilogueBwdISA_SB_SD_Li256ELb0ELb0ELi2EEENS1_19SingleTileSchedulerILb0ELb0ELb0ELi128EEEEEEEEEvNT_6ParamsE$_ZN4cute3eso3ESOILb0ELb0EJNS_6LayoutINS_5tupleIJNS3_IJNS_1CILi2EEES5_EEES6_NS4_ILi8EEEEEENS3_IJNS3_IJiNS4_ILi512EEEEEENS3_IJiiEEENS4_ILi1024EEEEEEEEjEEC2ERKSE_RKj,($_ZN7cutlass13device_kernelIN5flash19enable_sm80_to_sm89INS1_16FlashAttnBwdSm80INS1_25CollectiveMainloopBwdSm80ILi2ELi2EN4cute5tupleIJNS5_1CILi128EEES8_NS7_ILi64EEEEEENS_10bfloat16_tEfNS_4arch4Sm80ELb0ELb0ELb1ELb0ELb1ELb0ELb0ELb0ELi2ELi4ELi4ELi4ELb0EEENS1_21CollectiveEpilogueBwdISA_SB_SD_Li256ELb0ELb0ELi2EEENS1_19SingleTileSchedulerILb0ELb0ELb0ELi128EEEEEEEEEvNT_6ParamsE$_ZN4cute3eso3ESOILb0ELb0EJNS_6LayoutINS_5tupleIJNS3_IJNS_1CILi2EEES5_S5_EEES5_NS3_IJNS3_IJS5_S5_EEES5_EEEEEENS3_IJNS3_IJNS4_ILi1EEENS4_ILi512EEEiEEENS4_ILi4096EEENS3_IJNS3_IJiiEEENS4_ILi8192EEEEEEEEEEENS_10ViewEngineINS_8smem_ptrIPN7cutlass10bfloat16_tEEEEEEEC2ERKSI_RKSP_ - $_ZN7cutlass13device_kernelIN5flash19enable_sm80_to_sm89INS1_16FlashAttnBwdSm80INS1_25CollectiveMainloopBwdSm80ILi2ELi2EN4cute5tupleIJNS5_1CILi128EEES8_NS7_ILi64EEEEEENS_10bfloat16_tEfNS_4arch4Sm80ELb0ELb0ELb1ELb0ELb1ELb0ELb0ELb0ELi2ELi4ELi4ELi4ELb0EEENS1_21CollectiveEpilogueBwdISA_SB_SD_Li256ELb0ELb0ELi2EEENS1_19SingleTileSchedulerILb0ELb0ELb0ELi128EEEEEEEEEvNT_6ParamsE$_ZN4cute3eso3ESOILb0ELb0EJNS_6LayoutINS_5tupleIJNS3_IJNS_1CILi2EEES5_EEES6_NS4_ILi8EEEEEENS3_IJNS3_IJiNS4_ILi512EEEEEENS3_IJiiEEENS4_ILi1024EEEEEEEEjEEC2ERKSE_RKj)
$_ZN7cutlass13device_kernelIN5flash19enable_sm80_to_sm89INS1_16FlashAttnBwdSm80INS1_25CollectiveMainloopBwdSm80ILi2ELi2EN4cute5tupleIJNS5_1CILi128EEES8_NS7_ILi64EEEEEENS_10bfloat16_tEfNS_4arch4Sm80ELb0ELb0ELb1ELb0ELb1ELb0ELb0ELb0ELi2ELi4ELi4ELi4ELb0EEENS1_21CollectiveEpilogueBwdISA_SB_SD_Li256ELb0ELb0ELi2EEENS1_19SingleTileSchedulerILb0ELb0ELb0ELi128EEEEEEEEEvNT_6ParamsE$_ZN4cute3eso3ESOILb0ELb0EJNS_6LayoutINS_5tupleIJNS3_IJNS_1CILi2EEES5_EEES6_NS4_ILi8EEEEEENS3_IJNS3_IJiNS4_ILi512EEEEEENS3_IJiiEEENS4_ILi1024EEEEEEEEjEEC2ERKSE_RKj:
        /* <DEDUP_REMOVED lines=10> */
        .type           $_ZN7cutlass13device_kernelIN5flash19enable_sm80_to_sm89INS1_16FlashAttnBwdSm80INS1_25CollectiveMainloopBwdSm80ILi2ELi2EN4cute5tupleIJNS5_1CILi128EEES8_NS7_ILi64EEEEEENS_10bfloat16_tEfNS_4arch4Sm80ELb0ELb0ELb1ELb0ELb1ELb0ELb0ELb0ELi2ELi4ELi4ELi4ELb0EEENS1_21CollectiveEpilogueBwdISA_SB_SD_Li256ELb0ELb0ELi2EEENS1_19SingleTileSchedulerILb0ELb0ELb0ELi128EEEEEEEEEvNT_6ParamsE$_ZN4cute3eso3ESOILb0ELb0EJNS_6LayoutINS_5tupleIJNS3_IJNS_1CILi2EEES5_S5_EEES5_NS3_IJNS3_IJS5_S5_EEES5_EEEEEENS3_IJNS3_IJNS4_ILi1EEENS4_ILi512EEEiEEENS4_ILi4096EEENS3_IJNS3_IJiiEEENS4_ILi8192EEEEEEEEEEENS_10ViewEngineINS_8smem_ptrIPN7cutlass10bfloat16_tEEEEEEEC2ERKSI_RKSP_,@function
        .size           $_ZN7cutlass13device_kernelIN5flash19enable_sm80_to_sm89INS1_16FlashAttnBwdSm80INS1_25CollectiveMainloopBwdSm80ILi2ELi2EN4cute5tupleIJNS5_1CILi128EEES8_NS7_ILi64EEEEEENS_10bfloat16_tEfNS_4arch4Sm80ELb0ELb0ELb1ELb0ELb1ELb0ELb0ELb0ELi2ELi4ELi4ELi4ELb0EEENS1_21CollectiveEpilogueBwdISA_SB_SD_Li256ELb0ELb0ELi2EEENS1_19SingleTileSchedulerILb0ELb0ELb0ELi128EEEEEEEEEvNT_6ParamsE$_ZN4cute3eso3ESOILb0ELb0EJNS_6LayoutINS_5tupleIJNS3_IJNS_1CILi2EEES5_S5_EEES5_NS3_IJNS3_IJS5_S5_EEES5_EEEEEENS3_IJNS3_IJNS4_ILi1EEENS4_ILi512EEEiEEENS4_ILi4096EEENS3_IJNS3_IJiiEEENS4_ILi8192EEEEEEEEEEENS_10ViewEngineINS_8smem_ptrIPN7cutlass10bfloat16_tEEEEEEEC2ERKSI_RKSP_,($_ZN7cutlass13device_kernelIN5flash19enable_sm80_to_sm89INS1_16FlashAttnBwdSm80INS1_25CollectiveMainloopBwdSm80ILi2ELi2EN4cute5tupleIJNS5_1CILi128EEES8_NS7_ILi64EEEEEENS_10bfloat16_tEfNS_4arch4Sm80ELb0ELb0ELb1ELb0ELb1ELb0ELb0ELb0ELi2ELi4ELi4ELi4ELb0EEENS1_21CollectiveEpilogueBwdISA_SB_SD_Li256ELb0ELb0ELi2EEENS1_19SingleTileSchedulerILb0ELb0ELb0ELi128EEEEEEEEEvNT_6ParamsE$_ZN4cute3eso3ESOILb0ELb0EJNS_6LayoutINS_5tupleIJNS3_IJNS_1CILi2EEES5_S5_EEES5_NS3_IJNS3_IJS5_S5_EEES5_EEEEEENS3_IJNS3_IJNS4_ILi1EEENS4_ILi512EEEiEEENS4_ILi4096EEENS3_IJNS3_IJiiEEENS4_ILi8192EEEEEEEEEEEjEEC2ERKSI_RKj - $_ZN7cutlass13device_kernelIN5flash19enable_sm80_to_sm89INS1_16FlashAttnBwdSm80INS1_25CollectiveMainloopBwdSm80ILi2ELi2EN4cute5tupleIJNS5_1CILi128EEES8_NS7_ILi64EEEEEENS_10bfloat16_tEfNS_4arch4Sm80ELb0ELb0ELb1ELb0ELb1ELb0ELb0ELb0ELi2ELi4ELi4ELi4ELb0EEENS1_21CollectiveEpilogueBwdISA_SB_SD_Li256ELb0ELb0ELi2EEENS1_19SingleTileSchedulerILb0ELb0ELb0ELi128EEEEEEEEEvNT_6ParamsE$_ZN4cute3eso3ESOILb0ELb0EJNS_6LayoutINS_5tupleIJNS3_IJNS_1CILi2EEES5_S5_EEES5_NS3_IJNS3_IJS5_S5_EEES5_EEEEEENS3_IJNS3_IJNS4_ILi1EEENS4_ILi512EEEiEEENS4_ILi4096EEENS3_IJNS3_IJiiEEENS4_ILi8192EEEEEEEEEEENS_10ViewEngineINS_8smem_ptrIPN7cutlass10bfloat16_tEEEEEEEC2ERKSI_RKSP_)
$_ZN7cutlass13device_kernelIN5flash19enable_sm80_to_sm89INS1_16FlashAttnBwdSm80INS1_25CollectiveMainloopBwdSm80ILi2ELi2EN4cute5tupleIJNS5_1CILi128EEES8_NS7_ILi64EEEEEENS_10bfloat16_tEfNS_4arch4Sm80ELb0ELb0ELb1ELb0ELb1ELb0ELb0ELb0ELi2ELi4ELi4ELi4ELb0EEENS1_21CollectiveEpilogueBwdISA_SB_SD_Li256ELb0ELb0ELi2EEENS1_19SingleTileSchedulerILb0ELb0ELb0ELi128EEEEEEEEEvNT_6ParamsE$_ZN4cute3eso3ESOILb0ELb0EJNS_6LayoutINS_5tupleIJNS3_IJNS_1CILi2EEES5_S5_EEES5_NS3_IJNS3_IJS5_S5_EEES5_EEEEEENS3_IJNS3_IJNS4_ILi1EEENS4_ILi512EEEiEEENS4_ILi4096EEENS3_IJNS3_IJiiEEENS4_ILi8192EEEEEEEEEEENS_10ViewEngineINS_8smem_ptrIPN7cutlass10bfloat16_tEEEEEEEC2ERKSI_RKSP_:
        /* <DEDUP_REMOVED lines=9> */
        .type           $_ZN7cutlass13device_kernelIN5flash19enable_sm80_to_sm89INS1_16FlashAttnBwdSm80INS1_25CollectiveMainloopBwdSm80ILi2ELi2EN4cute5tupleIJNS5_1CILi128EEES8_NS7_ILi64EEEEEENS_10bfloat16_tEfNS_4arch4Sm80ELb0ELb0ELb1ELb0ELb1ELb0ELb0ELb0ELi2ELi4ELi4ELi4ELb0EEENS1_21CollectiveEpilogueBwdISA_SB_SD_Li256ELb0ELb0ELi2EEENS1_19SingleTileSchedulerILb0ELb0ELb0ELi128EEEEEEEEEvNT_6ParamsE$_ZN4cute3eso3ESOILb0ELb0EJNS_6LayoutINS_5tupleIJNS3_IJNS_1CILi2EEES5_S5_EEES5_NS3_IJNS3_IJS5_S5_EEES5_EEEEEENS3_IJNS3_IJNS4_ILi1EEENS4_ILi512EEEiEEENS4_ILi4096EEENS3_IJNS3_IJiiEEENS4_ILi8192EEEEEEEEEEEjEEC2ERKSI_RKj,@function
        .size           $_ZN7cutlass13device_kernelIN5flash19enable_sm80_to_sm89INS1_16FlashAttnBwdSm80INS1_25CollectiveMainloopBwdSm80ILi2ELi2EN4cute5tupleIJNS5_1CILi128EEES8_NS7_ILi64EEEEEENS_10bfloat16_tEfNS_4arch4Sm80ELb0ELb0ELb1ELb0ELb1ELb0ELb0ELb0ELi2ELi4ELi4ELi4ELb0EEENS1_21CollectiveEpilogueBwdISA_SB_SD_Li256ELb0ELb0ELi2EEENS1_19SingleTileSchedulerILb0ELb0ELb0ELi128EEEEEEEEEvNT_6ParamsE$_ZN4cute3eso3ESOILb0ELb0EJNS_6LayoutINS_5tupleIJNS3_IJNS_1CILi2EEES5_S5_EEES5_NS3_IJNS3_IJS5_S5_EEES5_EEEEEENS3_IJNS3_IJNS4_ILi1EEENS4_ILi512EEEiEEENS4_ILi4096EEENS3_IJNS3_IJiiEEENS4_ILi8192EEEEEEEEEEEjEEC2ERKSI_RKj,($_ZN7cutlass13device_kernelIN5flash19enable_sm80_to_sm89INS1_16FlashAttnBwdSm80INS1_25CollectiveMainloopBwdSm80ILi2ELi2EN4cute5tupleIJNS5_1CILi128EEES8_NS7_ILi64EEEEEENS_10bfloat16_tEfNS_4arch4Sm80ELb0ELb0ELb1ELb0ELb1ELb0ELb0ELb0ELi2ELi4ELi4ELi4ELb0EEENS1_21CollectiveEpilogueBwdISA_SB_SD_Li256ELb0ELb0ELi2EEENS1_19SingleTileSchedulerILb0ELb0ELb0ELi128EEEEEEEEEvNT_6ParamsE$_ZN4cute3eso3ESOILb0ELb0EJNS_6LayoutINS_5tupleIJNS3_IJNS_1CILi2EEES5_S5_EEES5_NS3_IJS5_S5_EEEEEENS3_IJNS3_IJNS4_ILi1EEENS4_ILi512EEEiEEENS4_ILi4096EEENS3_IJiiEEEEEEEENS_10ViewEngineINS_8smem_ptrIPN7cutlass10bfloat16_tEEEEEEEC2ERKSF_RKSM_ - $_ZN7cutlass13device_kernelIN5flash19enable_sm80_to_sm89INS1_16FlashAttnBwdSm80INS1_25CollectiveMainloopBwdSm80ILi2ELi2EN4cute5tupleIJNS5_1CILi128EEES8_NS7_ILi64EEEEEENS_10bfloat16_tEfNS_4arch4Sm80ELb0ELb0ELb1ELb0ELb1ELb0ELb0ELb0ELi2ELi4ELi4ELi4ELb0EEENS1_21CollectiveEpilogueBwdISA_SB_SD_Li256ELb0ELb0ELi2EEENS1_19SingleTileSchedulerILb0ELb0ELb0ELi128EEEEEEEEEvNT_6ParamsE$_ZN4cute3eso3ESOILb0ELb0EJNS_6LayoutINS_5tupleIJNS3_IJNS_1CILi2EEES5_S5_EEES5_NS3_IJNS3_IJS5_S5_EEES5_EEEEEENS3_IJNS3_IJNS4_ILi1EEENS4_ILi512EEEiEEENS4_ILi4096EEENS3_IJNS3_IJiiEEENS4_ILi8192EEEEEEEEEEEjEEC2ERKSI_RKj)
$_ZN7cutlass13device_kernelIN5flash19enable_sm80_to_sm89INS1_16FlashAttnBwdSm80INS1_25CollectiveMainloopBwdSm80ILi2ELi2EN4cute5tupleIJNS5_1CILi128EEES8_NS7_ILi64EEEEEENS_10bfloat16_tEfNS_4arch4Sm80ELb0ELb0ELb1ELb0ELb1ELb0ELb0ELb0ELi2ELi4ELi4ELi4ELb0EEENS1_21CollectiveEpilogueBwdISA_SB_SD_Li256ELb0ELb0ELi2EEENS1_19SingleTileSchedulerILb0ELb0ELb0ELi128EEEEEEEEEvNT_6ParamsE$_ZN4cute3eso3ESOILb0ELb0EJNS_6LayoutINS_5tupleIJNS3_IJNS_1CILi2EEES5_S5_EEES5_NS3_IJNS3_IJS5_S5_EEES5_EEEEEENS3_IJNS3_IJNS4_ILi1EEENS4_ILi512EEEiEEENS4_ILi4096EEENS3_IJNS3_IJiiEEENS4_ILi8192EEEEEEEEEEEjEEC2ERKSI_RKj:
        /* <DEDUP_REMOVED lines=10> */
        .type           $_ZN7cutlass13device_kernelIN5flash19enable_sm80_to_sm89INS1_16FlashAttnBwdSm80INS1_25CollectiveMainloopBwdSm80ILi2ELi2EN4cute5tupleIJNS5_1CILi128EEES8_NS7_ILi64EEEEEENS_10bfloat16_tEfNS_4arch4Sm80ELb0ELb0ELb1ELb0ELb1ELb0ELb0ELb0ELi2ELi4ELi4ELi4ELb0EEENS1_21CollectiveEpilogueBwdISA_SB_SD_Li256ELb0ELb0ELi2EEENS1_19SingleTileSchedulerILb0ELb0ELb0ELi128EEEEEEEEEvNT_6ParamsE$_ZN4cute3eso3ESOILb0ELb0EJNS_6LayoutINS_5tupleIJNS3_IJNS_1CILi2EEES5_S5_EEES5_NS3_IJS5_S5_EEEEEENS3_IJNS3_IJNS4_ILi1EEENS4_ILi512EEEiEEENS4_ILi4096EEENS3_IJiiEEEEEEEENS_10ViewEngineINS_8smem_ptrIPN7cutlass10bfloat16_tEEEEEEEC2ERKSF_RKSM_,@function
        .size           $_ZN7cutlass13device_kernelIN5flash19enable_sm80_to_sm89INS1_16FlashAttnBwdSm80INS1_25CollectiveMainloopBwdSm80ILi2ELi2EN4cute5tupleIJNS5_1CILi128EEES8_NS7_ILi64EEEEEENS_10bfloat16_tEfNS_4arch4Sm80ELb0ELb0ELb1ELb0ELb1ELb0ELb0ELb0ELi2ELi4ELi4ELi4ELb0EEENS1_21CollectiveEpilogueBwdISA_SB_SD_Li256ELb0ELb0ELi2EEENS1_19SingleTileSchedulerILb0ELb0ELb0ELi128EEEEEEEEEvNT_6ParamsE$_ZN4cute3eso3ESOILb0ELb0EJNS_6LayoutINS_5tupleIJNS3_IJNS_1CILi2EEES5_S5_EEES5_NS3_IJS5_S5_EEEEEENS3_IJNS3_IJNS4_ILi1EEENS4_ILi512EEEiEEENS4_ILi4096EEENS3_IJiiEEEEEEEENS_10ViewEngineINS_8smem_ptrIPN7cutlass10bfloat16_tEEEEEEEC2ERKSF_RKSM_,($_ZN7cutlass13device_kernelIN5flash19enable_sm80_to_sm89INS1_16FlashAttnBwdSm80INS1_25CollectiveMainloopBwdSm80ILi2ELi2EN4cute5tupleIJNS5_1CILi128EEES8_NS7_ILi64EEEEEENS_10bfloat16_tEfNS_4arch4Sm80ELb0ELb0ELb1ELb0ELb1ELb0ELb0ELb0ELi2ELi4ELi4ELi4ELb0EEENS1_21CollectiveEpilogueBwdISA_SB_SD_Li256ELb0ELb0ELi2EEENS1_19SingleTileSchedulerILb0ELb0ELb0ELi128EEEEEEEEEvNT_6ParamsE$_ZN4cute3eso3ESOILb0ELb0EJNS_6LayoutINS_5tupleIJNS3_IJNS_1CILi2EEES5_S5_EEES5_NS3_IJS5_S5_EEEEEENS3_IJNS3_IJNS4_ILi1EEENS4_ILi512EEEiEEENS4_ILi4096EEENS3_IJiiEEEEEEEEjEEC2ERKSF_RKj - $_ZN7cutlass13device_kernelIN5flash19enable_sm80_to_sm89INS1_16FlashAttnBwdSm80INS1_25CollectiveMainloopBwdSm80ILi2ELi2EN4cute5tupleIJNS5_1CILi128EEES8_NS7_ILi64EEEEEENS_10bfloat16_tEfNS_4arch4Sm80ELb0ELb0ELb1ELb0ELb1ELb0ELb0ELb0ELi2ELi4ELi4ELi4ELb0EEENS1_21CollectiveEpilogueBwdISA_SB_SD_Li256ELb0ELb0ELi2EEENS1_19SingleTileSchedulerILb0ELb0ELb0ELi128EEEEEEEEEvNT_6ParamsE$_ZN4cute3eso3ESOILb0ELb0EJNS_6LayoutINS_5tupleIJNS3_IJNS_1CILi2EEES5_S5_EEES5_NS3_IJS5_S5_EEEEEENS3_IJNS3_IJNS4_ILi1EEENS4_ILi512EEEiEEENS4_ILi4096EEENS3_IJiiEEEEEEEENS_10ViewEngineINS_8smem_ptrIPN7cutlass10bfloat16_tEEEEEEEC2ERKSF_RKSM_)
$_ZN7cutlass13device_kernelIN5flash19enable_sm80_to_sm89INS1_16FlashAttnBwdSm80INS1_25CollectiveMainloopBwdSm80ILi2ELi2EN4cute5tupleIJNS5_1CILi128EEES8_NS7_ILi64EEEEEENS_10bfloat16_tEfNS_4arch4Sm80ELb0ELb0ELb1ELb0ELb1ELb0ELb0ELb0ELi2ELi4ELi4ELi4ELb0EEENS1_21CollectiveEpilogueBwdISA_SB_SD_Li256ELb0ELb0ELi2EEENS1_19SingleTileSchedulerILb0ELb0ELb0ELi128EEEEEEEEEvNT_6ParamsE$_ZN4cute3eso3ESOILb0ELb0EJNS_6LayoutINS_5tupleIJNS3_IJNS_1CILi2EEES5_S5_EEES5_NS3_IJS5_S5_EEEEEENS3_IJNS3_IJNS4_ILi1EEENS4_ILi512EEEiEEENS4_ILi4096EEENS3_IJiiEEEEEEEENS_10ViewEngineINS_8smem_ptrIPN7cutlass10bfloat16_tEEEEEEEC2ERKSF_RKSM_:
        /* <DEDUP_REMOVED lines=9> */
        .type           $_ZN7cutlass13device_kernelIN5flash19enable_sm80_to_sm89INS1_16FlashAttnBwdSm80INS1_25CollectiveMainloopBwdSm80ILi2ELi2EN4cute5tupleIJNS5_1CILi128EEES8_NS7_ILi64EEEEEENS_10bfloat16_tEfNS_4arch4Sm80ELb0ELb0ELb1ELb0ELb1ELb0ELb0ELb0ELi2ELi4ELi4ELi4ELb0EEENS1_21CollectiveEpilogueBwdISA_SB_SD_Li256ELb0ELb0ELi2EEENS1_19SingleTileSchedulerILb0ELb0ELb0ELi128EEEEEEEEEvNT_6ParamsE$_ZN4cute3eso3ESOILb0ELb0EJNS_6LayoutINS_5tupleIJNS3_IJNS_1CILi2EEES5_S5_EEES5_NS3_IJS5_S5_EEEEEENS3_IJNS3_IJNS4_ILi1EEENS4_ILi512EEEiEEENS4_ILi4096EEENS3_IJiiEEEEEEEEjEEC2ERKSF_RKj,@function
        .size           $_ZN7cutlass13device_kernelIN5flash19enable_sm80_to_sm89INS1_16FlashAttnBwdSm80INS1_25CollectiveMainloopBwdSm80ILi2ELi2EN4cute5tupleIJNS5_1CILi128EEES8_NS7_ILi64EEEEEENS_10bfloat16_tEfNS_4arch4Sm80ELb0ELb0ELb1ELb0ELb1ELb0ELb0ELb0ELi2ELi4ELi4ELi4ELb0EEENS1_21CollectiveEpilogueBwdISA_SB_SD_Li256ELb0ELb0ELi2EEENS1_19SingleTileSchedulerILb0ELb0ELb0ELi128EEEEEEEEEvNT_6ParamsE$_ZN4cute3eso3ESOILb0ELb0EJNS_6LayoutINS_5tupleIJNS3_IJNS_1CILi2EEES5_S5_EEES5_NS3_IJS5_S5_EEEEEENS3_IJNS3_IJNS4_ILi1EEENS4_ILi512EEEiEEENS4_ILi4096EEENS3_IJiiEEEEEEEEjEEC2ERKSF_RKj,($_ZN7cutlass13device_kernelIN5flash19enable_sm80_to_sm89INS1_16FlashAttnBwdSm80INS1_25CollectiveMainloopBwdSm80ILi2ELi2EN4cute5tupleIJNS5_1CILi128EEES8_NS7_ILi64EEEEEENS_10bfloat16_tEfNS_4arch4Sm80ELb0ELb0ELb1ELb0ELb1ELb0ELb0ELb0ELi2ELi4ELi4ELi4ELb0EEENS1_21CollectiveEpilogueBwdISA_SB_SD_Li256ELb0ELb0ELi2EEENS1_19SingleTileSchedulerILb0ELb0ELb0ELi128EEEEEEEEEvNT_6ParamsE$_ZN4cute3eso3ESOILb0ELb0EJNS_6LayoutINS_5tupleIJNS3_IJNS_1CILi8EEENS4_ILi1EEEEEENS3_IJNS4_ILi2EEEEEEEEENS3_IJNS3_IJS6_NS4_ILi0EEEEEENS3_IJiEEEEEEEENS_10ViewEngineINS_8smem_ptrIPN7cutlass10bfloat16_tEEEEEEEC2ERKSF_RKSM_ - $_ZN7cutlass13device_kernelIN5flash19enable_sm80_to_sm89INS1_16FlashAttnBwdSm80INS1_25CollectiveMainloopBwdSm80ILi2ELi2EN4cute5tupleIJNS5_1CILi128EEES8_NS7_ILi64EEEEEENS_10bfloat16_tEfNS_4arch4Sm80ELb0ELb0ELb1ELb0ELb1ELb0ELb0ELb0ELi2ELi4ELi4ELi4ELb0EEENS1_21CollectiveEpilogueBwdISA_SB_SD_Li256ELb0ELb0ELi2EEENS1_19SingleTileSchedulerILb0ELb0ELb0ELi128EEEEEEEEEvNT_6ParamsE$_ZN4cute3eso3ESOILb0ELb0EJNS_6LayoutINS_5tupleIJNS3_IJNS_1CILi2EEES5_S5_EEES5_NS3_IJS5_S5_EEEEEENS3_IJNS3_IJNS4_ILi1EEENS4_ILi512EEEiEEENS4_ILi4096EEENS3_IJiiEEEEEEEEjEEC2ERKSF_RKj)
$_ZN7cutlass13device_kernelIN5flash19enable_sm80_to_sm89INS1_16FlashAttnBwdSm80INS1_25CollectiveMainloopBwdSm80ILi2ELi2EN4cute5tupleIJNS5_1CILi128EEES8_NS7_ILi64EEEEEENS_10bfloat16_tEfNS_4arch4Sm80ELb0ELb0ELb1ELb0ELb1ELb0ELb0ELb0ELi2ELi4ELi4ELi4ELb0EEENS1_21CollectiveEpilogueBwdISA_SB_SD_Li256ELb0ELb0ELi2EEENS1_19SingleTileSchedulerILb0ELb0ELb0ELi128EEEEEEEEEvNT_6ParamsE$_ZN4cute3eso3ESOILb0ELb0EJNS_6LayoutINS_5tupleIJNS3_IJNS_1CILi2EEES5_S5_EEES5_NS3_IJS5_S5_EEEEEENS3_IJNS3_IJNS4_ILi1EEENS4_ILi512EEEiEEENS4_ILi4096EEENS3_IJiiEEEEEEEEjEEC2ERKSF_RKj:
        /* <DEDUP_REMOVED lines=10> */
        .type           $_ZN7cutlass13device_kernelIN5flash19enable_sm80_to_sm89INS1_16FlashAttnBwdSm80INS1_25CollectiveMainloopBwdSm80ILi2ELi2EN4cute5tupleIJNS5_1CILi128EEES8_NS7_ILi64EEEEEENS_10bfloat16_tEfNS_4arch4Sm80ELb0ELb0ELb1ELb0ELb1ELb0ELb0ELb0ELi2ELi4ELi4ELi4ELb0EEENS1_21CollectiveEpilogueBwdISA_SB_SD_Li256ELb0ELb0ELi2EEENS1_19SingleTileSchedulerILb0ELb0ELb0ELi128EEEEEEEEEvNT_6ParamsE$_ZN4cute3eso3ESOILb0ELb0EJNS_6LayoutINS_5tupleIJNS3_IJNS_1CILi8EEENS4_ILi1EEEEEENS3_IJNS4_ILi2EEEEEEEEENS3_IJNS3_IJS6_NS4_ILi0EEEEEENS3_IJiEEEEEEEENS_10ViewEngineINS_8smem_ptrIPN7cutlass10bfloat16_tEEEEEEEC2ERKSF_RKSM_,@function
        .size           $_ZN7cutlass13device_kernelIN5flash19enable_sm80_to_sm89INS1_16FlashAttnBwdSm80INS1_25CollectiveMainloopBwdSm80ILi2ELi2EN4cute5tupleIJNS5_1CILi128EEES8_NS7_ILi64EEEEEENS_10bfloat16_tEfNS_4arch4Sm80ELb0ELb0ELb1ELb0ELb1ELb0ELb0ELb0ELi2ELi4ELi4ELi4ELb0EEENS1_21CollectiveEpilogueBwdISA_SB_SD_Li256ELb0ELb0ELi2EEENS1_19SingleTileSchedulerILb0ELb0ELb0ELi128EEEEEEEEEvNT_6ParamsE$_ZN4cute3eso3ESOILb0ELb0EJNS_6LayoutINS_5tupleIJNS3_IJNS_1CILi8EEENS4_ILi1EEEEEENS3_IJNS4_ILi2EEEEEEEEENS3_IJNS3_IJS6_NS4_ILi0EEEEEENS3_IJiEEEEEEEENS_10ViewEngineINS_8smem_ptrIPN7cutlass10bfloat16_tEEEEEEEC2ERKSF_RKSM_,($_ZN7cutlass13device_kernelIN5flash19enable_sm80_to_sm89INS1_16FlashAttnBwdSm80INS1_25CollectiveMainloopBwdSm80ILi2ELi2EN4cute5tupleIJNS5_1CILi128EEES8_NS7_ILi64EEEEEENS_10bfloat16_tEfNS_4arch4Sm80ELb0ELb0ELb1ELb0ELb1ELb0ELb0ELb0ELi2ELi4ELi4ELi4ELb0EEENS1_21CollectiveEpilogueBwdISA_SB_SD_Li256ELb0ELb0ELi2EEENS1_19SingleTileSchedulerILb0ELb0ELb0ELi128EEEEEEEEEvNT_6ParamsE$_ZN4cute3eso3ESOILb0ELb0EJNS_6LayoutINS_5tupleIJNS3_IJNS_1CILi8EEENS4_ILi1EEEEEENS4_ILi2EEEEEENS3_IJNS3_IJS6_NS4_ILi0EEEEEEiEEEEENS_10ViewEngineINS_8smem_ptrIPN7cutlass10bfloat16_tEEEEEEEC2ERKSD_RKSK_ - $_ZN7cutlass13device_kernelIN5flash19enable_sm80_to_sm89INS1_16FlashAttnBwdSm80INS1_25CollectiveMainloopBwdSm80ILi2ELi2EN4cute5tupleIJNS5_1CILi128EEES8_NS7_ILi64EEEEEENS_10bfloat16_tEfNS_4arch4Sm80ELb0ELb0ELb1ELb0ELb1ELb0ELb0ELb0ELi2ELi4ELi4ELi4ELb0EEENS1_21CollectiveEpilogueBwdISA_SB_SD_Li256ELb0ELb0ELi2EEENS1_19SingleTileSchedulerILb0ELb0ELb0ELi128EEEEEEEEEvNT_6ParamsE$_ZN4cute3eso3ESOILb0ELb0EJNS_6LayoutINS_5tupleIJNS3_IJNS_1CILi8EEENS4_ILi1EEEEEENS3_IJNS4_ILi2EEEEEEEEENS3_IJNS3_IJS6_NS4_ILi0EEEEEENS3_IJiEEEEEEEENS_10ViewEngineINS_8smem_ptrIPN7cutlass10bfloat16_tEEEEEEEC2ERKSF_RKSM_)
$_ZN7cutlass13device_kernelIN5flash19enable_sm80_to_sm89INS1_16FlashAttnBwdSm80INS1_25CollectiveMainloopBwdSm80ILi2ELi2EN4cute5tupleIJNS5_1CILi128EEES8_NS7_ILi64EEEEEENS_10bfloat16_tEfNS_4arch4Sm80ELb0ELb0ELb1ELb0ELb1ELb0ELb0ELb0ELi2ELi4ELi4ELi4ELb0EEENS1_21CollectiveEpilogueBwdISA_SB_SD_Li256ELb0ELb0ELi2EEENS1_19SingleTileSchedulerILb0ELb0ELb0ELi128EEEEEEEEEvNT_6ParamsE$_ZN4cute3eso3ESOILb0ELb0EJNS_6LayoutINS_5tupleIJNS3_IJNS_1CILi8EEENS4_ILi1EEEEEENS3_IJNS4_ILi2EEEEEEEEENS3_IJNS3_IJS6_NS4_ILi0EEEEEENS3_IJiEEEEEEEENS_10ViewEngineINS_8smem_ptrIPN7cutlass10bfloat16_tEEEEEEEC2ERKSF_RKSM_:
[----:B------:R-:W-:Y:S02]  /*6290*/  IADD3 R3, R76, -c[0x0][0x20], RZ ;  /* 0x800008004c037a10 */ /* 0x000fe40007ffe0ff */
[----:B------:R-:W-:-:S03]  /*62a0*/  IADD3 R2, R2, -c[0x0][0x20], RZ ;  /* 0x8000080002027a10 */ /* 0x000fc60007ffe0ff */
[----:B------:R1:W-:Y:S04]  /*62b0*/  STL [R3], R8 ;  /* 0x0000000803007387 */ /* 0x0003e80000100800 */
[----:B------:R-:W2:Y:S01]  /*62c0*/  LDL.64 R10, [R2] ;  /* 0x00000000020a7983 */ /* 0x000ea20000100a00 */
[----:B------:R-:W-:-:S03]  /*62d0*/  IMAD.MOV.U32 R7, RZ, RZ, 0x0 ;  /* 0x00000000ff077424 */ /* 0x000fc600078e00ff */
[----:B--2---:R1:W-:Y:S01]  /*62e0*/  STL.64 [R3+0x8], R10 ;  /* 0x0000080a03007387 */ /* 0x0043e20000100a00 */
[----:B------:R-:W-:Y:S05]  /*62f0*/  RET.REL.NODEC R6 `(_ZN7cutlass13device_kernelIN5flash19enable_sm80_to_sm89INS1_16FlashAttnBwdSm80INS1_25CollectiveMainloopBwdSm80ILi2ELi2EN4cute5tupleIJNS5_1CILi128EEES8_NS7_ILi64EEEEEENS_10bfloat16_tEfNS_4arch4Sm80ELb0ELb0ELb1ELb0ELb1ELb0ELb0ELb0ELi2ELi4ELi4ELi4ELb0EEENS1_21CollectiveEpilogueBwdISA_SB_SD_Li256ELb0ELb0ELi2EEENS1_19SingleTileSchedulerILb0ELb0ELb0ELi128EEEEEEEEEvNT_6ParamsE) ;  /* 0xffff9d0006007950 */ /* 0x000fea0003c3ffff */
        .type           $_ZN7cutlass13device_kernelIN5flash19enable_sm80_to_sm89INS1_16FlashAttnBwdSm80INS1_25CollectiveMainloopBwdSm80ILi2ELi2EN4cute5tupleIJNS5_1CILi128EEES8_NS7_ILi64EEEEEENS_10bfloat16_tEfNS_4arch4Sm80ELb0ELb0ELb1ELb0ELb1ELb0ELb0ELb0ELi2ELi4ELi4ELi4ELb0EEENS1_21CollectiveEpilogueBwdISA_SB_SD_Li256ELb0ELb0ELi2EEENS1_19SingleTileSchedulerILb0ELb0ELb0ELi128EEEEEEEEEvNT_6ParamsE$_ZN4cute3eso3ESOILb0ELb0EJNS_6LayoutINS_5tupleIJNS3_IJNS_1CILi8EEENS4_ILi1EEEEEENS4_ILi2EEEEEENS3_IJNS3_IJS6_NS4_ILi0EEEEEEiEEEEENS_10ViewEngineINS_8smem_ptrIPN7cutlass10bfloat16_tEEEEEEEC2ERKSD_RKSK_,@function
        .size           $_ZN7cutlass13device_kernelIN5flash19enable_sm80_to_sm89INS1_16FlashAttnBwdSm80INS1_25CollectiveMainloopBwdSm80ILi2ELi2EN4cute5tupleIJNS5_1CILi128EEES8_NS7_ILi64EEEEEENS_10bfloat16_tEfNS_4arch4Sm80ELb0ELb0ELb1ELb0ELb1ELb0ELb0ELb0ELi2ELi4ELi4ELi4ELb0EEENS1_21CollectiveEpilogueBwdISA_SB_SD_Li256ELb0ELb0ELi2EEENS1_19SingleTileSchedulerILb0ELb0ELb0ELi128EEEEEEEEEvNT_6ParamsE$_ZN4cute3eso3ESOILb0ELb0EJNS_6LayoutINS_5tupleIJNS3_IJNS_1CILi8EEENS4_ILi1EEEEEENS4_ILi2EEEEEENS3_IJNS3_IJS6_NS4_ILi0EEEEEEiEEEEENS_10ViewEngineINS_8smem_ptrIPN7cutlass10bfloat16_tEEEEEEEC2ERKSD_RKSK_,($_ZN7cutlass13device_kernelIN5flash19enable_sm80_to_sm89INS1_16FlashAttnBwdSm80INS1_25CollectiveMainloopBwdSm80ILi2ELi2EN4cute5tupleIJNS5_1CILi128EEES8_NS7_ILi64EEEEEENS_10bfloat16_tEfNS_4arch4Sm80ELb0ELb0ELb1ELb0ELb1ELb0ELb0ELb0ELi2ELi4ELi4ELi4ELb0EEENS1_21CollectiveEpilogueBwdISA_SB_SD_Li256ELb0ELb0ELi2EEENS1_19SingleTileSchedulerILb0ELb0ELb0ELi128EEEEEEEEEvNT_6ParamsE$_ZN4cute3eso3ESOILb0ELb0EJNS_6LayoutINS_5tupleIJNS3_IJNS_1CILi8EEENS4_ILi1EEEEEENS4_ILi2EEEEEENS3_IJNS3_IJS6_NS4_ILi0EEEEEEiEEEEEiEEC2ERKSD_RKi - $_ZN7cutlass13device_kernelIN5flash19enable_sm80_to_sm89INS1_16FlashAttnBwdSm80INS1_25CollectiveMainloopBwdSm80ILi2ELi2EN4cute5tupleIJNS5_1CILi128EEES8_NS7_ILi64EEEEEENS_10bfloat16_tEfNS_4arch4Sm80ELb0ELb0ELb1ELb0ELb1ELb0ELb0ELb0ELi2ELi4ELi4ELi4ELb0EEENS1_21CollectiveEpilogueBwdISA_SB_SD_Li256ELb0ELb0ELi2EEENS1_19SingleTileSchedulerILb0ELb0ELb0ELi128EEEEEEEEEvNT_6ParamsE$_ZN4cute3eso3ESOILb0ELb0EJNS_6LayoutINS_5tupleIJNS3_IJNS_1CILi8EEENS4_ILi1EEEEEENS4_ILi2EEEEEENS3_IJNS3_IJS6_NS4_ILi0EEEEEEiEEEEENS_10ViewEngineINS_8smem_ptrIPN7cutlass10bfloat16_tEEEEEEEC2ERKSD_RKSK_)
$_ZN7cutlass13device_kernelIN5flash19enable_sm80_to_sm89INS1_16FlashAttnBwdSm80INS1_25CollectiveMainloopBwdSm80ILi2ELi2EN4cute5tupleIJNS5_1CILi128EEES8_NS7_ILi64EEEEEENS_10bfloat16_tEfNS_4arch4Sm80ELb0ELb0ELb1ELb0ELb1ELb0ELb0ELb0ELi2ELi4ELi4ELi4ELb0EEENS1_21CollectiveEpilogueBwdISA_SB_SD_Li256ELb0ELb0ELi2EEENS1_19SingleTileSchedulerILb0ELb0ELb0ELi128EEEEEEEEEvNT_6ParamsE$_ZN4cute3eso3ESOILb0ELb0EJNS_6LayoutINS_5tupleIJNS3_IJNS_1CILi8EEENS4_ILi1EEEEEENS4_ILi2EEEEEENS3_IJNS3_IJS6_NS4_ILi0EEEEEEiEEEEENS_10ViewEngineINS_8smem_ptrIPN7cutlass10bfloat16_tEEEEEEEC2ERKSD_RKSK_:
[----:B------:R-:W-:Y:S02]  /*6300*/  IADD3 R3, R76, -c[0x0][0x20], RZ ;  /* 0x800008004c037a10 */ /* 0x000fe40007ffe0ff */
[----:B------:R-:W-:-:S03]  /*6310*/  IADD3 R2, R2, -c[0x0][0x20], RZ ;  /* 0x8000080002027a10 */ /* 0x000fc60007ffe0ff */
[----:B------:R1:W-:Y:S04]  /*6320*/  STL [R3], R6 ;  /* 0x0000000603007387 */ /* 0x0003e80000100800 */
[----:B------:R-:W2:Y:S01]  /*6330*/  LDL.64 R8, [R2] ;  /* 0x0000000002087983 */ /* 0x000ea20000100a00 */
[----:B------:R-:W-:-:S03]  /*6340*/  IMAD.MOV.U32 R5, RZ, RZ, 0x0 ;  /* 0x00000000ff057424 */ /* 0x000fc600078e00ff */
[----:B--2---:R1:W-:Y:S01]  /*6350*/  STL.64 [R3+0x8], R8 ;  /* 0x0000080803007387 */ /* 0x0043e20000100a00 */
[----:B------:R-:W-:Y:S05]  /*6360*/  RET.REL.NODEC R4 `(_ZN7cutlass13device_kernelIN5flash19enable_sm80_to_sm89INS1_16FlashAttnBwdSm80INS1_25CollectiveMainloopBwdSm80ILi2ELi2EN4cute5tupleIJNS5_1CILi128EEES8_NS7_ILi64EEEEEENS_10bfloat16_tEfNS_4arch4Sm80ELb0ELb0ELb1ELb0ELb1ELb0ELb0ELb0ELi2ELi4ELi4ELi4ELb0EEENS1_21CollectiveEpilogueBwdISA_SB_SD_Li256ELb0ELb0ELi2EEENS1_19SingleTileSchedulerILb0ELb0ELb0ELi128EEEEEEEEEvNT_6ParamsE) ;  /* 0xffff9c9004007950 */ /* 0x000fea0003c3ffff */
        .type           $_ZN7cutlass13device_kernelIN5flash19enable_sm80_to_sm89INS1_16FlashAttnBwdSm80INS1_25CollectiveMainloopBwdSm80ILi2ELi2EN4cute5tupleIJNS5_1CILi128EEES8_NS7_ILi64EEEEEENS_10bfloat16_tEfNS_4arch4Sm80ELb0ELb0ELb1ELb0ELb1ELb0ELb0ELb0ELi2ELi4ELi4ELi4ELb0EEENS1_21CollectiveEpilogueBwdISA_SB_SD_Li256ELb0ELb0ELi2EEENS1_19SingleTileSchedulerILb0ELb0ELb0ELi128EEEEEEEEEvNT_6ParamsE$_ZN4cute3eso3ESOILb0ELb0EJNS_6LayoutINS_5tupleIJNS3_IJNS_1CILi8EEENS4_ILi1EEEEEENS4_ILi2EEEEEENS3_IJNS3_IJS6_NS4_ILi0EEEEEEiEEEEEiEEC2ERKSD_RKi,@function
        .size           $_ZN7cutlass13device_kernelIN5flash19enable_sm80_to_sm89INS1_16FlashAttnBwdSm80INS1_25CollectiveMainloopBwdSm80ILi2ELi2EN4cute5tupleIJNS5_1CILi128EEES8_NS7_ILi64EEEEEENS_10bfloat16_tEfNS_4arch4Sm80ELb0ELb0ELb1ELb0ELb1ELb0ELb0ELb0ELi2ELi4ELi4ELi4ELb0EEENS1_21CollectiveEpilogueBwdISA_SB_SD_Li256ELb0ELb0ELi2EEENS1_19SingleTileSchedulerILb0ELb0ELb0ELi128EEEEEEEEEvNT_6ParamsE$_ZN4cute3eso3ESOILb0ELb0EJNS_6LayoutINS_5tupleIJNS3_IJNS_1CILi8EEENS4_ILi1EEEEEENS4_ILi2EEEEEENS3_IJNS3_IJS6_NS4_ILi0EEEEEEiEEEEEiEEC2ERKSD_RKi,($_ZN7cutlass13device_kernelIN5flash19enable_sm80_to_sm89INS1_16FlashAttnBwdSm80INS1_25CollectiveMainloopBwdSm80ILi2ELi2EN4cute5tupleIJNS5_1CILi128EEES8_NS7_ILi64EEEEEENS_10bfloat16_tEfNS_4arch4Sm80ELb0ELb0ELb1ELb0ELb1ELb0ELb0ELb0ELi2ELi4ELi4ELi4ELb0EEENS1_21CollectiveEpilogueBwdISA_SB_SD_Li256ELb0ELb0ELi2EEENS1_19SingleTileSchedulerILb0ELb0ELb0ELi128EEEEEEEEEvNT_6ParamsE$_ZN4cute3eso3ESOILb0ELb0EJNS_6LayoutINS_5tupleIJNS3_IJNS_1CILi8EEENS4_ILi1EEEEEENS4_ILi2EEENS3_IJS8_S8_EEEEEENS3_IJNS3_IJS6_NS4_ILi0EEEEEENS4_ILi4096EEENS3_IJiiEEEEEEEENS_10ViewEngineINS_8smem_ptrIPN7cutlass10bfloat16_tEEEEEEEC2ERKSG_RKSN_ - $_ZN7cutlass13device_kernelIN5flash19enable_sm80_to_sm89INS1_16FlashAttnBwdSm80INS1_25CollectiveMainloopBwdSm80ILi2ELi2EN4cute5tupleIJNS5_1CILi128EEES8_NS7_ILi64EEEEEENS_10bfloat16_tEfNS_4arch4Sm80ELb0ELb0ELb1ELb0ELb1ELb0ELb0ELb0ELi2ELi4ELi4ELi4ELb0EEENS1_21CollectiveEpilogueBwdISA_SB_SD_Li256ELb0ELb0ELi2EEENS1_19SingleTileSchedulerILb0ELb0ELb0ELi128EEEEEEEEEvNT_6ParamsE$_ZN4cute3eso3ESOILb0ELb0EJNS_6LayoutINS_5tupleIJNS3_IJNS_1CILi8EEENS4_ILi1EEEEEENS4_ILi2EEEEEENS3_IJNS3_IJS6_NS4_ILi0EEEEEEiEEEEEiEEC2ERKSD_RKi)
$_ZN7cutlass13device_kernelIN5flash19enable_sm80_to_sm89INS1_16FlashAttnBwdSm80INS1_25CollectiveMainloopBwdSm80ILi2ELi2EN4cute5tupleIJNS5_1CILi128EEES8_NS7_ILi64EEEEEENS_10bfloat16_tEfNS_4arch4Sm80ELb0ELb0ELb1ELb0ELb1ELb0ELb0ELb0ELi2ELi4ELi4ELi4ELb0EEENS1_21CollectiveEpilogueBwdISA_SB_SD_Li256ELb0ELb0ELi2EEENS1_19SingleTileSchedulerILb0ELb0ELb0ELi128EEEEEEEEEvNT_6ParamsE$_ZN4cute3eso3ESOILb0ELb0EJNS_6LayoutINS_5tupleIJNS3_IJNS_1CILi8EEENS4_ILi1EEEEEENS4_ILi2EEEEEENS3_IJNS3_IJS6_NS4_ILi0EEEEEEiEEEEEiEEC2ERKSD_RKi:
[----:B------:R-:W-:Y:S02]  /*6370*/  IADD3 R3, R2, -c[0x0][0x20], RZ ;  /* 0x8000080002037a10 */ /* 0x000fe40007ffe0ff */
[----:B------:R-:W-:-:S03]  /*6380*/  IADD3 R2, R70, -c[0x0][0x20], RZ ;  /* 0x8000080046027a10 */ /* 0x000fc60007ffe0ff */
[----:B------:R1:W-:Y:S04]  /*6390*/  STL [R3], R6 ;  /* 0x0000000603007387 */ /* 0x0003e80000100800 */
[----:B------:R-:W2:Y:S01]  /*63a0*/  LDL R2, [R2] ;  /* 0x0000000002027983 */ /* 0x000ea20000100800 */
[----:B------:R-:W-:-:S03]  /*63b0*/  IMAD.MOV.U32 R5, RZ, RZ, 0x0 ;  /* 0x00000000ff057424 */ /* 0x000fc600078e00ff */
[----:B--2---:R1:W-:Y:S01]  /*63c0*/  STL [R3+0x4], R2 ;  /* 0x0000040203007387 */ /* 0x0043e20000100800 */
[----:B------:R-:W-:Y:S05]  /*63d0*/  RET.REL.NODEC R4 `(_ZN7cutlass13device_kernelIN5flash19enable_sm80_to_sm89INS1_16FlashAttnBwdSm80INS1_25CollectiveMainloopBwdSm80ILi2ELi2EN4cute5tupleIJNS5_1CILi128EEES8_NS7_ILi64EEEEEENS_10bfloat16_tEfNS_4arch4Sm80ELb0ELb0ELb1ELb0ELb1ELb0ELb0ELb0ELi2ELi4ELi4ELi4ELb0EEENS1_21CollectiveEpilogueBwdISA_SB_SD_Li256ELb0ELb0ELi2EEENS1_19SingleTileSchedulerILb0ELb0ELb0ELi128EEEEEEEEEvNT_6ParamsE) ;  /* 0xffff9c2004007950 */ /* 0x000fea0003c3ffff */
        .type           $_ZN7cutlass13device_kernelIN5flash19enable_sm80_to_sm89INS1_16FlashAttnBwdSm80INS1_25CollectiveMainloopBwdSm80ILi2ELi2EN4cute5tupleIJNS5_1CILi128EEES8_NS7_ILi64EEEEEENS_10bfloat16_tEfNS_4arch4Sm80ELb0ELb0ELb1ELb0ELb1ELb0ELb0ELb0ELi2ELi4ELi4ELi4ELb0EEENS1_21CollectiveEpilogueBwdISA_SB_SD_Li256ELb0ELb0ELi2EEENS1_19SingleTileSchedulerILb0ELb0ELb0ELi128EEEEEEEEEvNT_6ParamsE$_ZN4cute3eso3ESOILb0ELb0EJNS_6LayoutINS_5tupleIJNS3_IJNS_1CILi8EEENS4_ILi1EEEEEENS4_ILi2EEENS3_IJS8_S8_EEEEEENS3_IJNS3_IJS6_NS4_ILi0EEEEEENS4_ILi4096EEENS3_IJiiEEEEEEEENS_10ViewEngineINS_8smem_ptrIPN7cutlass10bfloat16_tEEEEEEEC2ERKSG_RKSN_,@function
        .size           $_ZN7cutlass13device_kernelIN5flash19enable_sm80_to_sm89INS1_16FlashAttnBwdSm80INS1_25CollectiveMainloopBwdSm80ILi2ELi2EN4cute5tupleIJNS5_1CILi128EEES8_NS7_ILi64EEEEEENS_10bfloat16_tEfNS_4arch4Sm80ELb0ELb0ELb1ELb0ELb1ELb0ELb0ELb0ELi2ELi4ELi4ELi4ELb0EEENS1_21CollectiveEpilogueBwdISA_SB_SD_Li256ELb0ELb0ELi2EEENS1_19SingleTileSchedulerILb0ELb0ELb0ELi128EEEEEEEEEvNT_6ParamsE$_ZN4cute3eso3ESOILb0ELb0EJNS_6LayoutINS_5tupleIJNS3_IJNS_1CILi8EEENS4_ILi1EEEEEENS4_ILi2EEENS3_IJS8_S8_EEEEEENS3_IJNS3_IJS6_NS4_ILi0EEEEEENS4_ILi4096EEENS3_IJiiEEEEEEEENS_10ViewEngineINS_8smem_ptrIPN7cutlass10bfloat16_tEEEEEEEC2ERKSG_RKSN_,($_ZN7cutlass13device_kernelIN5flash19enable_sm80_to_sm89INS1_16FlashAttnBwdSm80INS1_25CollectiveMainloopBwdSm80ILi2ELi2EN4cute5tupleIJNS5_1CILi128EEES8_NS7_ILi64EEEEEENS_10bfloat16_tEfNS_4arch4Sm80ELb0ELb0ELb1ELb0ELb1ELb0ELb0ELb0ELi2ELi4ELi4ELi4ELb0EEENS1_21CollectiveEpilogueBwdISA_SB_SD_Li256ELb0ELb0ELi2EEENS1_19SingleTileSchedulerILb0ELb0ELb0ELi128EEEEEEEEEvNT_6ParamsE$_ZN4cute3eso3ESOILb0ELb0EJNS_6LayoutINS_5tupleIJNS3_IJNS_1CILi8EEENS4_ILi1EEEEEENS4_ILi2EEENS3_IJS8_S8_EEEEEENS3_IJNS3_IJS6_NS4_ILi0EEEEEENS4_ILi4096EEENS3_IJiiEEEEEEEEiEEC2ERKSG_RKi - $_ZN7cutlass13device_kernelIN5flash19enable_sm80_to_sm89INS1_16FlashAttnBwdSm80INS1_25CollectiveMainloopBwdSm80ILi2ELi2EN4cute5tupleIJNS5_1CILi128EEES8_NS7_ILi64EEEEEENS_10bfloat16_tEfNS_4arch4Sm80ELb0ELb0ELb1ELb0ELb1ELb0ELb0ELb0ELi2ELi4ELi4ELi4ELb0EEENS1_21CollectiveEpilogueBwdISA_SB_SD_Li256ELb0ELb0ELi2EEENS1_19SingleTileSchedulerILb0ELb0ELb0ELi128EEEEEEEEEvNT_6ParamsE$_ZN4cute3eso3ESOILb0ELb0EJNS_6LayoutINS_5tupleIJNS3_IJNS_1CILi8EEENS4_ILi1EEEEEENS4_ILi2EEENS3_IJS8_S8_EEEEEENS3_IJNS3_IJS6_NS4_ILi0EEEEEENS4_ILi4096EEENS3_IJiiEEEEEEEENS_10ViewEngineINS_8smem_ptrIPN7cutlass10bfloat16_tEEEEEEEC2ERKSG_RKSN_)
$_ZN7cutlass13device_kernelIN5flash19enable_sm80_to_sm89INS1_16FlashAttnBwdSm80INS1_25CollectiveMainloopBwdSm80ILi2ELi2EN4cute5tupleIJNS5_1CILi128EEES8_NS7_ILi64EEEEEENS_10bfloat16_tEfNS_4arch4Sm80ELb0ELb0ELb1ELb0ELb1ELb0ELb0ELb0ELi2ELi4ELi4ELi4ELb0EEENS1_21CollectiveEpilogueBwdISA_SB_SD_Li256ELb0ELb0ELi2EEENS1_19SingleTileSchedulerILb0ELb0ELb0ELi128EEEEEEEEEvNT_6ParamsE$_ZN4cute3eso3ESOILb0ELb0EJNS_6LayoutINS_5tupleIJNS3_IJNS_1CILi8EEENS4_ILi1EEEEEENS4_ILi2EEENS3_IJS8_S8_EEEEEENS3_IJNS3_IJS6_NS4_ILi0EEEEEENS4_ILi4096EEENS3_IJiiEEEEEEEENS_10ViewEngineINS_8smem_ptrIPN7cutlass10bfloat16_tEEEEEEEC2ERKSG_RKSN_:
[----:B------:R-:W-:Y:S02]  /*63e0*/  IADD3 R3, R25, -c[0x0][0x20], RZ ;  /* 0x8000080019037a10 */ /* 0x000fe40007ffe0ff */
[----:B------:R-:W-:-:S03]  /*63f0*/  IADD3 R2, R24, -c[0x0][0x20], RZ ;  /* 0x8000080018027a10 */ /* 0x000fc60007ffe0ff */
[----:B------:R1:W-:Y:S04]  /*6400*/  STL.64 [R3], R4 ;  /* 0x0000000403007387 */ /* 0x0003e80000100a00 */
[----:B------:R-:W2:Y:S01]  /*6410*/  LDL.64 R8, [R2] ;  /* 0x0000000002087983 */ /* 0x000ea20000100a00 */
[----:B------:R-:W-:-:S03]  /*6420*/  IMAD.MOV.U32 R7, RZ, RZ, 0x0 ;  /* 0x00000000ff077424 */ /* 0x000fc600078e00ff */
[----:B--2---:R1:W-:Y:S01]  /*6430*/  STL.64 [R3+0x8], R8 ;  /* 0x0000080803007387 */ /* 0x0043e20000100a00 */
[----:B------:R-:W-:Y:S05]  /*6440*/  RET.REL.NODEC R6 `(_ZN7cutlass13device_kernelIN5flash19enable_sm80_to_sm89INS1_16FlashAttnBwdSm80INS1_25CollectiveMainloopBwdSm80ILi2ELi2EN4cute5tupleIJNS5_1CILi128EEES8_NS7_ILi64EEEEEENS_10bfloat16_tEfNS_4arch4Sm80ELb0ELb0ELb1ELb0ELb1ELb0ELb0ELb0ELi2ELi4ELi4ELi4ELb0EEENS1_21CollectiveEpilogueBwdISA_SB_SD_Li256ELb0ELb0ELi2EEENS1_19SingleTileSchedulerILb0ELb0ELb0ELi128EEEEEEEEEvNT_6ParamsE) ;  /* 0xffff9bb006007950 */ /* 0x000fea0003c3ffff */
        .type           $_ZN7cutlass13device_kernelIN5flash19enable_sm80_to_sm89INS1_16FlashAttnBwdSm80INS1_25CollectiveMainloopBwdSm80ILi2ELi2EN4cute5tupleIJNS5_1CILi128EEES8_NS7_ILi64EEEEEENS_10bfloat16_tEfNS_4arch4Sm80ELb0ELb0ELb1ELb0ELb1ELb0ELb0ELb0ELi2ELi4ELi4ELi4ELb0EEENS1_21CollectiveEpilogueBwdISA_SB_SD_Li256ELb0ELb0ELi2EEENS1_19SingleTileSchedulerILb0ELb0ELb0ELi128EEEEEEEEEvNT_6ParamsE$_ZN4cute3eso3ESOILb0ELb0EJNS_6LayoutINS_5tupleIJNS3_IJNS_1CILi8EEENS4_ILi1EEEEEENS4_ILi2EEENS3_IJS8_S8_EEEEEENS3_IJNS3_IJS6_NS4_ILi0EEEEEENS4_ILi4096EEENS3_IJiiEEEEEEEEiEEC2ERKSG_RKi,@function
        .size           $_ZN7cutlass13device_kernelIN5flash19enable_sm80_to_sm89INS1_16FlashAttnBwdSm80INS1_25CollectiveMainloopBwdSm80ILi2ELi2EN4cute5tupleIJNS5_1CILi128EEES8_NS7_ILi64EEEEEENS_10bfloat16_tEfNS_4arch4Sm80ELb0ELb0ELb1ELb0ELb1ELb0ELb0ELb0ELi2ELi4ELi4ELi4ELb0EEENS1_21CollectiveEpilogueBwdISA_SB_SD_Li256ELb0ELb0ELi2EEENS1_19SingleTileSchedulerILb0ELb0ELb0ELi128EEEEEEEEEvNT_6ParamsE$_ZN4cute3eso3ESOILb0ELb0EJNS_6LayoutINS_5tupleIJNS3_IJNS_1CILi8EEENS4_ILi1EEEEEENS4_ILi2EEENS3_IJS8_S8_EEEEEENS3_IJNS3_IJS6_NS4_ILi0EEEEEENS4_ILi4096EEENS3_IJiiEEEEEEEEiEEC2ERKSG_RKi,($_ZN7cutlass13device_kernelIN5flash19enable_sm80_to_sm89INS1_16FlashAttnBwdSm80INS1_25CollectiveMainloopBwdSm80ILi2ELi2EN4cute5tupleIJNS5_1CILi128EEES8_NS7_ILi64EEEEEENS_10bfloat16_tEfNS_4arch4Sm80ELb0ELb0ELb1ELb0ELb1ELb0ELb0ELb0ELi2ELi4ELi4ELi4ELb0EEENS1_21CollectiveEpilogueBwdISA_SB_SD_Li256ELb0ELb0ELi2EEENS1_19SingleTileSchedulerILb0ELb0ELb0ELi128EEEEEEEEEvNT_6ParamsE$_ZN4cute3eso3ESOILb0ELb0EJNS_6LayoutINS_5tupleIJNS3_IJNS_1CILi8EEENS4_ILi1EEEEEENS4_ILi2EEES5_EEENS3_IJNS3_IJS6_NS4_ILi0EEEEEEiNS4_ILi1024EEEEEEEENS_10ViewEngineINS_8smem_ptrIPN7cutlass10bfloat16_tEEEEEEEC2ERKSE_RKSL_ - $_ZN7cutlass13device_kernelIN5flash19enable_sm80_to_sm89INS1_16FlashAttnBwdSm80INS1_25CollectiveMainloopBwdSm80ILi2ELi2EN4cute5tupleIJNS5_1CILi128EEES8_NS7_ILi64EEEEEENS_10bfloat16_tEfNS_4arch4Sm80ELb0ELb0ELb1ELb0ELb1ELb0ELb0ELb0ELi2ELi4ELi4ELi4ELb0EEENS1_21CollectiveEpilogueBwdISA_SB_SD_Li256ELb0ELb0ELi2EEENS1_19SingleTileSchedulerILb0ELb0ELb0ELi128EEEEEEEEEvNT_6ParamsE$_ZN4cute3eso3ESOILb0ELb0EJNS_6LayoutINS_5tupleIJNS3_IJNS_1CILi8EEENS4_ILi1EEEEEENS4_ILi2EEENS3_IJS8_S8_EEEEEENS3_IJNS3_IJS6_NS4_ILi0EEEEEENS4_ILi4096EEENS3_IJiiEEEEEEEEiEEC2ERKSG_RKi)
$_ZN7cutlass13device_kernelIN5flash19enable_sm80_to_sm89INS1_16FlashAttnBwdSm80INS1_25CollectiveMainloopBwdSm80ILi2ELi2EN4cute5tupleIJNS5_1CILi128EEES8_NS7_ILi64EEEEEENS_10bfloat16_tEfNS_4arch4Sm80ELb0ELb0ELb1ELb0ELb1ELb0ELb0ELb0ELi2ELi4ELi4ELi4ELb0EEENS1_21CollectiveEpilogueBwdISA_SB_SD_Li256ELb0ELb0ELi2EEENS1_19SingleTileSchedulerILb0ELb0ELb0ELi128EEEEEEEEEvNT_6ParamsE$_ZN4cute3eso3ESOILb0ELb0EJNS_6LayoutINS_5tupleIJNS3_IJNS_1CILi8EEENS4_ILi1EEEEEENS4_ILi2EEENS3_IJS8_S8_EEEEEENS3_IJNS3_IJS6_NS4_ILi0EEEEEENS4_ILi4096EEENS3_IJiiEEEEEEEEiEEC2ERKSG_RKi:
[----:B------:R-:W-:Y:S02]  /*6450*/  IADD3 R5, R25, -c[0x0][0x20], RZ ;  /* 0x8000080019057a10 */ /* 0x000fe40007ffe0ff */
[----:B------:R-:W-:-:S03]  /*6460*/  IADD3 R4, R24, -c[0x0][0x20], RZ ;  /* 0x8000080018047a10 */ /* 0x000fc60007ffe0ff */
[----:B------:R1:W-:Y:S04]  /*6470*/  STL [R5], R2 ;  /* 0x0000000205007387 */ /* 0x0003e80000100800 */
[----:B------:R1:W-:Y:S04]  /*6480*/  STL [R5+0x4], R3 ;  /* 0x0000040305007387 */ /* 0x0003e80000100800 */
[----:B------:R-:W2:Y:S01]  /*6490*/  LDL R4, [R4] ;  /* 0x0000000004047983 */ /* 0x000ea20000100800 */
[----:B------:R-:W-:-:S03]  /*64a0*/  IMAD.MOV.U32 R7, RZ, RZ, 0x0 ;  /* 0x00000000ff077424 */ /* 0x000fc600078e00ff */
[----:B--2---:R1:W-:Y:S01]  /*64b0*/  STL [R5+0x8], R4 ;  /* 0x0000080405007387 */ /* 0x0043e20000100800 */
[----:B------:R-:W-:Y:S05]  /*64c0*/  RET.REL.NODEC R6 `(_ZN7cutlass13device_kernelIN5flash19enable_sm80_to_sm89INS1_16FlashAttnBwdSm80INS1_25CollectiveMainloopBwdSm80ILi2ELi2EN4cute5tupleIJNS5_1CILi128EEES8_NS7_ILi64EEEEEENS_10bfloat16_tEfNS_4arch4Sm80ELb0ELb0ELb1ELb0ELb1ELb0ELb0ELb0ELi2ELi4ELi4ELi4ELb0EEENS1_21CollectiveEpilogueBwdISA_SB_SD_Li256ELb0ELb0ELi2EEENS1_19SingleTileSchedulerILb0ELb0ELb0ELi128EEEEEEEEEvNT_6ParamsE) ;  /* 0xffff9b3006007950 */ /* 0x000fea0003c3ffff */
        .type           $_ZN7cutlass13device_kernelIN5flash19enable_sm80_to_sm89INS1_16FlashAttnBwdSm80INS1_25CollectiveMainloopBwdSm80ILi2ELi2EN4cute5tupleIJNS5_1CILi128EEES8_NS7_ILi64EEEEEENS_10bfloat16_tEfNS_4arch4Sm80ELb0ELb0ELb1ELb0ELb1ELb0ELb0ELb0ELi2ELi4ELi4ELi4ELb0EEENS1_21CollectiveEpilogueBwdISA_SB_SD_Li256ELb0ELb0ELi2EEENS1_19SingleTileSchedulerILb0ELb0ELb0ELi128EEEEEEEEEvNT_6ParamsE$_ZN4cute3eso3ESOILb0ELb0EJNS_6LayoutINS_5tupleIJNS3_IJNS_1CILi8EEENS4_ILi1EEEEEENS4_ILi2EEES5_EEENS3_IJNS3_IJS6_NS4_ILi0EEEEEEiNS4_ILi1024EEEEEEEENS_10ViewEngineINS_8smem_ptrIPN7cutlass10bfloat16_tEEEEEEEC2ERKSE_RKSL_,@function
        .size           $_ZN7cutlass13device_kernelIN5flash19enable_sm80_to_sm89INS1_16FlashAttnBwdSm80INS1_25CollectiveMainloopBwdSm80ILi2ELi2EN4cute5tupleIJNS5_1CILi128EEES8_NS7_ILi64EEEEEENS_10bfloat16_tEfNS_4arch4Sm80ELb0ELb0ELb1ELb0ELb1ELb0ELb0ELb0ELi2ELi4ELi4ELi4ELb0EEENS1_21CollectiveEpilogueBwdISA_SB_SD_Li256ELb0ELb0ELi2EEENS1_19SingleTileSchedulerILb0ELb0ELb0ELi128EEEEEEEEEvNT_6ParamsE$_ZN4cute3eso3ESOILb0ELb0EJNS_6LayoutINS_5tupleIJNS3_IJNS_1CILi8EEENS4_ILi1EEEEEENS4_ILi2EEES5_EEENS3_IJNS3_IJS6_NS4_ILi0EEEEEEiNS4_ILi1024EEEEEEEENS_10ViewEngineINS_8smem_ptrIPN7cutlass10bfloat16_tEEEEEEEC2ERKSE_RKSL_,($_ZN7cutlass13device_kernelIN5flash19enable_sm80_to_sm89INS1_16FlashAttnBwdSm80INS1_25CollectiveMainloopBwdSm80ILi2ELi2EN4cute5tupleIJNS5_1CILi128EEES8_NS7_ILi64EEEEEENS_10bfloat16_tEfNS_4arch4Sm80ELb0ELb0ELb1ELb0ELb1ELb0ELb0ELb0ELi2ELi4ELi4ELi4ELb0EEENS1_21CollectiveEpilogueBwdISA_SB_SD_Li256ELb0ELb0ELi2EEENS1_19SingleTileSchedulerILb0ELb0ELb0ELi128EEEEEEEEEvNT_6ParamsE$_ZN4cute3eso3ESOILb0ELb0EJNS_6LayoutINS_5tupleIJNS3_IJNS_1CILi8EEENS4_ILi1EEEEEENS4_ILi2EEES5_EEENS3_IJNS3_IJS6_NS4_ILi0EEEEEEiNS4_ILi1024EEEEEEEEiEEC2ERKSE_RKi - $_ZN7cutlass13device_kernelIN5flash19enable_sm80_to_sm89INS1_16FlashAttnBwdSm80INS1_25CollectiveMainloopBwdSm80ILi2ELi2EN4cute5tupleIJNS5_1CILi128EEES8_NS7_ILi64EEEEEENS_10bfloat16_tEfNS_4arch4Sm80ELb0ELb0ELb1ELb0ELb1ELb0ELb0ELb0ELi2ELi4ELi4ELi4ELb0EEENS1_21CollectiveEpilogueBwdISA_SB_SD_Li256ELb0ELb0ELi2EEENS1_19SingleTileSchedulerILb0ELb0ELb0ELi128EEEEEEEEEvNT_6ParamsE$_ZN4cute3eso3ESOILb0ELb0EJNS_6LayoutINS_5tupleIJNS3_IJNS_1CILi8EEENS4_ILi1EEEEEENS4_ILi2EEES5_EEENS3_IJNS3_IJS6_NS4_ILi0EEEEEEiNS4_ILi1024EEEEEEEENS_10ViewEngineINS_8smem_ptrIPN7cutlass10bfloat16_tEEEEEEEC2ERKSE_RKSL_)
$_ZN7cutlass13device_kernelIN5flash19enable_sm80_to_sm89INS1_16FlashAttnBwdSm80INS1_25CollectiveMainloopBwdSm80ILi2ELi2EN4cute5tupleIJNS5_1CILi128EEES8_NS7_ILi64EEEEEENS_10bfloat16_tEfNS_4arch4Sm80ELb0ELb0ELb1ELb0ELb1ELb0ELb0ELb0ELi2ELi4ELi4ELi4ELb0EEENS1_21CollectiveEpilogueBwdISA_SB_SD_Li256ELb0ELb0ELi2EEENS1_19SingleTileSchedulerILb0ELb0ELb0ELi128EEEEEEEEEvNT_6ParamsE$_ZN4cute3eso3ESOILb0ELb0EJNS_6LayoutINS_5tupleIJNS3_IJNS_1CILi8EEENS4_ILi1EEEEEENS4_ILi2EEES5_EEENS3_IJNS3_IJS6_NS4_ILi0EEEEEEiNS4_ILi1024EEEEEEEENS_10ViewEngineINS_8smem_ptrIPN7cutlass10bfloat16_tEEEEEEEC2ERKSE_RKSL_:
[----:B------:R-:W-:Y:S02]  /*64d0*/  IADD3 R3, R25, -c[0x0][0x20], RZ ;  /* 0x8000080019037a10 */ /* 0x000fe40007ffe0ff */
[----:B------:R-:W-:-:S03]  /*64e0*/  IADD3 R2, R24, -c[0x0][0x20], RZ ;  /* 0x8000080018027a10 */ /* 0x000fc60007ffe0ff */
[----:B------:R1:W-:Y:S04]  /*64f0*/  STL [R3], R6 ;  /* 0x0000000603007387 */ /* 0x0003e80000100800 */
[----:B------:R-:W2:Y:S01]  /*6500*/  LDL.64 R8, [R2] ;  /* 0x0000000002087983 */ /* 0x000ea20000100a00 */
[----:B------:R-:W-:-:S03]  /*6510*/  IMAD.MOV.U32 R5, RZ, RZ, 0x0 ;  /* 0x00000000ff057424 */ /* 0x000fc600078e00ff */
[----:B--2---:R1:W-:Y:S01]  /*6520*/  STL.64 [R3+0x8], R8 ;  /* 0x0000080803007387 */ /* 0x0043e20000100a00 */
[----:B------:R-:W-:Y:S05]  /*6530*/  RET.REL.NODEC R4 `(_ZN7cutlass13device_kernelIN5flash19enable_sm80_to_sm89INS1_16FlashAttnBwdSm80INS1_25CollectiveMainloopBwdSm80ILi2ELi2EN4cute5tupleIJNS5_1CILi128EEES8_NS7_ILi64EEEEEENS_10bfloat16_tEfNS_4arch4Sm80ELb0ELb0ELb1ELb0ELb1ELb0ELb0ELb0ELi2ELi4ELi4ELi4ELb0EEENS1_21CollectiveEpilogueBwdISA_SB_SD_Li256ELb0ELb0ELi2EEENS1_19SingleTileSchedulerILb0ELb0ELb0ELi128EEEEEEEEEvNT_6ParamsE) ;  /* 0xffff9ac004007950 */ /* 0x000fea0003c3ffff */
        .type           $_ZN7cutlass13device_kernelIN5flash19enable_sm80_to_sm89INS1_16FlashAttnBwdSm80INS1_25CollectiveMainloopBwdSm80ILi2ELi2EN4cute5tupleIJNS5_1CILi128EEES8_NS7_ILi64EEEEEENS_10bfloat16_tEfNS_4arch4Sm80ELb0ELb0ELb1ELb0ELb1ELb0ELb0ELb0ELi2ELi4ELi4ELi4ELb0EEENS1_21CollectiveEpilogueBwdISA_SB_SD_Li256ELb0ELb0ELi2EEENS1_19SingleTileSchedulerILb0ELb0ELb0ELi128EEEEEEEEEvNT_6ParamsE$_ZN4cute3eso3ESOILb0ELb0EJNS_6LayoutINS_5tupleIJNS3_IJNS_1CILi8EEENS4_ILi1EEEEEENS4_ILi2EEES5_EEENS3_IJNS3_IJS6_NS4_ILi0EEEEEEiNS4_ILi1024EEEEEEEEiEEC2ERKSE_RKi,@function
        .size           $_ZN7cutlass13device_kernelIN5flash19enable_sm80_to_sm89INS1_16FlashAttnBwdSm80INS1_25CollectiveMainloopBwdSm80ILi2ELi2EN4cute5tupleIJNS5_1CILi128EEES8_NS7_ILi64EEEEEENS_10bfloat16_tEfNS_4arch4Sm80ELb0ELb0ELb1ELb0ELb1ELb0ELb0ELb0ELi2ELi4ELi4ELi4ELb0EEENS1_21CollectiveEpilogueBwdISA_SB_SD_Li256ELb0ELb0ELi2EEENS1_19SingleTileSchedulerILb0ELb0ELb0ELi128EEEEEEEEEvNT_6ParamsE$_ZN4cute3eso3ESOILb0ELb0EJNS_6LayoutINS_5tupleIJNS3_IJNS_1CILi8EEENS4_ILi1EEEEEENS4_ILi2EEES5_EEENS3_IJNS3_IJS6_NS4_ILi0EEEEEEiNS4_ILi1024EEEEEEEEiEEC2ERKSE_RKi,($_ZN7cutlass13device_kernelIN5flash19enable_sm80_to_sm89INS1_16FlashAttnBwdSm80INS1_25CollectiveMainloopBwdSm80ILi2ELi2EN4cute5tupleIJNS5_1CILi128EEES8_NS7_ILi64EEEEEENS_10bfloat16_tEfNS_4arch4Sm80ELb0ELb0ELb1ELb0ELb1ELb0ELb0ELb0ELi2ELi4ELi4ELi4ELb0EEENS1_21CollectiveEpilogueBwdISA_SB_SD_Li256ELb0ELb0ELi2EEENS1_19SingleTileSchedulerILb0ELb0ELb0ELi128EEEEEEEEEvNT_6ParamsE$_ZN4cute3eso3ESOILb0ELb0EJNS_6LayoutINS_5tupleIJNS3_IJNS_1CILi8EEENS4_ILi1EEEEEENS4_ILi4EEES6_EEENS3_IJNS3_IJS6_NS4_ILi0EEEEEElSA_EEEEENS_10ViewEngineINS_8gmem_ptrIPKN7cutlass10bfloat16_tEEEEEEEC2ERKSD_RKSL_ - $_ZN7cutlass13device_kernelIN5flash19enable_sm80_to_sm89INS1_16FlashAttnBwdSm80INS1_25CollectiveMainloopBwdSm80ILi2ELi2EN4cute5tupleIJNS5_1CILi128EEES8_NS7_ILi64EEEEEENS_10bfloat16_tEfNS_4arch4Sm80ELb0ELb0ELb1ELb0ELb1ELb0ELb0ELb0ELi2ELi4ELi4ELi4ELb0EEENS1_21CollectiveEpilogueBwdISA_SB_SD_Li256ELb0ELb0ELi2EEENS1_19SingleTileSchedulerILb0ELb0ELb0ELi128EEEEEEEEEvNT_6ParamsE$_ZN4cute3eso3ESOILb0ELb0EJNS_6LayoutINS_5tupleIJNS3_IJNS_1CILi8EEENS4_ILi1EEEEEENS4_ILi2EEES5_EEENS3_IJNS3_IJS6_NS4_ILi0EEEEEEiNS4_ILi1024EEEEEEEEiEEC2ERKSE_RKi)
$_ZN7cutlass13device_kernelIN5flash19enable_sm80_to_sm89INS1_16FlashAttnBwdSm80INS1_25CollectiveMainloopBwdSm80ILi2ELi2EN4cute5tupleIJNS5_1CILi128EEES8_NS7_ILi64EEEEEENS_10bfloat16_tEfNS_4arch4Sm80ELb0ELb0ELb1ELb0ELb1ELb0ELb0ELb0ELi2ELi4ELi4ELi4ELb0EEENS1_21CollectiveEpilogueBwdISA_SB_SD_Li256ELb0ELb0ELi2EEENS1_19SingleTileSchedulerILb0ELb0ELb0ELi128EEEEEEEEEvNT_6ParamsE$_ZN4cute3eso3ESOILb0ELb0EJNS_6LayoutINS_5tupleIJNS3_IJNS_1CILi8EEENS4_ILi1EEEEEENS4_ILi2EEES5_EEENS3_IJNS3_IJS6_NS4_ILi0EEEEEEiNS4_ILi1024EEEEEEEEiEEC2ERKSE_RKi:
        /* <DEDUP_REMOVED lines=8> */
        .type           $_ZN7cutlass13device_kernelIN5flash19enable_sm80_to_sm89INS1_16FlashAttnBwdSm80INS1_25CollectiveMainloopBwdSm80ILi2ELi2EN4cute5tupleIJNS5_1CILi128EEES8_NS7_ILi64EEEEEENS_10bfloat16_tEfNS_4arch4Sm80ELb0ELb0ELb1ELb0ELb1ELb0ELb0ELb0ELi2ELi4ELi4ELi4ELb0EEENS1_21CollectiveEpilogueBwdISA_SB_SD_Li256ELb0ELb0ELi2EEENS1_19SingleTileSchedulerILb0ELb0ELb0ELi128EEEEEEEEEvNT_6ParamsE$_ZN4cute3eso3ESOILb0ELb0EJNS_6LayoutINS_5tupleIJNS3_IJNS_1CILi8EEENS4_ILi1EEEEEENS4_ILi4EEES6_EEENS3_IJNS3_IJS6_NS4_ILi0EEEEEElSA_EEEEENS_10ViewEngineINS_8gmem_ptrIPKN7cutlass10bfloat16_tEEEEEEEC2ERKSD_RKSL_,@function
        .size           $_ZN7cutlass13device_kernelIN5flash19enable_sm80_to_sm89INS1_16FlashAttnBwdSm80INS1_25CollectiveMainloopBwdSm80ILi2ELi2EN4cute5tupleIJNS5_1CILi128EEES8_NS7_ILi64EEEEEENS_10bfloat16_tEfNS_4arch4Sm80ELb0ELb0ELb1ELb0ELb1ELb0ELb0ELb0ELi2ELi4ELi4ELi4ELb0EEENS1_21CollectiveEpilogueBwdISA_SB_SD_Li256ELb0ELb0ELi2EEENS1_19SingleTileSchedulerILb0ELb0ELb0ELi128EEEEEEEEEvNT_6ParamsE$_ZN4cute3eso3ESOILb0ELb0EJNS_6LayoutINS_5tupleIJNS3_IJNS_1CILi8EEENS4_ILi1EEEEEENS4_ILi4EEES6_EEENS3_IJNS3_IJS6_NS4_ILi0EEEEEElSA_EEEEENS_10ViewEngineINS_8gmem_ptrIPKN7cutlass10bfloat16_tEEEEEEEC2ERKSD_RKSL_,($_ZN7cutlass13device_kernelIN5flash19enable_sm80_to_sm89INS1_16FlashAttnBwdSm80INS1_25CollectiveMainloopBwdSm80ILi2ELi2EN4cute5tupleIJNS5_1CILi128EEES8_NS7_ILi64EEEEEENS_10bfloat16_tEfNS_4arch4Sm80ELb0ELb0ELb1ELb0ELb1ELb0ELb0ELb0ELi2ELi4ELi4ELi4ELb0EEENS1_21CollectiveEpilogueBwdISA_SB_SD_Li256ELb0ELb0ELi2EEENS1_19SingleTileSchedulerILb0ELb0ELb0ELi128EEEEEEEEEvNT_6ParamsE$_ZN4cute3eso3ESOILb0ELb0EJNS_6LayoutINS_5tupleIJNS3_IJNS_1CILi8EEENS4_ILi1EEEEEENS4_ILi4EEES6_EEENS3_IJNS3_IJS6_NS4_ILi0EEEEEElSA_EEEEElEEC2ERKSD_RKl - $_ZN7cutlass13device_kernelIN5flash19enable_sm80_to_sm89INS1_16FlashAttnBwdSm80INS1_25CollectiveMainloopBwdSm80ILi2ELi2EN4cute5tupleIJNS5_1CILi128EEES8_NS7_ILi64EEEEEENS_10bfloat16_tEfNS_4arch4Sm80ELb0ELb0ELb1ELb0ELb1ELb0ELb0ELb0ELi2ELi4ELi4ELi4ELb0EEENS1_21CollectiveEpilogueBwdISA_SB_SD_Li256ELb0ELb0ELi2EEENS1_19SingleTileSchedulerILb0ELb0ELb0ELi128EEEEEEEEEvNT_6ParamsE$_ZN4cute3eso3ESOILb0ELb0EJNS_6LayoutINS_5tupleIJNS3_IJNS_1CILi8EEENS4_ILi1EEEEEENS4_ILi4EEES6_EEENS3_IJNS3_IJS6_NS4_ILi0EEEEEElSA_EEEEENS_10ViewEngineINS_8gmem_ptrIPKN7cutlass10bfloat16_tEEEEEEEC2ERKSD_RKSL_)
$_ZN7cutlass13device_kernelIN5flash19enable_sm80_to_sm89INS1_16FlashAttnBwdSm80INS1_25CollectiveMainloopBwdSm80ILi2ELi2EN4cute5tupleIJNS5_1CILi128EEES8_NS7_ILi64EEEEEENS_10bfloat16_tEfNS_4arch4Sm80ELb0ELb0ELb1ELb0ELb1ELb0ELb0ELb0ELi2ELi4ELi4ELi4ELb0EEENS1_21CollectiveEpilogueBwdISA_SB_SD_Li256ELb0ELb0ELi2EEENS1_19SingleTileSchedulerILb0ELb0ELb0ELi128EEEEEEEEEvNT_6ParamsE$_ZN4cute3eso3ESOILb0ELb0EJNS_6LayoutINS_5tupleIJNS3_IJNS_1CILi8EEENS4_ILi1EEEEEENS4_ILi4EEES6_EEENS3_IJNS3_IJS6_NS4_ILi0EEEEEElSA_EEEEENS_10ViewEngineINS_8gmem_ptrIPKN7cutlass10bfloat16_tEEEEEEEC2ERKSD_RKSL_:
        /* <DEDUP_REMOVED lines=9> */
[----:B------:R-:W-:Y:S05]  /*6650*/  RET.REL.NODEC R10 `(_ZN7cutlass13device_kernelIN5flash19enable_sm80_to_sm89INS1_16FlashAttnBwdSm80INS1_25CollectiveMainloopBwdSm80ILi2ELi2EN4cute5tupleIJNS5_1CILi128EEES8_NS7_ILi64EEEEEENS_10bfloat16_tEfNS_4arch4Sm80ELb0ELb0ELb1ELb0ELb1ELb0ELb0ELb0ELi2ELi4ELi4ELi4ELb0EEENS1_21CollectiveEpilogueBwdISA_SB_SD_Li256ELb0ELb0ELi2EEENS1_19SingleTileSchedulerILb0ELb0ELb0ELi128EEEEEEEEEvNT_6ParamsE) ;  /* 0xffff99a00a007950 */ /* 0x000fea0003c3ffff */
        .type           $_ZN7cutlass13device_kernelIN5flash19enable_sm80_to_sm89INS1_16FlashAttnBwdSm80INS1_25CollectiveMainloopBwdSm80ILi2ELi2EN4cute5tupleIJNS5_1CILi128EEES8_NS7_ILi64EEEEEENS_10bfloat16_tEfNS_4arch4Sm80ELb0ELb0ELb1ELb0ELb1ELb0ELb0ELb0ELi2ELi4ELi4ELi4ELb0EEENS1_21CollectiveEpilogueBwdISA_SB_SD_Li256ELb0ELb0ELi2EEENS1_19SingleTileSchedulerILb0ELb0ELb0ELi128EEEEEEEEEvNT_6ParamsE$_ZN4cute3eso3ESOILb0ELb0EJNS_6LayoutINS_5tupleIJNS3_IJNS_1CILi8EEENS4_ILi1EEEEEENS4_ILi4EEES6_EEENS3_IJNS3_IJS6_NS4_ILi0EEEEEElSA_EEEEElEEC2ERKSD_RKl,@function
        .size           $_ZN7cutlass13device_kernelIN5flash19enable_sm80_to_sm89INS1_16FlashAttnBwdSm80INS1_25CollectiveMainloopBwdSm80ILi2ELi2EN4cute5tupleIJNS5_1CILi128EEES8_NS7_ILi64EEEEEENS_10bfloat16_tEfNS_4arch4Sm80ELb0ELb0ELb1ELb0ELb1ELb0ELb0ELb0ELi2ELi4ELi4ELi4ELb0EEENS1_21CollectiveEpilogueBwdISA_SB_SD_Li256ELb0ELb0ELi2EEENS1_19SingleTileSchedulerILb0ELb0ELb0ELi128EEEEEEEEEvNT_6ParamsE$_ZN4cute3eso3ESOILb0ELb0EJNS_6LayoutINS_5tupleIJNS3_IJNS_1CILi8EEENS4_ILi1EEEEEENS4_ILi4EEES6_EEENS3_IJNS3_IJS6_NS4_ILi0EEEEEElSA_EEEEElEEC2ERKSD_RKl,($_ZN7cutlass13device_kernelIN5flash19enable_sm80_to_sm89INS1_16FlashAttnBwdSm80INS1_25CollectiveMainloopBwdSm80ILi2ELi2EN4cute5tupleIJNS5_1CILi128EEES8_NS7_ILi64EEEEEENS_10bfloat16_tEfNS_4arch4Sm80ELb0ELb0ELb1ELb0ELb1ELb0ELb0ELb0ELi2ELi4ELi4ELi4ELb0EEENS1_21CollectiveEpilogueBwdISA_SB_SD_Li256ELb0ELb0ELi2EEENS1_19SingleTileSchedulerILb0ELb0ELb0ELi128EEEEEEEEEvNT_6ParamsE$_ZN4cute3eso3ESOILb0ELb0EJiNS_5tupleIJiNS_1CILi0EEEEEEEEC2ERKiRKS5_ - $_ZN7cutlass13device_kernelIN5flash19enable_sm80_to_sm89INS1_16FlashAttnBwdSm80INS1_25CollectiveMainloopBwdSm80ILi2ELi2EN4cute5tupleIJNS5_1CILi128EEES8_NS7_ILi64EEEEEENS_10bfloat16_tEfNS_4arch4Sm80ELb0ELb0ELb1ELb0ELb1ELb0ELb0ELb0ELi2ELi4ELi4ELi4ELb0EEENS1_21CollectiveEpilogueBwdISA_SB_SD_Li256ELb0ELb0ELi2EEENS1_19SingleTileSchedulerILb0ELb0ELb0ELi128EEEEEEEEEvNT_6ParamsE$_ZN4cute3eso3ESOILb0ELb0EJNS_6LayoutINS_5tupleIJNS3_IJNS_1CILi8EEENS4_ILi1EEEEEENS4_ILi4EEES6_EEENS3_IJNS3_IJS6_NS4_ILi0EEEEEElSA_EEEEElEEC2ERKSD_RKl)
$_ZN7cutlass13device_kernelIN5flash19enable_sm80_to_sm89INS1_16FlashAttnBwdSm80INS1_25CollectiveMainloopBwdSm80ILi2ELi2EN4cute5tupleIJNS5_1CILi128EEES8_NS7_ILi64EEEEEENS_10bfloat16_tEfNS_4arch4Sm80ELb0ELb0ELb1ELb0ELb1ELb0ELb0ELb0ELi2ELi4ELi4ELi4ELb0EEENS1_21CollectiveEpilogueBwdISA_SB_SD_Li256ELb0ELb0ELi2EEENS1_19SingleTileSchedulerILb0ELb0ELb0ELi128EEEEEEEEEvNT_6ParamsE$_ZN4cute3eso3ESOILb0ELb0EJNS_6LayoutINS_5tupleIJNS3_IJNS_1CILi8EEENS4_ILi1EEEEEENS4_ILi4EEES6_EEENS3_IJNS3_IJS6_NS4_ILi0EEEEEElSA_EEEEElEEC2ERKSD_RKl:
        /* <DEDUP_REMOVED lines=8> */
        .type           $_ZN7cutlass13device_kernelIN5flash19enable_sm80_to_sm89INS1_16FlashAttnBwdSm80INS1_25CollectiveMainloopBwdSm80ILi2ELi2EN4cute5tupleIJNS5_1CILi128EEES8_NS7_ILi64EEEEEENS_10bfloat16_tEfNS_4arch4Sm80ELb0ELb0ELb1ELb0ELb1ELb0ELb0ELb0ELi2ELi4ELi4ELi4ELb0EEENS1_21CollectiveEpilogueBwdISA_SB_SD_Li256ELb0ELb0ELi2EEENS1_19SingleTileSchedulerILb0ELb0ELb0ELi128EEEEEEEEEvNT_6ParamsE$_ZN4cute3eso3ESOILb0ELb0EJiNS_5tupleIJiNS_1CILi0EEEEEEEEC2ERKiRKS5_,@function
        .size           $_ZN7cutlass13device_kernelIN5flash19enable_sm80_to_sm89INS1_16FlashAttnBwdSm80INS1_25CollectiveMainloopBwdSm80ILi2ELi2EN4cute5tupleIJNS5_1CILi128EEES8_NS7_ILi64EEEEEENS_10bfloat16_tEfNS_4arch4Sm80ELb0ELb0ELb1ELb0ELb1ELb0ELb0ELb0ELi2ELi4ELi4ELi4ELb0EEENS1_21CollectiveEpilogueBwdISA_SB_SD_Li256ELb0ELb0ELi2EEENS1_19SingleTileSchedulerILb0ELb0ELb0ELi128EEEEEEEEEvNT_6ParamsE$_ZN4cute3eso3ESOILb0ELb0EJiNS_5tupleIJiNS_1CILi0EEEEEEEEC2ERKiRKS5_,($_ZN7cutlass13device_kernelIN5flash19enable_sm80_to_sm89INS1_16FlashAttnBwdSm80INS1_25CollectiveMainloopBwdSm80ILi2ELi2EN4cute5tupleIJNS5_1CILi128EEES8_NS7_ILi64EEEEEENS_10bfloat16_tEfNS_4arch4Sm80ELb0ELb0ELb1ELb0ELb1ELb0ELb0ELb0ELi2ELi4ELi4ELi4ELb0EEENS1_21CollectiveEpilogueBwdISA_SB_SD_Li256ELb0ELb0ELi2EEENS1_19SingleTileSchedulerILb0ELb0ELb0ELi128EEEEEEEEEvNT_6ParamsE$_ZN4cute3eso3ESOILb0ELb0EJiNS_5tupleIJiiEEEEEC2ERKiRKS3_ - $_ZN7cutlass13device_kernelIN5flash19enable_sm80_to_sm89INS1_16FlashAttnBwdSm80INS1_25CollectiveMainloopBwdSm80ILi2ELi2EN4cute5tupleIJNS5_1CILi128EEES8_NS7_ILi64EEEEEENS_10bfloat16_tEfNS_4arch4Sm80ELb0ELb0ELb1ELb0ELb1ELb0ELb0ELb0ELi2ELi4ELi4ELi4ELb0EEENS1_21CollectiveEpilogueBwdISA_SB_SD_Li256ELb0ELb0ELi2EEENS1_19SingleTileSchedulerILb0ELb0ELb0ELi128EEEEEEEEEvNT_6ParamsE$_ZN4cute3eso3ESOILb0ELb0EJiNS_5tupleIJiNS_1CILi0EEEEEEEEC2ERKiRKS5_)
$_ZN7cutlass13device_kernelIN5flash19enable_sm80_to_sm89INS1_16FlashAttnBwdSm80INS1_25CollectiveMainloopBwdSm80ILi2ELi2EN4cute5tupleIJNS5_1CILi128EEES8_NS7_ILi64EEEEEENS_10bfloat16_tEfNS_4arch4Sm80ELb0ELb0ELb1ELb0ELb1ELb0ELb0ELb0ELi2ELi4ELi4ELi4ELb0EEENS1_21CollectiveEpilogueBwdISA_SB_SD_Li256ELb0ELb0ELi2EEENS1_19SingleTileSchedulerILb0ELb0ELb0ELi128EEEEEEEEEvNT_6ParamsE$_ZN4cute3eso3ESOILb0ELb0EJiNS_5tupleIJiNS_1CILi0EEEEEEEEC2ERKiRKS5_:
[----:B------:R-:W-:Y:S02]  /*66e0*/  IADD3 R3, R69, -c[0x0][0x20], RZ ;  /* 0x8000080045037a10 */ /* 0x000fe40007ffe0ff */
[----:B------:R-:W-:-:S03]  /*66f0*/  IADD3 R2, R2, -c[0x0][0x20], RZ ;  /* 0x8000080002027a10 */ /* 0x000fc60007ffe0ff */
[----:B------:R1:W-:Y:S04]  /*6700*/  STL [R3], R6 ;  /* 0x0000000603007387 */ /* 0x0003e80000100800 */
[----:B------:R-:W2:Y:S01]  /*6710*/  LDL R2, [R2] ;  /* 0x0000000002027983 */ /* 0x000ea20000100800 */
[----:B------:R-:W-:-:S03]  /*6720*/  IMAD.MOV.U32 R5, RZ, RZ, 0x0 ;  /* 0x00000000ff057424 */ /* 0x000fc600078e00ff */
[----:B--2---:R1:W-:Y:S01]  /*6730*/  STL [R3+0x4], R2 ;  /* 0x0000040203007387 */ /* 0x0043e20000100800 */
[----:B------:R-:W-:Y:S05]  /*6740*/  RET.REL.NODEC R4 `(_ZN7cutlass13device_kernelIN5flash19enable_sm80_to_sm89INS1_16FlashAttnBwdSm80INS1_25CollectiveMainloopBwdSm80ILi2ELi2EN4cute5tupleIJNS5_1CILi128EEES8_NS7_ILi64EEEEEENS_10bfloat16_tEfNS_4arch4Sm80ELb0ELb0ELb1ELb0ELb1ELb0ELb0ELb0ELi2ELi4ELi4ELi4ELb0EEENS1_21CollectiveEpilogueBwdISA_SB_SD_Li256ELb0ELb0ELi2EEENS1_19SingleTileSchedulerILb0ELb0ELb0ELi128EEEEEEEEEvNT_6ParamsE) ;  /* 0xffff98b004007950 */ /* 0x000fea0003c3ffff */
        .type           $_ZN7cutlass13device_kernelIN5flash19enable_sm80_to_sm89INS1_16FlashAttnBwdSm80INS1_25CollectiveMainloopBwdSm80ILi2ELi2EN4cute5tupleIJNS5_1CILi128EEES8_NS7_ILi64EEEEEENS_10bfloat16_tEfNS_4arch4Sm80ELb0ELb0ELb1ELb0ELb1ELb0ELb0ELb0ELi2ELi4ELi4ELi4ELb0EEENS1_21CollectiveEpilogueBwdISA_SB_SD_Li256ELb0ELb0ELi2EEENS1_19SingleTileSchedulerILb0ELb0ELb0ELi128EEEEEEEEEvNT_6ParamsE$_ZN4cute3eso3ESOILb0ELb0EJiNS_5tupleIJiiEEEEEC2ERKiRKS3_,@function
        .size           $_ZN7cutlass13device_kernelIN5flash19enable_sm80_to_sm89INS1_16FlashAttnBwdSm80INS1_25CollectiveMainloopBwdSm80ILi2ELi2EN4cute5tupleIJNS5_1CILi128EEES8_NS7_ILi64EEEEEENS_10bfloat16_tEfNS_4arch4Sm80ELb0ELb0ELb1ELb0ELb1ELb0ELb0ELb0ELi2ELi4ELi4ELi4ELb0EEENS1_21CollectiveEpilogueBwdISA_SB_SD_Li256ELb0ELb0ELi2EEENS1_19SingleTileSchedulerILb0ELb0ELb0ELi128EEEEEEEEEvNT_6ParamsE$_ZN4cute3eso3ESOILb0ELb0EJiNS_5tupleIJiiEEEEEC2ERKiRKS3_,($_ZN7cutlass13device_kernelIN5flash19enable_sm80_to_sm89INS1_16FlashAttnBwdSm80INS1_25CollectiveMainloopBwdSm80ILi2ELi2EN4cute5tupleIJNS5_1CILi128EEES8_NS7_ILi64EEEEEENS_10bfloat16_tEfNS_4arch4Sm80ELb0ELb0ELb1ELb0ELb1ELb0ELb0ELb0ELi2ELi4ELi4ELi4ELb0EEENS1_21CollectiveEpilogueBwdISA_SB_SD_Li256ELb0ELb0ELi2EEENS1_19SingleTileSchedulerILb0ELb0ELb0ELi128EEEEEEEEEvNT_6ParamsE$_ZN4cute3eso3ESOILb0ELb0EJiiEEC2ERKiS4_ - $_ZN7cutlass13device_kernelIN5flash19enable_sm80_to_sm89INS1_16FlashAttnBwdSm80INS1_25CollectiveMainloopBwdSm80ILi2ELi2EN4cute5tupleIJNS5_1CILi128EEES8_NS7_ILi64EEEEEENS_10bfloat16_tEfNS_4arch4Sm80ELb0ELb0ELb1ELb0ELb1ELb0ELb0ELb0ELi2ELi4ELi4ELi4ELb0EEENS1_21CollectiveEpilogueBwdISA_SB_SD_Li256ELb0ELb0ELi2EEENS1_19SingleTileSchedulerILb0ELb0ELb0ELi128EEEEEEEEEvNT_6ParamsE$_ZN4cute3eso3ESOILb0ELb0EJiNS_5tupleIJiiEEEEEC2ERKiRKS3_)
$_ZN7cutlass13device_kernelIN5flash19enable_sm80_to_sm89INS1_16FlashAttnBwdSm80INS1_25CollectiveMainloopBwdSm80ILi2ELi2EN4cute5tupleIJNS5_1CILi128EEES8_NS7_ILi64EEEEEENS_10bfloat16_tEfNS_4arch4Sm80ELb0ELb0ELb1ELb0ELb1ELb0ELb0ELb0ELi2ELi4ELi4ELi4ELb0EEENS1_21CollectiveEpilogueBwdISA_SB_SD_Li256ELb0ELb0ELi2EEENS1_19SingleTileSchedulerILb0ELb0ELb0ELi128EEEEEEEEEvNT_6ParamsE$_ZN4cute3eso3ESOILb0ELb0EJiNS_5tupleIJiiEEEEEC2ERKiRKS3_:
        /* <DEDUP_REMOVED lines=10> */
        .type           $_ZN7cutlass13device_kernelIN5flash19enable_sm80_to_sm89INS1_16FlashAttnBwdSm80INS1_25CollectiveMainloopBwdSm80ILi2ELi2EN4cute5tupleIJNS5_1CILi128EEES8_NS7_ILi64EEEEEENS_10bfloat16_tEfNS_4arch4Sm80ELb0ELb0ELb1ELb0ELb1ELb0ELb0ELb0ELi2ELi4ELi4ELi4ELb0EEENS1_21CollectiveEpilogueBwdISA_SB_SD_Li256ELb0ELb0ELi2EEENS1_19SingleTileSchedulerILb0ELb0ELb0ELi128EEEEEEEEEvNT_6ParamsE$_ZN4cute3eso3ESOILb0ELb0EJiiEEC2ERKiS4_,@function
        .size           $_ZN7cutlass13device_kernelIN5flash19enable_sm80_to_sm89INS1_16FlashAttnBwdSm80INS1_25CollectiveMainloopBwdSm80ILi2ELi2EN4cute5tupleIJNS5_1CILi128EEES8_NS7_ILi64EEEEEENS_10bfloat16_tEfNS_4arch4Sm80ELb0ELb0ELb1ELb0ELb1ELb0ELb0ELb0ELi2ELi4ELi4ELi4ELb0EEENS1_21CollectiveEpilogueBwdISA_SB_SD_Li256ELb0ELb0ELi2EEENS1_19SingleTileSchedulerILb0ELb0ELb0ELi128EEEEEEEEEvNT_6ParamsE$_ZN4cute3eso3ESOILb0ELb0EJiiEEC2ERKiS4_,($_ZN7cutlass13device_kernelIN5flash19enable_sm80_to_sm89INS1_16FlashAttnBwdSm80INS1_25CollectiveMainloopBwdSm80ILi2ELi2EN4cute5tupleIJNS5_1CILi128EEES8_NS7_ILi64EEEEEENS_10bfloat16_tEfNS_4arch4Sm80ELb0ELb0ELb1ELb0ELb1ELb0ELb0ELb0ELi2ELi4ELi4ELi4ELb0EEENS1_21CollectiveEpilogueBwdISA_SB_SD_Li256ELb0ELb0ELi2EEENS1_19SingleTileSchedulerILb0ELb0ELb0ELi128EEEEEEEEEvNT_6ParamsE$_ZN4cute3eso3ESOILb0ELb0EJiiNS_1CILi0EEEEEC2ERKiS6_RKS3_ - $_ZN7cutlass13device_kernelIN5flash19enable_sm80_to_sm89INS1_16FlashAttnBwdSm80INS1_25CollectiveMainloopBwdSm80ILi2ELi2EN4cute5tupleIJNS5_1CILi128EEES8_NS7_ILi64EEEEEENS_10bfloat16_tEfNS_4arch4Sm80ELb0ELb0ELb1ELb0ELb1ELb0ELb0ELb0ELi2ELi4ELi4ELi4ELb0EEENS1_21CollectiveEpilogueBwdISA_SB_SD_Li256ELb0ELb0ELi2EEENS1_19SingleTileSchedulerILb0ELb0ELb0ELi128EEEEEEEEEvNT_6ParamsE$_ZN4cute3eso3ESOILb0ELb0EJiiEEC2ERKiS4_)
$_ZN7cutlass13device_kernelIN5flash19enable_sm80_to_sm89INS1_16FlashAttnBwdSm80INS1_25CollectiveMainloopBwdSm80ILi2ELi2EN4cute5tupleIJNS5_1CILi128EEES8_NS7_ILi64EEEEEENS_10bfloat16_tEfNS_4arch4Sm80ELb0ELb0ELb1ELb0ELb1ELb0ELb0ELb0ELi2ELi4ELi4ELi4ELb0EEENS1_21CollectiveEpilogueBwdISA_SB_SD_Li256ELb0ELb0ELi2EEENS1_19SingleTileSchedulerILb0ELb0ELb0ELi128EEEEEEEEEvNT_6ParamsE$_ZN4cute3eso3ESOILb0ELb0EJiiEEC2ERKiS4_:
[----:B------:R-:W-:Y:S02]  /*67f0*/  IADD3 R3, R3, -c[0x0][0x20], RZ ;  /* 0x8000080003037a10 */ /* 0x000fe40007ffe0ff */
[----:B------:R-:W-:-:S03]  /*6800*/  IADD3 R2, R2, -c[0x0][0x20], RZ ;  /* 0x8000080002027a10 */ /* 0x000fc60007ffe0ff */
[----:B------:R1:W-:Y:S04]  /*6810*/  STL [R3], R10 ;  /* 0x0000000a03007387 */ /* 0x0003e80000100800 */
[----:B------:R-:W2:Y:S01]  /*6820*/  LDL R2, [R2] ;  /* 0x0000000002027983 */ /* 0x000ea20000100800 */
[----:B------:R-:W-:-:S03]  /*6830*/  IMAD.MOV.U32 R9, RZ, RZ, 0x0 ;  /* 0x00000000ff097424 */ /* 0x000fc600078e00ff */
[----:B--2---:R1:W-:Y:S01]  /*6840*/  STL [R3+0x4], R2 ;  /* 0x0000040203007387 */ /* 0x0043e20000100800 */
[----:B------:R-:W-:Y:S05]  /*6850*/  RET.REL.NODEC R8 `(_ZN7cutlass13device_kernelIN5flash19enable_sm80_to_sm89INS1_16FlashAttnBwdSm80INS1_25CollectiveMainloopBwdSm80ILi2ELi2EN4cute5tupleIJNS5_1CILi128EEES8_NS7_ILi64EEEEEENS_10bfloat16_tEfNS_4arch4Sm80ELb0ELb0ELb1ELb0ELb1ELb0ELb0ELb0ELi2ELi4ELi4ELi4ELb0EEENS1_21CollectiveEpilogueBwdISA_SB_SD_Li256ELb0ELb0ELi2EEENS1_19SingleTileSchedulerILb0ELb0ELb0ELi128EEEEEEEEEvNT_6ParamsE) ;  /* 0xffff97a008007950 */ /* 0x000fea0003c3ffff */
        .type           $_ZN7cutlass13device_kernelIN5flash19enable_sm80_to_sm89INS1_16FlashAttnBwdSm80INS1_25CollectiveMainloopBwdSm80ILi2ELi2EN4cute5tupleIJNS5_1CILi128EEES8_NS7_ILi64EEEEEENS_10bfloat16_tEfNS_4arch4Sm80ELb0ELb0ELb1ELb0ELb1ELb0ELb0ELb0ELi2ELi4ELi4ELi4ELb0EEENS1_21CollectiveEpilogueBwdISA_SB_SD_Li256ELb0ELb0ELi2EEENS1_19SingleTileSchedulerILb0ELb0ELb0ELi128EEEEEEEEEvNT_6ParamsE$_ZN4cute3eso3ESOILb0ELb0EJiiNS_1CILi0EEEEEC2ERKiS6_RKS3_,@function
        .size           $_ZN7cutlass13device_kernelIN5flash19enable_sm80_to_sm89INS1_16FlashAttnBwdSm80INS1_25CollectiveMainloopBwdSm80ILi2ELi2EN4cute5tupleIJNS5_1CILi128EEES8_NS7_ILi64EEEEEENS_10bfloat16_tEfNS_4arch4Sm80ELb0ELb0ELb1ELb0ELb1ELb0ELb0ELb0ELi2ELi4ELi4ELi4ELb0EEENS1_21CollectiveEpilogueBwdISA_SB_SD_Li256ELb0ELb0ELi2EEENS1_19SingleTileSchedulerILb0ELb0ELb0ELi128EEEEEEEEEvNT_6ParamsE$_ZN4cute3eso3ESOILb0ELb0EJiiNS_1CILi0EEEEEC2ERKiS6_RKS3_,($_ZN7cutlass13device_kernelIN5flash19enable_sm80_to_sm89INS1_16FlashAttnBwdSm80INS1_25CollectiveMainloopBwdSm80ILi2ELi2EN4cute5tupleIJNS5_1CILi128EEES8_NS7_ILi64EEEEEENS_10bfloat16_tEfNS_4arch4Sm80ELb0ELb0ELb1ELb0ELb1ELb0ELb0ELb0ELi2ELi4ELi4ELi4ELb0EEENS1_21CollectiveEpilogueBwdISA_SB_SD_Li256ELb0ELb0ELi2EEENS1_19SingleTileSchedulerILb0ELb0ELb0ELi128EEEEEEEEEvNT_6ParamsE$_ZN4cute3eso3ESOILb0ELb0EJiiNS_1CILi1024EEEEEC2ERKiS6_RKS3_ - $_ZN7cutlass13device_kernelIN5flash19enable_sm80_to_sm89INS1_16FlashAttnBwdSm80INS1_25CollectiveMainloopBwdSm80ILi2ELi2EN4cute5tupleIJNS5_1CILi128EEES8_NS7_ILi64EEEEEENS_10bfloat16_tEfNS_4arch4Sm80ELb0ELb0ELb1ELb0ELb1ELb0ELb0ELb0ELi2ELi4ELi4ELi4ELb0EEENS1_21CollectiveEpilogueBwdISA_SB_SD_Li256ELb0ELb0ELi2EEENS1_19SingleTileSchedulerILb0ELb0ELb0ELi128EEEEEEEEEvNT_6ParamsE$_ZN4cute3eso3ESOILb0ELb0EJiiNS_1CILi0EEEEEC2ERKiS6_RKS3_)
$_ZN7cutlass13device_kernelIN5flash19enable_sm80_to_sm89INS1_16FlashAttnBwdSm80INS1_25CollectiveMainloopBwdSm80ILi2ELi2EN4cute5tupleIJNS5_1CILi128EEES8_NS7_ILi64EEEEEENS_10bfloat16_tEfNS_4arch4Sm80ELb0ELb0ELb1ELb0ELb1ELb0ELb0ELb0ELi2ELi4ELi4ELi4ELb0EEENS1_21CollectiveEpilogueBwdISA_SB_SD_Li256ELb0ELb0ELi2EEENS1_19SingleTileSchedulerILb0ELb0ELb0ELi128EEEEEEEEEvNT_6ParamsE$_ZN4cute3eso3ESOILb0ELb0EJiiNS_1CILi0EEEEEC2ERKiS6_RKS3_:
        /* <DEDUP_REMOVED lines=8> */
        .type           $_ZN7cutlass13device_kernelIN5flash19enable_sm80_to_sm89INS1_16FlashAttnBwdSm80INS1_25CollectiveMainloopBwdSm80ILi2ELi2EN4cute5tupleIJNS5_1CILi128EEES8_NS7_ILi64EEEEEENS_10bfloat16_tEfNS_4arch4Sm80ELb0ELb0ELb1ELb0ELb1ELb0ELb0ELb0ELi2ELi4ELi4ELi4ELb0EEENS1_21CollectiveEpilogueBwdISA_SB_SD_Li256ELb0ELb0ELi2EEENS1_19SingleTileSchedulerILb0ELb0ELb0ELi128EEEEEEEEEvNT_6ParamsE$_ZN4cute3eso3ESOILb0ELb0EJiiNS_1CILi1024EEEEEC2ERKiS6_RKS3_,@function
        .size           $_ZN7cutlass13device_kernelIN5flash19enable_sm80_to_sm89INS1_16FlashAttnBwdSm80INS1_25CollectiveMainloopBwdSm80ILi2ELi2EN4cute5tupleIJNS5_1CILi128EEES8_NS7_ILi64EEEEEENS_10bfloat16_tEfNS_4arch4Sm80ELb0ELb0ELb1ELb0ELb1ELb0ELb0ELb0ELi2ELi4ELi4ELi4ELb0EEENS1_21CollectiveEpilogueBwdISA_SB_SD_Li256ELb0ELb0ELi2EEENS1_19SingleTileSchedulerILb0ELb0ELb0ELi128EEEEEEEEEvNT_6ParamsE$_ZN4cute3eso3ESOILb0ELb0EJiiNS_1CILi1024EEEEEC2ERKiS6_RKS3_,($_ZN7cutlass13device_kernelIN5flash19enable_sm80_to_sm89INS1_16FlashAttnBwdSm80INS1_25CollectiveMainloopBwdSm80ILi2ELi2EN4cute5tupleIJNS5_1CILi128EEES8_NS7_ILi64EEEEEENS_10bfloat16_tEfNS_4arch4Sm80ELb0ELb0ELb1ELb0ELb1ELb0ELb0ELb0ELi2ELi4ELi4ELi4ELb0EEENS1_21CollectiveEpilogueBwdISA_SB_SD_Li256ELb0ELb0ELi2EEENS1_19SingleTileSchedulerILb0ELb0ELb0ELi128EEEEEEEEEvNT_6ParamsE$_ZN4cute3eso3ESOILb0ELb0EJiiNS_1CILi144EEENS2_ILi512EEEEEC2ERKiS7_RKS3_RKS4_ - $_ZN7cutlass13device_kernelIN5flash19enable_sm80_to_sm89INS1_16FlashAttnBwdSm80INS1_25CollectiveMainloopBwdSm80ILi2ELi2EN4cute5tupleIJNS5_1CILi128EEES8_NS7_ILi64EEEEEENS_10bfloat16_tEfNS_4arch4Sm80ELb0ELb0ELb1ELb0ELb1ELb0ELb0ELb0ELi2ELi4ELi4ELi4ELb0EEENS1_21CollectiveEpilogueBwdISA_SB_SD_Li256ELb0ELb0ELi2EEENS1_19SingleTileSchedulerILb0ELb0ELb0ELi128EEEEEEEEEvNT_6ParamsE$_ZN4cute3eso3ESOILb0ELb0EJiiNS_1CILi1024EEEEEC2ERKiS6_RKS3_)
$_ZN7cutlass13device_kernelIN5flash19enable_sm80_to_sm89INS1_16FlashAttnBwdSm80INS1_25CollectiveMainloopBwdSm80ILi2ELi2EN4cute5tupleIJNS5_1CILi128EEES8_NS7_ILi64EEEEEENS_10bfloat16_tEfNS_4arch4Sm80ELb0ELb0ELb1ELb0ELb1ELb0ELb0ELb0ELi2ELi4ELi4ELi4ELb0EEENS1_21CollectiveEpilogueBwdISA_SB_SD_Li256ELb0ELb0ELi2EEENS1_19SingleTileSchedulerILb0ELb0ELb0ELi128EEEEEEEEEvNT_6ParamsE$_ZN4cute3eso3ESOILb0ELb0EJiiNS_1CILi1024EEEEEC2ERKiS6_RKS3_:
        /* <DEDUP_REMOVED lines=8> */
        .type           $_ZN7cutlass13device_kernelIN5flash19enable_sm80_to_sm89INS1_16FlashAttnBwdSm80INS1_25CollectiveMainloopBwdSm80ILi2ELi2EN4cute5tupleIJNS5_1CILi128EEES8_NS7_ILi64EEEEEENS_10bfloat16_tEfNS_4arch4Sm80ELb0ELb0ELb1ELb0ELb1ELb0ELb0ELb0ELi2ELi4ELi4ELi4ELb0EEENS1_21CollectiveEpilogueBwdISA_SB_SD_Li256ELb0ELb0ELi2EEENS1_19SingleTileSchedulerILb0ELb0ELb0ELi128EEEEEEEEEvNT_6ParamsE$_ZN4cute3eso3ESOILb0ELb0EJiiNS_1CILi144EEENS2_ILi512EEEEEC2ERKiS7_RKS3_RKS4_,@function
        .size           $_ZN7cutlass13device_kernelIN5flash19enable_sm80_to_sm89INS1_16FlashAttnBwdSm80INS1_25CollectiveMainloopBwdSm80ILi2ELi2EN4cute5tupleIJNS5_1CILi128EEES8_NS7_ILi64EEEEEENS_10bfloat16_tEfNS_4arch4Sm80ELb0ELb0ELb1ELb0ELb1ELb0ELb0ELb0ELi2ELi4ELi4ELi4ELb0EEENS1_21CollectiveEpilogueBwdISA_SB_SD_Li256ELb0ELb0ELi2EEENS1_19SingleTileSchedulerILb0ELb0ELb0ELi128EEEEEEEEEvNT_6ParamsE$_ZN4cute3eso3ESOILb0ELb0EJiiNS_1CILi144EEENS2_ILi512EEEEEC2ERKiS7_RKS3_RKS4_,($_ZN7cutlass13device_kernelIN5flash19enable_sm80_to_sm89INS1_16FlashAttnBwdSm80INS1_25CollectiveMainloopBwdSm80ILi2ELi2EN4cute5tupleIJNS5_1CILi128EEES8_NS7_ILi64EEEEEENS_10bfloat16_tEfNS_4arch4Sm80ELb0ELb0ELb1ELb0ELb1ELb0ELb0ELb0ELi2ELi4ELi4ELi4ELb0EEENS1_21CollectiveEpilogueBwdISA_SB_SD_Li256ELb0ELb0ELi2EEENS1_19SingleTileSchedulerILb0ELb0ELb0ELi128EEEEEEEEEvNT_6ParamsE$_ZN4cute3eso3ESOILb0ELb0EJiiNS_1CILi72EEENS2_ILi512EEEEEC2ERKiS7_RKS3_RKS4_ - $_ZN7cutlass13device_kernelIN5flash19enable_sm80_to_sm89INS1_16FlashAttnBwdSm80INS1_25CollectiveMainloopBwdSm80ILi2ELi2EN4cute5tupleIJNS5_1CILi128EEES8_NS7_ILi64EEEEEENS_10bfloat16_tEfNS_4arch4Sm80ELb0ELb0ELb1ELb0ELb1ELb0ELb0ELb0ELi2ELi4ELi4ELi4ELb0EEENS1_21CollectiveEpilogueBwdISA_SB_SD_Li256ELb0ELb0ELi2EEENS1_19SingleTileSchedulerILb0ELb0ELb0ELi128EEEEEEEEEvNT_6ParamsE$_ZN4cute3eso3ESOILb0ELb0EJiiNS_1CILi144EEENS2_ILi512EEEEEC2ERKiS7_RKS3_RKS4_)
$_ZN7cutlass13device_kernelIN5flash19enable_sm80_to_sm89INS1_16FlashAttnBwdSm80INS1_25CollectiveMainloopBwdSm80ILi2ELi2EN4cute5tupleIJNS5_1CILi128EEES8_NS7_ILi64EEEEEENS_10bfloat16_tEfNS_4arch4Sm80ELb0ELb0ELb1ELb0ELb1ELb0ELb0ELb0ELi2ELi4ELi4ELi4ELb0EEENS1_21CollectiveEpilogueBwdISA_SB_SD_Li256ELb0ELb0ELi2EEENS1_19SingleTileSchedulerILb0ELb0ELb0ELi128EEEEEEEEEvNT_6ParamsE$_ZN4cute3eso3ESOILb0ELb0EJiiNS_1CILi144EEENS2_ILi512EEEEEC2ERKiS7_RKS3_RKS4_:
[----:B------:R-:W-:Y:S02]  /*6960*/  IADD3 R6, R69, -c[0x0][0x20], RZ ;  /* 0x8000080045067a10 */ /* 0x000fe40007ffe0ff */
[----:B------:R-:W-:-:S03]  /*6970*/  IADD3 R4, R4, -c[0x0][0x20], RZ ;  /* 0x8000080004047a10 */ /* 0x000fc60007ffe0ff */
[----:B------:R1:W-:Y:S04]  /*6980*/  STL [R6], R3 ;  /* 0x0000000306007387 */ /* 0x0003e80000100800 */
[----:B------:R-:W2:Y:S01]  /*6990*/  LDL R5, [R4] ;  /* 0x0000000004057983 */ /* 0x000ea20000100800 */
[----:B------:R-:W-:-:S03]  /*69a0*/  IMAD.MOV.U32 R9, RZ, RZ, 0x0 ;  /* 0x00000000ff097424 */ /* 0x000fc600078e00ff */
[----:B--2---:R1:W-:Y:S01]  /*69b0*/  STL [R6+0x4], R5 ;  /* 0x0000040506007387 */ /* 0x0043e20000100800 */
[----:B------:R-:W-:Y:S05]  /*69c0*/  RET.REL.NODEC R8 `(_ZN7cutlass13device_kernelIN5flash19enable_sm80_to_sm89INS1_16FlashAttnBwdSm80INS1_25CollectiveMainloopBwdSm80ILi2ELi2EN4cute5tupleIJNS5_1CILi128EEES8_NS7_ILi64EEEEEENS_10bfloat16_tEfNS_4arch4Sm80ELb0ELb0ELb1ELb0ELb1ELb0ELb0ELb0ELi2ELi4ELi4ELi4ELb0EEENS1_21CollectiveEpilogueBwdISA_SB_SD_Li256ELb0ELb0ELi2EEENS1_19SingleTileSchedulerILb0ELb0ELb0ELi128EEEEEEEEEvNT_6ParamsE) ;  /* 0xffff963008007950 */ /* 0x000fea0003c3ffff */
        .type           $_ZN7cutlass13device_kernelIN5flash19enable_sm80_to_sm89INS1_16FlashAttnBwdSm80INS1_25CollectiveMainloopBwdSm80ILi2ELi2EN4cute5tupleIJNS5_1CILi128EEES8_NS7_ILi64EEEEEENS_10bfloat16_tEfNS_4arch4Sm80ELb0ELb0ELb1ELb0ELb1ELb0ELb0ELb0ELi2ELi4ELi4ELi4ELb0EEENS1_21CollectiveEpilogueBwdISA_SB_SD_Li256ELb0ELb0ELi2EEENS1_19SingleTileSchedulerILb0ELb0ELb0ELi128EEEEEEEEEvNT_6ParamsE$_ZN4cute3eso3ESOILb0ELb0EJiiNS_1CILi72EEENS2_ILi512EEEEEC2ERKiS7_RKS3_RKS4_,@function
        .size           $_ZN7cutlass13device_kernelIN5flash19enable_sm80_to_sm89INS1_16FlashAttnBwdSm80INS1_25CollectiveMainloopBwdSm80ILi2ELi2EN4cute5tupleIJNS5_1CILi128EEES8_NS7_ILi64EEEEEENS_10bfloat16_tEfNS_4arch4Sm80ELb0ELb0ELb1ELb0ELb1ELb0ELb0ELb0ELi2ELi4ELi4ELi4ELb0EEENS1_21CollectiveEpilogueBwdISA_SB_SD_Li256ELb0ELb0ELi2EEENS1_19SingleTileSchedulerILb0ELb0ELb0ELi128EEEEEEEEEvNT_6ParamsE$_ZN4cute3eso3ESOILb0ELb0EJiiNS_1CILi72EEENS2_ILi512EEEEEC2ERKiS7_RKS3_RKS4_,($_ZN7cutlass13device_kernelIN5flash19enable_sm80_to_sm89INS1_16FlashAttnBwdSm80INS1_25CollectiveMainloopBwdSm80ILi2ELi2EN4cute5tupleIJNS5_1CILi128EEES8_NS7_ILi64EEEEEENS_10bfloat16_tEfNS_4arch4Sm80ELb0ELb0ELb1ELb0ELb1ELb0ELb0ELb0ELi2ELi4ELi4ELi4ELb0EEENS1_21CollectiveEpilogueBwdISA_SB_SD_Li256ELb0ELb0ELi2EEENS1_19SingleTileSchedulerILb0ELb0ELb0ELi128EEEEEEEEEvNT_6ParamsE$_ZN4cute3eso3ESOILb0ELb0EJiiNS_1CILi8192EEEEEC2ERKiS6_RKS3_ - $_ZN7cutlass13device_kernelIN5flash19enable_sm80_to_sm89INS1_16FlashAttnBwdSm80INS1_25CollectiveMainloopBwdSm80ILi2ELi2EN4cute5tupleIJNS5_1CILi128EEES8_NS7_ILi64EEEEEENS_10bfloat16_tEfNS_4arch4Sm80ELb0ELb0ELb1ELb0ELb1ELb0ELb0ELb0ELi2ELi4ELi4ELi4ELb0EEENS1_21CollectiveEpilogueBwdISA_SB_SD_Li256ELb0ELb0ELi2EEENS1_19SingleTileSchedulerILb0ELb0ELb0ELi128EEEEEEEEEvNT_6ParamsE$_ZN4cute3eso3ESOILb0ELb0EJiiNS_1CILi72EEENS2_ILi512EEEEEC2ERKiS7_RKS3_RKS4_)
$_ZN7cutlass13device_kernelIN5flash19enable_sm80_to_sm89INS1_16FlashAttnBwdSm80INS1_25CollectiveMainloopBwdSm80ILi2ELi2EN4cute5tupleIJNS5_1CILi128EEES8_NS7_ILi64EEEEEENS_10bfloat16_tEfNS_4arch4Sm80ELb0ELb0ELb1ELb0ELb1ELb0ELb0ELb0ELi2ELi4ELi4ELi4ELb0EEENS1_21CollectiveEpilogueBwdISA_SB_SD_Li256ELb0ELb0ELi2EEENS1_19SingleTileSchedulerILb0ELb0ELb0ELi128EEEEEEEEEvNT_6ParamsE$_ZN4cute3eso3ESOILb0ELb0EJiiNS_1CILi72EEENS2_ILi512EEEEEC2ERKiS7_RKS3_RKS4_:
        /* <DEDUP_REMOVED lines=8> */
        .type           $_ZN7cutlass13device_kernelIN5flash19enable_sm80_to_sm89INS1_16FlashAttnBwdSm80INS1_25CollectiveMainloopBwdSm80ILi2ELi2EN4cute5tupleIJNS5_1CILi128EEES8_NS7_ILi64EEEEEENS_10bfloat16_tEfNS_4arch4Sm80ELb0ELb0ELb1ELb0ELb1ELb0ELb0ELb0ELi2ELi4ELi4ELi4ELb0EEENS1_21CollectiveEpilogueBwdISA_SB_SD_Li256ELb0ELb0ELi2EEENS1_19SingleTileSchedulerILb0ELb0ELb0ELi128EEEEEEEEEvNT_6ParamsE$_ZN4cute3eso3ESOILb0ELb0EJiiNS_1CILi8192EEEEEC2ERKiS6_RKS3_,@function
        .size           $_ZN7cutlass13device_kernelIN5flash19enable_sm80_to_sm89INS1_16FlashAttnBwdSm80INS1_25CollectiveMainloopBwdSm80ILi2ELi2EN4cute5tupleIJNS5_1CILi128EEES8_NS7_ILi64EEEEEENS_10bfloat16_tEfNS_4arch4Sm80ELb0ELb0ELb1ELb0ELb1ELb0ELb0ELb0ELi2ELi4ELi4ELi4ELb0EEENS1_21CollectiveEpilogueBwdISA_SB_SD_Li256ELb0ELb0ELi2EEENS1_19SingleTileSchedulerILb0ELb0ELb0ELi128EEEEEEEEEvNT_6ParamsE$_ZN4cute3eso3ESOILb0ELb0EJiiNS_1CILi8192EEEEEC2ERKiS6_RKS3_,($_ZN7cutlass13device_kernelIN5flash19enable_sm80_to_sm89INS1_16FlashAttnBwdSm80INS1_25CollectiveMainloopBwdSm80ILi2ELi2EN4cute5tupleIJNS5_1CILi128EEES8_NS7_ILi64EEEEEENS_10bfloat16_tEfNS_4arch4Sm80ELb0ELb0ELb1ELb0ELb1ELb0ELb0ELb0ELi2ELi4ELi4ELi4ELb0EEENS1_21CollectiveEpilogueBwdISA_SB_SD_Li256ELb0ELb0ELi2EEENS1_19SingleTileSchedulerILb0ELb0ELb0ELi128EEEEEEEEEvNT_6ParamsE$_ZN4cute3eso3ESOILb0ELb0EJiiiEEC2ERKiS4_S4_ - $_ZN7cutlass13device_kernelIN5flash19enable_sm80_to_sm89INS1_16FlashAttnBwdSm80INS1_25CollectiveMainloopBwdSm80ILi2ELi2EN4cute5tupleIJNS5_1CILi128EEES8_NS7_ILi64EEEEEENS_10bfloat16_tEfNS_4arch4Sm80ELb0ELb0ELb1ELb0ELb1ELb0ELb0ELb0ELi2ELi4ELi4ELi4ELb0EEENS1_21CollectiveEpilogueBwdISA_SB_SD_Li256ELb0ELb0ELi2EEENS1_19SingleTileSchedulerILb0ELb0ELb0ELi128EEEEEEEEEvNT_6ParamsE$_ZN4cute3eso3ESOILb0ELb0EJiiNS_1CILi8192EEEEEC2ERKiS6_RKS3_)
$_ZN7cutlass13device_kernelIN5flash19enable_sm80_to_sm89INS1_16FlashAttnBwdSm80INS1_25CollectiveMainloopBwdSm80ILi2ELi2EN4cute5tupleIJNS5_1CILi128EEES8_NS7_ILi64EEEEEENS_10bfloat16_tEfNS_4arch4Sm80ELb0ELb0ELb1ELb0ELb1ELb0ELb0ELb0ELi2ELi4ELi4ELi4ELb0EEENS1_21CollectiveEpilogueBwdISA_SB_SD_Li256ELb0ELb0ELi2EEENS1_19SingleTileSchedulerILb0ELb0ELb0ELi128EEEEEEEEEvNT_6ParamsE$_ZN4cute3eso3ESOILb0ELb0EJiiNS_1CILi8192EEEEEC2ERKiS6_RKS3_:
[----:B------:R-:W-:Y:S02]  /*6a50*/  IADD3 R3, R3, -c[0x0][0x20], RZ ;  /* 0x8000080003037a10 */ /* 0x000fe40007ffe0ff */
[----:B------:R-:W-:-:S03]  /*6a60*/  IADD3 R2, R2, -c[0x0][0x20], RZ ;  /* 0x8000080002027a10 */ /* 0x000fc60007ffe0ff */
[----:B------:R1:W-:Y:S04]  /*6a70*/  STL [R3], R10 ;  /* 0x0000000a03007387 */ /* 0x0003e80000100800 */
[----:B------:R-:W2:Y:S01]  /*6a80*/  LDL R2, [R2] ;  /* 0x0000000002027983 */ /* 0x000ea20000100800 */
[----:B------:R-:W-:-:S03]  /*6a90*/  IMAD.MOV.U32 R9, RZ, RZ, 0x0 ;  /* 0x00000000ff097424 */ /* 0x000fc600078e00ff */
[----:B--2---:R1:W-:Y:S01]  /*6aa0*/  STL [R3+0x4], R2 ;  /* 0x0000040203007387 */ /* 0x0043e20000100800 */
[----:B------:R-:W-:Y:S05]  /*6ab0*/  RET.REL.NODEC R8 `(_ZN7cutlass13device_kernelIN5flash19enable_sm80_to_sm89INS1_16FlashAttnBwdSm80INS1_25CollectiveMainloopBwdSm80ILi2ELi2EN4cute5tupleIJNS5_1CILi128EEES8_NS7_ILi64EEEEEENS_10bfloat16_tEfNS_4arch4Sm80ELb0ELb0ELb1ELb0ELb1ELb0ELb0ELb0ELi2ELi4ELi4ELi4ELb0EEENS1_21CollectiveEpilogueBwdISA_SB_SD_Li256ELb0ELb0ELi2EEENS1_19SingleTileSchedulerILb0ELb0ELb0ELi128EEEEEEEEEvNT_6ParamsE) ;  /* 0xffff954008007950 */ /* 0x000fea0003c3ffff */
        .type           $_ZN7cutlass13device_kernelIN5flash19enable_sm80_to_sm89INS1_16FlashAttnBwdSm80INS1_25CollectiveMainloopBwdSm80ILi2ELi2EN4cute5tupleIJNS5_1CILi128EEES8_NS7_ILi64EEEEEENS_10bfloat16_tEfNS_4arch4Sm80ELb0ELb0ELb1ELb0ELb1ELb0ELb0ELb0ELi2ELi4ELi4ELi4ELb0EEENS1_21CollectiveEpilogueBwdISA_SB_SD_Li256ELb0ELb0ELi2EEENS1_19SingleTileSchedulerILb0ELb0ELb0ELi128EEEEEEEEEvNT_6ParamsE$_ZN4cute3eso3ESOILb0ELb0EJiiiEEC2ERKiS4_S4_,@function
        .size           $_ZN7cutlass13device_kernelIN5flash19enable_sm80_to_sm89INS1_16FlashAttnBwdSm80INS1_25CollectiveMainloopBwdSm80ILi2ELi2EN4cute5tupleIJNS5_1CILi128EEES8_NS7_ILi64EEEEEENS_10bfloat16_tEfNS_4arch4Sm80ELb0ELb0ELb1ELb0ELb1ELb0ELb0ELb0ELi2ELi4ELi4ELi4ELb0EEENS1_21CollectiveEpilogueBwdISA_SB_SD_Li256ELb0ELb0ELi2EEENS1_19SingleTileSchedulerILb0ELb0ELb0ELi128EEEEEEEEEvNT_6ParamsE$_ZN4cute3eso3ESOILb0ELb0EJiiiEEC2ERKiS4_S4_,($_ZN7cutlass13device_kernelIN5flash19enable_sm80_to_sm89INS1_16FlashAttnBwdSm80INS1_25CollectiveMainloopBwdSm80ILi2ELi2EN4cute5tupleIJNS5_1CILi128EEES8_NS7_ILi64EEEEEENS_10bfloat16_tEfNS_4arch4Sm80ELb0ELb0ELb1ELb0ELb1ELb0ELb0ELb0ELi2ELi4ELi4ELi4ELb0EEENS1_21CollectiveEpilogueBwdISA_SB_SD_Li256ELb0ELb0ELi2EEENS1_19SingleTileSchedulerILb0ELb0ELb0ELi128EEEEEEEEEvNT_6ParamsE$_ZN4cute3eso3ESOILb0ELb0EJiiiNS_1CILi0EEEEEC2ERKiS6_S6_RKS3_ - $_ZN7cutlass13device_kernelIN5flash19enable_sm80_to_sm89INS1_16FlashAttnBwdSm80INS1_25CollectiveMainloopBwdSm80ILi2ELi2EN4cute5tupleIJNS5_1CILi128EEES8_NS7_ILi64EEEEEENS_10bfloat16_tEfNS_4arch4Sm80ELb0ELb0ELb1ELb0ELb1ELb0ELb0ELb0ELi2ELi4ELi4ELi4ELb0EEENS1_21CollectiveEpilogueBwdISA_SB_SD_Li256ELb0ELb0ELi2EEENS1_19SingleTileSchedulerILb0ELb0ELb0ELi128EEEEEEEEEvNT_6ParamsE$_ZN4cute3eso3ESOILb0ELb0EJiiiEEC2ERKiS4_S4_)
$_ZN7cutlass13device_kernelIN5flash19enable_sm80_to_sm89INS1_16FlashAttnBwdSm80INS1_25CollectiveMainloopBwdSm80ILi2ELi2EN4cute5tupleIJNS5_1CILi128EEES8_NS7_ILi64EEEEEENS_10bfloat16_tEfNS_4arch4Sm80ELb0ELb0ELb1ELb0ELb1ELb0ELb0ELb0ELi2ELi4ELi4ELi4ELb0EEENS1_21CollectiveEpilogueBwdISA_SB_SD_Li256ELb0ELb0ELi2EEENS1_19SingleTileSchedulerILb0ELb0ELb0ELi128EEEEEEEEEvNT_6ParamsE$_ZN4cute3eso3ESOILb0ELb0EJiiiEEC2ERKiS4_S4_:
        /* <DEDUP_REMOVED lines=9> */
[----:B------:R-:W-:Y:S05]  /*6b50*/  RET.REL.NODEC R4 `(_ZN7cutlass13device_kernelIN5flash19enable_sm80_to_sm89INS1_16FlashAttnBwdSm80INS1_25CollectiveMainloopBwdSm80ILi2ELi2EN4cute5tupleIJNS5_1CILi128EEES8_NS7_ILi64EEEEEENS_10bfloat16_tEfNS_4arch4Sm80ELb0ELb0ELb1ELb0ELb1ELb0ELb0ELb0ELi2ELi4ELi4ELi4ELb0EEENS1_21CollectiveEpilogueBwdISA_SB_SD_Li256ELb0ELb0ELi2EEENS1_19SingleTileSchedulerILb0ELb0ELb0ELi128EEEEEEEEEvNT_6ParamsE) ;  /* 0xffff94a004007950 */ /* 0x000fea0003c3ffff */
        .type           $_ZN7cutlass13device_kernelIN5flash19enable_sm80_to_sm89INS1_16FlashAttnBwdSm80INS1_25CollectiveMainloopBwdSm80ILi2ELi2EN4cute5tupleIJNS5_1CILi128EEES8_NS7_ILi64EEEEEENS_10bfloat16_tEfNS_4arch4Sm80ELb0ELb0ELb1ELb0ELb1ELb0ELb0ELb0ELi2ELi4ELi4ELi4ELb0EEENS1_21CollectiveEpilogueBwdISA_SB_SD_Li256ELb0ELb0ELi2EEENS1_19SingleTileSchedulerILb0ELb0ELb0ELi128EEEEEEEEEvNT_6ParamsE$_ZN4cute3eso3ESOILb0ELb0EJiiiNS_1CILi0EEEEEC2ERKiS6_S6_RKS3_,@function
        .size           $_ZN7cutlass13device_kernelIN5flash19enable_sm80_to_sm89INS1_16FlashAttnBwdSm80INS1_25CollectiveMainloopBwdSm80ILi2ELi2EN4cute5tupleIJNS5_1CILi128EEES8_NS7_ILi64EEEEEENS_10bfloat16_tEfNS_4arch4Sm80ELb0ELb0ELb1ELb0ELb1ELb0ELb0ELb0ELi2ELi4ELi4ELi4ELb0EEENS1_21CollectiveEpilogueBwdISA_SB_SD_Li256ELb0ELb0ELi2EEENS1_19SingleTileSchedulerILb0ELb0ELb0ELi128EEEEEEEEEvNT_6ParamsE$_ZN4cute3eso3ESOILb0ELb0EJiiiNS_1CILi0EEEEEC2ERKiS6_S6_RKS3_,($_ZN7cutlass13device_kernelIN5flash19enable_sm80_to_sm89INS1_16FlashAttnBwdSm80INS1_25CollectiveMainloopBwdSm80ILi2ELi2EN4cute5tupleIJNS5_1CILi128EEES8_NS7_ILi64EEEEEENS_10bfloat16_tEfNS_4arch4Sm80ELb0ELb0ELb1ELb0ELb1ELb0ELb0ELb0ELi2ELi4ELi4ELi4ELb0EEENS1_21CollectiveEpilogueBwdISA_SB_SD_Li256ELb0ELb0ELi2EEENS1_19SingleTileSchedulerILb0ELb0ELb0ELi128EEEEEEEEEvNT_6ParamsE$_ZN4cute3eso3ESOILb0ELb0EJiiiNS_1CILi144EEENS2_ILi512EEEEEC2ERKiS7_S7_RKS3_RKS4_ - $_ZN7cutlass13device_kernelIN5flash19enable_sm80_to_sm89INS1_16FlashAttnBwdSm80INS1_25CollectiveMainloopBwdSm80ILi2ELi2EN4cute5tupleIJNS5_1CILi128EEES8_NS7_ILi64EEEEEENS_10bfloat16_tEfNS_4arch4Sm80ELb0ELb0ELb1ELb0ELb1ELb0ELb0ELb0ELi2ELi4ELi4ELi4ELb0EEENS1_21CollectiveEpilogueBwdISA_SB_SD_Li256ELb0ELb0ELi2EEENS1_19SingleTileSchedulerILb0ELb0ELb0ELi128EEEEEEEEEvNT_6ParamsE$_ZN4cute3eso3ESOILb0ELb0EJiiiNS_1CILi0EEEEEC2ERKiS6_S6_RKS3_)
$_ZN7cutlass13device_kernelIN5flash19enable_sm80_to_sm89INS1_16FlashAttnBwdSm80INS1_25CollectiveMainloopBwdSm80ILi2ELi2EN4cute5tupleIJNS5_1CILi128EEES8_NS7_ILi64EEEEEENS_10bfloat16_tEfNS_4arch4Sm80ELb0ELb0ELb1ELb0ELb1ELb0ELb0ELb0ELi2ELi4ELi4ELi4ELb0EEENS1_21CollectiveEpilogueBwdISA_SB_SD_Li256ELb0ELb0ELi2EEENS1_19SingleTileSchedulerILb0ELb0ELb0ELi128EEEEEEEEEvNT_6ParamsE$_ZN4cute3eso3ESOILb0ELb0EJiiiNS_1CILi0EEEEEC2ERKiS6_S6_RKS3_:
        /* <DEDUP_REMOVED lines=9> */
[----:B------:R-:W-:Y:S05]  /*6bf0*/  RET.REL.NODEC R8 `(_ZN7cutlass13device_kernelIN5flash19enable_sm80_to_sm89INS1_16FlashAttnBwdSm80INS1_25CollectiveMainloopBwdSm80ILi2ELi2EN4cute5tupleIJNS5_1CILi128EEES8_NS7_ILi64EEEEEENS_10bfloat16_tEfNS_4arch4Sm80ELb0ELb0ELb1ELb0ELb1ELb0ELb0ELb0ELi2ELi4ELi4ELi4ELb0EEENS1_21CollectiveEpilogueBwdISA_SB_SD_Li256ELb0ELb0ELi2EEENS1_19SingleTileSchedulerILb0ELb0ELb0ELi128EEEEEEEEEvNT_6ParamsE) ;  /* 0xffff940008007950 */ /* 0x000fea0003c3ffff */
        .type           $_ZN7cutlass13device_kernelIN5flash19enable_sm80_to_sm89INS1_16FlashAttnBwdSm80INS1_25CollectiveMainloopBwdSm80ILi2ELi2EN4cute5tupleIJNS5_1CILi128EEES8_NS7_ILi64EEEEEENS_10bfloat16_tEfNS_4arch4Sm80ELb0ELb0ELb1ELb0ELb1ELb0ELb0ELb0ELi2ELi4ELi4ELi4ELb0EEENS1_21CollectiveEpilogueBwdISA_SB_SD_Li256ELb0ELb0ELi2EEENS1_19SingleTileSchedulerILb0ELb0ELb0ELi128EEEEEEEEEvNT_6ParamsE$_ZN4cute3eso3ESOILb0ELb0EJiiiNS_1CILi144EEENS2_ILi512EEEEEC2ERKiS7_S7_RKS3_RKS4_,@function
        .size           $_ZN7cutlass13device_kernelIN5flash19enable_sm80_to_sm89INS1_16FlashAttnBwdSm80INS1_25CollectiveMainloopBwdSm80ILi2ELi2EN4cute5tupleIJNS5_1CILi128EEES8_NS7_ILi64EEEEEENS_10bfloat16_tEfNS_4arch4Sm80ELb0ELb0ELb1ELb0ELb1ELb0ELb0ELb0ELi2ELi4ELi4ELi4ELb0EEENS1_21CollectiveEpilogueBwdISA_SB_SD_Li256ELb0ELb0ELi2EEENS1_19SingleTileSchedulerILb0ELb0ELb0ELi128EEEEEEEEEvNT_6ParamsE$_ZN4cute3eso3ESOILb0ELb0EJiiiNS_1CILi144EEENS2_ILi512EEEEEC2ERKiS7_S7_RKS3_RKS4_,($_ZN7cutlass13device_kernelIN5flash19enable_sm80_to_sm89INS1_16FlashAttnBwdSm80INS1_25CollectiveMainloopBwdSm80ILi2ELi2EN4cute5tupleIJNS5_1CILi128EEES8_NS7_ILi64EEEEEENS_10bfloat16_tEfNS_4arch4Sm80ELb0ELb0ELb1ELb0ELb1ELb0ELb0ELb0ELi2ELi4ELi4ELi4ELb0EEENS1_21CollectiveEpilogueBwdISA_SB_SD_Li256ELb0ELb0ELi2EEENS1_19SingleTileSchedulerILb0ELb0ELb0ELi128EEEEEEEEEvNT_6ParamsE$_ZN4cute3eso3ESOILb0ELb0EJiiiNS_1CILi72EEENS2_ILi512EEEEEC2ERKiS7_S7_RKS3_RKS4_ - $_ZN7cutlass13device_kernelIN5flash19enable_sm80_to_sm89INS1_16FlashAttnBwdSm80INS1_25CollectiveMainloopBwdSm80ILi2ELi2EN4cute5tupleIJNS5_1CILi128EEES8_NS7_ILi64EEEEEENS_10bfloat16_tEfNS_4arch4Sm80ELb0ELb0ELb1ELb0ELb1ELb0ELb0ELb0ELi2ELi4ELi4ELi4ELb0EEENS1_21CollectiveEpilogueBwdISA_SB_SD_Li256ELb0ELb0ELi2EEENS1_19SingleTileSchedulerILb0ELb0ELb0ELi128EEEEEEEEEvNT_6ParamsE$_ZN4cute3eso3ESOILb0ELb0EJiiiNS_1CILi144EEENS2_ILi512EEEEEC2ERKiS7_S7_RKS3_RKS4_)
$_ZN7cutlass13device_kernelIN5flash19enable_sm80_to_sm89INS1_16FlashAttnBwdSm80INS1_25CollectiveMainloopBwdSm80ILi2ELi2EN4cute5tupleIJNS5_1CILi128EEES8_NS7_ILi64EEEEEENS_10bfloat16_tEfNS_4arch4Sm80ELb0ELb0ELb1ELb0ELb1ELb0ELb0ELb0ELi2ELi4ELi4ELi4ELb0EEENS1_21CollectiveEpilogueBwdISA_SB_SD_Li256ELb0ELb0ELi2EEENS1_19SingleTileSchedulerILb0ELb0ELb0ELi128EEEEEEEEEvNT_6ParamsE$_ZN4cute3eso3ESOILb0ELb0EJiiiNS_1CILi144EEENS2_ILi512EEEEEC2ERKiS7_S7_RKS3_RKS4_:
        /* <DEDUP_REMOVED lines=10> */
[----:B------:R-:W-:Y:S05]  /*6ca0*/  RET.REL.NODEC R94 `(_ZN7cutlass13device_kernelIN5flash19enable_sm80_to_sm89INS1_16FlashAttnBwdSm80INS1_25CollectiveMainloopBwdSm80ILi2ELi2EN4cute5tupleIJNS5_1CILi128EEES8_NS7_ILi64EEEEEENS_10bfloat16_tEfNS_4arch4Sm80ELb0ELb0ELb1ELb0ELb1ELb0ELb0ELb0ELi2ELi4ELi4ELi4ELb0EEENS1_21CollectiveEpilogueBwdISA_SB_SD_Li256ELb0ELb0ELi2EEENS1_19SingleTileSchedulerILb0ELb0ELb0ELi128EEEEEEEEEvNT_6ParamsE) ;  /* 0xffff93505e007950 */ /* 0x000fea0003c3ffff */
        .type           $_ZN7cutlass13device_kernelIN5flash19enable_sm80_to_sm89INS1_16FlashAttnBwdSm80INS1_25CollectiveMainloopBwdSm80ILi2ELi2EN4cute5tupleIJNS5_1CILi128EEES8_NS7_ILi64EEEEEENS_10bfloat16_tEfNS_4arch4Sm80ELb0ELb0ELb1ELb0ELb1ELb0ELb0ELb0ELi2ELi4ELi4ELi4ELb0EEENS1_21CollectiveEpilogueBwdISA_SB_SD_Li256ELb0ELb0ELi2EEENS1_19SingleTileSchedulerILb0ELb0ELb0ELi128EEEEEEEEEvNT_6ParamsE$_ZN4cute3eso3ESOILb0ELb0EJiiiNS_1CILi72EEENS2_ILi512EEEEEC2ERKiS7_S7_RKS3_RKS4_,@function
        .size           $_ZN7cutlass13device_kernelIN5flash19enable_sm80_to_sm89INS1_16FlashAttnBwdSm80INS1_25CollectiveMainloopBwdSm80ILi2ELi2EN4cute5tupleIJNS5_1CILi128EEES8_NS7_ILi64EEEEEENS_10bfloat16_tEfNS_4arch4Sm80ELb0ELb0ELb1ELb0ELb1ELb0ELb0ELb0ELi2ELi4ELi4ELi4ELb0EEENS1_21CollectiveEpilogueBwdISA_SB_SD_Li256ELb0ELb0ELi2EEENS1_19SingleTileSchedulerILb0ELb0ELb0ELi128EEEEEEEEEvNT_6ParamsE$_ZN4cute3eso3ESOILb0ELb0EJiiiNS_1CILi72EEENS2_ILi512EEEEEC2ERKiS7_S7_RKS3_RKS4_,($_ZN7cutlass13device_kernelIN5flash19enable_sm80_to_sm89INS1_16FlashAttnBwdSm80INS1_25CollectiveMainloopBwdSm80ILi2ELi2EN4cute5tupleIJNS5_1CILi128EEES8_NS7_ILi64EEEEEENS_10bfloat16_tEfNS_4arch4Sm80ELb0ELb0ELb1ELb0ELb1ELb0ELb0ELb0ELi2ELi4ELi4ELi4ELb0EEENS1_21CollectiveEpilogueBwdISA_SB_SD_Li256ELb0ELb0ELi2EEENS1_19SingleTileSchedulerILb0ELb0ELb0ELi128EEEEEEEEEvNT_6ParamsE$_ZN4cute3eso3ESOILb0ELb1EJNS_5tupleIJiNS2_IJiNS_1CILi0EEEEEEEEENS2_IJNS_10UnderscoreENS2_IJS7_S7_EEEEEEEEC2ERKS6_RKS9_ - $_ZN7cutlass13device_kernelIN5flash19enable_sm80_to_sm89INS1_16FlashAttnBwdSm80INS1_25CollectiveMainloopBwdSm80ILi2ELi2EN4cute5tupleIJNS5_1CILi128EEES8_NS7_ILi64EEEEEENS_10bfloat16_tEfNS_4arch4Sm80ELb0ELb0ELb1ELb0ELb1ELb0ELb0ELb0ELi2ELi4ELi4ELi4ELb0EEENS1_21CollectiveEpilogueBwdISA_SB_SD_Li256ELb0ELb0ELi2EEENS1_19SingleTileSchedulerILb0ELb0ELb0ELi128EEEEEEEEEvNT_6ParamsE$_ZN4cute3eso3ESOILb0ELb0EJiiiNS_1CILi72EEENS2_ILi512EEEEEC2ERKiS7_S7_RKS3_RKS4_)
$_ZN7cutlass13device_kernelIN5flash19enable_sm80_to_sm89INS1_16FlashAttnBwdSm80INS1_25CollectiveMainloopBwdSm80ILi2ELi2EN4cute5tupleIJNS5_1CILi128EEES8_NS7_ILi64EEEEEENS_10bfloat16_tEfNS_4arch4Sm80ELb0ELb0ELb1ELb0ELb1ELb0ELb0ELb0ELi2ELi4ELi4ELi4ELb0EEENS1_21CollectiveEpilogueBwdISA_SB_SD_Li256ELb0ELb0ELi2EEENS1_19SingleTileSchedulerILb0ELb0ELb0ELi128EEEEEEEEEvNT_6ParamsE$_ZN4cute3eso3ESOILb0ELb0EJiiiNS_1CILi72EEENS2_ILi512EEEEEC2ERKiS7_S7_RKS3_RKS4_:
        /* <DEDUP_REMOVED lines=11> */
        .type           $_ZN7cutlass13device_kernelIN5flash19enable_sm80_to_sm89INS1_16FlashAttnBwdSm80INS1_25CollectiveMainloopBwdSm80ILi2ELi2EN4cute5tupleIJNS5_1CILi128EEES8_NS7_ILi64EEEEEENS_10bfloat16_tEfNS_4arch4Sm80ELb0ELb0ELb1ELb0ELb1ELb0ELb0ELb0ELi2ELi4ELi4ELi4ELb0EEENS1_21CollectiveEpilogueBwdISA_SB_SD_Li256ELb0ELb0ELi2EEENS1_19SingleTileSchedulerILb0ELb0ELb0ELi128EEEEEEEEEvNT_6ParamsE$_ZN4cute3eso3ESOILb0ELb1EJNS_5tupleIJiNS2_IJiNS_1CILi0EEEEEEEEENS2_IJNS_10UnderscoreENS2_IJS7_S7_EEEEEEEEC2ERKS6_RKS9_,@function
        .size           $_ZN7cutlass13device_kernelIN5flash19enable_sm80_to_sm89INS1_16FlashAttnBwdSm80INS1_25CollectiveMainloopBwdSm80ILi2ELi2EN4cute5tupleIJNS5_1CILi128EEES8_NS7_ILi64EEEEEENS_10bfloat16_tEfNS_4arch4Sm80ELb0ELb0ELb1ELb0ELb1ELb0ELb0ELb0ELi2ELi4ELi4ELi4ELb0EEENS1_21CollectiveEpilogueBwdISA_SB_SD_Li256ELb0ELb0ELi2EEENS1_19SingleTileSchedulerILb0ELb0ELb0ELi128EEEEEEEEEvNT_6ParamsE$_ZN4cute3eso3ESOILb0ELb1EJNS_5tupleIJiNS2_IJiNS_1CILi0EEEEEEEEENS2_IJNS_10UnderscoreENS2_IJS7_S7_EEEEEEEEC2ERKS6_RKS9_,($_ZN7cutlass13device_kernelIN5flash19enable_sm80_to_sm89INS1_16FlashAttnBwdSm80INS1_25CollectiveMainloopBwdSm80ILi2ELi2EN4cute5tupleIJNS5_1CILi128EEES8_NS7_ILi64EEEEEENS_10bfloat16_tEfNS_4arch4Sm80ELb0ELb0ELb1ELb0ELb1ELb0ELb0ELb0ELi2ELi4ELi4ELi4ELb0EEENS1_21CollectiveEpilogueBwdISA_SB_SD_Li256ELb0ELb0ELi2EEENS1_19SingleTileSchedulerILb0ELb0ELb0ELi128EEEEEEEEEvNT_6ParamsE$_ZN4cute3eso3ESOILb0ELb1EJNS_5tupleIJiNS2_IJiiEEEEEENS2_IJNS_10UnderscoreENS2_IJS5_S5_EEEEEEEEC2ERKS4_RKS7_ - $_ZN7cutlass13device_kernelIN5flash19enable_sm80_to_sm89INS1_16FlashAttnBwdSm80INS1_25CollectiveMainloopBwdSm80ILi2ELi2EN4cute5tupleIJNS5_1CILi128EEES8_NS7_ILi64EEEEEENS_10bfloat16_tEfNS_4arch4Sm80ELb0ELb0ELb1ELb0ELb1ELb0ELb0ELb0ELi2ELi4ELi4ELi4ELb0EEENS1_21CollectiveEpilogueBwdISA_SB_SD_Li256ELb0ELb0ELi2EEENS1_19SingleTileSchedulerILb0ELb0ELb0ELi128EEEEEEEEEvNT_6ParamsE$_ZN4cute3eso3ESOILb0ELb1EJNS_5tupleIJiNS2_IJiNS_1CILi0EEEEEEEEENS2_IJNS_10UnderscoreENS2_IJS7_S7_EEEEEEEEC2ERKS6_RKS9_)
$_ZN7cutlass13device_kernelIN5flash19enable_sm80_to_sm89INS1_16FlashAttnBwdSm80INS1_25CollectiveMainloopBwdSm80ILi2ELi2EN4cute5tupleIJNS5_1CILi128EEES8_NS7_ILi64EEEEEENS_10bfloat16_tEfNS_4arch4Sm80ELb0ELb0ELb1ELb0ELb1ELb0ELb0ELb0ELi2ELi4ELi4ELi4ELb0EEENS1_21CollectiveEpilogueBwdISA_SB_SD_Li256ELb0ELb0ELi2EEENS1_19SingleTileSchedulerILb0ELb0ELb0ELi128EEEEEEEEEvNT_6ParamsE$_ZN4cute3eso3ESOILb0ELb1EJNS_5tupleIJiNS2_IJiNS_1CILi0EEEEEEEEENS2_IJNS_10UnderscoreENS2_IJS7_S7_EEEEEEEEC2ERKS6_RKS9_:
[----:B------:R-:W-:Y:S01]  /*6d60*/  IADD3 R4, R69, -c[0x0][0x20], RZ ;  /* 0x8000080045047a10 */ /* 0x000fe20007ffe0ff */
[----:B------:R-:W-:Y:S01]  /*6d70*/  IMAD.MOV.U32 R8, RZ, RZ, R6 ;  /* 0x000000ffff087224 */ /* 0x000fe200078e0006 */
[----:B------:R-:W-:-:S03]  /*6d80*/  MOV R9, 0x0 ;  /* 0x0000000000097802 */ /* 0x000fc60000000f00 */
[----:B------:R1:W-:Y:S04]  /*6d90*/  STL [R4], R2 ;  /* 0x0000000204007387 */ /* 0x0003e80000100800 */
[----:B------:R1:W-:Y:S01]  /*6da0*/  STL [R4+0x4], R3 ;  /* 0x0000040304007387 */ /* 0x0003e20000100800 */
[----:B------:R-:W-:Y:S05]  /*6db0*/  RET.REL.NODEC R8 `(_ZN7cutlass13device_kernelIN5flash19enable_sm80_to_sm89INS1_16FlashAttnBwdSm80INS1_25CollectiveMainloopBwdSm80ILi2ELi2EN4cute5tupleIJNS5_1CILi128EEES8_NS7_ILi64EEEEEENS_10bfloat16_tEfNS_4arch4Sm80ELb0ELb0ELb1ELb0ELb1ELb0ELb0ELb0ELi2ELi4ELi4ELi4ELb0EEENS1_21CollectiveEpilogueBwdISA_SB_SD_Li256ELb0ELb0ELi2EEENS1_19SingleTileSchedulerILb0ELb0ELb0ELi128EEEEEEEEEvNT_6ParamsE) ;  /* 0xffff924008007950 */ /* 0x000fea0003c3ffff */
        .type           $_ZN7cutlass13device_kernelIN5flash19enable_sm80_to_sm89INS1_16FlashAttnBwdSm80INS1_25CollectiveMainloopBwdSm80ILi2ELi2EN4cute5tupleIJNS5_1CILi128EEES8_NS7_ILi64EEEEEENS_10bfloat16_tEfNS_4arch4Sm80ELb0ELb0ELb1ELb0ELb1ELb0ELb0ELb0ELi2ELi4ELi4ELi4ELb0EEENS1_21CollectiveEpilogueBwdISA_SB_SD_Li256ELb0ELb0ELi2EEENS1_19SingleTileSchedulerILb0ELb0ELb0ELi128EEEEEEEEEvNT_6ParamsE$_ZN4cute3eso3ESOILb0ELb1EJNS_5tupleIJiNS2_IJiiEEEEEENS2_IJNS_10UnderscoreENS2_IJS5_S5_EEEEEEEEC2ERKS4_RKS7_,@function
        .size           $_ZN7cutlass13device_kernelIN5flash19enable_sm80_to_sm89INS1_16FlashAttnBwdSm80INS1_25CollectiveMainloopBwdSm80ILi2ELi2EN4cute5tupleIJNS5_1CILi128EEES8_NS7_ILi64EEEEEENS_10bfloat16_tEfNS_4arch4Sm80ELb0ELb0ELb1ELb0ELb1ELb0ELb0ELb0ELi2ELi4ELi4ELi4ELb0EEENS1_21CollectiveEpilogueBwdISA_SB_SD_Li256ELb0ELb0ELi2EEENS1_19SingleTileSchedulerILb0ELb0ELb0ELi128EEEEEEEEEvNT_6ParamsE$_ZN4cute3eso3ESOILb0ELb1EJNS_5tupleIJiNS2_IJiiEEEEEENS2_IJNS_10UnderscoreENS2_IJS5_S5_EEEEEEEEC2ERKS4_RKS7_,($_ZN7cutlass13device_kernelIN5flash19enable_sm80_to_sm89INS1_16FlashAttnBwdSm80INS1_25CollectiveMainloopBwdSm80ILi2ELi2EN4cute5tupleIJNS5_1CILi128EEES8_NS7_ILi64EEEEEENS_10bfloat16_tEfNS_4arch4Sm80ELb0ELb0ELb1ELb0ELb1ELb0ELb0ELb0ELi2ELi4ELi4ELi4ELb0EEENS1_21CollectiveEpilogueBwdISA_SB_SD_Li256ELb0ELb0ELi2EEENS1_19SingleTileSchedulerILb0ELb0ELb0ELi128EEEEEEEEEvNT_6ParamsE$_ZN4cute3eso3ESOILb0ELb1EJNS_5tupleIJiiEEEEEC2ERKS3_ - $_ZN7cutlass13device_kernelIN5flash19enable_sm80_to_sm89INS1_16FlashAttnBwdSm80INS1_25CollectiveMainloopBwdSm80ILi2ELi2EN4cute5tupleIJNS5_1CILi128EEES8_NS7_ILi64EEEEEENS_10bfloat16_tEfNS_4arch4Sm80ELb0ELb0ELb1ELb0ELb1ELb0ELb0ELb0ELi2ELi4ELi4ELi4ELb0EEENS1_21CollectiveEpilogueBwdISA_SB_SD_Li256ELb0ELb0ELi2EEENS1_19SingleTileSchedulerILb0ELb0ELb0ELi128EEEEEEEEEvNT_6ParamsE$_ZN4cute3eso3ESOILb0ELb1EJNS_5tupleIJiNS2_IJiiEEEEEENS2_IJNS_10UnderscoreENS2_IJS5_S5_EEEEEEEEC2ERKS4_RKS7_)
$_ZN7cutlass13device_kernelIN5flash19enable_sm80_to_sm89INS1_16FlashAttnBwdSm80INS1_25CollectiveMainloopBwdSm80ILi2ELi2EN4cute5tupleIJNS5_1CILi128EEES8_NS7_ILi64EEEEEENS_10bfloat16_tEfNS_4arch4Sm80ELb0ELb0ELb1ELb0ELb1ELb0ELb0ELb0ELi2ELi4ELi4ELi4ELb0EEENS1_21CollectiveEpilogueBwdISA_SB_SD_Li256ELb0ELb0ELi2EEENS1_19SingleTileSchedulerILb0ELb0ELb0ELi128EEEEEEEEEvNT_6ParamsE$_ZN4cute3eso3ESOILb0ELb1EJNS_5tupleIJiNS2_IJiiEEEEEENS2_IJNS_10UnderscoreENS2_IJS5_S5_EEEEEEEEC2ERKS4_RKS7_:
[----:B------:R-:W-:Y:S01]  /*6dc0*/  IADD3 R4, R15, -c[0x0][0x20], RZ ;  /* 0x800008000f047a10 */ /* 0x000fe20007ffe0ff */
[----:B------:R-:W-:Y:S01]  /*6dd0*/  IMAD.MOV.U32 R8, RZ, RZ, R6 ;  /* 0x000000ffff087224 */ /* 0x000fe200078e0006 */
[----:B------:R-:W-:-:S03]  /*6de0*/  MOV R9, 0x0 ;  /* 0x0000000000097802 */ /* 0x000fc60000000f00 */
[----:B------:R1:W-:Y:S04]  /*6df0*/  STL [R4], R2 ;  /* 0x0000000204007387 */ /* 0x0003e80000100800 */
[----:B------:R1:W-:Y:S04]  /*6e00*/  STL [R4+0x4], R3 ;  /* 0x0000040304007387 */ /* 0x0003e80000100800 */
[----:B------:R1:W-:Y:S01]  /*6e10*/  STL [R4+0x8], R5 ;  /* 0x0000080504007387 */ /* 0x0003e20000100800 */
[----:B------:R-:W-:Y:S05]  /*6e20*/  RET.REL.NODEC R8 `(_ZN7cutlass13device_kernelIN5flash19enable_sm80_to_sm89INS1_16FlashAttnBwdSm80INS1_25CollectiveMainloopBwdSm80ILi2ELi2EN4cute5tupleIJNS5_1CILi128EEES8_NS7_ILi64EEEEEENS_10bfloat16_tEfNS_4arch4Sm80ELb0ELb0ELb1ELb0ELb1ELb0ELb0ELb0ELi2ELi4ELi4ELi4ELb0EEENS1_21CollectiveEpilogueBwdISA_SB_SD_Li256ELb0ELb0ELi2EEENS1_19SingleTileSchedulerILb0ELb0ELb0ELi128EEEEEEEEEvNT_6ParamsE) ;  /* 0xffff91d008007950 */ /* 0x000fea0003c3ffff */
        .type           $_ZN7cutlass13device_kernelIN5flash19enable_sm80_to_sm89INS1_16FlashAttnBwdSm80INS1_25CollectiveMainloopBwdSm80ILi2ELi2EN4cute5tupleIJNS5_1CILi128EEES8_NS7_ILi64EEEEEENS_10bfloat16_tEfNS_4arch4Sm80ELb0ELb0ELb1ELb0ELb1ELb0ELb0ELb0ELi2ELi4ELi4ELi4ELb0EEENS1_21CollectiveEpilogueBwdISA_SB_SD_Li256ELb0ELb0ELi2EEENS1_19SingleTileSchedulerILb0ELb0ELb0ELi128EEEEEEEEEvNT_6ParamsE$_ZN4cute3eso3ESOILb0ELb1EJNS_5tupleIJiiEEEEEC2ERKS3_,@function
        .size           $_ZN7cutlass13device_kernelIN5flash19enable_sm80_to_sm89INS1_16FlashAttnBwdSm80INS1_25CollectiveMainloopBwdSm80ILi2ELi2EN4cute5tupleIJNS5_1CILi128EEES8_NS7_ILi64EEEEEENS_10bfloat16_tEfNS_4arch4Sm80ELb0ELb0ELb1ELb0ELb1ELb0ELb0ELb0ELi2ELi4ELi4ELi4ELb0EEENS1_21CollectiveEpilogueBwdISA_SB_SD_Li256ELb0ELb0ELi2EEENS1_19SingleTileSchedulerILb0ELb0ELb0ELi128EEEEEEEEEvNT_6ParamsE$_ZN4cute3eso3ESOILb0ELb1EJNS_5tupleIJiiEEEEEC2ERKS3_,($_ZN7cutlass13device_kernelIN5flash19enable_sm80_to_sm89INS1_16FlashAttnBwdSm80INS1_25CollectiveMainloopBwdSm80ILi2ELi2EN4cute5tupleIJNS5_1CILi128EEES8_NS7_ILi64EEEEEENS_10bfloat16_tEfNS_4arch4Sm80ELb0ELb0ELb1ELb0ELb1ELb0ELb0ELb0ELi2ELi4ELi4ELi4ELb0EEENS1_21CollectiveEpilogueBwdISA_SB_SD_Li256ELb0ELb0ELi2EEENS1_19SingleTileSchedulerILb0ELb0ELb0ELi128EEEEEEEEEvNT_6ParamsE$_ZN4cute3eso3ESOILb0ELb1EJNS_5tupleIJiiEEENS_1CILi1024EEEEEC2ERKS3_RKS5_ - $_ZN7cutlass13device_kernelIN5flash19enable_sm80_to_sm89INS1_16FlashAttnBwdSm80INS1_25CollectiveMainloopBwdSm80ILi2ELi2EN4cute5tupleIJNS5_1CILi128EEES8_NS7_ILi64EEEEEENS_10bfloat16_tEfNS_4arch4Sm80ELb0ELb0ELb1ELb0ELb1ELb0ELb0ELb0ELi2ELi4ELi4ELi4ELb0EEENS1_21CollectiveEpilogueBwdISA_SB_SD_Li256ELb0ELb0ELi2EEENS1_19SingleTileSchedulerILb0ELb0ELb0ELi128EEEEEEEEEvNT_6ParamsE$_ZN4cute3eso3ESOILb0ELb1EJNS_5tupleIJiiEEEEEC2ERKS3_)
$_ZN7cutlass13device_kernelIN5flash19enable_sm80_to_sm89INS1_16FlashAttnBwdSm80INS1_25CollectiveMainloopBwdSm80ILi2ELi2EN4cute5tupleIJNS5_1CILi128EEES8_NS7_ILi64EEEEEENS_10bfloat16_tEfNS_4arch4Sm80ELb0ELb0ELb1ELb0ELb1ELb0ELb0ELb0ELi2ELi4ELi4ELi4ELb0EEENS1_21CollectiveEpilogueBwdISA_SB_SD_Li256ELb0ELb0ELi2EEENS1_19SingleTileSchedulerILb0ELb0ELb0ELi128EEEEEEEEEvNT_6ParamsE$_ZN4cute3eso3ESOILb0ELb1EJNS_5tupleIJiiEEEEEC2ERKS3_:
[----:B------:R-:W-:Y:S01]  /*6e30*/  IADD3 R2, R2, -c[0x0][0x20], RZ ;  /* 0x8000080002027a10 */ /* 0x000fe20007ffe0ff */
[----:B------:R-:W-:Y:S01]  /*6e40*/  IMAD.MOV.U32 R8, RZ, RZ, R6 ;  /* 0x000000ffff087224 */ /* 0x000fe200078e0006 */
[----:B------:R-:W-:-:S03]  /*6e50*/  MOV R9, 0x0 ;  /* 0x0000000000097802 */ /* 0x000fc60000000f00 */
[----:B------:R1:W-:Y:S04]  /*6e60*/  STL [R2], R5 ;  /* 0x0000000502007387 */ /* 0x0003e80000100800 */
[----:B------:R1:W-:Y:S01]  /*6e70*/  STL [R2+0x4], R3 ;  /* 0x0000040302007387 */ /* 0x0003e20000100800 */
[----:B------:R-:W-:Y:S05]  /*6e80*/  RET.REL.NODEC R8 `(_ZN7cutlass13device_kernelIN5flash19enable_sm80_to_sm89INS1_16FlashAttnBwdSm80INS1_25CollectiveMainloopBwdSm80ILi2ELi2EN4cute5tupleIJNS5_1CILi128EEES8_NS7_ILi64EEEEEENS_10bfloat16_tEfNS_4arch4Sm80ELb0ELb0ELb1ELb0ELb1ELb0ELb0ELb0ELi2ELi4ELi4ELi4ELb0EEENS1_21CollectiveEpilogueBwdISA_SB_SD_Li256ELb0ELb0ELi2EEENS1_19SingleTileSchedulerILb0ELb0ELb0ELi128EEEEEEEEEvNT_6ParamsE) ;  /* 0xffff917008007950 */ /* 0x000fea0003c3ffff */
        .type           $_ZN7cutlass13device_kernelIN5flash19enable_sm80_to_sm89INS1_16FlashAttnBwdSm80INS1_25CollectiveMainloopBwdSm80ILi2ELi2EN4cute5tupleIJNS5_1CILi128EEES8_NS7_ILi64EEEEEENS_10bfloat16_tEfNS_4arch4Sm80ELb0ELb0ELb1ELb0ELb1ELb0ELb0ELb0ELi2ELi4ELi4ELi4ELb0EEENS1_21CollectiveEpilogueBwdISA_SB_SD_Li256ELb0ELb0ELi2EEENS1_19SingleTileSchedulerILb0ELb0ELb0ELi128EEEEEEEEEvNT_6ParamsE$_ZN4cute3eso3ESOILb0ELb1EJNS_5tupleIJiiEEENS_1CILi1024EEEEEC2ERKS3_RKS5_,@function
        .size           $_ZN7cutlass13device_kernelIN5flash19enable_sm80_to_sm89INS1_16FlashAttnBwdSm80INS1_25CollectiveMainloopBwdSm80ILi2ELi2EN4cute5tupleIJNS5_1CILi128EEES8_NS7_ILi64EEEEEENS_10bfloat16_tEfNS_4arch4Sm80ELb0ELb0ELb1ELb0ELb1ELb0ELb0ELb0ELi2ELi4ELi4ELi4ELb0EEENS1_21CollectiveEpilogueBwdISA_SB_SD_Li256ELb0ELb0ELi2EEENS1_19SingleTileSchedulerILb0ELb0ELb0ELi128EEEEEEEEEvNT_6ParamsE$_ZN4cute3eso3ESOILb0ELb1EJNS_5tupleIJiiEEENS_1CILi1024EEEEEC2ERKS3_RKS5_,($_ZN7cutlass13device_kernelIN5flash19enable_sm80_to_sm89INS1_16FlashAttnBwdSm80INS1_25CollectiveMainloopBwdSm80ILi2ELi2EN4cute5tupleIJNS5_1CILi128EEES8_NS7_ILi64EEEEEENS_10bfloat16_tEfNS_4arch4Sm80ELb0ELb0ELb1ELb0ELb1ELb0ELb0ELb0ELi2ELi4ELi4ELi4ELb0EEENS1_21CollectiveEpilogueBwdISA_SB_SD_Li256ELb0ELb0ELi2EEENS1_19SingleTileSchedulerILb0ELb0ELb0ELi128EEEEEEEEEvNT_6ParamsE$_ZN4cute3eso3ESOILb0ELb1EJNS_5tupleIJiiEEENS_1CILi8192EEEEEC2ERKS3_RKS5_ - $_ZN7cutlass13device_kernelIN5flash19enable_sm80_to_sm89INS1_16FlashAttnBwdSm80INS1_25CollectiveMainloopBwdSm80ILi2ELi2EN4cute5tupleIJNS5_1CILi128EEES8_NS7_ILi64EEEEEENS_10bfloat16_tEfNS_4arch4Sm80ELb0ELb0ELb1ELb0ELb1ELb0ELb0ELb0ELi2ELi4ELi4ELi4ELb0EEENS1_21CollectiveEpilogueBwdISA_SB_SD_Li256ELb0ELb0ELi2EEENS1_19SingleTileSchedulerILb0ELb0ELb0ELi128EEEEEEEEEvNT_6ParamsE$_ZN4cute3eso3ESOILb0ELb1EJNS_5tupleIJiiEEENS_1CILi1024EEEEEC2ERKS3_RKS5_)
$_ZN7cutlass13device_kernelIN5flash19enable_sm80_to_sm89INS1_16FlashAttnBwdSm80INS1_25CollectiveMainloopBwdSm80ILi2ELi2EN4cute5tupleIJNS5_1CILi128EEES8_NS7_ILi64EEEEEENS_10bfloat16_tEfNS_4arch4Sm80ELb0ELb0ELb1ELb0ELb1ELb0ELb0ELb0ELi2ELi4ELi4ELi4ELb0EEENS1_21CollectiveEpilogueBwdISA_SB_SD_Li256ELb0ELb0ELi2EEENS1_19SingleTileSchedulerILb0ELb0ELb0ELi128EEEEEEEEEvNT_6ParamsE$_ZN4cute3eso3ESOILb0ELb1EJNS_5tupleIJiiEEENS_1CILi1024EEEEEC2ERKS3_RKS5_:
[----:B------:R-:W-:Y:S01]  /*6e90*/  IADD3 R2, R2, -c[0x0][0x20], RZ ;  /* 0x8000080002027a10 */ /* 0x000fe20007ffe0ff */
[----:B------:R-:W-:Y:S01]  /*6ea0*/  IMAD.MOV.U32 R8, RZ, RZ, R6 ;  /* 0x000000ffff087224 */ /* 0x000fe200078e0006 */
[----:B------:R-:W-:-:S03]  /*6eb0*/  MOV R9, 0x0 ;  /* 0x0000000000097802 */ /* 0x000fc60000000f00 */
[----:B------:R1:W-:Y:S04]  /*6ec0*/  STL [R2], R5 ;  /* 0x0000000502007387 */ /* 0x0003e80000100800 */
[----:B------:R1:W-:Y:S01]  /*6ed0*/  STL [R2+0x4], R3 ;  /* 0x0000040302007387 */ /* 0x0003e20000100800 */
[----:B------:R-:W-:Y:S05]  /*6ee0*/  RET.REL.NODEC R8 `(_ZN7cutlass13device_kernelIN5flash19enable_sm80_to_sm89INS1_16FlashAttnBwdSm80INS1_25CollectiveMainloopBwdSm80ILi2ELi2EN4cute5tupleIJNS5_1CILi128EEES8_NS7_ILi64EEEEEENS_10bfloat16_tEfNS_4arch4Sm80ELb0ELb0ELb1ELb0ELb1ELb0ELb0ELb0ELi2ELi4ELi4ELi4ELb0EEENS1_21CollectiveEpilogueBwdISA_SB_SD_Li256ELb0ELb0ELi2EEENS1_19SingleTileSchedulerILb0ELb0ELb0ELi128EEEEEEEEEvNT_6ParamsE) ;  /* 0xffff911008007950 */ /* 0x000fea0003c3ffff */
        .type           $_ZN7cutlass13device_kernelIN5flash19enable_sm80_to_sm89INS1_16FlashAttnBwdSm80INS1_25CollectiveMainloopBwdSm80ILi2ELi2EN4cute5tupleIJNS5_1CILi128EEES8_NS7_ILi64EEEEEENS_10bfloat16_tEfNS_4arch4Sm80ELb0ELb0ELb1ELb0ELb1ELb0ELb0ELb0ELi2ELi4ELi4ELi4ELb0EEENS1_21CollectiveEpilogueBwdISA_SB_SD_Li256ELb0ELb0ELi2EEENS1_19SingleTileSchedulerILb0ELb0ELb0ELi128EEEEEEEEEvNT_6ParamsE$_ZN4cute3eso3ESOILb0ELb1EJNS_5tupleIJiiEEENS_1CILi8192EEEEEC2ERKS3_RKS5_,@function
        .size           $_ZN7cutlass13device_kernelIN5flash19enable_sm80_to_sm89INS1_16FlashAttnBwdSm80INS1_25CollectiveMainloopBwdSm80ILi2ELi2EN4cute5tupleIJNS5_1CILi128EEES8_NS7_ILi64EEEEEENS_10bfloat16_tEfNS_4arch4Sm80ELb0ELb0ELb1ELb0ELb1ELb0ELb0ELb0ELi2ELi4ELi4ELi4ELb0EEENS1_21CollectiveEpilogueBwdISA_SB_SD_Li256ELb0ELb0ELi2EEENS1_19SingleTileSchedulerILb0ELb0ELb0ELi128EEEEEEEEEvNT_6ParamsE$_ZN4cute3eso3ESOILb0ELb1EJNS_5tupleIJiiEEENS_1CILi8192EEEEEC2ERKS3_RKS5_,($_ZN7cutlass13device_kernelIN5flash19enable_sm80_to_sm89INS1_16FlashAttnBwdSm80INS1_25CollectiveMainloopBwdSm80ILi2ELi2EN4cute5tupleIJNS5_1CILi128EEES8_NS7_ILi64EEEEEENS_10bfloat16_tEfNS_4arch4Sm80ELb0ELb0ELb1ELb0ELb1ELb0ELb0ELb0ELi2ELi4ELi4ELi4ELb0EEENS1_21CollectiveEpilogueBwdISA_SB_SD_Li256ELb0ELb0ELi2EEENS1_19SingleTileSchedulerILb0ELb0ELb0ELi128EEEEEEEEEvNT_6ParamsE$_ZN4cute3eso3ESOILb0ELb1EJNS_6LayoutINS_5tupleIJNS3_IJNS_1CILi8EEENS4_ILi1EEEEEENS4_ILi2EEEEEENS3_IJNS3_IJS6_NS4_ILi0EEEEEEiEEEEESA_EEC2ERKSD_RKSA_ - $_ZN7cutlass13device_kernelIN5flash19enable_sm80_to_sm89INS1_16FlashAttnBwdSm80INS1_25CollectiveMainloopBwdSm80ILi2ELi2EN4cute5tupleIJNS5_1CILi128EEES8_NS7_ILi64EEEEEENS_10bfloat16_tEfNS_4arch4Sm80ELb0ELb0ELb1ELb0ELb1ELb0ELb0ELb0ELi2ELi4ELi4ELi4ELb0EEENS1_21CollectiveEpilogueBwdISA_SB_SD_Li256ELb0ELb0ELi2EEENS1_19SingleTileSchedulerILb0ELb0ELb0ELi128EEEEEEEEEvNT_6ParamsE$_ZN4cute3eso3ESOILb0ELb1EJNS_5tupleIJiiEEENS_1CILi8192EEEEEC2ERKS3_RKS5_)
$_ZN7cutlass13device_kernelIN5flash19enable_sm80_to_sm89INS1_16FlashAttnBwdSm80INS1_25CollectiveMainloopBwdSm80ILi2ELi2EN4cute5tupleIJNS5_1CILi128EEES8_NS7_ILi64EEEEEENS_10bfloat16_tEfNS_4arch4Sm80ELb0ELb0ELb1ELb0ELb1ELb0ELb0ELb0ELi2ELi4ELi4ELi4ELb0EEENS1_21CollectiveEpilogueBwdISA_SB_SD_Li256ELb0ELb0ELi2EEENS1_19SingleTileSchedulerILb0ELb0ELb0ELi128EEEEEEEEEvNT_6ParamsE$_ZN4cute3eso3ESOILb0ELb1EJNS_5tupleIJiiEEENS_1CILi8192EEEEEC2ERKS3_RKS5_:
[----:B------:R-:W-:Y:S01]  /*6ef0*/  IADD3 R4, R12, -c[0x0][0x20], RZ ;  /* 0x800008000c047a10 */ /* 0x000fe20007ffe0ff */
[----:B------:R-:W-:Y:S01]  /*6f00*/  IMAD.MOV.U32 R8, RZ, RZ, R6 ;  /* 0x000000ffff087224 */ /* 0x000fe200078e0006 */
[----:B------:R-:W-:-:S03]  /*6f10*/  MOV R9, 0x0 ;  /* 0x0000000000097802 */ /* 0x000fc60000000f00 */
[----:B------:R1:W-:Y:S04]  /*6f20*/  STL [R4], R2 ;  /* 0x0000000204007387 */ /* 0x0003e80000100800 */
[----:B------:R1:W-:Y:S01]  /*6f30*/  STL [R4+0x4], R3 ;  /* 0x0000040304007387 */ /* 0x0003e20000100800 */
[----:B------:R-:W-:Y:S05]  /*6f40*/  RET.REL.NODEC R8 `(_ZN7cutlass13device_kernelIN5flash19enable_sm80_to_sm89INS1_16FlashAttnBwdSm80INS1_25CollectiveMainloopBwdSm80ILi2ELi2EN4cute5tupleIJNS5_1CILi128EEES8_NS7_ILi64EEEEEENS_10bfloat16_tEfNS_4arch4Sm80ELb0ELb0ELb1ELb0ELb1ELb0ELb0ELb0ELi2ELi4ELi4ELi4ELb0EEENS1_21CollectiveEpilogueBwdISA_SB_SD_Li256ELb0ELb0ELi2EEENS1_19SingleTileSchedulerILb0ELb0ELb0ELi128EEEEEEEEEvNT_6ParamsE) ;  /* 0xffff90b008007950 */ /* 0x000fea0003c3ffff */
        .type           $_ZN7cutlass13device_kernelIN5flash19enable_sm80_to_sm89INS1_16FlashAttnBwdSm80INS1_25CollectiveMainloopBwdSm80ILi2ELi2EN4cute5tupleIJNS5_1CILi128EEES8_NS7_ILi64EEEEEENS_10bfloat16_tEfNS_4arch4Sm80ELb0ELb0ELb1ELb0ELb1ELb0ELb0ELb0ELi2ELi4ELi4ELi4ELb0EEENS1_21CollectiveEpilogueBwdISA_SB_SD_Li256ELb0ELb0ELi2EEENS1_19SingleTileSchedulerILb0ELb0ELb0ELi128EEEEEEEEEvNT_6ParamsE$_ZN4cute3eso3ESOILb0ELb1EJNS_6LayoutINS_5tupleIJNS3_IJNS_1CILi8EEENS4_ILi1EEEEEENS4_ILi2EEEEEENS3_IJNS3_IJS6_NS4_ILi0EEEEEEiEEEEESA_EEC2ERKSD_RKSA_,@function
        .size           $_ZN7cutlass13device_kernelIN5flash19enable_sm80_to_sm89INS1_16FlashAttnBwdSm80INS1_25CollectiveMainloopBwdSm80ILi2ELi2EN4cute5tupleIJNS5_1CILi128EEES8_NS7_ILi64EEEEEENS_10bfloat16_tEfNS_4arch4Sm80ELb0ELb0ELb1ELb0ELb1ELb0ELb0ELb0ELi2ELi4ELi4ELi4ELb0EEENS1_21CollectiveEpilogueBwdISA_SB_SD_Li256ELb0ELb0ELi2EEENS1_19SingleTileSchedulerILb0ELb0ELb0ELi128EEEEEEEEEvNT_6ParamsE$_ZN4cute3eso3ESOILb0ELb1EJNS_6LayoutINS_5tupleIJNS3_IJNS_1CILi8EEENS4_ILi1EEEEEENS4_ILi2EEEEEENS3_IJNS3_IJS6_NS4_ILi0EEEEEEiEEEEESA_EEC2ERKSD_RKSA_,($_ZN7cutlass13device_kernelIN5flash19enable_sm80_to_sm89INS1_16FlashAttnBwdSm80INS1_25CollectiveMainloopBwdSm80ILi2ELi2EN4cute5tupleIJNS5_1CILi128EEES8_NS7_ILi64EEEEEENS_10bfloat16_tEfNS_4arch4Sm80ELb0ELb0ELb1ELb0ELb1ELb0ELb0ELb0ELi2ELi4ELi4ELi4ELb0EEENS1_21CollectiveEpilogueBwdISA_SB_SD_Li256ELb0ELb0ELi2EEENS1_19SingleTileSchedulerILb0ELb0ELb0ELi128EEEEEEEEEvNT_6ParamsE$_ZN4cute3eso3ESOILb0ELb1EJiEEC2ERKi - $_ZN7cutlass13device_kernelIN5flash19enable_sm80_to_sm89INS1_16FlashAttnBwdSm80INS1_25CollectiveMainloopBwdSm80ILi2ELi2EN4cute5tupleIJNS5_1CILi128EEES8_NS7_ILi64EEEEEENS_10bfloat16_tEfNS_4arch4Sm80ELb0ELb0ELb1ELb0ELb1ELb0ELb0ELb0ELi2ELi4ELi4ELi4ELb0EEENS1_21CollectiveEpilogueBwdISA_SB_SD_Li256ELb0ELb0ELi2EEENS1_19SingleTileSchedulerILb0ELb0ELb0ELi128EEEEEEEEEvNT_6ParamsE$_ZN4cute3eso3ESOILb0ELb1EJNS_6LayoutINS_5tupleIJNS3_IJNS_1CILi8EEENS4_ILi1EEEEEENS4_ILi2EEEEEENS3_IJNS3_IJS6_NS4_ILi0EEEEEEiEEEEESA_EEC2ERKSD_RKSA_)
$_ZN7cutlass13device_kernelIN5flash19enable_sm80_to_sm89INS1_16FlashAttnBwdSm80INS1_25CollectiveMainloopBwdSm80ILi2ELi2EN4cute5tupleIJNS5_1CILi128EEES8_NS7_ILi64EEEEEENS_10bfloat16_tEfNS_4arch4Sm80ELb0ELb0ELb1ELb0ELb1ELb0ELb0ELb0ELi2ELi4ELi4ELi4ELb0EEENS1_21CollectiveEpilogueBwdISA_SB_SD_Li256ELb0ELb0ELi2EEENS1_19SingleTileSchedulerILb0ELb0ELb0ELi128EEEEEEEEEvNT_6ParamsE$_ZN4cute3eso3ESOILb0ELb1EJNS_6LayoutINS_5tupleIJNS3_IJNS_1CILi8EEENS4_ILi1EEEEEENS4_ILi2EEEEEENS3_IJNS3_IJS6_NS4_ILi0EEEEEEiEEEEESA_EEC2ERKSD_RKSA_:
[----:B------:R-:W-:Y:S02]  /*6f50*/  IADD3 R2, R76, -c[0x0][0x20], RZ ;  /* 0x800008004c027a10 */ /* 0x000fe40007ffe0ff */
[----:B------:R-:W-:-:S03]  /*6f60*/  MOV R7, 0x0 ;  /* 0x0000000000077802 */ /* 0x000fc60000000f00 */
[----:B------:R1:W-:Y:S01]  /*6f70*/  STL [R2], R3 ;  /* 0x0000000302007387 */ /* 0x0003e20000100800 */
[----:B------:R-:W-:Y:S05]  /*6f80*/  RET.REL.NODEC R6 `(_ZN7cutlass13device_kernelIN5flash19enable_sm80_to_sm89INS1_16FlashAttnBwdSm80INS1_25CollectiveMainloopBwdSm80ILi2ELi2EN4cute5tupleIJNS5_1CILi128EEES8_NS7_ILi64EEEEEENS_10bfloat16_tEfNS_4arch4Sm80ELb0ELb0ELb1ELb0ELb1ELb0ELb0ELb0ELi2ELi4ELi4ELi4ELb0EEENS1_21CollectiveEpilogueBwdISA_SB_SD_Li256ELb0ELb0ELi2EEENS1_19SingleTileSchedulerILb0ELb0ELb0ELi128EEEEEEEEEvNT_6ParamsE) ;  /* 0xffff907006007950 */ /* 0x000fea0003c3ffff */
        .type           $_ZN7cutlass13device_kernelIN5flash19enable_sm80_to_sm89INS1_16FlashAttnBwdSm80INS1_25CollectiveMainloopBwdSm80ILi2ELi2EN4cute5tupleIJNS5_1CILi128EEES8_NS7_ILi64EEEEEENS_10bfloat16_tEfNS_4arch4Sm80ELb0ELb0ELb1ELb0ELb1ELb0ELb0ELb0ELi2ELi4ELi4ELi4ELb0EEENS1_21CollectiveEpilogueBwdISA_SB_SD_Li256ELb0ELb0ELi2EEENS1_19SingleTileSchedulerILb0ELb0ELb0ELi128EEEEEEEEEvNT_6ParamsE$_ZN4cute3eso3ESOILb0ELb1EJiEEC2ERKi,@function
        .size           $_ZN7cutlass13device_kernelIN5flash19enable_sm80_to_sm89INS1_16FlashAttnBwdSm80INS1_25CollectiveMainloopBwdSm80ILi2ELi2EN4cute5tupleIJNS5_1CILi128EEES8_NS7_ILi64EEEEEENS_10bfloat16_tEfNS_4arch4Sm80ELb0ELb0ELb1ELb0ELb1ELb0ELb0ELb0ELi2ELi4ELi4ELi4ELb0EEENS1_21CollectiveEpilogueBwdISA_SB_SD_Li256ELb0ELb0ELi2EEENS1_19SingleTileSchedulerILb0ELb0ELb0ELi128EEEEEEEEEvNT_6ParamsE$_ZN4cute3eso3ESOILb0ELb1EJiEEC2ERKi,($_ZN7cutlass13device_kernelIN5flash19enable_sm80_to_sm89INS1_16FlashAttnBwdSm80INS1_25CollectiveMainloopBwdSm80ILi2ELi2EN4cute5tupleIJNS5_1CILi128EEES8_NS7_ILi64EEEEEENS_10bfloat16_tEfNS_4arch4Sm80ELb0ELb0ELb1ELb0ELb1ELb0ELb0ELb0ELi2ELi4ELi4ELi4ELb0EEENS1_21CollectiveEpilogueBwdISA_SB_SD_Li256ELb0ELb0ELi2EEENS1_19SingleTileSchedulerILb0ELb0ELb0ELi128EEEEEEEEEvNT_6ParamsE$_ZN4cute3eso3ESOILb0ELb1EJiNS_1CILi0EEEEEC2ERKiRKS3_ - $_ZN7cutlass13device_kernelIN5flash19enable_sm80_to_sm89INS1_16FlashAttnBwdSm80INS1_25CollectiveMainloopBwdSm80ILi2ELi2EN4cute5tupleIJNS5_1CILi128EEES8_NS7_ILi64EEEEEENS_10bfloat16_tEfNS_4arch4Sm80ELb0ELb0ELb1ELb0ELb1ELb0ELb0ELb0ELi2ELi4ELi4ELi4ELb0EEENS1_21CollectiveEpilogueBwdISA_SB_SD_Li256ELb0ELb0ELi2EEENS1_19SingleTileSchedulerILb0ELb0ELb0ELi128EEEEEEEEEvNT_6ParamsE$_ZN4cute3eso3ESOILb0ELb1EJiEEC2ERKi)
$_ZN7cutlass13device_kernelIN5flash19enable_sm80_to_sm89INS1_16FlashAttnBwdSm80INS1_25CollectiveMainloopBwdSm80ILi2ELi2EN4cute5tupleIJNS5_1CILi128EEES8_NS7_ILi64EEEEEENS_10bfloat16_tEfNS_4arch4Sm80ELb0ELb0ELb1ELb0ELb1ELb0ELb0ELb0ELi2ELi4ELi4ELi4ELb0EEENS1_21CollectiveEpilogueBwdISA_SB_SD_Li256ELb0ELb0ELi2EEENS1_19SingleTileSchedulerILb0ELb0ELb0ELi128EEEEEEEEEvNT_6ParamsE$_ZN4cute3eso3ESOILb0ELb1EJiEEC2ERKi:
[----:B------:R-:W-:Y:S02]  /*6f90*/  IADD3 R2, R2, -c[0x0][0x20], RZ ;  /* 0x8000080002027a10 */ /* 0x000fe40007ffe0ff */
[----:B------:R-:W-:-:S03]  /*6fa0*/  MOV R9, 0x0 ;  /* 0x0000000000097802 */ /* 0x000fc60000000f00 */
[----:B------:R1:W-:Y:S01]  /*6fb0*/  STL [R2], R3 ;  /* 0x0000000302007387 */ /* 0x0003e20000100800 */
[----:B------:R-:W-:Y:S05]  /*6fc0*/  RET.REL.NODEC R8 `(_ZN7cutlass13device_kernelIN5flash19enable_sm80_to_sm89INS1_16FlashAttnBwdSm80INS1_25CollectiveMainloopBwdSm80ILi2ELi2EN4cute5tupleIJNS5_1CILi128EEES8_NS7_ILi64EEEEEENS_10bfloat16_tEfNS_4arch4Sm80ELb0ELb0ELb1ELb0ELb1ELb0ELb0ELb0ELi2ELi4ELi4ELi4ELb0EEENS1_21CollectiveEpilogueBwdISA_SB_SD_Li256ELb0ELb0ELi2EEENS1_19SingleTileSchedulerILb0ELb0ELb0ELi128EEEEEEEEEvNT_6ParamsE) ;  /* 0xffff903008007950 */ /* 0x000fea0003c3ffff */
        .type           $_ZN7cutlass13device_kernelIN5flash19enable_sm80_to_sm89INS1_16FlashAttnBwdSm80INS1_25CollectiveMainloopBwdSm80ILi2ELi2EN4cute5tupleIJNS5_1CILi128EEES8_NS7_ILi64EEEEEENS_10bfloat16_tEfNS_4arch4Sm80ELb0ELb0ELb1ELb0ELb1ELb0ELb0ELb0ELi2ELi4ELi4ELi4ELb0EEENS1_21CollectiveEpilogueBwdISA_SB_SD_Li256ELb0ELb0ELi2EEENS1_19SingleTileSchedulerILb0ELb0ELb0ELi128EEEEEEEEEvNT_6ParamsE$_ZN4cute3eso3ESOILb0ELb1EJiNS_1CILi0EEEEEC2ERKiRKS3_,@function
        .size           $_ZN7cutlass13device_kernelIN5flash19enable_sm80_to_sm89INS1_16FlashAttnBwdSm80INS1_25CollectiveMainloopBwdSm80ILi2ELi2EN4cute5tupleIJNS5_1CILi128EEES8_NS7_ILi64EEEEEENS_10bfloat16_tEfNS_4arch4Sm80ELb0ELb0ELb1ELb0ELb1ELb0ELb0ELb0ELi2ELi4ELi4ELi4ELb0EEENS1_21CollectiveEpilogueBwdISA_SB_SD_Li256ELb0ELb0ELi2EEENS1_19SingleTileSchedulerILb0ELb0ELb0ELi128EEEEEEEEEvNT_6ParamsE$_ZN4cute3eso3ESOILb0ELb1EJiNS_1CILi0EEEEEC2ERKiRKS3_,($_ZN7cutlass13device_kernelIN5flash19enable_sm80_to_sm89INS1_16FlashAttnBwdSm80INS1_25CollectiveMainloopBwdSm80ILi2ELi2EN4cute5tupleIJNS5_1CILi128EEES8_NS7_ILi64EEEEEENS_10bfloat16_tEfNS_4arch4Sm80ELb0ELb0ELb1ELb0ELb1ELb0ELb0ELb0ELi2ELi4ELi4ELi4ELb0EEENS1_21CollectiveEpilogueBwdISA_SB_SD_Li256ELb0ELb0ELi2EEENS1_19SingleTileSchedulerILb0ELb0ELb0ELi128EEEEEEEEEvNT_6ParamsE$_ZN4cute3eso3ESOILb0ELb1EJiNS_1CILi144EEENS2_ILi288EEEEEC2ERKiRKS3_RKS4_ - $_ZN7cutlass13device_kernelIN5flash19enable_sm80_to_sm89INS1_16FlashAttnBwdSm80INS1_25CollectiveMainloopBwdSm80ILi2ELi2EN4cute5tupleIJNS5_1CILi128EEES8_NS7_ILi64EEEEEENS_10bfloat16_tEfNS_4arch4Sm80ELb0ELb0ELb1ELb0ELb1ELb0ELb0ELb0ELi2ELi4ELi4ELi4ELb0EEENS1_21CollectiveEpilogueBwdISA_SB_SD_Li256ELb0ELb0ELi2EEENS1_19SingleTileSchedulerILb0ELb0ELb0ELi128EEEEEEEEEvNT_6ParamsE$_ZN4cute3eso3ESOILb0ELb1EJiNS_1CILi0EEEEEC2ERKiRKS3_)
$_ZN7cutlass13device_kernelIN5flash19enable_sm80_to_sm89INS1_16FlashAttnBwdSm80INS1_25CollectiveMainloopBwdSm80ILi2ELi2EN4cute5tupleIJNS5_1CILi128EEES8_NS7_ILi64EEEEEENS_10bfloat16_tEfNS_4arch4Sm80ELb0ELb0ELb1ELb0ELb1ELb0ELb0ELb0ELi2ELi4ELi4ELi4ELb0EEENS1_21CollectiveEpilogueBwdISA_SB_SD_Li256ELb0ELb0ELi2EEENS1_19SingleTileSchedulerILb0ELb0ELb0ELi128EEEEEEEEEvNT_6ParamsE$_ZN4cute3eso3ESOILb0ELb1EJiNS_1CILi0EEEEEC2ERKiRKS3_:
[----:B------:R-:W-:Y:S01]  /*6fd0*/  IADD3 R2, R2, -c[0x0][0x20], RZ ;  /* 0x8000080002027a10 */ /* 0x000fe20007ffe0ff */
[----:B------:R-:W-:Y:S01]  /*6fe0*/  IMAD.MOV.U32 R8, RZ, RZ, R6 ;  /* 0x000000ffff087224 */ /* 0x000fe200078e0006 */
[----:B------:R-:W-:-:S03]  /*6ff0*/  MOV R9, 0x0 ;  /* 0x0000000000097802 */ /* 0x000fc60000000f00 */
[----:B------:R1:W-:Y:S01]  /*7000*/  STL [R2], R3 ;  /* 0x0000000302007387 */ /* 0x0003e20000100800 */
[----:B------:R-:W-:Y:S05]  /*7010*/  RET.REL.NODEC R8 `(_ZN7cutlass13device_kernelIN5flash19enable_sm80_to_sm89INS1_16FlashAttnBwdSm80INS1_25CollectiveMainloopBwdSm80ILi2ELi2EN4cute5tupleIJNS5_1CILi128EEES8_NS7_ILi64EEEEEENS_10bfloat16_tEfNS_4arch4Sm80ELb0ELb0ELb1ELb0ELb1ELb0ELb0ELb0ELi2ELi4ELi4ELi4ELb0EEENS1_21CollectiveEpilogueBwdISA_SB_SD_Li256ELb0ELb0ELi2EEENS1_19SingleTileSchedulerILb0ELb0ELb0ELi128EEEEEEEEEvNT_6ParamsE) ;  /* 0xffff8fe008007950 */ /* 0x000fea0003c3ffff */
        .type           $_ZN7cutlass13device_kernelIN5flash19enable_sm80_to_sm89INS1_16FlashAttnBwdSm80INS1_25CollectiveMainloopBwdSm80ILi2ELi2EN4cute5tupleIJNS5_1CILi128EEES8_NS7_ILi64EEEEEENS_10bfloat16_tEfNS_4arch4Sm80ELb0ELb0ELb1ELb0ELb1ELb0ELb0ELb0ELi2ELi4ELi4ELi4ELb0EEENS1_21CollectiveEpilogueBwdISA_SB_SD_Li256ELb0ELb0ELi2EEENS1_19SingleTileSchedulerILb0ELb0ELb0ELi128EEEEEEEEEvNT_6ParamsE$_ZN4cute3eso3ESOILb0ELb1EJiNS_1CILi144EEENS2_ILi288EEEEEC2ERKiRKS3_RKS4_,@function
        .size           $_ZN7cutlass13device_kernelIN5flash19enable_sm80_to_sm89INS1_16FlashAttnBwdSm80INS1_25CollectiveMainloopBwdSm80ILi2ELi2EN4cute5tupleIJNS5_1CILi128EEES8_NS7_ILi64EEEEEENS_10bfloat16_tEfNS_4arch4Sm80ELb0ELb0ELb1ELb0ELb1ELb0ELb0ELb0ELi2ELi4ELi4ELi4ELb0EEENS1_21CollectiveEpilogueBwdISA_SB_SD_Li256ELb0ELb0ELi2EEENS1_19SingleTileSchedulerILb0ELb0ELb0ELi128EEEEEEEEEvNT_6ParamsE$_ZN4cute3eso3ESOILb0ELb1EJiNS_1CILi144EEENS2_ILi288EEEEEC2ERKiRKS3_RKS4_,($_ZN7cutlass13device_kernelIN5flash19enable_sm80_to_sm89INS1_16FlashAttnBwdSm80INS1_25CollectiveMainloopBwdSm80ILi2ELi2EN4cute5tupleIJNS5_1CILi128EEES8_NS7_ILi64EEEEEENS_10bfloat16_tEfNS_4arch4Sm80ELb0ELb0ELb1ELb0ELb1ELb0ELb0ELb0ELi2ELi4ELi4ELi4ELb0EEENS1_21CollectiveEpilogueBwdISA_SB_SD_Li256ELb0ELb0ELi2EEENS1_19SingleTileSchedulerILb0ELb0ELb0ELi128EEEEEEEEEvNT_6ParamsE$_ZN4cute3eso3ESOILb0ELb1EJiNS_1CILi144EEENS2_ILi512EEEEEC2ERKiRKS3_RKS4_ - $_ZN7cutlass13device_kernelIN5flash19enable_sm80_to_sm89INS1_16FlashAttnBwdSm80INS1_25CollectiveMainloopBwdSm80ILi2ELi2EN4cute5tupleIJNS5_1CILi128EEES8_NS7_ILi64EEEEEENS_10bfloat16_tEfNS_4arch4Sm80ELb0ELb0ELb1ELb0ELb1ELb0ELb0ELb0ELi2ELi4ELi4ELi4ELb0EEENS1_21CollectiveEpilogueBwdISA_SB_SD_Li256ELb0ELb0ELi2EEENS1_19SingleTileSchedulerILb0ELb0ELb0ELi128EEEEEEEEEvNT_6ParamsE$_ZN4cute3eso3ESOILb0ELb1EJiNS_1CILi144EEENS2_ILi288EEEEEC2ERKiRKS3_RKS4_)
$_ZN7cutlass13device_kernelIN5flash19enable_sm80_to_sm89INS1_16FlashAttnBwdSm80INS1_25CollectiveMainloopBwdSm80ILi2ELi2EN4cute5tupleIJNS5_1CILi128EEES8_NS7_ILi64EEEEEENS_10bfloat16_tEfNS_4arch4Sm80ELb0ELb0ELb1ELb0ELb1ELb0ELb0ELb0ELi2ELi4ELi4ELi4ELb0EEENS1_21CollectiveEpilogueBwdISA_SB_SD_Li256ELb0ELb0ELi2EEENS1_19SingleTileSchedulerILb0ELb0ELb0ELi128EEEEEEEEEvNT_6ParamsE$_ZN4cute3eso3ESOILb0ELb1EJiNS_1CILi144EEENS2_ILi288EEEEEC2ERKiRKS3_RKS4_:
[----:B------:R-:W-:Y:S01]  /*7020*/  IADD3 R4, R69, -c[0x0][0x20], RZ ;  /* 0x8000080045047a10 */ /* 0x000fe20007ffe0ff */
[----:B------:R-:W-:Y:S01]  /*7030*/  IMAD.MOV.U32 R8, RZ, RZ, R6 ;  /* 0x000000ffff087224 */ /* 0x000fe200078e0006 */
[----:B------:R-:W-:-:S03]  /*7040*/  MOV R9, 0x0 ;  /* 0x0000000000097802 */ /* 0x000fc60000000f00 */
[----:B------:R1:W-:Y:S01]  /*7050*/  STL [R4], R5 ;  /* 0x0000000504007387 */ /* 0x0003e20000100800 */
[----:B------:R-:W-:Y:S05]  /*7060*/  RET.REL.NODEC R8 `(_ZN7cutlass13device_kernelIN5flash19enable_sm80_to_sm89INS1_16FlashAttnBwdSm80INS1_25CollectiveMainloopBwdSm80ILi2ELi2EN4cute5tupleIJNS5_1CILi128EEES8_NS7_ILi64EEEEEENS_10bfloat16_tEfNS_4arch4Sm80ELb0ELb0ELb1ELb0ELb1ELb0ELb0ELb0ELi2ELi4ELi4ELi4ELb0EEENS1_21CollectiveEpilogueBwdISA_SB_SD_Li256ELb0ELb0ELi2EEENS1_19SingleTileSchedulerILb0ELb0ELb0ELi128EEEEEEEEEvNT_6ParamsE) ;  /* 0xffff8f9008007950 */ /* 0x000fea0003c3ffff */
        .type           $_ZN7cutlass13device_kernelIN5flash19enable_sm80_to_sm89INS1_16FlashAttnBwdSm80INS1_25CollectiveMainloopBwdSm80ILi2ELi2EN4cute5tupleIJNS5_1CILi128EEES8_NS7_ILi64EEEEEENS_10bfloat16_tEfNS_4arch4Sm80ELb0ELb0ELb1ELb0ELb1ELb0ELb0ELb0ELi2ELi4ELi4ELi4ELb0EEENS1_21CollectiveEpilogueBwdISA_SB_SD_Li256ELb0ELb0ELi2EEENS1_19SingleTileSchedulerILb0ELb0ELb0ELi128EEEEEEEEEvNT_6ParamsE$_ZN4cute3eso3ESOILb0ELb1EJiNS_1CILi144EEENS2_ILi512EEEEEC2ERKiRKS3_RKS4_,@function
        .size           $_ZN7cutlass13device_kernelIN5flash19enable_sm80_to_sm89INS1_16FlashAttnBwdSm80INS1_25CollectiveMainloopBwdSm80ILi2ELi2EN4cute5tupleIJNS5_1CILi128EEES8_NS7_ILi64EEEEEENS_10bfloat16_tEfNS_4arch4Sm80ELb0ELb0ELb1ELb0ELb1ELb0ELb0ELb0ELi2ELi4ELi4ELi4ELb0EEENS1_21CollectiveEpilogueBwdISA_SB_SD_Li256ELb0ELb0ELi2EEENS1_19SingleTileSchedulerILb0ELb0ELb0ELi128EEEEEEEEEvNT_6ParamsE$_ZN4cute3eso3ESOILb0ELb1EJiNS_1CILi144EEENS2_ILi512EEEEEC2ERKiRKS3_RKS4_,($_ZN7cutlass13device_kernelIN5flash19enable_sm80_to_sm89INS1_16FlashAttnBwdSm80INS1_25CollectiveMainloopBwdSm80ILi2ELi2EN4cute5tupleIJNS5_1CILi128EEES8_NS7_ILi64EEEEEENS_10bfloat16_tEfNS_4arch4Sm80ELb0ELb0ELb1ELb0ELb1ELb0ELb0ELb0ELi2ELi4ELi4ELi4ELb0EEENS1_21CollectiveEpilogueBwdISA_SB_SD_Li256ELb0ELb0ELi2EEENS1_19SingleTileSchedulerILb0ELb0ELb0ELi128EEEEEEEEEvNT_6ParamsE$_ZN4cute3eso3ESOILb0ELb1EJiNS_1CILi4096EEEEEC2ERKiRKS3_ - $_ZN7cutlass13device_kernelIN5flash19enable_sm80_to_sm89INS1_16FlashAttnBwdSm80INS1_25CollectiveMainloopBwdSm80ILi2ELi2EN4cute5tupleIJNS5_1CILi128EEES8_NS7_ILi64EEEEEENS_10bfloat16_tEfNS_4arch4Sm80ELb0ELb0ELb1ELb0ELb1ELb0ELb0ELb0ELi2ELi4ELi4ELi4ELb0EEENS1_21CollectiveEpilogueBwdISA_SB_SD_Li256ELb0ELb0ELi2EEENS1_19SingleTileSchedulerILb0ELb0ELb0ELi128EEEEEEEEEvNT_6ParamsE$_ZN4cute3eso3ESOILb0ELb1EJiNS_1CILi144EEENS2_ILi512EEEEEC2ERKiRKS3_RKS4_)
$_ZN7cutlass13device_kernelIN5flash19enable_sm80_to_sm89INS1_16FlashAttnBwdSm80INS1_25CollectiveMainloopBwdSm80ILi2ELi2EN4cute5tupleIJNS5_1CILi128EEES8_NS7_ILi64EEEEEENS_10bfloat16_tEfNS_4arch4Sm80ELb0ELb0ELb1ELb0ELb1ELb0ELb0ELb0ELi2ELi4ELi4ELi4ELb0EEENS1_21CollectiveEpilogueBwdISA_SB_SD_Li256ELb0ELb0ELi2EEENS1_19SingleTileSchedulerILb0ELb0ELb0ELi128EEEEEEEEEvNT_6ParamsE$_ZN4cute3eso3ESOILb0ELb1EJiNS_1CILi144EEENS2_ILi512EEEEEC2ERKiRKS3_RKS4_:
[----:B------:R-:W-:Y:S01]  /*7070*/  IADD3 R4, R69, -c[0x0][0x20], RZ ;  /* 0x8000080045047a10 */ /* 0x000fe20007ffe0ff */
[----:B------:R-:W-:Y:S01]  /*7080*/  IMAD.MOV.U32 R8, RZ, RZ, R6 ;  /* 0x000000ffff087224 */ /* 0x000fe200078e0006 */
[----:B------:R-:W-:-:S03]  /*7090*/  MOV R9, 0x0 ;  /* 0x0000000000097802 */ /* 0x000fc60000000f00 */
[----:B------:R1:W-:Y:S01]  /*70a0*/  STL [R4], R5 ;  /* 0x0000000504007387 */ /* 0x0003e20000100800 */
[----:B------:R-:W-:Y:S05]  /*70b0*/  RET.REL.NODEC R8 `(_ZN7cutlass13device_kernelIN5flash19enable_sm80_to_sm89INS1_16FlashAttnBwdSm80INS1_25CollectiveMainloopBwdSm80ILi2ELi2EN4cute5tupleIJNS5_1CILi128EEES8_NS7_ILi64EEEEEENS_10bfloat16_tEfNS_4arch4Sm80ELb0ELb0ELb1ELb0ELb1ELb0ELb0ELb0ELi2ELi4ELi4ELi4ELb0EEENS1_21CollectiveEpilogueBwdISA_SB_SD_Li256ELb0ELb0ELi2EEENS1_19SingleTileSchedulerILb0ELb0ELb0ELi128EEEEEEEEEvNT_6ParamsE) ;  /* 0xffff8f4008007950 */ /* 0x000fea0003c3ffff */
        .type           $_ZN7cutlass13device_kernelIN5flash19enable_sm80_to_sm89INS1_16FlashAttnBwdSm80INS1_25CollectiveMainloopBwdSm80ILi2ELi2EN4cute5tupleIJNS5_1CILi128EEES8_NS7_ILi64EEEEEENS_10bfloat16_tEfNS_4arch4Sm80ELb0ELb0ELb1ELb0ELb1ELb0ELb0ELb0ELi2ELi4ELi4ELi4ELb0EEENS1_21CollectiveEpilogueBwdISA_SB_SD_Li256ELb0ELb0ELi2EEENS1_19SingleTileSchedulerILb0ELb0ELb0ELi128EEEEEEEEEvNT_6ParamsE$_ZN4cute3eso3ESOILb0ELb1EJiNS_1CILi4096EEEEEC2ERKiRKS3_,@function
        .size           $_ZN7cutlass13device_kernelIN5flash19enable_sm80_to_sm89INS1_16FlashAttnBwdSm80INS1_25CollectiveMainloopBwdSm80ILi2ELi2EN4cute5tupleIJNS5_1CILi128EEES8_NS7_ILi64EEEEEENS_10bfloat16_tEfNS_4arch4Sm80ELb0ELb0ELb1ELb0ELb1ELb0ELb0ELb0ELi2ELi4ELi4ELi4ELb0EEENS1_21CollectiveEpilogueBwdISA_SB_SD_Li256ELb0ELb0ELi2EEENS1_19SingleTileSchedulerILb0ELb0ELb0ELi128EEEEEEEEEvNT_6ParamsE$_ZN4cute3eso3ESOILb0ELb1EJiNS_1CILi4096EEEEEC2ERKiRKS3_,($_ZN7cutlass13device_kernelIN5flash19enable_sm80_to_sm89INS1_16FlashAttnBwdSm80INS1_25CollectiveMainloopBwdSm80ILi2ELi2EN4cute5tupleIJNS5_1CILi128EEES8_NS7_ILi64EEEEEENS_10bfloat16_tEfNS_4arch4Sm80ELb0ELb0ELb1ELb0ELb1ELb0ELb0ELb0ELi2ELi4ELi4ELi4ELb0EEENS1_21CollectiveEpilogueBwdISA_SB_SD_Li256ELb0ELb0ELi2EEENS1_19SingleTileSchedulerILb0ELb0ELb0ELi128EEEEEEEEEvNT_6ParamsE$_ZN4cute3eso3ESOILb0ELb1EJiNS_1CILi512EEEEEC2ERKiRKS3_ - $_ZN7cutlass13device_kernelIN5flash19enable_sm80_to_sm89INS1_16FlashAttnBwdSm80INS1_25CollectiveMainloopBwdSm80ILi2ELi2EN4cute5tupleIJNS5_1CILi128EEES8_NS7_ILi64EEEEEENS_10bfloat16_tEfNS_4arch4Sm80ELb0ELb0ELb1ELb0ELb1ELb0ELb0ELb0ELi2ELi4ELi4ELi4ELb0EEENS1_21CollectiveEpilogueBwdISA_SB_SD_Li256ELb0ELb0ELi2EEENS1_19SingleTileSchedulerILb0ELb0ELb0ELi128EEEEEEEEEvNT_6ParamsE$_ZN4cute3eso3ESOILb0ELb1EJiNS_1CILi4096EEEEEC2ERKiRKS3_)
$_ZN7cutlass13device_kernelIN5flash19enable_sm80_to_sm89INS1_16FlashAttnBwdSm80INS1_25CollectiveMainloopBwdSm80ILi2ELi2EN4cute5tupleIJNS5_1CILi128EEES8_NS7_ILi64EEEEEENS_10bfloat16_tEfNS_4arch4Sm80ELb0ELb0ELb1ELb0ELb1ELb0ELb0ELb0ELi2ELi4ELi4ELi4ELb0EEENS1_21CollectiveEpilogueBwdISA_SB_SD_Li256ELb0ELb0ELi2EEENS1_19SingleTileSchedulerILb0ELb0ELb0ELi128EEEEEEEEEvNT_6ParamsE$_ZN4cute3eso3ESOILb0ELb1EJiNS_1CILi4096EEEEEC2ERKiRKS3_:
[----:B------:R-:W-:Y:S02]  /*70c0*/  IADD3 R9, R9, -c[0x0][0x20], RZ ;  /* 0x8000080009097a10 */ /* 0x000fe40007ffe0ff */
[----:B------:R-:W-:-:S03]  /*70d0*/  MOV R5, 0x0 ;  /* 0x0000000000057802 */ /* 0x000fc60000000f00 */
[----:B------:R1:W-:Y:S01]  /*70e0*/  STL [R9], R2 ;  /* 0x0000000209007387 */ /* 0x0003e20000100800 */
[----:B------:R-:W-:Y:S05]  /*70f0*/  RET.REL.NODEC R4 `(_ZN7cutlass13device_kernelIN5flash19enable_sm80_to_sm89INS1_16FlashAttnBwdSm80INS1_25CollectiveMainloopBwdSm80ILi2ELi2EN4cute5tupleIJNS5_1CILi128EEES8_NS7_ILi64EEEEEENS_10bfloat16_tEfNS_4arch4Sm80ELb0ELb0ELb1ELb0ELb1ELb0ELb0ELb0ELi2ELi4ELi4ELi4ELb0EEENS1_21CollectiveEpilogueBwdISA_SB_SD_Li256ELb0ELb0ELi2EEENS1_19SingleTileSchedulerILb0ELb0ELb0ELi128EEEEEEEEEvNT_6ParamsE) ;  /* 0xffff8f0004007950 */ /* 0x000fea0003c3ffff */
        .type           $_ZN7cutlass13device_kernelIN5flash19enable_sm80_to_sm89INS1_16FlashAttnBwdSm80INS1_25CollectiveMainloopBwdSm80ILi2ELi2EN4cute5tupleIJNS5_1CILi128EEES8_NS7_ILi64EEEEEENS_10bfloat16_tEfNS_4arch4Sm80ELb0ELb0ELb1ELb0ELb1ELb0ELb0ELb0ELi2ELi4ELi4ELi4ELb0EEENS1_21CollectiveEpilogueBwdISA_SB_SD_Li256ELb0ELb0ELi2EEENS1_19SingleTileSchedulerILb0ELb0ELb0ELi128EEEEEEEEEvNT_6ParamsE$_ZN4cute3eso3ESOILb0ELb1EJiNS_1CILi512EEEEEC2ERKiRKS3_,@function
        .size           $_ZN7cutlass13device_kernelIN5flash19enable_sm80_to_sm89INS1_16FlashAttnBwdSm80INS1_25CollectiveMainloopBwdSm80ILi2ELi2EN4cute5tupleIJNS5_1CILi128EEES8_NS7_ILi64EEEEEENS_10bfloat16_tEfNS_4arch4Sm80ELb0ELb0ELb1ELb0ELb1ELb0ELb0ELb0ELi2ELi4ELi4ELi4ELb0EEENS1_21CollectiveEpilogueBwdISA_SB_SD_Li256ELb0ELb0ELi2EEENS1_19SingleTileSchedulerILb0ELb0ELb0ELi128EEEEEEEEEvNT_6ParamsE$_ZN4cute3eso3ESOILb0ELb1EJiNS_1CILi512EEEEEC2ERKiRKS3_,($_ZN7cutlass13device_kernelIN5flash19enable_sm80_to_sm89INS1_16FlashAttnBwdSm80INS1_25CollectiveMainloopBwdSm80ILi2ELi2EN4cute5tupleIJNS5_1CILi128EEES8_NS7_ILi64EEEEEENS_10bfloat16_tEfNS_4arch4Sm80ELb0ELb0ELb1ELb0ELb1ELb0ELb0ELb0ELi2ELi4ELi4ELi4ELb0EEENS1_21CollectiveEpilogueBwdISA_SB_SD_Li256ELb0ELb0ELi2EEENS1_19SingleTileSchedulerILb0ELb0ELb0ELi128EEEEEEEEEvNT_6ParamsE$_ZN4cute3eso3ESOILb0ELb1EJiNS_1CILi72EEENS2_ILi512EEEEEC2ERKiRKS3_RKS4_ - $_ZN7cutlass13device_kernelIN5flash19enable_sm80_to_sm89INS1_16FlashAttnBwdSm80INS1_25CollectiveMainloopBwdSm80ILi2ELi2EN4cute5tupleIJNS5_1CILi128EEES8_NS7_ILi64EEEEEENS_10bfloat16_tEfNS_4arch4Sm80ELb0ELb0ELb1ELb0ELb1ELb0ELb0ELb0ELi2ELi4ELi4ELi4ELb0EEENS1_21CollectiveEpilogueBwdISA_SB_SD_Li256ELb0ELb0ELi2EEENS1_19SingleTileSchedulerILb0ELb0ELb0ELi128EEEEEEEEEvNT_6ParamsE$_ZN4cute3eso3ESOILb0ELb1EJiNS_1CILi512EEEEEC2ERKiRKS3_)
$_ZN7cutlass13device_kernelIN5flash19enable_sm80_to_sm89INS1_16FlashAttnBwdSm80INS1_25CollectiveMainloopBwdSm80ILi2ELi2EN4cute5tupleIJNS5_1CILi128EEES8_NS7_ILi64EEEEEENS_10bfloat16_tEfNS_4arch4Sm80ELb0ELb0ELb1ELb0ELb1ELb0ELb0ELb0ELi2ELi4ELi4ELi4ELb0EEENS1_21CollectiveEpilogueBwdISA_SB_SD_Li256ELb0ELb0ELi2EEENS1_19SingleTileSchedulerILb0ELb0ELb0ELi128EEEEEEEEEvNT_6ParamsE$_ZN4cute3eso3ESOILb0ELb1EJiNS_1CILi512EEEEEC2ERKiRKS3_:
[----:B------:R-:W-:Y:S02]  /*7100*/  IADD3 R3, R84, -c[0x0][0x20], RZ ;  /* 0x8000080054037a10 */ /* 0x000fe40007ffe0ff */
[----:B------:R-:W-:-:S03]  /*7110*/  MOV R5, 0x0 ;  /* 0x0000000000057802 */ /* 0x000fc60000000f00 */
[----:B------:R1:W-:Y:S01]  /*7120*/  STL [R3], R2 ;  /* 0x0000000203007387 */ /* 0x0003e20000100800 */
[----:B------:R-:W-:Y:S05]  /*7130*/  RET.REL.NODEC R4 `(_ZN7cutlass13device_kernelIN5flash19enable_sm80_to_sm89INS1_16FlashAttnBwdSm80INS1_25CollectiveMainloopBwdSm80ILi2ELi2EN4cute5tupleIJNS5_1CILi128EEES8_NS7_ILi64EEEEEENS_10bfloat16_tEfNS_4arch4Sm80ELb0ELb0ELb1ELb0ELb1ELb0ELb0ELb0ELi2ELi4ELi4ELi4ELb0EEENS1_21CollectiveEpilogueBwdISA_SB_SD_Li256ELb0ELb0ELi2EEENS1_19SingleTileSchedulerILb0ELb0ELb0ELi128EEEEEEEEEvNT_6ParamsE) ;  /* 0xffff8ec004007950 */ /* 0x000fea0003c3ffff */
        .type           $_ZN7cutlass13device_kernelIN5flash19enable_sm80_to_sm89INS1_16FlashAttnBwdSm80INS1_25CollectiveMainloopBwdSm80ILi2ELi2EN4cute5tupleIJNS5_1CILi128EEES8_NS7_ILi64EEEEEENS_10bfloat16_tEfNS_4arch4Sm80ELb0ELb0ELb1ELb0ELb1ELb0ELb0ELb0ELi2ELi4ELi4ELi4ELb0EEENS1_21CollectiveEpilogueBwdISA_SB_SD_Li256ELb0ELb0ELi2EEENS1_19SingleTileSchedulerILb0ELb0ELb0ELi128EEEEEEEEEvNT_6ParamsE$_ZN4cute3eso3ESOILb0ELb1EJiNS_1CILi72EEENS2_ILi512EEEEEC2ERKiRKS3_RKS4_,@function
        .size           $_ZN7cutlass13device_kernelIN5flash19enable_sm80_to_sm89INS1_16FlashAttnBwdSm80INS1_25CollectiveMainloopBwdSm80ILi2ELi2EN4cute5tupleIJNS5_1CILi128EEES8_NS7_ILi64EEEEEENS_10bfloat16_tEfNS_4arch4Sm80ELb0ELb0ELb1ELb0ELb1ELb0ELb0ELb0ELi2ELi4ELi4ELi4ELb0EEENS1_21CollectiveEpilogueBwdISA_SB_SD_Li256ELb0ELb0ELi2EEENS1_19SingleTileSchedulerILb0ELb0ELb0ELi128EEEEEEEEEvNT_6ParamsE$_ZN4cute3eso3ESOILb0ELb1EJiNS_1CILi72EEENS2_ILi512EEEEEC2ERKiRKS3_RKS4_,($_ZN7cutlass13device_kernelIN5flash19enable_sm80_to_sm89INS1_16FlashAttnBwdSm80INS1_25CollectiveMainloopBwdSm80ILi2ELi2EN4cute5tupleIJNS5_1CILi128EEES8_NS7_ILi64EEEEEENS_10bfloat16_tEfNS_4arch4Sm80ELb0ELb0ELb1ELb0ELb1ELb0ELb0ELb0ELi2ELi4ELi4ELi4ELb0EEENS1_21CollectiveEpilogueBwdISA_SB_SD_Li256ELb0ELb0ELi2EEENS1_19SingleTileSchedulerILb0ELb0ELb0ELi128EEEEEEEEEvNT_6ParamsE$_ZN4cute3eso3ESOILb0ELb1EJlEEC2ERKl - $_ZN7cutlass13device_kernelIN5flash19enable_sm80_to_sm89INS1_16FlashAttnBwdSm80INS1_25CollectiveMainloopBwdSm80ILi2ELi2EN4cute5tupleIJNS5_1CILi128EEES8_NS7_ILi64EEEEEENS_10bfloat16_tEfNS_4arch4Sm80ELb0ELb0ELb1ELb0ELb1ELb0ELb0ELb0ELi2ELi4ELi4ELi4ELb0EEENS1_21CollectiveEpilogueBwdISA_SB_SD_Li256ELb0ELb0ELi2EEENS1_19SingleTileSchedulerILb0ELb0ELb0ELi128EEEEEEEEEvNT_6ParamsE$_ZN4cute3eso3ESOILb0ELb1EJiNS_1CILi72EEENS2_ILi512EEEEEC2ERKiRKS3_RKS4_)
$_ZN7cutlass13device_kernelIN5flash19enable_sm80_to_sm89INS1_16FlashAttnBwdSm80INS1_25CollectiveMainloopBwdSm80ILi2ELi2EN4cute5tupleIJNS5_1CILi128EEES8_NS7_ILi64EEEEEENS_10bfloat16_tEfNS_4arch4Sm80ELb0ELb0ELb1ELb0ELb1ELb0ELb0ELb0ELi2ELi4ELi4ELi4ELb0EEENS1_21CollectiveEpilogueBwdISA_SB_SD_Li256ELb0ELb0ELi2EEENS1_19SingleTileSchedulerILb0ELb0ELb0ELi128EEEEEEEEEvNT_6ParamsE$_ZN4cute3eso3ESOILb0ELb1EJiNS_1CILi72EEENS2_ILi512EEEEEC2ERKiRKS3_RKS4_:
[----:B------:R-:W-:Y:S01]  /*7140*/  IADD3 R4, R69, -c[0x0][0x20], RZ ;  /* 0x8000080045047a10 */ /* 0x000fe20007ffe0ff */
[----:B------:R-:W-:Y:S01]  /*7150*/  IMAD.MOV.U32 R8, RZ, RZ, R6 ;  /* 0x000000ffff087224 */ /* 0x000fe200078e0006 */
[----:B------:R-:W-:-:S03]  /*7160*/  MOV R9, 0x0 ;  /* 0x0000000000097802 */ /* 0x000fc60000000f00 */
[----:B------:R1:W-:Y:S01]  /*7170*/  STL [R4], R5 ;  /* 0x0000000504007387 */ /* 0x0003e20000100800 */
[----:B------:R-:W-:Y:S05]  /*7180*/  RET.REL.NODEC R8 `(_ZN7cutlass13device_kernelIN5flash19enable_sm80_to_sm89INS1_16FlashAttnBwdSm80INS1_25CollectiveMainloopBwdSm80ILi2ELi2EN4cute5tupleIJNS5_1CILi128EEES8_NS7_ILi64EEEEEENS_10bfloat16_tEfNS_4arch4Sm80ELb0ELb0ELb1ELb0ELb1ELb0ELb0ELb0ELi2ELi4ELi4ELi4ELb0EEENS1_21CollectiveEpilogueBwdISA_SB_SD_Li256ELb0ELb0ELi2EEENS1_19SingleTileSchedulerILb0ELb0ELb0ELi128EEEEEEEEEvNT_6ParamsE) ;  /* 0xffff8e7008007950 */ /* 0x000fea0003c3ffff */
        .type           $_ZN7cutlass13device_kernelIN5flash19enable_sm80_to_sm89INS1_16FlashAttnBwdSm80INS1_25CollectiveMainloopBwdSm80ILi2ELi2EN4cute5tupleIJNS5_1CILi128EEES8_NS7_ILi64EEEEEENS_10bfloat16_tEfNS_4arch4Sm80ELb0ELb0ELb1ELb0ELb1ELb0ELb0ELb0ELi2ELi4ELi4ELi4ELb0EEENS1_21CollectiveEpilogueBwdISA_SB_SD_Li256ELb0ELb0ELi2EEENS1_19SingleTileSchedulerILb0ELb0ELb0ELi128EEEEEEEEEvNT_6ParamsE$_ZN4cute3eso3ESOILb0ELb1EJlEEC2ERKl,@function
        .size           $_ZN7cutlass13device_kernelIN5flash19enable_sm80_to_sm89INS1_16FlashAttnBwdSm80INS1_25CollectiveMainloopBwdSm80ILi2ELi2EN4cute5tupleIJNS5_1CILi128EEES8_NS7_ILi64EEEEEENS_10bfloat16_tEfNS_4arch4Sm80ELb0ELb0ELb1ELb0ELb1ELb0ELb0ELb0ELi2ELi4ELi4ELi4ELb0EEENS1_21CollectiveEpilogueBwdISA_SB_SD_Li256ELb0ELb0ELi2EEENS1_19SingleTileSchedulerILb0ELb0ELb0ELi128EEEEEEEEEvNT_6ParamsE$_ZN4cute3eso3ESOILb0ELb1EJlEEC2ERKl,($_ZN7cutlass13device_kernelIN5flash19enable_sm80_to_sm89INS1_16FlashAttnBwdSm80INS1_25CollectiveMainloopBwdSm80ILi2ELi2EN4cute5tupleIJNS5_1CILi128EEES8_NS7_ILi64EEEEEENS_10bfloat16_tEfNS_4arch4Sm80ELb0ELb0ELb1ELb0ELb1ELb0ELb0ELb0ELi2ELi4ELi4ELi4ELb0EEENS1_21CollectiveEpilogueBwdISA_SB_SD_Li256ELb0ELb0ELi2EEENS1_19SingleTileSchedulerILb0ELb0ELb0ELi128EEEEEEEEEvNT_6ParamsE$_ZN4cute3eso3ESOILb1ELb0EJNS_10UnderscoreES2_S2_iEEC2ERKS2_S5_S5_RKi - $_ZN7cutlass13device_kernelIN5flash19enable_sm80_to_sm89INS1_16FlashAttnBwdSm80INS1_25CollectiveMainloopBwdSm80ILi2ELi2EN4cute5tupleIJNS5_1CILi128EEES8_NS7_ILi64EEEEEENS_10bfloat16_tEfNS_4arch4Sm80ELb0ELb0ELb1ELb0ELb1ELb0ELb0ELb0ELi2ELi4ELi4ELi4ELb0EEENS1_21CollectiveEpilogueBwdISA_SB_SD_Li256ELb0ELb0ELi2EEENS1_19SingleTileSchedulerILb0ELb0ELb0ELi128EEEEEEEEEvNT_6ParamsE$_ZN4cute3eso3ESOILb0ELb1EJlEEC2ERKl)
$_ZN7cutlass13device_kernelIN5flash19enable_sm80_to_sm89INS1_16FlashAttnBwdSm80INS1_25CollectiveMainloopBwdSm80ILi2ELi2EN4cute5tupleIJNS5_1CILi128EEES8_NS7_ILi64EEEEEENS_10bfloat16_tEfNS_4arch4Sm80ELb0ELb0ELb1ELb0ELb1ELb0ELb0ELb0ELi2ELi4ELi4ELi4ELb0EEENS1_21CollectiveEpilogueBwdISA_SB_SD_Li256ELb0ELb0ELi2EEENS1_19SingleTileSchedulerILb0ELb0ELb0ELi128EEEEEEEEEvNT_6ParamsE$_ZN4cute3eso3ESOILb0ELb1EJlEEC2ERKl:
[----:B------:R-:W-:Y:S01]  /*7190*/  IADD3 R5, R5, -c[0x0][0x20], RZ ;  /* 0x8000080005057a10 */ /* 0x000fe20007ffe0ff */
[----:B------:R-:W-:Y:S01]  /*71a0*/  IMAD.MOV.U32 R88, RZ, RZ, R6 ;  /* 0x000000ffff587224 */ /* 0x000fe200078e0006 */
[----:B------:R-:W-:-:S03]  /*71b0*/  MOV R89, 0x0 ;  /* 0x0000000000597802 */ /* 0x000fc60000000f00 */
[----:B------:R1:W-:Y:S01]  /*71c0*/  STL.64 [R5], R2 ;  /* 0x0000000205007387 */ /* 0x0003e20000100a00 */
[----:B------:R-:W-:Y:S05]  /*71d0*/  RET.REL.NODEC R88 `(_ZN7cutlass13device_kernelIN5flash19enable_sm80_to_sm89INS1_16FlashAttnBwdSm80INS1_25CollectiveMainloopBwdSm80ILi2ELi2EN4cute5tupleIJNS5_1CILi128EEES8_NS7_ILi64EEEEEENS_10bfloat16_tEfNS_4arch4Sm80ELb0ELb0ELb1ELb0ELb1ELb0ELb0ELb0ELi2ELi4ELi4ELi4ELb0EEENS1_21CollectiveEpilogueBwdISA_SB_SD_Li256ELb0ELb0ELi2EEENS1_19SingleTileSchedulerILb0ELb0ELb0ELi128EEEEEEEEEvNT_6ParamsE) ;  /* 0xffff8e2058007950 */ /* 0x000fea0003c3ffff */
        .type           $_ZN7cutlass13device_kernelIN5flash19enable_sm80_to_sm89INS1_16FlashAttnBwdSm80INS1_25CollectiveMainloopBwdSm80ILi2ELi2EN4cute5tupleIJNS5_1CILi128EEES8_NS7_ILi64EEEEEENS_10bfloat16_tEfNS_4arch4Sm80ELb0ELb0ELb1ELb0ELb1ELb0ELb0ELb0ELi2ELi4ELi4ELi4ELb0EEENS1_21CollectiveEpilogueBwdISA_SB_SD_Li256ELb0ELb0ELi2EEENS1_19SingleTileSchedulerILb0ELb0ELb0ELi128EEEEEEEEEvNT_6ParamsE$_ZN4cute3eso3ESOILb1ELb0EJNS_10UnderscoreES2_S2_iEEC2ERKS2_S5_S5_RKi,@function
        .size           $_ZN7cutlass13device_kernelIN5flash19enable_sm80_to_sm89INS1_16FlashAttnBwdSm80INS1_25CollectiveMainloopBwdSm80ILi2ELi2EN4cute5tupleIJNS5_1CILi128EEES8_NS7_ILi64EEEEEENS_10bfloat16_tEfNS_4arch4Sm80ELb0ELb0ELb1ELb0ELb1ELb0ELb0ELb0ELi2ELi4ELi4ELi4ELb0EEENS1_21CollectiveEpilogueBwdISA_SB_SD_Li256ELb0ELb0ELi2EEENS1_19SingleTileSchedulerILb0ELb0ELb0ELi128EEEEEEEEEvNT_6ParamsE$_ZN4cute3eso3ESOILb1ELb0EJNS_10UnderscoreES2_S2_iEEC2ERKS2_S5_S5_RKi,($_ZN7cutlass13device_kernelIN5flash19enable_sm80_to_sm89INS1_16FlashAttnBwdSm80INS1_25CollectiveMainloopBwdSm80ILi2ELi2EN4cute5tupleIJNS5_1CILi128EEES8_NS7_ILi64EEEEEENS_10bfloat16_tEfNS_4arch4Sm80ELb0ELb0ELb1ELb0ELb1ELb0ELb0ELb0ELi2ELi4ELi4ELi4ELb0EEENS1_21CollectiveEpilogueBwdISA_SB_SD_Li256ELb0ELb0ELi2EEENS1_19SingleTileSchedulerILb0ELb0ELb0ELi128EEEEEEEEEvNT_6ParamsE$_ZN4cute3eso3ESOILb1ELb0EJNS_10UnderscoreES2_iEEC2ERKS2_S5_RKi - $_ZN7cutlass13device_kernelIN5flash19enable_sm80_to_sm89INS1_16FlashAttnBwdSm80INS1_25CollectiveMainloopBwdSm80ILi2ELi2EN4cute5tupleIJNS5_1CILi128EEES8_NS7_ILi64EEEEEENS_10bfloat16_tEfNS_4arch4Sm80ELb0ELb0ELb1ELb0ELb1ELb0ELb0ELb0ELi2ELi4ELi4ELi4ELb0EEENS1_21CollectiveEpilogueBwdISA_SB_SD_Li256ELb0ELb0ELi2EEENS1_19SingleTileSchedulerILb0ELb0ELb0ELi128EEEEEEEEEvNT_6ParamsE$_ZN4cute3eso3ESOILb1ELb0EJNS_10UnderscoreES2_S2_iEEC2ERKS2_S5_S5_RKi)
$_ZN7cutlass13device_kernelIN5flash19enable_sm80_to_sm89INS1_16FlashAttnBwdSm80INS1_25CollectiveMainloopBwdSm80ILi2ELi2EN4cute5tupleIJNS5_1CILi128EEES8_NS7_ILi64EEEEEENS_10bfloat16_tEfNS_4arch4Sm80ELb0ELb0ELb1ELb0ELb1ELb0ELb0ELb0ELi2ELi4ELi4ELi4ELb0EEENS1_21CollectiveEpilogueBwdISA_SB_SD_Li256ELb0ELb0ELi2EEENS1_19SingleTileSchedulerILb0ELb0ELb0ELi128EEEEEEEEEvNT_6ParamsE$_ZN4cute3eso3ESOILb1ELb0EJNS_10UnderscoreES2_S2_iEEC2ERKS2_S5_S5_RKi:
[----:B------:R-:W-:Y:S02]  /*71e0*/  IADD3 R2, R15, -c[0x0][0x20], RZ ;  /* 0x800008000f027a10 */ /* 0x000fe40007ffe0ff */
[----:B------:R-:W-:-:S03]  /*71f0*/  MOV R5, 0x0 ;  /* 0x0000000000057802 */ /* 0x000fc60000000f00 */
[----:B------:R1:W-:Y:S01]  /*7200*/  STL [R2], R3 ;  /* 0x0000000302007387 */ /* 0x0003e20000100800 */
[----:B------:R-:W-:Y:S05]  /*7210*/  RET.REL.NODEC R4 `(_ZN7cutlass13device_kernelIN5flash19enable_sm80_to_sm89INS1_16FlashAttnBwdSm80INS1_25CollectiveMainloopBwdSm80ILi2ELi2EN4cute5tupleIJNS5_1CILi128EEES8_NS7_ILi64EEEEEENS_10bfloat16_tEfNS_4arch4Sm80ELb0ELb0ELb1ELb0ELb1ELb0ELb0ELb0ELi2ELi4ELi4ELi4ELb0EEENS1_21CollectiveEpilogueBwdISA_SB_SD_Li256ELb0ELb0ELi2EEENS1_19SingleTileSchedulerILb0ELb0ELb0ELi128EEEEEEEEEvNT_6ParamsE) ;  /* 0xffff8de004007950 */ /* 0x000fea0003c3ffff */
        .type           $_ZN7cutlass13device_kernelIN5flash19enable_sm80_to_sm89INS1_16FlashAttnBwdSm80INS1_25CollectiveMainloopBwdSm80ILi2ELi2EN4cute5tupleIJNS5_1CILi128EEES8_NS7_ILi64EEEEEENS_10bfloat16_tEfNS_4arch4Sm80ELb0ELb0ELb1ELb0ELb1ELb0ELb0ELb0ELi2ELi4ELi4ELi4ELb0EEENS1_21CollectiveEpilogueBwdISA_SB_SD_Li256ELb0ELb0ELi2EEENS1_19SingleTileSchedulerILb0ELb0ELb0ELi128EEEEEEEEEvNT_6ParamsE$_ZN4cute3eso3ESOILb1ELb0EJNS_10UnderscoreES2_iEEC2ERKS2_S5_RKi,@function
        .size           $_ZN7cutlass13device_kernelIN5flash19enable_sm80_to_sm89INS1_16FlashAttnBwdSm80INS1_25CollectiveMainloopBwdSm80ILi2ELi2EN4cute5tupleIJNS5_1CILi128EEES8_NS7_ILi64EEEEEENS_10bfloat16_tEfNS_4arch4Sm80ELb0ELb0ELb1ELb0ELb1ELb0ELb0ELb0ELi2ELi4ELi4ELi4ELb0EEENS1_21CollectiveEpilogueBwdISA_SB_SD_Li256ELb0ELb0ELi2EEENS1_19SingleTileSchedulerILb0ELb0ELb0ELi128EEEEEEEEEvNT_6ParamsE$_ZN4cute3eso3ESOILb1ELb0EJNS_10UnderscoreES2_iEEC2ERKS2_S5_RKi,($_ZN7cutlass13device_kernelIN5flash19enable_sm80_to_sm89INS1_16FlashAttnBwdSm80INS1_25CollectiveMainloopBwdSm80ILi2ELi2EN4cute5tupleIJNS5_1CILi128EEES8_NS7_ILi64EEEEEENS_10bfloat16_tEfNS_4arch4Sm80ELb0ELb0ELb1ELb0ELb1ELb0ELb0ELb0ELi2ELi4ELi4ELi4ELb0EEENS1_21CollectiveEpilogueBwdISA_SB_SD_Li256ELb0ELb0ELi2EEENS1_19SingleTileSchedulerILb0ELb0ELb0ELi128EEEEEEEEEvNT_6ParamsE$_ZN4cute3eso3ESOILb1ELb0EJNS_10UnderscoreEiEEC2ERKS2_RKi - $_ZN7cutlass13device_kernelIN5flash19enable_sm80_to_sm89INS1_16FlashAttnBwdSm80INS1_25CollectiveMainloopBwdSm80ILi2ELi2EN4cute5tupleIJNS5_1CILi128EEES8_NS7_ILi64EEEEEENS_10bfloat16_tEfNS_4arch4Sm80ELb0ELb0ELb1ELb0ELb1ELb0ELb0ELb0ELi2ELi4ELi4ELi4ELb0EEENS1_21CollectiveEpilogueBwdISA_SB_SD_Li256ELb0ELb0ELi2EEENS1_19SingleTileSchedulerILb0ELb0ELb0ELi128EEEEEEEEEvNT_6ParamsE$_ZN4cute3eso3ESOILb1ELb0EJNS_10UnderscoreES2_iEEC2ERKS2_S5_RKi)
$_ZN7cutlass13device_kernelIN5flash19enable_sm80_to_sm89INS1_16FlashAttnBwdSm80INS1_25CollectiveMainloopBwdSm80ILi2ELi2EN4cute5tupleIJNS5_1CILi128EEES8_NS7_ILi64EEEEEENS_10bfloat16_tEfNS_4arch4Sm80ELb0ELb0ELb1ELb0ELb1ELb0ELb0ELb0ELi2ELi4ELi4ELi4ELb0EEENS1_21CollectiveEpilogueBwdISA_SB_SD_Li256ELb0ELb0ELi2EEENS1_19SingleTileSchedulerILb0ELb0ELb0ELi128EEEEEEEEEvNT_6ParamsE$_ZN4cute3eso3ESOILb1ELb0EJNS_10UnderscoreES2_iEEC2ERKS2_S5_RKi:
[----:B------:R-:W-:Y:S02]  /*7220*/  IADD3 R2, R15, -c[0x0][0x20], RZ ;  /* 0x800008000f027a10 */ /* 0x000fe40007ffe0ff */
[----:B------:R-:W-:-:S03]  /*7230*/  MOV R9, 0x0 ;  /* 0x0000000000097802 */ /* 0x000fc60000000f00 */
[----:B------:R1:W-:Y:S01]  /*7240*/  STL [R2], R3 ;  /* 0x0000000302007387 */ /* 0x0003e20000100800 */
[----:B------:R-:W-:Y:S05]  /*7250*/  RET.REL.NODEC R8 `(_ZN7cutlass13device_kernelIN5flash19enable_sm80_to_sm89INS1_16FlashAttnBwdSm80INS1_25CollectiveMainloopBwdSm80ILi2ELi2EN4cute5tupleIJNS5_1CILi128EEES8_NS7_ILi64EEEEEENS_10bfloat16_tEfNS_4arch4Sm80ELb0ELb0ELb1ELb0ELb1ELb0ELb0ELb0ELi2ELi4ELi4ELi4ELb0EEENS1_21CollectiveEpilogueBwdISA_SB_SD_Li256ELb0ELb0ELi2EEENS1_19SingleTileSchedulerILb0ELb0ELb0ELi128EEEEEEEEEvNT_6ParamsE) ;  /* 0xffff8da008007950 */ /* 0x000fea0003c3ffff */
        .type           $_ZN7cutlass13device_kernelIN5flash19enable_sm80_to_sm89INS1_16FlashAttnBwdSm80INS1_25CollectiveMainloopBwdSm80ILi2ELi2EN4cute5tupleIJNS5_1CILi128EEES8_NS7_ILi64EEEEEENS_10bfloat16_tEfNS_4arch4Sm80ELb0ELb0ELb1ELb0ELb1ELb0ELb0ELb0ELi2ELi4ELi4ELi4ELb0EEENS1_21CollectiveEpilogueBwdISA_SB_SD_Li256ELb0ELb0ELi2EEENS1_19SingleTileSchedulerILb0ELb0ELb0ELi128EEEEEEEEEvNT_6ParamsE$_ZN4cute3eso3ESOILb1ELb0EJNS_10UnderscoreEiEEC2ERKS2_RKi,@function
        .size           $_ZN7cutlass13device_kernelIN5flash19enable_sm80_to_sm89INS1_16FlashAttnBwdSm80INS1_25CollectiveMainloopBwdSm80ILi2ELi2EN4cute5tupleIJNS5_1CILi128EEES8_NS7_ILi64EEEEEENS_10bfloat16_tEfNS_4arch4Sm80ELb0ELb0ELb1ELb0ELb1ELb0ELb0ELb0ELi2ELi4ELi4ELi4ELb0EEENS1_21CollectiveEpilogueBwdISA_SB_SD_Li256ELb0ELb0ELi2EEENS1_19SingleTileSchedulerILb0ELb0ELb0ELi128EEEEEEEEEvNT_6ParamsE$_ZN4cute3eso3ESOILb1ELb0EJNS_10UnderscoreEiEEC2ERKS2_RKi,($_ZN7cutlass13device_kernelIN5flash19enable_sm80_to_sm89INS1_16FlashAttnBwdSm80INS1_25CollectiveMainloopBwdSm80ILi2ELi2EN4cute5tupleIJNS5_1CILi128EEES8_NS7_ILi64EEEEEENS_10bfloat16_tEfNS_4arch4Sm80ELb0ELb0ELb1ELb0ELb1ELb0ELb0ELb0ELi2ELi4ELi4ELi4ELb0EEENS1_21CollectiveEpilogueBwdISA_SB_SD_Li256ELb0ELb0ELi2EEENS1_19SingleTileSchedulerILb0ELb0ELb0ELi128EEEEEEEEEvNT_6ParamsE$_ZN4cute3eso3ESOILb1ELb0EJNS_10UnderscoreEiiEEC2ERKS2_RKiS7_ - $_ZN7cutlass13device_kernelIN5flash19enable_sm80_to_sm89INS1_16FlashAttnBwdSm80INS1_25CollectiveMainloopBwdSm80ILi2ELi2EN4cute5tupleIJNS5_1CILi128EEES8_NS7_ILi64EEEEEENS_10bfloat16_tEfNS_4arch4Sm80ELb0ELb0ELb1ELb0ELb1ELb0ELb0ELb0ELi2ELi4ELi4ELi4ELb0EEENS1_21CollectiveEpilogueBwdISA_SB_SD_Li256ELb0ELb0ELi2EEENS1_19SingleTileSchedulerILb0ELb0ELb0ELi128EEEEEEEEEvNT_6ParamsE$_ZN4cute3eso3ESOILb1ELb0EJNS_10UnderscoreEiEEC2ERKS2_RKi)
$_ZN7cutlass13device_kernelIN5flash19enable_sm80_to_sm89INS1_16FlashAttnBwdSm80INS1_25CollectiveMainloopBwdSm80ILi2ELi2EN4cute5tupleIJNS5_1CILi128EEES8_NS7_ILi64EEEEEENS_10bfloat16_tEfNS_4arch4Sm80ELb0ELb0ELb1ELb0ELb1ELb0ELb0ELb0ELi2ELi4ELi4ELi4ELb0EEENS1_21CollectiveEpilogueBwdISA_SB_SD_Li256ELb0ELb0ELi2EEENS1_19SingleTileSchedulerILb0ELb0ELb0ELi128EEEEEEEEEvNT_6ParamsE$_ZN4cute3eso3ESOILb1ELb0EJNS_10UnderscoreEiEEC2ERKS2_RKi:
[----:B------:R-:W-:Y:S02]  /*7260*/  IADD3 R2, R2, -c[0x0][0x20], RZ ;  /* 0x8000080002027a10 */ /* 0x000fe40007ffe0ff */
[----:B------:R-:W-:-:S03]  /*7270*/  MOV R11, 0x0 ;  /* 0x00000000000b7802 */ /* 0x000fc60000000f00 */
[----:B------:R1:W-:Y:S01]  /*7280*/  STL [R2], R3 ;  /* 0x0000000302007387 */ /* 0x0003e20000100800 */
[----:B------:R-:W-:Y:S05]  /*7290*/  RET.REL.NODEC R10 `(_ZN7cutlass13device_kernelIN5flash19enable_sm80_to_sm89INS1_16FlashAttnBwdSm80INS1_25CollectiveMainloopBwdSm80ILi2ELi2EN4cute5tupleIJNS5_1CILi128EEES8_NS7_ILi64EEEEEENS_10bfloat16_tEfNS_4arch4Sm80ELb0ELb0ELb1ELb0ELb1ELb0ELb0ELb0ELi2ELi4ELi4ELi4ELb0EEENS1_21CollectiveEpilogueBwdISA_SB_SD_Li256ELb0ELb0ELi2EEENS1_19SingleTileSchedulerILb0ELb0ELb0ELi128EEEEEEEEEvNT_6ParamsE) ;  /* 0xffff8d600a007950 */ /* 0x000fea0003c3ffff */
        .type           $_ZN7cutlass13device_kernelIN5flash19enable_sm80_to_sm89INS1_16FlashAttnBwdSm80INS1_25CollectiveMainloopBwdSm80ILi2ELi2EN4cute5tupleIJNS5_1CILi128EEES8_NS7_ILi64EEEEEENS_10bfloat16_tEfNS_4arch4Sm80ELb0ELb0ELb1ELb0ELb1ELb0ELb0ELb0ELi2ELi4ELi4ELi4ELb0EEENS1_21CollectiveEpilogueBwdISA_SB_SD_Li256ELb0ELb0ELi2EEENS1_19SingleTileSchedulerILb0ELb0ELb0ELi128EEEEEEEEEvNT_6ParamsE$_ZN4cute3eso3ESOILb1ELb0EJNS_10UnderscoreEiiEEC2ERKS2_RKiS7_,@function
        .size           $_ZN7cutlass13device_kernelIN5flash19enable_sm80_to_sm89INS1_16FlashAttnBwdSm80INS1_25CollectiveMainloopBwdSm80ILi2ELi2EN4cute5tupleIJNS5_1CILi128EEES8_NS7_ILi64EEEEEENS_10bfloat16_tEfNS_4arch4Sm80ELb0ELb0ELb1ELb0ELb1ELb0ELb0ELb0ELi2ELi4ELi4ELi4ELb0EEENS1_21CollectiveEpilogueBwdISA_SB_SD_Li256ELb0ELb0ELi2EEENS1_19SingleTileSchedulerILb0ELb0ELb0ELi128EEEEEEEEEvNT_6ParamsE$_ZN4cute3eso3ESOILb1ELb0EJNS_10UnderscoreEiiEEC2ERKS2_RKiS7_,($_ZN7cutlass13device_kernelIN5flash19enable_sm80_to_sm89INS1_16FlashAttnBwdSm80INS1_25CollectiveMainloopBwdSm80ILi2ELi2EN4cute5tupleIJNS5_1CILi128EEES8_NS7_ILi64EEEEEENS_10bfloat16_tEfNS_4arch4Sm80ELb0ELb0ELb1ELb0ELb1ELb0ELb0ELb0ELi2ELi4ELi4ELi4ELb0EEENS1_21CollectiveEpilogueBwdISA_SB_SD_Li256ELb0ELb0ELi2EEENS1_19SingleTileSchedulerILb0ELb0ELb0ELi128EEEEEEEEEvNT_6ParamsE$_ZN4cute3eso3ESOILb1ELb0EJNS_14ComposedLayoutINS_7SwizzleILi3ELi3ELi3EEENS_1CILi0EEENS_6LayoutINS_5tupleIJNS8_IJNS8_IJNS5_ILi4EEENS5_ILi8EEEEEENS8_IJNS5_ILi2EEENS5_ILi1EEEEEEEEENS8_IJNS8_IJSC_SC_EEENS8_IJSA_S9_EEEEEEEEENS8_IJNS8_IJNS8_IJSC_NS5_ILi64EEEEEENS8_IJNS5_ILi512EEES6_EEEEEENS8_IJNS8_IJSD_SA_EEENS8_IJNS5_ILi1024EEENS5_ILi16EEEEEEEEEEEEEEEENS_10ViewEngineINS_8smem_ptrIPN7cutlass10bfloat16_tEEEEEEEC2ERKSW_RKS13_ - $_ZN7cutlass13device_kernelIN5flash19enable_sm80_to_sm89INS1_16FlashAttnBwdSm80INS1_25CollectiveMainloopBwdSm80ILi2ELi2EN4cute5tupleIJNS5_1CILi128EEES8_NS7_ILi64EEEEEENS_10bfloat16_tEfNS_4arch4Sm80ELb0ELb0ELb1ELb0ELb1ELb0ELb0ELb0ELi2ELi4ELi4ELi4ELb0EEENS1_21CollectiveEpilogueBwdISA_SB_SD_Li256ELb0ELb0ELi2EEENS1_19SingleTileSchedulerILb0ELb0ELb0ELi128EEEEEEEEEvNT_6ParamsE$_ZN4cute3eso3ESOILb1ELb0EJNS_10UnderscoreEiiEEC2ERKS2_RKiS7_)
$_ZN7cutlass13device_kernelIN5flash19enable_sm80_to_sm89INS1_16FlashAttnBwdSm80INS1_25CollectiveMainloopBwdSm80ILi2ELi2EN4cute5tupleIJNS5_1CILi128EEES8_NS7_ILi64EEEEEENS_10bfloat16_tEfNS_4arch4Sm80ELb0ELb0ELb1ELb0ELb1ELb0ELb0ELb0ELi2ELi4ELi4ELi4ELb0EEENS1_21CollectiveEpilogueBwdISA_SB_SD_Li256ELb0ELb0ELi2EEENS1_19SingleTileSchedulerILb0ELb0ELb0ELi128EEEEEEEEEvNT_6ParamsE$_ZN4cute3eso3ESOILb1ELb0EJNS_10UnderscoreEiiEEC2ERKS2_RKiS7_:
[----:B------:R-:W-:Y:S02]  /*72a0*/  IADD3 R3, R89, -c[0x0][0x20], RZ ;  /* 0x8000080059037a10 */ /* 0x000fe40007ffe0ff */
[----:B------:R-:W-:-:S03]  /*72b0*/  IADD3 R2, R77, -c[0x0][0x20], RZ ;  /* 0x800008004d027a10 */ /* 0x000fc60007ffe0ff */
[----:B------:R1:W-:Y:S04]  /*72c0*/  STL [R3], R90 ;  /* 0x0000005a03007387 */ /* 0x0003e80000100800 */
[----:B------:R-:W2:Y:S01]  /*72d0*/  LDL R2, [R2] ;  /* 0x0000000002027983 */ /* 0x000ea20000100800 */
[----:B------:R-:W-:-:S03]  /*72e0*/  IMAD.MOV.U32 R89, RZ, RZ, 0x0 ;  /* 0x00000000ff597424 */ /* 0x000fc600078e00ff */
[----:B--2---:R1:W-:Y:S01]  /*72f0*/  STL [R3+0x4], R2 ;  /* 0x0000040203007387 */ /* 0x0043e20000100800 */
[----:B------:R-:W-:Y:S05]  /*7300*/  RET.REL.NODEC R88 `(_ZN7cutlass13device_kernelIN5flash19enable_sm80_to_sm89INS1_16FlashAttnBwdSm80INS1_25CollectiveMainloopBwdSm80ILi2ELi2EN4cute5tupleIJNS5_1CILi128EEES8_NS7_ILi64EEEEEENS_10bfloat16_tEfNS_4arch4Sm80ELb0ELb0ELb1ELb0ELb1ELb0ELb0ELb0ELi2ELi4ELi4ELi4ELb0EEENS1_21CollectiveEpilogueBwdISA_SB_SD_Li256ELb0ELb0ELi2EEENS1_19SingleTileSchedulerILb0ELb0ELb0ELi128EEEEEEEEEvNT_6ParamsE) ;  /* 0xffff8cf058007950 */ /* 0x000fea0003c3ffff */
        .type           $_ZN7cutlass13device_kernelIN5flash19enable_sm80_to_sm89INS1_16FlashAttnBwdSm80INS1_25CollectiveMainloopBwdSm80ILi2ELi2EN4cute5tupleIJNS5_1CILi128EEES8_NS7_ILi64EEEEEENS_10bfloat16_tEfNS_4arch4Sm80ELb0ELb0ELb1ELb0ELb1ELb0ELb0ELb0ELi2ELi4ELi4ELi4ELb0EEENS1_21CollectiveEpilogueBwdISA_SB_SD_Li256ELb0ELb0ELi2EEENS1_19SingleTileSchedulerILb0ELb0ELb0ELi128EEEEEEEEEvNT_6ParamsE$_ZN4cute3eso3ESOILb1ELb0EJNS_14ComposedLayoutINS_7SwizzleILi3ELi3ELi3EEENS_1CILi0EEENS_6LayoutINS_5tupleIJNS8_IJNS8_IJNS5_ILi4EEENS5_ILi8EEEEEENS8_IJNS5_ILi2EEENS5_ILi1EEEEEEEEENS8_IJNS8_IJSC_SC_EEENS8_IJSA_S9_EEEEEEEEENS8_IJNS8_IJNS8_IJSC_NS5_ILi64EEEEEENS8_IJNS5_ILi512EEES6_EEEEEENS8_IJNS8_IJSD_SA_EEENS8_IJNS5_ILi1024EEENS5_ILi16EEEEEEEEEEEEEEEENS_10ViewEngineINS_8smem_ptrIPN7cutlass10bfloat16_tEEEEEEEC2ERKSW_RKS13_,@function
        .size           $_ZN7cutlass13device_kernelIN5flash19enable_sm80_to_sm89INS1_16FlashAttnBwdSm80INS1_25CollectiveMainloopBwdSm80ILi2ELi2EN4cute5tupleIJNS5_1CILi128EEES8_NS7_ILi64EEEEEENS_10bfloat16_tEfNS_4arch4Sm80ELb0ELb0ELb1ELb0ELb1ELb0ELb0ELb0ELi2ELi4ELi4ELi4ELb0EEENS1_21CollectiveEpilogueBwdISA_SB_SD_Li256ELb0ELb0ELi2EEENS1_19SingleTileSchedulerILb0ELb0ELb0ELi128EEEEEEEEEvNT_6ParamsE$_ZN4cute3eso3ESOILb1ELb0EJNS_14ComposedLayoutINS_7SwizzleILi3ELi3ELi3EEENS_1CILi0EEENS_6LayoutINS_5tupleIJNS8_IJNS8_IJNS5_ILi4EEENS5_ILi8EEEEEENS8_IJNS5_ILi2EEENS5_ILi1EEEEEEEEENS8_IJNS8_IJSC_SC_EEENS8_IJSA_S9_EEEEEEEEENS8_IJNS8_IJNS8_IJSC_NS5_ILi64EEEEEENS8_IJNS5_ILi512EEES6_EEEEEENS8_IJNS8_IJSD_SA_EEENS8_IJNS5_ILi1024EEENS5_ILi16EEEEEEEEEEEEEEEENS_10ViewEngineINS_8smem_ptrIPN7cutlass10bfloat16_tEEEEEEEC2ERKSW_RKS13_,($_ZN7cutlass13device_kernelIN5flash19enable_sm80_to_sm89INS1_16FlashAttnBwdSm80INS1_25CollectiveMainloopBwdSm80ILi2ELi2EN4cute5tupleIJNS5_1CILi128EEES8_NS7_ILi64EEEEEENS_10bfloat16_tEfNS_4arch4Sm80ELb0ELb0ELb1ELb0ELb1ELb0ELb0ELb0ELi2ELi4ELi4ELi4ELb0EEENS1_21CollectiveEpilogueBwdISA_SB_SD_Li256ELb0ELb0ELi2EEENS1_19SingleTileSchedulerILb0ELb0ELb0ELi128EEEEEEEEEvNT_6ParamsE$_ZN4cute3eso3ESOILb1ELb0EJNS_14ComposedLayoutINS_7SwizzleILi3ELi3ELi3EEENS_1CILi0EEENS_6LayoutINS_5tupleIJNS8_IJNS8_IJNS5_ILi4EEENS5_ILi8EEEEEENS8_IJNS5_ILi2EEENS5_ILi1EEEEEEEEENS8_IJNS8_IJSC_SC_EEESB_EEEEEENS8_IJNS8_IJNS8_IJNS5_ILi128EEESD_EEENS8_IJSA_S6_EEEEEENS8_IJNS8_IJNS5_ILi64EEENS5_ILi512EEEEEENS8_IJNS5_ILi16EEENS5_ILi1024EEEEEEEEEEEEEEEENS_10ViewEngineINS_8smem_ptrIPN7cutlass10bfloat16_tEEEEEEEC2ERKSW_RKS13_ - $_ZN7cutlass13device_kernelIN5flash19enable_sm80_to_sm89INS1_16FlashAttnBwdSm80INS1_25CollectiveMainloopBwdSm80ILi2ELi2EN4cute5tupleIJNS5_1CILi128EEES8_NS7_ILi64EEEEEENS_10bfloat16_tEfNS_4arch4Sm80ELb0ELb0ELb1ELb0ELb1ELb0ELb0ELb0ELi2ELi4ELi4ELi4ELb0EEENS1_21CollectiveEpilogueBwdISA_SB_SD_Li256ELb0ELb0ELi2EEENS1_19SingleTileSchedulerILb0ELb0ELb0ELi128EEEEEEEEEvNT_6ParamsE$_ZN4cute3eso3ESOILb1ELb0EJNS_14ComposedLayoutINS_7SwizzleILi3ELi3ELi3EEENS_1CILi0EEENS_6LayoutINS_5tupleIJNS8_IJNS8_IJNS5_ILi4EEENS5_ILi8EEEEEENS8_IJNS5_ILi2EEENS5_ILi1EEEEEEEEENS8_IJNS8_IJSC_SC_EEENS8_IJSA_S9_EEEEEEEEENS8_IJNS8_IJNS8_IJSC_NS5_ILi64EEEEEENS8_IJNS5_ILi512EEES6_EEEEEENS8_IJNS8_IJSD_SA_EEENS8_IJNS5_ILi1024EEENS5_ILi16EEEEEEEEEEEEEEEENS_10ViewEngineINS_8smem_ptrIPN7cutlass10bfloat16_tEEEEEEEC2ERKSW_RKS13_)
$_ZN7cutlass13device_kernelIN5flash19enable_sm80_to_sm89INS1_16FlashAttnBwdSm80INS1_25CollectiveMainloopBwdSm80ILi2ELi2EN4cute5tupleIJNS5_1CILi128EEES8_NS7_ILi64EEEEEENS_10bfloat16_tEfNS_4arch4Sm80ELb0ELb0ELb1ELb0ELb1ELb0ELb0ELb0ELi2ELi4ELi4ELi4ELb0EEENS1_21CollectiveEpilogueBwdISA_SB_SD_Li256ELb0ELb0ELi2EEENS1_19SingleTileSchedulerILb0ELb0ELb0ELi128EEEEEEEEEvNT_6ParamsE$_ZN4cute3eso3ESOILb1ELb0EJNS_14ComposedLayoutINS_7SwizzleILi3ELi3ELi3EEENS_1CILi0EEENS_6LayoutINS_5tupleIJNS8_IJNS8_IJNS5_ILi4EEENS5_ILi8EEEEEENS8_IJNS5_ILi2EEENS5_ILi1EEEEEEEEENS8_IJNS8_IJSC_SC_EEENS8_IJSA_S9_EEEEEEEEENS8_IJNS8_IJNS8_IJSC_NS5_ILi64EEEEEENS8_IJNS5_ILi512EEES6_EEEEEENS8_IJNS8_IJSD_SA_EEENS8_IJNS5_ILi1024EEENS5_ILi16EEEEEEEEEEEEEEEENS_10ViewEngineINS_8smem_ptrIPN7cutlass10bfloat16_tEEEEEEEC2ERKSW_RKS13_:
[----:B------:R-:W-:Y:S01]  /*7310*/  IADD3 R4, R25, -c[0x0][0x20], RZ ;  /* 0x8000080019047a10 */ /* 0x000fe20007ffe0ff */
[----:B------:R-:W-:Y:S01]  /*7320*/  IMAD.MOV.U32 R8, RZ, RZ, R6 ;  /* 0x000000ffff087224 */ /* 0x000fe200078e0006 */
[----:B------:R-:W-:-:S03]  /*7330*/  MOV R9, 0x0 ;  /* 0x0000000000097802 */ /* 0x000fc60000000f00 */
[----:B------:R1:W-:Y:S01]  /*7340*/  STL.64 [R4], R2 ;  /* 0x0000000204007387 */ /* 0x0003e20000100a00 */
[----:B------:R-:W-:Y:S05]  /*7350*/  RET.REL.NODEC R8 `(_ZN7cutlass13device_kernelIN5flash19enable_sm80_to_sm89INS1_16FlashAttnBwdSm80INS1_25CollectiveMainloopBwdSm80ILi2ELi2EN4cute5tupleIJNS5_1CILi128EEES8_NS7_ILi64EEEEEENS_10bfloat16_tEfNS_4arch4Sm80ELb0ELb0ELb1ELb0ELb1ELb0ELb0ELb0ELi2ELi4ELi4ELi4ELb0EEENS1_21CollectiveEpilogueBwdISA_SB_SD_Li256ELb0ELb0ELi2EEENS1_19SingleTileSchedulerILb0ELb0ELb0ELi128EEEEEEEEEvNT_6ParamsE) ;  /* 0xffff8ca008007950 */ /* 0x000fea0003c3ffff */
        .type           $_ZN7cutlass13device_kernelIN5flash19enable_sm80_to_sm89INS1_16FlashAttnBwdSm80INS1_25CollectiveMainloopBwdSm80ILi2ELi2EN4cute5tupleIJNS5_1CILi128EEES8_NS7_ILi64EEEEEENS_10bfloat16_tEfNS_4arch4Sm80ELb0ELb0ELb1ELb0ELb1ELb0ELb0ELb0ELi2ELi4ELi4ELi4ELb0EEENS1_21CollectiveEpilogueBwdISA_SB_SD_Li256ELb0ELb0ELi2EEENS1_19SingleTileSchedulerILb0ELb0ELb0ELi128EEEEEEEEEvNT_6ParamsE$_ZN4cute3eso3ESOILb1ELb0EJNS_14ComposedLayoutINS_7SwizzleILi3ELi3ELi3EEENS_1CILi0EEENS_6LayoutINS_5tupleIJNS8_IJNS8_IJNS5_ILi4EEENS5_ILi8EEEEEENS8_IJNS5_ILi2EEENS5_ILi1EEEEEEEEENS8_IJNS8_IJSC_SC_EEESB_EEEEEENS8_IJNS8_IJNS8_IJNS5_ILi128EEESD_EEENS8_IJSA_S6_EEEEEENS8_IJNS8_IJNS5_ILi64EEENS5_ILi512EEEEEENS8_IJNS5_ILi16EEENS5_ILi1024EEEEEEEEEEEEEEEENS_10ViewEngineINS_8smem_ptrIPN7cutlass10bfloat16_tEEEEEEEC2ERKSW_RKS13_,@function
        .size           $_ZN7cutlass13device_kernelIN5flash19enable_sm80_to_sm89INS1_16FlashAttnBwdSm80INS1_25CollectiveMainloopBwdSm80ILi2ELi2EN4cute5tupleIJNS5_1CILi128EEES8_NS7_ILi64EEEEEENS_10bfloat16_tEfNS_4arch4Sm80ELb0ELb0ELb1ELb0ELb1ELb0ELb0ELb0ELi2ELi4ELi4ELi4ELb0EEENS1_21CollectiveEpilogueBwdISA_SB_SD_Li256ELb0ELb0ELi2EEENS1_19SingleTileSchedulerILb0ELb0ELb0ELi128EEEEEEEEEvNT_6ParamsE$_ZN4cute3eso3ESOILb1ELb0EJNS_14ComposedLayoutINS_7SwizzleILi3ELi3ELi3EEENS_1CILi0EEENS_6LayoutINS_5tupleIJNS8_IJNS8_IJNS5_ILi4EEENS5_ILi8EEEEEENS8_IJNS5_ILi2EEENS5_ILi1EEEEEEEEENS8_IJNS8_IJSC_SC_EEESB_EEEEEENS8_IJNS8_IJNS8_IJNS5_ILi128EEESD_EEENS8_IJSA_S6_EEEEEENS8_IJNS8_IJNS5_ILi64EEENS5_ILi512EEEEEENS8_IJNS5_ILi16EEENS5_ILi1024EEEEEEEEEEEEEEEENS_10ViewEngineINS_8smem_ptrIPN7cutlass10bfloat16_tEEEEEEEC2ERKSW_RKS13_,($_ZN7cutlass13device_kernelIN5flash19enable_sm80_to_sm89INS1_16FlashAttnBwdSm80INS1_25CollectiveMainloopBwdSm80ILi2ELi2EN4cute5tupleIJNS5_1CILi128EEES8_NS7_ILi64EEEEEENS_10bfloat16_tEfNS_4arch4Sm80ELb0ELb0ELb1ELb0ELb1ELb0ELb0ELb0ELi2ELi4ELi4ELi4ELb0EEENS1_21CollectiveEpilogueBwdISA_SB_SD_Li256ELb0ELb0ELi2EEENS1_19SingleTileSchedulerILb0ELb0ELb0ELi128EEEEEEEEEvNT_6ParamsE$_ZN4cute3eso3ESOILb1ELb0EJNS_14ComposedLayoutINS_7SwizzleILi3ELi3ELi3EEENS_1CILi0EEENS_6LayoutINS_5tupleIJNS8_IJNS8_IJNS5_ILi4EEENS5_ILi8EEEEEENS8_IJS9_NS5_ILi1EEEEEEEEENS8_IJNS8_IJNS5_ILi2EEESF_SF_EEENS8_IJSF_NS8_IJS9_SF_EEEEEEEEEEEENS8_IJNS8_IJNS8_IJSF_NS5_ILi64EEEEEENS8_IJNS5_ILi1024EEES6_EEEEEENS8_IJNS8_IJSC_NS5_ILi512EEESA_EEENS8_IJNS5_ILi4096EEENS8_IJNS5_ILi16EEENS5_ILi8192EEEEEEEEEEEEEEEEEEENS_10ViewEngineINS_8smem_ptrIPN7cutlass10bfloat16_tEEEEEEEC2ERKS10_RKS17_ - $_ZN7cutlass13device_kernelIN5flash19enable_sm80_to_sm89INS1_16FlashAttnBwdSm80INS1_25CollectiveMainloopBwdSm80ILi2ELi2EN4cute5tupleIJNS5_1CILi128EEES8_NS7_ILi64EEEEEENS_10bfloat16_tEfNS_4arch4Sm80ELb0ELb0ELb1ELb0ELb1ELb0ELb0ELb0ELi2ELi4ELi4ELi4ELb0EEENS1_21CollectiveEpilogueBwdISA_SB_SD_Li256ELb0ELb0ELi2EEENS1_19SingleTileSchedulerILb0ELb0ELb0ELi128EEEEEEEEEvNT_6ParamsE$_ZN4cute3eso3ESOILb1ELb0EJNS_14ComposedLayoutINS_7SwizzleILi3ELi3ELi3EEENS_1CILi0EEENS_6LayoutINS_5tupleIJNS8_IJNS8_IJNS5_ILi4EEENS5_ILi8EEEEEENS8_IJNS5_ILi2EEENS5_ILi1EEEEEEEEENS8_IJNS8_IJSC_SC_EEESB_EEEEEENS8_IJNS8_IJNS8_IJNS5_ILi128EEESD_EEENS8_IJSA_S6_EEEEEENS8_IJNS8_IJNS5_ILi64EEENS5_ILi512EEEEEENS8_IJNS5_ILi16EEENS5_ILi1024EEEEEEEEEEEEEEEENS_10ViewEngineINS_8smem_ptrIPN7cutlass10bfloat16_tEEEEEEEC2ERKSW_RKS13_)
$_ZN7cutlass13device_kernelIN5flash19enable_sm80_to_sm89INS1_16FlashAttnBwdSm80INS1_25CollectiveMainloopBwdSm80ILi2ELi2EN4cute5tupleIJNS5_1CILi128EEES8_NS7_ILi64EEEEEENS_10bfloat16_tEfNS_4arch4Sm80ELb0ELb0ELb1ELb0ELb1ELb0ELb0ELb0ELi2ELi4ELi4ELi4ELb0EEENS1_21CollectiveEpilogueBwdISA_SB_SD_Li256ELb0ELb0ELi2EEENS1_19SingleTileSchedulerILb0ELb0ELb0ELi128EEEEEEEEEvNT_6ParamsE$_ZN4cute3eso3ESOILb1ELb0EJNS_14ComposedLayoutINS_7SwizzleILi3ELi3ELi3EEENS_1CILi0EEENS_6LayoutINS_5tupleIJNS8_IJNS8_IJNS5_ILi4EEENS5_ILi8EEEEEENS8_IJNS5_ILi2EEENS5_ILi1EEEEEEEEENS8_IJNS8_IJSC_SC_EEESB_EEEEEENS8_IJNS8_IJNS8_IJNS5_ILi128EEESD_EEENS8_IJSA_S6_EEEEEENS8_IJNS8_IJNS5_ILi64EEENS5_ILi512EEEEEENS8_IJNS5_ILi16EEENS5_ILi1024EEEEEEEEEEEEEEEENS_10ViewEngineINS_8smem_ptrIPN7cutlass10bfloat16_tEEEEEEEC2ERKSW_RKS13_:
[----:B------:R-:W-:Y:S01]  /*7360*/  IADD3 R4, R69, -c[0x0][0x20], RZ ;  /* 0x8000080045047a10 */ /* 0x000fe20007ffe0ff */
[----:B------:R-:W-:Y:S01]  /*7370*/  IMAD.MOV.U32 R8, RZ, RZ, R6 ;  /* 0x000000ffff087224 */ /* 0x000fe200078e0006 */
[----:B------:R-:W-:-:S03]  /*7380*/  MOV R9, 0x0 ;  /* 0x0000000000097802 */ /* 0x000fc60000000f00 */
[----:B------:R1:W-:Y:S01]  /*7390*/  STL.64 [R4], R2 ;  /* 0x0000000204007387 */ /* 0x0003e20000100a00 */
[----:B------:R-:W-:Y:S05]  /*73a0*/  RET.REL.NODEC R8 `(_ZN7cutlass13device_kernelIN5flash19enable_sm80_to_sm89INS1_16FlashAttnBwdSm80INS1_25CollectiveMainloopBwdSm80ILi2ELi2EN4cute5tupleIJNS5_1CILi128EEES8_NS7_ILi64EEEEEENS_10bfloat16_tEfNS_4arch4Sm80ELb0ELb0ELb1ELb0ELb1ELb0ELb0ELb0ELi2ELi4ELi4ELi4ELb0EEENS1_21CollectiveEpilogueBwdISA_SB_SD_Li256ELb0ELb0ELi2EEENS1_19SingleTileSchedulerILb0ELb0ELb0ELi128EEEEEEEEEvNT_6ParamsE) ;  /* 0xffff8c5008007950 */ /* 0x000fea0003c3ffff */
        .type           $_ZN7cutlass13device_kernelIN5flash19enable_sm80_to_sm89INS1_16FlashAttnBwdSm80INS1_25CollectiveMainloopBwdSm80ILi2ELi2EN4cute5tupleIJNS5_1CILi128EEES8_NS7_ILi64EEEEEENS_10bfloat16_tEfNS_4arch4Sm80ELb0ELb0ELb1ELb0ELb1ELb0ELb0ELb0ELi2ELi4ELi4ELi4ELb0EEENS1_21CollectiveEpilogueBwdISA_SB_SD_Li256ELb0ELb0ELi2EEENS1_19SingleTileSchedulerILb0ELb0ELb0ELi128EEEEEEEEEvNT_6ParamsE$_ZN4cute3eso3ESOILb1ELb0EJNS_14ComposedLayoutINS_7SwizzleILi3ELi3ELi3EEENS_1CILi0EEENS_6LayoutINS_5tupleIJNS8_IJNS8_IJNS5_ILi4EEENS5_ILi8EEEEEENS8_IJS9_NS5_ILi1EEEEEEEEENS8_IJNS8_IJNS5_ILi2EEESF_SF_EEENS8_IJSF_NS8_IJS9_SF_EEEEEEEEEEEENS8_IJNS8_IJNS8_IJSF_NS5_ILi64EEEEEENS8_IJNS5_ILi1024EEES6_EEEEEENS8_IJNS8_IJSC_NS5_ILi512EEESA_EEENS8_IJNS5_ILi4096EEENS8_IJNS5_ILi16EEENS5_ILi8192EEEEEEEEEEEEEEEEEEENS_10ViewEngineINS_8smem_ptrIPN7cutlass10bfloat16_tEEEEEEEC2ERKS10_RKS17_,@function
        .size           $_ZN7cutlass13device_kernelIN5flash19enable_sm80_to_sm89INS1_16FlashAttnBwdSm80INS1_25CollectiveMainloopBwdSm80ILi2ELi2EN4cute5tupleIJNS5_1CILi128EEES8_NS7_ILi64EEEEEENS_10bfloat16_tEfNS_4arch4Sm80ELb0ELb0ELb1ELb0ELb1ELb0ELb0ELb0ELi2ELi4ELi4ELi4ELb0EEENS1_21CollectiveEpilogueBwdISA_SB_SD_Li256ELb0ELb0ELi2EEENS1_19SingleTileSchedulerILb0ELb0ELb0ELi128EEEEEEEEEvNT_6ParamsE$_ZN4cute3eso3ESOILb1ELb0EJNS_14ComposedLayoutINS_7SwizzleILi3ELi3ELi3EEENS_1CILi0EEENS_6LayoutINS_5tupleIJNS8_IJNS8_IJNS5_ILi4EEENS5_ILi8EEEEEENS8_IJS9_NS5_ILi1EEEEEEEEENS8_IJNS8_IJNS5_ILi2EEESF_SF_EEENS8_IJSF_NS8_IJS9_SF_EEEEEEEEEEEENS8_IJNS8_IJNS8_IJSF_NS5_ILi64EEEEEENS8_IJNS5_ILi1024EEES6_EEEEEENS8_IJNS8_IJSC_NS5_ILi512EEESA_EEENS8_IJNS5_ILi4096EEENS8_IJNS5_ILi16EEENS5_ILi8192EEEEEEEEEEEEEEEEEEENS_10ViewEngineINS_8smem_ptrIPN7cutlass10bfloat16_tEEEEEEEC2ERKS10_RKS17_,($_ZN7cutlass13device_kernelIN5flash19enable_sm80_to_sm89INS1_16FlashAttnBwdSm80INS1_25CollectiveMainloopBwdSm80ILi2ELi2EN4cute5tupleIJNS5_1CILi128EEES8_NS7_ILi64EEEEEENS_10bfloat16_tEfNS_4arch4Sm80ELb0ELb0ELb1ELb0ELb1ELb0ELb0ELb0ELi2ELi4ELi4ELi4ELb0EEENS1_21CollectiveEpilogueBwdISA_SB_SD_Li256ELb0ELb0ELi2EEENS1_19SingleTileSchedulerILb0ELb0ELb0ELi128EEEEEEEEEvNT_6ParamsE$_ZN4cute3eso3ESOILb1ELb0EJNS_14ComposedLayoutINS_7SwizzleILi3ELi3ELi3EEENS_1CILi0EEENS_6LayoutINS_5tupleIJNS8_IJNS8_IJNS5_ILi4EEENS5_ILi8EEEEEENS8_IJS9_NS5_ILi1EEEEEEEEENS8_IJNS8_IJNS5_ILi2EEESF_SF_EEENS8_IJSF_SA_EEEEEEEEENS8_IJNS8_IJNS8_IJNS5_ILi128EEESC_EEENS8_IJNS5_ILi16EEES6_EEEEEENS8_IJNS8_IJNS5_ILi64EEESA_NS5_ILi512EEEEEENS8_IJNS5_ILi8192EEENS5_ILi1024EEEEEEEEEEEEEEEENS_10ViewEngineINS_8smem_ptrIPN7cutlass10bfloat16_tEEEEEEEC2ERKSY_RKS15_ - $_ZN7cutlass13device_kernelIN5flash19enable_sm80_to_sm89INS1_16FlashAttnBwdSm80INS1_25CollectiveMainloopBwdSm80ILi2ELi2EN4cute5tupleIJNS5_1CILi128EEES8_NS7_ILi64EEEEEENS_10bfloat16_tEfNS_4arch4Sm80ELb0ELb0ELb1ELb0ELb1ELb0ELb0ELb0ELi2ELi4ELi4ELi4ELb0EEENS1_21CollectiveEpilogueBwdISA_SB_SD_Li256ELb0ELb0ELi2EEENS1_19SingleTileSchedulerILb0ELb0ELb0ELi128EEEEEEEEEvNT_6ParamsE$_ZN4cute3eso3ESOILb1ELb0EJNS_14ComposedLayoutINS_7SwizzleILi3ELi3ELi3EEENS_1CILi0EEENS_6LayoutINS_5tupleIJNS8_IJNS8_IJNS5_ILi4EEENS5_ILi8EEEEEENS8_IJS9_NS5_ILi1EEEEEEEEENS8_IJNS8_IJNS5_ILi2EEESF_SF_EEENS8_IJSF_NS8_IJS9_SF_EEEEEEEEEEEENS8_IJNS8_IJNS8_IJSF_NS5_ILi64EEEEEENS8_IJNS5_ILi1024EEES6_EEEEEENS8_IJNS8_IJSC_NS5_ILi512EEESA_EEENS8_IJNS5_ILi4096EEENS8_IJNS5_ILi16EEENS5_ILi8192EEEEEEEEEEEEEEEEEEENS_10ViewEngineINS_8smem_ptrIPN7cutlass10bfloat16_tEEEEEEEC2ERKS10_RKS17_)
$_ZN7cutlass13device_kernelIN5flash19enable_sm80_to_sm89INS1_16FlashAttnBwdSm80INS1_25CollectiveMainloopBwdSm80ILi2ELi2EN4cute5tupleIJNS5_1CILi128EEES8_NS7_ILi64EEEEEENS_10bfloat16_tEfNS_4arch4Sm80ELb0ELb0ELb1ELb0ELb1ELb0ELb0ELb0ELi2ELi4ELi4ELi4ELb0EEENS1_21CollectiveEpilogueBwdISA_SB_SD_Li256ELb0ELb0ELi2EEENS1_19SingleTileSchedulerILb0ELb0ELb0ELi128EEEEEEEEEvNT_6ParamsE$_ZN4cute3eso3ESOILb1ELb0EJNS_14ComposedLayoutINS_7SwizzleILi3ELi3ELi3EEENS_1CILi0EEENS_6LayoutINS_5tupleIJNS8_IJNS8_IJNS5_ILi4EEENS5_ILi8EEEEEENS8_IJS9_NS5_ILi1EEEEEEEEENS8_IJNS8_IJNS5_ILi2EEESF_SF_EEENS8_IJSF_NS8_IJS9_SF_EEEEEEEEEEEENS8_IJNS8_IJNS8_IJSF_NS5_ILi64EEEEEENS8_IJNS5_ILi1024EEES6_EEEEEENS8_IJNS8_IJSC_NS5_ILi512EEESA_EEENS8_IJNS5_ILi4096EEENS8_IJNS5_ILi16EEENS5_ILi8192EEEEEEEEEEEEEEEEEEENS_10ViewEngineINS_8smem_ptrIPN7cutlass10bfloat16_tEEEEEEEC2ERKS10_RKS17_:
[----:B------:R-:W-:Y:S01]  /*73b0*/  IADD3 R4, R69, -c[0x0][0x20], RZ ;  /* 0x8000080045047a10 */ /* 0x000fe20007ffe0ff */
[----:B------:R-:W-:Y:S01]  /*73c0*/  IMAD.MOV.U32 R8, RZ, RZ, R6 ;  /* 0x000000ffff087224 */ /* 0x000fe200078e0006 */
[----:B------:R-:W-:-:S03]  /*73d0*/  MOV R9, 0x0 ;  /* 0x0000000000097802 */ /* 0x000fc60000000f00 */
[----:B------:R1:W-:Y:S01]  /*73e0*/  STL.64 [R4], R2 ;  /* 0x0000000204007387 */ /* 0x0003e20000100a00 */
[----:B------:R-:W-:Y:S05]  /*73f0*/  RET.REL.NODEC R8 `(_ZN7cutlass13device_kernelIN5flash19enable_sm80_to_sm89INS1_16FlashAttnBwdSm80INS1_25CollectiveMainloopBwdSm80ILi2ELi2EN4cute5tupleIJNS5_1CILi128EEES8_NS7_ILi64EEEEEENS_10bfloat16_tEfNS_4arch4Sm80ELb0ELb0ELb1ELb0ELb1ELb0ELb0ELb0ELi2ELi4ELi4ELi4ELb0EEENS1_21CollectiveEpilogueBwdISA_SB_SD_Li256ELb0ELb0ELi2EEENS1_19SingleTileSchedulerILb0ELb0ELb0ELi128EEEEEEEEEvNT_6ParamsE) ;  /* 0xffff8c0008007950 */ /* 0x000fea0003c3ffff */
        .type           $_ZN7cutlass13device_kernelIN5flash19enable_sm80_to_sm89INS1_16FlashAttnBwdSm80INS1_25CollectiveMainloopBwdSm80ILi2ELi2EN4cute5tupleIJNS5_1CILi128EEES8_NS7_ILi64EEEEEENS_10bfloat16_tEfNS_4arch4Sm80ELb0ELb0ELb1ELb0ELb1ELb0ELb0ELb0ELi2ELi4ELi4ELi4ELb0EEENS1_21CollectiveEpilogueBwdISA_SB_SD_Li256ELb0ELb0ELi2EEENS1_19SingleTileSchedulerILb0ELb0ELb0ELi128EEEEEEEEEvNT_6ParamsE$_ZN4cute3eso3ESOILb1ELb0EJNS_14ComposedLayoutINS_7SwizzleILi3ELi3ELi3EEENS_1CILi0EEENS_6LayoutINS_5tupleIJNS8_IJNS8_IJNS5_ILi4EEENS5_ILi8EEEEEENS8_IJS9_NS5_ILi1EEEEEEEEENS8_IJNS8_IJNS5_ILi2EEESF_SF_EEENS8_IJSF_SA_EEEEEEEEENS8_IJNS8_IJNS8_IJNS5_ILi128EEESC_EEENS8_IJNS5_ILi16EEES6_EEEEEENS8_IJNS8_IJNS5_ILi64EEESA_NS5_ILi512EEEEEENS8_IJNS5_ILi8192EEENS5_ILi1024EEEEEEEEEEEEEEEENS_10ViewEngineINS_8smem_ptrIPN7cutlass10bfloat16_tEEEEEEEC2ERKSY_RKS15_,@function
        .size           $_ZN7cutlass13device_kernelIN5flash19enable_sm80_to_sm89INS1_16FlashAttnBwdSm80INS1_25CollectiveMainloopBwdSm80ILi2ELi2EN4cute5tupleIJNS5_1CILi128EEES8_NS7_ILi64EEEEEENS_10bfloat16_tEfNS_4arch4Sm80ELb0ELb0ELb1ELb0ELb1ELb0ELb0ELb0ELi2ELi4ELi4ELi4ELb0EEENS1_21CollectiveEpilogueBwdISA_SB_SD_Li256ELb0ELb0ELi2EEENS1_19SingleTileSchedulerILb0ELb0ELb0ELi128EEEEEEEEEvNT_6ParamsE$_ZN4cute3eso3ESOILb1ELb0EJNS_14ComposedLayoutINS_7SwizzleILi3ELi3ELi3EEENS_1CILi0EEENS_6LayoutINS_5tupleIJNS8_IJNS8_IJNS5_ILi4EEENS5_ILi8EEEEEENS8_IJS9_NS5_ILi1EEEEEEEEENS8_IJNS8_IJNS5_ILi2EEESF_SF_EEENS8_IJSF_SA_EEEEEEEEENS8_IJNS8_IJNS8_IJNS5_ILi128EEESC_EEENS8_IJNS5_ILi16EEES6_EEEEEENS8_IJNS8_IJNS5_ILi64EEESA_NS5_ILi512EEEEEENS8_IJNS5_ILi8192EEENS5_ILi1024EEEEEEEEEEEEEEEENS_10ViewEngineINS_8smem_ptrIPN7cutlass10bfloat16_tEEEEEEEC2ERKSY_RKS15_,($_ZN7cutlass13device_kernelIN5flash19enable_sm80_to_sm89INS1_16FlashAttnBwdSm80INS1_25CollectiveMainloopBwdSm80ILi2ELi2EN4cute5tupleIJNS5_1CILi128EEES8_NS7_ILi64EEEEEENS_10bfloat16_tEfNS_4arch4Sm80ELb0ELb0ELb1ELb0ELb1ELb0ELb0ELb0ELi2ELi4ELi4ELi4ELb0EEENS1_21CollectiveEpilogueBwdISA_SB_SD_Li256ELb0ELb0ELi2EEENS1_19SingleTileSchedulerILb0ELb0ELb0ELi128EEEEEEEEEvNT_6ParamsE$_ZN4cute3eso3ESOILb1ELb0EJNS_14ComposedLayoutINS_7SwizzleILi3ELi3ELi3EEENS_1CILj0EEENS_6LayoutINS_5tupleIJNS5_ILi64EEENS5_ILi128EEEEEENS8_IJNS5_ILi1EEES9_EEEEEEENS_10ViewEngineINS_8smem_ptrIPN7cutlass10bfloat16_tEEEEEEEC2ERKSF_RKSM_ - $_ZN7cutlass13device_kernelIN5flash19enable_sm80_to_sm89INS1_16FlashAttnBwdSm80INS1_25CollectiveMainloopBwdSm80ILi2ELi2EN4cute5tupleIJNS5_1CILi128EEES8_NS7_ILi64EEEEEENS_10bfloat16_tEfNS_4arch4Sm80ELb0ELb0ELb1ELb0ELb1ELb0ELb0ELb0ELi2ELi4ELi4ELi4ELb0EEENS1_21CollectiveEpilogueBwdISA_SB_SD_Li256ELb0ELb0ELi2EEENS1_19SingleTileSchedulerILb0ELb0ELb0ELi128EEEEEEEEEvNT_6ParamsE$_ZN4cute3eso3ESOILb1ELb0EJNS_14ComposedLayoutINS_7SwizzleILi3ELi3ELi3EEENS_1CILi0EEENS_6LayoutINS_5tupleIJNS8_IJNS8_IJNS5_ILi4EEENS5_ILi8EEEEEENS8_IJS9_NS5_ILi1EEEEEEEEENS8_IJNS8_IJNS5_ILi2EEESF_SF_EEENS8_IJSF_SA_EEEEEEEEENS8_IJNS8_IJNS8_IJNS5_ILi128EEESC_EEENS8_IJNS5_ILi16EEES6_EEEEEENS8_IJNS8_IJNS5_ILi64EEESA_NS5_ILi512EEEEEENS8_IJNS5_ILi8192EEENS5_ILi1024EEEEEEEEEEEEEEEENS_10ViewEngineINS_8smem_ptrIPN7cutlass10bfloat16_tEEEEEEEC2ERKSY_RKS15_)
$_ZN7cutlass13device_kernelIN5flash19enable_sm80_to_sm89INS1_16FlashAttnBwdSm80INS1_25CollectiveMainloopBwdSm80ILi2ELi2EN4cute5tupleIJNS5_1CILi128EEES8_NS7_ILi64EEEEEENS_10bfloat16_tEfNS_4arch4Sm80ELb0ELb0ELb1ELb0ELb1ELb0ELb0ELb0ELi2ELi4ELi4ELi4ELb0EEENS1_21CollectiveEpilogueBwdISA_SB_SD_Li256ELb0ELb0ELi2EEENS1_19SingleTileSchedulerILb0ELb0ELb0ELi128EEEEEEEEEvNT_6ParamsE$_ZN4cute3eso3ESOILb1ELb0EJNS_14ComposedLayoutINS_7SwizzleILi3ELi3ELi3EEENS_1CILi0EEENS_6LayoutINS_5tupleIJNS8_IJNS8_IJNS5_ILi4EEENS5_ILi8EEEEEENS8_IJS9_NS5_ILi1EEEEEEEEENS8_IJNS8_IJNS5_ILi2EEESF_SF_EEENS8_IJSF_SA_EEEEEEEEENS8_IJNS8_IJNS8_IJNS5_ILi128EEESC_EEENS8_IJNS5_ILi16EEES6_EEEEEENS8_IJNS8_IJNS5_ILi64EEESA_NS5_ILi512EEEEEENS8_IJNS5_ILi8192EEENS5_ILi1024EEEEEEEEEEEEEEEENS_10ViewEngineINS_8smem_ptrIPN7cutlass10bfloat16_tEEEEEEEC2ERKSY_RKS15_:
[----:B------:R-:W-:Y:S01]  /*7400*/  IADD3 R4, R25, -c[0x0][0x20], RZ ;  /* 0x8000080019047a10 */ /* 0x000fe20007ffe0ff */
[----:B------:R-:W-:Y:S01]  /*7410*/  IMAD.MOV.U32 R8, RZ, RZ, R6 ;  /* 0x000000ffff087224 */ /* 0x000fe200078e0006 */
[----:B------:R-:W-:-:S03]  /*7420*/  MOV R9, 0x0 ;  /* 0x0000000000097802 */ /* 0x000fc60000000f00 */
[----:B------:R1:W-:Y:S01]  /*7430*/  STL.64 [R4], R2 ;  /* 0x0000000204007387 */ /* 0x0003e20000100a00 */
[----:B------:R-:W-:Y:S05]  /*7440*/  RET.REL.NODEC R8 `(_ZN7cutlass13device_kernelIN5flash19enable_sm80_to_sm89INS1_16FlashAttnBwdSm80INS1_25CollectiveMainloopBwdSm80ILi2ELi2EN4cute5tupleIJNS5_1CILi128EEES8_NS7_ILi64EEEEEENS_10bfloat16_tEfNS_4arch4Sm80ELb0ELb0ELb1ELb0ELb1ELb0ELb0ELb0ELi2ELi4ELi4ELi4ELb0EEENS1_21CollectiveEpilogueBwdISA_SB_SD_Li256ELb0ELb0ELi2EEENS1_19SingleTileSchedulerILb0ELb0ELb0ELi128EEEEEEEEEvNT_6ParamsE) ;  /* 0xffff8bb008007950 */ /* 0x000fea0003c3ffff */
        .type           $_ZN7cutlass13device_kernelIN5flash19enable_sm80_to_sm89INS1_16FlashAttnBwdSm80INS1_25CollectiveMainloopBwdSm80ILi2ELi2EN4cute5tupleIJNS5_1CILi128EEES8_NS7_ILi64EEEEEENS_10bfloat16_tEfNS_4arch4Sm80ELb0ELb0ELb1ELb0ELb1ELb0ELb0ELb0ELi2ELi4ELi4ELi4ELb0EEENS1_21CollectiveEpilogueBwdISA_SB_SD_Li256ELb0ELb0ELi2EEENS1_19SingleTileSchedulerILb0ELb0ELb0ELi128EEEEEEEEEvNT_6ParamsE$_ZN4cute3eso3ESOILb1ELb0EJNS_14ComposedLayoutINS_7SwizzleILi3ELi3ELi3EEENS_1CILj0EEENS_6LayoutINS_5tupleIJNS5_ILi64EEENS5_ILi128EEEEEENS8_IJNS5_ILi1EEES9_EEEEEEENS_10ViewEngineINS_8smem_ptrIPN7cutlass10bfloat16_tEEEEEEEC2ERKSF_RKSM_,@function
        .size           $_ZN7cutlass13device_kernelIN5flash19enable_sm80_to_sm89INS1_16FlashAttnBwdSm80INS1_25CollectiveMainloopBwdSm80ILi2ELi2EN4cute5tupleIJNS5_1CILi128EEES8_NS7_ILi64EEEEEENS_10bfloat16_tEfNS_4arch4Sm80ELb0ELb0ELb1ELb0ELb1ELb0ELb0ELb0ELi2ELi4ELi4ELi4ELb0EEENS1_21CollectiveEpilogueBwdISA_SB_SD_Li256ELb0ELb0ELi2EEENS1_19SingleTileSchedulerILb0ELb0ELb0ELi128EEEEEEEEEvNT_6ParamsE$_ZN4cute3eso3ESOILb1ELb0EJNS_14ComposedLayoutINS_7SwizzleILi3ELi3ELi3EEENS_1CILj0EEENS_6LayoutINS_5tupleIJNS5_ILi64EEENS5_ILi128EEEEEENS8_IJNS5_ILi1EEES9_EEEEEEENS_10ViewEngineINS_8smem_ptrIPN7cutlass10bfloat16_tEEEEEEEC2ERKSF_RKSM_,($_ZN7cutlass13device_kernelIN5flash19enable_sm80_to_sm89INS1_16FlashAttnBwdSm80INS1_25CollectiveMainloopBwdSm80ILi2ELi2EN4cute5tupleIJNS5_1CILi128EEES8_NS7_ILi64EEEEEENS_10bfloat16_tEfNS_4arch4Sm80ELb0ELb0ELb1ELb0ELb1ELb0ELb0ELb0ELi2ELi4ELi4ELi4ELb0EEENS1_21CollectiveEpilogueBwdISA_SB_SD_Li256ELb0ELb0ELi2EEENS1_19SingleTileSchedulerILb0ELb0ELb0ELi128EEEEEEEEEvNT_6ParamsE$_ZN4cute3eso3ESOILb1ELb0EJNS_14ComposedLayoutINS_7SwizzleILi3ELi3ELi3EEENS_1CILj0EEENS_6LayoutINS_5tupleIJNS8_IJNS5_ILi8EEENS5_ILi16EEEEEENS8_IJNS5_ILi64EEENS5_ILi1EEEEEEEEENS8_IJNS8_IJSC_NS5_ILi512EEEEEENS8_IJSD_NS5_ILi0EEEEEEEEEEEEENS_10ViewEngineINS_8smem_ptrIPN7cutlass10bfloat16_tEEEEEEEC2ERKSM_RKST_ - $_ZN7cutlass13device_kernelIN5flash19enable_sm80_to_sm89INS1_16FlashAttnBwdSm80INS1_25CollectiveMainloopBwdSm80ILi2ELi2EN4cute5tupleIJNS5_1CILi128EEES8_NS7_ILi64EEEEEENS_10bfloat16_tEfNS_4arch4Sm80ELb0ELb0ELb1ELb0ELb1ELb0ELb0ELb0ELi2ELi4ELi4ELi4ELb0EEENS1_21CollectiveEpilogueBwdISA_SB_SD_Li256ELb0ELb0ELi2EEENS1_19SingleTileSchedulerILb0ELb0ELb0ELi128EEEEEEEEEvNT_6ParamsE$_ZN4cute3eso3ESOILb1ELb0EJNS_14ComposedLayoutINS_7SwizzleILi3ELi3ELi3EEENS_1CILj0EEENS_6LayoutINS_5tupleIJNS5_ILi64EEENS5_ILi128EEEEEENS8_IJNS5_ILi1EEES9_EEEEEEENS_10ViewEngineINS_8smem_ptrIPN7cutlass10bfloat16_tEEEEEEEC2ERKSF_RKSM_)
$_ZN7cutlass13device_kernelIN5flash19enable_sm80_to_sm89INS1_16FlashAttnBwdSm80INS1_25CollectiveMainloopBwdSm80ILi2ELi2EN4cute5tupleIJNS5_1CILi128EEES8_NS7_ILi64EEEEEENS_10bfloat16_tEfNS_4arch4Sm80ELb0ELb0ELb1ELb0ELb1ELb0ELb0ELb0ELi2ELi4ELi4ELi4ELb0EEENS1_21CollectiveEpilogueBwdISA_SB_SD_Li256ELb0ELb0ELi2EEENS1_19SingleTileSchedulerILb0ELb0ELb0ELi128EEEEEEEEEvNT_6ParamsE$_ZN4cute3eso3ESOILb1ELb0EJNS_14ComposedLayoutINS_7SwizzleILi3ELi3ELi3EEENS_1CILj0EEENS_6LayoutINS_5tupleIJNS5_ILi64EEENS5_ILi128EEEEEENS8_IJNS5_ILi1EEES9_EEEEEEENS_10ViewEngineINS_8smem_ptrIPN7cutlass10bfloat16_tEEEEEEEC2ERKSF_RKSM_:
[----:B------:R-:W-:Y:S01]  /*7450*/  IADD3 R4, R25, -c[0x0][0x20], RZ ;  /* 0x8000080019047a10 */ /* 0x000fe20007ffe0ff */
[----:B------:R-:W-:Y:S01]  /*7460*/  IMAD.MOV.U32 R8, RZ, RZ, R6 ;  /* 0x000000ffff087224 */ /* 0x000fe200078e0006 */
[----:B------:R-:W-:-:S03]  /*7470*/  MOV R9, 0x0 ;  /* 0x0000000000097802 */ /* 0x000fc60000000f00 */
[----:B------:R1:W-:Y:S01]  /*7480*/  STL.64 [R4], R2 ;  /* 0x0000000204007387 */ /* 0x0003e20000100a00 */
[----:B------:R-:W-:Y:S05]  /*7490*/  RET.REL.NODEC R8 `(_ZN7cutlass13device_kernelIN5flash19enable_sm80_to_sm89INS1_16FlashAttnBwdSm80INS1_25CollectiveMainloopBwdSm80ILi2ELi2EN4cute5tupleIJNS5_1CILi128EEES8_NS7_ILi64EEEEEENS_10bfloat16_tEfNS_4arch4Sm80ELb0ELb0ELb1ELb0ELb1ELb0ELb0ELb0ELi2ELi4ELi4ELi4ELb0EEENS1_21CollectiveEpilogueBwdISA_SB_SD_Li256ELb0ELb0ELi2EEENS1_19SingleTileSchedulerILb0ELb0ELb0ELi128EEEEEEEEEvNT_6ParamsE) ;  /* 0xffff8b6008007950 */ /* 0x000fea0003c3ffff */
        .type           $_ZN7cutlass13device_kernelIN5flash19enable_sm80_to_sm89INS1_16FlashAttnBwdSm80INS1_25CollectiveMainloopBwdSm80ILi2ELi2EN4cute5tupleIJNS5_1CILi128EEES8_NS7_ILi64EEEEEENS_10bfloat16_tEfNS_4arch4Sm80ELb0ELb0ELb1ELb0ELb1ELb0ELb0ELb0ELi2ELi4ELi4ELi4ELb0EEENS1_21CollectiveEpilogueBwdISA_SB_SD_Li256ELb0ELb0ELi2EEENS1_19SingleTileSchedulerILb0ELb0ELb0ELi128EEEEEEEEEvNT_6ParamsE$_ZN4cute3eso3ESOILb1ELb0EJNS_14ComposedLayoutINS_7SwizzleILi3ELi3ELi3EEENS_1CILj0EEENS_6LayoutINS_5tupleIJNS8_IJNS5_ILi8EEENS5_ILi16EEEEEENS8_IJNS5_ILi64EEENS5_ILi1EEEEEEEEENS8_IJNS8_IJSC_NS5_ILi512EEEEEENS8_IJSD_NS5_ILi0EEEEEEEEEEEEENS_10ViewEngineINS_8smem_ptrIPN7cutlass10bfloat16_tEEEEEEEC2ERKSM_RKST_,@function
        .size           $_ZN7cutlass13device_kernelIN5flash19enable_sm80_to_sm89INS1_16FlashAttnBwdSm80INS1_25CollectiveMainloopBwdSm80ILi2ELi2EN4cute5tupleIJNS5_1CILi128EEES8_NS7_ILi64EEEEEENS_10bfloat16_tEfNS_4arch4Sm80ELb0ELb0ELb1ELb0ELb1ELb0ELb0ELb0ELi2ELi4ELi4ELi4ELb0EEENS1_21CollectiveEpilogueBwdISA_SB_SD_Li256ELb0ELb0ELi2EEENS1_19SingleTileSchedulerILb0ELb0ELb0ELi128EEEEEEEEEvNT_6ParamsE$_ZN4cute3eso3ESOILb1ELb0EJNS_14ComposedLayoutINS_7SwizzleILi3ELi3ELi3EEENS_1CILj0EEENS_6LayoutINS_5tupleIJNS8_IJNS5_ILi8EEENS5_ILi16EEEEEENS8_IJNS5_ILi64EEENS5_ILi1EEEEEEEEENS8_IJNS8_IJSC_NS5_ILi512EEEEEENS8_IJSD_NS5_ILi0EEEEEEEEEEEEENS_10ViewEngineINS_8smem_ptrIPN7cutlass10bfloat16_tEEEEEEEC2ERKSM_RKST_,($_ZN7cutlass13device_kernelIN5flash19enable_sm80_to_sm89INS1_16FlashAttnBwdSm80INS1_25CollectiveMainloopBwdSm80ILi2ELi2EN4cute5tupleIJNS5_1CILi128EEES8_NS7_ILi64EEEEEENS_10bfloat16_tEfNS_4arch4Sm80ELb0ELb0ELb1ELb0ELb1ELb0ELb0ELb0ELi2ELi4ELi4ELi4ELb0EEENS1_21CollectiveEpilogueBwdISA_SB_SD_Li256ELb0ELb0ELi2EEENS1_19SingleTileSchedulerILb0ELb0ELb0ELi128EEEEEEEEEvNT_6ParamsE$_ZN4cute3eso3ESOILb1ELb0EJNS_14ComposedLayoutINS_7SwizzleILi3ELi3ELi3EEENS_1CILj0EEENS_6LayoutINS_5tupleIJNS8_IJNS8_IJNS5_ILi4EEENS5_ILi8EEEEEENS8_IJNS5_ILi2EEENS5_ILi1EEEEEEEEENS8_IJNS8_IJSC_SC_EEESB_EEEEEENS8_IJNS8_IJNS8_IJNS5_ILi128EEESD_EEENS8_IJSA_NS5_ILi0EEEEEEEEENS8_IJNS8_IJNS5_ILi64EEENS5_ILi512EEEEEENS8_IJNS5_ILi16EEENS5_ILi1024EEEEEEEEEEEEEEEENS_10ViewEngineINS_8smem_ptrIPN7cutlass10bfloat16_tEEEEEEEC2ERKSX_RKS14_ - $_ZN7cutlass13device_kernelIN5flash19enable_sm80_to_sm89INS1_16FlashAttnBwdSm80INS1_25CollectiveMainloopBwdSm80ILi2ELi2EN4cute5tupleIJNS5_1CILi128EEES8_NS7_ILi64EEEEEENS_10bfloat16_tEfNS_4arch4Sm80ELb0ELb0ELb1ELb0ELb1ELb0ELb0ELb0ELi2ELi4ELi4ELi4ELb0EEENS1_21CollectiveEpilogueBwdISA_SB_SD_Li256ELb0ELb0ELi2EEENS1_19SingleTileSchedulerILb0ELb0ELb0ELi128EEEEEEEEEvNT_6ParamsE$_ZN4cute3eso3ESOILb1ELb0EJNS_14ComposedLayoutINS_7SwizzleILi3ELi3ELi3EEENS_1CILj0EEENS_6LayoutINS_5tupleIJNS8_IJNS5_ILi8EEENS5_ILi16EEEEEENS8_IJNS5_ILi64EEENS5_ILi1EEEEEEEEENS8_IJNS8_IJSC_NS5_ILi512EEEEEENS8_IJSD_NS5_ILi0EEEEEEEEEEEEENS_10ViewEngineINS_8smem_ptrIPN7cutlass10bfloat16_tEEEEEEEC2ERKSM_RKST_)
$_ZN7cutlass13device_kernelIN5flash19enable_sm80_to_sm89INS1_16FlashAttnBwdSm80INS1_25CollectiveMainloopBwdSm80ILi2ELi2EN4cute5tupleIJNS5_1CILi128EEES8_NS7_ILi64EEEEEENS_10bfloat16_tEfNS_4arch4Sm80ELb0ELb0ELb1ELb0ELb1ELb0ELb0ELb0ELi2ELi4ELi4ELi4ELb0EEENS1_21CollectiveEpilogueBwdISA_SB_SD_Li256ELb0ELb0ELi2EEENS1_19SingleTileSchedulerILb0ELb0ELb0ELi128EEEEEEEEEvNT_6ParamsE$_ZN4cute3eso3ESOILb1ELb0EJNS_14ComposedLayoutINS_7SwizzleILi3ELi3ELi3EEENS_1CILj0EEENS_6LayoutINS_5tupleIJNS8_IJNS5_ILi8EEENS5_ILi16EEEEEENS8_IJNS5_ILi64EEENS5_ILi1EEEEEEEEENS8_IJNS8_IJSC_NS5_ILi512EEEEEENS8_IJSD_NS5_ILi0EEEEEEEEEEEEENS_10ViewEngineINS_8smem_ptrIPN7cutlass10bfloat16_tEEEEEEEC2ERKSM_RKST_:
[----:B------:R-:W-:Y:S01]  /*74a0*/  IADD3 R4, R25, -c[0x0][0x20], RZ ;  /* 0x8000080019047a10 */ /* 0x000fe20007ffe0ff */
[----:B------:R-:W-:Y:S01]  /*74b0*/  IMAD.MOV.U32 R8, RZ, RZ, R6 ;  /* 0x000000ffff087224 */ /* 0x000fe200078e0006 */
[----:B------:R-:W-:-:S03]  /*74c0*/  MOV R9, 0x0 ;  /* 0x0000000000097802 */ /* 0x000fc60000000f00 */
[----:B------:R1:W-:Y:S01]  /*74d0*/  STL.64 [R4], R2 ;  /* 0x0000000204007387 */ /* 0x0003e20000100a00 */
[----:B------:R-:W-:Y:S05]  /*74e0*/  RET.REL.NODEC R8 `(_ZN7cutlass13device_kernelIN5flash19enable_sm80_to_sm89INS1_16FlashAttnBwdSm80INS1_25CollectiveMainloopBwdSm80ILi2ELi2EN4cute5tupleIJNS5_1CILi128EEES8_NS7_ILi64EEEEEENS_10bfloat16_tEfNS_4arch4Sm80ELb0ELb0ELb1ELb0ELb1ELb0ELb0ELb0ELi2ELi4ELi4ELi4ELb0EEENS1_21CollectiveEpilogueBwdISA_SB_SD_Li256ELb0ELb0ELi2EEENS1_19SingleTileSchedulerILb0ELb0ELb0ELi128EEEEEEEEEvNT_6ParamsE) ;  /* 0xffff8b1008007950 */ /* 0x000fea0003c3ffff */
        .type           $_ZN7cutlass13device_kernelIN5flash19enable_sm80_to_sm89INS1_16FlashAttnBwdSm80INS1_25CollectiveMainloopBwdSm80ILi2ELi2EN4cute5tupleIJNS5_1CILi128EEES8_NS7_ILi64EEEEEENS_10bfloat16_tEfNS_4arch4Sm80ELb0ELb0ELb1ELb0ELb1ELb0ELb0ELb0ELi2ELi4ELi4ELi4ELb0EEENS1_21CollectiveEpilogueBwdISA_SB_SD_Li256ELb0ELb0ELi2EEENS1_19SingleTileSchedulerILb0ELb0ELb0ELi128EEEEEEEEEvNT_6ParamsE$_ZN4cute3eso3ESOILb1ELb0EJNS_14ComposedLayoutINS_7SwizzleILi3ELi3ELi3EEENS_1CILj0EEENS_6LayoutINS_5tupleIJNS8_IJNS8_IJNS5_ILi4EEENS5_ILi8EEEEEENS8_IJNS5_ILi2EEENS5_ILi1EEEEEEEEENS8_IJNS8_IJSC_SC_EEESB_EEEEEENS8_IJNS8_IJNS8_IJNS5_ILi128EEESD_EEENS8_IJSA_NS5_ILi0EEEEEEEEENS8_IJNS8_IJNS5_ILi64EEENS5_ILi512EEEEEENS8_IJNS5_ILi16EEENS5_ILi1024EEEEEEEEEEEEEEEENS_10ViewEngineINS_8smem_ptrIPN7cutlass10bfloat16_tEEEEEEEC2ERKSX_RKS14_,@function
        .size           $_ZN7cutlass13device_kernelIN5flash19enable_sm80_to_sm89INS1_16FlashAttnBwdSm80INS1_25CollectiveMainloopBwdSm80ILi2ELi2EN4cute5tupleIJNS5_1CILi128EEES8_NS7_ILi64EEEEEENS_10bfloat16_tEfNS_4arch4Sm80ELb0ELb0ELb1ELb0ELb1ELb0ELb0ELb0ELi2ELi4ELi4ELi4ELb0EEENS1_21CollectiveEpilogueBwdISA_SB_SD_Li256ELb0ELb0ELi2EEENS1_19SingleTileSchedulerILb0ELb0ELb0ELi128EEEEEEEEEvNT_6ParamsE$_ZN4cute3eso3ESOILb1ELb0EJNS_14ComposedLayoutINS_7SwizzleILi3ELi3ELi3EEENS_1CILj0EEENS_6LayoutINS_5tupleIJNS8_IJNS8_IJNS5_ILi4EEENS5_ILi8EEEEEENS8_IJNS5_ILi2EEENS5_ILi1EEEEEEEEENS8_IJNS8_IJSC_SC_EEESB_EEEEEENS8_IJNS8_IJNS8_IJNS5_ILi128EEESD_EEENS8_IJSA_NS5_ILi0EEEEEEEEENS8_IJNS8_IJNS5_ILi64EEENS5_ILi512EEEEEENS8_IJNS5_ILi16EEENS5_ILi1024EEEEEEEEEEEEEEEENS_10ViewEngineINS_8smem_ptrIPN7cutlass10bfloat16_tEEEEEEEC2ERKSX_RKS14_,($_ZN7cutlass13device_kernelIN5flash19enable_sm80_to_sm89INS1_16FlashAttnBwdSm80INS1_25CollectiveMainloopBwdSm80ILi2ELi2EN4cute5tupleIJNS5_1CILi128EEES8_NS7_ILi64EEEEEENS_10bfloat16_tEfNS_4arch4Sm80ELb0ELb0ELb1ELb0ELb1ELb0ELb0ELb0ELi2ELi4ELi4ELi4ELb0EEENS1_21CollectiveEpilogueBwdISA_SB_SD_Li256ELb0ELb0ELi2EEENS1_19SingleTileSchedulerILb0ELb0ELb0ELi128EEEEEEEEEvNT_6ParamsE$_ZN4cute3eso3ESOILb1ELb0EJNS_14ComposedLayoutINS_7SwizzleILi3ELi3ELi3EEENS_1CILj0EEENS_6LayoutINS_5tupleIJNS8_IJNS8_IJNS5_ILi4EEENS5_ILi8EEEEEENS8_IJS9_NS5_ILi1EEEEEEEEENS8_IJNS8_IJNS5_ILi2EEESF_SF_EEENS8_IJSF_S9_EEEEEEEEENS8_IJNS8_IJNS8_IJSF_NS5_ILi64EEEEEENS8_IJNS5_ILi1024EEENS5_ILi0EEEEEEEEENS8_IJNS8_IJSC_NS5_ILi512EEESA_EEENS8_IJNS5_ILi4096EEENS5_ILi16EEEEEEEEEEEEEEEENS_10ViewEngineINS_8smem_ptrIPN7cutlass10bfloat16_tEEEEEEEC2ERKSY_RKS15_ - $_ZN7cutlass13device_kernelIN5flash19enable_sm80_to_sm89INS1_16FlashAttnBwdSm80INS1_25CollectiveMainloopBwdSm80ILi2ELi2EN4cute5tupleIJNS5_1CILi128EEES8_NS7_ILi64EEEEEENS_10bfloat16_tEfNS_4arch4Sm80ELb0ELb0ELb1ELb0ELb1ELb0ELb0ELb0ELi2ELi4ELi4ELi4ELb0EEENS1_21CollectiveEpilogueBwdISA_SB_SD_Li256ELb0ELb0ELi2EEENS1_19SingleTileSchedulerILb0ELb0ELb0ELi128EEEEEEEEEvNT_6ParamsE$_ZN4cute3eso3ESOILb1ELb0EJNS_14ComposedLayoutINS_7SwizzleILi3ELi3ELi3EEENS_1CILj0EEENS_6LayoutINS_5tupleIJNS8_IJNS8_IJNS5_ILi4EEENS5_ILi8EEEEEENS8_IJNS5_ILi2EEENS5_ILi1EEEEEEEEENS8_IJNS8_IJSC_SC_EEESB_EEEEEENS8_IJNS8_IJNS8_IJNS5_ILi128EEESD_EEENS8_IJSA_NS5_ILi0EEEEEEEEENS8_IJNS8_IJNS5_ILi64EEENS5_ILi512EEEEEENS8_IJNS5_ILi16EEENS5_ILi1024EEEEEEEEEEEEEEEENS_10ViewEngineINS_8smem_ptrIPN7cutlass10bfloat16_tEEEEEEEC2ERKSX_RKS14_)
$_ZN7cutlass13device_kernelIN5flash19enable_sm80_to_sm89INS1_16FlashAttnBwdSm80INS1_25CollectiveMainloopBwdSm80ILi2ELi2EN4cute5tupleIJNS5_1CILi128EEES8_NS7_ILi64EEEEEENS_10bfloat16_tEfNS_4arch4Sm80ELb0ELb0ELb1ELb0ELb1ELb0ELb0ELb0ELi2ELi4ELi4ELi4ELb0EEENS1_21CollectiveEpilogueBwdISA_SB_SD_Li256ELb0ELb0ELi2EEENS1_19SingleTileSchedulerILb0ELb0ELb0ELi128EEEEEEEEEvNT_6ParamsE$_ZN4cute3eso3ESOILb1ELb0EJNS_14ComposedLayoutINS_7SwizzleILi3ELi3ELi3EEENS_1CILj0EEENS_6LayoutINS_5tupleIJNS8_IJNS8_IJNS5_ILi4EEENS5_ILi8EEEEEENS8_IJNS5_ILi2EEENS5_ILi1EEEEEEEEENS8_IJNS8_IJSC_SC_EEESB_EEEEEENS8_IJNS8_IJNS8_IJNS5_ILi128EEESD_EEENS8_IJSA_NS5_ILi0EEEEEEEEENS8_IJNS8_IJNS5_ILi64EEENS5_ILi512EEEEEENS8_IJNS5_ILi16EEENS5_ILi1024EEEEEEEEEEEEEEEENS_10ViewEngineINS_8smem_ptrIPN7cutlass10bfloat16_tEEEEEEEC2ERKSX_RKS14_:
[----:B------:R-:W-:Y:S01]  /*74f0*/  IADD3 R4, R25, -c[0x0][0x20], RZ ;  /* 0x8000080019047a10 */ /* 0x000fe20007ffe0ff */
[----:B------:R-:W-:Y:S01]  /*7500*/  IMAD.MOV.U32 R8, RZ, RZ, R6 ;  /* 0x000000ffff087224 */ /* 0x000fe200078e0006 */
[----:B------:R-:W-:-:S03]  /*7510*/  MOV R9, 0x0 ;  /* 0x0000000000097802 */ /* 0x000fc60000000f00 */
[----:B------:R1:W-:Y:S01]  /*7520*/  STL.64 [R4], R2 ;  /* 0x0000000204007387 */ /* 0x0003e20000100a00 */
[----:B------:R-:W-:Y:S05]  /*7530*/  RET.REL.NODEC R8 `(_ZN7cutlass13device_kernelIN5flash19enable_sm80_to_sm89INS1_16FlashAttnBwdSm80INS1_25CollectiveMainloopBwdSm80ILi2ELi2EN4cute5tupleIJNS5_1CILi128EEES8_NS7_ILi64EEEEEENS_10bfloat16_tEfNS_4arch4Sm80ELb0ELb0ELb1ELb0ELb1ELb0ELb0ELb0ELi2ELi4ELi4ELi4ELb0EEENS1_21CollectiveEpilogueBwdISA_SB_SD_Li256ELb0ELb0ELi2EEENS1_19SingleTileSchedulerILb0ELb0ELb0ELi128EEEEEEEEEvNT_6ParamsE) ;  /* 0xffff8ac008007950 */ /* 0x000fea0003c3ffff */
        .type           $_ZN7cutlass13device_kernelIN5flash19enable_sm80_to_sm89INS1_16FlashAttnBwdSm80INS1_25CollectiveMainloopBwdSm80ILi2ELi2EN4cute5tupleIJNS5_1CILi128EEES8_NS7_ILi64EEEEEENS_10bfloat16_tEfNS_4arch4Sm80ELb0ELb0ELb1ELb0ELb1ELb0ELb0ELb0ELi2ELi4ELi4ELi4ELb0EEENS1_21CollectiveEpilogueBwdISA_SB_SD_Li256ELb0ELb0ELi2EEENS1_19SingleTileSchedulerILb0ELb0ELb0ELi128EEEEEEEEEvNT_6ParamsE$_ZN4cute3eso3ESOILb1ELb0EJNS_14ComposedLayoutINS_7SwizzleILi3ELi3ELi3EEENS_1CILj0EEENS_6LayoutINS_5tupleIJNS8_IJNS8_IJNS5_ILi4EEENS5_ILi8EEEEEENS8_IJS9_NS5_ILi1EEEEEEEEENS8_IJNS8_IJNS5_ILi2EEESF_SF_EEENS8_IJSF_S9_EEEEEEEEENS8_IJNS8_IJNS8_IJSF_NS5_ILi64EEEEEENS8_IJNS5_ILi1024EEENS5_ILi0EEEEEEEEENS8_IJNS8_IJSC_NS5_ILi512EEESA_EEENS8_IJNS5_ILi4096EEENS5_ILi16EEEEEEEEEEEEEEEENS_10ViewEngineINS_8smem_ptrIPN7cutlass10bfloat16_tEEEEEEEC2ERKSY_RKS15_,@function
        .size           $_ZN7cutlass13device_kernelIN5flash19enable_sm80_to_sm89INS1_16FlashAttnBwdSm80INS1_25CollectiveMainloopBwdSm80ILi2ELi2EN4cute5tupleIJNS5_1CILi128EEES8_NS7_ILi64EEEEEENS_10bfloat16_tEfNS_4arch4Sm80ELb0ELb0ELb1ELb0ELb1ELb0ELb0ELb0ELi2ELi4ELi4ELi4ELb0EEENS1_21CollectiveEpilogueBwdISA_SB_SD_Li256ELb0ELb0ELi2EEENS1_19SingleTileSchedulerILb0ELb0ELb0ELi128EEEEEEEEEvNT_6ParamsE$_ZN4cute3eso3ESOILb1ELb0EJNS_14ComposedLayoutINS_7SwizzleILi3ELi3ELi3EEENS_1CILj0EEENS_6LayoutINS_5tupleIJNS8_IJNS8_IJNS5_ILi4EEENS5_ILi8EEEEEENS8_IJS9_NS5_ILi1EEEEEEEEENS8_IJNS8_IJNS5_ILi2EEESF_SF_EEENS8_IJSF_S9_EEEEEEEEENS8_IJNS8_IJNS8_IJSF_NS5_ILi64EEEEEENS8_IJNS5_ILi1024EEENS5_ILi0EEEEEEEEENS8_IJNS8_IJSC_NS5_ILi512EEESA_EEENS8_IJNS5_ILi4096EEENS5_ILi16EEEEEEEEEEEEEEEENS_10ViewEngineINS_8smem_ptrIPN7cutlass10bfloat16_tEEEEEEEC2ERKSY_RKS15_,($_ZN7cutlass13device_kernelIN5flash19enable_sm80_to_sm89INS1_16FlashAttnBwdSm80INS1_25CollectiveMainloopBwdSm80ILi2ELi2EN4cute5tupleIJNS5_1CILi128EEES8_NS7_ILi64EEEEEENS_10bfloat16_tEfNS_4arch4Sm80ELb0ELb0ELb1ELb0ELb1ELb0ELb0ELb0ELi2ELi4ELi4ELi4ELb0EEENS1_21CollectiveEpilogueBwdISA_SB_SD_Li256ELb0ELb0ELi2EEENS1_19SingleTileSchedulerILb0ELb0ELb0ELi128EEEEEEEEEvNT_6ParamsE$_ZN4cute3eso3ESOILb1ELb0EJNS_1CILi0EEENS2_ILi1EEENS2_ILi512EEEiEEC2ERKS3_RKS4_RKS5_RKi - $_ZN7cutlass13device_kernelIN5flash19enable_sm80_to_sm89INS1_16FlashAttnBwdSm80INS1_25CollectiveMainloopBwdSm80ILi2ELi2EN4cute5tupleIJNS5_1CILi128EEES8_NS7_ILi64EEEEEENS_10bfloat16_tEfNS_4arch4Sm80ELb0ELb0ELb1ELb0ELb1ELb0ELb0ELb0ELi2ELi4ELi4ELi4ELb0EEENS1_21CollectiveEpilogueBwdISA_SB_SD_Li256ELb0ELb0ELi2EEENS1_19SingleTileSchedulerILb0ELb0ELb0ELi128EEEEEEEEEvNT_6ParamsE$_ZN4cute3eso3ESOILb1ELb0EJNS_14ComposedLayoutINS_7SwizzleILi3ELi3ELi3EEENS_1CILj0EEENS_6LayoutINS_5tupleIJNS8_IJNS8_IJNS5_ILi4EEENS5_ILi8EEEEEENS8_IJS9_NS5_ILi1EEEEEEEEENS8_IJNS8_IJNS5_ILi2EEESF_SF_EEENS8_IJSF_S9_EEEEEEEEENS8_IJNS8_IJNS8_IJSF_NS5_ILi64EEEEEENS8_IJNS5_ILi1024EEENS5_ILi0EEEEEEEEENS8_IJNS8_IJSC_NS5_ILi512EEESA_EEENS8_IJNS5_ILi4096EEENS5_ILi16EEEEEEEEEEEEEEEENS_10ViewEngineINS_8smem_ptrIPN7cutlass10bfloat16_tEEEEEEEC2ERKSY_RKS15_)
$_ZN7cutlass13device_kernelIN5flash19enable_sm80_to_sm89INS1_16FlashAttnBwdSm80INS1_25CollectiveMainloopBwdSm80ILi2ELi2EN4cute5tupleIJNS5_1CILi128EEES8_NS7_ILi64EEEEEENS_10bfloat16_tEfNS_4arch4Sm80ELb0ELb0ELb1ELb0ELb1ELb0ELb0ELb0ELi2ELi4ELi4ELi4ELb0EEENS1_21CollectiveEpilogueBwdISA_SB_SD_Li256ELb0ELb0ELi2EEENS1_19SingleTileSchedulerILb0ELb0ELb0ELi128EEEEEEEEEvNT_6ParamsE$_ZN4cute3eso3ESOILb1ELb0EJNS_14ComposedLayoutINS_7SwizzleILi3ELi3ELi3EEENS_1CILj0EEENS_6LayoutINS_5tupleIJNS8_IJNS8_IJNS5_ILi4EEENS5_ILi8EEEEEENS8_IJS9_NS5_ILi1EEEEEEEEENS8_IJNS8_IJNS5_ILi2EEESF_SF_EEENS8_IJSF_S9_EEEEEEEEENS8_IJNS8_IJNS8_IJSF_NS5_ILi64EEEEEENS8_IJNS5_ILi1024EEENS5_ILi0EEEEEEEEENS8_IJNS8_IJSC_NS5_ILi512EEESA_EEENS8_IJNS5_ILi4096EEENS5_ILi16EEEEEEEEEEEEEEEENS_10ViewEngineINS_8smem_ptrIPN7cutlass10bfloat16_tEEEEEEEC2ERKSY_RKS15_:
[----:B------:R-:W-:Y:S01]  /*7540*/  IADD3 R4, R25, -c[0x0][0x20], RZ ;  /* 0x8000080019047a10 */ /* 0x000fe20007ffe0ff */
[----:B------:R-:W-:Y:S01]  /*7550*/  IMAD.MOV.U32 R8, RZ, RZ, R6 ;  /* 0x000000ffff087224 */ /* 0x000fe200078e0006 */
[----:B------:R-:W-:-:S03]  /*7560*/  MOV R9, 0x0 ;  /* 0x0000000000097802 */ /* 0x000fc60000000f00 */
[----:B------:R1:W-:Y:S01]  /*7570*/  STL.64 [R4], R2 ;  /* 0x0000000204007387 */ /* 0x0003e20000100a00 */
[----:B------:R-:W-:Y:S05]  /*7580*/  RET.REL.NODEC R8 `(_ZN7cutlass13device_kernelIN5flash19enable_sm80_to_sm89INS1_16FlashAttnBwdSm80INS1_25CollectiveMainloopBwdSm80ILi2ELi2EN4cute5tupleIJNS5_1CILi128EEES8_NS7_ILi64EEEEEENS_10bfloat16_tEfNS_4arch4Sm80ELb0ELb0ELb1ELb0ELb1ELb0ELb0ELb0ELi2ELi4ELi4ELi4ELb0EEENS1_21CollectiveEpilogueBwdISA_SB_SD_Li256ELb0ELb0ELi2EEENS1_19SingleTileSchedulerILb0ELb0ELb0ELi128EEEEEEEEEvNT_6ParamsE) ;  /* 0xffff8a7008007950 */ /* 0x000fea0003c3ffff */
        .type           $_ZN7cutlass13device_kernelIN5flash19enable_sm80_to_sm89INS1_16FlashAttnBwdSm80INS1_25CollectiveMainloopBwdSm80ILi2ELi2EN4cute5tupleIJNS5_1CILi128EEES8_NS7_ILi64EEEEEENS_10bfloat16_tEfNS_4arch4Sm80ELb0ELb0ELb1ELb0ELb1ELb0ELb0ELb0ELi2ELi4ELi4ELi4ELb0EEENS1_21CollectiveEpilogueBwdISA_SB_SD_Li256ELb0ELb0ELi2EEENS1_19SingleTileSchedulerILb0ELb0ELb0ELi128EEEEEEEEEvNT_6ParamsE$_ZN4cute3eso3ESOILb1ELb0EJNS_1CILi0EEENS2_ILi1EEENS2_ILi512EEEiEEC2ERKS3_RKS4_RKS5_RKi,@function
        .size           $_ZN7cutlass13device_kernelIN5flash19enable_sm80_to_sm89INS1_16FlashAttnBwdSm80INS1_25CollectiveMainloopBwdSm80ILi2ELi2EN4cute5tupleIJNS5_1CILi128EEES8_NS7_ILi64EEEEEENS_10bfloat16_tEfNS_4arch4Sm80ELb0ELb0ELb1ELb0ELb1ELb0ELb0ELb0ELi2ELi4ELi4ELi4ELb0EEENS1_21CollectiveEpilogueBwdISA_SB_SD_Li256ELb0ELb0ELi2EEENS1_19SingleTileSchedulerILb0ELb0ELb0ELi128EEEEEEEEEvNT_6ParamsE$_ZN4cute3eso3ESOILb1ELb0EJNS_1CILi0EEENS2_ILi1EEENS2_ILi512EEEiEEC2ERKS3_RKS4_RKS5_RKi,($_ZN7cutlass13device_kernelIN5flash19enable_sm80_to_sm89INS1_16FlashAttnBwdSm80INS1_25CollectiveMainloopBwdSm80ILi2ELi2EN4cute5tupleIJNS5_1CILi128EEES8_NS7_ILi64EEEEEENS_10bfloat16_tEfNS_4arch4Sm80ELb0ELb0ELb1ELb0ELb1ELb0ELb0ELb0ELi2ELi4ELi4ELi4ELb0EEENS1_21CollectiveEpilogueBwdISA_SB_SD_Li256ELb0ELb0ELi2EEENS1_19SingleTileSchedulerILb0ELb0ELb0ELi128EEEEEEEEEvNT_6ParamsE$_ZN4cute3eso3ESOILb1ELb0EJNS_1CILi0EEENS2_ILi1EEENS2_ILi512EEEiNS2_ILi4096EEEiNS2_ILi8192EEEEEC2ERKS3_RKS4_RKS5_RKiRKS6_SG_RKS7_ - $_ZN7cutlass13device_kernelIN5flash19enable_sm80_to_sm89INS1_16FlashAttnBwdSm80INS1_25CollectiveMainloopBwdSm80ILi2ELi2EN4cute5tupleIJNS5_1CILi128EEES8_NS7_ILi64EEEEEENS_10bfloat16_tEfNS_4arch4Sm80ELb0ELb0ELb1ELb0ELb1ELb0ELb0ELb0ELi2ELi4ELi4ELi4ELb0EEENS1_21CollectiveEpilogueBwdISA_SB_SD_Li256ELb0ELb0ELi2EEENS1_19SingleTileSchedulerILb0ELb0ELb0ELi128EEEEEEEEEvNT_6ParamsE$_ZN4cute3eso3ESOILb1ELb0EJNS_1CILi0EEENS2_ILi1EEENS2_ILi512EEEiEEC2ERKS3_RKS4_RKS5_RKi)
$_ZN7cutlass13device_kernelIN5flash19enable_sm80_to_sm89INS1_16FlashAttnBwdSm80INS1_25CollectiveMainloopBwdSm80ILi2ELi2EN4cute5tupleIJNS5_1CILi128EEES8_NS7_ILi64EEEEEENS_10bfloat16_tEfNS_4arch4Sm80ELb0ELb0ELb1ELb0ELb1ELb0ELb0ELb0ELi2ELi4ELi4ELi4ELb0EEENS1_21CollectiveEpilogueBwdISA_SB_SD_Li256ELb0ELb0ELi2EEENS1_19SingleTileSchedulerILb0ELb0ELb0ELi128EEEEEEEEEvNT_6ParamsE$_ZN4cute3eso3ESOILb1ELb0EJNS_1CILi0EEENS2_ILi1EEENS2_ILi512EEEiEEC2ERKS3_RKS4_RKS5_RKi:
[----:B------:R-:W-:Y:S02]  /*7590*/  IADD3 R2, R2, -c[0x0][0x20], RZ ;  /* 0x8000080002027a10 */ /* 0x000fe40007ffe0ff */
[----:B------:R-:W-:-:S03]  /*75a0*/  MOV R9, 0x0 ;  /* 0x0000000000097802 */ /* 0x000fc60000000f00 */
[----:B------:R1:W-:Y:S01]  /*75b0*/  STL [R2], R3 ;  /* 0x0000000302007387 */ /* 0x0003e20000100800 */
[----:B------:R-:W-:Y:S05]  /*75c0*/  RET.REL.NODEC R8 `(_ZN7cutlass13device_kernelIN5flash19enable_sm80_to_sm89INS1_16FlashAttnBwdSm80INS1_25CollectiveMainloopBwdSm80ILi2ELi2EN4cute5tupleIJNS5_1CILi128EEES8_NS7_ILi64EEEEEENS_10bfloat16_tEfNS_4arch4Sm80ELb0ELb0ELb1ELb0ELb1ELb0ELb0ELb0ELi2ELi4ELi4ELi4ELb0EEENS1_21CollectiveEpilogueBwdISA_SB_SD_Li256ELb0ELb0ELi2EEENS1_19SingleTileSchedulerILb0ELb0ELb0ELi128EEEEEEEEEvNT_6ParamsE) ;  /* 0xffff8a3008007950 */ /* 0x000fea0003c3ffff */
        .type           $_ZN7cutlass13device_kernelIN5flash19enable_sm80_to_sm89INS1_16FlashAttnBwdSm80INS1_25CollectiveMainloopBwdSm80ILi2ELi2EN4cute5tupleIJNS5_1CILi128EEES8_NS7_ILi64EEEEEENS_10bfloat16_tEfNS_4arch4Sm80ELb0ELb0ELb1ELb0ELb1ELb0ELb0ELb0ELi2ELi4ELi4ELi4ELb0EEENS1_21CollectiveEpilogueBwdISA_SB_SD_Li256ELb0ELb0ELi2EEENS1_19SingleTileSchedulerILb0ELb0ELb0ELi128EEEEEEEEEvNT_6ParamsE$_ZN4cute3eso3ESOILb1ELb0EJNS_1CILi0EEENS2_ILi1EEENS2_ILi512EEEiNS2_ILi4096EEEiNS2_ILi8192EEEEEC2ERKS3_RKS4_RKS5_RKiRKS6_SG_RKS7_,@function
        .size           $_ZN7cutlass13device_kernelIN5flash19enable_sm80_to_sm89INS1_16FlashAttnBwdSm80INS1_25CollectiveMainloopBwdSm80ILi2ELi2EN4cute5tupleIJNS5_1CILi128EEES8_NS7_ILi64EEEEEENS_10bfloat16_tEfNS_4arch4Sm80ELb0ELb0ELb1ELb0ELb1ELb0ELb0ELb0ELi2ELi4ELi4ELi4ELb0EEENS1_21CollectiveEpilogueBwdISA_SB_SD_Li256ELb0ELb0ELi2EEENS1_19SingleTileSchedulerILb0ELb0ELb0ELi128EEEEEEEEEvNT_6ParamsE$_ZN4cute3eso3ESOILb1ELb0EJNS_1CILi0EEENS2_ILi1EEENS2_ILi512EEEiNS2_ILi4096EEEiNS2_ILi8192EEEEEC2ERKS3_RKS4_RKS5_RKiRKS6_SG_RKS7_,($_ZN7cutlass13device_kernelIN5flash19enable_sm80_to_sm89INS1_16FlashAttnBwdSm80INS1_25CollectiveMainloopBwdSm80ILi2ELi2EN4cute5tupleIJNS5_1CILi128EEES8_NS7_ILi64EEEEEENS_10bfloat16_tEfNS_4arch4Sm80ELb0ELb0ELb1ELb0ELb1ELb0ELb0ELb0ELi2ELi4ELi4ELi4ELb0EEENS1_21CollectiveEpilogueBwdISA_SB_SD_Li256ELb0ELb0ELi2EEENS1_19SingleTileSchedulerILb0ELb0ELb0ELi128EEEEEEEEEvNT_6ParamsE$_ZN4cute3eso3ESOILb1ELb0EJNS_1CILi0EEENS_5tupleIJNS2_ILi1EEENS2_ILi256EEEiEEEEEC2ERKS3_RKS7_ - $_ZN7cutlass13device_kernelIN5flash19enable_sm80_to_sm89INS1_16FlashAttnBwdSm80INS1_25CollectiveMainloopBwdSm80ILi2ELi2EN4cute5tupleIJNS5_1CILi128EEES8_NS7_ILi64EEEEEENS_10bfloat16_tEfNS_4arch4Sm80ELb0ELb0ELb1ELb0ELb1ELb0ELb0ELb0ELi2ELi4ELi4ELi4ELb0EEENS1_21CollectiveEpilogueBwdISA_SB_SD_Li256ELb0ELb0ELi2EEENS1_19SingleTileSchedulerILb0ELb0ELb0ELi128EEEEEEEEEvNT_6ParamsE$_ZN4cute3eso3ESOILb1ELb0EJNS_1CILi0EEENS2_ILi1EEENS2_ILi512EEEiNS2_ILi4096EEEiNS2_ILi8192EEEEEC2ERKS3_RKS4_RKS5_RKiRKS6_SG_RKS7_)
$_ZN7cutlass13device_kernelIN5flash19enable_sm80_to_sm89INS1_16FlashAttnBwdSm80INS1_25CollectiveMainloopBwdSm80ILi2ELi2EN4cute5tupleIJNS5_1CILi128EEES8_NS7_ILi64EEEEEENS_10bfloat16_tEfNS_4arch4Sm80ELb0ELb0ELb1ELb0ELb1ELb0ELb0ELb0ELi2ELi4ELi4ELi4ELb0EEENS1_21CollectiveEpilogueBwdISA_SB_SD_Li256ELb0ELb0ELi2EEENS1_19SingleTileSchedulerILb0ELb0ELb0ELi128EEEEEEEEEvNT_6ParamsE$_ZN4cute3eso3ESOILb1ELb0EJNS_1CILi0EEENS2_ILi1EEENS2_ILi512EEEiNS2_ILi4096EEEiNS2_ILi8192EEEEEC2ERKS3_RKS4_RKS5_RKiRKS6_SG_RKS7_:
[----:B------:R-:W-:Y:S02]  /*75d0*/  IADD3 R3, R3, -c[0x0][0x20], RZ ;  /* 0x8000080003037a10 */ /* 0x000fe40007ffe0ff */
[----:B------:R-:W-:-:S03]  /*75e0*/  IADD3 R2, R68, -c[0x0][0x20], RZ ;  /* 0x8000080044027a10 */ /* 0x000fc60007ffe0ff */
[----:B------:R1:W-:Y:S04]  /*75f0*/  STL [R3], R10 ;  /* 0x0000000a03007387 */ /* 0x0003e80000100800 */
[----:B------:R-:W2:Y:S01]  /*7600*/  LDL R2, [R2] ;  /* 0x0000000002027983 */ /* 0x000ea20000100800 */
[----:B------:R-:W-:-:S03]  /*7610*/  IMAD.MOV.U32 R9, RZ, RZ, 0x0 ;  /* 0x00000000ff097424 */ /* 0x000fc600078e00ff */
[----:B--2---:R1:W-:Y:S01]  /*7620*/  STL [R3+0x4], R2 ;  /* 0x0000040203007387 */ /* 0x0043e20000100800 */
[----:B------:R-:W-:Y:S05]  /*7630*/  RET.REL.NODEC R8 `(_ZN7cutlass13device_kernelIN5flash19enable_sm80_to_sm89INS1_16FlashAttnBwdSm80INS1_25CollectiveMainloopBwdSm80ILi2ELi2EN4cute5tupleIJNS5_1CILi128EEES8_NS7_ILi64EEEEEENS_10bfloat16_tEfNS_4arch4Sm80ELb0ELb0ELb1ELb0ELb1ELb0ELb0ELb0ELi2ELi4ELi4ELi4ELb0EEENS1_21CollectiveEpilogueBwdISA_SB_SD_Li256ELb0ELb0ELi2EEENS1_19SingleTileSchedulerILb0ELb0ELb0ELi128EEEEEEEEEvNT_6ParamsE) ;  /* 0xffff89c008007950 */ /* 0x000fea0003c3ffff */
        .type           $_ZN7cutlass13device_kernelIN5flash19enable_sm80_to_sm89INS1_16FlashAttnBwdSm80INS1_25CollectiveMainloopBwdSm80ILi2ELi2EN4cute5tupleIJNS5_1CILi128EEES8_NS7_ILi64EEEEEENS_10bfloat16_tEfNS_4arch4Sm80ELb0ELb0ELb1ELb0ELb1ELb0ELb0ELb0ELi2ELi4ELi4ELi4ELb0EEENS1_21CollectiveEpilogueBwdISA_SB_SD_Li256ELb0ELb0ELi2EEENS1_19SingleTileSchedulerILb0ELb0ELb0ELi128EEEEEEEEEvNT_6ParamsE$_ZN4cute3eso3ESOILb1ELb0EJNS_1CILi0EEENS_5tupleIJNS2_ILi1EEENS2_ILi256EEEiEEEEEC2ERKS3_RKS7_,@function
        .size           $_ZN7cutlass13device_kernelIN5flash19enable_sm80_to_sm89INS1_16FlashAttnBwdSm80INS1_25CollectiveMainloopBwdSm80ILi2ELi2EN4cute5tupleIJNS5_1CILi128EEES8_NS7_ILi64EEEEEENS_10bfloat16_tEfNS_4arch4Sm80ELb0ELb0ELb1ELb0ELb1ELb0ELb0ELb0ELi2ELi4ELi4ELi4ELb0EEENS1_21CollectiveEpilogueBwdISA_SB_SD_Li256ELb0ELb0ELi2EEENS1_19SingleTileSchedulerILb0ELb0ELb0ELi128EEEEEEEEEvNT_6ParamsE$_ZN4cute3eso3ESOILb1ELb0EJNS_1CILi0EEENS_5tupleIJNS2_ILi1EEENS2_ILi256EEEiEEEEEC2ERKS3_RKS7_,($_ZN7cutlass13device_kernelIN5flash19enable_sm80_to_sm89INS1_16FlashAttnBwdSm80INS1_25CollectiveMainloopBwdSm80ILi2ELi2EN4cute5tupleIJNS5_1CILi128EEES8_NS7_ILi64EEEEEENS_10bfloat16_tEfNS_4arch4Sm80ELb0ELb0ELb1ELb0ELb1ELb0ELb0ELb0ELi2ELi4ELi4ELi4ELb0EEENS1_21CollectiveEpilogueBwdISA_SB_SD_Li256ELb0ELb0ELi2EEENS1_19SingleTileSchedulerILb0ELb0ELb0ELi128EEEEEEEEEvNT_6ParamsE$_ZN4cute3eso3ESOILb1ELb0EJNS_1CILi0EEEiEEC2ERKS3_RKi - $_ZN7cutlass13device_kernelIN5flash19enable_sm80_to_sm89INS1_16FlashAttnBwdSm80INS1_25CollectiveMainloopBwdSm80ILi2ELi2EN4cute5tupleIJNS5_1CILi128EEES8_NS7_ILi64EEEEEENS_10bfloat16_tEfNS_4arch4Sm80ELb0ELb0ELb1ELb0ELb1ELb0ELb0ELb0ELi2ELi4ELi4ELi4ELb0EEENS1_21CollectiveEpilogueBwdISA_SB_SD_Li256ELb0ELb0ELi2EEENS1_19SingleTileSchedulerILb0ELb0ELb0ELi128EEEEEEEEEvNT_6ParamsE$_ZN4cute3eso3ESOILb1ELb0EJNS_1CILi0EEENS_5tupleIJNS2_ILi1EEENS2_ILi256EEEiEEEEEC2ERKS3_RKS7_)
$_ZN7cutlass13device_kernelIN5flash19enable_sm80_to_sm89INS1_16FlashAttnBwdSm80INS1_25CollectiveMainloopBwdSm80ILi2ELi2EN4cute5tupleIJNS5_1CILi128EEES8_NS7_ILi64EEEEEENS_10bfloat16_tEfNS_4arch4Sm80ELb0ELb0ELb1ELb0ELb1ELb0ELb0ELb0ELi2ELi4ELi4ELi4ELb0EEENS1_21CollectiveEpilogueBwdISA_SB_SD_Li256ELb0ELb0ELi2EEENS1_19SingleTileSchedulerILb0ELb0ELb0ELi128EEEEEEEEEvNT_6ParamsE$_ZN4cute3eso3ESOILb1ELb0EJNS_1CILi0EEENS_5tupleIJNS2_ILi1EEENS2_ILi256EEEiEEEEEC2ERKS3_RKS7_:
[----:B------:R-:W-:Y:S02]  /*7640*/  IADD3 R3, R10, -c[0x0][0x20], RZ ;  /* 0x800008000a037a10 */ /* 0x000fe40007ffe0ff */
[----:B------:R-:W-:-:S03]  /*7650*/  MOV R5, 0x0 ;  /* 0x0000000000057802 */ /* 0x000fc60000000f00 */
[----:B------:R1:W-:Y:S01]  /*7660*/  STL [R3], R2 ;  /* 0x0000000203007387 */ /* 0x0003e20000100800 */
[----:B------:R-:W-:Y:S05]  /*7670*/  RET.REL.NODEC R4 `(_ZN7cutlass13device_kernelIN5flash19enable_sm80_to_sm89INS1_16FlashAttnBwdSm80INS1_25CollectiveMainloopBwdSm80ILi2ELi2EN4cute5tupleIJNS5_1CILi128EEES8_NS7_ILi64EEEEEENS_10bfloat16_tEfNS_4arch4Sm80ELb0ELb0ELb1ELb0ELb1ELb0ELb0ELb0ELi2ELi4ELi4ELi4ELb0EEENS1_21CollectiveEpilogueBwdISA_SB_SD_Li256ELb0ELb0ELi2EEENS1_19SingleTileSchedulerILb0ELb0ELb0ELi128EEEEEEEEEvNT_6ParamsE) ;  /* 0xffff898004007950 */ /* 0x000fea0003c3ffff */
        .type           $_ZN7cutlass13device_kernelIN5flash19enable_sm80_to_sm89INS1_16FlashAttnBwdSm80INS1_25CollectiveMainloopBwdSm80ILi2ELi2EN4cute5tupleIJNS5_1CILi128EEES8_NS7_ILi64EEEEEENS_10bfloat16_tEfNS_4arch4Sm80ELb0ELb0ELb1ELb0ELb1ELb0ELb0ELb0ELi2ELi4ELi4ELi4ELb0EEENS1_21CollectiveEpilogueBwdISA_SB_SD_Li256ELb0ELb0ELi2EEENS1_19SingleTileSchedulerILb0ELb0ELb0ELi128EEEEEEEEEvNT_6ParamsE$_ZN4cute3eso3ESOILb1ELb0EJNS_1CILi0EEEiEEC2ERKS3_RKi,@function
        .size           $_ZN7cutlass13device_kernelIN5flash19enable_sm80_to_sm89INS1_16FlashAttnBwdSm80INS1_25CollectiveMainloopBwdSm80ILi2ELi2EN4cute5tupleIJNS5_1CILi128EEES8_NS7_ILi64EEEEEENS_10bfloat16_tEfNS_4arch4Sm80ELb0ELb0ELb1ELb0ELb1ELb0ELb0ELb0ELi2ELi4ELi4ELi4ELb0EEENS1_21CollectiveEpilogueBwdISA_SB_SD_Li256ELb0ELb0ELi2EEENS1_19SingleTileSchedulerILb0ELb0ELb0ELi128EEEEEEEEEvNT_6ParamsE$_ZN4cute3eso3ESOILb1ELb0EJNS_1CILi0EEEiEEC2ERKS3_RKi,($_ZN7cutlass13device_kernelIN5flash19enable_sm80_to_sm89INS1_16FlashAttnBwdSm80INS1_25CollectiveMainloopBwdSm80ILi2ELi2EN4cute5tupleIJNS5_1CILi128EEES8_NS7_ILi64EEEEEENS_10bfloat16_tEfNS_4arch4Sm80ELb0ELb0ELb1ELb0ELb1ELb0ELb0ELb0ELi2ELi4ELi4ELi4ELb0EEENS1_21CollectiveEpilogueBwdISA_SB_SD_Li256ELb0ELb0ELi2EEENS1_19SingleTileSchedulerILb0ELb0ELb0ELi128EEEEEEEEEvNT_6ParamsE$_ZN4cute3eso3ESOILb1ELb0EJNS_1CILi0EEEiS3_EEC2ERKS3_RKiS6_ - $_ZN7cutlass13device_kernelIN5flash19enable_sm80_to_sm89INS1_16FlashAttnBwdSm80INS1_25CollectiveMainloopBwdSm80ILi2ELi2EN4cute5tupleIJNS5_1CILi128EEES8_NS7_ILi64EEEEEENS_10bfloat16_tEfNS_4arch4Sm80ELb0ELb0ELb1ELb0ELb1ELb0ELb0ELb0ELi2ELi4ELi4ELi4ELb0EEENS1_21CollectiveEpilogueBwdISA_SB_SD_Li256ELb0ELb0ELi2EEENS1_19SingleTileSchedulerILb0ELb0ELb0ELi128EEEEEEEEEvNT_6ParamsE$_ZN4cute3eso3ESOILb1ELb0EJNS_1CILi0EEEiEEC2ERKS3_RKi)
$_ZN7cutlass13device_kernelIN5flash19enable_sm80_to_sm89INS1_16FlashAttnBwdSm80INS1_25CollectiveMainloopBwdSm80ILi2ELi2EN4cute5tupleIJNS5_1CILi128EEES8_NS7_ILi64EEEEEENS_10bfloat16_tEfNS_4arch4Sm80ELb0ELb0ELb1ELb0ELb1ELb0ELb0ELb0ELi2ELi4ELi4ELi4ELb0EEENS1_21CollectiveEpilogueBwdISA_SB_SD_Li256ELb0ELb0ELi2EEENS1_19SingleTileSchedulerILb0ELb0ELb0ELi128EEEEEEEEEvNT_6ParamsE$_ZN4cute3eso3ESOILb1ELb0EJNS_1CILi0EEEiEEC2ERKS3_RKi:
[----:B------:R-:W-:Y:S02]  /*7680*/  IADD3 R2, R2, -c[0x0][0x20], RZ ;  /* 0x8000080002027a10 */ /* 0x000fe40007ffe0ff */
[----:B------:R-:W-:-:S03]  /*7690*/  MOV R9, 0x0 ;  /* 0x0000000000097802 */ /* 0x000fc60000000f00 */
[----:B------:R1:W-:Y:S01]  /*76a0*/  STL [R2], R3 ;  /* 0x0000000302007387 */ /* 0x0003e20000100800 */
[----:B------:R-:W-:Y:S05]  /*76b0*/  RET.REL.NODEC R8 `(_ZN7cutlass13device_kernelIN5flash19enable_sm80_to_sm89INS1_16FlashAttnBwdSm80INS1_25CollectiveMainloopBwdSm80ILi2ELi2EN4cute5tupleIJNS5_1CILi128EEES8_NS7_ILi64EEEEEENS_10bfloat16_tEfNS_4arch4Sm80ELb0ELb0ELb1ELb0ELb1ELb0ELb0ELb0ELi2ELi4ELi4ELi4ELb0EEENS1_21CollectiveEpilogueBwdISA_SB_SD_Li256ELb0ELb0ELi2EEENS1_19SingleTileSchedulerILb0ELb0ELb0ELi128EEEEEEEEEvNT_6ParamsE) ;  /* 0xffff894008007950 */ /* 0x000fea0003c3ffff */
        .type           $_ZN7cutlass13device_kernelIN5flash19enable_sm80_to_sm89INS1_16FlashAttnBwdSm80INS1_25CollectiveMainloopBwdSm80ILi2ELi2EN4cute5tupleIJNS5_1CILi128EEES8_NS7_ILi64EEEEEENS_10bfloat16_tEfNS_4arch4Sm80ELb0ELb0ELb1ELb0ELb1ELb0ELb0ELb0ELi2ELi4ELi4ELi4ELb0EEENS1_21CollectiveEpilogueBwdISA_SB_SD_Li256ELb0ELb0ELi2EEENS1_19SingleTileSchedulerILb0ELb0ELb0ELi128EEEEEEEEEvNT_6ParamsE$_ZN4cute3eso3ESOILb1ELb0EJNS_1CILi0EEEiS3_EEC2ERKS3_RKiS6_,@function
        .size           $_ZN7cutlass13device_kernelIN5flash19enable_sm80_to_sm89INS1_16FlashAttnBwdSm80INS1_25CollectiveMainloopBwdSm80ILi2ELi2EN4cute5tupleIJNS5_1CILi128EEES8_NS7_ILi64EEEEEENS_10bfloat16_tEfNS_4arch4Sm80ELb0ELb0ELb1ELb0ELb1ELb0ELb0ELb0ELi2ELi4ELi4ELi4ELb0EEENS1_21CollectiveEpilogueBwdISA_SB_SD_Li256ELb0ELb0ELi2EEENS1_19SingleTileSchedulerILb0ELb0ELb0ELi128EEEEEEEEEvNT_6ParamsE$_ZN4cute3eso3ESOILb1ELb0EJNS_1CILi0EEEiS3_EEC2ERKS3_RKiS6_,($_ZN7cutlass13device_kernelIN5flash19enable_sm80_to_sm89INS1_16FlashAttnBwdSm80INS1_25CollectiveMainloopBwdSm80ILi2ELi2EN4cute5tupleIJNS5_1CILi128EEES8_NS7_ILi64EEEEEENS_10bfloat16_tEfNS_4arch4Sm80ELb0ELb0ELb1ELb0ELb1ELb0ELb0ELb0ELi2ELi4ELi4ELi4ELb0EEENS1_21CollectiveEpilogueBwdISA_SB_SD_Li256ELb0ELb0ELi2EEENS1_19SingleTileSchedulerILb0ELb0ELb0ELi128EEEEEEEEEvNT_6ParamsE$_ZN4cute3eso3ESOILb1ELb0EJNS_1CILi1024EEENS_5tupleIJiiEEEEEC2ERKS3_RKS5_ - $_ZN7cutlass13device_kernelIN5flash19enable_sm80_to_sm89INS1_16FlashAttnBwdSm80INS1_25CollectiveMainloopBwdSm80ILi2ELi2EN4cute5tupleIJNS5_1CILi128EEES8_NS7_ILi64EEEEEENS_10bfloat16_tEfNS_4arch4Sm80ELb0ELb0ELb1ELb0ELb1ELb0ELb0ELb0ELi2ELi4ELi4ELi4ELb0EEENS1_21CollectiveEpilogueBwdISA_SB_SD_Li256ELb0ELb0ELi2EEENS1_19SingleTileSchedulerILb0ELb0ELb0ELi128EEEEEEEEEvNT_6ParamsE$_ZN4cute3eso3ESOILb1ELb0EJNS_1CILi0EEEiS3_EEC2ERKS3_RKiS6_)
$_ZN7cutlass13device_kernelIN5flash19enable_sm80_to_sm89INS1_16FlashAttnBwdSm80INS1_25CollectiveMainloopBwdSm80ILi2ELi2EN4cute5tupleIJNS5_1CILi128EEES8_NS7_ILi64EEEEEENS_10bfloat16_tEfNS_4arch4Sm80ELb0ELb0ELb1ELb0ELb1ELb0ELb0ELb0ELi2ELi4ELi4ELi4ELb0EEENS1_21CollectiveEpilogueBwdISA_SB_SD_Li256ELb0ELb0ELi2EEENS1_19SingleTileSchedulerILb0ELb0ELb0ELi128EEEEEEEEEvNT_6ParamsE$_ZN4cute3eso3ESOILb1ELb0EJNS_1CILi0EEEiS3_EEC2ERKS3_RKiS6_:
[----:B------:R-:W-:Y:S01]  /*76c0*/  IADD3 R2, R15, -c[0x0][0x20], RZ ;  /* 0x800008000f027a10 */ /* 0x000fe20007ffe0ff */
[----:B------:R-:W-:Y:S01]  /*76d0*/  IMAD.MOV.U32 R4, RZ, RZ, R6 ;  /* 0x000000ffff047224 */ /* 0x000fe200078e0006 */
[----:B------:R-:W-:-:S03]  /*76e0*/  MOV R5, 0x0 ;  /* 0x0000000000057802 */ /* 0x000fc60000000f00 */
[----:B------:R1:W-:Y:S01]  /*76f0*/  STL [R2], R3 ;  /* 0x0000000302007387 */ /* 0x0003e20000100800 */
[----:B------:R-:W-:Y:S05]  /*7700*/  RET.REL.NODEC R4 `(_ZN7cutlass13device_kernelIN5flash19enable_sm80_to_sm89INS1_16FlashAttnBwdSm80INS1_25CollectiveMainloopBwdSm80ILi2ELi2EN4cute5tupleIJNS5_1CILi128EEES8_NS7_ILi64EEEEEENS_10bfloat16_tEfNS_4arch4Sm80ELb0ELb0ELb1ELb0ELb1ELb0ELb0ELb0ELi2ELi4ELi4ELi4ELb0EEENS1_21CollectiveEpilogueBwdISA_SB_SD_Li256ELb0ELb0ELi2EEENS1_19SingleTileSchedulerILb0ELb0ELb0ELi128EEEEEEEEEvNT_6ParamsE) ;  /* 0xffff88f004007950 */ /* 0x000fea0003c3ffff */
        .type           $_ZN7cutlass13device_kernelIN5flash19enable_sm80_to_sm89INS1_16FlashAttnBwdSm80INS1_25CollectiveMainloopBwdSm80ILi2ELi2EN4cute5tupleIJNS5_1CILi128EEES8_NS7_ILi64EEEEEENS_10bfloat16_tEfNS_4arch4Sm80ELb0ELb0ELb1ELb0ELb1ELb0ELb0ELb0ELi2ELi4ELi4ELi4ELb0EEENS1_21CollectiveEpilogueBwdISA_SB_SD_Li256ELb0ELb0ELi2EEENS1_19SingleTileSchedulerILb0ELb0ELb0ELi128EEEEEEEEEvNT_6ParamsE$_ZN4cute3eso3ESOILb1ELb0EJNS_1CILi1024EEENS_5tupleIJiiEEEEEC2ERKS3_RKS5_,@function
        .size           $_ZN7cutlass13device_kernelIN5flash19enable_sm80_to_sm89INS1_16FlashAttnBwdSm80INS1_25CollectiveMainloopBwdSm80ILi2ELi2EN4cute5tupleIJNS5_1CILi128EEES8_NS7_ILi64EEEEEENS_10bfloat16_tEfNS_4arch4Sm80ELb0ELb0ELb1ELb0ELb1ELb0ELb0ELb0ELi2ELi4ELi4ELi4ELb0EEENS1_21CollectiveEpilogueBwdISA_SB_SD_Li256ELb0ELb0ELi2EEENS1_19SingleTileSchedulerILb0ELb0ELb0ELi128EEEEEEEEEvNT_6ParamsE$_ZN4cute3eso3ESOILb1ELb0EJNS_1CILi1024EEENS_5tupleIJiiEEEEEC2ERKS3_RKS5_,($_ZN7cutlass13device_kernelIN5flash19enable_sm80_to_sm89INS1_16FlashAttnBwdSm80INS1_25CollectiveMainloopBwdSm80ILi2ELi2EN4cute5tupleIJNS5_1CILi128EEES8_NS7_ILi64EEEEEENS_10bfloat16_tEfNS_4arch4Sm80ELb0ELb0ELb1ELb0ELb1ELb0ELb0ELb0ELi2ELi4ELi4ELi4ELb0EEENS1_21CollectiveEpilogueBwdISA_SB_SD_Li256ELb0ELb0ELi2EEENS1_19SingleTileSchedulerILb0ELb0ELb0ELi128EEEEEEEEEvNT_6ParamsE$_ZN4cute3eso3ESOILb1ELb0EJNS_1CILi1024EEEiiEEC2ERKS3_RKiS8_ - $_ZN7cutlass13device_kernelIN5flash19enable_sm80_to_sm89INS1_16FlashAttnBwdSm80INS1_25CollectiveMainloopBwdSm80ILi2ELi2EN4cute5tupleIJNS5_1CILi128EEES8_NS7_ILi64EEEEEENS_10bfloat16_tEfNS_4arch4Sm80ELb0ELb0ELb1ELb0ELb1ELb0ELb0ELb0ELi2ELi4ELi4ELi4ELb0EEENS1_21CollectiveEpilogueBwdISA_SB_SD_Li256ELb0ELb0ELi2EEENS1_19SingleTileSchedulerILb0ELb0ELb0ELi128EEEEEEEEEvNT_6ParamsE$_ZN4cute3eso3ESOILb1ELb0EJNS_1CILi1024EEENS_5tupleIJiiEEEEEC2ERKS3_RKS5_)
$_ZN7cutlass13device_kernelIN5flash19enable_sm80_to_sm89INS1_16FlashAttnBwdSm80INS1_25CollectiveMainloopBwdSm80ILi2ELi2EN4cute5tupleIJNS5_1CILi128EEES8_NS7_ILi64EEEEEENS_10bfloat16_tEfNS_4arch4Sm80ELb0ELb0ELb1ELb0ELb1ELb0ELb0ELb0ELi2ELi4ELi4ELi4ELb0EEENS1_21CollectiveEpilogueBwdISA_SB_SD_Li256ELb0ELb0ELi2EEENS1_19SingleTileSchedulerILb0ELb0ELb0ELi128EEEEEEEEEvNT_6ParamsE$_ZN4cute3eso3ESOILb1ELb0EJNS_1CILi1024EEENS_5tupleIJiiEEEEEC2ERKS3_RKS5_:
[----:B------:R-:W-:Y:S02]  /*7710*/  IADD3 R2, R2, -c[0x0][0x20], RZ ;  /* 0x8000080002027a10 */ /* 0x000fe40007ffe0ff */
[----:B------:R-:W-:-:S03]  /*7720*/  MOV R7, 0x0 ;  /* 0x0000000000077802 */ /* 0x000fc60000000f00 */
[----:B------:R1:W-:Y:S04]  /*7730*/  STL [R2], R5 ;  /* 0x0000000502007387 */ /* 0x0003e80000100800 */
[----:B------:R1:W-:Y:S01]  /*7740*/  STL [R2+0x4], R3 ;  /* 0x0000040302007387 */ /* 0x0003e20000100800 */
[----:B------:R-:W-:Y:S05]  /*7750*/  RET.REL.NODEC R6 `(_ZN7cutlass13device_kernelIN5flash19enable_sm80_to_sm89INS1_16FlashAttnBwdSm80INS1_25CollectiveMainloopBwdSm80ILi2ELi2EN4cute5tupleIJNS5_1CILi128EEES8_NS7_ILi64EEEEEENS_10bfloat16_tEfNS_4arch4Sm80ELb0ELb0ELb1ELb0ELb1ELb0ELb0ELb0ELi2ELi4ELi4ELi4ELb0EEENS1_21CollectiveEpilogueBwdISA_SB_SD_Li256ELb0ELb0ELi2EEENS1_19SingleTileSchedulerILb0ELb0ELb0ELi128EEEEEEEEEvNT_6ParamsE) ;  /* 0xffff88a006007950 */ /* 0x000fea0003c3ffff */
        .type           $_ZN7cutlass13device_kernelIN5flash19enable_sm80_to_sm89INS1_16FlashAttnBwdSm80INS1_25CollectiveMainloopBwdSm80ILi2ELi2EN4cute5tupleIJNS5_1CILi128EEES8_NS7_ILi64EEEEEENS_10bfloat16_tEfNS_4arch4Sm80ELb0ELb0ELb1ELb0ELb1ELb0ELb0ELb0ELi2ELi4ELi4ELi4ELb0EEENS1_21CollectiveEpilogueBwdISA_SB_SD_Li256ELb0ELb0ELi2EEENS1_19SingleTileSchedulerILb0ELb0ELb0ELi128EEEEEEEEEvNT_6ParamsE$_ZN4cute3eso3ESOILb1ELb0EJNS_1CILi1024EEEiiEEC2ERKS3_RKiS8_,@function
        .size           $_ZN7cutlass13device_kernelIN5flash19enable_sm80_to_sm89INS1_16FlashAttnBwdSm80INS1_25CollectiveMainloopBwdSm80ILi2ELi2EN4cute5tupleIJNS5_1CILi128EEES8_NS7_ILi64EEEEEENS_10bfloat16_tEfNS_4arch4Sm80ELb0ELb0ELb1ELb0ELb1ELb0ELb0ELb0ELi2ELi4ELi4ELi4ELb0EEENS1_21CollectiveEpilogueBwdISA_SB_SD_Li256ELb0ELb0ELi2EEENS1_19SingleTileSchedulerILb0ELb0ELb0ELi128EEEEEEEEEvNT_6ParamsE$_ZN4cute3eso3ESOILb1ELb0EJNS_1CILi1024EEEiiEEC2ERKS3_RKiS8_,($_ZN7cutlass13device_kernelIN5flash19enable_sm80_to_sm89INS1_16FlashAttnBwdSm80INS1_25CollectiveMainloopBwdSm80ILi2ELi2EN4cute5tupleIJNS5_1CILi128EEES8_NS7_ILi64EEEEEENS_10bfloat16_tEfNS_4arch4Sm80ELb0ELb0ELb1ELb0ELb1ELb0ELb0ELb0ELi2ELi4ELi4ELi4ELb0EEENS1_21CollectiveEpilogueBwdISA_SB_SD_Li256ELb0ELb0ELi2EEENS1_19SingleTileSchedulerILb0ELb0ELb0ELi128EEEEEEEEEvNT_6ParamsE$_ZN4cute3eso3ESOILb1ELb0EJNS_1CILi1EEENS2_ILi256EEEiEEC2ERKS3_RKS4_RKi - $_ZN7cutlass13device_kernelIN5flash19enable_sm80_to_sm89INS1_16FlashAttnBwdSm80INS1_25CollectiveMainloopBwdSm80ILi2ELi2EN4cute5tupleIJNS5_1CILi128EEES8_NS7_ILi64EEEEEENS_10bfloat16_tEfNS_4arch4Sm80ELb0ELb0ELb1ELb0ELb1ELb0ELb0ELb0ELi2ELi4ELi4ELi4ELb0EEENS1_21CollectiveEpilogueBwdISA_SB_SD_Li256ELb0ELb0ELi2EEENS1_19SingleTileSchedulerILb0ELb0ELb0ELi128EEEEEEEEEvNT_6ParamsE$_ZN4cute3eso3ESOILb1ELb0EJNS_1CILi1024EEEiiEEC2ERKS3_RKiS8_)
$_ZN7cutlass13device_kernelIN5flash19enable_sm80_to_sm89INS1_16FlashAttnBwdSm80INS1_25CollectiveMainloopBwdSm80ILi2ELi2EN4cute5tupleIJNS5_1CILi128EEES8_NS7_ILi64EEEEEENS_10bfloat16_tEfNS_4arch4Sm80ELb0ELb0ELb1ELb0ELb1ELb0ELb0ELb0ELi2ELi4ELi4ELi4ELb0EEENS1_21CollectiveEpilogueBwdISA_SB_SD_Li256ELb0ELb0ELi2EEENS1_19SingleTileSchedulerILb0ELb0ELb0ELi128EEEEEEEEEvNT_6ParamsE$_ZN4cute3eso3ESOILb1ELb0EJNS_1CILi1024EEEiiEEC2ERKS3_RKiS8_:
[----:B------:R-:W-:Y:S02]  /*7760*/  IADD3 R3, R3, -c[0x0][0x20], RZ ;  /* 0x8000080003037a10 */ /* 0x000fe40007ffe0ff */
[----:B------:R-:W-:-:S03]  /*7770*/  IADD3 R2, R2, -c[0x0][0x20], RZ ;  /* 0x8000080002027a10 */ /* 0x000fc60007ffe0ff */
[----:B------:R1:W-:Y:S04]  /*7780*/  STL [R3], R8 ;  /* 0x0000000803007387 */ /* 0x0003e80000100800 */
[----:B------:R-:W2:Y:S01]  /*7790*/  LDL R2, [R2] ;  /* 0x0000000002027983 */ /* 0x000ea20000100800 */
[----:B------:R-:W-:-:S03]  /*77a0*/  IMAD.MOV.U32 R7, RZ, RZ, 0x0 ;  /* 0x00000000ff077424 */ /* 0x000fc600078e00ff */
[----:B--2---:R1:W-:Y:S01]  /*77b0*/  STL [R3+0x4], R2 ;  /* 0x0000040203007387 */ /* 0x0043e20000100800 */
[----:B------:R-:W-:Y:S05]  /*77c0*/  RET.REL.NODEC R6 `(_ZN7cutlass13device_kernelIN5flash19enable_sm80_to_sm89INS1_16FlashAttnBwdSm80INS1_25CollectiveMainloopBwdSm80ILi2ELi2EN4cute5tupleIJNS5_1CILi128EEES8_NS7_ILi64EEEEEENS_10bfloat16_tEfNS_4arch4Sm80ELb0ELb0ELb1ELb0ELb1ELb0ELb0ELb0ELi2ELi4ELi4ELi4ELb0EEENS1_21CollectiveEpilogueBwdISA_SB_SD_Li256ELb0ELb0ELi2EEENS1_19SingleTileSchedulerILb0ELb0ELb0ELi128EEEEEEEEEvNT_6ParamsE) ;  /* 0xffff883006007950 */ /* 0x000fea0003c3ffff */
        .type           $_ZN7cutlass13device_kernelIN5flash19enable_sm80_to_sm89INS1_16FlashAttnBwdSm80INS1_25CollectiveMainloopBwdSm80ILi2ELi2EN4cute5tupleIJNS5_1CILi128EEES8_NS7_ILi64EEEEEENS_10bfloat16_tEfNS_4arch4Sm80ELb0ELb0ELb1ELb0ELb1ELb0ELb0ELb0ELi2ELi4ELi4ELi4ELb0EEENS1_21CollectiveEpilogueBwdISA_SB_SD_Li256ELb0ELb0ELi2EEENS1_19SingleTileSchedulerILb0ELb0ELb0ELi128EEEEEEEEEvNT_6ParamsE$_ZN4cute3eso3ESOILb1ELb0EJNS_1CILi1EEENS2_ILi256EEEiEEC2ERKS3_RKS4_RKi,@function
        .size           $_ZN7cutlass13device_kernelIN5flash19enable_sm80_to_sm89INS1_16FlashAttnBwdSm80INS1_25CollectiveMainloopBwdSm80ILi2ELi2EN4cute5tupleIJNS5_1CILi128EEES8_NS7_ILi64EEEEEENS_10bfloat16_tEfNS_4arch4Sm80ELb0ELb0ELb1ELb0ELb1ELb0ELb0ELb0ELi2ELi4ELi4ELi4ELb0EEENS1_21CollectiveEpilogueBwdISA_SB_SD_Li256ELb0ELb0ELi2EEENS1_19SingleTileSchedulerILb0ELb0ELb0ELi128EEEEEEEEEvNT_6ParamsE$_ZN4cute3eso3ESOILb1ELb0EJNS_1CILi1EEENS2_ILi256EEEiEEC2ERKS3_RKS4_RKi,($_ZN7cutlass13device_kernelIN5flash19enable_sm80_to_sm89INS1_16FlashAttnBwdSm80INS1_25CollectiveMainloopBwdSm80ILi2ELi2EN4cute5tupleIJNS5_1CILi128EEES8_NS7_ILi64EEEEEENS_10bfloat16_tEfNS_4arch4Sm80ELb0ELb0ELb1ELb0ELb1ELb0ELb0ELb0ELi2ELi4ELi4ELi4ELb0EEENS1_21CollectiveEpilogueBwdISA_SB_SD_Li256ELb0ELb0ELi2EEENS1_19SingleTileSchedulerILb0ELb0ELb0ELi128EEEEEEEEEvNT_6ParamsE$_ZN4cute3eso3ESOILb1ELb0EJNS_1CILi1EEENS2_ILi512EEEiEEC2ERKS3_RKS4_RKi - $_ZN7cutlass13device_kernelIN5flash19enable_sm80_to_sm89INS1_16FlashAttnBwdSm80INS1_25CollectiveMainloopBwdSm80ILi2ELi2EN4cute5tupleIJNS5_1CILi128EEES8_NS7_ILi64EEEEEENS_10bfloat16_tEfNS_4arch4Sm80ELb0ELb0ELb1ELb0ELb1ELb0ELb0ELb0ELi2ELi4ELi4ELi4ELb0EEENS1_21CollectiveEpilogueBwdISA_SB_SD_Li256ELb0ELb0ELi2EEENS1_19SingleTileSchedulerILb0ELb0ELb0ELi128EEEEEEEEEvNT_6ParamsE$_ZN4cute3eso3ESOILb1ELb0EJNS_1CILi1EEENS2_ILi256EEEiEEC2ERKS3_RKS4_RKi)
$_ZN7cutlass13device_kernelIN5flash19enable_sm80_to_sm89INS1_16FlashAttnBwdSm80INS1_25CollectiveMainloopBwdSm80ILi2ELi2EN4cute5tupleIJNS5_1CILi128EEES8_NS7_ILi64EEEEEENS_10bfloat16_tEfNS_4arch4Sm80ELb0ELb0ELb1ELb0ELb1ELb0ELb0ELb0ELi2ELi4ELi4ELi4ELb0EEENS1_21CollectiveEpilogueBwdISA_SB_SD_Li256ELb0ELb0ELi2EEENS1_19SingleTileSchedulerILb0ELb0ELb0ELi128EEEEEEEEEvNT_6ParamsE$_ZN4cute3eso3ESOILb1ELb0EJNS_1CILi1EEENS2_ILi256EEEiEEC2ERKS3_RKS4_RKi:
[----:B------:R-:W-:Y:S02]  /*77d0*/  IADD3 R3, R38, -c[0x0][0x20], RZ ;  /* 0x8000080026037a10 */ /* 0x000fe40007ffe0ff */
[----:B------:R-:W-:-:S03]  /*77e0*/  MOV R5, 0x0 ;  /* 0x0000000000057802 */ /* 0x000fc60000000f00 */
[----:B------:R1:W-:Y:S01]  /*77f0*/  STL [R3], R2 ;  /* 0x0000000203007387 */ /* 0x0003e20000100800 */
[----:B------:R-:W-:Y:S05]  /*7800*/  RET.REL.NODEC R4 `(_ZN7cutlass13device_kernelIN5flash19enable_sm80_to_sm89INS1_16FlashAttnBwdSm80INS1_25CollectiveMainloopBwdSm80ILi2ELi2EN4cute5tupleIJNS5_1CILi128EEES8_NS7_ILi64EEEEEENS_10bfloat16_tEfNS_4arch4Sm80ELb0ELb0ELb1ELb0ELb1ELb0ELb0ELb0ELi2ELi4ELi4ELi4ELb0EEENS1_21CollectiveEpilogueBwdISA_SB_SD_Li256ELb0ELb0ELi2EEENS1_19SingleTileSchedulerILb0ELb0ELb0ELi128EEEEEEEEEvNT_6ParamsE) ;  /* 0xffff87f004007950 */ /* 0x000fea0003c3ffff */
        .type           $_ZN7cutlass13device_kernelIN5flash19enable_sm80_to_sm89INS1_16FlashAttnBwdSm80INS1_25CollectiveMainloopBwdSm80ILi2ELi2EN4cute5tupleIJNS5_1CILi128EEES8_NS7_ILi64EEEEEENS_10bfloat16_tEfNS_4arch4Sm80ELb0ELb0ELb1ELb0ELb1ELb0ELb0ELb0ELi2ELi4ELi4ELi4ELb0EEENS1_21CollectiveEpilogueBwdISA_SB_SD_Li256ELb0ELb0ELi2EEENS1_19SingleTileSchedulerILb0ELb0ELb0ELi128EEEEEEEEEvNT_6ParamsE$_ZN4cute3eso3ESOILb1ELb0EJNS_1CILi1EEENS2_ILi512EEEiEEC2ERKS3_RKS4_RKi,@function
        .size           $_ZN7cutlass13device_kernelIN5flash19enable_sm80_to_sm89INS1_16FlashAttnBwdSm80INS1_25CollectiveMainloopBwdSm80ILi2ELi2EN4cute5tupleIJNS5_1CILi128EEES8_NS7_ILi64EEEEEENS_10bfloat16_tEfNS_4arch4Sm80ELb0ELb0ELb1ELb0ELb1ELb0ELb0ELb0ELi2ELi4ELi4ELi4ELb0EEENS1_21CollectiveEpilogueBwdISA_SB_SD_Li256ELb0ELb0ELi2EEENS1_19SingleTileSchedulerILb0ELb0ELb0ELi128EEEEEEEEEvNT_6ParamsE$_ZN4cute3eso3ESOILb1ELb0EJNS_1CILi1EEENS2_ILi512EEEiEEC2ERKS3_RKS4_RKi,($_ZN7cutlass13device_kernelIN5flash19enable_sm80_to_sm89INS1_16FlashAttnBwdSm80INS1_25CollectiveMainloopBwdSm80ILi2ELi2EN4cute5tupleIJNS5_1CILi128EEES8_NS7_ILi64EEEEEENS_10bfloat16_tEfNS_4arch4Sm80ELb0ELb0ELb1ELb0ELb1ELb0ELb0ELb0ELi2ELi4ELi4ELi4ELb0EEENS1_21CollectiveEpilogueBwdISA_SB_SD_Li256ELb0ELb0ELi2EEENS1_19SingleTileSchedulerILb0ELb0ELb0ELi128EEEEEEEEEvNT_6ParamsE$_ZN4cute3eso3ESOILb1ELb0EJNS_1CILi1EEENS2_ILi8EEEiiNS2_ILi64EEEiNS2_ILi144EEENS2_ILi288EEENS2_ILi512EEEEEC2ERKS3_RKS4_RKiSF_RKS5_SF_RKS6_RKS7_RKS8_ - $_ZN7cutlass13device_kernelIN5flash19enable_sm80_to_sm89INS1_16FlashAttnBwdSm80INS1_25CollectiveMainloopBwdSm80ILi2ELi2EN4cute5tupleIJNS5_1CILi128EEES8_NS7_ILi64EEEEEENS_10bfloat16_tEfNS_4arch4Sm80ELb0ELb0ELb1ELb0ELb1ELb0ELb0ELb0ELi2ELi4ELi4ELi4ELb0EEENS1_21CollectiveEpilogueBwdISA_SB_SD_Li256ELb0ELb0ELi2EEENS1_19SingleTileSchedulerILb0ELb0ELb0ELi128EEEEEEEEEvNT_6ParamsE$_ZN4cute3eso3ESOILb1ELb0EJNS_1CILi1EEENS2_ILi512EEEiEEC2ERKS3_RKS4_RKi)
$_ZN7cutlass13device_kernelIN5flash19enable_sm80_to_sm89INS1_16FlashAttnBwdSm80INS1_25CollectiveMainloopBwdSm80ILi2ELi2EN4cute5tupleIJNS5_1CILi128EEES8_NS7_ILi64EEEEEENS_10bfloat16_tEfNS_4arch4Sm80ELb0ELb0ELb1ELb0ELb1ELb0ELb0ELb0ELi2ELi4ELi4ELi4ELb0EEENS1_21CollectiveEpilogueBwdISA_SB_SD_Li256ELb0ELb0ELi2EEENS1_19SingleTileSchedulerILb0ELb0ELb0ELi128EEEEEEEEEvNT_6ParamsE$_ZN4cute3eso3ESOILb1ELb0EJNS_1CILi1EEENS2_ILi512EEEiEEC2ERKS3_RKS4_RKi:
[----:B------:R-:W-:Y:S01]  /*7810*/  IADD3 R4, R95, -c[0x0][0x20], RZ ;  /* 0x800008005f047a10 */ /* 0x000fe20007ffe0ff */
[----:B------:R-:W-:Y:S01]  /*7820*/  IMAD.MOV.U32 R8, RZ, RZ, R2 ;  /* 0x000000ffff087224 */ /* 0x000fe200078e0002 */
[----:B------:R-:W-:-:S03]  /*7830*/  MOV R9, 0x0 ;  /* 0x0000000000097802 */ /* 0x000fc60000000f00 */
[----:B------:R1:W-:Y:S01]  /*7840*/  STL [R4], R3 ;  /* 0x0000000304007387 */ /* 0x0003e20000100800 */
[----:B------:R-:W-:Y:S05]  /*7850*/  RET.REL.NODEC R8 `(_ZN7cutlass13device_kernelIN5flash19enable_sm80_to_sm89INS1_16FlashAttnBwdSm80INS1_25CollectiveMainloopBwdSm80ILi2ELi2EN4cute5tupleIJNS5_1CILi128EEES8_NS7_ILi64EEEEEENS_10bfloat16_tEfNS_4arch4Sm80ELb0ELb0ELb1ELb0ELb1ELb0ELb0ELb0ELi2ELi4ELi4ELi4ELb0EEENS1_21CollectiveEpilogueBwdISA_SB_SD_Li256ELb0ELb0ELi2EEENS1_19SingleTileSchedulerILb0ELb0ELb0ELi128EEEEEEEEEvNT_6ParamsE) ;  /* 0xffff87a008007950 */ /* 0x000fea0003c3ffff */
        .type           $_ZN7cutlass13device_kernelIN5flash19enable_sm80_to_sm89INS1_16FlashAttnBwdSm80INS1_25CollectiveMainloopBwdSm80ILi2ELi2EN4cute5tupleIJNS5_1CILi128EEES8_NS7_ILi64EEEEEENS_10bfloat16_tEfNS_4arch4Sm80ELb0ELb0ELb1ELb0ELb1ELb0ELb0ELb0ELi2ELi4ELi4ELi4ELb0EEENS1_21CollectiveEpilogueBwdISA_SB_SD_Li256ELb0ELb0ELi2EEENS1_19SingleTileSchedulerILb0ELb0ELb0ELi128EEEEEEEEEvNT_6ParamsE$_ZN4cute3eso3ESOILb1ELb0EJNS_1CILi1EEENS2_ILi8EEEiiNS2_ILi64EEEiNS2_ILi144EEENS2_ILi288EEENS2_ILi512EEEEEC2ERKS3_RKS4_RKiSF_RKS5_SF_RKS6_RKS7_RKS8_,@function
        .size           $_ZN7cutlass13device_kernelIN5flash19enable_sm80_to_sm89INS1_16FlashAttnBwdSm80INS1_25CollectiveMainloopBwdSm80ILi2ELi2EN4cute5tupleIJNS5_1CILi128EEES8_NS7_ILi64EEEEEENS_10bfloat16_tEfNS_4arch4Sm80ELb0ELb0ELb1ELb0ELb1ELb0ELb0ELb0ELi2ELi4ELi4ELi4ELb0EEENS1_21CollectiveEpilogueBwdISA_SB_SD_Li256ELb0ELb0ELi2EEENS1_19SingleTileSchedulerILb0ELb0ELb0ELi128EEEEEEEEEvNT_6ParamsE$_ZN4cute3eso3ESOILb1ELb0EJNS_1CILi1EEENS2_ILi8EEEiiNS2_ILi64EEEiNS2_ILi144EEENS2_ILi288EEENS2_ILi512EEEEEC2ERKS3_RKS4_RKiSF_RKS5_SF_RKS6_RKS7_RKS8_,($_ZN7cutlass13device_kernelIN5flash19enable_sm80_to_sm89INS1_16FlashAttnBwdSm80INS1_25CollectiveMainloopBwdSm80ILi2ELi2EN4cute5tupleIJNS5_1CILi128EEES8_NS7_ILi64EEEEEENS_10bfloat16_tEfNS_4arch4Sm80ELb0ELb0ELb1ELb0ELb1ELb0ELb0ELb0ELi2ELi4ELi4ELi4ELb0EEENS1_21CollectiveEpilogueBwdISA_SB_SD_Li256ELb0ELb0ELi2EEENS1_19SingleTileSchedulerILb0ELb0ELb0ELi128EEEEEEEEEvNT_6ParamsE$_ZN4cute3eso3ESOILb1ELb0EJNS_1CILi1EEENS_5tupleIJNS2_ILi8EEEiiEEENS2_ILi64EEENS4_IJiNS2_ILi144EEENS2_ILi288EEEEEENS2_ILi512EEEEEC2ERKS3_RKS6_RKS7_RKSA_RKSB_ - $_ZN7cutlass13device_kernelIN5flash19enable_sm80_to_sm89INS1_16FlashAttnBwdSm80INS1_25CollectiveMainloopBwdSm80ILi2ELi2EN4cute5tupleIJNS5_1CILi128EEES8_NS7_ILi64EEEEEENS_10bfloat16_tEfNS_4arch4Sm80ELb0ELb0ELb1ELb0ELb1ELb0ELb0ELb0ELi2ELi4ELi4ELi4ELb0EEENS1_21CollectiveEpilogueBwdISA_SB_SD_Li256ELb0ELb0ELi2EEENS1_19SingleTileSchedulerILb0ELb0ELb0ELi128EEEEEEEEEvNT_6ParamsE$_ZN4cute3eso3ESOILb1ELb0EJNS_1CILi1EEENS2_ILi8EEEiiNS2_ILi64EEEiNS2_ILi144EEENS2_ILi288EEENS2_ILi512EEEEEC2ERKS3_RKS4_RKiSF_RKS5_SF_RKS6_RKS7_RKS8_)
$_ZN7cutlass13device_kernelIN5flash19enable_sm80_to_sm89INS1_16FlashAttnBwdSm80INS1_25CollectiveMainloopBwdSm80ILi2ELi2EN4cute5tupleIJNS5_1CILi128EEES8_NS7_ILi64EEEEEENS_10bfloat16_tEfNS_4arch4Sm80ELb0ELb0ELb1ELb0ELb1ELb0ELb0ELb0ELi2ELi4ELi4ELi4ELb0EEENS1_21CollectiveEpilogueBwdISA_SB_SD_Li256ELb0ELb0ELi2EEENS1_19SingleTileSchedulerILb0ELb0ELb0ELi128EEEEEEEEEvNT_6ParamsE$_ZN4cute3eso3ESOILb1ELb0EJNS_1CILi1EEENS2_ILi8EEEiiNS2_ILi64EEEiNS2_ILi144EEENS2_ILi288EEENS2_ILi512EEEEEC2ERKS3_RKS4_RKiSF_RKS5_SF_RKS6_RKS7_RKS8_:
        /* <DEDUP_REMOVED lines=11> */
        .type           $_ZN7cutlass13device_kernelIN5flash19enable_sm80_to_sm89INS1_16FlashAttnBwdSm80INS1_25CollectiveMainloopBwdSm80ILi2ELi2EN4cute5tupleIJNS5_1CILi128EEES8_NS7_ILi64EEEEEENS_10bfloat16_tEfNS_4arch4Sm80ELb0ELb0ELb1ELb0ELb1ELb0ELb0ELb0ELi2ELi4ELi4ELi4ELb0EEENS1_21CollectiveEpilogueBwdISA_SB_SD_Li256ELb0ELb0ELi2EEENS1_19SingleTileSchedulerILb0ELb0ELb0ELi128EEEEEEEEEvNT_6ParamsE$_ZN4cute3eso3ESOILb1ELb0EJNS_1CILi1EEENS_5tupleIJNS2_ILi8EEEiiEEENS2_ILi64EEENS4_IJiNS2_ILi144EEENS2_ILi288EEEEEENS2_ILi512EEEEEC2ERKS3_RKS6_RKS7_RKSA_RKSB_,@function
        .size           $_ZN7cutlass13device_kernelIN5flash19enable_sm80_to_sm89INS1_16FlashAttnBwdSm80INS1_25CollectiveMainloopBwdSm80ILi2ELi2EN4cute5tupleIJNS5_1CILi128EEES8_NS7_ILi64EEEEEENS_10bfloat16_tEfNS_4arch4Sm80ELb0ELb0ELb1ELb0ELb1ELb0ELb0ELb0ELi2ELi4ELi4ELi4ELb0EEENS1_21CollectiveEpilogueBwdISA_SB_SD_Li256ELb0ELb0ELi2EEENS1_19SingleTileSchedulerILb0ELb0ELb0ELi128EEEEEEEEEvNT_6ParamsE$_ZN4cute3eso3ESOILb1ELb0EJNS_1CILi1EEENS_5tupleIJNS2_ILi8EEEiiEEENS2_ILi64EEENS4_IJiNS2_ILi144EEENS2_ILi288EEEEEENS2_ILi512EEEEEC2ERKS3_RKS6_RKS7_RKSA_RKSB_,($_ZN7cutlass13device_kernelIN5flash19enable_sm80_to_sm89INS1_16FlashAttnBwdSm80INS1_25CollectiveMainloopBwdSm80ILi2ELi2EN4cute5tupleIJNS5_1CILi128EEES8_NS7_ILi64EEEEEENS_10bfloat16_tEfNS_4arch4Sm80ELb0ELb0ELb1ELb0ELb1ELb0ELb0ELb0ELi2ELi4ELi4ELi4ELb0EEENS1_21CollectiveEpilogueBwdISA_SB_SD_Li256ELb0ELb0ELi2EEENS1_19SingleTileSchedulerILb0ELb0ELb0ELi128EEEEEEEEEvNT_6ParamsE$_ZN4cute3eso3ESOILb1ELb0EJNS_1CILi1EEENS_5tupleIJiiiEEENS2_ILi64EEENS4_IJNS2_ILi72EEENS2_ILi144EEENS2_ILi288EEEEEENS2_ILi512EEEEEC2ERKS3_RKS5_RKS6_RKSA_RKSB_ - $_ZN7cutlass13device_kernelIN5flash19enable_sm80_to_sm89INS1_16FlashAttnBwdSm80INS1_25CollectiveMainloopBwdSm80ILi2ELi2EN4cute5tupleIJNS5_1CILi128EEES8_NS7_ILi64EEEEEENS_10bfloat16_tEfNS_4arch4Sm80ELb0ELb0ELb1ELb0ELb1ELb0ELb0ELb0ELi2ELi4ELi4ELi4ELb0EEENS1_21CollectiveEpilogueBwdISA_SB_SD_Li256ELb0ELb0ELi2EEENS1_19SingleTileSchedulerILb0ELb0ELb0ELi128EEEEEEEEEvNT_6ParamsE$_ZN4cute3eso3ESOILb1ELb0EJNS_1CILi1EEENS_5tupleIJNS2_ILi8EEEiiEEENS2_ILi64EEENS4_IJiNS2_ILi144EEENS2_ILi288EEEEEENS2_ILi512EEEEEC2ERKS3_RKS6_RKS7_RKSA_RKSB_)
$_ZN7cutlass13device_kernelIN5flash19enable_sm80_to_sm89INS1_16FlashAttnBwdSm80INS1_25CollectiveMainloopBwdSm80ILi2ELi2EN4cute5tupleIJNS5_1CILi128EEES8_NS7_ILi64EEEEEENS_10bfloat16_tEfNS_4arch4Sm80ELb0ELb0ELb1ELb0ELb1ELb0ELb0ELb0ELi2ELi4ELi4ELi4ELb0EEENS1_21CollectiveEpilogueBwdISA_SB_SD_Li256ELb0ELb0ELi2EEENS1_19SingleTileSchedulerILb0ELb0ELb0ELi128EEEEEEEEEvNT_6ParamsE$_ZN4cute3eso3ESOILb1ELb0EJNS_1CILi1EEENS_5tupleIJNS2_ILi8EEEiiEEENS2_ILi64EEENS4_IJiNS2_ILi144EEENS2_ILi288EEEEEENS2_ILi512EEEEEC2ERKS3_RKS6_RKS7_RKSA_RKSB_:
        /* <DEDUP_REMOVED lines=9> */
        .type           $_ZN7cutlass13device_kernelIN5flash19enable_sm80_to_sm89INS1_16FlashAttnBwdSm80INS1_25CollectiveMainloopBwdSm80ILi2ELi2EN4cute5tupleIJNS5_1CILi128EEES8_NS7_ILi64EEEEEENS_10bfloat16_tEfNS_4arch4Sm80ELb0ELb0ELb1ELb0ELb1ELb0ELb0ELb0ELi2ELi4ELi4ELi4ELb0EEENS1_21CollectiveEpilogueBwdISA_SB_SD_Li256ELb0ELb0ELi2EEENS1_19SingleTileSchedulerILb0ELb0ELb0ELi128EEEEEEEEEvNT_6ParamsE$_ZN4cute3eso3ESOILb1ELb0EJNS_1CILi1EEENS_5tupleIJiiiEEENS2_ILi64EEENS4_IJNS2_ILi72EEENS2_ILi144EEENS2_ILi288EEEEEENS2_ILi512EEEEEC2ERKS3_RKS5_RKS6_RKSA_RKSB_,@function
        .size           $_ZN7cutlass13device_kernelIN5flash19enable_sm80_to_sm89INS1_16FlashAttnBwdSm80INS1_25CollectiveMainloopBwdSm80ILi2ELi2EN4cute5tupleIJNS5_1CILi128EEES8_NS7_ILi64EEEEEENS_10bfloat16_tEfNS_4arch4Sm80ELb0ELb0ELb1ELb0ELb1ELb0ELb0ELb0ELi2ELi4ELi4ELi4ELb0EEENS1_21CollectiveEpilogueBwdISA_SB_SD_Li256ELb0ELb0ELi2EEENS1_19SingleTileSchedulerILb0ELb0ELb0ELi128EEEEEEEEEvNT_6ParamsE$_ZN4cute3eso3ESOILb1ELb0EJNS_1CILi1EEENS_5tupleIJiiiEEENS2_ILi64EEENS4_IJNS2_ILi72EEENS2_ILi144EEENS2_ILi288EEEEEENS2_ILi512EEEEEC2ERKS3_RKS5_RKS6_RKSA_RKSB_,($_ZN7cutlass13device_kernelIN5flash19enable_sm80_to_sm89INS1_16FlashAttnBwdSm80INS1_25CollectiveMainloopBwdSm80ILi2ELi2EN4cute5tupleIJNS5_1CILi128EEES8_NS7_ILi64EEEEEENS_10bfloat16_tEfNS_4arch4Sm80ELb0ELb0ELb1ELb0ELb1ELb0ELb0ELb0ELi2ELi4ELi4ELi4ELb0EEENS1_21CollectiveEpilogueBwdISA_SB_SD_Li256ELb0ELb0ELi2EEENS1_19SingleTileSchedulerILb0ELb0ELb0ELi128EEEEEEEEEvNT_6ParamsE$_ZN4cute3eso3ESOILb1ELb0EJNS_1CILi1EEEiEEC2ERKS3_RKi - $_ZN7cutlass13device_kernelIN5flash19enable_sm80_to_sm89INS1_16FlashAttnBwdSm80INS1_25CollectiveMainloopBwdSm80ILi2ELi2EN4cute5tupleIJNS5_1CILi128EEES8_NS7_ILi64EEEEEENS_10bfloat16_tEfNS_4arch4Sm80ELb0ELb0ELb1ELb0ELb1ELb0ELb0ELb0ELi2ELi4ELi4ELi4ELb0EEENS1_21CollectiveEpilogueBwdISA_SB_SD_Li256ELb0ELb0ELi2EEENS1_19SingleTileSchedulerILb0ELb0ELb0ELi128EEEEEEEEEvNT_6ParamsE$_ZN4cute3eso3ESOILb1ELb0EJNS_1CILi1EEENS_5tupleIJiiiEEENS2_ILi64EEENS4_IJNS2_ILi72EEENS2_ILi144EEENS2_ILi288EEEEEENS2_ILi512EEEEEC2ERKS3_RKS5_RKS6_RKSA_RKSB_)
$_ZN7cutlass13device_kernelIN5flash19enable_sm80_to_sm89INS1_16FlashAttnBwdSm80INS1_25CollectiveMainloopBwdSm80ILi2ELi2EN4cute5tupleIJNS5_1CILi128EEES8_NS7_ILi64EEEEEENS_10bfloat16_tEfNS_4arch4Sm80ELb0ELb0ELb1ELb0ELb1ELb0ELb0ELb0ELi2ELi4ELi4ELi4ELb0EEENS1_21CollectiveEpilogueBwdISA_SB_SD_Li256ELb0ELb0ELi2EEENS1_19SingleTileSchedulerILb0ELb0ELb0ELi128EEEEEEEEEvNT_6ParamsE$_ZN4cute3eso3ESOILb1ELb0EJNS_1CILi1EEENS_5tupleIJiiiEEENS2_ILi64EEENS4_IJNS2_ILi72EEENS2_ILi144EEENS2_ILi288EEEEEENS2_ILi512EEEEEC2ERKS3_RKS5_RKS6_RKSA_RKSB_:
[----:B------:R-:W-:Y:S01]  /*79a0*/  IADD3 R4, R69, -c[0x0][0x20], RZ ;  /* 0x8000080045047a10 */ /* 0x000fe20007ffe0ff */
[----:B------:R-:W-:Y:S01]  /*79b0*/  IMAD.MOV.U32 R8, RZ, RZ, R6 ;  /* 0x000000ffff087224 */ /* 0x000fe200078e0006 */
[----:B------:R-:W-:-:S03]  /*79c0*/  MOV R9, 0x0 ;  /* 0x0000000000097802 */ /* 0x000fc60000000f00 */
[----:B------:R1:W-:Y:S04]  /*79d0*/  STL [R4], R2 ;  /* 0x0000000204007387 */ /* 0x0003e80000100800 */
[----:B------:R1:W-:Y:S04]  /*79e0*/  STL [R4+0x4], R3 ;  /* 0x0000040304007387 */ /* 0x0003e80000100800 */
[----:B------:R1:W-:Y:S01]  /*79f0*/  STL [R4+0x8], R5 ;  /* 0x0000080504007387 */ /* 0x0003e20000100800 */
[----:B------:R-:W-:Y:S05]  /*7a00*/  RET.REL.NODEC R8 `(_ZN7cutlass13device_kernelIN5flash19enable_sm80_to_sm89INS1_16FlashAttnBwdSm80INS1_25CollectiveMainloopBwdSm80ILi2ELi2EN4cute5tupleIJNS5_1CILi128EEES8_NS7_ILi64EEEEEENS_10bfloat16_tEfNS_4arch4Sm80ELb0ELb0ELb1ELb0ELb1ELb0ELb0ELb0ELi2ELi4ELi4ELi4ELb0EEENS1_21CollectiveEpilogueBwdISA_SB_SD_Li256ELb0ELb0ELi2EEENS1_19SingleTileSchedulerILb0ELb0ELb0ELi128EEEEEEEEEvNT_6ParamsE) ;  /* 0xffff85f008007950 */ /* 0x000fea0003c3ffff */
        .type           $_ZN7cutlass13device_kernelIN5flash19enable_sm80_to_sm89INS1_16FlashAttnBwdSm80INS1_25CollectiveMainloopBwdSm80ILi2ELi2EN4cute5tupleIJNS5_1CILi128EEES8_NS7_ILi64EEEEEENS_10bfloat16_tEfNS_4arch4Sm80ELb0ELb0ELb1ELb0ELb1ELb0ELb0ELb0ELi2ELi4ELi4ELi4ELb0EEENS1_21CollectiveEpilogueBwdISA_SB_SD_Li256ELb0ELb0ELi2EEENS1_19SingleTileSchedulerILb0ELb0ELb0ELi128EEEEEEEEEvNT_6ParamsE$_ZN4cute3eso3ESOILb1ELb0EJNS_1CILi1EEEiEEC2ERKS3_RKi,@function
        .size           $_ZN7cutlass13device_kernelIN5flash19enable_sm80_to_sm89INS1_16FlashAttnBwdSm80INS1_25CollectiveMainloopBwdSm80ILi2ELi2EN4cute5tupleIJNS5_1CILi128EEES8_NS7_ILi64EEEEEENS_10bfloat16_tEfNS_4arch4Sm80ELb0ELb0ELb1ELb0ELb1ELb0ELb0ELb0ELi2ELi4ELi4ELi4ELb0EEENS1_21CollectiveEpilogueBwdISA_SB_SD_Li256ELb0ELb0ELi2EEENS1_19SingleTileSchedulerILb0ELb0ELb0ELi128EEEEEEEEEvNT_6ParamsE$_ZN4cute3eso3ESOILb1ELb0EJNS_1CILi1EEEiEEC2ERKS3_RKi,($_ZN7cutlass13device_kernelIN5flash19enable_sm80_to_sm89INS1_16FlashAttnBwdSm80INS1_25CollectiveMainloopBwdSm80ILi2ELi2EN4cute5tupleIJNS5_1CILi128EEES8_NS7_ILi64EEEEEENS_10bfloat16_tEfNS_4arch4Sm80ELb0ELb0ELb1ELb0ELb1ELb0ELb0ELb0ELi2ELi4ELi4ELi4ELb0EEENS1_21CollectiveEpilogueBwdISA_SB_SD_Li256ELb0ELb0ELi2EEENS1_19SingleTileSchedulerILb0ELb0ELb0ELi128EEEEEEEEEvNT_6ParamsE$_ZN4cute3eso3ESOILb1ELb0EJNS_1CILi1EEEiiiNS2_ILi144EEENS2_ILi512EEEEEC2ERKS3_RKiSA_SA_RKS4_RKS5_ - $_ZN7cutlass13device_kernelIN5flash19enable_sm80_to_sm89INS1_16FlashAttnBwdSm80INS1_25CollectiveMainloopBwdSm80ILi2ELi2EN4cute5tupleIJNS5_1CILi128EEES8_NS7_ILi64EEEEEENS_10bfloat16_tEfNS_4arch4Sm80ELb0ELb0ELb1ELb0ELb1ELb0ELb0ELb0ELi2ELi4ELi4ELi4ELb0EEENS1_21CollectiveEpilogueBwdISA_SB_SD_Li256ELb0ELb0ELi2EEENS1_19SingleTileSchedulerILb0ELb0ELb0ELi128EEEEEEEEEvNT_6ParamsE$_ZN4cute3eso3ESOILb1ELb0EJNS_1CILi1EEEiEEC2ERKS3_RKi)
$_ZN7cutlass13device_kernelIN5flash19enable_sm80_to_sm89INS1_16FlashAttnBwdSm80INS1_25CollectiveMainloopBwdSm80ILi2ELi2EN4cute5tupleIJNS5_1CILi128EEES8_NS7_ILi64EEEEEENS_10bfloat16_tEfNS_4arch4Sm80ELb0ELb0ELb1ELb0ELb1ELb0ELb0ELb0ELi2ELi4ELi4ELi4ELb0EEENS1_21CollectiveEpilogueBwdISA_SB_SD_Li256ELb0ELb0ELi2EEENS1_19SingleTileSchedulerILb0ELb0ELb0ELi128EEEEEEEEEvNT_6ParamsE$_ZN4cute3eso3ESOILb1ELb0EJNS_1CILi1EEEiEEC2ERKS3_RKi:
[----:B------:R-:W-:Y:S02]  /*7a10*/  IADD3 R69, R69, -c[0x0][0x20], RZ ;  /* 0x8000080045457a10 */ /* 0x000fe40007ffe0ff */
[----:B------:R-:W-:-:S03]  /*7a20*/  MOV R5, 0x0 ;  /* 0x0000000000057802 */ /* 0x000fc60000000f00 */
[----:B------:R1:W-:Y:S01]  /*7a30*/  STL [R69], R2 ;  /* 0x0000000245007387 */ /* 0x0003e20000100800 */
[----:B------:R-:W-:Y:S05]  /*7a40*/  RET.REL.NODEC R4 `(_ZN7cutlass13device_kernelIN5flash19enable_sm80_to_sm89INS1_16FlashAttnBwdSm80INS1_25CollectiveMainloopBwdSm80ILi2ELi2EN4cute5tupleIJNS5_1CILi128EEES8_NS7_ILi64EEEEEENS_10bfloat16_tEfNS_4arch4Sm80ELb0ELb0ELb1ELb0ELb1ELb0ELb0ELb0ELi2ELi4ELi4ELi4ELb0EEENS1_21CollectiveEpilogueBwdISA_SB_SD_Li256ELb0ELb0ELi2EEENS1_19SingleTileSchedulerILb0ELb0ELb0ELi128EEEEEEEEEvNT_6ParamsE) ;  /* 0xffff85b004007950 */ /* 0x000fea0003c3ffff */
        .type           $_ZN7cutlass13device_kernelIN5flash19enable_sm80_to_sm89INS1_16FlashAttnBwdSm80INS1_25CollectiveMainloopBwdSm80ILi2ELi2EN4cute5tupleIJNS5_1CILi128EEES8_NS7_ILi64EEEEEENS_10bfloat16_tEfNS_4arch4Sm80ELb0ELb0ELb1ELb0ELb1ELb0ELb0ELb0ELi2ELi4ELi4ELi4ELb0EEENS1_21CollectiveEpilogueBwdISA_SB_SD_Li256ELb0ELb0ELi2EEENS1_19SingleTileSchedulerILb0ELb0ELb0ELi128EEEEEEEEEvNT_6ParamsE$_ZN4cute3eso3ESOILb1ELb0EJNS_1CILi1EEEiiiNS2_ILi144EEENS2_ILi512EEEEEC2ERKS3_RKiSA_SA_RKS4_RKS5_,@function
        .size           $_ZN7cutlass13device_kernelIN5flash19enable_sm80_to_sm89INS1_16FlashAttnBwdSm80INS1_25CollectiveMainloopBwdSm80ILi2ELi2EN4cute5tupleIJNS5_1CILi128EEES8_NS7_ILi64EEEEEENS_10bfloat16_tEfNS_4arch4Sm80ELb0ELb0ELb1ELb0ELb1ELb0ELb0ELb0ELi2ELi4ELi4ELi4ELb0EEENS1_21CollectiveEpilogueBwdISA_SB_SD_Li256ELb0ELb0ELi2EEENS1_19SingleTileSchedulerILb0ELb0ELb0ELi128EEEEEEEEEvNT_6ParamsE$_ZN4cute3eso3ESOILb1ELb0EJNS_1CILi1EEEiiiNS2_ILi144EEENS2_ILi512EEEEEC2ERKS3_RKiSA_SA_RKS4_RKS5_,($_ZN7cutlass13device_kernelIN5flash19enable_sm80_to_sm89INS1_16FlashAttnBwdSm80INS1_25CollectiveMainloopBwdSm80ILi2ELi2EN4cute5tupleIJNS5_1CILi128EEES8_NS7_ILi64EEEEEENS_10bfloat16_tEfNS_4arch4Sm80ELb0ELb0ELb1ELb0ELb1ELb0ELb0ELb0ELi2ELi4ELi4ELi4ELb0EEENS1_21CollectiveEpilogueBwdISA_SB_SD_Li256ELb0ELb0ELi2EEENS1_19SingleTileSchedulerILb0ELb0ELb0ELi128EEEEEEEEEvNT_6ParamsE$_ZN4cute3eso3ESOILb1ELb0EJNS_1CILi1EEEiiiNS2_ILi64EEENS2_ILi72EEENS2_ILi144EEENS2_ILi288EEENS2_ILi512EEEEEC2ERKS3_RKiSD_SD_RKS4_RKS5_RKS6_RKS7_RKS8_ - $_ZN7cutlass13device_kernelIN5flash19enable_sm80_to_sm89INS1_16FlashAttnBwdSm80INS1_25CollectiveMainloopBwdSm80ILi2ELi2EN4cute5tupleIJNS5_1CILi128EEES8_NS7_ILi64EEEEEENS_10bfloat16_tEfNS_4arch4Sm80ELb0ELb0ELb1ELb0ELb1ELb0ELb0ELb0ELi2ELi4ELi4ELi4ELb0EEENS1_21CollectiveEpilogueBwdISA_SB_SD_Li256ELb0ELb0ELi2EEENS1_19SingleTileSchedulerILb0ELb0ELb0ELi128EEEEEEEEEvNT_6ParamsE$_ZN4cute3eso3ESOILb1ELb0EJNS_1CILi1EEEiiiNS2_ILi144EEENS2_ILi512EEEEEC2ERKS3_RKiSA_SA_RKS4_RKS5_)
$_ZN7cutlass13device_kernelIN5flash19enable_sm80_to_sm89INS1_16FlashAttnBwdSm80INS1_25CollectiveMainloopBwdSm80ILi2ELi2EN4cute5tupleIJNS5_1CILi128EEES8_NS7_ILi64EEEEEENS_10bfloat16_tEfNS_4arch4Sm80ELb0ELb0ELb1ELb0ELb1ELb0ELb0ELb0ELi2ELi4ELi4ELi4ELb0EEENS1_21CollectiveEpilogueBwdISA_SB_SD_Li256ELb0ELb0ELi2EEENS1_19SingleTileSchedulerILb0ELb0ELb0ELi128EEEEEEEEEvNT_6ParamsE$_ZN4cute3eso3ESOILb1ELb0EJNS_1CILi1EEEiiiNS2_ILi144EEENS2_ILi512EEEEEC2ERKS3_RKiSA_SA_RKS4_RKS5_:
        /* <DEDUP_REMOVED lines=11> */
        .type           $_ZN7cutlass13device_kernelIN5flash19enable_sm80_to_sm89INS1_16FlashAttnBwdSm80INS1_25CollectiveMainloopBwdSm80ILi2ELi2EN4cute5tupleIJNS5_1CILi128EEES8_NS7_ILi64EEEEEENS_10bfloat16_tEfNS_4arch4Sm80ELb0ELb0ELb1ELb0ELb1ELb0ELb0ELb0ELi2ELi4ELi4ELi4ELb0EEENS1_21CollectiveEpilogueBwdISA_SB_SD_Li256ELb0ELb0ELi2EEENS1_19SingleTileSchedulerILb0ELb0ELb0ELi128EEEEEEEEEvNT_6ParamsE$_ZN4cute3eso3ESOILb1ELb0EJNS_1CILi1EEEiiiNS2_ILi64EEENS2_ILi72EEENS2_ILi144EEENS2_ILi288EEENS2_ILi512EEEEEC2ERKS3_RKiSD_SD_RKS4_RKS5_RKS6_RKS7_RKS8_,@function
        .size           $_ZN7cutlass13device_kernelIN5flash19enable_sm80_to_sm89INS1_16FlashAttnBwdSm80INS1_25CollectiveMainloopBwdSm80ILi2ELi2EN4cute5tupleIJNS5_1CILi128EEES8_NS7_ILi64EEEEEENS_10bfloat16_tEfNS_4arch4Sm80ELb0ELb0ELb1ELb0ELb1ELb0ELb0ELb0ELi2ELi4ELi4ELi4ELb0EEENS1_21CollectiveEpilogueBwdISA_SB_SD_Li256ELb0ELb0ELi2EEENS1_19SingleTileSchedulerILb0ELb0ELb0ELi128EEEEEEEEEvNT_6ParamsE$_ZN4cute3eso3ESOILb1ELb0EJNS_1CILi1EEEiiiNS2_ILi64EEENS2_ILi72EEENS2_ILi144EEENS2_ILi288EEENS2_ILi512EEEEEC2ERKS3_RKiSD_SD_RKS4_RKS5_RKS6_RKS7_RKS8_,($_ZN7cutlass13device_kernelIN5flash19enable_sm80_to_sm89INS1_16FlashAttnBwdSm80INS1_25CollectiveMainloopBwdSm80ILi2ELi2EN4cute5tupleIJNS5_1CILi128EEES8_NS7_ILi64EEEEEENS_10bfloat16_tEfNS_4arch4Sm80ELb0ELb0ELb1ELb0ELb1ELb0ELb0ELb0ELi2ELi4ELi4ELi4ELb0EEENS1_21CollectiveEpilogueBwdISA_SB_SD_Li256ELb0ELb0ELi2EEENS1_19SingleTileSchedulerILb0ELb0ELb0ELi128EEEEEEEEEvNT_6ParamsE$_ZN4cute3eso3ESOILb1ELb0EJNS_1CILi1EEEiiiNS2_ILi72EEENS2_ILi512EEEEEC2ERKS3_RKiSA_SA_RKS4_RKS5_ - $_ZN7cutlass13device_kernelIN5flash19enable_sm80_to_sm89INS1_16FlashAttnBwdSm80INS1_25CollectiveMainloopBwdSm80ILi2ELi2EN4cute5tupleIJNS5_1CILi128EEES8_NS7_ILi64EEEEEENS_10bfloat16_tEfNS_4arch4Sm80ELb0ELb0ELb1ELb0ELb1ELb0ELb0ELb0ELi2ELi4ELi4ELi4ELb0EEENS1_21CollectiveEpilogueBwdISA_SB_SD_Li256ELb0ELb0ELi2EEENS1_19SingleTileSchedulerILb0ELb0ELb0ELi128EEEEEEEEEvNT_6ParamsE$_ZN4cute3eso3ESOILb1ELb0EJNS_1CILi1EEEiiiNS2_ILi64EEENS2_ILi72EEENS2_ILi144EEENS2_ILi288EEENS2_ILi512EEEEEC2ERKS3_RKiSD_SD_RKS4_RKS5_RKS6_RKS7_RKS8_)
$_ZN7cutlass13device_kernelIN5flash19enable_sm80_to_sm89INS1_16FlashAttnBwdSm80INS1_25CollectiveMainloopBwdSm80ILi2ELi2EN4cute5tupleIJNS5_1CILi128EEES8_NS7_ILi64EEEEEENS_10bfloat16_tEfNS_4arch4Sm80ELb0ELb0ELb1ELb0ELb1ELb0ELb0ELb0ELi2ELi4ELi4ELi4ELb0EEENS1_21CollectiveEpilogueBwdISA_SB_SD_Li256ELb0ELb0ELi2EEENS1_19SingleTileSchedulerILb0ELb0ELb0ELi128EEEEEEEEEvNT_6ParamsE$_ZN4cute3eso3ESOILb1ELb0EJNS_1CILi1EEEiiiNS2_ILi64EEENS2_ILi72EEENS2_ILi144EEENS2_ILi288EEENS2_ILi512EEEEEC2ERKS3_RKiSD_SD_RKS4_RKS5_RKS6_RKS7_RKS8_:
        /* <DEDUP_REMOVED lines=11> */
        .type           $_ZN7cutlass13device_kernelIN5flash19enable_sm80_to_sm89INS1_16FlashAttnBwdSm80INS1_25CollectiveMainloopBwdSm80ILi2ELi2EN4cute5tupleIJNS5_1CILi128EEES8_NS7_ILi64EEEEEENS_10bfloat16_tEfNS_4arch4Sm80ELb0ELb0ELb1ELb0ELb1ELb0ELb0ELb0ELi2ELi4ELi4ELi4ELb0EEENS1_21CollectiveEpilogueBwdISA_SB_SD_Li256ELb0ELb0ELi2EEENS1_19SingleTileSchedulerILb0ELb0ELb0ELi128EEEEEEEEEvNT_6ParamsE$_ZN4cute3eso3ESOILb1ELb0EJNS_1CILi1EEEiiiNS2_ILi72EEENS2_ILi512EEEEEC2ERKS3_RKiSA_SA_RKS4_RKS5_,@function
        .size           $_ZN7cutlass13device_kernelIN5flash19enable_sm80_to_sm89INS1_16FlashAttnBwdSm80INS1_25CollectiveMainloopBwdSm80ILi2ELi2EN4cute5tupleIJNS5_1CILi128EEES8_NS7_ILi64EEEEEENS_10bfloat16_tEfNS_4arch4Sm80ELb0ELb0ELb1ELb0ELb1ELb0ELb0ELb0ELi2ELi4ELi4ELi4ELb0EEENS1_21CollectiveEpilogueBwdISA_SB_SD_Li256ELb0ELb0ELi2EEENS1_19SingleTileSchedulerILb0ELb0ELb0ELi128EEEEEEEEEvNT_6ParamsE$_ZN4cute3eso3ESOILb1ELb0EJNS_1CILi1EEEiiiNS2_ILi72EEENS2_ILi512EEEEEC2ERKS3_RKiSA_SA_RKS4_RKS5_,($_ZN7cutlass13device_kernelIN5flash19enable_sm80_to_sm89INS1_16FlashAttnBwdSm80INS1_25CollectiveMainloopBwdSm80ILi2ELi2EN4cute5tupleIJNS5_1CILi128EEES8_NS7_ILi64EEEEEENS_10bfloat16_tEfNS_4arch4Sm80ELb0ELb0ELb1ELb0ELb1ELb0ELb0ELb0ELi2ELi4ELi4ELi4ELb0EEENS1_21CollectiveEpilogueBwdISA_SB_SD_Li256ELb0ELb0ELi2EEENS1_19SingleTileSchedulerILb0ELb0ELb0ELi128EEEEEEEEEvNT_6ParamsE$_ZN4cute3eso3ESOILb1ELb0EJNS_1CILi2EEEiEEC2ERKS3_RKi - $_ZN7cutlass13device_kernelIN5flash19enable_sm80_to_sm89INS1_16FlashAttnBwdSm80INS1_25CollectiveMainloopBwdSm80ILi2ELi2EN4cute5tupleIJNS5_1CILi128EEES8_NS7_ILi64EEEEEENS_10bfloat16_tEfNS_4arch4Sm80ELb0ELb0ELb1ELb0ELb1ELb0ELb0ELb0ELi2ELi4ELi4ELi4ELb0EEENS1_21CollectiveEpilogueBwdISA_SB_SD_Li256ELb0ELb0ELi2EEENS1_19SingleTileSchedulerILb0ELb0ELb0ELi128EEEEEEEEEvNT_6ParamsE$_ZN4cute3eso3ESOILb1ELb0EJNS_1CILi1EEEiiiNS2_ILi72EEENS2_ILi512EEEEEC2ERKS3_RKiSA_SA_RKS4_RKS5_)
$_ZN7cutlass13device_kernelIN5flash19enable_sm80_to_sm89INS1_16FlashAttnBwdSm80INS1_25CollectiveMainloopBwdSm80ILi2ELi2EN4cute5tupleIJNS5_1CILi128EEES8_NS7_ILi64EEEEEENS_10bfloat16_tEfNS_4arch4Sm80ELb0ELb0ELb1ELb0ELb1ELb0ELb0ELb0ELi2ELi4ELi4ELi4ELb0EEENS1_21CollectiveEpilogueBwdISA_SB_SD_Li256ELb0ELb0ELi2EEENS1_19SingleTileSchedulerILb0ELb0ELb0ELi128EEEEEEEEEvNT_6ParamsE$_ZN4cute3eso3ESOILb1ELb0EJNS_1CILi1EEEiiiNS2_ILi72EEENS2_ILi512EEEEEC2ERKS3_RKiSA_SA_RKS4_RKS5_:
        /* <DEDUP_REMOVED lines=11> */
        .type           $_ZN7cutlass13device_kernelIN5flash19enable_sm80_to_sm89INS1_16FlashAttnBwdSm80INS1_25CollectiveMainloopBwdSm80ILi2ELi2EN4cute5tupleIJNS5_1CILi128EEES8_NS7_ILi64EEEEEENS_10bfloat16_tEfNS_4arch4Sm80ELb0ELb0ELb1ELb0ELb1ELb0ELb0ELb0ELi2ELi4ELi4ELi4ELb0EEENS1_21CollectiveEpilogueBwdISA_SB_SD_Li256ELb0ELb0ELi2EEENS1_19SingleTileSchedulerILb0ELb0ELb0ELi128EEEEEEEEEvNT_6ParamsE$_ZN4cute3eso3ESOILb1ELb0EJNS_1CILi2EEEiEEC2ERKS3_RKi,@function
        .size           $_ZN7cutlass13device_kernelIN5flash19enable_sm80_to_sm89INS1_16FlashAttnBwdSm80INS1_25CollectiveMainloopBwdSm80ILi2ELi2EN4cute5tupleIJNS5_1CILi128EEES8_NS7_ILi64EEEEEENS_10bfloat16_tEfNS_4arch4Sm80ELb0ELb0ELb1ELb0ELb1ELb0ELb0ELb0ELi2ELi4ELi4ELi4ELb0EEENS1_21CollectiveEpilogueBwdISA_SB_SD_Li256ELb0ELb0ELi2EEENS1_19SingleTileSchedulerILb0ELb0ELb0ELi128EEEEEEEEEvNT_6ParamsE$_ZN4cute3eso3ESOILb1ELb0EJNS_1CILi2EEEiEEC2ERKS3_RKi,($_ZN7cutlass13device_kernelIN5flash19enable_sm80_to_sm89INS1_16FlashAttnBwdSm80INS1_25CollectiveMainloopBwdSm80ILi2ELi2EN4cute5tupleIJNS5_1CILi128EEES8_NS7_ILi64EEEEEENS_10bfloat16_tEfNS_4arch4Sm80ELb0ELb0ELb1ELb0ELb1ELb0ELb0ELb0ELi2ELi4ELi4ELi4ELb0EEENS1_21CollectiveEpilogueBwdISA_SB_SD_Li256ELb0ELb0ELi2EEENS1_19SingleTileSchedulerILb0ELb0ELb0ELi128EEEEEEEEEvNT_6ParamsE$_ZN4cute3eso3ESOILb1ELb0EJNS_1CILi4096EEENS_5tupleIJNS4_IJiiEEENS2_ILi8192EEEEEEEEC2ERKS3_RKS7_ - $_ZN7cutlass13device_kernelIN5flash19enable_sm80_to_sm89INS1_16FlashAttnBwdSm80INS1_25CollectiveMainloopBwdSm80ILi2ELi2EN4cute5tupleIJNS5_1CILi128EEES8_NS7_ILi64EEEEEENS_10bfloat16_tEfNS_4arch4Sm80ELb0ELb0ELb1ELb0ELb1ELb0ELb0ELb0ELi2ELi4ELi4ELi4ELb0EEENS1_21CollectiveEpilogueBwdISA_SB_SD_Li256ELb0ELb0ELi2EEENS1_19SingleTileSchedulerILb0ELb0ELb0ELi128EEEEEEEEEvNT_6ParamsE$_ZN4cute3eso3ESOILb1ELb0EJNS_1CILi2EEEiEEC2ERKS3_RKi)
$_ZN7cutlass13device_kernelIN5flash19enable_sm80_to_sm89INS1_16FlashAttnBwdSm80INS1_25CollectiveMainloopBwdSm80ILi2ELi2EN4cute5tupleIJNS5_1CILi128EEES8_NS7_ILi64EEEEEENS_10bfloat16_tEfNS_4arch4Sm80ELb0ELb0ELb1ELb0ELb1ELb0ELb0ELb0ELi2ELi4ELi4ELi4ELb0EEENS1_21CollectiveEpilogueBwdISA_SB_SD_Li256ELb0ELb0ELi2EEENS1_19SingleTileSchedulerILb0ELb0ELb0ELi128EEEEEEEEEvNT_6ParamsE$_ZN4cute3eso3ESOILb1ELb0EJNS_1CILi2EEEiEEC2ERKS3_RKi:
[----:B------:R-:W-:Y:S02]  /*7c60*/  IADD3 R2, R2, -c[0x0][0x20], RZ ;  /* 0x8000080002027a10 */ /* 0x000fe40007ffe0ff */
[----:B------:R-:W-:-:S03]  /*7c70*/  MOV R5, 0x0 ;  /* 0x0000000000057802 */ /* 0x000fc60000000f00 */
[----:B------:R1:W-:Y:S01]  /*7c80*/  STL [R2], R3 ;  /* 0x0000000302007387 */ /* 0x0003e20000100800 */
[----:B------:R-:W-:Y:S05]  /*7c90*/  RET.REL.NODEC R4 `(_ZN7cutlass13device_kernelIN5flash19enable_sm80_to_sm89INS1_16FlashAttnBwdSm80INS1_25CollectiveMainloopBwdSm80ILi2ELi2EN4cute5tupleIJNS5_1CILi128EEES8_NS7_ILi64EEEEEENS_10bfloat16_tEfNS_4arch4Sm80ELb0ELb0ELb1ELb0ELb1ELb0ELb0ELb0ELi2ELi4ELi4ELi4ELb0EEENS1_21CollectiveEpilogueBwdISA_SB_SD_Li256ELb0ELb0ELi2EEENS1_19SingleTileSchedulerILb0ELb0ELb0ELi128EEEEEEEEEvNT_6ParamsE) ;  /* 0xffff836004007950 */ /* 0x000fea0003c3ffff */
        .type           $_ZN7cutlass13device_kernelIN5flash19enable_sm80_to_sm89INS1_16FlashAttnBwdSm80INS1_25CollectiveMainloopBwdSm80ILi2ELi2EN4cute5tupleIJNS5_1CILi128EEES8_NS7_ILi64EEEEEENS_10bfloat16_tEfNS_4arch4Sm80ELb0ELb0ELb1ELb0ELb1ELb0ELb0ELb0ELi2ELi4ELi4ELi4ELb0EEENS1_21CollectiveEpilogueBwdISA_SB_SD_Li256ELb0ELb0ELi2EEENS1_19SingleTileSchedulerILb0ELb0ELb0ELi128EEEEEEEEEvNT_6ParamsE$_ZN4cute3eso3ESOILb1ELb0EJNS_1CILi4096EEENS_5tupleIJNS4_IJiiEEENS2_ILi8192EEEEEEEEC2ERKS3_RKS7_,@function
        .size           $_ZN7cutlass13device_kernelIN5flash19enable_sm80_to_sm89INS1_16FlashAttnBwdSm80INS1_25CollectiveMainloopBwdSm80ILi2ELi2EN4cute5tupleIJNS5_1CILi128EEES8_NS7_ILi64EEEEEENS_10bfloat16_tEfNS_4arch4Sm80ELb0ELb0ELb1ELb0ELb1ELb0ELb0ELb0ELi2ELi4ELi4ELi4ELb0EEENS1_21CollectiveEpilogueBwdISA_SB_SD_Li256ELb0ELb0ELi2EEENS1_19SingleTileSchedulerILb0ELb0ELb0ELi128EEEEEEEEEvNT_6ParamsE$_ZN4cute3eso3ESOILb1ELb0EJNS_1CILi4096EEENS_5tupleIJNS4_IJiiEEENS2_ILi8192EEEEEEEEC2ERKS3_RKS7_,($_ZN7cutlass13device_kernelIN5flash19enable_sm80_to_sm89INS1_16FlashAttnBwdSm80INS1_25CollectiveMainloopBwdSm80ILi2ELi2EN4cute5tupleIJNS5_1CILi128EEES8_NS7_ILi64EEEEEENS_10bfloat16_tEfNS_4arch4Sm80ELb0ELb0ELb1ELb0ELb1ELb0ELb0ELb0ELi2ELi4ELi4ELi4ELb0EEENS1_21CollectiveEpilogueBwdISA_SB_SD_Li256ELb0ELb0ELi2EEENS1_19SingleTileSchedulerILb0ELb0ELb0ELi128EEEEEEEEEvNT_6ParamsE$_ZN4cute3eso3ESOILb1ELb0EJNS_1CILi4096EEENS_5tupleIJiiEEEEEC2ERKS3_RKS5_ - $_ZN7cutlass13device_kernelIN5flash19enable_sm80_to_sm89INS1_16FlashAttnBwdSm80INS1_25CollectiveMainloopBwdSm80ILi2ELi2EN4cute5tupleIJNS5_1CILi128EEES8_NS7_ILi64EEEEEENS_10bfloat16_tEfNS_4arch4Sm80ELb0ELb0ELb1ELb0ELb1ELb0ELb0ELb0ELi2ELi4ELi4ELi4ELb0EEENS1_21CollectiveEpilogueBwdISA_SB_SD_Li256ELb0ELb0ELi2EEENS1_19SingleTileSchedulerILb0ELb0ELb0ELi128EEEEEEEEEvNT_6ParamsE$_ZN4cute3eso3ESOILb1ELb0EJNS_1CILi4096EEENS_5tupleIJNS4_IJiiEEENS2_ILi8192EEEEEEEEC2ERKS3_RKS7_)
$_ZN7cutlass13device_kernelIN5flash19enable_sm80_to_sm89INS1_16FlashAttnBwdSm80INS1_25CollectiveMainloopBwdSm80ILi2ELi2EN4cute5tupleIJNS5_1CILi128EEES8_NS7_ILi64EEEEEENS_10bfloat16_tEfNS_4arch4Sm80ELb0ELb0ELb1ELb0ELb1ELb0ELb0ELb0ELi2ELi4ELi4ELi4ELb0EEENS1_21CollectiveEpilogueBwdISA_SB_SD_Li256ELb0ELb0ELi2EEENS1_19SingleTileSchedulerILb0ELb0ELb0ELi128EEEEEEEEEvNT_6ParamsE$_ZN4cute3eso3ESOILb1ELb0EJNS_1CILi4096EEENS_5tupleIJNS4_IJiiEEENS2_ILi8192EEEEEEEEC2ERKS3_RKS7_:
[----:B------:R-:W-:Y:S01]  /*7ca0*/  IADD3 R2, R2, -c[0x0][0x20], RZ ;  /* 0x8000080002027a10 */ /* 0x000fe20007ffe0ff */
[----:B------:R-:W-:Y:S01]  /*7cb0*/  IMAD.MOV.U32 R8, RZ, RZ, R6 ;  /* 0x000000ffff087224 */ /* 0x000fe200078e0006 */
[----:B------:R-:W-:-:S03]  /*7cc0*/  MOV R9, 0x0 ;  /* 0x0000000000097802 */ /* 0x000fc60000000f00 */
[----:B------:R1:W-:Y:S04]  /*7cd0*/  STL [R2], R5 ;  /* 0x0000000502007387 */ /* 0x0003e80000100800 */
[----:B------:R1:W-:Y:S01]  /*7ce0*/  STL [R2+0x4], R3 ;  /* 0x0000040302007387 */ /* 0x0003e20000100800 */
[----:B------:R-:W-:Y:S05]  /*7cf0*/  RET.REL.NODEC R8 `(_ZN7cutlass13device_kernelIN5flash19enable_sm80_to_sm89INS1_16FlashAttnBwdSm80INS1_25CollectiveMainloopBwdSm80ILi2ELi2EN4cute5tupleIJNS5_1CILi128EEES8_NS7_ILi64EEEEEENS_10bfloat16_tEfNS_4arch4Sm80ELb0ELb0ELb1ELb0ELb1ELb0ELb0ELb0ELi2ELi4ELi4ELi4ELb0EEENS1_21CollectiveEpilogueBwdISA_SB_SD_Li256ELb0ELb0ELi2EEENS1_19SingleTileSchedulerILb0ELb0ELb0ELi128EEEEEEEEEvNT_6ParamsE) ;  /* 0xffff830008007950 */ /* 0x000fea0003c3ffff */
        .type           $_ZN7cutlass13device_kernelIN5flash19enable_sm80_to_sm89INS1_16FlashAttnBwdSm80INS1_25CollectiveMainloopBwdSm80ILi2ELi2EN4cute5tupleIJNS5_1CILi128EEES8_NS7_ILi64EEEEEENS_10bfloat16_tEfNS_4arch4Sm80ELb0ELb0ELb1ELb0ELb1ELb0ELb0ELb0ELi2ELi4ELi4ELi4ELb0EEENS1_21CollectiveEpilogueBwdISA_SB_SD_Li256ELb0ELb0ELi2EEENS1_19SingleTileSchedulerILb0ELb0ELb0ELi128EEEEEEEEEvNT_6ParamsE$_ZN4cute3eso3ESOILb1ELb0EJNS_1CILi4096EEENS_5tupleIJiiEEEEEC2ERKS3_RKS5_,@function
        .size           $_ZN7cutlass13device_kernelIN5flash19enable_sm80_to_sm89INS1_16FlashAttnBwdSm80INS1_25CollectiveMainloopBwdSm80ILi2ELi2EN4cute5tupleIJNS5_1CILi128EEES8_NS7_ILi64EEEEEENS_10bfloat16_tEfNS_4arch4Sm80ELb0ELb0ELb1ELb0ELb1ELb0ELb0ELb0ELi2ELi4ELi4ELi4ELb0EEENS1_21CollectiveEpilogueBwdISA_SB_SD_Li256ELb0ELb0ELi2EEENS1_19SingleTileSchedulerILb0ELb0ELb0ELi128EEEEEEEEEvNT_6ParamsE$_ZN4cute3eso3ESOILb1ELb0EJNS_1CILi4096EEENS_5tupleIJiiEEEEEC2ERKS3_RKS5_,($_ZN7cutlass13device_kernelIN5flash19enable_sm80_to_sm89INS1_16FlashAttnBwdSm80INS1_25CollectiveMainloopBwdSm80ILi2ELi2EN4cute5tupleIJNS5_1CILi128EEES8_NS7_ILi64EEEEEENS_10bfloat16_tEfNS_4arch4Sm80ELb0ELb0ELb1ELb0ELb1ELb0ELb0ELb0ELi2ELi4ELi4ELi4ELb0EEENS1_21CollectiveEpilogueBwdISA_SB_SD_Li256ELb0ELb0ELi2EEENS1_19SingleTileSchedulerILb0ELb0ELb0ELi128EEEEEEEEEvNT_6ParamsE$_ZN4cute3eso3ESOILb1ELb0EJNS_1CILi4096EEEiiEEC2ERKS3_RKiS8_ - $_ZN7cutlass13device_kernelIN5flash19enable_sm80_to_sm89INS1_16FlashAttnBwdSm80INS1_25CollectiveMainloopBwdSm80ILi2ELi2EN4cute5tupleIJNS5_1CILi128EEES8_NS7_ILi64EEEEEENS_10bfloat16_tEfNS_4arch4Sm80ELb0ELb0ELb1ELb0ELb1ELb0ELb0ELb0ELi2ELi4ELi4ELi4ELb0EEENS1_21CollectiveEpilogueBwdISA_SB_SD_Li256ELb0ELb0ELi2EEENS1_19SingleTileSchedulerILb0ELb0ELb0ELi128EEEEEEEEEvNT_6ParamsE$_ZN4cute3eso3ESOILb1ELb0EJNS_1CILi4096EEENS_5tupleIJiiEEEEEC2ERKS3_RKS5_)
$_ZN7cutlass13device_kernelIN5flash19enable_sm80_to_sm89INS1_16FlashAttnBwdSm80INS1_25CollectiveMainloopBwdSm80ILi2ELi2EN4cute5tupleIJNS5_1CILi128EEES8_NS7_ILi64EEEEEENS_10bfloat16_tEfNS_4arch4Sm80ELb0ELb0ELb1ELb0ELb1ELb0ELb0ELb0ELi2ELi4ELi4ELi4ELb0EEENS1_21CollectiveEpilogueBwdISA_SB_SD_Li256ELb0ELb0ELi2EEENS1_19SingleTileSchedulerILb0ELb0ELb0ELi128EEEEEEEEEvNT_6ParamsE$_ZN4cute3eso3ESOILb1ELb0EJNS_1CILi4096EEENS_5tupleIJiiEEEEEC2ERKS3_RKS5_:
[----:B------:R-:W-:Y:S01]  /*7d00*/  IADD3 R2, R2, -c[0x0][0x20], RZ ;  /* 0x8000080002027a10 */ /* 0x000fe20007ffe0ff */
[----:B------:R-:W-:Y:S01]  /*7d10*/  IMAD.MOV.U32 R8, RZ, RZ, R6 ;  /* 0x000000ffff087224 */ /* 0x000fe200078e0006 */
[----:B------:R-:W-:-:S03]  /*7d20*/  MOV R9, 0x0 ;  /* 0x0000000000097802 */ /* 0x000fc60000000f00 */
[----:B------:R1:W-:Y:S04]  /*7d30*/  STL [R2], R5 ;  /* 0x0000000502007387 */ /* 0x0003e80000100800 */
[----:B------:R1:W-:Y:S01]  /*7d40*/  STL [R2+0x4], R3 ;  /* 0x0000040302007387 */ /* 0x0003e20000100800 */
[----:B------:R-:W-:Y:S05]  /*7d50*/  RET.REL.NODEC R8 `(_ZN7cutlass13device_kernelIN5flash19enable_sm80_to_sm89INS1_16FlashAttnBwdSm80INS1_25CollectiveMainloopBwdSm80ILi2ELi2EN4cute5tupleIJNS5_1CILi128EEES8_NS7_ILi64EEEEEENS_10bfloat16_tEfNS_4arch4Sm80ELb0ELb0ELb1ELb0ELb1ELb0ELb0ELb0ELi2ELi4ELi4ELi4ELb0EEENS1_21CollectiveEpilogueBwdISA_SB_SD_Li256ELb0ELb0ELi2EEENS1_19SingleTileSchedulerILb0ELb0ELb0ELi128EEEEEEEEEvNT_6ParamsE) ;  /* 0xffff82a008007950 */ /* 0x000fea0003c3ffff */
        .type           $_ZN7cutlass13device_kernelIN5flash19enable_sm80_to_sm89INS1_16FlashAttnBwdSm80INS1_25CollectiveMainloopBwdSm80ILi2ELi2EN4cute5tupleIJNS5_1CILi128EEES8_NS7_ILi64EEEEEENS_10bfloat16_tEfNS_4arch4Sm80ELb0ELb0ELb1ELb0ELb1ELb0ELb0ELb0ELi2ELi4ELi4ELi4ELb0EEENS1_21CollectiveEpilogueBwdISA_SB_SD_Li256ELb0ELb0ELi2EEENS1_19SingleTileSchedulerILb0ELb0ELb0ELi128EEEEEEEEEvNT_6ParamsE$_ZN4cute3eso3ESOILb1ELb0EJNS_1CILi4096EEEiiEEC2ERKS3_RKiS8_,@function
        .size           $_ZN7cutlass13device_kernelIN5flash19enable_sm80_to_sm89INS1_16FlashAttnBwdSm80INS1_25CollectiveMainloopBwdSm80ILi2ELi2EN4cute5tupleIJNS5_1CILi128EEES8_NS7_ILi64EEEEEENS_10bfloat16_tEfNS_4arch4Sm80ELb0ELb0ELb1ELb0ELb1ELb0ELb0ELb0ELi2ELi4ELi4ELi4ELb0EEENS1_21CollectiveEpilogueBwdISA_SB_SD_Li256ELb0ELb0ELi2EEENS1_19SingleTileSchedulerILb0ELb0ELb0ELi128EEEEEEEEEvNT_6ParamsE$_ZN4cute3eso3ESOILb1ELb0EJNS_1CILi4096EEEiiEEC2ERKS3_RKiS8_,($_ZN7cutlass13device_kernelIN5flash19enable_sm80_to_sm89INS1_16FlashAttnBwdSm80INS1_25CollectiveMainloopBwdSm80ILi2ELi2EN4cute5tupleIJNS5_1CILi128EEES8_NS7_ILi64EEEEEENS_10bfloat16_tEfNS_4arch4Sm80ELb0ELb0ELb1ELb0ELb1ELb0ELb0ELb0ELi2ELi4ELi4ELi4ELb0EEENS1_21CollectiveEpilogueBwdISA_SB_SD_Li256ELb0ELb0ELi2EEENS1_19SingleTileSchedulerILb0ELb0ELb0ELi128EEEEEEEEEvNT_6ParamsE$_ZN4cute3eso3ESOILb1ELb0EJNS_1CILi4096EEEiiNS2_ILi8192EEEEEC2ERKS3_RKiS9_RKS4_ - $_ZN7cutlass13device_kernelIN5flash19enable_sm80_to_sm89INS1_16FlashAttnBwdSm80INS1_25CollectiveMainloopBwdSm80ILi2ELi2EN4cute5tupleIJNS5_1CILi128EEES8_NS7_ILi64EEEEEENS_10bfloat16_tEfNS_4arch4Sm80ELb0ELb0ELb1ELb0ELb1ELb0ELb0ELb0ELi2ELi4ELi4ELi4ELb0EEENS1_21CollectiveEpilogueBwdISA_SB_SD_Li256ELb0ELb0ELi2EEENS1_19SingleTileSchedulerILb0ELb0ELb0ELi128EEEEEEEEEvNT_6ParamsE$_ZN4cute3eso3ESOILb1ELb0EJNS_1CILi4096EEEiiEEC2ERKS3_RKiS8_)
$_ZN7cutlass13device_kernelIN5flash19enable_sm80_to_sm89INS1_16FlashAttnBwdSm80INS1_25CollectiveMainloopBwdSm80ILi2ELi2EN4cute5tupleIJNS5_1CILi128EEES8_NS7_ILi64EEEEEENS_10bfloat16_tEfNS_4arch4Sm80ELb0ELb0ELb1ELb0ELb1ELb0ELb0ELb0ELi2ELi4ELi4ELi4ELb0EEENS1_21CollectiveEpilogueBwdISA_SB_SD_Li256ELb0ELb0ELi2EEENS1_19SingleTileSchedulerILb0ELb0ELb0ELi128EEEEEEEEEvNT_6ParamsE$_ZN4cute3eso3ESOILb1ELb0EJNS_1CILi4096EEEiiEEC2ERKS3_RKiS8_:
        /* <DEDUP_REMOVED lines=8> */
        .type           $_ZN7cutlass13device_kernelIN5flash19enable_sm80_to_sm89INS1_16FlashAttnBwdSm80INS1_25CollectiveMainloopBwdSm80ILi2ELi2EN4cute5tupleIJNS5_1CILi128EEES8_NS7_ILi64EEEEEENS_10bfloat16_tEfNS_4arch4Sm80ELb0ELb0ELb1ELb0ELb1ELb0ELb0ELb0ELi2ELi4ELi4ELi4ELb0EEENS1_21CollectiveEpilogueBwdISA_SB_SD_Li256ELb0ELb0ELi2EEENS1_19SingleTileSchedulerILb0ELb0ELb0ELi128EEEEEEEEEvNT_6ParamsE$_ZN4cute3eso3ESOILb1ELb0EJNS_1CILi4096EEEiiNS2_ILi8192EEEEEC2ERKS3_RKiS9_RKS4_,@function
        .size           $_ZN7cutlass13device_kernelIN5flash19enable_sm80_to_sm89INS1_16FlashAttnBwdSm80INS1_25CollectiveMainloopBwdSm80ILi2ELi2EN4cute5tupleIJNS5_1CILi128EEES8_NS7_ILi64EEEEEENS_10bfloat16_tEfNS_4arch4Sm80ELb0ELb0ELb1ELb0ELb1ELb0ELb0ELb0ELi2ELi4ELi4ELi4ELb0EEENS1_21CollectiveEpilogueBwdISA_SB_SD_Li256ELb0ELb0ELi2EEENS1_19SingleTileSchedulerILb0ELb0ELb0ELi128EEEEEEEEEvNT_6ParamsE$_ZN4cute3eso3ESOILb1ELb0EJNS_1CILi4096EEEiiNS2_ILi8192EEEEEC2ERKS3_RKiS9_RKS4_,($_ZN7cutlass13device_kernelIN5flash19enable_sm80_to_sm89INS1_16FlashAttnBwdSm80INS1_25CollectiveMainloopBwdSm80ILi2ELi2EN4cute5tupleIJNS5_1CILi128EEES8_NS7_ILi64EEEEEENS_10bfloat16_tEfNS_4arch4Sm80ELb0ELb0ELb1ELb0ELb1ELb0ELb0ELb0ELi2ELi4ELi4ELi4ELb0EEENS1_21CollectiveEpilogueBwdISA_SB_SD_Li256ELb0ELb0ELi2EEENS1_19SingleTileSchedulerILb0ELb0ELb0ELi128EEEEEEEEEvNT_6ParamsE$_ZN4cute3eso3ESOILb1ELb0EJNS_1CILi8EEEiiEEC2ERKS3_RKiS8_ - $_ZN7cutlass13device_kernelIN5flash19enable_sm80_to_sm89INS1_16FlashAttnBwdSm80INS1_25CollectiveMainloopBwdSm80ILi2ELi2EN4cute5tupleIJNS5_1CILi128EEES8_NS7_ILi64EEEEEENS_10bfloat16_tEfNS_4arch4Sm80ELb0ELb0ELb1ELb0ELb1ELb0ELb0ELb0ELi2ELi4ELi4ELi4ELb0EEENS1_21CollectiveEpilogueBwdISA_SB_SD_Li256ELb0ELb0ELi2EEENS1_19SingleTileSchedulerILb0ELb0ELb0ELi128EEEEEEEEEvNT_6ParamsE$_ZN4cute3eso3ESOILb1ELb0EJNS_1CILi4096EEEiiNS2_ILi8192EEEEEC2ERKS3_RKiS9_RKS4_)
$_ZN7cutlass13device_kernelIN5flash19enable_sm80_to_sm89INS1_16FlashAttnBwdSm80INS1_25CollectiveMainloopBwdSm80ILi2ELi2EN4cute5tupleIJNS5_1CILi128EEES8_NS7_ILi64EEEEEENS_10bfloat16_tEfNS_4arch4Sm80ELb0ELb0ELb1ELb0ELb1ELb0ELb0ELb0ELi2ELi4ELi4ELi4ELb0EEENS1_21CollectiveEpilogueBwdISA_SB_SD_Li256ELb0ELb0ELi2EEENS1_19SingleTileSchedulerILb0ELb0ELb0ELi128EEEEEEEEEvNT_6ParamsE$_ZN4cute3eso3ESOILb1ELb0EJNS_1CILi4096EEEiiNS2_ILi8192EEEEEC2ERKS3_RKiS9_RKS4_:
        /* <DEDUP_REMOVED lines=8> */
        .type           $_ZN7cutlass13device_kernelIN5flash19enable_sm80_to_sm89INS1_16FlashAttnBwdSm80INS1_25CollectiveMainloopBwdSm80ILi2ELi2EN4cute5tupleIJNS5_1CILi128EEES8_NS7_ILi64EEEEEENS_10bfloat16_tEfNS_4arch4Sm80ELb0ELb0ELb1ELb0ELb1ELb0ELb0ELb0ELi2ELi4ELi4ELi4ELb0EEENS1_21CollectiveEpilogueBwdISA_SB_SD_Li256ELb0ELb0ELi2EEENS1_19SingleTileSchedulerILb0ELb0ELb0ELi128EEEEEEEEEvNT_6ParamsE$_ZN4cute3eso3ESOILb1ELb0EJNS_1CILi8EEEiiEEC2ERKS3_RKiS8_,@function
        .size           $_ZN7cutlass13device_kernelIN5flash19enable_sm80_to_sm89INS1_16FlashAttnBwdSm80INS1_25CollectiveMainloopBwdSm80ILi2ELi2EN4cute5tupleIJNS5_1CILi128EEES8_NS7_ILi64EEEEEENS_10bfloat16_tEfNS_4arch4Sm80ELb0ELb0ELb1ELb0ELb1ELb0ELb0ELb0ELi2ELi4ELi4ELi4ELb0EEENS1_21CollectiveEpilogueBwdISA_SB_SD_Li256ELb0ELb0ELi2EEENS1_19SingleTileSchedulerILb0ELb0ELb0ELi128EEEEEEEEEvNT_6ParamsE$_ZN4cute3eso3ESOILb1ELb0EJNS_1CILi8EEEiiEEC2ERKS3_RKiS8_,($_ZN7cutlass13device_kernelIN5flash19enable_sm80_to_sm89INS1_16FlashAttnBwdSm80INS1_25CollectiveMainloopBwdSm80ILi2ELi2EN4cute5tupleIJNS5_1CILi128EEES8_NS7_ILi64EEEEEENS_10bfloat16_tEfNS_4arch4Sm80ELb0ELb0ELb1ELb0ELb1ELb0ELb0ELb0ELi2ELi4ELi4ELi4ELb0EEENS1_21CollectiveEpilogueBwdISA_SB_SD_Li256ELb0ELb0ELi2EEENS1_19SingleTileSchedulerILb0ELb0ELb0ELi128EEEEEEEEEvNT_6ParamsE$_ZN4cute3eso3ESOILb1ELb0EJNS_1CILi8EEEiiiNS2_ILi144EEENS2_ILi512EEEEEC2ERKS3_RKiSA_SA_RKS4_RKS5_ - $_ZN7cutlass13device_kernelIN5flash19enable_sm80_to_sm89INS1_16FlashAttnBwdSm80INS1_25CollectiveMainloopBwdSm80ILi2ELi2EN4cute5tupleIJNS5_1CILi128EEES8_NS7_ILi64EEEEEENS_10bfloat16_tEfNS_4arch4Sm80ELb0ELb0ELb1ELb0ELb1ELb0ELb0ELb0ELi2ELi4ELi4ELi4ELb0EEENS1_21CollectiveEpilogueBwdISA_SB_SD_Li256ELb0ELb0ELi2EEENS1_19SingleTileSchedulerILb0ELb0ELb0ELi128EEEEEEEEEvNT_6ParamsE$_ZN4cute3eso3ESOILb1ELb0EJNS_1CILi8EEEiiEEC2ERKS3_RKiS8_)
$_ZN7cutlass13device_kernelIN5flash19enable_sm80_to_sm89INS1_16FlashAttnBwdSm80INS1_25CollectiveMainloopBwdSm80ILi2ELi2EN4cute5tupleIJNS5_1CILi128EEES8_NS7_ILi64EEEEEENS_10bfloat16_tEfNS_4arch4Sm80ELb0ELb0ELb1ELb0ELb1ELb0ELb0ELb0ELi2ELi4ELi4ELi4ELb0EEENS1_21CollectiveEpilogueBwdISA_SB_SD_Li256ELb0ELb0ELi2EEENS1_19SingleTileSchedulerILb0ELb0ELb0ELi128EEEEEEEEEvNT_6ParamsE$_ZN4cute3eso3ESOILb1ELb0EJNS_1CILi8EEEiiEEC2ERKS3_RKiS8_:
[----:B------:R-:W-:Y:S02]  /*7e60*/  IADD3 R3, R69, -c[0x0][0x20], RZ ;  /* 0x8000080045037a10 */ /* 0x000fe40007ffe0ff */
[----:B------:R-:W-:-:S03]  /*7e70*/  IADD3 R2, R2, -c[0x0][0x20], RZ ;  /* 0x8000080002027a10 */ /* 0x000fc60007ffe0ff */
[----:B------:R1:W-:Y:S04]  /*7e80*/  STL [R3], R6 ;  /* 0x0000000603007387 */ /* 0x0003e80000100800 */
[----:B------:R-:W2:Y:S01]  /*7e90*/  LDL R2, [R2] ;  /* 0x0000000002027983 */ /* 0x000ea20000100800 */
[----:B------:R-:W-:-:S03]  /*7ea0*/  IMAD.MOV.U32 R5, RZ, RZ, 0x0 ;  /* 0x00000000ff057424 */ /* 0x000fc600078e00ff */
[----:B--2---:R1:W-:Y:S01]  /*7eb0*/  STL [R3+0x4], R2 ;  /* 0x0000040203007387 */ /* 0x0043e20000100800 */
[----:B------:R-:W-:Y:S05]  /*7ec0*/  RET.REL.NODEC R4 `(_ZN7cutlass13device_kernelIN5flash19enable_sm80_to_sm89INS1_16FlashAttnBwdSm80INS1_25CollectiveMainloopBwdSm80ILi2ELi2EN4cute5tupleIJNS5_1CILi128EEES8_NS7_ILi64EEEEEENS_10bfloat16_tEfNS_4arch4Sm80ELb0ELb0ELb1ELb0ELb1ELb0ELb0ELb0ELi2ELi4ELi4ELi4ELb0EEENS1_21CollectiveEpilogueBwdISA_SB_SD_Li256ELb0ELb0ELi2EEENS1_19SingleTileSchedulerILb0ELb0ELb0ELi128EEEEEEEEEvNT_6ParamsE) ;  /* 0xffff813004007950 */ /* 0x000fea0003c3ffff */
        .type           $_ZN7cutlass13device_kernelIN5flash19enable_sm80_to_sm89INS1_16FlashAttnBwdSm80INS1_25CollectiveMainloopBwdSm80ILi2ELi2EN4cute5tupleIJNS5_1CILi128EEES8_NS7_ILi64EEEEEENS_10bfloat16_tEfNS_4arch4Sm80ELb0ELb0ELb1ELb0ELb1ELb0ELb0ELb0ELi2ELi4ELi4ELi4ELb0EEENS1_21CollectiveEpilogueBwdISA_SB_SD_Li256ELb0ELb0ELi2EEENS1_19SingleTileSchedulerILb0ELb0ELb0ELi128EEEEEEEEEvNT_6ParamsE$_ZN4cute3eso3ESOILb1ELb0EJNS_1CILi8EEEiiiNS2_ILi144EEENS2_ILi512EEEEEC2ERKS3_RKiSA_SA_RKS4_RKS5_,@function
        .size           $_ZN7cutlass13device_kernelIN5flash19enable_sm80_to_sm89INS1_16FlashAttnBwdSm80INS1_25CollectiveMainloopBwdSm80ILi2ELi2EN4cute5tupleIJNS5_1CILi128EEES8_NS7_ILi64EEEEEENS_10bfloat16_tEfNS_4arch4Sm80ELb0ELb0ELb1ELb0ELb1ELb0ELb0ELb0ELi2ELi4ELi4ELi4ELb0EEENS1_21CollectiveEpilogueBwdISA_SB_SD_Li256ELb0ELb0ELi2EEENS1_19SingleTileSchedulerILb0ELb0ELb0ELi128EEEEEEEEEvNT_6ParamsE$_ZN4cute3eso3ESOILb1ELb0EJNS_1CILi8EEEiiiNS2_ILi144EEENS2_ILi512EEEEEC2ERKS3_RKiSA_SA_RKS4_RKS5_,($_ZN7cutlass13device_kernelIN5flash19enable_sm80_to_sm89INS1_16FlashAttnBwdSm80INS1_25CollectiveMainloopBwdSm80ILi2ELi2EN4cute5tupleIJNS5_1CILi128EEES8_NS7_ILi64EEEEEENS_10bfloat16_tEfNS_4arch4Sm80ELb0ELb0ELb1ELb0ELb1ELb0ELb0ELb0ELi2ELi4ELi4ELi4ELb0EEENS1_21CollectiveEpilogueBwdISA_SB_SD_Li256ELb0ELb0ELi2EEENS1_19SingleTileSchedulerILb0ELb0ELb0ELi128EEEEEEEEEvNT_6ParamsE$_ZN4cute3eso3ESOILb1ELb0EJNS_5tupleIJNS2_IJNS2_IJNS_1CILi8EEENS3_ILi1EEEEEENS2_IJS5_S5_EEEEEENS2_IJS5_NS3_ILi2EEEEEEEEENS2_IJNS2_IJNS2_IJS5_NS3_ILi0EEEEEENS2_IJSC_SC_EEEEEENS2_IJSC_iEEEEEEEEC2ERKSB_RKSH_ - $_ZN7cutlass13device_kernelIN5flash19enable_sm80_to_sm89INS1_16FlashAttnBwdSm80INS1_25CollectiveMainloopBwdSm80ILi2ELi2EN4cute5tupleIJNS5_1CILi128EEES8_NS7_ILi64EEEEEENS_10bfloat16_tEfNS_4arch4Sm80ELb0ELb0ELb1ELb0ELb1ELb0ELb0ELb0ELi2ELi4ELi4ELi4ELb0EEENS1_21CollectiveEpilogueBwdISA_SB_SD_Li256ELb0ELb0ELi2EEENS1_19SingleTileSchedulerILb0ELb0ELb0ELi128EEEEEEEEEvNT_6ParamsE$_ZN4cute3eso3ESOILb1ELb0EJNS_1CILi8EEEiiiNS2_ILi144EEENS2_ILi512EEEEEC2ERKS3_RKiSA_SA_RKS4_RKS5_)
$_ZN7cutlass13device_kernelIN5flash19enable_sm80_to_sm89INS1_16FlashAttnBwdSm80INS1_25CollectiveMainloopBwdSm80ILi2ELi2EN4cute5tupleIJNS5_1CILi128EEES8_NS7_ILi64EEEEEENS_10bfloat16_tEfNS_4arch4Sm80ELb0ELb0ELb1ELb0ELb1ELb0ELb0ELb0ELi2ELi4ELi4ELi4ELb0EEENS1_21CollectiveEpilogueBwdISA_SB_SD_Li256ELb0ELb0ELi2EEENS1_19SingleTileSchedulerILb0ELb0ELb0ELi128EEEEEEEEEvNT_6ParamsE$_ZN4cute3eso3ESOILb1ELb0EJNS_1CILi8EEEiiiNS2_ILi144EEENS2_ILi512EEEEEC2ERKS3_RKiSA_SA_RKS4_RKS5_:
        /* <DEDUP_REMOVED lines=11> */
        .type           $_ZN7cutlass13device_kernelIN5flash19enable_sm80_to_sm89INS1_16FlashAttnBwdSm80INS1_25CollectiveMainloopBwdSm80ILi2ELi2EN4cute5tupleIJNS5_1CILi128EEES8_NS7_ILi64EEEEEENS_10bfloat16_tEfNS_4arch4Sm80ELb0ELb0ELb1ELb0ELb1ELb0ELb0ELb0ELi2ELi4ELi4ELi4ELb0EEENS1_21CollectiveEpilogueBwdISA_SB_SD_Li256ELb0ELb0ELi2EEENS1_19SingleTileSchedulerILb0ELb0ELb0ELi128EEEEEEEEEvNT_6ParamsE$_ZN4cute3eso3ESOILb1ELb0EJNS_5tupleIJNS2_IJNS2_IJNS_1CILi8EEENS3_ILi1EEEEEENS2_IJS5_S5_EEEEEENS2_IJS5_NS3_ILi2EEEEEEEEENS2_IJNS2_IJNS2_IJS5_NS3_ILi0EEEEEENS2_IJSC_SC_EEEEEENS2_IJSC_iEEEEEEEEC2ERKSB_RKSH_,@function
        .size           $_ZN7cutlass13device_kernelIN5flash19enable_sm80_to_sm89INS1_16FlashAttnBwdSm80INS1_25CollectiveMainloopBwdSm80ILi2ELi2EN4cute5tupleIJNS5_1CILi128EEES8_NS7_ILi64EEEEEENS_10bfloat16_tEfNS_4arch4Sm80ELb0ELb0ELb1ELb0ELb1ELb0ELb0ELb0ELi2ELi4ELi4ELi4ELb0EEENS1_21CollectiveEpilogueBwdISA_SB_SD_Li256ELb0ELb0ELi2EEENS1_19SingleTileSchedulerILb0ELb0ELb0ELi128EEEEEEEEEvNT_6ParamsE$_ZN4cute3eso3ESOILb1ELb0EJNS_5tupleIJNS2_IJNS2_IJNS_1CILi8EEENS3_ILi1EEEEEENS2_IJS5_S5_EEEEEENS2_IJS5_NS3_ILi2EEEEEEEEENS2_IJNS2_IJNS2_IJS5_NS3_ILi0EEEEEENS2_IJSC_SC_EEEEEENS2_IJSC_iEEEEEEEEC2ERKSB_RKSH_,($_ZN7cutlass13device_kernelIN5flash19enable_sm80_to_sm89INS1_16FlashAttnBwdSm80INS1_25CollectiveMainloopBwdSm80ILi2ELi2EN4cute5tupleIJNS5_1CILi128EEES8_NS7_ILi64EEEEEENS_10bfloat16_tEfNS_4arch4Sm80ELb0ELb0ELb1ELb0ELb1ELb0ELb0ELb0ELi2ELi4ELi4ELi4ELb0EEENS1_21CollectiveEpilogueBwdISA_SB_SD_Li256ELb0ELb0ELi2EEENS1_19SingleTileSchedulerILb0ELb0ELb0ELi128EEEEEEEEEvNT_6ParamsE$_ZN4cute3eso3ESOILb1ELb0EJNS_5tupleIJNS2_IJNS2_IJNS_1CILi8EEENS3_ILi1EEEEEES5_EEENS2_IJNS2_IJS5_S5_EEENS3_ILi2EEEEEEEEENS2_IJNS2_IJNS2_IJS5_NS3_ILi0EEEEEESC_EEENS2_IJNS2_IJSC_SC_EEEiEEEEEEEEC2ERKSB_RKSH_ - $_ZN7cutlass13device_kernelIN5flash19enable_sm80_to_sm89INS1_16FlashAttnBwdSm80INS1_25CollectiveMainloopBwdSm80ILi2ELi2EN4cute5tupleIJNS5_1CILi128EEES8_NS7_ILi64EEEEEENS_10bfloat16_tEfNS_4arch4Sm80ELb0ELb0ELb1ELb0ELb1ELb0ELb0ELb0ELi2ELi4ELi4ELi4ELb0EEENS1_21CollectiveEpilogueBwdISA_SB_SD_Li256ELb0ELb0ELi2EEENS1_19SingleTileSchedulerILb0ELb0ELb0ELi128EEEEEEEEEvNT_6ParamsE$_ZN4cute3eso3ESOILb1ELb0EJNS_5tupleIJNS2_IJNS2_IJNS_1CILi8EEENS3_ILi1EEEEEENS2_IJS5_S5_EEEEEENS2_IJS5_NS3_ILi2EEEEEEEEENS2_IJNS2_IJNS2_IJS5_NS3_ILi0EEEEEENS2_IJSC_SC_EEEEEENS2_IJSC_iEEEEEEEEC2ERKSB_RKSH_)
$_ZN7cutlass13device_kernelIN5flash19enable_sm80_to_sm89INS1_16FlashAttnBwdSm80INS1_25CollectiveMainloopBwdSm80ILi2ELi2EN4cute5tupleIJNS5_1CILi128EEES8_NS7_ILi64EEEEEENS_10bfloat16_tEfNS_4arch4Sm80ELb0ELb0ELb1ELb0ELb1ELb0ELb0ELb0ELi2ELi4ELi4ELi4ELb0EEENS1_21CollectiveEpilogueBwdISA_SB_SD_Li256ELb0ELb0ELi2EEENS1_19SingleTileSchedulerILb0ELb0ELb0ELi128EEEEEEEEEvNT_6ParamsE$_ZN4cute3eso3ESOILb1ELb0EJNS_5tupleIJNS2_IJNS2_IJNS_1CILi8EEENS3_ILi1EEEEEENS2_IJS5_S5_EEEEEENS2_IJS5_NS3_ILi2EEEEEEEEENS2_IJNS2_IJNS2_IJS5_NS3_ILi0EEEEEENS2_IJSC_SC_EEEEEENS2_IJSC_iEEEEEEEEC2ERKSB_RKSH_:
[----:B------:R-:W-:Y:S02]  /*7f80*/  IADD3 R2, R76, -c[0x0][0x20], RZ ;  /* 0x800008004c027a10 */ /* 0x000fe40007ffe0ff */
[----:B------:R-:W-:-:S03]  /*7f90*/  MOV R7, 0x0 ;  /* 0x0000000000077802 */ /* 0x000fc60000000f00 */
[----:B------:R1:W-:Y:S01]  /*7fa0*/  STL [R2], R3 ;  /* 0x0000000302007387 */ /* 0x0003e20000100800 */
[----:B------:R-:W-:Y:S05]  /*7fb0*/  RET.REL.NODEC R6 `(_ZN7cutlass13device_kernelIN5flash19enable_sm80_to_sm89INS1_16FlashAttnBwdSm80INS1_25CollectiveMainloopBwdSm80ILi2ELi2EN4cute5tupleIJNS5_1CILi128EEES8_NS7_ILi64EEEEEENS_10bfloat16_tEfNS_4arch4Sm80ELb0ELb0ELb1ELb0ELb1ELb0ELb0ELb0ELi2ELi4ELi4ELi4ELb0EEENS1_21CollectiveEpilogueBwdISA_SB_SD_Li256ELb0ELb0ELi2EEENS1_19SingleTileSchedulerILb0ELb0ELb0ELi128EEEEEEEEEvNT_6ParamsE) ;  /* 0xffff804006007950 */ /* 0x000fea0003c3ffff */
        .type           $_ZN7cutlass13device_kernelIN5flash19enable_sm80_to_sm89INS1_16FlashAttnBwdSm80INS1_25CollectiveMainloopBwdSm80ILi2ELi2EN4cute5tupleIJNS5_1CILi128EEES8_NS7_ILi64EEEEEENS_10bfloat16_tEfNS_4arch4Sm80ELb0ELb0ELb1ELb0ELb1ELb0ELb0ELb0ELi2ELi4ELi4ELi4ELb0EEENS1_21CollectiveEpilogueBwdISA_SB_SD_Li256ELb0ELb0ELi2EEENS1_19SingleTileSchedulerILb0ELb0ELb0ELi128EEEEEEEEEvNT_6ParamsE$_ZN4cute3eso3ESOILb1ELb0EJNS_5tupleIJNS2_IJNS2_IJNS_1CILi8EEENS3_ILi1EEEEEES5_EEENS2_IJNS2_IJS5_S5_EEENS3_ILi2EEEEEEEEENS2_IJNS2_IJNS2_IJS5_NS3_ILi0EEEEEESC_EEENS2_IJNS2_IJSC_SC_EEEiEEEEEEEEC2ERKSB_RKSH_,@function
        .size           $_ZN7cutlass13device_kernelIN5flash19enable_sm80_to_sm89INS1_16FlashAttnBwdSm80INS1_25CollectiveMainloopBwdSm80ILi2ELi2EN4cute5tupleIJNS5_1CILi128EEES8_NS7_ILi64EEEEEENS_10bfloat16_tEfNS_4arch4Sm80ELb0ELb0ELb1ELb0ELb1ELb0ELb0ELb0ELi2ELi4ELi4ELi4ELb0EEENS1_21CollectiveEpilogueBwdISA_SB_SD_Li256ELb0ELb0ELi2EEENS1_19SingleTileSchedulerILb0ELb0ELb0ELi128EEEEEEEEEvNT_6ParamsE$_ZN4cute3eso3ESOILb1ELb0EJNS_5tupleIJNS2_IJNS2_IJNS_1CILi8EEENS3_ILi1EEEEEES5_EEENS2_IJNS2_IJS5_S5_EEENS3_ILi2EEEEEEEEENS2_IJNS2_IJNS2_IJS5_NS3_ILi0EEEEEESC_EEENS2_IJNS2_IJSC_SC_EEEiEEEEEEEEC2ERKSB_RKSH_,($_ZN7cutlass13device_kernelIN5flash19enable_sm80_to_sm89INS1_16FlashAttnBwdSm80INS1_25CollectiveMainloopBwdSm80ILi2ELi2EN4cute5tupleIJNS5_1CILi128EEES8_NS7_ILi64EEEEEENS_10bfloat16_tEfNS_4arch4Sm80ELb0ELb0ELb1ELb0ELb1ELb0ELb0ELb0ELi2ELi4ELi4ELi4ELb0EEENS1_21CollectiveEpilogueBwdISA_SB_SD_Li256ELb0ELb0ELi2EEENS1_19SingleTileSchedulerILb0ELb0ELb0ELi128EEEEEEEEEvNT_6ParamsE$_ZN4cute3eso3ESOILb1ELb0EJNS_5tupleIJNS2_IJNS_1CILi1EEENS2_IJS4_NS3_ILi2EEES5_EEEEEES5_NS2_IJS5_S5_EEEEEENS2_IJNS2_IJNS3_ILi0EEENS2_IJS4_NS3_ILi256EEEiEEEEEENS3_ILi2048EEENS2_IJiNS3_ILi4096EEEEEEEEEEEC2ERKS9_RKSH_ - $_ZN7cutlass13device_kernelIN5flash19enable_sm80_to_sm89INS1_16FlashAttnBwdSm80INS1_25CollectiveMainloopBwdSm80ILi2ELi2EN4cute5tupleIJNS5_1CILi128EEES8_NS7_ILi64EEEEEENS_10bfloat16_tEfNS_4arch4Sm80ELb0ELb0ELb1ELb0ELb1ELb0ELb0ELb0ELi2ELi4ELi4ELi4ELb0EEENS1_21CollectiveEpilogueBwdISA_SB_SD_Li256ELb0ELb0ELi2EEENS1_19SingleTileSchedulerILb0ELb0ELb0ELi128EEEEEEEEEvNT_6ParamsE$_ZN4cute3eso3ESOILb1ELb0EJNS_5tupleIJNS2_IJNS2_IJNS_1CILi8EEENS3_ILi1EEEEEES5_EEENS2_IJNS2_IJS5_S5_EEENS3_ILi2EEEEEEEEENS2_IJNS2_IJNS2_IJS5_NS3_ILi0EEEEEESC_EEENS2_IJNS2_IJSC_SC_EEEiEEEEEEEEC2ERKSB_RKSH_)
$_ZN7cutlass13device_kernelIN5flash19enable_sm80_to_sm89INS1_16FlashAttnBwdSm80INS1_25CollectiveMainloopBwdSm80ILi2ELi2EN4cute5tupleIJNS5_1CILi128EEES8_NS7_ILi64EEEEEENS_10bfloat16_tEfNS_4arch4Sm80ELb0ELb0ELb1ELb0ELb1ELb0ELb0ELb0ELi2ELi4ELi4ELi4ELb0EEENS1_21CollectiveEpilogueBwdISA_SB_SD_Li256ELb0ELb0ELi2EEENS1_19SingleTileSchedulerILb0ELb0ELb0ELi128EEEEEEEEEvNT_6ParamsE$_ZN4cute3eso3ESOILb1ELb0EJNS_5tupleIJNS2_IJNS2_IJNS_1CILi8EEENS3_ILi1EEEEEES5_EEENS2_IJNS2_IJS5_S5_EEENS3_ILi2EEEEEEEEENS2_IJNS2_IJNS2_IJS5_NS3_ILi0EEEEEESC_EEENS2_IJNS2_IJSC_SC_EEEiEEEEEEEEC2ERKSB_RKSH_:
[----:B------:R-:W-:Y:S02]  /*7fc0*/  IADD3 R2, R76, -c[0x0][0x20], RZ ;  /* 0x800008004c027a10 */ /* 0x000fe40007ffe0ff */
[----:B------:R-:W-:-:S03]  /*7fd0*/  MOV R7, 0x0 ;  /* 0x0000000000077802 */ /* 0x000fc60000000f00 */
[----:B------:R1:W-:Y:S01]  /*7fe0*/  STL [R2], R3 ;  /* 0x0000000302007387 */ /* 0x0003e20000100800 */
[----:B------:R-:W-:Y:S05]  /*7ff0*/  RET.REL.NODEC R6 `(_ZN7cutlass13device_kernelIN5flash19enable_sm80_to_sm89INS1_16FlashAttnBwdSm80INS1_25CollectiveMainloopBwdSm80ILi2ELi2EN4cute5tupleIJNS5_1CILi128EEES8_NS7_ILi64EEEEEENS_10bfloat16_tEfNS_4arch4Sm80ELb0ELb0ELb1ELb0ELb1ELb0ELb0ELb0ELi2ELi4ELi4ELi4ELb0EEENS1_21CollectiveEpilogueBwdISA_SB_SD_Li256ELb0ELb0ELi2EEENS1_19SingleTileSchedulerILb0ELb0ELb0ELi128EEEEEEEEEvNT_6ParamsE) ;  /* 0xffff800006007950 */ /* 0x000fea0003c3ffff */
        .type           $_ZN7cutlass13device_kernelIN5flash19enable_sm80_to_sm89INS1_16FlashAttnBwdSm80INS1_25CollectiveMainloopBwdSm80ILi2ELi2EN4cute5tupleIJNS5_1CILi128EEES8_NS7_ILi64EEEEEENS_10bfloat16_tEfNS_4arch4Sm80ELb0ELb0ELb1ELb0ELb1ELb0ELb0ELb0ELi2ELi4ELi4ELi4ELb0EEENS1_21CollectiveEpilogueBwdISA_SB_SD_Li256ELb0ELb0ELi2EEENS1_19SingleTileSchedulerILb0ELb0ELb0ELi128EEEEEEEEEvNT_6ParamsE$_ZN4cute3eso3ESOILb1ELb0EJNS_5tupleIJNS2_IJNS_1CILi1EEENS2_IJS4_NS3_ILi2EEES5_EEEEEES5_NS2_IJS5_S5_EEEEEENS2_IJNS2_IJNS3_ILi0EEENS2_IJS4_NS3_ILi256EEEiEEEEEENS3_ILi2048EEENS2_IJiNS3_ILi4096EEEEEEEEEEEC2ERKS9_RKSH_,@function
        .size           $_ZN7cutlass13device_kernelIN5flash19enable_sm80_to_sm89INS1_16FlashAttnBwdSm80INS1_25CollectiveMainloopBwdSm80ILi2ELi2EN4cute5tupleIJNS5_1CILi128EEES8_NS7_ILi64EEEEEENS_10bfloat16_tEfNS_4arch4Sm80ELb0ELb0ELb1ELb0ELb1ELb0ELb0ELb0ELi2ELi4ELi4ELi4ELb0EEENS1_21CollectiveEpilogueBwdISA_SB_SD_Li256ELb0ELb0ELi2EEENS1_19SingleTileSchedulerILb0ELb0ELb0ELi128EEEEEEEEEvNT_6ParamsE$_ZN4cute3eso3ESOILb1ELb0EJNS_5tupleIJNS2_IJNS_1CILi1EEENS2_IJS4_NS3_ILi2EEES5_EEEEEES5_NS2_IJS5_S5_EEEEEENS2_IJNS2_IJNS3_ILi0EEENS2_IJS4_NS3_ILi256EEEiEEEEEENS3_ILi2048EEENS2_IJiNS3_ILi4096EEEEEEEEEEEC2ERKS9_RKSH_,($_ZN7cutlass13device_kernelIN5flash19enable_sm80_to_sm89INS1_16FlashAttnBwdSm80INS1_25CollectiveMainloopBwdSm80ILi2ELi2EN4cute5tupleIJNS5_1CILi128EEES8_NS7_ILi64EEEEEENS_10bfloat16_tEfNS_4arch4Sm80ELb0ELb0ELb1ELb0ELb1ELb0ELb0ELb0ELi2ELi4ELi4ELi4ELb0EEENS1_21CollectiveEpilogueBwdISA_SB_SD_Li256ELb0ELb0ELi2EEENS1_19SingleTileSchedulerILb0ELb0ELb0ELi128EEEEEEEEEvNT_6ParamsE$_ZN4cute3eso3ESOILb1ELb0EJNS_5tupleIJNS2_IJNS_1CILi1EEENS3_ILi0EEEEEENS2_IJS5_S5_EEEEEENS2_IJS5_iEEEEEC2ERKS8_RKS9_ - $_ZN7cutlass13device_kernelIN5flash19enable_sm80_to_sm89INS1_16FlashAttnBwdSm80INS1_25CollectiveMainloopBwdSm80ILi2ELi2EN4cute5tupleIJNS5_1CILi128EEES8_NS7_ILi64EEEEEENS_10bfloat16_tEfNS_4arch4Sm80ELb0ELb0ELb1ELb0ELb1ELb0ELb0ELb0ELi2ELi4ELi4ELi4ELb0EEENS1_21CollectiveEpilogueBwdISA_SB_SD_Li256ELb0ELb0ELi2EEENS1_19SingleTileSchedulerILb0ELb0ELb0ELi128EEEEEEEEEvNT_6ParamsE$_ZN4cute3eso3ESOILb1ELb0EJNS_5tupleIJNS2_IJNS_1CILi1EEENS2_IJS4_NS3_ILi2EEES5_EEEEEES5_NS2_IJS5_S5_EEEEEENS2_IJNS2_IJNS3_ILi0EEENS2_IJS4_NS3_ILi256EEEiEEEEEENS3_ILi2048EEENS2_IJiNS3_ILi4096EEEEEEEEEEEC2ERKS9_RKSH_)
$_ZN7cutlass13device_kernelIN5flash19enable_sm80_to_sm89INS1_16FlashAttnBwdSm80INS1_25CollectiveMainloopBwdSm80ILi2ELi2EN4cute5tupleIJNS5_1CILi128EEES8_NS7_ILi64EEEEEENS_10bfloat16_tEfNS_4arch4Sm80ELb0ELb0ELb1ELb0ELb1ELb0ELb0ELb0ELi2ELi4ELi4ELi4ELb0EEENS1_21CollectiveEpilogueBwdISA_SB_SD_Li256ELb0ELb0ELi2EEENS1_19SingleTileSchedulerILb0ELb0ELb0ELi128EEEEEEEEEvNT_6ParamsE$_ZN4cute3eso3ESOILb1ELb0EJNS_5tupleIJNS2_IJNS_1CILi1EEENS2_IJS4_NS3_ILi2EEES5_EEEEEES5_NS2_IJS5_S5_EEEEEENS2_IJNS2_IJNS3_ILi0EEENS2_IJS4_NS3_ILi256EEEiEEEEEENS3_ILi2048EEENS2_IJiNS3_ILi4096EEEEEEEEEEEC2ERKS9_RKSH_:
[----:B------:R-:W-:Y:S01]  /*8000*/  IADD3 R2, R68, -c[0x0][0x20], RZ ;  /* 0x8000080044027a10 */ /* 0x000fe20007ffe0ff */
[----:B------:R-:W-:Y:S01]  /*8010*/  IMAD.MOV.U32 R8, RZ, RZ, R6 ;  /* 0x000000ffff087224 */ /* 0x000fe200078e0006 */
[----:B------:R-:W-:-:S03]  /*8020*/  MOV R9, 0x0 ;  /* 0x0000000000097802 */ /* 0x000fc60000000f00 */
[----:B------:R1:W-:Y:S04]  /*8030*/  STL [R2], R5 ;  /* 0x0000000502007387 */ /* 0x0003e80000100800 */
[----:B------:R1:W-:Y:S01]  /*8040*/  STL [R2+0x4], R3 ;  /* 0x0000040302007387 */ /* 0x0003e20000100800 */
[----:B------:R-:W-:Y:S05]  /*8050*/  RET.REL.NODEC R8 `(_ZN7cutlass13device_kernelIN5flash19enable_sm80_to_sm89INS1_16FlashAttnBwdSm80INS1_25CollectiveMainloopBwdSm80ILi2ELi2EN4cute5tupleIJNS5_1CILi128EEES8_NS7_ILi64EEEEEENS_10bfloat16_tEfNS_4arch4Sm80ELb0ELb0ELb1ELb0ELb1ELb0ELb0ELb0ELi2ELi4ELi4ELi4ELb0EEENS1_21CollectiveEpilogueBwdISA_SB_SD_Li256ELb0ELb0ELi2EEENS1_19SingleTileSchedulerILb0ELb0ELb0ELi128EEEEEEEEEvNT_6ParamsE) ;  /* 0xffff7fa008007950 */ /* 0x000fea0003c3ffff */
        .type           $_ZN7cutlass13device_kernelIN5flash19enable_sm80_to_sm89INS1_16FlashAttnBwdSm80INS1_25CollectiveMainloopBwdSm80ILi2ELi2EN4cute5tupleIJNS5_1CILi128EEES8_NS7_ILi64EEEEEENS_10bfloat16_tEfNS_4arch4Sm80ELb0ELb0ELb1ELb0ELb1ELb0ELb0ELb0ELi2ELi4ELi4ELi4ELb0EEENS1_21CollectiveEpilogueBwdISA_SB_SD_Li256ELb0ELb0ELi2EEENS1_19SingleTileSchedulerILb0ELb0ELb0ELi128EEEEEEEEEvNT_6ParamsE$_ZN4cute3eso3ESOILb1ELb0EJNS_5tupleIJNS2_IJNS_1CILi1EEENS3_ILi0EEEEEENS2_IJS5_S5_EEEEEENS2_IJS5_iEEEEEC2ERKS8_RKS9_,@function
        .size           $_ZN7cutlass13device_kernelIN5flash19enable_sm80_to_sm89INS1_16FlashAttnBwdSm80INS1_25CollectiveMainloopBwdSm80ILi2ELi2EN4cute5tupleIJNS5_1CILi128EEES8_NS7_ILi64EEEEEENS_10bfloat16_tEfNS_4arch4Sm80ELb0ELb0ELb1ELb0ELb1ELb0ELb0ELb0ELi2ELi4ELi4ELi4ELb0EEENS1_21CollectiveEpilogueBwdISA_SB_SD_Li256ELb0ELb0ELi2EEENS1_19SingleTileSchedulerILb0ELb0ELb0ELi128EEEEEEEEEvNT_6ParamsE$_ZN4cute3eso3ESOILb1ELb0EJNS_5tupleIJNS2_IJNS_1CILi1EEENS3_ILi0EEEEEENS2_IJS5_S5_EEEEEENS2_IJS5_iEEEEEC2ERKS8_RKS9_,($_ZN7cutlass13device_kernelIN5flash19enable_sm80_to_sm89INS1_16FlashAttnBwdSm80INS1_25CollectiveMainloopBwdSm80ILi2ELi2EN4cute5tupleIJNS5_1CILi128EEES8_NS7_ILi64EEEEEENS_10bfloat16_tEfNS_4arch4Sm80ELb0ELb0ELb1ELb0ELb1ELb0ELb0ELb0ELi2ELi4ELi4ELi4ELb0EEENS1_21CollectiveEpilogueBwdISA_SB_SD_Li256ELb0ELb0ELi2EEENS1_19SingleTileSchedulerILb0ELb0ELb0ELi128EEEEEEEEEvNT_6ParamsE$_ZN4cute3eso3ESOILb1ELb0EJNS_5tupleIJNS2_IJNS_1CILi1EEENS3_ILi0EEEEEES5_EEENS2_IJNS2_IJS5_S5_EEEiEEEEEC2ERKS7_RKS9_ - $_ZN7cutlass13device_kernelIN5flash19enable_sm80_to_sm89INS1_16FlashAttnBwdSm80INS1_25CollectiveMainloopBwdSm80ILi2ELi2EN4cute5tupleIJNS5_1CILi128EEES8_NS7_ILi64EEEEEENS_10bfloat16_tEfNS_4arch4Sm80ELb0ELb0ELb1ELb0ELb1ELb0ELb0ELb0ELi2ELi4ELi4ELi4ELb0EEENS1_21CollectiveEpilogueBwdISA_SB_SD_Li256ELb0ELb0ELi2EEENS1_19SingleTileSchedulerILb0ELb0ELb0ELi128EEEEEEEEEvNT_6ParamsE$_ZN4cute3eso3ESOILb1ELb0EJNS_5tupleIJNS2_IJNS_1CILi1EEENS3_ILi0EEEEEENS2_IJS5_S5_EEEEEENS2_IJS5_iEEEEEC2ERKS8_RKS9_)
$_ZN7cutlass13device_kernelIN5flash19enable_sm80_to_sm89INS1_16FlashAttnBwdSm80INS1_25CollectiveMainloopBwdSm80ILi2ELi2EN4cute5tupleIJNS5_1CILi128EEES8_NS7_ILi64EEEEEENS_10bfloat16_tEfNS_4arch4Sm80ELb0ELb0ELb1ELb0ELb1ELb0ELb0ELb0ELi2ELi4ELi4ELi4ELb0EEENS1_21CollectiveEpilogueBwdISA_SB_SD_Li256ELb0ELb0ELi2EEENS1_19SingleTileSchedulerILb0ELb0ELb0ELi128EEEEEEEEEvNT_6ParamsE$_ZN4cute3eso3ESOILb1ELb0EJNS_5tupleIJNS2_IJNS_1CILi1EEENS3_ILi0EEEEEENS2_IJS5_S5_EEEEEENS2_IJS5_iEEEEEC2ERKS8_RKS9_:
[----:B------:R-:W-:Y:S02]  /*8060*/  IADD3 R2, R76, -c[0x0][0x20], RZ ;  /* 0x800008004c027a10 */ /* 0x000fe40007ffe0ff */
[----:B------:R-:W-:-:S03]  /*8070*/  MOV R5, 0x0 ;  /* 0x0000000000057802 */ /* 0x000fc60000000f00 */
[----:B------:R1:W-:Y:S01]  /*8080*/  STL [R2], R3 ;  /* 0x0000000302007387 */ /* 0x0003e20000100800 */
[----:B------:R-:W-:Y:S05]  /*8090*/  RET.REL.NODEC R4 `(_ZN7cutlass13device_kernelIN5flash19enable_sm80_to_sm89INS1_16FlashAttnBwdSm80INS1_25CollectiveMainloopBwdSm80ILi2ELi2EN4cute5tupleIJNS5_1CILi128EEES8_NS7_ILi64EEEEEENS_10bfloat16_tEfNS_4arch4Sm80ELb0ELb0ELb1ELb0ELb1ELb0ELb0ELb0ELi2ELi4ELi4ELi4ELb0EEENS1_21CollectiveEpilogueBwdISA_SB_SD_Li256ELb0ELb0ELi2EEENS1_19SingleTileSchedulerILb0ELb0ELb0ELi128EEEEEEEEEvNT_6ParamsE) ;  /* 0xffff7f6004007950 */ /* 0x000fea0003c3ffff */
        .type           $_ZN7cutlass13device_kernelIN5flash19enable_sm80_to_sm89INS1_16FlashAttnBwdSm80INS1_25CollectiveMainloopBwdSm80ILi2ELi2EN4cute5tupleIJNS5_1CILi128EEES8_NS7_ILi64EEEEEENS_10bfloat16_tEfNS_4arch4Sm80ELb0ELb0ELb1ELb0ELb1ELb0ELb0ELb0ELi2ELi4ELi4ELi4ELb0EEENS1_21CollectiveEpilogueBwdISA_SB_SD_Li256ELb0ELb0ELi2EEENS1_19SingleTileSchedulerILb0ELb0ELb0ELi128EEEEEEEEEvNT_6ParamsE$_ZN4cute3eso3ESOILb1ELb0EJNS_5tupleIJNS2_IJNS_1CILi1EEENS3_ILi0EEEEEES5_EEENS2_IJNS2_IJS5_S5_EEEiEEEEEC2ERKS7_RKS9_,@function
        .size           $_ZN7cutlass13device_kernelIN5flash19enable_sm80_to_sm89INS1_16FlashAttnBwdSm80INS1_25CollectiveMainloopBwdSm80ILi2ELi2EN4cute5tupleIJNS5_1CILi128EEES8_NS7_ILi64EEEEEENS_10bfloat16_tEfNS_4arch4Sm80ELb0ELb0ELb1ELb0ELb1ELb0ELb0ELb0ELi2ELi4ELi4ELi4ELb0EEENS1_21CollectiveEpilogueBwdISA_SB_SD_Li256ELb0ELb0ELi2EEENS1_19SingleTileSchedulerILb0ELb0ELb0ELi128EEEEEEEEEvNT_6ParamsE$_ZN4cute3eso3ESOILb1ELb0EJNS_5tupleIJNS2_IJNS_1CILi1EEENS3_ILi0EEEEEES5_EEENS2_IJNS2_IJS5_S5_EEEiEEEEEC2ERKS7_RKS9_,($_ZN7cutlass13device_kernelIN5flash19enable_sm80_to_sm89INS1_16FlashAttnBwdSm80INS1_25CollectiveMainloopBwdSm80ILi2ELi2EN4cute5tupleIJNS5_1CILi128EEES8_NS7_ILi64EEEEEENS_10bfloat16_tEfNS_4arch4Sm80ELb0ELb0ELb1ELb0ELb1ELb0ELb0ELb0ELi2ELi4ELi4ELi4ELb0EEENS1_21CollectiveEpilogueBwdISA_SB_SD_Li256ELb0ELb0ELi2EEENS1_19SingleTileSchedulerILb0ELb0ELb0ELi128EEEEEEEEEvNT_6ParamsE$_ZN4cute3eso3ESOILb1ELb0EJNS_5tupleIJNS2_IJNS_1CILi2EEES4_EEENS3_ILi8EEES5_EEENS2_IJNS2_IJNS3_ILi1EEEiEEENS3_ILi1024EEENS2_IJiiEEEEEEEEC2ERKS7_RKSC_ - $_ZN7cutlass13device_kernelIN5flash19enable_sm80_to_sm89INS1_16FlashAttnBwdSm80INS1_25CollectiveMainloopBwdSm80ILi2ELi2EN4cute5tupleIJNS5_1CILi128EEES8_NS7_ILi64EEEEEENS_10bfloat16_tEfNS_4arch4Sm80ELb0ELb0ELb1ELb0ELb1ELb0ELb0ELb0ELi2ELi4ELi4ELi4ELb0EEENS1_21CollectiveEpilogueBwdISA_SB_SD_Li256ELb0ELb0ELi2EEENS1_19SingleTileSchedulerILb0ELb0ELb0ELi128EEEEEEEEEvNT_6ParamsE$_ZN4cute3eso3ESOILb1ELb0EJNS_5tupleIJNS2_IJNS_1CILi1EEENS3_ILi0EEEEEES5_EEENS2_IJNS2_IJS5_S5_EEEiEEEEEC2ERKS7_RKS9_)
$_ZN7cutlass13device_kernelIN5flash19enable_sm80_to_sm89INS1_16FlashAttnBwdSm80INS1_25CollectiveMainloopBwdSm80ILi2ELi2EN4cute5tupleIJNS5_1CILi128EEES8_NS7_ILi64EEEEEENS_10bfloat16_tEfNS_4arch4Sm80ELb0ELb0ELb1ELb0ELb1ELb0ELb0ELb0ELi2ELi4ELi4ELi4ELb0EEENS1_21CollectiveEpilogueBwdISA_SB_SD_Li256ELb0ELb0ELi2EEENS1_19SingleTileSchedulerILb0ELb0ELb0ELi128EEEEEEEEEvNT_6ParamsE$_ZN4cute3eso3ESOILb1ELb0EJNS_5tupleIJNS2_IJNS_1CILi1EEENS3_ILi0EEEEEES5_EEENS2_IJNS2_IJS5_S5_EEEiEEEEEC2ERKS7_RKS9_:
[----:B------:R-:W-:Y:S02]  /*80a0*/  IADD3 R2, R76, -c[0x0][0x20], RZ ;  /* 0x800008004c027a10 */ /* 0x000fe40007ffe0ff */
[----:B------:R-:W-:-:S03]  /*80b0*/  MOV R5, 0x0 ;  /* 0x0000000000057802 */ /* 0x000fc60000000f00 */
[----:B------:R1:W-:Y:S01]  /*80c0*/  STL [R2], R3 ;  /* 0x0000000302007387 */ /* 0x0003e20000100800 */
[----:B------:R-:W-:Y:S05]  /*80d0*/  RET.REL.NODEC R4 `(_ZN7cutlass13device_kernelIN5flash19enable_sm80_to_sm89INS1_16FlashAttnBwdSm80INS1_25CollectiveMainloopBwdSm80ILi2ELi2EN4cute5tupleIJNS5_1CILi128EEES8_NS7_ILi64EEEEEENS_10bfloat16_tEfNS_4arch4Sm80ELb0ELb0ELb1ELb0ELb1ELb0ELb0ELb0ELi2ELi4ELi4ELi4ELb0EEENS1_21CollectiveEpilogueBwdISA_SB_SD_Li256ELb0ELb0ELi2EEENS1_19SingleTileSchedulerILb0ELb0ELb0ELi128EEEEEEEEEvNT_6ParamsE) ;  /* 0xffff7f2004007950 */ /* 0x000fea0003c3ffff */
        .type           $_ZN7cutlass13device_kernelIN5flash19enable_sm80_to_sm89INS1_16FlashAttnBwdSm80INS1_25CollectiveMainloopBwdSm80ILi2ELi2EN4cute5tupleIJNS5_1CILi128EEES8_NS7_ILi64EEEEEENS_10bfloat16_tEfNS_4arch4Sm80ELb0ELb0ELb1ELb0ELb1ELb0ELb0ELb0ELi2ELi4ELi4ELi4ELb0EEENS1_21CollectiveEpilogueBwdISA_SB_SD_Li256ELb0ELb0ELi2EEENS1_19SingleTileSchedulerILb0ELb0ELb0ELi128EEEEEEEEEvNT_6ParamsE$_ZN4cute3eso3ESOILb1ELb0EJNS_5tupleIJNS2_IJNS_1CILi2EEES4_EEENS3_ILi8EEES5_EEENS2_IJNS2_IJNS3_ILi1EEEiEEENS3_ILi1024EEENS2_IJiiEEEEEEEEC2ERKS7_RKSC_,@function
        .size           $_ZN7cutlass13device_kernelIN5flash19enable_sm80_to_sm89INS1_16FlashAttnBwdSm80INS1_25CollectiveMainloopBwdSm80ILi2ELi2EN4cute5tupleIJNS5_1CILi128EEES8_NS7_ILi64EEEEEENS_10bfloat16_tEfNS_4arch4Sm80ELb0ELb0ELb1ELb0ELb1ELb0ELb0ELb0ELi2ELi4ELi4ELi4ELb0EEENS1_21CollectiveEpilogueBwdISA_SB_SD_Li256ELb0ELb0ELi2EEENS1_19SingleTileSchedulerILb0ELb0ELb0ELi128EEEEEEEEEvNT_6ParamsE$_ZN4cute3eso3ESOILb1ELb0EJNS_5tupleIJNS2_IJNS_1CILi2EEES4_EEENS3_ILi8EEES5_EEENS2_IJNS2_IJNS3_ILi1EEEiEEENS3_ILi1024EEENS2_IJiiEEEEEEEEC2ERKS7_RKSC_,($_ZN7cutlass13device_kernelIN5flash19enable_sm80_to_sm89INS1_16FlashAttnBwdSm80INS1_25CollectiveMainloopBwdSm80ILi2ELi2EN4cute5tupleIJNS5_1CILi128EEES8_NS7_ILi64EEEEEENS_10bfloat16_tEfNS_4arch4Sm80ELb0ELb0ELb1ELb0ELb1ELb0ELb0ELb0ELi2ELi4ELi4ELi4ELb0EEENS1_21CollectiveEpilogueBwdISA_SB_SD_Li256ELb0ELb0ELi2EEENS1_19SingleTileSchedulerILb0ELb0ELb0ELi128EEEEEEEEEvNT_6ParamsE$_ZN4cute3eso3ESOILb1ELb0EJNS_5tupleIJNS2_IJNS_1CILi2EEES4_EEES4_EEENS2_IJNS2_IJiiEEENS3_ILi8192EEEEEEEEC2ERKS6_RKS9_ - $_ZN7cutlass13device_kernelIN5flash19enable_sm80_to_sm89INS1_16FlashAttnBwdSm80INS1_25CollectiveMainloopBwdSm80ILi2ELi2EN4cute5tupleIJNS5_1CILi128EEES8_NS7_ILi64EEEEEENS_10bfloat16_tEfNS_4arch4Sm80ELb0ELb0ELb1ELb0ELb1ELb0ELb0ELb0ELi2ELi4ELi4ELi4ELb0EEENS1_21CollectiveEpilogueBwdISA_SB_SD_Li256ELb0ELb0ELi2EEENS1_19SingleTileSchedulerILb0ELb0ELb0ELi128EEEEEEEEEvNT_6ParamsE$_ZN4cute3eso3ESOILb1ELb0EJNS_5tupleIJNS2_IJNS_1CILi2EEES4_EEENS3_ILi8EEES5_EEENS2_IJNS2_IJNS3_ILi1EEEiEEENS3_ILi1024EEENS2_IJiiEEEEEEEEC2ERKS7_RKSC_)
$_ZN7cutlass13device_kernelIN5flash19enable_sm80_to_sm89INS1_16FlashAttnBwdSm80INS1_25CollectiveMainloopBwdSm80ILi2ELi2EN4cute5tupleIJNS5_1CILi128EEES8_NS7_ILi64EEEEEENS_10bfloat16_tEfNS_4arch4Sm80ELb0ELb0ELb1ELb0ELb1ELb0ELb0ELb0ELi2ELi4ELi4ELi4ELb0EEENS1_21CollectiveEpilogueBwdISA_SB_SD_Li256ELb0ELb0ELi2EEENS1_19SingleTileSchedulerILb0ELb0ELb0ELi128EEEEEEEEEvNT_6ParamsE$_ZN4cute3eso3ESOILb1ELb0EJNS_5tupleIJNS2_IJNS_1CILi2EEES4_EEENS3_ILi8EEES5_EEENS2_IJNS2_IJNS3_ILi1EEEiEEENS3_ILi1024EEENS2_IJiiEEEEEEEEC2ERKS7_RKSC_:
[----:B------:R-:W-:Y:S02]  /*80e0*/  IADD3 R4, R25, -c[0x0][0x20], RZ ;  /* 0x8000080019047a10 */ /* 0x000fe40007ffe0ff */
[----:B------:R-:W-:-:S03]  /*80f0*/  MOV R9, 0x0 ;  /* 0x0000000000097802 */ /* 0x000fc60000000f00 */
[----:B------:R1:W-:Y:S04]  /*8100*/  STL [R4], R2 ;  /* 0x0000000204007387 */ /* 0x0003e80000100800 */
[----:B------:R1:W-:Y:S04]  /*8110*/  STL [R4+0x4], R3 ;  /* 0x0000040304007387 */ /* 0x0003e80000100800 */
[----:B------:R1:W-:Y:S01]  /*8120*/  STL [R4+0x8], R5 ;  /* 0x0000080504007387 */ /* 0x0003e20000100800 */
[----:B------:R-:W-:Y:S05]  /*8130*/  RET.REL.NODEC R8 `(_ZN7cutlass13device_kernelIN5flash19enable_sm80_to_sm89INS1_16FlashAttnBwdSm80INS1_25CollectiveMainloopBwdSm80ILi2ELi2EN4cute5tupleIJNS5_1CILi128EEES8_NS7_ILi64EEEEEENS_10bfloat16_tEfNS_4arch4Sm80ELb0ELb0ELb1ELb0ELb1ELb0ELb0ELb0ELi2ELi4ELi4ELi4ELb0EEENS1_21CollectiveEpilogueBwdISA_SB_SD_Li256ELb0ELb0ELi2EEENS1_19SingleTileSchedulerILb0ELb0ELb0ELi128EEEEEEEEEvNT_6ParamsE) ;  /* 0xffff7ec008007950 */ /* 0x000fea0003c3ffff */
        .type           $_ZN7cutlass13device_kernelIN5flash19enable_sm80_to_sm89INS1_16FlashAttnBwdSm80INS1_25CollectiveMainloopBwdSm80ILi2ELi2EN4cute5tupleIJNS5_1CILi128EEES8_NS7_ILi64EEEEEENS_10bfloat16_tEfNS_4arch4Sm80ELb0ELb0ELb1ELb0ELb1ELb0ELb0ELb0ELi2ELi4ELi4ELi4ELb0EEENS1_21CollectiveEpilogueBwdISA_SB_SD_Li256ELb0ELb0ELi2EEENS1_19SingleTileSchedulerILb0ELb0ELb0ELi128EEEEEEEEEvNT_6ParamsE$_ZN4cute3eso3ESOILb1ELb0EJNS_5tupleIJNS2_IJNS_1CILi2EEES4_EEES4_EEENS2_IJNS2_IJiiEEENS3_ILi8192EEEEEEEEC2ERKS6_RKS9_,@function
        .size           $_ZN7cutlass13device_kernelIN5flash19enable_sm80_to_sm89INS1_16FlashAttnBwdSm80INS1_25CollectiveMainloopBwdSm80ILi2ELi2EN4cute5tupleIJNS5_1CILi128EEES8_NS7_ILi64EEEEEENS_10bfloat16_tEfNS_4arch4Sm80ELb0ELb0ELb1ELb0ELb1ELb0ELb0ELb0ELi2ELi4ELi4ELi4ELb0EEENS1_21CollectiveEpilogueBwdISA_SB_SD_Li256ELb0ELb0ELi2EEENS1_19SingleTileSchedulerILb0ELb0ELb0ELi128EEEEEEEEEvNT_6ParamsE$_ZN4cute3eso3ESOILb1ELb0EJNS_5tupleIJNS2_IJNS_1CILi2EEES4_EEES4_EEENS2_IJNS2_IJiiEEENS3_ILi8192EEEEEEEEC2ERKS6_RKS9_,($_ZN7cutlass13device_kernelIN5flash19enable_sm80_to_sm89INS1_16FlashAttnBwdSm80INS1_25CollectiveMainloopBwdSm80ILi2ELi2EN4cute5tupleIJNS5_1CILi128EEES8_NS7_ILi64EEEEEENS_10bfloat16_tEfNS_4arch4Sm80ELb0ELb0ELb1ELb0ELb1ELb0ELb0ELb0ELi2ELi4ELi4ELi4ELb0EEENS1_21CollectiveEpilogueBwdISA_SB_SD_Li256ELb0ELb0ELi2EEENS1_19SingleTileSchedulerILb0ELb0ELb0ELi128EEEEEEEEEvNT_6ParamsE$_ZN4cute3eso3ESOILb1ELb0EJNS_5tupleIJNS2_IJNS_1CILi2EEES4_EEES5_NS3_ILi8EEEEEENS2_IJNS2_IJiNS3_ILi512EEEEEENS2_IJiiEEENS3_ILi1024EEEEEEEEC2ERKS7_RKSC_ - $_ZN7cutlass13device_kernelIN5flash19enable_sm80_to_sm89INS1_16FlashAttnBwdSm80INS1_25CollectiveMainloopBwdSm80ILi2ELi2EN4cute5tupleIJNS5_1CILi128EEES8_NS7_ILi64EEEEEENS_10bfloat16_tEfNS_4arch4Sm80ELb0ELb0ELb1ELb0ELb1ELb0ELb0ELb0ELi2ELi4ELi4ELi4ELb0EEENS1_21CollectiveEpilogueBwdISA_SB_SD_Li256ELb0ELb0ELi2EEENS1_19SingleTileSchedulerILb0ELb0ELb0ELi128EEEEEEEEEvNT_6ParamsE$_ZN4cute3eso3ESOILb1ELb0EJNS_5tupleIJNS2_IJNS_1CILi2EEES4_EEES4_EEENS2_IJNS2_IJiiEEENS3_ILi8192EEEEEEEEC2ERKS6_RKS9_)
$_ZN7cutlass13device_kernelIN5flash19enable_sm80_to_sm89INS1_16FlashAttnBwdSm80INS1_25CollectiveMainloopBwdSm80ILi2ELi2EN4cute5tupleIJNS5_1CILi128EEES8_NS7_ILi64EEEEEENS_10bfloat16_tEfNS_4arch4Sm80ELb0ELb0ELb1ELb0ELb1ELb0ELb0ELb0ELi2ELi4ELi4ELi4ELb0EEENS1_21CollectiveEpilogueBwdISA_SB_SD_Li256ELb0ELb0ELi2EEENS1_19SingleTileSchedulerILb0ELb0ELb0ELi128EEEEEEEEEvNT_6ParamsE$_ZN4cute3eso3ESOILb1ELb0EJNS_5tupleIJNS2_IJNS_1CILi2EEES4_EEES4_EEENS2_IJNS2_IJiiEEENS3_ILi8192EEEEEEEEC2ERKS6_RKS9_:
[----:B------:R-:W-:Y:S01]  /*8140*/  IADD3 R4, R12, -c[0x0][0x20], RZ ;  /* 0x800008000c047a10 */ /* 0x000fe20007ffe0ff */
[----:B------:R-:W-:Y:S01]  /*8150*/  IMAD.MOV.U32 R12, RZ, RZ, R6 ;  /* 0x000000ffff0c7224 */ /* 0x000fe200078e0006 */
[----:B------:R-:W-:-:S03]  /*8160*/  MOV R13, 0x0 ;  /* 0x00000000000d7802 */ /* 0x000fc60000000f00 */
[----:B------:R1:W-:Y:S04]  /*8170*/  STL [R4], R2 ;  /* 0x0000000204007387 */ /* 0x0003e80000100800 */
[----:B------:R1:W-:Y:S01]  /*8180*/  STL [R4+0x4], R3 ;  /* 0x0000040304007387 */ /* 0x0003e20000100800 */
[----:B------:R-:W-:Y:S05]  /*8190*/  RET.REL.NODEC R12 `(_ZN7cutlass13device_kernelIN5flash19enable_sm80_to_sm89INS1_16FlashAttnBwdSm80INS1_25CollectiveMainloopBwdSm80ILi2ELi2EN4cute5tupleIJNS5_1CILi128EEES8_NS7_ILi64EEEEEENS_10bfloat16_tEfNS_4arch4Sm80ELb0ELb0ELb1ELb0ELb1ELb0ELb0ELb0ELi2ELi4ELi4ELi4ELb0EEENS1_21CollectiveEpilogueBwdISA_SB_SD_Li256ELb0ELb0ELi2EEENS1_19SingleTileSchedulerILb0ELb0ELb0ELi128EEEEEEEEEvNT_6ParamsE) ;  /* 0xffff7e600c007950 */ /* 0x000fea0003c3ffff */
        .type           $_ZN7cutlass13device_kernelIN5flash19enable_sm80_to_sm89INS1_16FlashAttnBwdSm80INS1_25CollectiveMainloopBwdSm80ILi2ELi2EN4cute5tupleIJNS5_1CILi128EEES8_NS7_ILi64EEEEEENS_10bfloat16_tEfNS_4arch4Sm80ELb0ELb0ELb1ELb0ELb1ELb0ELb0ELb0ELi2ELi4ELi4ELi4ELb0EEENS1_21CollectiveEpilogueBwdISA_SB_SD_Li256ELb0ELb0ELi2EEENS1_19SingleTileSchedulerILb0ELb0ELb0ELi128EEEEEEEEEvNT_6ParamsE$_ZN4cute3eso3ESOILb1ELb0EJNS_5tupleIJNS2_IJNS_1CILi2EEES4_EEES5_NS3_ILi8EEEEEENS2_IJNS2_IJiNS3_ILi512EEEEEENS2_IJiiEEENS3_ILi1024EEEEEEEEC2ERKS7_RKSC_,@function
        .size           $_ZN7cutlass13device_kernelIN5flash19enable_sm80_to_sm89INS1_16FlashAttnBwdSm80INS1_25CollectiveMainloopBwdSm80ILi2ELi2EN4cute5tupleIJNS5_1CILi128EEES8_NS7_ILi64EEEEEENS_10bfloat16_tEfNS_4arch4Sm80ELb0ELb0ELb1ELb0ELb1ELb0ELb0ELb0ELi2ELi4ELi4ELi4ELb0EEENS1_21CollectiveEpilogueBwdISA_SB_SD_Li256ELb0ELb0ELi2EEENS1_19SingleTileSchedulerILb0ELb0ELb0ELi128EEEEEEEEEvNT_6ParamsE$_ZN4cute3eso3ESOILb1ELb0EJNS_5tupleIJNS2_IJNS_1CILi2EEES4_EEES5_NS3_ILi8EEEEEENS2_IJNS2_IJiNS3_ILi512EEEEEENS2_IJiiEEENS3_ILi1024EEEEEEEEC2ERKS7_RKSC_,($_ZN7cutlass13device_kernelIN5flash19enable_sm80_to_sm89INS1_16FlashAttnBwdSm80INS1_25CollectiveMainloopBwdSm80ILi2ELi2EN4cute5tupleIJNS5_1CILi128EEES8_NS7_ILi64EEEEEENS_10bfloat16_tEfNS_4arch4Sm80ELb0ELb0ELb1ELb0ELb1ELb0ELb0ELb0ELi2ELi4ELi4ELi4ELb0EEENS1_21CollectiveEpilogueBwdISA_SB_SD_Li256ELb0ELb0ELi2EEENS1_19SingleTileSchedulerILb0ELb0ELb0ELi128EEEEEEEEEvNT_6ParamsE$_ZN4cute3eso3ESOILb1ELb0EJNS_5tupleIJNS2_IJNS_1CILi2EEES4_S4_EEES4_NS2_IJNS2_IJS4_S4_EEES4_EEEEEENS2_IJNS2_IJNS3_ILi1EEENS3_ILi512EEEiEEENS3_ILi4096EEENS2_IJNS2_IJiiEEENS3_ILi8192EEEEEEEEEEEC2ERKS8_RKSG_ - $_ZN7cutlass13device_kernelIN5flash19enable_sm80_to_sm89INS1_16FlashAttnBwdSm80INS1_25CollectiveMainloopBwdSm80ILi2ELi2EN4cute5tupleIJNS5_1CILi128EEES8_NS7_ILi64EEEEEENS_10bfloat16_tEfNS_4arch4Sm80ELb0ELb0ELb1ELb0ELb1ELb0ELb0ELb0ELi2ELi4ELi4ELi4ELb0EEENS1_21CollectiveEpilogueBwdISA_SB_SD_Li256ELb0ELb0ELi2EEENS1_19SingleTileSchedulerILb0ELb0ELb0ELi128EEEEEEEEEvNT_6ParamsE$_ZN4cute3eso3ESOILb1ELb0EJNS_5tupleIJNS2_IJNS_1CILi2EEES4_EEES5_NS3_ILi8EEEEEENS2_IJNS2_IJiNS3_ILi512EEEEEENS2_IJiiEEENS3_ILi1024EEEEEEEEC2ERKS7_RKSC_)
$_ZN7cutlass13device_kernelIN5flash19enable_sm80_to_sm89INS1_16FlashAttnBwdSm80INS1_25CollectiveMainloopBwdSm80ILi2ELi2EN4cute5tupleIJNS5_1CILi128EEES8_NS7_ILi64EEEEEENS_10bfloat16_tEfNS_4arch4Sm80ELb0ELb0ELb1ELb0ELb1ELb0ELb0ELb0ELi2ELi4ELi4ELi4ELb0EEENS1_21CollectiveEpilogueBwdISA_SB_SD_Li256ELb0ELb0ELi2EEENS1_19SingleTileSchedulerILb0ELb0ELb0ELi128EEEEEEEEEvNT_6ParamsE$_ZN4cute3eso3ESOILb1ELb0EJNS_5tupleIJNS2_IJNS_1CILi2EEES4_EEES5_NS3_ILi8EEEEEENS2_IJNS2_IJiNS3_ILi512EEEEEENS2_IJiiEEENS3_ILi1024EEEEEEEEC2ERKS7_RKSC_:
[----:B------:R-:W-:Y:S02]  /*81a0*/  IADD3 R4, R69, -c[0x0][0x20], RZ ;  /* 0x8000080045047a10 */ /* 0x000fe40007ffe0ff */
[----:B------:R-:W-:-:S03]  /*81b0*/  MOV R9, 0x0 ;  /* 0x0000000000097802 */ /* 0x000fc60000000f00 */
[----:B------:R1:W-:Y:S04]  /*81c0*/  STL [R4], R2 ;  /* 0x0000000204007387 */ /* 0x0003e80000100800 */
[----:B------:R1:W-:Y:S04]  /*81d0*/  STL [R4+0x4], R3 ;  /* 0x0000040304007387 */ /* 0x0003e80000100800 */
[----:B------:R1:W-:Y:S01]  /*81e0*/  STL [R4+0x8], R5 ;  /* 0x0000080504007387 */ /* 0x0003e20000100800 */
[----:B------:R-:W-:Y:S05]  /*81f0*/  RET.REL.NODEC R8 `(_ZN7cutlass13device_kernelIN5flash19enable_sm80_to_sm89INS1_16FlashAttnBwdSm80INS1_25CollectiveMainloopBwdSm80ILi2ELi2EN4cute5tupleIJNS5_1CILi128EEES8_NS7_ILi64EEEEEENS_10bfloat16_tEfNS_4arch4Sm80ELb0ELb0ELb1ELb0ELb1ELb0ELb0ELb0ELi2ELi4ELi4ELi4ELb0EEENS1_21CollectiveEpilogueBwdISA_SB_SD_Li256ELb0ELb0ELi2EEENS1_19SingleTileSchedulerILb0ELb0ELb0ELi128EEEEEEEEEvNT_6ParamsE) ;  /* 0xffff7e0008007950 */ /* 0x000fea0003c3ffff */
        .type           $_ZN7cutlass13device_kernelIN5flash19enable_sm80_to_sm89INS1_16FlashAttnBwdSm80INS1_25CollectiveMainloopBwdSm80ILi2ELi2EN4cute5tupleIJNS5_1CILi128EEES8_NS7_ILi64EEEEEENS_10bfloat16_tEfNS_4arch4Sm80ELb0ELb0ELb1ELb0ELb1ELb0ELb0ELb0ELi2ELi4ELi4ELi4ELb0EEENS1_21CollectiveEpilogueBwdISA_SB_SD_Li256ELb0ELb0ELi2EEENS1_19SingleTileSchedulerILb0ELb0ELb0ELi128EEEEEEEEEvNT_6ParamsE$_ZN4cute3eso3ESOILb1ELb0EJNS_5tupleIJNS2_IJNS_1CILi2EEES4_S4_EEES4_NS2_IJNS2_IJS4_S4_EEES4_EEEEEENS2_IJNS2_IJNS3_ILi1EEENS3_ILi512EEEiEEENS3_ILi4096EEENS2_IJNS2_IJiiEEENS3_ILi8192EEEEEEEEEEEC2ERKS8_RKSG_,@function
        .size           $_ZN7cutlass13device_kernelIN5flash19enable_sm80_to_sm89INS1_16FlashAttnBwdSm80INS1_25CollectiveMainloopBwdSm80ILi2ELi2EN4cute5tupleIJNS5_1CILi128EEES8_NS7_ILi64EEEEEENS_10bfloat16_tEfNS_4arch4Sm80ELb0ELb0ELb1ELb0ELb1ELb0ELb0ELb0ELi2ELi4ELi4ELi4ELb0EEENS1_21CollectiveEpilogueBwdISA_SB_SD_Li256ELb0ELb0ELi2EEENS1_19SingleTileSchedulerILb0ELb0ELb0ELi128EEEEEEEEEvNT_6ParamsE$_ZN4cute3eso3ESOILb1ELb0EJNS_5tupleIJNS2_IJNS_1CILi2EEES4_S4_EEES4_NS2_IJNS2_IJS4_S4_EEES4_EEEEEENS2_IJNS2_IJNS3_ILi1EEENS3_ILi512EEEiEEENS3_ILi4096EEENS2_IJNS2_IJiiEEENS3_ILi8192EEEEEEEEEEEC2ERKS8_RKSG_,($_ZN7cutlass13device_kernelIN5flash19enable_sm80_to_sm89INS1_16FlashAttnBwdSm80INS1_25CollectiveMainloopBwdSm80ILi2ELi2EN4cute5tupleIJNS5_1CILi128EEES8_NS7_ILi64EEEEEENS_10bfloat16_tEfNS_4arch4Sm80ELb0ELb0ELb1ELb0ELb1ELb0ELb0ELb0ELi2ELi4ELi4ELi4ELb0EEENS1_21CollectiveEpilogueBwdISA_SB_SD_Li256ELb0ELb0ELi2EEENS1_19SingleTileSchedulerILb0ELb0ELb0ELi128EEEEEEEEEvNT_6ParamsE$_ZN4cute3eso3ESOILb1ELb0EJNS_5tupleIJNS2_IJNS_1CILi2EEES4_S4_EEES4_NS2_IJS4_S4_EEEEEENS2_IJNS2_IJNS3_ILi1EEENS3_ILi512EEEiEEENS3_ILi4096EEENS2_IJiiEEEEEEEEC2ERKS7_RKSD_ - $_ZN7cutlass13device_kernelIN5flash19enable_sm80_to_sm89INS1_16FlashAttnBwdSm80INS1_25CollectiveMainloopBwdSm80ILi2ELi2EN4cute5tupleIJNS5_1CILi128EEES8_NS7_ILi64EEEEEENS_10bfloat16_tEfNS_4arch4Sm80ELb0ELb0ELb1ELb0ELb1ELb0ELb0ELb0ELi2ELi4ELi4ELi4ELb0EEENS1_21CollectiveEpilogueBwdISA_SB_SD_Li256ELb0ELb0ELi2EEENS1_19SingleTileSchedulerILb0ELb0ELb0ELi128EEEEEEEEEvNT_6ParamsE$_ZN4cute3eso3ESOILb1ELb0EJNS_5tupleIJNS2_IJNS_1CILi2EEES4_S4_EEES4_NS2_IJNS2_IJS4_S4_EEES4_EEEEEENS2_IJNS2_IJNS3_ILi1EEENS3_ILi512EEEiEEENS3_ILi4096EEENS2_IJNS2_IJiiEEENS3_ILi8192EEEEEEEEEEEC2ERKS8_RKSG_)
$_ZN7cutlass13device_kernelIN5flash19enable_sm80_to_sm89INS1_16FlashAttnBwdSm80INS1_25CollectiveMainloopBwdSm80ILi2ELi2EN4cute5tupleIJNS5_1CILi128EEES8_NS7_ILi64EEEEEENS_10bfloat16_tEfNS_4arch4Sm80ELb0ELb0ELb1ELb0ELb1ELb0ELb0ELb0ELi2ELi4ELi4ELi4ELb0EEENS1_21CollectiveEpilogueBwdISA_SB_SD_Li256ELb0ELb0ELi2EEENS1_19SingleTileSchedulerILb0ELb0ELb0ELi128EEEEEEEEEvNT_6ParamsE$_ZN4cute3eso3ESOILb1ELb0EJNS_5tupleIJNS2_IJNS_1CILi2EEES4_S4_EEES4_NS2_IJNS2_IJS4_S4_EEES4_EEEEEENS2_IJNS2_IJNS3_ILi1EEENS3_ILi512EEEiEEENS3_ILi4096EEENS2_IJNS2_IJiiEEENS3_ILi8192EEEEEEEEEEEC2ERKS8_RKSG_:
[----:B------:R-:W-:Y:S02]  /*8200*/  IADD3 R4, R69, -c[0x0][0x20], RZ ;  /* 0x8000080045047a10 */ /* 0x000fe40007ffe0ff */
[----:B------:R-:W-:-:S03]  /*8210*/  MOV R9, 0x0 ;  /* 0x0000000000097802 */ /* 0x000fc60000000f00 */
[----:B------:R1:W-:Y:S04]  /*8220*/  STL [R4], R2 ;  /* 0x0000000204007387 */ /* 0x0003e80000100800 */
[----:B------:R1:W-:Y:S04]  /*8230*/  STL [R4+0x4], R3 ;  /* 0x0000040304007387 */ /* 0x0003e80000100800 */
[----:B------:R1:W-:Y:S01]  /*8240*/  STL [R4+0x8], R5 ;  /* 0x0000080504007387 */ /* 0x0003e20000100800 */
[----:B------:R-:W-:Y:S05]  /*8250*/  RET.REL.NODEC R8 `(_ZN7cutlass13device_kernelIN5flash19enable_sm80_to_sm89INS1_16FlashAttnBwdSm80INS1_25CollectiveMainloopBwdSm80ILi2ELi2EN4cute5tupleIJNS5_1CILi128EEES8_NS7_ILi64EEEEEENS_10bfloat16_tEfNS_4arch4Sm80ELb0ELb0ELb1ELb0ELb1ELb0ELb0ELb0ELi2ELi4ELi4ELi4ELb0EEENS1_21CollectiveEpilogueBwdISA_SB_SD_Li256ELb0ELb0ELi2EEENS1_19SingleTileSchedulerILb0ELb0ELb0ELi128EEEEEEEEEvNT_6ParamsE) ;  /* 0xffff7da008007950 */ /* 0x000fea0003c3ffff */
        .type           $_ZN7cutlass13device_kernelIN5flash19enable_sm80_to_sm89INS1_16FlashAttnBwdSm80INS1_25CollectiveMainloopBwdSm80ILi2ELi2EN4cute5tupleIJNS5_1CILi128EEES8_NS7_ILi64EEEEEENS_10bfloat16_tEfNS_4arch4Sm80ELb0ELb0ELb1ELb0ELb1ELb0ELb0ELb0ELi2ELi4ELi4ELi4ELb0EEENS1_21CollectiveEpilogueBwdISA_SB_SD_Li256ELb0ELb0ELi2EEENS1_19SingleTileSchedulerILb0ELb0ELb0ELi128EEEEEEEEEvNT_6ParamsE$_ZN4cute3eso3ESOILb1ELb0EJNS_5tupleIJNS2_IJNS_1CILi2EEES4_S4_EEES4_NS2_IJS4_S4_EEEEEENS2_IJNS2_IJNS3_ILi1EEENS3_ILi512EEEiEEENS3_ILi4096EEENS2_IJiiEEEEEEEEC2ERKS7_RKSD_,@function
        .size           $_ZN7cutlass13device_kernelIN5flash19enable_sm80_to_sm89INS1_16FlashAttnBwdSm80INS1_25CollectiveMainloopBwdSm80ILi2ELi2EN4cute5tupleIJNS5_1CILi128EEES8_NS7_ILi64EEEEEENS_10bfloat16_tEfNS_4arch4Sm80ELb0ELb0ELb1ELb0ELb1ELb0ELb0ELb0ELi2ELi4ELi4ELi4ELb0EEENS1_21CollectiveEpilogueBwdISA_SB_SD_Li256ELb0ELb0ELi2EEENS1_19SingleTileSchedulerILb0ELb0ELb0ELi128EEEEEEEEEvNT_6ParamsE$_ZN4cute3eso3ESOILb1ELb0EJNS_5tupleIJNS2_IJNS_1CILi2EEES4_S4_EEES4_NS2_IJS4_S4_EEEEEENS2_IJNS2_IJNS3_ILi1EEENS3_ILi512EEEiEEENS3_ILi4096EEENS2_IJiiEEEEEEEEC2ERKS7_RKSD_,($_ZN7cutlass13device_kernelIN5flash19enable_sm80_to_sm89INS1_16FlashAttnBwdSm80INS1_25CollectiveMainloopBwdSm80ILi2ELi2EN4cute5tupleIJNS5_1CILi128EEES8_NS7_ILi64EEEEEENS_10bfloat16_tEfNS_4arch4Sm80ELb0ELb0ELb1ELb0ELb1ELb0ELb0ELb0ELi2ELi4ELi4ELi4ELb0EEENS1_21CollectiveEpilogueBwdISA_SB_SD_Li256ELb0ELb0ELi2EEENS1_19SingleTileSchedulerILb0ELb0ELb0ELi128EEEEEEEEEvNT_6ParamsE$_ZN4cute3eso3ESOILb1ELb0EJNS_5tupleIJNS2_IJNS_1CILi8EEENS3_ILi1EEEEEENS2_IJNS3_ILi2EEEEEEEEENS2_IJNS2_IJS5_NS3_ILi0EEEEEENS2_IJiEEEEEEEEC2ERKS9_RKSD_ - $_ZN7cutlass13device_kernelIN5flash19enable_sm80_to_sm89INS1_16FlashAttnBwdSm80INS1_25CollectiveMainloopBwdSm80ILi2ELi2EN4cute5tupleIJNS5_1CILi128EEES8_NS7_ILi64EEEEEENS_10bfloat16_tEfNS_4arch4Sm80ELb0ELb0ELb1ELb0ELb1ELb0ELb0ELb0ELi2ELi4ELi4ELi4ELb0EEENS1_21CollectiveEpilogueBwdISA_SB_SD_Li256ELb0ELb0ELi2EEENS1_19SingleTileSchedulerILb0ELb0ELb0ELi128EEEEEEEEEvNT_6ParamsE$_ZN4cute3eso3ESOILb1ELb0EJNS_5tupleIJNS2_IJNS_1CILi2EEES4_S4_EEES4_NS2_IJS4_S4_EEEEEENS2_IJNS2_IJNS3_ILi1EEENS3_ILi512EEEiEEENS3_ILi4096EEENS2_IJiiEEEEEEEEC2ERKS7_RKSD_)
$_ZN7cutlass13device_kernelIN5flash19enable_sm80_to_sm89INS1_16FlashAttnBwdSm80INS1_25CollectiveMainloopBwdSm80ILi2ELi2EN4cute5tupleIJNS5_1CILi128EEES8_NS7_ILi64EEEEEENS_10bfloat16_tEfNS_4arch4Sm80ELb0ELb0ELb1ELb0ELb1ELb0ELb0ELb0ELi2ELi4ELi4ELi4ELb0EEENS1_21CollectiveEpilogueBwdISA_SB_SD_Li256ELb0ELb0ELi2EEENS1_19SingleTileSchedulerILb0ELb0ELb0ELi128EEEEEEEEEvNT_6ParamsE$_ZN4cute3eso3ESOILb1ELb0EJNS_5tupleIJNS2_IJNS_1CILi2EEES4_S4_EEES4_NS2_IJS4_S4_EEEEEENS2_IJNS2_IJNS3_ILi1EEENS3_ILi512EEEiEEENS3_ILi4096EEENS2_IJiiEEEEEEEEC2ERKS7_RKSD_:
[----:B------:R-:W-:Y:S02]  /*8260*/  IADD3 R4, R25, -c[0x0][0x20], RZ ;  /* 0x8000080019047a10 */ /* 0x000fe40007ffe0ff */
[----:B------:R-:W-:-:S03]  /*8270*/  MOV R9, 0x0 ;  /* 0x0000000000097802 */ /* 0x000fc60000000f00 */
[----:B------:R1:W-:Y:S04]  /*8280*/  STL [R4], R2 ;  /* 0x0000000204007387 */ /* 0x0003e80000100800 */
[----:B------:R1:W-:Y:S04]  /*8290*/  STL [R4+0x4], R3 ;  /* 0x0000040304007387 */ /* 0x0003e80000100800 */
[----:B------:R1:W-:Y:S01]  /*82a0*/  STL [R4+0x8], R5 ;  /* 0x0000080504007387 */ /* 0x0003e20000100800 */
[----:B------:R-:W-:Y:S05]  /*82b0*/  RET.REL.NODEC R8 `(_ZN7cutlass13device_kernelIN5flash19enable_sm80_to_sm89INS1_16FlashAttnBwdSm80INS1_25CollectiveMainloopBwdSm80ILi2ELi2EN4cute5tupleIJNS5_1CILi128EEES8_NS7_ILi64EEEEEENS_10bfloat16_tEfNS_4arch4Sm80ELb0ELb0ELb1ELb0ELb1ELb0ELb0ELb0ELi2ELi4ELi4ELi4ELb0EEENS1_21CollectiveEpilogueBwdISA_SB_SD_Li256ELb0ELb0ELi2EEENS1_19SingleTileSchedulerILb0ELb0ELb0ELi128EEEEEEEEEvNT_6ParamsE) ;  /* 0xffff7d4008007950 */ /* 0x000fea0003c3ffff */
        .type           $_ZN7cutlass13device_kernelIN5flash19enable_sm80_to_sm89INS1_16FlashAttnBwdSm80INS1_25CollectiveMainloopBwdSm80ILi2ELi2EN4cute5tupleIJNS5_1CILi128EEES8_NS7_ILi64EEEEEENS_10bfloat16_tEfNS_4arch4Sm80ELb0ELb0ELb1ELb0ELb1ELb0ELb0ELb0ELi2ELi4ELi4ELi4ELb0EEENS1_21CollectiveEpilogueBwdISA_SB_SD_Li256ELb0ELb0ELi2EEENS1_19SingleTileSchedulerILb0ELb0ELb0ELi128EEEEEEEEEvNT_6ParamsE$_ZN4cute3eso3ESOILb1ELb0EJNS_5tupleIJNS2_IJNS_1CILi8EEENS3_ILi1EEEEEENS2_IJNS3_ILi2EEEEEEEEENS2_IJNS2_IJS5_NS3_ILi0EEEEEENS2_IJiEEEEEEEEC2ERKS9_RKSD_,@function
        .size           $_ZN7cutlass13device_kernelIN5flash19enable_sm80_to_sm89INS1_16FlashAttnBwdSm80INS1_25CollectiveMainloopBwdSm80ILi2ELi2EN4cute5tupleIJNS5_1CILi128EEES8_NS7_ILi64EEEEEENS_10bfloat16_tEfNS_4arch4Sm80ELb0ELb0ELb1ELb0ELb1ELb0ELb0ELb0ELi2ELi4ELi4ELi4ELb0EEENS1_21CollectiveEpilogueBwdISA_SB_SD_Li256ELb0ELb0ELi2EEENS1_19SingleTileSchedulerILb0ELb0ELb0ELi128EEEEEEEEEvNT_6ParamsE$_ZN4cute3eso3ESOILb1ELb0EJNS_5tupleIJNS2_IJNS_1CILi8EEENS3_ILi1EEEEEENS2_IJNS3_ILi2EEEEEEEEENS2_IJNS2_IJS5_NS3_ILi0EEEEEENS2_IJiEEEEEEEEC2ERKS9_RKSD_,($_ZN7cutlass13device_kernelIN5flash19enable_sm80_to_sm89INS1_16FlashAttnBwdSm80INS1_25CollectiveMainloopBwdSm80ILi2ELi2EN4cute5tupleIJNS5_1CILi128EEES8_NS7_ILi64EEEEEENS_10bfloat16_tEfNS_4arch4Sm80ELb0ELb0ELb1ELb0ELb1ELb0ELb0ELb0ELi2ELi4ELi4ELi4ELb0EEENS1_21CollectiveEpilogueBwdISA_SB_SD_Li256ELb0ELb0ELi2EEENS1_19SingleTileSchedulerILb0ELb0ELb0ELi128EEEEEEEEEvNT_6ParamsE$_ZN4cute3eso3ESOILb1ELb0EJNS_5tupleIJNS2_IJNS_1CILi8EEENS3_ILi1EEEEEENS3_ILi2EEEEEENS2_IJNS2_IJS5_NS3_ILi0EEEEEEiEEEEEC2ERKS8_RKSB_ - $_ZN7cutlass13device_kernelIN5flash19enable_sm80_to_sm89INS1_16FlashAttnBwdSm80INS1_25CollectiveMainloopBwdSm80ILi2ELi2EN4cute5tupleIJNS5_1CILi128EEES8_NS7_ILi64EEEEEENS_10bfloat16_tEfNS_4arch4Sm80ELb0ELb0ELb1ELb0ELb1ELb0ELb0ELb0ELi2ELi4ELi4ELi4ELb0EEENS1_21CollectiveEpilogueBwdISA_SB_SD_Li256ELb0ELb0ELi2EEENS1_19SingleTileSchedulerILb0ELb0ELb0ELi128EEEEEEEEEvNT_6ParamsE$_ZN4cute3eso3ESOILb1ELb0EJNS_5tupleIJNS2_IJNS_1CILi8EEENS3_ILi1EEEEEENS2_IJNS3_ILi2EEEEEEEEENS2_IJNS2_IJS5_NS3_ILi0EEEEEENS2_IJiEEEEEEEEC2ERKS9_RKSD_)
$_ZN7cutlass13device_kernelIN5flash19enable_sm80_to_sm89INS1_16FlashAttnBwdSm80INS1_25CollectiveMainloopBwdSm80ILi2ELi2EN4cute5tupleIJNS5_1CILi128EEES8_NS7_ILi64EEEEEENS_10bfloat16_tEfNS_4arch4Sm80ELb0ELb0ELb1ELb0ELb1ELb0ELb0ELb0ELi2ELi4ELi4ELi4ELb0EEENS1_21CollectiveEpilogueBwdISA_SB_SD_Li256ELb0ELb0ELi2EEENS1_19SingleTileSchedulerILb0ELb0ELb0ELi128EEEEEEEEEvNT_6ParamsE$_ZN4cute3eso3ESOILb1ELb0EJNS_5tupleIJNS2_IJNS_1CILi8EEENS3_ILi1EEEEEENS2_IJNS3_ILi2EEEEEEEEENS2_IJNS2_IJS5_NS3_ILi0EEEEEENS2_IJiEEEEEEEEC2ERKS9_RKSD_:
[----:B------:R-:W-:Y:S02]  /*82c0*/  IADD3 R2, R76, -c[0x0][0x20], RZ ;  /* 0x800008004c027a10 */ /* 0x000fe40007ffe0ff */
[----:B------:R-:W-:-:S03]  /*82d0*/  MOV R9, 0x0 ;  /* 0x0000000000097802 */ /* 0x000fc60000000f00 */
[----:B------:R1:W-:Y:S01]  /*82e0*/  STL [R2], R3 ;  /* 0x0000000302007387 */ /* 0x0003e20000100800 */
[----:B------:R-:W-:Y:S05]  /*82f0*/  RET.REL.NODEC R8 `(_ZN7cutlass13device_kernelIN5flash19enable_sm80_to_sm89INS1_16FlashAttnBwdSm80INS1_25CollectiveMainloopBwdSm80ILi2ELi2EN4cute5tupleIJNS5_1CILi128EEES8_NS7_ILi64EEEEEENS_10bfloat16_tEfNS_4arch4Sm80ELb0ELb0ELb1ELb0ELb1ELb0ELb0ELb0ELi2ELi4ELi4ELi4ELb0EEENS1_21CollectiveEpilogueBwdISA_SB_SD_Li256ELb0ELb0ELi2EEENS1_19SingleTileSchedulerILb0ELb0ELb0ELi128EEEEEEEEEvNT_6ParamsE) ;  /* 0xffff7d0008007950 */ /* 0x000fea0003c3ffff */
        .type           $_ZN7cutlass13device_kernelIN5flash19enable_sm80_to_sm89INS1_16FlashAttnBwdSm80INS1_25CollectiveMainloopBwdSm80ILi2ELi2EN4cute5tupleIJNS5_1CILi128EEES8_NS7_ILi64EEEEEENS_10bfloat16_tEfNS_4arch4Sm80ELb0ELb0ELb1ELb0ELb1ELb0ELb0ELb0ELi2ELi4ELi4ELi4ELb0EEENS1_21CollectiveEpilogueBwdISA_SB_SD_Li256ELb0ELb0ELi2EEENS1_19SingleTileSchedulerILb0ELb0ELb0ELi128EEEEEEEEEvNT_6ParamsE$_ZN4cute3eso3ESOILb1ELb0EJNS_5tupleIJNS2_IJNS_1CILi8EEENS3_ILi1EEEEEENS3_ILi2EEEEEENS2_IJNS2_IJS5_NS3_ILi0EEEEEEiEEEEEC2ERKS8_RKSB_,@function
        .size           $_ZN7cutlass13device_kernelIN5flash19enable_sm80_to_sm89INS1_16FlashAttnBwdSm80INS1_25CollectiveMainloopBwdSm80ILi2ELi2EN4cute5tupleIJNS5_1CILi128EEES8_NS7_ILi64EEEEEENS_10bfloat16_tEfNS_4arch4Sm80ELb0ELb0ELb1ELb0ELb1ELb0ELb0ELb0ELi2ELi4ELi4ELi4ELb0EEENS1_21CollectiveEpilogueBwdISA_SB_SD_Li256ELb0ELb0ELi2EEENS1_19SingleTileSchedulerILb0ELb0ELb0ELi128EEEEEEEEEvNT_6ParamsE$_ZN4cute3eso3ESOILb1ELb0EJNS_5tupleIJNS2_IJNS_1CILi8EEENS3_ILi1EEEEEENS3_ILi2EEEEEENS2_IJNS2_IJS5_NS3_ILi0EEEEEEiEEEEEC2ERKS8_RKSB_,($_ZN7cutlass13device_kernelIN5flash19enable_sm80_to_sm89INS1_16FlashAttnBwdSm80INS1_25CollectiveMainloopBwdSm80ILi2ELi2EN4cute5tupleIJNS5_1CILi128EEES8_NS7_ILi64EEEEEENS_10bfloat16_tEfNS_4arch4Sm80ELb0ELb0ELb1ELb0ELb1ELb0ELb0ELb0ELi2ELi4ELi4ELi4ELb0EEENS1_21CollectiveEpilogueBwdISA_SB_SD_Li256ELb0ELb0ELi2EEENS1_19SingleTileSchedulerILb0ELb0ELb0ELi128EEEEEEEEEvNT_6ParamsE$_ZN4cute3eso3ESOILb1ELb0EJNS_5tupleIJNS2_IJNS_1CILi8EEENS3_ILi1EEEEEENS3_ILi2EEENS2_IJS7_S7_EEEEEENS2_IJNS2_IJS5_NS3_ILi0EEEEEENS3_ILi4096EEENS2_IJiiEEEEEEEEC2ERKS9_RKSE_ - $_ZN7cutlass13device_kernelIN5flash19enable_sm80_to_sm89INS1_16FlashAttnBwdSm80INS1_25CollectiveMainloopBwdSm80ILi2ELi2EN4cute5tupleIJNS5_1CILi128EEES8_NS7_ILi64EEEEEENS_10bfloat16_tEfNS_4arch4Sm80ELb0ELb0ELb1ELb0ELb1ELb0ELb0ELb0ELi2ELi4ELi4ELi4ELb0EEENS1_21CollectiveEpilogueBwdISA_SB_SD_Li256ELb0ELb0ELi2EEENS1_19SingleTileSchedulerILb0ELb0ELb0ELi128EEEEEEEEEvNT_6ParamsE$_ZN4cute3eso3ESOILb1ELb0EJNS_5tupleIJNS2_IJNS_1CILi8EEENS3_ILi1EEEEEENS3_ILi2EEEEEENS2_IJNS2_IJS5_NS3_ILi0EEEEEEiEEEEEC2ERKS8_RKSB_)
$_ZN7cutlass13device_kernelIN5flash19enable_sm80_to_sm89INS1_16FlashAttnBwdSm80INS1_25CollectiveMainloopBwdSm80ILi2ELi2EN4cute5tupleIJNS5_1CILi128EEES8_NS7_ILi64EEEEEENS_10bfloat16_tEfNS_4arch4Sm80ELb0ELb0ELb1ELb0ELb1ELb0ELb0ELb0ELi2ELi4ELi4ELi4ELb0EEENS1_21CollectiveEpilogueBwdISA_SB_SD_Li256ELb0ELb0ELi2EEENS1_19SingleTileSchedulerILb0ELb0ELb0ELi128EEEEEEEEEvNT_6ParamsE$_ZN4cute3eso3ESOILb1ELb0EJNS_5tupleIJNS2_IJNS_1CILi8EEENS3_ILi1EEEEEENS3_ILi2EEEEEENS2_IJNS2_IJS5_NS3_ILi0EEEEEEiEEEEEC2ERKS8_RKSB_:
[----:B------:R-:W-:Y:S02]  /*8300*/  IADD3 R2, R76, -c[0x0][0x20], RZ ;  /* 0x800008004c027a10 */ /* 0x000fe40007ffe0ff */
[----:B------:R-:W-:-:S03]  /*8310*/  MOV R9, 0x0 ;  /* 0x0000000000097802 */ /* 0x000fc60000000f00 */
[----:B------:R1:W-:Y:S01]  /*8320*/  STL [R2], R3 ;  /* 0x0000000302007387 */ /* 0x0003e20000100800 */
[----:B------:R-:W-:Y:S05]  /*8330*/  RET.REL.NODEC R8 `(_ZN7cutlass13device_kernelIN5flash19enable_sm80_to_sm89INS1_16FlashAttnBwdSm80INS1_25CollectiveMainloopBwdSm80ILi2ELi2EN4cute5tupleIJNS5_1CILi128EEES8_NS7_ILi64EEEEEENS_10bfloat16_tEfNS_4arch4Sm80ELb0ELb0ELb1ELb0ELb1ELb0ELb0ELb0ELi2ELi4ELi4ELi4ELb0EEENS1_21CollectiveEpilogueBwdISA_SB_SD_Li256ELb0ELb0ELi2EEENS1_19SingleTileSchedulerILb0ELb0ELb0ELi128EEEEEEEEEvNT_6ParamsE) ;  /* 0xffff7cc008007950 */ /* 0x000fea0003c3ffff */
        .type           $_ZN7cutlass13device_kernelIN5flash19enable_sm80_to_sm89INS1_16FlashAttnBwdSm80INS1_25CollectiveMainloopBwdSm80ILi2ELi2EN4cute5tupleIJNS5_1CILi128EEES8_NS7_ILi64EEEEEENS_10bfloat16_tEfNS_4arch4Sm80ELb0ELb0ELb1ELb0ELb1ELb0ELb0ELb0ELi2ELi4ELi4ELi4ELb0EEENS1_21CollectiveEpilogueBwdISA_SB_SD_Li256ELb0ELb0ELi2EEENS1_19SingleTileSchedulerILb0ELb0ELb0ELi128EEEEEEEEEvNT_6ParamsE$_ZN4cute3eso3ESOILb1ELb0EJNS_5tupleIJNS2_IJNS_1CILi8EEENS3_ILi1EEEEEENS3_ILi2EEENS2_IJS7_S7_EEEEEENS2_IJNS2_IJS5_NS3_ILi0EEEEEENS3_ILi4096EEENS2_IJiiEEEEEEEEC2ERKS9_RKSE_,@function
        .size           $_ZN7cutlass13device_kernelIN5flash19enable_sm80_to_sm89INS1_16FlashAttnBwdSm80INS1_25CollectiveMainloopBwdSm80ILi2ELi2EN4cute5tupleIJNS5_1CILi128EEES8_NS7_ILi64EEEEEENS_10bfloat16_tEfNS_4arch4Sm80ELb0ELb0ELb1ELb0ELb1ELb0ELb0ELb0ELi2ELi4ELi4ELi4ELb0EEENS1_21CollectiveEpilogueBwdISA_SB_SD_Li256ELb0ELb0ELi2EEENS1_19SingleTileSchedulerILb0ELb0ELb0ELi128EEEEEEEEEvNT_6ParamsE$_ZN4cute3eso3ESOILb1ELb0EJNS_5tupleIJNS2_IJNS_1CILi8EEENS3_ILi1EEEEEENS3_ILi2EEENS2_IJS7_S7_EEEEEENS2_IJNS2_IJS5_NS3_ILi0EEEEEENS3_ILi4096EEENS2_IJiiEEEEEEEEC2ERKS9_RKSE_,($_ZN7cutlass13device_kernelIN5flash19enable_sm80_to_sm89INS1_16FlashAttnBwdSm80INS1_25CollectiveMainloopBwdSm80ILi2ELi2EN4cute5tupleIJNS5_1CILi128EEES8_NS7_ILi64EEEEEENS_10bfloat16_tEfNS_4arch4Sm80ELb0ELb0ELb1ELb0ELb1ELb0ELb0ELb0ELi2ELi4ELi4ELi4ELb0EEENS1_21CollectiveEpilogueBwdISA_SB_SD_Li256ELb0ELb0ELi2EEENS1_19SingleTileSchedulerILb0ELb0ELb0ELi128EEEEEEEEEvNT_6ParamsE$_ZN4cute3eso3ESOILb1ELb0EJNS_5tupleIJNS2_IJNS_1CILi8EEENS3_ILi1EEEEEENS3_ILi2EEES4_EEENS2_IJNS2_IJS5_NS3_ILi0EEEEEEiNS3_ILi1024EEEEEEEEC2ERKS8_RKSC_ - $_ZN7cutlass13device_kernelIN5flash19enable_sm80_to_sm89INS1_16FlashAttnBwdSm80INS1_25CollectiveMainloopBwdSm80ILi2ELi2EN4cute5tupleIJNS5_1CILi128EEES8_NS7_ILi64EEEEEENS_10bfloat16_tEfNS_4arch4Sm80ELb0ELb0ELb1ELb0ELb1ELb0ELb0ELb0ELi2ELi4ELi4ELi4ELb0EEENS1_21CollectiveEpilogueBwdISA_SB_SD_Li256ELb0ELb0ELi2EEENS1_19SingleTileSchedulerILb0ELb0ELb0ELi128EEEEEEEEEvNT_6ParamsE$_ZN4cute3eso3ESOILb1ELb0EJNS_5tupleIJNS2_IJNS_1CILi8EEENS3_ILi1EEEEEENS3_ILi2EEENS2_IJS7_S7_EEEEEENS2_IJNS2_IJS5_NS3_ILi0EEEEEENS3_ILi4096EEENS2_IJiiEEEEEEEEC2ERKS9_RKSE_)
$_ZN7cutlass13device_kernelIN5flash19enable_sm80_to_sm89INS1_16FlashAttnBwdSm80INS1_25CollectiveMainloopBwdSm80ILi2ELi2EN4cute5tupleIJNS5_1CILi128EEES8_NS7_ILi64EEEEEENS_10bfloat16_tEfNS_4arch4Sm80ELb0ELb0ELb1ELb0ELb1ELb0ELb0ELb0ELi2ELi4ELi4ELi4ELb0EEENS1_21CollectiveEpilogueBwdISA_SB_SD_Li256ELb0ELb0ELi2EEENS1_19SingleTileSchedulerILb0ELb0ELb0ELi128EEEEEEEEEvNT_6ParamsE$_ZN4cute3eso3ESOILb1ELb0EJNS_5tupleIJNS2_IJNS_1CILi8EEENS3_ILi1EEEEEENS3_ILi2EEENS2_IJS7_S7_EEEEEENS2_IJNS2_IJS5_NS3_ILi0EEEEEENS3_ILi4096EEENS2_IJiiEEEEEEEEC2ERKS9_RKSE_:
[----:B------:R-:W-:Y:S01]  /*8340*/  IADD3 R3, R25, -c[0x0][0x20], RZ ;  /* 0x8000080019037a10 */ /* 0x000fe20007ffe0ff */
[----:B------:R-:W-:Y:S01]  /*8350*/  IMAD.MOV.U32 R14, RZ, RZ, R6 ;  /* 0x000000ffff0e7224 */ /* 0x000fe200078e0006 */
[----:B------:R-:W-:-:S03]  /*8360*/  MOV R15, 0x0 ;  /* 0x00000000000f7802 */ /* 0x000fc60000000f00 */
[----:B------:R1:W-:Y:S04]  /*8370*/  STL [R3], R2 ;  /* 0x0000000203007387 */ /* 0x0003e80000100800 */
[----:B------:R1:W-:Y:S01]  /*8380*/  STL [R3+0x4], R8 ;  /* 0x0000040803007387 */ /* 0x0003e20000100800 */
[----:B------:R-:W-:Y:S05]  /*8390*/  RET.REL.NODEC R14 `(_ZN7cutlass13device_kernelIN5flash19enable_sm80_to_sm89INS1_16FlashAttnBwdSm80INS1_25CollectiveMainloopBwdSm80ILi2ELi2EN4cute5tupleIJNS5_1CILi128EEES8_NS7_ILi64EEEEEENS_10bfloat16_tEfNS_4arch4Sm80ELb0ELb0ELb1ELb0ELb1ELb0ELb0ELb0ELi2ELi4ELi4ELi4ELb0EEENS1_21CollectiveEpilogueBwdISA_SB_SD_Li256ELb0ELb0ELi2EEENS1_19SingleTileSchedulerILb0ELb0ELb0ELi128EEEEEEEEEvNT_6ParamsE) ;  /* 0xffff7c600e007950 */ /* 0x000fea0003c3ffff */
        .type           $_ZN7cutlass13device_kernelIN5flash19enable_sm80_to_sm89INS1_16FlashAttnBwdSm80INS1_25CollectiveMainloopBwdSm80ILi2ELi2EN4cute5tupleIJNS5_1CILi128EEES8_NS7_ILi64EEEEEENS_10bfloat16_tEfNS_4arch4Sm80ELb0ELb0ELb1ELb0ELb1ELb0ELb0ELb0ELi2ELi4ELi4ELi4ELb0EEENS1_21CollectiveEpilogueBwdISA_SB_SD_Li256ELb0ELb0ELi2EEENS1_19SingleTileSchedulerILb0ELb0ELb0ELi128EEEEEEEEEvNT_6ParamsE$_ZN4cute3eso3ESOILb1ELb0EJNS_5tupleIJNS2_IJNS_1CILi8EEENS3_ILi1EEEEEENS3_ILi2EEES4_EEENS2_IJNS2_IJS5_NS3_ILi0EEEEEEiNS3_ILi1024EEEEEEEEC2ERKS8_RKSC_,@function
        .size           $_ZN7cutlass13device_kernelIN5flash19enable_sm80_to_sm89INS1_16FlashAttnBwdSm80INS1_25CollectiveMainloopBwdSm80ILi2ELi2EN4cute5tupleIJNS5_1CILi128EEES8_NS7_ILi64EEEEEENS_10bfloat16_tEfNS_4arch4Sm80ELb0ELb0ELb1ELb0ELb1ELb0ELb0ELb0ELi2ELi4ELi4ELi4ELb0EEENS1_21CollectiveEpilogueBwdISA_SB_SD_Li256ELb0ELb0ELi2EEENS1_19SingleTileSchedulerILb0ELb0ELb0ELi128EEEEEEEEEvNT_6ParamsE$_ZN4cute3eso3ESOILb1ELb0EJNS_5tupleIJNS2_IJNS_1CILi8EEENS3_ILi1EEEEEENS3_ILi2EEES4_EEENS2_IJNS2_IJS5_NS3_ILi0EEEEEEiNS3_ILi1024EEEEEEEEC2ERKS8_RKSC_,($_ZN7cutlass13device_kernelIN5flash19enable_sm80_to_sm89INS1_16FlashAttnBwdSm80INS1_25CollectiveMainloopBwdSm80ILi2ELi2EN4cute5tupleIJNS5_1CILi128EEES8_NS7_ILi64EEEEEENS_10bfloat16_tEfNS_4arch4Sm80ELb0ELb0ELb1ELb0ELb1ELb0ELb0ELb0ELi2ELi4ELi4ELi4ELb0EEENS1_21CollectiveEpilogueBwdISA_SB_SD_Li256ELb0ELb0ELi2EEENS1_19SingleTileSchedulerILb0ELb0ELb0ELi128EEEEEEEEEvNT_6ParamsE$_ZN4cute3eso3ESOILb1ELb0EJNS_5tupleIJNS2_IJNS_1CILi8EEENS3_ILi1EEEEEENS3_ILi4EEES5_EEENS2_IJNS2_IJS5_NS3_ILi0EEEEEElS9_EEEEEC2ERKS8_RKSB_ - $_ZN7cutlass13device_kernelIN5flash19enable_sm80_to_sm89INS1_16FlashAttnBwdSm80INS1_25CollectiveMainloopBwdSm80ILi2ELi2EN4cute5tupleIJNS5_1CILi128EEES8_NS7_ILi64EEEEEENS_10bfloat16_tEfNS_4arch4Sm80ELb0ELb0ELb1ELb0ELb1ELb0ELb0ELb0ELi2ELi4ELi4ELi4ELb0EEENS1_21CollectiveEpilogueBwdISA_SB_SD_Li256ELb0ELb0ELi2EEENS1_19SingleTileSchedulerILb0ELb0ELb0ELi128EEEEEEEEEvNT_6ParamsE$_ZN4cute3eso3ESOILb1ELb0EJNS_5tupleIJNS2_IJNS_1CILi8EEENS3_ILi1EEEEEENS3_ILi2EEES4_EEENS2_IJNS2_IJS5_NS3_ILi0EEEEEEiNS3_ILi1024EEEEEEEEC2ERKS8_RKSC_)
$_ZN7cutlass13device_kernelIN5flash19enable_sm80_to_sm89INS1_16FlashAttnBwdSm80INS1_25CollectiveMainloopBwdSm80ILi2ELi2EN4cute5tupleIJNS5_1CILi128EEES8_NS7_ILi64EEEEEENS_10bfloat16_tEfNS_4arch4Sm80ELb0ELb0ELb1ELb0ELb1ELb0ELb0ELb0ELi2ELi4ELi4ELi4ELb0EEENS1_21CollectiveEpilogueBwdISA_SB_SD_Li256ELb0ELb0ELi2EEENS1_19SingleTileSchedulerILb0ELb0ELb0ELi128EEEEEEEEEvNT_6ParamsE$_ZN4cute3eso3ESOILb1ELb0EJNS_5tupleIJNS2_IJNS_1CILi8EEENS3_ILi1EEEEEENS3_ILi2EEES4_EEENS2_IJNS2_IJS5_NS3_ILi0EEEEEEiNS3_ILi1024EEEEEEEEC2ERKS8_RKSC_:
[----:B------:R-:W-:Y:S02]  /*83a0*/  IADD3 R2, R25, -c[0x0][0x20], RZ ;  /* 0x8000080019027a10 */ /* 0x000fe40007ffe0ff */
[----:B------:R-:W-:-:S03]  /*83b0*/  MOV R9, 0x0 ;  /* 0x0000000000097802 */ /* 0x000fc60000000f00 */
[----:B------:R1:W-:Y:S01]  /*83c0*/  STL [R2], R3 ;  /* 0x0000000302007387 */ /* 0x0003e20000100800 */
[----:B------:R-:W-:Y:S05]  /*83d0*/  RET.REL.NODEC R8 `(_ZN7cutlass13device_kernelIN5flash19enable_sm80_to_sm89INS1_16FlashAttnBwdSm80INS1_25CollectiveMainloopBwdSm80ILi2ELi2EN4cute5tupleIJNS5_1CILi128EEES8_NS7_ILi64EEEEEENS_10bfloat16_tEfNS_4arch4Sm80ELb0ELb0ELb1ELb0ELb1ELb0ELb0ELb0ELi2ELi4ELi4ELi4ELb0EEENS1_21CollectiveEpilogueBwdISA_SB_SD_Li256ELb0ELb0ELi2EEENS1_19SingleTileSchedulerILb0ELb0ELb0ELi128EEEEEEEEEvNT_6ParamsE) ;  /* 0xffff7c2008007950 */ /* 0x000fea0003c3ffff */
        .type           $_ZN7cutlass13device_kernelIN5flash19enable_sm80_to_sm89INS1_16FlashAttnBwdSm80INS1_25CollectiveMainloopBwdSm80ILi2ELi2EN4cute5tupleIJNS5_1CILi128EEES8_NS7_ILi64EEEEEENS_10bfloat16_tEfNS_4arch4Sm80ELb0ELb0ELb1ELb0ELb1ELb0ELb0ELb0ELi2ELi4ELi4ELi4ELb0EEENS1_21CollectiveEpilogueBwdISA_SB_SD_Li256ELb0ELb0ELi2EEENS1_19SingleTileSchedulerILb0ELb0ELb0ELi128EEEEEEEEEvNT_6ParamsE$_ZN4cute3eso3ESOILb1ELb0EJNS_5tupleIJNS2_IJNS_1CILi8EEENS3_ILi1EEEEEENS3_ILi4EEES5_EEENS2_IJNS2_IJS5_NS3_ILi0EEEEEElS9_EEEEEC2ERKS8_RKSB_,@function
        .size           $_ZN7cutlass13device_kernelIN5flash19enable_sm80_to_sm89INS1_16FlashAttnBwdSm80INS1_25CollectiveMainloopBwdSm80ILi2ELi2EN4cute5tupleIJNS5_1CILi128EEES8_NS7_ILi64EEEEEENS_10bfloat16_tEfNS_4arch4Sm80ELb0ELb0ELb1ELb0ELb1ELb0ELb0ELb0ELi2ELi4ELi4ELi4ELb0EEENS1_21CollectiveEpilogueBwdISA_SB_SD_Li256ELb0ELb0ELi2EEENS1_19SingleTileSchedulerILb0ELb0ELb0ELi128EEEEEEEEEvNT_6ParamsE$_ZN4cute3eso3ESOILb1ELb0EJNS_5tupleIJNS2_IJNS_1CILi8EEENS3_ILi1EEEEEENS3_ILi4EEES5_EEENS2_IJNS2_IJS5_NS3_ILi0EEEEEElS9_EEEEEC2ERKS8_RKSB_,($_ZN7cutlass13device_kernelIN5flash19enable_sm80_to_sm89INS1_16FlashAttnBwdSm80INS1_25CollectiveMainloopBwdSm80ILi2ELi2EN4cute5tupleIJNS5_1CILi128EEES8_NS7_ILi64EEEEEENS_10bfloat16_tEfNS_4arch4Sm80ELb0ELb0ELb1ELb0ELb1ELb0ELb0ELb0ELi2ELi4ELi4ELi4ELb0EEENS1_21CollectiveEpilogueBwdISA_SB_SD_Li256ELb0ELb0ELi2EEENS1_19SingleTileSchedulerILb0ELb0ELb0ELi128EEEEEEEEEvNT_6ParamsE$_ZN4cute3eso3ESOILb1ELb0EJNS_5tupleIJNS_1CILi0EEES4_EEEiEEC2ERKS5_RKi - $_ZN7cutlass13device_kernelIN5flash19enable_sm80_to_sm89INS1_16FlashAttnBwdSm80INS1_25CollectiveMainloopBwdSm80ILi2ELi2EN4cute5tupleIJNS5_1CILi128EEES8_NS7_ILi64EEEEEENS_10bfloat16_tEfNS_4arch4Sm80ELb0ELb0ELb1ELb0ELb1ELb0ELb0ELb0ELi2ELi4ELi4ELi4ELb0EEENS1_21CollectiveEpilogueBwdISA_SB_SD_Li256ELb0ELb0ELi2EEENS1_19SingleTileSchedulerILb0ELb0ELb0ELi128EEEEEEEEEvNT_6ParamsE$_ZN4cute3eso3ESOILb1ELb0EJNS_5tupleIJNS2_IJNS_1CILi8EEENS3_ILi1EEEEEENS3_ILi4EEES5_EEENS2_IJNS2_IJS5_NS3_ILi0EEEEEElS9_EEEEEC2ERKS8_RKSB_)
$_ZN7cutlass13device_kernelIN5flash19enable_sm80_to_sm89INS1_16FlashAttnBwdSm80INS1_25CollectiveMainloopBwdSm80ILi2ELi2EN4cute5tupleIJNS5_1CILi128EEES8_NS7_ILi64EEEEEENS_10bfloat16_tEfNS_4arch4Sm80ELb0ELb0ELb1ELb0ELb1ELb0ELb0ELb0ELi2ELi4ELi4ELi4ELb0EEENS1_21CollectiveEpilogueBwdISA_SB_SD_Li256ELb0ELb0ELi2EEENS1_19SingleTileSchedulerILb0ELb0ELb0ELi128EEEEEEEEEvNT_6ParamsE$_ZN4cute3eso3ESOILb1ELb0EJNS_5tupleIJNS2_IJNS_1CILi8EEENS3_ILi1EEEEEENS3_ILi4EEES5_EEENS2_IJNS2_IJS5_NS3_ILi0EEEEEElS9_EEEEEC2ERKS8_RKSB_:
[----:B------:R-:W-:Y:S01]  /*83e0*/  IADD3 R3, R15, -c[0x0][0x20], RZ ;  /* 0x800008000f037a10 */ /* 0x000fe20007ffe0ff */
[----:B------:R-:W-:Y:S01]  /*83f0*/  IMAD.MOV.U32 R88, RZ, RZ, R2 ;  /* 0x000000ffff587224 */ /* 0x000fe200078e0002 */
[----:B------:R-:W-:Y:S01]  /*8400*/  MOV R90, R6 ;  /* 0x00000006005a7202 */ /* 0x000fe20000000f00 */
[----:B------:R-:W-:Y:S01]  /*8410*/  IMAD.MOV.U32 R89, RZ, RZ, R5 ;  /* 0x000000ffff597224 */ /* 0x000fe200078e0005 */
[----:B------:R-:W-:-:S04]  /*8420*/  MOV R91, 0x0 ;  /* 0x00000000005b7802 */ /* 0x000fc80000000f00 */
[----:B------:R1:W-:Y:S01]  /*8430*/  STL.64 [R3], R88 ;  /* 0x0000005803007387 */ /* 0x0003e20000100a00 */
[----:B------:R-:W-:Y:S05]  /*8440*/  RET.REL.NODEC R90 `(_ZN7cutlass13device_kernelIN5flash19enable_sm80_to_sm89INS1_16FlashAttnBwdSm80INS1_25CollectiveMainloopBwdSm80ILi2ELi2EN4cute5tupleIJNS5_1CILi128EEES8_NS7_ILi64EEEEEENS_10bfloat16_tEfNS_4arch4Sm80ELb0ELb0ELb1ELb0ELb1ELb0ELb0ELb0ELi2ELi4ELi4ELi4ELb0EEENS1_21CollectiveEpilogueBwdISA_SB_SD_Li256ELb0ELb0ELi2EEENS1_19SingleTileSchedulerILb0ELb0ELb0ELi128EEEEEEEEEvNT_6ParamsE) ;  /* 0xffff7bb05a007950 */ /* 0x000fea0003c3ffff */
        .type           $_ZN7cutlass13device_kernelIN5flash19enable_sm80_to_sm89INS1_16FlashAttnBwdSm80INS1_25CollectiveMainloopBwdSm80ILi2ELi2EN4cute5tupleIJNS5_1CILi128EEES8_NS7_ILi64EEEEEENS_10bfloat16_tEfNS_4arch4Sm80ELb0ELb0ELb1ELb0ELb1ELb0ELb0ELb0ELi2ELi4ELi4ELi4ELb0EEENS1_21CollectiveEpilogueBwdISA_SB_SD_Li256ELb0ELb0ELi2EEENS1_19SingleTileSchedulerILb0ELb0ELb0ELi128EEEEEEEEEvNT_6ParamsE$_ZN4cute3eso3ESOILb1ELb0EJNS_5tupleIJNS_1CILi0EEES4_EEEiEEC2ERKS5_RKi,@function
        .size           $_ZN7cutlass13device_kernelIN5flash19enable_sm80_to_sm89INS1_16FlashAttnBwdSm80INS1_25CollectiveMainloopBwdSm80ILi2ELi2EN4cute5tupleIJNS5_1CILi128EEES8_NS7_ILi64EEEEEENS_10bfloat16_tEfNS_4arch4Sm80ELb0ELb0ELb1ELb0ELb1ELb0ELb0ELb0ELi2ELi4ELi4ELi4ELb0EEENS1_21CollectiveEpilogueBwdISA_SB_SD_Li256ELb0ELb0ELi2EEENS1_19SingleTileSchedulerILb0ELb0ELb0ELi128EEEEEEEEEvNT_6ParamsE$_ZN4cute3eso3ESOILb1ELb0EJNS_5tupleIJNS_1CILi0EEES4_EEEiEEC2ERKS5_RKi,($_ZN7cutlass13device_kernelIN5flash19enable_sm80_to_sm89INS1_16FlashAttnBwdSm80INS1_25CollectiveMainloopBwdSm80ILi2ELi2EN4cute5tupleIJNS5_1CILi128EEES8_NS7_ILi64EEEEEENS_10bfloat16_tEfNS_4arch4Sm80ELb0ELb0ELb1ELb0ELb1ELb0ELb0ELb0ELi2ELi4ELi4ELi4ELb0EEENS1_21CollectiveEpilogueBwdISA_SB_SD_Li256ELb0ELb0ELi2EEENS1_19SingleTileSchedulerILb0ELb0ELb0ELi128EEEEEEEEEvNT_6ParamsE$_ZN4cute3eso3ESOILb1ELb0EJNS_5tupleIJNS_1CILi16EEENS3_ILi2EEES5_S5_NS3_ILi4EEES5_EEENS2_IJNS3_ILi1EEEiiiNS3_ILi144EEENS3_ILi512EEEEEEEEC2ERKS7_RKSB_ - $_ZN7cutlass13device_kernelIN5flash19enable_sm80_to_sm89INS1_16FlashAttnBwdSm80INS1_25CollectiveMainloopBwdSm80ILi2ELi2EN4cute5tupleIJNS5_1CILi128EEES8_NS7_ILi64EEEEEENS_10bfloat16_tEfNS_4arch4Sm80ELb0ELb0ELb1ELb0ELb1ELb0ELb0ELb0ELi2ELi4ELi4ELi4ELb0EEENS1_21CollectiveEpilogueBwdISA_SB_SD_Li256ELb0ELb0ELi2EEENS1_19SingleTileSchedulerILb0ELb0ELb0ELi128EEEEEEEEEvNT_6ParamsE$_ZN4cute3eso3ESOILb1ELb0EJNS_5tupleIJNS_1CILi0EEES4_EEEiEEC2ERKS5_RKi)
$_ZN7cutlass13device_kernelIN5flash19enable_sm80_to_sm89INS1_16FlashAttnBwdSm80INS1_25CollectiveMainloopBwdSm80ILi2ELi2EN4cute5tupleIJNS5_1CILi128EEES8_NS7_ILi64EEEEEENS_10bfloat16_tEfNS_4arch4Sm80ELb0ELb0ELb1ELb0ELb1ELb0ELb0ELb0ELi2ELi4ELi4ELi4ELb0EEENS1_21CollectiveEpilogueBwdISA_SB_SD_Li256ELb0ELb0ELi2EEENS1_19SingleTileSchedulerILb0ELb0ELb0ELi128EEEEEEEEEvNT_6ParamsE$_ZN4cute3eso3ESOILb1ELb0EJNS_5tupleIJNS_1CILi0EEES4_EEEiEEC2ERKS5_RKi:
[----:B------:R-:W-:Y:S02]  /*8450*/  IADD3 R2, R76, -c[0x0][0x20], RZ ;  /* 0x800008004c027a10 */ /* 0x000fe40007ffe0ff */
[----:B------:R-:W-:-:S03]  /*8460*/  MOV R5, 0x0 ;  /* 0x0000000000057802 */ /* 0x000fc60000000f00 */
[----:B------:R1:W-:Y:S01]  /*8470*/  STL [R2], R3 ;  /* 0x0000000302007387 */ /* 0x0003e20000100800 */
[----:B------:R-:W-:Y:S05]  /*8480*/  RET.REL.NODEC R4 `(_ZN7cutlass13device_kernelIN5flash19enable_sm80_to_sm89INS1_16FlashAttnBwdSm80INS1_25CollectiveMainloopBwdSm80ILi2ELi2EN4cute5tupleIJNS5_1CILi128EEES8_NS7_ILi64EEEEEENS_10bfloat16_tEfNS_4arch4Sm80ELb0ELb0ELb1ELb0ELb1ELb0ELb0ELb0ELi2ELi4ELi4ELi4ELb0EEENS1_21CollectiveEpilogueBwdISA_SB_SD_Li256ELb0ELb0ELi2EEENS1_19SingleTileSchedulerILb0ELb0ELb0ELi128EEEEEEEEEvNT_6ParamsE) ;  /* 0xffff7b7004007950 */ /* 0x000fea0003c3ffff */
        .type           $_ZN7cutlass13device_kernelIN5flash19enable_sm80_to_sm89INS1_16FlashAttnBwdSm80INS1_25CollectiveMainloopBwdSm80ILi2ELi2EN4cute5tupleIJNS5_1CILi128EEES8_NS7_ILi64EEEEEENS_10bfloat16_tEfNS_4arch4Sm80ELb0ELb0ELb1ELb0ELb1ELb0ELb0ELb0ELi2ELi4ELi4ELi4ELb0EEENS1_21CollectiveEpilogueBwdISA_SB_SD_Li256ELb0ELb0ELi2EEENS1_19SingleTileSchedulerILb0ELb0ELb0ELi128EEEEEEEEEvNT_6ParamsE$_ZN4cute3eso3ESOILb1ELb0EJNS_5tupleIJNS_1CILi16EEENS3_ILi2EEES5_S5_NS3_ILi4EEES5_EEENS2_IJNS3_ILi1EEEiiiNS3_ILi144EEENS3_ILi512EEEEEEEEC2ERKS7_RKSB_,@function
        .size           $_ZN7cutlass13device_kernelIN5flash19enable_sm80_to_sm89INS1_16FlashAttnBwdSm80INS1_25CollectiveMainloopBwdSm80ILi2ELi2EN4cute5tupleIJNS5_1CILi128EEES8_NS7_ILi64EEEEEENS_10bfloat16_tEfNS_4arch4Sm80ELb0ELb0ELb1ELb0ELb1ELb0ELb0ELb0ELi2ELi4ELi4ELi4ELb0EEENS1_21CollectiveEpilogueBwdISA_SB_SD_Li256ELb0ELb0ELi2EEENS1_19SingleTileSchedulerILb0ELb0ELb0ELi128EEEEEEEEEvNT_6ParamsE$_ZN4cute3eso3ESOILb1ELb0EJNS_5tupleIJNS_1CILi16EEENS3_ILi2EEES5_S5_NS3_ILi4EEES5_EEENS2_IJNS3_ILi1EEEiiiNS3_ILi144EEENS3_ILi512EEEEEEEEC2ERKS7_RKSB_,($_ZN7cutlass13device_kernelIN5flash19enable_sm80_to_sm89INS1_16FlashAttnBwdSm80INS1_25CollectiveMainloopBwdSm80ILi2ELi2EN4cute5tupleIJNS5_1CILi128EEES8_NS7_ILi64EEEEEENS_10bfloat16_tEfNS_4arch4Sm80ELb0ELb0ELb1ELb0ELb1ELb0ELb0ELb0ELi2ELi4ELi4ELi4ELb0EEENS1_21CollectiveEpilogueBwdISA_SB_SD_Li256ELb0ELb0ELi2EEENS1_19SingleTileSchedulerILb0ELb0ELb0ELi128EEEEEEEEEvNT_6ParamsE$_ZN4cute3eso3ESOILb1ELb0EJNS_5tupleIJNS_1CILi1EEENS2_IJS4_NS3_ILi2EEES5_EEEEEENS2_IJNS3_ILi0EEENS2_IJS4_NS3_ILi256EEEiEEEEEEEEC2ERKS7_RKSB_ - $_ZN7cutlass13device_kernelIN5flash19enable_sm80_to_sm89INS1_16FlashAttnBwdSm80INS1_25CollectiveMainloopBwdSm80ILi2ELi2EN4cute5tupleIJNS5_1CILi128EEES8_NS7_ILi64EEEEEENS_10bfloat16_tEfNS_4arch4Sm80ELb0ELb0ELb1ELb0ELb1ELb0ELb0ELb0ELi2ELi4ELi4ELi4ELb0EEENS1_21CollectiveEpilogueBwdISA_SB_SD_Li256ELb0ELb0ELi2EEENS1_19SingleTileSchedulerILb0ELb0ELb0ELi128EEEEEEEEEvNT_6ParamsE$_ZN4cute3eso3ESOILb1ELb0EJNS_5tupleIJNS_1CILi16EEENS3_ILi2EEES5_S5_NS3_ILi4EEES5_EEENS2_IJNS3_ILi1EEEiiiNS3_ILi144EEENS3_ILi512EEEEEEEEC2ERKS7_RKSB_)
$_ZN7cutlass13device_kernelIN5flash19enable_sm80_to_sm89INS1_16FlashAttnBwdSm80INS1_25CollectiveMainloopBwdSm80ILi2ELi2EN4cute5tupleIJNS5_1CILi128EEES8_NS7_ILi64EEEEEENS_10bfloat16_tEfNS_4arch4Sm80ELb0ELb0ELb1ELb0ELb1ELb0ELb0ELb0ELi2ELi4ELi4ELi4ELb0EEENS1_21CollectiveEpilogueBwdISA_SB_SD_Li256ELb0ELb0ELi2EEENS1_19SingleTileSchedulerILb0ELb0ELb0ELi128EEEEEEEEEvNT_6ParamsE$_ZN4cute3eso3ESOILb1ELb0EJNS_5tupleIJNS_1CILi16EEENS3_ILi2EEES5_S5_NS3_ILi4EEES5_EEENS2_IJNS3_ILi1EEEiiiNS3_ILi144EEENS3_ILi512EEEEEEEEC2ERKS7_RKSB_:
[----:B------:R-:W-:Y:S02]  /*8490*/  IADD3 R4, R4, -c[0x0][0x20], RZ ;  /* 0x8000080004047a10 */ /* 0x000fe40007ffe0ff */
[----:B------:R-:W-:-:S03]  /*84a0*/  MOV R9, 0x0 ;  /* 0x0000000000097802 */ /* 0x000fc60000000f00 */
[----:B------:R1:W-:Y:S04]  /*84b0*/  STL [R4], R2 ;  /* 0x0000000204007387 */ /* 0x0003e80000100800 */
[----:B------:R1:W-:Y:S04]  /*84c0*/  STL [R4+0x4], R3 ;  /* 0x0000040304007387 */ /* 0x0003e80000100800 */
[----:B------:R1:W-:Y:S01]  /*84d0*/  STL [R4+0x8], R5 ;  /* 0x0000080504007387 */ /* 0x0003e20000100800 */
[----:B------:R-:W-:Y:S05]  /*84e0*/  RET.REL.NODEC R8 `(_ZN7cutlass13device_kernelIN5flash19enable_sm80_to_sm89INS1_16FlashAttnBwdSm80INS1_25CollectiveMainloopBwdSm80ILi2ELi2EN4cute5tupleIJNS5_1CILi128EEES8_NS7_ILi64EEEEEENS_10bfloat16_tEfNS_4arch4Sm80ELb0ELb0ELb1ELb0ELb1ELb0ELb0ELb0ELi2ELi4ELi4ELi4ELb0EEENS1_21CollectiveEpilogueBwdISA_SB_SD_Li256ELb0ELb0ELi2EEENS1_19SingleTileSchedulerILb0ELb0ELb0ELi128EEEEEEEEEvNT_6ParamsE) ;  /* 0xffff7b1008007950 */ /* 0x000fea0003c3ffff */
        .type           $_ZN7cutlass13device_kernelIN5flash19enable_sm80_to_sm89INS1_16FlashAttnBwdSm80INS1_25CollectiveMainloopBwdSm80ILi2ELi2EN4cute5tupleIJNS5_1CILi128EEES8_NS7_ILi64EEEEEENS_10bfloat16_tEfNS_4arch4Sm80ELb0ELb0ELb1ELb0ELb1ELb0ELb0ELb0ELi2ELi4ELi4ELi4ELb0EEENS1_21CollectiveEpilogueBwdISA_SB_SD_Li256ELb0ELb0ELi2EEENS1_19SingleTileSchedulerILb0ELb0ELb0ELi128EEEEEEEEEvNT_6ParamsE$_ZN4cute3eso3ESOILb1ELb0EJNS_5tupleIJNS_1CILi1EEENS2_IJS4_NS3_ILi2EEES5_EEEEEENS2_IJNS3_ILi0EEENS2_IJS4_NS3_ILi256EEEiEEEEEEEEC2ERKS7_RKSB_,@function
        .size           $_ZN7cutlass13device_kernelIN5flash19enable_sm80_to_sm89INS1_16FlashAttnBwdSm80INS1_25CollectiveMainloopBwdSm80ILi2ELi2EN4cute5tupleIJNS5_1CILi128EEES8_NS7_ILi64EEEEEENS_10bfloat16_tEfNS_4arch4Sm80ELb0ELb0ELb1ELb0ELb1ELb0ELb0ELb0ELi2ELi4ELi4ELi4ELb0EEENS1_21CollectiveEpilogueBwdISA_SB_SD_Li256ELb0ELb0ELi2EEENS1_19SingleTileSchedulerILb0ELb0ELb0ELi128EEEEEEEEEvNT_6ParamsE$_ZN4cute3eso3ESOILb1ELb0EJNS_5tupleIJNS_1CILi1EEENS2_IJS4_NS3_ILi2EEES5_EEEEEENS2_IJNS3_ILi0EEENS2_IJS4_NS3_ILi256EEEiEEEEEEEEC2ERKS7_RKSB_,($_ZN7cutlass13device_kernelIN5flash19enable_sm80_to_sm89INS1_16FlashAttnBwdSm80INS1_25CollectiveMainloopBwdSm80ILi2ELi2EN4cute5tupleIJNS5_1CILi128EEES8_NS7_ILi64EEEEEENS_10bfloat16_tEfNS_4arch4Sm80ELb0ELb0ELb1ELb0ELb1ELb0ELb0ELb0ELi2ELi4ELi4ELi4ELb0EEENS1_21CollectiveEpilogueBwdISA_SB_SD_Li256ELb0ELb0ELi2EEENS1_19SingleTileSchedulerILb0ELb0ELb0ELi128EEEEEEEEEvNT_6ParamsE$_ZN4cute3eso3ESOILb1ELb0EJNS_5tupleIJNS_1CILi1EEENS3_ILi0EEEEEENS2_IJiEEEEEC2ERKS6_RKS7_ - $_ZN7cutlass13device_kernelIN5flash19enable_sm80_to_sm89INS1_16FlashAttnBwdSm80INS1_25CollectiveMainloopBwdSm80ILi2ELi2EN4cute5tupleIJNS5_1CILi128EEES8_NS7_ILi64EEEEEENS_10bfloat16_tEfNS_4arch4Sm80ELb0ELb0ELb1ELb0ELb1ELb0ELb0ELb0ELi2ELi4ELi4ELi4ELb0EEENS1_21CollectiveEpilogueBwdISA_SB_SD_Li256ELb0ELb0ELi2EEENS1_19SingleTileSchedulerILb0ELb0ELb0ELi128EEEEEEEEEvNT_6ParamsE$_ZN4cute3eso3ESOILb1ELb0EJNS_5tupleIJNS_1CILi1EEENS2_IJS4_NS3_ILi2EEES5_EEEEEENS2_IJNS3_ILi0EEENS2_IJS4_NS3_ILi256EEEiEEEEEEEEC2ERKS7_RKSB_)
$_ZN7cutlass13device_kernelIN5flash19enable_sm80_to_sm89INS1_16FlashAttnBwdSm80INS1_25CollectiveMainloopBwdSm80ILi2ELi2EN4cute5tupleIJNS5_1CILi128EEES8_NS7_ILi64EEEEEENS_10bfloat16_tEfNS_4arch4Sm80ELb0ELb0ELb1ELb0ELb1ELb0ELb0ELb0ELi2ELi4ELi4ELi4ELb0EEENS1_21CollectiveEpilogueBwdISA_SB_SD_Li256ELb0ELb0ELi2EEENS1_19SingleTileSchedulerILb0ELb0ELb0ELi128EEEEEEEEEvNT_6ParamsE$_ZN4cute3eso3ESOILb1ELb0EJNS_5tupleIJNS_1CILi1EEENS2_IJS4_NS3_ILi2EEES5_EEEEEENS2_IJNS3_ILi0EEENS2_IJS4_NS3_ILi256EEEiEEEEEEEEC2ERKS7_RKSB_:
[----:B------:R-:W-:Y:S02]  /*84f0*/  IADD3 R3, R9, -c[0x0][0x20], RZ ;  /* 0x8000080009037a10 */ /* 0x000fe40007ffe0ff */
[----:B------:R-:W-:-:S03]  /*8500*/  MOV R5, 0x0 ;  /* 0x0000000000057802 */ /* 0x000fc60000000f00 */
[----:B------:R1:W-:Y:S01]  /*8510*/  STL [R3], R2 ;  /* 0x0000000203007387 */ /* 0x0003e20000100800 */
[----:B------:R-:W-:Y:S05]  /*8520*/  RET.REL.NODEC R4 `(_ZN7cutlass13device_kernelIN5flash19enable_sm80_to_sm89INS1_16FlashAttnBwdSm80INS1_25CollectiveMainloopBwdSm80ILi2ELi2EN4cute5tupleIJNS5_1CILi128EEES8_NS7_ILi64EEEEEENS_10bfloat16_tEfNS_4arch4Sm80ELb0ELb0ELb1ELb0ELb1ELb0ELb0ELb0ELi2ELi4ELi4ELi4ELb0EEENS1_21CollectiveEpilogueBwdISA_SB_SD_Li256ELb0ELb0ELi2EEENS1_19SingleTileSchedulerILb0ELb0ELb0ELi128EEEEEEEEEvNT_6ParamsE) ;  /* 0xffff7ad004007950 */ /* 0x000fea0003c3ffff */
        .type           $_ZN7cutlass13device_kernelIN5flash19enable_sm80_to_sm89INS1_16FlashAttnBwdSm80INS1_25CollectiveMainloopBwdSm80ILi2ELi2EN4cute5tupleIJNS5_1CILi128EEES8_NS7_ILi64EEEEEENS_10bfloat16_tEfNS_4arch4Sm80ELb0ELb0ELb1ELb0ELb1ELb0ELb0ELb0ELi2ELi4ELi4ELi4ELb0EEENS1_21CollectiveEpilogueBwdISA_SB_SD_Li256ELb0ELb0ELi2EEENS1_19SingleTileSchedulerILb0ELb0ELb0ELi128EEEEEEEEEvNT_6ParamsE$_ZN4cute3eso3ESOILb1ELb0EJNS_5tupleIJNS_1CILi1EEENS3_ILi0EEEEEENS2_IJiEEEEEC2ERKS6_RKS7_,@function
        .size           $_ZN7cutlass13device_kernelIN5flash19enable_sm80_to_sm89INS1_16FlashAttnBwdSm80INS1_25CollectiveMainloopBwdSm80ILi2ELi2EN4cute5tupleIJNS5_1CILi128EEES8_NS7_ILi64EEEEEENS_10bfloat16_tEfNS_4arch4Sm80ELb0ELb0ELb1ELb0ELb1ELb0ELb0ELb0ELi2ELi4ELi4ELi4ELb0EEENS1_21CollectiveEpilogueBwdISA_SB_SD_Li256ELb0ELb0ELi2EEENS1_19SingleTileSchedulerILb0ELb0ELb0ELi128EEEEEEEEEvNT_6ParamsE$_ZN4cute3eso3ESOILb1ELb0EJNS_5tupleIJNS_1CILi1EEENS3_ILi0EEEEEENS2_IJiEEEEEC2ERKS6_RKS7_,($_ZN7cutlass13device_kernelIN5flash19enable_sm80_to_sm89INS1_16FlashAttnBwdSm80INS1_25CollectiveMainloopBwdSm80ILi2ELi2EN4cute5tupleIJNS5_1CILi128EEES8_NS7_ILi64EEEEEENS_10bfloat16_tEfNS_4arch4Sm80ELb0ELb0ELb1ELb0ELb1ELb0ELb0ELb0ELi2ELi4ELi4ELi4ELb0EEENS1_21CollectiveEpilogueBwdISA_SB_SD_Li256ELb0ELb0ELi2EEENS1_19SingleTileSchedulerILb0ELb0ELb0ELi128EEEEEEEEEvNT_6ParamsE$_ZN4cute3eso3ESOILb1ELb0EJNS_5tupleIJNS_1CILi1EEENS3_ILi0EEEEEENS3_ILi4096EEENS2_IJiiEEEEEC2ERKS6_RKS7_RKS8_ - $_ZN7cutlass13device_kernelIN5flash19enable_sm80_to_sm89INS1_16FlashAttnBwdSm80INS1_25CollectiveMainloopBwdSm80ILi2ELi2EN4cute5tupleIJNS5_1CILi128EEES8_NS7_ILi64EEEEEENS_10bfloat16_tEfNS_4arch4Sm80ELb0ELb0ELb1ELb0ELb1ELb0ELb0ELb0ELi2ELi4ELi4ELi4ELb0EEENS1_21CollectiveEpilogueBwdISA_SB_SD_Li256ELb0ELb0ELi2EEENS1_19SingleTileSchedulerILb0ELb0ELb0ELi128EEEEEEEEEvNT_6ParamsE$_ZN4cute3eso3ESOILb1ELb0EJNS_5tupleIJNS_1CILi1EEENS3_ILi0EEEEEENS2_IJiEEEEEC2ERKS6_RKS7_)
$_ZN7cutlass13device_kernelIN5flash19enable_sm80_to_sm89INS1_16FlashAttnBwdSm80INS1_25CollectiveMainloopBwdSm80ILi2ELi2EN4cute5tupleIJNS5_1CILi128EEES8_NS7_ILi64EEEEEENS_10bfloat16_tEfNS_4arch4Sm80ELb0ELb0ELb1ELb0ELb1ELb0ELb0ELb0ELi2ELi4ELi4ELi4ELb0EEENS1_21CollectiveEpilogueBwdISA_SB_SD_Li256ELb0ELb0ELi2EEENS1_19SingleTileSchedulerILb0ELb0ELb0ELi128EEEEEEEEEvNT_6ParamsE$_ZN4cute3eso3ESOILb1ELb0EJNS_5tupleIJNS_1CILi1EEENS3_ILi0EEEEEENS2_IJiEEEEEC2ERKS6_RKS7_:
[----:B------:R-:W-:Y:S02]  /*8530*/  IADD3 R2, R76, -c[0x0][0x20], RZ ;  /* 0x800008004c027a10 */ /* 0x000fe40007ffe0ff */
[----:B------:R-:W-:-:S03]  /*8540*/  MOV R7, 0x0 ;  /* 0x0000000000077802 */ /* 0x000fc60000000f00 */
[----:B------:R1:W-:Y:S01]  /*8550*/  STL [R2], R3 ;  /* 0x0000000302007387 */ /* 0x0003e20000100800 */
[----:B------:R-:W-:Y:S05]  /*8560*/  RET.REL.NODEC R6 `(_ZN7cutlass13device_kernelIN5flash19enable_sm80_to_sm89INS1_16FlashAttnBwdSm80INS1_25CollectiveMainloopBwdSm80ILi2ELi2EN4cute5tupleIJNS5_1CILi128EEES8_NS7_ILi64EEEEEENS_10bfloat16_tEfNS_4arch4Sm80ELb0ELb0ELb1ELb0ELb1ELb0ELb0ELb0ELi2ELi4ELi4ELi4ELb0EEENS1_21CollectiveEpilogueBwdISA_SB_SD_Li256ELb0ELb0ELi2EEENS1_19SingleTileSchedulerILb0ELb0ELb0ELi128EEEEEEEEEvNT_6ParamsE) ;  /* 0xffff7a9006007950 */ /* 0x000fea0003c3ffff */
        .type           $_ZN7cutlass13device_kernelIN5flash19enable_sm80_to_sm89INS1_16FlashAttnBwdSm80INS1_25CollectiveMainloopBwdSm80ILi2ELi2EN4cute5tupleIJNS5_1CILi128EEES8_NS7_ILi64EEEEEENS_10bfloat16_tEfNS_4arch4Sm80ELb0ELb0ELb1ELb0ELb1ELb0ELb0ELb0ELi2ELi4ELi4ELi4ELb0EEENS1_21CollectiveEpilogueBwdISA_SB_SD_Li256ELb0ELb0ELi2EEENS1_19SingleTileSchedulerILb0ELb0ELb0ELi128EEEEEEEEEvNT_6ParamsE$_ZN4cute3eso3ESOILb1ELb0EJNS_5tupleIJNS_1CILi1EEENS3_ILi0EEEEEENS3_ILi4096EEENS2_IJiiEEEEEC2ERKS6_RKS7_RKS8_,@function
        .size           $_ZN7cutlass13device_kernelIN5flash19enable_sm80_to_sm89INS1_16FlashAttnBwdSm80INS1_25CollectiveMainloopBwdSm80ILi2ELi2EN4cute5tupleIJNS5_1CILi128EEES8_NS7_ILi64EEEEEENS_10bfloat16_tEfNS_4arch4Sm80ELb0ELb0ELb1ELb0ELb1ELb0ELb0ELb0ELi2ELi4ELi4ELi4ELb0EEENS1_21CollectiveEpilogueBwdISA_SB_SD_Li256ELb0ELb0ELi2EEENS1_19SingleTileSchedulerILb0ELb0ELb0ELi128EEEEEEEEEvNT_6ParamsE$_ZN4cute3eso3ESOILb1ELb0EJNS_5tupleIJNS_1CILi1EEENS3_ILi0EEEEEENS3_ILi4096EEENS2_IJiiEEEEEC2ERKS6_RKS7_RKS8_,($_ZN7cutlass13device_kernelIN5flash19enable_sm80_to_sm89INS1_16FlashAttnBwdSm80INS1_25CollectiveMainloopBwdSm80ILi2ELi2EN4cute5tupleIJNS5_1CILi128EEES8_NS7_ILi64EEEEEENS_10bfloat16_tEfNS_4arch4Sm80ELb0ELb0ELb1ELb0ELb1ELb0ELb0ELb0ELi2ELi4ELi4ELi4ELb0EEENS1_21CollectiveEpilogueBwdISA_SB_SD_Li256ELb0ELb0ELi2EEENS1_19SingleTileSchedulerILb0ELb0ELb0ELi128EEEEEEEEEvNT_6ParamsE$_ZN4cute3eso3ESOILb1ELb0EJNS_5tupleIJNS_1CILi1EEENS3_ILi0EEEEEEiEEC2ERKS6_RKi - $_ZN7cutlass13device_kernelIN5flash19enable_sm80_to_sm89INS1_16FlashAttnBwdSm80INS1_25CollectiveMainloopBwdSm80ILi2ELi2EN4cute5tupleIJNS5_1CILi128EEES8_NS7_ILi64EEEEEENS_10bfloat16_tEfNS_4arch4Sm80ELb0ELb0ELb1ELb0ELb1ELb0ELb0ELb0ELi2ELi4ELi4ELi4ELb0EEENS1_21CollectiveEpilogueBwdISA_SB_SD_Li256ELb0ELb0ELi2EEENS1_19SingleTileSchedulerILb0ELb0ELb0ELi128EEEEEEEEEvNT_6ParamsE$_ZN4cute3eso3ESOILb1ELb0EJNS_5tupleIJNS_1CILi1EEENS3_ILi0EEEEEENS3_ILi4096EEENS2_IJiiEEEEEC2ERKS6_RKS7_RKS8_)
$_ZN7cutlass13device_kernelIN5flash19enable_sm80_to_sm89INS1_16FlashAttnBwdSm80INS1_25CollectiveMainloopBwdSm80ILi2ELi2EN4cute5tupleIJNS5_1CILi128EEES8_NS7_ILi64EEEEEENS_10bfloat16_tEfNS_4arch4Sm80ELb0ELb0ELb1ELb0ELb1ELb0ELb0ELb0ELi2ELi4ELi4ELi4ELb0EEENS1_21CollectiveEpilogueBwdISA_SB_SD_Li256ELb0ELb0ELi2EEENS1_19SingleTileSchedulerILb0ELb0ELb0ELi128EEEEEEEEEvNT_6ParamsE$_ZN4cute3eso3ESOILb1ELb0EJNS_5tupleIJNS_1CILi1EEENS3_ILi0EEEEEENS3_ILi4096EEENS2_IJiiEEEEEC2ERKS6_RKS7_RKS8_:
[----:B------:R-:W-:Y:S01]  /*8570*/  IADD3 R2, R2, -c[0x0][0x20], RZ ;  /* 0x8000080002027a10 */ /* 0x000fe20007ffe0ff */
[----:B------:R-:W-:Y:S01]  /*8580*/  IMAD.MOV.U32 R8, RZ, RZ, R6 ;  /* 0x000000ffff087224 */ /* 0x000fe200078e0006 */
[----:B------:R-:W-:-:S03]  /*8590*/  MOV R9, 0x0 ;  /* 0x0000000000097802 */ /* 0x000fc60000000f00 */
[----:B------:R1:W-:Y:S04]  /*85a0*/  STL [R2], R5 ;  /* 0x0000000502007387 */ /* 0x0003e80000100800 */
[----:B------:R1:W-:Y:S01]  /*85b0*/  STL [R2+0x4], R3 ;  /* 0x0000040302007387 */ /* 0x0003e20000100800 */
[----:B------:R-:W-:Y:S05]  /*85c0*/  RET.REL.NODEC R8 `(_ZN7cutlass13device_kernelIN5flash19enable_sm80_to_sm89INS1_16FlashAttnBwdSm80INS1_25CollectiveMainloopBwdSm80ILi2ELi2EN4cute5tupleIJNS5_1CILi128EEES8_NS7_ILi64EEEEEENS_10bfloat16_tEfNS_4arch4Sm80ELb0ELb0ELb1ELb0ELb1ELb0ELb0ELb0ELi2ELi4ELi4ELi4ELb0EEENS1_21CollectiveEpilogueBwdISA_SB_SD_Li256ELb0ELb0ELi2EEENS1_19SingleTileSchedulerILb0ELb0ELb0ELi128EEEEEEEEEvNT_6ParamsE) ;  /* 0xffff7a3008007950 */ /* 0x000fea0003c3ffff */
        .type           $_ZN7cutlass13device_kernelIN5flash19enable_sm80_to_sm89INS1_16FlashAttnBwdSm80INS1_25CollectiveMainloopBwdSm80ILi2ELi2EN4cute5tupleIJNS5_1CILi128EEES8_NS7_ILi64EEEEEENS_10bfloat16_tEfNS_4arch4Sm80ELb0ELb0ELb1ELb0ELb1ELb0ELb0ELb0ELi2ELi4ELi4ELi4ELb0EEENS1_21CollectiveEpilogueBwdISA_SB_SD_Li256ELb0ELb0ELi2EEENS1_19SingleTileSchedulerILb0ELb0ELb0ELi128EEEEEEEEEvNT_6ParamsE$_ZN4cute3eso3ESOILb1ELb0EJNS_5tupleIJNS_1CILi1EEENS3_ILi0EEEEEEiEEC2ERKS6_RKi,@function
        .size           $_ZN7cutlass13device_kernelIN5flash19enable_sm80_to_sm89INS1_16FlashAttnBwdSm80INS1_25CollectiveMainloopBwdSm80ILi2ELi2EN4cute5tupleIJNS5_1CILi128EEES8_NS7_ILi64EEEEEENS_10bfloat16_tEfNS_4arch4Sm80ELb0ELb0ELb1ELb0ELb1ELb0ELb0ELb0ELi2ELi4ELi4ELi4ELb0EEENS1_21CollectiveEpilogueBwdISA_SB_SD_Li256ELb0ELb0ELi2EEENS1_19SingleTileSchedulerILb0ELb0ELb0ELi128EEEEEEEEEvNT_6ParamsE$_ZN4cute3eso3ESOILb1ELb0EJNS_5tupleIJNS_1CILi1EEENS3_ILi0EEEEEEiEEC2ERKS6_RKi,($_ZN7cutlass13device_kernelIN5flash19enable_sm80_to_sm89INS1_16FlashAttnBwdSm80INS1_25CollectiveMainloopBwdSm80ILi2ELi2EN4cute5tupleIJNS5_1CILi128EEES8_NS7_ILi64EEEEEENS_10bfloat16_tEfNS_4arch4Sm80ELb0ELb0ELb1ELb0ELb1ELb0ELb0ELb0ELi2ELi4ELi4ELi4ELb0EEENS1_21CollectiveEpilogueBwdISA_SB_SD_Li256ELb0ELb0ELi2EEENS1_19SingleTileSchedulerILb0ELb0ELb0ELi128EEEEEEEEEvNT_6ParamsE$_ZN4cute3eso3ESOILb1ELb0EJNS_5tupleIJNS_1CILi1EEENS3_ILi0EEEEEEiNS3_ILi1024EEEEEC2ERKS6_RKiRKS7_ - $_ZN7cutlass13device_kernelIN5flash19enable_sm80_to_sm89INS1_16FlashAttnBwdSm80INS1_25CollectiveMainloopBwdSm80ILi2ELi2EN4cute5tupleIJNS5_1CILi128EEES8_NS7_ILi64EEEEEENS_10bfloat16_tEfNS_4arch4Sm80ELb0ELb0ELb1ELb0ELb1ELb0ELb0ELb0ELi2ELi4ELi4ELi4ELb0EEENS1_21CollectiveEpilogueBwdISA_SB_SD_Li256ELb0ELb0ELi2EEENS1_19SingleTileSchedulerILb0ELb0ELb0ELi128EEEEEEEEEvNT_6ParamsE$_ZN4cute3eso3ESOILb1ELb0EJNS_5tupleIJNS_1CILi1EEENS3_ILi0EEEEEEiEEC2ERKS6_RKi)
$_ZN7cutlass13device_kernelIN5flash19enable_sm80_to_sm89INS1_16FlashAttnBwdSm80INS1_25CollectiveMainloopBwdSm80ILi2ELi2EN4cute5tupleIJNS5_1CILi128EEES8_NS7_ILi64EEEEEENS_10bfloat16_tEfNS_4arch4Sm80ELb0ELb0ELb1ELb0ELb1ELb0ELb0ELb0ELi2ELi4ELi4ELi4ELb0EEENS1_21CollectiveEpilogueBwdISA_SB_SD_Li256ELb0ELb0ELi2EEENS1_19SingleTileSchedulerILb0ELb0ELb0ELi128EEEEEEEEEvNT_6ParamsE$_ZN4cute3eso3ESOILb1ELb0EJNS_5tupleIJNS_1CILi1EEENS3_ILi0EEEEEEiEEC2ERKS6_RKi:
[----:B------:R-:W-:Y:S02]  /*85d0*/  IADD3 R2, R2, -c[0x0][0x20], RZ ;  /* 0x8000080002027a10 */ /* 0x000fe40007ffe0ff */
[----:B------:R-:W-:-:S03]  /*85e0*/  MOV R7, 0x0 ;  /* 0x0000000000077802 */ /* 0x000fc60000000f00 */
[----:B------:R1:W-:Y:S01]  /*85f0*/  STL [R2], R3 ;  /* 0x0000000302007387 */ /* 0x0003e20000100800 */
[----:B------:R-:W-:Y:S05]  /*8600*/  RET.REL.NODEC R6 `(_ZN7cutlass13device_kernelIN5flash19enable_sm80_to_sm89INS1_16FlashAttnBwdSm80INS1_25CollectiveMainloopBwdSm80ILi2ELi2EN4cute5tupleIJNS5_1CILi128EEES8_NS7_ILi64EEEEEENS_10bfloat16_tEfNS_4arch4Sm80ELb0ELb0ELb1ELb0ELb1ELb0ELb0ELb0ELi2ELi4ELi4ELi4ELb0EEENS1_21CollectiveEpilogueBwdISA_SB_SD_Li256ELb0ELb0ELi2EEENS1_19SingleTileSchedulerILb0ELb0ELb0ELi128EEEEEEEEEvNT_6ParamsE) ;  /* 0xffff79f006007950 */ /* 0x000fea0003c3ffff */
        .type           $_ZN7cutlass13device_kernelIN5flash19enable_sm80_to_sm89INS1_16FlashAttnBwdSm80INS1_25CollectiveMainloopBwdSm80ILi2ELi2EN4cute5tupleIJNS5_1CILi128EEES8_NS7_ILi64EEEEEENS_10bfloat16_tEfNS_4arch4Sm80ELb0ELb0ELb1ELb0ELb1ELb0ELb0ELb0ELi2ELi4ELi4ELi4ELb0EEENS1_21CollectiveEpilogueBwdISA_SB_SD_Li256ELb0ELb0ELi2EEENS1_19SingleTileSchedulerILb0ELb0ELb0ELi128EEEEEEEEEvNT_6ParamsE$_ZN4cute3eso3ESOILb1ELb0EJNS_5tupleIJNS_1CILi1EEENS3_ILi0EEEEEEiNS3_ILi1024EEEEEC2ERKS6_RKiRKS7_,@function
        .size           $_ZN7cutlass13device_kernelIN5flash19enable_sm80_to_sm89INS1_16FlashAttnBwdSm80INS1_25CollectiveMainloopBwdSm80ILi2ELi2EN4cute5tupleIJNS5_1CILi128EEES8_NS7_ILi64EEEEEENS_10bfloat16_tEfNS_4arch4Sm80ELb0ELb0ELb1ELb0ELb1ELb0ELb0ELb0ELi2ELi4ELi4ELi4ELb0EEENS1_21CollectiveEpilogueBwdISA_SB_SD_Li256ELb0ELb0ELi2EEENS1_19SingleTileSchedulerILb0ELb0ELb0ELi128EEEEEEEEEvNT_6ParamsE$_ZN4cute3eso3ESOILb1ELb0EJNS_5tupleIJNS_1CILi1EEENS3_ILi0EEEEEEiNS3_ILi1024EEEEEC2ERKS6_RKiRKS7_,($_ZN7cutlass13device_kernelIN5flash19enable_sm80_to_sm89INS1_16FlashAttnBwdSm80INS1_25CollectiveMainloopBwdSm80ILi2ELi2EN4cute5tupleIJNS5_1CILi128EEES8_NS7_ILi64EEEEEENS_10bfloat16_tEfNS_4arch4Sm80ELb0ELb0ELb1ELb0ELb1ELb0ELb0ELb0ELi2ELi4ELi4ELi4ELb0EEENS1_21CollectiveEpilogueBwdISA_SB_SD_Li256ELb0ELb0ELi2EEENS1_19SingleTileSchedulerILb0ELb0ELb0ELi128EEEEEEEEEvNT_6ParamsE$_ZN4cute3eso3ESOILb1ELb0EJNS_5tupleIJNS_1CILi1EEENS3_ILi0EEEEEElS5_EEC2ERKS6_RKlRKS5_ - $_ZN7cutlass13device_kernelIN5flash19enable_sm80_to_sm89INS1_16FlashAttnBwdSm80INS1_25CollectiveMainloopBwdSm80ILi2ELi2EN4cute5tupleIJNS5_1CILi128EEES8_NS7_ILi64EEEEEENS_10bfloat16_tEfNS_4arch4Sm80ELb0ELb0ELb1ELb0ELb1ELb0ELb0ELb0ELi2ELi4ELi4ELi4ELb0EEENS1_21CollectiveEpilogueBwdISA_SB_SD_Li256ELb0ELb0ELi2EEENS1_19SingleTileSchedulerILb0ELb0ELb0ELi128EEEEEEEEEvNT_6ParamsE$_ZN4cute3eso3ESOILb1ELb0EJNS_5tupleIJNS_1CILi1EEENS3_ILi0EEEEEEiNS3_ILi1024EEEEEC2ERKS6_RKiRKS7_)
$_ZN7cutlass13device_kernelIN5flash19enable_sm80_to_sm89INS1_16FlashAttnBwdSm80INS1_25CollectiveMainloopBwdSm80ILi2ELi2EN4cute5tupleIJNS5_1CILi128EEES8_NS7_ILi64EEEEEENS_10bfloat16_tEfNS_4arch4Sm80ELb0ELb0ELb1ELb0ELb1ELb0ELb0ELb0ELi2ELi4ELi4ELi4ELb0EEENS1_21CollectiveEpilogueBwdISA_SB_SD_Li256ELb0ELb0ELi2EEENS1_19SingleTileSchedulerILb0ELb0ELb0ELi128EEEEEEEEEvNT_6ParamsE$_ZN4cute3eso3ESOILb1ELb0EJNS_5tupleIJNS_1CILi1EEENS3_ILi0EEEEEEiNS3_ILi1024EEEEEC2ERKS6_RKiRKS7_:
[----:B------:R-:W-:Y:S02]  /*8610*/  IADD3 R2, R2, -c[0x0][0x20], RZ ;  /* 0x8000080002027a10 */ /* 0x000fe40007ffe0ff */
[----:B------:R-:W-:-:S03]  /*8620*/  MOV R9, 0x0 ;  /* 0x0000000000097802 */ /* 0x000fc60000000f00 */
[----:B------:R1:W-:Y:S01]  /*8630*/  STL [R2], R3 ;  /* 0x0000000302007387 */ /* 0x0003e20000100800 */
[----:B------:R-:W-:Y:S05]  /*8640*/  RET.REL.NODEC R8 `(_ZN7cutlass13device_kernelIN5flash19enable_sm80_to_sm89INS1_16FlashAttnBwdSm80INS1_25CollectiveMainloopBwdSm80ILi2ELi2EN4cute5tupleIJNS5_1CILi128EEES8_NS7_ILi64EEEEEENS_10bfloat16_tEfNS_4arch4Sm80ELb0ELb0ELb1ELb0ELb1ELb0ELb0ELb0ELi2ELi4ELi4ELi4ELb0EEENS1_21CollectiveEpilogueBwdISA_SB_SD_Li256ELb0ELb0ELi2EEENS1_19SingleTileSchedulerILb0ELb0ELb0ELi128EEEEEEEEEvNT_6ParamsE) ;  /* 0xffff79b008007950 */ /* 0x000fea0003c3ffff */
        .type           $_ZN7cutlass13device_kernelIN5flash19enable_sm80_to_sm89INS1_16FlashAttnBwdSm80INS1_25CollectiveMainloopBwdSm80ILi2ELi2EN4cute5tupleIJNS5_1CILi128EEES8_NS7_ILi64EEEEEENS_10bfloat16_tEfNS_4arch4Sm80ELb0ELb0ELb1ELb0ELb1ELb0ELb0ELb0ELi2ELi4ELi4ELi4ELb0EEENS1_21CollectiveEpilogueBwdISA_SB_SD_Li256ELb0ELb0ELi2EEENS1_19SingleTileSchedulerILb0ELb0ELb0ELi128EEEEEEEEEvNT_6ParamsE$_ZN4cute3eso3ESOILb1ELb0EJNS_5tupleIJNS_1CILi1EEENS3_ILi0EEEEEElS5_EEC2ERKS6_RKlRKS5_,@function
        .size           $_ZN7cutlass13device_kernelIN5flash19enable_sm80_to_sm89INS1_16FlashAttnBwdSm80INS1_25CollectiveMainloopBwdSm80ILi2ELi2EN4cute5tupleIJNS5_1CILi128EEES8_NS7_ILi64EEEEEENS_10bfloat16_tEfNS_4arch4Sm80ELb0ELb0ELb1ELb0ELb1ELb0ELb0ELb0ELi2ELi4ELi4ELi4ELb0EEENS1_21CollectiveEpilogueBwdISA_SB_SD_Li256ELb0ELb0ELi2EEENS1_19SingleTileSchedulerILb0ELb0ELb0ELi128EEEEEEEEEvNT_6ParamsE$_ZN4cute3eso3ESOILb1ELb0EJNS_5tupleIJNS_1CILi1EEENS3_ILi0EEEEEElS5_EEC2ERKS6_RKlRKS5_,($_ZN7cutlass13device_kernelIN5flash19enable_sm80_to_sm89INS1_16FlashAttnBwdSm80INS1_25CollectiveMainloopBwdSm80ILi2ELi2EN4cute5tupleIJNS5_1CILi128EEES8_NS7_ILi64EEEEEENS_10bfloat16_tEfNS_4arch4Sm80ELb0ELb0ELb1ELb0ELb1ELb0ELb0ELb0ELi2ELi4ELi4ELi4ELb0EEENS1_21CollectiveEpilogueBwdISA_SB_SD_Li256ELb0ELb0ELi2EEENS1_19SingleTileSchedulerILb0ELb0ELb0ELi128EEEEEEEEEvNT_6ParamsE$_ZN4cute3eso3ESOILb1ELb0EJNS_5tupleIJNS_1CILi1EEENS3_ILi2EEEEEENS2_IJNS3_ILi0EEEiEEEEEC2ERKS6_RKS8_ - $_ZN7cutlass13device_kernelIN5flash19enable_sm80_to_sm89INS1_16FlashAttnBwdSm80INS1_25CollectiveMainloopBwdSm80ILi2ELi2EN4cute5tupleIJNS5_1CILi128EEES8_NS7_ILi64EEEEEENS_10bfloat16_tEfNS_4arch4Sm80ELb0ELb0ELb1ELb0ELb1ELb0ELb0ELb0ELi2ELi4ELi4ELi4ELb0EEENS1_21CollectiveEpilogueBwdISA_SB_SD_Li256ELb0ELb0ELi2EEENS1_19SingleTileSchedulerILb0ELb0ELb0ELi128EEEEEEEEEvNT_6ParamsE$_ZN4cute3eso3ESOILb1ELb0EJNS_5tupleIJNS_1CILi1EEENS3_ILi0EEEEEElS5_EEC2ERKS6_RKlRKS5_)
$_ZN7cutlass13device_kernelIN5flash19enable_sm80_to_sm89INS1_16FlashAttnBwdSm80INS1_25CollectiveMainloopBwdSm80ILi2ELi2EN4cute5tupleIJNS5_1CILi128EEES8_NS7_ILi64EEEEEENS_10bfloat16_tEfNS_4arch4Sm80ELb0ELb0ELb1ELb0ELb1ELb0ELb0ELb0ELi2ELi4ELi4ELi4ELb0EEENS1_21CollectiveEpilogueBwdISA_SB_SD_Li256ELb0ELb0ELi2EEENS1_19SingleTileSchedulerILb0ELb0ELb0ELi128EEEEEEEEEvNT_6ParamsE$_ZN4cute3eso3ESOILb1ELb0EJNS_5tupleIJNS_1CILi1EEENS3_ILi0EEEEEElS5_EEC2ERKS6_RKlRKS5_:
[----:B------:R-:W-:Y:S01]  /*8650*/  IADD3 R3, R3, -c[0x0][0x20], RZ ;  /* 0x8000080003037a10 */ /* 0x000fe20007ffe0ff */
[----:B------:R-:W-:Y:S01]  /*8660*/  IMAD.MOV.U32 R88, RZ, RZ, R2 ;  /* 0x000000ffff587224 */ /* 0x000fe200078e0002 */
[----:B------:R-:W-:Y:S01]  /*8670*/  MOV R90, R6 ;  /* 0x00000006005a7202 */ /* 0x000fe20000000f00 */
[----:B------:R-:W-:Y:S01]  /*8680*/  IMAD.MOV.U32 R89, RZ, RZ, R5 ;  /* 0x000000ffff597224 */ /* 0x000fe200078e0005 */
[----:B------:R-:W-:-:S04]  /*8690*/  MOV R91, 0x0 ;  /* 0x00000000005b7802 */ /* 0x000fc80000000f00 */
[----:B------:R1:W-:Y:S01]  /*86a0*/  STL.64 [R3], R88 ;  /* 0x0000005803007387 */ /* 0x0003e20000100a00 */
[----:B------:R-:W-:Y:S05]  /*86b0*/  RET.REL.NODEC R90 `(_ZN7cutlass13device_kernelIN5flash19enable_sm80_to_sm89INS1_16FlashAttnBwdSm80INS1_25CollectiveMainloopBwdSm80ILi2ELi2EN4cute5tupleIJNS5_1CILi128EEES8_NS7_ILi64EEEEEENS_10bfloat16_tEfNS_4arch4Sm80ELb0ELb0ELb1ELb0ELb1ELb0ELb0ELb0ELi2ELi4ELi4ELi4ELb0EEENS1_21CollectiveEpilogueBwdISA_SB_SD_Li256ELb0ELb0ELi2EEENS1_19SingleTileSchedulerILb0ELb0ELb0ELi128EEEEEEEEEvNT_6ParamsE) ;  /* 0xffff79405a007950 */ /* 0x000fea0003c3ffff */
        .type           $_ZN7cutlass13device_kernelIN5flash19enable_sm80_to_sm89INS1_16FlashAttnBwdSm80INS1_25CollectiveMainloopBwdSm80ILi2ELi2EN4cute5tupleIJNS5_1CILi128EEES8_NS7_ILi64EEEEEENS_10bfloat16_tEfNS_4arch4Sm80ELb0ELb0ELb1ELb0ELb1ELb0ELb0ELb0ELi2ELi4ELi4ELi4ELb0EEENS1_21CollectiveEpilogueBwdISA_SB_SD_Li256ELb0ELb0ELi2EEENS1_19SingleTileSchedulerILb0ELb0ELb0ELi128EEEEEEEEEvNT_6ParamsE$_ZN4cute3eso3ESOILb1ELb0EJNS_5tupleIJNS_1CILi1EEENS3_ILi2EEEEEENS2_IJNS3_ILi0EEEiEEEEEC2ERKS6_RKS8_,@function
        .size           $_ZN7cutlass13device_kernelIN5flash19enable_sm80_to_sm89INS1_16FlashAttnBwdSm80INS1_25CollectiveMainloopBwdSm80ILi2ELi2EN4cute5tupleIJNS5_1CILi128EEES8_NS7_ILi64EEEEEENS_10bfloat16_tEfNS_4arch4Sm80ELb0ELb0ELb1ELb0ELb1ELb0ELb0ELb0ELi2ELi4ELi4ELi4ELb0EEENS1_21CollectiveEpilogueBwdISA_SB_SD_Li256ELb0ELb0ELi2EEENS1_19SingleTileSchedulerILb0ELb0ELb0ELi128EEEEEEEEEvNT_6ParamsE$_ZN4cute3eso3ESOILb1ELb0EJNS_5tupleIJNS_1CILi1EEENS3_ILi2EEEEEENS2_IJNS3_ILi0EEEiEEEEEC2ERKS6_RKS8_,($_ZN7cutlass13device_kernelIN5flash19enable_sm80_to_sm89INS1_16FlashAttnBwdSm80INS1_25CollectiveMainloopBwdSm80ILi2ELi2EN4cute5tupleIJNS5_1CILi128EEES8_NS7_ILi64EEEEEENS_10bfloat16_tEfNS_4arch4Sm80ELb0ELb0ELb1ELb0ELb1ELb0ELb0ELb0ELi2ELi4ELi4ELi4ELb0EEENS1_21CollectiveEpilogueBwdISA_SB_SD_Li256ELb0ELb0ELi2EEENS1_19SingleTileSchedulerILb0ELb0ELb0ELi128EEEEEEEEEvNT_6ParamsE$_ZN4cute3eso3ESOILb1ELb0EJNS_5tupleIJNS_1CILi1EEENS3_ILi2EEES5_EEENS2_IJS4_NS3_ILi256EEEiEEEEEC2ERKS6_RKS8_ - $_ZN7cutlass13device_kernelIN5flash19enable_sm80_to_sm89INS1_16FlashAttnBwdSm80INS1_25CollectiveMainloopBwdSm80ILi2ELi2EN4cute5tupleIJNS5_1CILi128EEES8_NS7_ILi64EEEEEENS_10bfloat16_tEfNS_4arch4Sm80ELb0ELb0ELb1ELb0ELb1ELb0ELb0ELb0ELi2ELi4ELi4ELi4ELb0EEENS1_21CollectiveEpilogueBwdISA_SB_SD_Li256ELb0ELb0ELi2EEENS1_19SingleTileSchedulerILb0ELb0ELb0ELi128EEEEEEEEEvNT_6ParamsE$_ZN4cute3eso3ESOILb1ELb0EJNS_5tupleIJNS_1CILi1EEENS3_ILi2EEEEEENS2_IJNS3_ILi0EEEiEEEEEC2ERKS6_RKS8_)
$_ZN7cutlass13device_kernelIN5flash19enable_sm80_to_sm89INS1_16FlashAttnBwdSm80INS1_25CollectiveMainloopBwdSm80ILi2ELi2EN4cute5tupleIJNS5_1CILi128EEES8_NS7_ILi64EEEEEENS_10bfloat16_tEfNS_4arch4Sm80ELb0ELb0ELb1ELb0ELb1ELb0ELb0ELb0ELi2ELi4ELi4ELi4ELb0EEENS1_21CollectiveEpilogueBwdISA_SB_SD_Li256ELb0ELb0ELi2EEENS1_19SingleTileSchedulerILb0ELb0ELb0ELi128EEEEEEEEEvNT_6ParamsE$_ZN4cute3eso3ESOILb1ELb0EJNS_5tupleIJNS_1CILi1EEENS3_ILi2EEEEEENS2_IJNS3_ILi0EEEiEEEEEC2ERKS6_RKS8_:
[----:B------:R-:W-:Y:S02]  /*86c0*/  IADD3 R3, R7, -c[0x0][0x20], RZ ;  /* 0x8000080007037a10 */ /* 0x000fe40007ffe0ff */
[----:B------:R-:W-:-:S03]  /*86d0*/  MOV R5, 0x0 ;  /* 0x0000000000057802 */ /* 0x000fc60000000f00 */
[----:B------:R1:W-:Y:S01]  /*86e0*/  STL [R3], R2 ;  /* 0x0000000203007387 */ /* 0x0003e20000100800 */
[----:B------:R-:W-:Y:S05]  /*86f0*/  RET.REL.NODEC R4 `(_ZN7cutlass13device_kernelIN5flash19enable_sm80_to_sm89INS1_16FlashAttnBwdSm80INS1_25CollectiveMainloopBwdSm80ILi2ELi2EN4cute5tupleIJNS5_1CILi128EEES8_NS7_ILi64EEEEEENS_10bfloat16_tEfNS_4arch4Sm80ELb0ELb0ELb1ELb0ELb1ELb0ELb0ELb0ELi2ELi4ELi4ELi4ELb0EEENS1_21CollectiveEpilogueBwdISA_SB_SD_Li256ELb0ELb0ELi2EEENS1_19SingleTileSchedulerILb0ELb0ELb0ELi128EEEEEEEEEvNT_6ParamsE) ;  /* 0xffff790004007950 */ /* 0x000fea0003c3ffff */
        .type           $_ZN7cutlass13device_kernelIN5flash19enable_sm80_to_sm89INS1_16FlashAttnBwdSm80INS1_25CollectiveMainloopBwdSm80ILi2ELi2EN4cute5tupleIJNS5_1CILi128EEES8_NS7_ILi64EEEEEENS_10bfloat16_tEfNS_4arch4Sm80ELb0ELb0ELb1ELb0ELb1ELb0ELb0ELb0ELi2ELi4ELi4ELi4ELb0EEENS1_21CollectiveEpilogueBwdISA_SB_SD_Li256ELb0ELb0ELi2EEENS1_19SingleTileSchedulerILb0ELb0ELb0ELi128EEEEEEEEEvNT_6ParamsE$_ZN4cute3eso3ESOILb1ELb0EJNS_5tupleIJNS_1CILi1EEENS3_ILi2EEES5_EEENS2_IJS4_NS3_ILi256EEEiEEEEEC2ERKS6_RKS8_,@function
        .size           $_ZN7cutlass13device_kernelIN5flash19enable_sm80_to_sm89INS1_16FlashAttnBwdSm80INS1_25CollectiveMainloopBwdSm80ILi2ELi2EN4cute5tupleIJNS5_1CILi128EEES8_NS7_ILi64EEEEEENS_10bfloat16_tEfNS_4arch4Sm80ELb0ELb0ELb1ELb0ELb1ELb0ELb0ELb0ELi2ELi4ELi4ELi4ELb0EEENS1_21CollectiveEpilogueBwdISA_SB_SD_Li256ELb0ELb0ELi2EEENS1_19SingleTileSchedulerILb0ELb0ELb0ELi128EEEEEEEEEvNT_6ParamsE$_ZN4cute3eso3ESOILb1ELb0EJNS_5tupleIJNS_1CILi1EEENS3_ILi2EEES5_EEENS2_IJS4_NS3_ILi256EEEiEEEEEC2ERKS6_RKS8_,($_ZN7cutlass13device_kernelIN5flash19enable_sm80_to_sm89INS1_16FlashAttnBwdSm80INS1_25CollectiveMainloopBwdSm80ILi2ELi2EN4cute5tupleIJNS5_1CILi128EEES8_NS7_ILi64EEEEEENS_10bfloat16_tEfNS_4arch4Sm80ELb0ELb0ELb1ELb0ELb1ELb0ELb0ELb0ELi2ELi4ELi4ELi4ELb0EEENS1_21CollectiveEpilogueBwdISA_SB_SD_Li256ELb0ELb0ELi2EEENS1_19SingleTileSchedulerILb0ELb0ELb0ELi128EEEEEEEEEvNT_6ParamsE$_ZN4cute3eso3ESOILb1ELb0EJNS_5tupleIJNS_1CILi2EEEEEENS2_IJiEEEEEC2ERKS5_RKS6_ - $_ZN7cutlass13device_kernelIN5flash19enable_sm80_to_sm89INS1_16FlashAttnBwdSm80INS1_25CollectiveMainloopBwdSm80ILi2ELi2EN4cute5tupleIJNS5_1CILi128EEES8_NS7_ILi64EEEEEENS_10bfloat16_tEfNS_4arch4Sm80ELb0ELb0ELb1ELb0ELb1ELb0ELb0ELb0ELi2ELi4ELi4ELi4ELb0EEENS1_21CollectiveEpilogueBwdISA_SB_SD_Li256ELb0ELb0ELi2EEENS1_19SingleTileSchedulerILb0ELb0ELb0ELi128EEEEEEEEEvNT_6ParamsE$_ZN4cute3eso3ESOILb1ELb0EJNS_5tupleIJNS_1CILi1EEENS3_ILi2EEES5_EEENS2_IJS4_NS3_ILi256EEEiEEEEEC2ERKS6_RKS8_)
$_ZN7cutlass13device_kernelIN5flash19enable_sm80_to_sm89INS1_16FlashAttnBwdSm80INS1_25CollectiveMainloopBwdSm80ILi2ELi2EN4cute5tupleIJNS5_1CILi128EEES8_NS7_ILi64EEEEEENS_10bfloat16_tEfNS_4arch4Sm80ELb0ELb0ELb1ELb0ELb1ELb0ELb0ELb0ELi2ELi4ELi4ELi4ELb0EEENS1_21CollectiveEpilogueBwdISA_SB_SD_Li256ELb0ELb0ELi2EEENS1_19SingleTileSchedulerILb0ELb0ELb0ELi128EEEEEEEEEvNT_6ParamsE$_ZN4cute3eso3ESOILb1ELb0EJNS_5tupleIJNS_1CILi1EEENS3_ILi2EEES5_EEENS2_IJS4_NS3_ILi256EEEiEEEEEC2ERKS6_RKS8_:
[----:B------:R-:W-:Y:S02]  /*8700*/  IADD3 R3, R11, -c[0x0][0x20], RZ ;  /* 0x800008000b037a10 */ /* 0x000fe40007ffe0ff */
[----:B------:R-:W-:-:S03]  /*8710*/  MOV R5, 0x0 ;  /* 0x0000000000057802 */ /* 0x000fc60000000f00 */
[----:B------:R1:W-:Y:S01]  /*8720*/  STL [R3], R2 ;  /* 0x0000000203007387 */ /* 0x0003e20000100800 */
[----:B------:R-:W-:Y:S05]  /*8730*/  RET.REL.NODEC R4 `(_ZN7cutlass13device_kernelIN5flash19enable_sm80_to_sm89INS1_16FlashAttnBwdSm80INS1_25CollectiveMainloopBwdSm80ILi2ELi2EN4cute5tupleIJNS5_1CILi128EEES8_NS7_ILi64EEEEEENS_10bfloat16_tEfNS_4arch4Sm80ELb0ELb0ELb1ELb0ELb1ELb0ELb0ELb0ELi2ELi4ELi4ELi4ELb0EEENS1_21CollectiveEpilogueBwdISA_SB_SD_Li256ELb0ELb0ELi2EEENS1_19SingleTileSchedulerILb0ELb0ELb0ELi128EEEEEEEEEvNT_6ParamsE) ;  /* 0xffff78c004007950 */ /* 0x000fea0003c3ffff */
        .type           $_ZN7cutlass13device_kernelIN5flash19enable_sm80_to_sm89INS1_16FlashAttnBwdSm80INS1_25CollectiveMainloopBwdSm80ILi2ELi2EN4cute5tupleIJNS5_1CILi128EEES8_NS7_ILi64EEEEEENS_10bfloat16_tEfNS_4arch4Sm80ELb0ELb0ELb1ELb0ELb1ELb0ELb0ELb0ELi2ELi4ELi4ELi4ELb0EEENS1_21CollectiveEpilogueBwdISA_SB_SD_Li256ELb0ELb0ELi2EEENS1_19SingleTileSchedulerILb0ELb0ELb0ELi128EEEEEEEEEvNT_6ParamsE$_ZN4cute3eso3ESOILb1ELb0EJNS_5tupleIJNS_1CILi2EEEEEENS2_IJiEEEEEC2ERKS5_RKS6_,@function
        .size           $_ZN7cutlass13device_kernelIN5flash19enable_sm80_to_sm89INS1_16FlashAttnBwdSm80INS1_25CollectiveMainloopBwdSm80ILi2ELi2EN4cute5tupleIJNS5_1CILi128EEES8_NS7_ILi64EEEEEENS_10bfloat16_tEfNS_4arch4Sm80ELb0ELb0ELb1ELb0ELb1ELb0ELb0ELb0ELi2ELi4ELi4ELi4ELb0EEENS1_21CollectiveEpilogueBwdISA_SB_SD_Li256ELb0ELb0ELi2EEENS1_19SingleTileSchedulerILb0ELb0ELb0ELi128EEEEEEEEEvNT_6ParamsE$_ZN4cute3eso3ESOILb1ELb0EJNS_5tupleIJNS_1CILi2EEEEEENS2_IJiEEEEEC2ERKS5_RKS6_,($_ZN7cutlass13device_kernelIN5flash19enable_sm80_to_sm89INS1_16FlashAttnBwdSm80INS1_25CollectiveMainloopBwdSm80ILi2ELi2EN4cute5tupleIJNS5_1CILi128EEES8_NS7_ILi64EEEEEENS_10bfloat16_tEfNS_4arch4Sm80ELb0ELb0ELb1ELb0ELb1ELb0ELb0ELb0ELi2ELi4ELi4ELi4ELb0EEENS1_21CollectiveEpilogueBwdISA_SB_SD_Li256ELb0ELb0ELi2EEENS1_19SingleTileSchedulerILb0ELb0ELb0ELi128EEEEEEEEEvNT_6ParamsE$_ZN4cute3eso3ESOILb1ELb0EJNS_5tupleIJNS_1CILi2EEEEEENS2_IJiEEENS3_ILi1EEES7_EEC2ERKS5_RKS6_RKS7_SE_ - $_ZN7cutlass13device_kernelIN5flash19enable_sm80_to_sm89INS1_16FlashAttnBwdSm80INS1_25CollectiveMainloopBwdSm80ILi2ELi2EN4cute5tupleIJNS5_1CILi128EEES8_NS7_ILi64EEEEEENS_10bfloat16_tEfNS_4arch4Sm80ELb0ELb0ELb1ELb0ELb1ELb0ELb0ELb0ELi2ELi4ELi4ELi4ELb0EEENS1_21CollectiveEpilogueBwdISA_SB_SD_Li256ELb0ELb0ELi2EEENS1_19SingleTileSchedulerILb0ELb0ELb0ELi128EEEEEEEEEvNT_6ParamsE$_ZN4cute3eso3ESOILb1ELb0EJNS_5tupleIJNS_1CILi2EEEEEENS2_IJiEEEEEC2ERKS5_RKS6_)
$_ZN7cutlass13device_kernelIN5flash19enable_sm80_to_sm89INS1_16FlashAttnBwdSm80INS1_25CollectiveMainloopBwdSm80ILi2ELi2EN4cute5tupleIJNS5_1CILi128EEES8_NS7_ILi64EEEEEENS_10bfloat16_tEfNS_4arch4Sm80ELb0ELb0ELb1ELb0ELb1ELb0ELb0ELb0ELi2ELi4ELi4ELi4ELb0EEENS1_21CollectiveEpilogueBwdISA_SB_SD_Li256ELb0ELb0ELi2EEENS1_19SingleTileSchedulerILb0ELb0ELb0ELi128EEEEEEEEEvNT_6ParamsE$_ZN4cute3eso3ESOILb1ELb0EJNS_5tupleIJNS_1CILi2EEEEEENS2_IJiEEEEEC2ERKS5_RKS6_:
[----:B------:R-:W-:Y:S02]  /*8740*/  IADD3 R2, R76, -c[0x0][0x20], RZ ;  /* 0x800008004c027a10 */ /* 0x000fe40007ffe0ff */
[----:B------:R-:W-:-:S03]  /*8750*/  MOV R7, 0x0 ;  /* 0x0000000000077802 */ /* 0x000fc60000000f00 */
[----:B------:R1:W-:Y:S01]  /*8760*/  STL [R2], R3 ;  /* 0x0000000302007387 */ /* 0x0003e20000100800 */
[----:B------:R-:W-:Y:S05]  /*8770*/  RET.REL.NODEC R6 `(_ZN7cutlass13device_kernelIN5flash19enable_sm80_to_sm89INS1_16FlashAttnBwdSm80INS1_25CollectiveMainloopBwdSm80ILi2ELi2EN4cute5tupleIJNS5_1CILi128EEES8_NS7_ILi64EEEEEENS_10bfloat16_tEfNS_4arch4Sm80ELb0ELb0ELb1ELb0ELb1ELb0ELb0ELb0ELi2ELi4ELi4ELi4ELb0EEENS1_21CollectiveEpilogueBwdISA_SB_SD_Li256ELb0ELb0ELi2EEENS1_19SingleTileSchedulerILb0ELb0ELb0ELi128EEEEEEEEEvNT_6ParamsE) ;  /* 0xffff788006007950 */ /* 0x000fea0003c3ffff */
        .type           $_ZN7cutlass13device_kernelIN5flash19enable_sm80_to_sm89INS1_16FlashAttnBwdSm80INS1_25CollectiveMainloopBwdSm80ILi2ELi2EN4cute5tupleIJNS5_1CILi128EEES8_NS7_ILi64EEEEEENS_10bfloat16_tEfNS_4arch4Sm80ELb0ELb0ELb1ELb0ELb1ELb0ELb0ELb0ELi2ELi4ELi4ELi4ELb0EEENS1_21CollectiveEpilogueBwdISA_SB_SD_Li256ELb0ELb0ELi2EEENS1_19SingleTileSchedulerILb0ELb0ELb0ELi128EEEEEEEEEvNT_6ParamsE$_ZN4cute3eso3ESOILb1ELb0EJNS_5tupleIJNS_1CILi2EEEEEENS2_IJiEEENS3_ILi1EEES7_EEC2ERKS5_RKS6_RKS7_SE_,@function
        .size           $_ZN7cutlass13device_kernelIN5flash19enable_sm80_to_sm89INS1_16FlashAttnBwdSm80INS1_25CollectiveMainloopBwdSm80ILi2ELi2EN4cute5tupleIJNS5_1CILi128EEES8_NS7_ILi64EEEEEENS_10bfloat16_tEfNS_4arch4Sm80ELb0ELb0ELb1ELb0ELb1ELb0ELb0ELb0ELi2ELi4ELi4ELi4ELb0EEENS1_21CollectiveEpilogueBwdISA_SB_SD_Li256ELb0ELb0ELi2EEENS1_19SingleTileSchedulerILb0ELb0ELb0ELi128EEEEEEEEEvNT_6ParamsE$_ZN4cute3eso3ESOILb1ELb0EJNS_5tupleIJNS_1CILi2EEEEEENS2_IJiEEENS3_ILi1EEES7_EEC2ERKS5_RKS6_RKS7_SE_,($_ZN7cutlass13device_kernelIN5flash19enable_sm80_to_sm89INS1_16FlashAttnBwdSm80INS1_25CollectiveMainloopBwdSm80ILi2ELi2EN4cute5tupleIJNS5_1CILi128EEES8_NS7_ILi64EEEEEENS_10bfloat16_tEfNS_4arch4Sm80ELb0ELb0ELb1ELb0ELb1ELb0ELb0ELb0ELi2ELi4ELi4ELi4ELb0EEENS1_21CollectiveEpilogueBwdISA_SB_SD_Li256ELb0ELb0ELi2EEENS1_19SingleTileSchedulerILb0ELb0ELb0ELi128EEEEEEEEEvNT_6ParamsE$_ZN4cute3eso3ESOILb1ELb0EJNS_5tupleIJNS_1CILi2EEEEEENS2_IJiEEES4_NS3_ILi1EEEEEC2ERKS5_RKS6_RKS4_RKS7_ - $_ZN7cutlass13device_kernelIN5flash19enable_sm80_to_sm89INS1_16FlashAttnBwdSm80INS1_25CollectiveMainloopBwdSm80ILi2ELi2EN4cute5tupleIJNS5_1CILi128EEES8_NS7_ILi64EEEEEENS_10bfloat16_tEfNS_4arch4Sm80ELb0ELb0ELb1ELb0ELb1ELb0ELb0ELb0ELi2ELi4ELi4ELi4ELb0EEENS1_21CollectiveEpilogueBwdISA_SB_SD_Li256ELb0ELb0ELi2EEENS1_19SingleTileSchedulerILb0ELb0ELb0ELi128EEEEEEEEEvNT_6ParamsE$_ZN4cute3eso3ESOILb1ELb0EJNS_5tupleIJNS_1CILi2EEEEEENS2_IJiEEENS3_ILi1EEES7_EEC2ERKS5_RKS6_RKS7_SE_)
$_ZN7cutlass13device_kernelIN5flash19enable_sm80_to_sm89INS1_16FlashAttnBwdSm80INS1_25CollectiveMainloopBwdSm80ILi2ELi2EN4cute5tupleIJNS5_1CILi128EEES8_NS7_ILi64EEEEEENS_10bfloat16_tEfNS_4arch4Sm80ELb0ELb0ELb1ELb0ELb1ELb0ELb0ELb0ELi2ELi4ELi4ELi4ELb0EEENS1_21CollectiveEpilogueBwdISA_SB_SD_Li256ELb0ELb0ELi2EEENS1_19SingleTileSchedulerILb0ELb0ELb0ELi128EEEEEEEEEvNT_6ParamsE$_ZN4cute3eso3ESOILb1ELb0EJNS_5tupleIJNS_1CILi2EEEEEENS2_IJiEEENS3_ILi1EEES7_EEC2ERKS5_RKS6_RKS7_SE_:
[----:B------:R-:W-:Y:S01]  /*8780*/  IADD3 R2, R2, -c[0x0][0x20], RZ ;  /* 0x8000080002027a10 */ /* 0x000fe20007ffe0ff */
[----:B------:R-:W-:Y:S01]  /*8790*/  IMAD.MOV.U32 R8, RZ, RZ, R4 ;  /* 0x000000ffff087224 */ /* 0x000fe200078e0004 */
[----:B------:R-:W-:-:S03]  /*87a0*/  MOV R9, 0x0 ;  /* 0x0000000000097802 */ /* 0x000fc60000000f00 */
[----:B------:R1:W-:Y:S01]  /*87b0*/  STL [R2], R3 ;  /* 0x0000000302007387 */ /* 0x0003e20000100800 */
[----:B------:R-:W-:Y:S05]  /*87c0*/  RET.REL.NODEC R8 `(_ZN7cutlass13device_kernelIN5flash19enable_sm80_to_sm89INS1_16FlashAttnBwdSm80INS1_25CollectiveMainloopBwdSm80ILi2ELi2EN4cute5tupleIJNS5_1CILi128EEES8_NS7_ILi64EEEEEENS_10bfloat16_tEfNS_4arch4Sm80ELb0ELb0ELb1ELb0ELb1ELb0ELb0ELb0ELi2ELi4ELi4ELi4ELb0EEENS1_21CollectiveEpilogueBwdISA_SB_SD_Li256ELb0ELb0ELi2EEENS1_19SingleTileSchedulerILb0ELb0ELb0ELi128EEEEEEEEEvNT_6ParamsE) ;  /* 0xffff783008007950 */ /* 0x000fea0003c3ffff */
        .type           $_ZN7cutlass13device_kernelIN5flash19enable_sm80_to_sm89INS1_16FlashAttnBwdSm80INS1_25CollectiveMainloopBwdSm80ILi2ELi2EN4cute5tupleIJNS5_1CILi128EEES8_NS7_ILi64EEEEEENS_10bfloat16_tEfNS_4arch4Sm80ELb0ELb0ELb1ELb0ELb1ELb0ELb0ELb0ELi2ELi4ELi4ELi4ELb0EEENS1_21CollectiveEpilogueBwdISA_SB_SD_Li256ELb0ELb0ELi2EEENS1_19SingleTileSchedulerILb0ELb0ELb0ELi128EEEEEEEEEvNT_6ParamsE$_ZN4cute3eso3ESOILb1ELb0EJNS_5tupleIJNS_1CILi2EEEEEENS2_IJiEEES4_NS3_ILi1EEEEEC2ERKS5_RKS6_RKS4_RKS7_,@function
        .size           $_ZN7cutlass13device_kernelIN5flash19enable_sm80_to_sm89INS1_16FlashAttnBwdSm80INS1_25CollectiveMainloopBwdSm80ILi2ELi2EN4cute5tupleIJNS5_1CILi128EEES8_NS7_ILi64EEEEEENS_10bfloat16_tEfNS_4arch4Sm80ELb0ELb0ELb1ELb0ELb1ELb0ELb0ELb0ELi2ELi4ELi4ELi4ELb0EEENS1_21CollectiveEpilogueBwdISA_SB_SD_Li256ELb0ELb0ELi2EEENS1_19SingleTileSchedulerILb0ELb0ELb0ELi128EEEEEEEEEvNT_6ParamsE$_ZN4cute3eso3ESOILb1ELb0EJNS_5tupleIJNS_1CILi2EEEEEENS2_IJiEEES4_NS3_ILi1EEEEEC2ERKS5_RKS6_RKS4_RKS7_,($_ZN7cutlass13device_kernelIN5flash19enable_sm80_to_sm89INS1_16FlashAttnBwdSm80INS1_25CollectiveMainloopBwdSm80ILi2ELi2EN4cute5tupleIJNS5_1CILi128EEES8_NS7_ILi64EEEEEENS_10bfloat16_tEfNS_4arch4Sm80ELb0ELb0ELb1ELb0ELb1ELb0ELb0ELb0ELi2ELi4ELi4ELi4ELb0EEENS1_21CollectiveEpilogueBwdISA_SB_SD_Li256ELb0ELb0ELi2EEENS1_19SingleTileSchedulerILb0ELb0ELb0ELi128EEEEEEEEEvNT_6ParamsE$_ZN4cute3eso3ESOILb1ELb0EJNS_5tupleIJNS_1CILi2EEES4_EEENS2_IJNS3_ILi1EEEiEEEEEC2ERKS5_RKS7_ - $_ZN7cutlass13device_kernelIN5flash19enable_sm80_to_sm89INS1_16FlashAttnBwdSm80INS1_25CollectiveMainloopBwdSm80ILi2ELi2EN4cute5tupleIJNS5_1CILi128EEES8_NS7_ILi64EEEEEENS_10bfloat16_tEfNS_4arch4Sm80ELb0ELb0ELb1ELb0ELb1ELb0ELb0ELb0ELi2ELi4ELi4ELi4ELb0EEENS1_21CollectiveEpilogueBwdISA_SB_SD_Li256ELb0ELb0ELi2EEENS1_19SingleTileSchedulerILb0ELb0ELb0ELi128EEEEEEEEEvNT_6ParamsE$_ZN4cute3eso3ESOILb1ELb0EJNS_5tupleIJNS_1CILi2EEEEEENS2_IJiEEES4_NS3_ILi1EEEEEC2ERKS5_RKS6_RKS4_RKS7_)
$_ZN7cutlass13device_kernelIN5flash19enable_sm80_to_sm89INS1_16FlashAttnBwdSm80INS1_25CollectiveMainloopBwdSm80ILi2ELi2EN4cute5tupleIJNS5_1CILi128EEES8_NS7_ILi64EEEEEENS_10bfloat16_tEfNS_4arch4Sm80ELb0ELb0ELb1ELb0ELb1ELb0ELb0ELb0ELi2ELi4ELi4ELi4ELb0EEENS1_21CollectiveEpilogueBwdISA_SB_SD_Li256ELb0ELb0ELi2EEENS1_19SingleTileSchedulerILb0ELb0ELb0ELi128EEEEEEEEEvNT_6ParamsE$_ZN4cute3eso3ESOILb1ELb0EJNS_5tupleIJNS_1CILi2EEEEEENS2_IJiEEES4_NS3_ILi1EEEEEC2ERKS5_RKS6_RKS4_RKS7_:
[----:B------:R-:W-:Y:S02]  /*87d0*/  IADD3 R2, R2, -c[0x0][0x20], RZ ;  /* 0x8000080002027a10 */ /* 0x000fe40007ffe0ff */
[----:B------:R-:W-:-:S03]  /*87e0*/  MOV R5, 0x0 ;  /* 0x0000000000057802 */ /* 0x000fc60000000f00 */
[----:B------:R1:W-:Y:S01]  /*87f0*/  STL [R2], R3 ;  /* 0x0000000302007387 */ /* 0x0003e20000100800 */
[----:B------:R-:W-:Y:S05]  /*8800*/  RET.REL.NODEC R4 `(_ZN7cutlass13device_kernelIN5flash19enable_sm80_to_sm89INS1_16FlashAttnBwdSm80INS1_25CollectiveMainloopBwdSm80ILi2ELi2EN4cute5tupleIJNS5_1CILi128EEES8_NS7_ILi64EEEEEENS_10bfloat16_tEfNS_4arch4Sm80ELb0ELb0ELb1ELb0ELb1ELb0ELb0ELb0ELi2ELi4ELi4ELi4ELb0EEENS1_21CollectiveEpilogueBwdISA_SB_SD_Li256ELb0ELb0ELi2EEENS1_19SingleTileSchedulerILb0ELb0ELb0ELi128EEEEEEEEEvNT_6ParamsE) ;  /* 0xffff77f004007950 */ /* 0x000fea0003c3ffff */
        .type           $_ZN7cutlass13device_kernelIN5flash19enable_sm80_to_sm89INS1_16FlashAttnBwdSm80INS1_25CollectiveMainloopBwdSm80ILi2ELi2EN4cute5tupleIJNS5_1CILi128EEES8_NS7_ILi64EEEEEENS_10bfloat16_tEfNS_4arch4Sm80ELb0ELb0ELb1ELb0ELb1ELb0ELb0ELb0ELi2ELi4ELi4ELi4ELb0EEENS1_21CollectiveEpilogueBwdISA_SB_SD_Li256ELb0ELb0ELi2EEENS1_19SingleTileSchedulerILb0ELb0ELb0ELi128EEEEEEEEEvNT_6ParamsE$_ZN4cute3eso3ESOILb1ELb0EJNS_5tupleIJNS_1CILi2EEES4_EEENS2_IJNS3_ILi1EEEiEEEEEC2ERKS5_RKS7_,@function
        .size           $_ZN7cutlass13device_kernelIN5flash19enable_sm80_to_sm89INS1_16FlashAttnBwdSm80INS1_25CollectiveMainloopBwdSm80ILi2ELi2EN4cute5tupleIJNS5_1CILi128EEES8_NS7_ILi64EEEEEENS_10bfloat16_tEfNS_4arch4Sm80ELb0ELb0ELb1ELb0ELb1ELb0ELb0ELb0ELi2ELi4ELi4ELi4ELb0EEENS1_21CollectiveEpilogueBwdISA_SB_SD_Li256ELb0ELb0ELi2EEENS1_19SingleTileSchedulerILb0ELb0ELb0ELi128EEEEEEEEEvNT_6ParamsE$_ZN4cute3eso3ESOILb1ELb0EJNS_5tupleIJNS_1CILi2EEES4_EEENS2_IJNS3_ILi1EEEiEEEEEC2ERKS5_RKS7_,($_ZN7cutlass13device_kernelIN5flash19enable_sm80_to_sm89INS1_16FlashAttnBwdSm80INS1_25CollectiveMainloopBwdSm80ILi2ELi2EN4cute5tupleIJNS5_1CILi128EEES8_NS7_ILi64EEEEEENS_10bfloat16_tEfNS_4arch4Sm80ELb0ELb0ELb1ELb0ELb1ELb0ELb0ELb0ELi2ELi4ELi4ELi4ELb0EEENS1_21CollectiveEpilogueBwdISA_SB_SD_Li256ELb0ELb0ELi2EEENS1_19SingleTileSchedulerILb0ELb0ELb0ELi128EEEEEEEEEvNT_6ParamsE$_ZN4cute3eso3ESOILb1ELb0EJNS_5tupleIJNS_1CILi2EEES4_EEENS2_IJiNS3_ILi4096EEEEEEEEC2ERKS5_RKS7_ - $_ZN7cutlass13device_kernelIN5flash19enable_sm80_to_sm89INS1_16FlashAttnBwdSm80INS1_25CollectiveMainloopBwdSm80ILi2ELi2EN4cute5tupleIJNS5_1CILi128EEES8_NS7_ILi64EEEEEENS_10bfloat16_tEfNS_4arch4Sm80ELb0ELb0ELb1ELb0ELb1ELb0ELb0ELb0ELi2ELi4ELi4ELi4ELb0EEENS1_21CollectiveEpilogueBwdISA_SB_SD_Li256ELb0ELb0ELi2EEENS1_19SingleTileSchedulerILb0ELb0ELb0ELi128EEEEEEEEEvNT_6ParamsE$_ZN4cute3eso3ESOILb1ELb0EJNS_5tupleIJNS_1CILi2EEES4_EEENS2_IJNS3_ILi1EEEiEEEEEC2ERKS5_RKS7_)
$_ZN7cutlass13device_kernelIN5flash19enable_sm80_to_sm89INS1_16FlashAttnBwdSm80INS1_25CollectiveMainloopBwdSm80ILi2ELi2EN4cute5tupleIJNS5_1CILi128EEES8_NS7_ILi64EEEEEENS_10bfloat16_tEfNS_4arch4Sm80ELb0ELb0ELb1ELb0ELb1ELb0ELb0ELb0ELi2ELi4ELi4ELi4ELb0EEENS1_21CollectiveEpilogueBwdISA_SB_SD_Li256ELb0ELb0ELi2EEENS1_19SingleTileSchedulerILb0ELb0ELb0ELi128EEEEEEEEEvNT_6ParamsE$_ZN4cute3eso3ESOILb1ELb0EJNS_5tupleIJNS_1CILi2EEES4_EEENS2_IJNS3_ILi1EEEiEEEEEC2ERKS5_RKS7_:
[----:B------:R-:W-:Y:S02]  /*8810*/  IADD3 R3, R40, -c[0x0][0x20], RZ ;  /* 0x8000080028037a10 */ /* 0x000fe40007ffe0ff */
[----:B------:R-:W-:-:S03]  /*8820*/  MOV R5, 0x0 ;  /* 0x0000000000057802 */ /* 0x000fc60000000f00 */
[----:B------:R1:W-:Y:S01]  /*8830*/  STL [R3], R2 ;  /* 0x0000000203007387 */ /* 0x0003e20000100800 */
[----:B------:R-:W-:Y:S05]  /*8840*/  RET.REL.NODEC R4 `(_ZN7cutlass13device_kernelIN5flash19enable_sm80_to_sm89INS1_16FlashAttnBwdSm80INS1_25CollectiveMainloopBwdSm80ILi2ELi2EN4cute5tupleIJNS5_1CILi128EEES8_NS7_ILi64EEEEEENS_10bfloat16_tEfNS_4arch4Sm80ELb0ELb0ELb1ELb0ELb1ELb0ELb0ELb0ELi2ELi4ELi4ELi4ELb0EEENS1_21CollectiveEpilogueBwdISA_SB_SD_Li256ELb0ELb0ELi2EEENS1_19SingleTileSchedulerILb0ELb0ELb0ELi128EEEEEEEEEvNT_6ParamsE) ;  /* 0xffff77b004007950 */ /* 0x000fea0003c3ffff */
        .type           $_ZN7cutlass13device_kernelIN5flash19enable_sm80_to_sm89INS1_16FlashAttnBwdSm80INS1_25CollectiveMainloopBwdSm80ILi2ELi2EN4cute5tupleIJNS5_1CILi128EEES8_NS7_ILi64EEEEEENS_10bfloat16_tEfNS_4arch4Sm80ELb0ELb0ELb1ELb0ELb1ELb0ELb0ELb0ELi2ELi4ELi4ELi4ELb0EEENS1_21CollectiveEpilogueBwdISA_SB_SD_Li256ELb0ELb0ELi2EEENS1_19SingleTileSchedulerILb0ELb0ELb0ELi128EEEEEEEEEvNT_6ParamsE$_ZN4cute3eso3ESOILb1ELb0EJNS_5tupleIJNS_1CILi2EEES4_EEENS2_IJiNS3_ILi4096EEEEEEEEC2ERKS5_RKS7_,@function
        .size           $_ZN7cutlass13device_kernelIN5flash19enable_sm80_to_sm89INS1_16FlashAttnBwdSm80INS1_25CollectiveMainloopBwdSm80ILi2ELi2EN4cute5tupleIJNS5_1CILi128EEES8_NS7_ILi64EEEEEENS_10bfloat16_tEfNS_4arch4Sm80ELb0ELb0ELb1ELb0ELb1ELb0ELb0ELb0ELi2ELi4ELi4ELi4ELb0EEENS1_21CollectiveEpilogueBwdISA_SB_SD_Li256ELb0ELb0ELi2EEENS1_19SingleTileSchedulerILb0ELb0ELb0ELi128EEEEEEEEEvNT_6ParamsE$_ZN4cute3eso3ESOILb1ELb0EJNS_5tupleIJNS_1CILi2EEES4_EEENS2_IJiNS3_ILi4096EEEEEEEEC2ERKS5_RKS7_,($_ZN7cutlass13device_kernelIN5flash19enable_sm80_to_sm89INS1_16FlashAttnBwdSm80INS1_25CollectiveMainloopBwdSm80ILi2ELi2EN4cute5tupleIJNS5_1CILi128EEES8_NS7_ILi64EEEEEENS_10bfloat16_tEfNS_4arch4Sm80ELb0ELb0ELb1ELb0ELb1ELb0ELb0ELb0ELi2ELi4ELi4ELi4ELb0EEENS1_21CollectiveEpilogueBwdISA_SB_SD_Li256ELb0ELb0ELi2EEENS1_19SingleTileSchedulerILb0ELb0ELb0ELi128EEEEEEEEEvNT_6ParamsE$_ZN4cute3eso3ESOILb1ELb0EJNS_5tupleIJNS_1CILi2EEES4_EEENS2_IJiNS3_ILi512EEEEEEEEC2ERKS5_RKS7_ - $_ZN7cutlass13device_kernelIN5flash19enable_sm80_to_sm89INS1_16FlashAttnBwdSm80INS1_25CollectiveMainloopBwdSm80ILi2ELi2EN4cute5tupleIJNS5_1CILi128EEES8_NS7_ILi64EEEEEENS_10bfloat16_tEfNS_4arch4Sm80ELb0ELb0ELb1ELb0ELb1ELb0ELb0ELb0ELi2ELi4ELi4ELi4ELb0EEENS1_21CollectiveEpilogueBwdISA_SB_SD_Li256ELb0ELb0ELi2EEENS1_19SingleTileSchedulerILb0ELb0ELb0ELi128EEEEEEEEEvNT_6ParamsE$_ZN4cute3eso3ESOILb1ELb0EJNS_5tupleIJNS_1CILi2EEES4_EEENS2_IJiNS3_ILi4096EEEEEEEEC2ERKS5_RKS7_)
$_ZN7cutlass13device_kernelIN5flash19enable_sm80_to_sm89INS1_16FlashAttnBwdSm80INS1_25CollectiveMainloopBwdSm80ILi2ELi2EN4cute5tupleIJNS5_1CILi128EEES8_NS7_ILi64EEEEEENS_10bfloat16_tEfNS_4arch4Sm80ELb0ELb0ELb1ELb0ELb1ELb0ELb0ELb0ELi2ELi4ELi4ELi4ELb0EEENS1_21CollectiveEpilogueBwdISA_SB_SD_Li256ELb0ELb0ELi2EEENS1_19SingleTileSchedulerILb0ELb0ELb0ELi128EEEEEEEEEvNT_6ParamsE$_ZN4cute3eso3ESOILb1ELb0EJNS_5tupleIJNS_1CILi2EEES4_EEENS2_IJiNS3_ILi4096EEEEEEEEC2ERKS5_RKS7_:
[----:B------:R-:W-:Y:S02]  /*8850*/  IADD3 R3, R8, -c[0x0][0x20], RZ ;  /* 0x8000080008037a10 */ /* 0x000fe40007ffe0ff */
[----:B------:R-:W-:-:S03]  /*8860*/  MOV R5, 0x0 ;  /* 0x0000000000057802 */ /* 0x000fc60000000f00 */
[----:B------:R1:W-:Y:S01]  /*8870*/  STL [R3], R2 ;  /* 0x0000000203007387 */ /* 0x0003e20000100800 */
[----:B------:R-:W-:Y:S05]  /*8880*/  RET.REL.NODEC R4 `(_ZN7cutlass13device_kernelIN5flash19enable_sm80_to_sm89INS1_16FlashAttnBwdSm80INS1_25CollectiveMainloopBwdSm80ILi2ELi2EN4cute5tupleIJNS5_1CILi128EEES8_NS7_ILi64EEEEEENS_10bfloat16_tEfNS_4arch4Sm80ELb0ELb0ELb1ELb0ELb1ELb0ELb0ELb0ELi2ELi4ELi4ELi4ELb0EEENS1_21CollectiveEpilogueBwdISA_SB_SD_Li256ELb0ELb0ELi2EEENS1_19SingleTileSchedulerILb0ELb0ELb0ELi128EEEEEEEEEvNT_6ParamsE) ;  /* 0xffff777004007950 */ /* 0x000fea0003c3ffff */
        .type           $_ZN7cutlass13device_kernelIN5flash19enable_sm80_to_sm89INS1_16FlashAttnBwdSm80INS1_25CollectiveMainloopBwdSm80ILi2ELi2EN4cute5tupleIJNS5_1CILi128EEES8_NS7_ILi64EEEEEENS_10bfloat16_tEfNS_4arch4Sm80ELb0ELb0ELb1ELb0ELb1ELb0ELb0ELb0ELi2ELi4ELi4ELi4ELb0EEENS1_21CollectiveEpilogueBwdISA_SB_SD_Li256ELb0ELb0ELi2EEENS1_19SingleTileSchedulerILb0ELb0ELb0ELi128EEEEEEEEEvNT_6ParamsE$_ZN4cute3eso3ESOILb1ELb0EJNS_5tupleIJNS_1CILi2EEES4_EEENS2_IJiNS3_ILi512EEEEEEEEC2ERKS5_RKS7_,@function
        .size           $_ZN7cutlass13device_kernelIN5flash19enable_sm80_to_sm89INS1_16FlashAttnBwdSm80INS1_25CollectiveMainloopBwdSm80ILi2ELi2EN4cute5tupleIJNS5_1CILi128EEES8_NS7_ILi64EEEEEENS_10bfloat16_tEfNS_4arch4Sm80ELb0ELb0ELb1ELb0ELb1ELb0ELb0ELb0ELi2ELi4ELi4ELi4ELb0EEENS1_21CollectiveEpilogueBwdISA_SB_SD_Li256ELb0ELb0ELi2EEENS1_19SingleTileSchedulerILb0ELb0ELb0ELi128EEEEEEEEEvNT_6ParamsE$_ZN4cute3eso3ESOILb1ELb0EJNS_5tupleIJNS_1CILi2EEES4_EEENS2_IJiNS3_ILi512EEEEEEEEC2ERKS5_RKS7_,($_ZN7cutlass13device_kernelIN5flash19enable_sm80_to_sm89INS1_16FlashAttnBwdSm80INS1_25CollectiveMainloopBwdSm80ILi2ELi2EN4cute5tupleIJNS5_1CILi128EEES8_NS7_ILi64EEEEEENS_10bfloat16_tEfNS_4arch4Sm80ELb0ELb0ELb1ELb0ELb1ELb0ELb0ELb0ELi2ELi4ELi4ELi4ELb0EEENS1_21CollectiveEpilogueBwdISA_SB_SD_Li256ELb0ELb0ELi2EEENS1_19SingleTileSchedulerILb0ELb0ELb0ELi128EEEEEEEEEvNT_6ParamsE$_ZN4cute3eso3ESOILb1ELb0EJNS_5tupleIJNS_1CILi2EEES4_EEENS2_IJiiEEEEEC2ERKS5_RKS6_ - $_ZN7cutlass13device_kernelIN5flash19enable_sm80_to_sm89INS1_16FlashAttnBwdSm80INS1_25CollectiveMainloopBwdSm80ILi2ELi2EN4cute5tupleIJNS5_1CILi128EEES8_NS7_ILi64EEEEEENS_10bfloat16_tEfNS_4arch4Sm80ELb0ELb0ELb1ELb0ELb1ELb0ELb0ELb0ELi2ELi4ELi4ELi4ELb0EEENS1_21CollectiveEpilogueBwdISA_SB_SD_Li256ELb0ELb0ELi2EEENS1_19SingleTileSchedulerILb0ELb0ELb0ELi128EEEEEEEEEvNT_6ParamsE$_ZN4cute3eso3ESOILb1ELb0EJNS_5tupleIJNS_1CILi2EEES4_EEENS2_IJiNS3_ILi512EEEEEEEEC2ERKS5_RKS7_)
$_ZN7cutlass13device_kernelIN5flash19enable_sm80_to_sm89INS1_16FlashAttnBwdSm80INS1_25CollectiveMainloopBwdSm80ILi2ELi2EN4cute5tupleIJNS5_1CILi128EEES8_NS7_ILi64EEEEEENS_10bfloat16_tEfNS_4arch4Sm80ELb0ELb0ELb1ELb0ELb1ELb0ELb0ELb0ELi2ELi4ELi4ELi4ELb0EEENS1_21CollectiveEpilogueBwdISA_SB_SD_Li256ELb0ELb0ELi2EEENS1_19SingleTileSchedulerILb0ELb0ELb0ELi128EEEEEEEEEvNT_6ParamsE$_ZN4cute3eso3ESOILb1ELb0EJNS_5tupleIJNS_1CILi2EEES4_EEENS2_IJiNS3_ILi512EEEEEEEEC2ERKS5_RKS7_:
[----:B------:R-:W-:Y:S02]  /*8890*/  IADD3 R3, R41, -c[0x0][0x20], RZ ;  /* 0x8000080029037a10 */ /* 0x000fe40007ffe0ff */
[----:B------:R-:W-:-:S03]  /*88a0*/  MOV R5, 0x0 ;  /* 0x0000000000057802 */ /* 0x000fc60000000f00 */
[----:B------:R1:W-:Y:S01]  /*88b0*/  STL [R3], R2 ;  /* 0x0000000203007387 */ /* 0x0003e20000100800 */
[----:B------:R-:W-:Y:S05]  /*88c0*/  RET.REL.NODEC R4 `(_ZN7cutlass13device_kernelIN5flash19enable_sm80_to_sm89INS1_16FlashAttnBwdSm80INS1_25CollectiveMainloopBwdSm80ILi2ELi2EN4cute5tupleIJNS5_1CILi128EEES8_NS7_ILi64EEEEEENS_10bfloat16_tEfNS_4arch4Sm80ELb0ELb0ELb1ELb0ELb1ELb0ELb0ELb0ELi2ELi4ELi4ELi4ELb0EEENS1_21CollectiveEpilogueBwdISA_SB_SD_Li256ELb0ELb0ELi2EEENS1_19SingleTileSchedulerILb0ELb0ELb0ELi128EEEEEEEEEvNT_6ParamsE) ;  /* 0xffff773004007950 */ /* 0x000fea0003c3ffff */
        .type           $_ZN7cutlass13device_kernelIN5flash19enable_sm80_to_sm89INS1_16FlashAttnBwdSm80INS1_25CollectiveMainloopBwdSm80ILi2ELi2EN4cute5tupleIJNS5_1CILi128EEES8_NS7_ILi64EEEEEENS_10bfloat16_tEfNS_4arch4Sm80ELb0ELb0ELb1ELb0ELb1ELb0ELb0ELb0ELi2ELi4ELi4ELi4ELb0EEENS1_21CollectiveEpilogueBwdISA_SB_SD_Li256ELb0ELb0ELi2EEENS1_19SingleTileSchedulerILb0ELb0ELb0ELi128EEEEEEEEEvNT_6ParamsE$_ZN4cute3eso3ESOILb1ELb0EJNS_5tupleIJNS_1CILi2EEES4_EEENS2_IJiiEEEEEC2ERKS5_RKS6_,@function
        .size           $_ZN7cutlass13device_kernelIN5flash19enable_sm80_to_sm89INS1_16FlashAttnBwdSm80INS1_25CollectiveMainloopBwdSm80ILi2ELi2EN4cute5tupleIJNS5_1CILi128EEES8_NS7_ILi64EEEEEENS_10bfloat16_tEfNS_4arch4Sm80ELb0ELb0ELb1ELb0ELb1ELb0ELb0ELb0ELi2ELi4ELi4ELi4ELb0EEENS1_21CollectiveEpilogueBwdISA_SB_SD_Li256ELb0ELb0ELi2EEENS1_19SingleTileSchedulerILb0ELb0ELb0ELi128EEEEEEEEEvNT_6ParamsE$_ZN4cute3eso3ESOILb1ELb0EJNS_5tupleIJNS_1CILi2EEES4_EEENS2_IJiiEEEEEC2ERKS5_RKS6_,($_ZN7cutlass13device_kernelIN5flash19enable_sm80_to_sm89INS1_16FlashAttnBwdSm80INS1_25CollectiveMainloopBwdSm80ILi2ELi2EN4cute5tupleIJNS5_1CILi128EEES8_NS7_ILi64EEEEEENS_10bfloat16_tEfNS_4arch4Sm80ELb0ELb0ELb1ELb0ELb1ELb0ELb0ELb0ELi2ELi4ELi4ELi4ELb0EEENS1_21CollectiveEpilogueBwdISA_SB_SD_Li256ELb0ELb0ELi2EEENS1_19SingleTileSchedulerILb0ELb0ELb0ELi128EEEEEEEEEvNT_6ParamsE$_ZN4cute3eso3ESOILb1ELb0EJNS_5tupleIJNS_1CILi2EEES4_EEENS2_IJiiEEENS3_ILi1EEES7_EEC2ERKS5_RKS6_RKS7_SE_ - $_ZN7cutlass13device_kernelIN5flash19enable_sm80_to_sm89INS1_16FlashAttnBwdSm80INS1_25CollectiveMainloopBwdSm80ILi2ELi2EN4cute5tupleIJNS5_1CILi128EEES8_NS7_ILi64EEEEEENS_10bfloat16_tEfNS_4arch4Sm80ELb0ELb0ELb1ELb0ELb1ELb0ELb0ELb0ELi2ELi4ELi4ELi4ELb0EEENS1_21CollectiveEpilogueBwdISA_SB_SD_Li256ELb0ELb0ELi2EEENS1_19SingleTileSchedulerILb0ELb0ELb0ELi128EEEEEEEEEvNT_6ParamsE$_ZN4cute3eso3ESOILb1ELb0EJNS_5tupleIJNS_1CILi2EEES4_EEENS2_IJiiEEEEEC2ERKS5_RKS6_)
$_ZN7cutlass13device_kernelIN5flash19enable_sm80_to_sm89INS1_16FlashAttnBwdSm80INS1_25CollectiveMainloopBwdSm80ILi2ELi2EN4cute5tupleIJNS5_1CILi128EEES8_NS7_ILi64EEEEEENS_10bfloat16_tEfNS_4arch4Sm80ELb0ELb0ELb1ELb0ELb1ELb0ELb0ELb0ELi2ELi4ELi4ELi4ELb0EEENS1_21CollectiveEpilogueBwdISA_SB_SD_Li256ELb0ELb0ELi2EEENS1_19SingleTileSchedulerILb0ELb0ELb0ELi128EEEEEEEEEvNT_6ParamsE$_ZN4cute3eso3ESOILb1ELb0EJNS_5tupleIJNS_1CILi2EEES4_EEENS2_IJiiEEEEEC2ERKS5_RKS6_:
[----:B------:R-:W-:Y:S02]  /*88d0*/  IADD3 R3, R3, -c[0x0][0x20], RZ ;  /* 0x8000080003037a10 */ /* 0x000fe40007ffe0ff */
[----:B------:R-:W-:-:S03]  /*88e0*/  MOV R5, 0x0 ;  /* 0x0000000000057802 */ /* 0x000fc60000000f00 */
[----:B------:R1:W-:Y:S04]  /*88f0*/  STL [R3], R2 ;  /* 0x0000000203007387 */ /* 0x0003e80000100800 */
[----:B------:R1:W-:Y:S01]  /*8900*/  STL [R3+0x4], R8 ;  /* 0x0000040803007387 */ /* 0x0003e20000100800 */
[----:B------:R-:W-:Y:S05]  /*8910*/  RET.REL.NODEC R4 `(_ZN7cutlass13device_kernelIN5flash19enable_sm80_to_sm89INS1_16FlashAttnBwdSm80INS1_25CollectiveMainloopBwdSm80ILi2ELi2EN4cute5tupleIJNS5_1CILi128EEES8_NS7_ILi64EEEEEENS_10bfloat16_tEfNS_4arch4Sm80ELb0ELb0ELb1ELb0ELb1ELb0ELb0ELb0ELi2ELi4ELi4ELi4ELb0EEENS1_21CollectiveEpilogueBwdISA_SB_SD_Li256ELb0ELb0ELi2EEENS1_19SingleTileSchedulerILb0ELb0ELb0ELi128EEEEEEEEEvNT_6ParamsE) ;  /* 0xffff76e004007950 */ /* 0x000fea0003c3ffff */
        .type           $_ZN7cutlass13device_kernelIN5flash19enable_sm80_to_sm89INS1_16FlashAttnBwdSm80INS1_25CollectiveMainloopBwdSm80ILi2ELi2EN4cute5tupleIJNS5_1CILi128EEES8_NS7_ILi64EEEEEENS_10bfloat16_tEfNS_4arch4Sm80ELb0ELb0ELb1ELb0ELb1ELb0ELb0ELb0ELi2ELi4ELi4ELi4ELb0EEENS1_21CollectiveEpilogueBwdISA_SB_SD_Li256ELb0ELb0ELi2EEENS1_19SingleTileSchedulerILb0ELb0ELb0ELi128EEEEEEEEEvNT_6ParamsE$_ZN4cute3eso3ESOILb1ELb0EJNS_5tupleIJNS_1CILi2EEES4_EEENS2_IJiiEEENS3_ILi1EEES7_EEC2ERKS5_RKS6_RKS7_SE_,@function
        .size           $_ZN7cutlass13device_kernelIN5flash19enable_sm80_to_sm89INS1_16FlashAttnBwdSm80INS1_25CollectiveMainloopBwdSm80ILi2ELi2EN4cute5tupleIJNS5_1CILi128EEES8_NS7_ILi64EEEEEENS_10bfloat16_tEfNS_4arch4Sm80ELb0ELb0ELb1ELb0ELb1ELb0ELb0ELb0ELi2ELi4ELi4ELi4ELb0EEENS1_21CollectiveEpilogueBwdISA_SB_SD_Li256ELb0ELb0ELi2EEENS1_19SingleTileSchedulerILb0ELb0ELb0ELi128EEEEEEEEEvNT_6ParamsE$_ZN4cute3eso3ESOILb1ELb0EJNS_5tupleIJNS_1CILi2EEES4_EEENS2_IJiiEEENS3_ILi1EEES7_EEC2ERKS5_RKS6_RKS7_SE_,($_ZN7cutlass13device_kernelIN5flash19enable_sm80_to_sm89INS1_16FlashAttnBwdSm80INS1_25CollectiveMainloopBwdSm80ILi2ELi2EN4cute5tupleIJNS5_1CILi128EEES8_NS7_ILi64EEEEEENS_10bfloat16_tEfNS_4arch4Sm80ELb0ELb0ELb1ELb0ELb1ELb0ELb0ELb0ELi2ELi4ELi4ELi4ELb0EEENS1_21CollectiveEpilogueBwdISA_SB_SD_Li256ELb0ELb0ELi2EEENS1_19SingleTileSchedulerILb0ELb0ELb0ELi128EEEEEEEEEvNT_6ParamsE$_ZN4cute3eso3ESOILb1ELb0EJNS_5tupleIJNS_1CILi2EEES4_S4_EEENS2_IJNS3_ILi1EEENS3_ILi512EEEiEEEEEC2ERKS5_RKS8_ - $_ZN7cutlass13device_kernelIN5flash19enable_sm80_to_sm89INS1_16FlashAttnBwdSm80INS1_25CollectiveMainloopBwdSm80ILi2ELi2EN4cute5tupleIJNS5_1CILi128EEES8_NS7_ILi64EEEEEENS_10bfloat16_tEfNS_4arch4Sm80ELb0ELb0ELb1ELb0ELb1ELb0ELb0ELb0ELi2ELi4ELi4ELi4ELb0EEENS1_21CollectiveEpilogueBwdISA_SB_SD_Li256ELb0ELb0ELi2EEENS1_19SingleTileSchedulerILb0ELb0ELb0ELi128EEEEEEEEEvNT_6ParamsE$_ZN4cute3eso3ESOILb1ELb0EJNS_5tupleIJNS_1CILi2EEES4_EEENS2_IJiiEEENS3_ILi1EEES7_EEC2ERKS5_RKS6_RKS7_SE_)
$_ZN7cutlass13device_kernelIN5flash19enable_sm80_to_sm89INS1_16FlashAttnBwdSm80INS1_25CollectiveMainloopBwdSm80ILi2ELi2EN4cute5tupleIJNS5_1CILi128EEES8_NS7_ILi64EEEEEENS_10bfloat16_tEfNS_4arch4Sm80ELb0ELb0ELb1ELb0ELb1ELb0ELb0ELb0ELi2ELi4ELi4ELi4ELb0EEENS1_21CollectiveEpilogueBwdISA_SB_SD_Li256ELb0ELb0ELi2EEENS1_19SingleTileSchedulerILb0ELb0ELb0ELi128EEEEEEEEEvNT_6ParamsE$_ZN4cute3eso3ESOILb1ELb0EJNS_5tupleIJNS_1CILi2EEES4_EEENS2_IJiiEEENS3_ILi1EEES7_EEC2ERKS5_RKS6_RKS7_SE_:
[----:B------:R-:W-:Y:S01]  /*8920*/  IADD3 R4, R4, -c[0x0][0x20], RZ ;  /* 0x8000080004047a10 */ /* 0x000fe20007ffe0ff */
[----:B------:R-:W-:Y:S01]  /*8930*/  IMAD.MOV.U32 R100, RZ, RZ, R6 ;  /* 0x000000ffff647224 */ /* 0x000fe200078e0006 */
[----:B------:R-:W-:-:S03]  /*8940*/  MOV R101, 0x0 ;  /* 0x0000000000657802 */ /* 0x000fc60000000f00 */
[----:B------:R1:W-:Y:S04]  /*8950*/  STL [R4], R2 ;  /* 0x0000000204007387 */ /* 0x0003e80000100800 */
[----:B------:R1:W-:Y:S01]  /*8960*/  STL [R4+0x4], R3 ;  /* 0x0000040304007387 */ /* 0x0003e20000100800 */
[----:B------:R-:W-:Y:S05]  /*8970*/  RET.REL.NODEC R100 `(_ZN7cutlass13device_kernelIN5flash19enable_sm80_to_sm89INS1_16FlashAttnBwdSm80INS1_25CollectiveMainloopBwdSm80ILi2ELi2EN4cute5tupleIJNS5_1CILi128EEES8_NS7_ILi64EEEEEENS_10bfloat16_tEfNS_4arch4Sm80ELb0ELb0ELb1ELb0ELb1ELb0ELb0ELb0ELi2ELi4ELi4ELi4ELb0EEENS1_21CollectiveEpilogueBwdISA_SB_SD_Li256ELb0ELb0ELi2EEENS1_19SingleTileSchedulerILb0ELb0ELb0ELi128EEEEEEEEEvNT_6ParamsE) ;  /* 0xffff768064007950 */ /* 0x000fea0003c3ffff */
        .type           $_ZN7cutlass13device_kernelIN5flash19enable_sm80_to_sm89INS1_16FlashAttnBwdSm80INS1_25CollectiveMainloopBwdSm80ILi2ELi2EN4cute5tupleIJNS5_1CILi128EEES8_NS7_ILi64EEEEEENS_10bfloat16_tEfNS_4arch4Sm80ELb0ELb0ELb1ELb0ELb1ELb0ELb0ELb0ELi2ELi4ELi4ELi4ELb0EEENS1_21CollectiveEpilogueBwdISA_SB_SD_Li256ELb0ELb0ELi2EEENS1_19SingleTileSchedulerILb0ELb0ELb0ELi128EEEEEEEEEvNT_6ParamsE$_ZN4cute3eso3ESOILb1ELb0EJNS_5tupleIJNS_1CILi2EEES4_S4_EEENS2_IJNS3_ILi1EEENS3_ILi512EEEiEEEEEC2ERKS5_RKS8_,@function
        .size           $_ZN7cutlass13device_kernelIN5flash19enable_sm80_to_sm89INS1_16FlashAttnBwdSm80INS1_25CollectiveMainloopBwdSm80ILi2ELi2EN4cute5tupleIJNS5_1CILi128EEES8_NS7_ILi64EEEEEENS_10bfloat16_tEfNS_4arch4Sm80ELb0ELb0ELb1ELb0ELb1ELb0ELb0ELb0ELi2ELi4ELi4ELi4ELb0EEENS1_21CollectiveEpilogueBwdISA_SB_SD_Li256ELb0ELb0ELi2EEENS1_19SingleTileSchedulerILb0ELb0ELb0ELi128EEEEEEEEEvNT_6ParamsE$_ZN4cute3eso3ESOILb1ELb0EJNS_5tupleIJNS_1CILi2EEES4_S4_EEENS2_IJNS3_ILi1EEENS3_ILi512EEEiEEEEEC2ERKS5_RKS8_,($_ZN7cutlass13device_kernelIN5flash19enable_sm80_to_sm89INS1_16FlashAttnBwdSm80INS1_25CollectiveMainloopBwdSm80ILi2ELi2EN4cute5tupleIJNS5_1CILi128EEES8_NS7_ILi64EEEEEENS_10bfloat16_tEfNS_4arch4Sm80ELb0ELb0ELb1ELb0ELb1ELb0ELb0ELb0ELi2ELi4ELi4ELi4ELb0EEENS1_21CollectiveEpilogueBwdISA_SB_SD_Li256ELb0ELb0ELi2EEENS1_19SingleTileSchedulerILb0ELb0ELb0ELi128EEEEEEEEEvNT_6ParamsE$_ZN4cute3eso3ESOILb1ELb0EJNS_5tupleIJNS_1CILi8EEENS2_IJNS3_ILi2EEES5_S5_EEENS3_ILi1EEES6_S7_EEENS2_IJS7_NS2_IJS4_iiEEENS3_ILi64EEENS2_IJiNS3_ILi144EEENS3_ILi288EEEEEENS3_ILi512EEEEEEEEC2ERKS8_RKSF_ - $_ZN7cutlass13device_kernelIN5flash19enable_sm80_to_sm89INS1_16FlashAttnBwdSm80INS1_25CollectiveMainloopBwdSm80ILi2ELi2EN4cute5tupleIJNS5_1CILi128EEES8_NS7_ILi64EEEEEENS_10bfloat16_tEfNS_4arch4Sm80ELb0ELb0ELb1ELb0ELb1ELb0ELb0ELb0ELi2ELi4ELi4ELi4ELb0EEENS1_21CollectiveEpilogueBwdISA_SB_SD_Li256ELb0ELb0ELi2EEENS1_19SingleTileSchedulerILb0ELb0ELb0ELi128EEEEEEEEEvNT_6ParamsE$_ZN4cute3eso3ESOILb1ELb0EJNS_5tupleIJNS_1CILi2EEES4_S4_EEENS2_IJNS3_ILi1EEENS3_ILi512EEEiEEEEEC2ERKS5_RKS8_)
$_ZN7cutlass13device_kernelIN5flash19enable_sm80_to_sm89INS1_16FlashAttnBwdSm80INS1_25CollectiveMainloopBwdSm80ILi2ELi2EN4cute5tupleIJNS5_1CILi128EEES8_NS7_ILi64EEEEEENS_10bfloat16_tEfNS_4arch4Sm80ELb0ELb0ELb1ELb0ELb1ELb0ELb0ELb0ELi2ELi4ELi4ELi4ELb0EEENS1_21CollectiveEpilogueBwdISA_SB_SD_Li256ELb0ELb0ELi2EEENS1_19SingleTileSchedulerILb0ELb0ELb0ELi128EEEEEEEEEvNT_6ParamsE$_ZN4cute3eso3ESOILb1ELb0EJNS_5tupleIJNS_1CILi2EEES4_S4_EEENS2_IJNS3_ILi1EEENS3_ILi512EEEiEEEEEC2ERKS5_RKS8_:
[----:B------:R-:W-:Y:S02]  /*8980*/  IADD3 R3, R94, -c[0x0][0x20], RZ ;  /* 0x800008005e037a10 */ /* 0x000fe40007ffe0ff */
[----:B------:R-:W-:-:S03]  /*8990*/  MOV R5, 0x0 ;  /* 0x0000000000057802 */ /* 0x000fc60000000f00 */
[----:B------:R1:W-:Y:S01]  /*89a0*/  STL [R3], R2 ;  /* 0x0000000203007387 */ /* 0x0003e20000100800 */
[----:B------:R-:W-:Y:S05]  /*89b0*/  RET.REL.NODEC R4 `(_ZN7cutlass13device_kernelIN5flash19enable_sm80_to_sm89INS1_16FlashAttnBwdSm80INS1_25CollectiveMainloopBwdSm80ILi2ELi2EN4cute5tupleIJNS5_1CILi128EEES8_NS7_ILi64EEEEEENS_10bfloat16_tEfNS_4arch4Sm80ELb0ELb0ELb1ELb0ELb1ELb0ELb0ELb0ELi2ELi4ELi4ELi4ELb0EEENS1_21CollectiveEpilogueBwdISA_SB_SD_Li256ELb0ELb0ELi2EEENS1_19SingleTileSchedulerILb0ELb0ELb0ELi128EEEEEEEEEvNT_6ParamsE) ;  /* 0xffff764004007950 */ /* 0x000fea0003c3ffff */
        .type           $_ZN7cutlass13device_kernelIN5flash19enable_sm80_to_sm89INS1_16FlashAttnBwdSm80INS1_25CollectiveMainloopBwdSm80ILi2ELi2EN4cute5tupleIJNS5_1CILi128EEES8_NS7_ILi64EEEEEENS_10bfloat16_tEfNS_4arch4Sm80ELb0ELb0ELb1ELb0ELb1ELb0ELb0ELb0ELi2ELi4ELi4ELi4ELb0EEENS1_21CollectiveEpilogueBwdISA_SB_SD_Li256ELb0ELb0ELi2EEENS1_19SingleTileSchedulerILb0ELb0ELb0ELi128EEEEEEEEEvNT_6ParamsE$_ZN4cute3eso3ESOILb1ELb0EJNS_5tupleIJNS_1CILi8EEENS2_IJNS3_ILi2EEES5_S5_EEENS3_ILi1EEES6_S7_EEENS2_IJS7_NS2_IJS4_iiEEENS3_ILi64EEENS2_IJiNS3_ILi144EEENS3_ILi288EEEEEENS3_ILi512EEEEEEEEC2ERKS8_RKSF_,@function
        .size           $_ZN7cutlass13device_kernelIN5flash19enable_sm80_to_sm89INS1_16FlashAttnBwdSm80INS1_25CollectiveMainloopBwdSm80ILi2ELi2EN4cute5tupleIJNS5_1CILi128EEES8_NS7_ILi64EEEEEENS_10bfloat16_tEfNS_4arch4Sm80ELb0ELb0ELb1ELb0ELb1ELb0ELb0ELb0ELi2ELi4ELi4ELi4ELb0EEENS1_21CollectiveEpilogueBwdISA_SB_SD_Li256ELb0ELb0ELi2EEENS1_19SingleTileSchedulerILb0ELb0ELb0ELi128EEEEEEEEEvNT_6ParamsE$_ZN4cute3eso3ESOILb1ELb0EJNS_5tupleIJNS_1CILi8EEENS2_IJNS3_ILi2EEES5_S5_EEENS3_ILi1EEES6_S7_EEENS2_IJS7_NS2_IJS4_iiEEENS3_ILi64EEENS2_IJiNS3_ILi144EEENS3_ILi288EEEEEENS3_ILi512EEEEEEEEC2ERKS8_RKSF_,($_ZN7cutlass13device_kernelIN5flash19enable_sm80_to_sm89INS1_16FlashAttnBwdSm80INS1_25CollectiveMainloopBwdSm80ILi2ELi2EN4cute5tupleIJNS5_1CILi128EEES8_NS7_ILi64EEEEEENS_10bfloat16_tEfNS_4arch4Sm80ELb0ELb0ELb1ELb0ELb1ELb0ELb0ELb0ELi2ELi4ELi4ELi4ELb0EEENS1_21CollectiveEpilogueBwdISA_SB_SD_Li256ELb0ELb0ELi2EEENS1_19SingleTileSchedulerILb0ELb0ELb0ELi128EEEEEEEEEvNT_6ParamsE$_ZN4cute3eso3ESOILb1ELb0EJNS_5tupleIJNS_1CILi8EEENS2_IJNS3_ILi2EEES5_S5_EEENS3_ILi1EEES6_S7_EEENS2_IJS7_NS2_IJiiiEEENS3_ILi64EEENS2_IJNS3_ILi72EEENS3_ILi144EEENS3_ILi288EEEEEENS3_ILi512EEEEEEEEC2ERKS8_RKSG_ - $_ZN7cutlass13device_kernelIN5flash19enable_sm80_to_sm89INS1_16FlashAttnBwdSm80INS1_25CollectiveMainloopBwdSm80ILi2ELi2EN4cute5tupleIJNS5_1CILi128EEES8_NS7_ILi64EEEEEENS_10bfloat16_tEfNS_4arch4Sm80ELb0ELb0ELb1ELb0ELb1ELb0ELb0ELb0ELi2ELi4ELi4ELi4ELb0EEENS1_21CollectiveEpilogueBwdISA_SB_SD_Li256ELb0ELb0ELi2EEENS1_19SingleTileSchedulerILb0ELb0ELb0ELi128EEEEEEEEEvNT_6ParamsE$_ZN4cute3eso3ESOILb1ELb0EJNS_5tupleIJNS_1CILi8EEENS2_IJNS3_ILi2EEES5_S5_EEENS3_ILi1EEES6_S7_EEENS2_IJS7_NS2_IJS4_iiEEENS3_ILi64EEENS2_IJiNS3_ILi144EEENS3_ILi288EEEEEENS3_ILi512EEEEEEEEC2ERKS8_RKSF_)
$_ZN7cutlass13device_kernelIN5flash19enable_sm80_to_sm89INS1_16FlashAttnBwdSm80INS1_25CollectiveMainloopBwdSm80ILi2ELi2EN4cute5tupleIJNS5_1CILi128EEES8_NS7_ILi64EEEEEENS_10bfloat16_tEfNS_4arch4Sm80ELb0ELb0ELb1ELb0ELb1ELb0ELb0ELb0ELi2ELi4ELi4ELi4ELb0EEENS1_21CollectiveEpilogueBwdISA_SB_SD_Li256ELb0ELb0ELi2EEENS1_19SingleTileSchedulerILb0ELb0ELb0ELi128EEEEEEEEEvNT_6ParamsE$_ZN4cute3eso3ESOILb1ELb0EJNS_5tupleIJNS_1CILi8EEENS2_IJNS3_ILi2EEES5_S5_EEENS3_ILi1EEES6_S7_EEENS2_IJS7_NS2_IJS4_iiEEENS3_ILi64EEENS2_IJiNS3_ILi144EEENS3_ILi288EEEEEENS3_ILi512EEEEEEEEC2ERKS8_RKSF_:
[----:B------:R-:W-:Y:S02]  /*89c0*/  IADD3 R4, R69, -c[0x0][0x20], RZ ;  /* 0x8000080045047a10 */ /* 0x000fe40007ffe0ff */
[----:B------:R-:W-:-:S03]  /*89d0*/  MOV R9, 0x0 ;  /* 0x0000000000097802 */ /* 0x000fc60000000f00 */
[----:B------:R1:W-:Y:S04]  /*89e0*/  STL [R4], R2 ;  /* 0x0000000204007387 */ /* 0x0003e80000100800 */
[----:B------:R1:W-:Y:S04]  /*89f0*/  STL [R4+0x4], R3 ;  /* 0x0000040304007387 */ /* 0x0003e80000100800 */
[----:B------:R1:W-:Y:S01]  /*8a00*/  STL [R4+0x8], R5 ;  /* 0x0000080504007387 */ /* 0x0003e20000100800 */
[----:B------:R-:W-:Y:S05]  /*8a10*/  RET.REL.NODEC R8 `(_ZN7cutlass13device_kernelIN5flash19enable_sm80_to_sm89INS1_16FlashAttnBwdSm80INS1_25CollectiveMainloopBwdSm80ILi2ELi2EN4cute5tupleIJNS5_1CILi128EEES8_NS7_ILi64EEEEEENS_10bfloat16_tEfNS_4arch4Sm80ELb0ELb0ELb1ELb0ELb1ELb0ELb0ELb0ELi2ELi4ELi4ELi4ELb0EEENS1_21CollectiveEpilogueBwdISA_SB_SD_Li256ELb0ELb0ELi2EEENS1_19SingleTileSchedulerILb0ELb0ELb0ELi128EEEEEEEEEvNT_6ParamsE) ;  /* 0xffff75e008007950 */ /* 0x000fea0003c3ffff */
        .type           $_ZN7cutlass13device_kernelIN5flash19enable_sm80_to_sm89INS1_16FlashAttnBwdSm80INS1_25CollectiveMainloopBwdSm80ILi2ELi2EN4cute5tupleIJNS5_1CILi128EEES8_NS7_ILi64EEEEEENS_10bfloat16_tEfNS_4arch4Sm80ELb0ELb0ELb1ELb0ELb1ELb0ELb0ELb0ELi2ELi4ELi4ELi4ELb0EEENS1_21CollectiveEpilogueBwdISA_SB_SD_Li256ELb0ELb0ELi2EEENS1_19SingleTileSchedulerILb0ELb0ELb0ELi128EEEEEEEEEvNT_6ParamsE$_ZN4cute3eso3ESOILb1ELb0EJNS_5tupleIJNS_1CILi8EEENS2_IJNS3_ILi2EEES5_S5_EEENS3_ILi1EEES6_S7_EEENS2_IJS7_NS2_IJiiiEEENS3_ILi64EEENS2_IJNS3_ILi72EEENS3_ILi144EEENS3_ILi288EEEEEENS3_ILi512EEEEEEEEC2ERKS8_RKSG_,@function
        .size           $_ZN7cutlass13device_kernelIN5flash19enable_sm80_to_sm89INS1_16FlashAttnBwdSm80INS1_25CollectiveMainloopBwdSm80ILi2ELi2EN4cute5tupleIJNS5_1CILi128EEES8_NS7_ILi64EEEEEENS_10bfloat16_tEfNS_4arch4Sm80ELb0ELb0ELb1ELb0ELb1ELb0ELb0ELb0ELi2ELi4ELi4ELi4ELb0EEENS1_21CollectiveEpilogueBwdISA_SB_SD_Li256ELb0ELb0ELi2EEENS1_19SingleTileSchedulerILb0ELb0ELb0ELi128EEEEEEEEEvNT_6ParamsE$_ZN4cute3eso3ESOILb1ELb0EJNS_5tupleIJNS_1CILi8EEENS2_IJNS3_ILi2EEES5_S5_EEENS3_ILi1EEES6_S7_EEENS2_IJS7_NS2_IJiiiEEENS3_ILi64EEENS2_IJNS3_ILi72EEENS3_ILi144EEENS3_ILi288EEEEEENS3_ILi512EEEEEEEEC2ERKS8_RKSG_,($_ZN7cutlass13device_kernelIN5flash19enable_sm80_to_sm89INS1_16FlashAttnBwdSm80INS1_25CollectiveMainloopBwdSm80ILi2ELi2EN4cute5tupleIJNS5_1CILi128EEES8_NS7_ILi64EEEEEENS_10bfloat16_tEfNS_4arch4Sm80ELb0ELb0ELb1ELb0ELb1ELb0ELb0ELb0ELi2ELi4ELi4ELi4ELb0EEENS1_21CollectiveEpilogueBwdISA_SB_SD_Li256ELb0ELb0ELi2EEENS1_19SingleTileSchedulerILb0ELb0ELb0ELi128EEEEEEEEEvNT_6ParamsE$_ZN4cute3eso3ESOILb1ELb0EJNS_5tupleIJNS_1CILi8EEENS3_ILi2EEES5_S5_S4_S5_EEENS2_IJNS3_ILi1EEEiiiNS3_ILi72EEENS3_ILi512EEEEEEEEC2ERKS6_RKSA_ - $_ZN7cutlass13device_kernelIN5flash19enable_sm80_to_sm89INS1_16FlashAttnBwdSm80INS1_25CollectiveMainloopBwdSm80ILi2ELi2EN4cute5tupleIJNS5_1CILi128EEES8_NS7_ILi64EEEEEENS_10bfloat16_tEfNS_4arch4Sm80ELb0ELb0ELb1ELb0ELb1ELb0ELb0ELb0ELi2ELi4ELi4ELi4ELb0EEENS1_21CollectiveEpilogueBwdISA_SB_SD_Li256ELb0ELb0ELi2EEENS1_19SingleTileSchedulerILb0ELb0ELb0ELi128EEEEEEEEEvNT_6ParamsE$_ZN4cute3eso3ESOILb1ELb0EJNS_5tupleIJNS_1CILi8EEENS2_IJNS3_ILi2EEES5_S5_EEENS3_ILi1EEES6_S7_EEENS2_IJS7_NS2_IJiiiEEENS3_ILi64EEENS2_IJNS3_ILi72EEENS3_ILi144EEENS3_ILi288EEEEEENS3_ILi512EEEEEEEEC2ERKS8_RKSG_)
$_ZN7cutlass13device_kernelIN5flash19enable_sm80_to_sm89INS1_16FlashAttnBwdSm80INS1_25CollectiveMainloopBwdSm80ILi2ELi2EN4cute5tupleIJNS5_1CILi128EEES8_NS7_ILi64EEEEEENS_10bfloat16_tEfNS_4arch4Sm80ELb0ELb0ELb1ELb0ELb1ELb0ELb0ELb0ELi2ELi4ELi4ELi4ELb0EEENS1_21CollectiveEpilogueBwdISA_SB_SD_Li256ELb0ELb0ELi2EEENS1_19SingleTileSchedulerILb0ELb0ELb0ELi128EEEEEEEEEvNT_6ParamsE$_ZN4cute3eso3ESOILb1ELb0EJNS_5tupleIJNS_1CILi8EEENS2_IJNS3_ILi2EEES5_S5_EEENS3_ILi1EEES6_S7_EEENS2_IJS7_NS2_IJiiiEEENS3_ILi64EEENS2_IJNS3_ILi72EEENS3_ILi144EEENS3_ILi288EEEEEENS3_ILi512EEEEEEEEC2ERKS8_RKSG_:
[----:B------:R-:W-:Y:S02]  /*8a20*/  IADD3 R4, R69, -c[0x0][0x20], RZ ;  /* 0x8000080045047a10 */ /* 0x000fe40007ffe0ff */
[----:B------:R-:W-:-:S03]  /*8a30*/  MOV R9, 0x0 ;  /* 0x0000000000097802 */ /* 0x000fc60000000f00 */
[----:B------:R1:W-:Y:S04]  /*8a40*/  STL [R4], R2 ;  /* 0x0000000204007387 */ /* 0x0003e80000100800 */
[----:B------:R1:W-:Y:S04]  /*8a50*/  STL [R4+0x4], R3 ;  /* 0x0000040304007387 */ /* 0x0003e80000100800 */
[----:B------:R1:W-:Y:S01]  /*8a60*/  STL [R4+0x8], R5 ;  /* 0x0000080504007387 */ /* 0x0003e20000100800 */
[----:B------:R-:W-:Y:S05]  /*8a70*/  RET.REL.NODEC R8 `(_ZN7cutlass13device_kernelIN5flash19enable_sm80_to_sm89INS1_16FlashAttnBwdSm80INS1_25CollectiveMainloopBwdSm80ILi2ELi2EN4cute5tupleIJNS5_1CILi128EEES8_NS7_ILi64EEEEEENS_10bfloat16_tEfNS_4arch4Sm80ELb0ELb0ELb1ELb0ELb1ELb0ELb0ELb0ELi2ELi4ELi4ELi4ELb0EEENS1_21CollectiveEpilogueBwdISA_SB_SD_Li256ELb0ELb0ELi2EEENS1_19SingleTileSchedulerILb0ELb0ELb0ELi128EEEEEEEEEvNT_6ParamsE) ;  /* 0xffff758008007950 */ /* 0x000fea0003c3ffff */
        .type           $_ZN7cutlass13device_kernelIN5flash19enable_sm80_to_sm89INS1_16FlashAttnBwdSm80INS1_25CollectiveMainloopBwdSm80ILi2ELi2EN4cute5tupleIJNS5_1CILi128EEES8_NS7_ILi64EEEEEENS_10bfloat16_tEfNS_4arch4Sm80ELb0ELb0ELb1ELb0ELb1ELb0ELb0ELb0ELi2ELi4ELi4ELi4ELb0EEENS1_21CollectiveEpilogueBwdISA_SB_SD_Li256ELb0ELb0ELi2EEENS1_19SingleTileSchedulerILb0ELb0ELb0ELi128EEEEEEEEEvNT_6ParamsE$_ZN4cute3eso3ESOILb1ELb0EJNS_5tupleIJNS_1CILi8EEENS3_ILi2EEES5_S5_S4_S5_EEENS2_IJNS3_ILi1EEEiiiNS3_ILi72EEENS3_ILi512EEEEEEEEC2ERKS6_RKSA_,@function
        .size           $_ZN7cutlass13device_kernelIN5flash19enable_sm80_to_sm89INS1_16FlashAttnBwdSm80INS1_25CollectiveMainloopBwdSm80ILi2ELi2EN4cute5tupleIJNS5_1CILi128EEES8_NS7_ILi64EEEEEENS_10bfloat16_tEfNS_4arch4Sm80ELb0ELb0ELb1ELb0ELb1ELb0ELb0ELb0ELi2ELi4ELi4ELi4ELb0EEENS1_21CollectiveEpilogueBwdISA_SB_SD_Li256ELb0ELb0ELi2EEENS1_19SingleTileSchedulerILb0ELb0ELb0ELi128EEEEEEEEEvNT_6ParamsE$_ZN4cute3eso3ESOILb1ELb0EJNS_5tupleIJNS_1CILi8EEENS3_ILi2EEES5_S5_S4_S5_EEENS2_IJNS3_ILi1EEEiiiNS3_ILi72EEENS3_ILi512EEEEEEEEC2ERKS6_RKSA_,($_ZN7cutlass13device_kernelIN5flash19enable_sm80_to_sm89INS1_16FlashAttnBwdSm80INS1_25CollectiveMainloopBwdSm80ILi2ELi2EN4cute5tupleIJNS5_1CILi128EEES8_NS7_ILi64EEEEEENS_10bfloat16_tEfNS_4arch4Sm80ELb0ELb0ELb1ELb0ELb1ELb0ELb0ELb0ELi2ELi4ELi4ELi4ELb0EEENS1_21CollectiveEpilogueBwdISA_SB_SD_Li256ELb0ELb0ELi2EEENS1_19SingleTileSchedulerILb0ELb0ELb0ELi128EEEEEEEEEvNT_6ParamsE$_ZN4cute3eso3ESOILb1ELb0EJNS_6LayoutINS_5tupleIJNS3_IJNS3_IJNS3_IJNS_1CILi4EEENS4_ILi2EEEEEENS4_ILi1EEEEEES8_EEENS3_IJNS3_IJNS3_IJS8_S8_EEES8_EEES6_EEEEEENS3_IJNS3_IJNS3_IJNS3_IJS8_NS4_ILi32EEEEEENS4_ILi0EEEEEESH_EEENS3_IJNS3_IJNS3_IJSH_SH_EEESH_EEENS4_ILi64EEEEEEEEEEENS_10ViewEngineIPN7cutlass10bfloat16_tEEEEEC2ERKSP_RKSU_ - $_ZN7cutlass13device_kernelIN5flash19enable_sm80_to_sm89INS1_16FlashAttnBwdSm80INS1_25CollectiveMainloopBwdSm80ILi2ELi2EN4cute5tupleIJNS5_1CILi128EEES8_NS7_ILi64EEEEEENS_10bfloat16_tEfNS_4arch4Sm80ELb0ELb0ELb1ELb0ELb1ELb0ELb0ELb0ELi2ELi4ELi4ELi4ELb0EEENS1_21CollectiveEpilogueBwdISA_SB_SD_Li256ELb0ELb0ELi2EEENS1_19SingleTileSchedulerILb0ELb0ELb0ELi128EEEEEEEEEvNT_6ParamsE$_ZN4cute3eso3ESOILb1ELb0EJNS_5tupleIJNS_1CILi8EEENS3_ILi2EEES5_S5_S4_S5_EEENS2_IJNS3_ILi1EEEiiiNS3_ILi72EEENS3_ILi512EEEEEEEEC2ERKS6_RKSA_)
$_ZN7cutlass13device_kernelIN5flash19enable_sm80_to_sm89INS1_16FlashAttnBwdSm80INS1_25CollectiveMainloopBwdSm80ILi2ELi2EN4cute5tupleIJNS5_1CILi128EEES8_NS7_ILi64EEEEEENS_10bfloat16_tEfNS_4arch4Sm80ELb0ELb0ELb1ELb0ELb1ELb0ELb0ELb0ELi2ELi4ELi4ELi4ELb0EEENS1_21CollectiveEpilogueBwdISA_SB_SD_Li256ELb0ELb0ELi2EEENS1_19SingleTileSchedulerILb0ELb0ELb0ELi128EEEEEEEEEvNT_6ParamsE$_ZN4cute3eso3ESOILb1ELb0EJNS_5tupleIJNS_1CILi8EEENS3_ILi2EEES5_S5_S4_S5_EEENS2_IJNS3_ILi1EEEiiiNS3_ILi72EEENS3_ILi512EEEEEEEEC2ERKS6_RKSA_:
[----:B------:R-:W-:Y:S02]  /*8a80*/  IADD3 R4, R4, -c[0x0][0x20], RZ ;  /* 0x8000080004047a10 */ /* 0x000fe40007ffe0ff */
[----:B------:R-:W-:-:S03]  /*8a90*/  MOV R9, 0x0 ;  /* 0x0000000000097802 */ /* 0x000fc60000000f00 */
[----:B------:R1:W-:Y:S04]  /*8aa0*/  STL [R4], R2 ;  /* 0x0000000204007387 */ /* 0x0003e80000100800 */
[----:B------:R1:W-:Y:S04]  /*8ab0*/  STL [R4+0x4], R3 ;  /* 0x0000040304007387 */ /* 0x0003e80000100800 */
[----:B------:R1:W-:Y:S01]  /*8ac0*/  STL [R4+0x8], R5 ;  /* 0x0000080504007387 */ /* 0x0003e20000100800 */
[----:B------:R-:W-:Y:S05]  /*8ad0*/  RET.REL.NODEC R8 `(_ZN7cutlass13device_kernelIN5flash19enable_sm80_to_sm89INS1_16FlashAttnBwdSm80INS1_25CollectiveMainloopBwdSm80ILi2ELi2EN4cute5tupleIJNS5_1CILi128EEES8_NS7_ILi64EEEEEENS_10bfloat16_tEfNS_4arch4Sm80ELb0ELb0ELb1ELb0ELb1ELb0ELb0ELb0ELi2ELi4ELi4ELi4ELb0EEENS1_21CollectiveEpilogueBwdISA_SB_SD_Li256ELb0ELb0ELi2EEENS1_19SingleTileSchedulerILb0ELb0ELb0ELi128EEEEEEEEEvNT_6ParamsE) ;  /* 0xffff752008007950 */ /* 0x000fea0003c3ffff */
        .type           $_ZN7cutlass13device_kernelIN5flash19enable_sm80_to_sm89INS1_16FlashAttnBwdSm80INS1_25CollectiveMainloopBwdSm80ILi2ELi2EN4cute5tupleIJNS5_1CILi128EEES8_NS7_ILi64EEEEEENS_10bfloat16_tEfNS_4arch4Sm80ELb0ELb0ELb1ELb0ELb1ELb0ELb0ELb0ELi2ELi4ELi4ELi4ELb0EEENS1_21CollectiveEpilogueBwdISA_SB_SD_Li256ELb0ELb0ELi2EEENS1_19SingleTileSchedulerILb0ELb0ELb0ELi128EEEEEEEEEvNT_6ParamsE$_ZN4cute3eso3ESOILb1ELb0EJNS_6LayoutINS_5tupleIJNS3_IJNS3_IJNS3_IJNS_1CILi4EEENS4_ILi2EEEEEENS4_ILi1EEEEEES8_EEENS3_IJNS3_IJNS3_IJS8_S8_EEES8_EEES6_EEEEEENS3_IJNS3_IJNS3_IJNS3_IJS8_NS4_ILi32EEEEEENS4_ILi0EEEEEESH_EEENS3_IJNS3_IJNS3_IJSH_SH_EEESH_EEENS4_ILi64EEEEEEEEEEENS_10ViewEngineIPN7cutlass10bfloat16_tEEEEEC2ERKSP_RKSU_,@function
        .size           $_ZN7cutlass13device_kernelIN5flash19enable_sm80_to_sm89INS1_16FlashAttnBwdSm80INS1_25CollectiveMainloopBwdSm80ILi2ELi2EN4cute5tupleIJNS5_1CILi128EEES8_NS7_ILi64EEEEEENS_10bfloat16_tEfNS_4arch4Sm80ELb0ELb0ELb1ELb0ELb1ELb0ELb0ELb0ELi2ELi4ELi4ELi4ELb0EEENS1_21CollectiveEpilogueBwdISA_SB_SD_Li256ELb0ELb0ELi2EEENS1_19SingleTileSchedulerILb0ELb0ELb0ELi128EEEEEEEEEvNT_6ParamsE$_ZN4cute3eso3ESOILb1ELb0EJNS_6LayoutINS_5tupleIJNS3_IJNS3_IJNS3_IJNS_1CILi4EEENS4_ILi2EEEEEENS4_ILi1EEEEEES8_EEENS3_IJNS3_IJNS3_IJS8_S8_EEES8_EEES6_EEEEEENS3_IJNS3_IJNS3_IJNS3_IJS8_NS4_ILi32EEEEEENS4_ILi0EEEEEESH_EEENS3_IJNS3_IJNS3_IJSH_SH_EEESH_EEENS4_ILi64EEEEEEEEEEENS_10ViewEngineIPN7cutlass10bfloat16_tEEEEEC2ERKSP_RKSU_,($_ZN7cutlass13device_kernelIN5flash19enable_sm80_to_sm89INS1_16FlashAttnBwdSm80INS1_25CollectiveMainloopBwdSm80ILi2ELi2EN4cute5tupleIJNS5_1CILi128EEES8_NS7_ILi64EEEEEENS_10bfloat16_tEfNS_4arch4Sm80ELb0ELb0ELb1ELb0ELb1ELb0ELb0ELb0ELi2ELi4ELi4ELi4ELb0EEENS1_21CollectiveEpilogueBwdISA_SB_SD_Li256ELb0ELb0ELi2EEENS1_19SingleTileSchedulerILb0ELb0ELb0ELi128EEEEEEEEEvNT_6ParamsE$_ZN4cute3eso3ESOILb1ELb0EJNS_6LayoutINS_5tupleIJNS3_IJNS3_IJNS_1CILi2EEES5_EEENS4_ILi1EEEEEEEEENS3_IJNS3_IJNS3_IJS7_NS4_ILi16EEEEEENS4_ILi0EEEEEEEEEEENS_10ViewEngineIPjEEEEC2ERKSF_RKSI_ - $_ZN7cutlass13device_kernelIN5flash19enable_sm80_to_sm89INS1_16FlashAttnBwdSm80INS1_25CollectiveMainloopBwdSm80ILi2ELi2EN4cute5tupleIJNS5_1CILi128EEES8_NS7_ILi64EEEEEENS_10bfloat16_tEfNS_4arch4Sm80ELb0ELb0ELb1ELb0ELb1ELb0ELb0ELb0ELi2ELi4ELi4ELi4ELb0EEENS1_21CollectiveEpilogueBwdISA_SB_SD_Li256ELb0ELb0ELi2EEENS1_19SingleTileSchedulerILb0ELb0ELb0ELi128EEEEEEEEEvNT_6ParamsE$_ZN4cute3eso3ESOILb1ELb0EJNS_6LayoutINS_5tupleIJNS3_IJNS3_IJNS3_IJNS_1CILi4EEENS4_ILi2EEEEEENS4_ILi1EEEEEES8_EEENS3_IJNS3_IJNS3_IJS8_S8_EEES8_EEES6_EEEEEENS3_IJNS3_IJNS3_IJNS3_IJS8_NS4_ILi32EEEEEENS4_ILi0EEEEEESH_EEENS3_IJNS3_IJNS3_IJSH_SH_EEESH_EEENS4_ILi64EEEEEEEEEEENS_10ViewEngineIPN7cutlass10bfloat16_tEEEEEC2ERKSP_RKSU_)
$_ZN7cutlass13device_kernelIN5flash19enable_sm80_to_sm89INS1_16FlashAttnBwdSm80INS1_25CollectiveMainloopBwdSm80ILi2ELi2EN4cute5tupleIJNS5_1CILi128EEES8_NS7_ILi64EEEEEENS_10bfloat16_tEfNS_4arch4Sm80ELb0ELb0ELb1ELb0ELb1ELb0ELb0ELb0ELi2ELi4ELi4ELi4ELb0EEENS1_21CollectiveEpilogueBwdISA_SB_SD_Li256ELb0ELb0ELi2EEENS1_19SingleTileSchedulerILb0ELb0ELb0ELi128EEEEEEEEEvNT_6ParamsE$_ZN4cute3eso3ESOILb1ELb0EJNS_6LayoutINS_5tupleIJNS3_IJNS3_IJNS3_IJNS_1CILi4EEENS4_ILi2EEEEEENS4_ILi1EEEEEES8_EEENS3_IJNS3_IJNS3_IJS8_S8_EEES8_EEES6_EEEEEENS3_IJNS3_IJNS3_IJNS3_IJS8_NS4_ILi32EEEEEENS4_ILi0EEEEEESH_EEENS3_IJNS3_IJNS3_IJSH_SH_EEESH_EEENS4_ILi64EEEEEEEEEEENS_10ViewEngineIPN7cutlass10bfloat16_tEEEEEC2ERKSP_RKSU_:
[----:B------:R-:W-:Y:S02]  /*8ae0*/  IADD3 R4, R76, -c[0x0][0x20], RZ ;  /* 0x800008004c047a10 */ /* 0x000fe40007ffe0ff */
[----:B------:R-:W-:-:S03]  /*8af0*/  MOV R7, 0x0 ;  /* 0x0000000000077802 */ /* 0x000fc60000000f00 */
[----:B------:R1:W-:Y:S01]  /*8b00*/  STL.64 [R4], R2 ;  /* 0x0000000204007387 */ /* 0x0003e20000100a00 */
[----:B------:R-:W-:Y:S05]  /*8b10*/  RET.REL.NODEC R6 `(_ZN7cutlass13device_kernelIN5flash19enable_sm80_to_sm89INS1_16FlashAttnBwdSm80INS1_25CollectiveMainloopBwdSm80ILi2ELi2EN4cute5tupleIJNS5_1CILi128EEES8_NS7_ILi64EEEEEENS_10bfloat16_tEfNS_4arch4Sm80ELb0ELb0ELb1ELb0ELb1ELb0ELb0ELb0ELi2ELi4ELi4ELi4ELb0EEENS1_21CollectiveEpilogueBwdISA_SB_SD_Li256ELb0ELb0ELi2EEENS1_19SingleTileSchedulerILb0ELb0ELb0ELi128EEEEEEEEEvNT_6ParamsE) ;  /* 0xffff74e006007950 */ /* 0x000fea0003c3ffff */
        .type           $_ZN7cutlass13device_kernelIN5flash19enable_sm80_to_sm89INS1_16FlashAttnBwdSm80INS1_25CollectiveMainloopBwdSm80ILi2ELi2EN4cute5tupleIJNS5_1CILi128EEES8_NS7_ILi64EEEEEENS_10bfloat16_tEfNS_4arch4Sm80ELb0ELb0ELb1ELb0ELb1ELb0ELb0ELb0ELi2ELi4ELi4ELi4ELb0EEENS1_21CollectiveEpilogueBwdISA_SB_SD_Li256ELb0ELb0ELi2EEENS1_19SingleTileSchedulerILb0ELb0ELb0ELi128EEEEEEEEEvNT_6ParamsE$_ZN4cute3eso3ESOILb1ELb0EJNS_6LayoutINS_5tupleIJNS3_IJNS3_IJNS_1CILi2EEES5_EEENS4_ILi1EEEEEEEEENS3_IJNS3_IJNS3_IJS7_NS4_ILi16EEEEEENS4_ILi0EEEEEEEEEEENS_10ViewEngineIPjEEEEC2ERKSF_RKSI_,@function
        .size           $_ZN7cutlass13device_kernelIN5flash19enable_sm80_to_sm89INS1_16FlashAttnBwdSm80INS1_25CollectiveMainloopBwdSm80ILi2ELi2EN4cute5tupleIJNS5_1CILi128EEES8_NS7_ILi64EEEEEENS_10bfloat16_tEfNS_4arch4Sm80ELb0ELb0ELb1ELb0ELb1ELb0ELb0ELb0ELi2ELi4ELi4ELi4ELb0EEENS1_21CollectiveEpilogueBwdISA_SB_SD_Li256ELb0ELb0ELi2EEENS1_19SingleTileSchedulerILb0ELb0ELb0ELi128EEEEEEEEEvNT_6ParamsE$_ZN4cute3eso3ESOILb1ELb0EJNS_6LayoutINS_5tupleIJNS3_IJNS3_IJNS_1CILi2EEES5_EEENS4_ILi1EEEEEEEEENS3_IJNS3_IJNS3_IJS7_NS4_ILi16EEEEEENS4_ILi0EEEEEEEEEEENS_10ViewEngineIPjEEEEC2ERKSF_RKSI_,($_ZN7cutlass13device_kernelIN5flash19enable_sm80_to_sm89INS1_16FlashAttnBwdSm80INS1_25CollectiveMainloopBwdSm80ILi2ELi2EN4cute5tupleIJNS5_1CILi128EEES8_NS7_ILi64EEEEEENS_10bfloat16_tEfNS_4arch4Sm80ELb0ELb0ELb1ELb0ELb1ELb0ELb0ELb0ELi2ELi4ELi4ELi4ELb0EEENS1_21CollectiveEpilogueBwdISA_SB_SD_Li256ELb0ELb0ELi2EEENS1_19SingleTileSchedulerILb0ELb0ELb0ELi128EEEEEEEEEvNT_6ParamsE$_ZN4cute3eso3ESOILb1ELb0EJNS_6LayoutINS_5tupleIJNS3_IJNS3_IJNS_1CILi4EEENS4_ILi2EEEEEENS4_ILi1EEEEEEEEENS3_IJNS3_IJNS3_IJS8_NS4_ILi32EEEEEENS4_ILi0EEEEEEEEEEENS_10ViewEngineIPN7cutlass10bfloat16_tEEEEEC2ERKSG_RKSL_ - $_ZN7cutlass13device_kernelIN5flash19enable_sm80_to_sm89INS1_16FlashAttnBwdSm80INS1_25CollectiveMainloopBwdSm80ILi2ELi2EN4cute5tupleIJNS5_1CILi128EEES8_NS7_ILi64EEEEEENS_10bfloat16_tEfNS_4arch4Sm80ELb0ELb0ELb1ELb0ELb1ELb0ELb0ELb0ELi2ELi4ELi4ELi4ELb0EEENS1_21CollectiveEpilogueBwdISA_SB_SD_Li256ELb0ELb0ELi2EEENS1_19SingleTileSchedulerILb0ELb0ELb0ELi128EEEEEEEEEvNT_6ParamsE$_ZN4cute3eso3ESOILb1ELb0EJNS_6LayoutINS_5tupleIJNS3_IJNS3_IJNS_1CILi2EEES5_EEENS4_ILi1EEEEEEEEENS3_IJNS3_IJNS3_IJS7_NS4_ILi16EEEEEENS4_ILi0EEEEEEEEEEENS_10ViewEngineIPjEEEEC2ERKSF_RKSI_)
$_ZN7cutlass13device_kernelIN5flash19enable_sm80_to_sm89INS1_16FlashAttnBwdSm80INS1_25CollectiveMainloopBwdSm80ILi2ELi2EN4cute5tupleIJNS5_1CILi128EEES8_NS7_ILi64EEEEEENS_10bfloat16_tEfNS_4arch4Sm80ELb0ELb0ELb1ELb0ELb1ELb0ELb0ELb0ELi2ELi4ELi4ELi4ELb0EEENS1_21CollectiveEpilogueBwdISA_SB_SD_Li256ELb0ELb0ELi2EEENS1_19SingleTileSchedulerILb0ELb0ELb0ELi128EEEEEEEEEvNT_6ParamsE$_ZN4cute3eso3ESOILb1ELb0EJNS_6LayoutINS_5tupleIJNS3_IJNS3_IJNS_1CILi2EEES5_EEENS4_ILi1EEEEEEEEENS3_IJNS3_IJNS3_IJS7_NS4_ILi16EEEEEENS4_ILi0EEEEEEEEEEENS_10ViewEngineIPjEEEEC2ERKSF_RKSI_:
[----:B------:R-:W-:Y:S02]  /*8b20*/  IADD3 R2, R76, -c[0x0][0x20], RZ ;  /* 0x800008004c027a10 */ /* 0x000fe40007ffe0ff */
[----:B------:R-:W-:-:S03]  /*8b30*/  MOV R7, 0x0 ;  /* 0x0000000000077802 */ /* 0x000fc60000000f00 */
[----:B------:R1:W-:Y:S01]  /*8b40*/  STL.64 [R2], R4 ;  /* 0x0000000402007387 */ /* 0x0003e20000100a00 */
[----:B------:R-:W-:Y:S05]  /*8b50*/  RET.REL.NODEC R6 `(_ZN7cutlass13device_kernelIN5flash19enable_sm80_to_sm89INS1_16FlashAttnBwdSm80INS1_25CollectiveMainloopBwdSm80ILi2ELi2EN4cute5tupleIJNS5_1CILi128EEES8_NS7_ILi64EEEEEENS_10bfloat16_tEfNS_4arch4Sm80ELb0ELb0ELb1ELb0ELb1ELb0ELb0ELb0ELi2ELi4ELi4ELi4ELb0EEENS1_21CollectiveEpilogueBwdISA_SB_SD_Li256ELb0ELb0ELi2EEENS1_19SingleTileSchedulerILb0ELb0ELb0ELi128EEEEEEEEEvNT_6ParamsE) ;  /* 0xffff74a006007950 */ /* 0x000fea0003c3ffff */
        .type           $_ZN7cutlass13device_kernelIN5flash19enable_sm80_to_sm89INS1_16FlashAttnBwdSm80INS1_25CollectiveMainloopBwdSm80ILi2ELi2EN4cute5tupleIJNS5_1CILi128EEES8_NS7_ILi64EEEEEENS_10bfloat16_tEfNS_4arch4Sm80ELb0ELb0ELb1ELb0ELb1ELb0ELb0ELb0ELi2ELi4ELi4ELi4ELb0EEENS1_21CollectiveEpilogueBwdISA_SB_SD_Li256ELb0ELb0ELi2EEENS1_19SingleTileSchedulerILb0ELb0ELb0ELi128EEEEEEEEEvNT_6ParamsE$_ZN4cute3eso3ESOILb1ELb0EJNS_6LayoutINS_5tupleIJNS3_IJNS3_IJNS_1CILi4EEENS4_ILi2EEEEEENS4_ILi1EEEEEEEEENS3_IJNS3_IJNS3_IJS8_NS4_ILi32EEEEEENS4_ILi0EEEEEEEEEEENS_10ViewEngineIPN7cutlass10bfloat16_tEEEEEC2ERKSG_RKSL_,@function
        .size           $_ZN7cutlass13device_kernelIN5flash19enable_sm80_to_sm89INS1_16FlashAttnBwdSm80INS1_25CollectiveMainloopBwdSm80ILi2ELi2EN4cute5tupleIJNS5_1CILi128EEES8_NS7_ILi64EEEEEENS_10bfloat16_tEfNS_4arch4Sm80ELb0ELb0ELb1ELb0ELb1ELb0ELb0ELb0ELi2ELi4ELi4ELi4ELb0EEENS1_21CollectiveEpilogueBwdISA_SB_SD_Li256ELb0ELb0ELi2EEENS1_19SingleTileSchedulerILb0ELb0ELb0ELi128EEEEEEEEEvNT_6ParamsE$_ZN4cute3eso3ESOILb1ELb0EJNS_6LayoutINS_5tupleIJNS3_IJNS3_IJNS_1CILi4EEENS4_ILi2EEEEEENS4_ILi1EEEEEEEEENS3_IJNS3_IJNS3_IJS8_NS4_ILi32EEEEEENS4_ILi0EEEEEEEEEEENS_10ViewEngineIPN7cutlass10bfloat16_tEEEEEC2ERKSG_RKSL_,($_ZN7cutlass13device_kernelIN5flash19enable_sm80_to_sm89INS1_16FlashAttnBwdSm80INS1_25CollectiveMainloopBwdSm80ILi2ELi2EN4cute5tupleIJNS5_1CILi128EEES8_NS7_ILi64EEEEEENS_10bfloat16_tEfNS_4arch4Sm80ELb0ELb0ELb1ELb0ELb1ELb0ELb0ELb0ELi2ELi4ELi4ELi4ELb0EEENS1_21CollectiveEpilogueBwdISA_SB_SD_Li256ELb0ELb0ELi2EEENS1_19SingleTileSchedulerILb0ELb0ELb0ELi128EEEEEEEEEvNT_6ParamsE$_ZN4cute3eso3ESOILb1ELb0EJNS_6LayoutINS_5tupleIJNS3_IJNS3_IJNS_1CILi4EEENS4_ILi2EEEEEENS4_ILi1EEEEEEEEENS3_IJNS3_IJNS3_IJS8_NS4_ILi32EEEEEENS4_ILi0EEEEEEEEEEEiEEC2ERKSG_RKi - $_ZN7cutlass13device_kernelIN5flash19enable_sm80_to_sm89INS1_16FlashAttnBwdSm80INS1_25CollectiveMainloopBwdSm80ILi2ELi2EN4cute5tupleIJNS5_1CILi128EEES8_NS7_ILi64EEEEEENS_10bfloat16_tEfNS_4arch4Sm80ELb0ELb0ELb1ELb0ELb1ELb0ELb0ELb0ELi2ELi4ELi4ELi4ELb0EEENS1_21CollectiveEpilogueBwdISA_SB_SD_Li256ELb0ELb0ELi2EEENS1_19SingleTileSchedulerILb0ELb0ELb0ELi128EEEEEEEEEvNT_6ParamsE$_ZN4cute3eso3ESOILb1ELb0EJNS_6LayoutINS_5tupleIJNS3_IJNS3_IJNS_1CILi4EEENS4_ILi2EEEEEENS4_ILi1EEEEEEEEENS3_IJNS3_IJNS3_IJS8_NS4_ILi32EEEEEENS4_ILi0EEEEEEEEEEENS_10ViewEngineIPN7cutlass10bfloat16_tEEEEEC2ERKSG_RKSL_)
$_ZN7cutlass13device_kernelIN5flash19enable_sm80_to_sm89INS1_16FlashAttnBwdSm80INS1_25CollectiveMainloopBwdSm80ILi2ELi2EN4cute5tupleIJNS5_1CILi128EEES8_NS7_ILi64EEEEEENS_10bfloat16_tEfNS_4arch4Sm80ELb0ELb0ELb1ELb0ELb1ELb0ELb0ELb0ELi2ELi4ELi4ELi4ELb0EEENS1_21CollectiveEpilogueBwdISA_SB_SD_Li256ELb0ELb0ELi2EEENS1_19SingleTileSchedulerILb0ELb0ELb0ELi128EEEEEEEEEvNT_6ParamsE$_ZN4cute3eso3ESOILb1ELb0EJNS_6LayoutINS_5tupleIJNS3_IJNS3_IJNS_1CILi4EEENS4_ILi2EEEEEENS4_ILi1EEEEEEEEENS3_IJNS3_IJNS3_IJS8_NS4_ILi32EEEEEENS4_ILi0EEEEEEEEEEENS_10ViewEngineIPN7cutlass10bfloat16_tEEEEEC2ERKSG_RKSL_:
[----:B------:R-:W-:Y:S01]  /*8b60*/  IADD3 R2, R76, -c[0x0][0x20], RZ ;  /* 0x800008004c027a10 */ /* 0x000fe20007ffe0ff */
[----:B------:R-:W-:Y:S01]  /*8b70*/  IMAD.MOV.U32 R9, RZ, RZ, R3 ;  /* 0x000000ffff097224 */ /* 0x000fe200078e0003 */
[----:B------:R-:W-:-:S04]  /*8b80*/  MOV R5, 0x0 ;  /* 0x0000000000057802 */ /* 0x000fc80000000f00 */
[----:B------:R1:W-:Y:S01]  /*8b90*/  STL.64 [R2], R8 ;  /* 0x0000000802007387 */ /* 0x0003e20000100a00 */
[----:B------:R-:W-:Y:S05]  /*8ba0*/  RET.REL.NODEC R4 `(_ZN7cutlass13device_kernelIN5flash19enable_sm80_to_sm89INS1_16FlashAttnBwdSm80INS1_25CollectiveMainloopBwdSm80ILi2ELi2EN4cute5tupleIJNS5_1CILi128EEES8_NS7_ILi64EEEEEENS_10bfloat16_tEfNS_4arch4Sm80ELb0ELb0ELb1ELb0ELb1ELb0ELb0ELb0ELi2ELi4ELi4ELi4ELb0EEENS1_21CollectiveEpilogueBwdISA_SB_SD_Li256ELb0ELb0ELi2EEENS1_19SingleTileSchedulerILb0ELb0ELb0ELi128EEEEEEEEEvNT_6ParamsE) ;  /* 0xffff745004007950 */ /* 0x000fea0003c3ffff */
        .type           $_ZN7cutlass13device_kernelIN5flash19enable_sm80_to_sm89INS1_16FlashAttnBwdSm80INS1_25CollectiveMainloopBwdSm80ILi2ELi2EN4cute5tupleIJNS5_1CILi128EEES8_NS7_ILi64EEEEEENS_10bfloat16_tEfNS_4arch4Sm80ELb0ELb0ELb1ELb0ELb1ELb0ELb0ELb0ELi2ELi4ELi4ELi4ELb0EEENS1_21CollectiveEpilogueBwdISA_SB_SD_Li256ELb0ELb0ELi2EEENS1_19SingleTileSchedulerILb0ELb0ELb0ELi128EEEEEEEEEvNT_6ParamsE$_ZN4cute3eso3ESOILb1ELb0EJNS_6LayoutINS_5tupleIJNS3_IJNS3_IJNS_1CILi4EEENS4_ILi2EEEEEENS4_ILi1EEEEEEEEENS3_IJNS3_IJNS3_IJS8_NS4_ILi32EEEEEENS4_ILi0EEEEEEEEEEEiEEC2ERKSG_RKi,@function
        .size           $_ZN7cutlass13device_kernelIN5flash19enable_sm80_to_sm89INS1_16FlashAttnBwdSm80INS1_25CollectiveMainloopBwdSm80ILi2ELi2EN4cute5tupleIJNS5_1CILi128EEES8_NS7_ILi64EEEEEENS_10bfloat16_tEfNS_4arch4Sm80ELb0ELb0ELb1ELb0ELb1ELb0ELb0ELb0ELi2ELi4ELi4ELi4ELb0EEENS1_21CollectiveEpilogueBwdISA_SB_SD_Li256ELb0ELb0ELi2EEENS1_19SingleTileSchedulerILb0ELb0ELb0ELi128EEEEEEEEEvNT_6ParamsE$_ZN4cute3eso3ESOILb1ELb0EJNS_6LayoutINS_5tupleIJNS3_IJNS3_IJNS_1CILi4EEENS4_ILi2EEEEEENS4_ILi1EEEEEEEEENS3_IJNS3_IJNS3_IJS8_NS4_ILi32EEEEEENS4_ILi0EEEEEEEEEEEiEEC2ERKSG_RKi,($_ZN7cutlass13device_kernelIN5flash19enable_sm80_to_sm89INS1_16FlashAttnBwdSm80INS1_25CollectiveMainloopBwdSm80ILi2ELi2EN4cute5tupleIJNS5_1CILi128EEES8_NS7_ILi64EEEEEENS_10bfloat16_tEfNS_4arch4Sm80ELb0ELb0ELb1ELb0ELb1ELb0ELb0ELb0ELi2ELi4ELi4ELi4ELb0EEENS1_21CollectiveEpilogueBwdISA_SB_SD_Li256ELb0ELb0ELi2EEENS1_19SingleTileSchedulerILb0ELb0ELb0ELi128EEEEEEEEEvNT_6ParamsE$_ZN4cute3eso3ESOILb1ELb0EJNS_6LayoutINS_5tupleIJNS3_IJNS3_IJNS_1CILi4EEENS4_ILi2EEEEEENS4_ILi1EEEEEENS3_IJS6_EEEEEENS3_IJNS3_IJNS3_IJS8_NS4_ILi32EEEEEENS4_ILi0EEEEEENS3_IJNS4_ILi64EEEEEEEEEEENS_10ViewEngineIPN7cutlass10bfloat16_tEEEEEC2ERKSJ_RKSO_ - $_ZN7cutlass13device_kernelIN5flash19enable_sm80_to_sm89INS1_16FlashAttnBwdSm80INS1_25CollectiveMainloopBwdSm80ILi2ELi2EN4cute5tupleIJNS5_1CILi128EEES8_NS7_ILi64EEEEEENS_10bfloat16_tEfNS_4arch4Sm80ELb0ELb0ELb1ELb0ELb1ELb0ELb0ELb0ELi2ELi4ELi4ELi4ELb0EEENS1_21CollectiveEpilogueBwdISA_SB_SD_Li256ELb0ELb0ELi2EEENS1_19SingleTileSchedulerILb0ELb0ELb0ELi128EEEEEEEEEvNT_6ParamsE$_ZN4cute3eso3ESOILb1ELb0EJNS_6LayoutINS_5tupleIJNS3_IJNS3_IJNS_1CILi4EEENS4_ILi2EEEEEENS4_ILi1EEEEEEEEENS3_IJNS3_IJNS3_IJS8_NS4_ILi32EEEEEENS4_ILi0EEEEEEEEEEEiEEC2ERKSG_RKi)
$_ZN7cutlass13device_kernelIN5flash19enable_sm80_to_sm89INS1_16FlashAttnBwdSm80INS1_25CollectiveMainloopBwdSm80ILi2ELi2EN4cute5tupleIJNS5_1CILi128EEES8_NS7_ILi64EEEEEENS_10bfloat16_tEfNS_4arch4Sm80ELb0ELb0ELb1ELb0ELb1ELb0ELb0ELb0ELi2ELi4ELi4ELi4ELb0EEENS1_21CollectiveEpilogueBwdISA_SB_SD_Li256ELb0ELb0ELi2EEENS1_19SingleTileSchedulerILb0ELb0ELb0ELi128EEEEEEEEEvNT_6ParamsE$_ZN4cute3eso3ESOILb1ELb0EJNS_6LayoutINS_5tupleIJNS3_IJNS3_IJNS_1CILi4EEENS4_ILi2EEEEEENS4_ILi1EEEEEEEEENS3_IJNS3_IJNS3_IJS8_NS4_ILi32EEEEEENS4_ILi0EEEEEEEEEEEiEEC2ERKSG_RKi:
[----:B------:R-:W-:Y:S02]  /*8bb0*/  IADD3 R2, R76, -c[0x0][0x20], RZ ;  /* 0x800008004c027a10 */ /* 0x000fe40007ffe0ff */
[----:B------:R-:W-:-:S03]  /*8bc0*/  MOV R5, 0x0 ;  /* 0x0000000000057802 */ /* 0x000fc60000000f00 */
[----:B------:R1:W-:Y:S01]  /*8bd0*/  STL [R2], R3 ;  /* 0x0000000302007387 */ /* 0x0003e20000100800 */
[----:B------:R-:W-:Y:S05]  /*8be0*/  RET.REL.NODEC R4 `(_ZN7cutlass13device_kernelIN5flash19enable_sm80_to_sm89INS1_16FlashAttnBwdSm80INS1_25CollectiveMainloopBwdSm80ILi2ELi2EN4cute5tupleIJNS5_1CILi128EEES8_NS7_ILi64EEEEEENS_10bfloat16_tEfNS_4arch4Sm80ELb0ELb0ELb1ELb0ELb1ELb0ELb0ELb0ELi2ELi4ELi4ELi4ELb0EEENS1_21CollectiveEpilogueBwdISA_SB_SD_Li256ELb0ELb0ELi2EEENS1_19SingleTileSchedulerILb0ELb0ELb0ELi128EEEEEEEEEvNT_6ParamsE) ;  /* 0xffff741004007950 */ /* 0x000fea0003c3ffff */
        .type           $_ZN7cutlass13device_kernelIN5flash19enable_sm80_to_sm89INS1_16FlashAttnBwdSm80INS1_25CollectiveMainloopBwdSm80ILi2ELi2EN4cute5tupleIJNS5_1CILi128EEES8_NS7_ILi64EEEEEENS_10bfloat16_tEfNS_4arch4Sm80ELb0ELb0ELb1ELb0ELb1ELb0ELb0ELb0ELi2ELi4ELi4ELi4ELb0EEENS1_21CollectiveEpilogueBwdISA_SB_SD_Li256ELb0ELb0ELi2EEENS1_19SingleTileSchedulerILb0ELb0ELb0ELi128EEEEEEEEEvNT_6ParamsE$_ZN4cute3eso3ESOILb1ELb0EJNS_6LayoutINS_5tupleIJNS3_IJNS3_IJNS_1CILi4EEENS4_ILi2EEEEEENS4_ILi1EEEEEENS3_IJS6_EEEEEENS3_IJNS3_IJNS3_IJS8_NS4_ILi32EEEEEENS4_ILi0EEEEEENS3_IJNS4_ILi64EEEEEEEEEEENS_10ViewEngineIPN7cutlass10bfloat16_tEEEEEC2ERKSJ_RKSO_,@function
        .size           $_ZN7cutlass13device_kernelIN5flash19enable_sm80_to_sm89INS1_16FlashAttnBwdSm80INS1_25CollectiveMainloopBwdSm80ILi2ELi2EN4cute5tupleIJNS5_1CILi128EEES8_NS7_ILi64EEEEEENS_10bfloat16_tEfNS_4arch4Sm80ELb0ELb0ELb1ELb0ELb1ELb0ELb0ELb0ELi2ELi4ELi4ELi4ELb0EEENS1_21CollectiveEpilogueBwdISA_SB_SD_Li256ELb0ELb0ELi2EEENS1_19SingleTileSchedulerILb0ELb0ELb0ELi128EEEEEEEEEvNT_6ParamsE$_ZN4cute3eso3ESOILb1ELb0EJNS_6LayoutINS_5tupleIJNS3_IJNS3_IJNS_1CILi4EEENS4_ILi2EEEEEENS4_ILi1EEEEEENS3_IJS6_EEEEEENS3_IJNS3_IJNS3_IJS8_NS4_ILi32EEEEEENS4_ILi0EEEEEENS3_IJNS4_ILi64EEEEEEEEEEENS_10ViewEngineIPN7cutlass10bfloat16_tEEEEEC2ERKSJ_RKSO_,($_ZN7cutlass13device_kernelIN5flash19enable_sm80_to_sm89INS1_16FlashAttnBwdSm80INS1_25CollectiveMainloopBwdSm80ILi2ELi2EN4cute5tupleIJNS5_1CILi128EEES8_NS7_ILi64EEEEEENS_10bfloat16_tEfNS_4arch4Sm80ELb0ELb0ELb1ELb0ELb1ELb0ELb0ELb0ELi2ELi4ELi4ELi4ELb0EEENS1_21CollectiveEpilogueBwdISA_SB_SD_Li256ELb0ELb0ELi2EEENS1_19SingleTileSchedulerILb0ELb0ELb0ELi128EEEEEEEEEvNT_6ParamsE$_ZN4cute3eso3ESOILb1ELb0EJNS_6LayoutINS_5tupleIJNS3_IJNS3_IJNS_1CILi4EEENS4_ILi2EEEEEENS4_ILi1EEEEEES6_EEENS3_IJNS3_IJNS3_IJS8_NS4_ILi32EEEEEENS4_ILi0EEEEEENS4_ILi64EEEEEEEENS_10ViewEngineIPN7cutlass10bfloat16_tEEEEEC2ERKSH_RKSM_ - $_ZN7cutlass13device_kernelIN5flash19enable_sm80_to_sm89INS1_16FlashAttnBwdSm80INS1_25CollectiveMainloopBwdSm80ILi2ELi2EN4cute5tupleIJNS5_1CILi128EEES8_NS7_ILi64EEEEEENS_10bfloat16_tEfNS_4arch4Sm80ELb0ELb0ELb1ELb0ELb1ELb0ELb0ELb0ELi2ELi4ELi4ELi4ELb0EEENS1_21CollectiveEpilogueBwdISA_SB_SD_Li256ELb0ELb0ELi2EEENS1_19SingleTileSchedulerILb0ELb0ELb0ELi128EEEEEEEEEvNT_6ParamsE$_ZN4cute3eso3ESOILb1ELb0EJNS_6LayoutINS_5tupleIJNS3_IJNS3_IJNS_1CILi4EEENS4_ILi2EEEEEENS4_ILi1EEEEEENS3_IJS6_EEEEEENS3_IJNS3_IJNS3_IJS8_NS4_ILi32EEEEEENS4_ILi0EEEEEENS3_IJNS4_ILi64EEEEEEEEEEENS_10ViewEngineIPN7cutlass10bfloat16_tEEEEEC2ERKSJ_RKSO_)
$_ZN7cutlass13device_kernelIN5flash19enable_sm80_to_sm89INS1_16FlashAttnBwdSm80INS1_25CollectiveMainloopBwdSm80ILi2ELi2EN4cute5tupleIJNS5_1CILi128EEES8_NS7_ILi64EEEEEENS_10bfloat16_tEfNS_4arch4Sm80ELb0ELb0ELb1ELb0ELb1ELb0ELb0ELb0ELi2ELi4ELi4ELi4ELb0EEENS1_21CollectiveEpilogueBwdISA_SB_SD_Li256ELb0ELb0ELi2EEENS1_19SingleTileSchedulerILb0ELb0ELb0ELi128EEEEEEEEEvNT_6ParamsE$_ZN4cute3eso3ESOILb1ELb0EJNS_6LayoutINS_5tupleIJNS3_IJNS3_IJNS_1CILi4EEENS4_ILi2EEEEEENS4_ILi1EEEEEENS3_IJS6_EEEEEENS3_IJNS3_IJNS3_IJS8_NS4_ILi32EEEEEENS4_ILi0EEEEEENS3_IJNS4_ILi64EEEEEEEEEEENS_10ViewEngineIPN7cutlass10bfloat16_tEEEEEC2ERKSJ_RKSO_:
[----:B------:R-:W-:Y:S02]  /*8bf0*/  IADD3 R2, R76, -c[0x0][0x20], RZ ;  /* 0x800008004c027a10 */ /* 0x000fe40007ffe0ff */
[----:B------:R-:W-:-:S03]  /*8c00*/  MOV R7, 0x0 ;  /* 0x0000000000077802 */ /* 0x000fc60000000f00 */
[----:B------:R1:W-:Y:S01]  /*8c10*/  STL.64 [R2], R4 ;  /* 0x0000000402007387 */ /* 0x0003e20000100a00 */
[----:B------:R-:W-:Y:S05]  /*8c20*/  RET.REL.NODEC R6 `(_ZN7cutlass13device_kernelIN5flash19enable_sm80_to_sm89INS1_16FlashAttnBwdSm80INS1_25CollectiveMainloopBwdSm80ILi2ELi2EN4cute5tupleIJNS5_1CILi128EEES8_NS7_ILi64EEEEEENS_10bfloat16_tEfNS_4arch4Sm80ELb0ELb0ELb1ELb0ELb1ELb0ELb0ELb0ELi2ELi4ELi4ELi4ELb0EEENS1_21CollectiveEpilogueBwdISA_SB_SD_Li256ELb0ELb0ELi2EEENS1_19SingleTileSchedulerILb0ELb0ELb0ELi128EEEEEEEEEvNT_6ParamsE) ;  /* 0xffff73d006007950 */ /* 0x000fea0003c3ffff */
        .type           $_ZN7cutlass13device_kernelIN5flash19enable_sm80_to_sm89INS1_16FlashAttnBwdSm80INS1_25CollectiveMainloopBwdSm80ILi2ELi2EN4cute5tupleIJNS5_1CILi128EEES8_NS7_ILi64EEEEEENS_10bfloat16_tEfNS_4arch4Sm80ELb0ELb0ELb1ELb0ELb1ELb0ELb0ELb0ELi2ELi4ELi4ELi4ELb0EEENS1_21CollectiveEpilogueBwdISA_SB_SD_Li256ELb0ELb0ELi2EEENS1_19SingleTileSchedulerILb0ELb0ELb0ELi128EEEEEEEEEvNT_6ParamsE$_ZN4cute3eso3ESOILb1ELb0EJNS_6LayoutINS_5tupleIJNS3_IJNS3_IJNS_1CILi4EEENS4_ILi2EEEEEENS4_ILi1EEEEEES6_EEENS3_IJNS3_IJNS3_IJS8_NS4_ILi32EEEEEENS4_ILi0EEEEEENS4_ILi64EEEEEEEENS_10ViewEngineIPN7cutlass10bfloat16_tEEEEEC2ERKSH_RKSM_,@function
        .size           $_ZN7cutlass13device_kernelIN5flash19enable_sm80_to_sm89INS1_16FlashAttnBwdSm80INS1_25CollectiveMainloopBwdSm80ILi2ELi2EN4cute5tupleIJNS5_1CILi128EEES8_NS7_ILi64EEEEEENS_10bfloat16_tEfNS_4arch4Sm80ELb0ELb0ELb1ELb0ELb1ELb0ELb0ELb0ELi2ELi4ELi4ELi4ELb0EEENS1_21CollectiveEpilogueBwdISA_SB_SD_Li256ELb0ELb0ELi2EEENS1_19SingleTileSchedulerILb0ELb0ELb0ELi128EEEEEEEEEvNT_6ParamsE$_ZN4cute3eso3ESOILb1ELb0EJNS_6LayoutINS_5tupleIJNS3_IJNS3_IJNS_1CILi4EEENS4_ILi2EEEEEENS4_ILi1EEEEEES6_EEENS3_IJNS3_IJNS3_IJS8_NS4_ILi32EEEEEENS4_ILi0EEEEEENS4_ILi64EEEEEEEENS_10ViewEngineIPN7cutlass10bfloat16_tEEEEEC2ERKSH_RKSM_,($_ZN7cutlass13device_kernelIN5flash19enable_sm80_to_sm89INS1_16FlashAttnBwdSm80INS1_25CollectiveMainloopBwdSm80ILi2ELi2EN4cute5tupleIJNS5_1CILi128EEES8_NS7_ILi64EEEEEENS_10bfloat16_tEfNS_4arch4Sm80ELb0ELb0ELb1ELb0ELb1ELb0ELb0ELb0ELi2ELi4ELi4ELi4ELb0EEENS1_21CollectiveEpilogueBwdISA_SB_SD_Li256ELb0ELb0ELi2EEENS1_19SingleTileSchedulerILb0ELb0ELb0ELi128EEEEEEEEEvNT_6ParamsE$_ZN4cute3eso3ESOILb1ELb0EJNS_6LayoutINS_5tupleIJNS3_IJNS3_IJNS_1CILi4EEENS4_ILi2EEEEEENS4_ILi1EEEEEES6_EEENS3_IJNS3_IJNS3_IJS8_NS4_ILi32EEEEEENS4_ILi0EEEEEENS4_ILi64EEEEEEEEiEEC2ERKSH_RKi - $_ZN7cutlass13device_kernelIN5flash19enable_sm80_to_sm89INS1_16FlashAttnBwdSm80INS1_25CollectiveMainloopBwdSm80ILi2ELi2EN4cute5tupleIJNS5_1CILi128EEES8_NS7_ILi64EEEEEENS_10bfloat16_tEfNS_4arch4Sm80ELb0ELb0ELb1ELb0ELb1ELb0ELb0ELb0ELi2ELi4ELi4ELi4ELb0EEENS1_21CollectiveEpilogueBwdISA_SB_SD_Li256ELb0ELb0ELi2EEENS1_19SingleTileSchedulerILb0ELb0ELb0ELi128EEEEEEEEEvNT_6ParamsE$_ZN4cute3eso3ESOILb1ELb0EJNS_6LayoutINS_5tupleIJNS3_IJNS3_IJNS_1CILi4EEENS4_ILi2EEEEEENS4_ILi1EEEEEES6_EEENS3_IJNS3_IJNS3_IJS8_NS4_ILi32EEEEEENS4_ILi0EEEEEENS4_ILi64EEEEEEEENS_10ViewEngineIPN7cutlass10bfloat16_tEEEEEC2ERKSH_RKSM_)
$_ZN7cutlass13device_kernelIN5flash19enable_sm80_to_sm89INS1_16FlashAttnBwdSm80INS1_25CollectiveMainloopBwdSm80ILi2ELi2EN4cute5tupleIJNS5_1CILi128EEES8_NS7_ILi64EEEEEENS_10bfloat16_tEfNS_4arch4Sm80ELb0ELb0ELb1ELb0ELb1ELb0ELb0ELb0ELi2ELi4ELi4ELi4ELb0EEENS1_21CollectiveEpilogueBwdISA_SB_SD_Li256ELb0ELb0ELi2EEENS1_19SingleTileSchedulerILb0ELb0ELb0ELi128EEEEEEEEEvNT_6ParamsE$_ZN4cute3eso3ESOILb1ELb0EJNS_6LayoutINS_5tupleIJNS3_IJNS3_IJNS_1CILi4EEENS4_ILi2EEEEEENS4_ILi1EEEEEES6_EEENS3_IJNS3_IJNS3_IJS8_NS4_ILi32EEEEEENS4_ILi0EEEEEENS4_ILi64EEEEEEEENS_10ViewEngineIPN7cutlass10bfloat16_tEEEEEC2ERKSH_RKSM_:
[----:B------:R-:W-:Y:S02]  /*8c30*/  IADD3 R2, R76, -c[0x0][0x20], RZ ;  /* 0x800008004c027a10 */ /* 0x000fe40007ffe0ff */
[----:B------:R-:W-:-:S03]  /*8c40*/  MOV R7, 0x0 ;  /* 0x0000000000077802 */ /* 0x000fc60000000f00 */
[----:B------:R1:W-:Y:S01]  /*8c50*/  STL.64 [R2], R10 ;  /* 0x0000000a02007387 */ /* 0x0003e20000100a00 */
[----:B------:R-:W-:Y:S05]  /*8c60*/  RET.REL.NODEC R6 `(_ZN7cutlass13device_kernelIN5flash19enable_sm80_to_sm89INS1_16FlashAttnBwdSm80INS1_25CollectiveMainloopBwdSm80ILi2ELi2EN4cute5tupleIJNS5_1CILi128EEES8_NS7_ILi64EEEEEENS_10bfloat16_tEfNS_4arch4Sm80ELb0ELb0ELb1ELb0ELb1ELb0ELb0ELb0ELi2ELi4ELi4ELi4ELb0EEENS1_21CollectiveEpilogueBwdISA_SB_SD_Li256ELb0ELb0ELi2EEENS1_19SingleTileSchedulerILb0ELb0ELb0ELi128EEEEEEEEEvNT_6ParamsE) ;  /* 0xffff739006007950 */ /* 0x000fea0003c3ffff */
        .type           $_ZN7cutlass13device_kernelIN5flash19enable_sm80_to_sm89INS1_16FlashAttnBwdSm80INS1_25CollectiveMainloopBwdSm80ILi2ELi2EN4cute5tupleIJNS5_1CILi128EEES8_NS7_ILi64EEEEEENS_10bfloat16_tEfNS_4arch4Sm80ELb0ELb0ELb1ELb0ELb1ELb0ELb0ELb0ELi2ELi4ELi4ELi4ELb0EEENS1_21CollectiveEpilogueBwdISA_SB_SD_Li256ELb0ELb0ELi2EEENS1_19SingleTileSchedulerILb0ELb0ELb0ELi128EEEEEEEEEvNT_6ParamsE$_ZN4cute3eso3ESOILb1ELb0EJNS_6LayoutINS_5tupleIJNS3_IJNS3_IJNS_1CILi4EEENS4_ILi2EEEEEENS4_ILi1EEEEEES6_EEENS3_IJNS3_IJNS3_IJS8_NS4_ILi32EEEEEENS4_ILi0EEEEEENS4_ILi64EEEEEEEEiEEC2ERKSH_RKi,@function
        .size           $_ZN7cutlass13device_kernelIN5flash19enable_sm80_to_sm89INS1_16FlashAttnBwdSm80INS1_25CollectiveMainloopBwdSm80ILi2ELi2EN4cute5tupleIJNS5_1CILi128EEES8_NS7_ILi64EEEEEENS_10bfloat16_tEfNS_4arch4Sm80ELb0ELb0ELb1ELb0ELb1ELb0ELb0ELb0ELi2ELi4ELi4ELi4ELb0EEENS1_21CollectiveEpilogueBwdISA_SB_SD_Li256ELb0ELb0ELi2EEENS1_19SingleTileSchedulerILb0ELb0ELb0ELi128EEEEEEEEEvNT_6ParamsE$_ZN4cute3eso3ESOILb1ELb0EJNS_6LayoutINS_5tupleIJNS3_IJNS3_IJNS_1CILi4EEENS4_ILi2EEEEEENS4_ILi1EEEEEES6_EEENS3_IJNS3_IJNS3_IJS8_NS4_ILi32EEEEEENS4_ILi0EEEEEENS4_ILi64EEEEEEEEiEEC2ERKSH_RKi,($_ZN7cutlass13device_kernelIN5flash19enable_sm80_to_sm89INS1_16FlashAttnBwdSm80INS1_25CollectiveMainloopBwdSm80ILi2ELi2EN4cute5tupleIJNS5_1CILi128EEES8_NS7_ILi64EEEEEENS_10bfloat16_tEfNS_4arch4Sm80ELb0ELb0ELb1ELb0ELb1ELb0ELb0ELb0ELi2ELi4ELi4ELi4ELb0EEENS1_21CollectiveEpilogueBwdISA_SB_SD_Li256ELb0ELb0ELi2EEENS1_19SingleTileSchedulerILb0ELb0ELb0ELi128EEEEEEEEEvNT_6ParamsE$_ZN4cute3eso3ESOILb1ELb0EJNS_6LayoutINS_5tupleIJNS3_IJNS3_IJNS_1CILi4EEENS4_ILi2EEEEEENS4_ILi1EEEEEES6_NS4_ILi8EEEEEENS3_IJNS3_IJNS3_IJS8_NS4_ILi32EEEEEENS4_ILi0EEEEEENS4_ILi64EEES5_EEEEENS_10ViewEngineIPN7cutlass10bfloat16_tEEEEEC2ERKSI_RKSN_ - $_ZN7cutlass13device_kernelIN5flash19enable_sm80_to_sm89INS1_16FlashAttnBwdSm80INS1_25CollectiveMainloopBwdSm80ILi2ELi2EN4cute5tupleIJNS5_1CILi128EEES8_NS7_ILi64EEEEEENS_10bfloat16_tEfNS_4arch4Sm80ELb0ELb0ELb1ELb0ELb1ELb0ELb0ELb0ELi2ELi4ELi4ELi4ELb0EEENS1_21CollectiveEpilogueBwdISA_SB_SD_Li256ELb0ELb0ELi2EEENS1_19SingleTileSchedulerILb0ELb0ELb0ELi128EEEEEEEEEvNT_6ParamsE$_ZN4cute3eso3ESOILb1ELb0EJNS_6LayoutINS_5tupleIJNS3_IJNS3_IJNS_1CILi4EEENS4_ILi2EEEEEENS4_ILi1EEEEEES6_EEENS3_IJNS3_IJNS3_IJS8_NS4_ILi32EEEEEENS4_ILi0EEEEEENS4_ILi64EEEEEEEEiEEC2ERKSH_RKi)
$_ZN7cutlass13device_kernelIN5flash19enable_sm80_to_sm89INS1_16FlashAttnBwdSm80INS1_25CollectiveMainloopBwdSm80ILi2ELi2EN4cute5tupleIJNS5_1CILi128EEES8_NS7_ILi64EEEEEENS_10bfloat16_tEfNS_4arch4Sm80ELb0ELb0ELb1ELb0ELb1ELb0ELb0ELb0ELi2ELi4ELi4ELi4ELb0EEENS1_21CollectiveEpilogueBwdISA_SB_SD_Li256ELb0ELb0ELi2EEENS1_19SingleTileSchedulerILb0ELb0ELb0ELi128EEEEEEEEEvNT_6ParamsE$_ZN4cute3eso3ESOILb1ELb0EJNS_6LayoutINS_5tupleIJNS3_IJNS3_IJNS_1CILi4EEENS4_ILi2EEEEEENS4_ILi1EEEEEES6_EEENS3_IJNS3_IJNS3_IJS8_NS4_ILi32EEEEEENS4_ILi0EEEEEENS4_ILi64EEEEEEEEiEEC2ERKSH_RKi:
[----:B------:R-:W-:Y:S02]  /*8c70*/  IADD3 R2, R2, -c[0x0][0x20], RZ ;  /* 0x8000080002027a10 */ /* 0x000fe40007ffe0ff */
[----:B------:R-:W-:-:S03]  /*8c80*/  MOV R5, 0x0 ;  /* 0x0000000000057802 */ /* 0x000fc60000000f00 */
[----:B------:R1:W-:Y:S01]  /*8c90*/  STL [R2], R3 ;  /* 0x0000000302007387 */ /* 0x0003e20000100800 */
[----:B------:R-:W-:Y:S05]  /*8ca0*/  RET.REL.NODEC R4 `(_ZN7cutlass13device_kernelIN5flash19enable_sm80_to_sm89INS1_16FlashAttnBwdSm80INS1_25CollectiveMainloopBwdSm80ILi2ELi2EN4cute5tupleIJNS5_1CILi128EEES8_NS7_ILi64EEEEEENS_10bfloat16_tEfNS_4arch4Sm80ELb0ELb0ELb1ELb0ELb1ELb0ELb0ELb0ELi2ELi4ELi4ELi4ELb0EEENS1_21CollectiveEpilogueBwdISA_SB_SD_Li256ELb0ELb0ELi2EEENS1_19SingleTileSchedulerILb0ELb0ELb0ELi128EEEEEEEEEvNT_6ParamsE) ;  /* 0xffff735004007950 */ /* 0x000fea0003c3ffff */
        .type           $_ZN7cutlass13device_kernelIN5flash19enable_sm80_to_sm89INS1_16FlashAttnBwdSm80INS1_25CollectiveMainloopBwdSm80ILi2ELi2EN4cute5tupleIJNS5_1CILi128EEES8_NS7_ILi64EEEEEENS_10bfloat16_tEfNS_4arch4Sm80ELb0ELb0ELb1ELb0ELb1ELb0ELb0ELb0ELi2ELi4ELi4ELi4ELb0EEENS1_21CollectiveEpilogueBwdISA_SB_SD_Li256ELb0ELb0ELi2EEENS1_19SingleTileSchedulerILb0ELb0ELb0ELi128EEEEEEEEEvNT_6ParamsE$_ZN4cute3eso3ESOILb1ELb0EJNS_6LayoutINS_5tupleIJNS3_IJNS3_IJNS_1CILi4EEENS4_ILi2EEEEEENS4_ILi1EEEEEES6_NS4_ILi8EEEEEENS3_IJNS3_IJNS3_IJS8_NS4_ILi32EEEEEENS4_ILi0EEEEEENS4_ILi64EEES5_EEEEENS_10ViewEngineIPN7cutlass10bfloat16_tEEEEEC2ERKSI_RKSN_,@function
        .size           $_ZN7cutlass13device_kernelIN5flash19enable_sm80_to_sm89INS1_16FlashAttnBwdSm80INS1_25CollectiveMainloopBwdSm80ILi2ELi2EN4cute5tupleIJNS5_1CILi128EEES8_NS7_ILi64EEEEEENS_10bfloat16_tEfNS_4arch4Sm80ELb0ELb0ELb1ELb0ELb1ELb0ELb0ELb0ELi2ELi4ELi4ELi4ELb0EEENS1_21CollectiveEpilogueBwdISA_SB_SD_Li256ELb0ELb0ELi2EEENS1_19SingleTileSchedulerILb0ELb0ELb0ELi128EEEEEEEEEvNT_6ParamsE$_ZN4cute3eso3ESOILb1ELb0EJNS_6LayoutINS_5tupleIJNS3_IJNS3_IJNS_1CILi4EEENS4_ILi2EEEEEENS4_ILi1EEEEEES6_NS4_ILi8EEEEEENS3_IJNS3_IJNS3_IJS8_NS4_ILi32EEEEEENS4_ILi0EEEEEENS4_ILi64EEES5_EEEEENS_10ViewEngineIPN7cutlass10bfloat16_tEEEEEC2ERKSI_RKSN_,($_ZN7cutlass13device_kernelIN5flash19enable_sm80_to_sm89INS1_16FlashAttnBwdSm80INS1_25CollectiveMainloopBwdSm80ILi2ELi2EN4cute5tupleIJNS5_1CILi128EEES8_NS7_ILi64EEEEEENS_10bfloat16_tEfNS_4arch4Sm80ELb0ELb0ELb1ELb0ELb1ELb0ELb0ELb0ELi2ELi4ELi4ELi4ELb0EEENS1_21CollectiveEpilogueBwdISA_SB_SD_Li256ELb0ELb0ELi2EEENS1_19SingleTileSchedulerILb0ELb0ELb0ELi128EEEEEEEEEvNT_6ParamsE$_ZN4cute3eso3ESOILb1ELb0EJNS_6LayoutINS_5tupleIJNS3_IJNS3_IJNS_1CILi4EEENS4_ILi8EEEEEENS3_IJS5_NS4_ILi2EEEEEEEEENS3_IJNS3_IJS8_S8_EEENS3_IJS8_S6_EEEEEEEEENS3_IJNS3_IJNS3_IJNS_11ScaledBasisIS8_JLi1EEEENSF_INS4_ILi1EEEJLi0EEEEEEENS3_IJNSF_INS4_ILi16EEEJLi0EEEENSF_IS6_JLi1EEEEEEEEEENS3_IJNS3_IJNSF_ISH_JLi1EEEENSF_IS6_JLi0EEEEEEENS3_IJNSF_INS4_ILi64EEEJLi0EEEENSF_ISK_JLi1EEEEEEEEEEEEEEENS_10ViewEngineINS_23ArithmeticTupleIteratorINS_15ArithmeticTupleIJNS4_ILi0EEES12_EEEEEEEEEC2ERKSY_RKS15_ - $_ZN7cutlass13device_kernelIN5flash19enable_sm80_to_sm89INS1_16FlashAttnBwdSm80INS1_25CollectiveMainloopBwdSm80ILi2ELi2EN4cute5tupleIJNS5_1CILi128EEES8_NS7_ILi64EEEEEENS_10bfloat16_tEfNS_4arch4Sm80ELb0ELb0ELb1ELb0ELb1ELb0ELb0ELb0ELi2ELi4ELi4ELi4ELb0EEENS1_21CollectiveEpilogueBwdISA_SB_SD_Li256ELb0ELb0ELi2EEENS1_19SingleTileSchedulerILb0ELb0ELb0ELi128EEEEEEEEEvNT_6ParamsE$_ZN4cute3eso3ESOILb1ELb0EJNS_6LayoutINS_5tupleIJNS3_IJNS3_IJNS_1CILi4EEENS4_ILi2EEEEEENS4_ILi1EEEEEES6_NS4_ILi8EEEEEENS3_IJNS3_IJNS3_IJS8_NS4_ILi32EEEEEENS4_ILi0EEEEEENS4_ILi64EEES5_EEEEENS_10ViewEngineIPN7cutlass10bfloat16_tEEEEEC2ERKSI_RKSN_)
$_ZN7cutlass13device_kernelIN5flash19enable_sm80_to_sm89INS1_16FlashAttnBwdSm80INS1_25CollectiveMainloopBwdSm80ILi2ELi2EN4cute5tupleIJNS5_1CILi128EEES8_NS7_ILi64EEEEEENS_10bfloat16_tEfNS_4arch4Sm80ELb0ELb0ELb1ELb0ELb1ELb0ELb0ELb0ELi2ELi4ELi4ELi4ELb0EEENS1_21CollectiveEpilogueBwdISA_SB_SD_Li256ELb0ELb0ELi2EEENS1_19SingleTileSchedulerILb0ELb0ELb0ELi128EEEEEEEEEvNT_6ParamsE$_ZN4cute3eso3ESOILb1ELb0EJNS_6LayoutINS_5tupleIJNS3_IJNS3_IJNS_1CILi4EEENS4_ILi2EEEEEENS4_ILi1EEEEEES6_NS4_ILi8EEEEEENS3_IJNS3_IJNS3_IJS8_NS4_ILi32EEEEEENS4_ILi0EEEEEENS4_ILi64EEES5_EEEEENS_10ViewEngineIPN7cutlass10bfloat16_tEEEEEC2ERKSI_RKSN_:
[----:B------:R-:W-:Y:S01]  /*8cb0*/  IADD3 R2, R76, -c[0x0][0x20], RZ ;  /* 0x800008004c027a10 */ /* 0x000fe20007ffe0ff */
[----:B------:R-:W-:Y:S01]  /*8cc0*/  IMAD.MOV.U32 R7, RZ, RZ, R3 ;  /* 0x000000ffff077224 */ /* 0x000fe200078e0003 */
[----:B------:R-:W-:-:S04]  /*8cd0*/  MOV R5, 0x0 ;  /* 0x0000000000057802 */ /* 0x000fc80000000f00 */
[----:B------:R1:W-:Y:S01]  /*8ce0*/  STL.64 [R2], R6 ;  /* 0x0000000602007387 */ /* 0x0003e20000100a00 */
[----:B------:R-:W-:Y:S05]  /*8cf0*/  RET.REL.NODEC R4 `(_ZN7cutlass13device_kernelIN5flash19enable_sm80_to_sm89INS1_16FlashAttnBwdSm80INS1_25CollectiveMainloopBwdSm80ILi2ELi2EN4cute5tupleIJNS5_1CILi128EEES8_NS7_ILi64EEEEEENS_10bfloat16_tEfNS_4arch4Sm80ELb0ELb0ELb1ELb0ELb1ELb0ELb0ELb0ELi2ELi4ELi4ELi4ELb0EEENS1_21CollectiveEpilogueBwdISA_SB_SD_Li256ELb0ELb0ELi2EEENS1_19SingleTileSchedulerILb0ELb0ELb0ELi128EEEEEEEEEvNT_6ParamsE) ;  /* 0xffff730004007950 */ /* 0x000fea0003c3ffff */
        .type           $_ZN7cutlass13device_kernelIN5flash19enable_sm80_to_sm89INS1_16FlashAttnBwdSm80INS1_25CollectiveMainloopBwdSm80ILi2ELi2EN4cute5tupleIJNS5_1CILi128EEES8_NS7_ILi64EEEEEENS_10bfloat16_tEfNS_4arch4Sm80ELb0ELb0ELb1ELb0ELb1ELb0ELb0ELb0ELi2ELi4ELi4ELi4ELb0EEENS1_21CollectiveEpilogueBwdISA_SB_SD_Li256ELb0ELb0ELi2EEENS1_19SingleTileSchedulerILb0ELb0ELb0ELi128EEEEEEEEEvNT_6ParamsE$_ZN4cute3eso3ESOILb1ELb0EJNS_6LayoutINS_5tupleIJNS3_IJNS3_IJNS_1CILi4EEENS4_ILi8EEEEEENS3_IJS5_NS4_ILi2EEEEEEEEENS3_IJNS3_IJS8_S8_EEENS3_IJS8_S6_EEEEEEEEENS3_IJNS3_IJNS3_IJNS_11ScaledBasisIS8_JLi1EEEENSF_INS4_ILi1EEEJLi0EEEEEEENS3_IJNSF_INS4_ILi16EEEJLi0EEEENSF_IS6_JLi1EEEEEEEEEENS3_IJNS3_IJNSF_ISH_JLi1EEEENSF_IS6_JLi0EEEEEEENS3_IJNSF_INS4_ILi64EEEJLi0EEEENSF_ISK_JLi1EEEEEEEEEEEEEEENS_10ViewEngineINS_23ArithmeticTupleIteratorINS_15ArithmeticTupleIJNS4_ILi0EEES12_EEEEEEEEEC2ERKSY_RKS15_,@function
        .size           $_ZN7cutlass13device_kernelIN5flash19enable_sm80_to_sm89INS1_16FlashAttnBwdSm80INS1_25CollectiveMainloopBwdSm80ILi2ELi2EN4cute5tupleIJNS5_1CILi128EEES8_NS7_ILi64EEEEEENS_10bfloat16_tEfNS_4arch4Sm80ELb0ELb0ELb1ELb0ELb1ELb0ELb0ELb0ELi2ELi4ELi4ELi4ELb0EEENS1_21CollectiveEpilogueBwdISA_SB_SD_Li256ELb0ELb0ELi2EEENS1_19SingleTileSchedulerILb0ELb0ELb0ELi128EEEEEEEEEvNT_6ParamsE$_ZN4cute3eso3ESOILb1ELb0EJNS_6LayoutINS_5tupleIJNS3_IJNS3_IJNS_1CILi4EEENS4_ILi8EEEEEENS3_IJS5_NS4_ILi2EEEEEEEEENS3_IJNS3_IJS8_S8_EEENS3_IJS8_S6_EEEEEEEEENS3_IJNS3_IJNS3_IJNS_11ScaledBasisIS8_JLi1EEEENSF_INS4_ILi1EEEJLi0EEEEEEENS3_IJNSF_INS4_ILi16EEEJLi0EEEENSF_IS6_JLi1EEEEEEEEEENS3_IJNS3_IJNSF_ISH_JLi1EEEENSF_IS6_JLi0EEEEEEENS3_IJNSF_INS4_ILi64EEEJLi0EEEENSF_ISK_JLi1EEEEEEEEEEEEEEENS_10ViewEngineINS_23ArithmeticTupleIteratorINS_15ArithmeticTupleIJNS4_ILi0EEES12_EEEEEEEEEC2ERKSY_RKS15_,($_ZN7cutlass13device_kernelIN5flash19enable_sm80_to_sm89INS1_16FlashAttnBwdSm80INS1_25CollectiveMainloopBwdSm80ILi2ELi2EN4cute5tupleIJNS5_1CILi128EEES8_NS7_ILi64EEEEEENS_10bfloat16_tEfNS_4arch4Sm80ELb0ELb0ELb1ELb0ELb1ELb0ELb0ELb0ELi2ELi4ELi4ELi4ELb0EEENS1_21CollectiveEpilogueBwdISA_SB_SD_Li256ELb0ELb0ELi2EEENS1_19SingleTileSchedulerILb0ELb0ELb0ELi128EEEEEEEEEvNT_6ParamsE$_ZN4cute3eso3ESOILb1ELb0EJNS_6LayoutINS_5tupleIJNS3_IJNS3_IJNS_1CILi8EEENS4_ILi1EEEEEES6_EEENS3_IJNS3_IJS6_S6_EEENS4_ILi2EEEEEEEEENS3_IJNS3_IJNS3_IJS6_NS4_ILi0EEEEEESD_EEENS3_IJNS3_IJSD_SD_EEENS4_ILi4096EEEEEEEEEEENS_10ViewEngineINS_8smem_ptrIPN7cutlass10bfloat16_tEEEEEEEC2ERKSK_RKSR_ - $_ZN7cutlass13device_kernelIN5flash19enable_sm80_to_sm89INS1_16FlashAttnBwdSm80INS1_25CollectiveMainloopBwdSm80ILi2ELi2EN4cute5tupleIJNS5_1CILi128EEES8_NS7_ILi64EEEEEENS_10bfloat16_tEfNS_4arch4Sm80ELb0ELb0ELb1ELb0ELb1ELb0ELb0ELb0ELi2ELi4ELi4ELi4ELb0EEENS1_21CollectiveEpilogueBwdISA_SB_SD_Li256ELb0ELb0ELi2EEENS1_19SingleTileSchedulerILb0ELb0ELb0ELi128EEEEEEEEEvNT_6ParamsE$_ZN4cute3eso3ESOILb1ELb0EJNS_6LayoutINS_5tupleIJNS3_IJNS3_IJNS_1CILi4EEENS4_ILi8EEEEEENS3_IJS5_NS4_ILi2EEEEEEEEENS3_IJNS3_IJS8_S8_EEENS3_IJS8_S6_EEEEEEEEENS3_IJNS3_IJNS3_IJNS_11ScaledBasisIS8_JLi1EEEENSF_INS4_ILi1EEEJLi0EEEEEEENS3_IJNSF_INS4_ILi16EEEJLi0EEEENSF_IS6_JLi1EEEEEEEEEENS3_IJNS3_IJNSF_ISH_JLi1EEEENSF_IS6_JLi0EEEEEEENS3_IJNSF_INS4_ILi64EEEJLi0EEEENSF_ISK_JLi1EEEEEEEEEEEEEEENS_10ViewEngineINS_23ArithmeticTupleIteratorINS_15ArithmeticTupleIJNS4_ILi0EEES12_EEEEEEEEEC2ERKSY_RKS15_)
$_ZN7cutlass13device_kernelIN5flash19enable_sm80_to_sm89INS1_16FlashAttnBwdSm80INS1_25CollectiveMainloopBwdSm80ILi2ELi2EN4cute5tupleIJNS5_1CILi128EEES8_NS7_ILi64EEEEEENS_10bfloat16_tEfNS_4arch4Sm80ELb0ELb0ELb1ELb0ELb1ELb0ELb0ELb0ELi2ELi4ELi4ELi4ELb0EEENS1_21CollectiveEpilogueBwdISA_SB_SD_Li256ELb0ELb0ELi2EEENS1_19SingleTileSchedulerILb0ELb0ELb0ELi128EEEEEEEEEvNT_6ParamsE$_ZN4cute3eso3ESOILb1ELb0EJNS_6LayoutINS_5tupleIJNS3_IJNS3_IJNS_1CILi4EEENS4_ILi8EEEEEENS3_IJS5_NS4_ILi2EEEEEEEEENS3_IJNS3_IJS8_S8_EEENS3_IJS8_S6_EEEEEEEEENS3_IJNS3_IJNS3_IJNS_11ScaledBasisIS8_JLi1EEEENSF_INS4_ILi1EEEJLi0EEEEEEENS3_IJNSF_INS4_ILi16EEEJLi0EEEENSF_IS6_JLi1EEEEEEEEEENS3_IJNS3_IJNSF_ISH_JLi1EEEENSF_IS6_JLi0EEEEEEENS3_IJNSF_INS4_ILi64EEEJLi0EEEENSF_ISK_JLi1EEEEEEEEEEEEEEENS_10ViewEngineINS_23ArithmeticTupleIteratorINS_15ArithmeticTupleIJNS4_ILi0EEES12_EEEEEEEEEC2ERKSY_RKS15_:
[----:B------:R-:W-:Y:S01]  /*8d00*/  IADD3 R2, R14, -c[0x0][0x20], RZ ;  /* 0x800008000e027a10 */ /* 0x000fe20007ffe0ff */
[----:B------:R-:W-:Y:S01]  /*8d10*/  IMAD.MOV.U32 R60, RZ, RZ, R6 ;  /* 0x000000ffff3c7224 */ /* 0x000fe200078e0006 */
[----:B------:R-:W-:Y:S01]  /*8d20*/  PRMT R9, R17, 0x7770, RZ ;  /* 0x0000777011097816 */ /* 0x000fe200000000ff */
[----:B------:R-:W-:-:S04]  /*8d30*/  IMAD.MOV.U32 R61, RZ, RZ, 0x0 ;  /* 0x00000000ff3d7424 */ /* 0x000fc800078e00ff */
[----:B------:R1:W-:Y:S01]  /*8d40*/  STL.U8 [R2], R9 ;  /* 0x0000000902007387 */ /* 0x0003e20000100000 */
[----:B------:R-:W-:Y:S05]  /*8d50*/  RET.REL.NODEC R60 `(_ZN7cutlass13device_kernelIN5flash19enable_sm80_to_sm89INS1_16FlashAttnBwdSm80INS1_25CollectiveMainloopBwdSm80ILi2ELi2EN4cute5tupleIJNS5_1CILi128EEES8_NS7_ILi64EEEEEENS_10bfloat16_tEfNS_4arch4Sm80ELb0ELb0ELb1ELb0ELb1ELb0ELb0ELb0ELi2ELi4ELi4ELi4ELb0EEENS1_21CollectiveEpilogueBwdISA_SB_SD_Li256ELb0ELb0ELi2EEENS1_19SingleTileSchedulerILb0ELb0ELb0ELi128EEEEEEEEEvNT_6ParamsE) ;  /* 0xffff72a03c007950 */ /* 0x000fea0003c3ffff */
        .type           $_ZN7cutlass13device_kernelIN5flash19enable_sm80_to_sm89INS1_16FlashAttnBwdSm80INS1_25CollectiveMainloopBwdSm80ILi2ELi2EN4cute5tupleIJNS5_1CILi128EEES8_NS7_ILi64EEEEEENS_10bfloat16_tEfNS_4arch4Sm80ELb0ELb0ELb1ELb0ELb1ELb0ELb0ELb0ELi2ELi4ELi4ELi4ELb0EEENS1_21CollectiveEpilogueBwdISA_SB_SD_Li256ELb0ELb0ELi2EEENS1_19SingleTileSchedulerILb0ELb0ELb0ELi128EEEEEEEEEvNT_6ParamsE$_ZN4cute3eso3ESOILb1ELb0EJNS_6LayoutINS_5tupleIJNS3_IJNS3_IJNS_1CILi8EEENS4_ILi1EEEEEES6_EEENS3_IJNS3_IJS6_S6_EEENS4_ILi2EEEEEEEEENS3_IJNS3_IJNS3_IJS6_NS4_ILi0EEEEEESD_EEENS3_IJNS3_IJSD_SD_EEENS4_ILi4096EEEEEEEEEEENS_10ViewEngineINS_8smem_ptrIPN7cutlass10bfloat16_tEEEEEEEC2ERKSK_RKSR_,@function
        .size           $_ZN7cutlass13device_kernelIN5flash19enable_sm80_to_sm89INS1_16FlashAttnBwdSm80INS1_25CollectiveMainloopBwdSm80ILi2ELi2EN4cute5tupleIJNS5_1CILi128EEES8_NS7_ILi64EEEEEENS_10bfloat16_tEfNS_4arch4Sm80ELb0ELb0ELb1ELb0ELb1ELb0ELb0ELb0ELi2ELi4ELi4ELi4ELb0EEENS1_21CollectiveEpilogueBwdISA_SB_SD_Li256ELb0ELb0ELi2EEENS1_19SingleTileSchedulerILb0ELb0ELb0ELi128EEEEEEEEEvNT_6ParamsE$_ZN4cute3eso3ESOILb1ELb0EJNS_6LayoutINS_5tupleIJNS3_IJNS3_IJNS_1CILi8EEENS4_ILi1EEEEEES6_EEENS3_IJNS3_IJS6_S6_EEENS4_ILi2EEEEEEEEENS3_IJNS3_IJNS3_IJS6_NS4_ILi0EEEEEESD_EEENS3_IJNS3_IJSD_SD_EEENS4_ILi4096EEEEEEEEEEENS_10ViewEngineINS_8smem_ptrIPN7cutlass10bfloat16_tEEEEEEEC2ERKSK_RKSR_,($_ZN7cutlass13device_kernelIN5flash19enable_sm80_to_sm89INS1_16FlashAttnBwdSm80INS1_25CollectiveMainloopBwdSm80ILi2ELi2EN4cute5tupleIJNS5_1CILi128EEES8_NS7_ILi64EEEEEENS_10bfloat16_tEfNS_4arch4Sm80ELb0ELb0ELb1ELb0ELb1ELb0ELb0ELb0ELi2ELi4ELi4ELi4ELb0EEENS1_21CollectiveEpilogueBwdISA_SB_SD_Li256ELb0ELb0ELi2EEENS1_19SingleTileSchedulerILb0ELb0ELb0ELi128EEEEEEEEEvNT_6ParamsE$_ZN4cute3eso3ESOILb1ELb0EJNS_6LayoutINS_5tupleIJNS3_IJNS3_IJNS_1CILi8EEENS4_ILi1EEEEEES6_EEENS3_IJNS3_IJS6_S6_EEENS4_ILi2EEEEEEEEENS3_IJNS3_IJNS3_IJS6_NS4_ILi0EEEEEESD_EEENS3_IJNS3_IJSD_SD_EEENS4_ILi64EEEEEEEEEEENS_10ViewEngineIPN7cutlass10bfloat16_tEEEEEC2ERKSK_RKSP_ - $_ZN7cutlass13device_kernelIN5flash19enable_sm80_to_sm89INS1_16FlashAttnBwdSm80INS1_25CollectiveMainloopBwdSm80ILi2ELi2EN4cute5tupleIJNS5_1CILi128EEES8_NS7_ILi64EEEEEENS_10bfloat16_tEfNS_4arch4Sm80ELb0ELb0ELb1ELb0ELb1ELb0ELb0ELb0ELi2ELi4ELi4ELi4ELb0EEENS1_21CollectiveEpilogueBwdISA_SB_SD_Li256ELb0ELb0ELi2EEENS1_19SingleTileSchedulerILb0ELb0ELb0ELi128EEEEEEEEEvNT_6ParamsE$_ZN4cute3eso3ESOILb1ELb0EJNS_6LayoutINS_5tupleIJNS3_IJNS3_IJNS_1CILi8EEENS4_ILi1EEEEEES6_EEENS3_IJNS3_IJS6_S6_EEENS4_ILi2EEEEEEEEENS3_IJNS3_IJNS3_IJS6_NS4_ILi0EEEEEESD_EEENS3_IJNS3_IJSD_SD_EEENS4_ILi4096EEEEEEEEEEENS_10ViewEngineINS_8smem_ptrIPN7cutlass10bfloat16_tEEEEEEEC2ERKSK_RKSR_)
$_ZN7cutlass13device_kernelIN5flash19enable_sm80_to_sm89INS1_16FlashAttnBwdSm80INS1_25CollectiveMainloopBwdSm80ILi2ELi2EN4cute5tupleIJNS5_1CILi128EEES8_NS7_ILi64EEEEEENS_10bfloat16_tEfNS_4arch4Sm80ELb0ELb0ELb1ELb0ELb1ELb0ELb0ELb0ELi2ELi4ELi4ELi4ELb0EEENS1_21CollectiveEpilogueBwdISA_SB_SD_Li256ELb0ELb0ELi2EEENS1_19SingleTileSchedulerILb0ELb0ELb0ELi128EEEEEEEEEvNT_6ParamsE$_ZN4cute3eso3ESOILb1ELb0EJNS_6LayoutINS_5tupleIJNS3_IJNS3_IJNS_1CILi8EEENS4_ILi1EEEEEES6_EEENS3_IJNS3_IJS6_S6_EEENS4_ILi2EEEEEEEEENS3_IJNS3_IJNS3_IJS6_NS4_ILi0EEEEEESD_EEENS3_IJNS3_IJSD_SD_EEENS4_ILi4096EEEEEEEEEEENS_10ViewEngineINS_8smem_ptrIPN7cutlass10bfloat16_tEEEEEEEC2ERKSK_RKSR_:
[----:B------:R-:W-:Y:S01]  /*8d60*/  IADD3 R5, R76, -c[0x0][0x20], RZ ;  /* 0x800008004c057a10 */ /* 0x000fe20007ffe0ff */
[----:B------:R-:W-:Y:S01]  /*8d70*/  IMAD.MOV.U32 R8, RZ, RZ, R4 ;  /* 0x000000ffff087224 */ /* 0x000fe200078e0004 */
[----:B------:R-:W-:Y:S01]  /*8d80*/  MOV R9, R7 ;  /* 0x0000000700097202 */ /* 0x000fe20000000f00 */
[----:B------:R-:W-:-:S04]  /*8d90*/  IMAD.MOV.U32 R7, RZ, RZ, 0x0 ;  /* 0x00000000ff077424 */ /* 0x000fc800078e00ff */
[----:B------:R1:W-:Y:S01]  /*8da0*/  STL.64 [R5], R8 ;  /* 0x0000000805007387 */ /* 0x0003e20000100a00 */
[----:B------:R-:W-:Y:S05]  /*8db0*/  RET.REL.NODEC R6 `(_ZN7cutlass13device_kernelIN5flash19enable_sm80_to_sm89INS1_16FlashAttnBwdSm80INS1_25CollectiveMainloopBwdSm80ILi2ELi2EN4cute5tupleIJNS5_1CILi128EEES8_NS7_ILi64EEEEEENS_10bfloat16_tEfNS_4arch4Sm80ELb0ELb0ELb1ELb0ELb1ELb0ELb0ELb0ELi2ELi4ELi4ELi4ELb0EEENS1_21CollectiveEpilogueBwdISA_SB_SD_Li256ELb0ELb0ELi2EEENS1_19SingleTileSchedulerILb0ELb0ELb0ELi128EEEEEEEEEvNT_6ParamsE) ;  /* 0xffff724006007950 */ /* 0x000fea0003c3ffff */
        .type           $_ZN7cutlass13device_kernelIN5flash19enable_sm80_to_sm89INS1_16FlashAttnBwdSm80INS1_25CollectiveMainloopBwdSm80ILi2ELi2EN4cute5tupleIJNS5_1CILi128EEES8_NS7_ILi64EEEEEENS_10bfloat16_tEfNS_4arch4Sm80ELb0ELb0ELb1ELb0ELb1ELb0ELb0ELb0ELi2ELi4ELi4ELi4ELb0EEENS1_21CollectiveEpilogueBwdISA_SB_SD_Li256ELb0ELb0ELi2EEENS1_19SingleTileSchedulerILb0ELb0ELb0ELi128EEEEEEEEEvNT_6ParamsE$_ZN4cute3eso3ESOILb1ELb0EJNS_6LayoutINS_5tupleIJNS3_IJNS3_IJNS_1CILi8EEENS4_ILi1EEEEEES6_EEENS3_IJNS3_IJS6_S6_EEENS4_ILi2EEEEEEEEENS3_IJNS3_IJNS3_IJS6_NS4_ILi0EEEEEESD_EEENS3_IJNS3_IJSD_SD_EEENS4_ILi64EEEEEEEEEEENS_10ViewEngineIPN7cutlass10bfloat16_tEEEEEC2ERKSK_RKSP_,@function
        .size           $_ZN7cutlass13device_kernelIN5flash19enable_sm80_to_sm89INS1_16FlashAttnBwdSm80INS1_25CollectiveMainloopBwdSm80ILi2ELi2EN4cute5tupleIJNS5_1CILi128EEES8_NS7_ILi64EEEEEENS_10bfloat16_tEfNS_4arch4Sm80ELb0ELb0ELb1ELb0ELb1ELb0ELb0ELb0ELi2ELi4ELi4ELi4ELb0EEENS1_21CollectiveEpilogueBwdISA_SB_SD_Li256ELb0ELb0ELi2EEENS1_19SingleTileSchedulerILb0ELb0ELb0ELi128EEEEEEEEEvNT_6ParamsE$_ZN4cute3eso3ESOILb1ELb0EJNS_6LayoutINS_5tupleIJNS3_IJNS3_IJNS_1CILi8EEENS4_ILi1EEEEEES6_EEENS3_IJNS3_IJS6_S6_EEENS4_ILi2EEEEEEEEENS3_IJNS3_IJNS3_IJS6_NS4_ILi0EEEEEESD_EEENS3_IJNS3_IJSD_SD_EEENS4_ILi64EEEEEEEEEEENS_10ViewEngineIPN7cutlass10bfloat16_tEEEEEC2ERKSK_RKSP_,($_ZN7cutlass13device_kernelIN5flash19enable_sm80_to_sm89INS1_16FlashAttnBwdSm80INS1_25CollectiveMainloopBwdSm80ILi2ELi2EN4cute5tupleIJNS5_1CILi128EEES8_NS7_ILi64EEEEEENS_10bfloat16_tEfNS_4arch4Sm80ELb0ELb0ELb1ELb0ELb1ELb0ELb0ELb0ELi2ELi4ELi4ELi4ELb0EEENS1_21CollectiveEpilogueBwdISA_SB_SD_Li256ELb0ELb0ELi2EEENS1_19SingleTileSchedulerILb0ELb0ELb0ELi128EEEEEEEEEvNT_6ParamsE$_ZN4cute3eso3ESOILb1ELb0EJNS_6LayoutINS_5tupleIJNS3_IJNS3_IJNS_1CILi8EEENS4_ILi1EEEEEES6_EEENS3_IJNS3_IJS6_S6_EEENS4_ILi2EEEEEEEEENS3_IJNS3_IJNS3_IJS6_NS4_ILi0EEEEEESD_EEENS3_IJNS3_IJSD_SD_EEENS4_ILi8192EEEEEEEEEEENS_10ViewEngineINS_8smem_ptrIPN7cutlass10bfloat16_tEEEEEEEC2ERKSK_RKSR_ - $_ZN7cutlass13device_kernelIN5flash19enable_sm80_to_sm89INS1_16FlashAttnBwdSm80INS1_25CollectiveMainloopBwdSm80ILi2ELi2EN4cute5tupleIJNS5_1CILi128EEES8_NS7_ILi64EEEEEENS_10bfloat16_tEfNS_4arch4Sm80ELb0ELb0ELb1ELb0ELb1ELb0ELb0ELb0ELi2ELi4ELi4ELi4ELb0EEENS1_21CollectiveEpilogueBwdISA_SB_SD_Li256ELb0ELb0ELi2EEENS1_19SingleTileSchedulerILb0ELb0ELb0ELi128EEEEEEEEEvNT_6ParamsE$_ZN4cute3eso3ESOILb1ELb0EJNS_6LayoutINS_5tupleIJNS3_IJNS3_IJNS_1CILi8EEENS4_ILi1EEEEEES6_EEENS3_IJNS3_IJS6_S6_EEENS4_ILi2EEEEEEEEENS3_IJNS3_IJNS3_IJS6_NS4_ILi0EEEEEESD_EEENS3_IJNS3_IJSD_SD_EEENS4_ILi64EEEEEEEEEEENS_10ViewEngineIPN7cutlass10bfloat16_tEEEEEC2ERKSK_RKSP_)
$_ZN7cutlass13device_kernelIN5flash19enable_sm80_to_sm89INS1_16FlashAttnBwdSm80INS1_25CollectiveMainloopBwdSm80ILi2ELi2EN4cute5tupleIJNS5_1CILi128EEES8_NS7_ILi64EEEEEENS_10bfloat16_tEfNS_4arch4Sm80ELb0ELb0ELb1ELb0ELb1ELb0ELb0ELb0ELi2ELi4ELi4ELi4ELb0EEENS1_21CollectiveEpilogueBwdISA_SB_SD_Li256ELb0ELb0ELi2EEENS1_19SingleTileSchedulerILb0ELb0ELb0ELi128EEEEEEEEEvNT_6ParamsE$_ZN4cute3eso3ESOILb1ELb0EJNS_6LayoutINS_5tupleIJNS3_IJNS3_IJNS_1CILi8EEENS4_ILi1EEEEEES6_EEENS3_IJNS3_IJS6_S6_EEENS4_ILi2EEEEEEEEENS3_IJNS3_IJNS3_IJS6_NS4_ILi0EEEEEESD_EEENS3_IJNS3_IJSD_SD_EEENS4_ILi64EEEEEEEEEEENS_10ViewEngineIPN7cutlass10bfloat16_tEEEEEC2ERKSK_RKSP_:
[----:B------:R-:W-:Y:S02]  /*8dc0*/  IADD3 R6, R25, -c[0x0][0x20], RZ ;  /* 0x8000080019067a10 */ /* 0x000fe40007ffe0ff */
[----:B------:R-:W-:-:S03]  /*8dd0*/  MOV R9, 0x0 ;  /* 0x0000000000097802 */ /* 0x000fc60000000f00 */
[----:B------:R1:W-:Y:S01]  /*8de0*/  STL.64 [R6], R2 ;  /* 0x0000000206007387 */ /* 0x0003e20000100a00 */
[----:B------:R-:W-:Y:S05]  /*8df0*/  RET.REL.NODEC R8 `(_ZN7cutlass13device_kernelIN5flash19enable_sm80_to_sm89INS1_16FlashAttnBwdSm80INS1_25CollectiveMainloopBwdSm80ILi2ELi2EN4cute5tupleIJNS5_1CILi128EEES8_NS7_ILi64EEEEEENS_10bfloat16_tEfNS_4arch4Sm80ELb0ELb0ELb1ELb0ELb1ELb0ELb0ELb0ELi2ELi4ELi4ELi4ELb0EEENS1_21CollectiveEpilogueBwdISA_SB_SD_Li256ELb0ELb0ELi2EEENS1_19SingleTileSchedulerILb0ELb0ELb0ELi128EEEEEEEEEvNT_6ParamsE) ;  /* 0xffff720008007950 */ /* 0x000fea0003c3ffff */
        .type           $_ZN7cutlass13device_kernelIN5flash19enable_sm80_to_sm89INS1_16FlashAttnBwdSm80INS1_25CollectiveMainloopBwdSm80ILi2ELi2EN4cute5tupleIJNS5_1CILi128EEES8_NS7_ILi64EEEEEENS_10bfloat16_tEfNS_4arch4Sm80ELb0ELb0ELb1ELb0ELb1ELb0ELb0ELb0ELi2ELi4ELi4ELi4ELb0EEENS1_21CollectiveEpilogueBwdISA_SB_SD_Li256ELb0ELb0ELi2EEENS1_19SingleTileSchedulerILb0ELb0ELb0ELi128EEEEEEEEEvNT_6ParamsE$_ZN4cute3eso3ESOILb1ELb0EJNS_6LayoutINS_5tupleIJNS3_IJNS3_IJNS_1CILi8EEENS4_ILi1EEEEEES6_EEENS3_IJNS3_IJS6_S6_EEENS4_ILi2EEEEEEEEENS3_IJNS3_IJNS3_IJS6_NS4_ILi0EEEEEESD_EEENS3_IJNS3_IJSD_SD_EEENS4_ILi8192EEEEEEEEEEENS_10ViewEngineINS_8smem_ptrIPN7cutlass10bfloat16_tEEEEEEEC2ERKSK_RKSR_,@function
        .size           $_ZN7cutlass13device_kernelIN5flash19enable_sm80_to_sm89INS1_16FlashAttnBwdSm80INS1_25CollectiveMainloopBwdSm80ILi2ELi2EN4cute5tupleIJNS5_1CILi128EEES8_NS7_ILi64EEEEEENS_10bfloat16_tEfNS_4arch4Sm80ELb0ELb0ELb1ELb0ELb1ELb0ELb0ELb0ELi2ELi4ELi4ELi4ELb0EEENS1_21CollectiveEpilogueBwdISA_SB_SD_Li256ELb0ELb0ELi2EEENS1_19SingleTileSchedulerILb0ELb0ELb0ELi128EEEEEEEEEvNT_6ParamsE$_ZN4cute3eso3ESOILb1ELb0EJNS_6LayoutINS_5tupleIJNS3_IJNS3_IJNS_1CILi8EEENS4_ILi1EEEEEES6_EEENS3_IJNS3_IJS6_S6_EEENS4_ILi2EEEEEEEEENS3_IJNS3_IJNS3_IJS6_NS4_ILi0EEEEEESD_EEENS3_IJNS3_IJSD_SD_EEENS4_ILi8192EEEEEEEEEEENS_10ViewEngineINS_8smem_ptrIPN7cutlass10bfloat16_tEEEEEEEC2ERKSK_RKSR_,($_ZN7cutlass13device_kernelIN5flash19enable_sm80_to_sm89INS1_16FlashAttnBwdSm80INS1_25CollectiveMainloopBwdSm80ILi2ELi2EN4cute5tupleIJNS5_1CILi128EEES8_NS7_ILi64EEEEEENS_10bfloat16_tEfNS_4arch4Sm80ELb0ELb0ELb1ELb0ELb1ELb0ELb0ELb0ELi2ELi4ELi4ELi4ELb0EEENS1_21CollectiveEpilogueBwdISA_SB_SD_Li256ELb0ELb0ELi2EEENS1_19SingleTileSchedulerILb0ELb0ELb0ELi128EEEEEEEEEvNT_6ParamsE$_ZN4cute3eso3ESOILb1ELb0EJNS_6LayoutINS_5tupleIJNS3_IJNS3_IJNS_1CILi8EEENS4_ILi1EEEEEES6_EEENS3_IJNS3_IJS6_S6_EEENS4_ILi2EEEEEEEEENS3_IJNS3_IJNS3_IJS6_NS4_ILi0EEEEEESD_EEENS3_IJNS3_IJSD_SD_EEES5_EEEEEEEENS_10ViewEngineIPN7cutlass10bfloat16_tEEEEEC2ERKSJ_RKSO_ - $_ZN7cutlass13device_kernelIN5flash19enable_sm80_to_sm89INS1_16FlashAttnBwdSm80INS1_25CollectiveMainloopBwdSm80ILi2ELi2EN4cute5tupleIJNS5_1CILi128EEES8_NS7_ILi64EEEEEENS_10bfloat16_tEfNS_4arch4Sm80ELb0ELb0ELb1ELb0ELb1ELb0ELb0ELb0ELi2ELi4ELi4ELi4ELb0EEENS1_21CollectiveEpilogueBwdISA_SB_SD_Li256ELb0ELb0ELi2EEENS1_19SingleTileSchedulerILb0ELb0ELb0ELi128EEEEEEEEEvNT_6ParamsE$_ZN4cute3eso3ESOILb1ELb0EJNS_6LayoutINS_5tupleIJNS3_IJNS3_IJNS_1CILi8EEENS4_ILi1EEEEEES6_EEENS3_IJNS3_IJS6_S6_EEENS4_ILi2EEEEEEEEENS3_IJNS3_IJNS3_IJS6_NS4_ILi0EEEEEESD_EEENS3_IJNS3_IJSD_SD_EEENS4_ILi8192EEEEEEEEEEENS_10ViewEngineINS_8smem_ptrIPN7cutlass10bfloat16_tEEEEEEEC2ERKSK_RKSR_)
$_ZN7cutlass13device_kernelIN5flash19enable_sm80_to_sm89INS1_16FlashAttnBwdSm80INS1_25CollectiveMainloopBwdSm80ILi2ELi2EN4cute5tupleIJNS5_1CILi128EEES8_NS7_ILi64EEEEEENS_10bfloat16_tEfNS_4arch4Sm80ELb0ELb0ELb1ELb0ELb1ELb0ELb0ELb0ELi2ELi4ELi4ELi4ELb0EEENS1_21CollectiveEpilogueBwdISA_SB_SD_Li256ELb0ELb0ELi2EEENS1_19SingleTileSchedulerILb0ELb0ELb0ELi128EEEEEEEEEvNT_6ParamsE$_ZN4cute3eso3ESOILb1ELb0EJNS_6LayoutINS_5tupleIJNS3_IJNS3_IJNS_1CILi8EEENS4_ILi1EEEEEES6_EEENS3_IJNS3_IJS6_S6_EEENS4_ILi2EEEEEEEEENS3_IJNS3_IJNS3_IJS6_NS4_ILi0EEEEEESD_EEENS3_IJNS3_IJSD_SD_EEENS4_ILi8192EEEEEEEEEEENS_10ViewEngineINS_8smem_ptrIPN7cutlass10bfloat16_tEEEEEEEC2ERKSK_RKSR_:
[----:B------:R-:W-:Y:S02]  /*8e00*/  IADD3 R2, R25, -c[0x0][0x20], RZ ;  /* 0x8000080019027a10 */ /* 0x000fe40007ffe0ff */
[----:B------:R-:W-:-:S03]  /*8e10*/  MOV R9, 0x0 ;  /* 0x0000000000097802 */ /* 0x000fc60000000f00 */
[----:B------:R1:W-:Y:S01]  /*8e20*/  STL.64 [R2], R4 ;  /* 0x0000000402007387 */ /* 0x0003e20000100a00 */
[----:B------:R-:W-:Y:S05]  /*8e30*/  RET.REL.NODEC R8 `(_ZN7cutlass13device_kernelIN5flash19enable_sm80_to_sm89INS1_16FlashAttnBwdSm80INS1_25CollectiveMainloopBwdSm80ILi2ELi2EN4cute5tupleIJNS5_1CILi128EEES8_NS7_ILi64EEEEEENS_10bfloat16_tEfNS_4arch4Sm80ELb0ELb0ELb1ELb0ELb1ELb0ELb0ELb0ELi2ELi4ELi4ELi4ELb0EEENS1_21CollectiveEpilogueBwdISA_SB_SD_Li256ELb0ELb0ELi2EEENS1_19SingleTileSchedulerILb0ELb0ELb0ELi128EEEEEEEEEvNT_6ParamsE) ;  /* 0xffff71c008007950 */ /* 0x000fea0003c3ffff */
        .type           $_ZN7cutlass13device_kernelIN5flash19enable_sm80_to_sm89INS1_16FlashAttnBwdSm80INS1_25CollectiveMainloopBwdSm80ILi2ELi2EN4cute5tupleIJNS5_1CILi128EEES8_NS7_ILi64EEEEEENS_10bfloat16_tEfNS_4arch4Sm80ELb0ELb0ELb1ELb0ELb1ELb0ELb0ELb0ELi2ELi4ELi4ELi4ELb0EEENS1_21CollectiveEpilogueBwdISA_SB_SD_Li256ELb0ELb0ELi2EEENS1_19SingleTileSchedulerILb0ELb0ELb0ELi128EEEEEEEEEvNT_6ParamsE$_ZN4cute3eso3ESOILb1ELb0EJNS_6LayoutINS_5tupleIJNS3_IJNS3_IJNS_1CILi8EEENS4_ILi1EEEEEES6_EEENS3_IJNS3_IJS6_S6_EEENS4_ILi2EEEEEEEEENS3_IJNS3_IJNS3_IJS6_NS4_ILi0EEEEEESD_EEENS3_IJNS3_IJSD_SD_EEES5_EEEEEEEENS_10ViewEngineIPN7cutlass10bfloat16_tEEEEEC2ERKSJ_RKSO_,@function
        .size           $_ZN7cutlass13device_kernelIN5flash19enable_sm80_to_sm89INS1_16FlashAttnBwdSm80INS1_25CollectiveMainloopBwdSm80ILi2ELi2EN4cute5tupleIJNS5_1CILi128EEES8_NS7_ILi64EEEEEENS_10bfloat16_tEfNS_4arch4Sm80ELb0ELb0ELb1ELb0ELb1ELb0ELb0ELb0ELi2ELi4ELi4ELi4ELb0EEENS1_21CollectiveEpilogueBwdISA_SB_SD_Li256ELb0ELb0ELi2EEENS1_19SingleTileSchedulerILb0ELb0ELb0ELi128EEEEEEEEEvNT_6ParamsE$_ZN4cute3eso3ESOILb1ELb0EJNS_6LayoutINS_5tupleIJNS3_IJNS3_IJNS_1CILi8EEENS4_ILi1EEEEEES6_EEENS3_IJNS3_IJS6_S6_EEENS4_ILi2EEEEEEEEENS3_IJNS3_IJNS3_IJS6_NS4_ILi0EEEEEESD_EEENS3_IJNS3_IJSD_SD_EEES5_EEEEEEEENS_10ViewEngineIPN7cutlass10bfloat16_tEEEEEC2ERKSJ_RKSO_,($_ZN7cutlass13device_kernelIN5flash19enable_sm80_to_sm89INS1_16FlashAttnBwdSm80INS1_25CollectiveMainloopBwdSm80ILi2ELi2EN4cute5tupleIJNS5_1CILi128EEES8_NS7_ILi64EEEEEENS_10bfloat16_tEfNS_4arch4Sm80ELb0ELb0ELb1ELb0ELb1ELb0ELb0ELb0ELi2ELi4ELi4ELi4ELb0EEENS1_21CollectiveEpilogueBwdISA_SB_SD_Li256ELb0ELb0ELi2EEENS1_19SingleTileSchedulerILb0ELb0ELb0ELi128EEEEEEEEEvNT_6ParamsE$_ZN4cute3eso3ESOILb1ELb0EJNS_6LayoutINS_5tupleIJNS3_IJNS3_IJNS_1CILi8EEENS4_ILi1EEEEEES6_EEENS3_IJNS3_IJS6_S6_EEENS4_ILi4EEEEEEEEENS3_IJNS3_IJNS3_IJS6_NS4_ILi0EEEEEESD_EEENS3_IJNS3_IJSD_SD_EEENS4_ILi2048EEEEEEEEEEENS_10ViewEngineINS_8smem_ptrIPN7cutlass10bfloat16_tEEEEEEEC2ERKSK_RKSR_ - $_ZN7cutlass13device_kernelIN5flash19enable_sm80_to_sm89INS1_16FlashAttnBwdSm80INS1_25CollectiveMainloopBwdSm80ILi2ELi2EN4cute5tupleIJNS5_1CILi128EEES8_NS7_ILi64EEEEEENS_10bfloat16_tEfNS_4arch4Sm80ELb0ELb0ELb1ELb0ELb1ELb0ELb0ELb0ELi2ELi4ELi4ELi4ELb0EEENS1_21CollectiveEpilogueBwdISA_SB_SD_Li256ELb0ELb0ELi2EEENS1_19SingleTileSchedulerILb0ELb0ELb0ELi128EEEEEEEEEvNT_6ParamsE$_ZN4cute3eso3ESOILb1ELb0EJNS_6LayoutINS_5tupleIJNS3_IJNS3_IJNS_1CILi8EEENS4_ILi1EEEEEES6_EEENS3_IJNS3_IJS6_S6_EEENS4_ILi2EEEEEEEEENS3_IJNS3_IJNS3_IJS6_NS4_ILi0EEEEEESD_EEENS3_IJNS3_IJSD_SD_EEES5_EEEEEEEENS_10ViewEngineIPN7cutlass10bfloat16_tEEEEEC2ERKSJ_RKSO_)
$_ZN7cutlass13device_kernelIN5flash19enable_sm80_to_sm89INS1_16FlashAttnBwdSm80INS1_25CollectiveMainloopBwdSm80ILi2ELi2EN4cute5tupleIJNS5_1CILi128EEES8_NS7_ILi64EEEEEENS_10bfloat16_tEfNS_4arch4Sm80ELb0ELb0ELb1ELb0ELb1ELb0ELb0ELb0ELi2ELi4ELi4ELi4ELb0EEENS1_21CollectiveEpilogueBwdISA_SB_SD_Li256ELb0ELb0ELi2EEENS1_19SingleTileSchedulerILb0ELb0ELb0ELi128EEEEEEEEEvNT_6ParamsE$_ZN4cute3eso3ESOILb1ELb0EJNS_6LayoutINS_5tupleIJNS3_IJNS3_IJNS_1CILi8EEENS4_ILi1EEEEEES6_EEENS3_IJNS3_IJS6_S6_EEENS4_ILi2EEEEEEEEENS3_IJNS3_IJNS3_IJS6_NS4_ILi0EEEEEESD_EEENS3_IJNS3_IJSD_SD_EEES5_EEEEEEEENS_10ViewEngineIPN7cutlass10bfloat16_tEEEEEC2ERKSJ_RKSO_:
[----:B------:R-:W-:Y:S02]  /*8e40*/  IADD3 R6, R76, -c[0x0][0x20], RZ ;  /* 0x800008004c067a10 */ /* 0x000fe40007ffe0ff */
[----:B------:R-:W-:-:S03]  /*8e50*/  MOV R9, 0x0 ;  /* 0x0000000000097802 */ /* 0x000fc60000000f00 */
[----:B------:R1:W-:Y:S01]  /*8e60*/  STL.64 [R6], R2 ;  /* 0x0000000206007387 */ /* 0x0003e20000100a00 */
[----:B------:R-:W-:Y:S05]  /*8e70*/  RET.REL.NODEC R8 `(_ZN7cutlass13device_kernelIN5flash19enable_sm80_to_sm89INS1_16FlashAttnBwdSm80INS1_25CollectiveMainloopBwdSm80ILi2ELi2EN4cute5tupleIJNS5_1CILi128EEES8_NS7_ILi64EEEEEENS_10bfloat16_tEfNS_4arch4Sm80ELb0ELb0ELb1ELb0ELb1ELb0ELb0ELb0ELi2ELi4ELi4ELi4ELb0EEENS1_21CollectiveEpilogueBwdISA_SB_SD_Li256ELb0ELb0ELi2EEENS1_19SingleTileSchedulerILb0ELb0ELb0ELi128EEEEEEEEEvNT_6ParamsE) ;  /* 0xffff718008007950 */ /* 0x000fea0003c3ffff */
        .type           $_ZN7cutlass13device_kernelIN5flash19enable_sm80_to_sm89INS1_16FlashAttnBwdSm80INS1_25CollectiveMainloopBwdSm80ILi2ELi2EN4cute5tupleIJNS5_1CILi128EEES8_NS7_ILi64EEEEEENS_10bfloat16_tEfNS_4arch4Sm80ELb0ELb0ELb1ELb0ELb1ELb0ELb0ELb0ELi2ELi4ELi4ELi4ELb0EEENS1_21CollectiveEpilogueBwdISA_SB_SD_Li256ELb0ELb0ELi2EEENS1_19SingleTileSchedulerILb0ELb0ELb0ELi128EEEEEEEEEvNT_6ParamsE$_ZN4cute3eso3ESOILb1ELb0EJNS_6LayoutINS_5tupleIJNS3_IJNS3_IJNS_1CILi8EEENS4_ILi1EEEEEES6_EEENS3_IJNS3_IJS6_S6_EEENS4_ILi4EEEEEEEEENS3_IJNS3_IJNS3_IJS6_NS4_ILi0EEEEEESD_EEENS3_IJNS3_IJSD_SD_EEENS4_ILi2048EEEEEEEEEEENS_10ViewEngineINS_8smem_ptrIPN7cutlass10bfloat16_tEEEEEEEC2ERKSK_RKSR_,@function
        .size           $_ZN7cutlass13device_kernelIN5flash19enable_sm80_to_sm89INS1_16FlashAttnBwdSm80INS1_25CollectiveMainloopBwdSm80ILi2ELi2EN4cute5tupleIJNS5_1CILi128EEES8_NS7_ILi64EEEEEENS_10bfloat16_tEfNS_4arch4Sm80ELb0ELb0ELb1ELb0ELb1ELb0ELb0ELb0ELi2ELi4ELi4ELi4ELb0EEENS1_21CollectiveEpilogueBwdISA_SB_SD_Li256ELb0ELb0ELi2EEENS1_19SingleTileSchedulerILb0ELb0ELb0ELi128EEEEEEEEEvNT_6ParamsE$_ZN4cute3eso3ESOILb1ELb0EJNS_6LayoutINS_5tupleIJNS3_IJNS3_IJNS_1CILi8EEENS4_ILi1EEEEEES6_EEENS3_IJNS3_IJS6_S6_EEENS4_ILi4EEEEEEEEENS3_IJNS3_IJNS3_IJS6_NS4_ILi0EEEEEESD_EEENS3_IJNS3_IJSD_SD_EEENS4_ILi2048EEEEEEEEEEENS_10ViewEngineINS_8smem_ptrIPN7cutlass10bfloat16_tEEEEEEEC2ERKSK_RKSR_,($_ZN7cutlass13device_kernelIN5flash19enable_sm80_to_sm89INS1_16FlashAttnBwdSm80INS1_25CollectiveMainloopBwdSm80ILi2ELi2EN4cute5tupleIJNS5_1CILi128EEES8_NS7_ILi64EEEEEENS_10bfloat16_tEfNS_4arch4Sm80ELb0ELb0ELb1ELb0ELb1ELb0ELb0ELb0ELi2ELi4ELi4ELi4ELb0EEENS1_21CollectiveEpilogueBwdISA_SB_SD_Li256ELb0ELb0ELi2EEENS1_19SingleTileSchedulerILb0ELb0ELb0ELi128EEEEEEEEEvNT_6ParamsE$_ZN4cute3eso3ESOILb1ELb0EJNS_6LayoutINS_5tupleIJNS3_IJNS3_IJNS_1CILi8EEENS4_ILi1EEEEEES6_EEENS3_IJNS3_IJS6_S6_EEENS4_ILi4EEEEEEEEENS3_IJNS3_IJNS3_IJS6_NS4_ILi0EEEEEESD_EEENS3_IJNS3_IJSD_SD_EEES5_EEEEEEEENS_10ViewEngineIPN7cutlass10bfloat16_tEEEEEC2ERKSJ_RKSO_ - $_ZN7cutlass13device_kernelIN5flash19enable_sm80_to_sm89INS1_16FlashAttnBwdSm80INS1_25CollectiveMainloopBwdSm80ILi2ELi2EN4cute5tupleIJNS5_1CILi128EEES8_NS7_ILi64EEEEEENS_10bfloat16_tEfNS_4arch4Sm80ELb0ELb0ELb1ELb0ELb1ELb0ELb0ELb0ELi2ELi4ELi4ELi4ELb0EEENS1_21CollectiveEpilogueBwdISA_SB_SD_Li256ELb0ELb0ELi2EEENS1_19SingleTileSchedulerILb0ELb0ELb0ELi128EEEEEEEEEvNT_6ParamsE$_ZN4cute3eso3ESOILb1ELb0EJNS_6LayoutINS_5tupleIJNS3_IJNS3_IJNS_1CILi8EEENS4_ILi1EEEEEES6_EEENS3_IJNS3_IJS6_S6_EEENS4_ILi4EEEEEEEEENS3_IJNS3_IJNS3_IJS6_NS4_ILi0EEEEEESD_EEENS3_IJNS3_IJSD_SD_EEENS4_ILi2048EEEEEEEEEEENS_10ViewEngineINS_8smem_ptrIPN7cutlass10bfloat16_tEEEEEEEC2ERKSK_RKSR_)
$_ZN7cutlass13device_kernelIN5flash19enable_sm80_to_sm89INS1_16FlashAttnBwdSm80INS1_25CollectiveMainloopBwdSm80ILi2ELi2EN4cute5tupleIJNS5_1CILi128EEES8_NS7_ILi64EEEEEENS_10bfloat16_tEfNS_4arch4Sm80ELb0ELb0ELb1ELb0ELb1ELb0ELb0ELb0ELi2ELi4ELi4ELi4ELb0EEENS1_21CollectiveEpilogueBwdISA_SB_SD_Li256ELb0ELb0ELi2EEENS1_19SingleTileSchedulerILb0ELb0ELb0ELi128EEEEEEEEEvNT_6ParamsE$_ZN4cute3eso3ESOILb1ELb0EJNS_6LayoutINS_5tupleIJNS3_IJNS3_IJNS_1CILi8EEENS4_ILi1EEEEEES6_EEENS3_IJNS3_IJS6_S6_EEENS4_ILi4EEEEEEEEENS3_IJNS3_IJNS3_IJS6_NS4_ILi0EEEEEESD_EEENS3_IJNS3_IJSD_SD_EEENS4_ILi2048EEEEEEEEEEENS_10ViewEngineINS_8smem_ptrIPN7cutlass10bfloat16_tEEEEEEEC2ERKSK_RKSR_:
[----:B------:R-:W-:Y:S02]  /*8e80*/  IADD3 R2, R25, -c[0x0][0x20], RZ ;  /* 0x8000080019027a10 */ /* 0x000fe40007ffe0ff */
[----:B------:R-:W-:-:S03]  /*8e90*/  MOV R11, 0x0 ;  /* 0x00000000000b7802 */ /* 0x000fc60000000f00 */
[----:B------:R1:W-:Y:S01]  /*8ea0*/  STL.64 [R2], R6 ;  /* 0x0000000602007387 */ /* 0x0003e20000100a00 */
[----:B------:R-:W-:Y:S05]  /*8eb0*/  RET.REL.NODEC R10 `(_ZN7cutlass13device_kernelIN5flash19enable_sm80_to_sm89INS1_16FlashAttnBwdSm80INS1_25CollectiveMainloopBwdSm80ILi2ELi2EN4cute5tupleIJNS5_1CILi128EEES8_NS7_ILi64EEEEEENS_10bfloat16_tEfNS_4arch4Sm80ELb0ELb0ELb1ELb0ELb1ELb0ELb0ELb0ELi2ELi4ELi4ELi4ELb0EEENS1_21CollectiveEpilogueBwdISA_SB_SD_Li256ELb0ELb0ELi2EEENS1_19SingleTileSchedulerILb0ELb0ELb0ELi128EEEEEEEEEvNT_6ParamsE) ;  /* 0xffff71400a007950 */ /* 0x000fea0003c3ffff */
        .type           $_ZN7cutlass13device_kernelIN5flash19enable_sm80_to_sm89INS1_16FlashAttnBwdSm80INS1_25CollectiveMainloopBwdSm80ILi2ELi2EN4cute5tupleIJNS5_1CILi128EEES8_NS7_ILi64EEEEEENS_10bfloat16_tEfNS_4arch4Sm80ELb0ELb0ELb1ELb0ELb1ELb0ELb0ELb0ELi2ELi4ELi4ELi4ELb0EEENS1_21CollectiveEpilogueBwdISA_SB_SD_Li256ELb0ELb0ELi2EEENS1_19SingleTileSchedulerILb0ELb0ELb0ELi128EEEEEEEEEvNT_6ParamsE$_ZN4cute3eso3ESOILb1ELb0EJNS_6LayoutINS_5tupleIJNS3_IJNS3_IJNS_1CILi8EEENS4_ILi1EEEEEES6_EEENS3_IJNS3_IJS6_S6_EEENS4_ILi4EEEEEEEEENS3_IJNS3_IJNS3_IJS6_NS4_ILi0EEEEEESD_EEENS3_IJNS3_IJSD_SD_EEES5_EEEEEEEENS_10ViewEngineIPN7cutlass10bfloat16_tEEEEEC2ERKSJ_RKSO_,@function
        .size           $_ZN7cutlass13device_kernelIN5flash19enable_sm80_to_sm89INS1_16FlashAttnBwdSm80INS1_25CollectiveMainloopBwdSm80ILi2ELi2EN4cute5tupleIJNS5_1CILi128EEES8_NS7_ILi64EEEEEENS_10bfloat16_tEfNS_4arch4Sm80ELb0ELb0ELb1ELb0ELb1ELb0ELb0ELb0ELi2ELi4ELi4ELi4ELb0EEENS1_21CollectiveEpilogueBwdISA_SB_SD_Li256ELb0ELb0ELi2EEENS1_19SingleTileSchedulerILb0ELb0ELb0ELi128EEEEEEEEEvNT_6ParamsE$_ZN4cute3eso3ESOILb1ELb0EJNS_6LayoutINS_5tupleIJNS3_IJNS3_IJNS_1CILi8EEENS4_ILi1EEEEEES6_EEENS3_IJNS3_IJS6_S6_EEENS4_ILi4EEEEEEEEENS3_IJNS3_IJNS3_IJS6_NS4_ILi0EEEEEESD_EEENS3_IJNS3_IJSD_SD_EEES5_EEEEEEEENS_10ViewEngineIPN7cutlass10bfloat16_tEEEEEC2ERKSJ_RKSO_,($_ZN7cutlass13device_kernelIN5flash19enable_sm80_to_sm89INS1_16FlashAttnBwdSm80INS1_25CollectiveMainloopBwdSm80ILi2ELi2EN4cute5tupleIJNS5_1CILi128EEES8_NS7_ILi64EEEEEENS_10bfloat16_tEfNS_4arch4Sm80ELb0ELb0ELb1ELb0ELb1ELb0ELb0ELb0ELi2ELi4ELi4ELi4ELb0EEENS1_21CollectiveEpilogueBwdISA_SB_SD_Li256ELb0ELb0ELi2EEENS1_19SingleTileSchedulerILb0ELb0ELb0ELi128EEEEEEEEEvNT_6ParamsE$_ZN4cute3eso3ESOILb1ELb0EJNS_6LayoutINS_5tupleIJNS3_IJNS_1CILi1EEENS3_IJNS4_ILi2EEES6_EEEEEES6_NS4_ILi4EEEEEENS3_IJNS3_IJNS4_ILi0EEENS3_IJS5_S9_EEEEEES6_NS4_ILi8EEEEEEEENS_10ViewEngineIPjEEEEC2ERKSG_RKSJ_ - $_ZN7cutlass13device_kernelIN5flash19enable_sm80_to_sm89INS1_16FlashAttnBwdSm80INS1_25CollectiveMainloopBwdSm80ILi2ELi2EN4cute5tupleIJNS5_1CILi128EEES8_NS7_ILi64EEEEEENS_10bfloat16_tEfNS_4arch4Sm80ELb0ELb0ELb1ELb0ELb1ELb0ELb0ELb0ELi2ELi4ELi4ELi4ELb0EEENS1_21CollectiveEpilogueBwdISA_SB_SD_Li256ELb0ELb0ELi2EEENS1_19SingleTileSchedulerILb0ELb0ELb0ELi128EEEEEEEEEvNT_6ParamsE$_ZN4cute3eso3ESOILb1ELb0EJNS_6LayoutINS_5tupleIJNS3_IJNS3_IJNS_1CILi8EEENS4_ILi1EEEEEES6_EEENS3_IJNS3_IJS6_S6_EEENS4_ILi4EEEEEEEEENS3_IJNS3_IJNS3_IJS6_NS4_ILi0EEEEEESD_EEENS3_IJNS3_IJSD_SD_EEES5_EEEEEEEENS_10ViewEngineIPN7cutlass10bfloat16_tEEEEEC2ERKSJ_RKSO_)
$_ZN7cutlass13device_kernelIN5flash19enable_sm80_to_sm89INS1_16FlashAttnBwdSm80INS1_25CollectiveMainloopBwdSm80ILi2ELi2EN4cute5tupleIJNS5_1CILi128EEES8_NS7_ILi64EEEEEENS_10bfloat16_tEfNS_4arch4Sm80ELb0ELb0ELb1ELb0ELb1ELb0ELb0ELb0ELi2ELi4ELi4ELi4ELb0EEENS1_21CollectiveEpilogueBwdISA_SB_SD_Li256ELb0ELb0ELi2EEENS1_19SingleTileSchedulerILb0ELb0ELb0ELi128EEEEEEEEEvNT_6ParamsE$_ZN4cute3eso3ESOILb1ELb0EJNS_6LayoutINS_5tupleIJNS3_IJNS3_IJNS_1CILi8EEENS4_ILi1EEEEEES6_EEENS3_IJNS3_IJS6_S6_EEENS4_ILi4EEEEEEEEENS3_IJNS3_IJNS3_IJS6_NS4_ILi0EEEEEESD_EEENS3_IJNS3_IJSD_SD_EEES5_EEEEEEEENS_10ViewEngineIPN7cutlass10bfloat16_tEEEEEC2ERKSJ_RKSO_:
[----:B------:R-:W-:Y:S02]  /*8ec0*/  IADD3 R4, R25, -c[0x0][0x20], RZ ;  /* 0x8000080019047a10 */ /* 0x000fe40007ffe0ff */
[----:B------:R-:W-:-:S03]  /*8ed0*/  MOV R9, 0x0 ;  /* 0x0000000000097802 */ /* 0x000fc60000000f00 */
[----:B------:R1:W-:Y:S01]  /*8ee0*/  STL.64 [R4], R2 ;  /* 0x0000000204007387 */ /* 0x0003e20000100a00 */
[----:B------:R-:W-:Y:S05]  /*8ef0*/  RET.REL.NODEC R8 `(_ZN7cutlass13device_kernelIN5flash19enable_sm80_to_sm89INS1_16FlashAttnBwdSm80INS1_25CollectiveMainloopBwdSm80ILi2ELi2EN4cute5tupleIJNS5_1CILi128EEES8_NS7_ILi64EEEEEENS_10bfloat16_tEfNS_4arch4Sm80ELb0ELb0ELb1ELb0ELb1ELb0ELb0ELb0ELi2ELi4ELi4ELi4ELb0EEENS1_21CollectiveEpilogueBwdISA_SB_SD_Li256ELb0ELb0ELi2EEENS1_19SingleTileSchedulerILb0ELb0ELb0ELi128EEEEEEEEEvNT_6ParamsE) ;  /* 0xffff710008007950 */ /* 0x000fea0003c3ffff */
        .type           $_ZN7cutlass13device_kernelIN5flash19enable_sm80_to_sm89INS1_16FlashAttnBwdSm80INS1_25CollectiveMainloopBwdSm80ILi2ELi2EN4cute5tupleIJNS5_1CILi128EEES8_NS7_ILi64EEEEEENS_10bfloat16_tEfNS_4arch4Sm80ELb0ELb0ELb1ELb0ELb1ELb0ELb0ELb0ELi2ELi4ELi4ELi4ELb0EEENS1_21CollectiveEpilogueBwdISA_SB_SD_Li256ELb0ELb0ELi2EEENS1_19SingleTileSchedulerILb0ELb0ELb0ELi128EEEEEEEEEvNT_6ParamsE$_ZN4cute3eso3ESOILb1ELb0EJNS_6LayoutINS_5tupleIJNS3_IJNS_1CILi1EEENS3_IJNS4_ILi2EEES6_EEEEEES6_NS4_ILi4EEEEEENS3_IJNS3_IJNS4_ILi0EEENS3_IJS5_S9_EEEEEES6_NS4_ILi8EEEEEEEENS_10ViewEngineIPjEEEEC2ERKSG_RKSJ_,@function
        .size           $_ZN7cutlass13device_kernelIN5flash19enable_sm80_to_sm89INS1_16FlashAttnBwdSm80INS1_25CollectiveMainloopBwdSm80ILi2ELi2EN4cute5tupleIJNS5_1CILi128EEES8_NS7_ILi64EEEEEENS_10bfloat16_tEfNS_4arch4Sm80ELb0ELb0ELb1ELb0ELb1ELb0ELb0ELb0ELi2ELi4ELi4ELi4ELb0EEENS1_21CollectiveEpilogueBwdISA_SB_SD_Li256ELb0ELb0ELi2EEENS1_19SingleTileSchedulerILb0ELb0ELb0ELi128EEEEEEEEEvNT_6ParamsE$_ZN4cute3eso3ESOILb1ELb0EJNS_6LayoutINS_5tupleIJNS3_IJNS_1CILi1EEENS3_IJNS4_ILi2EEES6_EEEEEES6_NS4_ILi4EEEEEENS3_IJNS3_IJNS4_ILi0EEENS3_IJS5_S9_EEEEEES6_NS4_ILi8EEEEEEEENS_10ViewEngineIPjEEEEC2ERKSG_RKSJ_,($_ZN7cutlass13device_kernelIN5flash19enable_sm80_to_sm89INS1_16FlashAttnBwdSm80INS1_25CollectiveMainloopBwdSm80ILi2ELi2EN4cute5tupleIJNS5_1CILi128EEES8_NS7_ILi64EEEEEENS_10bfloat16_tEfNS_4arch4Sm80ELb0ELb0ELb1ELb0ELb1ELb0ELb0ELb0ELi2ELi4ELi4ELi4ELb0EEENS1_21CollectiveEpilogueBwdISA_SB_SD_Li256ELb0ELb0ELi2EEENS1_19SingleTileSchedulerILb0ELb0ELb0ELi128EEEEEEEEEvNT_6ParamsE$_ZN4cute3eso3ESOILb1ELb0EJNS_6LayoutINS_5tupleIJNS3_IJNS_1CILi1EEENS3_IJNS4_ILi4EEENS4_ILi2EEEEEEEEES7_S6_EEENS3_IJNS3_IJNS4_ILi0EEENS3_IJS5_NS4_ILi8EEEEEEEEES6_NS4_ILi16EEEEEEEENS_10ViewEngineIPN7cutlass10bfloat16_tEEEEEC2ERKSH_RKSM_ - $_ZN7cutlass13device_kernelIN5flash19enable_sm80_to_sm89INS1_16FlashAttnBwdSm80INS1_25CollectiveMainloopBwdSm80ILi2ELi2EN4cute5tupleIJNS5_1CILi128EEES8_NS7_ILi64EEEEEENS_10bfloat16_tEfNS_4arch4Sm80ELb0ELb0ELb1ELb0ELb1ELb0ELb0ELb0ELi2ELi4ELi4ELi4ELb0EEENS1_21CollectiveEpilogueBwdISA_SB_SD_Li256ELb0ELb0ELi2EEENS1_19SingleTileSchedulerILb0ELb0ELb0ELi128EEEEEEEEEvNT_6ParamsE$_ZN4cute3eso3ESOILb1ELb0EJNS_6LayoutINS_5tupleIJNS3_IJNS_1CILi1EEENS3_IJNS4_ILi2EEES6_EEEEEES6_NS4_ILi4EEEEEENS3_IJNS3_IJNS4_ILi0EEENS3_IJS5_S9_EEEEEES6_NS4_ILi8EEEEEEEENS_10ViewEngineIPjEEEEC2ERKSG_RKSJ_)
$_ZN7cutlass13device_kernelIN5flash19enable_sm80_to_sm89INS1_16FlashAttnBwdSm80INS1_25CollectiveMainloopBwdSm80ILi2ELi2EN4cute5tupleIJNS5_1CILi128EEES8_NS7_ILi64EEEEEENS_10bfloat16_tEfNS_4arch4Sm80ELb0ELb0ELb1ELb0ELb1ELb0ELb0ELb0ELi2ELi4ELi4ELi4ELb0EEENS1_21CollectiveEpilogueBwdISA_SB_SD_Li256ELb0ELb0ELi2EEENS1_19SingleTileSchedulerILb0ELb0ELb0ELi128EEEEEEEEEvNT_6ParamsE$_ZN4cute3eso3ESOILb1ELb0EJNS_6LayoutINS_5tupleIJNS3_IJNS_1CILi1EEENS3_IJNS4_ILi2EEES6_EEEEEES6_NS4_ILi4EEEEEENS3_IJNS3_IJNS4_ILi0EEENS3_IJS5_S9_EEEEEES6_NS4_ILi8EEEEEEEENS_10ViewEngineIPjEEEEC2ERKSG_RKSJ_:
[----:B------:R-:W-:Y:S01]  /*8f00*/  IADD3 R4, R68, -c[0x0][0x20], RZ ;  /* 0x8000080044047a10 */ /* 0x000fe20007ffe0ff */
[----:B------:R-:W-:Y:S01]  /*8f10*/  IMAD.MOV.U32 R8, RZ, RZ, R6 ;  /* 0x000000ffff087224 */ /* 0x000fe200078e0006 */
[----:B------:R-:W-:-:S03]  /*8f20*/  MOV R9, 0x0 ;  /* 0x0000000000097802 */ /* 0x000fc60000000f00 */
[----:B------:R1:W-:Y:S01]  /*8f30*/  STL.64 [R4], R2 ;  /* 0x0000000204007387 */ /* 0x0003e20000100a00 */
[----:B------:R-:W-:Y:S05]  /*8f40*/  RET.REL.NODEC R8 `(_ZN7cutlass13device_kernelIN5flash19enable_sm80_to_sm89INS1_16FlashAttnBwdSm80INS1_25CollectiveMainloopBwdSm80ILi2ELi2EN4cute5tupleIJNS5_1CILi128EEES8_NS7_ILi64EEEEEENS_10bfloat16_tEfNS_4arch4Sm80ELb0ELb0ELb1ELb0ELb1ELb0ELb0ELb0ELi2ELi4ELi4ELi4ELb0EEENS1_21CollectiveEpilogueBwdISA_SB_SD_Li256ELb0ELb0ELi2EEENS1_19SingleTileSchedulerILb0ELb0ELb0ELi128EEEEEEEEEvNT_6ParamsE) ;  /* 0xffff70b008007950 */ /* 0x000fea0003c3ffff */
        .type           $_ZN7cutlass13device_kernelIN5flash19enable_sm80_to_sm89INS1_16FlashAttnBwdSm80INS1_25CollectiveMainloopBwdSm80ILi2ELi2EN4cute5tupleIJNS5_1CILi128EEES8_NS7_ILi64EEEEEENS_10bfloat16_tEfNS_4arch4Sm80ELb0ELb0ELb1ELb0ELb1ELb0ELb0ELb0ELi2ELi4ELi4ELi4ELb0EEENS1_21CollectiveEpilogueBwdISA_SB_SD_Li256ELb0ELb0ELi2EEENS1_19SingleTileSchedulerILb0ELb0ELb0ELi128EEEEEEEEEvNT_6ParamsE$_ZN4cute3eso3ESOILb1ELb0EJNS_6LayoutINS_5tupleIJNS3_IJNS_1CILi1EEENS3_IJNS4_ILi4EEENS4_ILi2EEEEEEEEES7_S6_EEENS3_IJNS3_IJNS4_ILi0EEENS3_IJS5_NS4_ILi8EEEEEEEEES6_NS4_ILi16EEEEEEEENS_10ViewEngineIPN7cutlass10bfloat16_tEEEEEC2ERKSH_RKSM_,@function
        .size           $_ZN7cutlass13device_kernelIN5flash19enable_sm80_to_sm89INS1_16FlashAttnBwdSm80INS1_25CollectiveMainloopBwdSm80ILi2ELi2EN4cute5tupleIJNS5_1CILi128EEES8_NS7_ILi64EEEEEENS_10bfloat16_tEfNS_4arch4Sm80ELb0ELb0ELb1ELb0ELb1ELb0ELb0ELb0ELi2ELi4ELi4ELi4ELb0EEENS1_21CollectiveEpilogueBwdISA_SB_SD_Li256ELb0ELb0ELi2EEENS1_19SingleTileSchedulerILb0ELb0ELb0ELi128EEEEEEEEEvNT_6ParamsE$_ZN4cute3eso3ESOILb1ELb0EJNS_6LayoutINS_5tupleIJNS3_IJNS_1CILi1EEENS3_IJNS4_ILi4EEENS4_ILi2EEEEEEEEES7_S6_EEENS3_IJNS3_IJNS4_ILi0EEENS3_IJS5_NS4_ILi8EEEEEEEEES6_NS4_ILi16EEEEEEEENS_10ViewEngineIPN7cutlass10bfloat16_tEEEEEC2ERKSH_RKSM_,($_ZN7cutlass13device_kernelIN5flash19enable_sm80_to_sm89INS1_16FlashAttnBwdSm80INS1_25CollectiveMainloopBwdSm80ILi2ELi2EN4cute5tupleIJNS5_1CILi128EEES8_NS7_ILi64EEEEEENS_10bfloat16_tEfNS_4arch4Sm80ELb0ELb0ELb1ELb0ELb1ELb0ELb0ELb0ELi2ELi4ELi4ELi4ELb0EEENS1_21CollectiveEpilogueBwdISA_SB_SD_Li256ELb0ELb0ELi2EEENS1_19SingleTileSchedulerILb0ELb0ELb0ELi128EEEEEEEEEvNT_6ParamsE$_ZN4cute3eso3ESOILb1ELb0EJNS_6LayoutINS_5tupleIJNS3_IJNS_1CILi1EEENS4_ILi2EEEEEEEEENS3_IJNS3_IJS5_S5_EEEEEEEENS_10ViewEngineIPjEEEEC2ERKSB_RKSE_ - $_ZN7cutlass13device_kernelIN5flash19enable_sm80_to_sm89INS1_16FlashAttnBwdSm80INS1_25CollectiveMainloopBwdSm80ILi2ELi2EN4cute5tupleIJNS5_1CILi128EEES8_NS7_ILi64EEEEEENS_10bfloat16_tEfNS_4arch4Sm80ELb0ELb0ELb1ELb0ELb1ELb0ELb0ELb0ELi2ELi4ELi4ELi4ELb0EEENS1_21CollectiveEpilogueBwdISA_SB_SD_Li256ELb0ELb0ELi2EEENS1_19SingleTileSchedulerILb0ELb0ELb0ELi128EEEEEEEEEvNT_6ParamsE$_ZN4cute3eso3ESOILb1ELb0EJNS_6LayoutINS_5tupleIJNS3_IJNS_1CILi1EEENS3_IJNS4_ILi4EEENS4_ILi2EEEEEEEEES7_S6_EEENS3_IJNS3_IJNS4_ILi0EEENS3_IJS5_NS4_ILi8EEEEEEEEES6_NS4_ILi16EEEEEEEENS_10ViewEngineIPN7cutlass10bfloat16_tEEEEEC2ERKSH_RKSM_)
$_ZN7cutlass13device_kernelIN5flash19enable_sm80_to_sm89INS1_16FlashAttnBwdSm80INS1_25CollectiveMainloopBwdSm80ILi2ELi2EN4cute5tupleIJNS5_1CILi128EEES8_NS7_ILi64EEEEEENS_10bfloat16_tEfNS_4arch4Sm80ELb0ELb0ELb1ELb0ELb1ELb0ELb0ELb0ELi2ELi4ELi4ELi4ELb0EEENS1_21CollectiveEpilogueBwdISA_SB_SD_Li256ELb0ELb0ELi2EEENS1_19SingleTileSchedulerILb0ELb0ELb0ELi128EEEEEEEEEvNT_6ParamsE$_ZN4cute3eso3ESOILb1ELb0EJNS_6LayoutINS_5tupleIJNS3_IJNS_1CILi1EEENS3_IJNS4_ILi4EEENS4_ILi2EEEEEEEEES7_S6_EEENS3_IJNS3_IJNS4_ILi0EEENS3_IJS5_NS4_ILi8EEEEEEEEES6_NS4_ILi16EEEEEEEENS_10ViewEngineIPN7cutlass10bfloat16_tEEEEEC2ERKSH_RKSM_:
[----:B------:R-:W-:Y:S01]  /*8f50*/  IADD3 R3, R68, -c[0x0][0x20], RZ ;  /* 0x8000080044037a10 */ /* 0x000fe20007ffe0ff */
[----:B------:R-:W-:Y:S01]  /*8f60*/  IMAD.MOV.U32 R60, RZ, RZ, R2 ;  /* 0x000000ffff3c7224 */ /* 0x000fe200078e0002 */
[----:B------:R-:W-:-:S04]  /*8f70*/  MOV R5, 0x0 ;  /* 0x0000000000057802 */ /* 0x000fc80000000f00 */
[----:B------:R1:W-:Y:S01]  /*8f80*/  STL.64 [R3], R60 ;  /* 0x0000003c03007387 */ /* 0x0003e20000100a00 */
[----:B------:R-:W-:Y:S05]  /*8f90*/  RET.REL.NODEC R4 `(_ZN7cutlass13device_kernelIN5flash19enable_sm80_to_sm89INS1_16FlashAttnBwdSm80INS1_25CollectiveMainloopBwdSm80ILi2ELi2EN4cute5tupleIJNS5_1CILi128EEES8_NS7_ILi64EEEEEENS_10bfloat16_tEfNS_4arch4Sm80ELb0ELb0ELb1ELb0ELb1ELb0ELb0ELb0ELi2ELi4ELi4ELi4ELb0EEENS1_21CollectiveEpilogueBwdISA_SB_SD_Li256ELb0ELb0ELi2EEENS1_19SingleTileSchedulerILb0ELb0ELb0ELi128EEEEEEEEEvNT_6ParamsE) ;  /* 0xffff706004007950 */ /* 0x000fea0003c3ffff */
        .type           $_ZN7cutlass13device_kernelIN5flash19enable_sm80_to_sm89INS1_16FlashAttnBwdSm80INS1_25CollectiveMainloopBwdSm80ILi2ELi2EN4cute5tupleIJNS5_1CILi128EEES8_NS7_ILi64EEEEEENS_10bfloat16_tEfNS_4arch4Sm80ELb0ELb0ELb1ELb0ELb1ELb0ELb0ELb0ELi2ELi4ELi4ELi4ELb0EEENS1_21CollectiveEpilogueBwdISA_SB_SD_Li256ELb0ELb0ELi2EEENS1_19SingleTileSchedulerILb0ELb0ELb0ELi128EEEEEEEEEvNT_6ParamsE$_ZN4cute3eso3ESOILb1ELb0EJNS_6LayoutINS_5tupleIJNS3_IJNS_1CILi1EEENS4_ILi2EEEEEEEEENS3_IJNS3_IJS5_S5_EEEEEEEENS_10ViewEngineIPjEEEEC2ERKSB_RKSE_,@function
        .size           $_ZN7cutlass13device_kernelIN5flash19enable_sm80_to_sm89INS1_16FlashAttnBwdSm80INS1_25CollectiveMainloopBwdSm80ILi2ELi2EN4cute5tupleIJNS5_1CILi128EEES8_NS7_ILi64EEEEEENS_10bfloat16_tEfNS_4arch4Sm80ELb0ELb0ELb1ELb0ELb1ELb0ELb0ELb0ELi2ELi4ELi4ELi4ELb0EEENS1_21CollectiveEpilogueBwdISA_SB_SD_Li256ELb0ELb0ELi2EEENS1_19SingleTileSchedulerILb0ELb0ELb0ELi128EEEEEEEEEvNT_6ParamsE$_ZN4cute3eso3ESOILb1ELb0EJNS_6LayoutINS_5tupleIJNS3_IJNS_1CILi1EEENS4_ILi2EEEEEEEEENS3_IJNS3_IJS5_S5_EEEEEEEENS_10ViewEngineIPjEEEEC2ERKSB_RKSE_,($_ZN7cutlass13device_kernelIN5flash19enable_sm80_to_sm89INS1_16FlashAttnBwdSm80INS1_25CollectiveMainloopBwdSm80ILi2ELi2EN4cute5tupleIJNS5_1CILi128EEES8_NS7_ILi64EEEEEENS_10bfloat16_tEfNS_4arch4Sm80ELb0ELb0ELb1ELb0ELb1ELb0ELb0ELb0ELi2ELi4ELi4ELi4ELb0EEENS1_21CollectiveEpilogueBwdISA_SB_SD_Li256ELb0ELb0ELi2EEENS1_19SingleTileSchedulerILb0ELb0ELb0ELi128EEEEEEEEEvNT_6ParamsE$_ZN4cute3eso3ESOILb1ELb0EJNS_6LayoutINS_5tupleIJNS3_IJNS_1CILi1EEENS4_ILi2EEEEEES6_NS4_ILi8EEEEEENS3_IJNS3_IJS5_S5_EEES6_NS4_ILi4EEEEEEEENS_10ViewEngineIPKN7cutlass5ArrayIfLi2ELb1EEEEEEEC2ERKSD_RKSK_ - $_ZN7cutlass13device_kernelIN5flash19enable_sm80_to_sm89INS1_16FlashAttnBwdSm80INS1_25CollectiveMainloopBwdSm80ILi2ELi2EN4cute5tupleIJNS5_1CILi128EEES8_NS7_ILi64EEEEEENS_10bfloat16_tEfNS_4arch4Sm80ELb0ELb0ELb1ELb0ELb1ELb0ELb0ELb0ELi2ELi4ELi4ELi4ELb0EEENS1_21CollectiveEpilogueBwdISA_SB_SD_Li256ELb0ELb0ELi2EEENS1_19SingleTileSchedulerILb0ELb0ELb0ELi128EEEEEEEEEvNT_6ParamsE$_ZN4cute3eso3ESOILb1ELb0EJNS_6LayoutINS_5tupleIJNS3_IJNS_1CILi1EEENS4_ILi2EEEEEEEEENS3_IJNS3_IJS5_S5_EEEEEEEENS_10ViewEngineIPjEEEEC2ERKSB_RKSE_)
$_ZN7cutlass13device_kernelIN5flash19enable_sm80_to_sm89INS1_16FlashAttnBwdSm80INS1_25CollectiveMainloopBwdSm80ILi2ELi2EN4cute5tupleIJNS5_1CILi128EEES8_NS7_ILi64EEEEEENS_10bfloat16_tEfNS_4arch4Sm80ELb0ELb0ELb1ELb0ELb1ELb0ELb0ELb0ELi2ELi4ELi4ELi4ELb0EEENS1_21CollectiveEpilogueBwdISA_SB_SD_Li256ELb0ELb0ELi2EEENS1_19SingleTileSchedulerILb0ELb0ELb0ELi128EEEEEEEEEvNT_6ParamsE$_ZN4cute3eso3ESOILb1ELb0EJNS_6LayoutINS_5tupleIJNS3_IJNS_1CILi1EEENS4_ILi2EEEEEEEEENS3_IJNS3_IJS5_S5_EEEEEEEENS_10ViewEngineIPjEEEEC2ERKSB_RKSE_:
[----:B------:R-:W-:Y:S01]  /*8fa0*/  IADD3 R2, R2, -c[0x0][0x20], RZ ;  /* 0x8000080002027a10 */ /* 0x000fe20007ffe0ff */
[----:B------:R-:W-:Y:S01]  /*8fb0*/  IMAD.MOV.U32 R11, RZ, RZ, R3 ;  /* 0x000000ffff0b7224 */ /* 0x000fe200078e0003 */
[----:B------:R-:W-:-:S04]  /*8fc0*/  MOV R5, 0x0 ;  /* 0x0000000000057802 */ /* 0x000fc80000000f00 */
[----:B------:R1:W-:Y:S01]  /*8fd0*/  STL.64 [R2], R10 ;  /* 0x0000000a02007387 */ /* 0x0003e20000100a00 */
[----:B------:R-:W-:Y:S05]  /*8fe0*/  RET.REL.NODEC R4 `(_ZN7cutlass13device_kernelIN5flash19enable_sm80_to_sm89INS1_16FlashAttnBwdSm80INS1_25CollectiveMainloopBwdSm80ILi2ELi2EN4cute5tupleIJNS5_1CILi128EEES8_NS7_ILi64EEEEEENS_10bfloat16_tEfNS_4arch4Sm80ELb0ELb0ELb1ELb0ELb1ELb0ELb0ELb0ELi2ELi4ELi4ELi4ELb0EEENS1_21CollectiveEpilogueBwdISA_SB_SD_Li256ELb0ELb0ELi2EEENS1_19SingleTileSchedulerILb0ELb0ELb0ELi128EEEEEEEEEvNT_6ParamsE) ;  /* 0xffff701004007950 */ /* 0x000fea0003c3ffff */
        .type           $_ZN7cutlass13device_kernelIN5flash19enable_sm80_to_sm89INS1_16FlashAttnBwdSm80INS1_25CollectiveMainloopBwdSm80ILi2ELi2EN4cute5tupleIJNS5_1CILi128EEES8_NS7_ILi64EEEEEENS_10bfloat16_tEfNS_4arch4Sm80ELb0ELb0ELb1ELb0ELb1ELb0ELb0ELb0ELi2ELi4ELi4ELi4ELb0EEENS1_21CollectiveEpilogueBwdISA_SB_SD_Li256ELb0ELb0ELi2EEENS1_19SingleTileSchedulerILb0ELb0ELb0ELi128EEEEEEEEEvNT_6ParamsE$_ZN4cute3eso3ESOILb1ELb0EJNS_6LayoutINS_5tupleIJNS3_IJNS_1CILi1EEENS4_ILi2EEEEEES6_NS4_ILi8EEEEEENS3_IJNS3_IJS5_S5_EEES6_NS4_ILi4EEEEEEEENS_10ViewEngineIPKN7cutlass5ArrayIfLi2ELb1EEEEEEEC2ERKSD_RKSK_,@function
        .size           $_ZN7cutlass13device_kernelIN5flash19enable_sm80_to_sm89INS1_16FlashAttnBwdSm80INS1_25CollectiveMainloopBwdSm80ILi2ELi2EN4cute5tupleIJNS5_1CILi128EEES8_NS7_ILi64EEEEEENS_10bfloat16_tEfNS_4arch4Sm80ELb0ELb0ELb1ELb0ELb1ELb0ELb0ELb0ELi2ELi4ELi4ELi4ELb0EEENS1_21CollectiveEpilogueBwdISA_SB_SD_Li256ELb0ELb0ELi2EEENS1_19SingleTileSchedulerILb0ELb0ELb0ELi128EEEEEEEEEvNT_6ParamsE$_ZN4cute3eso3ESOILb1ELb0EJNS_6LayoutINS_5tupleIJNS3_IJNS_1CILi1EEENS4_ILi2EEEEEES6_NS4_ILi8EEEEEENS3_IJNS3_IJS5_S5_EEES6_NS4_ILi4EEEEEEEENS_10ViewEngineIPKN7cutlass5ArrayIfLi2ELb1EEEEEEEC2ERKSD_RKSK_,($_ZN7cutlass13device_kernelIN5flash19enable_sm80_to_sm89INS1_16FlashAttnBwdSm80INS1_25CollectiveMainloopBwdSm80ILi2ELi2EN4cute5tupleIJNS5_1CILi128EEES8_NS7_ILi64EEEEEENS_10bfloat16_tEfNS_4arch4Sm80ELb0ELb0ELb1ELb0ELb1ELb0ELb0ELb0ELi2ELi4ELi4ELi4ELb0EEENS1_21CollectiveEpilogueBwdISA_SB_SD_Li256ELb0ELb0ELi2EEENS1_19SingleTileSchedulerILb0ELb0ELb0ELi128EEEEEEEEEvNT_6ParamsE$_ZN4cute3eso3ESOILb1ELb0EJNS_6LayoutINS_5tupleIJNS3_IJNS_1CILi1EEENS4_ILi2EEEEEES6_NS4_ILi8EEEEEENS3_IJNS3_IJS5_S5_EEES6_NS4_ILi4EEEEEEEENS_10ViewEngineIPN7cutlass5ArrayINSF_10bfloat16_tELi2ELb0EEEEEEEC2ERKSD_RKSK_ - $_ZN7cutlass13device_kernelIN5flash19enable_sm80_to_sm89INS1_16FlashAttnBwdSm80INS1_25CollectiveMainloopBwdSm80ILi2ELi2EN4cute5tupleIJNS5_1CILi128EEES8_NS7_ILi64EEEEEENS_10bfloat16_tEfNS_4arch4Sm80ELb0ELb0ELb1ELb0ELb1ELb0ELb0ELb0ELi2ELi4ELi4ELi4ELb0EEENS1_21CollectiveEpilogueBwdISA_SB_SD_Li256ELb0ELb0ELi2EEENS1_19SingleTileSchedulerILb0ELb0ELb0ELi128EEEEEEEEEvNT_6ParamsE$_ZN4cute3eso3ESOILb1ELb0EJNS_6LayoutINS_5tupleIJNS3_IJNS_1CILi1EEENS4_ILi2EEEEEES6_NS4_ILi8EEEEEENS3_IJNS3_IJS5_S5_EEES6_NS4_ILi4EEEEEEEENS_10ViewEngineIPKN7cutlass5ArrayIfLi2ELb1EEEEEEEC2ERKSD_RKSK_)
$_ZN7cutlass13device_kernelIN5flash19enable_sm80_to_sm89INS1_16FlashAttnBwdSm80INS1_25CollectiveMainloopBwdSm80ILi2ELi2EN4cute5tupleIJNS5_1CILi128EEES8_NS7_ILi64EEEEEENS_10bfloat16_tEfNS_4arch4Sm80ELb0ELb0ELb1ELb0ELb1ELb0ELb0ELb0ELi2ELi4ELi4ELi4ELb0EEENS1_21CollectiveEpilogueBwdISA_SB_SD_Li256ELb0ELb0ELi2EEENS1_19SingleTileSchedulerILb0ELb0ELb0ELi128EEEEEEEEEvNT_6ParamsE$_ZN4cute3eso3ESOILb1ELb0EJNS_6LayoutINS_5tupleIJNS3_IJNS_1CILi1EEENS4_ILi2EEEEEES6_NS4_ILi8EEEEEENS3_IJNS3_IJS5_S5_EEES6_NS4_ILi4EEEEEEEENS_10ViewEngineIPKN7cutlass5ArrayIfLi2ELb1EEEEEEEC2ERKSD_RKSK_:
[----:B------:R-:W-:Y:S01]  /*8ff0*/  IADD3 R2, R68, -c[0x0][0x20], RZ ;  /* 0x8000080044027a10 */ /* 0x000fe20007ffe0ff */
[----:B------:R-:W-:Y:S01]  /*9000*/  IMAD.MOV.U32 R9, RZ, RZ, R5 ;  /* 0x000000ffff097224 */ /* 0x000fe200078e0005 */
[----:B------:R-:W-:Y:S01]  /*9010*/  MOV R10, R6 ;  /* 0x00000006000a7202 */ /* 0x000fe20000000f00 */
[----:B------:R-:W-:-:S03]  /*9020*/  IMAD.MOV.U32 R11, RZ, RZ, 0x0 ;  /* 0x00000000ff0b7424 */ /* 0x000fc600078e00ff */
[----:B------:R1:W-:Y:S01]  /*9030*/  STL.64 [R2], R8 ;  /* 0x0000000802007387 */ /* 0x0003e20000100a00 */
[----:B------:R-:W-:Y:S05]  /*9040*/  RET.REL.NODEC R10 `(_ZN7cutlass13device_kernelIN5flash19enable_sm80_to_sm89INS1_16FlashAttnBwdSm80INS1_25CollectiveMainloopBwdSm80ILi2ELi2EN4cute5tupleIJNS5_1CILi128EEES8_NS7_ILi64EEEEEENS_10bfloat16_tEfNS_4arch4Sm80ELb0ELb0ELb1ELb0ELb1ELb0ELb0ELb0ELi2ELi4ELi4ELi4ELb0EEENS1_21CollectiveEpilogueBwdISA_SB_SD_Li256ELb0ELb0ELi2EEENS1_19SingleTileSchedulerILb0ELb0ELb0ELi128EEEEEEEEEvNT_6ParamsE) ;  /* 0xffff6fb00a007950 */ /* 0x000fea0003c3ffff */
        .type           $_ZN7cutlass13device_kernelIN5flash19enable_sm80_to_sm89INS1_16FlashAttnBwdSm80INS1_25CollectiveMainloopBwdSm80ILi2ELi2EN4cute5tupleIJNS5_1CILi128EEES8_NS7_ILi64EEEEEENS_10bfloat16_tEfNS_4arch4Sm80ELb0ELb0ELb1ELb0ELb1ELb0ELb0ELb0ELi2ELi4ELi4ELi4ELb0EEENS1_21CollectiveEpilogueBwdISA_SB_SD_Li256ELb0ELb0ELi2EEENS1_19SingleTileSchedulerILb0ELb0ELb0ELi128EEEEEEEEEvNT_6ParamsE$_ZN4cute3eso3ESOILb1ELb0EJNS_6LayoutINS_5tupleIJNS3_IJNS_1CILi1EEENS4_ILi2EEEEEES6_NS4_ILi8EEEEEENS3_IJNS3_IJS5_S5_EEES6_NS4_ILi4EEEEEEEENS_10ViewEngineIPN7cutlass5ArrayINSF_10bfloat16_tELi2ELb0EEEEEEEC2ERKSD_RKSK_,@function
        .size           $_ZN7cutlass13device_kernelIN5flash19enable_sm80_to_sm89INS1_16FlashAttnBwdSm80INS1_25CollectiveMainloopBwdSm80ILi2ELi2EN4cute5tupleIJNS5_1CILi128EEES8_NS7_ILi64EEEEEENS_10bfloat16_tEfNS_4arch4Sm80ELb0ELb0ELb1ELb0ELb1ELb0ELb0ELb0ELi2ELi4ELi4ELi4ELb0EEENS1_21CollectiveEpilogueBwdISA_SB_SD_Li256ELb0ELb0ELi2EEENS1_19SingleTileSchedulerILb0ELb0ELb0ELi128EEEEEEEEEvNT_6ParamsE$_ZN4cute3eso3ESOILb1ELb0EJNS_6LayoutINS_5tupleIJNS3_IJNS_1CILi1EEENS4_ILi2EEEEEES6_NS4_ILi8EEEEEENS3_IJNS3_IJS5_S5_EEES6_NS4_ILi4EEEEEEEENS_10ViewEngineIPN7cutlass5ArrayINSF_10bfloat16_tELi2ELb0EEEEEEEC2ERKSD_RKSK_,($_ZN7cutlass13device_kernelIN5flash19enable_sm80_to_sm89INS1_16FlashAttnBwdSm80INS1_25CollectiveMainloopBwdSm80ILi2ELi2EN4cute5tupleIJNS5_1CILi128EEES8_NS7_ILi64EEEEEENS_10bfloat16_tEfNS_4arch4Sm80ELb0ELb0ELb1ELb0ELb1ELb0ELb0ELb0ELi2ELi4ELi4ELi4ELb0EEENS1_21CollectiveEpilogueBwdISA_SB_SD_Li256ELb0ELb0ELi2EEENS1_19SingleTileSchedulerILb0ELb0ELb0ELi128EEEEEEEEEvNT_6ParamsE$_ZN4cute3eso3ESOILb1ELb0EJNS_6LayoutINS_5tupleIJNS3_IJNS_1CILi1EEENS4_ILi2EEES6_EEEEEENS3_IJNS3_IJS5_S5_S6_EEEEEEEENS_10ViewEngineIPjEEEEC2ERKSB_RKSE_ - $_ZN7cutlass13device_kernelIN5flash19enable_sm80_to_sm89INS1_16FlashAttnBwdSm80INS1_25CollectiveMainloopBwdSm80ILi2ELi2EN4cute5tupleIJNS5_1CILi128EEES8_NS7_ILi64EEEEEENS_10bfloat16_tEfNS_4arch4Sm80ELb0ELb0ELb1ELb0ELb1ELb0ELb0ELb0ELi2ELi4ELi4ELi4ELb0EEENS1_21CollectiveEpilogueBwdISA_SB_SD_Li256ELb0ELb0ELi2EEENS1_19SingleTileSchedulerILb0ELb0ELb0ELi128EEEEEEEEEvNT_6ParamsE$_ZN4cute3eso3ESOILb1ELb0EJNS_6LayoutINS_5tupleIJNS3_IJNS_1CILi1EEENS4_ILi2EEEEEES6_NS4_ILi8EEEEEENS3_IJNS3_IJS5_S5_EEES6_NS4_ILi4EEEEEEEENS_10ViewEngineIPN7cutlass5ArrayINSF_10bfloat16_tELi2ELb0EEEEEEEC2ERKSD_RKSK_)
$_ZN7cutlass13device_kernelIN5flash19enable_sm80_to_sm89INS1_16FlashAttnBwdSm80INS1_25CollectiveMainloopBwdSm80ILi2ELi2EN4cute5tupleIJNS5_1CILi128EEES8_NS7_ILi64EEEEEENS_10bfloat16_tEfNS_4arch4Sm80ELb0ELb0ELb1ELb0ELb1ELb0ELb0ELb0ELi2ELi4ELi4ELi4ELb0EEENS1_21CollectiveEpilogueBwdISA_SB_SD_Li256ELb0ELb0ELi2EEENS1_19SingleTileSchedulerILb0ELb0ELb0ELi128EEEEEEEEEvNT_6ParamsE$_ZN4cute3eso3ESOILb1ELb0EJNS_6LayoutINS_5tupleIJNS3_IJNS_1CILi1EEENS4_ILi2EEEEEES6_NS4_ILi8EEEEEENS3_IJNS3_IJS5_S5_EEES6_NS4_ILi4EEEEEEEENS_10ViewEngineIPN7cutlass5ArrayINSF_10bfloat16_tELi2ELb0EEEEEEEC2ERKSD_RKSK_:
[----:B------:R-:W-:Y:S01]  /*9050*/  IADD3 R2, R68, -c[0x0][0x20], RZ ;  /* 0x8000080044027a10 */ /* 0x000fe20007ffe0ff */
[----:B------:R-:W-:Y:S01]  /*9060*/  IMAD.MOV.U32 R9, RZ, RZ, R5 ;  /* 0x000000ffff097224 */ /* 0x000fe200078e0005 */
[----:B------:R-:W-:Y:S01]  /*9070*/  MOV R60, R6 ;  /* 0x00000006003c7202 */ /* 0x000fe20000000f00 */
[----:B------:R-:W-:-:S03]  /*9080*/  IMAD.MOV.U32 R61, RZ, RZ, 0x0 ;  /* 0x00000000ff3d7424 */ /* 0x000fc600078e00ff */
[----:B------:R1:W-:Y:S01]  /*9090*/  STL.64 [R2], R8 ;  /* 0x0000000802007387 */ /* 0x0003e20000100a00 */
[----:B------:R-:W-:Y:S05]  /*90a0*/  RET.REL.NODEC R60 `(_ZN7cutlass13device_kernelIN5flash19enable_sm80_to_sm89INS1_16FlashAttnBwdSm80INS1_25CollectiveMainloopBwdSm80ILi2ELi2EN4cute5tupleIJNS5_1CILi128EEES8_NS7_ILi64EEEEEENS_10bfloat16_tEfNS_4arch4Sm80ELb0ELb0ELb1ELb0ELb1ELb0ELb0ELb0ELi2ELi4ELi4ELi4ELb0EEENS1_21CollectiveEpilogueBwdISA_SB_SD_Li256ELb0ELb0ELi2EEENS1_19SingleTileSchedulerILb0ELb0ELb0ELi128EEEEEEEEEvNT_6ParamsE) ;  /* 0xffff6f503c007950 */ /* 0x000fea0003c3ffff */
        .type           $_ZN7cutlass13device_kernelIN5flash19enable_sm80_to_sm89INS1_16FlashAttnBwdSm80INS1_25CollectiveMainloopBwdSm80ILi2ELi2EN4cute5tupleIJNS5_1CILi128EEES8_NS7_ILi64EEEEEENS_10bfloat16_tEfNS_4arch4Sm80ELb0ELb0ELb1ELb0ELb1ELb0ELb0ELb0ELi2ELi4ELi4ELi4ELb0EEENS1_21CollectiveEpilogueBwdISA_SB_SD_Li256ELb0ELb0ELi2EEENS1_19SingleTileSchedulerILb0ELb0ELb0ELi128EEEEEEEEEvNT_6ParamsE$_ZN4cute3eso3ESOILb1ELb0EJNS_6LayoutINS_5tupleIJNS3_IJNS_1CILi1EEENS4_ILi2EEES6_EEEEEENS3_IJNS3_IJS5_S5_S6_EEEEEEEENS_10ViewEngineIPjEEEEC2ERKSB_RKSE_,@function
        .size           $_ZN7cutlass13device_kernelIN5flash19enable_sm80_to_sm89INS1_16FlashAttnBwdSm80INS1_25CollectiveMainloopBwdSm80ILi2ELi2EN4cute5tupleIJNS5_1CILi128EEES8_NS7_ILi64EEEEEENS_10bfloat16_tEfNS_4arch4Sm80ELb0ELb0ELb1ELb0ELb1ELb0ELb0ELb0ELi2ELi4ELi4ELi4ELb0EEENS1_21CollectiveEpilogueBwdISA_SB_SD_Li256ELb0ELb0ELi2EEENS1_19SingleTileSchedulerILb0ELb0ELb0ELi128EEEEEEEEEvNT_6ParamsE$_ZN4cute3eso3ESOILb1ELb0EJNS_6LayoutINS_5tupleIJNS3_IJNS_1CILi1EEENS4_ILi2EEES6_EEEEEENS3_IJNS3_IJS5_S5_S6_EEEEEEEENS_10ViewEngineIPjEEEEC2ERKSB_RKSE_,($_ZN7cutlass13device_kernelIN5flash19enable_sm80_to_sm89INS1_16FlashAttnBwdSm80INS1_25CollectiveMainloopBwdSm80ILi2ELi2EN4cute5tupleIJNS5_1CILi128EEES8_NS7_ILi64EEEEEENS_10bfloat16_tEfNS_4arch4Sm80ELb0ELb0ELb1ELb0ELb1ELb0ELb0ELb0ELi2ELi4ELi4ELi4ELb0EEENS1_21CollectiveEpilogueBwdISA_SB_SD_Li256ELb0ELb0ELi2EEENS1_19SingleTileSchedulerILb0ELb0ELb0ELi128EEEEEEEEEvNT_6ParamsE$_ZN4cute3eso3ESOILb1ELb0EJNS_6LayoutINS_5tupleIJNS3_IJNS_1CILi1EEENS4_ILi4EEEEEENS4_ILi2EEES6_EEENS3_IJNS3_IJNS4_ILi0EEES5_EEES6_NS4_ILi8EEEEEEEENS_10ViewEngineIPfEEEEC2ERKSE_RKSH_ - $_ZN7cutlass13device_kernelIN5flash19enable_sm80_to_sm89INS1_16FlashAttnBwdSm80INS1_25CollectiveMainloopBwdSm80ILi2ELi2EN4cute5tupleIJNS5_1CILi128EEES8_NS7_ILi64EEEEEENS_10bfloat16_tEfNS_4arch4Sm80ELb0ELb0ELb1ELb0ELb1ELb0ELb0ELb0ELi2ELi4ELi4ELi4ELb0EEENS1_21CollectiveEpilogueBwdISA_SB_SD_Li256ELb0ELb0ELi2EEENS1_19SingleTileSchedulerILb0ELb0ELb0ELi128EEEEEEEEEvNT_6ParamsE$_ZN4cute3eso3ESOILb1ELb0EJNS_6LayoutINS_5tupleIJNS3_IJNS_1CILi1EEENS4_ILi2EEES6_EEEEEENS3_IJNS3_IJS5_S5_S6_EEEEEEEENS_10ViewEngineIPjEEEEC2ERKSB_RKSE_)
$_ZN7cutlass13device_kernelIN5flash19enable_sm80_to_sm89INS1_16FlashAttnBwdSm80INS1_25CollectiveMainloopBwdSm80ILi2ELi2EN4cute5tupleIJNS5_1CILi128EEES8_NS7_ILi64EEEEEENS_10bfloat16_tEfNS_4arch4Sm80ELb0ELb0ELb1ELb0ELb1ELb0ELb0ELb0ELi2ELi4ELi4ELi4ELb0EEENS1_21CollectiveEpilogueBwdISA_SB_SD_Li256ELb0ELb0ELi2EEENS1_19SingleTileSchedulerILb0ELb0ELb0ELi128EEEEEEEEEvNT_6ParamsE$_ZN4cute3eso3ESOILb1ELb0EJNS_6LayoutINS_5tupleIJNS3_IJNS_1CILi1EEENS4_ILi2EEES6_EEEEEENS3_IJNS3_IJS5_S5_S6_EEEEEEEENS_10ViewEngineIPjEEEEC2ERKSB_RKSE_:
[----:B------:R-:W-:Y:S02]  /*90b0*/  IADD3 R2, R76, -c[0x0][0x20], RZ ;  /* 0x800008004c027a10 */ /* 0x000fe40007ffe0ff */
[----:B------:R-:W-:-:S03]  /*90c0*/  MOV R5, 0x0 ;  /* 0x0000000000057802 */ /* 0x000fc60000000f00 */
[----:B------:R1:W-:Y:S01]  /*90d0*/  STL.64 [R2], R12 ;  /* 0x0000000c02007387 */ /* 0x0003e20000100a00 */
[----:B------:R-:W-:Y:S05]  /*90e0*/  RET.REL.NODEC R4 `(_ZN7cutlass13device_kernelIN5flash19enable_sm80_to_sm89INS1_16FlashAttnBwdSm80INS1_25CollectiveMainloopBwdSm80ILi2ELi2EN4cute5tupleIJNS5_1CILi128EEES8_NS7_ILi64EEEEEENS_10bfloat16_tEfNS_4arch4Sm80ELb0ELb0ELb1ELb0ELb1ELb0ELb0ELb0ELi2ELi4ELi4ELi4ELb0EEENS1_21CollectiveEpilogueBwdISA_SB_SD_Li256ELb0ELb0ELi2EEENS1_19SingleTileSchedulerILb0ELb0ELb0ELi128EEEEEEEEEvNT_6ParamsE) ;  /* 0xffff6f1004007950 */ /* 0x000fea0003c3ffff */
        .type           $_ZN7cutlass13device_kernelIN5flash19enable_sm80_to_sm89INS1_16FlashAttnBwdSm80INS1_25CollectiveMainloopBwdSm80ILi2ELi2EN4cute5tupleIJNS5_1CILi128EEES8_NS7_ILi64EEEEEENS_10bfloat16_tEfNS_4arch4Sm80ELb0ELb0ELb1ELb0ELb1ELb0ELb0ELb0ELi2ELi4ELi4ELi4ELb0EEENS1_21CollectiveEpilogueBwdISA_SB_SD_Li256ELb0ELb0ELi2EEENS1_19SingleTileSchedulerILb0ELb0ELb0ELi128EEEEEEEEEvNT_6ParamsE$_ZN4cute3eso3ESOILb1ELb0EJNS_6LayoutINS_5tupleIJNS3_IJNS_1CILi1EEENS4_ILi4EEEEEENS4_ILi2EEES6_EEENS3_IJNS3_IJNS4_ILi0EEES5_EEES6_NS4_ILi8EEEEEEEENS_10ViewEngineIPfEEEEC2ERKSE_RKSH_,@function
        .size           $_ZN7cutlass13device_kernelIN5flash19enable_sm80_to_sm89INS1_16FlashAttnBwdSm80INS1_25CollectiveMainloopBwdSm80ILi2ELi2EN4cute5tupleIJNS5_1CILi128EEES8_NS7_ILi64EEEEEENS_10bfloat16_tEfNS_4arch4Sm80ELb0ELb0ELb1ELb0ELb1ELb0ELb0ELb0ELi2ELi4ELi4ELi4ELb0EEENS1_21CollectiveEpilogueBwdISA_SB_SD_Li256ELb0ELb0ELi2EEENS1_19SingleTileSchedulerILb0ELb0ELb0ELi128EEEEEEEEEvNT_6ParamsE$_ZN4cute3eso3ESOILb1ELb0EJNS_6LayoutINS_5tupleIJNS3_IJNS_1CILi1EEENS4_ILi4EEEEEENS4_ILi2EEES6_EEENS3_IJNS3_IJNS4_ILi0EEES5_EEES6_NS4_ILi8EEEEEEEENS_10ViewEngineIPfEEEEC2ERKSE_RKSH_,($_ZN7cutlass13device_kernelIN5flash19enable_sm80_to_sm89INS1_16FlashAttnBwdSm80INS1_25CollectiveMainloopBwdSm80ILi2ELi2EN4cute5tupleIJNS5_1CILi128EEES8_NS7_ILi64EEEEEENS_10bfloat16_tEfNS_4arch4Sm80ELb0ELb0ELb1ELb0ELb1ELb0ELb0ELb0ELi2ELi4ELi4ELi4ELb0EEENS1_21CollectiveEpilogueBwdISA_SB_SD_Li256ELb0ELb0ELi2EEENS1_19SingleTileSchedulerILb0ELb0ELb0ELi128EEEEEEEEEvNT_6ParamsE$_ZN4cute3eso3ESOILb1ELb0EJNS_6LayoutINS_5tupleIJNS3_IJNS_1CILi1EEES5_EEEEEENS3_IJNS3_IJS5_NS4_ILi0EEEEEEEEEEENS_10ViewEngineINS_8gmem_ptrIPKN7cutlass9uint128_tEEEEEEEC2ERKSB_RKSJ_ - $_ZN7cutlass13device_kernelIN5flash19enable_sm80_to_sm89INS1_16FlashAttnBwdSm80INS1_25CollectiveMainloopBwdSm80ILi2ELi2EN4cute5tupleIJNS5_1CILi128EEES8_NS7_ILi64EEEEEENS_10bfloat16_tEfNS_4arch4Sm80ELb0ELb0ELb1ELb0ELb1ELb0ELb0ELb0ELi2ELi4ELi4ELi4ELb0EEENS1_21CollectiveEpilogueBwdISA_SB_SD_Li256ELb0ELb0ELi2EEENS1_19SingleTileSchedulerILb0ELb0ELb0ELi128EEEEEEEEEvNT_6ParamsE$_ZN4cute3eso3ESOILb1ELb0EJNS_6LayoutINS_5tupleIJNS3_IJNS_1CILi1EEENS4_ILi4EEEEEENS4_ILi2EEES6_EEENS3_IJNS3_IJNS4_ILi0EEES5_EEES6_NS4_ILi8EEEEEEEENS_10ViewEngineIPfEEEEC2ERKSE_RKSH_)
$_ZN7cutlass13device_kernelIN5flash19enable_sm80_to_sm89INS1_16FlashAttnBwdSm80INS1_25CollectiveMainloopBwdSm80ILi2ELi2EN4cute5tupleIJNS5_1CILi128EEES8_NS7_ILi64EEEEEENS_10bfloat16_tEfNS_4arch4Sm80ELb0ELb0ELb1ELb0ELb1ELb0ELb0ELb0ELi2ELi4ELi4ELi4ELb0EEENS1_21CollectiveEpilogueBwdISA_SB_SD_Li256ELb0ELb0ELi2EEENS1_19SingleTileSchedulerILb0ELb0ELb0ELi128EEEEEEEEEvNT_6ParamsE$_ZN4cute3eso3ESOILb1ELb0EJNS_6LayoutINS_5tupleIJNS3_IJNS_1CILi1EEENS4_ILi4EEEEEENS4_ILi2EEES6_EEENS3_IJNS3_IJNS4_ILi0EEES5_EEES6_NS4_ILi8EEEEEEEENS_10ViewEngineIPfEEEEC2ERKSE_RKSH_:
[----:B------:R-:W-:Y:S02]  /*90f0*/  IADD3 R2, R69, -c[0x0][0x20], RZ ;  /* 0x8000080045027a10 */ /* 0x000fe40007ffe0ff */
[----:B------:R-:W-:-:S03]  /*9100*/  MOV R5, 0x0 ;  /* 0x0000000000057802 */ /* 0x000fc60000000f00 */
[----:B------:R1:W-:Y:S01]  /*9110*/  STL.64 [R2], R64 ;  /* 0x0000004002007387 */ /* 0x0003e20000100a00 */
[----:B------:R-:W-:Y:S05]  /*9120*/  RET.REL.NODEC R4 `(_ZN7cutlass13device_kernelIN5flash19enable_sm80_to_sm89INS1_16FlashAttnBwdSm80INS1_25CollectiveMainloopBwdSm80ILi2ELi2EN4cute5tupleIJNS5_1CILi128EEES8_NS7_ILi64EEEEEENS_10bfloat16_tEfNS_4arch4Sm80ELb0ELb0ELb1ELb0ELb1ELb0ELb0ELb0ELi2ELi4ELi4ELi4ELb0EEENS1_21CollectiveEpilogueBwdISA_SB_SD_Li256ELb0ELb0ELi2EEENS1_19SingleTileSchedulerILb0ELb0ELb0ELi128EEEEEEEEEvNT_6ParamsE) ;  /* 0xffff6ed004007950 */ /* 0x000fea0003c3ffff */
        .type           $_ZN7cutlass13device_kernelIN5flash19enable_sm80_to_sm89INS1_16FlashAttnBwdSm80INS1_25CollectiveMainloopBwdSm80ILi2ELi2EN4cute5tupleIJNS5_1CILi128EEES8_NS7_ILi64EEEEEENS_10bfloat16_tEfNS_4arch4Sm80ELb0ELb0ELb1ELb0ELb1ELb0ELb0ELb0ELi2ELi4ELi4ELi4ELb0EEENS1_21CollectiveEpilogueBwdISA_SB_SD_Li256ELb0ELb0ELi2EEENS1_19SingleTileSchedulerILb0ELb0ELb0ELi128EEEEEEEEEvNT_6ParamsE$_ZN4cute3eso3ESOILb1ELb0EJNS_6LayoutINS_5tupleIJNS3_IJNS_1CILi1EEES5_EEEEEENS3_IJNS3_IJS5_NS4_ILi0EEEEEEEEEEENS_10ViewEngineINS_8gmem_ptrIPKN7cutlass9uint128_tEEEEEEEC2ERKSB_RKSJ_,@function
        .size           $_ZN7cutlass13device_kernelIN5flash19enable_sm80_to_sm89INS1_16FlashAttnBwdSm80INS1_25CollectiveMainloopBwdSm80ILi2ELi2EN4cute5tupleIJNS5_1CILi128EEES8_NS7_ILi64EEEEEENS_10bfloat16_tEfNS_4arch4Sm80ELb0ELb0ELb1ELb0ELb1ELb0ELb0ELb0ELi2ELi4ELi4ELi4ELb0EEENS1_21CollectiveEpilogueBwdISA_SB_SD_Li256ELb0ELb0ELi2EEENS1_19SingleTileSchedulerILb0ELb0ELb0ELi128EEEEEEEEEvNT_6ParamsE$_ZN4cute3eso3ESOILb1ELb0EJNS_6LayoutINS_5tupleIJNS3_IJNS_1CILi1EEES5_EEEEEENS3_IJNS3_IJS5_NS4_ILi0EEEEEEEEEEENS_10ViewEngineINS_8gmem_ptrIPKN7cutlass9uint128_tEEEEEEEC2ERKSB_RKSJ_,($_ZN7cutlass13device_kernelIN5flash19enable_sm80_to_sm89INS1_16FlashAttnBwdSm80INS1_25CollectiveMainloopBwdSm80ILi2ELi2EN4cute5tupleIJNS5_1CILi128EEES8_NS7_ILi64EEEEEENS_10bfloat16_tEfNS_4arch4Sm80ELb0ELb0ELb1ELb0ELb1ELb0ELb0ELb0ELi2ELi4ELi4ELi4ELb0EEENS1_21CollectiveEpilogueBwdISA_SB_SD_Li256ELb0ELb0ELi2EEENS1_19SingleTileSchedulerILb0ELb0ELb0ELi128EEEEEEEEEvNT_6ParamsE$_ZN4cute3eso3ESOILb1ELb0EJNS_6LayoutINS_5tupleIJNS3_IJNS_1CILi1EEES5_EEEEEENS3_IJNS3_IJS5_NS4_ILi0EEEEEEEEEEENS_10ViewEngineINS_8smem_ptrIPN7cutlass9uint128_tEEEEEEEC2ERKSB_RKSI_ - $_ZN7cutlass13device_kernelIN5flash19enable_sm80_to_sm89INS1_16FlashAttnBwdSm80INS1_25CollectiveMainloopBwdSm80ILi2ELi2EN4cute5tupleIJNS5_1CILi128EEES8_NS7_ILi64EEEEEENS_10bfloat16_tEfNS_4arch4Sm80ELb0ELb0ELb1ELb0ELb1ELb0ELb0ELb0ELi2ELi4ELi4ELi4ELb0EEENS1_21CollectiveEpilogueBwdISA_SB_SD_Li256ELb0ELb0ELi2EEENS1_19SingleTileSchedulerILb0ELb0ELb0ELi128EEEEEEEEEvNT_6ParamsE$_ZN4cute3eso3ESOILb1ELb0EJNS_6LayoutINS_5tupleIJNS3_IJNS_1CILi1EEES5_EEEEEENS3_IJNS3_IJS5_NS4_ILi0EEEEEEEEEEENS_10ViewEngineINS_8gmem_ptrIPKN7cutlass9uint128_tEEEEEEEC2ERKSB_RKSJ_)
$_ZN7cutlass13device_kernelIN5flash19enable_sm80_to_sm89INS1_16FlashAttnBwdSm80INS1_25CollectiveMainloopBwdSm80ILi2ELi2EN4cute5tupleIJNS5_1CILi128EEES8_NS7_ILi64EEEEEENS_10bfloat16_tEfNS_4arch4Sm80ELb0ELb0ELb1ELb0ELb1ELb0ELb0ELb0ELi2ELi4ELi4ELi4ELb0EEENS1_21CollectiveEpilogueBwdISA_SB_SD_Li256ELb0ELb0ELi2EEENS1_19SingleTileSchedulerILb0ELb0ELb0ELi128EEEEEEEEEvNT_6ParamsE$_ZN4cute3eso3ESOILb1ELb0EJNS_6LayoutINS_5tupleIJNS3_IJNS_1CILi1EEES5_EEEEEENS3_IJNS3_IJS5_NS4_ILi0EEEEEEEEEEENS_10ViewEngineINS_8gmem_ptrIPKN7cutlass9uint128_tEEEEEEEC2ERKSB_RKSJ_:
[----:B------:R-:W-:Y:S02]  /*9130*/  IADD3 R4, R15, -c[0x0][0x20], RZ ;  /* 0x800008000f047a10 */ /* 0x000fe40007ffe0ff */
[----:B------:R-:W-:-:S03]  /*9140*/  MOV R11, 0x0 ;  /* 0x00000000000b7802 */ /* 0x000fc60000000f00 */
[----:B------:R1:W-:Y:S01]  /*9150*/  STL.64 [R4], R2 ;  /* 0x0000000204007387 */ /* 0x0003e20000100a00 */
[----:B------:R-:W-:Y:S05]  /*9160*/  RET.REL.NODEC R10 `(_ZN7cutlass13device_kernelIN5flash19enable_sm80_to_sm89INS1_16FlashAttnBwdSm80INS1_25CollectiveMainloopBwdSm80ILi2ELi2EN4cute5tupleIJNS5_1CILi128EEES8_NS7_ILi64EEEEEENS_10bfloat16_tEfNS_4arch4Sm80ELb0ELb0ELb1ELb0ELb1ELb0ELb0ELb0ELi2ELi4ELi4ELi4ELb0EEENS1_21CollectiveEpilogueBwdISA_SB_SD_Li256ELb0ELb0ELi2EEENS1_19SingleTileSchedulerILb0ELb0ELb0ELi128EEEEEEEEEvNT_6ParamsE) ;  /* 0xffff6e900a007950 */ /* 0x000fea0003c3ffff */
        .type           $_ZN7cutlass13device_kernelIN5flash19enable_sm80_to_sm89INS1_16FlashAttnBwdSm80INS1_25CollectiveMainloopBwdSm80ILi2ELi2EN4cute5tupleIJNS5_1CILi128EEES8_NS7_ILi64EEEEEENS_10bfloat16_tEfNS_4arch4Sm80ELb0ELb0ELb1ELb0ELb1ELb0ELb0ELb0ELi2ELi4ELi4ELi4ELb0EEENS1_21CollectiveEpilogueBwdISA_SB_SD_Li256ELb0ELb0ELi2EEENS1_19SingleTileSchedulerILb0ELb0ELb0ELi128EEEEEEEEEvNT_6ParamsE$_ZN4cute3eso3ESOILb1ELb0EJNS_6LayoutINS_5tupleIJNS3_IJNS_1CILi1EEES5_EEEEEENS3_IJNS3_IJS5_NS4_ILi0EEEEEEEEEEENS_10ViewEngineINS_8smem_ptrIPN7cutlass9uint128_tEEEEEEEC2ERKSB_RKSI_,@function
        .size           $_ZN7cutlass13device_kernelIN5flash19enable_sm80_to_sm89INS1_16FlashAttnBwdSm80INS1_25CollectiveMainloopBwdSm80ILi2ELi2EN4cute5tupleIJNS5_1CILi128EEES8_NS7_ILi64EEEEEENS_10bfloat16_tEfNS_4arch4Sm80ELb0ELb0ELb1ELb0ELb1ELb0ELb0ELb0ELi2ELi4ELi4ELi4ELb0EEENS1_21CollectiveEpilogueBwdISA_SB_SD_Li256ELb0ELb0ELi2EEENS1_19SingleTileSchedulerILb0ELb0ELb0ELi128EEEEEEEEEvNT_6ParamsE$_ZN4cute3eso3ESOILb1ELb0EJNS_6LayoutINS_5tupleIJNS3_IJNS_1CILi1EEES5_EEEEEENS3_IJNS3_IJS5_NS4_ILi0EEEEEEEEEEENS_10ViewEngineINS_8smem_ptrIPN7cutlass9uint128_tEEEEEEEC2ERKSB_RKSI_,($_ZN7cutlass13device_kernelIN5flash19enable_sm80_to_sm89INS1_16FlashAttnBwdSm80INS1_25CollectiveMainloopBwdSm80ILi2ELi2EN4cute5tupleIJNS5_1CILi128EEES8_NS7_ILi64EEEEEENS_10bfloat16_tEfNS_4arch4Sm80ELb0ELb0ELb1ELb0ELb1ELb0ELb0ELb0ELi2ELi4ELi4ELi4ELb0EEENS1_21CollectiveEpilogueBwdISA_SB_SD_Li256ELb0ELb0ELi2EEENS1_19SingleTileSchedulerILb0ELb0ELb0ELi128EEEEEEEEEvNT_6ParamsE$_ZN4cute3eso3ESOILb1ELb0EJNS_6LayoutINS_5tupleIJNS3_IJNS_1CILi1EEES5_EEENS4_ILi32EEEEEENS3_IJNS3_IJNS4_ILi0EEES9_EEENS4_ILi256EEEEEEEENS_10ViewEngineINS_8gmem_ptrIPfEEEEEEC2ERKSD_RKSI_ - $_ZN7cutlass13device_kernelIN5flash19enable_sm80_to_sm89INS1_16FlashAttnBwdSm80INS1_25CollectiveMainloopBwdSm80ILi2ELi2EN4cute5tupleIJNS5_1CILi128EEES8_NS7_ILi64EEEEEENS_10bfloat16_tEfNS_4arch4Sm80ELb0ELb0ELb1ELb0ELb1ELb0ELb0ELb0ELi2ELi4ELi4ELi4ELb0EEENS1_21CollectiveEpilogueBwdISA_SB_SD_Li256ELb0ELb0ELi2EEENS1_19SingleTileSchedulerILb0ELb0ELb0ELi128EEEEEEEEEvNT_6ParamsE$_ZN4cute3eso3ESOILb1ELb0EJNS_6LayoutINS_5tupleIJNS3_IJNS_1CILi1EEES5_EEEEEENS3_IJNS3_IJS5_NS4_ILi0EEEEEEEEEEENS_10ViewEngineINS_8smem_ptrIPN7cutlass9uint128_tEEEEEEEC2ERKSB_RKSI_)
$_ZN7cutlass13device_kernelIN5flash19enable_sm80_to_sm89INS1_16FlashAttnBwdSm80INS1_25CollectiveMainloopBwdSm80ILi2ELi2EN4cute5tupleIJNS5_1CILi128EEES8_NS7_ILi64EEEEEENS_10bfloat16_tEfNS_4arch4Sm80ELb0ELb0ELb1ELb0ELb1ELb0ELb0ELb0ELi2ELi4ELi4ELi4ELb0EEENS1_21CollectiveEpilogueBwdISA_SB_SD_Li256ELb0ELb0ELi2EEENS1_19SingleTileSchedulerILb0ELb0ELb0ELi128EEEEEEEEEvNT_6ParamsE$_ZN4cute3eso3ESOILb1ELb0EJNS_6LayoutINS_5tupleIJNS3_IJNS_1CILi1EEES5_EEEEEENS3_IJNS3_IJS5_NS4_ILi0EEEEEEEEEEENS_10ViewEngineINS_8smem_ptrIPN7cutlass9uint128_tEEEEEEEC2ERKSB_RKSI_:
[----:B------:R-:W-:Y:S02]  /*9170*/  IADD3 R6, R6, -c[0x0][0x20], RZ ;  /* 0x8000080006067a10 */ /* 0x000fe40007ffe0ff */
[----:B------:R-:W-:-:S03]  /*9180*/  MOV R9, 0x0 ;  /* 0x0000000000097802 */ /* 0x000fc60000000f00 */
[----:B------:R1:W-:Y:S01]  /*9190*/  STL.64 [R6], R2 ;  /* 0x0000000206007387 */ /* 0x0003e20000100a00 */
[----:B------:R-:W-:Y:S05]  /*91a0*/  RET.REL.NODEC R8 `(_ZN7cutlass13device_kernelIN5flash19enable_sm80_to_sm89INS1_16FlashAttnBwdSm80INS1_25CollectiveMainloopBwdSm80ILi2ELi2EN4cute5tupleIJNS5_1CILi128EEES8_NS7_ILi64EEEEEENS_10bfloat16_tEfNS_4arch4Sm80ELb0ELb0ELb1ELb0ELb1ELb0ELb0ELb0ELi2ELi4ELi4ELi4ELb0EEENS1_21CollectiveEpilogueBwdISA_SB_SD_Li256ELb0ELb0ELi2EEENS1_19SingleTileSchedulerILb0ELb0ELb0ELi128EEEEEEEEEvNT_6ParamsE) ;  /* 0xffff6e5008007950 */ /* 0x000fea0003c3ffff */
        .type           $_ZN7cutlass13device_kernelIN5flash19enable_sm80_to_sm89INS1_16FlashAttnBwdSm80INS1_25CollectiveMainloopBwdSm80ILi2ELi2EN4cute5tupleIJNS5_1CILi128EEES8_NS7_ILi64EEEEEENS_10bfloat16_tEfNS_4arch4Sm80ELb0ELb0ELb1ELb0ELb1ELb0ELb0ELb0ELi2ELi4ELi4ELi4ELb0EEENS1_21CollectiveEpilogueBwdISA_SB_SD_Li256ELb0ELb0ELi2EEENS1_19SingleTileSchedulerILb0ELb0ELb0ELi128EEEEEEEEEvNT_6ParamsE$_ZN4cute3eso3ESOILb1ELb0EJNS_6LayoutINS_5tupleIJNS3_IJNS_1CILi1EEES5_EEENS4_ILi32EEEEEENS3_IJNS3_IJNS4_ILi0EEES9_EEENS4_ILi256EEEEEEEENS_10ViewEngineINS_8gmem_ptrIPfEEEEEEC2ERKSD_RKSI_,@function
        .size           $_ZN7cutlass13device_kernelIN5flash19enable_sm80_to_sm89INS1_16FlashAttnBwdSm80INS1_25CollectiveMainloopBwdSm80ILi2ELi2EN4cute5tupleIJNS5_1CILi128EEES8_NS7_ILi64EEEEEENS_10bfloat16_tEfNS_4arch4Sm80ELb0ELb0ELb1ELb0ELb1ELb0ELb0ELb0ELi2ELi4ELi4ELi4ELb0EEENS1_21CollectiveEpilogueBwdISA_SB_SD_Li256ELb0ELb0ELi2EEENS1_19SingleTileSchedulerILb0ELb0ELb0ELi128EEEEEEEEEvNT_6ParamsE$_ZN4cute3eso3ESOILb1ELb0EJNS_6LayoutINS_5tupleIJNS3_IJNS_1CILi1EEES5_EEENS4_ILi32EEEEEENS3_IJNS3_IJNS4_ILi0EEES9_EEENS4_ILi256EEEEEEEENS_10ViewEngineINS_8gmem_ptrIPfEEEEEEC2ERKSD_RKSI_,($_ZN7cutlass13device_kernelIN5flash19enable_sm80_to_sm89INS1_16FlashAttnBwdSm80INS1_25CollectiveMainloopBwdSm80ILi2ELi2EN4cute5tupleIJNS5_1CILi128EEES8_NS7_ILi64EEEEEENS_10bfloat16_tEfNS_4arch4Sm80ELb0ELb0ELb1ELb0ELb1ELb0ELb0ELb0ELi2ELi4ELi4ELi4ELb0EEENS1_21CollectiveEpilogueBwdISA_SB_SD_Li256ELb0ELb0ELi2EEENS1_19SingleTileSchedulerILb0ELb0ELb0ELi128EEEEEEEEEvNT_6ParamsE$_ZN4cute3eso3ESOILb1ELb0EJNS_6LayoutINS_5tupleIJNS3_IJNS_1CILi1EEES5_EEENS4_ILi32EEEEEENS3_IJNS3_IJNS4_ILi0EEES9_EEENS4_ILi256EEEEEEEEiEEC2ERKSD_RKi - $_ZN7cutlass13device_kernelIN5flash19enable_sm80_to_sm89INS1_16FlashAttnBwdSm80INS1_25CollectiveMainloopBwdSm80ILi2ELi2EN4cute5tupleIJNS5_1CILi128EEES8_NS7_ILi64EEEEEENS_10bfloat16_tEfNS_4arch4Sm80ELb0ELb0ELb1ELb0ELb1ELb0ELb0ELb0ELi2ELi4ELi4ELi4ELb0EEENS1_21CollectiveEpilogueBwdISA_SB_SD_Li256ELb0ELb0ELi2EEENS1_19SingleTileSchedulerILb0ELb0ELb0ELi128EEEEEEEEEvNT_6ParamsE$_ZN4cute3eso3ESOILb1ELb0EJNS_6LayoutINS_5tupleIJNS3_IJNS_1CILi1EEES5_EEENS4_ILi32EEEEEENS3_IJNS3_IJNS4_ILi0EEES9_EEENS4_ILi256EEEEEEEENS_10ViewEngineINS_8gmem_ptrIPfEEEEEEC2ERKSD_RKSI_)
$_ZN7cutlass13device_kernelIN5flash19enable_sm80_to_sm89INS1_16FlashAttnBwdSm80INS1_25CollectiveMainloopBwdSm80ILi2ELi2EN4cute5tupleIJNS5_1CILi128EEES8_NS7_ILi64EEEEEENS_10bfloat16_tEfNS_4arch4Sm80ELb0ELb0ELb1ELb0ELb1ELb0ELb0ELb0ELi2ELi4ELi4ELi4ELb0EEENS1_21CollectiveEpilogueBwdISA_SB_SD_Li256ELb0ELb0ELi2EEENS1_19SingleTileSchedulerILb0ELb0ELb0ELi128EEEEEEEEEvNT_6ParamsE$_ZN4cute3eso3ESOILb1ELb0EJNS_6LayoutINS_5tupleIJNS3_IJNS_1CILi1EEES5_EEENS4_ILi32EEEEEENS3_IJNS3_IJNS4_ILi0EEES9_EEENS4_ILi256EEEEEEEENS_10ViewEngineINS_8gmem_ptrIPfEEEEEEC2ERKSD_RKSI_:
[----:B------:R-:W-:Y:S02]  /*91b0*/  IADD3 R69, R69, -c[0x0][0x20], RZ ;  /* 0x8000080045457a10 */ /* 0x000fe40007ffe0ff */
[----:B------:R-:W-:-:S03]  /*91c0*/  MOV R5, 0x0 ;  /* 0x0000000000057802 */ /* 0x000fc60000000f00 */
[----:B------:R1:W-:Y:S01]  /*91d0*/  STL.64 [R69], R2 ;  /* 0x0000000245007387 */ /* 0x0003e20000100a00 */
[----:B------:R-:W-:Y:S05]  /*91e0*/  RET.REL.NODEC R4 `(_ZN7cutlass13device_kernelIN5flash19enable_sm80_to_sm89INS1_16FlashAttnBwdSm80INS1_25CollectiveMainloopBwdSm80ILi2ELi2EN4cute5tupleIJNS5_1CILi128EEES8_NS7_ILi64EEEEEENS_10bfloat16_tEfNS_4arch4Sm80ELb0ELb0ELb1ELb0ELb1ELb0ELb0ELb0ELi2ELi4ELi4ELi4ELb0EEENS1_21CollectiveEpilogueBwdISA_SB_SD_Li256ELb0ELb0ELi2EEENS1_19SingleTileSchedulerILb0ELb0ELb0ELi128EEEEEEEEEvNT_6ParamsE) ;  /* 0xffff6e1004007950 */ /* 0x000fea0003c3ffff */
        .type           $_ZN7cutlass13device_kernelIN5flash19enable_sm80_to_sm89INS1_16FlashAttnBwdSm80INS1_25CollectiveMainloopBwdSm80ILi2ELi2EN4cute5tupleIJNS5_1CILi128EEES8_NS7_ILi64EEEEEENS_10bfloat16_tEfNS_4arch4Sm80ELb0ELb0ELb1ELb0ELb1ELb0ELb0ELb0ELi2ELi4ELi4ELi4ELb0EEENS1_21CollectiveEpilogueBwdISA_SB_SD_Li256ELb0ELb0ELi2EEENS1_19SingleTileSchedulerILb0ELb0ELb0ELi128EEEEEEEEEvNT_6ParamsE$_ZN4cute3eso3ESOILb1ELb0EJNS_6LayoutINS_5tupleIJNS3_IJNS_1CILi1EEES5_EEENS4_ILi32EEEEEENS3_IJNS3_IJNS4_ILi0EEES9_EEENS4_ILi256EEEEEEEEiEEC2ERKSD_RKi,@function
        .size           $_ZN7cutlass13device_kernelIN5flash19enable_sm80_to_sm89INS1_16FlashAttnBwdSm80INS1_25CollectiveMainloopBwdSm80ILi2ELi2EN4cute5tupleIJNS5_1CILi128EEES8_NS7_ILi64EEEEEENS_10bfloat16_tEfNS_4arch4Sm80ELb0ELb0ELb1ELb0ELb1ELb0ELb0ELb0ELi2ELi4ELi4ELi4ELb0EEENS1_21CollectiveEpilogueBwdISA_SB_SD_Li256ELb0ELb0ELi2EEENS1_19SingleTileSchedulerILb0ELb0ELb0ELi128EEEEEEEEEvNT_6ParamsE$_ZN4cute3eso3ESOILb1ELb0EJNS_6LayoutINS_5tupleIJNS3_IJNS_1CILi1EEES5_EEENS4_ILi32EEEEEENS3_IJNS3_IJNS4_ILi0EEES9_EEENS4_ILi256EEEEEEEEiEEC2ERKSD_RKi,($_ZN7cutlass13device_kernelIN5flash19enable_sm80_to_sm89INS1_16FlashAttnBwdSm80INS1_25CollectiveMainloopBwdSm80ILi2ELi2EN4cute5tupleIJNS5_1CILi128EEES8_NS7_ILi64EEEEEENS_10bfloat16_tEfNS_4arch4Sm80ELb0ELb0ELb1ELb0ELb1ELb0ELb0ELb0ELi2ELi4ELi4ELi4ELb0EEENS1_21CollectiveEpilogueBwdISA_SB_SD_Li256ELb0ELb0ELi2EEENS1_19SingleTileSchedulerILb0ELb0ELb0ELi128EEEEEEEEEvNT_6ParamsE$_ZN4cute3eso3ESOILb1ELb0EJNS_6LayoutINS_5tupleIJNS3_IJNS_1CILi2EEES5_EEEEEENS3_IJNS3_IJNS4_ILi1EEES5_EEEEEEEENS_10ViewEngineIPKfEEEEC2ERKSB_RKSF_ - $_ZN7cutlass13device_kernelIN5flash19enable_sm80_to_sm89INS1_16FlashAttnBwdSm80INS1_25CollectiveMainloopBwdSm80ILi2ELi2EN4cute5tupleIJNS5_1CILi128EEES8_NS7_ILi64EEEEEENS_10bfloat16_tEfNS_4arch4Sm80ELb0ELb0ELb1ELb0ELb1ELb0ELb0ELb0ELi2ELi4ELi4ELi4ELb0EEENS1_21CollectiveEpilogueBwdISA_SB_SD_Li256ELb0ELb0ELi2EEENS1_19SingleTileSchedulerILb0ELb0ELb0ELi128EEEEEEEEEvNT_6ParamsE$_ZN4cute3eso3ESOILb1ELb0EJNS_6LayoutINS_5tupleIJNS3_IJNS_1CILi1EEES5_EEENS4_ILi32EEEEEENS3_IJNS3_IJNS4_ILi0EEES9_EEENS4_ILi256EEEEEEEEiEEC2ERKSD_RKi)
$_ZN7cutlass13device_kernelIN5flash19enable_sm80_to_sm89INS1_16FlashAttnBwdSm80INS1_25CollectiveMainloopBwdSm80ILi2ELi2EN4cute5tupleIJNS5_1CILi128EEES8_NS7_ILi64EEEEEENS_10bfloat16_tEfNS_4arch4Sm80ELb0ELb0ELb1ELb0ELb1ELb0ELb0ELb0ELi2ELi4ELi4ELi4ELb0EEENS1_21CollectiveEpilogueBwdISA_SB_SD_Li256ELb0ELb0ELi2EEENS1_19SingleTileSchedulerILb0ELb0ELb0ELi128EEEEEEEEEvNT_6ParamsE$_ZN4cute3eso3ESOILb1ELb0EJNS_6LayoutINS_5tupleIJNS3_IJNS_1CILi1EEES5_EEENS4_ILi32EEEEEENS3_IJNS3_IJNS4_ILi0EEES9_EEENS4_ILi256EEEEEEEEiEEC2ERKSD_RKi:
[----:B------:R-:W-:Y:S02]  /*91f0*/  IADD3 R2, R69, -c[0x0][0x20], RZ ;  /* 0x8000080045027a10 */ /* 0x000fe40007ffe0ff */
[----:B------:R-:W-:-:S03]  /*9200*/  MOV R9, 0x0 ;  /* 0x0000000000097802 */ /* 0x000fc60000000f00 */
[----:B------:R1:W-:Y:S01]  /*9210*/  STL [R2], R3 ;  /* 0x0000000302007387 */ /* 0x0003e20000100800 */
[----:B------:R-:W-:Y:S05]  /*9220*/  RET.REL.NODEC R8 `(_ZN7cutlass13device_kernelIN5flash19enable_sm80_to_sm89INS1_16FlashAttnBwdSm80INS1_25CollectiveMainloopBwdSm80ILi2ELi2EN4cute5tupleIJNS5_1CILi128EEES8_NS7_ILi64EEEEEENS_10bfloat16_tEfNS_4arch4Sm80ELb0ELb0ELb1ELb0ELb1ELb0ELb0ELb0ELi2ELi4ELi4ELi4ELb0EEENS1_21CollectiveEpilogueBwdISA_SB_SD_Li256ELb0ELb0ELi2EEENS1_19SingleTileSchedulerILb0ELb0ELb0ELi128EEEEEEEEEvNT_6ParamsE) ;  /* 0xffff6dd008007950 */ /* 0x000fea0003c3ffff */
        .type           $_ZN7cutlass13device_kernelIN5flash19enable_sm80_to_sm89INS1_16FlashAttnBwdSm80INS1_25CollectiveMainloopBwdSm80ILi2ELi2EN4cute5tupleIJNS5_1CILi128EEES8_NS7_ILi64EEEEEENS_10bfloat16_tEfNS_4arch4Sm80ELb0ELb0ELb1ELb0ELb1ELb0ELb0ELb0ELi2ELi4ELi4ELi4ELb0EEENS1_21CollectiveEpilogueBwdISA_SB_SD_Li256ELb0ELb0ELi2EEENS1_19SingleTileSchedulerILb0ELb0ELb0ELi128EEEEEEEEEvNT_6ParamsE$_ZN4cute3eso3ESOILb1ELb0EJNS_6LayoutINS_5tupleIJNS3_IJNS_1CILi2EEES5_EEEEEENS3_IJNS3_IJNS4_ILi1EEES5_EEEEEEEENS_10ViewEngineIPKfEEEEC2ERKSB_RKSF_,@function
        .size           $_ZN7cutlass13device_kernelIN5flash19enable_sm80_to_sm89INS1_16FlashAttnBwdSm80INS1_25CollectiveMainloopBwdSm80ILi2ELi2EN4cute5tupleIJNS5_1CILi128EEES8_NS7_ILi64EEEEEENS_10bfloat16_tEfNS_4arch4Sm80ELb0ELb0ELb1ELb0ELb1ELb0ELb0ELb0ELi2ELi4ELi4ELi4ELb0EEENS1_21CollectiveEpilogueBwdISA_SB_SD_Li256ELb0ELb0ELi2EEENS1_19SingleTileSchedulerILb0ELb0ELb0ELi128EEEEEEEEEvNT_6ParamsE$_ZN4cute3eso3ESOILb1ELb0EJNS_6LayoutINS_5tupleIJNS3_IJNS_1CILi2EEES5_EEEEEENS3_IJNS3_IJNS4_ILi1EEES5_EEEEEEEENS_10ViewEngineIPKfEEEEC2ERKSB_RKSF_,($_ZN7cutlass13device_kernelIN5flash19enable_sm80_to_sm89INS1_16FlashAttnBwdSm80INS1_25CollectiveMainloopBwdSm80ILi2ELi2EN4cute5tupleIJNS5_1CILi128EEES8_NS7_ILi64EEEEEENS_10bfloat16_tEfNS_4arch4Sm80ELb0ELb0ELb1ELb0ELb1ELb0ELb0ELb0ELi2ELi4ELi4ELi4ELb0EEENS1_21CollectiveEpilogueBwdISA_SB_SD_Li256ELb0ELb0ELi2EEENS1_19SingleTileSchedulerILb0ELb0ELb0ELi128EEEEEEEEEvNT_6ParamsE$_ZN4cute3eso3ESOILb1ELb0EJNS_6LayoutINS_5tupleIJNS3_IJNS_1CILi2EEES5_EEEEEENS3_IJNS3_IJNS4_ILi1EEES5_EEEEEEEENS_10ViewEngineIPN7cutlass10bfloat16_tEEEEEC2ERKSB_RKSG_ - $_ZN7cutlass13device_kernelIN5flash19enable_sm80_to_sm89INS1_16FlashAttnBwdSm80INS1_25CollectiveMainloopBwdSm80ILi2ELi2EN4cute5tupleIJNS5_1CILi128EEES8_NS7_ILi64EEEEEENS_10bfloat16_tEfNS_4arch4Sm80ELb0ELb0ELb1ELb0ELb1ELb0ELb0ELb0ELi2ELi4ELi4ELi4ELb0EEENS1_21CollectiveEpilogueBwdISA_SB_SD_Li256ELb0ELb0ELi2EEENS1_19SingleTileSchedulerILb0ELb0ELb0ELi128EEEEEEEEEvNT_6ParamsE$_ZN4cute3eso3ESOILb1ELb0EJNS_6LayoutINS_5tupleIJNS3_IJNS_1CILi2EEES5_EEEEEENS3_IJNS3_IJNS4_ILi1EEES5_EEEEEEEENS_10ViewEngineIPKfEEEEC2ERKSB_RKSF_)
$_ZN7cutlass13device_kernelIN5flash19enable_sm80_to_sm89INS1_16FlashAttnBwdSm80INS1_25CollectiveMainloopBwdSm80ILi2ELi2EN4cute5tupleIJNS5_1CILi128EEES8_NS7_ILi64EEEEEENS_10bfloat16_tEfNS_4arch4Sm80ELb0ELb0ELb1ELb0ELb1ELb0ELb0ELb0ELi2ELi4ELi4ELi4ELb0EEENS1_21CollectiveEpilogueBwdISA_SB_SD_Li256ELb0ELb0ELi2EEENS1_19SingleTileSchedulerILb0ELb0ELb0ELi128EEEEEEEEEvNT_6ParamsE$_ZN4cute3eso3ESOILb1ELb0EJNS_6LayoutINS_5tupleIJNS3_IJNS_1CILi2EEES5_EEEEEENS3_IJNS3_IJNS4_ILi1EEES5_EEEEEEEENS_10ViewEngineIPKfEEEEC2ERKSB_RKSF_:
[----:B------:R-:W-:Y:S01]  /*9230*/  IADD3 R2, R2, -c[0x0][0x20], RZ ;  /* 0x8000080002027a10 */ /* 0x000fe20007ffe0ff */
[----:B------:R-:W-:Y:S01]  /*9240*/  IMAD.MOV.U32 R7, RZ, RZ, R3 ;  /* 0x000000ffff077224 */ /* 0x000fe200078e0003 */
[----:B------:R-:W-:-:S04]  /*9250*/  MOV R5, 0x0 ;  /* 0x0000000000057802 */ /* 0x000fc80000000f00 */
[----:B------:R1:W-:Y:S01]  /*9260*/  STL.64 [R2], R6 ;  /* 0x0000000602007387 */ /* 0x0003e20000100a00 */
[----:B------:R-:W-:Y:S05]  /*9270*/  RET.REL.NODEC R4 `(_ZN7cutlass13device_kernelIN5flash19enable_sm80_to_sm89INS1_16FlashAttnBwdSm80INS1_25CollectiveMainloopBwdSm80ILi2ELi2EN4cute5tupleIJNS5_1CILi128EEES8_NS7_ILi64EEEEEENS_10bfloat16_tEfNS_4arch4Sm80ELb0ELb0ELb1ELb0ELb1ELb0ELb0ELb0ELi2ELi4ELi4ELi4ELb0EEENS1_21CollectiveEpilogueBwdISA_SB_SD_Li256ELb0ELb0ELi2EEENS1_19SingleTileSchedulerILb0ELb0ELb0ELi128EEEEEEEEEvNT_6ParamsE) ;  /* 0xffff6d8004007950 */ /* 0x000fea0003c3ffff */
        .type           $_ZN7cutlass13device_kernelIN5flash19enable_sm80_to_sm89INS1_16FlashAttnBwdSm80INS1_25CollectiveMainloopBwdSm80ILi2ELi2EN4cute5tupleIJNS5_1CILi128EEES8_NS7_ILi64EEEEEENS_10bfloat16_tEfNS_4arch4Sm80ELb0ELb0ELb1ELb0ELb1ELb0ELb0ELb0ELi2ELi4ELi4ELi4ELb0EEENS1_21CollectiveEpilogueBwdISA_SB_SD_Li256ELb0ELb0ELi2EEENS1_19SingleTileSchedulerILb0ELb0ELb0ELi128EEEEEEEEEvNT_6ParamsE$_ZN4cute3eso3ESOILb1ELb0EJNS_6LayoutINS_5tupleIJNS3_IJNS_1CILi2EEES5_EEEEEENS3_IJNS3_IJNS4_ILi1EEES5_EEEEEEEENS_10ViewEngineIPN7cutlass10bfloat16_tEEEEEC2ERKSB_RKSG_,@function
        .size           $_ZN7cutlass13device_kernelIN5flash19enable_sm80_to_sm89INS1_16FlashAttnBwdSm80INS1_25CollectiveMainloopBwdSm80ILi2ELi2EN4cute5tupleIJNS5_1CILi128EEES8_NS7_ILi64EEEEEENS_10bfloat16_tEfNS_4arch4Sm80ELb0ELb0ELb1ELb0ELb1ELb0ELb0ELb0ELi2ELi4ELi4ELi4ELb0EEENS1_21CollectiveEpilogueBwdISA_SB_SD_Li256ELb0ELb0ELi2EEENS1_19SingleTileSchedulerILb0ELb0ELb0ELi128EEEEEEEEEvNT_6ParamsE$_ZN4cute3eso3ESOILb1ELb0EJNS_6LayoutINS_5tupleIJNS3_IJNS_1CILi2EEES5_EEEEEENS3_IJNS3_IJNS4_ILi1EEES5_EEEEEEEENS_10ViewEngineIPN7cutlass10bfloat16_tEEEEEC2ERKSB_RKSG_,($_ZN7cutlass13device_kernelIN5flash19enable_sm80_to_sm89INS1_16FlashAttnBwdSm80INS1_25CollectiveMainloopBwdSm80ILi2ELi2EN4cute5tupleIJNS5_1CILi128EEES8_NS7_ILi64EEEEEENS_10bfloat16_tEfNS_4arch4Sm80ELb0ELb0ELb1ELb0ELb1ELb0ELb0ELb0ELi2ELi4ELi4ELi4ELb0EEENS1_21CollectiveEpilogueBwdISA_SB_SD_Li256ELb0ELb0ELi2EEENS1_19SingleTileSchedulerILb0ELb0ELb0ELi128EEEEEEEEEvNT_6ParamsE$_ZN4cute3eso3ESOILb1ELb0EJNS_6LayoutINS_5tupleIJNS3_IJNS_1CILi2EEES5_EEEEEENS3_IJNS3_IJNS4_ILi1EEES5_EEEEEEEENS_10ViewEngineIPfEEEEC2ERKSB_RKSE_ - $_ZN7cutlass13device_kernelIN5flash19enable_sm80_to_sm89INS1_16FlashAttnBwdSm80INS1_25CollectiveMainloopBwdSm80ILi2ELi2EN4cute5tupleIJNS5_1CILi128EEES8_NS7_ILi64EEEEEENS_10bfloat16_tEfNS_4arch4Sm80ELb0ELb0ELb1ELb0ELb1ELb0ELb0ELb0ELi2ELi4ELi4ELi4ELb0EEENS1_21CollectiveEpilogueBwdISA_SB_SD_Li256ELb0ELb0ELi2EEENS1_19SingleTileSchedulerILb0ELb0ELb0ELi128EEEEEEEEEvNT_6ParamsE$_ZN4cute3eso3ESOILb1ELb0EJNS_6LayoutINS_5tupleIJNS3_IJNS_1CILi2EEES5_EEEEEENS3_IJNS3_IJNS4_ILi1EEES5_EEEEEEEENS_10ViewEngineIPN7cutlass10bfloat16_tEEEEEC2ERKSB_RKSG_)
$_ZN7cutlass13device_kernelIN5flash19enable_sm80_to_sm89INS1_16FlashAttnBwdSm80INS1_25CollectiveMainloopBwdSm80ILi2ELi2EN4cute5tupleIJNS5_1CILi128EEES8_NS7_ILi64EEEEEENS_10bfloat16_tEfNS_4arch4Sm80ELb0ELb0ELb1ELb0ELb1ELb0ELb0ELb0ELi2ELi4ELi4ELi4ELb0EEENS1_21CollectiveEpilogueBwdISA_SB_SD_Li256ELb0ELb0ELi2EEENS1_19SingleTileSchedulerILb0ELb0ELb0ELi128EEEEEEEEEvNT_6ParamsE$_ZN4cute3eso3ESOILb1ELb0EJNS_6LayoutINS_5tupleIJNS3_IJNS_1CILi2EEES5_EEEEEENS3_IJNS3_IJNS4_ILi1EEES5_EEEEEEEENS_10ViewEngineIPN7cutlass10bfloat16_tEEEEEC2ERKSB_RKSG_:
[----:B------:R-:W-:Y:S01]  /*9280*/  IADD3 R2, R76, -c[0x0][0x20], RZ ;  /* 0x800008004c027a10 */ /* 0x000fe20007ffe0ff */
[----:B------:R-:W-:Y:S01]  /*9290*/  IMAD.MOV.U32 R7, RZ, RZ, R3 ;  /* 0x000000ffff077224 */ /* 0x000fe200078e0003 */
[----:B------:R-:W-:-:S04]  /*92a0*/  MOV R5, 0x0 ;  /* 0x0000000000057802 */ /* 0x000fc80000000f00 */
[----:B------:R1:W-:Y:S01]  /*92b0*/  STL.64 [R2], R6 ;  /* 0x0000000602007387 */ /* 0x0003e20000100a00 */
[----:B------:R-:W-:Y:S05]  /*92c0*/  RET.REL.NODEC R4 `(_ZN7cutlass13device_kernelIN5flash19enable_sm80_to_sm89INS1_16FlashAttnBwdSm80INS1_25CollectiveMainloopBwdSm80ILi2ELi2EN4cute5tupleIJNS5_1CILi128EEES8_NS7_ILi64EEEEEENS_10bfloat16_tEfNS_4arch4Sm80ELb0ELb0ELb1ELb0ELb1ELb0ELb0ELb0ELi2ELi4ELi4ELi4ELb0EEENS1_21CollectiveEpilogueBwdISA_SB_SD_Li256ELb0ELb0ELi2EEENS1_19SingleTileSchedulerILb0ELb0ELb0ELi128EEEEEEEEEvNT_6ParamsE) ;  /* 0xffff6d3004007950 */ /* 0x000fea0003c3ffff */
        .type           $_ZN7cutlass13device_kernelIN5flash19enable_sm80_to_sm89INS1_16FlashAttnBwdSm80INS1_25CollectiveMainloopBwdSm80ILi2ELi2EN4cute5tupleIJNS5_1CILi128EEES8_NS7_ILi64EEEEEENS_10bfloat16_tEfNS_4arch4Sm80ELb0ELb0ELb1ELb0ELb1ELb0ELb0ELb0ELi2ELi4ELi4ELi4ELb0EEENS1_21CollectiveEpilogueBwdISA_SB_SD_Li256ELb0ELb0ELi2EEENS1_19SingleTileSchedulerILb0ELb0ELb0ELi128EEEEEEEEEvNT_6ParamsE$_ZN4cute3eso3ESOILb1ELb0EJNS_6LayoutINS_5tupleIJNS3_IJNS_1CILi2EEES5_EEEEEENS3_IJNS3_IJNS4_ILi1EEES5_EEEEEEEENS_10ViewEngineIPfEEEEC2ERKSB_RKSE_,@function
        .size           $_ZN7cutlass13device_kernelIN5flash19enable_sm80_to_sm89INS1_16FlashAttnBwdSm80INS1_25CollectiveMainloopBwdSm80ILi2ELi2EN4cute5tupleIJNS5_1CILi128EEES8_NS7_ILi64EEEEEENS_10bfloat16_tEfNS_4arch4Sm80ELb0ELb0ELb1ELb0ELb1ELb0ELb0ELb0ELi2ELi4ELi4ELi4ELb0EEENS1_21CollectiveEpilogueBwdISA_SB_SD_Li256ELb0ELb0ELi2EEENS1_19SingleTileSchedulerILb0ELb0ELb0ELi128EEEEEEEEEvNT_6ParamsE$_ZN4cute3eso3ESOILb1ELb0EJNS_6LayoutINS_5tupleIJNS3_IJNS_1CILi2EEES5_EEEEEENS3_IJNS3_IJNS4_ILi1EEES5_EEEEEEEENS_10ViewEngineIPfEEEEC2ERKSB_RKSE_,($_ZN7cutlass13device_kernelIN5flash19enable_sm80_to_sm89INS1_16FlashAttnBwdSm80INS1_25CollectiveMainloopBwdSm80ILi2ELi2EN4cute5tupleIJNS5_1CILi128EEES8_NS7_ILi64EEEEEENS_10bfloat16_tEfNS_4arch4Sm80ELb0ELb0ELb1ELb0ELb1ELb0ELb0ELb0ELi2ELi4ELi4ELi4ELb0EEENS1_21CollectiveEpilogueBwdISA_SB_SD_Li256ELb0ELb0ELi2EEENS1_19SingleTileSchedulerILb0ELb0ELb0ELi128EEEEEEEEEvNT_6ParamsE$_ZN4cute3eso3ESOILb1ELb0EJNS_6LayoutINS_5tupleIJNS3_IJNS_1CILi2EEES5_EEEEEENS3_IJNS3_IJNS4_ILi1EEES5_EEEEEEEEiEEC2ERKSB_RKi - $_ZN7cutlass13device_kernelIN5flash19enable_sm80_to_sm89INS1_16FlashAttnBwdSm80INS1_25CollectiveMainloopBwdSm80ILi2ELi2EN4cute5tupleIJNS5_1CILi128EEES8_NS7_ILi64EEEEEENS_10bfloat16_tEfNS_4arch4Sm80ELb0ELb0ELb1ELb0ELb1ELb0ELb0ELb0ELi2ELi4ELi4ELi4ELb0EEENS1_21CollectiveEpilogueBwdISA_SB_SD_Li256ELb0ELb0ELi2EEENS1_19SingleTileSchedulerILb0ELb0ELb0ELi128EEEEEEEEEvNT_6ParamsE$_ZN4cute3eso3ESOILb1ELb0EJNS_6LayoutINS_5tupleIJNS3_IJNS_1CILi2EEES5_EEEEEENS3_IJNS3_IJNS4_ILi1EEES5_EEEEEEEENS_10ViewEngineIPfEEEEC2ERKSB_RKSE_)
$_ZN7cutlass13device_kernelIN5flash19enable_sm80_to_sm89INS1_16FlashAttnBwdSm80INS1_25CollectiveMainloopBwdSm80ILi2ELi2EN4cute5tupleIJNS5_1CILi128EEES8_NS7_ILi64EEEEEENS_10bfloat16_tEfNS_4arch4Sm80ELb0ELb0ELb1ELb0ELb1ELb0ELb0ELb0ELi2ELi4ELi4ELi4ELb0EEENS1_21CollectiveEpilogueBwdISA_SB_SD_Li256ELb0ELb0ELi2EEENS1_19SingleTileSchedulerILb0ELb0ELb0ELi128EEEEEEEEEvNT_6ParamsE$_ZN4cute3eso3ESOILb1ELb0EJNS_6LayoutINS_5tupleIJNS3_IJNS_1CILi2EEES5_EEEEEENS3_IJNS3_IJNS4_ILi1EEES5_EEEEEEEENS_10ViewEngineIPfEEEEC2ERKSB_RKSE_:
[----:B------:R-:W-:Y:S01]  /*92d0*/  IADD3 R2, R2, -c[0x0][0x20], RZ ;  /* 0x8000080002027a10 */ /* 0x000fe20007ffe0ff */
[----:B------:R-:W-:Y:S01]  /*92e0*/  IMAD.MOV.U32 R9, RZ, RZ, R3 ;  /* 0x000000ffff097224 */ /* 0x000fe200078e0003 */
[----:B------:R-:W-:-:S04]  /*92f0*/  MOV R5, 0x0 ;  /* 0x0000000000057802 */ /* 0x000fc80000000f00 */
[----:B------:R1:W-:Y:S01]  /*9300*/  STL.64 [R2], R8 ;  /* 0x0000000802007387 */ /* 0x0003e20000100a00 */
[----:B------:R-:W-:Y:S05]  /*9310*/  RET.REL.NODEC R4 `(_ZN7cutlass13device_kernelIN5flash19enable_sm80_to_sm89INS1_16FlashAttnBwdSm80INS1_25CollectiveMainloopBwdSm80ILi2ELi2EN4cute5tupleIJNS5_1CILi128EEES8_NS7_ILi64EEEEEENS_10bfloat16_tEfNS_4arch4Sm80ELb0ELb0ELb1ELb0ELb1ELb0ELb0ELb0ELi2ELi4ELi4ELi4ELb0EEENS1_21CollectiveEpilogueBwdISA_SB_SD_Li256ELb0ELb0ELi2EEENS1_19SingleTileSchedulerILb0ELb0ELb0ELi128EEEEEEEEEvNT_6ParamsE) ;  /* 0xffff6ce004007950 */ /* 0x000fea0003c3ffff */
        .type           $_ZN7cutlass13device_kernelIN5flash19enable_sm80_to_sm89INS1_16FlashAttnBwdSm80INS1_25CollectiveMainloopBwdSm80ILi2ELi2EN4cute5tupleIJNS5_1CILi128EEES8_NS7_ILi64EEEEEENS_10bfloat16_tEfNS_4arch4Sm80ELb0ELb0ELb1ELb0ELb1ELb0ELb0ELb0ELi2ELi4ELi4ELi4ELb0EEENS1_21CollectiveEpilogueBwdISA_SB_SD_Li256ELb0ELb0ELi2EEENS1_19SingleTileSchedulerILb0ELb0ELb0ELi128EEEEEEEEEvNT_6ParamsE$_ZN4cute3eso3ESOILb1ELb0EJNS_6LayoutINS_5tupleIJNS3_IJNS_1CILi2EEES5_EEEEEENS3_IJNS3_IJNS4_ILi1EEES5_EEEEEEEEiEEC2ERKSB_RKi,@function
        .size           $_ZN7cutlass13device_kernelIN5flash19enable_sm80_to_sm89INS1_16FlashAttnBwdSm80INS1_25CollectiveMainloopBwdSm80ILi2ELi2EN4cute5tupleIJNS5_1CILi128EEES8_NS7_ILi64EEEEEENS_10bfloat16_tEfNS_4arch4Sm80ELb0ELb0ELb1ELb0ELb1ELb0ELb0ELb0ELi2ELi4ELi4ELi4ELb0EEENS1_21CollectiveEpilogueBwdISA_SB_SD_Li256ELb0ELb0ELi2EEENS1_19SingleTileSchedulerILb0ELb0ELb0ELi128EEEEEEEEEvNT_6ParamsE$_ZN4cute3eso3ESOILb1ELb0EJNS_6LayoutINS_5tupleIJNS3_IJNS_1CILi2EEES5_EEEEEENS3_IJNS3_IJNS4_ILi1EEES5_EEEEEEEEiEEC2ERKSB_RKi,($_ZN7cutlass13device_kernelIN5flash19enable_sm80_to_sm89INS1_16FlashAttnBwdSm80INS1_25CollectiveMainloopBwdSm80ILi2ELi2EN4cute5tupleIJNS5_1CILi128EEES8_NS7_ILi64EEEEEENS_10bfloat16_tEfNS_4arch4Sm80ELb0ELb0ELb1ELb0ELb1ELb0ELb0ELb0ELi2ELi4ELi4ELi4ELb0EEENS1_21CollectiveEpilogueBwdISA_SB_SD_Li256ELb0ELb0ELi2EEENS1_19SingleTileSchedulerILb0ELb0ELb0ELi128EEEEEEEEEvNT_6ParamsE$_ZN4cute3eso3ESOILb1ELb0EJNS_6LayoutINS_5tupleIJNS3_IJNS_1CILi2EEES5_EEEEEENS3_IJNS3_IJNS4_ILi8EEENS4_ILi64EEEEEEEEEEENS_10ViewEngineINS_8smem_ptrIPfEEEEEEC2ERKSC_RKSH_ - $_ZN7cutlass13device_kernelIN5flash19enable_sm80_to_sm89INS1_16FlashAttnBwdSm80INS1_25CollectiveMainloopBwdSm80ILi2ELi2EN4cute5tupleIJNS5_1CILi128EEES8_NS7_ILi64EEEEEENS_10bfloat16_tEfNS_4arch4Sm80ELb0ELb0ELb1ELb0ELb1ELb0ELb0ELb0ELi2ELi4ELi4ELi4ELb0EEENS1_21CollectiveEpilogueBwdISA_SB_SD_Li256ELb0ELb0ELi2EEENS1_19SingleTileSchedulerILb0ELb0ELb0ELi128EEEEEEEEEvNT_6ParamsE$_ZN4cute3eso3ESOILb1ELb0EJNS_6LayoutINS_5tupleIJNS3_IJNS_1CILi2EEES5_EEEEEENS3_IJNS3_IJNS4_ILi1EEES5_EEEEEEEEiEEC2ERKSB_RKi)
$_ZN7cutlass13device_kernelIN5flash19enable_sm80_to_sm89INS1_16FlashAttnBwdSm80INS1_25CollectiveMainloopBwdSm80ILi2ELi2EN4cute5tupleIJNS5_1CILi128EEES8_NS7_ILi64EEEEEENS_10bfloat16_tEfNS_4arch4Sm80ELb0ELb0ELb1ELb0ELb1ELb0ELb0ELb0ELi2ELi4ELi4ELi4ELb0EEENS1_21CollectiveEpilogueBwdISA_SB_SD_Li256ELb0ELb0ELi2EEENS1_19SingleTileSchedulerILb0ELb0ELb0ELi128EEEEEEEEEvNT_6ParamsE$_ZN4cute3eso3ESOILb1ELb0EJNS_6LayoutINS_5tupleIJNS3_IJNS_1CILi2EEES5_EEEEEENS3_IJNS3_IJNS4_ILi1EEES5_EEEEEEEEiEEC2ERKSB_RKi:
[----:B------:R-:W-:Y:S02]  /*9320*/  IADD3 R2, R76, -c[0x0][0x20], RZ ;  /* 0x800008004c027a10 */ /* 0x000fe40007ffe0ff */
[----:B------:R-:W-:-:S03]  /*9330*/  MOV R5, 0x0 ;  /* 0x0000000000057802 */ /* 0x000fc60000000f00 */
[----:B------:R1:W-:Y:S01]  /*9340*/  STL [R2], R3 ;  /* 0x0000000302007387 */ /* 0x0003e20000100800 */
[----:B------:R-:W-:Y:S05]  /*9350*/  RET.REL.NODEC R4 `(_ZN7cutlass13device_kernelIN5flash19enable_sm80_to_sm89INS1_16FlashAttnBwdSm80INS1_25CollectiveMainloopBwdSm80ILi2ELi2EN4cute5tupleIJNS5_1CILi128EEES8_NS7_ILi64EEEEEENS_10bfloat16_tEfNS_4arch4Sm80ELb0ELb0ELb1ELb0ELb1ELb0ELb0ELb0ELi2ELi4ELi4ELi4ELb0EEENS1_21CollectiveEpilogueBwdISA_SB_SD_Li256ELb0ELb0ELi2EEENS1_19SingleTileSchedulerILb0ELb0ELb0ELi128EEEEEEEEEvNT_6ParamsE) ;  /* 0xffff6ca004007950 */ /* 0x000fea0003c3ffff */
        .type           $_ZN7cutlass13device_kernelIN5flash19enable_sm80_to_sm89INS1_16FlashAttnBwdSm80INS1_25CollectiveMainloopBwdSm80ILi2ELi2EN4cute5tupleIJNS5_1CILi128EEES8_NS7_ILi64EEEEEENS_10bfloat16_tEfNS_4arch4Sm80ELb0ELb0ELb1ELb0ELb1ELb0ELb0ELb0ELi2ELi4ELi4ELi4ELb0EEENS1_21CollectiveEpilogueBwdISA_SB_SD_Li256ELb0ELb0ELi2EEENS1_19SingleTileSchedulerILb0ELb0ELb0ELi128EEEEEEEEEvNT_6ParamsE$_ZN4cute3eso3ESOILb1ELb0EJNS_6LayoutINS_5tupleIJNS3_IJNS_1CILi2EEES5_EEEEEENS3_IJNS3_IJNS4_ILi8EEENS4_ILi64EEEEEEEEEEENS_10ViewEngineINS_8smem_ptrIPfEEEEEEC2ERKSC_RKSH_,@function
        .size           $_ZN7cutlass13device_kernelIN5flash19enable_sm80_to_sm89INS1_16FlashAttnBwdSm80INS1_25CollectiveMainloopBwdSm80ILi2ELi2EN4cute5tupleIJNS5_1CILi128EEES8_NS7_ILi64EEEEEENS_10bfloat16_tEfNS_4arch4Sm80ELb0ELb0ELb1ELb0ELb1ELb0ELb0ELb0ELi2ELi4ELi4ELi4ELb0EEENS1_21CollectiveEpilogueBwdISA_SB_SD_Li256ELb0ELb0ELi2EEENS1_19SingleTileSchedulerILb0ELb0ELb0ELi128EEEEEEEEEvNT_6ParamsE$_ZN4cute3eso3ESOILb1ELb0EJNS_6LayoutINS_5tupleIJNS3_IJNS_1CILi2EEES5_EEEEEENS3_IJNS3_IJNS4_ILi8EEENS4_ILi64EEEEEEEEEEENS_10ViewEngineINS_8smem_ptrIPfEEEEEEC2ERKSC_RKSH_,($_ZN7cutlass13device_kernelIN5flash19enable_sm80_to_sm89INS1_16FlashAttnBwdSm80INS1_25CollectiveMainloopBwdSm80ILi2ELi2EN4cute5tupleIJNS5_1CILi128EEES8_NS7_ILi64EEEEEENS_10bfloat16_tEfNS_4arch4Sm80ELb0ELb0ELb1ELb0ELb1ELb0ELb0ELb0ELi2ELi4ELi4ELi4ELb0EEENS1_21CollectiveEpilogueBwdISA_SB_SD_Li256ELb0ELb0ELi2EEENS1_19SingleTileSchedulerILb0ELb0ELb0ELi128EEEEEEEEEvNT_6ParamsE$_ZN4cute3eso3ESOILb1ELb0EJNS_6LayoutINS_5tupleIJNS3_IJNS_1CILi2EEES5_EEEEEENS3_IJNS3_IJNS4_ILi8EEENS4_ILi64EEEEEEEEEEEiEEC2ERKSC_RKi - $_ZN7cutlass13device_kernelIN5flash19enable_sm80_to_sm89INS1_16FlashAttnBwdSm80INS1_25CollectiveMainloopBwdSm80ILi2ELi2EN4cute5tupleIJNS5_1CILi128EEES8_NS7_ILi64EEEEEENS_10bfloat16_tEfNS_4arch4Sm80ELb0ELb0ELb1ELb0ELb1ELb0ELb0ELb0ELi2ELi4ELi4ELi4ELb0EEENS1_21CollectiveEpilogueBwdISA_SB_SD_Li256ELb0ELb0ELi2EEENS1_19SingleTileSchedulerILb0ELb0ELb0ELi128EEEEEEEEEvNT_6ParamsE$_ZN4cute3eso3ESOILb1ELb0EJNS_6LayoutINS_5tupleIJNS3_IJNS_1CILi2EEES5_EEEEEENS3_IJNS3_IJNS4_ILi8EEENS4_ILi64EEEEEEEEEEENS_10ViewEngineINS_8smem_ptrIPfEEEEEEC2ERKSC_RKSH_)
$_ZN7cutlass13device_kernelIN5flash19enable_sm80_to_sm89INS1_16FlashAttnBwdSm80INS1_25CollectiveMainloopBwdSm80ILi2ELi2EN4cute5tupleIJNS5_1CILi128EEES8_NS7_ILi64EEEEEENS_10bfloat16_tEfNS_4arch4Sm80ELb0ELb0ELb1ELb0ELb1ELb0ELb0ELb0ELi2ELi4ELi4ELi4ELb0EEENS1_21CollectiveEpilogueBwdISA_SB_SD_Li256ELb0ELb0ELi2EEENS1_19SingleTileSchedulerILb0ELb0ELb0ELi128EEEEEEEEEvNT_6ParamsE$_ZN4cute3eso3ESOILb1ELb0EJNS_6LayoutINS_5tupleIJNS3_IJNS_1CILi2EEES5_EEEEEENS3_IJNS3_IJNS4_ILi8EEENS4_ILi64EEEEEEEEEEENS_10ViewEngineINS_8smem_ptrIPfEEEEEEC2ERKSC_RKSH_:
[----:B------:R-:W-:Y:S02]  /*9360*/  IADD3 R6, R25, -c[0x0][0x20], RZ ;  /* 0x8000080019067a10 */ /* 0x000fe40007ffe0ff */
[----:B------:R-:W-:-:S03]  /*9370*/  MOV R9, 0x0 ;  /* 0x0000000000097802 */ /* 0x000fc60000000f00 */
[----:B------:R1:W-:Y:S01]  /*9380*/  STL.64 [R6], R2 ;  /* 0x0000000206007387 */ /* 0x0003e20000100a00 */
[----:B------:R-:W-:Y:S05]  /*9390*/  RET.REL.NODEC R8 `(_ZN7cutlass13device_kernelIN5flash19enable_sm80_to_sm89INS1_16FlashAttnBwdSm80INS1_25CollectiveMainloopBwdSm80ILi2ELi2EN4cute5tupleIJNS5_1CILi128EEES8_NS7_ILi64EEEEEENS_10bfloat16_tEfNS_4arch4Sm80ELb0ELb0ELb1ELb0ELb1ELb0ELb0ELb0ELi2ELi4ELi4ELi4ELb0EEENS1_21CollectiveEpilogueBwdISA_SB_SD_Li256ELb0ELb0ELi2EEENS1_19SingleTileSchedulerILb0ELb0ELb0ELi128EEEEEEEEEvNT_6ParamsE) ;  /* 0xffff6c6008007950 */ /* 0x000fea0003c3ffff */
        .type           $_ZN7cutlass13device_kernelIN5flash19enable_sm80_to_sm89INS1_16FlashAttnBwdSm80INS1_25CollectiveMainloopBwdSm80ILi2ELi2EN4cute5tupleIJNS5_1CILi128EEES8_NS7_ILi64EEEEEENS_10bfloat16_tEfNS_4arch4Sm80ELb0ELb0ELb1ELb0ELb1ELb0ELb0ELb0ELi2ELi4ELi4ELi4ELb0EEENS1_21CollectiveEpilogueBwdISA_SB_SD_Li256ELb0ELb0ELi2EEENS1_19SingleTileSchedulerILb0ELb0ELb0ELi128EEEEEEEEEvNT_6ParamsE$_ZN4cute3eso3ESOILb1ELb0EJNS_6LayoutINS_5tupleIJNS3_IJNS_1CILi2EEES5_EEEEEENS3_IJNS3_IJNS4_ILi8EEENS4_ILi64EEEEEEEEEEEiEEC2ERKSC_RKi,@function
        .size           $_ZN7cutlass13device_kernelIN5flash19enable_sm80_to_sm89INS1_16FlashAttnBwdSm80INS1_25CollectiveMainloopBwdSm80ILi2ELi2EN4cute5tupleIJNS5_1CILi128EEES8_NS7_ILi64EEEEEENS_10bfloat16_tEfNS_4arch4Sm80ELb0ELb0ELb1ELb0ELb1ELb0ELb0ELb0ELi2ELi4ELi4ELi4ELb0EEENS1_21CollectiveEpilogueBwdISA_SB_SD_Li256ELb0ELb0ELi2EEENS1_19SingleTileSchedulerILb0ELb0ELb0ELi128EEEEEEEEEvNT_6ParamsE$_ZN4cute3eso3ESOILb1ELb0EJNS_6LayoutINS_5tupleIJNS3_IJNS_1CILi2EEES5_EEEEEENS3_IJNS3_IJNS4_ILi8EEENS4_ILi64EEEEEEEEEEEiEEC2ERKSC_RKi,($_ZN7cutlass13device_kernelIN5flash19enable_sm80_to_sm89INS1_16FlashAttnBwdSm80INS1_25CollectiveMainloopBwdSm80ILi2ELi2EN4cute5tupleIJNS5_1CILi128EEES8_NS7_ILi64EEEEEENS_10bfloat16_tEfNS_4arch4Sm80ELb0ELb0ELb1ELb0ELb1ELb0ELb0ELb0ELi2ELi4ELi4ELi4ELb0EEENS1_21CollectiveEpilogueBwdISA_SB_SD_Li256ELb0ELb0ELi2EEENS1_19SingleTileSchedulerILb0ELb0ELb0ELi128EEEEEEEEEvNT_6ParamsE$_ZN4cute3eso3ESOILb1ELb0EJNS_6LayoutINS_5tupleIJNS3_IJNS_1CILi2EEES5_EEENS3_IJS5_NS4_ILi8EEEEEEEEENS3_IJNS3_IJNS_11ScaledBasisIS7_JLi0EEEENSA_INS4_ILi64EEEJLi0EEEEEEENS3_IJNSA_INS4_ILi1EEEJLi1EEEENSA_INS4_ILi16EEEJLi1EEEEEEEEEEEENS_10ViewEngineINS_23ArithmeticTupleIteratorINS_15ArithmeticTupleIJNS4_ILi0EEESP_EEEEEEEEEC2ERKSL_RKSS_ - $_ZN7cutlass13device_kernelIN5flash19enable_sm80_to_sm89INS1_16FlashAttnBwdSm80INS1_25CollectiveMainloopBwdSm80ILi2ELi2EN4cute5tupleIJNS5_1CILi128EEES8_NS7_ILi64EEEEEENS_10bfloat16_tEfNS_4arch4Sm80ELb0ELb0ELb1ELb0ELb1ELb0ELb0ELb0ELi2ELi4ELi4ELi4ELb0EEENS1_21CollectiveEpilogueBwdISA_SB_SD_Li256ELb0ELb0ELi2EEENS1_19SingleTileSchedulerILb0ELb0ELb0ELi128EEEEEEEEEvNT_6ParamsE$_ZN4cute3eso3ESOILb1ELb0EJNS_6LayoutINS_5tupleIJNS3_IJNS_1CILi2EEES5_EEEEEENS3_IJNS3_IJNS4_ILi8EEENS4_ILi64EEEEEEEEEEEiEEC2ERKSC_RKi)
$_ZN7cutlass13device_kernelIN5flash19enable_sm80_to_sm89INS1_16FlashAttnBwdSm80INS1_25CollectiveMainloopBwdSm80ILi2ELi2EN4cute5tupleIJNS5_1CILi128EEES8_NS7_ILi64EEEEEENS_10bfloat16_tEfNS_4arch4Sm80ELb0ELb0ELb1ELb0ELb1ELb0ELb0ELb0ELi2ELi4ELi4ELi4ELb0EEENS1_21CollectiveEpilogueBwdISA_SB_SD_Li256ELb0ELb0ELi2EEENS1_19SingleTileSchedulerILb0ELb0ELb0ELi128EEEEEEEEEvNT_6ParamsE$_ZN4cute3eso3ESOILb1ELb0EJNS_6LayoutINS_5tupleIJNS3_IJNS_1CILi2EEES5_EEEEEENS3_IJNS3_IJNS4_ILi8EEENS4_ILi64EEEEEEEEEEEiEEC2ERKSC_RKi:
[----:B------:R-:W-:Y:S01]  /*93a0*/  IADD3 R2, R25, -c[0x0][0x20], RZ ;  /* 0x8000080019027a10 */ /* 0x000fe20007ffe0ff */
[----:B------:R-:W-:Y:S01]  /*93b0*/  IMAD.MOV.U32 R8, RZ, RZ, R6 ;  /* 0x000000ffff087224 */ /* 0x000fe200078e0006 */
[----:B------:R-:W-:-:S03]  /*93c0*/  MOV R9, 0x0 ;  /* 0x0000000000097802 */ /* 0x000fc60000000f00 */
[----:B------:R1:W-:Y:S01]  /*93d0*/  STL [R2], R3 ;  /* 0x0000000302007387 */ /* 0x0003e20000100800 */
[----:B------:R-:W-:Y:S05]  /*93e0*/  RET.REL.NODEC R8 `(_ZN7cutlass13device_kernelIN5flash19enable_sm80_to_sm89INS1_16FlashAttnBwdSm80INS1_25CollectiveMainloopBwdSm80ILi2ELi2EN4cute5tupleIJNS5_1CILi128EEES8_NS7_ILi64EEEEEENS_10bfloat16_tEfNS_4arch4Sm80ELb0ELb0ELb1ELb0ELb1ELb0ELb0ELb0ELi2ELi4ELi4ELi4ELb0EEENS1_21CollectiveEpilogueBwdISA_SB_SD_Li256ELb0ELb0ELi2EEENS1_19SingleTileSchedulerILb0ELb0ELb0ELi128EEEEEEEEEvNT_6ParamsE) ;  /* 0xffff6c1008007950 */ /* 0x000fea0003c3ffff */
        .type           $_ZN7cutlass13device_kernelIN5flash19enable_sm80_to_sm89INS1_16FlashAttnBwdSm80INS1_25CollectiveMainloopBwdSm80ILi2ELi2EN4cute5tupleIJNS5_1CILi128EEES8_NS7_ILi64EEEEEENS_10bfloat16_tEfNS_4arch4Sm80ELb0ELb0ELb1ELb0ELb1ELb0ELb0ELb0ELi2ELi4ELi4ELi4ELb0EEENS1_21CollectiveEpilogueBwdISA_SB_SD_Li256ELb0ELb0ELi2EEENS1_19SingleTileSchedulerILb0ELb0ELb0ELi128EEEEEEEEEvNT_6ParamsE$_ZN4cute3eso3ESOILb1ELb0EJNS_6LayoutINS_5tupleIJNS3_IJNS_1CILi2EEES5_EEENS3_IJS5_NS4_ILi8EEEEEEEEENS3_IJNS3_IJNS_11ScaledBasisIS7_JLi0EEEENSA_INS4_ILi64EEEJLi0EEEEEEENS3_IJNSA_INS4_ILi1EEEJLi1EEEENSA_INS4_ILi16EEEJLi1EEEEEEEEEEEENS_10ViewEngineINS_23ArithmeticTupleIteratorINS_15ArithmeticTupleIJNS4_ILi0EEESP_EEEEEEEEEC2ERKSL_RKSS_,@function
        .size           $_ZN7cutlass13device_kernelIN5flash19enable_sm80_to_sm89INS1_16FlashAttnBwdSm80INS1_25CollectiveMainloopBwdSm80ILi2ELi2EN4cute5tupleIJNS5_1CILi128EEES8_NS7_ILi64EEEEEENS_10bfloat16_tEfNS_4arch4Sm80ELb0ELb0ELb1ELb0ELb1ELb0ELb0ELb0ELi2ELi4ELi4ELi4ELb0EEENS1_21CollectiveEpilogueBwdISA_SB_SD_Li256ELb0ELb0ELi2EEENS1_19SingleTileSchedulerILb0ELb0ELb0ELi128EEEEEEEEEvNT_6ParamsE$_ZN4cute3eso3ESOILb1ELb0EJNS_6LayoutINS_5tupleIJNS3_IJNS_1CILi2EEES5_EEENS3_IJS5_NS4_ILi8EEEEEEEEENS3_IJNS3_IJNS_11ScaledBasisIS7_JLi0EEEENSA_INS4_ILi64EEEJLi0EEEEEEENS3_IJNSA_INS4_ILi1EEEJLi1EEEENSA_INS4_ILi16EEEJLi1EEEEEEEEEEEENS_10ViewEngineINS_23ArithmeticTupleIteratorINS_15ArithmeticTupleIJNS4_ILi0EEESP_EEEEEEEEEC2ERKSL_RKSS_,($_ZN7cutlass13device_kernelIN5flash19enable_sm80_to_sm89INS1_16FlashAttnBwdSm80INS1_25CollectiveMainloopBwdSm80ILi2ELi2EN4cute5tupleIJNS5_1CILi128EEES8_NS7_ILi64EEEEEENS_10bfloat16_tEfNS_4arch4Sm80ELb0ELb0ELb1ELb0ELb1ELb0ELb0ELb0ELi2ELi4ELi4ELi4ELb0EEENS1_21CollectiveEpilogueBwdISA_SB_SD_Li256ELb0ELb0ELi2EEENS1_19SingleTileSchedulerILb0ELb0ELb0ELi128EEEEEEEEEvNT_6ParamsE$_ZN4cute3eso3ESOILb1ELb0EJNS_6LayoutINS_5tupleIJNS3_IJNS_1CILi2EEES5_EEENS3_IJS5_NS4_ILi8EEEEEEEEENS3_IJNS3_IJNS_11ScaledBasisIS7_JLi0EEEENSA_INS4_ILi64EEEJLi0EEEEEEENS3_IJNSA_INS4_ILi1EEEJLi1EEEENSA_INS4_ILi16EEEJLi1EEEEEEEEEEEENS_10ViewEngineINS_23ArithmeticTupleIteratorINS_15ArithmeticTupleIJiiEEEEEEEEEC2ERKSL_RKSR_ - $_ZN7cutlass13device_kernelIN5flash19enable_sm80_to_sm89INS1_16FlashAttnBwdSm80INS1_25CollectiveMainloopBwdSm80ILi2ELi2EN4cute5tupleIJNS5_1CILi128EEES8_NS7_ILi64EEEEEENS_10bfloat16_tEfNS_4arch4Sm80ELb0ELb0ELb1ELb0ELb1ELb0ELb0ELb0ELi2ELi4ELi4ELi4ELb0EEENS1_21CollectiveEpilogueBwdISA_SB_SD_Li256ELb0ELb0ELi2EEENS1_19SingleTileSchedulerILb0ELb0ELb0ELi128EEEEEEEEEvNT_6ParamsE$_ZN4cute3eso3ESOILb1ELb0EJNS_6LayoutINS_5tupleIJNS3_IJNS_1CILi2EEES5_EEENS3_IJS5_NS4_ILi8EEEEEEEEENS3_IJNS3_IJNS_11ScaledBasisIS7_JLi0EEEENSA_INS4_ILi64EEEJLi0EEEEEEENS3_IJNSA_INS4_ILi1EEEJLi1EEEENSA_INS4_ILi16EEEJLi1EEEEEEEEEEEENS_10ViewEngineINS_23ArithmeticTupleIteratorINS_15ArithmeticTupleIJNS4_ILi0EEESP_EEEEEEEEEC2ERKSL_RKSS_)
$_ZN7cutlass13device_kernelIN5flash19enable_sm80_to_sm89INS1_16FlashAttnBwdSm80INS1_25CollectiveMainloopBwdSm80ILi2ELi2EN4cute5tupleIJNS5_1CILi128EEES8_NS7_ILi64EEEEEENS_10bfloat16_tEfNS_4arch4Sm80ELb0ELb0ELb1ELb0ELb1ELb0ELb0ELb0ELi2ELi4ELi4ELi4ELb0EEENS1_21CollectiveEpilogueBwdISA_SB_SD_Li256ELb0ELb0ELi2EEENS1_19SingleTileSchedulerILb0ELb0ELb0ELi128EEEEEEEEEvNT_6ParamsE$_ZN4cute3eso3ESOILb1ELb0EJNS_6LayoutINS_5tupleIJNS3_IJNS_1CILi2EEES5_EEENS3_IJS5_NS4_ILi8EEEEEEEEENS3_IJNS3_IJNS_11ScaledBasisIS7_JLi0EEEENSA_INS4_ILi64EEEJLi0EEEEEEENS3_IJNSA_INS4_ILi1EEEJLi1EEEENSA_INS4_ILi16EEEJLi1EEEEEEEEEEEENS_10ViewEngineINS_23ArithmeticTupleIteratorINS_15ArithmeticTupleIJNS4_ILi0EEESP_EEEEEEEEEC2ERKSL_RKSS_:
[----:B------:R-:W-:Y:S01]  /*93f0*/  IADD3 R14, R14, -c[0x0][0x20], RZ ;  /* 0x800008000e0e7a10 */ /* 0x000fe20007ffe0ff */
[----:B------:R-:W-:Y:S01]  /*9400*/  IMAD.MOV.U32 R4, RZ, RZ, R2 ;  /* 0x000000ffff047224 */ /* 0x000fe200078e0002 */
[----:B------:R-:W-:Y:S01]  /*9410*/  PRMT R3, RZ, 0x7610, R3 ;  /* 0x00007610ff037816 */ /* 0x000fe20000000003 */
[----:B------:R-:W-:-:S04]  /*9420*/  IMAD.MOV.U32 R5, RZ, RZ, 0x0 ;  /* 0x00000000ff057424 */ /* 0x000fc800078e00ff */
[----:B------:R1:W-:Y:S01]  /*9430*/  STL.U8 [R14], R3 ;  /* 0x000000030e007387 */ /* 0x0003e20000100000 */
[----:B------:R-:W-:Y:S05]  /*9440*/  RET.REL.NODEC R4 `(_ZN7cutlass13device_kernelIN5flash19enable_sm80_to_sm89INS1_16FlashAttnBwdSm80INS1_25CollectiveMainloopBwdSm80ILi2ELi2EN4cute5tupleIJNS5_1CILi128EEES8_NS7_ILi64EEEEEENS_10bfloat16_tEfNS_4arch4Sm80ELb0ELb0ELb1ELb0ELb1ELb0ELb0ELb0ELi2ELi4ELi4ELi4ELb0EEENS1_21CollectiveEpilogueBwdISA_SB_SD_Li256ELb0ELb0ELi2EEENS1_19SingleTileSchedulerILb0ELb0ELb0ELi128EEEEEEEEEvNT_6ParamsE) ;  /* 0xffff6bb004007950 */ /* 0x000fea0003c3ffff */
        .type           $_ZN7cutlass13device_kernelIN5flash19enable_sm80_to_sm89INS1_16FlashAttnBwdSm80INS1_25CollectiveMainloopBwdSm80ILi2ELi2EN4cute5tupleIJNS5_1CILi128EEES8_NS7_ILi64EEEEEENS_10bfloat16_tEfNS_4arch4Sm80ELb0ELb0ELb1ELb0ELb1ELb0ELb0ELb0ELi2ELi4ELi4ELi4ELb0EEENS1_21CollectiveEpilogueBwdISA_SB_SD_Li256ELb0ELb0ELi2EEENS1_19SingleTileSchedulerILb0ELb0ELb0ELi128EEEEEEEEEvNT_6ParamsE$_ZN4cute3eso3ESOILb1ELb0EJNS_6LayoutINS_5tupleIJNS3_IJNS_1CILi2EEES5_EEENS3_IJS5_NS4_ILi8EEEEEEEEENS3_IJNS3_IJNS_11ScaledBasisIS7_JLi0EEEENSA_INS4_ILi64EEEJLi0EEEEEEENS3_IJNSA_INS4_ILi1EEEJLi1EEEENSA_INS4_ILi16EEEJLi1EEEEEEEEEEEENS_10ViewEngineINS_23ArithmeticTupleIteratorINS_15ArithmeticTupleIJiiEEEEEEEEEC2ERKSL_RKSR_,@function
        .size           $_ZN7cutlass13device_kernelIN5flash19enable_sm80_to_sm89INS1_16FlashAttnBwdSm80INS1_25CollectiveMainloopBwdSm80ILi2ELi2EN4cute5tupleIJNS5_1CILi128EEES8_NS7_ILi64EEEEEENS_10bfloat16_tEfNS_4arch4Sm80ELb0ELb0ELb1ELb0ELb1ELb0ELb0ELb0ELi2ELi4ELi4ELi4ELb0EEENS1_21CollectiveEpilogueBwdISA_SB_SD_Li256ELb0ELb0ELi2EEENS1_19SingleTileSchedulerILb0ELb0ELb0ELi128EEEEEEEEEvNT_6ParamsE$_ZN4cute3eso3ESOILb1ELb0EJNS_6LayoutINS_5tupleIJNS3_IJNS_1CILi2EEES5_EEENS3_IJS5_NS4_ILi8EEEEEEEEENS3_IJNS3_IJNS_11ScaledBasisIS7_JLi0EEEENSA_INS4_ILi64EEEJLi0EEEEEEENS3_IJNSA_INS4_ILi1EEEJLi1EEEENSA_INS4_ILi16EEEJLi1EEEEEEEEEEEENS_10ViewEngineINS_23ArithmeticTupleIteratorINS_15ArithmeticTupleIJiiEEEEEEEEEC2ERKSL_RKSR_,($_ZN7cutlass13device_kernelIN5flash19enable_sm80_to_sm89INS1_16FlashAttnBwdSm80INS1_25CollectiveMainloopBwdSm80ILi2ELi2EN4cute5tupleIJNS5_1CILi128EEES8_NS7_ILi64EEEEEENS_10bfloat16_tEfNS_4arch4Sm80ELb0ELb0ELb1ELb0ELb1ELb0ELb0ELb0ELi2ELi4ELi4ELi4ELb0EEENS1_21CollectiveEpilogueBwdISA_SB_SD_Li256ELb0ELb0ELi2EEENS1_19SingleTileSchedulerILb0ELb0ELb0ELi128EEEEEEEEEvNT_6ParamsE$_ZN4cute3eso3ESOILb1ELb0EJNS_6LayoutINS_5tupleIJNS3_IJNS_1CILi2EEES5_EEENS3_IJS5_NS4_ILi8EEEEEEEEENS3_IJNS3_IJS5_NS4_ILi4EEEEEENS3_IJNS4_ILi1EEES7_EEEEEEEENS_10ViewEngineIPfEEEEC2ERKSF_RKSI_ - $_ZN7cutlass13device_kernelIN5flash19enable_sm80_to_sm89INS1_16FlashAttnBwdSm80INS1_25CollectiveMainloopBwdSm80ILi2ELi2EN4cute5tupleIJNS5_1CILi128EEES8_NS7_ILi64EEEEEENS_10bfloat16_tEfNS_4arch4Sm80ELb0ELb0ELb1ELb0ELb1ELb0ELb0ELb0ELi2ELi4ELi4ELi4ELb0EEENS1_21CollectiveEpilogueBwdISA_SB_SD_Li256ELb0ELb0ELi2EEENS1_19SingleTileSchedulerILb0ELb0ELb0ELi128EEEEEEEEEvNT_6ParamsE$_ZN4cute3eso3ESOILb1ELb0EJNS_6LayoutINS_5tupleIJNS3_IJNS_1CILi2EEES5_EEENS3_IJS5_NS4_ILi8EEEEEEEEENS3_IJNS3_IJNS_11ScaledBasisIS7_JLi0EEEENSA_INS4_ILi64EEEJLi0EEEEEEENS3_IJNSA_INS4_ILi1EEEJLi1EEEENSA_INS4_ILi16EEEJLi1EEEEEEEEEEEENS_10ViewEngineINS_23ArithmeticTupleIteratorINS_15ArithmeticTupleIJiiEEEEEEEEEC2ERKSL_RKSR_)
$_ZN7cutlass13device_kernelIN5flash19enable_sm80_to_sm89INS1_16FlashAttnBwdSm80INS1_25CollectiveMainloopBwdSm80ILi2ELi2EN4cute5tupleIJNS5_1CILi128EEES8_NS7_ILi64EEEEEENS_10bfloat16_tEfNS_4arch4Sm80ELb0ELb0ELb1ELb0ELb1ELb0ELb0ELb0ELi2ELi4ELi4ELi4ELb0EEENS1_21CollectiveEpilogueBwdISA_SB_SD_Li256ELb0ELb0ELi2EEENS1_19SingleTileSchedulerILb0ELb0ELb0ELi128EEEEEEEEEvNT_6ParamsE$_ZN4cute3eso3ESOILb1ELb0EJNS_6LayoutINS_5tupleIJNS3_IJNS_1CILi2EEES5_EEENS3_IJS5_NS4_ILi8EEEEEEEEENS3_IJNS3_IJNS_11ScaledBasisIS7_JLi0EEEENSA_INS4_ILi64EEEJLi0EEEEEEENS3_IJNSA_INS4_ILi1EEEJLi1EEEENSA_INS4_ILi16EEEJLi1EEEEEEEEEEEENS_10ViewEngineINS_23ArithmeticTupleIteratorINS_15ArithmeticTupleIJiiEEEEEEEEEC2ERKSL_RKSR_:
[----:B------:R-:W-:Y:S01]  /*9450*/  IADD3 R4, R15, -c[0x0][0x20], RZ ;  /* 0x800008000f047a10 */ /* 0x000fe20007ffe0ff */
[----:B------:R-:W-:Y:S01]  /*9460*/  IMAD.MOV.U32 R8, RZ, RZ, R6 ;  /* 0x000000ffff087224 */ /* 0x000fe200078e0006 */
[----:B------:R-:W-:-:S03]  /*9470*/  MOV R9, 0x0 ;  /* 0x0000000000097802 */ /* 0x000fc60000000f00 */
[----:B------:R1:W-:Y:S04]  /*9480*/  STL [R4], R2 ;  /* 0x0000000204007387 */ /* 0x0003e80000100800 */
[----:B------:R1:W-:Y:S01]  /*9490*/  STL [R4+0x4], R3 ;  /* 0x0000040304007387 */ /* 0x0003e20000100800 */
[----:B------:R-:W-:Y:S05]  /*94a0*/  RET.REL.NODEC R8 `(_ZN7cutlass13device_kernelIN5flash19enable_sm80_to_sm89INS1_16FlashAttnBwdSm80INS1_25CollectiveMainloopBwdSm80ILi2ELi2EN4cute5tupleIJNS5_1CILi128EEES8_NS7_ILi64EEEEEENS_10bfloat16_tEfNS_4arch4Sm80ELb0ELb0ELb1ELb0ELb1ELb0ELb0ELb0ELi2ELi4ELi4ELi4ELb0EEENS1_21CollectiveEpilogueBwdISA_SB_SD_Li256ELb0ELb0ELi2EEENS1_19SingleTileSchedulerILb0ELb0ELb0ELi128EEEEEEEEEvNT_6ParamsE) ;  /* 0xffff6b5008007950 */ /* 0x000fea0003c3ffff */
        .type           $_ZN7cutlass13device_kernelIN5flash19enable_sm80_to_sm89INS1_16FlashAttnBwdSm80INS1_25CollectiveMainloopBwdSm80ILi2ELi2EN4cute5tupleIJNS5_1CILi128EEES8_NS7_ILi64EEEEEENS_10bfloat16_tEfNS_4arch4Sm80ELb0ELb0ELb1ELb0ELb1ELb0ELb0ELb0ELi2ELi4ELi4ELi4ELb0EEENS1_21CollectiveEpilogueBwdISA_SB_SD_Li256ELb0ELb0ELi2EEENS1_19SingleTileSchedulerILb0ELb0ELb0ELi128EEEEEEEEEvNT_6ParamsE$_ZN4cute3eso3ESOILb1ELb0EJNS_6LayoutINS_5tupleIJNS3_IJNS_1CILi2EEES5_EEENS3_IJS5_NS4_ILi8EEEEEEEEENS3_IJNS3_IJS5_NS4_ILi4EEEEEENS3_IJNS4_ILi1EEES7_EEEEEEEENS_10ViewEngineIPfEEEEC2ERKSF_RKSI_,@function
        .size           $_ZN7cutlass13device_kernelIN5flash19enable_sm80_to_sm89INS1_16FlashAttnBwdSm80INS1_25CollectiveMainloopBwdSm80ILi2ELi2EN4cute5tupleIJNS5_1CILi128EEES8_NS7_ILi64EEEEEENS_10bfloat16_tEfNS_4arch4Sm80ELb0ELb0ELb1ELb0ELb1ELb0ELb0ELb0ELi2ELi4ELi4ELi4ELb0EEENS1_21CollectiveEpilogueBwdISA_SB_SD_Li256ELb0ELb0ELi2EEENS1_19SingleTileSchedulerILb0ELb0ELb0ELi128EEEEEEEEEvNT_6ParamsE$_ZN4cute3eso3ESOILb1ELb0EJNS_6LayoutINS_5tupleIJNS3_IJNS_1CILi2EEES5_EEENS3_IJS5_NS4_ILi8EEEEEEEEENS3_IJNS3_IJS5_NS4_ILi4EEEEEENS3_IJNS4_ILi1EEES7_EEEEEEEENS_10ViewEngineIPfEEEEC2ERKSF_RKSI_,($_ZN7cutlass13device_kernelIN5flash19enable_sm80_to_sm89INS1_16FlashAttnBwdSm80INS1_25CollectiveMainloopBwdSm80ILi2ELi2EN4cute5tupleIJNS5_1CILi128EEES8_NS7_ILi64EEEEEENS_10bfloat16_tEfNS_4arch4Sm80ELb0ELb0ELb1ELb0ELb1ELb0ELb0ELb0ELi2ELi4ELi4ELi4ELb0EEENS1_21CollectiveEpilogueBwdISA_SB_SD_Li256ELb0ELb0ELi2EEENS1_19SingleTileSchedulerILb0ELb0ELb0ELi128EEEEEEEEEvNT_6ParamsE$_ZN4cute3eso3ESOILb1ELb0EJNS_6LayoutINS_5tupleIJNS3_IJNS_1CILi2EEES5_EEENS4_ILi8EEEEEENS3_IJNS3_IJNS4_ILi1EEES5_EEENS4_ILi4EEEEEEEENS_10ViewEngineIPN7cutlass10bfloat16_tEEEEEC2ERKSD_RKSI_ - $_ZN7cutlass13device_kernelIN5flash19enable_sm80_to_sm89INS1_16FlashAttnBwdSm80INS1_25CollectiveMainloopBwdSm80ILi2ELi2EN4cute5tupleIJNS5_1CILi128EEES8_NS7_ILi64EEEEEENS_10bfloat16_tEfNS_4arch4Sm80ELb0ELb0ELb1ELb0ELb1ELb0ELb0ELb0ELi2ELi4ELi4ELi4ELb0EEENS1_21CollectiveEpilogueBwdISA_SB_SD_Li256ELb0ELb0ELi2EEENS1_19SingleTileSchedulerILb0ELb0ELb0ELi128EEEEEEEEEvNT_6ParamsE$_ZN4cute3eso3ESOILb1ELb0EJNS_6LayoutINS_5tupleIJNS3_IJNS_1CILi2EEES5_EEENS3_IJS5_NS4_ILi8EEEEEEEEENS3_IJNS3_IJS5_NS4_ILi4EEEEEENS3_IJNS4_ILi1EEES7_EEEEEEEENS_10ViewEngineIPfEEEEC2ERKSF_RKSI_)
$_ZN7cutlass13device_kernelIN5flash19enable_sm80_to_sm89INS1_16FlashAttnBwdSm80INS1_25CollectiveMainloopBwdSm80ILi2ELi2EN4cute5tupleIJNS5_1CILi128EEES8_NS7_ILi64EEEEEENS_10bfloat16_tEfNS_4arch4Sm80ELb0ELb0ELb1ELb0ELb1ELb0ELb0ELb0ELi2ELi4ELi4ELi4ELb0EEENS1_21CollectiveEpilogueBwdISA_SB_SD_Li256ELb0ELb0ELi2EEENS1_19SingleTileSchedulerILb0ELb0ELb0ELi128EEEEEEEEEvNT_6ParamsE$_ZN4cute3eso3ESOILb1ELb0EJNS_6LayoutINS_5tupleIJNS3_IJNS_1CILi2EEES5_EEENS3_IJS5_NS4_ILi8EEEEEEEEENS3_IJNS3_IJS5_NS4_ILi4EEEEEENS3_IJNS4_ILi1EEES7_EEEEEEEENS_10ViewEngineIPfEEEEC2ERKSF_RKSI_:
[----:B------:R-:W-:Y:S01]  /*94b0*/  IADD3 R4, R15, -c[0x0][0x20], RZ ;  /* 0x800008000f047a10 */ /* 0x000fe20007ffe0ff */
[----:B------:R-:W-:Y:S01]  /*94c0*/  IMAD.MOV.U32 R8, RZ, RZ, R64 ;  /* 0x000000ffff087224 */ /* 0x000fe200078e0040 */
[----:B------:R-:W-:Y:S01]  /*94d0*/  MOV R9, R65 ;  /* 0x0000004100097202 */ /* 0x000fe20000000f00 */
[----:B------:R-:W-:-:S04]  /*94e0*/  IMAD.MOV.U32 R11, RZ, RZ, 0x0 ;  /* 0x00000000ff0b7424 */ /* 0x000fc800078e00ff */
[----:B------:R1:W-:Y:S01]  /*94f0*/  STL.64 [R4], R8 ;  /* 0x0000000804007387 */ /* 0x0003e20000100a00 */
[----:B------:R-:W-:Y:S05]  /*9500*/  RET.REL.NODEC R10 `(_ZN7cutlass13device_kernelIN5flash19enable_sm80_to_sm89INS1_16FlashAttnBwdSm80INS1_25CollectiveMainloopBwdSm80ILi2ELi2EN4cute5tupleIJNS5_1CILi128EEES8_NS7_ILi64EEEEEENS_10bfloat16_tEfNS_4arch4Sm80ELb0ELb0ELb1ELb0ELb1ELb0ELb0ELb0ELi2ELi4ELi4ELi4ELb0EEENS1_21CollectiveEpilogueBwdISA_SB_SD_Li256ELb0ELb0ELi2EEENS1_19SingleTileSchedulerILb0ELb0ELb0ELi128EEEEEEEEEvNT_6ParamsE) ;  /* 0xffff6af00a007950 */ /* 0x000fea0003c3ffff */
        .type           $_ZN7cutlass13device_kernelIN5flash19enable_sm80_to_sm89INS1_16FlashAttnBwdSm80INS1_25CollectiveMainloopBwdSm80ILi2ELi2EN4cute5tupleIJNS5_1CILi128EEES8_NS7_ILi64EEEEEENS_10bfloat16_tEfNS_4arch4Sm80ELb0ELb0ELb1ELb0ELb1ELb0ELb0ELb0ELi2ELi4ELi4ELi4ELb0EEENS1_21CollectiveEpilogueBwdISA_SB_SD_Li256ELb0ELb0ELi2EEENS1_19SingleTileSchedulerILb0ELb0ELb0ELi128EEEEEEEEEvNT_6ParamsE$_ZN4cute3eso3ESOILb1ELb0EJNS_6LayoutINS_5tupleIJNS3_IJNS_1CILi2EEES5_EEENS4_ILi8EEEEEENS3_IJNS3_IJNS4_ILi1EEES5_EEENS4_ILi4EEEEEEEENS_10ViewEngineIPN7cutlass10bfloat16_tEEEEEC2ERKSD_RKSI_,@function
        .size           $_ZN7cutlass13device_kernelIN5flash19enable_sm80_to_sm89INS1_16FlashAttnBwdSm80INS1_25CollectiveMainloopBwdSm80ILi2ELi2EN4cute5tupleIJNS5_1CILi128EEES8_NS7_ILi64EEEEEENS_10bfloat16_tEfNS_4arch4Sm80ELb0ELb0ELb1ELb0ELb1ELb0ELb0ELb0ELi2ELi4ELi4ELi4ELb0EEENS1_21CollectiveEpilogueBwdISA_SB_SD_Li256ELb0ELb0ELi2EEENS1_19SingleTileSchedulerILb0ELb0ELb0ELi128EEEEEEEEEvNT_6ParamsE$_ZN4cute3eso3ESOILb1ELb0EJNS_6LayoutINS_5tupleIJNS3_IJNS_1CILi2EEES5_EEENS4_ILi8EEEEEENS3_IJNS3_IJNS4_ILi1EEES5_EEENS4_ILi4EEEEEEEENS_10ViewEngineIPN7cutlass10bfloat16_tEEEEEC2ERKSD_RKSI_,($_ZN7cutlass13device_kernelIN5flash19enable_sm80_to_sm89INS1_16FlashAttnBwdSm80INS1_25CollectiveMainloopBwdSm80ILi2ELi2EN4cute5tupleIJNS5_1CILi128EEES8_NS7_ILi64EEEEEENS_10bfloat16_tEfNS_4arch4Sm80ELb0ELb0ELb1ELb0ELb1ELb0ELb0ELb0ELi2ELi4ELi4ELi4ELb0EEENS1_21CollectiveEpilogueBwdISA_SB_SD_Li256ELb0ELb0ELi2EEENS1_19SingleTileSchedulerILb0ELb0ELb0ELi128EEEEEEEEEvNT_6ParamsE$_ZN4cute3eso3ESOILb1ELb0EJNS_6LayoutINS_5tupleIJNS3_IJNS_1CILi2EEES5_EEENS4_ILi8EEEEEENS3_IJNS3_IJNS4_ILi1EEES5_EEENS4_ILi4EEEEEEEEiEEC2ERKSD_RKi - $_ZN7cutlass13device_kernelIN5flash19enable_sm80_to_sm89INS1_16FlashAttnBwdSm80INS1_25CollectiveMainloopBwdSm80ILi2ELi2EN4cute5tupleIJNS5_1CILi128EEES8_NS7_ILi64EEEEEENS_10bfloat16_tEfNS_4arch4Sm80ELb0ELb0ELb1ELb0ELb1ELb0ELb0ELb0ELi2ELi4ELi4ELi4ELb0EEENS1_21CollectiveEpilogueBwdISA_SB_SD_Li256ELb0ELb0ELi2EEENS1_19SingleTileSchedulerILb0ELb0ELb0ELi128EEEEEEEEEvNT_6ParamsE$_ZN4cute3eso3ESOILb1ELb0EJNS_6LayoutINS_5tupleIJNS3_IJNS_1CILi2EEES5_EEENS4_ILi8EEEEEENS3_IJNS3_IJNS4_ILi1EEES5_EEENS4_ILi4EEEEEEEENS_10ViewEngineIPN7cutlass10bfloat16_tEEEEEC2ERKSD_RKSI_)
$_ZN7cutlass13device_kernelIN5flash19enable_sm80_to_sm89INS1_16FlashAttnBwdSm80INS1_25CollectiveMainloopBwdSm80ILi2ELi2EN4cute5tupleIJNS5_1CILi128EEES8_NS7_ILi64EEEEEENS_10bfloat16_tEfNS_4arch4Sm80ELb0ELb0ELb1ELb0ELb1ELb0ELb0ELb0ELi2ELi4ELi4ELi4ELb0EEENS1_21CollectiveEpilogueBwdISA_SB_SD_Li256ELb0ELb0ELi2EEENS1_19SingleTileSchedulerILb0ELb0ELb0ELi128EEEEEEEEEvNT_6ParamsE$_ZN4cute3eso3ESOILb1ELb0EJNS_6LayoutINS_5tupleIJNS3_IJNS_1CILi2EEES5_EEENS4_ILi8EEEEEENS3_IJNS3_IJNS4_ILi1EEES5_EEENS4_ILi4EEEEEEEENS_10ViewEngineIPN7cutlass10bfloat16_tEEEEEC2ERKSD_RKSI_:
[----:B------:R-:W-:Y:S01]  /*9510*/  IADD3 R2, R25, -c[0x0][0x20], RZ ;  /* 0x8000080019027a10 */ /* 0x000fe20007ffe0ff */
[----:B------:R-:W-:Y:S01]  /*9520*/  IMAD.MOV.U32 R7, RZ, RZ, R3 ;  /* 0x000000ffff077224 */ /* 0x000fe200078e0003 */
[----:B------:R-:W-:-:S04]  /*9530*/  MOV R5, 0x0 ;  /* 0x0000000000057802 */ /* 0x000fc80000000f00 */
[----:B------:R1:W-:Y:S01]  /*9540*/  STL.64 [R2], R6 ;  /* 0x0000000602007387 */ /* 0x0003e20000100a00 */
[----:B------:R-:W-:Y:S05]  /*9550*/  RET.REL.NODEC R4 `(_ZN7cutlass13device_kernelIN5flash19enable_sm80_to_sm89INS1_16FlashAttnBwdSm80INS1_25CollectiveMainloopBwdSm80ILi2ELi2EN4cute5tupleIJNS5_1CILi128EEES8_NS7_ILi64EEEEEENS_10bfloat16_tEfNS_4arch4Sm80ELb0ELb0ELb1ELb0ELb1ELb0ELb0ELb0ELi2ELi4ELi4ELi4ELb0EEENS1_21CollectiveEpilogueBwdISA_SB_SD_Li256ELb0ELb0ELi2EEENS1_19SingleTileSchedulerILb0ELb0ELb0ELi128EEEEEEEEEvNT_6ParamsE) ;  /* 0xffff6aa004007950 */ /* 0x000fea0003c3ffff */
        .type           $_ZN7cutlass13device_kernelIN5flash19enable_sm80_to_sm89INS1_16FlashAttnBwdSm80INS1_25CollectiveMainloopBwdSm80ILi2ELi2EN4cute5tupleIJNS5_1CILi128EEES8_NS7_ILi64EEEEEENS_10bfloat16_tEfNS_4arch4Sm80ELb0ELb0ELb1ELb0ELb1ELb0ELb0ELb0ELi2ELi4ELi4ELi4ELb0EEENS1_21CollectiveEpilogueBwdISA_SB_SD_Li256ELb0ELb0ELi2EEENS1_19SingleTileSchedulerILb0ELb0ELb0ELi128EEEEEEEEEvNT_6ParamsE$_ZN4cute3eso3ESOILb1ELb0EJNS_6LayoutINS_5tupleIJNS3_IJNS_1CILi2EEES5_EEENS4_ILi8EEEEEENS3_IJNS3_IJNS4_ILi1EEES5_EEENS4_ILi4EEEEEEEEiEEC2ERKSD_RKi,@function
        .size           $_ZN7cutlass13device_kernelIN5flash19enable_sm80_to_sm89INS1_16FlashAttnBwdSm80INS1_25CollectiveMainloopBwdSm80ILi2ELi2EN4cute5tupleIJNS5_1CILi128EEES8_NS7_ILi64EEEEEENS_10bfloat16_tEfNS_4arch4Sm80ELb0ELb0ELb1ELb0ELb1ELb0ELb0ELb0ELi2ELi4ELi4ELi4ELb0EEENS1_21CollectiveEpilogueBwdISA_SB_SD_Li256ELb0ELb0ELi2EEENS1_19SingleTileSchedulerILb0ELb0ELb0ELi128EEEEEEEEEvNT_6ParamsE$_ZN4cute3eso3ESOILb1ELb0EJNS_6LayoutINS_5tupleIJNS3_IJNS_1CILi2EEES5_EEENS4_ILi8EEEEEENS3_IJNS3_IJNS4_ILi1EEES5_EEENS4_ILi4EEEEEEEEiEEC2ERKSD_RKi,($_ZN7cutlass13device_kernelIN5flash19enable_sm80_to_sm89INS1_16FlashAttnBwdSm80INS1_25CollectiveMainloopBwdSm80ILi2ELi2EN4cute5tupleIJNS5_1CILi128EEES8_NS7_ILi64EEEEEENS_10bfloat16_tEfNS_4arch4Sm80ELb0ELb0ELb1ELb0ELb1ELb0ELb0ELb0ELi2ELi4ELi4ELi4ELb0EEENS1_21CollectiveEpilogueBwdISA_SB_SD_Li256ELb0ELb0ELi2EEENS1_19SingleTileSchedulerILb0ELb0ELb0ELi128EEEEEEEEEvNT_6ParamsE$_ZN4cute3eso3ESOILb1ELb0EJNS_6LayoutINS_5tupleIJNS3_IJNS_1CILi2EEES5_EEES5_NS4_ILi8EEEEEENS3_IJNS3_IJNS_11ScaledBasisINS4_ILi1EEEJLi1EEEENS9_IS7_JLi0EEEEEEENS9_INS4_ILi64EEEJLi0EEEENS9_INS4_ILi16EEEJLi1EEEEEEEEENS_10ViewEngineINS_23ArithmeticTupleIteratorINS_15ArithmeticTupleIJiiEEEEEEEEEC2ERKSJ_RKSP_ - $_ZN7cutlass13device_kernelIN5flash19enable_sm80_to_sm89INS1_16FlashAttnBwdSm80INS1_25CollectiveMainloopBwdSm80ILi2ELi2EN4cute5tupleIJNS5_1CILi128EEES8_NS7_ILi64EEEEEENS_10bfloat16_tEfNS_4arch4Sm80ELb0ELb0ELb1ELb0ELb1ELb0ELb0ELb0ELi2ELi4ELi4ELi4ELb0EEENS1_21CollectiveEpilogueBwdISA_SB_SD_Li256ELb0ELb0ELi2EEENS1_19SingleTileSchedulerILb0ELb0ELb0ELi128EEEEEEEEEvNT_6ParamsE$_ZN4cute3eso3ESOILb1ELb0EJNS_6LayoutINS_5tupleIJNS3_IJNS_1CILi2EEES5_EEENS4_ILi8EEEEEENS3_IJNS3_IJNS4_ILi1EEES5_EEENS4_ILi4EEEEEEEEiEEC2ERKSD_RKi)
$_ZN7cutlass13device_kernelIN5flash19enable_sm80_to_sm89INS1_16FlashAttnBwdSm80INS1_25CollectiveMainloopBwdSm80ILi2ELi2EN4cute5tupleIJNS5_1CILi128EEES8_NS7_ILi64EEEEEENS_10bfloat16_tEfNS_4arch4Sm80ELb0ELb0ELb1ELb0ELb1ELb0ELb0ELb0ELi2ELi4ELi4ELi4ELb0EEENS1_21CollectiveEpilogueBwdISA_SB_SD_Li256ELb0ELb0ELi2EEENS1_19SingleTileSchedulerILb0ELb0ELb0ELi128EEEEEEEEEvNT_6ParamsE$_ZN4cute3eso3ESOILb1ELb0EJNS_6LayoutINS_5tupleIJNS3_IJNS_1CILi2EEES5_EEENS4_ILi8EEEEEENS3_IJNS3_IJNS4_ILi1EEES5_EEENS4_ILi4EEEEEEEEiEEC2ERKSD_RKi:
[----:B------:R-:W-:Y:S02]  /*9560*/  IADD3 R2, R25, -c[0x0][0x20], RZ ;  /* 0x8000080019027a10 */ /* 0x000fe40007ffe0ff */
[----:B------:R-:W-:-:S03]  /*9570*/  MOV R5, 0x0 ;  /* 0x0000000000057802 */ /* 0x000fc60000000f00 */
[----:B------:R1:W-:Y:S01]  /*9580*/  STL [R2], R3 ;  /* 0x0000000302007387 */ /* 0x0003e20000100800 */
[----:B------:R-:W-:Y:S05]  /*9590*/  RET.REL.NODEC R4 `(_ZN7cutlass13device_kernelIN5flash19enable_sm80_to_sm89INS1_16FlashAttnBwdSm80INS1_25CollectiveMainloopBwdSm80ILi2ELi2EN4cute5tupleIJNS5_1CILi128EEES8_NS7_ILi64EEEEEENS_10bfloat16_tEfNS_4arch4Sm80ELb0ELb0ELb1ELb0ELb1ELb0ELb0ELb0ELi2ELi4ELi4ELi4ELb0EEENS1_21CollectiveEpilogueBwdISA_SB_SD_Li256ELb0ELb0ELi2EEENS1_19SingleTileSchedulerILb0ELb0ELb0ELi128EEEEEEEEEvNT_6ParamsE) ;  /* 0xffff6a6004007950 */ /* 0x000fea0003c3ffff */
        .type           $_ZN7cutlass13device_kernelIN5flash19enable_sm80_to_sm89INS1_16FlashAttnBwdSm80INS1_25CollectiveMainloopBwdSm80ILi2ELi2EN4cute5tupleIJNS5_1CILi128EEES8_NS7_ILi64EEEEEENS_10bfloat16_tEfNS_4arch4Sm80ELb0ELb0ELb1ELb0ELb1ELb0ELb0ELb0ELi2ELi4ELi4ELi4ELb0EEENS1_21CollectiveEpilogueBwdISA_SB_SD_Li256ELb0ELb0ELi2EEENS1_19SingleTileSchedulerILb0ELb0ELb0ELi128EEEEEEEEEvNT_6ParamsE$_ZN4cute3eso3ESOILb1ELb0EJNS_6LayoutINS_5tupleIJNS3_IJNS_1CILi2EEES5_EEES5_NS4_ILi8EEEEEENS3_IJNS3_IJNS_11ScaledBasisINS4_ILi1EEEJLi1EEEENS9_IS7_JLi0EEEEEEENS9_INS4_ILi64EEEJLi0EEEENS9_INS4_ILi16EEEJLi1EEEEEEEEENS_10ViewEngineINS_23ArithmeticTupleIteratorINS_15ArithmeticTupleIJiiEEEEEEEEEC2ERKSJ_RKSP_,@function
        .size           $_ZN7cutlass13device_kernelIN5flash19enable_sm80_to_sm89INS1_16FlashAttnBwdSm80INS1_25CollectiveMainloopBwdSm80ILi2ELi2EN4cute5tupleIJNS5_1CILi128EEES8_NS7_ILi64EEEEEENS_10bfloat16_tEfNS_4arch4Sm80ELb0ELb0ELb1ELb0ELb1ELb0ELb0ELb0ELi2ELi4ELi4ELi4ELb0EEENS1_21CollectiveEpilogueBwdISA_SB_SD_Li256ELb0ELb0ELi2EEENS1_19SingleTileSchedulerILb0ELb0ELb0ELi128EEEEEEEEEvNT_6ParamsE$_ZN4cute3eso3ESOILb1ELb0EJNS_6LayoutINS_5tupleIJNS3_IJNS_1CILi2EEES5_EEES5_NS4_ILi8EEEEEENS3_IJNS3_IJNS_11ScaledBasisINS4_ILi1EEEJLi1EEEENS9_IS7_JLi0EEEEEEENS9_INS4_ILi64EEEJLi0EEEENS9_INS4_ILi16EEEJLi1EEEEEEEEENS_10ViewEngineINS_23ArithmeticTupleIteratorINS_15ArithmeticTupleIJiiEEEEEEEEEC2ERKSJ_RKSP_,($_ZN7cutlass13device_kernelIN5flash19enable_sm80_to_sm89INS1_16FlashAttnBwdSm80INS1_25CollectiveMainloopBwdSm80ILi2ELi2EN4cute5tupleIJNS5_1CILi128EEES8_NS7_ILi64EEEEEENS_10bfloat16_tEfNS_4arch4Sm80ELb0ELb0ELb1ELb0ELb1ELb0ELb0ELb0ELi2ELi4ELi4ELi4ELb0EEENS1_21CollectiveEpilogueBwdISA_SB_SD_Li256ELb0ELb0ELi2EEENS1_19SingleTileSchedulerILb0ELb0ELb0ELi128EEEEEEEEEvNT_6ParamsE$_ZN4cute3eso3ESOILb1ELb0EJNS_6LayoutINS_5tupleIJNS3_IJNS_1CILi2EEES5_EEES5_NS4_ILi8EEEEEENS3_IJNS3_IJNS_11ScaledBasisINS4_ILi1EEEJLi1EEEENS9_IS7_JLi0EEEEEEENS9_INS4_ILi64EEEJLi0EEEENS9_INS4_ILi16EEEJLi1EEEEEEEEENS_15ArithmeticTupleIJiiEEEEEC2ERKSJ_RKSL_ - $_ZN7cutlass13device_kernelIN5flash19enable_sm80_to_sm89INS1_16FlashAttnBwdSm80INS1_25CollectiveMainloopBwdSm80ILi2ELi2EN4cute5tupleIJNS5_1CILi128EEES8_NS7_ILi64EEEEEENS_10bfloat16_tEfNS_4arch4Sm80ELb0ELb0ELb1ELb0ELb1ELb0ELb0ELb0ELi2ELi4ELi4ELi4ELb0EEENS1_21CollectiveEpilogueBwdISA_SB_SD_Li256ELb0ELb0ELi2EEENS1_19SingleTileSchedulerILb0ELb0ELb0ELi128EEEEEEEEEvNT_6ParamsE$_ZN4cute3eso3ESOILb1ELb0EJNS_6LayoutINS_5tupleIJNS3_IJNS_1CILi2EEES5_EEES5_NS4_ILi8EEEEEENS3_IJNS3_IJNS_11ScaledBasisINS4_ILi1EEEJLi1EEEENS9_IS7_JLi0EEEEEEENS9_INS4_ILi64EEEJLi0EEEENS9_INS4_ILi16EEEJLi1EEEEEEEEENS_10ViewEngineINS_23ArithmeticTupleIteratorINS_15ArithmeticTupleIJiiEEEEEEEEEC2ERKSJ_RKSP_)
$_ZN7cutlass13device_kernelIN5flash19enable_sm80_to_sm89INS1_16FlashAttnBwdSm80INS1_25CollectiveMainloopBwdSm80ILi2ELi2EN4cute5tupleIJNS5_1CILi128EEES8_NS7_ILi64EEEEEENS_10bfloat16_tEfNS_4arch4Sm80ELb0ELb0ELb1ELb0ELb1ELb0ELb0ELb0ELi2ELi4ELi4ELi4ELb0EEENS1_21CollectiveEpilogueBwdISA_SB_SD_Li256ELb0ELb0ELi2EEENS1_19SingleTileSchedulerILb0ELb0ELb0ELi128EEEEEEEEEvNT_6ParamsE$_ZN4cute3eso3ESOILb1ELb0EJNS_6LayoutINS_5tupleIJNS3_IJNS_1CILi2EEES5_EEES5_NS4_ILi8EEEEEENS3_IJNS3_IJNS_11ScaledBasisINS4_ILi1EEEJLi1EEEENS9_IS7_JLi0EEEEEEENS9_INS4_ILi64EEEJLi0EEEENS9_INS4_ILi16EEEJLi1EEEEEEEEENS_10ViewEngineINS_23ArithmeticTupleIteratorINS_15ArithmeticTupleIJiiEEEEEEEEEC2ERKSJ_RKSP_:
[----:B------:R-:W-:Y:S01]  /*95a0*/  IADD3 R4, R15, -c[0x0][0x20], RZ ;  /* 0x800008000f047a10 */ /* 0x000fe20007ffe0ff */
[----:B------:R-:W-:Y:S01]  /*95b0*/  IMAD.MOV.U32 R8, RZ, RZ, R6 ;  /* 0x000000ffff087224 */ /* 0x000fe200078e0006 */
[----:B------:R-:W-:-:S03]  /*95c0*/  MOV R9, 0x0 ;  /* 0x0000000000097802 */ /* 0x000fc60000000f00 */
[----:B------:R1:W-:Y:S04]  /*95d0*/  STL [R4], R2 ;  /* 0x0000000204007387 */ /* 0x0003e80000100800 */
[----:B------:R1:W-:Y:S01]  /*95e0*/  STL [R4+0x4], R3 ;  /* 0x0000040304007387 */ /* 0x0003e20000100800 */
[----:B------:R-:W-:Y:S05]  /*95f0*/  RET.REL.NODEC R8 `(_ZN7cutlass13device_kernelIN5flash19enable_sm80_to_sm89INS1_16FlashAttnBwdSm80INS1_25CollectiveMainloopBwdSm80ILi2ELi2EN4cute5tupleIJNS5_1CILi128EEES8_NS7_ILi64EEEEEENS_10bfloat16_tEfNS_4arch4Sm80ELb0ELb0ELb1ELb0ELb1ELb0ELb0ELb0ELi2ELi4ELi4ELi4ELb0EEENS1_21CollectiveEpilogueBwdISA_SB_SD_Li256ELb0ELb0ELi2EEENS1_19SingleTileSchedulerILb0ELb0ELb0ELi128EEEEEEEEEvNT_6ParamsE) ;  /* 0xffff6a0008007950 */ /* 0x000fea0003c3ffff */
        .type           $_ZN7cutlass13device_kernelIN5flash19enable_sm80_to_sm89INS1_16FlashAttnBwdSm80INS1_25CollectiveMainloopBwdSm80ILi2ELi2EN4cute5tupleIJNS5_1CILi128EEES8_NS7_ILi64EEEEEENS_10bfloat16_tEfNS_4arch4Sm80ELb0ELb0ELb1ELb0ELb1ELb0ELb0ELb0ELi2ELi4ELi4ELi4ELb0EEENS1_21CollectiveEpilogueBwdISA_SB_SD_Li256ELb0ELb0ELi2EEENS1_19SingleTileSchedulerILb0ELb0ELb0ELi128EEEEEEEEEvNT_6ParamsE$_ZN4cute3eso3ESOILb1ELb0EJNS_6LayoutINS_5tupleIJNS3_IJNS_1CILi2EEES5_EEES5_NS4_ILi8EEEEEENS3_IJNS3_IJNS_11ScaledBasisINS4_ILi1EEEJLi1EEEENS9_IS7_JLi0EEEEEEENS9_INS4_ILi64EEEJLi0EEEENS9_INS4_ILi16EEEJLi1EEEEEEEEENS_15ArithmeticTupleIJiiEEEEEC2ERKSJ_RKSL_,@function
        .size           $_ZN7cutlass13device_kernelIN5flash19enable_sm80_to_sm89INS1_16FlashAttnBwdSm80INS1_25CollectiveMainloopBwdSm80ILi2ELi2EN4cute5tupleIJNS5_1CILi128EEES8_NS7_ILi64EEEEEENS_10bfloat16_tEfNS_4arch4Sm80ELb0ELb0ELb1ELb0ELb1ELb0ELb0ELb0ELi2ELi4ELi4ELi4ELb0EEENS1_21CollectiveEpilogueBwdISA_SB_SD_Li256ELb0ELb0ELi2EEENS1_19SingleTileSchedulerILb0ELb0ELb0ELi128EEEEEEEEEvNT_6ParamsE$_ZN4cute3eso3ESOILb1ELb0EJNS_6LayoutINS_5tupleIJNS3_IJNS_1CILi2EEES5_EEES5_NS4_ILi8EEEEEENS3_IJNS3_IJNS_11ScaledBasisINS4_ILi1EEEJLi1EEEENS9_IS7_JLi0EEEEEEENS9_INS4_ILi64EEEJLi0EEEENS9_INS4_ILi16EEEJLi1EEEEEEEEENS_15ArithmeticTupleIJiiEEEEEC2ERKSJ_RKSL_,($_ZN7cutlass13device_kernelIN5flash19enable_sm80_to_sm89INS1_16FlashAttnBwdSm80INS1_25CollectiveMainloopBwdSm80ILi2ELi2EN4cute5tupleIJNS5_1CILi128EEES8_NS7_ILi64EEEEEENS_10bfloat16_tEfNS_4arch4Sm80ELb0ELb0ELb1ELb0ELb1ELb0ELb0ELb0ELi2ELi4ELi4ELi4ELb0EEENS1_21CollectiveEpilogueBwdISA_SB_SD_Li256ELb0ELb0ELi2EEENS1_19SingleTileSchedulerILb0ELb0ELb0ELi128EEEEEEEEEvNT_6ParamsE$_ZN4cute3eso3ESOILb1ELb0EJNS_6LayoutINS_5tupleIJNS3_IJNS_1CILi2EEES5_EEES6_EEENS3_IJNS3_IJNS4_ILi1EEES5_EEENS3_IJNS4_ILi32EEENS4_ILi64EEEEEEEEEEENS_10ViewEngineIPN7cutlass10bfloat16_tEEEEEC2ERKSE_RKSJ_ - $_ZN7cutlass13device_kernelIN5flash19enable_sm80_to_sm89INS1_16FlashAttnBwdSm80INS1_25CollectiveMainloopBwdSm80ILi2ELi2EN4cute5tupleIJNS5_1CILi128EEES8_NS7_ILi64EEEEEENS_10bfloat16_tEfNS_4arch4Sm80ELb0ELb0ELb1ELb0ELb1ELb0ELb0ELb0ELi2ELi4ELi4ELi4ELb0EEENS1_21CollectiveEpilogueBwdISA_SB_SD_Li256ELb0ELb0ELi2EEENS1_19SingleTileSchedulerILb0ELb0ELb0ELi128EEEEEEEEEvNT_6ParamsE$_ZN4cute3eso3ESOILb1ELb0EJNS_6LayoutINS_5tupleIJNS3_IJNS_1CILi2EEES5_EEES5_NS4_ILi8EEEEEENS3_IJNS3_IJNS_11ScaledBasisINS4_ILi1EEEJLi1EEEENS9_IS7_JLi0EEEEEEENS9_INS4_ILi64EEEJLi0EEEENS9_INS4_ILi16EEEJLi1EEEEEEEEENS_15ArithmeticTupleIJiiEEEEEC2ERKSJ_RKSL_)
$_ZN7cutlass13device_kernelIN5flash19enable_sm80_to_sm89INS1_16FlashAttnBwdSm80INS1_25CollectiveMainloopBwdSm80ILi2ELi2EN4cute5tupleIJNS5_1CILi128EEES8_NS7_ILi64EEEEEENS_10bfloat16_tEfNS_4arch4Sm80ELb0ELb0ELb1ELb0ELb1ELb0ELb0ELb0ELi2ELi4ELi4ELi4ELb0EEENS1_21CollectiveEpilogueBwdISA_SB_SD_Li256ELb0ELb0ELi2EEENS1_19SingleTileSchedulerILb0ELb0ELb0ELi128EEEEEEEEEvNT_6ParamsE$_ZN4cute3eso3ESOILb1ELb0EJNS_6LayoutINS_5tupleIJNS3_IJNS_1CILi2EEES5_EEES5_NS4_ILi8EEEEEENS3_IJNS3_IJNS_11ScaledBasisINS4_ILi1EEEJLi1EEEENS9_IS7_JLi0EEEEEEENS9_INS4_ILi64EEEJLi0EEEENS9_INS4_ILi16EEEJLi1EEEEEEEEENS_15ArithmeticTupleIJiiEEEEEC2ERKSJ_RKSL_:
[----:B------:R-:W-:Y:S01]  /*9600*/  IADD3 R4, R15, -c[0x0][0x20], RZ ;  /* 0x800008000f047a10 */ /* 0x000fe20007ffe0ff */
[----:B------:R-:W-:Y:S01]  /*9610*/  IMAD.MOV.U32 R8, RZ, RZ, R6 ;  /* 0x000000ffff087224 */ /* 0x000fe200078e0006 */
[----:B------:R-:W-:-:S03]  /*9620*/  MOV R9, 0x0 ;  /* 0x0000000000097802 */ /* 0x000fc60000000f00 */
[----:B------:R1:W-:Y:S04]  /*9630*/  STL [R4], R2 ;  /* 0x0000000204007387 */ /* 0x0003e80000100800 */
[----:B------:R1:W-:Y:S01]  /*9640*/  STL [R4+0x4], R3 ;  /* 0x0000040304007387 */ /* 0x0003e20000100800 */
[----:B------:R-:W-:Y:S05]  /*9650*/  RET.REL.NODEC R8 `(_ZN7cutlass13device_kernelIN5flash19enable_sm80_to_sm89INS1_16FlashAttnBwdSm80INS1_25CollectiveMainloopBwdSm80ILi2ELi2EN4cute5tupleIJNS5_1CILi128EEES8_NS7_ILi64EEEEEENS_10bfloat16_tEfNS_4arch4Sm80ELb0ELb0ELb1ELb0ELb1ELb0ELb0ELb0ELi2ELi4ELi4ELi4ELb0EEENS1_21CollectiveEpilogueBwdISA_SB_SD_Li256ELb0ELb0ELi2EEENS1_19SingleTileSchedulerILb0ELb0ELb0ELi128EEEEEEEEEvNT_6ParamsE) ;  /* 0xffff69a008007950 */ /* 0x000fea0003c3ffff */
        .type           $_ZN7cutlass13device_kernelIN5flash19enable_sm80_to_sm89INS1_16FlashAttnBwdSm80INS1_25CollectiveMainloopBwdSm80ILi2ELi2EN4cute5tupleIJNS5_1CILi128EEES8_NS7_ILi64EEEEEENS_10bfloat16_tEfNS_4arch4Sm80ELb0ELb0ELb1ELb0ELb1ELb0ELb0ELb0ELi2ELi4ELi4ELi4ELb0EEENS1_21CollectiveEpilogueBwdISA_SB_SD_Li256ELb0ELb0ELi2EEENS1_19SingleTileSchedulerILb0ELb0ELb0ELi128EEEEEEEEEvNT_6ParamsE$_ZN4cute3eso3ESOILb1ELb0EJNS_6LayoutINS_5tupleIJNS3_IJNS_1CILi2EEES5_EEES6_EEENS3_IJNS3_IJNS4_ILi1EEES5_EEENS3_IJNS4_ILi32EEENS4_ILi64EEEEEEEEEEENS_10ViewEngineIPN7cutlass10bfloat16_tEEEEEC2ERKSE_RKSJ_,@function
        .size           $_ZN7cutlass13device_kernelIN5flash19enable_sm80_to_sm89INS1_16FlashAttnBwdSm80INS1_25CollectiveMainloopBwdSm80ILi2ELi2EN4cute5tupleIJNS5_1CILi128EEES8_NS7_ILi64EEEEEENS_10bfloat16_tEfNS_4arch4Sm80ELb0ELb0ELb1ELb0ELb1ELb0ELb0ELb0ELi2ELi4ELi4ELi4ELb0EEENS1_21CollectiveEpilogueBwdISA_SB_SD_Li256ELb0ELb0ELi2EEENS1_19SingleTileSchedulerILb0ELb0ELb0ELi128EEEEEEEEEvNT_6ParamsE$_ZN4cute3eso3ESOILb1ELb0EJNS_6LayoutINS_5tupleIJNS3_IJNS_1CILi2EEES5_EEES6_EEENS3_IJNS3_IJNS4_ILi1EEES5_EEENS3_IJNS4_ILi32EEENS4_ILi64EEEEEEEEEEENS_10ViewEngineIPN7cutlass10bfloat16_tEEEEEC2ERKSE_RKSJ_,($_ZN7cutlass13device_kernelIN5flash19enable_sm80_to_sm89INS1_16FlashAttnBwdSm80INS1_25CollectiveMainloopBwdSm80ILi2ELi2EN4cute5tupleIJNS5_1CILi128EEES8_NS7_ILi64EEEEEENS_10bfloat16_tEfNS_4arch4Sm80ELb0ELb0ELb1ELb0ELb1ELb0ELb0ELb0ELi2ELi4ELi4ELi4ELb0EEENS1_21CollectiveEpilogueBwdISA_SB_SD_Li256ELb0ELb0ELi2EEENS1_19SingleTileSchedulerILb0ELb0ELb0ELi128EEEEEEEEEvNT_6ParamsE$_ZN4cute3eso3ESOILb1ELb0EJNS_6LayoutINS_5tupleIJNS3_IJNS_1CILi2EEES5_EEES6_EEENS3_IJNS3_IJNS4_ILi1EEES5_EEENS3_IJNS4_ILi32EEENS4_ILi64EEEEEEEEEEEiEEC2ERKSE_RKi - $_ZN7cutlass13device_kernelIN5flash19enable_sm80_to_sm89INS1_16FlashAttnBwdSm80INS1_25CollectiveMainloopBwdSm80ILi2ELi2EN4cute5tupleIJNS5_1CILi128EEES8_NS7_ILi64EEEEEENS_10bfloat16_tEfNS_4arch4Sm80ELb0ELb0ELb1ELb0ELb1ELb0ELb0ELb0ELi2ELi4ELi4ELi4ELb0EEENS1_21CollectiveEpilogueBwdISA_SB_SD_Li256ELb0ELb0ELi2EEENS1_19SingleTileSchedulerILb0ELb0ELb0ELi128EEEEEEEEEvNT_6ParamsE$_ZN4cute3eso3ESOILb1ELb0EJNS_6LayoutINS_5tupleIJNS3_IJNS_1CILi2EEES5_EEES6_EEENS3_IJNS3_IJNS4_ILi1EEES5_EEENS3_IJNS4_ILi32EEENS4_ILi64EEEEEEEEEEENS_10ViewEngineIPN7cutlass10bfloat16_tEEEEEC2ERKSE_RKSJ_)
$_ZN7cutlass13device_kernelIN5flash19enable_sm80_to_sm89INS1_16FlashAttnBwdSm80INS1_25CollectiveMainloopBwdSm80ILi2ELi2EN4cute5tupleIJNS5_1CILi128EEES8_NS7_ILi64EEEEEENS_10bfloat16_tEfNS_4arch4Sm80ELb0ELb0ELb1ELb0ELb1ELb0ELb0ELb0ELi2ELi4ELi4ELi4ELb0EEENS1_21CollectiveEpilogueBwdISA_SB_SD_Li256ELb0ELb0ELi2EEENS1_19SingleTileSchedulerILb0ELb0ELb0ELi128EEEEEEEEEvNT_6ParamsE$_ZN4cute3eso3ESOILb1ELb0EJNS_6LayoutINS_5tupleIJNS3_IJNS_1CILi2EEES5_EEES6_EEENS3_IJNS3_IJNS4_ILi1EEES5_EEENS3_IJNS4_ILi32EEENS4_ILi64EEEEEEEEEEENS_10ViewEngineIPN7cutlass10bfloat16_tEEEEEC2ERKSE_RKSJ_:
[----:B------:R-:W-:Y:S01]  /*9660*/  IADD3 R2, R76, -c[0x0][0x20], RZ ;  /* 0x800008004c027a10 */ /* 0x000fe20007ffe0ff */
[----:B------:R-:W-:Y:S01]  /*9670*/  IMAD.MOV.U32 R7, RZ, RZ, R3 ;  /* 0x000000ffff077224 */ /* 0x000fe200078e0003 */
[----:B------:R-:W-:-:S04]  /*9680*/  MOV R5, 0x0 ;  /* 0x0000000000057802 */ /* 0x000fc80000000f00 */
[----:B------:R1:W-:Y:S01]  /*9690*/  STL.64 [R2], R6 ;  /* 0x0000000602007387 */ /* 0x0003e20000100a00 */
[----:B------:R-:W-:Y:S05]  /*96a0*/  RET.REL.NODEC R4 `(_ZN7cutlass13device_kernelIN5flash19enable_sm80_to_sm89INS1_16FlashAttnBwdSm80INS1_25CollectiveMainloopBwdSm80ILi2ELi2EN4cute5tupleIJNS5_1CILi128EEES8_NS7_ILi64EEEEEENS_10bfloat16_tEfNS_4arch4Sm80ELb0ELb0ELb1ELb0ELb1ELb0ELb0ELb0ELi2ELi4ELi4ELi4ELb0EEENS1_21CollectiveEpilogueBwdISA_SB_SD_Li256ELb0ELb0ELi2EEENS1_19SingleTileSchedulerILb0ELb0ELb0ELi128EEEEEEEEEvNT_6ParamsE) ;  /* 0xffff695004007950 */ /* 0x000fea0003c3ffff */
        .type           $_ZN7cutlass13device_kernelIN5flash19enable_sm80_to_sm89INS1_16FlashAttnBwdSm80INS1_25CollectiveMainloopBwdSm80ILi2ELi2EN4cute5tupleIJNS5_1CILi128EEES8_NS7_ILi64EEEEEENS_10bfloat16_tEfNS_4arch4Sm80ELb0ELb0ELb1ELb0ELb1ELb0ELb0ELb0ELi2ELi4ELi4ELi4ELb0EEENS1_21CollectiveEpilogueBwdISA_SB_SD_Li256ELb0ELb0ELi2EEENS1_19SingleTileSchedulerILb0ELb0ELb0ELi128EEEEEEEEEvNT_6ParamsE$_ZN4cute3eso3ESOILb1ELb0EJNS_6LayoutINS_5tupleIJNS3_IJNS_1CILi2EEES5_EEES6_EEENS3_IJNS3_IJNS4_ILi1EEES5_EEENS3_IJNS4_ILi32EEENS4_ILi64EEEEEEEEEEEiEEC2ERKSE_RKi,@function
        .size           $_ZN7cutlass13device_kernelIN5flash19enable_sm80_to_sm89INS1_16FlashAttnBwdSm80INS1_25CollectiveMainloopBwdSm80ILi2ELi2EN4cute5tupleIJNS5_1CILi128EEES8_NS7_ILi64EEEEEENS_10bfloat16_tEfNS_4arch4Sm80ELb0ELb0ELb1ELb0ELb1ELb0ELb0ELb0ELi2ELi4ELi4ELi4ELb0EEENS1_21CollectiveEpilogueBwdISA_SB_SD_Li256ELb0ELb0ELi2EEENS1_19SingleTileSchedulerILb0ELb0ELb0ELi128EEEEEEEEEvNT_6ParamsE$_ZN4cute3eso3ESOILb1ELb0EJNS_6LayoutINS_5tupleIJNS3_IJNS_1CILi2EEES5_EEES6_EEENS3_IJNS3_IJNS4_ILi1EEES5_EEENS3_IJNS4_ILi32EEENS4_ILi64EEEEEEEEEEEiEEC2ERKSE_RKi,($_ZN7cutlass13device_kernelIN5flash19enable_sm80_to_sm89INS1_16FlashAttnBwdSm80INS1_25CollectiveMainloopBwdSm80ILi2ELi2EN4cute5tupleIJNS5_1CILi128EEES8_NS7_ILi64EEEEEENS_10bfloat16_tEfNS_4arch4Sm80ELb0ELb0ELb1ELb0ELb1ELb0ELb0ELb0ELi2ELi4ELi4ELi4ELb0EEENS1_21CollectiveEpilogueBwdISA_SB_SD_Li256ELb0ELb0ELi2EEENS1_19SingleTileSchedulerILb0ELb0ELb0ELi128EEEEEEEEEvNT_6ParamsE$_ZN4cute3eso3ESOILb1ELb0EJNS_6LayoutINS_5tupleIJNS3_IJNS_1CILi2EEES5_S5_EEEEEENS3_IJNS3_IJNS4_ILi1EEES5_NS4_ILi4EEEEEEEEEEENS_10ViewEngineIPN7cutlass10bfloat16_tEEEEEC2ERKSC_RKSH_ - $_ZN7cutlass13device_kernelIN5flash19enable_sm80_to_sm89INS1_16FlashAttnBwdSm80INS1_25CollectiveMainloopBwdSm80ILi2ELi2EN4cute5tupleIJNS5_1CILi128EEES8_NS7_ILi64EEEEEENS_10bfloat16_tEfNS_4arch4Sm80ELb0ELb0ELb1ELb0ELb1ELb0ELb0ELb0ELi2ELi4ELi4ELi4ELb0EEENS1_21CollectiveEpilogueBwdISA_SB_SD_Li256ELb0ELb0ELi2EEENS1_19SingleTileSchedulerILb0ELb0ELb0ELi128EEEEEEEEEvNT_6ParamsE$_ZN4cute3eso3ESOILb1ELb0EJNS_6LayoutINS_5tupleIJNS3_IJNS_1CILi2EEES5_EEES6_EEENS3_IJNS3_IJNS4_ILi1EEES5_EEENS3_IJNS4_ILi32EEENS4_ILi64EEEEEEEEEEEiEEC2ERKSE_RKi)
$_ZN7cutlass13device_kernelIN5flash19enable_sm80_to_sm89INS1_16FlashAttnBwdSm80INS1_25CollectiveMainloopBwdSm80ILi2ELi2EN4cute5tupleIJNS5_1CILi128EEES8_NS7_ILi64EEEEEENS_10bfloat16_tEfNS_4arch4Sm80ELb0ELb0ELb1ELb0ELb1ELb0ELb0ELb0ELi2ELi4ELi4ELi4ELb0EEENS1_21CollectiveEpilogueBwdISA_SB_SD_Li256ELb0ELb0ELi2EEENS1_19SingleTileSchedulerILb0ELb0ELb0ELi128EEEEEEEEEvNT_6ParamsE$_ZN4cute3eso3ESOILb1ELb0EJNS_6LayoutINS_5tupleIJNS3_IJNS_1CILi2EEES5_EEES6_EEENS3_IJNS3_IJNS4_ILi1EEES5_EEENS3_IJNS4_ILi32EEENS4_ILi64EEEEEEEEEEEiEEC2ERKSE_RKi:
[----:B------:R-:W-:Y:S02]  /*96b0*/  IADD3 R2, R76, -c[0x0][0x20], RZ ;  /* 0x800008004c027a10 */ /* 0x000fe40007ffe0ff */
[----:B------:R-:W-:-:S03]  /*96c0*/  MOV R5, 0x0 ;  /* 0x0000000000057802 */ /* 0x000fc60000000f00 */
[----:B------:R1:W-:Y:S01]  /*96d0*/  STL [R2], R3 ;  /* 0x0000000302007387 */ /* 0x0003e20000100800 */
[----:B------:R-:W-:Y:S05]  /*96e0*/  RET.REL.NODEC R4 `(_ZN7cutlass13device_kernelIN5flash19enable_sm80_to_sm89INS1_16FlashAttnBwdSm80INS1_25CollectiveMainloopBwdSm80ILi2ELi2EN4cute5tupleIJNS5_1CILi128EEES8_NS7_ILi64EEEEEENS_10bfloat16_tEfNS_4arch4Sm80ELb0ELb0ELb1ELb0ELb1ELb0ELb0ELb0ELi2ELi4ELi4ELi4ELb0EEENS1_21CollectiveEpilogueBwdISA_SB_SD_Li256ELb0ELb0ELi2EEENS1_19SingleTileSchedulerILb0ELb0ELb0ELi128EEEEEEEEEvNT_6ParamsE) ;  /* 0xffff691004007950 */ /* 0x000fea0003c3ffff */
        .type           $_ZN7cutlass13device_kernelIN5flash19enable_sm80_to_sm89INS1_16FlashAttnBwdSm80INS1_25CollectiveMainloopBwdSm80ILi2ELi2EN4cute5tupleIJNS5_1CILi128EEES8_NS7_ILi64EEEEEENS_10bfloat16_tEfNS_4arch4Sm80ELb0ELb0ELb1ELb0ELb1ELb0ELb0ELb0ELi2ELi4ELi4ELi4ELb0EEENS1_21CollectiveEpilogueBwdISA_SB_SD_Li256ELb0ELb0ELi2EEENS1_19SingleTileSchedulerILb0ELb0ELb0ELi128EEEEEEEEEvNT_6ParamsE$_ZN4cute3eso3ESOILb1ELb0EJNS_6LayoutINS_5tupleIJNS3_IJNS_1CILi2EEES5_S5_EEEEEENS3_IJNS3_IJNS4_ILi1EEES5_NS4_ILi4EEEEEEEEEEENS_10ViewEngineIPN7cutlass10bfloat16_tEEEEEC2ERKSC_RKSH_,@function
        .size           $_ZN7cutlass13device_kernelIN5flash19enable_sm80_to_sm89INS1_16FlashAttnBwdSm80INS1_25CollectiveMainloopBwdSm80ILi2ELi2EN4cute5tupleIJNS5_1CILi128EEES8_NS7_ILi64EEEEEENS_10bfloat16_tEfNS_4arch4Sm80ELb0ELb0ELb1ELb0ELb1ELb0ELb0ELb0ELi2ELi4ELi4ELi4ELb0EEENS1_21CollectiveEpilogueBwdISA_SB_SD_Li256ELb0ELb0ELi2EEENS1_19SingleTileSchedulerILb0ELb0ELb0ELi128EEEEEEEEEvNT_6ParamsE$_ZN4cute3eso3ESOILb1ELb0EJNS_6LayoutINS_5tupleIJNS3_IJNS_1CILi2EEES5_S5_EEEEEENS3_IJNS3_IJNS4_ILi1EEES5_NS4_ILi4EEEEEEEEEEENS_10ViewEngineIPN7cutlass10bfloat16_tEEEEEC2ERKSC_RKSH_,($_ZN7cutlass13device_kernelIN5flash19enable_sm80_to_sm89INS1_16FlashAttnBwdSm80INS1_25CollectiveMainloopBwdSm80ILi2ELi2EN4cute5tupleIJNS5_1CILi128EEES8_NS7_ILi64EEEEEENS_10bfloat16_tEfNS_4arch4Sm80ELb0ELb0ELb1ELb0ELb1ELb0ELb0ELb0ELi2ELi4ELi4ELi4ELb0EEENS1_21CollectiveEpilogueBwdISA_SB_SD_Li256ELb0ELb0ELi2EEENS1_19SingleTileSchedulerILb0ELb0ELb0ELi128EEEEEEEEEvNT_6ParamsE$_ZN4cute3eso3ESOILb1ELb0EJNS_6LayoutINS_5tupleIJNS3_IJNS_1CILi2EEES5_S5_EEEEEENS3_IJNS3_IJNS4_ILi1EEES5_NS4_ILi4EEEEEEEEEEEiEEC2ERKSC_RKi - $_ZN7cutlass13device_kernelIN5flash19enable_sm80_to_sm89INS1_16FlashAttnBwdSm80INS1_25CollectiveMainloopBwdSm80ILi2ELi2EN4cute5tupleIJNS5_1CILi128EEES8_NS7_ILi64EEEEEENS_10bfloat16_tEfNS_4arch4Sm80ELb0ELb0ELb1ELb0ELb1ELb0ELb0ELb0ELi2ELi4ELi4ELi4ELb0EEENS1_21CollectiveEpilogueBwdISA_SB_SD_Li256ELb0ELb0ELi2EEENS1_19SingleTileSchedulerILb0ELb0ELb0ELi128EEEEEEEEEvNT_6ParamsE$_ZN4cute3eso3ESOILb1ELb0EJNS_6LayoutINS_5tupleIJNS3_IJNS_1CILi2EEES5_S5_EEEEEENS3_IJNS3_IJNS4_ILi1EEES5_NS4_ILi4EEEEEEEEEEENS_10ViewEngineIPN7cutlass10bfloat16_tEEEEEC2ERKSC_RKSH_)
$_ZN7cutlass13device_kernelIN5flash19enable_sm80_to_sm89INS1_16FlashAttnBwdSm80INS1_25CollectiveMainloopBwdSm80ILi2ELi2EN4cute5tupleIJNS5_1CILi128EEES8_NS7_ILi64EEEEEENS_10bfloat16_tEfNS_4arch4Sm80ELb0ELb0ELb1ELb0ELb1ELb0ELb0ELb0ELi2ELi4ELi4ELi4ELb0EEENS1_21CollectiveEpilogueBwdISA_SB_SD_Li256ELb0ELb0ELi2EEENS1_19SingleTileSchedulerILb0ELb0ELb0ELi128EEEEEEEEEvNT_6ParamsE$_ZN4cute3eso3ESOILb1ELb0EJNS_6LayoutINS_5tupleIJNS3_IJNS_1CILi2EEES5_S5_EEEEEENS3_IJNS3_IJNS4_ILi1EEES5_NS4_ILi4EEEEEEEEEEENS_10ViewEngineIPN7cutlass10bfloat16_tEEEEEC2ERKSC_RKSH_:
[----:B------:R-:W-:Y:S01]  /*96f0*/  IADD3 R2, R76, -c[0x0][0x20], RZ ;  /* 0x800008004c027a10 */ /* 0x000fe20007ffe0ff */
[----:B------:R-:W-:Y:S01]  /*9700*/  IMAD.MOV.U32 R7, RZ, RZ, R3 ;  /* 0x000000ffff077224 */ /* 0x000fe200078e0003 */
[----:B------:R-:W-:-:S04]  /*9710*/  MOV R5, 0x0 ;  /* 0x0000000000057802 */ /* 0x000fc80000000f00 */
[----:B------:R1:W-:Y:S01]  /*9720*/  STL.64 [R2], R6 ;  /* 0x0000000602007387 */ /* 0x0003e20000100a00 */
[----:B------:R-:W-:Y:S05]  /*9730*/  RET.REL.NODEC R4 `(_ZN7cutlass13device_kernelIN5flash19enable_sm80_to_sm89INS1_16FlashAttnBwdSm80INS1_25CollectiveMainloopBwdSm80ILi2ELi2EN4cute5tupleIJNS5_1CILi128EEES8_NS7_ILi64EEEEEENS_10bfloat16_tEfNS_4arch4Sm80ELb0ELb0ELb1ELb0ELb1ELb0ELb0ELb0ELi2ELi4ELi4ELi4ELb0EEENS1_21CollectiveEpilogueBwdISA_SB_SD_Li256ELb0ELb0ELi2EEENS1_19SingleTileSchedulerILb0ELb0ELb0ELi128EEEEEEEEEvNT_6ParamsE) ;  /* 0xffff68c004007950 */ /* 0x000fea0003c3ffff */
        .type           $_ZN7cutlass13device_kernelIN5flash19enable_sm80_to_sm89INS1_16FlashAttnBwdSm80INS1_25CollectiveMainloopBwdSm80ILi2ELi2EN4cute5tupleIJNS5_1CILi128EEES8_NS7_ILi64EEEEEENS_10bfloat16_tEfNS_4arch4Sm80ELb0ELb0ELb1ELb0ELb1ELb0ELb0ELb0ELi2ELi4ELi4ELi4ELb0EEENS1_21CollectiveEpilogueBwdISA_SB_SD_Li256ELb0ELb0ELi2EEENS1_19SingleTileSchedulerILb0ELb0ELb0ELi128EEEEEEEEEvNT_6ParamsE$_ZN4cute3eso3ESOILb1ELb0EJNS_6LayoutINS_5tupleIJNS3_IJNS_1CILi2EEES5_S5_EEEEEENS3_IJNS3_IJNS4_ILi1EEES5_NS4_ILi4EEEEEEEEEEEiEEC2ERKSC_RKi,@function
        .size           $_ZN7cutlass13device_kernelIN5flash19enable_sm80_to_sm89INS1_16FlashAttnBwdSm80INS1_25CollectiveMainloopBwdSm80ILi2ELi2EN4cute5tupleIJNS5_1CILi128EEES8_NS7_ILi64EEEEEENS_10bfloat16_tEfNS_4arch4Sm80ELb0ELb0ELb1ELb0ELb1ELb0ELb0ELb0ELi2ELi4ELi4ELi4ELb0EEENS1_21CollectiveEpilogueBwdISA_SB_SD_Li256ELb0ELb0ELi2EEENS1_19SingleTileSchedulerILb0ELb0ELb0ELi128EEEEEEEEEvNT_6ParamsE$_ZN4cute3eso3ESOILb1ELb0EJNS_6LayoutINS_5tupleIJNS3_IJNS_1CILi2EEES5_S5_EEEEEENS3_IJNS3_IJNS4_ILi1EEES5_NS4_ILi4EEEEEEEEEEEiEEC2ERKSC_RKi,($_ZN7cutlass13device_kernelIN5flash19enable_sm80_to_sm89INS1_16FlashAttnBwdSm80INS1_25CollectiveMainloopBwdSm80ILi2ELi2EN4cute5tupleIJNS5_1CILi128EEES8_NS7_ILi64EEEEEENS_10bfloat16_tEfNS_4arch4Sm80ELb0ELb0ELb1ELb0ELb1ELb0ELb0ELb0ELi2ELi4ELi4ELi4ELb0EEENS1_21CollectiveEpilogueBwdISA_SB_SD_Li256ELb0ELb0ELi2EEENS1_19SingleTileSchedulerILb0ELb0ELb0ELi128EEEEEEEEEvNT_6ParamsE$_ZN4cute3eso3ESOILb1ELb0EJNS_6LayoutINS_5tupleIJNS3_IJNS_1CILi2EEES5_S5_EEES5_EEENS3_IJNS3_IJNS4_ILi1EEES5_NS4_ILi4EEEEEENS4_ILi64EEEEEEEENS_10ViewEngineIPN7cutlass10bfloat16_tEEEEEC2ERKSD_RKSI_ - $_ZN7cutlass13device_kernelIN5flash19enable_sm80_to_sm89INS1_16FlashAttnBwdSm80INS1_25CollectiveMainloopBwdSm80ILi2ELi2EN4cute5tupleIJNS5_1CILi128EEES8_NS7_ILi64EEEEEENS_10bfloat16_tEfNS_4arch4Sm80ELb0ELb0ELb1ELb0ELb1ELb0ELb0ELb0ELi2ELi4ELi4ELi4ELb0EEENS1_21CollectiveEpilogueBwdISA_SB_SD_Li256ELb0ELb0ELi2EEENS1_19SingleTileSchedulerILb0ELb0ELb0ELi128EEEEEEEEEvNT_6ParamsE$_ZN4cute3eso3ESOILb1ELb0EJNS_6LayoutINS_5tupleIJNS3_IJNS_1CILi2EEES5_S5_EEEEEENS3_IJNS3_IJNS4_ILi1EEES5_NS4_ILi4EEEEEEEEEEEiEEC2ERKSC_RKi)
$_ZN7cutlass13device_kernelIN5flash19enable_sm80_to_sm89INS1_16FlashAttnBwdSm80INS1_25CollectiveMainloopBwdSm80ILi2ELi2EN4cute5tupleIJNS5_1CILi128EEES8_NS7_ILi64EEEEEENS_10bfloat16_tEfNS_4arch4Sm80ELb0ELb0ELb1ELb0ELb1ELb0ELb0ELb0ELi2ELi4ELi4ELi4ELb0EEENS1_21CollectiveEpilogueBwdISA_SB_SD_Li256ELb0ELb0ELi2EEENS1_19SingleTileSchedulerILb0ELb0ELb0ELi128EEEEEEEEEvNT_6ParamsE$_ZN4cute3eso3ESOILb1ELb0EJNS_6LayoutINS_5tupleIJNS3_IJNS_1CILi2EEES5_S5_EEEEEENS3_IJNS3_IJNS4_ILi1EEES5_NS4_ILi4EEEEEEEEEEEiEEC2ERKSC_RKi:
[----:B------:R-:W-:Y:S02]  /*9740*/  IADD3 R2, R76, -c[0x0][0x20], RZ ;  /* 0x800008004c027a10 */ /* 0x000fe40007ffe0ff */
[----:B------:R-:W-:-:S03]  /*9750*/  MOV R5, 0x0 ;  /* 0x0000000000057802 */ /* 0x000fc60000000f00 */
[----:B------:R1:W-:Y:S01]  /*9760*/  STL [R2], R3 ;  /* 0x0000000302007387 */ /* 0x0003e20000100800 */
[----:B------:R-:W-:Y:S05]  /*9770*/  RET.REL.NODEC R4 `(_ZN7cutlass13device_kernelIN5flash19enable_sm80_to_sm89INS1_16FlashAttnBwdSm80INS1_25CollectiveMainloopBwdSm80ILi2ELi2EN4cute5tupleIJNS5_1CILi128EEES8_NS7_ILi64EEEEEENS_10bfloat16_tEfNS_4arch4Sm80ELb0ELb0ELb1ELb0ELb1ELb0ELb0ELb0ELi2ELi4ELi4ELi4ELb0EEENS1_21CollectiveEpilogueBwdISA_SB_SD_Li256ELb0ELb0ELi2EEENS1_19SingleTileSchedulerILb0ELb0ELb0ELi128EEEEEEEEEvNT_6ParamsE) ;  /* 0xffff688004007950 */ /* 0x000fea0003c3ffff */
        .type           $_ZN7cutlass13device_kernelIN5flash19enable_sm80_to_sm89INS1_16FlashAttnBwdSm80INS1_25CollectiveMainloopBwdSm80ILi2ELi2EN4cute5tupleIJNS5_1CILi128EEES8_NS7_ILi64EEEEEENS_10bfloat16_tEfNS_4arch4Sm80ELb0ELb0ELb1ELb0ELb1ELb0ELb0ELb0ELi2ELi4ELi4ELi4ELb0EEENS1_21CollectiveEpilogueBwdISA_SB_SD_Li256ELb0ELb0ELi2EEENS1_19SingleTileSchedulerILb0ELb0ELb0ELi128EEEEEEEEEvNT_6ParamsE$_ZN4cute3eso3ESOILb1ELb0EJNS_6LayoutINS_5tupleIJNS3_IJNS_1CILi2EEES5_S5_EEES5_EEENS3_IJNS3_IJNS4_ILi1EEES5_NS4_ILi4EEEEEENS4_ILi64EEEEEEEENS_10ViewEngineIPN7cutlass10bfloat16_tEEEEEC2ERKSD_RKSI_,@function
        .size           $_ZN7cutlass13device_kernelIN5flash19enable_sm80_to_sm89INS1_16FlashAttnBwdSm80INS1_25CollectiveMainloopBwdSm80ILi2ELi2EN4cute5tupleIJNS5_1CILi128EEES8_NS7_ILi64EEEEEENS_10bfloat16_tEfNS_4arch4Sm80ELb0ELb0ELb1ELb0ELb1ELb0ELb0ELb0ELi2ELi4ELi4ELi4ELb0EEENS1_21CollectiveEpilogueBwdISA_SB_SD_Li256ELb0ELb0ELi2EEENS1_19SingleTileSchedulerILb0ELb0ELb0ELi128EEEEEEEEEvNT_6ParamsE$_ZN4cute3eso3ESOILb1ELb0EJNS_6LayoutINS_5tupleIJNS3_IJNS_1CILi2EEES5_S5_EEES5_EEENS3_IJNS3_IJNS4_ILi1EEES5_NS4_ILi4EEEEEENS4_ILi64EEEEEEEENS_10ViewEngineIPN7cutlass10bfloat16_tEEEEEC2ERKSD_RKSI_,($_ZN7cutlass13device_kernelIN5flash19enable_sm80_to_sm89INS1_16FlashAttnBwdSm80INS1_25CollectiveMainloopBwdSm80ILi2ELi2EN4cute5tupleIJNS5_1CILi128EEES8_NS7_ILi64EEEEEENS_10bfloat16_tEfNS_4arch4Sm80ELb0ELb0ELb1ELb0ELb1ELb0ELb0ELb0ELi2ELi4ELi4ELi4ELb0EEENS1_21CollectiveEpilogueBwdISA_SB_SD_Li256ELb0ELb0ELi2EEENS1_19SingleTileSchedulerILb0ELb0ELb0ELi128EEEEEEEEEvNT_6ParamsE$_ZN4cute3eso3ESOILb1ELb0EJNS_6LayoutINS_5tupleIJNS3_IJNS_1CILi2EEES5_S5_EEES5_EEENS3_IJNS3_IJNS4_ILi1EEES5_NS4_ILi4EEEEEENS4_ILi64EEEEEEEEiEEC2ERKSD_RKi - $_ZN7cutlass13device_kernelIN5flash19enable_sm80_to_sm89INS1_16FlashAttnBwdSm80INS1_25CollectiveMainloopBwdSm80ILi2ELi2EN4cute5tupleIJNS5_1CILi128EEES8_NS7_ILi64EEEEEENS_10bfloat16_tEfNS_4arch4Sm80ELb0ELb0ELb1ELb0ELb1ELb0ELb0ELb0ELi2ELi4ELi4ELi4ELb0EEENS1_21CollectiveEpilogueBwdISA_SB_SD_Li256ELb0ELb0ELi2EEENS1_19SingleTileSchedulerILb0ELb0ELb0ELi128EEEEEEEEEvNT_6ParamsE$_ZN4cute3eso3ESOILb1ELb0EJNS_6LayoutINS_5tupleIJNS3_IJNS_1CILi2EEES5_S5_EEES5_EEENS3_IJNS3_IJNS4_ILi1EEES5_NS4_ILi4EEEEEENS4_ILi64EEEEEEEENS_10ViewEngineIPN7cutlass10bfloat16_tEEEEEC2ERKSD_RKSI_)
$_ZN7cutlass13device_kernelIN5flash19enable_sm80_to_sm89INS1_16FlashAttnBwdSm80INS1_25CollectiveMainloopBwdSm80ILi2ELi2EN4cute5tupleIJNS5_1CILi128EEES8_NS7_ILi64EEEEEENS_10bfloat16_tEfNS_4arch4Sm80ELb0ELb0ELb1ELb0ELb1ELb0ELb0ELb0ELi2ELi4ELi4ELi4ELb0EEENS1_21CollectiveEpilogueBwdISA_SB_SD_Li256ELb0ELb0ELi2EEENS1_19SingleTileSchedulerILb0ELb0ELb0ELi128EEEEEEEEEvNT_6ParamsE$_ZN4cute3eso3ESOILb1ELb0EJNS_6LayoutINS_5tupleIJNS3_IJNS_1CILi2EEES5_S5_EEES5_EEENS3_IJNS3_IJNS4_ILi1EEES5_NS4_ILi4EEEEEENS4_ILi64EEEEEEEENS_10ViewEngineIPN7cutlass10bfloat16_tEEEEEC2ERKSD_RKSI_:
[----:B------:R-:W-:Y:S01]  /*9780*/  IADD3 R2, R25, -c[0x0][0x20], RZ ;  /* 0x8000080019027a10 */ /* 0x000fe20007ffe0ff */
[----:B------:R-:W-:Y:S01]  /*9790*/  IMAD.MOV.U32 R7, RZ, RZ, R3 ;  /* 0x000000ffff077224 */ /* 0x000fe200078e0003 */
[----:B------:R-:W-:-:S04]  /*97a0*/  MOV R5, 0x0 ;  /* 0x0000000000057802 */ /* 0x000fc80000000f00 */
[----:B------:R1:W-:Y:S01]  /*97b0*/  STL.64 [R2], R6 ;  /* 0x0000000602007387 */ /* 0x0003e20000100a00 */
[----:B------:R-:W-:Y:S05]  /*97c0*/  RET.REL.NODEC R4 `(_ZN7cutlass13device_kernelIN5flash19enable_sm80_to_sm89INS1_16FlashAttnBwdSm80INS1_25CollectiveMainloopBwdSm80ILi2ELi2EN4cute5tupleIJNS5_1CILi128EEES8_NS7_ILi64EEEEEENS_10bfloat16_tEfNS_4arch4Sm80ELb0ELb0ELb1ELb0ELb1ELb0ELb0ELb0ELi2ELi4ELi4ELi4ELb0EEENS1_21CollectiveEpilogueBwdISA_SB_SD_Li256ELb0ELb0ELi2EEENS1_19SingleTileSchedulerILb0ELb0ELb0ELi128EEEEEEEEEvNT_6ParamsE) ;  /* 0xffff683004007950 */ /* 0x000fea0003c3ffff */
        .type           $_ZN7cutlass13device_kernelIN5flash19enable_sm80_to_sm89INS1_16FlashAttnBwdSm80INS1_25CollectiveMainloopBwdSm80ILi2ELi2EN4cute5tupleIJNS5_1CILi128EEES8_NS7_ILi64EEEEEENS_10bfloat16_tEfNS_4arch4Sm80ELb0ELb0ELb1ELb0ELb1ELb0ELb0ELb0ELi2ELi4ELi4ELi4ELb0EEENS1_21CollectiveEpilogueBwdISA_SB_SD_Li256ELb0ELb0ELi2EEENS1_19SingleTileSchedulerILb0ELb0ELb0ELi128EEEEEEEEEvNT_6ParamsE$_ZN4cute3eso3ESOILb1ELb0EJNS_6LayoutINS_5tupleIJNS3_IJNS_1CILi2EEES5_S5_EEES5_EEENS3_IJNS3_IJNS4_ILi1EEES5_NS4_ILi4EEEEEENS4_ILi64EEEEEEEEiEEC2ERKSD_RKi,@function
        .size           $_ZN7cutlass13device_kernelIN5flash19enable_sm80_to_sm89INS1_16FlashAttnBwdSm80INS1_25CollectiveMainloopBwdSm80ILi2ELi2EN4cute5tupleIJNS5_1CILi128EEES8_NS7_ILi64EEEEEENS_10bfloat16_tEfNS_4arch4Sm80ELb0ELb0ELb1ELb0ELb1ELb0ELb0ELb0ELi2ELi4ELi4ELi4ELb0EEENS1_21CollectiveEpilogueBwdISA_SB_SD_Li256ELb0ELb0ELi2EEENS1_19SingleTileSchedulerILb0ELb0ELb0ELi128EEEEEEEEEvNT_6ParamsE$_ZN4cute3eso3ESOILb1ELb0EJNS_6LayoutINS_5tupleIJNS3_IJNS_1CILi2EEES5_S5_EEES5_EEENS3_IJNS3_IJNS4_ILi1EEES5_NS4_ILi4EEEEEENS4_ILi64EEEEEEEEiEEC2ERKSD_RKi,($_ZN7cutlass13device_kernelIN5flash19enable_sm80_to_sm89INS1_16FlashAttnBwdSm80INS1_25CollectiveMainloopBwdSm80ILi2ELi2EN4cute5tupleIJNS5_1CILi128EEES8_NS7_ILi64EEEEEENS_10bfloat16_tEfNS_4arch4Sm80ELb0ELb0ELb1ELb0ELb1ELb0ELb0ELb0ELi2ELi4ELi4ELi4ELb0EEENS1_21CollectiveEpilogueBwdISA_SB_SD_Li256ELb0ELb0ELi2EEENS1_19SingleTileSchedulerILb0ELb0ELb0ELi128EEEEEEEEEvNT_6ParamsE$_ZN4cute3eso3ESOILb1ELb0EJNS_6LayoutINS_5tupleIJNS3_IJNS_1CILi2EEES5_S5_EEES5_EEENS3_IJNS3_IJNS4_ILi1EEES5_NS4_ILi4EEEEEENS4_ILi8EEEEEEEENS_10ViewEngineIPN7cutlass10bfloat16_tEEEEEC2ERKSD_RKSI_ - $_ZN7cutlass13device_kernelIN5flash19enable_sm80_to_sm89INS1_16FlashAttnBwdSm80INS1_25CollectiveMainloopBwdSm80ILi2ELi2EN4cute5tupleIJNS5_1CILi128EEES8_NS7_ILi64EEEEEENS_10bfloat16_tEfNS_4arch4Sm80ELb0ELb0ELb1ELb0ELb1ELb0ELb0ELb0ELi2ELi4ELi4ELi4ELb0EEENS1_21CollectiveEpilogueBwdISA_SB_SD_Li256ELb0ELb0ELi2EEENS1_19SingleTileSchedulerILb0ELb0ELb0ELi128EEEEEEEEEvNT_6ParamsE$_ZN4cute3eso3ESOILb1ELb0EJNS_6LayoutINS_5tupleIJNS3_IJNS_1CILi2EEES5_S5_EEES5_EEENS3_IJNS3_IJNS4_ILi1EEES5_NS4_ILi4EEEEEENS4_ILi64EEEEEEEEiEEC2ERKSD_RKi)
$_ZN7cutlass13device_kernelIN5flash19enable_sm80_to_sm89INS1_16FlashAttnBwdSm80INS1_25CollectiveMainloopBwdSm80ILi2ELi2EN4cute5tupleIJNS5_1CILi128EEES8_NS7_ILi64EEEEEENS_10bfloat16_tEfNS_4arch4Sm80ELb0ELb0ELb1ELb0ELb1ELb0ELb0ELb0ELi2ELi4ELi4ELi4ELb0EEENS1_21CollectiveEpilogueBwdISA_SB_SD_Li256ELb0ELb0ELi2EEENS1_19SingleTileSchedulerILb0ELb0ELb0ELi128EEEEEEEEEvNT_6ParamsE$_ZN4cute3eso3ESOILb1ELb0EJNS_6LayoutINS_5tupleIJNS3_IJNS_1CILi2EEES5_S5_EEES5_EEENS3_IJNS3_IJNS4_ILi1EEES5_NS4_ILi4EEEEEENS4_ILi64EEEEEEEEiEEC2ERKSD_RKi:
[----:B------:R-:W-:Y:S02]  /*97d0*/  IADD3 R2, R25, -c[0x0][0x20], RZ ;  /* 0x8000080019027a10 */ /* 0x000fe40007ffe0ff */
[----:B------:R-:W-:-:S03]  /*97e0*/  MOV R5, 0x0 ;  /* 0x0000000000057802 */ /* 0x000fc60000000f00 */
[----:B------:R1:W-:Y:S01]  /*97f0*/  STL [R2], R3 ;  /* 0x0000000302007387 */ /* 0x0003e20000100800 */
[----:B------:R-:W-:Y:S05]  /*9800*/  RET.REL.NODEC R4 `(_ZN7cutlass13device_kernelIN5flash19enable_sm80_to_sm89INS1_16FlashAttnBwdSm80INS1_25CollectiveMainloopBwdSm80ILi2ELi2EN4cute5tupleIJNS5_1CILi128EEES8_NS7_ILi64EEEEEENS_10bfloat16_tEfNS_4arch4Sm80ELb0ELb0ELb1ELb0ELb1ELb0ELb0ELb0ELi2ELi4ELi4ELi4ELb0EEENS1_21CollectiveEpilogueBwdISA_SB_SD_Li256ELb0ELb0ELi2EEENS1_19SingleTileSchedulerILb0ELb0ELb0ELi128EEEEEEEEEvNT_6ParamsE) ;  /* 0xffff67f004007950 */ /* 0x000fea0003c3ffff */
        .type           $_ZN7cutlass13device_kernelIN5flash19enable_sm80_to_sm89INS1_16FlashAttnBwdSm80INS1_25CollectiveMainloopBwdSm80ILi2ELi2EN4cute5tupleIJNS5_1CILi128EEES8_NS7_ILi64EEEEEENS_10bfloat16_tEfNS_4arch4Sm80ELb0ELb0ELb1ELb0ELb1ELb0ELb0ELb0ELi2ELi4ELi4ELi4ELb0EEENS1_21CollectiveEpilogueBwdISA_SB_SD_Li256ELb0ELb0ELi2EEENS1_19SingleTileSchedulerILb0ELb0ELb0ELi128EEEEEEEEEvNT_6ParamsE$_ZN4cute3eso3ESOILb1ELb0EJNS_6LayoutINS_5tupleIJNS3_IJNS_1CILi2EEES5_S5_EEES5_EEENS3_IJNS3_IJNS4_ILi1EEES5_NS4_ILi4EEEEEENS4_ILi8EEEEEEEENS_10ViewEngineIPN7cutlass10bfloat16_tEEEEEC2ERKSD_RKSI_,@function
        .size           $_ZN7cutlass13device_kernelIN5flash19enable_sm80_to_sm89INS1_16FlashAttnBwdSm80INS1_25CollectiveMainloopBwdSm80ILi2ELi2EN4cute5tupleIJNS5_1CILi128EEES8_NS7_ILi64EEEEEENS_10bfloat16_tEfNS_4arch4Sm80ELb0ELb0ELb1ELb0ELb1ELb0ELb0ELb0ELi2ELi4ELi4ELi4ELb0EEENS1_21CollectiveEpilogueBwdISA_SB_SD_Li256ELb0ELb0ELi2EEENS1_19SingleTileSchedulerILb0ELb0ELb0ELi128EEEEEEEEEvNT_6ParamsE$_ZN4cute3eso3ESOILb1ELb0EJNS_6LayoutINS_5tupleIJNS3_IJNS_1CILi2EEES5_S5_EEES5_EEENS3_IJNS3_IJNS4_ILi1EEES5_NS4_ILi4EEEEEENS4_ILi8EEEEEEEENS_10ViewEngineIPN7cutlass10bfloat16_tEEEEEC2ERKSD_RKSI_,($_ZN7cutlass13device_kernelIN5flash19enable_sm80_to_sm89INS1_16FlashAttnBwdSm80INS1_25CollectiveMainloopBwdSm80ILi2ELi2EN4cute5tupleIJNS5_1CILi128EEES8_NS7_ILi64EEEEEENS_10bfloat16_tEfNS_4arch4Sm80ELb0ELb0ELb1ELb0ELb1ELb0ELb0ELb0ELi2ELi4ELi4ELi4ELb0EEENS1_21CollectiveEpilogueBwdISA_SB_SD_Li256ELb0ELb0ELi2EEENS1_19SingleTileSchedulerILb0ELb0ELb0ELi128EEEEEEEEEvNT_6ParamsE$_ZN4cute3eso3ESOILb1ELb0EJNS_6LayoutINS_5tupleIJNS3_IJNS_1CILi2EEES5_S5_EEES5_EEENS3_IJNS3_IJNS4_ILi1EEES5_NS4_ILi4EEEEEENS4_ILi8EEEEEEEEiEEC2ERKSD_RKi - $_ZN7cutlass13device_kernelIN5flash19enable_sm80_to_sm89INS1_16FlashAttnBwdSm80INS1_25CollectiveMainloopBwdSm80ILi2ELi2EN4cute5tupleIJNS5_1CILi128EEES8_NS7_ILi64EEEEEENS_10bfloat16_tEfNS_4arch4Sm80ELb0ELb0ELb1ELb0ELb1ELb0ELb0ELb0ELi2ELi4ELi4ELi4ELb0EEENS1_21CollectiveEpilogueBwdISA_SB_SD_Li256ELb0ELb0ELi2EEENS1_19SingleTileSchedulerILb0ELb0ELb0ELi128EEEEEEEEEvNT_6ParamsE$_ZN4cute3eso3ESOILb1ELb0EJNS_6LayoutINS_5tupleIJNS3_IJNS_1CILi2EEES5_S5_EEES5_EEENS3_IJNS3_IJNS4_ILi1EEES5_NS4_ILi4EEEEEENS4_ILi8EEEEEEEENS_10ViewEngineIPN7cutlass10bfloat16_tEEEEEC2ERKSD_RKSI_)
$_ZN7cutlass13device_kernelIN5flash19enable_sm80_to_sm89INS1_16FlashAttnBwdSm80INS1_25CollectiveMainloopBwdSm80ILi2ELi2EN4cute5tupleIJNS5_1CILi128EEES8_NS7_ILi64EEEEEENS_10bfloat16_tEfNS_4arch4Sm80ELb0ELb0ELb1ELb0ELb1ELb0ELb0ELb0ELi2ELi4ELi4ELi4ELb0EEENS1_21CollectiveEpilogueBwdISA_SB_SD_Li256ELb0ELb0ELi2EEENS1_19SingleTileSchedulerILb0ELb0ELb0ELi128EEEEEEEEEvNT_6ParamsE$_ZN4cute3eso3ESOILb1ELb0EJNS_6LayoutINS_5tupleIJNS3_IJNS_1CILi2EEES5_S5_EEES5_EEENS3_IJNS3_IJNS4_ILi1EEES5_NS4_ILi4EEEEEENS4_ILi8EEEEEEEENS_10ViewEngineIPN7cutlass10bfloat16_tEEEEEC2ERKSD_RKSI_:
[----:B------:R-:W-:Y:S01]  /*9810*/  IADD3 R2, R76, -c[0x0][0x20], RZ ;  /* 0x800008004c027a10 */ /* 0x000fe20007ffe0ff */
[----:B------:R-:W-:Y:S01]  /*9820*/  IMAD.MOV.U32 R7, RZ, RZ, R3 ;  /* 0x000000ffff077224 */ /* 0x000fe200078e0003 */
[----:B------:R-:W-:-:S04]  /*9830*/  MOV R5, 0x0 ;  /* 0x0000000000057802 */ /* 0x000fc80000000f00 */
[----:B------:R1:W-:Y:S01]  /*9840*/  STL.64 [R2], R6 ;  /* 0x0000000602007387 */ /* 0x0003e20000100a00 */
[----:B------:R-:W-:Y:S05]  /*9850*/  RET.REL.NODEC R4 `(_ZN7cutlass13device_kernelIN5flash19enable_sm80_to_sm89INS1_16FlashAttnBwdSm80INS1_25CollectiveMainloopBwdSm80ILi2ELi2EN4cute5tupleIJNS5_1CILi128EEES8_NS7_ILi64EEEEEENS_10bfloat16_tEfNS_4arch4Sm80ELb0ELb0ELb1ELb0ELb1ELb0ELb0ELb0ELi2ELi4ELi4ELi4ELb0EEENS1_21CollectiveEpilogueBwdISA_SB_SD_Li256ELb0ELb0ELi2EEENS1_19SingleTileSchedulerILb0ELb0ELb0ELi128EEEEEEEEEvNT_6ParamsE) ;  /* 0xffff67a004007950 */ /* 0x000fea0003c3ffff */
        .type           $_ZN7cutlass13device_kernelIN5flash19enable_sm80_to_sm89INS1_16FlashAttnBwdSm80INS1_25CollectiveMainloopBwdSm80ILi2ELi2EN4cute5tupleIJNS5_1CILi128EEES8_NS7_ILi64EEEEEENS_10bfloat16_tEfNS_4arch4Sm80ELb0ELb0ELb1ELb0ELb1ELb0ELb0ELb0ELi2ELi4ELi4ELi4ELb0EEENS1_21CollectiveEpilogueBwdISA_SB_SD_Li256ELb0ELb0ELi2EEENS1_19SingleTileSchedulerILb0ELb0ELb0ELi128EEEEEEEEEvNT_6ParamsE$_ZN4cute3eso3ESOILb1ELb0EJNS_6LayoutINS_5tupleIJNS3_IJNS_1CILi2EEES5_S5_EEES5_EEENS3_IJNS3_IJNS4_ILi1EEES5_NS4_ILi4EEEEEENS4_ILi8EEEEEEEEiEEC2ERKSD_RKi,@function
        .size           $_ZN7cutlass13device_kernelIN5flash19enable_sm80_to_sm89INS1_16FlashAttnBwdSm80INS1_25CollectiveMainloopBwdSm80ILi2ELi2EN4cute5tupleIJNS5_1CILi128EEES8_NS7_ILi64EEEEEENS_10bfloat16_tEfNS_4arch4Sm80ELb0ELb0ELb1ELb0ELb1ELb0ELb0ELb0ELi2ELi4ELi4ELi4ELb0EEENS1_21CollectiveEpilogueBwdISA_SB_SD_Li256ELb0ELb0ELi2EEENS1_19SingleTileSchedulerILb0ELb0ELb0ELi128EEEEEEEEEvNT_6ParamsE$_ZN4cute3eso3ESOILb1ELb0EJNS_6LayoutINS_5tupleIJNS3_IJNS_1CILi2EEES5_S5_EEES5_EEENS3_IJNS3_IJNS4_ILi1EEES5_NS4_ILi4EEEEEENS4_ILi8EEEEEEEEiEEC2ERKSD_RKi,($_ZN7cutlass13device_kernelIN5flash19enable_sm80_to_sm89INS1_16FlashAttnBwdSm80INS1_25CollectiveMainloopBwdSm80ILi2ELi2EN4cute5tupleIJNS5_1CILi128EEES8_NS7_ILi64EEEEEENS_10bfloat16_tEfNS_4arch4Sm80ELb0ELb0ELb1ELb0ELb1ELb0ELb0ELb0ELi2ELi4ELi4ELi4ELb0EEENS1_21CollectiveEpilogueBwdISA_SB_SD_Li256ELb0ELb0ELi2EEENS1_19SingleTileSchedulerILb0ELb0ELb0ELi128EEEEEEEEEvNT_6ParamsE$_ZN4cute3eso3ESOILb1ELb0EJNS_6LayoutINS_5tupleIJNS3_IJNS_1CILi4EEENS4_ILi1EEEEEEEEENS3_IJNS3_IJS6_NS4_ILi0EEEEEEEEEEENS_10ViewEngineINS_8gmem_ptrIPKfEEEEEEC2ERKSC_RKSI_ - $_ZN7cutlass13device_kernelIN5flash19enable_sm80_to_sm89INS1_16FlashAttnBwdSm80INS1_25CollectiveMainloopBwdSm80ILi2ELi2EN4cute5tupleIJNS5_1CILi128EEES8_NS7_ILi64EEEEEENS_10bfloat16_tEfNS_4arch4Sm80ELb0ELb0ELb1ELb0ELb1ELb0ELb0ELb0ELi2ELi4ELi4ELi4ELb0EEENS1_21CollectiveEpilogueBwdISA_SB_SD_Li256ELb0ELb0ELi2EEENS1_19SingleTileSchedulerILb0ELb0ELb0ELi128EEEEEEEEEvNT_6ParamsE$_ZN4cute3eso3ESOILb1ELb0EJNS_6LayoutINS_5tupleIJNS3_IJNS_1CILi2EEES5_S5_EEES5_EEENS3_IJNS3_IJNS4_ILi1EEES5_NS4_ILi4EEEEEENS4_ILi8EEEEEEEEiEEC2ERKSD_RKi)
$_ZN7cutlass13device_kernelIN5flash19enable_sm80_to_sm89INS1_16FlashAttnBwdSm80INS1_25CollectiveMainloopBwdSm80ILi2ELi2EN4cute5tupleIJNS5_1CILi128EEES8_NS7_ILi64EEEEEENS_10bfloat16_tEfNS_4arch4Sm80ELb0ELb0ELb1ELb0ELb1ELb0ELb0ELb0ELi2ELi4ELi4ELi4ELb0EEENS1_21CollectiveEpilogueBwdISA_SB_SD_Li256ELb0ELb0ELi2EEENS1_19SingleTileSchedulerILb0ELb0ELb0ELi128EEEEEEEEEvNT_6ParamsE$_ZN4cute3eso3ESOILb1ELb0EJNS_6LayoutINS_5tupleIJNS3_IJNS_1CILi2EEES5_S5_EEES5_EEENS3_IJNS3_IJNS4_ILi1EEES5_NS4_ILi4EEEEEENS4_ILi8EEEEEEEEiEEC2ERKSD_RKi:
[----:B------:R-:W-:Y:S02]  /*9860*/  IADD3 R2, R76, -c[0x0][0x20], RZ ;  /* 0x800008004c027a10 */ /* 0x000fe40007ffe0ff */
[----:B------:R-:W-:-:S03]  /*9870*/  MOV R5, 0x0 ;  /* 0x0000000000057802 */ /* 0x000fc60000000f00 */
[----:B------:R1:W-:Y:S01]  /*9880*/  STL [R2], R3 ;  /* 0x0000000302007387 */ /* 0x0003e20000100800 */
[----:B------:R-:W-:Y:S05]  /*9890*/  RET.REL.NODEC R4 `(_ZN7cutlass13device_kernelIN5flash19enable_sm80_to_sm89INS1_16FlashAttnBwdSm80INS1_25CollectiveMainloopBwdSm80ILi2ELi2EN4cute5tupleIJNS5_1CILi128EEES8_NS7_ILi64EEEEEENS_10bfloat16_tEfNS_4arch4Sm80ELb0ELb0ELb1ELb0ELb1ELb0ELb0ELb0ELi2ELi4ELi4ELi4ELb0EEENS1_21CollectiveEpilogueBwdISA_SB_SD_Li256ELb0ELb0ELi2EEENS1_19SingleTileSchedulerILb0ELb0ELb0ELi128EEEEEEEEEvNT_6ParamsE) ;  /* 0xffff676004007950 */ /* 0x000fea0003c3ffff */
        .type           $_ZN7cutlass13device_kernelIN5flash19enable_sm80_to_sm89INS1_16FlashAttnBwdSm80INS1_25CollectiveMainloopBwdSm80ILi2ELi2EN4cute5tupleIJNS5_1CILi128EEES8_NS7_ILi64EEEEEENS_10bfloat16_tEfNS_4arch4Sm80ELb0ELb0ELb1ELb0ELb1ELb0ELb0ELb0ELi2ELi4ELi4ELi4ELb0EEENS1_21CollectiveEpilogueBwdISA_SB_SD_Li256ELb0ELb0ELi2EEENS1_19SingleTileSchedulerILb0ELb0ELb0ELi128EEEEEEEEEvNT_6ParamsE$_ZN4cute3eso3ESOILb1ELb0EJNS_6LayoutINS_5tupleIJNS3_IJNS_1CILi4EEENS4_ILi1EEEEEEEEENS3_IJNS3_IJS6_NS4_ILi0EEEEEEEEEEENS_10ViewEngineINS_8gmem_ptrIPKfEEEEEEC2ERKSC_RKSI_,@function
        .size           $_ZN7cutlass13device_kernelIN5flash19enable_sm80_to_sm89INS1_16FlashAttnBwdSm80INS1_25CollectiveMainloopBwdSm80ILi2ELi2EN4cute5tupleIJNS5_1CILi128EEES8_NS7_ILi64EEEEEENS_10bfloat16_tEfNS_4arch4Sm80ELb0ELb0ELb1ELb0ELb1ELb0ELb0ELb0ELi2ELi4ELi4ELi4ELb0EEENS1_21CollectiveEpilogueBwdISA_SB_SD_Li256ELb0ELb0ELi2EEENS1_19SingleTileSchedulerILb0ELb0ELb0ELi128EEEEEEEEEvNT_6ParamsE$_ZN4cute3eso3ESOILb1ELb0EJNS_6LayoutINS_5tupleIJNS3_IJNS_1CILi4EEENS4_ILi1EEEEEEEEENS3_IJNS3_IJS6_NS4_ILi0EEEEEEEEEEENS_10ViewEngineINS_8gmem_ptrIPKfEEEEEEC2ERKSC_RKSI_,($_ZN7cutlass13device_kernelIN5flash19enable_sm80_to_sm89INS1_16FlashAttnBwdSm80INS1_25CollectiveMainloopBwdSm80ILi2ELi2EN4cute5tupleIJNS5_1CILi128EEES8_NS7_ILi64EEEEEENS_10bfloat16_tEfNS_4arch4Sm80ELb0ELb0ELb1ELb0ELb1ELb0ELb0ELb0ELi2ELi4ELi4ELi4ELb0EEENS1_21CollectiveEpilogueBwdISA_SB_SD_Li256ELb0ELb0ELi2EEENS1_19SingleTileSchedulerILb0ELb0ELb0ELi128EEEEEEEEEvNT_6ParamsE$_ZN4cute3eso3ESOILb1ELb0EJNS_6LayoutINS_5tupleIJNS3_IJNS_1CILi4EEENS4_ILi1EEEEEEEEENS3_IJNS3_IJS6_NS4_ILi0EEEEEEEEEEENS_10ViewEngineINS_8smem_ptrIPfEEEEEEC2ERKSC_RKSH_ - $_ZN7cutlass13device_kernelIN5flash19enable_sm80_to_sm89INS1_16FlashAttnBwdSm80INS1_25CollectiveMainloopBwdSm80ILi2ELi2EN4cute5tupleIJNS5_1CILi128EEES8_NS7_ILi64EEEEEENS_10bfloat16_tEfNS_4arch4Sm80ELb0ELb0ELb1ELb0ELb1ELb0ELb0ELb0ELi2ELi4ELi4ELi4ELb0EEENS1_21CollectiveEpilogueBwdISA_SB_SD_Li256ELb0ELb0ELi2EEENS1_19SingleTileSchedulerILb0ELb0ELb0ELi128EEEEEEEEEvNT_6ParamsE$_ZN4cute3eso3ESOILb1ELb0EJNS_6LayoutINS_5tupleIJNS3_IJNS_1CILi4EEENS4_ILi1EEEEEEEEENS3_IJNS3_IJS6_NS4_ILi0EEEEEEEEEEENS_10ViewEngineINS_8gmem_ptrIPKfEEEEEEC2ERKSC_RKSI_)
$_ZN7cutlass13device_kernelIN5flash19enable_sm80_to_sm89INS1_16FlashAttnBwdSm80INS1_25CollectiveMainloopBwdSm80ILi2ELi2EN4cute5tupleIJNS5_1CILi128EEES8_NS7_ILi64EEEEEENS_10bfloat16_tEfNS_4arch4Sm80ELb0ELb0ELb1ELb0ELb1ELb0ELb0ELb0ELi2ELi4ELi4ELi4ELb0EEENS1_21CollectiveEpilogueBwdISA_SB_SD_Li256ELb0ELb0ELi2EEENS1_19SingleTileSchedulerILb0ELb0ELb0ELi128EEEEEEEEEvNT_6ParamsE$_ZN4cute3eso3ESOILb1ELb0EJNS_6LayoutINS_5tupleIJNS3_IJNS_1CILi4EEENS4_ILi1EEEEEEEEENS3_IJNS3_IJS6_NS4_ILi0EEEEEEEEEEENS_10ViewEngineINS_8gmem_ptrIPKfEEEEEEC2ERKSC_RKSI_:
[----:B------:R-:W-:Y:S02]  /*98a0*/  IADD3 R4, R13, -c[0x0][0x20], RZ ;  /* 0x800008000d047a10 */ /* 0x000fe40007ffe0ff */
[----:B------:R-:W-:-:S03]  /*98b0*/  MOV R9, 0x0 ;  /* 0x0000000000097802 */ /* 0x000fc60000000f00 */
[----:B------:R1:W-:Y:S01]  /*98c0*/  STL.64 [R4], R2 ;  /* 0x0000000204007387 */ /* 0x0003e20000100a00 */
[----:B------:R-:W-:Y:S05]  /*98d0*/  RET.REL.NODEC R8 `(_ZN7cutlass13device_kernelIN5flash19enable_sm80_to_sm89INS1_16FlashAttnBwdSm80INS1_25CollectiveMainloopBwdSm80ILi2ELi2EN4cute5tupleIJNS5_1CILi128EEES8_NS7_ILi64EEEEEENS_10bfloat16_tEfNS_4arch4Sm80ELb0ELb0ELb1ELb0ELb1ELb0ELb0ELb0ELi2ELi4ELi4ELi4ELb0EEENS1_21CollectiveEpilogueBwdISA_SB_SD_Li256ELb0ELb0ELi2EEENS1_19SingleTileSchedulerILb0ELb0ELb0ELi128EEEEEEEEEvNT_6ParamsE) ;  /* 0xffff672008007950 */ /* 0x000fea0003c3ffff */
        .type           $_ZN7cutlass13device_kernelIN5flash19enable_sm80_to_sm89INS1_16FlashAttnBwdSm80INS1_25CollectiveMainloopBwdSm80ILi2ELi2EN4cute5tupleIJNS5_1CILi128EEES8_NS7_ILi64EEEEEENS_10bfloat16_tEfNS_4arch4Sm80ELb0ELb0ELb1ELb0ELb1ELb0ELb0ELb0ELi2ELi4ELi4ELi4ELb0EEENS1_21CollectiveEpilogueBwdISA_SB_SD_Li256ELb0ELb0ELi2EEENS1_19SingleTileSchedulerILb0ELb0ELb0ELi128EEEEEEEEEvNT_6ParamsE$_ZN4cute3eso3ESOILb1ELb0EJNS_6LayoutINS_5tupleIJNS3_IJNS_1CILi4EEENS4_ILi1EEEEEEEEENS3_IJNS3_IJS6_NS4_ILi0EEEEEEEEEEENS_10ViewEngineINS_8smem_ptrIPfEEEEEEC2ERKSC_RKSH_,@function
        .size           $_ZN7cutlass13device_kernelIN5flash19enable_sm80_to_sm89INS1_16FlashAttnBwdSm80INS1_25CollectiveMainloopBwdSm80ILi2ELi2EN4cute5tupleIJNS5_1CILi128EEES8_NS7_ILi64EEEEEENS_10bfloat16_tEfNS_4arch4Sm80ELb0ELb0ELb1ELb0ELb1ELb0ELb0ELb0ELi2ELi4ELi4ELi4ELb0EEENS1_21CollectiveEpilogueBwdISA_SB_SD_Li256ELb0ELb0ELi2EEENS1_19SingleTileSchedulerILb0ELb0ELb0ELi128EEEEEEEEEvNT_6ParamsE$_ZN4cute3eso3ESOILb1ELb0EJNS_6LayoutINS_5tupleIJNS3_IJNS_1CILi4EEENS4_ILi1EEEEEEEEENS3_IJNS3_IJS6_NS4_ILi0EEEEEEEEEEENS_10ViewEngineINS_8smem_ptrIPfEEEEEEC2ERKSC_RKSH_,($_ZN7cutlass13device_kernelIN5flash19enable_sm80_to_sm89INS1_16FlashAttnBwdSm80INS1_25CollectiveMainloopBwdSm80ILi2ELi2EN4cute5tupleIJNS5_1CILi128EEES8_NS7_ILi64EEEEEENS_10bfloat16_tEfNS_4arch4Sm80ELb0ELb0ELb1ELb0ELb1ELb0ELb0ELb0ELi2ELi4ELi4ELi4ELb0EEENS1_21CollectiveEpilogueBwdISA_SB_SD_Li256ELb0ELb0ELi2EEENS1_19SingleTileSchedulerILb0ELb0ELb0ELi128EEEEEEEEEvNT_6ParamsE$_ZN4cute3eso3ESOILb1ELb0EJNS_6LayoutINS_5tupleIJNS3_IJNS_1CILi4EEENS4_ILi1EEEEEEEEENS3_IJNS3_IJS6_NS4_ILi0EEEEEEEEEEENS_10ViewEngineIPjEEEEC2ERKSC_RKSF_ - $_ZN7cutlass13device_kernelIN5flash19enable_sm80_to_sm89INS1_16FlashAttnBwdSm80INS1_25CollectiveMainloopBwdSm80ILi2ELi2EN4cute5tupleIJNS5_1CILi128EEES8_NS7_ILi64EEEEEENS_10bfloat16_tEfNS_4arch4Sm80ELb0ELb0ELb1ELb0ELb1ELb0ELb0ELb0ELi2ELi4ELi4ELi4ELb0EEENS1_21CollectiveEpilogueBwdISA_SB_SD_Li256ELb0ELb0ELi2EEENS1_19SingleTileSchedulerILb0ELb0ELb0ELi128EEEEEEEEEvNT_6ParamsE$_ZN4cute3eso3ESOILb1ELb0EJNS_6LayoutINS_5tupleIJNS3_IJNS_1CILi4EEENS4_ILi1EEEEEEEEENS3_IJNS3_IJS6_NS4_ILi0EEEEEEEEEEENS_10ViewEngineINS_8smem_ptrIPfEEEEEEC2ERKSC_RKSH_)
$_ZN7cutlass13device_kernelIN5flash19enable_sm80_to_sm89INS1_16FlashAttnBwdSm80INS1_25CollectiveMainloopBwdSm80ILi2ELi2EN4cute5tupleIJNS5_1CILi128EEES8_NS7_ILi64EEEEEENS_10bfloat16_tEfNS_4arch4Sm80ELb0ELb0ELb1ELb0ELb1ELb0ELb0ELb0ELi2ELi4ELi4ELi4ELb0EEENS1_21CollectiveEpilogueBwdISA_SB_SD_Li256ELb0ELb0ELi2EEENS1_19SingleTileSchedulerILb0ELb0ELb0ELi128EEEEEEEEEvNT_6ParamsE$_ZN4cute3eso3ESOILb1ELb0EJNS_6LayoutINS_5tupleIJNS3_IJNS_1CILi4EEENS4_ILi1EEEEEEEEENS3_IJNS3_IJS6_NS4_ILi0EEEEEEEEEEENS_10ViewEngineINS_8smem_ptrIPfEEEEEEC2ERKSC_RKSH_:
[----:B------:R-:W-:Y:S02]  /*98e0*/  IADD3 R6, R7, -c[0x0][0x20], RZ ;  /* 0x8000080007067a10 */ /* 0x000fe40007ffe0ff */
[----:B------:R-:W-:-:S03]  /*98f0*/  MOV R9, 0x0 ;  /* 0x0000000000097802 */ /* 0x000fc60000000f00 */
[----:B------:R1:W-:Y:S01]  /*9900*/  STL.64 [R6], R2 ;  /* 0x0000000206007387 */ /* 0x0003e20000100a00 */
[----:B------:R-:W-:Y:S05]  /*9910*/  RET.REL.NODEC R8 `(_ZN7cutlass13device_kernelIN5flash19enable_sm80_to_sm89INS1_16FlashAttnBwdSm80INS1_25CollectiveMainloopBwdSm80ILi2ELi2EN4cute5tupleIJNS5_1CILi128EEES8_NS7_ILi64EEEEEENS_10bfloat16_tEfNS_4arch4Sm80ELb0ELb0ELb1ELb0ELb1ELb0ELb0ELb0ELi2ELi4ELi4ELi4ELb0EEENS1_21CollectiveEpilogueBwdISA_SB_SD_Li256ELb0ELb0ELi2EEENS1_19SingleTileSchedulerILb0ELb0ELb0ELi128EEEEEEEEEvNT_6ParamsE) ;  /* 0xffff66e008007950 */ /* 0x000fea0003c3ffff */
        .type           $_ZN7cutlass13device_kernelIN5flash19enable_sm80_to_sm89INS1_16FlashAttnBwdSm80INS1_25CollectiveMainloopBwdSm80ILi2ELi2EN4cute5tupleIJNS5_1CILi128EEES8_NS7_ILi64EEEEEENS_10bfloat16_tEfNS_4arch4Sm80ELb0ELb0ELb1ELb0ELb1ELb0ELb0ELb0ELi2ELi4ELi4ELi4ELb0EEENS1_21CollectiveEpilogueBwdISA_SB_SD_Li256ELb0ELb0ELi2EEENS1_19SingleTileSchedulerILb0ELb0ELb0ELi128EEEEEEEEEvNT_6ParamsE$_ZN4cute3eso3ESOILb1ELb0EJNS_6LayoutINS_5tupleIJNS3_IJNS_1CILi4EEENS4_ILi1EEEEEEEEENS3_IJNS3_IJS6_NS4_ILi0EEEEEEEEEEENS_10ViewEngineIPjEEEEC2ERKSC_RKSF_,@function
        .size           $_ZN7cutlass13device_kernelIN5flash19enable_sm80_to_sm89INS1_16FlashAttnBwdSm80INS1_25CollectiveMainloopBwdSm80ILi2ELi2EN4cute5tupleIJNS5_1CILi128EEES8_NS7_ILi64EEEEEENS_10bfloat16_tEfNS_4arch4Sm80ELb0ELb0ELb1ELb0ELb1ELb0ELb0ELb0ELi2ELi4ELi4ELi4ELb0EEENS1_21CollectiveEpilogueBwdISA_SB_SD_Li256ELb0ELb0ELi2EEENS1_19SingleTileSchedulerILb0ELb0ELb0ELi128EEEEEEEEEvNT_6ParamsE$_ZN4cute3eso3ESOILb1ELb0EJNS_6LayoutINS_5tupleIJNS3_IJNS_1CILi4EEENS4_ILi1EEEEEEEEENS3_IJNS3_IJS6_NS4_ILi0EEEEEEEEEEENS_10ViewEngineIPjEEEEC2ERKSC_RKSF_,($_ZN7cutlass13device_kernelIN5flash19enable_sm80_to_sm89INS1_16FlashAttnBwdSm80INS1_25CollectiveMainloopBwdSm80ILi2ELi2EN4cute5tupleIJNS5_1CILi128EEES8_NS7_ILi64EEEEEENS_10bfloat16_tEfNS_4arch4Sm80ELb0ELb0ELb1ELb0ELb1ELb0ELb0ELb0ELi2ELi4ELi4ELi4ELb0EEENS1_21CollectiveEpilogueBwdISA_SB_SD_Li256ELb0ELb0ELi2EEENS1_19SingleTileSchedulerILb0ELb0ELb0ELi128EEEEEEEEEvNT_6ParamsE$_ZN4cute3eso3ESOILb1ELb0EJNS_6LayoutINS_5tupleIJNS3_IJNS_1CILi4EEENS4_ILi1EEEEEES6_EEENS3_IJNS3_IJS6_NS4_ILi0EEEEEES9_EEEEENS_10ViewEngineINS_8gmem_ptrIPKfEEEEEEC2ERKSC_RKSI_ - $_ZN7cutlass13device_kernelIN5flash19enable_sm80_to_sm89INS1_16FlashAttnBwdSm80INS1_25CollectiveMainloopBwdSm80ILi2ELi2EN4cute5tupleIJNS5_1CILi128EEES8_NS7_ILi64EEEEEENS_10bfloat16_tEfNS_4arch4Sm80ELb0ELb0ELb1ELb0ELb1ELb0ELb0ELb0ELi2ELi4ELi4ELi4ELb0EEENS1_21CollectiveEpilogueBwdISA_SB_SD_Li256ELb0ELb0ELi2EEENS1_19SingleTileSchedulerILb0ELb0ELb0ELi128EEEEEEEEEvNT_6ParamsE$_ZN4cute3eso3ESOILb1ELb0EJNS_6LayoutINS_5tupleIJNS3_IJNS_1CILi4EEENS4_ILi1EEEEEEEEENS3_IJNS3_IJS6_NS4_ILi0EEEEEEEEEEENS_10ViewEngineIPjEEEEC2ERKSC_RKSF_)
$_ZN7cutlass13device_kernelIN5flash19enable_sm80_to_sm89INS1_16FlashAttnBwdSm80INS1_25CollectiveMainloopBwdSm80ILi2ELi2EN4cute5tupleIJNS5_1CILi128EEES8_NS7_ILi64EEEEEENS_10bfloat16_tEfNS_4arch4Sm80ELb0ELb0ELb1ELb0ELb1ELb0ELb0ELb0ELi2ELi4ELi4ELi4ELb0EEENS1_21CollectiveEpilogueBwdISA_SB_SD_Li256ELb0ELb0ELi2EEENS1_19SingleTileSchedulerILb0ELb0ELb0ELi128EEEEEEEEEvNT_6ParamsE$_ZN4cute3eso3ESOILb1ELb0EJNS_6LayoutINS_5tupleIJNS3_IJNS_1CILi4EEENS4_ILi1EEEEEEEEENS3_IJNS3_IJS6_NS4_ILi0EEEEEEEEEEENS_10ViewEngineIPjEEEEC2ERKSC_RKSF_:
[----:B------:R-:W-:Y:S02]  /*9920*/  IADD3 R2, R76, -c[0x0][0x20], RZ ;  /* 0x800008004c027a10 */ /* 0x000fe40007ffe0ff */
[----:B------:R-:W-:-:S03]  /*9930*/  MOV R7, 0x0 ;  /* 0x0000000000077802 */ /* 0x000fc60000000f00 */
[----:B------:R1:W-:Y:S01]  /*9940*/  STL.64 [R2], R4 ;  /* 0x0000000402007387 */ /* 0x0003e20000100a00 */
[----:B------:R-:W-:Y:S05]  /*9950*/  RET.REL.NODEC R6 `(_ZN7cutlass13device_kernelIN5flash19enable_sm80_to_sm89INS1_16FlashAttnBwdSm80INS1_25CollectiveMainloopBwdSm80ILi2ELi2EN4cute5tupleIJNS5_1CILi128EEES8_NS7_ILi64EEEEEENS_10bfloat16_tEfNS_4arch4Sm80ELb0ELb0ELb1ELb0ELb1ELb0ELb0ELb0ELi2ELi4ELi4ELi4ELb0EEENS1_21CollectiveEpilogueBwdISA_SB_SD_Li256ELb0ELb0ELi2EEENS1_19SingleTileSchedulerILb0ELb0ELb0ELi128EEEEEEEEEvNT_6ParamsE) ;  /* 0xffff66a006007950 */ /* 0x000fea0003c3ffff */
        .type           $_ZN7cutlass13device_kernelIN5flash19enable_sm80_to_sm89INS1_16FlashAttnBwdSm80INS1_25CollectiveMainloopBwdSm80ILi2ELi2EN4cute5tupleIJNS5_1CILi128EEES8_NS7_ILi64EEEEEENS_10bfloat16_tEfNS_4arch4Sm80ELb0ELb0ELb1ELb0ELb1ELb0ELb0ELb0ELi2ELi4ELi4ELi4ELb0EEENS1_21CollectiveEpilogueBwdISA_SB_SD_Li256ELb0ELb0ELi2EEENS1_19SingleTileSchedulerILb0ELb0ELb0ELi128EEEEEEEEEvNT_6ParamsE$_ZN4cute3eso3ESOILb1ELb0EJNS_6LayoutINS_5tupleIJNS3_IJNS_1CILi4EEENS4_ILi1EEEEEES6_EEENS3_IJNS3_IJS6_NS4_ILi0EEEEEES9_EEEEENS_10ViewEngineINS_8gmem_ptrIPKfEEEEEEC2ERKSC_RKSI_,@function
        .size           $_ZN7cutlass13device_kernelIN5flash19enable_sm80_to_sm89INS1_16FlashAttnBwdSm80INS1_25CollectiveMainloopBwdSm80ILi2ELi2EN4cute5tupleIJNS5_1CILi128EEES8_NS7_ILi64EEEEEENS_10bfloat16_tEfNS_4arch4Sm80ELb0ELb0ELb1ELb0ELb1ELb0ELb0ELb0ELi2ELi4ELi4ELi4ELb0EEENS1_21CollectiveEpilogueBwdISA_SB_SD_Li256ELb0ELb0ELi2EEENS1_19SingleTileSchedulerILb0ELb0ELb0ELi128EEEEEEEEEvNT_6ParamsE$_ZN4cute3eso3ESOILb1ELb0EJNS_6LayoutINS_5tupleIJNS3_IJNS_1CILi4EEENS4_ILi1EEEEEES6_EEENS3_IJNS3_IJS6_NS4_ILi0EEEEEES9_EEEEENS_10ViewEngineINS_8gmem_ptrIPKfEEEEEEC2ERKSC_RKSI_,($_ZN7cutlass13device_kernelIN5flash19enable_sm80_to_sm89INS1_16FlashAttnBwdSm80INS1_25CollectiveMainloopBwdSm80ILi2ELi2EN4cute5tupleIJNS5_1CILi128EEES8_NS7_ILi64EEEEEENS_10bfloat16_tEfNS_4arch4Sm80ELb0ELb0ELb1ELb0ELb1ELb0ELb0ELb0ELi2ELi4ELi4ELi4ELb0EEENS1_21CollectiveEpilogueBwdISA_SB_SD_Li256ELb0ELb0ELi2EEENS1_19SingleTileSchedulerILb0ELb0ELb0ELi128EEEEEEEEEvNT_6ParamsE$_ZN4cute3eso3ESOILb1ELb0EJNS_6LayoutINS_5tupleIJNS3_IJNS_1CILi4EEENS4_ILi1EEEEEES6_EEENS3_IJNS3_IJS6_NS4_ILi0EEEEEES9_EEEEENS_10ViewEngineINS_8smem_ptrIPfEEEEEEC2ERKSC_RKSH_ - $_ZN7cutlass13device_kernelIN5flash19enable_sm80_to_sm89INS1_16FlashAttnBwdSm80INS1_25CollectiveMainloopBwdSm80ILi2ELi2EN4cute5tupleIJNS5_1CILi128EEES8_NS7_ILi64EEEEEENS_10bfloat16_tEfNS_4arch4Sm80ELb0ELb0ELb1ELb0ELb1ELb0ELb0ELb0ELi2ELi4ELi4ELi4ELb0EEENS1_21CollectiveEpilogueBwdISA_SB_SD_Li256ELb0ELb0ELi2EEENS1_19SingleTileSchedulerILb0ELb0ELb0ELi128EEEEEEEEEvNT_6ParamsE$_ZN4cute3eso3ESOILb1ELb0EJNS_6LayoutINS_5tupleIJNS3_IJNS_1CILi4EEENS4_ILi1EEEEEES6_EEENS3_IJNS3_IJS6_NS4_ILi0EEEEEES9_EEEEENS_10ViewEngineINS_8gmem_ptrIPKfEEEEEEC2ERKSC_RKSI_)
$_ZN7cutlass13device_kernelIN5flash19enable_sm80_to_sm89INS1_16FlashAttnBwdSm80INS1_25CollectiveMainloopBwdSm80ILi2ELi2EN4cute5tupleIJNS5_1CILi128EEES8_NS7_ILi64EEEEEENS_10bfloat16_tEfNS_4arch4Sm80ELb0ELb0ELb1ELb0ELb1ELb0ELb0ELb0ELi2ELi4ELi4ELi4ELb0EEENS1_21CollectiveEpilogueBwdISA_SB_SD_Li256ELb0ELb0ELi2EEENS1_19SingleTileSchedulerILb0ELb0ELb0ELi128EEEEEEEEEvNT_6ParamsE$_ZN4cute3eso3ESOILb1ELb0EJNS_6LayoutINS_5tupleIJNS3_IJNS_1CILi4EEENS4_ILi1EEEEEES6_EEENS3_IJNS3_IJS6_NS4_ILi0EEEEEES9_EEEEENS_10ViewEngineINS_8gmem_ptrIPKfEEEEEEC2ERKSC_RKSI_:
[----:B------:R-:W-:Y:S01]  /*9960*/  IADD3 R4, R15, -c[0x0][0x20], RZ ;  /* 0x800008000f047a10 */ /* 0x000fe20007ffe0ff */
[----:B------:R-:W-:Y:S01]  /*9970*/  IMAD.MOV.U32 R8, RZ, RZ, R6 ;  /* 0x000000ffff087224 */ /* 0x000fe200078e0006 */
[----:B------:R-:W-:-:S03]  /*9980*/  MOV R9, 0x0 ;  /* 0x0000000000097802 */ /* 0x000fc60000000f00 */
[----:B------:R1:W-:Y:S01]  /*9990*/  STL.64 [R4], R2 ;  /* 0x0000000204007387 */ /* 0x0003e20000100a00 */
[----:B------:R-:W-:Y:S05]  /*99a0*/  RET.REL.NODEC R8 `(_ZN7cutlass13device_kernelIN5flash19enable_sm80_to_sm89INS1_16FlashAttnBwdSm80INS1_25CollectiveMainloopBwdSm80ILi2ELi2EN4cute5tupleIJNS5_1CILi128EEES8_NS7_ILi64EEEEEENS_10bfloat16_tEfNS_4arch4Sm80ELb0ELb0ELb1ELb0ELb1ELb0ELb0ELb0ELi2ELi4ELi4ELi4ELb0EEENS1_21CollectiveEpilogueBwdISA_SB_SD_Li256ELb0ELb0ELi2EEENS1_19SingleTileSchedulerILb0ELb0ELb0ELi128EEEEEEEEEvNT_6ParamsE) ;  /* 0xffff665008007950 */ /* 0x000fea0003c3ffff */
        .type           $_ZN7cutlass13device_kernelIN5flash19enable_sm80_to_sm89INS1_16FlashAttnBwdSm80INS1_25CollectiveMainloopBwdSm80ILi2ELi2EN4cute5tupleIJNS5_1CILi128EEES8_NS7_ILi64EEEEEENS_10bfloat16_tEfNS_4arch4Sm80ELb0ELb0ELb1ELb0ELb1ELb0ELb0ELb0ELi2ELi4ELi4ELi4ELb0EEENS1_21CollectiveEpilogueBwdISA_SB_SD_Li256ELb0ELb0ELi2EEENS1_19SingleTileSchedulerILb0ELb0ELb0ELi128EEEEEEEEEvNT_6ParamsE$_ZN4cute3eso3ESOILb1ELb0EJNS_6LayoutINS_5tupleIJNS3_IJNS_1CILi4EEENS4_ILi1EEEEEES6_EEENS3_IJNS3_IJS6_NS4_ILi0EEEEEES9_EEEEENS_10ViewEngineINS_8smem_ptrIPfEEEEEEC2ERKSC_RKSH_,@function
        .size           $_ZN7cutlass13device_kernelIN5flash19enable_sm80_to_sm89INS1_16FlashAttnBwdSm80INS1_25CollectiveMainloopBwdSm80ILi2ELi2EN4cute5tupleIJNS5_1CILi128EEES8_NS7_ILi64EEEEEENS_10bfloat16_tEfNS_4arch4Sm80ELb0ELb0ELb1ELb0ELb1ELb0ELb0ELb0ELi2ELi4ELi4ELi4ELb0EEENS1_21CollectiveEpilogueBwdISA_SB_SD_Li256ELb0ELb0ELi2EEENS1_19SingleTileSchedulerILb0ELb0ELb0ELi128EEEEEEEEEvNT_6ParamsE$_ZN4cute3eso3ESOILb1ELb0EJNS_6LayoutINS_5tupleIJNS3_IJNS_1CILi4EEENS4_ILi1EEEEEES6_EEENS3_IJNS3_IJS6_NS4_ILi0EEEEEES9_EEEEENS_10ViewEngineINS_8smem_ptrIPfEEEEEEC2ERKSC_RKSH_,($_ZN7cutlass13device_kernelIN5flash19enable_sm80_to_sm89INS1_16FlashAttnBwdSm80INS1_25CollectiveMainloopBwdSm80ILi2ELi2EN4cute5tupleIJNS5_1CILi128EEES8_NS7_ILi64EEEEEENS_10bfloat16_tEfNS_4arch4Sm80ELb0ELb0ELb1ELb0ELb1ELb0ELb0ELb0ELi2ELi4ELi4ELi4ELb0EEENS1_21CollectiveEpilogueBwdISA_SB_SD_Li256ELb0ELb0ELi2EEENS1_19SingleTileSchedulerILb0ELb0ELb0ELi128EEEEEEEEEvNT_6ParamsE$_ZN4cute3eso3ESOILb1ELb0EJNS_6LayoutINS_5tupleIJNS3_IJNS_1CILi4EEENS4_ILi1EEEEEES6_EEENS3_IJNS3_IJS6_NS4_ILi0EEEEEES9_EEEEEiEEC2ERKSC_RKi - $_ZN7cutlass13device_kernelIN5flash19enable_sm80_to_sm89INS1_16FlashAttnBwdSm80INS1_25CollectiveMainloopBwdSm80ILi2ELi2EN4cute5tupleIJNS5_1CILi128EEES8_NS7_ILi64EEEEEENS_10bfloat16_tEfNS_4arch4Sm80ELb0ELb0ELb1ELb0ELb1ELb0ELb0ELb0ELi2ELi4ELi4ELi4ELb0EEENS1_21CollectiveEpilogueBwdISA_SB_SD_Li256ELb0ELb0ELi2EEENS1_19SingleTileSchedulerILb0ELb0ELb0ELi128EEEEEEEEEvNT_6ParamsE$_ZN4cute3eso3ESOILb1ELb0EJNS_6LayoutINS_5tupleIJNS3_IJNS_1CILi4EEENS4_ILi1EEEEEES6_EEENS3_IJNS3_IJS6_NS4_ILi0EEEEEES9_EEEEENS_10ViewEngineINS_8smem_ptrIPfEEEEEEC2ERKSC_RKSH_)
$_ZN7cutlass13device_kernelIN5flash19enable_sm80_to_sm89INS1_16FlashAttnBwdSm80INS1_25CollectiveMainloopBwdSm80ILi2ELi2EN4cute5tupleIJNS5_1CILi128EEES8_NS7_ILi64EEEEEENS_10bfloat16_tEfNS_4arch4Sm80ELb0ELb0ELb1ELb0ELb1ELb0ELb0ELb0ELi2ELi4ELi4ELi4ELb0EEENS1_21CollectiveEpilogueBwdISA_SB_SD_Li256ELb0ELb0ELi2EEENS1_19SingleTileSchedulerILb0ELb0ELb0ELi128EEEEEEEEEvNT_6ParamsE$_ZN4cute3eso3ESOILb1ELb0EJNS_6LayoutINS_5tupleIJNS3_IJNS_1CILi4EEENS4_ILi1EEEEEES6_EEENS3_IJNS3_IJS6_NS4_ILi0EEEEEES9_EEEEENS_10ViewEngineINS_8smem_ptrIPfEEEEEEC2ERKSC_RKSH_:
[----:B------:R-:W-:Y:S02]  /*99b0*/  IADD3 R6, R15, -c[0x0][0x20], RZ ;  /* 0x800008000f067a10 */ /* 0x000fe40007ffe0ff */
[----:B------:R-:W-:-:S03]  /*99c0*/  MOV R9, 0x0 ;  /* 0x0000000000097802 */ /* 0x000fc60000000f00 */
[----:B------:R1:W-:Y:S01]  /*99d0*/  STL.64 [R6], R2 ;  /* 0x0000000206007387 */ /* 0x0003e20000100a00 */
[----:B------:R-:W-:Y:S05]  /*99e0*/  RET.REL.NODEC R8 `(_ZN7cutlass13device_kernelIN5flash19enable_sm80_to_sm89INS1_16FlashAttnBwdSm80INS1_25CollectiveMainloopBwdSm80ILi2ELi2EN4cute5tupleIJNS5_1CILi128EEES8_NS7_ILi64EEEEEENS_10bfloat16_tEfNS_4arch4Sm80ELb0ELb0ELb1ELb0ELb1ELb0ELb0ELb0ELi2ELi4ELi4ELi4ELb0EEENS1_21CollectiveEpilogueBwdISA_SB_SD_Li256ELb0ELb0ELi2EEENS1_19SingleTileSchedulerILb0ELb0ELb0ELi128EEEEEEEEEvNT_6ParamsE) ;  /* 0xffff661008007950 */ /* 0x000fea0003c3ffff */
        .type           $_ZN7cutlass13device_kernelIN5flash19enable_sm80_to_sm89INS1_16FlashAttnBwdSm80INS1_25CollectiveMainloopBwdSm80ILi2ELi2EN4cute5tupleIJNS5_1CILi128EEES8_NS7_ILi64EEEEEENS_10bfloat16_tEfNS_4arch4Sm80ELb0ELb0ELb1ELb0ELb1ELb0ELb0ELb0ELi2ELi4ELi4ELi4ELb0EEENS1_21CollectiveEpilogueBwdISA_SB_SD_Li256ELb0ELb0ELi2EEENS1_19SingleTileSchedulerILb0ELb0ELb0ELi128EEEEEEEEEvNT_6ParamsE$_ZN4cute3eso3ESOILb1ELb0EJNS_6LayoutINS_5tupleIJNS3_IJNS_1CILi4EEENS4_ILi1EEEEEES6_EEENS3_IJNS3_IJS6_NS4_ILi0EEEEEES9_EEEEEiEEC2ERKSC_RKi,@function
        .size           $_ZN7cutlass13device_kernelIN5flash19enable_sm80_to_sm89INS1_16FlashAttnBwdSm80INS1_25CollectiveMainloopBwdSm80ILi2ELi2EN4cute5tupleIJNS5_1CILi128EEES8_NS7_ILi64EEEEEENS_10bfloat16_tEfNS_4arch4Sm80ELb0ELb0ELb1ELb0ELb1ELb0ELb0ELb0ELi2ELi4ELi4ELi4ELb0EEENS1_21CollectiveEpilogueBwdISA_SB_SD_Li256ELb0ELb0ELi2EEENS1_19SingleTileSchedulerILb0ELb0ELb0ELi128EEEEEEEEEvNT_6ParamsE$_ZN4cute3eso3ESOILb1ELb0EJNS_6LayoutINS_5tupleIJNS3_IJNS_1CILi4EEENS4_ILi1EEEEEES6_EEENS3_IJNS3_IJS6_NS4_ILi0EEEEEES9_EEEEEiEEC2ERKSC_RKi,($_ZN7cutlass13device_kernelIN5flash19enable_sm80_to_sm89INS1_16FlashAttnBwdSm80INS1_25CollectiveMainloopBwdSm80ILi2ELi2EN4cute5tupleIJNS5_1CILi128EEES8_NS7_ILi64EEEEEENS_10bfloat16_tEfNS_4arch4Sm80ELb0ELb0ELb1ELb0ELb1ELb0ELb0ELb0ELi2ELi4ELi4ELi4ELb0EEENS1_21CollectiveEpilogueBwdISA_SB_SD_Li256ELb0ELb0ELi2EEENS1_19SingleTileSchedulerILb0ELb0ELb0ELi128EEEEEEEEEvNT_6ParamsE$_ZN4cute3eso3ESOILb1ELb0EJNS_6LayoutINS_5tupleIJNS3_IJNS_1CILi8EEENS4_ILi1EEEEEEEEENS3_IJNS3_IJS6_NS4_ILi0EEEEEEEEEEENS_10ViewEngineINS_8gmem_ptrIPKN7cutlass10bfloat16_tEEEEEEEC2ERKSC_RKSK_ - $_ZN7cutlass13device_kernelIN5flash19enable_sm80_to_sm89INS1_16FlashAttnBwdSm80INS1_25CollectiveMainloopBwdSm80ILi2ELi2EN4cute5tupleIJNS5_1CILi128EEES8_NS7_ILi64EEEEEENS_10bfloat16_tEfNS_4arch4Sm80ELb0ELb0ELb1ELb0ELb1ELb0ELb0ELb0ELi2ELi4ELi4ELi4ELb0EEENS1_21CollectiveEpilogueBwdISA_SB_SD_Li256ELb0ELb0ELi2EEENS1_19SingleTileSchedulerILb0ELb0ELb0ELi128EEEEEEEEEvNT_6ParamsE$_ZN4cute3eso3ESOILb1ELb0EJNS_6LayoutINS_5tupleIJNS3_IJNS_1CILi4EEENS4_ILi1EEEEEES6_EEENS3_IJNS3_IJS6_NS4_ILi0EEEEEES9_EEEEEiEEC2ERKSC_RKi)
$_ZN7cutlass13device_kernelIN5flash19enable_sm80_to_sm89INS1_16FlashAttnBwdSm80INS1_25CollectiveMainloopBwdSm80ILi2ELi2EN4cute5tupleIJNS5_1CILi128EEES8_NS7_ILi64EEEEEENS_10bfloat16_tEfNS_4arch4Sm80ELb0ELb0ELb1ELb0ELb1ELb0ELb0ELb0ELi2ELi4ELi4ELi4ELb0EEENS1_21CollectiveEpilogueBwdISA_SB_SD_Li256ELb0ELb0ELi2EEENS1_19SingleTileSchedulerILb0ELb0ELb0ELi128EEEEEEEEEvNT_6ParamsE$_ZN4cute3eso3ESOILb1ELb0EJNS_6LayoutINS_5tupleIJNS3_IJNS_1CILi4EEENS4_ILi1EEEEEES6_EEENS3_IJNS3_IJS6_NS4_ILi0EEEEEES9_EEEEEiEEC2ERKSC_RKi:
[----:B------:R-:W-:Y:S01]  /*99f0*/  IADD3 R2, R15, -c[0x0][0x20], RZ ;  /* 0x800008000f027a10 */ /* 0x000fe20007ffe0ff */
[----:B------:R-:W-:Y:S01]  /*9a00*/  IMAD.MOV.U32 R8, RZ, RZ, R6 ;  /* 0x000000ffff087224 */ /* 0x000fe200078e0006 */
[----:B------:R-:W-:-:S03]  /*9a10*/  MOV R9, 0x0 ;  /* 0x0000000000097802 */ /* 0x000fc60000000f00 */
[----:B------:R1:W-:Y:S01]  /*9a20*/  STL [R2], R3 ;  /* 0x0000000302007387 */ /* 0x0003e20000100800 */
[----:B------:R-:W-:Y:S05]  /*9a30*/  RET.REL.NODEC R8 `(_ZN7cutlass13device_kernelIN5flash19enable_sm80_to_sm89INS1_16FlashAttnBwdSm80INS1_25CollectiveMainloopBwdSm80ILi2ELi2EN4cute5tupleIJNS5_1CILi128EEES8_NS7_ILi64EEEEEENS_10bfloat16_tEfNS_4arch4Sm80ELb0ELb0ELb1ELb0ELb1ELb0ELb0ELb0ELi2ELi4ELi4ELi4ELb0EEENS1_21CollectiveEpilogueBwdISA_SB_SD_Li256ELb0ELb0ELi2EEENS1_19SingleTileSchedulerILb0ELb0ELb0ELi128EEEEEEEEEvNT_6ParamsE) ;  /* 0xffff65c008007950 */ /* 0x000fea0003c3ffff */
        .type           $_ZN7cutlass13device_kernelIN5flash19enable_sm80_to_sm89INS1_16FlashAttnBwdSm80INS1_25CollectiveMainloopBwdSm80ILi2ELi2EN4cute5tupleIJNS5_1CILi128EEES8_NS7_ILi64EEEEEENS_10bfloat16_tEfNS_4arch4Sm80ELb0ELb0ELb1ELb0ELb1ELb0ELb0ELb0ELi2ELi4ELi4ELi4ELb0EEENS1_21CollectiveEpilogueBwdISA_SB_SD_Li256ELb0ELb0ELi2EEENS1_19SingleTileSchedulerILb0ELb0ELb0ELi128EEEEEEEEEvNT_6ParamsE$_ZN4cute3eso3ESOILb1ELb0EJNS_6LayoutINS_5tupleIJNS3_IJNS_1CILi8EEENS4_ILi1EEEEEEEEENS3_IJNS3_IJS6_NS4_ILi0EEEEEEEEEEENS_10ViewEngineINS_8gmem_ptrIPKN7cutlass10bfloat16_tEEEEEEEC2ERKSC_RKSK_,@function
        .size           $_ZN7cutlass13device_kernelIN5flash19enable_sm80_to_sm89INS1_16FlashAttnBwdSm80INS1_25CollectiveMainloopBwdSm80ILi2ELi2EN4cute5tupleIJNS5_1CILi128EEES8_NS7_ILi64EEEEEENS_10bfloat16_tEfNS_4arch4Sm80ELb0ELb0ELb1ELb0ELb1ELb0ELb0ELb0ELi2ELi4ELi4ELi4ELb0EEENS1_21CollectiveEpilogueBwdISA_SB_SD_Li256ELb0ELb0ELi2EEENS1_19SingleTileSchedulerILb0ELb0ELb0ELi128EEEEEEEEEvNT_6ParamsE$_ZN4cute3eso3ESOILb1ELb0EJNS_6LayoutINS_5tupleIJNS3_IJNS_1CILi8EEENS4_ILi1EEEEEEEEENS3_IJNS3_IJS6_NS4_ILi0EEEEEEEEEEENS_10ViewEngineINS_8gmem_ptrIPKN7cutlass10bfloat16_tEEEEEEEC2ERKSC_RKSK_,($_ZN7cutlass13device_kernelIN5flash19enable_sm80_to_sm89INS1_16FlashAttnBwdSm80INS1_25CollectiveMainloopBwdSm80ILi2ELi2EN4cute5tupleIJNS5_1CILi128EEES8_NS7_ILi64EEEEEENS_10bfloat16_tEfNS_4arch4Sm80ELb0ELb0ELb1ELb0ELb1ELb0ELb0ELb0ELi2ELi4ELi4ELi4ELb0EEENS1_21CollectiveEpilogueBwdISA_SB_SD_Li256ELb0ELb0ELi2EEENS1_19SingleTileSchedulerILb0ELb0ELb0ELi128EEEEEEEEEvNT_6ParamsE$_ZN4cute3eso3ESOILb1ELb0EJNS_6LayoutINS_5tupleIJNS3_IJNS_1CILi8EEENS4_ILi1EEEEEEEEENS3_IJNS3_IJS6_NS4_ILi0EEEEEEEEEEENS_10ViewEngineINS_8smem_ptrIPN7cutlass10bfloat16_tEEEEEEEC2ERKSC_RKSJ_ - $_ZN7cutlass13device_kernelIN5flash19enable_sm80_to_sm89INS1_16FlashAttnBwdSm80INS1_25CollectiveMainloopBwdSm80ILi2ELi2EN4cute5tupleIJNS5_1CILi128EEES8_NS7_ILi64EEEEEENS_10bfloat16_tEfNS_4arch4Sm80ELb0ELb0ELb1ELb0ELb1ELb0ELb0ELb0ELi2ELi4ELi4ELi4ELb0EEENS1_21CollectiveEpilogueBwdISA_SB_SD_Li256ELb0ELb0ELi2EEENS1_19SingleTileSchedulerILb0ELb0ELb0ELi128EEEEEEEEEvNT_6ParamsE$_ZN4cute3eso3ESOILb1ELb0EJNS_6LayoutINS_5tupleIJNS3_IJNS_1CILi8EEENS4_ILi1EEEEEEEEENS3_IJNS3_IJS6_NS4_ILi0EEEEEEEEEEENS_10ViewEngineINS_8gmem_ptrIPKN7cutlass10bfloat16_tEEEEEEEC2ERKSC_RKSK_)
$_ZN7cutlass13device_kernelIN5flash19enable_sm80_to_sm89INS1_16FlashAttnBwdSm80INS1_25CollectiveMainloopBwdSm80ILi2ELi2EN4cute5tupleIJNS5_1CILi128EEES8_NS7_ILi64EEEEEENS_10bfloat16_tEfNS_4arch4Sm80ELb0ELb0ELb1ELb0ELb1ELb0ELb0ELb0ELi2ELi4ELi4ELi4ELb0EEENS1_21CollectiveEpilogueBwdISA_SB_SD_Li256ELb0ELb0ELi2EEENS1_19SingleTileSchedulerILb0ELb0ELb0ELi128EEEEEEEEEvNT_6ParamsE$_ZN4cute3eso3ESOILb1ELb0EJNS_6LayoutINS_5tupleIJNS3_IJNS_1CILi8EEENS4_ILi1EEEEEEEEENS3_IJNS3_IJS6_NS4_ILi0EEEEEEEEEEENS_10ViewEngineINS_8gmem_ptrIPKN7cutlass10bfloat16_tEEEEEEEC2ERKSC_RKSK_:
[----:B------:R-:W-:Y:S01]  /*9a40*/  IADD3 R4, R15, -c[0x0][0x20], RZ ;  /* 0x800008000f047a10 */ /* 0x000fe20007ffe0ff */
[----:B------:R-:W-:Y:S01]  /*9a50*/  IMAD.MOV.U32 R8, RZ, RZ, R6 ;  /* 0x000000ffff087224 */ /* 0x000fe200078e0006 */
[----:B------:R-:W-:-:S03]  /*9a60*/  MOV R9, 0x0 ;  /* 0x0000000000097802 */ /* 0x000fc60000000f00 */
[----:B------:R1:W-:Y:S01]  /*9a70*/  STL.64 [R4], R2 ;  /* 0x0000000204007387 */ /* 0x0003e20000100a00 */
[----:B------:R-:W-:Y:S05]  /*9a80*/  RET.REL.NODEC R8 `(_ZN7cutlass13device_kernelIN5flash19enable_sm80_to_sm89INS1_16FlashAttnBwdSm80INS1_25CollectiveMainloopBwdSm80ILi2ELi2EN4cute5tupleIJNS5_1CILi128EEES8_NS7_ILi64EEEEEENS_10bfloat16_tEfNS_4arch4Sm80ELb0ELb0ELb1ELb0ELb1ELb0ELb0ELb0ELi2ELi4ELi4ELi4ELb0EEENS1_21CollectiveEpilogueBwdISA_SB_SD_Li256ELb0ELb0ELi2EEENS1_19SingleTileSchedulerILb0ELb0ELb0ELi128EEEEEEEEEvNT_6ParamsE) ;  /* 0xffff657008007950 */ /* 0x000fea0003c3ffff */
        .type           $_ZN7cutlass13device_kernelIN5flash19enable_sm80_to_sm89INS1_16FlashAttnBwdSm80INS1_25CollectiveMainloopBwdSm80ILi2ELi2EN4cute5tupleIJNS5_1CILi128EEES8_NS7_ILi64EEEEEENS_10bfloat16_tEfNS_4arch4Sm80ELb0ELb0ELb1ELb0ELb1ELb0ELb0ELb0ELi2ELi4ELi4ELi4ELb0EEENS1_21CollectiveEpilogueBwdISA_SB_SD_Li256ELb0ELb0ELi2EEENS1_19SingleTileSchedulerILb0ELb0ELb0ELi128EEEEEEEEEvNT_6ParamsE$_ZN4cute3eso3ESOILb1ELb0EJNS_6LayoutINS_5tupleIJNS3_IJNS_1CILi8EEENS4_ILi1EEEEEEEEENS3_IJNS3_IJS6_NS4_ILi0EEEEEEEEEEENS_10ViewEngineINS_8smem_ptrIPN7cutlass10bfloat16_tEEEEEEEC2ERKSC_RKSJ_,@function
        .size           $_ZN7cutlass13device_kernelIN5flash19enable_sm80_to_sm89INS1_16FlashAttnBwdSm80INS1_25CollectiveMainloopBwdSm80ILi2ELi2EN4cute5tupleIJNS5_1CILi128EEES8_NS7_ILi64EEEEEENS_10bfloat16_tEfNS_4arch4Sm80ELb0ELb0ELb1ELb0ELb1ELb0ELb0ELb0ELi2ELi4ELi4ELi4ELb0EEENS1_21CollectiveEpilogueBwdISA_SB_SD_Li256ELb0ELb0ELi2EEENS1_19SingleTileSchedulerILb0ELb0ELb0ELi128EEEEEEEEEvNT_6ParamsE$_ZN4cute3eso3ESOILb1ELb0EJNS_6LayoutINS_5tupleIJNS3_IJNS_1CILi8EEENS4_ILi1EEEEEEEEENS3_IJNS3_IJS6_NS4_ILi0EEEEEEEEEEENS_10ViewEngineINS_8smem_ptrIPN7cutlass10bfloat16_tEEEEEEEC2ERKSC_RKSJ_,($_ZN7cutlass13device_kernelIN5flash19enable_sm80_to_sm89INS1_16FlashAttnBwdSm80INS1_25CollectiveMainloopBwdSm80ILi2ELi2EN4cute5tupleIJNS5_1CILi128EEES8_NS7_ILi64EEEEEENS_10bfloat16_tEfNS_4arch4Sm80ELb0ELb0ELb1ELb0ELb1ELb0ELb0ELb0ELi2ELi4ELi4ELi4ELb0EEENS1_21CollectiveEpilogueBwdISA_SB_SD_Li256ELb0ELb0ELi2EEENS1_19SingleTileSchedulerILb0ELb0ELb0ELi128EEEEEEEEEvNT_6ParamsE$_ZN4cute3eso3ESOILb1ELb0EJNS_6LayoutINS_5tupleIJNS3_IJNS_1CILi8EEENS4_ILi1EEEEEEEEENS3_IJNS3_IJS6_NS4_ILi0EEEEEEEEEEENS_10ViewEngineIPN7cutlass10bfloat16_tEEEEEC2ERKSC_RKSH_ - $_ZN7cutlass13device_kernelIN5flash19enable_sm80_to_sm89INS1_16FlashAttnBwdSm80INS1_25CollectiveMainloopBwdSm80ILi2ELi2EN4cute5tupleIJNS5_1CILi128EEES8_NS7_ILi64EEEEEENS_10bfloat16_tEfNS_4arch4Sm80ELb0ELb0ELb1ELb0ELb1ELb0ELb0ELb0ELi2ELi4ELi4ELi4ELb0EEENS1_21CollectiveEpilogueBwdISA_SB_SD_Li256ELb0ELb0ELi2EEENS1_19SingleTileSchedulerILb0ELb0ELb0ELi128EEEEEEEEEvNT_6ParamsE$_ZN4cute3eso3ESOILb1ELb0EJNS_6LayoutINS_5tupleIJNS3_IJNS_1CILi8EEENS4_ILi1EEEEEEEEENS3_IJNS3_IJS6_NS4_ILi0EEEEEEEEEEENS_10ViewEngineINS_8smem_ptrIPN7cutlass10bfloat16_tEEEEEEEC2ERKSC_RKSJ_)
$_ZN7cutlass13device_kernelIN5flash19enable_sm80_to_sm89INS1_16FlashAttnBwdSm80INS1_25CollectiveMainloopBwdSm80ILi2ELi2EN4cute5tupleIJNS5_1CILi128EEES8_NS7_ILi64EEEEEENS_10bfloat16_tEfNS_4arch4Sm80ELb0ELb0ELb1ELb0ELb1ELb0ELb0ELb0ELi2ELi4ELi4ELi4ELb0EEENS1_21CollectiveEpilogueBwdISA_SB_SD_Li256ELb0ELb0ELi2EEENS1_19SingleTileSchedulerILb0ELb0ELb0ELi128EEEEEEEEEvNT_6ParamsE$_ZN4cute3eso3ESOILb1ELb0EJNS_6LayoutINS_5tupleIJNS3_IJNS_1CILi8EEENS4_ILi1EEEEEEEEENS3_IJNS3_IJS6_NS4_ILi0EEEEEEEEEEENS_10ViewEngineINS_8smem_ptrIPN7cutlass10bfloat16_tEEEEEEEC2ERKSC_RKSJ_:
[----:B------:R-:W-:Y:S02]  /*9a90*/  IADD3 R6, R15, -c[0x0][0x20], RZ ;  /* 0x800008000f067a10 */ /* 0x000fe40007ffe0ff */
[----:B------:R-:W-:-:S03]  /*9aa0*/  MOV R9, 0x0 ;  /* 0x0000000000097802 */ /* 0x000fc60000000f00 */
[----:B------:R1:W-:Y:S01]  /*9ab0*/  STL.64 [R6], R2 ;  /* 0x0000000206007387 */ /* 0x0003e20000100a00 */
[----:B------:R-:W-:Y:S05]  /*9ac0*/  RET.REL.NODEC R8 `(_ZN7cutlass13device_kernelIN5flash19enable_sm80_to_sm89INS1_16FlashAttnBwdSm80INS1_25CollectiveMainloopBwdSm80ILi2ELi2EN4cute5tupleIJNS5_1CILi128EEES8_NS7_ILi64EEEEEENS_10bfloat16_tEfNS_4arch4Sm80ELb0ELb0ELb1ELb0ELb1ELb0ELb0ELb0ELi2ELi4ELi4ELi4ELb0EEENS1_21CollectiveEpilogueBwdISA_SB_SD_Li256ELb0ELb0ELi2EEENS1_19SingleTileSchedulerILb0ELb0ELb0ELi128EEEEEEEEEvNT_6ParamsE) ;  /* 0xffff653008007950 */ /* 0x000fea0003c3ffff */
        .type           $_ZN7cutlass13device_kernelIN5flash19enable_sm80_to_sm89INS1_16FlashAttnBwdSm80INS1_25CollectiveMainloopBwdSm80ILi2ELi2EN4cute5tupleIJNS5_1CILi128EEES8_NS7_ILi64EEEEEENS_10bfloat16_tEfNS_4arch4Sm80ELb0ELb0ELb1ELb0ELb1ELb0ELb0ELb0ELi2ELi4ELi4ELi4ELb0EEENS1_21CollectiveEpilogueBwdISA_SB_SD_Li256ELb0ELb0ELi2EEENS1_19SingleTileSchedulerILb0ELb0ELb0ELi128EEEEEEEEEvNT_6ParamsE$_ZN4cute3eso3ESOILb1ELb0EJNS_6LayoutINS_5tupleIJNS3_IJNS_1CILi8EEENS4_ILi1EEEEEEEEENS3_IJNS3_IJS6_NS4_ILi0EEEEEEEEEEENS_10ViewEngineIPN7cutlass10bfloat16_tEEEEEC2ERKSC_RKSH_,@function
        .size           $_ZN7cutlass13device_kernelIN5flash19enable_sm80_to_sm89INS1_16FlashAttnBwdSm80INS1_25CollectiveMainloopBwdSm80ILi2ELi2EN4cute5tupleIJNS5_1CILi128EEES8_NS7_ILi64EEEEEENS_10bfloat16_tEfNS_4arch4Sm80ELb0ELb0ELb1ELb0ELb1ELb0ELb0ELb0ELi2ELi4ELi4ELi4ELb0EEENS1_21CollectiveEpilogueBwdISA_SB_SD_Li256ELb0ELb0ELi2EEENS1_19SingleTileSchedulerILb0ELb0ELb0ELi128EEEEEEEEEvNT_6ParamsE$_ZN4cute3eso3ESOILb1ELb0EJNS_6LayoutINS_5tupleIJNS3_IJNS_1CILi8EEENS4_ILi1EEEEEEEEENS3_IJNS3_IJS6_NS4_ILi0EEEEEEEEEEENS_10ViewEngineIPN7cutlass10bfloat16_tEEEEEC2ERKSC_RKSH_,($_ZN7cutlass13device_kernelIN5flash19enable_sm80_to_sm89INS1_16FlashAttnBwdSm80INS1_25CollectiveMainloopBwdSm80ILi2ELi2EN4cute5tupleIJNS5_1CILi128EEES8_NS7_ILi64EEEEEENS_10bfloat16_tEfNS_4arch4Sm80ELb0ELb0ELb1ELb0ELb1ELb0ELb0ELb0ELi2ELi4ELi4ELi4ELb0EEENS1_21CollectiveEpilogueBwdISA_SB_SD_Li256ELb0ELb0ELi2EEENS1_19SingleTileSchedulerILb0ELb0ELb0ELi128EEEEEEEEEvNT_6ParamsE$_ZN4cute3eso3ESOILb1ELb0EJNS_6LayoutINS_5tupleIJNS3_IJNS_1CILi8EEENS4_ILi1EEEEEEEEENS3_IJNS3_IJS6_NS4_ILi0EEEEEEEEEEEiEEC2ERKSC_RKi - $_ZN7cutlass13device_kernelIN5flash19enable_sm80_to_sm89INS1_16FlashAttnBwdSm80INS1_25CollectiveMainloopBwdSm80ILi2ELi2EN4cute5tupleIJNS5_1CILi128EEES8_NS7_ILi64EEEEEENS_10bfloat16_tEfNS_4arch4Sm80ELb0ELb0ELb1ELb0ELb1ELb0ELb0ELb0ELi2ELi4ELi4ELi4ELb0EEENS1_21CollectiveEpilogueBwdISA_SB_SD_Li256ELb0ELb0ELi2EEENS1_19SingleTileSchedulerILb0ELb0ELb0ELi128EEEEEEEEEvNT_6ParamsE$_ZN4cute3eso3ESOILb1ELb0EJNS_6LayoutINS_5tupleIJNS3_IJNS_1CILi8EEENS4_ILi1EEEEEEEEENS3_IJNS3_IJS6_NS4_ILi0EEEEEEEEEEENS_10ViewEngineIPN7cutlass10bfloat16_tEEEEEC2ERKSC_RKSH_)
$_ZN7cutlass13device_kernelIN5flash19enable_sm80_to_sm89INS1_16FlashAttnBwdSm80INS1_25CollectiveMainloopBwdSm80ILi2ELi2EN4cute5tupleIJNS5_1CILi128EEES8_NS7_ILi64EEEEEENS_10bfloat16_tEfNS_4arch4Sm80ELb0ELb0ELb1ELb0ELb1ELb0ELb0ELb0ELi2ELi4ELi4ELi4ELb0EEENS1_21CollectiveEpilogueBwdISA_SB_SD_Li256ELb0ELb0ELi2EEENS1_19SingleTileSchedulerILb0ELb0ELb0ELi128EEEEEEEEEvNT_6ParamsE$_ZN4cute3eso3ESOILb1ELb0EJNS_6LayoutINS_5tupleIJNS3_IJNS_1CILi8EEENS4_ILi1EEEEEEEEENS3_IJNS3_IJS6_NS4_ILi0EEEEEEEEEEENS_10ViewEngineIPN7cutlass10bfloat16_tEEEEEC2ERKSC_RKSH_:
[----:B------:R-:W-:Y:S01]  /*9ad0*/  IADD3 R2, R76, -c[0x0][0x20], RZ ;  /* 0x800008004c027a10 */ /* 0x000fe20007ffe0ff */
[----:B------:R-:W-:Y:S01]  /*9ae0*/  IMAD.MOV.U32 R7, RZ, RZ, R3 ;  /* 0x000000ffff077224 */ /* 0x000fe200078e0003 */
[----:B------:R-:W-:-:S04]  /*9af0*/  MOV R5, 0x0 ;  /* 0x0000000000057802 */ /* 0x000fc80000000f00 */
[----:B------:R1:W-:Y:S01]  /*9b00*/  STL.64 [R2], R6 ;  /* 0x0000000602007387 */ /* 0x0003e20000100a00 */
[----:B------:R-:W-:Y:S05]  /*9b10*/  RET.REL.NODEC R4 `(_ZN7cutlass13device_kernelIN5flash19enable_sm80_to_sm89INS1_16FlashAttnBwdSm80INS1_25CollectiveMainloopBwdSm80ILi2ELi2EN4cute5tupleIJNS5_1CILi128EEES8_NS7_ILi64EEEEEENS_10bfloat16_tEfNS_4arch4Sm80ELb0ELb0ELb1ELb0ELb1ELb0ELb0ELb0ELi2ELi4ELi4ELi4ELb0EEENS1_21CollectiveEpilogueBwdISA_SB_SD_Li256ELb0ELb0ELi2EEENS1_19SingleTileSchedulerILb0ELb0ELb0ELi128EEEEEEEEEvNT_6ParamsE) ;  /* 0xffff64e004007950 */ /* 0x000fea0003c3ffff */
        .type           $_ZN7cutlass13device_kernelIN5flash19enable_sm80_to_sm89INS1_16FlashAttnBwdSm80INS1_25CollectiveMainloopBwdSm80ILi2ELi2EN4cute5tupleIJNS5_1CILi128EEES8_NS7_ILi64EEEEEENS_10bfloat16_tEfNS_4arch4Sm80ELb0ELb0ELb1ELb0ELb1ELb0ELb0ELb0ELi2ELi4ELi4ELi4ELb0EEENS1_21CollectiveEpilogueBwdISA_SB_SD_Li256ELb0ELb0ELi2EEENS1_19SingleTileSchedulerILb0ELb0ELb0ELi128EEEEEEEEEvNT_6ParamsE$_ZN4cute3eso3ESOILb1ELb0EJNS_6LayoutINS_5tupleIJNS3_IJNS_1CILi8EEENS4_ILi1EEEEEEEEENS3_IJNS3_IJS6_NS4_ILi0EEEEEEEEEEEiEEC2ERKSC_RKi,@function
        .size           $_ZN7cutlass13device_kernelIN5flash19enable_sm80_to_sm89INS1_16FlashAttnBwdSm80INS1_25CollectiveMainloopBwdSm80ILi2ELi2EN4cute5tupleIJNS5_1CILi128EEES8_NS7_ILi64EEEEEENS_10bfloat16_tEfNS_4arch4Sm80ELb0ELb0ELb1ELb0ELb1ELb0ELb0ELb0ELi2ELi4ELi4ELi4ELb0EEENS1_21CollectiveEpilogueBwdISA_SB_SD_Li256ELb0ELb0ELi2EEENS1_19SingleTileSchedulerILb0ELb0ELb0ELi128EEEEEEEEEvNT_6ParamsE$_ZN4cute3eso3ESOILb1ELb0EJNS_6LayoutINS_5tupleIJNS3_IJNS_1CILi8EEENS4_ILi1EEEEEEEEENS3_IJNS3_IJS6_NS4_ILi0EEEEEEEEEEEiEEC2ERKSC_RKi,($_ZN7cutlass13device_kernelIN5flash19enable_sm80_to_sm89INS1_16FlashAttnBwdSm80INS1_25CollectiveMainloopBwdSm80ILi2ELi2EN4cute5tupleIJNS5_1CILi128EEES8_NS7_ILi64EEEEEENS_10bfloat16_tEfNS_4arch4Sm80ELb0ELb0ELb1ELb0ELb1ELb0ELb0ELb0ELi2ELi4ELi4ELi4ELb0EEENS1_21CollectiveEpilogueBwdISA_SB_SD_Li256ELb0ELb0ELi2EEENS1_19SingleTileSchedulerILb0ELb0ELb0ELi128EEEEEEEEEvNT_6ParamsE$_ZN4cute3eso3ESOILb1ELb0EJNS_6LayoutINS_5tupleIJNS3_IJNS_1CILi8EEENS4_ILi1EEEEEEEEENS3_IJNS3_IJS6_NS4_ILi0EEEEEEEEEEElEEC2ERKSC_RKl - $_ZN7cutlass13device_kernelIN5flash19enable_sm80_to_sm89INS1_16FlashAttnBwdSm80INS1_25CollectiveMainloopBwdSm80ILi2ELi2EN4cute5tupleIJNS5_1CILi128EEES8_NS7_ILi64EEEEEENS_10bfloat16_tEfNS_4arch4Sm80ELb0ELb0ELb1ELb0ELb1ELb0ELb0ELb0ELi2ELi4ELi4ELi4ELb0EEENS1_21CollectiveEpilogueBwdISA_SB_SD_Li256ELb0ELb0ELi2EEENS1_19SingleTileSchedulerILb0ELb0ELb0ELi128EEEEEEEEEvNT_6ParamsE$_ZN4cute3eso3ESOILb1ELb0EJNS_6LayoutINS_5tupleIJNS3_IJNS_1CILi8EEENS4_ILi1EEEEEEEEENS3_IJNS3_IJS6_NS4_ILi0EEEEEEEEEEEiEEC2ERKSC_RKi)
$_ZN7cutlass13device_kernelIN5flash19enable_sm80_to_sm89INS1_16FlashAttnBwdSm80INS1_25CollectiveMainloopBwdSm80ILi2ELi2EN4cute5tupleIJNS5_1CILi128EEES8_NS7_ILi64EEEEEENS_10bfloat16_tEfNS_4arch4Sm80ELb0ELb0ELb1ELb0ELb1ELb0ELb0ELb0ELi2ELi4ELi4ELi4ELb0EEENS1_21CollectiveEpilogueBwdISA_SB_SD_Li256ELb0ELb0ELi2EEENS1_19SingleTileSchedulerILb0ELb0ELb0ELi128EEEEEEEEEvNT_6ParamsE$_ZN4cute3eso3ESOILb1ELb0EJNS_6LayoutINS_5tupleIJNS3_IJNS_1CILi8EEENS4_ILi1EEEEEEEEENS3_IJNS3_IJS6_NS4_ILi0EEEEEEEEEEEiEEC2ERKSC_RKi:
[----:B------:R-:W-:Y:S01]  /*9b20*/  IADD3 R2, R15, -c[0x0][0x20], RZ ;  /* 0x800008000f027a10 */ /* 0x000fe20007ffe0ff */
[----:B------:R-:W-:Y:S01]  /*9b30*/  IMAD.MOV.U32 R10, RZ, RZ, R6 ;  /* 0x000000ffff0a7224 */ /* 0x000fe200078e0006 */
[----:B------:R-:W-:-:S03]  /*9b40*/  MOV R11, 0x0 ;  /* 0x00000000000b7802 */ /* 0x000fc60000000f00 */
[----:B------:R1:W-:Y:S01]  /*9b50*/  STL [R2], R3 ;  /* 0x0000000302007387 */ /* 0x0003e20000100800 */
[----:B------:R-:W-:Y:S05]  /*9b60*/  RET.REL.NODEC R10 `(_ZN7cutlass13device_kernelIN5flash19enable_sm80_to_sm89INS1_16FlashAttnBwdSm80INS1_25CollectiveMainloopBwdSm80ILi2ELi2EN4cute5tupleIJNS5_1CILi128EEES8_NS7_ILi64EEEEEENS_10bfloat16_tEfNS_4arch4Sm80ELb0ELb0ELb1ELb0ELb1ELb0ELb0ELb0ELi2ELi4ELi4ELi4ELb0EEENS1_21CollectiveEpilogueBwdISA_SB_SD_Li256ELb0ELb0ELi2EEENS1_19SingleTileSchedulerILb0ELb0ELb0ELi128EEEEEEEEEvNT_6ParamsE) ;  /* 0xffff64900a007950 */ /* 0x000fea0003c3ffff */
        .type           $_ZN7cutlass13device_kernelIN5flash19enable_sm80_to_sm89INS1_16FlashAttnBwdSm80INS1_25CollectiveMainloopBwdSm80ILi2ELi2EN4cute5tupleIJNS5_1CILi128EEES8_NS7_ILi64EEEEEENS_10bfloat16_tEfNS_4arch4Sm80ELb0ELb0ELb1ELb0ELb1ELb0ELb0ELb0ELi2ELi4ELi4ELi4ELb0EEENS1_21CollectiveEpilogueBwdISA_SB_SD_Li256ELb0ELb0ELi2EEENS1_19SingleTileSchedulerILb0ELb0ELb0ELi128EEEEEEEEEvNT_6ParamsE$_ZN4cute3eso3ESOILb1ELb0EJNS_6LayoutINS_5tupleIJNS3_IJNS_1CILi8EEENS4_ILi1EEEEEEEEENS3_IJNS3_IJS6_NS4_ILi0EEEEEEEEEEElEEC2ERKSC_RKl,@function
        .size           $_ZN7cutlass13device_kernelIN5flash19enable_sm80_to_sm89INS1_16FlashAttnBwdSm80INS1_25CollectiveMainloopBwdSm80ILi2ELi2EN4cute5tupleIJNS5_1CILi128EEES8_NS7_ILi64EEEEEENS_10bfloat16_tEfNS_4arch4Sm80ELb0ELb0ELb1ELb0ELb1ELb0ELb0ELb0ELi2ELi4ELi4ELi4ELb0EEENS1_21CollectiveEpilogueBwdISA_SB_SD_Li256ELb0ELb0ELi2EEENS1_19SingleTileSchedulerILb0ELb0ELb0ELi128EEEEEEEEEvNT_6ParamsE$_ZN4cute3eso3ESOILb1ELb0EJNS_6LayoutINS_5tupleIJNS3_IJNS_1CILi8EEENS4_ILi1EEEEEEEEENS3_IJNS3_IJS6_NS4_ILi0EEEEEEEEEEElEEC2ERKSC_RKl,($_ZN7cutlass13device_kernelIN5flash19enable_sm80_to_sm89INS1_16FlashAttnBwdSm80INS1_25CollectiveMainloopBwdSm80ILi2ELi2EN4cute5tupleIJNS5_1CILi128EEES8_NS7_ILi64EEEEEENS_10bfloat16_tEfNS_4arch4Sm80ELb0ELb0ELb1ELb0ELb1ELb0ELb0ELb0ELi2ELi4ELi4ELi4ELb0EEENS1_21CollectiveEpilogueBwdISA_SB_SD_Li256ELb0ELb0ELi2EEENS1_19SingleTileSchedulerILb0ELb0ELb0ELi128EEEEEEEEEvNT_6ParamsE$_ZN4cute3eso3ESOILb1ELb0EJNS_6LayoutINS_5tupleIJNS3_IJNS_1CILi8EEENS4_ILi1EEEEEENS3_IJNS4_ILi2EEEEEEEEENS3_IJNS3_IJS6_NS4_ILi0EEEEEENS3_IJNS4_ILi4096EEEEEEEEEEENS_10ViewEngineINS_8smem_ptrIPN7cutlass10bfloat16_tEEEEEEEC2ERKSG_RKSN_ - $_ZN7cutlass13device_kernelIN5flash19enable_sm80_to_sm89INS1_16FlashAttnBwdSm80INS1_25CollectiveMainloopBwdSm80ILi2ELi2EN4cute5tupleIJNS5_1CILi128EEES8_NS7_ILi64EEEEEENS_10bfloat16_tEfNS_4arch4Sm80ELb0ELb0ELb1ELb0ELb1ELb0ELb0ELb0ELi2ELi4ELi4ELi4ELb0EEENS1_21CollectiveEpilogueBwdISA_SB_SD_Li256ELb0ELb0ELi2EEENS1_19SingleTileSchedulerILb0ELb0ELb0ELi128EEEEEEEEEvNT_6ParamsE$_ZN4cute3eso3ESOILb1ELb0EJNS_6LayoutINS_5tupleIJNS3_IJNS_1CILi8EEENS4_ILi1EEEEEEEEENS3_IJNS3_IJS6_NS4_ILi0EEEEEEEEEEElEEC2ERKSC_RKl)
$_ZN7cutlass13device_kernelIN5flash19enable_sm80_to_sm89INS1_16FlashAttnBwdSm80INS1_25CollectiveMainloopBwdSm80ILi2ELi2EN4cute5tupleIJNS5_1CILi128EEES8_NS7_ILi64EEEEEENS_10bfloat16_tEfNS_4arch4Sm80ELb0ELb0ELb1ELb0ELb1ELb0ELb0ELb0ELi2ELi4ELi4ELi4ELb0EEENS1_21CollectiveEpilogueBwdISA_SB_SD_Li256ELb0ELb0ELi2EEENS1_19SingleTileSchedulerILb0ELb0ELb0ELi128EEEEEEEEEvNT_6ParamsE$_ZN4cute3eso3ESOILb1ELb0EJNS_6LayoutINS_5tupleIJNS3_IJNS_1CILi8EEENS4_ILi1EEEEEEEEENS3_IJNS3_IJS6_NS4_ILi0EEEEEEEEEEElEEC2ERKSC_RKl:
[----:B------:R-:W-:Y:S01]  /*9b70*/  IADD3 R2, R15, -c[0x0][0x20], RZ ;  /* 0x800008000f027a10 */ /* 0x000fe20007ffe0ff */
[----:B------:R-:W-:Y:S01]  /*9b80*/  IMAD.MOV.U32 R8, RZ, RZ, R6 ;  /* 0x000000ffff087224 */ /* 0x000fe200078e0006 */
[----:B------:R-:W-:Y:S01]  /*9b90*/  MOV R9, R3 ;  /* 0x0000000300097202 */ /* 0x000fe20000000f00 */
[----:B------:R-:W-:-:S04]  /*9ba0*/  IMAD.MOV.U32 R5, RZ, RZ, 0x0 ;  /* 0x00000000ff057424 */ /* 0x000fc800078e00ff */
[----:B------:R1:W-:Y:S01]  /*9bb0*/  STL.64 [R2], R8 ;  /* 0x0000000802007387 */ /* 0x0003e20000100a00 */
[----:B------:R-:W-:Y:S05]  /*9bc0*/  RET.REL.NODEC R4 `(_ZN7cutlass13device_kernelIN5flash19enable_sm80_to_sm89INS1_16FlashAttnBwdSm80INS1_25CollectiveMainloopBwdSm80ILi2ELi2EN4cute5tupleIJNS5_1CILi128EEES8_NS7_ILi64EEEEEENS_10bfloat16_tEfNS_4arch4Sm80ELb0ELb0ELb1ELb0ELb1ELb0ELb0ELb0ELi2ELi4ELi4ELi4ELb0EEENS1_21CollectiveEpilogueBwdISA_SB_SD_Li256ELb0ELb0ELi2EEENS1_19SingleTileSchedulerILb0ELb0ELb0ELi128EEEEEEEEEvNT_6ParamsE) ;  /* 0xffff643004007950 */ /* 0x000fea0003c3ffff */
        .type           $_ZN7cutlass13device_kernelIN5flash19enable_sm80_to_sm89INS1_16FlashAttnBwdSm80INS1_25CollectiveMainloopBwdSm80ILi2ELi2EN4cute5tupleIJNS5_1CILi128EEES8_NS7_ILi64EEEEEENS_10bfloat16_tEfNS_4arch4Sm80ELb0ELb0ELb1ELb0ELb1ELb0ELb0ELb0ELi2ELi4ELi4ELi4ELb0EEENS1_21CollectiveEpilogueBwdISA_SB_SD_Li256ELb0ELb0ELi2EEENS1_19SingleTileSchedulerILb0ELb0ELb0ELi128EEEEEEEEEvNT_6ParamsE$_ZN4cute3eso3ESOILb1ELb0EJNS_6LayoutINS_5tupleIJNS3_IJNS_1CILi8EEENS4_ILi1EEEEEENS3_IJNS4_ILi2EEEEEEEEENS3_IJNS3_IJS6_NS4_ILi0EEEEEENS3_IJNS4_ILi4096EEEEEEEEEEENS_10ViewEngineINS_8smem_ptrIPN7cutlass10bfloat16_tEEEEEEEC2ERKSG_RKSN_,@function
        .size           $_ZN7cutlass13device_kernelIN5flash19enable_sm80_to_sm89INS1_16FlashAttnBwdSm80INS1_25CollectiveMainloopBwdSm80ILi2ELi2EN4cute5tupleIJNS5_1CILi128EEES8_NS7_ILi64EEEEEENS_10bfloat16_tEfNS_4arch4Sm80ELb0ELb0ELb1ELb0ELb1ELb0ELb0ELb0ELi2ELi4ELi4ELi4ELb0EEENS1_21CollectiveEpilogueBwdISA_SB_SD_Li256ELb0ELb0ELi2EEENS1_19SingleTileSchedulerILb0ELb0ELb0ELi128EEEEEEEEEvNT_6ParamsE$_ZN4cute3eso3ESOILb1ELb0EJNS_6LayoutINS_5tupleIJNS3_IJNS_1CILi8EEENS4_ILi1EEEEEENS3_IJNS4_ILi2EEEEEEEEENS3_IJNS3_IJS6_NS4_ILi0EEEEEENS3_IJNS4_ILi4096EEEEEEEEEEENS_10ViewEngineINS_8smem_ptrIPN7cutlass10bfloat16_tEEEEEEEC2ERKSG_RKSN_,($_ZN7cutlass13device_kernelIN5flash19enable_sm80_to_sm89INS1_16FlashAttnBwdSm80INS1_25CollectiveMainloopBwdSm80ILi2ELi2EN4cute5tupleIJNS5_1CILi128EEES8_NS7_ILi64EEEEEENS_10bfloat16_tEfNS_4arch4Sm80ELb0ELb0ELb1ELb0ELb1ELb0ELb0ELb0ELi2ELi4ELi4ELi4ELb0EEENS1_21CollectiveEpilogueBwdISA_SB_SD_Li256ELb0ELb0ELi2EEENS1_19SingleTileSchedulerILb0ELb0ELb0ELi128EEEEEEEEEvNT_6ParamsE$_ZN4cute3eso3ESOILb1ELb0EJNS_6LayoutINS_5tupleIJNS3_IJNS_1CILi8EEENS4_ILi1EEEEEENS3_IJNS4_ILi2EEEEEEEEENS3_IJNS3_IJS6_NS4_ILi0EEEEEENS3_IJNS4_ILi64EEEEEEEEEEENS_10ViewEngineIPN7cutlass10bfloat16_tEEEEEC2ERKSG_RKSL_ - $_ZN7cutlass13device_kernelIN5flash19enable_sm80_to_sm89INS1_16FlashAttnBwdSm80INS1_25CollectiveMainloopBwdSm80ILi2ELi2EN4cute5tupleIJNS5_1CILi128EEES8_NS7_ILi64EEEEEENS_10bfloat16_tEfNS_4arch4Sm80ELb0ELb0ELb1ELb0ELb1ELb0ELb0ELb0ELi2ELi4ELi4ELi4ELb0EEENS1_21CollectiveEpilogueBwdISA_SB_SD_Li256ELb0ELb0ELi2EEENS1_19SingleTileSchedulerILb0ELb0ELb0ELi128EEEEEEEEEvNT_6ParamsE$_ZN4cute3eso3ESOILb1ELb0EJNS_6LayoutINS_5tupleIJNS3_IJNS_1CILi8EEENS4_ILi1EEEEEENS3_IJNS4_ILi2EEEEEEEEENS3_IJNS3_IJS6_NS4_ILi0EEEEEENS3_IJNS4_ILi4096EEEEEEEEEEENS_10ViewEngineINS_8smem_ptrIPN7cutlass10bfloat16_tEEEEEEEC2ERKSG_RKSN_)
$_ZN7cutlass13device_kernelIN5flash19enable_sm80_to_sm89INS1_16FlashAttnBwdSm80INS1_25CollectiveMainloopBwdSm80ILi2ELi2EN4cute5tupleIJNS5_1CILi128EEES8_NS7_ILi64EEEEEENS_10bfloat16_tEfNS_4arch4Sm80ELb0ELb0ELb1ELb0ELb1ELb0ELb0ELb0ELi2ELi4ELi4ELi4ELb0EEENS1_21CollectiveEpilogueBwdISA_SB_SD_Li256ELb0ELb0ELi2EEENS1_19SingleTileSchedulerILb0ELb0ELb0ELi128EEEEEEEEEvNT_6ParamsE$_ZN4cute3eso3ESOILb1ELb0EJNS_6LayoutINS_5tupleIJNS3_IJNS_1CILi8EEENS4_ILi1EEEEEENS3_IJNS4_ILi2EEEEEEEEENS3_IJNS3_IJS6_NS4_ILi0EEEEEENS3_IJNS4_ILi4096EEEEEEEEEEENS_10ViewEngineINS_8smem_ptrIPN7cutlass10bfloat16_tEEEEEEEC2ERKSG_RKSN_:
[----:B------:R-:W-:Y:S01]  /*9bd0*/  IADD3 R5, R76, -c[0x0][0x20], RZ ;  /* 0x800008004c057a10 */ /* 0x000fe20007ffe0ff */
[----:B------:R-:W-:Y:S01]  /*9be0*/  IMAD.MOV.U32 R8, RZ, RZ, R4 ;  /* 0x000000ffff087224 */ /* 0x000fe200078e0004 */
[----:B------:R-:W-:Y:S01]  /*9bf0*/  MOV R9, R7 ;  /* 0x0000000700097202 */ /* 0x000fe20000000f00 */
[----:B------:R-:W-:-:S04]  /*9c00*/  IMAD.MOV.U32 R7, RZ, RZ, 0x0 ;  /* 0x00000000ff077424 */ /* 0x000fc800078e00ff */
[----:B------:R1:W-:Y:S01]  /*9c10*/  STL.64 [R5], R8 ;  /* 0x0000000805007387 */ /* 0x0003e20000100a00 */
[----:B------:R-:W-:Y:S05]  /*9c20*/  RET.REL.NODEC R6 `(_ZN7cutlass13device_kernelIN5flash19enable_sm80_to_sm89INS1_16FlashAttnBwdSm80INS1_25CollectiveMainloopBwdSm80ILi2ELi2EN4cute5tupleIJNS5_1CILi128EEES8_NS7_ILi64EEEEEENS_10bfloat16_tEfNS_4arch4Sm80ELb0ELb0ELb1ELb0ELb1ELb0ELb0ELb0ELi2ELi4ELi4ELi4ELb0EEENS1_21CollectiveEpilogueBwdISA_SB_SD_Li256ELb0ELb0ELi2EEENS1_19SingleTileSchedulerILb0ELb0ELb0ELi128EEEEEEEEEvNT_6ParamsE) ;  /* 0xffff63d006007950 */ /* 0x000fea0003c3ffff */
        .type           $_ZN7cutlass13device_kernelIN5flash19enable_sm80_to_sm89INS1_16FlashAttnBwdSm80INS1_25CollectiveMainloopBwdSm80ILi2ELi2EN4cute5tupleIJNS5_1CILi128EEES8_NS7_ILi64EEEEEENS_10bfloat16_tEfNS_4arch4Sm80ELb0ELb0ELb1ELb0ELb1ELb0ELb0ELb0ELi2ELi4ELi4ELi4ELb0EEENS1_21CollectiveEpilogueBwdISA_SB_SD_Li256ELb0ELb0ELi2EEENS1_19SingleTileSchedulerILb0ELb0ELb0ELi128EEEEEEEEEvNT_6ParamsE$_ZN4cute3eso3ESOILb1ELb0EJNS_6LayoutINS_5tupleIJNS3_IJNS_1CILi8EEENS4_ILi1EEEEEENS3_IJNS4_ILi2EEEEEEEEENS3_IJNS3_IJS6_NS4_ILi0EEEEEENS3_IJNS4_ILi64EEEEEEEEEEENS_10ViewEngineIPN7cutlass10bfloat16_tEEEEEC2ERKSG_RKSL_,@function
        .size           $_ZN7cutlass13device_kernelIN5flash19enable_sm80_to_sm89INS1_16FlashAttnBwdSm80INS1_25CollectiveMainloopBwdSm80ILi2ELi2EN4cute5tupleIJNS5_1CILi128EEES8_NS7_ILi64EEEEEENS_10bfloat16_tEfNS_4arch4Sm80ELb0ELb0ELb1ELb0ELb1ELb0ELb0ELb0ELi2ELi4ELi4ELi4ELb0EEENS1_21CollectiveEpilogueBwdISA_SB_SD_Li256ELb0ELb0ELi2EEENS1_19SingleTileSchedulerILb0ELb0ELb0ELi128EEEEEEEEEvNT_6ParamsE$_ZN4cute3eso3ESOILb1ELb0EJNS_6LayoutINS_5tupleIJNS3_IJNS_1CILi8EEENS4_ILi1EEEEEENS3_IJNS4_ILi2EEEEEEEEENS3_IJNS3_IJS6_NS4_ILi0EEEEEENS3_IJNS4_ILi64EEEEEEEEEEENS_10ViewEngineIPN7cutlass10bfloat16_tEEEEEC2ERKSG_RKSL_,($_ZN7cutlass13device_kernelIN5flash19enable_sm80_to_sm89INS1_16FlashAttnBwdSm80INS1_25CollectiveMainloopBwdSm80ILi2ELi2EN4cute5tupleIJNS5_1CILi128EEES8_NS7_ILi64EEEEEENS_10bfloat16_tEfNS_4arch4Sm80ELb0ELb0ELb1ELb0ELb1ELb0ELb0ELb0ELi2ELi4ELi4ELi4ELb0EEENS1_21CollectiveEpilogueBwdISA_SB_SD_Li256ELb0ELb0ELi2EEENS1_19SingleTileSchedulerILb0ELb0ELb0ELi128EEEEEEEEEvNT_6ParamsE$_ZN4cute3eso3ESOILb1ELb0EJNS_6LayoutINS_5tupleIJNS3_IJNS_1CILi8EEENS4_ILi1EEEEEENS3_IJNS4_ILi2EEEEEEEEENS3_IJNS3_IJS6_NS4_ILi0EEEEEENS3_IJNS4_ILi8192EEEEEEEEEEENS_10ViewEngineINS_8smem_ptrIPN7cutlass10bfloat16_tEEEEEEEC2ERKSG_RKSN_ - $_ZN7cutlass13device_kernelIN5flash19enable_sm80_to_sm89INS1_16FlashAttnBwdSm80INS1_25CollectiveMainloopBwdSm80ILi2ELi2EN4cute5tupleIJNS5_1CILi128EEES8_NS7_ILi64EEEEEENS_10bfloat16_tEfNS_4arch4Sm80ELb0ELb0ELb1ELb0ELb1ELb0ELb0ELb0ELi2ELi4ELi4ELi4ELb0EEENS1_21CollectiveEpilogueBwdISA_SB_SD_Li256ELb0ELb0ELi2EEENS1_19SingleTileSchedulerILb0ELb0ELb0ELi128EEEEEEEEEvNT_6ParamsE$_ZN4cute3eso3ESOILb1ELb0EJNS_6LayoutINS_5tupleIJNS3_IJNS_1CILi8EEENS4_ILi1EEEEEENS3_IJNS4_ILi2EEEEEEEEENS3_IJNS3_IJS6_NS4_ILi0EEEEEENS3_IJNS4_ILi64EEEEEEEEEEENS_10ViewEngineIPN7cutlass10bfloat16_tEEEEEC2ERKSG_RKSL_)
$_ZN7cutlass13device_kernelIN5flash19enable_sm80_to_sm89INS1_16FlashAttnBwdSm80INS1_25CollectiveMainloopBwdSm80ILi2ELi2EN4cute5tupleIJNS5_1CILi128EEES8_NS7_ILi64EEEEEENS_10bfloat16_tEfNS_4arch4Sm80ELb0ELb0ELb1ELb0ELb1ELb0ELb0ELb0ELi2ELi4ELi4ELi4ELb0EEENS1_21CollectiveEpilogueBwdISA_SB_SD_Li256ELb0ELb0ELi2EEENS1_19SingleTileSchedulerILb0ELb0ELb0ELi128EEEEEEEEEvNT_6ParamsE$_ZN4cute3eso3ESOILb1ELb0EJNS_6LayoutINS_5tupleIJNS3_IJNS_1CILi8EEENS4_ILi1EEEEEENS3_IJNS4_ILi2EEEEEEEEENS3_IJNS3_IJS6_NS4_ILi0EEEEEENS3_IJNS4_ILi64EEEEEEEEEEENS_10ViewEngineIPN7cutlass10bfloat16_tEEEEEC2ERKSG_RKSL_:
[----:B------:R-:W-:Y:S02]  /*9c30*/  IADD3 R2, R25, -c[0x0][0x20], RZ ;  /* 0x8000080019027a10 */ /* 0x000fe40007ffe0ff */
[----:B------:R-:W-:-:S03]  /*9c40*/  MOV R9, 0x0 ;  /* 0x0000000000097802 */ /* 0x000fc60000000f00 */
[----:B------:R1:W-:Y:S01]  /*9c50*/  STL.64 [R2], R6 ;  /* 0x0000000602007387 */ /* 0x0003e20000100a00 */
[----:B------:R-:W-:Y:S05]  /*9c60*/  RET.REL.NODEC R8 `(_ZN7cutlass13device_kernelIN5flash19enable_sm80_to_sm89INS1_16FlashAttnBwdSm80INS1_25CollectiveMainloopBwdSm80ILi2ELi2EN4cute5tupleIJNS5_1CILi128EEES8_NS7_ILi64EEEEEENS_10bfloat16_tEfNS_4arch4Sm80ELb0ELb0ELb1ELb0ELb1ELb0ELb0ELb0ELi2ELi4ELi4ELi4ELb0EEENS1_21CollectiveEpilogueBwdISA_SB_SD_Li256ELb0ELb0ELi2EEENS1_19SingleTileSchedulerILb0ELb0ELb0ELi128EEEEEEEEEvNT_6ParamsE) ;  /* 0xffff639008007950 */ /* 0x000fea0003c3ffff */
        .type           $_ZN7cutlass13device_kernelIN5flash19enable_sm80_to_sm89INS1_16FlashAttnBwdSm80INS1_25CollectiveMainloopBwdSm80ILi2ELi2EN4cute5tupleIJNS5_1CILi128EEES8_NS7_ILi64EEEEEENS_10bfloat16_tEfNS_4arch4Sm80ELb0ELb0ELb1ELb0ELb1ELb0ELb0ELb0ELi2ELi4ELi4ELi4ELb0EEENS1_21CollectiveEpilogueBwdISA_SB_SD_Li256ELb0ELb0ELi2EEENS1_19SingleTileSchedulerILb0ELb0ELb0ELi128EEEEEEEEEvNT_6ParamsE$_ZN4cute3eso3ESOILb1ELb0EJNS_6LayoutINS_5tupleIJNS3_IJNS_1CILi8EEENS4_ILi1EEEEEENS3_IJNS4_ILi2EEEEEEEEENS3_IJNS3_IJS6_NS4_ILi0EEEEEENS3_IJNS4_ILi8192EEEEEEEEEEENS_10ViewEngineINS_8smem_ptrIPN7cutlass10bfloat16_tEEEEEEEC2ERKSG_RKSN_,@function
        .size           $_ZN7cutlass13device_kernelIN5flash19enable_sm80_to_sm89INS1_16FlashAttnBwdSm80INS1_25CollectiveMainloopBwdSm80ILi2ELi2EN4cute5tupleIJNS5_1CILi128EEES8_NS7_ILi64EEEEEENS_10bfloat16_tEfNS_4arch4Sm80ELb0ELb0ELb1ELb0ELb1ELb0ELb0ELb0ELi2ELi4ELi4ELi4ELb0EEENS1_21CollectiveEpilogueBwdISA_SB_SD_Li256ELb0ELb0ELi2EEENS1_19SingleTileSchedulerILb0ELb0ELb0ELi128EEEEEEEEEvNT_6ParamsE$_ZN4cute3eso3ESOILb1ELb0EJNS_6LayoutINS_5tupleIJNS3_IJNS_1CILi8EEENS4_ILi1EEEEEENS3_IJNS4_ILi2EEEEEEEEENS3_IJNS3_IJS6_NS4_ILi0EEEEEENS3_IJNS4_ILi8192EEEEEEEEEEENS_10ViewEngineINS_8smem_ptrIPN7cutlass10bfloat16_tEEEEEEEC2ERKSG_RKSN_,($_ZN7cutlass13device_kernelIN5flash19enable_sm80_to_sm89INS1_16FlashAttnBwdSm80INS1_25CollectiveMainloopBwdSm80ILi2ELi2EN4cute5tupleIJNS5_1CILi128EEES8_NS7_ILi64EEEEEENS_10bfloat16_tEfNS_4arch4Sm80ELb0ELb0ELb1ELb0ELb1ELb0ELb0ELb0ELi2ELi4ELi4ELi4ELb0EEENS1_21CollectiveEpilogueBwdISA_SB_SD_Li256ELb0ELb0ELi2EEENS1_19SingleTileSchedulerILb0ELb0ELb0ELi128EEEEEEEEEvNT_6ParamsE$_ZN4cute3eso3ESOILb1ELb0EJNS_6LayoutINS_5tupleIJNS3_IJNS_1CILi8EEENS4_ILi1EEEEEENS3_IJNS4_ILi2EEEEEEEEENS3_IJNS3_IJS6_NS4_ILi0EEEEEENS3_IJS5_EEEEEEEENS_10ViewEngineIPN7cutlass10bfloat16_tEEEEEC2ERKSF_RKSK_ - $_ZN7cutlass13device_kernelIN5flash19enable_sm80_to_sm89INS1_16FlashAttnBwdSm80INS1_25CollectiveMainloopBwdSm80ILi2ELi2EN4cute5tupleIJNS5_1CILi128EEES8_NS7_ILi64EEEEEENS_10bfloat16_tEfNS_4arch4Sm80ELb0ELb0ELb1ELb0ELb1ELb0ELb0ELb0ELi2ELi4ELi4ELi4ELb0EEENS1_21CollectiveEpilogueBwdISA_SB_SD_Li256ELb0ELb0ELi2EEENS1_19SingleTileSchedulerILb0ELb0ELb0ELi128EEEEEEEEEvNT_6ParamsE$_ZN4cute3eso3ESOILb1ELb0EJNS_6LayoutINS_5tupleIJNS3_IJNS_1CILi8EEENS4_ILi1EEEEEENS3_IJNS4_ILi2EEEEEEEEENS3_IJNS3_IJS6_NS4_ILi0EEEEEENS3_IJNS4_ILi8192EEEEEEEEEEENS_10ViewEngineINS_8smem_ptrIPN7cutlass10bfloat16_tEEEEEEEC2ERKSG_RKSN_)
$_ZN7cutlass13device_kernelIN5flash19enable_sm80_to_sm89INS1_16FlashAttnBwdSm80INS1_25CollectiveMainloopBwdSm80ILi2ELi2EN4cute5tupleIJNS5_1CILi128EEES8_NS7_ILi64EEEEEENS_10bfloat16_tEfNS_4arch4Sm80ELb0ELb0ELb1ELb0ELb1ELb0ELb0ELb0ELi2ELi4ELi4ELi4ELb0EEENS1_21CollectiveEpilogueBwdISA_SB_SD_Li256ELb0ELb0ELi2EEENS1_19SingleTileSchedulerILb0ELb0ELb0ELi128EEEEEEEEEvNT_6ParamsE$_ZN4cute3eso3ESOILb1ELb0EJNS_6LayoutINS_5tupleIJNS3_IJNS_1CILi8EEENS4_ILi1EEEEEENS3_IJNS4_ILi2EEEEEEEEENS3_IJNS3_IJS6_NS4_ILi0EEEEEENS3_IJNS4_ILi8192EEEEEEEEEEENS_10ViewEngineINS_8smem_ptrIPN7cutlass10bfloat16_tEEEEEEEC2ERKSG_RKSN_:
[----:B------:R-:W-:Y:S02]  /*9c70*/  IADD3 R2, R25, -c[0x0][0x20], RZ ;  /* 0x8000080019027a10 */ /* 0x000fe40007ffe0ff */
[----:B------:R-:W-:-:S03]  /*9c80*/  MOV R9, 0x0 ;  /* 0x0000000000097802 */ /* 0x000fc60000000f00 */
[----:B------:R1:W-:Y:S01]  /*9c90*/  STL.64 [R2], R4 ;  /* 0x0000000402007387 */ /* 0x0003e20000100a00 */
[----:B------:R-:W-:Y:S05]  /*9ca0*/  RET.REL.NODEC R8 `(_ZN7cutlass13device_kernelIN5flash19enable_sm80_to_sm89INS1_16FlashAttnBwdSm80INS1_25CollectiveMainloopBwdSm80ILi2ELi2EN4cute5tupleIJNS5_1CILi128EEES8_NS7_ILi64EEEEEENS_10bfloat16_tEfNS_4arch4Sm80ELb0ELb0ELb1ELb0ELb1ELb0ELb0ELb0ELi2ELi4ELi4ELi4ELb0EEENS1_21CollectiveEpilogueBwdISA_SB_SD_Li256ELb0ELb0ELi2EEENS1_19SingleTileSchedulerILb0ELb0ELb0ELi128EEEEEEEEEvNT_6ParamsE) ;  /* 0xffff635008007950 */ /* 0x000fea0003c3ffff */
        .type           $_ZN7cutlass13device_kernelIN5flash19enable_sm80_to_sm89INS1_16FlashAttnBwdSm80INS1_25CollectiveMainloopBwdSm80ILi2ELi2EN4cute5tupleIJNS5_1CILi128EEES8_NS7_ILi64EEEEEENS_10bfloat16_tEfNS_4arch4Sm80ELb0ELb0ELb1ELb0ELb1ELb0ELb0ELb0ELi2ELi4ELi4ELi4ELb0EEENS1_21CollectiveEpilogueBwdISA_SB_SD_Li256ELb0ELb0ELi2EEENS1_19SingleTileSchedulerILb0ELb0ELb0ELi128EEEEEEEEEvNT_6ParamsE$_ZN4cute3eso3ESOILb1ELb0EJNS_6LayoutINS_5tupleIJNS3_IJNS_1CILi8EEENS4_ILi1EEEEEENS3_IJNS4_ILi2EEEEEEEEENS3_IJNS3_IJS6_NS4_ILi0EEEEEENS3_IJS5_EEEEEEEENS_10ViewEngineIPN7cutlass10bfloat16_tEEEEEC2ERKSF_RKSK_,@function
        .size           $_ZN7cutlass13device_kernelIN5flash19enable_sm80_to_sm89INS1_16FlashAttnBwdSm80INS1_25CollectiveMainloopBwdSm80ILi2ELi2EN4cute5tupleIJNS5_1CILi128EEES8_NS7_ILi64EEEEEENS_10bfloat16_tEfNS_4arch4Sm80ELb0ELb0ELb1ELb0ELb1ELb0ELb0ELb0ELi2ELi4ELi4ELi4ELb0EEENS1_21CollectiveEpilogueBwdISA_SB_SD_Li256ELb0ELb0ELi2EEENS1_19SingleTileSchedulerILb0ELb0ELb0ELi128EEEEEEEEEvNT_6ParamsE$_ZN4cute3eso3ESOILb1ELb0EJNS_6LayoutINS_5tupleIJNS3_IJNS_1CILi8EEENS4_ILi1EEEEEENS3_IJNS4_ILi2EEEEEEEEENS3_IJNS3_IJS6_NS4_ILi0EEEEEENS3_IJS5_EEEEEEEENS_10ViewEngineIPN7cutlass10bfloat16_tEEEEEC2ERKSF_RKSK_,($_ZN7cutlass13device_kernelIN5flash19enable_sm80_to_sm89INS1_16FlashAttnBwdSm80INS1_25CollectiveMainloopBwdSm80ILi2ELi2EN4cute5tupleIJNS5_1CILi128EEES8_NS7_ILi64EEEEEENS_10bfloat16_tEfNS_4arch4Sm80ELb0ELb0ELb1ELb0ELb1ELb0ELb0ELb0ELi2ELi4ELi4ELi4ELb0EEENS1_21CollectiveEpilogueBwdISA_SB_SD_Li256ELb0ELb0ELi2EEENS1_19SingleTileSchedulerILb0ELb0ELb0ELi128EEEEEEEEEvNT_6ParamsE$_ZN4cute3eso3ESOILb1ELb0EJNS_6LayoutINS_5tupleIJNS3_IJNS_1CILi8EEENS4_ILi1EEEEEENS3_IJNS4_ILi4EEEEEEEEENS3_IJNS3_IJS6_NS4_ILi0EEEEEENS3_IJNS4_ILi2048EEEEEEEEEEENS_10ViewEngineINS_8smem_ptrIPN7cutlass10bfloat16_tEEEEEEEC2ERKSG_RKSN_ - $_ZN7cutlass13device_kernelIN5flash19enable_sm80_to_sm89INS1_16FlashAttnBwdSm80INS1_25CollectiveMainloopBwdSm80ILi2ELi2EN4cute5tupleIJNS5_1CILi128EEES8_NS7_ILi64EEEEEENS_10bfloat16_tEfNS_4arch4Sm80ELb0ELb0ELb1ELb0ELb1ELb0ELb0ELb0ELi2ELi4ELi4ELi4ELb0EEENS1_21CollectiveEpilogueBwdISA_SB_SD_Li256ELb0ELb0ELi2EEENS1_19SingleTileSchedulerILb0ELb0ELb0ELi128EEEEEEEEEvNT_6ParamsE$_ZN4cute3eso3ESOILb1ELb0EJNS_6LayoutINS_5tupleIJNS3_IJNS_1CILi8EEENS4_ILi1EEEEEENS3_IJNS4_ILi2EEEEEEEEENS3_IJNS3_IJS6_NS4_ILi0EEEEEENS3_IJS5_EEEEEEEENS_10ViewEngineIPN7cutlass10bfloat16_tEEEEEC2ERKSF_RKSK_)
$_ZN7cutlass13device_kernelIN5flash19enable_sm80_to_sm89INS1_16FlashAttnBwdSm80INS1_25CollectiveMainloopBwdSm80ILi2ELi2EN4cute5tupleIJNS5_1CILi128EEES8_NS7_ILi64EEEEEENS_10bfloat16_tEfNS_4arch4Sm80ELb0ELb0ELb1ELb0ELb1ELb0ELb0ELb0ELi2ELi4ELi4ELi4ELb0EEENS1_21CollectiveEpilogueBwdISA_SB_SD_Li256ELb0ELb0ELi2EEENS1_19SingleTileSchedulerILb0ELb0ELb0ELi128EEEEEEEEEvNT_6ParamsE$_ZN4cute3eso3ESOILb1ELb0EJNS_6LayoutINS_5tupleIJNS3_IJNS_1CILi8EEENS4_ILi1EEEEEENS3_IJNS4_ILi2EEEEEEEEENS3_IJNS3_IJS6_NS4_ILi0EEEEEENS3_IJS5_EEEEEEEENS_10ViewEngineIPN7cutlass10bfloat16_tEEEEEC2ERKSF_RKSK_:
[----:B------:R-:W-:Y:S01]  /*9cb0*/  IADD3 R3, R76, -c[0x0][0x20], RZ ;  /* 0x800008004c037a10 */ /* 0x000fe20007ffe0ff */
[----:B------:R-:W-:Y:S01]  /*9cc0*/  IMAD.MOV.U32 R8, RZ, RZ, R2 ;  /* 0x000000ffff087224 */ /* 0x000fe200078e0002 */
[----:B------:R-:W-:Y:S01]  /*9cd0*/  MOV R9, R7 ;  /* 0x0000000700097202 */ /* 0x000fe20000000f00 */
[----:B------:R-:W-:-:S04]  /*9ce0*/  IMAD.MOV.U32 R7, RZ, RZ, 0x0 ;  /* 0x00000000ff077424 */ /* 0x000fc800078e00ff */
[----:B------:R1:W-:Y:S01]  /*9cf0*/  STL.64 [R3], R8 ;  /* 0x0000000803007387 */ /* 0x0003e20000100a00 */
[----:B------:R-:W-:Y:S05]  /*9d00*/  RET.REL.NODEC R6 `(_ZN7cutlass13device_kernelIN5flash19enable_sm80_to_sm89INS1_16FlashAttnBwdSm80INS1_25CollectiveMainloopBwdSm80ILi2ELi2EN4cute5tupleIJNS5_1CILi128EEES8_NS7_ILi64EEEEEENS_10bfloat16_tEfNS_4arch4Sm80ELb0ELb0ELb1ELb0ELb1ELb0ELb0ELb0ELi2ELi4ELi4ELi4ELb0EEENS1_21CollectiveEpilogueBwdISA_SB_SD_Li256ELb0ELb0ELi2EEENS1_19SingleTileSchedulerILb0ELb0ELb0ELi128EEEEEEEEEvNT_6ParamsE) ;  /* 0xffff62f006007950 */ /* 0x000fea0003c3ffff */
        .type           $_ZN7cutlass13device_kernelIN5flash19enable_sm80_to_sm89INS1_16FlashAttnBwdSm80INS1_25CollectiveMainloopBwdSm80ILi2ELi2EN4cute5tupleIJNS5_1CILi128EEES8_NS7_ILi64EEEEEENS_10bfloat16_tEfNS_4arch4Sm80ELb0ELb0ELb1ELb0ELb1ELb0ELb0ELb0ELi2ELi4ELi4ELi4ELb0EEENS1_21CollectiveEpilogueBwdISA_SB_SD_Li256ELb0ELb0ELi2EEENS1_19SingleTileSchedulerILb0ELb0ELb0ELi128EEEEEEEEEvNT_6ParamsE$_ZN4cute3eso3ESOILb1ELb0EJNS_6LayoutINS_5tupleIJNS3_IJNS_1CILi8EEENS4_ILi1EEEEEENS3_IJNS4_ILi4EEEEEEEEENS3_IJNS3_IJS6_NS4_ILi0EEEEEENS3_IJNS4_ILi2048EEEEEEEEEEENS_10ViewEngineINS_8smem_ptrIPN7cutlass10bfloat16_tEEEEEEEC2ERKSG_RKSN_,@function
        .size           $_ZN7cutlass13device_kernelIN5flash19enable_sm80_to_sm89INS1_16FlashAttnBwdSm80INS1_25CollectiveMainloopBwdSm80ILi2ELi2EN4cute5tupleIJNS5_1CILi128EEES8_NS7_ILi64EEEEEENS_10bfloat16_tEfNS_4arch4Sm80ELb0ELb0ELb1ELb0ELb1ELb0ELb0ELb0ELi2ELi4ELi4ELi4ELb0EEENS1_21CollectiveEpilogueBwdISA_SB_SD_Li256ELb0ELb0ELi2EEENS1_19SingleTileSchedulerILb0ELb0ELb0ELi128EEEEEEEEEvNT_6ParamsE$_ZN4cute3eso3ESOILb1ELb0EJNS_6LayoutINS_5tupleIJNS3_IJNS_1CILi8EEENS4_ILi1EEEEEENS3_IJNS4_ILi4EEEEEEEEENS3_IJNS3_IJS6_NS4_ILi0EEEEEENS3_IJNS4_ILi2048EEEEEEEEEEENS_10ViewEngineINS_8smem_ptrIPN7cutlass10bfloat16_tEEEEEEEC2ERKSG_RKSN_,($_ZN7cutlass13device_kernelIN5flash19enable_sm80_to_sm89INS1_16FlashAttnBwdSm80INS1_25CollectiveMainloopBwdSm80ILi2ELi2EN4cute5tupleIJNS5_1CILi128EEES8_NS7_ILi64EEEEEENS_10bfloat16_tEfNS_4arch4Sm80ELb0ELb0ELb1ELb0ELb1ELb0ELb0ELb0ELi2ELi4ELi4ELi4ELb0EEENS1_21CollectiveEpilogueBwdISA_SB_SD_Li256ELb0ELb0ELi2EEENS1_19SingleTileSchedulerILb0ELb0ELb0ELi128EEEEEEEEEvNT_6ParamsE$_ZN4cute3eso3ESOILb1ELb0EJNS_6LayoutINS_5tupleIJNS3_IJNS_1CILi8EEENS4_ILi1EEEEEENS3_IJNS4_ILi4EEEEEEEEENS3_IJNS3_IJS6_NS4_ILi0EEEEEENS3_IJS5_EEEEEEEENS_10ViewEngineIPN7cutlass10bfloat16_tEEEEEC2ERKSF_RKSK_ - $_ZN7cutlass13device_kernelIN5flash19enable_sm80_to_sm89INS1_16FlashAttnBwdSm80INS1_25CollectiveMainloopBwdSm80ILi2ELi2EN4cute5tupleIJNS5_1CILi128EEES8_NS7_ILi64EEEEEENS_10bfloat16_tEfNS_4arch4Sm80ELb0ELb0ELb1ELb0ELb1ELb0ELb0ELb0ELi2ELi4ELi4ELi4ELb0EEENS1_21CollectiveEpilogueBwdISA_SB_SD_Li256ELb0ELb0ELi2EEENS1_19SingleTileSchedulerILb0ELb0ELb0ELi128EEEEEEEEEvNT_6ParamsE$_ZN4cute3eso3ESOILb1ELb0EJNS_6LayoutINS_5tupleIJNS3_IJNS_1CILi8EEENS4_ILi1EEEEEENS3_IJNS4_ILi4EEEEEEEEENS3_IJNS3_IJS6_NS4_ILi0EEEEEENS3_IJNS4_ILi2048EEEEEEEEEEENS_10ViewEngineINS_8smem_ptrIPN7cutlass10bfloat16_tEEEEEEEC2ERKSG_RKSN_)
$_ZN7cutlass13device_kernelIN5flash19enable_sm80_to_sm89INS1_16FlashAttnBwdSm80INS1_25CollectiveMainloopBwdSm80ILi2ELi2EN4cute5tupleIJNS5_1CILi128EEES8_NS7_ILi64EEEEEENS_10bfloat16_tEfNS_4arch4Sm80ELb0ELb0ELb1ELb0ELb1ELb0ELb0ELb0ELi2ELi4ELi4ELi4ELb0EEENS1_21CollectiveEpilogueBwdISA_SB_SD_Li256ELb0ELb0ELi2EEENS1_19SingleTileSchedulerILb0ELb0ELb0ELi128EEEEEEEEEvNT_6ParamsE$_ZN4cute3eso3ESOILb1ELb0EJNS_6LayoutINS_5tupleIJNS3_IJNS_1CILi8EEENS4_ILi1EEEEEENS3_IJNS4_ILi4EEEEEEEEENS3_IJNS3_IJS6_NS4_ILi0EEEEEENS3_IJNS4_ILi2048EEEEEEEEEEENS_10ViewEngineINS_8smem_ptrIPN7cutlass10bfloat16_tEEEEEEEC2ERKSG_RKSN_:
[----:B------:R-:W-:Y:S01]  /*9d10*/  IADD3 R5, R25, -c[0x0][0x20], RZ ;  /* 0x8000080019057a10 */ /* 0x000fe20007ffe0ff */
[----:B------:R-:W-:Y:S01]  /*9d20*/  IMAD.MOV.U32 R8, RZ, RZ, R4 ;  /* 0x000000ffff087224 */ /* 0x000fe200078e0004 */
[----:B------:R-:W-:Y:S01]  /*9d30*/  MOV R9, R7 ;  /* 0x0000000700097202 */ /* 0x000fe20000000f00 */
[----:B------:R-:W-:-:S04]  /*9d40*/  IMAD.MOV.U32 R7, RZ, RZ, 0x0 ;  /* 0x00000000ff077424 */ /* 0x000fc800078e00ff */
[----:B------:R1:W-:Y:S01]  /*9d50*/  STL.64 [R5], R8 ;  /* 0x0000000805007387 */ /* 0x0003e20000100a00 */
[----:B------:R-:W-:Y:S05]  /*9d60*/  RET.REL.NODEC R6 `(_ZN7cutlass13device_kernelIN5flash19enable_sm80_to_sm89INS1_16FlashAttnBwdSm80INS1_25CollectiveMainloopBwdSm80ILi2ELi2EN4cute5tupleIJNS5_1CILi128EEES8_NS7_ILi64EEEEEENS_10bfloat16_tEfNS_4arch4Sm80ELb0ELb0ELb1ELb0ELb1ELb0ELb0ELb0ELi2ELi4ELi4ELi4ELb0EEENS1_21CollectiveEpilogueBwdISA_SB_SD_Li256ELb0ELb0ELi2EEENS1_19SingleTileSchedulerILb0ELb0ELb0ELi128EEEEEEEEEvNT_6ParamsE) ;  /* 0xffff629006007950 */ /* 0x000fea0003c3ffff */
        .type           $_ZN7cutlass13device_kernelIN5flash19enable_sm80_to_sm89INS1_16FlashAttnBwdSm80INS1_25CollectiveMainloopBwdSm80ILi2ELi2EN4cute5tupleIJNS5_1CILi128EEES8_NS7_ILi64EEEEEENS_10bfloat16_tEfNS_4arch4Sm80ELb0ELb0ELb1ELb0ELb1ELb0ELb0ELb0ELi2ELi4ELi4ELi4ELb0EEENS1_21CollectiveEpilogueBwdISA_SB_SD_Li256ELb0ELb0ELi2EEENS1_19SingleTileSchedulerILb0ELb0ELb0ELi128EEEEEEEEEvNT_6ParamsE$_ZN4cute3eso3ESOILb1ELb0EJNS_6LayoutINS_5tupleIJNS3_IJNS_1CILi8EEENS4_ILi1EEEEEENS3_IJNS4_ILi4EEEEEEEEENS3_IJNS3_IJS6_NS4_ILi0EEEEEENS3_IJS5_EEEEEEEENS_10ViewEngineIPN7cutlass10bfloat16_tEEEEEC2ERKSF_RKSK_,@function
        .size           $_ZN7cutlass13device_kernelIN5flash19enable_sm80_to_sm89INS1_16FlashAttnBwdSm80INS1_25CollectiveMainloopBwdSm80ILi2ELi2EN4cute5tupleIJNS5_1CILi128EEES8_NS7_ILi64EEEEEENS_10bfloat16_tEfNS_4arch4Sm80ELb0ELb0ELb1ELb0ELb1ELb0ELb0ELb0ELi2ELi4ELi4ELi4ELb0EEENS1_21CollectiveEpilogueBwdISA_SB_SD_Li256ELb0ELb0ELi2EEENS1_19SingleTileSchedulerILb0ELb0ELb0ELi128EEEEEEEEEvNT_6ParamsE$_ZN4cute3eso3ESOILb1ELb0EJNS_6LayoutINS_5tupleIJNS3_IJNS_1CILi8EEENS4_ILi1EEEEEENS3_IJNS4_ILi4EEEEEEEEENS3_IJNS3_IJS6_NS4_ILi0EEEEEENS3_IJS5_EEEEEEEENS_10ViewEngineIPN7cutlass10bfloat16_tEEEEEC2ERKSF_RKSK_,($_ZN7cutlass13device_kernelIN5flash19enable_sm80_to_sm89INS1_16FlashAttnBwdSm80INS1_25CollectiveMainloopBwdSm80ILi2ELi2EN4cute5tupleIJNS5_1CILi128EEES8_NS7_ILi64EEEEEENS_10bfloat16_tEfNS_4arch4Sm80ELb0ELb0ELb1ELb0ELb1ELb0ELb0ELb0ELi2ELi4ELi4ELi4ELb0EEENS1_21CollectiveEpilogueBwdISA_SB_SD_Li256ELb0ELb0ELi2EEENS1_19SingleTileSchedulerILb0ELb0ELb0ELi128EEEEEEEEEvNT_6ParamsE$_ZN4cute3eso3ESOILb1ELb0EJNS_6LayoutINS_5tupleIJNS3_IJNS_1CILi8EEENS4_ILi1EEEEEENS4_ILi2EEEEEENS3_IJNS3_IJS6_NS4_ILi0EEEEEENS4_ILi4096EEEEEEEENS_10ViewEngineINS_8smem_ptrIPN7cutlass10bfloat16_tEEEEEEEC2ERKSE_RKSL_ - $_ZN7cutlass13device_kernelIN5flash19enable_sm80_to_sm89INS1_16FlashAttnBwdSm80INS1_25CollectiveMainloopBwdSm80ILi2ELi2EN4cute5tupleIJNS5_1CILi128EEES8_NS7_ILi64EEEEEENS_10bfloat16_tEfNS_4arch4Sm80ELb0ELb0ELb1ELb0ELb1ELb0ELb0ELb0ELi2ELi4ELi4ELi4ELb0EEENS1_21CollectiveEpilogueBwdISA_SB_SD_Li256ELb0ELb0ELi2EEENS1_19SingleTileSchedulerILb0ELb0ELb0ELi128EEEEEEEEEvNT_6ParamsE$_ZN4cute3eso3ESOILb1ELb0EJNS_6LayoutINS_5tupleIJNS3_IJNS_1CILi8EEENS4_ILi1EEEEEENS3_IJNS4_ILi4EEEEEEEEENS3_IJNS3_IJS6_NS4_ILi0EEEEEENS3_IJS5_EEEEEEEENS_10ViewEngineIPN7cutlass10bfloat16_tEEEEEC2ERKSF_RKSK_)
$_ZN7cutlass13device_kernelIN5flash19enable_sm80_to_sm89INS1_16FlashAttnBwdSm80INS1_25CollectiveMainloopBwdSm80ILi2ELi2EN4cute5tupleIJNS5_1CILi128EEES8_NS7_ILi64EEEEEENS_10bfloat16_tEfNS_4arch4Sm80ELb0ELb0ELb1ELb0ELb1ELb0ELb0ELb0ELi2ELi4ELi4ELi4ELb0EEENS1_21CollectiveEpilogueBwdISA_SB_SD_Li256ELb0ELb0ELi2EEENS1_19SingleTileSchedulerILb0ELb0ELb0ELi128EEEEEEEEEvNT_6ParamsE$_ZN4cute3eso3ESOILb1ELb0EJNS_6LayoutINS_5tupleIJNS3_IJNS_1CILi8EEENS4_ILi1EEEEEENS3_IJNS4_ILi4EEEEEEEEENS3_IJNS3_IJS6_NS4_ILi0EEEEEENS3_IJS5_EEEEEEEENS_10ViewEngineIPN7cutlass10bfloat16_tEEEEEC2ERKSF_RKSK_:
[----:B------:R-:W-:Y:S01]  /*9d70*/  IADD3 R3, R25, -c[0x0][0x20], RZ ;  /* 0x8000080019037a10 */ /* 0x000fe20007ffe0ff */
[----:B------:R-:W-:Y:S01]  /*9d80*/  IMAD.MOV.U32 R8, RZ, RZ, R2 ;  /* 0x000000ffff087224 */ /* 0x000fe200078e0002 */
[----:B------:R-:W-:Y:S01]  /*9d90*/  MOV R9, R5 ;  /* 0x0000000500097202 */ /* 0x000fe20000000f00 */
[----:B------:R-:W-:-:S04]  /*9da0*/  IMAD.MOV.U32 R5, RZ, RZ, 0x0 ;  /* 0x00000000ff057424 */ /* 0x000fc800078e00ff */
[----:B------:R1:W-:Y:S01]  /*9db0*/  STL.64 [R3], R8 ;  /* 0x0000000803007387 */ /* 0x0003e20000100a00 */
[----:B------:R-:W-:Y:S05]  /*9dc0*/  RET.REL.NODEC R4 `(_ZN7cutlass13device_kernelIN5flash19enable_sm80_to_sm89INS1_16FlashAttnBwdSm80INS1_25CollectiveMainloopBwdSm80ILi2ELi2EN4cute5tupleIJNS5_1CILi128EEES8_NS7_ILi64EEEEEENS_10bfloat16_tEfNS_4arch4Sm80ELb0ELb0ELb1ELb0ELb1ELb0ELb0ELb0ELi2ELi4ELi4ELi4ELb0EEENS1_21CollectiveEpilogueBwdISA_SB_SD_Li256ELb0ELb0ELi2EEENS1_19SingleTileSchedulerILb0ELb0ELb0ELi128EEEEEEEEEvNT_6ParamsE) ;  /* 0xffff623004007950 */ /* 0x000fea0003c3ffff */
        .type           $_ZN7cutlass13device_kernelIN5flash19enable_sm80_to_sm89INS1_16FlashAttnBwdSm80INS1_25CollectiveMainloopBwdSm80ILi2ELi2EN4cute5tupleIJNS5_1CILi128EEES8_NS7_ILi64EEEEEENS_10bfloat16_tEfNS_4arch4Sm80ELb0ELb0ELb1ELb0ELb1ELb0ELb0ELb0ELi2ELi4ELi4ELi4ELb0EEENS1_21CollectiveEpilogueBwdISA_SB_SD_Li256ELb0ELb0ELi2EEENS1_19SingleTileSchedulerILb0ELb0ELb0ELi128EEEEEEEEEvNT_6ParamsE$_ZN4cute3eso3ESOILb1ELb0EJNS_6LayoutINS_5tupleIJNS3_IJNS_1CILi8EEENS4_ILi1EEEEEENS4_ILi2EEEEEENS3_IJNS3_IJS6_NS4_ILi0EEEEEENS4_ILi4096EEEEEEEENS_10ViewEngineINS_8smem_ptrIPN7cutlass10bfloat16_tEEEEEEEC2ERKSE_RKSL_,@function
        .size           $_ZN7cutlass13device_kernelIN5flash19enable_sm80_to_sm89INS1_16FlashAttnBwdSm80INS1_25CollectiveMainloopBwdSm80ILi2ELi2EN4cute5tupleIJNS5_1CILi128EEES8_NS7_ILi64EEEEEENS_10bfloat16_tEfNS_4arch4Sm80ELb0ELb0ELb1ELb0ELb1ELb0ELb0ELb0ELi2ELi4ELi4ELi4ELb0EEENS1_21CollectiveEpilogueBwdISA_SB_SD_Li256ELb0ELb0ELi2EEENS1_19SingleTileSchedulerILb0ELb0ELb0ELi128EEEEEEEEEvNT_6ParamsE$_ZN4cute3eso3ESOILb1ELb0EJNS_6LayoutINS_5tupleIJNS3_IJNS_1CILi8EEENS4_ILi1EEEEEENS4_ILi2EEEEEENS3_IJNS3_IJS6_NS4_ILi0EEEEEENS4_ILi4096EEEEEEEENS_10ViewEngineINS_8smem_ptrIPN7cutlass10bfloat16_tEEEEEEEC2ERKSE_RKSL_,($_ZN7cutlass13device_kernelIN5flash19enable_sm80_to_sm89INS1_16FlashAttnBwdSm80INS1_25CollectiveMainloopBwdSm80ILi2ELi2EN4cute5tupleIJNS5_1CILi128EEES8_NS7_ILi64EEEEEENS_10bfloat16_tEfNS_4arch4Sm80ELb0ELb0ELb1ELb0ELb1ELb0ELb0ELb0ELi2ELi4ELi4ELi4ELb0EEENS1_21CollectiveEpilogueBwdISA_SB_SD_Li256ELb0ELb0ELi2EEENS1_19SingleTileSchedulerILb0ELb0ELb0ELi128EEEEEEEEEvNT_6ParamsE$_ZN4cute3eso3ESOILb1ELb0EJNS_6LayoutINS_5tupleIJNS3_IJNS_1CILi8EEENS4_ILi1EEEEEENS4_ILi2EEEEEENS3_IJNS3_IJS6_NS4_ILi0EEEEEENS4_ILi4096EEEEEEEEiEEC2ERKSE_RKi - $_ZN7cutlass13device_kernelIN5flash19enable_sm80_to_sm89INS1_16FlashAttnBwdSm80INS1_25CollectiveMainloopBwdSm80ILi2ELi2EN4cute5tupleIJNS5_1CILi128EEES8_NS7_ILi64EEEEEENS_10bfloat16_tEfNS_4arch4Sm80ELb0ELb0ELb1ELb0ELb1ELb0ELb0ELb0ELi2ELi4ELi4ELi4ELb0EEENS1_21CollectiveEpilogueBwdISA_SB_SD_Li256ELb0ELb0ELi2EEENS1_19SingleTileSchedulerILb0ELb0ELb0ELi128EEEEEEEEEvNT_6ParamsE$_ZN4cute3eso3ESOILb1ELb0EJNS_6LayoutINS_5tupleIJNS3_IJNS_1CILi8EEENS4_ILi1EEEEEENS4_ILi2EEEEEENS3_IJNS3_IJS6_NS4_ILi0EEEEEENS4_ILi4096EEEEEEEENS_10ViewEngineINS_8smem_ptrIPN7cutlass10bfloat16_tEEEEEEEC2ERKSE_RKSL_)
$_ZN7cutlass13device_kernelIN5flash19enable_sm80_to_sm89INS1_16FlashAttnBwdSm80INS1_25CollectiveMainloopBwdSm80ILi2ELi2EN4cute5tupleIJNS5_1CILi128EEES8_NS7_ILi64EEEEEENS_10bfloat16_tEfNS_4arch4Sm80ELb0ELb0ELb1ELb0ELb1ELb0ELb0ELb0ELi2ELi4ELi4ELi4ELb0EEENS1_21CollectiveEpilogueBwdISA_SB_SD_Li256ELb0ELb0ELi2EEENS1_19SingleTileSchedulerILb0ELb0ELb0ELi128EEEEEEEEEvNT_6ParamsE$_ZN4cute3eso3ESOILb1ELb0EJNS_6LayoutINS_5tupleIJNS3_IJNS_1CILi8EEENS4_ILi1EEEEEENS4_ILi2EEEEEENS3_IJNS3_IJS6_NS4_ILi0EEEEEENS4_ILi4096EEEEEEEENS_10ViewEngineINS_8smem_ptrIPN7cutlass10bfloat16_tEEEEEEEC2ERKSE_RKSL_:
[----:B------:R-:W-:Y:S02]  /*9dd0*/  IADD3 R4, R76, -c[0x0][0x20], RZ ;  /* 0x800008004c047a10 */ /* 0x000fe40007ffe0ff */
[----:B------:R-:W-:-:S03]  /*9de0*/  MOV R7, 0x0 ;  /* 0x0000000000077802 */ /* 0x000fc60000000f00 */
[----:B------:R1:W-:Y:S01]  /*9df0*/  STL.64 [R4], R2 ;  /* 0x0000000204007387 */ /* 0x0003e20000100a00 */
[----:B------:R-:W-:Y:S05]  /*9e00*/  RET.REL.NODEC R6 `(_ZN7cutlass13device_kernelIN5flash19enable_sm80_to_sm89INS1_16FlashAttnBwdSm80INS1_25CollectiveMainloopBwdSm80ILi2ELi2EN4cute5tupleIJNS5_1CILi128EEES8_NS7_ILi64EEEEEENS_10bfloat16_tEfNS_4arch4Sm80ELb0ELb0ELb1ELb0ELb1ELb0ELb0ELb0ELi2ELi4ELi4ELi4ELb0EEENS1_21CollectiveEpilogueBwdISA_SB_SD_Li256ELb0ELb0ELi2EEENS1_19SingleTileSchedulerILb0ELb0ELb0ELi128EEEEEEEEEvNT_6ParamsE) ;  /* 0xffff61f006007950 */ /* 0x000fea0003c3ffff */
        .type           $_ZN7cutlass13device_kernelIN5flash19enable_sm80_to_sm89INS1_16FlashAttnBwdSm80INS1_25CollectiveMainloopBwdSm80ILi2ELi2EN4cute5tupleIJNS5_1CILi128EEES8_NS7_ILi64EEEEEENS_10bfloat16_tEfNS_4arch4Sm80ELb0ELb0ELb1ELb0ELb1ELb0ELb0ELb0ELi2ELi4ELi4ELi4ELb0EEENS1_21CollectiveEpilogueBwdISA_SB_SD_Li256ELb0ELb0ELi2EEENS1_19SingleTileSchedulerILb0ELb0ELb0ELi128EEEEEEEEEvNT_6ParamsE$_ZN4cute3eso3ESOILb1ELb0EJNS_6LayoutINS_5tupleIJNS3_IJNS_1CILi8EEENS4_ILi1EEEEEENS4_ILi2EEEEEENS3_IJNS3_IJS6_NS4_ILi0EEEEEENS4_ILi4096EEEEEEEEiEEC2ERKSE_RKi,@function
        .size           $_ZN7cutlass13device_kernelIN5flash19enable_sm80_to_sm89INS1_16FlashAttnBwdSm80INS1_25CollectiveMainloopBwdSm80ILi2ELi2EN4cute5tupleIJNS5_1CILi128EEES8_NS7_ILi64EEEEEENS_10bfloat16_tEfNS_4arch4Sm80ELb0ELb0ELb1ELb0ELb1ELb0ELb0ELb0ELi2ELi4ELi4ELi4ELb0EEENS1_21CollectiveEpilogueBwdISA_SB_SD_Li256ELb0ELb0ELi2EEENS1_19SingleTileSchedulerILb0ELb0ELb0ELi128EEEEEEEEEvNT_6ParamsE$_ZN4cute3eso3ESOILb1ELb0EJNS_6LayoutINS_5tupleIJNS3_IJNS_1CILi8EEENS4_ILi1EEEEEENS4_ILi2EEEEEENS3_IJNS3_IJS6_NS4_ILi0EEEEEENS4_ILi4096EEEEEEEEiEEC2ERKSE_RKi,($_ZN7cutlass13device_kernelIN5flash19enable_sm80_to_sm89INS1_16FlashAttnBwdSm80INS1_25CollectiveMainloopBwdSm80ILi2ELi2EN4cute5tupleIJNS5_1CILi128EEES8_NS7_ILi64EEEEEENS_10bfloat16_tEfNS_4arch4Sm80ELb0ELb0ELb1ELb0ELb1ELb0ELb0ELb0ELi2ELi4ELi4ELi4ELb0EEENS1_21CollectiveEpilogueBwdISA_SB_SD_Li256ELb0ELb0ELi2EEENS1_19SingleTileSchedulerILb0ELb0ELb0ELi128EEEEEEEEEvNT_6ParamsE$_ZN4cute3eso3ESOILb1ELb0EJNS_6LayoutINS_5tupleIJNS3_IJNS_1CILi8EEENS4_ILi1EEEEEENS4_ILi2EEEEEENS3_IJNS3_IJS6_NS4_ILi0EEEEEENS4_ILi64EEEEEEEENS_10ViewEngineIPN7cutlass10bfloat16_tEEEEEC2ERKSE_RKSJ_ - $_ZN7cutlass13device_kernelIN5flash19enable_sm80_to_sm89INS1_16FlashAttnBwdSm80INS1_25CollectiveMainloopBwdSm80ILi2ELi2EN4cute5tupleIJNS5_1CILi128EEES8_NS7_ILi64EEEEEENS_10bfloat16_tEfNS_4arch4Sm80ELb0ELb0ELb1ELb0ELb1ELb0ELb0ELb0ELi2ELi4ELi4ELi4ELb0EEENS1_21CollectiveEpilogueBwdISA_SB_SD_Li256ELb0ELb0ELi2EEENS1_19SingleTileSchedulerILb0ELb0ELb0ELi128EEEEEEEEEvNT_6ParamsE$_ZN4cute3eso3ESOILb1ELb0EJNS_6LayoutINS_5tupleIJNS3_IJNS_1CILi8EEENS4_ILi1EEEEEENS4_ILi2EEEEEENS3_IJNS3_IJS6_NS4_ILi0EEEEEENS4_ILi4096EEEEEEEEiEEC2ERKSE_RKi)
$_ZN7cutlass13device_kernelIN5flash19enable_sm80_to_sm89INS1_16FlashAttnBwdSm80INS1_25CollectiveMainloopBwdSm80ILi2ELi2EN4cute5tupleIJNS5_1CILi128EEES8_NS7_ILi64EEEEEENS_10bfloat16_tEfNS_4arch4Sm80ELb0ELb0ELb1ELb0ELb1ELb0ELb0ELb0ELi2ELi4ELi4ELi4ELb0EEENS1_21CollectiveEpilogueBwdISA_SB_SD_Li256ELb0ELb0ELi2EEENS1_19SingleTileSchedulerILb0ELb0ELb0ELi128EEEEEEEEEvNT_6ParamsE$_ZN4cute3eso3ESOILb1ELb0EJNS_6LayoutINS_5tupleIJNS3_IJNS_1CILi8EEENS4_ILi1EEEEEENS4_ILi2EEEEEENS3_IJNS3_IJS6_NS4_ILi0EEEEEENS4_ILi4096EEEEEEEEiEEC2ERKSE_RKi:
[----:B------:R-:W-:Y:S02]  /*9e10*/  IADD3 R2, R76, -c[0x0][0x20], RZ ;  /* 0x800008004c027a10 */ /* 0x000fe40007ffe0ff */
[----:B------:R-:W-:-:S03]  /*9e20*/  MOV R5, 0x0 ;  /* 0x0000000000057802 */ /* 0x000fc60000000f00 */
[----:B------:R1:W-:Y:S01]  /*9e30*/  STL [R2], R3 ;  /* 0x0000000302007387 */ /* 0x0003e20000100800 */
[----:B------:R-:W-:Y:S05]  /*9e40*/  RET.REL.NODEC R4 `(_ZN7cutlass13device_kernelIN5flash19enable_sm80_to_sm89INS1_16FlashAttnBwdSm80INS1_25CollectiveMainloopBwdSm80ILi2ELi2EN4cute5tupleIJNS5_1CILi128EEES8_NS7_ILi64EEEEEENS_10bfloat16_tEfNS_4arch4Sm80ELb0ELb0ELb1ELb0ELb1ELb0ELb0ELb0ELi2ELi4ELi4ELi4ELb0EEENS1_21CollectiveEpilogueBwdISA_SB_SD_Li256ELb0ELb0ELi2EEENS1_19SingleTileSchedulerILb0ELb0ELb0ELi128EEEEEEEEEvNT_6ParamsE) ;  /* 0xffff61b004007950 */ /* 0x000fea0003c3ffff */
        .type           $_ZN7cutlass13device_kernelIN5flash19enable_sm80_to_sm89INS1_16FlashAttnBwdSm80INS1_25CollectiveMainloopBwdSm80ILi2ELi2EN4cute5tupleIJNS5_1CILi128EEES8_NS7_ILi64EEEEEENS_10bfloat16_tEfNS_4arch4Sm80ELb0ELb0ELb1ELb0ELb1ELb0ELb0ELb0ELi2ELi4ELi4ELi4ELb0EEENS1_21CollectiveEpilogueBwdISA_SB_SD_Li256ELb0ELb0ELi2EEENS1_19SingleTileSchedulerILb0ELb0ELb0ELi128EEEEEEEEEvNT_6ParamsE$_ZN4cute3eso3ESOILb1ELb0EJNS_6LayoutINS_5tupleIJNS3_IJNS_1CILi8EEENS4_ILi1EEEEEENS4_ILi2EEEEEENS3_IJNS3_IJS6_NS4_ILi0EEEEEENS4_ILi64EEEEEEEENS_10ViewEngineIPN7cutlass10bfloat16_tEEEEEC2ERKSE_RKSJ_,@function
        .size           $_ZN7cutlass13device_kernelIN5flash19enable_sm80_to_sm89INS1_16FlashAttnBwdSm80INS1_25CollectiveMainloopBwdSm80ILi2ELi2EN4cute5tupleIJNS5_1CILi128EEES8_NS7_ILi64EEEEEENS_10bfloat16_tEfNS_4arch4Sm80ELb0ELb0ELb1ELb0ELb1ELb0ELb0ELb0ELi2ELi4ELi4ELi4ELb0EEENS1_21CollectiveEpilogueBwdISA_SB_SD_Li256ELb0ELb0ELi2EEENS1_19SingleTileSchedulerILb0ELb0ELb0ELi128EEEEEEEEEvNT_6ParamsE$_ZN4cute3eso3ESOILb1ELb0EJNS_6LayoutINS_5tupleIJNS3_IJNS_1CILi8EEENS4_ILi1EEEEEENS4_ILi2EEEEEENS3_IJNS3_IJS6_NS4_ILi0EEEEEENS4_ILi64EEEEEEEENS_10ViewEngineIPN7cutlass10bfloat16_tEEEEEC2ERKSE_RKSJ_,($_ZN7cutlass13device_kernelIN5flash19enable_sm80_to_sm89INS1_16FlashAttnBwdSm80INS1_25CollectiveMainloopBwdSm80ILi2ELi2EN4cute5tupleIJNS5_1CILi128EEES8_NS7_ILi64EEEEEENS_10bfloat16_tEfNS_4arch4Sm80ELb0ELb0ELb1ELb0ELb1ELb0ELb0ELb0ELi2ELi4ELi4ELi4ELb0EEENS1_21CollectiveEpilogueBwdISA_SB_SD_Li256ELb0ELb0ELi2EEENS1_19SingleTileSchedulerILb0ELb0ELb0ELi128EEEEEEEEEvNT_6ParamsE$_ZN4cute3eso3ESOILb1ELb0EJNS_6LayoutINS_5tupleIJNS3_IJNS_1CILi8EEENS4_ILi1EEEEEENS4_ILi2EEEEEENS3_IJNS3_IJS6_NS4_ILi0EEEEEENS4_ILi64EEEEEEEEiEEC2ERKSE_RKi - $_ZN7cutlass13device_kernelIN5flash19enable_sm80_to_sm89INS1_16FlashAttnBwdSm80INS1_25CollectiveMainloopBwdSm80ILi2ELi2EN4cute5tupleIJNS5_1CILi128EEES8_NS7_ILi64EEEEEENS_10bfloat16_tEfNS_4arch4Sm80ELb0ELb0ELb1ELb0ELb1ELb0ELb0ELb0ELi2ELi4ELi4ELi4ELb0EEENS1_21CollectiveEpilogueBwdISA_SB_SD_Li256ELb0ELb0ELi2EEENS1_19SingleTileSchedulerILb0ELb0ELb0ELi128EEEEEEEEEvNT_6ParamsE$_ZN4cute3eso3ESOILb1ELb0EJNS_6LayoutINS_5tupleIJNS3_IJNS_1CILi8EEENS4_ILi1EEEEEENS4_ILi2EEEEEENS3_IJNS3_IJS6_NS4_ILi0EEEEEENS4_ILi64EEEEEEEENS_10ViewEngineIPN7cutlass10bfloat16_tEEEEEC2ERKSE_RKSJ_)
$_ZN7cutlass13device_kernelIN5flash19enable_sm80_to_sm89INS1_16FlashAttnBwdSm80INS1_25CollectiveMainloopBwdSm80ILi2ELi2EN4cute5tupleIJNS5_1CILi128EEES8_NS7_ILi64EEEEEENS_10bfloat16_tEfNS_4arch4Sm80ELb0ELb0ELb1ELb0ELb1ELb0ELb0ELb0ELi2ELi4ELi4ELi4ELb0EEENS1_21CollectiveEpilogueBwdISA_SB_SD_Li256ELb0ELb0ELi2EEENS1_19SingleTileSchedulerILb0ELb0ELb0ELi128EEEEEEEEEvNT_6ParamsE$_ZN4cute3eso3ESOILb1ELb0EJNS_6LayoutINS_5tupleIJNS3_IJNS_1CILi8EEENS4_ILi1EEEEEENS4_ILi2EEEEEENS3_IJNS3_IJS6_NS4_ILi0EEEEEENS4_ILi64EEEEEEEENS_10ViewEngineIPN7cutlass10bfloat16_tEEEEEC2ERKSE_RKSJ_:
[----:B------:R-:W-:Y:S01]  /*9e50*/  IADD3 R6, R25, -c[0x0][0x20], RZ ;  /* 0x8000080019067a10 */ /* 0x000fe20007ffe0ff */
[----:B------:R-:W-:Y:S01]  /*9e60*/  IMAD.MOV.U32 R11, RZ, RZ, R7 ;  /* 0x000000ffff0b7224 */ /* 0x000fe200078e0007 */
[----:B------:R-:W-:-:S04]  /*9e70*/  MOV R9, 0x0 ;  /* 0x0000000000097802 */ /* 0x000fc80000000f00 */
[----:B------:R1:W-:Y:S01]  /*9e80*/  STL.64 [R6], R10 ;  /* 0x0000000a06007387 */ /* 0x0003e20000100a00 */
[----:B------:R-:W-:Y:S05]  /*9e90*/  RET.REL.NODEC R8 `(_ZN7cutlass13device_kernelIN5flash19enable_sm80_to_sm89INS1_16FlashAttnBwdSm80INS1_25CollectiveMainloopBwdSm80ILi2ELi2EN4cute5tupleIJNS5_1CILi128EEES8_NS7_ILi64EEEEEENS_10bfloat16_tEfNS_4arch4Sm80ELb0ELb0ELb1ELb0ELb1ELb0ELb0ELb0ELi2ELi4ELi4ELi4ELb0EEENS1_21CollectiveEpilogueBwdISA_SB_SD_Li256ELb0ELb0ELi2EEENS1_19SingleTileSchedulerILb0ELb0ELb0ELi128EEEEEEEEEvNT_6ParamsE) ;  /* 0xffff616008007950 */ /* 0x000fea0003c3ffff */
        .type           $_ZN7cutlass13device_kernelIN5flash19enable_sm80_to_sm89INS1_16FlashAttnBwdSm80INS1_25CollectiveMainloopBwdSm80ILi2ELi2EN4cute5tupleIJNS5_1CILi128EEES8_NS7_ILi64EEEEEENS_10bfloat16_tEfNS_4arch4Sm80ELb0ELb0ELb1ELb0ELb1ELb0ELb0ELb0ELi2ELi4ELi4ELi4ELb0EEENS1_21CollectiveEpilogueBwdISA_SB_SD_Li256ELb0ELb0ELi2EEENS1_19SingleTileSchedulerILb0ELb0ELb0ELi128EEEEEEEEEvNT_6ParamsE$_ZN4cute3eso3ESOILb1ELb0EJNS_6LayoutINS_5tupleIJNS3_IJNS_1CILi8EEENS4_ILi1EEEEEENS4_ILi2EEEEEENS3_IJNS3_IJS6_NS4_ILi0EEEEEENS4_ILi64EEEEEEEEiEEC2ERKSE_RKi,@function
        .size           $_ZN7cutlass13device_kernelIN5flash19enable_sm80_to_sm89INS1_16FlashAttnBwdSm80INS1_25CollectiveMainloopBwdSm80ILi2ELi2EN4cute5tupleIJNS5_1CILi128EEES8_NS7_ILi64EEEEEENS_10bfloat16_tEfNS_4arch4Sm80ELb0ELb0ELb1ELb0ELb1ELb0ELb0ELb0ELi2ELi4ELi4ELi4ELb0EEENS1_21CollectiveEpilogueBwdISA_SB_SD_Li256ELb0ELb0ELi2EEENS1_19SingleTileSchedulerILb0ELb0ELb0ELi128EEEEEEEEEvNT_6ParamsE$_ZN4cute3eso3ESOILb1ELb0EJNS_6LayoutINS_5tupleIJNS3_IJNS_1CILi8EEENS4_ILi1EEEEEENS4_ILi2EEEEEENS3_IJNS3_IJS6_NS4_ILi0EEEEEENS4_ILi64EEEEEEEEiEEC2ERKSE_RKi,($_ZN7cutlass13device_kernelIN5flash19enable_sm80_to_sm89INS1_16FlashAttnBwdSm80INS1_25CollectiveMainloopBwdSm80ILi2ELi2EN4cute5tupleIJNS5_1CILi128EEES8_NS7_ILi64EEEEEENS_10bfloat16_tEfNS_4arch4Sm80ELb0ELb0ELb1ELb0ELb1ELb0ELb0ELb0ELi2ELi4ELi4ELi4ELb0EEENS1_21CollectiveEpilogueBwdISA_SB_SD_Li256ELb0ELb0ELi2EEENS1_19SingleTileSchedulerILb0ELb0ELb0ELi128EEEEEEEEEvNT_6ParamsE$_ZN4cute3eso3ESOILb1ELb0EJNS_6LayoutINS_5tupleIJNS3_IJNS_1CILi8EEENS4_ILi1EEEEEENS4_ILi2EEEEEENS3_IJNS3_IJS6_NS4_ILi0EEEEEENS4_ILi8192EEEEEEEENS_10ViewEngineINS_8smem_ptrIPN7cutlass10bfloat16_tEEEEEEEC2ERKSE_RKSL_ - $_ZN7cutlass13device_kernelIN5flash19enable_sm80_to_sm89INS1_16FlashAttnBwdSm80INS1_25CollectiveMainloopBwdSm80ILi2ELi2EN4cute5tupleIJNS5_1CILi128EEES8_NS7_ILi64EEEEEENS_10bfloat16_tEfNS_4arch4Sm80ELb0ELb0ELb1ELb0ELb1ELb0ELb0ELb0ELi2ELi4ELi4ELi4ELb0EEENS1_21CollectiveEpilogueBwdISA_SB_SD_Li256ELb0ELb0ELi2EEENS1_19SingleTileSchedulerILb0ELb0ELb0ELi128EEEEEEEEEvNT_6ParamsE$_ZN4cute3eso3ESOILb1ELb0EJNS_6LayoutINS_5tupleIJNS3_IJNS_1CILi8EEENS4_ILi1EEEEEENS4_ILi2EEEEEENS3_IJNS3_IJS6_NS4_ILi0EEEEEENS4_ILi64EEEEEEEEiEEC2ERKSE_RKi)
$_ZN7cutlass13device_kernelIN5flash19enable_sm80_to_sm89INS1_16FlashAttnBwdSm80INS1_25CollectiveMainloopBwdSm80ILi2ELi2EN4cute5tupleIJNS5_1CILi128EEES8_NS7_ILi64EEEEEENS_10bfloat16_tEfNS_4arch4Sm80ELb0ELb0ELb1ELb0ELb1ELb0ELb0ELb0ELi2ELi4ELi4ELi4ELb0EEENS1_21CollectiveEpilogueBwdISA_SB_SD_Li256ELb0ELb0ELi2EEENS1_19SingleTileSchedulerILb0ELb0ELb0ELi128EEEEEEEEEvNT_6ParamsE$_ZN4cute3eso3ESOILb1ELb0EJNS_6LayoutINS_5tupleIJNS3_IJNS_1CILi8EEENS4_ILi1EEEEEENS4_ILi2EEEEEENS3_IJNS3_IJS6_NS4_ILi0EEEEEENS4_ILi64EEEEEEEEiEEC2ERKSE_RKi:
[----:B------:R-:W-:Y:S02]  /*9ea0*/  IADD3 R2, R25, -c[0x0][0x20], RZ ;  /* 0x8000080019027a10 */ /* 0x000fe40007ffe0ff */
[----:B------:R-:W-:-:S03]  /*9eb0*/  MOV R7, 0x0 ;  /* 0x0000000000077802 */ /* 0x000fc60000000f00 */
[----:B------:R1:W-:Y:S01]  /*9ec0*/  STL [R2], R3 ;  /* 0x0000000302007387 */ /* 0x0003e20000100800 */
[----:B------:R-:W-:Y:S05]  /*9ed0*/  RET.REL.NODEC R6 `(_ZN7cutlass13device_kernelIN5flash19enable_sm80_to_sm89INS1_16FlashAttnBwdSm80INS1_25CollectiveMainloopBwdSm80ILi2ELi2EN4cute5tupleIJNS5_1CILi128EEES8_NS7_ILi64EEEEEENS_10bfloat16_tEfNS_4arch4Sm80ELb0ELb0ELb1ELb0ELb1ELb0ELb0ELb0ELi2ELi4ELi4ELi4ELb0EEENS1_21CollectiveEpilogueBwdISA_SB_SD_Li256ELb0ELb0ELi2EEENS1_19SingleTileSchedulerILb0ELb0ELb0ELi128EEEEEEEEEvNT_6ParamsE) ;  /* 0xffff612006007950 */ /* 0x000fea0003c3ffff */
        .type           $_ZN7cutlass13device_kernelIN5flash19enable_sm80_to_sm89INS1_16FlashAttnBwdSm80INS1_25CollectiveMainloopBwdSm80ILi2ELi2EN4cute5tupleIJNS5_1CILi128EEES8_NS7_ILi64EEEEEENS_10bfloat16_tEfNS_4arch4Sm80ELb0ELb0ELb1ELb0ELb1ELb0ELb0ELb0ELi2ELi4ELi4ELi4ELb0EEENS1_21CollectiveEpilogueBwdISA_SB_SD_Li256ELb0ELb0ELi2EEENS1_19SingleTileSchedulerILb0ELb0ELb0ELi128EEEEEEEEEvNT_6ParamsE$_ZN4cute3eso3ESOILb1ELb0EJNS_6LayoutINS_5tupleIJNS3_IJNS_1CILi8EEENS4_ILi1EEEEEENS4_ILi2EEEEEENS3_IJNS3_IJS6_NS4_ILi0EEEEEENS4_ILi8192EEEEEEEENS_10ViewEngineINS_8smem_ptrIPN7cutlass10bfloat16_tEEEEEEEC2ERKSE_RKSL_,@function
        .size           $_ZN7cutlass13device_kernelIN5flash19enable_sm80_to_sm89INS1_16FlashAttnBwdSm80INS1_25CollectiveMainloopBwdSm80ILi2ELi2EN4cute5tupleIJNS5_1CILi128EEES8_NS7_ILi64EEEEEENS_10bfloat16_tEfNS_4arch4Sm80ELb0ELb0ELb1ELb0ELb1ELb0ELb0ELb0ELi2ELi4ELi4ELi4ELb0EEENS1_21CollectiveEpilogueBwdISA_SB_SD_Li256ELb0ELb0ELi2EEENS1_19SingleTileSchedulerILb0ELb0ELb0ELi128EEEEEEEEEvNT_6ParamsE$_ZN4cute3eso3ESOILb1ELb0EJNS_6LayoutINS_5tupleIJNS3_IJNS_1CILi8EEENS4_ILi1EEEEEENS4_ILi2EEEEEENS3_IJNS3_IJS6_NS4_ILi0EEEEEENS4_ILi8192EEEEEEEENS_10ViewEngineINS_8smem_ptrIPN7cutlass10bfloat16_tEEEEEEEC2ERKSE_RKSL_,($_ZN7cutlass13device_kernelIN5flash19enable_sm80_to_sm89INS1_16FlashAttnBwdSm80INS1_25CollectiveMainloopBwdSm80ILi2ELi2EN4cute5tupleIJNS5_1CILi128EEES8_NS7_ILi64EEEEEENS_10bfloat16_tEfNS_4arch4Sm80ELb0ELb0ELb1ELb0ELb1ELb0ELb0ELb0ELi2ELi4ELi4ELi4ELb0EEENS1_21CollectiveEpilogueBwdISA_SB_SD_Li256ELb0ELb0ELi2EEENS1_19SingleTileSchedulerILb0ELb0ELb0ELi128EEEEEEEEEvNT_6ParamsE$_ZN4cute3eso3ESOILb1ELb0EJNS_6LayoutINS_5tupleIJNS3_IJNS_1CILi8EEENS4_ILi1EEEEEENS4_ILi2EEEEEENS3_IJNS3_IJS6_NS4_ILi0EEEEEENS4_ILi8192EEEEEEEEiEEC2ERKSE_RKi - $_ZN7cutlass13device_kernelIN5flash19enable_sm80_to_sm89INS1_16FlashAttnBwdSm80INS1_25CollectiveMainloopBwdSm80ILi2ELi2EN4cute5tupleIJNS5_1CILi128EEES8_NS7_ILi64EEEEEENS_10bfloat16_tEfNS_4arch4Sm80ELb0ELb0ELb1ELb0ELb1ELb0ELb0ELb0ELi2ELi4ELi4ELi4ELb0EEENS1_21CollectiveEpilogueBwdISA_SB_SD_Li256ELb0ELb0ELi2EEENS1_19SingleTileSchedulerILb0ELb0ELb0ELi128EEEEEEEEEvNT_6ParamsE$_ZN4cute3eso3ESOILb1ELb0EJNS_6LayoutINS_5tupleIJNS3_IJNS_1CILi8EEENS4_ILi1EEEEEENS4_ILi2EEEEEENS3_IJNS3_IJS6_NS4_ILi0EEEEEENS4_ILi8192EEEEEEEENS_10ViewEngineINS_8smem_ptrIPN7cutlass10bfloat16_tEEEEEEEC2ERKSE_RKSL_)
$_ZN7cutlass13device_kernelIN5flash19enable_sm80_to_sm89INS1_16FlashAttnBwdSm80INS1_25CollectiveMainloopBwdSm80ILi2ELi2EN4cute5tupleIJNS5_1CILi128EEES8_NS7_ILi64EEEEEENS_10bfloat16_tEfNS_4arch4Sm80ELb0ELb0ELb1ELb0ELb1ELb0ELb0ELb0ELi2ELi4ELi4ELi4ELb0EEENS1_21CollectiveEpilogueBwdISA_SB_SD_Li256ELb0ELb0ELi2EEENS1_19SingleTileSchedulerILb0ELb0ELb0ELi128EEEEEEEEEvNT_6ParamsE$_ZN4cute3eso3ESOILb1ELb0EJNS_6LayoutINS_5tupleIJNS3_IJNS_1CILi8EEENS4_ILi1EEEEEENS4_ILi2EEEEEENS3_IJNS3_IJS6_NS4_ILi0EEEEEENS4_ILi8192EEEEEEEENS_10ViewEngineINS_8smem_ptrIPN7cutlass10bfloat16_tEEEEEEEC2ERKSE_RKSL_:
[----:B------:R-:W-:Y:S02]  /*9ee0*/  IADD3 R4, R25, -c[0x0][0x20], RZ ;  /* 0x8000080019047a10 */ /* 0x000fe40007ffe0ff */
[----:B------:R-:W-:-:S03]  /*9ef0*/  MOV R7, 0x0 ;  /* 0x0000000000077802 */ /* 0x000fc60000000f00 */
[----:B------:R1:W-:Y:S01]  /*9f00*/  STL.64 [R4], R2 ;  /* 0x0000000204007387 */ /* 0x0003e20000100a00 */
[----:B------:R-:W-:Y:S05]  /*9f10*/  RET.REL.NODEC R6 `(_ZN7cutlass13device_kernelIN5flash19enable_sm80_to_sm89INS1_16FlashAttnBwdSm80INS1_25CollectiveMainloopBwdSm80ILi2ELi2EN4cute5tupleIJNS5_1CILi128EEES8_NS7_ILi64EEEEEENS_10bfloat16_tEfNS_4arch4Sm80ELb0ELb0ELb1ELb0ELb1ELb0ELb0ELb0ELi2ELi4ELi4ELi4ELb0EEENS1_21CollectiveEpilogueBwdISA_SB_SD_Li256ELb0ELb0ELi2EEENS1_19SingleTileSchedulerILb0ELb0ELb0ELi128EEEEEEEEEvNT_6ParamsE) ;  /* 0xffff60e006007950 */ /* 0x000fea0003c3ffff */
        .type           $_ZN7cutlass13device_kernelIN5flash19enable_sm80_to_sm89INS1_16FlashAttnBwdSm80INS1_25CollectiveMainloopBwdSm80ILi2ELi2EN4cute5tupleIJNS5_1CILi128EEES8_NS7_ILi64EEEEEENS_10bfloat16_tEfNS_4arch4Sm80ELb0ELb0ELb1ELb0ELb1ELb0ELb0ELb0ELi2ELi4ELi4ELi4ELb0EEENS1_21CollectiveEpilogueBwdISA_SB_SD_Li256ELb0ELb0ELi2EEENS1_19SingleTileSchedulerILb0ELb0ELb0ELi128EEEEEEEEEvNT_6ParamsE$_ZN4cute3eso3ESOILb1ELb0EJNS_6LayoutINS_5tupleIJNS3_IJNS_1CILi8EEENS4_ILi1EEEEEENS4_ILi2EEEEEENS3_IJNS3_IJS6_NS4_ILi0EEEEEENS4_ILi8192EEEEEEEEiEEC2ERKSE_RKi,@function
        .size           $_ZN7cutlass13device_kernelIN5flash19enable_sm80_to_sm89INS1_16FlashAttnBwdSm80INS1_25CollectiveMainloopBwdSm80ILi2ELi2EN4cute5tupleIJNS5_1CILi128EEES8_NS7_ILi64EEEEEENS_10bfloat16_tEfNS_4arch4Sm80ELb0ELb0ELb1ELb0ELb1ELb0ELb0ELb0ELi2ELi4ELi4ELi4ELb0EEENS1_21CollectiveEpilogueBwdISA_SB_SD_Li256ELb0ELb0ELi2EEENS1_19SingleTileSchedulerILb0ELb0ELb0ELi128EEEEEEEEEvNT_6ParamsE$_ZN4cute3eso3ESOILb1ELb0EJNS_6LayoutINS_5tupleIJNS3_IJNS_1CILi8EEENS4_ILi1EEEEEENS4_ILi2EEEEEENS3_IJNS3_IJS6_NS4_ILi0EEEEEENS4_ILi8192EEEEEEEEiEEC2ERKSE_RKi,($_ZN7cutlass13device_kernelIN5flash19enable_sm80_to_sm89INS1_16FlashAttnBwdSm80INS1_25CollectiveMainloopBwdSm80ILi2ELi2EN4cute5tupleIJNS5_1CILi128EEES8_NS7_ILi64EEEEEENS_10bfloat16_tEfNS_4arch4Sm80ELb0ELb0ELb1ELb0ELb1ELb0ELb0ELb0ELi2ELi4ELi4ELi4ELb0EEENS1_21CollectiveEpilogueBwdISA_SB_SD_Li256ELb0ELb0ELi2EEENS1_19SingleTileSchedulerILb0ELb0ELb0ELi128EEEEEEEEEvNT_6ParamsE$_ZN4cute3eso3ESOILb1ELb0EJNS_6LayoutINS_5tupleIJNS3_IJNS_1CILi8EEENS4_ILi1EEEEEENS4_ILi2EEEEEENS3_IJNS3_IJS6_NS4_ILi0EEEEEES5_EEEEENS_10ViewEngineIPN7cutlass10bfloat16_tEEEEEC2ERKSD_RKSI_ - $_ZN7cutlass13device_kernelIN5flash19enable_sm80_to_sm89INS1_16FlashAttnBwdSm80INS1_25CollectiveMainloopBwdSm80ILi2ELi2EN4cute5tupleIJNS5_1CILi128EEES8_NS7_ILi64EEEEEENS_10bfloat16_tEfNS_4arch4Sm80ELb0ELb0ELb1ELb0ELb1ELb0ELb0ELb0ELi2ELi4ELi4ELi4ELb0EEENS1_21CollectiveEpilogueBwdISA_SB_SD_Li256ELb0ELb0ELi2EEENS1_19SingleTileSchedulerILb0ELb0ELb0ELi128EEEEEEEEEvNT_6ParamsE$_ZN4cute3eso3ESOILb1ELb0EJNS_6LayoutINS_5tupleIJNS3_IJNS_1CILi8EEENS4_ILi1EEEEEENS4_ILi2EEEEEENS3_IJNS3_IJS6_NS4_ILi0EEEEEENS4_ILi8192EEEEEEEEiEEC2ERKSE_RKi)
$_ZN7cutlass13device_kernelIN5flash19enable_sm80_to_sm89INS1_16FlashAttnBwdSm80INS1_25CollectiveMainloopBwdSm80ILi2ELi2EN4cute5tupleIJNS5_1CILi128EEES8_NS7_ILi64EEEEEENS_10bfloat16_tEfNS_4arch4Sm80ELb0ELb0ELb1ELb0ELb1ELb0ELb0ELb0ELi2ELi4ELi4ELi4ELb0EEENS1_21CollectiveEpilogueBwdISA_SB_SD_Li256ELb0ELb0ELi2EEENS1_19SingleTileSchedulerILb0ELb0ELb0ELi128EEEEEEEEEvNT_6ParamsE$_ZN4cute3eso3ESOILb1ELb0EJNS_6LayoutINS_5tupleIJNS3_IJNS_1CILi8EEENS4_ILi1EEEEEENS4_ILi2EEEEEENS3_IJNS3_IJS6_NS4_ILi0EEEEEENS4_ILi8192EEEEEEEEiEEC2ERKSE_RKi:
[----:B------:R-:W-:Y:S02]  /*9f20*/  IADD3 R2, R25, -c[0x0][0x20], RZ ;  /* 0x8000080019027a10 */ /* 0x000fe40007ffe0ff */
[----:B------:R-:W-:-:S03]  /*9f30*/  MOV R5, 0x0 ;  /* 0x0000000000057802 */ /* 0x000fc60000000f00 */
[----:B------:R1:W-:Y:S01]  /*9f40*/  STL [R2], R3 ;  /* 0x0000000302007387 */ /* 0x0003e20000100800 */
[----:B------:R-:W-:Y:S05]  /*9f50*/  RET.REL.NODEC R4 `(_ZN7cutlass13device_kernelIN5flash19enable_sm80_to_sm89INS1_16FlashAttnBwdSm80INS1_25CollectiveMainloopBwdSm80ILi2ELi2EN4cute5tupleIJNS5_1CILi128EEES8_NS7_ILi64EEEEEENS_10bfloat16_tEfNS_4arch4Sm80ELb0ELb0ELb1ELb0ELb1ELb0ELb0ELb0ELi2ELi4ELi4ELi4ELb0EEENS1_21CollectiveEpilogueBwdISA_SB_SD_Li256ELb0ELb0ELi2EEENS1_19SingleTileSchedulerILb0ELb0ELb0ELi128EEEEEEEEEvNT_6ParamsE) ;  /* 0xffff60a004007950 */ /* 0x000fea0003c3ffff */
        .type           $_ZN7cutlass13device_kernelIN5flash19enable_sm80_to_sm89INS1_16FlashAttnBwdSm80INS1_25CollectiveMainloopBwdSm80ILi2ELi2EN4cute5tupleIJNS5_1CILi128EEES8_NS7_ILi64EEEEEENS_10bfloat16_tEfNS_4arch4Sm80ELb0ELb0ELb1ELb0ELb1ELb0ELb0ELb0ELi2ELi4ELi4ELi4ELb0EEENS1_21CollectiveEpilogueBwdISA_SB_SD_Li256ELb0ELb0ELi2EEENS1_19SingleTileSchedulerILb0ELb0ELb0ELi128EEEEEEEEEvNT_6ParamsE$_ZN4cute3eso3ESOILb1ELb0EJNS_6LayoutINS_5tupleIJNS3_IJNS_1CILi8EEENS4_ILi1EEEEEENS4_ILi2EEEEEENS3_IJNS3_IJS6_NS4_ILi0EEEEEES5_EEEEENS_10ViewEngineIPN7cutlass10bfloat16_tEEEEEC2ERKSD_RKSI_,@function
        .size           $_ZN7cutlass13device_kernelIN5flash19enable_sm80_to_sm89INS1_16FlashAttnBwdSm80INS1_25CollectiveMainloopBwdSm80ILi2ELi2EN4cute5tupleIJNS5_1CILi128EEES8_NS7_ILi64EEEEEENS_10bfloat16_tEfNS_4arch4Sm80ELb0ELb0ELb1ELb0ELb1ELb0ELb0ELb0ELi2ELi4ELi4ELi4ELb0EEENS1_21CollectiveEpilogueBwdISA_SB_SD_Li256ELb0ELb0ELi2EEENS1_19SingleTileSchedulerILb0ELb0ELb0ELi128EEEEEEEEEvNT_6ParamsE$_ZN4cute3eso3ESOILb1ELb0EJNS_6LayoutINS_5tupleIJNS3_IJNS_1CILi8EEENS4_ILi1EEEEEENS4_ILi2EEEEEENS3_IJNS3_IJS6_NS4_ILi0EEEEEES5_EEEEENS_10ViewEngineIPN7cutlass10bfloat16_tEEEEEC2ERKSD_RKSI_,($_ZN7cutlass13device_kernelIN5flash19enable_sm80_to_sm89INS1_16FlashAttnBwdSm80INS1_25CollectiveMainloopBwdSm80ILi2ELi2EN4cute5tupleIJNS5_1CILi128EEES8_NS7_ILi64EEEEEENS_10bfloat16_tEfNS_4arch4Sm80ELb0ELb0ELb1ELb0ELb1ELb0ELb0ELb0ELi2ELi4ELi4ELi4ELb0EEENS1_21CollectiveEpilogueBwdISA_SB_SD_Li256ELb0ELb0ELi2EEENS1_19SingleTileSchedulerILb0ELb0ELb0ELi128EEEEEEEEEvNT_6ParamsE$_ZN4cute3eso3ESOILb1ELb0EJNS_6LayoutINS_5tupleIJNS3_IJNS_1CILi8EEENS4_ILi1EEEEEENS4_ILi2EEEEEENS3_IJNS3_IJS6_NS4_ILi0EEEEEES5_EEEEEiEEC2ERKSD_RKi - $_ZN7cutlass13device_kernelIN5flash19enable_sm80_to_sm89INS1_16FlashAttnBwdSm80INS1_25CollectiveMainloopBwdSm80ILi2ELi2EN4cute5tupleIJNS5_1CILi128EEES8_NS7_ILi64EEEEEENS_10bfloat16_tEfNS_4arch4Sm80ELb0ELb0ELb1ELb0ELb1ELb0ELb0ELb0ELi2ELi4ELi4ELi4ELb0EEENS1_21CollectiveEpilogueBwdISA_SB_SD_Li256ELb0ELb0ELi2EEENS1_19SingleTileSchedulerILb0ELb0ELb0ELi128EEEEEEEEEvNT_6ParamsE$_ZN4cute3eso3ESOILb1ELb0EJNS_6LayoutINS_5tupleIJNS3_IJNS_1CILi8EEENS4_ILi1EEEEEENS4_ILi2EEEEEENS3_IJNS3_IJS6_NS4_ILi0EEEEEES5_EEEEENS_10ViewEngineIPN7cutlass10bfloat16_tEEEEEC2ERKSD_RKSI_)
$_ZN7cutlass13device_kernelIN5flash19enable_sm80_to_sm89INS1_16FlashAttnBwdSm80INS1_25CollectiveMainloopBwdSm80ILi2ELi2EN4cute5tupleIJNS5_1CILi128EEES8_NS7_ILi64EEEEEENS_10bfloat16_tEfNS_4arch4Sm80ELb0ELb0ELb1ELb0ELb1ELb0ELb0ELb0ELi2ELi4ELi4ELi4ELb0EEENS1_21CollectiveEpilogueBwdISA_SB_SD_Li256ELb0ELb0ELi2EEENS1_19SingleTileSchedulerILb0ELb0ELb0ELi128EEEEEEEEEvNT_6ParamsE$_ZN4cute3eso3ESOILb1ELb0EJNS_6LayoutINS_5tupleIJNS3_IJNS_1CILi8EEENS4_ILi1EEEEEENS4_ILi2EEEEEENS3_IJNS3_IJS6_NS4_ILi0EEEEEES5_EEEEENS_10ViewEngineIPN7cutlass10bfloat16_tEEEEEC2ERKSD_RKSI_:
[----:B------:R-:W-:Y:S01]  /*9f60*/  IADD3 R3, R76, -c[0x0][0x20], RZ ;  /* 0x800008004c037a10 */ /* 0x000fe20007ffe0ff */
[----:B------:R-:W-:Y:S01]  /*9f70*/  IMAD.MOV.U32 R8, RZ, RZ, R2 ;  /* 0x000000ffff087224 */ /* 0x000fe200078e0002 */
[----:B------:R-:W-:Y:S01]  /*9f80*/  MOV R9, R7 ;  /* 0x0000000700097202 */ /* 0x000fe20000000f00 */
[----:B------:R-:W-:-:S04]  /*9f90*/  IMAD.MOV.U32 R7, RZ, RZ, 0x0 ;  /* 0x00000000ff077424 */ /* 0x000fc800078e00ff */
[----:B------:R1:W-:Y:S01]  /*9fa0*/  STL.64 [R3], R8 ;  /* 0x0000000803007387 */ /* 0x0003e20000100a00 */
[----:B------:R-:W-:Y:S05]  /*9fb0*/  RET.REL.NODEC R6 `(_ZN7cutlass13device_kernelIN5flash19enable_sm80_to_sm89INS1_16FlashAttnBwdSm80INS1_25CollectiveMainloopBwdSm80ILi2ELi2EN4cute5tupleIJNS5_1CILi128EEES8_NS7_ILi64EEEEEENS_10bfloat16_tEfNS_4arch4Sm80ELb0ELb0ELb1ELb0ELb1ELb0ELb0ELb0ELi2ELi4ELi4ELi4ELb0EEENS1_21CollectiveEpilogueBwdISA_SB_SD_Li256ELb0ELb0ELi2EEENS1_19SingleTileSchedulerILb0ELb0ELb0ELi128EEEEEEEEEvNT_6ParamsE) ;  /* 0xffff604006007950 */ /* 0x000fea0003c3ffff */
        .type           $_ZN7cutlass13device_kernelIN5flash19enable_sm80_to_sm89INS1_16FlashAttnBwdSm80INS1_25CollectiveMainloopBwdSm80ILi2ELi2EN4cute5tupleIJNS5_1CILi128EEES8_NS7_ILi64EEEEEENS_10bfloat16_tEfNS_4arch4Sm80ELb0ELb0ELb1ELb0ELb1ELb0ELb0ELb0ELi2ELi4ELi4ELi4ELb0EEENS1_21CollectiveEpilogueBwdISA_SB_SD_Li256ELb0ELb0ELi2EEENS1_19SingleTileSchedulerILb0ELb0ELb0ELi128EEEEEEEEEvNT_6ParamsE$_ZN4cute3eso3ESOILb1ELb0EJNS_6LayoutINS_5tupleIJNS3_IJNS_1CILi8EEENS4_ILi1EEEEEENS4_ILi2EEEEEENS3_IJNS3_IJS6_NS4_ILi0EEEEEES5_EEEEEiEEC2ERKSD_RKi,@function
        .size           $_ZN7cutlass13device_kernelIN5flash19enable_sm80_to_sm89INS1_16FlashAttnBwdSm80INS1_25CollectiveMainloopBwdSm80ILi2ELi2EN4cute5tupleIJNS5_1CILi128EEES8_NS7_ILi64EEEEEENS_10bfloat16_tEfNS_4arch4Sm80ELb0ELb0ELb1ELb0ELb1ELb0ELb0ELb0ELi2ELi4ELi4ELi4ELb0EEENS1_21CollectiveEpilogueBwdISA_SB_SD_Li256ELb0ELb0ELi2EEENS1_19SingleTileSchedulerILb0ELb0ELb0ELi128EEEEEEEEEvNT_6ParamsE$_ZN4cute3eso3ESOILb1ELb0EJNS_6LayoutINS_5tupleIJNS3_IJNS_1CILi8EEENS4_ILi1EEEEEENS4_ILi2EEEEEENS3_IJNS3_IJS6_NS4_ILi0EEEEEES5_EEEEEiEEC2ERKSD_RKi,($_ZN7cutlass13device_kernelIN5flash19enable_sm80_to_sm89INS1_16FlashAttnBwdSm80INS1_25CollectiveMainloopBwdSm80ILi2ELi2EN4cute5tupleIJNS5_1CILi128EEES8_NS7_ILi64EEEEEENS_10bfloat16_tEfNS_4arch4Sm80ELb0ELb0ELb1ELb0ELb1ELb0ELb0ELb0ELi2ELi4ELi4ELi4ELb0EEENS1_21CollectiveEpilogueBwdISA_SB_SD_Li256ELb0ELb0ELi2EEENS1_19SingleTileSchedulerILb0ELb0ELb0ELi128EEEEEEEEEvNT_6ParamsE$_ZN4cute3eso3ESOILb1ELb0EJNS_6LayoutINS_5tupleIJNS3_IJNS_1CILi8EEENS4_ILi1EEEEEENS4_ILi2EEENS3_IJNS4_ILi4EEES8_EEEEEENS3_IJNS3_IJS6_NS4_ILi0EEEEEES5_NS3_IJNS4_ILi32EEENS4_ILi16EEEEEEEEEEENS_10ViewEngineIPN7cutlass10bfloat16_tEEEEEC2ERKSI_RKSN_ - $_ZN7cutlass13device_kernelIN5flash19enable_sm80_to_sm89INS1_16FlashAttnBwdSm80INS1_25CollectiveMainloopBwdSm80ILi2ELi2EN4cute5tupleIJNS5_1CILi128EEES8_NS7_ILi64EEEEEENS_10bfloat16_tEfNS_4arch4Sm80ELb0ELb0ELb1ELb0ELb1ELb0ELb0ELb0ELi2ELi4ELi4ELi4ELb0EEENS1_21CollectiveEpilogueBwdISA_SB_SD_Li256ELb0ELb0ELi2EEENS1_19SingleTileSchedulerILb0ELb0ELb0ELi128EEEEEEEEEvNT_6ParamsE$_ZN4cute3eso3ESOILb1ELb0EJNS_6LayoutINS_5tupleIJNS3_IJNS_1CILi8EEENS4_ILi1EEEEEENS4_ILi2EEEEEENS3_IJNS3_IJS6_NS4_ILi0EEEEEES5_EEEEEiEEC2ERKSD_RKi)
$_ZN7cutlass13device_kernelIN5flash19enable_sm80_to_sm89INS1_16FlashAttnBwdSm80INS1_25CollectiveMainloopBwdSm80ILi2ELi2EN4cute5tupleIJNS5_1CILi128EEES8_NS7_ILi64EEEEEENS_10bfloat16_tEfNS_4arch4Sm80ELb0ELb0ELb1ELb0ELb1ELb0ELb0ELb0ELi2ELi4ELi4ELi4ELb0EEENS1_21CollectiveEpilogueBwdISA_SB_SD_Li256ELb0ELb0ELi2EEENS1_19SingleTileSchedulerILb0ELb0ELb0ELi128EEEEEEEEEvNT_6ParamsE$_ZN4cute3eso3ESOILb1ELb0EJNS_6LayoutINS_5tupleIJNS3_IJNS_1CILi8EEENS4_ILi1EEEEEENS4_ILi2EEEEEENS3_IJNS3_IJS6_NS4_ILi0EEEEEES5_EEEEEiEEC2ERKSD_RKi:
[----:B------:R-:W-:Y:S02]  /*9fc0*/  IADD3 R2, R2, -c[0x0][0x20], RZ ;  /* 0x8000080002027a10 */ /* 0x000fe40007ffe0ff */
[----:B------:R-:W-:-:S03]  /*9fd0*/  MOV R7, 0x0 ;  /* 0x0000000000077802 */ /* 0x000fc60000000f00 */
[----:B------:R1:W-:Y:S01]  /*9fe0*/  STL [R2], R3 ;  /* 0x0000000302007387 */ /* 0x0003e20000100800 */
[----:B------:R-:W-:Y:S05]  /*9ff0*/  RET.REL.NODEC R6 `(_ZN7cutlass13device_kernelIN5flash19enable_sm80_to_sm89INS1_16FlashAttnBwdSm80INS1_25CollectiveMainloopBwdSm80ILi2ELi2EN4cute5tupleIJNS5_1CILi128EEES8_NS7_ILi64EEEEEENS_10bfloat16_tEfNS_4arch4Sm80ELb0ELb0ELb1ELb0ELb1ELb0ELb0ELb0ELi2ELi4ELi4ELi4ELb0EEENS1_21CollectiveEpilogueBwdISA_SB_SD_Li256ELb0ELb0ELi2EEENS1_19SingleTileSchedulerILb0ELb0ELb0ELi128EEEEEEEEEvNT_6ParamsE) ;  /* 0xffff600006007950 */ /* 0x000fea0003c3ffff */
        .type           $_ZN7cutlass13device_kernelIN5flash19enable_sm80_to_sm89INS1_16FlashAttnBwdSm80INS1_25CollectiveMainloopBwdSm80ILi2ELi2EN4cute5tupleIJNS5_1CILi128EEES8_NS7_ILi64EEEEEENS_10bfloat16_tEfNS_4arch4Sm80ELb0ELb0ELb1ELb0ELb1ELb0ELb0ELb0ELi2ELi4ELi4ELi4ELb0EEENS1_21CollectiveEpilogueBwdISA_SB_SD_Li256ELb0ELb0ELi2EEENS1_19SingleTileSchedulerILb0ELb0ELb0ELi128EEEEEEEEEvNT_6ParamsE$_ZN4cute3eso3ESOILb1ELb0EJNS_6LayoutINS_5tupleIJNS3_IJNS_1CILi8EEENS4_ILi1EEEEEENS4_ILi2EEENS3_IJNS4_ILi4EEES8_EEEEEENS3_IJNS3_IJS6_NS4_ILi0EEEEEES5_NS3_IJNS4_ILi32EEENS4_ILi16EEEEEEEEEEENS_10ViewEngineIPN7cutlass10bfloat16_tEEEEEC2ERKSI_RKSN_,@function
        .size           $_ZN7cutlass13device_kernelIN5flash19enable_sm80_to_sm89INS1_16FlashAttnBwdSm80INS1_25CollectiveMainloopBwdSm80ILi2ELi2EN4cute5tupleIJNS5_1CILi128EEES8_NS7_ILi64EEEEEENS_10bfloat16_tEfNS_4arch4Sm80ELb0ELb0ELb1ELb0ELb1ELb0ELb0ELb0ELi2ELi4ELi4ELi4ELb0EEENS1_21CollectiveEpilogueBwdISA_SB_SD_Li256ELb0ELb0ELi2EEENS1_19SingleTileSchedulerILb0ELb0ELb0ELi128EEEEEEEEEvNT_6ParamsE$_ZN4cute3eso3ESOILb1ELb0EJNS_6LayoutINS_5tupleIJNS3_IJNS_1CILi8EEENS4_ILi1EEEEEENS4_ILi2EEENS3_IJNS4_ILi4EEES8_EEEEEENS3_IJNS3_IJS6_NS4_ILi0EEEEEES5_NS3_IJNS4_ILi32EEENS4_ILi16EEEEEEEEEEENS_10ViewEngineIPN7cutlass10bfloat16_tEEEEEC2ERKSI_RKSN_,($_ZN7cutlass13device_kernelIN5flash19enable_sm80_to_sm89INS1_16FlashAttnBwdSm80INS1_25CollectiveMainloopBwdSm80ILi2ELi2EN4cute5tupleIJNS5_1CILi128EEES8_NS7_ILi64EEEEEENS_10bfloat16_tEfNS_4arch4Sm80ELb0ELb0ELb1ELb0ELb1ELb0ELb0ELb0ELi2ELi4ELi4ELi4ELb0EEENS1_21CollectiveEpilogueBwdISA_SB_SD_Li256ELb0ELb0ELi2EEENS1_19SingleTileSchedulerILb0ELb0ELb0ELi128EEEEEEEEEvNT_6ParamsE$_ZN4cute3eso3ESOILb1ELb0EJNS_6LayoutINS_5tupleIJNS3_IJNS_1CILi8EEENS4_ILi1EEEEEENS4_ILi2EEENS4_ILi4EEEEEENS3_IJNS3_IJS6_NS4_ILi0EEEEEES5_NS4_ILi16EEEEEEEENS_10ViewEngineIPN7cutlass10bfloat16_tEEEEEC2ERKSF_RKSK_ - $_ZN7cutlass13device_kernelIN5flash19enable_sm80_to_sm89INS1_16FlashAttnBwdSm80INS1_25CollectiveMainloopBwdSm80ILi2ELi2EN4cute5tupleIJNS5_1CILi128EEES8_NS7_ILi64EEEEEENS_10bfloat16_tEfNS_4arch4Sm80ELb0ELb0ELb1ELb0ELb1ELb0ELb0ELb0ELi2ELi4ELi4ELi4ELb0EEENS1_21CollectiveEpilogueBwdISA_SB_SD_Li256ELb0ELb0ELi2EEENS1_19SingleTileSchedulerILb0ELb0ELb0ELi128EEEEEEEEEvNT_6ParamsE$_ZN4cute3eso3ESOILb1ELb0EJNS_6LayoutINS_5tupleIJNS3_IJNS_1CILi8EEENS4_ILi1EEEEEENS4_ILi2EEENS3_IJNS4_ILi4EEES8_EEEEEENS3_IJNS3_IJS6_NS4_ILi0EEEEEES5_NS3_IJNS4_ILi32EEENS4_ILi16EEEEEEEEEEENS_10ViewEngineIPN7cutlass10bfloat16_tEEEEEC2ERKSI_RKSN_)
$_ZN7cutlass13device_kernelIN5flash19enable_sm80_to_sm89INS1_16FlashAttnBwdSm80INS1_25CollectiveMainloopBwdSm80ILi2ELi2EN4cute5tupleIJNS5_1CILi128EEES8_NS7_ILi64EEEEEENS_10bfloat16_tEfNS_4arch4Sm80ELb0ELb0ELb1ELb0ELb1ELb0ELb0ELb0ELi2ELi4ELi4ELi4ELb0EEENS1_21CollectiveEpilogueBwdISA_SB_SD_Li256ELb0ELb0ELi2EEENS1_19SingleTileSchedulerILb0ELb0ELb0ELi128EEEEEEEEEvNT_6ParamsE$_ZN4cute3eso3ESOILb1ELb0EJNS_6LayoutINS_5tupleIJNS3_IJNS_1CILi8EEENS4_ILi1EEEEEENS4_ILi2EEENS3_IJNS4_ILi4EEES8_EEEEEENS3_IJNS3_IJS6_NS4_ILi0EEEEEES5_NS3_IJNS4_ILi32EEENS4_ILi16EEEEEEEEEEENS_10ViewEngineIPN7cutlass10bfloat16_tEEEEEC2ERKSI_RKSN_:
[----:B------:R-:W-:Y:S01]  /*a000*/  IADD3 R2, R76, -c[0x0][0x20], RZ ;  /* 0x800008004c027a10 */ /* 0x000fe20007ffe0ff */
[----:B------:R-:W-:Y:S01]  /*a010*/  IMAD.MOV.U32 R6, RZ, RZ, R72 ;  /* 0x000000ffff067224 */ /* 0x000fe200078e0048 */
[----:B------:R-:W-:Y:S01]  /*a020*/  MOV R7, R71 ;  /* 0x0000004700077202 */ /* 0x000fe20000000f00 */
[----:B------:R-:W-:-:S04]  /*a030*/  IMAD.MOV.U32 R5, RZ, RZ, 0x0 ;  /* 0x00000000ff057424 */ /* 0x000fc800078e00ff */
[----:B------:R1:W-:Y:S01]  /*a040*/  STL.64 [R2], R6 ;  /* 0x0000000602007387 */ /* 0x0003e20000100a00 */
[----:B------:R-:W-:Y:S05]  /*a050*/  RET.REL.NODEC R4 `(_ZN7cutlass13device_kernelIN5flash19enable_sm80_to_sm89INS1_16FlashAttnBwdSm80INS1_25CollectiveMainloopBwdSm80ILi2ELi2EN4cute5tupleIJNS5_1CILi128EEES8_NS7_ILi64EEEEEENS_10bfloat16_tEfNS_4arch4Sm80ELb0ELb0ELb1ELb0ELb1ELb0ELb0ELb0ELi2ELi4ELi4ELi4ELb0EEENS1_21CollectiveEpilogueBwdISA_SB_SD_Li256ELb0ELb0ELi2EEENS1_19SingleTileSchedulerILb0ELb0ELb0ELi128EEEEEEEEEvNT_6ParamsE) ;  /* 0xffff5fa004007950 */ /* 0x000fea0003c3ffff */
        .type           $_ZN7cutlass13device_kernelIN5flash19enable_sm80_to_sm89INS1_16FlashAttnBwdSm80INS1_25CollectiveMainloopBwdSm80ILi2ELi2EN4cute5tupleIJNS5_1CILi128EEES8_NS7_ILi64EEEEEENS_10bfloat16_tEfNS_4arch4Sm80ELb0ELb0ELb1ELb0ELb1ELb0ELb0ELb0ELi2ELi4ELi4ELi4ELb0EEENS1_21CollectiveEpilogueBwdISA_SB_SD_Li256ELb0ELb0ELi2EEENS1_19SingleTileSchedulerILb0ELb0ELb0ELi128EEEEEEEEEvNT_6ParamsE$_ZN4cute3eso3ESOILb1ELb0EJNS_6LayoutINS_5tupleIJNS3_IJNS_1CILi8EEENS4_ILi1EEEEEENS4_ILi2EEENS4_ILi4EEEEEENS3_IJNS3_IJS6_NS4_ILi0EEEEEES5_NS4_ILi16EEEEEEEENS_10ViewEngineIPN7cutlass10bfloat16_tEEEEEC2ERKSF_RKSK_,@function
        .size           $_ZN7cutlass13device_kernelIN5flash19enable_sm80_to_sm89INS1_16FlashAttnBwdSm80INS1_25CollectiveMainloopBwdSm80ILi2ELi2EN4cute5tupleIJNS5_1CILi128EEES8_NS7_ILi64EEEEEENS_10bfloat16_tEfNS_4arch4Sm80ELb0ELb0ELb1ELb0ELb1ELb0ELb0ELb0ELi2ELi4ELi4ELi4ELb0EEENS1_21CollectiveEpilogueBwdISA_SB_SD_Li256ELb0ELb0ELi2EEENS1_19SingleTileSchedulerILb0ELb0ELb0ELi128EEEEEEEEEvNT_6ParamsE$_ZN4cute3eso3ESOILb1ELb0EJNS_6LayoutINS_5tupleIJNS3_IJNS_1CILi8EEENS4_ILi1EEEEEENS4_ILi2EEENS4_ILi4EEEEEENS3_IJNS3_IJS6_NS4_ILi0EEEEEES5_NS4_ILi16EEEEEEEENS_10ViewEngineIPN7cutlass10bfloat16_tEEEEEC2ERKSF_RKSK_,($_ZN7cutlass13device_kernelIN5flash19enable_sm80_to_sm89INS1_16FlashAttnBwdSm80INS1_25CollectiveMainloopBwdSm80ILi2ELi2EN4cute5tupleIJNS5_1CILi128EEES8_NS7_ILi64EEEEEENS_10bfloat16_tEfNS_4arch4Sm80ELb0ELb0ELb1ELb0ELb1ELb0ELb0ELb0ELi2ELi4ELi4ELi4ELb0EEENS1_21CollectiveEpilogueBwdISA_SB_SD_Li256ELb0ELb0ELi2EEENS1_19SingleTileSchedulerILb0ELb0ELb0ELi128EEEEEEEEEvNT_6ParamsE$_ZN4cute3eso3ESOILb1ELb0EJNS_6LayoutINS_5tupleIJNS3_IJNS_1CILi8EEENS4_ILi1EEEEEENS4_ILi2EEES5_EEENS3_IJNS3_IJS6_NS4_ILi0EEEEEENS4_ILi64EEES5_EEEEENS_10ViewEngineIPN7cutlass10bfloat16_tEEEEEC2ERKSE_RKSJ_ - $_ZN7cutlass13device_kernelIN5flash19enable_sm80_to_sm89INS1_16FlashAttnBwdSm80INS1_25CollectiveMainloopBwdSm80ILi2ELi2EN4cute5tupleIJNS5_1CILi128EEES8_NS7_ILi64EEEEEENS_10bfloat16_tEfNS_4arch4Sm80ELb0ELb0ELb1ELb0ELb1ELb0ELb0ELb0ELi2ELi4ELi4ELi4ELb0EEENS1_21CollectiveEpilogueBwdISA_SB_SD_Li256ELb0ELb0ELi2EEENS1_19SingleTileSchedulerILb0ELb0ELb0ELi128EEEEEEEEEvNT_6ParamsE$_ZN4cute3eso3ESOILb1ELb0EJNS_6LayoutINS_5tupleIJNS3_IJNS_1CILi8EEENS4_ILi1EEEEEENS4_ILi2EEENS4_ILi4EEEEEENS3_IJNS3_IJS6_NS4_ILi0EEEEEES5_NS4_ILi16EEEEEEEENS_10ViewEngineIPN7cutlass10bfloat16_tEEEEEC2ERKSF_RKSK_)
$_ZN7cutlass13device_kernelIN5flash19enable_sm80_to_sm89INS1_16FlashAttnBwdSm80INS1_25CollectiveMainloopBwdSm80ILi2ELi2EN4cute5tupleIJNS5_1CILi128EEES8_NS7_ILi64EEEEEENS_10bfloat16_tEfNS_4arch4Sm80ELb0ELb0ELb1ELb0ELb1ELb0ELb0ELb0ELi2ELi4ELi4ELi4ELb0EEENS1_21CollectiveEpilogueBwdISA_SB_SD_Li256ELb0ELb0ELi2EEENS1_19SingleTileSchedulerILb0ELb0ELb0ELi128EEEEEEEEEvNT_6ParamsE$_ZN4cute3eso3ESOILb1ELb0EJNS_6LayoutINS_5tupleIJNS3_IJNS_1CILi8EEENS4_ILi1EEEEEENS4_ILi2EEENS4_ILi4EEEEEENS3_IJNS3_IJS6_NS4_ILi0EEEEEES5_NS4_ILi16EEEEEEEENS_10ViewEngineIPN7cutlass10bfloat16_tEEEEEC2ERKSF_RKSK_:
[----:B------:R-:W-:Y:S01]  /*a060*/  IADD3 R2, R25, -c[0x0][0x20], RZ ;  /* 0x8000080019027a10 */ /* 0x000fe20007ffe0ff */
[----:B------:R-:W-:Y:S01]  /*a070*/  IMAD.MOV.U32 R7, RZ, RZ, R3 ;  /* 0x000000ffff077224 */ /* 0x000fe200078e0003 */
[----:B------:R-:W-:-:S04]  /*a080*/  MOV R5, 0x0 ;  /* 0x0000000000057802 */ /* 0x000fc80000000f00 */
[----:B------:R1:W-:Y:S01]  /*a090*/  STL.64 [R2], R6 ;  /* 0x0000000602007387 */ /* 0x0003e20000100a00 */
[----:B------:R-:W-:Y:S05]  /*a0a0*/  RET.REL.NODEC R4 `(_ZN7cutlass13device_kernelIN5flash19enable_sm80_to_sm89INS1_16FlashAttnBwdSm80INS1_25CollectiveMainloopBwdSm80ILi2ELi2EN4cute5tupleIJNS5_1CILi128EEES8_NS7_ILi64EEEEEENS_10bfloat16_tEfNS_4arch4Sm80ELb0ELb0ELb1ELb0ELb1ELb0ELb0ELb0ELi2ELi4ELi4ELi4ELb0EEENS1_21CollectiveEpilogueBwdISA_SB_SD_Li256ELb0ELb0ELi2EEENS1_19SingleTileSchedulerILb0ELb0ELb0ELi128EEEEEEEEEvNT_6ParamsE) ;  /* 0xffff5f5004007950 */ /* 0x000fea0003c3ffff */
        .type           $_ZN7cutlass13device_kernelIN5flash19enable_sm80_to_sm89INS1_16FlashAttnBwdSm80INS1_25CollectiveMainloopBwdSm80ILi2ELi2EN4cute5tupleIJNS5_1CILi128EEES8_NS7_ILi64EEEEEENS_10bfloat16_tEfNS_4arch4Sm80ELb0ELb0ELb1ELb0ELb1ELb0ELb0ELb0ELi2ELi4ELi4ELi4ELb0EEENS1_21CollectiveEpilogueBwdISA_SB_SD_Li256ELb0ELb0ELi2EEENS1_19SingleTileSchedulerILb0ELb0ELb0ELi128EEEEEEEEEvNT_6ParamsE$_ZN4cute3eso3ESOILb1ELb0EJNS_6LayoutINS_5tupleIJNS3_IJNS_1CILi8EEENS4_ILi1EEEEEENS4_ILi2EEES5_EEENS3_IJNS3_IJS6_NS4_ILi0EEEEEENS4_ILi64EEES5_EEEEENS_10ViewEngineIPN7cutlass10bfloat16_tEEEEEC2ERKSE_RKSJ_,@function
        .size           $_ZN7cutlass13device_kernelIN5flash19enable_sm80_to_sm89INS1_16FlashAttnBwdSm80INS1_25CollectiveMainloopBwdSm80ILi2ELi2EN4cute5tupleIJNS5_1CILi128EEES8_NS7_ILi64EEEEEENS_10bfloat16_tEfNS_4arch4Sm80ELb0ELb0ELb1ELb0ELb1ELb0ELb0ELb0ELi2ELi4ELi4ELi4ELb0EEENS1_21CollectiveEpilogueBwdISA_SB_SD_Li256ELb0ELb0ELi2EEENS1_19SingleTileSchedulerILb0ELb0ELb0ELi128EEEEEEEEEvNT_6ParamsE$_ZN4cute3eso3ESOILb1ELb0EJNS_6LayoutINS_5tupleIJNS3_IJNS_1CILi8EEENS4_ILi1EEEEEENS4_ILi2EEES5_EEENS3_IJNS3_IJS6_NS4_ILi0EEEEEENS4_ILi64EEES5_EEEEENS_10ViewEngineIPN7cutlass10bfloat16_tEEEEEC2ERKSE_RKSJ_,($_ZN7cutlass13device_kernelIN5flash19enable_sm80_to_sm89INS1_16FlashAttnBwdSm80INS1_25CollectiveMainloopBwdSm80ILi2ELi2EN4cute5tupleIJNS5_1CILi128EEES8_NS7_ILi64EEEEEENS_10bfloat16_tEfNS_4arch4Sm80ELb0ELb0ELb1ELb0ELb1ELb0ELb0ELb0ELi2ELi4ELi4ELi4ELb0EEENS1_21CollectiveEpilogueBwdISA_SB_SD_Li256ELb0ELb0ELi2EEENS1_19SingleTileSchedulerILb0ELb0ELb0ELi128EEEEEEEEEvNT_6ParamsE$_ZN4cute3eso3ESOILb1ELb0EJNS_6LayoutINS_5tupleIJNS3_IJNS_1CILi8EEENS4_ILi1EEEEEENS4_ILi4EEEEEENS3_IJNS3_IJS6_NS4_ILi0EEEEEENS4_ILi2048EEEEEEEENS_10ViewEngineINS_8smem_ptrIPN7cutlass10bfloat16_tEEEEEEEC2ERKSE_RKSL_ - $_ZN7cutlass13device_kernelIN5flash19enable_sm80_to_sm89INS1_16FlashAttnBwdSm80INS1_25CollectiveMainloopBwdSm80ILi2ELi2EN4cute5tupleIJNS5_1CILi128EEES8_NS7_ILi64EEEEEENS_10bfloat16_tEfNS_4arch4Sm80ELb0ELb0ELb1ELb0ELb1ELb0ELb0ELb0ELi2ELi4ELi4ELi4ELb0EEENS1_21CollectiveEpilogueBwdISA_SB_SD_Li256ELb0ELb0ELi2EEENS1_19SingleTileSchedulerILb0ELb0ELb0ELi128EEEEEEEEEvNT_6ParamsE$_ZN4cute3eso3ESOILb1ELb0EJNS_6LayoutINS_5tupleIJNS3_IJNS_1CILi8EEENS4_ILi1EEEEEENS4_ILi2EEES5_EEENS3_IJNS3_IJS6_NS4_ILi0EEEEEENS4_ILi64EEES5_EEEEENS_10ViewEngineIPN7cutlass10bfloat16_tEEEEEC2ERKSE_RKSJ_)
$_ZN7cutlass13device_kernelIN5flash19enable_sm80_to_sm89INS1_16FlashAttnBwdSm80INS1_25CollectiveMainloopBwdSm80ILi2ELi2EN4cute5tupleIJNS5_1CILi128EEES8_NS7_ILi64EEEEEENS_10bfloat16_tEfNS_4arch4Sm80ELb0ELb0ELb1ELb0ELb1ELb0ELb0ELb0ELi2ELi4ELi4ELi4ELb0EEENS1_21CollectiveEpilogueBwdISA_SB_SD_Li256ELb0ELb0ELi2EEENS1_19SingleTileSchedulerILb0ELb0ELb0ELi128EEEEEEEEEvNT_6ParamsE$_ZN4cute3eso3ESOILb1ELb0EJNS_6LayoutINS_5tupleIJNS3_IJNS_1CILi8EEENS4_ILi1EEEEEENS4_ILi2EEES5_EEENS3_IJNS3_IJS6_NS4_ILi0EEEEEENS4_ILi64EEES5_EEEEENS_10ViewEngineIPN7cutlass10bfloat16_tEEEEEC2ERKSE_RKSJ_:
[----:B------:R-:W-:Y:S01]  /*a0b0*/  IADD3 R2, R25, -c[0x0][0x20], RZ ;  /* 0x8000080019027a10 */ /* 0x000fe20007ffe0ff */
[----:B------:R-:W-:Y:S01]  /*a0c0*/  IMAD.MOV.U32 R7, RZ, RZ, R3 ;  /* 0x000000ffff077224 */ /* 0x000fe200078e0003 */
[----:B------:R-:W-:-:S04]  /*a0d0*/  MOV R5, 0x0 ;  /* 0x0000000000057802 */ /* 0x000fc80000000f00 */
[----:B------:R1:W-:Y:S01]  /*a0e0*/  STL.64 [R2], R6 ;  /* 0x0000000602007387 */ /* 0x0003e20000100a00 */
[----:B------:R-:W-:Y:S05]  /*a0f0*/  RET.REL.NODEC R4 `(_ZN7cutlass13device_kernelIN5flash19enable_sm80_to_sm89INS1_16FlashAttnBwdSm80INS1_25CollectiveMainloopBwdSm80ILi2ELi2EN4cute5tupleIJNS5_1CILi128EEES8_NS7_ILi64EEEEEENS_10bfloat16_tEfNS_4arch4Sm80ELb0ELb0ELb1ELb0ELb1ELb0ELb0ELb0ELi2ELi4ELi4ELi4ELb0EEENS1_21CollectiveEpilogueBwdISA_SB_SD_Li256ELb0ELb0ELi2EEENS1_19SingleTileSchedulerILb0ELb0ELb0ELi128EEEEEEEEEvNT_6ParamsE) ;  /* 0xffff5f0004007950 */ /* 0x000fea0003c3ffff */
        .type           $_ZN7cutlass13device_kernelIN5flash19enable_sm80_to_sm89INS1_16FlashAttnBwdSm80INS1_25CollectiveMainloopBwdSm80ILi2ELi2EN4cute5tupleIJNS5_1CILi128EEES8_NS7_ILi64EEEEEENS_10bfloat16_tEfNS_4arch4Sm80ELb0ELb0ELb1ELb0ELb1ELb0ELb0ELb0ELi2ELi4ELi4ELi4ELb0EEENS1_21CollectiveEpilogueBwdISA_SB_SD_Li256ELb0ELb0ELi2EEENS1_19SingleTileSchedulerILb0ELb0ELb0ELi128EEEEEEEEEvNT_6ParamsE$_ZN4cute3eso3ESOILb1ELb0EJNS_6LayoutINS_5tupleIJNS3_IJNS_1CILi8EEENS4_ILi1EEEEEENS4_ILi4EEEEEENS3_IJNS3_IJS6_NS4_ILi0EEEEEENS4_ILi2048EEEEEEEENS_10ViewEngineINS_8smem_ptrIPN7cutlass10bfloat16_tEEEEEEEC2ERKSE_RKSL_,@function
        .size           $_ZN7cutlass13device_kernelIN5flash19enable_sm80_to_sm89INS1_16FlashAttnBwdSm80INS1_25CollectiveMainloopBwdSm80ILi2ELi2EN4cute5tupleIJNS5_1CILi128EEES8_NS7_ILi64EEEEEENS_10bfloat16_tEfNS_4arch4Sm80ELb0ELb0ELb1ELb0ELb1ELb0ELb0ELb0ELi2ELi4ELi4ELi4ELb0EEENS1_21CollectiveEpilogueBwdISA_SB_SD_Li256ELb0ELb0ELi2EEENS1_19SingleTileSchedulerILb0ELb0ELb0ELi128EEEEEEEEEvNT_6ParamsE$_ZN4cute3eso3ESOILb1ELb0EJNS_6LayoutINS_5tupleIJNS3_IJNS_1CILi8EEENS4_ILi1EEEEEENS4_ILi4EEEEEENS3_IJNS3_IJS6_NS4_ILi0EEEEEENS4_ILi2048EEEEEEEENS_10ViewEngineINS_8smem_ptrIPN7cutlass10bfloat16_tEEEEEEEC2ERKSE_RKSL_,($_ZN7cutlass13device_kernelIN5flash19enable_sm80_to_sm89INS1_16FlashAttnBwdSm80INS1_25CollectiveMainloopBwdSm80ILi2ELi2EN4cute5tupleIJNS5_1CILi128EEES8_NS7_ILi64EEEEEENS_10bfloat16_tEfNS_4arch4Sm80ELb0ELb0ELb1ELb0ELb1ELb0ELb0ELb0ELi2ELi4ELi4ELi4ELb0EEENS1_21CollectiveEpilogueBwdISA_SB_SD_Li256ELb0ELb0ELi2EEENS1_19SingleTileSchedulerILb0ELb0ELb0ELi128EEEEEEEEEvNT_6ParamsE$_ZN4cute3eso3ESOILb1ELb0EJNS_6LayoutINS_5tupleIJNS3_IJNS_1CILi8EEENS4_ILi1EEEEEENS4_ILi4EEEEEENS3_IJNS3_IJS6_NS4_ILi0EEEEEENS4_ILi2048EEEEEEEEiEEC2ERKSE_RKi - $_ZN7cutlass13device_kernelIN5flash19enable_sm80_to_sm89INS1_16FlashAttnBwdSm80INS1_25CollectiveMainloopBwdSm80ILi2ELi2EN4cute5tupleIJNS5_1CILi128EEES8_NS7_ILi64EEEEEENS_10bfloat16_tEfNS_4arch4Sm80ELb0ELb0ELb1ELb0ELb1ELb0ELb0ELb0ELi2ELi4ELi4ELi4ELb0EEENS1_21CollectiveEpilogueBwdISA_SB_SD_Li256ELb0ELb0ELi2EEENS1_19SingleTileSchedulerILb0ELb0ELb0ELi128EEEEEEEEEvNT_6ParamsE$_ZN4cute3eso3ESOILb1ELb0EJNS_6LayoutINS_5tupleIJNS3_IJNS_1CILi8EEENS4_ILi1EEEEEENS4_ILi4EEEEEENS3_IJNS3_IJS6_NS4_ILi0EEEEEENS4_ILi2048EEEEEEEENS_10ViewEngineINS_8smem_ptrIPN7cutlass10bfloat16_tEEEEEEEC2ERKSE_RKSL_)
$_ZN7cutlass13device_kernelIN5flash19enable_sm80_to_sm89INS1_16FlashAttnBwdSm80INS1_25CollectiveMainloopBwdSm80ILi2ELi2EN4cute5tupleIJNS5_1CILi128EEES8_NS7_ILi64EEEEEENS_10bfloat16_tEfNS_4arch4Sm80ELb0ELb0ELb1ELb0ELb1ELb0ELb0ELb0ELi2ELi4ELi4ELi4ELb0EEENS1_21CollectiveEpilogueBwdISA_SB_SD_Li256ELb0ELb0ELi2EEENS1_19SingleTileSchedulerILb0ELb0ELb0ELi128EEEEEEEEEvNT_6ParamsE$_ZN4cute3eso3ESOILb1ELb0EJNS_6LayoutINS_5tupleIJNS3_IJNS_1CILi8EEENS4_ILi1EEEEEENS4_ILi4EEEEEENS3_IJNS3_IJS6_NS4_ILi0EEEEEENS4_ILi2048EEEEEEEENS_10ViewEngineINS_8smem_ptrIPN7cutlass10bfloat16_tEEEEEEEC2ERKSE_RKSL_:
[----:B------:R-:W-:Y:S02]  /*a100*/  IADD3 R4, R25, -c[0x0][0x20], RZ ;  /* 0x8000080019047a10 */ /* 0x000fe40007ffe0ff */
[----:B------:R-:W-:-:S03]  /*a110*/  MOV R7, 0x0 ;  /* 0x0000000000077802 */ /* 0x000fc60000000f00 */
[----:B------:R1:W-:Y:S01]  /*a120*/  STL.64 [R4], R2 ;  /* 0x0000000204007387 */ /* 0x0003e20000100a00 */
[----:B------:R-:W-:Y:S05]  /*a130*/  RET.REL.NODEC R6 `(_ZN7cutlass13device_kernelIN5flash19enable_sm80_to_sm89INS1_16FlashAttnBwdSm80INS1_25CollectiveMainloopBwdSm80ILi2ELi2EN4cute5tupleIJNS5_1CILi128EEES8_NS7_ILi64EEEEEENS_10bfloat16_tEfNS_4arch4Sm80ELb0ELb0ELb1ELb0ELb1ELb0ELb0ELb0ELi2ELi4ELi4ELi4ELb0EEENS1_21CollectiveEpilogueBwdISA_SB_SD_Li256ELb0ELb0ELi2EEENS1_19SingleTileSchedulerILb0ELb0ELb0ELi128EEEEEEEEEvNT_6ParamsE) ;  /* 0xffff5ec006007950 */ /* 0x000fea0003c3ffff */
        .type           $_ZN7cutlass13device_kernelIN5flash19enable_sm80_to_sm89INS1_16FlashAttnBwdSm80INS1_25CollectiveMainloopBwdSm80ILi2ELi2EN4cute5tupleIJNS5_1CILi128EEES8_NS7_ILi64EEEEEENS_10bfloat16_tEfNS_4arch4Sm80ELb0ELb0ELb1ELb0ELb1ELb0ELb0ELb0ELi2ELi4ELi4ELi4ELb0EEENS1_21CollectiveEpilogueBwdISA_SB_SD_Li256ELb0ELb0ELi2EEENS1_19SingleTileSchedulerILb0ELb0ELb0ELi128EEEEEEEEEvNT_6ParamsE$_ZN4cute3eso3ESOILb1ELb0EJNS_6LayoutINS_5tupleIJNS3_IJNS_1CILi8EEENS4_ILi1EEEEEENS4_ILi4EEEEEENS3_IJNS3_IJS6_NS4_ILi0EEEEEENS4_ILi2048EEEEEEEEiEEC2ERKSE_RKi,@function
        .size           $_ZN7cutlass13device_kernelIN5flash19enable_sm80_to_sm89INS1_16FlashAttnBwdSm80INS1_25CollectiveMainloopBwdSm80ILi2ELi2EN4cute5tupleIJNS5_1CILi128EEES8_NS7_ILi64EEEEEENS_10bfloat16_tEfNS_4arch4Sm80ELb0ELb0ELb1ELb0ELb1ELb0ELb0ELb0ELi2ELi4ELi4ELi4ELb0EEENS1_21CollectiveEpilogueBwdISA_SB_SD_Li256ELb0ELb0ELi2EEENS1_19SingleTileSchedulerILb0ELb0ELb0ELi128EEEEEEEEEvNT_6ParamsE$_ZN4cute3eso3ESOILb1ELb0EJNS_6LayoutINS_5tupleIJNS3_IJNS_1CILi8EEENS4_ILi1EEEEEENS4_ILi4EEEEEENS3_IJNS3_IJS6_NS4_ILi0EEEEEENS4_ILi2048EEEEEEEEiEEC2ERKSE_RKi,($_ZN7cutlass13device_kernelIN5flash19enable_sm80_to_sm89INS1_16FlashAttnBwdSm80INS1_25CollectiveMainloopBwdSm80ILi2ELi2EN4cute5tupleIJNS5_1CILi128EEES8_NS7_ILi64EEEEEENS_10bfloat16_tEfNS_4arch4Sm80ELb0ELb0ELb1ELb0ELb1ELb0ELb0ELb0ELi2ELi4ELi4ELi4ELb0EEENS1_21CollectiveEpilogueBwdISA_SB_SD_Li256ELb0ELb0ELi2EEENS1_19SingleTileSchedulerILb0ELb0ELb0ELi128EEEEEEEEEvNT_6ParamsE$_ZN4cute3eso3ESOILb1ELb0EJNS_6LayoutINS_5tupleIJNS3_IJNS_1CILi8EEENS4_ILi1EEEEEENS4_ILi4EEEEEENS3_IJNS3_IJS6_NS4_ILi0EEEEEES5_EEEEENS_10ViewEngineIPN7cutlass10bfloat16_tEEEEEC2ERKSD_RKSI_ - $_ZN7cutlass13device_kernelIN5flash19enable_sm80_to_sm89INS1_16FlashAttnBwdSm80INS1_25CollectiveMainloopBwdSm80ILi2ELi2EN4cute5tupleIJNS5_1CILi128EEES8_NS7_ILi64EEEEEENS_10bfloat16_tEfNS_4arch4Sm80ELb0ELb0ELb1ELb0ELb1ELb0ELb0ELb0ELi2ELi4ELi4ELi4ELb0EEENS1_21CollectiveEpilogueBwdISA_SB_SD_Li256ELb0ELb0ELi2EEENS1_19SingleTileSchedulerILb0ELb0ELb0ELi128EEEEEEEEEvNT_6ParamsE$_ZN4cute3eso3ESOILb1ELb0EJNS_6LayoutINS_5tupleIJNS3_IJNS_1CILi8EEENS4_ILi1EEEEEENS4_ILi4EEEEEENS3_IJNS3_IJS6_NS4_ILi0EEEEEENS4_ILi2048EEEEEEEEiEEC2ERKSE_RKi)
$_ZN7cutlass13device_kernelIN5flash19enable_sm80_to_sm89INS1_16FlashAttnBwdSm80INS1_25CollectiveMainloopBwdSm80ILi2ELi2EN4cute5tupleIJNS5_1CILi128EEES8_NS7_ILi64EEEEEENS_10bfloat16_tEfNS_4arch4Sm80ELb0ELb0ELb1ELb0ELb1ELb0ELb0ELb0ELi2ELi4ELi4ELi4ELb0EEENS1_21CollectiveEpilogueBwdISA_SB_SD_Li256ELb0ELb0ELi2EEENS1_19SingleTileSchedulerILb0ELb0ELb0ELi128EEEEEEEEEvNT_6ParamsE$_ZN4cute3eso3ESOILb1ELb0EJNS_6LayoutINS_5tupleIJNS3_IJNS_1CILi8EEENS4_ILi1EEEEEENS4_ILi4EEEEEENS3_IJNS3_IJS6_NS4_ILi0EEEEEENS4_ILi2048EEEEEEEEiEEC2ERKSE_RKi:
[----:B------:R-:W-:Y:S02]  /*a140*/  IADD3 R2, R25, -c[0x0][0x20], RZ ;  /* 0x8000080019027a10 */ /* 0x000fe40007ffe0ff */
[----:B------:R-:W-:-:S03]  /*a150*/  MOV R5, 0x0 ;  /* 0x0000000000057802 */ /* 0x000fc60000000f00 */
[----:B------:R1:W-:Y:S01]  /*a160*/  STL [R2], R3 ;  /* 0x0000000302007387 */ /* 0x0003e20000100800 */
[----:B------:R-:W-:Y:S05]  /*a170*/  RET.REL.NODEC R4 `(_ZN7cutlass13device_kernelIN5flash19enable_sm80_to_sm89INS1_16FlashAttnBwdSm80INS1_25CollectiveMainloopBwdSm80ILi2ELi2EN4cute5tupleIJNS5_1CILi128EEES8_NS7_ILi64EEEEEENS_10bfloat16_tEfNS_4arch4Sm80ELb0ELb0ELb1ELb0ELb1ELb0ELb0ELb0ELi2ELi4ELi4ELi4ELb0EEENS1_21CollectiveEpilogueBwdISA_SB_SD_Li256ELb0ELb0ELi2EEENS1_19SingleTileSchedulerILb0ELb0ELb0ELi128EEEEEEEEEvNT_6ParamsE) ;  /* 0xffff5e8004007950 */ /* 0x000fea0003c3ffff */
        .type           $_ZN7cutlass13device_kernelIN5flash19enable_sm80_to_sm89INS1_16FlashAttnBwdSm80INS1_25CollectiveMainloopBwdSm80ILi2ELi2EN4cute5tupleIJNS5_1CILi128EEES8_NS7_ILi64EEEEEENS_10bfloat16_tEfNS_4arch4Sm80ELb0ELb0ELb1ELb0ELb1ELb0ELb0ELb0ELi2ELi4ELi4ELi4ELb0EEENS1_21CollectiveEpilogueBwdISA_SB_SD_Li256ELb0ELb0ELi2EEENS1_19SingleTileSchedulerILb0ELb0ELb0ELi128EEEEEEEEEvNT_6ParamsE$_ZN4cute3eso3ESOILb1ELb0EJNS_6LayoutINS_5tupleIJNS3_IJNS_1CILi8EEENS4_ILi1EEEEEENS4_ILi4EEEEEENS3_IJNS3_IJS6_NS4_ILi0EEEEEES5_EEEEENS_10ViewEngineIPN7cutlass10bfloat16_tEEEEEC2ERKSD_RKSI_,@function
        .size           $_ZN7cutlass13device_kernelIN5flash19enable_sm80_to_sm89INS1_16FlashAttnBwdSm80INS1_25CollectiveMainloopBwdSm80ILi2ELi2EN4cute5tupleIJNS5_1CILi128EEES8_NS7_ILi64EEEEEENS_10bfloat16_tEfNS_4arch4Sm80ELb0ELb0ELb1ELb0ELb1ELb0ELb0ELb0ELi2ELi4ELi4ELi4ELb0EEENS1_21CollectiveEpilogueBwdISA_SB_SD_Li256ELb0ELb0ELi2EEENS1_19SingleTileSchedulerILb0ELb0ELb0ELi128EEEEEEEEEvNT_6ParamsE$_ZN4cute3eso3ESOILb1ELb0EJNS_6LayoutINS_5tupleIJNS3_IJNS_1CILi8EEENS4_ILi1EEEEEENS4_ILi4EEEEEENS3_IJNS3_IJS6_NS4_ILi0EEEEEES5_EEEEENS_10ViewEngineIPN7cutlass10bfloat16_tEEEEEC2ERKSD_RKSI_,($_ZN7cutlass13device_kernelIN5flash19enable_sm80_to_sm89INS1_16FlashAttnBwdSm80INS1_25CollectiveMainloopBwdSm80ILi2ELi2EN4cute5tupleIJNS5_1CILi128EEES8_NS7_ILi64EEEEEENS_10bfloat16_tEfNS_4arch4Sm80ELb0ELb0ELb1ELb0ELb1ELb0ELb0ELb0ELi2ELi4ELi4ELi4ELb0EEENS1_21CollectiveEpilogueBwdISA_SB_SD_Li256ELb0ELb0ELi2EEENS1_19SingleTileSchedulerILb0ELb0ELb0ELi128EEEEEEEEEvNT_6ParamsE$_ZN4cute3eso3ESOILb1ELb0EJNS_6LayoutINS_5tupleIJNS3_IJNS_1CILi8EEENS4_ILi1EEEEEENS4_ILi4EEEEEENS3_IJNS3_IJS6_NS4_ILi0EEEEEES5_EEEEEiEEC2ERKSD_RKi - $_ZN7cutlass13device_kernelIN5flash19enable_sm80_to_sm89INS1_16FlashAttnBwdSm80INS1_25CollectiveMainloopBwdSm80ILi2ELi2EN4cute5tupleIJNS5_1CILi128EEES8_NS7_ILi64EEEEEENS_10bfloat16_tEfNS_4arch4Sm80ELb0ELb0ELb1ELb0ELb1ELb0ELb0ELb0ELi2ELi4ELi4ELi4ELb0EEENS1_21CollectiveEpilogueBwdISA_SB_SD_Li256ELb0ELb0ELi2EEENS1_19SingleTileSchedulerILb0ELb0ELb0ELi128EEEEEEEEEvNT_6ParamsE$_ZN4cute3eso3ESOILb1ELb0EJNS_6LayoutINS_5tupleIJNS3_IJNS_1CILi8EEENS4_ILi1EEEEEENS4_ILi4EEEEEENS3_IJNS3_IJS6_NS4_ILi0EEEEEES5_EEEEENS_10ViewEngineIPN7cutlass10bfloat16_tEEEEEC2ERKSD_RKSI_)
$_ZN7cutlass13device_kernelIN5flash19enable_sm80_to_sm89INS1_16FlashAttnBwdSm80INS1_25CollectiveMainloopBwdSm80ILi2ELi2EN4cute5tupleIJNS5_1CILi128EEES8_NS7_ILi64EEEEEENS_10bfloat16_tEfNS_4arch4Sm80ELb0ELb0ELb1ELb0ELb1ELb0ELb0ELb0ELi2ELi4ELi4ELi4ELb0EEENS1_21CollectiveEpilogueBwdISA_SB_SD_Li256ELb0ELb0ELi2EEENS1_19SingleTileSchedulerILb0ELb0ELb0ELi128EEEEEEEEEvNT_6ParamsE$_ZN4cute3eso3ESOILb1ELb0EJNS_6LayoutINS_5tupleIJNS3_IJNS_1CILi8EEENS4_ILi1EEEEEENS4_ILi4EEEEEENS3_IJNS3_IJS6_NS4_ILi0EEEEEES5_EEEEENS_10ViewEngineIPN7cutlass10bfloat16_tEEEEEC2ERKSD_RKSI_:
[----:B------:R-:W-:Y:S01]  /*a180*/  IADD3 R7, R25, -c[0x0][0x20], RZ ;  /* 0x8000080019077a10 */ /* 0x000fe20007ffe0ff */
[----:B------:R-:W-:Y:S01]  /*a190*/  IMAD.MOV.U32 R10, RZ, RZ, R6 ;  /* 0x000000ffff0a7224 */ /* 0x000fe200078e0006 */
[----:B------:R-:W-:Y:S01]  /*a1a0*/  MOV R11, R9 ;  /* 0x00000009000b7202 */ /* 0x000fe20000000f00 */
[----:B------:R-:W-:-:S04]  /*a1b0*/  IMAD.MOV.U32 R9, RZ, RZ, 0x0 ;  /* 0x00000000ff097424 */ /* 0x000fc800078e00ff */
[----:B------:R1:W-:Y:S01]  /*a1c0*/  STL.64 [R7], R10 ;  /* 0x0000000a07007387 */ /* 0x0003e20000100a00 */
[----:B------:R-:W-:Y:S05]  /*a1d0*/  RET.REL.NODEC R8 `(_ZN7cutlass13device_kernelIN5flash19enable_sm80_to_sm89INS1_16FlashAttnBwdSm80INS1_25CollectiveMainloopBwdSm80ILi2ELi2EN4cute5tupleIJNS5_1CILi128EEES8_NS7_ILi64EEEEEENS_10bfloat16_tEfNS_4arch4Sm80ELb0ELb0ELb1ELb0ELb1ELb0ELb0ELb0ELi2ELi4ELi4ELi4ELb0EEENS1_21CollectiveEpilogueBwdISA_SB_SD_Li256ELb0ELb0ELi2EEENS1_19SingleTileSchedulerILb0ELb0ELb0ELi128EEEEEEEEEvNT_6ParamsE) ;  /* 0xffff5e2008007950 */ /* 0x000fea0003c3ffff */
        .type           $_ZN7cutlass13device_kernelIN5flash19enable_sm80_to_sm89INS1_16FlashAttnBwdSm80INS1_25CollectiveMainloopBwdSm80ILi2ELi2EN4cute5tupleIJNS5_1CILi128EEES8_NS7_ILi64EEEEEENS_10bfloat16_tEfNS_4arch4Sm80ELb0ELb0ELb1ELb0ELb1ELb0ELb0ELb0ELi2ELi4ELi4ELi4ELb0EEENS1_21CollectiveEpilogueBwdISA_SB_SD_Li256ELb0ELb0ELi2EEENS1_19SingleTileSchedulerILb0ELb0ELb0ELi128EEEEEEEEEvNT_6ParamsE$_ZN4cute3eso3ESOILb1ELb0EJNS_6LayoutINS_5tupleIJNS3_IJNS_1CILi8EEENS4_ILi1EEEEEENS4_ILi4EEEEEENS3_IJNS3_IJS6_NS4_ILi0EEEEEES5_EEEEEiEEC2ERKSD_RKi,@function
        .size           $_ZN7cutlass13device_kernelIN5flash19enable_sm80_to_sm89INS1_16FlashAttnBwdSm80INS1_25CollectiveMainloopBwdSm80ILi2ELi2EN4cute5tupleIJNS5_1CILi128EEES8_NS7_ILi64EEEEEENS_10bfloat16_tEfNS_4arch4Sm80ELb0ELb0ELb1ELb0ELb1ELb0ELb0ELb0ELi2ELi4ELi4ELi4ELb0EEENS1_21CollectiveEpilogueBwdISA_SB_SD_Li256ELb0ELb0ELi2EEENS1_19SingleTileSchedulerILb0ELb0ELb0ELi128EEEEEEEEEvNT_6ParamsE$_ZN4cute3eso3ESOILb1ELb0EJNS_6LayoutINS_5tupleIJNS3_IJNS_1CILi8EEENS4_ILi1EEEEEENS4_ILi4EEEEEENS3_IJNS3_IJS6_NS4_ILi0EEEEEES5_EEEEEiEEC2ERKSD_RKi,($_ZN7cutlass13device_kernelIN5flash19enable_sm80_to_sm89INS1_16FlashAttnBwdSm80INS1_25CollectiveMainloopBwdSm80ILi2ELi2EN4cute5tupleIJNS5_1CILi128EEES8_NS7_ILi64EEEEEENS_10bfloat16_tEfNS_4arch4Sm80ELb0ELb0ELb1ELb0ELb1ELb0ELb0ELb0ELi2ELi4ELi4ELi4ELb0EEENS1_21CollectiveEpilogueBwdISA_SB_SD_Li256ELb0ELb0ELi2EEENS1_19SingleTileSchedulerILb0ELb0ELb0ELi128EEEEEEEEEvNT_6ParamsE$_ZN4cute3eso3ESOILb1ELb0EJNS_6LayoutINS_5tupleIJNS3_IJNS_1CILi8EEENS4_ILi1EEEEEENS4_ILi4EEES6_EEENS3_IJNS3_IJS6_NS4_ILi0EEEEEENS4_ILi2048EEESA_EEEEENS_10ViewEngineINS_8smem_ptrIPN7cutlass10bfloat16_tEEEEEEEC2ERKSE_RKSL_ - $_ZN7cutlass13device_kernelIN5flash19enable_sm80_to_sm89INS1_16FlashAttnBwdSm80INS1_25CollectiveMainloopBwdSm80ILi2ELi2EN4cute5tupleIJNS5_1CILi128EEES8_NS7_ILi64EEEEEENS_10bfloat16_tEfNS_4arch4Sm80ELb0ELb0ELb1ELb0ELb1ELb0ELb0ELb0ELi2ELi4ELi4ELi4ELb0EEENS1_21CollectiveEpilogueBwdISA_SB_SD_Li256ELb0ELb0ELi2EEENS1_19SingleTileSchedulerILb0ELb0ELb0ELi128EEEEEEEEEvNT_6ParamsE$_ZN4cute3eso3ESOILb1ELb0EJNS_6LayoutINS_5tupleIJNS3_IJNS_1CILi8EEENS4_ILi1EEEEEENS4_ILi4EEEEEENS3_IJNS3_IJS6_NS4_ILi0EEEEEES5_EEEEEiEEC2ERKSD_RKi)
$_ZN7cutlass13device_kernelIN5flash19enable_sm80_to_sm89INS1_16FlashAttnBwdSm80INS1_25CollectiveMainloopBwdSm80ILi2ELi2EN4cute5tupleIJNS5_1CILi128EEES8_NS7_ILi64EEEEEENS_10bfloat16_tEfNS_4arch4Sm80ELb0ELb0ELb1ELb0ELb1ELb0ELb0ELb0ELi2ELi4ELi4ELi4ELb0EEENS1_21CollectiveEpilogueBwdISA_SB_SD_Li256ELb0ELb0ELi2EEENS1_19SingleTileSchedulerILb0ELb0ELb0ELi128EEEEEEEEEvNT_6ParamsE$_ZN4cute3eso3ESOILb1ELb0EJNS_6LayoutINS_5tupleIJNS3_IJNS_1CILi8EEENS4_ILi1EEEEEENS4_ILi4EEEEEENS3_IJNS3_IJS6_NS4_ILi0EEEEEES5_EEEEEiEEC2ERKSD_RKi:
[----:B------:R-:W-:Y:S02]  /*a1e0*/  IADD3 R2, R25, -c[0x0][0x20], RZ ;  /* 0x8000080019027a10 */ /* 0x000fe40007ffe0ff */
[----:B------:R-:W-:-:S03]  /*a1f0*/  MOV R7, 0x0 ;  /* 0x0000000000077802 */ /* 0x000fc60000000f00 */
[----:B------:R1:W-:Y:S01]  /*a200*/  STL [R2], R3 ;  /* 0x0000000302007387 */ /* 0x0003e20000100800 */
[----:B------:R-:W-:Y:S05]  /*a210*/  RET.REL.NODEC R6 `(_ZN7cutlass13device_kernelIN5flash19enable_sm80_to_sm89INS1_16FlashAttnBwdSm80INS1_25CollectiveMainloopBwdSm80ILi2ELi2EN4cute5tupleIJNS5_1CILi128EEES8_NS7_ILi64EEEEEENS_10bfloat16_tEfNS_4arch4Sm80ELb0ELb0ELb1ELb0ELb1ELb0ELb0ELb0ELi2ELi4ELi4ELi4ELb0EEENS1_21CollectiveEpilogueBwdISA_SB_SD_Li256ELb0ELb0ELi2EEENS1_19SingleTileSchedulerILb0ELb0ELb0ELi128EEEEEEEEEvNT_6ParamsE) ;  /* 0xffff5de006007950 */ /* 0x000fea0003c3ffff */
        .type           $_ZN7cutlass13device_kernelIN5flash19enable_sm80_to_sm89INS1_16FlashAttnBwdSm80INS1_25CollectiveMainloopBwdSm80ILi2ELi2EN4cute5tupleIJNS5_1CILi128EEES8_NS7_ILi64EEEEEENS_10bfloat16_tEfNS_4arch4Sm80ELb0ELb0ELb1ELb0ELb1ELb0ELb0ELb0ELi2ELi4ELi4ELi4ELb0EEENS1_21CollectiveEpilogueBwdISA_SB_SD_Li256ELb0ELb0ELi2EEENS1_19SingleTileSchedulerILb0ELb0ELb0ELi128EEEEEEEEEvNT_6ParamsE$_ZN4cute3eso3ESOILb1ELb0EJNS_6LayoutINS_5tupleIJNS3_IJNS_1CILi8EEENS4_ILi1EEEEEENS4_ILi4EEES6_EEENS3_IJNS3_IJS6_NS4_ILi0EEEEEENS4_ILi2048EEESA_EEEEENS_10ViewEngineINS_8smem_ptrIPN7cutlass10bfloat16_tEEEEEEEC2ERKSE_RKSL_,@function
        .size           $_ZN7cutlass13device_kernelIN5flash19enable_sm80_to_sm89INS1_16FlashAttnBwdSm80INS1_25CollectiveMainloopBwdSm80ILi2ELi2EN4cute5tupleIJNS5_1CILi128EEES8_NS7_ILi64EEEEEENS_10bfloat16_tEfNS_4arch4Sm80ELb0ELb0ELb1ELb0ELb1ELb0ELb0ELb0ELi2ELi4ELi4ELi4ELb0EEENS1_21CollectiveEpilogueBwdISA_SB_SD_Li256ELb0ELb0ELi2EEENS1_19SingleTileSchedulerILb0ELb0ELb0ELi128EEEEEEEEEvNT_6ParamsE$_ZN4cute3eso3ESOILb1ELb0EJNS_6LayoutINS_5tupleIJNS3_IJNS_1CILi8EEENS4_ILi1EEEEEENS4_ILi4EEES6_EEENS3_IJNS3_IJS6_NS4_ILi0EEEEEENS4_ILi2048EEESA_EEEEENS_10ViewEngineINS_8smem_ptrIPN7cutlass10bfloat16_tEEEEEEEC2ERKSE_RKSL_,($_ZN7cutlass13device_kernelIN5flash19enable_sm80_to_sm89INS1_16FlashAttnBwdSm80INS1_25CollectiveMainloopBwdSm80ILi2ELi2EN4cute5tupleIJNS5_1CILi128EEES8_NS7_ILi64EEEEEENS_10bfloat16_tEfNS_4arch4Sm80ELb0ELb0ELb1ELb0ELb1ELb0ELb0ELb0ELi2ELi4ELi4ELi4ELb0EEENS1_21CollectiveEpilogueBwdISA_SB_SD_Li256ELb0ELb0ELi2EEENS1_19SingleTileSchedulerILb0ELb0ELb0ELi128EEEEEEEEEvNT_6ParamsE$_ZN4cute3eso3ESOILb1ELb0EJNS_6LayoutINS_5tupleIJNS3_IJNS_1CILi8EEENS4_ILi1EEEEEENS4_ILi4EEES6_EEENS3_IJNS3_IJS6_NS4_ILi0EEEEEENS4_ILi2048EEESA_EEEEEiEEC2ERKSE_RKi - $_ZN7cutlass13device_kernelIN5flash19enable_sm80_to_sm89INS1_16FlashAttnBwdSm80INS1_25CollectiveMainloopBwdSm80ILi2ELi2EN4cute5tupleIJNS5_1CILi128EEES8_NS7_ILi64EEEEEENS_10bfloat16_tEfNS_4arch4Sm80ELb0ELb0ELb1ELb0ELb1ELb0ELb0ELb0ELi2ELi4ELi4ELi4ELb0EEENS1_21CollectiveEpilogueBwdISA_SB_SD_Li256ELb0ELb0ELi2EEENS1_19SingleTileSchedulerILb0ELb0ELb0ELi128EEEEEEEEEvNT_6ParamsE$_ZN4cute3eso3ESOILb1ELb0EJNS_6LayoutINS_5tupleIJNS3_IJNS_1CILi8EEENS4_ILi1EEEEEENS4_ILi4EEES6_EEENS3_IJNS3_IJS6_NS4_ILi0EEEEEENS4_ILi2048EEESA_EEEEENS_10ViewEngineINS_8smem_ptrIPN7cutlass10bfloat16_tEEEEEEEC2ERKSE_RKSL_)
$_ZN7cutlass13device_kernelIN5flash19enable_sm80_to_sm89INS1_16FlashAttnBwdSm80INS1_25CollectiveMainloopBwdSm80ILi2ELi2EN4cute5tupleIJNS5_1CILi128EEES8_NS7_ILi64EEEEEENS_10bfloat16_tEfNS_4arch4Sm80ELb0ELb0ELb1ELb0ELb1ELb0ELb0ELb0ELi2ELi4ELi4ELi4ELb0EEENS1_21CollectiveEpilogueBwdISA_SB_SD_Li256ELb0ELb0ELi2EEENS1_19SingleTileSchedulerILb0ELb0ELb0ELi128EEEEEEEEEvNT_6ParamsE$_ZN4cute3eso3ESOILb1ELb0EJNS_6LayoutINS_5tupleIJNS3_IJNS_1CILi8EEENS4_ILi1EEEEEENS4_ILi4EEES6_EEENS3_IJNS3_IJS6_NS4_ILi0EEEEEENS4_ILi2048EEESA_EEEEENS_10ViewEngineINS_8smem_ptrIPN7cutlass10bfloat16_tEEEEEEEC2ERKSE_RKSL_:
[----:B------:R-:W-:Y:S01]  /*a220*/  IADD3 R4, R15, -c[0x0][0x20], RZ ;  /* 0x800008000f047a10 */ /* 0x000fe20007ffe0ff */
[----:B------:R-:W-:Y:S01]  /*a230*/  IMAD.MOV.U32 R8, RZ, RZ, R6 ;  /* 0x000000ffff087224 */ /* 0x000fe200078e0006 */
[----:B------:R-:W-:-:S03]  /*a240*/  MOV R9, 0x0 ;  /* 0x0000000000097802 */ /* 0x000fc60000000f00 */
[----:B------:R1:W-:Y:S01]  /*a250*/  STL.64 [R4], R2 ;  /* 0x0000000204007387 */ /* 0x0003e20000100a00 */
[----:B------:R-:W-:Y:S05]  /*a260*/  RET.REL.NODEC R8 `(_ZN7cutlass13device_kernelIN5flash19enable_sm80_to_sm89INS1_16FlashAttnBwdSm80INS1_25CollectiveMainloopBwdSm80ILi2ELi2EN4cute5tupleIJNS5_1CILi128EEES8_NS7_ILi64EEEEEENS_10bfloat16_tEfNS_4arch4Sm80ELb0ELb0ELb1ELb0ELb1ELb0ELb0ELb0ELi2ELi4ELi4ELi4ELb0EEENS1_21CollectiveEpilogueBwdISA_SB_SD_Li256ELb0ELb0ELi2EEENS1_19SingleTileSchedulerILb0ELb0ELb0ELi128EEEEEEEEEvNT_6ParamsE) ;  /* 0xffff5d9008007950 */ /* 0x000fea0003c3ffff */
        .type           $_ZN7cutlass13device_kernelIN5flash19enable_sm80_to_sm89INS1_16FlashAttnBwdSm80INS1_25CollectiveMainloopBwdSm80ILi2ELi2EN4cute5tupleIJNS5_1CILi128EEES8_NS7_ILi64EEEEEENS_10bfloat16_tEfNS_4arch4Sm80ELb0ELb0ELb1ELb0ELb1ELb0ELb0ELb0ELi2ELi4ELi4ELi4ELb0EEENS1_21CollectiveEpilogueBwdISA_SB_SD_Li256ELb0ELb0ELi2EEENS1_19SingleTileSchedulerILb0ELb0ELb0ELi128EEEEEEEEEvNT_6ParamsE$_ZN4cute3eso3ESOILb1ELb0EJNS_6LayoutINS_5tupleIJNS3_IJNS_1CILi8EEENS4_ILi1EEEEEENS4_ILi4EEES6_EEENS3_IJNS3_IJS6_NS4_ILi0EEEEEENS4_ILi2048EEESA_EEEEEiEEC2ERKSE_RKi,@function
        .size           $_ZN7cutlass13device_kernelIN5flash19enable_sm80_to_sm89INS1_16FlashAttnBwdSm80INS1_25CollectiveMainloopBwdSm80ILi2ELi2EN4cute5tupleIJNS5_1CILi128EEES8_NS7_ILi64EEEEEENS_10bfloat16_tEfNS_4arch4Sm80ELb0ELb0ELb1ELb0ELb1ELb0ELb0ELb0ELi2ELi4ELi4ELi4ELb0EEENS1_21CollectiveEpilogueBwdISA_SB_SD_Li256ELb0ELb0ELi2EEENS1_19SingleTileSchedulerILb0ELb0ELb0ELi128EEEEEEEEEvNT_6ParamsE$_ZN4cute3eso3ESOILb1ELb0EJNS_6LayoutINS_5tupleIJNS3_IJNS_1CILi8EEENS4_ILi1EEEEEENS4_ILi4EEES6_EEENS3_IJNS3_IJS6_NS4_ILi0EEEEEENS4_ILi2048EEESA_EEEEEiEEC2ERKSE_RKi,($_ZN7cutlass13device_kernelIN5flash19enable_sm80_to_sm89INS1_16FlashAttnBwdSm80INS1_25CollectiveMainloopBwdSm80ILi2ELi2EN4cute5tupleIJNS5_1CILi128EEES8_NS7_ILi64EEEEEENS_10bfloat16_tEfNS_4arch4Sm80ELb0ELb0ELb1ELb0ELb1ELb0ELb0ELb0ELi2ELi4ELi4ELi4ELb0EEENS1_21CollectiveEpilogueBwdISA_SB_SD_Li256ELb0ELb0ELi2EEENS1_19SingleTileSchedulerILb0ELb0ELb0ELi128EEEEEEEEEvNT_6ParamsE$_ZN4cute3eso3ESOILb1ELb0EJNS_6LayoutINS_5tupleIJNS3_IJNS_1CILi8EEENS4_ILi1EEEEEENS4_ILi4EEES8_EEENS3_IJNS3_IJS6_NS4_ILi0EEEEEES5_NS4_ILi32EEEEEEEENS_10ViewEngineIPN7cutlass10bfloat16_tEEEEEC2ERKSE_RKSJ_ - $_ZN7cutlass13device_kernelIN5flash19enable_sm80_to_sm89INS1_16FlashAttnBwdSm80INS1_25CollectiveMainloopBwdSm80ILi2ELi2EN4cute5tupleIJNS5_1CILi128EEES8_NS7_ILi64EEEEEENS_10bfloat16_tEfNS_4arch4Sm80ELb0ELb0ELb1ELb0ELb1ELb0ELb0ELb0ELi2ELi4ELi4ELi4ELb0EEENS1_21CollectiveEpilogueBwdISA_SB_SD_Li256ELb0ELb0ELi2EEENS1_19SingleTileSchedulerILb0ELb0ELb0ELi128EEEEEEEEEvNT_6ParamsE$_ZN4cute3eso3ESOILb1ELb0EJNS_6LayoutINS_5tupleIJNS3_IJNS_1CILi8EEENS4_ILi1EEEEEENS4_ILi4EEES6_EEENS3_IJNS3_IJS6_NS4_ILi0EEEEEENS4_ILi2048EEESA_EEEEEiEEC2ERKSE_RKi)
$_ZN7cutlass13device_kernelIN5flash19enable_sm80_to_sm89INS1_16FlashAttnBwdSm80INS1_25CollectiveMainloopBwdSm80ILi2ELi2EN4cute5tupleIJNS5_1CILi128EEES8_NS7_ILi64EEEEEENS_10bfloat16_tEfNS_4arch4Sm80ELb0ELb0ELb1ELb0ELb1ELb0ELb0ELb0ELi2ELi4ELi4ELi4ELb0EEENS1_21CollectiveEpilogueBwdISA_SB_SD_Li256ELb0ELb0ELi2EEENS1_19SingleTileSchedulerILb0ELb0ELb0ELi128EEEEEEEEEvNT_6ParamsE$_ZN4cute3eso3ESOILb1ELb0EJNS_6LayoutINS_5tupleIJNS3_IJNS_1CILi8EEENS4_ILi1EEEEEENS4_ILi4EEES6_EEENS3_IJNS3_IJS6_NS4_ILi0EEEEEENS4_ILi2048EEESA_EEEEEiEEC2ERKSE_RKi:
[----:B------:R-:W-:Y:S02]  /*a270*/  IADD3 R2, R15, -c[0x0][0x20], RZ ;  /* 0x800008000f027a10 */ /* 0x000fe40007ffe0ff */
[----:B------:R-:W-:-:S03]  /*a280*/  MOV R5, 0x0 ;  /* 0x0000000000057802 */ /* 0x000fc60000000f00 */
[----:B------:R1:W-:Y:S01]  /*a290*/  STL [R2], R3 ;  /* 0x0000000302007387 */ /* 0x0003e20000100800 */
[----:B------:R-:W-:Y:S05]  /*a2a0*/  RET.REL.NODEC R4 `(_ZN7cutlass13device_kernelIN5flash19enable_sm80_to_sm89INS1_16FlashAttnBwdSm80INS1_25CollectiveMainloopBwdSm80ILi2ELi2EN4cute5tupleIJNS5_1CILi128EEES8_NS7_ILi64EEEEEENS_10bfloat16_tEfNS_4arch4Sm80ELb0ELb0ELb1ELb0ELb1ELb0ELb0ELb0ELi2ELi4ELi4ELi4ELb0EEENS1_21CollectiveEpilogueBwdISA_SB_SD_Li256ELb0ELb0ELi2EEENS1_19SingleTileSchedulerILb0ELb0ELb0ELi128EEEEEEEEEvNT_6ParamsE) ;  /* 0xffff5d5004007950 */ /* 0x000fea0003c3ffff */
        .type           $_ZN7cutlass13device_kernelIN5flash19enable_sm80_to_sm89INS1_16FlashAttnBwdSm80INS1_25CollectiveMainloopBwdSm80ILi2ELi2EN4cute5tupleIJNS5_1CILi128EEES8_NS7_ILi64EEEEEENS_10bfloat16_tEfNS_4arch4Sm80ELb0ELb0ELb1ELb0ELb1ELb0ELb0ELb0ELi2ELi4ELi4ELi4ELb0EEENS1_21CollectiveEpilogueBwdISA_SB_SD_Li256ELb0ELb0ELi2EEENS1_19SingleTileSchedulerILb0ELb0ELb0ELi128EEEEEEEEEvNT_6ParamsE$_ZN4cute3eso3ESOILb1ELb0EJNS_6LayoutINS_5tupleIJNS3_IJNS_1CILi8EEENS4_ILi1EEEEEENS4_ILi4EEES8_EEENS3_IJNS3_IJS6_NS4_ILi0EEEEEES5_NS4_ILi32EEEEEEEENS_10ViewEngineIPN7cutlass10bfloat16_tEEEEEC2ERKSE_RKSJ_,@function
        .size           $_ZN7cutlass13device_kernelIN5flash19enable_sm80_to_sm89INS1_16FlashAttnBwdSm80INS1_25CollectiveMainloopBwdSm80ILi2ELi2EN4cute5tupleIJNS5_1CILi128EEES8_NS7_ILi64EEEEEENS_10bfloat16_tEfNS_4arch4Sm80ELb0ELb0ELb1ELb0ELb1ELb0ELb0ELb0ELi2ELi4ELi4ELi4ELb0EEENS1_21CollectiveEpilogueBwdISA_SB_SD_Li256ELb0ELb0ELi2EEENS1_19SingleTileSchedulerILb0ELb0ELb0ELi128EEEEEEEEEvNT_6ParamsE$_ZN4cute3eso3ESOILb1ELb0EJNS_6LayoutINS_5tupleIJNS3_IJNS_1CILi8EEENS4_ILi1EEEEEENS4_ILi4EEES8_EEENS3_IJNS3_IJS6_NS4_ILi0EEEEEES5_NS4_ILi32EEEEEEEENS_10ViewEngineIPN7cutlass10bfloat16_tEEEEEC2ERKSE_RKSJ_,($_ZN7cutlass13device_kernelIN5flash19enable_sm80_to_sm89INS1_16FlashAttnBwdSm80INS1_25CollectiveMainloopBwdSm80ILi2ELi2EN4cute5tupleIJNS5_1CILi128EEES8_NS7_ILi64EEEEEENS_10bfloat16_tEfNS_4arch4Sm80ELb0ELb0ELb1ELb0ELb1ELb0ELb0ELb0ELi2ELi4ELi4ELi4ELb0EEENS1_21CollectiveEpilogueBwdISA_SB_SD_Li256ELb0ELb0ELi2EEENS1_19SingleTileSchedulerILb0ELb0ELb0ELi128EEEEEEEEEvNT_6ParamsE$_ZN4cute3eso3ESOILb1ELb0EJNS_6LayoutINS_5tupleIJNS_1CILi1EEENS3_IJNS4_ILi2EEES6_EEEEEENS3_IJNS4_ILi0EEENS3_IJNS4_ILi8EEENS4_ILi64EEEEEEEEEEENS_10ViewEngineINS_8smem_ptrIPfEEEEEEC2ERKSE_RKSJ_ - $_ZN7cutlass13device_kernelIN5flash19enable_sm80_to_sm89INS1_16FlashAttnBwdSm80INS1_25CollectiveMainloopBwdSm80ILi2ELi2EN4cute5tupleIJNS5_1CILi128EEES8_NS7_ILi64EEEEEENS_10bfloat16_tEfNS_4arch4Sm80ELb0ELb0ELb1ELb0ELb1ELb0ELb0ELb0ELi2ELi4ELi4ELi4ELb0EEENS1_21CollectiveEpilogueBwdISA_SB_SD_Li256ELb0ELb0ELi2EEENS1_19SingleTileSchedulerILb0ELb0ELb0ELi128EEEEEEEEEvNT_6ParamsE$_ZN4cute3eso3ESOILb1ELb0EJNS_6LayoutINS_5tupleIJNS3_IJNS_1CILi8EEENS4_ILi1EEEEEENS4_ILi4EEES8_EEENS3_IJNS3_IJS6_NS4_ILi0EEEEEES5_NS4_ILi32EEEEEEEENS_10ViewEngineIPN7cutlass10bfloat16_tEEEEEC2ERKSE_RKSJ_)
$_ZN7cutlass13device_kernelIN5flash19enable_sm80_to_sm89INS1_16FlashAttnBwdSm80INS1_25CollectiveMainloopBwdSm80ILi2ELi2EN4cute5tupleIJNS5_1CILi128EEES8_NS7_ILi64EEEEEENS_10bfloat16_tEfNS_4arch4Sm80ELb0ELb0ELb1ELb0ELb1ELb0ELb0ELb0ELi2ELi4ELi4ELi4ELb0EEENS1_21CollectiveEpilogueBwdISA_SB_SD_Li256ELb0ELb0ELi2EEENS1_19SingleTileSchedulerILb0ELb0ELb0ELi128EEEEEEEEEvNT_6ParamsE$_ZN4cute3eso3ESOILb1ELb0EJNS_6LayoutINS_5tupleIJNS3_IJNS_1CILi8EEENS4_ILi1EEEEEENS4_ILi4EEES8_EEENS3_IJNS3_IJS6_NS4_ILi0EEEEEES5_NS4_ILi32EEEEEEEENS_10ViewEngineIPN7cutlass10bfloat16_tEEEEEC2ERKSE_RKSJ_:
[----:B------:R-:W-:Y:S01]  /*a2b0*/  IADD3 R2, R25, -c[0x0][0x20], RZ ;  /* 0x8000080019027a10 */ /* 0x000fe20007ffe0ff */
[----:B------:R-:W-:Y:S01]  /*a2c0*/  IMAD.MOV.U32 R7, RZ, RZ, R3 ;  /* 0x000000ffff077224 */ /* 0x000fe200078e0003 */
[----:B------:R-:W-:-:S04]  /*a2d0*/  MOV R5, 0x0 ;  /* 0x0000000000057802 */ /* 0x000fc80000000f00 */
[----:B------:R1:W-:Y:S01]  /*a2e0*/  STL.64 [R2], R6 ;  /* 0x0000000602007387 */ /* 0x0003e20000100a00 */
[----:B------:R-:W-:Y:S05]  /*a2f0*/  RET.REL.NODEC R4 `(_ZN7cutlass13device_kernelIN5flash19enable_sm80_to_sm89INS1_16FlashAttnBwdSm80INS1_25CollectiveMainloopBwdSm80ILi2ELi2EN4cute5tupleIJNS5_1CILi128EEES8_NS7_ILi64EEEEEENS_10bfloat16_tEfNS_4arch4Sm80ELb0ELb0ELb1ELb0ELb1ELb0ELb0ELb0ELi2ELi4ELi4ELi4ELb0EEENS1_21CollectiveEpilogueBwdISA_SB_SD_Li256ELb0ELb0ELi2EEENS1_19SingleTileSchedulerILb0ELb0ELb0ELi128EEEEEEEEEvNT_6ParamsE) ;  /* 0xffff5d0004007950 */ /* 0x000fea0003c3ffff */
        .type           $_ZN7cutlass13device_kernelIN5flash19enable_sm80_to_sm89INS1_16FlashAttnBwdSm80INS1_25CollectiveMainloopBwdSm80ILi2ELi2EN4cute5tupleIJNS5_1CILi128EEES8_NS7_ILi64EEEEEENS_10bfloat16_tEfNS_4arch4Sm80ELb0ELb0ELb1ELb0ELb1ELb0ELb0ELb0ELi2ELi4ELi4ELi4ELb0EEENS1_21CollectiveEpilogueBwdISA_SB_SD_Li256ELb0ELb0ELi2EEENS1_19SingleTileSchedulerILb0ELb0ELb0ELi128EEEEEEEEEvNT_6ParamsE$_ZN4cute3eso3ESOILb1ELb0EJNS_6LayoutINS_5tupleIJNS_1CILi1EEENS3_IJNS4_ILi2EEES6_EEEEEENS3_IJNS4_ILi0EEENS3_IJNS4_ILi8EEENS4_ILi64EEEEEEEEEEENS_10ViewEngineINS_8smem_ptrIPfEEEEEEC2ERKSE_RKSJ_,@function
        .size           $_ZN7cutlass13device_kernelIN5flash19enable_sm80_to_sm89INS1_16FlashAttnBwdSm80INS1_25CollectiveMainloopBwdSm80ILi2ELi2EN4cute5tupleIJNS5_1CILi128EEES8_NS7_ILi64EEEEEENS_10bfloat16_tEfNS_4arch4Sm80ELb0ELb0ELb1ELb0ELb1ELb0ELb0ELb0ELi2ELi4ELi4ELi4ELb0EEENS1_21CollectiveEpilogueBwdISA_SB_SD_Li256ELb0ELb0ELi2EEENS1_19SingleTileSchedulerILb0ELb0ELb0ELi128EEEEEEEEEvNT_6ParamsE$_ZN4cute3eso3ESOILb1ELb0EJNS_6LayoutINS_5tupleIJNS_1CILi1EEENS3_IJNS4_ILi2EEES6_EEEEEENS3_IJNS4_ILi0EEENS3_IJNS4_ILi8EEENS4_ILi64EEEEEEEEEEENS_10ViewEngineINS_8smem_ptrIPfEEEEEEC2ERKSE_RKSJ_,($_ZN7cutlass13device_kernelIN5flash19enable_sm80_to_sm89INS1_16FlashAttnBwdSm80INS1_25CollectiveMainloopBwdSm80ILi2ELi2EN4cute5tupleIJNS5_1CILi128EEES8_NS7_ILi64EEEEEENS_10bfloat16_tEfNS_4arch4Sm80ELb0ELb0ELb1ELb0ELb1ELb0ELb0ELb0ELi2ELi4ELi4ELi4ELb0EEENS1_21CollectiveEpilogueBwdISA_SB_SD_Li256ELb0ELb0ELi2EEENS1_19SingleTileSchedulerILb0ELb0ELb0ELi128EEEEEEEEEvNT_6ParamsE$_ZN4cute3eso3ESOILb1ELb0EJNS_6LayoutINS_5tupleIJNS_1CILi1EEENS4_ILi4EEEEEENS3_IJNS4_ILi0EEES5_EEEEENS_10ViewEngineIPfEEEEC2ERKSA_RKSD_ - $_ZN7cutlass13device_kernelIN5flash19enable_sm80_to_sm89INS1_16FlashAttnBwdSm80INS1_25CollectiveMainloopBwdSm80ILi2ELi2EN4cute5tupleIJNS5_1CILi128EEES8_NS7_ILi64EEEEEENS_10bfloat16_tEfNS_4arch4Sm80ELb0ELb0ELb1ELb0ELb1ELb0ELb0ELb0ELi2ELi4ELi4ELi4ELb0EEENS1_21CollectiveEpilogueBwdISA_SB_SD_Li256ELb0ELb0ELi2EEENS1_19SingleTileSchedulerILb0ELb0ELb0ELi128EEEEEEEEEvNT_6ParamsE$_ZN4cute3eso3ESOILb1ELb0EJNS_6LayoutINS_5tupleIJNS_1CILi1EEENS3_IJNS4_ILi2EEES6_EEEEEENS3_IJNS4_ILi0EEENS3_IJNS4_ILi8EEENS4_ILi64EEEEEEEEEEENS_10ViewEngineINS_8smem_ptrIPfEEEEEEC2ERKSE_RKSJ_)
$_ZN7cutlass13device_kernelIN5flash19enable_sm80_to_sm89INS1_16FlashAttnBwdSm80INS1_25CollectiveMainloopBwdSm80ILi2ELi2EN4cute5tupleIJNS5_1CILi128EEES8_NS7_ILi64EEEEEENS_10bfloat16_tEfNS_4arch4Sm80ELb0ELb0ELb1ELb0ELb1ELb0ELb0ELb0ELi2ELi4ELi4ELi4ELb0EEENS1_21CollectiveEpilogueBwdISA_SB_SD_Li256ELb0ELb0ELi2EEENS1_19SingleTileSchedulerILb0ELb0ELb0ELi128EEEEEEEEEvNT_6ParamsE$_ZN4cute3eso3ESOILb1ELb0EJNS_6LayoutINS_5tupleIJNS_1CILi1EEENS3_IJNS4_ILi2EEES6_EEEEEENS3_IJNS4_ILi0EEENS3_IJNS4_ILi8EEENS4_ILi64EEEEEEEEEEENS_10ViewEngineINS_8smem_ptrIPfEEEEEEC2ERKSE_RKSJ_:
[----:B------:R-:W-:Y:S01]  /*a300*/  IADD3 R3, R25, -c[0x0][0x20], RZ ;  /* 0x8000080019037a10 */ /* 0x000fe20007ffe0ff */
[----:B------:R-:W-:Y:S01]  /*a310*/  IMAD.MOV.U32 R8, RZ, RZ, R2 ;  /* 0x000000ffff087224 */ /* 0x000fe200078e0002 */
[----:B------:R-:W-:Y:S01]  /*a320*/  MOV R10, R6 ;  /* 0x00000006000a7202 */ /* 0x000fe20000000f00 */
[----:B------:R-:W-:-:S03]  /*a330*/  IMAD.MOV.U32 R11, RZ, RZ, 0x0 ;  /* 0x00000000ff0b7424 */ /* 0x000fc600078e00ff */
[----:B------:R1:W-:Y:S01]  /*a340*/  STL.64 [R3], R8 ;  /* 0x0000000803007387 */ /* 0x0003e20000100a00 */
[----:B------:R-:W-:Y:S05]  /*a350*/  RET.REL.NODEC R10 `(_ZN7cutlass13device_kernelIN5flash19enable_sm80_to_sm89INS1_16FlashAttnBwdSm80INS1_25CollectiveMainloopBwdSm80ILi2ELi2EN4cute5tupleIJNS5_1CILi128EEES8_NS7_ILi64EEEEEENS_10bfloat16_tEfNS_4arch4Sm80ELb0ELb0ELb1ELb0ELb1ELb0ELb0ELb0ELi2ELi4ELi4ELi4ELb0EEENS1_21CollectiveEpilogueBwdISA_SB_SD_Li256ELb0ELb0ELi2EEENS1_19SingleTileSchedulerILb0ELb0ELb0ELi128EEEEEEEEEvNT_6ParamsE) ;  /* 0xffff5ca00a007950 */ /* 0x000fea0003c3ffff */
        .type           $_ZN7cutlass13device_kernelIN5flash19enable_sm80_to_sm89INS1_16FlashAttnBwdSm80INS1_25CollectiveMainloopBwdSm80ILi2ELi2EN4cute5tupleIJNS5_1CILi128EEES8_NS7_ILi64EEEEEENS_10bfloat16_tEfNS_4arch4Sm80ELb0ELb0ELb1ELb0ELb1ELb0ELb0ELb0ELi2ELi4ELi4ELi4ELb0EEENS1_21CollectiveEpilogueBwdISA_SB_SD_Li256ELb0ELb0ELi2EEENS1_19SingleTileSchedulerILb0ELb0ELb0ELi128EEEEEEEEEvNT_6ParamsE$_ZN4cute3eso3ESOILb1ELb0EJNS_6LayoutINS_5tupleIJNS_1CILi1EEENS4_ILi4EEEEEENS3_IJNS4_ILi0EEES5_EEEEENS_10ViewEngineIPfEEEEC2ERKSA_RKSD_,@function
        .size           $_ZN7cutlass13device_kernelIN5flash19enable_sm80_to_sm89INS1_16FlashAttnBwdSm80INS1_25CollectiveMainloopBwdSm80ILi2ELi2EN4cute5tupleIJNS5_1CILi128EEES8_NS7_ILi64EEEEEENS_10bfloat16_tEfNS_4arch4Sm80ELb0ELb0ELb1ELb0ELb1ELb0ELb0ELb0ELi2ELi4ELi4ELi4ELb0EEENS1_21CollectiveEpilogueBwdISA_SB_SD_Li256ELb0ELb0ELi2EEENS1_19SingleTileSchedulerILb0ELb0ELb0ELi128EEEEEEEEEvNT_6ParamsE$_ZN4cute3eso3ESOILb1ELb0EJNS_6LayoutINS_5tupleIJNS_1CILi1EEENS4_ILi4EEEEEENS3_IJNS4_ILi0EEES5_EEEEENS_10ViewEngineIPfEEEEC2ERKSA_RKSD_,($_ZN7cutlass13device_kernelIN5flash19enable_sm80_to_sm89INS1_16FlashAttnBwdSm80INS1_25CollectiveMainloopBwdSm80ILi2ELi2EN4cute5tupleIJNS5_1CILi128EEES8_NS7_ILi64EEEEEENS_10bfloat16_tEfNS_4arch4Sm80ELb0ELb0ELb1ELb0ELb1ELb0ELb0ELb0ELi2ELi4ELi4ELi4ELb0EEENS1_21CollectiveEpilogueBwdISA_SB_SD_Li256ELb0ELb0ELi2EEENS1_19SingleTileSchedulerILb0ELb0ELb0ELi128EEEEEEEEEvNT_6ParamsE$_ZN4cute3eso3ESOILb1ELb0EJNS_6LayoutINS_5tupleIJNS_1CILi4EEEEEENS3_IJNS4_ILi1EEEEEEEENS_10ViewEngineIPfEEEEC2ERKS9_RKSC_ - $_ZN7cutlass13device_kernelIN5flash19enable_sm80_to_sm89INS1_16FlashAttnBwdSm80INS1_25CollectiveMainloopBwdSm80ILi2ELi2EN4cute5tupleIJNS5_1CILi128EEES8_NS7_ILi64EEEEEENS_10bfloat16_tEfNS_4arch4Sm80ELb0ELb0ELb1ELb0ELb1ELb0ELb0ELb0ELi2ELi4ELi4ELi4ELb0EEENS1_21CollectiveEpilogueBwdISA_SB_SD_Li256ELb0ELb0ELi2EEENS1_19SingleTileSchedulerILb0ELb0ELb0ELi128EEEEEEEEEvNT_6ParamsE$_ZN4cute3eso3ESOILb1ELb0EJNS_6LayoutINS_5tupleIJNS_1CILi1EEENS4_ILi4EEEEEENS3_IJNS4_ILi0EEES5_EEEEENS_10ViewEngineIPfEEEEC2ERKSA_RKSD_)
$_ZN7cutlass13device_kernelIN5flash19enable_sm80_to_sm89INS1_16FlashAttnBwdSm80INS1_25CollectiveMainloopBwdSm80ILi2ELi2EN4cute5tupleIJNS5_1CILi128EEES8_NS7_ILi64EEEEEENS_10bfloat16_tEfNS_4arch4Sm80ELb0ELb0ELb1ELb0ELb1ELb0ELb0ELb0ELi2ELi4ELi4ELi4ELb0EEENS1_21CollectiveEpilogueBwdISA_SB_SD_Li256ELb0ELb0ELi2EEENS1_19SingleTileSchedulerILb0ELb0ELb0ELi128EEEEEEEEEvNT_6ParamsE$_ZN4cute3eso3ESOILb1ELb0EJNS_6LayoutINS_5tupleIJNS_1CILi1EEENS4_ILi4EEEEEENS3_IJNS4_ILi0EEES5_EEEEENS_10ViewEngineIPfEEEEC2ERKSA_RKSD_:
[----:B------:R-:W-:Y:S01]  /*a360*/  IADD3 R4, R25, -c[0x0][0x20], RZ ;  /* 0x8000080019047a10 */ /* 0x000fe20007ffe0ff */
[----:B------:R-:W-:Y:S01]  /*a370*/  IMAD.MOV.U32 R8, RZ, RZ, R16 ;  /* 0x000000ffff087224 */ /* 0x000fe200078e0010 */
[----:B------:R-:W-:Y:S01]  /*a380*/  MOV R10, R6 ;  /* 0x00000006000a7202 */ /* 0x000fe20000000f00 */
[----:B------:R-:W-:Y:S01]  /*a390*/  IMAD.MOV.U32 R9, RZ, RZ, R5 ;  /* 0x000000ffff097224 */ /* 0x000fe200078e0005 */
[----:B------:R-:W-:-:S04]  /*a3a0*/  MOV R11, 0x0 ;  /* 0x00000000000b7802 */ /* 0x000fc80000000f00 */
[----:B------:R1:W-:Y:S01]  /*a3b0*/  STL.64 [R4], R8 ;  /* 0x0000000804007387 */ /* 0x0003e20000100a00 */
[----:B------:R-:W-:Y:S05]  /*a3c0*/  RET.REL.NODEC R10 `(_ZN7cutlass13device_kernelIN5flash19enable_sm80_to_sm89INS1_16FlashAttnBwdSm80INS1_25CollectiveMainloopBwdSm80ILi2ELi2EN4cute5tupleIJNS5_1CILi128EEES8_NS7_ILi64EEEEEENS_10bfloat16_tEfNS_4arch4Sm80ELb0ELb0ELb1ELb0ELb1ELb0ELb0ELb0ELi2ELi4ELi4ELi4ELb0EEENS1_21CollectiveEpilogueBwdISA_SB_SD_Li256ELb0ELb0ELi2EEENS1_19SingleTileSchedulerILb0ELb0ELb0ELi128EEEEEEEEEvNT_6ParamsE) ;  /* 0xffff5c300a007950 */ /* 0x000fea0003c3ffff */
        .type           $_ZN7cutlass13device_kernelIN5flash19enable_sm80_to_sm89INS1_16FlashAttnBwdSm80INS1_25CollectiveMainloopBwdSm80ILi2ELi2EN4cute5tupleIJNS5_1CILi128EEES8_NS7_ILi64EEEEEENS_10bfloat16_tEfNS_4arch4Sm80ELb0ELb0ELb1ELb0ELb1ELb0ELb0ELb0ELi2ELi4ELi4ELi4ELb0EEENS1_21CollectiveEpilogueBwdISA_SB_SD_Li256ELb0ELb0ELi2EEENS1_19SingleTileSchedulerILb0ELb0ELb0ELi128EEEEEEEEEvNT_6ParamsE$_ZN4cute3eso3ESOILb1ELb0EJNS_6LayoutINS_5tupleIJNS_1CILi4EEEEEENS3_IJNS4_ILi1EEEEEEEENS_10ViewEngineIPfEEEEC2ERKS9_RKSC_,@function
        .size           $_ZN7cutlass13device_kernelIN5flash19enable_sm80_to_sm89INS1_16FlashAttnBwdSm80INS1_25CollectiveMainloopBwdSm80ILi2ELi2EN4cute5tupleIJNS5_1CILi128EEES8_NS7_ILi64EEEEEENS_10bfloat16_tEfNS_4arch4Sm80ELb0ELb0ELb1ELb0ELb1ELb0ELb0ELb0ELi2ELi4ELi4ELi4ELb0EEENS1_21CollectiveEpilogueBwdISA_SB_SD_Li256ELb0ELb0ELi2EEENS1_19SingleTileSchedulerILb0ELb0ELb0ELi128EEEEEEEEEvNT_6ParamsE$_ZN4cute3eso3ESOILb1ELb0EJNS_6LayoutINS_5tupleIJNS_1CILi4EEEEEENS3_IJNS4_ILi1EEEEEEEENS_10ViewEngineIPfEEEEC2ERKS9_RKSC_,($_ZN7cutlass13device_kernelIN5flash19enable_sm80_to_sm89INS1_16FlashAttnBwdSm80INS1_25CollectiveMainloopBwdSm80ILi2ELi2EN4cute5tupleIJNS5_1CILi128EEES8_NS7_ILi64EEEEEENS_10bfloat16_tEfNS_4arch4Sm80ELb0ELb0ELb1ELb0ELb1ELb0ELb0ELb0ELi2ELi4ELi4ELi4ELb0EEENS1_21CollectiveEpilogueBwdISA_SB_SD_Li256ELb0ELb0ELi2EEENS1_19SingleTileSchedulerILb0ELb0ELb0ELi128EEEEEEEEEvNT_6ParamsE$_ZN4cute3eso3ESOILb1ELb0EJNS_7SwizzleILi3ELi3ELi3EEENS_9MixedBitsILj0ELj432EEENS_6LayoutINS_5tupleIJNS7_IJNS_1CILi2EEES9_S9_EEES9_NS8_ILi8EEEEEENS7_IJNS7_IJNS8_ILi64EEESB_NS8_ILi512EEEEEENS8_ILi8192EEENS8_ILi1024EEEEEEEEEEC2ERKS3_RKS5_RKSJ_ - $_ZN7cutlass13device_kernelIN5flash19enable_sm80_to_sm89INS1_16FlashAttnBwdSm80INS1_25CollectiveMainloopBwdSm80ILi2ELi2EN4cute5tupleIJNS5_1CILi128EEES8_NS7_ILi64EEEEEENS_10bfloat16_tEfNS_4arch4Sm80ELb0ELb0ELb1ELb0ELb1ELb0ELb0ELb0ELi2ELi4ELi4ELi4ELb0EEENS1_21CollectiveEpilogueBwdISA_SB_SD_Li256ELb0ELb0ELi2EEENS1_19SingleTileSchedulerILb0ELb0ELb0ELi128EEEEEEEEEvNT_6ParamsE$_ZN4cute3eso3ESOILb1ELb0EJNS_6LayoutINS_5tupleIJNS_1CILi4EEEEEENS3_IJNS4_ILi1EEEEEEEENS_10ViewEngineIPfEEEEC2ERKS9_RKSC_)
$_ZN7cutlass13device_kernelIN5flash19enable_sm80_to_sm89INS1_16FlashAttnBwdSm80INS1_25CollectiveMainloopBwdSm80ILi2ELi2EN4cute5tupleIJNS5_1CILi128EEES8_NS7_ILi64EEEEEENS_10bfloat16_tEfNS_4arch4Sm80ELb0ELb0ELb1ELb0ELb1ELb0ELb0ELb0ELi2ELi4ELi4ELi4ELb0EEENS1_21CollectiveEpilogueBwdISA_SB_SD_Li256ELb0ELb0ELi2EEENS1_19SingleTileSchedulerILb0ELb0ELb0ELi128EEEEEEEEEvNT_6ParamsE$_ZN4cute3eso3ESOILb1ELb0EJNS_6LayoutINS_5tupleIJNS_1CILi4EEEEEENS3_IJNS4_ILi1EEEEEEEENS_10ViewEngineIPfEEEEC2ERKS9_RKSC_:
[----:B------:R-:W-:Y:S01]  /*a3d0*/  IADD3 R2, R25, -c[0x0][0x20], RZ ;  /* 0x8000080019027a10 */ /* 0x000fe20007ffe0ff */
[----:B------:R-:W-:Y:S01]  /*a3e0*/  IMAD.MOV.U32 R8, RZ, RZ, R6 ;  /* 0x000000ffff087224 */ /* 0x000fe200078e0006 */
[----:B------:R-:W-:-:S03]  /*a3f0*/  MOV R9, 0x0 ;  /* 0x0000000000097802 */ /* 0x000fc60000000f00 */
[----:B------:R1:W-:Y:S01]  /*a400*/  STL.64 [R2], R4 ;  /* 0x0000000402007387 */ /* 0x0003e20000100a00 */
[----:B------:R-:W-:Y:S05]  /*a410*/  RET.REL.NODEC R8 `(_ZN7cutlass13device_kernelIN5flash19enable_sm80_to_sm89INS1_16FlashAttnBwdSm80INS1_25CollectiveMainloopBwdSm80ILi2ELi2EN4cute5tupleIJNS5_1CILi128EEES8_NS7_ILi64EEEEEENS_10bfloat16_tEfNS_4arch4Sm80ELb0ELb0ELb1ELb0ELb1ELb0ELb0ELb0ELi2ELi4ELi4ELi4ELb0EEENS1_21CollectiveEpilogueBwdISA_SB_SD_Li256ELb0ELb0ELi2EEENS1_19SingleTileSchedulerILb0ELb0ELb0ELi128EEEEEEEEEvNT_6ParamsE) ;  /* 0xffff5be008007950 */ /* 0x000fea0003c3ffff */
        .type           $_ZN7cutlass13device_kernelIN5flash19enable_sm80_to_sm89INS1_16FlashAttnBwdSm80INS1_25CollectiveMainloopBwdSm80ILi2ELi2EN4cute5tupleIJNS5_1CILi128EEES8_NS7_ILi64EEEEEENS_10bfloat16_tEfNS_4arch4Sm80ELb0ELb0ELb1ELb0ELb1ELb0ELb0ELb0ELi2ELi4ELi4ELi4ELb0EEENS1_21CollectiveEpilogueBwdISA_SB_SD_Li256ELb0ELb0ELi2EEENS1_19SingleTileSchedulerILb0ELb0ELb0ELi128EEEEEEEEEvNT_6ParamsE$_ZN4cute3eso3ESOILb1ELb0EJNS_7SwizzleILi3ELi3ELi3EEENS_9MixedBitsILj0ELj432EEENS_6LayoutINS_5tupleIJNS7_IJNS_1CILi2EEES9_S9_EEES9_NS8_ILi8EEEEEENS7_IJNS7_IJNS8_ILi64EEESB_NS8_ILi512EEEEEENS8_ILi8192EEENS8_ILi1024EEEEEEEEEEC2ERKS3_RKS5_RKSJ_,@function
        .size           $_ZN7cutlass13device_kernelIN5flash19enable_sm80_to_sm89INS1_16FlashAttnBwdSm80INS1_25CollectiveMainloopBwdSm80ILi2ELi2EN4cute5tupleIJNS5_1CILi128EEES8_NS7_ILi64EEEEEENS_10bfloat16_tEfNS_4arch4Sm80ELb0ELb0ELb1ELb0ELb1ELb0ELb0ELb0ELi2ELi4ELi4ELi4ELb0EEENS1_21CollectiveEpilogueBwdISA_SB_SD_Li256ELb0ELb0ELi2EEENS1_19SingleTileSchedulerILb0ELb0ELb0ELi128EEEEEEEEEvNT_6ParamsE$_ZN4cute3eso3ESOILb1ELb0EJNS_7SwizzleILi3ELi3ELi3EEENS_9MixedBitsILj0ELj432EEENS_6LayoutINS_5tupleIJNS7_IJNS_1CILi2EEES9_S9_EEES9_NS8_ILi8EEEEEENS7_IJNS7_IJNS8_ILi64EEESB_NS8_ILi512EEEEEENS8_ILi8192EEENS8_ILi1024EEEEEEEEEEC2ERKS3_RKS5_RKSJ_,($_ZN7cutlass13device_kernelIN5flash19enable_sm80_to_sm89INS1_16FlashAttnBwdSm80INS1_25CollectiveMainloopBwdSm80ILi2ELi2EN4cute5tupleIJNS5_1CILi128EEES8_NS7_ILi64EEEEEENS_10bfloat16_tEfNS_4arch4Sm80ELb0ELb0ELb1ELb0ELb1ELb0ELb0ELb0ELi2ELi4ELi4ELi4ELb0EEENS1_21CollectiveEpilogueBwdISA_SB_SD_Li256ELb0ELb0ELi2EEENS1_19SingleTileSchedulerILb0ELb0ELb0ELi128EEEEEEEEEvNT_6ParamsE$_ZN4cute5tupleIJNS0_IJNS0_IJNS0_IJNS_1CILi8EEENS1_ILi1EEEEEENS0_IJS3_S3_EEEEEENS0_IJS3_NS1_ILi2EEEEEEEEENS0_IJNS0_IJNS0_IJS3_NS1_ILi0EEEEEENS0_IJSA_SA_EEEEEENS0_IJSA_iEEEEEEEEC2ERKS9_RKSF_ - $_ZN7cutlass13device_kernelIN5flash19enable_sm80_to_sm89INS1_16FlashAttnBwdSm80INS1_25CollectiveMainloopBwdSm80ILi2ELi2EN4cute5tupleIJNS5_1CILi128EEES8_NS7_ILi64EEEEEENS_10bfloat16_tEfNS_4arch4Sm80ELb0ELb0ELb1ELb0ELb1ELb0ELb0ELb0ELi2ELi4ELi4ELi4ELb0EEENS1_21CollectiveEpilogueBwdISA_SB_SD_Li256ELb0ELb0ELi2EEENS1_19SingleTileSchedulerILb0ELb0ELb0ELi128EEEEEEEEEvNT_6ParamsE$_ZN4cute3eso3ESOILb1ELb0EJNS_7SwizzleILi3ELi3ELi3EEENS_9MixedBitsILj0ELj432EEENS_6LayoutINS_5tupleIJNS7_IJNS_1CILi2EEES9_S9_EEES9_NS8_ILi8EEEEEENS7_IJNS7_IJNS8_ILi64EEESB_NS8_ILi512EEEEEENS8_ILi8192EEENS8_ILi1024EEEEEEEEEEC2ERKS3_RKS5_RKSJ_)
$_ZN7cutlass13device_kernelIN5flash19enable_sm80_to_sm89INS1_16FlashAttnBwdSm80INS1_25CollectiveMainloopBwdSm80ILi2ELi2EN4cute5tupleIJNS5_1CILi128EEES8_NS7_ILi64EEEEEENS_10bfloat16_tEfNS_4arch4Sm80ELb0ELb0ELb1ELb0ELb1ELb0ELb0ELb0ELi2ELi4ELi4ELi4ELb0EEENS1_21CollectiveEpilogueBwdISA_SB_SD_Li256ELb0ELb0ELi2EEENS1_19SingleTileSchedulerILb0ELb0ELb0ELi128EEEEEEEEEvNT_6ParamsE$_ZN4cute3eso3ESOILb1ELb0EJNS_7SwizzleILi3ELi3ELi3EEENS_9MixedBitsILj0ELj432EEENS_6LayoutINS_5tupleIJNS7_IJNS_1CILi2EEES9_S9_EEES9_NS8_ILi8EEEEEENS7_IJNS7_IJNS8_ILi64EEESB_NS8_ILi512EEEEEENS8_ILi8192EEENS8_ILi1024EEEEEEEEEEC2ERKS3_RKS5_RKSJ_:
[----:B------:R-:W-:Y:S01]  /*a420*/  IADD3 R2, R25, -c[0x0][0x20], RZ ;  /* 0x8000080019027a10 */ /* 0x000fe20007ffe0ff */
[----:B------:R-:W-:Y:S01]  /*a430*/  IMAD.MOV.U32 R8, RZ, RZ, R6 ;  /* 0x000000ffff087224 */ /* 0x000fe200078e0006 */
[----:B------:R-:W-:-:S03]  /*a440*/  MOV R9, 0x0 ;  /* 0x0000000000097802 */ /* 0x000fc60000000f00 */
[----:B------:R1:W-:Y:S01]  /*a450*/  STL [R2], R3 ;  /* 0x0000000302007387 */ /* 0x0003e20000100800 */
[----:B------:R-:W-:Y:S05]  /*a460*/  RET.REL.NODEC R8 `(_ZN7cutlass13device_kernelIN5flash19enable_sm80_to_sm89INS1_16FlashAttnBwdSm80INS1_25CollectiveMainloopBwdSm80ILi2ELi2EN4cute5tupleIJNS5_1CILi128EEES8_NS7_ILi64EEEEEENS_10bfloat16_tEfNS_4arch4Sm80ELb0ELb0ELb1ELb0ELb1ELb0ELb0ELb0ELi2ELi4ELi4ELi4ELb0EEENS1_21CollectiveEpilogueBwdISA_SB_SD_Li256ELb0ELb0ELi2EEENS1_19SingleTileSchedulerILb0ELb0ELb0ELi128EEEEEEEEEvNT_6ParamsE) ;  /* 0xffff5b9008007950 */ /* 0x000fea0003c3ffff */
        .type           $_ZN7cutlass13device_kernelIN5flash19enable_sm80_to_sm89INS1_16FlashAttnBwdSm80INS1_25CollectiveMainloopBwdSm80ILi2ELi2EN4cute5tupleIJNS5_1CILi128EEES8_NS7_ILi64EEEEEENS_10bfloat16_tEfNS_4arch4Sm80ELb0ELb0ELb1ELb0ELb1ELb0ELb0ELb0ELi2ELi4ELi4ELi4ELb0EEENS1_21CollectiveEpilogueBwdISA_SB_SD_Li256ELb0ELb0ELi2EEENS1_19SingleTileSchedulerILb0ELb0ELb0ELi128EEEEEEEEEvNT_6ParamsE$_ZN4cute5tupleIJNS0_IJNS0_IJNS0_IJNS_1CILi8EEENS1_ILi1EEEEEENS0_IJS3_S3_EEEEEENS0_IJS3_NS1_ILi2EEEEEEEEENS0_IJNS0_IJNS0_IJS3_NS1_ILi0EEEEEENS0_IJSA_SA_EEEEEENS0_IJSA_iEEEEEEEEC2ERKS9_RKSF_,@function
        .size           $_ZN7cutlass13device_kernelIN5flash19enable_sm80_to_sm89INS1_16FlashAttnBwdSm80INS1_25CollectiveMainloopBwdSm80ILi2ELi2EN4cute5tupleIJNS5_1CILi128EEES8_NS7_ILi64EEEEEENS_10bfloat16_tEfNS_4arch4Sm80ELb0ELb0ELb1ELb0ELb1ELb0ELb0ELb0ELi2ELi4ELi4ELi4ELb0EEENS1_21CollectiveEpilogueBwdISA_SB_SD_Li256ELb0ELb0ELi2EEENS1_19SingleTileSchedulerILb0ELb0ELb0ELi128EEEEEEEEEvNT_6ParamsE$_ZN4cute5tupleIJNS0_IJNS0_IJNS0_IJNS_1CILi8EEENS1_ILi1EEEEEENS0_IJS3_S3_EEEEEENS0_IJS3_NS1_ILi2EEEEEEEEENS0_IJNS0_IJNS0_IJS3_NS1_ILi0EEEEEENS0_IJSA_SA_EEEEEENS0_IJSA_iEEEEEEEEC2ERKS9_RKSF_,($_ZN7cutlass13device_kernelIN5flash19enable_sm80_to_sm89INS1_16FlashAttnBwdSm80INS1_25CollectiveMainloopBwdSm80ILi2ELi2EN4cute5tupleIJNS5_1CILi128EEES8_NS7_ILi64EEEEEENS_10bfloat16_tEfNS_4arch4Sm80ELb0ELb0ELb1ELb0ELb1ELb0ELb0ELb0ELi2ELi4ELi4ELi4ELb0EEENS1_21CollectiveEpilogueBwdISA_SB_SD_Li256ELb0ELb0ELi2EEENS1_19SingleTileSchedulerILb0ELb0ELb0ELi128EEEEEEEEEvNT_6ParamsE$_ZN4cute5tupleIJNS0_IJNS0_IJNS0_IJNS_1CILi8EEENS1_ILi1EEEEEES3_EEENS0_IJNS0_IJS3_S3_EEENS1_ILi2EEEEEEEEENS0_IJNS0_IJNS0_IJS3_NS1_ILi0EEEEEESA_EEENS0_IJNS0_IJSA_SA_EEEiEEEEEEEEC2ERKS9_RKSF_ - $_ZN7cutlass13device_kernelIN5flash19enable_sm80_to_sm89INS1_16FlashAttnBwdSm80INS1_25CollectiveMainloopBwdSm80ILi2ELi2EN4cute5tupleIJNS5_1CILi128EEES8_NS7_ILi64EEEEEENS_10bfloat16_tEfNS_4arch4Sm80ELb0ELb0ELb1ELb0ELb1ELb0ELb0ELb0ELi2ELi4ELi4ELi4ELb0EEENS1_21CollectiveEpilogueBwdISA_SB_SD_Li256ELb0ELb0ELi2EEENS1_19SingleTileSchedulerILb0ELb0ELb0ELi128EEEEEEEEEvNT_6ParamsE$_ZN4cute5tupleIJNS0_IJNS0_IJNS0_IJNS_1CILi8EEENS1_ILi1EEEEEENS0_IJS3_S3_EEEEEENS0_IJS3_NS1_ILi2EEEEEEEEENS0_IJNS0_IJNS0_IJS3_NS1_ILi0EEEEEENS0_IJSA_SA_EEEEEENS0_IJSA_iEEEEEEEEC2ERKS9_RKSF_)
$_ZN7cutlass13device_kernelIN5flash19enable_sm80_to_sm89INS1_16FlashAttnBwdSm80INS1_25CollectiveMainloopBwdSm80ILi2ELi2EN4cute5tupleIJNS5_1CILi128EEES8_NS7_ILi64EEEEEENS_10bfloat16_tEfNS_4arch4Sm80ELb0ELb0ELb1ELb0ELb1ELb0ELb0ELb0ELi2ELi4ELi4ELi4ELb0EEENS1_21CollectiveEpilogueBwdISA_SB_SD_Li256ELb0ELb0ELi2EEENS1_19SingleTileSchedulerILb0ELb0ELb0ELi128EEEEEEEEEvNT_6ParamsE$_ZN4cute5tupleIJNS0_IJNS0_IJNS0_IJNS_1CILi8EEENS1_ILi1EEEEEENS0_IJS3_S3_EEEEEENS0_IJS3_NS1_ILi2EEEEEEEEENS0_IJNS0_IJNS0_IJS3_NS1_ILi0EEEEEENS0_IJSA_SA_EEEEEENS0_IJSA_iEEEEEEEEC2ERKS9_RKSF_:
[----:B------:R-:W-:Y:S02]  /*a470*/  MOV R6, 0xa490 ;  /* 0x0000a49000067802 */ /* 0x000fe40000000f00 */
[----:B------:R-:W-:Y:S05]  /*a480*/  CALL.REL.NOINC `($_ZN7cutlass13device_kernelIN5flash19enable_sm80_to_sm89INS1_16FlashAttnBwdSm80INS1_25CollectiveMainloopBwdSm80ILi2ELi2EN4cute5tupleIJNS5_1CILi128EEES8_NS7_ILi64EEEEEENS_10bfloat16_tEfNS_4arch4Sm80ELb0ELb0ELb1ELb0ELb1ELb0ELb0ELb0ELi2ELi4ELi4ELi4ELb0EEENS1_21CollectiveEpilogueBwdISA_SB_SD_Li256ELb0ELb0ELi2EEENS1_19SingleTileSchedulerILb0ELb0ELb0ELi128EEEEEEEEEvNT_6ParamsE$_ZN4cute3eso3ESOILb1ELb0EJNS_5tupleIJNS2_IJNS2_IJNS_1CILi8EEENS3_ILi1EEEEEENS2_IJS5_S5_EEEEEENS2_IJS5_NS3_ILi2EEEEEEEEENS2_IJNS2_IJNS2_IJS5_NS3_ILi0EEEEEENS2_IJSC_SC_EEEEEENS2_IJSC_iEEEEEEEEC2ERKSB_RKSH_) ;  /* 0xffffdaf000007944 */ /* 0x000fea0003c3ffff */
[----:B------:R-:W-:-:S04]  /*a490*/  MOV R5, 0x0 ;  /* 0x0000000000057802 */ /* 0x000fc80000000f00 */
[----:B------:R-:W-:Y:S05]  /*a4a0*/  RET.REL.NODEC R4 `(_ZN7cutlass13device_kernelIN5flash19enable_sm80_to_sm89INS1_16FlashAttnBwdSm80INS1_25CollectiveMainloopBwdSm80ILi2ELi2EN4cute5tupleIJNS5_1CILi128EEES8_NS7_ILi64EEEEEENS_10bfloat16_tEfNS_4arch4Sm80ELb0ELb0ELb1ELb0ELb1ELb0ELb0ELb0ELi2ELi4ELi4ELi4ELb0EEENS1_21CollectiveEpilogueBwdISA_SB_SD_Li256ELb0ELb0ELi2EEENS1_19SingleTileSchedulerILb0ELb0ELb0ELi128EEEEEEEEEvNT_6ParamsE) ;  /* 0xffff5b5004007950 */ /* 0x000fea0003c3ffff */
        .type           $_ZN7cutlass13device_kernelIN5flash19enable_sm80_to_sm89INS1_16FlashAttnBwdSm80INS1_25CollectiveMainloopBwdSm80ILi2ELi2EN4cute5tupleIJNS5_1CILi128EEES8_NS7_ILi64EEEEEENS_10bfloat16_tEfNS_4arch4Sm80ELb0ELb0ELb1ELb0ELb1ELb0ELb0ELb0ELi2ELi4ELi4ELi4ELb0EEENS1_21CollectiveEpilogueBwdISA_SB_SD_Li256ELb0ELb0ELi2EEENS1_19SingleTileSchedulerILb0ELb0ELb0ELi128EEEEEEEEEvNT_6ParamsE$_ZN4cute5tupleIJNS0_IJNS0_IJNS0_IJNS_1CILi8EEENS1_ILi1EEEEEES3_EEENS0_IJNS0_IJS3_S3_EEENS1_ILi2EEEEEEEEENS0_IJNS0_IJNS0_IJS3_NS1_ILi0EEEEEESA_EEENS0_IJNS0_IJSA_SA_EEEiEEEEEEEEC2ERKS9_RKSF_,@function
        .size           $_ZN7cutlass13device_kernelIN5flash19enable_sm80_to_sm89INS1_16FlashAttnBwdSm80INS1_25CollectiveMainloopBwdSm80ILi2ELi2EN4cute5tupleIJNS5_1CILi128EEES8_NS7_ILi64EEEEEENS_10bfloat16_tEfNS_4arch4Sm80ELb0ELb0ELb1ELb0ELb1ELb0ELb0ELb0ELi2ELi4ELi4ELi4ELb0EEENS1_21CollectiveEpilogueBwdISA_SB_SD_Li256ELb0ELb0ELi2EEENS1_19SingleTileSchedulerILb0ELb0ELb0ELi128EEEEEEEEEvNT_6ParamsE$_ZN4cute5tupleIJNS0_IJNS0_IJNS0_IJNS_1CILi8EEENS1_ILi1EEEEEES3_EEENS0_IJNS0_IJS3_S3_EEENS1_ILi2EEEEEEEEENS0_IJNS0_IJNS0_IJS3_NS1_ILi0EEEEEESA_EEENS0_IJNS0_IJSA_SA_EEEiEEEEEEEEC2ERKS9_RKSF_,($_ZN7cutlass13device_kernelIN5flash19enable_sm80_to_sm89INS1_16FlashAttnBwdSm80INS1_25CollectiveMainloopBwdSm80ILi2ELi2EN4cute5tupleIJNS5_1CILi128EEES8_NS7_ILi64EEEEEENS_10bfloat16_tEfNS_4arch4Sm80ELb0ELb0ELb1ELb0ELb1ELb0ELb0ELb0ELi2ELi4ELi4ELi4ELb0EEENS1_21CollectiveEpilogueBwdISA_SB_SD_Li256ELb0ELb0ELi2EEENS1_19SingleTileSchedulerILb0ELb0ELb0ELi128EEEEEEEEEvNT_6ParamsE$_ZN4cute5tupleIJNS0_IJNS0_IJNS_1CILi1EEENS0_IJS2_NS1_ILi2EEES3_EEEEEES3_NS0_IJS3_S3_EEEEEENS0_IJNS0_IJNS1_ILi0EEENS0_IJS2_NS1_ILi256EEEiEEEEEENS1_ILi2048EEENS0_IJiNS1_ILi4096EEEEEEEEEEEC2ERKS7_RKSF_ - $_ZN7cutlass13device_kernelIN5flash19enable_sm80_to_sm89INS1_16FlashAttnBwdSm80INS1_25CollectiveMainloopBwdSm80ILi2ELi2EN4cute5tupleIJNS5_1CILi128EEES8_NS7_ILi64EEEEEENS_10bfloat16_tEfNS_4arch4Sm80ELb0ELb0ELb1ELb0ELb1ELb0ELb0ELb0ELi2ELi4ELi4ELi4ELb0EEENS1_21CollectiveEpilogueBwdISA_SB_SD_Li256ELb0ELb0ELi2EEENS1_19SingleTileSchedulerILb0ELb0ELb0ELi128EEEEEEEEEvNT_6ParamsE$_ZN4cute5tupleIJNS0_IJNS0_IJNS0_IJNS_1CILi8EEENS1_ILi1EEEEEES3_EEENS0_IJNS0_IJS3_S3_EEENS1_ILi2EEEEEEEEENS0_IJNS0_IJNS0_IJS3_NS1_ILi0EEEEEESA_EEENS0_IJNS0_IJSA_SA_EEEiEEEEEEEEC2ERKS9_RKSF_)
$_ZN7cutlass13device_kernelIN5flash19enable_sm80_to_sm89INS1_16FlashAttnBwdSm80INS1_25CollectiveMainloopBwdSm80ILi2ELi2EN4cute5tupleIJNS5_1CILi128EEES8_NS7_ILi64EEEEEENS_10bfloat16_tEfNS_4arch4Sm80ELb0ELb0ELb1ELb0ELb1ELb0ELb0ELb0ELi2ELi4ELi4ELi4ELb0EEENS1_21CollectiveEpilogueBwdISA_SB_SD_Li256ELb0ELb0ELi2EEENS1_19SingleTileSchedulerILb0ELb0ELb0ELi128EEEEEEEEEvNT_6ParamsE$_ZN4cute5tupleIJNS0_IJNS0_IJNS0_IJNS_1CILi8EEENS1_ILi1EEEEEES3_EEENS0_IJNS0_IJS3_S3_EEENS1_ILi2EEEEEEEEENS0_IJNS0_IJNS0_IJS3_NS1_ILi0EEEEEESA_EEENS0_IJNS0_IJSA_SA_EEEiEEEEEEEEC2ERKS9_RKSF_:
[----:B------:R-:W-:Y:S02]  /*a4b0*/  MOV R6, 0xa4d0 ;  /* 0x0000a4d000067802 */ /* 0x000fe40000000f00 */
[----:B------:R-:W-:Y:S05]  /*a4c0*/  CALL.REL.NOINC `($_ZN7cutlass13device_kernelIN5flash19enable_sm80_to_sm89INS1_16FlashAttnBwdSm80INS1_25CollectiveMainloopBwdSm80ILi2ELi2EN4cute5tupleIJNS5_1CILi128EEES8_NS7_ILi64EEEEEENS_10bfloat16_tEfNS_4arch4Sm80ELb0ELb0ELb1ELb0ELb1ELb0ELb0ELb0ELi2ELi4ELi4ELi4ELb0EEENS1_21CollectiveEpilogueBwdISA_SB_SD_Li256ELb0ELb0ELi2EEENS1_19SingleTileSchedulerILb0ELb0ELb0ELi128EEEEEEEEEvNT_6ParamsE$_ZN4cute3eso3ESOILb1ELb0EJNS_5tupleIJNS2_IJNS2_IJNS_1CILi8EEENS3_ILi1EEEEEES5_EEENS2_IJNS2_IJS5_S5_EEENS3_ILi2EEEEEEEEENS2_IJNS2_IJNS2_IJS5_NS3_ILi0EEEEEESC_EEENS2_IJNS2_IJSC_SC_EEEiEEEEEEEEC2ERKSB_RKSH_) ;  /* 0xffffdaf000007944 */ /* 0x000fea0003c3ffff */
[----:B------:R-:W-:-:S04]  /*a4d0*/  MOV R5, 0x0 ;  /* 0x0000000000057802 */ /* 0x000fc80000000f00 */
[----:B------:R-:W-:Y:S05]  /*a4e0*/  RET.REL.NODEC R4 `(_ZN7cutlass13device_kernelIN5flash19enable_sm80_to_sm89INS1_16FlashAttnBwdSm80INS1_25CollectiveMainloopBwdSm80ILi2ELi2EN4cute5tupleIJNS5_1CILi128EEES8_NS7_ILi64EEEEEENS_10bfloat16_tEfNS_4arch4Sm80ELb0ELb0ELb1ELb0ELb1ELb0ELb0ELb0ELi2ELi4ELi4ELi4ELb0EEENS1_21CollectiveEpilogueBwdISA_SB_SD_Li256ELb0ELb0ELi2EEENS1_19SingleTileSchedulerILb0ELb0ELb0ELi128EEEEEEEEEvNT_6ParamsE) ;  /* 0xffff5b1004007950 */ /* 0x000fea0003c3ffff */
        .type           $_ZN7cutlass13device_kernelIN5flash19enable_sm80_to_sm89INS1_16FlashAttnBwdSm80INS1_25CollectiveMainloopBwdSm80ILi2ELi2EN4cute5tupleIJNS5_1CILi128EEES8_NS7_ILi64EEEEEENS_10bfloat16_tEfNS_4arch4Sm80ELb0ELb0ELb1ELb0ELb1ELb0ELb0ELb0ELi2ELi4ELi4ELi4ELb0EEENS1_21CollectiveEpilogueBwdISA_SB_SD_Li256ELb0ELb0ELi2EEENS1_19SingleTileSchedulerILb0ELb0ELb0ELi128EEEEEEEEEvNT_6ParamsE$_ZN4cute5tupleIJNS0_IJNS0_IJNS_1CILi1EEENS0_IJS2_NS1_ILi2EEES3_EEEEEES3_NS0_IJS3_S3_EEEEEENS0_IJNS0_IJNS1_ILi0EEENS0_IJS2_NS1_ILi256EEEiEEEEEENS1_ILi2048EEENS0_IJiNS1_ILi4096EEEEEEEEEEEC2ERKS7_RKSF_,@function
        .size           $_ZN7cutlass13device_kernelIN5flash19enable_sm80_to_sm89INS1_16FlashAttnBwdSm80INS1_25CollectiveMainloopBwdSm80ILi2ELi2EN4cute5tupleIJNS5_1CILi128EEES8_NS7_ILi64EEEEEENS_10bfloat16_tEfNS_4arch4Sm80ELb0ELb0ELb1ELb0ELb1ELb0ELb0ELb0ELi2ELi4ELi4ELi4ELb0EEENS1_21CollectiveEpilogueBwdISA_SB_SD_Li256ELb0ELb0ELi2EEENS1_19SingleTileSchedulerILb0ELb0ELb0ELi128EEEEEEEEEvNT_6ParamsE$_ZN4cute5tupleIJNS0_IJNS0_IJNS_1CILi1EEENS0_IJS2_NS1_ILi2EEES3_EEEEEES3_NS0_IJS3_S3_EEEEEENS0_IJNS0_IJNS1_ILi0EEENS0_IJS2_NS1_ILi256EEEiEEEEEENS1_ILi2048EEENS0_IJiNS1_ILi4096EEEEEEEEEEEC2ERKS7_RKSF_,($_ZN7cutlass13device_kernelIN5flash19enable_sm80_to_sm89INS1_16FlashAttnBwdSm80INS1_25CollectiveMainloopBwdSm80ILi2ELi2EN4cute5tupleIJNS5_1CILi128EEES8_NS7_ILi64EEEEEENS_10bfloat16_tEfNS_4arch4Sm80ELb0ELb0ELb1ELb0ELb1ELb0ELb0ELb0ELi2ELi4ELi4ELi4ELb0EEENS1_21CollectiveEpilogueBwdISA_SB_SD_Li256ELb0ELb0ELi2EEENS1_19SingleTileSchedulerILb0ELb0ELb0ELi128EEEEEEEEEvNT_6ParamsE$_ZN4cute5tupleIJNS0_IJNS0_IJNS_1CILi2EEES2_EEENS1_ILi8EEES3_EEENS0_IJNS0_IJNS1_ILi1EEEiEEENS1_ILi1024EEENS0_IJiiEEEEEEEEC2ERKS5_RKSA_ - $_ZN7cutlass13device_kernelIN5flash19enable_sm80_to_sm89INS1_16FlashAttnBwdSm80INS1_25CollectiveMainloopBwdSm80ILi2ELi2EN4cute5tupleIJNS5_1CILi128EEES8_NS7_ILi64EEEEEENS_10bfloat16_tEfNS_4arch4Sm80ELb0ELb0ELb1ELb0ELb1ELb0ELb0ELb0ELi2ELi4ELi4ELi4ELb0EEENS1_21CollectiveEpilogueBwdISA_SB_SD_Li256ELb0ELb0ELi2EEENS1_19SingleTileSchedulerILb0ELb0ELb0ELi128EEEEEEEEEvNT_6ParamsE$_ZN4cute5tupleIJNS0_IJNS0_IJNS_1CILi1EEENS0_IJS2_NS1_ILi2EEES3_EEEEEES3_NS0_IJS3_S3_EEEEEENS0_IJNS0_IJNS1_ILi0EEENS0_IJS2_NS1_ILi256EEEiEEEEEENS1_ILi2048EEENS0_IJiNS1_ILi4096EEEEEEEEEEEC2ERKS7_RKSF_)
$_ZN7cutlass13device_kernelIN5flash19enable_sm80_to_sm89INS1_16FlashAttnBwdSm80INS1_25CollectiveMainloopBwdSm80ILi2ELi2EN4cute5tupleIJNS5_1CILi128EEES8_NS7_ILi64EEEEEENS_10bfloat16_tEfNS_4arch4Sm80ELb0ELb0ELb1ELb0ELb1ELb0ELb0ELb0ELi2ELi4ELi4ELi4ELb0EEENS1_21CollectiveEpilogueBwdISA_SB_SD_Li256ELb0ELb0ELi2EEENS1_19SingleTileSchedulerILb0ELb0ELb0ELi128EEEEEEEEEvNT_6ParamsE$_ZN4cute5tupleIJNS0_IJNS0_IJNS_1CILi1EEENS0_IJS2_NS1_ILi2EEES3_EEEEEES3_NS0_IJS3_S3_EEEEEENS0_IJNS0_IJNS1_ILi0EEENS0_IJS2_NS1_ILi256EEEiEEEEEENS1_ILi2048EEENS0_IJiNS1_ILi4096EEEEEEEEEEEC2ERKS7_RKSF_:
[----:B------:R-:W-:Y:S02]  /*a4f0*/  MOV R6, 0xa510 ;  /* 0x0000a51000067802 */ /* 0x000fe40000000f00 */
[----:B------:R-:W-:Y:S05]  /*a500*/  CALL.REL.NOINC `($_ZN7cutlass13device_kernelIN5flash19enable_sm80_to_sm89INS1_16FlashAttnBwdSm80INS1_25CollectiveMainloopBwdSm80ILi2ELi2EN4cute5tupleIJNS5_1CILi128EEES8_NS7_ILi64EEEEEENS_10bfloat16_tEfNS_4arch4Sm80ELb0ELb0ELb1ELb0ELb1ELb0ELb0ELb0ELi2ELi4ELi4ELi4ELb0EEENS1_21CollectiveEpilogueBwdISA_SB_SD_Li256ELb0ELb0ELi2EEENS1_19SingleTileSchedulerILb0ELb0ELb0ELi128EEEEEEEEEvNT_6ParamsE$_ZN4cute3eso3ESOILb1ELb0EJNS_5tupleIJNS2_IJNS_1CILi1EEENS2_IJS4_NS3_ILi2EEES5_EEEEEES5_NS2_IJS5_S5_EEEEEENS2_IJNS2_IJNS3_ILi0EEENS2_IJS4_NS3_ILi256EEEiEEEEEENS3_ILi2048EEENS2_IJiNS3_ILi4096EEEEEEEEEEEC2ERKS9_RKSH_) ;  /* 0xffffdaf000007944 */ /* 0x000fea0003c3ffff */
[----:B-1----:R-:W-:-:S04]  /*a510*/  MOV R5, 0x0 ;  /* 0x0000000000057802 */ /* 0x002fc80000000f00 */
[----:B------:R-:W-:Y:S05]  /*a520*/  RET.REL.NODEC R4 `(_ZN7cutlass13device_kernelIN5flash19enable_sm80_to_sm89INS1_16FlashAttnBwdSm80INS1_25CollectiveMainloopBwdSm80ILi2ELi2EN4cute5tupleIJNS5_1CILi128EEES8_NS7_ILi64EEEEEENS_10bfloat16_tEfNS_4arch4Sm80ELb0ELb0ELb1ELb0ELb1ELb0ELb0ELb0ELi2ELi4ELi4ELi4ELb0EEENS1_21CollectiveEpilogueBwdISA_SB_SD_Li256ELb0ELb0ELi2EEENS1_19SingleTileSchedulerILb0ELb0ELb0ELi128EEEEEEEEEvNT_6ParamsE) ;  /* 0xffff5ad004007950 */ /* 0x000fea0003c3ffff */
        .type           $_ZN7cutlass13device_kernelIN5flash19enable_sm80_to_sm89INS1_16FlashAttnBwdSm80INS1_25CollectiveMainloopBwdSm80ILi2ELi2EN4cute5tupleIJNS5_1CILi128EEES8_NS7_ILi64EEEEEENS_10bfloat16_tEfNS_4arch4Sm80ELb0ELb0ELb1ELb0ELb1ELb0ELb0ELb0ELi2ELi4ELi4ELi4ELb0EEENS1_21CollectiveEpilogueBwdISA_SB_SD_Li256ELb0ELb0ELi2EEENS1_19SingleTileSchedulerILb0ELb0ELb0ELi128EEEEEEEEEvNT_6ParamsE$_ZN4cute5tupleIJNS0_IJNS0_IJNS_1CILi2EEES2_EEENS1_ILi8EEES3_EEENS0_IJNS0_IJNS1_ILi1EEEiEEENS1_ILi1024EEENS0_IJiiEEEEEEEEC2ERKS5_RKSA_,@function
        .size           $_ZN7cutlass13device_kernelIN5flash19enable_sm80_to_sm89INS1_16FlashAttnBwdSm80INS1_25CollectiveMainloopBwdSm80ILi2ELi2EN4cute5tupleIJNS5_1CILi128EEES8_NS7_ILi64EEEEEENS_10bfloat16_tEfNS_4arch4Sm80ELb0ELb0ELb1ELb0ELb1ELb0ELb0ELb0ELi2ELi4ELi4ELi4ELb0EEENS1_21CollectiveEpilogueBwdISA_SB_SD_Li256ELb0ELb0ELi2EEENS1_19SingleTileSchedulerILb0ELb0ELb0ELi128EEEEEEEEEvNT_6ParamsE$_ZN4cute5tupleIJNS0_IJNS0_IJNS_1CILi2EEES2_EEENS1_ILi8EEES3_EEENS0_IJNS0_IJNS1_ILi1EEEiEEENS1_ILi1024EEENS0_IJiiEEEEEEEEC2ERKS5_RKSA_,($_ZN7cutlass13device_kernelIN5flash19enable_sm80_to_sm89INS1_16FlashAttnBwdSm80INS1_25CollectiveMainloopBwdSm80ILi2ELi2EN4cute5tupleIJNS5_1CILi128EEES8_NS7_ILi64EEEEEENS_10bfloat16_tEfNS_4arch4Sm80ELb0ELb0ELb1ELb0ELb1ELb0ELb0ELb0ELi2ELi4ELi4ELi4ELb0EEENS1_21CollectiveEpilogueBwdISA_SB_SD_Li256ELb0ELb0ELi2EEENS1_19SingleTileSchedulerILb0ELb0ELb0ELi128EEEEEEEEEvNT_6ParamsE$_ZN4cute5tupleIJNS0_IJNS0_IJNS_1CILi2EEES2_EEES2_EEENS0_IJNS0_IJiiEEENS1_ILi8192EEEEEEEEC2ERKS4_RKS7_ - $_ZN7cutlass13device_kernelIN5flash19enable_sm80_to_sm89INS1_16FlashAttnBwdSm80INS1_25CollectiveMainloopBwdSm80ILi2ELi2EN4cute5tupleIJNS5_1CILi128EEES8_NS7_ILi64EEEEEENS_10bfloat16_tEfNS_4arch4Sm80ELb0ELb0ELb1ELb0ELb1ELb0ELb0ELb0ELi2ELi4ELi4ELi4ELb0EEENS1_21CollectiveEpilogueBwdISA_SB_SD_Li256ELb0ELb0ELi2EEENS1_19SingleTileSchedulerILb0ELb0ELb0ELi128EEEEEEEEEvNT_6ParamsE$_ZN4cute5tupleIJNS0_IJNS0_IJNS_1CILi2EEES2_EEENS1_ILi8EEES3_EEENS0_IJNS0_IJNS1_ILi1EEEiEEENS1_ILi1024EEENS0_IJiiEEEEEEEEC2ERKS5_RKSA_)
$_ZN7cutlass13device_kernelIN5flash19enable_sm80_to_sm89INS1_16FlashAttnBwdSm80INS1_25CollectiveMainloopBwdSm80ILi2ELi2EN4cute5tupleIJNS5_1CILi128EEES8_NS7_ILi64EEEEEENS_10bfloat16_tEfNS_4arch4Sm80ELb0ELb0ELb1ELb0ELb1ELb0ELb0ELb0ELi2ELi4ELi4ELi4ELb0EEENS1_21CollectiveEpilogueBwdISA_SB_SD_Li256ELb0ELb0ELi2EEENS1_19SingleTileSchedulerILb0ELb0ELb0ELi128EEEEEEEEEvNT_6ParamsE$_ZN4cute5tupleIJNS0_IJNS0_IJNS_1CILi2EEES2_EEENS1_ILi8EEES3_EEENS0_IJNS0_IJNS1_ILi1EEEiEEENS1_ILi1024EEENS0_IJiiEEEEEEEEC2ERKS5_RKSA_:
[----:B------:R-:W-:Y:S02]  /*a530*/  MOV R8, 0xa550 ;  /* 0x0000a55000087802 */ /* 0x000fe40000000f00 */
[----:B------:R-:W-:Y:S05]  /*a540*/  CALL.REL.NOINC `($_ZN7cutlass13device_kernelIN5flash19enable_sm80_to_sm89INS1_16FlashAttnBwdSm80INS1_25CollectiveMainloopBwdSm80ILi2ELi2EN4cute5tupleIJNS5_1CILi128EEES8_NS7_ILi64EEEEEENS_10bfloat16_tEfNS_4arch4Sm80ELb0ELb0ELb1ELb0ELb1ELb0ELb0ELb0ELi2ELi4ELi4ELi4ELb0EEENS1_21CollectiveEpilogueBwdISA_SB_SD_Li256ELb0ELb0ELi2EEENS1_19SingleTileSchedulerILb0ELb0ELb0ELi128EEEEEEEEEvNT_6ParamsE$_ZN4cute3eso3ESOILb1ELb0EJNS_5tupleIJNS2_IJNS_1CILi2EEES4_EEENS3_ILi8EEES5_EEENS2_IJNS2_IJNS3_ILi1EEEiEEENS3_ILi1024EEENS2_IJiiEEEEEEEEC2ERKS7_RKSC_) ;  /* 0xffffdb9000007944 */ /* 0x000fea0003c3ffff */
[----:B------:R-:W-:-:S04]  /*a550*/  MOV R7, 0x0 ;  /* 0x0000000000077802 */ /* 0x000fc80000000f00 */
[----:B------:R-:W-:Y:S05]  /*a560*/  RET.REL.NODEC R6 `(_ZN7cutlass13device_kernelIN5flash19enable_sm80_to_sm89INS1_16FlashAttnBwdSm80INS1_25CollectiveMainloopBwdSm80ILi2ELi2EN4cute5tupleIJNS5_1CILi128EEES8_NS7_ILi64EEEEEENS_10bfloat16_tEfNS_4arch4Sm80ELb0ELb0ELb1ELb0ELb1ELb0ELb0ELb0ELi2ELi4ELi4ELi4ELb0EEENS1_21CollectiveEpilogueBwdISA_SB_SD_Li256ELb0ELb0ELi2EEENS1_19SingleTileSchedulerILb0ELb0ELb0ELi128EEEEEEEEEvNT_6ParamsE) ;  /* 0xffff5a9006007950 */ /* 0x000fea0003c3ffff */
        .type           $_ZN7cutlass13device_kernelIN5flash19enable_sm80_to_sm89INS1_16FlashAttnBwdSm80INS1_25CollectiveMainloopBwdSm80ILi2ELi2EN4cute5tupleIJNS5_1CILi128EEES8_NS7_ILi64EEEEEENS_10bfloat16_tEfNS_4arch4Sm80ELb0ELb0ELb1ELb0ELb1ELb0ELb0ELb0ELi2ELi4ELi4ELi4ELb0EEENS1_21CollectiveEpilogueBwdISA_SB_SD_Li256ELb0ELb0ELi2EEENS1_19SingleTileSchedulerILb0ELb0ELb0ELi128EEEEEEEEEvNT_6ParamsE$_ZN4cute5tupleIJNS0_IJNS0_IJNS_1CILi2EEES2_EEES2_EEENS0_IJNS0_IJiiEEENS1_ILi8192EEEEEEEEC2ERKS4_RKS7_,@function
        .size           $_ZN7cutlass13device_kernelIN5flash19enable_sm80_to_sm89INS1_16FlashAttnBwdSm80INS1_25CollectiveMainloopBwdSm80ILi2ELi2EN4cute5tupleIJNS5_1CILi128EEES8_NS7_ILi64EEEEEENS_10bfloat16_tEfNS_4arch4Sm80ELb0ELb0ELb1ELb0ELb1ELb0ELb0ELb0ELi2ELi4ELi4ELi4ELb0EEENS1_21CollectiveEpilogueBwdISA_SB_SD_Li256ELb0ELb0ELi2EEENS1_19SingleTileSchedulerILb0ELb0ELb0ELi128EEEEEEEEEvNT_6ParamsE$_ZN4cute5tupleIJNS0_IJNS0_IJNS_1CILi2EEES2_EEES2_EEENS0_IJNS0_IJiiEEENS1_ILi8192EEEEEEEEC2ERKS4_RKS7_,($_ZN7cutlass13device_kernelIN5flash19enable_sm80_to_sm89INS1_16FlashAttnBwdSm80INS1_25CollectiveMainloopBwdSm80ILi2ELi2EN4cute5tupleIJNS5_1CILi128EEES8_NS7_ILi64EEEEEENS_10bfloat16_tEfNS_4arch4Sm80ELb0ELb0ELb1ELb0ELb1ELb0ELb0ELb0ELi2ELi4ELi4ELi4ELb0EEENS1_21CollectiveEpilogueBwdISA_SB_SD_Li256ELb0ELb0ELi2EEENS1_19SingleTileSchedulerILb0ELb0ELb0ELi128EEEEEEEEEvNT_6ParamsE$_ZN4cute5tupleIJNS0_IJNS0_IJNS_1CILi2EEES2_EEES3_NS1_ILi8EEEEEENS0_IJNS0_IJiNS1_ILi512EEEEEENS0_IJiiEEENS1_ILi1024EEEEEEEEC2ERKS5_RKSA_ - $_ZN7cutlass13device_kernelIN5flash19enable_sm80_to_sm89INS1_16FlashAttnBwdSm80INS1_25CollectiveMainloopBwdSm80ILi2ELi2EN4cute5tupleIJNS5_1CILi128EEES8_NS7_ILi64EEEEEENS_10bfloat16_tEfNS_4arch4Sm80ELb0ELb0ELb1ELb0ELb1ELb0ELb0ELb0ELi2ELi4ELi4ELi4ELb0EEENS1_21CollectiveEpilogueBwdISA_SB_SD_Li256ELb0ELb0ELi2EEENS1_19SingleTileSchedulerILb0ELb0ELb0ELi128EEEEEEEEEvNT_6ParamsE$_ZN4cute5tupleIJNS0_IJNS0_IJNS_1CILi2EEES2_EEES2_EEENS0_IJNS0_IJiiEEENS1_ILi8192EEEEEEEEC2ERKS4_RKS7_)
$_ZN7cutlass13device_kernelIN5flash19enable_sm80_to_sm89INS1_16FlashAttnBwdSm80INS1_25CollectiveMainloopBwdSm80ILi2ELi2EN4cute5tupleIJNS5_1CILi128EEES8_NS7_ILi64EEEEEENS_10bfloat16_tEfNS_4arch4Sm80ELb0ELb0ELb1ELb0ELb1ELb0ELb0ELb0ELi2ELi4ELi4ELi4ELb0EEENS1_21CollectiveEpilogueBwdISA_SB_SD_Li256ELb0ELb0ELi2EEENS1_19SingleTileSchedulerILb0ELb0ELb0ELi128EEEEEEEEEvNT_6ParamsE$_ZN4cute5tupleIJNS0_IJNS0_IJNS_1CILi2EEES2_EEES2_EEENS0_IJNS0_IJiiEEENS1_ILi8192EEEEEEEEC2ERKS4_RKS7_:
[----:B------:R-:W-:Y:S02]  /*a570*/  MOV R6, 0xa590 ;  /* 0x0000a59000067802 */ /* 0x000fe40000000f00 */
[----:B------:R-:W-:Y:S05]  /*a580*/  CALL.REL.NOINC `($_ZN7cutlass13device_kernelIN5flash19enable_sm80_to_sm89INS1_16FlashAttnBwdSm80INS1_25CollectiveMainloopBwdSm80ILi2ELi2EN4cute5tupleIJNS5_1CILi128EEES8_NS7_ILi64EEEEEENS_10bfloat16_tEfNS_4arch4Sm80ELb0ELb0ELb1ELb0ELb1ELb0ELb0ELb0ELi2ELi4ELi4ELi4ELb0EEENS1_21CollectiveEpilogueBwdISA_SB_SD_Li256ELb0ELb0ELi2EEENS1_19SingleTileSchedulerILb0ELb0ELb0ELi128EEEEEEEEEvNT_6ParamsE$_ZN4cute3eso3ESOILb1ELb0EJNS_5tupleIJNS2_IJNS_1CILi2EEES4_EEES4_EEENS2_IJNS2_IJiiEEENS3_ILi8192EEEEEEEEC2ERKS6_RKS9_) ;  /* 0xffffdbb000007944 */ /* 0x000fea0003c3ffff */
[----:B------:R-:W-:-:S04]  /*a590*/  MOV R9, 0x0 ;  /* 0x0000000000097802 */ /* 0x000fc80000000f00 */
[----:B------:R-:W-:Y:S05]  /*a5a0*/  RET.REL.NODEC R8 `(_ZN7cutlass13device_kernelIN5flash19enable_sm80_to_sm89INS1_16FlashAttnBwdSm80INS1_25CollectiveMainloopBwdSm80ILi2ELi2EN4cute5tupleIJNS5_1CILi128EEES8_NS7_ILi64EEEEEENS_10bfloat16_tEfNS_4arch4Sm80ELb0ELb0ELb1ELb0ELb1ELb0ELb0ELb0ELi2ELi4ELi4ELi4ELb0EEENS1_21CollectiveEpilogueBwdISA_SB_SD_Li256ELb0ELb0ELi2EEENS1_19SingleTileSchedulerILb0ELb0ELb0ELi128EEEEEEEEEvNT_6ParamsE) ;  /* 0xffff5a5008007950 */ /* 0x000fea0003c3ffff */
        .type           $_ZN7cutlass13device_kernelIN5flash19enable_sm80_to_sm89INS1_16FlashAttnBwdSm80INS1_25CollectiveMainloopBwdSm80ILi2ELi2EN4cute5tupleIJNS5_1CILi128EEES8_NS7_ILi64EEEEEENS_10bfloat16_tEfNS_4arch4Sm80ELb0ELb0ELb1ELb0ELb1ELb0ELb0ELb0ELi2ELi4ELi4ELi4ELb0EEENS1_21CollectiveEpilogueBwdISA_SB_SD_Li256ELb0ELb0ELi2EEENS1_19SingleTileSchedulerILb0ELb0ELb0ELi128EEEEEEEEEvNT_6ParamsE$_ZN4cute5tupleIJNS0_IJNS0_IJNS_1CILi2EEES2_EEES3_NS1_ILi8EEEEEENS0_IJNS0_IJiNS1_ILi512EEEEEENS0_IJiiEEENS1_ILi1024EEEEEEEEC2ERKS5_RKSA_,@function
        .size           $_ZN7cutlass13device_kernelIN5flash19enable_sm80_to_sm89INS1_16FlashAttnBwdSm80INS1_25CollectiveMainloopBwdSm80ILi2ELi2EN4cute5tupleIJNS5_1CILi128EEES8_NS7_ILi64EEEEEENS_10bfloat16_tEfNS_4arch4Sm80ELb0ELb0ELb1ELb0ELb1ELb0ELb0ELb0ELi2ELi4ELi4ELi4ELb0EEENS1_21CollectiveEpilogueBwdISA_SB_SD_Li256ELb0ELb0ELi2EEENS1_19SingleTileSchedulerILb0ELb0ELb0ELi128EEEEEEEEEvNT_6ParamsE$_ZN4cute5tupleIJNS0_IJNS0_IJNS_1CILi2EEES2_EEES3_NS1_ILi8EEEEEENS0_IJNS0_IJiNS1_ILi512EEEEEENS0_IJiiEEENS1_ILi1024EEEEEEEEC2ERKS5_RKSA_,($_ZN7cutlass13device_kernelIN5flash19enable_sm80_to_sm89INS1_16FlashAttnBwdSm80INS1_25CollectiveMainloopBwdSm80ILi2ELi2EN4cute5tupleIJNS5_1CILi128EEES8_NS7_ILi64EEEEEENS_10bfloat16_tEfNS_4arch4Sm80ELb0ELb0ELb1ELb0ELb1ELb0ELb0ELb0ELi2ELi4ELi4ELi4ELb0EEENS1_21CollectiveEpilogueBwdISA_SB_SD_Li256ELb0ELb0ELi2EEENS1_19SingleTileSchedulerILb0ELb0ELb0ELi128EEEEEEEEEvNT_6ParamsE$_ZN4cute5tupleIJNS0_IJNS0_IJNS_1CILi2EEES2_S2_EEES2_NS0_IJNS0_IJS2_S2_EEES2_EEEEEENS0_IJNS0_IJNS1_ILi1EEENS1_ILi512EEEiEEENS1_ILi4096EEENS0_IJNS0_IJiiEEENS1_ILi8192EEEEEEEEEEEC2ERKS6_RKSE_ - $_ZN7cutlass13device_kernelIN5flash19enable_sm80_to_sm89INS1_16FlashAttnBwdSm80INS1_25CollectiveMainloopBwdSm80ILi2ELi2EN4cute5tupleIJNS5_1CILi128EEES8_NS7_ILi64EEEEEENS_10bfloat16_tEfNS_4arch4Sm80ELb0ELb0ELb1ELb0ELb1ELb0ELb0ELb0ELi2ELi4ELi4ELi4ELb0EEENS1_21CollectiveEpilogueBwdISA_SB_SD_Li256ELb0ELb0ELi2EEENS1_19SingleTileSchedulerILb0ELb0ELb0ELi128EEEEEEEEEvNT_6ParamsE$_ZN4cute5tupleIJNS0_IJNS0_IJNS_1CILi2EEES2_EEES3_NS1_ILi8EEEEEENS0_IJNS0_IJiNS1_ILi512EEEEEENS0_IJiiEEENS1_ILi1024EEEEEEEEC2ERKS5_RKSA_)
$_ZN7cutlass13device_kernelIN5flash19enable_sm80_to_sm89INS1_16FlashAttnBwdSm80INS1_25CollectiveMainloopBwdSm80ILi2ELi2EN4cute5tupleIJNS5_1CILi128EEES8_NS7_ILi64EEEEEENS_10bfloat16_tEfNS_4arch4Sm80ELb0ELb0ELb1ELb0ELb1ELb0ELb0ELb0ELi2ELi4ELi4ELi4ELb0EEENS1_21CollectiveEpilogueBwdISA_SB_SD_Li256ELb0ELb0ELi2EEENS1_19SingleTileSchedulerILb0ELb0ELb0ELi128EEEEEEEEEvNT_6ParamsE$_ZN4cute5tupleIJNS0_IJNS0_IJNS_1CILi2EEES2_EEES3_NS1_ILi8EEEEEENS0_IJNS0_IJiNS1_ILi512EEEEEENS0_IJiiEEENS1_ILi1024EEEEEEEEC2ERKS5_RKSA_:
[----:B------:R-:W-:Y:S02]  /*a5b0*/  MOV R8, 0xa5d0 ;  /* 0x0000a5d000087802 */ /* 0x000fe40000000f00 */
[----:B------:R-:W-:Y:S05]  /*a5c0*/  CALL.REL.NOINC `($_ZN7cutlass13device_kernelIN5flash19enable_sm80_to_sm89INS1_16FlashAttnBwdSm80INS1_25CollectiveMainloopBwdSm80ILi2ELi2EN4cute5tupleIJNS5_1CILi128EEES8_NS7_ILi64EEEEEENS_10bfloat16_tEfNS_4arch4Sm80ELb0ELb0ELb1ELb0ELb1ELb0ELb0ELb0ELi2ELi4ELi4ELi4ELb0EEENS1_21CollectiveEpilogueBwdISA_SB_SD_Li256ELb0ELb0ELi2EEENS1_19SingleTileSchedulerILb0ELb0ELb0ELi128EEEEEEEEEvNT_6ParamsE$_ZN4cute3eso3ESOILb1ELb0EJNS_5tupleIJNS2_IJNS_1CILi2EEES4_EEES5_NS3_ILi8EEEEEENS2_IJNS2_IJiNS3_ILi512EEEEEENS2_IJiiEEENS3_ILi1024EEEEEEEEC2ERKS7_RKSC_) ;  /* 0xffffdbd000007944 */ /* 0x000fea0003c3ffff */
[----:B-1----:R-:W-:Y:S02]  /*a5d0*/  MOV R2, R6 ;  /* 0x0000000600027202 */ /* 0x002fe40000000f00 */
[----:B------:R-:W-:-:S04]  /*a5e0*/  MOV R3, 0x0 ;  /* 0x0000000000037802 */ /* 0x000fc80000000f00 */
[----:B------:R-:W-:Y:S05]  /*a5f0*/  RET.REL.NODEC R2 `(_ZN7cutlass13device_kernelIN5flash19enable_sm80_to_sm89INS1_16FlashAttnBwdSm80INS1_25CollectiveMainloopBwdSm80ILi2ELi2EN4cute5tupleIJNS5_1CILi128EEES8_NS7_ILi64EEEEEENS_10bfloat16_tEfNS_4arch4Sm80ELb0ELb0ELb1ELb0ELb1ELb0ELb0ELb0ELi2ELi4ELi4ELi4ELb0EEENS1_21CollectiveEpilogueBwdISA_SB_SD_Li256ELb0ELb0ELi2EEENS1_19SingleTileSchedulerILb0ELb0ELb0ELi128EEEEEEEEEvNT_6ParamsE) ;  /* 0xffff5a0002007950 */ /* 0x000fea0003c3ffff */
        .type           $_ZN7cutlass13device_kernelIN5flash19enable_sm80_to_sm89INS1_16FlashAttnBwdSm80INS1_25CollectiveMainloopBwdSm80ILi2ELi2EN4cute5tupleIJNS5_1CILi128EEES8_NS7_ILi64EEEEEENS_10bfloat16_tEfNS_4arch4Sm80ELb0ELb0ELb1ELb0ELb1ELb0ELb0ELb0ELi2ELi4ELi4ELi4ELb0EEENS1_21CollectiveEpilogueBwdISA_SB_SD_Li256ELb0ELb0ELi2EEENS1_19SingleTileSchedulerILb0ELb0ELb0ELi128EEEEEEEEEvNT_6ParamsE$_ZN4cute5tupleIJNS0_IJNS0_IJNS_1CILi2EEES2_S2_EEES2_NS0_IJNS0_IJS2_S2_EEES2_EEEEEENS0_IJNS0_IJNS1_ILi1EEENS1_ILi512EEEiEEENS1_ILi4096EEENS0_IJNS0_IJiiEEENS1_ILi8192EEEEEEEEEEEC2ERKS6_RKSE_,@function
        .size           $_ZN7cutlass13device_kernelIN5flash19enable_sm80_to_sm89INS1_16FlashAttnBwdSm80INS1_25CollectiveMainloopBwdSm80ILi2ELi2EN4cute5tupleIJNS5_1CILi128EEES8_NS7_ILi64EEEEEENS_10bfloat16_tEfNS_4arch4Sm80ELb0ELb0ELb1ELb0ELb1ELb0ELb0ELb0ELi2ELi4ELi4ELi4ELb0EEENS1_21CollectiveEpilogueBwdISA_SB_SD_Li256ELb0ELb0ELi2EEENS1_19SingleTileSchedulerILb0ELb0ELb0ELi128EEEEEEEEEvNT_6ParamsE$_ZN4cute5tupleIJNS0_IJNS0_IJNS_1CILi2EEES2_S2_EEES2_NS0_IJNS0_IJS2_S2_EEES2_EEEEEENS0_IJNS0_IJNS1_ILi1EEENS1_ILi512EEEiEEENS1_ILi4096EEENS0_IJNS0_IJiiEEENS1_ILi8192EEEEEEEEEEEC2ERKS6_RKSE_,($_ZN7cutlass13device_kernelIN5flash19enable_sm80_to_sm89INS1_16FlashAttnBwdSm80INS1_25CollectiveMainloopBwdSm80ILi2ELi2EN4cute5tupleIJNS5_1CILi128EEES8_NS7_ILi64EEEEEENS_10bfloat16_tEfNS_4arch4Sm80ELb0ELb0ELb1ELb0ELb1ELb0ELb0ELb0ELi2ELi4ELi4ELi4ELb0EEENS1_21CollectiveEpilogueBwdISA_SB_SD_Li256ELb0ELb0ELi2EEENS1_19SingleTileSchedulerILb0ELb0ELb0ELi128EEEEEEEEEvNT_6ParamsE$_ZN4cute5tupleIJNS0_IJNS0_IJNS_1CILi2EEES2_S2_EEES2_NS0_IJS2_S2_EEEEEENS0_IJNS0_IJNS1_ILi1EEENS1_ILi512EEEiEEENS1_ILi4096EEENS0_IJiiEEEEEEEEC2ERKS5_RKSB_ - $_ZN7cutlass13device_kernelIN5flash19enable_sm80_to_sm89INS1_16FlashAttnBwdSm80INS1_25CollectiveMainloopBwdSm80ILi2ELi2EN4cute5tupleIJNS5_1CILi128EEES8_NS7_ILi64EEEEEENS_10bfloat16_tEfNS_4arch4Sm80ELb0ELb0ELb1ELb0ELb1ELb0ELb0ELb0ELi2ELi4ELi4ELi4ELb0EEENS1_21CollectiveEpilogueBwdISA_SB_SD_Li256ELb0ELb0ELi2EEENS1_19SingleTileSchedulerILb0ELb0ELb0ELi128EEEEEEEEEvNT_6ParamsE$_ZN4cute5tupleIJNS0_IJNS0_IJNS_1CILi2EEES2_S2_EEES2_NS0_IJNS0_IJS2_S2_EEES2_EEEEEENS0_IJNS0_IJNS1_ILi1EEENS1_ILi512EEEiEEENS1_ILi4096EEENS0_IJNS0_IJiiEEENS1_ILi8192EEEEEEEEEEEC2ERKS6_RKSE_)
$_ZN7cutlass13device_kernelIN5flash19enable_sm80_to_sm89INS1_16FlashAttnBwdSm80INS1_25CollectiveMainloopBwdSm80ILi2ELi2EN4cute5tupleIJNS5_1CILi128EEES8_NS7_ILi64EEEEEENS_10bfloat16_tEfNS_4arch4Sm80ELb0ELb0ELb1ELb0ELb1ELb0ELb0ELb0ELi2ELi4ELi4ELi4ELb0EEENS1_21CollectiveEpilogueBwdISA_SB_SD_Li256ELb0ELb0ELi2EEENS1_19SingleTileSchedulerILb0ELb0ELb0ELi128EEEEEEEEEvNT_6ParamsE$_ZN4cute5tupleIJNS0_IJNS0_IJNS_1CILi2EEES2_S2_EEES2_NS0_IJNS0_IJS2_S2_EEES2_EEEEEENS0_IJNS0_IJNS1_ILi1EEENS1_ILi512EEEiEEENS1_ILi4096EEENS0_IJNS0_IJiiEEENS1_ILi8192EEEEEEEEEEEC2ERKS6_RKSE_:
[----:B------:R-:W-:Y:S02]  /*a600*/  MOV R8, 0xa620 ;  /* 0x0000a62000087802 */ /* 0x000fe40000000f00 */
[----:B------:R-:W-:Y:S05]  /*a610*/  CALL.REL.NOINC `($_ZN7cutlass13device_kernelIN5flash19enable_sm80_to_sm89INS1_16FlashAttnBwdSm80INS1_25CollectiveMainloopBwdSm80ILi2ELi2EN4cute5tupleIJNS5_1CILi128EEES8_NS7_ILi64EEEEEENS_10bfloat16_tEfNS_4arch4Sm80ELb0ELb0ELb1ELb0ELb1ELb0ELb0ELb0ELi2ELi4ELi4ELi4ELb0EEENS1_21CollectiveEpilogueBwdISA_SB_SD_Li256ELb0ELb0ELi2EEENS1_19SingleTileSchedulerILb0ELb0ELb0ELi128EEEEEEEEEvNT_6ParamsE$_ZN4cute3eso3ESOILb1ELb0EJNS_5tupleIJNS2_IJNS_1CILi2EEES4_S4_EEES4_NS2_IJNS2_IJS4_S4_EEES4_EEEEEENS2_IJNS2_IJNS3_ILi1EEENS3_ILi512EEEiEEENS3_ILi4096EEENS2_IJNS2_IJiiEEENS3_ILi8192EEEEEEEEEEEC2ERKS8_RKSG_) ;  /* 0xffffdbe000007944 */ /* 0x000fea0003c3ffff */
[----:B-1----:R-:W-:Y:S02]  /*a620*/  MOV R2, R6 ;  /* 0x0000000600027202 */ /* 0x002fe40000000f00 */
[----:B------:R-:W-:-:S04]  /*a630*/  MOV R3, 0x0 ;  /* 0x0000000000037802 */ /* 0x000fc80000000f00 */
[----:B------:R-:W-:Y:S05]  /*a640*/  RET.REL.NODEC R2 `(_ZN7cutlass13device_kernelIN5flash19enable_sm80_to_sm89INS1_16FlashAttnBwdSm80INS1_25CollectiveMainloopBwdSm80ILi2ELi2EN4cute5tupleIJNS5_1CILi128EEES8_NS7_ILi64EEEEEENS_10bfloat16_tEfNS_4arch4Sm80ELb0ELb0ELb1ELb0ELb1ELb0ELb0ELb0ELi2ELi4ELi4ELi4ELb0EEENS1_21CollectiveEpilogueBwdISA_SB_SD_Li256ELb0ELb0ELi2EEENS1_19SingleTileSchedulerILb0ELb0ELb0ELi128EEEEEEEEEvNT_6ParamsE) ;  /* 0xffff59b002007950 */ /* 0x000fea0003c3ffff */
        .type           $_ZN7cutlass13device_kernelIN5flash19enable_sm80_to_sm89INS1_16FlashAttnBwdSm80INS1_25CollectiveMainloopBwdSm80ILi2ELi2EN4cute5tupleIJNS5_1CILi128EEES8_NS7_ILi64EEEEEENS_10bfloat16_tEfNS_4arch4Sm80ELb0ELb0ELb1ELb0ELb1ELb0ELb0ELb0ELi2ELi4ELi4ELi4ELb0EEENS1_21CollectiveEpilogueBwdISA_SB_SD_Li256ELb0ELb0ELi2EEENS1_19SingleTileSchedulerILb0ELb0ELb0ELi128EEEEEEEEEvNT_6ParamsE$_ZN4cute5tupleIJNS0_IJNS0_IJNS_1CILi2EEES2_S2_EEES2_NS0_IJS2_S2_EEEEEENS0_IJNS0_IJNS1_ILi1EEENS1_ILi512EEEiEEENS1_ILi4096EEENS0_IJiiEEEEEEEEC2ERKS5_RKSB_,@function
        .size           $_ZN7cutlass13device_kernelIN5flash19enable_sm80_to_sm89INS1_16FlashAttnBwdSm80INS1_25CollectiveMainloopBwdSm80ILi2ELi2EN4cute5tupleIJNS5_1CILi128EEES8_NS7_ILi64EEEEEENS_10bfloat16_tEfNS_4arch4Sm80ELb0ELb0ELb1ELb0ELb1ELb0ELb0ELb0ELi2ELi4ELi4ELi4ELb0EEENS1_21CollectiveEpilogueBwdISA_SB_SD_Li256ELb0ELb0ELi2EEENS1_19SingleTileSchedulerILb0ELb0ELb0ELi128EEEEEEEEEvNT_6ParamsE$_ZN4cute5tupleIJNS0_IJNS0_IJNS_1CILi2EEES2_S2_EEES2_NS0_IJS2_S2_EEEEEENS0_IJNS0_IJNS1_ILi1EEENS1_ILi512EEEiEEENS1_ILi4096EEENS0_IJiiEEEEEEEEC2ERKS5_RKSB_,($_ZN7cutlass13device_kernelIN5flash19enable_sm80_to_sm89INS1_16FlashAttnBwdSm80INS1_25CollectiveMainloopBwdSm80ILi2ELi2EN4cute5tupleIJNS5_1CILi128EEES8_NS7_ILi64EEEEEENS_10bfloat16_tEfNS_4arch4Sm80ELb0ELb0ELb1ELb0ELb1ELb0ELb0ELb0ELi2ELi4ELi4ELi4ELb0EEENS1_21CollectiveEpilogueBwdISA_SB_SD_Li256ELb0ELb0ELi2EEENS1_19SingleTileSchedulerILb0ELb0ELb0ELi128EEEEEEEEEvNT_6ParamsE$_ZN4cute5tupleIJNS0_IJNS0_IJNS_1CILi8EEENS1_ILi1EEEEEENS0_IJNS1_ILi2EEEEEEEEENS0_IJNS0_IJS3_NS1_ILi0EEEEEENS0_IJiEEEEEEEEC2ERKS7_RKSB_ - $_ZN7cutlass13device_kernelIN5flash19enable_sm80_to_sm89INS1_16FlashAttnBwdSm80INS1_25CollectiveMainloopBwdSm80ILi2ELi2EN4cute5tupleIJNS5_1CILi128EEES8_NS7_ILi64EEEEEENS_10bfloat16_tEfNS_4arch4Sm80ELb0ELb0ELb1ELb0ELb1ELb0ELb0ELb0ELi2ELi4ELi4ELi4ELb0EEENS1_21CollectiveEpilogueBwdISA_SB_SD_Li256ELb0ELb0ELi2EEENS1_19SingleTileSchedulerILb0ELb0ELb0ELi128EEEEEEEEEvNT_6ParamsE$_ZN4cute5tupleIJNS0_IJNS0_IJNS_1CILi2EEES2_S2_EEES2_NS0_IJS2_S2_EEEEEENS0_IJNS0_IJNS1_ILi1EEENS1_ILi512EEEiEEENS1_ILi4096EEENS0_IJiiEEEEEEEEC2ERKS5_RKSB_)
$_ZN7cutlass13device_kernelIN5flash19enable_sm80_to_sm89INS1_16FlashAttnBwdSm80INS1_25CollectiveMainloopBwdSm80ILi2ELi2EN4cute5tupleIJNS5_1CILi128EEES8_NS7_ILi64EEEEEENS_10bfloat16_tEfNS_4arch4Sm80ELb0ELb0ELb1ELb0ELb1ELb0ELb0ELb0ELi2ELi4ELi4ELi4ELb0EEENS1_21CollectiveEpilogueBwdISA_SB_SD_Li256ELb0ELb0ELi2EEENS1_19SingleTileSchedulerILb0ELb0ELb0ELi128EEEEEEEEEvNT_6ParamsE$_ZN4cute5tupleIJNS0_IJNS0_IJNS_1CILi2EEES2_S2_EEES2_NS0_IJS2_S2_EEEEEENS0_IJNS0_IJNS1_ILi1EEENS1_ILi512EEEiEEENS1_ILi4096EEENS0_IJiiEEEEEEEEC2ERKS5_RKSB_:
[----:B------:R-:W-:Y:S02]  /*a650*/  MOV R8, 0xa670 ;  /* 0x0000a67000087802 */ /* 0x000fe40000000f00 */
[----:B------:R-:W-:Y:S05]  /*a660*/  CALL.REL.NOINC `($_ZN7cutlass13device_kernelIN5flash19enable_sm80_to_sm89INS1_16FlashAttnBwdSm80INS1_25CollectiveMainloopBwdSm80ILi2ELi2EN4cute5tupleIJNS5_1CILi128EEES8_NS7_ILi64EEEEEENS_10bfloat16_tEfNS_4arch4Sm80ELb0ELb0ELb1ELb0ELb1ELb0ELb0ELb0ELi2ELi4ELi4ELi4ELb0EEENS1_21CollectiveEpilogueBwdISA_SB_SD_Li256ELb0ELb0ELi2EEENS1_19SingleTileSchedulerILb0ELb0ELb0ELi128EEEEEEEEEvNT_6ParamsE$_ZN4cute3eso3ESOILb1ELb0EJNS_5tupleIJNS2_IJNS_1CILi2EEES4_S4_EEES4_NS2_IJS4_S4_EEEEEENS2_IJNS2_IJNS3_ILi1EEENS3_ILi512EEEiEEENS3_ILi4096EEENS2_IJiiEEEEEEEEC2ERKS7_RKSD_) ;  /* 0xffffdbf000007944 */ /* 0x000fea0003c3ffff */
[----:B-1----:R-:W-:Y:S02]  /*a670*/  MOV R2, R6 ;  /* 0x0000000600027202 */ /* 0x002fe40000000f00 */
[----:B------:R-:W-:-:S04]  /*a680*/  MOV R3, 0x0 ;  /* 0x0000000000037802 */ /* 0x000fc80000000f00 */
[----:B------:R-:W-:Y:S05]  /*a690*/  RET.REL.NODEC R2 `(_ZN7cutlass13device_kernelIN5flash19enable_sm80_to_sm89INS1_16FlashAttnBwdSm80INS1_25CollectiveMainloopBwdSm80ILi2ELi2EN4cute5tupleIJNS5_1CILi128EEES8_NS7_ILi64EEEEEENS_10bfloat16_tEfNS_4arch4Sm80ELb0ELb0ELb1ELb0ELb1ELb0ELb0ELb0ELi2ELi4ELi4ELi4ELb0EEENS1_21CollectiveEpilogueBwdISA_SB_SD_Li256ELb0ELb0ELi2EEENS1_19SingleTileSchedulerILb0ELb0ELb0ELi128EEEEEEEEEvNT_6ParamsE) ;  /* 0xffff596002007950 */ /* 0x000fea0003c3ffff */
        .type           $_ZN7cutlass13device_kernelIN5flash19enable_sm80_to_sm89INS1_16FlashAttnBwdSm80INS1_25CollectiveMainloopBwdSm80ILi2ELi2EN4cute5tupleIJNS5_1CILi128EEES8_NS7_ILi64EEEEEENS_10bfloat16_tEfNS_4arch4Sm80ELb0ELb0ELb1ELb0ELb1ELb0ELb0ELb0ELi2ELi4ELi4ELi4ELb0EEENS1_21CollectiveEpilogueBwdISA_SB_SD_Li256ELb0ELb0ELi2EEENS1_19SingleTileSchedulerILb0ELb0ELb0ELi128EEEEEEEEEvNT_6ParamsE$_ZN4cute5tupleIJNS0_IJNS0_IJNS_1CILi8EEENS1_ILi1EEEEEENS0_IJNS1_ILi2EEEEEEEEENS0_IJNS0_IJS3_NS1_ILi0EEEEEENS0_IJiEEEEEEEEC2ERKS7_RKSB_,@function
        .size           $_ZN7cutlass13device_kernelIN5flash19enable_sm80_to_sm89INS1_16FlashAttnBwdSm80INS1_25CollectiveMainloopBwdSm80ILi2ELi2EN4cute5tupleIJNS5_1CILi128EEES8_NS7_ILi64EEEEEENS_10bfloat16_tEfNS_4arch4Sm80ELb0ELb0ELb1ELb0ELb1ELb0ELb0ELb0ELi2ELi4ELi4ELi4ELb0EEENS1_21CollectiveEpilogueBwdISA_SB_SD_Li256ELb0ELb0ELi2EEENS1_19SingleTileSchedulerILb0ELb0ELb0ELi128EEEEEEEEEvNT_6ParamsE$_ZN4cute5tupleIJNS0_IJNS0_IJNS_1CILi8EEENS1_ILi1EEEEEENS0_IJNS1_ILi2EEEEEEEEENS0_IJNS0_IJS3_NS1_ILi0EEEEEENS0_IJiEEEEEEEEC2ERKS7_RKSB_,($_ZN7cutlass13device_kernelIN5flash19enable_sm80_to_sm89INS1_16FlashAttnBwdSm80INS1_25CollectiveMainloopBwdSm80ILi2ELi2EN4cute5tupleIJNS5_1CILi128EEES8_NS7_ILi64EEEEEENS_10bfloat16_tEfNS_4arch4Sm80ELb0ELb0ELb1ELb0ELb1ELb0ELb0ELb0ELi2ELi4ELi4ELi4ELb0EEENS1_21CollectiveEpilogueBwdISA_SB_SD_Li256ELb0ELb0ELi2EEENS1_19SingleTileSchedulerILb0ELb0ELb0ELi128EEEEEEEEEvNT_6ParamsE$_ZN4cute5tupleIJNS0_IJNS0_IJNS_1CILi8EEENS1_ILi1EEEEEENS1_ILi2EEEEEENS0_IJNS0_IJS3_NS1_ILi0EEEEEEiEEEEEC2ERKS6_RKS9_ - $_ZN7cutlass13device_kernelIN5flash19enable_sm80_to_sm89INS1_16FlashAttnBwdSm80INS1_25CollectiveMainloopBwdSm80ILi2ELi2EN4cute5tupleIJNS5_1CILi128EEES8_NS7_ILi64EEEEEENS_10bfloat16_tEfNS_4arch4Sm80ELb0ELb0ELb1ELb0ELb1ELb0ELb0ELb0ELi2ELi4ELi4ELi4ELb0EEENS1_21CollectiveEpilogueBwdISA_SB_SD_Li256ELb0ELb0ELi2EEENS1_19SingleTileSchedulerILb0ELb0ELb0ELi128EEEEEEEEEvNT_6ParamsE$_ZN4cute5tupleIJNS0_IJNS0_IJNS_1CILi8EEENS1_ILi1EEEEEENS0_IJNS1_ILi2EEEEEEEEENS0_IJNS0_IJS3_NS1_ILi0EEEEEENS0_IJiEEEEEEEEC2ERKS7_RKSB_)
$_ZN7cutlass13device_kernelIN5flash19enable_sm80_to_sm89INS1_16FlashAttnBwdSm80INS1_25CollectiveMainloopBwdSm80ILi2ELi2EN4cute5tupleIJNS5_1CILi128EEES8_NS7_ILi64EEEEEENS_10bfloat16_tEfNS_4arch4Sm80ELb0ELb0ELb1ELb0ELb1ELb0ELb0ELb0ELi2ELi4ELi4ELi4ELb0EEENS1_21CollectiveEpilogueBwdISA_SB_SD_Li256ELb0ELb0ELi2EEENS1_19SingleTileSchedulerILb0ELb0ELb0ELi128EEEEEEEEEvNT_6ParamsE$_ZN4cute5tupleIJNS0_IJNS0_IJNS_1CILi8EEENS1_ILi1EEEEEENS0_IJNS1_ILi2EEEEEEEEENS0_IJNS0_IJS3_NS1_ILi0EEEEEENS0_IJiEEEEEEEEC2ERKS7_RKSB_:
[----:B------:R-:W-:Y:S02]  /*a6a0*/  MOV R8, 0xa6c0 ;  /* 0x0000a6c000087802 */ /* 0x000fe40000000f00 */
[----:B------:R-:W-:Y:S05]  /*a6b0*/  CALL.REL.NOINC `($_ZN7cutlass13device_kernelIN5flash19enable_sm80_to_sm89INS1_16FlashAttnBwdSm80INS1_25CollectiveMainloopBwdSm80ILi2ELi2EN4cute5tupleIJNS5_1CILi128EEES8_NS7_ILi64EEEEEENS_10bfloat16_tEfNS_4arch4Sm80ELb0ELb0ELb1ELb0ELb1ELb0ELb0ELb0ELi2ELi4ELi4ELi4ELb0EEENS1_21CollectiveEpilogueBwdISA_SB_SD_Li256ELb0ELb0ELi2EEENS1_19SingleTileSchedulerILb0ELb0ELb0ELi128EEEEEEEEEvNT_6ParamsE$_ZN4cute3eso3ESOILb1ELb0EJNS_5tupleIJNS2_IJNS_1CILi8EEENS3_ILi1EEEEEENS2_IJNS3_ILi2EEEEEEEEENS2_IJNS2_IJS5_NS3_ILi0EEEEEENS2_IJiEEEEEEEEC2ERKS9_RKSD_) ;  /* 0xffffdc0000007944 */ /* 0x000fea0003c3ffff */
[----:B------:R-:W-:-:S04]  /*a6c0*/  MOV R7, 0x0 ;  /* 0x0000000000077802 */ /* 0x000fc80000000f00 */
[----:B------:R-:W-:Y:S05]  /*a6d0*/  RET.REL.NODEC R6 `(_ZN7cutlass13device_kernelIN5flash19enable_sm80_to_sm89INS1_16FlashAttnBwdSm80INS1_25CollectiveMainloopBwdSm80ILi2ELi2EN4cute5tupleIJNS5_1CILi128EEES8_NS7_ILi64EEEEEENS_10bfloat16_tEfNS_4arch4Sm80ELb0ELb0ELb1ELb0ELb1ELb0ELb0ELb0ELi2ELi4ELi4ELi4ELb0EEENS1_21CollectiveEpilogueBwdISA_SB_SD_Li256ELb0ELb0ELi2EEENS1_19SingleTileSchedulerILb0ELb0ELb0ELi128EEEEEEEEEvNT_6ParamsE) ;  /* 0xffff592006007950 */ /* 0x000fea0003c3ffff */
        .type           $_ZN7cutlass13device_kernelIN5flash19enable_sm80_to_sm89INS1_16FlashAttnBwdSm80INS1_25CollectiveMainloopBwdSm80ILi2ELi2EN4cute5tupleIJNS5_1CILi128EEES8_NS7_ILi64EEEEEENS_10bfloat16_tEfNS_4arch4Sm80ELb0ELb0ELb1ELb0ELb1ELb0ELb0ELb0ELi2ELi4ELi4ELi4ELb0EEENS1_21CollectiveEpilogueBwdISA_SB_SD_Li256ELb0ELb0ELi2EEENS1_19SingleTileSchedulerILb0ELb0ELb0ELi128EEEEEEEEEvNT_6ParamsE$_ZN4cute5tupleIJNS0_IJNS0_IJNS_1CILi8EEENS1_ILi1EEEEEENS1_ILi2EEEEEENS0_IJNS0_IJS3_NS1_ILi0EEEEEEiEEEEEC2ERKS6_RKS9_,@function
        .size           $_ZN7cutlass13device_kernelIN5flash19enable_sm80_to_sm89INS1_16FlashAttnBwdSm80INS1_25CollectiveMainloopBwdSm80ILi2ELi2EN4cute5tupleIJNS5_1CILi128EEES8_NS7_ILi64EEEEEENS_10bfloat16_tEfNS_4arch4Sm80ELb0ELb0ELb1ELb0ELb1ELb0ELb0ELb0ELi2ELi4ELi4ELi4ELb0EEENS1_21CollectiveEpilogueBwdISA_SB_SD_Li256ELb0ELb0ELi2EEENS1_19SingleTileSchedulerILb0ELb0ELb0ELi128EEEEEEEEEvNT_6ParamsE$_ZN4cute5tupleIJNS0_IJNS0_IJNS_1CILi8EEENS1_ILi1EEEEEENS1_ILi2EEEEEENS0_IJNS0_IJS3_NS1_ILi0EEEEEEiEEEEEC2ERKS6_RKS9_,($_ZN7cutlass13device_kernelIN5flash19enable_sm80_to_sm89INS1_16FlashAttnBwdSm80INS1_25CollectiveMainloopBwdSm80ILi2ELi2EN4cute5tupleIJNS5_1CILi128EEES8_NS7_ILi64EEEEEENS_10bfloat16_tEfNS_4arch4Sm80ELb0ELb0ELb1ELb0ELb1ELb0ELb0ELb0ELi2ELi4ELi4ELi4ELb0EEENS1_21CollectiveEpilogueBwdISA_SB_SD_Li256ELb0ELb0ELi2EEENS1_19SingleTileSchedulerILb0ELb0ELb0ELi128EEEEEEEEEvNT_6ParamsE$_ZN4cute5tupleIJNS0_IJNS0_IJNS_1CILi8EEENS1_ILi1EEEEEENS1_ILi2EEENS0_IJS5_S5_EEEEEENS0_IJNS0_IJS3_NS1_ILi0EEEEEENS1_ILi4096EEENS0_IJiiEEEEEEEEC2ERKS7_RKSC_ - $_ZN7cutlass13device_kernelIN5flash19enable_sm80_to_sm89INS1_16FlashAttnBwdSm80INS1_25CollectiveMainloopBwdSm80ILi2ELi2EN4cute5tupleIJNS5_1CILi128EEES8_NS7_ILi64EEEEEENS_10bfloat16_tEfNS_4arch4Sm80ELb0ELb0ELb1ELb0ELb1ELb0ELb0ELb0ELi2ELi4ELi4ELi4ELb0EEENS1_21CollectiveEpilogueBwdISA_SB_SD_Li256ELb0ELb0ELi2EEENS1_19SingleTileSchedulerILb0ELb0ELb0ELi128EEEEEEEEEvNT_6ParamsE$_ZN4cute5tupleIJNS0_IJNS0_IJNS_1CILi8EEENS1_ILi1EEEEEENS1_ILi2EEEEEENS0_IJNS0_IJS3_NS1_ILi0EEEEEEiEEEEEC2ERKS6_RKS9_)
$_ZN7cutlass13device_kernelIN5flash19enable_sm80_to_sm89INS1_16FlashAttnBwdSm80INS1_25CollectiveMainloopBwdSm80ILi2ELi2EN4cute5tupleIJNS5_1CILi128EEES8_NS7_ILi64EEEEEENS_10bfloat16_tEfNS_4arch4Sm80ELb0ELb0ELb1ELb0ELb1ELb0ELb0ELb0ELi2ELi4ELi4ELi4ELb0EEENS1_21CollectiveEpilogueBwdISA_SB_SD_Li256ELb0ELb0ELi2EEENS1_19SingleTileSchedulerILb0ELb0ELb0ELi128EEEEEEEEEvNT_6ParamsE$_ZN4cute5tupleIJNS0_IJNS0_IJNS_1CILi8EEENS1_ILi1EEEEEENS1_ILi2EEEEEENS0_IJNS0_IJS3_NS1_ILi0EEEEEEiEEEEEC2ERKS6_RKS9_:
[----:B------:R-:W-:Y:S02]  /*a6e0*/  MOV R8, 0xa700 ;  /* 0x0000a70000087802 */ /* 0x000fe40000000f00 */
[----:B------:R-:W-:Y:S05]  /*a6f0*/  CALL.REL.NOINC `($_ZN7cutlass13device_kernelIN5flash19enable_sm80_to_sm89INS1_16FlashAttnBwdSm80INS1_25CollectiveMainloopBwdSm80ILi2ELi2EN4cute5tupleIJNS5_1CILi128EEES8_NS7_ILi64EEEEEENS_10bfloat16_tEfNS_4arch4Sm80ELb0ELb0ELb1ELb0ELb1ELb0ELb0ELb0ELi2ELi4ELi4ELi4ELb0EEENS1_21CollectiveEpilogueBwdISA_SB_SD_Li256ELb0ELb0ELi2EEENS1_19SingleTileSchedulerILb0ELb0ELb0ELi128EEEEEEEEEvNT_6ParamsE$_ZN4cute3eso3ESOILb1ELb0EJNS_5tupleIJNS2_IJNS_1CILi8EEENS3_ILi1EEEEEENS3_ILi2EEEEEENS2_IJNS2_IJS5_NS3_ILi0EEEEEEiEEEEEC2ERKS8_RKSB_) ;  /* 0xffffdc0000007944 */ /* 0x000fea0003c3ffff */
[----:B------:R-:W-:-:S04]  /*a700*/  MOV R7, 0x0 ;  /* 0x0000000000077802 */ /* 0x000fc80000000f00 */
[----:B------:R-:W-:Y:S05]  /*a710*/  RET.REL.NODEC R6 `(_ZN7cutlass13device_kernelIN5flash19enable_sm80_to_sm89INS1_16FlashAttnBwdSm80INS1_25CollectiveMainloopBwdSm80ILi2ELi2EN4cute5tupleIJNS5_1CILi128EEES8_NS7_ILi64EEEEEENS_10bfloat16_tEfNS_4arch4Sm80ELb0ELb0ELb1ELb0ELb1ELb0ELb0ELb0ELi2ELi4ELi4ELi4ELb0EEENS1_21CollectiveEpilogueBwdISA_SB_SD_Li256ELb0ELb0ELi2EEENS1_19SingleTileSchedulerILb0ELb0ELb0ELi128EEEEEEEEEvNT_6ParamsE) ;  /* 0xffff58e006007950 */ /* 0x000fea0003c3ffff */
        .type           $_ZN7cutlass13device_kernelIN5flash19enable_sm80_to_sm89INS1_16FlashAttnBwdSm80INS1_25CollectiveMainloopBwdSm80ILi2ELi2EN4cute5tupleIJNS5_1CILi128EEES8_NS7_ILi64EEEEEENS_10bfloat16_tEfNS_4arch4Sm80ELb0ELb0ELb1ELb0ELb1ELb0ELb0ELb0ELi2ELi4ELi4ELi4ELb0EEENS1_21CollectiveEpilogueBwdISA_SB_SD_Li256ELb0ELb0ELi2EEENS1_19SingleTileSchedulerILb0ELb0ELb0ELi128EEEEEEEEEvNT_6ParamsE$_ZN4cute5tupleIJNS0_IJNS0_IJNS_1CILi8EEENS1_ILi1EEEEEENS1_ILi2EEENS0_IJS5_S5_EEEEEENS0_IJNS0_IJS3_NS1_ILi0EEEEEENS1_ILi4096EEENS0_IJiiEEEEEEEEC2ERKS7_RKSC_,@function
        .size           $_ZN7cutlass13device_kernelIN5flash19enable_sm80_to_sm89INS1_16FlashAttnBwdSm80INS1_25CollectiveMainloopBwdSm80ILi2ELi2EN4cute5tupleIJNS5_1CILi128EEES8_NS7_ILi64EEEEEENS_10bfloat16_tEfNS_4arch4Sm80ELb0ELb0ELb1ELb0ELb1ELb0ELb0ELb0ELi2ELi4ELi4ELi4ELb0EEENS1_21CollectiveEpilogueBwdISA_SB_SD_Li256ELb0ELb0ELi2EEENS1_19SingleTileSchedulerILb0ELb0ELb0ELi128EEEEEEEEEvNT_6ParamsE$_ZN4cute5tupleIJNS0_IJNS0_IJNS_1CILi8EEENS1_ILi1EEEEEENS1_ILi2EEENS0_IJS5_S5_EEEEEENS0_IJNS0_IJS3_NS1_ILi0EEEEEENS1_ILi4096EEENS0_IJiiEEEEEEEEC2ERKS7_RKSC_,($_ZN7cutlass13device_kernelIN5flash19enable_sm80_to_sm89INS1_16FlashAttnBwdSm80INS1_25CollectiveMainloopBwdSm80ILi2ELi2EN4cute5tupleIJNS5_1CILi128EEES8_NS7_ILi64EEEEEENS_10bfloat16_tEfNS_4arch4Sm80ELb0ELb0ELb1ELb0ELb1ELb0ELb0ELb0ELi2ELi4ELi4ELi4ELb0EEENS1_21CollectiveEpilogueBwdISA_SB_SD_Li256ELb0ELb0ELi2EEENS1_19SingleTileSchedulerILb0ELb0ELb0ELi128EEEEEEEEEvNT_6ParamsE$_ZN4cute5tupleIJNS0_IJNS0_IJNS_1CILi8EEENS1_ILi1EEEEEENS1_ILi2EEES2_EEENS0_IJNS0_IJS3_NS1_ILi0EEEEEEiNS1_ILi1024EEEEEEEEC2ERKS6_RKSA_ - $_ZN7cutlass13device_kernelIN5flash19enable_sm80_to_sm89INS1_16FlashAttnBwdSm80INS1_25CollectiveMainloopBwdSm80ILi2ELi2EN4cute5tupleIJNS5_1CILi128EEES8_NS7_ILi64EEEEEENS_10bfloat16_tEfNS_4arch4Sm80ELb0ELb0ELb1ELb0ELb1ELb0ELb0ELb0ELi2ELi4ELi4ELi4ELb0EEENS1_21CollectiveEpilogueBwdISA_SB_SD_Li256ELb0ELb0ELi2EEENS1_19SingleTileSchedulerILb0ELb0ELb0ELi128EEEEEEEEEvNT_6ParamsE$_ZN4cute5tupleIJNS0_IJNS0_IJNS_1CILi8EEENS1_ILi1EEEEEENS1_ILi2EEENS0_IJS5_S5_EEEEEENS0_IJNS0_IJS3_NS1_ILi0EEEEEENS1_ILi4096EEENS0_IJiiEEEEEEEEC2ERKS7_RKSC_)
$_ZN7cutlass13device_kernelIN5flash19enable_sm80_to_sm89INS1_16FlashAttnBwdSm80INS1_25CollectiveMainloopBwdSm80ILi2ELi2EN4cute5tupleIJNS5_1CILi128EEES8_NS7_ILi64EEEEEENS_10bfloat16_tEfNS_4arch4Sm80ELb0ELb0ELb1ELb0ELb1ELb0ELb0ELb0ELi2ELi4ELi4ELi4ELb0EEENS1_21CollectiveEpilogueBwdISA_SB_SD_Li256ELb0ELb0ELi2EEENS1_19SingleTileSchedulerILb0ELb0ELb0ELi128EEEEEEEEEvNT_6ParamsE$_ZN4cute5tupleIJNS0_IJNS0_IJNS_1CILi8EEENS1_ILi1EEEEEENS1_ILi2EEENS0_IJS5_S5_EEEEEENS0_IJNS0_IJS3_NS1_ILi0EEEEEENS1_ILi4096EEENS0_IJiiEEEEEEEEC2ERKS7_RKSC_:
[----:B------:R-:W-:Y:S02]  /*a720*/  MOV R6, 0xa740 ;  /* 0x0000a74000067802 */ /* 0x000fe40000000f00 */
[----:B------:R-:W-:Y:S05]  /*a730*/  CALL.REL.NOINC `($_ZN7cutlass13device_kernelIN5flash19enable_sm80_to_sm89INS1_16FlashAttnBwdSm80INS1_25CollectiveMainloopBwdSm80ILi2ELi2EN4cute5tupleIJNS5_1CILi128EEES8_NS7_ILi64EEEEEENS_10bfloat16_tEfNS_4arch4Sm80ELb0ELb0ELb1ELb0ELb1ELb0ELb0ELb0ELi2ELi4ELi4ELi4ELb0EEENS1_21CollectiveEpilogueBwdISA_SB_SD_Li256ELb0ELb0ELi2EEENS1_19SingleTileSchedulerILb0ELb0ELb0ELi128EEEEEEEEEvNT_6ParamsE$_ZN4cute3eso3ESOILb1ELb0EJNS_5tupleIJNS2_IJNS_1CILi8EEENS3_ILi1EEEEEENS3_ILi2EEENS2_IJS7_S7_EEEEEENS2_IJNS2_IJS5_NS3_ILi0EEEEEENS3_ILi4096EEENS2_IJiiEEEEEEEEC2ERKS9_RKSE_) ;  /* 0xffffdc0000007944 */ /* 0x000fea0003c3ffff */
[----:B------:R-:W-:-:S04]  /*a740*/  MOV R5, 0x0 ;  /* 0x0000000000057802 */ /* 0x000fc80000000f00 */
[----:B------:R-:W-:Y:S05]  /*a750*/  RET.REL.NODEC R4 `(_ZN7cutlass13device_kernelIN5flash19enable_sm80_to_sm89INS1_16FlashAttnBwdSm80INS1_25CollectiveMainloopBwdSm80ILi2ELi2EN4cute5tupleIJNS5_1CILi128EEES8_NS7_ILi64EEEEEENS_10bfloat16_tEfNS_4arch4Sm80ELb0ELb0ELb1ELb0ELb1ELb0ELb0ELb0ELi2ELi4ELi4ELi4ELb0EEENS1_21CollectiveEpilogueBwdISA_SB_SD_Li256ELb0ELb0ELi2EEENS1_19SingleTileSchedulerILb0ELb0ELb0ELi128EEEEEEEEEvNT_6ParamsE) ;  /* 0xffff58a004007950 */ /* 0x000fea0003c3ffff */
        .type           $_ZN7cutlass13device_kernelIN5flash19enable_sm80_to_sm89INS1_16FlashAttnBwdSm80INS1_25CollectiveMainloopBwdSm80ILi2ELi2EN4cute5tupleIJNS5_1CILi128EEES8_NS7_ILi64EEEEEENS_10bfloat16_tEfNS_4arch4Sm80ELb0ELb0ELb1ELb0ELb1ELb0ELb0ELb0ELi2ELi4ELi4ELi4ELb0EEENS1_21CollectiveEpilogueBwdISA_SB_SD_Li256ELb0ELb0ELi2EEENS1_19SingleTileSchedulerILb0ELb0ELb0ELi128EEEEEEEEEvNT_6ParamsE$_ZN4cute5tupleIJNS0_IJNS0_IJNS_1CILi8EEENS1_ILi1EEEEEENS1_ILi2EEES2_EEENS0_IJNS0_IJS3_NS1_ILi0EEEEEEiNS1_ILi1024EEEEEEEEC2ERKS6_RKSA_,@function
        .size           $_ZN7cutlass13device_kernelIN5flash19enable_sm80_to_sm89INS1_16FlashAttnBwdSm80INS1_25CollectiveMainloopBwdSm80ILi2ELi2EN4cute5tupleIJNS5_1CILi128EEES8_NS7_ILi64EEEEEENS_10bfloat16_tEfNS_4arch4Sm80ELb0ELb0ELb1ELb0ELb1ELb0ELb0ELb0ELi2ELi4ELi4ELi4ELb0EEENS1_21CollectiveEpilogueBwdISA_SB_SD_Li256ELb0ELb0ELi2EEENS1_19SingleTileSchedulerILb0ELb0ELb0ELi128EEEEEEEEEvNT_6ParamsE$_ZN4cute5tupleIJNS0_IJNS0_IJNS_1CILi8EEENS1_ILi1EEEEEENS1_ILi2EEES2_EEENS0_IJNS0_IJS3_NS1_ILi0EEEEEEiNS1_ILi1024EEEEEEEEC2ERKS6_RKSA_,($_ZN7cutlass13device_kernelIN5flash19enable_sm80_to_sm89INS1_16FlashAttnBwdSm80INS1_25CollectiveMainloopBwdSm80ILi2ELi2EN4cute5tupleIJNS5_1CILi128EEES8_NS7_ILi64EEEEEENS_10bfloat16_tEfNS_4arch4Sm80ELb0ELb0ELb1ELb0ELb1ELb0ELb0ELb0ELi2ELi4ELi4ELi4ELb0EEENS1_21CollectiveEpilogueBwdISA_SB_SD_Li256ELb0ELb0ELi2EEENS1_19SingleTileSchedulerILb0ELb0ELb0ELi128EEEEEEEEEvNT_6ParamsE$_ZN4cute5tupleIJNS0_IJNS0_IJNS_1CILi8EEENS1_ILi1EEEEEENS1_ILi4EEES3_EEENS0_IJNS0_IJS3_NS1_ILi0EEEEEElS7_EEEEEC2ERKS6_RKS9_ - $_ZN7cutlass13device_kernelIN5flash19enable_sm80_to_sm89INS1_16FlashAttnBwdSm80INS1_25CollectiveMainloopBwdSm80ILi2ELi2EN4cute5tupleIJNS5_1CILi128EEES8_NS7_ILi64EEEEEENS_10bfloat16_tEfNS_4arch4Sm80ELb0ELb0ELb1ELb0ELb1ELb0ELb0ELb0ELi2ELi4ELi4ELi4ELb0EEENS1_21CollectiveEpilogueBwdISA_SB_SD_Li256ELb0ELb0ELi2EEENS1_19SingleTileSchedulerILb0ELb0ELb0ELi128EEEEEEEEEvNT_6ParamsE$_ZN4cute5tupleIJNS0_IJNS0_IJNS_1CILi8EEENS1_ILi1EEEEEENS1_ILi2EEES2_EEENS0_IJNS0_IJS3_NS1_ILi0EEEEEEiNS1_ILi1024EEEEEEEEC2ERKS6_RKSA_)
$_ZN7cutlass13device_kernelIN5flash19enable_sm80_to_sm89INS1_16FlashAttnBwdSm80INS1_25CollectiveMainloopBwdSm80ILi2ELi2EN4cute5tupleIJNS5_1CILi128EEES8_NS7_ILi64EEEEEENS_10bfloat16_tEfNS_4arch4Sm80ELb0ELb0ELb1ELb0ELb1ELb0ELb0ELb0ELi2ELi4ELi4ELi4ELb0EEENS1_21CollectiveEpilogueBwdISA_SB_SD_Li256ELb0ELb0ELi2EEENS1_19SingleTileSchedulerILb0ELb0ELb0ELi128EEEEEEEEEvNT_6ParamsE$_ZN4cute5tupleIJNS0_IJNS0_IJNS_1CILi8EEENS1_ILi1EEEEEENS1_ILi2EEES2_EEENS0_IJNS0_IJS3_NS1_ILi0EEEEEEiNS1_ILi1024EEEEEEEEC2ERKS6_RKSA_:
[----:B------:R-:W-:Y:S02]  /*a760*/  MOV R8, 0xa780 ;  /* 0x0000a78000087802 */ /* 0x000fe40000000f00 */
[----:B------:R-:W-:Y:S05]  /*a770*/  CALL.REL.NOINC `($_ZN7cutlass13device_kernelIN5flash19enable_sm80_to_sm89INS1_16FlashAttnBwdSm80INS1_25CollectiveMainloopBwdSm80ILi2ELi2EN4cute5tupleIJNS5_1CILi128EEES8_NS7_ILi64EEEEEENS_10bfloat16_tEfNS_4arch4Sm80ELb0ELb0ELb1ELb0ELb1ELb0ELb0ELb0ELi2ELi4ELi4ELi4ELb0EEENS1_21CollectiveEpilogueBwdISA_SB_SD_Li256ELb0ELb0ELi2EEENS1_19SingleTileSchedulerILb0ELb0ELb0ELi128EEEEEEEEEvNT_6ParamsE$_ZN4cute3eso3ESOILb1ELb0EJNS_5tupleIJNS2_IJNS_1CILi8EEENS3_ILi1EEEEEENS3_ILi2EEES4_EEENS2_IJNS2_IJS5_NS3_ILi0EEEEEEiNS3_ILi1024EEEEEEEEC2ERKS8_RKSC_) ;  /* 0xffffdc2000007944 */ /* 0x000fea0003c3ffff */
[----:B-1----:R-:W-:Y:S02]  /*a780*/  MOV R2, R4 ;  /* 0x0000000400027202 */ /* 0x002fe40000000f00 */
[----:B------:R-:W-:-:S04]  /*a790*/  MOV R3, 0x0 ;  /* 0x0000000000037802 */ /* 0x000fc80000000f00 */
[----:B------:R-:W-:Y:S05]  /*a7a0*/  RET.REL.NODEC R2 `(_ZN7cutlass13device_kernelIN5flash19enable_sm80_to_sm89INS1_16FlashAttnBwdSm80INS1_25CollectiveMainloopBwdSm80ILi2ELi2EN4cute5tupleIJNS5_1CILi128EEES8_NS7_ILi64EEEEEENS_10bfloat16_tEfNS_4arch4Sm80ELb0ELb0ELb1ELb0ELb1ELb0ELb0ELb0ELi2ELi4ELi4ELi4ELb0EEENS1_21CollectiveEpilogueBwdISA_SB_SD_Li256ELb0ELb0ELi2EEENS1_19SingleTileSchedulerILb0ELb0ELb0ELi128EEEEEEEEEvNT_6ParamsE) ;  /* 0xffff585002007950 */ /* 0x000fea0003c3ffff */
        .type           $_ZN7cutlass13device_kernelIN5flash19enable_sm80_to_sm89INS1_16FlashAttnBwdSm80INS1_25CollectiveMainloopBwdSm80ILi2ELi2EN4cute5tupleIJNS5_1CILi128EEES8_NS7_ILi64EEEEEENS_10bfloat16_tEfNS_4arch4Sm80ELb0ELb0ELb1ELb0ELb1ELb0ELb0ELb0ELi2ELi4ELi4ELi4ELb0EEENS1_21CollectiveEpilogueBwdISA_SB_SD_Li256ELb0ELb0ELi2EEENS1_19SingleTileSchedulerILb0ELb0ELb0ELi128EEEEEEEEEvNT_6ParamsE$_ZN4cute5tupleIJNS0_IJNS0_IJNS_1CILi8EEENS1_ILi1EEEEEENS1_ILi4EEES3_EEENS0_IJNS0_IJS3_NS1_ILi0EEEEEElS7_EEEEEC2ERKS6_RKS9_,@function
        .size           $_ZN7cutlass13device_kernelIN5flash19enable_sm80_to_sm89INS1_16FlashAttnBwdSm80INS1_25CollectiveMainloopBwdSm80ILi2ELi2EN4cute5tupleIJNS5_1CILi128EEES8_NS7_ILi64EEEEEENS_10bfloat16_tEfNS_4arch4Sm80ELb0ELb0ELb1ELb0ELb1ELb0ELb0ELb0ELi2ELi4ELi4ELi4ELb0EEENS1_21CollectiveEpilogueBwdISA_SB_SD_Li256ELb0ELb0ELi2EEENS1_19SingleTileSchedulerILb0ELb0ELb0ELi128EEEEEEEEEvNT_6ParamsE$_ZN4cute5tupleIJNS0_IJNS0_IJNS_1CILi8EEENS1_ILi1EEEEEENS1_ILi4EEES3_EEENS0_IJNS0_IJS3_NS1_ILi0EEEEEElS7_EEEEEC2ERKS6_RKS9_,($_ZN7cutlass13device_kernelIN5flash19enable_sm80_to_sm89INS1_16FlashAttnBwdSm80INS1_25CollectiveMainloopBwdSm80ILi2ELi2EN4cute5tupleIJNS5_1CILi128EEES8_NS7_ILi64EEEEEENS_10bfloat16_tEfNS_4arch4Sm80ELb0ELb0ELb1ELb0ELb1ELb0ELb0ELb0ELi2ELi4ELi4ELi4ELb0EEENS1_21CollectiveEpilogueBwdISA_SB_SD_Li256ELb0ELb0ELi2EEENS1_19SingleTileSchedulerILb0ELb0ELb0ELi128EEEEEEEEEvNT_6ParamsE$_ZN4cute5tupleIJNS0_IJNS_1CILi16EEENS1_ILi2EEES3_S3_NS1_ILi4EEES3_EEENS0_IJNS1_ILi1EEEiiiNS1_ILi144EEENS1_ILi512EEEEEEEEC2ERKS5_RKS9_ - $_ZN7cutlass13device_kernelIN5flash19enable_sm80_to_sm89INS1_16FlashAttnBwdSm80INS1_25CollectiveMainloopBwdSm80ILi2ELi2EN4cute5tupleIJNS5_1CILi128EEES8_NS7_ILi64EEEEEENS_10bfloat16_tEfNS_4arch4Sm80ELb0ELb0ELb1ELb0ELb1ELb0ELb0ELb0ELi2ELi4ELi4ELi4ELb0EEENS1_21CollectiveEpilogueBwdISA_SB_SD_Li256ELb0ELb0ELi2EEENS1_19SingleTileSchedulerILb0ELb0ELb0ELi128EEEEEEEEEvNT_6ParamsE$_ZN4cute5tupleIJNS0_IJNS0_IJNS_1CILi8EEENS1_ILi1EEEEEENS1_ILi4EEES3_EEENS0_IJNS0_IJS3_NS1_ILi0EEEEEElS7_EEEEEC2ERKS6_RKS9_)
$_ZN7cutlass13device_kernelIN5flash19enable_sm80_to_sm89INS1_16FlashAttnBwdSm80INS1_25CollectiveMainloopBwdSm80ILi2ELi2EN4cute5tupleIJNS5_1CILi128EEES8_NS7_ILi64EEEEEENS_10bfloat16_tEfNS_4arch4Sm80ELb0ELb0ELb1ELb0ELb1ELb0ELb0ELb0ELi2ELi4ELi4ELi4ELb0EEENS1_21CollectiveEpilogueBwdISA_SB_SD_Li256ELb0ELb0ELi2EEENS1_19SingleTileSchedulerILb0ELb0ELb0ELi128EEEEEEEEEvNT_6ParamsE$_ZN4cute5tupleIJNS0_IJNS0_IJNS_1CILi8EEENS1_ILi1EEEEEENS1_ILi4EEES3_EEENS0_IJNS0_IJS3_NS1_ILi0EEEEEElS7_EEEEEC2ERKS6_RKS9_:
[----:B------:R-:W-:Y:S02]  /*a7b0*/  MOV R6, 0xa7d0 ;  /* 0x0000a7d000067802 */ /* 0x000fe40000000f00 */
[----:B------:R-:W-:Y:S05]  /*a7c0*/  CALL.REL.NOINC `($_ZN7cutlass13device_kernelIN5flash19enable_sm80_to_sm89INS1_16FlashAttnBwdSm80INS1_25CollectiveMainloopBwdSm80ILi2ELi2EN4cute5tupleIJNS5_1CILi128EEES8_NS7_ILi64EEEEEENS_10bfloat16_tEfNS_4arch4Sm80ELb0ELb0ELb1ELb0ELb1ELb0ELb0ELb0ELi2ELi4ELi4ELi4ELb0EEENS1_21CollectiveEpilogueBwdISA_SB_SD_Li256ELb0ELb0ELi2EEENS1_19SingleTileSchedulerILb0ELb0ELb0ELi128EEEEEEEEEvNT_6ParamsE$_ZN4cute3eso3ESOILb1ELb0EJNS_5tupleIJNS2_IJNS_1CILi8EEENS3_ILi1EEEEEENS3_ILi4EEES5_EEENS2_IJNS2_IJS5_NS3_ILi0EEEEEElS9_EEEEEC2ERKS8_RKSB_) ;  /* 0xffffdc1000007944 */ /* 0x000fea0003c3ffff */
[----:B------:R-:W-:-:S04]  /*a7d0*/  MOV R5, 0x0 ;  /* 0x0000000000057802 */ /* 0x000fc80000000f00 */
[----:B------:R-:W-:Y:S05]  /*a7e0*/  RET.REL.NODEC R4 `(_ZN7cutlass13device_kernelIN5flash19enable_sm80_to_sm89INS1_16FlashAttnBwdSm80INS1_25CollectiveMainloopBwdSm80ILi2ELi2EN4cute5tupleIJNS5_1CILi128EEES8_NS7_ILi64EEEEEENS_10bfloat16_tEfNS_4arch4Sm80ELb0ELb0ELb1ELb0ELb1ELb0ELb0ELb0ELi2ELi4ELi4ELi4ELb0EEENS1_21CollectiveEpilogueBwdISA_SB_SD_Li256ELb0ELb0ELi2EEENS1_19SingleTileSchedulerILb0ELb0ELb0ELi128EEEEEEEEEvNT_6ParamsE) ;  /* 0xffff581004007950 */ /* 0x000fea0003c3ffff */
        .type           $_ZN7cutlass13device_kernelIN5flash19enable_sm80_to_sm89INS1_16FlashAttnBwdSm80INS1_25CollectiveMainloopBwdSm80ILi2ELi2EN4cute5tupleIJNS5_1CILi128EEES8_NS7_ILi64EEEEEENS_10bfloat16_tEfNS_4arch4Sm80ELb0ELb0ELb1ELb0ELb1ELb0ELb0ELb0ELi2ELi4ELi4ELi4ELb0EEENS1_21CollectiveEpilogueBwdISA_SB_SD_Li256ELb0ELb0ELi2EEENS1_19SingleTileSchedulerILb0ELb0ELb0ELi128EEEEEEEEEvNT_6ParamsE$_ZN4cute5tupleIJNS0_IJNS_1CILi16EEENS1_ILi2EEES3_S3_NS1_ILi4EEES3_EEENS0_IJNS1_ILi1EEEiiiNS1_ILi144EEENS1_ILi512EEEEEEEEC2ERKS5_RKS9_,@function
        .size           $_ZN7cutlass13device_kernelIN5flash19enable_sm80_to_sm89INS1_16FlashAttnBwdSm80INS1_25CollectiveMainloopBwdSm80ILi2ELi2EN4cute5tupleIJNS5_1CILi128EEES8_NS7_ILi64EEEEEENS_10bfloat16_tEfNS_4arch4Sm80ELb0ELb0ELb1ELb0ELb1ELb0ELb0ELb0ELi2ELi4ELi4ELi4ELb0EEENS1_21CollectiveEpilogueBwdISA_SB_SD_Li256ELb0ELb0ELi2EEENS1_19SingleTileSchedulerILb0ELb0ELb0ELi128EEEEEEEEEvNT_6ParamsE$_ZN4cute5tupleIJNS0_IJNS_1CILi16EEENS1_ILi2EEES3_S3_NS1_ILi4EEES3_EEENS0_IJNS1_ILi1EEEiiiNS1_ILi144EEENS1_ILi512EEEEEEEEC2ERKS5_RKS9_,($_ZN7cutlass13device_kernelIN5flash19enable_sm80_to_sm89INS1_16FlashAttnBwdSm80INS1_25CollectiveMainloopBwdSm80ILi2ELi2EN4cute5tupleIJNS5_1CILi128EEES8_NS7_ILi64EEEEEENS_10bfloat16_tEfNS_4arch4Sm80ELb0ELb0ELb1ELb0ELb1ELb0ELb0ELb0ELi2ELi4ELi4ELi4ELb0EEENS1_21CollectiveEpilogueBwdISA_SB_SD_Li256ELb0ELb0ELi2EEENS1_19SingleTileSchedulerILb0ELb0ELb0ELi128EEEEEEEEEvNT_6ParamsE$_ZN4cute5tupleIJNS0_IJNS_1CILi1EEENS0_IJS2_NS1_ILi2EEES3_EEEEEENS0_IJNS1_ILi0EEENS0_IJS2_NS1_ILi256EEEiEEEEEEEEC2ERKS5_RKS9_ - $_ZN7cutlass13device_kernelIN5flash19enable_sm80_to_sm89INS1_16FlashAttnBwdSm80INS1_25CollectiveMainloopBwdSm80ILi2ELi2EN4cute5tupleIJNS5_1CILi128EEES8_NS7_ILi64EEEEEENS_10bfloat16_tEfNS_4arch4Sm80ELb0ELb0ELb1ELb0ELb1ELb0ELb0ELb0ELi2ELi4ELi4ELi4ELb0EEENS1_21CollectiveEpilogueBwdISA_SB_SD_Li256ELb0ELb0ELi2EEENS1_19SingleTileSchedulerILb0ELb0ELb0ELi128EEEEEEEEEvNT_6ParamsE$_ZN4cute5tupleIJNS0_IJNS_1CILi16EEENS1_ILi2EEES3_S3_NS1_ILi4EEES3_EEENS0_IJNS1_ILi1EEEiiiNS1_ILi144EEENS1_ILi512EEEEEEEEC2ERKS5_RKS9_)
$_ZN7cutlass13device_kernelIN5flash19enable_sm80_to_sm89INS1_16FlashAttnBwdSm80INS1_25CollectiveMainloopBwdSm80ILi2ELi2EN4cute5tupleIJNS5_1CILi128EEES8_NS7_ILi64EEEEEENS_10bfloat16_tEfNS_4arch4Sm80ELb0ELb0ELb1ELb0ELb1ELb0ELb0ELb0ELi2ELi4ELi4ELi4ELb0EEENS1_21CollectiveEpilogueBwdISA_SB_SD_Li256ELb0ELb0ELi2EEENS1_19SingleTileSchedulerILb0ELb0ELb0ELi128EEEEEEEEEvNT_6ParamsE$_ZN4cute5tupleIJNS0_IJNS_1CILi16EEENS1_ILi2EEES3_S3_NS1_ILi4EEES3_EEENS0_IJNS1_ILi1EEEiiiNS1_ILi144EEENS1_ILi512EEEEEEEEC2ERKS5_RKS9_:
[----:B------:R-:W-:Y:S02]  /*a7f0*/  MOV R8, 0xa810 ;  /* 0x0000a81000087802 */ /* 0x000fe40000000f00 */
[----:B------:R-:W-:Y:S05]  /*a800*/  CALL.REL.NOINC `($_ZN7cutlass13device_kernelIN5flash19enable_sm80_to_sm89INS1_16FlashAttnBwdSm80INS1_25CollectiveMainloopBwdSm80ILi2ELi2EN4cute5tupleIJNS5_1CILi128EEES8_NS7_ILi64EEEEEENS_10bfloat16_tEfNS_4arch4Sm80ELb0ELb0ELb1ELb0ELb1ELb0ELb0ELb0ELi2ELi4ELi4ELi4ELb0EEENS1_21CollectiveEpilogueBwdISA_SB_SD_Li256ELb0ELb0ELi2EEENS1_19SingleTileSchedulerILb0ELb0ELb0ELi128EEEEEEEEEvNT_6ParamsE$_ZN4cute3eso3ESOILb1ELb0EJNS_5tupleIJNS_1CILi16EEENS3_ILi2EEES5_S5_NS3_ILi4EEES5_EEENS2_IJNS3_ILi1EEEiiiNS3_ILi144EEENS3_ILi512EEEEEEEEC2ERKS7_RKSB_) ;  /* 0xffffdc8000007944 */ /* 0x000fea0003c3ffff */
[----:B-1----:R-:W-:Y:S02]  /*a810*/  MOV R2, R6 ;  /* 0x0000000600027202 */ /* 0x002fe40000000f00 */
[----:B------:R-:W-:-:S04]  /*a820*/  MOV R3, 0x0 ;  /* 0x0000000000037802 */ /* 0x000fc80000000f00 */
[----:B------:R-:W-:Y:S05]  /*a830*/  RET.REL.NODEC R2 `(_ZN7cutlass13device_kernelIN5flash19enable_sm80_to_sm89INS1_16FlashAttnBwdSm80INS1_25CollectiveMainloopBwdSm80ILi2ELi2EN4cute5tupleIJNS5_1CILi128EEES8_NS7_ILi64EEEEEENS_10bfloat16_tEfNS_4arch4Sm80ELb0ELb0ELb1ELb0ELb1ELb0ELb0ELb0ELi2ELi4ELi4ELi4ELb0EEENS1_21CollectiveEpilogueBwdISA_SB_SD_Li256ELb0ELb0ELi2EEENS1_19SingleTileSchedulerILb0ELb0ELb0ELi128EEEEEEEEEvNT_6ParamsE) ;  /* 0xffff57c002007950 */ /* 0x000fea0003c3ffff */
        .type           $_ZN7cutlass13device_kernelIN5flash19enable_sm80_to_sm89INS1_16FlashAttnBwdSm80INS1_25CollectiveMainloopBwdSm80ILi2ELi2EN4cute5tupleIJNS5_1CILi128EEES8_NS7_ILi64EEEEEENS_10bfloat16_tEfNS_4arch4Sm80ELb0ELb0ELb1ELb0ELb1ELb0ELb0ELb0ELi2ELi4ELi4ELi4ELb0EEENS1_21CollectiveEpilogueBwdISA_SB_SD_Li256ELb0ELb0ELi2EEENS1_19SingleTileSchedulerILb0ELb0ELb0ELi128EEEEEEEEEvNT_6ParamsE$_ZN4cute5tupleIJNS0_IJNS_1CILi1EEENS0_IJS2_NS1_ILi2EEES3_EEEEEENS0_IJNS1_ILi0EEENS0_IJS2_NS1_ILi256EEEiEEEEEEEEC2ERKS5_RKS9_,@function
        .size           $_ZN7cutlass13device_kernelIN5flash19enable_sm80_to_sm89INS1_16FlashAttnBwdSm80INS1_25CollectiveMainloopBwdSm80ILi2ELi2EN4cute5tupleIJNS5_1CILi128EEES8_NS7_ILi64EEEEEENS_10bfloat16_tEfNS_4arch4Sm80ELb0ELb0ELb1ELb0ELb1ELb0ELb0ELb0ELi2ELi4ELi4ELi4ELb0EEENS1_21CollectiveEpilogueBwdISA_SB_SD_Li256ELb0ELb0ELi2EEENS1_19SingleTileSchedulerILb0ELb0ELb0ELi128EEEEEEEEEvNT_6ParamsE$_ZN4cute5tupleIJNS0_IJNS_1CILi1EEENS0_IJS2_NS1_ILi2EEES3_EEEEEENS0_IJNS1_ILi0EEENS0_IJS2_NS1_ILi256EEEiEEEEEEEEC2ERKS5_RKS9_,($_ZN7cutlass13device_kernelIN5flash19enable_sm80_to_sm89INS1_16FlashAttnBwdSm80INS1_25CollectiveMainloopBwdSm80ILi2ELi2EN4cute5tupleIJNS5_1CILi128EEES8_NS7_ILi64EEEEEENS_10bfloat16_tEfNS_4arch4Sm80ELb0ELb0ELb1ELb0ELb1ELb0ELb0ELb0ELi2ELi4ELi4ELi4ELb0EEENS1_21CollectiveEpilogueBwdISA_SB_SD_Li256ELb0ELb0ELi2EEENS1_19SingleTileSchedulerILb0ELb0ELb0ELi128EEEEEEEEEvNT_6ParamsE$_ZN4cute5tupleIJNS0_IJNS_1CILi1EEENS1_ILi2EEEEEENS0_IJNS1_ILi0EEEiEEEEEC2ERKS4_RKS6_ - $_ZN7cutlass13device_kernelIN5flash19enable_sm80_to_sm89INS1_16FlashAttnBwdSm80INS1_25CollectiveMainloopBwdSm80ILi2ELi2EN4cute5tupleIJNS5_1CILi128EEES8_NS7_ILi64EEEEEENS_10bfloat16_tEfNS_4arch4Sm80ELb0ELb0ELb1ELb0ELb1ELb0ELb0ELb0ELi2ELi4ELi4ELi4ELb0EEENS1_21CollectiveEpilogueBwdISA_SB_SD_Li256ELb0ELb0ELi2EEENS1_19SingleTileSchedulerILb0ELb0ELb0ELi128EEEEEEEEEvNT_6ParamsE$_ZN4cute5tupleIJNS0_IJNS_1CILi1EEENS0_IJS2_NS1_ILi2EEES3_EEEEEENS0_IJNS1_ILi0EEENS0_IJS2_NS1_ILi256EEEiEEEEEEEEC2ERKS5_RKS9_)
$_ZN7cutlass13device_kernelIN5flash19enable_sm80_to_sm89INS1_16FlashAttnBwdSm80INS1_25CollectiveMainloopBwdSm80ILi2ELi2EN4cute5tupleIJNS5_1CILi128EEES8_NS7_ILi64EEEEEENS_10bfloat16_tEfNS_4arch4Sm80ELb0ELb0ELb1ELb0ELb1ELb0ELb0ELb0ELi2ELi4ELi4ELi4ELb0EEENS1_21CollectiveEpilogueBwdISA_SB_SD_Li256ELb0ELb0ELi2EEENS1_19SingleTileSchedulerILb0ELb0ELb0ELi128EEEEEEEEEvNT_6ParamsE$_ZN4cute5tupleIJNS0_IJNS_1CILi1EEENS0_IJS2_NS1_ILi2EEES3_EEEEEENS0_IJNS1_ILi0EEENS0_IJS2_NS1_ILi256EEEiEEEEEEEEC2ERKS5_RKS9_:
[----:B------:R-:W-:Y:S02]  /*a840*/  MOV R4, 0xa860 ;  /* 0x0000a86000047802 */ /* 0x000fe40000000f00 */
[----:B------:R-:W-:Y:S05]  /*a850*/  CALL.REL.NOINC `($_ZN7cutlass13device_kernelIN5flash19enable_sm80_to_sm89INS1_16FlashAttnBwdSm80INS1_25CollectiveMainloopBwdSm80ILi2ELi2EN4cute5tupleIJNS5_1CILi128EEES8_NS7_ILi64EEEEEENS_10bfloat16_tEfNS_4arch4Sm80ELb0ELb0ELb1ELb0ELb1ELb0ELb0ELb0ELi2ELi4ELi4ELi4ELb0EEENS1_21CollectiveEpilogueBwdISA_SB_SD_Li256ELb0ELb0ELi2EEENS1_19SingleTileSchedulerILb0ELb0ELb0ELi128EEEEEEEEEvNT_6ParamsE$_ZN4cute3eso3ESOILb1ELb0EJNS_5tupleIJNS_1CILi1EEENS2_IJS4_NS3_ILi2EEES5_EEEEEENS2_IJNS3_ILi0EEENS2_IJS4_NS3_ILi256EEEiEEEEEEEEC2ERKS7_RKSB_) ;  /* 0xffffdc9000007944 */ /* 0x000fea0003c3ffff */
[----:B-1----:R-:W-:Y:S02]  /*a860*/  MOV R2, R6 ;  /* 0x0000000600027202 */ /* 0x002fe40000000f00 */
[----:B------:R-:W-:-:S04]  /*a870*/  MOV R3, 0x0 ;  /* 0x0000000000037802 */ /* 0x000fc80000000f00 */
[----:B------:R-:W-:Y:S05]  /*a880*/  RET.REL.NODEC R2 `(_ZN7cutlass13device_kernelIN5flash19enable_sm80_to_sm89INS1_16FlashAttnBwdSm80INS1_25CollectiveMainloopBwdSm80ILi2ELi2EN4cute5tupleIJNS5_1CILi128EEES8_NS7_ILi64EEEEEENS_10bfloat16_tEfNS_4arch4Sm80ELb0ELb0ELb1ELb0ELb1ELb0ELb0ELb0ELi2ELi4ELi4ELi4ELb0EEENS1_21CollectiveEpilogueBwdISA_SB_SD_Li256ELb0ELb0ELi2EEENS1_19SingleTileSchedulerILb0ELb0ELb0ELi128EEEEEEEEEvNT_6ParamsE) ;  /* 0xffff577002007950 */ /* 0x000fea0003c3ffff */
        .type           $_ZN7cutlass13device_kernelIN5flash19enable_sm80_to_sm89INS1_16FlashAttnBwdSm80INS1_25CollectiveMainloopBwdSm80ILi2ELi2EN4cute5tupleIJNS5_1CILi128EEES8_NS7_ILi64EEEEEENS_10bfloat16_tEfNS_4arch4Sm80ELb0ELb0ELb1ELb0ELb1ELb0ELb0ELb0ELi2ELi4ELi4ELi4ELb0EEENS1_21CollectiveEpilogueBwdISA_SB_SD_Li256ELb0ELb0ELi2EEENS1_19SingleTileSchedulerILb0ELb0ELb0ELi128EEEEEEEEEvNT_6ParamsE$_ZN4cute5tupleIJNS0_IJNS_1CILi1EEENS1_ILi2EEEEEENS0_IJNS1_ILi0EEEiEEEEEC2ERKS4_RKS6_,@function
        .size           $_ZN7cutlass13device_kernelIN5flash19enable_sm80_to_sm89INS1_16FlashAttnBwdSm80INS1_25CollectiveMainloopBwdSm80ILi2ELi2EN4cute5tupleIJNS5_1CILi128EEES8_NS7_ILi64EEEEEENS_10bfloat16_tEfNS_4arch4Sm80ELb0ELb0ELb1ELb0ELb1ELb0ELb0ELb0ELi2ELi4ELi4ELi4ELb0EEENS1_21CollectiveEpilogueBwdISA_SB_SD_Li256ELb0ELb0ELi2EEENS1_19SingleTileSchedulerILb0ELb0ELb0ELi128EEEEEEEEEvNT_6ParamsE$_ZN4cute5tupleIJNS0_IJNS_1CILi1EEENS1_ILi2EEEEEENS0_IJNS1_ILi0EEEiEEEEEC2ERKS4_RKS6_,($_ZN7cutlass13device_kernelIN5flash19enable_sm80_to_sm89INS1_16FlashAttnBwdSm80INS1_25CollectiveMainloopBwdSm80ILi2ELi2EN4cute5tupleIJNS5_1CILi128EEES8_NS7_ILi64EEEEEENS_10bfloat16_tEfNS_4arch4Sm80ELb0ELb0ELb1ELb0ELb1ELb0ELb0ELb0ELi2ELi4ELi4ELi4ELb0EEENS1_21CollectiveEpilogueBwdISA_SB_SD_Li256ELb0ELb0ELi2EEENS1_19SingleTileSchedulerILb0ELb0ELb0ELi128EEEEEEEEEvNT_6ParamsE$_ZN4cute5tupleIJNS0_IJNS_1CILi1EEENS1_ILi2EEES3_EEENS0_IJS2_NS1_ILi256EEEiEEEEEC2ERKS4_RKS6_ - $_ZN7cutlass13device_kernelIN5flash19enable_sm80_to_sm89INS1_16FlashAttnBwdSm80INS1_25CollectiveMainloopBwdSm80ILi2ELi2EN4cute5tupleIJNS5_1CILi128EEES8_NS7_ILi64EEEEEENS_10bfloat16_tEfNS_4arch4Sm80ELb0ELb0ELb1ELb0ELb1ELb0ELb0ELb0ELi2ELi4ELi4ELi4ELb0EEENS1_21CollectiveEpilogueBwdISA_SB_SD_Li256ELb0ELb0ELi2EEENS1_19SingleTileSchedulerILb0ELb0ELb0ELi128EEEEEEEEEvNT_6ParamsE$_ZN4cute5tupleIJNS0_IJNS_1CILi1EEENS1_ILi2EEEEEENS0_IJNS1_ILi0EEEiEEEEEC2ERKS4_RKS6_)
$_ZN7cutlass13device_kernelIN5flash19enable_sm80_to_sm89INS1_16FlashAttnBwdSm80INS1_25CollectiveMainloopBwdSm80ILi2ELi2EN4cute5tupleIJNS5_1CILi128EEES8_NS7_ILi64EEEEEENS_10bfloat16_tEfNS_4arch4Sm80ELb0ELb0ELb1ELb0ELb1ELb0ELb0ELb0ELi2ELi4ELi4ELi4ELb0EEENS1_21CollectiveEpilogueBwdISA_SB_SD_Li256ELb0ELb0ELi2EEENS1_19SingleTileSchedulerILb0ELb0ELb0ELi128EEEEEEEEEvNT_6ParamsE$_ZN4cute5tupleIJNS0_IJNS_1CILi1EEENS1_ILi2EEEEEENS0_IJNS1_ILi0EEEiEEEEEC2ERKS4_RKS6_:
[----:B------:R-:W-:Y:S02]  /*a890*/  MOV R4, 0xa8b0 ;  /* 0x0000a8b000047802 */ /* 0x000fe40000000f00 */
[----:B------:R-:W-:Y:S05]  /*a8a0*/  CALL.REL.NOINC `($_ZN7cutlass13device_kernelIN5flash19enable_sm80_to_sm89INS1_16FlashAttnBwdSm80INS1_25CollectiveMainloopBwdSm80ILi2ELi2EN4cute5tupleIJNS5_1CILi128EEES8_NS7_ILi64EEEEEENS_10bfloat16_tEfNS_4arch4Sm80ELb0ELb0ELb1ELb0ELb1ELb0ELb0ELb0ELi2ELi4ELi4ELi4ELb0EEENS1_21CollectiveEpilogueBwdISA_SB_SD_Li256ELb0ELb0ELi2EEENS1_19SingleTileSchedulerILb0ELb0ELb0ELi128EEEEEEEEEvNT_6ParamsE$_ZN4cute3eso3ESOILb1ELb0EJNS_5tupleIJNS_1CILi1EEENS3_ILi2EEEEEENS2_IJNS3_ILi0EEEiEEEEEC2ERKS6_RKS8_) ;  /* 0xffffde1000007944 */ /* 0x000fea0003c3ffff */
[----:B------:R-:W-:-:S04]  /*a8b0*/  MOV R7, 0x0 ;  /* 0x0000000000077802 */ /* 0x000fc80000000f00 */
[----:B------:R-:W-:Y:S05]  /*a8c0*/  RET.REL.NODEC R6 `(_ZN7cutlass13device_kernelIN5flash19enable_sm80_to_sm89INS1_16FlashAttnBwdSm80INS1_25CollectiveMainloopBwdSm80ILi2ELi2EN4cute5tupleIJNS5_1CILi128EEES8_NS7_ILi64EEEEEENS_10bfloat16_tEfNS_4arch4Sm80ELb0ELb0ELb1ELb0ELb1ELb0ELb0ELb0ELi2ELi4ELi4ELi4ELb0EEENS1_21CollectiveEpilogueBwdISA_SB_SD_Li256ELb0ELb0ELi2EEENS1_19SingleTileSchedulerILb0ELb0ELb0ELi128EEEEEEEEEvNT_6ParamsE) ;  /* 0xffff573006007950 */ /* 0x000fea0003c3ffff */
        .type           $_ZN7cutlass13device_kernelIN5flash19enable_sm80_to_sm89INS1_16FlashAttnBwdSm80INS1_25CollectiveMainloopBwdSm80ILi2ELi2EN4cute5tupleIJNS5_1CILi128EEES8_NS7_ILi64EEEEEENS_10bfloat16_tEfNS_4arch4Sm80ELb0ELb0ELb1ELb0ELb1ELb0ELb0ELb0ELi2ELi4ELi4ELi4ELb0EEENS1_21CollectiveEpilogueBwdISA_SB_SD_Li256ELb0ELb0ELi2EEENS1_19SingleTileSchedulerILb0ELb0ELb0ELi128EEEEEEEEEvNT_6ParamsE$_ZN4cute5tupleIJNS0_IJNS_1CILi1EEENS1_ILi2EEES3_EEENS0_IJS2_NS1_ILi256EEEiEEEEEC2ERKS4_RKS6_,@function
        .size           $_ZN7cutlass13device_kernelIN5flash19enable_sm80_to_sm89INS1_16FlashAttnBwdSm80INS1_25CollectiveMainloopBwdSm80ILi2ELi2EN4cute5tupleIJNS5_1CILi128EEES8_NS7_ILi64EEEEEENS_10bfloat16_tEfNS_4arch4Sm80ELb0ELb0ELb1ELb0ELb1ELb0ELb0ELb0ELi2ELi4ELi4ELi4ELb0EEENS1_21CollectiveEpilogueBwdISA_SB_SD_Li256ELb0ELb0ELi2EEENS1_19SingleTileSchedulerILb0ELb0ELb0ELi128EEEEEEEEEvNT_6ParamsE$_ZN4cute5tupleIJNS0_IJNS_1CILi1EEENS1_ILi2EEES3_EEENS0_IJS2_NS1_ILi256EEEiEEEEEC2ERKS4_RKS6_,($_ZN7cutlass13device_kernelIN5flash19enable_sm80_to_sm89INS1_16FlashAttnBwdSm80INS1_25CollectiveMainloopBwdSm80ILi2ELi2EN4cute5tupleIJNS5_1CILi128EEES8_NS7_ILi64EEEEEENS_10bfloat16_tEfNS_4arch4Sm80ELb0ELb0ELb1ELb0ELb1ELb0ELb0ELb0ELi2ELi4ELi4ELi4ELb0EEENS1_21CollectiveEpilogueBwdISA_SB_SD_Li256ELb0ELb0ELi2EEENS1_19SingleTileSchedulerILb0ELb0ELb0ELi128EEEEEEEEEvNT_6ParamsE$_ZN4cute5tupleIJNS0_IJNS_1CILi2EEEEEENS0_IJiEEEEEC2ERKS3_RKS4_ - $_ZN7cutlass13device_kernelIN5flash19enable_sm80_to_sm89INS1_16FlashAttnBwdSm80INS1_25CollectiveMainloopBwdSm80ILi2ELi2EN4cute5tupleIJNS5_1CILi128EEES8_NS7_ILi64EEEEEENS_10bfloat16_tEfNS_4arch4Sm80ELb0ELb0ELb1ELb0ELb1ELb0ELb0ELb0ELi2ELi4ELi4ELi4ELb0EEENS1_21CollectiveEpilogueBwdISA_SB_SD_Li256ELb0ELb0ELi2EEENS1_19SingleTileSchedulerILb0ELb0ELb0ELi128EEEEEEEEEvNT_6ParamsE$_ZN4cute5tupleIJNS0_IJNS_1CILi1EEENS1_ILi2EEES3_EEENS0_IJS2_NS1_ILi256EEEiEEEEEC2ERKS4_RKS6_)
$_ZN7cutlass13device_kernelIN5flash19enable_sm80_to_sm89INS1_16FlashAttnBwdSm80INS1_25CollectiveMainloopBwdSm80ILi2ELi2EN4cute5tupleIJNS5_1CILi128EEES8_NS7_ILi64EEEEEENS_10bfloat16_tEfNS_4arch4Sm80ELb0ELb0ELb1ELb0ELb1ELb0ELb0ELb0ELi2ELi4ELi4ELi4ELb0EEENS1_21CollectiveEpilogueBwdISA_SB_SD_Li256ELb0ELb0ELi2EEENS1_19SingleTileSchedulerILb0ELb0ELb0ELi128EEEEEEEEEvNT_6ParamsE$_ZN4cute5tupleIJNS0_IJNS_1CILi1EEENS1_ILi2EEES3_EEENS0_IJS2_NS1_ILi256EEEiEEEEEC2ERKS4_RKS6_:
[----:B------:R-:W-:Y:S02]  /*a8d0*/  MOV R4, 0xa8f0 ;  /* 0x0000a8f000047802 */ /* 0x000fe40000000f00 */
[----:B------:R-:W-:Y:S05]  /*a8e0*/  CALL.REL.NOINC `($_ZN7cutlass13device_kernelIN5flash19enable_sm80_to_sm89INS1_16FlashAttnBwdSm80INS1_25CollectiveMainloopBwdSm80ILi2ELi2EN4cute5tupleIJNS5_1CILi128EEES8_NS7_ILi64EEEEEENS_10bfloat16_tEfNS_4arch4Sm80ELb0ELb0ELb1ELb0ELb1ELb0ELb0ELb0ELi2ELi4ELi4ELi4ELb0EEENS1_21CollectiveEpilogueBwdISA_SB_SD_Li256ELb0ELb0ELi2EEENS1_19SingleTileSchedulerILb0ELb0ELb0ELi128EEEEEEEEEvNT_6ParamsE$_ZN4cute3eso3ESOILb1ELb0EJNS_5tupleIJNS_1CILi1EEENS3_ILi2EEES5_EEENS2_IJS4_NS3_ILi256EEEiEEEEEC2ERKS6_RKS8_) ;  /* 0xffffde1000007944 */ /* 0x000fea0003c3ffff */
[----:B-1----:R-:W-:Y:S02]  /*a8f0*/  MOV R2, R6 ;  /* 0x0000000600027202 */ /* 0x002fe40000000f00 */
[----:B------:R-:W-:-:S04]  /*a900*/  MOV R3, 0x0 ;  /* 0x0000000000037802 */ /* 0x000fc80000000f00 */
[----:B------:R-:W-:Y:S05]  /*a910*/  RET.REL.NODEC R2 `(_ZN7cutlass13device_kernelIN5flash19enable_sm80_to_sm89INS1_16FlashAttnBwdSm80INS1_25CollectiveMainloopBwdSm80ILi2ELi2EN4cute5tupleIJNS5_1CILi128EEES8_NS7_ILi64EEEEEENS_10bfloat16_tEfNS_4arch4Sm80ELb0ELb0ELb1ELb0ELb1ELb0ELb0ELb0ELi2ELi4ELi4ELi4ELb0EEENS1_21CollectiveEpilogueBwdISA_SB_SD_Li256ELb0ELb0ELi2EEENS1_19SingleTileSchedulerILb0ELb0ELb0ELi128EEEEEEEEEvNT_6ParamsE) ;  /* 0xffff56e002007950 */ /* 0x000fea0003c3ffff */
        .type           $_ZN7cutlass13device_kernelIN5flash19enable_sm80_to_sm89INS1_16FlashAttnBwdSm80INS1_25CollectiveMainloopBwdSm80ILi2ELi2EN4cute5tupleIJNS5_1CILi128EEES8_NS7_ILi64EEEEEENS_10bfloat16_tEfNS_4arch4Sm80ELb0ELb0ELb1ELb0ELb1ELb0ELb0ELb0ELi2ELi4ELi4ELi4ELb0EEENS1_21CollectiveEpilogueBwdISA_SB_SD_Li256ELb0ELb0ELi2EEENS1_19SingleTileSchedulerILb0ELb0ELb0ELi128EEEEEEEEEvNT_6ParamsE$_ZN4cute5tupleIJNS0_IJNS_1CILi2EEEEEENS0_IJiEEEEEC2ERKS3_RKS4_,@function
        .size           $_ZN7cutlass13device_kernelIN5flash19enable_sm80_to_sm89INS1_16FlashAttnBwdSm80INS1_25CollectiveMainloopBwdSm80ILi2ELi2EN4cute5tupleIJNS5_1CILi128EEES8_NS7_ILi64EEEEEENS_10bfloat16_tEfNS_4arch4Sm80ELb0ELb0ELb1ELb0ELb1ELb0ELb0ELb0ELi2ELi4ELi4ELi4ELb0EEENS1_21CollectiveEpilogueBwdISA_SB_SD_Li256ELb0ELb0ELi2EEENS1_19SingleTileSchedulerILb0ELb0ELb0ELi128EEEEEEEEEvNT_6ParamsE$_ZN4cute5tupleIJNS0_IJNS_1CILi2EEEEEENS0_IJiEEEEEC2ERKS3_RKS4_,($_ZN7cutlass13device_kernelIN5flash19enable_sm80_to_sm89INS1_16FlashAttnBwdSm80INS1_25CollectiveMainloopBwdSm80ILi2ELi2EN4cute5tupleIJNS5_1CILi128EEES8_NS7_ILi64EEEEEENS_10bfloat16_tEfNS_4arch4Sm80ELb0ELb0ELb1ELb0ELb1ELb0ELb0ELb0ELi2ELi4ELi4ELi4ELb0EEENS1_21CollectiveEpilogueBwdISA_SB_SD_Li256ELb0ELb0ELi2EEENS1_19SingleTileSchedulerILb0ELb0ELb0ELi128EEEEEEEEEvNT_6ParamsE$_ZN4cute5tupleIJNS0_IJNS_1CILi2EEES2_EEENS0_IJNS1_ILi1EEEiEEEEEC2ERKS3_RKS5_ - $_ZN7cutlass13device_kernelIN5flash19enable_sm80_to_sm89INS1_16FlashAttnBwdSm80INS1_25CollectiveMainloopBwdSm80ILi2ELi2EN4cute5tupleIJNS5_1CILi128EEES8_NS7_ILi64EEEEEENS_10bfloat16_tEfNS_4arch4Sm80ELb0ELb0ELb1ELb0ELb1ELb0ELb0ELb0ELi2ELi4ELi4ELi4ELb0EEENS1_21CollectiveEpilogueBwdISA_SB_SD_Li256ELb0ELb0ELi2EEENS1_19SingleTileSchedulerILb0ELb0ELb0ELi128EEEEEEEEEvNT_6ParamsE$_ZN4cute5tupleIJNS0_IJNS_1CILi2EEEEEENS0_IJiEEEEEC2ERKS3_RKS4_)
$_ZN7cutlass13device_kernelIN5flash19enable_sm80_to_sm89INS1_16FlashAttnBwdSm80INS1_25CollectiveMainloopBwdSm80ILi2ELi2EN4cute5tupleIJNS5_1CILi128EEES8_NS7_ILi64EEEEEENS_10bfloat16_tEfNS_4arch4Sm80ELb0ELb0ELb1ELb0ELb1ELb0ELb0ELb0ELi2ELi4ELi4ELi4ELb0EEENS1_21CollectiveEpilogueBwdISA_SB_SD_Li256ELb0ELb0ELi2EEENS1_19SingleTileSchedulerILb0ELb0ELb0ELi128EEEEEEEEEvNT_6ParamsE$_ZN4cute5tupleIJNS0_IJNS_1CILi2EEEEEENS0_IJiEEEEEC2ERKS3_RKS4_:
[----:B------:R-:W-:Y:S02]  /*a920*/  MOV R6, 0xa940 ;  /* 0x0000a94000067802 */ /* 0x000fe40000000f00 */
[----:B------:R-:W-:Y:S05]  /*a930*/  CALL.REL.NOINC `($_ZN7cutlass13device_kernelIN5flash19enable_sm80_to_sm89INS1_16FlashAttnBwdSm80INS1_25CollectiveMainloopBwdSm80ILi2ELi2EN4cute5tupleIJNS5_1CILi128EEES8_NS7_ILi64EEEEEENS_10bfloat16_tEfNS_4arch4Sm80ELb0ELb0ELb1ELb0ELb1ELb0ELb0ELb0ELi2ELi4ELi4ELi4ELb0EEENS1_21CollectiveEpilogueBwdISA_SB_SD_Li256ELb0ELb0ELi2EEENS1_19SingleTileSchedulerILb0ELb0ELb0ELi128EEEEEEEEEvNT_6ParamsE$_ZN4cute3eso3ESOILb1ELb0EJNS_5tupleIJNS_1CILi2EEEEEENS2_IJiEEEEEC2ERKS5_RKS6_) ;  /* 0xffffde0000007944 */ /* 0x000fea0003c3ffff */
[----:B------:R-:W-:-:S04]  /*a940*/  MOV R5, 0x0 ;  /* 0x0000000000057802 */ /* 0x000fc80000000f00 */
[----:B------:R-:W-:Y:S05]  /*a950*/  RET.REL.NODEC R4 `(_ZN7cutlass13device_kernelIN5flash19enable_sm80_to_sm89INS1_16FlashAttnBwdSm80INS1_25CollectiveMainloopBwdSm80ILi2ELi2EN4cute5tupleIJNS5_1CILi128EEES8_NS7_ILi64EEEEEENS_10bfloat16_tEfNS_4arch4Sm80ELb0ELb0ELb1ELb0ELb1ELb0ELb0ELb0ELi2ELi4ELi4ELi4ELb0EEENS1_21CollectiveEpilogueBwdISA_SB_SD_Li256ELb0ELb0ELi2EEENS1_19SingleTileSchedulerILb0ELb0ELb0ELi128EEEEEEEEEvNT_6ParamsE) ;  /* 0xffff56a004007950 */ /* 0x000fea0003c3ffff */
        .type           $_ZN7cutlass13device_kernelIN5flash19enable_sm80_to_sm89INS1_16FlashAttnBwdSm80INS1_25CollectiveMainloopBwdSm80ILi2ELi2EN4cute5tupleIJNS5_1CILi128EEES8_NS7_ILi64EEEEEENS_10bfloat16_tEfNS_4arch4Sm80ELb0ELb0ELb1ELb0ELb1ELb0ELb0ELb0ELi2ELi4ELi4ELi4ELb0EEENS1_21CollectiveEpilogueBwdISA_SB_SD_Li256ELb0ELb0ELi2EEENS1_19SingleTileSchedulerILb0ELb0ELb0ELi128EEEEEEEEEvNT_6ParamsE$_ZN4cute5tupleIJNS0_IJNS_1CILi2EEES2_EEENS0_IJNS1_ILi1EEEiEEEEEC2ERKS3_RKS5_,@function
        .size           $_ZN7cutlass13device_kernelIN5flash19enable_sm80_to_sm89INS1_16FlashAttnBwdSm80INS1_25CollectiveMainloopBwdSm80ILi2ELi2EN4cute5tupleIJNS5_1CILi128EEES8_NS7_ILi64EEEEEENS_10bfloat16_tEfNS_4arch4Sm80ELb0ELb0ELb1ELb0ELb1ELb0ELb0ELb0ELi2ELi4ELi4ELi4ELb0EEENS1_21CollectiveEpilogueBwdISA_SB_SD_Li256ELb0ELb0ELi2EEENS1_19SingleTileSchedulerILb0ELb0ELb0ELi128EEEEEEEEEvNT_6ParamsE$_ZN4cute5tupleIJNS0_IJNS_1CILi2EEES2_EEENS0_IJNS1_ILi1EEEiEEEEEC2ERKS3_RKS5_,($_ZN7cutlass13device_kernelIN5flash19enable_sm80_to_sm89INS1_16FlashAttnBwdSm80INS1_25CollectiveMainloopBwdSm80ILi2ELi2EN4cute5tupleIJNS5_1CILi128EEES8_NS7_ILi64EEEEEENS_10bfloat16_tEfNS_4arch4Sm80ELb0ELb0ELb1ELb0ELb1ELb0ELb0ELb0ELi2ELi4ELi4ELi4ELb0EEENS1_21CollectiveEpilogueBwdISA_SB_SD_Li256ELb0ELb0ELi2EEENS1_19SingleTileSchedulerILb0ELb0ELb0ELi128EEEEEEEEEvNT_6ParamsE$_ZN4cute5tupleIJNS0_IJNS_1CILi2EEES2_EEENS0_IJiNS1_ILi4096EEEEEEEEC2ERKS3_RKS5_ - $_ZN7cutlass13device_kernelIN5flash19enable_sm80_to_sm89INS1_16FlashAttnBwdSm80INS1_25CollectiveMainloopBwdSm80ILi2ELi2EN4cute5tupleIJNS5_1CILi128EEES8_NS7_ILi64EEEEEENS_10bfloat16_tEfNS_4arch4Sm80ELb0ELb0ELb1ELb0ELb1ELb0ELb0ELb0ELi2ELi4ELi4ELi4ELb0EEENS1_21CollectiveEpilogueBwdISA_SB_SD_Li256ELb0ELb0ELi2EEENS1_19SingleTileSchedulerILb0ELb0ELb0ELi128EEEEEEEEEvNT_6ParamsE$_ZN4cute5tupleIJNS0_IJNS_1CILi2EEES2_EEENS0_IJNS1_ILi1EEEiEEEEEC2ERKS3_RKS5_)
$_ZN7cutlass13device_kernelIN5flash19enable_sm80_to_sm89INS1_16FlashAttnBwdSm80INS1_25CollectiveMainloopBwdSm80ILi2ELi2EN4cute5tupleIJNS5_1CILi128EEES8_NS7_ILi64EEEEEENS_10bfloat16_tEfNS_4arch4Sm80ELb0ELb0ELb1ELb0ELb1ELb0ELb0ELb0ELi2ELi4ELi4ELi4ELb0EEENS1_21CollectiveEpilogueBwdISA_SB_SD_Li256ELb0ELb0ELi2EEENS1_19SingleTileSchedulerILb0ELb0ELb0ELi128EEEEEEEEEvNT_6ParamsE$_ZN4cute5tupleIJNS0_IJNS_1CILi2EEES2_EEENS0_IJNS1_ILi1EEEiEEEEEC2ERKS3_RKS5_:
[----:B------:R-:W-:Y:S02]  /*a960*/  MOV R4, 0xa980 ;  /* 0x0000a98000047802 */ /* 0x000fe40000000f00 */
[----:B------:R-:W-:Y:S05]  /*a970*/  CALL.REL.NOINC `($_ZN7cutlass13device_kernelIN5flash19enable_sm80_to_sm89INS1_16FlashAttnBwdSm80INS1_25CollectiveMainloopBwdSm80ILi2ELi2EN4cute5tupleIJNS5_1CILi128EEES8_NS7_ILi64EEEEEENS_10bfloat16_tEfNS_4arch4Sm80ELb0ELb0ELb1ELb0ELb1ELb0ELb0ELb0ELi2ELi4ELi4ELi4ELb0EEENS1_21CollectiveEpilogueBwdISA_SB_SD_Li256ELb0ELb0ELi2EEENS1_19SingleTileSchedulerILb0ELb0ELb0ELi128EEEEEEEEEvNT_6ParamsE$_ZN4cute3eso3ESOILb1ELb0EJNS_5tupleIJNS_1CILi2EEES4_EEENS2_IJNS3_ILi1EEEiEEEEEC2ERKS5_RKS7_) ;  /* 0xffffde9000007944 */ /* 0x000fea0003c3ffff */
[----:B-1----:R-:W-:Y:S02]  /*a980*/  MOV R2, R6 ;  /* 0x0000000600027202 */ /* 0x002fe40000000f00 */
[----:B------:R-:W-:-:S04]  /*a990*/  MOV R3, 0x0 ;  /* 0x0000000000037802 */ /* 0x000fc80000000f00 */
[----:B------:R-:W-:Y:S05]  /*a9a0*/  RET.REL.NODEC R2 `(_ZN7cutlass13device_kernelIN5flash19enable_sm80_to_sm89INS1_16FlashAttnBwdSm80INS1_25CollectiveMainloopBwdSm80ILi2ELi2EN4cute5tupleIJNS5_1CILi128EEES8_NS7_ILi64EEEEEENS_10bfloat16_tEfNS_4arch4Sm80ELb0ELb0ELb1ELb0ELb1ELb0ELb0ELb0ELi2ELi4ELi4ELi4ELb0EEENS1_21CollectiveEpilogueBwdISA_SB_SD_Li256ELb0ELb0ELi2EEENS1_19SingleTileSchedulerILb0ELb0ELb0ELi128EEEEEEEEEvNT_6ParamsE) ;  /* 0xffff565002007950 */ /* 0x000fea0003c3ffff */
        .type           $_ZN7cutlass13device_kernelIN5flash19enable_sm80_to_sm89INS1_16FlashAttnBwdSm80INS1_25CollectiveMainloopBwdSm80ILi2ELi2EN4cute5tupleIJNS5_1CILi128EEES8_NS7_ILi64EEEEEENS_10bfloat16_tEfNS_4arch4Sm80ELb0ELb0ELb1ELb0ELb1ELb0ELb0ELb0ELi2ELi4ELi4ELi4ELb0EEENS1_21CollectiveEpilogueBwdISA_SB_SD_Li256ELb0ELb0ELi2EEENS1_19SingleTileSchedulerILb0ELb0ELb0ELi128EEEEEEEEEvNT_6ParamsE$_ZN4cute5tupleIJNS0_IJNS_1CILi2EEES2_EEENS0_IJiNS1_ILi4096EEEEEEEEC2ERKS3_RKS5_,@function
        .size           $_ZN7cutlass13device_kernelIN5flash19enable_sm80_to_sm89INS1_16FlashAttnBwdSm80INS1_25CollectiveMainloopBwdSm80ILi2ELi2EN4cute5tupleIJNS5_1CILi128EEES8_NS7_ILi64EEEEEENS_10bfloat16_tEfNS_4arch4Sm80ELb0ELb0ELb1ELb0ELb1ELb0ELb0ELb0ELi2ELi4ELi4ELi4ELb0EEENS1_21CollectiveEpilogueBwdISA_SB_SD_Li256ELb0ELb0ELi2EEENS1_19SingleTileSchedulerILb0ELb0ELb0ELi128EEEEEEEEEvNT_6ParamsE$_ZN4cute5tupleIJNS0_IJNS_1CILi2EEES2_EEENS0_IJiNS1_ILi4096EEEEEEEEC2ERKS3_RKS5_,($_ZN7cutlass13device_kernelIN5flash19enable_sm80_to_sm89INS1_16FlashAttnBwdSm80INS1_25CollectiveMainloopBwdSm80ILi2ELi2EN4cute5tupleIJNS5_1CILi128EEES8_NS7_ILi64EEEEEENS_10bfloat16_tEfNS_4arch4Sm80ELb0ELb0ELb1ELb0ELb1ELb0ELb0ELb0ELi2ELi4ELi4ELi4ELb0EEENS1_21CollectiveEpilogueBwdISA_SB_SD_Li256ELb0ELb0ELi2EEENS1_19SingleTileSchedulerILb0ELb0ELb0ELi128EEEEEEEEEvNT_6ParamsE$_ZN4cute5tupleIJNS0_IJNS_1CILi2EEES2_EEENS0_IJiNS1_ILi512EEEEEEEEC2ERKS3_RKS5_ - $_ZN7cutlass13device_kernelIN5flash19enable_sm80_to_sm89INS1_16FlashAttnBwdSm80INS1_25CollectiveMainloopBwdSm80ILi2ELi2EN4cute5tupleIJNS5_1CILi128EEES8_NS7_ILi64EEEEEENS_10bfloat16_tEfNS_4arch4Sm80ELb0ELb0ELb1ELb0ELb1ELb0ELb0ELb0ELi2ELi4ELi4ELi4ELb0EEENS1_21CollectiveEpilogueBwdISA_SB_SD_Li256ELb0ELb0ELi2EEENS1_19SingleTileSchedulerILb0ELb0ELb0ELi128EEEEEEEEEvNT_6ParamsE$_ZN4cute5tupleIJNS0_IJNS_1CILi2EEES2_EEENS0_IJiNS1_ILi4096EEEEEEEEC2ERKS3_RKS5_)
$_ZN7cutlass13device_kernelIN5flash19enable_sm80_to_sm89INS1_16FlashAttnBwdSm80INS1_25CollectiveMainloopBwdSm80ILi2ELi2EN4cute5tupleIJNS5_1CILi128EEES8_NS7_ILi64EEEEEENS_10bfloat16_tEfNS_4arch4Sm80ELb0ELb0ELb1ELb0ELb1ELb0ELb0ELb0ELi2ELi4ELi4ELi4ELb0EEENS1_21CollectiveEpilogueBwdISA_SB_SD_Li256ELb0ELb0ELi2EEENS1_19SingleTileSchedulerILb0ELb0ELb0ELi128EEEEEEEEEvNT_6ParamsE$_ZN4cute5tupleIJNS0_IJNS_1CILi2EEES2_EEENS0_IJiNS1_ILi4096EEEEEEEEC2ERKS3_RKS5_:
[----:B------:R-:W-:Y:S02]  /*a9b0*/  MOV R4, 0xa9d0 ;  /* 0x0000a9d000047802 */ /* 0x000fe40000000f00 */
[----:B------:R-:W-:Y:S05]  /*a9c0*/  CALL.REL.NOINC `($_ZN7cutlass13device_kernelIN5flash19enable_sm80_to_sm89INS1_16FlashAttnBwdSm80INS1_25CollectiveMainloopBwdSm80ILi2ELi2EN4cute5tupleIJNS5_1CILi128EEES8_NS7_ILi64EEEEEENS_10bfloat16_tEfNS_4arch4Sm80ELb0ELb0ELb1ELb0ELb1ELb0ELb0ELb0ELi2ELi4ELi4ELi4ELb0EEENS1_21CollectiveEpilogueBwdISA_SB_SD_Li256ELb0ELb0ELi2EEENS1_19SingleTileSchedulerILb0ELb0ELb0ELi128EEEEEEEEEvNT_6ParamsE$_ZN4cute3eso3ESOILb1ELb0EJNS_5tupleIJNS_1CILi2EEES4_EEENS2_IJiNS3_ILi4096EEEEEEEEC2ERKS5_RKS7_) ;  /* 0xffffde8000007944 */ /* 0x000fea0003c3ffff */
[----:B-1----:R-:W-:Y:S02]  /*a9d0*/  MOV R2, R6 ;  /* 0x0000000600027202 */ /* 0x002fe40000000f00 */
[----:B------:R-:W-:-:S04]  /*a9e0*/  MOV R3, 0x0 ;  /* 0x0000000000037802 */ /* 0x000fc80000000f00 */
[----:B------:R-:W-:Y:S05]  /*a9f0*/  RET.REL.NODEC R2 `(_ZN7cutlass13device_kernelIN5flash19enable_sm80_to_sm89INS1_16FlashAttnBwdSm80INS1_25CollectiveMainloopBwdSm80ILi2ELi2EN4cute5tupleIJNS5_1CILi128EEES8_NS7_ILi64EEEEEENS_10bfloat16_tEfNS_4arch4Sm80ELb0ELb0ELb1ELb0ELb1ELb0ELb0ELb0ELi2ELi4ELi4ELi4ELb0EEENS1_21CollectiveEpilogueBwdISA_SB_SD_Li256ELb0ELb0ELi2EEENS1_19SingleTileSchedulerILb0ELb0ELb0ELi128EEEEEEEEEvNT_6ParamsE) ;  /* 0xffff560002007950 */ /* 0x000fea0003c3ffff */
        .type           $_ZN7cutlass13device_kernelIN5flash19enable_sm80_to_sm89INS1_16FlashAttnBwdSm80INS1_25CollectiveMainloopBwdSm80ILi2ELi2EN4cute5tupleIJNS5_1CILi128EEES8_NS7_ILi64EEEEEENS_10bfloat16_tEfNS_4arch4Sm80ELb0ELb0ELb1ELb0ELb1ELb0ELb0ELb0ELi2ELi4ELi4ELi4ELb0EEENS1_21CollectiveEpilogueBwdISA_SB_SD_Li256ELb0ELb0ELi2EEENS1_19SingleTileSchedulerILb0ELb0ELb0ELi128EEEEEEEEEvNT_6ParamsE$_ZN4cute5tupleIJNS0_IJNS_1CILi2EEES2_EEENS0_IJiNS1_ILi512EEEEEEEEC2ERKS3_RKS5_,@function
        .size           $_ZN7cutlass13device_kernelIN5flash19enable_sm80_to_sm89INS1_16FlashAttnBwdSm80INS1_25CollectiveMainloopBwdSm80ILi2ELi2EN4cute5tupleIJNS5_1CILi128EEES8_NS7_ILi64EEEEEENS_10bfloat16_tEfNS_4arch4Sm80ELb0ELb0ELb1ELb0ELb1ELb0ELb0ELb0ELi2ELi4ELi4ELi4ELb0EEENS1_21CollectiveEpilogueBwdISA_SB_SD_Li256ELb0ELb0ELi2EEENS1_19SingleTileSchedulerILb0ELb0ELb0ELi128EEEEEEEEEvNT_6ParamsE$_ZN4cute5tupleIJNS0_IJNS_1CILi2EEES2_EEENS0_IJiNS1_ILi512EEEEEEEEC2ERKS3_RKS5_,($_ZN7cutlass13device_kernelIN5flash19enable_sm80_to_sm89INS1_16FlashAttnBwdSm80INS1_25CollectiveMainloopBwdSm80ILi2ELi2EN4cute5tupleIJNS5_1CILi128EEES8_NS7_ILi64EEEEEENS_10bfloat16_tEfNS_4arch4Sm80ELb0ELb0ELb1ELb0ELb1ELb0ELb0ELb0ELi2ELi4ELi4ELi4ELb0EEENS1_21CollectiveEpilogueBwdISA_SB_SD_Li256ELb0ELb0ELi2EEENS1_19SingleTileSchedulerILb0ELb0ELb0ELi128EEEEEEEEEvNT_6ParamsE$_ZN4cute5tupleIJNS0_IJNS_1CILi2EEES2_EEENS0_IJiiEEEEEC2ERKS3_RKS4_ - $_ZN7cutlass13device_kernelIN5flash19enable_sm80_to_sm89INS1_16FlashAttnBwdSm80INS1_25CollectiveMainloopBwdSm80ILi2ELi2EN4cute5tupleIJNS5_1CILi128EEES8_NS7_ILi64EEEEEENS_10bfloat16_tEfNS_4arch4Sm80ELb0ELb0ELb1ELb0ELb1ELb0ELb0ELb0ELi2ELi4ELi4ELi4ELb0EEENS1_21CollectiveEpilogueBwdISA_SB_SD_Li256ELb0ELb0ELi2EEENS1_19SingleTileSchedulerILb0ELb0ELb0ELi128EEEEEEEEEvNT_6ParamsE$_ZN4cute5tupleIJNS0_IJNS_1CILi2EEES2_EEENS0_IJiNS1_ILi512EEEEEEEEC2ERKS3_RKS5_)
$_ZN7cutlass13device_kernelIN5flash19enable_sm80_to_sm89INS1_16FlashAttnBwdSm80INS1_25CollectiveMainloopBwdSm80ILi2ELi2EN4cute5tupleIJNS5_1CILi128EEES8_NS7_ILi64EEEEEENS_10bfloat16_tEfNS_4arch4Sm80ELb0ELb0ELb1ELb0ELb1ELb0ELb0ELb0ELi2ELi4ELi4ELi4ELb0EEENS1_21CollectiveEpilogueBwdISA_SB_SD_Li256ELb0ELb0ELi2EEENS1_19SingleTileSchedulerILb0ELb0ELb0ELi128EEEEEEEEEvNT_6ParamsE$_ZN4cute5tupleIJNS0_IJNS_1CILi2EEES2_EEENS0_IJiNS1_ILi512EEEEEEEEC2ERKS3_RKS5_:
[----:B------:R-:W-:Y:S02]  /*aa00*/  MOV R4, 0xaa20 ;  /* 0x0000aa2000047802 */ /* 0x000fe40000000f00 */
[----:B------:R-:W-:Y:S05]  /*aa10*/  CALL.REL.NOINC `($_ZN7cutlass13device_kernelIN5flash19enable_sm80_to_sm89INS1_16FlashAttnBwdSm80INS1_25CollectiveMainloopBwdSm80ILi2ELi2EN4cute5tupleIJNS5_1CILi128EEES8_NS7_ILi64EEEEEENS_10bfloat16_tEfNS_4arch4Sm80ELb0ELb0ELb1ELb0ELb1ELb0ELb0ELb0ELi2ELi4ELi4ELi4ELb0EEENS1_21CollectiveEpilogueBwdISA_SB_SD_Li256ELb0ELb0ELi2EEENS1_19SingleTileSchedulerILb0ELb0ELb0ELi128EEEEEEEEEvNT_6ParamsE$_ZN4cute3eso3ESOILb1ELb0EJNS_5tupleIJNS_1CILi2EEES4_EEENS2_IJiNS3_ILi512EEEEEEEEC2ERKS5_RKS7_) ;  /* 0xffffde7000007944 */ /* 0x000fea0003c3ffff */
[----:B-1----:R-:W-:Y:S02]  /*aa20*/  MOV R2, R6 ;  /* 0x0000000600027202 */ /* 0x002fe40000000f00 */
[----:B------:R-:W-:-:S04]  /*aa30*/  MOV R3, 0x0 ;  /* 0x0000000000037802 */ /* 0x000fc80000000f00 */
[----:B------:R-:W-:Y:S05]  /*aa40*/  RET.REL.NODEC R2 `(_ZN7cutlass13device_kernelIN5flash19enable_sm80_to_sm89INS1_16FlashAttnBwdSm80INS1_25CollectiveMainloopBwdSm80ILi2ELi2EN4cute5tupleIJNS5_1CILi128EEES8_NS7_ILi64EEEEEENS_10bfloat16_tEfNS_4arch4Sm80ELb0ELb0ELb1ELb0ELb1ELb0ELb0ELb0ELi2ELi4ELi4ELi4ELb0EEENS1_21CollectiveEpilogueBwdISA_SB_SD_Li256ELb0ELb0ELi2EEENS1_19SingleTileSchedulerILb0ELb0ELb0ELi128EEEEEEEEEvNT_6ParamsE) ;  /* 0xffff55b002007950 */ /* 0x000fea0003c3ffff */
        .type           $_ZN7cutlass13device_kernelIN5flash19enable_sm80_to_sm89INS1_16FlashAttnBwdSm80INS1_25CollectiveMainloopBwdSm80ILi2ELi2EN4cute5tupleIJNS5_1CILi128EEES8_NS7_ILi64EEEEEENS_10bfloat16_tEfNS_4arch4Sm80ELb0ELb0ELb1ELb0ELb1ELb0ELb0ELb0ELi2ELi4ELi4ELi4ELb0EEENS1_21CollectiveEpilogueBwdISA_SB_SD_Li256ELb0ELb0ELi2EEENS1_19SingleTileSchedulerILb0ELb0ELb0ELi128EEEEEEEEEvNT_6ParamsE$_ZN4cute5tupleIJNS0_IJNS_1CILi2EEES2_EEENS0_IJiiEEEEEC2ERKS3_RKS4_,@function
        .size           $_ZN7cutlass13device_kernelIN5flash19enable_sm80_to_sm89INS1_16FlashAttnBwdSm80INS1_25CollectiveMainloopBwdSm80ILi2ELi2EN4cute5tupleIJNS5_1CILi128EEES8_NS7_ILi64EEEEEENS_10bfloat16_tEfNS_4arch4Sm80ELb0ELb0ELb1ELb0ELb1ELb0ELb0ELb0ELi2ELi4ELi4ELi4ELb0EEENS1_21CollectiveEpilogueBwdISA_SB_SD_Li256ELb0ELb0ELi2EEENS1_19SingleTileSchedulerILb0ELb0ELb0ELi128EEEEEEEEEvNT_6ParamsE$_ZN4cute5tupleIJNS0_IJNS_1CILi2EEES2_EEENS0_IJiiEEEEEC2ERKS3_RKS4_,($_ZN7cutlass13device_kernelIN5flash19enable_sm80_to_sm89INS1_16FlashAttnBwdSm80INS1_25CollectiveMainloopBwdSm80ILi2ELi2EN4cute5tupleIJNS5_1CILi128EEES8_NS7_ILi64EEEEEENS_10bfloat16_tEfNS_4arch4Sm80ELb0ELb0ELb1ELb0ELb1ELb0ELb0ELb0ELi2ELi4ELi4ELi4ELb0EEENS1_21CollectiveEpilogueBwdISA_SB_SD_Li256ELb0ELb0ELi2EEENS1_19SingleTileSchedulerILb0ELb0ELb0ELi128EEEEEEEEEvNT_6ParamsE$_ZN4cute5tupleIJNS0_IJNS_1CILi2EEES2_S2_EEENS0_IJNS1_ILi1EEENS1_ILi512EEEiEEEEEC2ERKS3_RKS6_ - $_ZN7cutlass13device_kernelIN5flash19enable_sm80_to_sm89INS1_16FlashAttnBwdSm80INS1_25CollectiveMainloopBwdSm80ILi2ELi2EN4cute5tupleIJNS5_1CILi128EEES8_NS7_ILi64EEEEEENS_10bfloat16_tEfNS_4arch4Sm80ELb0ELb0ELb1ELb0ELb1ELb0ELb0ELb0ELi2ELi4ELi4ELi4ELb0EEENS1_21CollectiveEpilogueBwdISA_SB_SD_Li256ELb0ELb0ELi2EEENS1_19SingleTileSchedulerILb0ELb0ELb0ELi128EEEEEEEEEvNT_6ParamsE$_ZN4cute5tupleIJNS0_IJNS_1CILi2EEES2_EEENS0_IJiiEEEEEC2ERKS3_RKS4_)
$_ZN7cutlass13device_kernelIN5flash19enable_sm80_to_sm89INS1_16FlashAttnBwdSm80INS1_25CollectiveMainloopBwdSm80ILi2ELi2EN4cute5tupleIJNS5_1CILi128EEES8_NS7_ILi64EEEEEENS_10bfloat16_tEfNS_4arch4Sm80ELb0ELb0ELb1ELb0ELb1ELb0ELb0ELb0ELi2ELi4ELi4ELi4ELb0EEENS1_21CollectiveEpilogueBwdISA_SB_SD_Li256ELb0ELb0ELi2EEENS1_19SingleTileSchedulerILb0ELb0ELb0ELi128EEEEEEEEEvNT_6ParamsE$_ZN4cute5tupleIJNS0_IJNS_1CILi2EEES2_EEENS0_IJiiEEEEEC2ERKS3_RKS4_:
[----:B------:R-:W-:Y:S02]  /*aa50*/  MOV R4, 0xaa70 ;  /* 0x0000aa7000047802 */ /* 0x000fe40000000f00 */
[----:B------:R-:W-:Y:S05]  /*aa60*/  CALL.REL.NOINC `($_ZN7cutlass13device_kernelIN5flash19enable_sm80_to_sm89INS1_16FlashAttnBwdSm80INS1_25CollectiveMainloopBwdSm80ILi2ELi2EN4cute5tupleIJNS5_1CILi128EEES8_NS7_ILi64EEEEEENS_10bfloat16_tEfNS_4arch4Sm80ELb0ELb0ELb1ELb0ELb1ELb0ELb0ELb0ELi2ELi4ELi4ELi4ELb0EEENS1_21CollectiveEpilogueBwdISA_SB_SD_Li256ELb0ELb0ELi2EEENS1_19SingleTileSchedulerILb0ELb0ELb0ELi128EEEEEEEEEvNT_6ParamsE$_ZN4cute3eso3ESOILb1ELb0EJNS_5tupleIJNS_1CILi2EEES4_EEENS2_IJiiEEEEEC2ERKS5_RKS6_) ;  /* 0xffffde6000007944 */ /* 0x000fea0003c3ffff */
[----:B-1----:R-:W-:Y:S02]  /*aa70*/  MOV R2, R6 ;  /* 0x0000000600027202 */ /* 0x002fe40000000f00 */
[----:B------:R-:W-:-:S04]  /*aa80*/  MOV R3, 0x0 ;  /* 0x0000000000037802 */ /* 0x000fc80000000f00 */
[----:B------:R-:W-:Y:S05]  /*aa90*/  RET.REL.NODEC R2 `(_ZN7cutlass13device_kernelIN5flash19enable_sm80_to_sm89INS1_16FlashAttnBwdSm80INS1_25CollectiveMainloopBwdSm80ILi2ELi2EN4cute5tupleIJNS5_1CILi128EEES8_NS7_ILi64EEEEEENS_10bfloat16_tEfNS_4arch4Sm80ELb0ELb0ELb1ELb0ELb1ELb0ELb0ELb0ELi2ELi4ELi4ELi4ELb0EEENS1_21CollectiveEpilogueBwdISA_SB_SD_Li256ELb0ELb0ELi2EEENS1_19SingleTileSchedulerILb0ELb0ELb0ELi128EEEEEEEEEvNT_6ParamsE) ;  /* 0xffff556002007950 */ /* 0x000fea0003c3ffff */
        .type           $_ZN7cutlass13device_kernelIN5flash19enable_sm80_to_sm89INS1_16FlashAttnBwdSm80INS1_25CollectiveMainloopBwdSm80ILi2ELi2EN4cute5tupleIJNS5_1CILi128EEES8_NS7_ILi64EEEEEENS_10bfloat16_tEfNS_4arch4Sm80ELb0ELb0ELb1ELb0ELb1ELb0ELb0ELb0ELi2ELi4ELi4ELi4ELb0EEENS1_21CollectiveEpilogueBwdISA_SB_SD_Li256ELb0ELb0ELi2EEENS1_19SingleTileSchedulerILb0ELb0ELb0ELi128EEEEEEEEEvNT_6ParamsE$_ZN4cute5tupleIJNS0_IJNS_1CILi2EEES2_S2_EEENS0_IJNS1_ILi1EEENS1_ILi512EEEiEEEEEC2ERKS3_RKS6_,@function
        .size           $_ZN7cutlass13device_kernelIN5flash19enable_sm80_to_sm89INS1_16FlashAttnBwdSm80INS1_25CollectiveMainloopBwdSm80ILi2ELi2EN4cute5tupleIJNS5_1CILi128EEES8_NS7_ILi64EEEEEENS_10bfloat16_tEfNS_4arch4Sm80ELb0ELb0ELb1ELb0ELb1ELb0ELb0ELb0ELi2ELi4ELi4ELi4ELb0EEENS1_21CollectiveEpilogueBwdISA_SB_SD_Li256ELb0ELb0ELi2EEENS1_19SingleTileSchedulerILb0ELb0ELb0ELi128EEEEEEEEEvNT_6ParamsE$_ZN4cute5tupleIJNS0_IJNS_1CILi2EEES2_S2_EEENS0_IJNS1_ILi1EEENS1_ILi512EEEiEEEEEC2ERKS3_RKS6_,($_ZN7cutlass13device_kernelIN5flash19enable_sm80_to_sm89INS1_16FlashAttnBwdSm80INS1_25CollectiveMainloopBwdSm80ILi2ELi2EN4cute5tupleIJNS5_1CILi128EEES8_NS7_ILi64EEEEEENS_10bfloat16_tEfNS_4arch4Sm80ELb0ELb0ELb1ELb0ELb1ELb0ELb0ELb0ELi2ELi4ELi4ELi4ELb0EEENS1_21CollectiveEpilogueBwdISA_SB_SD_Li256ELb0ELb0ELi2EEENS1_19SingleTileSchedulerILb0ELb0ELb0ELi128EEEEEEEEEvNT_6ParamsE$_ZN4cute5tupleIJNS0_IJNS_1CILi8EEENS0_IJNS1_ILi2EEES3_S3_EEENS1_ILi1EEES4_S5_EEENS0_IJS5_NS0_IJS2_iiEEENS1_ILi64EEENS0_IJiNS1_ILi144EEENS1_ILi288EEEEEENS1_ILi512EEEEEEEEC2ERKS6_RKSD_ - $_ZN7cutlass13device_kernelIN5flash19enable_sm80_to_sm89INS1_16FlashAttnBwdSm80INS1_25CollectiveMainloopBwdSm80ILi2ELi2EN4cute5tupleIJNS5_1CILi128EEES8_NS7_ILi64EEEEEENS_10bfloat16_tEfNS_4arch4Sm80ELb0ELb0ELb1ELb0ELb1ELb0ELb0ELb0ELi2ELi4ELi4ELi4ELb0EEENS1_21CollectiveEpilogueBwdISA_SB_SD_Li256ELb0ELb0ELi2EEENS1_19SingleTileSchedulerILb0ELb0ELb0ELi128EEEEEEEEEvNT_6ParamsE$_ZN4cute5tupleIJNS0_IJNS_1CILi2EEES2_S2_EEENS0_IJNS1_ILi1EEENS1_ILi512EEEiEEEEEC2ERKS3_RKS6_)
$_ZN7cutlass13device_kernelIN5flash19enable_sm80_to_sm89INS1_16FlashAttnBwdSm80INS1_25CollectiveMainloopBwdSm80ILi2ELi2EN4cute5tupleIJNS5_1CILi128EEES8_NS7_ILi64EEEEEENS_10bfloat16_tEfNS_4arch4Sm80ELb0ELb0ELb1ELb0ELb1ELb0ELb0ELb0ELi2ELi4ELi4ELi4ELb0EEENS1_21CollectiveEpilogueBwdISA_SB_SD_Li256ELb0ELb0ELi2EEENS1_19SingleTileSchedulerILb0ELb0ELb0ELi128EEEEEEEEEvNT_6ParamsE$_ZN4cute5tupleIJNS0_IJNS_1CILi2EEES2_S2_EEENS0_IJNS1_ILi1EEENS1_ILi512EEEiEEEEEC2ERKS3_RKS6_:
[----:B------:R-:W-:Y:S02]  /*aaa0*/  MOV R4, 0xaac0 ;  /* 0x0000aac000047802 */ /* 0x000fe40000000f00 */
[----:B------:R-:W-:Y:S05]  /*aab0*/  CALL.REL.NOINC `($_ZN7cutlass13device_kernelIN5flash19enable_sm80_to_sm89INS1_16FlashAttnBwdSm80INS1_25CollectiveMainloopBwdSm80ILi2ELi2EN4cute5tupleIJNS5_1CILi128EEES8_NS7_ILi64EEEEEENS_10bfloat16_tEfNS_4arch4Sm80ELb0ELb0ELb1ELb0ELb1ELb0ELb0ELb0ELi2ELi4ELi4ELi4ELb0EEENS1_21CollectiveEpilogueBwdISA_SB_SD_Li256ELb0ELb0ELi2EEENS1_19SingleTileSchedulerILb0ELb0ELb0ELi128EEEEEEEEEvNT_6ParamsE$_ZN4cute3eso3ESOILb1ELb0EJNS_5tupleIJNS_1CILi2EEES4_S4_EEENS2_IJNS3_ILi1EEENS3_ILi512EEEiEEEEEC2ERKS5_RKS8_) ;  /* 0xffffdec000007944 */ /* 0x000fea0003c3ffff */
[----:B-1----:R-:W-:Y:S02]  /*aac0*/  MOV R2, R6 ;  /* 0x0000000600027202 */ /* 0x002fe40000000f00 */
[----:B------:R-:W-:-:S04]  /*aad0*/  MOV R3, 0x0 ;  /* 0x0000000000037802 */ /* 0x000fc80000000f00 */
[----:B------:R-:W-:Y:S05]  /*aae0*/  RET.REL.NODEC R2 `(_ZN7cutlass13device_kernelIN5flash19enable_sm80_to_sm89INS1_16FlashAttnBwdSm80INS1_25CollectiveMainloopBwdSm80ILi2ELi2EN4cute5tupleIJNS5_1CILi128EEES8_NS7_ILi64EEEEEENS_10bfloat16_tEfNS_4arch4Sm80ELb0ELb0ELb1ELb0ELb1ELb0ELb0ELb0ELi2ELi4ELi4ELi4ELb0EEENS1_21CollectiveEpilogueBwdISA_SB_SD_Li256ELb0ELb0ELi2EEENS1_19SingleTileSchedulerILb0ELb0ELb0ELi128EEEEEEEEEvNT_6ParamsE) ;  /* 0xffff551002007950 */ /* 0x000fea0003c3ffff */
        .type           $_ZN7cutlass13device_kernelIN5flash19enable_sm80_to_sm89INS1_16FlashAttnBwdSm80INS1_25CollectiveMainloopBwdSm80ILi2ELi2EN4cute5tupleIJNS5_1CILi128EEES8_NS7_ILi64EEEEEENS_10bfloat16_tEfNS_4arch4Sm80ELb0ELb0ELb1ELb0ELb1ELb0ELb0ELb0ELi2ELi4ELi4ELi4ELb0EEENS1_21CollectiveEpilogueBwdISA_SB_SD_Li256ELb0ELb0ELi2EEENS1_19SingleTileSchedulerILb0ELb0ELb0ELi128EEEEEEEEEvNT_6ParamsE$_ZN4cute5tupleIJNS0_IJNS_1CILi8EEENS0_IJNS1_ILi2EEES3_S3_EEENS1_ILi1EEES4_S5_EEENS0_IJS5_NS0_IJS2_iiEEENS1_ILi64EEENS0_IJiNS1_ILi144EEENS1_ILi288EEEEEENS1_ILi512EEEEEEEEC2ERKS6_RKSD_,@function
        .size           $_ZN7cutlass13device_kernelIN5flash19enable_sm80_to_sm89INS1_16FlashAttnBwdSm80INS1_25CollectiveMainloopBwdSm80ILi2ELi2EN4cute5tupleIJNS5_1CILi128EEES8_NS7_ILi64EEEEEENS_10bfloat16_tEfNS_4arch4Sm80ELb0ELb0ELb1ELb0ELb1ELb0ELb0ELb0ELi2ELi4ELi4ELi4ELb0EEENS1_21CollectiveEpilogueBwdISA_SB_SD_Li256ELb0ELb0ELi2EEENS1_19SingleTileSchedulerILb0ELb0ELb0ELi128EEEEEEEEEvNT_6ParamsE$_ZN4cute5tupleIJNS0_IJNS_1CILi8EEENS0_IJNS1_ILi2EEES3_S3_EEENS1_ILi1EEES4_S5_EEENS0_IJS5_NS0_IJS2_iiEEENS1_ILi64EEENS0_IJiNS1_ILi144EEENS1_ILi288EEEEEENS1_ILi512EEEEEEEEC2ERKS6_RKSD_,($_ZN7cutlass13device_kernelIN5flash19enable_sm80_to_sm89INS1_16FlashAttnBwdSm80INS1_25CollectiveMainloopBwdSm80ILi2ELi2EN4cute5tupleIJNS5_1CILi128EEES8_NS7_ILi64EEEEEENS_10bfloat16_tEfNS_4arch4Sm80ELb0ELb0ELb1ELb0ELb1ELb0ELb0ELb0ELi2ELi4ELi4ELi4ELb0EEENS1_21CollectiveEpilogueBwdISA_SB_SD_Li256ELb0ELb0ELi2EEENS1_19SingleTileSchedulerILb0ELb0ELb0ELi128EEEEEEEEEvNT_6ParamsE$_ZN4cute5tupleIJNS0_IJNS_1CILi8EEENS0_IJNS1_ILi2EEES3_S3_EEENS1_ILi1EEES4_S5_EEENS0_IJS5_NS0_IJiiiEEENS1_ILi64EEENS0_IJNS1_ILi72EEENS1_ILi144EEENS1_ILi288EEEEEENS1_ILi512EEEEEEEEC2ERKS6_RKSE_ - $_ZN7cutlass13device_kernelIN5flash19enable_sm80_to_sm89INS1_16FlashAttnBwdSm80INS1_25CollectiveMainloopBwdSm80ILi2ELi2EN4cute5tupleIJNS5_1CILi128EEES8_NS7_ILi64EEEEEENS_10bfloat16_tEfNS_4arch4Sm80ELb0ELb0ELb1ELb0ELb1ELb0ELb0ELb0ELi2ELi4ELi4ELi4ELb0EEENS1_21CollectiveEpilogueBwdISA_SB_SD_Li256ELb0ELb0ELi2EEENS1_19SingleTileSchedulerILb0ELb0ELb0ELi128EEEEEEEEEvNT_6ParamsE$_ZN4cute5tupleIJNS0_IJNS_1CILi8EEENS0_IJNS1_ILi2EEES3_S3_EEENS1_ILi1EEES4_S5_EEENS0_IJS5_NS0_IJS2_iiEEENS1_ILi64EEENS0_IJiNS1_ILi144EEENS1_ILi288EEEEEENS1_ILi512EEEEEEEEC2ERKS6_RKSD_)
$_ZN7cutlass13device_kernelIN5flash19enable_sm80_to_sm89INS1_16FlashAttnBwdSm80INS1_25CollectiveMainloopBwdSm80ILi2ELi2EN4cute5tupleIJNS5_1CILi128EEES8_NS7_ILi64EEEEEENS_10bfloat16_tEfNS_4arch4Sm80ELb0ELb0ELb1ELb0ELb1ELb0ELb0ELb0ELi2ELi4ELi4ELi4ELb0EEENS1_21CollectiveEpilogueBwdISA_SB_SD_Li256ELb0ELb0ELi2EEENS1_19SingleTileSchedulerILb0ELb0ELb0ELi128EEEEEEEEEvNT_6ParamsE$_ZN4cute5tupleIJNS0_IJNS_1CILi8EEENS0_IJNS1_ILi2EEES3_S3_EEENS1_ILi1EEES4_S5_EEENS0_IJS5_NS0_IJS2_iiEEENS1_ILi64EEENS0_IJiNS1_ILi144EEENS1_ILi288EEEEEENS1_ILi512EEEEEEEEC2ERKS6_RKSD_:
[----:B------:R-:W-:Y:S02]  /*aaf0*/  MOV R8, 0xab10 ;  /* 0x0000ab1000087802 */ /* 0x000fe40000000f00 */
[----:B------:R-:W-:Y:S05]  /*ab00*/  CALL.REL.NOINC `($_ZN7cutlass13device_kernelIN5flash19enable_sm80_to_sm89INS1_16FlashAttnBwdSm80INS1_25CollectiveMainloopBwdSm80ILi2ELi2EN4cute5tupleIJNS5_1CILi128EEES8_NS7_ILi64EEEEEENS_10bfloat16_tEfNS_4arch4Sm80ELb0ELb0ELb1ELb0ELb1ELb0ELb0ELb0ELi2ELi4ELi4ELi4ELb0EEENS1_21CollectiveEpilogueBwdISA_SB_SD_Li256ELb0ELb0ELi2EEENS1_19SingleTileSchedulerILb0ELb0ELb0ELi128EEEEEEEEEvNT_6ParamsE$_ZN4cute3eso3ESOILb1ELb0EJNS_5tupleIJNS_1CILi8EEENS2_IJNS3_ILi2EEES5_S5_EEENS3_ILi1EEES6_S7_EEENS2_IJS7_NS2_IJS4_iiEEENS3_ILi64EEENS2_IJiNS3_ILi144EEENS3_ILi288EEEEEENS3_ILi512EEEEEEEEC2ERKS8_RKSF_) ;  /* 0xffffdeb000007944 */ /* 0x000fea0003c3ffff */
[----:B-1----:R-:W-:Y:S02]  /*ab10*/  MOV R2, R6 ;  /* 0x0000000600027202 */ /* 0x002fe40000000f00 */
[----:B------:R-:W-:-:S04]  /*ab20*/  MOV R3, 0x0 ;  /* 0x0000000000037802 */ /* 0x000fc80000000f00 */
[----:B------:R-:W-:Y:S05]  /*ab30*/  RET.REL.NODEC R2 `(_ZN7cutlass13device_kernelIN5flash19enable_sm80_to_sm89INS1_16FlashAttnBwdSm80INS1_25CollectiveMainloopBwdSm80ILi2ELi2EN4cute5tupleIJNS5_1CILi128EEES8_NS7_ILi64EEEEEENS_10bfloat16_tEfNS_4arch4Sm80ELb0ELb0ELb1ELb0ELb1ELb0ELb0ELb0ELi2ELi4ELi4ELi4ELb0EEENS1_21CollectiveEpilogueBwdISA_SB_SD_Li256ELb0ELb0ELi2EEENS1_19SingleTileSchedulerILb0ELb0ELb0ELi128EEEEEEEEEvNT_6ParamsE) ;  /* 0xffff54c002007950 */ /* 0x000fea0003c3ffff */
        .type           $_ZN7cutlass13device_kernelIN5flash19enable_sm80_to_sm89INS1_16FlashAttnBwdSm80INS1_25CollectiveMainloopBwdSm80ILi2ELi2EN4cute5tupleIJNS5_1CILi128EEES8_NS7_ILi64EEEEEENS_10bfloat16_tEfNS_4arch4Sm80ELb0ELb0ELb1ELb0ELb1ELb0ELb0ELb0ELi2ELi4ELi4ELi4ELb0EEENS1_21CollectiveEpilogueBwdISA_SB_SD_Li256ELb0ELb0ELi2EEENS1_19SingleTileSchedulerILb0ELb0ELb0ELi128EEEEEEEEEvNT_6ParamsE$_ZN4cute5tupleIJNS0_IJNS_1CILi8EEENS0_IJNS1_ILi2EEES3_S3_EEENS1_ILi1EEES4_S5_EEENS0_IJS5_NS0_IJiiiEEENS1_ILi64EEENS0_IJNS1_ILi72EEENS1_ILi144EEENS1_ILi288EEEEEENS1_ILi512EEEEEEEEC2ERKS6_RKSE_,@function
        .size           $_ZN7cutlass13device_kernelIN5flash19enable_sm80_to_sm89INS1_16FlashAttnBwdSm80INS1_25CollectiveMainloopBwdSm80ILi2ELi2EN4cute5tupleIJNS5_1CILi128EEES8_NS7_ILi64EEEEEENS_10bfloat16_tEfNS_4arch4Sm80ELb0ELb0ELb1ELb0ELb1ELb0ELb0ELb0ELi2ELi4ELi4ELi4ELb0EEENS1_21CollectiveEpilogueBwdISA_SB_SD_Li256ELb0ELb0ELi2EEENS1_19SingleTileSchedulerILb0ELb0ELb0ELi128EEEEEEEEEvNT_6ParamsE$_ZN4cute5tupleIJNS0_IJNS_1CILi8EEENS0_IJNS1_ILi2EEES3_S3_EEENS1_ILi1EEES4_S5_EEENS0_IJS5_NS0_IJiiiEEENS1_ILi64EEENS0_IJNS1_ILi72EEENS1_ILi144EEENS1_ILi288EEEEEENS1_ILi512EEEEEEEEC2ERKS6_RKSE_,($_ZN7cutlass13device_kernelIN5flash19enable_sm80_to_sm89INS1_16FlashAttnBwdSm80INS1_25CollectiveMainloopBwdSm80ILi2ELi2EN4cute5tupleIJNS5_1CILi128EEES8_NS7_ILi64EEEEEENS_10bfloat16_tEfNS_4arch4Sm80ELb0ELb0ELb1ELb0ELb1ELb0ELb0ELb0ELi2ELi4ELi4ELi4ELb0EEENS1_21CollectiveEpilogueBwdISA_SB_SD_Li256ELb0ELb0ELi2EEENS1_19SingleTileSchedulerILb0ELb0ELb0ELi128EEEEEEEEEvNT_6ParamsE$_ZN4cute5tupleIJNS0_IJNS_1CILi8EEENS1_ILi2EEES3_S3_S2_S3_EEENS0_IJNS1_ILi1EEEiiiNS1_ILi72EEENS1_ILi512EEEEEEEEC2ERKS4_RKS8_ - $_ZN7cutlass13device_kernelIN5flash19enable_sm80_to_sm89INS1_16FlashAttnBwdSm80INS1_25CollectiveMainloopBwdSm80ILi2ELi2EN4cute5tupleIJNS5_1CILi128EEES8_NS7_ILi64EEEEEENS_10bfloat16_tEfNS_4arch4Sm80ELb0ELb0ELb1ELb0ELb1ELb0ELb0ELb0ELi2ELi4ELi4ELi4ELb0EEENS1_21CollectiveEpilogueBwdISA_SB_SD_Li256ELb0ELb0ELi2EEENS1_19SingleTileSchedulerILb0ELb0ELb0ELi128EEEEEEEEEvNT_6ParamsE$_ZN4cute5tupleIJNS0_IJNS_1CILi8EEENS0_IJNS1_ILi2EEES3_S3_EEENS1_ILi1EEES4_S5_EEENS0_IJS5_NS0_IJiiiEEENS1_ILi64EEENS0_IJNS1_ILi72EEENS1_ILi144EEENS1_ILi288EEEEEENS1_ILi512EEEEEEEEC2ERKS6_RKSE_)
$_ZN7cutlass13device_kernelIN5flash19enable_sm80_to_sm89INS1_16FlashAttnBwdSm80INS1_25CollectiveMainloopBwdSm80ILi2ELi2EN4cute5tupleIJNS5_1CILi128EEES8_NS7_ILi64EEEEEENS_10bfloat16_tEfNS_4arch4Sm80ELb0ELb0ELb1ELb0ELb1ELb0ELb0ELb0ELi2ELi4ELi4ELi4ELb0EEENS1_21CollectiveEpilogueBwdISA_SB_SD_Li256ELb0ELb0ELi2EEENS1_19SingleTileSchedulerILb0ELb0ELb0ELi128EEEEEEEEEvNT_6ParamsE$_ZN4cute5tupleIJNS0_IJNS_1CILi8EEENS0_IJNS1_ILi2EEES3_S3_EEENS1_ILi1EEES4_S5_EEENS0_IJS5_NS0_IJiiiEEENS1_ILi64EEENS0_IJNS1_ILi72EEENS1_ILi144EEENS1_ILi288EEEEEENS1_ILi512EEEEEEEEC2ERKS6_RKSE_:
[----:B------:R-:W-:Y:S02]  /*ab40*/  MOV R8, 0xab60 ;  /* 0x0000ab6000087802 */ /* 0x000fe40000000f00 */
[----:B------:R-:W-:Y:S05]  /*ab50*/  CALL.REL.NOINC `($_ZN7cutlass13device_kernelIN5flash19enable_sm80_to_sm89INS1_16FlashAttnBwdSm80INS1_25CollectiveMainloopBwdSm80ILi2ELi2EN4cute5tupleIJNS5_1CILi128EEES8_NS7_ILi64EEEEEENS_10bfloat16_tEfNS_4arch4Sm80ELb0ELb0ELb1ELb0ELb1ELb0ELb0ELb0ELi2ELi4ELi4ELi4ELb0EEENS1_21CollectiveEpilogueBwdISA_SB_SD_Li256ELb0ELb0ELi2EEENS1_19SingleTileSchedulerILb0ELb0ELb0ELi128EEEEEEEEEvNT_6ParamsE$_ZN4cute3eso3ESOILb1ELb0EJNS_5tupleIJNS_1CILi8EEENS2_IJNS3_ILi2EEES5_S5_EEENS3_ILi1EEES6_S7_EEENS2_IJS7_NS2_IJiiiEEENS3_ILi64EEENS2_IJNS3_ILi72EEENS3_ILi144EEENS3_ILi288EEEEEENS3_ILi512EEEEEEEEC2ERKS8_RKSG_) ;  /* 0xffffdec000007944 */ /* 0x000fea0003c3ffff */
[----:B-1----:R-:W-:Y:S02]  /*ab60*/  MOV R2, R6 ;  /* 0x0000000600027202 */ /* 0x002fe40000000f00 */
[----:B------:R-:W-:-:S04]  /*ab70*/  MOV R3, 0x0 ;  /* 0x0000000000037802 */ /* 0x000fc80000000f00 */
[----:B------:R-:W-:Y:S05]  /*ab80*/  RET.REL.NODEC R2 `(_ZN7cutlass13device_kernelIN5flash19enable_sm80_to_sm89INS1_16FlashAttnBwdSm80INS1_25CollectiveMainloopBwdSm80ILi2ELi2EN4cute5tupleIJNS5_1CILi128EEES8_NS7_ILi64EEEEEENS_10bfloat16_tEfNS_4arch4Sm80ELb0ELb0ELb1ELb0ELb1ELb0ELb0ELb0ELi2ELi4ELi4ELi4ELb0EEENS1_21CollectiveEpilogueBwdISA_SB_SD_Li256ELb0ELb0ELi2EEENS1_19SingleTileSchedulerILb0ELb0ELb0ELi128EEEEEEEEEvNT_6ParamsE) ;  /* 0xffff547002007950 */ /* 0x000fea0003c3ffff */
        .type           $_ZN7cutlass13device_kernelIN5flash19enable_sm80_to_sm89INS1_16FlashAttnBwdSm80INS1_25CollectiveMainloopBwdSm80ILi2ELi2EN4cute5tupleIJNS5_1CILi128EEES8_NS7_ILi64EEEEEENS_10bfloat16_tEfNS_4arch4Sm80ELb0ELb0ELb1ELb0ELb1ELb0ELb0ELb0ELi2ELi4ELi4ELi4ELb0EEENS1_21CollectiveEpilogueBwdISA_SB_SD_Li256ELb0ELb0ELi2EEENS1_19SingleTileSchedulerILb0ELb0ELb0ELi128EEEEEEEEEvNT_6ParamsE$_ZN4cute5tupleIJNS0_IJNS_1CILi8EEENS1_ILi2EEES3_S3_S2_S3_EEENS0_IJNS1_ILi1EEEiiiNS1_ILi72EEENS1_ILi512EEEEEEEEC2ERKS4_RKS8_,@function
        .size           $_ZN7cutlass13device_kernelIN5flash19enable_sm80_to_sm89INS1_16FlashAttnBwdSm80INS1_25CollectiveMainloopBwdSm80ILi2ELi2EN4cute5tupleIJNS5_1CILi128EEES8_NS7_ILi64EEEEEENS_10bfloat16_tEfNS_4arch4Sm80ELb0ELb0ELb1ELb0ELb1ELb0ELb0ELb0ELi2ELi4ELi4ELi4ELb0EEENS1_21CollectiveEpilogueBwdISA_SB_SD_Li256ELb0ELb0ELi2EEENS1_19SingleTileSchedulerILb0ELb0ELb0ELi128EEEEEEEEEvNT_6ParamsE$_ZN4cute5tupleIJNS0_IJNS_1CILi8EEENS1_ILi2EEES3_S3_S2_S3_EEENS0_IJNS1_ILi1EEEiiiNS1_ILi72EEENS1_ILi512EEEEEEEEC2ERKS4_RKS8_,($_ZN7cutlass13device_kernelIN5flash19enable_sm80_to_sm89INS1_16FlashAttnBwdSm80INS1_25CollectiveMainloopBwdSm80ILi2ELi2EN4cute5tupleIJNS5_1CILi128EEES8_NS7_ILi64EEEEEENS_10bfloat16_tEfNS_4arch4Sm80ELb0ELb0ELb1ELb0ELb1ELb0ELb0ELb0ELi2ELi4ELi4ELi4ELb0EEENS1_21CollectiveEpilogueBwdISA_SB_SD_Li256ELb0ELb0ELi2EEENS1_19SingleTileSchedulerILb0ELb0ELb0ELi128EEEEEEEEEvNT_6ParamsE$_ZN4cute5tupleIJNS_1CILi0EEEiEEC2ERKS2_RKi - $_ZN7cutlass13device_kernelIN5flash19enable_sm80_to_sm89INS1_16FlashAttnBwdSm80INS1_25CollectiveMainloopBwdSm80ILi2ELi2EN4cute5tupleIJNS5_1CILi128EEES8_NS7_ILi64EEEEEENS_10bfloat16_tEfNS_4arch4Sm80ELb0ELb0ELb1ELb0ELb1ELb0ELb0ELb0ELi2ELi4ELi4ELi4ELb0EEENS1_21CollectiveEpilogueBwdISA_SB_SD_Li256ELb0ELb0ELi2EEENS1_19SingleTileSchedulerILb0ELb0ELb0ELi128EEEEEEEEEvNT_6ParamsE$_ZN4cute5tupleIJNS0_IJNS_1CILi8EEENS1_ILi2EEES3_S3_S2_S3_EEENS0_IJNS1_ILi1EEEiiiNS1_ILi72EEENS1_ILi512EEEEEEEEC2ERKS4_RKS8_)
$_ZN7cutlass13device_kernelIN5flash19enable_sm80_to_sm89INS1_16FlashAttnBwdSm80INS1_25CollectiveMainloopBwdSm80ILi2ELi2EN4cute5tupleIJNS5_1CILi128EEES8_NS7_ILi64EEEEEENS_10bfloat16_tEfNS_4arch4Sm80ELb0ELb0ELb1ELb0ELb1ELb0ELb0ELb0ELi2ELi4ELi4ELi4ELb0EEENS1_21CollectiveEpilogueBwdISA_SB_SD_Li256ELb0ELb0ELi2EEENS1_19SingleTileSchedulerILb0ELb0ELb0ELi128EEEEEEEEEvNT_6ParamsE$_ZN4cute5tupleIJNS0_IJNS_1CILi8EEENS1_ILi2EEES3_S3_S2_S3_EEENS0_IJNS1_ILi1EEEiiiNS1_ILi72EEENS1_ILi512EEEEEEEEC2ERKS4_RKS8_:
[----:B------:R-:W-:Y:S02]  /*ab90*/  MOV R8, 0xabb0 ;  /* 0x0000abb000087802 */ /* 0x000fe40000000f00 */
[----:B------:R-:W-:Y:S05]  /*aba0*/  CALL.REL.NOINC `($_ZN7cutlass13device_kernelIN5flash19enable_sm80_to_sm89INS1_16FlashAttnBwdSm80INS1_25CollectiveMainloopBwdSm80ILi2ELi2EN4cute5tupleIJNS5_1CILi128EEES8_NS7_ILi64EEEEEENS_10bfloat16_tEfNS_4arch4Sm80ELb0ELb0ELb1ELb0ELb1ELb0ELb0ELb0ELi2ELi4ELi4ELi4ELb0EEENS1_21CollectiveEpilogueBwdISA_SB_SD_Li256ELb0ELb0ELi2EEENS1_19SingleTileSchedulerILb0ELb0ELb0ELi128EEEEEEEEEvNT_6ParamsE$_ZN4cute3eso3ESOILb1ELb0EJNS_5tupleIJNS_1CILi8EEENS3_ILi2EEES5_S5_S4_S5_EEENS2_IJNS3_ILi1EEEiiiNS3_ILi72EEENS3_ILi512EEEEEEEEC2ERKS6_RKSA_) ;  /* 0xffffded000007944 */ /* 0x000fea0003c3ffff */
[----:B-1----:R-:W-:Y:S02]  /*abb0*/  MOV R2, R6 ;  /* 0x0000000600027202 */ /* 0x002fe40000000f00 */
[----:B------:R-:W-:-:S04]  /*abc0*/  MOV R3, 0x0 ;  /* 0x0000000000037802 */ /* 0x000fc80000000f00 */
[----:B------:R-:W-:Y:S05]  /*abd0*/  RET.REL.NODEC R2 `(_ZN7cutlass13device_kernelIN5flash19enable_sm80_to_sm89INS1_16FlashAttnBwdSm80INS1_25CollectiveMainloopBwdSm80ILi2ELi2EN4cute5tupleIJNS5_1CILi128EEES8_NS7_ILi64EEEEEENS_10bfloat16_tEfNS_4arch4Sm80ELb0ELb0ELb1ELb0ELb1ELb0ELb0ELb0ELi2ELi4ELi4ELi4ELb0EEENS1_21CollectiveEpilogueBwdISA_SB_SD_Li256ELb0ELb0ELi2EEENS1_19SingleTileSchedulerILb0ELb0ELb0ELi128EEEEEEEEEvNT_6ParamsE) ;  /* 0xffff542002007950 */ /* 0x000fea0003c3ffff */
        .type           $_ZN7cutlass13device_kernelIN5flash19enable_sm80_to_sm89INS1_16FlashAttnBwdSm80INS1_25CollectiveMainloopBwdSm80ILi2ELi2EN4cute5tupleIJNS5_1CILi128EEES8_NS7_ILi64EEEEEENS_10bfloat16_tEfNS_4arch4Sm80ELb0ELb0ELb1ELb0ELb1ELb0ELb0ELb0ELi2ELi4ELi4ELi4ELb0EEENS1_21CollectiveEpilogueBwdISA_SB_SD_Li256ELb0ELb0ELi2EEENS1_19SingleTileSchedulerILb0ELb0ELb0ELi128EEEEEEEEEvNT_6ParamsE$_ZN4cute5tupleIJNS_1CILi0EEEiEEC2ERKS2_RKi,@function
        .size           $_ZN7cutlass13device_kernelIN5flash19enable_sm80_to_sm89INS1_16FlashAttnBwdSm80INS1_25CollectiveMainloopBwdSm80ILi2ELi2EN4cute5tupleIJNS5_1CILi128EEES8_NS7_ILi64EEEEEENS_10bfloat16_tEfNS_4arch4Sm80ELb0ELb0ELb1ELb0ELb1ELb0ELb0ELb0ELi2ELi4ELi4ELi4ELb0EEENS1_21CollectiveEpilogueBwdISA_SB_SD_Li256ELb0ELb0ELi2EEENS1_19SingleTileSchedulerILb0ELb0ELb0ELi128EEEEEEEEEvNT_6ParamsE$_ZN4cute5tupleIJNS_1CILi0EEEiEEC2ERKS2_RKi,($_ZN7cutlass13device_kernelIN5flash19enable_sm80_to_sm89INS1_16FlashAttnBwdSm80INS1_25CollectiveMainloopBwdSm80ILi2ELi2EN4cute5tupleIJNS5_1CILi128EEES8_NS7_ILi64EEEEEENS_10bfloat16_tEfNS_4arch4Sm80ELb0ELb0ELb1ELb0ELb1ELb0ELb0ELb0ELi2ELi4ELi4ELi4ELb0EEENS1_21CollectiveEpilogueBwdISA_SB_SD_Li256ELb0ELb0ELi2EEENS1_19SingleTileSchedulerILb0ELb0ELb0ELi128EEEEEEEEEvNT_6ParamsE$_ZN4cute5tupleIJNS_1CILi2EEEiEEC2ERKS2_RKi - $_ZN7cutlass13device_kernelIN5flash19enable_sm80_to_sm89INS1_16FlashAttnBwdSm80INS1_25CollectiveMainloopBwdSm80ILi2ELi2EN4cute5tupleIJNS5_1CILi128EEES8_NS7_ILi64EEEEEENS_10bfloat16_tEfNS_4arch4Sm80ELb0ELb0ELb1ELb0ELb1ELb0ELb0ELb0ELi2ELi4ELi4ELi4ELb0EEENS1_21CollectiveEpilogueBwdISA_SB_SD_Li256ELb0ELb0ELi2EEENS1_19SingleTileSchedulerILb0ELb0ELb0ELi128EEEEEEEEEvNT_6ParamsE$_ZN4cute5tupleIJNS_1CILi0EEEiEEC2ERKS2_RKi)
$_ZN7cutlass13device_kernelIN5flash19enable_sm80_to_sm89INS1_16FlashAttnBwdSm80INS1_25CollectiveMainloopBwdSm80ILi2ELi2EN4cute5tupleIJNS5_1CILi128EEES8_NS7_ILi64EEEEEENS_10bfloat16_tEfNS_4arch4Sm80ELb0ELb0ELb1ELb0ELb1ELb0ELb0ELb0ELi2ELi4ELi4ELi4ELb0EEENS1_21CollectiveEpilogueBwdISA_SB_SD_Li256ELb0ELb0ELi2EEENS1_19SingleTileSchedulerILb0ELb0ELb0ELi128EEEEEEEEEvNT_6ParamsE$_ZN4cute5tupleIJNS_1CILi0EEEiEEC2ERKS2_RKi:
[----:B------:R-:W-:Y:S02]  /*abe0*/  MOV R2, R11 ;  /* 0x0000000b00027202 */ /* 0x000fe40000000f00 */
[----:B------:R-:W-:Y:S02]  /*abf0*/  MOV R8, 0xac10 ;  /* 0x0000ac1000087802 */ /* 0x000fe40000000f00 */
[----:B------:R-:W-:Y:S05]  /*ac00*/  CALL.REL.NOINC `($_ZN7cutlass13device_kernelIN5flash19enable_sm80_to_sm89INS1_16FlashAttnBwdSm80INS1_25CollectiveMainloopBwdSm80ILi2ELi2EN4cute5tupleIJNS5_1CILi128EEES8_NS7_ILi64EEEEEENS_10bfloat16_tEfNS_4arch4Sm80ELb0ELb0ELb1ELb0ELb1ELb0ELb0ELb0ELi2ELi4ELi4ELi4ELb0EEENS1_21CollectiveEpilogueBwdISA_SB_SD_Li256ELb0ELb0ELi2EEENS1_19SingleTileSchedulerILb0ELb0ELb0ELi128EEEEEEEEEvNT_6ParamsE$_ZN4cute3eso3ESOILb1ELb0EJNS_1CILi0EEEiEEC2ERKS3_RKi) ;  /* 0xffffca7000007944 */ /* 0x000fea0003c3ffff */
[----:B-1----:R-:W-:Y:S02]  /*ac10*/  MOV R2, R6 ;  /* 0x0000000600027202 */ /* 0x002fe40000000f00 */
[----:B------:R-:W-:-:S04]  /*ac20*/  MOV R3, 0x0 ;  /* 0x0000000000037802 */ /* 0x000fc80000000f00 */
[----:B------:R-:W-:Y:S05]  /*ac30*/  RET.REL.NODEC R2 `(_ZN7cutlass13device_kernelIN5flash19enable_sm80_to_sm89INS1_16FlashAttnBwdSm80INS1_25CollectiveMainloopBwdSm80ILi2ELi2EN4cute5tupleIJNS5_1CILi128EEES8_NS7_ILi64EEEEEENS_10bfloat16_tEfNS_4arch4Sm80ELb0ELb0ELb1ELb0ELb1ELb0ELb0ELb0ELi2ELi4ELi4ELi4ELb0EEENS1_21CollectiveEpilogueBwdISA_SB_SD_Li256ELb0ELb0ELi2EEENS1_19SingleTileSchedulerILb0ELb0ELb0ELi128EEEEEEEEEvNT_6ParamsE) ;  /* 0xffff53c002007950 */ /* 0x000fea0003c3ffff */
        .type           $_ZN7cutlass13device_kernelIN5flash19enable_sm80_to_sm89INS1_16FlashAttnBwdSm80INS1_25CollectiveMainloopBwdSm80ILi2ELi2EN4cute5tupleIJNS5_1CILi128EEES8_NS7_ILi64EEEEEENS_10bfloat16_tEfNS_4arch4Sm80ELb0ELb0ELb1ELb0ELb1ELb0ELb0ELb0ELi2ELi4ELi4ELi4ELb0EEENS1_21CollectiveEpilogueBwdISA_SB_SD_Li256ELb0ELb0ELi2EEENS1_19SingleTileSchedulerILb0ELb0ELb0ELi128EEEEEEEEEvNT_6ParamsE$_ZN4cute5tupleIJNS_1CILi2EEEiEEC2ERKS2_RKi,@function
        .size           $_ZN7cutlass13device_kernelIN5flash19enable_sm80_to_sm89INS1_16FlashAttnBwdSm80INS1_25CollectiveMainloopBwdSm80ILi2ELi2EN4cute5tupleIJNS5_1CILi128EEES8_NS7_ILi64EEEEEENS_10bfloat16_tEfNS_4arch4Sm80ELb0ELb0ELb1ELb0ELb1ELb0ELb0ELb0ELi2ELi4ELi4ELi4ELb0EEENS1_21CollectiveEpilogueBwdISA_SB_SD_Li256ELb0ELb0ELi2EEENS1_19SingleTileSchedulerILb0ELb0ELb0ELi128EEEEEEEEEvNT_6ParamsE$_ZN4cute5tupleIJNS_1CILi2EEEiEEC2ERKS2_RKi,($_ZN7cutlass13device_kernelIN5flash19enable_sm80_to_sm89INS1_16FlashAttnBwdSm80INS1_25CollectiveMainloopBwdSm80ILi2ELi2EN4cute5tupleIJNS5_1CILi128EEES8_NS7_ILi64EEEEEENS_10bfloat16_tEfNS_4arch4Sm80ELb0ELb0ELb1ELb0ELb1ELb0ELb0ELb0ELi2ELi4ELi4ELi4ELb0EEENS1_21CollectiveEpilogueBwdISA_SB_SD_Li256ELb0ELb0ELi2EEENS1_19SingleTileSchedulerILb0ELb0ELb0ELi128EEEEEEEEEvNT_6ParamsE$_ZN4cute5tupleIJNS_7SwizzleILi3ELi3ELi3EEENS_9MixedBitsILj0ELj432EEENS_6LayoutINS0_IJNS0_IJNS_1CILi2EEES7_S7_EEES7_NS6_ILi8EEEEEENS0_IJNS0_IJNS6_ILi64EEES9_NS6_ILi512EEEEEENS6_ILi8192EEENS6_ILi1024EEEEEEEEEEC2ERKS2_RKS4_RKSH_ - $_ZN7cutlass13device_kernelIN5flash19enable_sm80_to_sm89INS1_16FlashAttnBwdSm80INS1_25CollectiveMainloopBwdSm80ILi2ELi2EN4cute5tupleIJNS5_1CILi128EEES8_NS7_ILi64EEEEEENS_10bfloat16_tEfNS_4arch4Sm80ELb0ELb0ELb1ELb0ELb1ELb0ELb0ELb0ELi2ELi4ELi4ELi4ELb0EEENS1_21CollectiveEpilogueBwdISA_SB_SD_Li256ELb0ELb0ELi2EEENS1_19SingleTileSchedulerILb0ELb0ELb0ELi128EEEEEEEEEvNT_6ParamsE$_ZN4cute5tupleIJNS_1CILi2EEEiEEC2ERKS2_RKi)
$_ZN7cutlass13device_kernelIN5flash19enable_sm80_to_sm89INS1_16FlashAttnBwdSm80INS1_25CollectiveMainloopBwdSm80ILi2ELi2EN4cute5tupleIJNS5_1CILi128EEES8_NS7_ILi64EEEEEENS_10bfloat16_tEfNS_4arch4Sm80ELb0ELb0ELb1ELb0ELb1ELb0ELb0ELb0ELi2ELi4ELi4ELi4ELb0EEENS1_21CollectiveEpilogueBwdISA_SB_SD_Li256ELb0ELb0ELi2EEENS1_19SingleTileSchedulerILb0ELb0ELb0ELi128EEEEEEEEEvNT_6ParamsE$_ZN4cute5tupleIJNS_1CILi2EEEiEEC2ERKS2_RKi:
[----:B------:R-:W-:Y:S02]  /*ac40*/  MOV R4, 0xac60 ;  /* 0x0000ac6000047802 */ /* 0x000fe40000000f00 */
[----:B------:R-:W-:Y:S05]  /*ac50*/  CALL.REL.NOINC `($_ZN7cutlass13device_kernelIN5flash19enable_sm80_to_sm89INS1_16FlashAttnBwdSm80INS1_25CollectiveMainloopBwdSm80ILi2ELi2EN4cute5tupleIJNS5_1CILi128EEES8_NS7_ILi64EEEEEENS_10bfloat16_tEfNS_4arch4Sm80ELb0ELb0ELb1ELb0ELb1ELb0ELb0ELb0ELi2ELi4ELi4ELi4ELb0EEENS1_21CollectiveEpilogueBwdISA_SB_SD_Li256ELb0ELb0ELi2EEENS1_19SingleTileSchedulerILb0ELb0ELb0ELi128EEEEEEEEEvNT_6ParamsE$_ZN4cute3eso3ESOILb1ELb0EJNS_1CILi2EEEiEEC2ERKS3_RKi) ;  /* 0xffffd00000007944 */ /* 0x000fea0003c3ffff */
[----:B-1----:R-:W-:Y:S02]  /*ac60*/  MOV R2, R6 ;  /* 0x0000000600027202 */ /* 0x002fe40000000f00 */
[----:B------:R-:W-:-:S04]  /*ac70*/  MOV R3, 0x0 ;  /* 0x0000000000037802 */ /* 0x000fc80000000f00 */
[----:B------:R-:W-:Y:S05]  /*ac80*/  RET.REL.NODEC R2 `(_ZN7cutlass13device_kernelIN5flash19enable_sm80_to_sm89INS1_16FlashAttnBwdSm80INS1_25CollectiveMainloopBwdSm80ILi2ELi2EN4cute5tupleIJNS5_1CILi128EEES8_NS7_ILi64EEEEEENS_10bfloat16_tEfNS_4arch4Sm80ELb0ELb0ELb1ELb0ELb1ELb0ELb0ELb0ELi2ELi4ELi4ELi4ELb0EEENS1_21CollectiveEpilogueBwdISA_SB_SD_Li256ELb0ELb0ELi2EEENS1_19SingleTileSchedulerILb0ELb0ELb0ELi128EEEEEEEEEvNT_6ParamsE) ;  /* 0xffff537002007950 */ /* 0x000fea0003c3ffff */
        .type           $_ZN7cutlass13device_kernelIN5flash19enable_sm80_to_sm89INS1_16FlashAttnBwdSm80INS1_25CollectiveMainloopBwdSm80ILi2ELi2EN4cute5tupleIJNS5_1CILi128EEES8_NS7_ILi64EEEEEENS_10bfloat16_tEfNS_4arch4Sm80ELb0ELb0ELb1ELb0ELb1ELb0ELb0ELb0ELi2ELi4ELi4ELi4ELb0EEENS1_21CollectiveEpilogueBwdISA_SB_SD_Li256ELb0ELb0ELi2EEENS1_19SingleTileSchedulerILb0ELb0ELb0ELi128EEEEEEEEEvNT_6ParamsE$_ZN4cute5tupleIJNS_7SwizzleILi3ELi3ELi3EEENS_9MixedBitsILj0ELj432EEENS_6LayoutINS0_IJNS0_IJNS_1CILi2EEES7_S7_EEES7_NS6_ILi8EEEEEENS0_IJNS0_IJNS6_ILi64EEES9_NS6_ILi512EEEEEENS6_ILi8192EEENS6_ILi1024EEEEEEEEEEC2ERKS2_RKS4_RKSH_,@function
        .size           $_ZN7cutlass13device_kernelIN5flash19enable_sm80_to_sm89INS1_16FlashAttnBwdSm80INS1_25CollectiveMainloopBwdSm80ILi2ELi2EN4cute5tupleIJNS5_1CILi128EEES8_NS7_ILi64EEEEEENS_10bfloat16_tEfNS_4arch4Sm80ELb0ELb0ELb1ELb0ELb1ELb0ELb0ELb0ELi2ELi4ELi4ELi4ELb0EEENS1_21CollectiveEpilogueBwdISA_SB_SD_Li256ELb0ELb0ELi2EEENS1_19SingleTileSchedulerILb0ELb0ELb0ELi128EEEEEEEEEvNT_6ParamsE$_ZN4cute5tupleIJNS_7SwizzleILi3ELi3ELi3EEENS_9MixedBitsILj0ELj432EEENS_6LayoutINS0_IJNS0_IJNS_1CILi2EEES7_S7_EEES7_NS6_ILi8EEEEEENS0_IJNS0_IJNS6_ILi64EEES9_NS6_ILi512EEEEEENS6_ILi8192EEENS6_ILi1024EEEEEEEEEEC2ERKS2_RKS4_RKSH_,($_ZN7cutlass13device_kernelIN5flash19enable_sm80_to_sm89INS1_16FlashAttnBwdSm80INS1_25CollectiveMainloopBwdSm80ILi2ELi2EN4cute5tupleIJNS5_1CILi128EEES8_NS7_ILi64EEEEEENS_10bfloat16_tEfNS_4arch4Sm80ELb0ELb0ELb1ELb0ELb1ELb0ELb0ELb0ELi2ELi4ELi4ELi4ELb0EEENS1_21CollectiveEpilogueBwdISA_SB_SD_Li256ELb0ELb0ELi2EEENS1_19SingleTileSchedulerILb0ELb0ELb0ELi128EEEEEEEEEvNT_6ParamsE$_ZN4cute5tupleIJiEEC2ERKi - $_ZN7cutlass13device_kernelIN5flash19enable_sm80_to_sm89INS1_16FlashAttnBwdSm80INS1_25CollectiveMainloopBwdSm80ILi2ELi2EN4cute5tupleIJNS5_1CILi128EEES8_NS7_ILi64EEEEEENS_10bfloat16_tEfNS_4arch4Sm80ELb0ELb0ELb1ELb0ELb1ELb0ELb0ELb0ELi2ELi4ELi4ELi4ELb0EEENS1_21CollectiveEpilogueBwdISA_SB_SD_Li256ELb0ELb0ELi2EEENS1_19SingleTileSchedulerILb0ELb0ELb0ELi128EEEEEEEEEvNT_6ParamsE$_ZN4cute5tupleIJNS_7SwizzleILi3ELi3ELi3EEENS_9MixedBitsILj0ELj432EEENS_6LayoutINS0_IJNS0_IJNS_1CILi2EEES7_S7_EEES7_NS6_ILi8EEEEEENS0_IJNS0_IJNS6_ILi64EEES9_NS6_ILi512EEEEEENS6_ILi8192EEENS6_ILi1024EEEEEEEEEEC2ERKS2_RKS4_RKSH_)
$_ZN7cutlass13device_kernelIN5flash19enable_sm80_to_sm89INS1_16FlashAttnBwdSm80INS1_25CollectiveMainloopBwdSm80ILi2ELi2EN4cute5tupleIJNS5_1CILi128EEES8_NS7_ILi64EEEEEENS_10bfloat16_tEfNS_4arch4Sm80ELb0ELb0ELb1ELb0ELb1ELb0ELb0ELb0ELi2ELi4ELi4ELi4ELb0EEENS1_21CollectiveEpilogueBwdISA_SB_SD_Li256ELb0ELb0ELi2EEENS1_19SingleTileSchedulerILb0ELb0ELb0ELi128EEEEEEEEEvNT_6ParamsE$_ZN4cute5tupleIJNS_7SwizzleILi3ELi3ELi3EEENS_9MixedBitsILj0ELj432EEENS_6LayoutINS0_IJNS0_IJNS_1CILi2EEES7_S7_EEES7_NS6_ILi8EEEEEENS0_IJNS0_IJNS6_ILi64EEES9_NS6_ILi512EEEEEENS6_ILi8192EEENS6_ILi1024EEEEEEEEEEC2ERKS2_RKS4_RKSH_:
[----:B------:R-:W-:Y:S02]  /*ac90*/  MOV R6, 0xacb0 ;  /* 0x0000acb000067802 */ /* 0x000fe40000000f00 */
[----:B------:R-:W-:Y:S05]  /*aca0*/  CALL.REL.NOINC `($_ZN7cutlass13device_kernelIN5flash19enable_sm80_to_sm89INS1_16FlashAttnBwdSm80INS1_25CollectiveMainloopBwdSm80ILi2ELi2EN4cute5tupleIJNS5_1CILi128EEES8_NS7_ILi64EEEEEENS_10bfloat16_tEfNS_4arch4Sm80ELb0ELb0ELb1ELb0ELb1ELb0ELb0ELb0ELi2ELi4ELi4ELi4ELb0EEENS1_21CollectiveEpilogueBwdISA_SB_SD_Li256ELb0ELb0ELi2EEENS1_19SingleTileSchedulerILb0ELb0ELb0ELi128EEEEEEEEEvNT_6ParamsE$_ZN4cute3eso3ESOILb1ELb0EJNS_7SwizzleILi3ELi3ELi3EEENS_9MixedBitsILj0ELj432EEENS_6LayoutINS_5tupleIJNS7_IJNS_1CILi2EEES9_S9_EEES9_NS8_ILi8EEEEEENS7_IJNS7_IJNS8_ILi64EEESB_NS8_ILi512EEEEEENS8_ILi8192EEENS8_ILi1024EEEEEEEEEEC2ERKS3_RKS5_RKSJ_) ;  /* 0xfffff77000007944 */ /* 0x000fea0003c3ffff */
[----:B------:R-:W-:-:S04]  /*acb0*/  MOV R5, 0x0 ;  /* 0x0000000000057802 */ /* 0x000fc80000000f00 */
[----:B------:R-:W-:Y:S05]  /*acc0*/  RET.REL.NODEC R4 `(_ZN7cutlass13device_kernelIN5flash19enable_sm80_to_sm89INS1_16FlashAttnBwdSm80INS1_25CollectiveMainloopBwdSm80ILi2ELi2EN4cute5tupleIJNS5_1CILi128EEES8_NS7_ILi64EEEEEENS_10bfloat16_tEfNS_4arch4Sm80ELb0ELb0ELb1ELb0ELb1ELb0ELb0ELb0ELi2ELi4ELi4ELi4ELb0EEENS1_21CollectiveEpilogueBwdISA_SB_SD_Li256ELb0ELb0ELi2EEENS1_19SingleTileSchedulerILb0ELb0ELb0ELi128EEEEEEEEEvNT_6ParamsE) ;  /* 0xffff533004007950 */ /* 0x000fea0003c3ffff */
        .type           $_ZN7cutlass13device_kernelIN5flash19enable_sm80_to_sm89INS1_16FlashAttnBwdSm80INS1_25CollectiveMainloopBwdSm80ILi2ELi2EN4cute5tupleIJNS5_1CILi128EEES8_NS7_ILi64EEEEEENS_10bfloat16_tEfNS_4arch4Sm80ELb0ELb0ELb1ELb0ELb1ELb0ELb0ELb0ELi2ELi4ELi4ELi4ELb0EEENS1_21CollectiveEpilogueBwdISA_SB_SD_Li256ELb0ELb0ELi2EEENS1_19SingleTileSchedulerILb0ELb0ELb0ELi128EEEEEEEEEvNT_6ParamsE$_ZN4cute5tupleIJiEEC2ERKi,@function
        .size           $_ZN7cutlass13device_kernelIN5flash19enable_sm80_to_sm89INS1_16FlashAttnBwdSm80INS1_25CollectiveMainloopBwdSm80ILi2ELi2EN4cute5tupleIJNS5_1CILi128EEES8_NS7_ILi64EEEEEENS_10bfloat16_tEfNS_4arch4Sm80ELb0ELb0ELb1ELb0ELb1ELb0ELb0ELb0ELi2ELi4ELi4ELi4ELb0EEENS1_21CollectiveEpilogueBwdISA_SB_SD_Li256ELb0ELb0ELi2EEENS1_19SingleTileSchedulerILb0ELb0ELb0ELi128EEEEEEEEEvNT_6ParamsE$_ZN4cute5tupleIJiEEC2ERKi,($_ZN7cutlass13device_kernelIN5flash19enable_sm80_to_sm89INS1_16FlashAttnBwdSm80INS1_25CollectiveMainloopBwdSm80ILi2ELi2EN4cute5tupleIJNS5_1CILi128EEES8_NS7_ILi64EEEEEENS_10bfloat16_tEfNS_4arch4Sm80ELb0ELb0ELb1ELb0ELb1ELb0ELb0ELb0ELi2ELi4ELi4ELi4ELb0EEENS1_21CollectiveEpilogueBwdISA_SB_SD_Li256ELb0ELb0ELi2EEENS1_19SingleTileSchedulerILb0ELb0ELb0ELi128EEEEEEEEEvNT_6ParamsE$_ZN4cute5tupleIJiNS_1CILi0EEEEEC2ERKiRKS2_ - $_ZN7cutlass13device_kernelIN5flash19enable_sm80_to_sm89INS1_16FlashAttnBwdSm80INS1_25CollectiveMainloopBwdSm80ILi2ELi2EN4cute5tupleIJNS5_1CILi128EEES8_NS7_ILi64EEEEEENS_10bfloat16_tEfNS_4arch4Sm80ELb0ELb0ELb1ELb0ELb1ELb0ELb0ELb0ELi2ELi4ELi4ELi4ELb0EEENS1_21CollectiveEpilogueBwdISA_SB_SD_Li256ELb0ELb0ELi2EEENS1_19SingleTileSchedulerILb0ELb0ELb0ELi128EEEEEEEEEvNT_6ParamsE$_ZN4cute5tupleIJiEEC2ERKi)
$_ZN7cutlass13device_kernelIN5flash19enable_sm80_to_sm89INS1_16FlashAttnBwdSm80INS1_25CollectiveMainloopBwdSm80ILi2ELi2EN4cute5tupleIJNS5_1CILi128EEES8_NS7_ILi64EEEEEENS_10bfloat16_tEfNS_4arch4Sm80ELb0ELb0ELb1ELb0ELb1ELb0ELb0ELb0ELi2ELi4ELi4ELi4ELb0EEENS1_21CollectiveEpilogueBwdISA_SB_SD_Li256ELb0ELb0ELi2EEENS1_19SingleTileSchedulerILb0ELb0ELb0ELi128EEEEEEEEEvNT_6ParamsE$_ZN4cute5tupleIJiEEC2ERKi:
[----:B------:R-:W-:Y:S02]  /*acd0*/  MOV R8, 0xacf0 ;  /* 0x0000acf000087802 */ /* 0x000fe40000000f00 */
[----:B------:R-:W-:Y:S05]  /*ace0*/  CALL.REL.NOINC `($_ZN7cutlass13device_kernelIN5flash19enable_sm80_to_sm89INS1_16FlashAttnBwdSm80INS1_25CollectiveMainloopBwdSm80ILi2ELi2EN4cute5tupleIJNS5_1CILi128EEES8_NS7_ILi64EEEEEENS_10bfloat16_tEfNS_4arch4Sm80ELb0ELb0ELb1ELb0ELb1ELb0ELb0ELb0ELi2ELi4ELi4ELi4ELb0EEENS1_21CollectiveEpilogueBwdISA_SB_SD_Li256ELb0ELb0ELi2EEENS1_19SingleTileSchedulerILb0ELb0ELb0ELi128EEEEEEEEEvNT_6ParamsE$_ZN4cute3eso3ESOILb0ELb1EJiEEC2ERKi) ;  /* 0xffffc2a000007944 */ /* 0x000fea0003c3ffff */
[----:B-1----:R-:W-:Y:S02]  /*acf0*/  MOV R2, R10 ;  /* 0x0000000a00027202 */ /* 0x002fe40000000f00 */
[----:B------:R-:W-:-:S04]  /*ad00*/  MOV R3, 0x0 ;  /* 0x0000000000037802 */ /* 0x000fc80000000f00 */
[----:B------:R-:W-:Y:S05]  /*ad10*/  RET.REL.NODEC R2 `(_ZN7cutlass13device_kernelIN5flash19enable_sm80_to_sm89INS1_16FlashAttnBwdSm80INS1_25CollectiveMainloopBwdSm80ILi2ELi2EN4cute5tupleIJNS5_1CILi128EEES8_NS7_ILi64EEEEEENS_10bfloat16_tEfNS_4arch4Sm80ELb0ELb0ELb1ELb0ELb1ELb0ELb0ELb0ELi2ELi4ELi4ELi4ELb0EEENS1_21CollectiveEpilogueBwdISA_SB_SD_Li256ELb0ELb0ELi2EEENS1_19SingleTileSchedulerILb0ELb0ELb0ELi128EEEEEEEEEvNT_6ParamsE) ;  /* 0xffff52e002007950 */ /* 0x000fea0003c3ffff */
        .type           $_ZN7cutlass13device_kernelIN5flash19enable_sm80_to_sm89INS1_16FlashAttnBwdSm80INS1_25CollectiveMainloopBwdSm80ILi2ELi2EN4cute5tupleIJNS5_1CILi128EEES8_NS7_ILi64EEEEEENS_10bfloat16_tEfNS_4arch4Sm80ELb0ELb0ELb1ELb0ELb1ELb0ELb0ELb0ELi2ELi4ELi4ELi4ELb0EEENS1_21CollectiveEpilogueBwdISA_SB_SD_Li256ELb0ELb0ELi2EEENS1_19SingleTileSchedulerILb0ELb0ELb0ELi128EEEEEEEEEvNT_6ParamsE$_ZN4cute5tupleIJiNS_1CILi0EEEEEC2ERKiRKS2_,@function
        .size           $_ZN7cutlass13device_kernelIN5flash19enable_sm80_to_sm89INS1_16FlashAttnBwdSm80INS1_25CollectiveMainloopBwdSm80ILi2ELi2EN4cute5tupleIJNS5_1CILi128EEES8_NS7_ILi64EEEEEENS_10bfloat16_tEfNS_4arch4Sm80ELb0ELb0ELb1ELb0ELb1ELb0ELb0ELb0ELi2ELi4ELi4ELi4ELb0EEENS1_21CollectiveEpilogueBwdISA_SB_SD_Li256ELb0ELb0ELi2EEENS1_19SingleTileSchedulerILb0ELb0ELb0ELi128EEEEEEEEEvNT_6ParamsE$_ZN4cute5tupleIJiNS_1CILi0EEEEEC2ERKiRKS2_,($_ZN7cutlass13device_kernelIN5flash19enable_sm80_to_sm89INS1_16FlashAttnBwdSm80INS1_25CollectiveMainloopBwdSm80ILi2ELi2EN4cute5tupleIJNS5_1CILi128EEES8_NS7_ILi64EEEEEENS_10bfloat16_tEfNS_4arch4Sm80ELb0ELb0ELb1ELb0ELb1ELb0ELb0ELb0ELi2ELi4ELi4ELi4ELb0EEENS1_21CollectiveEpilogueBwdISA_SB_SD_Li256ELb0ELb0ELi2EEENS1_19SingleTileSchedulerILb0ELb0ELb0ELi128EEEEEEEEEvNT_6ParamsE$_ZN4cute5tupleIJiiEEC2ERKiS3_ - $_ZN7cutlass13device_kernelIN5flash19enable_sm80_to_sm89INS1_16FlashAttnBwdSm80INS1_25CollectiveMainloopBwdSm80ILi2ELi2EN4cute5tupleIJNS5_1CILi128EEES8_NS7_ILi64EEEEEENS_10bfloat16_tEfNS_4arch4Sm80ELb0ELb0ELb1ELb0ELb1ELb0ELb0ELb0ELi2ELi4ELi4ELi4ELb0EEENS1_21CollectiveEpilogueBwdISA_SB_SD_Li256ELb0ELb0ELi2EEENS1_19SingleTileSchedulerILb0ELb0ELb0ELi128EEEEEEEEEvNT_6ParamsE$_ZN4cute5tupleIJiNS_1CILi0EEEEEC2ERKiRKS2_)
$_ZN7cutlass13device_kernelIN5flash19enable_sm80_to_sm89INS1_16FlashAttnBwdSm80INS1_25CollectiveMainloopBwdSm80ILi2ELi2EN4cute5tupleIJNS5_1CILi128EEES8_NS7_ILi64EEEEEENS_10bfloat16_tEfNS_4arch4Sm80ELb0ELb0ELb1ELb0ELb1ELb0ELb0ELb0ELi2ELi4ELi4ELi4ELb0EEENS1_21CollectiveEpilogueBwdISA_SB_SD_Li256ELb0ELb0ELi2EEENS1_19SingleTileSchedulerILb0ELb0ELb0ELi128EEEEEEEEEvNT_6ParamsE$_ZN4cute5tupleIJiNS_1CILi0EEEEEC2ERKiRKS2_:
[----:B------:R-:W-:Y:S02]  /*ad20*/  MOV R6, 0xad40 ;  /* 0x0000ad4000067802 */ /* 0x000fe40000000f00 */
[----:B------:R-:W-:Y:S05]  /*ad30*/  CALL.REL.NOINC `($_ZN7cutlass13device_kernelIN5flash19enable_sm80_to_sm89INS1_16FlashAttnBwdSm80INS1_25CollectiveMainloopBwdSm80ILi2ELi2EN4cute5tupleIJNS5_1CILi128EEES8_NS7_ILi64EEEEEENS_10bfloat16_tEfNS_4arch4Sm80ELb0ELb0ELb1ELb0ELb1ELb0ELb0ELb0ELi2ELi4ELi4ELi4ELb0EEENS1_21CollectiveEpilogueBwdISA_SB_SD_Li256ELb0ELb0ELi2EEENS1_19SingleTileSchedulerILb0ELb0ELb0ELi128EEEEEEEEEvNT_6ParamsE$_ZN4cute3eso3ESOILb0ELb1EJiNS_1CILi0EEEEEC2ERKiRKS3_) ;  /* 0xffffc29000007944 */ /* 0x000fea0003c3ffff */
[----:B------:R-:W-:-:S04]  /*ad40*/  MOV R11, 0x0 ;  /* 0x00000000000b7802 */ /* 0x000fc80000000f00 */
[----:B------:R-:W-:Y:S05]  /*ad50*/  RET.REL.NODEC R10 `(_ZN7cutlass13device_kernelIN5flash19enable_sm80_to_sm89INS1_16FlashAttnBwdSm80INS1_25CollectiveMainloopBwdSm80ILi2ELi2EN4cute5tupleIJNS5_1CILi128EEES8_NS7_ILi64EEEEEENS_10bfloat16_tEfNS_4arch4Sm80ELb0ELb0ELb1ELb0ELb1ELb0ELb0ELb0ELi2ELi4ELi4ELi4ELb0EEENS1_21CollectiveEpilogueBwdISA_SB_SD_Li256ELb0ELb0ELi2EEENS1_19SingleTileSchedulerILb0ELb0ELb0ELi128EEEEEEEEEvNT_6ParamsE) ;  /* 0xffff52a00a007950 */ /* 0x000fea0003c3ffff */
        .type           $_ZN7cutlass13device_kernelIN5flash19enable_sm80_to_sm89INS1_16FlashAttnBwdSm80INS1_25CollectiveMainloopBwdSm80ILi2ELi2EN4cute5tupleIJNS5_1CILi128EEES8_NS7_ILi64EEEEEENS_10bfloat16_tEfNS_4arch4Sm80ELb0ELb0ELb1ELb0ELb1ELb0ELb0ELb0ELi2ELi4ELi4ELi4ELb0EEENS1_21CollectiveEpilogueBwdISA_SB_SD_Li256ELb0ELb0ELi2EEENS1_19SingleTileSchedulerILb0ELb0ELb0ELi128EEEEEEEEEvNT_6ParamsE$_ZN4cute5tupleIJiiEEC2ERKiS3_,@function
        .size           $_ZN7cutlass13device_kernelIN5flash19enable_sm80_to_sm89INS1_16FlashAttnBwdSm80INS1_25CollectiveMainloopBwdSm80ILi2ELi2EN4cute5tupleIJNS5_1CILi128EEES8_NS7_ILi64EEEEEENS_10bfloat16_tEfNS_4arch4Sm80ELb0ELb0ELb1ELb0ELb1ELb0ELb0ELb0ELi2ELi4ELi4ELi4ELb0EEENS1_21CollectiveEpilogueBwdISA_SB_SD_Li256ELb0ELb0ELi2EEENS1_19SingleTileSchedulerILb0ELb0ELb0ELi128EEEEEEEEEvNT_6ParamsE$_ZN4cute5tupleIJiiEEC2ERKiS3_,($_ZN7cutlass13device_kernelIN5flash19enable_sm80_to_sm89INS1_16FlashAttnBwdSm80INS1_25CollectiveMainloopBwdSm80ILi2ELi2EN4cute5tupleIJNS5_1CILi128EEES8_NS7_ILi64EEEEEENS_10bfloat16_tEfNS_4arch4Sm80ELb0ELb0ELb1ELb0ELb1ELb0ELb0ELb0ELi2ELi4ELi4ELi4ELb0EEENS1_21CollectiveEpilogueBwdISA_SB_SD_Li256ELb0ELb0ELi2EEENS1_19SingleTileSchedulerILb0ELb0ELb0ELi128EEEEEEEEEvNT_6ParamsE$_ZN4cute8gmem_ptrIPKN7cutlass10bfloat16_tEECI1NS_12iter_adaptorIS4_S5_EEES4_ - $_ZN7cutlass13device_kernelIN5flash19enable_sm80_to_sm89INS1_16FlashAttnBwdSm80INS1_25CollectiveMainloopBwdSm80ILi2ELi2EN4cute5tupleIJNS5_1CILi128EEES8_NS7_ILi64EEEEEENS_10bfloat16_tEfNS_4arch4Sm80ELb0ELb0ELb1ELb0ELb1ELb0ELb0ELb0ELi2ELi4ELi4ELi4ELb0EEENS1_21CollectiveEpilogueBwdISA_SB_SD_Li256ELb0ELb0ELi2EEENS1_19SingleTileSchedulerILb0ELb0ELb0ELi128EEEEEEEEEvNT_6ParamsE$_ZN4cute5tupleIJiiEEC2ERKiS3_)
$_ZN7cutlass13device_kernelIN5flash19enable_sm80_to_sm89INS1_16FlashAttnBwdSm80INS1_25CollectiveMainloopBwdSm80ILi2ELi2EN4cute5tupleIJNS5_1CILi128EEES8_NS7_ILi64EEEEEENS_10bfloat16_tEfNS_4arch4Sm80ELb0ELb0ELb1ELb0ELb1ELb0ELb0ELb0ELi2ELi4ELi4ELi4ELb0EEENS1_21CollectiveEpilogueBwdISA_SB_SD_Li256ELb0ELb0ELi2EEENS1_19SingleTileSchedulerILb0ELb0ELb0ELi128EEEEEEEEEvNT_6ParamsE$_ZN4cute5tupleIJiiEEC2ERKiS3_:
[----:B------:R-:W-:Y:S02]  /*ad60*/  MOV R8, 0xad80 ;  /* 0x0000ad8000087802 */ /* 0x000fe40000000f00 */
[----:B------:R-:W-:Y:S05]  /*ad70*/  CALL.REL.NOINC `($_ZN7cutlass13device_kernelIN5flash19enable_sm80_to_sm89INS1_16FlashAttnBwdSm80INS1_25CollectiveMainloopBwdSm80ILi2ELi2EN4cute5tupleIJNS5_1CILi128EEES8_NS7_ILi64EEEEEENS_10bfloat16_tEfNS_4arch4Sm80ELb0ELb0ELb1ELb0ELb1ELb0ELb0ELb0ELi2ELi4ELi4ELi4ELb0EEENS1_21CollectiveEpilogueBwdISA_SB_SD_Li256ELb0ELb0ELi2EEENS1_19SingleTileSchedulerILb0ELb0ELb0ELi128EEEEEEEEEvNT_6ParamsE$_ZN4cute3eso3ESOILb0ELb0EJiiEEC2ERKiS4_) ;  /* 0xffffba7000007944 */ /* 0x000fea0003c3ffff */
[----:B-1----:R-:W-:Y:S02]  /*ad80*/  MOV R2, R6 ;  /* 0x0000000600027202 */ /* 0x002fe40000000f00 */
[----:B------:R-:W-:-:S04]  /*ad90*/  MOV R3, 0x0 ;  /* 0x0000000000037802 */ /* 0x000fc80000000f00 */
[----:B------:R-:W-:Y:S05]  /*ada0*/  RET.REL.NODEC R2 `(_ZN7cutlass13device_kernelIN5flash19enable_sm80_to_sm89INS1_16FlashAttnBwdSm80INS1_25CollectiveMainloopBwdSm80ILi2ELi2EN4cute5tupleIJNS5_1CILi128EEES8_NS7_ILi64EEEEEENS_10bfloat16_tEfNS_4arch4Sm80ELb0ELb0ELb1ELb0ELb1ELb0ELb0ELb0ELi2ELi4ELi4ELi4ELb0EEENS1_21CollectiveEpilogueBwdISA_SB_SD_Li256ELb0ELb0ELi2EEENS1_19SingleTileSchedulerILb0ELb0ELb0ELi128EEEEEEEEEvNT_6ParamsE) ;  /* 0xffff525002007950 */ /* 0x000fea0003c3ffff */
        .type           $_ZN7cutlass13device_kernelIN5flash19enable_sm80_to_sm89INS1_16FlashAttnBwdSm80INS1_25CollectiveMainloopBwdSm80ILi2ELi2EN4cute5tupleIJNS5_1CILi128EEES8_NS7_ILi64EEEEEENS_10bfloat16_tEfNS_4arch4Sm80ELb0ELb0ELb1ELb0ELb1ELb0ELb0ELb0ELi2ELi4ELi4ELi4ELb0EEENS1_21CollectiveEpilogueBwdISA_SB_SD_Li256ELb0ELb0ELi2EEENS1_19SingleTileSchedulerILb0ELb0ELb0ELi128EEEEEEEEEvNT_6ParamsE$_ZN4cute8gmem_ptrIPKN7cutlass10bfloat16_tEECI1NS_12iter_adaptorIS4_S5_EEES4_,@function
        .size           $_ZN7cutlass13device_kernelIN5flash19enable_sm80_to_sm89INS1_16FlashAttnBwdSm80INS1_25CollectiveMainloopBwdSm80ILi2ELi2EN4cute5tupleIJNS5_1CILi128EEES8_NS7_ILi64EEEEEENS_10bfloat16_tEfNS_4arch4Sm80ELb0ELb0ELb1ELb0ELb1ELb0ELb0ELb0ELi2ELi4ELi4ELi4ELb0EEENS1_21CollectiveEpilogueBwdISA_SB_SD_Li256ELb0ELb0ELi2EEENS1_19SingleTileSchedulerILb0ELb0ELb0ELi128EEEEEEEEEvNT_6ParamsE$_ZN4cute8gmem_ptrIPKN7cutlass10bfloat16_tEECI1NS_12iter_adaptorIS4_S5_EEES4_,($_ZN7cutlass13device_kernelIN5flash19enable_sm80_to_sm89INS1_16FlashAttnBwdSm80INS1_25CollectiveMainloopBwdSm80ILi2ELi2EN4cute5tupleIJNS5_1CILi128EEES8_NS7_ILi64EEEEEENS_10bfloat16_tEfNS_4arch4Sm80ELb0ELb0ELb1ELb0ELb1ELb0ELb0ELb0ELi2ELi4ELi4ELi4ELb0EEENS1_21CollectiveEpilogueBwdISA_SB_SD_Li256ELb0ELb0ELi2EEENS1_19SingleTileSchedulerILb0ELb0ELb0ELi128EEEEEEEEEvNT_6ParamsE$_ZN4cute8gmem_ptrIPKN7cutlass9uint128_tEECI1NS_12iter_adaptorIS4_S5_EEES4_ - $_ZN7cutlass13device_kernelIN5flash19enable_sm80_to_sm89INS1_16FlashAttnBwdSm80INS1_25CollectiveMainloopBwdSm80ILi2ELi2EN4cute5tupleIJNS5_1CILi128EEES8_NS7_ILi64EEEEEENS_10bfloat16_tEfNS_4arch4Sm80ELb0ELb0ELb1ELb0ELb1ELb0ELb0ELb0ELi2ELi4ELi4ELi4ELb0EEENS1_21CollectiveEpilogueBwdISA_SB_SD_Li256ELb0ELb0ELi2EEENS1_19SingleTileSchedulerILb0ELb0ELb0ELi128EEEEEEEEEvNT_6ParamsE$_ZN4cute8gmem_ptrIPKN7cutlass10bfloat16_tEECI1NS_12iter_adaptorIS4_S5_EEES4_)
$_ZN7cutlass13device_kernelIN5flash19enable_sm80_to_sm89INS1_16FlashAttnBwdSm80INS1_25CollectiveMainloopBwdSm80ILi2ELi2EN4cute5tupleIJNS5_1CILi128EEES8_NS7_ILi64EEEEEENS_10bfloat16_tEfNS_4arch4Sm80ELb0ELb0ELb1ELb0ELb1ELb0ELb0ELb0ELi2ELi4ELi4ELi4ELb0EEENS1_21CollectiveEpilogueBwdISA_SB_SD_Li256ELb0ELb0ELi2EEENS1_19SingleTileSchedulerILb0ELb0ELb0ELi128EEEEEEEEEvNT_6ParamsE$_ZN4cute8gmem_ptrIPKN7cutlass10bfloat16_tEECI1NS_12iter_adaptorIS4_S5_EEES4_:
[----:B------:R-:W-:Y:S02]  /*adb0*/  MOV R10, 0xadd0 ;  /* 0x0000add0000a7802 */ /* 0x000fe40000000f00 */
[----:B------:R-:W-:Y:S05]  /*adc0*/  CALL.REL.NOINC `($_ZN7cutlass13device_kernelIN5flash19enable_sm80_to_sm89INS1_16FlashAttnBwdSm80INS1_25CollectiveMainloopBwdSm80ILi2ELi2EN4cute5tupleIJNS5_1CILi128EEES8_NS7_ILi64EEEEEENS_10bfloat16_tEfNS_4arch4Sm80ELb0ELb0ELb1ELb0ELb1ELb0ELb0ELb0ELi2ELi4ELi4ELi4ELb0EEENS1_21CollectiveEpilogueBwdISA_SB_SD_Li256ELb0ELb0ELi2EEENS1_19SingleTileSchedulerILb0ELb0ELb0ELi128EEEEEEEEEvNT_6ParamsE$_ZN4cute12iter_adaptorIPKN7cutlass10bfloat16_tENS_8gmem_ptrIS4_EEEC2ES4_) ;  /* 0xffffa8c000007944 */ /* 0x000fea0003c3ffff */
[----:B------:R-:W-:Y:S02]  /*add0*/  MOV R4, R6 ;  /* 0x0000000600047202 */ /* 0x000fe40000000f00 */
[----:B-1----:R-:W-:-:S04]  /*ade0*/  MOV R5, 0x0 ;  /* 0x0000000000057802 */ /* 0x002fc80000000f00 */
[----:B------:R-:W-:Y:S05]  /*adf0*/  RET.REL.NODEC R4 `(_ZN7cutlass13device_kernelIN5flash19enable_sm80_to_sm89INS1_16FlashAttnBwdSm80INS1_25CollectiveMainloopBwdSm80ILi2ELi2EN4cute5tupleIJNS5_1CILi128EEES8_NS7_ILi64EEEEEENS_10bfloat16_tEfNS_4arch4Sm80ELb0ELb0ELb1ELb0ELb1ELb0ELb0ELb0ELi2ELi4ELi4ELi4ELb0EEENS1_21CollectiveEpilogueBwdISA_SB_SD_Li256ELb0ELb0ELi2EEENS1_19SingleTileSchedulerILb0ELb0ELb0ELi128EEEEEEEEEvNT_6ParamsE) ;  /* 0xffff520004007950 */ /* 0x000fea0003c3ffff */
        .type           $_ZN7cutlass13device_kernelIN5flash19enable_sm80_to_sm89INS1_16FlashAttnBwdSm80INS1_25CollectiveMainloopBwdSm80ILi2ELi2EN4cute5tupleIJNS5_1CILi128EEES8_NS7_ILi64EEEEEENS_10bfloat16_tEfNS_4arch4Sm80ELb0ELb0ELb1ELb0ELb1ELb0ELb0ELb0ELi2ELi4ELi4ELi4ELb0EEENS1_21CollectiveEpilogueBwdISA_SB_SD_Li256ELb0ELb0ELi2EEENS1_19SingleTileSchedulerILb0ELb0ELb0ELi128EEEEEEEEEvNT_6ParamsE$_ZN4cute8gmem_ptrIPKN7cutlass9uint128_tEECI1NS_12iter_adaptorIS4_S5_EEES4_,@function
        .size           $_ZN7cutlass13device_kernelIN5flash19enable_sm80_to_sm89INS1_16FlashAttnBwdSm80INS1_25CollectiveMainloopBwdSm80ILi2ELi2EN4cute5tupleIJNS5_1CILi128EEES8_NS7_ILi64EEEEEENS_10bfloat16_tEfNS_4arch4Sm80ELb0ELb0ELb1ELb0ELb1ELb0ELb0ELb0ELi2ELi4ELi4ELi4ELb0EEENS1_21CollectiveEpilogueBwdISA_SB_SD_Li256ELb0ELb0ELi2EEENS1_19SingleTileSchedulerILb0ELb0ELb0ELi128EEEEEEEEEvNT_6ParamsE$_ZN4cute8gmem_ptrIPKN7cutlass9uint128_tEECI1NS_12iter_adaptorIS4_S5_EEES4_,($_ZN7cutlass13device_kernelIN5flash19enable_sm80_to_sm89INS1_16FlashAttnBwdSm80INS1_25CollectiveMainloopBwdSm80ILi2ELi2EN4cute5tupleIJNS5_1CILi128EEES8_NS7_ILi64EEEEEENS_10bfloat16_tEfNS_4arch4Sm80ELb0ELb0ELb1ELb0ELb1ELb0ELb0ELb0ELi2ELi4ELi4ELi4ELb0EEENS1_21CollectiveEpilogueBwdISA_SB_SD_Li256ELb0ELb0ELi2EEENS1_19SingleTileSchedulerILb0ELb0ELb0ELi128EEEEEEEEEvNT_6ParamsE$_ZN4cute8gmem_ptrIPKfECI1NS_12iter_adaptorIS2_S3_EEES2_ - $_ZN7cutlass13device_kernelIN5flash19enable_sm80_to_sm89INS1_16FlashAttnBwdSm80INS1_25CollectiveMainloopBwdSm80ILi2ELi2EN4cute5tupleIJNS5_1CILi128EEES8_NS7_ILi64EEEEEENS_10bfloat16_tEfNS_4arch4Sm80ELb0ELb0ELb1ELb0ELb1ELb0ELb0ELb0ELi2ELi4ELi4ELi4ELb0EEENS1_21CollectiveEpilogueBwdISA_SB_SD_Li256ELb0ELb0ELi2EEENS1_19SingleTileSchedulerILb0ELb0ELb0ELi128EEEEEEEEEvNT_6ParamsE$_ZN4cute8gmem_ptrIPKN7cutlass9uint128_tEECI1NS_12iter_adaptorIS4_S5_EEES4_)
$_ZN7cutlass13device_kernelIN5flash19enable_sm80_to_sm89INS1_16FlashAttnBwdSm80INS1_25CollectiveMainloopBwdSm80ILi2ELi2EN4cute5tupleIJNS5_1CILi128EEES8_NS7_ILi64EEEEEENS_10bfloat16_tEfNS_4arch4Sm80ELb0ELb0ELb1ELb0ELb1ELb0ELb0ELb0ELi2ELi4ELi4ELi4ELb0EEENS1_21CollectiveEpilogueBwdISA_SB_SD_Li256ELb0ELb0ELi2EEENS1_19SingleTileSchedulerILb0ELb0ELb0ELi128EEEEEEEEEvNT_6ParamsE$_ZN4cute8gmem_ptrIPKN7cutlass9uint128_tEECI1NS_12iter_adaptorIS4_S5_EEES4_:
[----:B------:R-:W-:Y:S02]  /*ae00*/  MOV R88, 0xae20 ;  /* 0x0000ae2000587802 */ /* 0x000fe40000000f00 */
[----:B------:R-:W-:Y:S05]  /*ae10*/  CALL.REL.NOINC `($_ZN7cutlass13device_kernelIN5flash19enable_sm80_to_sm89INS1_16FlashAttnBwdSm80INS1_25CollectiveMainloopBwdSm80ILi2ELi2EN4cute5tupleIJNS5_1CILi128EEES8_NS7_ILi64EEEEEENS_10bfloat16_tEfNS_4arch4Sm80ELb0ELb0ELb1ELb0ELb1ELb0ELb0ELb0ELi2ELi4ELi4ELi4ELb0EEENS1_21CollectiveEpilogueBwdISA_SB_SD_Li256ELb0ELb0ELi2EEENS1_19SingleTileSchedulerILb0ELb0ELb0ELi128EEEEEEEEEvNT_6ParamsE$_ZN4cute12iter_adaptorIPKN7cutlass9uint128_tENS_8gmem_ptrIS4_EEEC2ES4_) ;  /* 0xffffa8d000007944 */ /* 0x000fea0003c3ffff */
[----:B------:R-:W-:-:S04]  /*ae20*/  MOV R11, 0x0 ;  /* 0x00000000000b7802 */ /* 0x000fc80000000f00 */
[----:B------:R-:W-:Y:S05]  /*ae30*/  RET.REL.NODEC R10 `(_ZN7cutlass13device_kernelIN5flash19enable_sm80_to_sm89INS1_16FlashAttnBwdSm80INS1_25CollectiveMainloopBwdSm80ILi2ELi2EN4cute5tupleIJNS5_1CILi128EEES8_NS7_ILi64EEEEEENS_10bfloat16_tEfNS_4arch4Sm80ELb0ELb0ELb1ELb0ELb1ELb0ELb0ELb0ELi2ELi4ELi4ELi4ELb0EEENS1_21CollectiveEpilogueBwdISA_SB_SD_Li256ELb0ELb0ELi2EEENS1_19SingleTileSchedulerILb0ELb0ELb0ELi128EEEEEEEEEvNT_6ParamsE) ;  /* 0xffff51c00a007950 */ /* 0x000fea0003c3ffff */
        .type           $_ZN7cutlass13device_kernelIN5flash19enable_sm80_to_sm89INS1_16FlashAttnBwdSm80INS1_25CollectiveMainloopBwdSm80ILi2ELi2EN4cute5tupleIJNS5_1CILi128EEES8_NS7_ILi64EEEEEENS_10bfloat16_tEfNS_4arch4Sm80ELb0ELb0ELb1ELb0ELb1ELb0ELb0ELb0ELi2ELi4ELi4ELi4ELb0EEENS1_21CollectiveEpilogueBwdISA_SB_SD_Li256ELb0ELb0ELi2EEENS1_19SingleTileSchedulerILb0ELb0ELb0ELi128EEEEEEEEEvNT_6ParamsE$_ZN4cute8gmem_ptrIPKfECI1NS_12iter_adaptorIS2_S3_EEES2_,@function
        .size           $_ZN7cutlass13device_kernelIN5flash19enable_sm80_to_sm89INS1_16FlashAttnBwdSm80INS1_25CollectiveMainloopBwdSm80ILi2ELi2EN4cute5tupleIJNS5_1CILi128EEES8_NS7_ILi64EEEEEENS_10bfloat16_tEfNS_4arch4Sm80ELb0ELb0ELb1ELb0ELb1ELb0ELb0ELb0ELi2ELi4ELi4ELi4ELb0EEENS1_21CollectiveEpilogueBwdISA_SB_SD_Li256ELb0ELb0ELi2EEENS1_19SingleTileSchedulerILb0ELb0ELb0ELi128EEEEEEEEEvNT_6ParamsE$_ZN4cute8gmem_ptrIPKfECI1NS_12iter_adaptorIS2_S3_EEES2_,($_ZN7cutlass13device_kernelIN5flash19enable_sm80_to_sm89INS1_16FlashAttnBwdSm80INS1_25CollectiveMainloopBwdSm80ILi2ELi2EN4cute5tupleIJNS5_1CILi128EEES8_NS7_ILi64EEEEEENS_10bfloat16_tEfNS_4arch4Sm80ELb0ELb0ELb1ELb0ELb1ELb0ELb0ELb0ELi2ELi4ELi4ELi4ELb0EEENS1_21CollectiveEpilogueBwdISA_SB_SD_Li256ELb0ELb0ELi2EEENS1_19SingleTileSchedulerILb0ELb0ELb0ELi128EEEEEEEEEvNT_6ParamsE$_ZN4cute8gmem_ptrIPfECI1NS_12iter_adaptorIS1_S2_EEES1_ - $_ZN7cutlass13device_kernelIN5flash19enable_sm80_to_sm89INS1_16FlashAttnBwdSm80INS1_25CollectiveMainloopBwdSm80ILi2ELi2EN4cute5tupleIJNS5_1CILi128EEES8_NS7_ILi64EEEEEENS_10bfloat16_tEfNS_4arch4Sm80ELb0ELb0ELb1ELb0ELb1ELb0ELb0ELb0ELi2ELi4ELi4ELi4ELb0EEENS1_21CollectiveEpilogueBwdISA_SB_SD_Li256ELb0ELb0ELi2EEENS1_19SingleTileSchedulerILb0ELb0ELb0ELi128EEEEEEEEEvNT_6ParamsE$_ZN4cute8gmem_ptrIPKfECI1NS_12iter_adaptorIS2_S3_EEES2_)
$_ZN7cutlass13device_kernelIN5flash19enable_sm80_to_sm89INS1_16FlashAttnBwdSm80INS1_25CollectiveMainloopBwdSm80ILi2ELi2EN4cute5tupleIJNS5_1CILi128EEES8_NS7_ILi64EEEEEENS_10bfloat16_tEfNS_4arch4Sm80ELb0ELb0ELb1ELb0ELb1ELb0ELb0ELb0ELi2ELi4ELi4ELi4ELb0EEENS1_21CollectiveEpilogueBwdISA_SB_SD_Li256ELb0ELb0ELi2EEENS1_19SingleTileSchedulerILb0ELb0ELb0ELi128EEEEEEEEEvNT_6ParamsE$_ZN4cute8gmem_ptrIPKfECI1NS_12iter_adaptorIS2_S3_EEES2_:
[----:B------:R-:W-:Y:S02]  /*ae40*/  MOV R10, 0xae60 ;  /* 0x0000ae60000a7802 */ /* 0x000fe40000000f00 */
[----:B------:R-:W-:Y:S05]  /*ae50*/  CALL.REL.NOINC `($_ZN7cutlass13device_kernelIN5flash19enable_sm80_to_sm89INS1_16FlashAttnBwdSm80INS1_25CollectiveMainloopBwdSm80ILi2ELi2EN4cute5tupleIJNS5_1CILi128EEES8_NS7_ILi64EEEEEENS_10bfloat16_tEfNS_4arch4Sm80ELb0ELb0ELb1ELb0ELb1ELb0ELb0ELb0ELi2ELi4ELi4ELi4ELb0EEENS1_21CollectiveEpilogueBwdISA_SB_SD_Li256ELb0ELb0ELi2EEENS1_19SingleTileSchedulerILb0ELb0ELb0ELi128EEEEEEEEEvNT_6ParamsE$_ZN4cute12iter_adaptorIPKfNS_8gmem_ptrIS2_EEEC2ES2_) ;  /* 0xffffa8d000007944 */ /* 0x000fea0003c3ffff */
[----:B------:R-:W-:-:S04]  /*ae60*/  MOV R9, 0x0 ;  /* 0x0000000000097802 */ /* 0x000fc80000000f00 */
[----:B------:R-:W-:Y:S05]  /*ae70*/  RET.REL.NODEC R8 `(_ZN7cutlass13device_kernelIN5flash19enable_sm80_to_sm89INS1_16FlashAttnBwdSm80INS1_25CollectiveMainloopBwdSm80ILi2ELi2EN4cute5tupleIJNS5_1CILi128EEES8_NS7_ILi64EEEEEENS_10bfloat16_tEfNS_4arch4Sm80ELb0ELb0ELb1ELb0ELb1ELb0ELb0ELb0ELi2ELi4ELi4ELi4ELb0EEENS1_21CollectiveEpilogueBwdISA_SB_SD_Li256ELb0ELb0ELi2EEENS1_19SingleTileSchedulerILb0ELb0ELb0ELi128EEEEEEEEEvNT_6ParamsE) ;  /* 0xffff518008007950 */ /* 0x000fea0003c3ffff */
        .type           $_ZN7cutlass13device_kernelIN5flash19enable_sm80_to_sm89INS1_16FlashAttnBwdSm80INS1_25CollectiveMainloopBwdSm80ILi2ELi2EN4cute5tupleIJNS5_1CILi128EEES8_NS7_ILi64EEEEEENS_10bfloat16_tEfNS_4arch4Sm80ELb0ELb0ELb1ELb0ELb1ELb0ELb0ELb0ELi2ELi4ELi4ELi4ELb0EEENS1_21CollectiveEpilogueBwdISA_SB_SD_Li256ELb0ELb0ELi2EEENS1_19SingleTileSchedulerILb0ELb0ELb0ELi128EEEEEEEEEvNT_6ParamsE$_ZN4cute8gmem_ptrIPfECI1NS_12iter_adaptorIS1_S2_EEES1_,@function
        .size           $_ZN7cutlass13device_kernelIN5flash19enable_sm80_to_sm89INS1_16FlashAttnBwdSm80INS1_25CollectiveMainloopBwdSm80ILi2ELi2EN4cute5tupleIJNS5_1CILi128EEES8_NS7_ILi64EEEEEENS_10bfloat16_tEfNS_4arch4Sm80ELb0ELb0ELb1ELb0ELb1ELb0ELb0ELb0ELi2ELi4ELi4ELi4ELb0EEENS1_21CollectiveEpilogueBwdISA_SB_SD_Li256ELb0ELb0ELi2EEENS1_19SingleTileSchedulerILb0ELb0ELb0ELi128EEEEEEEEEvNT_6ParamsE$_ZN4cute8gmem_ptrIPfECI1NS_12iter_adaptorIS1_S2_EEES1_,($_ZN7cutlass13device_kernelIN5flash19enable_sm80_to_sm89INS1_16FlashAttnBwdSm80INS1_25CollectiveMainloopBwdSm80ILi2ELi2EN4cute5tupleIJNS5_1CILi128EEES8_NS7_ILi64EEEEEENS_10bfloat16_tEfNS_4arch4Sm80ELb0ELb0ELb1ELb0ELb1ELb0ELb0ELb0ELi2ELi4ELi4ELi4ELb0EEENS1_21CollectiveEpilogueBwdISA_SB_SD_Li256ELb0ELb0ELi2EEENS1_19SingleTileSchedulerILb0ELb0ELb0ELi128EEEEEEEEEvNT_6ParamsE$_ZN4cute8smem_ptrIPN7cutlass10bfloat16_tEECI1NS_12iter_adaptorIS3_S4_EEES3_ - $_ZN7cutlass13device_kernelIN5flash19enable_sm80_to_sm89INS1_16FlashAttnBwdSm80INS1_25CollectiveMainloopBwdSm80ILi2ELi2EN4cute5tupleIJNS5_1CILi128EEES8_NS7_ILi64EEEEEENS_10bfloat16_tEfNS_4arch4Sm80ELb0ELb0ELb1ELb0ELb1ELb0ELb0ELb0ELi2ELi4ELi4ELi4ELb0EEENS1_21CollectiveEpilogueBwdISA_SB_SD_Li256ELb0ELb0ELi2EEENS1_19SingleTileSchedulerILb0ELb0ELb0ELi128EEEEEEEEEvNT_6ParamsE$_ZN4cute8gmem_ptrIPfECI1NS_12iter_adaptorIS1_S2_EEES1_)
$_ZN7cutlass13device_kernelIN5flash19enable_sm80_to_sm89INS1_16FlashAttnBwdSm80INS1_25CollectiveMainloopBwdSm80ILi2ELi2EN4cute5tupleIJNS5_1CILi128EEES8_NS7_ILi64EEEEEENS_10bfloat16_tEfNS_4arch4Sm80ELb0ELb0ELb1ELb0ELb1ELb0ELb0ELb0ELi2ELi4ELi4ELi4ELb0EEENS1_21CollectiveEpilogueBwdISA_SB_SD_Li256ELb0ELb0ELi2EEENS1_19SingleTileSchedulerILb0ELb0ELb0ELi128EEEEEEEEEvNT_6ParamsE$_ZN4cute8gmem_ptrIPfECI1NS_12iter_adaptorIS1_S2_EEES1_:
[----:B------:R-:W-:Y:S02]  /*ae80*/  MOV R4, 0xaea0 ;  /* 0x0000aea000047802 */ /* 0x000fe40000000f00 */
[----:B------:R-:W-:Y:S05]  /*ae90*/  CALL.REL.NOINC `($_ZN7cutlass13device_kernelIN5flash19enable_sm80_to_sm89INS1_16FlashAttnBwdSm80INS1_25CollectiveMainloopBwdSm80ILi2ELi2EN4cute5tupleIJNS5_1CILi128EEES8_NS7_ILi64EEEEEENS_10bfloat16_tEfNS_4arch4Sm80ELb0ELb0ELb1ELb0ELb1ELb0ELb0ELb0ELi2ELi4ELi4ELi4ELb0EEENS1_21CollectiveEpilogueBwdISA_SB_SD_Li256ELb0ELb0ELi2EEENS1_19SingleTileSchedulerILb0ELb0ELb0ELi128EEEEEEEEEvNT_6ParamsE$_ZN4cute12iter_adaptorIPfNS_8gmem_ptrIS1_EEEC2ES1_) ;  /* 0xffffa95000007944 */ /* 0x000fea0003c3ffff */
[----:B------:R-:W-:-:S04]  /*aea0*/  MOV R9, 0x0 ;  /* 0x0000000000097802 */ /* 0x000fc80000000f00 */
[----:B------:R-:W-:Y:S05]  /*aeb0*/  RET.REL.NODEC R8 `(_ZN7cutlass13device_kernelIN5flash19enable_sm80_to_sm89INS1_16FlashAttnBwdSm80INS1_25CollectiveMainloopBwdSm80ILi2ELi2EN4cute5tupleIJNS5_1CILi128EEES8_NS7_ILi64EEEEEENS_10bfloat16_tEfNS_4arch4Sm80ELb0ELb0ELb1ELb0ELb1ELb0ELb0ELb0ELi2ELi4ELi4ELi4ELb0EEENS1_21CollectiveEpilogueBwdISA_SB_SD_Li256ELb0ELb0ELi2EEENS1_19SingleTileSchedulerILb0ELb0ELb0ELi128EEEEEEEEEvNT_6ParamsE) ;  /* 0xffff514008007950 */ /* 0x000fea0003c3ffff */
        .type           $_ZN7cutlass13device_kernelIN5flash19enable_sm80_to_sm89INS1_16FlashAttnBwdSm80INS1_25CollectiveMainloopBwdSm80ILi2ELi2EN4cute5tupleIJNS5_1CILi128EEES8_NS7_ILi64EEEEEENS_10bfloat16_tEfNS_4arch4Sm80ELb0ELb0ELb1ELb0ELb1ELb0ELb0ELb0ELi2ELi4ELi4ELi4ELb0EEENS1_21CollectiveEpilogueBwdISA_SB_SD_Li256ELb0ELb0ELi2EEENS1_19SingleTileSchedulerILb0ELb0ELb0ELi128EEEEEEEEEvNT_6ParamsE$_ZN4cute8smem_ptrIPN7cutlass10bfloat16_tEECI1NS_12iter_adaptorIS3_S4_EEES3_,@function
        .size           $_ZN7cutlass13device_kernelIN5flash19enable_sm80_to_sm89INS1_16FlashAttnBwdSm80INS1_25CollectiveMainloopBwdSm80ILi2ELi2EN4cute5tupleIJNS5_1CILi128EEES8_NS7_ILi64EEEEEENS_10bfloat16_tEfNS_4arch4Sm80ELb0ELb0ELb1ELb0ELb1ELb0ELb0ELb0ELi2ELi4ELi4ELi4ELb0EEENS1_21CollectiveEpilogueBwdISA_SB_SD_Li256ELb0ELb0ELi2EEENS1_19SingleTileSchedulerILb0ELb0ELb0ELi128EEEEEEEEEvNT_6ParamsE$_ZN4cute8smem_ptrIPN7cutlass10bfloat16_tEECI1NS_12iter_adaptorIS3_S4_EEES3_,($_ZN7cutlass13device_kernelIN5flash19enable_sm80_to_sm89INS1_16FlashAttnBwdSm80INS1_25CollectiveMainloopBwdSm80ILi2ELi2EN4cute5tupleIJNS5_1CILi128EEES8_NS7_ILi64EEEEEENS_10bfloat16_tEfNS_4arch4Sm80ELb0ELb0ELb1ELb0ELb1ELb0ELb0ELb0ELi2ELi4ELi4ELi4ELb0EEENS1_21CollectiveEpilogueBwdISA_SB_SD_Li256ELb0ELb0ELi2EEENS1_19SingleTileSchedulerILb0ELb0ELb0ELi128EEEEEEEEEvNT_6ParamsE$_ZN4cute8smem_ptrIPN7cutlass9uint128_tEECI1NS_12iter_adaptorIS3_S4_EEES3_ - $_ZN7cutlass13device_kernelIN5flash19enable_sm80_to_sm89INS1_16FlashAttnBwdSm80INS1_25CollectiveMainloopBwdSm80ILi2ELi2EN4cute5tupleIJNS5_1CILi128EEES8_NS7_ILi64EEEEEENS_10bfloat16_tEfNS_4arch4Sm80ELb0ELb0ELb1ELb0ELb1ELb0ELb0ELb0ELi2ELi4ELi4ELi4ELb0EEENS1_21CollectiveEpilogueBwdISA_SB_SD_Li256ELb0ELb0ELi2EEENS1_19SingleTileSchedulerILb0ELb0ELb0ELi128EEEEEEEEEvNT_6ParamsE$_ZN4cute8smem_ptrIPN7cutlass10bfloat16_tEECI1NS_12iter_adaptorIS3_S4_EEES3_)
$_ZN7cutlass13device_kernelIN5flash19enable_sm80_to_sm89INS1_16FlashAttnBwdSm80INS1_25CollectiveMainloopBwdSm80ILi2ELi2EN4cute5tupleIJNS5_1CILi128EEES8_NS7_ILi64EEEEEENS_10bfloat16_tEfNS_4arch4Sm80ELb0ELb0ELb1ELb0ELb1ELb0ELb0ELb0ELi2ELi4ELi4ELi4ELb0EEENS1_21CollectiveEpilogueBwdISA_SB_SD_Li256ELb0ELb0ELi2EEENS1_19SingleTileSchedulerILb0ELb0ELb0ELi128EEEEEEEEEvNT_6ParamsE$_ZN4cute8smem_ptrIPN7cutlass10bfloat16_tEECI1NS_12iter_adaptorIS3_S4_EEES3_:
[----:B------:R-:W-:Y:S02]  /*aec0*/  MOV R10, 0xaee0 ;  /* 0x0000aee0000a7802 */ /* 0x000fe40000000f00 */
[----:B------:R-:W-:Y:S05]  /*aed0*/  CALL.REL.NOINC `($_ZN7cutlass13device_kernelIN5flash19enable_sm80_to_sm89INS1_16FlashAttnBwdSm80INS1_25CollectiveMainloopBwdSm80ILi2ELi2EN4cute5tupleIJNS5_1CILi128EEES8_NS7_ILi64EEEEEENS_10bfloat16_tEfNS_4arch4Sm80ELb0ELb0ELb1ELb0ELb1ELb0ELb0ELb0ELi2ELi4ELi4ELi4ELb0EEENS1_21CollectiveEpilogueBwdISA_SB_SD_Li256ELb0ELb0ELi2EEENS1_19SingleTileSchedulerILb0ELb0ELb0ELi128EEEEEEEEEvNT_6ParamsE$_ZN4cute12iter_adaptorIPN7cutlass10bfloat16_tENS_8smem_ptrIS3_EEEC2ES3_) ;  /* 0xffffa89000007944 */ /* 0x000fea0003c3ffff */
[----:B------:R-:W-:-:S04]  /*aee0*/  MOV R9, 0x0 ;  /* 0x0000000000097802 */ /* 0x000fc80000000f00 */
[----:B------:R-:W-:Y:S05]  /*aef0*/  RET.REL.NODEC R8 `(_ZN7cutlass13device_kernelIN5flash19enable_sm80_to_sm89INS1_16FlashAttnBwdSm80INS1_25CollectiveMainloopBwdSm80ILi2ELi2EN4cute5tupleIJNS5_1CILi128EEES8_NS7_ILi64EEEEEENS_10bfloat16_tEfNS_4arch4Sm80ELb0ELb0ELb1ELb0ELb1ELb0ELb0ELb0ELi2ELi4ELi4ELi4ELb0EEENS1_21CollectiveEpilogueBwdISA_SB_SD_Li256ELb0ELb0ELi2EEENS1_19SingleTileSchedulerILb0ELb0ELb0ELi128EEEEEEEEEvNT_6ParamsE) ;  /* 0xffff510008007950 */ /* 0x000fea0003c3ffff */
        .type           $_ZN7cutlass13device_kernelIN5flash19enable_sm80_to_sm89INS1_16FlashAttnBwdSm80INS1_25CollectiveMainloopBwdSm80ILi2ELi2EN4cute5tupleIJNS5_1CILi128EEES8_NS7_ILi64EEEEEENS_10bfloat16_tEfNS_4arch4Sm80ELb0ELb0ELb1ELb0ELb1ELb0ELb0ELb0ELi2ELi4ELi4ELi4ELb0EEENS1_21CollectiveEpilogueBwdISA_SB_SD_Li256ELb0ELb0ELi2EEENS1_19SingleTileSchedulerILb0ELb0ELb0ELi128EEEEEEEEEvNT_6ParamsE$_ZN4cute8smem_ptrIPN7cutlass9uint128_tEECI1NS_12iter_adaptorIS3_S4_EEES3_,@function
        .size           $_ZN7cutlass13device_kernelIN5flash19enable_sm80_to_sm89INS1_16FlashAttnBwdSm80INS1_25CollectiveMainloopBwdSm80ILi2ELi2EN4cute5tupleIJNS5_1CILi128EEES8_NS7_ILi64EEEEEENS_10bfloat16_tEfNS_4arch4Sm80ELb0ELb0ELb1ELb0ELb1ELb0ELb0ELb0ELi2ELi4ELi4ELi4ELb0EEENS1_21CollectiveEpilogueBwdISA_SB_SD_Li256ELb0ELb0ELi2EEENS1_19SingleTileSchedulerILb0ELb0ELb0ELi128EEEEEEEEEvNT_6ParamsE$_ZN4cute8smem_ptrIPN7cutlass9uint128_tEECI1NS_12iter_adaptorIS3_S4_EEES3_,($_ZN7cutlass13device_kernelIN5flash19enable_sm80_to_sm89INS1_16FlashAttnBwdSm80INS1_25CollectiveMainloopBwdSm80ILi2ELi2EN4cute5tupleIJNS5_1CILi128EEES8_NS7_ILi64EEEEEENS_10bfloat16_tEfNS_4arch4Sm80ELb0ELb0ELb1ELb0ELb1ELb0ELb0ELb0ELi2ELi4ELi4ELi4ELb0EEENS1_21CollectiveEpilogueBwdISA_SB_SD_Li256ELb0ELb0ELi2EEENS1_19SingleTileSchedulerILb0ELb0ELb0ELi128EEEEEEEEEvNT_6ParamsE$_ZN4cute8smem_ptrIPfECI1NS_12iter_adaptorIS1_S2_EEES1_ - $_ZN7cutlass13device_kernelIN5flash19enable_sm80_to_sm89INS1_16FlashAttnBwdSm80INS1_25CollectiveMainloopBwdSm80ILi2ELi2EN4cute5tupleIJNS5_1CILi128EEES8_NS7_ILi64EEEEEENS_10bfloat16_tEfNS_4arch4Sm80ELb0ELb0ELb1ELb0ELb1ELb0ELb0ELb0ELi2ELi4ELi4ELi4ELb0EEENS1_21CollectiveEpilogueBwdISA_SB_SD_Li256ELb0ELb0ELi2EEENS1_19SingleTileSchedulerILb0ELb0ELb0ELi128EEEEEEEEEvNT_6ParamsE$_ZN4cute8smem_ptrIPN7cutlass9uint128_tEECI1NS_12iter_adaptorIS3_S4_EEES3_)
$_ZN7cutlass13device_kernelIN5flash19enable_sm80_to_sm89INS1_16FlashAttnBwdSm80INS1_25CollectiveMainloopBwdSm80ILi2ELi2EN4cute5tupleIJNS5_1CILi128EEES8_NS7_ILi64EEEEEENS_10bfloat16_tEfNS_4arch4Sm80ELb0ELb0ELb1ELb0ELb1ELb0ELb0ELb0ELi2ELi4ELi4ELi4ELb0EEENS1_21CollectiveEpilogueBwdISA_SB_SD_Li256ELb0ELb0ELi2EEENS1_19SingleTileSchedulerILb0ELb0ELb0ELi128EEEEEEEEEvNT_6ParamsE$_ZN4cute8smem_ptrIPN7cutlass9uint128_tEECI1NS_12iter_adaptorIS3_S4_EEES3_:
[----:B------:R-:W-:Y:S02]  /*af00*/  MOV R10, 0xaf20 ;  /* 0x0000af20000a7802 */ /* 0x000fe40000000f00 */
[----:B------:R-:W-:Y:S05]  /*af10*/  CALL.REL.NOINC `($_ZN7cutlass13device_kernelIN5flash19enable_sm80_to_sm89INS1_16FlashAttnBwdSm80INS1_25CollectiveMainloopBwdSm80ILi2ELi2EN4cute5tupleIJNS5_1CILi128EEES8_NS7_ILi64EEEEEENS_10bfloat16_tEfNS_4arch4Sm80ELb0ELb0ELb1ELb0ELb1ELb0ELb0ELb0ELi2ELi4ELi4ELi4ELb0EEENS1_21CollectiveEpilogueBwdISA_SB_SD_Li256ELb0ELb0ELi2EEENS1_19SingleTileSchedulerILb0ELb0ELb0ELi128EEEEEEEEEvNT_6ParamsE$_ZN4cute12iter_adaptorIPN7cutlass9uint128_tENS_8smem_ptrIS3_EEEC2ES3_) ;  /* 0xffffa89000007944 */ /* 0x000fea0003c3ffff */
[----:B------:R-:W-:-:S04]  /*af20*/  MOV R9, 0x0 ;  /* 0x0000000000097802 */ /* 0x000fc80000000f00 */
[----:B------:R-:W-:Y:S05]  /*af30*/  RET.REL.NODEC R8 `(_ZN7cutlass13device_kernelIN5flash19enable_sm80_to_sm89INS1_16FlashAttnBwdSm80INS1_25CollectiveMainloopBwdSm80ILi2ELi2EN4cute5tupleIJNS5_1CILi128EEES8_NS7_ILi64EEEEEENS_10bfloat16_tEfNS_4arch4Sm80ELb0ELb0ELb1ELb0ELb1ELb0ELb0ELb0ELi2ELi4ELi4ELi4ELb0EEENS1_21CollectiveEpilogueBwdISA_SB_SD_Li256ELb0ELb0ELi2EEENS1_19SingleTileSchedulerILb0ELb0ELb0ELi128EEEEEEEEEvNT_6ParamsE) ;  /* 0xffff50c008007950 */ /* 0x000fea0003c3ffff */
        .type           $_ZN7cutlass13device_kernelIN5flash19enable_sm80_to_sm89INS1_16FlashAttnBwdSm80INS1_25CollectiveMainloopBwdSm80ILi2ELi2EN4cute5tupleIJNS5_1CILi128EEES8_NS7_ILi64EEEEEENS_10bfloat16_tEfNS_4arch4Sm80ELb0ELb0ELb1ELb0ELb1ELb0ELb0ELb0ELi2ELi4ELi4ELi4ELb0EEENS1_21CollectiveEpilogueBwdISA_SB_SD_Li256ELb0ELb0ELi2EEENS1_19SingleTileSchedulerILb0ELb0ELb0ELi128EEEEEEEEEvNT_6ParamsE$_ZN4cute8smem_ptrIPfECI1NS_12iter_adaptorIS1_S2_EEES1_,@function
        .size           $_ZN7cutlass13device_kernelIN5flash19enable_sm80_to_sm89INS1_16FlashAttnBwdSm80INS1_25CollectiveMainloopBwdSm80ILi2ELi2EN4cute5tupleIJNS5_1CILi128EEES8_NS7_ILi64EEEEEENS_10bfloat16_tEfNS_4arch4Sm80ELb0ELb0ELb1ELb0ELb1ELb0ELb0ELb0ELi2ELi4ELi4ELi4ELb0EEENS1_21CollectiveEpilogueBwdISA_SB_SD_Li256ELb0ELb0ELi2EEENS1_19SingleTileSchedulerILb0ELb0ELb0ELi128EEEEEEEEEvNT_6ParamsE$_ZN4cute8smem_ptrIPfECI1NS_12iter_adaptorIS1_S2_EEES1_,($_ZN7cutlass13device_kernelIN5flash19enable_sm80_to_sm89INS1_16FlashAttnBwdSm80INS1_25CollectiveMainloopBwdSm80ILi2ELi2EN4cute5tupleIJNS5_1CILi128EEES8_NS7_ILi64EEEEEENS_10bfloat16_tEfNS_4arch4Sm80ELb0ELb0ELb1ELb0ELb1ELb0ELb0ELb0ELi2ELi4ELi4ELi4ELb0EEENS1_21CollectiveEpilogueBwdISA_SB_SD_Li256ELb0ELb0ELi2EEENS1_19SingleTileSchedulerILb0ELb0ELb0ELi128EEEEEEEEEvNT_6ParamsE$_ZN4cute8smem_ptrIPjECI1NS_12iter_adaptorIS1_S2_EEES1_ - $_ZN7cutlass13device_kernelIN5flash19enable_sm80_to_sm89INS1_16FlashAttnBwdSm80INS1_25CollectiveMainloopBwdSm80ILi2ELi2EN4cute5tupleIJNS5_1CILi128EEES8_NS7_ILi64EEEEEENS_10bfloat16_tEfNS_4arch4Sm80ELb0ELb0ELb1ELb0ELb1ELb0ELb0ELb0ELi2ELi4ELi4ELi4ELb0EEENS1_21CollectiveEpilogueBwdISA_SB_SD_Li256ELb0ELb0ELi2EEENS1_19SingleTileSchedulerILb0ELb0ELb0ELi128EEEEEEEEEvNT_6ParamsE$_ZN4cute8smem_ptrIPfECI1NS_12iter_adaptorIS1_S2_EEES1_)
$_ZN7cutlass13device_kernelIN5flash19enable_sm80_to_sm89INS1_16FlashAttnBwdSm80INS1_25CollectiveMainloopBwdSm80ILi2ELi2EN4cute5tupleIJNS5_1CILi128EEES8_NS7_ILi64EEEEEENS_10bfloat16_tEfNS_4arch4Sm80ELb0ELb0ELb1ELb0ELb1ELb0ELb0ELb0ELi2ELi4ELi4ELi4ELb0EEENS1_21CollectiveEpilogueBwdISA_SB_SD_Li256ELb0ELb0ELi2EEENS1_19SingleTileSchedulerILb0ELb0ELb0ELi128EEEEEEEEEvNT_6ParamsE$_ZN4cute8smem_ptrIPfECI1NS_12iter_adaptorIS1_S2_EEES1_:
[----:B------:R-:W-:Y:S02]  /*af40*/  MOV R10, 0xaf60 ;  /* 0x0000af60000a7802 */ /* 0x000fe40000000f00 */
[----:B------:R-:W-:Y:S05]  /*af50*/  CALL.REL.NOINC `($_ZN7cutlass13device_kernelIN5flash19enable_sm80_to_sm89INS1_16FlashAttnBwdSm80INS1_25CollectiveMainloopBwdSm80ILi2ELi2EN4cute5tupleIJNS5_1CILi128EEES8_NS7_ILi64EEEEEENS_10bfloat16_tEfNS_4arch4Sm80ELb0ELb0ELb1ELb0ELb1ELb0ELb0ELb0ELi2ELi4ELi4ELi4ELb0EEENS1_21CollectiveEpilogueBwdISA_SB_SD_Li256ELb0ELb0ELi2EEENS1_19SingleTileSchedulerILb0ELb0ELb0ELi128EEEEEEEEEvNT_6ParamsE$_ZN4cute12iter_adaptorIPfNS_8smem_ptrIS1_EEEC2ES1_) ;  /* 0xffffa8d000007944 */ /* 0x000fea0003c3ffff */
[----:B------:R-:W-:-:S04]  /*af60*/  MOV R9, 0x0 ;  /* 0x0000000000097802 */ /* 0x000fc80000000f00 */
[----:B------:R-:W-:Y:S05]  /*af70*/  RET.REL.NODEC R8 `(_ZN7cutlass13device_kernelIN5flash19enable_sm80_to_sm89INS1_16FlashAttnBwdSm80INS1_25CollectiveMainloopBwdSm80ILi2ELi2EN4cute5tupleIJNS5_1CILi128EEES8_NS7_ILi64EEEEEENS_10bfloat16_tEfNS_4arch4Sm80ELb0ELb0ELb1ELb0ELb1ELb0ELb0ELb0ELi2ELi4ELi4ELi4ELb0EEENS1_21CollectiveEpilogueBwdISA_SB_SD_Li256ELb0ELb0ELi2EEENS1_19SingleTileSchedulerILb0ELb0ELb0ELi128EEEEEEEEEvNT_6ParamsE) ;  /* 0xffff508008007950 */ /* 0x000fea0003c3ffff */
        .type           $_ZN7cutlass13device_kernelIN5flash19enable_sm80_to_sm89INS1_16FlashAttnBwdSm80INS1_25CollectiveMainloopBwdSm80ILi2ELi2EN4cute5tupleIJNS5_1CILi128EEES8_NS7_ILi64EEEEEENS_10bfloat16_tEfNS_4arch4Sm80ELb0ELb0ELb1ELb0ELb1ELb0ELb0ELb0ELi2ELi4ELi4ELi4ELb0EEENS1_21CollectiveEpilogueBwdISA_SB_SD_Li256ELb0ELb0ELi2EEENS1_19SingleTileSchedulerILb0ELb0ELb0ELi128EEEEEEEEEvNT_6ParamsE$_ZN4cute8smem_ptrIPjECI1NS_12iter_adaptorIS1_S2_EEES1_,@function
        .size           $_ZN7cutlass13device_kernelIN5flash19enable_sm80_to_sm89INS1_16FlashAttnBwdSm80INS1_25CollectiveMainloopBwdSm80ILi2ELi2EN4cute5tupleIJNS5_1CILi128EEES8_NS7_ILi64EEEEEENS_10bfloat16_tEfNS_4arch4Sm80ELb0ELb0ELb1ELb0ELb1ELb0ELb0ELb0ELi2ELi4ELi4ELi4ELb0EEENS1_21CollectiveEpilogueBwdISA_SB_SD_Li256ELb0ELb0ELi2EEENS1_19SingleTileSchedulerILb0ELb0ELb0ELi128EEEEEEEEEvNT_6ParamsE$_ZN4cute8smem_ptrIPjECI1NS_12iter_adaptorIS1_S2_EEES1_,($_ZN7cutlass13device_kernelIN5flash19enable_sm80_to_sm89INS1_16FlashAttnBwdSm80INS1_25CollectiveMainloopBwdSm80ILi2ELi2EN4cute5tupleIJNS5_1CILi128EEES8_NS7_ILi64EEEEEENS_10bfloat16_tEfNS_4arch4Sm80ELb0ELb0ELb1ELb0ELb1ELb0ELb0ELb0ELi2ELi4ELi4ELi4ELb0EEENS1_21CollectiveEpilogueBwdISA_SB_SD_Li256ELb0ELb0ELi2EEENS1_19SingleTileSchedulerILb0ELb0ELb0ELi128EEEEEEEEEvNT_6ParamsE$_ZN73_INTERNAL_24fd9406_37_flash_bwd_hdim64_bf16_softcap_sm80_cu_8e232a79_330724__cvta_generic_to_sharedEPKv - $_ZN7cutlass13device_kernelIN5flash19enable_sm80_to_sm89INS1_16FlashAttnBwdSm80INS1_25CollectiveMainloopBwdSm80ILi2ELi2EN4cute5tupleIJNS5_1CILi128EEES8_NS7_ILi64EEEEEENS_10bfloat16_tEfNS_4arch4Sm80ELb0ELb0ELb1ELb0ELb1ELb0ELb0ELb0ELi2ELi4ELi4ELi4ELb0EEENS1_21CollectiveEpilogueBwdISA_SB_SD_Li256ELb0ELb0ELi2EEENS1_19SingleTileSchedulerILb0ELb0ELb0ELi128EEEEEEEEEvNT_6ParamsE$_ZN4cute8smem_ptrIPjECI1NS_12iter_adaptorIS1_S2_EEES1_)
$_ZN7cutlass13device_kernelIN5flash19enable_sm80_to_sm89INS1_16FlashAttnBwdSm80INS1_25CollectiveMainloopBwdSm80ILi2ELi2EN4cute5tupleIJNS5_1CILi128EEES8_NS7_ILi64EEEEEENS_10bfloat16_tEfNS_4arch4Sm80ELb0ELb0ELb1ELb0ELb1ELb0ELb0ELb0ELi2ELi4ELi4ELi4ELb0EEENS1_21CollectiveEpilogueBwdISA_SB_SD_Li256ELb0ELb0ELi2EEENS1_19SingleTileSchedulerILb0ELb0ELb0ELi128EEEEEEEEEvNT_6ParamsE$_ZN4cute8smem_ptrIPjECI1NS_12iter_adaptorIS1_S2_EEES1_:
[----:B------:R-:W-:Y:S02]  /*af80*/  MOV R10, 0xafa0 ;  /* 0x0000afa0000a7802 */ /* 0x000fe40000000f00 */
[----:B------:R-:W-:Y:S05]  /*af90*/  CALL.REL.NOINC `($_ZN7cutlass13device_kernelIN5flash19enable_sm80_to_sm89INS1_16FlashAttnBwdSm80INS1_25CollectiveMainloopBwdSm80ILi2ELi2EN4cute5tupleIJNS5_1CILi128EEES8_NS7_ILi64EEEEEENS_10bfloat16_tEfNS_4arch4Sm80ELb0ELb0ELb1ELb0ELb1ELb0ELb0ELb0ELi2ELi4ELi4ELi4ELb0EEENS1_21CollectiveEpilogueBwdISA_SB_SD_Li256ELb0ELb0ELi2EEENS1_19SingleTileSchedulerILb0ELb0ELb0ELi128EEEEEEEEEvNT_6ParamsE$_ZN4cute12iter_adaptorIPjNS_8smem_ptrIS1_EEEC2ES1_) ;  /* 0xffffa8d000007944 */ /* 0x000fea0003c3ffff */
[----:B------:R-:W-:-:S04]  /*afa0*/  MOV R9, 0x0 ;  /* 0x0000000000097802 */ /* 0x000fc80000000f00 */
[----:B------:R-:W-:Y:S05]  /*afb0*/  RET.REL.NODEC R8 `(_ZN7cutlass13device_kernelIN5flash19enable_sm80_to_sm89INS1_16FlashAttnBwdSm80INS1_25CollectiveMainloopBwdSm80ILi2ELi2EN4cute5tupleIJNS5_1CILi128EEES8_NS7_ILi64EEEEEENS_10bfloat16_tEfNS_4arch4Sm80ELb0ELb0ELb1ELb0ELb1ELb0ELb0ELb0ELi2ELi4ELi4ELi4ELb0EEENS1_21CollectiveEpilogueBwdISA_SB_SD_Li256ELb0ELb0ELi2EEENS1_19SingleTileSchedulerILb0ELb0ELb0ELi128EEEEEEEEEvNT_6ParamsE) ;  /* 0xffff504008007950 */ /* 0x000fea0003c3ffff */
        .type           $_ZN7cutlass13device_kernelIN5flash19enable_sm80_to_sm89INS1_16FlashAttnBwdSm80INS1_25CollectiveMainloopBwdSm80ILi2ELi2EN4cute5tupleIJNS5_1CILi128EEES8_NS7_ILi64EEEEEENS_10bfloat16_tEfNS_4arch4Sm80ELb0ELb0ELb1ELb0ELb1ELb0ELb0ELb0ELi2ELi4ELi4ELi4ELb0EEENS1_21CollectiveEpilogueBwdISA_SB_SD_Li256ELb0ELb0ELi2EEENS1_19SingleTileSchedulerILb0ELb0ELb0ELi128EEEEEEEEEvNT_6ParamsE$_ZN73_INTERNAL_24fd9406_37_flash_bwd_hdim64_bf16_softcap_sm80_cu_8e232a79_330724__cvta_generic_to_sharedEPKv,@function
        .size           $_ZN7cutlass13device_kernelIN5flash19enable_sm80_to_sm89INS1_16FlashAttnBwdSm80INS1_25CollectiveMainloopBwdSm80ILi2ELi2EN4cute5tupleIJNS5_1CILi128EEES8_NS7_ILi64EEEEEENS_10bfloat16_tEfNS_4arch4Sm80ELb0ELb0ELb1ELb0ELb1ELb0ELb0ELb0ELi2ELi4ELi4ELi4ELb0EEENS1_21CollectiveEpilogueBwdISA_SB_SD_Li256ELb0ELb0ELi2EEENS1_19SingleTileSchedulerILb0ELb0ELb0ELi128EEEEEEEEEvNT_6ParamsE$_ZN73_INTERNAL_24fd9406_37_flash_bwd_hdim64_bf16_softcap_sm80_cu_8e232a79_330724__cvta_generic_to_sharedEPKv,($_ZN7cutlass13device_kernelIN5flash19enable_sm80_to_sm89INS1_16FlashAttnBwdSm80INS1_25CollectiveMainloopBwdSm80ILi2ELi2EN4cute5tupleIJNS5_1CILi128EEES8_NS7_ILi64EEEEEENS_10bfloat16_tEfNS_4arch4Sm80ELb0ELb0ELb1ELb0ELb1ELb0ELb0ELb0ELi2ELi4ELi4ELi4ELb0EEENS1_21CollectiveEpilogueBwdISA_SB_SD_Li256ELb0ELb0ELi2EEENS1_19SingleTileSchedulerILb0ELb0ELb0ELi128EEEEEEEEEvNT_6ParamsE$_ZN73_INTERNAL_24fd9406_37_flash_bwd_hdim64_bf16_softcap_sm80_cu_8e232a79_33079atomicAddEPff - $_ZN7cutlass13device_kernelIN5flash19enable_sm80_to_sm89INS1_16FlashAttnBwdSm80INS1_25CollectiveMainloopBwdSm80ILi2ELi2EN4cute5tupleIJNS5_1CILi128EEES8_NS7_ILi64EEEEEENS_10bfloat16_tEfNS_4arch4Sm80ELb0ELb0ELb1ELb0ELb1ELb0ELb0ELb0ELi2ELi4ELi4ELi4ELb0EEENS1_21CollectiveEpilogueBwdISA_SB_SD_Li256ELb0ELb0ELi2EEENS1_19SingleTileSchedulerILb0ELb0ELb0ELi128EEEEEEEEEvNT_6ParamsE$_ZN73_INTERNAL_24fd9406_37_flash_bwd_hdim64_bf16_softcap_sm80_cu_8e232a79_330724__cvta_generic_to_sharedEPKv)
$_ZN7cutlass13device_kernelIN5flash19enable_sm80_to_sm89INS1_16FlashAttnBwdSm80INS1_25CollectiveMainloopBwdSm80ILi2ELi2EN4cute5tupleIJNS5_1CILi128EEES8_NS7_ILi64EEEEEENS_10bfloat16_tEfNS_4arch4Sm80ELb0ELb0ELb1ELb0ELb1ELb0ELb0ELb0ELi2ELi4ELi4ELi4ELb0EEENS1_21CollectiveEpilogueBwdISA_SB_SD_Li256ELb0ELb0ELi2EEENS1_19SingleTileSchedulerILb0ELb0ELb0ELi128EEEEEEEEEvNT_6ParamsE$_ZN73_INTERNAL_24fd9406_37_flash_bwd_hdim64_bf16_softcap_sm80_cu_8e232a79_330724__cvta_generic_to_sharedEPKv:
[----:B------:R-:W-:Y:S02]  /*afc0*/  MOV R3, 0x0 ;  /* 0x0000000000037802 */ /* 0x000fe40000000f00 */
[----:B------:R-:W-:Y:S02]  /*afd0*/  IADD3 R4, R4, -c[0x0][0x18], RZ ;  /* 0x8000060004047a10 */ /* 0x000fe40007ffe0ff */
[----:B------:R-:W-:Y:S05]  /*afe0*/  RET.REL.NODEC R2 `(_ZN7cutlass13device_kernelIN5flash19enable_sm80_to_sm89INS1_16FlashAttnBwdSm80INS1_25CollectiveMainloopBwdSm80ILi2ELi2EN4cute5tupleIJNS5_1CILi128EEES8_NS7_ILi64EEEEEENS_10bfloat16_tEfNS_4arch4Sm80ELb0ELb0ELb1ELb0ELb1ELb0ELb0ELb0ELi2ELi4ELi4ELi4ELb0EEENS1_21CollectiveEpilogueBwdISA_SB_SD_Li256ELb0ELb0ELi2EEENS1_19SingleTileSchedulerILb0ELb0ELb0ELi128EEEEEEEEEvNT_6ParamsE) ;  /* 0xffff501002007950 */ /* 0x000fea0003c3ffff */
        .type           $_ZN7cutlass13device_kernelIN5flash19enable_sm80_to_sm89INS1_16FlashAttnBwdSm80INS1_25CollectiveMainloopBwdSm80ILi2ELi2EN4cute5tupleIJNS5_1CILi128EEES8_NS7_ILi64EEEEEENS_10bfloat16_tEfNS_4arch4Sm80ELb0ELb0ELb1ELb0ELb1ELb0ELb0ELb0ELi2ELi4ELi4ELi4ELb0EEENS1_21CollectiveEpilogueBwdISA_SB_SD_Li256ELb0ELb0ELi2EEENS1_19SingleTileSchedulerILb0ELb0ELb0ELi128EEEEEEEEEvNT_6ParamsE$_ZN73_INTERNAL_24fd9406_37_flash_bwd_hdim64_bf16_softcap_sm80_cu_8e232a79_33079atomicAddEPff,@function
        .size           $_ZN7cutlass13device_kernelIN5flash19enable_sm80_to_sm89INS1_16FlashAttnBwdSm80INS1_25CollectiveMainloopBwdSm80ILi2ELi2EN4cute5tupleIJNS5_1CILi128EEES8_NS7_ILi64EEEEEENS_10bfloat16_tEfNS_4arch4Sm80ELb0ELb0ELb1ELb0ELb1ELb0ELb0ELb0ELi2ELi4ELi4ELi4ELb0EEENS1_21CollectiveEpilogueBwdISA_SB_SD_Li256ELb0ELb0ELi2EEENS1_19SingleTileSchedulerILb0ELb0ELb0ELi128EEEEEEEEEvNT_6ParamsE$_ZN73_INTERNAL_24fd9406_37_flash_bwd_hdim64_bf16_softcap_sm80_cu_8e232a79_33079atomicAddEPff,($_ZN7cutlass13device_kernelIN5flash19enable_sm80_to_sm89INS1_16FlashAttnBwdSm80INS1_25CollectiveMainloopBwdSm80ILi2ELi2EN4cute5tupleIJNS5_1CILi128EEES8_NS7_ILi64EEEEEENS_10bfloat16_tEfNS_4arch4Sm80ELb0ELb0ELb1ELb0ELb1ELb0ELb0ELb0ELi2ELi4ELi4ELi4ELb0EEENS1_21CollectiveEpilogueBwdISA_SB_SD_Li256ELb0ELb0ELi2EEENS1_19SingleTileSchedulerILb0ELb0ELb0ELi128EEEEEEEEEvNT_6ParamsE$_ZZN4cute12filter_tupleINS_5tupleIJNS1_IJNS_10UnderscoreENS_1CILi0EEEEEENS1_IJS4_S2_EEEEEENS1_IJNS1_IJNS1_IJNS3_ILi1EEES4_EEES4_EEENS1_IJNS1_IJS4_S4_EEEiEEEEEEZNS_5sliceIS7_SD_EEDaRKT_RKT0_EUlRKT_RKT0_E_EEDaSH_SK_OT1_ENKUlDpSN_E_clIJNS1_IJS9_EEENS1_IJiEEEEEEDaSU_ - $_ZN7cutlass13device_kernelIN5flash19enable_sm80_to_sm89INS1_16FlashAttnBwdSm80INS1_25CollectiveMainloopBwdSm80ILi2ELi2EN4cute5tupleIJNS5_1CILi128EEES8_NS7_ILi64EEEEEENS_10bfloat16_tEfNS_4arch4Sm80ELb0ELb0ELb1ELb0ELb1ELb0ELb0ELb0ELi2ELi4ELi4ELi4ELb0EEENS1_21CollectiveEpilogueBwdISA_SB_SD_Li256ELb0ELb0ELi2EEENS1_19SingleTileSchedulerILb0ELb0ELb0ELi128EEEEEEEEEvNT_6ParamsE$_ZN73_INTERNAL_24fd9406_37_flash_bwd_hdim64_bf16_softcap_sm80_cu_8e232a79_33079atomicAddEPff)
$_ZN7cutlass13device_kernelIN5flash19enable_sm80_to_sm89INS1_16FlashAttnBwdSm80INS1_25CollectiveMainloopBwdSm80ILi2ELi2EN4cute5tupleIJNS5_1CILi128EEES8_NS7_ILi64EEEEEENS_10bfloat16_tEfNS_4arch4Sm80ELb0ELb0ELb1ELb0ELb1ELb0ELb0ELb0ELi2ELi4ELi4ELi4ELb0EEENS1_21CollectiveEpilogueBwdISA_SB_SD_Li256ELb0ELb0ELi2EEENS1_19SingleTileSchedulerILb0ELb0ELb0ELi128EEEEEEEEEvNT_6ParamsE$_ZN73_INTERNAL_24fd9406_37_flash_bwd_hdim64_bf16_softcap_sm80_cu_8e232a79_33079atomicAddEPff:
[----:B------:R-:W-:Y:S01]  /*aff0*/  BSSY B0, `(.L_x_1004) ;  /* 0x0000003000007945 */ /* 0x000fe20003800000 */
[----:B------:R-:W-:Y:S02]  /*b000*/  MOV R12, 0xb020 ;  /* 0x0000b020000c7802 */ /* 0x000fe40000000f00 */
[----:B------:R-:W-:Y:S05]  /*b010*/  CALL.REL.NOINC `($_ZN7cutlass13device_kernelIN5flash19enable_sm80_to_sm89INS1_16FlashAttnBwdSm80INS1_25CollectiveMainloopBwdSm80ILi2ELi2EN4cute5tupleIJNS5_1CILi128EEES8_NS7_ILi64EEEEEENS_10bfloat16_tEfNS_4arch4Sm80ELb0ELb0ELb1ELb0ELb1ELb0ELb0ELb0ELi2ELi4ELi4ELi4ELb0EEENS1_21CollectiveEpilogueBwdISA_SB_SD_Li256ELb0ELb0ELi2EEENS1_19SingleTileSchedulerILb0ELb0ELb0ELi128EEEEEEEEEvNT_6ParamsE$__fAtomicAdd) ;  /* 0x00059df000007944 */ /* 0x000fea0003c00000 */
[----:B------:R-:W-:Y:S05]  /*b020*/  BSYNC B0 ;  /* 0x0000000000007941 */ /* 0x000fea0003800000 */
.L_x_1004:
[----:B------:R-:W-:-:S04]  /*b030*/  MOV R11, 0x0 ;  /* 0x00000000000b7802 */ /* 0x000fc80000000f00 */
[----:B------:R-:W-:Y:S05]  /*b040*/  RET.REL.NODEC R10 `(_ZN7cutlass13device_kernelIN5flash19enable_sm80_to_sm89INS1_16FlashAttnBwdSm80INS1_25CollectiveMainloopBwdSm80ILi2ELi2EN4cute5tupleIJNS5_1CILi128EEES8_NS7_ILi64EEEEEENS_10bfloat16_tEfNS_4arch4Sm80ELb0ELb0ELb1ELb0ELb1ELb0ELb0ELb0ELi2ELi4ELi4ELi4ELb0EEENS1_21CollectiveEpilogueBwdISA_SB_SD_Li256ELb0ELb0ELi2EEENS1_19SingleTileSchedulerILb0ELb0ELb0ELi128EEEEEEEEEvNT_6ParamsE) ;  /* 0xffff4fb00a007950 */ /* 0x000fea0003c3ffff */
        .type           $_ZN7cutlass13device_kernelIN5flash19enable_sm80_to_sm89INS1_16FlashAttnBwdSm80INS1_25CollectiveMainloopBwdSm80ILi2ELi2EN4cute5tupleIJNS5_1CILi128EEES8_NS7_ILi64EEEEEENS_10bfloat16_tEfNS_4arch4Sm80ELb0ELb0ELb1ELb0ELb1ELb0ELb0ELb0ELi2ELi4ELi4ELi4ELb0EEENS1_21CollectiveEpilogueBwdISA_SB_SD_Li256ELb0ELb0ELi2EEENS1_19SingleTileSchedulerILb0ELb0ELb0ELi128EEEEEEEEEvNT_6ParamsE$_ZZN4cute12filter_tupleINS_5tupleIJNS1_IJNS_10UnderscoreENS_1CILi0EEEEEENS1_IJS4_S2_EEEEEENS1_IJNS1_IJNS1_IJNS3_ILi1EEES4_EEES4_EEENS1_IJNS1_IJS4_S4_EEEiEEEEEEZNS_5sliceIS7_SD_EEDaRKT_RKT0_EUlRKT_RKT0_E_EEDaSH_SK_OT1_ENKUlDpSN_E_clIJNS1_IJS9_EEENS1_IJiEEEEEEDaSU_,@function
        .size           $_ZN7cutlass13device_kernelIN5flash19enable_sm80_to_sm89INS1_16FlashAttnBwdSm80INS1_25CollectiveMainloopBwdSm80ILi2ELi2EN4cute5tupleIJNS5_1CILi128EEES8_NS7_ILi64EEEEEENS_10bfloat16_tEfNS_4arch4Sm80ELb0ELb0ELb1ELb0ELb1ELb0ELb0ELb0ELi2ELi4ELi4ELi4ELb0EEENS1_21CollectiveEpilogueBwdISA_SB_SD_Li256ELb0ELb0ELi2EEENS1_19SingleTileSchedulerILb0ELb0ELb0ELi128EEEEEEEEEvNT_6ParamsE$_ZZN4cute12filter_tupleINS_5tupleIJNS1_IJNS_10UnderscoreENS_1CILi0EEEEEENS1_IJS4_S2_EEEEEENS1_IJNS1_IJNS1_IJNS3_ILi1EEES4_EEES4_EEENS1_IJNS1_IJS4_S4_EEEiEEEEEEZNS_5sliceIS7_SD_EEDaRKT_RKT0_EUlRKT_RKT0_E_EEDaSH_SK_OT1_ENKUlDpSN_E_clIJNS1_IJS9_EEENS1_IJiEEEEEEDaSU_,($_ZN7cutlass13device_kernelIN5flash19enable_sm80_to_sm89INS1_16FlashAttnBwdSm80INS1_25CollectiveMainloopBwdSm80ILi2ELi2EN4cute5tupleIJNS5_1CILi128EEES8_NS7_ILi64EEEEEENS_10bfloat16_tEfNS_4arch4Sm80ELb0ELb0ELb1ELb0ELb1ELb0ELb0ELb0ELi2ELi4ELi4ELi4ELb0EEENS1_21CollectiveEpilogueBwdISA_SB_SD_Li256ELb0ELb0ELi2EEENS1_19SingleTileSchedulerILb0ELb0ELb0ELi128EEEEEEEEEvNT_6ParamsE$_ZZN4cute12filter_tupleINS_5tupleIJNS1_IJNS_1CILi0EEENS1_IJNS2_ILi1EEENS2_ILi512EEEiEEEEEENS2_ILi4096EEENS1_IJiNS2_ILi8192EEEEEEEEEZNS_7flattenISB_EEDaRKT_EUlRKT_E_EEDaSF_OT0_ENKUlDpSI_E_clIJNS1_IJS3_S4_S5_iEEENS1_IJS8_EEESA_EEEDaSM_ - $_ZN7cutlass13device_kernelIN5flash19enable_sm80_to_sm89INS1_16FlashAttnBwdSm80INS1_25CollectiveMainloopBwdSm80ILi2ELi2EN4cute5tupleIJNS5_1CILi128EEES8_NS7_ILi64EEEEEENS_10bfloat16_tEfNS_4arch4Sm80ELb0ELb0ELb1ELb0ELb1ELb0ELb0ELb0ELi2ELi4ELi4ELi4ELb0EEENS1_21CollectiveEpilogueBwdISA_SB_SD_Li256ELb0ELb0ELi2EEENS1_19SingleTileSchedulerILb0ELb0ELb0ELi128EEEEEEEEEvNT_6ParamsE$_ZZN4cute12filter_tupleINS_5tupleIJNS1_IJNS_10UnderscoreENS_1CILi0EEEEEENS1_IJS4_S2_EEEEEENS1_IJNS1_IJNS1_IJNS3_ILi1EEES4_EEES4_EEENS1_IJNS1_IJS4_S4_EEEiEEEEEEZNS_5sliceIS7_SD_EEDaRKT_RKT0_EUlRKT_RKT0_E_EEDaSH_SK_OT1_ENKUlDpSN_E_clIJNS1_IJS9_EEENS1_IJiEEEEEEDaSU_)
$_ZN7cutlass13device_kernelIN5flash19enable_sm80_to_sm89INS1_16FlashAttnBwdSm80INS1_25CollectiveMainloopBwdSm80ILi2ELi2EN4cute5tupleIJNS5_1CILi128EEES8_NS7_ILi64EEEEEENS_10bfloat16_tEfNS_4arch4Sm80ELb0ELb0ELb1ELb0ELb1ELb0ELb0ELb0ELi2ELi4ELi4ELi4ELb0EEENS1_21CollectiveEpilogueBwdISA_SB_SD_Li256ELb0ELb0ELi2EEENS1_19SingleTileSchedulerILb0ELb0ELb0ELi128EEEEEEEEEvNT_6ParamsE$_ZZN4cute12filter_tupleINS_5tupleIJNS1_IJNS_10UnderscoreENS_1CILi0EEEEEENS1_IJS4_S2_EEEEEENS1_IJNS1_IJNS1_IJNS3_ILi1EEES4_EEES4_EEENS1_IJNS1_IJS4_S4_EEEiEEEEEEZNS_5sliceIS7_SD_EEDaRKT_RKT0_EUlRKT_RKT0_E_EEDaSH_SK_OT1_ENKUlDpSN_E_clIJNS1_IJS9_EEENS1_IJiEEEEEEDaSU_:
[----:B------:R-:W-:Y:S02]  /*b050*/  IADD3 R2, R1, 0x1680, RZ ;  /* 0x0000168001027810 */ /* 0x000fe40007ffe0ff */
[----:B------:R-:W-:Y:S02]  /*b060*/  MOV R6, 0xb090 ;  /* 0x0000b09000067802 */ /* 0x000fe40000000f00 */
[----:B------:R-:W-:Y:S02]  /*b070*/  IADD3 R2, R2, c[0x0][0x20], RZ ;  /* 0x0000080002027a10 */ /* 0x000fe40007ffe0ff */
[----:B------:R-:W-:Y:S05]  /*b080*/  CALL.REL.NOINC `($_ZN7cutlass13device_kernelIN5flash19enable_sm80_to_sm89INS1_16FlashAttnBwdSm80INS1_25CollectiveMainloopBwdSm80ILi2ELi2EN4cute5tupleIJNS5_1CILi128EEES8_NS7_ILi64EEEEEENS_10bfloat16_tEfNS_4arch4Sm80ELb0ELb0ELb1ELb0ELb1ELb0ELb0ELb0ELi2ELi4ELi4ELi4ELb0EEENS1_21CollectiveEpilogueBwdISA_SB_SD_Li256ELb0ELb0ELi2EEENS1_19SingleTileSchedulerILb0ELb0ELb0ELi128EEEEEEEEEvNT_6ParamsE$_ZN4cute3eso3ESOILb1ELb0EJNS_5tupleIJNS_1CILi1EEENS3_ILi0EEEEEEiEEC2ERKS6_RKi) ;  /* 0xffffd54000007944 */ /* 0x000fea0003c3ffff */
[----:B-1----:R1:W5:Y:S01]  /*b090*/  LDL R3, [R1+0x1680] ;  /* 0x0016800001037983 */ /* 0x0023620000100800 */
[----:B------:R-:W-:-:S04]  /*b0a0*/  MOV R9, 0x0 ;  /* 0x0000000000097802 */ /* 0x000fc80000000f00 */
[----:B------:R-:W-:Y:S05]  /*b0b0*/  RET.REL.NODEC R8 `(_ZN7cutlass13device_kernelIN5flash19enable_sm80_to_sm89INS1_16FlashAttnBwdSm80INS1_25CollectiveMainloopBwdSm80ILi2ELi2EN4cute5tupleIJNS5_1CILi128EEES8_NS7_ILi64EEEEEENS_10bfloat16_tEfNS_4arch4Sm80ELb0ELb0ELb1ELb0ELb1ELb0ELb0ELb0ELi2ELi4ELi4ELi4ELb0EEENS1_21CollectiveEpilogueBwdISA_SB_SD_Li256ELb0ELb0ELi2EEENS1_19SingleTileSchedulerILb0ELb0ELb0ELi128EEEEEEEEEvNT_6ParamsE) ;  /* 0xffff4f4008007950 */ /* 0x000fea0003c3ffff */
        .type           $_ZN7cutlass13device_kernelIN5flash19enable_sm80_to_sm89INS1_16FlashAttnBwdSm80INS1_25CollectiveMainloopBwdSm80ILi2ELi2EN4cute5tupleIJNS5_1CILi128EEES8_NS7_ILi64EEEEEENS_10bfloat16_tEfNS_4arch4Sm80ELb0ELb0ELb1ELb0ELb1ELb0ELb0ELb0ELi2ELi4ELi4ELi4ELb0EEENS1_21CollectiveEpilogueBwdISA_SB_SD_Li256ELb0ELb0ELi2EEENS1_19SingleTileSchedulerILb0ELb0ELb0ELi128EEEEEEEEEvNT_6ParamsE$_ZZN4cute12filter_tupleINS_5tupleIJNS1_IJNS_1CILi0EEENS1_IJNS2_ILi1EEENS2_ILi512EEEiEEEEEENS2_ILi4096EEENS1_IJiNS2_ILi8192EEEEEEEEEZNS_7flattenISB_EEDaRKT_EUlRKT_E_EEDaSF_OT0_ENKUlDpSI_E_clIJNS1_IJS3_S4_S5_iEEENS1_IJS8_EEESA_EEEDaSM_,@function
        .size           $_ZN7cutlass13device_kernelIN5flash19enable_sm80_to_sm89INS1_16FlashAttnBwdSm80INS1_25CollectiveMainloopBwdSm80ILi2ELi2EN4cute5tupleIJNS5_1CILi128EEES8_NS7_ILi64EEEEEENS_10bfloat16_tEfNS_4arch4Sm80ELb0ELb0ELb1ELb0ELb1ELb0ELb0ELb0ELi2ELi4ELi4ELi4ELb0EEENS1_21CollectiveEpilogueBwdISA_SB_SD_Li256ELb0ELb0ELi2EEENS1_19SingleTileSchedulerILb0ELb0ELb0ELi128EEEEEEEEEvNT_6ParamsE$_ZZN4cute12filter_tupleINS_5tupleIJNS1_IJNS_1CILi0EEENS1_IJNS2_ILi1EEENS2_ILi512EEEiEEEEEENS2_ILi4096EEENS1_IJiNS2_ILi8192EEEEEEEEEZNS_7flattenISB_EEDaRKT_EUlRKT_E_EEDaSF_OT0_ENKUlDpSI_E_clIJNS1_IJS3_S4_S5_iEEENS1_IJS8_EEESA_EEEDaSM_,($_ZN7cutlass13device_kernelIN5flash19enable_sm80_to_sm89INS1_16FlashAttnBwdSm80INS1_25CollectiveMainloopBwdSm80ILi2ELi2EN4cute5tupleIJNS5_1CILi128EEES8_NS7_ILi64EEEEEENS_10bfloat16_tEfNS_4arch4Sm80ELb0ELb0ELb1ELb0ELb1ELb0ELb0ELb0ELi2ELi4ELi4ELi4ELb0EEENS1_21CollectiveEpilogueBwdISA_SB_SD_Li256ELb0ELb0ELi2EEENS1_19SingleTileSchedulerILb0ELb0ELb0ELi128EEEEEEEEEvNT_6ParamsE$_ZZN4cute12filter_tupleINS_5tupleIJNS1_IJiNS1_IJiNS_1CILi0EEEEEEEEENS1_IJNS_10UnderscoreENS1_IJS6_S6_EEEEEEEEES9_ZNS_4diceIS9_S9_EEDaRKT_RKT0_EUlRKT_RKT0_E_EEDaSD_SG_OT1_ENKUlDpSJ_E_clIJNS1_IJiiS3_EEENS1_IJEEEEEEDaSQ_ - $_ZN7cutlass13device_kernelIN5flash19enable_sm80_to_sm89INS1_16FlashAttnBwdSm80INS1_25CollectiveMainloopBwdSm80ILi2ELi2EN4cute5tupleIJNS5_1CILi128EEES8_NS7_ILi64EEEEEENS_10bfloat16_tEfNS_4arch4Sm80ELb0ELb0ELb1ELb0ELb1ELb0ELb0ELb0ELi2ELi4ELi4ELi4ELb0EEENS1_21CollectiveEpilogueBwdISA_SB_SD_Li256ELb0ELb0ELi2EEENS1_19SingleTileSchedulerILb0ELb0ELb0ELi128EEEEEEEEEvNT_6ParamsE$_ZZN4cute12filter_tupleINS_5tupleIJNS1_IJNS_1CILi0EEENS1_IJNS2_ILi1EEENS2_ILi512EEEiEEEEEENS2_ILi4096EEENS1_IJiNS2_ILi8192EEEEEEEEEZNS_7flattenISB_EEDaRKT_EUlRKT_E_EEDaSF_OT0_ENKUlDpSI_E_clIJNS1_IJS3_S4_S5_iEEENS1_IJS8_EEESA_EEEDaSM_)
$_ZN7cutlass13device_kernelIN5flash19enable_sm80_to_sm89INS1_16FlashAttnBwdSm80INS1_25CollectiveMainloopBwdSm80ILi2ELi2EN4cute5tupleIJNS5_1CILi128EEES8_NS7_ILi64EEEEEENS_10bfloat16_tEfNS_4arch4Sm80ELb0ELb0ELb1ELb0ELb1ELb0ELb0ELb0ELi2ELi4ELi4ELi4ELb0EEENS1_21CollectiveEpilogueBwdISA_SB_SD_Li256ELb0ELb0ELi2EEENS1_19SingleTileSchedulerILb0ELb0ELb0ELi128EEEEEEEEEvNT_6ParamsE$_ZZN4cute12filter_tupleINS_5tupleIJNS1_IJNS_1CILi0EEENS1_IJNS2_ILi1EEENS2_ILi512EEEiEEEEEENS2_ILi4096EEENS1_IJiNS2_ILi8192EEEEEEEEEZNS_7flattenISB_EEDaRKT_EUlRKT_E_EEDaSF_OT0_ENKUlDpSI_E_clIJNS1_IJS3_S4_S5_iEEENS1_IJS8_EEESA_EEEDaSM_:
[----:B------:R-:W-:Y:S02]  /*b0c0*/  IADD3 R3, R1, 0x1380, RZ ;  /* 0x0000138001037810 */ /* 0x000fe40007ffe0ff */
[----:B------:R-:W-:Y:S02]  /*b0d0*/  MOV R8, 0xb100 ;  /* 0x0000b10000087802 */ /* 0x000fe40000000f00 */
[----:B------:R-:W-:Y:S02]  /*b0e0*/  IADD3 R3, R3, c[0x0][0x20], RZ ;  /* 0x0000080003037a10 */ /* 0x000fe40007ffe0ff */
[----:B------:R-:W-:Y:S05]  /*b0f0*/  CALL.REL.NOINC `($_ZN7cutlass13device_kernelIN5flash19enable_sm80_to_sm89INS1_16FlashAttnBwdSm80INS1_25CollectiveMainloopBwdSm80ILi2ELi2EN4cute5tupleIJNS5_1CILi128EEES8_NS7_ILi64EEEEEENS_10bfloat16_tEfNS_4arch4Sm80ELb0ELb0ELb1ELb0ELb1ELb0ELb0ELb0ELi2ELi4ELi4ELi4ELb0EEENS1_21CollectiveEpilogueBwdISA_SB_SD_Li256ELb0ELb0ELi2EEENS1_19SingleTileSchedulerILb0ELb0ELb0ELi128EEEEEEEEEvNT_6ParamsE$_ZN4cute3eso3ESOILb1ELb0EJNS_1CILi0EEENS2_ILi1EEENS2_ILi512EEEiNS2_ILi4096EEEiNS2_ILi8192EEEEEC2ERKS3_RKS4_RKS5_RKiRKS6_SG_RKS7_) ;  /* 0xffffc4d000007944 */ /* 0x000fea0003c3ffff */
[----:B-1----:R-:W-:Y:S02]  /*b100*/  MOV R2, R6 ;  /* 0x0000000600027202 */ /* 0x002fe40000000f00 */
[----:B------:R-:W-:-:S04]  /*b110*/  MOV R3, 0x0 ;  /* 0x0000000000037802 */ /* 0x000fc80000000f00 */
[----:B------:R-:W-:Y:S05]  /*b120*/  RET.REL.NODEC R2 `(_ZN7cutlass13device_kernelIN5flash19enable_sm80_to_sm89INS1_16FlashAttnBwdSm80INS1_25CollectiveMainloopBwdSm80ILi2ELi2EN4cute5tupleIJNS5_1CILi128EEES8_NS7_ILi64EEEEEENS_10bfloat16_tEfNS_4arch4Sm80ELb0ELb0ELb1ELb0ELb1ELb0ELb0ELb0ELi2ELi4ELi4ELi4ELb0EEENS1_21CollectiveEpilogueBwdISA_SB_SD_Li256ELb0ELb0ELi2EEENS1_19SingleTileSchedulerILb0ELb0ELb0ELi128EEEEEEEEEvNT_6ParamsE) ;  /* 0xffff4ed002007950 */ /* 0x000fea0003c3ffff */
        .type           $_ZN7cutlass13device_kernelIN5flash19enable_sm80_to_sm89INS1_16FlashAttnBwdSm80INS1_25CollectiveMainloopBwdSm80ILi2ELi2EN4cute5tupleIJNS5_1CILi128EEES8_NS7_ILi64EEEEEENS_10bfloat16_tEfNS_4arch4Sm80ELb0ELb0ELb1ELb0ELb1ELb0ELb0ELb0ELi2ELi4ELi4ELi4ELb0EEENS1_21CollectiveEpilogueBwdISA_SB_SD_Li256ELb0ELb0ELi2EEENS1_19SingleTileSchedulerILb0ELb0ELb0ELi128EEEEEEEEEvNT_6ParamsE$_ZZN4cute12filter_tupleINS_5tupleIJNS1_IJiNS1_IJiNS_1CILi0EEEEEEEEENS1_IJNS_10UnderscoreENS1_IJS6_S6_EEEEEEEEES9_ZNS_4diceIS9_S9_EEDaRKT_RKT0_EUlRKT_RKT0_E_EEDaSD_SG_OT1_ENKUlDpSJ_E_clIJNS1_IJiiS3_EEENS1_IJEEEEEEDaSQ_,@function
        .size           $_ZN7cutlass13device_kernelIN5flash19enable_sm80_to_sm89INS1_16FlashAttnBwdSm80INS1_25CollectiveMainloopBwdSm80ILi2ELi2EN4cute5tupleIJNS5_1CILi128EEES8_NS7_ILi64EEEEEENS_10bfloat16_tEfNS_4arch4Sm80ELb0ELb0ELb1ELb0ELb1ELb0ELb0ELb0ELi2ELi4ELi4ELi4ELb0EEENS1_21CollectiveEpilogueBwdISA_SB_SD_Li256ELb0ELb0ELi2EEENS1_19SingleTileSchedulerILb0ELb0ELb0ELi128EEEEEEEEEvNT_6ParamsE$_ZZN4cute12filter_tupleINS_5tupleIJNS1_IJiNS1_IJiNS_1CILi0EEEEEEEEENS1_IJNS_10UnderscoreENS1_IJS6_S6_EEEEEEEEES9_ZNS_4diceIS9_S9_EEDaRKT_RKT0_EUlRKT_RKT0_E_EEDaSD_SG_OT1_ENKUlDpSJ_E_clIJNS1_IJiiS3_EEENS1_IJEEEEEEDaSQ_,($_ZN7cutlass13device_kernelIN5flash19enable_sm80_to_sm89INS1_16FlashAttnBwdSm80INS1_25CollectiveMainloopBwdSm80ILi2ELi2EN4cute5tupleIJNS5_1CILi128EEES8_NS7_ILi64EEEEEENS_10bfloat16_tEfNS_4arch4Sm80ELb0ELb0ELb1ELb0ELb1ELb0ELb0ELb0ELi2ELi4ELi4ELi4ELb0EEENS1_21CollectiveEpilogueBwdISA_SB_SD_Li256ELb0ELb0ELi2EEENS1_19SingleTileSchedulerILb0ELb0ELb0ELi128EEEEEEEEEvNT_6ParamsE$_ZZN4cute12filter_tupleINS_5tupleIJNS1_IJiiEEENS_1CILi1024EEEEEEZNS_16flatten_to_tupleIS5_EEDaRKT_EUlRKT_E_EEDaS9_OT0_ENKUlDpSC_E_clIJS2_NS1_IJS4_EEEEEEDaSG_ - $_ZN7cutlass13device_kernelIN5flash19enable_sm80_to_sm89INS1_16FlashAttnBwdSm80INS1_25CollectiveMainloopBwdSm80ILi2ELi2EN4cute5tupleIJNS5_1CILi128EEES8_NS7_ILi64EEEEEENS_10bfloat16_tEfNS_4arch4Sm80ELb0ELb0ELb1ELb0ELb1ELb0ELb0ELb0ELi2ELi4ELi4ELi4ELb0EEENS1_21CollectiveEpilogueBwdISA_SB_SD_Li256ELb0ELb0ELi2EEENS1_19SingleTileSchedulerILb0ELb0ELb0ELi128EEEEEEEEEvNT_6ParamsE$_ZZN4cute12filter_tupleINS_5tupleIJNS1_IJiNS1_IJiNS_1CILi0EEEEEEEEENS1_IJNS_10UnderscoreENS1_IJS6_S6_EEEEEEEEES9_ZNS_4diceIS9_S9_EEDaRKT_RKT0_EUlRKT_RKT0_E_EEDaSD_SG_OT1_ENKUlDpSJ_E_clIJNS1_IJiiS3_EEENS1_IJEEEEEEDaSQ_)
$_ZN7cutlass13device_kernelIN5flash19enable_sm80_to_sm89INS1_16FlashAttnBwdSm80INS1_25CollectiveMainloopBwdSm80ILi2ELi2EN4cute5tupleIJNS5_1CILi128EEES8_NS7_ILi64EEEEEENS_10bfloat16_tEfNS_4arch4Sm80ELb0ELb0ELb1ELb0ELb1ELb0ELb0ELb0ELi2ELi4ELi4ELi4ELb0EEENS1_21CollectiveEpilogueBwdISA_SB_SD_Li256ELb0ELb0ELi2EEENS1_19SingleTileSchedulerILb0ELb0ELb0ELi128EEEEEEEEEvNT_6ParamsE$_ZZN4cute12filter_tupleINS_5tupleIJNS1_IJiNS1_IJiNS_1CILi0EEEEEEEEENS1_IJNS_10UnderscoreENS1_IJS6_S6_EEEEEEEEES9_ZNS_4diceIS9_S9_EEDaRKT_RKT0_EUlRKT_RKT0_E_EEDaSD_SG_OT1_ENKUlDpSJ_E_clIJNS1_IJiiS3_EEENS1_IJEEEEEEDaSQ_:
[----:B------:R-:W-:-:S06]  /*b130*/  IADD3 R11, R69, -c[0x0][0x20], RZ ;  /* 0x80000800450b7a10 */ /* 0x000fcc0007ffe0ff */
[----:B------:R-:W5:Y:S01]  /*b140*/  LDL R11, [R11] ;  /* 0x000000000b0b7983 */ /* 0x000f620000100800 */
[----:B------:R-:W-:Y:S02]  /*b150*/  IADD3 R6, R1, 0x1680, RZ ;  /* 0x0000168001067810 */ /* 0x000fe40007ffe0ff */
[----:B------:R-:W-:Y:S02]  /*b160*/  IADD3 R5, R69, 0x4, RZ ;  /* 0x0000000445057810 */ /* 0x000fe40007ffe0ff */
[----:B------:R-:W-:Y:S02]  /*b170*/  IADD3 R6, R6, c[0x0][0x20], RZ ;  /* 0x0000080006067a10 */ /* 0x000fe40007ffe0ff */
[----:B------:R-:W-:Y:S02]  /*b180*/  MOV R10, 0xb1a0 ;  /* 0x0000b1a0000a7802 */ /* 0x000fe40000000f00 */
[----:B-----5:R-:W-:Y:S05]  /*b190*/  CALL.REL.NOINC `($_ZN7cutlass13device_kernelIN5flash19enable_sm80_to_sm89INS1_16FlashAttnBwdSm80INS1_25CollectiveMainloopBwdSm80ILi2ELi2EN4cute5tupleIJNS5_1CILi128EEES8_NS7_ILi64EEEEEENS_10bfloat16_tEfNS_4arch4Sm80ELb0ELb0ELb1ELb0ELb1ELb0ELb0ELb0ELi2ELi4ELi4ELi4ELb0EEENS1_21CollectiveEpilogueBwdISA_SB_SD_Li256ELb0ELb0ELi2EEENS1_19SingleTileSchedulerILb0ELb0ELb0ELi128EEEEEEEEEvNT_6ParamsE$_ZN4cute3eso3ESOILb0ELb0EJiiNS_1CILi0EEEEEC2ERKiS6_RKS3_) ;  /* 0xffffb6c000007944 */ /* 0x020fea0003c3ffff */
[----:B------:R2:W5:Y:S01]  /*b1a0*/  LDL.64 R4, [R1+0x1680] ;  /* 0x0016800001047983 */ /* 0x0005620000100a00 */
[----:B------:R-:W-:-:S04]  /*b1b0*/  MOV R9, 0x0 ;  /* 0x0000000000097802 */ /* 0x000fc80000000f00 */
[----:B------:R-:W-:Y:S05]  /*b1c0*/  RET.REL.NODEC R8 `(_ZN7cutlass13device_kernelIN5flash19enable_sm80_to_sm89INS1_16FlashAttnBwdSm80INS1_25CollectiveMainloopBwdSm80ILi2ELi2EN4cute5tupleIJNS5_1CILi128EEES8_NS7_ILi64EEEEEENS_10bfloat16_tEfNS_4arch4Sm80ELb0ELb0ELb1ELb0ELb1ELb0ELb0ELb0ELi2ELi4ELi4ELi4ELb0EEENS1_21CollectiveEpilogueBwdISA_SB_SD_Li256ELb0ELb0ELi2EEENS1_19SingleTileSchedulerILb0ELb0ELb0ELi128EEEEEEEEEvNT_6ParamsE) ;  /* 0xffff4e3008007950 */ /* 0x000fea0003c3ffff */
        .type           $_ZN7cutlass13device_kernelIN5flash19enable_sm80_to_sm89INS1_16FlashAttnBwdSm80INS1_25CollectiveMainloopBwdSm80ILi2ELi2EN4cute5tupleIJNS5_1CILi128EEES8_NS7_ILi64EEEEEENS_10bfloat16_tEfNS_4arch4Sm80ELb0ELb0ELb1ELb0ELb1ELb0ELb0ELb0ELi2ELi4ELi4ELi4ELb0EEENS1_21CollectiveEpilogueBwdISA_SB_SD_Li256ELb0ELb0ELi2EEENS1_19SingleTileSchedulerILb0ELb0ELb0ELi128EEEEEEEEEvNT_6ParamsE$_ZZN4cute12filter_tupleINS_5tupleIJNS1_IJiiEEENS_1CILi1024EEEEEEZNS_16flatten_to_tupleIS5_EEDaRKT_EUlRKT_E_EEDaS9_OT0_ENKUlDpSC_E_clIJS2_NS1_IJS4_EEEEEEDaSG_,@function
        .size           $_ZN7cutlass13device_kernelIN5flash19enable_sm80_to_sm89INS1_16FlashAttnBwdSm80INS1_25CollectiveMainloopBwdSm80ILi2ELi2EN4cute5tupleIJNS5_1CILi128EEES8_NS7_ILi64EEEEEENS_10bfloat16_tEfNS_4arch4Sm80ELb0ELb0ELb1ELb0ELb1ELb0ELb0ELb0ELi2ELi4ELi4ELi4ELb0EEENS1_21CollectiveEpilogueBwdISA_SB_SD_Li256ELb0ELb0ELi2EEENS1_19SingleTileSchedulerILb0ELb0ELb0ELi128EEEEEEEEEvNT_6ParamsE$_ZZN4cute12filter_tupleINS_5tupleIJNS1_IJiiEEENS_1CILi1024EEEEEEZNS_16flatten_to_tupleIS5_EEDaRKT_EUlRKT_E_EEDaS9_OT0_ENKUlDpSC_E_clIJS2_NS1_IJS4_EEEEEEDaSG_,($_ZN7cutlass13device_kernelIN5flash19enable_sm80_to_sm89INS1_16FlashAttnBwdSm80INS1_25CollectiveMainloopBwdSm80ILi2ELi2EN4cute5tupleIJNS5_1CILi128EEES8_NS7_ILi64EEEEEENS_10bfloat16_tEfNS_4arch4Sm80ELb0ELb0ELb1ELb0ELb1ELb0ELb0ELb0ELi2ELi4ELi4ELi4ELb0EEENS1_21CollectiveEpilogueBwdISA_SB_SD_Li256ELb0ELb0ELi2EEENS1_19SingleTileSchedulerILb0ELb0ELb0ELi128EEEEEEEEEvNT_6ParamsE$_ZZN4cute12filter_tupleINS_5tupleIJNS1_IJiiEEENS_1CILi8192EEEEEEZNS_16flatten_to_tupleIS5_EEDaRKT_EUlRKT_E_EEDaS9_OT0_ENKUlDpSC_E_clIJS2_NS1_IJS4_EEEEEEDaSG_ - $_ZN7cutlass13device_kernelIN5flash19enable_sm80_to_sm89INS1_16FlashAttnBwdSm80INS1_25CollectiveMainloopBwdSm80ILi2ELi2EN4cute5tupleIJNS5_1CILi128EEES8_NS7_ILi64EEEEEENS_10bfloat16_tEfNS_4arch4Sm80ELb0ELb0ELb1ELb0ELb1ELb0ELb0ELb0ELi2ELi4ELi4ELi4ELb0EEENS1_21CollectiveEpilogueBwdISA_SB_SD_Li256ELb0ELb0ELi2EEENS1_19SingleTileSchedulerILb0ELb0ELb0ELi128EEEEEEEEEvNT_6ParamsE$_ZZN4cute12filter_tupleINS_5tupleIJNS1_IJiiEEENS_1CILi1024EEEEEEZNS_16flatten_to_tupleIS5_EEDaRKT_EUlRKT_E_EEDaS9_OT0_ENKUlDpSC_E_clIJS2_NS1_IJS4_EEEEEEDaSG_)
$_ZN7cutlass13device_kernelIN5flash19enable_sm80_to_sm89INS1_16FlashAttnBwdSm80INS1_25CollectiveMainloopBwdSm80ILi2ELi2EN4cute5tupleIJNS5_1CILi128EEES8_NS7_ILi64EEEEEENS_10bfloat16_tEfNS_4arch4Sm80ELb0ELb0ELb1ELb0ELb1ELb0ELb0ELb0ELi2ELi4ELi4ELi4ELb0EEENS1_21CollectiveEpilogueBwdISA_SB_SD_Li256ELb0ELb0ELi2EEENS1_19SingleTileSchedulerILb0ELb0ELb0ELi128EEEEEEEEEvNT_6ParamsE$_ZZN4cute12filter_tupleINS_5tupleIJNS1_IJiiEEENS_1CILi1024EEEEEEZNS_16flatten_to_tupleIS5_EEDaRKT_EUlRKT_E_EEDaS9_OT0_ENKUlDpSC_E_clIJS2_NS1_IJS4_EEEEEEDaSG_:
[----:B------:R-:W-:-:S06]  /*b1d0*/  IADD3 R8, R69, -c[0x0][0x20], RZ ;  /* 0x8000080045087a10 */ /* 0x000fcc0007ffe0ff */
[----:B------:R-:W5:Y:S01]  /*b1e0*/  LDL R8, [R8] ;  /* 0x0000000008087983 */ /* 0x000f620000100800 */
[----:B------:R-:W-:Y:S02]  /*b1f0*/  IADD3 R3, R1, 0x1680, RZ ;  /* 0x0000168001037810 */ /* 0x000fe40007ffe0ff */
[----:B------:R-:W-:Y:S02]  /*b200*/  IADD3 R2, R69, 0x4, RZ ;  /* 0x0000000445027810 */ /* 0x000fe40007ffe0ff */
[----:B------:R-:W-:Y:S02]  /*b210*/  IADD3 R3, R3, c[0x0][0x20], RZ ;  /* 0x0000080003037a10 */ /* 0x000fe40007ffe0ff */
[----:B------:R-:W-:Y:S02]  /*b220*/  MOV R6, 0xb240 ;  /* 0x0000b24000067802 */ /* 0x000fe40000000f00 */
[----:B-----5:R-:W-:Y:S05]  /*b230*/  CALL.REL.NOINC `($_ZN7cutlass13device_kernelIN5flash19enable_sm80_to_sm89INS1_16FlashAttnBwdSm80INS1_25CollectiveMainloopBwdSm80ILi2ELi2EN4cute5tupleIJNS5_1CILi128EEES8_NS7_ILi64EEEEEENS_10bfloat16_tEfNS_4arch4Sm80ELb0ELb0ELb1ELb0ELb1ELb0ELb0ELb0ELi2ELi4ELi4ELi4ELb0EEENS1_21CollectiveEpilogueBwdISA_SB_SD_Li256ELb0ELb0ELi2EEENS1_19SingleTileSchedulerILb0ELb0ELb0ELi128EEEEEEEEEvNT_6ParamsE$_ZN4cute3eso3ESOILb0ELb0EJiiNS_1CILi1024EEEEEC2ERKiS6_RKS3_) ;  /* 0xffffb6a000007944 */ /* 0x020fea0003c3ffff */
[----:B------:R-:W-:-:S04]  /*b240*/  MOV R5, 0x0 ;  /* 0x0000000000057802 */ /* 0x000fc80000000f00 */
[----:B------:R-:W-:Y:S05]  /*b250*/  RET.REL.NODEC R4 `(_ZN7cutlass13device_kernelIN5flash19enable_sm80_to_sm89INS1_16FlashAttnBwdSm80INS1_25CollectiveMainloopBwdSm80ILi2ELi2EN4cute5tupleIJNS5_1CILi128EEES8_NS7_ILi64EEEEEENS_10bfloat16_tEfNS_4arch4Sm80ELb0ELb0ELb1ELb0ELb1ELb0ELb0ELb0ELi2ELi4ELi4ELi4ELb0EEENS1_21CollectiveEpilogueBwdISA_SB_SD_Li256ELb0ELb0ELi2EEENS1_19SingleTileSchedulerILb0ELb0ELb0ELi128EEEEEEEEEvNT_6ParamsE) ;  /* 0xffff4da004007950 */ /* 0x000fea0003c3ffff */
        .type           $_ZN7cutlass13device_kernelIN5flash19enable_sm80_to_sm89INS1_16FlashAttnBwdSm80INS1_25CollectiveMainloopBwdSm80ILi2ELi2EN4cute5tupleIJNS5_1CILi128EEES8_NS7_ILi64EEEEEENS_10bfloat16_tEfNS_4arch4Sm80ELb0ELb0ELb1ELb0ELb1ELb0ELb0ELb0ELi2ELi4ELi4ELi4ELb0EEENS1_21CollectiveEpilogueBwdISA_SB_SD_Li256ELb0ELb0ELi2EEENS1_19SingleTileSchedulerILb0ELb0ELb0ELi128EEEEEEEEEvNT_6ParamsE$_ZZN4cute12filter_tupleINS_5tupleIJNS1_IJiiEEENS_1CILi8192EEEEEEZNS_16flatten_to_tupleIS5_EEDaRKT_EUlRKT_E_EEDaS9_OT0_ENKUlDpSC_E_clIJS2_NS1_IJS4_EEEEEEDaSG_,@function
        .size           $_ZN7cutlass13device_kernelIN5flash19enable_sm80_to_sm89INS1_16FlashAttnBwdSm80INS1_25CollectiveMainloopBwdSm80ILi2ELi2EN4cute5tupleIJNS5_1CILi128EEES8_NS7_ILi64EEEEEENS_10bfloat16_tEfNS_4arch4Sm80ELb0ELb0ELb1ELb0ELb1ELb0ELb0ELb0ELi2ELi4ELi4ELi4ELb0EEENS1_21CollectiveEpilogueBwdISA_SB_SD_Li256ELb0ELb0ELi2EEENS1_19SingleTileSchedulerILb0ELb0ELb0ELi128EEEEEEEEEvNT_6ParamsE$_ZZN4cute12filter_tupleINS_5tupleIJNS1_IJiiEEENS_1CILi8192EEEEEEZNS_16flatten_to_tupleIS5_EEDaRKT_EUlRKT_E_EEDaS9_OT0_ENKUlDpSC_E_clIJS2_NS1_IJS4_EEEEEEDaSG_,($_ZN7cutlass13device_kernelIN5flash19enable_sm80_to_sm89INS1_16FlashAttnBwdSm80INS1_25CollectiveMainloopBwdSm80ILi2ELi2EN4cute5tupleIJNS5_1CILi128EEES8_NS7_ILi64EEEEEENS_10bfloat16_tEfNS_4arch4Sm80ELb0ELb0ELb1ELb0ELb1ELb0ELb0ELb0ELi2ELi4ELi4ELi4ELb0EEENS1_21CollectiveEpilogueBwdISA_SB_SD_Li256ELb0ELb0ELi2EEENS1_19SingleTileSchedulerILb0ELb0ELb0ELi128EEEEEEEEEvNT_6ParamsE$_ZZN4cute12filter_tupleINS_5tupleIJNS_10UnderscoreES2_NS_1CILi0EEEEEENS1_IJNS1_IJNS3_ILi1EEES4_EEEiNS3_ILi1024EEEEEEZNS_5sliceIS5_S9_EEDaRKT_RKT0_EUlRKT_RKT0_E_EEDaSD_SG_OT1_ENKUlDpSJ_E_clIJNS1_IJS7_EEENS1_IJiEEENS1_IJEEEEEEDaSQ_ - $_ZN7cutlass13device_kernelIN5flash19enable_sm80_to_sm89INS1_16FlashAttnBwdSm80INS1_25CollectiveMainloopBwdSm80ILi2ELi2EN4cute5tupleIJNS5_1CILi128EEES8_NS7_ILi64EEEEEENS_10bfloat16_tEfNS_4arch4Sm80ELb0ELb0ELb1ELb0ELb1ELb0ELb0ELb0ELi2ELi4ELi4ELi4ELb0EEENS1_21CollectiveEpilogueBwdISA_SB_SD_Li256ELb0ELb0ELi2EEENS1_19SingleTileSchedulerILb0ELb0ELb0ELi128EEEEEEEEEvNT_6ParamsE$_ZZN4cute12filter_tupleINS_5tupleIJNS1_IJiiEEENS_1CILi8192EEEEEEZNS_16flatten_to_tupleIS5_EEDaRKT_EUlRKT_E_EEDaS9_OT0_ENKUlDpSC_E_clIJS2_NS1_IJS4_EEEEEEDaSG_)
$_ZN7cutlass13device_kernelIN5flash19enable_sm80_to_sm89INS1_16FlashAttnBwdSm80INS1_25CollectiveMainloopBwdSm80ILi2ELi2EN4cute5tupleIJNS5_1CILi128EEES8_NS7_ILi64EEEEEENS_10bfloat16_tEfNS_4arch4Sm80ELb0ELb0ELb1ELb0ELb1ELb0ELb0ELb0ELi2ELi4ELi4ELi4ELb0EEENS1_21CollectiveEpilogueBwdISA_SB_SD_Li256ELb0ELb0ELi2EEENS1_19SingleTileSchedulerILb0ELb0ELb0ELi128EEEEEEEEEvNT_6ParamsE$_ZZN4cute12filter_tupleINS_5tupleIJNS1_IJiiEEENS_1CILi8192EEEEEEZNS_16flatten_to_tupleIS5_EEDaRKT_EUlRKT_E_EEDaS9_OT0_ENKUlDpSC_E_clIJS2_NS1_IJS4_EEEEEEDaSG_:
[----:B------:R-:W-:-:S06]  /*b260*/  IADD3 R10, R5, -c[0x0][0x20], RZ ;  /* 0x80000800050a7a10 */ /* 0x000fcc0007ffe0ff */
[----:B------:R-:W5:Y:S01]  /*b270*/  LDL R10, [R10] ;  /* 0x000000000a0a7983 */ /* 0x000f620000100800 */
[----:B------:R-:W-:Y:S02]  /*b280*/  IADD3 R3, R1, 0x1688, RZ ;  /* 0x0000168801037810 */ /* 0x000fe40007ffe0ff */
[----:B------:R-:W-:Y:S02]  /*b290*/  IADD3 R2, R5, 0x4, RZ ;  /* 0x0000000405027810 */ /* 0x000fe40007ffe0ff */
[----:B------:R-:W-:Y:S02]  /*b2a0*/  IADD3 R3, R3, c[0x0][0x20], RZ ;  /* 0x0000080003037a10 */ /* 0x000fe40007ffe0ff */
[----:B------:R-:W-:Y:S02]  /*b2b0*/  MOV R8, 0xb2d0 ;  /* 0x0000b2d000087802 */ /* 0x000fe40000000f00 */
[----:B-----5:R-:W-:Y:S05]  /*b2c0*/  CALL.REL.NOINC `($_ZN7cutlass13device_kernelIN5flash19enable_sm80_to_sm89INS1_16FlashAttnBwdSm80INS1_25CollectiveMainloopBwdSm80ILi2ELi2EN4cute5tupleIJNS5_1CILi128EEES8_NS7_ILi64EEEEEENS_10bfloat16_tEfNS_4arch4Sm80ELb0ELb0ELb1ELb0ELb1ELb0ELb0ELb0ELi2ELi4ELi4ELi4ELb0EEENS1_21CollectiveEpilogueBwdISA_SB_SD_Li256ELb0ELb0ELi2EEENS1_19SingleTileSchedulerILb0ELb0ELb0ELi128EEEEEEEEEvNT_6ParamsE$_ZN4cute3eso3ESOILb0ELb0EJiiNS_1CILi8192EEEEEC2ERKiS6_RKS3_) ;  /* 0xffffb78000007944 */ /* 0x020fea0003c3ffff */
[----:B-1----:R1:W5:Y:S01]  /*b2d0*/  LDL.64 R2, [R1+0x1688] ;  /* 0x0016880001027983 */ /* 0x0023620000100a00 */
[----:B------:R-:W-:Y:S02]  /*b2e0*/  MOV R8, R6 ;  /* 0x0000000600087202 */ /* 0x000fe40000000f00 */
[----:B------:R-:W-:-:S04]  /*b2f0*/  MOV R9, 0x0 ;  /* 0x0000000000097802 */ /* 0x000fc80000000f00 */
[----:B------:R-:W-:Y:S05]  /*b300*/  RET.REL.NODEC R8 `(_ZN7cutlass13device_kernelIN5flash19enable_sm80_to_sm89INS1_16FlashAttnBwdSm80INS1_25CollectiveMainloopBwdSm80ILi2ELi2EN4cute5tupleIJNS5_1CILi128EEES8_NS7_ILi64EEEEEENS_10bfloat16_tEfNS_4arch4Sm80ELb0ELb0ELb1ELb0ELb1ELb0ELb0ELb0ELi2ELi4ELi4ELi4ELb0EEENS1_21CollectiveEpilogueBwdISA_SB_SD_Li256ELb0ELb0ELi2EEENS1_19SingleTileSchedulerILb0ELb0ELb0ELi128EEEEEEEEEvNT_6ParamsE) ;  /* 0xffff4cf008007950 */ /* 0x000fea0003c3ffff */
        .type           $_ZN7cutlass13device_kernelIN5flash19enable_sm80_to_sm89INS1_16FlashAttnBwdSm80INS1_25CollectiveMainloopBwdSm80ILi2ELi2EN4cute5tupleIJNS5_1CILi128EEES8_NS7_ILi64EEEEEENS_10bfloat16_tEfNS_4arch4Sm80ELb0ELb0ELb1ELb0ELb1ELb0ELb0ELb0ELi2ELi4ELi4ELi4ELb0EEENS1_21CollectiveEpilogueBwdISA_SB_SD_Li256ELb0ELb0ELi2EEENS1_19SingleTileSchedulerILb0ELb0ELb0ELi128EEEEEEEEEvNT_6ParamsE$_ZZN4cute12filter_tupleINS_5tupleIJNS_10UnderscoreES2_NS_1CILi0EEEEEENS1_IJNS1_IJNS3_ILi1EEES4_EEEiNS3_ILi1024EEEEEEZNS_5sliceIS5_S9_EEDaRKT_RKT0_EUlRKT_RKT0_E_EEDaSD_SG_OT1_ENKUlDpSJ_E_clIJNS1_IJS7_EEENS1_IJiEEENS1_IJEEEEEEDaSQ_,@function
        .size           $_ZN7cutlass13device_kernelIN5flash19enable_sm80_to_sm89INS1_16FlashAttnBwdSm80INS1_25CollectiveMainloopBwdSm80ILi2ELi2EN4cute5tupleIJNS5_1CILi128EEES8_NS7_ILi64EEEEEENS_10bfloat16_tEfNS_4arch4Sm80ELb0ELb0ELb1ELb0ELb1ELb0ELb0ELb0ELi2ELi4ELi4ELi4ELb0EEENS1_21CollectiveEpilogueBwdISA_SB_SD_Li256ELb0ELb0ELi2EEENS1_19SingleTileSchedulerILb0ELb0ELb0ELi128EEEEEEEEEvNT_6ParamsE$_ZZN4cute12filter_tupleINS_5tupleIJNS_10UnderscoreES2_NS_1CILi0EEEEEENS1_IJNS1_IJNS3_ILi1EEES4_EEEiNS3_ILi1024EEEEEEZNS_5sliceIS5_S9_EEDaRKT_RKT0_EUlRKT_RKT0_E_EEDaSD_SG_OT1_ENKUlDpSJ_E_clIJNS1_IJS7_EEENS1_IJiEEENS1_IJEEEEEEDaSQ_,($_ZN7cutlass13device_kernelIN5flash19enable_sm80_to_sm89INS1_16FlashAttnBwdSm80INS1_25CollectiveMainloopBwdSm80ILi2ELi2EN4cute5tupleIJNS5_1CILi128EEES8_NS7_ILi64EEEEEENS_10bfloat16_tEfNS_4arch4Sm80ELb0ELb0ELb1ELb0ELb1ELb0ELb0ELb0ELi2ELi4ELi4ELi4ELb0EEENS1_21CollectiveEpilogueBwdISA_SB_SD_Li256ELb0ELb0ELi2EEENS1_19SingleTileSchedulerILb0ELb0ELb0ELi128EEEEEEEEEvNT_6ParamsE$_ZZN4cute12filter_tupleINS_5tupleIJNS_10UnderscoreES2_S2_iEEENS1_IJNS1_IJNS_1CILi1EEENS4_ILi0EEEEEENS4_ILi4096EEENS1_IJiiEEENS1_IJS6_NS4_ILi8192EEEEEEEEEZNS_5sliceIS3_SC_EEDaRKT_RKT0_EUlRKT_RKT0_E_EEDaSG_SJ_OT1_ENKUlDpSM_E_clIJNS1_IJS7_EEENS1_IJS8_EEENS1_IJS9_EEENS1_IJEEEEEEDaST_ - $_ZN7cutlass13device_kernelIN5flash19enable_sm80_to_sm89INS1_16FlashAttnBwdSm80INS1_25CollectiveMainloopBwdSm80ILi2ELi2EN4cute5tupleIJNS5_1CILi128EEES8_NS7_ILi64EEEEEENS_10bfloat16_tEfNS_4arch4Sm80ELb0ELb0ELb1ELb0ELb1ELb0ELb0ELb0ELi2ELi4ELi4ELi4ELb0EEENS1_21CollectiveEpilogueBwdISA_SB_SD_Li256ELb0ELb0ELi2EEENS1_19SingleTileSchedulerILb0ELb0ELb0ELi128EEEEEEEEEvNT_6ParamsE$_ZZN4cute12filter_tupleINS_5tupleIJNS_10UnderscoreES2_NS_1CILi0EEEEEENS1_IJNS1_IJNS3_ILi1EEES4_EEEiNS3_ILi1024EEEEEEZNS_5sliceIS5_S9_EEDaRKT_RKT0_EUlRKT_RKT0_E_EEDaSD_SG_OT1_ENKUlDpSJ_E_clIJNS1_IJS7_EEENS1_IJiEEENS1_IJEEEEEEDaSQ_)
$_ZN7cutlass13device_kernelIN5flash19enable_sm80_to_sm89INS1_16FlashAttnBwdSm80INS1_25CollectiveMainloopBwdSm80ILi2ELi2EN4cute5tupleIJNS5_1CILi128EEES8_NS7_ILi64EEEEEENS_10bfloat16_tEfNS_4arch4Sm80ELb0ELb0ELb1ELb0ELb1ELb0ELb0ELb0ELi2ELi4ELi4ELi4ELb0EEENS1_21CollectiveEpilogueBwdISA_SB_SD_Li256ELb0ELb0ELi2EEENS1_19SingleTileSchedulerILb0ELb0ELb0ELi128EEEEEEEEEvNT_6ParamsE$_ZZN4cute12filter_tupleINS_5tupleIJNS_10UnderscoreES2_NS_1CILi0EEEEEENS1_IJNS1_IJNS3_ILi1EEES4_EEEiNS3_ILi1024EEEEEEZNS_5sliceIS5_S9_EEDaRKT_RKT0_EUlRKT_RKT0_E_EEDaSD_SG_OT1_ENKUlDpSJ_E_clIJNS1_IJS7_EEENS1_IJiEEENS1_IJEEEEEEDaSQ_:
[----:B------:R-:W-:Y:S02]  /*b310*/  IADD3 R2, R1, 0x1680, RZ ;  /* 0x0000168001027810 */ /* 0x000fe40007ffe0ff */
[----:B------:R-:W-:Y:S02]  /*b320*/  MOV R6, 0xb350 ;  /* 0x0000b35000067802 */ /* 0x000fe40000000f00 */
[----:B------:R-:W-:Y:S02]  /*b330*/  IADD3 R2, R2, c[0x0][0x20], RZ ;  /* 0x0000080002027a10 */ /* 0x000fe40007ffe0ff */
[----:B------:R-:W-:Y:S05]  /*b340*/  CALL.REL.NOINC `($_ZN7cutlass13device_kernelIN5flash19enable_sm80_to_sm89INS1_16FlashAttnBwdSm80INS1_25CollectiveMainloopBwdSm80ILi2ELi2EN4cute5tupleIJNS5_1CILi128EEES8_NS7_ILi64EEEEEENS_10bfloat16_tEfNS_4arch4Sm80ELb0ELb0ELb1ELb0ELb1ELb0ELb0ELb0ELi2ELi4ELi4ELi4ELb0EEENS1_21CollectiveEpilogueBwdISA_SB_SD_Li256ELb0ELb0ELi2EEENS1_19SingleTileSchedulerILb0ELb0ELb0ELi128EEEEEEEEEvNT_6ParamsE$_ZN4cute3eso3ESOILb1ELb0EJNS_5tupleIJNS_1CILi1EEENS3_ILi0EEEEEEiEEC2ERKS6_RKi) ;  /* 0xffffd28000007944 */ /* 0x000fea0003c3ffff */
[----:B-1----:R1:W5:Y:S01]  /*b350*/  LDL R3, [R1+0x1680] ;  /* 0x0016800001037983 */ /* 0x0023620000100800 */
[----:B------:R-:W-:-:S04]  /*b360*/  MOV R5, 0x0 ;  /* 0x0000000000057802 */ /* 0x000fc80000000f00 */
[----:B------:R-:W-:Y:S05]  /*b370*/  RET.REL.NODEC R4 `(_ZN7cutlass13device_kernelIN5flash19enable_sm80_to_sm89INS1_16FlashAttnBwdSm80INS1_25CollectiveMainloopBwdSm80ILi2ELi2EN4cute5tupleIJNS5_1CILi128EEES8_NS7_ILi64EEEEEENS_10bfloat16_tEfNS_4arch4Sm80ELb0ELb0ELb1ELb0ELb1ELb0ELb0ELb0ELi2ELi4ELi4ELi4ELb0EEENS1_21CollectiveEpilogueBwdISA_SB_SD_Li256ELb0ELb0ELi2EEENS1_19SingleTileSchedulerILb0ELb0ELb0ELi128EEEEEEEEEvNT_6ParamsE) ;  /* 0xffff4c8004007950 */ /* 0x000fea0003c3ffff */
        .type           $_ZN7cutlass13device_kernelIN5flash19enable_sm80_to_sm89INS1_16FlashAttnBwdSm80INS1_25CollectiveMainloopBwdSm80ILi2ELi2EN4cute5tupleIJNS5_1CILi128EEES8_NS7_ILi64EEEEEENS_10bfloat16_tEfNS_4arch4Sm80ELb0ELb0ELb1ELb0ELb1ELb0ELb0ELb0ELi2ELi4ELi4ELi4ELb0EEENS1_21CollectiveEpilogueBwdISA_SB_SD_Li256ELb0ELb0ELi2EEENS1_19SingleTileSchedulerILb0ELb0ELb0ELi128EEEEEEEEEvNT_6ParamsE$_ZZN4cute12filter_tupleINS_5tupleIJNS_10UnderscoreES2_S2_iEEENS1_IJNS1_IJNS_1CILi1EEENS4_ILi0EEEEEENS4_ILi4096EEENS1_IJiiEEENS1_IJS6_NS4_ILi8192EEEEEEEEEZNS_5sliceIS3_SC_EEDaRKT_RKT0_EUlRKT_RKT0_E_EEDaSG_SJ_OT1_ENKUlDpSM_E_clIJNS1_IJS7_EEENS1_IJS8_EEENS1_IJS9_EEENS1_IJEEEEEEDaST_,@function
        .size           $_ZN7cutlass13device_kernelIN5flash19enable_sm80_to_sm89INS1_16FlashAttnBwdSm80INS1_25CollectiveMainloopBwdSm80ILi2ELi2EN4cute5tupleIJNS5_1CILi128EEES8_NS7_ILi64EEEEEENS_10bfloat16_tEfNS_4arch4Sm80ELb0ELb0ELb1ELb0ELb1ELb0ELb0ELb0ELi2ELi4ELi4ELi4ELb0EEENS1_21CollectiveEpilogueBwdISA_SB_SD_Li256ELb0ELb0ELi2EEENS1_19SingleTileSchedulerILb0ELb0ELb0ELi128EEEEEEEEEvNT_6ParamsE$_ZZN4cute12filter_tupleINS_5tupleIJNS_10UnderscoreES2_S2_iEEENS1_IJNS1_IJNS_1CILi1EEENS4_ILi0EEEEEENS4_ILi4096EEENS1_IJiiEEENS1_IJS6_NS4_ILi8192EEEEEEEEEZNS_5sliceIS3_SC_EEDaRKT_RKT0_EUlRKT_RKT0_E_EEDaSG_SJ_OT1_ENKUlDpSM_E_clIJNS1_IJS7_EEENS1_IJS8_EEENS1_IJS9_EEENS1_IJEEEEEEDaST_,($_ZN7cutlass13device_kernelIN5flash19enable_sm80_to_sm89INS1_16FlashAttnBwdSm80INS1_25CollectiveMainloopBwdSm80ILi2ELi2EN4cute5tupleIJNS5_1CILi128EEES8_NS7_ILi64EEEEEENS_10bfloat16_tEfNS_4arch4Sm80ELb0ELb0ELb1ELb0ELb1ELb0ELb0ELb0ELi2ELi4ELi4ELi4ELb0EEENS1_21CollectiveEpilogueBwdISA_SB_SD_Li256ELb0ELb0ELi2EEENS1_19SingleTileSchedulerILb0ELb0ELb0ELi128EEEEEEEEEvNT_6ParamsE$_ZZN4cute12filter_tupleINS_5tupleIJNS_10UnderscoreES2_S2_iEEENS1_IJNS1_IJNS_1CILi1EEENS4_ILi0EEEEEEiNS4_ILi1024EEENS4_ILi8192EEEEEEZNS_5sliceIS3_SA_EEDaRKT_RKT0_EUlRKT_RKT0_E_EEDaSE_SH_OT1_ENKUlDpSK_E_clIJNS1_IJS7_EEENS1_IJiEEENS1_IJS8_EEENS1_IJEEEEEEDaSR_ - $_ZN7cutlass13device_kernelIN5flash19enable_sm80_to_sm89INS1_16FlashAttnBwdSm80INS1_25CollectiveMainloopBwdSm80ILi2ELi2EN4cute5tupleIJNS5_1CILi128EEES8_NS7_ILi64EEEEEENS_10bfloat16_tEfNS_4arch4Sm80ELb0ELb0ELb1ELb0ELb1ELb0ELb0ELb0ELi2ELi4ELi4ELi4ELb0EEENS1_21CollectiveEpilogueBwdISA_SB_SD_Li256ELb0ELb0ELi2EEENS1_19SingleTileSchedulerILb0ELb0ELb0ELi128EEEEEEEEEvNT_6ParamsE$_ZZN4cute12filter_tupleINS_5tupleIJNS_10UnderscoreES2_S2_iEEENS1_IJNS1_IJNS_1CILi1EEENS4_ILi0EEEEEENS4_ILi4096EEENS1_IJiiEEENS1_IJS6_NS4_ILi8192EEEEEEEEEZNS_5sliceIS3_SC_EEDaRKT_RKT0_EUlRKT_RKT0_E_EEDaSG_SJ_OT1_ENKUlDpSM_E_clIJNS1_IJS7_EEENS1_IJS8_EEENS1_IJS9_EEENS1_IJEEEEEEDaST_)
$_ZN7cutlass13device_kernelIN5flash19enable_sm80_to_sm89INS1_16FlashAttnBwdSm80INS1_25CollectiveMainloopBwdSm80ILi2ELi2EN4cute5tupleIJNS5_1CILi128EEES8_NS7_ILi64EEEEEENS_10bfloat16_tEfNS_4arch4Sm80ELb0ELb0ELb1ELb0ELb1ELb0ELb0ELb0ELi2ELi4ELi4ELi4ELb0EEENS1_21CollectiveEpilogueBwdISA_SB_SD_Li256ELb0ELb0ELi2EEENS1_19SingleTileSchedulerILb0ELb0ELb0ELi128EEEEEEEEEvNT_6ParamsE$_ZZN4cute12filter_tupleINS_5tupleIJNS_10UnderscoreES2_S2_iEEENS1_IJNS1_IJNS_1CILi1EEENS4_ILi0EEEEEENS4_ILi4096EEENS1_IJiiEEENS1_IJS6_NS4_ILi8192EEEEEEEEEZNS_5sliceIS3_SC_EEDaRKT_RKT0_EUlRKT_RKT0_E_EEDaSG_SJ_OT1_ENKUlDpSM_E_clIJNS1_IJS7_EEENS1_IJS8_EEENS1_IJS9_EEENS1_IJEEEEEEDaST_:
[----:B------:R-:W-:-:S05]  /*b380*/  IADD3 R8, R68, -c[0x0][0x20], RZ ;  /* 0x8000080044087a10 */ /* 0x000fca0007ffe0ff */
[----:B------:R1:W5:Y:S04]  /*b390*/  LDL R5, [R8] ;  /* 0x0000000008057983 */ /* 0x0003680000100800 */
[----:B------:R1:W5:Y:S01]  /*b3a0*/  LDL R3, [R8+0x4] ;  /* 0x0000040008037983 */ /* 0x0003620000100800 */
[----:B------:R-:W-:Y:S02]  /*b3b0*/  IADD3 R2, R1, 0x1380, RZ ;  /* 0x0000138001027810 */ /* 0x000fe40007ffe0ff */
[----:B------:R-:W-:Y:S02]  /*b3c0*/  MOV R6, 0xb3f0 ;  /* 0x0000b3f000067802 */ /* 0x000fe40000000f00 */
[----:B------:R-:W-:Y:S02]  /*b3d0*/  IADD3 R2, R2, c[0x0][0x20], RZ ;  /* 0x0000080002027a10 */ /* 0x000fe40007ffe0ff */
[----:B-1---5:R-:W-:Y:S05]  /*b3e0*/  CALL.REL.NOINC `($_ZN7cutlass13device_kernelIN5flash19enable_sm80_to_sm89INS1_16FlashAttnBwdSm80INS1_25CollectiveMainloopBwdSm80ILi2ELi2EN4cute5tupleIJNS5_1CILi128EEES8_NS7_ILi64EEEEEENS_10bfloat16_tEfNS_4arch4Sm80ELb0ELb0ELb1ELb0ELb1ELb0ELb0ELb0ELi2ELi4ELi4ELi4ELb0EEENS1_21CollectiveEpilogueBwdISA_SB_SD_Li256ELb0ELb0ELi2EEENS1_19SingleTileSchedulerILb0ELb0ELb0ELi128EEEEEEEEEvNT_6ParamsE$_ZN4cute3eso3ESOILb1ELb0EJNS_5tupleIJNS_1CILi1EEENS3_ILi0EEEEEENS3_ILi4096EEENS2_IJiiEEEEEC2ERKS6_RKS7_RKS8_) ;  /* 0xffffd18000007944 */ /* 0x022fea0003c3ffff */
[----:B-1----:R1:W5:Y:S01]  /*b3f0*/  LDL.64 R2, [R1+0x1380] ;  /* 0x0013800001027983 */ /* 0x0023620000100a00 */
[----:B------:R-:W-:-:S04]  /*b400*/  MOV R5, 0x0 ;  /* 0x0000000000057802 */ /* 0x000fc80000000f00 */
[----:B------:R-:W-:Y:S05]  /*b410*/  RET.REL.NODEC R4 `(_ZN7cutlass13device_kernelIN5flash19enable_sm80_to_sm89INS1_16FlashAttnBwdSm80INS1_25CollectiveMainloopBwdSm80ILi2ELi2EN4cute5tupleIJNS5_1CILi128EEES8_NS7_ILi64EEEEEENS_10bfloat16_tEfNS_4arch4Sm80ELb0ELb0ELb1ELb0ELb1ELb0ELb0ELb0ELi2ELi4ELi4ELi4ELb0EEENS1_21CollectiveEpilogueBwdISA_SB_SD_Li256ELb0ELb0ELi2EEENS1_19SingleTileSchedulerILb0ELb0ELb0ELi128EEEEEEEEEvNT_6ParamsE) ;  /* 0xffff4be004007950 */ /* 0x000fea0003c3ffff */
        .type           $_ZN7cutlass13device_kernelIN5flash19enable_sm80_to_sm89INS1_16FlashAttnBwdSm80INS1_25CollectiveMainloopBwdSm80ILi2ELi2EN4cute5tupleIJNS5_1CILi128EEES8_NS7_ILi64EEEEEENS_10bfloat16_tEfNS_4arch4Sm80ELb0ELb0ELb1ELb0ELb1ELb0ELb0ELb0ELi2ELi4ELi4ELi4ELb0EEENS1_21CollectiveEpilogueBwdISA_SB_SD_Li256ELb0ELb0ELi2EEENS1_19SingleTileSchedulerILb0ELb0ELb0ELi128EEEEEEEEEvNT_6ParamsE$_ZZN4cute12filter_tupleINS_5tupleIJNS_10UnderscoreES2_S2_iEEENS1_IJNS1_IJNS_1CILi1EEENS4_ILi0EEEEEEiNS4_ILi1024EEENS4_ILi8192EEEEEEZNS_5sliceIS3_SA_EEDaRKT_RKT0_EUlRKT_RKT0_E_EEDaSE_SH_OT1_ENKUlDpSK_E_clIJNS1_IJS7_EEENS1_IJiEEENS1_IJS8_EEENS1_IJEEEEEEDaSR_,@function
        .size           $_ZN7cutlass13device_kernelIN5flash19enable_sm80_to_sm89INS1_16FlashAttnBwdSm80INS1_25CollectiveMainloopBwdSm80ILi2ELi2EN4cute5tupleIJNS5_1CILi128EEES8_NS7_ILi64EEEEEENS_10bfloat16_tEfNS_4arch4Sm80ELb0ELb0ELb1ELb0ELb1ELb0ELb0ELb0ELi2ELi4ELi4ELi4ELb0EEENS1_21CollectiveEpilogueBwdISA_SB_SD_Li256ELb0ELb0ELi2EEENS1_19SingleTileSchedulerILb0ELb0ELb0ELi128EEEEEEEEEvNT_6ParamsE$_ZZN4cute12filter_tupleINS_5tupleIJNS_10UnderscoreES2_S2_iEEENS1_IJNS1_IJNS_1CILi1EEENS4_ILi0EEEEEEiNS4_ILi1024EEENS4_ILi8192EEEEEEZNS_5sliceIS3_SA_EEDaRKT_RKT0_EUlRKT_RKT0_E_EEDaSE_SH_OT1_ENKUlDpSK_E_clIJNS1_IJS7_EEENS1_IJiEEENS1_IJS8_EEENS1_IJEEEEEEDaSR_,($_ZN7cutlass13device_kernelIN5flash19enable_sm80_to_sm89INS1_16FlashAttnBwdSm80INS1_25CollectiveMainloopBwdSm80ILi2ELi2EN4cute5tupleIJNS5_1CILi128EEES8_NS7_ILi64EEEEEENS_10bfloat16_tEfNS_4arch4Sm80ELb0ELb0ELb1ELb0ELb1ELb0ELb0ELb0ELi2ELi4ELi4ELi4ELb0EEENS1_21CollectiveEpilogueBwdISA_SB_SD_Li256ELb0ELb0ELi2EEENS1_19SingleTileSchedulerILb0ELb0ELb0ELi128EEEEEEEEEvNT_6ParamsE$_ZZN4cute12filter_tupleINS_5tupleIJNS_10UnderscoreES2_S2_iEEENS1_IJNS1_IJNS_1CILi1EEENS4_ILi0EEEEEElS6_lEEEZNS_5sliceIS3_S8_EEDaRKT_RKT0_EUlRKT_RKT0_E_EEDaSC_SF_OT1_ENKUlDpSI_E_clIJNS1_IJS7_EEENS1_IJlEEENS1_IJS6_EEENS1_IJEEEEEEDaSP_ - $_ZN7cutlass13device_kernelIN5flash19enable_sm80_to_sm89INS1_16FlashAttnBwdSm80INS1_25CollectiveMainloopBwdSm80ILi2ELi2EN4cute5tupleIJNS5_1CILi128EEES8_NS7_ILi64EEEEEENS_10bfloat16_tEfNS_4arch4Sm80ELb0ELb0ELb1ELb0ELb1ELb0ELb0ELb0ELi2ELi4ELi4ELi4ELb0EEENS1_21CollectiveEpilogueBwdISA_SB_SD_Li256ELb0ELb0ELi2EEENS1_19SingleTileSchedulerILb0ELb0ELb0ELi128EEEEEEEEEvNT_6ParamsE$_ZZN4cute12filter_tupleINS_5tupleIJNS_10UnderscoreES2_S2_iEEENS1_IJNS1_IJNS_1CILi1EEENS4_ILi0EEEEEEiNS4_ILi1024EEENS4_ILi8192EEEEEEZNS_5sliceIS3_SA_EEDaRKT_RKT0_EUlRKT_RKT0_E_EEDaSE_SH_OT1_ENKUlDpSK_E_clIJNS1_IJS7_EEENS1_IJiEEENS1_IJS8_EEENS1_IJEEEEEEDaSR_)
$_ZN7cutlass13device_kernelIN5flash19enable_sm80_to_sm89INS1_16FlashAttnBwdSm80INS1_25CollectiveMainloopBwdSm80ILi2ELi2EN4cute5tupleIJNS5_1CILi128EEES8_NS7_ILi64EEEEEENS_10bfloat16_tEfNS_4arch4Sm80ELb0ELb0ELb1ELb0ELb1ELb0ELb0ELb0ELi2ELi4ELi4ELi4ELb0EEENS1_21CollectiveEpilogueBwdISA_SB_SD_Li256ELb0ELb0ELi2EEENS1_19SingleTileSchedulerILb0ELb0ELb0ELi128EEEEEEEEEvNT_6ParamsE$_ZZN4cute12filter_tupleINS_5tupleIJNS_10UnderscoreES2_S2_iEEENS1_IJNS1_IJNS_1CILi1EEENS4_ILi0EEEEEEiNS4_ILi1024EEENS4_ILi8192EEEEEEZNS_5sliceIS3_SA_EEDaRKT_RKT0_EUlRKT_RKT0_E_EEDaSE_SH_OT1_ENKUlDpSK_E_clIJNS1_IJS7_EEENS1_IJiEEENS1_IJS8_EEENS1_IJEEEEEEDaSR_:
[----:B------:R-:W-:Y:S02]  /*b420*/  IADD3 R2, R1, 0x1380, RZ ;  /* 0x0000138001027810 */ /* 0x000fe40007ffe0ff */
[----:B------:R-:W-:Y:S02]  /*b430*/  MOV R8, 0xb460 ;  /* 0x0000b46000087802 */ /* 0x000fe40000000f00 */
[----:B------:R-:W-:Y:S02]  /*b440*/  IADD3 R2, R2, c[0x0][0x20], RZ ;  /* 0x0000080002027a10 */ /* 0x000fe40007ffe0ff */
[----:B------:R-:W-:Y:S05]  /*b450*/  CALL.REL.NOINC `($_ZN7cutlass13device_kernelIN5flash19enable_sm80_to_sm89INS1_16FlashAttnBwdSm80INS1_25CollectiveMainloopBwdSm80ILi2ELi2EN4cute5tupleIJNS5_1CILi128EEES8_NS7_ILi64EEEEEENS_10bfloat16_tEfNS_4arch4Sm80ELb0ELb0ELb1ELb0ELb1ELb0ELb0ELb0ELi2ELi4ELi4ELi4ELb0EEENS1_21CollectiveEpilogueBwdISA_SB_SD_Li256ELb0ELb0ELi2EEENS1_19SingleTileSchedulerILb0ELb0ELb0ELi128EEEEEEEEEvNT_6ParamsE$_ZN4cute3eso3ESOILb1ELb0EJNS_5tupleIJNS_1CILi1EEENS3_ILi0EEEEEEiNS3_ILi1024EEEEEC2ERKS6_RKiRKS7_) ;  /* 0xffffd1b000007944 */ /* 0x000fea0003c3ffff */
[----:B-1----:R1:W5:Y:S01]  /*b460*/  LDL R3, [R1+0x1380] ;  /* 0x0013800001037983 */ /* 0x0023620000100800 */
[----:B------:R-:W-:Y:S02]  /*b470*/  MOV R8, R4 ;  /* 0x0000000400087202 */ /* 0x000fe40000000f00 */
[----:B------:R-:W-:-:S04]  /*b480*/  MOV R9, 0x0 ;  /* 0x0000000000097802 */ /* 0x000fc80000000f00 */
[----:B------:R-:W-:Y:S05]  /*b490*/  RET.REL.NODEC R8 `(_ZN7cutlass13device_kernelIN5flash19enable_sm80_to_sm89INS1_16FlashAttnBwdSm80INS1_25CollectiveMainloopBwdSm80ILi2ELi2EN4cute5tupleIJNS5_1CILi128EEES8_NS7_ILi64EEEEEENS_10bfloat16_tEfNS_4arch4Sm80ELb0ELb0ELb1ELb0ELb1ELb0ELb0ELb0ELi2ELi4ELi4ELi4ELb0EEENS1_21CollectiveEpilogueBwdISA_SB_SD_Li256ELb0ELb0ELi2EEENS1_19SingleTileSchedulerILb0ELb0ELb0ELi128EEEEEEEEEvNT_6ParamsE) ;  /* 0xffff4b6008007950 */ /* 0x000fea0003c3ffff */
        .type           $_ZN7cutlass13device_kernelIN5flash19enable_sm80_to_sm89INS1_16FlashAttnBwdSm80INS1_25CollectiveMainloopBwdSm80ILi2ELi2EN4cute5tupleIJNS5_1CILi128EEES8_NS7_ILi64EEEEEENS_10bfloat16_tEfNS_4arch4Sm80ELb0ELb0ELb1ELb0ELb1ELb0ELb0ELb0ELi2ELi4ELi4ELi4ELb0EEENS1_21CollectiveEpilogueBwdISA_SB_SD_Li256ELb0ELb0ELi2EEENS1_19SingleTileSchedulerILb0ELb0ELb0ELi128EEEEEEEEEvNT_6ParamsE$_ZZN4cute12filter_tupleINS_5tupleIJNS_10UnderscoreES2_S2_iEEENS1_IJNS1_IJNS_1CILi1EEENS4_ILi0EEEEEElS6_lEEEZNS_5sliceIS3_S8_EEDaRKT_RKT0_EUlRKT_RKT0_E_EEDaSC_SF_OT1_ENKUlDpSI_E_clIJNS1_IJS7_EEENS1_IJlEEENS1_IJS6_EEENS1_IJEEEEEEDaSP_,@function
        .size           $_ZN7cutlass13device_kernelIN5flash19enable_sm80_to_sm89INS1_16FlashAttnBwdSm80INS1_25CollectiveMainloopBwdSm80ILi2ELi2EN4cute5tupleIJNS5_1CILi128EEES8_NS7_ILi64EEEEEENS_10bfloat16_tEfNS_4arch4Sm80ELb0ELb0ELb1ELb0ELb1ELb0ELb0ELb0ELi2ELi4ELi4ELi4ELb0EEENS1_21CollectiveEpilogueBwdISA_SB_SD_Li256ELb0ELb0ELi2EEENS1_19SingleTileSchedulerILb0ELb0ELb0ELi128EEEEEEEEEvNT_6ParamsE$_ZZN4cute12filter_tupleINS_5tupleIJNS_10UnderscoreES2_S2_iEEENS1_IJNS1_IJNS_1CILi1EEENS4_ILi0EEEEEElS6_lEEEZNS_5sliceIS3_S8_EEDaRKT_RKT0_EUlRKT_RKT0_E_EEDaSC_SF_OT1_ENKUlDpSI_E_clIJNS1_IJS7_EEENS1_IJlEEENS1_IJS6_EEENS1_IJEEEEEEDaSP_,($_ZN7cutlass13device_kernelIN5flash19enable_sm80_to_sm89INS1_16FlashAttnBwdSm80INS1_25CollectiveMainloopBwdSm80ILi2ELi2EN4cute5tupleIJNS5_1CILi128EEES8_NS7_ILi64EEEEEENS_10bfloat16_tEfNS_4arch4Sm80ELb0ELb0ELb1ELb0ELb1ELb0ELb0ELb0ELi2ELi4ELi4ELi4ELb0EEENS1_21CollectiveEpilogueBwdISA_SB_SD_Li256ELb0ELb0ELi2EEENS1_19SingleTileSchedulerILb0ELb0ELb0ELi128EEEEEEEEEvNT_6ParamsE$_ZZN4cute12filter_tupleINS_5tupleIJNS_10UnderscoreES2_iEEENS1_IJNS1_IJNS_1CILi1EEENS4_ILi0EEEEEEiNS4_ILi1024EEEEEEZNS_5sliceIS3_S9_EEDaRKT_RKT0_EUlRKT_RKT0_E_EEDaSD_SG_OT1_ENKUlDpSJ_E_clIJNS1_IJS7_EEENS1_IJiEEENS1_IJEEEEEEDaSQ_ - $_ZN7cutlass13device_kernelIN5flash19enable_sm80_to_sm89INS1_16FlashAttnBwdSm80INS1_25CollectiveMainloopBwdSm80ILi2ELi2EN4cute5tupleIJNS5_1CILi128EEES8_NS7_ILi64EEEEEENS_10bfloat16_tEfNS_4arch4Sm80ELb0ELb0ELb1ELb0ELb1ELb0ELb0ELb0ELi2ELi4ELi4ELi4ELb0EEENS1_21CollectiveEpilogueBwdISA_SB_SD_Li256ELb0ELb0ELi2EEENS1_19SingleTileSchedulerILb0ELb0ELb0ELi128EEEEEEEEEvNT_6ParamsE$_ZZN4cute12filter_tupleINS_5tupleIJNS_10UnderscoreES2_S2_iEEENS1_IJNS1_IJNS_1CILi1EEENS4_ILi0EEEEEElS6_lEEEZNS_5sliceIS3_S8_EEDaRKT_RKT0_EUlRKT_RKT0_E_EEDaSC_SF_OT1_ENKUlDpSI_E_clIJNS1_IJS7_EEENS1_IJlEEENS1_IJS6_EEENS1_IJEEEEEEDaSP_)
$_ZN7cutlass13device_kernelIN5flash19enable_sm80_to_sm89INS1_16FlashAttnBwdSm80INS1_25CollectiveMainloopBwdSm80ILi2ELi2EN4cute5tupleIJNS5_1CILi128EEES8_NS7_ILi64EEEEEENS_10bfloat16_tEfNS_4arch4Sm80ELb0ELb0ELb1ELb0ELb1ELb0ELb0ELb0ELi2ELi4ELi4ELi4ELb0EEENS1_21CollectiveEpilogueBwdISA_SB_SD_Li256ELb0ELb0ELi2EEENS1_19SingleTileSchedulerILb0ELb0ELb0ELi128EEEEEEEEEvNT_6ParamsE$_ZZN4cute12filter_tupleINS_5tupleIJNS_10UnderscoreES2_S2_iEEENS1_IJNS1_IJNS_1CILi1EEENS4_ILi0EEEEEElS6_lEEEZNS_5sliceIS3_S8_EEDaRKT_RKT0_EUlRKT_RKT0_E_EEDaSC_SF_OT1_ENKUlDpSI_E_clIJNS1_IJS7_EEENS1_IJlEEENS1_IJS6_EEENS1_IJEEEEEEDaSP_:
[----:B------:R-:W-:Y:S02]  /*b4a0*/  IADD3 R3, R1, 0x16a8, RZ ;  /* 0x000016a801037810 */ /* 0x000fe40007ffe0ff */
[----:B------:R-:W-:Y:S02]  /*b4b0*/  MOV R6, 0xb4e0 ;  /* 0x0000b4e000067802 */ /* 0x000fe40000000f00 */
[----:B------:R-:W-:Y:S02]  /*b4c0*/  IADD3 R3, R3, c[0x0][0x20], RZ ;  /* 0x0000080003037a10 */ /* 0x000fe40007ffe0ff */
[----:B------:R-:W-:Y:S05]  /*b4d0*/  CALL.REL.NOINC `($_ZN7cutlass13device_kernelIN5flash19enable_sm80_to_sm89INS1_16FlashAttnBwdSm80INS1_25CollectiveMainloopBwdSm80ILi2ELi2EN4cute5tupleIJNS5_1CILi128EEES8_NS7_ILi64EEEEEENS_10bfloat16_tEfNS_4arch4Sm80ELb0ELb0ELb1ELb0ELb1ELb0ELb0ELb0ELi2ELi4ELi4ELi4ELb0EEENS1_21CollectiveEpilogueBwdISA_SB_SD_Li256ELb0ELb0ELi2EEENS1_19SingleTileSchedulerILb0ELb0ELb0ELi128EEEEEEEEEvNT_6ParamsE$_ZN4cute3eso3ESOILb1ELb0EJNS_5tupleIJNS_1CILi1EEENS3_ILi0EEEEEElS5_EEC2ERKS6_RKlRKS5_) ;  /* 0xffffd17000007944 */ /* 0x000fea0003c3ffff */
[----:B-1----:R1:W5:Y:S01]  /*b4e0*/  LDL.64 R2, [R1+0x16a8] ;  /* 0x0016a80001027983 */ /* 0x0023620000100a00 */
[----:B------:R-:W-:-:S04]  /*b4f0*/  MOV R5, 0x0 ;  /* 0x0000000000057802 */ /* 0x000fc80000000f00 */
[----:B------:R-:W-:Y:S05]  /*b500*/  RET.REL.NODEC R4 `(_ZN7cutlass13device_kernelIN5flash19enable_sm80_to_sm89INS1_16FlashAttnBwdSm80INS1_25CollectiveMainloopBwdSm80ILi2ELi2EN4cute5tupleIJNS5_1CILi128EEES8_NS7_ILi64EEEEEENS_10bfloat16_tEfNS_4arch4Sm80ELb0ELb0ELb1ELb0ELb1ELb0ELb0ELb0ELi2ELi4ELi4ELi4ELb0EEENS1_21CollectiveEpilogueBwdISA_SB_SD_Li256ELb0ELb0ELi2EEENS1_19SingleTileSchedulerILb0ELb0ELb0ELi128EEEEEEEEEvNT_6ParamsE) ;  /* 0xffff4af004007950 */ /* 0x000fea0003c3ffff */
        .type           $_ZN7cutlass13device_kernelIN5flash19enable_sm80_to_sm89INS1_16FlashAttnBwdSm80INS1_25CollectiveMainloopBwdSm80ILi2ELi2EN4cute5tupleIJNS5_1CILi128EEES8_NS7_ILi64EEEEEENS_10bfloat16_tEfNS_4arch4Sm80ELb0ELb0ELb1ELb0ELb1ELb0ELb0ELb0ELi2ELi4ELi4ELi4ELb0EEENS1_21CollectiveEpilogueBwdISA_SB_SD_Li256ELb0ELb0ELi2EEENS1_19SingleTileSchedulerILb0ELb0ELb0ELi128EEEEEEEEEvNT_6ParamsE$_ZZN4cute12filter_tupleINS_5tupleIJNS_10UnderscoreES2_iEEENS1_IJNS1_IJNS_1CILi1EEENS4_ILi0EEEEEEiNS4_ILi1024EEEEEEZNS_5sliceIS3_S9_EEDaRKT_RKT0_EUlRKT_RKT0_E_EEDaSD_SG_OT1_ENKUlDpSJ_E_clIJNS1_IJS7_EEENS1_IJiEEENS1_IJEEEEEEDaSQ_,@function
        .size           $_ZN7cutlass13device_kernelIN5flash19enable_sm80_to_sm89INS1_16FlashAttnBwdSm80INS1_25CollectiveMainloopBwdSm80ILi2ELi2EN4cute5tupleIJNS5_1CILi128EEES8_NS7_ILi64EEEEEENS_10bfloat16_tEfNS_4arch4Sm80ELb0ELb0ELb1ELb0ELb1ELb0ELb0ELb0ELi2ELi4ELi4ELi4ELb0EEENS1_21CollectiveEpilogueBwdISA_SB_SD_Li256ELb0ELb0ELi2EEENS1_19SingleTileSchedulerILb0ELb0ELb0ELi128EEEEEEEEEvNT_6ParamsE$_ZZN4cute12filter_tupleINS_5tupleIJNS_10UnderscoreES2_iEEENS1_IJNS1_IJNS_1CILi1EEENS4_ILi0EEEEEEiNS4_ILi1024EEEEEEZNS_5sliceIS3_S9_EEDaRKT_RKT0_EUlRKT_RKT0_E_EEDaSD_SG_OT1_ENKUlDpSJ_E_clIJNS1_IJS7_EEENS1_IJiEEENS1_IJEEEEEEDaSQ_,($_ZN7cutlass13device_kernelIN5flash19enable_sm80_to_sm89INS1_16FlashAttnBwdSm80INS1_25CollectiveMainloopBwdSm80ILi2ELi2EN4cute5tupleIJNS5_1CILi128EEES8_NS7_ILi64EEEEEENS_10bfloat16_tEfNS_4arch4Sm80ELb0ELb0ELb1ELb0ELb1ELb0ELb0ELb0ELi2ELi4ELi4ELi4ELb0EEENS1_21CollectiveEpilogueBwdISA_SB_SD_Li256ELb0ELb0ELi2EEENS1_19SingleTileSchedulerILb0ELb0ELb0ELi128EEEEEEEEEvNT_6ParamsE$_ZZN4cute12filter_tupleINS_5tupleIJNS_1CILi0EEENS1_IJNS2_ILi1EEENS2_ILi512EEEiEEEEEEZNS_16flatten_to_tupleIS7_EEDaRKT_EUlRKT_E_EEDaSB_OT0_ENKUlDpSE_E_clIJNS1_IJS3_EEES6_EEEDaSI_ - $_ZN7cutlass13device_kernelIN5flash19enable_sm80_to_sm89INS1_16FlashAttnBwdSm80INS1_25CollectiveMainloopBwdSm80ILi2ELi2EN4cute5tupleIJNS5_1CILi128EEES8_NS7_ILi64EEEEEENS_10bfloat16_tEfNS_4arch4Sm80ELb0ELb0ELb1ELb0ELb1ELb0ELb0ELb0ELi2ELi4ELi4ELi4ELb0EEENS1_21CollectiveEpilogueBwdISA_SB_SD_Li256ELb0ELb0ELi2EEENS1_19SingleTileSchedulerILb0ELb0ELb0ELi128EEEEEEEEEvNT_6ParamsE$_ZZN4cute12filter_tupleINS_5tupleIJNS_10UnderscoreES2_iEEENS1_IJNS1_IJNS_1CILi1EEENS4_ILi0EEEEEEiNS4_ILi1024EEEEEEZNS_5sliceIS3_S9_EEDaRKT_RKT0_EUlRKT_RKT0_E_EEDaSD_SG_OT1_ENKUlDpSJ_E_clIJNS1_IJS7_EEENS1_IJiEEENS1_IJEEEEEEDaSQ_)
$_ZN7cutlass13device_kernelIN5flash19enable_sm80_to_sm89INS1_16FlashAttnBwdSm80INS1_25CollectiveMainloopBwdSm80ILi2ELi2EN4cute5tupleIJNS5_1CILi128EEES8_NS7_ILi64EEEEEENS_10bfloat16_tEfNS_4arch4Sm80ELb0ELb0ELb1ELb0ELb1ELb0ELb0ELb0ELi2ELi4ELi4ELi4ELb0EEENS1_21CollectiveEpilogueBwdISA_SB_SD_Li256ELb0ELb0ELi2EEENS1_19SingleTileSchedulerILb0ELb0ELb0ELi128EEEEEEEEEvNT_6ParamsE$_ZZN4cute12filter_tupleINS_5tupleIJNS_10UnderscoreES2_iEEENS1_IJNS1_IJNS_1CILi1EEENS4_ILi0EEEEEEiNS4_ILi1024EEEEEEZNS_5sliceIS3_S9_EEDaRKT_RKT0_EUlRKT_RKT0_E_EEDaSD_SG_OT1_ENKUlDpSJ_E_clIJNS1_IJS7_EEENS1_IJiEEENS1_IJEEEEEEDaSQ_:
[----:B------:R-:W-:Y:S02]  /*b510*/  IADD3 R2, R1, 0x1680, RZ ;  /* 0x0000168001027810 */ /* 0x000fe40007ffe0ff */
[----:B------:R-:W-:Y:S02]  /*b520*/  MOV R6, 0xb550 ;  /* 0x0000b55000067802 */ /* 0x000fe40000000f00 */
[----:B------:R-:W-:Y:S02]  /*b530*/  IADD3 R2, R2, c[0x0][0x20], RZ ;  /* 0x0000080002027a10 */ /* 0x000fe40007ffe0ff */
[----:B------:R-:W-:Y:S05]  /*b540*/  CALL.REL.NOINC `($_ZN7cutlass13device_kernelIN5flash19enable_sm80_to_sm89INS1_16FlashAttnBwdSm80INS1_25CollectiveMainloopBwdSm80ILi2ELi2EN4cute5tupleIJNS5_1CILi128EEES8_NS7_ILi64EEEEEENS_10bfloat16_tEfNS_4arch4Sm80ELb0ELb0ELb1ELb0ELb1ELb0ELb0ELb0ELi2ELi4ELi4ELi4ELb0EEENS1_21CollectiveEpilogueBwdISA_SB_SD_Li256ELb0ELb0ELi2EEENS1_19SingleTileSchedulerILb0ELb0ELb0ELi128EEEEEEEEEvNT_6ParamsE$_ZN4cute3eso3ESOILb1ELb0EJNS_5tupleIJNS_1CILi1EEENS3_ILi0EEEEEEiEEC2ERKS6_RKi) ;  /* 0xffffd08000007944 */ /* 0x000fea0003c3ffff */
[----:B-1----:R1:W5:Y:S01]  /*b550*/  LDL R3, [R1+0x1680] ;  /* 0x0016800001037983 */ /* 0x0023620000100800 */
[----:B------:R-:W-:Y:S02]  /*b560*/  MOV R6, R4 ;  /* 0x0000000400067202 */ /* 0x000fe40000000f00 */
[----:B------:R-:W-:-:S04]  /*b570*/  MOV R7, 0x0 ;  /* 0x0000000000077802 */ /* 0x000fc80000000f00 */
[----:B------:R-:W-:Y:S05]  /*b580*/  RET.REL.NODEC R6 `(_ZN7cutlass13device_kernelIN5flash19enable_sm80_to_sm89INS1_16FlashAttnBwdSm80INS1_25CollectiveMainloopBwdSm80ILi2ELi2EN4cute5tupleIJNS5_1CILi128EEES8_NS7_ILi64EEEEEENS_10bfloat16_tEfNS_4arch4Sm80ELb0ELb0ELb1ELb0ELb1ELb0ELb0ELb0ELi2ELi4ELi4ELi4ELb0EEENS1_21CollectiveEpilogueBwdISA_SB_SD_Li256ELb0ELb0ELi2EEENS1_19SingleTileSchedulerILb0ELb0ELb0ELi128EEEEEEEEEvNT_6ParamsE) ;  /* 0xffff4a7006007950 */ /* 0x000fea0003c3ffff */
        .type           $_ZN7cutlass13device_kernelIN5flash19enable_sm80_to_sm89INS1_16FlashAttnBwdSm80INS1_25CollectiveMainloopBwdSm80ILi2ELi2EN4cute5tupleIJNS5_1CILi128EEES8_NS7_ILi64EEEEEENS_10bfloat16_tEfNS_4arch4Sm80ELb0ELb0ELb1ELb0ELb1ELb0ELb0ELb0ELi2ELi4ELi4ELi4ELb0EEENS1_21CollectiveEpilogueBwdISA_SB_SD_Li256ELb0ELb0ELi2EEENS1_19SingleTileSchedulerILb0ELb0ELb0ELi128EEEEEEEEEvNT_6ParamsE$_ZZN4cute12filter_tupleINS_5tupleIJNS_1CILi0EEENS1_IJNS2_ILi1EEENS2_ILi512EEEiEEEEEEZNS_16flatten_to_tupleIS7_EEDaRKT_EUlRKT_E_EEDaSB_OT0_ENKUlDpSE_E_clIJNS1_IJS3_EEES6_EEEDaSI_,@function
        .size           $_ZN7cutlass13device_kernelIN5flash19enable_sm80_to_sm89INS1_16FlashAttnBwdSm80INS1_25CollectiveMainloopBwdSm80ILi2ELi2EN4cute5tupleIJNS5_1CILi128EEES8_NS7_ILi64EEEEEENS_10bfloat16_tEfNS_4arch4Sm80ELb0ELb0ELb1ELb0ELb1ELb0ELb0ELb0ELi2ELi4ELi4ELi4ELb0EEENS1_21CollectiveEpilogueBwdISA_SB_SD_Li256ELb0ELb0ELi2EEENS1_19SingleTileSchedulerILb0ELb0ELb0ELi128EEEEEEEEEvNT_6ParamsE$_ZZN4cute12filter_tupleINS_5tupleIJNS_1CILi0EEENS1_IJNS2_ILi1EEENS2_ILi512EEEiEEEEEEZNS_16flatten_to_tupleIS7_EEDaRKT_EUlRKT_E_EEDaSB_OT0_ENKUlDpSE_E_clIJNS1_IJS3_EEES6_EEEDaSI_,($_ZN7cutlass13device_kernelIN5flash19enable_sm80_to_sm89INS1_16FlashAttnBwdSm80INS1_25CollectiveMainloopBwdSm80ILi2ELi2EN4cute5tupleIJNS5_1CILi128EEES8_NS7_ILi64EEEEEENS_10bfloat16_tEfNS_4arch4Sm80ELb0ELb0ELb1ELb0ELb1ELb0ELb0ELb0ELi2ELi4ELi4ELi4ELb0EEENS1_21CollectiveEpilogueBwdISA_SB_SD_Li256ELb0ELb0ELi2EEENS1_19SingleTileSchedulerILb0ELb0ELb0ELi128EEEEEEEEEvNT_6ParamsE$_ZZN4cute12filter_tupleINS_5tupleIJNS_1CILi0EEENS_10UnderscoreEEEENS1_IJNS1_IJS3_S3_EEEiEEEZNS_6detail10lift_sliceIS5_S7_EEDaRKT_RKT0_EUlRKT_RKT0_E_EEDaSC_SF_OT1_ENKUlDpSI_E_clIJNS1_IJEEENS1_IJiEEEEEEDaSP_ - $_ZN7cutlass13device_kernelIN5flash19enable_sm80_to_sm89INS1_16FlashAttnBwdSm80INS1_25CollectiveMainloopBwdSm80ILi2ELi2EN4cute5tupleIJNS5_1CILi128EEES8_NS7_ILi64EEEEEENS_10bfloat16_tEfNS_4arch4Sm80ELb0ELb0ELb1ELb0ELb1ELb0ELb0ELb0ELi2ELi4ELi4ELi4ELb0EEENS1_21CollectiveEpilogueBwdISA_SB_SD_Li256ELb0ELb0ELi2EEENS1_19SingleTileSchedulerILb0ELb0ELb0ELi128EEEEEEEEEvNT_6ParamsE$_ZZN4cute12filter_tupleINS_5tupleIJNS_1CILi0EEENS1_IJNS2_ILi1EEENS2_ILi512EEEiEEEEEEZNS_16flatten_to_tupleIS7_EEDaRKT_EUlRKT_E_EEDaSB_OT0_ENKUlDpSE_E_clIJNS1_IJS3_EEES6_EEEDaSI_)
$_ZN7cutlass13device_kernelIN5flash19enable_sm80_to_sm89INS1_16FlashAttnBwdSm80INS1_25CollectiveMainloopBwdSm80ILi2ELi2EN4cute5tupleIJNS5_1CILi128EEES8_NS7_ILi64EEEEEENS_10bfloat16_tEfNS_4arch4Sm80ELb0ELb0ELb1ELb0ELb1ELb0ELb0ELb0ELi2ELi4ELi4ELi4ELb0EEENS1_21CollectiveEpilogueBwdISA_SB_SD_Li256ELb0ELb0ELi2EEENS1_19SingleTileSchedulerILb0ELb0ELb0ELi128EEEEEEEEEvNT_6ParamsE$_ZZN4cute12filter_tupleINS_5tupleIJNS_1CILi0EEENS1_IJNS2_ILi1EEENS2_ILi512EEEiEEEEEEZNS_16flatten_to_tupleIS7_EEDaRKT_EUlRKT_E_EEDaSB_OT0_ENKUlDpSE_E_clIJNS1_IJS3_EEES6_EEEDaSI_:
[----:B------:R-:W-:Y:S02]  /*b590*/  IADD3 R2, R1, 0x1380, RZ ;  /* 0x0000138001027810 */ /* 0x000fe40007ffe0ff */
[----:B------:R-:W-:Y:S02]  /*b5a0*/  MOV R8, 0xb5d0 ;  /* 0x0000b5d000087802 */ /* 0x000fe40000000f00 */
[----:B------:R-:W-:Y:S02]  /*b5b0*/  IADD3 R2, R2, c[0x0][0x20], RZ ;  /* 0x0000080002027a10 */ /* 0x000fe40007ffe0ff */
[----:B------:R-:W-:Y:S05]  /*b5c0*/  CALL.REL.NOINC `($_ZN7cutlass13device_kernelIN5flash19enable_sm80_to_sm89INS1_16FlashAttnBwdSm80INS1_25CollectiveMainloopBwdSm80ILi2ELi2EN4cute5tupleIJNS5_1CILi128EEES8_NS7_ILi64EEEEEENS_10bfloat16_tEfNS_4arch4Sm80ELb0ELb0ELb1ELb0ELb1ELb0ELb0ELb0ELi2ELi4ELi4ELi4ELb0EEENS1_21CollectiveEpilogueBwdISA_SB_SD_Li256ELb0ELb0ELi2EEENS1_19SingleTileSchedulerILb0ELb0ELb0ELi128EEEEEEEEEvNT_6ParamsE$_ZN4cute3eso3ESOILb1ELb0EJNS_1CILi0EEENS2_ILi1EEENS2_ILi512EEEiEEC2ERKS3_RKS4_RKS5_RKi) ;  /* 0xffffbfc000007944 */ /* 0x000fea0003c3ffff */
[----:B-1----:R1:W5:Y:S01]  /*b5d0*/  LDL R2, [R1+0x1380] ;  /* 0x0013800001027983 */ /* 0x0023620000100800 */
[----:B------:R-:W-:-:S04]  /*b5e0*/  MOV R11, 0x0 ;  /* 0x00000000000b7802 */ /* 0x000fc80000000f00 */
[----:B------:R-:W-:Y:S05]  /*b5f0*/  RET.REL.NODEC R10 `(_ZN7cutlass13device_kernelIN5flash19enable_sm80_to_sm89INS1_16FlashAttnBwdSm80INS1_25CollectiveMainloopBwdSm80ILi2ELi2EN4cute5tupleIJNS5_1CILi128EEES8_NS7_ILi64EEEEEENS_10bfloat16_tEfNS_4arch4Sm80ELb0ELb0ELb1ELb0ELb1ELb0ELb0ELb0ELi2ELi4ELi4ELi4ELb0EEENS1_21CollectiveEpilogueBwdISA_SB_SD_Li256ELb0ELb0ELi2EEENS1_19SingleTileSchedulerILb0ELb0ELb0ELi128EEEEEEEEEvNT_6ParamsE) ;  /* 0xffff4a000a007950 */ /* 0x000fea0003c3ffff */
        .type           $_ZN7cutlass13device_kernelIN5flash19enable_sm80_to_sm89INS1_16FlashAttnBwdSm80INS1_25CollectiveMainloopBwdSm80ILi2ELi2EN4cute5tupleIJNS5_1CILi128EEES8_NS7_ILi64EEEEEENS_10bfloat16_tEfNS_4arch4Sm80ELb0ELb0ELb1ELb0ELb1ELb0ELb0ELb0ELi2ELi4ELi4ELi4ELb0EEENS1_21CollectiveEpilogueBwdISA_SB_SD_Li256ELb0ELb0ELi2EEENS1_19SingleTileSchedulerILb0ELb0ELb0ELi128EEEEEEEEEvNT_6ParamsE$_ZZN4cute12filter_tupleINS_5tupleIJNS_1CILi0EEENS_10UnderscoreEEEENS1_IJNS1_IJS3_S3_EEEiEEEZNS_6detail10lift_sliceIS5_S7_EEDaRKT_RKT0_EUlRKT_RKT0_E_EEDaSC_SF_OT1_ENKUlDpSI_E_clIJNS1_IJEEENS1_IJiEEEEEEDaSP_,@function
        .size           $_ZN7cutlass13device_kernelIN5flash19enable_sm80_to_sm89INS1_16FlashAttnBwdSm80INS1_25CollectiveMainloopBwdSm80ILi2ELi2EN4cute5tupleIJNS5_1CILi128EEES8_NS7_ILi64EEEEEENS_10bfloat16_tEfNS_4arch4Sm80ELb0ELb0ELb1ELb0ELb1ELb0ELb0ELb0ELi2ELi4ELi4ELi4ELb0EEENS1_21CollectiveEpilogueBwdISA_SB_SD_Li256ELb0ELb0ELi2EEENS1_19SingleTileSchedulerILb0ELb0ELb0ELi128EEEEEEEEEvNT_6ParamsE$_ZZN4cute12filter_tupleINS_5tupleIJNS_1CILi0EEENS_10UnderscoreEEEENS1_IJNS1_IJS3_S3_EEEiEEEZNS_6detail10lift_sliceIS5_S7_EEDaRKT_RKT0_EUlRKT_RKT0_E_EEDaSC_SF_OT1_ENKUlDpSI_E_clIJNS1_IJEEENS1_IJiEEEEEEDaSP_,($_ZN7cutlass13device_kernelIN5flash19enable_sm80_to_sm89INS1_16FlashAttnBwdSm80INS1_25CollectiveMainloopBwdSm80ILi2ELi2EN4cute5tupleIJNS5_1CILi128EEES8_NS7_ILi64EEEEEENS_10bfloat16_tEfNS_4arch4Sm80ELb0ELb0ELb1ELb0ELb1ELb0ELb0ELb0ELi2ELi4ELi4ELi4ELb0EEENS1_21CollectiveEpilogueBwdISA_SB_SD_Li256ELb0ELb0ELi2EEENS1_19SingleTileSchedulerILb0ELb0ELb0ELi128EEEEEEEEEvNT_6ParamsE$_ZZN4cute12filter_tupleINS_5tupleIJNS_1CILi1024EEENS1_IJiiEEEEEEZNS_16flatten_to_tupleIS5_EEDaRKT_EUlRKT_E_EEDaS9_OT0_ENKUlDpSC_E_clIJNS1_IJS3_EEES4_EEEDaSG_ - $_ZN7cutlass13device_kernelIN5flash19enable_sm80_to_sm89INS1_16FlashAttnBwdSm80INS1_25CollectiveMainloopBwdSm80ILi2ELi2EN4cute5tupleIJNS5_1CILi128EEES8_NS7_ILi64EEEEEENS_10bfloat16_tEfNS_4arch4Sm80ELb0ELb0ELb1ELb0ELb1ELb0ELb0ELb0ELi2ELi4ELi4ELi4ELb0EEENS1_21CollectiveEpilogueBwdISA_SB_SD_Li256ELb0ELb0ELi2EEENS1_19SingleTileSchedulerILb0ELb0ELb0ELi128EEEEEEEEEvNT_6ParamsE$_ZZN4cute12filter_tupleINS_5tupleIJNS_1CILi0EEENS_10UnderscoreEEEENS1_IJNS1_IJS3_S3_EEEiEEEZNS_6detail10lift_sliceIS5_S7_EEDaRKT_RKT0_EUlRKT_RKT0_E_EEDaSC_SF_OT1_ENKUlDpSI_E_clIJNS1_IJEEENS1_IJiEEEEEEDaSP_)
$_ZN7cutlass13device_kernelIN5flash19enable_sm80_to_sm89INS1_16FlashAttnBwdSm80INS1_25CollectiveMainloopBwdSm80ILi2ELi2EN4cute5tupleIJNS5_1CILi128EEES8_NS7_ILi64EEEEEENS_10bfloat16_tEfNS_4arch4Sm80ELb0ELb0ELb1ELb0ELb1ELb0ELb0ELb0ELi2ELi4ELi4ELi4ELb0EEENS1_21CollectiveEpilogueBwdISA_SB_SD_Li256ELb0ELb0ELi2EEENS1_19SingleTileSchedulerILb0ELb0ELb0ELi128EEEEEEEEEvNT_6ParamsE$_ZZN4cute12filter_tupleINS_5tupleIJNS_1CILi0EEENS_10UnderscoreEEEENS1_IJNS1_IJS3_S3_EEEiEEEZNS_6detail10lift_sliceIS5_S7_EEDaRKT_RKT0_EUlRKT_RKT0_E_EEDaSC_SF_OT1_ENKUlDpSI_E_clIJNS1_IJEEENS1_IJiEEEEEEDaSP_:
[----:B------:R-:W-:Y:S02]  /*b600*/  IADD3 R2, R1, 0x1680, RZ ;  /* 0x0000168001027810 */ /* 0x000fe40007ffe0ff */
[----:B------:R-:W-:Y:S02]  /*b610*/  MOV R8, 0xb640 ;  /* 0x0000b64000087802 */ /* 0x000fe40000000f00 */
[----:B------:R-:W-:Y:S02]  /*b620*/  IADD3 R2, R2, c[0x0][0x20], RZ ;  /* 0x0000080002027a10 */ /* 0x000fe40007ffe0ff */
[----:B------:R-:W-:Y:S05]  /*b630*/  CALL.REL.NOINC `($_ZN7cutlass13device_kernelIN5flash19enable_sm80_to_sm89INS1_16FlashAttnBwdSm80INS1_25CollectiveMainloopBwdSm80ILi2ELi2EN4cute5tupleIJNS5_1CILi128EEES8_NS7_ILi64EEEEEENS_10bfloat16_tEfNS_4arch4Sm80ELb0ELb0ELb1ELb0ELb1ELb0ELb0ELb0ELi2ELi4ELi4ELi4ELb0EEENS1_21CollectiveEpilogueBwdISA_SB_SD_Li256ELb0ELb0ELi2EEENS1_19SingleTileSchedulerILb0ELb0ELb0ELi128EEEEEEEEEvNT_6ParamsE$_ZN4cute3eso3ESOILb0ELb1EJiEEC2ERKi) ;  /* 0xffffb95000007944 */ /* 0x000fea0003c3ffff */
[----:B-1----:R1:W5:Y:S01]  /*b640*/  LDL R2, [R1+0x1680] ;  /* 0x0016800001027983 */ /* 0x0023620000100800 */
[----:B------:R-:W-:-:S04]  /*b650*/  MOV R11, 0x0 ;  /* 0x00000000000b7802 */ /* 0x000fc80000000f00 */
[----:B------:R-:W-:Y:S05]  /*b660*/  RET.REL.NODEC R10 `(_ZN7cutlass13device_kernelIN5flash19enable_sm80_to_sm89INS1_16FlashAttnBwdSm80INS1_25CollectiveMainloopBwdSm80ILi2ELi2EN4cute5tupleIJNS5_1CILi128EEES8_NS7_ILi64EEEEEENS_10bfloat16_tEfNS_4arch4Sm80ELb0ELb0ELb1ELb0ELb1ELb0ELb0ELb0ELi2ELi4ELi4ELi4ELb0EEENS1_21CollectiveEpilogueBwdISA_SB_SD_Li256ELb0ELb0ELi2EEENS1_19SingleTileSchedulerILb0ELb0ELb0ELi128EEEEEEEEEvNT_6ParamsE) ;  /* 0xffff49900a007950 */ /* 0x000fea0003c3ffff */
        .type           $_ZN7cutlass13device_kernelIN5flash19enable_sm80_to_sm89INS1_16FlashAttnBwdSm80INS1_25CollectiveMainloopBwdSm80ILi2ELi2EN4cute5tupleIJNS5_1CILi128EEES8_NS7_ILi64EEEEEENS_10bfloat16_tEfNS_4arch4Sm80ELb0ELb0ELb1ELb0ELb1ELb0ELb0ELb0ELi2ELi4ELi4ELi4ELb0EEENS1_21CollectiveEpilogueBwdISA_SB_SD_Li256ELb0ELb0ELi2EEENS1_19SingleTileSchedulerILb0ELb0ELb0ELi128EEEEEEEEEvNT_6ParamsE$_ZZN4cute12filter_tupleINS_5tupleIJNS_1CILi1024EEENS1_IJiiEEEEEEZNS_16flatten_to_tupleIS5_EEDaRKT_EUlRKT_E_EEDaS9_OT0_ENKUlDpSC_E_clIJNS1_IJS3_EEES4_EEEDaSG_,@function
        .size           $_ZN7cutlass13device_kernelIN5flash19enable_sm80_to_sm89INS1_16FlashAttnBwdSm80INS1_25CollectiveMainloopBwdSm80ILi2ELi2EN4cute5tupleIJNS5_1CILi128EEES8_NS7_ILi64EEEEEENS_10bfloat16_tEfNS_4arch4Sm80ELb0ELb0ELb1ELb0ELb1ELb0ELb0ELb0ELi2ELi4ELi4ELi4ELb0EEENS1_21CollectiveEpilogueBwdISA_SB_SD_Li256ELb0ELb0ELi2EEENS1_19SingleTileSchedulerILb0ELb0ELb0ELi128EEEEEEEEEvNT_6ParamsE$_ZZN4cute12filter_tupleINS_5tupleIJNS_1CILi1024EEENS1_IJiiEEEEEEZNS_16flatten_to_tupleIS5_EEDaRKT_EUlRKT_E_EEDaS9_OT0_ENKUlDpSC_E_clIJNS1_IJS3_EEES4_EEEDaSG_,($_ZN7cutlass13device_kernelIN5flash19enable_sm80_to_sm89INS1_16FlashAttnBwdSm80INS1_25CollectiveMainloopBwdSm80ILi2ELi2EN4cute5tupleIJNS5_1CILi128EEES8_NS7_ILi64EEEEEENS_10bfloat16_tEfNS_4arch4Sm80ELb0ELb0ELb1ELb0ELb1ELb0ELb0ELb0ELi2ELi4ELi4ELi4ELb0EEENS1_21CollectiveEpilogueBwdISA_SB_SD_Li256ELb0ELb0ELi2EEENS1_19SingleTileSchedulerILb0ELb0ELb0ELi128EEEEEEEEEvNT_6ParamsE$_ZZN4cute12filter_tupleINS_5tupleIJNS_1CILi1EEENS1_IJNS2_ILi8EEEiiEEENS2_ILi64EEENS1_IJiNS2_ILi144EEENS2_ILi288EEEEEENS2_ILi512EEEEEEZNS_7flattenISB_EEDaRKT_EUlRKT_E_EEDaSF_OT0_ENKUlDpSI_E_clIJNS1_IJS3_EEES5_NS1_IJS6_EEES9_NS1_IJSA_EEEEEEDaSM_ - $_ZN7cutlass13device_kernelIN5flash19enable_sm80_to_sm89INS1_16FlashAttnBwdSm80INS1_25CollectiveMainloopBwdSm80ILi2ELi2EN4cute5tupleIJNS5_1CILi128EEES8_NS7_ILi64EEEEEENS_10bfloat16_tEfNS_4arch4Sm80ELb0ELb0ELb1ELb0ELb1ELb0ELb0ELb0ELi2ELi4ELi4ELi4ELb0EEENS1_21CollectiveEpilogueBwdISA_SB_SD_Li256ELb0ELb0ELi2EEENS1_19SingleTileSchedulerILb0ELb0ELb0ELi128EEEEEEEEEvNT_6ParamsE$_ZZN4cute12filter_tupleINS_5tupleIJNS_1CILi1024EEENS1_IJiiEEEEEEZNS_16flatten_to_tupleIS5_EEDaRKT_EUlRKT_E_EEDaS9_OT0_ENKUlDpSC_E_clIJNS1_IJS3_EEES4_EEEDaSG_)
$_ZN7cutlass13device_kernelIN5flash19enable_sm80_to_sm89INS1_16FlashAttnBwdSm80INS1_25CollectiveMainloopBwdSm80ILi2ELi2EN4cute5tupleIJNS5_1CILi128EEES8_NS7_ILi64EEEEEENS_10bfloat16_tEfNS_4arch4Sm80ELb0ELb0ELb1ELb0ELb1ELb0ELb0ELb0ELi2ELi4ELi4ELi4ELb0EEENS1_21CollectiveEpilogueBwdISA_SB_SD_Li256ELb0ELb0ELi2EEENS1_19SingleTileSchedulerILb0ELb0ELb0ELi128EEEEEEEEEvNT_6ParamsE$_ZZN4cute12filter_tupleINS_5tupleIJNS_1CILi1024EEENS1_IJiiEEEEEEZNS_16flatten_to_tupleIS5_EEDaRKT_EUlRKT_E_EEDaS9_OT0_ENKUlDpSC_E_clIJNS1_IJS3_EEES4_EEEDaSG_:
[----:B------:R-:W-:-:S06]  /*b670*/  IADD3 R8, R68, -c[0x0][0x20], RZ ;  /* 0x8000080044087a10 */ /* 0x000fcc0007ffe0ff */
[----:B------:R-:W5:Y:S01]  /*b680*/  LDL R8, [R8] ;  /* 0x0000000008087983 */ /* 0x000f620000100800 */
[----:B------:R-:W-:Y:S02]  /*b690*/  IADD3 R3, R1, 0x1380, RZ ;  /* 0x0000138001037810 */ /* 0x000fe40007ffe0ff */
[----:B------:R-:W-:Y:S02]  /*b6a0*/  IADD3 R2, R68, 0x4, RZ ;  /* 0x0000000444027810 */ /* 0x000fe40007ffe0ff */
[----:B------:R-:W-:Y:S02]  /*b6b0*/  IADD3 R3, R3, c[0x0][0x20], RZ ;  /* 0x0000080003037a10 */ /* 0x000fe40007ffe0ff */
[----:B------:R-:W-:Y:S02]  /*b6c0*/  MOV R6, 0xb6e0 ;  /* 0x0000b6e000067802 */ /* 0x000fe40000000f00 */
[----:B-----5:R-:W-:Y:S05]  /*b6d0*/  CALL.REL.NOINC `($_ZN7cutlass13device_kernelIN5flash19enable_sm80_to_sm89INS1_16FlashAttnBwdSm80INS1_25CollectiveMainloopBwdSm80ILi2ELi2EN4cute5tupleIJNS5_1CILi128EEES8_NS7_ILi64EEEEEENS_10bfloat16_tEfNS_4arch4Sm80ELb0ELb0ELb1ELb0ELb1ELb0ELb0ELb0ELi2ELi4ELi4ELi4ELb0EEENS1_21CollectiveEpilogueBwdISA_SB_SD_Li256ELb0ELb0ELi2EEENS1_19SingleTileSchedulerILb0ELb0ELb0ELi128EEEEEEEEEvNT_6ParamsE$_ZN4cute3eso3ESOILb1ELb0EJNS_1CILi1024EEEiiEEC2ERKS3_RKiS8_) ;  /* 0xffffc08000007944 */ /* 0x020fea0003c3ffff */
[----:B------:R-:W-:-:S04]  /*b6e0*/  MOV R5, 0x0 ;  /* 0x0000000000057802 */ /* 0x000fc80000000f00 */
[----:B------:R-:W-:Y:S05]  /*b6f0*/  RET.REL.NODEC R4 `(_ZN7cutlass13device_kernelIN5flash19enable_sm80_to_sm89INS1_16FlashAttnBwdSm80INS1_25CollectiveMainloopBwdSm80ILi2ELi2EN4cute5tupleIJNS5_1CILi128EEES8_NS7_ILi64EEEEEENS_10bfloat16_tEfNS_4arch4Sm80ELb0ELb0ELb1ELb0ELb1ELb0ELb0ELb0ELi2ELi4ELi4ELi4ELb0EEENS1_21CollectiveEpilogueBwdISA_SB_SD_Li256ELb0ELb0ELi2EEENS1_19SingleTileSchedulerILb0ELb0ELb0ELi128EEEEEEEEEvNT_6ParamsE) ;  /* 0xffff490004007950 */ /* 0x000fea0003c3ffff */
        .type           $_ZN7cutlass13device_kernelIN5flash19enable_sm80_to_sm89INS1_16FlashAttnBwdSm80INS1_25CollectiveMainloopBwdSm80ILi2ELi2EN4cute5tupleIJNS5_1CILi128EEES8_NS7_ILi64EEEEEENS_10bfloat16_tEfNS_4arch4Sm80ELb0ELb0ELb1ELb0ELb1ELb0ELb0ELb0ELi2ELi4ELi4ELi4ELb0EEENS1_21CollectiveEpilogueBwdISA_SB_SD_Li256ELb0ELb0ELi2EEENS1_19SingleTileSchedulerILb0ELb0ELb0ELi128EEEEEEEEEvNT_6ParamsE$_ZZN4cute12filter_tupleINS_5tupleIJNS_1CILi1EEENS1_IJNS2_ILi8EEEiiEEENS2_ILi64EEENS1_IJiNS2_ILi144EEENS2_ILi288EEEEEENS2_ILi512EEEEEEZNS_7flattenISB_EEDaRKT_EUlRKT_E_EEDaSF_OT0_ENKUlDpSI_E_clIJNS1_IJS3_EEES5_NS1_IJS6_EEES9_NS1_IJSA_EEEEEEDaSM_,@function
        .size           $_ZN7cutlass13device_kernelIN5flash19enable_sm80_to_sm89INS1_16FlashAttnBwdSm80INS1_25CollectiveMainloopBwdSm80ILi2ELi2EN4cute5tupleIJNS5_1CILi128EEES8_NS7_ILi64EEEEEENS_10bfloat16_tEfNS_4arch4Sm80ELb0ELb0ELb1ELb0ELb1ELb0ELb0ELb0ELi2ELi4ELi4ELi4ELb0EEENS1_21CollectiveEpilogueBwdISA_SB_SD_Li256ELb0ELb0ELi2EEENS1_19SingleTileSchedulerILb0ELb0ELb0ELi128EEEEEEEEEvNT_6ParamsE$_ZZN4cute12filter_tupleINS_5tupleIJNS_1CILi1EEENS1_IJNS2_ILi8EEEiiEEENS2_ILi64EEENS1_IJiNS2_ILi144EEENS2_ILi288EEEEEENS2_ILi512EEEEEEZNS_7flattenISB_EEDaRKT_EUlRKT_E_EEDaSF_OT0_ENKUlDpSI_E_clIJNS1_IJS3_EEES5_NS1_IJS6_EEES9_NS1_IJSA_EEEEEEDaSM_,($_ZN7cutlass13device_kernelIN5flash19enable_sm80_to_sm89INS1_16FlashAttnBwdSm80INS1_25CollectiveMainloopBwdSm80ILi2ELi2EN4cute5tupleIJNS5_1CILi128EEES8_NS7_ILi64EEEEEENS_10bfloat16_tEfNS_4arch4Sm80ELb0ELb0ELb1ELb0ELb1ELb0ELb0ELb0ELi2ELi4ELi4ELi4ELb0EEENS1_21CollectiveEpilogueBwdISA_SB_SD_Li256ELb0ELb0ELi2EEENS1_19SingleTileSchedulerILb0ELb0ELb0ELi128EEEEEEEEEvNT_6ParamsE$_ZZN4cute12filter_tupleINS_5tupleIJNS_1CILi1EEENS1_IJiiiEEENS2_ILi64EEENS1_IJNS2_ILi72EEENS2_ILi144EEENS2_ILi288EEEEEENS2_ILi512EEEEEEZNS_7flattenISB_EEDaRKT_EUlRKT_E_EEDaSF_OT0_ENKUlDpSI_E_clIJNS1_IJS3_EEES4_NS1_IJS5_EEES9_NS1_IJSA_EEEEEEDaSM_ - $_ZN7cutlass13device_kernelIN5flash19enable_sm80_to_sm89INS1_16FlashAttnBwdSm80INS1_25CollectiveMainloopBwdSm80ILi2ELi2EN4cute5tupleIJNS5_1CILi128EEES8_NS7_ILi64EEEEEENS_10bfloat16_tEfNS_4arch4Sm80ELb0ELb0ELb1ELb0ELb1ELb0ELb0ELb0ELi2ELi4ELi4ELi4ELb0EEENS1_21CollectiveEpilogueBwdISA_SB_SD_Li256ELb0ELb0ELi2EEENS1_19SingleTileSchedulerILb0ELb0ELb0ELi128EEEEEEEEEvNT_6ParamsE$_ZZN4cute12filter_tupleINS_5tupleIJNS_1CILi1EEENS1_IJNS2_ILi8EEEiiEEENS2_ILi64EEENS1_IJiNS2_ILi144EEENS2_ILi288EEEEEENS2_ILi512EEEEEEZNS_7flattenISB_EEDaRKT_EUlRKT_E_EEDaSF_OT0_ENKUlDpSI_E_clIJNS1_IJS3_EEES5_NS1_IJS6_EEES9_NS1_IJSA_EEEEEEDaSM_)
$_ZN7cutlass13device_kernelIN5flash19enable_sm80_to_sm89INS1_16FlashAttnBwdSm80INS1_25CollectiveMainloopBwdSm80ILi2ELi2EN4cute5tupleIJNS5_1CILi128EEES8_NS7_ILi64EEEEEENS_10bfloat16_tEfNS_4arch4Sm80ELb0ELb0ELb1ELb0ELb1ELb0ELb0ELb0ELi2ELi4ELi4ELi4ELb0EEENS1_21CollectiveEpilogueBwdISA_SB_SD_Li256ELb0ELb0ELi2EEENS1_19SingleTileSchedulerILb0ELb0ELb0ELi128EEEEEEEEEvNT_6ParamsE$_ZZN4cute12filter_tupleINS_5tupleIJNS_1CILi1EEENS1_IJNS2_ILi8EEEiiEEENS2_ILi64EEENS1_IJiNS2_ILi144EEENS2_ILi288EEEEEENS2_ILi512EEEEEEZNS_7flattenISB_EEDaRKT_EUlRKT_E_EEDaSF_OT0_ENKUlDpSI_E_clIJNS1_IJS3_EEES5_NS1_IJS6_EEES9_NS1_IJSA_EEEEEEDaSM_:
[----:B------:R-:W-:-:S06]  /*b700*/  IADD3 R8, R69, -c[0x0][0x20], RZ ;  /* 0x8000080045087a10 */ /* 0x000fcc0007ffe0ff */
[----:B------:R-:W5:Y:S01]  /*b710*/  LDL R8, [R8] ;  /* 0x0000000008087983 */ /* 0x000f620000100800 */
[----:B------:R-:W-:Y:S02]  /*b720*/  IADD3 R3, R1, 0x1680, RZ ;  /* 0x0000168001037810 */ /* 0x000fe40007ffe0ff */
[----:B------:R-:W-:Y:S02]  /*b730*/  IADD3 R2, R69, 0x4, RZ ;  /* 0x0000000445027810 */ /* 0x000fe40007ffe0ff */
[----:B------:R-:W-:Y:S02]  /*b740*/  IADD3 R3, R3, c[0x0][0x20], RZ ;  /* 0x0000080003037a10 */ /* 0x000fe40007ffe0ff */
[----:B------:R-:W-:Y:S02]  /*b750*/  MOV R6, 0xb770 ;  /* 0x0000b77000067802 */ /* 0x000fe40000000f00 */
[----:B-----5:R-:W-:Y:S05]  /*b760*/  CALL.REL.NOINC `($_ZN7cutlass13device_kernelIN5flash19enable_sm80_to_sm89INS1_16FlashAttnBwdSm80INS1_25CollectiveMainloopBwdSm80ILi2ELi2EN4cute5tupleIJNS5_1CILi128EEES8_NS7_ILi64EEEEEENS_10bfloat16_tEfNS_4arch4Sm80ELb0ELb0ELb1ELb0ELb1ELb0ELb0ELb0ELi2ELi4ELi4ELi4ELb0EEENS1_21CollectiveEpilogueBwdISA_SB_SD_Li256ELb0ELb0ELi2EEENS1_19SingleTileSchedulerILb0ELb0ELb0ELi128EEEEEEEEEvNT_6ParamsE$_ZN4cute3eso3ESOILb1ELb0EJNS_1CILi1EEENS2_ILi8EEEiiNS2_ILi64EEEiNS2_ILi144EEENS2_ILi288EEENS2_ILi512EEEEEC2ERKS3_RKS4_RKiSF_RKS5_SF_RKS6_RKS7_RKS8_) ;  /* 0xffffc0f000007944 */ /* 0x020fea0003c3ffff */
[----:B------:R2:W5:Y:S04]  /*b770*/  LDL R5, [R1+0x1688] ;  /* 0x0016880001057983 */ /* 0x0005680000100800 */
[----:B-1----:R2:W5:Y:S01]  /*b780*/  LDL.64 R2, [R1+0x1680] ;  /* 0x0016800001027983 */ /* 0x0025620000100a00 */
[----:B------:R-:W-:-:S02]  /*b790*/  MOV R8, R4 ;  /* 0x0000000400087202 */ /* 0x000fc40000000f00 */
[----:B------:R-:W-:-:S04]  /*b7a0*/  MOV R9, 0x0 ;  /* 0x0000000000097802 */ /* 0x000fc80000000f00 */
[----:B------:R-:W-:Y:S05]  /*b7b0*/  RET.REL.NODEC R8 `(_ZN7cutlass13device_kernelIN5flash19enable_sm80_to_sm89INS1_16FlashAttnBwdSm80INS1_25CollectiveMainloopBwdSm80ILi2ELi2EN4cute5tupleIJNS5_1CILi128EEES8_NS7_ILi64EEEEEENS_10bfloat16_tEfNS_4arch4Sm80ELb0ELb0ELb1ELb0ELb1ELb0ELb0ELb0ELi2ELi4ELi4ELi4ELb0EEENS1_21CollectiveEpilogueBwdISA_SB_SD_Li256ELb0ELb0ELi2EEENS1_19SingleTileSchedulerILb0ELb0ELb0ELi128EEEEEEEEEvNT_6ParamsE) ;  /* 0xffff484008007950 */ /* 0x000fea0003c3ffff */
        .type           $_ZN7cutlass13device_kernelIN5flash19enable_sm80_to_sm89INS1_16FlashAttnBwdSm80INS1_25CollectiveMainloopBwdSm80ILi2ELi2EN4cute5tupleIJNS5_1CILi128EEES8_NS7_ILi64EEEEEENS_10bfloat16_tEfNS_4arch4Sm80ELb0ELb0ELb1ELb0ELb1ELb0ELb0ELb0ELi2ELi4ELi4ELi4ELb0EEENS1_21CollectiveEpilogueBwdISA_SB_SD_Li256ELb0ELb0ELi2EEENS1_19SingleTileSchedulerILb0ELb0ELb0ELi128EEEEEEEEEvNT_6ParamsE$_ZZN4cute12filter_tupleINS_5tupleIJNS_1CILi1EEENS1_IJiiiEEENS2_ILi64EEENS1_IJNS2_ILi72EEENS2_ILi144EEENS2_ILi288EEEEEENS2_ILi512EEEEEEZNS_7flattenISB_EEDaRKT_EUlRKT_E_EEDaSF_OT0_ENKUlDpSI_E_clIJNS1_IJS3_EEES4_NS1_IJS5_EEES9_NS1_IJSA_EEEEEEDaSM_,@function
        .size           $_ZN7cutlass13device_kernelIN5flash19enable_sm80_to_sm89INS1_16FlashAttnBwdSm80INS1_25CollectiveMainloopBwdSm80ILi2ELi2EN4cute5tupleIJNS5_1CILi128EEES8_NS7_ILi64EEEEEENS_10bfloat16_tEfNS_4arch4Sm80ELb0ELb0ELb1ELb0ELb1ELb0ELb0ELb0ELi2ELi4ELi4ELi4ELb0EEENS1_21CollectiveEpilogueBwdISA_SB_SD_Li256ELb0ELb0ELi2EEENS1_19SingleTileSchedulerILb0ELb0ELb0ELi128EEEEEEEEEvNT_6ParamsE$_ZZN4cute12filter_tupleINS_5tupleIJNS_1CILi1EEENS1_IJiiiEEENS2_ILi64EEENS1_IJNS2_ILi72EEENS2_ILi144EEENS2_ILi288EEEEEENS2_ILi512EEEEEEZNS_7flattenISB_EEDaRKT_EUlRKT_E_EEDaSF_OT0_ENKUlDpSI_E_clIJNS1_IJS3_EEES4_NS1_IJS5_EEES9_NS1_IJSA_EEEEEEDaSM_,($_ZN7cutlass13device_kernelIN5flash19enable_sm80_to_sm89INS1_16FlashAttnBwdSm80INS1_25CollectiveMainloopBwdSm80ILi2ELi2EN4cute5tupleIJNS5_1CILi128EEES8_NS7_ILi64EEEEEENS_10bfloat16_tEfNS_4arch4Sm80ELb0ELb0ELb1ELb0ELb1ELb0ELb0ELb0ELi2ELi4ELi4ELi4ELb0EEENS1_21CollectiveEpilogueBwdISA_SB_SD_Li256ELb0ELb0ELi2EEENS1_19SingleTileSchedulerILb0ELb0ELb0ELi128EEEEEEEEEvNT_6ParamsE$_ZZN4cute12filter_tupleINS_5tupleIJNS_1CILi4096EEENS1_IJNS1_IJiiEEENS2_ILi8192EEEEEEEEEZNS_16flatten_to_tupleIS7_EEDaRKT_EUlRKT_E_EEDaSB_OT0_ENKUlDpSE_E_clIJNS1_IJS3_EEENS1_IJiiS5_EEEEEEDaSI_ - $_ZN7cutlass13device_kernelIN5flash19enable_sm80_to_sm89INS1_16FlashAttnBwdSm80INS1_25CollectiveMainloopBwdSm80ILi2ELi2EN4cute5tupleIJNS5_1CILi128EEES8_NS7_ILi64EEEEEENS_10bfloat16_tEfNS_4arch4Sm80ELb0ELb0ELb1ELb0ELb1ELb0ELb0ELb0ELi2ELi4ELi4ELi4ELb0EEENS1_21CollectiveEpilogueBwdISA_SB_SD_Li256ELb0ELb0ELi2EEENS1_19SingleTileSchedulerILb0ELb0ELb0ELi128EEEEEEEEEvNT_6ParamsE$_ZZN4cute12filter_tupleINS_5tupleIJNS_1CILi1EEENS1_IJiiiEEENS2_ILi64EEENS1_IJNS2_ILi72EEENS2_ILi144EEENS2_ILi288EEEEEENS2_ILi512EEEEEEZNS_7flattenISB_EEDaRKT_EUlRKT_E_EEDaSF_OT0_ENKUlDpSI_E_clIJNS1_IJS3_EEES4_NS1_IJS5_EEES9_NS1_IJSA_EEEEEEDaSM_)
$_ZN7cutlass13device_kernelIN5flash19enable_sm80_to_sm89INS1_16FlashAttnBwdSm80INS1_25CollectiveMainloopBwdSm80ILi2ELi2EN4cute5tupleIJNS5_1CILi128EEES8_NS7_ILi64EEEEEENS_10bfloat16_tEfNS_4arch4Sm80ELb0ELb0ELb1ELb0ELb1ELb0ELb0ELb0ELi2ELi4ELi4ELi4ELb0EEENS1_21CollectiveEpilogueBwdISA_SB_SD_Li256ELb0ELb0ELi2EEENS1_19SingleTileSchedulerILb0ELb0ELb0ELi128EEEEEEEEEvNT_6ParamsE$_ZZN4cute12filter_tupleINS_5tupleIJNS_1CILi1EEENS1_IJiiiEEENS2_ILi64EEENS1_IJNS2_ILi72EEENS2_ILi144EEENS2_ILi288EEEEEENS2_ILi512EEEEEEZNS_7flattenISB_EEDaRKT_EUlRKT_E_EEDaSF_OT0_ENKUlDpSI_E_clIJNS1_IJS3_EEES4_NS1_IJS5_EEES9_NS1_IJSA_EEEEEEDaSM_:
[----:B------:R-:W-:-:S06]  /*b7c0*/  IADD3 R8, R69, -c[0x0][0x20], RZ ;  /* 0x8000080045087a10 */ /* 0x000fcc0007ffe0ff */
[----:B------:R-:W5:Y:S01]  /*b7d0*/  LDL R8, [R8] ;  /* 0x0000000008087983 */ /* 0x000f620000100800 */
[----:B------:R-:W-:Y:S02]  /*b7e0*/  IADD3 R3, R1, 0x1680, RZ ;  /* 0x0000168001037810 */ /* 0x000fe40007ffe0ff */
[C---:B------:R-:W-:Y:S02]  /*b7f0*/  IADD3 R2, R69.reuse, 0x4, RZ ;  /* 0x0000000445027810 */ /* 0x040fe40007ffe0ff */
[----:B------:R-:W-:Y:S02]  /*b800*/  IADD3 R5, R69, 0x8, RZ ;  /* 0x0000000845057810 */ /* 0x000fe40007ffe0ff */
[----:B------:R-:W-:Y:S02]  /*b810*/  IADD3 R3, R3, c[0x0][0x20], RZ ;  /* 0x0000080003037a10 */ /* 0x000fe40007ffe0ff */
[----:B------:R-:W-:Y:S02]  /*b820*/  MOV R6, 0xb840 ;  /* 0x0000b84000067802 */ /* 0x000fe40000000f00 */
[----:B-----5:R-:W-:Y:S05]  /*b830*/  CALL.REL.NOINC `($_ZN7cutlass13device_kernelIN5flash19enable_sm80_to_sm89INS1_16FlashAttnBwdSm80INS1_25CollectiveMainloopBwdSm80ILi2ELi2EN4cute5tupleIJNS5_1CILi128EEES8_NS7_ILi64EEEEEENS_10bfloat16_tEfNS_4arch4Sm80ELb0ELb0ELb1ELb0ELb1ELb0ELb0ELb0ELi2ELi4ELi4ELi4ELb0EEENS1_21CollectiveEpilogueBwdISA_SB_SD_Li256ELb0ELb0ELi2EEENS1_19SingleTileSchedulerILb0ELb0ELb0ELi128EEEEEEEEEvNT_6ParamsE$_ZN4cute3eso3ESOILb1ELb0EJNS_1CILi1EEEiiiNS2_ILi64EEENS2_ILi72EEENS2_ILi144EEENS2_ILi288EEENS2_ILi512EEEEEC2ERKS3_RKiSD_SD_RKS4_RKS5_RKS6_RKS7_RKS8_) ;  /* 0xffffc2c000007944 */ /* 0x020fea0003c3ffff */
[----:B------:R2:W5:Y:S04]  /*b840*/  LDL R5, [R1+0x1688] ;  /* 0x0016880001057983 */ /* 0x0005680000100800 */
[----:B-1----:R2:W5:Y:S01]  /*b850*/  LDL.64 R2, [R1+0x1680] ;  /* 0x0016800001027983 */ /* 0x0025620000100a00 */
[----:B------:R-:W-:-:S02]  /*b860*/  MOV R8, R4 ;  /* 0x0000000400087202 */ /* 0x000fc40000000f00 */
[----:B------:R-:W-:-:S04]  /*b870*/  MOV R9, 0x0 ;  /* 0x0000000000097802 */ /* 0x000fc80000000f00 */
[----:B------:R-:W-:Y:S05]  /*b880*/  RET.REL.NODEC R8 `(_ZN7cutlass13device_kernelIN5flash19enable_sm80_to_sm89INS1_16FlashAttnBwdSm80INS1_25CollectiveMainloopBwdSm80ILi2ELi2EN4cute5tupleIJNS5_1CILi128EEES8_NS7_ILi64EEEEEENS_10bfloat16_tEfNS_4arch4Sm80ELb0ELb0ELb1ELb0ELb1ELb0ELb0ELb0ELi2ELi4ELi4ELi4ELb0EEENS1_21CollectiveEpilogueBwdISA_SB_SD_Li256ELb0ELb0ELi2EEENS1_19SingleTileSchedulerILb0ELb0ELb0ELi128EEEEEEEEEvNT_6ParamsE) ;  /* 0xffff477008007950 */ /* 0x000fea0003c3ffff */
        .type           $_ZN7cutlass13device_kernelIN5flash19enable_sm80_to_sm89INS1_16FlashAttnBwdSm80INS1_25CollectiveMainloopBwdSm80ILi2ELi2EN4cute5tupleIJNS5_1CILi128EEES8_NS7_ILi64EEEEEENS_10bfloat16_tEfNS_4arch4Sm80ELb0ELb0ELb1ELb0ELb1ELb0ELb0ELb0ELi2ELi4ELi4ELi4ELb0EEENS1_21CollectiveEpilogueBwdISA_SB_SD_Li256ELb0ELb0ELi2EEENS1_19SingleTileSchedulerILb0ELb0ELb0ELi128EEEEEEEEEvNT_6ParamsE$_ZZN4cute12filter_tupleINS_5tupleIJNS_1CILi4096EEENS1_IJNS1_IJiiEEENS2_ILi8192EEEEEEEEEZNS_16flatten_to_tupleIS7_EEDaRKT_EUlRKT_E_EEDaSB_OT0_ENKUlDpSE_E_clIJNS1_IJS3_EEENS1_IJiiS5_EEEEEEDaSI_,@function
        .size           $_ZN7cutlass13device_kernelIN5flash19enable_sm80_to_sm89INS1_16FlashAttnBwdSm80INS1_25CollectiveMainloopBwdSm80ILi2ELi2EN4cute5tupleIJNS5_1CILi128EEES8_NS7_ILi64EEEEEENS_10bfloat16_tEfNS_4arch4Sm80ELb0ELb0ELb1ELb0ELb1ELb0ELb0ELb0ELi2ELi4ELi4ELi4ELb0EEENS1_21CollectiveEpilogueBwdISA_SB_SD_Li256ELb0ELb0ELi2EEENS1_19SingleTileSchedulerILb0ELb0ELb0ELi128EEEEEEEEEvNT_6ParamsE$_ZZN4cute12filter_tupleINS_5tupleIJNS_1CILi4096EEENS1_IJNS1_IJiiEEENS2_ILi8192EEEEEEEEEZNS_16flatten_to_tupleIS7_EEDaRKT_EUlRKT_E_EEDaSB_OT0_ENKUlDpSE_E_clIJNS1_IJS3_EEENS1_IJiiS5_EEEEEEDaSI_,($_ZN7cutlass13device_kernelIN5flash19enable_sm80_to_sm89INS1_16FlashAttnBwdSm80INS1_25CollectiveMainloopBwdSm80ILi2ELi2EN4cute5tupleIJNS5_1CILi128EEES8_NS7_ILi64EEEEEENS_10bfloat16_tEfNS_4arch4Sm80ELb0ELb0ELb1ELb0ELb1ELb0ELb0ELb0ELi2ELi4ELi4ELi4ELb0EEENS1_21CollectiveEpilogueBwdISA_SB_SD_Li256ELb0ELb0ELi2EEENS1_19SingleTileSchedulerILb0ELb0ELb0ELi128EEEEEEEEEvNT_6ParamsE$_ZZN4cute12filter_tupleINS_5tupleIJNS_1CILi4096EEENS1_IJiiEEEEEEZNS_16flatten_to_tupleIS5_EEDaRKT_EUlRKT_E_EEDaS9_OT0_ENKUlDpSC_E_clIJNS1_IJS3_EEES4_EEEDaSG_ - $_ZN7cutlass13device_kernelIN5flash19enable_sm80_to_sm89INS1_16FlashAttnBwdSm80INS1_25CollectiveMainloopBwdSm80ILi2ELi2EN4cute5tupleIJNS5_1CILi128EEES8_NS7_ILi64EEEEEENS_10bfloat16_tEfNS_4arch4Sm80ELb0ELb0ELb1ELb0ELb1ELb0ELb0ELb0ELi2ELi4ELi4ELi4ELb0EEENS1_21CollectiveEpilogueBwdISA_SB_SD_Li256ELb0ELb0ELi2EEENS1_19SingleTileSchedulerILb0ELb0ELb0ELi128EEEEEEEEEvNT_6ParamsE$_ZZN4cute12filter_tupleINS_5tupleIJNS_1CILi4096EEENS1_IJNS1_IJiiEEENS2_ILi8192EEEEEEEEEZNS_16flatten_to_tupleIS7_EEDaRKT_EUlRKT_E_EEDaSB_OT0_ENKUlDpSE_E_clIJNS1_IJS3_EEENS1_IJiiS5_EEEEEEDaSI_)
$_ZN7cutlass13device_kernelIN5flash19enable_sm80_to_sm89INS1_16FlashAttnBwdSm80INS1_25CollectiveMainloopBwdSm80ILi2ELi2EN4cute5tupleIJNS5_1CILi128EEES8_NS7_ILi64EEEEEENS_10bfloat16_tEfNS_4arch4Sm80ELb0ELb0ELb1ELb0ELb1ELb0ELb0ELb0ELi2ELi4ELi4ELi4ELb0EEENS1_21CollectiveEpilogueBwdISA_SB_SD_Li256ELb0ELb0ELi2EEENS1_19SingleTileSchedulerILb0ELb0ELb0ELi128EEEEEEEEEvNT_6ParamsE$_ZZN4cute12filter_tupleINS_5tupleIJNS_1CILi4096EEENS1_IJNS1_IJiiEEENS2_ILi8192EEEEEEEEEZNS_16flatten_to_tupleIS7_EEDaRKT_EUlRKT_E_EEDaSB_OT0_ENKUlDpSE_E_clIJNS1_IJS3_EEENS1_IJiiS5_EEEEEEDaSI_:
[----:B------:R-:W-:-:S06]  /*b890*/  IADD3 R8, R69, -c[0x0][0x20], RZ ;  /* 0x8000080045087a10 */ /* 0x000fcc0007ffe0ff */
[----:B------:R-:W5:Y:S01]  /*b8a0*/  LDL R8, [R8] ;  /* 0x0000000008087983 */ /* 0x000f620000100800 */
[----:B------:R-:W-:Y:S02]  /*b8b0*/  IADD3 R3, R1, 0x1680, RZ ;  /* 0x0000168001037810 */ /* 0x000fe40007ffe0ff */
[----:B------:R-:W-:Y:S02]  /*b8c0*/  IADD3 R2, R69, 0x4, RZ ;  /* 0x0000000445027810 */ /* 0x000fe40007ffe0ff */
[----:B------:R-:W-:Y:S02]  /*b8d0*/  IADD3 R3, R3, c[0x0][0x20], RZ ;  /* 0x0000080003037a10 */ /* 0x000fe40007ffe0ff */
[----:B------:R-:W-:Y:S02]  /*b8e0*/  MOV R6, 0xb900 ;  /* 0x0000b90000067802 */ /* 0x000fe40000000f00 */
[----:B-----5:R-:W-:Y:S05]  /*b8f0*/  CALL.REL.NOINC `($_ZN7cutlass13device_kernelIN5flash19enable_sm80_to_sm89INS1_16FlashAttnBwdSm80INS1_25CollectiveMainloopBwdSm80ILi2ELi2EN4cute5tupleIJNS5_1CILi128EEES8_NS7_ILi64EEEEEENS_10bfloat16_tEfNS_4arch4Sm80ELb0ELb0ELb1ELb0ELb1ELb0ELb0ELb0ELi2ELi4ELi4ELi4ELb0EEENS1_21CollectiveEpilogueBwdISA_SB_SD_Li256ELb0ELb0ELi2EEENS1_19SingleTileSchedulerILb0ELb0ELb0ELi128EEEEEEEEEvNT_6ParamsE$_ZN4cute3eso3ESOILb1ELb0EJNS_1CILi4096EEEiiNS2_ILi8192EEEEEC2ERKS3_RKiS9_RKS4_) ;  /* 0xffffc4e000007944 */ /* 0x020fea0003c3ffff */
[----:B------:R-:W-:-:S04]  /*b900*/  MOV R5, 0x0 ;  /* 0x0000000000057802 */ /* 0x000fc80000000f00 */
[----:B------:R-:W-:Y:S05]  /*b910*/  RET.REL.NODEC R4 `(_ZN7cutlass13device_kernelIN5flash19enable_sm80_to_sm89INS1_16FlashAttnBwdSm80INS1_25CollectiveMainloopBwdSm80ILi2ELi2EN4cute5tupleIJNS5_1CILi128EEES8_NS7_ILi64EEEEEENS_10bfloat16_tEfNS_4arch4Sm80ELb0ELb0ELb1ELb0ELb1ELb0ELb0ELb0ELi2ELi4ELi4ELi4ELb0EEENS1_21CollectiveEpilogueBwdISA_SB_SD_Li256ELb0ELb0ELi2EEENS1_19SingleTileSchedulerILb0ELb0ELb0ELi128EEEEEEEEEvNT_6ParamsE) ;  /* 0xffff46e004007950 */ /* 0x000fea0003c3ffff */
        .type           $_ZN7cutlass13device_kernelIN5flash19enable_sm80_to_sm89INS1_16FlashAttnBwdSm80INS1_25CollectiveMainloopBwdSm80ILi2ELi2EN4cute5tupleIJNS5_1CILi128EEES8_NS7_ILi64EEEEEENS_10bfloat16_tEfNS_4arch4Sm80ELb0ELb0ELb1ELb0ELb1ELb0ELb0ELb0ELi2ELi4ELi4ELi4ELb0EEENS1_21CollectiveEpilogueBwdISA_SB_SD_Li256ELb0ELb0ELi2EEENS1_19SingleTileSchedulerILb0ELb0ELb0ELi128EEEEEEEEEvNT_6ParamsE$_ZZN4cute12filter_tupleINS_5tupleIJNS_1CILi4096EEENS1_IJiiEEEEEEZNS_16flatten_to_tupleIS5_EEDaRKT_EUlRKT_E_EEDaS9_OT0_ENKUlDpSC_E_clIJNS1_IJS3_EEES4_EEEDaSG_,@function
        .size           $_ZN7cutlass13device_kernelIN5flash19enable_sm80_to_sm89INS1_16FlashAttnBwdSm80INS1_25CollectiveMainloopBwdSm80ILi2ELi2EN4cute5tupleIJNS5_1CILi128EEES8_NS7_ILi64EEEEEENS_10bfloat16_tEfNS_4arch4Sm80ELb0ELb0ELb1ELb0ELb1ELb0ELb0ELb0ELi2ELi4ELi4ELi4ELb0EEENS1_21CollectiveEpilogueBwdISA_SB_SD_Li256ELb0ELb0ELi2EEENS1_19SingleTileSchedulerILb0ELb0ELb0ELi128EEEEEEEEEvNT_6ParamsE$_ZZN4cute12filter_tupleINS_5tupleIJNS_1CILi4096EEENS1_IJiiEEEEEEZNS_16flatten_to_tupleIS5_EEDaRKT_EUlRKT_E_EEDaS9_OT0_ENKUlDpSC_E_clIJNS1_IJS3_EEES4_EEEDaSG_,($_ZN7cutlass13device_kernelIN5flash19enable_sm80_to_sm89INS1_16FlashAttnBwdSm80INS1_25CollectiveMainloopBwdSm80ILi2ELi2EN4cute5tupleIJNS5_1CILi128EEES8_NS7_ILi64EEEEEENS_10bfloat16_tEfNS_4arch4Sm80ELb0ELb0ELb1ELb0ELb1ELb0ELb0ELb0ELi2ELi4ELi4ELi4ELb0EEENS1_21CollectiveEpilogueBwdISA_SB_SD_Li256ELb0ELb0ELi2EEENS1_19SingleTileSchedulerILb0ELb0ELb0ELi128EEEEEEEEEvNT_6ParamsE$_ZZN4cute12filter_tupleINS_5tupleIJiNS1_IJiNS_1CILi0EEEEEEEEES5_ZNS_6detail9lift_diceIS5_S5_EEDaRKT_RKT0_EUlRKT_RKT0_E_EEDaSA_SD_OT1_ENKUlDpSG_E_clIJNS1_IJiEEES4_EEEDaSN_ - $_ZN7cutlass13device_kernelIN5flash19enable_sm80_to_sm89INS1_16FlashAttnBwdSm80INS1_25CollectiveMainloopBwdSm80ILi2ELi2EN4cute5tupleIJNS5_1CILi128EEES8_NS7_ILi64EEEEEENS_10bfloat16_tEfNS_4arch4Sm80ELb0ELb0ELb1ELb0ELb1ELb0ELb0ELb0ELi2ELi4ELi4ELi4ELb0EEENS1_21CollectiveEpilogueBwdISA_SB_SD_Li256ELb0ELb0ELi2EEENS1_19SingleTileSchedulerILb0ELb0ELb0ELi128EEEEEEEEEvNT_6ParamsE$_ZZN4cute12filter_tupleINS_5tupleIJNS_1CILi4096EEENS1_IJiiEEEEEEZNS_16flatten_to_tupleIS5_EEDaRKT_EUlRKT_E_EEDaS9_OT0_ENKUlDpSC_E_clIJNS1_IJS3_EEES4_EEEDaSG_)
$_ZN7cutlass13device_kernelIN5flash19enable_sm80_to_sm89INS1_16FlashAttnBwdSm80INS1_25CollectiveMainloopBwdSm80ILi2ELi2EN4cute5tupleIJNS5_1CILi128EEES8_NS7_ILi64EEEEEENS_10bfloat16_tEfNS_4arch4Sm80ELb0ELb0ELb1ELb0ELb1ELb0ELb0ELb0ELi2ELi4ELi4ELi4ELb0EEENS1_21CollectiveEpilogueBwdISA_SB_SD_Li256ELb0ELb0ELi2EEENS1_19SingleTileSchedulerILb0ELb0ELb0ELi128EEEEEEEEEvNT_6ParamsE$_ZZN4cute12filter_tupleINS_5tupleIJNS_1CILi4096EEENS1_IJiiEEEEEEZNS_16flatten_to_tupleIS5_EEDaRKT_EUlRKT_E_EEDaS9_OT0_ENKUlDpSC_E_clIJNS1_IJS3_EEES4_EEEDaSG_:
[----:B------:R-:W-:-:S06]  /*b920*/  IADD3 R8, R68, -c[0x0][0x20], RZ ;  /* 0x8000080044087a10 */ /* 0x000fcc0007ffe0ff */
[----:B------:R-:W5:Y:S01]  /*b930*/  LDL R8, [R8] ;  /* 0x0000000008087983 */ /* 0x000f620000100800 */
[----:B------:R-:W-:Y:S02]  /*b940*/  IADD3 R3, R1, 0x1380, RZ ;  /* 0x0000138001037810 */ /* 0x000fe40007ffe0ff */
[----:B------:R-:W-:Y:S02]  /*b950*/  IADD3 R2, R68, 0x4, RZ ;  /* 0x0000000444027810 */ /* 0x000fe40007ffe0ff */
[----:B------:R-:W-:Y:S02]  /*b960*/  IADD3 R3, R3, c[0x0][0x20], RZ ;  /* 0x0000080003037a10 */ /* 0x000fe40007ffe0ff */
[----:B------:R-:W-:Y:S02]  /*b970*/  MOV R6, 0xb990 ;  /* 0x0000b99000067802 */ /* 0x000fe40000000f00 */
[----:B-----5:R-:W-:Y:S05]  /*b980*/  CALL.REL.NOINC `($_ZN7cutlass13device_kernelIN5flash19enable_sm80_to_sm89INS1_16FlashAttnBwdSm80INS1_25CollectiveMainloopBwdSm80ILi2ELi2EN4cute5tupleIJNS5_1CILi128EEES8_NS7_ILi64EEEEEENS_10bfloat16_tEfNS_4arch4Sm80ELb0ELb0ELb1ELb0ELb1ELb0ELb0ELb0ELi2ELi4ELi4ELi4ELb0EEENS1_21CollectiveEpilogueBwdISA_SB_SD_Li256ELb0ELb0ELi2EEENS1_19SingleTileSchedulerILb0ELb0ELb0ELi128EEEEEEEEEvNT_6ParamsE$_ZN4cute3eso3ESOILb1ELb0EJNS_1CILi4096EEEiiEEC2ERKS3_RKiS8_) ;  /* 0xffffc3d000007944 */ /* 0x020fea0003c3ffff */
[----:B------:R-:W-:-:S04]  /*b990*/  MOV R5, 0x0 ;  /* 0x0000000000057802 */ /* 0x000fc80000000f00 */
[----:B------:R-:W-:Y:S05]  /*b9a0*/  RET.REL.NODEC R4 `(_ZN7cutlass13device_kernelIN5flash19enable_sm80_to_sm89INS1_16FlashAttnBwdSm80INS1_25CollectiveMainloopBwdSm80ILi2ELi2EN4cute5tupleIJNS5_1CILi128EEES8_NS7_ILi64EEEEEENS_10bfloat16_tEfNS_4arch4Sm80ELb0ELb0ELb1ELb0ELb1ELb0ELb0ELb0ELi2ELi4ELi4ELi4ELb0EEENS1_21CollectiveEpilogueBwdISA_SB_SD_Li256ELb0ELb0ELi2EEENS1_19SingleTileSchedulerILb0ELb0ELb0ELi128EEEEEEEEEvNT_6ParamsE) ;  /* 0xffff465004007950 */ /* 0x000fea0003c3ffff */
        .type           $_ZN7cutlass13device_kernelIN5flash19enable_sm80_to_sm89INS1_16FlashAttnBwdSm80INS1_25CollectiveMainloopBwdSm80ILi2ELi2EN4cute5tupleIJNS5_1CILi128EEES8_NS7_ILi64EEEEEENS_10bfloat16_tEfNS_4arch4Sm80ELb0ELb0ELb1ELb0ELb1ELb0ELb0ELb0ELi2ELi4ELi4ELi4ELb0EEENS1_21CollectiveEpilogueBwdISA_SB_SD_Li256ELb0ELb0ELi2EEENS1_19SingleTileSchedulerILb0ELb0ELb0ELi128EEEEEEEEEvNT_6ParamsE$_ZZN4cute12filter_tupleINS_5tupleIJiNS1_IJiNS_1CILi0EEEEEEEEES5_ZNS_6detail9lift_diceIS5_S5_EEDaRKT_RKT0_EUlRKT_RKT0_E_EEDaSA_SD_OT1_ENKUlDpSG_E_clIJNS1_IJiEEES4_EEEDaSN_,@function
        .size           $_ZN7cutlass13device_kernelIN5flash19enable_sm80_to_sm89INS1_16FlashAttnBwdSm80INS1_25CollectiveMainloopBwdSm80ILi2ELi2EN4cute5tupleIJNS5_1CILi128EEES8_NS7_ILi64EEEEEENS_10bfloat16_tEfNS_4arch4Sm80ELb0ELb0ELb1ELb0ELb1ELb0ELb0ELb0ELi2ELi4ELi4ELi4ELb0EEENS1_21CollectiveEpilogueBwdISA_SB_SD_Li256ELb0ELb0ELi2EEENS1_19SingleTileSchedulerILb0ELb0ELb0ELi128EEEEEEEEEvNT_6ParamsE$_ZZN4cute12filter_tupleINS_5tupleIJiNS1_IJiNS_1CILi0EEEEEEEEES5_ZNS_6detail9lift_diceIS5_S5_EEDaRKT_RKT0_EUlRKT_RKT0_E_EEDaSA_SD_OT1_ENKUlDpSG_E_clIJNS1_IJiEEES4_EEEDaSN_,($_ZN7cutlass13device_kernelIN5flash19enable_sm80_to_sm89INS1_16FlashAttnBwdSm80INS1_25CollectiveMainloopBwdSm80ILi2ELi2EN4cute5tupleIJNS5_1CILi128EEES8_NS7_ILi64EEEEEENS_10bfloat16_tEfNS_4arch4Sm80ELb0ELb0ELb1ELb0ELb1ELb0ELb0ELb0ELi2ELi4ELi4ELi4ELb0EEENS1_21CollectiveEpilogueBwdISA_SB_SD_Li256ELb0ELb0ELi2EEENS1_19SingleTileSchedulerILb0ELb0ELb0ELi128EEEEEEEEEvNT_6ParamsE$_ZZN4cute12filter_tupleINS_5tupleIJiNS_1CILi0EEEEEES4_ZNS_6detail9lift_diceIS4_S4_EEDaRKT_RKT0_EUlRKT_RKT0_E_EEDaS9_SC_OT1_ENKUlDpSF_E_clIJNS1_IJiEEENS1_IJS3_EEEEEEDaSM_ - $_ZN7cutlass13device_kernelIN5flash19enable_sm80_to_sm89INS1_16FlashAttnBwdSm80INS1_25CollectiveMainloopBwdSm80ILi2ELi2EN4cute5tupleIJNS5_1CILi128EEES8_NS7_ILi64EEEEEENS_10bfloat16_tEfNS_4arch4Sm80ELb0ELb0ELb1ELb0ELb1ELb0ELb0ELb0ELi2ELi4ELi4ELi4ELb0EEENS1_21CollectiveEpilogueBwdISA_SB_SD_Li256ELb0ELb0ELi2EEENS1_19SingleTileSchedulerILb0ELb0ELb0ELi128EEEEEEEEEvNT_6ParamsE$_ZZN4cute12filter_tupleINS_5tupleIJiNS1_IJiNS_1CILi0EEEEEEEEES5_ZNS_6detail9lift_diceIS5_S5_EEDaRKT_RKT0_EUlRKT_RKT0_E_EEDaSA_SD_OT1_ENKUlDpSG_E_clIJNS1_IJiEEES4_EEEDaSN_)
$_ZN7cutlass13device_kernelIN5flash19enable_sm80_to_sm89INS1_16FlashAttnBwdSm80INS1_25CollectiveMainloopBwdSm80ILi2ELi2EN4cute5tupleIJNS5_1CILi128EEES8_NS7_ILi64EEEEEENS_10bfloat16_tEfNS_4arch4Sm80ELb0ELb0ELb1ELb0ELb1ELb0ELb0ELb0ELi2ELi4ELi4ELi4ELb0EEENS1_21CollectiveEpilogueBwdISA_SB_SD_Li256ELb0ELb0ELi2EEENS1_19SingleTileSchedulerILb0ELb0ELb0ELi128EEEEEEEEEvNT_6ParamsE$_ZZN4cute12filter_tupleINS_5tupleIJiNS1_IJiNS_1CILi0EEEEEEEEES5_ZNS_6detail9lift_diceIS5_S5_EEDaRKT_RKT0_EUlRKT_RKT0_E_EEDaSA_SD_OT1_ENKUlDpSG_E_clIJNS1_IJiEEES4_EEEDaSN_:
[----:B------:R-:W-:Y:S02]  /*b9b0*/  IADD3 R6, R1, 0x1684, RZ ;  /* 0x0000168401067810 */ /* 0x000fe40007ffe0ff */
[----:B------:R-:W-:Y:S02]  /*b9c0*/  MOV R10, 0xb9f0 ;  /* 0x0000b9f0000a7802 */ /* 0x000fe40000000f00 */
[----:B------:R-:W-:Y:S02]  /*b9d0*/  IADD3 R6, R6, c[0x0][0x20], RZ ;  /* 0x0000080006067a10 */ /* 0x000fe40007ffe0ff */
[----:B------:R-:W-:Y:S05]  /*b9e0*/  CALL.REL.NOINC `($_ZN7cutlass13device_kernelIN5flash19enable_sm80_to_sm89INS1_16FlashAttnBwdSm80INS1_25CollectiveMainloopBwdSm80ILi2ELi2EN4cute5tupleIJNS5_1CILi128EEES8_NS7_ILi64EEEEEENS_10bfloat16_tEfNS_4arch4Sm80ELb0ELb0ELb1ELb0ELb1ELb0ELb0ELb0ELi2ELi4ELi4ELi4ELb0EEENS1_21CollectiveEpilogueBwdISA_SB_SD_Li256ELb0ELb0ELi2EEENS1_19SingleTileSchedulerILb0ELb0ELb0ELi128EEEEEEEEEvNT_6ParamsE$_ZN4cute3eso3ESOILb0ELb0EJiiNS_1CILi0EEEEEC2ERKiS6_RKS3_) ;  /* 0xffffae7000007944 */ /* 0x000fea0003c3ffff */
[----:B-1----:R1:W5:Y:S04]  /*b9f0*/  LDL R3, [R1+0x1688] ;  /* 0x0016880001037983 */ /* 0x0023680000100800 */
[----:B------:R1:W5:Y:S01]  /*ba00*/  LDL R5, [R1+0x1684] ;  /* 0x0016840001057983 */ /* 0x0003620000100800 */
[----:B------:R-:W-:Y:S02]  /*ba10*/  MOV R8, R2 ;  /* 0x0000000200087202 */ /* 0x000fe40000000f00 */
[----:B------:R-:W-:-:S04]  /*ba20*/  MOV R9, 0x0 ;  /* 0x0000000000097802 */ /* 0x000fc80000000f00 */
[----:B------:R-:W-:Y:S05]  /*ba30*/  RET.REL.NODEC R8 `(_ZN7cutlass13device_kernelIN5flash19enable_sm80_to_sm89INS1_16FlashAttnBwdSm80INS1_25CollectiveMainloopBwdSm80ILi2ELi2EN4cute5tupleIJNS5_1CILi128EEES8_NS7_ILi64EEEEEENS_10bfloat16_tEfNS_4arch4Sm80ELb0ELb0ELb1ELb0ELb1ELb0ELb0ELb0ELi2ELi4ELi4ELi4ELb0EEENS1_21CollectiveEpilogueBwdISA_SB_SD_Li256ELb0ELb0ELi2EEENS1_19SingleTileSchedulerILb0ELb0ELb0ELi128EEEEEEEEEvNT_6ParamsE) ;  /* 0xffff45c008007950 */ /* 0x000fea0003c3ffff */
        .type           $_ZN7cutlass13device_kernelIN5flash19enable_sm80_to_sm89INS1_16FlashAttnBwdSm80INS1_25CollectiveMainloopBwdSm80ILi2ELi2EN4cute5tupleIJNS5_1CILi128EEES8_NS7_ILi64EEEEEENS_10bfloat16_tEfNS_4arch4Sm80ELb0ELb0ELb1ELb0ELb1ELb0ELb0ELb0ELi2ELi4ELi4ELi4ELb0EEENS1_21CollectiveEpilogueBwdISA_SB_SD_Li256ELb0ELb0ELi2EEENS1_19SingleTileSchedulerILb0ELb0ELb0ELi128EEEEEEEEEvNT_6ParamsE$_ZZN4cute12filter_tupleINS_5tupleIJiNS_1CILi0EEEEEES4_ZNS_6detail9lift_diceIS4_S4_EEDaRKT_RKT0_EUlRKT_RKT0_E_EEDaS9_SC_OT1_ENKUlDpSF_E_clIJNS1_IJiEEENS1_IJS3_EEEEEEDaSM_,@function
        .size           $_ZN7cutlass13device_kernelIN5flash19enable_sm80_to_sm89INS1_16FlashAttnBwdSm80INS1_25CollectiveMainloopBwdSm80ILi2ELi2EN4cute5tupleIJNS5_1CILi128EEES8_NS7_ILi64EEEEEENS_10bfloat16_tEfNS_4arch4Sm80ELb0ELb0ELb1ELb0ELb1ELb0ELb0ELb0ELi2ELi4ELi4ELi4ELb0EEENS1_21CollectiveEpilogueBwdISA_SB_SD_Li256ELb0ELb0ELi2EEENS1_19SingleTileSchedulerILb0ELb0ELb0ELi128EEEEEEEEEvNT_6ParamsE$_ZZN4cute12filter_tupleINS_5tupleIJiNS_1CILi0EEEEEES4_ZNS_6detail9lift_diceIS4_S4_EEDaRKT_RKT0_EUlRKT_RKT0_E_EEDaS9_SC_OT1_ENKUlDpSF_E_clIJNS1_IJiEEENS1_IJS3_EEEEEEDaSM_,($_ZN7cutlass13device_kernelIN5flash19enable_sm80_to_sm89INS1_16FlashAttnBwdSm80INS1_25CollectiveMainloopBwdSm80ILi2ELi2EN4cute5tupleIJNS5_1CILi128EEES8_NS7_ILi64EEEEEENS_10bfloat16_tEfNS_4arch4Sm80ELb0ELb0ELb1ELb0ELb1ELb0ELb0ELb0ELi2ELi4ELi4ELi4ELb0EEENS1_21CollectiveEpilogueBwdISA_SB_SD_Li256ELb0ELb0ELi2EEENS1_19SingleTileSchedulerILb0ELb0ELb0ELi128EEEEEEEEEvNT_6ParamsE$_ZZN4cute13to_mixed_bitsINS_5tupleIJNS1_IJNS_1CILi4EEENS2_ILi8EEEEEENS2_ILi2EEENS2_ILi1EEEEEENS1_IJNS1_IJNS2_ILi0EEENS2_ILi64EEEEEES9_S9_EEENS1_IJNS1_IJiiEEEiS9_EEEEEDaRKT_RKT0_RKT1_ENKUlDpRKT_E_clIJNS_9MixedBitsILj0ELj448EEENS2_ILj0EEESW_EEEDaSR_ - $_ZN7cutlass13device_kernelIN5flash19enable_sm80_to_sm89INS1_16FlashAttnBwdSm80INS1_25CollectiveMainloopBwdSm80ILi2ELi2EN4cute5tupleIJNS5_1CILi128EEES8_NS7_ILi64EEEEEENS_10bfloat16_tEfNS_4arch4Sm80ELb0ELb0ELb1ELb0ELb1ELb0ELb0ELb0ELi2ELi4ELi4ELi4ELb0EEENS1_21CollectiveEpilogueBwdISA_SB_SD_Li256ELb0ELb0ELi2EEENS1_19SingleTileSchedulerILb0ELb0ELb0ELi128EEEEEEEEEvNT_6ParamsE$_ZZN4cute12filter_tupleINS_5tupleIJiNS_1CILi0EEEEEES4_ZNS_6detail9lift_diceIS4_S4_EEDaRKT_RKT0_EUlRKT_RKT0_E_EEDaS9_SC_OT1_ENKUlDpSF_E_clIJNS1_IJiEEENS1_IJS3_EEEEEEDaSM_)
$_ZN7cutlass13device_kernelIN5flash19enable_sm80_to_sm89INS1_16FlashAttnBwdSm80INS1_25CollectiveMainloopBwdSm80ILi2ELi2EN4cute5tupleIJNS5_1CILi128EEES8_NS7_ILi64EEEEEENS_10bfloat16_tEfNS_4arch4Sm80ELb0ELb0ELb1ELb0ELb1ELb0ELb0ELb0ELi2ELi4ELi4ELi4ELb0EEENS1_21CollectiveEpilogueBwdISA_SB_SD_Li256ELb0ELb0ELi2EEENS1_19SingleTileSchedulerILb0ELb0ELb0ELi128EEEEEEEEEvNT_6ParamsE$_ZZN4cute12filter_tupleINS_5tupleIJiNS_1CILi0EEEEEES4_ZNS_6detail9lift_diceIS4_S4_EEDaRKT_RKT0_EUlRKT_RKT0_E_EEDaS9_SC_OT1_ENKUlDpSF_E_clIJNS1_IJiEEENS1_IJS3_EEEEEEDaSM_:
[----:B------:R-:W-:Y:S02]  /*ba40*/  IADD3 R2, R1, 0x1684, RZ ;  /* 0x0000168401027810 */ /* 0x000fe40007ffe0ff */
[----:B------:R-:W-:Y:S02]  /*ba50*/  MOV R6, 0xba80 ;  /* 0x0000ba8000067802 */ /* 0x000fe40000000f00 */
[----:B------:R-:W-:Y:S02]  /*ba60*/  IADD3 R2, R2, c[0x0][0x20], RZ ;  /* 0x0000080002027a10 */ /* 0x000fe40007ffe0ff */
[----:B------:R-:W-:Y:S05]  /*ba70*/  CALL.REL.NOINC `($_ZN7cutlass13device_kernelIN5flash19enable_sm80_to_sm89INS1_16FlashAttnBwdSm80INS1_25CollectiveMainloopBwdSm80ILi2ELi2EN4cute5tupleIJNS5_1CILi128EEES8_NS7_ILi64EEEEEENS_10bfloat16_tEfNS_4arch4Sm80ELb0ELb0ELb1ELb0ELb1ELb0ELb0ELb0ELi2ELi4ELi4ELi4ELb0EEENS1_21CollectiveEpilogueBwdISA_SB_SD_Li256ELb0ELb0ELi2EEENS1_19SingleTileSchedulerILb0ELb0ELb0ELi128EEEEEEEEEvNT_6ParamsE$_ZN4cute3eso3ESOILb0ELb1EJiNS_1CILi0EEEEEC2ERKiRKS3_) ;  /* 0xffffb55000007944 */ /* 0x000fea0003c3ffff */
[----:B-1----:R1:W5:Y:S01]  /*ba80*/  LDL R2, [R1+0x1684] ;  /* 0x0016840001027983 */ /* 0x0023620000100800 */
[----:B------:R-:W-:-:S04]  /*ba90*/  MOV R95, 0x0 ;  /* 0x00000000005f7802 */ /* 0x000fc80000000f00 */
[----:B------:R-:W-:Y:S05]  /*baa0*/  RET.REL.NODEC R94 `(_ZN7cutlass13device_kernelIN5flash19enable_sm80_to_sm89INS1_16FlashAttnBwdSm80INS1_25CollectiveMainloopBwdSm80ILi2ELi2EN4cute5tupleIJNS5_1CILi128EEES8_NS7_ILi64EEEEEENS_10bfloat16_tEfNS_4arch4Sm80ELb0ELb0ELb1ELb0ELb1ELb0ELb0ELb0ELi2ELi4ELi4ELi4ELb0EEENS1_21CollectiveEpilogueBwdISA_SB_SD_Li256ELb0ELb0ELi2EEENS1_19SingleTileSchedulerILb0ELb0ELb0ELi128EEEEEEEEEvNT_6ParamsE) ;  /* 0xffff45505e007950 */ /* 0x000fea0003c3ffff */
        .type           $_ZN7cutlass13device_kernelIN5flash19enable_sm80_to_sm89INS1_16FlashAttnBwdSm80INS1_25CollectiveMainloopBwdSm80ILi2ELi2EN4cute5tupleIJNS5_1CILi128EEES8_NS7_ILi64EEEEEENS_10bfloat16_tEfNS_4arch4Sm80ELb0ELb0ELb1ELb0ELb1ELb0ELb0ELb0ELi2ELi4ELi4ELi4ELb0EEENS1_21CollectiveEpilogueBwdISA_SB_SD_Li256ELb0ELb0ELi2EEENS1_19SingleTileSchedulerILb0ELb0ELb0ELi128EEEEEEEEEvNT_6ParamsE$_ZZN4cute13to_mixed_bitsINS_5tupleIJNS1_IJNS_1CILi4EEENS2_ILi8EEEEEENS2_ILi2EEENS2_ILi1EEEEEENS1_IJNS1_IJNS2_ILi0EEENS2_ILi64EEEEEES9_S9_EEENS1_IJNS1_IJiiEEEiS9_EEEEEDaRKT_RKT0_RKT1_ENKUlDpRKT_E_clIJNS_9MixedBitsILj0ELj448EEENS2_ILj0EEESW_EEEDaSR_,@function
        .size           $_ZN7cutlass13device_kernelIN5flash19enable_sm80_to_sm89INS1_16FlashAttnBwdSm80INS1_25CollectiveMainloopBwdSm80ILi2ELi2EN4cute5tupleIJNS5_1CILi128EEES8_NS7_ILi64EEEEEENS_10bfloat16_tEfNS_4arch4Sm80ELb0ELb0ELb1ELb0ELb1ELb0ELb0ELb0ELi2ELi4ELi4ELi4ELb0EEENS1_21CollectiveEpilogueBwdISA_SB_SD_Li256ELb0ELb0ELi2EEENS1_19SingleTileSchedulerILb0ELb0ELb0ELi128EEEEEEEEEvNT_6ParamsE$_ZZN4cute13to_mixed_bitsINS_5tupleIJNS1_IJNS_1CILi4EEENS2_ILi8EEEEEENS2_ILi2EEENS2_ILi1EEEEEENS1_IJNS1_IJNS2_ILi0EEENS2_ILi64EEEEEES9_S9_EEENS1_IJNS1_IJiiEEEiS9_EEEEEDaRKT_RKT0_RKT1_ENKUlDpRKT_E_clIJNS_9MixedBitsILj0ELj448EEENS2_ILj0EEESW_EEEDaSR_,($_ZN7cutlass13device_kernelIN5flash19enable_sm80_to_sm89INS1_16FlashAttnBwdSm80INS1_25CollectiveMainloopBwdSm80ILi2ELi2EN4cute5tupleIJNS5_1CILi128EEES8_NS7_ILi64EEEEEENS_10bfloat16_tEfNS_4arch4Sm80ELb0ELb0ELb1ELb0ELb1ELb0ELb0ELb0ELi2ELi4ELi4ELi4ELb0EEENS1_21CollectiveEpilogueBwdISA_SB_SD_Li256ELb0ELb0ELi2EEENS1_19SingleTileSchedulerILb0ELb0ELb0ELi128EEEEEEEEEvNT_6ParamsE$_ZZN4cute13to_mixed_bitsINS_5tupleIJNS1_IJNS_1CILi4EEENS2_ILi8EEEEEENS2_ILi2EEENS2_ILi1EEEEEENS1_IJNS1_IJNS2_ILi0EEENS2_ILi64EEEEEES9_S9_EEENS1_IJNS1_IJiiEEEiS9_EEEEEDaRKT_RKT0_RKT1_ENKUlRKT_RKT0_RKT1_E_clIS5_SB_SD_EEDaSQ_ST_SW_ - $_ZN7cutlass13device_kernelIN5flash19enable_sm80_to_sm89INS1_16FlashAttnBwdSm80INS1_25CollectiveMainloopBwdSm80ILi2ELi2EN4cute5tupleIJNS5_1CILi128EEES8_NS7_ILi64EEEEEENS_10bfloat16_tEfNS_4arch4Sm80ELb0ELb0ELb1ELb0ELb1ELb0ELb0ELb0ELi2ELi4ELi4ELi4ELb0EEENS1_21CollectiveEpilogueBwdISA_SB_SD_Li256ELb0ELb0ELi2EEENS1_19SingleTileSchedulerILb0ELb0ELb0ELi128EEEEEEEEEvNT_6ParamsE$_ZZN4cute13to_mixed_bitsINS_5tupleIJNS1_IJNS_1CILi4EEENS2_ILi8EEEEEENS2_ILi2EEENS2_ILi1EEEEEENS1_IJNS1_IJNS2_ILi0EEENS2_ILi64EEEEEES9_S9_EEENS1_IJNS1_IJiiEEEiS9_EEEEEDaRKT_RKT0_RKT1_ENKUlDpRKT_E_clIJNS_9MixedBitsILj0ELj448EEENS2_ILj0EEESW_EEEDaSR_)
$_ZN7cutlass13device_kernelIN5flash19enable_sm80_to_sm89INS1_16FlashAttnBwdSm80INS1_25CollectiveMainloopBwdSm80ILi2ELi2EN4cute5tupleIJNS5_1CILi128EEES8_NS7_ILi64EEEEEENS_10bfloat16_tEfNS_4arch4Sm80ELb0ELb0ELb1ELb0ELb1ELb0ELb0ELb0ELi2ELi4ELi4ELi4ELb0EEENS1_21CollectiveEpilogueBwdISA_SB_SD_Li256ELb0ELb0ELi2EEENS1_19SingleTileSchedulerILb0ELb0ELb0ELi128EEEEEEEEEvNT_6ParamsE$_ZZN4cute13to_mixed_bitsINS_5tupleIJNS1_IJNS_1CILi4EEENS2_ILi8EEEEEENS2_ILi2EEENS2_ILi1EEEEEENS1_IJNS1_IJNS2_ILi0EEENS2_ILi64EEEEEES9_S9_EEENS1_IJNS1_IJiiEEEiS9_EEEEEDaRKT_RKT0_RKT1_ENKUlDpRKT_E_clIJNS_9MixedBitsILj0ELj448EEENS2_ILj0EEESW_EEEDaSR_:
[----:B------:R-:W-:Y:S01]  /*bab0*/  IMAD.MOV.U32 R8, RZ, RZ, R6 ;  /* 0x000000ffff087224 */ /* 0x000fe200078e0006 */
[----:B------:R-:W-:Y:S02]  /*bac0*/  MOV R9, 0x0 ;  /* 0x0000000000097802 */ /* 0x000fe40000000f00 */
[----:B------:R-:W-:Y:S02]  /*bad0*/  LOP3.LUT R2, R2, 0x1c0, RZ, 0xc0, !PT ;  /* 0x000001c002027812 */ /* 0x000fe400078ec0ff */
[----:B------:R-:W-:Y:S05]  /*bae0*/  RET.REL.NODEC R8 `(_ZN7cutlass13device_kernelIN5flash19enable_sm80_to_sm89INS1_16FlashAttnBwdSm80INS1_25CollectiveMainloopBwdSm80ILi2ELi2EN4cute5tupleIJNS5_1CILi128EEES8_NS7_ILi64EEEEEENS_10bfloat16_tEfNS_4arch4Sm80ELb0ELb0ELb1ELb0ELb1ELb0ELb0ELb0ELi2ELi4ELi4ELi4ELb0EEENS1_21CollectiveEpilogueBwdISA_SB_SD_Li256ELb0ELb0ELi2EEENS1_19SingleTileSchedulerILb0ELb0ELb0ELi128EEEEEEEEEvNT_6ParamsE) ;  /* 0xffff451008007950 */ /* 0x000fea0003c3ffff */
        .type           $_ZN7cutlass13device_kernelIN5flash19enable_sm80_to_sm89INS1_16FlashAttnBwdSm80INS1_25CollectiveMainloopBwdSm80ILi2ELi2EN4cute5tupleIJNS5_1CILi128EEES8_NS7_ILi64EEEEEENS_10bfloat16_tEfNS_4arch4Sm80ELb0ELb0ELb1ELb0ELb1ELb0ELb0ELb0ELi2ELi4ELi4ELi4ELb0EEENS1_21CollectiveEpilogueBwdISA_SB_SD_Li256ELb0ELb0ELi2EEENS1_19SingleTileSchedulerILb0ELb0ELb0ELi128EEEEEEEEEvNT_6ParamsE$_ZZN4cute13to_mixed_bitsINS_5tupleIJNS1_IJNS_1CILi4EEENS2_ILi8EEEEEENS2_ILi2EEENS2_ILi1EEEEEENS1_IJNS1_IJNS2_ILi0EEENS2_ILi64EEEEEES9_S9_EEENS1_IJNS1_IJiiEEEiS9_EEEEEDaRKT_RKT0_RKT1_ENKUlRKT_RKT0_RKT1_E_clIS5_SB_SD_EEDaSQ_ST_SW_,@function
        .size           $_ZN7cutlass13device_kernelIN5flash19enable_sm80_to_sm89INS1_16FlashAttnBwdSm80INS1_25CollectiveMainloopBwdSm80ILi2ELi2EN4cute5tupleIJNS5_1CILi128EEES8_NS7_ILi64EEEEEENS_10bfloat16_tEfNS_4arch4Sm80ELb0ELb0ELb1ELb0ELb1ELb0ELb0ELb0ELi2ELi4ELi4ELi4ELb0EEENS1_21CollectiveEpilogueBwdISA_SB_SD_Li256ELb0ELb0ELi2EEENS1_19SingleTileSchedulerILb0ELb0ELb0ELi128EEEEEEEEEvNT_6ParamsE$_ZZN4cute13to_mixed_bitsINS_5tupleIJNS1_IJNS_1CILi4EEENS2_ILi8EEEEEENS2_ILi2EEENS2_ILi1EEEEEENS1_IJNS1_IJNS2_ILi0EEENS2_ILi64EEEEEES9_S9_EEENS1_IJNS1_IJiiEEEiS9_EEEEEDaRKT_RKT0_RKT1_ENKUlRKT_RKT0_RKT1_E_clIS5_SB_SD_EEDaSQ_ST_SW_,($_ZN7cutlass13device_kernelIN5flash19enable_sm80_to_sm89INS1_16FlashAttnBwdSm80INS1_25CollectiveMainloopBwdSm80ILi2ELi2EN4cute5tupleIJNS5_1CILi128EEES8_NS7_ILi64EEEEEENS_10bfloat16_tEfNS_4arch4Sm80ELb0ELb0ELb1ELb0ELb1ELb0ELb0ELb0ELi2ELi4ELi4ELi4ELb0EEENS1_21CollectiveEpilogueBwdISA_SB_SD_Li256ELb0ELb0ELi2EEENS1_19SingleTileSchedulerILb0ELb0ELb0ELi128EEEEEEEEEvNT_6ParamsE$_ZZN4cute13to_mixed_bitsINS_5tupleIJNS1_IJNS_1CILi4EEENS2_ILi8EEEEEENS2_ILi2EEENS2_ILi1EEEEEENS1_IJNS1_IJNS2_ILi128EEENS2_ILi0EEEEEES4_SA_EEENS1_IJNS1_IJiiEEEiSA_EEEEEDaRKT_RKT0_RKT1_ENKUlDpRKT_E_clIJNS_9MixedBitsILj0ELj384EEENSU_ILj0ELj8EEENS2_ILj0EEEEEEDaSR_ - $_ZN7cutlass13device_kernelIN5flash19enable_sm80_to_sm89INS1_16FlashAttnBwdSm80INS1_25CollectiveMainloopBwdSm80ILi2ELi2EN4cute5tupleIJNS5_1CILi128EEES8_NS7_ILi64EEEEEENS_10bfloat16_tEfNS_4arch4Sm80ELb0ELb0ELb1ELb0ELb1ELb0ELb0ELb0ELi2ELi4ELi4ELi4ELb0EEENS1_21CollectiveEpilogueBwdISA_SB_SD_Li256ELb0ELb0ELi2EEENS1_19SingleTileSchedulerILb0ELb0ELb0ELi128EEEEEEEEEvNT_6ParamsE$_ZZN4cute13to_mixed_bitsINS_5tupleIJNS1_IJNS_1CILi4EEENS2_ILi8EEEEEENS2_ILi2EEENS2_ILi1EEEEEENS1_IJNS1_IJNS2_ILi0EEENS2_ILi64EEEEEES9_S9_EEENS1_IJNS1_IJiiEEEiS9_EEEEEDaRKT_RKT0_RKT1_ENKUlRKT_RKT0_RKT1_E_clIS5_SB_SD_EEDaSQ_ST_SW_)
$_ZN7cutlass13device_kernelIN5flash19enable_sm80_to_sm89INS1_16FlashAttnBwdSm80INS1_25CollectiveMainloopBwdSm80ILi2ELi2EN4cute5tupleIJNS5_1CILi128EEES8_NS7_ILi64EEEEEENS_10bfloat16_tEfNS_4arch4Sm80ELb0ELb0ELb1ELb0ELb1ELb0ELb0ELb0ELi2ELi4ELi4ELi4ELb0EEENS1_21CollectiveEpilogueBwdISA_SB_SD_Li256ELb0ELb0ELi2EEENS1_19SingleTileSchedulerILb0ELb0ELb0ELi128EEEEEEEEEvNT_6ParamsE$_ZZN4cute13to_mixed_bitsINS_5tupleIJNS1_IJNS_1CILi4EEENS2_ILi8EEEEEENS2_ILi2EEENS2_ILi1EEEEEENS1_IJNS1_IJNS2_ILi0EEENS2_ILi64EEEEEES9_S9_EEENS1_IJNS1_IJiiEEEiS9_EEEEEDaRKT_RKT0_RKT1_ENKUlRKT_RKT0_RKT1_E_clIS5_SB_SD_EEDaSQ_ST_SW_:
[----:B------:R-:W-:Y:S02]  /*baf0*/  MOV R2, 0xbb10 ;  /* 0x0000bb1000027802 */ /* 0x000fe40000000f00 */
[----:B------:R-:W-:Y:S05]  /*bb00*/  CALL.REL.NOINC `($_ZN7cutlass13device_kernelIN5flash19enable_sm80_to_sm89INS1_16FlashAttnBwdSm80INS1_25CollectiveMainloopBwdSm80ILi2ELi2EN4cute5tupleIJNS5_1CILi128EEES8_NS7_ILi64EEEEEENS_10bfloat16_tEfNS_4arch4Sm80ELb0ELb0ELb1ELb0ELb1ELb0ELb0ELb0ELi2ELi4ELi4ELi4ELb0EEENS1_21CollectiveEpilogueBwdISA_SB_SD_Li256ELb0ELb0ELi2EEENS1_19SingleTileSchedulerILb0ELb0ELb0ELi128EEEEEEEEEvNT_6ParamsE$_ZZN4cute13to_mixed_bitsINS_5tupleIJNS_1CILi4EEENS2_ILi8EEEEEENS1_IJNS2_ILi0EEENS2_ILi64EEEEEENS1_IJiiEEEEEDaRKT_RKT0_RKT1_ENKUlRKT_RKT0_RKT1_E_clIS4_S7_iEEDaSL_SO_SR_) ;  /* 0x0000038000007944 */ /* 0x000fea0003c00000 */
[----:B------:R-:W-:Y:S02]  /*bb10*/  MOV R2, 0xbb30 ;  /* 0x0000bb3000027802 */ /* 0x000fe40000000f00 */
[----:B------:R-:W-:Y:S05]  /*bb20*/  CALL.REL.NOINC `($_ZN7cutlass13device_kernelIN5flash19enable_sm80_to_sm89INS1_16FlashAttnBwdSm80INS1_25CollectiveMainloopBwdSm80ILi2ELi2EN4cute5tupleIJNS5_1CILi128EEES8_NS7_ILi64EEEEEENS_10bfloat16_tEfNS_4arch4Sm80ELb0ELb0ELb1ELb0ELb1ELb0ELb0ELb0ELi2ELi4ELi4ELi4ELb0EEENS1_21CollectiveEpilogueBwdISA_SB_SD_Li256ELb0ELb0ELi2EEENS1_19SingleTileSchedulerILb0ELb0ELb0ELi128EEEEEEEEEvNT_6ParamsE$_ZZN4cute13to_mixed_bitsINS_5tupleIJNS_1CILi4EEENS2_ILi8EEEEEENS1_IJNS2_ILi0EEENS2_ILi64EEEEEENS1_IJiiEEEEEDaRKT_RKT0_RKT1_ENKUlDpRKT_E_clIJNS2_ILj0EEENS_9MixedBitsILj0ELj448EEEEEEDaSM_) ;  /* 0x0000032000007944 */ /* 0x000fea0003c00000 */
[----:B------:R-:W-:Y:S02]  /*bb30*/  MOV R8, R6 ;  /* 0x0000000600087202 */ /* 0x000fe40000000f00 */
[----:B------:R-:W-:Y:S02]  /*bb40*/  MOV R9, 0x0 ;  /* 0x0000000000097802 */ /* 0x000fe40000000f00 */
[----:B------:R-:W-:Y:S02]  /*bb50*/  MOV R2, R3 ;  /* 0x0000000300027202 */ /* 0x000fe40000000f00 */
[----:B------:R-:W-:Y:S05]  /*bb60*/  RET.REL.NODEC R8 `(_ZN7cutlass13device_kernelIN5flash19enable_sm80_to_sm89INS1_16FlashAttnBwdSm80INS1_25CollectiveMainloopBwdSm80ILi2ELi2EN4cute5tupleIJNS5_1CILi128EEES8_NS7_ILi64EEEEEENS_10bfloat16_tEfNS_4arch4Sm80ELb0ELb0ELb1ELb0ELb1ELb0ELb0ELb0ELi2ELi4ELi4ELi4ELb0EEENS1_21CollectiveEpilogueBwdISA_SB_SD_Li256ELb0ELb0ELi2EEENS1_19SingleTileSchedulerILb0ELb0ELb0ELi128EEEEEEEEEvNT_6ParamsE) ;  /* 0xffff449008007950 */ /* 0x000fea0003c3ffff */
        .type           $_ZN7cutlass13device_kernelIN5flash19enable_sm80_to_sm89INS1_16FlashAttnBwdSm80INS1_25CollectiveMainloopBwdSm80ILi2ELi2EN4cute5tupleIJNS5_1CILi128EEES8_NS7_ILi64EEEEEENS_10bfloat16_tEfNS_4arch4Sm80ELb0ELb0ELb1ELb0ELb1ELb0ELb0ELb0ELi2ELi4ELi4ELi4ELb0EEENS1_21CollectiveEpilogueBwdISA_SB_SD_Li256ELb0ELb0ELi2EEENS1_19SingleTileSchedulerILb0ELb0ELb0ELi128EEEEEEEEEvNT_6ParamsE$_ZZN4cute13to_mixed_bitsINS_5tupleIJNS1_IJNS_1CILi4EEENS2_ILi8EEEEEENS2_ILi2EEENS2_ILi1EEEEEENS1_IJNS1_IJNS2_ILi128EEENS2_ILi0EEEEEES4_SA_EEENS1_IJNS1_IJiiEEEiSA_EEEEEDaRKT_RKT0_RKT1_ENKUlDpRKT_E_clIJNS_9MixedBitsILj0ELj384EEENSU_ILj0ELj8EEENS2_ILj0EEEEEEDaSR_,@function
        .size           $_ZN7cutlass13device_kernelIN5flash19enable_sm80_to_sm89INS1_16FlashAttnBwdSm80INS1_25CollectiveMainloopBwdSm80ILi2ELi2EN4cute5tupleIJNS5_1CILi128EEES8_NS7_ILi64EEEEEENS_10bfloat16_tEfNS_4arch4Sm80ELb0ELb0ELb1ELb0ELb1ELb0ELb0ELb0ELi2ELi4ELi4ELi4ELb0EEENS1_21CollectiveEpilogueBwdISA_SB_SD_Li256ELb0ELb0ELi2EEENS1_19SingleTileSchedulerILb0ELb0ELb0ELi128EEEEEEEEEvNT_6ParamsE$_ZZN4cute13to_mixed_bitsINS_5tupleIJNS1_IJNS_1CILi4EEENS2_ILi8EEEEEENS2_ILi2EEENS2_ILi1EEEEEENS1_IJNS1_IJNS2_ILi128EEENS2_ILi0EEEEEES4_SA_EEENS1_IJNS1_IJiiEEEiSA_EEEEEDaRKT_RKT0_RKT1_ENKUlDpRKT_E_clIJNS_9MixedBitsILj0ELj384EEENSU_ILj0ELj8EEENS2_ILj0EEEEEEDaSR_,($_ZN7cutlass13device_kernelIN5flash19enable_sm80_to_sm89INS1_16FlashAttnBwdSm80INS1_25CollectiveMainloopBwdSm80ILi2ELi2EN4cute5tupleIJNS5_1CILi128EEES8_NS7_ILi64EEEEEENS_10bfloat16_tEfNS_4arch4Sm80ELb0ELb0ELb1ELb0ELb1ELb0ELb0ELb0ELi2ELi4ELi4ELi4ELb0EEENS1_21CollectiveEpilogueBwdISA_SB_SD_Li256ELb0ELb0ELi2EEENS1_19SingleTileSchedulerILb0ELb0ELb0ELi128EEEEEEEEEvNT_6ParamsE$_ZZN4cute13to_mixed_bitsINS_5tupleIJNS1_IJNS_1CILi4EEENS2_ILi8EEEEEENS2_ILi2EEENS2_ILi1EEEEEENS1_IJNS1_IJNS2_ILi128EEENS2_ILi0EEEEEES4_SA_EEENS1_IJNS1_IJiiEEEiSA_EEEEEDaRKT_RKT0_RKT1_ENKUlRKT_RKT0_RKT1_E_clIS5_SB_SD_EEDaSQ_ST_SW_ - $_ZN7cutlass13device_kernelIN5flash19enable_sm80_to_sm89INS1_16FlashAttnBwdSm80INS1_25CollectiveMainloopBwdSm80ILi2ELi2EN4cute5tupleIJNS5_1CILi128EEES8_NS7_ILi64EEEEEENS_10bfloat16_tEfNS_4arch4Sm80ELb0ELb0ELb1ELb0ELb1ELb0ELb0ELb0ELi2ELi4ELi4ELi4ELb0EEENS1_21CollectiveEpilogueBwdISA_SB_SD_Li256ELb0ELb0ELi2EEENS1_19SingleTileSchedulerILb0ELb0ELb0ELi128EEEEEEEEEvNT_6ParamsE$_ZZN4cute13to_mixed_bitsINS_5tupleIJNS1_IJNS_1CILi4EEENS2_ILi8EEEEEENS2_ILi2EEENS2_ILi1EEEEEENS1_IJNS1_IJNS2_ILi128EEENS2_ILi0EEEEEES4_SA_EEENS1_IJNS1_IJiiEEEiSA_EEEEEDaRKT_RKT0_RKT1_ENKUlDpRKT_E_clIJNS_9MixedBitsILj0ELj384EEENSU_ILj0ELj8EEENS2_ILj0EEEEEEDaSR_)
$_ZN7cutlass13device_kernelIN5flash19enable_sm80_to_sm89INS1_16FlashAttnBwdSm80INS1_25CollectiveMainloopBwdSm80ILi2ELi2EN4cute5tupleIJNS5_1CILi128EEES8_NS7_ILi64EEEEEENS_10bfloat16_tEfNS_4arch4Sm80ELb0ELb0ELb1ELb0ELb1ELb0ELb0ELb0ELi2ELi4ELi4ELi4ELb0EEENS1_21CollectiveEpilogueBwdISA_SB_SD_Li256ELb0ELb0ELi2EEENS1_19SingleTileSchedulerILb0ELb0ELb0ELi128EEEEEEEEEvNT_6ParamsE$_ZZN4cute13to_mixed_bitsINS_5tupleIJNS1_IJNS_1CILi4EEENS2_ILi8EEEEEENS2_ILi2EEENS2_ILi1EEEEEENS1_IJNS1_IJNS2_ILi128EEENS2_ILi0EEEEEES4_SA_EEENS1_IJNS1_IJiiEEEiSA_EEEEEDaRKT_RKT0_RKT1_ENKUlDpRKT_E_clIJNS_9MixedBitsILj0ELj384EEENSU_ILj0ELj8EEENS2_ILj0EEEEEEDaSR_:
[----:B------:R-:W-:-:S04]  /*bb70*/  LOP3.LUT R6, R5, 0x8, RZ, 0xc0, !PT ;  /* 0x0000000805067812 */ /* 0x000fc800078ec0ff */
[----:B------:R-:W-:Y:S01]  /*bb80*/  LOP3.LUT R11, R6, 0x188, R3, 0x78, !PT ;  /* 0x00000188060b7812 */ /* 0x000fe200078e7803 */
[----:B------:R-:W-:-:S04]  /*bb90*/  IMAD.MOV.U32 R3, RZ, RZ, 0x0 ;  /* 0x00000000ff037424 */ /* 0x000fc800078e00ff */
[----:B------:R-:W-:Y:S05]  /*bba0*/  RET.REL.NODEC R2 `(_ZN7cutlass13device_kernelIN5flash19enable_sm80_to_sm89INS1_16FlashAttnBwdSm80INS1_25CollectiveMainloopBwdSm80ILi2ELi2EN4cute5tupleIJNS5_1CILi128EEES8_NS7_ILi64EEEEEENS_10bfloat16_tEfNS_4arch4Sm80ELb0ELb0ELb1ELb0ELb1ELb0ELb0ELb0ELi2ELi4ELi4ELi4ELb0EEENS1_21CollectiveEpilogueBwdISA_SB_SD_Li256ELb0ELb0ELi2EEENS1_19SingleTileSchedulerILb0ELb0ELb0ELi128EEEEEEEEEvNT_6ParamsE) ;  /* 0xffff445002007950 */ /* 0x000fea0003c3ffff */
        .type           $_ZN7cutlass13device_kernelIN5flash19enable_sm80_to_sm89INS1_16FlashAttnBwdSm80INS1_25CollectiveMainloopBwdSm80ILi2ELi2EN4cute5tupleIJNS5_1CILi128EEES8_NS7_ILi64EEEEEENS_10bfloat16_tEfNS_4arch4Sm80ELb0ELb0ELb1ELb0ELb1ELb0ELb0ELb0ELi2ELi4ELi4ELi4ELb0EEENS1_21CollectiveEpilogueBwdISA_SB_SD_Li256ELb0ELb0ELi2EEENS1_19SingleTileSchedulerILb0ELb0ELb0ELi128EEEEEEEEEvNT_6ParamsE$_ZZN4cute13to_mixed_bitsINS_5tupleIJNS1_IJNS_1CILi4EEENS2_ILi8EEEEEENS2_ILi2EEENS2_ILi1EEEEEENS1_IJNS1_IJNS2_ILi128EEENS2_ILi0EEEEEES4_SA_EEENS1_IJNS1_IJiiEEEiSA_EEEEEDaRKT_RKT0_RKT1_ENKUlRKT_RKT0_RKT1_E_clIS5_SB_SD_EEDaSQ_ST_SW_,@function
        .size           $_ZN7cutlass13device_kernelIN5flash19enable_sm80_to_sm89INS1_16FlashAttnBwdSm80INS1_25CollectiveMainloopBwdSm80ILi2ELi2EN4cute5tupleIJNS5_1CILi128EEES8_NS7_ILi64EEEEEENS_10bfloat16_tEfNS_4arch4Sm80ELb0ELb0ELb1ELb0ELb1ELb0ELb0ELb0ELi2ELi4ELi4ELi4ELb0EEENS1_21CollectiveEpilogueBwdISA_SB_SD_Li256ELb0ELb0ELi2EEENS1_19SingleTileSchedulerILb0ELb0ELb0ELi128EEEEEEEEEvNT_6ParamsE$_ZZN4cute13to_mixed_bitsINS_5tupleIJNS1_IJNS_1CILi4EEENS2_ILi8EEEEEENS2_ILi2EEENS2_ILi1EEEEEENS1_IJNS1_IJNS2_ILi128EEENS2_ILi0EEEEEES4_SA_EEENS1_IJNS1_IJiiEEEiSA_EEEEEDaRKT_RKT0_RKT1_ENKUlRKT_RKT0_RKT1_E_clIS5_SB_SD_EEDaSQ_ST_SW_,($_ZN7cutlass13device_kernelIN5flash19enable_sm80_to_sm89INS1_16FlashAttnBwdSm80INS1_25CollectiveMainloopBwdSm80ILi2ELi2EN4cute5tupleIJNS5_1CILi128EEES8_NS7_ILi64EEEEEENS_10bfloat16_tEfNS_4arch4Sm80ELb0ELb0ELb1ELb0ELb1ELb0ELb0ELb0ELi2ELi4ELi4ELi4ELb0EEENS1_21CollectiveEpilogueBwdISA_SB_SD_Li256ELb0ELb0ELi2EEENS1_19SingleTileSchedulerILb0ELb0ELb0ELi128EEEEEEEEEvNT_6ParamsE$_ZZN4cute13to_mixed_bitsINS_5tupleIJNS1_IJNS_1CILi4EEENS2_ILi8EEEEEENS2_ILi2EEENS2_ILi1EEEEEENS1_IJNS1_IJNS2_ILi128EEENS2_ILi0EEEEEES4_SA_EEENS1_IJNS1_IJiiEEEiSA_EEEEEDaRKT_RKT0_RKT1_ENKUlRKT_RKT0_RKT1_E_clIS6_S4_iEEDaSQ_ST_SW_ - $_ZN7cutlass13device_kernelIN5flash19enable_sm80_to_sm89INS1_16FlashAttnBwdSm80INS1_25CollectiveMainloopBwdSm80ILi2ELi2EN4cute5tupleIJNS5_1CILi128EEES8_NS7_ILi64EEEEEENS_10bfloat16_tEfNS_4arch4Sm80ELb0ELb0ELb1ELb0ELb1ELb0ELb0ELb0ELi2ELi4ELi4ELi4ELb0EEENS1_21CollectiveEpilogueBwdISA_SB_SD_Li256ELb0ELb0ELi2EEENS1_19SingleTileSchedulerILb0ELb0ELb0ELi128EEEEEEEEEvNT_6ParamsE$_ZZN4cute13to_mixed_bitsINS_5tupleIJNS1_IJNS_1CILi4EEENS2_ILi8EEEEEENS2_ILi2EEENS2_ILi1EEEEEENS1_IJNS1_IJNS2_ILi128EEENS2_ILi0EEEEEES4_SA_EEENS1_IJNS1_IJiiEEEiSA_EEEEEDaRKT_RKT0_RKT1_ENKUlRKT_RKT0_RKT1_E_clIS5_SB_SD_EEDaSQ_ST_SW_)
$_ZN7cutlass13device_kernelIN5flash19enable_sm80_to_sm89INS1_16FlashAttnBwdSm80INS1_25CollectiveMainloopBwdSm80ILi2ELi2EN4cute5tupleIJNS5_1CILi128EEES8_NS7_ILi64EEEEEENS_10bfloat16_tEfNS_4arch4Sm80ELb0ELb0ELb1ELb0ELb1ELb0ELb0ELb0ELi2ELi4ELi4ELi4ELb0EEENS1_21CollectiveEpilogueBwdISA_SB_SD_Li256ELb0ELb0ELi2EEENS1_19SingleTileSchedulerILb0ELb0ELb0ELi128EEEEEEEEEvNT_6ParamsE$_ZZN4cute13to_mixed_bitsINS_5tupleIJNS1_IJNS_1CILi4EEENS2_ILi8EEEEEENS2_ILi2EEENS2_ILi1EEEEEENS1_IJNS1_IJNS2_ILi128EEENS2_ILi0EEEEEES4_SA_EEENS1_IJNS1_IJiiEEEiSA_EEEEEDaRKT_RKT0_RKT1_ENKUlRKT_RKT0_RKT1_E_clIS5_SB_SD_EEDaSQ_ST_SW_:
[----:B------:R-:W-:Y:S02]  /*bbb0*/  MOV R3, R2 ;  /* 0x0000000200037202 */ /* 0x000fe40000000f00 */
[----:B------:R-:W-:Y:S02]  /*bbc0*/  MOV R2, 0xbbe0 ;  /* 0x0000bbe000027802 */ /* 0x000fe40000000f00 */
[----:B------:R-:W-:Y:S05]  /*bbd0*/  CALL.REL.NOINC `($_ZN7cutlass13device_kernelIN5flash19enable_sm80_to_sm89INS1_16FlashAttnBwdSm80INS1_25CollectiveMainloopBwdSm80ILi2ELi2EN4cute5tupleIJNS5_1CILi128EEES8_NS7_ILi64EEEEEENS_10bfloat16_tEfNS_4arch4Sm80ELb0ELb0ELb1ELb0ELb1ELb0ELb0ELb0ELi2ELi4ELi4ELi4ELb0EEENS1_21CollectiveEpilogueBwdISA_SB_SD_Li256ELb0ELb0ELi2EEENS1_19SingleTileSchedulerILb0ELb0ELb0ELi128EEEEEEEEEvNT_6ParamsE$_ZZN4cute13to_mixed_bitsINS_5tupleIJNS_1CILi4EEENS2_ILi8EEEEEENS1_IJNS2_ILi128EEENS2_ILi0EEEEEENS1_IJiiEEEEEDaRKT_RKT0_RKT1_ENKUlRKT_RKT0_RKT1_E_clIS3_S6_iEEDaSL_SO_SR_) ;  /* 0x0000034000007944 */ /* 0x000fea0003c00000 */
[----:B------:R-:W-:Y:S02]  /*bbe0*/  MOV R2, 0xbc00 ;  /* 0x0000bc0000027802 */ /* 0x000fe40000000f00 */
[----:B------:R-:W-:Y:S05]  /*bbf0*/  CALL.REL.NOINC `($_ZN7cutlass13device_kernelIN5flash19enable_sm80_to_sm89INS1_16FlashAttnBwdSm80INS1_25CollectiveMainloopBwdSm80ILi2ELi2EN4cute5tupleIJNS5_1CILi128EEES8_NS7_ILi64EEEEEENS_10bfloat16_tEfNS_4arch4Sm80ELb0ELb0ELb1ELb0ELb1ELb0ELb0ELb0ELi2ELi4ELi4ELi4ELb0EEENS1_21CollectiveEpilogueBwdISA_SB_SD_Li256ELb0ELb0ELi2EEENS1_19SingleTileSchedulerILb0ELb0ELb0ELi128EEEEEEEEEvNT_6ParamsE$_ZZN4cute13to_mixed_bitsINS_5tupleIJNS_1CILi4EEENS2_ILi8EEEEEENS1_IJNS2_ILi128EEENS2_ILi0EEEEEENS1_IJiiEEEEEDaRKT_RKT0_RKT1_ENKUlDpRKT_E_clIJNS_9MixedBitsILj0ELj384EEENS2_ILj0EEEEEEDaSM_) ;  /* 0x000002e000007944 */ /* 0x000fea0003c00000 */
[----:B------:R-:W-:Y:S02]  /*bc00*/  MOV R8, R6 ;  /* 0x0000000600087202 */ /* 0x000fe40000000f00 */
[----:B------:R-:W-:-:S04]  /*bc10*/  MOV R9, 0x0 ;  /* 0x0000000000097802 */ /* 0x000fc80000000f00 */
[----:B------:R-:W-:Y:S05]  /*bc20*/  RET.REL.NODEC R8 `(_ZN7cutlass13device_kernelIN5flash19enable_sm80_to_sm89INS1_16FlashAttnBwdSm80INS1_25CollectiveMainloopBwdSm80ILi2ELi2EN4cute5tupleIJNS5_1CILi128EEES8_NS7_ILi64EEEEEENS_10bfloat16_tEfNS_4arch4Sm80ELb0ELb0ELb1ELb0ELb1ELb0ELb0ELb0ELi2ELi4ELi4ELi4ELb0EEENS1_21CollectiveEpilogueBwdISA_SB_SD_Li256ELb0ELb0ELi2EEENS1_19SingleTileSchedulerILb0ELb0ELb0ELi128EEEEEEEEEvNT_6ParamsE) ;  /* 0xffff43d008007950 */ /* 0x000fea0003c3ffff */
        .type           $_ZN7cutlass13device_kernelIN5flash19enable_sm80_to_sm89INS1_16FlashAttnBwdSm80INS1_25CollectiveMainloopBwdSm80ILi2ELi2EN4cute5tupleIJNS5_1CILi128EEES8_NS7_ILi64EEEEEENS_10bfloat16_tEfNS_4arch4Sm80ELb0ELb0ELb1ELb0ELb1ELb0ELb0ELb0ELi2ELi4ELi4ELi4ELb0EEENS1_21CollectiveEpilogueBwdISA_SB_SD_Li256ELb0ELb0ELi2EEENS1_19SingleTileSchedulerILb0ELb0ELb0ELi128EEEEEEEEEvNT_6ParamsE$_ZZN4cute13to_mixed_bitsINS_5tupleIJNS1_IJNS_1CILi4EEENS2_ILi8EEEEEENS2_ILi2EEENS2_ILi1EEEEEENS1_IJNS1_IJNS2_ILi128EEENS2_ILi0EEEEEES4_SA_EEENS1_IJNS1_IJiiEEEiSA_EEEEEDaRKT_RKT0_RKT1_ENKUlRKT_RKT0_RKT1_E_clIS6_S4_iEEDaSQ_ST_SW_,@function
        .size           $_ZN7cutlass13device_kernelIN5flash19enable_sm80_to_sm89INS1_16FlashAttnBwdSm80INS1_25CollectiveMainloopBwdSm80ILi2ELi2EN4cute5tupleIJNS5_1CILi128EEES8_NS7_ILi64EEEEEENS_10bfloat16_tEfNS_4arch4Sm80ELb0ELb0ELb1ELb0ELb1ELb0ELb0ELb0ELi2ELi4ELi4ELi4ELb0EEENS1_21CollectiveEpilogueBwdISA_SB_SD_Li256ELb0ELb0ELi2EEENS1_19SingleTileSchedulerILb0ELb0ELb0ELi128EEEEEEEEEvNT_6ParamsE$_ZZN4cute13to_mixed_bitsINS_5tupleIJNS1_IJNS_1CILi4EEENS2_ILi8EEEEEENS2_ILi2EEENS2_ILi1EEEEEENS1_IJNS1_IJNS2_ILi128EEENS2_ILi0EEEEEES4_SA_EEENS1_IJNS1_IJiiEEEiSA_EEEEEDaRKT_RKT0_RKT1_ENKUlRKT_RKT0_RKT1_E_clIS6_S4_iEEDaSQ_ST_SW_,($_ZN7cutlass13device_kernelIN5flash19enable_sm80_to_sm89INS1_16FlashAttnBwdSm80INS1_25CollectiveMainloopBwdSm80ILi2ELi2EN4cute5tupleIJNS5_1CILi128EEES8_NS7_ILi64EEEEEENS_10bfloat16_tEfNS_4arch4Sm80ELb0ELb0ELb1ELb0ELb1ELb0ELb0ELb0ELi2ELi4ELi4ELi4ELb0EEENS1_21CollectiveEpilogueBwdISA_SB_SD_Li256ELb0ELb0ELi2EEENS1_19SingleTileSchedulerILb0ELb0ELb0ELi128EEEEEEEEEvNT_6ParamsE$_ZZN4cute13to_mixed_bitsINS_5tupleIJNS1_IJNS_1CILi4EEENS2_ILi8EEEEEES3_NS2_ILi1EEEEEENS1_IJNS1_IJNS2_ILi0EEENS2_ILi64EEEEEES8_S8_EEENS1_IJNS1_IJiiEEEiS8_EEEEEDaRKT_RKT0_RKT1_ENKUlDpRKT_E_clIJNS_9MixedBitsILj0ELj448EEENS2_ILj0EEESV_EEEDaSQ_ - $_ZN7cutlass13device_kernelIN5flash19enable_sm80_to_sm89INS1_16FlashAttnBwdSm80INS1_25CollectiveMainloopBwdSm80ILi2ELi2EN4cute5tupleIJNS5_1CILi128EEES8_NS7_ILi64EEEEEENS_10bfloat16_tEfNS_4arch4Sm80ELb0ELb0ELb1ELb0ELb1ELb0ELb0ELb0ELi2ELi4ELi4ELi4ELb0EEENS1_21CollectiveEpilogueBwdISA_SB_SD_Li256ELb0ELb0ELi2EEENS1_19SingleTileSchedulerILb0ELb0ELb0ELi128EEEEEEEEEvNT_6ParamsE$_ZZN4cute13to_mixed_bitsINS_5tupleIJNS1_IJNS_1CILi4EEENS2_ILi8EEEEEENS2_ILi2EEENS2_ILi1EEEEEENS1_IJNS1_IJNS2_ILi128EEENS2_ILi0EEEEEES4_SA_EEENS1_IJNS1_IJiiEEEiSA_EEEEEDaRKT_RKT0_RKT1_ENKUlRKT_RKT0_RKT1_E_clIS6_S4_iEEDaSQ_ST_SW_)
$_ZN7cutlass13device_kernelIN5flash19enable_sm80_to_sm89INS1_16FlashAttnBwdSm80INS1_25CollectiveMainloopBwdSm80ILi2ELi2EN4cute5tupleIJNS5_1CILi128EEES8_NS7_ILi64EEEEEENS_10bfloat16_tEfNS_4arch4Sm80ELb0ELb0ELb1ELb0ELb1ELb0ELb0ELb0ELi2ELi4ELi4ELi4ELb0EEENS1_21CollectiveEpilogueBwdISA_SB_SD_Li256ELb0ELb0ELi2EEENS1_19SingleTileSchedulerILb0ELb0ELb0ELi128EEEEEEEEEvNT_6ParamsE$_ZZN4cute13to_mixed_bitsINS_5tupleIJNS1_IJNS_1CILi4EEENS2_ILi8EEEEEENS2_ILi2EEENS2_ILi1EEEEEENS1_IJNS1_IJNS2_ILi128EEENS2_ILi0EEEEEES4_SA_EEENS1_IJNS1_IJiiEEEiSA_EEEEEDaRKT_RKT0_RKT1_ENKUlRKT_RKT0_RKT1_E_clIS6_S4_iEEDaSQ_ST_SW_:
[----:B------:R-:W-:Y:S01]  /*bc30*/  MOV R8, R6 ;  /* 0x0000000600087202 */ /* 0x000fe20000000f00 */
[----:B------:R-:W-:Y:S02]  /*bc40*/  IMAD.MOV.U32 R9, RZ, RZ, 0x0 ;  /* 0x00000000ff097424 */ /* 0x000fe400078e00ff */
[----:B------:R-:W-:-:S05]  /*bc50*/  IMAD.SHL.U32 R2, R37, 0x8, RZ ;  /* 0x0000000825027824 */ /* 0x000fca00078e00ff */
[----:B------:R-:W-:Y:S01]  /*bc60*/  LOP3.LUT R2, R2, 0x8, RZ, 0xc0, !PT ;  /* 0x0000000802027812 */ /* 0x000fe200078ec0ff */
[----:B------:R-:W-:Y:S06]  /*bc70*/  RET.REL.NODEC R8 `(_ZN7cutlass13device_kernelIN5flash19enable_sm80_to_sm89INS1_16FlashAttnBwdSm80INS1_25CollectiveMainloopBwdSm80ILi2ELi2EN4cute5tupleIJNS5_1CILi128EEES8_NS7_ILi64EEEEEENS_10bfloat16_tEfNS_4arch4Sm80ELb0ELb0ELb1ELb0ELb1ELb0ELb0ELb0ELi2ELi4ELi4ELi4ELb0EEENS1_21CollectiveEpilogueBwdISA_SB_SD_Li256ELb0ELb0ELi2EEENS1_19SingleTileSchedulerILb0ELb0ELb0ELi128EEEEEEEEEvNT_6ParamsE) ;  /* 0xffff438008007950 */ /* 0x000fec0003c3ffff */
        .type           $_ZN7cutlass13device_kernelIN5flash19enable_sm80_to_sm89INS1_16FlashAttnBwdSm80INS1_25CollectiveMainloopBwdSm80ILi2ELi2EN4cute5tupleIJNS5_1CILi128EEES8_NS7_ILi64EEEEEENS_10bfloat16_tEfNS_4arch4Sm80ELb0ELb0ELb1ELb0ELb1ELb0ELb0ELb0ELi2ELi4ELi4ELi4ELb0EEENS1_21CollectiveEpilogueBwdISA_SB_SD_Li256ELb0ELb0ELi2EEENS1_19SingleTileSchedulerILb0ELb0ELb0ELi128EEEEEEEEEvNT_6ParamsE$_ZZN4cute13to_mixed_bitsINS_5tupleIJNS1_IJNS_1CILi4EEENS2_ILi8EEEEEES3_NS2_ILi1EEEEEENS1_IJNS1_IJNS2_ILi0EEENS2_ILi64EEEEEES8_S8_EEENS1_IJNS1_IJiiEEEiS8_EEEEEDaRKT_RKT0_RKT1_ENKUlDpRKT_E_clIJNS_9MixedBitsILj0ELj448EEENS2_ILj0EEESV_EEEDaSQ_,@function
        .size           $_ZN7cutlass13device_kernelIN5flash19enable_sm80_to_sm89INS1_16FlashAttnBwdSm80INS1_25CollectiveMainloopBwdSm80ILi2ELi2EN4cute5tupleIJNS5_1CILi128EEES8_NS7_ILi64EEEEEENS_10bfloat16_tEfNS_4arch4Sm80ELb0ELb0ELb1ELb0ELb1ELb0ELb0ELb0ELi2ELi4ELi4ELi4ELb0EEENS1_21CollectiveEpilogueBwdISA_SB_SD_Li256ELb0ELb0ELi2EEENS1_19SingleTileSchedulerILb0ELb0ELb0ELi128EEEEEEEEEvNT_6ParamsE$_ZZN4cute13to_mixed_bitsINS_5tupleIJNS1_IJNS_1CILi4EEENS2_ILi8EEEEEES3_NS2_ILi1EEEEEENS1_IJNS1_IJNS2_ILi0EEENS2_ILi64EEEEEES8_S8_EEENS1_IJNS1_IJiiEEEiS8_EEEEEDaRKT_RKT0_RKT1_ENKUlDpRKT_E_clIJNS_9MixedBitsILj0ELj448EEENS2_ILj0EEESV_EEEDaSQ_,($_ZN7cutlass13device_kernelIN5flash19enable_sm80_to_sm89INS1_16FlashAttnBwdSm80INS1_25CollectiveMainloopBwdSm80ILi2ELi2EN4cute5tupleIJNS5_1CILi128EEES8_NS7_ILi64EEEEEENS_10bfloat16_tEfNS_4arch4Sm80ELb0ELb0ELb1ELb0ELb1ELb0ELb0ELb0ELi2ELi4ELi4ELi4ELb0EEENS1_21CollectiveEpilogueBwdISA_SB_SD_Li256ELb0ELb0ELi2EEENS1_19SingleTileSchedulerILb0ELb0ELb0ELi128EEEEEEEEEvNT_6ParamsE$_ZZN4cute13to_mixed_bitsINS_5tupleIJNS1_IJNS_1CILi4EEENS2_ILi8EEEEEES3_NS2_ILi1EEEEEENS1_IJNS1_IJNS2_ILi0EEENS2_ILi64EEEEEES8_S8_EEENS1_IJNS1_IJiiEEEiS8_EEEEEDaRKT_RKT0_RKT1_ENKUlRKT_RKT0_RKT1_E_clIS5_SA_SC_EEDaSP_SS_SV_ - $_ZN7cutlass13device_kernelIN5flash19enable_sm80_to_sm89INS1_16FlashAttnBwdSm80INS1_25CollectiveMainloopBwdSm80ILi2ELi2EN4cute5tupleIJNS5_1CILi128EEES8_NS7_ILi64EEEEEENS_10bfloat16_tEfNS_4arch4Sm80ELb0ELb0ELb1ELb0ELb1ELb0ELb0ELb0ELi2ELi4ELi4ELi4ELb0EEENS1_21CollectiveEpilogueBwdISA_SB_SD_Li256ELb0ELb0ELi2EEENS1_19SingleTileSchedulerILb0ELb0ELb0ELi128EEEEEEEEEvNT_6ParamsE$_ZZN4cute13to_mixed_bitsINS_5tupleIJNS1_IJNS_1CILi4EEENS2_ILi8EEEEEES3_NS2_ILi1EEEEEENS1_IJNS1_IJNS2_ILi0EEENS2_ILi64EEEEEES8_S8_EEENS1_IJNS1_IJiiEEEiS8_EEEEEDaRKT_RKT0_RKT1_ENKUlDpRKT_E_clIJNS_9MixedBitsILj0ELj448EEENS2_ILj0EEESV_EEEDaSQ_)
$_ZN7cutlass13device_kernelIN5flash19enable_sm80_to_sm89INS1_16FlashAttnBwdSm80INS1_25CollectiveMainloopBwdSm80ILi2ELi2EN4cute5tupleIJNS5_1CILi128EEES8_NS7_ILi64EEEEEENS_10bfloat16_tEfNS_4arch4Sm80ELb0ELb0ELb1ELb0ELb1ELb0ELb0ELb0ELi2ELi4ELi4ELi4ELb0EEENS1_21CollectiveEpilogueBwdISA_SB_SD_Li256ELb0ELb0ELi2EEENS1_19SingleTileSchedulerILb0ELb0ELb0ELi128EEEEEEEEEvNT_6ParamsE$_ZZN4cute13to_mixed_bitsINS_5tupleIJNS1_IJNS_1CILi4EEENS2_ILi8EEEEEES3_NS2_ILi1EEEEEENS1_IJNS1_IJNS2_ILi0EEENS2_ILi64EEEEEES8_S8_EEENS1_IJNS1_IJiiEEEiS8_EEEEEDaRKT_RKT0_RKT1_ENKUlDpRKT_E_clIJNS_9MixedBitsILj0ELj448EEENS2_ILj0EEESV_EEEDaSQ_:
[----:B------:R-:W-:Y:S02]  /*bc80*/  MOV R3, 0x0 ;  /* 0x0000000000037802 */ /* 0x000fe40000000f00 */
[----:B------:R-:W-:Y:S02]  /*bc90*/  LOP3.LUT R75, R75, 0x1c0, RZ, 0xc0, !PT ;  /* 0x000001c04b4b7812 */ /* 0x000fe400078ec0ff */
[----:B------:R-:W-:Y:S05]  /*bca0*/  RET.REL.NODEC R2 `(_ZN7cutlass13device_kernelIN5flash19enable_sm80_to_sm89INS1_16FlashAttnBwdSm80INS1_25CollectiveMainloopBwdSm80ILi2ELi2EN4cute5tupleIJNS5_1CILi128EEES8_NS7_ILi64EEEEEENS_10bfloat16_tEfNS_4arch4Sm80ELb0ELb0ELb1ELb0ELb1ELb0ELb0ELb0ELi2ELi4ELi4ELi4ELb0EEENS1_21CollectiveEpilogueBwdISA_SB_SD_Li256ELb0ELb0ELi2EEENS1_19SingleTileSchedulerILb0ELb0ELb0ELi128EEEEEEEEEvNT_6ParamsE) ;  /* 0xffff435002007950 */ /* 0x000fea0003c3ffff */
        .type           $_ZN7cutlass13device_kernelIN5flash19enable_sm80_to_sm89INS1_16FlashAttnBwdSm80INS1_25CollectiveMainloopBwdSm80ILi2ELi2EN4cute5tupleIJNS5_1CILi128EEES8_NS7_ILi64EEEEEENS_10bfloat16_tEfNS_4arch4Sm80ELb0ELb0ELb1ELb0ELb1ELb0ELb0ELb0ELi2ELi4ELi4ELi4ELb0EEENS1_21CollectiveEpilogueBwdISA_SB_SD_Li256ELb0ELb0ELi2EEENS1_19SingleTileSchedulerILb0ELb0ELb0ELi128EEEEEEEEEvNT_6ParamsE$_ZZN4cute13to_mixed_bitsINS_5tupleIJNS1_IJNS_1CILi4EEENS2_ILi8EEEEEES3_NS2_ILi1EEEEEENS1_IJNS1_IJNS2_ILi0EEENS2_ILi64EEEEEES8_S8_EEENS1_IJNS1_IJiiEEEiS8_EEEEEDaRKT_RKT0_RKT1_ENKUlRKT_RKT0_RKT1_E_clIS5_SA_SC_EEDaSP_SS_SV_,@function
        .size           $_ZN7cutlass13device_kernelIN5flash19enable_sm80_to_sm89INS1_16FlashAttnBwdSm80INS1_25CollectiveMainloopBwdSm80ILi2ELi2EN4cute5tupleIJNS5_1CILi128EEES8_NS7_ILi64EEEEEENS_10bfloat16_tEfNS_4arch4Sm80ELb0ELb0ELb1ELb0ELb1ELb0ELb0ELb0ELi2ELi4ELi4ELi4ELb0EEENS1_21CollectiveEpilogueBwdISA_SB_SD_Li256ELb0ELb0ELi2EEENS1_19SingleTileSchedulerILb0ELb0ELb0ELi128EEEEEEEEEvNT_6ParamsE$_ZZN4cute13to_mixed_bitsINS_5tupleIJNS1_IJNS_1CILi4EEENS2_ILi8EEEEEES3_NS2_ILi1EEEEEENS1_IJNS1_IJNS2_ILi0EEENS2_ILi64EEEEEES8_S8_EEENS1_IJNS1_IJiiEEEiS8_EEEEEDaRKT_RKT0_RKT1_ENKUlRKT_RKT0_RKT1_E_clIS5_SA_SC_EEDaSP_SS_SV_,($_ZN7cutlass13device_kernelIN5flash19enable_sm80_to_sm89INS1_16FlashAttnBwdSm80INS1_25CollectiveMainloopBwdSm80ILi2ELi2EN4cute5tupleIJNS5_1CILi128EEES8_NS7_ILi64EEEEEENS_10bfloat16_tEfNS_4arch4Sm80ELb0ELb0ELb1ELb0ELb1ELb0ELb0ELb0ELi2ELi4ELi4ELi4ELb0EEENS1_21CollectiveEpilogueBwdISA_SB_SD_Li256ELb0ELb0ELi2EEENS1_19SingleTileSchedulerILb0ELb0ELb0ELi128EEEEEEEEEvNT_6ParamsE$_ZZN4cute13to_mixed_bitsINS_5tupleIJNS1_IJNS_1CILi4EEENS2_ILi8EEEEEES3_NS2_ILi1EEEEEENS1_IJNS1_IJNS2_ILi128EEENS2_ILi0EEEEEENS2_ILi16EEES9_EEENS1_IJNS1_IJiiEEEiS9_EEEEEDaRKT_RKT0_RKT1_ENKUlDpRKT_E_clIJNS_9MixedBitsILj0ELj384EEENSU_ILj0ELj48EEENS2_ILj0EEEEEEDaSR_ - $_ZN7cutlass13device_kernelIN5flash19enable_sm80_to_sm89INS1_16FlashAttnBwdSm80INS1_25CollectiveMainloopBwdSm80ILi2ELi2EN4cute5tupleIJNS5_1CILi128EEES8_NS7_ILi64EEEEEENS_10bfloat16_tEfNS_4arch4Sm80ELb0ELb0ELb1ELb0ELb1ELb0ELb0ELb0ELi2ELi4ELi4ELi4ELb0EEENS1_21CollectiveEpilogueBwdISA_SB_SD_Li256ELb0ELb0ELi2EEENS1_19SingleTileSchedulerILb0ELb0ELb0ELi128EEEEEEEEEvNT_6ParamsE$_ZZN4cute13to_mixed_bitsINS_5tupleIJNS1_IJNS_1CILi4EEENS2_ILi8EEEEEES3_NS2_ILi1EEEEEENS1_IJNS1_IJNS2_ILi0EEENS2_ILi64EEEEEES8_S8_EEENS1_IJNS1_IJiiEEEiS8_EEEEEDaRKT_RKT0_RKT1_ENKUlRKT_RKT0_RKT1_E_clIS5_SA_SC_EEDaSP_SS_SV_)
$_ZN7cutlass13device_kernelIN5flash19enable_sm80_to_sm89INS1_16FlashAttnBwdSm80INS1_25CollectiveMainloopBwdSm80ILi2ELi2EN4cute5tupleIJNS5_1CILi128EEES8_NS7_ILi64EEEEEENS_10bfloat16_tEfNS_4arch4Sm80ELb0ELb0ELb1ELb0ELb1ELb0ELb0ELb0ELi2ELi4ELi4ELi4ELb0EEENS1_21CollectiveEpilogueBwdISA_SB_SD_Li256ELb0ELb0ELi2EEENS1_19SingleTileSchedulerILb0ELb0ELb0ELi128EEEEEEEEEvNT_6ParamsE$_ZZN4cute13to_mixed_bitsINS_5tupleIJNS1_IJNS_1CILi4EEENS2_ILi8EEEEEES3_NS2_ILi1EEEEEENS1_IJNS1_IJNS2_ILi0EEENS2_ILi64EEEEEES8_S8_EEENS1_IJNS1_IJiiEEEiS8_EEEEEDaRKT_RKT0_RKT1_ENKUlRKT_RKT0_RKT1_E_clIS5_SA_SC_EEDaSP_SS_SV_:
[----:B------:R-:W-:Y:S02]  /*bcb0*/  MOV R2, 0xbcd0 ;  /* 0x0000bcd000027802 */ /* 0x000fe40000000f00 */
[----:B------:R-:W-:Y:S05]  /*bcc0*/  CALL.REL.NOINC `($_ZN7cutlass13device_kernelIN5flash19enable_sm80_to_sm89INS1_16FlashAttnBwdSm80INS1_25CollectiveMainloopBwdSm80ILi2ELi2EN4cute5tupleIJNS5_1CILi128EEES8_NS7_ILi64EEEEEENS_10bfloat16_tEfNS_4arch4Sm80ELb0ELb0ELb1ELb0ELb1ELb0ELb0ELb0ELi2ELi4ELi4ELi4ELb0EEENS1_21CollectiveEpilogueBwdISA_SB_SD_Li256ELb0ELb0ELi2EEENS1_19SingleTileSchedulerILb0ELb0ELb0ELi128EEEEEEEEEvNT_6ParamsE$_ZZN4cute13to_mixed_bitsINS_5tupleIJNS_1CILi4EEENS2_ILi8EEEEEENS1_IJNS2_ILi0EEENS2_ILi64EEEEEENS1_IJiiEEEEEDaRKT_RKT0_RKT1_ENKUlRKT_RKT0_RKT1_E_clIS4_S7_iEEDaSL_SO_SR_) ;  /* 0x000001c000007944 */ /* 0x000fea0003c00000 */
[----:B------:R-:W-:Y:S02]  /*bcd0*/  MOV R2, 0xbcf0 ;  /* 0x0000bcf000027802 */ /* 0x000fe40000000f00 */
[----:B------:R-:W-:Y:S05]  /*bce0*/  CALL.REL.NOINC `($_ZN7cutlass13device_kernelIN5flash19enable_sm80_to_sm89INS1_16FlashAttnBwdSm80INS1_25CollectiveMainloopBwdSm80ILi2ELi2EN4cute5tupleIJNS5_1CILi128EEES8_NS7_ILi64EEEEEENS_10bfloat16_tEfNS_4arch4Sm80ELb0ELb0ELb1ELb0ELb1ELb0ELb0ELb0ELi2ELi4ELi4ELi4ELb0EEENS1_21CollectiveEpilogueBwdISA_SB_SD_Li256ELb0ELb0ELi2EEENS1_19SingleTileSchedulerILb0ELb0ELb0ELi128EEEEEEEEEvNT_6ParamsE$_ZZN4cute13to_mixed_bitsINS_5tupleIJNS_1CILi4EEENS2_ILi8EEEEEENS1_IJNS2_ILi0EEENS2_ILi64EEEEEENS1_IJiiEEEEEDaRKT_RKT0_RKT1_ENKUlDpRKT_E_clIJNS2_ILj0EEENS_9MixedBitsILj0ELj448EEEEEEDaSM_) ;  /* 0x0000016000007944 */ /* 0x000fea0003c00000 */
[----:B------:R-:W-:Y:S02]  /*bcf0*/  MOV R75, R3 ;  /* 0x00000003004b7202 */ /* 0x000fe40000000f00 */
[----:B------:R-:W-:Y:S02]  /*bd00*/  MOV R2, R6 ;  /* 0x0000000600027202 */ /* 0x000fe40000000f00 */
[----:B------:R-:W-:-:S04]  /*bd10*/  MOV R3, 0x0 ;  /* 0x0000000000037802 */ /* 0x000fc80000000f00 */
[----:B------:R-:W-:Y:S05]  /*bd20*/  RET.REL.NODEC R2 `(_ZN7cutlass13device_kernelIN5flash19enable_sm80_to_sm89INS1_16FlashAttnBwdSm80INS1_25CollectiveMainloopBwdSm80ILi2ELi2EN4cute5tupleIJNS5_1CILi128EEES8_NS7_ILi64EEEEEENS_10bfloat16_tEfNS_4arch4Sm80ELb0ELb0ELb1ELb0ELb1ELb0ELb0ELb0ELi2ELi4ELi4ELi4ELb0EEENS1_21CollectiveEpilogueBwdISA_SB_SD_Li256ELb0ELb0ELi2EEENS1_19SingleTileSchedulerILb0ELb0ELb0ELi128EEEEEEEEEvNT_6ParamsE) ;  /* 0xffff42d002007950 */ /* 0x000fea0003c3ffff */
        .type           $_ZN7cutlass13device_kernelIN5flash19enable_sm80_to_sm89INS1_16FlashAttnBwdSm80INS1_25CollectiveMainloopBwdSm80ILi2ELi2EN4cute5tupleIJNS5_1CILi128EEES8_NS7_ILi64EEEEEENS_10bfloat16_tEfNS_4arch4Sm80ELb0ELb0ELb1ELb0ELb1ELb0ELb0ELb0ELi2ELi4ELi4ELi4ELb0EEENS1_21CollectiveEpilogueBwdISA_SB_SD_Li256ELb0ELb0ELi2EEENS1_19SingleTileSchedulerILb0ELb0ELb0ELi128EEEEEEEEEvNT_6ParamsE$_ZZN4cute13to_mixed_bitsINS_5tupleIJNS1_IJNS_1CILi4EEENS2_ILi8EEEEEES3_NS2_ILi1EEEEEENS1_IJNS1_IJNS2_ILi128EEENS2_ILi0EEEEEENS2_ILi16EEES9_EEENS1_IJNS1_IJiiEEEiS9_EEEEEDaRKT_RKT0_RKT1_ENKUlDpRKT_E_clIJNS_9MixedBitsILj0ELj384EEENSU_ILj0ELj48EEENS2_ILj0EEEEEEDaSR_,@function
        .size           $_ZN7cutlass13device_kernelIN5flash19enable_sm80_to_sm89INS1_16FlashAttnBwdSm80INS1_25CollectiveMainloopBwdSm80ILi2ELi2EN4cute5tupleIJNS5_1CILi128EEES8_NS7_ILi64EEEEEENS_10bfloat16_tEfNS_4arch4Sm80ELb0ELb0ELb1ELb0ELb1ELb0ELb0ELb0ELi2ELi4ELi4ELi4ELb0EEENS1_21CollectiveEpilogueBwdISA_SB_SD_Li256ELb0ELb0ELi2EEENS1_19SingleTileSchedulerILb0ELb0ELb0ELi128EEEEEEEEEvNT_6ParamsE$_ZZN4cute13to_mixed_bitsINS_5tupleIJNS1_IJNS_1CILi4EEENS2_ILi8EEEEEES3_NS2_ILi1EEEEEENS1_IJNS1_IJNS2_ILi128EEENS2_ILi0EEEEEENS2_ILi16EEES9_EEENS1_IJNS1_IJiiEEEiS9_EEEEEDaRKT_RKT0_RKT1_ENKUlDpRKT_E_clIJNS_9MixedBitsILj0ELj384EEENSU_ILj0ELj48EEENS2_ILj0EEEEEEDaSR_,($_ZN7cutlass13device_kernelIN5flash19enable_sm80_to_sm89INS1_16FlashAttnBwdSm80INS1_25CollectiveMainloopBwdSm80ILi2ELi2EN4cute5tupleIJNS5_1CILi128EEES8_NS7_ILi64EEEEEENS_10bfloat16_tEfNS_4arch4Sm80ELb0ELb0ELb1ELb0ELb1ELb0ELb0ELb0ELi2ELi4ELi4ELi4ELb0EEENS1_21CollectiveEpilogueBwdISA_SB_SD_Li256ELb0ELb0ELi2EEENS1_19SingleTileSchedulerILb0ELb0ELb0ELi128EEEEEEEEEvNT_6ParamsE$_ZZN4cute13to_mixed_bitsINS_5tupleIJNS1_IJNS_1CILi4EEENS2_ILi8EEEEEES3_NS2_ILi1EEEEEENS1_IJNS1_IJNS2_ILi128EEENS2_ILi0EEEEEENS2_ILi16EEES9_EEENS1_IJNS1_IJiiEEEiS9_EEEEEDaRKT_RKT0_RKT1_ENKUlRKT_RKT0_RKT1_E_clIS3_SB_iEEDaSQ_ST_SW_ - $_ZN7cutlass13device_kernelIN5flash19enable_sm80_to_sm89INS1_16FlashAttnBwdSm80INS1_25CollectiveMainloopBwdSm80ILi2ELi2EN4cute5tupleIJNS5_1CILi128EEES8_NS7_ILi64EEEEEENS_10bfloat16_tEfNS_4arch4Sm80ELb0ELb0ELb1ELb0ELb1ELb0ELb0ELb0ELi2ELi4ELi4ELi4ELb0EEENS1_21CollectiveEpilogueBwdISA_SB_SD_Li256ELb0ELb0ELi2EEENS1_19SingleTileSchedulerILb0ELb0ELb0ELi128EEEEEEEEEvNT_6ParamsE$_ZZN4cute13to_mixed_bitsINS_5tupleIJNS1_IJNS_1CILi4EEENS2_ILi8EEEEEES3_NS2_ILi1EEEEEENS1_IJNS1_IJNS2_ILi128EEENS2_ILi0EEEEEENS2_ILi16EEES9_EEENS1_IJNS1_IJiiEEEiS9_EEEEEDaRKT_RKT0_RKT1_ENKUlDpRKT_E_clIJNS_9MixedBitsILj0ELj384EEENSU_ILj0ELj48EEENS2_ILj0EEEEEEDaSR_)
$_ZN7cutlass13device_kernelIN5flash19enable_sm80_to_sm89INS1_16FlashAttnBwdSm80INS1_25CollectiveMainloopBwdSm80ILi2ELi2EN4cute5tupleIJNS5_1CILi128EEES8_NS7_ILi64EEEEEENS_10bfloat16_tEfNS_4arch4Sm80ELb0ELb0ELb1ELb0ELb1ELb0ELb0ELb0ELi2ELi4ELi4ELi4ELb0EEENS1_21CollectiveEpilogueBwdISA_SB_SD_Li256ELb0ELb0ELi2EEENS1_19SingleTileSchedulerILb0ELb0ELb0ELi128EEEEEEEEEvNT_6ParamsE$_ZZN4cute13to_mixed_bitsINS_5tupleIJNS1_IJNS_1CILi4EEENS2_ILi8EEEEEES3_NS2_ILi1EEEEEENS1_IJNS1_IJNS2_ILi128EEENS2_ILi0EEEEEENS2_ILi16EEES9_EEENS1_IJNS1_IJiiEEEiS9_EEEEEDaRKT_RKT0_RKT1_ENKUlDpRKT_E_clIJNS_9MixedBitsILj0ELj384EEENSU_ILj0ELj48EEENS2_ILj0EEEEEEDaSR_:
[----:B------:R-:W-:Y:S01]  /*bd30*/  IMAD.MOV.U32 R8, RZ, RZ, R2 ;  /* 0x000000ffff087224 */ /* 0x000fe200078e0002 */
[----:B------:R-:W-:Y:S01]  /*bd40*/  LOP3.LUT R6, R5, 0x30, RZ, 0xc0, !PT ;  /* 0x0000003005067812 */ /* 0x000fe200078ec0ff */
[----:B------:R-:W-:-:S03]  /*bd50*/  IMAD.MOV.U32 R9, RZ, RZ, 0x0 ;  /* 0x00000000ff097424 */ /* 0x000fc600078e00ff */
[----:B------:R-:W-:Y:S01]  /*bd60*/  LOP3.LUT R3, R6, 0x1b0, R3, 0x78, !PT ;  /* 0x000001b006037812 */ /* 0x000fe200078e7803 */
[----:B------:R-:W-:Y:S06]  /*bd70*/  RET.REL.NODEC R8 `(_ZN7cutlass13device_kernelIN5flash19enable_sm80_to_sm89INS1_16FlashAttnBwdSm80INS1_25CollectiveMainloopBwdSm80ILi2ELi2EN4cute5tupleIJNS5_1CILi128EEES8_NS7_ILi64EEEEEENS_10bfloat16_tEfNS_4arch4Sm80ELb0ELb0ELb1ELb0ELb1ELb0ELb0ELb0ELi2ELi4ELi4ELi4ELb0EEENS1_21CollectiveEpilogueBwdISA_SB_SD_Li256ELb0ELb0ELi2EEENS1_19SingleTileSchedulerILb0ELb0ELb0ELi128EEEEEEEEEvNT_6ParamsE) ;  /* 0xffff428008007950 */ /* 0x000fec0003c3ffff */
        .type           $_ZN7cutlass13device_kernelIN5flash19enable_sm80_to_sm89INS1_16FlashAttnBwdSm80INS1_25CollectiveMainloopBwdSm80ILi2ELi2EN4cute5tupleIJNS5_1CILi128EEES8_NS7_ILi64EEEEEENS_10bfloat16_tEfNS_4arch4Sm80ELb0ELb0ELb1ELb0ELb1ELb0ELb0ELb0ELi2ELi4ELi4ELi4ELb0EEENS1_21CollectiveEpilogueBwdISA_SB_SD_Li256ELb0ELb0ELi2EEENS1_19SingleTileSchedulerILb0ELb0ELb0ELi128EEEEEEEEEvNT_6ParamsE$_ZZN4cute13to_mixed_bitsINS_5tupleIJNS1_IJNS_1CILi4EEENS2_ILi8EEEEEES3_NS2_ILi1EEEEEENS1_IJNS1_IJNS2_ILi128EEENS2_ILi0EEEEEENS2_ILi16EEES9_EEENS1_IJNS1_IJiiEEEiS9_EEEEEDaRKT_RKT0_RKT1_ENKUlRKT_RKT0_RKT1_E_clIS3_SB_iEEDaSQ_ST_SW_,@function
        .size           $_ZN7cutlass13device_kernelIN5flash19enable_sm80_to_sm89INS1_16FlashAttnBwdSm80INS1_25CollectiveMainloopBwdSm80ILi2ELi2EN4cute5tupleIJNS5_1CILi128EEES8_NS7_ILi64EEEEEENS_10bfloat16_tEfNS_4arch4Sm80ELb0ELb0ELb1ELb0ELb1ELb0ELb0ELb0ELi2ELi4ELi4ELi4ELb0EEENS1_21CollectiveEpilogueBwdISA_SB_SD_Li256ELb0ELb0ELi2EEENS1_19SingleTileSchedulerILb0ELb0ELb0ELi128EEEEEEEEEvNT_6ParamsE$_ZZN4cute13to_mixed_bitsINS_5tupleIJNS1_IJNS_1CILi4EEENS2_ILi8EEEEEES3_NS2_ILi1EEEEEENS1_IJNS1_IJNS2_ILi128EEENS2_ILi0EEEEEENS2_ILi16EEES9_EEENS1_IJNS1_IJiiEEEiS9_EEEEEDaRKT_RKT0_RKT1_ENKUlRKT_RKT0_RKT1_E_clIS3_SB_iEEDaSQ_ST_SW_,($_ZN7cutlass13device_kernelIN5flash19enable_sm80_to_sm89INS1_16FlashAttnBwdSm80INS1_25CollectiveMainloopBwdSm80ILi2ELi2EN4cute5tupleIJNS5_1CILi128EEES8_NS7_ILi64EEEEEENS_10bfloat16_tEfNS_4arch4Sm80ELb0ELb0ELb1ELb0ELb1ELb0ELb0ELb0ELi2ELi4ELi4ELi4ELb0EEENS1_21CollectiveEpilogueBwdISA_SB_SD_Li256ELb0ELb0ELi2EEENS1_19SingleTileSchedulerILb0ELb0ELb0ELi128EEEEEEEEEvNT_6ParamsE$_ZZN4cute13to_mixed_bitsINS_5tupleIJNS1_IJNS_1CILi4EEENS2_ILi8EEEEEES3_NS2_ILi1EEEEEENS1_IJNS1_IJNS2_ILi128EEENS2_ILi0EEEEEENS2_ILi16EEES9_EEENS1_IJNS1_IJiiEEEiS9_EEEEEDaRKT_RKT0_RKT1_ENKUlRKT_RKT0_RKT1_E_clIS5_SA_SD_EEDaSQ_ST_SW_ - $_ZN7cutlass13device_kernelIN5flash19enable_sm80_to_sm89INS1_16FlashAttnBwdSm80INS1_25CollectiveMainloopBwdSm80ILi2ELi2EN4cute5tupleIJNS5_1CILi128EEES8_NS7_ILi64EEEEEENS_10bfloat16_tEfNS_4arch4Sm80ELb0ELb0ELb1ELb0ELb1ELb0ELb0ELb0ELi2ELi4ELi4ELi4ELb0EEENS1_21CollectiveEpilogueBwdISA_SB_SD_Li256ELb0ELb0ELi2EEENS1_19SingleTileSchedulerILb0ELb0ELb0ELi128EEEEEEEEEvNT_6ParamsE$_ZZN4cute13to_mixed_bitsINS_5tupleIJNS1_IJNS_1CILi4EEENS2_ILi8EEEEEES3_NS2_ILi1EEEEEENS1_IJNS1_IJNS2_ILi128EEENS2_ILi0EEEEEENS2_ILi16EEES9_EEENS1_IJNS1_IJiiEEEiS9_EEEEEDaRKT_RKT0_RKT1_ENKUlRKT_RKT0_RKT1_E_clIS3_SB_iEEDaSQ_ST_SW_)
$_ZN7cutlass13device_kernelIN5flash19enable_sm80_to_sm89INS1_16FlashAttnBwdSm80INS1_25CollectiveMainloopBwdSm80ILi2ELi2EN4cute5tupleIJNS5_1CILi128EEES8_NS7_ILi64EEEEEENS_10bfloat16_tEfNS_4arch4Sm80ELb0ELb0ELb1ELb0ELb1ELb0ELb0ELb0ELi2ELi4ELi4ELi4ELb0EEENS1_21CollectiveEpilogueBwdISA_SB_SD_Li256ELb0ELb0ELi2EEENS1_19SingleTileSchedulerILb0ELb0ELb0ELi128EEEEEEEEEvNT_6ParamsE$_ZZN4cute13to_mixed_bitsINS_5tupleIJNS1_IJNS_1CILi4EEENS2_ILi8EEEEEES3_NS2_ILi1EEEEEENS1_IJNS1_IJNS2_ILi128EEENS2_ILi0EEEEEENS2_ILi16EEES9_EEENS1_IJNS1_IJiiEEEiS9_EEEEEDaRKT_RKT0_RKT1_ENKUlRKT_RKT0_RKT1_E_clIS3_SB_iEEDaSQ_ST_SW_:
[----:B------:R-:W-:Y:S01]  /*bd80*/  MOV R8, R6 ;  /* 0x0000000600087202 */ /* 0x000fe20000000f00 */
[----:B------:R-:W-:Y:S02]  /*bd90*/  IMAD.MOV.U32 R9, RZ, RZ, 0x0 ;  /* 0x00000000ff097424 */ /* 0x000fe400078e00ff */
[----:B------:R-:W-:-:S05]  /*bda0*/  IMAD.SHL.U32 R2, R36, 0x10, RZ ;  /* 0x0000001024027824 */ /* 0x000fca00078e00ff */
[----:B------:R-:W-:Y:S01]  /*bdb0*/  LOP3.LUT R2, R2, 0x30, RZ, 0xc0, !PT ;  /* 0x0000003002027812 */ /* 0x000fe200078ec0ff */
[----:B------:R-:W-:Y:S06]  /*bdc0*/  RET.REL.NODEC R8 `(_ZN7cutlass13device_kernelIN5flash19enable_sm80_to_sm89INS1_16FlashAttnBwdSm80INS1_25CollectiveMainloopBwdSm80ILi2ELi2EN4cute5tupleIJNS5_1CILi128EEES8_NS7_ILi64EEEEEENS_10bfloat16_tEfNS_4arch4Sm80ELb0ELb0ELb1ELb0ELb1ELb0ELb0ELb0ELi2ELi4ELi4ELi4ELb0EEENS1_21CollectiveEpilogueBwdISA_SB_SD_Li256ELb0ELb0ELi2EEENS1_19SingleTileSchedulerILb0ELb0ELb0ELi128EEEEEEEEEvNT_6ParamsE) ;  /* 0xffff423008007950 */ /* 0x000fec0003c3ffff */
        .type           $_ZN7cutlass13device_kernelIN5flash19enable_sm80_to_sm89INS1_16FlashAttnBwdSm80INS1_25CollectiveMainloopBwdSm80ILi2ELi2EN4cute5tupleIJNS5_1CILi128EEES8_NS7_ILi64EEEEEENS_10bfloat16_tEfNS_4arch4Sm80ELb0ELb0ELb1ELb0ELb1ELb0ELb0ELb0ELi2ELi4ELi4ELi4ELb0EEENS1_21CollectiveEpilogueBwdISA_SB_SD_Li256ELb0ELb0ELi2EEENS1_19SingleTileSchedulerILb0ELb0ELb0ELi128EEEEEEEEEvNT_6ParamsE$_ZZN4cute13to_mixed_bitsINS_5tupleIJNS1_IJNS_1CILi4EEENS2_ILi8EEEEEES3_NS2_ILi1EEEEEENS1_IJNS1_IJNS2_ILi128EEENS2_ILi0EEEEEENS2_ILi16EEES9_EEENS1_IJNS1_IJiiEEEiS9_EEEEEDaRKT_RKT0_RKT1_ENKUlRKT_RKT0_RKT1_E_clIS5_SA_SD_EEDaSQ_ST_SW_,@function
        .size           $_ZN7cutlass13device_kernelIN5flash19enable_sm80_to_sm89INS1_16FlashAttnBwdSm80INS1_25CollectiveMainloopBwdSm80ILi2ELi2EN4cute5tupleIJNS5_1CILi128EEES8_NS7_ILi64EEEEEENS_10bfloat16_tEfNS_4arch4Sm80ELb0ELb0ELb1ELb0ELb1ELb0ELb0ELb0ELi2ELi4ELi4ELi4ELb0EEENS1_21CollectiveEpilogueBwdISA_SB_SD_Li256ELb0ELb0ELi2EEENS1_19SingleTileSchedulerILb0ELb0ELb0ELi128EEEEEEEEEvNT_6ParamsE$_ZZN4cute13to_mixed_bitsINS_5tupleIJNS1_IJNS_1CILi4EEENS2_ILi8EEEEEES3_NS2_ILi1EEEEEENS1_IJNS1_IJNS2_ILi128EEENS2_ILi0EEEEEENS2_ILi16EEES9_EEENS1_IJNS1_IJiiEEEiS9_EEEEEDaRKT_RKT0_RKT1_ENKUlRKT_RKT0_RKT1_E_clIS5_SA_SD_EEDaSQ_ST_SW_,($_ZN7cutlass13device_kernelIN5flash19enable_sm80_to_sm89INS1_16FlashAttnBwdSm80INS1_25CollectiveMainloopBwdSm80ILi2ELi2EN4cute5tupleIJNS5_1CILi128EEES8_NS7_ILi64EEEEEENS_10bfloat16_tEfNS_4arch4Sm80ELb0ELb0ELb1ELb0ELb1ELb0ELb0ELb0ELi2ELi4ELi4ELi4ELb0EEENS1_21CollectiveEpilogueBwdISA_SB_SD_Li256ELb0ELb0ELi2EEENS1_19SingleTileSchedulerILb0ELb0ELb0ELi128EEEEEEEEEvNT_6ParamsE$_ZZN4cute13to_mixed_bitsINS_5tupleIJNS_1CILi4EEENS2_ILi8EEEEEENS1_IJNS2_ILi0EEENS2_ILi64EEEEEENS1_IJiiEEEEEDaRKT_RKT0_RKT1_ENKUlDpRKT_E_clIJNS2_ILj0EEENS_9MixedBitsILj0ELj448EEEEEEDaSM_ - $_ZN7cutlass13device_kernelIN5flash19enable_sm80_to_sm89INS1_16FlashAttnBwdSm80INS1_25CollectiveMainloopBwdSm80ILi2ELi2EN4cute5tupleIJNS5_1CILi128EEES8_NS7_ILi64EEEEEENS_10bfloat16_tEfNS_4arch4Sm80ELb0ELb0ELb1ELb0ELb1ELb0ELb0ELb0ELi2ELi4ELi4ELi4ELb0EEENS1_21CollectiveEpilogueBwdISA_SB_SD_Li256ELb0ELb0ELi2EEENS1_19SingleTileSchedulerILb0ELb0ELb0ELi128EEEEEEEEEvNT_6ParamsE$_ZZN4cute13to_mixed_bitsINS_5tupleIJNS1_IJNS_1CILi4EEENS2_ILi8EEEEEES3_NS2_ILi1EEEEEENS1_IJNS1_IJNS2_ILi128EEENS2_ILi0EEEEEENS2_ILi16EEES9_EEENS1_IJNS1_IJiiEEEiS9_EEEEEDaRKT_RKT0_RKT1_ENKUlRKT_RKT0_RKT1_E_clIS5_SA_SD_EEDaSQ_ST_SW_)
$_ZN7cutlass13device_kernelIN5flash19enable_sm80_to_sm89INS1_16FlashAttnBwdSm80INS1_25CollectiveMainloopBwdSm80ILi2ELi2EN4cute5tupleIJNS5_1CILi128EEES8_NS7_ILi64EEEEEENS_10bfloat16_tEfNS_4arch4Sm80ELb0ELb0ELb1ELb0ELb1ELb0ELb0ELb0ELi2ELi4ELi4ELi4ELb0EEENS1_21CollectiveEpilogueBwdISA_SB_SD_Li256ELb0ELb0ELi2EEENS1_19SingleTileSchedulerILb0ELb0ELb0ELi128EEEEEEEEEvNT_6ParamsE$_ZZN4cute13to_mixed_bitsINS_5tupleIJNS1_IJNS_1CILi4EEENS2_ILi8EEEEEES3_NS2_ILi1EEEEEENS1_IJNS1_IJNS2_ILi128EEENS2_ILi0EEEEEENS2_ILi16EEES9_EEENS1_IJNS1_IJiiEEEiS9_EEEEEDaRKT_RKT0_RKT1_ENKUlRKT_RKT0_RKT1_E_clIS5_SA_SD_EEDaSQ_ST_SW_:
        /* <DEDUP_REMOVED lines=8> */
        .type           $_ZN7cutlass13device_kernelIN5flash19enable_sm80_to_sm89INS1_16FlashAttnBwdSm80INS1_25CollectiveMainloopBwdSm80ILi2ELi2EN4cute5tupleIJNS5_1CILi128EEES8_NS7_ILi64EEEEEENS_10bfloat16_tEfNS_4arch4Sm80ELb0ELb0ELb1ELb0ELb1ELb0ELb0ELb0ELi2ELi4ELi4ELi4ELb0EEENS1_21CollectiveEpilogueBwdISA_SB_SD_Li256ELb0ELb0ELi2EEENS1_19SingleTileSchedulerILb0ELb0ELb0ELi128EEEEEEEEEvNT_6ParamsE$_ZZN4cute13to_mixed_bitsINS_5tupleIJNS_1CILi4EEENS2_ILi8EEEEEENS1_IJNS2_ILi0EEENS2_ILi64EEEEEENS1_IJiiEEEEEDaRKT_RKT0_RKT1_ENKUlDpRKT_E_clIJNS2_ILj0EEENS_9MixedBitsILj0ELj448EEEEEEDaSM_,@function
        .size           $_ZN7cutlass13device_kernelIN5flash19enable_sm80_to_sm89INS1_16FlashAttnBwdSm80INS1_25CollectiveMainloopBwdSm80ILi2ELi2EN4cute5tupleIJNS5_1CILi128EEES8_NS7_ILi64EEEEEENS_10bfloat16_tEfNS_4arch4Sm80ELb0ELb0ELb1ELb0ELb1ELb0ELb0ELb0ELi2ELi4ELi4ELi4ELb0EEENS1_21CollectiveEpilogueBwdISA_SB_SD_Li256ELb0ELb0ELi2EEENS1_19SingleTileSchedulerILb0ELb0ELb0ELi128EEEEEEEEEvNT_6ParamsE$_ZZN4cute13to_mixed_bitsINS_5tupleIJNS_1CILi4EEENS2_ILi8EEEEEENS1_IJNS2_ILi0EEENS2_ILi64EEEEEENS1_IJiiEEEEEDaRKT_RKT0_RKT1_ENKUlDpRKT_E_clIJNS2_ILj0EEENS_9MixedBitsILj0ELj448EEEEEEDaSM_,($_ZN7cutlass13device_kernelIN5flash19enable_sm80_to_sm89INS1_16FlashAttnBwdSm80INS1_25CollectiveMainloopBwdSm80ILi2ELi2EN4cute5tupleIJNS5_1CILi128EEES8_NS7_ILi64EEEEEENS_10bfloat16_tEfNS_4arch4Sm80ELb0ELb0ELb1ELb0ELb1ELb0ELb0ELb0ELi2ELi4ELi4ELi4ELb0EEENS1_21CollectiveEpilogueBwdISA_SB_SD_Li256ELb0ELb0ELi2EEENS1_19SingleTileSchedulerILb0ELb0ELb0ELi128EEEEEEEEEvNT_6ParamsE$_ZZN4cute13to_mixed_bitsINS_5tupleIJNS_1CILi4EEENS2_ILi8EEEEEENS1_IJNS2_ILi0EEENS2_ILi64EEEEEENS1_IJiiEEEEEDaRKT_RKT0_RKT1_ENKUlRKT_RKT0_RKT1_E_clIS4_S7_iEEDaSL_SO_SR_ - $_ZN7cutlass13device_kernelIN5flash19enable_sm80_to_sm89INS1_16FlashAttnBwdSm80INS1_25CollectiveMainloopBwdSm80ILi2ELi2EN4cute5tupleIJNS5_1CILi128EEES8_NS7_ILi64EEEEEENS_10bfloat16_tEfNS_4arch4Sm80ELb0ELb0ELb1ELb0ELb1ELb0ELb0ELb0ELi2ELi4ELi4ELi4ELb0EEENS1_21CollectiveEpilogueBwdISA_SB_SD_Li256ELb0ELb0ELi2EEENS1_19SingleTileSchedulerILb0ELb0ELb0ELi128EEEEEEEEEvNT_6ParamsE$_ZZN4cute13to_mixed_bitsINS_5tupleIJNS_1CILi4EEENS2_ILi8EEEEEENS1_IJNS2_ILi0EEENS2_ILi64EEEEEENS1_IJiiEEEEEDaRKT_RKT0_RKT1_ENKUlDpRKT_E_clIJNS2_ILj0EEENS_9MixedBitsILj0ELj448EEEEEEDaSM_)
$_ZN7cutlass13device_kernelIN5flash19enable_sm80_to_sm89INS1_16FlashAttnBwdSm80INS1_25CollectiveMainloopBwdSm80ILi2ELi2EN4cute5tupleIJNS5_1CILi128EEES8_NS7_ILi64EEEEEENS_10bfloat16_tEfNS_4arch4Sm80ELb0ELb0ELb1ELb0ELb1ELb0ELb0ELb0ELi2ELi4ELi4ELi4ELb0EEENS1_21CollectiveEpilogueBwdISA_SB_SD_Li256ELb0ELb0ELi2EEENS1_19SingleTileSchedulerILb0ELb0ELb0ELi128EEEEEEEEEvNT_6ParamsE$_ZZN4cute13to_mixed_bitsINS_5tupleIJNS_1CILi4EEENS2_ILi8EEEEEENS1_IJNS2_ILi0EEENS2_ILi64EEEEEENS1_IJiiEEEEEDaRKT_RKT0_RKT1_ENKUlDpRKT_E_clIJNS2_ILj0EEENS_9MixedBitsILj0ELj448EEEEEEDaSM_:
[----:B------:R-:W-:Y:S01]  /*be50*/  IMAD.MOV.U32 R8, RZ, RZ, R2 ;  /* 0x000000ffff087224 */ /* 0x000fe200078e0002 */
[----:B------:R-:W-:Y:S02]  /*be60*/  MOV R9, 0x0 ;  /* 0x0000000000097802 */ /* 0x000fe40000000f00 */
[----:B------:R-:W-:Y:S02]  /*be70*/  LOP3.LUT R3, R3, 0x1c0, RZ, 0xc0, !PT ;  /* 0x000001c003037812 */ /* 0x000fe400078ec0ff */
[----:B------:R-:W-:Y:S05]  /*be80*/  RET.REL.NODEC R8 `(_ZN7cutlass13device_kernelIN5flash19enable_sm80_to_sm89INS1_16FlashAttnBwdSm80INS1_25CollectiveMainloopBwdSm80ILi2ELi2EN4cute5tupleIJNS5_1CILi128EEES8_NS7_ILi64EEEEEENS_10bfloat16_tEfNS_4arch4Sm80ELb0ELb0ELb1ELb0ELb1ELb0ELb0ELb0ELi2ELi4ELi4ELi4ELb0EEENS1_21CollectiveEpilogueBwdISA_SB_SD_Li256ELb0ELb0ELi2EEENS1_19SingleTileSchedulerILb0ELb0ELb0ELi128EEEEEEEEEvNT_6ParamsE) ;  /* 0xffff417008007950 */ /* 0x000fea0003c3ffff */
        .type           $_ZN7cutlass13device_kernelIN5flash19enable_sm80_to_sm89INS1_16FlashAttnBwdSm80INS1_25CollectiveMainloopBwdSm80ILi2ELi2EN4cute5tupleIJNS5_1CILi128EEES8_NS7_ILi64EEEEEENS_10bfloat16_tEfNS_4arch4Sm80ELb0ELb0ELb1ELb0ELb1ELb0ELb0ELb0ELi2ELi4ELi4ELi4ELb0EEENS1_21CollectiveEpilogueBwdISA_SB_SD_Li256ELb0ELb0ELi2EEENS1_19SingleTileSchedulerILb0ELb0ELb0ELi128EEEEEEEEEvNT_6ParamsE$_ZZN4cute13to_mixed_bitsINS_5tupleIJNS_1CILi4EEENS2_ILi8EEEEEENS1_IJNS2_ILi0EEENS2_ILi64EEEEEENS1_IJiiEEEEEDaRKT_RKT0_RKT1_ENKUlRKT_RKT0_RKT1_E_clIS4_S7_iEEDaSL_SO_SR_,@function
        .size           $_ZN7cutlass13device_kernelIN5flash19enable_sm80_to_sm89INS1_16FlashAttnBwdSm80INS1_25CollectiveMainloopBwdSm80ILi2ELi2EN4cute5tupleIJNS5_1CILi128EEES8_NS7_ILi64EEEEEENS_10bfloat16_tEfNS_4arch4Sm80ELb0ELb0ELb1ELb0ELb1ELb0ELb0ELb0ELi2ELi4ELi4ELi4ELb0EEENS1_21CollectiveEpilogueBwdISA_SB_SD_Li256ELb0ELb0ELi2EEENS1_19SingleTileSchedulerILb0ELb0ELb0ELi128EEEEEEEEEvNT_6ParamsE$_ZZN4cute13to_mixed_bitsINS_5tupleIJNS_1CILi4EEENS2_ILi8EEEEEENS1_IJNS2_ILi0EEENS2_ILi64EEEEEENS1_IJiiEEEEEDaRKT_RKT0_RKT1_ENKUlRKT_RKT0_RKT1_E_clIS4_S7_iEEDaSL_SO_SR_,($_ZN7cutlass13device_kernelIN5flash19enable_sm80_to_sm89INS1_16FlashAttnBwdSm80INS1_25CollectiveMainloopBwdSm80ILi2ELi2EN4cute5tupleIJNS5_1CILi128EEES8_NS7_ILi64EEEEEENS_10bfloat16_tEfNS_4arch4Sm80ELb0ELb0ELb1ELb0ELb1ELb0ELb0ELb0ELi2ELi4ELi4ELi4ELb0EEENS1_21CollectiveEpilogueBwdISA_SB_SD_Li256ELb0ELb0ELi2EEENS1_19SingleTileSchedulerILb0ELb0ELb0ELi128EEEEEEEEEvNT_6ParamsE$_ZZN4cute13to_mixed_bitsINS_5tupleIJNS_1CILi4EEENS2_ILi8EEEEEENS1_IJNS2_ILi128EEENS2_ILi0EEEEEENS1_IJiiEEEEEDaRKT_RKT0_RKT1_ENKUlDpRKT_E_clIJNS_9MixedBitsILj0ELj384EEENS2_ILj0EEEEEEDaSM_ - $_ZN7cutlass13device_kernelIN5flash19enable_sm80_to_sm89INS1_16FlashAttnBwdSm80INS1_25CollectiveMainloopBwdSm80ILi2ELi2EN4cute5tupleIJNS5_1CILi128EEES8_NS7_ILi64EEEEEENS_10bfloat16_tEfNS_4arch4Sm80ELb0ELb0ELb1ELb0ELb1ELb0ELb0ELb0ELi2ELi4ELi4ELi4ELb0EEENS1_21CollectiveEpilogueBwdISA_SB_SD_Li256ELb0ELb0ELi2EEENS1_19SingleTileSchedulerILb0ELb0ELb0ELi128EEEEEEEEEvNT_6ParamsE$_ZZN4cute13to_mixed_bitsINS_5tupleIJNS_1CILi4EEENS2_ILi8EEEEEENS1_IJNS2_ILi0EEENS2_ILi64EEEEEENS1_IJiiEEEEEDaRKT_RKT0_RKT1_ENKUlRKT_RKT0_RKT1_E_clIS4_S7_iEEDaSL_SO_SR_)
$_ZN7cutlass13device_kernelIN5flash19enable_sm80_to_sm89INS1_16FlashAttnBwdSm80INS1_25CollectiveMainloopBwdSm80ILi2ELi2EN4cute5tupleIJNS5_1CILi128EEES8_NS7_ILi64EEEEEENS_10bfloat16_tEfNS_4arch4Sm80ELb0ELb0ELb1ELb0ELb1ELb0ELb0ELb0ELi2ELi4ELi4ELi4ELb0EEENS1_21CollectiveEpilogueBwdISA_SB_SD_Li256ELb0ELb0ELi2EEENS1_19SingleTileSchedulerILb0ELb0ELb0ELi128EEEEEEEEEvNT_6ParamsE$_ZZN4cute13to_mixed_bitsINS_5tupleIJNS_1CILi4EEENS2_ILi8EEEEEENS1_IJNS2_ILi0EEENS2_ILi64EEEEEENS1_IJiiEEEEEDaRKT_RKT0_RKT1_ENKUlRKT_RKT0_RKT1_E_clIS4_S7_iEEDaSL_SO_SR_:
[----:B------:R-:W-:Y:S01]  /*be90*/  MOV R8, R2 ;  /* 0x0000000200087202 */ /* 0x000fe20000000f00 */
[----:B------:R-:W-:Y:S02]  /*bea0*/  IMAD.MOV.U32 R9, RZ, RZ, 0x0 ;  /* 0x00000000ff097424 */ /* 0x000fe400078e00ff */
[----:B------:R-:W-:-:S05]  /*beb0*/  IMAD.SHL.U32 R3, R3, 0x40, RZ ;  /* 0x0000004003037824 */ /* 0x000fca00078e00ff */
[----:B------:R-:W-:Y:S01]  /*bec0*/  LOP3.LUT R3, R3, 0x1c0, RZ, 0xc0, !PT ;  /* 0x000001c003037812 */ /* 0x000fe200078ec0ff */
[----:B------:R-:W-:Y:S06]  /*bed0*/  RET.REL.NODEC R8 `(_ZN7cutlass13device_kernelIN5flash19enable_sm80_to_sm89INS1_16FlashAttnBwdSm80INS1_25CollectiveMainloopBwdSm80ILi2ELi2EN4cute5tupleIJNS5_1CILi128EEES8_NS7_ILi64EEEEEENS_10bfloat16_tEfNS_4arch4Sm80ELb0ELb0ELb1ELb0ELb1ELb0ELb0ELb0ELi2ELi4ELi4ELi4ELb0EEENS1_21CollectiveEpilogueBwdISA_SB_SD_Li256ELb0ELb0ELi2EEENS1_19SingleTileSchedulerILb0ELb0ELb0ELi128EEEEEEEEEvNT_6ParamsE) ;  /* 0xffff412008007950 */ /* 0x000fec0003c3ffff */
        .type           $_ZN7cutlass13device_kernelIN5flash19enable_sm80_to_sm89INS1_16FlashAttnBwdSm80INS1_25CollectiveMainloopBwdSm80ILi2ELi2EN4cute5tupleIJNS5_1CILi128EEES8_NS7_ILi64EEEEEENS_10bfloat16_tEfNS_4arch4Sm80ELb0ELb0ELb1ELb0ELb1ELb0ELb0ELb0ELi2ELi4ELi4ELi4ELb0EEENS1_21CollectiveEpilogueBwdISA_SB_SD_Li256ELb0ELb0ELi2EEENS1_19SingleTileSchedulerILb0ELb0ELb0ELi128EEEEEEEEEvNT_6ParamsE$_ZZN4cute13to_mixed_bitsINS_5tupleIJNS_1CILi4EEENS2_ILi8EEEEEENS1_IJNS2_ILi128EEENS2_ILi0EEEEEENS1_IJiiEEEEEDaRKT_RKT0_RKT1_ENKUlDpRKT_E_clIJNS_9MixedBitsILj0ELj384EEENS2_ILj0EEEEEEDaSM_,@function
        .size           $_ZN7cutlass13device_kernelIN5flash19enable_sm80_to_sm89INS1_16FlashAttnBwdSm80INS1_25CollectiveMainloopBwdSm80ILi2ELi2EN4cute5tupleIJNS5_1CILi128EEES8_NS7_ILi64EEEEEENS_10bfloat16_tEfNS_4arch4Sm80ELb0ELb0ELb1ELb0ELb1ELb0ELb0ELb0ELi2ELi4ELi4ELi4ELb0EEENS1_21CollectiveEpilogueBwdISA_SB_SD_Li256ELb0ELb0ELi2EEENS1_19SingleTileSchedulerILb0ELb0ELb0ELi128EEEEEEEEEvNT_6ParamsE$_ZZN4cute13to_mixed_bitsINS_5tupleIJNS_1CILi4EEENS2_ILi8EEEEEENS1_IJNS2_ILi128EEENS2_ILi0EEEEEENS1_IJiiEEEEEDaRKT_RKT0_RKT1_ENKUlDpRKT_E_clIJNS_9MixedBitsILj0ELj384EEENS2_ILj0EEEEEEDaSM_,($_ZN7cutlass13device_kernelIN5flash19enable_sm80_to_sm89INS1_16FlashAttnBwdSm80INS1_25CollectiveMainloopBwdSm80ILi2ELi2EN4cute5tupleIJNS5_1CILi128EEES8_NS7_ILi64EEEEEENS_10bfloat16_tEfNS_4arch4Sm80ELb0ELb0ELb1ELb0ELb1ELb0ELb0ELb0ELi2ELi4ELi4ELi4ELb0EEENS1_21CollectiveEpilogueBwdISA_SB_SD_Li256ELb0ELb0ELi2EEENS1_19SingleTileSchedulerILb0ELb0ELb0ELi128EEEEEEEEEvNT_6ParamsE$_ZZN4cute13to_mixed_bitsINS_5tupleIJNS_1CILi4EEENS2_ILi8EEEEEENS1_IJNS2_ILi128EEENS2_ILi0EEEEEENS1_IJiiEEEEEDaRKT_RKT0_RKT1_ENKUlRKT_RKT0_RKT1_E_clIS3_S6_iEEDaSL_SO_SR_ - $_ZN7cutlass13device_kernelIN5flash19enable_sm80_to_sm89INS1_16FlashAttnBwdSm80INS1_25CollectiveMainloopBwdSm80ILi2ELi2EN4cute5tupleIJNS5_1CILi128EEES8_NS7_ILi64EEEEEENS_10bfloat16_tEfNS_4arch4Sm80ELb0ELb0ELb1ELb0ELb1ELb0ELb0ELb0ELi2ELi4ELi4ELi4ELb0EEENS1_21CollectiveEpilogueBwdISA_SB_SD_Li256ELb0ELb0ELi2EEENS1_19SingleTileSchedulerILb0ELb0ELb0ELi128EEEEEEEEEvNT_6ParamsE$_ZZN4cute13to_mixed_bitsINS_5tupleIJNS_1CILi4EEENS2_ILi8EEEEEENS1_IJNS2_ILi128EEENS2_ILi0EEEEEENS1_IJiiEEEEEDaRKT_RKT0_RKT1_ENKUlDpRKT_E_clIJNS_9MixedBitsILj0ELj384EEENS2_ILj0EEEEEEDaSM_)
$_ZN7cutlass13device_kernelIN5flash19enable_sm80_to_sm89INS1_16FlashAttnBwdSm80INS1_25CollectiveMainloopBwdSm80ILi2ELi2EN4cute5tupleIJNS5_1CILi128EEES8_NS7_ILi64EEEEEENS_10bfloat16_tEfNS_4arch4Sm80ELb0ELb0ELb1ELb0ELb1ELb0ELb0ELb0ELi2ELi4ELi4ELi4ELb0EEENS1_21CollectiveEpilogueBwdISA_SB_SD_Li256ELb0ELb0ELi2EEENS1_19SingleTileSchedulerILb0ELb0ELb0ELi128EEEEEEEEEvNT_6ParamsE$_ZZN4cute13to_mixed_bitsINS_5tupleIJNS_1CILi4EEENS2_ILi8EEEEEENS1_IJNS2_ILi128EEENS2_ILi0EEEEEENS1_IJiiEEEEEDaRKT_RKT0_RKT1_ENKUlDpRKT_E_clIJNS_9MixedBitsILj0ELj384EEENS2_ILj0EEEEEEDaSM_:
[----:B------:R-:W-:Y:S01]  /*bee0*/  IMAD.MOV.U32 R8, RZ, RZ, R2 ;  /* 0x000000ffff087224 */ /* 0x000fe200078e0002 */
[----:B------:R-:W-:Y:S02]  /*bef0*/  MOV R9, 0x0 ;  /* 0x0000000000097802 */ /* 0x000fe40000000f00 */
[----:B------:R-:W-:Y:S02]  /*bf00*/  LOP3.LUT R3, R3, 0x180, RZ, 0xc0, !PT ;  /* 0x0000018003037812 */ /* 0x000fe400078ec0ff */
[----:B------:R-:W-:Y:S05]  /*bf10*/  RET.REL.NODEC R8 `(_ZN7cutlass13device_kernelIN5flash19enable_sm80_to_sm89INS1_16FlashAttnBwdSm80INS1_25CollectiveMainloopBwdSm80ILi2ELi2EN4cute5tupleIJNS5_1CILi128EEES8_NS7_ILi64EEEEEENS_10bfloat16_tEfNS_4arch4Sm80ELb0ELb0ELb1ELb0ELb1ELb0ELb0ELb0ELi2ELi4ELi4ELi4ELb0EEENS1_21CollectiveEpilogueBwdISA_SB_SD_Li256ELb0ELb0ELi2EEENS1_19SingleTileSchedulerILb0ELb0ELb0ELi128EEEEEEEEEvNT_6ParamsE) ;  /* 0xffff40e008007950 */ /* 0x000fea0003c3ffff */
        .type           $_ZN7cutlass13device_kernelIN5flash19enable_sm80_to_sm89INS1_16FlashAttnBwdSm80INS1_25CollectiveMainloopBwdSm80ILi2ELi2EN4cute5tupleIJNS5_1CILi128EEES8_NS7_ILi64EEEEEENS_10bfloat16_tEfNS_4arch4Sm80ELb0ELb0ELb1ELb0ELb1ELb0ELb0ELb0ELi2ELi4ELi4ELi4ELb0EEENS1_21CollectiveEpilogueBwdISA_SB_SD_Li256ELb0ELb0ELi2EEENS1_19SingleTileSchedulerILb0ELb0ELb0ELi128EEEEEEEEEvNT_6ParamsE$_ZZN4cute13to_mixed_bitsINS_5tupleIJNS_1CILi4EEENS2_ILi8EEEEEENS1_IJNS2_ILi128EEENS2_ILi0EEEEEENS1_IJiiEEEEEDaRKT_RKT0_RKT1_ENKUlRKT_RKT0_RKT1_E_clIS3_S6_iEEDaSL_SO_SR_,@function
        .size           $_ZN7cutlass13device_kernelIN5flash19enable_sm80_to_sm89INS1_16FlashAttnBwdSm80INS1_25CollectiveMainloopBwdSm80ILi2ELi2EN4cute5tupleIJNS5_1CILi128EEES8_NS7_ILi64EEEEEENS_10bfloat16_tEfNS_4arch4Sm80ELb0ELb0ELb1ELb0ELb1ELb0ELb0ELb0ELi2ELi4ELi4ELi4ELb0EEENS1_21CollectiveEpilogueBwdISA_SB_SD_Li256ELb0ELb0ELi2EEENS1_19SingleTileSchedulerILb0ELb0ELb0ELi128EEEEEEEEEvNT_6ParamsE$_ZZN4cute13to_mixed_bitsINS_5tupleIJNS_1CILi4EEENS2_ILi8EEEEEENS1_IJNS2_ILi128EEENS2_ILi0EEEEEENS1_IJiiEEEEEDaRKT_RKT0_RKT1_ENKUlRKT_RKT0_RKT1_E_clIS3_S6_iEEDaSL_SO_SR_,($_ZN7cutlass13device_kernelIN5flash19enable_sm80_to_sm89INS1_16FlashAttnBwdSm80INS1_25CollectiveMainloopBwdSm80ILi2ELi2EN4cute5tupleIJNS5_1CILi128EEES8_NS7_ILi64EEEEEENS_10bfloat16_tEfNS_4arch4Sm80ELb0ELb0ELb1ELb0ELb1ELb0ELb0ELb0ELi2ELi4ELi4ELi4ELb0EEENS1_21CollectiveEpilogueBwdISA_SB_SD_Li256ELb0ELb0ELi2EEENS1_19SingleTileSchedulerILb0ELb0ELb0ELi128EEEEEEEEEvNT_6ParamsE$_ZZN4cute14logical_divideINS_5tupleIJNS1_IJNS_1CILi8EEENS2_ILi1EEEEEENS1_IJNS2_ILi2EEEEEEEEENS1_IJNS1_IJS4_NS2_ILi0EEEEEENS1_IJiEEEEEENS1_IJS5_NS_6LayoutIS4_S9_EEEEEEEDaRKNSD_IT_T0_EERKT1_ENKUlRKT_RKT0_E_clINSD_IS7_SB_EESE_EEDaSQ_ST_ - $_ZN7cutlass13device_kernelIN5flash19enable_sm80_to_sm89INS1_16FlashAttnBwdSm80INS1_25CollectiveMainloopBwdSm80ILi2ELi2EN4cute5tupleIJNS5_1CILi128EEES8_NS7_ILi64EEEEEENS_10bfloat16_tEfNS_4arch4Sm80ELb0ELb0ELb1ELb0ELb1ELb0ELb0ELb0ELi2ELi4ELi4ELi4ELb0EEENS1_21CollectiveEpilogueBwdISA_SB_SD_Li256ELb0ELb0ELi2EEENS1_19SingleTileSchedulerILb0ELb0ELb0ELi128EEEEEEEEEvNT_6ParamsE$_ZZN4cute13to_mixed_bitsINS_5tupleIJNS_1CILi4EEENS2_ILi8EEEEEENS1_IJNS2_ILi128EEENS2_ILi0EEEEEENS1_IJiiEEEEEDaRKT_RKT0_RKT1_ENKUlRKT_RKT0_RKT1_E_clIS3_S6_iEEDaSL_SO_SR_)
$_ZN7cutlass13device_kernelIN5flash19enable_sm80_to_sm89INS1_16FlashAttnBwdSm80INS1_25CollectiveMainloopBwdSm80ILi2ELi2EN4cute5tupleIJNS5_1CILi128EEES8_NS7_ILi64EEEEEENS_10bfloat16_tEfNS_4arch4Sm80ELb0ELb0ELb1ELb0ELb1ELb0ELb0ELb0ELi2ELi4ELi4ELi4ELb0EEENS1_21CollectiveEpilogueBwdISA_SB_SD_Li256ELb0ELb0ELi2EEENS1_19SingleTileSchedulerILb0ELb0ELb0ELi128EEEEEEEEEvNT_6ParamsE$_ZZN4cute13to_mixed_bitsINS_5tupleIJNS_1CILi4EEENS2_ILi8EEEEEENS1_IJNS2_ILi128EEENS2_ILi0EEEEEENS1_IJiiEEEEEDaRKT_RKT0_RKT1_ENKUlRKT_RKT0_RKT1_E_clIS3_S6_iEEDaSL_SO_SR_:
[----:B------:R-:W-:Y:S01]  /*bf20*/  MOV R8, R2 ;  /* 0x0000000200087202 */ /* 0x000fe20000000f00 */
[----:B------:R-:W-:Y:S02]  /*bf30*/  IMAD.MOV.U32 R9, RZ, RZ, 0x0 ;  /* 0x00000000ff097424 */ /* 0x000fe400078e00ff */
[----:B------:R-:W-:-:S05]  /*bf40*/  IMAD.SHL.U32 R3, R3, 0x80, RZ ;  /* 0x0000008003037824 */ /* 0x000fca00078e00ff */
[----:B------:R-:W-:Y:S01]  /*bf50*/  LOP3.LUT R3, R3, 0x180, RZ, 0xc0, !PT ;  /* 0x0000018003037812 */ /* 0x000fe200078ec0ff */
[----:B------:R-:W-:Y:S06]  /*bf60*/  RET.REL.NODEC R8 `(_ZN7cutlass13device_kernelIN5flash19enable_sm80_to_sm89INS1_16FlashAttnBwdSm80INS1_25CollectiveMainloopBwdSm80ILi2ELi2EN4cute5tupleIJNS5_1CILi128EEES8_NS7_ILi64EEEEEENS_10bfloat16_tEfNS_4arch4Sm80ELb0ELb0ELb1ELb0ELb1ELb0ELb0ELb0ELi2ELi4ELi4ELi4ELb0EEENS1_21CollectiveEpilogueBwdISA_SB_SD_Li256ELb0ELb0ELi2EEENS1_19SingleTileSchedulerILb0ELb0ELb0ELi128EEEEEEEEEvNT_6ParamsE) ;  /* 0xffff409008007950 */ /* 0x000fec0003c3ffff */
        .type           $_ZN7cutlass13device_kernelIN5flash19enable_sm80_to_sm89INS1_16FlashAttnBwdSm80INS1_25CollectiveMainloopBwdSm80ILi2ELi2EN4cute5tupleIJNS5_1CILi128EEES8_NS7_ILi64EEEEEENS_10bfloat16_tEfNS_4arch4Sm80ELb0ELb0ELb1ELb0ELb1ELb0ELb0ELb0ELi2ELi4ELi4ELi4ELb0EEENS1_21CollectiveEpilogueBwdISA_SB_SD_Li256ELb0ELb0ELi2EEENS1_19SingleTileSchedulerILb0ELb0ELb0ELi128EEEEEEEEEvNT_6ParamsE$_ZZN4cute14logical_divideINS_5tupleIJNS1_IJNS_1CILi8EEENS2_ILi1EEEEEENS1_IJNS2_ILi2EEEEEEEEENS1_IJNS1_IJS4_NS2_ILi0EEEEEENS1_IJiEEEEEENS1_IJS5_NS_6LayoutIS4_S9_EEEEEEEDaRKNSD_IT_T0_EERKT1_ENKUlRKT_RKT0_E_clINSD_IS7_SB_EESE_EEDaSQ_ST_,@function
        .size           $_ZN7cutlass13device_kernelIN5flash19enable_sm80_to_sm89INS1_16FlashAttnBwdSm80INS1_25CollectiveMainloopBwdSm80ILi2ELi2EN4cute5tupleIJNS5_1CILi128EEES8_NS7_ILi64EEEEEENS_10bfloat16_tEfNS_4arch4Sm80ELb0ELb0ELb1ELb0ELb1ELb0ELb0ELb0ELi2ELi4ELi4ELi4ELb0EEENS1_21CollectiveEpilogueBwdISA_SB_SD_Li256ELb0ELb0ELi2EEENS1_19SingleTileSchedulerILb0ELb0ELb0ELi128EEEEEEEEEvNT_6ParamsE$_ZZN4cute14logical_divideINS_5tupleIJNS1_IJNS_1CILi8EEENS2_ILi1EEEEEENS1_IJNS2_ILi2EEEEEEEEENS1_IJNS1_IJS4_NS2_ILi0EEEEEENS1_IJiEEEEEENS1_IJS5_NS_6LayoutIS4_S9_EEEEEEEDaRKNSD_IT_T0_EERKT1_ENKUlRKT_RKT0_E_clINSD_IS7_SB_EESE_EEDaSQ_ST_,($_ZN7cutlass13device_kernelIN5flash19enable_sm80_to_sm89INS1_16FlashAttnBwdSm80INS1_25CollectiveMainloopBwdSm80ILi2ELi2EN4cute5tupleIJNS5_1CILi128EEES8_NS7_ILi64EEEEEENS_10bfloat16_tEfNS_4arch4Sm80ELb0ELb0ELb1ELb0ELb1ELb0ELb0ELb0ELi2ELi4ELi4ELi4ELb0EEENS1_21CollectiveEpilogueBwdISA_SB_SD_Li256ELb0ELb0ELi2EEENS1_19SingleTileSchedulerILb0ELb0ELb0ELi128EEEEEEEEEvNT_6ParamsE$_ZZN4cute14transform_leafINS_15ArithmeticTupleIJiiEEENS_8identityEEEDaRKT_OT0_ENKUlRKT_E_clIiEEDaSB_ - $_ZN7cutlass13device_kernelIN5flash19enable_sm80_to_sm89INS1_16FlashAttnBwdSm80INS1_25CollectiveMainloopBwdSm80ILi2ELi2EN4cute5tupleIJNS5_1CILi128EEES8_NS7_ILi64EEEEEENS_10bfloat16_tEfNS_4arch4Sm80ELb0ELb0ELb1ELb0ELb1ELb0ELb0ELb0ELi2ELi4ELi4ELi4ELb0EEENS1_21CollectiveEpilogueBwdISA_SB_SD_Li256ELb0ELb0ELi2EEENS1_19SingleTileSchedulerILb0ELb0ELb0ELi128EEEEEEEEEvNT_6ParamsE$_ZZN4cute14logical_divideINS_5tupleIJNS1_IJNS_1CILi8EEENS2_ILi1EEEEEENS1_IJNS2_ILi2EEEEEEEEENS1_IJNS1_IJS4_NS2_ILi0EEEEEENS1_IJiEEEEEENS1_IJS5_NS_6LayoutIS4_S9_EEEEEEEDaRKNSD_IT_T0_EERKT1_ENKUlRKT_RKT0_E_clINSD_IS7_SB_EESE_EEDaSQ_ST_)
$_ZN7cutlass13device_kernelIN5flash19enable_sm80_to_sm89INS1_16FlashAttnBwdSm80INS1_25CollectiveMainloopBwdSm80ILi2ELi2EN4cute5tupleIJNS5_1CILi128EEES8_NS7_ILi64EEEEEENS_10bfloat16_tEfNS_4arch4Sm80ELb0ELb0ELb1ELb0ELb1ELb0ELb0ELb0ELi2ELi4ELi4ELi4ELb0EEENS1_21CollectiveEpilogueBwdISA_SB_SD_Li256ELb0ELb0ELi2EEENS1_19SingleTileSchedulerILb0ELb0ELb0ELi128EEEEEEEEEvNT_6ParamsE$_ZZN4cute14logical_divideINS_5tupleIJNS1_IJNS_1CILi8EEENS2_ILi1EEEEEENS1_IJNS2_ILi2EEEEEEEEENS1_IJNS1_IJS4_NS2_ILi0EEEEEENS1_IJiEEEEEENS1_IJS5_NS_6LayoutIS4_S9_EEEEEEEDaRKNSD_IT_T0_EERKT1_ENKUlRKT_RKT0_E_clINSD_IS7_SB_EESE_EEDaSQ_ST_:
[----:B------:R-:W-:-:S05]  /*bf70*/  IADD3 R8, R2, -c[0x0][0x20], RZ ;  /* 0x8000080002087a10 */ /* 0x000fca0007ffe0ff */
[----:B------:R1:W5:Y:S01]  /*bf80*/  LDL R3, [R8] ;  /* 0x0000000008037983 */ /* 0x0003620000100800 */
[----:B------:R-:W-:Y:S02]  /*bf90*/  IADD3 R7, R1, 0x1680, RZ ;  /* 0x0000168001077810 */ /* 0x000fe40007ffe0ff */
[----:B------:R-:W-:Y:S02]  /*bfa0*/  MOV R6, 0xbfe0 ;  /* 0x0000bfe000067802 */ /* 0x000fe40000000f00 */
[----:B------:R-:W-:-:S04]  /*bfb0*/  IADD3 R7, R7, c[0x0][0x20], RZ ;  /* 0x0000080007077a10 */ /* 0x000fc80007ffe0ff */
[----:B------:R-:W-:Y:S02]  /*bfc0*/  IADD3 R2, R7, 0x4, RZ ;  /* 0x0000000407027810 */ /* 0x000fe40007ffe0ff */
[----:B-1---5:R-:W-:Y:S05]  /*bfd0*/  CALL.REL.NOINC `($_ZN7cutlass13device_kernelIN5flash19enable_sm80_to_sm89INS1_16FlashAttnBwdSm80INS1_25CollectiveMainloopBwdSm80ILi2ELi2EN4cute5tupleIJNS5_1CILi128EEES8_NS7_ILi64EEEEEENS_10bfloat16_tEfNS_4arch4Sm80ELb0ELb0ELb1ELb0ELb1ELb0ELb0ELb0ELi2ELi4ELi4ELi4ELb0EEENS1_21CollectiveEpilogueBwdISA_SB_SD_Li256ELb0ELb0ELi2EEENS1_19SingleTileSchedulerILb0ELb0ELb0ELi128EEEEEEEEEvNT_6ParamsE$_ZN4cute5tupleIJNS_1CILi2EEEiEEC2ERKS2_RKi) ;  /* 0xffffec6000007944 */ /* 0x022fea0003c3ffff */
[----:B------:R1:W5:Y:S01]  /*bfe0*/  LDL R3, [R8] ;  /* 0x0000000008037983 */ /* 0x0003620000100800 */
[----:B------:R-:W-:Y:S02]  /*bff0*/  MOV R2, R7 ;  /* 0x0000000700027202 */ /* 0x000fe40000000f00 */
[----:B------:R-:W-:Y:S02]  /*c000*/  MOV R6, 0xc020 ;  /* 0x0000c02000067802 */ /* 0x000fe40000000f00 */
[----:B-1---5:R-:W-:Y:S05]  /*c010*/  CALL.REL.NOINC `($_ZN7cutlass13device_kernelIN5flash19enable_sm80_to_sm89INS1_16FlashAttnBwdSm80INS1_25CollectiveMainloopBwdSm80ILi2ELi2EN4cute5tupleIJNS5_1CILi128EEES8_NS7_ILi64EEEEEENS_10bfloat16_tEfNS_4arch4Sm80ELb0ELb0ELb1ELb0ELb1ELb0ELb0ELb0ELi2ELi4ELi4ELi4ELb0EEENS1_21CollectiveEpilogueBwdISA_SB_SD_Li256ELb0ELb0ELi2EEENS1_19SingleTileSchedulerILb0ELb0ELb0ELi128EEEEEEEEEvNT_6ParamsE$_ZN4cute5tupleIJNS_1CILi2EEEiEEC2ERKS2_RKi) ;  /* 0xffffec2000007944 */ /* 0x022fea0003c3ffff */
[----:B------:R1:W5:Y:S01]  /*c020*/  LDL R3, [R1+0x1680] ;  /* 0x0016800001037983 */ /* 0x0003620000100800 */
[----:B------:R-:W-:-:S03]  /*c030*/  MOV R8, 0xc050 ;  /* 0x0000c05000087802 */ /* 0x000fc60000000f00 */
[----:B-1---5:R-:W-:Y:S05]  /*c040*/  CALL.REL.NOINC `($_ZN7cutlass13device_kernelIN5flash19enable_sm80_to_sm89INS1_16FlashAttnBwdSm80INS1_25CollectiveMainloopBwdSm80ILi2ELi2EN4cute5tupleIJNS5_1CILi128EEES8_NS7_ILi64EEEEEENS_10bfloat16_tEfNS_4arch4Sm80ELb0ELb0ELb1ELb0ELb1ELb0ELb0ELb0ELi2ELi4ELi4ELi4ELb0EEENS1_21CollectiveEpilogueBwdISA_SB_SD_Li256ELb0ELb0ELi2EEENS1_19SingleTileSchedulerILb0ELb0ELb0ELi128EEEEEEEEEvNT_6ParamsE$_ZZN4cute6detail16composition_implINS_1CILi2EEEiNS_5tupleIJNS2_ILi1EEES3_EEENS4_IJNS2_ILi0EEES5_EEEEEDaRKT_RKT0_RKT1_RKT2_ENKUlRKT_RKT0_E_clIS3_S5_EEDaSN_SQ_) ;  /* 0x0000096000007944 */ /* 0x022fea0003c00000 */
[----:B------:R-:W-:Y:S02]  /*c050*/  MOV R2, R7 ;  /* 0x0000000700027202 */ /* 0x000fe40000000f00 */
[----:B------:R-:W-:Y:S02]  /*c060*/  MOV R8, 0xc080 ;  /* 0x0000c08000087802 */ /* 0x000fe40000000f00 */
[----:B-1---5:R-:W-:Y:S05]  /*c070*/  CALL.REL.NOINC `($_ZN7cutlass13device_kernelIN5flash19enable_sm80_to_sm89INS1_16FlashAttnBwdSm80INS1_25CollectiveMainloopBwdSm80ILi2ELi2EN4cute5tupleIJNS5_1CILi128EEES8_NS7_ILi64EEEEEENS_10bfloat16_tEfNS_4arch4Sm80ELb0ELb0ELb1ELb0ELb1ELb0ELb0ELb0ELi2ELi4ELi4ELi4ELb0EEENS1_21CollectiveEpilogueBwdISA_SB_SD_Li256ELb0ELb0ELi2EEENS1_19SingleTileSchedulerILb0ELb0ELb0ELi128EEEEEEEEEvNT_6ParamsE$_ZN4cute3eso3ESOILb1ELb0EJNS_1CILi0EEEiEEC2ERKS3_RKi) ;  /* 0xffffb60000007944 */ /* 0x022fea0003c3ffff */
[----:B-1----:R1:W5:Y:S01]  /*c080*/  LDL R2, [R1+0x1680] ;  /* 0x0016800001027983 */ /* 0x0023620000100800 */
[----:B------:R-:W-:-:S03]  /*c090*/  MOV R6, 0xc0b0 ;  /* 0x0000c0b000067802 */ /* 0x000fc60000000f00 */
[----:B-1---5:R-:W-:Y:S05]  /*c0a0*/  CALL.REL.NOINC `($_ZN7cutlass13device_kernelIN5flash19enable_sm80_to_sm89INS1_16FlashAttnBwdSm80INS1_25CollectiveMainloopBwdSm80ILi2ELi2EN4cute5tupleIJNS5_1CILi128EEES8_NS7_ILi64EEEEEENS_10bfloat16_tEfNS_4arch4Sm80ELb0ELb0ELb1ELb0ELb1ELb0ELb0ELb0ELi2ELi4ELi4ELi4ELb0EEENS1_21CollectiveEpilogueBwdISA_SB_SD_Li256ELb0ELb0ELi2EEENS1_19SingleTileSchedulerILb0ELb0ELb0ELi128EEEEEEEEEvNT_6ParamsE$_ZN4cute5tupleIJNS0_IJNS_1CILi1EEENS1_ILi2EEEEEENS0_IJNS1_ILi0EEEiEEEEEC2ERKS4_RKS6_) ;  /* 0xffffe7e000007944 */ /* 0x022fea0003c3ffff */
[----:B-1----:R1:W5:Y:S01]  /*c0b0*/  LDL R3, [R1+0x1680] ;  /* 0x0016800001037983 */ /* 0x0023620000100800 */
[----:B------:R-:W-:-:S04]  /*c0c0*/  MOV R15, 0x0 ;  /* 0x00000000000f7802 */ /* 0x000fc80000000f00 */
[----:B------:R-:W-:Y:S05]  /*c0d0*/  RET.REL.NODEC R14 `(_ZN7cutlass13device_kernelIN5flash19enable_sm80_to_sm89INS1_16FlashAttnBwdSm80INS1_25CollectiveMainloopBwdSm80ILi2ELi2EN4cute5tupleIJNS5_1CILi128EEES8_NS7_ILi64EEEEEENS_10bfloat16_tEfNS_4arch4Sm80ELb0ELb0ELb1ELb0ELb1ELb0ELb0ELb0ELi2ELi4ELi4ELi4ELb0EEENS1_21CollectiveEpilogueBwdISA_SB_SD_Li256ELb0ELb0ELi2EEENS1_19SingleTileSchedulerILb0ELb0ELb0ELi128EEEEEEEEEvNT_6ParamsE) ;  /* 0xffff3f200e007950 */ /* 0x000fea0003c3ffff */
        .type           $_ZN7cutlass13device_kernelIN5flash19enable_sm80_to_sm89INS1_16FlashAttnBwdSm80INS1_25CollectiveMainloopBwdSm80ILi2ELi2EN4cute5tupleIJNS5_1CILi128EEES8_NS7_ILi64EEEEEENS_10bfloat16_tEfNS_4arch4Sm80ELb0ELb0ELb1ELb0ELb1ELb0ELb0ELb0ELi2ELi4ELi4ELi4ELb0EEENS1_21CollectiveEpilogueBwdISA_SB_SD_Li256ELb0ELb0ELi2EEENS1_19SingleTileSchedulerILb0ELb0ELb0ELi128EEEEEEEEEvNT_6ParamsE$_ZZN4cute14transform_leafINS_15ArithmeticTupleIJiiEEENS_8identityEEEDaRKT_OT0_ENKUlRKT_E_clIiEEDaSB_,@function
        .size           $_ZN7cutlass13device_kernelIN5flash19enable_sm80_to_sm89INS1_16FlashAttnBwdSm80INS1_25CollectiveMainloopBwdSm80ILi2ELi2EN4cute5tupleIJNS5_1CILi128EEES8_NS7_ILi64EEEEEENS_10bfloat16_tEfNS_4arch4Sm80ELb0ELb0ELb1ELb0ELb1ELb0ELb0ELb0ELi2ELi4ELi4ELi4ELb0EEENS1_21CollectiveEpilogueBwdISA_SB_SD_Li256ELb0ELb0ELi2EEENS1_19SingleTileSchedulerILb0ELb0ELb0ELi128EEEEEEEEEvNT_6ParamsE$_ZZN4cute14transform_leafINS_15ArithmeticTupleIJiiEEENS_8identityEEEDaRKT_OT0_ENKUlRKT_E_clIiEEDaSB_,($_ZN7cutlass13device_kernelIN5flash19enable_sm80_to_sm89INS1_16FlashAttnBwdSm80INS1_25CollectiveMainloopBwdSm80ILi2ELi2EN4cute5tupleIJNS5_1CILi128EEES8_NS7_ILi64EEEEEENS_10bfloat16_tEfNS_4arch4Sm80ELb0ELb0ELb1ELb0ELb1ELb0ELb0ELb0ELi2ELi4ELi4ELi4ELb0EEENS1_21CollectiveEpilogueBwdISA_SB_SD_Li256ELb0ELb0ELi2EEENS1_19SingleTileSchedulerILb0ELb0ELb0ELi128EEEEEEEEEvNT_6ParamsE$_ZZN4cute16flatten_to_tupleINS_5tupleIJNS1_IJiiEEENS_1CILi1024EEEEEEEEDaRKT_ENKUlRKT_E_clIS2_EEDaSB_ - $_ZN7cutlass13device_kernelIN5flash19enable_sm80_to_sm89INS1_16FlashAttnBwdSm80INS1_25CollectiveMainloopBwdSm80ILi2ELi2EN4cute5tupleIJNS5_1CILi128EEES8_NS7_ILi64EEEEEENS_10bfloat16_tEfNS_4arch4Sm80ELb0ELb0ELb1ELb0ELb1ELb0ELb0ELb0ELi2ELi4ELi4ELi4ELb0EEENS1_21CollectiveEpilogueBwdISA_SB_SD_Li256ELb0ELb0ELi2EEENS1_19SingleTileSchedulerILb0ELb0ELb0ELi128EEEEEEEEEvNT_6ParamsE$_ZZN4cute14transform_leafINS_15ArithmeticTupleIJiiEEENS_8identityEEEDaRKT_OT0_ENKUlRKT_E_clIiEEDaSB_)
$_ZN7cutlass13device_kernelIN5flash19enable_sm80_to_sm89INS1_16FlashAttnBwdSm80INS1_25CollectiveMainloopBwdSm80ILi2ELi2EN4cute5tupleIJNS5_1CILi128EEES8_NS7_ILi64EEEEEENS_10bfloat16_tEfNS_4arch4Sm80ELb0ELb0ELb1ELb0ELb1ELb0ELb0ELb0ELi2ELi4ELi4ELi4ELb0EEENS1_21CollectiveEpilogueBwdISA_SB_SD_Li256ELb0ELb0ELi2EEENS1_19SingleTileSchedulerILb0ELb0ELb0ELi128EEEEEEEEEvNT_6ParamsE$_ZZN4cute14transform_leafINS_15ArithmeticTupleIJiiEEENS_8identityEEEDaRKT_OT0_ENKUlRKT_E_clIiEEDaSB_:
[----:B------:R-:W-:Y:S02]  /*c0e0*/  MOV R94, R2 ;  /* 0x00000002005e7202 */ /* 0x000fe40000000f00 */
[----:B------:R-:W-:Y:S02]  /*c0f0*/  MOV R95, 0x0 ;  /* 0x00000000005f7802 */ /* 0x000fe40000000f00 */
[----:B------:R-:W-:Y:S02]  /*c100*/  MOV R8, R6 ;  /* 0x0000000600087202 */ /* 0x000fe40000000f00 */
[----:B------:R-:W-:Y:S05]  /*c110*/  RET.REL.NODEC R94 `(_ZN7cutlass13device_kernelIN5flash19enable_sm80_to_sm89INS1_16FlashAttnBwdSm80INS1_25CollectiveMainloopBwdSm80ILi2ELi2EN4cute5tupleIJNS5_1CILi128EEES8_NS7_ILi64EEEEEENS_10bfloat16_tEfNS_4arch4Sm80ELb0ELb0ELb1ELb0ELb1ELb0ELb0ELb0ELi2ELi4ELi4ELi4ELb0EEENS1_21CollectiveEpilogueBwdISA_SB_SD_Li256ELb0ELb0ELi2EEENS1_19SingleTileSchedulerILb0ELb0ELb0ELi128EEEEEEEEEvNT_6ParamsE) ;  /* 0xffff3ee05e007950 */ /* 0x000fea0003c3ffff */
        .type           $_ZN7cutlass13device_kernelIN5flash19enable_sm80_to_sm89INS1_16FlashAttnBwdSm80INS1_25CollectiveMainloopBwdSm80ILi2ELi2EN4cute5tupleIJNS5_1CILi128EEES8_NS7_ILi64EEEEEENS_10bfloat16_tEfNS_4arch4Sm80ELb0ELb0ELb1ELb0ELb1ELb0ELb0ELb0ELi2ELi4ELi4ELi4ELb0EEENS1_21CollectiveEpilogueBwdISA_SB_SD_Li256ELb0ELb0ELi2EEENS1_19SingleTileSchedulerILb0ELb0ELb0ELi128EEEEEEEEEvNT_6ParamsE$_ZZN4cute16flatten_to_tupleINS_5tupleIJNS1_IJiiEEENS_1CILi1024EEEEEEEEDaRKT_ENKUlRKT_E_clIS2_EEDaSB_,@function
        .size           $_ZN7cutlass13device_kernelIN5flash19enable_sm80_to_sm89INS1_16FlashAttnBwdSm80INS1_25CollectiveMainloopBwdSm80ILi2ELi2EN4cute5tupleIJNS5_1CILi128EEES8_NS7_ILi64EEEEEENS_10bfloat16_tEfNS_4arch4Sm80ELb0ELb0ELb1ELb0ELb1ELb0ELb0ELb0ELi2ELi4ELi4ELi4ELb0EEENS1_21CollectiveEpilogueBwdISA_SB_SD_Li256ELb0ELb0ELi2EEENS1_19SingleTileSchedulerILb0ELb0ELb0ELi128EEEEEEEEEvNT_6ParamsE$_ZZN4cute16flatten_to_tupleINS_5tupleIJNS1_IJiiEEENS_1CILi1024EEEEEEEEDaRKT_ENKUlRKT_E_clIS2_EEDaSB_,($_ZN7cutlass13device_kernelIN5flash19enable_sm80_to_sm89INS1_16FlashAttnBwdSm80INS1_25CollectiveMainloopBwdSm80ILi2ELi2EN4cute5tupleIJNS5_1CILi128EEES8_NS7_ILi64EEEEEENS_10bfloat16_tEfNS_4arch4Sm80ELb0ELb0ELb1ELb0ELb1ELb0ELb0ELb0ELi2ELi4ELi4ELi4ELb0EEENS1_21CollectiveEpilogueBwdISA_SB_SD_Li256ELb0ELb0ELi2EEENS1_19SingleTileSchedulerILb0ELb0ELb0ELi128EEEEEEEEEvNT_6ParamsE$_ZZN4cute16flatten_to_tupleINS_5tupleIJNS1_IJiiEEENS_1CILi8192EEEEEEEEDaRKT_ENKUlRKT_E_clIS2_EEDaSB_ - $_ZN7cutlass13device_kernelIN5flash19enable_sm80_to_sm89INS1_16FlashAttnBwdSm80INS1_25CollectiveMainloopBwdSm80ILi2ELi2EN4cute5tupleIJNS5_1CILi128EEES8_NS7_ILi64EEEEEENS_10bfloat16_tEfNS_4arch4Sm80ELb0ELb0ELb1ELb0ELb1ELb0ELb0ELb0ELi2ELi4ELi4ELi4ELb0EEENS1_21CollectiveEpilogueBwdISA_SB_SD_Li256ELb0ELb0ELi2EEENS1_19SingleTileSchedulerILb0ELb0ELb0ELi128EEEEEEEEEvNT_6ParamsE$_ZZN4cute16flatten_to_tupleINS_5tupleIJNS1_IJiiEEENS_1CILi1024EEEEEEEEDaRKT_ENKUlRKT_E_clIS2_EEDaSB_)
$_ZN7cutlass13device_kernelIN5flash19enable_sm80_to_sm89INS1_16FlashAttnBwdSm80INS1_25CollectiveMainloopBwdSm80ILi2ELi2EN4cute5tupleIJNS5_1CILi128EEES8_NS7_ILi64EEEEEENS_10bfloat16_tEfNS_4arch4Sm80ELb0ELb0ELb1ELb0ELb1ELb0ELb0ELb0ELi2ELi4ELi4ELi4ELb0EEENS1_21CollectiveEpilogueBwdISA_SB_SD_Li256ELb0ELb0ELi2EEENS1_19SingleTileSchedulerILb0ELb0ELb0ELi128EEEEEEEEEvNT_6ParamsE$_ZZN4cute16flatten_to_tupleINS_5tupleIJNS1_IJiiEEENS_1CILi1024EEEEEEEEDaRKT_ENKUlRKT_E_clIS2_EEDaSB_:
[----:B------:R-:W-:-:S04]  /*c120*/  MOV R5, 0x0 ;  /* 0x0000000000057802 */ /* 0x000fc80000000f00 */
[----:B------:R-:W-:Y:S05]  /*c130*/  RET.REL.NODEC R4 `(_ZN7cutlass13device_kernelIN5flash19enable_sm80_to_sm89INS1_16FlashAttnBwdSm80INS1_25CollectiveMainloopBwdSm80ILi2ELi2EN4cute5tupleIJNS5_1CILi128EEES8_NS7_ILi64EEEEEENS_10bfloat16_tEfNS_4arch4Sm80ELb0ELb0ELb1ELb0ELb1ELb0ELb0ELb0ELi2ELi4ELi4ELi4ELb0EEENS1_21CollectiveEpilogueBwdISA_SB_SD_Li256ELb0ELb0ELi2EEENS1_19SingleTileSchedulerILb0ELb0ELb0ELi128EEEEEEEEEvNT_6ParamsE) ;  /* 0xffff3ec004007950 */ /* 0x000fea0003c3ffff */
        .type           $_ZN7cutlass13device_kernelIN5flash19enable_sm80_to_sm89INS1_16FlashAttnBwdSm80INS1_25CollectiveMainloopBwdSm80ILi2ELi2EN4cute5tupleIJNS5_1CILi128EEES8_NS7_ILi64EEEEEENS_10bfloat16_tEfNS_4arch4Sm80ELb0ELb0ELb1ELb0ELb1ELb0ELb0ELb0ELi2ELi4ELi4ELi4ELb0EEENS1_21CollectiveEpilogueBwdISA_SB_SD_Li256ELb0ELb0ELi2EEENS1_19SingleTileSchedulerILb0ELb0ELb0ELi128EEEEEEEEEvNT_6ParamsE$_ZZN4cute16flatten_to_tupleINS_5tupleIJNS1_IJiiEEENS_1CILi8192EEEEEEEEDaRKT_ENKUlRKT_E_clIS2_EEDaSB_,@function
        .size           $_ZN7cutlass13device_kernelIN5flash19enable_sm80_to_sm89INS1_16FlashAttnBwdSm80INS1_25CollectiveMainloopBwdSm80ILi2ELi2EN4cute5tupleIJNS5_1CILi128EEES8_NS7_ILi64EEEEEENS_10bfloat16_tEfNS_4arch4Sm80ELb0ELb0ELb1ELb0ELb1ELb0ELb0ELb0ELi2ELi4ELi4ELi4ELb0EEENS1_21CollectiveEpilogueBwdISA_SB_SD_Li256ELb0ELb0ELi2EEENS1_19SingleTileSchedulerILb0ELb0ELb0ELi128EEEEEEEEEvNT_6ParamsE$_ZZN4cute16flatten_to_tupleINS_5tupleIJNS1_IJiiEEENS_1CILi8192EEEEEEEEDaRKT_ENKUlRKT_E_clIS2_EEDaSB_,($_ZN7cutlass13device_kernelIN5flash19enable_sm80_to_sm89INS1_16FlashAttnBwdSm80INS1_25CollectiveMainloopBwdSm80ILi2ELi2EN4cute5tupleIJNS5_1CILi128EEES8_NS7_ILi64EEEEEENS_10bfloat16_tEfNS_4arch4Sm80ELb0ELb0ELb1ELb0ELb1ELb0ELb0ELb0ELi2ELi4ELi4ELi4ELb0EEENS1_21CollectiveEpilogueBwdISA_SB_SD_Li256ELb0ELb0ELi2EEENS1_19SingleTileSchedulerILb0ELb0ELb0ELi128EEEEEEEEEvNT_6ParamsE$_ZZN4cute16flatten_to_tupleINS_5tupleIJNS_1CILi0EEENS1_IJNS2_ILi1EEENS2_ILi512EEEiEEEEEEEEDaRKT_ENKUlRKT_E_clIS6_EEDaSD_ - $_ZN7cutlass13device_kernelIN5flash19enable_sm80_to_sm89INS1_16FlashAttnBwdSm80INS1_25CollectiveMainloopBwdSm80ILi2ELi2EN4cute5tupleIJNS5_1CILi128EEES8_NS7_ILi64EEEEEENS_10bfloat16_tEfNS_4arch4Sm80ELb0ELb0ELb1ELb0ELb1ELb0ELb0ELb0ELi2ELi4ELi4ELi4ELb0EEENS1_21CollectiveEpilogueBwdISA_SB_SD_Li256ELb0ELb0ELi2EEENS1_19SingleTileSchedulerILb0ELb0ELb0ELi128EEEEEEEEEvNT_6ParamsE$_ZZN4cute16flatten_to_tupleINS_5tupleIJNS1_IJiiEEENS_1CILi8192EEEEEEEEDaRKT_ENKUlRKT_E_clIS2_EEDaSB_)
$_ZN7cutlass13device_kernelIN5flash19enable_sm80_to_sm89INS1_16FlashAttnBwdSm80INS1_25CollectiveMainloopBwdSm80ILi2ELi2EN4cute5tupleIJNS5_1CILi128EEES8_NS7_ILi64EEEEEENS_10bfloat16_tEfNS_4arch4Sm80ELb0ELb0ELb1ELb0ELb1ELb0ELb0ELb0ELi2ELi4ELi4ELi4ELb0EEENS1_21CollectiveEpilogueBwdISA_SB_SD_Li256ELb0ELb0ELi2EEENS1_19SingleTileSchedulerILb0ELb0ELb0ELi128EEEEEEEEEvNT_6ParamsE$_ZZN4cute16flatten_to_tupleINS_5tupleIJNS1_IJiiEEENS_1CILi8192EEEEEEEEDaRKT_ENKUlRKT_E_clIS2_EEDaSB_:
[----:B------:R-:W-:Y:S02]  /*c140*/  MOV R8, R6 ;  /* 0x0000000600087202 */ /* 0x000fe40000000f00 */
[----:B------:R-:W-:-:S04]  /*c150*/  MOV R9, 0x0 ;  /* 0x0000000000097802 */ /* 0x000fc80000000f00 */
[----:B------:R-:W-:Y:S05]  /*c160*/  RET.REL.NODEC R8 `(_ZN7cutlass13device_kernelIN5flash19enable_sm80_to_sm89INS1_16FlashAttnBwdSm80INS1_25CollectiveMainloopBwdSm80ILi2ELi2EN4cute5tupleIJNS5_1CILi128EEES8_NS7_ILi64EEEEEENS_10bfloat16_tEfNS_4arch4Sm80ELb0ELb0ELb1ELb0ELb1ELb0ELb0ELb0ELi2ELi4ELi4ELi4ELb0EEENS1_21CollectiveEpilogueBwdISA_SB_SD_Li256ELb0ELb0ELi2EEENS1_19SingleTileSchedulerILb0ELb0ELb0ELi128EEEEEEEEEvNT_6ParamsE) ;  /* 0xffff3e9008007950 */ /* 0x000fea0003c3ffff */
        .type           $_ZN7cutlass13device_kernelIN5flash19enable_sm80_to_sm89INS1_16FlashAttnBwdSm80INS1_25CollectiveMainloopBwdSm80ILi2ELi2EN4cute5tupleIJNS5_1CILi128EEES8_NS7_ILi64EEEEEENS_10bfloat16_tEfNS_4arch4Sm80ELb0ELb0ELb1ELb0ELb1ELb0ELb0ELb0ELi2ELi4ELi4ELi4ELb0EEENS1_21CollectiveEpilogueBwdISA_SB_SD_Li256ELb0ELb0ELi2EEENS1_19SingleTileSchedulerILb0ELb0ELb0ELi128EEEEEEEEEvNT_6ParamsE$_ZZN4cute16flatten_to_tupleINS_5tupleIJNS_1CILi0EEENS1_IJNS2_ILi1EEENS2_ILi512EEEiEEEEEEEEDaRKT_ENKUlRKT_E_clIS6_EEDaSD_,@function
        .size           $_ZN7cutlass13device_kernelIN5flash19enable_sm80_to_sm89INS1_16FlashAttnBwdSm80INS1_25CollectiveMainloopBwdSm80ILi2ELi2EN4cute5tupleIJNS5_1CILi128EEES8_NS7_ILi64EEEEEENS_10bfloat16_tEfNS_4arch4Sm80ELb0ELb0ELb1ELb0ELb1ELb0ELb0ELb0ELi2ELi4ELi4ELi4ELb0EEENS1_21CollectiveEpilogueBwdISA_SB_SD_Li256ELb0ELb0ELi2EEENS1_19SingleTileSchedulerILb0ELb0ELb0ELi128EEEEEEEEEvNT_6ParamsE$_ZZN4cute16flatten_to_tupleINS_5tupleIJNS_1CILi0EEENS1_IJNS2_ILi1EEENS2_ILi512EEEiEEEEEEEEDaRKT_ENKUlRKT_E_clIS6_EEDaSD_,($_ZN7cutlass13device_kernelIN5flash19enable_sm80_to_sm89INS1_16FlashAttnBwdSm80INS1_25CollectiveMainloopBwdSm80ILi2ELi2EN4cute5tupleIJNS5_1CILi128EEES8_NS7_ILi64EEEEEENS_10bfloat16_tEfNS_4arch4Sm80ELb0ELb0ELb1ELb0ELb1ELb0ELb0ELb0ELi2ELi4ELi4ELi4ELb0EEENS1_21CollectiveEpilogueBwdISA_SB_SD_Li256ELb0ELb0ELi2EEENS1_19SingleTileSchedulerILb0ELb0ELb0ELi128EEEEEEEEEvNT_6ParamsE$_ZZN4cute16flatten_to_tupleINS_5tupleIJNS_1CILi1024EEENS1_IJiiEEEEEEEEDaRKT_ENKUlRKT_E_clIS4_EEDaSB_ - $_ZN7cutlass13device_kernelIN5flash19enable_sm80_to_sm89INS1_16FlashAttnBwdSm80INS1_25CollectiveMainloopBwdSm80ILi2ELi2EN4cute5tupleIJNS5_1CILi128EEES8_NS7_ILi64EEEEEENS_10bfloat16_tEfNS_4arch4Sm80ELb0ELb0ELb1ELb0ELb1ELb0ELb0ELb0ELi2ELi4ELi4ELi4ELb0EEENS1_21CollectiveEpilogueBwdISA_SB_SD_Li256ELb0ELb0ELi2EEENS1_19SingleTileSchedulerILb0ELb0ELb0ELi128EEEEEEEEEvNT_6ParamsE$_ZZN4cute16flatten_to_tupleINS_5tupleIJNS_1CILi0EEENS1_IJNS2_ILi1EEENS2_ILi512EEEiEEEEEEEEDaRKT_ENKUlRKT_E_clIS6_EEDaSD_)
$_ZN7cutlass13device_kernelIN5flash19enable_sm80_to_sm89INS1_16FlashAttnBwdSm80INS1_25CollectiveMainloopBwdSm80ILi2ELi2EN4cute5tupleIJNS5_1CILi128EEES8_NS7_ILi64EEEEEENS_10bfloat16_tEfNS_4arch4Sm80ELb0ELb0ELb1ELb0ELb1ELb0ELb0ELb0ELi2ELi4ELi4ELi4ELb0EEENS1_21CollectiveEpilogueBwdISA_SB_SD_Li256ELb0ELb0ELi2EEENS1_19SingleTileSchedulerILb0ELb0ELb0ELi128EEEEEEEEEvNT_6ParamsE$_ZZN4cute16flatten_to_tupleINS_5tupleIJNS_1CILi0EEENS1_IJNS2_ILi1EEENS2_ILi512EEEiEEEEEEEEDaRKT_ENKUlRKT_E_clIS6_EEDaSD_:
[----:B------:R-:W-:Y:S02]  /*c170*/  MOV R8, R2 ;  /* 0x0000000200087202 */ /* 0x000fe40000000f00 */
[----:B------:R-:W-:-:S04]  /*c180*/  MOV R9, 0x0 ;  /* 0x0000000000097802 */ /* 0x000fc80000000f00 */
[----:B------:R-:W-:Y:S05]  /*c190*/  RET.REL.NODEC R8 `(_ZN7cutlass13device_kernelIN5flash19enable_sm80_to_sm89INS1_16FlashAttnBwdSm80INS1_25CollectiveMainloopBwdSm80ILi2ELi2EN4cute5tupleIJNS5_1CILi128EEES8_NS7_ILi64EEEEEENS_10bfloat16_tEfNS_4arch4Sm80ELb0ELb0ELb1ELb0ELb1ELb0ELb0ELb0ELi2ELi4ELi4ELi4ELb0EEENS1_21CollectiveEpilogueBwdISA_SB_SD_Li256ELb0ELb0ELi2EEENS1_19SingleTileSchedulerILb0ELb0ELb0ELi128EEEEEEEEEvNT_6ParamsE) ;  /* 0xffff3e6008007950 */ /* 0x000fea0003c3ffff */
        .type           $_ZN7cutlass13device_kernelIN5flash19enable_sm80_to_sm89INS1_16FlashAttnBwdSm80INS1_25CollectiveMainloopBwdSm80ILi2ELi2EN4cute5tupleIJNS5_1CILi128EEES8_NS7_ILi64EEEEEENS_10bfloat16_tEfNS_4arch4Sm80ELb0ELb0ELb1ELb0ELb1ELb0ELb0ELb0ELi2ELi4ELi4ELi4ELb0EEENS1_21CollectiveEpilogueBwdISA_SB_SD_Li256ELb0ELb0ELi2EEENS1_19SingleTileSchedulerILb0ELb0ELb0ELi128EEEEEEEEEvNT_6ParamsE$_ZZN4cute16flatten_to_tupleINS_5tupleIJNS_1CILi1024EEENS1_IJiiEEEEEEEEDaRKT_ENKUlRKT_E_clIS4_EEDaSB_,@function
        .size           $_ZN7cutlass13device_kernelIN5flash19enable_sm80_to_sm89INS1_16FlashAttnBwdSm80INS1_25CollectiveMainloopBwdSm80ILi2ELi2EN4cute5tupleIJNS5_1CILi128EEES8_NS7_ILi64EEEEEENS_10bfloat16_tEfNS_4arch4Sm80ELb0ELb0ELb1ELb0ELb1ELb0ELb0ELb0ELi2ELi4ELi4ELi4ELb0EEENS1_21CollectiveEpilogueBwdISA_SB_SD_Li256ELb0ELb0ELi2EEENS1_19SingleTileSchedulerILb0ELb0ELb0ELi128EEEEEEEEEvNT_6ParamsE$_ZZN4cute16flatten_to_tupleINS_5tupleIJNS_1CILi1024EEENS1_IJiiEEEEEEEEDaRKT_ENKUlRKT_E_clIS4_EEDaSB_,($_ZN7cutlass13device_kernelIN5flash19enable_sm80_to_sm89INS1_16FlashAttnBwdSm80INS1_25CollectiveMainloopBwdSm80ILi2ELi2EN4cute5tupleIJNS5_1CILi128EEES8_NS7_ILi64EEEEEENS_10bfloat16_tEfNS_4arch4Sm80ELb0ELb0ELb1ELb0ELb1ELb0ELb0ELb0ELi2ELi4ELi4ELi4ELb0EEENS1_21CollectiveEpilogueBwdISA_SB_SD_Li256ELb0ELb0ELi2EEENS1_19SingleTileSchedulerILb0ELb0ELb0ELi128EEEEEEEEEvNT_6ParamsE$_ZZN4cute16flatten_to_tupleINS_5tupleIJNS_1CILi4096EEENS1_IJNS1_IJiiEEENS2_ILi8192EEEEEEEEEEEDaRKT_ENKUlRKT_E_clIS6_EEDaSD_ - $_ZN7cutlass13device_kernelIN5flash19enable_sm80_to_sm89INS1_16FlashAttnBwdSm80INS1_25CollectiveMainloopBwdSm80ILi2ELi2EN4cute5tupleIJNS5_1CILi128EEES8_NS7_ILi64EEEEEENS_10bfloat16_tEfNS_4arch4Sm80ELb0ELb0ELb1ELb0ELb1ELb0ELb0ELb0ELi2ELi4ELi4ELi4ELb0EEENS1_21CollectiveEpilogueBwdISA_SB_SD_Li256ELb0ELb0ELi2EEENS1_19SingleTileSchedulerILb0ELb0ELb0ELi128EEEEEEEEEvNT_6ParamsE$_ZZN4cute16flatten_to_tupleINS_5tupleIJNS_1CILi1024EEENS1_IJiiEEEEEEEEDaRKT_ENKUlRKT_E_clIS4_EEDaSB_)
$_ZN7cutlass13device_kernelIN5flash19enable_sm80_to_sm89INS1_16FlashAttnBwdSm80INS1_25CollectiveMainloopBwdSm80ILi2ELi2EN4cute5tupleIJNS5_1CILi128EEES8_NS7_ILi64EEEEEENS_10bfloat16_tEfNS_4arch4Sm80ELb0ELb0ELb1ELb0ELb1ELb0ELb0ELb0ELi2ELi4ELi4ELi4ELb0EEENS1_21CollectiveEpilogueBwdISA_SB_SD_Li256ELb0ELb0ELi2EEENS1_19SingleTileSchedulerILb0ELb0ELb0ELi128EEEEEEEEEvNT_6ParamsE$_ZZN4cute16flatten_to_tupleINS_5tupleIJNS_1CILi1024EEENS1_IJiiEEEEEEEEDaRKT_ENKUlRKT_E_clIS4_EEDaSB_:
[----:B------:R-:W-:-:S04]  /*c1a0*/  MOV R5, 0x0 ;  /* 0x0000000000057802 */ /* 0x000fc80000000f00 */
[----:B------:R-:W-:Y:S05]  /*c1b0*/  RET.REL.NODEC R4 `(_ZN7cutlass13device_kernelIN5flash19enable_sm80_to_sm89INS1_16FlashAttnBwdSm80INS1_25CollectiveMainloopBwdSm80ILi2ELi2EN4cute5tupleIJNS5_1CILi128EEES8_NS7_ILi64EEEEEENS_10bfloat16_tEfNS_4arch4Sm80ELb0ELb0ELb1ELb0ELb1ELb0ELb0ELb0ELi2ELi4ELi4ELi4ELb0EEENS1_21CollectiveEpilogueBwdISA_SB_SD_Li256ELb0ELb0ELi2EEENS1_19SingleTileSchedulerILb0ELb0ELb0ELi128EEEEEEEEEvNT_6ParamsE) ;  /* 0xffff3e4004007950 */ /* 0x000fea0003c3ffff */
        .type           $_ZN7cutlass13device_kernelIN5flash19enable_sm80_to_sm89INS1_16FlashAttnBwdSm80INS1_25CollectiveMainloopBwdSm80ILi2ELi2EN4cute5tupleIJNS5_1CILi128EEES8_NS7_ILi64EEEEEENS_10bfloat16_tEfNS_4arch4Sm80ELb0ELb0ELb1ELb0ELb1ELb0ELb0ELb0ELi2ELi4ELi4ELi4ELb0EEENS1_21CollectiveEpilogueBwdISA_SB_SD_Li256ELb0ELb0ELi2EEENS1_19SingleTileSchedulerILb0ELb0ELb0ELi128EEEEEEEEEvNT_6ParamsE$_ZZN4cute16flatten_to_tupleINS_5tupleIJNS_1CILi4096EEENS1_IJNS1_IJiiEEENS2_ILi8192EEEEEEEEEEEDaRKT_ENKUlRKT_E_clIS6_EEDaSD_,@function
        .size           $_ZN7cutlass13device_kernelIN5flash19enable_sm80_to_sm89INS1_16FlashAttnBwdSm80INS1_25CollectiveMainloopBwdSm80ILi2ELi2EN4cute5tupleIJNS5_1CILi128EEES8_NS7_ILi64EEEEEENS_10bfloat16_tEfNS_4arch4Sm80ELb0ELb0ELb1ELb0ELb1ELb0ELb0ELb0ELi2ELi4ELi4ELi4ELb0EEENS1_21CollectiveEpilogueBwdISA_SB_SD_Li256ELb0ELb0ELi2EEENS1_19SingleTileSchedulerILb0ELb0ELb0ELi128EEEEEEEEEvNT_6ParamsE$_ZZN4cute16flatten_to_tupleINS_5tupleIJNS_1CILi4096EEENS1_IJNS1_IJiiEEENS2_ILi8192EEEEEEEEEEEDaRKT_ENKUlRKT_E_clIS6_EEDaSD_,($_ZN7cutlass13device_kernelIN5flash19enable_sm80_to_sm89INS1_16FlashAttnBwdSm80INS1_25CollectiveMainloopBwdSm80ILi2ELi2EN4cute5tupleIJNS5_1CILi128EEES8_NS7_ILi64EEEEEENS_10bfloat16_tEfNS_4arch4Sm80ELb0ELb0ELb1ELb0ELb1ELb0ELb0ELb0ELi2ELi4ELi4ELi4ELb0EEENS1_21CollectiveEpilogueBwdISA_SB_SD_Li256ELb0ELb0ELi2EEENS1_19SingleTileSchedulerILb0ELb0ELb0ELi128EEEEEEEEEvNT_6ParamsE$_ZZN4cute16flatten_to_tupleINS_5tupleIJNS_1CILi4096EEENS1_IJiiEEEEEEEEDaRKT_ENKUlRKT_E_clIS4_EEDaSB_ - $_ZN7cutlass13device_kernelIN5flash19enable_sm80_to_sm89INS1_16FlashAttnBwdSm80INS1_25CollectiveMainloopBwdSm80ILi2ELi2EN4cute5tupleIJNS5_1CILi128EEES8_NS7_ILi64EEEEEENS_10bfloat16_tEfNS_4arch4Sm80ELb0ELb0ELb1ELb0ELb1ELb0ELb0ELb0ELi2ELi4ELi4ELi4ELb0EEENS1_21CollectiveEpilogueBwdISA_SB_SD_Li256ELb0ELb0ELi2EEENS1_19SingleTileSchedulerILb0ELb0ELb0ELi128EEEEEEEEEvNT_6ParamsE$_ZZN4cute16flatten_to_tupleINS_5tupleIJNS_1CILi4096EEENS1_IJNS1_IJiiEEENS2_ILi8192EEEEEEEEEEEDaRKT_ENKUlRKT_E_clIS6_EEDaSD_)
$_ZN7cutlass13device_kernelIN5flash19enable_sm80_to_sm89INS1_16FlashAttnBwdSm80INS1_25CollectiveMainloopBwdSm80ILi2ELi2EN4cute5tupleIJNS5_1CILi128EEES8_NS7_ILi64EEEEEENS_10bfloat16_tEfNS_4arch4Sm80ELb0ELb0ELb1ELb0ELb1ELb0ELb0ELb0ELi2ELi4ELi4ELi4ELb0EEENS1_21CollectiveEpilogueBwdISA_SB_SD_Li256ELb0ELb0ELi2EEENS1_19SingleTileSchedulerILb0ELb0ELb0ELi128EEEEEEEEEvNT_6ParamsE$_ZZN4cute16flatten_to_tupleINS_5tupleIJNS_1CILi4096EEENS1_IJNS1_IJiiEEENS2_ILi8192EEEEEEEEEEEDaRKT_ENKUlRKT_E_clIS6_EEDaSD_:
[----:B------:R-:W-:-:S05]  /*c1c0*/  IADD3 R8, R76, -c[0x0][0x20], RZ ;  /* 0x800008004c087a10 */ /* 0x000fca0007ffe0ff */
[----:B------:R1:W5:Y:S04]  /*c1d0*/  LDL R2, [R8] ;  /* 0x0000000008027983 */ /* 0x0003680000100800 */
[----:B------:R1:W5:Y:S01]  /*c1e0*/  LDL R3, [R8+0x4] ;  /* 0x0000040008037983 */ /* 0x0003620000100800 */
[----:B------:R-:W-:Y:S02]  /*c1f0*/  IADD3 R5, R1, 0x1680, RZ ;  /* 0x0000168001057810 */ /* 0x000fe40007ffe0ff */
[----:B------:R-:W-:Y:S02]  /*c200*/  MOV R6, 0xc230 ;  /* 0x0000c23000067802 */ /* 0x000fe40000000f00 */
[----:B------:R-:W-:Y:S02]  /*c210*/  IADD3 R5, R5, c[0x0][0x20], RZ ;  /* 0x0000080005057a10 */ /* 0x000fe40007ffe0ff */
[----:B-1---5:R-:W-:Y:S05]  /*c220*/  CALL.REL.NOINC `($_ZN7cutlass13device_kernelIN5flash19enable_sm80_to_sm89INS1_16FlashAttnBwdSm80INS1_25CollectiveMainloopBwdSm80ILi2ELi2EN4cute5tupleIJNS5_1CILi128EEES8_NS7_ILi64EEEEEENS_10bfloat16_tEfNS_4arch4Sm80ELb0ELb0ELb1ELb0ELb1ELb0ELb0ELb0ELi2ELi4ELi4ELi4ELb0EEENS1_21CollectiveEpilogueBwdISA_SB_SD_Li256ELb0ELb0ELi2EEENS1_19SingleTileSchedulerILb0ELb0ELb0ELi128EEEEEEEEEvNT_6ParamsE$_ZZN4cute16flatten_to_tupleINS_5tupleIJNS1_IJiiEEENS_1CILi8192EEEEEEEEDaRKT_ENKUlRKT_E_clIS2_EEDaSB_) ;  /* 0xffffff1000007944 */ /* 0x022fea0003c3ffff */
[----:B------:R1:W-:Y:S01]  /*c230*/  STL.64 [R1+0x1680], R2 ;  /* 0x0016800201007387 */ /* 0x0003e20000100a00 */
[----:B------:R-:W-:-:S03]  /*c240*/  MOV R6, 0xc260 ;  /* 0x0000c26000067802 */ /* 0x000fc60000000f00 */
[----:B-1----:R-:W-:Y:S05]  /*c250*/  CALL.REL.NOINC `($_ZN7cutlass13device_kernelIN5flash19enable_sm80_to_sm89INS1_16FlashAttnBwdSm80INS1_25CollectiveMainloopBwdSm80ILi2ELi2EN4cute5tupleIJNS5_1CILi128EEES8_NS7_ILi64EEEEEENS_10bfloat16_tEfNS_4arch4Sm80ELb0ELb0ELb1ELb0ELb1ELb0ELb0ELb0ELi2ELi4ELi4ELi4ELb0EEENS1_21CollectiveEpilogueBwdISA_SB_SD_Li256ELb0ELb0ELi2EEENS1_19SingleTileSchedulerILb0ELb0ELb0ELi128EEEEEEEEEvNT_6ParamsE$_ZZN4cute12filter_tupleINS_5tupleIJNS1_IJiiEEENS_1CILi8192EEEEEEZNS_16flatten_to_tupleIS5_EEDaRKT_EUlRKT_E_EEDaS9_OT0_ENKUlDpSC_E_clIJS2_NS1_IJS4_EEEEEEDaSG_) ;  /* 0xfffff00000007944 */ /* 0x002fea0003c3ffff */
[----:B------:R-:W-:-:S04]  /*c260*/  MOV R5, 0x0 ;  /* 0x0000000000057802 */ /* 0x000fc80000000f00 */
[----:B------:R-:W-:Y:S05]  /*c270*/  RET.REL.NODEC R4 `(_ZN7cutlass13device_kernelIN5flash19enable_sm80_to_sm89INS1_16FlashAttnBwdSm80INS1_25CollectiveMainloopBwdSm80ILi2ELi2EN4cute5tupleIJNS5_1CILi128EEES8_NS7_ILi64EEEEEENS_10bfloat16_tEfNS_4arch4Sm80ELb0ELb0ELb1ELb0ELb1ELb0ELb0ELb0ELi2ELi4ELi4ELi4ELb0EEENS1_21CollectiveEpilogueBwdISA_SB_SD_Li256ELb0ELb0ELi2EEENS1_19SingleTileSchedulerILb0ELb0ELb0ELi128EEEEEEEEEvNT_6ParamsE) ;  /* 0xffff3d8004007950 */ /* 0x000fea0003c3ffff */
        .type           $_ZN7cutlass13device_kernelIN5flash19enable_sm80_to_sm89INS1_16FlashAttnBwdSm80INS1_25CollectiveMainloopBwdSm80ILi2ELi2EN4cute5tupleIJNS5_1CILi128EEES8_NS7_ILi64EEEEEENS_10bfloat16_tEfNS_4arch4Sm80ELb0ELb0ELb1ELb0ELb1ELb0ELb0ELb0ELi2ELi4ELi4ELi4ELb0EEENS1_21CollectiveEpilogueBwdISA_SB_SD_Li256ELb0ELb0ELi2EEENS1_19SingleTileSchedulerILb0ELb0ELb0ELi128EEEEEEEEEvNT_6ParamsE$_ZZN4cute16flatten_to_tupleINS_5tupleIJNS_1CILi4096EEENS1_IJiiEEEEEEEEDaRKT_ENKUlRKT_E_clIS4_EEDaSB_,@function
        .size           $_ZN7cutlass13device_kernelIN5flash19enable_sm80_to_sm89INS1_16FlashAttnBwdSm80INS1_25CollectiveMainloopBwdSm80ILi2ELi2EN4cute5tupleIJNS5_1CILi128EEES8_NS7_ILi64EEEEEENS_10bfloat16_tEfNS_4arch4Sm80ELb0ELb0ELb1ELb0ELb1ELb0ELb0ELb0ELi2ELi4ELi4ELi4ELb0EEENS1_21CollectiveEpilogueBwdISA_SB_SD_Li256ELb0ELb0ELi2EEENS1_19SingleTileSchedulerILb0ELb0ELb0ELi128EEEEEEEEEvNT_6ParamsE$_ZZN4cute16flatten_to_tupleINS_5tupleIJNS_1CILi4096EEENS1_IJiiEEEEEEEEDaRKT_ENKUlRKT_E_clIS4_EEDaSB_,($_ZN7cutlass13device_kernelIN5flash19enable_sm80_to_sm89INS1_16FlashAttnBwdSm80INS1_25CollectiveMainloopBwdSm80ILi2ELi2EN4cute5tupleIJNS5_1CILi128EEES8_NS7_ILi64EEEEEENS_10bfloat16_tEfNS_4arch4Sm80ELb0ELb0ELb1ELb0ELb1ELb0ELb0ELb0ELi2ELi4ELi4ELi4ELb0EEENS1_21CollectiveEpilogueBwdISA_SB_SD_Li256ELb0ELb0ELi2EEENS1_19SingleTileSchedulerILb0ELb0ELb0ELi128EEEEEEEEEvNT_6ParamsE$_ZZN4cute19as_arithmetic_tupleINS_15ArithmeticTupleIJiiEEEEEDaRKT_ENKUlDpRKT_E_clIJiiEEEDaS9_ - $_ZN7cutlass13device_kernelIN5flash19enable_sm80_to_sm89INS1_16FlashAttnBwdSm80INS1_25CollectiveMainloopBwdSm80ILi2ELi2EN4cute5tupleIJNS5_1CILi128EEES8_NS7_ILi64EEEEEENS_10bfloat16_tEfNS_4arch4Sm80ELb0ELb0ELb1ELb0ELb1ELb0ELb0ELb0ELi2ELi4ELi4ELi4ELb0EEENS1_21CollectiveEpilogueBwdISA_SB_SD_Li256ELb0ELb0ELi2EEENS1_19SingleTileSchedulerILb0ELb0ELb0ELi128EEEEEEEEEvNT_6ParamsE$_ZZN4cute16flatten_to_tupleINS_5tupleIJNS_1CILi4096EEENS1_IJiiEEEEEEEEDaRKT_ENKUlRKT_E_clIS4_EEDaSB_)
$_ZN7cutlass13device_kernelIN5flash19enable_sm80_to_sm89INS1_16FlashAttnBwdSm80INS1_25CollectiveMainloopBwdSm80ILi2ELi2EN4cute5tupleIJNS5_1CILi128EEES8_NS7_ILi64EEEEEENS_10bfloat16_tEfNS_4arch4Sm80ELb0ELb0ELb1ELb0ELb1ELb0ELb0ELb0ELi2ELi4ELi4ELi4ELb0EEENS1_21CollectiveEpilogueBwdISA_SB_SD_Li256ELb0ELb0ELi2EEENS1_19SingleTileSchedulerILb0ELb0ELb0ELi128EEEEEEEEEvNT_6ParamsE$_ZZN4cute16flatten_to_tupleINS_5tupleIJNS_1CILi4096EEENS1_IJiiEEEEEEEEDaRKT_ENKUlRKT_E_clIS4_EEDaSB_:
[----:B------:R-:W-:-:S04]  /*c280*/  MOV R5, 0x0 ;  /* 0x0000000000057802 */ /* 0x000fc80000000f00 */
[----:B------:R-:W-:Y:S05]  /*c290*/  RET.REL.NODEC R4 `(_ZN7cutlass13device_kernelIN5flash19enable_sm80_to_sm89INS1_16FlashAttnBwdSm80INS1_25CollectiveMainloopBwdSm80ILi2ELi2EN4cute5tupleIJNS5_1CILi128EEES8_NS7_ILi64EEEEEENS_10bfloat16_tEfNS_4arch4Sm80ELb0ELb0ELb1ELb0ELb1ELb0ELb0ELb0ELi2ELi4ELi4ELi4ELb0EEENS1_21CollectiveEpilogueBwdISA_SB_SD_Li256ELb0ELb0ELi2EEENS1_19SingleTileSchedulerILb0ELb0ELb0ELi128EEEEEEEEEvNT_6ParamsE) ;  /* 0xffff3d6004007950 */ /* 0x000fea0003c3ffff */
        .type           $_ZN7cutlass13device_kernelIN5flash19enable_sm80_to_sm89INS1_16FlashAttnBwdSm80INS1_25CollectiveMainloopBwdSm80ILi2ELi2EN4cute5tupleIJNS5_1CILi128EEES8_NS7_ILi64EEEEEENS_10bfloat16_tEfNS_4arch4Sm80ELb0ELb0ELb1ELb0ELb1ELb0ELb0ELb0ELi2ELi4ELi4ELi4ELb0EEENS1_21CollectiveEpilogueBwdISA_SB_SD_Li256ELb0ELb0ELi2EEENS1_19SingleTileSchedulerILb0ELb0ELb0ELi128EEEEEEEEEvNT_6ParamsE$_ZZN4cute19as_arithmetic_tupleINS_15ArithmeticTupleIJiiEEEEEDaRKT_ENKUlDpRKT_E_clIJiiEEEDaS9_,@function
        .size           $_ZN7cutlass13device_kernelIN5flash19enable_sm80_to_sm89INS1_16FlashAttnBwdSm80INS1_25CollectiveMainloopBwdSm80ILi2ELi2EN4cute5tupleIJNS5_1CILi128EEES8_NS7_ILi64EEEEEENS_10bfloat16_tEfNS_4arch4Sm80ELb0ELb0ELb1ELb0ELb1ELb0ELb0ELb0ELi2ELi4ELi4ELi4ELb0EEENS1_21CollectiveEpilogueBwdISA_SB_SD_Li256ELb0ELb0ELi2EEENS1_19SingleTileSchedulerILb0ELb0ELb0ELi128EEEEEEEEEvNT_6ParamsE$_ZZN4cute19as_arithmetic_tupleINS_15ArithmeticTupleIJiiEEEEEDaRKT_ENKUlDpRKT_E_clIJiiEEEDaS9_,($_ZN7cutlass13device_kernelIN5flash19enable_sm80_to_sm89INS1_16FlashAttnBwdSm80INS1_25CollectiveMainloopBwdSm80ILi2ELi2EN4cute5tupleIJNS5_1CILi128EEES8_NS7_ILi64EEEEEENS_10bfloat16_tEfNS_4arch4Sm80ELb0ELb0ELb1ELb0ELb1ELb0ELb0ELb0ELi2ELi4ELi4ELi4ELb0EEENS1_21CollectiveEpilogueBwdISA_SB_SD_Li256ELb0ELb0ELi2EEENS1_19SingleTileSchedulerILb0ELb0ELb0ELi128EEEEEEEEEvNT_6ParamsE$_ZZN4cute19as_arithmetic_tupleINS_15ArithmeticTupleIJiiEEEEEDaRKT_ENKUlRKT_E_clIiEEDaS8_ - $_ZN7cutlass13device_kernelIN5flash19enable_sm80_to_sm89INS1_16FlashAttnBwdSm80INS1_25CollectiveMainloopBwdSm80ILi2ELi2EN4cute5tupleIJNS5_1CILi128EEES8_NS7_ILi64EEEEEENS_10bfloat16_tEfNS_4arch4Sm80ELb0ELb0ELb1ELb0ELb1ELb0ELb0ELb0ELi2ELi4ELi4ELi4ELb0EEENS1_21CollectiveEpilogueBwdISA_SB_SD_Li256ELb0ELb0ELi2EEENS1_19SingleTileSchedulerILb0ELb0ELb0ELi128EEEEEEEEEvNT_6ParamsE$_ZZN4cute19as_arithmetic_tupleINS_15ArithmeticTupleIJiiEEEEEDaRKT_ENKUlDpRKT_E_clIJiiEEEDaS9_)
$_ZN7cutlass13device_kernelIN5flash19enable_sm80_to_sm89INS1_16FlashAttnBwdSm80INS1_25CollectiveMainloopBwdSm80ILi2ELi2EN4cute5tupleIJNS5_1CILi128EEES8_NS7_ILi64EEEEEENS_10bfloat16_tEfNS_4arch4Sm80ELb0ELb0ELb1ELb0ELb1ELb0ELb0ELb0ELi2ELi4ELi4ELi4ELb0EEENS1_21CollectiveEpilogueBwdISA_SB_SD_Li256ELb0ELb0ELi2EEENS1_19SingleTileSchedulerILb0ELb0ELb0ELi128EEEEEEEEEvNT_6ParamsE$_ZZN4cute19as_arithmetic_tupleINS_15ArithmeticTupleIJiiEEEEEDaRKT_ENKUlDpRKT_E_clIJiiEEEDaS9_:
[----:B------:R-:W-:Y:S01]  /*c2a0*/  IADD3 R3, R1, 0x1688, RZ ;  /* 0x0000168801037810 */ /* 0x000fe20007ffe0ff */
[----:B------:R-:W-:Y:S01]  /*c2b0*/  IMAD.MOV.U32 R2, RZ, RZ, R11 ;  /* 0x000000ffff027224 */ /* 0x000fe200078e000b */
[----:B------:R-:W-:Y:S02]  /*c2c0*/  MOV R6, 0xc2f0 ;  /* 0x0000c2f000067802 */ /* 0x000fe40000000f00 */
[----:B------:R-:W-:Y:S02]  /*c2d0*/  IADD3 R3, R3, c[0x0][0x20], RZ ;  /* 0x0000080003037a10 */ /* 0x000fe40007ffe0ff */
[----:B------:R-:W-:Y:S05]  /*c2e0*/  CALL.REL.NOINC `($_ZN7cutlass13device_kernelIN5flash19enable_sm80_to_sm89INS1_16FlashAttnBwdSm80INS1_25CollectiveMainloopBwdSm80ILi2ELi2EN4cute5tupleIJNS5_1CILi128EEES8_NS7_ILi64EEEEEENS_10bfloat16_tEfNS_4arch4Sm80ELb0ELb0ELb1ELb0ELb1ELb0ELb0ELb0ELi2ELi4ELi4ELi4ELb0EEENS1_21CollectiveEpilogueBwdISA_SB_SD_Li256ELb0ELb0ELi2EEENS1_19SingleTileSchedulerILb0ELb0ELb0ELi128EEEEEEEEEvNT_6ParamsE$_ZN4cute5tupleIJiiEEC2ERKiS3_) ;  /* 0xffffea7000007944 */ /* 0x000fea0003c3ffff */
[----:B------:R1:W5:Y:S01]  /*c2f0*/  LDL.64 R2, [R1+0x1688] ;  /* 0x0016880001027983 */ /* 0x0003620000100a00 */
[----:B------:R-:W-:-:S04]  /*c300*/  MOV R95, 0x0 ;  /* 0x00000000005f7802 */ /* 0x000fc80000000f00 */
[----:B------:R-:W-:Y:S05]  /*c310*/  RET.REL.NODEC R94 `(_ZN7cutlass13device_kernelIN5flash19enable_sm80_to_sm89INS1_16FlashAttnBwdSm80INS1_25CollectiveMainloopBwdSm80ILi2ELi2EN4cute5tupleIJNS5_1CILi128EEES8_NS7_ILi64EEEEEENS_10bfloat16_tEfNS_4arch4Sm80ELb0ELb0ELb1ELb0ELb1ELb0ELb0ELb0ELi2ELi4ELi4ELi4ELb0EEENS1_21CollectiveEpilogueBwdISA_SB_SD_Li256ELb0ELb0ELi2EEENS1_19SingleTileSchedulerILb0ELb0ELb0ELi128EEEEEEEEEvNT_6ParamsE) ;  /* 0xffff3ce05e007950 */ /* 0x000fea0003c3ffff */
        .type           $_ZN7cutlass13device_kernelIN5flash19enable_sm80_to_sm89INS1_16FlashAttnBwdSm80INS1_25CollectiveMainloopBwdSm80ILi2ELi2EN4cute5tupleIJNS5_1CILi128EEES8_NS7_ILi64EEEEEENS_10bfloat16_tEfNS_4arch4Sm80ELb0ELb0ELb1ELb0ELb1ELb0ELb0ELb0ELi2ELi4ELi4ELi4ELb0EEENS1_21CollectiveEpilogueBwdISA_SB_SD_Li256ELb0ELb0ELi2EEENS1_19SingleTileSchedulerILb0ELb0ELb0ELi128EEEEEEEEEvNT_6ParamsE$_ZZN4cute19as_arithmetic_tupleINS_15ArithmeticTupleIJiiEEEEEDaRKT_ENKUlRKT_E_clIiEEDaS8_,@function
        .size           $_ZN7cutlass13device_kernelIN5flash19enable_sm80_to_sm89INS1_16FlashAttnBwdSm80INS1_25CollectiveMainloopBwdSm80ILi2ELi2EN4cute5tupleIJNS5_1CILi128EEES8_NS7_ILi64EEEEEENS_10bfloat16_tEfNS_4arch4Sm80ELb0ELb0ELb1ELb0ELb1ELb0ELb0ELb0ELi2ELi4ELi4ELi4ELb0EEENS1_21CollectiveEpilogueBwdISA_SB_SD_Li256ELb0ELb0ELi2EEENS1_19SingleTileSchedulerILb0ELb0ELb0ELi128EEEEEEEEEvNT_6ParamsE$_ZZN4cute19as_arithmetic_tupleINS_15ArithmeticTupleIJiiEEEEEDaRKT_ENKUlRKT_E_clIiEEDaS8_,($_ZN7cutlass13device_kernelIN5flash19enable_sm80_to_sm89INS1_16FlashAttnBwdSm80INS1_25CollectiveMainloopBwdSm80ILi2ELi2EN4cute5tupleIJNS5_1CILi128EEES8_NS7_ILi64EEEEEENS_10bfloat16_tEfNS_4arch4Sm80ELb0ELb0ELb1ELb0ELb1ELb0ELb0ELb0ELi2ELi4ELi4ELi4ELb0EEENS1_21CollectiveEpilogueBwdISA_SB_SD_Li256ELb0ELb0ELi2EEENS1_19SingleTileSchedulerILb0ELb0ELb0ELi128EEEEEEEEEvNT_6ParamsE$_ZZN4cute4diceINS_5tupleIJNS1_IJiNS1_IJiNS_1CILi0EEEEEEEEENS1_IJNS_10UnderscoreENS1_IJS6_S6_EEEEEEEEES9_EEDaRKT_RKT0_ENKUlRKT_RKT0_E_clIS5_S5_EEDaSI_SL_ - $_ZN7cutlass13device_kernelIN5flash19enable_sm80_to_sm89INS1_16FlashAttnBwdSm80INS1_25CollectiveMainloopBwdSm80ILi2ELi2EN4cute5tupleIJNS5_1CILi128EEES8_NS7_ILi64EEEEEENS_10bfloat16_tEfNS_4arch4Sm80ELb0ELb0ELb1ELb0ELb1ELb0ELb0ELb0ELi2ELi4ELi4ELi4ELb0EEENS1_21CollectiveEpilogueBwdISA_SB_SD_Li256ELb0ELb0ELi2EEENS1_19SingleTileSchedulerILb0ELb0ELb0ELi128EEEEEEEEEvNT_6ParamsE$_ZZN4cute19as_arithmetic_tupleINS_15ArithmeticTupleIJiiEEEEEDaRKT_ENKUlRKT_E_clIiEEDaS8_)
$_ZN7cutlass13device_kernelIN5flash19enable_sm80_to_sm89INS1_16FlashAttnBwdSm80INS1_25CollectiveMainloopBwdSm80ILi2ELi2EN4cute5tupleIJNS5_1CILi128EEES8_NS7_ILi64EEEEEENS_10bfloat16_tEfNS_4arch4Sm80ELb0ELb0ELb1ELb0ELb1ELb0ELb0ELb0ELi2ELi4ELi4ELi4ELb0EEENS1_21CollectiveEpilogueBwdISA_SB_SD_Li256ELb0ELb0ELi2EEENS1_19SingleTileSchedulerILb0ELb0ELb0ELi128EEEEEEEEEvNT_6ParamsE$_ZZN4cute19as_arithmetic_tupleINS_15ArithmeticTupleIJiiEEEEEDaRKT_ENKUlRKT_E_clIiEEDaS8_:
[----:B------:R-:W-:Y:S02]  /*c320*/  MOV R6, R8 ;  /* 0x0000000800067202 */ /* 0x000fe40000000f00 */
[----:B------:R-:W-:Y:S02]  /*c330*/  MOV R8, R2 ;  /* 0x0000000200087202 */ /* 0x000fe40000000f00 */
[----:B------:R-:W-:-:S04]  /*c340*/  MOV R9, 0x0 ;  /* 0x0000000000097802 */ /* 0x000fc80000000f00 */
[----:B------:R-:W-:Y:S05]  /*c350*/  RET.REL.NODEC R8 `(_ZN7cutlass13device_kernelIN5flash19enable_sm80_to_sm89INS1_16FlashAttnBwdSm80INS1_25CollectiveMainloopBwdSm80ILi2ELi2EN4cute5tupleIJNS5_1CILi128EEES8_NS7_ILi64EEEEEENS_10bfloat16_tEfNS_4arch4Sm80ELb0ELb0ELb1ELb0ELb1ELb0ELb0ELb0ELi2ELi4ELi4ELi4ELb0EEENS1_21CollectiveEpilogueBwdISA_SB_SD_Li256ELb0ELb0ELi2EEENS1_19SingleTileSchedulerILb0ELb0ELb0ELi128EEEEEEEEEvNT_6ParamsE) ;  /* 0xffff3ca008007950 */ /* 0x000fea0003c3ffff */
        .type           $_ZN7cutlass13device_kernelIN5flash19enable_sm80_to_sm89INS1_16FlashAttnBwdSm80INS1_25CollectiveMainloopBwdSm80ILi2ELi2EN4cute5tupleIJNS5_1CILi128EEES8_NS7_ILi64EEEEEENS_10bfloat16_tEfNS_4arch4Sm80ELb0ELb0ELb1ELb0ELb1ELb0ELb0ELb0ELi2ELi4ELi4ELi4ELb0EEENS1_21CollectiveEpilogueBwdISA_SB_SD_Li256ELb0ELb0ELi2EEENS1_19SingleTileSchedulerILb0ELb0ELb0ELi128EEEEEEEEEvNT_6ParamsE$_ZZN4cute4diceINS_5tupleIJNS1_IJiNS1_IJiNS_1CILi0EEEEEEEEENS1_IJNS_10UnderscoreENS1_IJS6_S6_EEEEEEEEES9_EEDaRKT_RKT0_ENKUlRKT_RKT0_E_clIS5_S5_EEDaSI_SL_,@function
        .size           $_ZN7cutlass13device_kernelIN5flash19enable_sm80_to_sm89INS1_16FlashAttnBwdSm80INS1_25CollectiveMainloopBwdSm80ILi2ELi2EN4cute5tupleIJNS5_1CILi128EEES8_NS7_ILi64EEEEEENS_10bfloat16_tEfNS_4arch4Sm80ELb0ELb0ELb1ELb0ELb1ELb0ELb0ELb0ELi2ELi4ELi4ELi4ELb0EEENS1_21CollectiveEpilogueBwdISA_SB_SD_Li256ELb0ELb0ELi2EEENS1_19SingleTileSchedulerILb0ELb0ELb0ELi128EEEEEEEEEvNT_6ParamsE$_ZZN4cute4diceINS_5tupleIJNS1_IJiNS1_IJiNS_1CILi0EEEEEEEEENS1_IJNS_10UnderscoreENS1_IJS6_S6_EEEEEEEEES9_EEDaRKT_RKT0_ENKUlRKT_RKT0_E_clIS5_S5_EEDaSI_SL_,($_ZN7cutlass13device_kernelIN5flash19enable_sm80_to_sm89INS1_16FlashAttnBwdSm80INS1_25CollectiveMainloopBwdSm80ILi2ELi2EN4cute5tupleIJNS5_1CILi128EEES8_NS7_ILi64EEEEEENS_10bfloat16_tEfNS_4arch4Sm80ELb0ELb0ELb1ELb0ELb1ELb0ELb0ELb0ELi2ELi4ELi4ELi4ELb0EEENS1_21CollectiveEpilogueBwdISA_SB_SD_Li256ELb0ELb0ELi2EEENS1_19SingleTileSchedulerILb0ELb0ELb0ELi128EEEEEEEEEvNT_6ParamsE$_ZZN4cute4takeILi1ELi2ENS_5tupleIJNS1_IJNS_1CILi1EEENS2_ILi0EEEEEEiEEEEEDaRKT1_ENKUlDpRKT_E_clIJiEEEDaSD_ - $_ZN7cutlass13device_kernelIN5flash19enable_sm80_to_sm89INS1_16FlashAttnBwdSm80INS1_25CollectiveMainloopBwdSm80ILi2ELi2EN4cute5tupleIJNS5_1CILi128EEES8_NS7_ILi64EEEEEENS_10bfloat16_tEfNS_4arch4Sm80ELb0ELb0ELb1ELb0ELb1ELb0ELb0ELb0ELi2ELi4ELi4ELi4ELb0EEENS1_21CollectiveEpilogueBwdISA_SB_SD_Li256ELb0ELb0ELi2EEENS1_19SingleTileSchedulerILb0ELb0ELb0ELi128EEEEEEEEEvNT_6ParamsE$_ZZN4cute4diceINS_5tupleIJNS1_IJiNS1_IJiNS_1CILi0EEEEEEEEENS1_IJNS_10UnderscoreENS1_IJS6_S6_EEEEEEEEES9_EEDaRKT_RKT0_ENKUlRKT_RKT0_E_clIS5_S5_EEDaSI_SL_)
$_ZN7cutlass13device_kernelIN5flash19enable_sm80_to_sm89INS1_16FlashAttnBwdSm80INS1_25CollectiveMainloopBwdSm80ILi2ELi2EN4cute5tupleIJNS5_1CILi128EEES8_NS7_ILi64EEEEEENS_10bfloat16_tEfNS_4arch4Sm80ELb0ELb0ELb1ELb0ELb1ELb0ELb0ELb0ELi2ELi4ELi4ELi4ELb0EEENS1_21CollectiveEpilogueBwdISA_SB_SD_Li256ELb0ELb0ELi2EEENS1_19SingleTileSchedulerILb0ELb0ELb0ELi128EEEEEEEEEvNT_6ParamsE$_ZZN4cute4diceINS_5tupleIJNS1_IJiNS1_IJiNS_1CILi0EEEEEEEEENS1_IJNS_10UnderscoreENS1_IJS6_S6_EEEEEEEEES9_EEDaRKT_RKT0_ENKUlRKT_RKT0_E_clIS5_S5_EEDaSI_SL_:
[----:B------:R-:W-:-:S05]  /*c360*/  IADD3 R6, R2, -c[0x0][0x20], RZ ;  /* 0x8000080002067a10 */ /* 0x000fca0007ffe0ff */
[----:B------:R1:W5:Y:S01]  /*c370*/  LDL R3, [R6] ;  /* 0x0000000006037983 */ /* 0x0003620000100800 */
[----:B------:R-:W-:Y:S02]  /*c380*/  IADD3 R5, R1, 0x1680, RZ ;  /* 0x0000168001057810 */ /* 0x000fe40007ffe0ff */
[----:B------:R-:W-:Y:S02]  /*c390*/  MOV R10, 0xc3c0 ;  /* 0x0000c3c0000a7802 */ /* 0x000fe40000000f00 */
[----:B------:R-:W-:Y:S02]  /*c3a0*/  IADD3 R5, R5, c[0x0][0x20], RZ ;  /* 0x0000080005057a10 */ /* 0x000fe40007ffe0ff */
[----:B-1---5:R-:W-:Y:S05]  /*c3b0*/  CALL.REL.NOINC `($_ZN7cutlass13device_kernelIN5flash19enable_sm80_to_sm89INS1_16FlashAttnBwdSm80INS1_25CollectiveMainloopBwdSm80ILi2ELi2EN4cute5tupleIJNS5_1CILi128EEES8_NS7_ILi64EEEEEENS_10bfloat16_tEfNS_4arch4Sm80ELb0ELb0ELb1ELb0ELb1ELb0ELb0ELb0ELi2ELi4ELi4ELi4ELb0EEENS1_21CollectiveEpilogueBwdISA_SB_SD_Li256ELb0ELb0ELi2EEENS1_19SingleTileSchedulerILb0ELb0ELb0ELi128EEEEEEEEEvNT_6ParamsE$_ZZN4cute6detail9lift_diceINS_5tupleIJiNS2_IJiNS_1CILi0EEEEEEEEES6_EEDaRKT_RKT0_ENKUlRKT_RKT0_E_clIiiEEDaSF_SI_) ;  /* 0x000024a000007944 */ /* 0x022fea0003c00000 */
[----:B------:R1:W5:Y:S01]  /*c3c0*/  LDL R3, [R6+0x4] ;  /* 0x0000040006037983 */ /* 0x0003620000100800 */
[----:B------:R-:W-:-:S03]  /*c3d0*/  MOV R10, 0xc3f0 ;  /* 0x0000c3f0000a7802 */ /* 0x000fc60000000f00 */
[----:B-12--5:R-:W-:Y:S05]  /*c3e0*/  CALL.REL.NOINC `($_ZN7cutlass13device_kernelIN5flash19enable_sm80_to_sm89INS1_16FlashAttnBwdSm80INS1_25CollectiveMainloopBwdSm80ILi2ELi2EN4cute5tupleIJNS5_1CILi128EEES8_NS7_ILi64EEEEEENS_10bfloat16_tEfNS_4arch4Sm80ELb0ELb0ELb1ELb0ELb1ELb0ELb0ELb0ELi2ELi4ELi4ELi4ELb0EEENS1_21CollectiveEpilogueBwdISA_SB_SD_Li256ELb0ELb0ELi2EEENS1_19SingleTileSchedulerILb0ELb0ELb0ELi128EEEEEEEEEvNT_6ParamsE$_ZZN4cute6detail9lift_diceINS_5tupleIJiNS2_IJiNS_1CILi0EEEEEEEEES6_EEDaRKT_RKT0_ENKUlRKT_RKT0_E_clIS5_S5_EEDaSF_SI_) ;  /* 0x000023f000007944 */ /* 0x026fea0003c00000 */
[----:B------:R2:W-:Y:S01]  /*c3f0*/  STL [R1+0x1680], R6 ;  /* 0x0016800601007387 */ /* 0x0005e20000100800 */
[----:B------:R-:W-:-:S03]  /*c400*/  MOV R2, 0xc420 ;  /* 0x0000c42000027802 */ /* 0x000fc60000000f00 */
[----:B-12---:R-:W-:Y:S05]  /*c410*/  CALL.REL.NOINC `($_ZN7cutlass13device_kernelIN5flash19enable_sm80_to_sm89INS1_16FlashAttnBwdSm80INS1_25CollectiveMainloopBwdSm80ILi2ELi2EN4cute5tupleIJNS5_1CILi128EEES8_NS7_ILi64EEEEEENS_10bfloat16_tEfNS_4arch4Sm80ELb0ELb0ELb1ELb0ELb1ELb0ELb0ELb0ELi2ELi4ELi4ELi4ELb0EEENS1_21CollectiveEpilogueBwdISA_SB_SD_Li256ELb0ELb0ELi2EEENS1_19SingleTileSchedulerILb0ELb0ELb0ELi128EEEEEEEEEvNT_6ParamsE$_ZZN4cute12filter_tupleINS_5tupleIJiNS1_IJiNS_1CILi0EEEEEEEEES5_ZNS_6detail9lift_diceIS5_S5_EEDaRKT_RKT0_EUlRKT_RKT0_E_EEDaSA_SD_OT1_ENKUlDpSG_E_clIJNS1_IJiEEES4_EEEDaSN_) ;  /* 0xfffff59000007944 */ /* 0x006fea0003c3ffff */
[----:B-----5:R-:W-:Y:S02]  /*c420*/  MOV R2, R5 ;  /* 0x0000000500027202 */ /* 0x020fe40000000f00 */
[----:B------:R-:W-:-:S04]  /*c430*/  MOV R5, 0x0 ;  /* 0x0000000000057802 */ /* 0x000fc80000000f00 */
[----:B------:R-:W-:Y:S05]  /*c440*/  RET.REL.NODEC R4 `(_ZN7cutlass13device_kernelIN5flash19enable_sm80_to_sm89INS1_16FlashAttnBwdSm80INS1_25CollectiveMainloopBwdSm80ILi2ELi2EN4cute5tupleIJNS5_1CILi128EEES8_NS7_ILi64EEEEEENS_10bfloat16_tEfNS_4arch4Sm80ELb0ELb0ELb1ELb0ELb1ELb0ELb0ELb0ELi2ELi4ELi4ELi4ELb0EEENS1_21CollectiveEpilogueBwdISA_SB_SD_Li256ELb0ELb0ELi2EEENS1_19SingleTileSchedulerILb0ELb0ELb0ELi128EEEEEEEEEvNT_6ParamsE) ;  /* 0xffff3bb004007950 */ /* 0x000fea0003c3ffff */
        .type           $_ZN7cutlass13device_kernelIN5flash19enable_sm80_to_sm89INS1_16FlashAttnBwdSm80INS1_25CollectiveMainloopBwdSm80ILi2ELi2EN4cute5tupleIJNS5_1CILi128EEES8_NS7_ILi64EEEEEENS_10bfloat16_tEfNS_4arch4Sm80ELb0ELb0ELb1ELb0ELb1ELb0ELb0ELb0ELi2ELi4ELi4ELi4ELb0EEENS1_21CollectiveEpilogueBwdISA_SB_SD_Li256ELb0ELb0ELi2EEENS1_19SingleTileSchedulerILb0ELb0ELb0ELi128EEEEEEEEEvNT_6ParamsE$_ZZN4cute4takeILi1ELi2ENS_5tupleIJNS1_IJNS_1CILi1EEENS2_ILi0EEEEEEiEEEEEDaRKT1_ENKUlDpRKT_E_clIJiEEEDaSD_,@function
        .size           $_ZN7cutlass13device_kernelIN5flash19enable_sm80_to_sm89INS1_16FlashAttnBwdSm80INS1_25CollectiveMainloopBwdSm80ILi2ELi2EN4cute5tupleIJNS5_1CILi128EEES8_NS7_ILi64EEEEEENS_10bfloat16_tEfNS_4arch4Sm80ELb0ELb0ELb1ELb0ELb1ELb0ELb0ELb0ELi2ELi4ELi4ELi4ELb0EEENS1_21CollectiveEpilogueBwdISA_SB_SD_Li256ELb0ELb0ELi2EEENS1_19SingleTileSchedulerILb0ELb0ELb0ELi128EEEEEEEEEvNT_6ParamsE$_ZZN4cute4takeILi1ELi2ENS_5tupleIJNS1_IJNS_1CILi1EEENS2_ILi0EEEEEEiEEEEEDaRKT1_ENKUlDpRKT_E_clIJiEEEDaSD_,($_ZN7cutlass13device_kernelIN5flash19enable_sm80_to_sm89INS1_16FlashAttnBwdSm80INS1_25CollectiveMainloopBwdSm80ILi2ELi2EN4cute5tupleIJNS5_1CILi128EEES8_NS7_ILi64EEEEEENS_10bfloat16_tEfNS_4arch4Sm80ELb0ELb0ELb1ELb0ELb1ELb0ELb0ELb0ELi2ELi4ELi4ELi4ELb0EEENS1_21CollectiveEpilogueBwdISA_SB_SD_Li256ELb0ELb0ELi2EEENS1_19SingleTileSchedulerILb0ELb0ELb0ELi128EEEEEEEEEvNT_6ParamsE$_ZZN4cute4takeILi1ELi3ENS_5tupleIJNS1_IJNS_1CILi1EEENS2_ILi512EEEiEEENS2_ILi4096EEENS1_IJNS1_IJiiEEENS2_ILi8192EEEEEEEEEEEDaRKT1_ENKUlDpRKT_E_clIJS6_S9_EEEDaSH_ - $_ZN7cutlass13device_kernelIN5flash19enable_sm80_to_sm89INS1_16FlashAttnBwdSm80INS1_25CollectiveMainloopBwdSm80ILi2ELi2EN4cute5tupleIJNS5_1CILi128EEES8_NS7_ILi64EEEEEENS_10bfloat16_tEfNS_4arch4Sm80ELb0ELb0ELb1ELb0ELb1ELb0ELb0ELb0ELi2ELi4ELi4ELi4ELb0EEENS1_21CollectiveEpilogueBwdISA_SB_SD_Li256ELb0ELb0ELi2EEENS1_19SingleTileSchedulerILb0ELb0ELb0ELi128EEEEEEEEEvNT_6ParamsE$_ZZN4cute4takeILi1ELi2ENS_5tupleIJNS1_IJNS_1CILi1EEENS2_ILi0EEEEEEiEEEEEDaRKT1_ENKUlDpRKT_E_clIJiEEEDaSD_)
$_ZN7cutlass13device_kernelIN5flash19enable_sm80_to_sm89INS1_16FlashAttnBwdSm80INS1_25CollectiveMainloopBwdSm80ILi2ELi2EN4cute5tupleIJNS5_1CILi128EEES8_NS7_ILi64EEEEEENS_10bfloat16_tEfNS_4arch4Sm80ELb0ELb0ELb1ELb0ELb1ELb0ELb0ELb0ELi2ELi4ELi4ELi4ELb0EEENS1_21CollectiveEpilogueBwdISA_SB_SD_Li256ELb0ELb0ELi2EEENS1_19SingleTileSchedulerILb0ELb0ELb0ELi128EEEEEEEEEvNT_6ParamsE$_ZZN4cute4takeILi1ELi2ENS_5tupleIJNS1_IJNS_1CILi1EEENS2_ILi0EEEEEEiEEEEEDaRKT1_ENKUlDpRKT_E_clIJiEEEDaSD_:
[----:B------:R-:W-:Y:S02]  /*c450*/  IADD3 R2, R1, 0x1680, RZ ;  /* 0x0000168001027810 */ /* 0x000fe40007ffe0ff */
[----:B------:R-:W-:Y:S02]  /*c460*/  MOV R8, 0xc490 ;  /* 0x0000c49000087802 */ /* 0x000fe40000000f00 */
[----:B------:R-:W-:Y:S02]  /*c470*/  IADD3 R2, R2, c[0x0][0x20], RZ ;  /* 0x0000080002027a10 */ /* 0x000fe40007ffe0ff */
[----:B------:R-:W-:Y:S05]  /*c480*/  CALL.REL.NOINC `($_ZN7cutlass13device_kernelIN5flash19enable_sm80_to_sm89INS1_16FlashAttnBwdSm80INS1_25CollectiveMainloopBwdSm80ILi2ELi2EN4cute5tupleIJNS5_1CILi128EEES8_NS7_ILi64EEEEEENS_10bfloat16_tEfNS_4arch4Sm80ELb0ELb0ELb1ELb0ELb1ELb0ELb0ELb0ELi2ELi4ELi4ELi4ELb0EEENS1_21CollectiveEpilogueBwdISA_SB_SD_Li256ELb0ELb0ELi2EEENS1_19SingleTileSchedulerILb0ELb0ELb0ELi128EEEEEEEEEvNT_6ParamsE$_ZN4cute3eso3ESOILb0ELb1EJiEEC2ERKi) ;  /* 0xffffab0000007944 */ /* 0x000fea0003c3ffff */
[----:B-1----:R1:W5:Y:S01]  /*c490*/  LDL R3, [R1+0x1680] ;  /* 0x0016800001037983 */ /* 0x0023620000100800 */
[----:B------:R-:W-:-:S04]  /*c4a0*/  MOV R7, 0x0 ;  /* 0x0000000000077802 */ /* 0x000fc80000000f00 */
[----:B------:R-:W-:Y:S05]  /*c4b0*/  RET.REL.NODEC R6 `(_ZN7cutlass13device_kernelIN5flash19enable_sm80_to_sm89INS1_16FlashAttnBwdSm80INS1_25CollectiveMainloopBwdSm80ILi2ELi2EN4cute5tupleIJNS5_1CILi128EEES8_NS7_ILi64EEEEEENS_10bfloat16_tEfNS_4arch4Sm80ELb0ELb0ELb1ELb0ELb1ELb0ELb0ELb0ELi2ELi4ELi4ELi4ELb0EEENS1_21CollectiveEpilogueBwdISA_SB_SD_Li256ELb0ELb0ELi2EEENS1_19SingleTileSchedulerILb0ELb0ELb0ELi128EEEEEEEEEvNT_6ParamsE) ;  /* 0xffff3b4006007950 */ /* 0x000fea0003c3ffff */
        .type           $_ZN7cutlass13device_kernelIN5flash19enable_sm80_to_sm89INS1_16FlashAttnBwdSm80INS1_25CollectiveMainloopBwdSm80ILi2ELi2EN4cute5tupleIJNS5_1CILi128EEES8_NS7_ILi64EEEEEENS_10bfloat16_tEfNS_4arch4Sm80ELb0ELb0ELb1ELb0ELb1ELb0ELb0ELb0ELi2ELi4ELi4ELi4ELb0EEENS1_21CollectiveEpilogueBwdISA_SB_SD_Li256ELb0ELb0ELi2EEENS1_19SingleTileSchedulerILb0ELb0ELb0ELi128EEEEEEEEEvNT_6ParamsE$_ZZN4cute4takeILi1ELi3ENS_5tupleIJNS1_IJNS_1CILi1EEENS2_ILi512EEEiEEENS2_ILi4096EEENS1_IJNS1_IJiiEEENS2_ILi8192EEEEEEEEEEEDaRKT1_ENKUlDpRKT_E_clIJS6_S9_EEEDaSH_,@function
        .size           $_ZN7cutlass13device_kernelIN5flash19enable_sm80_to_sm89INS1_16FlashAttnBwdSm80INS1_25CollectiveMainloopBwdSm80ILi2ELi2EN4cute5tupleIJNS5_1CILi128EEES8_NS7_ILi64EEEEEENS_10bfloat16_tEfNS_4arch4Sm80ELb0ELb0ELb1ELb0ELb1ELb0ELb0ELb0ELi2ELi4ELi4ELi4ELb0EEENS1_21CollectiveEpilogueBwdISA_SB_SD_Li256ELb0ELb0ELi2EEENS1_19SingleTileSchedulerILb0ELb0ELb0ELi128EEEEEEEEEvNT_6ParamsE$_ZZN4cute4takeILi1ELi3ENS_5tupleIJNS1_IJNS_1CILi1EEENS2_ILi512EEEiEEENS2_ILi4096EEENS1_IJNS1_IJiiEEENS2_ILi8192EEEEEEEEEEEDaRKT1_ENKUlDpRKT_E_clIJS6_S9_EEEDaSH_,($_ZN7cutlass13device_kernelIN5flash19enable_sm80_to_sm89INS1_16FlashAttnBwdSm80INS1_25CollectiveMainloopBwdSm80ILi2ELi2EN4cute5tupleIJNS5_1CILi128EEES8_NS7_ILi64EEEEEENS_10bfloat16_tEfNS_4arch4Sm80ELb0ELb0ELb1ELb0ELb1ELb0ELb0ELb0ELi2ELi4ELi4ELi4ELb0EEENS1_21CollectiveEpilogueBwdISA_SB_SD_Li256ELb0ELb0ELi2EEENS1_19SingleTileSchedulerILb0ELb0ELb0ELi128EEEEEEEEEvNT_6ParamsE$_ZZN4cute4takeILi1ELi3ENS_5tupleIJNS1_IJNS_1CILi1EEENS2_ILi512EEEiEEENS2_ILi4096EEENS1_IJiiEEEEEEEEDaRKT1_ENKUlDpRKT_E_clIJS6_S7_EEEDaSF_ - $_ZN7cutlass13device_kernelIN5flash19enable_sm80_to_sm89INS1_16FlashAttnBwdSm80INS1_25CollectiveMainloopBwdSm80ILi2ELi2EN4cute5tupleIJNS5_1CILi128EEES8_NS7_ILi64EEEEEENS_10bfloat16_tEfNS_4arch4Sm80ELb0ELb0ELb1ELb0ELb1ELb0ELb0ELb0ELi2ELi4ELi4ELi4ELb0EEENS1_21CollectiveEpilogueBwdISA_SB_SD_Li256ELb0ELb0ELi2EEENS1_19SingleTileSchedulerILb0ELb0ELb0ELi128EEEEEEEEEvNT_6ParamsE$_ZZN4cute4takeILi1ELi3ENS_5tupleIJNS1_IJNS_1CILi1EEENS2_ILi512EEEiEEENS2_ILi4096EEENS1_IJNS1_IJiiEEENS2_ILi8192EEEEEEEEEEEDaRKT1_ENKUlDpRKT_E_clIJS6_S9_EEEDaSH_)
$_ZN7cutlass13device_kernelIN5flash19enable_sm80_to_sm89INS1_16FlashAttnBwdSm80INS1_25CollectiveMainloopBwdSm80ILi2ELi2EN4cute5tupleIJNS5_1CILi128EEES8_NS7_ILi64EEEEEENS_10bfloat16_tEfNS_4arch4Sm80ELb0ELb0ELb1ELb0ELb1ELb0ELb0ELb0ELi2ELi4ELi4ELi4ELb0EEENS1_21CollectiveEpilogueBwdISA_SB_SD_Li256ELb0ELb0ELi2EEENS1_19SingleTileSchedulerILb0ELb0ELb0ELi128EEEEEEEEEvNT_6ParamsE$_ZZN4cute4takeILi1ELi3ENS_5tupleIJNS1_IJNS_1CILi1EEENS2_ILi512EEEiEEENS2_ILi4096EEENS1_IJNS1_IJiiEEENS2_ILi8192EEEEEEEEEEEDaRKT1_ENKUlDpRKT_E_clIJS6_S9_EEEDaSH_:
[----:B------:R-:W-:Y:S02]  /*c4c0*/  IADD3 R2, R1, 0x1680, RZ ;  /* 0x0000168001027810 */ /* 0x000fe40007ffe0ff */
[----:B------:R-:W-:Y:S02]  /*c4d0*/  MOV R6, 0xc500 ;  /* 0x0000c50000067802 */ /* 0x000fe40000000f00 */
[----:B------:R-:W-:Y:S02]  /*c4e0*/  IADD3 R2, R2, c[0x0][0x20], RZ ;  /* 0x0000080002027a10 */ /* 0x000fe40007ffe0ff */
[----:B------:R-:W-:Y:S05]  /*c4f0*/  CALL.REL.NOINC `($_ZN7cutlass13device_kernelIN5flash19enable_sm80_to_sm89INS1_16FlashAttnBwdSm80INS1_25CollectiveMainloopBwdSm80ILi2ELi2EN4cute5tupleIJNS5_1CILi128EEES8_NS7_ILi64EEEEEENS_10bfloat16_tEfNS_4arch4Sm80ELb0ELb0ELb1ELb0ELb1ELb0ELb0ELb0ELi2ELi4ELi4ELi4ELb0EEENS1_21CollectiveEpilogueBwdISA_SB_SD_Li256ELb0ELb0ELi2EEENS1_19SingleTileSchedulerILb0ELb0ELb0ELi128EEEEEEEEEvNT_6ParamsE$_ZN4cute3eso3ESOILb1ELb0EJNS_1CILi4096EEENS_5tupleIJNS4_IJiiEEENS2_ILi8192EEEEEEEEC2ERKS3_RKS7_) ;  /* 0xffffb7a000007944 */ /* 0x000fea0003c3ffff */
[----:B-1----:R1:W5:Y:S01]  /*c500*/  LDL.64 R2, [R1+0x1680] ;  /* 0x0016800001027983 */ /* 0x0023620000100a00 */
[----:B------:R-:W-:-:S04]  /*c510*/  MOV R5, 0x0 ;  /* 0x0000000000057802 */ /* 0x000fc80000000f00 */
[----:B------:R-:W-:Y:S05]  /*c520*/  RET.REL.NODEC R4 `(_ZN7cutlass13device_kernelIN5flash19enable_sm80_to_sm89INS1_16FlashAttnBwdSm80INS1_25CollectiveMainloopBwdSm80ILi2ELi2EN4cute5tupleIJNS5_1CILi128EEES8_NS7_ILi64EEEEEENS_10bfloat16_tEfNS_4arch4Sm80ELb0ELb0ELb1ELb0ELb1ELb0ELb0ELb0ELi2ELi4ELi4ELi4ELb0EEENS1_21CollectiveEpilogueBwdISA_SB_SD_Li256ELb0ELb0ELi2EEENS1_19SingleTileSchedulerILb0ELb0ELb0ELi128EEEEEEEEEvNT_6ParamsE) ;  /* 0xffff3ad004007950 */ /* 0x000fea0003c3ffff */
        .type           $_ZN7cutlass13device_kernelIN5flash19enable_sm80_to_sm89INS1_16FlashAttnBwdSm80INS1_25CollectiveMainloopBwdSm80ILi2ELi2EN4cute5tupleIJNS5_1CILi128EEES8_NS7_ILi64EEEEEENS_10bfloat16_tEfNS_4arch4Sm80ELb0ELb0ELb1ELb0ELb1ELb0ELb0ELb0ELi2ELi4ELi4ELi4ELb0EEENS1_21CollectiveEpilogueBwdISA_SB_SD_Li256ELb0ELb0ELi2EEENS1_19SingleTileSchedulerILb0ELb0ELb0ELi128EEEEEEEEEvNT_6ParamsE$_ZZN4cute4takeILi1ELi3ENS_5tupleIJNS1_IJNS_1CILi1EEENS2_ILi512EEEiEEENS2_ILi4096EEENS1_IJiiEEEEEEEEDaRKT1_ENKUlDpRKT_E_clIJS6_S7_EEEDaSF_,@function
        .size           $_ZN7cutlass13device_kernelIN5flash19enable_sm80_to_sm89INS1_16FlashAttnBwdSm80INS1_25CollectiveMainloopBwdSm80ILi2ELi2EN4cute5tupleIJNS5_1CILi128EEES8_NS7_ILi64EEEEEENS_10bfloat16_tEfNS_4arch4Sm80ELb0ELb0ELb1ELb0ELb1ELb0ELb0ELb0ELi2ELi4ELi4ELi4ELb0EEENS1_21CollectiveEpilogueBwdISA_SB_SD_Li256ELb0ELb0ELi2EEENS1_19SingleTileSchedulerILb0ELb0ELb0ELi128EEEEEEEEEvNT_6ParamsE$_ZZN4cute4takeILi1ELi3ENS_5tupleIJNS1_IJNS_1CILi1EEENS2_ILi512EEEiEEENS2_ILi4096EEENS1_IJiiEEEEEEEEDaRKT1_ENKUlDpRKT_E_clIJS6_S7_EEEDaSF_,($_ZN7cutlass13device_kernelIN5flash19enable_sm80_to_sm89INS1_16FlashAttnBwdSm80INS1_25CollectiveMainloopBwdSm80ILi2ELi2EN4cute5tupleIJNS5_1CILi128EEES8_NS7_ILi64EEEEEENS_10bfloat16_tEfNS_4arch4Sm80ELb0ELb0ELb1ELb0ELb1ELb0ELb0ELb0ELi2ELi4ELi4ELi4ELb0EEENS1_21CollectiveEpilogueBwdISA_SB_SD_Li256ELb0ELb0ELi2EEENS1_19SingleTileSchedulerILb0ELb0ELb0ELi128EEEEEEEEEvNT_6ParamsE$_ZZN4cute4takeILi1ELi3ENS_5tupleIJNS1_IJNS_1CILi1EEEiEEENS2_ILi1024EEENS1_IJiiEEEEEEEEDaRKT1_ENKUlDpRKT_E_clIJS5_S6_EEEDaSE_ - $_ZN7cutlass13device_kernelIN5flash19enable_sm80_to_sm89INS1_16FlashAttnBwdSm80INS1_25CollectiveMainloopBwdSm80ILi2ELi2EN4cute5tupleIJNS5_1CILi128EEES8_NS7_ILi64EEEEEENS_10bfloat16_tEfNS_4arch4Sm80ELb0ELb0ELb1ELb0ELb1ELb0ELb0ELb0ELi2ELi4ELi4ELi4ELb0EEENS1_21CollectiveEpilogueBwdISA_SB_SD_Li256ELb0ELb0ELi2EEENS1_19SingleTileSchedulerILb0ELb0ELb0ELi128EEEEEEEEEvNT_6ParamsE$_ZZN4cute4takeILi1ELi3ENS_5tupleIJNS1_IJNS_1CILi1EEENS2_ILi512EEEiEEENS2_ILi4096EEENS1_IJiiEEEEEEEEDaRKT1_ENKUlDpRKT_E_clIJS6_S7_EEEDaSF_)
$_ZN7cutlass13device_kernelIN5flash19enable_sm80_to_sm89INS1_16FlashAttnBwdSm80INS1_25CollectiveMainloopBwdSm80ILi2ELi2EN4cute5tupleIJNS5_1CILi128EEES8_NS7_ILi64EEEEEENS_10bfloat16_tEfNS_4arch4Sm80ELb0ELb0ELb1ELb0ELb1ELb0ELb0ELb0ELi2ELi4ELi4ELi4ELb0EEENS1_21CollectiveEpilogueBwdISA_SB_SD_Li256ELb0ELb0ELi2EEENS1_19SingleTileSchedulerILb0ELb0ELb0ELi128EEEEEEEEEvNT_6ParamsE$_ZZN4cute4takeILi1ELi3ENS_5tupleIJNS1_IJNS_1CILi1EEENS2_ILi512EEEiEEENS2_ILi4096EEENS1_IJiiEEEEEEEEDaRKT1_ENKUlDpRKT_E_clIJS6_S7_EEEDaSF_:
[----:B------:R-:W-:Y:S02]  /*c530*/  IADD3 R2, R1, 0x1380, RZ ;  /* 0x0000138001027810 */ /* 0x000fe40007ffe0ff */
[----:B------:R-:W-:Y:S02]  /*c540*/  MOV R6, 0xc570 ;  /* 0x0000c57000067802 */ /* 0x000fe40000000f00 */
[----:B------:R-:W-:Y:S02]  /*c550*/  IADD3 R2, R2, c[0x0][0x20], RZ ;  /* 0x0000080002027a10 */ /* 0x000fe40007ffe0ff */
[----:B------:R-:W-:Y:S05]  /*c560*/  CALL.REL.NOINC `($_ZN7cutlass13device_kernelIN5flash19enable_sm80_to_sm89INS1_16FlashAttnBwdSm80INS1_25CollectiveMainloopBwdSm80ILi2ELi2EN4cute5tupleIJNS5_1CILi128EEES8_NS7_ILi64EEEEEENS_10bfloat16_tEfNS_4arch4Sm80ELb0ELb0ELb1ELb0ELb1ELb0ELb0ELb0ELi2ELi4ELi4ELi4ELb0EEENS1_21CollectiveEpilogueBwdISA_SB_SD_Li256ELb0ELb0ELi2EEENS1_19SingleTileSchedulerILb0ELb0ELb0ELi128EEEEEEEEEvNT_6ParamsE$_ZN4cute3eso3ESOILb1ELb0EJNS_1CILi4096EEENS_5tupleIJiiEEEEEC2ERKS3_RKS5_) ;  /* 0xffffb79000007944 */ /* 0x000fea0003c3ffff */
[----:B-1----:R1:W5:Y:S01]  /*c570*/  LDL.64 R2, [R1+0x1380] ;  /* 0x0013800001027983 */ /* 0x0023620000100a00 */
[----:B------:R-:W-:-:S04]  /*c580*/  MOV R5, 0x0 ;  /* 0x0000000000057802 */ /* 0x000fc80000000f00 */
[----:B------:R-:W-:Y:S05]  /*c590*/  RET.REL.NODEC R4 `(_ZN7cutlass13device_kernelIN5flash19enable_sm80_to_sm89INS1_16FlashAttnBwdSm80INS1_25CollectiveMainloopBwdSm80ILi2ELi2EN4cute5tupleIJNS5_1CILi128EEES8_NS7_ILi64EEEEEENS_10bfloat16_tEfNS_4arch4Sm80ELb0ELb0ELb1ELb0ELb1ELb0ELb0ELb0ELi2ELi4ELi4ELi4ELb0EEENS1_21CollectiveEpilogueBwdISA_SB_SD_Li256ELb0ELb0ELi2EEENS1_19SingleTileSchedulerILb0ELb0ELb0ELi128EEEEEEEEEvNT_6ParamsE) ;  /* 0xffff3a6004007950 */ /* 0x000fea0003c3ffff */
        .type           $_ZN7cutlass13device_kernelIN5flash19enable_sm80_to_sm89INS1_16FlashAttnBwdSm80INS1_25CollectiveMainloopBwdSm80ILi2ELi2EN4cute5tupleIJNS5_1CILi128EEES8_NS7_ILi64EEEEEENS_10bfloat16_tEfNS_4arch4Sm80ELb0ELb0ELb1ELb0ELb1ELb0ELb0ELb0ELi2ELi4ELi4ELi4ELb0EEENS1_21CollectiveEpilogueBwdISA_SB_SD_Li256ELb0ELb0ELi2EEENS1_19SingleTileSchedulerILb0ELb0ELb0ELi128EEEEEEEEEvNT_6ParamsE$_ZZN4cute4takeILi1ELi3ENS_5tupleIJNS1_IJNS_1CILi1EEEiEEENS2_ILi1024EEENS1_IJiiEEEEEEEEDaRKT1_ENKUlDpRKT_E_clIJS5_S6_EEEDaSE_,@function
        .size           $_ZN7cutlass13device_kernelIN5flash19enable_sm80_to_sm89INS1_16FlashAttnBwdSm80INS1_25CollectiveMainloopBwdSm80ILi2ELi2EN4cute5tupleIJNS5_1CILi128EEES8_NS7_ILi64EEEEEENS_10bfloat16_tEfNS_4arch4Sm80ELb0ELb0ELb1ELb0ELb1ELb0ELb0ELb0ELi2ELi4ELi4ELi4ELb0EEENS1_21CollectiveEpilogueBwdISA_SB_SD_Li256ELb0ELb0ELi2EEENS1_19SingleTileSchedulerILb0ELb0ELb0ELi128EEEEEEEEEvNT_6ParamsE$_ZZN4cute4takeILi1ELi3ENS_5tupleIJNS1_IJNS_1CILi1EEEiEEENS2_ILi1024EEENS1_IJiiEEEEEEEEDaRKT1_ENKUlDpRKT_E_clIJS5_S6_EEEDaSE_,($_ZN7cutlass13device_kernelIN5flash19enable_sm80_to_sm89INS1_16FlashAttnBwdSm80INS1_25CollectiveMainloopBwdSm80ILi2ELi2EN4cute5tupleIJNS5_1CILi128EEES8_NS7_ILi64EEEEEENS_10bfloat16_tEfNS_4arch4Sm80ELb0ELb0ELb1ELb0ELb1ELb0ELb0ELb0ELi2ELi4ELi4ELi4ELb0EEENS1_21CollectiveEpilogueBwdISA_SB_SD_Li256ELb0ELb0ELi2EEENS1_19SingleTileSchedulerILb0ELb0ELb0ELi128EEEEEEEEEvNT_6ParamsE$_ZZN4cute4takeILi1ELi3ENS_5tupleIJNS1_IJiNS_1CILi512EEEEEENS1_IJiiEEENS2_ILi1024EEEEEEEEDaRKT1_ENKUlDpRKT_E_clIJS5_S6_EEEDaSE_ - $_ZN7cutlass13device_kernelIN5flash19enable_sm80_to_sm89INS1_16FlashAttnBwdSm80INS1_25CollectiveMainloopBwdSm80ILi2ELi2EN4cute5tupleIJNS5_1CILi128EEES8_NS7_ILi64EEEEEENS_10bfloat16_tEfNS_4arch4Sm80ELb0ELb0ELb1ELb0ELb1ELb0ELb0ELb0ELi2ELi4ELi4ELi4ELb0EEENS1_21CollectiveEpilogueBwdISA_SB_SD_Li256ELb0ELb0ELi2EEENS1_19SingleTileSchedulerILb0ELb0ELb0ELi128EEEEEEEEEvNT_6ParamsE$_ZZN4cute4takeILi1ELi3ENS_5tupleIJNS1_IJNS_1CILi1EEEiEEENS2_ILi1024EEENS1_IJiiEEEEEEEEDaRKT1_ENKUlDpRKT_E_clIJS5_S6_EEEDaSE_)
$_ZN7cutlass13device_kernelIN5flash19enable_sm80_to_sm89INS1_16FlashAttnBwdSm80INS1_25CollectiveMainloopBwdSm80ILi2ELi2EN4cute5tupleIJNS5_1CILi128EEES8_NS7_ILi64EEEEEENS_10bfloat16_tEfNS_4arch4Sm80ELb0ELb0ELb1ELb0ELb1ELb0ELb0ELb0ELi2ELi4ELi4ELi4ELb0EEENS1_21CollectiveEpilogueBwdISA_SB_SD_Li256ELb0ELb0ELi2EEENS1_19SingleTileSchedulerILb0ELb0ELb0ELi128EEEEEEEEEvNT_6ParamsE$_ZZN4cute4takeILi1ELi3ENS_5tupleIJNS1_IJNS_1CILi1EEEiEEENS2_ILi1024EEENS1_IJiiEEEEEEEEDaRKT1_ENKUlDpRKT_E_clIJS5_S6_EEEDaSE_:
[----:B------:R-:W-:Y:S02]  /*c5a0*/  IADD3 R2, R1, 0x1380, RZ ;  /* 0x0000138001027810 */ /* 0x000fe40007ffe0ff */
[----:B------:R-:W-:Y:S02]  /*c5b0*/  MOV R6, 0xc5e0 ;  /* 0x0000c5e000067802 */ /* 0x000fe40000000f00 */
[----:B------:R-:W-:Y:S02]  /*c5c0*/  IADD3 R2, R2, c[0x0][0x20], RZ ;  /* 0x0000080002027a10 */ /* 0x000fe40007ffe0ff */
[----:B------:R-:W-:Y:S05]  /*c5d0*/  CALL.REL.NOINC `($_ZN7cutlass13device_kernelIN5flash19enable_sm80_to_sm89INS1_16FlashAttnBwdSm80INS1_25CollectiveMainloopBwdSm80ILi2ELi2EN4cute5tupleIJNS5_1CILi128EEES8_NS7_ILi64EEEEEENS_10bfloat16_tEfNS_4arch4Sm80ELb0ELb0ELb1ELb0ELb1ELb0ELb0ELb0ELi2ELi4ELi4ELi4ELb0EEENS1_21CollectiveEpilogueBwdISA_SB_SD_Li256ELb0ELb0ELi2EEENS1_19SingleTileSchedulerILb0ELb0ELb0ELi128EEEEEEEEEvNT_6ParamsE$_ZN4cute3eso3ESOILb1ELb0EJNS_1CILi1024EEENS_5tupleIJiiEEEEEC2ERKS3_RKS5_) ;  /* 0xffffb13000007944 */ /* 0x000fea0003c3ffff */
[----:B-1----:R1:W5:Y:S01]  /*c5e0*/  LDL.64 R2, [R1+0x1380] ;  /* 0x0013800001027983 */ /* 0x0023620000100a00 */
[----:B------:R-:W-:-:S04]  /*c5f0*/  MOV R5, 0x0 ;  /* 0x0000000000057802 */ /* 0x000fc80000000f00 */
[----:B------:R-:W-:Y:S05]  /*c600*/  RET.REL.NODEC R4 `(_ZN7cutlass13device_kernelIN5flash19enable_sm80_to_sm89INS1_16FlashAttnBwdSm80INS1_25CollectiveMainloopBwdSm80ILi2ELi2EN4cute5tupleIJNS5_1CILi128EEES8_NS7_ILi64EEEEEENS_10bfloat16_tEfNS_4arch4Sm80ELb0ELb0ELb1ELb0ELb1ELb0ELb0ELb0ELi2ELi4ELi4ELi4ELb0EEENS1_21CollectiveEpilogueBwdISA_SB_SD_Li256ELb0ELb0ELi2EEENS1_19SingleTileSchedulerILb0ELb0ELb0ELi128EEEEEEEEEvNT_6ParamsE) ;  /* 0xffff39f004007950 */ /* 0x000fea0003c3ffff */
        .type           $_ZN7cutlass13device_kernelIN5flash19enable_sm80_to_sm89INS1_16FlashAttnBwdSm80INS1_25CollectiveMainloopBwdSm80ILi2ELi2EN4cute5tupleIJNS5_1CILi128EEES8_NS7_ILi64EEEEEENS_10bfloat16_tEfNS_4arch4Sm80ELb0ELb0ELb1ELb0ELb1ELb0ELb0ELb0ELi2ELi4ELi4ELi4ELb0EEENS1_21CollectiveEpilogueBwdISA_SB_SD_Li256ELb0ELb0ELi2EEENS1_19SingleTileSchedulerILb0ELb0ELb0ELi128EEEEEEEEEvNT_6ParamsE$_ZZN4cute4takeILi1ELi3ENS_5tupleIJNS1_IJiNS_1CILi512EEEEEENS1_IJiiEEENS2_ILi1024EEEEEEEEDaRKT1_ENKUlDpRKT_E_clIJS5_S6_EEEDaSE_,@function
        .size           $_ZN7cutlass13device_kernelIN5flash19enable_sm80_to_sm89INS1_16FlashAttnBwdSm80INS1_25CollectiveMainloopBwdSm80ILi2ELi2EN4cute5tupleIJNS5_1CILi128EEES8_NS7_ILi64EEEEEENS_10bfloat16_tEfNS_4arch4Sm80ELb0ELb0ELb1ELb0ELb1ELb0ELb0ELb0ELi2ELi4ELi4ELi4ELb0EEENS1_21CollectiveEpilogueBwdISA_SB_SD_Li256ELb0ELb0ELi2EEENS1_19SingleTileSchedulerILb0ELb0ELb0ELi128EEEEEEEEEvNT_6ParamsE$_ZZN4cute4takeILi1ELi3ENS_5tupleIJNS1_IJiNS_1CILi512EEEEEENS1_IJiiEEENS2_ILi1024EEEEEEEEDaRKT1_ENKUlDpRKT_E_clIJS5_S6_EEEDaSE_,($_ZN7cutlass13device_kernelIN5flash19enable_sm80_to_sm89INS1_16FlashAttnBwdSm80INS1_25CollectiveMainloopBwdSm80ILi2ELi2EN4cute5tupleIJNS5_1CILi128EEES8_NS7_ILi64EEEEEENS_10bfloat16_tEfNS_4arch4Sm80ELb0ELb0ELb1ELb0ELb1ELb0ELb0ELb0ELi2ELi4ELi4ELi4ELb0EEENS1_21CollectiveEpilogueBwdISA_SB_SD_Li256ELb0ELb0ELi2EEENS1_19SingleTileSchedulerILb0ELb0ELb0ELi128EEEEEEEEEvNT_6ParamsE$_ZZN4cute5sliceINS_5tupleIJNS1_IJNS_10UnderscoreENS_1CILi0EEEEEENS1_IJS4_S2_EEEEEENS1_IJNS1_IJNS1_IJNS3_ILi1EEES4_EEES4_EEENS1_IJNS1_IJS4_S4_EEEiEEEEEEEEDaRKT_RKT0_ENKUlRKT_RKT0_E_clIS6_SC_EEDaSM_SP_ - $_ZN7cutlass13device_kernelIN5flash19enable_sm80_to_sm89INS1_16FlashAttnBwdSm80INS1_25CollectiveMainloopBwdSm80ILi2ELi2EN4cute5tupleIJNS5_1CILi128EEES8_NS7_ILi64EEEEEENS_10bfloat16_tEfNS_4arch4Sm80ELb0ELb0ELb1ELb0ELb1ELb0ELb0ELb0ELi2ELi4ELi4ELi4ELb0EEENS1_21CollectiveEpilogueBwdISA_SB_SD_Li256ELb0ELb0ELi2EEENS1_19SingleTileSchedulerILb0ELb0ELb0ELi128EEEEEEEEEvNT_6ParamsE$_ZZN4cute4takeILi1ELi3ENS_5tupleIJNS1_IJiNS_1CILi512EEEEEENS1_IJiiEEENS2_ILi1024EEEEEEEEDaRKT1_ENKUlDpRKT_E_clIJS5_S6_EEEDaSE_)
$_ZN7cutlass13device_kernelIN5flash19enable_sm80_to_sm89INS1_16FlashAttnBwdSm80INS1_25CollectiveMainloopBwdSm80ILi2ELi2EN4cute5tupleIJNS5_1CILi128EEES8_NS7_ILi64EEEEEENS_10bfloat16_tEfNS_4arch4Sm80ELb0ELb0ELb1ELb0ELb1ELb0ELb0ELb0ELi2ELi4ELi4ELi4ELb0EEENS1_21CollectiveEpilogueBwdISA_SB_SD_Li256ELb0ELb0ELi2EEENS1_19SingleTileSchedulerILb0ELb0ELb0ELi128EEEEEEEEEvNT_6ParamsE$_ZZN4cute4takeILi1ELi3ENS_5tupleIJNS1_IJiNS_1CILi512EEEEEENS1_IJiiEEENS2_ILi1024EEEEEEEEDaRKT1_ENKUlDpRKT_E_clIJS5_S6_EEEDaSE_:
[----:B------:R-:W-:Y:S02]  /*c610*/  IADD3 R2, R1, 0x1680, RZ ;  /* 0x0000168001027810 */ /* 0x000fe40007ffe0ff */
[----:B------:R-:W-:Y:S02]  /*c620*/  MOV R6, 0xc650 ;  /* 0x0000c65000067802 */ /* 0x000fe40000000f00 */
[----:B------:R-:W-:Y:S02]  /*c630*/  IADD3 R2, R2, c[0x0][0x20], RZ ;  /* 0x0000080002027a10 */ /* 0x000fe40007ffe0ff */
[----:B------:R-:W-:Y:S05]  /*c640*/  CALL.REL.NOINC `($_ZN7cutlass13device_kernelIN5flash19enable_sm80_to_sm89INS1_16FlashAttnBwdSm80INS1_25CollectiveMainloopBwdSm80ILi2ELi2EN4cute5tupleIJNS5_1CILi128EEES8_NS7_ILi64EEEEEENS_10bfloat16_tEfNS_4arch4Sm80ELb0ELb0ELb1ELb0ELb1ELb0ELb0ELb0ELi2ELi4ELi4ELi4ELb0EEENS1_21CollectiveEpilogueBwdISA_SB_SD_Li256ELb0ELb0ELi2EEENS1_19SingleTileSchedulerILb0ELb0ELb0ELi128EEEEEEEEEvNT_6ParamsE$_ZN4cute3eso3ESOILb0ELb1EJNS_5tupleIJiiEEENS_1CILi1024EEEEEC2ERKS3_RKS5_) ;  /* 0xffffa84000007944 */ /* 0x000fea0003c3ffff */
[----:B-1----:R1:W5:Y:S01]  /*c650*/  LDL.64 R2, [R1+0x1680] ;  /* 0x0016800001027983 */ /* 0x0023620000100a00 */
[----:B------:R-:W-:-:S04]  /*c660*/  MOV R5, 0x0 ;  /* 0x0000000000057802 */ /* 0x000fc80000000f00 */
[----:B------:R-:W-:Y:S05]  /*c670*/  RET.REL.NODEC R4 `(_ZN7cutlass13device_kernelIN5flash19enable_sm80_to_sm89INS1_16FlashAttnBwdSm80INS1_25CollectiveMainloopBwdSm80ILi2ELi2EN4cute5tupleIJNS5_1CILi128EEES8_NS7_ILi64EEEEEENS_10bfloat16_tEfNS_4arch4Sm80ELb0ELb0ELb1ELb0ELb1ELb0ELb0ELb0ELi2ELi4ELi4ELi4ELb0EEENS1_21CollectiveEpilogueBwdISA_SB_SD_Li256ELb0ELb0ELi2EEENS1_19SingleTileSchedulerILb0ELb0ELb0ELi128EEEEEEEEEvNT_6ParamsE) ;  /* 0xffff398004007950 */ /* 0x000fea0003c3ffff */
        .type           $_ZN7cutlass13device_kernelIN5flash19enable_sm80_to_sm89INS1_16FlashAttnBwdSm80INS1_25CollectiveMainloopBwdSm80ILi2ELi2EN4cute5tupleIJNS5_1CILi128EEES8_NS7_ILi64EEEEEENS_10bfloat16_tEfNS_4arch4Sm80ELb0ELb0ELb1ELb0ELb1ELb0ELb0ELb0ELi2ELi4ELi4ELi4ELb0EEENS1_21CollectiveEpilogueBwdISA_SB_SD_Li256ELb0ELb0ELi2EEENS1_19SingleTileSchedulerILb0ELb0ELb0ELi128EEEEEEEEEvNT_6ParamsE$_ZZN4cute5sliceINS_5tupleIJNS1_IJNS_10UnderscoreENS_1CILi0EEEEEENS1_IJS4_S2_EEEEEENS1_IJNS1_IJNS1_IJNS3_ILi1EEES4_EEES4_EEENS1_IJNS1_IJS4_S4_EEEiEEEEEEEEDaRKT_RKT0_ENKUlRKT_RKT0_E_clIS6_SC_EEDaSM_SP_,@function
        .size           $_ZN7cutlass13device_kernelIN5flash19enable_sm80_to_sm89INS1_16FlashAttnBwdSm80INS1_25CollectiveMainloopBwdSm80ILi2ELi2EN4cute5tupleIJNS5_1CILi128EEES8_NS7_ILi64EEEEEENS_10bfloat16_tEfNS_4arch4Sm80ELb0ELb0ELb1ELb0ELb1ELb0ELb0ELb0ELi2ELi4ELi4ELi4ELb0EEENS1_21CollectiveEpilogueBwdISA_SB_SD_Li256ELb0ELb0ELi2EEENS1_19SingleTileSchedulerILb0ELb0ELb0ELi128EEEEEEEEEvNT_6ParamsE$_ZZN4cute5sliceINS_5tupleIJNS1_IJNS_10UnderscoreENS_1CILi0EEEEEENS1_IJS4_S2_EEEEEENS1_IJNS1_IJNS1_IJNS3_ILi1EEES4_EEES4_EEENS1_IJNS1_IJS4_S4_EEEiEEEEEEEEDaRKT_RKT0_ENKUlRKT_RKT0_E_clIS6_SC_EEDaSM_SP_,($_ZN7cutlass13device_kernelIN5flash19enable_sm80_to_sm89INS1_16FlashAttnBwdSm80INS1_25CollectiveMainloopBwdSm80ILi2ELi2EN4cute5tupleIJNS5_1CILi128EEES8_NS7_ILi64EEEEEENS_10bfloat16_tEfNS_4arch4Sm80ELb0ELb0ELb1ELb0ELb1ELb0ELb0ELb0ELi2ELi4ELi4ELi4ELb0EEENS1_21CollectiveEpilogueBwdISA_SB_SD_Li256ELb0ELb0ELi2EEENS1_19SingleTileSchedulerILb0ELb0ELb0ELi128EEEEEEEEEvNT_6ParamsE$_ZZN4cute5sliceINS_5tupleIJNS_10UnderscoreES2_NS_1CILi0EEEEEENS1_IJNS1_IJNS3_ILi1EEES4_EEEiNS3_ILi1024EEEEEEEEDaRKT_RKT0_ENKUlRKT_RKT0_E_clIS2_iEEDaSI_SL_ - $_ZN7cutlass13device_kernelIN5flash19enable_sm80_to_sm89INS1_16FlashAttnBwdSm80INS1_25CollectiveMainloopBwdSm80ILi2ELi2EN4cute5tupleIJNS5_1CILi128EEES8_NS7_ILi64EEEEEENS_10bfloat16_tEfNS_4arch4Sm80ELb0ELb0ELb1ELb0ELb1ELb0ELb0ELb0ELi2ELi4ELi4ELi4ELb0EEENS1_21CollectiveEpilogueBwdISA_SB_SD_Li256ELb0ELb0ELi2EEENS1_19SingleTileSchedulerILb0ELb0ELb0ELi128EEEEEEEEEvNT_6ParamsE$_ZZN4cute5sliceINS_5tupleIJNS1_IJNS_10UnderscoreENS_1CILi0EEEEEENS1_IJS4_S2_EEEEEENS1_IJNS1_IJNS1_IJNS3_ILi1EEES4_EEES4_EEENS1_IJNS1_IJS4_S4_EEEiEEEEEEEEDaRKT_RKT0_ENKUlRKT_RKT0_E_clIS6_SC_EEDaSM_SP_)
$_ZN7cutlass13device_kernelIN5flash19enable_sm80_to_sm89INS1_16FlashAttnBwdSm80INS1_25CollectiveMainloopBwdSm80ILi2ELi2EN4cute5tupleIJNS5_1CILi128EEES8_NS7_ILi64EEEEEENS_10bfloat16_tEfNS_4arch4Sm80ELb0ELb0ELb1ELb0ELb1ELb0ELb0ELb0ELi2ELi4ELi4ELi4ELb0EEENS1_21CollectiveEpilogueBwdISA_SB_SD_Li256ELb0ELb0ELi2EEENS1_19SingleTileSchedulerILb0ELb0ELb0ELi128EEEEEEEEEvNT_6ParamsE$_ZZN4cute5sliceINS_5tupleIJNS1_IJNS_10UnderscoreENS_1CILi0EEEEEENS1_IJS4_S2_EEEEEENS1_IJNS1_IJNS1_IJNS3_ILi1EEES4_EEES4_EEENS1_IJNS1_IJS4_S4_EEEiEEEEEEEEDaRKT_RKT0_ENKUlRKT_RKT0_E_clIS6_SC_EEDaSM_SP_:
[----:B------:R-:W-:Y:S02]  /*c680*/  MOV R10, 0xc6a0 ;  /* 0x0000c6a0000a7802 */ /* 0x000fe40000000f00 */
[----:B------:R-:W-:Y:S05]  /*c690*/  CALL.REL.NOINC `($_ZN7cutlass13device_kernelIN5flash19enable_sm80_to_sm89INS1_16FlashAttnBwdSm80INS1_25CollectiveMainloopBwdSm80ILi2ELi2EN4cute5tupleIJNS5_1CILi128EEES8_NS7_ILi64EEEEEENS_10bfloat16_tEfNS_4arch4Sm80ELb0ELb0ELb1ELb0ELb1ELb0ELb0ELb0ELi2ELi4ELi4ELi4ELb0EEENS1_21CollectiveEpilogueBwdISA_SB_SD_Li256ELb0ELb0ELi2EEENS1_19SingleTileSchedulerILb0ELb0ELb0ELi128EEEEEEEEEvNT_6ParamsE$_ZZN4cute6detail10lift_sliceINS_5tupleIJNS_1CILi0EEENS_10UnderscoreEEEENS2_IJNS2_IJS4_S4_EEEiEEEEEDaRKT_RKT0_ENKUlRKT_RKT0_E_clIS5_iEEDaSH_SK_) ;  /* 0x000002a000007944 */ /* 0x000fea0003c00000 */
[----:B------:R-:W-:Y:S02]  /*c6a0*/  MOV R10, 0xc6c0 ;  /* 0x0000c6c0000a7802 */ /* 0x000fe40000000f00 */
[----:B-1---5:R-:W-:Y:S05]  /*c6b0*/  CALL.REL.NOINC `($_ZN7cutlass13device_kernelIN5flash19enable_sm80_to_sm89INS1_16FlashAttnBwdSm80INS1_25CollectiveMainloopBwdSm80ILi2ELi2EN4cute5tupleIJNS5_1CILi128EEES8_NS7_ILi64EEEEEENS_10bfloat16_tEfNS_4arch4Sm80ELb0ELb0ELb1ELb0ELb1ELb0ELb0ELb0ELi2ELi4ELi4ELi4ELb0EEENS1_21CollectiveEpilogueBwdISA_SB_SD_Li256ELb0ELb0ELi2EEENS1_19SingleTileSchedulerILb0ELb0ELb0ELi128EEEEEEEEEvNT_6ParamsE$_ZZN4cute12filter_tupleINS_5tupleIJNS_1CILi0EEENS_10UnderscoreEEEENS1_IJNS1_IJS3_S3_EEEiEEEZNS_6detail10lift_sliceIS5_S7_EEDaRKT_RKT0_EUlRKT_RKT0_E_EEDaSC_SF_OT1_ENKUlDpSI_E_clIJNS1_IJEEENS1_IJiEEEEEEDaSP_) ;  /* 0xffffef4000007944 */ /* 0x022fea0003c3ffff */
[----:B------:R-:W-:Y:S02]  /*c6c0*/  MOV R7, 0x0 ;  /* 0x0000000000077802 */ /* 0x000fe40000000f00 */
[----:B-----5:R-:W-:Y:S02]  /*c6d0*/  MOV R3, R2 ;  /* 0x0000000200037202 */ /* 0x020fe40000000f00 */
[----:B------:R-:W-:Y:S05]  /*c6e0*/  RET.REL.NODEC R6 `(_ZN7cutlass13device_kernelIN5flash19enable_sm80_to_sm89INS1_16FlashAttnBwdSm80INS1_25CollectiveMainloopBwdSm80ILi2ELi2EN4cute5tupleIJNS5_1CILi128EEES8_NS7_ILi64EEEEEENS_10bfloat16_tEfNS_4arch4Sm80ELb0ELb0ELb1ELb0ELb1ELb0ELb0ELb0ELi2ELi4ELi4ELi4ELb0EEENS1_21CollectiveEpilogueBwdISA_SB_SD_Li256ELb0ELb0ELi2EEENS1_19SingleTileSchedulerILb0ELb0ELb0ELi128EEEEEEEEEvNT_6ParamsE) ;  /* 0xffff391006007950 */ /* 0x000fea0003c3ffff */
        .type           $_ZN7cutlass13device_kernelIN5flash19enable_sm80_to_sm89INS1_16FlashAttnBwdSm80INS1_25CollectiveMainloopBwdSm80ILi2ELi2EN4cute5tupleIJNS5_1CILi128EEES8_NS7_ILi64EEEEEENS_10bfloat16_tEfNS_4arch4Sm80ELb0ELb0ELb1ELb0ELb1ELb0ELb0ELb0ELi2ELi4ELi4ELi4ELb0EEENS1_21CollectiveEpilogueBwdISA_SB_SD_Li256ELb0ELb0ELi2EEENS1_19SingleTileSchedulerILb0ELb0ELb0ELi128EEEEEEEEEvNT_6ParamsE$_ZZN4cute5sliceINS_5tupleIJNS_10UnderscoreES2_NS_1CILi0EEEEEENS1_IJNS1_IJNS3_ILi1EEES4_EEEiNS3_ILi1024EEEEEEEEDaRKT_RKT0_ENKUlRKT_RKT0_E_clIS2_iEEDaSI_SL_,@function
        .size           $_ZN7cutlass13device_kernelIN5flash19enable_sm80_to_sm89INS1_16FlashAttnBwdSm80INS1_25CollectiveMainloopBwdSm80ILi2ELi2EN4cute5tupleIJNS5_1CILi128EEES8_NS7_ILi64EEEEEENS_10bfloat16_tEfNS_4arch4Sm80ELb0ELb0ELb1ELb0ELb1ELb0ELb0ELb0ELi2ELi4ELi4ELi4ELb0EEENS1_21CollectiveEpilogueBwdISA_SB_SD_Li256ELb0ELb0ELi2EEENS1_19SingleTileSchedulerILb0ELb0ELb0ELi128EEEEEEEEEvNT_6ParamsE$_ZZN4cute5sliceINS_5tupleIJNS_10UnderscoreES2_NS_1CILi0EEEEEENS1_IJNS1_IJNS3_ILi1EEES4_EEEiNS3_ILi1024EEEEEEEEDaRKT_RKT0_ENKUlRKT_RKT0_E_clIS2_iEEDaSI_SL_,($_ZN7cutlass13device_kernelIN5flash19enable_sm80_to_sm89INS1_16FlashAttnBwdSm80INS1_25CollectiveMainloopBwdSm80ILi2ELi2EN4cute5tupleIJNS5_1CILi128EEES8_NS7_ILi64EEEEEENS_10bfloat16_tEfNS_4arch4Sm80ELb0ELb0ELb1ELb0ELb1ELb0ELb0ELb0ELi2ELi4ELi4ELi4ELb0EEENS1_21CollectiveEpilogueBwdISA_SB_SD_Li256ELb0ELb0ELi2EEENS1_19SingleTileSchedulerILb0ELb0ELb0ELi128EEEEEEEEEvNT_6ParamsE$_ZZN4cute5sliceINS_5tupleIJNS_10UnderscoreES2_S2_iEEENS1_IJNS1_IJNS_1CILi1EEENS4_ILi0EEEEEENS4_ILi4096EEENS1_IJiiEEENS1_IJS6_NS4_ILi8192EEEEEEEEEEEDaRKT_RKT0_ENKUlRKT_RKT0_E_clIS2_S9_EEDaSL_SO_ - $_ZN7cutlass13device_kernelIN5flash19enable_sm80_to_sm89INS1_16FlashAttnBwdSm80INS1_25CollectiveMainloopBwdSm80ILi2ELi2EN4cute5tupleIJNS5_1CILi128EEES8_NS7_ILi64EEEEEENS_10bfloat16_tEfNS_4arch4Sm80ELb0ELb0ELb1ELb0ELb1ELb0ELb0ELb0ELi2ELi4ELi4ELi4ELb0EEENS1_21CollectiveEpilogueBwdISA_SB_SD_Li256ELb0ELb0ELi2EEENS1_19SingleTileSchedulerILb0ELb0ELb0ELi128EEEEEEEEEvNT_6ParamsE$_ZZN4cute5sliceINS_5tupleIJNS_10UnderscoreES2_NS_1CILi0EEEEEENS1_IJNS1_IJNS3_ILi1EEES4_EEEiNS3_ILi1024EEEEEEEEDaRKT_RKT0_ENKUlRKT_RKT0_E_clIS2_iEEDaSI_SL_)
$_ZN7cutlass13device_kernelIN5flash19enable_sm80_to_sm89INS1_16FlashAttnBwdSm80INS1_25CollectiveMainloopBwdSm80ILi2ELi2EN4cute5tupleIJNS5_1CILi128EEES8_NS7_ILi64EEEEEENS_10bfloat16_tEfNS_4arch4Sm80ELb0ELb0ELb1ELb0ELb1ELb0ELb0ELb0ELi2ELi4ELi4ELi4ELb0EEENS1_21CollectiveEpilogueBwdISA_SB_SD_Li256ELb0ELb0ELi2EEENS1_19SingleTileSchedulerILb0ELb0ELb0ELi128EEEEEEEEEvNT_6ParamsE$_ZZN4cute5sliceINS_5tupleIJNS_10UnderscoreES2_NS_1CILi0EEEEEENS1_IJNS1_IJNS3_ILi1EEES4_EEEiNS3_ILi1024EEEEEEEEDaRKT_RKT0_ENKUlRKT_RKT0_E_clIS2_iEEDaSI_SL_:
[----:B------:R-:W-:Y:S02]  /*c6f0*/  IADD3 R2, R1, 0x1680, RZ ;  /* 0x0000168001027810 */ /* 0x000fe40007ffe0ff */
[----:B------:R-:W-:Y:S02]  /*c700*/  MOV R8, 0xc730 ;  /* 0x0000c73000087802 */ /* 0x000fe40000000f00 */
[----:B------:R-:W-:Y:S02]  /*c710*/  IADD3 R2, R2, c[0x0][0x20], RZ ;  /* 0x0000080002027a10 */ /* 0x000fe40007ffe0ff */
[----:B------:R-:W-:Y:S05]  /*c720*/  CALL.REL.NOINC `($_ZN7cutlass13device_kernelIN5flash19enable_sm80_to_sm89INS1_16FlashAttnBwdSm80INS1_25CollectiveMainloopBwdSm80ILi2ELi2EN4cute5tupleIJNS5_1CILi128EEES8_NS7_ILi64EEEEEENS_10bfloat16_tEfNS_4arch4Sm80ELb0ELb0ELb1ELb0ELb1ELb0ELb0ELb0ELi2ELi4ELi4ELi4ELb0EEENS1_21CollectiveEpilogueBwdISA_SB_SD_Li256ELb0ELb0ELi2EEENS1_19SingleTileSchedulerILb0ELb0ELb0ELi128EEEEEEEEEvNT_6ParamsE$_ZN4cute3eso3ESOILb0ELb1EJiEEC2ERKi) ;  /* 0xffffa86000007944 */ /* 0x000fea0003c3ffff */
[----:B-1----:R1:W5:Y:S01]  /*c730*/  LDL R3, [R1+0x1680] ;  /* 0x0016800001037983 */ /* 0x0023620000100800 */
[----:B------:R-:W-:-:S04]  /*c740*/  MOV R11, 0x0 ;  /* 0x00000000000b7802 */ /* 0x000fc80000000f00 */
[----:B------:R-:W-:Y:S05]  /*c750*/  RET.REL.NODEC R10 `(_ZN7cutlass13device_kernelIN5flash19enable_sm80_to_sm89INS1_16FlashAttnBwdSm80INS1_25CollectiveMainloopBwdSm80ILi2ELi2EN4cute5tupleIJNS5_1CILi128EEES8_NS7_ILi64EEEEEENS_10bfloat16_tEfNS_4arch4Sm80ELb0ELb0ELb1ELb0ELb1ELb0ELb0ELb0ELi2ELi4ELi4ELi4ELb0EEENS1_21CollectiveEpilogueBwdISA_SB_SD_Li256ELb0ELb0ELi2EEENS1_19SingleTileSchedulerILb0ELb0ELb0ELi128EEEEEEEEEvNT_6ParamsE) ;  /* 0xffff38a00a007950 */ /* 0x000fea0003c3ffff */
        .type           $_ZN7cutlass13device_kernelIN5flash19enable_sm80_to_sm89INS1_16FlashAttnBwdSm80INS1_25CollectiveMainloopBwdSm80ILi2ELi2EN4cute5tupleIJNS5_1CILi128EEES8_NS7_ILi64EEEEEENS_10bfloat16_tEfNS_4arch4Sm80ELb0ELb0ELb1ELb0ELb1ELb0ELb0ELb0ELi2ELi4ELi4ELi4ELb0EEENS1_21CollectiveEpilogueBwdISA_SB_SD_Li256ELb0ELb0ELi2EEENS1_19SingleTileSchedulerILb0ELb0ELb0ELi128EEEEEEEEEvNT_6ParamsE$_ZZN4cute5sliceINS_5tupleIJNS_10UnderscoreES2_S2_iEEENS1_IJNS1_IJNS_1CILi1EEENS4_ILi0EEEEEENS4_ILi4096EEENS1_IJiiEEENS1_IJS6_NS4_ILi8192EEEEEEEEEEEDaRKT_RKT0_ENKUlRKT_RKT0_E_clIS2_S9_EEDaSL_SO_,@function
        .size           $_ZN7cutlass13device_kernelIN5flash19enable_sm80_to_sm89INS1_16FlashAttnBwdSm80INS1_25CollectiveMainloopBwdSm80ILi2ELi2EN4cute5tupleIJNS5_1CILi128EEES8_NS7_ILi64EEEEEENS_10bfloat16_tEfNS_4arch4Sm80ELb0ELb0ELb1ELb0ELb1ELb0ELb0ELb0ELi2ELi4ELi4ELi4ELb0EEENS1_21CollectiveEpilogueBwdISA_SB_SD_Li256ELb0ELb0ELi2EEENS1_19SingleTileSchedulerILb0ELb0ELb0ELi128EEEEEEEEEvNT_6ParamsE$_ZZN4cute5sliceINS_5tupleIJNS_10UnderscoreES2_S2_iEEENS1_IJNS1_IJNS_1CILi1EEENS4_ILi0EEEEEENS4_ILi4096EEENS1_IJiiEEENS1_IJS6_NS4_ILi8192EEEEEEEEEEEDaRKT_RKT0_ENKUlRKT_RKT0_E_clIS2_S9_EEDaSL_SO_,($_ZN7cutlass13device_kernelIN5flash19enable_sm80_to_sm89INS1_16FlashAttnBwdSm80INS1_25CollectiveMainloopBwdSm80ILi2ELi2EN4cute5tupleIJNS5_1CILi128EEES8_NS7_ILi64EEEEEENS_10bfloat16_tEfNS_4arch4Sm80ELb0ELb0ELb1ELb0ELb1ELb0ELb0ELb0ELi2ELi4ELi4ELi4ELb0EEENS1_21CollectiveEpilogueBwdISA_SB_SD_Li256ELb0ELb0ELi2EEENS1_19SingleTileSchedulerILb0ELb0ELb0ELi128EEEEEEEEEvNT_6ParamsE$_ZZN4cute5sliceINS_5tupleIJNS_10UnderscoreES2_S2_iEEENS1_IJNS1_IJNS_1CILi1EEENS4_ILi0EEEEEEiNS4_ILi1024EEENS4_ILi8192EEEEEEEEDaRKT_RKT0_ENKUlRKT_RKT0_E_clIS2_iEEDaSJ_SM_ - $_ZN7cutlass13device_kernelIN5flash19enable_sm80_to_sm89INS1_16FlashAttnBwdSm80INS1_25CollectiveMainloopBwdSm80ILi2ELi2EN4cute5tupleIJNS5_1CILi128EEES8_NS7_ILi64EEEEEENS_10bfloat16_tEfNS_4arch4Sm80ELb0ELb0ELb1ELb0ELb1ELb0ELb0ELb0ELi2ELi4ELi4ELi4ELb0EEENS1_21CollectiveEpilogueBwdISA_SB_SD_Li256ELb0ELb0ELi2EEENS1_19SingleTileSchedulerILb0ELb0ELb0ELi128EEEEEEEEEvNT_6ParamsE$_ZZN4cute5sliceINS_5tupleIJNS_10UnderscoreES2_S2_iEEENS1_IJNS1_IJNS_1CILi1EEENS4_ILi0EEEEEENS4_ILi4096EEENS1_IJiiEEENS1_IJS6_NS4_ILi8192EEEEEEEEEEEDaRKT_RKT0_ENKUlRKT_RKT0_E_clIS2_S9_EEDaSL_SO_)
$_ZN7cutlass13device_kernelIN5flash19enable_sm80_to_sm89INS1_16FlashAttnBwdSm80INS1_25CollectiveMainloopBwdSm80ILi2ELi2EN4cute5tupleIJNS5_1CILi128EEES8_NS7_ILi64EEEEEENS_10bfloat16_tEfNS_4arch4Sm80ELb0ELb0ELb1ELb0ELb1ELb0ELb0ELb0ELi2ELi4ELi4ELi4ELb0EEENS1_21CollectiveEpilogueBwdISA_SB_SD_Li256ELb0ELb0ELi2EEENS1_19SingleTileSchedulerILb0ELb0ELb0ELi128EEEEEEEEEvNT_6ParamsE$_ZZN4cute5sliceINS_5tupleIJNS_10UnderscoreES2_S2_iEEENS1_IJNS1_IJNS_1CILi1EEENS4_ILi0EEEEEENS4_ILi4096EEENS1_IJiiEEENS1_IJS6_NS4_ILi8192EEEEEEEEEEEDaRKT_RKT0_ENKUlRKT_RKT0_E_clIS2_S9_EEDaSL_SO_:
[----:B------:R-:W-:Y:S02]  /*c760*/  IADD3 R2, R1, 0x1380, RZ ;  /* 0x0000138001027810 */ /* 0x000fe40007ffe0ff */
[----:B------:R-:W-:Y:S02]  /*c770*/  MOV R6, 0xc7a0 ;  /* 0x0000c7a000067802 */ /* 0x000fe40000000f00 */
[----:B------:R-:W-:Y:S02]  /*c780*/  IADD3 R2, R2, c[0x0][0x20], RZ ;  /* 0x0000080002027a10 */ /* 0x000fe40007ffe0ff */
[----:B------:R-:W-:Y:S05]  /*c790*/  CALL.REL.NOINC `($_ZN7cutlass13device_kernelIN5flash19enable_sm80_to_sm89INS1_16FlashAttnBwdSm80INS1_25CollectiveMainloopBwdSm80ILi2ELi2EN4cute5tupleIJNS5_1CILi128EEES8_NS7_ILi64EEEEEENS_10bfloat16_tEfNS_4arch4Sm80ELb0ELb0ELb1ELb0ELb1ELb0ELb0ELb0ELi2ELi4ELi4ELi4ELb0EEENS1_21CollectiveEpilogueBwdISA_SB_SD_Li256ELb0ELb0ELi2EEENS1_19SingleTileSchedulerILb0ELb0ELb0ELi128EEEEEEEEEvNT_6ParamsE$_ZN4cute3eso3ESOILb0ELb1EJNS_5tupleIJiiEEEEEC2ERKS3_) ;  /* 0xffffa69000007944 */ /* 0x000fea0003c3ffff */
[----:B-1----:R1:W5:Y:S01]  /*c7a0*/  LDL.64 R2, [R1+0x1380] ;  /* 0x0013800001027983 */ /* 0x0023620000100a00 */
[----:B------:R-:W-:-:S04]  /*c7b0*/  MOV R5, 0x0 ;  /* 0x0000000000057802 */ /* 0x000fc80000000f00 */
[----:B------:R-:W-:Y:S05]  /*c7c0*/  RET.REL.NODEC R4 `(_ZN7cutlass13device_kernelIN5flash19enable_sm80_to_sm89INS1_16FlashAttnBwdSm80INS1_25CollectiveMainloopBwdSm80ILi2ELi2EN4cute5tupleIJNS5_1CILi128EEES8_NS7_ILi64EEEEEENS_10bfloat16_tEfNS_4arch4Sm80ELb0ELb0ELb1ELb0ELb1ELb0ELb0ELb0ELi2ELi4ELi4ELi4ELb0EEENS1_21CollectiveEpilogueBwdISA_SB_SD_Li256ELb0ELb0ELi2EEENS1_19SingleTileSchedulerILb0ELb0ELb0ELi128EEEEEEEEEvNT_6ParamsE) ;  /* 0xffff383004007950 */ /* 0x000fea0003c3ffff */
        .type           $_ZN7cutlass13device_kernelIN5flash19enable_sm80_to_sm89INS1_16FlashAttnBwdSm80INS1_25CollectiveMainloopBwdSm80ILi2ELi2EN4cute5tupleIJNS5_1CILi128EEES8_NS7_ILi64EEEEEENS_10bfloat16_tEfNS_4arch4Sm80ELb0ELb0ELb1ELb0ELb1ELb0ELb0ELb0ELi2ELi4ELi4ELi4ELb0EEENS1_21CollectiveEpilogueBwdISA_SB_SD_Li256ELb0ELb0ELi2EEENS1_19SingleTileSchedulerILb0ELb0ELb0ELi128EEEEEEEEEvNT_6ParamsE$_ZZN4cute5sliceINS_5tupleIJNS_10UnderscoreES2_S2_iEEENS1_IJNS1_IJNS_1CILi1EEENS4_ILi0EEEEEEiNS4_ILi1024EEENS4_ILi8192EEEEEEEEDaRKT_RKT0_ENKUlRKT_RKT0_E_clIS2_iEEDaSJ_SM_,@function
        .size           $_ZN7cutlass13device_kernelIN5flash19enable_sm80_to_sm89INS1_16FlashAttnBwdSm80INS1_25CollectiveMainloopBwdSm80ILi2ELi2EN4cute5tupleIJNS5_1CILi128EEES8_NS7_ILi64EEEEEENS_10bfloat16_tEfNS_4arch4Sm80ELb0ELb0ELb1ELb0ELb1ELb0ELb0ELb0ELi2ELi4ELi4ELi4ELb0EEENS1_21CollectiveEpilogueBwdISA_SB_SD_Li256ELb0ELb0ELi2EEENS1_19SingleTileSchedulerILb0ELb0ELb0ELi128EEEEEEEEEvNT_6ParamsE$_ZZN4cute5sliceINS_5tupleIJNS_10UnderscoreES2_S2_iEEENS1_IJNS1_IJNS_1CILi1EEENS4_ILi0EEEEEEiNS4_ILi1024EEENS4_ILi8192EEEEEEEEDaRKT_RKT0_ENKUlRKT_RKT0_E_clIS2_iEEDaSJ_SM_,($_ZN7cutlass13device_kernelIN5flash19enable_sm80_to_sm89INS1_16FlashAttnBwdSm80INS1_25CollectiveMainloopBwdSm80ILi2ELi2EN4cute5tupleIJNS5_1CILi128EEES8_NS7_ILi64EEEEEENS_10bfloat16_tEfNS_4arch4Sm80ELb0ELb0ELb1ELb0ELb1ELb0ELb0ELb0ELi2ELi4ELi4ELi4ELb0EEENS1_21CollectiveEpilogueBwdISA_SB_SD_Li256ELb0ELb0ELi2EEENS1_19SingleTileSchedulerILb0ELb0ELb0ELi128EEEEEEEEEvNT_6ParamsE$_ZZN4cute5sliceINS_5tupleIJNS_10UnderscoreES2_S2_iEEENS1_IJNS1_IJNS_1CILi1EEENS4_ILi0EEEEEElS6_lEEEEEDaRKT_RKT0_ENKUlRKT_RKT0_E_clIS2_lEEDaSH_SK_ - $_ZN7cutlass13device_kernelIN5flash19enable_sm80_to_sm89INS1_16FlashAttnBwdSm80INS1_25CollectiveMainloopBwdSm80ILi2ELi2EN4cute5tupleIJNS5_1CILi128EEES8_NS7_ILi64EEEEEENS_10bfloat16_tEfNS_4arch4Sm80ELb0ELb0ELb1ELb0ELb1ELb0ELb0ELb0ELi2ELi4ELi4ELi4ELb0EEENS1_21CollectiveEpilogueBwdISA_SB_SD_Li256ELb0ELb0ELi2EEENS1_19SingleTileSchedulerILb0ELb0ELb0ELi128EEEEEEEEEvNT_6ParamsE$_ZZN4cute5sliceINS_5tupleIJNS_10UnderscoreES2_S2_iEEENS1_IJNS1_IJNS_1CILi1EEENS4_ILi0EEEEEEiNS4_ILi1024EEENS4_ILi8192EEEEEEEEDaRKT_RKT0_ENKUlRKT_RKT0_E_clIS2_iEEDaSJ_SM_)
$_ZN7cutlass13device_kernelIN5flash19enable_sm80_to_sm89INS1_16FlashAttnBwdSm80INS1_25CollectiveMainloopBwdSm80ILi2ELi2EN4cute5tupleIJNS5_1CILi128EEES8_NS7_ILi64EEEEEENS_10bfloat16_tEfNS_4arch4Sm80ELb0ELb0ELb1ELb0ELb1ELb0ELb0ELb0ELi2ELi4ELi4ELi4ELb0EEENS1_21CollectiveEpilogueBwdISA_SB_SD_Li256ELb0ELb0ELi2EEENS1_19SingleTileSchedulerILb0ELb0ELb0ELi128EEEEEEEEEvNT_6ParamsE$_ZZN4cute5sliceINS_5tupleIJNS_10UnderscoreES2_S2_iEEENS1_IJNS1_IJNS_1CILi1EEENS4_ILi0EEEEEEiNS4_ILi1024EEENS4_ILi8192EEEEEEEEDaRKT_RKT0_ENKUlRKT_RKT0_E_clIS2_iEEDaSJ_SM_:
[----:B------:R-:W-:Y:S02]  /*c7d0*/  IADD3 R2, R1, 0x1380, RZ ;  /* 0x0000138001027810 */ /* 0x000fe40007ffe0ff */
[----:B------:R-:W-:Y:S02]  /*c7e0*/  MOV R8, 0xc810 ;  /* 0x0000c81000087802 */ /* 0x000fe40000000f00 */
[----:B------:R-:W-:Y:S02]  /*c7f0*/  IADD3 R2, R2, c[0x0][0x20], RZ ;  /* 0x0000080002027a10 */ /* 0x000fe40007ffe0ff */
[----:B------:R-:W-:Y:S05]  /*c800*/  CALL.REL.NOINC `($_ZN7cutlass13device_kernelIN5flash19enable_sm80_to_sm89INS1_16FlashAttnBwdSm80INS1_25CollectiveMainloopBwdSm80ILi2ELi2EN4cute5tupleIJNS5_1CILi128EEES8_NS7_ILi64EEEEEENS_10bfloat16_tEfNS_4arch4Sm80ELb0ELb0ELb1ELb0ELb1ELb0ELb0ELb0ELi2ELi4ELi4ELi4ELb0EEENS1_21CollectiveEpilogueBwdISA_SB_SD_Li256ELb0ELb0ELi2EEENS1_19SingleTileSchedulerILb0ELb0ELb0ELi128EEEEEEEEEvNT_6ParamsE$_ZN4cute3eso3ESOILb0ELb1EJiEEC2ERKi) ;  /* 0xffffa78000007944 */ /* 0x000fea0003c3ffff */
[----:B-1----:R1:W5:Y:S01]  /*c810*/  LDL R3, [R1+0x1380] ;  /* 0x0013800001037983 */ /* 0x0023620000100800 */
[----:B------:R-:W-:Y:S02]  /*c820*/  MOV R8, R4 ;  /* 0x0000000400087202 */ /* 0x000fe40000000f00 */
[----:B------:R-:W-:-:S04]  /*c830*/  MOV R9, 0x0 ;  /* 0x0000000000097802 */ /* 0x000fc80000000f00 */
[----:B------:R-:W-:Y:S05]  /*c840*/  RET.REL.NODEC R8 `(_ZN7cutlass13device_kernelIN5flash19enable_sm80_to_sm89INS1_16FlashAttnBwdSm80INS1_25CollectiveMainloopBwdSm80ILi2ELi2EN4cute5tupleIJNS5_1CILi128EEES8_NS7_ILi64EEEEEENS_10bfloat16_tEfNS_4arch4Sm80ELb0ELb0ELb1ELb0ELb1ELb0ELb0ELb0ELi2ELi4ELi4ELi4ELb0EEENS1_21CollectiveEpilogueBwdISA_SB_SD_Li256ELb0ELb0ELi2EEENS1_19SingleTileSchedulerILb0ELb0ELb0ELi128EEEEEEEEEvNT_6ParamsE) ;  /* 0xffff37b008007950 */ /* 0x000fea0003c3ffff */
        .type           $_ZN7cutlass13device_kernelIN5flash19enable_sm80_to_sm89INS1_16FlashAttnBwdSm80INS1_25CollectiveMainloopBwdSm80ILi2ELi2EN4cute5tupleIJNS5_1CILi128EEES8_NS7_ILi64EEEEEENS_10bfloat16_tEfNS_4arch4Sm80ELb0ELb0ELb1ELb0ELb1ELb0ELb0ELb0ELi2ELi4ELi4ELi4ELb0EEENS1_21CollectiveEpilogueBwdISA_SB_SD_Li256ELb0ELb0ELi2EEENS1_19SingleTileSchedulerILb0ELb0ELb0ELi128EEEEEEEEEvNT_6ParamsE$_ZZN4cute5sliceINS_5tupleIJNS_10UnderscoreES2_S2_iEEENS1_IJNS1_IJNS_1CILi1EEENS4_ILi0EEEEEElS6_lEEEEEDaRKT_RKT0_ENKUlRKT_RKT0_E_clIS2_lEEDaSH_SK_,@function
        .size           $_ZN7cutlass13device_kernelIN5flash19enable_sm80_to_sm89INS1_16FlashAttnBwdSm80INS1_25CollectiveMainloopBwdSm80ILi2ELi2EN4cute5tupleIJNS5_1CILi128EEES8_NS7_ILi64EEEEEENS_10bfloat16_tEfNS_4arch4Sm80ELb0ELb0ELb1ELb0ELb1ELb0ELb0ELb0ELi2ELi4ELi4ELi4ELb0EEENS1_21CollectiveEpilogueBwdISA_SB_SD_Li256ELb0ELb0ELi2EEENS1_19SingleTileSchedulerILb0ELb0ELb0ELi128EEEEEEEEEvNT_6ParamsE$_ZZN4cute5sliceINS_5tupleIJNS_10UnderscoreES2_S2_iEEENS1_IJNS1_IJNS_1CILi1EEENS4_ILi0EEEEEElS6_lEEEEEDaRKT_RKT0_ENKUlRKT_RKT0_E_clIS2_lEEDaSH_SK_,($_ZN7cutlass13device_kernelIN5flash19enable_sm80_to_sm89INS1_16FlashAttnBwdSm80INS1_25CollectiveMainloopBwdSm80ILi2ELi2EN4cute5tupleIJNS5_1CILi128EEES8_NS7_ILi64EEEEEENS_10bfloat16_tEfNS_4arch4Sm80ELb0ELb0ELb1ELb0ELb1ELb0ELb0ELb0ELi2ELi4ELi4ELi4ELb0EEENS1_21CollectiveEpilogueBwdISA_SB_SD_Li256ELb0ELb0ELi2EEENS1_19SingleTileSchedulerILb0ELb0ELb0ELi128EEEEEEEEEvNT_6ParamsE$_ZZN4cute5sliceINS_5tupleIJNS_10UnderscoreES2_iEEENS1_IJNS1_IJNS_1CILi1EEENS4_ILi0EEEEEEiNS4_ILi1024EEEEEEEEDaRKT_RKT0_ENKUlRKT_RKT0_E_clIS2_iEEDaSI_SL_ - $_ZN7cutlass13device_kernelIN5flash19enable_sm80_to_sm89INS1_16FlashAttnBwdSm80INS1_25CollectiveMainloopBwdSm80ILi2ELi2EN4cute5tupleIJNS5_1CILi128EEES8_NS7_ILi64EEEEEENS_10bfloat16_tEfNS_4arch4Sm80ELb0ELb0ELb1ELb0ELb1ELb0ELb0ELb0ELi2ELi4ELi4ELi4ELb0EEENS1_21CollectiveEpilogueBwdISA_SB_SD_Li256ELb0ELb0ELi2EEENS1_19SingleTileSchedulerILb0ELb0ELb0ELi128EEEEEEEEEvNT_6ParamsE$_ZZN4cute5sliceINS_5tupleIJNS_10UnderscoreES2_S2_iEEENS1_IJNS1_IJNS_1CILi1EEENS4_ILi0EEEEEElS6_lEEEEEDaRKT_RKT0_ENKUlRKT_RKT0_E_clIS2_lEEDaSH_SK_)
$_ZN7cutlass13device_kernelIN5flash19enable_sm80_to_sm89INS1_16FlashAttnBwdSm80INS1_25CollectiveMainloopBwdSm80ILi2ELi2EN4cute5tupleIJNS5_1CILi128EEES8_NS7_ILi64EEEEEENS_10bfloat16_tEfNS_4arch4Sm80ELb0ELb0ELb1ELb0ELb1ELb0ELb0ELb0ELi2ELi4ELi4ELi4ELb0EEENS1_21CollectiveEpilogueBwdISA_SB_SD_Li256ELb0ELb0ELi2EEENS1_19SingleTileSchedulerILb0ELb0ELb0ELi128EEEEEEEEEvNT_6ParamsE$_ZZN4cute5sliceINS_5tupleIJNS_10UnderscoreES2_S2_iEEENS1_IJNS1_IJNS_1CILi1EEENS4_ILi0EEEEEElS6_lEEEEEDaRKT_RKT0_ENKUlRKT_RKT0_E_clIS2_lEEDaSH_SK_:
[----:B------:R-:W-:Y:S02]  /*c850*/  IADD3 R5, R1, 0x16a8, RZ ;  /* 0x000016a801057810 */ /* 0x000fe40007ffe0ff */
[----:B------:R-:W-:Y:S02]  /*c860*/  MOV R6, 0xc890 ;  /* 0x0000c89000067802 */ /* 0x000fe40000000f00 */
[----:B------:R-:W-:Y:S02]  /*c870*/  IADD3 R5, R5, c[0x0][0x20], RZ ;  /* 0x0000080005057a10 */ /* 0x000fe40007ffe0ff */
[----:B------:R-:W-:Y:S05]  /*c880*/  CALL.REL.NOINC `($_ZN7cutlass13device_kernelIN5flash19enable_sm80_to_sm89INS1_16FlashAttnBwdSm80INS1_25CollectiveMainloopBwdSm80ILi2ELi2EN4cute5tupleIJNS5_1CILi128EEES8_NS7_ILi64EEEEEENS_10bfloat16_tEfNS_4arch4Sm80ELb0ELb0ELb1ELb0ELb1ELb0ELb0ELb0ELi2ELi4ELi4ELi4ELb0EEENS1_21CollectiveEpilogueBwdISA_SB_SD_Li256ELb0ELb0ELi2EEENS1_19SingleTileSchedulerILb0ELb0ELb0ELi128EEEEEEEEEvNT_6ParamsE$_ZN4cute3eso3ESOILb0ELb1EJlEEC2ERKl) ;  /* 0xffffa90000007944 */ /* 0x000fea0003c3ffff */
[----:B-1----:R1:W5:Y:S01]  /*c890*/  LDL.64 R2, [R1+0x16a8] ;  /* 0x0016a80001027983 */ /* 0x0023620000100a00 */
[----:B------:R-:W-:-:S04]  /*c8a0*/  MOV R5, 0x0 ;  /* 0x0000000000057802 */ /* 0x000fc80000000f00 */
[----:B------:R-:W-:Y:S05]  /*c8b0*/  RET.REL.NODEC R4 `(_ZN7cutlass13device_kernelIN5flash19enable_sm80_to_sm89INS1_16FlashAttnBwdSm80INS1_25CollectiveMainloopBwdSm80ILi2ELi2EN4cute5tupleIJNS5_1CILi128EEES8_NS7_ILi64EEEEEENS_10bfloat16_tEfNS_4arch4Sm80ELb0ELb0ELb1ELb0ELb1ELb0ELb0ELb0ELi2ELi4ELi4ELi4ELb0EEENS1_21CollectiveEpilogueBwdISA_SB_SD_Li256ELb0ELb0ELi2EEENS1_19SingleTileSchedulerILb0ELb0ELb0ELi128EEEEEEEEEvNT_6ParamsE) ;  /* 0xffff374004007950 */ /* 0x000fea0003c3ffff */
        .type           $_ZN7cutlass13device_kernelIN5flash19enable_sm80_to_sm89INS1_16FlashAttnBwdSm80INS1_25CollectiveMainloopBwdSm80ILi2ELi2EN4cute5tupleIJNS5_1CILi128EEES8_NS7_ILi64EEEEEENS_10bfloat16_tEfNS_4arch4Sm80ELb0ELb0ELb1ELb0ELb1ELb0ELb0ELb0ELi2ELi4ELi4ELi4ELb0EEENS1_21CollectiveEpilogueBwdISA_SB_SD_Li256ELb0ELb0ELi2EEENS1_19SingleTileSchedulerILb0ELb0ELb0ELi128EEEEEEEEEvNT_6ParamsE$_ZZN4cute5sliceINS_5tupleIJNS_10UnderscoreES2_iEEENS1_IJNS1_IJNS_1CILi1EEENS4_ILi0EEEEEEiNS4_ILi1024EEEEEEEEDaRKT_RKT0_ENKUlRKT_RKT0_E_clIS2_iEEDaSI_SL_,@function
        .size           $_ZN7cutlass13device_kernelIN5flash19enable_sm80_to_sm89INS1_16FlashAttnBwdSm80INS1_25CollectiveMainloopBwdSm80ILi2ELi2EN4cute5tupleIJNS5_1CILi128EEES8_NS7_ILi64EEEEEENS_10bfloat16_tEfNS_4arch4Sm80ELb0ELb0ELb1ELb0ELb1ELb0ELb0ELb0ELi2ELi4ELi4ELi4ELb0EEENS1_21CollectiveEpilogueBwdISA_SB_SD_Li256ELb0ELb0ELi2EEENS1_19SingleTileSchedulerILb0ELb0ELb0ELi128EEEEEEEEEvNT_6ParamsE$_ZZN4cute5sliceINS_5tupleIJNS_10UnderscoreES2_iEEENS1_IJNS1_IJNS_1CILi1EEENS4_ILi0EEEEEEiNS4_ILi1024EEEEEEEEDaRKT_RKT0_ENKUlRKT_RKT0_E_clIS2_iEEDaSI_SL_,($_ZN7cutlass13device_kernelIN5flash19enable_sm80_to_sm89INS1_16FlashAttnBwdSm80INS1_25CollectiveMainloopBwdSm80ILi2ELi2EN4cute5tupleIJNS5_1CILi128EEES8_NS7_ILi64EEEEEENS_10bfloat16_tEfNS_4arch4Sm80ELb0ELb0ELb1ELb0ELb1ELb0ELb0ELb0ELi2ELi4ELi4ELi4ELb0EEENS1_21CollectiveEpilogueBwdISA_SB_SD_Li256ELb0ELb0ELi2EEENS1_19SingleTileSchedulerILb0ELb0ELb0ELi128EEEEEEEEEvNT_6ParamsE$_ZZN4cute6detail10lift_sliceINS_5tupleIJNS_1CILi0EEENS_10UnderscoreEEEENS2_IJNS2_IJS4_S4_EEEiEEEEEDaRKT_RKT0_ENKUlRKT_RKT0_E_clIS5_iEEDaSH_SK_ - $_ZN7cutlass13device_kernelIN5flash19enable_sm80_to_sm89INS1_16FlashAttnBwdSm80INS1_25CollectiveMainloopBwdSm80ILi2ELi2EN4cute5tupleIJNS5_1CILi128EEES8_NS7_ILi64EEEEEENS_10bfloat16_tEfNS_4arch4Sm80ELb0ELb0ELb1ELb0ELb1ELb0ELb0ELb0ELi2ELi4ELi4ELi4ELb0EEENS1_21CollectiveEpilogueBwdISA_SB_SD_Li256ELb0ELb0ELi2EEENS1_19SingleTileSchedulerILb0ELb0ELb0ELi128EEEEEEEEEvNT_6ParamsE$_ZZN4cute5sliceINS_5tupleIJNS_10UnderscoreES2_iEEENS1_IJNS1_IJNS_1CILi1EEENS4_ILi0EEEEEEiNS4_ILi1024EEEEEEEEDaRKT_RKT0_ENKUlRKT_RKT0_E_clIS2_iEEDaSI_SL_)
$_ZN7cutlass13device_kernelIN5flash19enable_sm80_to_sm89INS1_16FlashAttnBwdSm80INS1_25CollectiveMainloopBwdSm80ILi2ELi2EN4cute5tupleIJNS5_1CILi128EEES8_NS7_ILi64EEEEEENS_10bfloat16_tEfNS_4arch4Sm80ELb0ELb0ELb1ELb0ELb1ELb0ELb0ELb0ELi2ELi4ELi4ELi4ELb0EEENS1_21CollectiveEpilogueBwdISA_SB_SD_Li256ELb0ELb0ELi2EEENS1_19SingleTileSchedulerILb0ELb0ELb0ELi128EEEEEEEEEvNT_6ParamsE$_ZZN4cute5sliceINS_5tupleIJNS_10UnderscoreES2_iEEENS1_IJNS1_IJNS_1CILi1EEENS4_ILi0EEEEEEiNS4_ILi1024EEEEEEEEDaRKT_RKT0_ENKUlRKT_RKT0_E_clIS2_iEEDaSI_SL_:
        /* <DEDUP_REMOVED lines=8> */
        .type           $_ZN7cutlass13device_kernelIN5flash19enable_sm80_to_sm89INS1_16FlashAttnBwdSm80INS1_25CollectiveMainloopBwdSm80ILi2ELi2EN4cute5tupleIJNS5_1CILi128EEES8_NS7_ILi64EEEEEENS_10bfloat16_tEfNS_4arch4Sm80ELb0ELb0ELb1ELb0ELb1ELb0ELb0ELb0ELi2ELi4ELi4ELi4ELb0EEENS1_21CollectiveEpilogueBwdISA_SB_SD_Li256ELb0ELb0ELi2EEENS1_19SingleTileSchedulerILb0ELb0ELb0ELi128EEEEEEEEEvNT_6ParamsE$_ZZN4cute6detail10lift_sliceINS_5tupleIJNS_1CILi0EEENS_10UnderscoreEEEENS2_IJNS2_IJS4_S4_EEEiEEEEEDaRKT_RKT0_ENKUlRKT_RKT0_E_clIS5_iEEDaSH_SK_,@function
        .size           $_ZN7cutlass13device_kernelIN5flash19enable_sm80_to_sm89INS1_16FlashAttnBwdSm80INS1_25CollectiveMainloopBwdSm80ILi2ELi2EN4cute5tupleIJNS5_1CILi128EEES8_NS7_ILi64EEEEEENS_10bfloat16_tEfNS_4arch4Sm80ELb0ELb0ELb1ELb0ELb1ELb0ELb0ELb0ELi2ELi4ELi4ELi4ELb0EEENS1_21CollectiveEpilogueBwdISA_SB_SD_Li256ELb0ELb0ELi2EEENS1_19SingleTileSchedulerILb0ELb0ELb0ELi128EEEEEEEEEvNT_6ParamsE$_ZZN4cute6detail10lift_sliceINS_5tupleIJNS_1CILi0EEENS_10UnderscoreEEEENS2_IJNS2_IJS4_S4_EEEiEEEEEDaRKT_RKT0_ENKUlRKT_RKT0_E_clIS5_iEEDaSH_SK_,($_ZN7cutlass13device_kernelIN5flash19enable_sm80_to_sm89INS1_16FlashAttnBwdSm80INS1_25CollectiveMainloopBwdSm80ILi2ELi2EN4cute5tupleIJNS5_1CILi128EEES8_NS7_ILi64EEEEEENS_10bfloat16_tEfNS_4arch4Sm80ELb0ELb0ELb1ELb0ELb1ELb0ELb0ELb0ELi2ELi4ELi4ELi4ELb0EEENS1_21CollectiveEpilogueBwdISA_SB_SD_Li256ELb0ELb0ELi2EEENS1_19SingleTileSchedulerILb0ELb0ELb0ELi128EEEEEEEEEvNT_6ParamsE$_ZZN4cute6detail16composition_implINS_1CILi2EEEiNS_5tupleIJNS2_ILi1EEES3_EEENS4_IJNS2_ILi0EEES5_EEEEEDaRKT_RKT0_RKT1_RKT2_ENKUlRKT_RKT0_E_clIS3_S5_EEDaSN_SQ_ - $_ZN7cutlass13device_kernelIN5flash19enable_sm80_to_sm89INS1_16FlashAttnBwdSm80INS1_25CollectiveMainloopBwdSm80ILi2ELi2EN4cute5tupleIJNS5_1CILi128EEES8_NS7_ILi64EEEEEENS_10bfloat16_tEfNS_4arch4Sm80ELb0ELb0ELb1ELb0ELb1ELb0ELb0ELb0ELi2ELi4ELi4ELi4ELb0EEENS1_21CollectiveEpilogueBwdISA_SB_SD_Li256ELb0ELb0ELi2EEENS1_19SingleTileSchedulerILb0ELb0ELb0ELi128EEEEEEEEEvNT_6ParamsE$_ZZN4cute6detail10lift_sliceINS_5tupleIJNS_1CILi0EEENS_10UnderscoreEEEENS2_IJNS2_IJS4_S4_EEEiEEEEEDaRKT_RKT0_ENKUlRKT_RKT0_E_clIS5_iEEDaSH_SK_)
$_ZN7cutlass13device_kernelIN5flash19enable_sm80_to_sm89INS1_16FlashAttnBwdSm80INS1_25CollectiveMainloopBwdSm80ILi2ELi2EN4cute5tupleIJNS5_1CILi128EEES8_NS7_ILi64EEEEEENS_10bfloat16_tEfNS_4arch4Sm80ELb0ELb0ELb1ELb0ELb1ELb0ELb0ELb0ELi2ELi4ELi4ELi4ELb0EEENS1_21CollectiveEpilogueBwdISA_SB_SD_Li256ELb0ELb0ELi2EEENS1_19SingleTileSchedulerILb0ELb0ELb0ELi128EEEEEEEEEvNT_6ParamsE$_ZZN4cute6detail10lift_sliceINS_5tupleIJNS_1CILi0EEENS_10UnderscoreEEEENS2_IJNS2_IJS4_S4_EEEiEEEEEDaRKT_RKT0_ENKUlRKT_RKT0_E_clIS5_iEEDaSH_SK_:
[----:B------:R-:W-:Y:S02]  /*c940*/  IADD3 R2, R1, 0x1680, RZ ;  /* 0x0000168001027810 */ /* 0x000fe40007ffe0ff */
[----:B------:R-:W-:Y:S02]  /*c950*/  MOV R8, 0xc980 ;  /* 0x0000c98000087802 */ /* 0x000fe40000000f00 */
[----:B------:R-:W-:Y:S02]  /*c960*/  IADD3 R2, R2, c[0x0][0x20], RZ ;  /* 0x0000080002027a10 */ /* 0x000fe40007ffe0ff */
[----:B------:R-:W-:Y:S05]  /*c970*/  CALL.REL.NOINC `($_ZN7cutlass13device_kernelIN5flash19enable_sm80_to_sm89INS1_16FlashAttnBwdSm80INS1_25CollectiveMainloopBwdSm80ILi2ELi2EN4cute5tupleIJNS5_1CILi128EEES8_NS7_ILi64EEEEEENS_10bfloat16_tEfNS_4arch4Sm80ELb0ELb0ELb1ELb0ELb1ELb0ELb0ELb0ELi2ELi4ELi4ELi4ELb0EEENS1_21CollectiveEpilogueBwdISA_SB_SD_Li256ELb0ELb0ELi2EEENS1_19SingleTileSchedulerILb0ELb0ELb0ELi128EEEEEEEEEvNT_6ParamsE$_ZN4cute3eso3ESOILb0ELb1EJiEEC2ERKi) ;  /* 0xffffa61000007944 */ /* 0x000fea0003c3ffff */
[----:B-1----:R1:W5:Y:S01]  /*c980*/  LDL R3, [R1+0x1680] ;  /* 0x0016800001037983 */ /* 0x0023620000100800 */
[----:B------:R-:W-:-:S04]  /*c990*/  MOV R11, 0x0 ;  /* 0x00000000000b7802 */ /* 0x000fc80000000f00 */
[----:B------:R-:W-:Y:S05]  /*c9a0*/  RET.REL.NODEC R10 `(_ZN7cutlass13device_kernelIN5flash19enable_sm80_to_sm89INS1_16FlashAttnBwdSm80INS1_25CollectiveMainloopBwdSm80ILi2ELi2EN4cute5tupleIJNS5_1CILi128EEES8_NS7_ILi64EEEEEENS_10bfloat16_tEfNS_4arch4Sm80ELb0ELb0ELb1ELb0ELb1ELb0ELb0ELb0ELi2ELi4ELi4ELi4ELb0EEENS1_21CollectiveEpilogueBwdISA_SB_SD_Li256ELb0ELb0ELi2EEENS1_19SingleTileSchedulerILb0ELb0ELb0ELi128EEEEEEEEEvNT_6ParamsE) ;  /* 0xffff36500a007950 */ /* 0x000fea0003c3ffff */
        .type           $_ZN7cutlass13device_kernelIN5flash19enable_sm80_to_sm89INS1_16FlashAttnBwdSm80INS1_25CollectiveMainloopBwdSm80ILi2ELi2EN4cute5tupleIJNS5_1CILi128EEES8_NS7_ILi64EEEEEENS_10bfloat16_tEfNS_4arch4Sm80ELb0ELb0ELb1ELb0ELb1ELb0ELb0ELb0ELi2ELi4ELi4ELi4ELb0EEENS1_21CollectiveEpilogueBwdISA_SB_SD_Li256ELb0ELb0ELi2EEENS1_19SingleTileSchedulerILb0ELb0ELb0ELi128EEEEEEEEEvNT_6ParamsE$_ZZN4cute6detail16composition_implINS_1CILi2EEEiNS_5tupleIJNS2_ILi1EEES3_EEENS4_IJNS2_ILi0EEES5_EEEEEDaRKT_RKT0_RKT1_RKT2_ENKUlRKT_RKT0_E_clIS3_S5_EEDaSN_SQ_,@function
        .size           $_ZN7cutlass13device_kernelIN5flash19enable_sm80_to_sm89INS1_16FlashAttnBwdSm80INS1_25CollectiveMainloopBwdSm80ILi2ELi2EN4cute5tupleIJNS5_1CILi128EEES8_NS7_ILi64EEEEEENS_10bfloat16_tEfNS_4arch4Sm80ELb0ELb0ELb1ELb0ELb1ELb0ELb0ELb0ELi2ELi4ELi4ELi4ELb0EEENS1_21CollectiveEpilogueBwdISA_SB_SD_Li256ELb0ELb0ELi2EEENS1_19SingleTileSchedulerILb0ELb0ELb0ELi128EEEEEEEEEvNT_6ParamsE$_ZZN4cute6detail16composition_implINS_1CILi2EEEiNS_5tupleIJNS2_ILi1EEES3_EEENS4_IJNS2_ILi0EEES5_EEEEEDaRKT_RKT0_RKT1_RKT2_ENKUlRKT_RKT0_E_clIS3_S5_EEDaSN_SQ_,($_ZN7cutlass13device_kernelIN5flash19enable_sm80_to_sm89INS1_16FlashAttnBwdSm80INS1_25CollectiveMainloopBwdSm80ILi2ELi2EN4cute5tupleIJNS5_1CILi128EEES8_NS7_ILi64EEEEEENS_10bfloat16_tEfNS_4arch4Sm80ELb0ELb0ELb1ELb0ELb1ELb0ELb0ELb0ELi2ELi4ELi4ELi4ELb0EEENS1_21CollectiveEpilogueBwdISA_SB_SD_Li256ELb0ELb0ELi2EEENS1_19SingleTileSchedulerILb0ELb0ELb0ELi128EEEEEEEEEvNT_6ParamsE$_ZZN4cute6detail16composition_implINS_5tupleIJNS_1CILi16EEENS3_ILi2EEES5_S5_NS3_ILi4EEES5_EEENS2_IJNS3_ILi1EEEiiiNS3_ILi144EEENS3_ILi512EEEEEENS2_IJNS2_IJS5_S5_EEES6_NS3_ILi8EEEEEENS2_IJNS2_IJNS3_ILi64EEESA_EEES4_NS3_ILi1024EEEEEEEEDaRKT_RKT0_RKT1_RKT2_ENKUlRKT_RKT0_E_clIS6_S4_EEDaSX_S10_ - $_ZN7cutlass13device_kernelIN5flash19enable_sm80_to_sm89INS1_16FlashAttnBwdSm80INS1_25CollectiveMainloopBwdSm80ILi2ELi2EN4cute5tupleIJNS5_1CILi128EEES8_NS7_ILi64EEEEEENS_10bfloat16_tEfNS_4arch4Sm80ELb0ELb0ELb1ELb0ELb1ELb0ELb0ELb0ELi2ELi4ELi4ELi4ELb0EEENS1_21CollectiveEpilogueBwdISA_SB_SD_Li256ELb0ELb0ELi2EEENS1_19SingleTileSchedulerILb0ELb0ELb0ELi128EEEEEEEEEvNT_6ParamsE$_ZZN4cute6detail16composition_implINS_1CILi2EEEiNS_5tupleIJNS2_ILi1EEES3_EEENS4_IJNS2_ILi0EEES5_EEEEEDaRKT_RKT0_RKT1_RKT2_ENKUlRKT_RKT0_E_clIS3_S5_EEDaSN_SQ_)
$_ZN7cutlass13device_kernelIN5flash19enable_sm80_to_sm89INS1_16FlashAttnBwdSm80INS1_25CollectiveMainloopBwdSm80ILi2ELi2EN4cute5tupleIJNS5_1CILi128EEES8_NS7_ILi64EEEEEENS_10bfloat16_tEfNS_4arch4Sm80ELb0ELb0ELb1ELb0ELb1ELb0ELb0ELb0ELi2ELi4ELi4ELi4ELb0EEENS1_21CollectiveEpilogueBwdISA_SB_SD_Li256ELb0ELb0ELi2EEENS1_19SingleTileSchedulerILb0ELb0ELb0ELi128EEEEEEEEEvNT_6ParamsE$_ZZN4cute6detail16composition_implINS_1CILi2EEEiNS_5tupleIJNS2_ILi1EEES3_EEENS4_IJNS2_ILi0EEES5_EEEEEDaRKT_RKT0_RKT1_RKT2_ENKUlRKT_RKT0_E_clIS3_S5_EEDaSN_SQ_:
[----:B------:R-:W-:Y:S02]  /*c9b0*/  IADD3 R2, R1, 0x1688, RZ ;  /* 0x0000168801027810 */ /* 0x000fe40007ffe0ff */
[----:B------:R-:W-:Y:S02]  /*c9c0*/  MOV R6, 0xc9f0 ;  /* 0x0000c9f000067802 */ /* 0x000fe40000000f00 */
[----:B------:R-:W-:Y:S02]  /*c9d0*/  IADD3 R2, R2, c[0x0][0x20], RZ ;  /* 0x0000080002027a10 */ /* 0x000fe40007ffe0ff */
[----:B------:R-:W-:Y:S05]  /*c9e0*/  CALL.REL.NOINC `($_ZN7cutlass13device_kernelIN5flash19enable_sm80_to_sm89INS1_16FlashAttnBwdSm80INS1_25CollectiveMainloopBwdSm80ILi2ELi2EN4cute5tupleIJNS5_1CILi128EEES8_NS7_ILi64EEEEEENS_10bfloat16_tEfNS_4arch4Sm80ELb0ELb0ELb1ELb0ELb1ELb0ELb0ELb0ELi2ELi4ELi4ELi4ELb0EEENS1_21CollectiveEpilogueBwdISA_SB_SD_Li256ELb0ELb0ELi2EEENS1_19SingleTileSchedulerILb0ELb0ELb0ELi128EEEEEEEEEvNT_6ParamsE$_ZN4cute5tupleIJNS_1CILi2EEEiEEC2ERKS2_RKi) ;  /* 0xffffe25000007944 */ /* 0x000fea0003c3ffff */
[----:B------:R1:W5:Y:S01]  /*c9f0*/  LDL R3, [R1+0x1688] ;  /* 0x0016880001037983 */ /* 0x0003620000100800 */
[----:B------:R-:W-:-:S04]  /*ca00*/  MOV R9, 0x0 ;  /* 0x0000000000097802 */ /* 0x000fc80000000f00 */
[----:B------:R-:W-:Y:S05]  /*ca10*/  RET.REL.NODEC R8 `(_ZN7cutlass13device_kernelIN5flash19enable_sm80_to_sm89INS1_16FlashAttnBwdSm80INS1_25CollectiveMainloopBwdSm80ILi2ELi2EN4cute5tupleIJNS5_1CILi128EEES8_NS7_ILi64EEEEEENS_10bfloat16_tEfNS_4arch4Sm80ELb0ELb0ELb1ELb0ELb1ELb0ELb0ELb0ELi2ELi4ELi4ELi4ELb0EEENS1_21CollectiveEpilogueBwdISA_SB_SD_Li256ELb0ELb0ELi2EEENS1_19SingleTileSchedulerILb0ELb0ELb0ELi128EEEEEEEEEvNT_6ParamsE) ;  /* 0xffff35e008007950 */ /* 0x000fea0003c3ffff */
        .type           $_ZN7cutlass13device_kernelIN5flash19enable_sm80_to_sm89INS1_16FlashAttnBwdSm80INS1_25CollectiveMainloopBwdSm80ILi2ELi2EN4cute5tupleIJNS5_1CILi128EEES8_NS7_ILi64EEEEEENS_10bfloat16_tEfNS_4arch4Sm80ELb0ELb0ELb1ELb0ELb1ELb0ELb0ELb0ELi2ELi4ELi4ELi4ELb0EEENS1_21CollectiveEpilogueBwdISA_SB_SD_Li256ELb0ELb0ELi2EEENS1_19SingleTileSchedulerILb0ELb0ELb0ELi128EEEEEEEEEvNT_6ParamsE$_ZZN4cute6detail16composition_implINS_5tupleIJNS_1CILi16EEENS3_ILi2EEES5_S5_NS3_ILi4EEES5_EEENS2_IJNS3_ILi1EEEiiiNS3_ILi144EEENS3_ILi512EEEEEENS2_IJNS2_IJS5_S5_EEES6_NS3_ILi8EEEEEENS2_IJNS2_IJNS3_ILi64EEESA_EEES4_NS3_ILi1024EEEEEEEEDaRKT_RKT0_RKT1_RKT2_ENKUlRKT_RKT0_E_clIS6_S4_EEDaSX_S10_,@function
        .size           $_ZN7cutlass13device_kernelIN5flash19enable_sm80_to_sm89INS1_16FlashAttnBwdSm80INS1_25CollectiveMainloopBwdSm80ILi2ELi2EN4cute5tupleIJNS5_1CILi128EEES8_NS7_ILi64EEEEEENS_10bfloat16_tEfNS_4arch4Sm80ELb0ELb0ELb1ELb0ELb1ELb0ELb0ELb0ELi2ELi4ELi4ELi4ELb0EEENS1_21CollectiveEpilogueBwdISA_SB_SD_Li256ELb0ELb0ELi2EEENS1_19SingleTileSchedulerILb0ELb0ELb0ELi128EEEEEEEEEvNT_6ParamsE$_ZZN4cute6detail16composition_implINS_5tupleIJNS_1CILi16EEENS3_ILi2EEES5_S5_NS3_ILi4EEES5_EEENS2_IJNS3_ILi1EEEiiiNS3_ILi144EEENS3_ILi512EEEEEENS2_IJNS2_IJS5_S5_EEES6_NS3_ILi8EEEEEENS2_IJNS2_IJNS3_ILi64EEESA_EEES4_NS3_ILi1024EEEEEEEEDaRKT_RKT0_RKT1_RKT2_ENKUlRKT_RKT0_E_clIS6_S4_EEDaSX_S10_,($_ZN7cutlass13device_kernelIN5flash19enable_sm80_to_sm89INS1_16FlashAttnBwdSm80INS1_25CollectiveMainloopBwdSm80ILi2ELi2EN4cute5tupleIJNS5_1CILi128EEES8_NS7_ILi64EEEEEENS_10bfloat16_tEfNS_4arch4Sm80ELb0ELb0ELb1ELb0ELb1ELb0ELb0ELb0ELi2ELi4ELi4ELi4ELb0EEENS1_21CollectiveEpilogueBwdISA_SB_SD_Li256ELb0ELb0ELi2EEENS1_19SingleTileSchedulerILb0ELb0ELb0ELi128EEEEEEEEEvNT_6ParamsE$_ZZN4cute6detail16composition_implINS_5tupleIJNS_1CILi16EEENS3_ILi2EEES5_S5_NS3_ILi4EEES5_EEENS2_IJNS3_ILi1EEEiiiNS3_ILi144EEENS3_ILi512EEEEEENS2_IJNS2_IJS5_S5_EEES6_NS3_ILi8EEEEEENS2_IJNS2_IJNS3_ILi64EEESA_EEES4_NS3_ILi1024EEEEEEEEDaRKT_RKT0_RKT1_RKT2_ENKUlRKT_RKT0_E_clISC_SG_EEDaSX_S10_ - $_ZN7cutlass13device_kernelIN5flash19enable_sm80_to_sm89INS1_16FlashAttnBwdSm80INS1_25CollectiveMainloopBwdSm80ILi2ELi2EN4cute5tupleIJNS5_1CILi128EEES8_NS7_ILi64EEEEEENS_10bfloat16_tEfNS_4arch4Sm80ELb0ELb0ELb1ELb0ELb1ELb0ELb0ELb0ELi2ELi4ELi4ELi4ELb0EEENS1_21CollectiveEpilogueBwdISA_SB_SD_Li256ELb0ELb0ELi2EEENS1_19SingleTileSchedulerILb0ELb0ELb0ELi128EEEEEEEEEvNT_6ParamsE$_ZZN4cute6detail16composition_implINS_5tupleIJNS_1CILi16EEENS3_ILi2EEES5_S5_NS3_ILi4EEES5_EEENS2_IJNS3_ILi1EEEiiiNS3_ILi144EEENS3_ILi512EEEEEENS2_IJNS2_IJS5_S5_EEES6_NS3_ILi8EEEEEENS2_IJNS2_IJNS3_ILi64EEESA_EEES4_NS3_ILi1024EEEEEEEEDaRKT_RKT0_RKT1_RKT2_ENKUlRKT_RKT0_E_clIS6_S4_EEDaSX_S10_)
$_ZN7cutlass13device_kernelIN5flash19enable_sm80_to_sm89INS1_16FlashAttnBwdSm80INS1_25CollectiveMainloopBwdSm80ILi2ELi2EN4cute5tupleIJNS5_1CILi128EEES8_NS7_ILi64EEEEEENS_10bfloat16_tEfNS_4arch4Sm80ELb0ELb0ELb1ELb0ELb1ELb0ELb0ELb0ELi2ELi4ELi4ELi4ELb0EEENS1_21CollectiveEpilogueBwdISA_SB_SD_Li256ELb0ELb0ELi2EEENS1_19SingleTileSchedulerILb0ELb0ELb0ELi128EEEEEEEEEvNT_6ParamsE$_ZZN4cute6detail16composition_implINS_5tupleIJNS_1CILi16EEENS3_ILi2EEES5_S5_NS3_ILi4EEES5_EEENS2_IJNS3_ILi1EEEiiiNS3_ILi144EEENS3_ILi512EEEEEENS2_IJNS2_IJS5_S5_EEES6_NS3_ILi8EEEEEENS2_IJNS2_IJNS3_ILi64EEESA_EEES4_NS3_ILi1024EEEEEEEEDaRKT_RKT0_RKT1_RKT2_ENKUlRKT_RKT0_E_clIS6_S4_EEDaSX_S10_:
        /* <DEDUP_REMOVED lines=15> */
[----:B-1---5:R-:W-:Y:S05]  /*cb10*/  CALL.REL.NOINC `($_ZN7cutlass13device_kernelIN5flash19enable_sm80_to_sm89INS1_16FlashAttnBwdSm80INS1_25CollectiveMainloopBwdSm80ILi2ELi2EN4cute5tupleIJNS5_1CILi128EEES8_NS7_ILi64EEEEEENS_10bfloat16_tEfNS_4arch4Sm80ELb0ELb0ELb1ELb0ELb1ELb0ELb0ELb0ELi2ELi4ELi4ELi4ELb0EEENS1_21CollectiveEpilogueBwdISA_SB_SD_Li256ELb0ELb0ELi2EEENS1_19SingleTileSchedulerILb0ELb0ELb0ELi128EEEEEEEEEvNT_6ParamsE$_ZZN4cute6detail16composition_implINS_5tupleIJNS_1CILi16EEENS3_ILi2EEES5_S5_NS3_ILi4EEES5_EEENS2_IJNS3_ILi1EEEiiiNS3_ILi144EEENS3_ILi512EEEEEES6_S4_EEDaRKT_RKT0_RKT1_RKT2_ENKUlRKT_T0_E_clINS2_IJNS2_IJEEESU_S6_S8_EEENS_17integral_constantIiLi1EEEEEDaSQ_SR_) ;  /* 0x0000057000007944 */ /* 0x022fea0003c00000 */
[----:B-----5:R2:W-:Y:S04]  /*cb20*/  STL [R1+0x16a8], R2 ;  /* 0x0016a80201007387 */ /* 0x0205e80000100800 */
[----:B------:R2:W-:Y:S04]  /*cb30*/  STL.64 [R1+0x16a0], R92 ;  /* 0x0016a05c01007387 */ /* 0x0005e80000100a00 */
[----:B------:R-:W5:Y:S01]  /*cb40*/  LDL R6, [R6+0x4] ;  /* 0x0000040006067983 */ /* 0x000f620000100800 */
[----:B------:R-:W-:Y:S02]  /*cb50*/  IADD3 R3, R17, 0x28, RZ ;  /* 0x0000002811037810 */ /* 0x000fe40007ffe0ff */
[----:B------:R-:W-:-:S02]  /*cb60*/  MOV R84, 0xcb80 ;  /* 0x0000cb8000547802 */ /* 0x000fc40000000f00 */
[----:B-12--5:R-:W-:Y:S05]  /*cb70*/  CALL.REL.NOINC `($_ZN7cutlass13device_kernelIN5flash19enable_sm80_to_sm89INS1_16FlashAttnBwdSm80INS1_25CollectiveMainloopBwdSm80ILi2ELi2EN4cute5tupleIJNS5_1CILi128EEES8_NS7_ILi64EEEEEENS_10bfloat16_tEfNS_4arch4Sm80ELb0ELb0ELb1ELb0ELb1ELb0ELb0ELb0ELi2ELi4ELi4ELi4ELb0EEENS1_21CollectiveEpilogueBwdISA_SB_SD_Li256ELb0ELb0ELi2EEENS1_19SingleTileSchedulerILb0ELb0ELb0ELi128EEEEEEEEEvNT_6ParamsE$_ZZN4cute6detail16composition_implINS_5tupleIJNS_1CILi16EEENS3_ILi2EEES5_S5_NS3_ILi4EEES5_EEENS2_IJNS3_ILi1EEEiiiNS3_ILi144EEENS3_ILi512EEEEEES6_S4_EEDaRKT_RKT0_RKT1_RKT2_ENKUlRKT_T0_E_clINS2_IJNS2_IJS5_EEENS2_IJiEEES5_S8_EEENS_17integral_constantIiLi2EEEEEDaSQ_SR_) ;  /* 0x000005e000007944 */ /* 0x026fea0003c00000 */
[----:B------:R-:W2:Y:S01]  /*cb80*/  LDL.64 R92, [R1+0x16a0] ;  /* 0x0016a000015c7983 */ /* 0x000ea20000100a00 */
[----:B------:R-:W-:-:S02]  /*cb90*/  IADD3 R5, R17, 0x18, RZ ;  /* 0x0000001811057810 */ /* 0x000fc40007ffe0ff */
[----:B------:R-:W-:Y:S01]  /*cba0*/  MOV R8, 0xcbe0 ;  /* 0x0000cbe000087802 */ /* 0x000fe20000000f00 */
[----:B-----5:R3:W-:Y:S04]  /*cbb0*/  STL.64 [R1+0x1698], R2 ;  /* 0x0016980201007387 */ /* 0x0207e80000100a00 */
[----:B--2---:R3:W-:Y:S02]  /*cbc0*/  STL.64 [R1+0x1690], R92 ;  /* 0x0016905c01007387 */ /* 0x0047e40000100a00 */
[----:B-1-3--:R-:W-:Y:S05]  /*cbd0*/  CALL.REL.NOINC `($_ZN7cutlass13device_kernelIN5flash19enable_sm80_to_sm89INS1_16FlashAttnBwdSm80INS1_25CollectiveMainloopBwdSm80ILi2ELi2EN4cute5tupleIJNS5_1CILi128EEES8_NS7_ILi64EEEEEENS_10bfloat16_tEfNS_4arch4Sm80ELb0ELb0ELb1ELb0ELb1ELb0ELb0ELb0ELi2ELi4ELi4ELi4ELb0EEENS1_21CollectiveEpilogueBwdISA_SB_SD_Li256ELb0ELb0ELi2EEENS1_19SingleTileSchedulerILb0ELb0ELb0ELi128EEEEEEEEEvNT_6ParamsE$_ZZN4cute6detail16composition_implINS_5tupleIJNS_1CILi16EEENS3_ILi2EEES5_S5_NS3_ILi4EEES5_EEENS2_IJNS3_ILi1EEEiiiNS3_ILi144EEENS3_ILi512EEEEEES6_S4_EEDaRKT_RKT0_RKT1_RKT2_ENKUlRKT_T0_E_clINS2_IJNS2_IJS5_S5_EEENS2_IJiiEEES8_S8_EEENS_17integral_constantIiLi3EEEEEDaSQ_SR_) ;  /* 0x0000068000007944 */ /* 0x00afea0003c00000 */
[----:B------:R-:W2:Y:S01]  /*cbe0*/  LDL.64 R92, [R1+0x1690] ;  /* 0x00169000015c7983 */ /* 0x000ea20000100a00 */
[----:B------:R-:W-:Y:S02]  /*cbf0*/  IADD3 R5, R17, 0x8, RZ ;  /* 0x0000000811057810 */ /* 0x000fe40007ffe0ff */
[----:B------:R-:W-:Y:S01]  /*cc00*/  MOV R8, 0xcc40 ;  /* 0x0000cc4000087802 */ /* 0x000fe20000000f00 */
[----:B-----5:R3:W-:Y:S04]  /*cc10*/  STL.64 [R1+0x1688], R2 ;  /* 0x0016880201007387 */ /* 0x0207e80000100a00 */
[----:B--2---:R3:W-:Y:S02]  /*cc20*/  STL.64 [R1+0x1680], R92 ;  /* 0x0016805c01007387 */ /* 0x0047e40000100a00 */
[----:B-1-3--:R-:W-:Y:S05]  /*cc30*/  CALL.REL.NOINC `($_ZN7cutlass13device_kernelIN5flash19enable_sm80_to_sm89INS1_16FlashAttnBwdSm80INS1_25CollectiveMainloopBwdSm80ILi2ELi2EN4cute5tupleIJNS5_1CILi128EEES8_NS7_ILi64EEEEEENS_10bfloat16_tEfNS_4arch4Sm80ELb0ELb0ELb1ELb0ELb1ELb0ELb0ELb0ELi2ELi4ELi4ELi4ELb0EEENS1_21CollectiveEpilogueBwdISA_SB_SD_Li256ELb0ELb0ELi2EEENS1_19SingleTileSchedulerILb0ELb0ELb0ELi128EEEEEEEEEvNT_6ParamsE$_ZZN4cute6detail16composition_implINS_5tupleIJNS_1CILi16EEENS3_ILi2EEES5_S5_NS3_ILi4EEES5_EEENS2_IJNS3_ILi1EEEiiiNS3_ILi144EEENS3_ILi512EEEEEES6_S4_EEDaRKT_RKT0_RKT1_RKT2_ENKUlRKT_T0_E_clINS2_IJNS2_IJS5_S5_EEENS2_IJiiEEES8_S8_EEENS_17integral_constantIiLi4EEEEEDaSQ_SR_) ;  /* 0x000006c000007944 */ /* 0x00afea0003c00000 */
[----:B-----5:R-:W-:Y:S01]  /*cc40*/  IMAD.MOV.U32 R8, RZ, RZ, R3 ;  /* 0x000000ffff087224 */ /* 0x020fe200078e0003 */
[----:B------:R-:W-:-:S02]  /*cc50*/  MOV R3, R15 ;  /* 0x0000000f00037202 */ /* 0x000fc40000000f00 */
[----:B------:R-:W-:Y:S02]  /*cc60*/  MOV R6, 0xcc80 ;  /* 0x0000cc8000067802 */ /* 0x000fe40000000f00 */
[----:B-1----:R-:W-:Y:S05]  /*cc70*/  CALL.REL.NOINC `($_ZN7cutlass13device_kernelIN5flash19enable_sm80_to_sm89INS1_16FlashAttnBwdSm80INS1_25CollectiveMainloopBwdSm80ILi2ELi2EN4cute5tupleIJNS5_1CILi128EEES8_NS7_ILi64EEEEEENS_10bfloat16_tEfNS_4arch4Sm80ELb0ELb0ELb1ELb0ELb1ELb0ELb0ELb0ELi2ELi4ELi4ELi4ELb0EEENS1_21CollectiveEpilogueBwdISA_SB_SD_Li256ELb0ELb0ELi2EEENS1_19SingleTileSchedulerILb0ELb0ELb0ELi128EEEEEEEEEvNT_6ParamsE$_ZN4cute5tupleIJNS0_IJNS_1CILi2EEES2_EEENS0_IJiiEEEEEC2ERKS3_RKS4_) ;  /* 0xffffddd000007944 */ /* 0x002fea0003c3ffff */
[----:B------:R1:W5:Y:S01]  /*cc80*/  LDL.64 R2, [R1+0x16c0] ;  /* 0x0016c00001027983 */ /* 0x0003620000100a00 */
[----:B------:R-:W-:-:S04]  /*cc90*/  MOV R17, 0x0 ;  /* 0x0000000000117802 */ /* 0x000fc80000000f00 */
[----:B------:R-:W-:Y:S05]  /*cca0*/  RET.REL.NODEC R16 `(_ZN7cutlass13device_kernelIN5flash19enable_sm80_to_sm89INS1_16FlashAttnBwdSm80INS1_25CollectiveMainloopBwdSm80ILi2ELi2EN4cute5tupleIJNS5_1CILi128EEES8_NS7_ILi64EEEEEENS_10bfloat16_tEfNS_4arch4Sm80ELb0ELb0ELb1ELb0ELb1ELb0ELb0ELb0ELi2ELi4ELi4ELi4ELb0EEENS1_21CollectiveEpilogueBwdISA_SB_SD_Li256ELb0ELb0ELi2EEENS1_19SingleTileSchedulerILb0ELb0ELb0ELi128EEEEEEEEEvNT_6ParamsE) ;  /* 0xffff335010007950 */ /* 0x000fea0003c3ffff */
        .type           $_ZN7cutlass13device_kernelIN5flash19enable_sm80_to_sm89INS1_16FlashAttnBwdSm80INS1_25CollectiveMainloopBwdSm80ILi2ELi2EN4cute5tupleIJNS5_1CILi128EEES8_NS7_ILi64EEEEEENS_10bfloat16_tEfNS_4arch4Sm80ELb0ELb0ELb1ELb0ELb1ELb0ELb0ELb0ELi2ELi4ELi4ELi4ELb0EEENS1_21CollectiveEpilogueBwdISA_SB_SD_Li256ELb0ELb0ELi2EEENS1_19SingleTileSchedulerILb0ELb0ELb0ELi128EEEEEEEEEvNT_6ParamsE$_ZZN4cute6detail16composition_implINS_5tupleIJNS_1CILi16EEENS3_ILi2EEES5_S5_NS3_ILi4EEES5_EEENS2_IJNS3_ILi1EEEiiiNS3_ILi144EEENS3_ILi512EEEEEENS2_IJNS2_IJS5_S5_EEES6_NS3_ILi8EEEEEENS2_IJNS2_IJNS3_ILi64EEESA_EEES4_NS3_ILi1024EEEEEEEEDaRKT_RKT0_RKT1_RKT2_ENKUlRKT_RKT0_E_clISC_SG_EEDaSX_S10_,@function
        .size           $_ZN7cutlass13device_kernelIN5flash19enable_sm80_to_sm89INS1_16FlashAttnBwdSm80INS1_25CollectiveMainloopBwdSm80ILi2ELi2EN4cute5tupleIJNS5_1CILi128EEES8_NS7_ILi64EEEEEENS_10bfloat16_tEfNS_4arch4Sm80ELb0ELb0ELb1ELb0ELb1ELb0ELb0ELb0ELi2ELi4ELi4ELi4ELb0EEENS1_21CollectiveEpilogueBwdISA_SB_SD_Li256ELb0ELb0ELi2EEENS1_19SingleTileSchedulerILb0ELb0ELb0ELi128EEEEEEEEEvNT_6ParamsE$_ZZN4cute6detail16composition_implINS_5tupleIJNS_1CILi16EEENS3_ILi2EEES5_S5_NS3_ILi4EEES5_EEENS2_IJNS3_ILi1EEEiiiNS3_ILi144EEENS3_ILi512EEEEEENS2_IJNS2_IJS5_S5_EEES6_NS3_ILi8EEEEEENS2_IJNS2_IJNS3_ILi64EEESA_EEES4_NS3_ILi1024EEEEEEEEDaRKT_RKT0_RKT1_RKT2_ENKUlRKT_RKT0_E_clISC_SG_EEDaSX_S10_,($_ZN7cutlass13device_kernelIN5flash19enable_sm80_to_sm89INS1_16FlashAttnBwdSm80INS1_25CollectiveMainloopBwdSm80ILi2ELi2EN4cute5tupleIJNS5_1CILi128EEES8_NS7_ILi64EEEEEENS_10bfloat16_tEfNS_4arch4Sm80ELb0ELb0ELb1ELb0ELb1ELb0ELb0ELb0ELi2ELi4ELi4ELi4ELb0EEENS1_21CollectiveEpilogueBwdISA_SB_SD_Li256ELb0ELb0ELi2EEENS1_19SingleTileSchedulerILb0ELb0ELb0ELi128EEEEEEEEEvNT_6ParamsE$_ZZN4cute6detail16composition_implINS_5tupleIJNS_1CILi16EEENS3_ILi2EEES5_S5_NS3_ILi4EEES5_EEENS2_IJNS3_ILi1EEEiiiNS3_ILi144EEENS3_ILi512EEEEEENS2_IJS5_S5_EEENS2_IJNS3_ILi64EEESA_EEEEEDaRKT_RKT0_RKT1_RKT2_ENKUlRKT_RKT0_E_clIS5_SD_EEDaST_SW_ - $_ZN7cutlass13device_kernelIN5flash19enable_sm80_to_sm89INS1_16FlashAttnBwdSm80INS1_25CollectiveMainloopBwdSm80ILi2ELi2EN4cute5tupleIJNS5_1CILi128EEES8_NS7_ILi64EEEEEENS_10bfloat16_tEfNS_4arch4Sm80ELb0ELb0ELb1ELb0ELb1ELb0ELb0ELb0ELi2ELi4ELi4ELi4ELb0EEENS1_21CollectiveEpilogueBwdISA_SB_SD_Li256ELb0ELb0ELi2EEENS1_19SingleTileSchedulerILb0ELb0ELb0ELi128EEEEEEEEEvNT_6ParamsE$_ZZN4cute6detail16composition_implINS_5tupleIJNS_1CILi16EEENS3_ILi2EEES5_S5_NS3_ILi4EEES5_EEENS2_IJNS3_ILi1EEEiiiNS3_ILi144EEENS3_ILi512EEEEEENS2_IJNS2_IJS5_S5_EEES6_NS3_ILi8EEEEEENS2_IJNS2_IJNS3_ILi64EEESA_EEES4_NS3_ILi1024EEEEEEEEDaRKT_RKT0_RKT1_RKT2_ENKUlRKT_RKT0_E_clISC_SG_EEDaSX_S10_)
$_ZN7cutlass13device_kernelIN5flash19enable_sm80_to_sm89INS1_16FlashAttnBwdSm80INS1_25CollectiveMainloopBwdSm80ILi2ELi2EN4cute5tupleIJNS5_1CILi128EEES8_NS7_ILi64EEEEEENS_10bfloat16_tEfNS_4arch4Sm80ELb0ELb0ELb1ELb0ELb1ELb0ELb0ELb0ELi2ELi4ELi4ELi4ELb0EEENS1_21CollectiveEpilogueBwdISA_SB_SD_Li256ELb0ELb0ELi2EEENS1_19SingleTileSchedulerILb0ELb0ELb0ELi128EEEEEEEEEvNT_6ParamsE$_ZZN4cute6detail16composition_implINS_5tupleIJNS_1CILi16EEENS3_ILi2EEES5_S5_NS3_ILi4EEES5_EEENS2_IJNS3_ILi1EEEiiiNS3_ILi144EEENS3_ILi512EEEEEENS2_IJNS2_IJS5_S5_EEES6_NS3_ILi8EEEEEENS2_IJNS2_IJNS3_ILi64EEESA_EEES4_NS3_ILi1024EEEEEEEEDaRKT_RKT0_RKT1_RKT2_ENKUlRKT_RKT0_E_clISC_SG_EEDaSX_S10_:
[----:B------:R-:W-:Y:S02]  /*ccb0*/  IADD3 R41, R1, 0x1680, RZ ;  /* 0x0000168001297810 */ /* 0x000fe40007ffe0ff */
[----:B------:R-:W-:Y:S02]  /*ccc0*/  MOV R92, 0xcd00 ;  /* 0x0000cd00005c7802 */ /* 0x000fe40000000f00 */
[----:B------:R-:W-:-:S04]  /*ccd0*/  IADD3 R41, R41, c[0x0][0x20], RZ ;  /* 0x0000080029297a10 */ /* 0x000fc80007ffe0ff */
[----:B------:R-:W-:Y:S02]  /*cce0*/  IADD3 R84, R41, 0x4, RZ ;  /* 0x0000000429547810 */ /* 0x000fe40007ffe0ff */
[----:B------:R-:W-:Y:S05]  /*ccf0*/  CALL.REL.NOINC `($_ZN7cutlass13device_kernelIN5flash19enable_sm80_to_sm89INS1_16FlashAttnBwdSm80INS1_25CollectiveMainloopBwdSm80ILi2ELi2EN4cute5tupleIJNS5_1CILi128EEES8_NS7_ILi64EEEEEENS_10bfloat16_tEfNS_4arch4Sm80ELb0ELb0ELb1ELb0ELb1ELb0ELb0ELb0ELi2ELi4ELi4ELi4ELb0EEENS1_21CollectiveEpilogueBwdISA_SB_SD_Li256ELb0ELb0ELi2EEENS1_19SingleTileSchedulerILb0ELb0ELb0ELi128EEEEEEEEEvNT_6ParamsE$_ZZN4cute6detail16composition_implINS_5tupleIJNS_1CILi16EEENS3_ILi2EEES5_S5_NS3_ILi4EEES5_EEENS2_IJNS3_ILi1EEEiiiNS3_ILi144EEENS3_ILi512EEEEEENS2_IJS5_S5_EEENS2_IJNS3_ILi64EEESA_EEEEEDaRKT_RKT0_RKT1_RKT2_ENKUlRKT_RKT0_E_clIS5_SD_EEDaST_SW_) ;  /* 0x0000009000007944 */ /* 0x000fea0003c00000 */
[----:B------:R-:W-:Y:S02]  /*cd00*/  MOV R4, 0xcd20 ;  /* 0x0000cd2000047802 */ /* 0x000fe40000000f00 */
[----:B-1---5:R-:W-:Y:S05]  /*cd10*/  CALL.REL.NOINC `($_ZN7cutlass13device_kernelIN5flash19enable_sm80_to_sm89INS1_16FlashAttnBwdSm80INS1_25CollectiveMainloopBwdSm80ILi2ELi2EN4cute5tupleIJNS5_1CILi128EEES8_NS7_ILi64EEEEEENS_10bfloat16_tEfNS_4arch4Sm80ELb0ELb0ELb1ELb0ELb1ELb0ELb0ELb0ELi2ELi4ELi4ELi4ELb0EEENS1_21CollectiveEpilogueBwdISA_SB_SD_Li256ELb0ELb0ELi2EEENS1_19SingleTileSchedulerILb0ELb0ELb0ELi128EEEEEEEEEvNT_6ParamsE$_ZN4cute3eso3ESOILb0ELb1EJiNS_1CILi512EEEEEC2ERKiRKS3_) ;  /* 0xffffa3e000007944 */ /* 0x022fea0003c3ffff */
[----:B-1----:R1:W5:Y:S01]  /*cd20*/  LDL R2, [R1+0x1684] ;  /* 0x0016840001027983 */ /* 0x0023620000100800 */
[----:B------:R-:W-:-:S03]  /*cd30*/  MOV R6, 0xcd50 ;  /* 0x0000cd5000067802 */ /* 0x000fc60000000f00 */
[----:B-1---5:R-:W-:Y:S05]  /*cd40*/  CALL.REL.NOINC `($_ZN7cutlass13device_kernelIN5flash19enable_sm80_to_sm89INS1_16FlashAttnBwdSm80INS1_25CollectiveMainloopBwdSm80ILi2ELi2EN4cute5tupleIJNS5_1CILi128EEES8_NS7_ILi64EEEEEENS_10bfloat16_tEfNS_4arch4Sm80ELb0ELb0ELb1ELb0ELb1ELb0ELb0ELb0ELi2ELi4ELi4ELi4ELb0EEENS1_21CollectiveEpilogueBwdISA_SB_SD_Li256ELb0ELb0ELi2EEENS1_19SingleTileSchedulerILb0ELb0ELb0ELi128EEEEEEEEEvNT_6ParamsE$_ZN4cute5tupleIJNS0_IJNS_1CILi2EEES2_EEENS0_IJiNS1_ILi512EEEEEEEEC2ERKS3_RKS5_) ;  /* 0xffffdcb000007944 */ /* 0x022fea0003c3ffff */
[----:B------:R1:W5:Y:S01]  /*cd50*/  LDL R41, [R1+0x1680] ;  /* 0x0016800001297983 */ /* 0x0003620000100800 */
[----:B------:R-:W-:Y:S02]  /*cd60*/  MOV R2, R10 ;  /* 0x0000000a00027202 */ /* 0x000fe40000000f00 */
[----:B------:R-:W-:-:S04]  /*cd70*/  MOV R3, 0x0 ;  /* 0x0000000000037802 */ /* 0x000fc80000000f00 */
[----:B------:R-:W-:Y:S05]  /*cd80*/  RET.REL.NODEC R2 `(_ZN7cutlass13device_kernelIN5flash19enable_sm80_to_sm89INS1_16FlashAttnBwdSm80INS1_25CollectiveMainloopBwdSm80ILi2ELi2EN4cute5tupleIJNS5_1CILi128EEES8_NS7_ILi64EEEEEENS_10bfloat16_tEfNS_4arch4Sm80ELb0ELb0ELb1ELb0ELb1ELb0ELb0ELb0ELi2ELi4ELi4ELi4ELb0EEENS1_21CollectiveEpilogueBwdISA_SB_SD_Li256ELb0ELb0ELi2EEENS1_19SingleTileSchedulerILb0ELb0ELb0ELi128EEEEEEEEEvNT_6ParamsE) ;  /* 0xffff327002007950 */ /* 0x000fea0003c3ffff */
        .type           $_ZN7cutlass13device_kernelIN5flash19enable_sm80_to_sm89INS1_16FlashAttnBwdSm80INS1_25CollectiveMainloopBwdSm80ILi2ELi2EN4cute5tupleIJNS5_1CILi128EEES8_NS7_ILi64EEEEEENS_10bfloat16_tEfNS_4arch4Sm80ELb0ELb0ELb1ELb0ELb1ELb0ELb0ELb0ELi2ELi4ELi4ELi4ELb0EEENS1_21CollectiveEpilogueBwdISA_SB_SD_Li256ELb0ELb0ELi2EEENS1_19SingleTileSchedulerILb0ELb0ELb0ELi128EEEEEEEEEvNT_6ParamsE$_ZZN4cute6detail16composition_implINS_5tupleIJNS_1CILi16EEENS3_ILi2EEES5_S5_NS3_ILi4EEES5_EEENS2_IJNS3_ILi1EEEiiiNS3_ILi144EEENS3_ILi512EEEEEENS2_IJS5_S5_EEENS2_IJNS3_ILi64EEESA_EEEEEDaRKT_RKT0_RKT1_RKT2_ENKUlRKT_RKT0_E_clIS5_SD_EEDaST_SW_,@function
        .size           $_ZN7cutlass13device_kernelIN5flash19enable_sm80_to_sm89INS1_16FlashAttnBwdSm80INS1_25CollectiveMainloopBwdSm80ILi2ELi2EN4cute5tupleIJNS5_1CILi128EEES8_NS7_ILi64EEEEEENS_10bfloat16_tEfNS_4arch4Sm80ELb0ELb0ELb1ELb0ELb1ELb0ELb0ELb0ELi2ELi4ELi4ELi4ELb0EEENS1_21CollectiveEpilogueBwdISA_SB_SD_Li256ELb0ELb0ELi2EEENS1_19SingleTileSchedulerILb0ELb0ELb0ELi128EEEEEEEEEvNT_6ParamsE$_ZZN4cute6detail16composition_implINS_5tupleIJNS_1CILi16EEENS3_ILi2EEES5_S5_NS3_ILi4EEES5_EEENS2_IJNS3_ILi1EEEiiiNS3_ILi144EEENS3_ILi512EEEEEENS2_IJS5_S5_EEENS2_IJNS3_ILi64EEESA_EEEEEDaRKT_RKT0_RKT1_RKT2_ENKUlRKT_RKT0_E_clIS5_SD_EEDaST_SW_,($_ZN7cutlass13device_kernelIN5flash19enable_sm80_to_sm89INS1_16FlashAttnBwdSm80INS1_25CollectiveMainloopBwdSm80ILi2ELi2EN4cute5tupleIJNS5_1CILi128EEES8_NS7_ILi64EEEEEENS_10bfloat16_tEfNS_4arch4Sm80ELb0ELb0ELb1ELb0ELb1ELb0ELb0ELb0ELi2ELi4ELi4ELi4ELb0EEENS1_21CollectiveEpilogueBwdISA_SB_SD_Li256ELb0ELb0ELi2EEENS1_19SingleTileSchedulerILb0ELb0ELb0ELi128EEEEEEEEEvNT_6ParamsE$_ZZN4cute6detail16composition_implINS_5tupleIJNS_1CILi16EEENS3_ILi2EEES5_S5_NS3_ILi4EEES5_EEENS2_IJNS3_ILi1EEEiiiNS3_ILi144EEENS3_ILi512EEEEEES5_NS3_ILi64EEEEEDaRKT_RKT0_RKT1_RKT2_ENKUlRKT_T0_E_clINS2_IJNS2_IJEEESV_S5_S8_EEENS_17integral_constantIiLi3EEEEEDaSR_SS_ - $_ZN7cutlass13device_kernelIN5flash19enable_sm80_to_sm89INS1_16FlashAttnBwdSm80INS1_25CollectiveMainloopBwdSm80ILi2ELi2EN4cute5tupleIJNS5_1CILi128EEES8_NS7_ILi64EEEEEENS_10bfloat16_tEfNS_4arch4Sm80ELb0ELb0ELb1ELb0ELb1ELb0ELb0ELb0ELi2ELi4ELi4ELi4ELb0EEENS1_21CollectiveEpilogueBwdISA_SB_SD_Li256ELb0ELb0ELi2EEENS1_19SingleTileSchedulerILb0ELb0ELb0ELi128EEEEEEEEEvNT_6ParamsE$_ZZN4cute6detail16composition_implINS_5tupleIJNS_1CILi16EEENS3_ILi2EEES5_S5_NS3_ILi4EEES5_EEENS2_IJNS3_ILi1EEEiiiNS3_ILi144EEENS3_ILi512EEEEEENS2_IJS5_S5_EEENS2_IJNS3_ILi64EEESA_EEEEEDaRKT_RKT0_RKT1_RKT2_ENKUlRKT_RKT0_E_clIS5_SD_EEDaST_SW_)
$_ZN7cutlass13device_kernelIN5flash19enable_sm80_to_sm89INS1_16FlashAttnBwdSm80INS1_25CollectiveMainloopBwdSm80ILi2ELi2EN4cute5tupleIJNS5_1CILi128EEES8_NS7_ILi64EEEEEENS_10bfloat16_tEfNS_4arch4Sm80ELb0ELb0ELb1ELb0ELb1ELb0ELb0ELb0ELi2ELi4ELi4ELi4ELb0EEENS1_21CollectiveEpilogueBwdISA_SB_SD_Li256ELb0ELb0ELi2EEENS1_19SingleTileSchedulerILb0ELb0ELb0ELi128EEEEEEEEEvNT_6ParamsE$_ZZN4cute6detail16composition_implINS_5tupleIJNS_1CILi16EEENS3_ILi2EEES5_S5_NS3_ILi4EEES5_EEENS2_IJNS3_ILi1EEEiiiNS3_ILi144EEENS3_ILi512EEEEEENS2_IJS5_S5_EEENS2_IJNS3_ILi64EEESA_EEEEEDaRKT_RKT0_RKT1_RKT2_ENKUlRKT_RKT0_E_clIS5_SD_EEDaST_SW_:
        /* <DEDUP_REMOVED lines=15> */
[----:B-1---5:R-:W-:Y:S05]  /*ce80*/  CALL.REL.NOINC `($_ZN7cutlass13device_kernelIN5flash19enable_sm80_to_sm89INS1_16FlashAttnBwdSm80INS1_25CollectiveMainloopBwdSm80ILi2ELi2EN4cute5tupleIJNS5_1CILi128EEES8_NS7_ILi64EEEEEENS_10bfloat16_tEfNS_4arch4Sm80ELb0ELb0ELb1ELb0ELb1ELb0ELb0ELb0ELi2ELi4ELi4ELi4ELb0EEENS1_21CollectiveEpilogueBwdISA_SB_SD_Li256ELb0ELb0ELi2EEENS1_19SingleTileSchedulerILb0ELb0ELb0ELi128EEEEEEEEEvNT_6ParamsE$_ZZN4cute6detail16composition_implINS_5tupleIJNS_1CILi16EEENS3_ILi2EEES5_S5_NS3_ILi4EEES5_EEENS2_IJNS3_ILi1EEEiiiNS3_ILi144EEENS3_ILi512EEEEEES5_NS3_ILi64EEEEEDaRKT_RKT0_RKT1_RKT2_ENKUlRKT_T0_E_clINS2_IJNS2_IJEEESV_S5_S8_EEENS_17integral_constantIiLi3EEEEEDaSR_SS_) ;  /* 0x000000b000007944 */ /* 0x022fea0003c00000 */
[----:B-----5:R2:W-:Y:S01]  /*ce90*/  STL [R1+0x1690], R2 ;  /* 0x0016900201007387 */ /* 0x0205e20000100800 */
[----:B------:R-:W-:Y:S02]  /*cea0*/  IADD3 R5, R5, 0x8, RZ ;  /* 0x0000000805057810 */ /* 0x000fe40007ffe0ff */
[----:B------:R-:W-:Y:S01]  /*ceb0*/  MOV R94, 0xcee0 ;  /* 0x0000cee0005e7802 */ /* 0x000fe20000000f00 */
[----:B------:R2:W-:Y:S04]  /*cec0*/  STL.64 [R1+0x1688], R96 ;  /* 0x0016886001007387 */ /* 0x0005e80000100a00 */
[----:B-12---:R-:W-:Y:S05]  /*ced0*/  CALL.REL.NOINC `($_ZN7cutlass13device_kernelIN5flash19enable_sm80_to_sm89INS1_16FlashAttnBwdSm80INS1_25CollectiveMainloopBwdSm80ILi2ELi2EN4cute5tupleIJNS5_1CILi128EEES8_NS7_ILi64EEEEEENS_10bfloat16_tEfNS_4arch4Sm80ELb0ELb0ELb1ELb0ELb1ELb0ELb0ELb0ELi2ELi4ELi4ELi4ELb0EEENS1_21CollectiveEpilogueBwdISA_SB_SD_Li256ELb0ELb0ELi2EEENS1_19SingleTileSchedulerILb0ELb0ELb0ELi128EEEEEEEEEvNT_6ParamsE$_ZZN4cute6detail16composition_implINS_5tupleIJNS_1CILi16EEENS3_ILi2EEES5_S5_NS3_ILi4EEES5_EEENS2_IJNS3_ILi1EEEiiiNS3_ILi144EEENS3_ILi512EEEEEES5_NS3_ILi64EEEEEDaRKT_RKT0_RKT1_RKT2_ENKUlRKT_T0_E_clINS2_IJNS2_IJS5_EEENS2_IJiEEES8_S8_EEENS_17integral_constantIiLi4EEEEEDaSR_SS_) ;  /* 0x0000012000007944 */ /* 0x006fea0003c00000 */
[----:B------:R-:W-:Y:S02]  /*cee0*/  MOV R2, R6 ;  /* 0x0000000600027202 */ /* 0x000fe40000000f00 */
[----:B------:R-:W-:Y:S02]  /*cef0*/  MOV R6, 0xcf10 ;  /* 0x0000cf1000067802 */ /* 0x000fe40000000f00 */
[----:B-1---5:R-:W-:Y:S05]  /*cf00*/  CALL.REL.NOINC `($_ZN7cutlass13device_kernelIN5flash19enable_sm80_to_sm89INS1_16FlashAttnBwdSm80INS1_25CollectiveMainloopBwdSm80ILi2ELi2EN4cute5tupleIJNS5_1CILi128EEES8_NS7_ILi64EEEEEENS_10bfloat16_tEfNS_4arch4Sm80ELb0ELb0ELb1ELb0ELb1ELb0ELb0ELb0ELi2ELi4ELi4ELi4ELb0EEENS1_21CollectiveEpilogueBwdISA_SB_SD_Li256ELb0ELb0ELi2EEENS1_19SingleTileSchedulerILb0ELb0ELb0ELi128EEEEEEEEEvNT_6ParamsE$_ZN4cute5tupleIJNS_1CILi2EEEiEEC2ERKS2_RKi) ;  /* 0xffffdd3000007944 */ /* 0x022fea0003c3ffff */
[----:B------:R1:W5:Y:S01]  /*cf10*/  LDL R2, [R1+0x16a8] ;  /* 0x0016a80001027983 */ /* 0x0003620000100800 */
[----:B------:R-:W-:-:S04]  /*cf20*/  MOV R93, 0x0 ;  /* 0x00000000005d7802 */ /* 0x000fc80000000f00 */
[----:B------:R-:W-:Y:S05]  /*cf30*/  RET.REL.NODEC R92 `(_ZN7cutlass13device_kernelIN5flash19enable_sm80_to_sm89INS1_16FlashAttnBwdSm80INS1_25CollectiveMainloopBwdSm80ILi2ELi2EN4cute5tupleIJNS5_1CILi128EEES8_NS7_ILi64EEEEEENS_10bfloat16_tEfNS_4arch4Sm80ELb0ELb0ELb1ELb0ELb1ELb0ELb0ELb0ELi2ELi4ELi4ELi4ELb0EEENS1_21CollectiveEpilogueBwdISA_SB_SD_Li256ELb0ELb0ELi2EEENS1_19SingleTileSchedulerILb0ELb0ELb0ELi128EEEEEEEEEvNT_6ParamsE) ;  /* 0xffff30c05c007950 */ /* 0x000fea0003c3ffff */
        .type           $_ZN7cutlass13device_kernelIN5flash19enable_sm80_to_sm89INS1_16FlashAttnBwdSm80INS1_25CollectiveMainloopBwdSm80ILi2ELi2EN4cute5tupleIJNS5_1CILi128EEES8_NS7_ILi64EEEEEENS_10bfloat16_tEfNS_4arch4Sm80ELb0ELb0ELb1ELb0ELb1ELb0ELb0ELb0ELi2ELi4ELi4ELi4ELb0EEENS1_21CollectiveEpilogueBwdISA_SB_SD_Li256ELb0ELb0ELi2EEENS1_19SingleTileSchedulerILb0ELb0ELb0ELi128EEEEEEEEEvNT_6ParamsE$_ZZN4cute6detail16composition_implINS_5tupleIJNS_1CILi16EEENS3_ILi2EEES5_S5_NS3_ILi4EEES5_EEENS2_IJNS3_ILi1EEEiiiNS3_ILi144EEENS3_ILi512EEEEEES5_NS3_ILi64EEEEEDaRKT_RKT0_RKT1_RKT2_ENKUlRKT_T0_E_clINS2_IJNS2_IJEEESV_S5_S8_EEENS_17integral_constantIiLi3EEEEEDaSR_SS_,@function
        .size           $_ZN7cutlass13device_kernelIN5flash19enable_sm80_to_sm89INS1_16FlashAttnBwdSm80INS1_25CollectiveMainloopBwdSm80ILi2ELi2EN4cute5tupleIJNS5_1CILi128EEES8_NS7_ILi64EEEEEENS_10bfloat16_tEfNS_4arch4Sm80ELb0ELb0ELb1ELb0ELb1ELb0ELb0ELb0ELi2ELi4ELi4ELi4ELb0EEENS1_21CollectiveEpilogueBwdISA_SB_SD_Li256ELb0ELb0ELi2EEENS1_19SingleTileSchedulerILb0ELb0ELb0ELi128EEEEEEEEEvNT_6ParamsE$_ZZN4cute6detail16composition_implINS_5tupleIJNS_1CILi16EEENS3_ILi2EEES5_S5_NS3_ILi4EEES5_EEENS2_IJNS3_ILi1EEEiiiNS3_ILi144EEENS3_ILi512EEEEEES5_NS3_ILi64EEEEEDaRKT_RKT0_RKT1_RKT2_ENKUlRKT_T0_E_clINS2_IJNS2_IJEEESV_S5_S8_EEENS_17integral_constantIiLi3EEEEEDaSR_SS_,($_ZN7cutlass13device_kernelIN5flash19enable_sm80_to_sm89INS1_16FlashAttnBwdSm80INS1_25CollectiveMainloopBwdSm80ILi2ELi2EN4cute5tupleIJNS5_1CILi128EEES8_NS7_ILi64EEEEEENS_10bfloat16_tEfNS_4arch4Sm80ELb0ELb0ELb1ELb0ELb1ELb0ELb0ELb0ELi2ELi4ELi4ELi4ELb0EEENS1_21CollectiveEpilogueBwdISA_SB_SD_Li256ELb0ELb0ELi2EEENS1_19SingleTileSchedulerILb0ELb0ELb0ELi128EEEEEEEEEvNT_6ParamsE$_ZZN4cute6detail16composition_implINS_5tupleIJNS_1CILi16EEENS3_ILi2EEES5_S5_NS3_ILi4EEES5_EEENS2_IJNS3_ILi1EEEiiiNS3_ILi144EEENS3_ILi512EEEEEES5_NS3_ILi64EEEEEDaRKT_RKT0_RKT1_RKT2_ENKUlRKT_T0_E_clINS2_IJNS2_IJS5_EEENS2_IJiEEES8_S8_EEENS_17integral_constantIiLi4EEEEEDaSR_SS_ - $_ZN7cutlass13device_kernelIN5flash19enable_sm80_to_sm89INS1_16FlashAttnBwdSm80INS1_25CollectiveMainloopBwdSm80ILi2ELi2EN4cute5tupleIJNS5_1CILi128EEES8_NS7_ILi64EEEEEENS_10bfloat16_tEfNS_4arch4Sm80ELb0ELb0ELb1ELb0ELb1ELb0ELb0ELb0ELi2ELi4ELi4ELi4ELb0EEENS1_21CollectiveEpilogueBwdISA_SB_SD_Li256ELb0ELb0ELi2EEENS1_19SingleTileSchedulerILb0ELb0ELb0ELi128EEEEEEEEEvNT_6ParamsE$_ZZN4cute6detail16composition_implINS_5tupleIJNS_1CILi16EEENS3_ILi2EEES5_S5_NS3_ILi4EEES5_EEENS2_IJNS3_ILi1EEEiiiNS3_ILi144EEENS3_ILi512EEEEEES5_NS3_ILi64EEEEEDaRKT_RKT0_RKT1_RKT2_ENKUlRKT_T0_E_clINS2_IJNS2_IJEEESV_S5_S8_EEENS_17integral_constantIiLi3EEEEEDaSR_SS_)
$_ZN7cutlass13device_kernelIN5flash19enable_sm80_to_sm89INS1_16FlashAttnBwdSm80INS1_25CollectiveMainloopBwdSm80ILi2ELi2EN4cute5tupleIJNS5_1CILi128EEES8_NS7_ILi64EEEEEENS_10bfloat16_tEfNS_4arch4Sm80ELb0ELb0ELb1ELb0ELb1ELb0ELb0ELb0ELi2ELi4ELi4ELi4ELb0EEENS1_21CollectiveEpilogueBwdISA_SB_SD_Li256ELb0ELb0ELi2EEENS1_19SingleTileSchedulerILb0ELb0ELb0ELi128EEEEEEEEEvNT_6ParamsE$_ZZN4cute6detail16composition_implINS_5tupleIJNS_1CILi16EEENS3_ILi2EEES5_S5_NS3_ILi4EEES5_EEENS2_IJNS3_ILi1EEEiiiNS3_ILi144EEENS3_ILi512EEEEEES5_NS3_ILi64EEEEEDaRKT_RKT0_RKT1_RKT2_ENKUlRKT_T0_E_clINS2_IJNS2_IJEEESV_S5_S8_EEENS_17integral_constantIiLi3EEEEEDaSR_SS_:
[----:B------:R-:W-:Y:S02]  /*cf40*/  IADD3 R4, R1, 0x16b0, RZ ;  /* 0x000016b001047810 */ /* 0x000fe40007ffe0ff */
[----:B------:R-:W-:Y:S02]  /*cf50*/  MOV R8, 0xcf90 ;  /* 0x0000cf9000087802 */ /* 0x000fe40000000f00 */
[----:B------:R-:W-:-:S04]  /*cf60*/  IADD3 R4, R4, c[0x0][0x20], RZ ;  /* 0x0000080004047a10 */ /* 0x000fc80007ffe0ff */
[----:B------:R-:W-:Y:S02]  /*cf70*/  IADD3 R2, R4, 0x4, RZ ;  /* 0x0000000404027810 */ /* 0x000fe40007ffe0ff */
[----:B------:R-:W-:Y:S05]  /*cf80*/  CALL.REL.NOINC `($_ZN7cutlass13device_kernelIN5flash19enable_sm80_to_sm89INS1_16FlashAttnBwdSm80INS1_25CollectiveMainloopBwdSm80ILi2ELi2EN4cute5tupleIJNS5_1CILi128EEES8_NS7_ILi64EEEEEENS_10bfloat16_tEfNS_4arch4Sm80ELb0ELb0ELb1ELb0ELb1ELb0ELb0ELb0ELi2ELi4ELi4ELi4ELb0EEENS1_21CollectiveEpilogueBwdISA_SB_SD_Li256ELb0ELb0ELi2EEENS1_19SingleTileSchedulerILb0ELb0ELb0ELi128EEEEEEEEEvNT_6ParamsE$_ZN4cute3eso3ESOILb0ELb1EJiEEC2ERKi) ;  /* 0xffffa00000007944 */ /* 0x000fea0003c3ffff */
[----:B-1----:R1:W5:Y:S01]  /*cf90*/  LDL R3, [R1+0x16b4] ;  /* 0x0016b40001037983 */ /* 0x0023620000100800 */
[----:B------:R-:W-:Y:S02]  /*cfa0*/  MOV R2, R4 ;  /* 0x0000000400027202 */ /* 0x000fe40000000f00 */
[----:B------:R-:W-:Y:S02]  /*cfb0*/  MOV R4, 0xcfd0 ;  /* 0x0000cfd000047802 */ /* 0x000fe40000000f00 */
[----:B-1---5:R-:W-:Y:S05]  /*cfc0*/  CALL.REL.NOINC `($_ZN7cutlass13device_kernelIN5flash19enable_sm80_to_sm89INS1_16FlashAttnBwdSm80INS1_25CollectiveMainloopBwdSm80ILi2ELi2EN4cute5tupleIJNS5_1CILi128EEES8_NS7_ILi64EEEEEENS_10bfloat16_tEfNS_4arch4Sm80ELb0ELb0ELb1ELb0ELb1ELb0ELb0ELb0ELi2ELi4ELi4ELi4ELb0EEENS1_21CollectiveEpilogueBwdISA_SB_SD_Li256ELb0ELb0ELi2EEENS1_19SingleTileSchedulerILb0ELb0ELb0ELi128EEEEEEEEEvNT_6ParamsE$_ZN4cute3eso3ESOILb1ELb0EJNS_5tupleIJNS_1CILi2EEEEEENS2_IJiEEENS3_ILi1EEES7_EEC2ERKS5_RKS6_RKS7_SE_) ;  /* 0xffffb7b000007944 */ /* 0x022fea0003c3ffff */
[----:B-1----:R1:W5:Y:S01]  /*cfd0*/  LDL R2, [R1+0x16b0] ;  /* 0x0016b00001027983 */ /* 0x0023620000100800 */
[----:B------:R-:W-:-:S04]  /*cfe0*/  MOV R95, 0x0 ;  /* 0x00000000005f7802 */ /* 0x000fc80000000f00 */
[----:B------:R-:W-:Y:S05]  /*cff0*/  RET.REL.NODEC R94 `(_ZN7cutlass13device_kernelIN5flash19enable_sm80_to_sm89INS1_16FlashAttnBwdSm80INS1_25CollectiveMainloopBwdSm80ILi2ELi2EN4cute5tupleIJNS5_1CILi128EEES8_NS7_ILi64EEEEEENS_10bfloat16_tEfNS_4arch4Sm80ELb0ELb0ELb1ELb0ELb1ELb0ELb0ELb0ELi2ELi4ELi4ELi4ELb0EEENS1_21CollectiveEpilogueBwdISA_SB_SD_Li256ELb0ELb0ELi2EEENS1_19SingleTileSchedulerILb0ELb0ELb0ELi128EEEEEEEEEvNT_6ParamsE) ;  /* 0xffff30005e007950 */ /* 0x000fea0003c3ffff */
        .type           $_ZN7cutlass13device_kernelIN5flash19enable_sm80_to_sm89INS1_16FlashAttnBwdSm80INS1_25CollectiveMainloopBwdSm80ILi2ELi2EN4cute5tupleIJNS5_1CILi128EEES8_NS7_ILi64EEEEEENS_10bfloat16_tEfNS_4arch4Sm80ELb0ELb0ELb1ELb0ELb1ELb0ELb0ELb0ELi2ELi4ELi4ELi4ELb0EEENS1_21CollectiveEpilogueBwdISA_SB_SD_Li256ELb0ELb0ELi2EEENS1_19SingleTileSchedulerILb0ELb0ELb0ELi128EEEEEEEEEvNT_6ParamsE$_ZZN4cute6detail16composition_implINS_5tupleIJNS_1CILi16EEENS3_ILi2EEES5_S5_NS3_ILi4EEES5_EEENS2_IJNS3_ILi1EEEiiiNS3_ILi144EEENS3_ILi512EEEEEES5_NS3_ILi64EEEEEDaRKT_RKT0_RKT1_RKT2_ENKUlRKT_T0_E_clINS2_IJNS2_IJS5_EEENS2_IJiEEES8_S8_EEENS_17integral_constantIiLi4EEEEEDaSR_SS_,@function
        .size           $_ZN7cutlass13device_kernelIN5flash19enable_sm80_to_sm89INS1_16FlashAttnBwdSm80INS1_25CollectiveMainloopBwdSm80ILi2ELi2EN4cute5tupleIJNS5_1CILi128EEES8_NS7_ILi64EEEEEENS_10bfloat16_tEfNS_4arch4Sm80ELb0ELb0ELb1ELb0ELb1ELb0ELb0ELb0ELi2ELi4ELi4ELi4ELb0EEENS1_21CollectiveEpilogueBwdISA_SB_SD_Li256ELb0ELb0ELi2EEENS1_19SingleTileSchedulerILb0ELb0ELb0ELi128EEEEEEEEEvNT_6ParamsE$_ZZN4cute6detail16composition_implINS_5tupleIJNS_1CILi16EEENS3_ILi2EEES5_S5_NS3_ILi4EEES5_EEENS2_IJNS3_ILi1EEEiiiNS3_ILi144EEENS3_ILi512EEEEEES5_NS3_ILi64EEEEEDaRKT_RKT0_RKT1_RKT2_ENKUlRKT_T0_E_clINS2_IJNS2_IJS5_EEENS2_IJiEEES8_S8_EEENS_17integral_constantIiLi4EEEEEDaSR_SS_,($_ZN7cutlass13device_kernelIN5flash19enable_sm80_to_sm89INS1_16FlashAttnBwdSm80INS1_25CollectiveMainloopBwdSm80ILi2ELi2EN4cute5tupleIJNS5_1CILi128EEES8_NS7_ILi64EEEEEENS_10bfloat16_tEfNS_4arch4Sm80ELb0ELb0ELb1ELb0ELb1ELb0ELb0ELb0ELi2ELi4ELi4ELi4ELb0EEENS1_21CollectiveEpilogueBwdISA_SB_SD_Li256ELb0ELb0ELi2EEENS1_19SingleTileSchedulerILb0ELb0ELb0ELi128EEEEEEEEEvNT_6ParamsE$_ZZN4cute6detail16composition_implINS_5tupleIJNS_1CILi16EEENS3_ILi2EEES5_S5_NS3_ILi4EEES5_EEENS2_IJNS3_ILi1EEEiiiNS3_ILi144EEENS3_ILi512EEEEEES6_S4_EEDaRKT_RKT0_RKT1_RKT2_ENKUlRKT_T0_E_clINS2_IJNS2_IJEEESU_S6_S8_EEENS_17integral_constantIiLi1EEEEEDaSQ_SR_ - $_ZN7cutlass13device_kernelIN5flash19enable_sm80_to_sm89INS1_16FlashAttnBwdSm80INS1_25CollectiveMainloopBwdSm80ILi2ELi2EN4cute5tupleIJNS5_1CILi128EEES8_NS7_ILi64EEEEEENS_10bfloat16_tEfNS_4arch4Sm80ELb0ELb0ELb1ELb0ELb1ELb0ELb0ELb0ELi2ELi4ELi4ELi4ELb0EEENS1_21CollectiveEpilogueBwdISA_SB_SD_Li256ELb0ELb0ELi2EEENS1_19SingleTileSchedulerILb0ELb0ELb0ELi128EEEEEEEEEvNT_6ParamsE$_ZZN4cute6detail16composition_implINS_5tupleIJNS_1CILi16EEENS3_ILi2EEES5_S5_NS3_ILi4EEES5_EEENS2_IJNS3_ILi1EEEiiiNS3_ILi144EEENS3_ILi512EEEEEES5_NS3_ILi64EEEEEDaRKT_RKT0_RKT1_RKT2_ENKUlRKT_T0_E_clINS2_IJNS2_IJS5_EEENS2_IJiEEES8_S8_EEENS_17integral_constantIiLi4EEEEEDaSR_SS_)
$_ZN7cutlass13device_kernelIN5flash19enable_sm80_to_sm89INS1_16FlashAttnBwdSm80INS1_25CollectiveMainloopBwdSm80ILi2ELi2EN4cute5tupleIJNS5_1CILi128EEES8_NS7_ILi64EEEEEENS_10bfloat16_tEfNS_4arch4Sm80ELb0ELb0ELb1ELb0ELb1ELb0ELb0ELb0ELi2ELi4ELi4ELi4ELb0EEENS1_21CollectiveEpilogueBwdISA_SB_SD_Li256ELb0ELb0ELi2EEENS1_19SingleTileSchedulerILb0ELb0ELb0ELi128EEEEEEEEEvNT_6ParamsE$_ZZN4cute6detail16composition_implINS_5tupleIJNS_1CILi16EEENS3_ILi2EEES5_S5_NS3_ILi4EEES5_EEENS2_IJNS3_ILi1EEEiiiNS3_ILi144EEENS3_ILi512EEEEEES5_NS3_ILi64EEEEEDaRKT_RKT0_RKT1_RKT2_ENKUlRKT_T0_E_clINS2_IJNS2_IJS5_EEENS2_IJiEEES8_S8_EEENS_17integral_constantIiLi4EEEEEDaSR_SS_:
[----:B------:R-:W-:-:S05]  /*d000*/  IADD3 R5, R5, -c[0x0][0x20], RZ ;  /* 0x8000080005057a10 */ /* 0x000fca0007ffe0ff */
[----:B------:R1:W5:Y:S01]  /*d010*/  LDL R3, [R5] ;  /* 0x0000000005037983 */ /* 0x0003620000100800 */
[----:B------:R-:W-:Y:S02]  /*d020*/  IADD3 R2, R1, 0x16b0, RZ ;  /* 0x000016b001027810 */ /* 0x000fe40007ffe0ff */
[----:B------:R-:W-:Y:S02]  /*d030*/  MOV R4, 0xd060 ;  /* 0x0000d06000047802 */ /* 0x000fe40000000f00 */
[----:B------:R-:W-:Y:S02]  /*d040*/  IADD3 R2, R2, c[0x0][0x20], RZ ;  /* 0x0000080002027a10 */ /* 0x000fe40007ffe0ff */
[----:B-1---5:R-:W-:Y:S05]  /*d050*/  CALL.REL.NOINC `($_ZN7cutlass13device_kernelIN5flash19enable_sm80_to_sm89INS1_16FlashAttnBwdSm80INS1_25CollectiveMainloopBwdSm80ILi2ELi2EN4cute5tupleIJNS5_1CILi128EEES8_NS7_ILi64EEEEEENS_10bfloat16_tEfNS_4arch4Sm80ELb0ELb0ELb1ELb0ELb1ELb0ELb0ELb0ELi2ELi4ELi4ELi4ELb0EEENS1_21CollectiveEpilogueBwdISA_SB_SD_Li256ELb0ELb0ELi2EEENS1_19SingleTileSchedulerILb0ELb0ELb0ELi128EEEEEEEEEvNT_6ParamsE$_ZN4cute3eso3ESOILb1ELb0EJNS_5tupleIJNS_1CILi2EEEEEENS2_IJiEEENS3_ILi1EEES7_EEC2ERKS5_RKS6_RKS7_SE_) ;  /* 0xffffb72000007944 */ /* 0x022fea0003c3ffff */
[----:B-1----:R1:W5:Y:S01]  /*d060*/  LDL R3, [R1+0x16b0] ;  /* 0x0016b00001037983 */ /* 0x0023620000100800 */
[----:B------:R-:W-:-:S04]  /*d070*/  MOV R95, 0x0 ;  /* 0x00000000005f7802 */ /* 0x000fc80000000f00 */
[----:B------:R-:W-:Y:S05]  /*d080*/  RET.REL.NODEC R94 `(_ZN7cutlass13device_kernelIN5flash19enable_sm80_to_sm89INS1_16FlashAttnBwdSm80INS1_25CollectiveMainloopBwdSm80ILi2ELi2EN4cute5tupleIJNS5_1CILi128EEES8_NS7_ILi64EEEEEENS_10bfloat16_tEfNS_4arch4Sm80ELb0ELb0ELb1ELb0ELb1ELb0ELb0ELb0ELi2ELi4ELi4ELi4ELb0EEENS1_21CollectiveEpilogueBwdISA_SB_SD_Li256ELb0ELb0ELi2EEENS1_19SingleTileSchedulerILb0ELb0ELb0ELi128EEEEEEEEEvNT_6ParamsE) ;  /* 0xffff2f705e007950 */ /* 0x000fea0003c3ffff */
        .type           $_ZN7cutlass13device_kernelIN5flash19enable_sm80_to_sm89INS1_16FlashAttnBwdSm80INS1_25CollectiveMainloopBwdSm80ILi2ELi2EN4cute5tupleIJNS5_1CILi128EEES8_NS7_ILi64EEEEEENS_10bfloat16_tEfNS_4arch4Sm80ELb0ELb0ELb1ELb0ELb1ELb0ELb0ELb0ELi2ELi4ELi4ELi4ELb0EEENS1_21CollectiveEpilogueBwdISA_SB_SD_Li256ELb0ELb0ELi2EEENS1_19SingleTileSchedulerILb0ELb0ELb0ELi128EEEEEEEEEvNT_6ParamsE$_ZZN4cute6detail16composition_implINS_5tupleIJNS_1CILi16EEENS3_ILi2EEES5_S5_NS3_ILi4EEES5_EEENS2_IJNS3_ILi1EEEiiiNS3_ILi144EEENS3_ILi512EEEEEES6_S4_EEDaRKT_RKT0_RKT1_RKT2_ENKUlRKT_T0_E_clINS2_IJNS2_IJEEESU_S6_S8_EEENS_17integral_constantIiLi1EEEEEDaSQ_SR_,@function
        .size           $_ZN7cutlass13device_kernelIN5flash19enable_sm80_to_sm89INS1_16FlashAttnBwdSm80INS1_25CollectiveMainloopBwdSm80ILi2ELi2EN4cute5tupleIJNS5_1CILi128EEES8_NS7_ILi64EEEEEENS_10bfloat16_tEfNS_4arch4Sm80ELb0ELb0ELb1ELb0ELb1ELb0ELb0ELb0ELi2ELi4ELi4ELi4ELb0EEENS1_21CollectiveEpilogueBwdISA_SB_SD_Li256ELb0ELb0ELi2EEENS1_19SingleTileSchedulerILb0ELb0ELb0ELi128EEEEEEEEEvNT_6ParamsE$_ZZN4cute6detail16composition_implINS_5tupleIJNS_1CILi16EEENS3_ILi2EEES5_S5_NS3_ILi4EEES5_EEENS2_IJNS3_ILi1EEEiiiNS3_ILi144EEENS3_ILi512EEEEEES6_S4_EEDaRKT_RKT0_RKT1_RKT2_ENKUlRKT_T0_E_clINS2_IJNS2_IJEEESU_S6_S8_EEENS_17integral_constantIiLi1EEEEEDaSQ_SR_,($_ZN7cutlass13device_kernelIN5flash19enable_sm80_to_sm89INS1_16FlashAttnBwdSm80INS1_25CollectiveMainloopBwdSm80ILi2ELi2EN4cute5tupleIJNS5_1CILi128EEES8_NS7_ILi64EEEEEENS_10bfloat16_tEfNS_4arch4Sm80ELb0ELb0ELb1ELb0ELb1ELb0ELb0ELb0ELi2ELi4ELi4ELi4ELb0EEENS1_21CollectiveEpilogueBwdISA_SB_SD_Li256ELb0ELb0ELi2EEENS1_19SingleTileSchedulerILb0ELb0ELb0ELi128EEEEEEEEEvNT_6ParamsE$_ZZN4cute6detail16composition_implINS_5tupleIJNS_1CILi16EEENS3_ILi2EEES5_S5_NS3_ILi4EEES5_EEENS2_IJNS3_ILi1EEEiiiNS3_ILi144EEENS3_ILi512EEEEEES6_S4_EEDaRKT_RKT0_RKT1_RKT2_ENKUlRKT_T0_E_clINS2_IJNS2_IJS5_EEENS2_IJiEEES5_S8_EEENS_17integral_constantIiLi2EEEEEDaSQ_SR_ - $_ZN7cutlass13device_kernelIN5flash19enable_sm80_to_sm89INS1_16FlashAttnBwdSm80INS1_25CollectiveMainloopBwdSm80ILi2ELi2EN4cute5tupleIJNS5_1CILi128EEES8_NS7_ILi64EEEEEENS_10bfloat16_tEfNS_4arch4Sm80ELb0ELb0ELb1ELb0ELb1ELb0ELb0ELb0ELi2ELi4ELi4ELi4ELb0EEENS1_21CollectiveEpilogueBwdISA_SB_SD_Li256ELb0ELb0ELi2EEENS1_19SingleTileSchedulerILb0ELb0ELb0ELi128EEEEEEEEEvNT_6ParamsE$_ZZN4cute6detail16composition_implINS_5tupleIJNS_1CILi16EEENS3_ILi2EEES5_S5_NS3_ILi4EEES5_EEENS2_IJNS3_ILi1EEEiiiNS3_ILi144EEENS3_ILi512EEEEEES6_S4_EEDaRKT_RKT0_RKT1_RKT2_ENKUlRKT_T0_E_clINS2_IJNS2_IJEEESU_S6_S8_EEENS_17integral_constantIiLi1EEEEEDaSQ_SR_)
$_ZN7cutlass13device_kernelIN5flash19enable_sm80_to_sm89INS1_16FlashAttnBwdSm80INS1_25CollectiveMainloopBwdSm80ILi2ELi2EN4cute5tupleIJNS5_1CILi128EEES8_NS7_ILi64EEEEEENS_10bfloat16_tEfNS_4arch4Sm80ELb0ELb0ELb1ELb0ELb1ELb0ELb0ELb0ELi2ELi4ELi4ELi4ELb0EEENS1_21CollectiveEpilogueBwdISA_SB_SD_Li256ELb0ELb0ELi2EEENS1_19SingleTileSchedulerILb0ELb0ELb0ELi128EEEEEEEEEvNT_6ParamsE$_ZZN4cute6detail16composition_implINS_5tupleIJNS_1CILi16EEENS3_ILi2EEES5_S5_NS3_ILi4EEES5_EEENS2_IJNS3_ILi1EEEiiiNS3_ILi144EEENS3_ILi512EEEEEES6_S4_EEDaRKT_RKT0_RKT1_RKT2_ENKUlRKT_T0_E_clINS2_IJNS2_IJEEESU_S6_S8_EEENS_17integral_constantIiLi1EEEEEDaSQ_SR_:
        /* <DEDUP_REMOVED lines=8> */
[----:B-1---5:R-:W-:Y:S05]  /*d110*/  CALL.REL.NOINC `($_ZN7cutlass13device_kernelIN5flash19enable_sm80_to_sm89INS1_16FlashAttnBwdSm80INS1_25CollectiveMainloopBwdSm80ILi2ELi2EN4cute5tupleIJNS5_1CILi128EEES8_NS7_ILi64EEEEEENS_10bfloat16_tEfNS_4arch4Sm80ELb0ELb0ELb1ELb0ELb1ELb0ELb0ELb0ELi2ELi4ELi4ELi4ELb0EEENS1_21CollectiveEpilogueBwdISA_SB_SD_Li256ELb0ELb0ELi2EEENS1_19SingleTileSchedulerILb0ELb0ELb0ELi128EEEEEEEEEvNT_6ParamsE$_ZN4cute3eso3ESOILb1ELb0EJNS_5tupleIJNS_1CILi2EEEEEENS2_IJiEEES4_NS3_ILi1EEEEEC2ERKS5_RKS6_RKS4_RKS7_) ;  /* 0xffffb6b000007944 */ /* 0x022fea0003c3ffff */
[----:B-1----:R1:W5:Y:S01]  /*d120*/  LDL R2, [R1+0x16c8] ;  /* 0x0016c80001027983 */ /* 0x0023620000100800 */
[----:B------:R-:W-:Y:S02]  /*d130*/  MOV R4, R10 ;  /* 0x0000000a00047202 */ /* 0x000fe40000000f00 */
[----:B------:R-:W-:-:S04]  /*d140*/  MOV R5, 0x0 ;  /* 0x0000000000057802 */ /* 0x000fc80000000f00 */
[----:B------:R-:W-:Y:S05]  /*d150*/  RET.REL.NODEC R4 `(_ZN7cutlass13device_kernelIN5flash19enable_sm80_to_sm89INS1_16FlashAttnBwdSm80INS1_25CollectiveMainloopBwdSm80ILi2ELi2EN4cute5tupleIJNS5_1CILi128EEES8_NS7_ILi64EEEEEENS_10bfloat16_tEfNS_4arch4Sm80ELb0ELb0ELb1ELb0ELb1ELb0ELb0ELb0ELi2ELi4ELi4ELi4ELb0EEENS1_21CollectiveEpilogueBwdISA_SB_SD_Li256ELb0ELb0ELi2EEENS1_19SingleTileSchedulerILb0ELb0ELb0ELi128EEEEEEEEEvNT_6ParamsE) ;  /* 0xffff2ea004007950 */ /* 0x000fea0003c3ffff */
        .type           $_ZN7cutlass13device_kernelIN5flash19enable_sm80_to_sm89INS1_16FlashAttnBwdSm80INS1_25CollectiveMainloopBwdSm80ILi2ELi2EN4cute5tupleIJNS5_1CILi128EEES8_NS7_ILi64EEEEEENS_10bfloat16_tEfNS_4arch4Sm80ELb0ELb0ELb1ELb0ELb1ELb0ELb0ELb0ELi2ELi4ELi4ELi4ELb0EEENS1_21CollectiveEpilogueBwdISA_SB_SD_Li256ELb0ELb0ELi2EEENS1_19SingleTileSchedulerILb0ELb0ELb0ELi128EEEEEEEEEvNT_6ParamsE$_ZZN4cute6detail16composition_implINS_5tupleIJNS_1CILi16EEENS3_ILi2EEES5_S5_NS3_ILi4EEES5_EEENS2_IJNS3_ILi1EEEiiiNS3_ILi144EEENS3_ILi512EEEEEES6_S4_EEDaRKT_RKT0_RKT1_RKT2_ENKUlRKT_T0_E_clINS2_IJNS2_IJS5_EEENS2_IJiEEES5_S8_EEENS_17integral_constantIiLi2EEEEEDaSQ_SR_,@function
        .size           $_ZN7cutlass13device_kernelIN5flash19enable_sm80_to_sm89INS1_16FlashAttnBwdSm80INS1_25CollectiveMainloopBwdSm80ILi2ELi2EN4cute5tupleIJNS5_1CILi128EEES8_NS7_ILi64EEEEEENS_10bfloat16_tEfNS_4arch4Sm80ELb0ELb0ELb1ELb0ELb1ELb0ELb0ELb0ELi2ELi4ELi4ELi4ELb0EEENS1_21CollectiveEpilogueBwdISA_SB_SD_Li256ELb0ELb0ELi2EEENS1_19SingleTileSchedulerILb0ELb0ELb0ELi128EEEEEEEEEvNT_6ParamsE$_ZZN4cute6detail16composition_implINS_5tupleIJNS_1CILi16EEENS3_ILi2EEES5_S5_NS3_ILi4EEES5_EEENS2_IJNS3_ILi1EEEiiiNS3_ILi144EEENS3_ILi512EEEEEES6_S4_EEDaRKT_RKT0_RKT1_RKT2_ENKUlRKT_T0_E_clINS2_IJNS2_IJS5_EEENS2_IJiEEES5_S8_EEENS_17integral_constantIiLi2EEEEEDaSQ_SR_,($_ZN7cutlass13device_kernelIN5flash19enable_sm80_to_sm89INS1_16FlashAttnBwdSm80INS1_25CollectiveMainloopBwdSm80ILi2ELi2EN4cute5tupleIJNS5_1CILi128EEES8_NS7_ILi64EEEEEENS_10bfloat16_tEfNS_4arch4Sm80ELb0ELb0ELb1ELb0ELb1ELb0ELb0ELb0ELi2ELi4ELi4ELi4ELb0EEENS1_21CollectiveEpilogueBwdISA_SB_SD_Li256ELb0ELb0ELi2EEENS1_19SingleTileSchedulerILb0ELb0ELb0ELi128EEEEEEEEEvNT_6ParamsE$_ZZN4cute6detail16composition_implINS_5tupleIJNS_1CILi16EEENS3_ILi2EEES5_S5_NS3_ILi4EEES5_EEENS2_IJNS3_ILi1EEEiiiNS3_ILi144EEENS3_ILi512EEEEEES6_S4_EEDaRKT_RKT0_RKT1_RKT2_ENKUlRKT_T0_E_clINS2_IJNS2_IJS5_S5_EEENS2_IJiiEEES8_S8_EEENS_17integral_constantIiLi3EEEEEDaSQ_SR_ - $_ZN7cutlass13device_kernelIN5flash19enable_sm80_to_sm89INS1_16FlashAttnBwdSm80INS1_25CollectiveMainloopBwdSm80ILi2ELi2EN4cute5tupleIJNS5_1CILi128EEES8_NS7_ILi64EEEEEENS_10bfloat16_tEfNS_4arch4Sm80ELb0ELb0ELb1ELb0ELb1ELb0ELb0ELb0ELi2ELi4ELi4ELi4ELb0EEENS1_21CollectiveEpilogueBwdISA_SB_SD_Li256ELb0ELb0ELi2EEENS1_19SingleTileSchedulerILb0ELb0ELb0ELi128EEEEEEEEEvNT_6ParamsE$_ZZN4cute6detail16composition_implINS_5tupleIJNS_1CILi16EEENS3_ILi2EEES5_S5_NS3_ILi4EEES5_EEENS2_IJNS3_ILi1EEEiiiNS3_ILi144EEENS3_ILi512EEEEEES6_S4_EEDaRKT_RKT0_RKT1_RKT2_ENKUlRKT_T0_E_clINS2_IJNS2_IJS5_EEENS2_IJiEEES5_S8_EEENS_17integral_constantIiLi2EEEEEDaSQ_SR_)
$_ZN7cutlass13device_kernelIN5flash19enable_sm80_to_sm89INS1_16FlashAttnBwdSm80INS1_25CollectiveMainloopBwdSm80ILi2ELi2EN4cute5tupleIJNS5_1CILi128EEES8_NS7_ILi64EEEEEENS_10bfloat16_tEfNS_4arch4Sm80ELb0ELb0ELb1ELb0ELb1ELb0ELb0ELb0ELi2ELi4ELi4ELi4ELb0EEENS1_21CollectiveEpilogueBwdISA_SB_SD_Li256ELb0ELb0ELi2EEENS1_19SingleTileSchedulerILb0ELb0ELb0ELi128EEEEEEEEEvNT_6ParamsE$_ZZN4cute6detail16composition_implINS_5tupleIJNS_1CILi16EEENS3_ILi2EEES5_S5_NS3_ILi4EEES5_EEENS2_IJNS3_ILi1EEEiiiNS3_ILi144EEENS3_ILi512EEEEEES6_S4_EEDaRKT_RKT0_RKT1_RKT2_ENKUlRKT_T0_E_clINS2_IJNS2_IJS5_EEENS2_IJiEEES5_S8_EEENS_17integral_constantIiLi2EEEEEDaSQ_SR_:
        /* <DEDUP_REMOVED lines=8> */
[----:B-1---5:R-:W-:Y:S05]  /*d1e0*/  CALL.REL.NOINC `($_ZN7cutlass13device_kernelIN5flash19enable_sm80_to_sm89INS1_16FlashAttnBwdSm80INS1_25CollectiveMainloopBwdSm80ILi2ELi2EN4cute5tupleIJNS5_1CILi128EEES8_NS7_ILi64EEEEEENS_10bfloat16_tEfNS_4arch4Sm80ELb0ELb0ELb1ELb0ELb1ELb0ELb0ELb0ELi2ELi4ELi4ELi4ELb0EEENS1_21CollectiveEpilogueBwdISA_SB_SD_Li256ELb0ELb0ELi2EEENS1_19SingleTileSchedulerILb0ELb0ELb0ELi128EEEEEEEEEvNT_6ParamsE$_ZN4cute3eso3ESOILb0ELb0EJiiEEC2ERKiS4_) ;  /* 0xffff960000007944 */ /* 0x022fea0003c3ffff */
[----:B-1----:R1:W5:Y:S01]  /*d1f0*/  LDL.64 R2, [R1+0x16c8] ;  /* 0x0016c80001027983 */ /* 0x0023620000100a00 */
[----:B------:R-:W-:-:S03]  /*d200*/  MOV R6, 0xd220 ;  /* 0x0000d22000067802 */ /* 0x000fc60000000f00 */
[----:B-1---5:R-:W-:Y:S05]  /*d210*/  CALL.REL.NOINC `($_ZN7cutlass13device_kernelIN5flash19enable_sm80_to_sm89INS1_16FlashAttnBwdSm80INS1_25CollectiveMainloopBwdSm80ILi2ELi2EN4cute5tupleIJNS5_1CILi128EEES8_NS7_ILi64EEEEEENS_10bfloat16_tEfNS_4arch4Sm80ELb0ELb0ELb1ELb0ELb1ELb0ELb0ELb0ELi2ELi4ELi4ELi4ELb0EEENS1_21CollectiveEpilogueBwdISA_SB_SD_Li256ELb0ELb0ELi2EEENS1_19SingleTileSchedulerILb0ELb0ELb0ELi128EEEEEEEEEvNT_6ParamsE$_ZN4cute3eso3ESOILb1ELb0EJNS_5tupleIJNS_1CILi2EEES4_EEENS2_IJiiEEENS3_ILi1EEES7_EEC2ERKS5_RKS6_RKS7_SE_) ;  /* 0xffffb70000007944 */ /* 0x022fea0003c3ffff */
[----:B-1----:R1:W5:Y:S01]  /*d220*/  LDL.64 R2, [R1+0x16c8] ;  /* 0x0016c80001027983 */ /* 0x0023620000100a00 */
[----:B------:R-:W-:Y:S02]  /*d230*/  MOV R4, R84 ;  /* 0x0000005400047202 */ /* 0x000fe40000000f00 */
[----:B------:R-:W-:-:S04]  /*d240*/  MOV R5, 0x0 ;  /* 0x0000000000057802 */ /* 0x000fc80000000f00 */
[----:B------:R-:W-:Y:S05]  /*d250*/  RET.REL.NODEC R4 `(_ZN7cutlass13device_kernelIN5flash19enable_sm80_to_sm89INS1_16FlashAttnBwdSm80INS1_25CollectiveMainloopBwdSm80ILi2ELi2EN4cute5tupleIJNS5_1CILi128EEES8_NS7_ILi64EEEEEENS_10bfloat16_tEfNS_4arch4Sm80ELb0ELb0ELb1ELb0ELb1ELb0ELb0ELb0ELi2ELi4ELi4ELi4ELb0EEENS1_21CollectiveEpilogueBwdISA_SB_SD_Li256ELb0ELb0ELi2EEENS1_19SingleTileSchedulerILb0ELb0ELb0ELi128EEEEEEEEEvNT_6ParamsE) ;  /* 0xffff2da004007950 */ /* 0x000fea0003c3ffff */
        .type           $_ZN7cutlass13device_kernelIN5flash19enable_sm80_to_sm89INS1_16FlashAttnBwdSm80INS1_25CollectiveMainloopBwdSm80ILi2ELi2EN4cute5tupleIJNS5_1CILi128EEES8_NS7_ILi64EEEEEENS_10bfloat16_tEfNS_4arch4Sm80ELb0ELb0ELb1ELb0ELb1ELb0ELb0ELb0ELi2ELi4ELi4ELi4ELb0EEENS1_21CollectiveEpilogueBwdISA_SB_SD_Li256ELb0ELb0ELi2EEENS1_19SingleTileSchedulerILb0ELb0ELb0ELi128EEEEEEEEEvNT_6ParamsE$_ZZN4cute6detail16composition_implINS_5tupleIJNS_1CILi16EEENS3_ILi2EEES5_S5_NS3_ILi4EEES5_EEENS2_IJNS3_ILi1EEEiiiNS3_ILi144EEENS3_ILi512EEEEEES6_S4_EEDaRKT_RKT0_RKT1_RKT2_ENKUlRKT_T0_E_clINS2_IJNS2_IJS5_S5_EEENS2_IJiiEEES8_S8_EEENS_17integral_constantIiLi3EEEEEDaSQ_SR_,@function
        .size           $_ZN7cutlass13device_kernelIN5flash19enable_sm80_to_sm89INS1_16FlashAttnBwdSm80INS1_25CollectiveMainloopBwdSm80ILi2ELi2EN4cute5tupleIJNS5_1CILi128EEES8_NS7_ILi64EEEEEENS_10bfloat16_tEfNS_4arch4Sm80ELb0ELb0ELb1ELb0ELb1ELb0ELb0ELb0ELi2ELi4ELi4ELi4ELb0EEENS1_21CollectiveEpilogueBwdISA_SB_SD_Li256ELb0ELb0ELi2EEENS1_19SingleTileSchedulerILb0ELb0ELb0ELi128EEEEEEEEEvNT_6ParamsE$_ZZN4cute6detail16composition_implINS_5tupleIJNS_1CILi16EEENS3_ILi2EEES5_S5_NS3_ILi4EEES5_EEENS2_IJNS3_ILi1EEEiiiNS3_ILi144EEENS3_ILi512EEEEEES6_S4_EEDaRKT_RKT0_RKT1_RKT2_ENKUlRKT_T0_E_clINS2_IJNS2_IJS5_S5_EEENS2_IJiiEEES8_S8_EEENS_17integral_constantIiLi3EEEEEDaSQ_SR_,($_ZN7cutlass13device_kernelIN5flash19enable_sm80_to_sm89INS1_16FlashAttnBwdSm80INS1_25CollectiveMainloopBwdSm80ILi2ELi2EN4cute5tupleIJNS5_1CILi128EEES8_NS7_ILi64EEEEEENS_10bfloat16_tEfNS_4arch4Sm80ELb0ELb0ELb1ELb0ELb1ELb0ELb0ELb0ELi2ELi4ELi4ELi4ELb0EEENS1_21CollectiveEpilogueBwdISA_SB_SD_Li256ELb0ELb0ELi2EEENS1_19SingleTileSchedulerILb0ELb0ELb0ELi128EEEEEEEEEvNT_6ParamsE$_ZZN4cute6detail16composition_implINS_5tupleIJNS_1CILi16EEENS3_ILi2EEES5_S5_NS3_ILi4EEES5_EEENS2_IJNS3_ILi1EEEiiiNS3_ILi144EEENS3_ILi512EEEEEES6_S4_EEDaRKT_RKT0_RKT1_RKT2_ENKUlRKT_T0_E_clINS2_IJNS2_IJS5_S5_EEENS2_IJiiEEES8_S8_EEENS_17integral_constantIiLi4EEEEEDaSQ_SR_ - $_ZN7cutlass13device_kernelIN5flash19enable_sm80_to_sm89INS1_16FlashAttnBwdSm80INS1_25CollectiveMainloopBwdSm80ILi2ELi2EN4cute5tupleIJNS5_1CILi128EEES8_NS7_ILi64EEEEEENS_10bfloat16_tEfNS_4arch4Sm80ELb0ELb0ELb1ELb0ELb1ELb0ELb0ELb0ELi2ELi4ELi4ELi4ELb0EEENS1_21CollectiveEpilogueBwdISA_SB_SD_Li256ELb0ELb0ELi2EEENS1_19SingleTileSchedulerILb0ELb0ELb0ELi128EEEEEEEEEvNT_6ParamsE$_ZZN4cute6detail16composition_implINS_5tupleIJNS_1CILi16EEENS3_ILi2EEES5_S5_NS3_ILi4EEES5_EEENS2_IJNS3_ILi1EEEiiiNS3_ILi144EEENS3_ILi512EEEEEES6_S4_EEDaRKT_RKT0_RKT1_RKT2_ENKUlRKT_T0_E_clINS2_IJNS2_IJS5_S5_EEENS2_IJiiEEES8_S8_EEENS_17integral_constantIiLi3EEEEEDaSQ_SR_)
$_ZN7cutlass13device_kernelIN5flash19enable_sm80_to_sm89INS1_16FlashAttnBwdSm80INS1_25CollectiveMainloopBwdSm80ILi2ELi2EN4cute5tupleIJNS5_1CILi128EEES8_NS7_ILi64EEEEEENS_10bfloat16_tEfNS_4arch4Sm80ELb0ELb0ELb1ELb0ELb1ELb0ELb0ELb0ELi2ELi4ELi4ELi4ELb0EEENS1_21CollectiveEpilogueBwdISA_SB_SD_Li256ELb0ELb0ELi2EEENS1_19SingleTileSchedulerILb0ELb0ELb0ELi128EEEEEEEEEvNT_6ParamsE$_ZZN4cute6detail16composition_implINS_5tupleIJNS_1CILi16EEENS3_ILi2EEES5_S5_NS3_ILi4EEES5_EEENS2_IJNS3_ILi1EEEiiiNS3_ILi144EEENS3_ILi512EEEEEES6_S4_EEDaRKT_RKT0_RKT1_RKT2_ENKUlRKT_T0_E_clINS2_IJNS2_IJS5_S5_EEENS2_IJiiEEES8_S8_EEENS_17integral_constantIiLi3EEEEEDaSQ_SR_:
[----:B------:R-:W-:-:S05]  /*d260*/  IADD3 R5, R5, -c[0x0][0x20], RZ ;  /* 0x8000080005057a10 */ /* 0x000fca0007ffe0ff */
[----:B------:R1:W5:Y:S04]  /*d270*/  LDL R2, [R5] ;  /* 0x0000000005027983 */ /* 0x0003680000100800 */
[----:B------:R1:W5:Y:S01]  /*d280*/  LDL R3, [R5+0x4] ;  /* 0x0000040005037983 */ /* 0x0003620000100800 */
[----:B------:R-:W-:Y:S02]  /*d290*/  IADD3 R4, R1, 0x16c8, RZ ;  /* 0x000016c801047810 */ /* 0x000fe40007ffe0ff */
[----:B------:R-:W-:Y:S02]  /*d2a0*/  MOV R6, 0xd2d0 ;  /* 0x0000d2d000067802 */ /* 0x000fe40000000f00 */
[----:B------:R-:W-:Y:S02]  /*d2b0*/  IADD3 R4, R4, c[0x0][0x20], RZ ;  /* 0x0000080004047a10 */ /* 0x000fe40007ffe0ff */
[----:B-1---5:R-:W-:Y:S05]  /*d2c0*/  CALL.REL.NOINC `($_ZN7cutlass13device_kernelIN5flash19enable_sm80_to_sm89INS1_16FlashAttnBwdSm80INS1_25CollectiveMainloopBwdSm80ILi2ELi2EN4cute5tupleIJNS5_1CILi128EEES8_NS7_ILi64EEEEEENS_10bfloat16_tEfNS_4arch4Sm80ELb0ELb0ELb1ELb0ELb1ELb0ELb0ELb0ELi2ELi4ELi4ELi4ELb0EEENS1_21CollectiveEpilogueBwdISA_SB_SD_Li256ELb0ELb0ELi2EEENS1_19SingleTileSchedulerILb0ELb0ELb0ELi128EEEEEEEEEvNT_6ParamsE$_ZN4cute3eso3ESOILb1ELb0EJNS_5tupleIJNS_1CILi2EEES4_EEENS2_IJiiEEENS3_ILi1EEES7_EEC2ERKS5_RKS6_RKS7_SE_) ;  /* 0xffffb65000007944 */ /* 0x022fea0003c3ffff */
[----:B-1----:R1:W5:Y:S01]  /*d2d0*/  LDL.64 R2, [R1+0x16c8] ;  /* 0x0016c80001027983 */ /* 0x0023620000100a00 */
[----:B------:R-:W-:-:S04]  /*d2e0*/  MOV R9, 0x0 ;  /* 0x0000000000097802 */ /* 0x000fc80000000f00 */
[----:B------:R-:W-:Y:S05]  /*d2f0*/  RET.REL.NODEC R8 `(_ZN7cutlass13device_kernelIN5flash19enable_sm80_to_sm89INS1_16FlashAttnBwdSm80INS1_25CollectiveMainloopBwdSm80ILi2ELi2EN4cute5tupleIJNS5_1CILi128EEES8_NS7_ILi64EEEEEENS_10bfloat16_tEfNS_4arch4Sm80ELb0ELb0ELb1ELb0ELb1ELb0ELb0ELb0ELi2ELi4ELi4ELi4ELb0EEENS1_21CollectiveEpilogueBwdISA_SB_SD_Li256ELb0ELb0ELi2EEENS1_19SingleTileSchedulerILb0ELb0ELb0ELi128EEEEEEEEEvNT_6ParamsE) ;  /* 0xffff2d0008007950 */ /* 0x000fea0003c3ffff */
        .type           $_ZN7cutlass13device_kernelIN5flash19enable_sm80_to_sm89INS1_16FlashAttnBwdSm80INS1_25CollectiveMainloopBwdSm80ILi2ELi2EN4cute5tupleIJNS5_1CILi128EEES8_NS7_ILi64EEEEEENS_10bfloat16_tEfNS_4arch4Sm80ELb0ELb0ELb1ELb0ELb1ELb0ELb0ELb0ELi2ELi4ELi4ELi4ELb0EEENS1_21CollectiveEpilogueBwdISA_SB_SD_Li256ELb0ELb0ELi2EEENS1_19SingleTileSchedulerILb0ELb0ELb0ELi128EEEEEEEEEvNT_6ParamsE$_ZZN4cute6detail16composition_implINS_5tupleIJNS_1CILi16EEENS3_ILi2EEES5_S5_NS3_ILi4EEES5_EEENS2_IJNS3_ILi1EEEiiiNS3_ILi144EEENS3_ILi512EEEEEES6_S4_EEDaRKT_RKT0_RKT1_RKT2_ENKUlRKT_T0_E_clINS2_IJNS2_IJS5_S5_EEENS2_IJiiEEES8_S8_EEENS_17integral_constantIiLi4EEEEEDaSQ_SR_,@function
        .size           $_ZN7cutlass13device_kernelIN5flash19enable_sm80_to_sm89INS1_16FlashAttnBwdSm80INS1_25CollectiveMainloopBwdSm80ILi2ELi2EN4cute5tupleIJNS5_1CILi128EEES8_NS7_ILi64EEEEEENS_10bfloat16_tEfNS_4arch4Sm80ELb0ELb0ELb1ELb0ELb1ELb0ELb0ELb0ELi2ELi4ELi4ELi4ELb0EEENS1_21CollectiveEpilogueBwdISA_SB_SD_Li256ELb0ELb0ELi2EEENS1_19SingleTileSchedulerILb0ELb0ELb0ELi128EEEEEEEEEvNT_6ParamsE$_ZZN4cute6detail16composition_implINS_5tupleIJNS_1CILi16EEENS3_ILi2EEES5_S5_NS3_ILi4EEES5_EEENS2_IJNS3_ILi1EEEiiiNS3_ILi144EEENS3_ILi512EEEEEES6_S4_EEDaRKT_RKT0_RKT1_RKT2_ENKUlRKT_T0_E_clINS2_IJNS2_IJS5_S5_EEENS2_IJiiEEES8_S8_EEENS_17integral_constantIiLi4EEEEEDaSQ_SR_,($_ZN7cutlass13device_kernelIN5flash19enable_sm80_to_sm89INS1_16FlashAttnBwdSm80INS1_25CollectiveMainloopBwdSm80ILi2ELi2EN4cute5tupleIJNS5_1CILi128EEES8_NS7_ILi64EEEEEENS_10bfloat16_tEfNS_4arch4Sm80ELb0ELb0ELb1ELb0ELb1ELb0ELb0ELb0ELi2ELi4ELi4ELi4ELb0EEENS1_21CollectiveEpilogueBwdISA_SB_SD_Li256ELb0ELb0ELi2EEENS1_19SingleTileSchedulerILb0ELb0ELb0ELi128EEEEEEEEEvNT_6ParamsE$_ZZN4cute6detail16composition_implINS_5tupleIJNS_1CILi8EEENS3_ILi2EEES5_S5_S4_S5_EEENS2_IJNS3_ILi1EEEiiiNS3_ILi72EEENS3_ILi512EEEEEENS2_IJNS2_IJS5_S5_EEES4_NS3_ILi4EEEEEENS2_IJNS2_IJS7_S4_EEENS3_ILi1024EEENS3_ILi16EEEEEEEEDaRKT_RKT0_RKT1_RKT2_ENKUlRKT_RKT0_E_clISB_SE_EEDaSW_SZ_ - $_ZN7cutlass13device_kernelIN5flash19enable_sm80_to_sm89INS1_16FlashAttnBwdSm80INS1_25CollectiveMainloopBwdSm80ILi2ELi2EN4cute5tupleIJNS5_1CILi128EEES8_NS7_ILi64EEEEEENS_10bfloat16_tEfNS_4arch4Sm80ELb0ELb0ELb1ELb0ELb1ELb0ELb0ELb0ELi2ELi4ELi4ELi4ELb0EEENS1_21CollectiveEpilogueBwdISA_SB_SD_Li256ELb0ELb0ELi2EEENS1_19SingleTileSchedulerILb0ELb0ELb0ELi128EEEEEEEEEvNT_6ParamsE$_ZZN4cute6detail16composition_implINS_5tupleIJNS_1CILi16EEENS3_ILi2EEES5_S5_NS3_ILi4EEES5_EEENS2_IJNS3_ILi1EEEiiiNS3_ILi144EEENS3_ILi512EEEEEES6_S4_EEDaRKT_RKT0_RKT1_RKT2_ENKUlRKT_T0_E_clINS2_IJNS2_IJS5_S5_EEENS2_IJiiEEES8_S8_EEENS_17integral_constantIiLi4EEEEEDaSQ_SR_)
$_ZN7cutlass13device_kernelIN5flash19enable_sm80_to_sm89INS1_16FlashAttnBwdSm80INS1_25CollectiveMainloopBwdSm80ILi2ELi2EN4cute5tupleIJNS5_1CILi128EEES8_NS7_ILi64EEEEEENS_10bfloat16_tEfNS_4arch4Sm80ELb0ELb0ELb1ELb0ELb1ELb0ELb0ELb0ELi2ELi4ELi4ELi4ELb0EEENS1_21CollectiveEpilogueBwdISA_SB_SD_Li256ELb0ELb0ELi2EEENS1_19SingleTileSchedulerILb0ELb0ELb0ELi128EEEEEEEEEvNT_6ParamsE$_ZZN4cute6detail16composition_implINS_5tupleIJNS_1CILi16EEENS3_ILi2EEES5_S5_NS3_ILi4EEES5_EEENS2_IJNS3_ILi1EEEiiiNS3_ILi144EEENS3_ILi512EEEEEES6_S4_EEDaRKT_RKT0_RKT1_RKT2_ENKUlRKT_T0_E_clINS2_IJNS2_IJS5_S5_EEENS2_IJiiEEES8_S8_EEENS_17integral_constantIiLi4EEEEEDaSQ_SR_:
        /* <DEDUP_REMOVED lines=10> */
        .type           $_ZN7cutlass13device_kernelIN5flash19enable_sm80_to_sm89INS1_16FlashAttnBwdSm80INS1_25CollectiveMainloopBwdSm80ILi2ELi2EN4cute5tupleIJNS5_1CILi128EEES8_NS7_ILi64EEEEEENS_10bfloat16_tEfNS_4arch4Sm80ELb0ELb0ELb1ELb0ELb1ELb0ELb0ELb0ELi2ELi4ELi4ELi4ELb0EEENS1_21CollectiveEpilogueBwdISA_SB_SD_Li256ELb0ELb0ELi2EEENS1_19SingleTileSchedulerILb0ELb0ELb0ELi128EEEEEEEEEvNT_6ParamsE$_ZZN4cute6detail16composition_implINS_5tupleIJNS_1CILi8EEENS3_ILi2EEES5_S5_S4_S5_EEENS2_IJNS3_ILi1EEEiiiNS3_ILi72EEENS3_ILi512EEEEEENS2_IJNS2_IJS5_S5_EEES4_NS3_ILi4EEEEEENS2_IJNS2_IJS7_S4_EEENS3_ILi1024EEENS3_ILi16EEEEEEEEDaRKT_RKT0_RKT1_RKT2_ENKUlRKT_RKT0_E_clISB_SE_EEDaSW_SZ_,@function
        .size           $_ZN7cutlass13device_kernelIN5flash19enable_sm80_to_sm89INS1_16FlashAttnBwdSm80INS1_25CollectiveMainloopBwdSm80ILi2ELi2EN4cute5tupleIJNS5_1CILi128EEES8_NS7_ILi64EEEEEENS_10bfloat16_tEfNS_4arch4Sm80ELb0ELb0ELb1ELb0ELb1ELb0ELb0ELb0ELi2ELi4ELi4ELi4ELb0EEENS1_21CollectiveEpilogueBwdISA_SB_SD_Li256ELb0ELb0ELi2EEENS1_19SingleTileSchedulerILb0ELb0ELb0ELi128EEEEEEEEEvNT_6ParamsE$_ZZN4cute6detail16composition_implINS_5tupleIJNS_1CILi8EEENS3_ILi2EEES5_S5_S4_S5_EEENS2_IJNS3_ILi1EEEiiiNS3_ILi72EEENS3_ILi512EEEEEENS2_IJNS2_IJS5_S5_EEES4_NS3_ILi4EEEEEENS2_IJNS2_IJS7_S4_EEENS3_ILi1024EEENS3_ILi16EEEEEEEEDaRKT_RKT0_RKT1_RKT2_ENKUlRKT_RKT0_E_clISB_SE_EEDaSW_SZ_,($_ZN7cutlass13device_kernelIN5flash19enable_sm80_to_sm89INS1_16FlashAttnBwdSm80INS1_25CollectiveMainloopBwdSm80ILi2ELi2EN4cute5tupleIJNS5_1CILi128EEES8_NS7_ILi64EEEEEENS_10bfloat16_tEfNS_4arch4Sm80ELb0ELb0ELb1ELb0ELb1ELb0ELb0ELb0ELi2ELi4ELi4ELi4ELb0EEENS1_21CollectiveEpilogueBwdISA_SB_SD_Li256ELb0ELb0ELi2EEENS1_19SingleTileSchedulerILb0ELb0ELb0ELi128EEEEEEEEEvNT_6ParamsE$_ZZN4cute6detail16composition_implINS_5tupleIJNS_1CILi8EEENS3_ILi2EEES5_S5_S4_S5_EEENS2_IJNS3_ILi1EEEiiiNS3_ILi72EEENS3_ILi512EEEEEENS2_IJNS2_IJS5_S5_EEES4_NS3_ILi4EEEEEENS2_IJNS2_IJS7_S4_EEENS3_ILi1024EEENS3_ILi16EEEEEEEEDaRKT_RKT0_RKT1_RKT2_ENKUlRKT_RKT0_E_clISC_SG_EEDaSW_SZ_ - $_ZN7cutlass13device_kernelIN5flash19enable_sm80_to_sm89INS1_16FlashAttnBwdSm80INS1_25CollectiveMainloopBwdSm80ILi2ELi2EN4cute5tupleIJNS5_1CILi128EEES8_NS7_ILi64EEEEEENS_10bfloat16_tEfNS_4arch4Sm80ELb0ELb0ELb1ELb0ELb1ELb0ELb0ELb0ELi2ELi4ELi4ELi4ELb0EEENS1_21CollectiveEpilogueBwdISA_SB_SD_Li256ELb0ELb0ELi2EEENS1_19SingleTileSchedulerILb0ELb0ELb0ELi128EEEEEEEEEvNT_6ParamsE$_ZZN4cute6detail16composition_implINS_5tupleIJNS_1CILi8EEENS3_ILi2EEES5_S5_S4_S5_EEENS2_IJNS3_ILi1EEEiiiNS3_ILi72EEENS3_ILi512EEEEEENS2_IJNS2_IJS5_S5_EEES4_NS3_ILi4EEEEEENS2_IJNS2_IJS7_S4_EEENS3_ILi1024EEENS3_ILi16EEEEEEEEDaRKT_RKT0_RKT1_RKT2_ENKUlRKT_RKT0_E_clISB_SE_EEDaSW_SZ_)
$_ZN7cutlass13device_kernelIN5flash19enable_sm80_to_sm89INS1_16FlashAttnBwdSm80INS1_25CollectiveMainloopBwdSm80ILi2ELi2EN4cute5tupleIJNS5_1CILi128EEES8_NS7_ILi64EEEEEENS_10bfloat16_tEfNS_4arch4Sm80ELb0ELb0ELb1ELb0ELb1ELb0ELb0ELb0ELi2ELi4ELi4ELi4ELb0EEENS1_21CollectiveEpilogueBwdISA_SB_SD_Li256ELb0ELb0ELi2EEENS1_19SingleTileSchedulerILb0ELb0ELb0ELi128EEEEEEEEEvNT_6ParamsE$_ZZN4cute6detail16composition_implINS_5tupleIJNS_1CILi8EEENS3_ILi2EEES5_S5_S4_S5_EEENS2_IJNS3_ILi1EEEiiiNS3_ILi72EEENS3_ILi512EEEEEENS2_IJNS2_IJS5_S5_EEES4_NS3_ILi4EEEEEENS2_IJNS2_IJS7_S4_EEENS3_ILi1024EEENS3_ILi16EEEEEEEEDaRKT_RKT0_RKT1_RKT2_ENKUlRKT_RKT0_E_clISB_SE_EEDaSW_SZ_:
[----:B------:R-:W-:Y:S02]  /*d3a0*/  IADD3 R40, R1, 0x1380, RZ ;  /* 0x0000138001287810 */ /* 0x000fe40007ffe0ff */
[----:B------:R-:W-:Y:S02]  /*d3b0*/  MOV R72, 0xd3f0 ;  /* 0x0000d3f000487802 */ /* 0x000fe40000000f00 */
[----:B------:R-:W-:-:S04]  /*d3c0*/  IADD3 R40, R40, c[0x0][0x20], RZ ;  /* 0x0000080028287a10 */ /* 0x000fc80007ffe0ff */
[----:B------:R-:W-:Y:S02]  /*d3d0*/  IADD3 R69, R40, 0x4, RZ ;  /* 0x0000000428457810 */ /* 0x000fe40007ffe0ff */
[----:B------:R-:W-:Y:S05]  /*d3e0*/  CALL.REL.NOINC `($_ZN7cutlass13device_kernelIN5flash19enable_sm80_to_sm89INS1_16FlashAttnBwdSm80INS1_25CollectiveMainloopBwdSm80ILi2ELi2EN4cute5tupleIJNS5_1CILi128EEES8_NS7_ILi64EEEEEENS_10bfloat16_tEfNS_4arch4Sm80ELb0ELb0ELb1ELb0ELb1ELb0ELb0ELb0ELi2ELi4ELi4ELi4ELb0EEENS1_21CollectiveEpilogueBwdISA_SB_SD_Li256ELb0ELb0ELi2EEENS1_19SingleTileSchedulerILb0ELb0ELb0ELi128EEEEEEEEEvNT_6ParamsE$_ZZN4cute6detail16composition_implINS_5tupleIJNS_1CILi8EEENS3_ILi2EEES5_S5_S4_S5_EEENS2_IJNS3_ILi1EEEiiiNS3_ILi72EEENS3_ILi512EEEEEENS2_IJS5_S5_EEENS2_IJS7_S4_EEEEEDaRKT_RKT0_RKT1_RKT2_ENKUlRKT_RKT0_E_clIS5_S4_EEDaSR_SU_) ;  /* 0x000009f000007944 */ /* 0x000fea0003c00000 */
[----:B------:R-:W-:Y:S02]  /*d3f0*/  MOV R4, 0xd410 ;  /* 0x0000d41000047802 */ /* 0x000fe40000000f00 */
[----:B-1---5:R-:W-:Y:S05]  /*d400*/  CALL.REL.NOINC `($_ZN7cutlass13device_kernelIN5flash19enable_sm80_to_sm89INS1_16FlashAttnBwdSm80INS1_25CollectiveMainloopBwdSm80ILi2ELi2EN4cute5tupleIJNS5_1CILi128EEES8_NS7_ILi64EEEEEENS_10bfloat16_tEfNS_4arch4Sm80ELb0ELb0ELb1ELb0ELb1ELb0ELb0ELb0ELi2ELi4ELi4ELi4ELb0EEENS1_21CollectiveEpilogueBwdISA_SB_SD_Li256ELb0ELb0ELi2EEENS1_19SingleTileSchedulerILb0ELb0ELb0ELi128EEEEEEEEEvNT_6ParamsE$_ZN4cute3eso3ESOILb1ELb0EJNS_1CILi1EEEiEEC2ERKS3_RKi) ;  /* 0xffffa60000007944 */ /* 0x022fea0003c3ffff */
[----:B-1----:R1:W5:Y:S01]  /*d410*/  LDL R2, [R1+0x1384] ;  /* 0x0013840001027983 */ /* 0x0023620000100800 */
[----:B------:R-:W-:-:S03]  /*d420*/  MOV R6, 0xd440 ;  /* 0x0000d44000067802 */ /* 0x000fc60000000f00 */
[----:B-1---5:R-:W-:Y:S05]  /*d430*/  CALL.REL.NOINC `($_ZN7cutlass13device_kernelIN5flash19enable_sm80_to_sm89INS1_16FlashAttnBwdSm80INS1_25CollectiveMainloopBwdSm80ILi2ELi2EN4cute5tupleIJNS5_1CILi128EEES8_NS7_ILi64EEEEEENS_10bfloat16_tEfNS_4arch4Sm80ELb0ELb0ELb1ELb0ELb1ELb0ELb0ELb0ELi2ELi4ELi4ELi4ELb0EEENS1_21CollectiveEpilogueBwdISA_SB_SD_Li256ELb0ELb0ELi2EEENS1_19SingleTileSchedulerILb0ELb0ELb0ELi128EEEEEEEEEvNT_6ParamsE$_ZN4cute5tupleIJNS0_IJNS_1CILi2EEES2_EEENS0_IJNS1_ILi1EEEiEEEEEC2ERKS3_RKS5_) ;  /* 0xffffd52000007944 */ /* 0x022fea0003c3ffff */
[----:B------:R1:W5:Y:S01]  /*d440*/  LDL R40, [R1+0x1380] ;  /* 0x0013800001287983 */ /* 0x0003620000100800 */
[----:B------:R-:W-:Y:S02]  /*d450*/  MOV R2, R10 ;  /* 0x0000000a00027202 */ /* 0x000fe40000000f00 */
[----:B------:R-:W-:-:S04]  /*d460*/  MOV R3, 0x0 ;  /* 0x0000000000037802 */ /* 0x000fc80000000f00 */
[----:B------:R-:W-:Y:S05]  /*d470*/  RET.REL.NODEC R2 `(_ZN7cutlass13device_kernelIN5flash19enable_sm80_to_sm89INS1_16FlashAttnBwdSm80INS1_25CollectiveMainloopBwdSm80ILi2ELi2EN4cute5tupleIJNS5_1CILi128EEES8_NS7_ILi64EEEEEENS_10bfloat16_tEfNS_4arch4Sm80ELb0ELb0ELb1ELb0ELb1ELb0ELb0ELb0ELi2ELi4ELi4ELi4ELb0EEENS1_21CollectiveEpilogueBwdISA_SB_SD_Li256ELb0ELb0ELi2EEENS1_19SingleTileSchedulerILb0ELb0ELb0ELi128EEEEEEEEEvNT_6ParamsE) ;  /* 0xffff2b8002007950 */ /* 0x000fea0003c3ffff */
        .type           $_ZN7cutlass13device_kernelIN5flash19enable_sm80_to_sm89INS1_16FlashAttnBwdSm80INS1_25CollectiveMainloopBwdSm80ILi2ELi2EN4cute5tupleIJNS5_1CILi128EEES8_NS7_ILi64EEEEEENS_10bfloat16_tEfNS_4arch4Sm80ELb0ELb0ELb1ELb0ELb1ELb0ELb0ELb0ELi2ELi4ELi4ELi4ELb0EEENS1_21CollectiveEpilogueBwdISA_SB_SD_Li256ELb0ELb0ELi2EEENS1_19SingleTileSchedulerILb0ELb0ELb0ELi128EEEEEEEEEvNT_6ParamsE$_ZZN4cute6detail16composition_implINS_5tupleIJNS_1CILi8EEENS3_ILi2EEES5_S5_S4_S5_EEENS2_IJNS3_ILi1EEEiiiNS3_ILi72EEENS3_ILi512EEEEEENS2_IJNS2_IJS5_S5_EEES4_NS3_ILi4EEEEEENS2_IJNS2_IJS7_S4_EEENS3_ILi1024EEENS3_ILi16EEEEEEEEDaRKT_RKT0_RKT1_RKT2_ENKUlRKT_RKT0_E_clISC_SG_EEDaSW_SZ_,@function
        .size           $_ZN7cutlass13device_kernelIN5flash19enable_sm80_to_sm89INS1_16FlashAttnBwdSm80INS1_25CollectiveMainloopBwdSm80ILi2ELi2EN4cute5tupleIJNS5_1CILi128EEES8_NS7_ILi64EEEEEENS_10bfloat16_tEfNS_4arch4Sm80ELb0ELb0ELb1ELb0ELb1ELb0ELb0ELb0ELi2ELi4ELi4ELi4ELb0EEENS1_21CollectiveEpilogueBwdISA_SB_SD_Li256ELb0ELb0ELi2EEENS1_19SingleTileSchedulerILb0ELb0ELb0ELi128EEEEEEEEEvNT_6ParamsE$_ZZN4cute6detail16composition_implINS_5tupleIJNS_1CILi8EEENS3_ILi2EEES5_S5_S4_S5_EEENS2_IJNS3_ILi1EEEiiiNS3_ILi72EEENS3_ILi512EEEEEENS2_IJNS2_IJS5_S5_EEES4_NS3_ILi4EEEEEENS2_IJNS2_IJS7_S4_EEENS3_ILi1024EEENS3_ILi16EEEEEEEEDaRKT_RKT0_RKT1_RKT2_ENKUlRKT_RKT0_E_clISC_SG_EEDaSW_SZ_,($_ZN7cutlass13device_kernelIN5flash19enable_sm80_to_sm89INS1_16FlashAttnBwdSm80INS1_25CollectiveMainloopBwdSm80ILi2ELi2EN4cute5tupleIJNS5_1CILi128EEES8_NS7_ILi64EEEEEENS_10bfloat16_tEfNS_4arch4Sm80ELb0ELb0ELb1ELb0ELb1ELb0ELb0ELb0ELi2ELi4ELi4ELi4ELb0EEENS1_21CollectiveEpilogueBwdISA_SB_SD_Li256ELb0ELb0ELi2EEENS1_19SingleTileSchedulerILb0ELb0ELb0ELi128EEEEEEEEEvNT_6ParamsE$_ZZN4cute6detail16composition_implINS_5tupleIJNS_1CILi8EEENS3_ILi2EEES5_S5_S4_S5_EEENS2_IJNS3_ILi1EEEiiiNS3_ILi72EEENS3_ILi512EEEEEENS2_IJNS2_IJS5_S5_S5_EEES5_NS2_IJNS3_ILi4EEES5_EEEEEENS2_IJNS2_IJS7_S9_S4_EEENS3_ILi4096EEENS2_IJNS3_ILi16EEENS3_ILi8192EEEEEEEEEEEDaRKT_RKT0_RKT1_RKT2_ENKUlRKT_RKT0_E_clISB_SF_EEDaSZ_S12_ - $_ZN7cutlass13device_kernelIN5flash19enable_sm80_to_sm89INS1_16FlashAttnBwdSm80INS1_25CollectiveMainloopBwdSm80ILi2ELi2EN4cute5tupleIJNS5_1CILi128EEES8_NS7_ILi64EEEEEENS_10bfloat16_tEfNS_4arch4Sm80ELb0ELb0ELb1ELb0ELb1ELb0ELb0ELb0ELi2ELi4ELi4ELi4ELb0EEENS1_21CollectiveEpilogueBwdISA_SB_SD_Li256ELb0ELb0ELi2EEENS1_19SingleTileSchedulerILb0ELb0ELb0ELi128EEEEEEEEEvNT_6ParamsE$_ZZN4cute6detail16composition_implINS_5tupleIJNS_1CILi8EEENS3_ILi2EEES5_S5_S4_S5_EEENS2_IJNS3_ILi1EEEiiiNS3_ILi72EEENS3_ILi512EEEEEENS2_IJNS2_IJS5_S5_EEES4_NS3_ILi4EEEEEENS2_IJNS2_IJS7_S4_EEENS3_ILi1024EEENS3_ILi16EEEEEEEEDaRKT_RKT0_RKT1_RKT2_ENKUlRKT_RKT0_E_clISC_SG_EEDaSW_SZ_)
$_ZN7cutlass13device_kernelIN5flash19enable_sm80_to_sm89INS1_16FlashAttnBwdSm80INS1_25CollectiveMainloopBwdSm80ILi2ELi2EN4cute5tupleIJNS5_1CILi128EEES8_NS7_ILi64EEEEEENS_10bfloat16_tEfNS_4arch4Sm80ELb0ELb0ELb1ELb0ELb1ELb0ELb0ELb0ELi2ELi4ELi4ELi4ELb0EEENS1_21CollectiveEpilogueBwdISA_SB_SD_Li256ELb0ELb0ELi2EEENS1_19SingleTileSchedulerILb0ELb0ELb0ELi128EEEEEEEEEvNT_6ParamsE$_ZZN4cute6detail16composition_implINS_5tupleIJNS_1CILi8EEENS3_ILi2EEES5_S5_S4_S5_EEENS2_IJNS3_ILi1EEEiiiNS3_ILi72EEENS3_ILi512EEEEEENS2_IJNS2_IJS5_S5_EEES4_NS3_ILi4EEEEEENS2_IJNS2_IJS7_S4_EEENS3_ILi1024EEENS3_ILi16EEEEEEEEDaRKT_RKT0_RKT1_RKT2_ENKUlRKT_RKT0_E_clISC_SG_EEDaSW_SZ_:
        /* <DEDUP_REMOVED lines=15> */
[----:B-1---5:R-:W-:Y:S05]  /*d570*/  CALL.REL.NOINC `($_ZN7cutlass13device_kernelIN5flash19enable_sm80_to_sm89INS1_16FlashAttnBwdSm80INS1_25CollectiveMainloopBwdSm80ILi2ELi2EN4cute5tupleIJNS5_1CILi128EEES8_NS7_ILi64EEEEEENS_10bfloat16_tEfNS_4arch4Sm80ELb0ELb0ELb1ELb0ELb1ELb0ELb0ELb0ELi2ELi4ELi4ELi4ELb0EEENS1_21CollectiveEpilogueBwdISA_SB_SD_Li256ELb0ELb0ELi2EEENS1_19SingleTileSchedulerILb0ELb0ELb0ELi128EEEEEEEEEvNT_6ParamsE$_ZZN4cute6detail16composition_implINS_5tupleIJNS_1CILi8EEENS3_ILi2EEES5_S5_S4_S5_EEENS2_IJNS3_ILi1EEEiiiNS3_ILi72EEENS3_ILi512EEEEEENS3_ILi4EEENS3_ILi16EEEEEDaRKT_RKT0_RKT1_RKT2_ENKUlRKT_T0_E_clINS2_IJNS2_IJEEESV_SB_S7_EEENS_17integral_constantIiLi2EEEEEDaSR_SS_) ;  /* 0x00000d4000007944 */ /* 0x022fea0003c00000 */
[----:B-----5:R2:W-:Y:S04]  /*d580*/  STL [R1+0x1398], R2 ;  /* 0x0013980201007387 */ /* 0x0205e80000100800 */
[----:B------:R2:W-:Y:S04]  /*d590*/  STL.64 [R1+0x1390], R72 ;  /* 0x0013904801007387 */ /* 0x0005e80000100a00 */
[----:B------:R2:W5:Y:S01]  /*d5a0*/  LDL R6, [R52+0x8] ;  /* 0x0000080034067983 */ /* 0x0005620000100800 */
[----:B------:R-:W-:Y:S02]  /*d5b0*/  IADD3 R10, R15, 0x18, RZ ;  /* 0x000000180f0a7810 */ /* 0x000fe40007ffe0ff */
[----:B------:R-:W-:-:S02]  /*d5c0*/  MOV R94, 0xd5e0 ;  /* 0x0000d5e0005e7802 */ /* 0x000fc40000000f00 */
[----:B-12--5:R-:W-:Y:S05]  /*d5d0*/  CALL.REL.NOINC `($_ZN7cutlass13device_kernelIN5flash19enable_sm80_to_sm89INS1_16FlashAttnBwdSm80INS1_25CollectiveMainloopBwdSm80ILi2ELi2EN4cute5tupleIJNS5_1CILi128EEES8_NS7_ILi64EEEEEENS_10bfloat16_tEfNS_4arch4Sm80ELb0ELb0ELb1ELb0ELb1ELb0ELb0ELb0ELi2ELi4ELi4ELi4ELb0EEENS1_21CollectiveEpilogueBwdISA_SB_SD_Li256ELb0ELb0ELi2EEENS1_19SingleTileSchedulerILb0ELb0ELb0ELi128EEEEEEEEEvNT_6ParamsE$_ZZN4cute6detail16composition_implINS_5tupleIJNS_1CILi8EEENS3_ILi2EEES5_S5_S4_S5_EEENS2_IJNS3_ILi1EEEiiiNS3_ILi72EEENS3_ILi512EEEEEENS3_ILi4EEENS3_ILi16EEEEEDaRKT_RKT0_RKT1_RKT2_ENKUlRKT_T0_E_clINS2_IJNS2_IJS5_EEENS2_IJiEEES5_S7_EEENS_17integral_constantIiLi3EEEEEDaSR_SS_) ;  /* 0x00000db000007944 */ /* 0x026fea0003c00000 */
[----:B------:R-:W2:Y:S01]  /*d5e0*/  LDL.64 R72, [R1+0x1390] ;  /* 0x0013900001487983 */ /* 0x000ea20000100a00 */
[----:B------:R-:W-:-:S02]  /*d5f0*/  IADD3 R5, R15, 0x8, RZ ;  /* 0x000000080f057810 */ /* 0x000fc40007ffe0ff */
[----:B------:R-:W-:Y:S01]  /*d600*/  MOV R8, 0xd640 ;  /* 0x0000d64000087802 */ /* 0x000fe20000000f00 */
[----:B-----5:R3:W-:Y:S04]  /*d610*/  STL.64 [R1+0x1388], R2 ;  /* 0x0013880201007387 */ /* 0x0207e80000100a00 */
[----:B--2---:R3:W-:Y:S02]  /*d620*/  STL.64 [R1+0x1380], R72 ;  /* 0x0013804801007387 */ /* 0x0047e40000100a00 */
[----:B-1-3--:R-:W-:Y:S05]  /*d630*/  CALL.REL.NOINC `($_ZN7cutlass13device_kernelIN5flash19enable_sm80_to_sm89INS1_16FlashAttnBwdSm80INS1_25CollectiveMainloopBwdSm80ILi2ELi2EN4cute5tupleIJNS5_1CILi128EEES8_NS7_ILi64EEEEEENS_10bfloat16_tEfNS_4arch4Sm80ELb0ELb0ELb1ELb0ELb1ELb0ELb0ELb0ELi2ELi4ELi4ELi4ELb0EEENS1_21CollectiveEpilogueBwdISA_SB_SD_Li256ELb0ELb0ELi2EEENS1_19SingleTileSchedulerILb0ELb0ELb0ELi128EEEEEEEEEvNT_6ParamsE$_ZZN4cute6detail16composition_implINS_5tupleIJNS_1CILi8EEENS3_ILi2EEES5_S5_S4_S5_EEENS2_IJNS3_ILi1EEEiiiNS3_ILi72EEENS3_ILi512EEEEEENS3_ILi4EEENS3_ILi16EEEEEDaRKT_RKT0_RKT1_RKT2_ENKUlRKT_T0_E_clINS2_IJNS2_IJS5_S5_EEENS2_IJiiEEES7_S7_EEENS_17integral_constantIiLi4EEEEEDaSR_SS_) ;  /* 0x00000e5000007944 */ /* 0x00afea0003c00000 */
[----:B-----5:R-:W-:Y:S01]  /*d640*/  IMAD.MOV.U32 R8, RZ, RZ, R3 ;  /* 0x000000ffff087224 */ /* 0x020fe200078e0003 */
[----:B------:R-:W-:Y:S02]  /*d650*/  MOV R3, R7 ;  /* 0x0000000700037202 */ /* 0x000fe40000000f00 */
[----:B------:R-:W-:Y:S02]  /*d660*/  MOV R6, 0xd680 ;  /* 0x0000d68000067802 */ /* 0x000fe40000000f00 */
[----:B-1----:R-:W-:Y:S05]  /*d670*/  CALL.REL.NOINC `($_ZN7cutlass13device_kernelIN5flash19enable_sm80_to_sm89INS1_16FlashAttnBwdSm80INS1_25CollectiveMainloopBwdSm80ILi2ELi2EN4cute5tupleIJNS5_1CILi128EEES8_NS7_ILi64EEEEEENS_10bfloat16_tEfNS_4arch4Sm80ELb0ELb0ELb1ELb0ELb1ELb0ELb0ELb0ELi2ELi4ELi4ELi4ELb0EEENS1_21CollectiveEpilogueBwdISA_SB_SD_Li256ELb0ELb0ELi2EEENS1_19SingleTileSchedulerILb0ELb0ELb0ELi128EEEEEEEEEvNT_6ParamsE$_ZN4cute5tupleIJNS0_IJNS_1CILi2EEES2_EEENS0_IJiiEEEEEC2ERKS3_RKS4_) ;  /* 0xffffd3d000007944 */ /* 0x002fea0003c3ffff */
[----:B------:R1:W5:Y:S01]  /*d680*/  LDL.64 R2, [R1+0x13b0] ;  /* 0x0013b00001027983 */ /* 0x0003620000100a00 */
[----:B------:R-:W-:-:S04]  /*d690*/  MOV R15, 0x0 ;  /* 0x00000000000f7802 */ /* 0x000fc80000000f00 */
[----:B------:R-:W-:Y:S05]  /*d6a0*/  RET.REL.NODEC R14 `(_ZN7cutlass13device_kernelIN5flash19enable_sm80_to_sm89INS1_16FlashAttnBwdSm80INS1_25CollectiveMainloopBwdSm80ILi2ELi2EN4cute5tupleIJNS5_1CILi128EEES8_NS7_ILi64EEEEEENS_10bfloat16_tEfNS_4arch4Sm80ELb0ELb0ELb1ELb0ELb1ELb0ELb0ELb0ELi2ELi4ELi4ELi4ELb0EEENS1_21CollectiveEpilogueBwdISA_SB_SD_Li256ELb0ELb0ELi2EEENS1_19SingleTileSchedulerILb0ELb0ELb0ELi128EEEEEEEEEvNT_6ParamsE) ;  /* 0xffff29500e007950 */ /* 0x000fea0003c3ffff */
        .type           $_ZN7cutlass13device_kernelIN5flash19enable_sm80_to_sm89INS1_16FlashAttnBwdSm80INS1_25CollectiveMainloopBwdSm80ILi2ELi2EN4cute5tupleIJNS5_1CILi128EEES8_NS7_ILi64EEEEEENS_10bfloat16_tEfNS_4arch4Sm80ELb0ELb0ELb1ELb0ELb1ELb0ELb0ELb0ELi2ELi4ELi4ELi4ELb0EEENS1_21CollectiveEpilogueBwdISA_SB_SD_Li256ELb0ELb0ELi2EEENS1_19SingleTileSchedulerILb0ELb0ELb0ELi128EEEEEEEEEvNT_6ParamsE$_ZZN4cute6detail16composition_implINS_5tupleIJNS_1CILi8EEENS3_ILi2EEES5_S5_S4_S5_EEENS2_IJNS3_ILi1EEEiiiNS3_ILi72EEENS3_ILi512EEEEEENS2_IJNS2_IJS5_S5_S5_EEES5_NS2_IJNS3_ILi4EEES5_EEEEEENS2_IJNS2_IJS7_S9_S4_EEENS3_ILi4096EEENS2_IJNS3_ILi16EEENS3_ILi8192EEEEEEEEEEEDaRKT_RKT0_RKT1_RKT2_ENKUlRKT_RKT0_E_clISB_SF_EEDaSZ_S12_,@function
        .size           $_ZN7cutlass13device_kernelIN5flash19enable_sm80_to_sm89INS1_16FlashAttnBwdSm80INS1_25CollectiveMainloopBwdSm80ILi2ELi2EN4cute5tupleIJNS5_1CILi128EEES8_NS7_ILi64EEEEEENS_10bfloat16_tEfNS_4arch4Sm80ELb0ELb0ELb1ELb0ELb1ELb0ELb0ELb0ELi2ELi4ELi4ELi4ELb0EEENS1_21CollectiveEpilogueBwdISA_SB_SD_Li256ELb0ELb0ELi2EEENS1_19SingleTileSchedulerILb0ELb0ELb0ELi128EEEEEEEEEvNT_6ParamsE$_ZZN4cute6detail16composition_implINS_5tupleIJNS_1CILi8EEENS3_ILi2EEES5_S5_S4_S5_EEENS2_IJNS3_ILi1EEEiiiNS3_ILi72EEENS3_ILi512EEEEEENS2_IJNS2_IJS5_S5_S5_EEES5_NS2_IJNS3_ILi4EEES5_EEEEEENS2_IJNS2_IJS7_S9_S4_EEENS3_ILi4096EEENS2_IJNS3_ILi16EEENS3_ILi8192EEEEEEEEEEEDaRKT_RKT0_RKT1_RKT2_ENKUlRKT_RKT0_E_clISB_SF_EEDaSZ_S12_,($_ZN7cutlass13device_kernelIN5flash19enable_sm80_to_sm89INS1_16FlashAttnBwdSm80INS1_25CollectiveMainloopBwdSm80ILi2ELi2EN4cute5tupleIJNS5_1CILi128EEES8_NS7_ILi64EEEEEENS_10bfloat16_tEfNS_4arch4Sm80ELb0ELb0ELb1ELb0ELb1ELb0ELb0ELb0ELi2ELi4ELi4ELi4ELb0EEENS1_21CollectiveEpilogueBwdISA_SB_SD_Li256ELb0ELb0ELi2EEENS1_19SingleTileSchedulerILb0ELb0ELb0ELi128EEEEEEEEEvNT_6ParamsE$_ZZN4cute6detail16composition_implINS_5tupleIJNS_1CILi8EEENS3_ILi2EEES5_S5_S4_S5_EEENS2_IJNS3_ILi1EEEiiiNS3_ILi72EEENS3_ILi512EEEEEENS2_IJNS2_IJS5_S5_S5_EEES5_NS2_IJNS3_ILi4EEES5_EEEEEENS2_IJNS2_IJS7_S9_S4_EEENS3_ILi4096EEENS2_IJNS3_ILi16EEENS3_ILi8192EEEEEEEEEEEDaRKT_RKT0_RKT1_RKT2_ENKUlRKT_RKT0_E_clISD_SJ_EEDaSZ_S12_ - $_ZN7cutlass13device_kernelIN5flash19enable_sm80_to_sm89INS1_16FlashAttnBwdSm80INS1_25CollectiveMainloopBwdSm80ILi2ELi2EN4cute5tupleIJNS5_1CILi128EEES8_NS7_ILi64EEEEEENS_10bfloat16_tEfNS_4arch4Sm80ELb0ELb0ELb1ELb0ELb1ELb0ELb0ELb0ELi2ELi4ELi4ELi4ELb0EEENS1_21CollectiveEpilogueBwdISA_SB_SD_Li256ELb0ELb0ELi2EEENS1_19SingleTileSchedulerILb0ELb0ELb0ELi128EEEEEEEEEvNT_6ParamsE$_ZZN4cute6detail16composition_implINS_5tupleIJNS_1CILi8EEENS3_ILi2EEES5_S5_S4_S5_EEENS2_IJNS3_ILi1EEEiiiNS3_ILi72EEENS3_ILi512EEEEEENS2_IJNS2_IJS5_S5_S5_EEES5_NS2_IJNS3_ILi4EEES5_EEEEEENS2_IJNS2_IJS7_S9_S4_EEENS3_ILi4096EEENS2_IJNS3_ILi16EEENS3_ILi8192EEEEEEEEEEEDaRKT_RKT0_RKT1_RKT2_ENKUlRKT_RKT0_E_clISB_SF_EEDaSZ_S12_)
$_ZN7cutlass13device_kernelIN5flash19enable_sm80_to_sm89INS1_16FlashAttnBwdSm80INS1_25CollectiveMainloopBwdSm80ILi2ELi2EN4cute5tupleIJNS5_1CILi128EEES8_NS7_ILi64EEEEEENS_10bfloat16_tEfNS_4arch4Sm80ELb0ELb0ELb1ELb0ELb1ELb0ELb0ELb0ELi2ELi4ELi4ELi4ELb0EEENS1_21CollectiveEpilogueBwdISA_SB_SD_Li256ELb0ELb0ELi2EEENS1_19SingleTileSchedulerILb0ELb0ELb0ELi128EEEEEEEEEvNT_6ParamsE$_ZZN4cute6detail16composition_implINS_5tupleIJNS_1CILi8EEENS3_ILi2EEES5_S5_S4_S5_EEENS2_IJNS3_ILi1EEEiiiNS3_ILi72EEENS3_ILi512EEEEEENS2_IJNS2_IJS5_S5_S5_EEES5_NS2_IJNS3_ILi4EEES5_EEEEEENS2_IJNS2_IJS7_S9_S4_EEENS3_ILi4096EEENS2_IJNS3_ILi16EEENS3_ILi8192EEEEEEEEEEEDaRKT_RKT0_RKT1_RKT2_ENKUlRKT_RKT0_E_clISB_SF_EEDaSZ_S12_:
[----:B------:R-:W-:Y:S01]  /*d6b0*/  IADD3 R94, R1, 0x1680, RZ ;  /* 0x00001680015e7810 */ /* 0x000fe20007ffe0ff */
[----:B------:R-:W-:Y:S01]  /*d6c0*/  IMAD.MOV.U32 R9, RZ, RZ, R13 ;  /* 0x000000ffff097224 */ /* 0x000fe200078e000d */
[----:B------:R-:W-:Y:S01]  /*d6d0*/  MOV R10, 0xd730 ;  /* 0x0000d730000a7802 */ /* 0x000fe20000000f00 */
[----:B------:R-:W-:Y:S01]  /*d6e0*/  IMAD.MOV.U32 R4, RZ, RZ, R68 ;  /* 0x000000ffff047224 */ /* 0x000fe200078e0044 */
[----:B------:R-:W-:Y:S01]  /*d6f0*/  IADD3 R94, R94, c[0x0][0x20], RZ ;  /* 0x000008005e5e7a10 */ /* 0x000fe20007ffe0ff */
[----:B------:R-:W-:-:S03]  /*d700*/  IMAD.MOV.U32 R5, RZ, RZ, R12 ;  /* 0x000000ffff057224 */ /* 0x000fc600078e000c */
[----:B------:R-:W-:Y:S02]  /*d710*/  IADD3 R95, R94, 0x4, RZ ;  /* 0x000000045e5f7810 */ /* 0x000fe40007ffe0ff */
[----:B------:R-:W-:Y:S05]  /*d720*/  CALL.REL.NOINC `($_ZN7cutlass13device_kernelIN5flash19enable_sm80_to_sm89INS1_16FlashAttnBwdSm80INS1_25CollectiveMainloopBwdSm80ILi2ELi2EN4cute5tupleIJNS5_1CILi128EEES8_NS7_ILi64EEEEEENS_10bfloat16_tEfNS_4arch4Sm80ELb0ELb0ELb1ELb0ELb1ELb0ELb0ELb0ELi2ELi4ELi4ELi4ELb0EEENS1_21CollectiveEpilogueBwdISA_SB_SD_Li256ELb0ELb0ELi2EEENS1_19SingleTileSchedulerILb0ELb0ELb0ELi128EEEEEEEEEvNT_6ParamsE$_ZZN4cute6detail16composition_implINS_5tupleIJNS_1CILi8EEENS3_ILi2EEES5_S5_S4_S5_EEENS2_IJNS3_ILi1EEEiiiNS3_ILi72EEENS3_ILi512EEEEEENS2_IJS5_S5_S5_EEENS2_IJS7_S9_S4_EEEEEDaRKT_RKT0_RKT1_RKT2_ENKUlRKT_RKT0_E_clIS5_S4_EEDaSR_SU_) ;  /* 0x0000092000007944 */ /* 0x000fea0003c00000 */
[----:B-----5:R-:W-:Y:S02]  /*d730*/  MOV R3, R2 ;  /* 0x0000000200037202 */ /* 0x020fe40000000f00 */
[----:B------:R-:W-:Y:S02]  /*d740*/  MOV R2, 0xd760 ;  /* 0x0000d76000027802 */ /* 0x000fe40000000f00 */
[----:B-1----:R-:W-:Y:S05]  /*d750*/  CALL.REL.NOINC `($_ZN7cutlass13device_kernelIN5flash19enable_sm80_to_sm89INS1_16FlashAttnBwdSm80INS1_25CollectiveMainloopBwdSm80ILi2ELi2EN4cute5tupleIJNS5_1CILi128EEES8_NS7_ILi64EEEEEENS_10bfloat16_tEfNS_4arch4Sm80ELb0ELb0ELb1ELb0ELb1ELb0ELb0ELb0ELi2ELi4ELi4ELi4ELb0EEENS1_21CollectiveEpilogueBwdISA_SB_SD_Li256ELb0ELb0ELi2EEENS1_19SingleTileSchedulerILb0ELb0ELb0ELi128EEEEEEEEEvNT_6ParamsE$_ZN4cute3eso3ESOILb1ELb0EJNS_1CILi1EEENS2_ILi512EEEiEEC2ERKS3_RKS4_RKi) ;  /* 0xffffa0b000007944 */ /* 0x002fea0003c3ffff */
[----:B------:R2:W5:Y:S01]  /*d760*/  LDL R2, [R1+0x1684] ;  /* 0x0016840001027983 */ /* 0x0005620000100800 */
[----:B------:R-:W-:-:S03]  /*d770*/  MOV R6, 0xd790 ;  /* 0x0000d79000067802 */ /* 0x000fc60000000f00 */
[----:B-12--5:R-:W-:Y:S05]  /*d780*/  CALL.REL.NOINC `($_ZN7cutlass13device_kernelIN5flash19enable_sm80_to_sm89INS1_16FlashAttnBwdSm80INS1_25CollectiveMainloopBwdSm80ILi2ELi2EN4cute5tupleIJNS5_1CILi128EEES8_NS7_ILi64EEEEEENS_10bfloat16_tEfNS_4arch4Sm80ELb0ELb0ELb1ELb0ELb1ELb0ELb0ELb0ELi2ELi4ELi4ELi4ELb0EEENS1_21CollectiveEpilogueBwdISA_SB_SD_Li256ELb0ELb0ELi2EEENS1_19SingleTileSchedulerILb0ELb0ELb0ELi128EEEEEEEEEvNT_6ParamsE$_ZN4cute5tupleIJNS0_IJNS_1CILi2EEES2_S2_EEENS0_IJNS1_ILi1EEENS1_ILi512EEEiEEEEEC2ERKS3_RKS6_) ;  /* 0xffffd31000007944 */ /* 0x026fea0003c3ffff */
[----:B------:R1:W5:Y:S01]  /*d790*/  LDL R93, [R1+0x1680] ;  /* 0x00168000015d7983 */ /* 0x0003620000100800 */
[----:B------:R-:W-:-:S04]  /*d7a0*/  MOV R99, 0x0 ;  /* 0x0000000000637802 */ /* 0x000fc80000000f00 */
[----:B------:R-:W-:Y:S05]  /*d7b0*/  RET.REL.NODEC R98 `(_ZN7cutlass13device_kernelIN5flash19enable_sm80_to_sm89INS1_16FlashAttnBwdSm80INS1_25CollectiveMainloopBwdSm80ILi2ELi2EN4cute5tupleIJNS5_1CILi128EEES8_NS7_ILi64EEEEEENS_10bfloat16_tEfNS_4arch4Sm80ELb0ELb0ELb1ELb0ELb1ELb0ELb0ELb0ELi2ELi4ELi4ELi4ELb0EEENS1_21CollectiveEpilogueBwdISA_SB_SD_Li256ELb0ELb0ELi2EEENS1_19SingleTileSchedulerILb0ELb0ELb0ELi128EEEEEEEEEvNT_6ParamsE) ;  /* 0xffff284062007950 */ /* 0x000fea0003c3ffff */
        .type           $_ZN7cutlass13device_kernelIN5flash19enable_sm80_to_sm89INS1_16FlashAttnBwdSm80INS1_25CollectiveMainloopBwdSm80ILi2ELi2EN4cute5tupleIJNS5_1CILi128EEES8_NS7_ILi64EEEEEENS_10bfloat16_tEfNS_4arch4Sm80ELb0ELb0ELb1ELb0ELb1ELb0ELb0ELb0ELi2ELi4ELi4ELi4ELb0EEENS1_21CollectiveEpilogueBwdISA_SB_SD_Li256ELb0ELb0ELi2EEENS1_19SingleTileSchedulerILb0ELb0ELb0ELi128EEEEEEEEEvNT_6ParamsE$_ZZN4cute6detail16composition_implINS_5tupleIJNS_1CILi8EEENS3_ILi2EEES5_S5_S4_S5_EEENS2_IJNS3_ILi1EEEiiiNS3_ILi72EEENS3_ILi512EEEEEENS2_IJNS2_IJS5_S5_S5_EEES5_NS2_IJNS3_ILi4EEES5_EEEEEENS2_IJNS2_IJS7_S9_S4_EEENS3_ILi4096EEENS2_IJNS3_ILi16EEENS3_ILi8192EEEEEEEEEEEDaRKT_RKT0_RKT1_RKT2_ENKUlRKT_RKT0_E_clISD_SJ_EEDaSZ_S12_,@function
        .size           $_ZN7cutlass13device_kernelIN5flash19enable_sm80_to_sm89INS1_16FlashAttnBwdSm80INS1_25CollectiveMainloopBwdSm80ILi2ELi2EN4cute5tupleIJNS5_1CILi128EEES8_NS7_ILi64EEEEEENS_10bfloat16_tEfNS_4arch4Sm80ELb0ELb0ELb1ELb0ELb1ELb0ELb0ELb0ELi2ELi4ELi4ELi4ELb0EEENS1_21CollectiveEpilogueBwdISA_SB_SD_Li256ELb0ELb0ELi2EEENS1_19SingleTileSchedulerILb0ELb0ELb0ELi128EEEEEEEEEvNT_6ParamsE$_ZZN4cute6detail16composition_implINS_5tupleIJNS_1CILi8EEENS3_ILi2EEES5_S5_S4_S5_EEENS2_IJNS3_ILi1EEEiiiNS3_ILi72EEENS3_ILi512EEEEEENS2_IJNS2_IJS5_S5_S5_EEES5_NS2_IJNS3_ILi4EEES5_EEEEEENS2_IJNS2_IJS7_S9_S4_EEENS3_ILi4096EEENS2_IJNS3_ILi16EEENS3_ILi8192EEEEEEEEEEEDaRKT_RKT0_RKT1_RKT2_ENKUlRKT_RKT0_E_clISD_SJ_EEDaSZ_S12_,($_ZN7cutlass13device_kernelIN5flash19enable_sm80_to_sm89INS1_16FlashAttnBwdSm80INS1_25CollectiveMainloopBwdSm80ILi2ELi2EN4cute5tupleIJNS5_1CILi128EEES8_NS7_ILi64EEEEEENS_10bfloat16_tEfNS_4arch4Sm80ELb0ELb0ELb1ELb0ELb1ELb0ELb0ELb0ELi2ELi4ELi4ELi4ELb0EEENS1_21CollectiveEpilogueBwdISA_SB_SD_Li256ELb0ELb0ELi2EEENS1_19SingleTileSchedulerILb0ELb0ELb0ELi128EEEEEEEEEvNT_6ParamsE$_ZZN4cute6detail16composition_implINS_5tupleIJNS_1CILi8EEENS3_ILi2EEES5_S5_S4_S5_EEENS2_IJNS3_ILi1EEEiiiNS3_ILi72EEENS3_ILi512EEEEEENS2_IJNS2_IJS5_S5_S5_EEES5_NS3_ILi4EEEEEENS2_IJNS2_IJS7_S9_S4_EEENS3_ILi4096EEENS3_ILi16EEEEEEEEDaRKT_RKT0_RKT1_RKT2_ENKUlRKT_RKT0_E_clISB_SE_EEDaSW_SZ_ - $_ZN7cutlass13device_kernelIN5flash19enable_sm80_to_sm89INS1_16FlashAttnBwdSm80INS1_25CollectiveMainloopBwdSm80ILi2ELi2EN4cute5tupleIJNS5_1CILi128EEES8_NS7_ILi64EEEEEENS_10bfloat16_tEfNS_4arch4Sm80ELb0ELb0ELb1ELb0ELb1ELb0ELb0ELb0ELi2ELi4ELi4ELi4ELb0EEENS1_21CollectiveEpilogueBwdISA_SB_SD_Li256ELb0ELb0ELi2EEENS1_19SingleTileSchedulerILb0ELb0ELb0ELi128EEEEEEEEEvNT_6ParamsE$_ZZN4cute6detail16composition_implINS_5tupleIJNS_1CILi8EEENS3_ILi2EEES5_S5_S4_S5_EEENS2_IJNS3_ILi1EEEiiiNS3_ILi72EEENS3_ILi512EEEEEENS2_IJNS2_IJS5_S5_S5_EEES5_NS2_IJNS3_ILi4EEES5_EEEEEENS2_IJNS2_IJS7_S9_S4_EEENS3_ILi4096EEENS2_IJNS3_ILi16EEENS3_ILi8192EEEEEEEEEEEDaRKT_RKT0_RKT1_RKT2_ENKUlRKT_RKT0_E_clISD_SJ_EEDaSZ_S12_)
$_ZN7cutlass13device_kernelIN5flash19enable_sm80_to_sm89INS1_16FlashAttnBwdSm80INS1_25CollectiveMainloopBwdSm80ILi2ELi2EN4cute5tupleIJNS5_1CILi128EEES8_NS7_ILi64EEEEEENS_10bfloat16_tEfNS_4arch4Sm80ELb0ELb0ELb1ELb0ELb1ELb0ELb0ELb0ELi2ELi4ELi4ELi4ELb0EEENS1_21CollectiveEpilogueBwdISA_SB_SD_Li256ELb0ELb0ELi2EEENS1_19SingleTileSchedulerILb0ELb0ELb0ELi128EEEEEEEEEvNT_6ParamsE$_ZZN4cute6detail16composition_implINS_5tupleIJNS_1CILi8EEENS3_ILi2EEES5_S5_S4_S5_EEENS2_IJNS3_ILi1EEEiiiNS3_ILi72EEENS3_ILi512EEEEEENS2_IJNS2_IJS5_S5_S5_EEES5_NS2_IJNS3_ILi4EEES5_EEEEEENS2_IJNS2_IJS7_S9_S4_EEENS3_ILi4096EEENS2_IJNS3_ILi16EEENS3_ILi8192EEEEEEEEEEEDaRKT_RKT0_RKT1_RKT2_ENKUlRKT_RKT0_E_clISD_SJ_EEDaSZ_S12_:
[----:B------:R-:W-:Y:S01]  /*d7c0*/  IADD3 R2, R1, 0x1680, RZ ;  /* 0x0000168001027810 */ /* 0x000fe20007ffe0ff */
[----:B------:R-:W-:Y:S01]  /*d7d0*/  IMAD.MOV.U32 R3, RZ, RZ, R12 ;  /* 0x000000ffff037224 */ /* 0x000fe200078e000c */
[----:B------:R-:W-:Y:S02]  /*d7e0*/  MOV R102, 0xd810 ;  /* 0x0000d81000667802 */ /* 0x000fe40000000f00 */
[----:B------:R-:W-:Y:S02]  /*d7f0*/  IADD3 R12, R2, c[0x0][0x20], RZ ;  /* 0x00000800020c7a10 */ /* 0x000fe40007ffe0ff */
[----:B------:R-:W-:Y:S05]  /*d800*/  CALL.REL.NOINC `($_ZN7cutlass13device_kernelIN5flash19enable_sm80_to_sm89INS1_16FlashAttnBwdSm80INS1_25CollectiveMainloopBwdSm80ILi2ELi2EN4cute5tupleIJNS5_1CILi128EEES8_NS7_ILi64EEEEEENS_10bfloat16_tEfNS_4arch4Sm80ELb0ELb0ELb1ELb0ELb1ELb0ELb0ELb0ELi2ELi4ELi4ELi4ELb0EEENS1_21CollectiveEpilogueBwdISA_SB_SD_Li256ELb0ELb0ELi2EEENS1_19SingleTileSchedulerILb0ELb0ELb0ELi128EEEEEEEEEvNT_6ParamsE$_ZZN4cute6detail16composition_implINS_5tupleIJNS_1CILi8EEENS3_ILi2EEES5_S5_S4_S5_EEENS2_IJNS3_ILi1EEEiiiNS3_ILi72EEENS3_ILi512EEEEEENS2_IJNS3_ILi4EEES5_EEENS2_IJNS3_ILi16EEENS3_ILi8192EEEEEEEEDaRKT_RKT0_RKT1_RKT2_ENKUlRKT_RKT0_E_clISB_SD_EEDaSU_SX_) ;  /* 0x000003a000007944 */ /* 0x000fea0003c00000 */
[----:B------:R-:W-:Y:S02]  /*d810*/  MOV R6, 0xd830 ;  /* 0x0000d83000067802 */ /* 0x000fe40000000f00 */
[----:B-1---5:R-:W-:Y:S05]  /*d820*/  CALL.REL.NOINC `($_ZN7cutlass13device_kernelIN5flash19enable_sm80_to_sm89INS1_16FlashAttnBwdSm80INS1_25CollectiveMainloopBwdSm80ILi2ELi2EN4cute5tupleIJNS5_1CILi128EEES8_NS7_ILi64EEEEEENS_10bfloat16_tEfNS_4arch4Sm80ELb0ELb0ELb1ELb0ELb1ELb0ELb0ELb0ELi2ELi4ELi4ELi4ELb0EEENS1_21CollectiveEpilogueBwdISA_SB_SD_Li256ELb0ELb0ELi2EEENS1_19SingleTileSchedulerILb0ELb0ELb0ELi128EEEEEEEEEvNT_6ParamsE$_ZN4cute3eso3ESOILb0ELb1EJNS_5tupleIJiiEEENS_1CILi8192EEEEEC2ERKS3_RKS5_) ;  /* 0xffff96c000007944 */ /* 0x022fea0003c3ffff */
[----:B-1----:R1:W5:Y:S01]  /*d830*/  LDL.64 R2, [R1+0x1680] ;  /* 0x0016800001027983 */ /* 0x0023620000100a00 */
[----:B------:R-:W-:-:S03]  /*d840*/  MOV R8, 0xd860 ;  /* 0x0000d86000087802 */ /* 0x000fc60000000f00 */
[----:B-1---5:R-:W-:Y:S05]  /*d850*/  CALL.REL.NOINC `($_ZN7cutlass13device_kernelIN5flash19enable_sm80_to_sm89INS1_16FlashAttnBwdSm80INS1_25CollectiveMainloopBwdSm80ILi2ELi2EN4cute5tupleIJNS5_1CILi128EEES8_NS7_ILi64EEEEEENS_10bfloat16_tEfNS_4arch4Sm80ELb0ELb0ELb1ELb0ELb1ELb0ELb0ELb0ELi2ELi4ELi4ELi4ELb0EEENS1_21CollectiveEpilogueBwdISA_SB_SD_Li256ELb0ELb0ELi2EEENS1_19SingleTileSchedulerILb0ELb0ELb0ELi128EEEEEEEEEvNT_6ParamsE$_ZN4cute5tupleIJNS0_IJNS0_IJNS_1CILi2EEES2_EEES2_EEENS0_IJNS0_IJiiEEENS1_ILi8192EEEEEEEEC2ERKS4_RKS7_) ;  /* 0xffffcd1000007944 */ /* 0x022fea0003c3ffff */
[----:B-1----:R1:W5:Y:S01]  /*d860*/  LDL.64 R2, [R1+0x1680] ;  /* 0x0016800001027983 */ /* 0x0023620000100a00 */
[----:B------:R-:W-:-:S04]  /*d870*/  MOV R99, 0x0 ;  /* 0x0000000000637802 */ /* 0x000fc80000000f00 */
[----:B------:R-:W-:Y:S05]  /*d880*/  RET.REL.NODEC R98 `(_ZN7cutlass13device_kernelIN5flash19enable_sm80_to_sm89INS1_16FlashAttnBwdSm80INS1_25CollectiveMainloopBwdSm80ILi2ELi2EN4cute5tupleIJNS5_1CILi128EEES8_NS7_ILi64EEEEEENS_10bfloat16_tEfNS_4arch4Sm80ELb0ELb0ELb1ELb0ELb1ELb0ELb0ELb0ELi2ELi4ELi4ELi4ELb0EEENS1_21CollectiveEpilogueBwdISA_SB_SD_Li256ELb0ELb0ELi2EEENS1_19SingleTileSchedulerILb0ELb0ELb0ELi128EEEEEEEEEvNT_6ParamsE) ;  /* 0xffff277062007950 */ /* 0x000fea0003c3ffff */
        .type           $_ZN7cutlass13device_kernelIN5flash19enable_sm80_to_sm89INS1_16FlashAttnBwdSm80INS1_25CollectiveMainloopBwdSm80ILi2ELi2EN4cute5tupleIJNS5_1CILi128EEES8_NS7_ILi64EEEEEENS_10bfloat16_tEfNS_4arch4Sm80ELb0ELb0ELb1ELb0ELb1ELb0ELb0ELb0ELi2ELi4ELi4ELi4ELb0EEENS1_21CollectiveEpilogueBwdISA_SB_SD_Li256ELb0ELb0ELi2EEENS1_19SingleTileSchedulerILb0ELb0ELb0ELi128EEEEEEEEEvNT_6ParamsE$_ZZN4cute6detail16composition_implINS_5tupleIJNS_1CILi8EEENS3_ILi2EEES5_S5_S4_S5_EEENS2_IJNS3_ILi1EEEiiiNS3_ILi72EEENS3_ILi512EEEEEENS2_IJNS2_IJS5_S5_S5_EEES5_NS3_ILi4EEEEEENS2_IJNS2_IJS7_S9_S4_EEENS3_ILi4096EEENS3_ILi16EEEEEEEEDaRKT_RKT0_RKT1_RKT2_ENKUlRKT_RKT0_E_clISB_SE_EEDaSW_SZ_,@function
        .size           $_ZN7cutlass13device_kernelIN5flash19enable_sm80_to_sm89INS1_16FlashAttnBwdSm80INS1_25CollectiveMainloopBwdSm80ILi2ELi2EN4cute5tupleIJNS5_1CILi128EEES8_NS7_ILi64EEEEEENS_10bfloat16_tEfNS_4arch4Sm80ELb0ELb0ELb1ELb0ELb1ELb0ELb0ELb0ELi2ELi4ELi4ELi4ELb0EEENS1_21CollectiveEpilogueBwdISA_SB_SD_Li256ELb0ELb0ELi2EEENS1_19SingleTileSchedulerILb0ELb0ELb0ELi128EEEEEEEEEvNT_6ParamsE$_ZZN4cute6detail16composition_implINS_5tupleIJNS_1CILi8EEENS3_ILi2EEES5_S5_S4_S5_EEENS2_IJNS3_ILi1EEEiiiNS3_ILi72EEENS3_ILi512EEEEEENS2_IJNS2_IJS5_S5_S5_EEES5_NS3_ILi4EEEEEENS2_IJNS2_IJS7_S9_S4_EEENS3_ILi4096EEENS3_ILi16EEEEEEEEDaRKT_RKT0_RKT1_RKT2_ENKUlRKT_RKT0_E_clISB_SE_EEDaSW_SZ_,($_ZN7cutlass13device_kernelIN5flash19enable_sm80_to_sm89INS1_16FlashAttnBwdSm80INS1_25CollectiveMainloopBwdSm80ILi2ELi2EN4cute5tupleIJNS5_1CILi128EEES8_NS7_ILi64EEEEEENS_10bfloat16_tEfNS_4arch4Sm80ELb0ELb0ELb1ELb0ELb1ELb0ELb0ELb0ELi2ELi4ELi4ELi4ELb0EEENS1_21CollectiveEpilogueBwdISA_SB_SD_Li256ELb0ELb0ELi2EEENS1_19SingleTileSchedulerILb0ELb0ELb0ELi128EEEEEEEEEvNT_6ParamsE$_ZZN4cute6detail16composition_implINS_5tupleIJNS_1CILi8EEENS3_ILi2EEES5_S5_S4_S5_EEENS2_IJNS3_ILi1EEEiiiNS3_ILi72EEENS3_ILi512EEEEEENS2_IJNS2_IJS5_S5_S5_EEES5_NS3_ILi4EEEEEENS2_IJNS2_IJS7_S9_S4_EEENS3_ILi4096EEENS3_ILi16EEEEEEEEDaRKT_RKT0_RKT1_RKT2_ENKUlRKT_RKT0_E_clISC_SG_EEDaSW_SZ_ - $_ZN7cutlass13device_kernelIN5flash19enable_sm80_to_sm89INS1_16FlashAttnBwdSm80INS1_25CollectiveMainloopBwdSm80ILi2ELi2EN4cute5tupleIJNS5_1CILi128EEES8_NS7_ILi64EEEEEENS_10bfloat16_tEfNS_4arch4Sm80ELb0ELb0ELb1ELb0ELb1ELb0ELb0ELb0ELi2ELi4ELi4ELi4ELb0EEENS1_21CollectiveEpilogueBwdISA_SB_SD_Li256ELb0ELb0ELi2EEENS1_19SingleTileSchedulerILb0ELb0ELb0ELi128EEEEEEEEEvNT_6ParamsE$_ZZN4cute6detail16composition_implINS_5tupleIJNS_1CILi8EEENS3_ILi2EEES5_S5_S4_S5_EEENS2_IJNS3_ILi1EEEiiiNS3_ILi72EEENS3_ILi512EEEEEENS2_IJNS2_IJS5_S5_S5_EEES5_NS3_ILi4EEEEEENS2_IJNS2_IJS7_S9_S4_EEENS3_ILi4096EEENS3_ILi16EEEEEEEEDaRKT_RKT0_RKT1_RKT2_ENKUlRKT_RKT0_E_clISB_SE_EEDaSW_SZ_)
$_ZN7cutlass13device_kernelIN5flash19enable_sm80_to_sm89INS1_16FlashAttnBwdSm80INS1_25CollectiveMainloopBwdSm80ILi2ELi2EN4cute5tupleIJNS5_1CILi128EEES8_NS7_ILi64EEEEEENS_10bfloat16_tEfNS_4arch4Sm80ELb0ELb0ELb1ELb0ELb1ELb0ELb0ELb0ELi2ELi4ELi4ELi4ELb0EEENS1_21CollectiveEpilogueBwdISA_SB_SD_Li256ELb0ELb0ELi2EEENS1_19SingleTileSchedulerILb0ELb0ELb0ELi128EEEEEEEEEvNT_6ParamsE$_ZZN4cute6detail16composition_implINS_5tupleIJNS_1CILi8EEENS3_ILi2EEES5_S5_S4_S5_EEENS2_IJNS3_ILi1EEEiiiNS3_ILi72EEENS3_ILi512EEEEEENS2_IJNS2_IJS5_S5_S5_EEES5_NS3_ILi4EEEEEENS2_IJNS2_IJS7_S9_S4_EEENS3_ILi4096EEENS3_ILi16EEEEEEEEDaRKT_RKT0_RKT1_RKT2_ENKUlRKT_RKT0_E_clISB_SE_EEDaSW_SZ_:
[----:B------:R-:W-:Y:S01]  /*d890*/  IADD3 R39, R1, 0x1380, RZ ;  /* 0x0000138001277810 */ /* 0x000fe20007ffe0ff */
[----:B------:R-:W-:Y:S01]  /*d8a0*/  IMAD.MOV.U32 R4, RZ, RZ, R68 ;  /* 0x000000ffff047224 */ /* 0x000fe200078e0044 */
[----:B------:R-:W-:Y:S02]  /*d8b0*/  MOV R10, 0xd8f0 ;  /* 0x0000d8f0000a7802 */ /* 0x000fe40000000f00 */
[----:B------:R-:W-:-:S04]  /*d8c0*/  IADD3 R39, R39, c[0x0][0x20], RZ ;  /* 0x0000080027277a10 */ /* 0x000fc80007ffe0ff */
[----:B------:R-:W-:Y:S02]  /*d8d0*/  IADD3 R69, R39, 0x4, RZ ;  /* 0x0000000427457810 */ /* 0x000fe40007ffe0ff */
[----:B------:R-:W-:Y:S05]  /*d8e0*/  CALL.REL.NOINC `($_ZN7cutlass13device_kernelIN5flash19enable_sm80_to_sm89INS1_16FlashAttnBwdSm80INS1_25CollectiveMainloopBwdSm80ILi2ELi2EN4cute5tupleIJNS5_1CILi128EEES8_NS7_ILi64EEEEEENS_10bfloat16_tEfNS_4arch4Sm80ELb0ELb0ELb1ELb0ELb1ELb0ELb0ELb0ELi2ELi4ELi4ELi4ELb0EEENS1_21CollectiveEpilogueBwdISA_SB_SD_Li256ELb0ELb0ELi2EEENS1_19SingleTileSchedulerILb0ELb0ELb0ELi128EEEEEEEEEvNT_6ParamsE$_ZZN4cute6detail16composition_implINS_5tupleIJNS_1CILi8EEENS3_ILi2EEES5_S5_S4_S5_EEENS2_IJNS3_ILi1EEEiiiNS3_ILi72EEENS3_ILi512EEEEEENS2_IJS5_S5_S5_EEENS2_IJS7_S9_S4_EEEEEDaRKT_RKT0_RKT1_RKT2_ENKUlRKT_RKT0_E_clIS5_S4_EEDaSR_SU_) ;  /* 0x0000076000007944 */ /* 0x000fea0003c00000 */
[----:B-----5:R-:W-:Y:S01]  /*d8f0*/  MOV R3, R2 ;  /* 0x0000000200037202 */ /* 0x020fe20000000f00 */
[----:B------:R-:W-:Y:S01]  /*d900*/  IMAD.MOV.U32 R95, RZ, RZ, R69 ;  /* 0x000000ffff5f7224 */ /* 0x000fe200078e0045 */
[----:B------:R-:W-:Y:S02]  /*d910*/  MOV R2, 0xd930 ;  /* 0x0000d93000027802 */ /* 0x000fe40000000f00 */
[----:B-1----:R-:W-:Y:S05]  /*d920*/  CALL.REL.NOINC `($_ZN7cutlass13device_kernelIN5flash19enable_sm80_to_sm89INS1_16FlashAttnBwdSm80INS1_25CollectiveMainloopBwdSm80ILi2ELi2EN4cute5tupleIJNS5_1CILi128EEES8_NS7_ILi64EEEEEENS_10bfloat16_tEfNS_4arch4Sm80ELb0ELb0ELb1ELb0ELb1ELb0ELb0ELb0ELi2ELi4ELi4ELi4ELb0EEENS1_21CollectiveEpilogueBwdISA_SB_SD_Li256ELb0ELb0ELi2EEENS1_19SingleTileSchedulerILb0ELb0ELb0ELi128EEEEEEEEEvNT_6ParamsE$_ZN4cute3eso3ESOILb1ELb0EJNS_1CILi1EEENS2_ILi512EEEiEEC2ERKS3_RKS4_RKi) ;  /* 0xffff9ee000007944 */ /* 0x002fea0003c3ffff */
[----:B------:R2:W5:Y:S01]  /*d930*/  LDL R2, [R1+0x1384] ;  /* 0x0013840001027983 */ /* 0x0005620000100800 */
[----:B------:R-:W-:Y:S02]  /*d940*/  MOV R94, R39 ;  /* 0x00000027005e7202 */ /* 0x000fe40000000f00 */
[----:B------:R-:W-:Y:S02]  /*d950*/  MOV R6, 0xd970 ;  /* 0x0000d97000067802 */ /* 0x000fe40000000f00 */
[----:B-12--5:R-:W-:Y:S05]  /*d960*/  CALL.REL.NOINC `($_ZN7cutlass13device_kernelIN5flash19enable_sm80_to_sm89INS1_16FlashAttnBwdSm80INS1_25CollectiveMainloopBwdSm80ILi2ELi2EN4cute5tupleIJNS5_1CILi128EEES8_NS7_ILi64EEEEEENS_10bfloat16_tEfNS_4arch4Sm80ELb0ELb0ELb1ELb0ELb1ELb0ELb0ELb0ELi2ELi4ELi4ELi4ELb0EEENS1_21CollectiveEpilogueBwdISA_SB_SD_Li256ELb0ELb0ELi2EEENS1_19SingleTileSchedulerILb0ELb0ELb0ELi128EEEEEEEEEvNT_6ParamsE$_ZN4cute5tupleIJNS0_IJNS_1CILi2EEES2_S2_EEENS0_IJNS1_ILi1EEENS1_ILi512EEEiEEEEEC2ERKS3_RKS6_) ;  /* 0xffffd13000007944 */ /* 0x026fea0003c3ffff */
[----:B------:R1:W5:Y:S01]  /*d970*/  LDL R39, [R1+0x1380] ;  /* 0x0013800001277983 */ /* 0x0003620000100800 */
[----:B------:R-:W-:-:S04]  /*d980*/  MOV R73, 0x0 ;  /* 0x0000000000497802 */ /* 0x000fc80000000f00 */
[----:B------:R-:W-:Y:S05]  /*d990*/  RET.REL.NODEC R72 `(_ZN7cutlass13device_kernelIN5flash19enable_sm80_to_sm89INS1_16FlashAttnBwdSm80INS1_25CollectiveMainloopBwdSm80ILi2ELi2EN4cute5tupleIJNS5_1CILi128EEES8_NS7_ILi64EEEEEENS_10bfloat16_tEfNS_4arch4Sm80ELb0ELb0ELb1ELb0ELb1ELb0ELb0ELb0ELi2ELi4ELi4ELi4ELb0EEENS1_21CollectiveEpilogueBwdISA_SB_SD_Li256ELb0ELb0ELi2EEENS1_19SingleTileSchedulerILb0ELb0ELb0ELi128EEEEEEEEEvNT_6ParamsE) ;  /* 0xffff266048007950 */ /* 0x000fea0003c3ffff */
        .type           $_ZN7cutlass13device_kernelIN5flash19enable_sm80_to_sm89INS1_16FlashAttnBwdSm80INS1_25CollectiveMainloopBwdSm80ILi2ELi2EN4cute5tupleIJNS5_1CILi128EEES8_NS7_ILi64EEEEEENS_10bfloat16_tEfNS_4arch4Sm80ELb0ELb0ELb1ELb0ELb1ELb0ELb0ELb0ELi2ELi4ELi4ELi4ELb0EEENS1_21CollectiveEpilogueBwdISA_SB_SD_Li256ELb0ELb0ELi2EEENS1_19SingleTileSchedulerILb0ELb0ELb0ELi128EEEEEEEEEvNT_6ParamsE$_ZZN4cute6detail16composition_implINS_5tupleIJNS_1CILi8EEENS3_ILi2EEES5_S5_S4_S5_EEENS2_IJNS3_ILi1EEEiiiNS3_ILi72EEENS3_ILi512EEEEEENS2_IJNS2_IJS5_S5_S5_EEES5_NS3_ILi4EEEEEENS2_IJNS2_IJS7_S9_S4_EEENS3_ILi4096EEENS3_ILi16EEEEEEEEDaRKT_RKT0_RKT1_RKT2_ENKUlRKT_RKT0_E_clISC_SG_EEDaSW_SZ_,@function
        .size           $_ZN7cutlass13device_kernelIN5flash19enable_sm80_to_sm89INS1_16FlashAttnBwdSm80INS1_25CollectiveMainloopBwdSm80ILi2ELi2EN4cute5tupleIJNS5_1CILi128EEES8_NS7_ILi64EEEEEENS_10bfloat16_tEfNS_4arch4Sm80ELb0ELb0ELb1ELb0ELb1ELb0ELb0ELb0ELi2ELi4ELi4ELi4ELb0EEENS1_21CollectiveEpilogueBwdISA_SB_SD_Li256ELb0ELb0ELi2EEENS1_19SingleTileSchedulerILb0ELb0ELb0ELi128EEEEEEEEEvNT_6ParamsE$_ZZN4cute6detail16composition_implINS_5tupleIJNS_1CILi8EEENS3_ILi2EEES5_S5_S4_S5_EEENS2_IJNS3_ILi1EEEiiiNS3_ILi72EEENS3_ILi512EEEEEENS2_IJNS2_IJS5_S5_S5_EEES5_NS3_ILi4EEEEEENS2_IJNS2_IJS7_S9_S4_EEENS3_ILi4096EEENS3_ILi16EEEEEEEEDaRKT_RKT0_RKT1_RKT2_ENKUlRKT_RKT0_E_clISC_SG_EEDaSW_SZ_,($_ZN7cutlass13device_kernelIN5flash19enable_sm80_to_sm89INS1_16FlashAttnBwdSm80INS1_25CollectiveMainloopBwdSm80ILi2ELi2EN4cute5tupleIJNS5_1CILi128EEES8_NS7_ILi64EEEEEENS_10bfloat16_tEfNS_4arch4Sm80ELb0ELb0ELb1ELb0ELb1ELb0ELb0ELb0ELi2ELi4ELi4ELi4ELb0EEENS1_21CollectiveEpilogueBwdISA_SB_SD_Li256ELb0ELb0ELi2EEENS1_19SingleTileSchedulerILb0ELb0ELb0ELi128EEEEEEEEEvNT_6ParamsE$_ZZN4cute6detail16composition_implINS_5tupleIJNS_1CILi8EEENS3_ILi2EEES5_S5_S4_S5_EEENS2_IJNS3_ILi1EEEiiiNS3_ILi72EEENS3_ILi512EEEEEENS2_IJNS3_ILi4EEES5_EEENS2_IJNS3_ILi16EEENS3_ILi8192EEEEEEEEDaRKT_RKT0_RKT1_RKT2_ENKUlRKT_RKT0_E_clISB_SD_EEDaSU_SX_ - $_ZN7cutlass13device_kernelIN5flash19enable_sm80_to_sm89INS1_16FlashAttnBwdSm80INS1_25CollectiveMainloopBwdSm80ILi2ELi2EN4cute5tupleIJNS5_1CILi128EEES8_NS7_ILi64EEEEEENS_10bfloat16_tEfNS_4arch4Sm80ELb0ELb0ELb1ELb0ELb1ELb0ELb0ELb0ELi2ELi4ELi4ELi4ELb0EEENS1_21CollectiveEpilogueBwdISA_SB_SD_Li256ELb0ELb0ELi2EEENS1_19SingleTileSchedulerILb0ELb0ELb0ELi128EEEEEEEEEvNT_6ParamsE$_ZZN4cute6detail16composition_implINS_5tupleIJNS_1CILi8EEENS3_ILi2EEES5_S5_S4_S5_EEENS2_IJNS3_ILi1EEEiiiNS3_ILi72EEENS3_ILi512EEEEEENS2_IJNS2_IJS5_S5_S5_EEES5_NS3_ILi4EEEEEENS2_IJNS2_IJS7_S9_S4_EEENS3_ILi4096EEENS3_ILi16EEEEEEEEDaRKT_RKT0_RKT1_RKT2_ENKUlRKT_RKT0_E_clISC_SG_EEDaSW_SZ_)
$_ZN7cutlass13device_kernelIN5flash19enable_sm80_to_sm89INS1_16FlashAttnBwdSm80INS1_25CollectiveMainloopBwdSm80ILi2ELi2EN4cute5tupleIJNS5_1CILi128EEES8_NS7_ILi64EEEEEENS_10bfloat16_tEfNS_4arch4Sm80ELb0ELb0ELb1ELb0ELb1ELb0ELb0ELb0ELi2ELi4ELi4ELi4ELb0EEENS1_21CollectiveEpilogueBwdISA_SB_SD_Li256ELb0ELb0ELi2EEENS1_19SingleTileSchedulerILb0ELb0ELb0ELi128EEEEEEEEEvNT_6ParamsE$_ZZN4cute6detail16composition_implINS_5tupleIJNS_1CILi8EEENS3_ILi2EEES5_S5_S4_S5_EEENS2_IJNS3_ILi1EEEiiiNS3_ILi72EEENS3_ILi512EEEEEENS2_IJNS2_IJS5_S5_S5_EEES5_NS3_ILi4EEEEEENS2_IJNS2_IJS7_S9_S4_EEENS3_ILi4096EEENS3_ILi16EEEEEEEEDaRKT_RKT0_RKT1_RKT2_ENKUlRKT_RKT0_E_clISC_SG_EEDaSW_SZ_:
        /* <DEDUP_REMOVED lines=33> */
        .type           $_ZN7cutlass13device_kernelIN5flash19enable_sm80_to_sm89INS1_16FlashAttnBwdSm80INS1_25CollectiveMainloopBwdSm80ILi2ELi2EN4cute5tupleIJNS5_1CILi128EEES8_NS7_ILi64EEEEEENS_10bfloat16_tEfNS_4arch4Sm80ELb0ELb0ELb1ELb0ELb1ELb0ELb0ELb0ELi2ELi4ELi4ELi4ELb0EEENS1_21CollectiveEpilogueBwdISA_SB_SD_Li256ELb0ELb0ELi2EEENS1_19SingleTileSchedulerILb0ELb0ELb0ELi128EEEEEEEEEvNT_6ParamsE$_ZZN4cute6detail16composition_implINS_5tupleIJNS_1CILi8EEENS3_ILi2EEES5_S5_S4_S5_EEENS2_IJNS3_ILi1EEEiiiNS3_ILi72EEENS3_ILi512EEEEEENS2_IJNS3_ILi4EEES5_EEENS2_IJNS3_ILi16EEENS3_ILi8192EEEEEEEEDaRKT_RKT0_RKT1_RKT2_ENKUlRKT_RKT0_E_clISB_SD_EEDaSU_SX_,@function
        .size           $_ZN7cutlass13device_kernelIN5flash19enable_sm80_to_sm89INS1_16FlashAttnBwdSm80INS1_25CollectiveMainloopBwdSm80ILi2ELi2EN4cute5tupleIJNS5_1CILi128EEES8_NS7_ILi64EEEEEENS_10bfloat16_tEfNS_4arch4Sm80ELb0ELb0ELb1ELb0ELb1ELb0ELb0ELb0ELi2ELi4ELi4ELi4ELb0EEENS1_21CollectiveEpilogueBwdISA_SB_SD_Li256ELb0ELb0ELi2EEENS1_19SingleTileSchedulerILb0ELb0ELb0ELi128EEEEEEEEEvNT_6ParamsE$_ZZN4cute6detail16composition_implINS_5tupleIJNS_1CILi8EEENS3_ILi2EEES5_S5_S4_S5_EEENS2_IJNS3_ILi1EEEiiiNS3_ILi72EEENS3_ILi512EEEEEENS2_IJNS3_ILi4EEES5_EEENS2_IJNS3_ILi16EEENS3_ILi8192EEEEEEEEDaRKT_RKT0_RKT1_RKT2_ENKUlRKT_RKT0_E_clISB_SD_EEDaSU_SX_,($_ZN7cutlass13device_kernelIN5flash19enable_sm80_to_sm89INS1_16FlashAttnBwdSm80INS1_25CollectiveMainloopBwdSm80ILi2ELi2EN4cute5tupleIJNS5_1CILi128EEES8_NS7_ILi64EEEEEENS_10bfloat16_tEfNS_4arch4Sm80ELb0ELb0ELb1ELb0ELb1ELb0ELb0ELb0ELi2ELi4ELi4ELi4ELb0EEENS1_21CollectiveEpilogueBwdISA_SB_SD_Li256ELb0ELb0ELi2EEENS1_19SingleTileSchedulerILb0ELb0ELb0ELi128EEEEEEEEEvNT_6ParamsE$_ZZN4cute6detail16composition_implINS_5tupleIJNS_1CILi8EEENS3_ILi2EEES5_S5_S4_S5_EEENS2_IJNS3_ILi1EEEiiiNS3_ILi72EEENS3_ILi512EEEEEENS2_IJS5_S5_EEENS2_IJS7_S4_EEEEEDaRKT_RKT0_RKT1_RKT2_ENKUlRKT_RKT0_E_clIS5_S4_EEDaSR_SU_ - $_ZN7cutlass13device_kernelIN5flash19enable_sm80_to_sm89INS1_16FlashAttnBwdSm80INS1_25CollectiveMainloopBwdSm80ILi2ELi2EN4cute5tupleIJNS5_1CILi128EEES8_NS7_ILi64EEEEEENS_10bfloat16_tEfNS_4arch4Sm80ELb0ELb0ELb1ELb0ELb1ELb0ELb0ELb0ELi2ELi4ELi4ELi4ELb0EEENS1_21CollectiveEpilogueBwdISA_SB_SD_Li256ELb0ELb0ELi2EEENS1_19SingleTileSchedulerILb0ELb0ELb0ELi128EEEEEEEEEvNT_6ParamsE$_ZZN4cute6detail16composition_implINS_5tupleIJNS_1CILi8EEENS3_ILi2EEES5_S5_S4_S5_EEENS2_IJNS3_ILi1EEEiiiNS3_ILi72EEENS3_ILi512EEEEEENS2_IJNS3_ILi4EEES5_EEENS2_IJNS3_ILi16EEENS3_ILi8192EEEEEEEEDaRKT_RKT0_RKT1_RKT2_ENKUlRKT_RKT0_E_clISB_SD_EEDaSU_SX_)
$_ZN7cutlass13device_kernelIN5flash19enable_sm80_to_sm89INS1_16FlashAttnBwdSm80INS1_25CollectiveMainloopBwdSm80ILi2ELi2EN4cute5tupleIJNS5_1CILi128EEES8_NS7_ILi64EEEEEENS_10bfloat16_tEfNS_4arch4Sm80ELb0ELb0ELb1ELb0ELb1ELb0ELb0ELb0ELi2ELi4ELi4ELi4ELb0EEENS1_21CollectiveEpilogueBwdISA_SB_SD_Li256ELb0ELb0ELi2EEENS1_19SingleTileSchedulerILb0ELb0ELb0ELi128EEEEEEEEEvNT_6ParamsE$_ZZN4cute6detail16composition_implINS_5tupleIJNS_1CILi8EEENS3_ILi2EEES5_S5_S4_S5_EEENS2_IJNS3_ILi1EEEiiiNS3_ILi72EEENS3_ILi512EEEEEENS2_IJNS3_ILi4EEES5_EEENS2_IJNS3_ILi16EEENS3_ILi8192EEEEEEEEDaRKT_RKT0_RKT1_RKT2_ENKUlRKT_RKT0_E_clISB_SD_EEDaSU_SX_:
        /* <DEDUP_REMOVED lines=35> */
        .type           $_ZN7cutlass13device_kernelIN5flash19enable_sm80_to_sm89INS1_16FlashAttnBwdSm80INS1_25CollectiveMainloopBwdSm80ILi2ELi2EN4cute5tupleIJNS5_1CILi128EEES8_NS7_ILi64EEEEEENS_10bfloat16_tEfNS_4arch4Sm80ELb0ELb0ELb1ELb0ELb1ELb0ELb0ELb0ELi2ELi4ELi4ELi4ELb0EEENS1_21CollectiveEpilogueBwdISA_SB_SD_Li256ELb0ELb0ELi2EEENS1_19SingleTileSchedulerILb0ELb0ELb0ELi128EEEEEEEEEvNT_6ParamsE$_ZZN4cute6detail16composition_implINS_5tupleIJNS_1CILi8EEENS3_ILi2EEES5_S5_S4_S5_EEENS2_IJNS3_ILi1EEEiiiNS3_ILi72EEENS3_ILi512EEEEEENS2_IJS5_S5_EEENS2_IJS7_S4_EEEEEDaRKT_RKT0_RKT1_RKT2_ENKUlRKT_RKT0_E_clIS5_S4_EEDaSR_SU_,@function
        .size           $_ZN7cutlass13device_kernelIN5flash19enable_sm80_to_sm89INS1_16FlashAttnBwdSm80INS1_25CollectiveMainloopBwdSm80ILi2ELi2EN4cute5tupleIJNS5_1CILi128EEES8_NS7_ILi64EEEEEENS_10bfloat16_tEfNS_4arch4Sm80ELb0ELb0ELb1ELb0ELb1ELb0ELb0ELb0ELi2ELi4ELi4ELi4ELb0EEENS1_21CollectiveEpilogueBwdISA_SB_SD_Li256ELb0ELb0ELi2EEENS1_19SingleTileSchedulerILb0ELb0ELb0ELi128EEEEEEEEEvNT_6ParamsE$_ZZN4cute6detail16composition_implINS_5tupleIJNS_1CILi8EEENS3_ILi2EEES5_S5_S4_S5_EEENS2_IJNS3_ILi1EEEiiiNS3_ILi72EEENS3_ILi512EEEEEENS2_IJS5_S5_EEENS2_IJS7_S4_EEEEEDaRKT_RKT0_RKT1_RKT2_ENKUlRKT_RKT0_E_clIS5_S4_EEDaSR_SU_,($_ZN7cutlass13device_kernelIN5flash19enable_sm80_to_sm89INS1_16FlashAttnBwdSm80INS1_25CollectiveMainloopBwdSm80ILi2ELi2EN4cute5tupleIJNS5_1CILi128EEES8_NS7_ILi64EEEEEENS_10bfloat16_tEfNS_4arch4Sm80ELb0ELb0ELb1ELb0ELb1ELb0ELb0ELb0ELi2ELi4ELi4ELi4ELb0EEENS1_21CollectiveEpilogueBwdISA_SB_SD_Li256ELb0ELb0ELi2EEENS1_19SingleTileSchedulerILb0ELb0ELb0ELi128EEEEEEEEEvNT_6ParamsE$_ZZN4cute6detail16composition_implINS_5tupleIJNS_1CILi8EEENS3_ILi2EEES5_S5_S4_S5_EEENS2_IJNS3_ILi1EEEiiiNS3_ILi72EEENS3_ILi512EEEEEENS2_IJS5_S5_S5_EEENS2_IJS7_S9_S4_EEEEEDaRKT_RKT0_RKT1_RKT2_ENKUlRKT_RKT0_E_clIS5_S4_EEDaSR_SU_ - $_ZN7cutlass13device_kernelIN5flash19enable_sm80_to_sm89INS1_16FlashAttnBwdSm80INS1_25CollectiveMainloopBwdSm80ILi2ELi2EN4cute5tupleIJNS5_1CILi128EEES8_NS7_ILi64EEEEEENS_10bfloat16_tEfNS_4arch4Sm80ELb0ELb0ELb1ELb0ELb1ELb0ELb0ELb0ELi2ELi4ELi4ELi4ELb0EEENS1_21CollectiveEpilogueBwdISA_SB_SD_Li256ELb0ELb0ELi2EEENS1_19SingleTileSchedulerILb0ELb0ELb0ELi128EEEEEEEEEvNT_6ParamsE$_ZZN4cute6detail16composition_implINS_5tupleIJNS_1CILi8EEENS3_ILi2EEES5_S5_S4_S5_EEENS2_IJNS3_ILi1EEEiiiNS3_ILi72EEENS3_ILi512EEEEEENS2_IJS5_S5_EEENS2_IJS7_S4_EEEEEDaRKT_RKT0_RKT1_RKT2_ENKUlRKT_RKT0_E_clIS5_S4_EEDaSR_SU_)
$_ZN7cutlass13device_kernelIN5flash19enable_sm80_to_sm89INS1_16FlashAttnBwdSm80INS1_25CollectiveMainloopBwdSm80ILi2ELi2EN4cute5tupleIJNS5_1CILi128EEES8_NS7_ILi64EEEEEENS_10bfloat16_tEfNS_4arch4Sm80ELb0ELb0ELb1ELb0ELb1ELb0ELb0ELb0ELi2ELi4ELi4ELi4ELb0EEENS1_21CollectiveEpilogueBwdISA_SB_SD_Li256ELb0ELb0ELi2EEENS1_19SingleTileSchedulerILb0ELb0ELb0ELi128EEEEEEEEEvNT_6ParamsE$_ZZN4cute6detail16composition_implINS_5tupleIJNS_1CILi8EEENS3_ILi2EEES5_S5_S4_S5_EEENS2_IJNS3_ILi1EEEiiiNS3_ILi72EEENS3_ILi512EEEEEENS2_IJS5_S5_EEENS2_IJS7_S4_EEEEEDaRKT_RKT0_RKT1_RKT2_ENKUlRKT_RKT0_E_clIS5_S4_EEDaSR_SU_:
        /* <DEDUP_REMOVED lines=15> */
[----:B-1---5:R-:W-:Y:S05]  /*ded0*/  CALL.REL.NOINC `($_ZN7cutlass13device_kernelIN5flash19enable_sm80_to_sm89INS1_16FlashAttnBwdSm80INS1_25CollectiveMainloopBwdSm80ILi2ELi2EN4cute5tupleIJNS5_1CILi128EEES8_NS7_ILi64EEEEEENS_10bfloat16_tEfNS_4arch4Sm80ELb0ELb0ELb1ELb0ELb1ELb0ELb0ELb0ELi2ELi4ELi4ELi4ELb0EEENS1_21CollectiveEpilogueBwdISA_SB_SD_Li256ELb0ELb0ELi2EEENS1_19SingleTileSchedulerILb0ELb0ELb0ELi128EEEEEEEEEvNT_6ParamsE$_ZZN4cute6detail16composition_implINS_5tupleIJNS_1CILi8EEENS3_ILi2EEES5_S5_S4_S5_EEENS2_IJNS3_ILi1EEEiiiNS3_ILi72EEENS3_ILi512EEEEEES5_S4_EEDaRKT_RKT0_RKT1_RKT2_ENKUlRKT_T0_E_clINS2_IJNS2_IJEEEST_S5_S7_EEENS_17integral_constantIiLi1EEEEEDaSP_SQ_) ;  /* 0x0000065000007944 */ /* 0x022fea0003c00000 */
[----:B-----5:R2:W-:Y:S01]  /*dee0*/  STL [R1+0x13b0], R2 ;  /* 0x0013b00201007387 */ /* 0x0205e20000100800 */
[----:B------:R-:W-:Y:S02]  /*def0*/  IADD3 R3, R5, 0x28, RZ ;  /* 0x0000002805037810 */ /* 0x000fe40007ffe0ff */
[----:B------:R-:W-:Y:S01]  /*df00*/  MOV R6, 0xdf30 ;  /* 0x0000df3000067802 */ /* 0x000fe20000000f00 */
[----:B------:R2:W-:Y:S04]  /*df10*/  STL.64 [R1+0x13a8], R74 ;  /* 0x0013a84a01007387 */ /* 0x0005e80000100a00 */
[----:B-12---:R-:W-:Y:S05]  /*df20*/  CALL.REL.NOINC `($_ZN7cutlass13device_kernelIN5flash19enable_sm80_to_sm89INS1_16FlashAttnBwdSm80INS1_25CollectiveMainloopBwdSm80ILi2ELi2EN4cute5tupleIJNS5_1CILi128EEES8_NS7_ILi64EEEEEENS_10bfloat16_tEfNS_4arch4Sm80ELb0ELb0ELb1ELb0ELb1ELb0ELb0ELb0ELi2ELi4ELi4ELi4ELb0EEENS1_21CollectiveEpilogueBwdISA_SB_SD_Li256ELb0ELb0ELi2EEENS1_19SingleTileSchedulerILb0ELb0ELb0ELi128EEEEEEEEEvNT_6ParamsE$_ZZN4cute6detail16composition_implINS_5tupleIJNS_1CILi8EEENS3_ILi2EEES5_S5_S4_S5_EEENS2_IJNS3_ILi1EEEiiiNS3_ILi72EEENS3_ILi512EEEEEES5_S4_EEDaRKT_RKT0_RKT1_RKT2_ENKUlRKT_T0_E_clINS2_IJNS2_IJS5_EEENS2_IJiEEES7_S7_EEENS_17integral_constantIiLi2EEEEEDaSP_SQ_) ;  /* 0x000006d000007944 */ /* 0x006fea0003c00000 */
[----:B------:R-:W2:Y:S01]  /*df30*/  LDL.64 R8, [R1+0x13a8] ;  /* 0x0013a80001087983 */ /* 0x000ea20000100a00 */
[----:B------:R-:W-:Y:S02]  /*df40*/  IADD3 R3, R5, 0x18, RZ ;  /* 0x0000001805037810 */ /* 0x000fe40007ffe0ff */
[----:B------:R-:W-:Y:S01]  /*df50*/  MOV R6, 0xdf90 ;  /* 0x0000df9000067802 */ /* 0x000fe20000000f00 */
[----:B-----5:R3:W-:Y:S04]  /*df60*/  STL [R1+0x13a0], R2 ;  /* 0x0013a00201007387 */ /* 0x0207e80000100800 */
[----:B--2---:R3:W-:Y:S02]  /*df70*/  STL.64 [R1+0x1398], R8 ;  /* 0x0013980801007387 */ /* 0x0047e40000100a00 */
[----:B-1-3--:R-:W-:Y:S05]  /*df80*/  CALL.REL.NOINC `($_ZN7cutlass13device_kernelIN5flash19enable_sm80_to_sm89INS1_16FlashAttnBwdSm80INS1_25CollectiveMainloopBwdSm80ILi2ELi2EN4cute5tupleIJNS5_1CILi128EEES8_NS7_ILi64EEEEEENS_10bfloat16_tEfNS_4arch4Sm80ELb0ELb0ELb1ELb0ELb1ELb0ELb0ELb0ELi2ELi4ELi4ELi4ELb0EEENS1_21CollectiveEpilogueBwdISA_SB_SD_Li256ELb0ELb0ELi2EEENS1_19SingleTileSchedulerILb0ELb0ELb0ELi128EEEEEEEEEvNT_6ParamsE$_ZZN4cute6detail16composition_implINS_5tupleIJNS_1CILi8EEENS3_ILi2EEES5_S5_S4_S5_EEENS2_IJNS3_ILi1EEEiiiNS3_ILi72EEENS3_ILi512EEEEEES5_S4_EEDaRKT_RKT0_RKT1_RKT2_ENKUlRKT_T0_E_clINS2_IJNS2_IJS5_EEENS2_IJiEEES7_S7_EEENS_17integral_constantIiLi3EEEEEDaSP_SQ_) ;  /* 0x0000071000007944 */ /* 0x00afea0003c00000 */
[----:B------:R-:W2:Y:S01]  /*df90*/  LDL.64 R8, [R1+0x1398] ;  /* 0x0013980001087983 */ /* 0x000ea20000100a00 */
[----:B------:R-:W-:-:S02]  /*dfa0*/  IADD3 R3, R5, 0x8, RZ ;  /* 0x0000000805037810 */ /* 0x000fc40007ffe0ff */
[----:B------:R-:W-:Y:S01]  /*dfb0*/  MOV R6, 0xdff0 ;  /* 0x0000dff000067802 */ /* 0x000fe20000000f00 */
[----:B-----5:R3:W-:Y:S04]  /*dfc0*/  STL [R1+0x1390], R2 ;  /* 0x0013900201007387 */ /* 0x0207e80000100800 */
[----:B--2---:R3:W-:Y:S02]  /*dfd0*/  STL.64 [R1+0x1388], R8 ;  /* 0x0013880801007387 */ /* 0x0047e40000100a00 */
[----:B-1-3--:R-:W-:Y:S05]  /*dfe0*/  CALL.REL.NOINC `($_ZN7cutlass13device_kernelIN5flash19enable_sm80_to_sm89INS1_16FlashAttnBwdSm80INS1_25CollectiveMainloopBwdSm80ILi2ELi2EN4cute5tupleIJNS5_1CILi128EEES8_NS7_ILi64EEEEEENS_10bfloat16_tEfNS_4arch4Sm80ELb0ELb0ELb1ELb0ELb1ELb0ELb0ELb0ELi2ELi4ELi4ELi4ELb0EEENS1_21CollectiveEpilogueBwdISA_SB_SD_Li256ELb0ELb0ELi2EEENS1_19SingleTileSchedulerILb0ELb0ELb0ELi128EEEEEEEEEvNT_6ParamsE$_ZZN4cute6detail16composition_implINS_5tupleIJNS_1CILi8EEENS3_ILi2EEES5_S5_S4_S5_EEENS2_IJNS3_ILi1EEEiiiNS3_ILi72EEENS3_ILi512EEEEEES5_S4_EEDaRKT_RKT0_RKT1_RKT2_ENKUlRKT_T0_E_clINS2_IJNS2_IJS5_EEENS2_IJiEEES7_S7_EEENS_17integral_constantIiLi4EEEEEDaSP_SQ_) ;  /* 0x0000075000007944 */ /* 0x00afea0003c00000 */
[----:B------:R-:W-:Y:S02]  /*dff0*/  MOV R2, R73 ;  /* 0x0000004900027202 */ /* 0x000fe40000000f00 */
[----:B------:R-:W-:Y:S02]  /*e000*/  MOV R6, 0xe020 ;  /* 0x0000e02000067802 */ /* 0x000fe40000000f00 */
[----:B-1---5:R-:W-:Y:S05]  /*e010*/  CALL.REL.NOINC `($_ZN7cutlass13device_kernelIN5flash19enable_sm80_to_sm89INS1_16FlashAttnBwdSm80INS1_25CollectiveMainloopBwdSm80ILi2ELi2EN4cute5tupleIJNS5_1CILi128EEES8_NS7_ILi64EEEEEENS_10bfloat16_tEfNS_4arch4Sm80ELb0ELb0ELb1ELb0ELb1ELb0ELb0ELb0ELi2ELi4ELi4ELi4ELb0EEENS1_21CollectiveEpilogueBwdISA_SB_SD_Li256ELb0ELb0ELi2EEENS1_19SingleTileSchedulerILb0ELb0ELb0ELi128EEEEEEEEEvNT_6ParamsE$_ZN4cute5tupleIJNS_1CILi2EEEiEEC2ERKS2_RKi) ;  /* 0xffffcc2000007944 */ /* 0x022fea0003c3ffff */
[----:B------:R1:W5:Y:S01]  /*e020*/  LDL R2, [R1+0x13c8] ;  /* 0x0013c80001027983 */ /* 0x0003620000100800 */
[----:B------:R-:W-:-:S04]  /*e030*/  MOV R73, 0x0 ;  /* 0x0000000000497802 */ /* 0x000fc80000000f00 */
[----:B------:R-:W-:Y:S05]  /*e040*/  RET.REL.NODEC R72 `(_ZN7cutlass13device_kernelIN5flash19enable_sm80_to_sm89INS1_16FlashAttnBwdSm80INS1_25CollectiveMainloopBwdSm80ILi2ELi2EN4cute5tupleIJNS5_1CILi128EEES8_NS7_ILi64EEEEEENS_10bfloat16_tEfNS_4arch4Sm80ELb0ELb0ELb1ELb0ELb1ELb0ELb0ELb0ELi2ELi4ELi4ELi4ELb0EEENS1_21CollectiveEpilogueBwdISA_SB_SD_Li256ELb0ELb0ELi2EEENS1_19SingleTileSchedulerILb0ELb0ELb0ELi128EEEEEEEEEvNT_6ParamsE) ;  /* 0xffff1fb048007950 */ /* 0x000fea0003c3ffff */
        .type           $_ZN7cutlass13device_kernelIN5flash19enable_sm80_to_sm89INS1_16FlashAttnBwdSm80INS1_25CollectiveMainloopBwdSm80ILi2ELi2EN4cute5tupleIJNS5_1CILi128EEES8_NS7_ILi64EEEEEENS_10bfloat16_tEfNS_4arch4Sm80ELb0ELb0ELb1ELb0ELb1ELb0ELb0ELb0ELi2ELi4ELi4ELi4ELb0EEENS1_21CollectiveEpilogueBwdISA_SB_SD_Li256ELb0ELb0ELi2EEENS1_19SingleTileSchedulerILb0ELb0ELb0ELi128EEEEEEEEEvNT_6ParamsE$_ZZN4cute6detail16composition_implINS_5tupleIJNS_1CILi8EEENS3_ILi2EEES5_S5_S4_S5_EEENS2_IJNS3_ILi1EEEiiiNS3_ILi72EEENS3_ILi512EEEEEENS2_IJS5_S5_S5_EEENS2_IJS7_S9_S4_EEEEEDaRKT_RKT0_RKT1_RKT2_ENKUlRKT_RKT0_E_clIS5_S4_EEDaSR_SU_,@function
        .size           $_ZN7cutlass13device_kernelIN5flash19enable_sm80_to_sm89INS1_16FlashAttnBwdSm80INS1_25CollectiveMainloopBwdSm80ILi2ELi2EN4cute5tupleIJNS5_1CILi128EEES8_NS7_ILi64EEEEEENS_10bfloat16_tEfNS_4arch4Sm80ELb0ELb0ELb1ELb0ELb1ELb0ELb0ELb0ELi2ELi4ELi4ELi4ELb0EEENS1_21CollectiveEpilogueBwdISA_SB_SD_Li256ELb0ELb0ELi2EEENS1_19SingleTileSchedulerILb0ELb0ELb0ELi128EEEEEEEEEvNT_6ParamsE$_ZZN4cute6detail16composition_implINS_5tupleIJNS_1CILi8EEENS3_ILi2EEES5_S5_S4_S5_EEENS2_IJNS3_ILi1EEEiiiNS3_ILi72EEENS3_ILi512EEEEEENS2_IJS5_S5_S5_EEENS2_IJS7_S9_S4_EEEEEDaRKT_RKT0_RKT1_RKT2_ENKUlRKT_RKT0_E_clIS5_S4_EEDaSR_SU_,($_ZN7cutlass13device_kernelIN5flash19enable_sm80_to_sm89INS1_16FlashAttnBwdSm80INS1_25CollectiveMainloopBwdSm80ILi2ELi2EN4cute5tupleIJNS5_1CILi128EEES8_NS7_ILi64EEEEEENS_10bfloat16_tEfNS_4arch4Sm80ELb0ELb0ELb1ELb0ELb1ELb0ELb0ELb0ELi2ELi4ELi4ELi4ELb0EEENS1_21CollectiveEpilogueBwdISA_SB_SD_Li256ELb0ELb0ELi2EEENS1_19SingleTileSchedulerILb0ELb0ELb0ELi128EEEEEEEEEvNT_6ParamsE$_ZZN4cute6detail16composition_implINS_5tupleIJNS_1CILi8EEENS3_ILi2EEES5_S5_S4_S5_EEENS2_IJNS3_ILi1EEEiiiNS3_ILi72EEENS3_ILi512EEEEEENS3_ILi4EEENS3_ILi16EEEEEDaRKT_RKT0_RKT1_RKT2_ENKUlRKT_T0_E_clINS2_IJNS2_IJEEESV_SB_S7_EEENS_17integral_constantIiLi2EEEEEDaSR_SS_ - $_ZN7cutlass13device_kernelIN5flash19enable_sm80_to_sm89INS1_16FlashAttnBwdSm80INS1_25CollectiveMainloopBwdSm80ILi2ELi2EN4cute5tupleIJNS5_1CILi128EEES8_NS7_ILi64EEEEEENS_10bfloat16_tEfNS_4arch4Sm80ELb0ELb0ELb1ELb0ELb1ELb0ELb0ELb0ELi2ELi4ELi4ELi4ELb0EEENS1_21CollectiveEpilogueBwdISA_SB_SD_Li256ELb0ELb0ELi2EEENS1_19SingleTileSchedulerILb0ELb0ELb0ELi128EEEEEEEEEvNT_6ParamsE$_ZZN4cute6detail16composition_implINS_5tupleIJNS_1CILi8EEENS3_ILi2EEES5_S5_S4_S5_EEENS2_IJNS3_ILi1EEEiiiNS3_ILi72EEENS3_ILi512EEEEEENS2_IJS5_S5_S5_EEENS2_IJS7_S9_S4_EEEEEDaRKT_RKT0_RKT1_RKT2_ENKUlRKT_RKT0_E_clIS5_S4_EEDaSR_SU_)
$_ZN7cutlass13device_kernelIN5flash19enable_sm80_to_sm89INS1_16FlashAttnBwdSm80INS1_25CollectiveMainloopBwdSm80ILi2ELi2EN4cute5tupleIJNS5_1CILi128EEES8_NS7_ILi64EEEEEENS_10bfloat16_tEfNS_4arch4Sm80ELb0ELb0ELb1ELb0ELb1ELb0ELb0ELb0ELi2ELi4ELi4ELi4ELb0EEENS1_21CollectiveEpilogueBwdISA_SB_SD_Li256ELb0ELb0ELi2EEENS1_19SingleTileSchedulerILb0ELb0ELb0ELi128EEEEEEEEEvNT_6ParamsE$_ZZN4cute6detail16composition_implINS_5tupleIJNS_1CILi8EEENS3_ILi2EEES5_S5_S4_S5_EEENS2_IJNS3_ILi1EEEiiiNS3_ILi72EEENS3_ILi512EEEEEENS2_IJS5_S5_S5_EEENS2_IJS7_S9_S4_EEEEEDaRKT_RKT0_RKT1_RKT2_ENKUlRKT_RKT0_E_clIS5_S4_EEDaSR_SU_:
        /* <DEDUP_REMOVED lines=36> */
[----:B------:R-:W-:Y:S02]  /*e290*/  MOV R4, R10 ;  /* 0x0000000a00047202 */ /* 0x000fe40000000f00 */
[----:B------:R-:W-:-:S04]  /*e2a0*/  MOV R5, 0x0 ;  /* 0x0000000000057802 */ /* 0x000fc80000000f00 */
[----:B------:R-:W-:Y:S05]  /*e2b0*/  RET.REL.NODEC R4 `(_ZN7cutlass13device_kernelIN5flash19enable_sm80_to_sm89INS1_16FlashAttnBwdSm80INS1_25CollectiveMainloopBwdSm80ILi2ELi2EN4cute5tupleIJNS5_1CILi128EEES8_NS7_ILi64EEEEEENS_10bfloat16_tEfNS_4arch4Sm80ELb0ELb0ELb1ELb0ELb1ELb0ELb0ELb0ELi2ELi4ELi4ELi4ELb0EEENS1_21CollectiveEpilogueBwdISA_SB_SD_Li256ELb0ELb0ELi2EEENS1_19SingleTileSchedulerILb0ELb0ELb0ELi128EEEEEEEEEvNT_6ParamsE) ;  /* 0xffff1d4004007950 */ /* 0x000fea0003c3ffff */
        .type           $_ZN7cutlass13device_kernelIN5flash19enable_sm80_to_sm89INS1_16FlashAttnBwdSm80INS1_25CollectiveMainloopBwdSm80ILi2ELi2EN4cute5tupleIJNS5_1CILi128EEES8_NS7_ILi64EEEEEENS_10bfloat16_tEfNS_4arch4Sm80ELb0ELb0ELb1ELb0ELb1ELb0ELb0ELb0ELi2ELi4ELi4ELi4ELb0EEENS1_21CollectiveEpilogueBwdISA_SB_SD_Li256ELb0ELb0ELi2EEENS1_19SingleTileSchedulerILb0ELb0ELb0ELi128EEEEEEEEEvNT_6ParamsE$_ZZN4cute6detail16composition_implINS_5tupleIJNS_1CILi8EEENS3_ILi2EEES5_S5_S4_S5_EEENS2_IJNS3_ILi1EEEiiiNS3_ILi72EEENS3_ILi512EEEEEENS3_ILi4EEENS3_ILi16EEEEEDaRKT_RKT0_RKT1_RKT2_ENKUlRKT_T0_E_clINS2_IJNS2_IJEEESV_SB_S7_EEENS_17integral_constantIiLi2EEEEEDaSR_SS_,@function
        .size           $_ZN7cutlass13device_kernelIN5flash19enable_sm80_to_sm89INS1_16FlashAttnBwdSm80INS1_25CollectiveMainloopBwdSm80ILi2ELi2EN4cute5tupleIJNS5_1CILi128EEES8_NS7_ILi64EEEEEENS_10bfloat16_tEfNS_4arch4Sm80ELb0ELb0ELb1ELb0ELb1ELb0ELb0ELb0ELi2ELi4ELi4ELi4ELb0EEENS1_21CollectiveEpilogueBwdISA_SB_SD_Li256ELb0ELb0ELi2EEENS1_19SingleTileSchedulerILb0ELb0ELb0ELi128EEEEEEEEEvNT_6ParamsE$_ZZN4cute6detail16composition_implINS_5tupleIJNS_1CILi8EEENS3_ILi2EEES5_S5_S4_S5_EEENS2_IJNS3_ILi1EEEiiiNS3_ILi72EEENS3_ILi512EEEEEENS3_ILi4EEENS3_ILi16EEEEEDaRKT_RKT0_RKT1_RKT2_ENKUlRKT_T0_E_clINS2_IJNS2_IJEEESV_SB_S7_EEENS_17integral_constantIiLi2EEEEEDaSR_SS_,($_ZN7cutlass13device_kernelIN5flash19enable_sm80_to_sm89INS1_16FlashAttnBwdSm80INS1_25CollectiveMainloopBwdSm80ILi2ELi2EN4cute5tupleIJNS5_1CILi128EEES8_NS7_ILi64EEEEEENS_10bfloat16_tEfNS_4arch4Sm80ELb0ELb0ELb1ELb0ELb1ELb0ELb0ELb0ELi2ELi4ELi4ELi4ELb0EEENS1_21CollectiveEpilogueBwdISA_SB_SD_Li256ELb0ELb0ELi2EEENS1_19SingleTileSchedulerILb0ELb0ELb0ELi128EEEEEEEEEvNT_6ParamsE$_ZZN4cute6detail16composition_implINS_5tupleIJNS_1CILi8EEENS3_ILi2EEES5_S5_S4_S5_EEENS2_IJNS3_ILi1EEEiiiNS3_ILi72EEENS3_ILi512EEEEEENS3_ILi4EEENS3_ILi16EEEEEDaRKT_RKT0_RKT1_RKT2_ENKUlRKT_T0_E_clINS2_IJNS2_IJS5_EEENS2_IJiEEES5_S7_EEENS_17integral_constantIiLi3EEEEEDaSR_SS_ - $_ZN7cutlass13device_kernelIN5flash19enable_sm80_to_sm89INS1_16FlashAttnBwdSm80INS1_25CollectiveMainloopBwdSm80ILi2ELi2EN4cute5tupleIJNS5_1CILi128EEES8_NS7_ILi64EEEEEENS_10bfloat16_tEfNS_4arch4Sm80ELb0ELb0ELb1ELb0ELb1ELb0ELb0ELb0ELi2ELi4ELi4ELi4ELb0EEENS1_21CollectiveEpilogueBwdISA_SB_SD_Li256ELb0ELb0ELi2EEENS1_19SingleTileSchedulerILb0ELb0ELb0ELi128EEEEEEEEEvNT_6ParamsE$_ZZN4cute6detail16composition_implINS_5tupleIJNS_1CILi8EEENS3_ILi2EEES5_S5_S4_S5_EEENS2_IJNS3_ILi1EEEiiiNS3_ILi72EEENS3_ILi512EEEEEENS3_ILi4EEENS3_ILi16EEEEEDaRKT_RKT0_RKT1_RKT2_ENKUlRKT_T0_E_clINS2_IJNS2_IJEEESV_SB_S7_EEENS_17integral_constantIiLi2EEEEEDaSR_SS_)
$_ZN7cutlass13device_kernelIN5flash19enable_sm80_to_sm89INS1_16FlashAttnBwdSm80INS1_25CollectiveMainloopBwdSm80ILi2ELi2EN4cute5tupleIJNS5_1CILi128EEES8_NS7_ILi64EEEEEENS_10bfloat16_tEfNS_4arch4Sm80ELb0ELb0ELb1ELb0ELb1ELb0ELb0ELb0ELi2ELi4ELi4ELi4ELb0EEENS1_21CollectiveEpilogueBwdISA_SB_SD_Li256ELb0ELb0ELi2EEENS1_19SingleTileSchedulerILb0ELb0ELb0ELi128EEEEEEEEEvNT_6ParamsE$_ZZN4cute6detail16composition_implINS_5tupleIJNS_1CILi8EEENS3_ILi2EEES5_S5_S4_S5_EEENS2_IJNS3_ILi1EEEiiiNS3_ILi72EEENS3_ILi512EEEEEENS3_ILi4EEENS3_ILi16EEEEEDaRKT_RKT0_RKT1_RKT2_ENKUlRKT_T0_E_clINS2_IJNS2_IJEEESV_SB_S7_EEENS_17integral_constantIiLi2EEEEEDaSR_SS_:
        /* <DEDUP_REMOVED lines=13> */
        .type           $_ZN7cutlass13device_kernelIN5flash19enable_sm80_to_sm89INS1_16FlashAttnBwdSm80INS1_25CollectiveMainloopBwdSm80ILi2ELi2EN4cute5tupleIJNS5_1CILi128EEES8_NS7_ILi64EEEEEENS_10bfloat16_tEfNS_4arch4Sm80ELb0ELb0ELb1ELb0ELb1ELb0ELb0ELb0ELi2ELi4ELi4ELi4ELb0EEENS1_21CollectiveEpilogueBwdISA_SB_SD_Li256ELb0ELb0ELi2EEENS1_19SingleTileSchedulerILb0ELb0ELb0ELi128EEEEEEEEEvNT_6ParamsE$_ZZN4cute6detail16composition_implINS_5tupleIJNS_1CILi8EEENS3_ILi2EEES5_S5_S4_S5_EEENS2_IJNS3_ILi1EEEiiiNS3_ILi72EEENS3_ILi512EEEEEENS3_ILi4EEENS3_ILi16EEEEEDaRKT_RKT0_RKT1_RKT2_ENKUlRKT_T0_E_clINS2_IJNS2_IJS5_EEENS2_IJiEEES5_S7_EEENS_17integral_constantIiLi3EEEEEDaSR_SS_,@function
        .size           $_ZN7cutlass13device_kernelIN5flash19enable_sm80_to_sm89INS1_16FlashAttnBwdSm80INS1_25CollectiveMainloopBwdSm80ILi2ELi2EN4cute5tupleIJNS5_1CILi128EEES8_NS7_ILi64EEEEEENS_10bfloat16_tEfNS_4arch4Sm80ELb0ELb0ELb1ELb0ELb1ELb0ELb0ELb0ELi2ELi4ELi4ELi4ELb0EEENS1_21CollectiveEpilogueBwdISA_SB_SD_Li256ELb0ELb0ELi2EEENS1_19SingleTileSchedulerILb0ELb0ELb0ELi128EEEEEEEEEvNT_6ParamsE$_ZZN4cute6detail16composition_implINS_5tupleIJNS_1CILi8EEENS3_ILi2EEES5_S5_S4_S5_EEENS2_IJNS3_ILi1EEEiiiNS3_ILi72EEENS3_ILi512EEEEEENS3_ILi4EEENS3_ILi16EEEEEDaRKT_RKT0_RKT1_RKT2_ENKUlRKT_T0_E_clINS2_IJNS2_IJS5_EEENS2_IJiEEES5_S7_EEENS_17integral_constantIiLi3EEEEEDaSR_SS_,($_ZN7cutlass13device_kernelIN5flash19enable_sm80_to_sm89INS1_16FlashAttnBwdSm80INS1_25CollectiveMainloopBwdSm80ILi2ELi2EN4cute5tupleIJNS5_1CILi128EEES8_NS7_ILi64EEEEEENS_10bfloat16_tEfNS_4arch4Sm80ELb0ELb0ELb1ELb0ELb1ELb0ELb0ELb0ELi2ELi4ELi4ELi4ELb0EEENS1_21CollectiveEpilogueBwdISA_SB_SD_Li256ELb0ELb0ELi2EEENS1_19SingleTileSchedulerILb0ELb0ELb0ELi128EEEEEEEEEvNT_6ParamsE$_ZZN4cute6detail16composition_implINS_5tupleIJNS_1CILi8EEENS3_ILi2EEES5_S5_S4_S5_EEENS2_IJNS3_ILi1EEEiiiNS3_ILi72EEENS3_ILi512EEEEEENS3_ILi4EEENS3_ILi16EEEEEDaRKT_RKT0_RKT1_RKT2_ENKUlRKT_T0_E_clINS2_IJNS2_IJS5_S5_EEENS2_IJiiEEES7_S7_EEENS_17integral_constantIiLi4EEEEEDaSR_SS_ - $_ZN7cutlass13device_kernelIN5flash19enable_sm80_to_sm89INS1_16FlashAttnBwdSm80INS1_25CollectiveMainloopBwdSm80ILi2ELi2EN4cute5tupleIJNS5_1CILi128EEES8_NS7_ILi64EEEEEENS_10bfloat16_tEfNS_4arch4Sm80ELb0ELb0ELb1ELb0ELb1ELb0ELb0ELb0ELi2ELi4ELi4ELi4ELb0EEENS1_21CollectiveEpilogueBwdISA_SB_SD_Li256ELb0ELb0ELi2EEENS1_19SingleTileSchedulerILb0ELb0ELb0ELi128EEEEEEEEEvNT_6ParamsE$_ZZN4cute6detail16composition_implINS_5tupleIJNS_1CILi8EEENS3_ILi2EEES5_S5_S4_S5_EEENS2_IJNS3_ILi1EEEiiiNS3_ILi72EEENS3_ILi512EEEEEENS3_ILi4EEENS3_ILi16EEEEEDaRKT_RKT0_RKT1_RKT2_ENKUlRKT_T0_E_clINS2_IJNS2_IJS5_EEENS2_IJiEEES5_S7_EEENS_17integral_constantIiLi3EEEEEDaSR_SS_)
$_ZN7cutlass13device_kernelIN5flash19enable_sm80_to_sm89INS1_16FlashAttnBwdSm80INS1_25CollectiveMainloopBwdSm80ILi2ELi2EN4cute5tupleIJNS5_1CILi128EEES8_NS7_ILi64EEEEEENS_10bfloat16_tEfNS_4arch4Sm80ELb0ELb0ELb1ELb0ELb1ELb0ELb0ELb0ELi2ELi4ELi4ELi4ELb0EEENS1_21CollectiveEpilogueBwdISA_SB_SD_Li256ELb0ELb0ELi2EEENS1_19SingleTileSchedulerILb0ELb0ELb0ELi128EEEEEEEEEvNT_6ParamsE$_ZZN4cute6detail16composition_implINS_5tupleIJNS_1CILi8EEENS3_ILi2EEES5_S5_S4_S5_EEENS2_IJNS3_ILi1EEEiiiNS3_ILi72EEENS3_ILi512EEEEEENS3_ILi4EEENS3_ILi16EEEEEDaRKT_RKT0_RKT1_RKT2_ENKUlRKT_T0_E_clINS2_IJNS2_IJS5_EEENS2_IJiEEES5_S7_EEENS_17integral_constantIiLi3EEEEEDaSR_SS_:
        /* <DEDUP_REMOVED lines=16> */
        .type           $_ZN7cutlass13device_kernelIN5flash19enable_sm80_to_sm89INS1_16FlashAttnBwdSm80INS1_25CollectiveMainloopBwdSm80ILi2ELi2EN4cute5tupleIJNS5_1CILi128EEES8_NS7_ILi64EEEEEENS_10bfloat16_tEfNS_4arch4Sm80ELb0ELb0ELb1ELb0ELb1ELb0ELb0ELb0ELi2ELi4ELi4ELi4ELb0EEENS1_21CollectiveEpilogueBwdISA_SB_SD_Li256ELb0ELb0ELi2EEENS1_19SingleTileSchedulerILb0ELb0ELb0ELi128EEEEEEEEEvNT_6ParamsE$_ZZN4cute6detail16composition_implINS_5tupleIJNS_1CILi8EEENS3_ILi2EEES5_S5_S4_S5_EEENS2_IJNS3_ILi1EEEiiiNS3_ILi72EEENS3_ILi512EEEEEENS3_ILi4EEENS3_ILi16EEEEEDaRKT_RKT0_RKT1_RKT2_ENKUlRKT_T0_E_clINS2_IJNS2_IJS5_S5_EEENS2_IJiiEEES7_S7_EEENS_17integral_constantIiLi4EEEEEDaSR_SS_,@function
        .size           $_ZN7cutlass13device_kernelIN5flash19enable_sm80_to_sm89INS1_16FlashAttnBwdSm80INS1_25CollectiveMainloopBwdSm80ILi2ELi2EN4cute5tupleIJNS5_1CILi128EEES8_NS7_ILi64EEEEEENS_10bfloat16_tEfNS_4arch4Sm80ELb0ELb0ELb1ELb0ELb1ELb0ELb0ELb0ELi2ELi4ELi4ELi4ELb0EEENS1_21CollectiveEpilogueBwdISA_SB_SD_Li256ELb0ELb0ELi2EEENS1_19SingleTileSchedulerILb0ELb0ELb0ELi128EEEEEEEEEvNT_6ParamsE$_ZZN4cute6detail16composition_implINS_5tupleIJNS_1CILi8EEENS3_ILi2EEES5_S5_S4_S5_EEENS2_IJNS3_ILi1EEEiiiNS3_ILi72EEENS3_ILi512EEEEEENS3_ILi4EEENS3_ILi16EEEEEDaRKT_RKT0_RKT1_RKT2_ENKUlRKT_T0_E_clINS2_IJNS2_IJS5_S5_EEENS2_IJiiEEES7_S7_EEENS_17integral_constantIiLi4EEEEEDaSR_SS_,($_ZN7cutlass13device_kernelIN5flash19enable_sm80_to_sm89INS1_16FlashAttnBwdSm80INS1_25CollectiveMainloopBwdSm80ILi2ELi2EN4cute5tupleIJNS5_1CILi128EEES8_NS7_ILi64EEEEEENS_10bfloat16_tEfNS_4arch4Sm80ELb0ELb0ELb1ELb0ELb1ELb0ELb0ELb0ELi2ELi4ELi4ELi4ELb0EEENS1_21CollectiveEpilogueBwdISA_SB_SD_Li256ELb0ELb0ELi2EEENS1_19SingleTileSchedulerILb0ELb0ELb0ELi128EEEEEEEEEvNT_6ParamsE$_ZZN4cute6detail16composition_implINS_5tupleIJNS_1CILi8EEENS3_ILi2EEES5_S5_S4_S5_EEENS2_IJNS3_ILi1EEEiiiNS3_ILi72EEENS3_ILi512EEEEEES5_S4_EEDaRKT_RKT0_RKT1_RKT2_ENKUlRKT_T0_E_clINS2_IJNS2_IJEEEST_S5_S7_EEENS_17integral_constantIiLi1EEEEEDaSP_SQ_ - $_ZN7cutlass13device_kernelIN5flash19enable_sm80_to_sm89INS1_16FlashAttnBwdSm80INS1_25CollectiveMainloopBwdSm80ILi2ELi2EN4cute5tupleIJNS5_1CILi128EEES8_NS7_ILi64EEEEEENS_10bfloat16_tEfNS_4arch4Sm80ELb0ELb0ELb1ELb0ELb1ELb0ELb0ELb0ELi2ELi4ELi4ELi4ELb0EEENS1_21CollectiveEpilogueBwdISA_SB_SD_Li256ELb0ELb0ELi2EEENS1_19SingleTileSchedulerILb0ELb0ELb0ELi128EEEEEEEEEvNT_6ParamsE$_ZZN4cute6detail16composition_implINS_5tupleIJNS_1CILi8EEENS3_ILi2EEES5_S5_S4_S5_EEENS2_IJNS3_ILi1EEEiiiNS3_ILi72EEENS3_ILi512EEEEEENS3_ILi4EEENS3_ILi16EEEEEDaRKT_RKT0_RKT1_RKT2_ENKUlRKT_T0_E_clINS2_IJNS2_IJS5_S5_EEENS2_IJiiEEES7_S7_EEENS_17integral_constantIiLi4EEEEEDaSR_SS_)
$_ZN7cutlass13device_kernelIN5flash19enable_sm80_to_sm89INS1_16FlashAttnBwdSm80INS1_25CollectiveMainloopBwdSm80ILi2ELi2EN4cute5tupleIJNS5_1CILi128EEES8_NS7_ILi64EEEEEENS_10bfloat16_tEfNS_4arch4Sm80ELb0ELb0ELb1ELb0ELb1ELb0ELb0ELb0ELi2ELi4ELi4ELi4ELb0EEENS1_21CollectiveEpilogueBwdISA_SB_SD_Li256ELb0ELb0ELi2EEENS1_19SingleTileSchedulerILb0ELb0ELb0ELi128EEEEEEEEEvNT_6ParamsE$_ZZN4cute6detail16composition_implINS_5tupleIJNS_1CILi8EEENS3_ILi2EEES5_S5_S4_S5_EEENS2_IJNS3_ILi1EEEiiiNS3_ILi72EEENS3_ILi512EEEEEENS3_ILi4EEENS3_ILi16EEEEEDaRKT_RKT0_RKT1_RKT2_ENKUlRKT_T0_E_clINS2_IJNS2_IJS5_S5_EEENS2_IJiiEEES7_S7_EEENS_17integral_constantIiLi4EEEEEDaSR_SS_:
        /* <DEDUP_REMOVED lines=10> */
        .type           $_ZN7cutlass13device_kernelIN5flash19enable_sm80_to_sm89INS1_16FlashAttnBwdSm80INS1_25CollectiveMainloopBwdSm80ILi2ELi2EN4cute5tupleIJNS5_1CILi128EEES8_NS7_ILi64EEEEEENS_10bfloat16_tEfNS_4arch4Sm80ELb0ELb0ELb1ELb0ELb1ELb0ELb0ELb0ELi2ELi4ELi4ELi4ELb0EEENS1_21CollectiveEpilogueBwdISA_SB_SD_Li256ELb0ELb0ELi2EEENS1_19SingleTileSchedulerILb0ELb0ELb0ELi128EEEEEEEEEvNT_6ParamsE$_ZZN4cute6detail16composition_implINS_5tupleIJNS_1CILi8EEENS3_ILi2EEES5_S5_S4_S5_EEENS2_IJNS3_ILi1EEEiiiNS3_ILi72EEENS3_ILi512EEEEEES5_S4_EEDaRKT_RKT0_RKT1_RKT2_ENKUlRKT_T0_E_clINS2_IJNS2_IJEEEST_S5_S7_EEENS_17integral_constantIiLi1EEEEEDaSP_SQ_,@function
        .size           $_ZN7cutlass13device_kernelIN5flash19enable_sm80_to_sm89INS1_16FlashAttnBwdSm80INS1_25CollectiveMainloopBwdSm80ILi2ELi2EN4cute5tupleIJNS5_1CILi128EEES8_NS7_ILi64EEEEEENS_10bfloat16_tEfNS_4arch4Sm80ELb0ELb0ELb1ELb0ELb1ELb0ELb0ELb0ELi2ELi4ELi4ELi4ELb0EEENS1_21CollectiveEpilogueBwdISA_SB_SD_Li256ELb0ELb0ELi2EEENS1_19SingleTileSchedulerILb0ELb0ELb0ELi128EEEEEEEEEvNT_6ParamsE$_ZZN4cute6detail16composition_implINS_5tupleIJNS_1CILi8EEENS3_ILi2EEES5_S5_S4_S5_EEENS2_IJNS3_ILi1EEEiiiNS3_ILi72EEENS3_ILi512EEEEEES5_S4_EEDaRKT_RKT0_RKT1_RKT2_ENKUlRKT_T0_E_clINS2_IJNS2_IJEEEST_S5_S7_EEENS_17integral_constantIiLi1EEEEEDaSP_SQ_,($_ZN7cutlass13device_kernelIN5flash19enable_sm80_to_sm89INS1_16FlashAttnBwdSm80INS1_25CollectiveMainloopBwdSm80ILi2ELi2EN4cute5tupleIJNS5_1CILi128EEES8_NS7_ILi64EEEEEENS_10bfloat16_tEfNS_4arch4Sm80ELb0ELb0ELb1ELb0ELb1ELb0ELb0ELb0ELi2ELi4ELi4ELi4ELb0EEENS1_21CollectiveEpilogueBwdISA_SB_SD_Li256ELb0ELb0ELi2EEENS1_19SingleTileSchedulerILb0ELb0ELb0ELi128EEEEEEEEEvNT_6ParamsE$_ZZN4cute6detail16composition_implINS_5tupleIJNS_1CILi8EEENS3_ILi2EEES5_S5_S4_S5_EEENS2_IJNS3_ILi1EEEiiiNS3_ILi72EEENS3_ILi512EEEEEES5_S4_EEDaRKT_RKT0_RKT1_RKT2_ENKUlRKT_T0_E_clINS2_IJNS2_IJS5_EEENS2_IJiEEES7_S7_EEENS_17integral_constantIiLi2EEEEEDaSP_SQ_ - $_ZN7cutlass13device_kernelIN5flash19enable_sm80_to_sm89INS1_16FlashAttnBwdSm80INS1_25CollectiveMainloopBwdSm80ILi2ELi2EN4cute5tupleIJNS5_1CILi128EEES8_NS7_ILi64EEEEEENS_10bfloat16_tEfNS_4arch4Sm80ELb0ELb0ELb1ELb0ELb1ELb0ELb0ELb0ELi2ELi4ELi4ELi4ELb0EEENS1_21CollectiveEpilogueBwdISA_SB_SD_Li256ELb0ELb0ELi2EEENS1_19SingleTileSchedulerILb0ELb0ELb0ELi128EEEEEEEEEvNT_6ParamsE$_ZZN4cute6detail16composition_implINS_5tupleIJNS_1CILi8EEENS3_ILi2EEES5_S5_S4_S5_EEENS2_IJNS3_ILi1EEEiiiNS3_ILi72EEENS3_ILi512EEEEEES5_S4_EEDaRKT_RKT0_RKT1_RKT2_ENKUlRKT_T0_E_clINS2_IJNS2_IJEEEST_S5_S7_EEENS_17integral_constantIiLi1EEEEEDaSP_SQ_)
$_ZN7cutlass13device_kernelIN5flash19enable_sm80_to_sm89INS1_16FlashAttnBwdSm80INS1_25CollectiveMainloopBwdSm80ILi2ELi2EN4cute5tupleIJNS5_1CILi128EEES8_NS7_ILi64EEEEEENS_10bfloat16_tEfNS_4arch4Sm80ELb0ELb0ELb1ELb0ELb1ELb0ELb0ELb0ELi2ELi4ELi4ELi4ELb0EEENS1_21CollectiveEpilogueBwdISA_SB_SD_Li256ELb0ELb0ELi2EEENS1_19SingleTileSchedulerILb0ELb0ELb0ELi128EEEEEEEEEvNT_6ParamsE$_ZZN4cute6detail16composition_implINS_5tupleIJNS_1CILi8EEENS3_ILi2EEES5_S5_S4_S5_EEENS2_IJNS3_ILi1EEEiiiNS3_ILi72EEENS3_ILi512EEEEEES5_S4_EEDaRKT_RKT0_RKT1_RKT2_ENKUlRKT_T0_E_clINS2_IJNS2_IJEEEST_S5_S7_EEENS_17integral_constantIiLi1EEEEEDaSP_SQ_:
        /* <DEDUP_REMOVED lines=10> */
[----:B------:R-:W-:Y:S02]  /*e5d0*/  MOV R8, R6 ;  /* 0x0000000600087202 */ /* 0x000fe40000000f00 */
[----:B------:R-:W-:-:S04]  /*e5e0*/  MOV R9, 0x0 ;  /* 0x0000000000097802 */ /* 0x000fc80000000f00 */
[----:B------:R-:W-:Y:S05]  /*e5f0*/  RET.REL.NODEC R8 `(_ZN7cutlass13device_kernelIN5flash19enable_sm80_to_sm89INS1_16FlashAttnBwdSm80INS1_25CollectiveMainloopBwdSm80ILi2ELi2EN4cute5tupleIJNS5_1CILi128EEES8_NS7_ILi64EEEEEENS_10bfloat16_tEfNS_4arch4Sm80ELb0ELb0ELb1ELb0ELb1ELb0ELb0ELb0ELi2ELi4ELi4ELi4ELb0EEENS1_21CollectiveEpilogueBwdISA_SB_SD_Li256ELb0ELb0ELi2EEENS1_19SingleTileSchedulerILb0ELb0ELb0ELi128EEEEEEEEEvNT_6ParamsE) ;  /* 0xffff1a0008007950 */ /* 0x000fea0003c3ffff */
        .type           $_ZN7cutlass13device_kernelIN5flash19enable_sm80_to_sm89INS1_16FlashAttnBwdSm80INS1_25CollectiveMainloopBwdSm80ILi2ELi2EN4cute5tupleIJNS5_1CILi128EEES8_NS7_ILi64EEEEEENS_10bfloat16_tEfNS_4arch4Sm80ELb0ELb0ELb1ELb0ELb1ELb0ELb0ELb0ELi2ELi4ELi4ELi4ELb0EEENS1_21CollectiveEpilogueBwdISA_SB_SD_Li256ELb0ELb0ELi2EEENS1_19SingleTileSchedulerILb0ELb0ELb0ELi128EEEEEEEEEvNT_6ParamsE$_ZZN4cute6detail16composition_implINS_5tupleIJNS_1CILi8EEENS3_ILi2EEES5_S5_S4_S5_EEENS2_IJNS3_ILi1EEEiiiNS3_ILi72EEENS3_ILi512EEEEEES5_S4_EEDaRKT_RKT0_RKT1_RKT2_ENKUlRKT_T0_E_clINS2_IJNS2_IJS5_EEENS2_IJiEEES7_S7_EEENS_17integral_constantIiLi2EEEEEDaSP_SQ_,@function
        .size           $_ZN7cutlass13device_kernelIN5flash19enable_sm80_to_sm89INS1_16FlashAttnBwdSm80INS1_25CollectiveMainloopBwdSm80ILi2ELi2EN4cute5tupleIJNS5_1CILi128EEES8_NS7_ILi64EEEEEENS_10bfloat16_tEfNS_4arch4Sm80ELb0ELb0ELb1ELb0ELb1ELb0ELb0ELb0ELi2ELi4ELi4ELi4ELb0EEENS1_21CollectiveEpilogueBwdISA_SB_SD_Li256ELb0ELb0ELi2EEENS1_19SingleTileSchedulerILb0ELb0ELb0ELi128EEEEEEEEEvNT_6ParamsE$_ZZN4cute6detail16composition_implINS_5tupleIJNS_1CILi8EEENS3_ILi2EEES5_S5_S4_S5_EEENS2_IJNS3_ILi1EEEiiiNS3_ILi72EEENS3_ILi512EEEEEES5_S4_EEDaRKT_RKT0_RKT1_RKT2_ENKUlRKT_T0_E_clINS2_IJNS2_IJS5_EEENS2_IJiEEES7_S7_EEENS_17integral_constantIiLi2EEEEEDaSP_SQ_,($_ZN7cutlass13device_kernelIN5flash19enable_sm80_to_sm89INS1_16FlashAttnBwdSm80INS1_25CollectiveMainloopBwdSm80ILi2ELi2EN4cute5tupleIJNS5_1CILi128EEES8_NS7_ILi64EEEEEENS_10bfloat16_tEfNS_4arch4Sm80ELb0ELb0ELb1ELb0ELb1ELb0ELb0ELb0ELi2ELi4ELi4ELi4ELb0EEENS1_21CollectiveEpilogueBwdISA_SB_SD_Li256ELb0ELb0ELi2EEENS1_19SingleTileSchedulerILb0ELb0ELb0ELi128EEEEEEEEEvNT_6ParamsE$_ZZN4cute6detail16composition_implINS_5tupleIJNS_1CILi8EEENS3_ILi2EEES5_S5_S4_S5_EEENS2_IJNS3_ILi1EEEiiiNS3_ILi72EEENS3_ILi512EEEEEES5_S4_EEDaRKT_RKT0_RKT1_RKT2_ENKUlRKT_T0_E_clINS2_IJNS2_IJS5_EEENS2_IJiEEES7_S7_EEENS_17integral_constantIiLi3EEEEEDaSP_SQ_ - $_ZN7cutlass13device_kernelIN5flash19enable_sm80_to_sm89INS1_16FlashAttnBwdSm80INS1_25CollectiveMainloopBwdSm80ILi2ELi2EN4cute5tupleIJNS5_1CILi128EEES8_NS7_ILi64EEEEEENS_10bfloat16_tEfNS_4arch4Sm80ELb0ELb0ELb1ELb0ELb1ELb0ELb0ELb0ELi2ELi4ELi4ELi4ELb0EEENS1_21CollectiveEpilogueBwdISA_SB_SD_Li256ELb0ELb0ELi2EEENS1_19SingleTileSchedulerILb0ELb0ELb0ELi128EEEEEEEEEvNT_6ParamsE$_ZZN4cute6detail16composition_implINS_5tupleIJNS_1CILi8EEENS3_ILi2EEES5_S5_S4_S5_EEENS2_IJNS3_ILi1EEEiiiNS3_ILi72EEENS3_ILi512EEEEEES5_S4_EEDaRKT_RKT0_RKT1_RKT2_ENKUlRKT_T0_E_clINS2_IJNS2_IJS5_EEENS2_IJiEEES7_S7_EEENS_17integral_constantIiLi2EEEEEDaSP_SQ_)
$_ZN7cutlass13device_kernelIN5flash19enable_sm80_to_sm89INS1_16FlashAttnBwdSm80INS1_25CollectiveMainloopBwdSm80ILi2ELi2EN4cute5tupleIJNS5_1CILi128EEES8_NS7_ILi64EEEEEENS_10bfloat16_tEfNS_4arch4Sm80ELb0ELb0ELb1ELb0ELb1ELb0ELb0ELb0ELi2ELi4ELi4ELi4ELb0EEENS1_21CollectiveEpilogueBwdISA_SB_SD_Li256ELb0ELb0ELi2EEENS1_19SingleTileSchedulerILb0ELb0ELb0ELi128EEEEEEEEEvNT_6ParamsE$_ZZN4cute6detail16composition_implINS_5tupleIJNS_1CILi8EEENS3_ILi2EEES5_S5_S4_S5_EEENS2_IJNS3_ILi1EEEiiiNS3_ILi72EEENS3_ILi512EEEEEES5_S4_EEDaRKT_RKT0_RKT1_RKT2_ENKUlRKT_T0_E_clINS2_IJNS2_IJS5_EEENS2_IJiEEES7_S7_EEENS_17integral_constantIiLi2EEEEEDaSP_SQ_:
[----:B------:R-:W-:-:S06]  /*e600*/  IADD3 R3, R3, -c[0x0][0x20], RZ ;  /* 0x8000080003037a10 */ /* 0x000fcc0007ffe0ff */
[----:B------:R-:W5:Y:S01]  /*e610*/  LDL R3, [R3] ;  /* 0x0000000003037983 */ /* 0x000f620000100800 */
[----:B------:R-:W-:Y:S02]  /*e620*/  IADD3 R2, R1, 0x16d0, RZ ;  /* 0x000016d001027810 */ /* 0x000fe40007ffe0ff */
[----:B------:R-:W-:Y:S02]  /*e630*/  MOV R4, 0xe660 ;  /* 0x0000e66000047802 */ /* 0x000fe40000000f00 */
[----:B------:R-:W-:Y:S02]  /*e640*/  IADD3 R2, R2, c[0x0][0x20], RZ ;  /* 0x0000080002027a10 */ /* 0x000fe40007ffe0ff */
[----:B-----5:R-:W-:Y:S05]  /*e650*/  CALL.REL.NOINC `($_ZN7cutlass13device_kernelIN5flash19enable_sm80_to_sm89INS1_16FlashAttnBwdSm80INS1_25CollectiveMainloopBwdSm80ILi2ELi2EN4cute5tupleIJNS5_1CILi128EEES8_NS7_ILi64EEEEEENS_10bfloat16_tEfNS_4arch4Sm80ELb0ELb0ELb1ELb0ELb1ELb0ELb0ELb0ELi2ELi4ELi4ELi4ELb0EEENS1_21CollectiveEpilogueBwdISA_SB_SD_Li256ELb0ELb0ELi2EEENS1_19SingleTileSchedulerILb0ELb0ELb0ELi128EEEEEEEEEvNT_6ParamsE$_ZN4cute3eso3ESOILb1ELb0EJNS_5tupleIJNS_1CILi2EEEEEENS2_IJiEEENS3_ILi1EEES7_EEC2ERKS5_RKS6_RKS7_SE_) ;  /* 0xffffa12000007944 */ /* 0x020fea0003c3ffff */
[----:B-1----:R1:W5:Y:S01]  /*e660*/  LDL R2, [R1+0x16d0] ;  /* 0x0016d00001027983 */ /* 0x0023620000100800 */
[----:B------:R-:W-:Y:S02]  /*e670*/  MOV R8, R6 ;  /* 0x0000000600087202 */ /* 0x000fe40000000f00 */
[----:B------:R-:W-:-:S04]  /*e680*/  MOV R9, 0x0 ;  /* 0x0000000000097802 */ /* 0x000fc80000000f00 */
[----:B------:R-:W-:Y:S05]  /*e690*/  RET.REL.NODEC R8 `(_ZN7cutlass13device_kernelIN5flash19enable_sm80_to_sm89INS1_16FlashAttnBwdSm80INS1_25CollectiveMainloopBwdSm80ILi2ELi2EN4cute5tupleIJNS5_1CILi128EEES8_NS7_ILi64EEEEEENS_10bfloat16_tEfNS_4arch4Sm80ELb0ELb0ELb1ELb0ELb1ELb0ELb0ELb0ELi2ELi4ELi4ELi4ELb0EEENS1_21CollectiveEpilogueBwdISA_SB_SD_Li256ELb0ELb0ELi2EEENS1_19SingleTileSchedulerILb0ELb0ELb0ELi128EEEEEEEEEvNT_6ParamsE) ;  /* 0xffff196008007950 */ /* 0x000fea0003c3ffff */
        .type           $_ZN7cutlass13device_kernelIN5flash19enable_sm80_to_sm89INS1_16FlashAttnBwdSm80INS1_25CollectiveMainloopBwdSm80ILi2ELi2EN4cute5tupleIJNS5_1CILi128EEES8_NS7_ILi64EEEEEENS_10bfloat16_tEfNS_4arch4Sm80ELb0ELb0ELb1ELb0ELb1ELb0ELb0ELb0ELi2ELi4ELi4ELi4ELb0EEENS1_21CollectiveEpilogueBwdISA_SB_SD_Li256ELb0ELb0ELi2EEENS1_19SingleTileSchedulerILb0ELb0ELb0ELi128EEEEEEEEEvNT_6ParamsE$_ZZN4cute6detail16composition_implINS_5tupleIJNS_1CILi8EEENS3_ILi2EEES5_S5_S4_S5_EEENS2_IJNS3_ILi1EEEiiiNS3_ILi72EEENS3_ILi512EEEEEES5_S4_EEDaRKT_RKT0_RKT1_RKT2_ENKUlRKT_T0_E_clINS2_IJNS2_IJS5_EEENS2_IJiEEES7_S7_EEENS_17integral_constantIiLi3EEEEEDaSP_SQ_,@function
        .size           $_ZN7cutlass13device_kernelIN5flash19enable_sm80_to_sm89INS1_16FlashAttnBwdSm80INS1_25CollectiveMainloopBwdSm80ILi2ELi2EN4cute5tupleIJNS5_1CILi128EEES8_NS7_ILi64EEEEEENS_10bfloat16_tEfNS_4arch4Sm80ELb0ELb0ELb1ELb0ELb1ELb0ELb0ELb0ELi2ELi4ELi4ELi4ELb0EEENS1_21CollectiveEpilogueBwdISA_SB_SD_Li256ELb0ELb0ELi2EEENS1_19SingleTileSchedulerILb0ELb0ELb0ELi128EEEEEEEEEvNT_6ParamsE$_ZZN4cute6detail16composition_implINS_5tupleIJNS_1CILi8EEENS3_ILi2EEES5_S5_S4_S5_EEENS2_IJNS3_ILi1EEEiiiNS3_ILi72EEENS3_ILi512EEEEEES5_S4_EEDaRKT_RKT0_RKT1_RKT2_ENKUlRKT_T0_E_clINS2_IJNS2_IJS5_EEENS2_IJiEEES7_S7_EEENS_17integral_constantIiLi3EEEEEDaSP_SQ_,($_ZN7cutlass13device_kernelIN5flash19enable_sm80_to_sm89INS1_16FlashAttnBwdSm80INS1_25CollectiveMainloopBwdSm80ILi2ELi2EN4cute5tupleIJNS5_1CILi128EEES8_NS7_ILi64EEEEEENS_10bfloat16_tEfNS_4arch4Sm80ELb0ELb0ELb1ELb0ELb1ELb0ELb0ELb0ELi2ELi4ELi4ELi4ELb0EEENS1_21CollectiveEpilogueBwdISA_SB_SD_Li256ELb0ELb0ELi2EEENS1_19SingleTileSchedulerILb0ELb0ELb0ELi128EEEEEEEEEvNT_6ParamsE$_ZZN4cute6detail16composition_implINS_5tupleIJNS_1CILi8EEENS3_ILi2EEES5_S5_S4_S5_EEENS2_IJNS3_ILi1EEEiiiNS3_ILi72EEENS3_ILi512EEEEEES5_S4_EEDaRKT_RKT0_RKT1_RKT2_ENKUlRKT_T0_E_clINS2_IJNS2_IJS5_EEENS2_IJiEEES7_S7_EEENS_17integral_constantIiLi4EEEEEDaSP_SQ_ - $_ZN7cutlass13device_kernelIN5flash19enable_sm80_to_sm89INS1_16FlashAttnBwdSm80INS1_25CollectiveMainloopBwdSm80ILi2ELi2EN4cute5tupleIJNS5_1CILi128EEES8_NS7_ILi64EEEEEENS_10bfloat16_tEfNS_4arch4Sm80ELb0ELb0ELb1ELb0ELb1ELb0ELb0ELb0ELi2ELi4ELi4ELi4ELb0EEENS1_21CollectiveEpilogueBwdISA_SB_SD_Li256ELb0ELb0ELi2EEENS1_19SingleTileSchedulerILb0ELb0ELb0ELi128EEEEEEEEEvNT_6ParamsE$_ZZN4cute6detail16composition_implINS_5tupleIJNS_1CILi8EEENS3_ILi2EEES5_S5_S4_S5_EEENS2_IJNS3_ILi1EEEiiiNS3_ILi72EEENS3_ILi512EEEEEES5_S4_EEDaRKT_RKT0_RKT1_RKT2_ENKUlRKT_T0_E_clINS2_IJNS2_IJS5_EEENS2_IJiEEES7_S7_EEENS_17integral_constantIiLi3EEEEEDaSP_SQ_)
$_ZN7cutlass13device_kernelIN5flash19enable_sm80_to_sm89INS1_16FlashAttnBwdSm80INS1_25CollectiveMainloopBwdSm80ILi2ELi2EN4cute5tupleIJNS5_1CILi128EEES8_NS7_ILi64EEEEEENS_10bfloat16_tEfNS_4arch4Sm80ELb0ELb0ELb1ELb0ELb1ELb0ELb0ELb0ELi2ELi4ELi4ELi4ELb0EEENS1_21CollectiveEpilogueBwdISA_SB_SD_Li256ELb0ELb0ELi2EEENS1_19SingleTileSchedulerILb0ELb0ELb0ELi128EEEEEEEEEvNT_6ParamsE$_ZZN4cute6detail16composition_implINS_5tupleIJNS_1CILi8EEENS3_ILi2EEES5_S5_S4_S5_EEENS2_IJNS3_ILi1EEEiiiNS3_ILi72EEENS3_ILi512EEEEEES5_S4_EEDaRKT_RKT0_RKT1_RKT2_ENKUlRKT_T0_E_clINS2_IJNS2_IJS5_EEENS2_IJiEEES7_S7_EEENS_17integral_constantIiLi3EEEEEDaSP_SQ_:
        /* <DEDUP_REMOVED lines=10> */
        .type           $_ZN7cutlass13device_kernelIN5flash19enable_sm80_to_sm89INS1_16FlashAttnBwdSm80INS1_25CollectiveMainloopBwdSm80ILi2ELi2EN4cute5tupleIJNS5_1CILi128EEES8_NS7_ILi64EEEEEENS_10bfloat16_tEfNS_4arch4Sm80ELb0ELb0ELb1ELb0ELb1ELb0ELb0ELb0ELi2ELi4ELi4ELi4ELb0EEENS1_21CollectiveEpilogueBwdISA_SB_SD_Li256ELb0ELb0ELi2EEENS1_19SingleTileSchedulerILb0ELb0ELb0ELi128EEEEEEEEEvNT_6ParamsE$_ZZN4cute6detail16composition_implINS_5tupleIJNS_1CILi8EEENS3_ILi2EEES5_S5_S4_S5_EEENS2_IJNS3_ILi1EEEiiiNS3_ILi72EEENS3_ILi512EEEEEES5_S4_EEDaRKT_RKT0_RKT1_RKT2_ENKUlRKT_T0_E_clINS2_IJNS2_IJS5_EEENS2_IJiEEES7_S7_EEENS_17integral_constantIiLi4EEEEEDaSP_SQ_,@function
        .size           $_ZN7cutlass13device_kernelIN5flash19enable_sm80_to_sm89INS1_16FlashAttnBwdSm80INS1_25CollectiveMainloopBwdSm80ILi2ELi2EN4cute5tupleIJNS5_1CILi128EEES8_NS7_ILi64EEEEEENS_10bfloat16_tEfNS_4arch4Sm80ELb0ELb0ELb1ELb0ELb1ELb0ELb0ELb0ELi2ELi4ELi4ELi4ELb0EEENS1_21CollectiveEpilogueBwdISA_SB_SD_Li256ELb0ELb0ELi2EEENS1_19SingleTileSchedulerILb0ELb0ELb0ELi128EEEEEEEEEvNT_6ParamsE$_ZZN4cute6detail16composition_implINS_5tupleIJNS_1CILi8EEENS3_ILi2EEES5_S5_S4_S5_EEENS2_IJNS3_ILi1EEEiiiNS3_ILi72EEENS3_ILi512EEEEEES5_S4_EEDaRKT_RKT0_RKT1_RKT2_ENKUlRKT_T0_E_clINS2_IJNS2_IJS5_EEENS2_IJiEEES7_S7_EEENS_17integral_constantIiLi4EEEEEDaSP_SQ_,($_ZN7cutlass13device_kernelIN5flash19enable_sm80_to_sm89INS1_16FlashAttnBwdSm80INS1_25CollectiveMainloopBwdSm80ILi2ELi2EN4cute5tupleIJNS5_1CILi128EEES8_NS7_ILi64EEEEEENS_10bfloat16_tEfNS_4arch4Sm80ELb0ELb0ELb1ELb0ELb1ELb0ELb0ELb0ELi2ELi4ELi4ELi4ELb0EEENS1_21CollectiveEpilogueBwdISA_SB_SD_Li256ELb0ELb0ELi2EEENS1_19SingleTileSchedulerILb0ELb0ELb0ELi128EEEEEEEEEvNT_6ParamsE$_ZZN4cute6detail9lift_diceINS_5tupleIJiNS2_IJiNS_1CILi0EEEEEEEEES6_EEDaRKT_RKT0_ENKUlRKT_RKT0_E_clIS5_S5_EEDaSF_SI_ - $_ZN7cutlass13device_kernelIN5flash19enable_sm80_to_sm89INS1_16FlashAttnBwdSm80INS1_25CollectiveMainloopBwdSm80ILi2ELi2EN4cute5tupleIJNS5_1CILi128EEES8_NS7_ILi64EEEEEENS_10bfloat16_tEfNS_4arch4Sm80ELb0ELb0ELb1ELb0ELb1ELb0ELb0ELb0ELi2ELi4ELi4ELi4ELb0EEENS1_21CollectiveEpilogueBwdISA_SB_SD_Li256ELb0ELb0ELi2EEENS1_19SingleTileSchedulerILb0ELb0ELb0ELi128EEEEEEEEEvNT_6ParamsE$_ZZN4cute6detail16composition_implINS_5tupleIJNS_1CILi8EEENS3_ILi2EEES5_S5_S4_S5_EEENS2_IJNS3_ILi1EEEiiiNS3_ILi72EEENS3_ILi512EEEEEES5_S4_EEDaRKT_RKT0_RKT1_RKT2_ENKUlRKT_T0_E_clINS2_IJNS2_IJS5_EEENS2_IJiEEES7_S7_EEENS_17integral_constantIiLi4EEEEEDaSP_SQ_)
$_ZN7cutlass13device_kernelIN5flash19enable_sm80_to_sm89INS1_16FlashAttnBwdSm80INS1_25CollectiveMainloopBwdSm80ILi2ELi2EN4cute5tupleIJNS5_1CILi128EEES8_NS7_ILi64EEEEEENS_10bfloat16_tEfNS_4arch4Sm80ELb0ELb0ELb1ELb0ELb1ELb0ELb0ELb0ELi2ELi4ELi4ELi4ELb0EEENS1_21CollectiveEpilogueBwdISA_SB_SD_Li256ELb0ELb0ELi2EEENS1_19SingleTileSchedulerILb0ELb0ELb0ELi128EEEEEEEEEvNT_6ParamsE$_ZZN4cute6detail16composition_implINS_5tupleIJNS_1CILi8EEENS3_ILi2EEES5_S5_S4_S5_EEENS2_IJNS3_ILi1EEEiiiNS3_ILi72EEENS3_ILi512EEEEEES5_S4_EEDaRKT_RKT0_RKT1_RKT2_ENKUlRKT_T0_E_clINS2_IJNS2_IJS5_EEENS2_IJiEEES7_S7_EEENS_17integral_constantIiLi4EEEEEDaSP_SQ_:
        /* <DEDUP_REMOVED lines=10> */
        .type           $_ZN7cutlass13device_kernelIN5flash19enable_sm80_to_sm89INS1_16FlashAttnBwdSm80INS1_25CollectiveMainloopBwdSm80ILi2ELi2EN4cute5tupleIJNS5_1CILi128EEES8_NS7_ILi64EEEEEENS_10bfloat16_tEfNS_4arch4Sm80ELb0ELb0ELb1ELb0ELb1ELb0ELb0ELb0ELi2ELi4ELi4ELi4ELb0EEENS1_21CollectiveEpilogueBwdISA_SB_SD_Li256ELb0ELb0ELi2EEENS1_19SingleTileSchedulerILb0ELb0ELb0ELi128EEEEEEEEEvNT_6ParamsE$_ZZN4cute6detail9lift_diceINS_5tupleIJiNS2_IJiNS_1CILi0EEEEEEEEES6_EEDaRKT_RKT0_ENKUlRKT_RKT0_E_clIS5_S5_EEDaSF_SI_,@function
        .size           $_ZN7cutlass13device_kernelIN5flash19enable_sm80_to_sm89INS1_16FlashAttnBwdSm80INS1_25CollectiveMainloopBwdSm80ILi2ELi2EN4cute5tupleIJNS5_1CILi128EEES8_NS7_ILi64EEEEEENS_10bfloat16_tEfNS_4arch4Sm80ELb0ELb0ELb1ELb0ELb1ELb0ELb0ELb0ELi2ELi4ELi4ELi4ELb0EEENS1_21CollectiveEpilogueBwdISA_SB_SD_Li256ELb0ELb0ELi2EEENS1_19SingleTileSchedulerILb0ELb0ELb0ELi128EEEEEEEEEvNT_6ParamsE$_ZZN4cute6detail9lift_diceINS_5tupleIJiNS2_IJiNS_1CILi0EEEEEEEEES6_EEDaRKT_RKT0_ENKUlRKT_RKT0_E_clIS5_S5_EEDaSF_SI_,($_ZN7cutlass13device_kernelIN5flash19enable_sm80_to_sm89INS1_16FlashAttnBwdSm80INS1_25CollectiveMainloopBwdSm80ILi2ELi2EN4cute5tupleIJNS5_1CILi128EEES8_NS7_ILi64EEEEEENS_10bfloat16_tEfNS_4arch4Sm80ELb0ELb0ELb1ELb0ELb1ELb0ELb0ELb0ELi2ELi4ELi4ELi4ELb0EEENS1_21CollectiveEpilogueBwdISA_SB_SD_Li256ELb0ELb0ELi2EEENS1_19SingleTileSchedulerILb0ELb0ELb0ELi128EEEEEEEEEvNT_6ParamsE$_ZZN4cute6detail9lift_diceINS_5tupleIJiNS2_IJiNS_1CILi0EEEEEEEEES6_EEDaRKT_RKT0_ENKUlRKT_RKT0_E_clIiiEEDaSF_SI_ - $_ZN7cutlass13device_kernelIN5flash19enable_sm80_to_sm89INS1_16FlashAttnBwdSm80INS1_25CollectiveMainloopBwdSm80ILi2ELi2EN4cute5tupleIJNS5_1CILi128EEES8_NS7_ILi64EEEEEENS_10bfloat16_tEfNS_4arch4Sm80ELb0ELb0ELb1ELb0ELb1ELb0ELb0ELb0ELi2ELi4ELi4ELi4ELb0EEENS1_21CollectiveEpilogueBwdISA_SB_SD_Li256ELb0ELb0ELi2EEENS1_19SingleTileSchedulerILb0ELb0ELb0ELi128EEEEEEEEEvNT_6ParamsE$_ZZN4cute6detail9lift_diceINS_5tupleIJiNS2_IJiNS_1CILi0EEEEEEEEES6_EEDaRKT_RKT0_ENKUlRKT_RKT0_E_clIS5_S5_EEDaSF_SI_)
$_ZN7cutlass13device_kernelIN5flash19enable_sm80_to_sm89INS1_16FlashAttnBwdSm80INS1_25CollectiveMainloopBwdSm80ILi2ELi2EN4cute5tupleIJNS5_1CILi128EEES8_NS7_ILi64EEEEEENS_10bfloat16_tEfNS_4arch4Sm80ELb0ELb0ELb1ELb0ELb1ELb0ELb0ELb0ELi2ELi4ELi4ELi4ELb0EEENS1_21CollectiveEpilogueBwdISA_SB_SD_Li256ELb0ELb0ELi2EEENS1_19SingleTileSchedulerILb0ELb0ELb0ELi128EEEEEEEEEvNT_6ParamsE$_ZZN4cute6detail9lift_diceINS_5tupleIJiNS2_IJiNS_1CILi0EEEEEEEEES6_EEDaRKT_RKT0_ENKUlRKT_RKT0_E_clIS5_S5_EEDaSF_SI_:
[----:B------:R-:W-:Y:S02]  /*e7e0*/  MOV R6, 0xe800 ;  /* 0x0000e80000067802 */ /* 0x000fe40000000f00 */
[----:B------:R-:W-:Y:S05]  /*e7f0*/  CALL.REL.NOINC `($_ZN7cutlass13device_kernelIN5flash19enable_sm80_to_sm89INS1_16FlashAttnBwdSm80INS1_25CollectiveMainloopBwdSm80ILi2ELi2EN4cute5tupleIJNS5_1CILi128EEES8_NS7_ILi64EEEEEENS_10bfloat16_tEfNS_4arch4Sm80ELb0ELb0ELb1ELb0ELb1ELb0ELb0ELb0ELi2ELi4ELi4ELi4ELb0EEENS1_21CollectiveEpilogueBwdISA_SB_SD_Li256ELb0ELb0ELi2EEENS1_19SingleTileSchedulerILb0ELb0ELb0ELi128EEEEEEEEEvNT_6ParamsE$_ZZN4cute6detail9lift_diceINS_5tupleIJiNS_1CILi0EEEEEES5_EEDaRKT_RKT0_ENKUlRKT_RKT0_E_clIiiEEDaSE_SH_) ;  /* 0x000000e000007944 */ /* 0x000fea0003c00000 */
[----:B------:R-:W-:Y:S02]  /*e800*/  MOV R94, 0xe820 ;  /* 0x0000e820005e7802 */ /* 0x000fe40000000f00 */
[----:B-1---5:R-:W-:Y:S05]  /*e810*/  CALL.REL.NOINC `($_ZN7cutlass13device_kernelIN5flash19enable_sm80_to_sm89INS1_16FlashAttnBwdSm80INS1_25CollectiveMainloopBwdSm80ILi2ELi2EN4cute5tupleIJNS5_1CILi128EEES8_NS7_ILi64EEEEEENS_10bfloat16_tEfNS_4arch4Sm80ELb0ELb0ELb1ELb0ELb1ELb0ELb0ELb0ELi2ELi4ELi4ELi4ELb0EEENS1_21CollectiveEpilogueBwdISA_SB_SD_Li256ELb0ELb0ELi2EEENS1_19SingleTileSchedulerILb0ELb0ELb0ELi128EEEEEEEEEvNT_6ParamsE$_ZZN4cute12filter_tupleINS_5tupleIJiNS_1CILi0EEEEEES4_ZNS_6detail9lift_diceIS4_S4_EEDaRKT_RKT0_EUlRKT_RKT0_E_EEDaS9_SC_OT1_ENKUlDpSF_E_clIJNS1_IJiEEENS1_IJS3_EEEEEEDaSM_) ;  /* 0xffffd22000007944 */ /* 0x022fea0003c3ffff */
[----:B-----5:R-:W-:Y:S02]  /*e820*/  MOV R6, R2 ;  /* 0x0000000200067202 */ /* 0x020fe40000000f00 */
[----:B------:R-:W-:Y:S02]  /*e830*/  MOV R2, R10 ;  /* 0x0000000a00027202 */ /* 0x000fe40000000f00 */
[----:B------:R-:W-:-:S04]  /*e840*/  MOV R3, 0x0 ;  /* 0x0000000000037802 */ /* 0x000fc80000000f00 */
[----:B------:R-:W-:Y:S05]  /*e850*/  RET.REL.NODEC R2 `(_ZN7cutlass13device_kernelIN5flash19enable_sm80_to_sm89INS1_16FlashAttnBwdSm80INS1_25CollectiveMainloopBwdSm80ILi2ELi2EN4cute5tupleIJNS5_1CILi128EEES8_NS7_ILi64EEEEEENS_10bfloat16_tEfNS_4arch4Sm80ELb0ELb0ELb1ELb0ELb1ELb0ELb0ELb0ELi2ELi4ELi4ELi4ELb0EEENS1_21CollectiveEpilogueBwdISA_SB_SD_Li256ELb0ELb0ELi2EEENS1_19SingleTileSchedulerILb0ELb0ELb0ELi128EEEEEEEEEvNT_6ParamsE) ;  /* 0xffff17a002007950 */ /* 0x000fea0003c3ffff */
        .type           $_ZN7cutlass13device_kernelIN5flash19enable_sm80_to_sm89INS1_16FlashAttnBwdSm80INS1_25CollectiveMainloopBwdSm80ILi2ELi2EN4cute5tupleIJNS5_1CILi128EEES8_NS7_ILi64EEEEEENS_10bfloat16_tEfNS_4arch4Sm80ELb0ELb0ELb1ELb0ELb1ELb0ELb0ELb0ELi2ELi4ELi4ELi4ELb0EEENS1_21CollectiveEpilogueBwdISA_SB_SD_Li256ELb0ELb0ELi2EEENS1_19SingleTileSchedulerILb0ELb0ELb0ELi128EEEEEEEEEvNT_6ParamsE$_ZZN4cute6detail9lift_diceINS_5tupleIJiNS2_IJiNS_1CILi0EEEEEEEEES6_EEDaRKT_RKT0_ENKUlRKT_RKT0_E_clIiiEEDaSF_SI_,@function
        .size           $_ZN7cutlass13device_kernelIN5flash19enable_sm80_to_sm89INS1_16FlashAttnBwdSm80INS1_25CollectiveMainloopBwdSm80ILi2ELi2EN4cute5tupleIJNS5_1CILi128EEES8_NS7_ILi64EEEEEENS_10bfloat16_tEfNS_4arch4Sm80ELb0ELb0ELb1ELb0ELb1ELb0ELb0ELb0ELi2ELi4ELi4ELi4ELb0EEENS1_21CollectiveEpilogueBwdISA_SB_SD_Li256ELb0ELb0ELi2EEENS1_19SingleTileSchedulerILb0ELb0ELb0ELi128EEEEEEEEEvNT_6ParamsE$_ZZN4cute6detail9lift_diceINS_5tupleIJiNS2_IJiNS_1CILi0EEEEEEEEES6_EEDaRKT_RKT0_ENKUlRKT_RKT0_E_clIiiEEDaSF_SI_,($_ZN7cutlass13device_kernelIN5flash19enable_sm80_to_sm89INS1_16FlashAttnBwdSm80INS1_25CollectiveMainloopBwdSm80ILi2ELi2EN4cute5tupleIJNS5_1CILi128EEES8_NS7_ILi64EEEEEENS_10bfloat16_tEfNS_4arch4Sm80ELb0ELb0ELb1ELb0ELb1ELb0ELb0ELb0ELi2ELi4ELi4ELi4ELb0EEENS1_21CollectiveEpilogueBwdISA_SB_SD_Li256ELb0ELb0ELi2EEENS1_19SingleTileSchedulerILb0ELb0ELb0ELi128EEEEEEEEEvNT_6ParamsE$_ZZN4cute6detail9lift_diceINS_5tupleIJiNS_1CILi0EEEEEES5_EEDaRKT_RKT0_ENKUlRKT_RKT0_E_clIiiEEDaSE_SH_ - $_ZN7cutlass13device_kernelIN5flash19enable_sm80_to_sm89INS1_16FlashAttnBwdSm80INS1_25CollectiveMainloopBwdSm80ILi2ELi2EN4cute5tupleIJNS5_1CILi128EEES8_NS7_ILi64EEEEEENS_10bfloat16_tEfNS_4arch4Sm80ELb0ELb0ELb1ELb0ELb1ELb0ELb0ELb0ELi2ELi4ELi4ELi4ELb0EEENS1_21CollectiveEpilogueBwdISA_SB_SD_Li256ELb0ELb0ELi2EEENS1_19SingleTileSchedulerILb0ELb0ELb0ELi128EEEEEEEEEvNT_6ParamsE$_ZZN4cute6detail9lift_diceINS_5tupleIJiNS2_IJiNS_1CILi0EEEEEEEEES6_EEDaRKT_RKT0_ENKUlRKT_RKT0_E_clIiiEEDaSF_SI_)
$_ZN7cutlass13device_kernelIN5flash19enable_sm80_to_sm89INS1_16FlashAttnBwdSm80INS1_25CollectiveMainloopBwdSm80ILi2ELi2EN4cute5tupleIJNS5_1CILi128EEES8_NS7_ILi64EEEEEENS_10bfloat16_tEfNS_4arch4Sm80ELb0ELb0ELb1ELb0ELb1ELb0ELb0ELb0ELi2ELi4ELi4ELi4ELb0EEENS1_21CollectiveEpilogueBwdISA_SB_SD_Li256ELb0ELb0ELi2EEENS1_19SingleTileSchedulerILb0ELb0ELb0ELi128EEEEEEEEEvNT_6ParamsE$_ZZN4cute6detail9lift_diceINS_5tupleIJiNS2_IJiNS_1CILi0EEEEEEEEES6_EEDaRKT_RKT0_ENKUlRKT_RKT0_E_clIiiEEDaSF_SI_:
[----:B------:R-:W-:Y:S02]  /*e860*/  IADD3 R2, R1, 0x1684, RZ ;  /* 0x0000168401027810 */ /* 0x000fe40007ffe0ff */
[----:B------:R-:W-:Y:S02]  /*e870*/  MOV R8, 0xe8a0 ;  /* 0x0000e8a000087802 */ /* 0x000fe40000000f00 */
[----:B------:R-:W-:Y:S02]  /*e880*/  IADD3 R2, R2, c[0x0][0x20], RZ ;  /* 0x0000080002027a10 */ /* 0x000fe40007ffe0ff */
[----:B------:R-:W-:Y:S05]  /*e890*/  CALL.REL.NOINC `($_ZN7cutlass13device_kernelIN5flash19enable_sm80_to_sm89INS1_16FlashAttnBwdSm80INS1_25CollectiveMainloopBwdSm80ILi2ELi2EN4cute5tupleIJNS5_1CILi128EEES8_NS7_ILi64EEEEEENS_10bfloat16_tEfNS_4arch4Sm80ELb0ELb0ELb1ELb0ELb1ELb0ELb0ELb0ELi2ELi4ELi4ELi4ELb0EEENS1_21CollectiveEpilogueBwdISA_SB_SD_Li256ELb0ELb0ELi2EEENS1_19SingleTileSchedulerILb0ELb0ELb0ELi128EEEEEEEEEvNT_6ParamsE$_ZN4cute3eso3ESOILb0ELb1EJiEEC2ERKi) ;  /* 0xffff86f000007944 */ /* 0x000fea0003c3ffff */
[----:B------:R2:W5:Y:S01]  /*e8a0*/  LDL R11, [R1+0x1684] ;  /* 0x00168400010b7983 */ /* 0x0005620000100800 */
[----:B-1----:R-:W-:Y:S02]  /*e8b0*/  MOV R2, R10 ;  /* 0x0000000a00027202 */ /* 0x002fe40000000f00 */
[----:B------:R-:W-:-:S04]  /*e8c0*/  MOV R3, 0x0 ;  /* 0x0000000000037802 */ /* 0x000fc80000000f00 */
[----:B------:R-:W-:Y:S05]  /*e8d0*/  RET.REL.NODEC R2 `(_ZN7cutlass13device_kernelIN5flash19enable_sm80_to_sm89INS1_16FlashAttnBwdSm80INS1_25CollectiveMainloopBwdSm80ILi2ELi2EN4cute5tupleIJNS5_1CILi128EEES8_NS7_ILi64EEEEEENS_10bfloat16_tEfNS_4arch4Sm80ELb0ELb0ELb1ELb0ELb1ELb0ELb0ELb0ELi2ELi4ELi4ELi4ELb0EEENS1_21CollectiveEpilogueBwdISA_SB_SD_Li256ELb0ELb0ELi2EEENS1_19SingleTileSchedulerILb0ELb0ELb0ELi128EEEEEEEEEvNT_6ParamsE) ;  /* 0xffff172002007950 */ /* 0x000fea0003c3ffff */
        .type           $_ZN7cutlass13device_kernelIN5flash19enable_sm80_to_sm89INS1_16FlashAttnBwdSm80INS1_25CollectiveMainloopBwdSm80ILi2ELi2EN4cute5tupleIJNS5_1CILi128EEES8_NS7_ILi64EEEEEENS_10bfloat16_tEfNS_4arch4Sm80ELb0ELb0ELb1ELb0ELb1ELb0ELb0ELb0ELi2ELi4ELi4ELi4ELb0EEENS1_21CollectiveEpilogueBwdISA_SB_SD_Li256ELb0ELb0ELi2EEENS1_19SingleTileSchedulerILb0ELb0ELb0ELi128EEEEEEEEEvNT_6ParamsE$_ZZN4cute6detail9lift_diceINS_5tupleIJiNS_1CILi0EEEEEES5_EEDaRKT_RKT0_ENKUlRKT_RKT0_E_clIiiEEDaSE_SH_,@function
        .size           $_ZN7cutlass13device_kernelIN5flash19enable_sm80_to_sm89INS1_16FlashAttnBwdSm80INS1_25CollectiveMainloopBwdSm80ILi2ELi2EN4cute5tupleIJNS5_1CILi128EEES8_NS7_ILi64EEEEEENS_10bfloat16_tEfNS_4arch4Sm80ELb0ELb0ELb1ELb0ELb1ELb0ELb0ELb0ELi2ELi4ELi4ELi4ELb0EEENS1_21CollectiveEpilogueBwdISA_SB_SD_Li256ELb0ELb0ELi2EEENS1_19SingleTileSchedulerILb0ELb0ELb0ELi128EEEEEEEEEvNT_6ParamsE$_ZZN4cute6detail9lift_diceINS_5tupleIJiNS_1CILi0EEEEEES5_EEDaRKT_RKT0_ENKUlRKT_RKT0_E_clIiiEEDaSE_SH_,($_ZN7cutlass13device_kernelIN5flash19enable_sm80_to_sm89INS1_16FlashAttnBwdSm80INS1_25CollectiveMainloopBwdSm80ILi2ELi2EN4cute5tupleIJNS5_1CILi128EEES8_NS7_ILi64EEEEEENS_10bfloat16_tEfNS_4arch4Sm80ELb0ELb0ELb1ELb0ELb1ELb0ELb0ELb0ELi2ELi4ELi4ELi4ELb0EEENS1_21CollectiveEpilogueBwdISA_SB_SD_Li256ELb0ELb0ELi2EEENS1_19SingleTileSchedulerILb0ELb0ELb0ELi128EEEEEEEEEvNT_6ParamsE$_ZZN4cute6upcastILi2ENS_5tupleIJNS1_IJNS_1CILi1EEENS1_IJNS2_ILi2EEES4_S4_EEEEEES4_NS1_IJS4_S4_EEEEEENS1_IJNS1_IJNS2_ILi0EEENS1_IJS3_NS2_ILi512EEEiEEEEEENS2_ILi4096EEENS1_IJiNS2_ILi8192EEEEEEEEEEEDaRKT0_RKT1_ENKUlRKT_RKT0_E_clIS6_SC_EEDaSP_SS_ - $_ZN7cutlass13device_kernelIN5flash19enable_sm80_to_sm89INS1_16FlashAttnBwdSm80INS1_25CollectiveMainloopBwdSm80ILi2ELi2EN4cute5tupleIJNS5_1CILi128EEES8_NS7_ILi64EEEEEENS_10bfloat16_tEfNS_4arch4Sm80ELb0ELb0ELb1ELb0ELb1ELb0ELb0ELb0ELi2ELi4ELi4ELi4ELb0EEENS1_21CollectiveEpilogueBwdISA_SB_SD_Li256ELb0ELb0ELi2EEENS1_19SingleTileSchedulerILb0ELb0ELb0ELi128EEEEEEEEEvNT_6ParamsE$_ZZN4cute6detail9lift_diceINS_5tupleIJiNS_1CILi0EEEEEES5_EEDaRKT_RKT0_ENKUlRKT_RKT0_E_clIiiEEDaSE_SH_)
$_ZN7cutlass13device_kernelIN5flash19enable_sm80_to_sm89INS1_16FlashAttnBwdSm80INS1_25CollectiveMainloopBwdSm80ILi2ELi2EN4cute5tupleIJNS5_1CILi128EEES8_NS7_ILi64EEEEEENS_10bfloat16_tEfNS_4arch4Sm80ELb0ELb0ELb1ELb0ELb1ELb0ELb0ELb0ELi2ELi4ELi4ELi4ELb0EEENS1_21CollectiveEpilogueBwdISA_SB_SD_Li256ELb0ELb0ELi2EEENS1_19SingleTileSchedulerILb0ELb0ELb0ELi128EEEEEEEEEvNT_6ParamsE$_ZZN4cute6detail9lift_diceINS_5tupleIJiNS_1CILi0EEEEEES5_EEDaRKT_RKT0_ENKUlRKT_RKT0_E_clIiiEEDaSE_SH_:
        /* <DEDUP_REMOVED lines=8> */
        .type           $_ZN7cutlass13device_kernelIN5flash19enable_sm80_to_sm89INS1_16FlashAttnBwdSm80INS1_25CollectiveMainloopBwdSm80ILi2ELi2EN4cute5tupleIJNS5_1CILi128EEES8_NS7_ILi64EEEEEENS_10bfloat16_tEfNS_4arch4Sm80ELb0ELb0ELb1ELb0ELb1ELb0ELb0ELb0ELi2ELi4ELi4ELi4ELb0EEENS1_21CollectiveEpilogueBwdISA_SB_SD_Li256ELb0ELb0ELi2EEENS1_19SingleTileSchedulerILb0ELb0ELb0ELi128EEEEEEEEEvNT_6ParamsE$_ZZN4cute6upcastILi2ENS_5tupleIJNS1_IJNS_1CILi1EEENS1_IJNS2_ILi2EEES4_S4_EEEEEES4_NS1_IJS4_S4_EEEEEENS1_IJNS1_IJNS2_ILi0EEENS1_IJS3_NS2_ILi512EEEiEEEEEENS2_ILi4096EEENS1_IJiNS2_ILi8192EEEEEEEEEEEDaRKT0_RKT1_ENKUlRKT_RKT0_E_clIS6_SC_EEDaSP_SS_,@function
        .size           $_ZN7cutlass13device_kernelIN5flash19enable_sm80_to_sm89INS1_16FlashAttnBwdSm80INS1_25CollectiveMainloopBwdSm80ILi2ELi2EN4cute5tupleIJNS5_1CILi128EEES8_NS7_ILi64EEEEEENS_10bfloat16_tEfNS_4arch4Sm80ELb0ELb0ELb1ELb0ELb1ELb0ELb0ELb0ELi2ELi4ELi4ELi4ELb0EEENS1_21CollectiveEpilogueBwdISA_SB_SD_Li256ELb0ELb0ELi2EEENS1_19SingleTileSchedulerILb0ELb0ELb0ELi128EEEEEEEEEvNT_6ParamsE$_ZZN4cute6upcastILi2ENS_5tupleIJNS1_IJNS_1CILi1EEENS1_IJNS2_ILi2EEES4_S4_EEEEEES4_NS1_IJS4_S4_EEEEEENS1_IJNS1_IJNS2_ILi0EEENS1_IJS3_NS2_ILi512EEEiEEEEEENS2_ILi4096EEENS1_IJiNS2_ILi8192EEEEEEEEEEEDaRKT0_RKT1_ENKUlRKT_RKT0_E_clIS6_SC_EEDaSP_SS_,($_ZN7cutlass13device_kernelIN5flash19enable_sm80_to_sm89INS1_16FlashAttnBwdSm80INS1_25CollectiveMainloopBwdSm80ILi2ELi2EN4cute5tupleIJNS5_1CILi128EEES8_NS7_ILi64EEEEEENS_10bfloat16_tEfNS_4arch4Sm80ELb0ELb0ELb1ELb0ELb1ELb0ELb0ELb0ELi2ELi4ELi4ELi4ELb0EEENS1_21CollectiveEpilogueBwdISA_SB_SD_Li256ELb0ELb0ELi2EEENS1_19SingleTileSchedulerILb0ELb0ELb0ELi128EEEEEEEEEvNT_6ParamsE$_ZZN4cute6upcastILi2ENS_5tupleIJNS1_IJNS_1CILi1EEENS1_IJNS2_ILi2EEES4_S4_EEEEEES4_NS1_IJS4_S4_EEEEEENS1_IJNS1_IJNS2_ILi0EEENS1_IJS3_NS2_ILi512EEEiEEEEEENS2_ILi4096EEENS1_IJiNS2_ILi8192EEEEEEEEEEEDaRKT0_RKT1_ENKUlRKT_RKT0_E_clIS7_SF_EEDaSP_SS_ - $_ZN7cutlass13device_kernelIN5flash19enable_sm80_to_sm89INS1_16FlashAttnBwdSm80INS1_25CollectiveMainloopBwdSm80ILi2ELi2EN4cute5tupleIJNS5_1CILi128EEES8_NS7_ILi64EEEEEENS_10bfloat16_tEfNS_4arch4Sm80ELb0ELb0ELb1ELb0ELb1ELb0ELb0ELb0ELi2ELi4ELi4ELi4ELb0EEENS1_21CollectiveEpilogueBwdISA_SB_SD_Li256ELb0ELb0ELi2EEENS1_19SingleTileSchedulerILb0ELb0ELb0ELi128EEEEEEEEEvNT_6ParamsE$_ZZN4cute6upcastILi2ENS_5tupleIJNS1_IJNS_1CILi1EEENS1_IJNS2_ILi2EEES4_S4_EEEEEES4_NS1_IJS4_S4_EEEEEENS1_IJNS1_IJNS2_ILi0EEENS1_IJS3_NS2_ILi512EEEiEEEEEENS2_ILi4096EEENS1_IJiNS2_ILi8192EEEEEEEEEEEDaRKT0_RKT1_ENKUlRKT_RKT0_E_clIS6_SC_EEDaSP_SS_)
$_ZN7cutlass13device_kernelIN5flash19enable_sm80_to_sm89INS1_16FlashAttnBwdSm80INS1_25CollectiveMainloopBwdSm80ILi2ELi2EN4cute5tupleIJNS5_1CILi128EEES8_NS7_ILi64EEEEEENS_10bfloat16_tEfNS_4arch4Sm80ELb0ELb0ELb1ELb0ELb1ELb0ELb0ELb0ELi2ELi4ELi4ELi4ELb0EEENS1_21CollectiveEpilogueBwdISA_SB_SD_Li256ELb0ELb0ELi2EEENS1_19SingleTileSchedulerILb0ELb0ELb0ELi128EEEEEEEEEvNT_6ParamsE$_ZZN4cute6upcastILi2ENS_5tupleIJNS1_IJNS_1CILi1EEENS1_IJNS2_ILi2EEES4_S4_EEEEEES4_NS1_IJS4_S4_EEEEEENS1_IJNS1_IJNS2_ILi0EEENS1_IJS3_NS2_ILi512EEEiEEEEEENS2_ILi4096EEENS1_IJiNS2_ILi8192EEEEEEEEEEEDaRKT0_RKT1_ENKUlRKT_RKT0_E_clIS6_SC_EEDaSP_SS_:
[----:B------:R-:W-:-:S06]  /*e960*/  IADD3 R3, R16, -c[0x0][0x20], RZ ;  /* 0x8000080010037a10 */ /* 0x000fcc0007ffe0ff */
[----:B------:R-:W5:Y:S01]  /*e970*/  LDL R3, [R3] ;  /* 0x0000000003037983 */ /* 0x000f620000100800 */
[----:B------:R-:W-:Y:S02]  /*e980*/  IADD3 R9, R1, 0x1380, RZ ;  /* 0x0000138001097810 */ /* 0x000fe40007ffe0ff */
[----:B------:R-:W-:Y:S02]  /*e990*/  MOV R64, 0xe9d0 ;  /* 0x0000e9d000407802 */ /* 0x000fe40000000f00 */
[----:B------:R-:W-:-:S04]  /*e9a0*/  IADD3 R9, R9, c[0x0][0x20], RZ ;  /* 0x0000080009097a10 */ /* 0x000fc80007ffe0ff */
[----:B------:R-:W-:Y:S02]  /*e9b0*/  IADD3 R10, R9, 0x4, RZ ;  /* 0x00000004090a7810 */ /* 0x000fe40007ffe0ff */
[----:B-----5:R-:W-:Y:S05]  /*e9c0*/  CALL.REL.NOINC `($_ZN7cutlass13device_kernelIN5flash19enable_sm80_to_sm89INS1_16FlashAttnBwdSm80INS1_25CollectiveMainloopBwdSm80ILi2ELi2EN4cute5tupleIJNS5_1CILi128EEES8_NS7_ILi64EEEEEENS_10bfloat16_tEfNS_4arch4Sm80ELb0ELb0ELb1ELb0ELb1ELb0ELb0ELb0ELi2ELi4ELi4ELi4ELb0EEENS1_21CollectiveEpilogueBwdISA_SB_SD_Li256ELb0ELb0ELi2EEENS1_19SingleTileSchedulerILb0ELb0ELb0ELi128EEEEEEEEEvNT_6ParamsE$_ZZN4cute6upcastILi2ENS_5tupleIJNS_1CILi1EEENS1_IJNS2_ILi2EEES4_S4_EEEEEENS1_IJNS2_ILi0EEENS1_IJS3_NS2_ILi512EEEiEEEEEEEEDaRKT0_RKT1_ENKUlRKT_RKT0_E_clIS5_S9_EEDaSJ_SM_) ;  /* 0x0000015000007944 */ /* 0x020fea0003c00000 */
[----:B------:R-:W-:Y:S02]  /*e9d0*/  MOV R4, 0xe9f0 ;  /* 0x0000e9f000047802 */ /* 0x000fe40000000f00 */
[----:B-1---5:R-:W-:Y:S05]  /*e9e0*/  CALL.REL.NOINC `($_ZN7cutlass13device_kernelIN5flash19enable_sm80_to_sm89INS1_16FlashAttnBwdSm80INS1_25CollectiveMainloopBwdSm80ILi2ELi2EN4cute5tupleIJNS5_1CILi128EEES8_NS7_ILi64EEEEEENS_10bfloat16_tEfNS_4arch4Sm80ELb0ELb0ELb1ELb0ELb1ELb0ELb0ELb0ELi2ELi4ELi4ELi4ELb0EEENS1_21CollectiveEpilogueBwdISA_SB_SD_Li256ELb0ELb0ELi2EEENS1_19SingleTileSchedulerILb0ELb0ELb0ELi128EEEEEEEEEvNT_6ParamsE$_ZN4cute3eso3ESOILb1ELb0EJNS_1CILi0EEENS_5tupleIJNS2_ILi1EEENS2_ILi256EEEiEEEEEC2ERKS3_RKS7_) ;  /* 0xffff8c5000007944 */ /* 0x022fea0003c3ffff */
[----:B-1----:R1:W5:Y:S01]  /*e9f0*/  LDL R2, [R1+0x1384] ;  /* 0x0013840001027983 */ /* 0x0023620000100800 */
[----:B------:R-:W-:-:S03]  /*ea00*/  MOV R6, 0xea20 ;  /* 0x0000ea2000067802 */ /* 0x000fc60000000f00 */
[----:B-1---5:R-:W-:Y:S05]  /*ea10*/  CALL.REL.NOINC `($_ZN7cutlass13device_kernelIN5flash19enable_sm80_to_sm89INS1_16FlashAttnBwdSm80INS1_25CollectiveMainloopBwdSm80ILi2ELi2EN4cute5tupleIJNS5_1CILi128EEES8_NS7_ILi64EEEEEENS_10bfloat16_tEfNS_4arch4Sm80ELb0ELb0ELb1ELb0ELb1ELb0ELb0ELb0ELi2ELi4ELi4ELi4ELb0EEENS1_21CollectiveEpilogueBwdISA_SB_SD_Li256ELb0ELb0ELi2EEENS1_19SingleTileSchedulerILb0ELb0ELb0ELi128EEEEEEEEEvNT_6ParamsE$_ZN4cute5tupleIJNS0_IJNS_1CILi1EEENS0_IJS2_NS1_ILi2EEES3_EEEEEENS0_IJNS1_ILi0EEENS0_IJS2_NS1_ILi256EEEiEEEEEEEEC2ERKS5_RKS9_) ;  /* 0xffffbe2000007944 */ /* 0x022fea0003c3ffff */
[----:B------:R1:W5:Y:S01]  /*ea20*/  LDL R38, [R1+0x1380] ;  /* 0x0013800001267983 */ /* 0x0003620000100800 */
[----:B------:R-:W-:-:S04]  /*ea30*/  MOV R9, 0x0 ;  /* 0x0000000000097802 */ /* 0x000fc80000000f00 */
[----:B------:R-:W-:Y:S05]  /*ea40*/  RET.REL.NODEC R8 `(_ZN7cutlass13device_kernelIN5flash19enable_sm80_to_sm89INS1_16FlashAttnBwdSm80INS1_25CollectiveMainloopBwdSm80ILi2ELi2EN4cute5tupleIJNS5_1CILi128EEES8_NS7_ILi64EEEEEENS_10bfloat16_tEfNS_4arch4Sm80ELb0ELb0ELb1ELb0ELb1ELb0ELb0ELb0ELi2ELi4ELi4ELi4ELb0EEENS1_21CollectiveEpilogueBwdISA_SB_SD_Li256ELb0ELb0ELi2EEENS1_19SingleTileSchedulerILb0ELb0ELb0ELi128EEEEEEEEEvNT_6ParamsE) ;  /* 0xffff15b008007950 */ /* 0x000fea0003c3ffff */
        .type           $_ZN7cutlass13device_kernelIN5flash19enable_sm80_to_sm89INS1_16FlashAttnBwdSm80INS1_25CollectiveMainloopBwdSm80ILi2ELi2EN4cute5tupleIJNS5_1CILi128EEES8_NS7_ILi64EEEEEENS_10bfloat16_tEfNS_4arch4Sm80ELb0ELb0ELb1ELb0ELb1ELb0ELb0ELb0ELi2ELi4ELi4ELi4ELb0EEENS1_21CollectiveEpilogueBwdISA_SB_SD_Li256ELb0ELb0ELi2EEENS1_19SingleTileSchedulerILb0ELb0ELb0ELi128EEEEEEEEEvNT_6ParamsE$_ZZN4cute6upcastILi2ENS_5tupleIJNS1_IJNS_1CILi1EEENS1_IJNS2_ILi2EEES4_S4_EEEEEES4_NS1_IJS4_S4_EEEEEENS1_IJNS1_IJNS2_ILi0EEENS1_IJS3_NS2_ILi512EEEiEEEEEENS2_ILi4096EEENS1_IJiNS2_ILi8192EEEEEEEEEEEDaRKT0_RKT1_ENKUlRKT_RKT0_E_clIS7_SF_EEDaSP_SS_,@function
        .size           $_ZN7cutlass13device_kernelIN5flash19enable_sm80_to_sm89INS1_16FlashAttnBwdSm80INS1_25CollectiveMainloopBwdSm80ILi2ELi2EN4cute5tupleIJNS5_1CILi128EEES8_NS7_ILi64EEEEEENS_10bfloat16_tEfNS_4arch4Sm80ELb0ELb0ELb1ELb0ELb1ELb0ELb0ELb0ELi2ELi4ELi4ELi4ELb0EEENS1_21CollectiveEpilogueBwdISA_SB_SD_Li256ELb0ELb0ELi2EEENS1_19SingleTileSchedulerILb0ELb0ELb0ELi128EEEEEEEEEvNT_6ParamsE$_ZZN4cute6upcastILi2ENS_5tupleIJNS1_IJNS_1CILi1EEENS1_IJNS2_ILi2EEES4_S4_EEEEEES4_NS1_IJS4_S4_EEEEEENS1_IJNS1_IJNS2_ILi0EEENS1_IJS3_NS2_ILi512EEEiEEEEEENS2_ILi4096EEENS1_IJiNS2_ILi8192EEEEEEEEEEEDaRKT0_RKT1_ENKUlRKT_RKT0_E_clIS7_SF_EEDaSP_SS_,($_ZN7cutlass13device_kernelIN5flash19enable_sm80_to_sm89INS1_16FlashAttnBwdSm80INS1_25CollectiveMainloopBwdSm80ILi2ELi2EN4cute5tupleIJNS5_1CILi128EEES8_NS7_ILi64EEEEEENS_10bfloat16_tEfNS_4arch4Sm80ELb0ELb0ELb1ELb0ELb1ELb0ELb0ELb0ELi2ELi4ELi4ELi4ELb0EEENS1_21CollectiveEpilogueBwdISA_SB_SD_Li256ELb0ELb0ELi2EEENS1_19SingleTileSchedulerILb0ELb0ELb0ELi128EEEEEEEEEvNT_6ParamsE$_ZZN4cute6upcastILi2ENS_5tupleIJNS_1CILi1EEENS1_IJNS2_ILi2EEES4_S4_EEEEEENS1_IJNS2_ILi0EEENS1_IJS3_NS2_ILi512EEEiEEEEEEEEDaRKT0_RKT1_ENKUlRKT_RKT0_E_clIS5_S9_EEDaSJ_SM_ - $_ZN7cutlass13device_kernelIN5flash19enable_sm80_to_sm89INS1_16FlashAttnBwdSm80INS1_25CollectiveMainloopBwdSm80ILi2ELi2EN4cute5tupleIJNS5_1CILi128EEES8_NS7_ILi64EEEEEENS_10bfloat16_tEfNS_4arch4Sm80ELb0ELb0ELb1ELb0ELb1ELb0ELb0ELb0ELi2ELi4ELi4ELi4ELb0EEENS1_21CollectiveEpilogueBwdISA_SB_SD_Li256ELb0ELb0ELi2EEENS1_19SingleTileSchedulerILb0ELb0ELb0ELi128EEEEEEEEEvNT_6ParamsE$_ZZN4cute6upcastILi2ENS_5tupleIJNS1_IJNS_1CILi1EEENS1_IJNS2_ILi2EEES4_S4_EEEEEES4_NS1_IJS4_S4_EEEEEENS1_IJNS1_IJNS2_ILi0EEENS1_IJS3_NS2_ILi512EEEiEEEEEENS2_ILi4096EEENS1_IJiNS2_ILi8192EEEEEEEEEEEDaRKT0_RKT1_ENKUlRKT_RKT0_E_clIS7_SF_EEDaSP_SS_)
$_ZN7cutlass13device_kernelIN5flash19enable_sm80_to_sm89INS1_16FlashAttnBwdSm80INS1_25CollectiveMainloopBwdSm80ILi2ELi2EN4cute5tupleIJNS5_1CILi128EEES8_NS7_ILi64EEEEEENS_10bfloat16_tEfNS_4arch4Sm80ELb0ELb0ELb1ELb0ELb1ELb0ELb0ELb0ELi2ELi4ELi4ELi4ELb0EEENS1_21CollectiveEpilogueBwdISA_SB_SD_Li256ELb0ELb0ELi2EEENS1_19SingleTileSchedulerILb0ELb0ELb0ELi128EEEEEEEEEvNT_6ParamsE$_ZZN4cute6upcastILi2ENS_5tupleIJNS1_IJNS_1CILi1EEENS1_IJNS2_ILi2EEES4_S4_EEEEEES4_NS1_IJS4_S4_EEEEEENS1_IJNS1_IJNS2_ILi0EEENS1_IJS3_NS2_ILi512EEEiEEEEEENS2_ILi4096EEENS1_IJiNS2_ILi8192EEEEEEEEEEEDaRKT0_RKT1_ENKUlRKT_RKT0_E_clIS7_SF_EEDaSP_SS_:
[----:B------:R-:W-:Y:S02]  /*ea50*/  IADD3 R8, R1, 0x1380, RZ ;  /* 0x0000138001087810 */ /* 0x000fe40007ffe0ff */
[----:B------:R-:W-:Y:S02]  /*ea60*/  MOV R62, 0xeaa0 ;  /* 0x0000eaa0003e7802 */ /* 0x000fe40000000f00 */
[----:B------:R-:W-:-:S04]  /*ea70*/  IADD3 R8, R8, c[0x0][0x20], RZ ;  /* 0x0000080008087a10 */ /* 0x000fc80007ffe0ff */
[----:B------:R-:W-:Y:S02]  /*ea80*/  IADD3 R9, R8, 0x4, RZ ;  /* 0x0000000408097810 */ /* 0x000fe40007ffe0ff */
[----:B------:R-:W-:Y:S05]  /*ea90*/  CALL.REL.NOINC `($_ZN7cutlass13device_kernelIN5flash19enable_sm80_to_sm89INS1_16FlashAttnBwdSm80INS1_25CollectiveMainloopBwdSm80ILi2ELi2EN4cute5tupleIJNS5_1CILi128EEES8_NS7_ILi64EEEEEENS_10bfloat16_tEfNS_4arch4Sm80ELb0ELb0ELb1ELb0ELb1ELb0ELb0ELb0ELi2ELi4ELi4ELi4ELb0EEENS1_21CollectiveEpilogueBwdISA_SB_SD_Li256ELb0ELb0ELi2EEENS1_19SingleTileSchedulerILb0ELb0ELb0ELi128EEEEEEEEEvNT_6ParamsE$_ZZN4cute6upcastILi2ENS_5tupleIJNS_1CILi2EEES3_EEENS1_IJiNS2_ILi8192EEEEEEEEDaRKT0_RKT1_ENKUlRKT_RKT0_E_clIS3_iEEDaSF_SI_) ;  /* 0x0000015000007944 */ /* 0x000fea0003c00000 */
[----:B------:R-:W-:Y:S02]  /*eaa0*/  MOV R4, 0xeac0 ;  /* 0x0000eac000047802 */ /* 0x000fe40000000f00 */
[----:B-1---5:R-:W-:Y:S05]  /*eab0*/  CALL.REL.NOINC `($_ZN7cutlass13device_kernelIN5flash19enable_sm80_to_sm89INS1_16FlashAttnBwdSm80INS1_25CollectiveMainloopBwdSm80ILi2ELi2EN4cute5tupleIJNS5_1CILi128EEES8_NS7_ILi64EEEEEENS_10bfloat16_tEfNS_4arch4Sm80ELb0ELb0ELb1ELb0ELb1ELb0ELb0ELb0ELi2ELi4ELi4ELi4ELb0EEENS1_21CollectiveEpilogueBwdISA_SB_SD_Li256ELb0ELb0ELi2EEENS1_19SingleTileSchedulerILb0ELb0ELb0ELi128EEEEEEEEEvNT_6ParamsE$_ZN4cute3eso3ESOILb0ELb1EJiNS_1CILi4096EEEEEC2ERKiRKS3_) ;  /* 0xffff860000007944 */ /* 0x022fea0003c3ffff */
[----:B-1----:R1:W5:Y:S01]  /*eac0*/  LDL R2, [R1+0x1384] ;  /* 0x0013840001027983 */ /* 0x0023620000100800 */
[----:B------:R-:W-:-:S03]  /*ead0*/  MOV R6, 0xeaf0 ;  /* 0x0000eaf000067802 */ /* 0x000fc60000000f00 */
[----:B-1---5:R-:W-:Y:S05]  /*eae0*/  CALL.REL.NOINC `($_ZN7cutlass13device_kernelIN5flash19enable_sm80_to_sm89INS1_16FlashAttnBwdSm80INS1_25CollectiveMainloopBwdSm80ILi2ELi2EN4cute5tupleIJNS5_1CILi128EEES8_NS7_ILi64EEEEEENS_10bfloat16_tEfNS_4arch4Sm80ELb0ELb0ELb1ELb0ELb1ELb0ELb0ELb0ELi2ELi4ELi4ELi4ELb0EEENS1_21CollectiveEpilogueBwdISA_SB_SD_Li256ELb0ELb0ELi2EEENS1_19SingleTileSchedulerILb0ELb0ELb0ELi128EEEEEEEEEvNT_6ParamsE$_ZN4cute5tupleIJNS0_IJNS_1CILi2EEES2_EEENS0_IJiNS1_ILi4096EEEEEEEEC2ERKS3_RKS5_) ;  /* 0xffffbec000007944 */ /* 0x022fea0003c3ffff */
[----:B------:R1:W5:Y:S01]  /*eaf0*/  LDL R2, [R1+0x1380] ;  /* 0x0013800001027983 */ /* 0x0003620000100800 */
[----:B------:R-:W-:-:S04]  /*eb00*/  MOV R11, 0x0 ;  /* 0x00000000000b7802 */ /* 0x000fc80000000f00 */
[----:B------:R-:W-:Y:S05]  /*eb10*/  RET.REL.NODEC R10 `(_ZN7cutlass13device_kernelIN5flash19enable_sm80_to_sm89INS1_16FlashAttnBwdSm80INS1_25CollectiveMainloopBwdSm80ILi2ELi2EN4cute5tupleIJNS5_1CILi128EEES8_NS7_ILi64EEEEEENS_10bfloat16_tEfNS_4arch4Sm80ELb0ELb0ELb1ELb0ELb1ELb0ELb0ELb0ELi2ELi4ELi4ELi4ELb0EEENS1_21CollectiveEpilogueBwdISA_SB_SD_Li256ELb0ELb0ELi2EEENS1_19SingleTileSchedulerILb0ELb0ELb0ELi128EEEEEEEEEvNT_6ParamsE) ;  /* 0xffff14e00a007950 */ /* 0x000fea0003c3ffff */
        .type           $_ZN7cutlass13device_kernelIN5flash19enable_sm80_to_sm89INS1_16FlashAttnBwdSm80INS1_25CollectiveMainloopBwdSm80ILi2ELi2EN4cute5tupleIJNS5_1CILi128EEES8_NS7_ILi64EEEEEENS_10bfloat16_tEfNS_4arch4Sm80ELb0ELb0ELb1ELb0ELb1ELb0ELb0ELb0ELi2ELi4ELi4ELi4ELb0EEENS1_21CollectiveEpilogueBwdISA_SB_SD_Li256ELb0ELb0ELi2EEENS1_19SingleTileSchedulerILb0ELb0ELb0ELi128EEEEEEEEEvNT_6ParamsE$_ZZN4cute6upcastILi2ENS_5tupleIJNS_1CILi1EEENS1_IJNS2_ILi2EEES4_S4_EEEEEENS1_IJNS2_ILi0EEENS1_IJS3_NS2_ILi512EEEiEEEEEEEEDaRKT0_RKT1_ENKUlRKT_RKT0_E_clIS5_S9_EEDaSJ_SM_,@function
        .size           $_ZN7cutlass13device_kernelIN5flash19enable_sm80_to_sm89INS1_16FlashAttnBwdSm80INS1_25CollectiveMainloopBwdSm80ILi2ELi2EN4cute5tupleIJNS5_1CILi128EEES8_NS7_ILi64EEEEEENS_10bfloat16_tEfNS_4arch4Sm80ELb0ELb0ELb1ELb0ELb1ELb0ELb0ELb0ELi2ELi4ELi4ELi4ELb0EEENS1_21CollectiveEpilogueBwdISA_SB_SD_Li256ELb0ELb0ELi2EEENS1_19SingleTileSchedulerILb0ELb0ELb0ELi128EEEEEEEEEvNT_6ParamsE$_ZZN4cute6upcastILi2ENS_5tupleIJNS_1CILi1EEENS1_IJNS2_ILi2EEES4_S4_EEEEEENS1_IJNS2_ILi0EEENS1_IJS3_NS2_ILi512EEEiEEEEEEEEDaRKT0_RKT1_ENKUlRKT_RKT0_E_clIS5_S9_EEDaSJ_SM_,($_ZN7cutlass13device_kernelIN5flash19enable_sm80_to_sm89INS1_16FlashAttnBwdSm80INS1_25CollectiveMainloopBwdSm80ILi2ELi2EN4cute5tupleIJNS5_1CILi128EEES8_NS7_ILi64EEEEEENS_10bfloat16_tEfNS_4arch4Sm80ELb0ELb0ELb1ELb0ELb1ELb0ELb0ELb0ELi2ELi4ELi4ELi4ELb0EEENS1_21CollectiveEpilogueBwdISA_SB_SD_Li256ELb0ELb0ELi2EEENS1_19SingleTileSchedulerILb0ELb0ELb0ELi128EEEEEEEEEvNT_6ParamsE$_ZZN4cute6upcastILi2ENS_5tupleIJNS_1CILi2EEES3_EEENS1_IJiNS2_ILi8192EEEEEEEEDaRKT0_RKT1_ENKUlRKT_RKT0_E_clIS3_iEEDaSF_SI_ - $_ZN7cutlass13device_kernelIN5flash19enable_sm80_to_sm89INS1_16FlashAttnBwdSm80INS1_25CollectiveMainloopBwdSm80ILi2ELi2EN4cute5tupleIJNS5_1CILi128EEES8_NS7_ILi64EEEEEENS_10bfloat16_tEfNS_4arch4Sm80ELb0ELb0ELb1ELb0ELb1ELb0ELb0ELb0ELi2ELi4ELi4ELi4ELb0EEENS1_21CollectiveEpilogueBwdISA_SB_SD_Li256ELb0ELb0ELi2EEENS1_19SingleTileSchedulerILb0ELb0ELb0ELi128EEEEEEEEEvNT_6ParamsE$_ZZN4cute6upcastILi2ENS_5tupleIJNS_1CILi1EEENS1_IJNS2_ILi2EEES4_S4_EEEEEENS1_IJNS2_ILi0EEENS1_IJS3_NS2_ILi512EEEiEEEEEEEEDaRKT0_RKT1_ENKUlRKT_RKT0_E_clIS5_S9_EEDaSJ_SM_)
$_ZN7cutlass13device_kernelIN5flash19enable_sm80_to_sm89INS1_16FlashAttnBwdSm80INS1_25CollectiveMainloopBwdSm80ILi2ELi2EN4cute5tupleIJNS5_1CILi128EEES8_NS7_ILi64EEEEEENS_10bfloat16_tEfNS_4arch4Sm80ELb0ELb0ELb1ELb0ELb1ELb0ELb0ELb0ELi2ELi4ELi4ELi4ELb0EEENS1_21CollectiveEpilogueBwdISA_SB_SD_Li256ELb0ELb0ELi2EEENS1_19SingleTileSchedulerILb0ELb0ELb0ELi128EEEEEEEEEvNT_6ParamsE$_ZZN4cute6upcastILi2ENS_5tupleIJNS_1CILi1EEENS1_IJNS2_ILi2EEES4_S4_EEEEEENS1_IJNS2_ILi0EEENS1_IJS3_NS2_ILi512EEEiEEEEEEEEDaRKT0_RKT1_ENKUlRKT_RKT0_E_clIS5_S9_EEDaSJ_SM_:
[----:B------:R-:W-:Y:S02]  /*eb20*/  IADD3 R11, R1, 0x1388, RZ ;  /* 0x00001388010b7810 */ /* 0x000fe40007ffe0ff */
[----:B------:R-:W-:Y:S02]  /*eb30*/  MOV R62, 0xeb70 ;  /* 0x0000eb70003e7802 */ /* 0x000fe40000000f00 */
[----:B------:R-:W-:-:S04]  /*eb40*/  IADD3 R11, R11, c[0x0][0x20], RZ ;  /* 0x000008000b0b7a10 */ /* 0x000fc80007ffe0ff */
[----:B------:R-:W-:Y:S02]  /*eb50*/  IADD3 R38, R11, 0x4, RZ ;  /* 0x000000040b267810 */ /* 0x000fe40007ffe0ff */
[----:B------:R-:W-:Y:S05]  /*eb60*/  CALL.REL.NOINC `($_ZN7cutlass13device_kernelIN5flash19enable_sm80_to_sm89INS1_16FlashAttnBwdSm80INS1_25CollectiveMainloopBwdSm80ILi2ELi2EN4cute5tupleIJNS5_1CILi128EEES8_NS7_ILi64EEEEEENS_10bfloat16_tEfNS_4arch4Sm80ELb0ELb0ELb1ELb0ELb1ELb0ELb0ELb0ELi2ELi4ELi4ELi4ELb0EEENS1_21CollectiveEpilogueBwdISA_SB_SD_Li256ELb0ELb0ELi2EEENS1_19SingleTileSchedulerILb0ELb0ELb0ELi128EEEEEEEEEvNT_6ParamsE$_ZZN4cute6upcastILi2ENS_5tupleIJNS_1CILi2EEES3_S3_EEENS1_IJNS2_ILi1EEENS2_ILi512EEEiEEEEEDaRKT0_RKT1_ENKUlRKT_RKT0_E_clIS3_iEEDaSG_SJ_) ;  /* 0x0000011000007944 */ /* 0x000fea0003c00000 */
[----:B------:R-:W-:Y:S02]  /*eb70*/  MOV R4, 0xeb90 ;  /* 0x0000eb9000047802 */ /* 0x000fe40000000f00 */
[----:B-1---5:R-:W-:Y:S05]  /*eb80*/  CALL.REL.NOINC `($_ZN7cutlass13device_kernelIN5flash19enable_sm80_to_sm89INS1_16FlashAttnBwdSm80INS1_25CollectiveMainloopBwdSm80ILi2ELi2EN4cute5tupleIJNS5_1CILi128EEES8_NS7_ILi64EEEEEENS_10bfloat16_tEfNS_4arch4Sm80ELb0ELb0ELb1ELb0ELb1ELb0ELb0ELb0ELi2ELi4ELi4ELi4ELb0EEENS1_21CollectiveEpilogueBwdISA_SB_SD_Li256ELb0ELb0ELi2EEENS1_19SingleTileSchedulerILb0ELb0ELb0ELi128EEEEEEEEEvNT_6ParamsE$_ZN4cute3eso3ESOILb1ELb0EJNS_1CILi1EEENS2_ILi256EEEiEEC2ERKS3_RKS4_RKi) ;  /* 0xffff8c4000007944 */ /* 0x022fea0003c3ffff */
[----:B-1----:R1:W5:Y:S01]  /*eb90*/  LDL R2, [R1+0x138c] ;  /* 0x00138c0001027983 */ /* 0x0023620000100800 */
[----:B------:R-:W-:-:S03]  /*eba0*/  MOV R6, 0xebc0 ;  /* 0x0000ebc000067802 */ /* 0x000fc60000000f00 */
[----:B-1---5:R-:W-:Y:S05]  /*ebb0*/  CALL.REL.NOINC `($_ZN7cutlass13device_kernelIN5flash19enable_sm80_to_sm89INS1_16FlashAttnBwdSm80INS1_25CollectiveMainloopBwdSm80ILi2ELi2EN4cute5tupleIJNS5_1CILi128EEES8_NS7_ILi64EEEEEENS_10bfloat16_tEfNS_4arch4Sm80ELb0ELb0ELb1ELb0ELb1ELb0ELb0ELb0ELi2ELi4ELi4ELi4ELb0EEENS1_21CollectiveEpilogueBwdISA_SB_SD_Li256ELb0ELb0ELi2EEENS1_19SingleTileSchedulerILb0ELb0ELb0ELi128EEEEEEEEEvNT_6ParamsE$_ZN4cute5tupleIJNS0_IJNS_1CILi1EEENS1_ILi2EEES3_EEENS0_IJS2_NS1_ILi256EEEiEEEEEC2ERKS4_RKS6_) ;  /* 0xffffbd1000007944 */ /* 0x022fea0003c3ffff */
[----:B------:R1:W5:Y:S01]  /*ebc0*/  LDL R2, [R1+0x1388] ;  /* 0x0013880001027983 */ /* 0x0003620000100800 */
[----:B------:R-:W-:-:S04]  /*ebd0*/  MOV R65, 0x0 ;  /* 0x0000000000417802 */ /* 0x000fc80000000f00 */
[----:B------:R-:W-:Y:S05]  /*ebe0*/  RET.REL.NODEC R64 `(_ZN7cutlass13device_kernelIN5flash19enable_sm80_to_sm89INS1_16FlashAttnBwdSm80INS1_25CollectiveMainloopBwdSm80ILi2ELi2EN4cute5tupleIJNS5_1CILi128EEES8_NS7_ILi64EEEEEENS_10bfloat16_tEfNS_4arch4Sm80ELb0ELb0ELb1ELb0ELb1ELb0ELb0ELb0ELi2ELi4ELi4ELi4ELb0EEENS1_21CollectiveEpilogueBwdISA_SB_SD_Li256ELb0ELb0ELi2EEENS1_19SingleTileSchedulerILb0ELb0ELb0ELi128EEEEEEEEEvNT_6ParamsE) ;  /* 0xffff141040007950 */ /* 0x000fea0003c3ffff */
        .type           $_ZN7cutlass13device_kernelIN5flash19enable_sm80_to_sm89INS1_16FlashAttnBwdSm80INS1_25CollectiveMainloopBwdSm80ILi2ELi2EN4cute5tupleIJNS5_1CILi128EEES8_NS7_ILi64EEEEEENS_10bfloat16_tEfNS_4arch4Sm80ELb0ELb0ELb1ELb0ELb1ELb0ELb0ELb0ELi2ELi4ELi4ELi4ELb0EEENS1_21CollectiveEpilogueBwdISA_SB_SD_Li256ELb0ELb0ELi2EEENS1_19SingleTileSchedulerILb0ELb0ELb0ELi128EEEEEEEEEvNT_6ParamsE$_ZZN4cute6upcastILi2ENS_5tupleIJNS_1CILi2EEES3_EEENS1_IJiNS2_ILi8192EEEEEEEEDaRKT0_RKT1_ENKUlRKT_RKT0_E_clIS3_iEEDaSF_SI_,@function
        .size           $_ZN7cutlass13device_kernelIN5flash19enable_sm80_to_sm89INS1_16FlashAttnBwdSm80INS1_25CollectiveMainloopBwdSm80ILi2ELi2EN4cute5tupleIJNS5_1CILi128EEES8_NS7_ILi64EEEEEENS_10bfloat16_tEfNS_4arch4Sm80ELb0ELb0ELb1ELb0ELb1ELb0ELb0ELb0ELi2ELi4ELi4ELi4ELb0EEENS1_21CollectiveEpilogueBwdISA_SB_SD_Li256ELb0ELb0ELi2EEENS1_19SingleTileSchedulerILb0ELb0ELb0ELi128EEEEEEEEEvNT_6ParamsE$_ZZN4cute6upcastILi2ENS_5tupleIJNS_1CILi2EEES3_EEENS1_IJiNS2_ILi8192EEEEEEEEDaRKT0_RKT1_ENKUlRKT_RKT0_E_clIS3_iEEDaSF_SI_,($_ZN7cutlass13device_kernelIN5flash19enable_sm80_to_sm89INS1_16FlashAttnBwdSm80INS1_25CollectiveMainloopBwdSm80ILi2ELi2EN4cute5tupleIJNS5_1CILi128EEES8_NS7_ILi64EEEEEENS_10bfloat16_tEfNS_4arch4Sm80ELb0ELb0ELb1ELb0ELb1ELb0ELb0ELb0ELi2ELi4ELi4ELi4ELb0EEENS1_21CollectiveEpilogueBwdISA_SB_SD_Li256ELb0ELb0ELi2EEENS1_19SingleTileSchedulerILb0ELb0ELb0ELi128EEEEEEEEEvNT_6ParamsE$_ZZN4cute6upcastILi2ENS_5tupleIJNS_1CILi2EEES3_S3_EEENS1_IJNS2_ILi1EEENS2_ILi512EEEiEEEEEDaRKT0_RKT1_ENKUlRKT_RKT0_E_clIS3_iEEDaSG_SJ_ - $_ZN7cutlass13device_kernelIN5flash19enable_sm80_to_sm89INS1_16FlashAttnBwdSm80INS1_25CollectiveMainloopBwdSm80ILi2ELi2EN4cute5tupleIJNS5_1CILi128EEES8_NS7_ILi64EEEEEENS_10bfloat16_tEfNS_4arch4Sm80ELb0ELb0ELb1ELb0ELb1ELb0ELb0ELb0ELi2ELi4ELi4ELi4ELb0EEENS1_21CollectiveEpilogueBwdISA_SB_SD_Li256ELb0ELb0ELi2EEENS1_19SingleTileSchedulerILb0ELb0ELb0ELi128EEEEEEEEEvNT_6ParamsE$_ZZN4cute6upcastILi2ENS_5tupleIJNS_1CILi2EEES3_EEENS1_IJiNS2_ILi8192EEEEEEEEDaRKT0_RKT1_ENKUlRKT_RKT0_E_clIS3_iEEDaSF_SI_)
$_ZN7cutlass13device_kernelIN5flash19enable_sm80_to_sm89INS1_16FlashAttnBwdSm80INS1_25CollectiveMainloopBwdSm80ILi2ELi2EN4cute5tupleIJNS5_1CILi128EEES8_NS7_ILi64EEEEEENS_10bfloat16_tEfNS_4arch4Sm80ELb0ELb0ELb1ELb0ELb1ELb0ELb0ELb0ELi2ELi4ELi4ELi4ELb0EEENS1_21CollectiveEpilogueBwdISA_SB_SD_Li256ELb0ELb0ELi2EEENS1_19SingleTileSchedulerILb0ELb0ELb0ELi128EEEEEEEEEvNT_6ParamsE$_ZZN4cute6upcastILi2ENS_5tupleIJNS_1CILi2EEES3_EEENS1_IJiNS2_ILi8192EEEEEEEEDaRKT0_RKT1_ENKUlRKT_RKT0_E_clIS3_iEEDaSF_SI_:
[----:B------:R-:W-:Y:S02]  /*ebf0*/  LEA.HI R3, R3, R3, RZ, 0x1 ;  /* 0x0000000303037211 */ /* 0x000fe400078f08ff */
[----:B------:R-:W-:Y:S02]  /*ec00*/  IADD3 R2, R1, 0x1388, RZ ;  /* 0x0000138801027810 */ /* 0x000fe40007ffe0ff */
[----:B------:R-:W-:Y:S02]  /*ec10*/  SHF.R.S32.HI R3, RZ, 0x1, R3 ;  /* 0x00000001ff037819 */ /* 0x000fe40000011403 */
[----:B------:R-:W-:Y:S02]  /*ec20*/  IADD3 R2, R2, c[0x0][0x20], RZ ;  /* 0x0000080002027a10 */ /* 0x000fe40007ffe0ff */
[----:B------:R-:W-:Y:S02]  /*ec30*/  MOV R6, 0xec50 ;  /* 0x0000ec5000067802 */ /* 0x000fe40000000f00 */
[----:B------:R-:W-:Y:S05]  /*ec40*/  CALL.REL.NOINC `($_ZN7cutlass13device_kernelIN5flash19enable_sm80_to_sm89INS1_16FlashAttnBwdSm80INS1_25CollectiveMainloopBwdSm80ILi2ELi2EN4cute5tupleIJNS5_1CILi128EEES8_NS7_ILi64EEEEEENS_10bfloat16_tEfNS_4arch4Sm80ELb0ELb0ELb1ELb0ELb1ELb0ELb0ELb0ELi2ELi4ELi4ELi4ELb0EEENS1_21CollectiveEpilogueBwdISA_SB_SD_Li256ELb0ELb0ELi2EEENS1_19SingleTileSchedulerILb0ELb0ELb0ELi128EEEEEEEEEvNT_6ParamsE$_ZN4cute5tupleIJNS_1CILi2EEEiEEC2ERKS2_RKi) ;  /* 0xffffbff000007944 */ /* 0x000fea0003c3ffff */
[----:B------:R1:W5:Y:S01]  /*ec50*/  LDL R2, [R1+0x1388] ;  /* 0x0013880001027983 */ /* 0x0003620000100800 */
[----:B------:R-:W-:-:S04]  /*ec60*/  MOV R63, 0x0 ;  /* 0x00000000003f7802 */ /* 0x000fc80000000f00 */
[----:B------:R-:W-:Y:S05]  /*ec70*/  RET.REL.NODEC R62 `(_ZN7cutlass13device_kernelIN5flash19enable_sm80_to_sm89INS1_16FlashAttnBwdSm80INS1_25CollectiveMainloopBwdSm80ILi2ELi2EN4cute5tupleIJNS5_1CILi128EEES8_NS7_ILi64EEEEEENS_10bfloat16_tEfNS_4arch4Sm80ELb0ELb0ELb1ELb0ELb1ELb0ELb0ELb0ELi2ELi4ELi4ELi4ELb0EEENS1_21CollectiveEpilogueBwdISA_SB_SD_Li256ELb0ELb0ELi2EEENS1_19SingleTileSchedulerILb0ELb0ELb0ELi128EEEEEEEEEvNT_6ParamsE) ;  /* 0xffff13803e007950 */ /* 0x000fea0003c3ffff */
        .type           $_ZN7cutlass13device_kernelIN5flash19enable_sm80_to_sm89INS1_16FlashAttnBwdSm80INS1_25CollectiveMainloopBwdSm80ILi2ELi2EN4cute5tupleIJNS5_1CILi128EEES8_NS7_ILi64EEEEEENS_10bfloat16_tEfNS_4arch4Sm80ELb0ELb0ELb1ELb0ELb1ELb0ELb0ELb0ELi2ELi4ELi4ELi4ELb0EEENS1_21CollectiveEpilogueBwdISA_SB_SD_Li256ELb0ELb0ELi2EEENS1_19SingleTileSchedulerILb0ELb0ELb0ELi128EEEEEEEEEvNT_6ParamsE$_ZZN4cute6upcastILi2ENS_5tupleIJNS_1CILi2EEES3_S3_EEENS1_IJNS2_ILi1EEENS2_ILi512EEEiEEEEEDaRKT0_RKT1_ENKUlRKT_RKT0_E_clIS3_iEEDaSG_SJ_,@function
        .size           $_ZN7cutlass13device_kernelIN5flash19enable_sm80_to_sm89INS1_16FlashAttnBwdSm80INS1_25CollectiveMainloopBwdSm80ILi2ELi2EN4cute5tupleIJNS5_1CILi128EEES8_NS7_ILi64EEEEEENS_10bfloat16_tEfNS_4arch4Sm80ELb0ELb0ELb1ELb0ELb1ELb0ELb0ELb0ELi2ELi4ELi4ELi4ELb0EEENS1_21CollectiveEpilogueBwdISA_SB_SD_Li256ELb0ELb0ELi2EEENS1_19SingleTileSchedulerILb0ELb0ELb0ELi128EEEEEEEEEvNT_6ParamsE$_ZZN4cute6upcastILi2ENS_5tupleIJNS_1CILi2EEES3_S3_EEENS1_IJNS2_ILi1EEENS2_ILi512EEEiEEEEEDaRKT0_RKT1_ENKUlRKT_RKT0_E_clIS3_iEEDaSG_SJ_,($_ZN7cutlass13device_kernelIN5flash19enable_sm80_to_sm89INS1_16FlashAttnBwdSm80INS1_25CollectiveMainloopBwdSm80ILi2ELi2EN4cute5tupleIJNS5_1CILi128EEES8_NS7_ILi64EEEEEENS_10bfloat16_tEfNS_4arch4Sm80ELb0ELb0ELb1ELb0ELb1ELb0ELb0ELb0ELi2ELi4ELi4ELi4ELb0EEENS1_21CollectiveEpilogueBwdISA_SB_SD_Li256ELb0ELb0ELi2EEENS1_19SingleTileSchedulerILb0ELb0ELb0ELi128EEEEEEEEEvNT_6ParamsE$_ZZN4cute7crd2crdINS_5tupleIJiiiNS_1CILi0EEEEEENS1_IJNS2_ILi32EEENS2_ILi4EEENS2_ILi2EEENS2_ILi1EEEEEENS1_IJS8_S8_S8_S8_EEEEEDaRKT_RKT0_RKT1_ENKUlRKT_RKT0_RKT1_E_clIiS5_S8_EEDaSM_SP_SS_ - $_ZN7cutlass13device_kernelIN5flash19enable_sm80_to_sm89INS1_16FlashAttnBwdSm80INS1_25CollectiveMainloopBwdSm80ILi2ELi2EN4cute5tupleIJNS5_1CILi128EEES8_NS7_ILi64EEEEEENS_10bfloat16_tEfNS_4arch4Sm80ELb0ELb0ELb1ELb0ELb1ELb0ELb0ELb0ELi2ELi4ELi4ELi4ELb0EEENS1_21CollectiveEpilogueBwdISA_SB_SD_Li256ELb0ELb0ELi2EEENS1_19SingleTileSchedulerILb0ELb0ELb0ELi128EEEEEEEEEvNT_6ParamsE$_ZZN4cute6upcastILi2ENS_5tupleIJNS_1CILi2EEES3_S3_EEENS1_IJNS2_ILi1EEENS2_ILi512EEEiEEEEEDaRKT0_RKT1_ENKUlRKT_RKT0_E_clIS3_iEEDaSG_SJ_)
$_ZN7cutlass13device_kernelIN5flash19enable_sm80_to_sm89INS1_16FlashAttnBwdSm80INS1_25CollectiveMainloopBwdSm80ILi2ELi2EN4cute5tupleIJNS5_1CILi128EEES8_NS7_ILi64EEEEEENS_10bfloat16_tEfNS_4arch4Sm80ELb0ELb0ELb1ELb0ELb1ELb0ELb0ELb0ELi2ELi4ELi4ELi4ELb0EEENS1_21CollectiveEpilogueBwdISA_SB_SD_Li256ELb0ELb0ELi2EEENS1_19SingleTileSchedulerILb0ELb0ELb0ELi128EEEEEEEEEvNT_6ParamsE$_ZZN4cute6upcastILi2ENS_5tupleIJNS_1CILi2EEES3_S3_EEENS1_IJNS2_ILi1EEENS2_ILi512EEEiEEEEEDaRKT0_RKT1_ENKUlRKT_RKT0_E_clIS3_iEEDaSG_SJ_:
        /* <DEDUP_REMOVED lines=9> */
        .type           $_ZN7cutlass13device_kernelIN5flash19enable_sm80_to_sm89INS1_16FlashAttnBwdSm80INS1_25CollectiveMainloopBwdSm80ILi2ELi2EN4cute5tupleIJNS5_1CILi128EEES8_NS7_ILi64EEEEEENS_10bfloat16_tEfNS_4arch4Sm80ELb0ELb0ELb1ELb0ELb1ELb0ELb0ELb0ELi2ELi4ELi4ELi4ELb0EEENS1_21CollectiveEpilogueBwdISA_SB_SD_Li256ELb0ELb0ELi2EEENS1_19SingleTileSchedulerILb0ELb0ELb0ELi128EEEEEEEEEvNT_6ParamsE$_ZZN4cute7crd2crdINS_5tupleIJiiiNS_1CILi0EEEEEENS1_IJNS2_ILi32EEENS2_ILi4EEENS2_ILi2EEENS2_ILi1EEEEEENS1_IJS8_S8_S8_S8_EEEEEDaRKT_RKT0_RKT1_ENKUlRKT_RKT0_RKT1_E_clIiS5_S8_EEDaSM_SP_SS_,@function
        .size           $_ZN7cutlass13device_kernelIN5flash19enable_sm80_to_sm89INS1_16FlashAttnBwdSm80INS1_25CollectiveMainloopBwdSm80ILi2ELi2EN4cute5tupleIJNS5_1CILi128EEES8_NS7_ILi64EEEEEENS_10bfloat16_tEfNS_4arch4Sm80ELb0ELb0ELb1ELb0ELb1ELb0ELb0ELb0ELi2ELi4ELi4ELi4ELb0EEENS1_21CollectiveEpilogueBwdISA_SB_SD_Li256ELb0ELb0ELi2EEENS1_19SingleTileSchedulerILb0ELb0ELb0ELi128EEEEEEEEEvNT_6ParamsE$_ZZN4cute7crd2crdINS_5tupleIJiiiNS_1CILi0EEEEEENS1_IJNS2_ILi32EEENS2_ILi4EEENS2_ILi2EEENS2_ILi1EEEEEENS1_IJS8_S8_S8_S8_EEEEEDaRKT_RKT0_RKT1_ENKUlRKT_RKT0_RKT1_E_clIiS5_S8_EEDaSM_SP_SS_,($_ZN7cutlass13device_kernelIN5flash19enable_sm80_to_sm89INS1_16FlashAttnBwdSm80INS1_25CollectiveMainloopBwdSm80ILi2ELi2EN4cute5tupleIJNS5_1CILi128EEES8_NS7_ILi64EEEEEENS_10bfloat16_tEfNS_4arch4Sm80ELb0ELb0ELb1ELb0ELb1ELb0ELb0ELb0ELi2ELi4ELi4ELi4ELb0EEENS1_21CollectiveEpilogueBwdISA_SB_SD_Li256ELb0ELb0ELi2EEENS1_19SingleTileSchedulerILb0ELb0ELb0ELi128EEEEEEEEEvNT_6ParamsE$_ZZN4cute7crd2crdINS_5tupleIJiiiNS_1CILi0EEEEEENS1_IJNS2_ILi32EEENS2_ILi4EEENS2_ILi2EEENS2_ILi1EEEEEENS1_IJS8_S8_S8_S8_EEEEEDaRKT_RKT0_RKT1_ENKUlRKT_RKT0_RKT1_E_clIiS6_S8_EEDaSM_SP_SS_ - $_ZN7cutlass13device_kernelIN5flash19enable_sm80_to_sm89INS1_16FlashAttnBwdSm80INS1_25CollectiveMainloopBwdSm80ILi2ELi2EN4cute5tupleIJNS5_1CILi128EEES8_NS7_ILi64EEEEEENS_10bfloat16_tEfNS_4arch4Sm80ELb0ELb0ELb1ELb0ELb1ELb0ELb0ELb0ELi2ELi4ELi4ELi4ELb0EEENS1_21CollectiveEpilogueBwdISA_SB_SD_Li256ELb0ELb0ELi2EEENS1_19SingleTileSchedulerILb0ELb0ELb0ELi128EEEEEEEEEvNT_6ParamsE$_ZZN4cute7crd2crdINS_5tupleIJiiiNS_1CILi0EEEEEENS1_IJNS2_ILi32EEENS2_ILi4EEENS2_ILi2EEENS2_ILi1EEEEEENS1_IJS8_S8_S8_S8_EEEEEDaRKT_RKT0_RKT1_ENKUlRKT_RKT0_RKT1_E_clIiS5_S8_EEDaSM_SP_SS_)
$_ZN7cutlass13device_kernelIN5flash19enable_sm80_to_sm89INS1_16FlashAttnBwdSm80INS1_25CollectiveMainloopBwdSm80ILi2ELi2EN4cute5tupleIJNS5_1CILi128EEES8_NS7_ILi64EEEEEENS_10bfloat16_tEfNS_4arch4Sm80ELb0ELb0ELb1ELb0ELb1ELb0ELb0ELb0ELi2ELi4ELi4ELi4ELb0EEENS1_21CollectiveEpilogueBwdISA_SB_SD_Li256ELb0ELb0ELi2EEENS1_19SingleTileSchedulerILb0ELb0ELb0ELi128EEEEEEEEEvNT_6ParamsE$_ZZN4cute7crd2crdINS_5tupleIJiiiNS_1CILi0EEEEEENS1_IJNS2_ILi32EEENS2_ILi4EEENS2_ILi2EEENS2_ILi1EEEEEENS1_IJS8_S8_S8_S8_EEEEEDaRKT_RKT0_RKT1_ENKUlRKT_RKT0_RKT1_E_clIiS5_S8_EEDaSM_SP_SS_:
[----:B------:R-:W-:Y:S02]  /*ed10*/  MOV R8, R6 ;  /* 0x0000000600087202 */ /* 0x000fe40000000f00 */
[----:B------:R-:W-:-:S04]  /*ed20*/  MOV R9, 0x0 ;  /* 0x0000000000097802 */ /* 0x000fc80000000f00 */
[----:B------:R-:W-:Y:S05]  /*ed30*/  RET.REL.NODEC R8 `(_ZN7cutlass13device_kernelIN5flash19enable_sm80_to_sm89INS1_16FlashAttnBwdSm80INS1_25CollectiveMainloopBwdSm80ILi2ELi2EN4cute5tupleIJNS5_1CILi128EEES8_NS7_ILi64EEEEEENS_10bfloat16_tEfNS_4arch4Sm80ELb0ELb0ELb1ELb0ELb1ELb0ELb0ELb0ELi2ELi4ELi4ELi4ELb0EEENS1_21CollectiveEpilogueBwdISA_SB_SD_Li256ELb0ELb0ELi2EEENS1_19SingleTileSchedulerILb0ELb0ELb0ELi128EEEEEEEEEvNT_6ParamsE) ;  /* 0xffff12c008007950 */ /* 0x000fea0003c3ffff */
        .type           $_ZN7cutlass13device_kernelIN5flash19enable_sm80_to_sm89INS1_16FlashAttnBwdSm80INS1_25CollectiveMainloopBwdSm80ILi2ELi2EN4cute5tupleIJNS5_1CILi128EEES8_NS7_ILi64EEEEEENS_10bfloat16_tEfNS_4arch4Sm80ELb0ELb0ELb1ELb0ELb1ELb0ELb0ELb0ELi2ELi4ELi4ELi4ELb0EEENS1_21CollectiveEpilogueBwdISA_SB_SD_Li256ELb0ELb0ELi2EEENS1_19SingleTileSchedulerILb0ELb0ELb0ELi128EEEEEEEEEvNT_6ParamsE$_ZZN4cute7crd2crdINS_5tupleIJiiiNS_1CILi0EEEEEENS1_IJNS2_ILi32EEENS2_ILi4EEENS2_ILi2EEENS2_ILi1EEEEEENS1_IJS8_S8_S8_S8_EEEEEDaRKT_RKT0_RKT1_ENKUlRKT_RKT0_RKT1_E_clIiS6_S8_EEDaSM_SP_SS_,@function
        .size           $_ZN7cutlass13device_kernelIN5flash19enable_sm80_to_sm89INS1_16FlashAttnBwdSm80INS1_25CollectiveMainloopBwdSm80ILi2ELi2EN4cute5tupleIJNS5_1CILi128EEES8_NS7_ILi64EEEEEENS_10bfloat16_tEfNS_4arch4Sm80ELb0ELb0ELb1ELb0ELb1ELb0ELb0ELb0ELi2ELi4ELi4ELi4ELb0EEENS1_21CollectiveEpilogueBwdISA_SB_SD_Li256ELb0ELb0ELi2EEENS1_19SingleTileSchedulerILb0ELb0ELb0ELi128EEEEEEEEEvNT_6ParamsE$_ZZN4cute7crd2crdINS_5tupleIJiiiNS_1CILi0EEEEEENS1_IJNS2_ILi32EEENS2_ILi4EEENS2_ILi2EEENS2_ILi1EEEEEENS1_IJS8_S8_S8_S8_EEEEEDaRKT_RKT0_RKT1_ENKUlRKT_RKT0_RKT1_E_clIiS6_S8_EEDaSM_SP_SS_,($_ZN7cutlass13device_kernelIN5flash19enable_sm80_to_sm89INS1_16FlashAttnBwdSm80INS1_25CollectiveMainloopBwdSm80ILi2ELi2EN4cute5tupleIJNS5_1CILi128EEES8_NS7_ILi64EEEEEENS_10bfloat16_tEfNS_4arch4Sm80ELb0ELb0ELb1ELb0ELb1ELb0ELb0ELb0ELi2ELi4ELi4ELi4ELb0EEENS1_21CollectiveEpilogueBwdISA_SB_SD_Li256ELb0ELb0ELi2EEENS1_19SingleTileSchedulerILb0ELb0ELb0ELi128EEEEEEEEEvNT_6ParamsE$_ZZN4cute7crd2crdINS_5tupleIJiiiNS_1CILi0EEEEEENS1_IJNS2_ILi32EEENS2_ILi4EEENS2_ILi2EEENS2_ILi1EEEEEENS1_IJS8_S8_S8_S8_EEEEEDaRKT_RKT0_RKT1_ENKUlRKT_RKT0_RKT1_E_clIiS7_S8_EEDaSM_SP_SS_ - $_ZN7cutlass13device_kernelIN5flash19enable_sm80_to_sm89INS1_16FlashAttnBwdSm80INS1_25CollectiveMainloopBwdSm80ILi2ELi2EN4cute5tupleIJNS5_1CILi128EEES8_NS7_ILi64EEEEEENS_10bfloat16_tEfNS_4arch4Sm80ELb0ELb0ELb1ELb0ELb1ELb0ELb0ELb0ELi2ELi4ELi4ELi4ELb0EEENS1_21CollectiveEpilogueBwdISA_SB_SD_Li256ELb0ELb0ELi2EEENS1_19SingleTileSchedulerILb0ELb0ELb0ELi128EEEEEEEEEvNT_6ParamsE$_ZZN4cute7crd2crdINS_5tupleIJiiiNS_1CILi0EEEEEENS1_IJNS2_ILi32EEENS2_ILi4EEENS2_ILi2EEENS2_ILi1EEEEEENS1_IJS8_S8_S8_S8_EEEEEDaRKT_RKT0_RKT1_ENKUlRKT_RKT0_RKT1_E_clIiS6_S8_EEDaSM_SP_SS_)
$_ZN7cutlass13device_kernelIN5flash19enable_sm80_to_sm89INS1_16FlashAttnBwdSm80INS1_25CollectiveMainloopBwdSm80ILi2ELi2EN4cute5tupleIJNS5_1CILi128EEES8_NS7_ILi64EEEEEENS_10bfloat16_tEfNS_4arch4Sm80ELb0ELb0ELb1ELb0ELb1ELb0ELb0ELb0ELi2ELi4ELi4ELi4ELb0EEENS1_21CollectiveEpilogueBwdISA_SB_SD_Li256ELb0ELb0ELi2EEENS1_19SingleTileSchedulerILb0ELb0ELb0ELi128EEEEEEEEEvNT_6ParamsE$_ZZN4cute7crd2crdINS_5tupleIJiiiNS_1CILi0EEEEEENS1_IJNS2_ILi32EEENS2_ILi4EEENS2_ILi2EEENS2_ILi1EEEEEENS1_IJS8_S8_S8_S8_EEEEEDaRKT_RKT0_RKT1_ENKUlRKT_RKT0_RKT1_E_clIiS6_S8_EEDaSM_SP_SS_:
[----:B------:R-:W-:Y:S02]  /*ed40*/  MOV R8, R2 ;  /* 0x0000000200087202 */ /* 0x000fe40000000f00 */
[----:B------:R-:W-:-:S04]  /*ed50*/  MOV R9, 0x0 ;  /* 0x0000000000097802 */ /* 0x000fc80000000f00 */
[----:B------:R-:W-:Y:S05]  /*ed60*/  RET.REL.NODEC R8 `(_ZN7cutlass13device_kernelIN5flash19enable_sm80_to_sm89INS1_16FlashAttnBwdSm80INS1_25CollectiveMainloopBwdSm80ILi2ELi2EN4cute5tupleIJNS5_1CILi128EEES8_NS7_ILi64EEEEEENS_10bfloat16_tEfNS_4arch4Sm80ELb0ELb0ELb1ELb0ELb1ELb0ELb0ELb0ELi2ELi4ELi4ELi4ELb0EEENS1_21CollectiveEpilogueBwdISA_SB_SD_Li256ELb0ELb0ELi2EEENS1_19SingleTileSchedulerILb0ELb0ELb0ELi128EEEEEEEEEvNT_6ParamsE) ;  /* 0xffff129008007950 */ /* 0x000fea0003c3ffff */
        .type           $_ZN7cutlass13device_kernelIN5flash19enable_sm80_to_sm89INS1_16FlashAttnBwdSm80INS1_25CollectiveMainloopBwdSm80ILi2ELi2EN4cute5tupleIJNS5_1CILi128EEES8_NS7_ILi64EEEEEENS_10bfloat16_tEfNS_4arch4Sm80ELb0ELb0ELb1ELb0ELb1ELb0ELb0ELb0ELi2ELi4ELi4ELi4ELb0EEENS1_21CollectiveEpilogueBwdISA_SB_SD_Li256ELb0ELb0ELi2EEENS1_19SingleTileSchedulerILb0ELb0ELb0ELi128EEEEEEEEEvNT_6ParamsE$_ZZN4cute7crd2crdINS_5tupleIJiiiNS_1CILi0EEEEEENS1_IJNS2_ILi32EEENS2_ILi4EEENS2_ILi2EEENS2_ILi1EEEEEENS1_IJS8_S8_S8_S8_EEEEEDaRKT_RKT0_RKT1_ENKUlRKT_RKT0_RKT1_E_clIiS7_S8_EEDaSM_SP_SS_,@function
        .size           $_ZN7cutlass13device_kernelIN5flash19enable_sm80_to_sm89INS1_16FlashAttnBwdSm80INS1_25CollectiveMainloopBwdSm80ILi2ELi2EN4cute5tupleIJNS5_1CILi128EEES8_NS7_ILi64EEEEEENS_10bfloat16_tEfNS_4arch4Sm80ELb0ELb0ELb1ELb0ELb1ELb0ELb0ELb0ELi2ELi4ELi4ELi4ELb0EEENS1_21CollectiveEpilogueBwdISA_SB_SD_Li256ELb0ELb0ELi2EEENS1_19SingleTileSchedulerILb0ELb0ELb0ELi128EEEEEEEEEvNT_6ParamsE$_ZZN4cute7crd2crdINS_5tupleIJiiiNS_1CILi0EEEEEENS1_IJNS2_ILi32EEENS2_ILi4EEENS2_ILi2EEENS2_ILi1EEEEEENS1_IJS8_S8_S8_S8_EEEEEDaRKT_RKT0_RKT1_ENKUlRKT_RKT0_RKT1_E_clIiS7_S8_EEDaSM_SP_SS_,($_ZN7cutlass13device_kernelIN5flash19enable_sm80_to_sm89INS1_16FlashAttnBwdSm80INS1_25CollectiveMainloopBwdSm80ILi2ELi2EN4cute5tupleIJNS5_1CILi128EEES8_NS7_ILi64EEEEEENS_10bfloat16_tEfNS_4arch4Sm80ELb0ELb0ELb1ELb0ELb1ELb0ELb0ELb0ELi2ELi4ELi4ELi4ELb0EEENS1_21CollectiveEpilogueBwdISA_SB_SD_Li256ELb0ELb0ELi2EEENS1_19SingleTileSchedulerILb0ELb0ELb0ELi128EEEEEEEEEvNT_6ParamsE$_ZZN4cute7flattenINS_5tupleIJNS1_IJNS_1CILi0EEENS1_IJNS2_ILi1EEENS2_ILi512EEEiEEEEEENS2_ILi4096EEENS1_IJiNS2_ILi8192EEEEEEEEEEEDaRKT_ENKUlRKT_E_clIS7_EEDaSH_ - $_ZN7cutlass13device_kernelIN5flash19enable_sm80_to_sm89INS1_16FlashAttnBwdSm80INS1_25CollectiveMainloopBwdSm80ILi2ELi2EN4cute5tupleIJNS5_1CILi128EEES8_NS7_ILi64EEEEEENS_10bfloat16_tEfNS_4arch4Sm80ELb0ELb0ELb1ELb0ELb1ELb0ELb0ELb0ELi2ELi4ELi4ELi4ELb0EEENS1_21CollectiveEpilogueBwdISA_SB_SD_Li256ELb0ELb0ELi2EEENS1_19SingleTileSchedulerILb0ELb0ELb0ELi128EEEEEEEEEvNT_6ParamsE$_ZZN4cute7crd2crdINS_5tupleIJiiiNS_1CILi0EEEEEENS1_IJNS2_ILi32EEENS2_ILi4EEENS2_ILi2EEENS2_ILi1EEEEEENS1_IJS8_S8_S8_S8_EEEEEDaRKT_RKT0_RKT1_ENKUlRKT_RKT0_RKT1_E_clIiS7_S8_EEDaSM_SP_SS_)
$_ZN7cutlass13device_kernelIN5flash19enable_sm80_to_sm89INS1_16FlashAttnBwdSm80INS1_25CollectiveMainloopBwdSm80ILi2ELi2EN4cute5tupleIJNS5_1CILi128EEES8_NS7_ILi64EEEEEENS_10bfloat16_tEfNS_4arch4Sm80ELb0ELb0ELb1ELb0ELb1ELb0ELb0ELb0ELi2ELi4ELi4ELi4ELb0EEENS1_21CollectiveEpilogueBwdISA_SB_SD_Li256ELb0ELb0ELi2EEENS1_19SingleTileSchedulerILb0ELb0ELb0ELi128EEEEEEEEEvNT_6ParamsE$_ZZN4cute7crd2crdINS_5tupleIJiiiNS_1CILi0EEEEEENS1_IJNS2_ILi32EEENS2_ILi4EEENS2_ILi2EEENS2_ILi1EEEEEENS1_IJS8_S8_S8_S8_EEEEEDaRKT_RKT0_RKT1_ENKUlRKT_RKT0_RKT1_E_clIiS7_S8_EEDaSM_SP_SS_:
[----:B------:R-:W-:-:S04]  /*ed70*/  MOV R3, 0x0 ;  /* 0x0000000000037802 */ /* 0x000fc80000000f00 */
[----:B------:R-:W-:Y:S05]  /*ed80*/  RET.REL.NODEC R2 `(_ZN7cutlass13device_kernelIN5flash19enable_sm80_to_sm89INS1_16FlashAttnBwdSm80INS1_25CollectiveMainloopBwdSm80ILi2ELi2EN4cute5tupleIJNS5_1CILi128EEES8_NS7_ILi64EEEEEENS_10bfloat16_tEfNS_4arch4Sm80ELb0ELb0ELb1ELb0ELb1ELb0ELb0ELb0ELi2ELi4ELi4ELi4ELb0EEENS1_21CollectiveEpilogueBwdISA_SB_SD_Li256ELb0ELb0ELi2EEENS1_19SingleTileSchedulerILb0ELb0ELb0ELi128EEEEEEEEEvNT_6ParamsE) ;  /* 0xffff127002007950 */ /* 0x000fea0003c3ffff */
        .type           $_ZN7cutlass13device_kernelIN5flash19enable_sm80_to_sm89INS1_16FlashAttnBwdSm80INS1_25CollectiveMainloopBwdSm80ILi2ELi2EN4cute5tupleIJNS5_1CILi128EEES8_NS7_ILi64EEEEEENS_10bfloat16_tEfNS_4arch4Sm80ELb0ELb0ELb1ELb0ELb1ELb0ELb0ELb0ELi2ELi4ELi4ELi4ELb0EEENS1_21CollectiveEpilogueBwdISA_SB_SD_Li256ELb0ELb0ELi2EEENS1_19SingleTileSchedulerILb0ELb0ELb0ELi128EEEEEEEEEvNT_6ParamsE$_ZZN4cute7flattenINS_5tupleIJNS1_IJNS_1CILi0EEENS1_IJNS2_ILi1EEENS2_ILi512EEEiEEEEEENS2_ILi4096EEENS1_IJiNS2_ILi8192EEEEEEEEEEEDaRKT_ENKUlRKT_E_clIS7_EEDaSH_,@function
        .size           $_ZN7cutlass13device_kernelIN5flash19enable_sm80_to_sm89INS1_16FlashAttnBwdSm80INS1_25CollectiveMainloopBwdSm80ILi2ELi2EN4cute5tupleIJNS5_1CILi128EEES8_NS7_ILi64EEEEEENS_10bfloat16_tEfNS_4arch4Sm80ELb0ELb0ELb1ELb0ELb1ELb0ELb0ELb0ELi2ELi4ELi4ELi4ELb0EEENS1_21CollectiveEpilogueBwdISA_SB_SD_Li256ELb0ELb0ELi2EEENS1_19SingleTileSchedulerILb0ELb0ELb0ELi128EEEEEEEEEvNT_6ParamsE$_ZZN4cute7flattenINS_5tupleIJNS1_IJNS_1CILi0EEENS1_IJNS2_ILi1EEENS2_ILi512EEEiEEEEEENS2_ILi4096EEENS1_IJiNS2_ILi8192EEEEEEEEEEEDaRKT_ENKUlRKT_E_clIS7_EEDaSH_,($_ZN7cutlass13device_kernelIN5flash19enable_sm80_to_sm89INS1_16FlashAttnBwdSm80INS1_25CollectiveMainloopBwdSm80ILi2ELi2EN4cute5tupleIJNS5_1CILi128EEES8_NS7_ILi64EEEEEENS_10bfloat16_tEfNS_4arch4Sm80ELb0ELb0ELb1ELb0ELb1ELb0ELb0ELb0ELi2ELi4ELi4ELi4ELb0EEENS1_21CollectiveEpilogueBwdISA_SB_SD_Li256ELb0ELb0ELi2EEENS1_19SingleTileSchedulerILb0ELb0ELb0ELi128EEEEEEEEEvNT_6ParamsE$_ZZN4cute7flattenINS_5tupleIJNS1_IJNS_1CILi0EEENS1_IJNS2_ILi1EEENS2_ILi512EEEiEEEEEENS2_ILi4096EEENS1_IJiNS2_ILi8192EEEEEEEEEEEDaRKT_ENKUlRKT_E_clISA_EEDaSH_ - $_ZN7cutlass13device_kernelIN5flash19enable_sm80_to_sm89INS1_16FlashAttnBwdSm80INS1_25CollectiveMainloopBwdSm80ILi2ELi2EN4cute5tupleIJNS5_1CILi128EEES8_NS7_ILi64EEEEEENS_10bfloat16_tEfNS_4arch4Sm80ELb0ELb0ELb1ELb0ELb1ELb0ELb0ELb0ELi2ELi4ELi4ELi4ELb0EEENS1_21CollectiveEpilogueBwdISA_SB_SD_Li256ELb0ELb0ELi2EEENS1_19SingleTileSchedulerILb0ELb0ELb0ELi128EEEEEEEEEvNT_6ParamsE$_ZZN4cute7flattenINS_5tupleIJNS1_IJNS_1CILi0EEENS1_IJNS2_ILi1EEENS2_ILi512EEEiEEEEEENS2_ILi4096EEENS1_IJiNS2_ILi8192EEEEEEEEEEEDaRKT_ENKUlRKT_E_clIS7_EEDaSH_)
$_ZN7cutlass13device_kernelIN5flash19enable_sm80_to_sm89INS1_16FlashAttnBwdSm80INS1_25CollectiveMainloopBwdSm80ILi2ELi2EN4cute5tupleIJNS5_1CILi128EEES8_NS7_ILi64EEEEEENS_10bfloat16_tEfNS_4arch4Sm80ELb0ELb0ELb1ELb0ELb1ELb0ELb0ELb0ELi2ELi4ELi4ELi4ELb0EEENS1_21CollectiveEpilogueBwdISA_SB_SD_Li256ELb0ELb0ELi2EEENS1_19SingleTileSchedulerILb0ELb0ELb0ELi128EEEEEEEEEvNT_6ParamsE$_ZZN4cute7flattenINS_5tupleIJNS1_IJNS_1CILi0EEENS1_IJNS2_ILi1EEENS2_ILi512EEEiEEEEEENS2_ILi4096EEENS1_IJiNS2_ILi8192EEEEEEEEEEEDaRKT_ENKUlRKT_E_clIS7_EEDaSH_:
[----:B------:R-:W-:-:S06]  /*ed90*/  IADD3 R3, R16, -c[0x0][0x20], RZ ;  /* 0x8000080010037a10 */ /* 0x000fcc0007ffe0ff */
[----:B------:R-:W5:Y:S01]  /*eda0*/  LDL R3, [R3] ;  /* 0x0000000003037983 */ /* 0x000f620000100800 */
[----:B------:R-:W-:-:S03]  /*edb0*/  MOV R2, 0xedd0 ;  /* 0x0000edd000027802 */ /* 0x000fc60000000f00 */
[----:B-----5:R-:W-:Y:S05]  /*edc0*/  CALL.REL.NOINC `($_ZN7cutlass13device_kernelIN5flash19enable_sm80_to_sm89INS1_16FlashAttnBwdSm80INS1_25CollectiveMainloopBwdSm80ILi2ELi2EN4cute5tupleIJNS5_1CILi128EEES8_NS7_ILi64EEEEEENS_10bfloat16_tEfNS_4arch4Sm80ELb0ELb0ELb1ELb0ELb1ELb0ELb0ELb0ELi2ELi4ELi4ELi4ELb0EEENS1_21CollectiveEpilogueBwdISA_SB_SD_Li256ELb0ELb0ELi2EEENS1_19SingleTileSchedulerILb0ELb0ELb0ELi128EEEEEEEEEvNT_6ParamsE$_ZZN4cute16flatten_to_tupleINS_5tupleIJNS_1CILi0EEENS1_IJNS2_ILi1EEENS2_ILi512EEEiEEEEEEEEDaRKT_ENKUlRKT_E_clIS6_EEDaSD_) ;  /* 0xffffd3a000007944 */ /* 0x020fea0003c3ffff */
[----:B------:R-:W-:Y:S02]  /*edd0*/  MOV R10, 0xedf0 ;  /* 0x0000edf0000a7802 */ /* 0x000fe40000000f00 */
[----:B------:R-:W-:Y:S05]  /*ede0*/  CALL.REL.NOINC `($_ZN7cutlass13device_kernelIN5flash19enable_sm80_to_sm89INS1_16FlashAttnBwdSm80INS1_25CollectiveMainloopBwdSm80ILi2ELi2EN4cute5tupleIJNS5_1CILi128EEES8_NS7_ILi64EEEEEENS_10bfloat16_tEfNS_4arch4Sm80ELb0ELb0ELb1ELb0ELb1ELb0ELb0ELb0ELi2ELi4ELi4ELi4ELb0EEENS1_21CollectiveEpilogueBwdISA_SB_SD_Li256ELb0ELb0ELi2EEENS1_19SingleTileSchedulerILb0ELb0ELb0ELi128EEEEEEEEEvNT_6ParamsE$_ZZN4cute12filter_tupleINS_5tupleIJNS_1CILi0EEENS1_IJNS2_ILi1EEENS2_ILi512EEEiEEEEEEZNS_16flatten_to_tupleIS7_EEDaRKT_EUlRKT_E_EEDaSB_OT0_ENKUlDpSE_E_clIJNS1_IJS3_EEES6_EEEDaSI_) ;  /* 0xffffc7a000007944 */ /* 0x000fea0003c3ffff */
[----:B-----5:R-:W-:Y:S02]  /*edf0*/  MOV R10, R2 ;  /* 0x00000002000a7202 */ /* 0x020fe40000000f00 */
[----:B------:R-:W-:Y:S02]  /*ee00*/  MOV R2, R6 ;  /* 0x0000000600027202 */ /* 0x000fe40000000f00 */
[----:B------:R-:W-:-:S04]  /*ee10*/  MOV R3, 0x0 ;  /* 0x0000000000037802 */ /* 0x000fc80000000f00 */
[----:B------:R-:W-:Y:S05]  /*ee20*/  RET.REL.NODEC R2 `(_ZN7cutlass13device_kernelIN5flash19enable_sm80_to_sm89INS1_16FlashAttnBwdSm80INS1_25CollectiveMainloopBwdSm80ILi2ELi2EN4cute5tupleIJNS5_1CILi128EEES8_NS7_ILi64EEEEEENS_10bfloat16_tEfNS_4arch4Sm80ELb0ELb0ELb1ELb0ELb1ELb0ELb0ELb0ELi2ELi4ELi4ELi4ELb0EEENS1_21CollectiveEpilogueBwdISA_SB_SD_Li256ELb0ELb0ELi2EEENS1_19SingleTileSchedulerILb0ELb0ELb0ELi128EEEEEEEEEvNT_6ParamsE) ;  /* 0xffff11d002007950 */ /* 0x000fea0003c3ffff */
        .type           $_ZN7cutlass13device_kernelIN5flash19enable_sm80_to_sm89INS1_16FlashAttnBwdSm80INS1_25CollectiveMainloopBwdSm80ILi2ELi2EN4cute5tupleIJNS5_1CILi128EEES8_NS7_ILi64EEEEEENS_10bfloat16_tEfNS_4arch4Sm80ELb0ELb0ELb1ELb0ELb1ELb0ELb0ELb0ELi2ELi4ELi4ELi4ELb0EEENS1_21CollectiveEpilogueBwdISA_SB_SD_Li256ELb0ELb0ELi2EEENS1_19SingleTileSchedulerILb0ELb0ELb0ELi128EEEEEEEEEvNT_6ParamsE$_ZZN4cute7flattenINS_5tupleIJNS1_IJNS_1CILi0EEENS1_IJNS2_ILi1EEENS2_ILi512EEEiEEEEEENS2_ILi4096EEENS1_IJiNS2_ILi8192EEEEEEEEEEEDaRKT_ENKUlRKT_E_clISA_EEDaSH_,@function
        .size           $_ZN7cutlass13device_kernelIN5flash19enable_sm80_to_sm89INS1_16FlashAttnBwdSm80INS1_25CollectiveMainloopBwdSm80ILi2ELi2EN4cute5tupleIJNS5_1CILi128EEES8_NS7_ILi64EEEEEENS_10bfloat16_tEfNS_4arch4Sm80ELb0ELb0ELb1ELb0ELb1ELb0ELb0ELb0ELi2ELi4ELi4ELi4ELb0EEENS1_21CollectiveEpilogueBwdISA_SB_SD_Li256ELb0ELb0ELi2EEENS1_19SingleTileSchedulerILb0ELb0ELb0ELi128EEEEEEEEEvNT_6ParamsE$_ZZN4cute7flattenINS_5tupleIJNS1_IJNS_1CILi0EEENS1_IJNS2_ILi1EEENS2_ILi512EEEiEEEEEENS2_ILi4096EEENS1_IJiNS2_ILi8192EEEEEEEEEEEDaRKT_ENKUlRKT_E_clISA_EEDaSH_,($_ZN7cutlass13device_kernelIN5flash19enable_sm80_to_sm89INS1_16FlashAttnBwdSm80INS1_25CollectiveMainloopBwdSm80ILi2ELi2EN4cute5tupleIJNS5_1CILi128EEES8_NS7_ILi64EEEEEENS_10bfloat16_tEfNS_4arch4Sm80ELb0ELb0ELb1ELb0ELb1ELb0ELb0ELb0ELi2ELi4ELi4ELi4ELb0EEENS1_21CollectiveEpilogueBwdISA_SB_SD_Li256ELb0ELb0ELi2EEENS1_19SingleTileSchedulerILb0ELb0ELb0ELi128EEEEEEEEEvNT_6ParamsE$_ZZN4cute7flattenINS_5tupleIJNS_1CILi1EEENS1_IJNS2_ILi8EEEiiEEENS2_ILi64EEENS1_IJiNS2_ILi144EEENS2_ILi288EEEEEENS2_ILi512EEEEEEEEDaRKT_ENKUlRKT_E_clIS5_EEDaSH_ - $_ZN7cutlass13device_kernelIN5flash19enable_sm80_to_sm89INS1_16FlashAttnBwdSm80INS1_25CollectiveMainloopBwdSm80ILi2ELi2EN4cute5tupleIJNS5_1CILi128EEES8_NS7_ILi64EEEEEENS_10bfloat16_tEfNS_4arch4Sm80ELb0ELb0ELb1ELb0ELb1ELb0ELb0ELb0ELi2ELi4ELi4ELi4ELb0EEENS1_21CollectiveEpilogueBwdISA_SB_SD_Li256ELb0ELb0ELi2EEENS1_19SingleTileSchedulerILb0ELb0ELb0ELi128EEEEEEEEEvNT_6ParamsE$_ZZN4cute7flattenINS_5tupleIJNS1_IJNS_1CILi0EEENS1_IJNS2_ILi1EEENS2_ILi512EEEiEEEEEENS2_ILi4096EEENS1_IJiNS2_ILi8192EEEEEEEEEEEDaRKT_ENKUlRKT_E_clISA_EEDaSH_)
$_ZN7cutlass13device_kernelIN5flash19enable_sm80_to_sm89INS1_16FlashAttnBwdSm80INS1_25CollectiveMainloopBwdSm80ILi2ELi2EN4cute5tupleIJNS5_1CILi128EEES8_NS7_ILi64EEEEEENS_10bfloat16_tEfNS_4arch4Sm80ELb0ELb0ELb1ELb0ELb1ELb0ELb0ELb0ELi2ELi4ELi4ELi4ELb0EEENS1_21CollectiveEpilogueBwdISA_SB_SD_Li256ELb0ELb0ELi2EEENS1_19SingleTileSchedulerILb0ELb0ELb0ELi128EEEEEEEEEvNT_6ParamsE$_ZZN4cute7flattenINS_5tupleIJNS1_IJNS_1CILi0EEENS1_IJNS2_ILi1EEENS2_ILi512EEEiEEEEEENS2_ILi4096EEENS1_IJiNS2_ILi8192EEEEEEEEEEEDaRKT_ENKUlRKT_E_clISA_EEDaSH_:
[----:B------:R-:W-:Y:S02]  /*ee30*/  MOV R8, R2 ;  /* 0x0000000200087202 */ /* 0x000fe40000000f00 */
[----:B------:R-:W-:-:S04]  /*ee40*/  MOV R9, 0x0 ;  /* 0x0000000000097802 */ /* 0x000fc80000000f00 */
[----:B------:R-:W-:Y:S05]  /*ee50*/  RET.REL.NODEC R8 `(_ZN7cutlass13device_kernelIN5flash19enable_sm80_to_sm89INS1_16FlashAttnBwdSm80INS1_25CollectiveMainloopBwdSm80ILi2ELi2EN4cute5tupleIJNS5_1CILi128EEES8_NS7_ILi64EEEEEENS_10bfloat16_tEfNS_4arch4Sm80ELb0ELb0ELb1ELb0ELb1ELb0ELb0ELb0ELi2ELi4ELi4ELi4ELb0EEENS1_21CollectiveEpilogueBwdISA_SB_SD_Li256ELb0ELb0ELi2EEENS1_19SingleTileSchedulerILb0ELb0ELb0ELi128EEEEEEEEEvNT_6ParamsE) ;  /* 0xffff11a008007950 */ /* 0x000fea0003c3ffff */
        .type           $_ZN7cutlass13device_kernelIN5flash19enable_sm80_to_sm89INS1_16FlashAttnBwdSm80INS1_25CollectiveMainloopBwdSm80ILi2ELi2EN4cute5tupleIJNS5_1CILi128EEES8_NS7_ILi64EEEEEENS_10bfloat16_tEfNS_4arch4Sm80ELb0ELb0ELb1ELb0ELb1ELb0ELb0ELb0ELi2ELi4ELi4ELi4ELb0EEENS1_21CollectiveEpilogueBwdISA_SB_SD_Li256ELb0ELb0ELi2EEENS1_19SingleTileSchedulerILb0ELb0ELb0ELi128EEEEEEEEEvNT_6ParamsE$_ZZN4cute7flattenINS_5tupleIJNS_1CILi1EEENS1_IJNS2_ILi8EEEiiEEENS2_ILi64EEENS1_IJiNS2_ILi144EEENS2_ILi288EEEEEENS2_ILi512EEEEEEEEDaRKT_ENKUlRKT_E_clIS5_EEDaSH_,@function
        .size           $_ZN7cutlass13device_kernelIN5flash19enable_sm80_to_sm89INS1_16FlashAttnBwdSm80INS1_25CollectiveMainloopBwdSm80ILi2ELi2EN4cute5tupleIJNS5_1CILi128EEES8_NS7_ILi64EEEEEENS_10bfloat16_tEfNS_4arch4Sm80ELb0ELb0ELb1ELb0ELb1ELb0ELb0ELb0ELi2ELi4ELi4ELi4ELb0EEENS1_21CollectiveEpilogueBwdISA_SB_SD_Li256ELb0ELb0ELi2EEENS1_19SingleTileSchedulerILb0ELb0ELb0ELi128EEEEEEEEEvNT_6ParamsE$_ZZN4cute7flattenINS_5tupleIJNS_1CILi1EEENS1_IJNS2_ILi8EEEiiEEENS2_ILi64EEENS1_IJiNS2_ILi144EEENS2_ILi288EEEEEENS2_ILi512EEEEEEEEDaRKT_ENKUlRKT_E_clIS5_EEDaSH_,($_ZN7cutlass13device_kernelIN5flash19enable_sm80_to_sm89INS1_16FlashAttnBwdSm80INS1_25CollectiveMainloopBwdSm80ILi2ELi2EN4cute5tupleIJNS5_1CILi128EEES8_NS7_ILi64EEEEEENS_10bfloat16_tEfNS_4arch4Sm80ELb0ELb0ELb1ELb0ELb1ELb0ELb0ELb0ELi2ELi4ELi4ELi4ELb0EEENS1_21CollectiveEpilogueBwdISA_SB_SD_Li256ELb0ELb0ELi2EEENS1_19SingleTileSchedulerILb0ELb0ELb0ELi128EEEEEEEEEvNT_6ParamsE$_ZZN4cute7flattenINS_5tupleIJNS_1CILi1EEENS1_IJNS2_ILi8EEEiiEEENS2_ILi64EEENS1_IJiNS2_ILi144EEENS2_ILi288EEEEEENS2_ILi512EEEEEEEEDaRKT_ENKUlRKT_E_clIS9_EEDaSH_ - $_ZN7cutlass13device_kernelIN5flash19enable_sm80_to_sm89INS1_16FlashAttnBwdSm80INS1_25CollectiveMainloopBwdSm80ILi2ELi2EN4cute5tupleIJNS5_1CILi128EEES8_NS7_ILi64EEEEEENS_10bfloat16_tEfNS_4arch4Sm80ELb0ELb0ELb1ELb0ELb1ELb0ELb0ELb0ELi2ELi4ELi4ELi4ELb0EEENS1_21CollectiveEpilogueBwdISA_SB_SD_Li256ELb0ELb0ELi2EEENS1_19SingleTileSchedulerILb0ELb0ELb0ELi128EEEEEEEEEvNT_6ParamsE$_ZZN4cute7flattenINS_5tupleIJNS_1CILi1EEENS1_IJNS2_ILi8EEEiiEEENS2_ILi64EEENS1_IJiNS2_ILi144EEENS2_ILi288EEEEEENS2_ILi512EEEEEEEEDaRKT_ENKUlRKT_E_clIS5_EEDaSH_)
$_ZN7cutlass13device_kernelIN5flash19enable_sm80_to_sm89INS1_16FlashAttnBwdSm80INS1_25CollectiveMainloopBwdSm80ILi2ELi2EN4cute5tupleIJNS5_1CILi128EEES8_NS7_ILi64EEEEEENS_10bfloat16_tEfNS_4arch4Sm80ELb0ELb0ELb1ELb0ELb1ELb0ELb0ELb0ELi2ELi4ELi4ELi4ELb0EEENS1_21CollectiveEpilogueBwdISA_SB_SD_Li256ELb0ELb0ELi2EEENS1_19SingleTileSchedulerILb0ELb0ELb0ELi128EEEEEEEEEvNT_6ParamsE$_ZZN4cute7flattenINS_5tupleIJNS_1CILi1EEENS1_IJNS2_ILi8EEEiiEEENS2_ILi64EEENS1_IJiNS2_ILi144EEENS2_ILi288EEEEEENS2_ILi512EEEEEEEEDaRKT_ENKUlRKT_E_clIS5_EEDaSH_:
[----:B------:R-:W-:-:S04]  /*ee60*/  MOV R5, 0x0 ;  /* 0x0000000000057802 */ /* 0x000fc80000000f00 */
[----:B------:R-:W-:Y:S05]  /*ee70*/  RET.REL.NODEC R4 `(_ZN7cutlass13device_kernelIN5flash19enable_sm80_to_sm89INS1_16FlashAttnBwdSm80INS1_25CollectiveMainloopBwdSm80ILi2ELi2EN4cute5tupleIJNS5_1CILi128EEES8_NS7_ILi64EEEEEENS_10bfloat16_tEfNS_4arch4Sm80ELb0ELb0ELb1ELb0ELb1ELb0ELb0ELb0ELi2ELi4ELi4ELi4ELb0EEENS1_21CollectiveEpilogueBwdISA_SB_SD_Li256ELb0ELb0ELi2EEENS1_19SingleTileSchedulerILb0ELb0ELb0ELi128EEEEEEEEEvNT_6ParamsE) ;  /* 0xffff118004007950 */ /* 0x000fea0003c3ffff */
        .type           $_ZN7cutlass13device_kernelIN5flash19enable_sm80_to_sm89INS1_16FlashAttnBwdSm80INS1_25CollectiveMainloopBwdSm80ILi2ELi2EN4cute5tupleIJNS5_1CILi128EEES8_NS7_ILi64EEEEEENS_10bfloat16_tEfNS_4arch4Sm80ELb0ELb0ELb1ELb0ELb1ELb0ELb0ELb0ELi2ELi4ELi4ELi4ELb0EEENS1_21CollectiveEpilogueBwdISA_SB_SD_Li256ELb0ELb0ELi2EEENS1_19SingleTileSchedulerILb0ELb0ELb0ELi128EEEEEEEEEvNT_6ParamsE$_ZZN4cute7flattenINS_5tupleIJNS_1CILi1EEENS1_IJNS2_ILi8EEEiiEEENS2_ILi64EEENS1_IJiNS2_ILi144EEENS2_ILi288EEEEEENS2_ILi512EEEEEEEEDaRKT_ENKUlRKT_E_clIS9_EEDaSH_,@function
        .size           $_ZN7cutlass13device_kernelIN5flash19enable_sm80_to_sm89INS1_16FlashAttnBwdSm80INS1_25CollectiveMainloopBwdSm80ILi2ELi2EN4cute5tupleIJNS5_1CILi128EEES8_NS7_ILi64EEEEEENS_10bfloat16_tEfNS_4arch4Sm80ELb0ELb0ELb1ELb0ELb1ELb0ELb0ELb0ELi2ELi4ELi4ELi4ELb0EEENS1_21CollectiveEpilogueBwdISA_SB_SD_Li256ELb0ELb0ELi2EEENS1_19SingleTileSchedulerILb0ELb0ELb0ELi128EEEEEEEEEvNT_6ParamsE$_ZZN4cute7flattenINS_5tupleIJNS_1CILi1EEENS1_IJNS2_ILi8EEEiiEEENS2_ILi64EEENS1_IJiNS2_ILi144EEENS2_ILi288EEEEEENS2_ILi512EEEEEEEEDaRKT_ENKUlRKT_E_clIS9_EEDaSH_,($_ZN7cutlass13device_kernelIN5flash19enable_sm80_to_sm89INS1_16FlashAttnBwdSm80INS1_25CollectiveMainloopBwdSm80ILi2ELi2EN4cute5tupleIJNS5_1CILi128EEES8_NS7_ILi64EEEEEENS_10bfloat16_tEfNS_4arch4Sm80ELb0ELb0ELb1ELb0ELb1ELb0ELb0ELb0ELi2ELi4ELi4ELi4ELb0EEENS1_21CollectiveEpilogueBwdISA_SB_SD_Li256ELb0ELb0ELi2EEENS1_19SingleTileSchedulerILb0ELb0ELb0ELi128EEEEEEEEEvNT_6ParamsE$_ZZN4cute7flattenINS_5tupleIJNS_1CILi1EEENS1_IJiiiEEENS2_ILi64EEENS1_IJNS2_ILi72EEENS2_ILi144EEENS2_ILi288EEEEEENS2_ILi512EEEEEEEEDaRKT_ENKUlRKT_E_clIS4_EEDaSH_ - $_ZN7cutlass13device_kernelIN5flash19enable_sm80_to_sm89INS1_16FlashAttnBwdSm80INS1_25CollectiveMainloopBwdSm80ILi2ELi2EN4cute5tupleIJNS5_1CILi128EEES8_NS7_ILi64EEEEEENS_10bfloat16_tEfNS_4arch4Sm80ELb0ELb0ELb1ELb0ELb1ELb0ELb0ELb0ELi2ELi4ELi4ELi4ELb0EEENS1_21CollectiveEpilogueBwdISA_SB_SD_Li256ELb0ELb0ELi2EEENS1_19SingleTileSchedulerILb0ELb0ELb0ELi128EEEEEEEEEvNT_6ParamsE$_ZZN4cute7flattenINS_5tupleIJNS_1CILi1EEENS1_IJNS2_ILi8EEEiiEEENS2_ILi64EEENS1_IJiNS2_ILi144EEENS2_ILi288EEEEEENS2_ILi512EEEEEEEEDaRKT_ENKUlRKT_E_clIS9_EEDaSH_)
$_ZN7cutlass13device_kernelIN5flash19enable_sm80_to_sm89INS1_16FlashAttnBwdSm80INS1_25CollectiveMainloopBwdSm80ILi2ELi2EN4cute5tupleIJNS5_1CILi128EEES8_NS7_ILi64EEEEEENS_10bfloat16_tEfNS_4arch4Sm80ELb0ELb0ELb1ELb0ELb1ELb0ELb0ELb0ELi2ELi4ELi4ELi4ELb0EEENS1_21CollectiveEpilogueBwdISA_SB_SD_Li256ELb0ELb0ELi2EEENS1_19SingleTileSchedulerILb0ELb0ELb0ELi128EEEEEEEEEvNT_6ParamsE$_ZZN4cute7flattenINS_5tupleIJNS_1CILi1EEENS1_IJNS2_ILi8EEEiiEEENS2_ILi64EEENS1_IJiNS2_ILi144EEENS2_ILi288EEEEEENS2_ILi512EEEEEEEEDaRKT_ENKUlRKT_E_clIS9_EEDaSH_:
[----:B------:R-:W-:Y:S02]  /*ee80*/  MOV R2, R5 ;  /* 0x0000000500027202 */ /* 0x000fe40000000f00 */
[----:B------:R-:W-:-:S04]  /*ee90*/  MOV R5, 0x0 ;  /* 0x0000000000057802 */ /* 0x000fc80000000f00 */
[----:B------:R-:W-:Y:S05]  /*eea0*/  RET.REL.NODEC R4 `(_ZN7cutlass13device_kernelIN5flash19enable_sm80_to_sm89INS1_16FlashAttnBwdSm80INS1_25CollectiveMainloopBwdSm80ILi2ELi2EN4cute5tupleIJNS5_1CILi128EEES8_NS7_ILi64EEEEEENS_10bfloat16_tEfNS_4arch4Sm80ELb0ELb0ELb1ELb0ELb1ELb0ELb0ELb0ELi2ELi4ELi4ELi4ELb0EEENS1_21CollectiveEpilogueBwdISA_SB_SD_Li256ELb0ELb0ELi2EEENS1_19SingleTileSchedulerILb0ELb0ELb0ELi128EEEEEEEEEvNT_6ParamsE) ;  /* 0xffff115004007950 */ /* 0x000fea0003c3ffff */
        .type           $_ZN7cutlass13device_kernelIN5flash19enable_sm80_to_sm89INS1_16FlashAttnBwdSm80INS1_25CollectiveMainloopBwdSm80ILi2ELi2EN4cute5tupleIJNS5_1CILi128EEES8_NS7_ILi64EEEEEENS_10bfloat16_tEfNS_4arch4Sm80ELb0ELb0ELb1ELb0ELb1ELb0ELb0ELb0ELi2ELi4ELi4ELi4ELb0EEENS1_21CollectiveEpilogueBwdISA_SB_SD_Li256ELb0ELb0ELi2EEENS1_19SingleTileSchedulerILb0ELb0ELb0ELi128EEEEEEEEEvNT_6ParamsE$_ZZN4cute7flattenINS_5tupleIJNS_1CILi1EEENS1_IJiiiEEENS2_ILi64EEENS1_IJNS2_ILi72EEENS2_ILi144EEENS2_ILi288EEEEEENS2_ILi512EEEEEEEEDaRKT_ENKUlRKT_E_clIS4_EEDaSH_,@function
        .size           $_ZN7cutlass13device_kernelIN5flash19enable_sm80_to_sm89INS1_16FlashAttnBwdSm80INS1_25CollectiveMainloopBwdSm80ILi2ELi2EN4cute5tupleIJNS5_1CILi128EEES8_NS7_ILi64EEEEEENS_10bfloat16_tEfNS_4arch4Sm80ELb0ELb0ELb1ELb0ELb1ELb0ELb0ELb0ELi2ELi4ELi4ELi4ELb0EEENS1_21CollectiveEpilogueBwdISA_SB_SD_Li256ELb0ELb0ELi2EEENS1_19SingleTileSchedulerILb0ELb0ELb0ELi128EEEEEEEEEvNT_6ParamsE$_ZZN4cute7flattenINS_5tupleIJNS_1CILi1EEENS1_IJiiiEEENS2_ILi64EEENS1_IJNS2_ILi72EEENS2_ILi144EEENS2_ILi288EEEEEENS2_ILi512EEEEEEEEDaRKT_ENKUlRKT_E_clIS4_EEDaSH_,($_ZN7cutlass13device_kernelIN5flash19enable_sm80_to_sm89INS1_16FlashAttnBwdSm80INS1_25CollectiveMainloopBwdSm80ILi2ELi2EN4cute5tupleIJNS5_1CILi128EEES8_NS7_ILi64EEEEEENS_10bfloat16_tEfNS_4arch4Sm80ELb0ELb0ELb1ELb0ELb1ELb0ELb0ELb0ELi2ELi4ELi4ELi4ELb0EEENS1_21CollectiveEpilogueBwdISA_SB_SD_Li256ELb0ELb0ELi2EEENS1_19SingleTileSchedulerILb0ELb0ELb0ELi128EEEEEEEEEvNT_6ParamsE$_ZZN4cute7idx2crdINS_5tupleIJiiNS_1CILi0EEEEEENS1_IJNS1_IJNS2_ILi4EEENS2_ILi8EEEEEENS2_ILi2EEENS2_ILi1EEEEEEEEDaRKT_RKT0_ENKUlRKT_RKT0_E_clIiS7_EEDaSJ_SM_ - $_ZN7cutlass13device_kernelIN5flash19enable_sm80_to_sm89INS1_16FlashAttnBwdSm80INS1_25CollectiveMainloopBwdSm80ILi2ELi2EN4cute5tupleIJNS5_1CILi128EEES8_NS7_ILi64EEEEEENS_10bfloat16_tEfNS_4arch4Sm80ELb0ELb0ELb1ELb0ELb1ELb0ELb0ELb0ELi2ELi4ELi4ELi4ELb0EEENS1_21CollectiveEpilogueBwdISA_SB_SD_Li256ELb0ELb0ELi2EEENS1_19SingleTileSchedulerILb0ELb0ELb0ELi128EEEEEEEEEvNT_6ParamsE$_ZZN4cute7flattenINS_5tupleIJNS_1CILi1EEENS1_IJiiiEEENS2_ILi64EEENS1_IJNS2_ILi72EEENS2_ILi144EEENS2_ILi288EEEEEENS2_ILi512EEEEEEEEDaRKT_ENKUlRKT_E_clIS4_EEDaSH_)
$_ZN7cutlass13device_kernelIN5flash19enable_sm80_to_sm89INS1_16FlashAttnBwdSm80INS1_25CollectiveMainloopBwdSm80ILi2ELi2EN4cute5tupleIJNS5_1CILi128EEES8_NS7_ILi64EEEEEENS_10bfloat16_tEfNS_4arch4Sm80ELb0ELb0ELb1ELb0ELb1ELb0ELb0ELb0ELi2ELi4ELi4ELi4ELb0EEENS1_21CollectiveEpilogueBwdISA_SB_SD_Li256ELb0ELb0ELi2EEENS1_19SingleTileSchedulerILb0ELb0ELb0ELi128EEEEEEEEEvNT_6ParamsE$_ZZN4cute7flattenINS_5tupleIJNS_1CILi1EEENS1_IJiiiEEENS2_ILi64EEENS1_IJNS2_ILi72EEENS2_ILi144EEENS2_ILi288EEEEEENS2_ILi512EEEEEEEEDaRKT_ENKUlRKT_E_clIS4_EEDaSH_:
[----:B------:R-:W-:Y:S02]  /*eeb0*/  MOV R8, R4 ;  /* 0x0000000400087202 */ /* 0x000fe40000000f00 */
[----:B------:R-:W-:-:S04]  /*eec0*/  MOV R9, 0x0 ;  /* 0x0000000000097802 */ /* 0x000fc80000000f00 */
[----:B------:R-:W-:Y:S05]  /*eed0*/  RET.REL.NODEC R8 `(_ZN7cutlass13device_kernelIN5flash19enable_sm80_to_sm89INS1_16FlashAttnBwdSm80INS1_25CollectiveMainloopBwdSm80ILi2ELi2EN4cute5tupleIJNS5_1CILi128EEES8_NS7_ILi64EEEEEENS_10bfloat16_tEfNS_4arch4Sm80ELb0ELb0ELb1ELb0ELb1ELb0ELb0ELb0ELi2ELi4ELi4ELi4ELb0EEENS1_21CollectiveEpilogueBwdISA_SB_SD_Li256ELb0ELb0ELi2EEENS1_19SingleTileSchedulerILb0ELb0ELb0ELi128EEEEEEEEEvNT_6ParamsE) ;  /* 0xffff112008007950 */ /* 0x000fea0003c3ffff */
        .type           $_ZN7cutlass13device_kernelIN5flash19enable_sm80_to_sm89INS1_16FlashAttnBwdSm80INS1_25CollectiveMainloopBwdSm80ILi2ELi2EN4cute5tupleIJNS5_1CILi128EEES8_NS7_ILi64EEEEEENS_10bfloat16_tEfNS_4arch4Sm80ELb0ELb0ELb1ELb0ELb1ELb0ELb0ELb0ELi2ELi4ELi4ELi4ELb0EEENS1_21CollectiveEpilogueBwdISA_SB_SD_Li256ELb0ELb0ELi2EEENS1_19SingleTileSchedulerILb0ELb0ELb0ELi128EEEEEEEEEvNT_6ParamsE$_ZZN4cute7idx2crdINS_5tupleIJiiNS_1CILi0EEEEEENS1_IJNS1_IJNS2_ILi4EEENS2_ILi8EEEEEENS2_ILi2EEENS2_ILi1EEEEEEEEDaRKT_RKT0_ENKUlRKT_RKT0_E_clIiS7_EEDaSJ_SM_,@function
        .size           $_ZN7cutlass13device_kernelIN5flash19enable_sm80_to_sm89INS1_16FlashAttnBwdSm80INS1_25CollectiveMainloopBwdSm80ILi2ELi2EN4cute5tupleIJNS5_1CILi128EEES8_NS7_ILi64EEEEEENS_10bfloat16_tEfNS_4arch4Sm80ELb0ELb0ELb1ELb0ELb1ELb0ELb0ELb0ELi2ELi4ELi4ELi4ELb0EEENS1_21CollectiveEpilogueBwdISA_SB_SD_Li256ELb0ELb0ELi2EEENS1_19SingleTileSchedulerILb0ELb0ELb0ELi128EEEEEEEEEvNT_6ParamsE$_ZZN4cute7idx2crdINS_5tupleIJiiNS_1CILi0EEEEEENS1_IJNS1_IJNS2_ILi4EEENS2_ILi8EEEEEENS2_ILi2EEENS2_ILi1EEEEEEEEDaRKT_RKT0_ENKUlRKT_RKT0_E_clIiS7_EEDaSJ_SM_,($_ZN7cutlass13device_kernelIN5flash19enable_sm80_to_sm89INS1_16FlashAttnBwdSm80INS1_25CollectiveMainloopBwdSm80ILi2ELi2EN4cute5tupleIJNS5_1CILi128EEES8_NS7_ILi64EEEEEENS_10bfloat16_tEfNS_4arch4Sm80ELb0ELb0ELb1ELb0ELb1ELb0ELb0ELb0ELi2ELi4ELi4ELi4ELb0EEENS1_21CollectiveEpilogueBwdISA_SB_SD_Li256ELb0ELb0ELi2EEENS1_19SingleTileSchedulerILb0ELb0ELb0ELi128EEEEEEEEEvNT_6ParamsE$_ZZN4cute7idx2crdINS_5tupleIJiiNS_1CILi0EEEEEENS1_IJNS1_IJNS2_ILi4EEENS2_ILi8EEEEEENS2_ILi2EEENS2_ILi1EEEEEEEEDaRKT_RKT0_ENKUlRKT_RKT0_E_clIiS8_EEDaSJ_SM_ - $_ZN7cutlass13device_kernelIN5flash19enable_sm80_to_sm89INS1_16FlashAttnBwdSm80INS1_25CollectiveMainloopBwdSm80ILi2ELi2EN4cute5tupleIJNS5_1CILi128EEES8_NS7_ILi64EEEEEENS_10bfloat16_tEfNS_4arch4Sm80ELb0ELb0ELb1ELb0ELb1ELb0ELb0ELb0ELi2ELi4ELi4ELi4ELb0EEENS1_21CollectiveEpilogueBwdISA_SB_SD_Li256ELb0ELb0ELi2EEENS1_19SingleTileSchedulerILb0ELb0ELb0ELi128EEEEEEEEEvNT_6ParamsE$_ZZN4cute7idx2crdINS_5tupleIJiiNS_1CILi0EEEEEENS1_IJNS1_IJNS2_ILi4EEENS2_ILi8EEEEEENS2_ILi2EEENS2_ILi1EEEEEEEEDaRKT_RKT0_ENKUlRKT_RKT0_E_clIiS7_EEDaSJ_SM_)
$_ZN7cutlass13device_kernelIN5flash19enable_sm80_to_sm89INS1_16FlashAttnBwdSm80INS1_25CollectiveMainloopBwdSm80ILi2ELi2EN4cute5tupleIJNS5_1CILi128EEES8_NS7_ILi64EEEEEENS_10bfloat16_tEfNS_4arch4Sm80ELb0ELb0ELb1ELb0ELb1ELb0ELb0ELb0ELi2ELi4ELi4ELi4ELb0EEENS1_21CollectiveEpilogueBwdISA_SB_SD_Li256ELb0ELb0ELi2EEENS1_19SingleTileSchedulerILb0ELb0ELb0ELi128EEEEEEEEEvNT_6ParamsE$_ZZN4cute7idx2crdINS_5tupleIJiiNS_1CILi0EEEEEENS1_IJNS1_IJNS2_ILi4EEENS2_ILi8EEEEEENS2_ILi2EEENS2_ILi1EEEEEEEEDaRKT_RKT0_ENKUlRKT_RKT0_E_clIiS7_EEDaSJ_SM_:
        /* <DEDUP_REMOVED lines=10> */
[----:B------:R-:W-:Y:S05]  /*ef80*/  CALL.REL.NOINC `($_ZN7cutlass13device_kernelIN5flash19enable_sm80_to_sm89INS1_16FlashAttnBwdSm80INS1_25CollectiveMainloopBwdSm80ILi2ELi2EN4cute5tupleIJNS5_1CILi128EEES8_NS7_ILi64EEEEEENS_10bfloat16_tEfNS_4arch4Sm80ELb0ELb0ELb1ELb0ELb1ELb0ELb0ELb0ELi2ELi4ELi4ELi4ELb0EEENS1_21CollectiveEpilogueBwdISA_SB_SD_Li256ELb0ELb0ELi2EEENS1_19SingleTileSchedulerILb0ELb0ELb0ELi128EEEEEEEEEvNT_6ParamsE$_ZN4cute5tupleIJiEEC2ERKi) ;  /* 0xffffbd4000007944 */ /* 0x000fea0003c3ffff */
[----:B------:R1:W5:Y:S01]  /*ef90*/  LDL R85, [R1+0x1680] ;  /* 0x0016800001557983 */ /* 0x0003620000100800 */
[----:B------:R-:W-:Y:S01]  /*efa0*/  IMAD.MOV.U32 R3, RZ, RZ, R93 ;  /* 0x000000ffff037224 */ /* 0x000fe200078e005d */
[----:B------:R-:W-:-:S02]  /*efb0*/  MOV R2, R11 ;  /* 0x0000000b00027202 */ /* 0x000fc40000000f00 */
[----:B------:R-:W-:Y:S02]  /*efc0*/  MOV R10, 0xefe0 ;  /* 0x0000efe0000a7802 */ /* 0x000fe40000000f00 */
[----:B-1---5:R-:W-:Y:S05]  /*efd0*/  CALL.REL.NOINC `($_ZN7cutlass13device_kernelIN5flash19enable_sm80_to_sm89INS1_16FlashAttnBwdSm80INS1_25CollectiveMainloopBwdSm80ILi2ELi2EN4cute5tupleIJNS5_1CILi128EEES8_NS7_ILi64EEEEEENS_10bfloat16_tEfNS_4arch4Sm80ELb0ELb0ELb1ELb0ELb1ELb0ELb0ELb0ELi2ELi4ELi4ELi4ELb0EEENS1_21CollectiveEpilogueBwdISA_SB_SD_Li256ELb0ELb0ELi2EEENS1_19SingleTileSchedulerILb0ELb0ELb0ELi128EEEEEEEEEvNT_6ParamsE$_ZN4cute5tupleIJiEEC2ERKi) ;  /* 0xffffbcf000007944 */ /* 0x022fea0003c3ffff */
[----:B------:R1:W5:Y:S01]  /*efe0*/  LDL R93, [R1+0x1680] ;  /* 0x00168000015d7983 */ /* 0x0003620000100800 */
[----:B------:R-:W-:Y:S01]  /*eff0*/  IMAD.MOV.U32 R3, RZ, RZ, R85 ;  /* 0x000000ffff037224 */ /* 0x000fe200078e0055 */
[----:B------:R-:W-:Y:S02]  /*f000*/  MOV R2, R6 ;  /* 0x0000000600027202 */ /* 0x000fe40000000f00 */
[----:B------:R-:W-:Y:S02]  /*f010*/  MOV R10, 0xf030 ;  /* 0x0000f030000a7802 */ /* 0x000fe40000000f00 */
[----:B-1---5:R-:W-:Y:S05]  /*f020*/  CALL.REL.NOINC `($_ZN7cutlass13device_kernelIN5flash19enable_sm80_to_sm89INS1_16FlashAttnBwdSm80INS1_25CollectiveMainloopBwdSm80ILi2ELi2EN4cute5tupleIJNS5_1CILi128EEES8_NS7_ILi64EEEEEENS_10bfloat16_tEfNS_4arch4Sm80ELb0ELb0ELb1ELb0ELb1ELb0ELb0ELb0ELi2ELi4ELi4ELi4ELb0EEENS1_21CollectiveEpilogueBwdISA_SB_SD_Li256ELb0ELb0ELi2EEENS1_19SingleTileSchedulerILb0ELb0ELb0ELi128EEEEEEEEEvNT_6ParamsE$_ZN4cute5tupleIJiEEC2ERKi) ;  /* 0xffffbca000007944 */ /* 0x022fea0003c3ffff */
[----:B------:R1:W5:Y:S01]  /*f030*/  LDL R3, [R1+0x1684] ;  /* 0x0016840001037983 */ /* 0x0003620000100800 */
[----:B------:R-:W-:Y:S02]  /*f040*/  MOV R2, R11 ;  /* 0x0000000b00027202 */ /* 0x000fe40000000f00 */
[----:B------:R-:W-:Y:S02]  /*f050*/  MOV R10, 0xf070 ;  /* 0x0000f070000a7802 */ /* 0x000fe40000000f00 */
[----:B-1---5:R-:W-:Y:S05]  /*f060*/  CALL.REL.NOINC `($_ZN7cutlass13device_kernelIN5flash19enable_sm80_to_sm89INS1_16FlashAttnBwdSm80INS1_25CollectiveMainloopBwdSm80ILi2ELi2EN4cute5tupleIJNS5_1CILi128EEES8_NS7_ILi64EEEEEENS_10bfloat16_tEfNS_4arch4Sm80ELb0ELb0ELb1ELb0ELb1ELb0ELb0ELb0ELi2ELi4ELi4ELi4ELb0EEENS1_21CollectiveEpilogueBwdISA_SB_SD_Li256ELb0ELb0ELi2EEENS1_19SingleTileSchedulerILb0ELb0ELb0ELi128EEEEEEEEEvNT_6ParamsE$_ZN4cute5tupleIJiEEC2ERKi) ;  /* 0xffffbc6000007944 */ /* 0x022fea0003c3ffff */
[----:B------:R1:W5:Y:S01]  /*f070*/  LDL R85, [R1+0x1680] ;  /* 0x0016800001557983 */ /* 0x0003620000100800 */
[----:B------:R-:W-:Y:S01]  /*f080*/  IMAD.MOV.U32 R2, RZ, RZ, R6 ;  /* 0x000000ffff027224 */ /* 0x000fe200078e0006 */
[----:B------:R-:W-:Y:S02]  /*f090*/  MOV R3, R93 ;  /* 0x0000005d00037202 */ /* 0x000fe40000000f00 */
[----:B------:R-:W-:-:S02]  /*f0a0*/  MOV R10, 0xf0c0 ;  /* 0x0000f0c0000a7802 */ /* 0x000fc40000000f00 */
[----:B-1---5:R-:W-:Y:S05]  /*f0b0*/  CALL.REL.NOINC `($_ZN7cutlass13device_kernelIN5flash19enable_sm80_to_sm89INS1_16FlashAttnBwdSm80INS1_25CollectiveMainloopBwdSm80ILi2ELi2EN4cute5tupleIJNS5_1CILi128EEES8_NS7_ILi64EEEEEENS_10bfloat16_tEfNS_4arch4Sm80ELb0ELb0ELb1ELb0ELb1ELb0ELb0ELb0ELi2ELi4ELi4ELi4ELb0EEENS1_21CollectiveEpilogueBwdISA_SB_SD_Li256ELb0ELb0ELi2EEENS1_19SingleTileSchedulerILb0ELb0ELb0ELi128EEEEEEEEEvNT_6ParamsE$_ZN4cute5tupleIJiEEC2ERKi) ;  /* 0xffffbc1000007944 */ /* 0x022fea0003c3ffff */
[----:B------:R1:W5:Y:S01]  /*f0c0*/  LDL R3, [R1+0x1684] ;  /* 0x0016840001037983 */ /* 0x0003620000100800 */
[----:B------:R-:W-:-:S03]  /*f0d0*/  MOV R6, 0xf0f0 ;  /* 0x0000f0f000067802 */ /* 0x000fc60000000f00 */
[----:B-1---5:R-:W-:Y:S05]  /*f0e0*/  CALL.REL.NOINC `($_ZN7cutlass13device_kernelIN5flash19enable_sm80_to_sm89INS1_16FlashAttnBwdSm80INS1_25CollectiveMainloopBwdSm80ILi2ELi2EN4cute5tupleIJNS5_1CILi128EEES8_NS7_ILi64EEEEEENS_10bfloat16_tEfNS_4arch4Sm80ELb0ELb0ELb1ELb0ELb1ELb0ELb0ELb0ELi2ELi4ELi4ELi4ELb0EEENS1_21CollectiveEpilogueBwdISA_SB_SD_Li256ELb0ELb0ELi2EEENS1_19SingleTileSchedulerILb0ELb0ELb0ELi128EEEEEEEEEvNT_6ParamsE$_ZN4cute5tupleIJNS_1CILi0EEEiEEC2ERKS2_RKi) ;  /* 0xffffbaf000007944 */ /* 0x022fea0003c3ffff */
[----:B------:R1:W5:Y:S01]  /*f0f0*/  LDL R96, [R1+0x1680] ;  /* 0x0016800001607983 */ /* 0x0003620000100800 */
[----:B------:R-:W-:Y:S01]  /*f100*/  IMAD.MOV.U32 R3, RZ, RZ, R85 ;  /* 0x000000ffff037224 */ /* 0x000fe200078e0055 */
[----:B------:R-:W-:-:S02]  /*f110*/  MOV R2, R11 ;  /* 0x0000000b00027202 */ /* 0x000fc40000000f00 */
[----:B------:R-:W-:Y:S02]  /*f120*/  MOV R6, 0xf140 ;  /* 0x0000f14000067802 */ /* 0x000fe40000000f00 */
[----:B-1---5:R-:W-:Y:S05]  /*f130*/  CALL.REL.NOINC `($_ZN7cutlass13device_kernelIN5flash19enable_sm80_to_sm89INS1_16FlashAttnBwdSm80INS1_25CollectiveMainloopBwdSm80ILi2ELi2EN4cute5tupleIJNS5_1CILi128EEES8_NS7_ILi64EEEEEENS_10bfloat16_tEfNS_4arch4Sm80ELb0ELb0ELb1ELb0ELb1ELb0ELb0ELb0ELi2ELi4ELi4ELi4ELb0EEENS1_21CollectiveEpilogueBwdISA_SB_SD_Li256ELb0ELb0ELi2EEENS1_19SingleTileSchedulerILb0ELb0ELb0ELi128EEEEEEEEEvNT_6ParamsE$_ZN4cute3eso3ESOILb0ELb1EJiNS_1CILi0EEEEEC2ERKiRKS3_) ;  /* 0xffff7e9000007944 */ /* 0x022fea0003c3ffff */
[----:B------:R2:W5:Y:S01]  /*f140*/  LDL R10, [R1+0x1680] ;  /* 0x00168000010a7983 */ /* 0x0005620000100800 */
[----:B------:R-:W-:-:S03]  /*f150*/  MOV R94, 0xf180 ;  /* 0x0000f180005e7802 */ /* 0x000fc60000000f00 */
[----:B------:R2:W-:Y:S04]  /*f160*/  STL [R1+0x1680], R96 ;  /* 0x0016806001007387 */ /* 0x0005e80000100800 */
[----:B-12--5:R-:W-:Y:S05]  /*f170*/  CALL.REL.NOINC `($_ZN7cutlass13device_kernelIN5flash19enable_sm80_to_sm89INS1_16FlashAttnBwdSm80INS1_25CollectiveMainloopBwdSm80ILi2ELi2EN4cute5tupleIJNS5_1CILi128EEES8_NS7_ILi64EEEEEENS_10bfloat16_tEfNS_4arch4Sm80ELb0ELb0ELb1ELb0ELb1ELb0ELb0ELb0ELi2ELi4ELi4ELi4ELb0EEENS1_21CollectiveEpilogueBwdISA_SB_SD_Li256ELb0ELb0ELi2EEENS1_19SingleTileSchedulerILb0ELb0ELb0ELi128EEEEEEEEEvNT_6ParamsE$_ZZN4cuteplIJiEJNS_1CILi0EEEiEEEDaRKNS_15ArithmeticTupleIJDpT_EEERKNS3_IJDpT0_EEEENKUlDpRKT_E_clIJiiEEEDaSH_) ;  /* 0x00000e2000007944 */ /* 0x026fea0003c00000 */
[----:B-----5:R-:W-:Y:S02]  /*f180*/  MOV R8, R2 ;  /* 0x0000000200087202 */ /* 0x020fe40000000f00 */
[----:B------:R-:W-:Y:S02]  /*f190*/  MOV R2, 0xf1b0 ;  /* 0x0000f1b000027802 */ /* 0x000fe40000000f00 */
[----:B-1----:R-:W-:Y:S05]  /*f1a0*/  CALL.REL.NOINC `($_ZN7cutlass13device_kernelIN5flash19enable_sm80_to_sm89INS1_16FlashAttnBwdSm80INS1_25CollectiveMainloopBwdSm80ILi2ELi2EN4cute5tupleIJNS5_1CILi128EEES8_NS7_ILi64EEEEEENS_10bfloat16_tEfNS_4arch4Sm80ELb0ELb0ELb1ELb0ELb1ELb0ELb0ELb0ELi2ELi4ELi4ELi4ELb0EEENS1_21CollectiveEpilogueBwdISA_SB_SD_Li256ELb0ELb0ELi2EEENS1_19SingleTileSchedulerILb0ELb0ELb0ELi128EEEEEEEEEvNT_6ParamsE$_ZZN4cute19as_arithmetic_tupleINS_15ArithmeticTupleIJiiEEEEEDaRKT_ENKUlRKT_E_clIiEEDaS8_) ;  /* 0xffffd17000007944 */ /* 0x002fea0003c3ffff */
[----:B------:R-:W-:Y:S01]  /*f1b0*/  IMAD.MOV.U32 R8, RZ, RZ, R3 ;  /* 0x000000ffff087224 */ /* 0x000fe200078e0003 */
[----:B------:R-:W-:Y:S02]  /*f1c0*/  MOV R10, R6 ;  /* 0x00000006000a7202 */ /* 0x000fe40000000f00 */
[----:B------:R-:W-:Y:S02]  /*f1d0*/  MOV R2, 0xf1f0 ;  /* 0x0000f1f000027802 */ /* 0x000fe40000000f00 */
[----:B------:R-:W-:Y:S05]  /*f1e0*/  CALL.REL.NOINC `($_ZN7cutlass13device_kernelIN5flash19enable_sm80_to_sm89INS1_16FlashAttnBwdSm80INS1_25CollectiveMainloopBwdSm80ILi2ELi2EN4cute5tupleIJNS5_1CILi128EEES8_NS7_ILi64EEEEEENS_10bfloat16_tEfNS_4arch4Sm80ELb0ELb0ELb1ELb0ELb1ELb0ELb0ELb0ELi2ELi4ELi4ELi4ELb0EEENS1_21CollectiveEpilogueBwdISA_SB_SD_Li256ELb0ELb0ELi2EEENS1_19SingleTileSchedulerILb0ELb0ELb0ELi128EEEEEEEEEvNT_6ParamsE$_ZZN4cute19as_arithmetic_tupleINS_15ArithmeticTupleIJiiEEEEEDaRKT_ENKUlRKT_E_clIiEEDaS8_) ;  /* 0xffffd13000007944 */ /* 0x000fea0003c3ffff */
[----:B------:R1:W-:Y:S01]  /*f1f0*/  STL [R1+0x1680], R6 ;  /* 0x0016800601007387 */ /* 0x0003e20000100800 */
[----:B------:R-:W-:-:S03]  /*f200*/  MOV R94, 0xf220 ;  /* 0x0000f220005e7802 */ /* 0x000fc60000000f00 */
[----:B-1----:R-:W-:Y:S05]  /*f210*/  CALL.REL.NOINC `($_ZN7cutlass13device_kernelIN5flash19enable_sm80_to_sm89INS1_16FlashAttnBwdSm80INS1_25CollectiveMainloopBwdSm80ILi2ELi2EN4cute5tupleIJNS5_1CILi128EEES8_NS7_ILi64EEEEEENS_10bfloat16_tEfNS_4arch4Sm80ELb0ELb0ELb1ELb0ELb1ELb0ELb0ELb0ELi2ELi4ELi4ELi4ELb0EEENS1_21CollectiveEpilogueBwdISA_SB_SD_Li256ELb0ELb0ELi2EEENS1_19SingleTileSchedulerILb0ELb0ELb0ELi128EEEEEEEEEvNT_6ParamsE$_ZZN4cute19as_arithmetic_tupleINS_15ArithmeticTupleIJiiEEEEEDaRKT_ENKUlDpRKT_E_clIJiiEEEDaS9_) ;  /* 0xffffd08000007944 */ /* 0x002fea0003c3ffff */
[----:B-----5:R-:W-:Y:S02]  /*f220*/  MOV R6, R2 ;  /* 0x0000000200067202 */ /* 0x020fe40000000f00 */
[----:B------:R-:W-:Y:S02]  /*f230*/  MOV R2, 0xf250 ;  /* 0x0000f25000027802 */ /* 0x000fe40000000f00 */
[----:B-1----:R-:W-:Y:S05]  /*f240*/  CALL.REL.NOINC `($_ZN7cutlass13device_kernelIN5flash19enable_sm80_to_sm89INS1_16FlashAttnBwdSm80INS1_25CollectiveMainloopBwdSm80ILi2ELi2EN4cute5tupleIJNS5_1CILi128EEES8_NS7_ILi64EEEEEENS_10bfloat16_tEfNS_4arch4Sm80ELb0ELb0ELb1ELb0ELb1ELb0ELb0ELb0ELi2ELi4ELi4ELi4ELb0EEENS1_21CollectiveEpilogueBwdISA_SB_SD_Li256ELb0ELb0ELi2EEENS1_19SingleTileSchedulerILb0ELb0ELb0ELi128EEEEEEEEEvNT_6ParamsE$_ZZN4cute14transform_leafINS_15ArithmeticTupleIJiiEEENS_8identityEEEDaRKT_OT0_ENKUlRKT_E_clIiEEDaSB_) ;  /* 0xffffce9000007944 */ /* 0x002fea0003c3ffff */
[----:B------:R-:W-:Y:S01]  /*f250*/  IMAD.MOV.U32 R6, RZ, RZ, R3 ;  /* 0x000000ffff067224 */ /* 0x000fe200078e0003 */
[----:B------:R-:W-:Y:S02]  /*f260*/  MOV R10, R8 ;  /* 0x00000008000a7202 */ /* 0x000fe40000000f00 */
[----:B------:R-:W-:-:S02]  /*f270*/  MOV R2, 0xf290 ;  /* 0x0000f29000027802 */ /* 0x000fc40000000f00 */
[----:B------:R-:W-:Y:S05]  /*f280*/  CALL.REL.NOINC `($_ZN7cutlass13device_kernelIN5flash19enable_sm80_to_sm89INS1_16FlashAttnBwdSm80INS1_25CollectiveMainloopBwdSm80ILi2ELi2EN4cute5tupleIJNS5_1CILi128EEES8_NS7_ILi64EEEEEENS_10bfloat16_tEfNS_4arch4Sm80ELb0ELb0ELb1ELb0ELb1ELb0ELb0ELb0ELi2ELi4ELi4ELi4ELb0EEENS1_21CollectiveEpilogueBwdISA_SB_SD_Li256ELb0ELb0ELi2EEENS1_19SingleTileSchedulerILb0ELb0ELb0ELi128EEEEEEEEEvNT_6ParamsE$_ZZN4cute14transform_leafINS_15ArithmeticTupleIJiiEEENS_8identityEEEDaRKT_OT0_ENKUlRKT_E_clIiEEDaSB_) ;  /* 0xffffce5000007944 */ /* 0x000fea0003c3ffff */
[----:B------:R1:W-:Y:S01]  /*f290*/  STL [R1+0x1680], R8 ;  /* 0x0016800801007387 */ /* 0x0003e20000100800 */
[----:B------:R-:W-:-:S03]  /*f2a0*/  MOV R6, 0xf2c0 ;  /* 0x0000f2c000067802 */ /* 0x000fc60000000f00 */
[----:B-1----:R-:W-:Y:S05]  /*f2b0*/  CALL.REL.NOINC `($_ZN7cutlass13device_kernelIN5flash19enable_sm80_to_sm89INS1_16FlashAttnBwdSm80INS1_25CollectiveMainloopBwdSm80ILi2ELi2EN4cute5tupleIJNS5_1CILi128EEES8_NS7_ILi64EEEEEENS_10bfloat16_tEfNS_4arch4Sm80ELb0ELb0ELb1ELb0ELb1ELb0ELb0ELb0ELi2ELi4ELi4ELi4ELb0EEENS1_21CollectiveEpilogueBwdISA_SB_SD_Li256ELb0ELb0ELi2EEENS1_19SingleTileSchedulerILb0ELb0ELb0ELi128EEEEEEEEEvNT_6ParamsE$_ZZN4cute9transformINS_15ArithmeticTupleIJiiEEEZNS_14transform_leafIS2_NS_8identityEEEDaRKT_OT0_EUlRKT_E_EEDaS7_S9_ENKUlDpSC_E_clIJiiEEEDaSE_) ;  /* 0x0000067000007944 */ /* 0x002fea0003c00000 */
[----:B-----5:R-:W-:Y:S01]  /*f2c0*/  IMAD.MOV.U32 R10, RZ, RZ, R2 ;  /* 0x000000ffff0a7224 */ /* 0x020fe200078e0002 */
[----:B------:R-:W-:Y:S01]  /*f2d0*/  MOV R2, R86 ;  /* 0x0000005600027202 */ /* 0x000fe20000000f00 */
[----:B------:R-:W-:Y:S01]  /*f2e0*/  IMAD.MOV.U32 R8, RZ, RZ, R3 ;  /* 0x000000ffff087224 */ /* 0x000fe200078e0003 */
[----:B------:R-:W-:-:S04]  /*f2f0*/  MOV R3, 0x0 ;  /* 0x0000000000037802 */ /* 0x000fc80000000f00 */
[----:B------:R-:W-:Y:S05]  /*f300*/  RET.REL.NODEC R2 `(_ZN7cutlass13device_kernelIN5flash19enable_sm80_to_sm89INS1_16FlashAttnBwdSm80INS1_25CollectiveMainloopBwdSm80ILi2ELi2EN4cute5tupleIJNS5_1CILi128EEES8_NS7_ILi64EEEEEENS_10bfloat16_tEfNS_4arch4Sm80ELb0ELb0ELb1ELb0ELb1ELb0ELb0ELb0ELi2ELi4ELi4ELi4ELb0EEENS1_21CollectiveEpilogueBwdISA_SB_SD_Li256ELb0ELb0ELi2EEENS1_19SingleTileSchedulerILb0ELb0ELb0ELi128EEEEEEEEEvNT_6ParamsE) ;  /* 0xffff0cf002007950 */ /* 0x000fea0003c3ffff */
        .type           $_ZN7cutlass13device_kernelIN5flash19enable_sm80_to_sm89INS1_16FlashAttnBwdSm80INS1_25CollectiveMainloopBwdSm80ILi2ELi2EN4cute5tupleIJNS5_1CILi128EEES8_NS7_ILi64EEEEEENS_10bfloat16_tEfNS_4arch4Sm80ELb0ELb0ELb1ELb0ELb1ELb0ELb0ELb0ELi2ELi4ELi4ELi4ELb0EEENS1_21CollectiveEpilogueBwdISA_SB_SD_Li256ELb0ELb0ELi2EEENS1_19SingleTileSchedulerILb0ELb0ELb0ELi128EEEEEEEEEvNT_6ParamsE$_ZZN4cute7idx2crdINS_5tupleIJiiNS_1CILi0EEEEEENS1_IJNS1_IJNS2_ILi4EEENS2_ILi8EEEEEENS2_ILi2EEENS2_ILi1EEEEEEEEDaRKT_RKT0_ENKUlRKT_RKT0_E_clIiS8_EEDaSJ_SM_,@function
        .size           $_ZN7cutlass13device_kernelIN5flash19enable_sm80_to_sm89INS1_16FlashAttnBwdSm80INS1_25CollectiveMainloopBwdSm80ILi2ELi2EN4cute5tupleIJNS5_1CILi128EEES8_NS7_ILi64EEEEEENS_10bfloat16_tEfNS_4arch4Sm80ELb0ELb0ELb1ELb0ELb1ELb0ELb0ELb0ELi2ELi4ELi4ELi4ELb0EEENS1_21CollectiveEpilogueBwdISA_SB_SD_Li256ELb0ELb0ELi2EEENS1_19SingleTileSchedulerILb0ELb0ELb0ELi128EEEEEEEEEvNT_6ParamsE$_ZZN4cute7idx2crdINS_5tupleIJiiNS_1CILi0EEEEEENS1_IJNS1_IJNS2_ILi4EEENS2_ILi8EEEEEENS2_ILi2EEENS2_ILi1EEEEEEEEDaRKT_RKT0_ENKUlRKT_RKT0_E_clIiS8_EEDaSJ_SM_,($_ZN7cutlass13device_kernelIN5flash19enable_sm80_to_sm89INS1_16FlashAttnBwdSm80INS1_25CollectiveMainloopBwdSm80ILi2ELi2EN4cute5tupleIJNS5_1CILi128EEES8_NS7_ILi64EEEEEENS_10bfloat16_tEfNS_4arch4Sm80ELb0ELb0ELb1ELb0ELb1ELb0ELb0ELb0ELi2ELi4ELi4ELi4ELb0EEENS1_21CollectiveEpilogueBwdISA_SB_SD_Li256ELb0ELb0ELi2EEENS1_19SingleTileSchedulerILb0ELb0ELb0ELi128EEEEEEEEEvNT_6ParamsE$_ZZN4cute7idx2crdINS_5tupleIJiiNS_1CILi0EEEEEENS1_IJNS1_IJNS2_ILi4EEENS2_ILi8EEEEEES5_NS2_ILi1EEEEEEEEDaRKT_RKT0_ENKUlRKT_RKT0_E_clIiS5_EEDaSI_SL_ - $_ZN7cutlass13device_kernelIN5flash19enable_sm80_to_sm89INS1_16FlashAttnBwdSm80INS1_25CollectiveMainloopBwdSm80ILi2ELi2EN4cute5tupleIJNS5_1CILi128EEES8_NS7_ILi64EEEEEENS_10bfloat16_tEfNS_4arch4Sm80ELb0ELb0ELb1ELb0ELb1ELb0ELb0ELb0ELi2ELi4ELi4ELi4ELb0EEENS1_21CollectiveEpilogueBwdISA_SB_SD_Li256ELb0ELb0ELi2EEENS1_19SingleTileSchedulerILb0ELb0ELb0ELi128EEEEEEEEEvNT_6ParamsE$_ZZN4cute7idx2crdINS_5tupleIJiiNS_1CILi0EEEEEENS1_IJNS1_IJNS2_ILi4EEENS2_ILi8EEEEEENS2_ILi2EEENS2_ILi1EEEEEEEEDaRKT_RKT0_ENKUlRKT_RKT0_E_clIiS8_EEDaSJ_SM_)
$_ZN7cutlass13device_kernelIN5flash19enable_sm80_to_sm89INS1_16FlashAttnBwdSm80INS1_25CollectiveMainloopBwdSm80ILi2ELi2EN4cute5tupleIJNS5_1CILi128EEES8_NS7_ILi64EEEEEENS_10bfloat16_tEfNS_4arch4Sm80ELb0ELb0ELb1ELb0ELb1ELb0ELb0ELb0ELi2ELi4ELi4ELi4ELb0EEENS1_21CollectiveEpilogueBwdISA_SB_SD_Li256ELb0ELb0ELi2EEENS1_19SingleTileSchedulerILb0ELb0ELb0ELi128EEEEEEEEEvNT_6ParamsE$_ZZN4cute7idx2crdINS_5tupleIJiiNS_1CILi0EEEEEENS1_IJNS1_IJNS2_ILi4EEENS2_ILi8EEEEEENS2_ILi2EEENS2_ILi1EEEEEEEEDaRKT_RKT0_ENKUlRKT_RKT0_E_clIiS8_EEDaSJ_SM_:
[----:B------:R-:W-:Y:S02]  /*f310*/  MOV R3, 0x0 ;  /* 0x0000000000037802 */ /* 0x000fe40000000f00 */
[----:B------:R-:W-:Y:S02]  /*f320*/  MOV R6, R5 ;  /* 0x0000000500067202 */ /* 0x000fe40000000f00 */
[----:B------:R-:W-:Y:S05]  /*f330*/  RET.REL.NODEC R2 `(_ZN7cutlass13device_kernelIN5flash19enable_sm80_to_sm89INS1_16FlashAttnBwdSm80INS1_25CollectiveMainloopBwdSm80ILi2ELi2EN4cute5tupleIJNS5_1CILi128EEES8_NS7_ILi64EEEEEENS_10bfloat16_tEfNS_4arch4Sm80ELb0ELb0ELb1ELb0ELb1ELb0ELb0ELb0ELi2ELi4ELi4ELi4ELb0EEENS1_21CollectiveEpilogueBwdISA_SB_SD_Li256ELb0ELb0ELi2EEENS1_19SingleTileSchedulerILb0ELb0ELb0ELi128EEEEEEEEEvNT_6ParamsE) ;  /* 0xffff0cc002007950 */ /* 0x000fea0003c3ffff */
        .type           $_ZN7cutlass13device_kernelIN5flash19enable_sm80_to_sm89INS1_16FlashAttnBwdSm80INS1_25CollectiveMainloopBwdSm80ILi2ELi2EN4cute5tupleIJNS5_1CILi128EEES8_NS7_ILi64EEEEEENS_10bfloat16_tEfNS_4arch4Sm80ELb0ELb0ELb1ELb0ELb1ELb0ELb0ELb0ELi2ELi4ELi4ELi4ELb0EEENS1_21CollectiveEpilogueBwdISA_SB_SD_Li256ELb0ELb0ELi2EEENS1_19SingleTileSchedulerILb0ELb0ELb0ELi128EEEEEEEEEvNT_6ParamsE$_ZZN4cute7idx2crdINS_5tupleIJiiNS_1CILi0EEEEEENS1_IJNS1_IJNS2_ILi4EEENS2_ILi8EEEEEES5_NS2_ILi1EEEEEEEEDaRKT_RKT0_ENKUlRKT_RKT0_E_clIiS5_EEDaSI_SL_,@function
        .size           $_ZN7cutlass13device_kernelIN5flash19enable_sm80_to_sm89INS1_16FlashAttnBwdSm80INS1_25CollectiveMainloopBwdSm80ILi2ELi2EN4cute5tupleIJNS5_1CILi128EEES8_NS7_ILi64EEEEEENS_10bfloat16_tEfNS_4arch4Sm80ELb0ELb0ELb1ELb0ELb1ELb0ELb0ELb0ELi2ELi4ELi4ELi4ELb0EEENS1_21CollectiveEpilogueBwdISA_SB_SD_Li256ELb0ELb0ELi2EEENS1_19SingleTileSchedulerILb0ELb0ELb0ELi128EEEEEEEEEvNT_6ParamsE$_ZZN4cute7idx2crdINS_5tupleIJiiNS_1CILi0EEEEEENS1_IJNS1_IJNS2_ILi4EEENS2_ILi8EEEEEES5_NS2_ILi1EEEEEEEEDaRKT_RKT0_ENKUlRKT_RKT0_E_clIiS5_EEDaSI_SL_,($_ZN7cutlass13device_kernelIN5flash19enable_sm80_to_sm89INS1_16FlashAttnBwdSm80INS1_25CollectiveMainloopBwdSm80ILi2ELi2EN4cute5tupleIJNS5_1CILi128EEES8_NS7_ILi64EEEEEENS_10bfloat16_tEfNS_4arch4Sm80ELb0ELb0ELb1ELb0ELb1ELb0ELb0ELb0ELi2ELi4ELi4ELi4ELb0EEENS1_21CollectiveEpilogueBwdISA_SB_SD_Li256ELb0ELb0ELi2EEENS1_19SingleTileSchedulerILb0ELb0ELb0ELi128EEEEEEEEEvNT_6ParamsE$_ZZN4cute7idx2crdINS_5tupleIJiiNS_1CILi0EEEEEENS1_IJNS1_IJNS2_ILi4EEENS2_ILi8EEEEEES5_NS2_ILi1EEEEEEEEDaRKT_RKT0_ENKUlRKT_RKT0_E_clIiS7_EEDaSI_SL_ - $_ZN7cutlass13device_kernelIN5flash19enable_sm80_to_sm89INS1_16FlashAttnBwdSm80INS1_25CollectiveMainloopBwdSm80ILi2ELi2EN4cute5tupleIJNS5_1CILi128EEES8_NS7_ILi64EEEEEENS_10bfloat16_tEfNS_4arch4Sm80ELb0ELb0ELb1ELb0ELb1ELb0ELb0ELb0ELi2ELi4ELi4ELi4ELb0EEENS1_21CollectiveEpilogueBwdISA_SB_SD_Li256ELb0ELb0ELi2EEENS1_19SingleTileSchedulerILb0ELb0ELb0ELi128EEEEEEEEEvNT_6ParamsE$_ZZN4cute7idx2crdINS_5tupleIJiiNS_1CILi0EEEEEENS1_IJNS1_IJNS2_ILi4EEENS2_ILi8EEEEEES5_NS2_ILi1EEEEEEEEDaRKT_RKT0_ENKUlRKT_RKT0_E_clIiS5_EEDaSI_SL_)
$_ZN7cutlass13device_kernelIN5flash19enable_sm80_to_sm89INS1_16FlashAttnBwdSm80INS1_25CollectiveMainloopBwdSm80ILi2ELi2EN4cute5tupleIJNS5_1CILi128EEES8_NS7_ILi64EEEEEENS_10bfloat16_tEfNS_4arch4Sm80ELb0ELb0ELb1ELb0ELb1ELb0ELb0ELb0ELi2ELi4ELi4ELi4ELb0EEENS1_21CollectiveEpilogueBwdISA_SB_SD_Li256ELb0ELb0ELi2EEENS1_19SingleTileSchedulerILb0ELb0ELb0ELi128EEEEEEEEEvNT_6ParamsE$_ZZN4cute7idx2crdINS_5tupleIJiiNS_1CILi0EEEEEENS1_IJNS1_IJNS2_ILi4EEENS2_ILi8EEEEEES5_NS2_ILi1EEEEEEEEDaRKT_RKT0_ENKUlRKT_RKT0_E_clIiS5_EEDaSI_SL_:
[----:B------:R-:W-:Y:S02]  /*f340*/  MOV R3, 0x0 ;  /* 0x0000000000037802 */ /* 0x000fe40000000f00 */
[----:B------:R-:W-:Y:S02]  /*f350*/  MOV R6, R5 ;  /* 0x0000000500067202 */ /* 0x000fe40000000f00 */
[----:B------:R-:W-:Y:S05]  /*f360*/  RET.REL.NODEC R2 `(_ZN7cutlass13device_kernelIN5flash19enable_sm80_to_sm89INS1_16FlashAttnBwdSm80INS1_25CollectiveMainloopBwdSm80ILi2ELi2EN4cute5tupleIJNS5_1CILi128EEES8_NS7_ILi64EEEEEENS_10bfloat16_tEfNS_4arch4Sm80ELb0ELb0ELb1ELb0ELb1ELb0ELb0ELb0ELi2ELi4ELi4ELi4ELb0EEENS1_21CollectiveEpilogueBwdISA_SB_SD_Li256ELb0ELb0ELi2EEENS1_19SingleTileSchedulerILb0ELb0ELb0ELi128EEEEEEEEEvNT_6ParamsE) ;  /* 0xffff0c9002007950 */ /* 0x000fea0003c3ffff */
        .type           $_ZN7cutlass13device_kernelIN5flash19enable_sm80_to_sm89INS1_16FlashAttnBwdSm80INS1_25CollectiveMainloopBwdSm80ILi2ELi2EN4cute5tupleIJNS5_1CILi128EEES8_NS7_ILi64EEEEEENS_10bfloat16_tEfNS_4arch4Sm80ELb0ELb0ELb1ELb0ELb1ELb0ELb0ELb0ELi2ELi4ELi4ELi4ELb0EEENS1_21CollectiveEpilogueBwdISA_SB_SD_Li256ELb0ELb0ELi2EEENS1_19SingleTileSchedulerILb0ELb0ELb0ELi128EEEEEEEEEvNT_6ParamsE$_ZZN4cute7idx2crdINS_5tupleIJiiNS_1CILi0EEEEEENS1_IJNS1_IJNS2_ILi4EEENS2_ILi8EEEEEES5_NS2_ILi1EEEEEEEEDaRKT_RKT0_ENKUlRKT_RKT0_E_clIiS7_EEDaSI_SL_,@function
        .size           $_ZN7cutlass13device_kernelIN5flash19enable_sm80_to_sm89INS1_16FlashAttnBwdSm80INS1_25CollectiveMainloopBwdSm80ILi2ELi2EN4cute5tupleIJNS5_1CILi128EEES8_NS7_ILi64EEEEEENS_10bfloat16_tEfNS_4arch4Sm80ELb0ELb0ELb1ELb0ELb1ELb0ELb0ELb0ELi2ELi4ELi4ELi4ELb0EEENS1_21CollectiveEpilogueBwdISA_SB_SD_Li256ELb0ELb0ELi2EEENS1_19SingleTileSchedulerILb0ELb0ELb0ELi128EEEEEEEEEvNT_6ParamsE$_ZZN4cute7idx2crdINS_5tupleIJiiNS_1CILi0EEEEEENS1_IJNS1_IJNS2_ILi4EEENS2_ILi8EEEEEES5_NS2_ILi1EEEEEEEEDaRKT_RKT0_ENKUlRKT_RKT0_E_clIiS7_EEDaSI_SL_,($_ZN7cutlass13device_kernelIN5flash19enable_sm80_to_sm89INS1_16FlashAttnBwdSm80INS1_25CollectiveMainloopBwdSm80ILi2ELi2EN4cute5tupleIJNS5_1CILi128EEES8_NS7_ILi64EEEEEENS_10bfloat16_tEfNS_4arch4Sm80ELb0ELb0ELb1ELb0ELb1ELb0ELb0ELb0ELi2ELi4ELi4ELi4ELb0EEENS1_21CollectiveEpilogueBwdISA_SB_SD_Li256ELb0ELb0ELi2EEENS1_19SingleTileSchedulerILb0ELb0ELb0ELi128EEEEEEEEEvNT_6ParamsE$_ZZN4cute7idx2crdIiNS_5tupleIJNS_1CILi32EEENS2_ILi4EEENS2_ILi2EEENS2_ILi1EEEEEENS1_IJS6_S3_NS2_ILi128EEENS2_ILi0EEEEEEEEDaRKT_RKT0_RKT1_ENKUlRKT_RKT0_E_clIS3_S6_EEDaSM_SP_ - $_ZN7cutlass13device_kernelIN5flash19enable_sm80_to_sm89INS1_16FlashAttnBwdSm80INS1_25CollectiveMainloopBwdSm80ILi2ELi2EN4cute5tupleIJNS5_1CILi128EEES8_NS7_ILi64EEEEEENS_10bfloat16_tEfNS_4arch4Sm80ELb0ELb0ELb1ELb0ELb1ELb0ELb0ELb0ELi2ELi4ELi4ELi4ELb0EEENS1_21CollectiveEpilogueBwdISA_SB_SD_Li256ELb0ELb0ELi2EEENS1_19SingleTileSchedulerILb0ELb0ELb0ELi128EEEEEEEEEvNT_6ParamsE$_ZZN4cute7idx2crdINS_5tupleIJiiNS_1CILi0EEEEEENS1_IJNS1_IJNS2_ILi4EEENS2_ILi8EEEEEES5_NS2_ILi1EEEEEEEEDaRKT_RKT0_ENKUlRKT_RKT0_E_clIiS7_EEDaSI_SL_)
$_ZN7cutlass13device_kernelIN5flash19enable_sm80_to_sm89INS1_16FlashAttnBwdSm80INS1_25CollectiveMainloopBwdSm80ILi2ELi2EN4cute5tupleIJNS5_1CILi128EEES8_NS7_ILi64EEEEEENS_10bfloat16_tEfNS_4arch4Sm80ELb0ELb0ELb1ELb0ELb1ELb0ELb0ELb0ELi2ELi4ELi4ELi4ELb0EEENS1_21CollectiveEpilogueBwdISA_SB_SD_Li256ELb0ELb0ELi2EEENS1_19SingleTileSchedulerILb0ELb0ELb0ELi128EEEEEEEEEvNT_6ParamsE$_ZZN4cute7idx2crdINS_5tupleIJiiNS_1CILi0EEEEEENS1_IJNS1_IJNS2_ILi4EEENS2_ILi8EEEEEES5_NS2_ILi1EEEEEEEEDaRKT_RKT0_ENKUlRKT_RKT0_E_clIiS7_EEDaSI_SL_:
        /* <DEDUP_REMOVED lines=62> */
[----:B------:R-:W-:Y:S02]  /*f750*/  MOV R93, 0x0 ;  /* 0x00000000005d7802 */ /* 0x000fe40000000f00 */
[----:B-----5:R-:W-:-:S02]  /*f760*/  MOV R10, R2 ;  /* 0x00000002000a7202 */ /* 0x020fc40000000f00 */
[----:B------:R-:W-:Y:S01]  /*f770*/  MOV R8, R3 ;  /* 0x0000000300087202 */ /* 0x000fe20000000f00 */
[----:B------:R-:W-:Y:S06]  /*f780*/  RET.REL.NODEC R92 `(_ZN7cutlass13device_kernelIN5flash19enable_sm80_to_sm89INS1_16FlashAttnBwdSm80INS1_25CollectiveMainloopBwdSm80ILi2ELi2EN4cute5tupleIJNS5_1CILi128EEES8_NS7_ILi64EEEEEENS_10bfloat16_tEfNS_4arch4Sm80ELb0ELb0ELb1ELb0ELb1ELb0ELb0ELb0ELi2ELi4ELi4ELi4ELb0EEENS1_21CollectiveEpilogueBwdISA_SB_SD_Li256ELb0ELb0ELi2EEENS1_19SingleTileSchedulerILb0ELb0ELb0ELi128EEEEEEEEEvNT_6ParamsE) ;  /* 0xffff08705c007950 */ /* 0x000fec0003c3ffff */
        .type           $_ZN7cutlass13device_kernelIN5flash19enable_sm80_to_sm89INS1_16FlashAttnBwdSm80INS1_25CollectiveMainloopBwdSm80ILi2ELi2EN4cute5tupleIJNS5_1CILi128EEES8_NS7_ILi64EEEEEENS_10bfloat16_tEfNS_4arch4Sm80ELb0ELb0ELb1ELb0ELb1ELb0ELb0ELb0ELi2ELi4ELi4ELi4ELb0EEENS1_21CollectiveEpilogueBwdISA_SB_SD_Li256ELb0ELb0ELi2EEENS1_19SingleTileSchedulerILb0ELb0ELb0ELi128EEEEEEEEEvNT_6ParamsE$_ZZN4cute7idx2crdIiNS_5tupleIJNS_1CILi32EEENS2_ILi4EEENS2_ILi2EEENS2_ILi1EEEEEENS1_IJS6_S3_NS2_ILi128EEENS2_ILi0EEEEEEEEDaRKT_RKT0_RKT1_ENKUlRKT_RKT0_E_clIS3_S6_EEDaSM_SP_,@function
        .size           $_ZN7cutlass13device_kernelIN5flash19enable_sm80_to_sm89INS1_16FlashAttnBwdSm80INS1_25CollectiveMainloopBwdSm80ILi2ELi2EN4cute5tupleIJNS5_1CILi128EEES8_NS7_ILi64EEEEEENS_10bfloat16_tEfNS_4arch4Sm80ELb0ELb0ELb1ELb0ELb1ELb0ELb0ELb0ELi2ELi4ELi4ELi4ELb0EEENS1_21CollectiveEpilogueBwdISA_SB_SD_Li256ELb0ELb0ELi2EEENS1_19SingleTileSchedulerILb0ELb0ELb0ELi128EEEEEEEEEvNT_6ParamsE$_ZZN4cute7idx2crdIiNS_5tupleIJNS_1CILi32EEENS2_ILi4EEENS2_ILi2EEENS2_ILi1EEEEEENS1_IJS6_S3_NS2_ILi128EEENS2_ILi0EEEEEEEEDaRKT_RKT0_RKT1_ENKUlRKT_RKT0_E_clIS3_S6_EEDaSM_SP_,($_ZN7cutlass13device_kernelIN5flash19enable_sm80_to_sm89INS1_16FlashAttnBwdSm80INS1_25CollectiveMainloopBwdSm80ILi2ELi2EN4cute5tupleIJNS5_1CILi128EEES8_NS7_ILi64EEEEEENS_10bfloat16_tEfNS_4arch4Sm80ELb0ELb0ELb1ELb0ELb1ELb0ELb0ELb0ELi2ELi4ELi4ELi4ELb0EEENS1_21CollectiveEpilogueBwdISA_SB_SD_Li256ELb0ELb0ELi2EEENS1_19SingleTileSchedulerILb0ELb0ELb0ELi128EEEEEEEEEvNT_6ParamsE$_ZZN4cute7idx2crdIiNS_5tupleIJNS_1CILi32EEENS2_ILi4EEENS2_ILi2EEENS2_ILi1EEEEEENS1_IJS6_S3_NS2_ILi128EEENS2_ILi0EEEEEEEEDaRKT_RKT0_RKT1_ENKUlRKT_RKT0_E_clIS4_S3_EEDaSM_SP_ - $_ZN7cutlass13device_kernelIN5flash19enable_sm80_to_sm89INS1_16FlashAttnBwdSm80INS1_25CollectiveMainloopBwdSm80ILi2ELi2EN4cute5tupleIJNS5_1CILi128EEES8_NS7_ILi64EEEEEENS_10bfloat16_tEfNS_4arch4Sm80ELb0ELb0ELb1ELb0ELb1ELb0ELb0ELb0ELi2ELi4ELi4ELi4ELb0EEENS1_21CollectiveEpilogueBwdISA_SB_SD_Li256ELb0ELb0ELi2EEENS1_19SingleTileSchedulerILb0ELb0ELb0ELi128EEEEEEEEEvNT_6ParamsE$_ZZN4cute7idx2crdIiNS_5tupleIJNS_1CILi32EEENS2_ILi4EEENS2_ILi2EEENS2_ILi1EEEEEENS1_IJS6_S3_NS2_ILi128EEENS2_ILi0EEEEEEEEDaRKT_RKT0_RKT1_ENKUlRKT_RKT0_E_clIS3_S6_EEDaSM_SP_)
$_ZN7cutlass13device_kernelIN5flash19enable_sm80_to_sm89INS1_16FlashAttnBwdSm80INS1_25CollectiveMainloopBwdSm80ILi2ELi2EN4cute5tupleIJNS5_1CILi128EEES8_NS7_ILi64EEEEEENS_10bfloat16_tEfNS_4arch4Sm80ELb0ELb0ELb1ELb0ELb1ELb0ELb0ELb0ELi2ELi4ELi4ELi4ELb0EEENS1_21CollectiveEpilogueBwdISA_SB_SD_Li256ELb0ELb0ELi2EEENS1_19SingleTileSchedulerILb0ELb0ELb0ELi128EEEEEEEEEvNT_6ParamsE$_ZZN4cute7idx2crdIiNS_5tupleIJNS_1CILi32EEENS2_ILi4EEENS2_ILi2EEENS2_ILi1EEEEEENS1_IJS6_S3_NS2_ILi128EEENS2_ILi0EEEEEEEEDaRKT_RKT0_RKT1_ENKUlRKT_RKT0_E_clIS3_S6_EEDaSM_SP_:
[----:B------:R-:W-:Y:S01]  /*f790*/  SHF.R.S32.HI R3, RZ, 0x1f, R2 ;  /* 0x0000001fff037819 */ /* 0x000fe20000011402 */
[----:B------:R-:W-:Y:S02]  /*f7a0*/  IMAD.MOV.U32 R8, RZ, RZ, R6 ;  /* 0x000000ffff087224 */ /* 0x000fe400078e0006 */
[----:B------:R-:W-:Y:S01]  /*f7b0*/  IMAD.MOV.U32 R9, RZ, RZ, 0x0 ;  /* 0x00000000ff097424 */ /* 0x000fe200078e00ff */
[----:B------:R-:W-:-:S04]  /*f7c0*/  LEA.HI R3, R3, R2, RZ, 0x5 ;  /* 0x0000000203037211 */ /* 0x000fc800078f28ff */
[----:B------:R-:W-:-:S05]  /*f7d0*/  LOP3.LUT R3, R3, 0xffffffe0, RZ, 0xc0, !PT ;  /* 0xffffffe003037812 */ /* 0x000fca00078ec0ff */
[----:B------:R-:W-:Y:S01]  /*f7e0*/  IMAD.IADD R10, R2, 0x1, -R3 ;  /* 0x00000001020a7824 */ /* 0x000fe200078e0a03 */
[----:B------:R-:W-:Y:S06]  /*f7f0*/  RET.REL.NODEC R8 `(_ZN7cutlass13device_kernelIN5flash19enable_sm80_to_sm89INS1_16FlashAttnBwdSm80INS1_25CollectiveMainloopBwdSm80ILi2ELi2EN4cute5tupleIJNS5_1CILi128EEES8_NS7_ILi64EEEEEENS_10bfloat16_tEfNS_4arch4Sm80ELb0ELb0ELb1ELb0ELb1ELb0ELb0ELb0ELi2ELi4ELi4ELi4ELb0EEENS1_21CollectiveEpilogueBwdISA_SB_SD_Li256ELb0ELb0ELi2EEENS1_19SingleTileSchedulerILb0ELb0ELb0ELi128EEEEEEEEEvNT_6ParamsE) ;  /* 0xffff080008007950 */ /* 0x000fec0003c3ffff */
        .type           $_ZN7cutlass13device_kernelIN5flash19enable_sm80_to_sm89INS1_16FlashAttnBwdSm80INS1_25CollectiveMainloopBwdSm80ILi2ELi2EN4cute5tupleIJNS5_1CILi128EEES8_NS7_ILi64EEEEEENS_10bfloat16_tEfNS_4arch4Sm80ELb0ELb0ELb1ELb0ELb1ELb0ELb0ELb0ELi2ELi4ELi4ELi4ELb0EEENS1_21CollectiveEpilogueBwdISA_SB_SD_Li256ELb0ELb0ELi2EEENS1_19SingleTileSchedulerILb0ELb0ELb0ELi128EEEEEEEEEvNT_6ParamsE$_ZZN4cute7idx2crdIiNS_5tupleIJNS_1CILi32EEENS2_ILi4EEENS2_ILi2EEENS2_ILi1EEEEEENS1_IJS6_S3_NS2_ILi128EEENS2_ILi0EEEEEEEEDaRKT_RKT0_RKT1_ENKUlRKT_RKT0_E_clIS4_S3_EEDaSM_SP_,@function
        .size           $_ZN7cutlass13device_kernelIN5flash19enable_sm80_to_sm89INS1_16FlashAttnBwdSm80INS1_25CollectiveMainloopBwdSm80ILi2ELi2EN4cute5tupleIJNS5_1CILi128EEES8_NS7_ILi64EEEEEENS_10bfloat16_tEfNS_4arch4Sm80ELb0ELb0ELb1ELb0ELb1ELb0ELb0ELb0ELi2ELi4ELi4ELi4ELb0EEENS1_21CollectiveEpilogueBwdISA_SB_SD_Li256ELb0ELb0ELi2EEENS1_19SingleTileSchedulerILb0ELb0ELb0ELi128EEEEEEEEEvNT_6ParamsE$_ZZN4cute7idx2crdIiNS_5tupleIJNS_1CILi32EEENS2_ILi4EEENS2_ILi2EEENS2_ILi1EEEEEENS1_IJS6_S3_NS2_ILi128EEENS2_ILi0EEEEEEEEDaRKT_RKT0_RKT1_ENKUlRKT_RKT0_E_clIS4_S3_EEDaSM_SP_,($_ZN7cutlass13device_kernelIN5flash19enable_sm80_to_sm89INS1_16FlashAttnBwdSm80INS1_25CollectiveMainloopBwdSm80ILi2ELi2EN4cute5tupleIJNS5_1CILi128EEES8_NS7_ILi64EEEEEENS_10bfloat16_tEfNS_4arch4Sm80ELb0ELb0ELb1ELb0ELb1ELb0ELb0ELb0ELi2ELi4ELi4ELi4ELb0EEENS1_21CollectiveEpilogueBwdISA_SB_SD_Li256ELb0ELb0ELi2EEENS1_19SingleTileSchedulerILb0ELb0ELb0ELi128EEEEEEEEEvNT_6ParamsE$_ZZN4cute7idx2crdIiNS_5tupleIJNS_1CILi32EEENS2_ILi4EEENS2_ILi2EEENS2_ILi1EEEEEENS1_IJS6_S3_NS2_ILi128EEENS2_ILi0EEEEEEEEDaRKT_RKT0_RKT1_ENKUlRKT_RKT0_E_clIS5_S8_EEDaSM_SP_ - $_ZN7cutlass13device_kernelIN5flash19enable_sm80_to_sm89INS1_16FlashAttnBwdSm80INS1_25CollectiveMainloopBwdSm80ILi2ELi2EN4cute5tupleIJNS5_1CILi128EEES8_NS7_ILi64EEEEEENS_10bfloat16_tEfNS_4arch4Sm80ELb0ELb0ELb1ELb0ELb1ELb0ELb0ELb0ELi2ELi4ELi4ELi4ELb0EEENS1_21CollectiveEpilogueBwdISA_SB_SD_Li256ELb0ELb0ELi2EEENS1_19SingleTileSchedulerILb0ELb0ELb0ELi128EEEEEEEEEvNT_6ParamsE$_ZZN4cute7idx2crdIiNS_5tupleIJNS_1CILi32EEENS2_ILi4EEENS2_ILi2EEENS2_ILi1EEEEEENS1_IJS6_S3_NS2_ILi128EEENS2_ILi0EEEEEEEEDaRKT_RKT0_RKT1_ENKUlRKT_RKT0_E_clIS4_S3_EEDaSM_SP_)
$_ZN7cutlass13device_kernelIN5flash19enable_sm80_to_sm89INS1_16FlashAttnBwdSm80INS1_25CollectiveMainloopBwdSm80ILi2ELi2EN4cute5tupleIJNS5_1CILi128EEES8_NS7_ILi64EEEEEENS_10bfloat16_tEfNS_4arch4Sm80ELb0ELb0ELb1ELb0ELb1ELb0ELb0ELb0ELi2ELi4ELi4ELi4ELb0EEENS1_21CollectiveEpilogueBwdISA_SB_SD_Li256ELb0ELb0ELi2EEENS1_19SingleTileSchedulerILb0ELb0ELb0ELi128EEEEEEEEEvNT_6ParamsE$_ZZN4cute7idx2crdIiNS_5tupleIJNS_1CILi32EEENS2_ILi4EEENS2_ILi2EEENS2_ILi1EEEEEENS1_IJS6_S3_NS2_ILi128EEENS2_ILi0EEEEEEEEDaRKT_RKT0_RKT1_ENKUlRKT_RKT0_E_clIS4_S3_EEDaSM_SP_:
        /* <DEDUP_REMOVED lines=9> */
[----:B------:R-:W-:Y:S06]  /*f890*/  RET.REL.NODEC R56 `(_ZN7cutlass13device_kernelIN5flash19enable_sm80_to_sm89INS1_16FlashAttnBwdSm80INS1_25CollectiveMainloopBwdSm80ILi2ELi2EN4cute5tupleIJNS5_1CILi128EEES8_NS7_ILi64EEEEEENS_10bfloat16_tEfNS_4arch4Sm80ELb0ELb0ELb1ELb0ELb1ELb0ELb0ELb0ELi2ELi4ELi4ELi4ELb0EEENS1_21CollectiveEpilogueBwdISA_SB_SD_Li256ELb0ELb0ELi2EEENS1_19SingleTileSchedulerILb0ELb0ELb0ELi128EEEEEEEEEvNT_6ParamsE) ;  /* 0xffff076038007950 */ /* 0x000fec0003c3ffff */
        .type           $_ZN7cutlass13device_kernelIN5flash19enable_sm80_to_sm89INS1_16FlashAttnBwdSm80INS1_25CollectiveMainloopBwdSm80ILi2ELi2EN4cute5tupleIJNS5_1CILi128EEES8_NS7_ILi64EEEEEENS_10bfloat16_tEfNS_4arch4Sm80ELb0ELb0ELb1ELb0ELb1ELb0ELb0ELb0ELi2ELi4ELi4ELi4ELb0EEENS1_21CollectiveEpilogueBwdISA_SB_SD_Li256ELb0ELb0ELi2EEENS1_19SingleTileSchedulerILb0ELb0ELb0ELi128EEEEEEEEEvNT_6ParamsE$_ZZN4cute7idx2crdIiNS_5tupleIJNS_1CILi32EEENS2_ILi4EEENS2_ILi2EEENS2_ILi1EEEEEENS1_IJS6_S3_NS2_ILi128EEENS2_ILi0EEEEEEEEDaRKT_RKT0_RKT1_ENKUlRKT_RKT0_E_clIS5_S8_EEDaSM_SP_,@function
        .size           $_ZN7cutlass13device_kernelIN5flash19enable_sm80_to_sm89INS1_16FlashAttnBwdSm80INS1_25CollectiveMainloopBwdSm80ILi2ELi2EN4cute5tupleIJNS5_1CILi128EEES8_NS7_ILi64EEEEEENS_10bfloat16_tEfNS_4arch4Sm80ELb0ELb0ELb1ELb0ELb1ELb0ELb0ELb0ELi2ELi4ELi4ELi4ELb0EEENS1_21CollectiveEpilogueBwdISA_SB_SD_Li256ELb0ELb0ELi2EEENS1_19SingleTileSchedulerILb0ELb0ELb0ELi128EEEEEEEEEvNT_6ParamsE$_ZZN4cute7idx2crdIiNS_5tupleIJNS_1CILi32EEENS2_ILi4EEENS2_ILi2EEENS2_ILi1EEEEEENS1_IJS6_S3_NS2_ILi128EEENS2_ILi0EEEEEEEEDaRKT_RKT0_RKT1_ENKUlRKT_RKT0_E_clIS5_S8_EEDaSM_SP_,($_ZN7cutlass13device_kernelIN5flash19enable_sm80_to_sm89INS1_16FlashAttnBwdSm80INS1_25CollectiveMainloopBwdSm80ILi2ELi2EN4cute5tupleIJNS5_1CILi128EEES8_NS7_ILi64EEEEEENS_10bfloat16_tEfNS_4arch4Sm80ELb0ELb0ELb1ELb0ELb1ELb0ELb0ELb0ELi2ELi4ELi4ELi4ELb0EEENS1_21CollectiveEpilogueBwdISA_SB_SD_Li256ELb0ELb0ELi2EEENS1_19SingleTileSchedulerILb0ELb0ELb0ELi128EEEEEEEEEvNT_6ParamsE$_ZZN4cute9transformINS_15ArithmeticTupleIJiiEEEZNS_14transform_leafIS2_NS_8identityEEEDaRKT_OT0_EUlRKT_E_EEDaS7_S9_ENKUlDpSC_E_clIJiiEEEDaSE_ - $_ZN7cutlass13device_kernelIN5flash19enable_sm80_to_sm89INS1_16FlashAttnBwdSm80INS1_25CollectiveMainloopBwdSm80ILi2ELi2EN4cute5tupleIJNS5_1CILi128EEES8_NS7_ILi64EEEEEENS_10bfloat16_tEfNS_4arch4Sm80ELb0ELb0ELb1ELb0ELb1ELb0ELb0ELb0ELi2ELi4ELi4ELi4ELb0EEENS1_21CollectiveEpilogueBwdISA_SB_SD_Li256ELb0ELb0ELi2EEENS1_19SingleTileSchedulerILb0ELb0ELb0ELi128EEEEEEEEEvNT_6ParamsE$_ZZN4cute7idx2crdIiNS_5tupleIJNS_1CILi32EEENS2_ILi4EEENS2_ILi2EEENS2_ILi1EEEEEENS1_IJS6_S3_NS2_ILi128EEENS2_ILi0EEEEEEEEDaRKT_RKT0_RKT1_ENKUlRKT_RKT0_E_clIS5_S8_EEDaSM_SP_)
$_ZN7cutlass13device_kernelIN5flash19enable_sm80_to_sm89INS1_16FlashAttnBwdSm80INS1_25CollectiveMainloopBwdSm80ILi2ELi2EN4cute5tupleIJNS5_1CILi128EEES8_NS7_ILi64EEEEEENS_10bfloat16_tEfNS_4arch4Sm80ELb0ELb0ELb1ELb0ELb1ELb0ELb0ELb0ELi2ELi4ELi4ELi4ELb0EEENS1_21CollectiveEpilogueBwdISA_SB_SD_Li256ELb0ELb0ELi2EEENS1_19SingleTileSchedulerILb0ELb0ELb0ELi128EEEEEEEEEvNT_6ParamsE$_ZZN4cute7idx2crdIiNS_5tupleIJNS_1CILi32EEENS2_ILi4EEENS2_ILi2EEENS2_ILi1EEEEEENS1_IJS6_S3_NS2_ILi128EEENS2_ILi0EEEEEEEEDaRKT_RKT0_RKT1_ENKUlRKT_RKT0_E_clIS5_S8_EEDaSM_SP_:
        /* <DEDUP_REMOVED lines=8> */
[----:B------:R-:W-:Y:S06]  /*f920*/  RET.REL.NODEC R8 `(_ZN7cutlass13device_kernelIN5flash19enable_sm80_to_sm89INS1_16FlashAttnBwdSm80INS1_25CollectiveMainloopBwdSm80ILi2ELi2EN4cute5tupleIJNS5_1CILi128EEES8_NS7_ILi64EEEEEENS_10bfloat16_tEfNS_4arch4Sm80ELb0ELb0ELb1ELb0ELb1ELb0ELb0ELb0ELi2ELi4ELi4ELi4ELb0EEENS1_21CollectiveEpilogueBwdISA_SB_SD_Li256ELb0ELb0ELi2EEENS1_19SingleTileSchedulerILb0ELb0ELb0ELi128EEEEEEEEEvNT_6ParamsE) ;  /* 0xffff06d008007950 */ /* 0x000fec0003c3ffff */
        .type           $_ZN7cutlass13device_kernelIN5flash19enable_sm80_to_sm89INS1_16FlashAttnBwdSm80INS1_25CollectiveMainloopBwdSm80ILi2ELi2EN4cute5tupleIJNS5_1CILi128EEES8_NS7_ILi64EEEEEENS_10bfloat16_tEfNS_4arch4Sm80ELb0ELb0ELb1ELb0ELb1ELb0ELb0ELb0ELi2ELi4ELi4ELi4ELb0EEENS1_21CollectiveEpilogueBwdISA_SB_SD_Li256ELb0ELb0ELi2EEENS1_19SingleTileSchedulerILb0ELb0ELb0ELi128EEEEEEEEEvNT_6ParamsE$_ZZN4cute9transformINS_15ArithmeticTupleIJiiEEEZNS_14transform_leafIS2_NS_8identityEEEDaRKT_OT0_EUlRKT_E_EEDaS7_S9_ENKUlDpSC_E_clIJiiEEEDaSE_,@function
        .size           $_ZN7cutlass13device_kernelIN5flash19enable_sm80_to_sm89INS1_16FlashAttnBwdSm80INS1_25CollectiveMainloopBwdSm80ILi2ELi2EN4cute5tupleIJNS5_1CILi128EEES8_NS7_ILi64EEEEEENS_10bfloat16_tEfNS_4arch4Sm80ELb0ELb0ELb1ELb0ELb1ELb0ELb0ELb0ELi2ELi4ELi4ELi4ELb0EEENS1_21CollectiveEpilogueBwdISA_SB_SD_Li256ELb0ELb0ELi2EEENS1_19SingleTileSchedulerILb0ELb0ELb0ELi128EEEEEEEEEvNT_6ParamsE$_ZZN4cute9transformINS_15ArithmeticTupleIJiiEEEZNS_14transform_leafIS2_NS_8identityEEEDaRKT_OT0_EUlRKT_E_EEDaS7_S9_ENKUlDpSC_E_clIJiiEEEDaSE_,($_ZN7cutlass13device_kernelIN5flash19enable_sm80_to_sm89INS1_16FlashAttnBwdSm80INS1_25CollectiveMainloopBwdSm80ILi2ELi2EN4cute5tupleIJNS5_1CILi128EEES8_NS7_ILi64EEEEEENS_10bfloat16_tEfNS_4arch4Sm80ELb0ELb0ELb1ELb0ELb1ELb0ELb0ELb0ELi2ELi4ELi4ELi4ELb0EEENS1_21CollectiveEpilogueBwdISA_SB_SD_Li256ELb0ELb0ELi2EEENS1_19SingleTileSchedulerILb0ELb0ELb0ELi128EEEEEEEEEvNT_6ParamsE$_ZZN4cute9transformINS_5tupleIJNS_1CILi32EEENS2_ILi4EEENS2_ILi2EEENS2_ILi1EEEEEENS1_IJS6_S3_NS2_ILi128EEENS2_ILi0EEEEEEZNS_7idx2crdIiS7_SA_EEDaRKT_RKT0_RKT1_EUlRKT_RKT0_E_EEDaSE_SH_OSI_ENKUlDpSN_E_clIJiiiS9_EEEDaST_ - $_ZN7cutlass13device_kernelIN5flash19enable_sm80_to_sm89INS1_16FlashAttnBwdSm80INS1_25CollectiveMainloopBwdSm80ILi2ELi2EN4cute5tupleIJNS5_1CILi128EEES8_NS7_ILi64EEEEEENS_10bfloat16_tEfNS_4arch4Sm80ELb0ELb0ELb1ELb0ELb1ELb0ELb0ELb0ELi2ELi4ELi4ELi4ELb0EEENS1_21CollectiveEpilogueBwdISA_SB_SD_Li256ELb0ELb0ELi2EEENS1_19SingleTileSchedulerILb0ELb0ELb0ELi128EEEEEEEEEvNT_6ParamsE$_ZZN4cute9transformINS_15ArithmeticTupleIJiiEEEZNS_14transform_leafIS2_NS_8identityEEEDaRKT_OT0_EUlRKT_E_EEDaS7_S9_ENKUlDpSC_E_clIJiiEEEDaSE_)
$_ZN7cutlass13device_kernelIN5flash19enable_sm80_to_sm89INS1_16FlashAttnBwdSm80INS1_25CollectiveMainloopBwdSm80ILi2ELi2EN4cute5tupleIJNS5_1CILi128EEES8_NS7_ILi64EEEEEENS_10bfloat16_tEfNS_4arch4Sm80ELb0ELb0ELb1ELb0ELb1ELb0ELb0ELb0ELi2ELi4ELi4ELi4ELb0EEENS1_21CollectiveEpilogueBwdISA_SB_SD_Li256ELb0ELb0ELi2EEENS1_19SingleTileSchedulerILb0ELb0ELb0ELi128EEEEEEEEEvNT_6ParamsE$_ZZN4cute9transformINS_15ArithmeticTupleIJiiEEEZNS_14transform_leafIS2_NS_8identityEEEDaRKT_OT0_EUlRKT_E_EEDaS7_S9_ENKUlDpSC_E_clIJiiEEEDaSE_:
[----:B------:R-:W-:Y:S01]  /*f930*/  IADD3 R3, R1, 0x1688, RZ ;  /* 0x0000168801037810 */ /* 0x000fe20007ffe0ff */
[----:B------:R-:W-:Y:S01]  /*f940*/  IMAD.MOV.U32 R2, RZ, RZ, R11 ;  /* 0x000000ffff027224 */ /* 0x000fe200078e000b */
[----:B------:R-:W-:Y:S02]  /*f950*/  MOV R8, 0xf980 ;  /* 0x0000f98000087802 */ /* 0x000fe40000000f00 */
[----:B------:R-:W-:Y:S02]  /*f960*/  IADD3 R3, R3, c[0x0][0x20], RZ ;  /* 0x0000080003037a10 */ /* 0x000fe40007ffe0ff */
[----:B------:R-:W-:Y:S05]  /*f970*/  CALL.REL.NOINC `($_ZN7cutlass13device_kernelIN5flash19enable_sm80_to_sm89INS1_16FlashAttnBwdSm80INS1_25CollectiveMainloopBwdSm80ILi2ELi2EN4cute5tupleIJNS5_1CILi128EEES8_NS7_ILi64EEEEEENS_10bfloat16_tEfNS_4arch4Sm80ELb0ELb0ELb1ELb0ELb1ELb0ELb0ELb0ELi2ELi4ELi4ELi4ELb0EEENS1_21CollectiveEpilogueBwdISA_SB_SD_Li256ELb0ELb0ELi2EEENS1_19SingleTileSchedulerILb0ELb0ELb0ELi128EEEEEEEEEvNT_6ParamsE$_ZN4cute3eso3ESOILb0ELb0EJiiEEC2ERKiS4_) ;  /* 0xffff6e7000007944 */ /* 0x000fea0003c3ffff */
[----:B-1----:R1:W5:Y:S01]  /*f980*/  LDL.64 R2, [R1+0x1688] ;  /* 0x0016880001027983 */ /* 0x0023620000100a00 */
[----:B------:R-:W-:Y:S02]  /*f990*/  MOV R8, R6 ;  /* 0x0000000600087202 */ /* 0x000fe40000000f00 */
[----:B------:R-:W-:-:S04]  /*f9a0*/  MOV R9, 0x0 ;  /* 0x0000000000097802 */ /* 0x000fc80000000f00 */
[----:B------:R-:W-:Y:S05]  /*f9b0*/  RET.REL.NODEC R8 `(_ZN7cutlass13device_kernelIN5flash19enable_sm80_to_sm89INS1_16FlashAttnBwdSm80INS1_25CollectiveMainloopBwdSm80ILi2ELi2EN4cute5tupleIJNS5_1CILi128EEES8_NS7_ILi64EEEEEENS_10bfloat16_tEfNS_4arch4Sm80ELb0ELb0ELb1ELb0ELb1ELb0ELb0ELb0ELi2ELi4ELi4ELi4ELb0EEENS1_21CollectiveEpilogueBwdISA_SB_SD_Li256ELb0ELb0ELi2EEENS1_19SingleTileSchedulerILb0ELb0ELb0ELi128EEEEEEEEEvNT_6ParamsE) ;  /* 0xffff064008007950 */ /* 0x000fea0003c3ffff */
        .type           $_ZN7cutlass13device_kernelIN5flash19enable_sm80_to_sm89INS1_16FlashAttnBwdSm80INS1_25CollectiveMainloopBwdSm80ILi2ELi2EN4cute5tupleIJNS5_1CILi128EEES8_NS7_ILi64EEEEEENS_10bfloat16_tEfNS_4arch4Sm80ELb0ELb0ELb1ELb0ELb1ELb0ELb0ELb0ELi2ELi4ELi4ELi4ELb0EEENS1_21CollectiveEpilogueBwdISA_SB_SD_Li256ELb0ELb0ELi2EEENS1_19SingleTileSchedulerILb0ELb0ELb0ELi128EEEEEEEEEvNT_6ParamsE$_ZZN4cute9transformINS_5tupleIJNS_1CILi32EEENS2_ILi4EEENS2_ILi2EEENS2_ILi1EEEEEENS1_IJS6_S3_NS2_ILi128EEENS2_ILi0EEEEEEZNS_7idx2crdIiS7_SA_EEDaRKT_RKT0_RKT1_EUlRKT_RKT0_E_EEDaSE_SH_OSI_ENKUlDpSN_E_clIJiiiS9_EEEDaST_,@function
        .size           $_ZN7cutlass13device_kernelIN5flash19enable_sm80_to_sm89INS1_16FlashAttnBwdSm80INS1_25CollectiveMainloopBwdSm80ILi2ELi2EN4cute5tupleIJNS5_1CILi128EEES8_NS7_ILi64EEEEEENS_10bfloat16_tEfNS_4arch4Sm80ELb0ELb0ELb1ELb0ELb1ELb0ELb0ELb0ELi2ELi4ELi4ELi4ELb0EEENS1_21CollectiveEpilogueBwdISA_SB_SD_Li256ELb0ELb0ELi2EEENS1_19SingleTileSchedulerILb0ELb0ELb0ELi128EEEEEEEEEvNT_6ParamsE$_ZZN4cute9transformINS_5tupleIJNS_1CILi32EEENS2_ILi4EEENS2_ILi2EEENS2_ILi1EEEEEENS1_IJS6_S3_NS2_ILi128EEENS2_ILi0EEEEEEZNS_7idx2crdIiS7_SA_EEDaRKT_RKT0_RKT1_EUlRKT_RKT0_E_EEDaSE_SH_OSI_ENKUlDpSN_E_clIJiiiS9_EEEDaST_,($_ZN7cutlass13device_kernelIN5flash19enable_sm80_to_sm89INS1_16FlashAttnBwdSm80INS1_25CollectiveMainloopBwdSm80ILi2ELi2EN4cute5tupleIJNS5_1CILi128EEES8_NS7_ILi64EEEEEENS_10bfloat16_tEfNS_4arch4Sm80ELb0ELb0ELb1ELb0ELb1ELb0ELb0ELb0ELi2ELi4ELi4ELi4ELb0EEENS1_21CollectiveEpilogueBwdISA_SB_SD_Li256ELb0ELb0ELi2EEENS1_19SingleTileSchedulerILb0ELb0ELb0ELi128EEEEEEEEEvNT_6ParamsE$_ZZN4cute9transformINS_5tupleIJiiNS_1CILi0EEEEEENS1_IJNS1_IJNS2_ILi4EEENS2_ILi8EEEEEENS2_ILi2EEENS2_ILi1EEEEEEZNS_7idx2crdIS4_SA_EEDaRKT_RKT0_EUlRKT_RKT0_E_EEDaSE_SH_OT1_ENKUlDpSK_E_clIJNS1_IJiiEEEiS3_EEEDaSR_ - $_ZN7cutlass13device_kernelIN5flash19enable_sm80_to_sm89INS1_16FlashAttnBwdSm80INS1_25CollectiveMainloopBwdSm80ILi2ELi2EN4cute5tupleIJNS5_1CILi128EEES8_NS7_ILi64EEEEEENS_10bfloat16_tEfNS_4arch4Sm80ELb0ELb0ELb1ELb0ELb1ELb0ELb0ELb0ELi2ELi4ELi4ELi4ELb0EEENS1_21CollectiveEpilogueBwdISA_SB_SD_Li256ELb0ELb0ELi2EEENS1_19SingleTileSchedulerILb0ELb0ELb0ELi128EEEEEEEEEvNT_6ParamsE$_ZZN4cute9transformINS_5tupleIJNS_1CILi32EEENS2_ILi4EEENS2_ILi2EEENS2_ILi1EEEEEENS1_IJS6_S3_NS2_ILi128EEENS2_ILi0EEEEEEZNS_7idx2crdIiS7_SA_EEDaRKT_RKT0_RKT1_EUlRKT_RKT0_E_EEDaSE_SH_OSI_ENKUlDpSN_E_clIJiiiS9_EEEDaST_)
$_ZN7cutlass13device_kernelIN5flash19enable_sm80_to_sm89INS1_16FlashAttnBwdSm80INS1_25CollectiveMainloopBwdSm80ILi2ELi2EN4cute5tupleIJNS5_1CILi128EEES8_NS7_ILi64EEEEEENS_10bfloat16_tEfNS_4arch4Sm80ELb0ELb0ELb1ELb0ELb1ELb0ELb0ELb0ELi2ELi4ELi4ELi4ELb0EEENS1_21CollectiveEpilogueBwdISA_SB_SD_Li256ELb0ELb0ELi2EEENS1_19SingleTileSchedulerILb0ELb0ELb0ELi128EEEEEEEEEvNT_6ParamsE$_ZZN4cute9transformINS_5tupleIJNS_1CILi32EEENS2_ILi4EEENS2_ILi2EEENS2_ILi1EEEEEENS1_IJS6_S3_NS2_ILi128EEENS2_ILi0EEEEEEZNS_7idx2crdIiS7_SA_EEDaRKT_RKT0_RKT1_EUlRKT_RKT0_E_EEDaSE_SH_OSI_ENKUlDpSN_E_clIJiiiS9_EEEDaST_:
[----:B------:R-:W-:Y:S02]  /*f9c0*/  IADD3 R3, R1, 0x13b8, RZ ;  /* 0x000013b801037810 */ /* 0x000fe40007ffe0ff */
[----:B------:R-:W-:Y:S02]  /*f9d0*/  MOV R8, 0xfa00 ;  /* 0x0000fa0000087802 */ /* 0x000fe40000000f00 */
[----:B------:R-:W-:Y:S02]  /*f9e0*/  IADD3 R3, R3, c[0x0][0x20], RZ ;  /* 0x0000080003037a10 */ /* 0x000fe40007ffe0ff */
[----:B------:R-:W-:Y:S05]  /*f9f0*/  CALL.REL.NOINC `($_ZN7cutlass13device_kernelIN5flash19enable_sm80_to_sm89INS1_16FlashAttnBwdSm80INS1_25CollectiveMainloopBwdSm80ILi2ELi2EN4cute5tupleIJNS5_1CILi128EEES8_NS7_ILi64EEEEEENS_10bfloat16_tEfNS_4arch4Sm80ELb0ELb0ELb1ELb0ELb1ELb0ELb0ELb0ELi2ELi4ELi4ELi4ELb0EEENS1_21CollectiveEpilogueBwdISA_SB_SD_Li256ELb0ELb0ELi2EEENS1_19SingleTileSchedulerILb0ELb0ELb0ELi128EEEEEEEEEvNT_6ParamsE$_ZN4cute3eso3ESOILb0ELb0EJiiiNS_1CILi0EEEEEC2ERKiS6_S6_RKS3_) ;  /* 0xffff716000007944 */ /* 0x000fea0003c3ffff */
[----:B------:R2:W5:Y:S04]  /*fa00*/  LDL R5, [R1+0x13c0] ;  /* 0x0013c00001057983 */ /* 0x0005680000100800 */
[----:B-1----:R2:W5:Y:S01]  /*fa10*/  LDL.64 R2, [R1+0x13b8] ;  /* 0x0013b80001027983 */ /* 0x0025620000100a00 */
[----:B------:R-:W-:Y:S02]  /*fa20*/  MOV R8, R6 ;  /* 0x0000000600087202 */ /* 0x000fe40000000f00 */
[----:B------:R-:W-:-:S04]  /*fa30*/  MOV R9, 0x0 ;  /* 0x0000000000097802 */ /* 0x000fc80000000f00 */
[----:B------:R-:W-:Y:S05]  /*fa40*/  RET.REL.NODEC R8 `(_ZN7cutlass13device_kernelIN5flash19enable_sm80_to_sm89INS1_16FlashAttnBwdSm80INS1_25CollectiveMainloopBwdSm80ILi2ELi2EN4cute5tupleIJNS5_1CILi128EEES8_NS7_ILi64EEEEEENS_10bfloat16_tEfNS_4arch4Sm80ELb0ELb0ELb1ELb0ELb1ELb0ELb0ELb0ELi2ELi4ELi4ELi4ELb0EEENS1_21CollectiveEpilogueBwdISA_SB_SD_Li256ELb0ELb0ELi2EEENS1_19SingleTileSchedulerILb0ELb0ELb0ELi128EEEEEEEEEvNT_6ParamsE) ;  /* 0xffff05b008007950 */ /* 0x000fea0003c3ffff */
        .type           $_ZN7cutlass13device_kernelIN5flash19enable_sm80_to_sm89INS1_16FlashAttnBwdSm80INS1_25CollectiveMainloopBwdSm80ILi2ELi2EN4cute5tupleIJNS5_1CILi128EEES8_NS7_ILi64EEEEEENS_10bfloat16_tEfNS_4arch4Sm80ELb0ELb0ELb1ELb0ELb1ELb0ELb0ELb0ELi2ELi4ELi4ELi4ELb0EEENS1_21CollectiveEpilogueBwdISA_SB_SD_Li256ELb0ELb0ELi2EEENS1_19SingleTileSchedulerILb0ELb0ELb0ELi128EEEEEEEEEvNT_6ParamsE$_ZZN4cute9transformINS_5tupleIJiiNS_1CILi0EEEEEENS1_IJNS1_IJNS2_ILi4EEENS2_ILi8EEEEEENS2_ILi2EEENS2_ILi1EEEEEEZNS_7idx2crdIS4_SA_EEDaRKT_RKT0_EUlRKT_RKT0_E_EEDaSE_SH_OT1_ENKUlDpSK_E_clIJNS1_IJiiEEEiS3_EEEDaSR_,@function
        .size           $_ZN7cutlass13device_kernelIN5flash19enable_sm80_to_sm89INS1_16FlashAttnBwdSm80INS1_25CollectiveMainloopBwdSm80ILi2ELi2EN4cute5tupleIJNS5_1CILi128EEES8_NS7_ILi64EEEEEENS_10bfloat16_tEfNS_4arch4Sm80ELb0ELb0ELb1ELb0ELb1ELb0ELb0ELb0ELi2ELi4ELi4ELi4ELb0EEENS1_21CollectiveEpilogueBwdISA_SB_SD_Li256ELb0ELb0ELi2EEENS1_19SingleTileSchedulerILb0ELb0ELb0ELi128EEEEEEEEEvNT_6ParamsE$_ZZN4cute9transformINS_5tupleIJiiNS_1CILi0EEEEEENS1_IJNS1_IJNS2_ILi4EEENS2_ILi8EEEEEENS2_ILi2EEENS2_ILi1EEEEEEZNS_7idx2crdIS4_SA_EEDaRKT_RKT0_EUlRKT_RKT0_E_EEDaSE_SH_OT1_ENKUlDpSK_E_clIJNS1_IJiiEEEiS3_EEEDaSR_,($_ZN7cutlass13device_kernelIN5flash19enable_sm80_to_sm89INS1_16FlashAttnBwdSm80INS1_25CollectiveMainloopBwdSm80ILi2ELi2EN4cute5tupleIJNS5_1CILi128EEES8_NS7_ILi64EEEEEENS_10bfloat16_tEfNS_4arch4Sm80ELb0ELb0ELb1ELb0ELb1ELb0ELb0ELb0ELi2ELi4ELi4ELi4ELb0EEENS1_21CollectiveEpilogueBwdISA_SB_SD_Li256ELb0ELb0ELi2EEENS1_19SingleTileSchedulerILb0ELb0ELb0ELi128EEEEEEEEEvNT_6ParamsE$_ZZN4cute9transformINS_5tupleIJiiNS_1CILi0EEEEEENS1_IJNS1_IJNS2_ILi4EEENS2_ILi8EEEEEES5_NS2_ILi1EEEEEEZNS_7idx2crdIS4_S9_EEDaRKT_RKT0_EUlRKT_RKT0_E_EEDaSD_SG_OT1_ENKUlDpSJ_E_clIJNS1_IJiiEEEiS3_EEEDaSQ_ - $_ZN7cutlass13device_kernelIN5flash19enable_sm80_to_sm89INS1_16FlashAttnBwdSm80INS1_25CollectiveMainloopBwdSm80ILi2ELi2EN4cute5tupleIJNS5_1CILi128EEES8_NS7_ILi64EEEEEENS_10bfloat16_tEfNS_4arch4Sm80ELb0ELb0ELb1ELb0ELb1ELb0ELb0ELb0ELi2ELi4ELi4ELi4ELb0EEENS1_21CollectiveEpilogueBwdISA_SB_SD_Li256ELb0ELb0ELi2EEENS1_19SingleTileSchedulerILb0ELb0ELb0ELi128EEEEEEEEEvNT_6ParamsE$_ZZN4cute9transformINS_5tupleIJiiNS_1CILi0EEEEEENS1_IJNS1_IJNS2_ILi4EEENS2_ILi8EEEEEENS2_ILi2EEENS2_ILi1EEEEEEZNS_7idx2crdIS4_SA_EEDaRKT_RKT0_EUlRKT_RKT0_E_EEDaSE_SH_OT1_ENKUlDpSK_E_clIJNS1_IJiiEEEiS3_EEEDaSR_)
$_ZN7cutlass13device_kernelIN5flash19enable_sm80_to_sm89INS1_16FlashAttnBwdSm80INS1_25CollectiveMainloopBwdSm80ILi2ELi2EN4cute5tupleIJNS5_1CILi128EEES8_NS7_ILi64EEEEEENS_10bfloat16_tEfNS_4arch4Sm80ELb0ELb0ELb1ELb0ELb1ELb0ELb0ELb0ELi2ELi4ELi4ELi4ELb0EEENS1_21CollectiveEpilogueBwdISA_SB_SD_Li256ELb0ELb0ELi2EEENS1_19SingleTileSchedulerILb0ELb0ELb0ELi128EEEEEEEEEvNT_6ParamsE$_ZZN4cute9transformINS_5tupleIJiiNS_1CILi0EEEEEENS1_IJNS1_IJNS2_ILi4EEENS2_ILi8EEEEEENS2_ILi2EEENS2_ILi1EEEEEEZNS_7idx2crdIS4_SA_EEDaRKT_RKT0_EUlRKT_RKT0_E_EEDaSE_SH_OT1_ENKUlDpSK_E_clIJNS1_IJiiEEEiS3_EEEDaSR_:
[----:B------:R-:W-:Y:S02]  /*fa50*/  IADD3 R3, R1, 0x1680, RZ ;  /* 0x0000168001037810 */ /* 0x000fe40007ffe0ff */
[----:B------:R-:W-:Y:S02]  /*fa60*/  MOV R6, 0xfa90 ;  /* 0x0000fa9000067802 */ /* 0x000fe40000000f00 */
[----:B------:R-:W-:Y:S02]  /*fa70*/  IADD3 R3, R3, c[0x0][0x20], RZ ;  /* 0x0000080003037a10 */ /* 0x000fe40007ffe0ff */
[----:B------:R-:W-:Y:S05]  /*fa80*/  CALL.REL.NOINC `($_ZN7cutlass13device_kernelIN5flash19enable_sm80_to_sm89INS1_16FlashAttnBwdSm80INS1_25CollectiveMainloopBwdSm80ILi2ELi2EN4cute5tupleIJNS5_1CILi128EEES8_NS7_ILi64EEEEEENS_10bfloat16_tEfNS_4arch4Sm80ELb0ELb0ELb1ELb0ELb1ELb0ELb0ELb0ELi2ELi4ELi4ELi4ELb0EEENS1_21CollectiveEpilogueBwdISA_SB_SD_Li256ELb0ELb0ELi2EEENS1_19SingleTileSchedulerILb0ELb0ELb0ELi128EEEEEEEEEvNT_6ParamsE$_ZN4cute3eso3ESOILb0ELb0EJNS_5tupleIJiiEEEiNS_1CILi0EEEEEC2ERKS3_RKiRKS5_) ;  /* 0xffff61d000007944 */ /* 0x000fea0003c3ffff */
[----:B------:R2:W5:Y:S04]  /*fa90*/  LDL R37, [R1+0x1688] ;  /* 0x0016880001257983 */ /* 0x0005680000100800 */
[----:B-1----:R2:W5:Y:S01]  /*faa0*/  LDL.64 R2, [R1+0x1680] ;  /* 0x0016800001027983 */ /* 0x0025620000100a00 */
[----:B------:R-:W-:Y:S02]  /*fab0*/  MOV R8, R86 ;  /* 0x0000005600087202 */ /* 0x000fe40000000f00 */
[----:B------:R-:W-:-:S04]  /*fac0*/  MOV R9, 0x0 ;  /* 0x0000000000097802 */ /* 0x000fc80000000f00 */
[----:B------:R-:W-:Y:S05]  /*fad0*/  RET.REL.NODEC R8 `(_ZN7cutlass13device_kernelIN5flash19enable_sm80_to_sm89INS1_16FlashAttnBwdSm80INS1_25CollectiveMainloopBwdSm80ILi2ELi2EN4cute5tupleIJNS5_1CILi128EEES8_NS7_ILi64EEEEEENS_10bfloat16_tEfNS_4arch4Sm80ELb0ELb0ELb1ELb0ELb1ELb0ELb0ELb0ELi2ELi4ELi4ELi4ELb0EEENS1_21CollectiveEpilogueBwdISA_SB_SD_Li256ELb0ELb0ELi2EEENS1_19SingleTileSchedulerILb0ELb0ELb0ELi128EEEEEEEEEvNT_6ParamsE) ;  /* 0xffff052008007950 */ /* 0x000fea0003c3ffff */
        .type           $_ZN7cutlass13device_kernelIN5flash19enable_sm80_to_sm89INS1_16FlashAttnBwdSm80INS1_25CollectiveMainloopBwdSm80ILi2ELi2EN4cute5tupleIJNS5_1CILi128EEES8_NS7_ILi64EEEEEENS_10bfloat16_tEfNS_4arch4Sm80ELb0ELb0ELb1ELb0ELb1ELb0ELb0ELb0ELi2ELi4ELi4ELi4ELb0EEENS1_21CollectiveEpilogueBwdISA_SB_SD_Li256ELb0ELb0ELi2EEENS1_19SingleTileSchedulerILb0ELb0ELb0ELi128EEEEEEEEEvNT_6ParamsE$_ZZN4cute9transformINS_5tupleIJiiNS_1CILi0EEEEEENS1_IJNS1_IJNS2_ILi4EEENS2_ILi8EEEEEES5_NS2_ILi1EEEEEEZNS_7idx2crdIS4_S9_EEDaRKT_RKT0_EUlRKT_RKT0_E_EEDaSD_SG_OT1_ENKUlDpSJ_E_clIJNS1_IJiiEEEiS3_EEEDaSQ_,@function
        .size           $_ZN7cutlass13device_kernelIN5flash19enable_sm80_to_sm89INS1_16FlashAttnBwdSm80INS1_25CollectiveMainloopBwdSm80ILi2ELi2EN4cute5tupleIJNS5_1CILi128EEES8_NS7_ILi64EEEEEENS_10bfloat16_tEfNS_4arch4Sm80ELb0ELb0ELb1ELb0ELb1ELb0ELb0ELb0ELi2ELi4ELi4ELi4ELb0EEENS1_21CollectiveEpilogueBwdISA_SB_SD_Li256ELb0ELb0ELi2EEENS1_19SingleTileSchedulerILb0ELb0ELb0ELi128EEEEEEEEEvNT_6ParamsE$_ZZN4cute9transformINS_5tupleIJiiNS_1CILi0EEEEEENS1_IJNS1_IJNS2_ILi4EEENS2_ILi8EEEEEES5_NS2_ILi1EEEEEEZNS_7idx2crdIS4_S9_EEDaRKT_RKT0_EUlRKT_RKT0_E_EEDaSD_SG_OT1_ENKUlDpSJ_E_clIJNS1_IJiiEEEiS3_EEEDaSQ_,($_ZN7cutlass13device_kernelIN5flash19enable_sm80_to_sm89INS1_16FlashAttnBwdSm80INS1_25CollectiveMainloopBwdSm80ILi2ELi2EN4cute5tupleIJNS5_1CILi128EEES8_NS7_ILi64EEEEEENS_10bfloat16_tEfNS_4arch4Sm80ELb0ELb0ELb1ELb0ELb1ELb0ELb0ELb0ELi2ELi4ELi4ELi4ELb0EEENS1_21CollectiveEpilogueBwdISA_SB_SD_Li256ELb0ELb0ELi2EEENS1_19SingleTileSchedulerILb0ELb0ELb0ELi128EEEEEEEEEvNT_6ParamsE$_ZZN4cute9transformINS_5tupleIJiiiNS_1CILi0EEEEEENS1_IJNS2_ILi32EEENS2_ILi4EEENS2_ILi2EEENS2_ILi1EEEEEENS1_IJS8_S8_S8_S8_EEEZNS_7crd2crdIS4_S9_SA_EEDaRKT_RKT0_RKT1_EUlRKT_RKT0_RKT1_E_EEDaSE_SH_SK_OT2_ENKUlDpSN_E_clIJiiiS3_EEEDaSX_ - $_ZN7cutlass13device_kernelIN5flash19enable_sm80_to_sm89INS1_16FlashAttnBwdSm80INS1_25CollectiveMainloopBwdSm80ILi2ELi2EN4cute5tupleIJNS5_1CILi128EEES8_NS7_ILi64EEEEEENS_10bfloat16_tEfNS_4arch4Sm80ELb0ELb0ELb1ELb0ELb1ELb0ELb0ELb0ELi2ELi4ELi4ELi4ELb0EEENS1_21CollectiveEpilogueBwdISA_SB_SD_Li256ELb0ELb0ELi2EEENS1_19SingleTileSchedulerILb0ELb0ELb0ELi128EEEEEEEEEvNT_6ParamsE$_ZZN4cute9transformINS_5tupleIJiiNS_1CILi0EEEEEENS1_IJNS1_IJNS2_ILi4EEENS2_ILi8EEEEEES5_NS2_ILi1EEEEEEZNS_7idx2crdIS4_S9_EEDaRKT_RKT0_EUlRKT_RKT0_E_EEDaSD_SG_OT1_ENKUlDpSJ_E_clIJNS1_IJiiEEEiS3_EEEDaSQ_)
$_ZN7cutlass13device_kernelIN5flash19enable_sm80_to_sm89INS1_16FlashAttnBwdSm80INS1_25CollectiveMainloopBwdSm80ILi2ELi2EN4cute5tupleIJNS5_1CILi128EEES8_NS7_ILi64EEEEEENS_10bfloat16_tEfNS_4arch4Sm80ELb0ELb0ELb1ELb0ELb1ELb0ELb0ELb0ELi2ELi4ELi4ELi4ELb0EEENS1_21CollectiveEpilogueBwdISA_SB_SD_Li256ELb0ELb0ELi2EEENS1_19SingleTileSchedulerILb0ELb0ELb0ELi128EEEEEEEEEvNT_6ParamsE$_ZZN4cute9transformINS_5tupleIJiiNS_1CILi0EEEEEENS1_IJNS1_IJNS2_ILi4EEENS2_ILi8EEEEEES5_NS2_ILi1EEEEEEZNS_7idx2crdIS4_S9_EEDaRKT_RKT0_EUlRKT_RKT0_E_EEDaSD_SG_OT1_ENKUlDpSJ_E_clIJNS1_IJiiEEEiS3_EEEDaSQ_:
[----:B------:R-:W-:Y:S02]  /*fae0*/  IADD3 R3, R1, 0x1680, RZ ;  /* 0x0000168001037810 */ /* 0x000fe40007ffe0ff */
[----:B------:R-:W-:Y:S02]  /*faf0*/  MOV R6, 0xfb20 ;  /* 0x0000fb2000067802 */ /* 0x000fe40000000f00 */
[----:B------:R-:W-:Y:S02]  /*fb00*/  IADD3 R3, R3, c[0x0][0x20], RZ ;  /* 0x0000080003037a10 */ /* 0x000fe40007ffe0ff */
[----:B------:R-:W-:Y:S05]  /*fb10*/  CALL.REL.NOINC `($_ZN7cutlass13device_kernelIN5flash19enable_sm80_to_sm89INS1_16FlashAttnBwdSm80INS1_25CollectiveMainloopBwdSm80ILi2ELi2EN4cute5tupleIJNS5_1CILi128EEES8_NS7_ILi64EEEEEENS_10bfloat16_tEfNS_4arch4Sm80ELb0ELb0ELb1ELb0ELb1ELb0ELb0ELb0ELi2ELi4ELi4ELi4ELb0EEENS1_21CollectiveEpilogueBwdISA_SB_SD_Li256ELb0ELb0ELi2EEENS1_19SingleTileSchedulerILb0ELb0ELb0ELi128EEEEEEEEEvNT_6ParamsE$_ZN4cute3eso3ESOILb0ELb0EJNS_5tupleIJiiEEEiNS_1CILi0EEEEEC2ERKS3_RKiRKS5_) ;  /* 0xffff614000007944 */ /* 0x000fea0003c3ffff */
[----:B------:R2:W5:Y:S04]  /*fb20*/  LDL R36, [R1+0x1688] ;  /* 0x0016880001247983 */ /* 0x0005680000100800 */
[----:B-1----:R2:W5:Y:S01]  /*fb30*/  LDL.64 R2, [R1+0x1680] ;  /* 0x0016800001027983 */ /* 0x0025620000100a00 */
[----:B------:R-:W-:-:S04]  /*fb40*/  MOV R93, 0x0 ;  /* 0x00000000005d7802 */ /* 0x000fc80000000f00 */
[----:B------:R-:W-:Y:S05]  /*fb50*/  RET.REL.NODEC R92 `(_ZN7cutlass13device_kernelIN5flash19enable_sm80_to_sm89INS1_16FlashAttnBwdSm80INS1_25CollectiveMainloopBwdSm80ILi2ELi2EN4cute5tupleIJNS5_1CILi128EEES8_NS7_ILi64EEEEEENS_10bfloat16_tEfNS_4arch4Sm80ELb0ELb0ELb1ELb0ELb1ELb0ELb0ELb0ELi2ELi4ELi4ELi4ELb0EEENS1_21CollectiveEpilogueBwdISA_SB_SD_Li256ELb0ELb0ELi2EEENS1_19SingleTileSchedulerILb0ELb0ELb0ELi128EEEEEEEEEvNT_6ParamsE) ;  /* 0xffff04a05c007950 */ /* 0x000fea0003c3ffff */
        .type           $_ZN7cutlass13device_kernelIN5flash19enable_sm80_to_sm89INS1_16FlashAttnBwdSm80INS1_25CollectiveMainloopBwdSm80ILi2ELi2EN4cute5tupleIJNS5_1CILi128EEES8_NS7_ILi64EEEEEENS_10bfloat16_tEfNS_4arch4Sm80ELb0ELb0ELb1ELb0ELb1ELb0ELb0ELb0ELi2ELi4ELi4ELi4ELb0EEENS1_21CollectiveEpilogueBwdISA_SB_SD_Li256ELb0ELb0ELi2EEENS1_19SingleTileSchedulerILb0ELb0ELb0ELi128EEEEEEEEEvNT_6ParamsE$_ZZN4cute9transformINS_5tupleIJiiiNS_1CILi0EEEEEENS1_IJNS2_ILi32EEENS2_ILi4EEENS2_ILi2EEENS2_ILi1EEEEEENS1_IJS8_S8_S8_S8_EEEZNS_7crd2crdIS4_S9_SA_EEDaRKT_RKT0_RKT1_EUlRKT_RKT0_RKT1_E_EEDaSE_SH_SK_OT2_ENKUlDpSN_E_clIJiiiS3_EEEDaSX_,@function
        .size           $_ZN7cutlass13device_kernelIN5flash19enable_sm80_to_sm89INS1_16FlashAttnBwdSm80INS1_25CollectiveMainloopBwdSm80ILi2ELi2EN4cute5tupleIJNS5_1CILi128EEES8_NS7_ILi64EEEEEENS_10bfloat16_tEfNS_4arch4Sm80ELb0ELb0ELb1ELb0ELb1ELb0ELb0ELb0ELi2ELi4ELi4ELi4ELb0EEENS1_21CollectiveEpilogueBwdISA_SB_SD_Li256ELb0ELb0ELi2EEENS1_19SingleTileSchedulerILb0ELb0ELb0ELi128EEEEEEEEEvNT_6ParamsE$_ZZN4cute9transformINS_5tupleIJiiiNS_1CILi0EEEEEENS1_IJNS2_ILi32EEENS2_ILi4EEENS2_ILi2EEENS2_ILi1EEEEEENS1_IJS8_S8_S8_S8_EEEZNS_7crd2crdIS4_S9_SA_EEDaRKT_RKT0_RKT1_EUlRKT_RKT0_RKT1_E_EEDaSE_SH_SK_OT2_ENKUlDpSN_E_clIJiiiS3_EEEDaSX_,($_ZN7cutlass13device_kernelIN5flash19enable_sm80_to_sm89INS1_16FlashAttnBwdSm80INS1_25CollectiveMainloopBwdSm80ILi2ELi2EN4cute5tupleIJNS5_1CILi128EEES8_NS7_ILi64EEEEEENS_10bfloat16_tEfNS_4arch4Sm80ELb0ELb0ELb1ELb0ELb1ELb0ELb0ELb0ELi2ELi4ELi4ELi4ELb0EEENS1_21CollectiveEpilogueBwdISA_SB_SD_Li256ELb0ELb0ELi2EEENS1_19SingleTileSchedulerILb0ELb0ELb0ELi128EEEEEEEEEvNT_6ParamsE$_ZZN4cuteplIJNS_1CILi0EEEEJS2_iEEEDaRKNS_15ArithmeticTupleIJDpT_EEERKNS3_IJDpT0_EEEENKUlDpRKT_E_clIJS2_iEEEDaSH_ - $_ZN7cutlass13device_kernelIN5flash19enable_sm80_to_sm89INS1_16FlashAttnBwdSm80INS1_25CollectiveMainloopBwdSm80ILi2ELi2EN4cute5tupleIJNS5_1CILi128EEES8_NS7_ILi64EEEEEENS_10bfloat16_tEfNS_4arch4Sm80ELb0ELb0ELb1ELb0ELb1ELb0ELb0ELb0ELi2ELi4ELi4ELi4ELb0EEENS1_21CollectiveEpilogueBwdISA_SB_SD_Li256ELb0ELb0ELi2EEENS1_19SingleTileSchedulerILb0ELb0ELb0ELi128EEEEEEEEEvNT_6ParamsE$_ZZN4cute9transformINS_5tupleIJiiiNS_1CILi0EEEEEENS1_IJNS2_ILi32EEENS2_ILi4EEENS2_ILi2EEENS2_ILi1EEEEEENS1_IJS8_S8_S8_S8_EEEZNS_7crd2crdIS4_S9_SA_EEDaRKT_RKT0_RKT1_EUlRKT_RKT0_RKT1_E_EEDaSE_SH_SK_OT2_ENKUlDpSN_E_clIJiiiS3_EEEDaSX_)
$_ZN7cutlass13device_kernelIN5flash19enable_sm80_to_sm89INS1_16FlashAttnBwdSm80INS1_25CollectiveMainloopBwdSm80ILi2ELi2EN4cute5tupleIJNS5_1CILi128EEES8_NS7_ILi64EEEEEENS_10bfloat16_tEfNS_4arch4Sm80ELb0ELb0ELb1ELb0ELb1ELb0ELb0ELb0ELi2ELi4ELi4ELi4ELb0EEENS1_21CollectiveEpilogueBwdISA_SB_SD_Li256ELb0ELb0ELi2EEENS1_19SingleTileSchedulerILb0ELb0ELb0ELi128EEEEEEEEEvNT_6ParamsE$_ZZN4cute9transformINS_5tupleIJiiiNS_1CILi0EEEEEENS1_IJNS2_ILi32EEENS2_ILi4EEENS2_ILi2EEENS2_ILi1EEEEEENS1_IJS8_S8_S8_S8_EEEZNS_7crd2crdIS4_S9_SA_EEDaRKT_RKT0_RKT1_EUlRKT_RKT0_RKT1_E_EEDaSE_SH_SK_OT2_ENKUlDpSN_E_clIJiiiS3_EEEDaSX_:
        /* <DEDUP_REMOVED lines=9> */
        .type           $_ZN7cutlass13device_kernelIN5flash19enable_sm80_to_sm89INS1_16FlashAttnBwdSm80INS1_25CollectiveMainloopBwdSm80ILi2ELi2EN4cute5tupleIJNS5_1CILi128EEES8_NS7_ILi64EEEEEENS_10bfloat16_tEfNS_4arch4Sm80ELb0ELb0ELb1ELb0ELb1ELb0ELb0ELb0ELi2ELi4ELi4ELi4ELb0EEENS1_21CollectiveEpilogueBwdISA_SB_SD_Li256ELb0ELb0ELi2EEENS1_19SingleTileSchedulerILb0ELb0ELb0ELi128EEEEEEEEEvNT_6ParamsE$_ZZN4cuteplIJNS_1CILi0EEEEJS2_iEEEDaRKNS_15ArithmeticTupleIJDpT_EEERKNS3_IJDpT0_EEEENKUlDpRKT_E_clIJS2_iEEEDaSH_,@function
        .size           $_ZN7cutlass13device_kernelIN5flash19enable_sm80_to_sm89INS1_16FlashAttnBwdSm80INS1_25CollectiveMainloopBwdSm80ILi2ELi2EN4cute5tupleIJNS5_1CILi128EEES8_NS7_ILi64EEEEEENS_10bfloat16_tEfNS_4arch4Sm80ELb0ELb0ELb1ELb0ELb1ELb0ELb0ELb0ELi2ELi4ELi4ELi4ELb0EEENS1_21CollectiveEpilogueBwdISA_SB_SD_Li256ELb0ELb0ELi2EEENS1_19SingleTileSchedulerILb0ELb0ELb0ELi128EEEEEEEEEvNT_6ParamsE$_ZZN4cuteplIJNS_1CILi0EEEEJS2_iEEEDaRKNS_15ArithmeticTupleIJDpT_EEERKNS3_IJDpT0_EEEENKUlDpRKT_E_clIJS2_iEEEDaSH_,($_ZN7cutlass13device_kernelIN5flash19enable_sm80_to_sm89INS1_16FlashAttnBwdSm80INS1_25CollectiveMainloopBwdSm80ILi2ELi2EN4cute5tupleIJNS5_1CILi128EEES8_NS7_ILi64EEEEEENS_10bfloat16_tEfNS_4arch4Sm80ELb0ELb0ELb1ELb0ELb1ELb0ELb0ELb0ELi2ELi4ELi4ELi4ELb0EEENS1_21CollectiveEpilogueBwdISA_SB_SD_Li256ELb0ELb0ELi2EEENS1_19SingleTileSchedulerILb0ELb0ELb0ELi128EEEEEEEEEvNT_6ParamsE$_ZZN4cuteplIJNS_1CILi0EEES2_EJS2_iEEEDaRKNS_15ArithmeticTupleIJDpT_EEERKNS3_IJDpT0_EEEENKUlDpRKT_E_clIJS2_iEEEDaSH_ - $_ZN7cutlass13device_kernelIN5flash19enable_sm80_to_sm89INS1_16FlashAttnBwdSm80INS1_25CollectiveMainloopBwdSm80ILi2ELi2EN4cute5tupleIJNS5_1CILi128EEES8_NS7_ILi64EEEEEENS_10bfloat16_tEfNS_4arch4Sm80ELb0ELb0ELb1ELb0ELb1ELb0ELb0ELb0ELi2ELi4ELi4ELi4ELb0EEENS1_21CollectiveEpilogueBwdISA_SB_SD_Li256ELb0ELb0ELi2EEENS1_19SingleTileSchedulerILb0ELb0ELb0ELi128EEEEEEEEEvNT_6ParamsE$_ZZN4cuteplIJNS_1CILi0EEEEJS2_iEEEDaRKNS_15ArithmeticTupleIJDpT_EEERKNS3_IJDpT0_EEEENKUlDpRKT_E_clIJS2_iEEEDaSH_)
$_ZN7cutlass13device_kernelIN5flash19enable_sm80_to_sm89INS1_16FlashAttnBwdSm80INS1_25CollectiveMainloopBwdSm80ILi2ELi2EN4cute5tupleIJNS5_1CILi128EEES8_NS7_ILi64EEEEEENS_10bfloat16_tEfNS_4arch4Sm80ELb0ELb0ELb1ELb0ELb1ELb0ELb0ELb0ELi2ELi4ELi4ELi4ELb0EEENS1_21CollectiveEpilogueBwdISA_SB_SD_Li256ELb0ELb0ELi2EEENS1_19SingleTileSchedulerILb0ELb0ELb0ELi128EEEEEEEEEvNT_6ParamsE$_ZZN4cuteplIJNS_1CILi0EEEEJS2_iEEEDaRKNS_15ArithmeticTupleIJDpT_EEERKNS3_IJDpT0_EEEENKUlDpRKT_E_clIJS2_iEEEDaSH_:
[----:B------:R-:W-:Y:S02]  /*fbf0*/  IADD3 R11, R1, 0x13b8, RZ ;  /* 0x000013b8010b7810 */ /* 0x000fe40007ffe0ff */
[----:B------:R-:W-:Y:S02]  /*fc00*/  MOV R6, 0xfc30 ;  /* 0x0000fc3000067802 */ /* 0x000fe40000000f00 */
[----:B------:R-:W-:Y:S02]  /*fc10*/  IADD3 R11, R11, c[0x0][0x20], RZ ;  /* 0x000008000b0b7a10 */ /* 0x000fe40007ffe0ff */
[----:B------:R-:W-:Y:S05]  /*fc20*/  CALL.REL.NOINC `($_ZN7cutlass13device_kernelIN5flash19enable_sm80_to_sm89INS1_16FlashAttnBwdSm80INS1_25CollectiveMainloopBwdSm80ILi2ELi2EN4cute5tupleIJNS5_1CILi128EEES8_NS7_ILi64EEEEEENS_10bfloat16_tEfNS_4arch4Sm80ELb0ELb0ELb1ELb0ELb1ELb0ELb0ELb0ELi2ELi4ELi4ELi4ELb0EEENS1_21CollectiveEpilogueBwdISA_SB_SD_Li256ELb0ELb0ELi2EEENS1_19SingleTileSchedulerILb0ELb0ELb0ELi128EEEEEEEEEvNT_6ParamsE$_ZN4cute5tupleIJNS_1CILi0EEEiEEC2ERKS2_RKi) ;  /* 0xffffafb000007944 */ /* 0x000fea0003c3ffff */
[----:B------:R1:W5:Y:S01]  /*fc30*/  LDL R3, [R1+0x13b8] ;  /* 0x0013b80001037983 */ /* 0x0003620000100800 */
[----:B------:R-:W-:-:S04]  /*fc40*/  MOV R11, 0x0 ;  /* 0x00000000000b7802 */ /* 0x000fc80000000f00 */
[----:B------:R-:W-:Y:S05]  /*fc50*/  RET.REL.NODEC R10 `(_ZN7cutlass13device_kernelIN5flash19enable_sm80_to_sm89INS1_16FlashAttnBwdSm80INS1_25CollectiveMainloopBwdSm80ILi2ELi2EN4cute5tupleIJNS5_1CILi128EEES8_NS7_ILi64EEEEEENS_10bfloat16_tEfNS_4arch4Sm80ELb0ELb0ELb1ELb0ELb1ELb0ELb0ELb0ELi2ELi4ELi4ELi4ELb0EEENS1_21CollectiveEpilogueBwdISA_SB_SD_Li256ELb0ELb0ELi2EEENS1_19SingleTileSchedulerILb0ELb0ELb0ELi128EEEEEEEEEvNT_6ParamsE) ;  /* 0xffff03a00a007950 */ /* 0x000fea0003c3ffff */
        .type           $_ZN7cutlass13device_kernelIN5flash19enable_sm80_to_sm89INS1_16FlashAttnBwdSm80INS1_25CollectiveMainloopBwdSm80ILi2ELi2EN4cute5tupleIJNS5_1CILi128EEES8_NS7_ILi64EEEEEENS_10bfloat16_tEfNS_4arch4Sm80ELb0ELb0ELb1ELb0ELb1ELb0ELb0ELb0ELi2ELi4ELi4ELi4ELb0EEENS1_21CollectiveEpilogueBwdISA_SB_SD_Li256ELb0ELb0ELi2EEENS1_19SingleTileSchedulerILb0ELb0ELb0ELi128EEEEEEEEEvNT_6ParamsE$_ZZN4cuteplIJNS_1CILi0EEES2_EJS2_iEEEDaRKNS_15ArithmeticTupleIJDpT_EEERKNS3_IJDpT0_EEEENKUlDpRKT_E_clIJS2_iEEEDaSH_,@function
        .size           $_ZN7cutlass13device_kernelIN5flash19enable_sm80_to_sm89INS1_16FlashAttnBwdSm80INS1_25CollectiveMainloopBwdSm80ILi2ELi2EN4cute5tupleIJNS5_1CILi128EEES8_NS7_ILi64EEEEEENS_10bfloat16_tEfNS_4arch4Sm80ELb0ELb0ELb1ELb0ELb1ELb0ELb0ELb0ELi2ELi4ELi4ELi4ELb0EEENS1_21CollectiveEpilogueBwdISA_SB_SD_Li256ELb0ELb0ELi2EEENS1_19SingleTileSchedulerILb0ELb0ELb0ELi128EEEEEEEEEvNT_6ParamsE$_ZZN4cuteplIJNS_1CILi0EEES2_EJS2_iEEEDaRKNS_15ArithmeticTupleIJDpT_EEERKNS3_IJDpT0_EEEENKUlDpRKT_E_clIJS2_iEEEDaSH_,($_ZN7cutlass13device_kernelIN5flash19enable_sm80_to_sm89INS1_16FlashAttnBwdSm80INS1_25CollectiveMainloopBwdSm80ILi2ELi2EN4cute5tupleIJNS5_1CILi128EEES8_NS7_ILi64EEEEEENS_10bfloat16_tEfNS_4arch4Sm80ELb0ELb0ELb1ELb0ELb1ELb0ELb0ELb0ELi2ELi4ELi4ELi4ELb0EEENS1_21CollectiveEpilogueBwdISA_SB_SD_Li256ELb0ELb0ELi2EEENS1_19SingleTileSchedulerILb0ELb0ELb0ELi128EEEEEEEEEvNT_6ParamsE$_ZZN4cuteplIJNS_1CILi0EEES2_EJiEEEDaRKNS_15ArithmeticTupleIJDpT_EEERKNS3_IJDpT0_EEEENKUlDpRKT_E_clIJiS2_EEEDaSH_ - $_ZN7cutlass13device_kernelIN5flash19enable_sm80_to_sm89INS1_16FlashAttnBwdSm80INS1_25CollectiveMainloopBwdSm80ILi2ELi2EN4cute5tupleIJNS5_1CILi128EEES8_NS7_ILi64EEEEEENS_10bfloat16_tEfNS_4arch4Sm80ELb0ELb0ELb1ELb0ELb1ELb0ELb0ELb0ELi2ELi4ELi4ELi4ELb0EEENS1_21CollectiveEpilogueBwdISA_SB_SD_Li256ELb0ELb0ELi2EEENS1_19SingleTileSchedulerILb0ELb0ELb0ELi128EEEEEEEEEvNT_6ParamsE$_ZZN4cuteplIJNS_1CILi0EEES2_EJS2_iEEEDaRKNS_15ArithmeticTupleIJDpT_EEERKNS3_IJDpT0_EEEENKUlDpRKT_E_clIJS2_iEEEDaSH_)
$_ZN7cutlass13device_kernelIN5flash19enable_sm80_to_sm89INS1_16FlashAttnBwdSm80INS1_25CollectiveMainloopBwdSm80ILi2ELi2EN4cute5tupleIJNS5_1CILi128EEES8_NS7_ILi64EEEEEENS_10bfloat16_tEfNS_4arch4Sm80ELb0ELb0ELb1ELb0ELb1ELb0ELb0ELb0ELi2ELi4ELi4ELi4ELb0EEENS1_21CollectiveEpilogueBwdISA_SB_SD_Li256ELb0ELb0ELi2EEENS1_19SingleTileSchedulerILb0ELb0ELb0ELi128EEEEEEEEEvNT_6ParamsE$_ZZN4cuteplIJNS_1CILi0EEES2_EJS2_iEEEDaRKNS_15ArithmeticTupleIJDpT_EEERKNS3_IJDpT0_EEEENKUlDpRKT_E_clIJS2_iEEEDaSH_:
[----:B------:R-:W-:Y:S02]  /*fc60*/  IADD3 R11, R1, 0x13b8, RZ ;  /* 0x000013b8010b7810 */ /* 0x000fe40007ffe0ff */
[----:B------:R-:W-:Y:S02]  /*fc70*/  MOV R6, 0xfca0 ;  /* 0x0000fca000067802 */ /* 0x000fe40000000f00 */
[----:B------:R-:W-:Y:S02]  /*fc80*/  IADD3 R11, R11, c[0x0][0x20], RZ ;  /* 0x000008000b0b7a10 */ /* 0x000fe40007ffe0ff */
[----:B------:R-:W-:Y:S05]  /*fc90*/  CALL.REL.NOINC `($_ZN7cutlass13device_kernelIN5flash19enable_sm80_to_sm89INS1_16FlashAttnBwdSm80INS1_25CollectiveMainloopBwdSm80ILi2ELi2EN4cute5tupleIJNS5_1CILi128EEES8_NS7_ILi64EEEEEENS_10bfloat16_tEfNS_4arch4Sm80ELb0ELb0ELb1ELb0ELb1ELb0ELb0ELb0ELi2ELi4ELi4ELi4ELb0EEENS1_21CollectiveEpilogueBwdISA_SB_SD_Li256ELb0ELb0ELi2EEENS1_19SingleTileSchedulerILb0ELb0ELb0ELi128EEEEEEEEEvNT_6ParamsE$_ZN4cute5tupleIJNS_1CILi0EEEiEEC2ERKS2_RKi) ;  /* 0xffffaf4000007944 */ /* 0x000fea0003c3ffff */
[----:B------:R1:W5:Y:S01]  /*fca0*/  LDL R2, [R1+0x13b8] ;  /* 0x0013b80001027983 */ /* 0x0003620000100800 */
[----:B------:R-:W-:-:S04]  /*fcb0*/  MOV R11, 0x0 ;  /* 0x00000000000b7802 */ /* 0x000fc80000000f00 */
[----:B------:R-:W-:Y:S05]  /*fcc0*/  RET.REL.NODEC R10 `(_ZN7cutlass13device_kernelIN5flash19enable_sm80_to_sm89INS1_16FlashAttnBwdSm80INS1_25CollectiveMainloopBwdSm80ILi2ELi2EN4cute5tupleIJNS5_1CILi128EEES8_NS7_ILi64EEEEEENS_10bfloat16_tEfNS_4arch4Sm80ELb0ELb0ELb1ELb0ELb1ELb0ELb0ELb0ELi2ELi4ELi4ELi4ELb0EEENS1_21CollectiveEpilogueBwdISA_SB_SD_Li256ELb0ELb0ELi2EEENS1_19SingleTileSchedulerILb0ELb0ELb0ELi128EEEEEEEEEvNT_6ParamsE) ;  /* 0xffff03300a007950 */ /* 0x000fea0003c3ffff */
        .type           $_ZN7cutlass13device_kernelIN5flash19enable_sm80_to_sm89INS1_16FlashAttnBwdSm80INS1_25CollectiveMainloopBwdSm80ILi2ELi2EN4cute5tupleIJNS5_1CILi128EEES8_NS7_ILi64EEEEEENS_10bfloat16_tEfNS_4arch4Sm80ELb0ELb0ELb1ELb0ELb1ELb0ELb0ELb0ELi2ELi4ELi4ELi4ELb0EEENS1_21CollectiveEpilogueBwdISA_SB_SD_Li256ELb0ELb0ELi2EEENS1_19SingleTileSchedulerILb0ELb0ELb0ELi128EEEEEEEEEvNT_6ParamsE$_ZZN4cuteplIJNS_1CILi0EEES2_EJiEEEDaRKNS_15ArithmeticTupleIJDpT_EEERKNS3_IJDpT0_EEEENKUlDpRKT_E_clIJiS2_EEEDaSH_,@function
        .size           $_ZN7cutlass13device_kernelIN5flash19enable_sm80_to_sm89INS1_16FlashAttnBwdSm80INS1_25CollectiveMainloopBwdSm80ILi2ELi2EN4cute5tupleIJNS5_1CILi128EEES8_NS7_ILi64EEEEEENS_10bfloat16_tEfNS_4arch4Sm80ELb0ELb0ELb1ELb0ELb1ELb0ELb0ELb0ELi2ELi4ELi4ELi4ELb0EEENS1_21CollectiveEpilogueBwdISA_SB_SD_Li256ELb0ELb0ELi2EEENS1_19SingleTileSchedulerILb0ELb0ELb0ELi128EEEEEEEEEvNT_6ParamsE$_ZZN4cuteplIJNS_1CILi0EEES2_EJiEEEDaRKNS_15ArithmeticTupleIJDpT_EEERKNS3_IJDpT0_EEEENKUlDpRKT_E_clIJiS2_EEEDaSH_,($_ZN7cutlass13device_kernelIN5flash19enable_sm80_to_sm89INS1_16FlashAttnBwdSm80INS1_25CollectiveMainloopBwdSm80ILi2ELi2EN4cute5tupleIJNS5_1CILi128EEES8_NS7_ILi64EEEEEENS_10bfloat16_tEfNS_4arch4Sm80ELb0ELb0ELb1ELb0ELb1ELb0ELb0ELb0ELi2ELi4ELi4ELi4ELb0EEENS1_21CollectiveEpilogueBwdISA_SB_SD_Li256ELb0ELb0ELi2EEENS1_19SingleTileSchedulerILb0ELb0ELb0ELi128EEEEEEEEEvNT_6ParamsE$_ZZN4cuteplIJNS_1CILi0EEES2_EJiS2_EEEDaRKNS_15ArithmeticTupleIJDpT_EEERKNS3_IJDpT0_EEEENKUlDpRKT_E_clIJiS2_EEEDaSH_ - $_ZN7cutlass13device_kernelIN5flash19enable_sm80_to_sm89INS1_16FlashAttnBwdSm80INS1_25CollectiveMainloopBwdSm80ILi2ELi2EN4cute5tupleIJNS5_1CILi128EEES8_NS7_ILi64EEEEEENS_10bfloat16_tEfNS_4arch4Sm80ELb0ELb0ELb1ELb0ELb1ELb0ELb0ELb0ELi2ELi4ELi4ELi4ELb0EEENS1_21CollectiveEpilogueBwdISA_SB_SD_Li256ELb0ELb0ELi2EEENS1_19SingleTileSchedulerILb0ELb0ELb0ELi128EEEEEEEEEvNT_6ParamsE$_ZZN4cuteplIJNS_1CILi0EEES2_EJiEEEDaRKNS_15ArithmeticTupleIJDpT_EEERKNS3_IJDpT0_EEEENKUlDpRKT_E_clIJiS2_EEEDaSH_)
$_ZN7cutlass13device_kernelIN5flash19enable_sm80_to_sm89INS1_16FlashAttnBwdSm80INS1_25CollectiveMainloopBwdSm80ILi2ELi2EN4cute5tupleIJNS5_1CILi128EEES8_NS7_ILi64EEEEEENS_10bfloat16_tEfNS_4arch4Sm80ELb0ELb0ELb1ELb0ELb1ELb0ELb0ELb0ELi2ELi4ELi4ELi4ELb0EEENS1_21CollectiveEpilogueBwdISA_SB_SD_Li256ELb0ELb0ELi2EEENS1_19SingleTileSchedulerILb0ELb0ELb0ELi128EEEEEEEEEvNT_6ParamsE$_ZZN4cuteplIJNS_1CILi0EEES2_EJiEEEDaRKNS_15ArithmeticTupleIJDpT_EEERKNS3_IJDpT0_EEEENKUlDpRKT_E_clIJiS2_EEEDaSH_:
[----:B------:R-:W-:Y:S02]  /*fcd0*/  IADD3 R2, R1, 0x16a8, RZ ;  /* 0x000016a801027810 */ /* 0x000fe40007ffe0ff */
[----:B------:R-:W-:Y:S02]  /*fce0*/  MOV R10, 0xfd10 ;  /* 0x0000fd10000a7802 */ /* 0x000fe40000000f00 */
[----:B------:R-:W-:Y:S02]  /*fcf0*/  IADD3 R2, R2, c[0x0][0x20], RZ ;  /* 0x0000080002027a10 */ /* 0x000fe40007ffe0ff */
[----:B------:R-:W-:Y:S05]  /*fd00*/  CALL.REL.NOINC `($_ZN7cutlass13device_kernelIN5flash19enable_sm80_to_sm89INS1_16FlashAttnBwdSm80INS1_25CollectiveMainloopBwdSm80ILi2ELi2EN4cute5tupleIJNS5_1CILi128EEES8_NS7_ILi64EEEEEENS_10bfloat16_tEfNS_4arch4Sm80ELb0ELb0ELb1ELb0ELb1ELb0ELb0ELb0ELi2ELi4ELi4ELi4ELb0EEENS1_21CollectiveEpilogueBwdISA_SB_SD_Li256ELb0ELb0ELi2EEENS1_19SingleTileSchedulerILb0ELb0ELb0ELi128EEEEEEEEEvNT_6ParamsE$_ZN4cute5tupleIJiNS_1CILi0EEEEEC2ERKiRKS2_) ;  /* 0xffffb01000007944 */ /* 0x000fea0003c3ffff */
[----:B-1----:R1:W5:Y:S01]  /*fd10*/  LDL R3, [R1+0x16a8] ;  /* 0x0016a80001037983 */ /* 0x0023620000100800 */
[----:B------:R-:W-:-:S04]  /*fd20*/  MOV R5, 0x0 ;  /* 0x0000000000057802 */ /* 0x000fc80000000f00 */
[----:B------:R-:W-:Y:S05]  /*fd30*/  RET.REL.NODEC R4 `(_ZN7cutlass13device_kernelIN5flash19enable_sm80_to_sm89INS1_16FlashAttnBwdSm80INS1_25CollectiveMainloopBwdSm80ILi2ELi2EN4cute5tupleIJNS5_1CILi128EEES8_NS7_ILi64EEEEEENS_10bfloat16_tEfNS_4arch4Sm80ELb0ELb0ELb1ELb0ELb1ELb0ELb0ELb0ELi2ELi4ELi4ELi4ELb0EEENS1_21CollectiveEpilogueBwdISA_SB_SD_Li256ELb0ELb0ELi2EEENS1_19SingleTileSchedulerILb0ELb0ELb0ELi128EEEEEEEEEvNT_6ParamsE) ;  /* 0xffff02c004007950 */ /* 0x000fea0003c3ffff */
        .type           $_ZN7cutlass13device_kernelIN5flash19enable_sm80_to_sm89INS1_16FlashAttnBwdSm80INS1_25CollectiveMainloopBwdSm80ILi2ELi2EN4cute5tupleIJNS5_1CILi128EEES8_NS7_ILi64EEEEEENS_10bfloat16_tEfNS_4arch4Sm80ELb0ELb0ELb1ELb0ELb1ELb0ELb0ELb0ELi2ELi4ELi4ELi4ELb0EEENS1_21CollectiveEpilogueBwdISA_SB_SD_Li256ELb0ELb0ELi2EEENS1_19SingleTileSchedulerILb0ELb0ELb0ELi128EEEEEEEEEvNT_6ParamsE$_ZZN4cuteplIJNS_1CILi0EEES2_EJiS2_EEEDaRKNS_15ArithmeticTupleIJDpT_EEERKNS3_IJDpT0_EEEENKUlDpRKT_E_clIJiS2_EEEDaSH_,@function
        .size           $_ZN7cutlass13device_kernelIN5flash19enable_sm80_to_sm89INS1_16FlashAttnBwdSm80INS1_25CollectiveMainloopBwdSm80ILi2ELi2EN4cute5tupleIJNS5_1CILi128EEES8_NS7_ILi64EEEEEENS_10bfloat16_tEfNS_4arch4Sm80ELb0ELb0ELb1ELb0ELb1ELb0ELb0ELb0ELi2ELi4ELi4ELi4ELb0EEENS1_21CollectiveEpilogueBwdISA_SB_SD_Li256ELb0ELb0ELi2EEENS1_19SingleTileSchedulerILb0ELb0ELb0ELi128EEEEEEEEEvNT_6ParamsE$_ZZN4cuteplIJNS_1CILi0EEES2_EJiS2_EEEDaRKNS_15ArithmeticTupleIJDpT_EEERKNS3_IJDpT0_EEEENKUlDpRKT_E_clIJiS2_EEEDaSH_,($_ZN7cutlass13device_kernelIN5flash19enable_sm80_to_sm89INS1_16FlashAttnBwdSm80INS1_25CollectiveMainloopBwdSm80ILi2ELi2EN4cute5tupleIJNS5_1CILi128EEES8_NS7_ILi64EEEEEENS_10bfloat16_tEfNS_4arch4Sm80ELb0ELb0ELb1ELb0ELb1ELb0ELb0ELb0ELi2ELi4ELi4ELi4ELb0EEENS1_21CollectiveEpilogueBwdISA_SB_SD_Li256ELb0ELb0ELi2EEENS1_19SingleTileSchedulerILb0ELb0ELb0ELi128EEEEEEEEEvNT_6ParamsE$_ZZN4cuteplIJNS_1CILi0EEES2_EJiiEEEDaRKNS_15ArithmeticTupleIJDpT_EEERKNS3_IJDpT0_EEEENKUlDpRKT_E_clIJiiEEEDaSH_ - $_ZN7cutlass13device_kernelIN5flash19enable_sm80_to_sm89INS1_16FlashAttnBwdSm80INS1_25CollectiveMainloopBwdSm80ILi2ELi2EN4cute5tupleIJNS5_1CILi128EEES8_NS7_ILi64EEEEEENS_10bfloat16_tEfNS_4arch4Sm80ELb0ELb0ELb1ELb0ELb1ELb0ELb0ELb0ELi2ELi4ELi4ELi4ELb0EEENS1_21CollectiveEpilogueBwdISA_SB_SD_Li256ELb0ELb0ELi2EEENS1_19SingleTileSchedulerILb0ELb0ELb0ELi128EEEEEEEEEvNT_6ParamsE$_ZZN4cuteplIJNS_1CILi0EEES2_EJiS2_EEEDaRKNS_15ArithmeticTupleIJDpT_EEERKNS3_IJDpT0_EEEENKUlDpRKT_E_clIJiS2_EEEDaSH_)
$_ZN7cutlass13device_kernelIN5flash19enable_sm80_to_sm89INS1_16FlashAttnBwdSm80INS1_25CollectiveMainloopBwdSm80ILi2ELi2EN4cute5tupleIJNS5_1CILi128EEES8_NS7_ILi64EEEEEENS_10bfloat16_tEfNS_4arch4Sm80ELb0ELb0ELb1ELb0ELb1ELb0ELb0ELb0ELi2ELi4ELi4ELi4ELb0EEENS1_21CollectiveEpilogueBwdISA_SB_SD_Li256ELb0ELb0ELi2EEENS1_19SingleTileSchedulerILb0ELb0ELb0ELi128EEEEEEEEEvNT_6ParamsE$_ZZN4cuteplIJNS_1CILi0EEES2_EJiS2_EEEDaRKNS_15ArithmeticTupleIJDpT_EEERKNS3_IJDpT0_EEEENKUlDpRKT_E_clIJiS2_EEEDaSH_:
[----:B------:R-:W-:Y:S02]  /*fd40*/  IADD3 R2, R1, 0x16a8, RZ ;  /* 0x000016a801027810 */ /* 0x000fe40007ffe0ff */
[----:B------:R-:W-:Y:S02]  /*fd50*/  MOV R10, 0xfd80 ;  /* 0x0000fd80000a7802 */ /* 0x000fe40000000f00 */
[----:B------:R-:W-:Y:S02]  /*fd60*/  IADD3 R2, R2, c[0x0][0x20], RZ ;  /* 0x0000080002027a10 */ /* 0x000fe40007ffe0ff */
[----:B------:R-:W-:Y:S05]  /*fd70*/  CALL.REL.NOINC `($_ZN7cutlass13device_kernelIN5flash19enable_sm80_to_sm89INS1_16FlashAttnBwdSm80INS1_25CollectiveMainloopBwdSm80ILi2ELi2EN4cute5tupleIJNS5_1CILi128EEES8_NS7_ILi64EEEEEENS_10bfloat16_tEfNS_4arch4Sm80ELb0ELb0ELb1ELb0ELb1ELb0ELb0ELb0ELi2ELi4ELi4ELi4ELb0EEENS1_21CollectiveEpilogueBwdISA_SB_SD_Li256ELb0ELb0ELi2EEENS1_19SingleTileSchedulerILb0ELb0ELb0ELi128EEEEEEEEEvNT_6ParamsE$_ZN4cute5tupleIJiNS_1CILi0EEEEEC2ERKiRKS2_) ;  /* 0xffffafa000007944 */ /* 0x000fea0003c3ffff */
[----:B------:R2:W5:Y:S01]  /*fd80*/  LDL R35, [R1+0x16a8] ;  /* 0x0016a80001237983 */ /* 0x0005620000100800 */
[----:B------:R-:W-:-:S04]  /*fd90*/  MOV R5, 0x0 ;  /* 0x0000000000057802 */ /* 0x000fc80000000f00 */
[----:B------:R-:W-:Y:S05]  /*fda0*/  RET.REL.NODEC R4 `(_ZN7cutlass13device_kernelIN5flash19enable_sm80_to_sm89INS1_16FlashAttnBwdSm80INS1_25CollectiveMainloopBwdSm80ILi2ELi2EN4cute5tupleIJNS5_1CILi128EEES8_NS7_ILi64EEEEEENS_10bfloat16_tEfNS_4arch4Sm80ELb0ELb0ELb1ELb0ELb1ELb0ELb0ELb0ELi2ELi4ELi4ELi4ELb0EEENS1_21CollectiveEpilogueBwdISA_SB_SD_Li256ELb0ELb0ELi2EEENS1_19SingleTileSchedulerILb0ELb0ELb0ELi128EEEEEEEEEvNT_6ParamsE) ;  /* 0xffff025004007950 */ /* 0x000fea0003c3ffff */
        .type           $_ZN7cutlass13device_kernelIN5flash19enable_sm80_to_sm89INS1_16FlashAttnBwdSm80INS1_25CollectiveMainloopBwdSm80ILi2ELi2EN4cute5tupleIJNS5_1CILi128EEES8_NS7_ILi64EEEEEENS_10bfloat16_tEfNS_4arch4Sm80ELb0ELb0ELb1ELb0ELb1ELb0ELb0ELb0ELi2ELi4ELi4ELi4ELb0EEENS1_21CollectiveEpilogueBwdISA_SB_SD_Li256ELb0ELb0ELi2EEENS1_19SingleTileSchedulerILb0ELb0ELb0ELi128EEEEEEEEEvNT_6ParamsE$_ZZN4cuteplIJNS_1CILi0EEES2_EJiiEEEDaRKNS_15ArithmeticTupleIJDpT_EEERKNS3_IJDpT0_EEEENKUlDpRKT_E_clIJiiEEEDaSH_,@function
        .size           $_ZN7cutlass13device_kernelIN5flash19enable_sm80_to_sm89INS1_16FlashAttnBwdSm80INS1_25CollectiveMainloopBwdSm80ILi2ELi2EN4cute5tupleIJNS5_1CILi128EEES8_NS7_ILi64EEEEEENS_10bfloat16_tEfNS_4arch4Sm80ELb0ELb0ELb1ELb0ELb1ELb0ELb0ELb0ELi2ELi4ELi4ELi4ELb0EEENS1_21CollectiveEpilogueBwdISA_SB_SD_Li256ELb0ELb0ELi2EEENS1_19SingleTileSchedulerILb0ELb0ELb0ELi128EEEEEEEEEvNT_6ParamsE$_ZZN4cuteplIJNS_1CILi0EEES2_EJiiEEEDaRKNS_15ArithmeticTupleIJDpT_EEERKNS3_IJDpT0_EEEENKUlDpRKT_E_clIJiiEEEDaSH_,($_ZN7cutlass13device_kernelIN5flash19enable_sm80_to_sm89INS1_16FlashAttnBwdSm80INS1_25CollectiveMainloopBwdSm80ILi2ELi2EN4cute5tupleIJNS5_1CILi128EEES8_NS7_ILi64EEEEEENS_10bfloat16_tEfNS_4arch4Sm80ELb0ELb0ELb1ELb0ELb1ELb0ELb0ELb0ELi2ELi4ELi4ELi4ELb0EEENS1_21CollectiveEpilogueBwdISA_SB_SD_Li256ELb0ELb0ELi2EEENS1_19SingleTileSchedulerILb0ELb0ELb0ELi128EEEEEEEEEvNT_6ParamsE$_ZZN4cuteplIJNS_1CILi0EEEiEJS2_iEEEDaRKNS_15ArithmeticTupleIJDpT_EEERKNS3_IJDpT0_EEEENKUlDpRKT_E_clIJS2_iEEEDaSH_ - $_ZN7cutlass13device_kernelIN5flash19enable_sm80_to_sm89INS1_16FlashAttnBwdSm80INS1_25CollectiveMainloopBwdSm80ILi2ELi2EN4cute5tupleIJNS5_1CILi128EEES8_NS7_ILi64EEEEEENS_10bfloat16_tEfNS_4arch4Sm80ELb0ELb0ELb1ELb0ELb1ELb0ELb0ELb0ELi2ELi4ELi4ELi4ELb0EEENS1_21CollectiveEpilogueBwdISA_SB_SD_Li256ELb0ELb0ELi2EEENS1_19SingleTileSchedulerILb0ELb0ELb0ELi128EEEEEEEEEvNT_6ParamsE$_ZZN4cuteplIJNS_1CILi0EEES2_EJiiEEEDaRKNS_15ArithmeticTupleIJDpT_EEERKNS3_IJDpT0_EEEENKUlDpRKT_E_clIJiiEEEDaSH_)
$_ZN7cutlass13device_kernelIN5flash19enable_sm80_to_sm89INS1_16FlashAttnBwdSm80INS1_25CollectiveMainloopBwdSm80ILi2ELi2EN4cute5tupleIJNS5_1CILi128EEES8_NS7_ILi64EEEEEENS_10bfloat16_tEfNS_4arch4Sm80ELb0ELb0ELb1ELb0ELb1ELb0ELb0ELb0ELi2ELi4ELi4ELi4ELb0EEENS1_21CollectiveEpilogueBwdISA_SB_SD_Li256ELb0ELb0ELi2EEENS1_19SingleTileSchedulerILb0ELb0ELb0ELi128EEEEEEEEEvNT_6ParamsE$_ZZN4cuteplIJNS_1CILi0EEES2_EJiiEEEDaRKNS_15ArithmeticTupleIJDpT_EEERKNS3_IJDpT0_EEEENKUlDpRKT_E_clIJiiEEEDaSH_:
        /* <DEDUP_REMOVED lines=8> */
        .type           $_ZN7cutlass13device_kernelIN5flash19enable_sm80_to_sm89INS1_16FlashAttnBwdSm80INS1_25CollectiveMainloopBwdSm80ILi2ELi2EN4cute5tupleIJNS5_1CILi128EEES8_NS7_ILi64EEEEEENS_10bfloat16_tEfNS_4arch4Sm80ELb0ELb0ELb1ELb0ELb1ELb0ELb0ELb0ELi2ELi4ELi4ELi4ELb0EEENS1_21CollectiveEpilogueBwdISA_SB_SD_Li256ELb0ELb0ELi2EEENS1_19SingleTileSchedulerILb0ELb0ELb0ELi128EEEEEEEEEvNT_6ParamsE$_ZZN4cuteplIJNS_1CILi0EEEiEJS2_iEEEDaRKNS_15ArithmeticTupleIJDpT_EEERKNS3_IJDpT0_EEEENKUlDpRKT_E_clIJS2_iEEEDaSH_,@function
        .size           $_ZN7cutlass13device_kernelIN5flash19enable_sm80_to_sm89INS1_16FlashAttnBwdSm80INS1_25CollectiveMainloopBwdSm80ILi2ELi2EN4cute5tupleIJNS5_1CILi128EEES8_NS7_ILi64EEEEEENS_10bfloat16_tEfNS_4arch4Sm80ELb0ELb0ELb1ELb0ELb1ELb0ELb0ELb0ELi2ELi4ELi4ELi4ELb0EEENS1_21CollectiveEpilogueBwdISA_SB_SD_Li256ELb0ELb0ELi2EEENS1_19SingleTileSchedulerILb0ELb0ELb0ELi128EEEEEEEEEvNT_6ParamsE$_ZZN4cuteplIJNS_1CILi0EEEiEJS2_iEEEDaRKNS_15ArithmeticTupleIJDpT_EEERKNS3_IJDpT0_EEEENKUlDpRKT_E_clIJS2_iEEEDaSH_,($_ZN7cutlass13device_kernelIN5flash19enable_sm80_to_sm89INS1_16FlashAttnBwdSm80INS1_25CollectiveMainloopBwdSm80ILi2ELi2EN4cute5tupleIJNS5_1CILi128EEES8_NS7_ILi64EEEEEENS_10bfloat16_tEfNS_4arch4Sm80ELb0ELb0ELb1ELb0ELb1ELb0ELb0ELb0ELi2ELi4ELi4ELi4ELb0EEENS1_21CollectiveEpilogueBwdISA_SB_SD_Li256ELb0ELb0ELi2EEENS1_19SingleTileSchedulerILb0ELb0ELb0ELi128EEEEEEEEEvNT_6ParamsE$_ZZN4cuteplIJNS_1CILi0EEEiEJiEEEDaRKNS_15ArithmeticTupleIJDpT_EEERKNS3_IJDpT0_EEEENKUlDpRKT_E_clIJiiEEEDaSH_ - $_ZN7cutlass13device_kernelIN5flash19enable_sm80_to_sm89INS1_16FlashAttnBwdSm80INS1_25CollectiveMainloopBwdSm80ILi2ELi2EN4cute5tupleIJNS5_1CILi128EEES8_NS7_ILi64EEEEEENS_10bfloat16_tEfNS_4arch4Sm80ELb0ELb0ELb1ELb0ELb1ELb0ELb0ELb0ELi2ELi4ELi4ELi4ELb0EEENS1_21CollectiveEpilogueBwdISA_SB_SD_Li256ELb0ELb0ELi2EEENS1_19SingleTileSchedulerILb0ELb0ELb0ELi128EEEEEEEEEvNT_6ParamsE$_ZZN4cuteplIJNS_1CILi0EEEiEJS2_iEEEDaRKNS_15ArithmeticTupleIJDpT_EEERKNS3_IJDpT0_EEEENKUlDpRKT_E_clIJS2_iEEEDaSH_)
$_ZN7cutlass13device_kernelIN5flash19enable_sm80_to_sm89INS1_16FlashAttnBwdSm80INS1_25CollectiveMainloopBwdSm80ILi2ELi2EN4cute5tupleIJNS5_1CILi128EEES8_NS7_ILi64EEEEEENS_10bfloat16_tEfNS_4arch4Sm80ELb0ELb0ELb1ELb0ELb1ELb0ELb0ELb0ELi2ELi4ELi4ELi4ELb0EEENS1_21CollectiveEpilogueBwdISA_SB_SD_Li256ELb0ELb0ELi2EEENS1_19SingleTileSchedulerILb0ELb0ELb0ELi128EEEEEEEEEvNT_6ParamsE$_ZZN4cuteplIJNS_1CILi0EEEiEJS2_iEEEDaRKNS_15ArithmeticTupleIJDpT_EEERKNS3_IJDpT0_EEEENKUlDpRKT_E_clIJS2_iEEEDaSH_:
[----:B------:R-:W-:Y:S02]  /*fe30*/  IADD3 R11, R1, 0x13b8, RZ ;  /* 0x000013b8010b7810 */ /* 0x000fe40007ffe0ff */
[----:B------:R-:W-:Y:S02]  /*fe40*/  MOV R6, 0xfe70 ;  /* 0x0000fe7000067802 */ /* 0x000fe40000000f00 */
[----:B------:R-:W-:Y:S02]  /*fe50*/  IADD3 R11, R11, c[0x0][0x20], RZ ;  /* 0x000008000b0b7a10 */ /* 0x000fe40007ffe0ff */
[----:B------:R-:W-:Y:S05]  /*fe60*/  CALL.REL.NOINC `($_ZN7cutlass13device_kernelIN5flash19enable_sm80_to_sm89INS1_16FlashAttnBwdSm80INS1_25CollectiveMainloopBwdSm80ILi2ELi2EN4cute5tupleIJNS5_1CILi128EEES8_NS7_ILi64EEEEEENS_10bfloat16_tEfNS_4arch4Sm80ELb0ELb0ELb1ELb0ELb1ELb0ELb0ELb0ELi2ELi4ELi4ELi4ELb0EEENS1_21CollectiveEpilogueBwdISA_SB_SD_Li256ELb0ELb0ELi2EEENS1_19SingleTileSchedulerILb0ELb0ELb0ELi128EEEEEEEEEvNT_6ParamsE$_ZN4cute5tupleIJNS_1CILi0EEEiEEC2ERKS2_RKi) ;  /* 0xffffad7000007944 */ /* 0x000fea0003c3ffff */
[----:B------:R1:W5:Y:S01]  /*fe70*/  LDL R3, [R1+0x13b8] ;  /* 0x0013b80001037983 */ /* 0x0003620000100800 */
[----:B------:R-:W-:-:S04]  /*fe80*/  MOV R11, 0x0 ;  /* 0x00000000000b7802 */ /* 0x000fc80000000f00 */
[----:B------:R-:W-:Y:S05]  /*fe90*/  RET.REL.NODEC R10 `(_ZN7cutlass13device_kernelIN5flash19enable_sm80_to_sm89INS1_16FlashAttnBwdSm80INS1_25CollectiveMainloopBwdSm80ILi2ELi2EN4cute5tupleIJNS5_1CILi128EEES8_NS7_ILi64EEEEEENS_10bfloat16_tEfNS_4arch4Sm80ELb0ELb0ELb1ELb0ELb1ELb0ELb0ELb0ELi2ELi4ELi4ELi4ELb0EEENS1_21CollectiveEpilogueBwdISA_SB_SD_Li256ELb0ELb0ELi2EEENS1_19SingleTileSchedulerILb0ELb0ELb0ELi128EEEEEEEEEvNT_6ParamsE) ;  /* 0xffff01600a007950 */ /* 0x000fea0003c3ffff */
        .type           $_ZN7cutlass13device_kernelIN5flash19enable_sm80_to_sm89INS1_16FlashAttnBwdSm80INS1_25CollectiveMainloopBwdSm80ILi2ELi2EN4cute5tupleIJNS5_1CILi128EEES8_NS7_ILi64EEEEEENS_10bfloat16_tEfNS_4arch4Sm80ELb0ELb0ELb1ELb0ELb1ELb0ELb0ELb0ELi2ELi4ELi4ELi4ELb0EEENS1_21CollectiveEpilogueBwdISA_SB_SD_Li256ELb0ELb0ELi2EEENS1_19SingleTileSchedulerILb0ELb0ELb0ELi128EEEEEEEEEvNT_6ParamsE$_ZZN4cuteplIJNS_1CILi0EEEiEJiEEEDaRKNS_15ArithmeticTupleIJDpT_EEERKNS3_IJDpT0_EEEENKUlDpRKT_E_clIJiiEEEDaSH_,@function
        .size           $_ZN7cutlass13device_kernelIN5flash19enable_sm80_to_sm89INS1_16FlashAttnBwdSm80INS1_25CollectiveMainloopBwdSm80ILi2ELi2EN4cute5tupleIJNS5_1CILi128EEES8_NS7_ILi64EEEEEENS_10bfloat16_tEfNS_4arch4Sm80ELb0ELb0ELb1ELb0ELb1ELb0ELb0ELb0ELi2ELi4ELi4ELi4ELb0EEENS1_21CollectiveEpilogueBwdISA_SB_SD_Li256ELb0ELb0ELi2EEENS1_19SingleTileSchedulerILb0ELb0ELb0ELi128EEEEEEEEEvNT_6ParamsE$_ZZN4cuteplIJNS_1CILi0EEEiEJiEEEDaRKNS_15ArithmeticTupleIJDpT_EEERKNS3_IJDpT0_EEEENKUlDpRKT_E_clIJiiEEEDaSH_,($_ZN7cutlass13device_kernelIN5flash19enable_sm80_to_sm89INS1_16FlashAttnBwdSm80INS1_25CollectiveMainloopBwdSm80ILi2ELi2EN4cute5tupleIJNS5_1CILi128EEES8_NS7_ILi64EEEEEENS_10bfloat16_tEfNS_4arch4Sm80ELb0ELb0ELb1ELb0ELb1ELb0ELb0ELb0ELi2ELi4ELi4ELi4ELb0EEENS1_21CollectiveEpilogueBwdISA_SB_SD_Li256ELb0ELb0ELi2EEENS1_19SingleTileSchedulerILb0ELb0ELb0ELi128EEEEEEEEEvNT_6ParamsE$_ZZN4cuteplIJiEJNS_1CILi0EEEEEEDaRKNS_15ArithmeticTupleIJDpT_EEERKNS3_IJDpT0_EEEENKUlDpRKT_E_clIJiEEEDaSH_ - $_ZN7cutlass13device_kernelIN5flash19enable_sm80_to_sm89INS1_16FlashAttnBwdSm80INS1_25CollectiveMainloopBwdSm80ILi2ELi2EN4cute5tupleIJNS5_1CILi128EEES8_NS7_ILi64EEEEEENS_10bfloat16_tEfNS_4arch4Sm80ELb0ELb0ELb1ELb0ELb1ELb0ELb0ELb0ELi2ELi4ELi4ELi4ELb0EEENS1_21CollectiveEpilogueBwdISA_SB_SD_Li256ELb0ELb0ELi2EEENS1_19SingleTileSchedulerILb0ELb0ELb0ELi128EEEEEEEEEvNT_6ParamsE$_ZZN4cuteplIJNS_1CILi0EEEiEJiEEEDaRKNS_15ArithmeticTupleIJDpT_EEERKNS3_IJDpT0_EEEENKUlDpRKT_E_clIJiiEEEDaSH_)
$_ZN7cutlass13device_kernelIN5flash19enable_sm80_to_sm89INS1_16FlashAttnBwdSm80INS1_25CollectiveMainloopBwdSm80ILi2ELi2EN4cute5tupleIJNS5_1CILi128EEES8_NS7_ILi64EEEEEENS_10bfloat16_tEfNS_4arch4Sm80ELb0ELb0ELb1ELb0ELb1ELb0ELb0ELb0ELi2ELi4ELi4ELi4ELb0EEENS1_21CollectiveEpilogueBwdISA_SB_SD_Li256ELb0ELb0ELi2EEENS1_19SingleTileSchedulerILb0ELb0ELb0ELi128EEEEEEEEEvNT_6ParamsE$_ZZN4cuteplIJNS_1CILi0EEEiEJiEEEDaRKNS_15ArithmeticTupleIJDpT_EEERKNS3_IJDpT0_EEEENKUlDpRKT_E_clIJiiEEEDaSH_:
[----:B------:R-:W-:Y:S01]  /*fea0*/  IADD3 R3, R1, 0x13b8, RZ ;  /* 0x000013b801037810 */ /* 0x000fe20007ffe0ff */
[----:B------:R-:W-:Y:S01]  /*feb0*/  IMAD.MOV.U32 R2, RZ, RZ, R15 ;  /* 0x000000ffff027224 */ /* 0x000fe200078e000f */
[----:B------:R-:W-:Y:S02]  /*fec0*/  MOV R6, 0xfef0 ;  /* 0x0000fef000067802 */ /* 0x000fe40000000f00 */
[----:B------:R-:W-:Y:S02]  /*fed0*/  IADD3 R3, R3, c[0x0][0x20], RZ ;  /* 0x0000080003037a10 */ /* 0x000fe40007ffe0ff */
[----:B------:R-:W-:Y:S05]  /*fee0*/  CALL.REL.NOINC `($_ZN7cutlass13device_kernelIN5flash19enable_sm80_to_sm89INS1_16FlashAttnBwdSm80INS1_25CollectiveMainloopBwdSm80ILi2ELi2EN4cute5tupleIJNS5_1CILi128EEES8_NS7_ILi64EEEEEENS_10bfloat16_tEfNS_4arch4Sm80ELb0ELb0ELb1ELb0ELb1ELb0ELb0ELb0ELi2ELi4ELi4ELi4ELb0EEENS1_21CollectiveEpilogueBwdISA_SB_SD_Li256ELb0ELb0ELi2EEENS1_19SingleTileSchedulerILb0ELb0ELb0ELi128EEEEEEEEEvNT_6ParamsE$_ZN4cute5tupleIJiiEEC2ERKiS3_) ;  /* 0xffffae7000007944 */ /* 0x000fea0003c3ffff */
[----:B------:R1:W5:Y:S01]  /*fef0*/  LDL.64 R18, [R1+0x13b8] ;  /* 0x0013b80001127983 */ /* 0x0003620000100a00 */
[----:B------:R-:W-:Y:S02]  /*ff00*/  MOV R2, R4 ;  /* 0x0000000400027202 */ /* 0x000fe40000000f00 */
[----:B------:R-:W-:-:S04]  /*ff10*/  MOV R3, 0x0 ;  /* 0x0000000000037802 */ /* 0x000fc80000000f00 */
[----:B------:R-:W-:Y:S05]  /*ff20*/  RET.REL.NODEC R2 `(_ZN7cutlass13device_kernelIN5flash19enable_sm80_to_sm89INS1_16FlashAttnBwdSm80INS1_25CollectiveMainloopBwdSm80ILi2ELi2EN4cute5tupleIJNS5_1CILi128EEES8_NS7_ILi64EEEEEENS_10bfloat16_tEfNS_4arch4Sm80ELb0ELb0ELb1ELb0ELb1ELb0ELb0ELb0ELi2ELi4ELi4ELi4ELb0EEENS1_21CollectiveEpilogueBwdISA_SB_SD_Li256ELb0ELb0ELi2EEENS1_19SingleTileSchedulerILb0ELb0ELb0ELi128EEEEEEEEEvNT_6ParamsE) ;  /* 0xffff00d002007950 */ /* 0x000fea0003c3ffff */
        .type           $_ZN7cutlass13device_kernelIN5flash19enable_sm80_to_sm89INS1_16FlashAttnBwdSm80INS1_25CollectiveMainloopBwdSm80ILi2ELi2EN4cute5tupleIJNS5_1CILi128EEES8_NS7_ILi64EEEEEENS_10bfloat16_tEfNS_4arch4Sm80ELb0ELb0ELb1ELb0ELb1ELb0ELb0ELb0ELi2ELi4ELi4ELi4ELb0EEENS1_21CollectiveEpilogueBwdISA_SB_SD_Li256ELb0ELb0ELi2EEENS1_19SingleTileSchedulerILb0ELb0ELb0ELi128EEEEEEEEEvNT_6ParamsE$_ZZN4cuteplIJiEJNS_1CILi0EEEEEEDaRKNS_15ArithmeticTupleIJDpT_EEERKNS3_IJDpT0_EEEENKUlDpRKT_E_clIJiEEEDaSH_,@function
        .size           $_ZN7cutlass13device_kernelIN5flash19enable_sm80_to_sm89INS1_16FlashAttnBwdSm80INS1_25CollectiveMainloopBwdSm80ILi2ELi2EN4cute5tupleIJNS5_1CILi128EEES8_NS7_ILi64EEEEEENS_10bfloat16_tEfNS_4arch4Sm80ELb0ELb0ELb1ELb0ELb1ELb0ELb0ELb0ELi2ELi4ELi4ELi4ELb0EEENS1_21CollectiveEpilogueBwdISA_SB_SD_Li256ELb0ELb0ELi2EEENS1_19SingleTileSchedulerILb0ELb0ELb0ELi128EEEEEEEEEvNT_6ParamsE$_ZZN4cuteplIJiEJNS_1CILi0EEEEEEDaRKNS_15ArithmeticTupleIJDpT_EEERKNS3_IJDpT0_EEEENKUlDpRKT_E_clIJiEEEDaSH_,($_ZN7cutlass13device_kernelIN5flash19enable_sm80_to_sm89INS1_16FlashAttnBwdSm80INS1_25CollectiveMainloopBwdSm80ILi2ELi2EN4cute5tupleIJNS5_1CILi128EEES8_NS7_ILi64EEEEEENS_10bfloat16_tEfNS_4arch4Sm80ELb0ELb0ELb1ELb0ELb1ELb0ELb0ELb0ELi2ELi4ELi4ELi4ELb0EEENS1_21CollectiveEpilogueBwdISA_SB_SD_Li256ELb0ELb0ELi2EEENS1_19SingleTileSchedulerILb0ELb0ELb0ELi128EEEEEEEEEvNT_6ParamsE$_ZZN4cuteplIJiEJNS_1CILi0EEEiEEEDaRKNS_15ArithmeticTupleIJDpT_EEERKNS3_IJDpT0_EEEENKUlDpRKT_E_clIJiiEEEDaSH_ - $_ZN7cutlass13device_kernelIN5flash19enable_sm80_to_sm89INS1_16FlashAttnBwdSm80INS1_25CollectiveMainloopBwdSm80ILi2ELi2EN4cute5tupleIJNS5_1CILi128EEES8_NS7_ILi64EEEEEENS_10bfloat16_tEfNS_4arch4Sm80ELb0ELb0ELb1ELb0ELb1ELb0ELb0ELb0ELi2ELi4ELi4ELi4ELb0EEENS1_21CollectiveEpilogueBwdISA_SB_SD_Li256ELb0ELb0ELi2EEENS1_19SingleTileSchedulerILb0ELb0ELb0ELi128EEEEEEEEEvNT_6ParamsE$_ZZN4cuteplIJiEJNS_1CILi0EEEEEEDaRKNS_15ArithmeticTupleIJDpT_EEERKNS3_IJDpT0_EEEENKUlDpRKT_E_clIJiEEEDaSH_)
$_ZN7cutlass13device_kernelIN5flash19enable_sm80_to_sm89INS1_16FlashAttnBwdSm80INS1_25CollectiveMainloopBwdSm80ILi2ELi2EN4cute5tupleIJNS5_1CILi128EEES8_NS7_ILi64EEEEEENS_10bfloat16_tEfNS_4arch4Sm80ELb0ELb0ELb1ELb0ELb1ELb0ELb0ELb0ELi2ELi4ELi4ELi4ELb0EEENS1_21CollectiveEpilogueBwdISA_SB_SD_Li256ELb0ELb0ELi2EEENS1_19SingleTileSchedulerILb0ELb0ELb0ELi128EEEEEEEEEvNT_6ParamsE$_ZZN4cuteplIJiEJNS_1CILi0EEEEEEDaRKNS_15ArithmeticTupleIJDpT_EEERKNS3_IJDpT0_EEEENKUlDpRKT_E_clIJiEEEDaSH_:
[----:B------:R-:W-:Y:S02]  /*ff30*/  IADD3 R2, R1, 0x16a8, RZ ;  /* 0x000016a801027810 */ /* 0x000fe40007ffe0ff */
[----:B------:R-:W-:Y:S02]  /*ff40*/  MOV R10, 0xff70 ;  /* 0x0000ff70000a7802 */ /* 0x000fe40000000f00 */
[----:B------:R-:W-:Y:S02]  /*ff50*/  IADD3 R2, R2, c[0x0][0x20], RZ ;  /* 0x0000080002027a10 */ /* 0x000fe40007ffe0ff */
[----:B------:R-:W-:Y:S05]  /*ff60*/  CALL.REL.NOINC `($_ZN7cutlass13device_kernelIN5flash19enable_sm80_to_sm89INS1_16FlashAttnBwdSm80INS1_25CollectiveMainloopBwdSm80ILi2ELi2EN4cute5tupleIJNS5_1CILi128EEES8_NS7_ILi64EEEEEENS_10bfloat16_tEfNS_4arch4Sm80ELb0ELb0ELb1ELb0ELb1ELb0ELb0ELb0ELi2ELi4ELi4ELi4ELb0EEENS1_21CollectiveEpilogueBwdISA_SB_SD_Li256ELb0ELb0ELi2EEENS1_19SingleTileSchedulerILb0ELb0ELb0ELi128EEEEEEEEEvNT_6ParamsE$_ZN4cute5tupleIJiEEC2ERKi) ;  /* 0xffffad6000007944 */ /* 0x000fea0003c3ffff */
[----:B------:R1:W5:Y:S01]  /*ff70*/  LDL R2, [R1+0x16a8] ;  /* 0x0016a80001027983 */ /* 0x0003620000100800 */
[----:B------:R-:W-:-:S04]  /*ff80*/  MOV R89, 0x0 ;  /* 0x0000000000597802 */ /* 0x000fc80000000f00 */
[----:B------:R-:W-:Y:S05]  /*ff90*/  RET.REL.NODEC R88 `(_ZN7cutlass13device_kernelIN5flash19enable_sm80_to_sm89INS1_16FlashAttnBwdSm80INS1_25CollectiveMainloopBwdSm80ILi2ELi2EN4cute5tupleIJNS5_1CILi128EEES8_NS7_ILi64EEEEEENS_10bfloat16_tEfNS_4arch4Sm80ELb0ELb0ELb1ELb0ELb1ELb0ELb0ELb0ELi2ELi4ELi4ELi4ELb0EEENS1_21CollectiveEpilogueBwdISA_SB_SD_Li256ELb0ELb0ELi2EEENS1_19SingleTileSchedulerILb0ELb0ELb0ELi128EEEEEEEEEvNT_6ParamsE) ;  /* 0xffff006058007950 */ /* 0x000fea0003c3ffff */
        .type           $_ZN7cutlass13device_kernelIN5flash19enable_sm80_to_sm89INS1_16FlashAttnBwdSm80INS1_25CollectiveMainloopBwdSm80ILi2ELi2EN4cute5tupleIJNS5_1CILi128EEES8_NS7_ILi64EEEEEENS_10bfloat16_tEfNS_4arch4Sm80ELb0ELb0ELb1ELb0ELb1ELb0ELb0ELb0ELi2ELi4ELi4ELi4ELb0EEENS1_21CollectiveEpilogueBwdISA_SB_SD_Li256ELb0ELb0ELi2EEENS1_19SingleTileSchedulerILb0ELb0ELb0ELi128EEEEEEEEEvNT_6ParamsE$_ZZN4cuteplIJiEJNS_1CILi0EEEiEEEDaRKNS_15ArithmeticTupleIJDpT_EEERKNS3_IJDpT0_EEEENKUlDpRKT_E_clIJiiEEEDaSH_,@function
        .size           $_ZN7cutlass13device_kernelIN5flash19enable_sm80_to_sm89INS1_16FlashAttnBwdSm80INS1_25CollectiveMainloopBwdSm80ILi2ELi2EN4cute5tupleIJNS5_1CILi128EEES8_NS7_ILi64EEEEEENS_10bfloat16_tEfNS_4arch4Sm80ELb0ELb0ELb1ELb0ELb1ELb0ELb0ELb0ELi2ELi4ELi4ELi4ELb0EEENS1_21CollectiveEpilogueBwdISA_SB_SD_Li256ELb0ELb0ELi2EEENS1_19SingleTileSchedulerILb0ELb0ELb0ELi128EEEEEEEEEvNT_6ParamsE$_ZZN4cuteplIJiEJNS_1CILi0EEEiEEEDaRKNS_15ArithmeticTupleIJDpT_EEERKNS3_IJDpT0_EEEENKUlDpRKT_E_clIJiiEEEDaSH_,($_ZN7cutlass13device_kernelIN5flash19enable_sm80_to_sm89INS1_16FlashAttnBwdSm80INS1_25CollectiveMainloopBwdSm80ILi2ELi2EN4cute5tupleIJNS5_1CILi128EEES8_NS7_ILi64EEEEEENS_10bfloat16_tEfNS_4arch4Sm80ELb0ELb0ELb1ELb0ELb1ELb0ELb0ELb0ELi2ELi4ELi4ELi4ELb0EEENS1_21CollectiveEpilogueBwdISA_SB_SD_Li256ELb0ELb0ELi2EEENS1_19SingleTileSchedulerILb0ELb0ELb0ELi128EEEEEEEEEvNT_6ParamsE$_ZZN4cuteplIJiiEJNS_1CILi0EEES2_EEEDaRKNS_15ArithmeticTupleIJDpT_EEERKNS3_IJDpT0_EEEENKUlDpRKT_E_clIJiiEEEDaSH_ - $_ZN7cutlass13device_kernelIN5flash19enable_sm80_to_sm89INS1_16FlashAttnBwdSm80INS1_25CollectiveMainloopBwdSm80ILi2ELi2EN4cute5tupleIJNS5_1CILi128EEES8_NS7_ILi64EEEEEENS_10bfloat16_tEfNS_4arch4Sm80ELb0ELb0ELb1ELb0ELb1ELb0ELb0ELb0ELi2ELi4ELi4ELi4ELb0EEENS1_21CollectiveEpilogueBwdISA_SB_SD_Li256ELb0ELb0ELi2EEENS1_19SingleTileSchedulerILb0ELb0ELb0ELi128EEEEEEEEEvNT_6ParamsE$_ZZN4cuteplIJiEJNS_1CILi0EEEiEEEDaRKNS_15ArithmeticTupleIJDpT_EEERKNS3_IJDpT0_EEEENKUlDpRKT_E_clIJiiEEEDaSH_)
$_ZN7cutlass13device_kernelIN5flash19enable_sm80_to_sm89INS1_16FlashAttnBwdSm80INS1_25CollectiveMainloopBwdSm80ILi2ELi2EN4cute5tupleIJNS5_1CILi128EEES8_NS7_ILi64EEEEEENS_10bfloat16_tEfNS_4arch4Sm80ELb0ELb0ELb1ELb0ELb1ELb0ELb0ELb0ELi2ELi4ELi4ELi4ELb0EEENS1_21CollectiveEpilogueBwdISA_SB_SD_Li256ELb0ELb0ELi2EEENS1_19SingleTileSchedulerILb0ELb0ELb0ELi128EEEEEEEEEvNT_6ParamsE$_ZZN4cuteplIJiEJNS_1CILi0EEEiEEEDaRKNS_15ArithmeticTupleIJDpT_EEERKNS3_IJDpT0_EEEENKUlDpRKT_E_clIJiiEEEDaSH_:
        /* <DEDUP_REMOVED lines=8> */
        .type           $_ZN7cutlass13device_kernelIN5flash19enable_sm80_to_sm89INS1_16FlashAttnBwdSm80INS1_25CollectiveMainloopBwdSm80ILi2ELi2EN4cute5tupleIJNS5_1CILi128EEES8_NS7_ILi64EEEEEENS_10bfloat16_tEfNS_4arch4Sm80ELb0ELb0ELb1ELb0ELb1ELb0ELb0ELb0ELi2ELi4ELi4ELi4ELb0EEENS1_21CollectiveEpilogueBwdISA_SB_SD_Li256ELb0ELb0ELi2EEENS1_19SingleTileSchedulerILb0ELb0ELb0ELi128EEEEEEEEEvNT_6ParamsE$_ZZN4cuteplIJiiEJNS_1CILi0EEES2_EEEDaRKNS_15ArithmeticTupleIJDpT_EEERKNS3_IJDpT0_EEEENKUlDpRKT_E_clIJiiEEEDaSH_,@function
        .size           $_ZN7cutlass13device_kernelIN5flash19enable_sm80_to_sm89INS1_16FlashAttnBwdSm80INS1_25CollectiveMainloopBwdSm80ILi2ELi2EN4cute5tupleIJNS5_1CILi128EEES8_NS7_ILi64EEEEEENS_10bfloat16_tEfNS_4arch4Sm80ELb0ELb0ELb1ELb0ELb1ELb0ELb0ELb0ELi2ELi4ELi4ELi4ELb0EEENS1_21CollectiveEpilogueBwdISA_SB_SD_Li256ELb0ELb0ELi2EEENS1_19SingleTileSchedulerILb0ELb0ELb0ELi128EEEEEEEEEvNT_6ParamsE$_ZZN4cuteplIJiiEJNS_1CILi0EEES2_EEEDaRKNS_15ArithmeticTupleIJDpT_EEERKNS3_IJDpT0_EEEENKUlDpRKT_E_clIJiiEEEDaSH_,($_ZN7cutlass13device_kernelIN5flash19enable_sm80_to_sm89INS1_16FlashAttnBwdSm80INS1_25CollectiveMainloopBwdSm80ILi2ELi2EN4cute5tupleIJNS5_1CILi128EEES8_NS7_ILi64EEEEEENS_10bfloat16_tEfNS_4arch4Sm80ELb0ELb0ELb1ELb0ELb1ELb0ELb0ELb0ELi2ELi4ELi4ELi4ELb0EEENS1_21CollectiveEpilogueBwdISA_SB_SD_Li256ELb0ELb0ELi2EEENS1_19SingleTileSchedulerILb0ELb0ELb0ELi128EEEEEEEEEvNT_6ParamsE$_ZZN4cuteplIJiiEJiiEEEDaRKNS_15ArithmeticTupleIJDpT_EEERKNS1_IJDpT0_EEEENKUlDpRKT_E_clIJiiEEEDaSF_ - $_ZN7cutlass13device_kernelIN5flash19enable_sm80_to_sm89INS1_16FlashAttnBwdSm80INS1_25CollectiveMainloopBwdSm80ILi2ELi2EN4cute5tupleIJNS5_1CILi128EEES8_NS7_ILi64EEEEEENS_10bfloat16_tEfNS_4arch4Sm80ELb0ELb0ELb1ELb0ELb1ELb0ELb0ELb0ELi2ELi4ELi4ELi4ELb0EEENS1_21CollectiveEpilogueBwdISA_SB_SD_Li256ELb0ELb0ELi2EEENS1_19SingleTileSchedulerILb0ELb0ELb0ELi128EEEEEEEEEvNT_6ParamsE$_ZZN4cuteplIJiiEJNS_1CILi0EEES2_EEEDaRKNS_15ArithmeticTupleIJDpT_EEERKNS3_IJDpT0_EEEENKUlDpRKT_E_clIJiiEEEDaSH_)
$_ZN7cutlass13device_kernelIN5flash19enable_sm80_to_sm89INS1_16FlashAttnBwdSm80INS1_25CollectiveMainloopBwdSm80ILi2ELi2EN4cute5tupleIJNS5_1CILi128EEES8_NS7_ILi64EEEEEENS_10bfloat16_tEfNS_4arch4Sm80ELb0ELb0ELb1ELb0ELb1ELb0ELb0ELb0ELi2ELi4ELi4ELi4ELb0EEENS1_21CollectiveEpilogueBwdISA_SB_SD_Li256ELb0ELb0ELi2EEENS1_19SingleTileSchedulerILb0ELb0ELb0ELi128EEEEEEEEEvNT_6ParamsE$_ZZN4cuteplIJiiEJNS_1CILi0EEES2_EEEDaRKNS_15ArithmeticTupleIJDpT_EEERKNS3_IJDpT0_EEEENKUlDpRKT_E_clIJiiEEEDaSH_:
        /* <DEDUP_REMOVED lines=8> */
        .type           $_ZN7cutlass13device_kernelIN5flash19enable_sm80_to_sm89INS1_16FlashAttnBwdSm80INS1_25CollectiveMainloopBwdSm80ILi2ELi2EN4cute5tupleIJNS5_1CILi128EEES8_NS7_ILi64EEEEEENS_10bfloat16_tEfNS_4arch4Sm80ELb0ELb0ELb1ELb0ELb1ELb0ELb0ELb0ELi2ELi4ELi4ELi4ELb0EEENS1_21CollectiveEpilogueBwdISA_SB_SD_Li256ELb0ELb0ELi2EEENS1_19SingleTileSchedulerILb0ELb0ELb0ELi128EEEEEEEEEvNT_6ParamsE$_ZZN4cuteplIJiiEJiiEEEDaRKNS_15ArithmeticTupleIJDpT_EEERKNS1_IJDpT0_EEEENKUlDpRKT_E_clIJiiEEEDaSF_,@function
        .size           $_ZN7cutlass13device_kernelIN5flash19enable_sm80_to_sm89INS1_16FlashAttnBwdSm80INS1_25CollectiveMainloopBwdSm80ILi2ELi2EN4cute5tupleIJNS5_1CILi128EEES8_NS7_ILi64EEEEEENS_10bfloat16_tEfNS_4arch4Sm80ELb0ELb0ELb1ELb0ELb1ELb0ELb0ELb0ELi2ELi4ELi4ELi4ELb0EEENS1_21CollectiveEpilogueBwdISA_SB_SD_Li256ELb0ELb0ELi2EEENS1_19SingleTileSchedulerILb0ELb0ELb0ELi128EEEEEEEEEvNT_6ParamsE$_ZZN4cuteplIJiiEJiiEEEDaRKNS_15ArithmeticTupleIJDpT_EEERKNS1_IJDpT0_EEEENKUlDpRKT_E_clIJiiEEEDaSF_,($_ZN7cutlass13device_kernelIN5flash19enable_sm80_to_sm89INS1_16FlashAttnBwdSm80INS1_25CollectiveMainloopBwdSm80ILi2ELi2EN4cute5tupleIJNS5_1CILi128EEES8_NS7_ILi64EEEEEENS_10bfloat16_tEfNS_4arch4Sm80ELb0ELb0ELb1ELb0ELb1ELb0ELb0ELb0ELi2ELi4ELi4ELi4ELb0EEENS1_21CollectiveEpilogueBwdISA_SB_SD_Li256ELb0ELb0ELi2EEENS1_19SingleTileSchedulerILb0ELb0ELb0ELi128EEEEEEEEEvNT_6ParamsE$_ZZN5flash25CollectiveMainloopBwdSm80ILi2ELi2EN4cute5tupleIJNS1_1CILi128EEES4_NS3_ILi64EEEEEEN7cutlass10bfloat16_tEfNS7_4arch4Sm80ELb0ELb0ELb1ELb0ELb1ELb0ELb0ELb0ELi2ELi4ELi4ELi4ELb0EE3mmaINS_16FlashAttnBwdSm80ISB_NS_21CollectiveEpilogueBwdIS6_S8_SA_Li256ELb0ELb0ELi2EEENS_19SingleTileSchedulerILb0ELb0ELb0ELi128EEEE13SharedStorageENS1_6TensorINS1_11ArrayEngineIfLm32EEENS1_6LayoutINS2_IJNS2_IJNS3_ILi2EEESO_EEESO_NS3_ILi4EEEEEENS2_IJNS2_IJNS3_ILi1EEESO_EEESQ_NS3_ILi8EEEEEEEEEEEEbRKNSB_6ParamsERT0_S12_iNS2_IJiiiEEERT_ENKUlRT_iE_clINSK_INSL_IfLm64EEENSN_INS2_IJSP_SO_SU_EEESV_EEEEEEDaS17_i - $_ZN7cutlass13device_kernelIN5flash19enable_sm80_to_sm89INS1_16FlashAttnBwdSm80INS1_25CollectiveMainloopBwdSm80ILi2ELi2EN4cute5tupleIJNS5_1CILi128EEES8_NS7_ILi64EEEEEENS_10bfloat16_tEfNS_4arch4Sm80ELb0ELb0ELb1ELb0ELb1ELb0ELb0ELb0ELi2ELi4ELi4ELi4ELb0EEENS1_21CollectiveEpilogueBwdISA_SB_SD_Li256ELb0ELb0ELi2EEENS1_19SingleTileSchedulerILb0ELb0ELb0ELi128EEEEEEEEEvNT_6ParamsE$_ZZN4cuteplIJiiEJiiEEEDaRKNS_15ArithmeticTupleIJDpT_EEERKNS1_IJDpT0_EEEENKUlDpRKT_E_clIJiiEEEDaSF_)
$_ZN7cutlass13device_kernelIN5flash19enable_sm80_to_sm89INS1_16FlashAttnBwdSm80INS1_25CollectiveMainloopBwdSm80ILi2ELi2EN4cute5tupleIJNS5_1CILi128EEES8_NS7_ILi64EEEEEENS_10bfloat16_tEfNS_4arch4Sm80ELb0ELb0ELb1ELb0ELb1ELb0ELb0ELb0ELi2ELi4ELi4ELi4ELb0EEENS1_21CollectiveEpilogueBwdISA_SB_SD_Li256ELb0ELb0ELi2EEENS1_19SingleTileSchedulerILb0ELb0ELb0ELi128EEEEEEEEEvNT_6ParamsE$_ZZN4cuteplIJiiEJiiEEEDaRKNS_15ArithmeticTupleIJDpT_EEERKNS1_IJDpT0_EEEENKUlDpRKT_E_clIJiiEEEDaSF_:
        /* <DEDUP_REMOVED lines=8> */
        .type           $_ZN7cutlass13device_kernelIN5flash19enable_sm80_to_sm89INS1_16FlashAttnBwdSm80INS1_25CollectiveMainloopBwdSm80ILi2ELi2EN4cute5tupleIJNS5_1CILi128EEES8_NS7_ILi64EEEEEENS_10bfloat16_tEfNS_4arch4Sm80ELb0ELb0ELb1ELb0ELb1ELb0ELb0ELb0ELi2ELi4ELi4ELi4ELb0EEENS1_21CollectiveEpilogueBwdISA_SB_SD_Li256ELb0ELb0ELi2EEENS1_19SingleTileSchedulerILb0ELb0ELb0ELi128EEEEEEEEEvNT_6ParamsE$_ZZN5flash25CollectiveMainloopBwdSm80ILi2ELi2EN4cute5tupleIJNS1_1CILi128EEES4_NS3_ILi64EEEEEEN7cutlass10bfloat16_tEfNS7_4arch4Sm80ELb0ELb0ELb1ELb0ELb1ELb0ELb0ELb0ELi2ELi4ELi4ELi4ELb0EE3mmaINS_16FlashAttnBwdSm80ISB_NS_21CollectiveEpilogueBwdIS6_S8_SA_Li256ELb0ELb0ELi2EEENS_19SingleTileSchedulerILb0ELb0ELb0ELi128EEEE13SharedStorageENS1_6TensorINS1_11ArrayEngineIfLm32EEENS1_6LayoutINS2_IJNS2_IJNS3_ILi2EEESO_EEESO_NS3_ILi4EEEEEENS2_IJNS2_IJNS3_ILi1EEESO_EEESQ_NS3_ILi8EEEEEEEEEEEEbRKNSB_6ParamsERT0_S12_iNS2_IJiiiEEERT_ENKUlRT_iE_clINSK_INSL_IfLm64EEENSN_INS2_IJSP_SO_SU_EEESV_EEEEEEDaS17_i,@function
        .size           $_ZN7cutlass13device_kernelIN5flash19enable_sm80_to_sm89INS1_16FlashAttnBwdSm80INS1_25CollectiveMainloopBwdSm80ILi2ELi2EN4cute5tupleIJNS5_1CILi128EEES8_NS7_ILi64EEEEEENS_10bfloat16_tEfNS_4arch4Sm80ELb0ELb0ELb1ELb0ELb1ELb0ELb0ELb0ELi2ELi4ELi4ELi4ELb0EEENS1_21CollectiveEpilogueBwdISA_SB_SD_Li256ELb0ELb0ELi2EEENS1_19SingleTileSchedulerILb0ELb0ELb0ELi128EEEEEEEEEvNT_6ParamsE$_ZZN5flash25CollectiveMainloopBwdSm80ILi2ELi2EN4cute5tupleIJNS1_1CILi128EEES4_NS3_ILi64EEEEEEN7cutlass10bfloat16_tEfNS7_4arch4Sm80ELb0ELb0ELb1ELb0ELb1ELb0ELb0ELb0ELi2ELi4ELi4ELi4ELb0EE3mmaINS_16FlashAttnBwdSm80ISB_NS_21CollectiveEpilogueBwdIS6_S8_SA_Li256ELb0ELb0ELi2EEENS_19SingleTileSchedulerILb0ELb0ELb0ELi128EEEE13SharedStorageENS1_6TensorINS1_11ArrayEngineIfLm32EEENS1_6LayoutINS2_IJNS2_IJNS3_ILi2EEESO_EEESO_NS3_ILi4EEEEEENS2_IJNS2_IJNS3_ILi1EEESO_EEESQ_NS3_ILi8EEEEEEEEEEEEbRKNSB_6ParamsERT0_S12_iNS2_IJiiiEEERT_ENKUlRT_iE_clINSK_INSL_IfLm64EEENSN_INS2_IJSP_SO_SU_EEESV_EEEEEEDaS17_i,($_ZN7cutlass13device_kernelIN5flash19enable_sm80_to_sm89INS1_16FlashAttnBwdSm80INS1_25CollectiveMainloopBwdSm80ILi2ELi2EN4cute5tupleIJNS5_1CILi128EEES8_NS7_ILi64EEEEEENS_10bfloat16_tEfNS_4arch4Sm80ELb0ELb0ELb1ELb0ELb1ELb0ELb0ELb0ELi2ELi4ELi4ELi4ELb0EEENS1_21CollectiveEpilogueBwdISA_SB_SD_Li256ELb0ELb0ELi2EEENS1_19SingleTileSchedulerILb0ELb0ELb0ELi128EEEEEEEEEvNT_6ParamsE$_ZZN5flash25CollectiveMainloopBwdSm80ILi2ELi2EN4cute5tupleIJNS1_1CILi128EEES4_NS3_ILi64EEEEEEN7cutlass10bfloat16_tEfNS7_4arch4Sm80ELb0ELb0ELb1ELb0ELb1ELb0ELb0ELb0ELi2ELi4ELi4ELi4ELb0EE3mmaINS_16FlashAttnBwdSm80ISB_NS_21CollectiveEpilogueBwdIS6_S8_SA_Li256ELb0ELb0ELi2EEENS_19SingleTileSchedulerILb0ELb0ELb0ELi128EEEE13SharedStorageENS1_6TensorINS1_11ArrayEngineIfLm32EEENS1_6LayoutINS2_IJNS2_IJNS3_ILi2EEESO_EEESO_NS3_ILi4EEEEEENS2_IJNS2_IJNS3_ILi1EEESO_EEESQ_NS3_ILi8EEEEEEEEEEEEbRKNSB_6ParamsERT0_S12_iNS2_IJiiiEEERT_ENKUliT_E_clIZSC_ISJ_SX_EbS10_S12_S12_iS13_S15_EUlRS16_iE_EEDaiS16_ - $_ZN7cutlass13device_kernelIN5flash19enable_sm80_to_sm89INS1_16FlashAttnBwdSm80INS1_25CollectiveMainloopBwdSm80ILi2ELi2EN4cute5tupleIJNS5_1CILi128EEES8_NS7_ILi64EEEEEENS_10bfloat16_tEfNS_4arch4Sm80ELb0ELb0ELb1ELb0ELb1ELb0ELb0ELb0ELi2ELi4ELi4ELi4ELb0EEENS1_21CollectiveEpilogueBwdISA_SB_SD_Li256ELb0ELb0ELi2EEENS1_19SingleTileSchedulerILb0ELb0ELb0ELi128EEEEEEEEEvNT_6ParamsE$_ZZN5flash25CollectiveMainloopBwdSm80ILi2ELi2EN4cute5tupleIJNS1_1CILi128EEES4_NS3_ILi64EEEEEEN7cutlass10bfloat16_tEfNS7_4arch4Sm80ELb0ELb0ELb1ELb0ELb1ELb0ELb0ELb0ELi2ELi4ELi4ELi4ELb0EE3mmaINS_16FlashAttnBwdSm80ISB_NS_21CollectiveEpilogueBwdIS6_S8_SA_Li256ELb0ELb0ELi2EEENS_19SingleTileSchedulerILb0ELb0ELb0ELi128EEEE13SharedStorageENS1_6TensorINS1_11ArrayEngineIfLm32EEENS1_6LayoutINS2_IJNS2_IJNS3_ILi2EEESO_EEESO_NS3_ILi4EEEEEENS2_IJNS2_IJNS3_ILi1EEESO_EEESQ_NS3_ILi8EEEEEEEEEEEEbRKNSB_6ParamsERT0_S12_iNS2_IJiiiEEERT_ENKUlRT_iE_clINSK_INSL_IfLm64EEENSN_INS2_IJSP_SO_SU_EEESV_EEEEEEDaS17_i)
$_ZN7cutlass13device_kernelIN5flash19enable_sm80_to_sm89INS1_16FlashAttnBwdSm80INS1_25CollectiveMainloopBwdSm80ILi2ELi2EN4cute5tupleIJNS5_1CILi128EEES8_NS7_ILi64EEEEEENS_10bfloat16_tEfNS_4arch4Sm80ELb0ELb0ELb1ELb0ELb1ELb0ELb0ELb0ELi2ELi4ELi4ELi4ELb0EEENS1_21CollectiveEpilogueBwdISA_SB_SD_Li256ELb0ELb0ELi2EEENS1_19SingleTileSchedulerILb0ELb0ELb0ELi128EEEEEEEEEvNT_6ParamsE$_ZZN5flash25CollectiveMainloopBwdSm80ILi2ELi2EN4cute5tupleIJNS1_1CILi128EEES4_NS3_ILi64EEEEEEN7cutlass10bfloat16_tEfNS7_4arch4Sm80ELb0ELb0ELb1ELb0ELb1ELb0ELb0ELb0ELi2ELi4ELi4ELi4ELb0EE3mmaINS_16FlashAttnBwdSm80ISB_NS_21CollectiveEpilogueBwdIS6_S8_SA_Li256ELb0ELb0ELi2EEENS_19SingleTileSchedulerILb0ELb0ELb0ELi128EEEE13SharedStorageENS1_6TensorINS1_11ArrayEngineIfLm32EEENS1_6LayoutINS2_IJNS2_IJNS3_ILi2EEESO_EEESO_NS3_ILi4EEEEEENS2_IJNS2_IJNS3_ILi1EEESO_EEESQ_NS3_ILi8EEEEEEEEEEEEbRKNSB_6ParamsERT0_S12_iNS2_IJiiiEEERT_ENKUlRT_iE_clINSK_INSL_IfLm64EEENSN_INS2_IJSP_SO_SU_EEESV_EEEEEEDaS17_i:
        /* <DEDUP_REMOVED lines=12> */
[----:B-1---5:R-:W-:Y:S05]  /*101e0*/  CALL.REL.NOINC `($_ZN7cutlass13device_kernelIN5flash19enable_sm80_to_sm89INS1_16FlashAttnBwdSm80INS1_25CollectiveMainloopBwdSm80ILi2ELi2EN4cute5tupleIJNS5_1CILi128EEES8_NS7_ILi64EEEEEENS_10bfloat16_tEfNS_4arch4Sm80ELb0ELb0ELb1ELb0ELb1ELb0ELb0ELb0ELi2ELi4ELi4ELi4ELb0EEENS1_21CollectiveEpilogueBwdISA_SB_SD_Li256ELb0ELb0ELi2EEENS1_19SingleTileSchedulerILb0ELb0ELb0ELi128EEEEEEEEEvNT_6ParamsE$_ZZN4cute7idx2crdIiNS_5tupleIJNS_1CILi32EEENS2_ILi4EEENS2_ILi2EEENS2_ILi1EEEEEENS1_IJS6_S3_NS2_ILi128EEENS2_ILi0EEEEEEEEDaRKT_RKT0_RKT1_ENKUlRKT_RKT0_E_clIS3_S6_EEDaSM_SP_) ;  /* 0xfffff5a000007944 */ /* 0x022fea0003c3ffff */
[----:B------:R-:W-:Y:S02]  /*101f0*/  MOV R6, 0x10210 ;  /* 0x0001021000067802 */ /* 0x000fe40000000f00 */
[----:B------:R-:W-:Y:S05]  /*10200*/  CALL.REL.NOINC `($_ZN7cutlass13device_kernelIN5flash19enable_sm80_to_sm89INS1_16FlashAttnBwdSm80INS1_25CollectiveMainloopBwdSm80ILi2ELi2EN4cute5tupleIJNS5_1CILi128EEES8_NS7_ILi64EEEEEENS_10bfloat16_tEfNS_4arch4Sm80ELb0ELb0ELb1ELb0ELb1ELb0ELb0ELb0ELi2ELi4ELi4ELi4ELb0EEENS1_21CollectiveEpilogueBwdISA_SB_SD_Li256ELb0ELb0ELi2EEENS1_19SingleTileSchedulerILb0ELb0ELb0ELi128EEEEEEEEEvNT_6ParamsE$_ZZN4cute7idx2crdIiNS_5tupleIJNS_1CILi32EEENS2_ILi4EEENS2_ILi2EEENS2_ILi1EEEEEENS1_IJS6_S3_NS2_ILi128EEENS2_ILi0EEEEEEEEDaRKT_RKT0_RKT1_ENKUlRKT_RKT0_E_clIS4_S3_EEDaSM_SP_) ;  /* 0xfffff5f000007944 */ /* 0x000fea0003c3ffff */
[----:B------:R1:W-:Y:S01]  /*10210*/  STL [R1+0x1388], R8 ;  /* 0x0013880801007387 */ /* 0x0003e20000100800 */
[----:B------:R-:W-:-:S03]  /*10220*/  MOV R6, 0x10240 ;  /* 0x0001024000067802 */ /* 0x000fc60000000f00 */
[----:B-1----:R-:W-:Y:S05]  /*10230*/  CALL.REL.NOINC `($_ZN7cutlass13device_kernelIN5flash19enable_sm80_to_sm89INS1_16FlashAttnBwdSm80INS1_25CollectiveMainloopBwdSm80ILi2ELi2EN4cute5tupleIJNS5_1CILi128EEES8_NS7_ILi64EEEEEENS_10bfloat16_tEfNS_4arch4Sm80ELb0ELb0ELb1ELb0ELb1ELb0ELb0ELb0ELi2ELi4ELi4ELi4ELb0EEENS1_21CollectiveEpilogueBwdISA_SB_SD_Li256ELb0ELb0ELi2EEENS1_19SingleTileSchedulerILb0ELb0ELb0ELi128EEEEEEEEEvNT_6ParamsE$_ZZN4cute7idx2crdIiNS_5tupleIJNS_1CILi32EEENS2_ILi4EEENS2_ILi2EEENS2_ILi1EEEEEENS1_IJS6_S3_NS2_ILi128EEENS2_ILi0EEEEEEEEDaRKT_RKT0_RKT1_ENKUlRKT_RKT0_E_clIS5_S8_EEDaSM_SP_) ;  /* 0xfffff66000007944 */ /* 0x002fea0003c3ffff */
[----:B------:R1:W-:Y:S01]  /*10240*/  STL [R1+0x1394], R2 ;  /* 0x0013940201007387 */ /* 0x0003e20000100800 */
[----:B------:R-:W-:-:S03]  /*10250*/  MOV R6, 0x10270 ;  /* 0x0001027000067802 */ /* 0x000fc60000000f00 */
[----:B-1----:R-:W-:Y:S05]  /*10260*/  CALL.REL.NOINC `($_ZN7cutlass13device_kernelIN5flash19enable_sm80_to_sm89INS1_16FlashAttnBwdSm80INS1_25CollectiveMainloopBwdSm80ILi2ELi2EN4cute5tupleIJNS5_1CILi128EEES8_NS7_ILi64EEEEEENS_10bfloat16_tEfNS_4arch4Sm80ELb0ELb0ELb1ELb0ELb1ELb0ELb0ELb0ELi2ELi4ELi4ELi4ELb0EEENS1_21CollectiveEpilogueBwdISA_SB_SD_Li256ELb0ELb0ELi2EEENS1_19SingleTileSchedulerILb0ELb0ELb0ELi128EEEEEEEEEvNT_6ParamsE$_ZZN4cute9transformINS_5tupleIJNS_1CILi32EEENS2_ILi4EEENS2_ILi2EEENS2_ILi1EEEEEENS1_IJS6_S3_NS2_ILi128EEENS2_ILi0EEEEEEZNS_7idx2crdIiS7_SA_EEDaRKT_RKT0_RKT1_EUlRKT_RKT0_E_EEDaSE_SH_OSI_ENKUlDpSN_E_clIJiiiS9_EEEDaST_) ;  /* 0xfffff75000007944 */ /* 0x002fea0003c3ffff */
[----:B------:R-:W-:Y:S02]  /*10270*/  MOV R6, 0x10290 ;  /* 0x0001029000067802 */ /* 0x000fe40000000f00 */
[----:B--2--5:R-:W-:Y:S05]  /*10280*/  CALL.REL.NOINC `($_ZN7cutlass13device_kernelIN5flash19enable_sm80_to_sm89INS1_16FlashAttnBwdSm80INS1_25CollectiveMainloopBwdSm80ILi2ELi2EN4cute5tupleIJNS5_1CILi128EEES8_NS7_ILi64EEEEEENS_10bfloat16_tEfNS_4arch4Sm80ELb0ELb0ELb1ELb0ELb1ELb0ELb0ELb0ELi2ELi4ELi4ELi4ELb0EEENS1_21CollectiveEpilogueBwdISA_SB_SD_Li256ELb0ELb0ELi2EEENS1_19SingleTileSchedulerILb0ELb0ELb0ELi128EEEEEEEEEvNT_6ParamsE$_ZZN4cute7crd2crdINS_5tupleIJiiiNS_1CILi0EEEEEENS1_IJNS2_ILi32EEENS2_ILi4EEENS2_ILi2EEENS2_ILi1EEEEEENS1_IJS8_S8_S8_S8_EEEEEDaRKT_RKT0_RKT1_ENKUlRKT_RKT0_RKT1_E_clIiS5_S8_EEDaSM_SP_SS_) ;  /* 0xffffea8000007944 */ /* 0x024fea0003c3ffff */
[----:B------:R-:W-:Y:S02]  /*10290*/  MOV R10, R2 ;  /* 0x00000002000a7202 */ /* 0x000fe40000000f00 */
[----:B------:R-:W-:Y:S02]  /*102a0*/  MOV R2, 0x102c0 ;  /* 0x000102c000027802 */ /* 0x000fe40000000f00 */
[----:B------:R-:W-:Y:S05]  /*102b0*/  CALL.REL.NOINC `($_ZN7cutlass13device_kernelIN5flash19enable_sm80_to_sm89INS1_16FlashAttnBwdSm80INS1_25CollectiveMainloopBwdSm80ILi2ELi2EN4cute5tupleIJNS5_1CILi128EEES8_NS7_ILi64EEEEEENS_10bfloat16_tEfNS_4arch4Sm80ELb0ELb0ELb1ELb0ELb1ELb0ELb0ELb0ELi2ELi4ELi4ELi4ELb0EEENS1_21CollectiveEpilogueBwdISA_SB_SD_Li256ELb0ELb0ELi2EEENS1_19SingleTileSchedulerILb0ELb0ELb0ELi128EEEEEEEEEvNT_6ParamsE$_ZZN4cute7crd2crdINS_5tupleIJiiiNS_1CILi0EEEEEENS1_IJNS2_ILi32EEENS2_ILi4EEENS2_ILi2EEENS2_ILi1EEEEEENS1_IJS8_S8_S8_S8_EEEEEDaRKT_RKT0_RKT1_ENKUlRKT_RKT0_RKT1_E_clIiS6_S8_EEDaSM_SP_SS_) ;  /* 0xffffea8000007944 */ /* 0x000fea0003c3ffff */
[----:B------:R1:W-:Y:S01]  /*102c0*/  STL [R1+0x1388], R3 ;  /* 0x0013880301007387 */ /* 0x0003e20000100800 */
[----:B------:R-:W-:-:S03]  /*102d0*/  MOV R2, 0x102f0 ;  /* 0x000102f000027802 */ /* 0x000fc60000000f00 */
[----:B-1----:R-:W-:Y:S05]  /*102e0*/  CALL.REL.NOINC `($_ZN7cutlass13device_kernelIN5flash19enable_sm80_to_sm89INS1_16FlashAttnBwdSm80INS1_25CollectiveMainloopBwdSm80ILi2ELi2EN4cute5tupleIJNS5_1CILi128EEES8_NS7_ILi64EEEEEENS_10bfloat16_tEfNS_4arch4Sm80ELb0ELb0ELb1ELb0ELb1ELb0ELb0ELb0ELi2ELi4ELi4ELi4ELb0EEENS1_21CollectiveEpilogueBwdISA_SB_SD_Li256ELb0ELb0ELi2EEENS1_19SingleTileSchedulerILb0ELb0ELb0ELi128EEEEEEEEEvNT_6ParamsE$_ZZN4cute7crd2crdINS_5tupleIJiiiNS_1CILi0EEEEEENS1_IJNS2_ILi32EEENS2_ILi4EEENS2_ILi2EEENS2_ILi1EEEEEENS1_IJS8_S8_S8_S8_EEEEEDaRKT_RKT0_RKT1_ENKUlRKT_RKT0_RKT1_E_clIiS7_S8_EEDaSM_SP_SS_) ;  /* 0xffffea8000007944 */ /* 0x002fea0003c3ffff */
[----:B------:R1:W-:Y:S01]  /*102f0*/  STL [R1+0x1394], R5 ;  /* 0x0013940501007387 */ /* 0x0003e20000100800 */
[----:B------:R-:W-:-:S03]  /*10300*/  MOV R6, 0x10320 ;  /* 0x0001032000067802 */ /* 0x000fc60000000f00 */
[----:B-1----:R-:W-:Y:S05]  /*10310*/  CALL.REL.NOINC `($_ZN7cutlass13device_kernelIN5flash19enable_sm80_to_sm89INS1_16FlashAttnBwdSm80INS1_25CollectiveMainloopBwdSm80ILi2ELi2EN4cute5tupleIJNS5_1CILi128EEES8_NS7_ILi64EEEEEENS_10bfloat16_tEfNS_4arch4Sm80ELb0ELb0ELb1ELb0ELb1ELb0ELb0ELb0ELi2ELi4ELi4ELi4ELb0EEENS1_21CollectiveEpilogueBwdISA_SB_SD_Li256ELb0ELb0ELi2EEENS1_19SingleTileSchedulerILb0ELb0ELb0ELi128EEEEEEEEEvNT_6ParamsE$_ZZN4cute9transformINS_5tupleIJiiiNS_1CILi0EEEEEENS1_IJNS2_ILi32EEENS2_ILi4EEENS2_ILi2EEENS2_ILi1EEEEEENS1_IJS8_S8_S8_S8_EEEZNS_7crd2crdIS4_S9_SA_EEDaRKT_RKT0_RKT1_EUlRKT_RKT0_RKT1_E_EEDaSE_SH_SK_OT2_ENKUlDpSN_E_clIJiiiS3_EEEDaSX_) ;  /* 0xfffff84000007944 */ /* 0x002fea0003c3ffff */
[----:B-----5:R1:W-:Y:S01]  /*10320*/  STL [R1+0x13a8], R8 ;  /* 0x0013a80801007387 */ /* 0x0203e20000100800 */
[----:B------:R-:W-:Y:S01]  /*10330*/  IADD3 R14, R7, 0x30, RZ ;  /* 0x00000030070e7810 */ /* 0x000fe20007ffe0ff */
[----:B------:R-:W-:Y:S01]  /*10340*/  IMAD.MOV.U32 R5, RZ, RZ, R2 ;  /* 0x000000ffff057224 */ /* 0x000fe200078e0002 */
[----:B------:R-:W-:Y:S01]  /*10350*/  MOV R6, 0x103a0 ;  /* 0x000103a000067802 */ /* 0x000fe20000000f00 */
[----:B------:R1:W-:Y:S01]  /*10360*/  STL.U8 [R1+0x139c], RZ ;  /* 0x00139cff01007387 */ /* 0x0003e20000100000 */
[----:B------:R-:W-:-:S03]  /*10370*/  IMAD.MOV.U32 R17, RZ, RZ, RZ ;  /* 0x000000ffff117224 */ /* 0x000fc600078e00ff */
[----:B------:R1:W-:Y:S04]  /*10380*/  STL.64 [R1+0x13a0], R2 ;  /* 0x0013a00201007387 */ /* 0x0003e80000100a00 */
[----:B-12---:R-:W-:Y:S05]  /*10390*/  CALL.REL.NOINC `($_ZN7cutlass13device_kernelIN5flash19enable_sm80_to_sm89INS1_16FlashAttnBwdSm80INS1_25CollectiveMainloopBwdSm80ILi2ELi2EN4cute5tupleIJNS5_1CILi128EEES8_NS7_ILi64EEEEEENS_10bfloat16_tEfNS_4arch4Sm80ELb0ELb0ELb1ELb0ELb1ELb0ELb0ELb0ELi2ELi4ELi4ELi4ELb0EEENS1_21CollectiveEpilogueBwdISA_SB_SD_Li256ELb0ELb0ELi2EEENS1_19SingleTileSchedulerILb0ELb0ELb0ELi128EEEEEEEEEvNT_6ParamsE$_ZN4cute3eso3ESOILb1ELb0EJNS_6LayoutINS_5tupleIJNS3_IJNS3_IJNS_1CILi4EEENS4_ILi8EEEEEENS3_IJS5_NS4_ILi2EEEEEEEEENS3_IJNS3_IJS8_S8_EEENS3_IJS8_S6_EEEEEEEEENS3_IJNS3_IJNS3_IJNS_11ScaledBasisIS8_JLi1EEEENSF_INS4_ILi1EEEJLi0EEEEEEENS3_IJNSF_INS4_ILi16EEEJLi0EEEENSF_IS6_JLi1EEEEEEEEEENS3_IJNS3_IJNSF_ISH_JLi1EEEENSF_IS6_JLi0EEEEEEENS3_IJNSF_INS4_ILi64EEEJLi0EEEENSF_ISK_JLi1EEEEEEEEEEEEEEENS_10ViewEngineINS_23ArithmeticTupleIteratorINS_15ArithmeticTupleIJNS4_ILi0EEES12_EEEEEEEEEC2ERKSY_RKS15_) ;  /* 0xffff896000007944 */ /* 0x006fea0003c3ffff */
[----:B------:R-:W-:Y:S01]  /*103a0*/  IMAD.MOV.U32 R10, RZ, RZ, R3 ;  /* 0x000000ffff0a7224 */ /* 0x000fe200078e0003 */
[----:B-1----:R-:W-:Y:S01]  /*103b0*/  IADD3 R2, R7, 0x28, RZ ;  /* 0x0000002807027810 */ /* 0x002fe20007ffe0ff */
[----:B------:R-:W-:Y:S01]  /*103c0*/  IMAD.MOV.U32 R3, RZ, RZ, R15 ;  /* 0x000000ffff037224 */ /* 0x000fe200078e000f */
[----:B------:R-:W-:Y:S02]  /*103d0*/  MOV R8, 0x103f0 ;  /* 0x000103f000087802 */ /* 0x000fe40000000f00 */
[----:B------:R-:W-:Y:S05]  /*103e0*/  CALL.REL.NOINC `($_ZN7cutlass13device_kernelIN5flash19enable_sm80_to_sm89INS1_16FlashAttnBwdSm80INS1_25CollectiveMainloopBwdSm80ILi2ELi2EN4cute5tupleIJNS5_1CILi128EEES8_NS7_ILi64EEEEEENS_10bfloat16_tEfNS_4arch4Sm80ELb0ELb0ELb1ELb0ELb1ELb0ELb0ELb0ELi2ELi4ELi4ELi4ELb0EEENS1_21CollectiveEpilogueBwdISA_SB_SD_Li256ELb0ELb0ELi2EEENS1_19SingleTileSchedulerILb0ELb0ELb0ELi128EEEEEEEEEvNT_6ParamsE$_ZN4cute3eso3ESOILb0ELb0EJiiEEC2ERKiS4_) ;  /* 0xffff640000007944 */ /* 0x000fea0003c3ffff */
[----:B-1----:R-:W2:Y:S01]  /*103f0*/  LDL.64 R2, [R1+0x1388] ;  /* 0x0013880001027983 */ /* 0x002ea20000100a00 */
[----:B------:R-:W-:-:S03]  /*10400*/  MOV R6, 0x10440 ;  /* 0x0001044000067802 */ /* 0x000fc60000000f00 */
[----:B--2---:R1:W-:Y:S04]  /*10410*/  STL [R1+0x1394], R2 ;  /* 0x0013940201007387 */ /* 0x0043e80000100800 */
[----:B------:R1:W-:Y:S02]  /*10420*/  STL [R1+0x1398], R3 ;  /* 0x0013980301007387 */ /* 0x0003e40000100800 */
[----:B-1----:R-:W-:Y:S05]  /*10430*/  CALL.REL.NOINC `($_ZN7cutlass13device_kernelIN5flash19enable_sm80_to_sm89INS1_16FlashAttnBwdSm80INS1_25CollectiveMainloopBwdSm80ILi2ELi2EN4cute5tupleIJNS5_1CILi128EEES8_NS7_ILi64EEEEEENS_10bfloat16_tEfNS_4arch4Sm80ELb0ELb0ELb1ELb0ELb1ELb0ELb0ELb0ELi2ELi4ELi4ELi4ELb0EEENS1_21CollectiveEpilogueBwdISA_SB_SD_Li256ELb0ELb0ELi2EEENS1_19SingleTileSchedulerILb0ELb0ELb0ELi128EEEEEEEEEvNT_6ParamsE$_ZN4cute3eso3ESOILb0ELb0EJiNS_5tupleIJiiEEEEEC2ERKiRKS3_) ;  /* 0xffff631000007944 */ /* 0x002fea0003c3ffff */
[----:B-1----:R1:W5:Y:S04]  /*10440*/  LDL R5, [R1+0x1390] ;  /* 0x0013900001057983 */ /* 0x0023680000100800 */
[----:B------:R1:W5:Y:S01]  /*10450*/  LDL.64 R2, [R1+0x1388] ;  /* 0x0013880001027983 */ /* 0x0003620000100a00 */
[----:B------:R-:W-:-:S03]  /*10460*/  MOV R6, 0x10480 ;  /* 0x0001048000067802 */ /* 0x000fc60000000f00 */
[----:B-1---5:R-:W-:Y:S05]  /*10470*/  CALL.REL.NOINC `($_ZN7cutlass13device_kernelIN5flash19enable_sm80_to_sm89INS1_16FlashAttnBwdSm80INS1_25CollectiveMainloopBwdSm80ILi2ELi2EN4cute5tupleIJNS5_1CILi128EEES8_NS7_ILi64EEEEEENS_10bfloat16_tEfNS_4arch4Sm80ELb0ELb0ELb1ELb0ELb1ELb0ELb0ELb0ELi2ELi4ELi4ELi4ELb0EEENS1_21CollectiveEpilogueBwdISA_SB_SD_Li256ELb0ELb0ELi2EEENS1_19SingleTileSchedulerILb0ELb0ELb0ELi128EEEEEEEEEvNT_6ParamsE$_ZN4cute3eso3ESOILb0ELb1EJNS_5tupleIJiNS2_IJiiEEEEEENS2_IJNS_10UnderscoreENS2_IJS5_S5_EEEEEEEEC2ERKS4_RKS7_) ;  /* 0xffff694000007944 */ /* 0x022fea0003c3ffff */
        /* <DEDUP_REMOVED lines=10> */
[----:B-1---5:R-:W-:Y:S05]  /*10520*/  CALL.REL.NOINC `($_ZN7cutlass13device_kernelIN5flash19enable_sm80_to_sm89INS1_16FlashAttnBwdSm80INS1_25CollectiveMainloopBwdSm80ILi2ELi2EN4cute5tupleIJNS5_1CILi128EEES8_NS7_ILi64EEEEEENS_10bfloat16_tEfNS_4arch4Sm80ELb0ELb0ELb1ELb0ELb1ELb0ELb0ELb0ELi2ELi4ELi4ELi4ELb0EEENS1_21CollectiveEpilogueBwdISA_SB_SD_Li256ELb0ELb0ELi2EEENS1_19SingleTileSchedulerILb0ELb0ELb0ELi128EEEEEEEEEvNT_6ParamsE$_ZN4cute5tupleIJiEEC2ERKi) ;  /* 0xffffa7a000007944 */ /* 0x022fea0003c3ffff */
[----:B------:R1:W5:Y:S01]  /*10530*/  LDL R6, [R1+0x1388] ;  /* 0x0013880001067983 */ /* 0x0003620000100800 */
[----:B------:R-:W-:Y:S01]  /*10540*/  IMAD.MOV.U32 R3, RZ, RZ, R4 ;  /* 0x000000ffff037224 */ /* 0x000fe200078e0004 */
[----:B------:R-:W-:Y:S02]  /*10550*/  MOV R2, R15 ;  /* 0x0000000f00027202 */ /* 0x000fe40000000f00 */
        /* <DEDUP_REMOVED lines=9> */
[----:B------:R-:W-:-:S02]  /*105f0*/  MOV R6, 0x10610 ;  /* 0x0001061000067802 */ /* 0x000fc40000000f00 */
[----:B-1---5:R-:W-:Y:S05]  /*10600*/  CALL.REL.NOINC `($_ZN7cutlass13device_kernelIN5flash19enable_sm80_to_sm89INS1_16FlashAttnBwdSm80INS1_25CollectiveMainloopBwdSm80ILi2ELi2EN4cute5tupleIJNS5_1CILi128EEES8_NS7_ILi64EEEEEENS_10bfloat16_tEfNS_4arch4Sm80ELb0ELb0ELb1ELb0ELb1ELb0ELb0ELb0ELi2ELi4ELi4ELi4ELb0EEENS1_21CollectiveEpilogueBwdISA_SB_SD_Li256ELb0ELb0ELi2EEENS1_19SingleTileSchedulerILb0ELb0ELb0ELi128EEEEEEEEEvNT_6ParamsE$_ZN4cute5tupleIJNS_1CILi0EEEiEEC2ERKS2_RKi) ;  /* 0xffffa5d000007944 */ /* 0x022fea0003c3ffff */
[----:B------:R1:W5:Y:S01]  /*10610*/  LDL R60, [R1+0x1388] ;  /* 0x00138800013c7983 */ /* 0x0003620000100800 */
[----:B------:R-:W-:Y:S01]  /*10620*/  IMAD.MOV.U32 R3, RZ, RZ, R4 ;  /* 0x000000ffff037224 */ /* 0x000fe200078e0004 */
[----:B------:R-:W-:-:S02]  /*10630*/  MOV R2, R7 ;  /* 0x0000000700027202 */ /* 0x000fc40000000f00 */
[----:B------:R-:W-:Y:S02]  /*10640*/  MOV R10, 0x10660 ;  /* 0x00010660000a7802 */ /* 0x000fe40000000f00 */
[----:B-1---5:R-:W-:Y:S05]  /*10650*/  CALL.REL.NOINC `($_ZN7cutlass13device_kernelIN5flash19enable_sm80_to_sm89INS1_16FlashAttnBwdSm80INS1_25CollectiveMainloopBwdSm80ILi2ELi2EN4cute5tupleIJNS5_1CILi128EEES8_NS7_ILi64EEEEEENS_10bfloat16_tEfNS_4arch4Sm80ELb0ELb0ELb1ELb0ELb1ELb0ELb0ELb0ELi2ELi4ELi4ELi4ELb0EEENS1_21CollectiveEpilogueBwdISA_SB_SD_Li256ELb0ELb0ELi2EEENS1_19SingleTileSchedulerILb0ELb0ELb0ELi128EEEEEEEEEvNT_6ParamsE$_ZN4cute5tupleIJiEEC2ERKi) ;  /* 0xffffa67000007944 */ /* 0x022fea0003c3ffff */
[----:B------:R1:W5:Y:S01]  /*10660*/  LDL R3, [R1+0x1380] ;  /* 0x0013800001037983 */ /* 0x0003620000100800 */
[----:B------:R-:W-:Y:S02]  /*10670*/  MOV R2, R15 ;  /* 0x0000000f00027202 */ /* 0x000fe40000000f00 */
[----:B------:R-:W-:Y:S02]  /*10680*/  MOV R10, 0x106a0 ;  /* 0x000106a0000a7802 */ /* 0x000fe40000000f00 */
[----:B-1---5:R-:W-:Y:S05]  /*10690*/  CALL.REL.NOINC `($_ZN7cutlass13device_kernelIN5flash19enable_sm80_to_sm89INS1_16FlashAttnBwdSm80INS1_25CollectiveMainloopBwdSm80ILi2ELi2EN4cute5tupleIJNS5_1CILi128EEES8_NS7_ILi64EEEEEENS_10bfloat16_tEfNS_4arch4Sm80ELb0ELb0ELb1ELb0ELb1ELb0ELb0ELb0ELi2ELi4ELi4ELi4ELb0EEENS1_21CollectiveEpilogueBwdISA_SB_SD_Li256ELb0ELb0ELi2EEENS1_19SingleTileSchedulerILb0ELb0ELb0ELi128EEEEEEEEEvNT_6ParamsE$_ZN4cute5tupleIJiEEC2ERKi) ;  /* 0xffffa63000007944 */ /* 0x022fea0003c3ffff */
[----:B------:R1:W5:Y:S01]  /*106a0*/  LDL R3, [R1+0x1388] ;  /* 0x0013880001037983 */ /* 0x0003620000100800 */
[----:B------:R-:W-:Y:S02]  /*106b0*/  MOV R2, R15 ;  /* 0x0000000f00027202 */ /* 0x000fe40000000f00 */
[----:B------:R-:W-:Y:S02]  /*106c0*/  MOV R6, 0x106e0 ;  /* 0x000106e000067802 */ /* 0x000fe40000000f00 */
[----:B-1---5:R-:W-:Y:S05]  /*106d0*/  CALL.REL.NOINC `($_ZN7cutlass13device_kernelIN5flash19enable_sm80_to_sm89INS1_16FlashAttnBwdSm80INS1_25CollectiveMainloopBwdSm80ILi2ELi2EN4cute5tupleIJNS5_1CILi128EEES8_NS7_ILi64EEEEEENS_10bfloat16_tEfNS_4arch4Sm80ELb0ELb0ELb1ELb0ELb1ELb0ELb0ELb0ELi2ELi4ELi4ELi4ELb0EEENS1_21CollectiveEpilogueBwdISA_SB_SD_Li256ELb0ELb0ELi2EEENS1_19SingleTileSchedulerILb0ELb0ELb0ELi128EEEEEEEEEvNT_6ParamsE$_ZN4cute3eso3ESOILb0ELb1EJiNS_1CILi0EEEEEC2ERKiRKS3_) ;  /* 0xffff68f000007944 */ /* 0x022fea0003c3ffff */
[----:B------:R2:W5:Y:S01]  /*106e0*/  LDL R10, [R1+0x1388] ;  /* 0x00138800010a7983 */ /* 0x0005620000100800 */
[----:B------:R-:W-:-:S03]  /*106f0*/  MOV R4, 0x10720 ;  /* 0x0001072000047802 */ /* 0x000fc60000000f00 */
[----:B------:R2:W-:Y:S04]  /*10700*/  STL [R1+0x1388], R60 ;  /* 0x0013883c01007387 */ /* 0x0005e80000100800 */
[----:B-12--5:R-:W-:Y:S05]  /*10710*/  CALL.REL.NOINC `($_ZN7cutlass13device_kernelIN5flash19enable_sm80_to_sm89INS1_16FlashAttnBwdSm80INS1_25CollectiveMainloopBwdSm80ILi2ELi2EN4cute5tupleIJNS5_1CILi128EEES8_NS7_ILi64EEEEEENS_10bfloat16_tEfNS_4arch4Sm80ELb0ELb0ELb1ELb0ELb1ELb0ELb0ELb0ELi2ELi4ELi4ELi4ELb0EEENS1_21CollectiveEpilogueBwdISA_SB_SD_Li256ELb0ELb0ELi2EEENS1_19SingleTileSchedulerILb0ELb0ELb0ELi128EEEEEEEEEvNT_6ParamsE$_ZZN4cuteplIJNS_1CILi0EEEiEJiEEEDaRKNS_15ArithmeticTupleIJDpT_EEERKNS3_IJDpT0_EEEENKUlDpRKT_E_clIJiiEEEDaSH_) ;  /* 0xfffff78000007944 */ /* 0x026fea0003c3ffff */
[----:B------:R-:W-:Y:S01]  /*10720*/  IMAD.SHL.U32 R3, R5, 0x10, RZ ;  /* 0x0000001005037824 */ /* 0x000fe200078e00ff */
[----:B------:R-:W-:Y:S02]  /*10730*/  MOV R2, R15 ;  /* 0x0000000f00027202 */ /* 0x000fe40000000f00 */
[----:B------:R-:W-:Y:S02]  /*10740*/  MOV R10, 0x10760 ;  /* 0x00010760000a7802 */ /* 0x000fe40000000f00 */
[----:B-1---5:R-:W-:Y:S05]  /*10750*/  CALL.REL.NOINC `($_ZN7cutlass13device_kernelIN5flash19enable_sm80_to_sm89INS1_16FlashAttnBwdSm80INS1_25CollectiveMainloopBwdSm80ILi2ELi2EN4cute5tupleIJNS5_1CILi128EEES8_NS7_ILi64EEEEEENS_10bfloat16_tEfNS_4arch4Sm80ELb0ELb0ELb1ELb0ELb1ELb0ELb0ELb0ELi2ELi4ELi4ELi4ELb0EEENS1_21CollectiveEpilogueBwdISA_SB_SD_Li256ELb0ELb0ELi2EEENS1_19SingleTileSchedulerILb0ELb0ELb0ELi128EEEEEEEEEvNT_6ParamsE$_ZN4cute5tupleIJiEEC2ERKi) ;  /* 0xffffa57000007944 */ /* 0x022fea0003c3ffff */
[----:B------:R1:W5:Y:S01]  /*10760*/  LDL R4, [R1+0x1388] ;  /* 0x0013880001047983 */ /* 0x0003620000100800 */
[----:B------:R-:W-:Y:S01]  /*10770*/  IMAD.SHL.U32 R3, R56, 0x8, RZ ;  /* 0x0000000838037824 */ /* 0x000fe200078e00ff */
        /* <DEDUP_REMOVED lines=20> */
[----:B-1---5:R-:W-:Y:S05]  /*108c0*/  CALL.REL.NOINC `($_ZN7cutlass13device_kernelIN5flash19enable_sm80_to_sm89INS1_16FlashAttnBwdSm80INS1_25CollectiveMainloopBwdSm80ILi2ELi2EN4cute5tupleIJNS5_1CILi128EEES8_NS7_ILi64EEEEEENS_10bfloat16_tEfNS_4arch4Sm80ELb0ELb0ELb1ELb0ELb1ELb0ELb0ELb0ELi2ELi4ELi4ELi4ELb0EEENS1_21CollectiveEpilogueBwdISA_SB_SD_Li256ELb0ELb0ELi2EEENS1_19SingleTileSchedulerILb0ELb0ELb0ELi128EEEEEEEEEvNT_6ParamsE$_ZN4cute5tupleIJNS_1CILi0EEEiEEC2ERKS2_RKi) ;  /* 0xffffa31000007944 */ /* 0x022fea0003c3ffff */
[----:B------:R1:W5:Y:S01]  /*108d0*/  LDL R56, [R1+0x1388] ;  /* 0x0013880001387983 */ /* 0x0003620000100800 */
[----:B------:R-:W-:Y:S01]  /*108e0*/  IMAD.MOV.U32 R3, RZ, RZ, R4 ;  /* 0x000000ffff037224 */ /* 0x000fe200078e0004 */
[----:B------:R-:W-:Y:S02]  /*108f0*/  MOV R2, R15 ;  /* 0x0000000f00027202 */ /* 0x000fe40000000f00 */
[----:B------:R-:W-:-:S02]  /*10900*/  MOV R6, 0x10920 ;  /* 0x0001092000067802 */ /* 0x000fc40000000f00 */
[----:B-1---5:R-:W-:Y:S05]  /*10910*/  CALL.REL.NOINC `($_ZN7cutlass13device_kernelIN5flash19enable_sm80_to_sm89INS1_16FlashAttnBwdSm80INS1_25CollectiveMainloopBwdSm80ILi2ELi2EN4cute5tupleIJNS5_1CILi128EEES8_NS7_ILi64EEEEEENS_10bfloat16_tEfNS_4arch4Sm80ELb0ELb0ELb1ELb0ELb1ELb0ELb0ELb0ELi2ELi4ELi4ELi4ELb0EEENS1_21CollectiveEpilogueBwdISA_SB_SD_Li256ELb0ELb0ELi2EEENS1_19SingleTileSchedulerILb0ELb0ELb0ELi128EEEEEEEEEvNT_6ParamsE$_ZN4cute3eso3ESOILb0ELb1EJiNS_1CILi0EEEEEC2ERKiRKS3_) ;  /* 0xffff66b000007944 */ /* 0x022fea0003c3ffff */
[----:B------:R2:W5:Y:S01]  /*10920*/  LDL R10, [R1+0x1388] ;  /* 0x00138800010a7983 */ /* 0x0005620000100800 */
[----:B------:R-:W-:-:S02]  /*10930*/  MOV R11, R15 ;  /* 0x0000000f000b7202 */ /* 0x000fc40000000f00 */
[----:B------:R-:W-:Y:S01]  /*10940*/  MOV R94, 0x10970 ;  /* 0x00010970005e7802 */ /* 0x000fe20000000f00 */
[----:B------:R2:W-:Y:S04]  /*10950*/  STL [R1+0x1388], R56 ;  /* 0x0013883801007387 */ /* 0x0005e80000100800 */
[----:B-12--5:R-:W-:Y:S05]  /*10960*/  CALL.REL.NOINC `($_ZN7cutlass13device_kernelIN5flash19enable_sm80_to_sm89INS1_16FlashAttnBwdSm80INS1_25CollectiveMainloopBwdSm80ILi2ELi2EN4cute5tupleIJNS5_1CILi128EEES8_NS7_ILi64EEEEEENS_10bfloat16_tEfNS_4arch4Sm80ELb0ELb0ELb1ELb0ELb1ELb0ELb0ELb0ELi2ELi4ELi4ELi4ELb0EEENS1_21CollectiveEpilogueBwdISA_SB_SD_Li256ELb0ELb0ELi2EEENS1_19SingleTileSchedulerILb0ELb0ELb0ELi128EEEEEEEEEvNT_6ParamsE$_ZZN4cuteplIJiEJNS_1CILi0EEEiEEEDaRKNS_15ArithmeticTupleIJDpT_EEERKNS3_IJDpT0_EEEENKUlDpRKT_E_clIJiiEEEDaSH_) ;  /* 0xfffff63000007944 */ /* 0x026fea0003c3ffff */
[----:B-----5:R-:W-:Y:S01]  /*10970*/  IMAD.IADD R6, R3, 0x1, R19 ;  /* 0x0000000103067824 */ /* 0x020fe200078e0213 */
[----:B------:R-:W-:Y:S02]  /*10980*/  IADD3 R10, R18, R2, RZ ;  /* 0x00000002120a7210 */ /* 0x000fe40007ffe0ff */
[----:B------:R-:W-:Y:S02]  /*10990*/  MOV R4, 0x109c0 ;  /* 0x000109c000047802 */ /* 0x000fe40000000f00 */
[----:B------:R2:W-:Y:S04]  /*109a0*/  STL [R1+0x1388], R6 ;  /* 0x0013880601007387 */ /* 0x0005e80000100800 */
[----:B-12---:R-:W-:Y:S05]  /*109b0*/  CALL.REL.NOINC `($_ZN7cutlass13device_kernelIN5flash19enable_sm80_to_sm89INS1_16FlashAttnBwdSm80INS1_25CollectiveMainloopBwdSm80ILi2ELi2EN4cute5tupleIJNS5_1CILi128EEES8_NS7_ILi64EEEEEENS_10bfloat16_tEfNS_4arch4Sm80ELb0ELb0ELb1ELb0ELb1ELb0ELb0ELb0ELi2ELi4ELi4ELi4ELb0EEENS1_21CollectiveEpilogueBwdISA_SB_SD_Li256ELb0ELb0ELi2EEENS1_19SingleTileSchedulerILb0ELb0ELb0ELi128EEEEEEEEEvNT_6ParamsE$_ZZN4cuteplIJiiEJiiEEEDaRKNS_15ArithmeticTupleIJDpT_EEERKNS1_IJDpT0_EEEENKUlDpRKT_E_clIJiiEEEDaSF_) ;  /* 0xfffff6e000007944 */ /* 0x006fea0003c3ffff */
[----:B-----5:R2:W-:Y:S01]  /*109c0*/  STL [R1+0x1388], R11 ;  /* 0x0013880b01007387 */ /* 0x0205e20000100800 */
[----:B------:R-:W-:-:S03]  /*109d0*/  MOV R4, 0x109f0 ;  /* 0x000109f000047802 */ /* 0x000fc60000000f00 */
[----:B-12---:R-:W-:Y:S05]  /*109e0*/  CALL.REL.NOINC `($_ZN7cutlass13device_kernelIN5flash19enable_sm80_to_sm89INS1_16FlashAttnBwdSm80INS1_25CollectiveMainloopBwdSm80ILi2ELi2EN4cute5tupleIJNS5_1CILi128EEES8_NS7_ILi64EEEEEENS_10bfloat16_tEfNS_4arch4Sm80ELb0ELb0ELb1ELb0ELb1ELb0ELb0ELb0ELi2ELi4ELi4ELi4ELb0EEENS1_21CollectiveEpilogueBwdISA_SB_SD_Li256ELb0ELb0ELi2EEENS1_19SingleTileSchedulerILb0ELb0ELb0ELi128EEEEEEEEEvNT_6ParamsE$_ZZN4cuteplIJiiEJNS_1CILi0EEES2_EEEDaRKNS_15ArithmeticTupleIJDpT_EEERKNS3_IJDpT0_EEEENKUlDpRKT_E_clIJiiEEEDaSH_) ;  /* 0xfffff63000007944 */ /* 0x006fea0003c3ffff */
[----:B------:R-:W-:Y:S02]  /*109f0*/  MOV R6, 0x10a10 ;  /* 0x00010a1000067802 */ /* 0x000fe40000000f00 */
[----:B-1---5:R-:W-:Y:S05]  /*10a00*/  CALL.REL.NOINC `($_ZN7cutlass13device_kernelIN5flash19enable_sm80_to_sm89INS1_16FlashAttnBwdSm80INS1_25CollectiveMainloopBwdSm80ILi2ELi2EN4cute5tupleIJNS5_1CILi128EEES8_NS7_ILi64EEEEEENS_10bfloat16_tEfNS_4arch4Sm80ELb0ELb0ELb1ELb0ELb1ELb0ELb0ELb0ELi2ELi4ELi4ELi4ELb0EEENS1_21CollectiveEpilogueBwdISA_SB_SD_Li256ELb0ELb0ELi2EEENS1_19SingleTileSchedulerILb0ELb0ELb0ELi128EEEEEEEEEvNT_6ParamsE$_ZN4cute3eso3ESOILb1ELb0EJNS_6LayoutINS_5tupleIJNS3_IJNS_1CILi2EEES5_EEES5_NS4_ILi8EEEEEENS3_IJNS3_IJNS_11ScaledBasisINS4_ILi1EEEJLi1EEEENS9_IS7_JLi0EEEEEEENS9_INS4_ILi64EEEJLi0EEEENS9_INS4_ILi16EEEJLi1EEEEEEEEENS_15ArithmeticTupleIJiiEEEEEC2ERKSJ_RKSL_) ;  /* 0xffff8bf000007944 */ /* 0x022fea0003c3ffff */
[----:B------:R-:W2:Y:S01]  /*10a10*/  LDL.64 R10, [R1+0x1388] ;  /* 0x00138800010a7983 */ /* 0x000ea20000100a00 */
[----:B-1----:R-:W-:-:S03]  /*10a20*/  MOV R4, 0x10a50 ;  /* 0x00010a5000047802 */ /* 0x002fc60000000f00 */
[----:B--2---:R1:W-:Y:S04]  /*10a30*/  STL [R1+0x1388], R11 ;  /* 0x0013880b01007387 */ /* 0x0043e80000100800 */
[----:B-1----:R-:W-:Y:S05]  /*10a40*/  CALL.REL.NOINC `($_ZN7cutlass13device_kernelIN5flash19enable_sm80_to_sm89INS1_16FlashAttnBwdSm80INS1_25CollectiveMainloopBwdSm80ILi2ELi2EN4cute5tupleIJNS5_1CILi128EEES8_NS7_ILi64EEEEEENS_10bfloat16_tEfNS_4arch4Sm80ELb0ELb0ELb1ELb0ELb1ELb0ELb0ELb0ELi2ELi4ELi4ELi4ELb0EEENS1_21CollectiveEpilogueBwdISA_SB_SD_Li256ELb0ELb0ELi2EEENS1_19SingleTileSchedulerILb0ELb0ELb0ELi128EEEEEEEEEvNT_6ParamsE$_ZZN4cuteplIJNS_1CILi0EEES2_EJiiEEEDaRKNS_15ArithmeticTupleIJDpT_EEERKNS3_IJDpT0_EEEENKUlDpRKT_E_clIJiiEEEDaSH_) ;  /* 0xfffff36000007944 */ /* 0x002fea0003c3ffff */
[----:B------:R-:W-:Y:S02]  /*10a50*/  MOV R6, 0x10a70 ;  /* 0x00010a7000067802 */ /* 0x000fe40000000f00 */
[----:B-1---5:R-:W-:Y:S05]  /*10a60*/  CALL.REL.NOINC `($_ZN7cutlass13device_kernelIN5flash19enable_sm80_to_sm89INS1_16FlashAttnBwdSm80INS1_25CollectiveMainloopBwdSm80ILi2ELi2EN4cute5tupleIJNS5_1CILi128EEES8_NS7_ILi64EEEEEENS_10bfloat16_tEfNS_4arch4Sm80ELb0ELb0ELb1ELb0ELb1ELb0ELb0ELb0ELi2ELi4ELi4ELi4ELb0EEENS1_21CollectiveEpilogueBwdISA_SB_SD_Li256ELb0ELb0ELi2EEENS1_19SingleTileSchedulerILb0ELb0ELb0ELi128EEEEEEEEEvNT_6ParamsE$_ZN4cute3eso3ESOILb1ELb0EJNS_6LayoutINS_5tupleIJNS3_IJNS_1CILi2EEES5_EEES5_NS4_ILi8EEEEEENS3_IJNS3_IJNS_11ScaledBasisINS4_ILi1EEEJLi1EEEENS9_IS7_JLi0EEEEEEENS9_INS4_ILi64EEEJLi0EEEENS9_INS4_ILi16EEEJLi1EEEEEEEEENS_10ViewEngineINS_23ArithmeticTupleIteratorINS_15ArithmeticTupleIJiiEEEEEEEEEC2ERKSJ_RKSP_) ;  /* 0xffff8b3000007944 */ /* 0x022fea0003c3ffff */
[----:B-1----:R1:W5:Y:S01]  /*10a70*/  LDL.64 R2, [R1+0x1388] ;  /* 0x0013880001027983 */ /* 0x0023620000100a00 */
[----:B------:R-:W-:Y:S02]  /*10a80*/  MOV R65, R55 ;  /* 0x0000003700417202 */ /* 0x000fe40000000f00 */
[----:B------:R-:W-:Y:S02]  /*10a90*/  MOV R10, 0x10ab0 ;  /* 0x00010ab0000a7802 */ /* 0x000fe40000000f00 */
[----:B-1---5:R-:W-:Y:S05]  /*10aa0*/  CALL.REL.NOINC `($_ZN7cutlass13device_kernelIN5flash19enable_sm80_to_sm89INS1_16FlashAttnBwdSm80INS1_25CollectiveMainloopBwdSm80ILi2ELi2EN4cute5tupleIJNS5_1CILi128EEES8_NS7_ILi64EEEEEENS_10bfloat16_tEfNS_4arch4Sm80ELb0ELb0ELb1ELb0ELb1ELb0ELb0ELb0ELi2ELi4ELi4ELi4ELb0EEENS1_21CollectiveEpilogueBwdISA_SB_SD_Li256ELb0ELb0ELi2EEENS1_19SingleTileSchedulerILb0ELb0ELb0ELi128EEEEEEEEEvNT_6ParamsE$_ZN4cute3eso3ESOILb1ELb0EJNS_6LayoutINS_5tupleIJNS3_IJNS_1CILi2EEES5_EEENS3_IJS5_NS4_ILi8EEEEEEEEENS3_IJNS3_IJS5_NS4_ILi4EEEEEENS3_IJNS4_ILi1EEES7_EEEEEEEENS_10ViewEngineIPfEEEEC2ERKSF_RKSI_) ;  /* 0xffff8a0000007944 */ /* 0x022fea0003c3ffff */
[----:B------:R2:W5:Y:S01]  /*10ab0*/  LDL.64 R56, [R1+0x1388] ;  /* 0x0013880001387983 */ /* 0x0005620000100a00 */
[----:B------:R-:W-:-:S03]  /*10ac0*/  MOV R6, 0x10ae0 ;  /* 0x00010ae000067802 */ /* 0x000fc60000000f00 */
[----:B-12--5:R-:W-:Y:S05]  /*10ad0*/  CALL.REL.NOINC `($_ZN7cutlass13device_kernelIN5flash19enable_sm80_to_sm89INS1_16FlashAttnBwdSm80INS1_25CollectiveMainloopBwdSm80ILi2ELi2EN4cute5tupleIJNS5_1CILi128EEES8_NS7_ILi64EEEEEENS_10bfloat16_tEfNS_4arch4Sm80ELb0ELb0ELb1ELb0ELb1ELb0ELb0ELb0ELi2ELi4ELi4ELi4ELb0EEENS1_21CollectiveEpilogueBwdISA_SB_SD_Li256ELb0ELb0ELi2EEENS1_19SingleTileSchedulerILb0ELb0ELb0ELi128EEEEEEEEEvNT_6ParamsE$_ZN4cute3eso3ESOILb1ELb0EJNS_6LayoutINS_5tupleIJNS3_IJNS_1CILi2EEES5_EEENS3_IJS5_NS4_ILi8EEEEEEEEENS3_IJNS3_IJNS_11ScaledBasisIS7_JLi0EEEENSA_INS4_ILi64EEEJLi0EEEEEEENS3_IJNSA_INS4_ILi1EEEJLi1EEEENSA_INS4_ILi16EEEJLi1EEEEEEEEEEEENS_10ViewEngineINS_23ArithmeticTupleIteratorINS_15ArithmeticTupleIJiiEEEEEEEEEC2ERKSL_RKSR_) ;  /* 0xffff897000007944 */ /* 0x026fea0003c3ffff */
[----:B------:R2:W5:Y:S01]  /*10ae0*/  LDL.64 R10, [R1+0x1388] ;  /* 0x00138800010a7983 */ /* 0x0005620000100a00 */
[----:B------:R-:W-:-:S03]  /*10af0*/  MOV R6, 0x10b10 ;  /* 0x00010b1000067802 */ /* 0x000fc60000000f00 */
[----:B-12--5:R-:W-:Y:S05]  /*10b00*/  CALL.REL.NOINC `($_ZN7cutlass13device_kernelIN5flash19enable_sm80_to_sm89INS1_16FlashAttnBwdSm80INS1_25CollectiveMainloopBwdSm80ILi2ELi2EN4cute5tupleIJNS5_1CILi128EEES8_NS7_ILi64EEEEEENS_10bfloat16_tEfNS_4arch4Sm80ELb0ELb0ELb1ELb0ELb1ELb0ELb0ELb0ELi2ELi4ELi4ELi4ELb0EEENS1_21CollectiveEpilogueBwdISA_SB_SD_Li256ELb0ELb0ELi2EEENS1_19SingleTileSchedulerILb0ELb0ELb0ELi128EEEEEEEEEvNT_6ParamsE$_ZN4cute3eso3ESOILb1ELb0EJNS_6LayoutINS_5tupleIJNS3_IJNS3_IJNS_1CILi4EEENS4_ILi8EEEEEENS3_IJS5_NS4_ILi2EEEEEEEEENS3_IJNS3_IJS8_S8_EEENS3_IJS8_S6_EEEEEEEEENS3_IJNS3_IJNS3_IJNS_11ScaledBasisIS8_JLi1EEEENSF_INS4_ILi1EEEJLi0EEEEEEENS3_IJNSF_INS4_ILi16EEEJLi0EEEENSF_IS6_JLi1EEEEEEEEEENS3_IJNS3_IJNSF_ISH_JLi1EEEENSF_IS6_JLi0EEEEEEENS3_IJNSF_INS4_ILi64EEEJLi0EEEENSF_ISK_JLi1EEEEEEEEEEEEEEENS_10ViewEngineINS_23ArithmeticTupleIteratorINS_15ArithmeticTupleIJNS4_ILi0EEES12_EEEEEEEEEC2ERKSY_RKS15_) ;  /* 0xffff81f000007944 */ /* 0x026fea0003c3ffff */
[----:B-1----:R-:W-:Y:S02]  /*10b10*/  MOV R2, 0x10b30 ;  /* 0x00010b3000027802 */ /* 0x002fe40000000f00 */
[----:B------:R-:W-:Y:S05]  /*10b20*/  CALL.REL.NOINC `($_ZN7cutlass13device_kernelIN5flash19enable_sm80_to_sm89INS1_16FlashAttnBwdSm80INS1_25CollectiveMainloopBwdSm80ILi2ELi2EN4cute5tupleIJNS5_1CILi128EEES8_NS7_ILi64EEEEEENS_10bfloat16_tEfNS_4arch4Sm80ELb0ELb0ELb1ELb0ELb1ELb0ELb0ELb0ELi2ELi4ELi4ELi4ELb0EEENS1_21CollectiveEpilogueBwdISA_SB_SD_Li256ELb0ELb0ELi2EEENS1_19SingleTileSchedulerILb0ELb0ELb0ELi128EEEEEEEEEvNT_6ParamsE$_ZN4cute3eso3ESOILb1ELb0EJNS_6LayoutINS_5tupleIJNS3_IJNS_1CILi2EEES5_EEENS3_IJS5_NS4_ILi8EEEEEEEEENS3_IJNS3_IJNS_11ScaledBasisIS7_JLi0EEEENSA_INS4_ILi64EEEJLi0EEEEEEENS3_IJNSA_INS4_ILi1EEEJLi1EEEENSA_INS4_ILi16EEEJLi1EEEEEEEEEEEENS_10ViewEngineINS_23ArithmeticTupleIteratorINS_15ArithmeticTupleIJNS4_ILi0EEESP_EEEEEEEEEC2ERKSL_RKSS_) ;  /* 0xffff88c000007944 */ /* 0x000fea0003c3ffff */
[----:B------:R2:W-:Y:S01]  /*10b30*/  STL [R1+0x1388], R11 ;  /* 0x0013880b01007387 */ /* 0x0005e20000100800 */
[----:B------:R-:W-:-:S03]  /*10b40*/  MOV R4, 0x10b60 ;  /* 0x00010b6000047802 */ /* 0x000fc60000000f00 */
[----:B-12---:R-:W-:Y:S05]  /*10b50*/  CALL.REL.NOINC `($_ZN7cutlass13device_kernelIN5flash19enable_sm80_to_sm89INS1_16FlashAttnBwdSm80INS1_25CollectiveMainloopBwdSm80ILi2ELi2EN4cute5tupleIJNS5_1CILi128EEES8_NS7_ILi64EEEEEENS_10bfloat16_tEfNS_4arch4Sm80ELb0ELb0ELb1ELb0ELb1ELb0ELb0ELb0ELi2ELi4ELi4ELi4ELb0EEENS1_21CollectiveEpilogueBwdISA_SB_SD_Li256ELb0ELb0ELi2EEENS1_19SingleTileSchedulerILb0ELb0ELb0ELi128EEEEEEEEEvNT_6ParamsE$_ZZN4cuteplIJiiEJNS_1CILi0EEES2_EEEDaRKNS_15ArithmeticTupleIJDpT_EEERKNS3_IJDpT0_EEEENKUlDpRKT_E_clIJiiEEEDaSH_) ;  /* 0xfffff4c000007944 */ /* 0x006fea0003c3ffff */
[----:B------:R-:W2:Y:S04]  /*10b60*/  LD.E R59, [R58.64+0x8] ;  /* 0x000008043a3b7980 */ /* 0x000ea8000c101900 */
[----:B------:R3:W-:Y:S01]  /*10b70*/  STL [R1+0x13ac], RZ ;  /* 0x0013acff01007387 */ /* 0x0007e20000100800 */
[----:B--2---:R-:W-:-:S05]  /*10b80*/  IMAD R12, R12, -0x80, R59 ;  /* 0xffffff800c0c7824 */ /* 0x004fca00078e023b */
[----:B---3-5:R-:W-:Y:S02]  /*10b90*/  IADD3 R5, R12, -R3, RZ ;  /* 0x800000030c057210 */ /* 0x028fe40007ffe0ff */
.L_x_1007:
[C---:B--2---:R-:W-:Y:S01]  /*10ba0*/  IADD3 R4, R53.reuse, 0x1, RZ ;  /* 0x0000000135047810 */ /* 0x044fe20007ffe0ff */
[----:B------:R-:W-:Y:S01]  /*10bb0*/  IMAD.MOV.U32 R3, RZ, RZ, R53 ;  /* 0x000000ffff037224 */ /* 0x000fe200078e0035 */
[----:B------:R-:W-:Y:S01]  /*10bc0*/  ISETP.GE.U32.AND P1, PT, R53, 0xf, PT ;  /* 0x0000000f3500780c */ /* 0x000fe20003f26070 */
[----:B-1----:R-:W-:Y:S01]  /*10bd0*/  IMAD.MOV.U32 R2, RZ, RZ, R15 ;  /* 0x000000ffff027224 */ /* 0x002fe200078e000f */
[----:B------:R-:W-:Y:S01]  /*10be0*/  MOV R8, 0x10c10 ;  /* 0x00010c1000087802 */ /* 0x000fe20000000f00 */
[----:B------:R-:W-:-:S05]  /*10bf0*/  IMAD.MOV.U32 R53, RZ, RZ, R4 ;  /* 0x000000ffff357224 */ /* 0x000fca00078e0004 */
[----:B-1----:R-:W-:Y:S05]  /*10c00*/  CALL.REL.NOINC `($_ZN7cutlass13device_kernelIN5flash19enable_sm80_to_sm89INS1_16FlashAttnBwdSm80INS1_25CollectiveMainloopBwdSm80ILi2ELi2EN4cute5tupleIJNS5_1CILi128EEES8_NS7_ILi64EEEEEENS_10bfloat16_tEfNS_4arch4Sm80ELb0ELb0ELb1ELb0ELb1ELb0ELb0ELb0ELi2ELi4ELi4ELi4ELb0EEENS1_21CollectiveEpilogueBwdISA_SB_SD_Li256ELb0ELb0ELi2EEENS1_19SingleTileSchedulerILb0ELb0ELb0ELi128EEEEEEEEEvNT_6ParamsE$_ZN4cute3eso3ESOILb1ELb0EJNS_1CILi0EEEiEEC2ERKS3_RKi) ;  /* 0xffff6a7000007944 */ /* 0x002fea0003c3ffff */
[----:B------:R-:W2:Y:S01]  /*10c10*/  LDL R6, [R1+0x1388] ;  /* 0x0013880001067983 */ /* 0x000ea20000100800 */
[----:B-1----:R-:W-:Y:S01]  /*10c20*/  IMAD.MOV.U32 R2, RZ, RZ, R15 ;  /* 0x000000ffff027224 */ /* 0x002fe200078e000f */
[----:B------:R-:W-:Y:S02]  /*10c30*/  MOV R10, 0x10c80 ;  /* 0x00010c80000a7802 */ /* 0x000fe40000000f00 */
[----:B--2---:R-:W-:-:S04]  /*10c40*/  LEA.HI R11, R6, R6, RZ, 0x1 ;  /* 0x00000006060b7211 */ /* 0x004fc800078f08ff */
[----:B------:R-:W-:-:S05]  /*10c50*/  LOP3.LUT R3, R11, 0xfffffffe, RZ, 0xc0, !PT ;  /* 0xfffffffe0b037812 */ /* 0x000fca00078ec0ff */
[----:B------:R-:W-:Y:S02]  /*10c60*/  IMAD.IADD R3, R6, 0x1, -R3 ;  /* 0x0000000106037824 */ /* 0x000fe400078e0a03 */
[----:B------:R-:W-:Y:S05]  /*10c70*/  CALL.REL.NOINC `($_ZN7cutlass13device_kernelIN5flash19enable_sm80_to_sm89INS1_16FlashAttnBwdSm80INS1_25CollectiveMainloopBwdSm80ILi2ELi2EN4cute5tupleIJNS5_1CILi128EEES8_NS7_ILi64EEEEEENS_10bfloat16_tEfNS_4arch4Sm80ELb0ELb0ELb1ELb0ELb1ELb0ELb0ELb0ELi2ELi4ELi4ELi4ELb0EEENS1_21CollectiveEpilogueBwdISA_SB_SD_Li256ELb0ELb0ELi2EEENS1_19SingleTileSchedulerILb0ELb0ELb0ELi128EEEEEEEEEvNT_6ParamsE$_ZN4cute5tupleIJiEEC2ERKi) ;  /* 0xffffa05000007944 */ /* 0x000fea0003c3ffff */
[----:B------:R1:W5:Y:S01]  /*10c80*/  LDL R6, [R1+0x1388] ;  /* 0x0013880001067983 */ /* 0x0003620000100800 */
[----:B------:R-:W-:Y:S01]  /*10c90*/  IMAD.SHL.U32 R3, R11, 0x8, RZ ;  /* 0x000000080b037824 */ /* 0x000fe200078e00ff */
[----:B------:R-:W-:Y:S01]  /*10ca0*/  MOV R10, 0x10ce0 ;  /* 0x00010ce0000a7802 */ /* 0x000fe20000000f00 */
[----:B------:R-:W-:-:S03]  /*10cb0*/  IMAD.MOV.U32 R2, RZ, RZ, R15 ;  /* 0x000000ffff027224 */ /* 0x000fc600078e000f */
[----:B------:R-:W-:Y:S02]  /*10cc0*/  LOP3.LUT R3, R3, 0xfffffff0, RZ, 0xc0, !PT ;  /* 0xfffffff003037812 */ /* 0x000fe400078ec0ff */
        /* <DEDUP_REMOVED lines=18> */
[----:B-1---5:R-:W-:Y:S05]  /*10df0*/  CALL.REL.NOINC `($_ZN7cutlass13device_kernelIN5flash19enable_sm80_to_sm89INS1_16FlashAttnBwdSm80INS1_25CollectiveMainloopBwdSm80ILi2ELi2EN4cute5tupleIJNS5_1CILi128EEES8_NS7_ILi64EEEEEENS_10bfloat16_tEfNS_4arch4Sm80ELb0ELb0ELb1ELb0ELb1ELb0ELb0ELb0ELi2ELi4ELi4ELi4ELb0EEENS1_21CollectiveEpilogueBwdISA_SB_SD_Li256ELb0ELb0ELi2EEENS1_19SingleTileSchedulerILb0ELb0ELb0ELi128EEEEEEEEEvNT_6ParamsE$_ZN4cute5tupleIJNS_1CILi0EEEiEEC2ERKS2_RKi) ;  /* 0xffff9de000007944 */ /* 0x022fea0003c3ffff */
[----:B------:R-:W2:Y:S01]  /*10e00*/  LDL R3, [R1+0x1388] ;  /* 0x0013880001037983 */ /* 0x000ea20000100800 */
[----:B------:R-:W-:Y:S02]  /*10e10*/  MOV R10, 0x10e40 ;  /* 0x00010e40000a7802 */ /* 0x000fe40000000f00 */
[----:B--2---:R-:W-:Y:S02]  /*10e20*/  IADD3 R3, R12, R3, RZ ;  /* 0x000000030c037210 */ /* 0x004fe40007ffe0ff */
[----:B------:R-:W-:Y:S05]  /*10e30*/  CALL.REL.NOINC `($_ZN7cutlass13device_kernelIN5flash19enable_sm80_to_sm89INS1_16FlashAttnBwdSm80INS1_25CollectiveMainloopBwdSm80ILi2ELi2EN4cute5tupleIJNS5_1CILi128EEES8_NS7_ILi64EEEEEENS_10bfloat16_tEfNS_4arch4Sm80ELb0ELb0ELb1ELb0ELb1ELb0ELb0ELb0ELi2ELi4ELi4ELi4ELb0EEENS1_21CollectiveEpilogueBwdISA_SB_SD_Li256ELb0ELb0ELi2EEENS1_19SingleTileSchedulerILb0ELb0ELb0ELi128EEEEEEEEEvNT_6ParamsE$_ZZN4cuteplIJNS_1CILi0EEEiEJS2_iEEEDaRKNS_15ArithmeticTupleIJDpT_EEERKNS3_IJDpT0_EEEENKUlDpRKT_E_clIJS2_iEEEDaSH_) ;  /* 0xffffeff000007944 */ /* 0x000fea0003c3ffff */
[----:B------:R-:W-:Y:S02]  /*10e40*/  MOV R10, 0x10e60 ;  /* 0x00010e60000a7802 */ /* 0x000fe40000000f00 */
[----:B-1---5:R-:W-:Y:S05]  /*10e50*/  CALL.REL.NOINC `($_ZN7cutlass13device_kernelIN5flash19enable_sm80_to_sm89INS1_16FlashAttnBwdSm80INS1_25CollectiveMainloopBwdSm80ILi2ELi2EN4cute5tupleIJNS5_1CILi128EEES8_NS7_ILi64EEEEEENS_10bfloat16_tEfNS_4arch4Sm80ELb0ELb0ELb1ELb0ELb1ELb0ELb0ELb0ELi2ELi4ELi4ELi4ELb0EEENS1_21CollectiveEpilogueBwdISA_SB_SD_Li256ELb0ELb0ELi2EEENS1_19SingleTileSchedulerILb0ELb0ELb0ELi128EEEEEEEEEvNT_6ParamsE$_ZZN4cuteplIJNS_1CILi0EEEEJS2_iEEEDaRKNS_15ArithmeticTupleIJDpT_EEERKNS3_IJDpT0_EEEENKUlDpRKT_E_clIJS2_iEEEDaSH_) ;  /* 0xffffed9000007944 */ /* 0x022fea0003c3ffff */
[----:B------:R-:W-:Y:S02]  /*10e60*/  MOV R10, 0x10e80 ;  /* 0x00010e80000a7802 */ /* 0x000fe40000000f00 */
[----:B-1---5:R-:W-:Y:S05]  /*10e70*/  CALL.REL.NOINC `($_ZN7cutlass13device_kernelIN5flash19enable_sm80_to_sm89INS1_16FlashAttnBwdSm80INS1_25CollectiveMainloopBwdSm80ILi2ELi2EN4cute5tupleIJNS5_1CILi128EEES8_NS7_ILi64EEEEEENS_10bfloat16_tEfNS_4arch4Sm80ELb0ELb0ELb1ELb0ELb1ELb0ELb0ELb0ELi2ELi4ELi4ELi4ELb0EEENS1_21CollectiveEpilogueBwdISA_SB_SD_Li256ELb0ELb0ELi2EEENS1_19SingleTileSchedulerILb0ELb0ELb0ELi128EEEEEEEEEvNT_6ParamsE$_ZZN4cuteplIJNS_1CILi0EEES2_EJS2_iEEEDaRKNS_15ArithmeticTupleIJDpT_EEERKNS3_IJDpT0_EEEENKUlDpRKT_E_clIJS2_iEEEDaSH_) ;  /* 0xffffede000007944 */ /* 0x022fea0003c3ffff */
[----:B-----5:R-:W-:Y:S01]  /*10e80*/  ISETP.GE.AND P2, PT, R2, R5, PT ;  /* 0x000000050200720c */ /* 0x020fe20003f46270 */
[----:B------:R-:W-:-:S12]  /*10e90*/  BSSY B0, `(.L_x_1005) ;  /* 0x0000056000007945 */ /* 0x000fd80003800000 */
[----:B------:R-:W-:Y:S05]  /*10ea0*/  @!P2 BRA `(.L_x_1006) ;  /* 0x000005400000a947 */ /* 0x000fea0003800000 */
[----:B------:R-:W-:Y:S01]  /*10eb0*/  IMAD.MOV.U32 R3, RZ, RZ, R15 ;  /* 0x000000ffff037224 */ /* 0x000fe200078e000f */
[----:B------:R-:W-:Y:S01]  /*10ec0*/  MOV R10, RZ ;  /* 0x000000ff000a7202 */ /* 0x000fe20000000f00 */
[----:B------:R-:W-:Y:S01]  /*10ed0*/  IMAD.MOV.U32 R2, RZ, RZ, R13 ;  /* 0x000000ffff027224 */ /* 0x000fe200078e000d */
[----:B------:R-:W-:Y:S02]  /*10ee0*/  MOV R8, 0x10f00 ;  /* 0x00010f0000087802 */ /* 0x000fe40000000f00 */
[----:B-1----:R-:W-:Y:S05]  /*10ef0*/  CALL.REL.NOINC `($_ZN7cutlass13device_kernelIN5flash19enable_sm80_to_sm89INS1_16FlashAttnBwdSm80INS1_25CollectiveMainloopBwdSm80ILi2ELi2EN4cute5tupleIJNS5_1CILi128EEES8_NS7_ILi64EEEEEENS_10bfloat16_tEfNS_4arch4Sm80ELb0ELb0ELb1ELb0ELb1ELb0ELb0ELb0ELi2ELi4ELi4ELi4ELb0EEENS1_21CollectiveEpilogueBwdISA_SB_SD_Li256ELb0ELb0ELi2EEENS1_19SingleTileSchedulerILb0ELb0ELb0ELi128EEEEEEEEEvNT_6ParamsE$_ZN4cute3eso3ESOILb0ELb0EJiiEEC2ERKiS4_) ;  /* 0xffff58f000007944 */ /* 0x002fea0003c3ffff */
        /* <DEDUP_REMOVED lines=79> */
.L_x_1006:
[----:B------:R-:W-:Y:S05]  /*113f0*/  BSYNC B0 ;  /* 0x0000000000007941 */ /* 0x000fea0003800000 */
.L_x_1005:
[----:B------:R2:W-:Y:S01]  /*11400*/  STL [R1+0x13ac], R4 ;  /* 0x0013ac0401007387 */ /* 0x0005e20000100800 */
[----:B------:R-:W-:Y:S05]  /*11410*/  @!P1 BRA `(.L_x_1007) ;  /* 0xfffff78000009947 */ /* 0x000fea000383ffff */
[----:B------:R-:W-:-:S04]  /*11420*/  MOV R53, 0x0 ;  /* 0x0000000000357802 */ /* 0x000fc80000000f00 */
[----:B------:R-:W-:Y:S05]  /*11430*/  RET.REL.NODEC R52 `(_ZN7cutlass13device_kernelIN5flash19enable_sm80_to_sm89INS1_16FlashAttnBwdSm80INS1_25CollectiveMainloopBwdSm80ILi2ELi2EN4cute5tupleIJNS5_1CILi128EEES8_NS7_ILi64EEEEEENS_10bfloat16_tEfNS_4arch4Sm80ELb0ELb0ELb1ELb0ELb1ELb0ELb0ELb0ELi2ELi4ELi4ELi4ELb0EEENS1_21CollectiveEpilogueBwdISA_SB_SD_Li256ELb0ELb0ELi2EEENS1_19SingleTileSchedulerILb0ELb0ELb0ELi128EEEEEEEEEvNT_6ParamsE) ;  /* 0xfffeebc034007950 */ /* 0x000fea0003c3ffff */
        .type           $_ZN7cutlass13device_kernelIN5flash19enable_sm80_to_sm89INS1_16FlashAttnBwdSm80INS1_25CollectiveMainloopBwdSm80ILi2ELi2EN4cute5tupleIJNS5_1CILi128EEES8_NS7_ILi64EEEEEENS_10bfloat16_tEfNS_4arch4Sm80ELb0ELb0ELb1ELb0ELb1ELb0ELb0ELb0ELi2ELi4ELi4ELi4ELb0EEENS1_21CollectiveEpilogueBwdISA_SB_SD_Li256ELb0ELb0ELi2EEENS1_19SingleTileSchedulerILb0ELb0ELb0ELi128EEEEEEEEEvNT_6ParamsE$_ZZN5flash25CollectiveMainloopBwdSm80ILi2ELi2EN4cute5tupleIJNS1_1CILi128EEES4_NS3_ILi64EEEEEEN7cutlass10bfloat16_tEfNS7_4arch4Sm80ELb0ELb0ELb1ELb0ELb1ELb0ELb0ELb0ELi2ELi4ELi4ELi4ELb0EE3mmaINS_16FlashAttnBwdSm80ISB_NS_21CollectiveEpilogueBwdIS6_S8_SA_Li256ELb0ELb0ELi2EEENS_19SingleTileSchedulerILb0ELb0ELb0ELi128EEEE13SharedStorageENS1_6TensorINS1_11ArrayEngineIfLm32EEENS1_6LayoutINS2_IJNS2_IJNS3_ILi2EEESO_EEESO_NS3_ILi4EEEEEENS2_IJNS2_IJNS3_ILi1EEESO_EEESQ_NS3_ILi8EEEEEEEEEEEEbRKNSB_6ParamsERT0_S12_iNS2_IJiiiEEERT_ENKUliT_E_clIZSC_ISJ_SX_EbS10_S12_S12_iS13_S15_EUlRS16_iE_EEDaiS16_,@function
        .size           $_ZN7cutlass13device_kernelIN5flash19enable_sm80_to_sm89INS1_16FlashAttnBwdSm80INS1_25CollectiveMainloopBwdSm80ILi2ELi2EN4cute5tupleIJNS5_1CILi128EEES8_NS7_ILi64EEEEEENS_10bfloat16_tEfNS_4arch4Sm80ELb0ELb0ELb1ELb0ELb1ELb0ELb0ELb0ELi2ELi4ELi4ELi4ELb0EEENS1_21CollectiveEpilogueBwdISA_SB_SD_Li256ELb0ELb0ELi2EEENS1_19SingleTileSchedulerILb0ELb0ELb0ELi128EEEEEEEEEvNT_6ParamsE$_ZZN5flash25CollectiveMainloopBwdSm80ILi2ELi2EN4cute5tupleIJNS1_1CILi128EEES4_NS3_ILi64EEEEEEN7cutlass10bfloat16_tEfNS7_4arch4Sm80ELb0ELb0ELb1ELb0ELb1ELb0ELb0ELb0ELi2ELi4ELi4ELi4ELb0EE3mmaINS_16FlashAttnBwdSm80ISB_NS_21CollectiveEpilogueBwdIS6_S8_SA_Li256ELb0ELb0ELi2EEENS_19SingleTileSchedulerILb0ELb0ELb0ELi128EEEE13SharedStorageENS1_6TensorINS1_11ArrayEngineIfLm32EEENS1_6LayoutINS2_IJNS2_IJNS3_ILi2EEESO_EEESO_NS3_ILi4EEEEEENS2_IJNS2_IJNS3_ILi1EEESO_EEESQ_NS3_ILi8EEEEEEEEEEEEbRKNSB_6ParamsERT0_S12_iNS2_IJiiiEEERT_ENKUliT_E_clIZSC_ISJ_SX_EbS10_S12_S12_iS13_S15_EUlRS16_iE_EEDaiS16_,($_ZN7cutlass13device_kernelIN5flash19enable_sm80_to_sm89INS1_16FlashAttnBwdSm80INS1_25CollectiveMainloopBwdSm80ILi2ELi2EN4cute5tupleIJNS5_1CILi128EEES8_NS7_ILi64EEEEEENS_10bfloat16_tEfNS_4arch4Sm80ELb0ELb0ELb1ELb0ELb1ELb0ELb0ELb0ELi2ELi4ELi4ELi4ELb0EEENS1_21CollectiveEpilogueBwdISA_SB_SD_Li256ELb0ELb0ELi2EEENS1_19SingleTileSchedulerILb0ELb0ELb0ELi128EEEEEEEEEvNT_6ParamsE$_ZZN5flash25CollectiveMainloopBwdSm80ILi2ELi2EN4cute5tupleIJNS1_1CILi128EEES4_NS3_ILi64EEEEEEN7cutlass10bfloat16_tEfNS7_4arch4Sm80ELb0ELb0ELb1ELb0ELb1ELb0ELb0ELb0ELi2ELi4ELi4ELi4ELb0EE3mmaINS_16FlashAttnBwdSm80ISB_NS_21CollectiveEpilogueBwdIS6_S8_SA_Li256ELb0ELb0ELi2EEENS_19SingleTileSchedulerILb0ELb0ELb0ELi128EEEE13SharedStorageENS1_6TensorINS1_11ArrayEngineIfLm32EEENS1_6LayoutINS2_IJNS2_IJNS3_ILi2EEESO_EEESO_NS3_ILi4EEEEEENS2_IJNS2_IJNS3_ILi1EEESO_EEESQ_NS3_ILi8EEEEEEEEEEEEbRKNSB_6ParamsERT0_S12_iNS2_IJiiiEEERT_ENKUliiE0_clEii - $_ZN7cutlass13device_kernelIN5flash19enable_sm80_to_sm89INS1_16FlashAttnBwdSm80INS1_25CollectiveMainloopBwdSm80ILi2ELi2EN4cute5tupleIJNS5_1CILi128EEES8_NS7_ILi64EEEEEENS_10bfloat16_tEfNS_4arch4Sm80ELb0ELb0ELb1ELb0ELb1ELb0ELb0ELb0ELi2ELi4ELi4ELi4ELb0EEENS1_21CollectiveEpilogueBwdISA_SB_SD_Li256ELb0ELb0ELi2EEENS1_19SingleTileSchedulerILb0ELb0ELb0ELi128EEEEEEEEEvNT_6ParamsE$_ZZN5flash25CollectiveMainloopBwdSm80ILi2ELi2EN4cute5tupleIJNS1_1CILi128EEES4_NS3_ILi64EEEEEEN7cutlass10bfloat16_tEfNS7_4arch4Sm80ELb0ELb0ELb1ELb0ELb1ELb0ELb0ELb0ELi2ELi4ELi4ELi4ELb0EE3mmaINS_16FlashAttnBwdSm80ISB_NS_21CollectiveEpilogueBwdIS6_S8_SA_Li256ELb0ELb0ELi2EEENS_19SingleTileSchedulerILb0ELb0ELb0ELi128EEEE13SharedStorageENS1_6TensorINS1_11ArrayEngineIfLm32EEENS1_6LayoutINS2_IJNS2_IJNS3_ILi2EEESO_EEESO_NS3_ILi4EEEEEENS2_IJNS2_IJNS3_ILi1EEESO_EEESQ_NS3_ILi8EEEEEEEEEEEEbRKNSB_6ParamsERT0_S12_iNS2_IJiiiEEERT_ENKUliT_E_clIZSC_ISJ_SX_EbS10_S12_S12_iS13_S15_EUlRS16_iE_EEDaiS16_)
$_ZN7cutlass13device_kernelIN5flash19enable_sm80_to_sm89INS1_16FlashAttnBwdSm80INS1_25CollectiveMainloopBwdSm80ILi2ELi2EN4cute5tupleIJNS5_1CILi128EEES8_NS7_ILi64EEEEEENS_10bfloat16_tEfNS_4arch4Sm80ELb0ELb0ELb1ELb0ELb1ELb0ELb0ELb0ELi2ELi4ELi4ELi4ELb0EEENS1_21CollectiveEpilogueBwdISA_SB_SD_Li256ELb0ELb0ELi2EEENS1_19SingleTileSchedulerILb0ELb0ELb0ELi128EEEEEEEEEvNT_6ParamsE$_ZZN5flash25CollectiveMainloopBwdSm80ILi2ELi2EN4cute5tupleIJNS1_1CILi128EEES4_NS3_ILi64EEEEEEN7cutlass10bfloat16_tEfNS7_4arch4Sm80ELb0ELb0ELb1ELb0ELb1ELb0ELb0ELb0ELi2ELi4ELi4ELi4ELb0EE3mmaINS_16FlashAttnBwdSm80ISB_NS_21CollectiveEpilogueBwdIS6_S8_SA_Li256ELb0ELb0ELi2EEENS_19SingleTileSchedulerILb0ELb0ELb0ELi128EEEE13SharedStorageENS1_6TensorINS1_11ArrayEngineIfLm32EEENS1_6LayoutINS2_IJNS2_IJNS3_ILi2EEESO_EEESO_NS3_ILi4EEEEEENS2_IJNS2_IJNS3_ILi1EEESO_EEESQ_NS3_ILi8EEEEEEEEEEEEbRKNSB_6ParamsERT0_S12_iNS2_IJiiiEEERT_ENKUliT_E_clIZSC_ISJ_SX_EbS10_S12_S12_iS13_S15_EUlRS16_iE_EEDaiS16_:
        /* <DEDUP_REMOVED lines=49> */
[----:B-1---5:R-:W-:Y:S05]  /*11750*/  CALL.REL.NOINC `($_ZN7cutlass13device_kernelIN5flash19enable_sm80_to_sm89INS1_16FlashAttnBwdSm80INS1_25CollectiveMainloopBwdSm80ILi2ELi2EN4cute5tupleIJNS5_1CILi128EEES8_NS7_ILi64EEEEEENS_10bfloat16_tEfNS_4arch4Sm80ELb0ELb0ELb1ELb0ELb1ELb0ELb0ELb0ELi2ELi4ELi4ELi4ELb0EEENS1_21CollectiveEpilogueBwdISA_SB_SD_Li256ELb0ELb0ELi2EEENS1_19SingleTileSchedulerILb0ELb0ELb0ELi128EEEEEEEEEvNT_6ParamsE$_ZN4cute8smem_ptrIPN7cutlass10bfloat16_tEECI1NS_12iter_adaptorIS3_S4_EEES3_) ;  /* 0xffff976000007944 */ /* 0x022fea0003c3ffff */
[----:B-1----:R1:W5:Y:S01]  /*11760*/  LDL.64 R2, [R1+0x758] ;  /* 0x0007580001027983 */ /* 0x0023620000100a00 */
[----:B------:R-:W-:-:S03]  /*11770*/  MOV R6, 0x11790 ;  /* 0x0001179000067802 */ /* 0x000fc60000000f00 */
[----:B-1---5:R-:W-:Y:S05]  /*11780*/  CALL.REL.NOINC `($_ZN7cutlass13device_kernelIN5flash19enable_sm80_to_sm89INS1_16FlashAttnBwdSm80INS1_25CollectiveMainloopBwdSm80ILi2ELi2EN4cute5tupleIJNS5_1CILi128EEES8_NS7_ILi64EEEEEENS_10bfloat16_tEfNS_4arch4Sm80ELb0ELb0ELb1ELb0ELb1ELb0ELb0ELb0ELi2ELi4ELi4ELi4ELb0EEENS1_21CollectiveEpilogueBwdISA_SB_SD_Li256ELb0ELb0ELi2EEENS1_19SingleTileSchedulerILb0ELb0ELb0ELi128EEEEEEEEEvNT_6ParamsE$_ZN4cute3eso3ESOILb1ELb0EJNS_14ComposedLayoutINS_7SwizzleILi3ELi3ELi3EEENS_1CILj0EEENS_6LayoutINS_5tupleIJNS8_IJNS5_ILi8EEENS5_ILi16EEEEEENS8_IJNS5_ILi64EEENS5_ILi1EEEEEEEEENS8_IJNS8_IJSC_NS5_ILi512EEEEEENS8_IJSD_NS5_ILi0EEEEEEEEEEEEENS_10ViewEngineINS_8smem_ptrIPN7cutlass10bfloat16_tEEEEEEEC2ERKSM_RKST_) ;  /* 0xffff5d1000007944 */ /* 0x022fea0003c3ffff */
[----:B-1----:R1:W5:Y:S01]  /*11790*/  LDL.64 R2, [R1+0x758] ;  /* 0x0007580001027983 */ /* 0x0023620000100a00 */
[----:B------:R-:W-:-:S03]  /*117a0*/  MOV R6, 0x117c0 ;  /* 0x000117c000067802 */ /* 0x000fc60000000f00 */
[----:B-1---5:R-:W-:Y:S05]  /*117b0*/  CALL.REL.NOINC `($_ZN7cutlass13device_kernelIN5flash19enable_sm80_to_sm89INS1_16FlashAttnBwdSm80INS1_25CollectiveMainloopBwdSm80ILi2ELi2EN4cute5tupleIJNS5_1CILi128EEES8_NS7_ILi64EEEEEENS_10bfloat16_tEfNS_4arch4Sm80ELb0ELb0ELb1ELb0ELb1ELb0ELb0ELb0ELi2ELi4ELi4ELi4ELb0EEENS1_21CollectiveEpilogueBwdISA_SB_SD_Li256ELb0ELb0ELi2EEENS1_19SingleTileSchedulerILb0ELb0ELb0ELi128EEEEEEEEEvNT_6ParamsE$_ZN4cute3eso3ESOILb1ELb0EJNS_14ComposedLayoutINS_7SwizzleILi3ELi3ELi3EEENS_1CILj0EEENS_6LayoutINS_5tupleIJNS8_IJNS8_IJNS5_ILi4EEENS5_ILi8EEEEEENS8_IJS9_NS5_ILi1EEEEEEEEENS8_IJNS8_IJNS5_ILi2EEESF_SF_EEENS8_IJSF_S9_EEEEEEEEENS8_IJNS8_IJNS8_IJSF_NS5_ILi64EEEEEENS8_IJNS5_ILi1024EEENS5_ILi0EEEEEEEEENS8_IJNS8_IJSC_NS5_ILi512EEESA_EEENS8_IJNS5_ILi4096EEENS5_ILi16EEEEEEEEEEEEEEEENS_10ViewEngineINS_8smem_ptrIPN7cutlass10bfloat16_tEEEEEEEC2ERKSY_RKS15_) ;  /* 0xffff5d8000007944 */ /* 0x022fea0003c3ffff */
[----:B------:R-:W-:Y:S01]  /*117c0*/  ULDC.64 UR4, c[0x0][0x118] ;  /* 0x0000460000047ab9 */ /* 0x000fe20000000a00 */
[----:B------:R2:W5:Y:S04]  /*117d0*/  LDL.64 R62, [R1+0x758] ;  /* 0x00075800013e7983 */ /* 0x0005680000100a00 */
[----:B-1----:R2:W5:Y:S01]  /*117e0*/  LD.E R3, [R60.64+0x8] ;  /* 0x000008043c037980 */ /* 0x002562000c101900 */
[----:B------:R-:W-:-:S02]  /*117f0*/  MOV R2, R25 ;  /* 0x0000001900027202 */ /* 0x000fc40000000f00 */
[----:B------:R-:W-:Y:S02]  /*11800*/  MOV R6, 0x11820 ;  /* 0x0001182000067802 */ /* 0x000fe40000000f00 */
[----:B--2--5:R-:W-:Y:S05]  /*11810*/  CALL.REL.NOINC `($_ZN7cutlass13device_kernelIN5flash19enable_sm80_to_sm89INS1_16FlashAttnBwdSm80INS1_25CollectiveMainloopBwdSm80ILi2ELi2EN4cute5tupleIJNS5_1CILi128EEES8_NS7_ILi64EEEEEENS_10bfloat16_tEfNS_4arch4Sm80ELb0ELb0ELb1ELb0ELb1ELb0ELb0ELb0ELi2ELi4ELi4ELi4ELb0EEENS1_21CollectiveEpilogueBwdISA_SB_SD_Li256ELb0ELb0ELi2EEENS1_19SingleTileSchedulerILb0ELb0ELb0ELi128EEEEEEEEEvNT_6ParamsE$_ZN4cute3eso3ESOILb0ELb1EJiNS_1CILi0EEEEEC2ERKiRKS3_) ;  /* 0xffff57b000007944 */ /* 0x024fea0003c3ffff */
[----:B------:R-:W2:Y:S01]  /*11820*/  LDL R8, [R1+0x758] ;  /* 0x0007580001087983 */ /* 0x000ea20000100800 */
[----:B------:R-:W-:Y:S01]  /*11830*/  ULDC.64 UR4, c[0x0][0x118] ;  /* 0x0000460000047ab9 */ /* 0x000fe20000000a00 */
[----:B------:R-:W-:Y:S01]  /*11840*/  IMAD.MOV.U32 R69, RZ, RZ, R25 ;  /* 0x000000ffff457224 */ /* 0x000fe200078e0019 */
[----:B-1----:R-:W-:Y:S01]  /*11850*/  MOV R2, R56 ;  /* 0x0000003800027202 */ /* 0x002fe20000000f00 */
[----:B--2---:R1:W-:Y:S04]  /*11860*/  STL [R1+0x11e8], R8 ;  /* 0x0011e80801007387 */ /* 0x0043e80000100800 */
[----:B------:R1:W5:Y:S01]  /*11870*/  LD.E R6, [R60.64+0x4] ;  /* 0x000004043c067980 */ /* 0x000362000c101900 */
[----:B------:R-:W-:-:S03]  /*11880*/  MOV R4, 0x118a0 ;  /* 0x000118a000047802 */ /* 0x000fc60000000f00 */
[----:B-1---5:R-:W-:Y:S05]  /*11890*/  CALL.REL.NOINC `($_ZN7cutlass13device_kernelIN5flash19enable_sm80_to_sm89INS1_16FlashAttnBwdSm80INS1_25CollectiveMainloopBwdSm80ILi2ELi2EN4cute5tupleIJNS5_1CILi128EEES8_NS7_ILi64EEEEEENS_10bfloat16_tEfNS_4arch4Sm80ELb0ELb0ELb1ELb0ELb1ELb0ELb0ELb0ELi2ELi4ELi4ELi4ELb0EEENS1_21CollectiveEpilogueBwdISA_SB_SD_Li256ELb0ELb0ELi2EEENS1_19SingleTileSchedulerILb0ELb0ELb0ELi128EEEEEEEEEvNT_6ParamsE$_ZN4cute3eso3ESOILb0ELb0EJiNS_5tupleIJiNS_1CILi0EEEEEEEEC2ERKiRKS5_) ;  /* 0xffff4e4000007944 */ /* 0x022fea0003c3ffff */
[----:B-1----:R1:W5:Y:S01]  /*118a0*/  LDL.64 R2, [R1+0x758] ;  /* 0x0007580001027983 */ /* 0x0023620000100a00 */
[----:B------:R-:W-:-:S02]  /*118b0*/  MOV R69, R25 ;  /* 0x0000001900457202 */ /* 0x000fc40000000f00 */
[----:B------:R-:W-:Y:S02]  /*118c0*/  MOV R6, 0x118e0 ;  /* 0x000118e000067802 */ /* 0x000fe40000000f00 */
[----:B-1---5:R-:W-:Y:S05]  /*118d0*/  CALL.REL.NOINC `($_ZN7cutlass13device_kernelIN5flash19enable_sm80_to_sm89INS1_16FlashAttnBwdSm80INS1_25CollectiveMainloopBwdSm80ILi2ELi2EN4cute5tupleIJNS5_1CILi128EEES8_NS7_ILi64EEEEEENS_10bfloat16_tEfNS_4arch4Sm80ELb0ELb0ELb1ELb0ELb1ELb0ELb0ELb0ELi2ELi4ELi4ELi4ELb0EEENS1_21CollectiveEpilogueBwdISA_SB_SD_Li256ELb0ELb0ELi2EEENS1_19SingleTileSchedulerILb0ELb0ELb0ELi128EEEEEEEEEvNT_6ParamsE$_ZN4cute3eso3ESOILb0ELb1EJNS_5tupleIJiNS2_IJiNS_1CILi0EEEEEEEEENS2_IJNS_10UnderscoreENS2_IJS7_S7_EEEEEEEEC2ERKS6_RKS9_) ;  /* 0xffff548000007944 */ /* 0x022fea0003c3ffff */
[----:B------:R-:W2:Y:S01]  /*118e0*/  LDL.64 R8, [R1+0x758] ;  /* 0x0007580001087983 */ /* 0x000ea20000100a00 */
[----:B-1----:R-:W-:Y:S02]  /*118f0*/  MOV R2, R59 ;  /* 0x0000003b00027202 */ /* 0x002fe40000000f00 */
[----:B------:R-:W-:Y:S01]  /*11900*/  MOV R4, 0x11940 ;  /* 0x0001194000047802 */ /* 0x000fe20000000f00 */
[----:B--2---:R1:W-:Y:S04]  /*11910*/  STL [R1+0x11ec], R8 ;  /* 0x0011ec0801007387 */ /* 0x0043e80000100800 */
[----:B------:R1:W-:Y:S02]  /*11920*/  STL [R1+0x11f0], R9 ;  /* 0x0011f00901007387 */ /* 0x0003e40000100800 */
[----:B-1----:R-:W-:Y:S05]  /*11930*/  CALL.REL.NOINC `($_ZN7cutlass13device_kernelIN5flash19enable_sm80_to_sm89INS1_16FlashAttnBwdSm80INS1_25CollectiveMainloopBwdSm80ILi2ELi2EN4cute5tupleIJNS5_1CILi128EEES8_NS7_ILi64EEEEEENS_10bfloat16_tEfNS_4arch4Sm80ELb0ELb0ELb1ELb0ELb1ELb0ELb0ELb0ELi2ELi4ELi4ELi4ELb0EEENS1_21CollectiveEpilogueBwdISA_SB_SD_Li256ELb0ELb0ELi2EEENS1_19SingleTileSchedulerILb0ELb0ELb0ELi128EEEEEEEEEvNT_6ParamsE$_ZZN4cute4diceINS_5tupleIJNS1_IJiNS1_IJiNS_1CILi0EEEEEEEEENS1_IJNS_10UnderscoreENS1_IJS6_S6_EEEEEEEEES9_EEDaRKT_RKT0_ENKUlRKT_RKT0_E_clIS5_S5_EEDaSI_SL_) ;  /* 0xffffaa2000007944 */ /* 0x002fea0003c3ffff */
[----:B------:R2:W-:Y:S01]  /*11940*/  STL.64 [R1+0x758], R2 ;  /* 0x0007580201007387 */ /* 0x0005e20000100a00 */
[----:B------:R-:W-:Y:S02]  /*11950*/  MOV R69, R25 ;  /* 0x0000001900457202 */ /* 0x000fe40000000f00 */
[----:B------:R-:W-:-:S02]  /*11960*/  MOV R8, 0x11980 ;  /* 0x0001198000087802 */ /* 0x000fc40000000f00 */
[----:B-12---:R-:W-:Y:S05]  /*11970*/  CALL.REL.NOINC `($_ZN7cutlass13device_kernelIN5flash19enable_sm80_to_sm89INS1_16FlashAttnBwdSm80INS1_25CollectiveMainloopBwdSm80ILi2ELi2EN4cute5tupleIJNS5_1CILi128EEES8_NS7_ILi64EEEEEENS_10bfloat16_tEfNS_4arch4Sm80ELb0ELb0ELb1ELb0ELb1ELb0ELb0ELb0ELi2ELi4ELi4ELi4ELb0EEENS1_21CollectiveEpilogueBwdISA_SB_SD_Li256ELb0ELb0ELi2EEENS1_19SingleTileSchedulerILb0ELb0ELb0ELi128EEEEEEEEEvNT_6ParamsE$_ZZN4cute12filter_tupleINS_5tupleIJNS1_IJiNS1_IJiNS_1CILi0EEEEEEEEENS1_IJNS_10UnderscoreENS1_IJS6_S6_EEEEEEEEES9_ZNS_4diceIS9_S9_EEDaRKT_RKT0_EUlRKT_RKT0_E_EEDaSD_SG_OT1_ENKUlDpSJ_E_clIJNS1_IJiiS3_EEENS1_IJEEEEEEDaSQ_) ;  /* 0xffff97b000007944 */ /* 0x006fea0003c3ffff */
[----:B------:R-:W-:Y:S02]  /*11980*/  MOV R92, 0x119a0 ;  /* 0x000119a0005c7802 */ /* 0x000fe40000000f00 */
[----:B-12--5:R-:W-:Y:S05]  /*11990*/  CALL.REL.NOINC `($_ZN7cutlass13device_kernelIN5flash19enable_sm80_to_sm89INS1_16FlashAttnBwdSm80INS1_25CollectiveMainloopBwdSm80ILi2ELi2EN4cute5tupleIJNS5_1CILi128EEES8_NS7_ILi64EEEEEENS_10bfloat16_tEfNS_4arch4Sm80ELb0ELb0ELb1ELb0ELb1ELb0ELb0ELb0ELi2ELi4ELi4ELi4ELb0EEENS1_21CollectiveEpilogueBwdISA_SB_SD_Li256ELb0ELb0ELi2EEENS1_19SingleTileSchedulerILb0ELb0ELb0ELi128EEEEEEEEEvNT_6ParamsE$_ZZN4cute7idx2crdINS_5tupleIJiiNS_1CILi0EEEEEENS1_IJNS1_IJNS2_ILi4EEENS2_ILi8EEEEEES5_NS2_ILi1EEEEEEEEDaRKT_RKT0_ENKUlRKT_RKT0_E_clIiS7_EEDaSI_SL_) ;  /* 0xffffd9d000007944 */ /* 0x026fea0003c3ffff */
[----:B------:R-:W-:Y:S02]  /*119a0*/  MOV R2, 0x119c0 ;  /* 0x000119c000027802 */ /* 0x000fe40000000f00 */
[----:B-1----:R-:W-:Y:S05]  /*119b0*/  CALL.REL.NOINC `($_ZN7cutlass13device_kernelIN5flash19enable_sm80_to_sm89INS1_16FlashAttnBwdSm80INS1_25CollectiveMainloopBwdSm80ILi2ELi2EN4cute5tupleIJNS5_1CILi128EEES8_NS7_ILi64EEEEEENS_10bfloat16_tEfNS_4arch4Sm80ELb0ELb0ELb1ELb0ELb1ELb0ELb0ELb0ELi2ELi4ELi4ELi4ELb0EEENS1_21CollectiveEpilogueBwdISA_SB_SD_Li256ELb0ELb0ELi2EEENS1_19SingleTileSchedulerILb0ELb0ELb0ELi128EEEEEEEEEvNT_6ParamsE$_ZZN4cute7idx2crdINS_5tupleIJiiNS_1CILi0EEEEEENS1_IJNS1_IJNS2_ILi4EEENS2_ILi8EEEEEES5_NS2_ILi1EEEEEEEEDaRKT_RKT0_ENKUlRKT_RKT0_E_clIiS5_EEDaSI_SL_) ;  /* 0xffffd98000007944 */ /* 0x002fea0003c3ffff */
[----:B------:R1:W-:Y:S01]  /*119c0*/  STL [R1+0x758], R6 ;  /* 0x0007580601007387 */ /* 0x0003e20000100800 */
[----:B------:R-:W-:-:S02]  /*119d0*/  MOV R2, R25 ;  /* 0x0000001900027202 */ /* 0x000fc40000000f00 */
[----:B------:R-:W-:Y:S02]  /*119e0*/  MOV R92, 0x11a00 ;  /* 0x00011a00005c7802 */ /* 0x000fe40000000f00 */
[----:B-1----:R-:W-:Y:S05]  /*119f0*/  CALL.REL.NOINC `($_ZN7cutlass13device_kernelIN5flash19enable_sm80_to_sm89INS1_16FlashAttnBwdSm80INS1_25CollectiveMainloopBwdSm80ILi2ELi2EN4cute5tupleIJNS5_1CILi128EEES8_NS7_ILi64EEEEEENS_10bfloat16_tEfNS_4arch4Sm80ELb0ELb0ELb1ELb0ELb1ELb0ELb0ELb0ELi2ELi4ELi4ELi4ELb0EEENS1_21CollectiveEpilogueBwdISA_SB_SD_Li256ELb0ELb0ELi2EEENS1_19SingleTileSchedulerILb0ELb0ELb0ELi128EEEEEEEEEvNT_6ParamsE$_ZZN4cute9transformINS_5tupleIJiiNS_1CILi0EEEEEENS1_IJNS1_IJNS2_ILi4EEENS2_ILi8EEEEEES5_NS2_ILi1EEEEEEZNS_7idx2crdIS4_S9_EEDaRKT_RKT0_EUlRKT_RKT0_E_EEDaSD_SG_OT1_ENKUlDpSJ_E_clIJNS1_IJiiEEEiS3_EEEDaSQ_) ;  /* 0xffffe0e000007944 */ /* 0x002fea0003c3ffff */
[----:B------:R-:W-:Y:S02]  /*11a00*/  MOV R6, 0x11a20 ;  /* 0x00011a2000067802 */ /* 0x000fe40000000f00 */
[----:B--2--5:R-:W-:Y:S05]  /*11a10*/  CALL.REL.NOINC `($_ZN7cutlass13device_kernelIN5flash19enable_sm80_to_sm89INS1_16FlashAttnBwdSm80INS1_25CollectiveMainloopBwdSm80ILi2ELi2EN4cute5tupleIJNS5_1CILi128EEES8_NS7_ILi64EEEEEENS_10bfloat16_tEfNS_4arch4Sm80ELb0ELb0ELb1ELb0ELb1ELb0ELb0ELb0ELi2ELi4ELi4ELi4ELb0EEENS1_21CollectiveEpilogueBwdISA_SB_SD_Li256ELb0ELb0ELi2EEENS1_19SingleTileSchedulerILb0ELb0ELb0ELi128EEEEEEEEEvNT_6ParamsE$_ZZN4cute13to_mixed_bitsINS_5tupleIJNS1_IJNS_1CILi4EEENS2_ILi8EEEEEES3_NS2_ILi1EEEEEENS1_IJNS1_IJNS2_ILi0EEENS2_ILi64EEEEEES8_S8_EEENS1_IJNS1_IJiiEEEiS8_EEEEEDaRKT_RKT0_RKT1_ENKUlRKT_RKT0_RKT1_E_clIS5_SA_SC_EEDaSP_SS_SV_) ;  /* 0xffffa29000007944 */ /* 0x024fea0003c3ffff */
[----:B------:R-:W-:Y:S02]  /*11a20*/  MOV R2, 0x11a40 ;  /* 0x00011a4000027802 */ /* 0x000fe40000000f00 */
[----:B------:R-:W-:Y:S05]  /*11a30*/  CALL.REL.NOINC `($_ZN7cutlass13device_kernelIN5flash19enable_sm80_to_sm89INS1_16FlashAttnBwdSm80INS1_25CollectiveMainloopBwdSm80ILi2ELi2EN4cute5tupleIJNS5_1CILi128EEES8_NS7_ILi64EEEEEENS_10bfloat16_tEfNS_4arch4Sm80ELb0ELb0ELb1ELb0ELb1ELb0ELb0ELb0ELi2ELi4ELi4ELi4ELb0EEENS1_21CollectiveEpilogueBwdISA_SB_SD_Li256ELb0ELb0ELi2EEENS1_19SingleTileSchedulerILb0ELb0ELb0ELi128EEEEEEEEEvNT_6ParamsE$_ZZN4cute13to_mixed_bitsINS_5tupleIJNS1_IJNS_1CILi4EEENS2_ILi8EEEEEES3_NS2_ILi1EEEEEENS1_IJNS1_IJNS2_ILi0EEENS2_ILi64EEEEEES8_S8_EEENS1_IJNS1_IJiiEEEiS8_EEEEEDaRKT_RKT0_RKT1_ENKUlDpRKT_E_clIJNS_9MixedBitsILj0ELj448EEENS2_ILj0EEESV_EEEDaSQ_) ;  /* 0xffffa24000007944 */ /* 0x000fea0003c3ffff */
        /* <DEDUP_REMOVED lines=21> */
[----:B-1----:R-:W-:Y:S05]  /*11b90*/  CALL.REL.NOINC `($_ZN7cutlass13device_kernelIN5flash19enable_sm80_to_sm89INS1_16FlashAttnBwdSm80INS1_25CollectiveMainloopBwdSm80ILi2ELi2EN4cute5tupleIJNS5_1CILi128EEES8_NS7_ILi64EEEEEENS_10bfloat16_tEfNS_4arch4Sm80ELb0ELb0ELb1ELb0ELb1ELb0ELb0ELb0ELi2ELi4ELi4ELi4ELb0EEENS1_21CollectiveEpilogueBwdISA_SB_SD_Li256ELb0ELb0ELi2EEENS1_19SingleTileSchedulerILb0ELb0ELb0ELi128EEEEEEEEEvNT_6ParamsE$_ZN4cute3eso3ESOILb0ELb0EJiiiEEC2ERKiS4_S4_) ;  /* 0xffff4f2000007944 */ /* 0x002fea0003c3ffff */
[----:B------:R2:W5:Y:S04]  /*11ba0*/  LDL R5, [R1+0x760] ;  /* 0x0007600001057983 */ /* 0x0005680000100800 */
[----:B-1----:R2:W5:Y:S01]  /*11bb0*/  LDL.64 R2, [R1+0x758] ;  /* 0x0007580001027983 */ /* 0x0025620000100a00 */
[----:B------:R-:W-:Y:S02]  /*11bc0*/  MOV R69, R25 ;  /* 0x0000001900457202 */ /* 0x000fe40000000f00 */
[----:B------:R-:W-:Y:S02]  /*11bd0*/  MOV R6, 0x11bf0 ;  /* 0x00011bf000067802 */ /* 0x000fe40000000f00 */
[----:B--2--5:R-:W-:Y:S05]  /*11be0*/  CALL.REL.NOINC `($_ZN7cutlass13device_kernelIN5flash19enable_sm80_to_sm89INS1_16FlashAttnBwdSm80INS1_25CollectiveMainloopBwdSm80ILi2ELi2EN4cute5tupleIJNS5_1CILi128EEES8_NS7_ILi64EEEEEENS_10bfloat16_tEfNS_4arch4Sm80ELb0ELb0ELb1ELb0ELb1ELb0ELb0ELb0ELi2ELi4ELi4ELi4ELb0EEENS1_21CollectiveEpilogueBwdISA_SB_SD_Li256ELb0ELb0ELi2EEENS1_19SingleTileSchedulerILb0ELb0ELb0ELi128EEEEEEEEEvNT_6ParamsE$_ZN4cute3eso3ESOILb1ELb0EJNS_1CILi1EEENS_5tupleIJiiiEEENS2_ILi64EEENS4_IJNS2_ILi72EEENS2_ILi144EEENS2_ILi288EEEEEENS2_ILi512EEEEEC2ERKS3_RKS5_RKS6_RKSA_RKSB_) ;  /* 0xffff5db000007944 */ /* 0x024fea0003c3ffff */
[----:B-1----:R1:W5:Y:S04]  /*11bf0*/  LDL R5, [R1+0x760] ;  /* 0x0007600001057983 */ /* 0x0023680000100800 */
[----:B------:R1:W5:Y:S01]  /*11c00*/  LDL.64 R2, [R1+0x758] ;  /* 0x0007580001027983 */ /* 0x0003620000100a00 */
[----:B------:R-:W-:-:S02]  /*11c10*/  MOV R69, R25 ;  /* 0x0000001900457202 */ /* 0x000fc40000000f00 */
[----:B------:R-:W-:Y:S02]  /*11c20*/  MOV R6, 0x11c40 ;  /* 0x00011c4000067802 */ /* 0x000fe40000000f00 */
[----:B-1---5:R-:W-:Y:S05]  /*11c30*/  CALL.REL.NOINC `($_ZN7cutlass13device_kernelIN5flash19enable_sm80_to_sm89INS1_16FlashAttnBwdSm80INS1_25CollectiveMainloopBwdSm80ILi2ELi2EN4cute5tupleIJNS5_1CILi128EEES8_NS7_ILi64EEEEEENS_10bfloat16_tEfNS_4arch4Sm80ELb0ELb0ELb1ELb0ELb1ELb0ELb0ELb0ELi2ELi4ELi4ELi4ELb0EEENS1_21CollectiveEpilogueBwdISA_SB_SD_Li256ELb0ELb0ELi2EEENS1_19SingleTileSchedulerILb0ELb0ELb0ELi128EEEEEEEEEvNT_6ParamsE$_ZN4cute5tupleIJNS0_IJNS_1CILi8EEENS0_IJNS1_ILi2EEES3_S3_EEENS1_ILi1EEES4_S5_EEENS0_IJS5_NS0_IJiiiEEENS1_ILi64EEENS0_IJNS1_ILi72EEENS1_ILi144EEENS1_ILi288EEEEEENS1_ILi512EEEEEEEEC2ERKS6_RKSE_) ;  /* 0xffff8f0000007944 */ /* 0x022fea0003c3ffff */
[----:B------:R1:W5:Y:S04]  /*11c40*/  LDL R5, [R1+0x760] ;  /* 0x0007600001057983 */ /* 0x0003680000100800 */
[----:B------:R1:W5:Y:S01]  /*11c50*/  LDL.64 R2, [R1+0x758] ;  /* 0x0007580001027983 */ /* 0x0003620000100a00 */
[----:B------:R-:W-:-:S03]  /*11c60*/  MOV R4, 0x11c80 ;  /* 0x00011c8000047802 */ /* 0x000fc60000000f00 */
[----:B-1---5:R-:W-:Y:S05]  /*11c70*/  CALL.REL.NOINC `($_ZN7cutlass13device_kernelIN5flash19enable_sm80_to_sm89INS1_16FlashAttnBwdSm80INS1_25CollectiveMainloopBwdSm80ILi2ELi2EN4cute5tupleIJNS5_1CILi128EEES8_NS7_ILi64EEEEEENS_10bfloat16_tEfNS_4arch4Sm80ELb0ELb0ELb1ELb0ELb1ELb0ELb0ELb0ELi2ELi4ELi4ELi4ELb0EEENS1_21CollectiveEpilogueBwdISA_SB_SD_Li256ELb0ELb0ELi2EEENS1_19SingleTileSchedulerILb0ELb0ELb0ELi128EEEEEEEEEvNT_6ParamsE$_ZZN4cute7flattenINS_5tupleIJNS_1CILi1EEENS1_IJiiiEEENS2_ILi64EEENS1_IJNS2_ILi72EEENS2_ILi144EEENS2_ILi288EEEEEENS2_ILi512EEEEEEEEDaRKT_ENKUlRKT_E_clIS4_EEDaSH_) ;  /* 0xffffd23000007944 */ /* 0x022fea0003c3ffff */
[----:B------:R1:W-:Y:S01]  /*11c80*/  STL.64 [R1+0x758], R2 ;  /* 0x0007580201007387 */ /* 0x0003e20000100a00 */
[----:B------:R-:W-:Y:S02]  /*11c90*/  MOV R69, R25 ;  /* 0x0000001900457202 */ /* 0x000fe40000000f00 */
[----:B------:R-:W-:Y:S01]  /*11ca0*/  MOV R4, 0x11cd0 ;  /* 0x00011cd000047802 */ /* 0x000fe20000000f00 */
[----:B------:R1:W-:Y:S04]  /*11cb0*/  STL [R1+0x760], R5 ;  /* 0x0007600501007387 */ /* 0x0003e80000100800 */
[----:B-1----:R-:W-:Y:S05]  /*11cc0*/  CALL.REL.NOINC `($_ZN7cutlass13device_kernelIN5flash19enable_sm80_to_sm89INS1_16FlashAttnBwdSm80INS1_25CollectiveMainloopBwdSm80ILi2ELi2EN4cute5tupleIJNS5_1CILi128EEES8_NS7_ILi64EEEEEENS_10bfloat16_tEfNS_4arch4Sm80ELb0ELb0ELb1ELb0ELb1ELb0ELb0ELb0ELi2ELi4ELi4ELi4ELb0EEENS1_21CollectiveEpilogueBwdISA_SB_SD_Li256ELb0ELb0ELi2EEENS1_19SingleTileSchedulerILb0ELb0ELb0ELi128EEEEEEEEEvNT_6ParamsE$_ZZN4cute12filter_tupleINS_5tupleIJNS_1CILi1EEENS1_IJiiiEEENS2_ILi64EEENS1_IJNS2_ILi72EEENS2_ILi144EEENS2_ILi288EEEEEENS2_ILi512EEEEEEZNS_7flattenISB_EEDaRKT_EUlRKT_E_EEDaSF_OT0_ENKUlDpSI_E_clIJNS1_IJS3_EEES4_NS1_IJS5_EEES9_NS1_IJSA_EEEEEEDaSM_) ;  /* 0xffff9af000007944 */ /* 0x002fea0003c3ffff */
[----:B------:R-:W-:Y:S02]  /*11cd0*/  MOV R69, R25 ;  /* 0x0000001900457202 */ /* 0x000fe40000000f00 */
[----:B------:R-:W-:-:S02]  /*11ce0*/  MOV R6, 0x11d00 ;  /* 0x00011d0000067802 */ /* 0x000fc40000000f00 */
[----:B--2--5:R-:W-:Y:S05]  /*11cf0*/  CALL.REL.NOINC `($_ZN7cutlass13device_kernelIN5flash19enable_sm80_to_sm89INS1_16FlashAttnBwdSm80INS1_25CollectiveMainloopBwdSm80ILi2ELi2EN4cute5tupleIJNS5_1CILi128EEES8_NS7_ILi64EEEEEENS_10bfloat16_tEfNS_4arch4Sm80ELb0ELb0ELb1ELb0ELb1ELb0ELb0ELb0ELi2ELi4ELi4ELi4ELb0EEENS1_21CollectiveEpilogueBwdISA_SB_SD_Li256ELb0ELb0ELi2EEENS1_19SingleTileSchedulerILb0ELb0ELb0ELi128EEEEEEEEEvNT_6ParamsE$_ZN4cute3eso3ESOILb0ELb1EJiNS_1CILi72EEENS2_ILi512EEEEEC2ERKiRKS3_RKS4_) ;  /* 0xffff544000007944 */ /* 0x024fea0003c3ffff */
[----:B-1----:R-:W2:Y:S01]  /*11d00*/  LDL R4, [R1+0x758] ;  /* 0x0007580001047983 */ /* 0x002ea20000100800 */
[----:B------:R-:W-:Y:S01]  /*11d10*/  IMAD.MOV.U32 R5, RZ, RZ, R3 ;  /* 0x000000ffff057224 */ /* 0x000fe200078e0003 */
[----:B------:R-:W-:Y:S01]  /*11d20*/  MOV R69, R25 ;  /* 0x0000001900457202 */ /* 0x000fe20000000f00 */
[----:B------:R-:W-:Y:S01]  /*11d30*/  IMAD.MOV.U32 R85, RZ, RZ, R58 ;  /* 0x000000ffff557224 */ /* 0x000fe200078e003a */
[----:B------:R-:W-:Y:S01]  /*11d40*/  MOV R6, 0x11d70 ;  /* 0x00011d7000067802 */ /* 0x000fe20000000f00 */
[----:B--2---:R1:W-:Y:S04]  /*11d50*/  STL [R1+0x790], R4 ;  /* 0x0007900401007387 */ /* 0x0043e80000100800 */
[----:B-1----:R-:W-:Y:S05]  /*11d60*/  CALL.REL.NOINC `($_ZN7cutlass13device_kernelIN5flash19enable_sm80_to_sm89INS1_16FlashAttnBwdSm80INS1_25CollectiveMainloopBwdSm80ILi2ELi2EN4cute5tupleIJNS5_1CILi128EEES8_NS7_ILi64EEEEEENS_10bfloat16_tEfNS_4arch4Sm80ELb0ELb0ELb1ELb0ELb1ELb0ELb0ELb0ELi2ELi4ELi4ELi4ELb0EEENS1_21CollectiveEpilogueBwdISA_SB_SD_Li256ELb0ELb0ELi2EEENS1_19SingleTileSchedulerILb0ELb0ELb0ELi128EEEEEEEEEvNT_6ParamsE$_ZN4cute3eso3ESOILb0ELb0EJiiNS_1CILi72EEENS2_ILi512EEEEEC2ERKiS7_RKS3_RKS4_) ;  /* 0xffff4c6000007944 */ /* 0x002fea0003c3ffff */
        /* <DEDUP_REMOVED lines=8> */
[----:B-1----:R-:W-:Y:S05]  /*11df0*/  CALL.REL.NOINC `($_ZN7cutlass13device_kernelIN5flash19enable_sm80_to_sm89INS1_16FlashAttnBwdSm80INS1_25CollectiveMainloopBwdSm80ILi2ELi2EN4cute5tupleIJNS5_1CILi128EEES8_NS7_ILi64EEEEEENS_10bfloat16_tEfNS_4arch4Sm80ELb0ELb0ELb1ELb0ELb1ELb0ELb0ELb0ELi2ELi4ELi4ELi4ELb0EEENS1_21CollectiveEpilogueBwdISA_SB_SD_Li256ELb0ELb0ELi2EEENS1_19SingleTileSchedulerILb0ELb0ELb0ELi128EEEEEEEEEvNT_6ParamsE$_ZN4cute3eso3ESOILb0ELb0EJiiiNS_1CILi72EEENS2_ILi512EEEEEC2ERKiS7_S7_RKS3_RKS4_) ;  /* 0xffff4eb000007944 */ /* 0x002fea0003c3ffff */
        /* <DEDUP_REMOVED lines=10> */
[----:B-1----:R-:W-:Y:S05]  /*11ea0*/  CALL.REL.NOINC `($_ZN7cutlass13device_kernelIN5flash19enable_sm80_to_sm89INS1_16FlashAttnBwdSm80INS1_25CollectiveMainloopBwdSm80ILi2ELi2EN4cute5tupleIJNS5_1CILi128EEES8_NS7_ILi64EEEEEENS_10bfloat16_tEfNS_4arch4Sm80ELb0ELb0ELb1ELb0ELb1ELb0ELb0ELb0ELi2ELi4ELi4ELi4ELb0EEENS1_21CollectiveEpilogueBwdISA_SB_SD_Li256ELb0ELb0ELi2EEENS1_19SingleTileSchedulerILb0ELb0ELb0ELi128EEEEEEEEEvNT_6ParamsE$_ZN4cute3eso3ESOILb1ELb0EJNS_1CILi1EEEiiiNS2_ILi72EEENS2_ILi512EEEEEC2ERKS3_RKiSA_SA_RKS4_RKS5_) ;  /* 0xffff5d0000007944 */ /* 0x002fea0003c3ffff */
[----:B-1----:R1:W5:Y:S04]  /*11eb0*/  LDL R5, [R1+0x778] ;  /* 0x0007780001057983 */ /* 0x0023680000100800 */
[----:B------:R1:W5:Y:S01]  /*11ec0*/  LDL.64 R2, [R1+0x770] ;  /* 0x0007700001027983 */ /* 0x0003620000100a00 */
[----:B------:R-:W-:-:S02]  /*11ed0*/  MOV R4, R24 ;  /* 0x0000001800047202 */ /* 0x000fc40000000f00 */
[----:B------:R-:W-:Y:S02]  /*11ee0*/  MOV R6, 0x11f00 ;  /* 0x00011f0000067802 */ /* 0x000fe40000000f00 */
[----:B-1---5:R-:W-:Y:S05]  /*11ef0*/  CALL.REL.NOINC `($_ZN7cutlass13device_kernelIN5flash19enable_sm80_to_sm89INS1_16FlashAttnBwdSm80INS1_25CollectiveMainloopBwdSm80ILi2ELi2EN4cute5tupleIJNS5_1CILi128EEES8_NS7_ILi64EEEEEENS_10bfloat16_tEfNS_4arch4Sm80ELb0ELb0ELb1ELb0ELb1ELb0ELb0ELb0ELi2ELi4ELi4ELi4ELb0EEENS1_21CollectiveEpilogueBwdISA_SB_SD_Li256ELb0ELb0ELi2EEENS1_19SingleTileSchedulerILb0ELb0ELb0ELi128EEEEEEEEEvNT_6ParamsE$_ZN4cute5tupleIJNS0_IJNS_1CILi8EEENS1_ILi2EEES3_S3_S2_S3_EEENS0_IJNS1_ILi1EEEiiiNS1_ILi72EEENS1_ILi512EEEEEEEEC2ERKS4_RKS8_) ;  /* 0xffff8c9000007944 */ /* 0x022fea0003c3ffff */
        /* <DEDUP_REMOVED lines=11> */
[----:B-1----:R-:W-:Y:S05]  /*11fb0*/  CALL.REL.NOINC `($_ZN7cutlass13device_kernelIN5flash19enable_sm80_to_sm89INS1_16FlashAttnBwdSm80INS1_25CollectiveMainloopBwdSm80ILi2ELi2EN4cute5tupleIJNS5_1CILi128EEES8_NS7_ILi64EEEEEENS_10bfloat16_tEfNS_4arch4Sm80ELb0ELb0ELb1ELb0ELb1ELb0ELb0ELb0ELi2ELi4ELi4ELi4ELb0EEENS1_21CollectiveEpilogueBwdISA_SB_SD_Li256ELb0ELb0ELi2EEENS1_19SingleTileSchedulerILb0ELb0ELb0ELi128EEEEEEEEEvNT_6ParamsE$_ZZN4cute6detail16composition_implINS_5tupleIJNS_1CILi8EEENS3_ILi2EEES5_S5_S4_S5_EEENS2_IJNS3_ILi1EEEiiiNS3_ILi72EEENS3_ILi512EEEEEENS2_IJNS2_IJS5_S5_S5_EEES5_NS3_ILi4EEEEEENS2_IJNS2_IJS7_S9_S4_EEENS3_ILi4096EEENS3_ILi16EEEEEEEEDaRKT_RKT0_RKT1_RKT2_ENKUlRKT_RKT0_E_clISB_SE_EEDaSW_SZ_) ;  /* 0xffffb8d000007944 */ /* 0x002fea0003c3ffff */
[----:B------:R-:W-:Y:S01]  /*11fc0*/  IMAD.MOV.U32 R4, RZ, RZ, R52 ;  /* 0x000000ffff047224 */ /* 0x000fe200078e0034 */
[----:B------:R-:W-:Y:S01]  /*11fd0*/  MOV R68, R14 ;  /* 0x0000000e00447202 */ /* 0x000fe20000000f00 */
[----:B------:R-:W-:Y:S01]  /*11fe0*/  IMAD.MOV.U32 R5, RZ, RZ, R15 ;  /* 0x000000ffff057224 */ /* 0x000fe200078e000f */
[----:B------:R-:W-:Y:S02]  /*11ff0*/  MOV R3, R7 ;  /* 0x0000000700037202 */ /* 0x000fe40000000f00 */
[----:B------:R-:W-:Y:S02]  /*12000*/  MOV R72, 0x12020 ;  /* 0x0001202000487802 */ /* 0x000fe40000000f00 */
[----:B-1---5:R-:W-:Y:S05]  /*12010*/  CALL.REL.NOINC `($_ZN7cutlass13device_kernelIN5flash19enable_sm80_to_sm89INS1_16FlashAttnBwdSm80INS1_25CollectiveMainloopBwdSm80ILi2ELi2EN4cute5tupleIJNS5_1CILi128EEES8_NS7_ILi64EEEEEENS_10bfloat16_tEfNS_4arch4Sm80ELb0ELb0ELb1ELb0ELb1ELb0ELb0ELb0ELi2ELi4ELi4ELi4ELb0EEENS1_21CollectiveEpilogueBwdISA_SB_SD_Li256ELb0ELb0ELi2EEENS1_19SingleTileSchedulerILb0ELb0ELb0ELi128EEEEEEEEEvNT_6ParamsE$_ZZN4cute6detail16composition_implINS_5tupleIJNS_1CILi8EEENS3_ILi2EEES5_S5_S4_S5_EEENS2_IJNS3_ILi1EEEiiiNS3_ILi72EEENS3_ILi512EEEEEENS2_IJNS2_IJS5_S5_S5_EEES5_NS3_ILi4EEEEEENS2_IJNS2_IJS7_S9_S4_EEENS3_ILi4096EEENS3_ILi16EEEEEEEEDaRKT_RKT0_RKT1_RKT2_ENKUlRKT_RKT0_E_clISC_SG_EEDaSW_SZ_) ;  /* 0xffffb98000007944 */ /* 0x022fea0003c3ffff */
[----:B-----5:R2:W-:Y:S01]  /*12020*/  STL.64 [R1+0x770], R2 ;  /* 0x0007700201007387 */ /* 0x0205e20000100a00 */
[----:B------:R-:W-:-:S03]  /*12030*/  MOV R4, 0x12050 ;  /* 0x0001205000047802 */ /* 0x000fc60000000f00 */
[----:B-12---:R-:W-:Y:S05]  /*12040*/  CALL.REL.NOINC `($_ZN7cutlass13device_kernelIN5flash19enable_sm80_to_sm89INS1_16FlashAttnBwdSm80INS1_25CollectiveMainloopBwdSm80ILi2ELi2EN4cute5tupleIJNS5_1CILi128EEES8_NS7_ILi64EEEEEENS_10bfloat16_tEfNS_4arch4Sm80ELb0ELb0ELb1ELb0ELb1ELb0ELb0ELb0ELi2ELi4ELi4ELi4ELb0EEENS1_21CollectiveEpilogueBwdISA_SB_SD_Li256ELb0ELb0ELi2EEENS1_19SingleTileSchedulerILb0ELb0ELb0ELi128EEEEEEEEEvNT_6ParamsE$_ZN4cute3eso3ESOILb0ELb0EJNS_5tupleIJNS_1CILi1EEENS3_ILi512EEEiEEENS3_ILi4096EEENS2_IJiiEEEEEC2ERKS6_RKS7_RKS8_) ;  /* 0xffff3a6000007944 */ /* 0x006fea0003c3ffff */
[----:B------:R2:W5:Y:S04]  /*12050*/  LDL R5, [R1+0x760] ;  /* 0x0007600001057983 */ /* 0x0005680000100800 */
[----:B-1----:R2:W5:Y:S01]  /*12060*/  LDL.64 R2, [R1+0x758] ;  /* 0x0007580001027983 */ /* 0x0025620000100a00 */
[----:B------:R-:W-:-:S03]  /*12070*/  MOV R6, 0x12090 ;  /* 0x0001209000067802 */ /* 0x000fc60000000f00 */
[----:B--2--5:R-:W-:Y:S05]  /*12080*/  CALL.REL.NOINC `($_ZN7cutlass13device_kernelIN5flash19enable_sm80_to_sm89INS1_16FlashAttnBwdSm80INS1_25CollectiveMainloopBwdSm80ILi2ELi2EN4cute5tupleIJNS5_1CILi128EEES8_NS7_ILi64EEEEEENS_10bfloat16_tEfNS_4arch4Sm80ELb0ELb0ELb1ELb0ELb1ELb0ELb0ELb0ELi2ELi4ELi4ELi4ELb0EEENS1_21CollectiveEpilogueBwdISA_SB_SD_Li256ELb0ELb0ELi2EEENS1_19SingleTileSchedulerILb0ELb0ELb0ELi128EEEEEEEEEvNT_6ParamsE$_ZN4cute5tupleIJNS0_IJNS0_IJNS_1CILi2EEES2_S2_EEES2_NS0_IJS2_S2_EEEEEENS0_IJNS0_IJNS1_ILi1EEENS1_ILi512EEEiEEENS1_ILi4096EEENS0_IJiiEEEEEEEEC2ERKS5_RKSB_) ;  /* 0xffff85c000007944 */ /* 0x024fea0003c3ffff */
[----:B------:R1:W5:Y:S04]  /*12090*/  LDL R4, [R1+0x760] ;  /* 0x0007600001047983 */ /* 0x0003680000100800 */
[----:B------:R1:W5:Y:S01]  /*120a0*/  LDL.64 R2, [R1+0x758] ;  /* 0x0007580001027983 */ /* 0x0003620000100a00 */
[----:B------:R-:W-:Y:S01]  /*120b0*/  LEA.HI R66, R66, R66, RZ, 0x1d ;  /* 0x0000004242427211 */ /* 0x000fe200078fe8ff */
[----:B------:R-:W-:Y:S01]  /*120c0*/  IMAD.MOV.U32 R5, RZ, RZ, R53 ;  /* 0x000000ffff057224 */ /* 0x000fe200078e0035 */
[----:B------:R-:W-:-:S03]  /*120d0*/  MOV R6, 0x12110 ;  /* 0x0001211000067802 */ /* 0x000fc60000000f00 */
[----:B------:R-:W-:-:S05]  /*120e0*/  IMAD.U32 R66, R11, 0x2, R66 ;  /* 0x000000020b427824 */ /* 0x000fca00078e0042 */
[----:B------:R1:W-:Y:S02]  /*120f0*/  STL [R1+0x11e4], R66 ;  /* 0x0011e44201007387 */ /* 0x0003e40000100800 */
[----:B-1---5:R-:W-:Y:S05]  /*12100*/  CALL.REL.NOINC `($_ZN7cutlass13device_kernelIN5flash19enable_sm80_to_sm89INS1_16FlashAttnBwdSm80INS1_25CollectiveMainloopBwdSm80ILi2ELi2EN4cute5tupleIJNS5_1CILi128EEES8_NS7_ILi64EEEEEENS_10bfloat16_tEfNS_4arch4Sm80ELb0ELb0ELb1ELb0ELb1ELb0ELb0ELb0ELi2ELi4ELi4ELi4ELb0EEENS1_21CollectiveEpilogueBwdISA_SB_SD_Li256ELb0ELb0ELi2EEENS1_19SingleTileSchedulerILb0ELb0ELb0ELi128EEEEEEEEEvNT_6ParamsE$_ZN4cute3eso3ESOILb0ELb0EJNS_6LayoutINS_5tupleIJNS3_IJNS_1CILi2EEES5_S5_EEES5_NS3_IJS5_S5_EEEEEENS3_IJNS3_IJNS4_ILi1EEENS4_ILi512EEEiEEENS4_ILi4096EEENS3_IJiiEEEEEEEEjEEC2ERKSF_RKj) ;  /* 0xffff40e000007944 */ /* 0x022fea0003c3ffff */
[----:B------:R-:W2:Y:S04]  /*12110*/  LDL.64 R66, [R1+0x760] ;  /* 0x0007600001427983 */ /* 0x000ea80000100a00 */
[----:B-1----:R1:W5:Y:S01]  /*12120*/  LDL.64 R4, [R1+0x758] ;  /* 0x0007580001047983 */ /* 0x0023620000100a00 */
[----:B------:R-:W-:Y:S02]  /*12130*/  MOV R9, R25 ;  /* 0x0000001900097202 */ /* 0x000fe40000000f00 */
[----:B------:R-:W-:Y:S01]  /*12140*/  MOV R8, 0x12170 ;  /* 0x0001217000087802 */ /* 0x000fe20000000f00 */
[----:B--2---:R-:W-:-:S04]  /*12150*/  IMAD.WIDE.U32 R2, R67, 0x2, R62 ;  /* 0x0000000243027825 */ /* 0x004fc800078e003e */
[----:B-1---5:R-:W-:Y:S05]  /*12160*/  CALL.REL.NOINC `($_ZN7cutlass13device_kernelIN5flash19enable_sm80_to_sm89INS1_16FlashAttnBwdSm80INS1_25CollectiveMainloopBwdSm80ILi2ELi2EN4cute5tupleIJNS5_1CILi128EEES8_NS7_ILi64EEEEEENS_10bfloat16_tEfNS_4arch4Sm80ELb0ELb0ELb1ELb0ELb1ELb0ELb0ELb0ELi2ELi4ELi4ELi4ELb0EEENS1_21CollectiveEpilogueBwdISA_SB_SD_Li256ELb0ELb0ELi2EEENS1_19SingleTileSchedulerILb0ELb0ELb0ELi128EEEEEEEEEvNT_6ParamsE$_ZN4cute8smem_ptrIPN7cutlass10bfloat16_tEECI1NS_12iter_adaptorIS3_S4_EEES3_) ;  /* 0xffff8d5000007944 */ /* 0x022fea0003c3ffff */
[----:B------:R-:W2:Y:S01]  /*12170*/  LDL.64 R8, [R1+0x758] ;  /* 0x0007580001087983 */ /* 0x000ea20000100a00 */
[----:B------:R-:W-:Y:S01]  /*12180*/  IMAD.MOV.U32 R62, RZ, RZ, R66 ;  /* 0x000000ffff3e7224 */ /* 0x000fe200078e0042 */
[----:B-1----:R-:W-:Y:S01]  /*12190*/  MOV R2, R4 ;  /* 0x0000000400027202 */ /* 0x002fe20000000f00 */
[----:B------:R-:W-:Y:S01]  /*121a0*/  IMAD.MOV.U32 R3, RZ, RZ, R5 ;  /* 0x000000ffff037224 */ /* 0x000fe200078e0005 */
[----:B------:R-:W-:Y:S01]  /*121b0*/  MOV R6, 0x121e0 ;  /* 0x000121e000067802 */ /* 0x000fe20000000f00 */
[----:B--2---:R1:W-:Y:S04]  /*121c0*/  STL.64 [R1+0x770], R8 ;  /* 0x0007700801007387 */ /* 0x0043e80000100a00 */
[----:B-1----:R-:W-:Y:S05]  /*121d0*/  CALL.REL.NOINC `($_ZN7cutlass13device_kernelIN5flash19enable_sm80_to_sm89INS1_16FlashAttnBwdSm80INS1_25CollectiveMainloopBwdSm80ILi2ELi2EN4cute5tupleIJNS5_1CILi128EEES8_NS7_ILi64EEEEEENS_10bfloat16_tEfNS_4arch4Sm80ELb0ELb0ELb1ELb0ELb1ELb0ELb0ELb0ELi2ELi4ELi4ELi4ELb0EEENS1_21CollectiveEpilogueBwdISA_SB_SD_Li256ELb0ELb0ELi2EEENS1_19SingleTileSchedulerILb0ELb0ELb0ELi128EEEEEEEEEvNT_6ParamsE$_ZN4cute3eso3ESOILb0ELb0EJNS_6LayoutINS_5tupleIJNS3_IJNS_1CILi2EEES5_S5_EEES5_NS3_IJS5_S5_EEEEEENS3_IJNS3_IJNS4_ILi1EEENS4_ILi512EEEiEEENS4_ILi4096EEENS3_IJiiEEEEEEEENS_10ViewEngineINS_8smem_ptrIPN7cutlass10bfloat16_tEEEEEEEC2ERKSF_RKSM_) ;  /* 0xffff3f8000007944 */ /* 0x002fea0003c3ffff */
[----:B-1----:R1:W5:Y:S04]  /*121e0*/  LDL R5, [R1+0x75c] ;  /* 0x00075c0001057983 */ /* 0x0023680000100800 */
[----:B------:R1:W5:Y:S01]  /*121f0*/  LDL R3, [R1+0x760] ;  /* 0x0007600001037983 */ /* 0x0003620000100800 */
[----:B------:R-:W-:-:S03]  /*12200*/  MOV R4, 0x12220 ;  /* 0x0001222000047802 */ /* 0x000fc60000000f00 */
[----:B-1---5:R-:W-:Y:S05]  /*12210*/  CALL.REL.NOINC `($_ZN7cutlass13device_kernelIN5flash19enable_sm80_to_sm89INS1_16FlashAttnBwdSm80INS1_25CollectiveMainloopBwdSm80ILi2ELi2EN4cute5tupleIJNS5_1CILi128EEES8_NS7_ILi64EEEEEENS_10bfloat16_tEfNS_4arch4Sm80ELb0ELb0ELb1ELb0ELb1ELb0ELb0ELb0ELi2ELi4ELi4ELi4ELb0EEENS1_21CollectiveEpilogueBwdISA_SB_SD_Li256ELb0ELb0ELi2EEENS1_19SingleTileSchedulerILb0ELb0ELb0ELi128EEEEEEEEEvNT_6ParamsE$_ZZN4cute4takeILi1ELi3ENS_5tupleIJNS1_IJNS_1CILi1EEENS2_ILi512EEEiEEENS2_ILi4096EEENS1_IJiiEEEEEEEEDaRKT1_ENKUlDpRKT_E_clIJS6_S7_EEEDaSF_) ;  /* 0xffffa31000007944 */ /* 0x022fea0003c3ffff */
[----:B------:R-:W-:Y:S02]  /*12220*/  MOV R4, 0x12240 ;  /* 0x0001224000047802 */ /* 0x000fe40000000f00 */
[----:B-1---5:R-:W-:Y:S05]  /*12230*/  CALL.REL.NOINC `($_ZN7cutlass13device_kernelIN5flash19enable_sm80_to_sm89INS1_16FlashAttnBwdSm80INS1_25CollectiveMainloopBwdSm80ILi2ELi2EN4cute5tupleIJNS5_1CILi128EEES8_NS7_ILi64EEEEEENS_10bfloat16_tEfNS_4arch4Sm80ELb0ELb0ELb1ELb0ELb1ELb0ELb0ELb0ELi2ELi4ELi4ELi4ELb0EEENS1_21CollectiveEpilogueBwdISA_SB_SD_Li256ELb0ELb0ELi2EEENS1_19SingleTileSchedulerILb0ELb0ELb0ELi128EEEEEEEEEvNT_6ParamsE$_ZZN4cute16flatten_to_tupleINS_5tupleIJNS_1CILi4096EEENS1_IJiiEEEEEEEEDaRKT_ENKUlRKT_E_clIS4_EEDaSB_) ;  /* 0xffffa04000007944 */ /* 0x022fea0003c3ffff */
[----:B------:R1:W-:Y:S01]  /*12240*/  STL.64 [R1+0x758], R2 ;  /* 0x0007580201007387 */ /* 0x0003e20000100a00 */
[----:B------:R-:W-:-:S02]  /*12250*/  MOV R68, R25 ;  /* 0x0000001900447202 */ /* 0x000fc40000000f00 */
[----:B------:R-:W-:Y:S02]  /*12260*/  MOV R4, 0x12280 ;  /* 0x0001228000047802 */ /* 0x000fe40000000f00 */
[----:B-1----:R-:W-:Y:S05]  /*12270*/  CALL.REL.NOINC `($_ZN7cutlass13device_kernelIN5flash19enable_sm80_to_sm89INS1_16FlashAttnBwdSm80INS1_25CollectiveMainloopBwdSm80ILi2ELi2EN4cute5tupleIJNS5_1CILi128EEES8_NS7_ILi64EEEEEENS_10bfloat16_tEfNS_4arch4Sm80ELb0ELb0ELb1ELb0ELb1ELb0ELb0ELb0ELi2ELi4ELi4ELi4ELb0EEENS1_21CollectiveEpilogueBwdISA_SB_SD_Li256ELb0ELb0ELi2EEENS1_19SingleTileSchedulerILb0ELb0ELb0ELi128EEEEEEEEEvNT_6ParamsE$_ZZN4cute12filter_tupleINS_5tupleIJNS_1CILi4096EEENS1_IJiiEEEEEEZNS_16flatten_to_tupleIS5_EEDaRKT_EUlRKT_E_EEDaS9_OT0_ENKUlDpSC_E_clIJNS1_IJS3_EEES4_EEEDaSG_) ;  /* 0xffff96a000007944 */ /* 0x002fea0003c3ffff */
        /* <DEDUP_REMOVED lines=14> */
[----:B--2--5:R-:W-:Y:S05]  /*12360*/  CALL.REL.NOINC `($_ZN7cutlass13device_kernelIN5flash19enable_sm80_to_sm89INS1_16FlashAttnBwdSm80INS1_25CollectiveMainloopBwdSm80ILi2ELi2EN4cute5tupleIJNS5_1CILi128EEES8_NS7_ILi64EEEEEENS_10bfloat16_tEfNS_4arch4Sm80ELb0ELb0ELb1ELb0ELb1ELb0ELb0ELb0ELi2ELi4ELi4ELi4ELb0EEENS1_21CollectiveEpilogueBwdISA_SB_SD_Li256ELb0ELb0ELi2EEENS1_19SingleTileSchedulerILb0ELb0ELb0ELi128EEEEEEEEEvNT_6ParamsE$_ZN4cute3eso3ESOILb1ELb0EJNS_14ComposedLayoutINS_7SwizzleILi3ELi3ELi3EEENS_1CILi0EEENS_6LayoutINS_5tupleIJNS8_IJNS8_IJNS5_ILi4EEENS5_ILi8EEEEEENS8_IJNS5_ILi2EEENS5_ILi1EEEEEEEEENS8_IJNS8_IJSC_SC_EEENS8_IJSA_S9_EEEEEEEEENS8_IJNS8_IJNS8_IJSC_NS5_ILi64EEEEEENS8_IJNS5_ILi512EEES6_EEEEEENS8_IJNS8_IJSD_SA_EEENS8_IJNS5_ILi1024EEENS5_ILi16EEEEEEEEEEEEEEEENS_10ViewEngineINS_8smem_ptrIPN7cutlass10bfloat16_tEEEEEEEC2ERKSW_RKS13_) ;  /* 0xffff4fa000007944 */ /* 0x024fea0003c3ffff */
        /* <DEDUP_REMOVED lines=8> */
[----:B-1----:R-:W-:Y:S01]  /*123f0*/  IMAD.MOV.U32 R2, RZ, RZ, R58 ;  /* 0x000000ffff027224 */ /* 0x002fe200078e003a */
[----:B------:R-:W-:Y:S01]  /*12400*/  MOV R69, R25 ;  /* 0x0000001900457202 */ /* 0x000fe20000000f00 */
        /* <DEDUP_REMOVED lines=19> */
[----:B-12--5:R-:W-:Y:S05]  /*12540*/  CALL.REL.NOINC `($_ZN7cutlass13device_kernelIN5flash19enable_sm80_to_sm89INS1_16FlashAttnBwdSm80INS1_25CollectiveMainloopBwdSm80ILi2ELi2EN4cute5tupleIJNS5_1CILi128EEES8_NS7_ILi64EEEEEENS_10bfloat16_tEfNS_4arch4Sm80ELb0ELb0ELb1ELb0ELb1ELb0ELb0ELb0ELi2ELi4ELi4ELi4ELb0EEENS1_21CollectiveEpilogueBwdISA_SB_SD_Li256ELb0ELb0ELi2EEENS1_19SingleTileSchedulerILb0ELb0ELb0ELi128EEEEEEEEEvNT_6ParamsE$_ZZN4cute7idx2crdINS_5tupleIJiiNS_1CILi0EEEEEENS1_IJNS1_IJNS2_ILi4EEENS2_ILi8EEEEEENS2_ILi2EEENS2_ILi1EEEEEEEEDaRKT_RKT0_ENKUlRKT_RKT0_E_clIiS7_EEDaSJ_SM_) ;  /* 0xffffc99000007944 */ /* 0x026fea0003c3ffff */
[----:B------:R-:W-:Y:S02]  /*12550*/  MOV R2, 0x12570 ;  /* 0x0001257000027802 */ /* 0x000fe40000000f00 */
[----:B-1----:R-:W-:Y:S05]  /*12560*/  CALL.REL.NOINC `($_ZN7cutlass13device_kernelIN5flash19enable_sm80_to_sm89INS1_16FlashAttnBwdSm80INS1_25CollectiveMainloopBwdSm80ILi2ELi2EN4cute5tupleIJNS5_1CILi128EEES8_NS7_ILi64EEEEEENS_10bfloat16_tEfNS_4arch4Sm80ELb0ELb0ELb1ELb0ELb1ELb0ELb0ELb0ELi2ELi4ELi4ELi4ELb0EEENS1_21CollectiveEpilogueBwdISA_SB_SD_Li256ELb0ELb0ELi2EEENS1_19SingleTileSchedulerILb0ELb0ELb0ELi128EEEEEEEEEvNT_6ParamsE$_ZZN4cute7idx2crdINS_5tupleIJiiNS_1CILi0EEEEEENS1_IJNS1_IJNS2_ILi4EEENS2_ILi8EEEEEENS2_ILi2EEENS2_ILi1EEEEEEEEDaRKT_RKT0_ENKUlRKT_RKT0_E_clIiS8_EEDaSJ_SM_) ;  /* 0xffffcda000007944 */ /* 0x002fea0003c3ffff */
[----:B------:R1:W-:Y:S01]  /*12570*/  STL [R1+0x758], R6 ;  /* 0x0007580601007387 */ /* 0x0003e20000100800 */
[----:B------:R-:W-:-:S02]  /*12580*/  MOV R2, R25 ;  /* 0x0000001900027202 */ /* 0x000fc40000000f00 */
[----:B------:R-:W-:Y:S02]  /*12590*/  MOV R86, 0x125b0 ;  /* 0x000125b000567802 */ /* 0x000fe40000000f00 */
[----:B-1----:R-:W-:Y:S05]  /*125a0*/  CALL.REL.NOINC `($_ZN7cutlass13device_kernelIN5flash19enable_sm80_to_sm89INS1_16FlashAttnBwdSm80INS1_25CollectiveMainloopBwdSm80ILi2ELi2EN4cute5tupleIJNS5_1CILi128EEES8_NS7_ILi64EEEEEENS_10bfloat16_tEfNS_4arch4Sm80ELb0ELb0ELb1ELb0ELb1ELb0ELb0ELb0ELi2ELi4ELi4ELi4ELb0EEENS1_21CollectiveEpilogueBwdISA_SB_SD_Li256ELb0ELb0ELi2EEENS1_19SingleTileSchedulerILb0ELb0ELb0ELi128EEEEEEEEEvNT_6ParamsE$_ZZN4cute9transformINS_5tupleIJiiNS_1CILi0EEEEEENS1_IJNS1_IJNS2_ILi4EEENS2_ILi8EEEEEENS2_ILi2EEENS2_ILi1EEEEEEZNS_7idx2crdIS4_SA_EEDaRKT_RKT0_EUlRKT_RKT0_E_EEDaSE_SH_OT1_ENKUlDpSK_E_clIJNS1_IJiiEEEiS3_EEEDaSR_) ;  /* 0xffffd4a000007944 */ /* 0x002fea0003c3ffff */
[----:B------:R-:W-:Y:S02]  /*125b0*/  MOV R6, 0x125d0 ;  /* 0x000125d000067802 */ /* 0x000fe40000000f00 */
[----:B--2--5:R-:W-:Y:S05]  /*125c0*/  CALL.REL.NOINC `($_ZN7cutlass13device_kernelIN5flash19enable_sm80_to_sm89INS1_16FlashAttnBwdSm80INS1_25CollectiveMainloopBwdSm80ILi2ELi2EN4cute5tupleIJNS5_1CILi128EEES8_NS7_ILi64EEEEEENS_10bfloat16_tEfNS_4arch4Sm80ELb0ELb0ELb1ELb0ELb1ELb0ELb0ELb0ELi2ELi4ELi4ELi4ELb0EEENS1_21CollectiveEpilogueBwdISA_SB_SD_Li256ELb0ELb0ELi2EEENS1_19SingleTileSchedulerILb0ELb0ELb0ELi128EEEEEEEEEvNT_6ParamsE$_ZZN4cute13to_mixed_bitsINS_5tupleIJNS1_IJNS_1CILi4EEENS2_ILi8EEEEEENS2_ILi2EEENS2_ILi1EEEEEENS1_IJNS1_IJNS2_ILi0EEENS2_ILi64EEEEEES9_S9_EEENS1_IJNS1_IJiiEEEiS9_EEEEEDaRKT_RKT0_RKT1_ENKUlRKT_RKT0_RKT1_E_clIS5_SB_SD_EEDaSQ_ST_SW_) ;  /* 0xffff952000007944 */ /* 0x024fea0003c3ffff */
[----:B------:R-:W-:Y:S02]  /*125d0*/  MOV R6, 0x125f0 ;  /* 0x000125f000067802 */ /* 0x000fe40000000f00 */
[----:B------:R-:W-:Y:S05]  /*125e0*/  CALL.REL.NOINC `($_ZN7cutlass13device_kernelIN5flash19enable_sm80_to_sm89INS1_16FlashAttnBwdSm80INS1_25CollectiveMainloopBwdSm80ILi2ELi2EN4cute5tupleIJNS5_1CILi128EEES8_NS7_ILi64EEEEEENS_10bfloat16_tEfNS_4arch4Sm80ELb0ELb0ELb1ELb0ELb1ELb0ELb0ELb0ELi2ELi4ELi4ELi4ELb0EEENS1_21CollectiveEpilogueBwdISA_SB_SD_Li256ELb0ELb0ELi2EEENS1_19SingleTileSchedulerILb0ELb0ELb0ELi128EEEEEEEEEvNT_6ParamsE$_ZZN4cute13to_mixed_bitsINS_5tupleIJNS1_IJNS_1CILi4EEENS2_ILi8EEEEEENS2_ILi2EEENS2_ILi1EEEEEENS1_IJNS1_IJNS2_ILi0EEENS2_ILi64EEEEEES9_S9_EEENS1_IJNS1_IJiiEEEiS9_EEEEEDaRKT_RKT0_RKT1_ENKUlDpRKT_E_clIJNS_9MixedBitsILj0ELj448EEENS2_ILj0EEESW_EEEDaSR_) ;  /* 0xffff94c000007944 */ /* 0x000fea0003c3ffff */
        /* <DEDUP_REMOVED lines=52> */
[----:B------:R-:W-:Y:S01]  /*12930*/  IMAD.MOV.U32 R8, RZ, RZ, R2 ;  /* 0x000000ffff087224 */ /* 0x000fe200078e0002 */
[----:B------:R-:W-:Y:S01]  /*12940*/  MOV R2, R24 ;  /* 0x0000001800027202 */ /* 0x000fe20000000f00 */
[----:B------:R-:W-:Y:S01]  /*12950*/  IMAD.MOV.U32 R10, RZ, RZ, R57 ;  /* 0x000000ffff0a7224 */ /* 0x000fe200078e0039 */
[----:B------:R-:W-:-:S02]  /*12960*/  MOV R9, R54 ;  /* 0x0000003600097202 */ /* 0x000fc40000000f00 */
[----:B------:R-:W-:Y:S01]  /*12970*/  MOV R6, 0x129a0 ;  /* 0x000129a000067802 */ /* 0x000fe20000000f00 */
[----:B--2---:R1:W-:Y:S04]  /*12980*/  STL.64 [R1+0x788], R4 ;  /* 0x0007880401007387 */ /* 0x0043e80000100a00 */
[----:B-1----:R-:W-:Y:S05]  /*12990*/  CALL.REL.NOINC `($_ZN7cutlass13device_kernelIN5flash19enable_sm80_to_sm89INS1_16FlashAttnBwdSm80INS1_25CollectiveMainloopBwdSm80ILi2ELi2EN4cute5tupleIJNS5_1CILi128EEES8_NS7_ILi64EEEEEENS_10bfloat16_tEfNS_4arch4Sm80ELb0ELb0ELb1ELb0ELb1ELb0ELb0ELb0ELi2ELi4ELi4ELi4ELb0EEENS1_21CollectiveEpilogueBwdISA_SB_SD_Li256ELb0ELb0ELi2EEENS1_19SingleTileSchedulerILb0ELb0ELb0ELi128EEEEEEEEEvNT_6ParamsE$_ZN4cute3eso3ESOILb0ELb0EJiiiNS_1CILi72EEENS2_ILi512EEEEEC2ERKiS7_S7_RKS3_RKS4_) ;  /* 0xffff431000007944 */ /* 0x002fea0003c3ffff */
        /* <DEDUP_REMOVED lines=22> */
[----:B-1----:R-:W-:Y:S05]  /*12b00*/  CALL.REL.NOINC `($_ZN7cutlass13device_kernelIN5flash19enable_sm80_to_sm89INS1_16FlashAttnBwdSm80INS1_25CollectiveMainloopBwdSm80ILi2ELi2EN4cute5tupleIJNS5_1CILi128EEES8_NS7_ILi64EEEEEENS_10bfloat16_tEfNS_4arch4Sm80ELb0ELb0ELb1ELb0ELb1ELb0ELb0ELb0ELi2ELi4ELi4ELi4ELb0EEENS1_21CollectiveEpilogueBwdISA_SB_SD_Li256ELb0ELb0ELi2EEENS1_19SingleTileSchedulerILb0ELb0ELb0ELi128EEEEEEEEEvNT_6ParamsE$_ZZN4cute6detail16composition_implINS_5tupleIJNS_1CILi8EEENS3_ILi2EEES5_S5_S4_S5_EEENS2_IJNS3_ILi1EEEiiiNS3_ILi72EEENS3_ILi512EEEEEENS2_IJNS2_IJS5_S5_EEES4_NS3_ILi4EEEEEENS2_IJNS2_IJS7_S4_EEENS3_ILi1024EEENS3_ILi16EEEEEEEEDaRKT_RKT0_RKT1_RKT2_ENKUlRKT_RKT0_E_clISB_SE_EEDaSW_SZ_) ;  /* 0xffffa89000007944 */ /* 0x002fea0003c3ffff */
[----:B------:R-:W-:Y:S01]  /*12b10*/  MOV R68, R14 ;  /* 0x0000000e00447202 */ /* 0x000fe20000000f00 */
[----:B------:R-:W-:Y:S01]  /*12b20*/  IMAD.MOV.U32 R2, RZ, RZ, R52 ;  /* 0x000000ffff027224 */ /* 0x000fe200078e0034 */
[----:B------:R-:W-:Y:S02]  /*12b30*/  MOV R14, 0x12b50 ;  /* 0x00012b50000e7802 */ /* 0x000fe40000000f00 */
[----:B-1---5:R-:W-:Y:S05]  /*12b40*/  CALL.REL.NOINC `($_ZN7cutlass13device_kernelIN5flash19enable_sm80_to_sm89INS1_16FlashAttnBwdSm80INS1_25CollectiveMainloopBwdSm80ILi2ELi2EN4cute5tupleIJNS5_1CILi128EEES8_NS7_ILi64EEEEEENS_10bfloat16_tEfNS_4arch4Sm80ELb0ELb0ELb1ELb0ELb1ELb0ELb0ELb0ELi2ELi4ELi4ELi4ELb0EEENS1_21CollectiveEpilogueBwdISA_SB_SD_Li256ELb0ELb0ELi2EEENS1_19SingleTileSchedulerILb0ELb0ELb0ELi128EEEEEEEEEvNT_6ParamsE$_ZZN4cute6detail16composition_implINS_5tupleIJNS_1CILi8EEENS3_ILi2EEES5_S5_S4_S5_EEENS2_IJNS3_ILi1EEEiiiNS3_ILi72EEENS3_ILi512EEEEEENS2_IJNS2_IJS5_S5_EEES4_NS3_ILi4EEEEEENS2_IJNS2_IJS7_S4_EEENS3_ILi1024EEENS3_ILi16EEEEEEEEDaRKT_RKT0_RKT1_RKT2_ENKUlRKT_RKT0_E_clISC_SG_EEDaSW_SZ_) ;  /* 0xffffa93000007944 */ /* 0x022fea0003c3ffff */
[----:B-----5:R2:W-:Y:S01]  /*12b50*/  STL.64 [R1+0x770], R2 ;  /* 0x0007700201007387 */ /* 0x0205e20000100a00 */
[----:B------:R-:W-:-:S03]  /*12b60*/  MOV R4, 0x12b80 ;  /* 0x00012b8000047802 */ /* 0x000fc60000000f00 */
[----:B-12---:R-:W-:Y:S05]  /*12b70*/  CALL.REL.NOINC `($_ZN7cutlass13device_kernelIN5flash19enable_sm80_to_sm89INS1_16FlashAttnBwdSm80INS1_25CollectiveMainloopBwdSm80ILi2ELi2EN4cute5tupleIJNS5_1CILi128EEES8_NS7_ILi64EEEEEENS_10bfloat16_tEfNS_4arch4Sm80ELb0ELb0ELb1ELb0ELb1ELb0ELb0ELb0ELi2ELi4ELi4ELi4ELb0EEENS1_21CollectiveEpilogueBwdISA_SB_SD_Li256ELb0ELb0ELi2EEENS1_19SingleTileSchedulerILb0ELb0ELb0ELi128EEEEEEEEEvNT_6ParamsE$_ZN4cute3eso3ESOILb0ELb0EJNS_5tupleIJNS_1CILi1EEEiEEENS3_ILi1024EEENS2_IJiiEEEEEC2ERKS5_RKS6_RKS7_) ;  /* 0xffff2fc000007944 */ /* 0x006fea0003c3ffff */
[----:B------:R2:W5:Y:S04]  /*12b80*/  LDL R5, [R1+0x760] ;  /* 0x0007600001057983 */ /* 0x0005680000100800 */
[----:B-1----:R2:W5:Y:S01]  /*12b90*/  LDL.64 R2, [R1+0x758] ;  /* 0x0007580001027983 */ /* 0x0025620000100a00 */
[----:B------:R-:W-:-:S03]  /*12ba0*/  MOV R6, 0x12bc0 ;  /* 0x00012bc000067802 */ /* 0x000fc60000000f00 */
[----:B--2--5:R-:W-:Y:S05]  /*12bb0*/  CALL.REL.NOINC `($_ZN7cutlass13device_kernelIN5flash19enable_sm80_to_sm89INS1_16FlashAttnBwdSm80INS1_25CollectiveMainloopBwdSm80ILi2ELi2EN4cute5tupleIJNS5_1CILi128EEES8_NS7_ILi64EEEEEENS_10bfloat16_tEfNS_4arch4Sm80ELb0ELb0ELb1ELb0ELb1ELb0ELb0ELb0ELi2ELi4ELi4ELi4ELb0EEENS1_21CollectiveEpilogueBwdISA_SB_SD_Li256ELb0ELb0ELi2EEENS1_19SingleTileSchedulerILb0ELb0ELb0ELi128EEEEEEEEEvNT_6ParamsE$_ZN4cute5tupleIJNS0_IJNS0_IJNS_1CILi2EEES2_EEENS1_ILi8EEES3_EEENS0_IJNS0_IJNS1_ILi1EEEiEEENS1_ILi1024EEENS0_IJiiEEEEEEEEC2ERKS5_RKSA_) ;  /* 0xffff797000007944 */ /* 0x024fea0003c3ffff */
[----:B-1----:R1:W5:Y:S04]  /*12bc0*/  LDL R4, [R1+0x760] ;  /* 0x0007600001047983 */ /* 0x0023680000100800 */
[----:B------:R1:W5:Y:S01]  /*12bd0*/  LDL.64 R2, [R1+0x758] ;  /* 0x0007580001027983 */ /* 0x0003620000100a00 */
[----:B------:R-:W-:-:S02]  /*12be0*/  LEA.HI R58, R58, R58, RZ, 0x1d ;  /* 0x0000003a3a3a7211 */ /* 0x000fc400078fe8ff */
[----:B------:R-:W-:-:S03]  /*12bf0*/  MOV R6, 0x12c30 ;  /* 0x00012c3000067802 */ /* 0x000fc60000000f00 */
[----:B------:R-:W-:-:S05]  /*12c00*/  IMAD.U32 R58, R11, 0x2, R58 ;  /* 0x000000020b3a7824 */ /* 0x000fca00078e003a */
[----:B------:R1:W-:Y:S02]  /*12c10*/  STL [R1+0x11e4], R58 ;  /* 0x0011e43a01007387 */ /* 0x0003e40000100800 */
[----:B-1---5:R-:W-:Y:S05]  /*12c20*/  CALL.REL.NOINC `($_ZN7cutlass13device_kernelIN5flash19enable_sm80_to_sm89INS1_16FlashAttnBwdSm80INS1_25CollectiveMainloopBwdSm80ILi2ELi2EN4cute5tupleIJNS5_1CILi128EEES8_NS7_ILi64EEEEEENS_10bfloat16_tEfNS_4arch4Sm80ELb0ELb0ELb1ELb0ELb1ELb0ELb0ELb0ELi2ELi4ELi4ELi4ELb0EEENS1_21CollectiveEpilogueBwdISA_SB_SD_Li256ELb0ELb0ELi2EEENS1_19SingleTileSchedulerILb0ELb0ELb0ELi128EEEEEEEEEvNT_6ParamsE$_ZN4cute3eso3ESOILb0ELb0EJNS_6LayoutINS_5tupleIJNS3_IJNS_1CILi2EEES5_EEENS4_ILi8EEES6_EEENS3_IJNS3_IJNS4_ILi1EEEiEEENS4_ILi1024EEENS3_IJiiEEEEEEEEjEEC2ERKSE_RKj) ;  /* 0xffff323000007944 */ /* 0x022fea0003c3ffff */
[----:B------:R-:W2:Y:S04]  /*12c30*/  LDL.64 R14, [R1+0x760] ;  /* 0x00076000010e7983 */ /* 0x000ea80000100a00 */
[----:B-1----:R1:W5:Y:S01]  /*12c40*/  LDL.64 R4, [R1+0x758] ;  /* 0x0007580001047983 */ /* 0x0023620000100a00 */
[----:B------:R-:W-:Y:S02]  /*12c50*/  MOV R9, R25 ;  /* 0x0000001900097202 */ /* 0x000fe40000000f00 */
[----:B------:R-:W-:Y:S01]  /*12c60*/  MOV R8, 0x12c90 ;  /* 0x00012c9000087802 */ /* 0x000fe20000000f00 */
[----:B--2---:R-:W-:-:S04]  /*12c70*/  IMAD.WIDE.U32 R2, R15, 0x2, R62 ;  /* 0x000000020f027825 */ /* 0x004fc800078e003e */
[----:B-1---5:R-:W-:Y:S05]  /*12c80*/  CALL.REL.NOINC `($_ZN7cutlass13device_kernelIN5flash19enable_sm80_to_sm89INS1_16FlashAttnBwdSm80INS1_25CollectiveMainloopBwdSm80ILi2ELi2EN4cute5tupleIJNS5_1CILi128EEES8_NS7_ILi64EEEEEENS_10bfloat16_tEfNS_4arch4Sm80ELb0ELb0ELb1ELb0ELb1ELb0ELb0ELb0ELi2ELi4ELi4ELi4ELb0EEENS1_21CollectiveEpilogueBwdISA_SB_SD_Li256ELb0ELb0ELi2EEENS1_19SingleTileSchedulerILb0ELb0ELb0ELi128EEEEEEEEEvNT_6ParamsE$_ZN4cute8smem_ptrIPN7cutlass10bfloat16_tEECI1NS_12iter_adaptorIS3_S4_EEES3_) ;  /* 0xffff823000007944 */ /* 0x022fea0003c3ffff */
[----:B-1----:R-:W2:Y:S01]  /*12c90*/  LDL.64 R2, [R1+0x758] ;  /* 0x0007580001027983 */ /* 0x002ea20000100a00 */
[----:B------:R-:W-:-:S03]  /*12ca0*/  MOV R6, 0x12cd0 ;  /* 0x00012cd000067802 */ /* 0x000fc60000000f00 */
[----:B--2---:R1:W-:Y:S04]  /*12cb0*/  STL.64 [R1+0x770], R2 ;  /* 0x0007700201007387 */ /* 0x0043e80000100a00 */
[----:B-1----:R-:W-:Y:S05]  /*12cc0*/  CALL.REL.NOINC `($_ZN7cutlass13device_kernelIN5flash19enable_sm80_to_sm89INS1_16FlashAttnBwdSm80INS1_25CollectiveMainloopBwdSm80ILi2ELi2EN4cute5tupleIJNS5_1CILi128EEES8_NS7_ILi64EEEEEENS_10bfloat16_tEfNS_4arch4Sm80ELb0ELb0ELb1ELb0ELb1ELb0ELb0ELb0ELi2ELi4ELi4ELi4ELb0EEENS1_21CollectiveEpilogueBwdISA_SB_SD_Li256ELb0ELb0ELi2EEENS1_19SingleTileSchedulerILb0ELb0ELb0ELi128EEEEEEEEEvNT_6ParamsE$_ZN4cute3eso3ESOILb0ELb0EJNS_6LayoutINS_5tupleIJNS3_IJNS_1CILi2EEES5_EEENS4_ILi8EEES6_EEENS3_IJNS3_IJNS4_ILi1EEEiEEENS4_ILi1024EEENS3_IJiiEEEEEEEENS_10ViewEngineINS_8smem_ptrIPN7cutlass10bfloat16_tEEEEEEEC2ERKSE_RKSL_) ;  /* 0xffff311000007944 */ /* 0x002fea0003c3ffff */
[----:B-1----:R1:W5:Y:S04]  /*12cd0*/  LDL R5, [R1+0x75c] ;  /* 0x00075c0001057983 */ /* 0x0023680000100800 */
[----:B------:R1:W5:Y:S01]  /*12ce0*/  LDL R3, [R1+0x760] ;  /* 0x0007600001037983 */ /* 0x0003620000100800 */
[----:B------:R-:W-:-:S03]  /*12cf0*/  MOV R4, 0x12d10 ;  /* 0x00012d1000047802 */ /* 0x000fc60000000f00 */
[----:B-1---5:R-:W-:Y:S05]  /*12d00*/  CALL.REL.NOINC `($_ZN7cutlass13device_kernelIN5flash19enable_sm80_to_sm89INS1_16FlashAttnBwdSm80INS1_25CollectiveMainloopBwdSm80ILi2ELi2EN4cute5tupleIJNS5_1CILi128EEES8_NS7_ILi64EEEEEENS_10bfloat16_tEfNS_4arch4Sm80ELb0ELb0ELb1ELb0ELb1ELb0ELb0ELb0ELi2ELi4ELi4ELi4ELb0EEENS1_21CollectiveEpilogueBwdISA_SB_SD_Li256ELb0ELb0ELi2EEENS1_19SingleTileSchedulerILb0ELb0ELb0ELi128EEEEEEEEEvNT_6ParamsE$_ZZN4cute4takeILi1ELi3ENS_5tupleIJNS1_IJNS_1CILi1EEEiEEENS2_ILi1024EEENS1_IJiiEEEEEEEEDaRKT1_ENKUlDpRKT_E_clIJS5_S6_EEEDaSE_) ;  /* 0xffff989000007944 */ /* 0x022fea0003c3ffff */
[----:B------:R-:W-:Y:S02]  /*12d10*/  MOV R4, 0x12d30 ;  /* 0x00012d3000047802 */ /* 0x000fe40000000f00 */
[----:B-1---5:R-:W-:Y:S05]  /*12d20*/  CALL.REL.NOINC `($_ZN7cutlass13device_kernelIN5flash19enable_sm80_to_sm89INS1_16FlashAttnBwdSm80INS1_25CollectiveMainloopBwdSm80ILi2ELi2EN4cute5tupleIJNS5_1CILi128EEES8_NS7_ILi64EEEEEENS_10bfloat16_tEfNS_4arch4Sm80ELb0ELb0ELb1ELb0ELb1ELb0ELb0ELb0ELi2ELi4ELi4ELi4ELb0EEENS1_21CollectiveEpilogueBwdISA_SB_SD_Li256ELb0ELb0ELi2EEENS1_19SingleTileSchedulerILb0ELb0ELb0ELi128EEEEEEEEEvNT_6ParamsE$_ZZN4cute16flatten_to_tupleINS_5tupleIJNS_1CILi1024EEENS1_IJiiEEEEEEEEDaRKT_ENKUlRKT_E_clIS4_EEDaSB_) ;  /* 0xffff947000007944 */ /* 0x022fea0003c3ffff */
[----:B------:R1:W-:Y:S01]  /*12d30*/  STL.64 [R1+0x758], R2 ;  /* 0x0007580201007387 */ /* 0x0003e20000100a00 */
[----:B------:R-:W-:Y:S02]  /*12d40*/  MOV R68, R25 ;  /* 0x0000001900447202 */ /* 0x000fe40000000f00 */
[----:B------:R-:W-:Y:S02]  /*12d50*/  MOV R4, 0x12d70 ;  /* 0x00012d7000047802 */ /* 0x000fe40000000f00 */
[----:B-1----:R-:W-:Y:S05]  /*12d60*/  CALL.REL.NOINC `($_ZN7cutlass13device_kernelIN5flash19enable_sm80_to_sm89INS1_16FlashAttnBwdSm80INS1_25CollectiveMainloopBwdSm80ILi2ELi2EN4cute5tupleIJNS5_1CILi128EEES8_NS7_ILi64EEEEEENS_10bfloat16_tEfNS_4arch4Sm80ELb0ELb0ELb1ELb0ELb1ELb0ELb0ELb0ELi2ELi4ELi4ELi4ELb0EEENS1_21CollectiveEpilogueBwdISA_SB_SD_Li256ELb0ELb0ELi2EEENS1_19SingleTileSchedulerILb0ELb0ELb0ELi128EEEEEEEEEvNT_6ParamsE$_ZZN4cute12filter_tupleINS_5tupleIJNS_1CILi1024EEENS1_IJiiEEEEEEZNS_16flatten_to_tupleIS5_EEDaRKT_EUlRKT_E_EEDaS9_OT0_ENKUlDpSC_E_clIJNS1_IJS3_EEES4_EEEDaSG_) ;  /* 0xffff890000007944 */ /* 0x002fea0003c3ffff */
        /* <DEDUP_REMOVED lines=22> */
[----:B--2--5:R-:W-:Y:S05]  /*12ed0*/  CALL.REL.NOINC `($_ZN7cutlass13device_kernelIN5flash19enable_sm80_to_sm89INS1_16FlashAttnBwdSm80INS1_25CollectiveMainloopBwdSm80ILi2ELi2EN4cute5tupleIJNS5_1CILi128EEES8_NS7_ILi64EEEEEENS_10bfloat16_tEfNS_4arch4Sm80ELb0ELb0ELb1ELb0ELb1ELb0ELb0ELb0ELi2ELi4ELi4ELi4ELb0EEENS1_21CollectiveEpilogueBwdISA_SB_SD_Li256ELb0ELb0ELi2EEENS1_19SingleTileSchedulerILb0ELb0ELb0ELi128EEEEEEEEEvNT_6ParamsE$_ZN4cute3eso3ESOILb1ELb0EJNS_10UnderscoreES2_S2_iEEC2ERKS2_S5_S5_RKi) ;  /* 0xffff430000007944 */ /* 0x024fea0003c3ffff */
[----:B------:R-:W-:Y:S01]  /*12ee0*/  ULDC.64 UR4, c[0x0][0x118] ;  /* 0x0000460000047ab9 */ /* 0x000fe20000000a00 */
[----:B------:R2:W5:Y:S04]  /*12ef0*/  LDL R7, [R1+0x758] ;  /* 0x0007580001077983 */ /* 0x0005680000100800 */
[----:B------:R2:W5:Y:S04]  /*12f00*/  LD.E R5, [R10.64] ;  /* 0x000000040a057980 */ /* 0x000568000c101900 */
[----:B-1----:R2:W5:Y:S01]  /*12f10*/  LD.E R3, [R10.64+0x4] ;  /* 0x000004040a037980 */ /* 0x002562000c101900 */
[----:B------:R-:W-:-:S03]  /*12f20*/  MOV R4, 0x12f40 ;  /* 0x00012f4000047802 */ /* 0x000fc60000000f00 */
[----:B--2--5:R-:W-:Y:S05]  /*12f30*/  CALL.REL.NOINC `($_ZN7cutlass13device_kernelIN5flash19enable_sm80_to_sm89INS1_16FlashAttnBwdSm80INS1_25CollectiveMainloopBwdSm80ILi2ELi2EN4cute5tupleIJNS5_1CILi128EEES8_NS7_ILi64EEEEEENS_10bfloat16_tEfNS_4arch4Sm80ELb0ELb0ELb1ELb0ELb1ELb0ELb0ELb0ELi2ELi4ELi4ELi4ELb0EEENS1_21CollectiveEpilogueBwdISA_SB_SD_Li256ELb0ELb0ELi2EEENS1_19SingleTileSchedulerILb0ELb0ELb0ELi128EEEEEEEEEvNT_6ParamsE$_ZZN4cute5sliceINS_5tupleIJNS_10UnderscoreES2_S2_iEEENS1_IJNS1_IJNS_1CILi1EEENS4_ILi0EEEEEENS4_ILi4096EEENS1_IJiiEEENS1_IJS6_NS4_ILi8192EEEEEEEEEEEDaRKT_RKT0_ENKUlRKT_RKT0_E_clIS2_S9_EEDaSL_SO_) ;  /* 0xffff982000007944 */ /* 0x024fea0003c3ffff */
[----:B-----5:R2:W-:Y:S01]  /*12f40*/  STL.64 [R1+0x758], R2 ;  /* 0x0007580201007387 */ /* 0x0205e20000100a00 */
[----:B------:R-:W-:-:S02]  /*12f50*/  MOV R68, R25 ;  /* 0x0000001900447202 */ /* 0x000fc40000000f00 */
[----:B------:R-:W-:Y:S02]  /*12f60*/  MOV R4, 0x12f80 ;  /* 0x00012f8000047802 */ /* 0x000fe40000000f00 */
[----:B-12---:R-:W-:Y:S05]  /*12f70*/  CALL.REL.NOINC `($_ZN7cutlass13device_kernelIN5flash19enable_sm80_to_sm89INS1_16FlashAttnBwdSm80INS1_25CollectiveMainloopBwdSm80ILi2ELi2EN4cute5tupleIJNS5_1CILi128EEES8_NS7_ILi64EEEEEENS_10bfloat16_tEfNS_4arch4Sm80ELb0ELb0ELb1ELb0ELb1ELb0ELb0ELb0ELi2ELi4ELi4ELi4ELb0EEENS1_21CollectiveEpilogueBwdISA_SB_SD_Li256ELb0ELb0ELi2EEENS1_19SingleTileSchedulerILb0ELb0ELb0ELi128EEEEEEEEEvNT_6ParamsE$_ZZN4cute12filter_tupleINS_5tupleIJNS_10UnderscoreES2_S2_iEEENS1_IJNS1_IJNS_1CILi1EEENS4_ILi0EEEEEENS4_ILi4096EEENS1_IJiiEEENS1_IJS6_NS4_ILi8192EEEEEEEEEZNS_5sliceIS3_SC_EEDaRKT_RKT0_EUlRKT_RKT0_E_EEDaSG_SJ_OT1_ENKUlDpSM_E_clIJNS1_IJS7_EEENS1_IJS8_EEENS1_IJS9_EEENS1_IJEEEEEEDaST_) ;  /* 0xffff840000007944 */ /* 0x006fea0003c3ffff */
[----:B-----5:R-:W-:Y:S02]  /*12f80*/  MOV R8, R3 ;  /* 0x0000000300087202 */ /* 0x020fe40000000f00 */
[----:B------:R-:W-:Y:S02]  /*12f90*/  MOV R4, 0x12fb0 ;  /* 0x00012fb000047802 */ /* 0x000fe40000000f00 */
[----:B-1----:R-:W-:Y:S05]  /*12fa0*/  CALL.REL.NOINC `($_ZN7cutlass13device_kernelIN5flash19enable_sm80_to_sm89INS1_16FlashAttnBwdSm80INS1_25CollectiveMainloopBwdSm80ILi2ELi2EN4cute5tupleIJNS5_1CILi128EEES8_NS7_ILi64EEEEEENS_10bfloat16_tEfNS_4arch4Sm80ELb0ELb0ELb1ELb0ELb1ELb0ELb0ELb0ELi2ELi4ELi4ELi4ELb0EEENS1_21CollectiveEpilogueBwdISA_SB_SD_Li256ELb0ELb0ELi2EEENS1_19SingleTileSchedulerILb0ELb0ELb0ELi128EEEEEEEEEvNT_6ParamsE$_ZN4cute5tupleIJNS0_IJNS0_IJNS_1CILi8EEENS1_ILi1EEEEEENS1_ILi2EEENS0_IJS5_S5_EEEEEENS0_IJNS0_IJS3_NS1_ILi0EEEEEENS1_ILi4096EEENS0_IJiiEEEEEEEEC2ERKS7_RKSC_) ;  /* 0xffff777000007944 */ /* 0x002fea0003c3ffff */
[----:B-1----:R1:W5:Y:S01]  /*12fb0*/  LDL.64 R2, [R1+0x758] ;  /* 0x0007580001027983 */ /* 0x0023620000100a00 */
[----:B------:R-:W-:Y:S02]  /*12fc0*/  SHF.L.U32 R4, R7, 0xd, RZ ;  /* 0x0000000d07047819 */ /* 0x000fe400000006ff */
[----:B------:R-:W-:-:S03]  /*12fd0*/  MOV R6, 0x13000 ;  /* 0x0001300000067802 */ /* 0x000fc60000000f00 */
[----:B------:R1:W-:Y:S04]  /*12fe0*/  STL [R1+0x770], R4 ;  /* 0x0007700401007387 */ /* 0x0003e80000100800 */
[----:B-1---5:R-:W-:Y:S05]  /*12ff0*/  CALL.REL.NOINC `($_ZN7cutlass13device_kernelIN5flash19enable_sm80_to_sm89INS1_16FlashAttnBwdSm80INS1_25CollectiveMainloopBwdSm80ILi2ELi2EN4cute5tupleIJNS5_1CILi128EEES8_NS7_ILi64EEEEEENS_10bfloat16_tEfNS_4arch4Sm80ELb0ELb0ELb1ELb0ELb1ELb0ELb0ELb0ELi2ELi4ELi4ELi4ELb0EEENS1_21CollectiveEpilogueBwdISA_SB_SD_Li256ELb0ELb0ELi2EEENS1_19SingleTileSchedulerILb0ELb0ELb0ELi128EEEEEEEEEvNT_6ParamsE$_ZN4cute3eso3ESOILb0ELb0EJNS_6LayoutINS_5tupleIJNS3_IJNS_1CILi8EEENS4_ILi1EEEEEENS4_ILi2EEENS3_IJS8_S8_EEEEEENS3_IJNS3_IJS6_NS4_ILi0EEEEEENS4_ILi4096EEENS3_IJiiEEEEEEEEiEEC2ERKSG_RKi) ;  /* 0xffff345000007944 */ /* 0x022fea0003c3ffff */
[----:B------:R-:W-:Y:S01]  /*13000*/  ULDC.64 UR4, c[0x0][0x118] ;  /* 0x0000460000047ab9 */ /* 0x000fe20000000a00 */
[----:B-1----:R-:W2:Y:S04]  /*13010*/  LDL R2, [R1+0x760] ;  /* 0x0007600001027983 */ /* 0x002ea80000100800 */
[----:B------:R-:W2:Y:S04]  /*13020*/  LD.E.64 R10, [R10.64+0x8] ;  /* 0x000008040a0a7980 */ /* 0x000ea8000c101b00 */
[----:B------:R1:W5:Y:S01]  /*13030*/  LDL.64 R4, [R1+0x758] ;  /* 0x0007580001047983 */ /* 0x0003620000100a00 */
[----:B------:R-:W-:-:S02]  /*13040*/  MOV R9, R25 ;  /* 0x0000001900097202 */ /* 0x000fc40000000f00 */
[----:B------:R-:W-:Y:S01]  /*13050*/  MOV R8, 0x13080 ;  /* 0x0001308000087802 */ /* 0x000fe20000000f00 */
[----:B--2---:R-:W-:-:S04]  /*13060*/  IMAD.WIDE R2, R2, 0x2, R10 ;  /* 0x0000000202027825 */ /* 0x004fc800078e020a */
[----:B-1---5:R-:W-:Y:S05]  /*13070*/  CALL.REL.NOINC `($_ZN7cutlass13device_kernelIN5flash19enable_sm80_to_sm89INS1_16FlashAttnBwdSm80INS1_25CollectiveMainloopBwdSm80ILi2ELi2EN4cute5tupleIJNS5_1CILi128EEES8_NS7_ILi64EEEEEENS_10bfloat16_tEfNS_4arch4Sm80ELb0ELb0ELb1ELb0ELb1ELb0ELb0ELb0ELi2ELi4ELi4ELi4ELb0EEENS1_21CollectiveEpilogueBwdISA_SB_SD_Li256ELb0ELb0ELi2EEENS1_19SingleTileSchedulerILb0ELb0ELb0ELi128EEEEEEEEEvNT_6ParamsE$_ZN4cute8smem_ptrIPN7cutlass10bfloat16_tEECI1NS_12iter_adaptorIS3_S4_EEES3_) ;  /* 0xffff7e4000007944 */ /* 0x022fea0003c3ffff */
[----:B-1----:R-:W2:Y:S01]  /*13080*/  LDL.64 R2, [R1+0x758] ;  /* 0x0007580001027983 */ /* 0x002ea20000100a00 */
[----:B------:R-:W-:-:S03]  /*13090*/  MOV R6, 0x130c0 ;  /* 0x000130c000067802 */ /* 0x000fc60000000f00 */
[----:B--2---:R1:W-:Y:S04]  /*130a0*/  STL.64 [R1+0x770], R2 ;  /* 0x0007700201007387 */ /* 0x0043e80000100a00 */
[----:B-1----:R-:W-:Y:S05]  /*130b0*/  CALL.REL.NOINC `($_ZN7cutlass13device_kernelIN5flash19enable_sm80_to_sm89INS1_16FlashAttnBwdSm80INS1_25CollectiveMainloopBwdSm80ILi2ELi2EN4cute5tupleIJNS5_1CILi128EEES8_NS7_ILi64EEEEEENS_10bfloat16_tEfNS_4arch4Sm80ELb0ELb0ELb1ELb0ELb1ELb0ELb0ELb0ELi2ELi4ELi4ELi4ELb0EEENS1_21CollectiveEpilogueBwdISA_SB_SD_Li256ELb0ELb0ELi2EEENS1_19SingleTileSchedulerILb0ELb0ELb0ELi128EEEEEEEEEvNT_6ParamsE$_ZN4cute3eso3ESOILb0ELb0EJNS_6LayoutINS_5tupleIJNS3_IJNS_1CILi8EEENS4_ILi1EEEEEENS4_ILi2EEENS3_IJS8_S8_EEEEEENS3_IJNS3_IJS6_NS4_ILi0EEEEEENS4_ILi4096EEENS3_IJiiEEEEEEEENS_10ViewEngineINS_8smem_ptrIPN7cutlass10bfloat16_tEEEEEEEC2ERKSG_RKSN_) ;  /* 0xffff332000007944 */ /* 0x002fea0003c3ffff */
[----:B------:R2:W5:Y:S04]  /*130c0*/  LDL.64 R62, [R1+0x760] ;  /* 0x00076000013e7983 */ /* 0x0005680000100a00 */
[----:B------:R2:W5:Y:S04]  /*130d0*/  LDL.64 R60, [R26+0x30] ;  /* 0x000030001a3c7983 */ /* 0x0005680000100a00 */
[----:B------:R2:W5:Y:S01]  /*130e0*/  LDL.64 R52, [R1+0x758] ;  /* 0x0007580001347983 */ /* 0x0005620000100a00 */
[----:B------:R-:W-:Y:S01]  /*130f0*/  IMAD.MOV.U32 R6, RZ, RZ, R16 ;  /* 0x000000ffff067224 */ /* 0x000fe200078e0010 */
[----:B-1----:R-:W-:-:S02]  /*13100*/  MOV R3, R17 ;  /* 0x0000001100037202 */ /* 0x002fc40000000f00 */
[----:B------:R-:W-:Y:S02]  /*13110*/  MOV R4, 0x13130 ;  /* 0x0001313000047802 */ /* 0x000fe40000000f00 */
[----:B--2--5:R-:W-:Y:S05]  /*13120*/  CALL.REL.NOINC `($_ZN7cutlass13device_kernelIN5flash19enable_sm80_to_sm89INS1_16FlashAttnBwdSm80INS1_25CollectiveMainloopBwdSm80ILi2ELi2EN4cute5tupleIJNS5_1CILi128EEES8_NS7_ILi64EEEEEENS_10bfloat16_tEfNS_4arch4Sm80ELb0ELb0ELb1ELb0ELb1ELb0ELb0ELb0ELi2ELi4ELi4ELi4ELb0EEENS1_21CollectiveEpilogueBwdISA_SB_SD_Li256ELb0ELb0ELi2EEENS1_19SingleTileSchedulerILb0ELb0ELb0ELi128EEEEEEEEEvNT_6ParamsE$_ZN4cute3eso3ESOILb1ELb0EJNS_6LayoutINS_5tupleIJNS3_IJNS_1CILi8EEENS4_ILi1EEEEEENS4_ILi2EEENS4_ILi4EEEEEENS3_IJNS3_IJS6_NS4_ILi0EEEEEES5_NS4_ILi16EEEEEEEENS_10ViewEngineIPN7cutlass10bfloat16_tEEEEEC2ERKSF_RKSK_) ;  /* 0xffff6f3000007944 */ /* 0x024fea0003c3ffff */
[----:B------:R2:W5:Y:S01]  /*13130*/  LDL.64 R58, [R1+0x758] ;  /* 0x00075800013a7983 */ /* 0x0005620000100a00 */
[----:B-1----:R-:W-:Y:S01]  /*13140*/  IMAD.MOV.U32 R6, RZ, RZ, R12 ;  /* 0x000000ffff067224 */ /* 0x002fe200078e000c */
[----:B------:R-:W-:Y:S02]  /*13150*/  MOV R3, R13 ;  /* 0x0000000d00037202 */ /* 0x000fe40000000f00 */
[----:B------:R-:W-:Y:S02]  /*13160*/  MOV R4, 0x13180 ;  /* 0x0001318000047802 */ /* 0x000fe40000000f00 */
[----:B--2--5:R-:W-:Y:S05]  /*13170*/  CALL.REL.NOINC `($_ZN7cutlass13device_kernelIN5flash19enable_sm80_to_sm89INS1_16FlashAttnBwdSm80INS1_25CollectiveMainloopBwdSm80ILi2ELi2EN4cute5tupleIJNS5_1CILi128EEES8_NS7_ILi64EEEEEENS_10bfloat16_tEfNS_4arch4Sm80ELb0ELb0ELb1ELb0ELb1ELb0ELb0ELb0ELi2ELi4ELi4ELi4ELb0EEENS1_21CollectiveEpilogueBwdISA_SB_SD_Li256ELb0ELb0ELi2EEENS1_19SingleTileSchedulerILb0ELb0ELb0ELi128EEEEEEEEEvNT_6ParamsE$_ZN4cute3eso3ESOILb1ELb0EJNS_6LayoutINS_5tupleIJNS3_IJNS_1CILi8EEENS4_ILi1EEEEEENS4_ILi4EEES8_EEENS3_IJNS3_IJS6_NS4_ILi0EEEEEES5_NS4_ILi32EEEEEEEENS_10ViewEngineIPN7cutlass10bfloat16_tEEEEEC2ERKSE_RKSJ_) ;  /* 0xffff713000007944 */ /* 0x024fea0003c3ffff */
[----:B------:R2:W5:Y:S01]  /*13180*/  LDL.64 R56, [R1+0x758] ;  /* 0x0007580001387983 */ /* 0x0005620000100a00 */
[----:B------:R-:W-:Y:S01]  /*13190*/  IMAD.MOV.U32 R9, RZ, RZ, R25 ;  /* 0x000000ffff097224 */ /* 0x000fe200078e0019 */
[----:B-1----:R-:W-:Y:S01]  /*131a0*/  MOV R2, R62 ;  /* 0x0000003e00027202 */ /* 0x002fe20000000f00 */
[----:B------:R-:W-:Y:S01]  /*131b0*/  IMAD.MOV.U32 R3, RZ, RZ, R63 ;  /* 0x000000ffff037224 */ /* 0x000fe200078e003f */
[----:B------:R-:W-:Y:S02]  /*131c0*/  MOV R8, 0x131e0 ;  /* 0x000131e000087802 */ /* 0x000fe40000000f00 */
[----:B--2--5:R-:W-:Y:S05]  /*131d0*/  CALL.REL.NOINC `($_ZN7cutlass13device_kernelIN5flash19enable_sm80_to_sm89INS1_16FlashAttnBwdSm80INS1_25CollectiveMainloopBwdSm80ILi2ELi2EN4cute5tupleIJNS5_1CILi128EEES8_NS7_ILi64EEEEEENS_10bfloat16_tEfNS_4arch4Sm80ELb0ELb0ELb1ELb0ELb1ELb0ELb0ELb0ELi2ELi4ELi4ELi4ELb0EEENS1_21CollectiveEpilogueBwdISA_SB_SD_Li256ELb0ELb0ELi2EEENS1_19SingleTileSchedulerILb0ELb0ELb0ELi128EEEEEEEEEvNT_6ParamsE$_ZN4cute8smem_ptrIPN7cutlass10bfloat16_tEECI1NS_12iter_adaptorIS3_S4_EEES3_) ;  /* 0xffff7ce000007944 */ /* 0x024fea0003c3ffff */
[----:B-1----:R1:W5:Y:S01]  /*131e0*/  LDL.64 R2, [R1+0x758] ;  /* 0x0007580001027983 */ /* 0x0023620000100a00 */
[----:B------:R-:W-:Y:S02]  /*131f0*/  MOV R76, R25 ;  /* 0x00000019004c7202 */ /* 0x000fe40000000f00 */
[----:B------:R-:W-:-:S02]  /*13200*/  MOV R6, 0x13220 ;  /* 0x0001322000067802 */ /* 0x000fc40000000f00 */
[----:B-1---5:R-:W-:Y:S05]  /*13210*/  CALL.REL.NOINC `($_ZN7cutlass13device_kernelIN5flash19enable_sm80_to_sm89INS1_16FlashAttnBwdSm80INS1_25CollectiveMainloopBwdSm80ILi2ELi2EN4cute5tupleIJNS5_1CILi128EEES8_NS7_ILi64EEEEEENS_10bfloat16_tEfNS_4arch4Sm80ELb0ELb0ELb1ELb0ELb1ELb0ELb0ELb0ELi2ELi4ELi4ELi4ELb0EEENS1_21CollectiveEpilogueBwdISA_SB_SD_Li256ELb0ELb0ELi2EEENS1_19SingleTileSchedulerILb0ELb0ELb0ELi128EEEEEEEEEvNT_6ParamsE$_ZN4cute3eso3ESOILb1ELb0EJNS_6LayoutINS_5tupleIJNS3_IJNS_1CILi8EEENS4_ILi1EEEEEENS4_ILi2EEEEEENS3_IJNS3_IJS6_NS4_ILi0EEEEEENS4_ILi4096EEEEEEEENS_10ViewEngineINS_8smem_ptrIPN7cutlass10bfloat16_tEEEEEEEC2ERKSE_RKSL_) ;  /* 0xffff6bb000007944 */ /* 0x022fea0003c3ffff */
[----:B-1----:R1:W5:Y:S01]  /*13220*/  LDL.64 R4, [R1+0x758] ;  /* 0x0007580001047983 */ /* 0x0023620000100a00 */
[----:B------:R-:W-:Y:S01]  /*13230*/  IMAD.MOV.U32 R76, RZ, RZ, R25 ;  /* 0x000000ffff4c7224 */ /* 0x000fe200078e0019 */
[----:B------:R-:W-:Y:S01]  /*13240*/  MOV R2, R58 ;  /* 0x0000003a00027202 */ /* 0x000fe20000000f00 */
[----:B------:R-:W-:Y:S01]  /*13250*/  IMAD.MOV.U32 R7, RZ, RZ, R59 ;  /* 0x000000ffff077224 */ /* 0x000fe200078e003b */
[----:B------:R-:W-:-:S02]  /*13260*/  MOV R6, 0x13280 ;  /* 0x0001328000067802 */ /* 0x000fc40000000f00 */
[----:B-1---5:R-:W-:Y:S05]  /*13270*/  CALL.REL.NOINC `($_ZN7cutlass13device_kernelIN5flash19enable_sm80_to_sm89INS1_16FlashAttnBwdSm80INS1_25CollectiveMainloopBwdSm80ILi2ELi2EN4cute5tupleIJNS5_1CILi128EEES8_NS7_ILi64EEEEEENS_10bfloat16_tEfNS_4arch4Sm80ELb0ELb0ELb1ELb0ELb1ELb0ELb0ELb0ELi2ELi4ELi4ELi4ELb0EEENS1_21CollectiveEpilogueBwdISA_SB_SD_Li256ELb0ELb0ELi2EEENS1_19SingleTileSchedulerILb0ELb0ELb0ELi128EEEEEEEEEvNT_6ParamsE$_ZN4cute3eso3ESOILb1ELb0EJNS_6LayoutINS_5tupleIJNS3_IJNS_1CILi8EEENS4_ILi1EEEEEENS4_ILi2EEEEEENS3_IJNS3_IJS6_NS4_ILi0EEEEEES5_EEEEENS_10ViewEngineIPN7cutlass10bfloat16_tEEEEEC2ERKSD_RKSI_) ;  /* 0xffff6ce000007944 */ /* 0x022fea0003c3ffff */
[----:B-1----:R1:W5:Y:S01]  /*13280*/  LDL.64 R2, [R1+0x758] ;  /* 0x0007580001027983 */ /* 0x0023620000100a00 */
[----:B------:R-:W-:Y:S01]  /*13290*/  IMAD.MOV.U32 R7, RZ, RZ, R5 ;  /* 0x000000ffff077224 */ /* 0x000fe200078e0005 */
[----:B------:R-:W-:-:S02]  /*132a0*/  MOV R76, R25 ;  /* 0x00000019004c7202 */ /* 0x000fc40000000f00 */
[----:B------:R-:W-:Y:S02]  /*132b0*/  MOV R6, 0x132d0 ;  /* 0x000132d000067802 */ /* 0x000fe40000000f00 */
[----:B-1---5:R-:W-:Y:S05]  /*132c0*/  CALL.REL.NOINC `($_ZN7cutlass13device_kernelIN5flash19enable_sm80_to_sm89INS1_16FlashAttnBwdSm80INS1_25CollectiveMainloopBwdSm80ILi2ELi2EN4cute5tupleIJNS5_1CILi128EEES8_NS7_ILi64EEEEEENS_10bfloat16_tEfNS_4arch4Sm80ELb0ELb0ELb1ELb0ELb1ELb0ELb0ELb0ELi2ELi4ELi4ELi4ELb0EEENS1_21CollectiveEpilogueBwdISA_SB_SD_Li256ELb0ELb0ELi2EEENS1_19SingleTileSchedulerILb0ELb0ELb0ELi128EEEEEEEEEvNT_6ParamsE$_ZN4cute3eso3ESOILb1ELb0EJNS_6LayoutINS_5tupleIJNS3_IJNS_1CILi8EEENS4_ILi1EEEEEENS3_IJNS4_ILi2EEEEEEEEENS3_IJNS3_IJS6_NS4_ILi0EEEEEENS3_IJNS4_ILi4096EEEEEEEEEEENS_10ViewEngineINS_8smem_ptrIPN7cutlass10bfloat16_tEEEEEEEC2ERKSG_RKSN_) ;  /* 0xffff690000007944 */ /* 0x022fea0003c3ffff */
[----:B-1----:R1:W5:Y:S01]  /*132d0*/  LDL.64 R4, [R1+0x758] ;  /* 0x0007580001047983 */ /* 0x0023620000100a00 */
[----:B------:R-:W-:Y:S01]  /*132e0*/  IMAD.MOV.U32 R7, RZ, RZ, R3 ;  /* 0x000000ffff077224 */ /* 0x000fe200078e0003 */
[----:B------:R-:W-:Y:S02]  /*132f0*/  MOV R76, R25 ;  /* 0x00000019004c7202 */ /* 0x000fe40000000f00 */
[----:B------:R-:W-:Y:S02]  /*13300*/  MOV R6, 0x13320 ;  /* 0x0001332000067802 */ /* 0x000fe40000000f00 */
[----:B-1---5:R-:W-:Y:S05]  /*13310*/  CALL.REL.NOINC `($_ZN7cutlass13device_kernelIN5flash19enable_sm80_to_sm89INS1_16FlashAttnBwdSm80INS1_25CollectiveMainloopBwdSm80ILi2ELi2EN4cute5tupleIJNS5_1CILi128EEES8_NS7_ILi64EEEEEENS_10bfloat16_tEfNS_4arch4Sm80ELb0ELb0ELb1ELb0ELb1ELb0ELb0ELb0ELi2ELi4ELi4ELi4ELb0EEENS1_21CollectiveEpilogueBwdISA_SB_SD_Li256ELb0ELb0ELi2EEENS1_19SingleTileSchedulerILb0ELb0ELb0ELi128EEEEEEEEEvNT_6ParamsE$_ZN4cute3eso3ESOILb1ELb0EJNS_6LayoutINS_5tupleIJNS3_IJNS_1CILi8EEENS4_ILi1EEEEEENS3_IJNS4_ILi2EEEEEEEEENS3_IJNS3_IJS6_NS4_ILi0EEEEEENS3_IJS5_EEEEEEEENS_10ViewEngineIPN7cutlass10bfloat16_tEEEEEC2ERKSF_RKSK_) ;  /* 0xffff699000007944 */ /* 0x022fea0003c3ffff */
[----:B-1----:R1:W5:Y:S01]  /*13320*/  LDL.64 R2, [R1+0x758] ;  /* 0x0007580001027983 */ /* 0x0023620000100a00 */
[----:B------:R-:W-:Y:S02]  /*13330*/  MOV R76, R25 ;  /* 0x00000019004c7202 */ /* 0x000fe40000000f00 */
[----:B------:R-:W-:Y:S02]  /*13340*/  MOV R8, 0x13360 ;  /* 0x0001336000087802 */ /* 0x000fe40000000f00 */
[----:B-1---5:R-:W-:Y:S05]  /*13350*/  CALL.REL.NOINC `($_ZN7cutlass13device_kernelIN5flash19enable_sm80_to_sm89INS1_16FlashAttnBwdSm80INS1_25CollectiveMainloopBwdSm80ILi2ELi2EN4cute5tupleIJNS5_1CILi128EEES8_NS7_ILi64EEEEEENS_10bfloat16_tEfNS_4arch4Sm80ELb0ELb0ELb1ELb0ELb1ELb0ELb0ELb0ELi2ELi4ELi4ELi4ELb0EEENS1_21CollectiveEpilogueBwdISA_SB_SD_Li256ELb0ELb0ELi2EEENS1_19SingleTileSchedulerILb0ELb0ELb0ELi128EEEEEEEEEvNT_6ParamsE$_ZN4cute3eso3ESOILb1ELb0EJNS_6LayoutINS_5tupleIJNS3_IJNS3_IJNS_1CILi8EEENS4_ILi1EEEEEES6_EEENS3_IJNS3_IJS6_S6_EEENS4_ILi2EEEEEEEEENS3_IJNS3_IJNS3_IJS6_NS4_ILi0EEEEEESD_EEENS3_IJNS3_IJSD_SD_EEES5_EEEEEEEENS_10ViewEngineIPN7cutlass10bfloat16_tEEEEEC2ERKSJ_RKSO_) ;  /* 0xffff5ae000007944 */ /* 0x022fea0003c3ffff */
[----:B-1----:R1:W5:Y:S01]  /*13360*/  LDL.64 R2, [R1+0x758] ;  /* 0x0007580001027983 */ /* 0x0023620000100a00 */
[----:B------:R-:W-:Y:S01]  /*13370*/  IMAD.MOV.U32 R7, RZ, RZ, R5 ;  /* 0x000000ffff077224 */ /* 0x000fe200078e0005 */
[----:B------:R-:W-:Y:S02]  /*13380*/  MOV R76, R25 ;  /* 0x00000019004c7202 */ /* 0x000fe40000000f00 */
[----:B------:R-:W-:-:S02]  /*13390*/  MOV R6, 0x133b0 ;  /* 0x000133b000067802 */ /* 0x000fc40000000f00 */
[----:B-1---5:R-:W-:Y:S05]  /*133a0*/  CALL.REL.NOINC `($_ZN7cutlass13device_kernelIN5flash19enable_sm80_to_sm89INS1_16FlashAttnBwdSm80INS1_25CollectiveMainloopBwdSm80ILi2ELi2EN4cute5tupleIJNS5_1CILi128EEES8_NS7_ILi64EEEEEENS_10bfloat16_tEfNS_4arch4Sm80ELb0ELb0ELb1ELb0ELb1ELb0ELb0ELb0ELi2ELi4ELi4ELi4ELb0EEENS1_21CollectiveEpilogueBwdISA_SB_SD_Li256ELb0ELb0ELi2EEENS1_19SingleTileSchedulerILb0ELb0ELb0ELi128EEEEEEEEEvNT_6ParamsE$_ZN4cute3eso3ESOILb1ELb0EJNS_6LayoutINS_5tupleIJNS3_IJNS3_IJNS_1CILi8EEENS4_ILi1EEEEEES6_EEENS3_IJNS3_IJS6_S6_EEENS4_ILi2EEEEEEEEENS3_IJNS3_IJNS3_IJS6_NS4_ILi0EEEEEESD_EEENS3_IJNS3_IJSD_SD_EEENS4_ILi4096EEEEEEEEEEENS_10ViewEngineINS_8smem_ptrIPN7cutlass10bfloat16_tEEEEEEEC2ERKSK_RKSR_) ;  /* 0xffff59b000007944 */ /* 0x022fea0003c3ffff */
[----:B-1----:R1:W5:Y:S01]  /*133b0*/  LDL.64 R4, [R1+0x758] ;  /* 0x0007580001047983 */ /* 0x0023620000100a00 */
[----:B------:R-:W-:Y:S01]  /*133c0*/  IMAD.MOV.U32 R7, RZ, RZ, R3 ;  /* 0x000000ffff077224 */ /* 0x000fe200078e0003 */
[----:B------:R-:W-:-:S02]  /*133d0*/  MOV R76, R25 ;  /* 0x00000019004c7202 */ /* 0x000fc40000000f00 */
[----:B------:R-:W-:Y:S02]  /*133e0*/  MOV R6, 0x13400 ;  /* 0x0001340000067802 */ /* 0x000fe40000000f00 */
[----:B-1---5:R-:W-:Y:S05]  /*133f0*/  CALL.REL.NOINC `($_ZN7cutlass13device_kernelIN5flash19enable_sm80_to_sm89INS1_16FlashAttnBwdSm80INS1_25CollectiveMainloopBwdSm80ILi2ELi2EN4cute5tupleIJNS5_1CILi128EEES8_NS7_ILi64EEEEEENS_10bfloat16_tEfNS_4arch4Sm80ELb0ELb0ELb1ELb0ELb1ELb0ELb0ELb0ELi2ELi4ELi4ELi4ELb0EEENS1_21CollectiveEpilogueBwdISA_SB_SD_Li256ELb0ELb0ELi2EEENS1_19SingleTileSchedulerILb0ELb0ELb0ELi128EEEEEEEEEvNT_6ParamsE$_ZN4cute3eso3ESOILb1ELb0EJNS_6LayoutINS_5tupleIJNS3_IJNS_1CILi8EEENS4_ILi1EEEEEENS4_ILi2EEEEEENS3_IJNS3_IJS6_NS4_ILi0EEEEEES5_EEEEENS_10ViewEngineIPN7cutlass10bfloat16_tEEEEEC2ERKSD_RKSI_) ;  /* 0xffff6b6000007944 */ /* 0x022fea0003c3ffff */
        /* <DEDUP_REMOVED lines=8> */
[----:B------:R-:W-:Y:S02]  /*13480*/  MOV R6, 0x134a0 ;  /* 0x000134a000067802 */ /* 0x000fe40000000f00 */
[----:B-1---5:R-:W-:Y:S05]  /*13490*/  CALL.REL.NOINC `($_ZN7cutlass13device_kernelIN5flash19enable_sm80_to_sm89INS1_16FlashAttnBwdSm80INS1_25CollectiveMainloopBwdSm80ILi2ELi2EN4cute5tupleIJNS5_1CILi128EEES8_NS7_ILi64EEEEEENS_10bfloat16_tEfNS_4arch4Sm80ELb0ELb0ELb1ELb0ELb1ELb0ELb0ELb0ELi2ELi4ELi4ELi4ELb0EEENS1_21CollectiveEpilogueBwdISA_SB_SD_Li256ELb0ELb0ELi2EEENS1_19SingleTileSchedulerILb0ELb0ELb0ELi128EEEEEEEEEvNT_6ParamsE$_ZN4cute3eso3ESOILb1ELb0EJNS_6LayoutINS_5tupleIJNS3_IJNS_1CILi8EEENS4_ILi1EEEEEENS4_ILi2EEEEEENS3_IJNS3_IJS6_NS4_ILi0EEEEEENS4_ILi4096EEEEEEEENS_10ViewEngineINS_8smem_ptrIPN7cutlass10bfloat16_tEEEEEEEC2ERKSE_RKSL_) ;  /* 0xffff693000007944 */ /* 0x022fea0003c3ffff */
[----:B------:R2:W5:Y:S01]  /*134a0*/  LDL.64 R70, [R1+0x758] ;  /* 0x0007580001467983 */ /* 0x0005620000100a00 */
[----:B-1----:R-:W-:Y:S01]  /*134b0*/  IMAD.MOV.U32 R2, RZ, RZ, R25 ;  /* 0x000000ffff027224 */ /* 0x002fe200078e0019 */
[----:B------:R-:W-:Y:S02]  /*134c0*/  MOV R3, RZ ;  /* 0x000000ff00037202 */ /* 0x000fe40000000f00 */
[----:B------:R-:W-:-:S02]  /*134d0*/  MOV R10, 0x134f0 ;  /* 0x000134f0000a7802 */ /* 0x000fc40000000f00 */
[----:B--2--5:R-:W-:Y:S05]  /*134e0*/  CALL.REL.NOINC `($_ZN7cutlass13device_kernelIN5flash19enable_sm80_to_sm89INS1_16FlashAttnBwdSm80INS1_25CollectiveMainloopBwdSm80ILi2ELi2EN4cute5tupleIJNS5_1CILi128EEES8_NS7_ILi64EEEEEENS_10bfloat16_tEfNS_4arch4Sm80ELb0ELb0ELb1ELb0ELb1ELb0ELb0ELb0ELi2ELi4ELi4ELi4ELb0EEENS1_21CollectiveEpilogueBwdISA_SB_SD_Li256ELb0ELb0ELi2EEENS1_19SingleTileSchedulerILb0ELb0ELb0ELi128EEEEEEEEEvNT_6ParamsE$_ZN4cute3eso3ESOILb1ELb0EJNS_10UnderscoreEiEEC2ERKS2_RKi) ;  /* 0xffff3d7000007944 */ /* 0x024fea0003c3ffff */
[----:B-1----:R-:W2:Y:S01]  /*134f0*/  LDL R3, [R1+0x758] ;  /* 0x0007580001037983 */ /* 0x002ea20000100800 */
[----:B------:R-:W-:Y:S01]  /*13500*/  IMAD.MOV.U32 R15, RZ, RZ, R25 ;  /* 0x000000ffff0f7224 */ /* 0x000fe200078e0019 */
[----:B------:R-:W-:-:S02]  /*13510*/  MOV R6, 0x13540 ;  /* 0x0001354000067802 */ /* 0x000fc40000000f00 */
[----:B--2---:R-:W-:Y:S02]  /*13520*/  SHF.L.U32 R3, R3, 0xc, RZ ;  /* 0x0000000c03037819 */ /* 0x004fe400000006ff */
[----:B------:R-:W-:Y:S05]  /*13530*/  CALL.REL.NOINC `($_ZN7cutlass13device_kernelIN5flash19enable_sm80_to_sm89INS1_16FlashAttnBwdSm80INS1_25CollectiveMainloopBwdSm80ILi2ELi2EN4cute5tupleIJNS5_1CILi128EEES8_NS7_ILi64EEEEEENS_10bfloat16_tEfNS_4arch4Sm80ELb0ELb0ELb1ELb0ELb1ELb0ELb0ELb0ELi2ELi4ELi4ELi4ELb0EEENS1_21CollectiveEpilogueBwdISA_SB_SD_Li256ELb0ELb0ELi2EEENS1_19SingleTileSchedulerILb0ELb0ELb0ELi128EEEEEEEEEvNT_6ParamsE$_ZN4cute3eso3ESOILb1ELb0EJNS_6LayoutINS_5tupleIJNS3_IJNS_1CILi8EEENS4_ILi1EEEEEEEEENS3_IJNS3_IJS6_NS4_ILi0EEEEEEEEEEEiEEC2ERKSC_RKi) ;  /* 0xffff65e000007944 */ /* 0x000fea0003c3ffff */
[----:B-1----:R-:W2:Y:S01]  /*13540*/  LDL R3, [R1+0x758] ;  /* 0x0007580001037983 */ /* 0x002ea20000100800 */
[----:B------:R-:W-:Y:S02]  /*13550*/  MOV R9, R25 ;  /* 0x0000001900097202 */ /* 0x000fe40000000f00 */
[----:B------:R-:W-:Y:S01]  /*13560*/  MOV R8, 0x13590 ;  /* 0x0001359000087802 */ /* 0x000fe20000000f00 */
[----:B--2---:R-:W-:-:S04]  /*13570*/  IMAD.WIDE R2, R3, 0x2, R70 ;  /* 0x0000000203027825 */ /* 0x004fc800078e0246 */
[----:B------:R-:W-:Y:S05]  /*13580*/  CALL.REL.NOINC `($_ZN7cutlass13device_kernelIN5flash19enable_sm80_to_sm89INS1_16FlashAttnBwdSm80INS1_25CollectiveMainloopBwdSm80ILi2ELi2EN4cute5tupleIJNS5_1CILi128EEES8_NS7_ILi64EEEEEENS_10bfloat16_tEfNS_4arch4Sm80ELb0ELb0ELb1ELb0ELb1ELb0ELb0ELb0ELi2ELi4ELi4ELi4ELb0EEENS1_21CollectiveEpilogueBwdISA_SB_SD_Li256ELb0ELb0ELi2EEENS1_19SingleTileSchedulerILb0ELb0ELb0ELi128EEEEEEEEEvNT_6ParamsE$_ZN4cute8smem_ptrIPN7cutlass10bfloat16_tEECI1NS_12iter_adaptorIS3_S4_EEES3_) ;  /* 0xffff793000007944 */ /* 0x000fea0003c3ffff */
[----:B-1----:R1:W5:Y:S01]  /*13590*/  LDL.64 R2, [R1+0x758] ;  /* 0x0007580001027983 */ /* 0x0023620000100a00 */
[----:B------:R-:W-:Y:S02]  /*135a0*/  MOV R15, R25 ;  /* 0x00000019000f7202 */ /* 0x000fe40000000f00 */
[----:B------:R-:W-:Y:S02]  /*135b0*/  MOV R8, 0x135d0 ;  /* 0x000135d000087802 */ /* 0x000fe40000000f00 */
[----:B-1---5:R-:W-:Y:S05]  /*135c0*/  CALL.REL.NOINC `($_ZN7cutlass13device_kernelIN5flash19enable_sm80_to_sm89INS1_16FlashAttnBwdSm80INS1_25CollectiveMainloopBwdSm80ILi2ELi2EN4cute5tupleIJNS5_1CILi128EEES8_NS7_ILi64EEEEEENS_10bfloat16_tEfNS_4arch4Sm80ELb0ELb0ELb1ELb0ELb1ELb0ELb0ELb0ELi2ELi4ELi4ELi4ELb0EEENS1_21CollectiveEpilogueBwdISA_SB_SD_Li256ELb0ELb0ELi2EEENS1_19SingleTileSchedulerILb0ELb0ELb0ELi128EEEEEEEEEvNT_6ParamsE$_ZN4cute3eso3ESOILb1ELb0EJNS_6LayoutINS_5tupleIJNS3_IJNS_1CILi8EEENS4_ILi1EEEEEEEEENS3_IJNS3_IJS6_NS4_ILi0EEEEEEEEEEENS_10ViewEngineINS_8smem_ptrIPN7cutlass10bfloat16_tEEEEEEEC2ERKSC_RKSJ_) ;  /* 0xffff64c000007944 */ /* 0x022fea0003c3ffff */
        /* <DEDUP_REMOVED lines=13> */
[----:B--2---:R-:W-:-:S05]  /*136a0*/  IMAD.WIDE R2, R3, 0x2, R68 ;  /* 0x0000000203027825 */ /* 0x004fca00078e0244 */
[----:B------:R-:W-:Y:S02]  /*136b0*/  MOV R6, R2 ;  /* 0x0000000200067202 */ /* 0x000fe40000000f00 */
[----:B------:R-:W-:Y:S05]  /*136c0*/  CALL.REL.NOINC `($_ZN7cutlass13device_kernelIN5flash19enable_sm80_to_sm89INS1_16FlashAttnBwdSm80INS1_25CollectiveMainloopBwdSm80ILi2ELi2EN4cute5tupleIJNS5_1CILi128EEES8_NS7_ILi64EEEEEENS_10bfloat16_tEfNS_4arch4Sm80ELb0ELb0ELb1ELb0ELb1ELb0ELb0ELb0ELi2ELi4ELi4ELi4ELb0EEENS1_21CollectiveEpilogueBwdISA_SB_SD_Li256ELb0ELb0ELi2EEENS1_19SingleTileSchedulerILb0ELb0ELb0ELi128EEEEEEEEEvNT_6ParamsE$_ZN4cute3eso3ESOILb1ELb0EJNS_6LayoutINS_5tupleIJNS3_IJNS_1CILi8EEENS4_ILi1EEEEEEEEENS3_IJNS3_IJS6_NS4_ILi0EEEEEEEEEEENS_10ViewEngineIPN7cutlass10bfloat16_tEEEEEC2ERKSC_RKSH_) ;  /* 0xffff640000007944 */ /* 0x000fea0003c3ffff */
[----:B------:R2:W5:Y:S01]  /*136d0*/  LDL.64 R4, [R1+0x758] ;  /* 0x0007580001047983 */ /* 0x0005620000100a00 */
[----:B-1----:R-:W-:Y:S01]  /*136e0*/  IMAD.MOV.U32 R2, RZ, RZ, R8 ;  /* 0x000000ffff027224 */ /* 0x002fe200078e0008 */
[----:B------:R-:W-:Y:S01]  /*136f0*/  MOV R3, R9 ;  /* 0x0000000900037202 */ /* 0x000fe20000000f00 */
[----:B------:R-:W-:Y:S01]  /*13700*/  IMAD.MOV.U32 R9, RZ, RZ, R25 ;  /* 0x000000ffff097224 */ /* 0x000fe200078e0019 */
[----:B------:R-:W-:Y:S02]  /*13710*/  MOV R8, 0x13730 ;  /* 0x0001373000087802 */ /* 0x000fe40000000f00 */
[----:B--2--5:R-:W-:Y:S05]  /*13720*/  CALL.REL.NOINC `($_ZN7cutlass13device_kernelIN5flash19enable_sm80_to_sm89INS1_16FlashAttnBwdSm80INS1_25CollectiveMainloopBwdSm80ILi2ELi2EN4cute5tupleIJNS5_1CILi128EEES8_NS7_ILi64EEEEEENS_10bfloat16_tEfNS_4arch4Sm80ELb0ELb0ELb1ELb0ELb1ELb0ELb0ELb0ELi2ELi4ELi4ELi4ELb0EEENS1_21CollectiveEpilogueBwdISA_SB_SD_Li256ELb0ELb0ELi2EEENS1_19SingleTileSchedulerILb0ELb0ELb0ELi128EEEEEEEEEvNT_6ParamsE$_ZN4cute8smem_ptrIPN7cutlass10bfloat16_tEECI1NS_12iter_adaptorIS3_S4_EEES3_) ;  /* 0xffff779000007944 */ /* 0x024fea0003c3ffff */
[----:B-1----:R1:W5:Y:S01]  /*13730*/  LDL.64 R2, [R1+0x758] ;  /* 0x0007580001027983 */ /* 0x0023620000100a00 */
[----:B------:R-:W-:Y:S02]  /*13740*/  MOV R6, R25 ;  /* 0x0000001900067202 */ /* 0x000fe40000000f00 */
[----:B------:R-:W-:Y:S02]  /*13750*/  MOV R8, 0x13770 ;  /* 0x0001377000087802 */ /* 0x000fe40000000f00 */
[----:B-1---5:R-:W-:Y:S05]  /*13760*/  CALL.REL.NOINC `($_ZN7cutlass13device_kernelIN5flash19enable_sm80_to_sm89INS1_16FlashAttnBwdSm80INS1_25CollectiveMainloopBwdSm80ILi2ELi2EN4cute5tupleIJNS5_1CILi128EEES8_NS7_ILi64EEEEEENS_10bfloat16_tEfNS_4arch4Sm80ELb0ELb0ELb1ELb0ELb1ELb0ELb0ELb0ELi2ELi4ELi4ELi4ELb0EEENS1_21CollectiveEpilogueBwdISA_SB_SD_Li256ELb0ELb0ELi2EEENS1_19SingleTileSchedulerILb0ELb0ELb0ELi128EEEEEEEEEvNT_6ParamsE$_ZN4cute8smem_ptrIPN7cutlass9uint128_tEECI1NS_12iter_adaptorIS3_S4_EEES3_) ;  /* 0xffff779000007944 */ /* 0x022fea0003c3ffff */
[----:B-1----:R1:W5:Y:S01]  /*13770*/  LDL.64 R2, [R1+0x758] ;  /* 0x0007580001027983 */ /* 0x0023620000100a00 */
[----:B------:R-:W-:Y:S02]  /*13780*/  MOV R6, R25 ;  /* 0x0000001900067202 */ /* 0x000fe40000000f00 */
[----:B------:R-:W-:-:S02]  /*13790*/  MOV R8, 0x137b0 ;  /* 0x000137b000087802 */ /* 0x000fc40000000f00 */
[----:B-1---5:R-:W-:Y:S05]  /*137a0*/  CALL.REL.NOINC `($_ZN7cutlass13device_kernelIN5flash19enable_sm80_to_sm89INS1_16FlashAttnBwdSm80INS1_25CollectiveMainloopBwdSm80ILi2ELi2EN4cute5tupleIJNS5_1CILi128EEES8_NS7_ILi64EEEEEENS_10bfloat16_tEfNS_4arch4Sm80ELb0ELb0ELb1ELb0ELb1ELb0ELb0ELb0ELi2ELi4ELi4ELi4ELb0EEENS1_21CollectiveEpilogueBwdISA_SB_SD_Li256ELb0ELb0ELi2EEENS1_19SingleTileSchedulerILb0ELb0ELb0ELi128EEEEEEEEEvNT_6ParamsE$_ZN4cute3eso3ESOILb1ELb0EJNS_6LayoutINS_5tupleIJNS3_IJNS_1CILi1EEES5_EEEEEENS3_IJNS3_IJS5_NS4_ILi0EEEEEEEEEEENS_10ViewEngineINS_8smem_ptrIPN7cutlass9uint128_tEEEEEEEC2ERKSB_RKSI_) ;  /* 0xffff59c000007944 */ /* 0x022fea0003c3ffff */
[----:B------:R2:W5:Y:S01]  /*137b0*/  LDL R8, [R1+0x758] ;  /* 0x0007580001087983 */ /* 0x0005620000100800 */
[----:B------:R-:W-:-:S02]  /*137c0*/  MOV R76, R25 ;  /* 0x00000019004c7202 */ /* 0x000fc40000000f00 */
[----:B-1----:R-:W-:Y:S02]  /*137d0*/  MOV R6, 0x137f0 ;  /* 0x000137f000067802 */ /* 0x002fe40000000f00 */
[----:B--2--5:R-:W-:Y:S05]  /*137e0*/  CALL.REL.NOINC `($_ZN7cutlass13device_kernelIN5flash19enable_sm80_to_sm89INS1_16FlashAttnBwdSm80INS1_25CollectiveMainloopBwdSm80ILi2ELi2EN4cute5tupleIJNS5_1CILi128EEES8_NS7_ILi64EEEEEENS_10bfloat16_tEfNS_4arch4Sm80ELb0ELb0ELb1ELb0ELb1ELb0ELb0ELb0ELi2ELi4ELi4ELi4ELb0EEENS1_21CollectiveEpilogueBwdISA_SB_SD_Li256ELb0ELb0ELi2EEENS1_19SingleTileSchedulerILb0ELb0ELb0ELi128EEEEEEEEEvNT_6ParamsE$_ZN4cute3eso3ESOILb1ELb0EJNS_6LayoutINS_5tupleIJNS3_IJNS_1CILi4EEENS4_ILi1EEEEEEEEENS3_IJNS3_IJS6_NS4_ILi0EEEEEEEEEEENS_10ViewEngineIPjEEEEC2ERKSC_RKSF_) ;  /* 0xffff613000007944 */ /* 0x024fea0003c3ffff */
[----:B------:R2:W5:Y:S01]  /*137f0*/  LDL.64 R14, [R1+0x758] ;  /* 0x00075800010e7983 */ /* 0x0005620000100a00 */
[----:B-1----:R-:W-:Y:S02]  /*13800*/  MOV R4, R8 ;  /* 0x0000000800047202 */ /* 0x002fe40000000f00 */
[----:B------:R-:W-:Y:S02]  /*13810*/  MOV R2, 0x13830 ;  /* 0x0001383000027802 */ /* 0x000fe40000000f00 */
[----:B--2--5:R-:W-:Y:S05]  /*13820*/  CALL.REL.NOINC `($_ZN7cutlass13device_kernelIN5flash19enable_sm80_to_sm89INS1_16FlashAttnBwdSm80INS1_25CollectiveMainloopBwdSm80ILi2ELi2EN4cute5tupleIJNS5_1CILi128EEES8_NS7_ILi64EEEEEENS_10bfloat16_tEfNS_4arch4Sm80ELb0ELb0ELb1ELb0ELb1ELb0ELb0ELb0ELi2ELi4ELi4ELi4ELb0EEENS1_21CollectiveEpilogueBwdISA_SB_SD_Li256ELb0ELb0ELi2EEENS1_19SingleTileSchedulerILb0ELb0ELb0ELi128EEEEEEEEEvNT_6ParamsE$_ZN73_INTERNAL_24fd9406_37_flash_bwd_hdim64_bf16_softcap_sm80_cu_8e232a79_330724__cvta_generic_to_sharedEPKv) ;  /* 0xffff779000007944 */ /* 0x024fea0003c3ffff */
        /* <DEDUP_REMOVED lines=9> */
[----:B-1----:R-:W-:Y:S05]  /*138c0*/  CALL.REL.NOINC `($_ZN7cutlass13device_kernelIN5flash19enable_sm80_to_sm89INS1_16FlashAttnBwdSm80INS1_25CollectiveMainloopBwdSm80ILi2ELi2EN4cute5tupleIJNS5_1CILi128EEES8_NS7_ILi64EEEEEENS_10bfloat16_tEfNS_4arch4Sm80ELb0ELb0ELb1ELb0ELb1ELb0ELb0ELb0ELi2ELi4ELi4ELi4ELb0EEENS1_21CollectiveEpilogueBwdISA_SB_SD_Li256ELb0ELb0ELi2EEENS1_19SingleTileSchedulerILb0ELb0ELb0ELi128EEEEEEEEEvNT_6ParamsE$_ZN4cute3eso3ESOILb1ELb0EJNS_10UnderscoreEiEEC2ERKS2_RKi) ;  /* 0xffff399000007944 */ /* 0x002fea0003c3ffff */
        /* <DEDUP_REMOVED lines=16> */
[----:B------:R-:W-:Y:S02]  /*139d0*/  MOV R3, 0x1 ;  /* 0x0000000100037802 */ /* 0x000fe40000000f00 */
        /* <DEDUP_REMOVED lines=44> */
[----:B-1---5:R-:W-:Y:S05]  /*13ca0*/  CALL.REL.NOINC `($_ZN7cutlass13device_kernelIN5flash19enable_sm80_to_sm89INS1_16FlashAttnBwdSm80INS1_25CollectiveMainloopBwdSm80ILi2ELi2EN4cute5tupleIJNS5_1CILi128EEES8_NS7_ILi64EEEEEENS_10bfloat16_tEfNS_4arch4Sm80ELb0ELb0ELb1ELb0ELb1ELb0ELb0ELb0ELi2ELi4ELi4ELi4ELb0EEENS1_21CollectiveEpilogueBwdISA_SB_SD_Li256ELb0ELb0ELi2EEENS1_19SingleTileSchedulerILb0ELb0ELb0ELi128EEEEEEEEEvNT_6ParamsE$_ZN4cute8smem_ptrIPN7cutlass10bfloat16_tEECI1NS_12iter_adaptorIS3_S4_EEES3_) ;  /* 0xffff721000007944 */ /* 0x022fea0003c3ffff */
[----:B-1----:R1:W5:Y:S01]  /*13cb0*/  LDL.64 R2, [R1+0x758] ;  /* 0x0007580001027983 */ /* 0x0023620000100a00 */
[----:B------:R-:W-:-:S03]  /*13cc0*/  MOV R6, 0x13ce0 ;  /* 0x00013ce000067802 */ /* 0x000fc60000000f00 */
[----:B-1---5:R-:W-:Y:S05]  /*13cd0*/  CALL.REL.NOINC `($_ZN7cutlass13device_kernelIN5flash19enable_sm80_to_sm89INS1_16FlashAttnBwdSm80INS1_25CollectiveMainloopBwdSm80ILi2ELi2EN4cute5tupleIJNS5_1CILi128EEES8_NS7_ILi64EEEEEENS_10bfloat16_tEfNS_4arch4Sm80ELb0ELb0ELb1ELb0ELb1ELb0ELb0ELb0ELi2ELi4ELi4ELi4ELb0EEENS1_21CollectiveEpilogueBwdISA_SB_SD_Li256ELb0ELb0ELi2EEENS1_19SingleTileSchedulerILb0ELb0ELb0ELi128EEEEEEEEEvNT_6ParamsE$_ZN4cute3eso3ESOILb1ELb0EJNS_6LayoutINS_5tupleIJNS3_IJNS_1CILi8EEENS4_ILi1EEEEEENS4_ILi4EEEEEENS3_IJNS3_IJS6_NS4_ILi0EEEEEENS4_ILi2048EEEEEEEENS_10ViewEngineINS_8smem_ptrIPN7cutlass10bfloat16_tEEEEEEEC2ERKSE_RKSL_) ;  /* 0xffff642000007944 */ /* 0x022fea0003c3ffff */
[----:B-1----:R1:W5:Y:S01]  /*13ce0*/  LDL.64 R4, [R1+0x758] ;  /* 0x0007580001047983 */ /* 0x0023620000100a00 */
[----:B------:R-:W-:Y:S01]  /*13cf0*/  IMAD.MOV.U32 R6, RZ, RZ, R56 ;  /* 0x000000ffff067224 */ /* 0x000fe200078e0038 */
[----:B------:R-:W-:Y:S02]  /*13d00*/  MOV R9, R57 ;  /* 0x0000003900097202 */ /* 0x000fe40000000f00 */
[----:B------:R-:W-:Y:S02]  /*13d10*/  MOV R8, 0x13d30 ;  /* 0x00013d3000087802 */ /* 0x000fe40000000f00 */
[----:B-1---5:R-:W-:Y:S05]  /*13d20*/  CALL.REL.NOINC `($_ZN7cutlass13device_kernelIN5flash19enable_sm80_to_sm89INS1_16FlashAttnBwdSm80INS1_25CollectiveMainloopBwdSm80ILi2ELi2EN4cute5tupleIJNS5_1CILi128EEES8_NS7_ILi64EEEEEENS_10bfloat16_tEfNS_4arch4Sm80ELb0ELb0ELb1ELb0ELb1ELb0ELb0ELb0ELi2ELi4ELi4ELi4ELb0EEENS1_21CollectiveEpilogueBwdISA_SB_SD_Li256ELb0ELb0ELi2EEENS1_19SingleTileSchedulerILb0ELb0ELb0ELi128EEEEEEEEEvNT_6ParamsE$_ZN4cute3eso3ESOILb1ELb0EJNS_6LayoutINS_5tupleIJNS3_IJNS_1CILi8EEENS4_ILi1EEEEEENS4_ILi4EEEEEENS3_IJNS3_IJS6_NS4_ILi0EEEEEES5_EEEEENS_10ViewEngineIPN7cutlass10bfloat16_tEEEEEC2ERKSD_RKSI_) ;  /* 0xffff645000007944 */ /* 0x022fea0003c3ffff */
[----:B------:R2:W5:Y:S01]  /*13d30*/  LDL.64 R2, [R1+0x758] ;  /* 0x0007580001027983 */ /* 0x0005620000100a00 */
[----:B-1----:R-:W-:Y:S02]  /*13d40*/  MOV R7, R5 ;  /* 0x0000000500077202 */ /* 0x002fe40000000f00 */
[----:B------:R-:W-:Y:S02]  /*13d50*/  MOV R6, 0x13d70 ;  /* 0x00013d7000067802 */ /* 0x000fe40000000f00 */
[----:B--2--5:R-:W-:Y:S05]  /*13d60*/  CALL.REL.NOINC `($_ZN7cutlass13device_kernelIN5flash19enable_sm80_to_sm89INS1_16FlashAttnBwdSm80INS1_25CollectiveMainloopBwdSm80ILi2ELi2EN4cute5tupleIJNS5_1CILi128EEES8_NS7_ILi64EEEEEENS_10bfloat16_tEfNS_4arch4Sm80ELb0ELb0ELb1ELb0ELb1ELb0ELb0ELb0ELi2ELi4ELi4ELi4ELb0EEENS1_21CollectiveEpilogueBwdISA_SB_SD_Li256ELb0ELb0ELi2EEENS1_19SingleTileSchedulerILb0ELb0ELb0ELi128EEEEEEEEEvNT_6ParamsE$_ZN4cute3eso3ESOILb1ELb0EJNS_6LayoutINS_5tupleIJNS3_IJNS_1CILi8EEENS4_ILi1EEEEEENS3_IJNS4_ILi4EEEEEEEEENS3_IJNS3_IJS6_NS4_ILi0EEEEEENS3_IJNS4_ILi2048EEEEEEEEEEENS_10ViewEngineINS_8smem_ptrIPN7cutlass10bfloat16_tEEEEEEEC2ERKSG_RKSN_) ;  /* 0xffff5fa000007944 */ /* 0x024fea0003c3ffff */
[----:B------:R2:W5:Y:S01]  /*13d70*/  LDL.64 R6, [R1+0x758] ;  /* 0x0007580001067983 */ /* 0x0005620000100a00 */
[----:B-1----:R-:W-:Y:S02]  /*13d80*/  MOV R5, R3 ;  /* 0x0000000300057202 */ /* 0x002fe40000000f00 */
[----:B------:R-:W-:-:S02]  /*13d90*/  MOV R4, 0x13db0 ;  /* 0x00013db000047802 */ /* 0x000fc40000000f00 */
[----:B--2--5:R-:W-:Y:S05]  /*13da0*/  CALL.REL.NOINC `($_ZN7cutlass13device_kernelIN5flash19enable_sm80_to_sm89INS1_16FlashAttnBwdSm80INS1_25CollectiveMainloopBwdSm80ILi2ELi2EN4cute5tupleIJNS5_1CILi128EEES8_NS7_ILi64EEEEEENS_10bfloat16_tEfNS_4arch4Sm80ELb0ELb0ELb1ELb0ELb1ELb0ELb0ELb0ELi2ELi4ELi4ELi4ELb0EEENS1_21CollectiveEpilogueBwdISA_SB_SD_Li256ELb0ELb0ELi2EEENS1_19SingleTileSchedulerILb0ELb0ELb0ELi128EEEEEEEEEvNT_6ParamsE$_ZN4cute3eso3ESOILb1ELb0EJNS_6LayoutINS_5tupleIJNS3_IJNS_1CILi8EEENS4_ILi1EEEEEENS3_IJNS4_ILi4EEEEEEEEENS3_IJNS3_IJS6_NS4_ILi0EEEEEENS3_IJS5_EEEEEEEENS_10ViewEngineIPN7cutlass10bfloat16_tEEEEEC2ERKSF_RKSK_) ;  /* 0xffff5fc000007944 */ /* 0x024fea0003c3ffff */
[----:B-1----:R1:W5:Y:S01]  /*13db0*/  LDL.64 R2, [R1+0x758] ;  /* 0x0007580001027983 */ /* 0x0023620000100a00 */
[----:B------:R-:W-:-:S03]  /*13dc0*/  MOV R8, 0x13de0 ;  /* 0x00013de000087802 */ /* 0x000fc60000000f00 */
[----:B-1---5:R-:W-:Y:S05]  /*13dd0*/  CALL.REL.NOINC `($_ZN7cutlass13device_kernelIN5flash19enable_sm80_to_sm89INS1_16FlashAttnBwdSm80INS1_25CollectiveMainloopBwdSm80ILi2ELi2EN4cute5tupleIJNS5_1CILi128EEES8_NS7_ILi64EEEEEENS_10bfloat16_tEfNS_4arch4Sm80ELb0ELb0ELb1ELb0ELb1ELb0ELb0ELb0ELi2ELi4ELi4ELi4ELb0EEENS1_21CollectiveEpilogueBwdISA_SB_SD_Li256ELb0ELb0ELi2EEENS1_19SingleTileSchedulerILb0ELb0ELb0ELi128EEEEEEEEEvNT_6ParamsE$_ZN4cute3eso3ESOILb1ELb0EJNS_6LayoutINS_5tupleIJNS3_IJNS3_IJNS_1CILi8EEENS4_ILi1EEEEEES6_EEENS3_IJNS3_IJS6_S6_EEENS4_ILi4EEEEEEEEENS3_IJNS3_IJNS3_IJS6_NS4_ILi0EEEEEESD_EEENS3_IJNS3_IJSD_SD_EEES5_EEEEEEEENS_10ViewEngineIPN7cutlass10bfloat16_tEEEEEC2ERKSJ_RKSO_) ;  /* 0xffff50e000007944 */ /* 0x022fea0003c3ffff */
[----:B-1----:R1:W5:Y:S01]  /*13de0*/  LDL.64 R4, [R1+0x758] ;  /* 0x0007580001047983 */ /* 0x0023620000100a00 */
[----:B------:R-:W-:-:S03]  /*13df0*/  MOV R10, 0x13e10 ;  /* 0x00013e10000a7802 */ /* 0x000fc60000000f00 */
[----:B-1---5:R-:W-:Y:S05]  /*13e00*/  CALL.REL.NOINC `($_ZN7cutlass13device_kernelIN5flash19enable_sm80_to_sm89INS1_16FlashAttnBwdSm80INS1_25CollectiveMainloopBwdSm80ILi2ELi2EN4cute5tupleIJNS5_1CILi128EEES8_NS7_ILi64EEEEEENS_10bfloat16_tEfNS_4arch4Sm80ELb0ELb0ELb1ELb0ELb1ELb0ELb0ELb0ELi2ELi4ELi4ELi4ELb0EEENS1_21CollectiveEpilogueBwdISA_SB_SD_Li256ELb0ELb0ELi2EEENS1_19SingleTileSchedulerILb0ELb0ELb0ELi128EEEEEEEEEvNT_6ParamsE$_ZN4cute3eso3ESOILb1ELb0EJNS_6LayoutINS_5tupleIJNS3_IJNS3_IJNS_1CILi8EEENS4_ILi1EEEEEES6_EEENS3_IJNS3_IJS6_S6_EEENS4_ILi4EEEEEEEEENS3_IJNS3_IJNS3_IJS6_NS4_ILi0EEEEEESD_EEENS3_IJNS3_IJSD_SD_EEENS4_ILi2048EEEEEEEEEEENS_10ViewEngineINS_8smem_ptrIPN7cutlass10bfloat16_tEEEEEEEC2ERKSK_RKSR_) ;  /* 0xffff507000007944 */ /* 0x022fea0003c3ffff */
[----:B-1----:R1:W5:Y:S01]  /*13e10*/  LDL.64 R2, [R1+0x758] ;  /* 0x0007580001027983 */ /* 0x0023620000100a00 */
[----:B------:R-:W-:Y:S01]  /*13e20*/  IMAD.MOV.U32 R6, RZ, RZ, R4 ;  /* 0x000000ffff067224 */ /* 0x000fe200078e0004 */
[----:B------:R-:W-:-:S02]  /*13e30*/  MOV R9, R5 ;  /* 0x0000000500097202 */ /* 0x000fc40000000f00 */
[----:B------:R-:W-:Y:S02]  /*13e40*/  MOV R8, 0x13e60 ;  /* 0x00013e6000087802 */ /* 0x000fe40000000f00 */
[----:B-1---5:R-:W-:Y:S05]  /*13e50*/  CALL.REL.NOINC `($_ZN7cutlass13device_kernelIN5flash19enable_sm80_to_sm89INS1_16FlashAttnBwdSm80INS1_25CollectiveMainloopBwdSm80ILi2ELi2EN4cute5tupleIJNS5_1CILi128EEES8_NS7_ILi64EEEEEENS_10bfloat16_tEfNS_4arch4Sm80ELb0ELb0ELb1ELb0ELb1ELb0ELb0ELb0ELi2ELi4ELi4ELi4ELb0EEENS1_21CollectiveEpilogueBwdISA_SB_SD_Li256ELb0ELb0ELi2EEENS1_19SingleTileSchedulerILb0ELb0ELb0ELi128EEEEEEEEEvNT_6ParamsE$_ZN4cute3eso3ESOILb1ELb0EJNS_6LayoutINS_5tupleIJNS3_IJNS_1CILi8EEENS4_ILi1EEEEEENS4_ILi4EEEEEENS3_IJNS3_IJS6_NS4_ILi0EEEEEES5_EEEEENS_10ViewEngineIPN7cutlass10bfloat16_tEEEEEC2ERKSD_RKSI_) ;  /* 0xffff632000007944 */ /* 0x022fea0003c3ffff */
[----:B------:R2:W5:Y:S01]  /*13e60*/  LDL.64 R68, [R1+0x758] ;  /* 0x0007580001447983 */ /* 0x0005620000100a00 */
[----:B------:R-:W-:Y:S02]  /*13e70*/  MOV R9, R25 ;  /* 0x0000001900097202 */ /* 0x000fe40000000f00 */
[----:B------:R-:W-:Y:S02]  /*13e80*/  MOV R8, 0x13ea0 ;  /* 0x00013ea000087802 */ /* 0x000fe40000000f00 */
[----:B-12--5:R-:W-:Y:S05]  /*13e90*/  CALL.REL.NOINC `($_ZN7cutlass13device_kernelIN5flash19enable_sm80_to_sm89INS1_16FlashAttnBwdSm80INS1_25CollectiveMainloopBwdSm80ILi2ELi2EN4cute5tupleIJNS5_1CILi128EEES8_NS7_ILi64EEEEEENS_10bfloat16_tEfNS_4arch4Sm80ELb0ELb0ELb1ELb0ELb1ELb0ELb0ELb0ELi2ELi4ELi4ELi4ELb0EEENS1_21CollectiveEpilogueBwdISA_SB_SD_Li256ELb0ELb0ELi2EEENS1_19SingleTileSchedulerILb0ELb0ELb0ELi128EEEEEEEEEvNT_6ParamsE$_ZN4cute8smem_ptrIPN7cutlass10bfloat16_tEECI1NS_12iter_adaptorIS3_S4_EEES3_) ;  /* 0xffff702000007944 */ /* 0x026fea0003c3ffff */
[----:B-1----:R1:W5:Y:S01]  /*13ea0*/  LDL.64 R2, [R1+0x758] ;  /* 0x0007580001027983 */ /* 0x0023620000100a00 */
[----:B------:R-:W-:-:S03]  /*13eb0*/  MOV R6, 0x13ed0 ;  /* 0x00013ed000067802 */ /* 0x000fc60000000f00 */
[----:B-1---5:R-:W-:Y:S05]  /*13ec0*/  CALL.REL.NOINC `($_ZN7cutlass13device_kernelIN5flash19enable_sm80_to_sm89INS1_16FlashAttnBwdSm80INS1_25CollectiveMainloopBwdSm80ILi2ELi2EN4cute5tupleIJNS5_1CILi128EEES8_NS7_ILi64EEEEEENS_10bfloat16_tEfNS_4arch4Sm80ELb0ELb0ELb1ELb0ELb1ELb0ELb0ELb0ELi2ELi4ELi4ELi4ELb0EEENS1_21CollectiveEpilogueBwdISA_SB_SD_Li256ELb0ELb0ELi2EEENS1_19SingleTileSchedulerILb0ELb0ELb0ELi128EEEEEEEEEvNT_6ParamsE$_ZN4cute3eso3ESOILb1ELb0EJNS_6LayoutINS_5tupleIJNS3_IJNS_1CILi8EEENS4_ILi1EEEEEENS4_ILi4EEEEEENS3_IJNS3_IJS6_NS4_ILi0EEEEEENS4_ILi2048EEEEEEEENS_10ViewEngineINS_8smem_ptrIPN7cutlass10bfloat16_tEEEEEEEC2ERKSE_RKSL_) ;  /* 0xffff623000007944 */ /* 0x022fea0003c3ffff */
[----:B------:R2:W5:Y:S01]  /*13ed0*/  LDL.64 R70, [R1+0x758] ;  /* 0x0007580001467983 */ /* 0x0005620000100a00 */
[----:B-1----:R-:W-:Y:S01]  /*13ee0*/  IMAD.MOV.U32 R2, RZ, RZ, R25 ;  /* 0x000000ffff027224 */ /* 0x002fe200078e0019 */
[----:B------:R-:W-:Y:S02]  /*13ef0*/  MOV R3, RZ ;  /* 0x000000ff00037202 */ /* 0x000fe40000000f00 */
[----:B------:R-:W-:Y:S02]  /*13f00*/  MOV R10, 0x13f20 ;  /* 0x00013f20000a7802 */ /* 0x000fe40000000f00 */
        /* <DEDUP_REMOVED lines=248> */
[----:B-1----:R-:W-:Y:S05]  /*14e90*/  CALL.REL.NOINC `($_ZN7cutlass13device_kernelIN5flash19enable_sm80_to_sm89INS1_16FlashAttnBwdSm80INS1_25CollectiveMainloopBwdSm80ILi2ELi2EN4cute5tupleIJNS5_1CILi128EEES8_NS7_ILi64EEEEEENS_10bfloat16_tEfNS_4arch4Sm80ELb0ELb0ELb1ELb0ELb1ELb0ELb0ELb0ELi2ELi4ELi4ELi4ELb0EEENS1_21CollectiveEpilogueBwdISA_SB_SD_Li256ELb0ELb0ELi2EEENS1_19SingleTileSchedulerILb0ELb0ELb0ELi128EEEEEEEEEvNT_6ParamsE$_ZN4cute3eso3ESOILb1ELb0EJNS_10UnderscoreES2_iEEC2ERKS2_S5_RKi) ;  /* 0xffff238000007944 */ /* 0x002fea0003c3ffff */
        /* <DEDUP_REMOVED lines=9> */
[----:B------:R-:W-:Y:S05]  /*14f30*/  CALL.REL.NOINC `($_ZN7cutlass13device_kernelIN5flash19enable_sm80_to_sm89INS1_16FlashAttnBwdSm80INS1_25CollectiveMainloopBwdSm80ILi2ELi2EN4cute5tupleIJNS5_1CILi128EEES8_NS7_ILi64EEEEEENS_10bfloat16_tEfNS_4arch4Sm80ELb0ELb0ELb1ELb0ELb1ELb0ELb0ELb0ELi2ELi4ELi4ELi4ELb0EEENS1_21CollectiveEpilogueBwdISA_SB_SD_Li256ELb0ELb0ELi2EEENS1_19SingleTileSchedulerILb0ELb0ELb0ELi128EEEEEEEEEvNT_6ParamsE$_ZN4cute3eso3ESOILb1ELb0EJNS_6LayoutINS_5tupleIJNS3_IJNS_1CILi8EEENS4_ILi1EEEEEENS4_ILi2EEEEEENS3_IJNS3_IJS6_NS4_ILi0EEEEEENS4_ILi4096EEEEEEEEiEEC2ERKSE_RKi) ;  /* 0xffff4ed000007944 */ /* 0x000fea0003c3ffff */
        /* <DEDUP_REMOVED lines=8> */
[----:B-1---5:R-:W-:Y:S05]  /*14fc0*/  CALL.REL.NOINC `($_ZN7cutlass13device_kernelIN5flash19enable_sm80_to_sm89INS1_16FlashAttnBwdSm80INS1_25CollectiveMainloopBwdSm80ILi2ELi2EN4cute5tupleIJNS5_1CILi128EEES8_NS7_ILi64EEEEEENS_10bfloat16_tEfNS_4arch4Sm80ELb0ELb0ELb1ELb0ELb1ELb0ELb0ELb0ELi2ELi4ELi4ELi4ELb0EEENS1_21CollectiveEpilogueBwdISA_SB_SD_Li256ELb0ELb0ELi2EEENS1_19SingleTileSchedulerILb0ELb0ELb0ELi128EEEEEEEEEvNT_6ParamsE$_ZN4cute3eso3ESOILb1ELb0EJNS_6LayoutINS_5tupleIJNS3_IJNS_1CILi8EEENS4_ILi1EEEEEENS4_ILi2EEEEEENS3_IJNS3_IJS6_NS4_ILi0EEEEEENS4_ILi4096EEEEEEEENS_10ViewEngineINS_8smem_ptrIPN7cutlass10bfloat16_tEEEEEEEC2ERKSE_RKSL_) ;  /* 0xffff4e0000007944 */ /* 0x022fea0003c3ffff */
[----:B-1----:R1:W5:Y:S01]  /*14fd0*/  LDL.64 R4, [R1+0x758] ;  /* 0x0007580001047983 */ /* 0x0023620000100a00 */
[----:B------:R-:W-:Y:S01]  /*14fe0*/  IMAD.MOV.U32 R15, RZ, RZ, R25 ;  /* 0x000000ffff0f7224 */ /* 0x000fe200078e0019 */
[----:B------:R-:W-:Y:S02]  /*14ff0*/  MOV R3, 0x1 ;  /* 0x0000000100037802 */ /* 0x000fe40000000f00 */
[----:B------:R-:W-:-:S02]  /*15000*/  MOV R8, 0x15020 ;  /* 0x0001502000087802 */ /* 0x000fc40000000f00 */
[----:B-1---5:R-:W-:Y:S05]  /*15010*/  CALL.REL.NOINC `($_ZN7cutlass13device_kernelIN5flash19enable_sm80_to_sm89INS1_16FlashAttnBwdSm80INS1_25CollectiveMainloopBwdSm80ILi2ELi2EN4cute5tupleIJNS5_1CILi128EEES8_NS7_ILi64EEEEEENS_10bfloat16_tEfNS_4arch4Sm80ELb0ELb0ELb1ELb0ELb1ELb0ELb0ELb0ELi2ELi4ELi4ELi4ELb0EEENS1_21CollectiveEpilogueBwdISA_SB_SD_Li256ELb0ELb0ELi2EEENS1_19SingleTileSchedulerILb0ELb0ELb0ELi128EEEEEEEEEvNT_6ParamsE$_ZN4cute3eso3ESOILb1ELb0EJNS_10UnderscoreES2_iEEC2ERKS2_S5_RKi) ;  /* 0xffff220000007944 */ /* 0x022fea0003c3ffff */
[----:B-1----:R-:W2:Y:S01]  /*15020*/  LDL R3, [R1+0x758] ;  /* 0x0007580001037983 */ /* 0x002ea20000100800 */
[----:B------:R-:W-:Y:S01]  /*15030*/  IMAD.MOV.U32 R2, RZ, RZ, R25 ;  /* 0x000000ffff027224 */ /* 0x000fe200078e0019 */
[----:B------:R-:W-:-:S02]  /*15040*/  MOV R6, 0x15070 ;  /* 0x0001507000067802 */ /* 0x000fc40000000f00 */
[----:B--2---:R-:W-:Y:S02]  /*15050*/  SHF.L.U32 R3, R3, 0x4, RZ ;  /* 0x0000000403037819 */ /* 0x004fe400000006ff */
[----:B------:R-:W-:Y:S05]  /*15060*/  CALL.REL.NOINC `($_ZN7cutlass13device_kernelIN5flash19enable_sm80_to_sm89INS1_16FlashAttnBwdSm80INS1_25CollectiveMainloopBwdSm80ILi2ELi2EN4cute5tupleIJNS5_1CILi128EEES8_NS7_ILi64EEEEEENS_10bfloat16_tEfNS_4arch4Sm80ELb0ELb0ELb1ELb0ELb1ELb0ELb0ELb0ELi2ELi4ELi4ELi4ELb0EEENS1_21CollectiveEpilogueBwdISA_SB_SD_Li256ELb0ELb0ELi2EEENS1_19SingleTileSchedulerILb0ELb0ELb0ELi128EEEEEEEEEvNT_6ParamsE$_ZN4cute3eso3ESOILb1ELb0EJNS_6LayoutINS_5tupleIJNS3_IJNS_1CILi8EEENS4_ILi1EEEEEENS4_ILi2EEEEEENS3_IJNS3_IJS6_NS4_ILi0EEEEEES5_EEEEEiEEC2ERKSD_RKi) ;  /* 0xffff4f5000007944 */ /* 0x000fea0003c3ffff */
[----:B-1----:R-:W2:Y:S01]  /*15070*/  LDL R3, [R1+0x758] ;  /* 0x0007580001037983 */ /* 0x002ea20000100800 */
[----:B------:R-:W-:Y:S02]  /*15080*/  MOV R76, R25 ;  /* 0x00000019004c7202 */ /* 0x000fe40000000f00 */
[----:B------:R-:W-:Y:S01]  /*15090*/  MOV R6, 0x150d0 ;  /* 0x000150d000067802 */ /* 0x000fe20000000f00 */
[----:B--2---:R-:W-:-:S05]  /*150a0*/  IMAD.WIDE R2, R3, 0x2, R58 ;  /* 0x0000000203027825 */ /* 0x004fca00078e023a */
[----:B------:R-:W-:Y:S02]  /*150b0*/  MOV R7, R3 ;  /* 0x0000000300077202 */ /* 0x000fe40000000f00 */
[----:B------:R-:W-:Y:S05]  /*150c0*/  CALL.REL.NOINC `($_ZN7cutlass13device_kernelIN5flash19enable_sm80_to_sm89INS1_16FlashAttnBwdSm80INS1_25CollectiveMainloopBwdSm80ILi2ELi2EN4cute5tupleIJNS5_1CILi128EEES8_NS7_ILi64EEEEEENS_10bfloat16_tEfNS_4arch4Sm80ELb0ELb0ELb1ELb0ELb1ELb0ELb0ELb0ELi2ELi4ELi4ELi4ELb0EEENS1_21CollectiveEpilogueBwdISA_SB_SD_Li256ELb0ELb0ELi2EEENS1_19SingleTileSchedulerILb0ELb0ELb0ELi128EEEEEEEEEvNT_6ParamsE$_ZN4cute3eso3ESOILb1ELb0EJNS_6LayoutINS_5tupleIJNS3_IJNS_1CILi8EEENS4_ILi1EEEEEENS4_ILi2EEEEEENS3_IJNS3_IJS6_NS4_ILi0EEEEEES5_EEEEENS_10ViewEngineIPN7cutlass10bfloat16_tEEEEEC2ERKSD_RKSI_) ;  /* 0xffff4e9000007944 */ /* 0x000fea0003c3ffff */
[----:B-1----:R1:W5:Y:S01]  /*150d0*/  LDL.64 R2, [R1+0x758] ;  /* 0x0007580001027983 */ /* 0x0023620000100a00 */
[----:B------:R-:W-:Y:S01]  /*150e0*/  IMAD.MOV.U32 R7, RZ, RZ, R5 ;  /* 0x000000ffff077224 */ /* 0x000fe200078e0005 */
[----:B------:R-:W-:Y:S02]  /*150f0*/  MOV R76, R25 ;  /* 0x00000019004c7202 */ /* 0x000fe40000000f00 */
        /* <DEDUP_REMOVED lines=9> */
[----:B------:R-:W-:-:S02]  /*15190*/  MOV R8, 0x151b0 ;  /* 0x000151b000087802 */ /* 0x000fc40000000f00 */
[----:B-1---5:R-:W-:Y:S05]  /*151a0*/  CALL.REL.NOINC `($_ZN7cutlass13device_kernelIN5flash19enable_sm80_to_sm89INS1_16FlashAttnBwdSm80INS1_25CollectiveMainloopBwdSm80ILi2ELi2EN4cute5tupleIJNS5_1CILi128EEES8_NS7_ILi64EEEEEENS_10bfloat16_tEfNS_4arch4Sm80ELb0ELb0ELb1ELb0ELb1ELb0ELb0ELb0ELi2ELi4ELi4ELi4ELb0EEENS1_21CollectiveEpilogueBwdISA_SB_SD_Li256ELb0ELb0ELi2EEENS1_19SingleTileSchedulerILb0ELb0ELb0ELi128EEEEEEEEEvNT_6ParamsE$_ZN4cute3eso3ESOILb1ELb0EJNS_6LayoutINS_5tupleIJNS3_IJNS3_IJNS_1CILi8EEENS4_ILi1EEEEEES6_EEENS3_IJNS3_IJS6_S6_EEENS4_ILi2EEEEEEEEENS3_IJNS3_IJNS3_IJS6_NS4_ILi0EEEEEESD_EEENS3_IJNS3_IJSD_SD_EEES5_EEEEEEEENS_10ViewEngineIPN7cutlass10bfloat16_tEEEEEC2ERKSJ_RKSO_) ;  /* 0xffff3c9000007944 */ /* 0x022fea0003c3ffff */
[----:B-1----:R1:W5:Y:S01]  /*151b0*/  LDL.64 R2, [R1+0x758] ;  /* 0x0007580001027983 */ /* 0x0023620000100a00 */
[----:B------:R-:W-:Y:S01]  /*151c0*/  IMAD.MOV.U32 R7, RZ, RZ, R5 ;  /* 0x000000ffff077224 */ /* 0x000fe200078e0005 */
[----:B------:R-:W-:-:S02]  /*151d0*/  MOV R76, R25 ;  /* 0x00000019004c7202 */ /* 0x000fc40000000f00 */
[----:B------:R-:W-:Y:S02]  /*151e0*/  MOV R6, 0x15200 ;  /* 0x0001520000067802 */ /* 0x000fe40000000f00 */
[----:B-1---5:R-:W-:Y:S05]  /*151f0*/  CALL.REL.NOINC `($_ZN7cutlass13device_kernelIN5flash19enable_sm80_to_sm89INS1_16FlashAttnBwdSm80INS1_25CollectiveMainloopBwdSm80ILi2ELi2EN4cute5tupleIJNS5_1CILi128EEES8_NS7_ILi64EEEEEENS_10bfloat16_tEfNS_4arch4Sm80ELb0ELb0ELb1ELb0ELb1ELb0ELb0ELb0ELi2ELi4ELi4ELi4ELb0EEENS1_21CollectiveEpilogueBwdISA_SB_SD_Li256ELb0ELb0ELi2EEENS1_19SingleTileSchedulerILb0ELb0ELb0ELi128EEEEEEEEEvNT_6ParamsE$_ZN4cute3eso3ESOILb1ELb0EJNS_6LayoutINS_5tupleIJNS3_IJNS3_IJNS_1CILi8EEENS4_ILi1EEEEEES6_EEENS3_IJNS3_IJS6_S6_EEENS4_ILi2EEEEEEEEENS3_IJNS3_IJNS3_IJS6_NS4_ILi0EEEEEESD_EEENS3_IJNS3_IJSD_SD_EEENS4_ILi4096EEEEEEEEEEENS_10ViewEngineINS_8smem_ptrIPN7cutlass10bfloat16_tEEEEEEEC2ERKSK_RKSR_) ;  /* 0xffff3b6000007944 */ /* 0x022fea0003c3ffff */
[----:B-1----:R1:W5:Y:S01]  /*15200*/  LDL.64 R4, [R1+0x758] ;  /* 0x0007580001047983 */ /* 0x0023620000100a00 */
[----:B------:R-:W-:Y:S01]  /*15210*/  IMAD.MOV.U32 R7, RZ, RZ, R3 ;  /* 0x000000ffff077224 */ /* 0x000fe200078e0003 */
[----:B------:R-:W-:Y:S02]  /*15220*/  MOV R76, R25 ;  /* 0x00000019004c7202 */ /* 0x000fe40000000f00 */
        /* <DEDUP_REMOVED lines=12> */
[----:B------:R2:W5:Y:S01]  /*152f0*/  LDL.64 R70, [R1+0x758] ;  /* 0x0007580001467983 */ /* 0x0005620000100a00 */
[----:B-1----:R-:W-:Y:S01]  /*15300*/  IMAD.MOV.U32 R2, RZ, RZ, R25 ;  /* 0x000000ffff027224 */ /* 0x002fe200078e0019 */
[----:B------:R-:W-:-:S02]  /*15310*/  MOV R3, RZ ;  /* 0x000000ff00037202 */ /* 0x000fc40000000f00 */
[----:B------:R-:W-:Y:S02]  /*15320*/  MOV R10, 0x15340 ;  /* 0x00015340000a7802 */ /* 0x000fe40000000f00 */
[----:B--2--5:R-:W-:Y:S05]  /*15330*/  CALL.REL.NOINC `($_ZN7cutlass13device_kernelIN5flash19enable_sm80_to_sm89INS1_16FlashAttnBwdSm80INS1_25CollectiveMainloopBwdSm80ILi2ELi2EN4cute5tupleIJNS5_1CILi128EEES8_NS7_ILi64EEEEEENS_10bfloat16_tEfNS_4arch4Sm80ELb0ELb0ELb1ELb0ELb1ELb0ELb0ELb0ELi2ELi4ELi4ELi4ELb0EEENS1_21CollectiveEpilogueBwdISA_SB_SD_Li256ELb0ELb0ELi2EEENS1_19SingleTileSchedulerILb0ELb0ELb0ELi128EEEEEEEEEvNT_6ParamsE$_ZN4cute3eso3ESOILb1ELb0EJNS_10UnderscoreEiEEC2ERKS2_RKi) ;  /* 0xffff1f2000007944 */ /* 0x024fea0003c3ffff */
[----:B-1----:R-:W2:Y:S01]  /*15340*/  LDL R3, [R1+0x758] ;  /* 0x0007580001037983 */ /* 0x002ea20000100800 */
[----:B------:R-:W-:Y:S01]  /*15350*/  IMAD.MOV.U32 R15, RZ, RZ, R25 ;  /* 0x000000ffff0f7224 */ /* 0x000fe200078e0019 */
[----:B------:R-:W-:Y:S02]  /*15360*/  MOV R6, 0x15390 ;  /* 0x0001539000067802 */ /* 0x000fe40000000f00 */
        /* <DEDUP_REMOVED lines=9> */
[----:B------:R-:W-:-:S02]  /*15400*/  MOV R8, 0x15420 ;  /* 0x0001542000087802 */ /* 0x000fc40000000f00 */
[----:B-1---5:R-:W-:Y:S05]  /*15410*/  CALL.REL.NOINC `($_ZN7cutlass13device_kernelIN5flash19enable_sm80_to_sm89INS1_16FlashAttnBwdSm80INS1_25CollectiveMainloopBwdSm80ILi2ELi2EN4cute5tupleIJNS5_1CILi128EEES8_NS7_ILi64EEEEEENS_10bfloat16_tEfNS_4arch4Sm80ELb0ELb0ELb1ELb0ELb1ELb0ELb0ELb0ELi2ELi4ELi4ELi4ELb0EEENS1_21CollectiveEpilogueBwdISA_SB_SD_Li256ELb0ELb0ELi2EEENS1_19SingleTileSchedulerILb0ELb0ELb0ELi128EEEEEEEEEvNT_6ParamsE$_ZN4cute3eso3ESOILb1ELb0EJNS_6LayoutINS_5tupleIJNS3_IJNS_1CILi8EEENS4_ILi1EEEEEEEEENS3_IJNS3_IJS6_NS4_ILi0EEEEEEEEEEENS_10ViewEngineINS_8smem_ptrIPN7cutlass10bfloat16_tEEEEEEEC2ERKSC_RKSJ_) ;  /* 0xffff467000007944 */ /* 0x022fea0003c3ffff */
        /* <DEDUP_REMOVED lines=121> */
[----:B------:R-:W-:Y:S05]  /*15bb0*/  CALL.REL.NOINC `($_ZN7cutlass13device_kernelIN5flash19enable_sm80_to_sm89INS1_16FlashAttnBwdSm80INS1_25CollectiveMainloopBwdSm80ILi2ELi2EN4cute5tupleIJNS5_1CILi128EEES8_NS7_ILi64EEEEEENS_10bfloat16_tEfNS_4arch4Sm80ELb0ELb0ELb1ELb0ELb1ELb0ELb0ELb0ELi2ELi4ELi4ELi4ELb0EEENS1_21CollectiveEpilogueBwdISA_SB_SD_Li256ELb0ELb0ELi2EEENS1_19SingleTileSchedulerILb0ELb0ELb0ELi128EEEEEEEEEvNT_6ParamsE$_ZN4cute3eso3ESOILb1ELb0EJNS_6LayoutINS_5tupleIJNS3_IJNS_1CILi8EEENS4_ILi1EEEEEENS4_ILi4EEEEEENS3_IJNS3_IJS6_NS4_ILi0EEEEEENS4_ILi2048EEEEEEEEiEEC2ERKSE_RKi) ;  /* 0xffff458000007944 */ /* 0x000fea0003c3ffff */
[----:B------:R-:W-:Y:S01]  /*15bc0*/  ULDC.64 UR4, c[0x0][0x118] ;  /* 0x0000460000047ab9 */ /* 0x000fe20000000a00 */
[----:B-1----:R-:W2:Y:S04]  /*15bd0*/  LDL R2, [R1+0x758] ;  /* 0x0007580001027983 */ /* 0x002ea80000100800 */
[----:B------:R-:W2:Y:S01]  /*15be0*/  LD.E.64 R4, [R60.64+0x8] ;  /* 0x000008043c047980 */ /* 0x000ea2000c101b00 */
[----:B------:R-:W-:Y:S02]  /*15bf0*/  MOV R9, R25 ;  /* 0x0000001900097202 */ /* 0x000fe40000000f00 */
[----:B------:R-:W-:Y:S01]  /*15c00*/  MOV R8, 0x15c30 ;  /* 0x00015c3000087802 */ /* 0x000fe20000000f00 */
[----:B--2---:R-:W-:-:S04]  /*15c10*/  IMAD.WIDE R2, R2, 0x2, R4 ;  /* 0x0000000202027825 */ /* 0x004fc800078e0204 */
[----:B------:R-:W-:Y:S05]  /*15c20*/  CALL.REL.NOINC `($_ZN7cutlass13device_kernelIN5flash19enable_sm80_to_sm89INS1_16FlashAttnBwdSm80INS1_25CollectiveMainloopBwdSm80ILi2ELi2EN4cute5tupleIJNS5_1CILi128EEES8_NS7_ILi64EEEEEENS_10bfloat16_tEfNS_4arch4Sm80ELb0ELb0ELb1ELb0ELb1ELb0ELb0ELb0ELi2ELi4ELi4ELi4ELb0EEENS1_21CollectiveEpilogueBwdISA_SB_SD_Li256ELb0ELb0ELi2EEENS1_19SingleTileSchedulerILb0ELb0ELb0ELi128EEEEEEEEEvNT_6ParamsE$_ZN4cute8smem_ptrIPN7cutlass10bfloat16_tEECI1NS_12iter_adaptorIS3_S4_EEES3_) ;  /* 0xffff529000007944 */ /* 0x000fea0003c3ffff */
[----:B-1----:R1:W5:Y:S01]  /*15c30*/  LDL.64 R2, [R1+0x758] ;  /* 0x0007580001027983 */ /* 0x0023620000100a00 */
[----:B------:R-:W-:-:S03]  /*15c40*/  MOV R6, 0x15c60 ;  /* 0x00015c6000067802 */ /* 0x000fc60000000f00 */
[----:B-1---5:R-:W-:Y:S05]  /*15c50*/  CALL.REL.NOINC `($_ZN7cutlass13device_kernelIN5flash19enable_sm80_to_sm89INS1_16FlashAttnBwdSm80INS1_25CollectiveMainloopBwdSm80ILi2ELi2EN4cute5tupleIJNS5_1CILi128EEES8_NS7_ILi64EEEEEENS_10bfloat16_tEfNS_4arch4Sm80ELb0ELb0ELb1ELb0ELb1ELb0ELb0ELb0ELi2ELi4ELi4ELi4ELb0EEENS1_21CollectiveEpilogueBwdISA_SB_SD_Li256ELb0ELb0ELi2EEENS1_19SingleTileSchedulerILb0ELb0ELb0ELi128EEEEEEEEEvNT_6ParamsE$_ZN4cute3eso3ESOILb1ELb0EJNS_6LayoutINS_5tupleIJNS3_IJNS_1CILi8EEENS4_ILi1EEEEEENS4_ILi4EEEEEENS3_IJNS3_IJS6_NS4_ILi0EEEEEENS4_ILi2048EEEEEEEENS_10ViewEngineINS_8smem_ptrIPN7cutlass10bfloat16_tEEEEEEEC2ERKSE_RKSL_) ;  /* 0xffff44a000007944 */ /* 0x022fea0003c3ffff */
[----:B-1----:R1:W5:Y:S01]  /*15c60*/  LDL.64 R4, [R1+0x758] ;  /* 0x0007580001047983 */ /* 0x0023620000100a00 */
[----:B------:R-:W-:Y:S01]  /*15c70*/  IMAD.MOV.U32 R15, RZ, RZ, R25 ;  /* 0x000000ffff0f7224 */ /* 0x000fe200078e0019 */
[----:B------:R-:W-:-:S02]  /*15c80*/  MOV R3, 0x1 ;  /* 0x0000000100037802 */ /* 0x000fc40000000f00 */
[----:B------:R-:W-:Y:S02]  /*15c90*/  MOV R8, 0x15cb0 ;  /* 0x00015cb000087802 */ /* 0x000fe40000000f00 */
[----:B-1---5:R-:W-:Y:S05]  /*15ca0*/  CALL.REL.NOINC `($_ZN7cutlass13device_kernelIN5flash19enable_sm80_to_sm89INS1_16FlashAttnBwdSm80INS1_25CollectiveMainloopBwdSm80ILi2ELi2EN4cute5tupleIJNS5_1CILi128EEES8_NS7_ILi64EEEEEENS_10bfloat16_tEfNS_4arch4Sm80ELb0ELb0ELb1ELb0ELb1ELb0ELb0ELb0ELi2ELi4ELi4ELi4ELb0EEENS1_21CollectiveEpilogueBwdISA_SB_SD_Li256ELb0ELb0ELi2EEENS1_19SingleTileSchedulerILb0ELb0ELb0ELi128EEEEEEEEEvNT_6ParamsE$_ZN4cute3eso3ESOILb1ELb0EJNS_10UnderscoreES2_iEEC2ERKS2_S5_RKi) ;  /* 0xffff157000007944 */ /* 0x022fea0003c3ffff */
[----:B-1----:R-:W2:Y:S01]  /*15cb0*/  LDL R3, [R1+0x758] ;  /* 0x0007580001037983 */ /* 0x002ea20000100800 */
[----:B------:R-:W-:Y:S02]  /*15cc0*/  MOV R6, 0x15cf0 ;  /* 0x00015cf000067802 */ /* 0x000fe40000000f00 */
[----:B--2---:R-:W-:Y:S02]  /*15cd0*/  SHF.L.U32 R3, R3, 0x5, RZ ;  /* 0x0000000503037819 */ /* 0x004fe400000006ff */
[----:B------:R-:W-:Y:S05]  /*15ce0*/  CALL.REL.NOINC `($_ZN7cutlass13device_kernelIN5flash19enable_sm80_to_sm89INS1_16FlashAttnBwdSm80INS1_25CollectiveMainloopBwdSm80ILi2ELi2EN4cute5tupleIJNS5_1CILi128EEES8_NS7_ILi64EEEEEENS_10bfloat16_tEfNS_4arch4Sm80ELb0ELb0ELb1ELb0ELb1ELb0ELb0ELb0ELi2ELi4ELi4ELi4ELb0EEENS1_21CollectiveEpilogueBwdISA_SB_SD_Li256ELb0ELb0ELi2EEENS1_19SingleTileSchedulerILb0ELb0ELb0ELi128EEEEEEEEEvNT_6ParamsE$_ZN4cute3eso3ESOILb1ELb0EJNS_6LayoutINS_5tupleIJNS3_IJNS_1CILi8EEENS4_ILi1EEEEEENS4_ILi4EEEEEENS3_IJNS3_IJS6_NS4_ILi0EEEEEES5_EEEEEiEEC2ERKSD_RKi) ;  /* 0xffff44f000007944 */ /* 0x000fea0003c3ffff */
[----:B-1----:R-:W2:Y:S01]  /*15cf0*/  LDL R3, [R1+0x758] ;  /* 0x0007580001037983 */ /* 0x002ea20000100800 */
[----:B------:R-:W-:Y:S01]  /*15d00*/  MOV R8, 0x15d40 ;  /* 0x00015d4000087802 */ /* 0x000fe20000000f00 */
[----:B--2---:R-:W-:-:S05]  /*15d10*/  IMAD.WIDE R6, R3, 0x2, R56 ;  /* 0x0000000203067825 */ /* 0x004fca00078e0238 */
[----:B------:R-:W-:Y:S02]  /*15d20*/  MOV R9, R7 ;  /* 0x0000000700097202 */ /* 0x000fe40000000f00 */
[----:B------:R-:W-:Y:S05]  /*15d30*/  CALL.REL.NOINC `($_ZN7cutlass13device_kernelIN5flash19enable_sm80_to_sm89INS1_16FlashAttnBwdSm80INS1_25CollectiveMainloopBwdSm80ILi2ELi2EN4cute5tupleIJNS5_1CILi128EEES8_NS7_ILi64EEEEEENS_10bfloat16_tEfNS_4arch4Sm80ELb0ELb0ELb1ELb0ELb1ELb0ELb0ELb0ELi2ELi4ELi4ELi4ELb0EEENS1_21CollectiveEpilogueBwdISA_SB_SD_Li256ELb0ELb0ELi2EEENS1_19SingleTileSchedulerILb0ELb0ELb0ELi128EEEEEEEEEvNT_6ParamsE$_ZN4cute3eso3ESOILb1ELb0EJNS_6LayoutINS_5tupleIJNS3_IJNS_1CILi8EEENS4_ILi1EEEEEENS4_ILi4EEEEEENS3_IJNS3_IJS6_NS4_ILi0EEEEEES5_EEEEENS_10ViewEngineIPN7cutlass10bfloat16_tEEEEEC2ERKSD_RKSI_) ;  /* 0xffff444000007944 */ /* 0x000fea0003c3ffff */
[----:B------:R2:W5:Y:S01]  /*15d40*/  LDL.64 R2, [R1+0x758] ;  /* 0x0007580001027983 */ /* 0x0005620000100a00 */
[----:B-1----:R-:W-:Y:S02]  /*15d50*/  MOV R7, R5 ;  /* 0x0000000500077202 */ /* 0x002fe40000000f00 */
[----:B------:R-:W-:Y:S02]  /*15d60*/  MOV R6, 0x15d80 ;  /* 0x00015d8000067802 */ /* 0x000fe40000000f00 */
[----:B--2--5:R-:W-:Y:S05]  /*15d70*/  CALL.REL.NOINC `($_ZN7cutlass13device_kernelIN5flash19enable_sm80_to_sm89INS1_16FlashAttnBwdSm80INS1_25CollectiveMainloopBwdSm80ILi2ELi2EN4cute5tupleIJNS5_1CILi128EEES8_NS7_ILi64EEEEEENS_10bfloat16_tEfNS_4arch4Sm80ELb0ELb0ELb1ELb0ELb1ELb0ELb0ELb0ELi2ELi4ELi4ELi4ELb0EEENS1_21CollectiveEpilogueBwdISA_SB_SD_Li256ELb0ELb0ELi2EEENS1_19SingleTileSchedulerILb0ELb0ELb0ELi128EEEEEEEEEvNT_6ParamsE$_ZN4cute3eso3ESOILb1ELb0EJNS_6LayoutINS_5tupleIJNS3_IJNS_1CILi8EEENS4_ILi1EEEEEENS3_IJNS4_ILi4EEEEEEEEENS3_IJNS3_IJS6_NS4_ILi0EEEEEENS3_IJNS4_ILi2048EEEEEEEEEEENS_10ViewEngineINS_8smem_ptrIPN7cutlass10bfloat16_tEEEEEEEC2ERKSG_RKSN_) ;  /* 0xffff3f9000007944 */ /* 0x024fea0003c3ffff */
[----:B------:R2:W5:Y:S01]  /*15d80*/  LDL.64 R6, [R1+0x758] ;  /* 0x0007580001067983 */ /* 0x0005620000100a00 */
[----:B-1----:R-:W-:Y:S02]  /*15d90*/  MOV R5, R3 ;  /* 0x0000000300057202 */ /* 0x002fe40000000f00 */
[----:B------:R-:W-:Y:S02]  /*15da0*/  MOV R4, 0x15dc0 ;  /* 0x00015dc000047802 */ /* 0x000fe40000000f00 */
        /* <DEDUP_REMOVED lines=271> */
[----:B-1----:R-:W-:Y:S05]  /*16ea0*/  CALL.REL.NOINC `($_ZN7cutlass13device_kernelIN5flash19enable_sm80_to_sm89INS1_16FlashAttnBwdSm80INS1_25CollectiveMainloopBwdSm80ILi2ELi2EN4cute5tupleIJNS5_1CILi128EEES8_NS7_ILi64EEEEEENS_10bfloat16_tEfNS_4arch4Sm80ELb0ELb0ELb1ELb0ELb1ELb0ELb0ELb0ELi2ELi4ELi4ELi4ELb0EEENS1_21CollectiveEpilogueBwdISA_SB_SD_Li256ELb0ELb0ELi2EEENS1_19SingleTileSchedulerILb0ELb0ELb0ELi128EEEEEEEEEvNT_6ParamsE$_ZN4cute3eso3ESOILb1ELb0EJNS_10UnderscoreES2_iEEC2ERKS2_S5_RKi) ;  /* 0xffff037000007944 */ /* 0x002fea0003c3ffff */
        /* <DEDUP_REMOVED lines=9> */
[----:B------:R-:W-:Y:S05]  /*16f40*/  CALL.REL.NOINC `($_ZN7cutlass13device_kernelIN5flash19enable_sm80_to_sm89INS1_16FlashAttnBwdSm80INS1_25CollectiveMainloopBwdSm80ILi2ELi2EN4cute5tupleIJNS5_1CILi128EEES8_NS7_ILi64EEEEEENS_10bfloat16_tEfNS_4arch4Sm80ELb0ELb0ELb1ELb0ELb1ELb0ELb0ELb0ELi2ELi4ELi4ELi4ELb0EEENS1_21CollectiveEpilogueBwdISA_SB_SD_Li256ELb0ELb0ELi2EEENS1_19SingleTileSchedulerILb0ELb0ELb0ELi128EEEEEEEEEvNT_6ParamsE$_ZN4cute3eso3ESOILb1ELb0EJNS_6LayoutINS_5tupleIJNS3_IJNS_1CILi2EEES5_S5_EEES5_EEENS3_IJNS3_IJNS4_ILi1EEES5_NS4_ILi4EEEEEENS4_ILi8EEEEEEEEiEEC2ERKSD_RKi) ;  /* 0xffff291000007944 */ /* 0x000fea0003c3ffff */
[----:B-1----:R-:W2:Y:S01]  /*16f50*/  LDL R3, [R1+0x758] ;  /* 0x0007580001037983 */ /* 0x002ea20000100800 */
[----:B------:R-:W-:Y:S02]  /*16f60*/  MOV R76, R25 ;  /* 0x00000019004c7202 */ /* 0x000fe40000000f00 */
[----:B------:R-:W-:Y:S01]  /*16f70*/  MOV R4, 0x16fb0 ;  /* 0x00016fb000047802 */ /* 0x000fe20000000f00 */
[----:B--2---:R-:W-:-:S05]  /*16f80*/  IMAD.WIDE R2, R3, 0x2, R16 ;  /* 0x0000000203027825 */ /* 0x004fca00078e0210 */
[----:B------:R-:W-:Y:S02]  /*16f90*/  MOV R6, R2 ;  /* 0x0000000200067202 */ /* 0x000fe40000000f00 */
[----:B------:R-:W-:Y:S05]  /*16fa0*/  CALL.REL.NOINC `($_ZN7cutlass13device_kernelIN5flash19enable_sm80_to_sm89INS1_16FlashAttnBwdSm80INS1_25CollectiveMainloopBwdSm80ILi2ELi2EN4cute5tupleIJNS5_1CILi128EEES8_NS7_ILi64EEEEEENS_10bfloat16_tEfNS_4arch4Sm80ELb0ELb0ELb1ELb0ELb1ELb0ELb0ELb0ELi2ELi4ELi4ELi4ELb0EEENS1_21CollectiveEpilogueBwdISA_SB_SD_Li256ELb0ELb0ELi2EEENS1_19SingleTileSchedulerILb0ELb0ELb0ELi128EEEEEEEEEvNT_6ParamsE$_ZN4cute3eso3ESOILb1ELb0EJNS_6LayoutINS_5tupleIJNS3_IJNS_1CILi2EEES5_S5_EEES5_EEENS3_IJNS3_IJNS4_ILi1EEES5_NS4_ILi4EEEEEENS4_ILi8EEEEEEEENS_10ViewEngineIPN7cutlass10bfloat16_tEEEEEC2ERKSD_RKSI_) ;  /* 0xffff286000007944 */ /* 0x000fea0003c3ffff */
[----:B------:R2:W5:Y:S01]  /*16fb0*/  LDL.64 R68, [R1+0x758] ;  /* 0x0007580001447983 */ /* 0x0005620000100a00 */
[----:B------:R-:W-:Y:S01]  /*16fc0*/  IMAD.MOV.U32 R15, RZ, RZ, R25 ;  /* 0x000000ffff0f7224 */ /* 0x000fe200078e0019 */
[----:B------:R-:W-:Y:S02]  /*16fd0*/  MOV R3, RZ ;  /* 0x000000ff00037202 */ /* 0x000fe40000000f00 */
[----:B------:R-:W-:Y:S02]  /*16fe0*/  MOV R8, 0x17000 ;  /* 0x0001700000087802 */ /* 0x000fe40000000f00 */
[----:B-12--5:R-:W-:Y:S05]  /*16ff0*/  CALL.REL.NOINC `($_ZN7cutlass13device_kernelIN5flash19enable_sm80_to_sm89INS1_16FlashAttnBwdSm80INS1_25CollectiveMainloopBwdSm80ILi2ELi2EN4cute5tupleIJNS5_1CILi128EEES8_NS7_ILi64EEEEEENS_10bfloat16_tEfNS_4arch4Sm80ELb0ELb0ELb1ELb0ELb1ELb0ELb0ELb0ELi2ELi4ELi4ELi4ELb0EEENS1_21CollectiveEpilogueBwdISA_SB_SD_Li256ELb0ELb0ELi2EEENS1_19SingleTileSchedulerILb0ELb0ELb0ELi128EEEEEEEEEvNT_6ParamsE$_ZN4cute3eso3ESOILb1ELb0EJNS_10UnderscoreES2_iEEC2ERKS2_S5_RKi) ;  /* 0xffff022000007944 */ /* 0x026fea0003c3ffff */
        /* <DEDUP_REMOVED lines=8> */
[----:B------:R-:W-:Y:S05]  /*17080*/  CALL.REL.NOINC `($_ZN7cutlass13device_kernelIN5flash19enable_sm80_to_sm89INS1_16FlashAttnBwdSm80INS1_25CollectiveMainloopBwdSm80ILi2ELi2EN4cute5tupleIJNS5_1CILi128EEES8_NS7_ILi64EEEEEENS_10bfloat16_tEfNS_4arch4Sm80ELb0ELb0ELb1ELb0ELb1ELb0ELb0ELb0ELi2ELi4ELi4ELi4ELb0EEENS1_21CollectiveEpilogueBwdISA_SB_SD_Li256ELb0ELb0ELi2EEENS1_19SingleTileSchedulerILb0ELb0ELb0ELi128EEEEEEEEEvNT_6ParamsE$_ZN4cute3eso3ESOILb1ELb0EJNS_6LayoutINS_5tupleIJNS3_IJNS_1CILi2EEES5_EEENS4_ILi8EEEEEENS3_IJNS3_IJNS4_ILi1EEES5_EEENS4_ILi4EEEEEEEEiEEC2ERKSD_RKi) ;  /* 0xffff24d000007944 */ /* 0x000fea0003c3ffff */
[----:B-1----:R-:W2:Y:S01]  /*17090*/  LDL R3, [R1+0x758] ;  /* 0x0007580001037983 */ /* 0x002ea20000100800 */
[----:B------:R-:W-:Y:S01]  /*170a0*/  MOV R4, 0x170e0 ;  /* 0x000170e000047802 */ /* 0x000fe20000000f00 */
[----:B--2---:R-:W-:-:S05]  /*170b0*/  IMAD.WIDE R2, R3, 0x2, R12 ;  /* 0x0000000203027825 */ /* 0x004fca00078e020c */
[----:B------:R-:W-:Y:S02]  /*170c0*/  MOV R6, R2 ;  /* 0x0000000200067202 */ /* 0x000fe40000000f00 */
[----:B------:R-:W-:Y:S05]  /*170d0*/  CALL.REL.NOINC `($_ZN7cutlass13device_kernelIN5flash19enable_sm80_to_sm89INS1_16FlashAttnBwdSm80INS1_25CollectiveMainloopBwdSm80ILi2ELi2EN4cute5tupleIJNS5_1CILi128EEES8_NS7_ILi64EEEEEENS_10bfloat16_tEfNS_4arch4Sm80ELb0ELb0ELb1ELb0ELb1ELb0ELb0ELb0ELi2ELi4ELi4ELi4ELb0EEENS1_21CollectiveEpilogueBwdISA_SB_SD_Li256ELb0ELb0ELi2EEENS1_19SingleTileSchedulerILb0ELb0ELb0ELi128EEEEEEEEEvNT_6ParamsE$_ZN4cute3eso3ESOILb1ELb0EJNS_6LayoutINS_5tupleIJNS3_IJNS_1CILi2EEES5_EEENS4_ILi8EEEEEENS3_IJNS3_IJNS4_ILi1EEES5_EEENS4_ILi4EEEEEEEENS_10ViewEngineIPN7cutlass10bfloat16_tEEEEEC2ERKSD_RKSI_) ;  /* 0xffff243000007944 */ /* 0x000fea0003c3ffff */
[----:B------:R2:W5:Y:S04]  /*170e0*/  LDL.64 R70, [R1+0x758] ;  /* 0x0007580001467983 */ /* 0x0005680000100a00 */
[----:B------:R2:W-:Y:S02]  /*170f0*/  STL [R1+0x770], RZ ;  /* 0x000770ff01007387 */ /* 0x0005e40000100800 */
.L_x_1008:
[----:B------:R-:W-:Y:S01]  /*17100*/  IMAD.MOV.U32 R89, RZ, RZ, R25 ;  /* 0x000000ffff597224 */ /* 0x000fe200078e0019 */
[----:B------:R-:W-:Y:S01]  /*17110*/  LOP3.LUT R90, R66, 0x1, RZ, 0xc0, !PT ;  /* 0x00000001425a7812 */ /* 0x000fe200078ec0ff */
[----:B------:R-:W-:Y:S01]  /*17120*/  IMAD.MOV.U32 R77, RZ, RZ, R24 ;  /* 0x000000ffff4d7224 */ /* 0x000fe200078e0018 */
[----:B-1----:R-:W-:Y:S02]  /*17130*/  MOV R88, 0x17150 ;  /* 0x0001715000587802 */ /* 0x002fe40000000f00 */
[----:B-12--5:R-:W-:Y:S05]  /*17140*/  CALL.REL.NOINC `($_ZN7cutlass13device_kernelIN5flash19enable_sm80_to_sm89INS1_16FlashAttnBwdSm80INS1_25CollectiveMainloopBwdSm80ILi2ELi2EN4cute5tupleIJNS5_1CILi128EEES8_NS7_ILi64EEEEEENS_10bfloat16_tEfNS_4arch4Sm80ELb0ELb0ELb1ELb0ELb1ELb0ELb0ELb0ELi2ELi4ELi4ELi4ELb0EEENS1_21CollectiveEpilogueBwdISA_SB_SD_Li256ELb0ELb0ELi2EEENS1_19SingleTileSchedulerILb0ELb0ELb0ELi128EEEEEEEEEvNT_6ParamsE$_ZN4cute3eso3ESOILb1ELb0EJNS_10UnderscoreEiiEEC2ERKS2_RKiS7_) ;  /* 0xffff015000007944 */ /* 0x026fea0003c3ffff */
[----:B------:R-:W-:Y:S01]  /*17150*/  MOV R76, R25 ;  /* 0x00000019004c7202 */ /* 0x000fe20000000f00 */
[----:B-1----:R-:W2:Y:S01]  /*17160*/  LDL.64 R2, [R1+0x758] ;  /* 0x0007580001027983 */ /* 0x002ea20000100a00 */
[----:B------:R-:W-:Y:S01]  /*17170*/  MOV R4, 0x171b0 ;  /* 0x000171b000047802 */ /* 0x000fe20000000f00 */
[----:B--2---:R-:W-:Y:S04]  /*17180*/  IMAD R3, R3, 0x2, R2 ;  /* 0x0000000203037824 */ /* 0x004fe800078e0202 */
[----:B------:R-:W-:Y:S02]  /*17190*/  IMAD.SHL.U32 R3, R3, 0x4, RZ ;  /* 0x0000000403037824 */ /* 0x000fe400078e00ff */
[----:B------:R-:W-:Y:S05]  /*171a0*/  CALL.REL.NOINC `($_ZN7cutlass13device_kernelIN5flash19enable_sm80_to_sm89INS1_16FlashAttnBwdSm80INS1_25CollectiveMainloopBwdSm80ILi2ELi2EN4cute5tupleIJNS5_1CILi128EEES8_NS7_ILi64EEEEEENS_10bfloat16_tEfNS_4arch4Sm80ELb0ELb0ELb1ELb0ELb1ELb0ELb0ELb0ELi2ELi4ELi4ELi4ELb0EEENS1_21CollectiveEpilogueBwdISA_SB_SD_Li256ELb0ELb0ELi2EEENS1_19SingleTileSchedulerILb0ELb0ELb0ELi128EEEEEEEEEvNT_6ParamsE$_ZN4cute3eso3ESOILb1ELb0EJNS_6LayoutINS_5tupleIJNS3_IJNS_1CILi2EEES5_EEEEEENS3_IJNS3_IJNS4_ILi1EEES5_EEEEEEEEiEEC2ERKSB_RKi) ;  /* 0xffff217000007944 */ /* 0x000fea0003c3ffff */
[----:B------:R-:W-:Y:S01]  /*171b0*/  MOV R4, 0x17210 ;  /* 0x0001721000047802 */ /* 0x000fe20000000f00 */
[----:B-1----:R-:W2:Y:S01]  /*171c0*/  LDL R3, [R1+0x758] ;  /* 0x0007580001037983 */ /* 0x002ea20000100800 */
[----:B------:R-:W-:Y:S01]  /*171d0*/  IMAD.MOV.U32 R2, RZ, RZ, R25 ;  /* 0x000000ffff027224 */ /* 0x000fe200078e0019 */
[C---:B--2---:R-:W-:Y:S04]  /*171e0*/  LEA R8, P1, R3.reuse, R64, 0x2 ;  /* 0x0000004003087211 */ /* 0x044fe800078210ff */
[----:B------:R-:W-:Y:S04]  /*171f0*/  LEA.HI.X.SX32 R3, R3, R65, 0x2, P1 ;  /* 0x0000004103037211 */ /* 0x000fe800008f16ff */
[----:B------:R-:W-:Y:S05]  /*17200*/  CALL.REL.NOINC `($_ZN7cutlass13device_kernelIN5flash19enable_sm80_to_sm89INS1_16FlashAttnBwdSm80INS1_25CollectiveMainloopBwdSm80ILi2ELi2EN4cute5tupleIJNS5_1CILi128EEES8_NS7_ILi64EEEEEENS_10bfloat16_tEfNS_4arch4Sm80ELb0ELb0ELb1ELb0ELb1ELb0ELb0ELb0ELi2ELi4ELi4ELi4ELb0EEENS1_21CollectiveEpilogueBwdISA_SB_SD_Li256ELb0ELb0ELi2EEENS1_19SingleTileSchedulerILb0ELb0ELb0ELi128EEEEEEEEEvNT_6ParamsE$_ZN4cute3eso3ESOILb1ELb0EJNS_6LayoutINS_5tupleIJNS3_IJNS_1CILi2EEES5_EEEEEENS3_IJNS3_IJNS4_ILi1EEES5_EEEEEEEENS_10ViewEngineIPfEEEEC2ERKSB_RKSE_) ;  /* 0xffff20c000007944 */ /* 0x000fea0003c3ffff */
[----:B------:R-:W-:Y:S01]  /*17210*/  MOV R3, R90 ;  /* 0x0000005a00037202 */ /* 0x000fe20000000f00 */
[----:B-1----:R1:W5:Y:S01]  /*17220*/  LDL.64 R8, [R1+0x758] ;  /* 0x0007580001087983 */ /* 0x0023620000100a00 */
[----:B------:R-:W-:Y:S01]  /*17230*/  MOV R10, 0x17260 ;  /* 0x00017260000a7802 */ /* 0x000fe20000000f00 */
[----:B------:R-:W-:Y:S02]  /*17240*/  IMAD.MOV.U32 R2, RZ, RZ, R25 ;  /* 0x000000ffff027224 */ /* 0x000fe400078e0019 */
[----:B-1---5:R-:W-:Y:S05]  /*17250*/  CALL.REL.NOINC `($_ZN7cutlass13device_kernelIN5flash19enable_sm80_to_sm89INS1_16FlashAttnBwdSm80INS1_25CollectiveMainloopBwdSm80ILi2ELi2EN4cute5tupleIJNS5_1CILi128EEES8_NS7_ILi64EEEEEENS_10bfloat16_tEfNS_4arch4Sm80ELb0ELb0ELb1ELb0ELb1ELb0ELb0ELb0ELi2ELi4ELi4ELi4ELb0EEENS1_21CollectiveEpilogueBwdISA_SB_SD_Li256ELb0ELb0ELi2EEENS1_19SingleTileSchedulerILb0ELb0ELb0ELi128EEEEEEEEEvNT_6ParamsE$_ZN4cute3eso3ESOILb1ELb0EJNS_10UnderscoreEiEEC2ERKS2_RKi) ;  /* 0xffff000000007944 */ /* 0x022fea0003c3ffff */
[----:B------:R-:W-:Y:S01]  /*17260*/  MOV R4, 0x172b0 ;  /* 0x000172b000047802 */ /* 0x000fe20000000f00 */
[----:B-1----:R-:W2:Y:S01]  /*17270*/  LDL R3, [R1+0x758] ;  /* 0x0007580001037983 */ /* 0x002ea20000100800 */
[----:B------:R-:W-:Y:S01]  /*17280*/  IMAD.MOV.U32 R76, RZ, RZ, R25 ;  /* 0x000000ffff4c7224 */ /* 0x000fe200078e0019 */
[----:B--2---:R-:W-:Y:S02]  /*17290*/  SHF.L.U32 R3, R3, 0x3, RZ ;  /* 0x0000000303037819 */ /* 0x004fe400000006ff */
[----:B------:R-:W-:Y:S05]  /*172a0*/  CALL.REL.NOINC `($_ZN7cutlass13device_kernelIN5flash19enable_sm80_to_sm89INS1_16FlashAttnBwdSm80INS1_25CollectiveMainloopBwdSm80ILi2ELi2EN4cute5tupleIJNS5_1CILi128EEES8_NS7_ILi64EEEEEENS_10bfloat16_tEfNS_4arch4Sm80ELb0ELb0ELb1ELb0ELb1ELb0ELb0ELb0ELi2ELi4ELi4ELi4ELb0EEENS1_21CollectiveEpilogueBwdISA_SB_SD_Li256ELb0ELb0ELi2EEENS1_19SingleTileSchedulerILb0ELb0ELb0ELi128EEEEEEEEEvNT_6ParamsE$_ZN4cute3eso3ESOILb1ELb0EJNS_6LayoutINS_5tupleIJNS3_IJNS_1CILi2EEES5_S5_EEEEEENS3_IJNS3_IJNS4_ILi1EEES5_NS4_ILi4EEEEEEEEEEEiEEC2ERKSC_RKi) ;  /* 0xffff249000007944 */ /* 0x000fea0003c3ffff */
[----:B------:R-:W-:Y:S01]  /*172b0*/  MOV R4, 0x17310 ;  /* 0x0001731000047802 */ /* 0x000fe20000000f00 */
[----:B-1----:R-:W2:Y:S01]  /*172c0*/  LDL R3, [R1+0x758] ;  /* 0x0007580001037983 */ /* 0x002ea20000100800 */
[----:B------:R-:W-:Y:S01]  /*172d0*/  IMAD.MOV.U32 R76, RZ, RZ, R25 ;  /* 0x000000ffff4c7224 */ /* 0x000fe200078e0019 */
[C---:B--2---:R-:W-:Y:S04]  /*172e0*/  LEA R6, P1, R3.reuse, R68, 0x1 ;  /* 0x0000004403067211 */ /* 0x044fe800078208ff */
[----:B------:R-:W-:Y:S04]  /*172f0*/  LEA.HI.X.SX32 R3, R3, R69, 0x1, P1 ;  /* 0x0000004503037211 */ /* 0x000fe800008f0eff */
[----:B------:R-:W-:Y:S05]  /*17300*/  CALL.REL.NOINC `($_ZN7cutlass13device_kernelIN5flash19enable_sm80_to_sm89INS1_16FlashAttnBwdSm80INS1_25CollectiveMainloopBwdSm80ILi2ELi2EN4cute5tupleIJNS5_1CILi128EEES8_NS7_ILi64EEEEEENS_10bfloat16_tEfNS_4arch4Sm80ELb0ELb0ELb1ELb0ELb1ELb0ELb0ELb0ELi2ELi4ELi4ELi4ELb0EEENS1_21CollectiveEpilogueBwdISA_SB_SD_Li256ELb0ELb0ELi2EEENS1_19SingleTileSchedulerILb0ELb0ELb0ELi128EEEEEEEEEvNT_6ParamsE$_ZN4cute3eso3ESOILb1ELb0EJNS_6LayoutINS_5tupleIJNS3_IJNS_1CILi2EEES5_S5_EEEEEENS3_IJNS3_IJNS4_ILi1EEES5_NS4_ILi4EEEEEEEEEEENS_10ViewEngineIPN7cutlass10bfloat16_tEEEEEC2ERKSC_RKSH_) ;  /* 0xffff23e000007944 */ /* 0x000fea0003c3ffff */
[----:B------:R-:W-:Y:S01]  /*17310*/  MOV R3, R66 ;  /* 0x0000004200037202 */ /* 0x000fe20000000f00 */
[----:B------:R2:W5:Y:S01]  /*17320*/  LDL.64 R12, [R1+0x758] ;  /* 0x00075800010c7983 */ /* 0x0005620000100a00 */
[----:B------:R-:W-:Y:S01]  /*17330*/  MOV R10, 0x17360 ;  /* 0x00017360000a7802 */ /* 0x000fe20000000f00 */
[----:B-1----:R-:W-:Y:S02]  /*17340*/  IMAD.MOV.U32 R2, RZ, RZ, R25 ;  /* 0x000000ffff027224 */ /* 0x002fe400078e0019 */
[----:B--2--5:R-:W-:Y:S05]  /*17350*/  CALL.REL.NOINC `($_ZN7cutlass13device_kernelIN5flash19enable_sm80_to_sm89INS1_16FlashAttnBwdSm80INS1_25CollectiveMainloopBwdSm80ILi2ELi2EN4cute5tupleIJNS5_1CILi128EEES8_NS7_ILi64EEEEEENS_10bfloat16_tEfNS_4arch4Sm80ELb0ELb0ELb1ELb0ELb1ELb0ELb0ELb0ELi2ELi4ELi4ELi4ELb0EEENS1_21CollectiveEpilogueBwdISA_SB_SD_Li256ELb0ELb0ELi2EEENS1_19SingleTileSchedulerILb0ELb0ELb0ELi128EEEEEEEEEvNT_6ParamsE$_ZN4cute3eso3ESOILb1ELb0EJNS_10UnderscoreEiEEC2ERKS2_RKi) ;  /* 0xfffeff0000007944 */ /* 0x024fea0003c3ffff */
[----:B------:R-:W-:Y:S01]  /*17360*/  MOV R4, 0x173b0 ;  /* 0x000173b000047802 */ /* 0x000fe20000000f00 */
[----:B-1----:R-:W2:Y:S01]  /*17370*/  LDL R3, [R1+0x758] ;  /* 0x0007580001037983 */ /* 0x002ea20000100800 */
[----:B------:R-:W-:Y:S01]  /*17380*/  IMAD.MOV.U32 R76, RZ, RZ, R25 ;  /* 0x000000ffff4c7224 */ /* 0x000fe200078e0019 */
[----:B--2---:R-:W-:Y:S02]  /*17390*/  SHF.L.U32 R3, R3, 0x2, RZ ;  /* 0x0000000203037819 */ /* 0x004fe400000006ff */
[----:B------:R-:W-:Y:S05]  /*173a0*/  CALL.REL.NOINC `($_ZN7cutlass13device_kernelIN5flash19enable_sm80_to_sm89INS1_16FlashAttnBwdSm80INS1_25CollectiveMainloopBwdSm80ILi2ELi2EN4cute5tupleIJNS5_1CILi128EEES8_NS7_ILi64EEEEEENS_10bfloat16_tEfNS_4arch4Sm80ELb0ELb0ELb1ELb0ELb1ELb0ELb0ELb0ELi2ELi4ELi4ELi4ELb0EEENS1_21CollectiveEpilogueBwdISA_SB_SD_Li256ELb0ELb0ELi2EEENS1_19SingleTileSchedulerILb0ELb0ELb0ELi128EEEEEEEEEvNT_6ParamsE$_ZN4cute3eso3ESOILb1ELb0EJNS_6LayoutINS_5tupleIJNS3_IJNS_1CILi2EEES5_EEEEEENS3_IJNS3_IJNS4_ILi1EEES5_EEEEEEEEiEEC2ERKSB_RKi) ;  /* 0xffff1f7000007944 */ /* 0x000fea0003c3ffff */
[----:B------:R-:W-:Y:S01]  /*173b0*/  MOV R4, 0x17410 ;  /* 0x0001741000047802 */ /* 0x000fe20000000f00 */
[----:B-1----:R-:W2:Y:S01]  /*173c0*/  LDL R3, [R1+0x758] ;  /* 0x0007580001037983 */ /* 0x002ea20000100800 */
[----:B------:R-:W-:Y:S01]  /*173d0*/  IMAD.MOV.U32 R76, RZ, RZ, R25 ;  /* 0x000000ffff4c7224 */ /* 0x000fe200078e0019 */
[C---:B--2---:R-:W-:Y:S04]  /*173e0*/  LEA R6, P1, R3.reuse, R70, 0x1 ;  /* 0x0000004603067211 */ /* 0x044fe800078208ff */
[----:B------:R-:W-:Y:S04]  /*173f0*/  LEA.HI.X.SX32 R3, R3, R71, 0x1, P1 ;  /* 0x0000004703037211 */ /* 0x000fe800008f0eff */
[----:B------:R-:W-:Y:S05]  /*17400*/  CALL.REL.NOINC `($_ZN7cutlass13device_kernelIN5flash19enable_sm80_to_sm89INS1_16FlashAttnBwdSm80INS1_25CollectiveMainloopBwdSm80ILi2ELi2EN4cute5tupleIJNS5_1CILi128EEES8_NS7_ILi64EEEEEENS_10bfloat16_tEfNS_4arch4Sm80ELb0ELb0ELb1ELb0ELb1ELb0ELb0ELb0ELi2ELi4ELi4ELi4ELb0EEENS1_21CollectiveEpilogueBwdISA_SB_SD_Li256ELb0ELb0ELi2EEENS1_19SingleTileSchedulerILb0ELb0ELb0ELi128EEEEEEEEEvNT_6ParamsE$_ZN4cute3eso3ESOILb1ELb0EJNS_6LayoutINS_5tupleIJNS3_IJNS_1CILi2EEES5_EEEEEENS3_IJNS3_IJNS4_ILi1EEES5_EEEEEEEENS_10ViewEngineIPN7cutlass10bfloat16_tEEEEEC2ERKSB_RKSG_) ;  /* 0xffff1e7000007944 */ /* 0x000fea0003c3ffff */
[----:B------:R-:W-:Y:S01]  /*17410*/  MOV R77, R24 ;  /* 0x00000018004d7202 */ /* 0x000fe20000000f00 */
[----:B------:R2:W5:Y:S01]  /*17420*/  LDL.64 R10, [R1+0x758] ;  /* 0x00075800010a7983 */ /* 0x0005620000100a00 */
[----:B------:R-:W-:Y:S01]  /*17430*/  MOV R88, 0x17460 ;  /* 0x0001746000587802 */ /* 0x000fe20000000f00 */
[----:B------:R-:W-:Y:S02]  /*17440*/  IMAD.MOV.U32 R89, RZ, RZ, R25 ;  /* 0x000000ffff597224 */ /* 0x000fe400078e0019 */
        /* <DEDUP_REMOVED lines=12> */
[----:B------:R-:W-:Y:S05]  /*17510*/  CALL.REL.NOINC `($_ZN7cutlass13device_kernelIN5flash19enable_sm80_to_sm89INS1_16FlashAttnBwdSm80INS1_25CollectiveMainloopBwdSm80ILi2ELi2EN4cute5tupleIJNS5_1CILi128EEES8_NS7_ILi64EEEEEENS_10bfloat16_tEfNS_4arch4Sm80ELb0ELb0ELb1ELb0ELb1ELb0ELb0ELb0ELi2ELi4ELi4ELi4ELb0EEENS1_21CollectiveEpilogueBwdISA_SB_SD_Li256ELb0ELb0ELi2EEENS1_19SingleTileSchedulerILb0ELb0ELb0ELi128EEEEEEEEEvNT_6ParamsE$_ZN4cute3eso3ESOILb1ELb0EJNS_6LayoutINS_5tupleIJNS3_IJNS_1CILi2EEES5_EEEEEENS3_IJNS3_IJNS4_ILi1EEES5_EEEEEEEENS_10ViewEngineIPKfEEEEC2ERKSB_RKSF_) ;  /* 0xffff1d1000007944 */ /* 0x000fea0003c3ffff */
[----:B------:R-:W-:Y:S01]  /*17520*/  MOV R76, R25 ;  /* 0x00000019004c7202 */ /* 0x000fe20000000f00 */
[----:B-1----:R1:W5:Y:S01]  /*17530*/  LDL.64 R6, [R1+0x758] ;  /* 0x0007580001067983 */ /* 0x0023620000100a00 */
[----:B------:R-:W-:Y:S03]  /*17540*/  MOV R4, 0x17560 ;  /* 0x0001756000047802 */ /* 0x000fe60000000f00 */
[----:B-1---5:R-:W-:Y:S05]  /*17550*/  CALL.REL.NOINC `($_ZN7cutlass13device_kernelIN5flash19enable_sm80_to_sm89INS1_16FlashAttnBwdSm80INS1_25CollectiveMainloopBwdSm80ILi2ELi2EN4cute5tupleIJNS5_1CILi128EEES8_NS7_ILi64EEEEEENS_10bfloat16_tEfNS_4arch4Sm80ELb0ELb0ELb1ELb0ELb1ELb0ELb0ELb0ELi2ELi4ELi4ELi4ELb0EEENS1_21CollectiveEpilogueBwdISA_SB_SD_Li256ELb0ELb0ELi2EEENS1_19SingleTileSchedulerILb0ELb0ELb0ELi128EEEEEEEEEvNT_6ParamsE$_ZN4cute3eso3ESOILb1ELb0EJNS_6LayoutINS_5tupleIJNS3_IJNS_1CILi1EEENS4_ILi2EEES6_EEEEEENS3_IJNS3_IJS5_S5_S6_EEEEEEEENS_10ViewEngineIPjEEEEC2ERKSB_RKSE_) ;  /* 0xffff1b5000007944 */ /* 0x022fea0003c3ffff */
[----:B-1----:R-:W-:Y:S01]  /*17560*/  MOV R2, R25 ;  /* 0x0000001900027202 */ /* 0x002fe20000000f00 */
[----:B------:R1:W5:Y:S01]  /*17570*/  LDL.64 R14, [R1+0x758] ;  /* 0x00075800010e7983 */ /* 0x0003620000100a00 */
[----:B------:R-:W-:Y:S01]  /*17580*/  MOV R4, 0x175b0 ;  /* 0x000175b000047802 */ /* 0x000fe20000000f00 */
[----:B------:R-:W-:Y:S02]  /*17590*/  IMAD.MOV.U32 R3, RZ, RZ, R11 ;  /* 0x000000ffff037224 */ /* 0x000fe400078e000b */
[----:B-1---5:R-:W-:Y:S05]  /*175a0*/  CALL.REL.NOINC `($_ZN7cutlass13device_kernelIN5flash19enable_sm80_to_sm89INS1_16FlashAttnBwdSm80INS1_25CollectiveMainloopBwdSm80ILi2ELi2EN4cute5tupleIJNS5_1CILi128EEES8_NS7_ILi64EEEEEENS_10bfloat16_tEfNS_4arch4Sm80ELb0ELb0ELb1ELb0ELb1ELb0ELb0ELb0ELi2ELi4ELi4ELi4ELb0EEENS1_21CollectiveEpilogueBwdISA_SB_SD_Li256ELb0ELb0ELi2EEENS1_19SingleTileSchedulerILb0ELb0ELb0ELi128EEEEEEEEEvNT_6ParamsE$_ZN4cute3eso3ESOILb1ELb0EJNS_6LayoutINS_5tupleIJNS3_IJNS_1CILi1EEENS4_ILi2EEEEEEEEENS3_IJNS3_IJS5_S5_EEEEEEEENS_10ViewEngineIPjEEEEC2ERKSB_RKSE_) ;  /* 0xffff19f000007944 */ /* 0x022fea0003c3ffff */
[----:B-1----:R-:W-:Y:S01]  /*175b0*/  MOV R2, R25 ;  /* 0x0000001900027202 */ /* 0x002fe20000000f00 */
[----:B------:R1:W5:Y:S01]  /*175c0*/  LDL.64 R16, [R1+0x758] ;  /* 0x0007580001107983 */ /* 0x0003620000100a00 */
[----:B------:R-:W-:Y:S01]  /*175d0*/  MOV R4, 0x17600 ;  /* 0x0001760000047802 */ /* 0x000fe20000000f00 */
[----:B------:R-:W-:Y:S02]  /*175e0*/  IMAD.MOV.U32 R3, RZ, RZ, R9 ;  /* 0x000000ffff037224 */ /* 0x000fe400078e0009 */
[----:B-1---5:R-:W-:Y:S05]  /*175f0*/  CALL.REL.NOINC `($_ZN7cutlass13device_kernelIN5flash19enable_sm80_to_sm89INS1_16FlashAttnBwdSm80INS1_25CollectiveMainloopBwdSm80ILi2ELi2EN4cute5tupleIJNS5_1CILi128EEES8_NS7_ILi64EEEEEENS_10bfloat16_tEfNS_4arch4Sm80ELb0ELb0ELb1ELb0ELb1ELb0ELb0ELb0ELi2ELi4ELi4ELi4ELb0EEENS1_21CollectiveEpilogueBwdISA_SB_SD_Li256ELb0ELb0ELi2EEENS1_19SingleTileSchedulerILb0ELb0ELb0ELi128EEEEEEEEEvNT_6ParamsE$_ZN4cute3eso3ESOILb1ELb0EJNS_6LayoutINS_5tupleIJNS3_IJNS_1CILi2EEES5_EEEEEENS3_IJNS3_IJNS4_ILi1EEES5_EEEEEEEENS_10ViewEngineIPfEEEEC2ERKSB_RKSE_) ;  /* 0xffff1cd000007944 */ /* 0x022fea0003c3ffff */
[----:B-1----:R-:W-:Y:S01]  /*17600*/  MOV R2, R25 ;  /* 0x0000001900027202 */ /* 0x002fe20000000f00 */
[----:B------:R1:W5:Y:S01]  /*17610*/  LDL.64 R72, [R1+0x758] ;  /* 0x0007580001487983 */ /* 0x0003620000100a00 */
[----:B------:R-:W-:Y:S01]  /*17620*/  MOV R4, 0x17650 ;  /* 0x0001765000047802 */ /* 0x000fe20000000f00 */
[----:B------:R-:W-:Y:S02]  /*17630*/  IMAD.MOV.U32 R3, RZ, RZ, R7 ;  /* 0x000000ffff037224 */ /* 0x000fe400078e0007 */
[----:B-1---5:R-:W-:Y:S05]  /*17640*/  CALL.REL.NOINC `($_ZN7cutlass13device_kernelIN5flash19enable_sm80_to_sm89INS1_16FlashAttnBwdSm80INS1_25CollectiveMainloopBwdSm80ILi2ELi2EN4cute5tupleIJNS5_1CILi128EEES8_NS7_ILi64EEEEEENS_10bfloat16_tEfNS_4arch4Sm80ELb0ELb0ELb1ELb0ELb1ELb0ELb0ELb0ELi2ELi4ELi4ELi4ELb0EEENS1_21CollectiveEpilogueBwdISA_SB_SD_Li256ELb0ELb0ELi2EEENS1_19SingleTileSchedulerILb0ELb0ELb0ELi128EEEEEEEEEvNT_6ParamsE$_ZN4cute3eso3ESOILb1ELb0EJNS_6LayoutINS_5tupleIJNS3_IJNS_1CILi2EEES5_EEEEEENS3_IJNS3_IJNS4_ILi1EEES5_EEEEEEEENS_10ViewEngineIPKfEEEEC2ERKSB_RKSF_) ;  /* 0xffff1be000007944 */ /* 0x022fea0003c3ffff */
        /* <DEDUP_REMOVED lines=24> */
[----:B-1----:R-:W-:Y:S05]  /*177d0*/  CALL.REL.NOINC `($_ZN7cutlass13device_kernelIN5flash19enable_sm80_to_sm89INS1_16FlashAttnBwdSm80INS1_25CollectiveMainloopBwdSm80ILi2ELi2EN4cute5tupleIJNS5_1CILi128EEES8_NS7_ILi64EEEEEENS_10bfloat16_tEfNS_4arch4Sm80ELb0ELb0ELb1ELb0ELb1ELb0ELb0ELb0ELi2ELi4ELi4ELi4ELb0EEENS1_21CollectiveEpilogueBwdISA_SB_SD_Li256ELb0ELb0ELi2EEENS1_19SingleTileSchedulerILb0ELb0ELb0ELi128EEEEEEEEEvNT_6ParamsE$_ZN4cute3eso3ESOILb1ELb0EJNS_10UnderscoreEiiEEC2ERKS2_RKiS7_) ;  /* 0xfffefac000007944 */ /* 0x002fea0003c3ffff */
        /* <DEDUP_REMOVED lines=644> */
[----:B------:R-:W-:Y:S02]  /*1a020*/  MOV R3, 0x1 ;  /* 0x0000000100037802 */ /* 0x000fe40000000f00 */
        /* <DEDUP_REMOVED lines=18> */
.L_x_1009:
        /* <DEDUP_REMOVED lines=468> */
[----:B------:R2:W5:Y:S01]  /*1be90*/  LDL.64 R8, [R1+0x758] ;  /* 0x0007580001087983 */ /* 0x0005620000100a00 */
[----:B------:R-:W-:-:S03]  /*1bea0*/  MOV R10, 0x1bec0 ;  /* 0x0001bec0000a7802 */ /* 0x000fc60000000f00 */
[----:B-12--5:R-:W-:Y:S05]  /*1beb0*/  CALL.REL.NOINC `($_ZN7cutlass13device_kernelIN5flash19enable_sm80_to_sm89INS1_16FlashAttnBwdSm80INS1_25CollectiveMainloopBwdSm80ILi2ELi2EN4cute5tupleIJNS5_1CILi128EEES8_NS7_ILi64EEEEEENS_10bfloat16_tEfNS_4arch4Sm80ELb0ELb0ELb1ELb0ELb1ELb0ELb0ELb0ELi2ELi4ELi4ELi4ELb0EEENS1_21CollectiveEpilogueBwdISA_SB_SD_Li256ELb0ELb0ELi2EEENS1_19SingleTileSchedulerILb0ELb0ELb0ELi128EEEEEEEEEvNT_6ParamsE$_ZN4cute3eso3ESOILb1ELb0EJNS_6LayoutINS_5tupleIJNS3_IJNS3_IJNS_1CILi8EEENS4_ILi1EEEEEES6_EEENS3_IJNS3_IJS6_S6_EEENS4_ILi4EEEEEEEEENS3_IJNS3_IJNS3_IJS6_NS4_ILi0EEEEEESD_EEENS3_IJNS3_IJSD_SD_EEENS4_ILi2048EEEEEEEEEEENS_10ViewEngineINS_8smem_ptrIPN7cutlass10bfloat16_tEEEEEEEC2ERKSK_RKSR_) ;  /* 0xfffecfc000007944 */ /* 0x026fea0003c3ffff */
[----:B-1----:R1:W5:Y:S01]  /*1bec0*/  LDL.64 R2, [R1+0x758] ;  /* 0x0007580001027983 */ /* 0x0023620000100a00 */
[----:B------:R-:W-:Y:S02]  /*1bed0*/  MOV R6, R8 ;  /* 0x0000000800067202 */ /* 0x000fe40000000f00 */
[----:B------:R-:W-:-:S02]  /*1bee0*/  MOV R8, 0x1bf00 ;  /* 0x0001bf0000087802 */ /* 0x000fc40000000f00 */
[----:B-1---5:R-:W-:Y:S05]  /*1bef0*/  CALL.REL.NOINC `($_ZN7cutlass13device_kernelIN5flash19enable_sm80_to_sm89INS1_16FlashAttnBwdSm80INS1_25CollectiveMainloopBwdSm80ILi2ELi2EN4cute5tupleIJNS5_1CILi128EEES8_NS7_ILi64EEEEEENS_10bfloat16_tEfNS_4arch4Sm80ELb0ELb0ELb1ELb0ELb1ELb0ELb0ELb0ELi2ELi4ELi4ELi4ELb0EEENS1_21CollectiveEpilogueBwdISA_SB_SD_Li256ELb0ELb0ELi2EEENS1_19SingleTileSchedulerILb0ELb0ELb0ELi128EEEEEEEEEvNT_6ParamsE$_ZN4cute3eso3ESOILb1ELb0EJNS_6LayoutINS_5tupleIJNS3_IJNS_1CILi8EEENS4_ILi1EEEEEENS4_ILi4EEEEEENS3_IJNS3_IJS6_NS4_ILi0EEEEEES5_EEEEENS_10ViewEngineIPN7cutlass10bfloat16_tEEEEEC2ERKSD_RKSI_) ;  /* 0xfffee28000007944 */ /* 0x022fea0003c3ffff */
[----:B------:R2:W5:Y:S01]  /*1bf00*/  LDL.64 R52, [R1+0x758] ;  /* 0x0007580001347983 */ /* 0x0005620000100a00 */
[----:B------:R-:W-:-:S02]  /*1bf10*/  MOV R9, R25 ;  /* 0x0000001900097202 */ /* 0x000fc40000000f00 */
        /* <DEDUP_REMOVED lines=16> */
[----:B------:R-:W-:-:S02]  /*1c020*/  MOV R9, R25 ;  /* 0x0000001900097202 */ /* 0x000fc40000000f00 */
        /* <DEDUP_REMOVED lines=278> */
.L_x_1010:
        /* <DEDUP_REMOVED lines=222> */
[----:B------:R-:W-:Y:S05]  /*1df70*/  CALL.REL.NOINC `($_ZN7cutlass13device_kernelIN5flash19enable_sm80_to_sm89INS1_16FlashAttnBwdSm80INS1_25CollectiveMainloopBwdSm80ILi2ELi2EN4cute5tupleIJNS5_1CILi128EEES8_NS7_ILi64EEEEEENS_10bfloat16_tEfNS_4arch4Sm80ELb0ELb0ELb1ELb0ELb1ELb0ELb0ELb0ELi2ELi4ELi4ELi4ELb0EEENS1_21CollectiveEpilogueBwdISA_SB_SD_Li256ELb0ELb0ELi2EEENS1_19SingleTileSchedulerILb0ELb0ELb0ELi128EEEEEEEEEvNT_6ParamsE$_ZN4cute3eso3ESOILb1ELb0EJNS_10UnderscoreES2_iEEC2ERKS2_S5_RKi) ;  /* 0xfffe92a000007944 */ /* 0x000fea0003c3ffff */
        /* <DEDUP_REMOVED lines=37> */
.L_x_1011:
        /* <DEDUP_REMOVED lines=220> */
[----:B-----5:R-:W-:Y:S05]  /*1ef90*/  CALL.REL.NOINC `($_ZN7cutlass13device_kernelIN5flash19enable_sm80_to_sm89INS1_16FlashAttnBwdSm80INS1_25CollectiveMainloopBwdSm80ILi2ELi2EN4cute5tupleIJNS5_1CILi128EEES8_NS7_ILi64EEEEEENS_10bfloat16_tEfNS_4arch4Sm80ELb0ELb0ELb1ELb0ELb1ELb0ELb0ELb0ELi2ELi4ELi4ELi4ELb0EEENS1_21CollectiveEpilogueBwdISA_SB_SD_Li256ELb0ELb0ELi2EEENS1_19SingleTileSchedulerILb0ELb0ELb0ELi128EEEEEEEEEvNT_6ParamsE$_ZN4cute8smem_ptrIPfECI1NS_12iter_adaptorIS1_S2_EEES1_) ;  /* 0xfffebfa000007944 */ /* 0x020fea0003c3ffff */
[----:B-1----:R1:W5:Y:S01]  /*1efa0*/  LDL.64 R2, [R1+0x758] ;  /* 0x0007580001027983 */ /* 0x0023620000100a00 */
[----:B------:R-:W-:-:S03]  /*1efb0*/  MOV R8, 0x1efd0 ;  /* 0x0001efd000087802 */ /* 0x000fc60000000f00 */
[----:B-1---5:R-:W-:Y:S05]  /*1efc0*/  CALL.REL.NOINC `($_ZN7cutlass13device_kernelIN5flash19enable_sm80_to_sm89INS1_16FlashAttnBwdSm80INS1_25CollectiveMainloopBwdSm80ILi2ELi2EN4cute5tupleIJNS5_1CILi128EEES8_NS7_ILi64EEEEEENS_10bfloat16_tEfNS_4arch4Sm80ELb0ELb0ELb1ELb0ELb1ELb0ELb0ELb0ELi2ELi4ELi4ELi4ELb0EEENS1_21CollectiveEpilogueBwdISA_SB_SD_Li256ELb0ELb0ELi2EEENS1_19SingleTileSchedulerILb0ELb0ELb0ELi128EEEEEEEEEvNT_6ParamsE$_ZN4cute3eso3ESOILb1ELb0EJNS_6LayoutINS_5tupleIJNS3_IJNS_1CILi2EEES5_EEEEEENS3_IJNS3_IJNS4_ILi8EEENS4_ILi64EEEEEEEEEEENS_10ViewEngineINS_8smem_ptrIPfEEEEEEC2ERKSC_RKSH_) ;  /* 0xfffea39000007944 */ /* 0x022fea0003c3ffff */
        /* <DEDUP_REMOVED lines=9> */
[----:B--2--5:R-:W-:Y:S05]  /*1f060*/  CALL.REL.NOINC `($_ZN7cutlass13device_kernelIN5flash19enable_sm80_to_sm89INS1_16FlashAttnBwdSm80INS1_25CollectiveMainloopBwdSm80ILi2ELi2EN4cute5tupleIJNS5_1CILi128EEES8_NS7_ILi64EEEEEENS_10bfloat16_tEfNS_4arch4Sm80ELb0ELb0ELb1ELb0ELb1ELb0ELb0ELb0ELi2ELi4ELi4ELi4ELb0EEENS1_21CollectiveEpilogueBwdISA_SB_SD_Li256ELb0ELb0ELi2EEENS1_19SingleTileSchedulerILb0ELb0ELb0ELi128EEEEEEEEEvNT_6ParamsE$_ZN4cute3eso3ESOILb1ELb0EJNS_10UnderscoreEiEEC2ERKS2_RKi) ;  /* 0xfffe81f000007944 */ /* 0x024fea0003c3ffff */
[----:B-1----:R-:W2:Y:S01]  /*1f070*/  LDL R3, [R1+0x758] ;  /* 0x0007580001037983 */ /* 0x002ea20000100800 */
[----:B------:R-:W-:Y:S02]  /*1f080*/  MOV R6, 0x1f0b0 ;  /* 0x0001f0b000067802 */ /* 0x000fe40000000f00 */
[----:B--2---:R-:W-:Y:S02]  /*1f090*/  SHF.L.U32 R3, R3, 0x7, RZ ;  /* 0x0000000703037819 */ /* 0x004fe400000006ff */
[----:B------:R-:W-:Y:S05]  /*1f0a0*/  CALL.REL.NOINC `($_ZN7cutlass13device_kernelIN5flash19enable_sm80_to_sm89INS1_16FlashAttnBwdSm80INS1_25CollectiveMainloopBwdSm80ILi2ELi2EN4cute5tupleIJNS5_1CILi128EEES8_NS7_ILi64EEEEEENS_10bfloat16_tEfNS_4arch4Sm80ELb0ELb0ELb1ELb0ELb1ELb0ELb0ELb0ELi2ELi4ELi4ELi4ELb0EEENS1_21CollectiveEpilogueBwdISA_SB_SD_Li256ELb0ELb0ELi2EEENS1_19SingleTileSchedulerILb0ELb0ELb0ELi128EEEEEEEEEvNT_6ParamsE$_ZN4cute3eso3ESOILb1ELb0EJNS_6LayoutINS_5tupleIJNS3_IJNS_1CILi2EEES5_EEEEEENS3_IJNS3_IJNS4_ILi8EEENS4_ILi64EEEEEEEEEEEiEEC2ERKSC_RKi) ;  /* 0xfffea2f000007944 */ /* 0x000fea0003c3ffff */
[----:B------:R-:W-:Y:S01]  /*1f0b0*/  ULDC.64 UR4, c[0x0][0x118] ;  /* 0x0000460000047ab9 */ /* 0x000fe20000000a00 */
[----:B-1----:R-:W2:Y:S04]  /*1f0c0*/  LDL R2, [R1+0x758] ;  /* 0x0007580001027983 */ /* 0x002ea80000100800 */
[----:B------:R-:W2:Y:S01]  /*1f0d0*/  LD.E.64 R12, [R12.64] ;  /* 0x000000040c0c7980 */ /* 0x000ea2000c101b00 */
[----:B------:R-:W-:-:S02]  /*1f0e0*/  MOV R6, R25 ;  /* 0x0000001900067202 */ /* 0x000fc40000000f00 */
[----:B------:R-:W-:Y:S01]  /*1f0f0*/  MOV R8, 0x1f120 ;  /* 0x0001f12000087802 */ /* 0x000fe20000000f00 */
[----:B--2---:R-:W-:-:S04]  /*1f100*/  IMAD.WIDE R2, R2, 0x4, R12 ;  /* 0x0000000402027825 */ /* 0x004fc800078e020c */
[----:B------:R-:W-:Y:S05]  /*1f110*/  CALL.REL.NOINC `($_ZN7cutlass13device_kernelIN5flash19enable_sm80_to_sm89INS1_16FlashAttnBwdSm80INS1_25CollectiveMainloopBwdSm80ILi2ELi2EN4cute5tupleIJNS5_1CILi128EEES8_NS7_ILi64EEEEEENS_10bfloat16_tEfNS_4arch4Sm80ELb0ELb0ELb1ELb0ELb1ELb0ELb0ELb0ELi2ELi4ELi4ELi4ELb0EEENS1_21CollectiveEpilogueBwdISA_SB_SD_Li256ELb0ELb0ELi2EEENS1_19SingleTileSchedulerILb0ELb0ELb0ELi128EEEEEEEEEvNT_6ParamsE$_ZN4cute8smem_ptrIPfECI1NS_12iter_adaptorIS1_S2_EEES1_) ;  /* 0xfffebe2000007944 */ /* 0x000fea0003c3ffff */
[----:B-1----:R1:W5:Y:S01]  /*1f120*/  LDL.64 R2, [R1+0x758] ;  /* 0x0007580001027983 */ /* 0x0023620000100a00 */
[----:B------:R-:W-:-:S03]  /*1f130*/  MOV R8, 0x1f150 ;  /* 0x0001f15000087802 */ /* 0x000fc60000000f00 */
[----:B-1---5:R-:W-:Y:S05]  /*1f140*/  CALL.REL.NOINC `($_ZN7cutlass13device_kernelIN5flash19enable_sm80_to_sm89INS1_16FlashAttnBwdSm80INS1_25CollectiveMainloopBwdSm80ILi2ELi2EN4cute5tupleIJNS5_1CILi128EEES8_NS7_ILi64EEEEEENS_10bfloat16_tEfNS_4arch4Sm80ELb0ELb0ELb1ELb0ELb1ELb0ELb0ELb0ELi2ELi4ELi4ELi4ELb0EEENS1_21CollectiveEpilogueBwdISA_SB_SD_Li256ELb0ELb0ELi2EEENS1_19SingleTileSchedulerILb0ELb0ELb0ELi128EEEEEEEEEvNT_6ParamsE$_ZN4cute3eso3ESOILb1ELb0EJNS_6LayoutINS_5tupleIJNS3_IJNS_1CILi2EEES5_EEEEEENS3_IJNS3_IJNS4_ILi8EEENS4_ILi64EEEEEEEEEEENS_10ViewEngineINS_8smem_ptrIPfEEEEEEC2ERKSC_RKSH_) ;  /* 0xfffea21000007944 */ /* 0x022fea0003c3ffff */
[----:B-1----:R1:W5:Y:S01]  /*1f150*/  LDL.64 R2, [R1+0x758] ;  /* 0x0007580001027983 */ /* 0x0023620000100a00 */
[----:B------:R-:W-:Y:S02]  /*1f160*/  MOV R5, R4 ;  /* 0x0000000400057202 */ /* 0x000fe40000000f00 */
[----:B------:R-:W-:Y:S02]  /*1f170*/  MOV R6, 0x1f190 ;  /* 0x0001f19000067802 */ /* 0x000fe40000000f00 */
[----:B-1---5:R-:W-:Y:S05]  /*1f180*/  CALL.REL.NOINC `($_ZN7cutlass13device_kernelIN5flash19enable_sm80_to_sm89INS1_16FlashAttnBwdSm80INS1_25CollectiveMainloopBwdSm80ILi2ELi2EN4cute5tupleIJNS5_1CILi128EEES8_NS7_ILi64EEEEEENS_10bfloat16_tEfNS_4arch4Sm80ELb0ELb0ELb1ELb0ELb1ELb0ELb0ELb0ELi2ELi4ELi4ELi4ELb0EEENS1_21CollectiveEpilogueBwdISA_SB_SD_Li256ELb0ELb0ELi2EEENS1_19SingleTileSchedulerILb0ELb0ELb0ELi128EEEEEEEEEvNT_6ParamsE$_ZN4cute3eso3ESOILb1ELb0EJNS_6LayoutINS_5tupleIJNS_1CILi1EEENS4_ILi4EEEEEENS3_IJNS4_ILi0EEES5_EEEEENS_10ViewEngineIPfEEEEC2ERKSA_RKSD_) ;  /* 0xfffeb1d000007944 */ /* 0x022fea0003c3ffff */
[----:B-1----:R1:W5:Y:S01]  /*1f190*/  LDL.64 R4, [R1+0x758] ;  /* 0x0007580001047983 */ /* 0x0023620000100a00 */
[----:B------:R-:W-:Y:S02]  /*1f1a0*/  MOV R9, R3 ;  /* 0x0000000300097202 */ /* 0x000fe40000000f00 */
[----:B------:R-:W-:Y:S02]  /*1f1b0*/  MOV R6, 0x1f1d0 ;  /* 0x0001f1d000067802 */ /* 0x000fe40000000f00 */
[----:B-1---5:R-:W-:Y:S05]  /*1f1c0*/  CALL.REL.NOINC `($_ZN7cutlass13device_kernelIN5flash19enable_sm80_to_sm89INS1_16FlashAttnBwdSm80INS1_25CollectiveMainloopBwdSm80ILi2ELi2EN4cute5tupleIJNS5_1CILi128EEES8_NS7_ILi64EEEEEENS_10bfloat16_tEfNS_4arch4Sm80ELb0ELb0ELb1ELb0ELb1ELb0ELb0ELb0ELi2ELi4ELi4ELi4ELb0EEENS1_21CollectiveEpilogueBwdISA_SB_SD_Li256ELb0ELb0ELi2EEENS1_19SingleTileSchedulerILb0ELb0ELb0ELi128EEEEEEEEEvNT_6ParamsE$_ZN4cute3eso3ESOILb1ELb0EJNS_6LayoutINS_5tupleIJNS_1CILi1EEENS3_IJNS4_ILi2EEES6_EEEEEENS3_IJNS4_ILi0EEENS3_IJNS4_ILi8EEENS4_ILi64EEEEEEEEEEENS_10ViewEngineINS_8smem_ptrIPfEEEEEEC2ERKSE_RKSJ_) ;  /* 0xfffeb13000007944 */ /* 0x022fea0003c3ffff */
[----:B-1----:R1:W5:Y:S01]  /*1f1d0*/  LDL.64 R2, [R1+0x758] ;  /* 0x0007580001027983 */ /* 0x0023620000100a00 */
[----:B------:R-:W-:Y:S02]  /*1f1e0*/  MOV R6, R25 ;  /* 0x0000001900067202 */ /* 0x000fe40000000f00 */
[----:B------:R-:W-:-:S02]  /*1f1f0*/  MOV R8, 0x1f210 ;  /* 0x0001f21000087802 */ /* 0x000fc40000000f00 */
[----:B-1---5:R-:W-:Y:S05]  /*1f200*/  CALL.REL.NOINC `($_ZN7cutlass13device_kernelIN5flash19enable_sm80_to_sm89INS1_16FlashAttnBwdSm80INS1_25CollectiveMainloopBwdSm80ILi2ELi2EN4cute5tupleIJNS5_1CILi128EEES8_NS7_ILi64EEEEEENS_10bfloat16_tEfNS_4arch4Sm80ELb0ELb0ELb1ELb0ELb1ELb0ELb0ELb0ELi2ELi4ELi4ELi4ELb0EEENS1_21CollectiveEpilogueBwdISA_SB_SD_Li256ELb0ELb0ELi2EEENS1_19SingleTileSchedulerILb0ELb0ELb0ELi128EEEEEEEEEvNT_6ParamsE$_ZN4cute8smem_ptrIPfECI1NS_12iter_adaptorIS1_S2_EEES1_) ;  /* 0xfffebd3000007944 */ /* 0x022fea0003c3ffff */
[----:B-1----:R1:W5:Y:S01]  /*1f210*/  LDL.64 R2, [R1+0x758] ;  /* 0x0007580001027983 */ /* 0x0023620000100a00 */
[----:B------:R-:W-:-:S03]  /*1f220*/  MOV R8, 0x1f240 ;  /* 0x0001f24000087802 */ /* 0x000fc60000000f00 */
[----:B-1---5:R-:W-:Y:S05]  /*1f230*/  CALL.REL.NOINC `($_ZN7cutlass13device_kernelIN5flash19enable_sm80_to_sm89INS1_16FlashAttnBwdSm80INS1_25CollectiveMainloopBwdSm80ILi2ELi2EN4cute5tupleIJNS5_1CILi128EEES8_NS7_ILi64EEEEEENS_10bfloat16_tEfNS_4arch4Sm80ELb0ELb0ELb1ELb0ELb1ELb0ELb0ELb0ELi2ELi4ELi4ELi4ELb0EEENS1_21CollectiveEpilogueBwdISA_SB_SD_Li256ELb0ELb0ELi2EEENS1_19SingleTileSchedulerILb0ELb0ELb0ELi128EEEEEEEEEvNT_6ParamsE$_ZN4cute3eso3ESOILb1ELb0EJNS_6LayoutINS_5tupleIJNS3_IJNS_1CILi2EEES5_EEEEEENS3_IJNS3_IJNS4_ILi8EEENS4_ILi64EEEEEEEEEEENS_10ViewEngineINS_8smem_ptrIPfEEEEEEC2ERKSC_RKSH_) ;  /* 0xfffea12000007944 */ /* 0x022fea0003c3ffff */
[----:B------:R2:W5:Y:S01]  /*1f240*/  LDL.64 R12, [R1+0x758] ;  /* 0x00075800010c7983 */ /* 0x0005620000100a00 */
[----:B-1----:R-:W-:-:S03]  /*1f250*/  MOV R6, 0x1f270 ;  /* 0x0001f27000067802 */ /* 0x002fc60000000f00 */
[----:B--2--5:R-:W-:Y:S05]  /*1f260*/  CALL.REL.NOINC `($_ZN7cutlass13device_kernelIN5flash19enable_sm80_to_sm89INS1_16FlashAttnBwdSm80INS1_25CollectiveMainloopBwdSm80ILi2ELi2EN4cute5tupleIJNS5_1CILi128EEES8_NS7_ILi64EEEEEENS_10bfloat16_tEfNS_4arch4Sm80ELb0ELb0ELb1ELb0ELb1ELb0ELb0ELb0ELi2ELi4ELi4ELi4ELb0EEENS1_21CollectiveEpilogueBwdISA_SB_SD_Li256ELb0ELb0ELi2EEENS1_19SingleTileSchedulerILb0ELb0ELb0ELi128EEEEEEEEEvNT_6ParamsE$_ZN4cute3eso3ESOILb1ELb0EJNS_6LayoutINS_5tupleIJNS_1CILi4EEEEEENS3_IJNS4_ILi1EEEEEEEENS_10ViewEngineIPfEEEEC2ERKS9_RKSC_) ;  /* 0xfffeb16000007944 */ /* 0x024fea0003c3ffff */
        /* <DEDUP_REMOVED lines=271> */
[----:B------:R-:W-:Y:S05]  /*20360*/  CALL.REL.NOINC `($_ZN7cutlass13device_kernelIN5flash19enable_sm80_to_sm89INS1_16FlashAttnBwdSm80INS1_25CollectiveMainloopBwdSm80ILi2ELi2EN4cute5tupleIJNS5_1CILi128EEES8_NS7_ILi64EEEEEENS_10bfloat16_tEfNS_4arch4Sm80ELb0ELb0ELb1ELb0ELb1ELb0ELb0ELb0ELi2ELi4ELi4ELi4ELb0EEENS1_21CollectiveEpilogueBwdISA_SB_SD_Li256ELb0ELb0ELi2EEENS1_19SingleTileSchedulerILb0ELb0ELb0ELi128EEEEEEEEEvNT_6ParamsE$_ZN4cute3eso3ESOILb1ELb0EJNS_6LayoutINS_5tupleIJNS3_IJNS_1CILi2EEES5_EEENS3_IJS5_NS4_ILi8EEEEEEEEENS3_IJNS3_IJS5_NS4_ILi4EEEEEENS3_IJNS4_ILi1EEES7_EEEEEEEENS_10ViewEngineIPfEEEEC2ERKSF_RKSI_) ;  /* 0xfffe914000007944 */ /* 0x000fea0003c3ffff */
        /* <DEDUP_REMOVED lines=148> */
[----:B-1---5:R-:W-:Y:S05]  /*20cb0*/  CALL.REL.NOINC `($_ZN7cutlass13device_kernelIN5flash19enable_sm80_to_sm89INS1_16FlashAttnBwdSm80INS1_25CollectiveMainloopBwdSm80ILi2ELi2EN4cute5tupleIJNS5_1CILi128EEES8_NS7_ILi64EEEEEENS_10bfloat16_tEfNS_4arch4Sm80ELb0ELb0ELb1ELb0ELb1ELb0ELb0ELb0ELi2ELi4ELi4ELi4ELb0EEENS1_21CollectiveEpilogueBwdISA_SB_SD_Li256ELb0ELb0ELi2EEENS1_19SingleTileSchedulerILb0ELb0ELb0ELi128EEEEEEEEEvNT_6ParamsE$_ZZN5flash25CollectiveMainloopBwdSm80ILi2ELi2EN4cute5tupleIJNS1_1CILi128EEES4_NS3_ILi64EEEEEEN7cutlass10bfloat16_tEfNS7_4arch4Sm80ELb0ELb0ELb1ELb0ELb1ELb0ELb0ELb0ELi2ELi4ELi4ELi4ELb0EE3mmaINS_16FlashAttnBwdSm80ISB_NS_21CollectiveEpilogueBwdIS6_S8_SA_Li256ELb0ELb0ELi2EEENS_19SingleTileSchedulerILb0ELb0ELb0ELi128EEEE13SharedStorageENS1_6TensorINS1_11ArrayEngineIfLm32EEENS1_6LayoutINS2_IJNS2_IJNS3_ILi2EEESO_EEESO_NS3_ILi4EEEEEENS2_IJNS2_IJNS3_ILi1EEESO_EEESQ_NS3_ILi8EEEEEEEEEEEEbRKNSB_6ParamsERT0_S12_iNS2_IJiiiEEERT_ENKUlRT_iE_clINSK_INSL_IfLm64EEENSN_INS2_IJSP_SO_SU_EEESV_EEEEEEDaS17_i) ;  /* 0xfffef46000007944 */ /* 0x022fea0003c3ffff */
[----:B------:R-:W-:Y:S02]  /*20cc0*/  MOV R10, RZ ;  /* 0x000000ff000a7202 */ /* 0x000fe40000000f00 */
.L_x_1013:
[----:B-1----:R-:W-:-:S05]  /*20cd0*/  MOV R2, 0x20cf0 ;  /* 0x00020cf000027802 */ /* 0x002fca0000000f00 */
[----:B--2---:R-:W-:Y:S05]  /*20ce0*/  CALL.REL.NOINC `($_ZN7cutlass13device_kernelIN5flash19enable_sm80_to_sm89INS1_16FlashAttnBwdSm80INS1_25CollectiveMainloopBwdSm80ILi2ELi2EN4cute5tupleIJNS5_1CILi128EEES8_NS7_ILi64EEEEEENS_10bfloat16_tEfNS_4arch4Sm80ELb0ELb0ELb1ELb0ELb1ELb0ELb0ELb0ELi2ELi4ELi4ELi4ELb0EEENS1_21CollectiveEpilogueBwdISA_SB_SD_Li256ELb0ELb0ELi2EEENS1_19SingleTileSchedulerILb0ELb0ELb0ELi128EEEEEEEEEvNT_6ParamsE$_ZZZN5flash25CollectiveMainloopBwdSm80ILi2ELi2EN4cute5tupleIJNS1_1CILi128EEES4_NS3_ILi64EEEEEEN7cutlass10bfloat16_tEfNS7_4arch4Sm80ELb0ELb0ELb1ELb0ELb1ELb0ELb0ELb0ELi2ELi4ELi4ELi4ELb0EE3mmaINS_16FlashAttnBwdSm80ISB_NS_21CollectiveEpilogueBwdIS6_S8_SA_Li256ELb0ELb0ELi2EEENS_19SingleTileSchedulerILb0ELb0ELb0ELi128EEEE13SharedStorageENS1_6TensorINS1_11ArrayEngineIfLm32EEENS1_6LayoutINS2_IJNS2_IJNS3_ILi2EEESO_EEESO_NS3_ILi4EEEEEENS2_IJNS2_IJNS3_ILi1EEESO_EEESQ_NS3_ILi8EEEEEEEEEEEEbRKNSB_6ParamsERT0_S12_iNS2_IJiiiEEERT_ENKUliT_E_clIZSC_ISJ_SX_EbS10_S12_S12_iS13_S15_EUlRS16_iE_EEDaiS16_ENKUlvE0_clEv) ;  /* 0x0004408000007944 */ /* 0x004fea0003c00000 */
[----:B------:R1:W-:Y:S01]  /*20cf0*/  STL [R1+0x770], RZ ;  /* 0x000770ff01007387 */ /* 0x0003e20000100800 */
[----:B------:R-:W-:-:S03]  /*20d00*/  MOV R5, RZ ;  /* 0x000000ff00057202 */ /* 0x000fc60000000f00 */
.L_x_1012:
[----:B------:R-:W-:Y:S01]  /*20d10*/  IMAD.MOV.U32 R3, RZ, RZ, R25 ;  /* 0x000000ffff037224 */ /* 0x000fe200078e0019 */
[----:B-1----:R-:W-:-:S02]  /*20d20*/  MOV R2, R24 ;  /* 0x0000001800027202 */ /* 0x002fc40000000f00 */
[----:B------:R-:W-:Y:S02]  /*20d30*/  MOV R8, 0x20d50 ;  /* 0x00020d5000087802 */ /* 0x000fe40000000f00 */
[----:B-1---5:R-:W-:Y:S05]  /*20d40*/  CALL.REL.NOINC `($_ZN7cutlass13device_kernelIN5flash19enable_sm80_to_sm89INS1_16FlashAttnBwdSm80INS1_25CollectiveMainloopBwdSm80ILi2ELi2EN4cute5tupleIJNS5_1CILi128EEES8_NS7_ILi64EEEEEENS_10bfloat16_tEfNS_4arch4Sm80ELb0ELb0ELb1ELb0ELb1ELb0ELb0ELb0ELi2ELi4ELi4ELi4ELb0EEENS1_21CollectiveEpilogueBwdISA_SB_SD_Li256ELb0ELb0ELi2EEENS1_19SingleTileSchedulerILb0ELb0ELb0ELi128EEEEEEEEEvNT_6ParamsE$_ZN4cute3eso3ESOILb0ELb0EJiiEEC2ERKiS4_) ;  /* 0xfffe5aa000007944 */ /* 0x022fea0003c3ffff */
        /* <DEDUP_REMOVED lines=20> */
[----:B------:R-:W-:Y:S05]  /*20e90*/  CALL.REL.NOINC `($_ZN7cutlass13device_kernelIN5flash19enable_sm80_to_sm89INS1_16FlashAttnBwdSm80INS1_25CollectiveMainloopBwdSm80ILi2ELi2EN4cute5tupleIJNS5_1CILi128EEES8_NS7_ILi64EEEEEENS_10bfloat16_tEfNS_4arch4Sm80ELb0ELb0ELb1ELb0ELb1ELb0ELb0ELb0ELi2ELi4ELi4ELi4ELb0EEENS1_21CollectiveEpilogueBwdISA_SB_SD_Li256ELb0ELb0ELi2EEENS1_19SingleTileSchedulerILb0ELb0ELb0ELi128EEEEEEEEEvNT_6ParamsE$exp2f) ;  /* 0x000440d000007944 */ /* 0x000fea0003c00000 */
[----:B------:R-:W-:Y:S01]  /*20ea0*/  IMAD.MOV.U32 R3, RZ, RZ, R25 ;  /* 0x000000ffff037224 */ /* 0x000fe200078e0019 */
[----:B------:R-:W-:Y:S02]  /*20eb0*/  MOV R2, R24 ;  /* 0x0000001800027202 */ /* 0x000fe40000000f00 */
[----:B------:R-:W-:Y:S02]  /*20ec0*/  MOV R8, 0x20ee0 ;  /* 0x00020ee000087802 */ /* 0x000fe40000000f00 */
[----:B-1----:R-:W-:Y:S05]  /*20ed0*/  CALL.REL.NOINC `($_ZN7cutlass13device_kernelIN5flash19enable_sm80_to_sm89INS1_16FlashAttnBwdSm80INS1_25CollectiveMainloopBwdSm80ILi2ELi2EN4cute5tupleIJNS5_1CILi128EEES8_NS7_ILi64EEEEEENS_10bfloat16_tEfNS_4arch4Sm80ELb0ELb0ELb1ELb0ELb1ELb0ELb0ELb0ELi2ELi4ELi4ELi4ELb0EEENS1_21CollectiveEpilogueBwdISA_SB_SD_Li256ELb0ELb0ELi2EEENS1_19SingleTileSchedulerILb0ELb0ELb0ELi128EEEEEEEEEvNT_6ParamsE$_ZN4cute3eso3ESOILb0ELb0EJiiEEC2ERKiS4_) ;  /* 0xfffe591000007944 */ /* 0x002fea0003c3ffff */
        /* <DEDUP_REMOVED lines=93> */
[----:B--2---:R1:W-:Y:S04]  /*214b0*/  STL.64 [R1+0x750], R8 ;  /* 0x0007500801007387 */ /* 0x0043e80000100a00 */
[----:B-1----:R-:W-:Y:S05]  /*214c0*/  CALL.REL.NOINC `($_ZN7cutlass13device_kernelIN5flash19enable_sm80_to_sm89INS1_16FlashAttnBwdSm80INS1_25CollectiveMainloopBwdSm80ILi2ELi2EN4cute5tupleIJNS5_1CILi128EEES8_NS7_ILi64EEEEEENS_10bfloat16_tEfNS_4arch4Sm80ELb0ELb0ELb1ELb0ELb1ELb0ELb0ELb0ELi2ELi4ELi4ELi4ELb0EEENS1_21CollectiveEpilogueBwdISA_SB_SD_Li256ELb0ELb0ELi2EEENS1_19SingleTileSchedulerILb0ELb0ELb0ELi128EEEEEEEEEvNT_6ParamsE$_ZZN4cute4diceINS_5tupleIJNS1_IJiNS1_IJiNS_1CILi0EEEEEEEEENS1_IJNS_10UnderscoreENS1_IJS6_S6_EEEEEEEEES9_EEDaRKT_RKT0_ENKUlRKT_RKT0_E_clIS5_S5_EEDaSI_SL_) ;  /* 0xfffeae9000007944 */ /* 0x002fea0003c3ffff */
[----:B------:R2:W-:Y:S01]  /*214d0*/  STL.64 [R1+0x7a0], R2 ;  /* 0x0007a00201007387 */ /* 0x0005e20000100a00 */
[----:B------:R-:W-:Y:S02]  /*214e0*/  IADD3 R68, P1, R50, 0x50, RZ ;  /* 0x0000005032447810 */ /* 0x000fe40007f3e0ff */
[----:B------:R-:W-:-:S03]  /*214f0*/  MOV R8, 0x21530 ;  /* 0x0002153000087802 */ /* 0x000fc60000000f00 */
[----:B------:R-:W-:Y:S02]  /*21500*/  IMAD.X R56, RZ, RZ, R45, P1 ;  /* 0x000000ffff387224 */ /* 0x000fe400008e062d */
[----:B------:R-:W-:Y:S02]  /*21510*/  IMAD.MOV.U32 R69, RZ, RZ, R68 ;  /* 0x000000ffff457224 */ /* 0x000fe400078e0044 */
[----:B-12---:R-:W-:Y:S05]  /*21520*/  CALL.REL.NOINC `($_ZN7cutlass13device_kernelIN5flash19enable_sm80_to_sm89INS1_16FlashAttnBwdSm80INS1_25CollectiveMainloopBwdSm80ILi2ELi2EN4cute5tupleIJNS5_1CILi128EEES8_NS7_ILi64EEEEEENS_10bfloat16_tEfNS_4arch4Sm80ELb0ELb0ELb1ELb0ELb1ELb0ELb0ELb0ELi2ELi4ELi4ELi4ELb0EEENS1_21CollectiveEpilogueBwdISA_SB_SD_Li256ELb0ELb0ELi2EEENS1_19SingleTileSchedulerILb0ELb0ELb0ELi128EEEEEEEEEvNT_6ParamsE$_ZZN4cute12filter_tupleINS_5tupleIJNS1_IJiNS1_IJiNS_1CILi0EEEEEEEEENS1_IJNS_10UnderscoreENS1_IJS6_S6_EEEEEEEEES9_ZNS_4diceIS9_S9_EEDaRKT_RKT0_EUlRKT_RKT0_E_EEDaSD_SG_OT1_ENKUlDpSJ_E_clIJNS1_IJiiS3_EEENS1_IJEEEEEEDaSQ_) ;  /* 0xfffe9c0000007944 */ /* 0x006fea0003c3ffff */
[----:B------:R-:W-:Y:S02]  /*21530*/  MOV R92, 0x21550 ;  /* 0x00021550005c7802 */ /* 0x000fe40000000f00 */
[----:B-12--5:R-:W-:Y:S05]  /*21540*/  CALL.REL.NOINC `($_ZN7cutlass13device_kernelIN5flash19enable_sm80_to_sm89INS1_16FlashAttnBwdSm80INS1_25CollectiveMainloopBwdSm80ILi2ELi2EN4cute5tupleIJNS5_1CILi128EEES8_NS7_ILi64EEEEEENS_10bfloat16_tEfNS_4arch4Sm80ELb0ELb0ELb1ELb0ELb1ELb0ELb0ELb0ELi2ELi4ELi4ELi4ELb0EEENS1_21CollectiveEpilogueBwdISA_SB_SD_Li256ELb0ELb0ELi2EEENS1_19SingleTileSchedulerILb0ELb0ELb0ELi128EEEEEEEEEvNT_6ParamsE$_ZZN4cute7idx2crdINS_5tupleIJiiNS_1CILi0EEEEEENS1_IJNS1_IJNS2_ILi4EEENS2_ILi8EEEEEES5_NS2_ILi1EEEEEEEEDaRKT_RKT0_ENKUlRKT_RKT0_E_clIiS7_EEDaSI_SL_) ;  /* 0xfffede2000007944 */ /* 0x026fea0003c3ffff */
[----:B------:R-:W-:Y:S02]  /*21550*/  MOV R2, 0x21570 ;  /* 0x0002157000027802 */ /* 0x000fe40000000f00 */
[----:B-1----:R-:W-:Y:S05]  /*21560*/  CALL.REL.NOINC `($_ZN7cutlass13device_kernelIN5flash19enable_sm80_to_sm89INS1_16FlashAttnBwdSm80INS1_25CollectiveMainloopBwdSm80ILi2ELi2EN4cute5tupleIJNS5_1CILi128EEES8_NS7_ILi64EEEEEENS_10bfloat16_tEfNS_4arch4Sm80ELb0ELb0ELb1ELb0ELb1ELb0ELb0ELb0ELi2ELi4ELi4ELi4ELb0EEENS1_21CollectiveEpilogueBwdISA_SB_SD_Li256ELb0ELb0ELi2EEENS1_19SingleTileSchedulerILb0ELb0ELb0ELi128EEEEEEEEEvNT_6ParamsE$_ZZN4cute7idx2crdINS_5tupleIJiiNS_1CILi0EEEEEENS1_IJNS1_IJNS2_ILi4EEENS2_ILi8EEEEEES5_NS2_ILi1EEEEEEEEDaRKT_RKT0_ENKUlRKT_RKT0_E_clIiS5_EEDaSI_SL_) ;  /* 0xfffeddd000007944 */ /* 0x002fea0003c3ffff */
[----:B------:R1:W-:Y:S01]  /*21570*/  STL [R1+0x7a0], R6 ;  /* 0x0007a00601007387 */ /* 0x0003e20000100800 */
[----:B------:R-:W-:Y:S02]  /*21580*/  MOV R2, R68 ;  /* 0x0000004400027202 */ /* 0x000fe40000000f00 */
        /* <DEDUP_REMOVED lines=89> */
[----:B-1----:R-:W-:Y:S05]  /*21b20*/  CALL.REL.NOINC `($_ZN7cutlass13device_kernelIN5flash19enable_sm80_to_sm89INS1_16FlashAttnBwdSm80INS1_25CollectiveMainloopBwdSm80ILi2ELi2EN4cute5tupleIJNS5_1CILi128EEES8_NS7_ILi64EEEEEENS_10bfloat16_tEfNS_4arch4Sm80ELb0ELb0ELb1ELb0ELb1ELb0ELb0ELb0ELi2ELi4ELi4ELi4ELb0EEENS1_21CollectiveEpilogueBwdISA_SB_SD_Li256ELb0ELb0ELi2EEENS1_19SingleTileSchedulerILb0ELb0ELb0ELi128EEEEEEEEEvNT_6ParamsE$_ZZN4cute6detail16composition_implINS_5tupleIJNS_1CILi8EEENS3_ILi2EEES5_S5_S4_S5_EEENS2_IJNS3_ILi1EEEiiiNS3_ILi72EEENS3_ILi512EEEEEENS2_IJNS2_IJS5_S5_S5_EEES5_NS3_ILi4EEEEEENS2_IJNS2_IJS7_S9_S4_EEENS3_ILi4096EEENS3_ILi16EEEEEEEEDaRKT_RKT0_RKT1_RKT2_ENKUlRKT_RKT0_E_clISB_SE_EEDaSW_SZ_) ;  /* 0xfffebd6000007944 */ /* 0x002fea0003c3ffff */
[----:B------:R-:W-:Y:S01]  /*21b30*/  IMAD.MOV.U32 R4, RZ, RZ, R53 ;  /* 0x000000ffff047224 */ /* 0x000fe200078e0035 */
[----:B------:R-:W-:Y:S01]  /*21b40*/  MOV R5, R52 ;  /* 0x0000003400057202 */ /* 0x000fe20000000f00 */
[----:B------:R-:W-:Y:S01]  /*21b50*/  IMAD.MOV.U32 R3, RZ, RZ, R56 ;  /* 0x000000ffff037224 */ /* 0x000fe200078e0038 */
        /* <DEDUP_REMOVED lines=12> */
[----:B------:R-:W-:-:S04]  /*21c20*/  IMAD.MOV.U32 R5, RZ, RZ, R16 ;  /* 0x000000ffff057224 */ /* 0x000fc800078e0010 */
[----:B------:R-:W-:Y:S01]  /*21c30*/  IMAD.U32 R8, R11, 0x2, R6 ;  /* 0x000000020b087824 */ /* 0x000fe200078e0006 */
[----:B------:R-:W-:-:S04]  /*21c40*/  MOV R6, 0x21c70 ;  /* 0x00021c7000067802 */ /* 0x000fc80000000f00 */
[----:B------:R1:W-:Y:S03]  /*21c50*/  STL [R1+0x77c], R8 ;  /* 0x00077c0801007387 */ /* 0x0003e60000100800 */
        /* <DEDUP_REMOVED lines=8> */
[----:B-1----:R-:W-:Y:S01]  /*21ce0*/  IMAD.MOV.U32 R2, RZ, RZ, R4 ;  /* 0x000000ffff027224 */ /* 0x002fe200078e0004 */
[----:B------:R-:W-:-:S02]  /*21cf0*/  MOV R3, R5 ;  /* 0x0000000500037202 */ /* 0x000fc40000000f00 */
        /* <DEDUP_REMOVED lines=10> */
[----:B------:R-:W-:-:S03]  /*21da0*/  MOV R4, 0x21dc0 ;  /* 0x00021dc000047802 */ /* 0x000fc60000000f00 */
        /* <DEDUP_REMOVED lines=17> */
[----:B--2--5:R-:W-:Y:S05]  /*21ec0*/  CALL.REL.NOINC `($_ZN7cutlass13device_kernelIN5flash19enable_sm80_to_sm89INS1_16FlashAttnBwdSm80INS1_25CollectiveMainloopBwdSm80ILi2ELi2EN4cute5tupleIJNS5_1CILi128EEES8_NS7_ILi64EEEEEENS_10bfloat16_tEfNS_4arch4Sm80ELb0ELb0ELb1ELb0ELb1ELb0ELb0ELb0ELi2ELi4ELi4ELi4ELb0EEENS1_21CollectiveEpilogueBwdISA_SB_SD_Li256ELb0ELb0ELi2EEENS1_19SingleTileSchedulerILb0ELb0ELb0ELi128EEEEEEEEEvNT_6ParamsE$_ZN4cute3eso3ESOILb1ELb0EJNS_14ComposedLayoutINS_7SwizzleILi3ELi3ELi3EEENS_1CILi0EEENS_6LayoutINS_5tupleIJNS8_IJNS8_IJNS5_ILi4EEENS5_ILi8EEEEEENS8_IJNS5_ILi2EEENS5_ILi1EEEEEEEEENS8_IJNS8_IJSC_SC_EEENS8_IJSA_S9_EEEEEEEEENS8_IJNS8_IJNS8_IJSC_NS5_ILi64EEEEEENS8_IJNS5_ILi512EEES6_EEEEEENS8_IJNS8_IJSD_SA_EEENS8_IJNS5_ILi1024EEENS5_ILi16EEEEEEEEEEEEEEEENS_10ViewEngineINS_8smem_ptrIPN7cutlass10bfloat16_tEEEEEEEC2ERKSW_RKS13_) ;  /* 0xfffe544000007944 */ /* 0x024fea0003c3ffff */
[----:B------:R-:W-:Y:S01]  /*21ed0*/  ULDC.64 UR4, c[0x0][0x118] ;  /* 0x0000460000047ab9 */ /* 0x000fe20000000a00 */
[----:B------:R2:W5:Y:S04]  /*21ee0*/  LDL.64 R60, [R1+0x758] ;  /* 0x00075800013c7983 */ /* 0x0005680000100a00 */
[----:B-1----:R2:W5:Y:S01]  /*21ef0*/  LD.E R3, [R10.64+0xc] ;  /* 0x00000c040a037980 */ /* 0x002562000c101900 */
[----:B------:R-:W-:Y:S02]  /*21f00*/  MOV R2, R25 ;  /* 0x0000001900027202 */ /* 0x000fe40000000f00 */
[----:B------:R-:W-:-:S02]  /*21f10*/  MOV R6, 0x21f30 ;  /* 0x00021f3000067802 */ /* 0x000fc40000000f00 */
        /* <DEDUP_REMOVED lines=19> */
[----:B------:R-:W-:Y:S02]  /*22050*/  MOV R69, R68 ;  /* 0x0000004400457202 */ /* 0x000fe40000000f00 */
[----:B------:R-:W-:Y:S02]  /*22060*/  MOV R8, 0x22080 ;  /* 0x0002208000087802 */ /* 0x000fe40000000f00 */
[----:B-12---:R-:W-:Y:S05]  /*22070*/  CALL.REL.NOINC `($_ZN7cutlass13device_kernelIN5flash19enable_sm80_to_sm89INS1_16FlashAttnBwdSm80INS1_25CollectiveMainloopBwdSm80ILi2ELi2EN4cute5tupleIJNS5_1CILi128EEES8_NS7_ILi64EEEEEENS_10bfloat16_tEfNS_4arch4Sm80ELb0ELb0ELb1ELb0ELb1ELb0ELb0ELb0ELi2ELi4ELi4ELi4ELb0EEENS1_21CollectiveEpilogueBwdISA_SB_SD_Li256ELb0ELb0ELi2EEENS1_19SingleTileSchedulerILb0ELb0ELb0ELi128EEEEEEEEEvNT_6ParamsE$_ZZN4cute12filter_tupleINS_5tupleIJNS1_IJiNS1_IJiNS_1CILi0EEEEEEEEENS1_IJNS_10UnderscoreENS1_IJS6_S6_EEEEEEEEES9_ZNS_4diceIS9_S9_EEDaRKT_RKT0_EUlRKT_RKT0_E_EEDaSD_SG_OT1_ENKUlDpSJ_E_clIJNS1_IJiiS3_EEENS1_IJEEEEEEDaSQ_) ;  /* 0xfffe90b000007944 */ /* 0x006fea0003c3ffff */
[----:B------:R-:W-:Y:S02]  /*22080*/  MOV R86, 0x220a0 ;  /* 0x000220a000567802 */ /* 0x000fe40000000f00 */
[----:B-12--5:R-:W-:Y:S05]  /*22090*/  CALL.REL.NOINC `($_ZN7cutlass13device_kernelIN5flash19enable_sm80_to_sm89INS1_16FlashAttnBwdSm80INS1_25CollectiveMainloopBwdSm80ILi2ELi2EN4cute5tupleIJNS5_1CILi128EEES8_NS7_ILi64EEEEEENS_10bfloat16_tEfNS_4arch4Sm80ELb0ELb0ELb1ELb0ELb1ELb0ELb0ELb0ELi2ELi4ELi4ELi4ELb0EEENS1_21CollectiveEpilogueBwdISA_SB_SD_Li256ELb0ELb0ELi2EEENS1_19SingleTileSchedulerILb0ELb0ELb0ELi128EEEEEEEEEvNT_6ParamsE$_ZZN4cute7idx2crdINS_5tupleIJiiNS_1CILi0EEEEEENS1_IJNS1_IJNS2_ILi4EEENS2_ILi8EEEEEENS2_ILi2EEENS2_ILi1EEEEEEEEDaRKT_RKT0_ENKUlRKT_RKT0_E_clIiS7_EEDaSJ_SM_) ;  /* 0xfffece4000007944 */ /* 0x026fea0003c3ffff */
[----:B------:R-:W-:Y:S02]  /*220a0*/  MOV R2, 0x220c0 ;  /* 0x000220c000027802 */ /* 0x000fe40000000f00 */
[----:B-1----:R-:W-:Y:S05]  /*220b0*/  CALL.REL.NOINC `($_ZN7cutlass13device_kernelIN5flash19enable_sm80_to_sm89INS1_16FlashAttnBwdSm80INS1_25CollectiveMainloopBwdSm80ILi2ELi2EN4cute5tupleIJNS5_1CILi128EEES8_NS7_ILi64EEEEEENS_10bfloat16_tEfNS_4arch4Sm80ELb0ELb0ELb1ELb0ELb1ELb0ELb0ELb0ELi2ELi4ELi4ELi4ELb0EEENS1_21CollectiveEpilogueBwdISA_SB_SD_Li256ELb0ELb0ELi2EEENS1_19SingleTileSchedulerILb0ELb0ELb0ELi128EEEEEEEEEvNT_6ParamsE$_ZZN4cute7idx2crdINS_5tupleIJiiNS_1CILi0EEEEEENS1_IJNS1_IJNS2_ILi4EEENS2_ILi8EEEEEENS2_ILi2EEENS2_ILi1EEEEEEEEDaRKT_RKT0_ENKUlRKT_RKT0_E_clIiS8_EEDaSJ_SM_) ;  /* 0xfffed25000007944 */ /* 0x002fea0003c3ffff */
[----:B------:R1:W-:Y:S01]  /*220c0*/  STL [R1+0x7a0], R6 ;  /* 0x0007a00601007387 */ /* 0x0003e20000100800 */
[----:B------:R-:W-:Y:S02]  /*220d0*/  MOV R2, R68 ;  /* 0x0000004400027202 */ /* 0x000fe40000000f00 */
[----:B------:R-:W-:-:S02]  /*220e0*/  MOV R86, 0x22100 ;  /* 0x0002210000567802 */ /* 0x000fc40000000f00 */
        /* <DEDUP_REMOVED lines=26> */
[----:B-1----:R-:W-:Y:S05]  /*22290*/  CALL.REL.NOINC `($_ZN7cutlass13device_kernelIN5flash19enable_sm80_to_sm89INS1_16FlashAttnBwdSm80INS1_25CollectiveMainloopBwdSm80ILi2ELi2EN4cute5tupleIJNS5_1CILi128EEES8_NS7_ILi64EEEEEENS_10bfloat16_tEfNS_4arch4Sm80ELb0ELb0ELb1ELb0ELb1ELb0ELb0ELb0ELi2ELi4ELi4ELi4ELb0EEENS1_21CollectiveEpilogueBwdISA_SB_SD_Li256ELb0ELb0ELi2EEENS1_19SingleTileSchedulerILb0ELb0ELb0ELi128EEEEEEEEEvNT_6ParamsE$_ZN4cute3eso3ESOILb0ELb0EJiiiEEC2ERKiS4_S4_) ;  /* 0xfffe482000007944 */ /* 0x002fea0003c3ffff */
[----:B------:R2:W5:Y:S04]  /*222a0*/  LDL R5, [R1+0x760] ;  /* 0x0007600001057983 */ /* 0x0005680000100800 */
[----:B-1----:R2:W5:Y:S01]  /*222b0*/  LDL.64 R2, [R1+0x758] ;  /* 0x0007580001027983 */ /* 0x0025620000100a00 */
[----:B------:R-:W-:Y:S02]  /*222c0*/  MOV R69, R25 ;  /* 0x0000001900457202 */ /* 0x000fe40000000f00 */
[----:B------:R-:W-:-:S02]  /*222d0*/  MOV R6, 0x222f0 ;  /* 0x000222f000067802 */ /* 0x000fc40000000f00 */
        /* <DEDUP_REMOVED lines=57> */
[----:B-1----:R-:W-:Y:S05]  /*22670*/  CALL.REL.NOINC `($_ZN7cutlass13device_kernelIN5flash19enable_sm80_to_sm89INS1_16FlashAttnBwdSm80INS1_25CollectiveMainloopBwdSm80ILi2ELi2EN4cute5tupleIJNS5_1CILi128EEES8_NS7_ILi64EEEEEENS_10bfloat16_tEfNS_4arch4Sm80ELb0ELb0ELb1ELb0ELb1ELb0ELb0ELb0ELi2ELi4ELi4ELi4ELb0EEENS1_21CollectiveEpilogueBwdISA_SB_SD_Li256ELb0ELb0ELi2EEENS1_19SingleTileSchedulerILb0ELb0ELb0ELi128EEEEEEEEEvNT_6ParamsE$_ZZN4cute6detail16composition_implINS_5tupleIJNS_1CILi8EEENS3_ILi2EEES5_S5_S4_S5_EEENS2_IJNS3_ILi1EEEiiiNS3_ILi72EEENS3_ILi512EEEEEENS2_IJNS2_IJS5_S5_EEES4_NS3_ILi4EEEEEENS2_IJNS2_IJS7_S4_EEENS3_ILi1024EEENS3_ILi16EEEEEEEEDaRKT_RKT0_RKT1_RKT2_ENKUlRKT_RKT0_E_clISB_SE_EEDaSW_SZ_) ;  /* 0xfffead2000007944 */ /* 0x002fea0003c3ffff */
[----:B------:R-:W-:Y:S01]  /*22680*/  IMAD.MOV.U32 R2, RZ, RZ, R53 ;  /* 0x000000ffff027224 */ /* 0x000fe200078e0035 */
[----:B------:R-:W-:Y:S01]  /*22690*/  MOV R15, R52 ;  /* 0x00000034000f7202 */ /* 0x000fe20000000f00 */
[----:B------:R-:W-:Y:S01]  /*226a0*/  IMAD.MOV.U32 R7, RZ, RZ, R56 ;  /* 0x000000ffff077224 */ /* 0x000fe200078e0038 */
[----:B------:R-:W-:-:S02]  /*226b0*/  MOV R14, 0x226d0 ;  /* 0x000226d0000e7802 */ /* 0x000fc40000000f00 */
        /* <DEDUP_REMOVED lines=10> */
[----:B------:R-:W-:Y:S01]  /*22760*/  LEA.HI R16, R16, R16, RZ, 0x1d ;  /* 0x0000001010107211 */ /* 0x000fe200078fe8ff */
[----:B------:R-:W-:Y:S01]  /*22770*/  IMAD.MOV.U32 R53, RZ, RZ, R12 ;  /* 0x000000ffff357224 */ /* 0x000fe200078e000c */
        /* <DEDUP_REMOVED lines=11> */
[----:B------:R-:W-:Y:S02]  /*22830*/  MOV R14, R12 ;  /* 0x0000000c000e7202 */ /* 0x000fe40000000f00 */
[----:B------:R-:W-:Y:S01]  /*22840*/  MOV R6, 0x22870 ;  /* 0x0002287000067802 */ /* 0x000fe20000000f00 */
        /* <DEDUP_REMOVED lines=9> */
[----:B------:R-:W-:-:S03]  /*228e0*/  MOV R4, 0x22900 ;  /* 0x0002290000047802 */ /* 0x000fc60000000f00 */
        /* <DEDUP_REMOVED lines=31> */
[----:B------:R-:W-:-:S03]  /*22ae0*/  MOV R4, 0x22b00 ;  /* 0x00022b0000047802 */ /* 0x000fc60000000f00 */
[----:B-12---:R-:W-:Y:S05]  /*22af0*/  CALL.REL.NOINC `($_ZN7cutlass13device_kernelIN5flash19enable_sm80_to_sm89INS1_16FlashAttnBwdSm80INS1_25CollectiveMainloopBwdSm80ILi2ELi2EN4cute5tupleIJNS5_1CILi128EEES8_NS7_ILi64EEEEEENS_10bfloat16_tEfNS_4arch4Sm80ELb0ELb0ELb1ELb0ELb1ELb0ELb0ELb0ELi2ELi4ELi4ELi4ELb0EEENS1_21CollectiveEpilogueBwdISA_SB_SD_Li256ELb0ELb0ELi2EEENS1_19SingleTileSchedulerILb0ELb0ELb0ELi128EEEEEEEEEvNT_6ParamsE$_ZZN4cute12filter_tupleINS_5tupleIJNS_10UnderscoreES2_S2_iEEENS1_IJNS1_IJNS_1CILi1EEENS4_ILi0EEEEEENS4_ILi4096EEENS1_IJiiEEENS1_IJS6_NS4_ILi8192EEEEEEEEEZNS_5sliceIS3_SC_EEDaRKT_RKT0_EUlRKT_RKT0_E_EEDaSG_SJ_OT1_ENKUlDpSM_E_clIJNS1_IJS7_EEENS1_IJS8_EEENS1_IJS9_EEENS1_IJEEEEEEDaST_) ;  /* 0xfffe888000007944 */ /* 0x006fea0003c3ffff */
[----:B-----5:R-:W-:Y:S02]  /*22b00*/  MOV R8, R3 ;  /* 0x0000000300087202 */ /* 0x020fe40000000f00 */
[----:B------:R-:W-:-:S02]  /*22b10*/  MOV R4, 0x22b30 ;  /* 0x00022b3000047802 */ /* 0x000fc40000000f00 */
[----:B-1----:R-:W-:Y:S05]  /*22b20*/  CALL.REL.NOINC `($_ZN7cutlass13device_kernelIN5flash19enable_sm80_to_sm89INS1_16FlashAttnBwdSm80INS1_25CollectiveMainloopBwdSm80ILi2ELi2EN4cute5tupleIJNS5_1CILi128EEES8_NS7_ILi64EEEEEENS_10bfloat16_tEfNS_4arch4Sm80ELb0ELb0ELb1ELb0ELb1ELb0ELb0ELb0ELi2ELi4ELi4ELi4ELb0EEENS1_21CollectiveEpilogueBwdISA_SB_SD_Li256ELb0ELb0ELi2EEENS1_19SingleTileSchedulerILb0ELb0ELb0ELi128EEEEEEEEEvNT_6ParamsE$_ZN4cute5tupleIJNS0_IJNS0_IJNS_1CILi8EEENS1_ILi1EEEEEENS1_ILi2EEENS0_IJS5_S5_EEEEEENS0_IJNS0_IJS3_NS1_ILi0EEEEEENS1_ILi4096EEENS0_IJiiEEEEEEEEC2ERKS7_RKSC_) ;  /* 0xfffe7bf000007944 */ /* 0x002fea0003c3ffff */
[----:B-1----:R1:W5:Y:S01]  /*22b30*/  LDL.64 R2, [R1+0x758] ;  /* 0x0007580001027983 */ /* 0x0023620000100a00 */
[----:B------:R-:W-:-:S02]  /*22b40*/  SHF.L.U32 R4, R7, 0xd, RZ ;  /* 0x0000000d07047819 */ /* 0x000fc400000006ff */
        /* <DEDUP_REMOVED lines=492> */
[----:B------:R1:W-:Y:S02]  /*24a10*/  ST.E [R10.64+0xc], R7 ;  /* 0x00000c070a007985 */ /* 0x0003e4000c101904 */
.L_x_1017:
[----:B------:R-:W-:-:S13]  /*24a20*/  ISETP.NE.AND P1, PT, R57, 0x3, PT ;  /* 0x000000033900780c */ /* 0x000fda0003f25270 */
[----:B-1----:R-:W-:Y:S05]  /*24a30*/  @!P1 BRA `(.L_x_1014) ;  /* 0x0000206000009947 */ /* 0x002fea0003800000 */
[----:B------:R-:W-:Y:S01]  /*24a40*/  IADD3 R12, R57, 0x1, RZ ;  /* 0x00000001390c7810 */ /* 0x000fe20007ffe0ff */
[----:B------:R-:W-:Y:S01]  /*24a50*/  IMAD.MOV.U32 R15, RZ, RZ, R25 ;  /* 0x000000ffff0f7224 */ /* 0x000fe200078e0019 */
[----:B------:R-:W-:-:S03]  /*24a60*/  MOV R8, 0x24a90 ;  /* 0x00024a9000087802 */ /* 0x000fc60000000f00 */
[----:B------:R-:W-:Y:S02]  /*24a70*/  IMAD.MOV.U32 R3, RZ, RZ, R12 ;  /* 0x000000ffff037224 */ /* 0x000fe400078e000c */
        /* <DEDUP_REMOVED lines=22> */
[----:B------:R-:W-:Y:S02]  /*24be0*/  MOV R3, R12 ;  /* 0x0000000c00037202 */ /* 0x000fe40000000f00 */
        /* <DEDUP_REMOVED lines=200> */
[----:B------:R-:W-:-:S02]  /*25870*/  MOV R15, R25 ;  /* 0x00000019000f7202 */ /* 0x000fc40000000f00 */
        /* <DEDUP_REMOVED lines=289> */
[----:B-1----:R-:W-:Y:S05]  /*26a90*/  CALL.REL.NOINC `($_ZN7cutlass13device_kernelIN5flash19enable_sm80_to_sm89INS1_16FlashAttnBwdSm80INS1_25CollectiveMainloopBwdSm80ILi2ELi2EN4cute5tupleIJNS5_1CILi128EEES8_NS7_ILi64EEEEEENS_10bfloat16_tEfNS_4arch4Sm80ELb0ELb0ELb1ELb0ELb1ELb0ELb0ELb0ELi2ELi4ELi4ELi4ELb0EEENS1_21CollectiveEpilogueBwdISA_SB_SD_Li256ELb0ELb0ELi2EEENS1_19SingleTileSchedulerILb0ELb0ELb0ELi128EEEEEEEEEvNT_6ParamsE$_ZZN5flash25CollectiveMainloopBwdSm80ILi2ELi2EN4cute5tupleIJNS1_1CILi128EEES4_NS3_ILi64EEEEEEN7cutlass10bfloat16_tEfNS7_4arch4Sm80ELb0ELb0ELb1ELb0ELb1ELb0ELb0ELb0ELi2ELi4ELi4ELi4ELb0EE3mmaINS_16FlashAttnBwdSm80ISB_NS_21CollectiveEpilogueBwdIS6_S8_SA_Li256ELb0ELb0ELi2EEENS_19SingleTileSchedulerILb0ELb0ELb0ELi128EEEE13SharedStorageENS1_6TensorINS1_11ArrayEngineIfLm32EEENS1_6LayoutINS2_IJNS2_IJNS3_ILi2EEESO_EEESO_NS3_ILi4EEEEEENS2_IJNS2_IJNS3_ILi1EEESO_EEESQ_NS3_ILi8EEEEEEEEEEEEbRKNSB_6ParamsERT0_S12_iNS2_IJiiiEEERT_ENKUlvE_clEv) ;  /* 0x000379c000007944 */ /* 0x002fea0003c00000 */
.L_x_1014:
[----:B------:R-:W-:Y:S01]  /*26aa0*/  IMAD.MOV.U32 R15, RZ, RZ, R25 ;  /* 0x000000ffff0f7224 */ /* 0x000fe200078e0019 */
[----:B------:R-:W-:Y:S01]  /*26ab0*/  MOV R3, R57 ;  /* 0x0000003900037202 */ /* 0x000fe20000000f00 */
[----:B------:R-:W-:Y:S01]  /*26ac0*/  IMAD.MOV.U32 R69, RZ, RZ, RZ ;  /* 0x000000ffff457224 */ /* 0x000fe200078e00ff */
[----:B------:R-:W-:-:S02]  /*26ad0*/  MOV R8, 0x26af0 ;  /* 0x00026af000087802 */ /* 0x000fc40000000f00 */
        /* <DEDUP_REMOVED lines=19> */
[----:B------:R-:W-:Y:S02]  /*26c10*/  MOV R3, R57 ;  /* 0x0000003900037202 */ /* 0x000fe40000000f00 */
        /* <DEDUP_REMOVED lines=18> */
.L_x_1015:
[----:B------:R-:W-:Y:S01]  /*26d40*/  IMAD.MOV.U32 R89, RZ, RZ, R25 ;  /* 0x000000ffff597224 */ /* 0x000fe200078e0019 */
[----:B------:R-:W-:Y:S01]  /*26d50*/  LOP3.LUT R90, R69, 0x1, RZ, 0xc0, !PT ;  /* 0x00000001455a7812 */ /* 0x000fe200078ec0ff */
[----:B-1----:R-:W-:Y:S01]  /*26d60*/  IMAD.MOV.U32 R77, RZ, RZ, R24 ;  /* 0x000000ffff4d7224 */ /* 0x002fe200078e0018 */
[----:B------:R-:W-:Y:S02]  /*26d70*/  MOV R88, 0x26d90 ;  /* 0x00026d9000587802 */ /* 0x000fe40000000f00 */
        /* <DEDUP_REMOVED lines=214> */
.L_x_1016:
[----:B------:R-:W2:Y:S01]  /*27ae0*/  LDL.64 R2, [R26+0xa0] ;  /* 0x0000a0001a027983 */ /* 0x000ea20000100a00 */
[----:B------:R-:W-:Y:S01]  /*27af0*/  ULDC.64 UR4, c[0x0][0x118] ;  /* 0x0000460000047ab9 */ /* 0x000fe20000000a00 */
[----:B-1----:R-:W-:Y:S02]  /*27b00*/  MOV R6, R25 ;  /* 0x0000001900067202 */ /* 0x002fe40000000f00 */
[----:B------:R-:W-:Y:S01]  /*27b10*/  MOV R8, 0x27b40 ;  /* 0x00027b4000087802 */ /* 0x000fe20000000f00 */
[----:B--2---:R-:W5:Y:S04]  /*27b20*/  LD.E.64 R2, [R2.64] ;  /* 0x0000000402027980 */ /* 0x004f68000c101b00 */
[----:B-----5:R-:W-:Y:S05]  /*27b30*/  CALL.REL.NOINC `($_ZN7cutlass13device_kernelIN5flash19enable_sm80_to_sm89INS1_16FlashAttnBwdSm80INS1_25CollectiveMainloopBwdSm80ILi2ELi2EN4cute5tupleIJNS5_1CILi128EEES8_NS7_ILi64EEEEEENS_10bfloat16_tEfNS_4arch4Sm80ELb0ELb0ELb1ELb0ELb1ELb0ELb0ELb0ELi2ELi4ELi4ELi4ELb0EEENS1_21CollectiveEpilogueBwdISA_SB_SD_Li256ELb0ELb0ELi2EEENS1_19SingleTileSchedulerILb0ELb0ELb0ELi128EEEEEEEEEvNT_6ParamsE$_ZN4cute8smem_ptrIPfECI1NS_12iter_adaptorIS1_S2_EEES1_) ;  /* 0xfffe340000007944 */ /* 0x020fea0003c3ffff */
[----:B-1----:R1:W5:Y:S01]  /*27b40*/  LDL.64 R2, [R1+0x758] ;  /* 0x0007580001027983 */ /* 0x0023620000100a00 */
[----:B------:R-:W-:-:S03]  /*27b50*/  MOV R8, 0x27b70 ;  /* 0x00027b7000087802 */ /* 0x000fc60000000f00 */
[----:B-1---5:R-:W-:Y:S05]  /*27b60*/  CALL.REL.NOINC `($_ZN7cutlass13device_kernelIN5flash19enable_sm80_to_sm89INS1_16FlashAttnBwdSm80INS1_25CollectiveMainloopBwdSm80ILi2ELi2EN4cute5tupleIJNS5_1CILi128EEES8_NS7_ILi64EEEEEENS_10bfloat16_tEfNS_4arch4Sm80ELb0ELb0ELb1ELb0ELb1ELb0ELb0ELb0ELi2ELi4ELi4ELi4ELb0EEENS1_21CollectiveEpilogueBwdISA_SB_SD_Li256ELb0ELb0ELi2EEENS1_19SingleTileSchedulerILb0ELb0ELb0ELi128EEEEEEEEEvNT_6ParamsE$_ZN4cute3eso3ESOILb1ELb0EJNS_6LayoutINS_5tupleIJNS3_IJNS_1CILi2EEES5_EEEEEENS3_IJNS3_IJNS4_ILi8EEENS4_ILi64EEEEEEEEEEENS_10ViewEngineINS_8smem_ptrIPfEEEEEEC2ERKSC_RKSH_) ;  /* 0xfffe17f000007944 */ /* 0x022fea0003c3ffff */
[----:B------:R2:W-:Y:S04]  /*27b70*/  STL.128 [R1+0xa50], RZ ;  /* 0x000a50ff01007387 */ /* 0x0005e80000100c00 */
[----:B------:R2:W5:Y:S01]  /*27b80*/  LDL.64 R12, [R26+0xa0] ;  /* 0x0000a0001a0c7983 */ /* 0x0005620000100a00 */
[----:B------:R-:W-:Y:S01]  /*27b90*/  IADD3 R7, P1, R50, 0x300, RZ ;  /* 0x0000030032077810 */ /* 0x000fe20007f3e0ff */
[----:B-1----:R-:W-:Y:S01]  /*27ba0*/  IMAD.MOV.U32 R2, RZ, RZ, R25 ;  /* 0x000000ffff027224 */ /* 0x002fe200078e0019 */
[----:B------:R-:W-:-:S02]  /*27bb0*/  MOV R3, R55 ;  /* 0x0000003700037202 */ /* 0x000fc40000000f00 */
[----:B------:R-:W-:Y:S01]  /*27bc0*/  MOV R10, 0x27bf0 ;  /* 0x00027bf0000a7802 */ /* 0x000fe20000000f00 */
[----:B------:R-:W-:-:S03]  /*27bd0*/  IMAD.X R4, RZ, RZ, R45, P1 ;  /* 0x000000ffff047224 */ /* 0x000fc600008e062d */
        /* <DEDUP_REMOVED lines=16> */
[----:B------:R-:W-:Y:S01]  /*27ce0*/  IMAD.MOV.U32 R5, RZ, RZ, R4 ;  /* 0x000000ffff057224 */ /* 0x000fe200078e0004 */
        /* <DEDUP_REMOVED lines=8> */
[----:B------:R-:W-:-:S02]  /*27d70*/  MOV R6, R25 ;  /* 0x0000001900067202 */ /* 0x000fc40000000f00 */
[----:B------:R-:W-:Y:S02]  /*27d80*/  MOV R8, 0x27da0 ;  /* 0x00027da000087802 */ /* 0x000fe40000000f00 */
        /* <DEDUP_REMOVED lines=21> */
[----:B-1----:R-:W-:Y:S05]  /*27ee0*/  CALL.REL.NOINC `($_ZN7cutlass13device_kernelIN5flash19enable_sm80_to_sm89INS1_16FlashAttnBwdSm80INS1_25CollectiveMainloopBwdSm80ILi2ELi2EN4cute5tupleIJNS5_1CILi128EEES8_NS7_ILi64EEEEEENS_10bfloat16_tEfNS_4arch4Sm80ELb0ELb0ELb1ELb0ELb1ELb0ELb0ELb0ELi2ELi4ELi4ELi4ELb0EEENS1_21CollectiveEpilogueBwdISA_SB_SD_Li256ELb0ELb0ELi2EEENS1_19SingleTileSchedulerILb0ELb0ELb0ELi128EEEEEEEEEvNT_6ParamsE$_ZN4cute3eso3ESOILb1ELb0EJNS_6LayoutINS_5tupleIJNS3_IJNS_1CILi2EEES5_EEENS3_IJS5_NS4_ILi8EEEEEEEEENS3_IJNS3_IJS5_NS4_ILi4EEEEEENS3_IJNS4_ILi1EEES7_EEEEEEEENS_10ViewEngineIPfEEEEC2ERKSF_RKSI_) ;  /* 0xfffe15c000007944 */ /* 0x002fea0003c3ffff */
[----:B------:R2:W5:Y:S01]  /*27ef0*/  LDL.64 R12, [R1+0x758] ;  /* 0x00075800010c7983 */ /* 0x0005620000100a00 */
[----:B------:R-:W-:-:S03]  /*27f00*/  MOV R10, RZ ;  /* 0x000000ff000a7202 */ /* 0x000fc60000000f00 */
.L_x_1019:
[----:B-1----:R-:W-:-:S04]  /*27f10*/  MOV R2, 0x27f30 ;  /* 0x00027f3000027802 */ /* 0x002fc80000000f00 */
[----:B-12--5:R-:W-:Y:S05]  /*27f20*/  CALL.REL.NOINC `($_ZN7cutlass13device_kernelIN5flash19enable_sm80_to_sm89INS1_16FlashAttnBwdSm80INS1_25CollectiveMainloopBwdSm80ILi2ELi2EN4cute5tupleIJNS5_1CILi128EEES8_NS7_ILi64EEEEEENS_10bfloat16_tEfNS_4arch4Sm80ELb0ELb0ELb1ELb0ELb1ELb0ELb0ELb0ELi2ELi4ELi4ELi4ELb0EEENS1_21CollectiveEpilogueBwdISA_SB_SD_Li256ELb0ELb0ELi2EEENS1_19SingleTileSchedulerILb0ELb0ELb0ELi128EEEEEEEEEvNT_6ParamsE$_ZZZN5flash25CollectiveMainloopBwdSm80ILi2ELi2EN4cute5tupleIJNS1_1CILi128EEES4_NS3_ILi64EEEEEEN7cutlass10bfloat16_tEfNS7_4arch4Sm80ELb0ELb0ELb1ELb0ELb1ELb0ELb0ELb0ELi2ELi4ELi4ELi4ELb0EE3mmaINS_16FlashAttnBwdSm80ISB_NS_21CollectiveEpilogueBwdIS6_S8_SA_Li256ELb0ELb0ELi2EEENS_19SingleTileSchedulerILb0ELb0ELb0ELi128EEEE13SharedStorageENS1_6TensorINS1_11ArrayEngineIfLm32EEENS1_6LayoutINS2_IJNS2_IJNS3_ILi2EEESO_EEESO_NS3_ILi4EEEEEENS2_IJNS2_IJNS3_ILi1EEESO_EEESQ_NS3_ILi8EEEEEEEEEEEEbRKNSB_6ParamsERT0_S12_iNS2_IJiiiEEERT_ENKUliT_E_clIZSC_ISJ_SX_EbS10_S12_S12_iS13_S15_EUlRS16_iE_EEDaiS16_ENKUlvE1_clEv) ;  /* 0x0003ce9000007944 */ /* 0x026fea0003c00000 */
[----:B------:R1:W-:Y:S01]  /*27f30*/  STL [R1+0x770], RZ ;  /* 0x000770ff01007387 */ /* 0x0003e20000100800 */
[----:B------:R-:W-:-:S03]  /*27f40*/  MOV R5, RZ ;  /* 0x000000ff00057202 */ /* 0x000fc60000000f00 */
.L_x_1018:
[----:B------:R-:W-:Y:S01]  /*27f50*/  IMAD.MOV.U32 R3, RZ, RZ, R25 ;  /* 0x000000ffff037224 */ /* 0x000fe200078e0019 */
[----:B-1----:R-:W-:-:S02]  /*27f60*/  MOV R2, R24 ;  /* 0x0000001800027202 */ /* 0x002fc40000000f00 */
[----:B------:R-:W-:Y:S02]  /*27f70*/  MOV R8, 0x27f90 ;  /* 0x00027f9000087802 */ /* 0x000fe40000000f00 */
[----:B-1---5:R-:W-:Y:S05]  /*27f80*/  CALL.REL.NOINC `($_ZN7cutlass13device_kernelIN5flash19enable_sm80_to_sm89INS1_16FlashAttnBwdSm80INS1_25CollectiveMainloopBwdSm80ILi2ELi2EN4cute5tupleIJNS5_1CILi128EEES8_NS7_ILi64EEEEEENS_10bfloat16_tEfNS_4arch4Sm80ELb0ELb0ELb1ELb0ELb1ELb0ELb0ELb0ELi2ELi4ELi4ELi4ELb0EEENS1_21CollectiveEpilogueBwdISA_SB_SD_Li256ELb0ELb0ELi2EEENS1_19SingleTileSchedulerILb0ELb0ELb0ELi128EEEEEEEEEvNT_6ParamsE$_ZN4cute3eso3ESOILb0ELb0EJiiEEC2ERKiS4_) ;  /* 0xfffde86000007944 */ /* 0x022fea0003c3ffff */
        /* <DEDUP_REMOVED lines=41> */
[----:B------:R-:W-:Y:S05]  /*28220*/  CALL.REL.NOINC `($_ZN7cutlass13device_kernelIN5flash19enable_sm80_to_sm89INS1_16FlashAttnBwdSm80INS1_25CollectiveMainloopBwdSm80ILi2ELi2EN4cute5tupleIJNS5_1CILi128EEES8_NS7_ILi64EEEEEENS_10bfloat16_tEfNS_4arch4Sm80ELb0ELb0ELb1ELb0ELb1ELb0ELb0ELb0ELi2ELi4ELi4ELi4ELb0EEENS1_21CollectiveEpilogueBwdISA_SB_SD_Li256ELb0ELb0ELi2EEENS1_19SingleTileSchedulerILb0ELb0ELb0ELi128EEEEEEEEEvNT_6ParamsE$_ZN4cute3eso3ESOILb0ELb0EJiiEEC2ERKiS4_) ;  /* 0xfffde5c000007944 */ /* 0x000fea0003c3ffff */
        /* <DEDUP_REMOVED lines=19> */
[----:B-1----:R-:W-:Y:S05]  /*28360*/  CALL.REL.NOINC `($_ZN7cutlass13device_kernelIN5flash19enable_sm80_to_sm89INS1_16FlashAttnBwdSm80INS1_25CollectiveMainloopBwdSm80ILi2ELi2EN4cute5tupleIJNS5_1CILi128EEES8_NS7_ILi64EEEEEENS_10bfloat16_tEfNS_4arch4Sm80ELb0ELb0ELb1ELb0ELb1ELb0ELb0ELb0ELi2ELi4ELi4ELi4ELb0EEENS1_21CollectiveEpilogueBwdISA_SB_SD_Li256ELb0ELb0ELi2EEENS1_19SingleTileSchedulerILb0ELb0ELb0ELi128EEEEEEEEEvNT_6ParamsE$_ZN4cute3eso3ESOILb0ELb0EJiiEEC2ERKiS4_) ;  /* 0xfffde48000007944 */ /* 0x002fea0003c3ffff */
        /* <DEDUP_REMOVED lines=13> */
[----:B-----5:R-:W-:Y:S05]  /*28440*/  CALL.REL.NOINC `($_ZN7cutlass13device_kernelIN5flash19enable_sm80_to_sm89INS1_16FlashAttnBwdSm80INS1_25CollectiveMainloopBwdSm80ILi2ELi2EN4cute5tupleIJNS5_1CILi128EEES8_NS7_ILi64EEEEEENS_10bfloat16_tEfNS_4arch4Sm80ELb0ELb0ELb1ELb0ELb1ELb0ELb0ELb0ELi2ELi4ELi4ELi4ELb0EEENS1_21CollectiveEpilogueBwdISA_SB_SD_Li256ELb0ELb0ELi2EEENS1_19SingleTileSchedulerILb0ELb0ELb0ELi128EEEEEEEEEvNT_6ParamsE$_ZN4cute3eso3ESOILb0ELb0EJiiEEC2ERKiS4_) ;  /* 0xfffde3a000007944 */ /* 0x020fea0003c3ffff */
        /* <DEDUP_REMOVED lines=50> */
[----:B--2---:R-:W-:Y:S05]  /*28770*/  CALL.REL.NOINC `($_ZN7cutlass13device_kernelIN5flash19enable_sm80_to_sm89INS1_16FlashAttnBwdSm80INS1_25CollectiveMainloopBwdSm80ILi2ELi2EN4cute5tupleIJNS5_1CILi128EEES8_NS7_ILi64EEEEEENS_10bfloat16_tEfNS_4arch4Sm80ELb0ELb0ELb1ELb0ELb1ELb0ELb0ELb0ELi2ELi4ELi4ELi4ELb0EEENS1_21CollectiveEpilogueBwdISA_SB_SD_Li256ELb0ELb0ELi2EEENS1_19SingleTileSchedulerILb0ELb0ELb0ELi128EEEEEEEEEvNT_6ParamsE$_ZN4cute3eso3ESOILb1ELb0EJNS_6LayoutINS_5tupleIJNS3_IJNS_1CILi1EEENS4_ILi2EEEEEES6_NS4_ILi8EEEEEENS3_IJNS3_IJS5_S5_EEES6_NS4_ILi4EEEEEEEENS_10ViewEngineIPKN7cutlass5ArrayIfLi2ELb1EEEEEEEC2ERKSD_RKSK_) ;  /* 0xfffe087000007944 */ /* 0x004fea0003c3ffff */
[----:B------:R2:W5:Y:S01]  /*28780*/  LDL.64 R10, [R12] ;  /* 0x000000000c0a7983 */ /* 0x0005620000100a00 */
[----:B-1----:R-:W-:Y:S01]  /*28790*/  IMAD.MOV.U32 R8, RZ, RZ, R4 ;  /* 0x000000ffff087224 */ /* 0x002fe200078e0004 */
[----:B------:R-:W-:-:S02]  /*287a0*/  MOV R5, R3 ;  /* 0x0000000300057202 */ /* 0x000fc40000000f00 */
[----:B------:R-:W-:Y:S02]  /*287b0*/  MOV R6, 0x287d0 ;  /* 0x000287d000067802 */ /* 0x000fe40000000f00 */
[----:B--2--5:R-:W-:Y:S05]  /*287c0*/  CALL.REL.NOINC `($_ZN7cutlass13device_kernelIN5flash19enable_sm80_to_sm89INS1_16FlashAttnBwdSm80INS1_25CollectiveMainloopBwdSm80ILi2ELi2EN4cute5tupleIJNS5_1CILi128EEES8_NS7_ILi64EEEEEENS_10bfloat16_tEfNS_4arch4Sm80ELb0ELb0ELb1ELb0ELb1ELb0ELb0ELb0ELi2ELi4ELi4ELi4ELb0EEENS1_21CollectiveEpilogueBwdISA_SB_SD_Li256ELb0ELb0ELi2EEENS1_19SingleTileSchedulerILb0ELb0ELb0ELi128EEEEEEEEEvNT_6ParamsE$_ZN4cute3eso3ESOILb1ELb0EJNS_6LayoutINS_5tupleIJNS3_IJNS_1CILi1EEENS4_ILi2EEEEEES6_NS4_ILi8EEEEEENS3_IJNS3_IJS5_S5_EEES6_NS4_ILi4EEEEEEEENS_10ViewEngineIPN7cutlass5ArrayINSF_10bfloat16_tELi2ELb0EEEEEEEC2ERKSD_RKSK_) ;  /* 0xfffe088000007944 */ /* 0x024fea0003c3ffff */
        /* <DEDUP_REMOVED lines=133> */
[----:B---3--:R-:W-:Y:S05]  /*29020*/  CALL.REL.NOINC `($_ZN7cutlass13device_kernelIN5flash19enable_sm80_to_sm89INS1_16FlashAttnBwdSm80INS1_25CollectiveMainloopBwdSm80ILi2ELi2EN4cute5tupleIJNS5_1CILi128EEES8_NS7_ILi64EEEEEENS_10bfloat16_tEfNS_4arch4Sm80ELb0ELb0ELb1ELb0ELb1ELb0ELb0ELb0ELi2ELi4ELi4ELi4ELb0EEENS1_21CollectiveEpilogueBwdISA_SB_SD_Li256ELb0ELb0ELi2EEENS1_19SingleTileSchedulerILb0ELb0ELb0ELi128EEEEEEEEEvNT_6ParamsE$_ZN4cute3eso3ESOILb1ELb0EJNS_6LayoutINS_5tupleIJNS3_IJNS_1CILi1EEENS3_IJNS4_ILi4EEENS4_ILi2EEEEEEEEES7_S6_EEENS3_IJNS3_IJNS4_ILi0EEENS3_IJS5_NS4_ILi8EEEEEEEEES6_NS4_ILi16EEEEEEEENS_10ViewEngineIPN7cutlass10bfloat16_tEEEEEC2ERKSH_RKSM_) ;  /* 0xfffdff2000007944 */ /* 0x008fea0003c3ffff */
[----:B------:R2:W5:Y:S04]  /*29030*/  LDL.64 R70, [R26+0xb8] ;  /* 0x0000b8001a467983 */ /* 0x0005680000100a00 */
[----:B-1----:R2:W5:Y:S01]  /*29040*/  LDL.64 R2, [R12] ;  /* 0x000000000c027983 */ /* 0x0025620000100a00 */
[----:B------:R-:W-:-:S03]  /*29050*/  MOV R6, 0x29070 ;  /* 0x0002907000067802 */ /* 0x000fc60000000f00 */
[----:B--2--5:R-:W-:Y:S05]  /*29060*/  CALL.REL.NOINC `($_ZN7cutlass13device_kernelIN5flash19enable_sm80_to_sm89INS1_16FlashAttnBwdSm80INS1_25CollectiveMainloopBwdSm80ILi2ELi2EN4cute5tupleIJNS5_1CILi128EEES8_NS7_ILi64EEEEEENS_10bfloat16_tEfNS_4arch4Sm80ELb0ELb0ELb1ELb0ELb1ELb0ELb0ELb0ELi2ELi4ELi4ELi4ELb0EEENS1_21CollectiveEpilogueBwdISA_SB_SD_Li256ELb0ELb0ELi2EEENS1_19SingleTileSchedulerILb0ELb0ELb0ELi128EEEEEEEEEvNT_6ParamsE$_ZN4cute3eso3ESOILb1ELb0EJNS_6LayoutINS_5tupleIJNS3_IJNS_1CILi1EEENS3_IJNS4_ILi2EEES6_EEEEEES6_NS4_ILi4EEEEEENS3_IJNS3_IJNS4_ILi0EEENS3_IJS5_S9_EEEEEES6_NS4_ILi8EEEEEEEENS_10ViewEngineIPjEEEEC2ERKSG_RKSJ_) ;  /* 0xfffdfe9000007944 */ /* 0x024fea0003c3ffff */
[----:B------:R-:W-:Y:S01]  /*29070*/  ULDC.64 UR4, c[0x0][0x118] ;  /* 0x0000460000047ab9 */ /* 0x000fe20000000a00 */
[----:B------:R2:W5:Y:S04]  /*29080*/  LDL.64 R60, [R12] ;  /* 0x000000000c3c7983 */ /* 0x0005680000100a00 */
[----:B-1----:R-:W3:Y:S04]  /*29090*/  LD.E R4, [R70.64] ;  /* 0x0000000446047980 */ /* 0x002ee8000c101900 */
[----:B------:R-:W4:Y:S01]  /*290a0*/  LD.E R2, [R70.64+0x4] ;  /* 0x0000040446027980 */ /* 0x000f22000c101900 */
[----:B------:R-:W-:-:S03]  /*290b0*/  MOV R8, 0x290f0 ;  /* 0x000290f000087802 */ /* 0x000fc60000000f00 */
[----:B---3--:R2:W-:Y:S04]  /*290c0*/  STL [R1+0x794], R4 ;  /* 0x0007940401007387 */ /* 0x0085e80000100800 */
[----:B----4-:R2:W-:Y:S02]  /*290d0*/  STL [R1+0x798], R2 ;  /* 0x0007980201007387 */ /* 0x0105e40000100800 */
[----:B--2--5:R-:W-:Y:S05]  /*290e0*/  CALL.REL.NOINC `($_ZN7cutlass13device_kernelIN5flash19enable_sm80_to_sm89INS1_16FlashAttnBwdSm80INS1_25CollectiveMainloopBwdSm80ILi2ELi2EN4cute5tupleIJNS5_1CILi128EEES8_NS7_ILi64EEEEEENS_10bfloat16_tEfNS_4arch4Sm80ELb0ELb0ELb1ELb0ELb1ELb0ELb0ELb0ELi2ELi4ELi4ELi4ELb0EEENS1_21CollectiveEpilogueBwdISA_SB_SD_Li256ELb0ELb0ELi2EEENS1_19SingleTileSchedulerILb0ELb0ELb0ELi128EEEEEEEEEvNT_6ParamsE$_ZZN4cute6upcastILi2ENS_5tupleIJNS1_IJNS_1CILi1EEENS1_IJNS2_ILi2EEES4_S4_EEEEEES4_NS1_IJS4_S4_EEEEEENS1_IJNS1_IJNS2_ILi0EEENS1_IJS3_NS2_ILi512EEEiEEEEEENS2_ILi4096EEENS1_IJiNS2_ILi8192EEEEEEEEEEEDaRKT0_RKT1_ENKUlRKT_RKT0_E_clIS6_SC_EEDaSP_SS_) ;  /* 0xfffe587000007944 */ /* 0x024fea0003c3ffff */
[----:B------:R2:W5:Y:S01]  /*290f0*/  LDL R3, [R1+0x798] ;  /* 0x0007980001037983 */ /* 0x0005620000100800 */
[----:B------:R-:W-:-:S03]  /*29100*/  MOV R10, 0x29120 ;  /* 0x00029120000a7802 */ /* 0x000fc60000000f00 */
[----:B-12--5:R-:W-:Y:S05]  /*29110*/  CALL.REL.NOINC `($_ZN7cutlass13device_kernelIN5flash19enable_sm80_to_sm89INS1_16FlashAttnBwdSm80INS1_25CollectiveMainloopBwdSm80ILi2ELi2EN4cute5tupleIJNS5_1CILi128EEES8_NS7_ILi64EEEEEENS_10bfloat16_tEfNS_4arch4Sm80ELb0ELb0ELb1ELb0ELb1ELb0ELb0ELb0ELi2ELi4ELi4ELi4ELb0EEENS1_21CollectiveEpilogueBwdISA_SB_SD_Li256ELb0ELb0ELi2EEENS1_19SingleTileSchedulerILb0ELb0ELb0ELi128EEEEEEEEEvNT_6ParamsE$_ZZN4cute6upcastILi2ENS_5tupleIJNS1_IJNS_1CILi1EEENS1_IJNS2_ILi2EEES4_S4_EEEEEES4_NS1_IJS4_S4_EEEEEENS1_IJNS1_IJNS2_ILi0EEENS1_IJS3_NS2_ILi512EEEiEEEEEENS2_ILi4096EEENS1_IJiNS2_ILi8192EEEEEEEEEEEDaRKT0_RKT1_ENKUlRKT_RKT0_E_clIS7_SF_EEDaSP_SS_) ;  /* 0xfffe593000007944 */ /* 0x026fea0003c3ffff */
[----:B-----5:R2:W-:Y:S01]  /*29120*/  STL [R1+0x750], R2 ;  /* 0x0007500201007387 */ /* 0x0205e20000100800 */
[----:B------:R-:W-:-:S03]  /*29130*/  MOV R4, 0x29150 ;  /* 0x0002915000047802 */ /* 0x000fc60000000f00 */
[----:B-12---:R-:W-:Y:S05]  /*29140*/  CALL.REL.NOINC `($_ZN7cutlass13device_kernelIN5flash19enable_sm80_to_sm89INS1_16FlashAttnBwdSm80INS1_25CollectiveMainloopBwdSm80ILi2ELi2EN4cute5tupleIJNS5_1CILi128EEES8_NS7_ILi64EEEEEENS_10bfloat16_tEfNS_4arch4Sm80ELb0ELb0ELb1ELb0ELb1ELb0ELb0ELb0ELi2ELi4ELi4ELi4ELb0EEENS1_21CollectiveEpilogueBwdISA_SB_SD_Li256ELb0ELb0ELi2EEENS1_19SingleTileSchedulerILb0ELb0ELb0ELi128EEEEEEEEEvNT_6ParamsE$_ZN4cute3eso3ESOILb0ELb0EJNS_5tupleIJNS_1CILi0EEENS2_IJNS3_ILi1EEENS3_ILi256EEEiEEEEEENS3_ILi2048EEENS2_IJiNS3_ILi4096EEEEEEEEC2ERKS8_RKS9_RKSB_) ;  /* 0xfffdc85000007944 */ /* 0x006fea0003c3ffff */
[----:B------:R2:W5:Y:S04]  /*29150*/  LDL R5, [R12] ;  /* 0x000000000c057983 */ /* 0x0005680000100800 */
[----:B-1----:R2:W5:Y:S01]  /*29160*/  LDL R3, [R12+0x4] ;  /* 0x000004000c037983 */ /* 0x0025620000100800 */
[----:B------:R-:W-:-:S03]  /*29170*/  MOV R4, 0x29190 ;  /* 0x0002919000047802 */ /* 0x000fc60000000f00 */
[----:B--2--5:R-:W-:Y:S05]  /*29180*/  CALL.REL.NOINC `($_ZN7cutlass13device_kernelIN5flash19enable_sm80_to_sm89INS1_16FlashAttnBwdSm80INS1_25CollectiveMainloopBwdSm80ILi2ELi2EN4cute5tupleIJNS5_1CILi128EEES8_NS7_ILi64EEEEEENS_10bfloat16_tEfNS_4arch4Sm80ELb0ELb0ELb1ELb0ELb1ELb0ELb0ELb0ELi2ELi4ELi4ELi4ELb0EEENS1_21CollectiveEpilogueBwdISA_SB_SD_Li256ELb0ELb0ELi2EEENS1_19SingleTileSchedulerILb0ELb0ELb0ELi128EEEEEEEEEvNT_6ParamsE$_ZN4cute5tupleIJNS0_IJNS0_IJNS_1CILi1EEENS0_IJS2_NS1_ILi2EEES3_EEEEEES3_NS0_IJS3_S3_EEEEEENS0_IJNS0_IJNS1_ILi0EEENS0_IJS2_NS1_ILi256EEEiEEEEEENS1_ILi2048EEENS0_IJiNS1_ILi4096EEEEEEEEEEEC2ERKS7_RKSF_) ;  /* 0xfffe136000007944 */ /* 0x024fea0003c3ffff */
[----:B------:R1:W5:Y:S04]  /*29190*/  LDL R5, [R12] ;  /* 0x000000000c057983 */ /* 0x0003680000100800 */
[----:B------:R1:W5:Y:S01]  /*291a0*/  LDL R4, [R12+0x4] ;  /* 0x000004000c047983 */ /* 0x0003620000100800 */
[----:B------:R-:W-:-:S03]  /*291b0*/  MOV R6, 0x291d0 ;  /* 0x000291d000067802 */ /* 0x000fc60000000f00 */
[----:B-1---5:R-:W-:Y:S05]  /*291c0*/  CALL.REL.NOINC `($_ZN7cutlass13device_kernelIN5flash19enable_sm80_to_sm89INS1_16FlashAttnBwdSm80INS1_25CollectiveMainloopBwdSm80ILi2ELi2EN4cute5tupleIJNS5_1CILi128EEES8_NS7_ILi64EEEEEENS_10bfloat16_tEfNS_4arch4Sm80ELb0ELb0ELb1ELb0ELb1ELb0ELb0ELb0ELi2ELi4ELi4ELi4ELb0EEENS1_21CollectiveEpilogueBwdISA_SB_SD_Li256ELb0ELb0ELi2EEENS1_19SingleTileSchedulerILb0ELb0ELb0ELi128EEEEEEEEEvNT_6ParamsE$_ZZN4cute7flattenINS_5tupleIJNS1_IJNS_1CILi0EEENS1_IJNS2_ILi1EEENS2_ILi512EEEiEEEEEENS2_ILi4096EEENS1_IJiNS2_ILi8192EEEEEEEEEEEDaRKT_ENKUlRKT_E_clIS7_EEDaSH_) ;  /* 0xfffe5bc000007944 */ /* 0x022fea0003c3ffff */
[----:B------:R2:W5:Y:S01]  /*291d0*/  LDL R3, [R1+0x798] ;  /* 0x0007980001037983 */ /* 0x0005620000100800 */
[----:B------:R-:W-:-:S03]  /*291e0*/  MOV R2, 0x29200 ;  /* 0x0002920000027802 */ /* 0x000fc60000000f00 */
[----:B-12--5:R-:W-:Y:S05]  /*291f0*/  CALL.REL.NOINC `($_ZN7cutlass13device_kernelIN5flash19enable_sm80_to_sm89INS1_16FlashAttnBwdSm80INS1_25CollectiveMainloopBwdSm80ILi2ELi2EN4cute5tupleIJNS5_1CILi128EEES8_NS7_ILi64EEEEEENS_10bfloat16_tEfNS_4arch4Sm80ELb0ELb0ELb1ELb0ELb1ELb0ELb0ELb0ELi2ELi4ELi4ELi4ELb0EEENS1_21CollectiveEpilogueBwdISA_SB_SD_Li256ELb0ELb0ELi2EEENS1_19SingleTileSchedulerILb0ELb0ELb0ELi128EEEEEEEEEvNT_6ParamsE$_ZZN4cute7flattenINS_5tupleIJNS1_IJNS_1CILi0EEENS1_IJNS2_ILi1EEENS2_ILi512EEEiEEEEEENS2_ILi4096EEENS1_IJiNS2_ILi8192EEEEEEEEEEEDaRKT_ENKUlRKT_E_clISA_EEDaSH_) ;  /* 0xfffe5c3000007944 */ /* 0x026fea0003c3ffff */
[----:B------:R1:W-:Y:S01]  /*29200*/  STL [R12], R3 ;  /* 0x000000030c007387 */ /* 0x0003e20000100800 */
[----:B------:R-:W-:-:S03]  /*29210*/  MOV R6, 0x29230 ;  /* 0x0002923000067802 */ /* 0x000fc60000000f00 */
[----:B-1----:R-:W-:Y:S05]  /*29220*/  CALL.REL.NOINC `($_ZN7cutlass13device_kernelIN5flash19enable_sm80_to_sm89INS1_16FlashAttnBwdSm80INS1_25CollectiveMainloopBwdSm80ILi2ELi2EN4cute5tupleIJNS5_1CILi128EEES8_NS7_ILi64EEEEEENS_10bfloat16_tEfNS_4arch4Sm80ELb0ELb0ELb1ELb0ELb1ELb0ELb0ELb0ELi2ELi4ELi4ELi4ELb0EEENS1_21CollectiveEpilogueBwdISA_SB_SD_Li256ELb0ELb0ELi2EEENS1_19SingleTileSchedulerILb0ELb0ELb0ELi128EEEEEEEEEvNT_6ParamsE$_ZZN4cute12filter_tupleINS_5tupleIJNS1_IJNS_1CILi0EEENS1_IJNS2_ILi1EEENS2_ILi512EEEiEEEEEENS2_ILi4096EEENS1_IJiNS2_ILi8192EEEEEEEEEZNS_7flattenISB_EEDaRKT_EUlRKT_E_EEDaSF_OT0_ENKUlDpSI_E_clIJNS1_IJS3_S4_S5_iEEENS1_IJS8_EEESA_EEEDaSM_) ;  /* 0xfffe1e9000007944 */ /* 0x002fea0003c3ffff */
[----:B------:R-:W-:Y:S02]  /*29230*/  ULDC.64 UR4, c[0x0][0x118] ;  /* 0x0000460000047ab9 */ /* 0x000fe40000000a00 */
[----:B------:R1:W5:Y:S01]  /*29240*/  LD.E.64 R2, [R70.64+0x8] ;  /* 0x0000080446027980 */ /* 0x000362000c101b00 */
[----:B------:R-:W-:-:S02]  /*29250*/  MOV R9, R68 ;  /* 0x0000004400097202 */ /* 0x000fc40000000f00 */
[----:B------:R-:W-:Y:S02]  /*29260*/  MOV R8, 0x29280 ;  /* 0x0002928000087802 */ /* 0x000fe40000000f00 */
[----:B-1---5:R-:W-:Y:S05]  /*29270*/  CALL.REL.NOINC `($_ZN7cutlass13device_kernelIN5flash19enable_sm80_to_sm89INS1_16FlashAttnBwdSm80INS1_25CollectiveMainloopBwdSm80ILi2ELi2EN4cute5tupleIJNS5_1CILi128EEES8_NS7_ILi64EEEEEENS_10bfloat16_tEfNS_4arch4Sm80ELb0ELb0ELb1ELb0ELb1ELb0ELb0ELb0ELi2ELi4ELi4ELi4ELb0EEENS1_21CollectiveEpilogueBwdISA_SB_SD_Li256ELb0ELb0ELi2EEENS1_19SingleTileSchedulerILb0ELb0ELb0ELi128EEEEEEEEEvNT_6ParamsE$_ZN4cute8smem_ptrIPN7cutlass10bfloat16_tEECI1NS_12iter_adaptorIS3_S4_EEES3_) ;  /* 0xfffe1c4000007944 */ /* 0x022fea0003c3ffff */
[----:B-1----:R1:W5:Y:S01]  /*29280*/  LDL.64 R2, [R12] ;  /* 0x000000000c027983 */ /* 0x0023620000100a00 */
[----:B------:R-:W-:-:S03]  /*29290*/  MOV R8, 0x292b0 ;  /* 0x000292b000087802 */ /* 0x000fc60000000f00 */
[----:B-1---5:R-:W-:Y:S05]  /*292a0*/  CALL.REL.NOINC `($_ZN7cutlass13device_kernelIN5flash19enable_sm80_to_sm89INS1_16FlashAttnBwdSm80INS1_25CollectiveMainloopBwdSm80ILi2ELi2EN4cute5tupleIJNS5_1CILi128EEES8_NS7_ILi64EEEEEENS_10bfloat16_tEfNS_4arch4Sm80ELb0ELb0ELb1ELb0ELb1ELb0ELb0ELb0ELi2ELi4ELi4ELi4ELb0EEENS1_21CollectiveEpilogueBwdISA_SB_SD_Li256ELb0ELb0ELi2EEENS1_19SingleTileSchedulerILb0ELb0ELb0ELi128EEEEEEEEEvNT_6ParamsE$_ZN4cute8smem_ptrIPjECI1NS_12iter_adaptorIS1_S2_EEES1_) ;  /* 0xfffe1cd000007944 */ /* 0x022fea0003c3ffff */
[----:B------:R-:W2:Y:S01]  /*292b0*/  LDL.64 R8, [R12] ;  /* 0x000000000c087983 */ /* 0x000ea20000100a00 */
[----:B-1----:R-:W-:Y:S01]  /*292c0*/  MOV R3, R4 ;  /* 0x0000000400037202 */ /* 0x002fe20000000f00 */
[----:B------:R-:W-:Y:S01]  /*292d0*/  IMAD.MOV.U32 R2, RZ, RZ, R5 ;  /* 0x000000ffff027224 */ /* 0x000fe200078e0005 */
[----:B------:R-:W-:Y:S01]  /*292e0*/  MOV R4, 0x29310 ;  /* 0x0002931000047802 */ /* 0x000fe20000000f00 */
[----:B--2---:R1:W-:Y:S04]  /*292f0*/  STL.64 [R1+0x750], R8 ;  /* 0x0007500801007387 */ /* 0x0043e80000100a00 */
[----:B-1----:R-:W-:Y:S05]  /*29300*/  CALL.REL.NOINC `($_ZN7cutlass13device_kernelIN5flash19enable_sm80_to_sm89INS1_16FlashAttnBwdSm80INS1_25CollectiveMainloopBwdSm80ILi2ELi2EN4cute5tupleIJNS5_1CILi128EEES8_NS7_ILi64EEEEEENS_10bfloat16_tEfNS_4arch4Sm80ELb0ELb0ELb1ELb0ELb1ELb0ELb0ELb0ELi2ELi4ELi4ELi4ELb0EEENS1_21CollectiveEpilogueBwdISA_SB_SD_Li256ELb0ELb0ELi2EEENS1_19SingleTileSchedulerILb0ELb0ELb0ELi128EEEEEEEEEvNT_6ParamsE$_ZN4cute3eso3ESOILb0ELb0EJNS_6LayoutINS_5tupleIJNS3_IJNS_1CILi1EEENS3_IJS5_NS4_ILi2EEES6_EEEEEES6_NS3_IJS6_S6_EEEEEENS3_IJNS3_IJNS4_ILi0EEENS3_IJS5_NS4_ILi256EEEiEEEEEENS4_ILi2048EEENS3_IJiNS4_ILi4096EEEEEEEEEEENS_10ViewEngineINS_8smem_ptrIPjEEEEEEC2ERKSJ_RKSO_) ;  /* 0xfffdca5000007944 */ /* 0x002fea0003c3ffff */
        /* <DEDUP_REMOVED lines=224> */
[----:B---3--:R-:W-:Y:S05]  /*2a110*/  CALL.REL.NOINC `($_ZN7cutlass13device_kernelIN5flash19enable_sm80_to_sm89INS1_16FlashAttnBwdSm80INS1_25CollectiveMainloopBwdSm80ILi2ELi2EN4cute5tupleIJNS5_1CILi128EEES8_NS7_ILi64EEEEEENS_10bfloat16_tEfNS_4arch4Sm80ELb0ELb0ELb1ELb0ELb1ELb0ELb0ELb0ELi2ELi4ELi4ELi4ELb0EEENS1_21CollectiveEpilogueBwdISA_SB_SD_Li256ELb0ELb0ELi2EEENS1_19SingleTileSchedulerILb0ELb0ELb0ELi128EEEEEEEEEvNT_6ParamsE$_ZN4cute3eso3ESOILb1ELb0EJNS_6LayoutINS_5tupleIJNS3_IJNS_1CILi1EEENS3_IJNS4_ILi4EEENS4_ILi2EEEEEEEEES7_S6_EEENS3_IJNS3_IJNS4_ILi0EEENS3_IJS5_NS4_ILi8EEEEEEEEES6_NS4_ILi16EEEEEEEENS_10ViewEngineIPN7cutlass10bfloat16_tEEEEEC2ERKSH_RKSM_) ;  /* 0xfffdee3000007944 */ /* 0x008fea0003c3ffff */
[----:B-1----:R1:W5:Y:S04]  /*2a120*/  LDL.64 R60, [R26+0xc0] ;  /* 0x0000c0001a3c7983 */ /* 0x0023680000100a00 */
[----:B------:R1:W5:Y:S01]  /*2a130*/  LDL.64 R2, [R12] ;  /* 0x000000000c027983 */ /* 0x0003620000100a00 */
[----:B------:R-:W-:-:S03]  /*2a140*/  MOV R6, 0x2a160 ;  /* 0x0002a16000067802 */ /* 0x000fc60000000f00 */
[----:B-1---5:R-:W-:Y:S05]  /*2a150*/  CALL.REL.NOINC `($_ZN7cutlass13device_kernelIN5flash19enable_sm80_to_sm89INS1_16FlashAttnBwdSm80INS1_25CollectiveMainloopBwdSm80ILi2ELi2EN4cute5tupleIJNS5_1CILi128EEES8_NS7_ILi64EEEEEENS_10bfloat16_tEfNS_4arch4Sm80ELb0ELb0ELb1ELb0ELb1ELb0ELb0ELb0ELi2ELi4ELi4ELi4ELb0EEENS1_21CollectiveEpilogueBwdISA_SB_SD_Li256ELb0ELb0ELi2EEENS1_19SingleTileSchedulerILb0ELb0ELb0ELi128EEEEEEEEEvNT_6ParamsE$_ZN4cute3eso3ESOILb1ELb0EJNS_6LayoutINS_5tupleIJNS3_IJNS_1CILi1EEENS3_IJNS4_ILi2EEES6_EEEEEES6_NS4_ILi4EEEEEENS3_IJNS3_IJNS4_ILi0EEENS3_IJS5_S9_EEEEEES6_NS4_ILi8EEEEEEEENS_10ViewEngineIPjEEEEC2ERKSG_RKSJ_) ;  /* 0xfffdeda000007944 */ /* 0x022fea0003c3ffff */
        /* <DEDUP_REMOVED lines=118> */
[----:B---3-5:R-:W-:Y:S05]  /*2a8c0*/  CALL.REL.NOINC `($_ZN7cutlass13device_kernelIN5flash19enable_sm80_to_sm89INS1_16FlashAttnBwdSm80INS1_25CollectiveMainloopBwdSm80ILi2ELi2EN4cute5tupleIJNS5_1CILi128EEES8_NS7_ILi64EEEEEENS_10bfloat16_tEfNS_4arch4Sm80ELb0ELb0ELb1ELb0ELb1ELb0ELb0ELb0ELi2ELi4ELi4ELi4ELb0EEENS1_21CollectiveEpilogueBwdISA_SB_SD_Li256ELb0ELb0ELi2EEENS1_19SingleTileSchedulerILb0ELb0ELb0ELi128EEEEEEEEEvNT_6ParamsE$_ZN4cute8smem_ptrIPN7cutlass10bfloat16_tEECI1NS_12iter_adaptorIS3_S4_EEES3_) ;  /* 0xfffe05f000007944 */ /* 0x028fea0003c3ffff */
[----:B-1----:R1:W5:Y:S01]  /*2a8d0*/  LDL.64 R2, [R1+0x758] ;  /* 0x0007580001027983 */ /* 0x0023620000100a00 */
[----:B------:R-:W-:-:S03]  /*2a8e0*/  MOV R6, 0x2a900 ;  /* 0x0002a90000067802 */ /* 0x000fc60000000f00 */
[----:B-1---5:R-:W-:Y:S05]  /*2a8f0*/  CALL.REL.NOINC `($_ZN7cutlass13device_kernelIN5flash19enable_sm80_to_sm89INS1_16FlashAttnBwdSm80INS1_25CollectiveMainloopBwdSm80ILi2ELi2EN4cute5tupleIJNS5_1CILi128EEES8_NS7_ILi64EEEEEENS_10bfloat16_tEfNS_4arch4Sm80ELb0ELb0ELb1ELb0ELb1ELb0ELb0ELb0ELi2ELi4ELi4ELi4ELb0EEENS1_21CollectiveEpilogueBwdISA_SB_SD_Li256ELb0ELb0ELi2EEENS1_19SingleTileSchedulerILb0ELb0ELb0ELi128EEEEEEEEEvNT_6ParamsE$_ZN4cute3eso3ESOILb1ELb0EJNS_14ComposedLayoutINS_7SwizzleILi3ELi3ELi3EEENS_1CILj0EEENS_6LayoutINS_5tupleIJNS5_ILi64EEENS5_ILi128EEEEEENS8_IJNS5_ILi1EEES9_EEEEEEENS_10ViewEngineINS_8smem_ptrIPN7cutlass10bfloat16_tEEEEEEEC2ERKSF_RKSM_) ;  /* 0xfffdcb5000007944 */ /* 0x022fea0003c3ffff */
[----:B-1----:R1:W5:Y:S01]  /*2a900*/  LDL.64 R2, [R1+0x758] ;  /* 0x0007580001027983 */ /* 0x0023620000100a00 */
[----:B------:R-:W-:-:S03]  /*2a910*/  MOV R6, 0x2a930 ;  /* 0x0002a93000067802 */ /* 0x000fc60000000f00 */
[----:B-1---5:R-:W-:Y:S05]  /*2a920*/  CALL.REL.NOINC `($_ZN7cutlass13device_kernelIN5flash19enable_sm80_to_sm89INS1_16FlashAttnBwdSm80INS1_25CollectiveMainloopBwdSm80ILi2ELi2EN4cute5tupleIJNS5_1CILi128EEES8_NS7_ILi64EEEEEENS_10bfloat16_tEfNS_4arch4Sm80ELb0ELb0ELb1ELb0ELb1ELb0ELb0ELb0ELi2ELi4ELi4ELi4ELb0EEENS1_21CollectiveEpilogueBwdISA_SB_SD_Li256ELb0ELb0ELi2EEENS1_19SingleTileSchedulerILb0ELb0ELb0ELi128EEEEEEEEEvNT_6ParamsE$_ZN4cute3eso3ESOILb1ELb0EJNS_14ComposedLayoutINS_7SwizzleILi3ELi3ELi3EEENS_1CILj0EEENS_6LayoutINS_5tupleIJNS8_IJNS8_IJNS5_ILi4EEENS5_ILi8EEEEEENS8_IJNS5_ILi2EEENS5_ILi1EEEEEEEEENS8_IJNS8_IJSC_SC_EEESB_EEEEEENS8_IJNS8_IJNS8_IJNS5_ILi128EEESD_EEENS8_IJSA_NS5_ILi0EEEEEEEEENS8_IJNS8_IJNS5_ILi64EEENS5_ILi512EEEEEENS8_IJNS5_ILi16EEENS5_ILi1024EEEEEEEEEEEEEEEENS_10ViewEngineINS_8smem_ptrIPN7cutlass10bfloat16_tEEEEEEEC2ERKSX_RKS14_) ;  /* 0xfffdcbc000007944 */ /* 0x022fea0003c3ffff */
        /* <DEDUP_REMOVED lines=23> */
[----:B------:R2:W-:Y:S01]  /*2aaa0*/  STL [R12], R2 ;  /* 0x000000020c007387 */ /* 0x0005e20000100800 */
[----:B------:R-:W-:Y:S02]  /*2aab0*/  MOV R69, R68 ;  /* 0x0000004400457202 */ /* 0x000fe40000000f00 */
[----:B------:R-:W-:Y:S01]  /*2aac0*/  MOV R8, 0x2aaf0 ;  /* 0x0002aaf000087802 */ /* 0x000fe20000000f00 */
[----:B------:R2:W-:Y:S04]  /*2aad0*/  STL [R12+0x4], R3 ;  /* 0x000004030c007387 */ /* 0x0005e80000100800 */
[----:B-12---:R-:W-:Y:S05]  /*2aae0*/  CALL.REL.NOINC `($_ZN7cutlass13device_kernelIN5flash19enable_sm80_to_sm89INS1_16FlashAttnBwdSm80INS1_25CollectiveMainloopBwdSm80ILi2ELi2EN4cute5tupleIJNS5_1CILi128EEES8_NS7_ILi64EEEEEENS_10bfloat16_tEfNS_4arch4Sm80ELb0ELb0ELb1ELb0ELb1ELb0ELb0ELb0ELi2ELi4ELi4ELi4ELb0EEENS1_21CollectiveEpilogueBwdISA_SB_SD_Li256ELb0ELb0ELi2EEENS1_19SingleTileSchedulerILb0ELb0ELb0ELi128EEEEEEEEEvNT_6ParamsE$_ZZN4cute12filter_tupleINS_5tupleIJNS1_IJiNS1_IJiNS_1CILi0EEEEEEEEENS1_IJNS_10UnderscoreENS1_IJS6_S6_EEEEEEEEES9_ZNS_4diceIS9_S9_EEDaRKT_RKT0_EUlRKT_RKT0_E_EEDaSD_SG_OT1_ENKUlDpSJ_E_clIJNS1_IJiiS3_EEENS1_IJEEEEEEDaSQ_) ;  /* 0xfffe064000007944 */ /* 0x006fea0003c3ffff */
[----:B------:R-:W-:Y:S02]  /*2aaf0*/  MOV R86, 0x2ab10 ;  /* 0x0002ab1000567802 */ /* 0x000fe40000000f00 */
[----:B-12--5:R-:W-:Y:S05]  /*2ab00*/  CALL.REL.NOINC `($_ZN7cutlass13device_kernelIN5flash19enable_sm80_to_sm89INS1_16FlashAttnBwdSm80INS1_25CollectiveMainloopBwdSm80ILi2ELi2EN4cute5tupleIJNS5_1CILi128EEES8_NS7_ILi64EEEEEENS_10bfloat16_tEfNS_4arch4Sm80ELb0ELb0ELb1ELb0ELb1ELb0ELb0ELb0ELi2ELi4ELi4ELi4ELb0EEENS1_21CollectiveEpilogueBwdISA_SB_SD_Li256ELb0ELb0ELi2EEENS1_19SingleTileSchedulerILb0ELb0ELb0ELi128EEEEEEEEEvNT_6ParamsE$_ZZN4cute7idx2crdINS_5tupleIJiiNS_1CILi0EEEEEENS1_IJNS1_IJNS2_ILi4EEENS2_ILi8EEEEEENS2_ILi2EEENS2_ILi1EEEEEEEEDaRKT_RKT0_ENKUlRKT_RKT0_E_clIiS7_EEDaSJ_SM_) ;  /* 0xfffe43d000007944 */ /* 0x026fea0003c3ffff */
[----:B------:R-:W-:Y:S02]  /*2ab10*/  MOV R2, 0x2ab30 ;  /* 0x0002ab3000027802 */ /* 0x000fe40000000f00 */
[----:B-1----:R-:W-:Y:S05]  /*2ab20*/  CALL.REL.NOINC `($_ZN7cutlass13device_kernelIN5flash19enable_sm80_to_sm89INS1_16FlashAttnBwdSm80INS1_25CollectiveMainloopBwdSm80ILi2ELi2EN4cute5tupleIJNS5_1CILi128EEES8_NS7_ILi64EEEEEENS_10bfloat16_tEfNS_4arch4Sm80ELb0ELb0ELb1ELb0ELb1ELb0ELb0ELb0ELi2ELi4ELi4ELi4ELb0EEENS1_21CollectiveEpilogueBwdISA_SB_SD_Li256ELb0ELb0ELi2EEENS1_19SingleTileSchedulerILb0ELb0ELb0ELi128EEEEEEEEEvNT_6ParamsE$_ZZN4cute7idx2crdINS_5tupleIJiiNS_1CILi0EEEEEENS1_IJNS1_IJNS2_ILi4EEENS2_ILi8EEEEEENS2_ILi2EEENS2_ILi1EEEEEEEEDaRKT_RKT0_ENKUlRKT_RKT0_E_clIiS8_EEDaSJ_SM_) ;  /* 0xfffe47e000007944 */ /* 0x002fea0003c3ffff */
[----:B------:R1:W-:Y:S01]  /*2ab30*/  STL [R12], R6 ;  /* 0x000000060c007387 */ /* 0x0003e20000100800 */
[----:B------:R-:W-:Y:S02]  /*2ab40*/  MOV R2, R68 ;  /* 0x0000004400027202 */ /* 0x000fe40000000f00 */
[----:B------:R-:W-:-:S02]  /*2ab50*/  MOV R86, 0x2ab70 ;  /* 0x0002ab7000567802 */ /* 0x000fc40000000f00 */
[----:B-1----:R-:W-:Y:S05]  /*2ab60*/  CALL.REL.NOINC `($_ZN7cutlass13device_kernelIN5flash19enable_sm80_to_sm89INS1_16FlashAttnBwdSm80INS1_25CollectiveMainloopBwdSm80ILi2ELi2EN4cute5tupleIJNS5_1CILi128EEES8_NS7_ILi64EEEEEENS_10bfloat16_tEfNS_4arch4Sm80ELb0ELb0ELb1ELb0ELb1ELb0ELb0ELb0ELi2ELi4ELi4ELi4ELb0EEENS1_21CollectiveEpilogueBwdISA_SB_SD_Li256ELb0ELb0ELi2EEENS1_19SingleTileSchedulerILb0ELb0ELb0ELi128EEEEEEEEEvNT_6ParamsE$_ZZN4cute9transformINS_5tupleIJiiNS_1CILi0EEEEEENS1_IJNS1_IJNS2_ILi4EEENS2_ILi8EEEEEENS2_ILi2EEENS2_ILi1EEEEEEZNS_7idx2crdIS4_SA_EEDaRKT_RKT0_EUlRKT_RKT0_E_EEDaSE_SH_OT1_ENKUlDpSK_E_clIJNS1_IJiiEEEiS3_EEEDaSR_) ;  /* 0xfffe4ee000007944 */ /* 0x002fea0003c3ffff */
[----:B------:R-:W-:Y:S02]  /*2ab70*/  MOV R6, 0x2ab90 ;  /* 0x0002ab9000067802 */ /* 0x000fe40000000f00 */
[----:B--2--5:R-:W-:Y:S05]  /*2ab80*/  CALL.REL.NOINC `($_ZN7cutlass13device_kernelIN5flash19enable_sm80_to_sm89INS1_16FlashAttnBwdSm80INS1_25CollectiveMainloopBwdSm80ILi2ELi2EN4cute5tupleIJNS5_1CILi128EEES8_NS7_ILi64EEEEEENS_10bfloat16_tEfNS_4arch4Sm80ELb0ELb0ELb1ELb0ELb1ELb0ELb0ELb0ELi2ELi4ELi4ELi4ELb0EEENS1_21CollectiveEpilogueBwdISA_SB_SD_Li256ELb0ELb0ELi2EEENS1_19SingleTileSchedulerILb0ELb0ELb0ELi128EEEEEEEEEvNT_6ParamsE$_ZZN4cute13to_mixed_bitsINS_5tupleIJNS1_IJNS_1CILi4EEENS2_ILi8EEEEEENS2_ILi2EEENS2_ILi1EEEEEENS1_IJNS1_IJNS2_ILi128EEENS2_ILi0EEEEEES4_SA_EEENS1_IJNS1_IJiiEEEiSA_EEEEEDaRKT_RKT0_RKT1_ENKUlRKT_RKT0_RKT1_E_clIS5_SB_SD_EEDaSQ_ST_SW_) ;  /* 0xfffe102000007944 */ /* 0x024fea0003c3ffff */
[----:B------:R-:W-:Y:S02]  /*2ab90*/  MOV R6, 0x2abb0 ;  /* 0x0002abb000067802 */ /* 0x000fe40000000f00 */
[----:B------:R-:W-:Y:S05]  /*2aba0*/  CALL.REL.NOINC `($_ZN7cutlass13device_kernelIN5flash19enable_sm80_to_sm89INS1_16FlashAttnBwdSm80INS1_25CollectiveMainloopBwdSm80ILi2ELi2EN4cute5tupleIJNS5_1CILi128EEES8_NS7_ILi64EEEEEENS_10bfloat16_tEfNS_4arch4Sm80ELb0ELb0ELb1ELb0ELb1ELb0ELb0ELb0ELi2ELi4ELi4ELi4ELb0EEENS1_21CollectiveEpilogueBwdISA_SB_SD_Li256ELb0ELb0ELi2EEENS1_19SingleTileSchedulerILb0ELb0ELb0ELi128EEEEEEEEEvNT_6ParamsE$_ZZN4cute13to_mixed_bitsINS_5tupleIJNS1_IJNS_1CILi4EEENS2_ILi8EEEEEENS2_ILi2EEENS2_ILi1EEEEEENS1_IJNS1_IJNS2_ILi128EEENS2_ILi0EEEEEES4_SA_EEENS1_IJNS1_IJiiEEEiSA_EEEEEDaRKT_RKT0_RKT1_ENKUlRKT_RKT0_RKT1_E_clIS6_S4_iEEDaSQ_ST_SW_) ;  /* 0xfffe108000007944 */ /* 0x000fea0003c3ffff */
[----:B------:R-:W-:Y:S02]  /*2abb0*/  MOV R5, R2 ;  /* 0x0000000200057202 */ /* 0x000fe40000000f00 */
[----:B------:R-:W-:-:S02]  /*2abc0*/  MOV R2, 0x2abe0 ;  /* 0x0002abe000027802 */ /* 0x000fc40000000f00 */
[----:B------:R-:W-:Y:S05]  /*2abd0*/  CALL.REL.NOINC `($_ZN7cutlass13device_kernelIN5flash19enable_sm80_to_sm89INS1_16FlashAttnBwdSm80INS1_25CollectiveMainloopBwdSm80ILi2ELi2EN4cute5tupleIJNS5_1CILi128EEES8_NS7_ILi64EEEEEENS_10bfloat16_tEfNS_4arch4Sm80ELb0ELb0ELb1ELb0ELb1ELb0ELb0ELb0ELi2ELi4ELi4ELi4ELb0EEENS1_21CollectiveEpilogueBwdISA_SB_SD_Li256ELb0ELb0ELi2EEENS1_19SingleTileSchedulerILb0ELb0ELb0ELi128EEEEEEEEEvNT_6ParamsE$_ZZN4cute13to_mixed_bitsINS_5tupleIJNS1_IJNS_1CILi4EEENS2_ILi8EEEEEENS2_ILi2EEENS2_ILi1EEEEEENS1_IJNS1_IJNS2_ILi128EEENS2_ILi0EEEEEES4_SA_EEENS1_IJNS1_IJiiEEEiSA_EEEEEDaRKT_RKT0_RKT1_ENKUlDpRKT_E_clIJNS_9MixedBitsILj0ELj384EEENSU_ILj0ELj8EEENS2_ILj0EEEEEEDaSR_) ;  /* 0xfffe0f9000007944 */ /* 0x000fea0003c3ffff */
        /* <DEDUP_REMOVED lines=13> */
[----:B-1----:R-:W-:Y:S05]  /*2acb0*/  CALL.REL.NOINC `($_ZN7cutlass13device_kernelIN5flash19enable_sm80_to_sm89INS1_16FlashAttnBwdSm80INS1_25CollectiveMainloopBwdSm80ILi2ELi2EN4cute5tupleIJNS5_1CILi128EEES8_NS7_ILi64EEEEEENS_10bfloat16_tEfNS_4arch4Sm80ELb0ELb0ELb1ELb0ELb1ELb0ELb0ELb0ELi2ELi4ELi4ELi4ELb0EEENS1_21CollectiveEpilogueBwdISA_SB_SD_Li256ELb0ELb0ELi2EEENS1_19SingleTileSchedulerILb0ELb0ELb0ELi128EEEEEEEEEvNT_6ParamsE$_ZN4cute3eso3ESOILb1ELb0EJNS_1CILi8EEEiiEEC2ERKS3_RKiS8_) ;  /* 0xfffdd1a000007944 */ /* 0x002fea0003c3ffff */
[----:B-1----:R1:W5:Y:S01]  /*2acc0*/  LDL.64 R2, [R1+0x758] ;  /* 0x0007580001027983 */ /* 0x0023620000100a00 */
[----:B------:R-:W-:Y:S01]  /*2acd0*/  IMAD.MOV.U32 R5, RZ, RZ, 0x48 ;  /* 0x00000048ff057424 */ /* 0x000fe200078e00ff */
[----:B------:R-:W-:Y:S01]  /*2ace0*/  LOP3.LUT P1, RZ, R11, 0x8, RZ, 0xc0, !PT ;  /* 0x000000080bff7812 */ /* 0x000fe2000782c0ff */
[----:B------:R-:W-:Y:S01]  /*2acf0*/  IMAD.MOV.U32 R69, RZ, RZ, R25 ;  /* 0x000000ffff457224 */ /* 0x000fe200078e0019 */
[----:B------:R-:W-:-:S02]  /*2ad00*/  MOV R6, 0x2ad30 ;  /* 0x0002ad3000067802 */ /* 0x000fc40000000f00 */
[----:B------:R-:W-:-:S04]  /*2ad10*/  SEL R5, R5, 0x38, !P1 ;  /* 0x0000003805057807 */ /* 0x000fc80004800000 */
[----:B-1---5:R-:W-:Y:S05]  /*2ad20*/  CALL.REL.NOINC `($_ZN7cutlass13device_kernelIN5flash19enable_sm80_to_sm89INS1_16FlashAttnBwdSm80INS1_25CollectiveMainloopBwdSm80ILi2ELi2EN4cute5tupleIJNS5_1CILi128EEES8_NS7_ILi64EEEEEENS_10bfloat16_tEfNS_4arch4Sm80ELb0ELb0ELb1ELb0ELb1ELb0ELb0ELb0ELi2ELi4ELi4ELi4ELb0EEENS1_21CollectiveEpilogueBwdISA_SB_SD_Li256ELb0ELb0ELi2EEENS1_19SingleTileSchedulerILb0ELb0ELb0ELi128EEEEEEEEEvNT_6ParamsE$_ZN4cute3eso3ESOILb0ELb1EJiNS_1CILi144EEENS2_ILi288EEEEEC2ERKiRKS3_RKS4_) ;  /* 0xfffdc2f000007944 */ /* 0x022fea0003c3ffff */
[----:B-1----:R-:W2:Y:S01]  /*2ad30*/  LDL R4, [R1+0x758] ;  /* 0x0007580001047983 */ /* 0x002ea20000100800 */
[----:B------:R-:W-:Y:S01]  /*2ad40*/  IMAD.MOV.U32 R69, RZ, RZ, R25 ;  /* 0x000000ffff457224 */ /* 0x000fe200078e0019 */
[----:B------:R-:W-:Y:S02]  /*2ad50*/  MOV R84, R13 ;  /* 0x0000000d00547202 */ /* 0x000fe40000000f00 */
[----:B------:R-:W-:Y:S01]  /*2ad60*/  MOV R6, 0x2ad90 ;  /* 0x0002ad9000067802 */ /* 0x000fe20000000f00 */
[----:B--2---:R1:W-:Y:S04]  /*2ad70*/  STL [R1+0x790], R4 ;  /* 0x0007900401007387 */ /* 0x0043e80000100800 */
[----:B-1----:R-:W-:Y:S05]  /*2ad80*/  CALL.REL.NOINC `($_ZN7cutlass13device_kernelIN5flash19enable_sm80_to_sm89INS1_16FlashAttnBwdSm80INS1_25CollectiveMainloopBwdSm80ILi2ELi2EN4cute5tupleIJNS5_1CILi128EEES8_NS7_ILi64EEEEEENS_10bfloat16_tEfNS_4arch4Sm80ELb0ELb0ELb1ELb0ELb1ELb0ELb0ELb0ELi2ELi4ELi4ELi4ELb0EEENS1_21CollectiveEpilogueBwdISA_SB_SD_Li256ELb0ELb0ELi2EEENS1_19SingleTileSchedulerILb0ELb0ELb0ELi128EEEEEEEEEvNT_6ParamsE$_ZN4cute3eso3ESOILb1ELb0EJNS_1CILi1EEENS_5tupleIJNS2_ILi8EEEiiEEENS2_ILi64EEENS4_IJiNS2_ILi144EEENS2_ILi288EEEEEENS2_ILi512EEEEEC2ERKS3_RKS6_RKS7_RKSA_RKSB_) ;  /* 0xfffdcb8000007944 */ /* 0x002fea0003c3ffff */
[----:B-1----:R1:W5:Y:S04]  /*2ad90*/  LDL R5, [R1+0x760] ;  /* 0x0007600001057983 */ /* 0x0023680000100800 */
[----:B------:R1:W5:Y:S01]  /*2ada0*/  LDL.64 R2, [R1+0x758] ;  /* 0x0007580001027983 */ /* 0x0003620000100a00 */
[----:B------:R-:W-:-:S02]  /*2adb0*/  MOV R69, R25 ;  /* 0x0000001900457202 */ /* 0x000fc40000000f00 */
[----:B------:R-:W-:Y:S02]  /*2adc0*/  MOV R6, 0x2ade0 ;  /* 0x0002ade000067802 */ /* 0x000fe40000000f00 */
[----:B-1---5:R-:W-:Y:S05]  /*2add0*/  CALL.REL.NOINC `($_ZN7cutlass13device_kernelIN5flash19enable_sm80_to_sm89INS1_16FlashAttnBwdSm80INS1_25CollectiveMainloopBwdSm80ILi2ELi2EN4cute5tupleIJNS5_1CILi128EEES8_NS7_ILi64EEEEEENS_10bfloat16_tEfNS_4arch4Sm80ELb0ELb0ELb1ELb0ELb1ELb0ELb0ELb0ELi2ELi4ELi4ELi4ELb0EEENS1_21CollectiveEpilogueBwdISA_SB_SD_Li256ELb0ELb0ELi2EEENS1_19SingleTileSchedulerILb0ELb0ELb0ELi128EEEEEEEEEvNT_6ParamsE$_ZN4cute5tupleIJNS0_IJNS_1CILi8EEENS0_IJNS1_ILi2EEES3_S3_EEENS1_ILi1EEES4_S5_EEENS0_IJS5_NS0_IJS2_iiEEENS1_ILi64EEENS0_IJiNS1_ILi144EEENS1_ILi288EEEEEENS1_ILi512EEEEEEEEC2ERKS6_RKSD_) ;  /* 0xfffdfd1000007944 */ /* 0x022fea0003c3ffff */
[----:B------:R1:W5:Y:S04]  /*2ade0*/  LDL R6, [R1+0x760] ;  /* 0x0007600001067983 */ /* 0x0003680000100800 */
[----:B------:R1:W5:Y:S01]  /*2adf0*/  LDL.64 R2, [R1+0x758] ;  /* 0x0007580001027983 */ /* 0x0003620000100a00 */
[----:B------:R-:W-:-:S03]  /*2ae00*/  MOV R4, 0x2ae20 ;  /* 0x0002ae2000047802 */ /* 0x000fc60000000f00 */
[----:B-1---5:R-:W-:Y:S05]  /*2ae10*/  CALL.REL.NOINC `($_ZN7cutlass13device_kernelIN5flash19enable_sm80_to_sm89INS1_16FlashAttnBwdSm80INS1_25CollectiveMainloopBwdSm80ILi2ELi2EN4cute5tupleIJNS5_1CILi128EEES8_NS7_ILi64EEEEEENS_10bfloat16_tEfNS_4arch4Sm80ELb0ELb0ELb1ELb0ELb1ELb0ELb0ELb0ELi2ELi4ELi4ELi4ELb0EEENS1_21CollectiveEpilogueBwdISA_SB_SD_Li256ELb0ELb0ELi2EEENS1_19SingleTileSchedulerILb0ELb0ELb0ELi128EEEEEEEEEvNT_6ParamsE$_ZZN4cute7flattenINS_5tupleIJNS_1CILi1EEENS1_IJNS2_ILi8EEEiiEEENS2_ILi64EEENS1_IJiNS2_ILi144EEENS2_ILi288EEEEEENS2_ILi512EEEEEEEEDaRKT_ENKUlRKT_E_clIS5_EEDaSH_) ;  /* 0xfffe404000007944 */ /* 0x022fea0003c3ffff */
[----:B------:R1:W-:Y:S01]  /*2ae20*/  STL [R12], R2 ;  /* 0x000000020c007387 */ /* 0x0003e20000100800 */
[----:B------:R-:W-:Y:S02]  /*2ae30*/  MOV R5, R6 ;  /* 0x0000000600057202 */ /* 0x000fe40000000f00 */
[----:B------:R-:W-:Y:S01]  /*2ae40*/  MOV R4, 0x2ae70 ;  /* 0x0002ae7000047802 */ /* 0x000fe20000000f00 */
[----:B------:R1:W-:Y:S04]  /*2ae50*/  STL [R12+0x4], R3 ;  /* 0x000004030c007387 */ /* 0x0003e80000100800 */
[----:B-1----:R-:W-:Y:S05]  /*2ae60*/  CALL.REL.NOINC `($_ZN7cutlass13device_kernelIN5flash19enable_sm80_to_sm89INS1_16FlashAttnBwdSm80INS1_25CollectiveMainloopBwdSm80ILi2ELi2EN4cute5tupleIJNS5_1CILi128EEES8_NS7_ILi64EEEEEENS_10bfloat16_tEfNS_4arch4Sm80ELb0ELb0ELb1ELb0ELb1ELb0ELb0ELb0ELi2ELi4ELi4ELi4ELb0EEENS1_21CollectiveEpilogueBwdISA_SB_SD_Li256ELb0ELb0ELi2EEENS1_19SingleTileSchedulerILb0ELb0ELb0ELi128EEEEEEEEEvNT_6ParamsE$_ZZN4cute7flattenINS_5tupleIJNS_1CILi1EEENS1_IJNS2_ILi8EEEiiEEENS2_ILi64EEENS1_IJiNS2_ILi144EEENS2_ILi288EEEEEENS2_ILi512EEEEEEEEDaRKT_ENKUlRKT_E_clIS9_EEDaSH_) ;  /* 0xfffe401000007944 */ /* 0x002fea0003c3ffff */
[----:B------:R1:W-:Y:S01]  /*2ae70*/  STL [R1+0x794], R2 ;  /* 0x0007940201007387 */ /* 0x0003e20000100800 */
[----:B------:R-:W-:Y:S01]  /*2ae80*/  IMAD.MOV.U32 R69, RZ, RZ, R68 ;  /* 0x000000ffff457224 */ /* 0x000fe200078e0044 */
[----:B------:R-:W-:-:S02]  /*2ae90*/  MOV R76, R16 ;  /* 0x00000010004c7202 */ /* 0x000fc40000000f00 */
[----:B------:R-:W-:Y:S02]  /*2aea0*/  MOV R4, 0x2aec0 ;  /* 0x0002aec000047802 */ /* 0x000fe40000000f00 */
[----:B-1----:R-:W-:Y:S05]  /*2aeb0*/  CALL.REL.NOINC `($_ZN7cutlass13device_kernelIN5flash19enable_sm80_to_sm89INS1_16FlashAttnBwdSm80INS1_25CollectiveMainloopBwdSm80ILi2ELi2EN4cute5tupleIJNS5_1CILi128EEES8_NS7_ILi64EEEEEENS_10bfloat16_tEfNS_4arch4Sm80ELb0ELb0ELb1ELb0ELb1ELb0ELb0ELb0ELi2ELi4ELi4ELi4ELb0EEENS1_21CollectiveEpilogueBwdISA_SB_SD_Li256ELb0ELb0ELi2EEENS1_19SingleTileSchedulerILb0ELb0ELb0ELi128EEEEEEEEEvNT_6ParamsE$_ZZN4cute12filter_tupleINS_5tupleIJNS_1CILi1EEENS1_IJNS2_ILi8EEEiiEEENS2_ILi64EEENS1_IJiNS2_ILi144EEENS2_ILi288EEEEEENS2_ILi512EEEEEEZNS_7flattenISB_EEDaRKT_EUlRKT_E_EEDaSF_OT0_ENKUlDpSI_E_clIJNS1_IJS3_EEES5_NS1_IJS6_EEES9_NS1_IJSA_EEEEEEDaSM_) ;  /* 0xfffe084000007944 */ /* 0x002fea0003c3ffff */
[----:B------:R-:W-:Y:S02]  /*2aec0*/  MOV R69, R25 ;  /* 0x0000001900457202 */ /* 0x000fe40000000f00 */
[----:B------:R-:W-:Y:S02]  /*2aed0*/  MOV R6, 0x2aef0 ;  /* 0x0002aef000067802 */ /* 0x000fe40000000f00 */
[----:B--2--5:R-:W-:Y:S05]  /*2aee0*/  CALL.REL.NOINC `($_ZN7cutlass13device_kernelIN5flash19enable_sm80_to_sm89INS1_16FlashAttnBwdSm80INS1_25CollectiveMainloopBwdSm80ILi2ELi2EN4cute5tupleIJNS5_1CILi128EEES8_NS7_ILi64EEEEEENS_10bfloat16_tEfNS_4arch4Sm80ELb0ELb0ELb1ELb0ELb1ELb0ELb0ELb0ELi2ELi4ELi4ELi4ELb0EEENS1_21CollectiveEpilogueBwdISA_SB_SD_Li256ELb0ELb0ELi2EEENS1_19SingleTileSchedulerILb0ELb0ELb0ELi128EEEEEEEEEvNT_6ParamsE$_ZN4cute3eso3ESOILb0ELb1EJiNS_1CILi144EEENS2_ILi512EEEEEC2ERKiRKS3_RKS4_) ;  /* 0xfffdc18000007944 */ /* 0x024fea0003c3ffff */
[----:B------:R-:W2:Y:S01]  /*2aef0*/  LDL R6, [R1+0x758] ;  /* 0x0007580001067983 */ /* 0x000ea20000100800 */
[----:B-1----:R-:W-:Y:S01]  /*2af00*/  IMAD.MOV.U32 R4, RZ, RZ, R51 ;  /* 0x000000ffff047224 */ /* 0x002fe200078e0033 */
[----:B------:R-:W-:Y:S02]  /*2af10*/  MOV R69, R25 ;  /* 0x0000001900457202 */ /* 0x000fe40000000f00 */
[----:B------:R-:W-:Y:S01]  /*2af20*/  MOV R8, 0x2af50 ;  /* 0x0002af5000087802 */ /* 0x000fe20000000f00 */
[----:B--2---:R1:W-:Y:S04]  /*2af30*/  STL [R1+0x11ec], R6 ;  /* 0x0011ec0601007387 */ /* 0x0043e80000100800 */
[----:B-1----:R-:W-:Y:S05]  /*2af40*/  CALL.REL.NOINC `($_ZN7cutlass13device_kernelIN5flash19enable_sm80_to_sm89INS1_16FlashAttnBwdSm80INS1_25CollectiveMainloopBwdSm80ILi2ELi2EN4cute5tupleIJNS5_1CILi128EEES8_NS7_ILi64EEEEEENS_10bfloat16_tEfNS_4arch4Sm80ELb0ELb0ELb1ELb0ELb1ELb0ELb0ELb0ELi2ELi4ELi4ELi4ELb0EEENS1_21CollectiveEpilogueBwdISA_SB_SD_Li256ELb0ELb0ELi2EEENS1_19SingleTileSchedulerILb0ELb0ELb0ELi128EEEEEEEEEvNT_6ParamsE$_ZN4cute3eso3ESOILb0ELb0EJiiNS_1CILi144EEENS2_ILi512EEEEEC2ERKiS7_RKS3_RKS4_) ;  /* 0xfffdba1000007944 */ /* 0x002fea0003c3ffff */
[----:B-1----:R-:W2:Y:S01]  /*2af50*/  LDL.64 R4, [R1+0x758] ;  /* 0x0007580001047983 */ /* 0x002ea20000100a00 */
[----:B------:R-:W-:Y:S01]  /*2af60*/  IMAD.MOV.U32 R3, RZ, RZ, R17 ;  /* 0x000000ffff037224 */ /* 0x000fe200078e0011 */
[----:B------:R-:W-:Y:S01]  /*2af70*/  MOV R8, R54 ;  /* 0x0000003600087202 */ /* 0x000fe20000000f00 */
[----:B------:R-:W-:Y:S01]  /*2af80*/  IMAD.MOV.U32 R76, RZ, RZ, R25 ;  /* 0x000000ffff4c7224 */ /* 0x000fe200078e0019 */
[----:B------:R-:W-:Y:S01]  /*2af90*/  MOV R6, 0x2afc0 ;  /* 0x0002afc000067802 */ /* 0x000fe20000000f00 */
[----:B--2---:R1:W-:Y:S04]  /*2afa0*/  STL.64 [R1+0x788], R4 ;  /* 0x0007880401007387 */ /* 0x0043e80000100a00 */
[----:B-1----:R-:W-:Y:S05]  /*2afb0*/  CALL.REL.NOINC `($_ZN7cutlass13device_kernelIN5flash19enable_sm80_to_sm89INS1_16FlashAttnBwdSm80INS1_25CollectiveMainloopBwdSm80ILi2ELi2EN4cute5tupleIJNS5_1CILi128EEES8_NS7_ILi64EEEEEENS_10bfloat16_tEfNS_4arch4Sm80ELb0ELb0ELb1ELb0ELb1ELb0ELb0ELb0ELi2ELi4ELi4ELi4ELb0EEENS1_21CollectiveEpilogueBwdISA_SB_SD_Li256ELb0ELb0ELi2EEENS1_19SingleTileSchedulerILb0ELb0ELb0ELi128EEEEEEEEEvNT_6ParamsE$_ZN4cute3eso3ESOILb0ELb0EJiiiNS_1CILi144EEENS2_ILi512EEEEEC2ERKiS7_S7_RKS3_RKS4_) ;  /* 0xfffdbc4000007944 */ /* 0x002fea0003c3ffff */
        /* <DEDUP_REMOVED lines=9> */
[----:B-1----:R-:W-:Y:S05]  /*2b050*/  CALL.REL.NOINC `($_ZN7cutlass13device_kernelIN5flash19enable_sm80_to_sm89INS1_16FlashAttnBwdSm80INS1_25CollectiveMainloopBwdSm80ILi2ELi2EN4cute5tupleIJNS5_1CILi128EEES8_NS7_ILi64EEEEEENS_10bfloat16_tEfNS_4arch4Sm80ELb0ELb0ELb1ELb0ELb1ELb0ELb0ELb0ELi2ELi4ELi4ELi4ELb0EEENS1_21CollectiveEpilogueBwdISA_SB_SD_Li256ELb0ELb0ELi2EEENS1_19SingleTileSchedulerILb0ELb0ELb0ELi128EEEEEEEEEvNT_6ParamsE$_ZN4cute3eso3ESOILb1ELb0EJNS_1CILi8EEEiiiNS2_ILi144EEENS2_ILi512EEEEEC2ERKS3_RKiSA_SA_RKS4_RKS5_) ;  /* 0xfffdce7000007944 */ /* 0x002fea0003c3ffff */
        /* <DEDUP_REMOVED lines=8> */
[----:B-1----:R-:W-:Y:S05]  /*2b0e0*/  CALL.REL.NOINC `($_ZN7cutlass13device_kernelIN5flash19enable_sm80_to_sm89INS1_16FlashAttnBwdSm80INS1_25CollectiveMainloopBwdSm80ILi2ELi2EN4cute5tupleIJNS5_1CILi128EEES8_NS7_ILi64EEEEEENS_10bfloat16_tEfNS_4arch4Sm80ELb0ELb0ELb1ELb0ELb1ELb0ELb0ELb0ELi2ELi4ELi4ELi4ELb0EEENS1_21CollectiveEpilogueBwdISA_SB_SD_Li256ELb0ELb0ELi2EEENS1_19SingleTileSchedulerILb0ELb0ELb0ELi128EEEEEEEEEvNT_6ParamsE$_ZN4cute3eso3ESOILb1ELb0EJNS_1CILi1EEEiiiNS2_ILi144EEENS2_ILi512EEEEEC2ERKS3_RKiSA_SA_RKS4_RKS5_) ;  /* 0xfffdc96000007944 */ /* 0x002fea0003c3ffff */
[----:B-1----:R1:W5:Y:S04]  /*2b0f0*/  LDL R5, [R1+0x760] ;  /* 0x0007600001057983 */ /* 0x0023680000100800 */
[----:B------:R1:W5:Y:S01]  /*2b100*/  LDL.64 R2, [R1+0x758] ;  /* 0x0007580001027983 */ /* 0x0003620000100a00 */
[----:B------:R-:W-:-:S02]  /*2b110*/  MOV R4, R25 ;  /* 0x0000001900047202 */ /* 0x000fc40000000f00 */
[----:B------:R-:W-:Y:S02]  /*2b120*/  MOV R6, 0x2b140 ;  /* 0x0002b14000067802 */ /* 0x000fe40000000f00 */
[----:B-1---5:R-:W-:Y:S05]  /*2b130*/  CALL.REL.NOINC `($_ZN7cutlass13device_kernelIN5flash19enable_sm80_to_sm89INS1_16FlashAttnBwdSm80INS1_25CollectiveMainloopBwdSm80ILi2ELi2EN4cute5tupleIJNS5_1CILi128EEES8_NS7_ILi64EEEEEENS_10bfloat16_tEfNS_4arch4Sm80ELb0ELb0ELb1ELb0ELb1ELb0ELb0ELb0ELi2ELi4ELi4ELi4ELb0EEENS1_21CollectiveEpilogueBwdISA_SB_SD_Li256ELb0ELb0ELi2EEENS1_19SingleTileSchedulerILb0ELb0ELb0ELi128EEEEEEEEEvNT_6ParamsE$_ZN4cute5tupleIJNS0_IJNS_1CILi16EEENS1_ILi2EEES3_S3_NS1_ILi4EEES3_EEENS0_IJNS1_ILi1EEEiiiNS1_ILi144EEENS1_ILi512EEEEEEEEC2ERKS5_RKS9_) ;  /* 0xfffdf6b000007944 */ /* 0x022fea0003c3ffff */
        /* <DEDUP_REMOVED lines=9> */
[----:B-1----:R-:W-:Y:S05]  /*2b1d0*/  CALL.REL.NOINC `($_ZN7cutlass13device_kernelIN5flash19enable_sm80_to_sm89INS1_16FlashAttnBwdSm80INS1_25CollectiveMainloopBwdSm80ILi2ELi2EN4cute5tupleIJNS5_1CILi128EEES8_NS7_ILi64EEEEEENS_10bfloat16_tEfNS_4arch4Sm80ELb0ELb0ELb1ELb0ELb1ELb0ELb0ELb0ELi2ELi4ELi4ELi4ELb0EEENS1_21CollectiveEpilogueBwdISA_SB_SD_Li256ELb0ELb0ELi2EEENS1_19SingleTileSchedulerILb0ELb0ELb0ELi128EEEEEEEEEvNT_6ParamsE$_ZZN4cute6detail16composition_implINS_5tupleIJNS_1CILi16EEENS3_ILi2EEES5_S5_NS3_ILi4EEES5_EEENS2_IJNS3_ILi1EEEiiiNS3_ILi144EEENS3_ILi512EEEEEENS2_IJNS2_IJS5_S5_EEES6_NS3_ILi8EEEEEENS2_IJNS2_IJNS3_ILi64EEESA_EEES4_NS3_ILi1024EEEEEEEEDaRKT_RKT0_RKT1_RKT2_ENKUlRKT_RKT0_E_clISC_SG_EEDaSX_S10_) ;  /* 0xfffe1ad000007944 */ /* 0x002fea0003c3ffff */
[----:B------:R-:W-:Y:S01]  /*2b1e0*/  IMAD.MOV.U32 R2, RZ, RZ, R16 ;  /* 0x000000ffff027224 */ /* 0x000fe200078e0010 */
[----:B------:R-:W-:Y:S01]  /*2b1f0*/  MOV R17, R56 ;  /* 0x0000003800117202 */ /* 0x000fe20000000f00 */
[----:B------:R-:W-:Y:S01]  /*2b200*/  IMAD.MOV.U32 R77, RZ, RZ, R68 ;  /* 0x000000ffff4d7224 */ /* 0x000fe200078e0044 */
[----:B------:R-:W-:-:S02]  /*2b210*/  MOV R16, 0x2b230 ;  /* 0x0002b23000107802 */ /* 0x000fc40000000f00 */
[----:B-1---5:R-:W-:Y:S05]  /*2b220*/  CALL.REL.NOINC `($_ZN7cutlass13device_kernelIN5flash19enable_sm80_to_sm89INS1_16FlashAttnBwdSm80INS1_25CollectiveMainloopBwdSm80ILi2ELi2EN4cute5tupleIJNS5_1CILi128EEES8_NS7_ILi64EEEEEENS_10bfloat16_tEfNS_4arch4Sm80ELb0ELb0ELb1ELb0ELb1ELb0ELb0ELb0ELi2ELi4ELi4ELi4ELb0EEENS1_21CollectiveEpilogueBwdISA_SB_SD_Li256ELb0ELb0ELi2EEENS1_19SingleTileSchedulerILb0ELb0ELb0ELi128EEEEEEEEEvNT_6ParamsE$_ZZN4cute6detail16composition_implINS_5tupleIJNS_1CILi16EEENS3_ILi2EEES5_S5_NS3_ILi4EEES5_EEENS2_IJNS3_ILi1EEEiiiNS3_ILi144EEENS3_ILi512EEEEEENS2_IJNS2_IJS5_S5_EEES6_NS3_ILi8EEEEEENS2_IJNS2_IJNS3_ILi64EEESA_EEES4_NS3_ILi1024EEEEEEEEDaRKT_RKT0_RKT1_RKT2_ENKUlRKT_RKT0_E_clIS6_S4_EEDaSX_S10_) ;  /* 0xfffe17f000007944 */ /* 0x022fea0003c3ffff */
[----:B-----5:R2:W-:Y:S01]  /*2b230*/  STL.64 [R1+0x770], R2 ;  /* 0x0007700201007387 */ /* 0x0205e20000100a00 */
[----:B------:R-:W-:Y:S01]  /*2b240*/  IMAD.MOV.U32 R69, RZ, RZ, R25 ;  /* 0x000000ffff457224 */ /* 0x000fe200078e0019 */
[----:B------:R-:W-:-:S02]  /*2b250*/  MOV R76, R24 ;  /* 0x00000018004c7202 */ /* 0x000fc40000000f00 */
[----:B------:R-:W-:Y:S02]  /*2b260*/  MOV R4, 0x2b280 ;  /* 0x0002b28000047802 */ /* 0x000fe40000000f00 */
[----:B-12---:R-:W-:Y:S05]  /*2b270*/  CALL.REL.NOINC `($_ZN7cutlass13device_kernelIN5flash19enable_sm80_to_sm89INS1_16FlashAttnBwdSm80INS1_25CollectiveMainloopBwdSm80ILi2ELi2EN4cute5tupleIJNS5_1CILi128EEES8_NS7_ILi64EEEEEENS_10bfloat16_tEfNS_4arch4Sm80ELb0ELb0ELb1ELb0ELb1ELb0ELb0ELb0ELi2ELi4ELi4ELi4ELb0EEENS1_21CollectiveEpilogueBwdISA_SB_SD_Li256ELb0ELb0ELi2EEENS1_19SingleTileSchedulerILb0ELb0ELb0ELi128EEEEEEEEEvNT_6ParamsE$_ZN4cute3eso3ESOILb0ELb0EJNS_5tupleIJiNS_1CILi512EEEEEENS2_IJiiEEENS3_ILi1024EEEEEC2ERKS5_RKS6_RKS7_) ;  /* 0xfffda95000007944 */ /* 0x006fea0003c3ffff */
[----:B------:R2:W5:Y:S04]  /*2b280*/  LDL R5, [R1+0x760] ;  /* 0x0007600001057983 */ /* 0x0005680000100800 */
[----:B-1----:R2:W5:Y:S01]  /*2b290*/  LDL.64 R2, [R1+0x758] ;  /* 0x0007580001027983 */ /* 0x0025620000100a00 */
[----:B------:R-:W-:Y:S02]  /*2b2a0*/  MOV R69, R25 ;  /* 0x0000001900457202 */ /* 0x000fe40000000f00 */
[----:B------:R-:W-:Y:S02]  /*2b2b0*/  MOV R6, 0x2b2d0 ;  /* 0x0002b2d000067802 */ /* 0x000fe40000000f00 */
[----:B--2--5:R-:W-:Y:S05]  /*2b2c0*/  CALL.REL.NOINC `($_ZN7cutlass13device_kernelIN5flash19enable_sm80_to_sm89INS1_16FlashAttnBwdSm80INS1_25CollectiveMainloopBwdSm80ILi2ELi2EN4cute5tupleIJNS5_1CILi128EEES8_NS7_ILi64EEEEEENS_10bfloat16_tEfNS_4arch4Sm80ELb0ELb0ELb1ELb0ELb1ELb0ELb0ELb0ELi2ELi4ELi4ELi4ELb0EEENS1_21CollectiveEpilogueBwdISA_SB_SD_Li256ELb0ELb0ELi2EEENS1_19SingleTileSchedulerILb0ELb0ELb0ELi128EEEEEEEEEvNT_6ParamsE$_ZN4cute5tupleIJNS0_IJNS0_IJNS_1CILi2EEES2_EEES3_NS1_ILi8EEEEEENS0_IJNS0_IJiNS1_ILi512EEEEEENS0_IJiiEEENS1_ILi1024EEEEEEEEC2ERKS5_RKSA_) ;  /* 0xfffdf2e000007944 */ /* 0x024fea0003c3ffff */
        /* <DEDUP_REMOVED lines=8> */
[----:B-1---5:R-:W-:Y:S05]  /*2b350*/  CALL.REL.NOINC `($_ZN7cutlass13device_kernelIN5flash19enable_sm80_to_sm89INS1_16FlashAttnBwdSm80INS1_25CollectiveMainloopBwdSm80ILi2ELi2EN4cute5tupleIJNS5_1CILi128EEES8_NS7_ILi64EEEEEENS_10bfloat16_tEfNS_4arch4Sm80ELb0ELb0ELb1ELb0ELb1ELb0ELb0ELb0ELi2ELi4ELi4ELi4ELb0EEENS1_21CollectiveEpilogueBwdISA_SB_SD_Li256ELb0ELb0ELi2EEENS1_19SingleTileSchedulerILb0ELb0ELb0ELi128EEEEEEEEEvNT_6ParamsE$_ZN4cute3eso3ESOILb0ELb0EJNS_6LayoutINS_5tupleIJNS3_IJNS_1CILi2EEES5_EEES6_NS4_ILi8EEEEEENS3_IJNS3_IJiNS4_ILi512EEEEEENS3_IJiiEEENS4_ILi1024EEEEEEEEjEEC2ERKSE_RKj) ;  /* 0xfffdac3000007944 */ /* 0x022fea0003c3ffff */
[----:B------:R-:W2:Y:S04]  /*2b360*/  LDL.64 R16, [R1+0x760] ;  /* 0x0007600001107983 */ /* 0x000ea80000100a00 */
[----:B-1----:R1:W5:Y:S01]  /*2b370*/  LDL.64 R4, [R1+0x758] ;  /* 0x0007580001047983 */ /* 0x0023620000100a00 */
[----:B------:R-:W-:Y:S02]  /*2b380*/  MOV R9, R25 ;  /* 0x0000001900097202 */ /* 0x000fe40000000f00 */
[----:B------:R-:W-:Y:S01]  /*2b390*/  MOV R8, 0x2b3c0 ;  /* 0x0002b3c000087802 */ /* 0x000fe20000000f00 */
[----:B--2---:R-:W-:-:S04]  /*2b3a0*/  IMAD.WIDE.U32 R2, R17, 0x2, R58 ;  /* 0x0000000211027825 */ /* 0x004fc800078e003a */
[----:B-1---5:R-:W-:Y:S05]  /*2b3b0*/  CALL.REL.NOINC `($_ZN7cutlass13device_kernelIN5flash19enable_sm80_to_sm89INS1_16FlashAttnBwdSm80INS1_25CollectiveMainloopBwdSm80ILi2ELi2EN4cute5tupleIJNS5_1CILi128EEES8_NS7_ILi64EEEEEENS_10bfloat16_tEfNS_4arch4Sm80ELb0ELb0ELb1ELb0ELb1ELb0ELb0ELb0ELi2ELi4ELi4ELi4ELb0EEENS1_21CollectiveEpilogueBwdISA_SB_SD_Li256ELb0ELb0ELi2EEENS1_19SingleTileSchedulerILb0ELb0ELb0ELi128EEEEEEEEEvNT_6ParamsE$_ZN4cute8smem_ptrIPN7cutlass10bfloat16_tEECI1NS_12iter_adaptorIS3_S4_EEES3_) ;  /* 0xfffdfb0000007944 */ /* 0x022fea0003c3ffff */
[----:B-1----:R-:W2:Y:S01]  /*2b3c0*/  LDL.64 R2, [R1+0x758] ;  /* 0x0007580001027983 */ /* 0x002ea20000100a00 */
[----:B------:R-:W-:Y:S01]  /*2b3d0*/  IMAD.MOV.U32 R69, RZ, RZ, R25 ;  /* 0x000000ffff457224 */ /* 0x000fe200078e0019 */
[----:B------:R-:W-:-:S02]  /*2b3e0*/  MOV R76, R24 ;  /* 0x00000018004c7202 */ /* 0x000fc40000000f00 */
[----:B------:R-:W-:Y:S01]  /*2b3f0*/  MOV R6, 0x2b420 ;  /* 0x0002b42000067802 */ /* 0x000fe20000000f00 */
[----:B--2---:R1:W-:Y:S04]  /*2b400*/  STL.64 [R1+0x770], R2 ;  /* 0x0007700201007387 */ /* 0x0043e80000100a00 */
[----:B-1----:R-:W-:Y:S05]  /*2b410*/  CALL.REL.NOINC `($_ZN7cutlass13device_kernelIN5flash19enable_sm80_to_sm89INS1_16FlashAttnBwdSm80INS1_25CollectiveMainloopBwdSm80ILi2ELi2EN4cute5tupleIJNS5_1CILi128EEES8_NS7_ILi64EEEEEENS_10bfloat16_tEfNS_4arch4Sm80ELb0ELb0ELb1ELb0ELb1ELb0ELb0ELb0ELi2ELi4ELi4ELi4ELb0EEENS1_21CollectiveEpilogueBwdISA_SB_SD_Li256ELb0ELb0ELi2EEENS1_19SingleTileSchedulerILb0ELb0ELb0ELi128EEEEEEEEEvNT_6ParamsE$_ZN4cute3eso3ESOILb0ELb0EJNS_6LayoutINS_5tupleIJNS3_IJNS_1CILi2EEES5_EEES6_NS4_ILi8EEEEEENS3_IJNS3_IJiNS4_ILi512EEEEEENS3_IJiiEEENS4_ILi1024EEEEEEEENS_10ViewEngineINS_8smem_ptrIPN7cutlass10bfloat16_tEEEEEEEC2ERKSE_RKSL_) ;  /* 0xfffdaae000007944 */ /* 0x002fea0003c3ffff */
[----:B-1----:R1:W5:Y:S04]  /*2b420*/  LDL R5, [R1+0x75c] ;  /* 0x00075c0001057983 */ /* 0x0023680000100800 */
[----:B------:R1:W5:Y:S01]  /*2b430*/  LDL R3, [R1+0x760] ;  /* 0x0007600001037983 */ /* 0x0003620000100800 */
[----:B------:R-:W-:-:S03]  /*2b440*/  MOV R4, 0x2b460 ;  /* 0x0002b46000047802 */ /* 0x000fc60000000f00 */
[----:B-1---5:R-:W-:Y:S05]  /*2b450*/  CALL.REL.NOINC `($_ZN7cutlass13device_kernelIN5flash19enable_sm80_to_sm89INS1_16FlashAttnBwdSm80INS1_25CollectiveMainloopBwdSm80ILi2ELi2EN4cute5tupleIJNS5_1CILi128EEES8_NS7_ILi64EEEEEENS_10bfloat16_tEfNS_4arch4Sm80ELb0ELb0ELb1ELb0ELb1ELb0ELb0ELb0ELi2ELi4ELi4ELi4ELb0EEENS1_21CollectiveEpilogueBwdISA_SB_SD_Li256ELb0ELb0ELi2EEENS1_19SingleTileSchedulerILb0ELb0ELb0ELi128EEEEEEEEEvNT_6ParamsE$_ZZN4cute4takeILi1ELi3ENS_5tupleIJNS1_IJiNS_1CILi512EEEEEENS1_IJiiEEENS2_ILi1024EEEEEEEEDaRKT1_ENKUlDpRKT_E_clIJS5_S6_EEEDaSE_) ;  /* 0xfffe11b000007944 */ /* 0x022fea0003c3ffff */
[----:B------:R-:W-:Y:S02]  /*2b460*/  MOV R4, 0x2b480 ;  /* 0x0002b48000047802 */ /* 0x000fe40000000f00 */
[----:B-1---5:R-:W-:Y:S05]  /*2b470*/  CALL.REL.NOINC `($_ZN7cutlass13device_kernelIN5flash19enable_sm80_to_sm89INS1_16FlashAttnBwdSm80INS1_25CollectiveMainloopBwdSm80ILi2ELi2EN4cute5tupleIJNS5_1CILi128EEES8_NS7_ILi64EEEEEENS_10bfloat16_tEfNS_4arch4Sm80ELb0ELb0ELb1ELb0ELb1ELb0ELb0ELb0ELi2ELi4ELi4ELi4ELb0EEENS1_21CollectiveEpilogueBwdISA_SB_SD_Li256ELb0ELb0ELi2EEENS1_19SingleTileSchedulerILb0ELb0ELb0ELi128EEEEEEEEEvNT_6ParamsE$_ZZN4cute16flatten_to_tupleINS_5tupleIJNS1_IJiiEEENS_1CILi1024EEEEEEEEDaRKT_ENKUlRKT_E_clIS2_EEDaSB_) ;  /* 0xfffe0ca000007944 */ /* 0x022fea0003c3ffff */
[----:B------:R1:W-:Y:S01]  /*2b480*/  STL [R12], R2 ;  /* 0x000000020c007387 */ /* 0x0003e20000100800 */
[----:B------:R-:W-:Y:S02]  /*2b490*/  MOV R69, R68 ;  /* 0x0000004400457202 */ /* 0x000fe40000000f00 */
[----:B------:R-:W-:Y:S01]  /*2b4a0*/  MOV R4, 0x2b4d0 ;  /* 0x0002b4d000047802 */ /* 0x000fe20000000f00 */
[----:B------:R1:W-:Y:S04]  /*2b4b0*/  STL [R12+0x4], R3 ;  /* 0x000004030c007387 */ /* 0x0003e80000100800 */
[----:B-1----:R-:W-:Y:S05]  /*2b4c0*/  CALL.REL.NOINC `($_ZN7cutlass13device_kernelIN5flash19enable_sm80_to_sm89INS1_16FlashAttnBwdSm80INS1_25CollectiveMainloopBwdSm80ILi2ELi2EN4cute5tupleIJNS5_1CILi128EEES8_NS7_ILi64EEEEEENS_10bfloat16_tEfNS_4arch4Sm80ELb0ELb0ELb1ELb0ELb1ELb0ELb0ELb0ELi2ELi4ELi4ELi4ELb0EEENS1_21CollectiveEpilogueBwdISA_SB_SD_Li256ELb0ELb0ELi2EEENS1_19SingleTileSchedulerILb0ELb0ELb0ELi128EEEEEEEEEvNT_6ParamsE$_ZZN4cute12filter_tupleINS_5tupleIJNS1_IJiiEEENS_1CILi1024EEEEEEZNS_16flatten_to_tupleIS5_EEDaRKT_EUlRKT_E_EEDaS9_OT0_ENKUlDpSC_E_clIJS2_NS1_IJS4_EEEEEEDaSG_) ;  /* 0xfffdfd0000007944 */ /* 0x002fea0003c3ffff */
        /* <DEDUP_REMOVED lines=22> */
[----:B--2--5:R-:W-:Y:S05]  /*2b630*/  CALL.REL.NOINC `($_ZN7cutlass13device_kernelIN5flash19enable_sm80_to_sm89INS1_16FlashAttnBwdSm80INS1_25CollectiveMainloopBwdSm80ILi2ELi2EN4cute5tupleIJNS5_1CILi128EEES8_NS7_ILi64EEEEEENS_10bfloat16_tEfNS_4arch4Sm80ELb0ELb0ELb1ELb0ELb1ELb0ELb0ELb0ELi2ELi4ELi4ELi4ELb0EEENS1_21CollectiveEpilogueBwdISA_SB_SD_Li256ELb0ELb0ELi2EEENS1_19SingleTileSchedulerILb0ELb0ELb0ELi128EEEEEEEEEvNT_6ParamsE$_ZN4cute3eso3ESOILb1ELb0EJNS_10UnderscoreES2_S2_iEEC2ERKS2_S5_S5_RKi) ;  /* 0xfffdbba000007944 */ /* 0x024fea0003c3ffff */
[----:B------:R-:W-:Y:S01]  /*2b640*/  ULDC.64 UR4, c[0x0][0x118] ;  /* 0x0000460000047ab9 */ /* 0x000fe20000000a00 */
[----:B------:R2:W5:Y:S04]  /*2b650*/  LDL R5, [R1+0x758] ;  /* 0x0007580001057983 */ /* 0x0005680000100800 */
[----:B-1----:R2:W5:Y:S01]  /*2b660*/  LD.E R3, [R10.64] ;  /* 0x000000040a037980 */ /* 0x002562000c101900 */
[----:B------:R-:W-:-:S03]  /*2b670*/  MOV R4, 0x2b690 ;  /* 0x0002b69000047802 */ /* 0x000fc60000000f00 */
[----:B--2--5:R-:W-:Y:S05]  /*2b680*/  CALL.REL.NOINC `($_ZN7cutlass13device_kernelIN5flash19enable_sm80_to_sm89INS1_16FlashAttnBwdSm80INS1_25CollectiveMainloopBwdSm80ILi2ELi2EN4cute5tupleIJNS5_1CILi128EEES8_NS7_ILi64EEEEEENS_10bfloat16_tEfNS_4arch4Sm80ELb0ELb0ELb1ELb0ELb1ELb0ELb0ELb0ELi2ELi4ELi4ELi4ELb0EEENS1_21CollectiveEpilogueBwdISA_SB_SD_Li256ELb0ELb0ELi2EEENS1_19SingleTileSchedulerILb0ELb0ELb0ELi128EEEEEEEEEvNT_6ParamsE$_ZZN4cute5sliceINS_5tupleIJNS_10UnderscoreES2_S2_iEEENS1_IJNS1_IJNS_1CILi1EEENS4_ILi0EEEEEEiNS4_ILi1024EEENS4_ILi8192EEEEEEEEDaRKT_RKT0_ENKUlRKT_RKT0_E_clIS2_iEEDaSJ_SM_) ;  /* 0xfffe114000007944 */ /* 0x024fea0003c3ffff */
[----:B------:R-:W-:Y:S02]  /*2b690*/  MOV R4, 0x2b6b0 ;  /* 0x0002b6b000047802 */ /* 0x000fe40000000f00 */
[----:B-1---5:R-:W-:Y:S05]  /*2b6a0*/  CALL.REL.NOINC `($_ZN7cutlass13device_kernelIN5flash19enable_sm80_to_sm89INS1_16FlashAttnBwdSm80INS1_25CollectiveMainloopBwdSm80ILi2ELi2EN4cute5tupleIJNS5_1CILi128EEES8_NS7_ILi64EEEEEENS_10bfloat16_tEfNS_4arch4Sm80ELb0ELb0ELb1ELb0ELb1ELb0ELb0ELb0ELi2ELi4ELi4ELi4ELb0EEENS1_21CollectiveEpilogueBwdISA_SB_SD_Li256ELb0ELb0ELi2EEENS1_19SingleTileSchedulerILb0ELb0ELb0ELi128EEEEEEEEEvNT_6ParamsE$_ZZN4cute12filter_tupleINS_5tupleIJNS_10UnderscoreES2_S2_iEEENS1_IJNS1_IJNS_1CILi1EEENS4_ILi0EEEEEEiNS4_ILi1024EEENS4_ILi8192EEEEEEZNS_5sliceIS3_SA_EEDaRKT_RKT0_EUlRKT_RKT0_E_EEDaSE_SH_OT1_ENKUlDpSK_E_clIJNS1_IJS7_EEENS1_IJiEEENS1_IJS8_EEENS1_IJEEEEEEDaSR_) ;  /* 0xfffdfd7000007944 */ /* 0x022fea0003c3ffff */
[----:B------:R-:W-:Y:S02]  /*2b6b0*/  MOV R4, 0x2b6d0 ;  /* 0x0002b6d000047802 */ /* 0x000fe40000000f00 */
[----:B-1---5:R-:W-:Y:S05]  /*2b6c0*/  CALL.REL.NOINC `($_ZN7cutlass13device_kernelIN5flash19enable_sm80_to_sm89INS1_16FlashAttnBwdSm80INS1_25CollectiveMainloopBwdSm80ILi2ELi2EN4cute5tupleIJNS5_1CILi128EEES8_NS7_ILi64EEEEEENS_10bfloat16_tEfNS_4arch4Sm80ELb0ELb0ELb1ELb0ELb1ELb0ELb0ELb0ELi2ELi4ELi4ELi4ELb0EEENS1_21CollectiveEpilogueBwdISA_SB_SD_Li256ELb0ELb0ELi2EEENS1_19SingleTileSchedulerILb0ELb0ELb0ELi128EEEEEEEEEvNT_6ParamsE$_ZN4cute5tupleIJNS0_IJNS0_IJNS_1CILi8EEENS1_ILi1EEEEEENS1_ILi2EEES2_EEENS0_IJNS0_IJS3_NS1_ILi0EEEEEEiNS1_ILi1024EEEEEEEEC2ERKS6_RKSA_) ;  /* 0xfffdf09000007944 */ /* 0x022fea0003c3ffff */
[----:B------:R1:W5:Y:S01]  /*2b6d0*/  LDL R2, [R1+0x758] ;  /* 0x0007580001027983 */ /* 0x0003620000100800 */
[----:B------:R-:W-:Y:S02]  /*2b6e0*/  SHF.L.U32 R6, R5, 0xd, RZ ;  /* 0x0000000d05067819 */ /* 0x000fe400000006ff */
[----:B------:R-:W-:-:S03]  /*2b6f0*/  MOV R4, 0x2b720 ;  /* 0x0002b72000047802 */ /* 0x000fc60000000f00 */
[----:B------:R1:W-:Y:S04]  /*2b700*/  STL [R1+0x11e0], R6 ;  /* 0x0011e00601007387 */ /* 0x0003e80000100800 */
[----:B-1---5:R-:W-:Y:S05]  /*2b710*/  CALL.REL.NOINC `($_ZN7cutlass13device_kernelIN5flash19enable_sm80_to_sm89INS1_16FlashAttnBwdSm80INS1_25CollectiveMainloopBwdSm80ILi2ELi2EN4cute5tupleIJNS5_1CILi128EEES8_NS7_ILi64EEEEEENS_10bfloat16_tEfNS_4arch4Sm80ELb0ELb0ELb1ELb0ELb1ELb0ELb0ELb0ELi2ELi4ELi4ELi4ELb0EEENS1_21CollectiveEpilogueBwdISA_SB_SD_Li256ELb0ELb0ELi2EEENS1_19SingleTileSchedulerILb0ELb0ELb0ELi128EEEEEEEEEvNT_6ParamsE$_ZN4cute3eso3ESOILb0ELb0EJNS_6LayoutINS_5tupleIJNS3_IJNS_1CILi8EEENS4_ILi1EEEEEENS4_ILi2EEES5_EEENS3_IJNS3_IJS6_NS4_ILi0EEEEEEiNS4_ILi1024EEEEEEEEiEEC2ERKSE_RKi) ;  /* 0xfffdae2000007944 */ /* 0x022fea0003c3ffff */
[----:B------:R-:W-:Y:S01]  /*2b720*/  ULDC.64 UR4, c[0x0][0x118] ;  /* 0x0000460000047ab9 */ /* 0x000fe20000000a00 */
[----:B-1----:R-:W2:Y:S04]  /*2b730*/  LDL.64 R4, [R1+0x758] ;  /* 0x0007580001047983 */ /* 0x002ea80000100a00 */
[----:B------:R-:W2:Y:S01]  /*2b740*/  LD.E.64 R2, [R10.64+0x8] ;  /* 0x000008040a027980 */ /* 0x000ea2000c101b00 */
[----:B------:R-:W-:Y:S02]  /*2b750*/  MOV R9, R25 ;  /* 0x0000001900097202 */ /* 0x000fe40000000f00 */
[----:B------:R-:W-:Y:S01]  /*2b760*/  MOV R8, 0x2b790 ;  /* 0x0002b79000087802 */ /* 0x000fe20000000f00 */
[----:B--2---:R-:W-:-:S04]  /*2b770*/  IMAD.WIDE R2, R5, 0x2, R2 ;  /* 0x0000000205027825 */ /* 0x004fc800078e0202 */
[----:B------:R-:W-:Y:S05]  /*2b780*/  CALL.REL.NOINC `($_ZN7cutlass13device_kernelIN5flash19enable_sm80_to_sm89INS1_16FlashAttnBwdSm80INS1_25CollectiveMainloopBwdSm80ILi2ELi2EN4cute5tupleIJNS5_1CILi128EEES8_NS7_ILi64EEEEEENS_10bfloat16_tEfNS_4arch4Sm80ELb0ELb0ELb1ELb0ELb1ELb0ELb0ELb0ELi2ELi4ELi4ELi4ELb0EEENS1_21CollectiveEpilogueBwdISA_SB_SD_Li256ELb0ELb0ELi2EEENS1_19SingleTileSchedulerILb0ELb0ELb0ELi128EEEEEEEEEvNT_6ParamsE$_ZN4cute8smem_ptrIPN7cutlass10bfloat16_tEECI1NS_12iter_adaptorIS3_S4_EEES3_) ;  /* 0xfffdf73000007944 */ /* 0x000fea0003c3ffff */
[----:B-1----:R-:W2:Y:S01]  /*2b790*/  LDL.64 R2, [R1+0x758] ;  /* 0x0007580001027983 */ /* 0x002ea20000100a00 */
[----:B------:R-:W-:-:S02]  /*2b7a0*/  MOV R6, R4 ;  /* 0x0000000400067202 */ /* 0x000fc40000000f00 */
[----:B------:R-:W-:Y:S01]  /*2b7b0*/  MOV R4, 0x2b7e0 ;  /* 0x0002b7e000047802 */ /* 0x000fe20000000f00 */
[----:B--2---:R1:W-:Y:S04]  /*2b7c0*/  STL.64 [R1+0x770], R2 ;  /* 0x0007700201007387 */ /* 0x0043e80000100a00 */
[----:B-1----:R-:W-:Y:S05]  /*2b7d0*/  CALL.REL.NOINC `($_ZN7cutlass13device_kernelIN5flash19enable_sm80_to_sm89INS1_16FlashAttnBwdSm80INS1_25CollectiveMainloopBwdSm80ILi2ELi2EN4cute5tupleIJNS5_1CILi128EEES8_NS7_ILi64EEEEEENS_10bfloat16_tEfNS_4arch4Sm80ELb0ELb0ELb1ELb0ELb1ELb0ELb0ELb0ELi2ELi4ELi4ELi4ELb0EEENS1_21CollectiveEpilogueBwdISA_SB_SD_Li256ELb0ELb0ELi2EEENS1_19SingleTileSchedulerILb0ELb0ELb0ELi128EEEEEEEEEvNT_6ParamsE$_ZN4cute3eso3ESOILb0ELb0EJNS_6LayoutINS_5tupleIJNS3_IJNS_1CILi8EEENS4_ILi1EEEEEENS4_ILi2EEES5_EEENS3_IJNS3_IJS6_NS4_ILi0EEEEEEiNS4_ILi1024EEEEEEEENS_10ViewEngineINS_8smem_ptrIPN7cutlass10bfloat16_tEEEEEEEC2ERKSE_RKSL_) ;  /* 0xfffdacf000007944 */ /* 0x002fea0003c3ffff */
[----:B-1----:R-:W2:Y:S01]  /*2b7e0*/  LDL.64 R2, [R26+0xe0] ;  /* 0x0000e0001a027983 */ /* 0x002ea20000100a00 */
[----:B------:R-:W-:-:S03]  /*2b7f0*/  ULDC.64 UR4, c[0x0][0x118] ;  /* 0x0000460000047ab9 */ /* 0x000fc60000000a00 */
[----:B------:R1:W5:Y:S04]  /*2b800*/  LDL R51, [R1+0x758] ;  /* 0x0007580001337983 */ /* 0x0003680000100800 */
[----:B------:R1:W5:Y:S04]  /*2b810*/  LDL.64 R64, [R1+0x760] ;  /* 0x0007600001407983 */ /* 0x0003680000100a00 */
[----:B------:R1:W5:Y:S04]  /*2b820*/  LDL.64 R10, [R26+0xc8] ;  /* 0x0000c8001a0a7983 */ /* 0x0003680000100a00 */
[----:B--2---:R-:W5:Y:S01]  /*2b830*/  LD.E.64 R2, [R2.64] ;  /* 0x0000000402027980 */ /* 0x004f62000c101b00 */
[----:B------:R-:W-:-:S03]  /*2b840*/  MOV R6, 0x2b860 ;  /* 0x0002b86000067802 */ /* 0x000fc60000000f00 */
[----:B-1---5:R-:W-:Y:S05]  /*2b850*/  CALL.REL.NOINC `($_ZN7cutlass13device_kernelIN5flash19enable_sm80_to_sm89INS1_16FlashAttnBwdSm80INS1_25CollectiveMainloopBwdSm80ILi2ELi2EN4cute5tupleIJNS5_1CILi128EEES8_NS7_ILi64EEEEEENS_10bfloat16_tEfNS_4arch4Sm80ELb0ELb0ELb1ELb0ELb1ELb0ELb0ELb0ELi2ELi4ELi4ELi4ELb0EEENS1_21CollectiveEpilogueBwdISA_SB_SD_Li256ELb0ELb0ELi2EEENS1_19SingleTileSchedulerILb0ELb0ELb0ELi128EEEEEEEEEvNT_6ParamsE$_ZN4cute3eso3ESOILb1ELb0EJNS_14ComposedLayoutINS_7SwizzleILi3ELi3ELi3EEENS_1CILi0EEENS_6LayoutINS_5tupleIJNS8_IJNS8_IJNS5_ILi4EEENS5_ILi8EEEEEENS8_IJS9_NS5_ILi1EEEEEEEEENS8_IJNS8_IJNS5_ILi2EEESF_SF_EEENS8_IJSF_SA_EEEEEEEEENS8_IJNS8_IJNS8_IJNS5_ILi128EEESC_EEENS8_IJNS5_ILi16EEES6_EEEEEENS8_IJNS8_IJNS5_ILi64EEESA_NS5_ILi512EEEEEENS8_IJNS5_ILi8192EEENS5_ILi1024EEEEEEEEEEEEEEEENS_10ViewEngineINS_8smem_ptrIPN7cutlass10bfloat16_tEEEEEEEC2ERKSY_RKS15_) ;  /* 0xfffdbba000007944 */ /* 0x022fea0003c3ffff */
        /* <DEDUP_REMOVED lines=29> */
[----:B-12--5:R-:W-:Y:S05]  /*2ba30*/  CALL.REL.NOINC `($_ZN7cutlass13device_kernelIN5flash19enable_sm80_to_sm89INS1_16FlashAttnBwdSm80INS1_25CollectiveMainloopBwdSm80ILi2ELi2EN4cute5tupleIJNS5_1CILi128EEES8_NS7_ILi64EEEEEENS_10bfloat16_tEfNS_4arch4Sm80ELb0ELb0ELb1ELb0ELb1ELb0ELb0ELb0ELi2ELi4ELi4ELi4ELb0EEENS1_21CollectiveEpilogueBwdISA_SB_SD_Li256ELb0ELb0ELi2EEENS1_19SingleTileSchedulerILb0ELb0ELb0ELi128EEEEEEEEEvNT_6ParamsE$_ZZN4cute7idx2crdINS_5tupleIJiiNS_1CILi0EEEEEENS1_IJNS1_IJNS2_ILi4EEENS2_ILi8EEEEEES5_NS2_ILi1EEEEEEEEDaRKT_RKT0_ENKUlRKT_RKT0_E_clIiS7_EEDaSI_SL_) ;  /* 0xfffe393000007944 */ /* 0x026fea0003c3ffff */
[----:B------:R-:W-:Y:S02]  /*2ba40*/  MOV R2, 0x2ba60 ;  /* 0x0002ba6000027802 */ /* 0x000fe40000000f00 */
[----:B-1----:R-:W-:Y:S05]  /*2ba50*/  CALL.REL.NOINC `($_ZN7cutlass13device_kernelIN5flash19enable_sm80_to_sm89INS1_16FlashAttnBwdSm80INS1_25CollectiveMainloopBwdSm80ILi2ELi2EN4cute5tupleIJNS5_1CILi128EEES8_NS7_ILi64EEEEEENS_10bfloat16_tEfNS_4arch4Sm80ELb0ELb0ELb1ELb0ELb1ELb0ELb0ELb0ELi2ELi4ELi4ELi4ELb0EEENS1_21CollectiveEpilogueBwdISA_SB_SD_Li256ELb0ELb0ELi2EEENS1_19SingleTileSchedulerILb0ELb0ELb0ELi128EEEEEEEEEvNT_6ParamsE$_ZZN4cute7idx2crdINS_5tupleIJiiNS_1CILi0EEEEEENS1_IJNS1_IJNS2_ILi4EEENS2_ILi8EEEEEES5_NS2_ILi1EEEEEEEEDaRKT_RKT0_ENKUlRKT_RKT0_E_clIiS5_EEDaSI_SL_) ;  /* 0xfffe38e000007944 */ /* 0x002fea0003c3ffff */
[----:B------:R1:W-:Y:S01]  /*2ba60*/  STL [R12], R6 ;  /* 0x000000060c007387 */ /* 0x0003e20000100800 */
[----:B------:R-:W-:Y:S02]  /*2ba70*/  MOV R2, R68 ;  /* 0x0000004400027202 */ /* 0x000fe40000000f00 */
[----:B------:R-:W-:-:S02]  /*2ba80*/  MOV R92, 0x2baa0 ;  /* 0x0002baa0005c7802 */ /* 0x000fc40000000f00 */
[----:B-1----:R-:W-:Y:S05]  /*2ba90*/  CALL.REL.NOINC `($_ZN7cutlass13device_kernelIN5flash19enable_sm80_to_sm89INS1_16FlashAttnBwdSm80INS1_25CollectiveMainloopBwdSm80ILi2ELi2EN4cute5tupleIJNS5_1CILi128EEES8_NS7_ILi64EEEEEENS_10bfloat16_tEfNS_4arch4Sm80ELb0ELb0ELb1ELb0ELb1ELb0ELb0ELb0ELi2ELi4ELi4ELi4ELb0EEENS1_21CollectiveEpilogueBwdISA_SB_SD_Li256ELb0ELb0ELi2EEENS1_19SingleTileSchedulerILb0ELb0ELb0ELi128EEEEEEEEEvNT_6ParamsE$_ZZN4cute9transformINS_5tupleIJiiNS_1CILi0EEEEEENS1_IJNS1_IJNS2_ILi4EEENS2_ILi8EEEEEES5_NS2_ILi1EEEEEEZNS_7idx2crdIS4_S9_EEDaRKT_RKT0_EUlRKT_RKT0_E_EEDaSD_SG_OT1_ENKUlDpSJ_E_clIJNS1_IJiiEEEiS3_EEEDaSQ_) ;  /* 0xfffe404000007944 */ /* 0x002fea0003c3ffff */
[----:B------:R-:W-:Y:S02]  /*2baa0*/  MOV R6, 0x2bac0 ;  /* 0x0002bac000067802 */ /* 0x000fe40000000f00 */
[----:B--2--5:R-:W-:Y:S05]  /*2bab0*/  CALL.REL.NOINC `($_ZN7cutlass13device_kernelIN5flash19enable_sm80_to_sm89INS1_16FlashAttnBwdSm80INS1_25CollectiveMainloopBwdSm80ILi2ELi2EN4cute5tupleIJNS5_1CILi128EEES8_NS7_ILi64EEEEEENS_10bfloat16_tEfNS_4arch4Sm80ELb0ELb0ELb1ELb0ELb1ELb0ELb0ELb0ELi2ELi4ELi4ELi4ELb0EEENS1_21CollectiveEpilogueBwdISA_SB_SD_Li256ELb0ELb0ELi2EEENS1_19SingleTileSchedulerILb0ELb0ELb0ELi128EEEEEEEEEvNT_6ParamsE$_ZZN4cute13to_mixed_bitsINS_5tupleIJNS1_IJNS_1CILi4EEENS2_ILi8EEEEEES3_NS2_ILi1EEEEEENS1_IJNS1_IJNS2_ILi128EEENS2_ILi0EEEEEENS2_ILi16EEES9_EEENS1_IJNS1_IJiiEEEiS9_EEEEEDaRKT_RKT0_RKT1_ENKUlRKT_RKT0_RKT1_E_clIS5_SA_SD_EEDaSQ_ST_SW_) ;  /* 0xfffe031000007944 */ /* 0x024fea0003c3ffff */
[----:B------:R-:W-:Y:S02]  /*2bac0*/  MOV R6, 0x2bae0 ;  /* 0x0002bae000067802 */ /* 0x000fe40000000f00 */
[----:B------:R-:W-:Y:S05]  /*2bad0*/  CALL.REL.NOINC `($_ZN7cutlass13device_kernelIN5flash19enable_sm80_to_sm89INS1_16FlashAttnBwdSm80INS1_25CollectiveMainloopBwdSm80ILi2ELi2EN4cute5tupleIJNS5_1CILi128EEES8_NS7_ILi64EEEEEENS_10bfloat16_tEfNS_4arch4Sm80ELb0ELb0ELb1ELb0ELb1ELb0ELb0ELb0ELi2ELi4ELi4ELi4ELb0EEENS1_21CollectiveEpilogueBwdISA_SB_SD_Li256ELb0ELb0ELi2EEENS1_19SingleTileSchedulerILb0ELb0ELb0ELi128EEEEEEEEEvNT_6ParamsE$_ZZN4cute13to_mixed_bitsINS_5tupleIJNS1_IJNS_1CILi4EEENS2_ILi8EEEEEES3_NS2_ILi1EEEEEENS1_IJNS1_IJNS2_ILi128EEENS2_ILi0EEEEEENS2_ILi16EEES9_EEENS1_IJNS1_IJiiEEEiS9_EEEEEDaRKT_RKT0_RKT1_ENKUlRKT_RKT0_RKT1_E_clIS3_SB_iEEDaSQ_ST_SW_) ;  /* 0xfffe02a000007944 */ /* 0x000fea0003c3ffff */
[----:B------:R-:W-:Y:S02]  /*2bae0*/  MOV R5, R2 ;  /* 0x0000000200057202 */ /* 0x000fe40000000f00 */
[----:B------:R-:W-:-:S02]  /*2baf0*/  MOV R2, 0x2bb10 ;  /* 0x0002bb1000027802 */ /* 0x000fc40000000f00 */
[----:B------:R-:W-:Y:S05]  /*2bb00*/  CALL.REL.NOINC `($_ZN7cutlass13device_kernelIN5flash19enable_sm80_to_sm89INS1_16FlashAttnBwdSm80INS1_25CollectiveMainloopBwdSm80ILi2ELi2EN4cute5tupleIJNS5_1CILi128EEES8_NS7_ILi64EEEEEENS_10bfloat16_tEfNS_4arch4Sm80ELb0ELb0ELb1ELb0ELb1ELb0ELb0ELb0ELi2ELi4ELi4ELi4ELb0EEENS1_21CollectiveEpilogueBwdISA_SB_SD_Li256ELb0ELb0ELi2EEENS1_19SingleTileSchedulerILb0ELb0ELb0ELi128EEEEEEEEEvNT_6ParamsE$_ZZN4cute13to_mixed_bitsINS_5tupleIJNS1_IJNS_1CILi4EEENS2_ILi8EEEEEES3_NS2_ILi1EEEEEENS1_IJNS1_IJNS2_ILi128EEENS2_ILi0EEEEEENS2_ILi16EEES9_EEENS1_IJNS1_IJiiEEEiS9_EEEEEDaRKT_RKT0_RKT1_ENKUlDpRKT_E_clIJNS_9MixedBitsILj0ELj384EEENSU_ILj0ELj48EEENS2_ILj0EEEEEEDaSR_) ;  /* 0xfffe022000007944 */ /* 0x000fea0003c3ffff */
[----:B------:R-:W-:Y:S02]  /*2bb10*/  SHF.R.S32.HI R5, RZ, 0x1f, R4 ;  /* 0x0000001fff057819 */ /* 0x000fe40000011404 */
[----:B------:R-:W-:-:S02]  /*2bb20*/  LOP3.LUT R3, R3, 0x1b0, RZ, 0xc0, !PT ;  /* 0x000001b003037812 */ /* 0x000fc400078ec0ff */
[----:B------:R-:W-:Y:S02]  /*2bb30*/  LEA.HI R5, R5, R4, RZ, 0x2 ;  /* 0x0000000405057211 */ /* 0x000fe400078f10ff */
[----:B------:R-:W-:Y:S02]  /*2bb40*/  MOV R4, 0x2bb80 ;  /* 0x0002bb8000047802 */ /* 0x000fe40000000f00 */
[----:B------:R-:W-:-:S05]  /*2bb50*/  SHF.R.S32.HI R2, RZ, 0x2, R5 ;  /* 0x00000002ff027819 */ /* 0x000fca0000011405 */
[----:B------:R1:W-:Y:S02]  /*2bb60*/  STL [R1+0x77c], R2 ;  /* 0x00077c0201007387 */ /* 0x0003e40000100800 */
[----:B-1----:R-:W-:Y:S05]  /*2bb70*/  CALL.REL.NOINC `($_ZN7cutlass13device_kernelIN5flash19enable_sm80_to_sm89INS1_16FlashAttnBwdSm80INS1_25CollectiveMainloopBwdSm80ILi2ELi2EN4cute5tupleIJNS5_1CILi128EEES8_NS7_ILi64EEEEEENS_10bfloat16_tEfNS_4arch4Sm80ELb0ELb0ELb1ELb0ELb1ELb0ELb0ELb0ELi2ELi4ELi4ELi4ELb0EEENS1_21CollectiveEpilogueBwdISA_SB_SD_Li256ELb0ELb0ELi2EEENS1_19SingleTileSchedulerILb0ELb0ELb0ELi128EEEEEEEEEvNT_6ParamsE$_ZN4cute5tupleIJNS_7SwizzleILi3ELi3ELi3EEENS_9MixedBitsILj0ELj432EEENS_6LayoutINS0_IJNS0_IJNS_1CILi2EEES7_S7_EEES7_NS6_ILi8EEEEEENS0_IJNS0_IJNS6_ILi64EEES9_NS6_ILi512EEEEEENS6_ILi8192EEENS6_ILi1024EEEEEEEEEEC2ERKS2_RKS4_RKSH_) ;  /* 0xfffdf11000007944 */ /* 0x002fea0003c3ffff */
[----:B-1----:R1:W5:Y:S01]  /*2bb80*/  LDL R2, [R1+0x758] ;  /* 0x0007580001027983 */ /* 0x0023620000100800 */
[----:B------:R-:W-:-:S03]  /*2bb90*/  MOV R4, 0x2bbb0 ;  /* 0x0002bbb000047802 */ /* 0x000fc60000000f00 */
[----:B-1---5:R-:W-:Y:S05]  /*2bba0*/  CALL.REL.NOINC `($_ZN7cutlass13device_kernelIN5flash19enable_sm80_to_sm89INS1_16FlashAttnBwdSm80INS1_25CollectiveMainloopBwdSm80ILi2ELi2EN4cute5tupleIJNS5_1CILi128EEES8_NS7_ILi64EEEEEENS_10bfloat16_tEfNS_4arch4Sm80ELb0ELb0ELb1ELb0ELb1ELb0ELb0ELb0ELi2ELi4ELi4ELi4ELb0EEENS1_21CollectiveEpilogueBwdISA_SB_SD_Li256ELb0ELb0ELi2EEENS1_19SingleTileSchedulerILb0ELb0ELb0ELi128EEEEEEEEEvNT_6ParamsE$_ZN4cute3eso3ESOILb0ELb0EJNS_14ComposedLayoutINS_7SwizzleILi3ELi3ELi3EEENS_9MixedBitsILj0ELj432EEENS_6LayoutINS_5tupleIJNS8_IJNS_1CILi2EEESA_SA_EEESA_NS9_ILi8EEEEEENS8_IJNS8_IJNS9_ILi64EEESC_NS9_ILi512EEEEEENS9_ILi8192EEENS9_ILi1024EEEEEEEEEEiEEC2ERKSL_RKi) ;  /* 0xfffd9d7000007944 */ /* 0x022fea0003c3ffff */
[----:B-1----:R-:W2:Y:S01]  /*2bbb0*/  LDL.64 R4, [R1+0x758] ;  /* 0x0007580001047983 */ /* 0x002ea20000100a00 */
[----:B------:R-:W-:Y:S02]  /*2bbc0*/  MOV R9, R25 ;  /* 0x0000001900097202 */ /* 0x000fe40000000f00 */
[----:B------:R-:W-:Y:S01]  /*2bbd0*/  MOV R8, 0x2bc00 ;  /* 0x0002bc0000087802 */ /* 0x000fe20000000f00 */
[----:B--2---:R-:W-:-:S04]  /*2bbe0*/  IMAD.WIDE R2, R5, 0x2, R14 ;  /* 0x0000000205027825 */ /* 0x004fc800078e020e */
[----:B------:R-:W-:Y:S05]  /*2bbf0*/  CALL.REL.NOINC `($_ZN7cutlass13device_kernelIN5flash19enable_sm80_to_sm89INS1_16FlashAttnBwdSm80INS1_25CollectiveMainloopBwdSm80ILi2ELi2EN4cute5tupleIJNS5_1CILi128EEES8_NS7_ILi64EEEEEENS_10bfloat16_tEfNS_4arch4Sm80ELb0ELb0ELb1ELb0ELb1ELb0ELb0ELb0ELi2ELi4ELi4ELi4ELb0EEENS1_21CollectiveEpilogueBwdISA_SB_SD_Li256ELb0ELb0ELi2EEENS1_19SingleTileSchedulerILb0ELb0ELb0ELi128EEEEEEEEEvNT_6ParamsE$_ZN4cute8smem_ptrIPN7cutlass10bfloat16_tEECI1NS_12iter_adaptorIS3_S4_EEES3_) ;  /* 0xfffdf2c000007944 */ /* 0x000fea0003c3ffff */
[----:B-1----:R-:W2:Y:S01]  /*2bc00*/  LDL.64 R2, [R1+0x758] ;  /* 0x0007580001027983 */ /* 0x002ea20000100a00 */
[----:B------:R-:W-:Y:S02]  /*2bc10*/  MOV R6, R4 ;  /* 0x0000000400067202 */ /* 0x000fe40000000f00 */
[----:B------:R-:W-:Y:S01]  /*2bc20*/  MOV R4, 0x2bc50 ;  /* 0x0002bc5000047802 */ /* 0x000fe20000000f00 */
[----:B--2---:R1:W-:Y:S04]  /*2bc30*/  STL.64 [R1+0x770], R2 ;  /* 0x0007700201007387 */ /* 0x0043e80000100a00 */
[----:B-1----:R-:W-:Y:S05]  /*2bc40*/  CALL.REL.NOINC `($_ZN7cutlass13device_kernelIN5flash19enable_sm80_to_sm89INS1_16FlashAttnBwdSm80INS1_25CollectiveMainloopBwdSm80ILi2ELi2EN4cute5tupleIJNS5_1CILi128EEES8_NS7_ILi64EEEEEENS_10bfloat16_tEfNS_4arch4Sm80ELb0ELb0ELb1ELb0ELb1ELb0ELb0ELb0ELi2ELi4ELi4ELi4ELb0EEENS1_21CollectiveEpilogueBwdISA_SB_SD_Li256ELb0ELb0ELi2EEENS1_19SingleTileSchedulerILb0ELb0ELb0ELi128EEEEEEEEEvNT_6ParamsE$_ZN4cute3eso3ESOILb0ELb0EJNS_14ComposedLayoutINS_7SwizzleILi3ELi3ELi3EEENS_9MixedBitsILj0ELj432EEENS_6LayoutINS_5tupleIJNS8_IJNS_1CILi2EEESA_SA_EEESA_NS9_ILi8EEEEEENS8_IJNS8_IJNS9_ILi64EEESC_NS9_ILi512EEEEEENS9_ILi8192EEENS9_ILi1024EEEEEEEEEENS_10ViewEngineINS_8smem_ptrIPN7cutlass10bfloat16_tEEEEEEEC2ERKSL_RKSS_) ;  /* 0xfffd9c6000007944 */ /* 0x002fea0003c3ffff */
        /* <DEDUP_REMOVED lines=23> */
[----:B--2--5:R-:W-:Y:S05]  /*2bdc0*/  CALL.REL.NOINC `($_ZN7cutlass13device_kernelIN5flash19enable_sm80_to_sm89INS1_16FlashAttnBwdSm80INS1_25CollectiveMainloopBwdSm80ILi2ELi2EN4cute5tupleIJNS5_1CILi128EEES8_NS7_ILi64EEEEEENS_10bfloat16_tEfNS_4arch4Sm80ELb0ELb0ELb1ELb0ELb1ELb0ELb0ELb0ELi2ELi4ELi4ELi4ELb0EEENS1_21CollectiveEpilogueBwdISA_SB_SD_Li256ELb0ELb0ELi2EEENS1_19SingleTileSchedulerILb0ELb0ELb0ELi128EEEEEEEEEvNT_6ParamsE$_ZN4cute3eso3ESOILb1ELb0EJNS_6LayoutINS_5tupleIJNS3_IJNS_1CILi8EEENS4_ILi1EEEEEENS4_ILi2EEES5_EEENS3_IJNS3_IJS6_NS4_ILi0EEEEEENS4_ILi64EEES5_EEEEENS_10ViewEngineIPN7cutlass10bfloat16_tEEEEEC2ERKSE_RKSJ_) ;  /* 0xfffde2e000007944 */ /* 0x024fea0003c3ffff */
[----:B------:R2:W5:Y:S01]  /*2bdd0*/  LDL.64 R60, [R1+0x758] ;  /* 0x00075800013c7983 */ /* 0x0005620000100a00 */
[----:B-1----:R-:W-:Y:S01]  /*2bde0*/  IMAD.MOV.U32 R6, RZ, RZ, R56 ;  /* 0x000000ffff067224 */ /* 0x002fe200078e0038 */
[----:B------:R-:W-:Y:S01]  /*2bdf0*/  MOV R3, R57 ;  /* 0x0000003900037202 */ /* 0x000fe20000000f00 */
[----:B------:R-:W-:Y:S01]  /*2be00*/  IMAD.MOV.U32 R76, RZ, RZ, R25 ;  /* 0x000000ffff4c7224 */ /* 0x000fe200078e0019 */
[----:B------:R-:W-:Y:S02]  /*2be10*/  MOV R4, 0x2be30 ;  /* 0x0002be3000047802 */ /* 0x000fe40000000f00 */
[----:B--2--5:R-:W-:Y:S05]  /*2be20*/  CALL.REL.NOINC `($_ZN7cutlass13device_kernelIN5flash19enable_sm80_to_sm89INS1_16FlashAttnBwdSm80INS1_25CollectiveMainloopBwdSm80ILi2ELi2EN4cute5tupleIJNS5_1CILi128EEES8_NS7_ILi64EEEEEENS_10bfloat16_tEfNS_4arch4Sm80ELb0ELb0ELb1ELb0ELb1ELb0ELb0ELb0ELi2ELi4ELi4ELi4ELb0EEENS1_21CollectiveEpilogueBwdISA_SB_SD_Li256ELb0ELb0ELi2EEENS1_19SingleTileSchedulerILb0ELb0ELb0ELi128EEEEEEEEEvNT_6ParamsE$_ZN4cute3eso3ESOILb1ELb0EJNS_6LayoutINS_5tupleIJNS3_IJNS3_IJNS_1CILi4EEENS4_ILi2EEEEEENS4_ILi1EEEEEES6_NS4_ILi8EEEEEENS3_IJNS3_IJNS3_IJS8_NS4_ILi32EEEEEENS4_ILi0EEEEEENS4_ILi64EEES5_EEEEENS_10ViewEngineIPN7cutlass10bfloat16_tEEEEEC2ERKSI_RKSN_) ;  /* 0xfffdce8000007944 */ /* 0x024fea0003c3ffff */
[----:B------:R-:W-:Y:S01]  /*2be30*/  ULDC.64 UR4, c[0x0][0x118] ;  /* 0x0000460000047ab9 */ /* 0x000fe20000000a00 */
[----:B------:R2:W5:Y:S04]  /*2be40*/  LDL.64 R58, [R1+0x758] ;  /* 0x00075800013a7983 */ /* 0x0005680000100a00 */
[----:B-1----:R2:W5:Y:S01]  /*2be50*/  LD.E.64 R2, [R62.64] ;  /* 0x000000043e027980 */ /* 0x002562000c101b00 */
[----:B------:R-:W-:-:S02]  /*2be60*/  MOV R9, R25 ;  /* 0x0000001900097202 */ /* 0x000fc40000000f00 */
[----:B------:R-:W-:Y:S02]  /*2be70*/  MOV R8, 0x2be90 ;  /* 0x0002be9000087802 */ /* 0x000fe40000000f00 */
[----:B--2--5:R-:W-:Y:S05]  /*2be80*/  CALL.REL.NOINC `($_ZN7cutlass13device_kernelIN5flash19enable_sm80_to_sm89INS1_16FlashAttnBwdSm80INS1_25CollectiveMainloopBwdSm80ILi2ELi2EN4cute5tupleIJNS5_1CILi128EEES8_NS7_ILi64EEEEEENS_10bfloat16_tEfNS_4arch4Sm80ELb0ELb0ELb1ELb0ELb1ELb0ELb0ELb0ELi2ELi4ELi4ELi4ELb0EEENS1_21CollectiveEpilogueBwdISA_SB_SD_Li256ELb0ELb0ELi2EEENS1_19SingleTileSchedulerILb0ELb0ELb0ELi128EEEEEEEEEvNT_6ParamsE$_ZN4cute8smem_ptrIPN7cutlass10bfloat16_tEECI1NS_12iter_adaptorIS3_S4_EEES3_) ;  /* 0xfffdf03000007944 */ /* 0x024fea0003c3ffff */
[----:B-1----:R1:W5:Y:S01]  /*2be90*/  LDL.64 R2, [R1+0x758] ;  /* 0x0007580001027983 */ /* 0x0023620000100a00 */
[----:B------:R-:W-:-:S03]  /*2bea0*/  MOV R6, 0x2bec0 ;  /* 0x0002bec000067802 */ /* 0x000fc60000000f00 */
[----:B-1---5:R-:W-:Y:S05]  /*2beb0*/  CALL.REL.NOINC `($_ZN7cutlass13device_kernelIN5flash19enable_sm80_to_sm89INS1_16FlashAttnBwdSm80INS1_25CollectiveMainloopBwdSm80ILi2ELi2EN4cute5tupleIJNS5_1CILi128EEES8_NS7_ILi64EEEEEENS_10bfloat16_tEfNS_4arch4Sm80ELb0ELb0ELb1ELb0ELb1ELb0ELb0ELb0ELi2ELi4ELi4ELi4ELb0EEENS1_21CollectiveEpilogueBwdISA_SB_SD_Li256ELb0ELb0ELi2EEENS1_19SingleTileSchedulerILb0ELb0ELb0ELi128EEEEEEEEEvNT_6ParamsE$_ZN4cute3eso3ESOILb1ELb0EJNS_6LayoutINS_5tupleIJNS3_IJNS_1CILi8EEENS4_ILi1EEEEEENS4_ILi2EEEEEENS3_IJNS3_IJS6_NS4_ILi0EEEEEENS4_ILi8192EEEEEEEENS_10ViewEngineINS_8smem_ptrIPN7cutlass10bfloat16_tEEEEEEEC2ERKSE_RKSL_) ;  /* 0xfffde02000007944 */ /* 0x022fea0003c3ffff */
[----:B-1----:R1:W5:Y:S01]  /*2bec0*/  LDL.64 R2, [R1+0x758] ;  /* 0x0007580001027983 */ /* 0x0023620000100a00 */
[----:B------:R-:W-:Y:S01]  /*2bed0*/  IMAD.MOV.U32 R10, RZ, RZ, R60 ;  /* 0x000000ffff0a7224 */ /* 0x000fe200078e003c */
[----:B------:R-:W-:Y:S02]  /*2bee0*/  MOV R7, R61 ;  /* 0x0000003d00077202 */ /* 0x000fe40000000f00 */
[----:B------:R-:W-:Y:S02]  /*2bef0*/  MOV R8, 0x2bf10 ;  /* 0x0002bf1000087802 */ /* 0x000fe40000000f00 */
[----:B-1---5:R-:W-:Y:S05]  /*2bf00*/  CALL.REL.NOINC `($_ZN7cutlass13device_kernelIN5flash19enable_sm80_to_sm89INS1_16FlashAttnBwdSm80INS1_25CollectiveMainloopBwdSm80ILi2ELi2EN4cute5tupleIJNS5_1CILi128EEES8_NS7_ILi64EEEEEENS_10bfloat16_tEfNS_4arch4Sm80ELb0ELb0ELb1ELb0ELb1ELb0ELb0ELb0ELi2ELi4ELi4ELi4ELb0EEENS1_21CollectiveEpilogueBwdISA_SB_SD_Li256ELb0ELb0ELi2EEENS1_19SingleTileSchedulerILb0ELb0ELb0ELi128EEEEEEEEEvNT_6ParamsE$_ZN4cute3eso3ESOILb1ELb0EJNS_6LayoutINS_5tupleIJNS3_IJNS_1CILi8EEENS4_ILi1EEEEEENS4_ILi2EEEEEENS3_IJNS3_IJS6_NS4_ILi0EEEEEENS4_ILi64EEEEEEEENS_10ViewEngineIPN7cutlass10bfloat16_tEEEEEC2ERKSE_RKSJ_) ;  /* 0xfffddf4000007944 */ /* 0x022fea0003c3ffff */
[----:B-1----:R1:W5:Y:S01]  /*2bf10*/  LDL.64 R6, [R1+0x758] ;  /* 0x0007580001067983 */ /* 0x0023620000100a00 */
[----:B------:R-:W-:Y:S01]  /*2bf20*/  IMAD.MOV.U32 R4, RZ, RZ, R2 ;  /* 0x000000ffff047224 */ /* 0x000fe200078e0002 */
[----:B------:R-:W-:Y:S02]  /*2bf30*/  MOV R5, R3 ;  /* 0x0000000300057202 */ /* 0x000fe40000000f00 */
[----:B------:R-:W-:Y:S02]  /*2bf40*/  MOV R8, 0x2bf60 ;  /* 0x0002bf6000087802 */ /* 0x000fe40000000f00 */
[----:B-1---5:R-:W-:Y:S05]  /*2bf50*/  CALL.REL.NOINC `($_ZN7cutlass13device_kernelIN5flash19enable_sm80_to_sm89INS1_16FlashAttnBwdSm80INS1_25CollectiveMainloopBwdSm80ILi2ELi2EN4cute5tupleIJNS5_1CILi128EEES8_NS7_ILi64EEEEEENS_10bfloat16_tEfNS_4arch4Sm80ELb0ELb0ELb1ELb0ELb1ELb0ELb0ELb0ELi2ELi4ELi4ELi4ELb0EEENS1_21CollectiveEpilogueBwdISA_SB_SD_Li256ELb0ELb0ELi2EEENS1_19SingleTileSchedulerILb0ELb0ELb0ELi128EEEEEEEEEvNT_6ParamsE$_ZN4cute3eso3ESOILb1ELb0EJNS_6LayoutINS_5tupleIJNS3_IJNS_1CILi8EEENS4_ILi1EEEEEENS3_IJNS4_ILi2EEEEEEEEENS3_IJNS3_IJS6_NS4_ILi0EEEEEENS3_IJNS4_ILi8192EEEEEEEEEEENS_10ViewEngineINS_8smem_ptrIPN7cutlass10bfloat16_tEEEEEEEC2ERKSG_RKSN_) ;  /* 0xfffddd1000007944 */ /* 0x022fea0003c3ffff */
[----:B-1----:R1:W5:Y:S01]  /*2bf60*/  LDL.64 R4, [R1+0x758] ;  /* 0x0007580001047983 */ /* 0x0023620000100a00 */
[----:B------:R-:W-:-:S03]  /*2bf70*/  MOV R8, 0x2bf90 ;  /* 0x0002bf9000087802 */ /* 0x000fc60000000f00 */
[----:B-1---5:R-:W-:Y:S05]  /*2bf80*/  CALL.REL.NOINC `($_ZN7cutlass13device_kernelIN5flash19enable_sm80_to_sm89INS1_16FlashAttnBwdSm80INS1_25CollectiveMainloopBwdSm80ILi2ELi2EN4cute5tupleIJNS5_1CILi128EEES8_NS7_ILi64EEEEEENS_10bfloat16_tEfNS_4arch4Sm80ELb0ELb0ELb1ELb0ELb1ELb0ELb0ELb0ELi2ELi4ELi4ELi4ELb0EEENS1_21CollectiveEpilogueBwdISA_SB_SD_Li256ELb0ELb0ELi2EEENS1_19SingleTileSchedulerILb0ELb0ELb0ELi128EEEEEEEEEvNT_6ParamsE$_ZN4cute3eso3ESOILb1ELb0EJNS_6LayoutINS_5tupleIJNS3_IJNS_1CILi8EEENS4_ILi1EEEEEENS3_IJNS4_ILi2EEEEEEEEENS3_IJNS3_IJS6_NS4_ILi0EEEEEENS3_IJNS4_ILi64EEEEEEEEEEENS_10ViewEngineIPN7cutlass10bfloat16_tEEEEEC2ERKSG_RKSL_) ;  /* 0xfffddca000007944 */ /* 0x022fea0003c3ffff */
[----:B-1----:R1:W5:Y:S01]  /*2bf90*/  LDL.64 R2, [R1+0x758] ;  /* 0x0007580001027983 */ /* 0x0023620000100a00 */
[----:B------:R-:W-:-:S03]  /*2bfa0*/  MOV R8, 0x2bfc0 ;  /* 0x0002bfc000087802 */ /* 0x000fc60000000f00 */
[----:B-1---5:R-:W-:Y:S05]  /*2bfb0*/  CALL.REL.NOINC `($_ZN7cutlass13device_kernelIN5flash19enable_sm80_to_sm89INS1_16FlashAttnBwdSm80INS1_25CollectiveMainloopBwdSm80ILi2ELi2EN4cute5tupleIJNS5_1CILi128EEES8_NS7_ILi64EEEEEENS_10bfloat16_tEfNS_4arch4Sm80ELb0ELb0ELb1ELb0ELb1ELb0ELb0ELb0ELi2ELi4ELi4ELi4ELb0EEENS1_21CollectiveEpilogueBwdISA_SB_SD_Li256ELb0ELb0ELi2EEENS1_19SingleTileSchedulerILb0ELb0ELb0ELi128EEEEEEEEEvNT_6ParamsE$_ZN4cute3eso3ESOILb1ELb0EJNS_6LayoutINS_5tupleIJNS3_IJNS3_IJNS_1CILi8EEENS4_ILi1EEEEEES6_EEENS3_IJNS3_IJS6_S6_EEENS4_ILi2EEEEEEEEENS3_IJNS3_IJNS3_IJS6_NS4_ILi0EEEEEESD_EEENS3_IJNS3_IJSD_SD_EEENS4_ILi64EEEEEEEEEEENS_10ViewEngineIPN7cutlass10bfloat16_tEEEEEC2ERKSK_RKSP_) ;  /* 0xfffdce0000007944 */ /* 0x022fea0003c3ffff */
[----:B-1----:R1:W5:Y:S01]  /*2bfc0*/  LDL.64 R6, [R1+0x758] ;  /* 0x0007580001067983 */ /* 0x0023620000100a00 */
[----:B------:R-:W-:-:S03]  /*2bfd0*/  MOV R8, 0x2bff0 ;  /* 0x0002bff000087802 */ /* 0x000fc60000000f00 */
[----:B-1---5:R-:W-:Y:S05]  /*2bfe0*/  CALL.REL.NOINC `($_ZN7cutlass13device_kernelIN5flash19enable_sm80_to_sm89INS1_16FlashAttnBwdSm80INS1_25CollectiveMainloopBwdSm80ILi2ELi2EN4cute5tupleIJNS5_1CILi128EEES8_NS7_ILi64EEEEEENS_10bfloat16_tEfNS_4arch4Sm80ELb0ELb0ELb1ELb0ELb1ELb0ELb0ELb0ELi2ELi4ELi4ELi4ELb0EEENS1_21CollectiveEpilogueBwdISA_SB_SD_Li256ELb0ELb0ELi2EEENS1_19SingleTileSchedulerILb0ELb0ELb0ELi128EEEEEEEEEvNT_6ParamsE$_ZN4cute3eso3ESOILb1ELb0EJNS_6LayoutINS_5tupleIJNS3_IJNS3_IJNS_1CILi8EEENS4_ILi1EEEEEES6_EEENS3_IJNS3_IJS6_S6_EEENS4_ILi2EEEEEEEEENS3_IJNS3_IJNS3_IJS6_NS4_ILi0EEEEEESD_EEENS3_IJNS3_IJSD_SD_EEENS4_ILi8192EEEEEEEEEEENS_10ViewEngineINS_8smem_ptrIPN7cutlass10bfloat16_tEEEEEEEC2ERKSK_RKSR_) ;  /* 0xfffdce1000007944 */ /* 0x022fea0003c3ffff */
[----:B-1----:R1:W5:Y:S01]  /*2bff0*/  LDL.64 R2, [R1+0x758] ;  /* 0x0007580001027983 */ /* 0x0023620000100a00 */
[----:B------:R-:W-:-:S02]  /*2c000*/  MOV R10, R6 ;  /* 0x00000006000a7202 */ /* 0x000fc40000000f00 */
[----:B------:R-:W-:Y:S02]  /*2c010*/  MOV R8, 0x2c030 ;  /* 0x0002c03000087802 */ /* 0x000fe40000000f00 */
[----:B-1---5:R-:W-:Y:S05]  /*2c020*/  CALL.REL.NOINC `($_ZN7cutlass13device_kernelIN5flash19enable_sm80_to_sm89INS1_16FlashAttnBwdSm80INS1_25CollectiveMainloopBwdSm80ILi2ELi2EN4cute5tupleIJNS5_1CILi128EEES8_NS7_ILi64EEEEEENS_10bfloat16_tEfNS_4arch4Sm80ELb0ELb0ELb1ELb0ELb1ELb0ELb0ELb0ELi2ELi4ELi4ELi4ELb0EEENS1_21CollectiveEpilogueBwdISA_SB_SD_Li256ELb0ELb0ELi2EEENS1_19SingleTileSchedulerILb0ELb0ELb0ELi128EEEEEEEEEvNT_6ParamsE$_ZN4cute3eso3ESOILb1ELb0EJNS_6LayoutINS_5tupleIJNS3_IJNS_1CILi8EEENS4_ILi1EEEEEENS4_ILi2EEEEEENS3_IJNS3_IJS6_NS4_ILi0EEEEEENS4_ILi64EEEEEEEENS_10ViewEngineIPN7cutlass10bfloat16_tEEEEEC2ERKSE_RKSJ_) ;  /* 0xfffdde2000007944 */ /* 0x022fea0003c3ffff */
[----:B------:R2:W5:Y:S01]  /*2c030*/  LDL.64 R16, [R1+0x758] ;  /* 0x0007580001107983 */ /* 0x0005620000100a00 */
[----:B------:R-:W-:Y:S02]  /*2c040*/  MOV R9, R25 ;  /* 0x0000001900097202 */ /* 0x000fe40000000f00 */
[----:B------:R-:W-:Y:S02]  /*2c050*/  MOV R8, 0x2c070 ;  /* 0x0002c07000087802 */ /* 0x000fe40000000f00 */
[----:B-12--5:R-:W-:Y:S05]  /*2c060*/  CALL.REL.NOINC `($_ZN7cutlass13device_kernelIN5flash19enable_sm80_to_sm89INS1_16FlashAttnBwdSm80INS1_25CollectiveMainloopBwdSm80ILi2ELi2EN4cute5tupleIJNS5_1CILi128EEES8_NS7_ILi64EEEEEENS_10bfloat16_tEfNS_4arch4Sm80ELb0ELb0ELb1ELb0ELb1ELb0ELb0ELb0ELi2ELi4ELi4ELi4ELb0EEENS1_21CollectiveEpilogueBwdISA_SB_SD_Li256ELb0ELb0ELi2EEENS1_19SingleTileSchedulerILb0ELb0ELb0ELi128EEEEEEEEEvNT_6ParamsE$_ZN4cute8smem_ptrIPN7cutlass10bfloat16_tEECI1NS_12iter_adaptorIS3_S4_EEES3_) ;  /* 0xfffdee5000007944 */ /* 0x026fea0003c3ffff */
[----:B-1----:R1:W5:Y:S01]  /*2c070*/  LDL.64 R2, [R1+0x758] ;  /* 0x0007580001027983 */ /* 0x0023620000100a00 */
[----:B------:R-:W-:-:S03]  /*2c080*/  MOV R6, 0x2c0a0 ;  /* 0x0002c0a000067802 */ /* 0x000fc60000000f00 */
[----:B-1---5:R-:W-:Y:S05]  /*2c090*/  CALL.REL.NOINC `($_ZN7cutlass13device_kernelIN5flash19enable_sm80_to_sm89INS1_16FlashAttnBwdSm80INS1_25CollectiveMainloopBwdSm80ILi2ELi2EN4cute5tupleIJNS5_1CILi128EEES8_NS7_ILi64EEEEEENS_10bfloat16_tEfNS_4arch4Sm80ELb0ELb0ELb1ELb0ELb1ELb0ELb0ELb0ELi2ELi4ELi4ELi4ELb0EEENS1_21CollectiveEpilogueBwdISA_SB_SD_Li256ELb0ELb0ELi2EEENS1_19SingleTileSchedulerILb0ELb0ELb0ELi128EEEEEEEEEvNT_6ParamsE$_ZN4cute3eso3ESOILb1ELb0EJNS_6LayoutINS_5tupleIJNS3_IJNS_1CILi8EEENS4_ILi1EEEEEENS4_ILi2EEEEEENS3_IJNS3_IJS6_NS4_ILi0EEEEEENS4_ILi8192EEEEEEEENS_10ViewEngineINS_8smem_ptrIPN7cutlass10bfloat16_tEEEEEEEC2ERKSE_RKSL_) ;  /* 0xfffdde4000007944 */ /* 0x022fea0003c3ffff */
        /* <DEDUP_REMOVED lines=127> */
[----:B-1----:R-:W-:Y:S05]  /*2c890*/  CALL.REL.NOINC `($_ZN7cutlass13device_kernelIN5flash19enable_sm80_to_sm89INS1_16FlashAttnBwdSm80INS1_25CollectiveMainloopBwdSm80ILi2ELi2EN4cute5tupleIJNS5_1CILi128EEES8_NS7_ILi64EEEEEENS_10bfloat16_tEfNS_4arch4Sm80ELb0ELb0ELb1ELb0ELb1ELb0ELb0ELb0ELi2ELi4ELi4ELi4ELb0EEENS1_21CollectiveEpilogueBwdISA_SB_SD_Li256ELb0ELb0ELi2EEENS1_19SingleTileSchedulerILb0ELb0ELb0ELi128EEEEEEEEEvNT_6ParamsE$_ZZN4cute5sliceINS_5tupleIJNS_10UnderscoreES2_NS_1CILi0EEEEEENS1_IJNS1_IJNS3_ILi1EEES4_EEEiNS3_ILi1024EEEEEEEEDaRKT_RKT0_ENKUlRKT_RKT0_E_clIS2_iEEDaSI_SL_) ;  /* 0xfffdfe5000007944 */ /* 0x002fea0003c3ffff */
[----:B------:R-:W-:Y:S02]  /*2c8a0*/  MOV R4, 0x2c8c0 ;  /* 0x0002c8c000047802 */ /* 0x000fe40000000f00 */
[----:B-1---5:R-:W-:Y:S05]  /*2c8b0*/  CALL.REL.NOINC `($_ZN7cutlass13device_kernelIN5flash19enable_sm80_to_sm89INS1_16FlashAttnBwdSm80INS1_25CollectiveMainloopBwdSm80ILi2ELi2EN4cute5tupleIJNS5_1CILi128EEES8_NS7_ILi64EEEEEENS_10bfloat16_tEfNS_4arch4Sm80ELb0ELb0ELb1ELb0ELb1ELb0ELb0ELb0ELi2ELi4ELi4ELi4ELb0EEENS1_21CollectiveEpilogueBwdISA_SB_SD_Li256ELb0ELb0ELi2EEENS1_19SingleTileSchedulerILb0ELb0ELb0ELi128EEEEEEEEEvNT_6ParamsE$_ZZN4cute12filter_tupleINS_5tupleIJNS_10UnderscoreES2_NS_1CILi0EEEEEENS1_IJNS1_IJNS3_ILi1EEES4_EEEiNS3_ILi1024EEEEEEZNS_5sliceIS5_S9_EEDaRKT_RKT0_EUlRKT_RKT0_E_EEDaSD_SG_OT1_ENKUlDpSJ_E_clIJNS1_IJS7_EEENS1_IJiEEENS1_IJEEEEEEDaSQ_) ;  /* 0xfffdea5000007944 */ /* 0x022fea0003c3ffff */
[----:B------:R-:W-:Y:S02]  /*2c8c0*/  MOV R76, R25 ;  /* 0x00000019004c7202 */ /* 0x000fe40000000f00 */
[----:B------:R-:W-:-:S02]  /*2c8d0*/  MOV R6, 0x2c8f0 ;  /* 0x0002c8f000067802 */ /* 0x000fc40000000f00 */
[----:B-1---5:R-:W-:Y:S05]  /*2c8e0*/  CALL.REL.NOINC `($_ZN7cutlass13device_kernelIN5flash19enable_sm80_to_sm89INS1_16FlashAttnBwdSm80INS1_25CollectiveMainloopBwdSm80ILi2ELi2EN4cute5tupleIJNS5_1CILi128EEES8_NS7_ILi64EEEEEENS_10bfloat16_tEfNS_4arch4Sm80ELb0ELb0ELb1ELb0ELb1ELb0ELb0ELb0ELi2ELi4ELi4ELi4ELb0EEENS1_21CollectiveEpilogueBwdISA_SB_SD_Li256ELb0ELb0ELi2EEENS1_19SingleTileSchedulerILb0ELb0ELb0ELi128EEEEEEEEEvNT_6ParamsE$_ZN4cute5tupleIJNS0_IJNS0_IJNS_1CILi8EEENS1_ILi1EEEEEENS1_ILi2EEEEEENS0_IJNS0_IJS3_NS1_ILi0EEEEEEiEEEEEC2ERKS6_RKS9_) ;  /* 0xfffdddf000007944 */ /* 0x022fea0003c3ffff */
[----:B-1----:R1:W5:Y:S01]  /*2c8f0*/  LDL R3, [R1+0x758] ;  /* 0x0007580001037983 */ /* 0x0023620000100800 */
[----:B------:R-:W-:-:S02]  /*2c900*/  MOV R76, R25 ;  /* 0x00000019004c7202 */ /* 0x000fc40000000f00 */
[----:B------:R-:W-:Y:S02]  /*2c910*/  MOV R6, 0x2c930 ;  /* 0x0002c93000067802 */ /* 0x000fe40000000f00 */
[----:B-1---5:R-:W-:Y:S05]  /*2c920*/  CALL.REL.NOINC `($_ZN7cutlass13device_kernelIN5flash19enable_sm80_to_sm89INS1_16FlashAttnBwdSm80INS1_25CollectiveMainloopBwdSm80ILi2ELi2EN4cute5tupleIJNS5_1CILi128EEES8_NS7_ILi64EEEEEENS_10bfloat16_tEfNS_4arch4Sm80ELb0ELb0ELb1ELb0ELb1ELb0ELb0ELb0ELi2ELi4ELi4ELi4ELb0EEENS1_21CollectiveEpilogueBwdISA_SB_SD_Li256ELb0ELb0ELi2EEENS1_19SingleTileSchedulerILb0ELb0ELb0ELi128EEEEEEEEEvNT_6ParamsE$_ZN4cute3eso3ESOILb0ELb1EJNS_6LayoutINS_5tupleIJNS3_IJNS_1CILi8EEENS4_ILi1EEEEEENS4_ILi2EEEEEENS3_IJNS3_IJS6_NS4_ILi0EEEEEEiEEEEESA_EEC2ERKSD_RKSA_) ;  /* 0xfffda62000007944 */ /* 0x022fea0003c3ffff */
[----:B------:R2:W5:Y:S01]  /*2c930*/  LDL R4, [R1+0x758] ;  /* 0x0007580001047983 */ /* 0x0005620000100800 */
[----:B------:R-:W-:Y:S01]  /*2c940*/  IMAD.MOV.U32 R9, RZ, RZ, R25 ;  /* 0x000000ffff097224 */ /* 0x000fe200078e0019 */
[----:B-1----:R-:W-:Y:S01]  /*2c950*/  MOV R2, R64 ;  /* 0x0000004000027202 */ /* 0x002fe20000000f00 */
[----:B------:R-:W-:Y:S01]  /*2c960*/  IMAD.MOV.U32 R3, RZ, RZ, R65 ;  /* 0x000000ffff037224 */ /* 0x000fe200078e0041 */
[----:B------:R-:W-:Y:S02]  /*2c970*/  MOV R8, 0x2c990 ;  /* 0x0002c99000087802 */ /* 0x000fe40000000f00 */
[----:B--2--5:R-:W-:Y:S05]  /*2c980*/  CALL.REL.NOINC `($_ZN7cutlass13device_kernelIN5flash19enable_sm80_to_sm89INS1_16FlashAttnBwdSm80INS1_25CollectiveMainloopBwdSm80ILi2ELi2EN4cute5tupleIJNS5_1CILi128EEES8_NS7_ILi64EEEEEENS_10bfloat16_tEfNS_4arch4Sm80ELb0ELb0ELb1ELb0ELb1ELb0ELb0ELb0ELi2ELi4ELi4ELi4ELb0EEENS1_21CollectiveEpilogueBwdISA_SB_SD_Li256ELb0ELb0ELi2EEENS1_19SingleTileSchedulerILb0ELb0ELb0ELi128EEEEEEEEEvNT_6ParamsE$_ZN4cute8smem_ptrIPN7cutlass10bfloat16_tEECI1NS_12iter_adaptorIS3_S4_EEES3_) ;  /* 0xfffde53000007944 */ /* 0x024fea0003c3ffff */
[----:B------:R-:W2:Y:S01]  /*2c990*/  LDL.64 R8, [R1+0x758] ;  /* 0x0007580001087983 */ /* 0x000ea20000100a00 */
[----:B-1----:R-:W-:Y:S01]  /*2c9a0*/  IMAD.MOV.U32 R6, RZ, RZ, R4 ;  /* 0x000000ffff067224 */ /* 0x002fe200078e0004 */
[----:B------:R-:W-:Y:S01]  /*2c9b0*/  MOV R76, R25 ;  /* 0x00000019004c7202 */ /* 0x000fe20000000f00 */
[----:B------:R-:W-:Y:S01]  /*2c9c0*/  IMAD.MOV.U32 R2, RZ, RZ, R24 ;  /* 0x000000ffff027224 */ /* 0x000fe200078e0018 */
[----:B------:R-:W-:Y:S01]  /*2c9d0*/  MOV R4, 0x2ca00 ;  /* 0x0002ca0000047802 */ /* 0x000fe20000000f00 */
[----:B--2---:R1:W-:Y:S04]  /*2c9e0*/  STL.64 [R1+0x770], R8 ;  /* 0x0007700801007387 */ /* 0x0043e80000100a00 */
[----:B-1----:R-:W-:Y:S05]  /*2c9f0*/  CALL.REL.NOINC `($_ZN7cutlass13device_kernelIN5flash19enable_sm80_to_sm89INS1_16FlashAttnBwdSm80INS1_25CollectiveMainloopBwdSm80ILi2ELi2EN4cute5tupleIJNS5_1CILi128EEES8_NS7_ILi64EEEEEENS_10bfloat16_tEfNS_4arch4Sm80ELb0ELb0ELb1ELb0ELb1ELb0ELb0ELb0ELi2ELi4ELi4ELi4ELb0EEENS1_21CollectiveEpilogueBwdISA_SB_SD_Li256ELb0ELb0ELi2EEENS1_19SingleTileSchedulerILb0ELb0ELb0ELi128EEEEEEEEEvNT_6ParamsE$_ZN4cute3eso3ESOILb0ELb0EJNS_6LayoutINS_5tupleIJNS3_IJNS_1CILi8EEENS4_ILi1EEEEEENS4_ILi2EEEEEENS3_IJNS3_IJS6_NS4_ILi0EEEEEEiEEEEENS_10ViewEngineINS_8smem_ptrIPN7cutlass10bfloat16_tEEEEEEEC2ERKSD_RKSK_) ;  /* 0xfffd990000007944 */ /* 0x002fea0003c3ffff */
[----:B-1----:R1:W5:Y:S04]  /*2ca00*/  LDL R8, [R1+0x758] ;  /* 0x0007580001087983 */ /* 0x0023680000100800 */
[----:B------:R1:W5:Y:S01]  /*2ca10*/  LDL.64 R14, [R1+0x760] ;  /* 0x00076000010e7983 */ /* 0x0003620000100a00 */
[----:B------:R-:W-:Y:S01]  /*2ca20*/  IMAD.MOV.U32 R76, RZ, RZ, R25 ;  /* 0x000000ffff4c7224 */ /* 0x000fe200078e0019 */
[----:B------:R-:W-:Y:S01]  /*2ca30*/  MOV R10, R58 ;  /* 0x0000003a000a7202 */ /* 0x000fe20000000f00 */
[----:B------:R-:W-:Y:S01]  /*2ca40*/  IMAD.MOV.U32 R11, RZ, RZ, R59 ;  /* 0x000000ffff0b7224 */ /* 0x000fe200078e003b */
[----:B------:R-:W-:-:S02]  /*2ca50*/  MOV R6, 0x2ca70 ;  /* 0x0002ca7000067802 */ /* 0x000fc40000000f00 */
[----:B-1---5:R-:W-:Y:S05]  /*2ca60*/  CALL.REL.NOINC `($_ZN7cutlass13device_kernelIN5flash19enable_sm80_to_sm89INS1_16FlashAttnBwdSm80INS1_25CollectiveMainloopBwdSm80ILi2ELi2EN4cute5tupleIJNS5_1CILi128EEES8_NS7_ILi64EEEEEENS_10bfloat16_tEfNS_4arch4Sm80ELb0ELb0ELb1ELb0ELb1ELb0ELb0ELb0ELi2ELi4ELi4ELi4ELb0EEENS1_21CollectiveEpilogueBwdISA_SB_SD_Li256ELb0ELb0ELi2EEENS1_19SingleTileSchedulerILb0ELb0ELb0ELi128EEEEEEEEEvNT_6ParamsE$_ZN4cute3eso3ESOILb1ELb0EJNS_6LayoutINS_5tupleIJNS3_IJNS3_IJNS_1CILi4EEENS4_ILi2EEEEEENS4_ILi1EEEEEES6_EEENS3_IJNS3_IJNS3_IJS8_NS4_ILi32EEEEEENS4_ILi0EEEEEENS4_ILi64EEEEEEEENS_10ViewEngineIPN7cutlass10bfloat16_tEEEEEC2ERKSH_RKSM_) ;  /* 0xfffdc1c000007944 */ /* 0x022fea0003c3ffff */
[----:B------:R2:W5:Y:S01]  /*2ca70*/  LDL.64 R4, [R1+0x758] ;  /* 0x0007580001047983 */ /* 0x0005620000100a00 */
[----:B------:R-:W-:-:S02]  /*2ca80*/  MOV R3, R8 ;  /* 0x0000000800037202 */ /* 0x000fc40000000f00 */
[----:B------:R-:W-:Y:S02]  /*2ca90*/  MOV R6, 0x2cab0 ;  /* 0x0002cab000067802 */ /* 0x000fe40000000f00 */
[----:B-12--5:R-:W-:Y:S05]  /*2caa0*/  CALL.REL.NOINC `($_ZN7cutlass13device_kernelIN5flash19enable_sm80_to_sm89INS1_16FlashAttnBwdSm80INS1_25CollectiveMainloopBwdSm80ILi2ELi2EN4cute5tupleIJNS5_1CILi128EEES8_NS7_ILi64EEEEEENS_10bfloat16_tEfNS_4arch4Sm80ELb0ELb0ELb1ELb0ELb1ELb0ELb0ELb0ELi2ELi4ELi4ELi4ELb0EEENS1_21CollectiveEpilogueBwdISA_SB_SD_Li256ELb0ELb0ELi2EEENS1_19SingleTileSchedulerILb0ELb0ELb0ELi128EEEEEEEEEvNT_6ParamsE$_ZZN4cute4takeILi1ELi2ENS_5tupleIJNS1_IJNS_1CILi1EEENS2_ILi0EEEEEEiEEEEEDaRKT1_ENKUlDpRKT_E_clIJiEEEDaSD_) ;  /* 0xfffdf9a000007944 */ /* 0x026fea0003c3ffff */
[----:B------:R-:W-:Y:S02]  /*2cab0*/  MOV R76, R25 ;  /* 0x00000019004c7202 */ /* 0x000fe40000000f00 */
[----:B------:R-:W-:Y:S02]  /*2cac0*/  MOV R6, 0x2cae0 ;  /* 0x0002cae000067802 */ /* 0x000fe40000000f00 */
[----:B-1---5:R-:W-:Y:S05]  /*2cad0*/  CALL.REL.NOINC `($_ZN7cutlass13device_kernelIN5flash19enable_sm80_to_sm89INS1_16FlashAttnBwdSm80INS1_25CollectiveMainloopBwdSm80ILi2ELi2EN4cute5tupleIJNS5_1CILi128EEES8_NS7_ILi64EEEEEENS_10bfloat16_tEfNS_4arch4Sm80ELb0ELb0ELb1ELb0ELb1ELb0ELb0ELb0ELi2ELi4ELi4ELi4ELb0EEENS1_21CollectiveEpilogueBwdISA_SB_SD_Li256ELb0ELb0ELi2EEENS1_19SingleTileSchedulerILb0ELb0ELb0ELi128EEEEEEEEEvNT_6ParamsE$_ZN4cute3eso3ESOILb1ELb0EJNS_5tupleIJNS_1CILi1EEENS3_ILi0EEEEEENS2_IJiEEEEEC2ERKS6_RKS7_) ;  /* 0xfffdba5000007944 */ /* 0x022fea0003c3ffff */
[----:B-1----:R1:W5:Y:S01]  /*2cae0*/  LDL R3, [R1+0x758] ;  /* 0x0007580001037983 */ /* 0x0023620000100800 */
[----:B------:R-:W-:Y:S02]  /*2caf0*/  MOV R76, R25 ;  /* 0x00000019004c7202 */ /* 0x000fe40000000f00 */
[----:B------:R-:W-:Y:S02]  /*2cb00*/  MOV R6, 0x2cb20 ;  /* 0x0002cb2000067802 */ /* 0x000fe40000000f00 */
[----:B-1---5:R-:W-:Y:S05]  /*2cb10*/  CALL.REL.NOINC `($_ZN7cutlass13device_kernelIN5flash19enable_sm80_to_sm89INS1_16FlashAttnBwdSm80INS1_25CollectiveMainloopBwdSm80ILi2ELi2EN4cute5tupleIJNS5_1CILi128EEES8_NS7_ILi64EEEEEENS_10bfloat16_tEfNS_4arch4Sm80ELb0ELb0ELb1ELb0ELb1ELb0ELb0ELb0ELi2ELi4ELi4ELi4ELb0EEENS1_21CollectiveEpilogueBwdISA_SB_SD_Li256ELb0ELb0ELi2EEENS1_19SingleTileSchedulerILb0ELb0ELb0ELi128EEEEEEEEEvNT_6ParamsE$_ZN4cute5tupleIJNS0_IJNS0_IJNS_1CILi8EEENS1_ILi1EEEEEENS0_IJNS1_ILi2EEEEEEEEENS0_IJNS0_IJS3_NS1_ILi0EEEEEENS0_IJiEEEEEEEEC2ERKS7_RKSB_) ;  /* 0xfffddb8000007944 */ /* 0x022fea0003c3ffff */
[----:B------:R2:W5:Y:S01]  /*2cb20*/  LDL R8, [R1+0x758] ;  /* 0x0007580001087983 */ /* 0x0005620000100800 */
[----:B------:R-:W-:Y:S01]  /*2cb30*/  IMAD.MOV.U32 R76, RZ, RZ, R25 ;  /* 0x000000ffff4c7224 */ /* 0x000fe200078e0019 */
[----:B-1----:R-:W-:Y:S02]  /*2cb40*/  MOV R2, R24 ;  /* 0x0000001800027202 */ /* 0x002fe40000000f00 */
[----:B------:R2:W-:Y:S01]  /*2cb50*/  STL.64 [R1+0x770], R14 ;  /* 0x0007700e01007387 */ /* 0x0005e20000100a00 */
[----:B------:R-:W-:-:S03]  /*2cb60*/  MOV R6, 0x2cb80 ;  /* 0x0002cb8000067802 */ /* 0x000fc60000000f00 */
[----:B--2--5:R-:W-:Y:S05]  /*2cb70*/  CALL.REL.NOINC `($_ZN7cutlass13device_kernelIN5flash19enable_sm80_to_sm89INS1_16FlashAttnBwdSm80INS1_25CollectiveMainloopBwdSm80ILi2ELi2EN4cute5tupleIJNS5_1CILi128EEES8_NS7_ILi64EEEEEENS_10bfloat16_tEfNS_4arch4Sm80ELb0ELb0ELb1ELb0ELb1ELb0ELb0ELb0ELi2ELi4ELi4ELi4ELb0EEENS1_21CollectiveEpilogueBwdISA_SB_SD_Li256ELb0ELb0ELi2EEENS1_19SingleTileSchedulerILb0ELb0ELb0ELi128EEEEEEEEEvNT_6ParamsE$_ZN4cute3eso3ESOILb0ELb0EJNS_6LayoutINS_5tupleIJNS3_IJNS_1CILi8EEENS4_ILi1EEEEEENS3_IJNS4_ILi2EEEEEEEEENS3_IJNS3_IJS6_NS4_ILi0EEEEEENS3_IJiEEEEEEEENS_10ViewEngineINS_8smem_ptrIPN7cutlass10bfloat16_tEEEEEEEC2ERKSF_RKSM_) ;  /* 0xfffd971000007944 */ /* 0x024fea0003c3ffff */
[----:B-1----:R1:W5:Y:S04]  /*2cb80*/  LDL R8, [R1+0x758] ;  /* 0x0007580001087983 */ /* 0x0023680000100800 */
[----:B------:R1:W5:Y:S01]  /*2cb90*/  LDL.64 R16, [R1+0x760] ;  /* 0x0007600001107983 */ /* 0x0003620000100a00 */
[----:B------:R-:W-:-:S02]  /*2cba0*/  MOV R76, R25 ;  /* 0x00000019004c7202 */ /* 0x000fc40000000f00 */
[----:B------:R-:W-:Y:S02]  /*2cbb0*/  MOV R6, 0x2cbd0 ;  /* 0x0002cbd000067802 */ /* 0x000fe40000000f00 */
[----:B-1---5:R-:W-:Y:S05]  /*2cbc0*/  CALL.REL.NOINC `($_ZN7cutlass13device_kernelIN5flash19enable_sm80_to_sm89INS1_16FlashAttnBwdSm80INS1_25CollectiveMainloopBwdSm80ILi2ELi2EN4cute5tupleIJNS5_1CILi128EEES8_NS7_ILi64EEEEEENS_10bfloat16_tEfNS_4arch4Sm80ELb0ELb0ELb1ELb0ELb1ELb0ELb0ELb0ELi2ELi4ELi4ELi4ELb0EEENS1_21CollectiveEpilogueBwdISA_SB_SD_Li256ELb0ELb0ELi2EEENS1_19SingleTileSchedulerILb0ELb0ELb0ELi128EEEEEEEEEvNT_6ParamsE$_ZN4cute3eso3ESOILb1ELb0EJNS_6LayoutINS_5tupleIJNS3_IJNS3_IJNS_1CILi4EEENS4_ILi2EEEEEENS4_ILi1EEEEEENS3_IJS6_EEEEEENS3_IJNS3_IJNS3_IJS8_NS4_ILi32EEEEEENS4_ILi0EEEEEENS3_IJNS4_ILi64EEEEEEEEEEENS_10ViewEngineIPN7cutlass10bfloat16_tEEEEEC2ERKSJ_RKSO_) ;  /* 0xfffdc02000007944 */ /* 0x022fea0003c3ffff */
[----:B-1----:R1:W5:Y:S01]  /*2cbd0*/  LDL.64 R2, [R1+0x758] ;  /* 0x0007580001027983 */ /* 0x0023620000100a00 */
[----:B------:R-:W-:Y:S02]  /*2cbe0*/  MOV R76, R25 ;  /* 0x00000019004c7202 */ /* 0x000fe40000000f00 */
[----:B------:R-:W-:Y:S02]  /*2cbf0*/  MOV R6, 0x2cc10 ;  /* 0x0002cc1000067802 */ /* 0x000fe40000000f00 */
[----:B-1---5:R-:W-:Y:S05]  /*2cc00*/  CALL.REL.NOINC `($_ZN7cutlass13device_kernelIN5flash19enable_sm80_to_sm89INS1_16FlashAttnBwdSm80INS1_25CollectiveMainloopBwdSm80ILi2ELi2EN4cute5tupleIJNS5_1CILi128EEES8_NS7_ILi64EEEEEENS_10bfloat16_tEfNS_4arch4Sm80ELb0ELb0ELb1ELb0ELb1ELb0ELb0ELb0ELi2ELi4ELi4ELi4ELb0EEENS1_21CollectiveEpilogueBwdISA_SB_SD_Li256ELb0ELb0ELi2EEENS1_19SingleTileSchedulerILb0ELb0ELb0ELi128EEEEEEEEEvNT_6ParamsE$_ZN4cute3eso3ESOILb1ELb0EJNS_6LayoutINS_5tupleIJNS3_IJNS3_IJNS3_IJNS_1CILi4EEENS4_ILi2EEEEEENS4_ILi1EEEEEES8_EEENS3_IJNS3_IJNS3_IJS8_S8_EEES8_EEES6_EEEEEENS3_IJNS3_IJNS3_IJNS3_IJS8_NS4_ILi32EEEEEENS4_ILi0EEEEEESH_EEENS3_IJNS3_IJNS3_IJSH_SH_EEESH_EEENS4_ILi64EEEEEEEEEEENS_10ViewEngineIPN7cutlass10bfloat16_tEEEEEC2ERKSP_RKSU_) ;  /* 0xfffdbed000007944 */ /* 0x022fea0003c3ffff */
[----:B------:R2:W5:Y:S01]  /*2cc10*/  LDL.64 R10, [R1+0x758] ;  /* 0x00075800010a7983 */ /* 0x0005620000100a00 */
[----:B-1----:R-:W-:Y:S01]  /*2cc20*/  IMAD.MOV.U32 R3, RZ, RZ, R8 ;  /* 0x000000ffff037224 */ /* 0x002fe200078e0008 */
[----:B------:R-:W-:Y:S02]  /*2cc30*/  MOV R76, R25 ;  /* 0x00000019004c7202 */ /* 0x000fe40000000f00 */
[----:B------:R-:W-:Y:S02]  /*2cc40*/  MOV R4, 0x2cc60 ;  /* 0x0002cc6000047802 */ /* 0x000fe40000000f00 */
[----:B--2--5:R-:W-:Y:S05]  /*2cc50*/  CALL.REL.NOINC `($_ZN7cutlass13device_kernelIN5flash19enable_sm80_to_sm89INS1_16FlashAttnBwdSm80INS1_25CollectiveMainloopBwdSm80ILi2ELi2EN4cute5tupleIJNS5_1CILi128EEES8_NS7_ILi64EEEEEENS_10bfloat16_tEfNS_4arch4Sm80ELb0ELb0ELb1ELb0ELb1ELb0ELb0ELb0ELi2ELi4ELi4ELi4ELb0EEENS1_21CollectiveEpilogueBwdISA_SB_SD_Li256ELb0ELb0ELi2EEENS1_19SingleTileSchedulerILb0ELb0ELb0ELi128EEEEEEEEEvNT_6ParamsE$_ZN4cute5tupleIJNS0_IJNS_1CILi2EEEEEENS0_IJiEEEEEC2ERKS3_RKS4_) ;  /* 0xfffddcc000007944 */ /* 0x024fea0003c3ffff */
[----:B-1----:R-:W2:Y:S01]  /*2cc60*/  LDL R3, [R1+0x758] ;  /* 0x0007580001037983 */ /* 0x002ea20000100800 */
[----:B------:R-:W-:Y:S02]  /*2cc70*/  MOV R2, R68 ;  /* 0x0000004400027202 */ /* 0x000fe40000000f00 */
[----:B------:R-:W-:Y:S01]  /*2cc80*/  MOV R14, 0x2ccb0 ;  /* 0x0002ccb0000e7802 */ /* 0x000fe20000000f00 */
[----:B--2---:R1:W-:Y:S04]  /*2cc90*/  STL [R12], R3 ;  /* 0x000000030c007387 */ /* 0x0043e80000100800 */
[----:B-1----:R-:W-:Y:S05]  /*2cca0*/  CALL.REL.NOINC `($_ZN7cutlass13device_kernelIN5flash19enable_sm80_to_sm89INS1_16FlashAttnBwdSm80INS1_25CollectiveMainloopBwdSm80ILi2ELi2EN4cute5tupleIJNS5_1CILi128EEES8_NS7_ILi64EEEEEENS_10bfloat16_tEfNS_4arch4Sm80ELb0ELb0ELb1ELb0ELb1ELb0ELb0ELb0ELi2ELi4ELi4ELi4ELb0EEENS1_21CollectiveEpilogueBwdISA_SB_SD_Li256ELb0ELb0ELi2EEENS1_19SingleTileSchedulerILb0ELb0ELb0ELi128EEEEEEEEEvNT_6ParamsE$_ZZN4cute14logical_divideINS_5tupleIJNS1_IJNS_1CILi8EEENS2_ILi1EEEEEENS1_IJNS2_ILi2EEEEEEEEENS1_IJNS1_IJS4_NS2_ILi0EEEEEENS1_IJiEEEEEENS1_IJS5_NS_6LayoutIS4_S9_EEEEEEEDaRKNSD_IT_T0_EERKT1_ENKUlRKT_RKT0_E_clINSD_IS7_SB_EESE_EEDaSQ_ST_) ;  /* 0xfffdf2c000007944 */ /* 0x002fea0003c3ffff */
[----:B------:R-:W-:Y:S02]  /*2ccb0*/  MOV R76, R25 ;  /* 0x00000019004c7202 */ /* 0x000fe40000000f00 */
[----:B------:R-:W-:-:S02]  /*2ccc0*/  MOV R4, 0x2cce0 ;  /* 0x0002cce000047802 */ /* 0x000fc40000000f00 */
[----:B-1---5:R-:W-:Y:S05]  /*2ccd0*/  CALL.REL.NOINC `($_ZN7cutlass13device_kernelIN5flash19enable_sm80_to_sm89INS1_16FlashAttnBwdSm80INS1_25CollectiveMainloopBwdSm80ILi2ELi2EN4cute5tupleIJNS5_1CILi128EEES8_NS7_ILi64EEEEEENS_10bfloat16_tEfNS_4arch4Sm80ELb0ELb0ELb1ELb0ELb1ELb0ELb0ELb0ELi2ELi4ELi4ELi4ELb0EEENS1_21CollectiveEpilogueBwdISA_SB_SD_Li256ELb0ELb0ELi2EEENS1_19SingleTileSchedulerILb0ELb0ELb0ELi128EEEEEEEEEvNT_6ParamsE$_ZN4cute3eso3ESOILb1ELb0EJNS_5tupleIJNS2_IJNS_1CILi1EEENS3_ILi0EEEEEENS2_IJS5_S5_EEEEEENS2_IJS5_iEEEEEC2ERKS8_RKS9_) ;  /* 0xfffdb38000007944 */ /* 0x022fea0003c3ffff */
[----:B-1----:R1:W5:Y:S01]  /*2cce0*/  LDL R3, [R1+0x758] ;  /* 0x0007580001037983 */ /* 0x0023620000100800 */
[----:B------:R-:W-:-:S02]  /*2ccf0*/  MOV R76, R25 ;  /* 0x00000019004c7202 */ /* 0x000fc40000000f00 */
[----:B------:R-:W-:Y:S02]  /*2cd00*/  MOV R4, 0x2cd20 ;  /* 0x0002cd2000047802 */ /* 0x000fe40000000f00 */
[----:B-1---5:R-:W-:Y:S05]  /*2cd10*/  CALL.REL.NOINC `($_ZN7cutlass13device_kernelIN5flash19enable_sm80_to_sm89INS1_16FlashAttnBwdSm80INS1_25CollectiveMainloopBwdSm80ILi2ELi2EN4cute5tupleIJNS5_1CILi128EEES8_NS7_ILi64EEEEEENS_10bfloat16_tEfNS_4arch4Sm80ELb0ELb0ELb1ELb0ELb1ELb0ELb0ELb0ELi2ELi4ELi4ELi4ELb0EEENS1_21CollectiveEpilogueBwdISA_SB_SD_Li256ELb0ELb0ELi2EEENS1_19SingleTileSchedulerILb0ELb0ELb0ELi128EEEEEEEEEvNT_6ParamsE$_ZN4cute5tupleIJNS0_IJNS0_IJNS0_IJNS_1CILi8EEENS1_ILi1EEEEEENS0_IJS3_S3_EEEEEENS0_IJS3_NS1_ILi2EEEEEEEEENS0_IJNS0_IJNS0_IJS3_NS1_ILi0EEEEEENS0_IJSA_SA_EEEEEENS0_IJSA_iEEEEEEEEC2ERKS9_RKSF_) ;  /* 0xfffdd75000007944 */ /* 0x022fea0003c3ffff */
[----:B-1----:R1:W5:Y:S01]  /*2cd20*/  LDL R3, [R1+0x758] ;  /* 0x0007580001037983 */ /* 0x0023620000100800 */
[----:B------:R-:W-:Y:S02]  /*2cd30*/  MOV R76, R25 ;  /* 0x00000019004c7202 */ /* 0x000fe40000000f00 */
[----:B------:R-:W-:Y:S02]  /*2cd40*/  MOV R4, 0x2cd60 ;  /* 0x0002cd6000047802 */ /* 0x000fe40000000f00 */
[----:B-1---5:R-:W-:Y:S05]  /*2cd50*/  CALL.REL.NOINC `($_ZN7cutlass13device_kernelIN5flash19enable_sm80_to_sm89INS1_16FlashAttnBwdSm80INS1_25CollectiveMainloopBwdSm80ILi2ELi2EN4cute5tupleIJNS5_1CILi128EEES8_NS7_ILi64EEEEEENS_10bfloat16_tEfNS_4arch4Sm80ELb0ELb0ELb1ELb0ELb1ELb0ELb0ELb0ELi2ELi4ELi4ELi4ELb0EEENS1_21CollectiveEpilogueBwdISA_SB_SD_Li256ELb0ELb0ELi2EEENS1_19SingleTileSchedulerILb0ELb0ELb0ELi128EEEEEEEEEvNT_6ParamsE$_ZN4cute3eso3ESOILb1ELb0EJNS_5tupleIJNS2_IJNS_1CILi1EEENS3_ILi0EEEEEENS2_IJS5_S5_EEEEEENS2_IJS5_iEEEEEC2ERKS8_RKS9_) ;  /* 0xfffdb30000007944 */ /* 0x022fea0003c3ffff */
[----:B-1----:R1:W5:Y:S01]  /*2cd60*/  LDL R3, [R1+0x758] ;  /* 0x0007580001037983 */ /* 0x0023620000100800 */
[----:B------:R-:W-:Y:S02]  /*2cd70*/  MOV R76, R25 ;  /* 0x00000019004c7202 */ /* 0x000fe40000000f00 */
[----:B------:R-:W-:Y:S02]  /*2cd80*/  MOV R4, 0x2cda0 ;  /* 0x0002cda000047802 */ /* 0x000fe40000000f00 */
[----:B-1---5:R-:W-:Y:S05]  /*2cd90*/  CALL.REL.NOINC `($_ZN7cutlass13device_kernelIN5flash19enable_sm80_to_sm89INS1_16FlashAttnBwdSm80INS1_25CollectiveMainloopBwdSm80ILi2ELi2EN4cute5tupleIJNS5_1CILi128EEES8_NS7_ILi64EEEEEENS_10bfloat16_tEfNS_4arch4Sm80ELb0ELb0ELb1ELb0ELb1ELb0ELb0ELb0ELi2ELi4ELi4ELi4ELb0EEENS1_21CollectiveEpilogueBwdISA_SB_SD_Li256ELb0ELb0ELi2EEENS1_19SingleTileSchedulerILb0ELb0ELb0ELi128EEEEEEEEEvNT_6ParamsE$_ZN4cute3eso3ESOILb1ELb0EJNS_5tupleIJNS_1CILi0EEES4_EEEiEEC2ERKS5_RKi) ;  /* 0xfffdb6b000007944 */ /* 0x022fea0003c3ffff */
[----:B-1----:R1:W5:Y:S01]  /*2cda0*/  LDL R3, [R1+0x758] ;  /* 0x0007580001037983 */ /* 0x0023620000100800 */
[----:B------:R-:W-:Y:S02]  /*2cdb0*/  MOV R76, R25 ;  /* 0x00000019004c7202 */ /* 0x000fe40000000f00 */
[----:B------:R-:W-:Y:S02]  /*2cdc0*/  MOV R4, 0x2cde0 ;  /* 0x0002cde000047802 */ /* 0x000fe40000000f00 */
[----:B-1---5:R-:W-:Y:S05]  /*2cdd0*/  CALL.REL.NOINC `($_ZN7cutlass13device_kernelIN5flash19enable_sm80_to_sm89INS1_16FlashAttnBwdSm80INS1_25CollectiveMainloopBwdSm80ILi2ELi2EN4cute5tupleIJNS5_1CILi128EEES8_NS7_ILi64EEEEEENS_10bfloat16_tEfNS_4arch4Sm80ELb0ELb0ELb1ELb0ELb1ELb0ELb0ELb0ELi2ELi4ELi4ELi4ELb0EEENS1_21CollectiveEpilogueBwdISA_SB_SD_Li256ELb0ELb0ELi2EEENS1_19SingleTileSchedulerILb0ELb0ELb0ELi128EEEEEEEEEvNT_6ParamsE$_ZN4cute3eso3ESOILb1ELb0EJNS_5tupleIJNS2_IJNS_1CILi1EEENS3_ILi0EEEEEES5_EEENS2_IJNS2_IJS5_S5_EEEiEEEEEC2ERKS7_RKS9_) ;  /* 0xfffdb2c000007944 */ /* 0x022fea0003c3ffff */
[----:B-1----:R1:W5:Y:S01]  /*2cde0*/  LDL R3, [R1+0x758] ;  /* 0x0007580001037983 */ /* 0x0023620000100800 */
[----:B------:R-:W-:-:S02]  /*2cdf0*/  MOV R76, R25 ;  /* 0x00000019004c7202 */ /* 0x000fc40000000f00 */
[----:B------:R-:W-:Y:S02]  /*2ce00*/  MOV R4, 0x2ce20 ;  /* 0x0002ce2000047802 */ /* 0x000fe40000000f00 */
[----:B-1---5:R-:W-:Y:S05]  /*2ce10*/  CALL.REL.NOINC `($_ZN7cutlass13device_kernelIN5flash19enable_sm80_to_sm89INS1_16FlashAttnBwdSm80INS1_25CollectiveMainloopBwdSm80ILi2ELi2EN4cute5tupleIJNS5_1CILi128EEES8_NS7_ILi64EEEEEENS_10bfloat16_tEfNS_4arch4Sm80ELb0ELb0ELb1ELb0ELb1ELb0ELb0ELb0ELi2ELi4ELi4ELi4ELb0EEENS1_21CollectiveEpilogueBwdISA_SB_SD_Li256ELb0ELb0ELi2EEENS1_19SingleTileSchedulerILb0ELb0ELb0ELi128EEEEEEEEEvNT_6ParamsE$_ZN4cute5tupleIJNS0_IJNS0_IJNS0_IJNS_1CILi8EEENS1_ILi1EEEEEES3_EEENS0_IJNS0_IJS3_S3_EEENS1_ILi2EEEEEEEEENS0_IJNS0_IJNS0_IJS3_NS1_ILi0EEEEEESA_EEENS0_IJNS0_IJSA_SA_EEEiEEEEEEEEC2ERKS9_RKSF_) ;  /* 0xfffdd69000007944 */ /* 0x022fea0003c3ffff */
[----:B------:R2:W5:Y:S01]  /*2ce20*/  LDL R6, [R1+0x758] ;  /* 0x0007580001067983 */ /* 0x0005620000100800 */
[----:B------:R-:W-:Y:S01]  /*2ce30*/  IMAD.MOV.U32 R76, RZ, RZ, R25 ;  /* 0x000000ffff4c7224 */ /* 0x000fe200078e0019 */
[----:B------:R-:W-:Y:S02]  /*2ce40*/  MOV R68, R24 ;  /* 0x0000001800447202 */ /* 0x000fe40000000f00 */
[----:B------:R2:W-:Y:S01]  /*2ce50*/  STL.64 [R1+0x770], R16 ;  /* 0x0007701001007387 */ /* 0x0005e20000100a00 */
[----:B------:R-:W-:-:S03]  /*2ce60*/  MOV R4, 0x2ce80 ;  /* 0x0002ce8000047802 */ /* 0x000fc60000000f00 */
[----:B-12--5:R-:W-:Y:S05]  /*2ce70*/  CALL.REL.NOINC `($_ZN7cutlass13device_kernelIN5flash19enable_sm80_to_sm89INS1_16FlashAttnBwdSm80INS1_25CollectiveMainloopBwdSm80ILi2ELi2EN4cute5tupleIJNS5_1CILi128EEES8_NS7_ILi64EEEEEENS_10bfloat16_tEfNS_4arch4Sm80ELb0ELb0ELb1ELb0ELb1ELb0ELb0ELb0ELi2ELi4ELi4ELi4ELb0EEENS1_21CollectiveEpilogueBwdISA_SB_SD_Li256ELb0ELb0ELi2EEENS1_19SingleTileSchedulerILb0ELb0ELb0ELi128EEEEEEEEEvNT_6ParamsE$_ZN4cute3eso3ESOILb0ELb0EJNS_6LayoutINS_5tupleIJNS3_IJNS3_IJNS_1CILi8EEENS4_ILi1EEEEEES6_EEENS3_IJNS3_IJS6_S6_EEENS4_ILi2EEEEEEEEENS3_IJNS3_IJNS3_IJS6_NS4_ILi0EEEEEESD_EEENS3_IJNS3_IJSD_SD_EEEiEEEEEEEENS_10ViewEngineINS_8smem_ptrIPN7cutlass10bfloat16_tEEEEEEEC2ERKSJ_RKSQ_) ;  /* 0xfffd8e7000007944 */ /* 0x026fea0003c3ffff */
[----:B-1----:R1:W5:Y:S04]  /*2ce80*/  LDL R8, [R1+0x758] ;  /* 0x0007580001087983 */ /* 0x0023680000100800 */
[----:B------:R1:W5:Y:S01]  /*2ce90*/  LDL.64 R4, [R1+0x760] ;  /* 0x0007600001047983 */ /* 0x0003620000100a00 */
[----:B------:R-:W-:-:S02]  /*2cea0*/  MOV R76, R25 ;  /* 0x00000019004c7202 */ /* 0x000fc40000000f00 */
[----:B------:R-:W-:Y:S02]  /*2ceb0*/  MOV R6, 0x2ced0 ;  /* 0x0002ced000067802 */ /* 0x000fe40000000f00 */
[----:B-1---5:R-:W-:Y:S05]  /*2cec0*/  CALL.REL.NOINC `($_ZN7cutlass13device_kernelIN5flash19enable_sm80_to_sm89INS1_16FlashAttnBwdSm80INS1_25CollectiveMainloopBwdSm80ILi2ELi2EN4cute5tupleIJNS5_1CILi128EEES8_NS7_ILi64EEEEEENS_10bfloat16_tEfNS_4arch4Sm80ELb0ELb0ELb1ELb0ELb1ELb0ELb0ELb0ELi2ELi4ELi4ELi4ELb0EEENS1_21CollectiveEpilogueBwdISA_SB_SD_Li256ELb0ELb0ELi2EEENS1_19SingleTileSchedulerILb0ELb0ELb0ELi128EEEEEEEEEvNT_6ParamsE$_ZN4cute3eso3ESOILb1ELb0EJNS_6LayoutINS_5tupleIJNS3_IJNS3_IJNS_1CILi4EEENS4_ILi2EEEEEENS4_ILi1EEEEEES6_EEENS3_IJNS3_IJNS3_IJS8_NS4_ILi32EEEEEENS4_ILi0EEEEEENS4_ILi64EEEEEEEENS_10ViewEngineIPN7cutlass10bfloat16_tEEEEEC2ERKSH_RKSM_) ;  /* 0xfffdbd6000007944 */ /* 0x022fea0003c3ffff */
[----:B------:R2:W5:Y:S01]  /*2ced0*/  LDL.64 R16, [R1+0x758] ;  /* 0x0007580001107983 */ /* 0x0005620000100a00 */
[----:B------:R-:W-:Y:S02]  /*2cee0*/  MOV R3, R8 ;  /* 0x0000000800037202 */ /* 0x000fe40000000f00 */
[----:B------:R-:W-:Y:S02]  /*2cef0*/  MOV R6, 0x2cf10 ;  /* 0x0002cf1000067802 */ /* 0x000fe40000000f00 */
[----:B-12--5:R-:W-:Y:S05]  /*2cf00*/  CALL.REL.NOINC `($_ZN7cutlass13device_kernelIN5flash19enable_sm80_to_sm89INS1_16FlashAttnBwdSm80INS1_25CollectiveMainloopBwdSm80ILi2ELi2EN4cute5tupleIJNS5_1CILi128EEES8_NS7_ILi64EEEEEENS_10bfloat16_tEfNS_4arch4Sm80ELb0ELb0ELb1ELb0ELb1ELb0ELb0ELb0ELi2ELi4ELi4ELi4ELb0EEENS1_21CollectiveEpilogueBwdISA_SB_SD_Li256ELb0ELb0ELi2EEENS1_19SingleTileSchedulerILb0ELb0ELb0ELi128EEEEEEEEEvNT_6ParamsE$_ZZN4cute5sliceINS_5tupleIJNS1_IJNS_10UnderscoreENS_1CILi0EEEEEENS1_IJS4_S2_EEEEEENS1_IJNS1_IJNS1_IJNS3_ILi1EEES4_EEES4_EEENS1_IJNS1_IJS4_S4_EEEiEEEEEEEEDaRKT_RKT0_ENKUlRKT_RKT0_E_clIS6_SC_EEDaSM_SP_) ;  /* 0xfffdf77000007944 */ /* 0x026fea0003c3ffff */
[----:B------:R-:W-:Y:S02]  /*2cf10*/  MOV R8, 0x2cf30 ;  /* 0x0002cf3000087802 */ /* 0x000fe40000000f00 */
[----:B-1----:R-:W-:Y:S05]  /*2cf20*/  CALL.REL.NOINC `($_ZN7cutlass13device_kernelIN5flash19enable_sm80_to_sm89INS1_16FlashAttnBwdSm80INS1_25CollectiveMainloopBwdSm80ILi2ELi2EN4cute5tupleIJNS5_1CILi128EEES8_NS7_ILi64EEEEEENS_10bfloat16_tEfNS_4arch4Sm80ELb0ELb0ELb1ELb0ELb1ELb0ELb0ELb0ELi2ELi4ELi4ELi4ELb0EEENS1_21CollectiveEpilogueBwdISA_SB_SD_Li256ELb0ELb0ELi2EEENS1_19SingleTileSchedulerILb0ELb0ELb0ELi128EEEEEEEEEvNT_6ParamsE$_ZZN4cute12filter_tupleINS_5tupleIJNS1_IJNS_10UnderscoreENS_1CILi0EEEEEENS1_IJS4_S2_EEEEEENS1_IJNS1_IJNS1_IJNS3_ILi1EEES4_EEES4_EEENS1_IJNS1_IJS4_S4_EEEiEEEEEEZNS_5sliceIS7_SD_EEDaRKT_RKT0_EUlRKT_RKT0_E_EEDaSH_SK_OT1_ENKUlDpSN_E_clIJNS1_IJS9_EEENS1_IJiEEEEEEDaSU_) ;  /* 0xfffde12000007944 */ /* 0x002fea0003c3ffff */
[----:B------:R-:W-:Y:S02]  /*2cf30*/  MOV R76, R25 ;  /* 0x00000019004c7202 */ /* 0x000fe40000000f00 */
[----:B------:R-:W-:Y:S02]  /*2cf40*/  MOV R6, 0x2cf60 ;  /* 0x0002cf6000067802 */ /* 0x000fe40000000f00 */
[----:B-1---5:R-:W-:Y:S05]  /*2cf50*/  CALL.REL.NOINC `($_ZN7cutlass13device_kernelIN5flash19enable_sm80_to_sm89INS1_16FlashAttnBwdSm80INS1_25CollectiveMainloopBwdSm80ILi2ELi2EN4cute5tupleIJNS5_1CILi128EEES8_NS7_ILi64EEEEEENS_10bfloat16_tEfNS_4arch4Sm80ELb0ELb0ELb1ELb0ELb1ELb0ELb0ELb0ELi2ELi4ELi4ELi4ELb0EEENS1_21CollectiveEpilogueBwdISA_SB_SD_Li256ELb0ELb0ELi2EEENS1_19SingleTileSchedulerILb0ELb0ELb0ELi128EEEEEEEEEvNT_6ParamsE$_ZN4cute5tupleIJNS0_IJNS0_IJNS_1CILi8EEENS1_ILi1EEEEEENS1_ILi2EEEEEENS0_IJNS0_IJS3_NS1_ILi0EEEEEEiEEEEEC2ERKS6_RKS9_) ;  /* 0xfffdd78000007944 */ /* 0x022fea0003c3ffff */
[----:B-1----:R1:W5:Y:S01]  /*2cf60*/  LDL R3, [R1+0x758] ;  /* 0x0007580001037983 */ /* 0x0023620000100800 */
[----:B------:R-:W-:Y:S02]  /*2cf70*/  MOV R76, R25 ;  /* 0x00000019004c7202 */ /* 0x000fe40000000f00 */
[----:B------:R-:W-:Y:S02]  /*2cf80*/  MOV R6, 0x2cfa0 ;  /* 0x0002cfa000067802 */ /* 0x000fe40000000f00 */
[----:B-1---5:R-:W-:Y:S05]  /*2cf90*/  CALL.REL.NOINC `($_ZN7cutlass13device_kernelIN5flash19enable_sm80_to_sm89INS1_16FlashAttnBwdSm80INS1_25CollectiveMainloopBwdSm80ILi2ELi2EN4cute5tupleIJNS5_1CILi128EEES8_NS7_ILi64EEEEEENS_10bfloat16_tEfNS_4arch4Sm80ELb0ELb0ELb1ELb0ELb1ELb0ELb0ELb0ELi2ELi4ELi4ELi4ELb0EEENS1_21CollectiveEpilogueBwdISA_SB_SD_Li256ELb0ELb0ELi2EEENS1_19SingleTileSchedulerILb0ELb0ELb0ELi128EEEEEEEEEvNT_6ParamsE$_ZN4cute3eso3ESOILb0ELb1EJNS_6LayoutINS_5tupleIJNS3_IJNS_1CILi8EEENS4_ILi1EEEEEENS4_ILi2EEEEEENS3_IJNS3_IJS6_NS4_ILi0EEEEEEiEEEEESA_EEC2ERKSD_RKSA_) ;  /* 0xfffd9fb000007944 */ /* 0x022fea0003c3ffff */
[----:B------:R2:W5:Y:S01]  /*2cfa0*/  LDL R7, [R1+0x758] ;  /* 0x0007580001077983 */ /* 0x0005620000100800 */
[----:B-1----:R-:W-:Y:S01]  /*2cfb0*/  IMAD.MOV.U32 R2, RZ, RZ, R4 ;  /* 0x000000ffff027224 */ /* 0x002fe200078e0004 */
[----:B------:R-:W-:Y:S01]  /*2cfc0*/  MOV R3, R5 ;  /* 0x0000000500037202 */ /* 0x000fe20000000f00 */
[----:B------:R-:W-:Y:S01]  /*2cfd0*/  IMAD.MOV.U32 R9, RZ, RZ, R25 ;  /* 0x000000ffff097224 */ /* 0x000fe200078e0019 */
[----:B------:R-:W-:-:S02]  /*2cfe0*/  MOV R8, 0x2d000 ;  /* 0x0002d00000087802 */ /* 0x000fc40000000f00 */
        /* <DEDUP_REMOVED lines=8> */
[----:B------:R2:W5:Y:S04]  /*2d070*/  LDL R12, [R1+0x758] ;  /* 0x00075800010c7983 */ /* 0x0005680000100800 */
[----:B------:R2:W5:Y:S01]  /*2d080*/  LDL.64 R68, [R1+0x760] ;  /* 0x0007600001447983 */ /* 0x0005620000100a00 */
[----:B------:R-:W-:Y:S01]  /*2d090*/  IMAD.MOV.U32 R2, RZ, RZ, R25 ;  /* 0x000000ffff027224 */ /* 0x000fe200078e0019 */
[----:B-1----:R-:W-:-:S02]  /*2d0a0*/  MOV R3, RZ ;  /* 0x000000ff00037202 */ /* 0x002fc40000000f00 */
[----:B------:R-:W-:Y:S02]  /*2d0b0*/  MOV R10, 0x2d0d0 ;  /* 0x0002d0d0000a7802 */ /* 0x000fe40000000f00 */
[----:B--2--5:R-:W-:Y:S05]  /*2d0c0*/  CALL.REL.NOINC `($_ZN7cutlass13device_kernelIN5flash19enable_sm80_to_sm89INS1_16FlashAttnBwdSm80INS1_25CollectiveMainloopBwdSm80ILi2ELi2EN4cute5tupleIJNS5_1CILi128EEES8_NS7_ILi64EEEEEENS_10bfloat16_tEfNS_4arch4Sm80ELb0ELb0ELb1ELb0ELb1ELb0ELb0ELb0ELi2ELi4ELi4ELi4ELb0EEENS1_21CollectiveEpilogueBwdISA_SB_SD_Li256ELb0ELb0ELi2EEENS1_19SingleTileSchedulerILb0ELb0ELb0ELi128EEEEEEEEEvNT_6ParamsE$_ZN4cute3eso3ESOILb1ELb0EJNS_10UnderscoreEiEEC2ERKS2_RKi) ;  /* 0xfffda19000007944 */ /* 0x024fea0003c3ffff */
[----:B-1----:R-:W2:Y:S01]  /*2d0d0*/  LDL R3, [R1+0x758] ;  /* 0x0007580001037983 */ /* 0x002ea20000100800 */
[----:B------:R-:W-:Y:S02]  /*2d0e0*/  MOV R15, R25 ;  /* 0x00000019000f7202 */ /* 0x000fe40000000f00 */
[----:B------:R-:W-:Y:S01]  /*2d0f0*/  MOV R6, 0x2d120 ;  /* 0x0002d12000067802 */ /* 0x000fe20000000f00 */
[----:B--2---:R-:W-:Y:S02]  /*2d100*/  IMAD R3, R12, R3, RZ ;  /* 0x000000030c037224 */ /* 0x004fe400078e02ff */
        /* <DEDUP_REMOVED lines=10> */
[----:B-1----:R1:W5:Y:S01]  /*2d1b0*/  LDL.64 R6, [R1+0x758] ;  /* 0x0007580001067983 */ /* 0x0023620000100a00 */
[----:B------:R-:W-:Y:S01]  /*2d1c0*/  IMAD.MOV.U32 R2, RZ, RZ, R25 ;  /* 0x000000ffff027224 */ /* 0x000fe200078e0019 */
[----:B------:R-:W-:-:S02]  /*2d1d0*/  MOV R3, RZ ;  /* 0x000000ff00037202 */ /* 0x000fc40000000f00 */
[----:B------:R-:W-:Y:S02]  /*2d1e0*/  MOV R10, 0x2d200 ;  /* 0x0002d200000a7802 */ /* 0x000fe40000000f00 */
[----:B-1---5:R-:W-:Y:S05]  /*2d1f0*/  CALL.REL.NOINC `($_ZN7cutlass13device_kernelIN5flash19enable_sm80_to_sm89INS1_16FlashAttnBwdSm80INS1_25CollectiveMainloopBwdSm80ILi2ELi2EN4cute5tupleIJNS5_1CILi128EEES8_NS7_ILi64EEEEEENS_10bfloat16_tEfNS_4arch4Sm80ELb0ELb0ELb1ELb0ELb1ELb0ELb0ELb0ELi2ELi4ELi4ELi4ELb0EEENS1_21CollectiveEpilogueBwdISA_SB_SD_Li256ELb0ELb0ELi2EEENS1_19SingleTileSchedulerILb0ELb0ELb0ELi128EEEEEEEEEvNT_6ParamsE$_ZN4cute3eso3ESOILb1ELb0EJNS_10UnderscoreEiEEC2ERKS2_RKi) ;  /* 0xfffda06000007944 */ /* 0x022fea0003c3ffff */
[----:B-1----:R-:W2:Y:S01]  /*2d200*/  LDL R3, [R1+0x758] ;  /* 0x0007580001037983 */ /* 0x002ea20000100800 */
[----:B------:R-:W-:Y:S01]  /*2d210*/  IMAD.MOV.U32 R76, RZ, RZ, R25 ;  /* 0x000000ffff4c7224 */ /* 0x000fe200078e0019 */
[----:B------:R-:W-:Y:S02]  /*2d220*/  MOV R4, 0x2d250 ;  /* 0x0002d25000047802 */ /* 0x000fe40000000f00 */
[----:B--2---:R-:W-:Y:S02]  /*2d230*/  SHF.L.U32 R3, R3, 0x6, RZ ;  /* 0x0000000603037819 */ /* 0x004fe400000006ff */
[----:B------:R-:W-:Y:S05]  /*2d240*/  CALL.REL.NOINC `($_ZN7cutlass13device_kernelIN5flash19enable_sm80_to_sm89INS1_16FlashAttnBwdSm80INS1_25CollectiveMainloopBwdSm80ILi2ELi2EN4cute5tupleIJNS5_1CILi128EEES8_NS7_ILi64EEEEEENS_10bfloat16_tEfNS_4arch4Sm80ELb0ELb0ELb1ELb0ELb1ELb0ELb0ELb0ELi2ELi4ELi4ELi4ELb0EEENS1_21CollectiveEpilogueBwdISA_SB_SD_Li256ELb0ELb0ELi2EEENS1_19SingleTileSchedulerILb0ELb0ELb0ELi128EEEEEEEEEvNT_6ParamsE$_ZN4cute3eso3ESOILb1ELb0EJNS_6LayoutINS_5tupleIJNS3_IJNS3_IJNS_1CILi4EEENS4_ILi2EEEEEENS4_ILi1EEEEEEEEENS3_IJNS3_IJNS3_IJS8_NS4_ILi32EEEEEENS4_ILi0EEEEEEEEEEEiEEC2ERKSG_RKi) ;  /* 0xfffdb96000007944 */ /* 0x000fea0003c3ffff */
[----:B-1----:R-:W2:Y:S01]  /*2d250*/  LDL R3, [R1+0x758] ;  /* 0x0007580001037983 */ /* 0x002ea20000100800 */
[----:B------:R-:W-:Y:S02]  /*2d260*/  MOV R76, R25 ;  /* 0x00000019004c7202 */ /* 0x000fe40000000f00 */
[----:B------:R-:W-:Y:S01]  /*2d270*/  MOV R4, 0x2d2b0 ;  /* 0x0002d2b000047802 */ /* 0x000fe20000000f00 */
[----:B--2---:R-:W-:-:S05]  /*2d280*/  IMAD.WIDE R2, R3, 0x2, R16 ;  /* 0x0000000203027825 */ /* 0x004fca00078e0210 */
[----:B------:R-:W-:Y:S02]  /*2d290*/  MOV R8, R2 ;  /* 0x0000000200087202 */ /* 0x000fe40000000f00 */
[----:B------:R-:W-:Y:S05]  /*2d2a0*/  CALL.REL.NOINC `($_ZN7cutlass13device_kernelIN5flash19enable_sm80_to_sm89INS1_16FlashAttnBwdSm80INS1_25CollectiveMainloopBwdSm80ILi2ELi2EN4cute5tupleIJNS5_1CILi128EEES8_NS7_ILi64EEEEEENS_10bfloat16_tEfNS_4arch4Sm80ELb0ELb0ELb1ELb0ELb1ELb0ELb0ELb0ELi2ELi4ELi4ELi4ELb0EEENS1_21CollectiveEpilogueBwdISA_SB_SD_Li256ELb0ELb0ELi2EEENS1_19SingleTileSchedulerILb0ELb0ELb0ELi128EEEEEEEEEvNT_6ParamsE$_ZN4cute3eso3ESOILb1ELb0EJNS_6LayoutINS_5tupleIJNS3_IJNS3_IJNS_1CILi4EEENS4_ILi2EEEEEENS4_ILi1EEEEEEEEENS3_IJNS3_IJNS3_IJS8_NS4_ILi32EEEEEENS4_ILi0EEEEEEEEEEENS_10ViewEngineIPN7cutlass10bfloat16_tEEEEEC2ERKSG_RKSL_) ;  /* 0xfffdb8b000007944 */ /* 0x000fea0003c3ffff */
        /* <DEDUP_REMOVED lines=17> */
[----:B--2--5:R-:W-:Y:S05]  /*2d3c0*/  CALL.REL.NOINC `($_ZN7cutlass13device_kernelIN5flash19enable_sm80_to_sm89INS1_16FlashAttnBwdSm80INS1_25CollectiveMainloopBwdSm80ILi2ELi2EN4cute5tupleIJNS5_1CILi128EEES8_NS7_ILi64EEEEEENS_10bfloat16_tEfNS_4arch4Sm80ELb0ELb0ELb1ELb0ELb1ELb0ELb0ELb0ELi2ELi4ELi4ELi4ELb0EEENS1_21CollectiveEpilogueBwdISA_SB_SD_Li256ELb0ELb0ELi2EEENS1_19SingleTileSchedulerILb0ELb0ELb0ELi128EEEEEEEEEvNT_6ParamsE$_ZN4cute3eso3ESOILb1ELb0EJNS_6LayoutINS_5tupleIJNS3_IJNS3_IJNS_1CILi2EEES5_EEENS4_ILi1EEEEEEEEENS3_IJNS3_IJNS3_IJS7_NS4_ILi16EEEEEENS4_ILi0EEEEEEEEEEENS_10ViewEngineIPjEEEEC2ERKSF_RKSI_) ;  /* 0xfffdb75000007944 */ /* 0x024fea0003c3ffff */
        /* <DEDUP_REMOVED lines=15> */
[----:B------:R-:W-:-:S02]  /*2d4c0*/  MOV R15, R25 ;  /* 0x00000019000f7202 */ /* 0x000fc40000000f00 */
        /* <DEDUP_REMOVED lines=12> */
[----:B-1----:R1:W5:Y:S01]  /*2d590*/  LDL.64 R6, [R1+0x758] ;  /* 0x0007580001067983 */ /* 0x0023620000100a00 */
[----:B------:R-:W-:Y:S01]  /*2d5a0*/  IMAD.MOV.U32 R2, RZ, RZ, R25 ;  /* 0x000000ffff027224 */ /* 0x000fe200078e0019 */
[----:B------:R-:W-:-:S02]  /*2d5b0*/  MOV R3, 0x1 ;  /* 0x0000000100037802 */ /* 0x000fc40000000f00 */
        /* <DEDUP_REMOVED lines=46> */
[----:B------:R-:W-:-:S02]  /*2d8a0*/  MOV R4, 0x2d8d0 ;  /* 0x0002d8d000047802 */ /* 0x000fc40000000f00 */
[----:B--2---:R-:W-:Y:S02]  /*2d8b0*/  SHF.L.U32 R3, R3, 0xa, RZ ;  /* 0x0000000a03037819 */ /* 0x004fe400000006ff */
[----:B------:R-:W-:Y:S05]  /*2d8c0*/  CALL.REL.NOINC `($_ZN7cutlass13device_kernelIN5flash19enable_sm80_to_sm89INS1_16FlashAttnBwdSm80INS1_25CollectiveMainloopBwdSm80ILi2ELi2EN4cute5tupleIJNS5_1CILi128EEES8_NS7_ILi64EEEEEENS_10bfloat16_tEfNS_4arch4Sm80ELb0ELb0ELb1ELb0ELb1ELb0ELb0ELb0ELi2ELi4ELi4ELi4ELb0EEENS1_21CollectiveEpilogueBwdISA_SB_SD_Li256ELb0ELb0ELi2EEENS1_19SingleTileSchedulerILb0ELb0ELb0ELi128EEEEEEEEEvNT_6ParamsE$_ZN4cute3eso3ESOILb1ELb0EJNS_6LayoutINS_5tupleIJNS3_IJNS_1CILi8EEENS4_ILi1EEEEEENS4_ILi2EEEEEENS3_IJNS3_IJS6_NS4_ILi0EEEEEENS4_ILi8192EEEEEEEEiEEC2ERKSE_RKi) ;  /* 0xfffdc65000007944 */ /* 0x000fea0003c3ffff */
[----:B------:R-:W-:Y:S01]  /*2d8d0*/  ULDC.64 UR4, c[0x0][0x118] ;  /* 0x0000460000047ab9 */ /* 0x000fe20000000a00 */
[----:B-1----:R-:W2:Y:S04]  /*2d8e0*/  LDL R2, [R1+0x758] ;  /* 0x0007580001027983 */ /* 0x002ea80000100800 */
[----:B------:R-:W2:Y:S01]  /*2d8f0*/  LD.E.64 R4, [R62.64] ;  /* 0x000000043e047980 */ /* 0x000ea2000c101b00 */
[----:B------:R-:W-:Y:S02]  /*2d900*/  MOV R9, R25 ;  /* 0x0000001900097202 */ /* 0x000fe40000000f00 */
[----:B------:R-:W-:Y:S01]  /*2d910*/  MOV R8, 0x2d940 ;  /* 0x0002d94000087802 */ /* 0x000fe20000000f00 */
[----:B--2---:R-:W-:-:S04]  /*2d920*/  IMAD.WIDE R2, R2, 0x2, R4 ;  /* 0x0000000202027825 */ /* 0x004fc800078e0204 */
[----:B------:R-:W-:Y:S05]  /*2d930*/  CALL.REL.NOINC `($_ZN7cutlass13device_kernelIN5flash19enable_sm80_to_sm89INS1_16FlashAttnBwdSm80INS1_25CollectiveMainloopBwdSm80ILi2ELi2EN4cute5tupleIJNS5_1CILi128EEES8_NS7_ILi64EEEEEENS_10bfloat16_tEfNS_4arch4Sm80ELb0ELb0ELb1ELb0ELb1ELb0ELb0ELb0ELi2ELi4ELi4ELi4ELb0EEENS1_21CollectiveEpilogueBwdISA_SB_SD_Li256ELb0ELb0ELi2EEENS1_19SingleTileSchedulerILb0ELb0ELb0ELi128EEEEEEEEEvNT_6ParamsE$_ZN4cute8smem_ptrIPN7cutlass10bfloat16_tEECI1NS_12iter_adaptorIS3_S4_EEES3_) ;  /* 0xfffdd58000007944 */ /* 0x000fea0003c3ffff */
[----:B-1----:R1:W5:Y:S01]  /*2d940*/  LDL.64 R2, [R1+0x758] ;  /* 0x0007580001027983 */ /* 0x0023620000100a00 */
[----:B------:R-:W-:-:S03]  /*2d950*/  MOV R6, 0x2d970 ;  /* 0x0002d97000067802 */ /* 0x000fc60000000f00 */
[----:B-1---5:R-:W-:Y:S05]  /*2d960*/  CALL.REL.NOINC `($_ZN7cutlass13device_kernelIN5flash19enable_sm80_to_sm89INS1_16FlashAttnBwdSm80INS1_25CollectiveMainloopBwdSm80ILi2ELi2EN4cute5tupleIJNS5_1CILi128EEES8_NS7_ILi64EEEEEENS_10bfloat16_tEfNS_4arch4Sm80ELb0ELb0ELb1ELb0ELb1ELb0ELb0ELb0ELi2ELi4ELi4ELi4ELb0EEENS1_21CollectiveEpilogueBwdISA_SB_SD_Li256ELb0ELb0ELi2EEENS1_19SingleTileSchedulerILb0ELb0ELb0ELi128EEEEEEEEEvNT_6ParamsE$_ZN4cute3eso3ESOILb1ELb0EJNS_6LayoutINS_5tupleIJNS3_IJNS_1CILi8EEENS4_ILi1EEEEEENS4_ILi2EEEEEENS3_IJNS3_IJS6_NS4_ILi0EEEEEENS4_ILi8192EEEEEEEENS_10ViewEngineINS_8smem_ptrIPN7cutlass10bfloat16_tEEEEEEEC2ERKSE_RKSL_) ;  /* 0xfffdc57000007944 */ /* 0x022fea0003c3ffff */
        /* <DEDUP_REMOVED lines=8> */
[----:B------:R-:W-:Y:S05]  /*2d9f0*/  CALL.REL.NOINC `($_ZN7cutlass13device_kernelIN5flash19enable_sm80_to_sm89INS1_16FlashAttnBwdSm80INS1_25CollectiveMainloopBwdSm80ILi2ELi2EN4cute5tupleIJNS5_1CILi128EEES8_NS7_ILi64EEEEEENS_10bfloat16_tEfNS_4arch4Sm80ELb0ELb0ELb1ELb0ELb1ELb0ELb0ELb0ELi2ELi4ELi4ELi4ELb0EEENS1_21CollectiveEpilogueBwdISA_SB_SD_Li256ELb0ELb0ELi2EEENS1_19SingleTileSchedulerILb0ELb0ELb0ELi128EEEEEEEEEvNT_6ParamsE$_ZN4cute3eso3ESOILb1ELb0EJNS_6LayoutINS_5tupleIJNS3_IJNS_1CILi8EEENS4_ILi1EEEEEENS4_ILi2EEEEEENS3_IJNS3_IJS6_NS4_ILi0EEEEEENS4_ILi64EEEEEEEEiEEC2ERKSE_RKi) ;  /* 0xfffdc4a000007944 */ /* 0x000fea0003c3ffff */
[----:B-1----:R-:W2:Y:S01]  /*2da00*/  LDL R3, [R1+0x758] ;  /* 0x0007580001037983 */ /* 0x002ea20000100800 */
[----:B------:R-:W-:Y:S01]  /*2da10*/  MOV R8, 0x2da50 ;  /* 0x0002da5000087802 */ /* 0x000fe20000000f00 */
[----:B--2---:R-:W-:-:S05]  /*2da20*/  IMAD.WIDE R6, R3, 0x2, R60 ;  /* 0x0000000203067825 */ /* 0x004fca00078e023c */
[----:B------:R-:W-:Y:S02]  /*2da30*/  MOV R10, R6 ;  /* 0x00000006000a7202 */ /* 0x000fe40000000f00 */
[----:B------:R-:W-:Y:S05]  /*2da40*/  CALL.REL.NOINC `($_ZN7cutlass13device_kernelIN5flash19enable_sm80_to_sm89INS1_16FlashAttnBwdSm80INS1_25CollectiveMainloopBwdSm80ILi2ELi2EN4cute5tupleIJNS5_1CILi128EEES8_NS7_ILi64EEEEEENS_10bfloat16_tEfNS_4arch4Sm80ELb0ELb0ELb1ELb0ELb1ELb0ELb0ELb0ELi2ELi4ELi4ELi4ELb0EEENS1_21CollectiveEpilogueBwdISA_SB_SD_Li256ELb0ELb0ELi2EEENS1_19SingleTileSchedulerILb0ELb0ELb0ELi128EEEEEEEEEvNT_6ParamsE$_ZN4cute3eso3ESOILb1ELb0EJNS_6LayoutINS_5tupleIJNS3_IJNS_1CILi8EEENS4_ILi1EEEEEENS4_ILi2EEEEEENS3_IJNS3_IJS6_NS4_ILi0EEEEEENS4_ILi64EEEEEEEENS_10ViewEngineIPN7cutlass10bfloat16_tEEEEEC2ERKSE_RKSJ_) ;  /* 0xfffdc40000007944 */ /* 0x000fea0003c3ffff */
[----:B-1----:R1:W5:Y:S01]  /*2da50*/  LDL.64 R6, [R1+0x758] ;  /* 0x0007580001067983 */ /* 0x0023620000100a00 */
[----:B------:R-:W-:-:S03]  /*2da60*/  MOV R8, 0x2da80 ;  /* 0x0002da8000087802 */ /* 0x000fc60000000f00 */
        /* <DEDUP_REMOVED lines=11> */
[----:B------:R-:W-:Y:S02]  /*2db20*/  MOV R10, R6 ;  /* 0x00000006000a7202 */ /* 0x000fe40000000f00 */
[----:B------:R-:W-:Y:S02]  /*2db30*/  MOV R8, 0x2db50 ;  /* 0x0002db5000087802 */ /* 0x000fe40000000f00 */
[----:B-1---5:R-:W-:Y:S05]  /*2db40*/  CALL.REL.NOINC `($_ZN7cutlass13device_kernelIN5flash19enable_sm80_to_sm89INS1_16FlashAttnBwdSm80INS1_25CollectiveMainloopBwdSm80ILi2ELi2EN4cute5tupleIJNS5_1CILi128EEES8_NS7_ILi64EEEEEENS_10bfloat16_tEfNS_4arch4Sm80ELb0ELb0ELb1ELb0ELb1ELb0ELb0ELb0ELi2ELi4ELi4ELi4ELb0EEENS1_21CollectiveEpilogueBwdISA_SB_SD_Li256ELb0ELb0ELi2EEENS1_19SingleTileSchedulerILb0ELb0ELb0ELi128EEEEEEEEEvNT_6ParamsE$_ZN4cute3eso3ESOILb1ELb0EJNS_6LayoutINS_5tupleIJNS3_IJNS_1CILi8EEENS4_ILi1EEEEEENS4_ILi2EEEEEENS3_IJNS3_IJS6_NS4_ILi0EEEEEENS4_ILi64EEEEEEEENS_10ViewEngineIPN7cutlass10bfloat16_tEEEEEC2ERKSE_RKSJ_) ;  /* 0xfffdc30000007944 */ /* 0x022fea0003c3ffff */
[----:B------:R2:W5:Y:S01]  /*2db50*/  LDL.64 R12, [R1+0x758] ;  /* 0x00075800010c7983 */ /* 0x0005620000100a00 */
[----:B------:R-:W-:Y:S02]  /*2db60*/  MOV R9, R25 ;  /* 0x0000001900097202 */ /* 0x000fe40000000f00 */
[----:B------:R-:W-:-:S02]  /*2db70*/  MOV R8, 0x2db90 ;  /* 0x0002db9000087802 */ /* 0x000fc40000000f00 */
[----:B-12--5:R-:W-:Y:S05]  /*2db80*/  CALL.REL.NOINC `($_ZN7cutlass13device_kernelIN5flash19enable_sm80_to_sm89INS1_16FlashAttnBwdSm80INS1_25CollectiveMainloopBwdSm80ILi2ELi2EN4cute5tupleIJNS5_1CILi128EEES8_NS7_ILi64EEEEEENS_10bfloat16_tEfNS_4arch4Sm80ELb0ELb0ELb1ELb0ELb1ELb0ELb0ELb0ELi2ELi4ELi4ELi4ELb0EEENS1_21CollectiveEpilogueBwdISA_SB_SD_Li256ELb0ELb0ELi2EEENS1_19SingleTileSchedulerILb0ELb0ELb0ELi128EEEEEEEEEvNT_6ParamsE$_ZN4cute8smem_ptrIPN7cutlass10bfloat16_tEECI1NS_12iter_adaptorIS3_S4_EEES3_) ;  /* 0xfffdd33000007944 */ /* 0x026fea0003c3ffff */
[----:B-1----:R1:W5:Y:S01]  /*2db90*/  LDL.64 R2, [R1+0x758] ;  /* 0x0007580001027983 */ /* 0x0023620000100a00 */
[----:B------:R-:W-:-:S03]  /*2dba0*/  MOV R6, 0x2dbc0 ;  /* 0x0002dbc000067802 */ /* 0x000fc60000000f00 */
[----:B-1---5:R-:W-:Y:S05]  /*2dbb0*/  CALL.REL.NOINC `($_ZN7cutlass13device_kernelIN5flash19enable_sm80_to_sm89INS1_16FlashAttnBwdSm80INS1_25CollectiveMainloopBwdSm80ILi2ELi2EN4cute5tupleIJNS5_1CILi128EEES8_NS7_ILi64EEEEEENS_10bfloat16_tEfNS_4arch4Sm80ELb0ELb0ELb1ELb0ELb1ELb0ELb0ELb0ELi2ELi4ELi4ELi4ELb0EEENS1_21CollectiveEpilogueBwdISA_SB_SD_Li256ELb0ELb0ELi2EEENS1_19SingleTileSchedulerILb0ELb0ELb0ELi128EEEEEEEEEvNT_6ParamsE$_ZN4cute3eso3ESOILb1ELb0EJNS_6LayoutINS_5tupleIJNS3_IJNS_1CILi8EEENS4_ILi1EEEEEENS4_ILi2EEEEEENS3_IJNS3_IJS6_NS4_ILi0EEEEEENS4_ILi8192EEEEEEEENS_10ViewEngineINS_8smem_ptrIPN7cutlass10bfloat16_tEEEEEEEC2ERKSE_RKSL_) ;  /* 0xfffdc32000007944 */ /* 0x022fea0003c3ffff */
        /* <DEDUP_REMOVED lines=129> */
[----:B------:R2:W5:Y:S01]  /*2e3d0*/  LDL R5, [R1+0x758] ;  /* 0x0007580001057983 */ /* 0x0005620000100800 */
[----:B-1----:R-:W-:-:S02]  /*2e3e0*/  MOV R3, R51 ;  /* 0x0000003300037202 */ /* 0x002fc40000000f00 */
[----:B------:R-:W-:Y:S02]  /*2e3f0*/  MOV R4, 0x2e410 ;  /* 0x0002e41000047802 */ /* 0x000fe40000000f00 */
[----:B--2--5:R-:W-:Y:S05]  /*2e400*/  CALL.REL.NOINC `($_ZN7cutlass13device_kernelIN5flash19enable_sm80_to_sm89INS1_16FlashAttnBwdSm80INS1_25CollectiveMainloopBwdSm80ILi2ELi2EN4cute5tupleIJNS5_1CILi128EEES8_NS7_ILi64EEEEEENS_10bfloat16_tEfNS_4arch4Sm80ELb0ELb0ELb1ELb0ELb1ELb0ELb0ELb0ELi2ELi4ELi4ELi4ELb0EEENS1_21CollectiveEpilogueBwdISA_SB_SD_Li256ELb0ELb0ELi2EEENS1_19SingleTileSchedulerILb0ELb0ELb0ELi128EEEEEEEEEvNT_6ParamsE$_ZZN4cute5sliceINS_5tupleIJNS_10UnderscoreES2_iEEENS1_IJNS1_IJNS_1CILi1EEENS4_ILi0EEEEEEiNS4_ILi1024EEEEEEEEDaRKT_RKT0_ENKUlRKT_RKT0_E_clIS2_iEEDaSI_SL_) ;  /* 0xfffde4b000007944 */ /* 0x024fea0003c3ffff */
[----:B------:R-:W-:Y:S02]  /*2e410*/  MOV R4, 0x2e430 ;  /* 0x0002e43000047802 */ /* 0x000fe40000000f00 */
[----:B-1---5:R-:W-:Y:S05]  /*2e420*/  CALL.REL.NOINC `($_ZN7cutlass13device_kernelIN5flash19enable_sm80_to_sm89INS1_16FlashAttnBwdSm80INS1_25CollectiveMainloopBwdSm80ILi2ELi2EN4cute5tupleIJNS5_1CILi128EEES8_NS7_ILi64EEEEEENS_10bfloat16_tEfNS_4arch4Sm80ELb0ELb0ELb1ELb0ELb1ELb0ELb0ELb0ELi2ELi4ELi4ELi4ELb0EEENS1_21CollectiveEpilogueBwdISA_SB_SD_Li256ELb0ELb0ELi2EEENS1_19SingleTileSchedulerILb0ELb0ELb0ELi128EEEEEEEEEvNT_6ParamsE$_ZZN4cute12filter_tupleINS_5tupleIJNS_10UnderscoreES2_iEEENS1_IJNS1_IJNS_1CILi1EEENS4_ILi0EEEEEEiNS4_ILi1024EEEEEEZNS_5sliceIS3_S9_EEDaRKT_RKT0_EUlRKT_RKT0_E_EEDaSD_SG_OT1_ENKUlDpSJ_E_clIJNS1_IJS7_EEENS1_IJiEEENS1_IJEEEEEEDaSQ_) ;  /* 0xfffdd0e000007944 */ /* 0x022fea0003c3ffff */
[----:B------:R-:W-:Y:S02]  /*2e430*/  MOV R76, R25 ;  /* 0x00000019004c7202 */ /* 0x000fe40000000f00 */
[----:B------:R-:W-:Y:S02]  /*2e440*/  MOV R6, 0x2e460 ;  /* 0x0002e46000067802 */ /* 0x000fe40000000f00 */
[----:B-1---5:R-:W-:Y:S05]  /*2e450*/  CALL.REL.NOINC `($_ZN7cutlass13device_kernelIN5flash19enable_sm80_to_sm89INS1_16FlashAttnBwdSm80INS1_25CollectiveMainloopBwdSm80ILi2ELi2EN4cute5tupleIJNS5_1CILi128EEES8_NS7_ILi64EEEEEENS_10bfloat16_tEfNS_4arch4Sm80ELb0ELb0ELb1ELb0ELb1ELb0ELb0ELb0ELi2ELi4ELi4ELi4ELb0EEENS1_21CollectiveEpilogueBwdISA_SB_SD_Li256ELb0ELb0ELi2EEENS1_19SingleTileSchedulerILb0ELb0ELb0ELi128EEEEEEEEEvNT_6ParamsE$_ZN4cute5tupleIJNS0_IJNS0_IJNS_1CILi8EEENS1_ILi1EEEEEENS1_ILi2EEEEEENS0_IJNS0_IJS3_NS1_ILi0EEEEEEiEEEEEC2ERKS6_RKS9_) ;  /* 0xfffdc28000007944 */ /* 0x022fea0003c3ffff */
[----:B------:R2:W5:Y:S01]  /*2e460*/  LDL R6, [R1+0x758] ;  /* 0x0007580001067983 */ /* 0x0005620000100800 */
[----:B------:R-:W-:Y:S01]  /*2e470*/  IMAD.SHL.U32 R8, R5, 0x400, RZ ;  /* 0x0000040005087824 */ /* 0x000fe200078e00ff */
[----:B-1----:R-:W-:Y:S01]  /*2e480*/  MOV R2, R25 ;  /* 0x0000001900027202 */ /* 0x002fe20000000f00 */
[----:B------:R-:W-:Y:S01]  /*2e490*/  IMAD.MOV.U32 R70, RZ, RZ, R24 ;  /* 0x000000ffff467224 */ /* 0x000fe200078e0018 */
[----:B------:R-:W-:Y:S02]  /*2e4a0*/  MOV R4, 0x2e4d0 ;  /* 0x0002e4d000047802 */ /* 0x000fe40000000f00 */
[----:B------:R2:W-:Y:S04]  /*2e4b0*/  STL [R1+0x770], R8 ;  /* 0x0007700801007387 */ /* 0x0005e80000100800 */
[----:B--2--5:R-:W-:Y:S05]  /*2e4c0*/  CALL.REL.NOINC `($_ZN7cutlass13device_kernelIN5flash19enable_sm80_to_sm89INS1_16FlashAttnBwdSm80INS1_25CollectiveMainloopBwdSm80ILi2ELi2EN4cute5tupleIJNS5_1CILi128EEES8_NS7_ILi64EEEEEENS_10bfloat16_tEfNS_4arch4Sm80ELb0ELb0ELb1ELb0ELb1ELb0ELb0ELb0ELi2ELi4ELi4ELi4ELb0EEENS1_21CollectiveEpilogueBwdISA_SB_SD_Li256ELb0ELb0ELi2EEENS1_19SingleTileSchedulerILb0ELb0ELb0ELi128EEEEEEEEEvNT_6ParamsE$_ZN4cute3eso3ESOILb0ELb0EJNS_6LayoutINS_5tupleIJNS3_IJNS_1CILi8EEENS4_ILi1EEEEEENS4_ILi2EEEEEENS3_IJNS3_IJS6_NS4_ILi0EEEEEEiEEEEEiEEC2ERKSD_RKi) ;  /* 0xfffd7ea000007944 */ /* 0x024fea0003c3ffff */
[----:B------:R-:W2:Y:S01]  /*2e4d0*/  LDL.64 R4, [R1+0x758] ;  /* 0x0007580001047983 */ /* 0x000ea20000100a00 */
[----:B------:R-:W-:Y:S02]  /*2e4e0*/  MOV R9, R25 ;  /* 0x0000001900097202 */ /* 0x000fe40000000f00 */
[----:B------:R-:W-:Y:S01]  /*2e4f0*/  MOV R8, 0x2e520 ;  /* 0x0002e52000087802 */ /* 0x000fe20000000f00 */
[----:B-12---:R-:W-:-:S04]  /*2e500*/  IMAD.WIDE R2, R5, 0x2, R64 ;  /* 0x0000000205027825 */ /* 0x006fc800078e0240 */
[----:B------:R-:W-:Y:S05]  /*2e510*/  CALL.REL.NOINC `($_ZN7cutlass13device_kernelIN5flash19enable_sm80_to_sm89INS1_16FlashAttnBwdSm80INS1_25CollectiveMainloopBwdSm80ILi2ELi2EN4cute5tupleIJNS5_1CILi128EEES8_NS7_ILi64EEEEEENS_10bfloat16_tEfNS_4arch4Sm80ELb0ELb0ELb1ELb0ELb1ELb0ELb0ELb0ELi2ELi4ELi4ELi4ELb0EEENS1_21CollectiveEpilogueBwdISA_SB_SD_Li256ELb0ELb0ELi2EEENS1_19SingleTileSchedulerILb0ELb0ELb0ELi128EEEEEEEEEvNT_6ParamsE$_ZN4cute8smem_ptrIPN7cutlass10bfloat16_tEECI1NS_12iter_adaptorIS3_S4_EEES3_) ;  /* 0xfffdc9a000007944 */ /* 0x000fea0003c3ffff */
        /* <DEDUP_REMOVED lines=10> */
[----:B-1----:R-:W-:-:S02]  /*2e5c0*/  MOV R3, 0x1 ;  /* 0x0000000100037802 */ /* 0x002fc40000000f00 */
[----:B------:R-:W-:Y:S02]  /*2e5d0*/  MOV R8, 0x2e5f0 ;  /* 0x0002e5f000087802 */ /* 0x000fe40000000f00 */
[----:B--2--5:R-:W-:Y:S05]  /*2e5e0*/  CALL.REL.NOINC `($_ZN7cutlass13device_kernelIN5flash19enable_sm80_to_sm89INS1_16FlashAttnBwdSm80INS1_25CollectiveMainloopBwdSm80ILi2ELi2EN4cute5tupleIJNS5_1CILi128EEES8_NS7_ILi64EEEEEENS_10bfloat16_tEfNS_4arch4Sm80ELb0ELb0ELb1ELb0ELb1ELb0ELb0ELb0ELi2ELi4ELi4ELi4ELb0EEENS1_21CollectiveEpilogueBwdISA_SB_SD_Li256ELb0ELb0ELi2EEENS1_19SingleTileSchedulerILb0ELb0ELb0ELi128EEEEEEEEEvNT_6ParamsE$_ZN4cute3eso3ESOILb1ELb0EJNS_10UnderscoreES2_iEEC2ERKS2_S5_RKi) ;  /* 0xfffd8c3000007944 */ /* 0x024fea0003c3ffff */
[----:B-1----:R-:W2:Y:S01]  /*2e5f0*/  LDL R3, [R1+0x758] ;  /* 0x0007580001037983 */ /* 0x002ea20000100800 */
[----:B------:R-:W-:Y:S01]  /*2e600*/  IMAD.MOV.U32 R2, RZ, RZ, R25 ;  /* 0x000000ffff027224 */ /* 0x000fe200078e0019 */
[----:B------:R-:W-:Y:S02]  /*2e610*/  MOV R4, 0x2e640 ;  /* 0x0002e64000047802 */ /* 0x000fe40000000f00 */
[----:B--2---:R-:W-:Y:S02]  /*2e620*/  SHF.L.U32 R3, R3, 0x2, RZ ;  /* 0x0000000203037819 */ /* 0x004fe400000006ff */
[----:B------:R-:W-:Y:S05]  /*2e630*/  CALL.REL.NOINC `($_ZN7cutlass13device_kernelIN5flash19enable_sm80_to_sm89INS1_16FlashAttnBwdSm80INS1_25CollectiveMainloopBwdSm80ILi2ELi2EN4cute5tupleIJNS5_1CILi128EEES8_NS7_ILi64EEEEEENS_10bfloat16_tEfNS_4arch4Sm80ELb0ELb0ELb1ELb0ELb1ELb0ELb0ELb0ELi2ELi4ELi4ELi4ELb0EEENS1_21CollectiveEpilogueBwdISA_SB_SD_Li256ELb0ELb0ELi2EEENS1_19SingleTileSchedulerILb0ELb0ELb0ELi128EEEEEEEEEvNT_6ParamsE$_ZN4cute3eso3ESOILb1ELb0EJNS_6LayoutINS_5tupleIJNS3_IJNS3_IJNS_1CILi4EEENS4_ILi2EEEEEENS4_ILi1EEEEEES6_EEENS3_IJNS3_IJNS3_IJS8_NS4_ILi32EEEEEENS4_ILi0EEEEEENS4_ILi64EEEEEEEEiEEC2ERKSH_RKi) ;  /* 0xfffda63000007944 */ /* 0x000fea0003c3ffff */
[----:B-1----:R-:W2:Y:S01]  /*2e640*/  LDL R3, [R1+0x758] ;  /* 0x0007580001037983 */ /* 0x002ea20000100800 */
[----:B------:R-:W-:Y:S02]  /*2e650*/  MOV R76, R25 ;  /* 0x00000019004c7202 */ /* 0x000fe40000000f00 */
[----:B------:R-:W-:Y:S01]  /*2e660*/  MOV R6, 0x2e690 ;  /* 0x0002e69000067802 */ /* 0x000fe20000000f00 */
[----:B--2---:R-:W-:-:S04]  /*2e670*/  IMAD.WIDE R10, R3, 0x2, R58 ;  /* 0x00000002030a7825 */ /* 0x004fc800078e023a */
[----:B------:R-:W-:Y:S05]  /*2e680*/  CALL.REL.NOINC `($_ZN7cutlass13device_kernelIN5flash19enable_sm80_to_sm89INS1_16FlashAttnBwdSm80INS1_25CollectiveMainloopBwdSm80ILi2ELi2EN4cute5tupleIJNS5_1CILi128EEES8_NS7_ILi64EEEEEENS_10bfloat16_tEfNS_4arch4Sm80ELb0ELb0ELb1ELb0ELb1ELb0ELb0ELb0ELi2ELi4ELi4ELi4ELb0EEENS1_21CollectiveEpilogueBwdISA_SB_SD_Li256ELb0ELb0ELi2EEENS1_19SingleTileSchedulerILb0ELb0ELb0ELi128EEEEEEEEEvNT_6ParamsE$_ZN4cute3eso3ESOILb1ELb0EJNS_6LayoutINS_5tupleIJNS3_IJNS3_IJNS_1CILi4EEENS4_ILi2EEEEEENS4_ILi1EEEEEES6_EEENS3_IJNS3_IJNS3_IJS8_NS4_ILi32EEEEEENS4_ILi0EEEEEENS4_ILi64EEEEEEEENS_10ViewEngineIPN7cutlass10bfloat16_tEEEEEC2ERKSH_RKSM_) ;  /* 0xfffda5a000007944 */ /* 0x000fea0003c3ffff */
[----:B------:R2:W5:Y:S01]  /*2e690*/  LDL.64 R4, [R1+0x758] ;  /* 0x0007580001047983 */ /* 0x0005620000100a00 */
[----:B------:R-:W-:Y:S02]  /*2e6a0*/  MOV R3, R14 ;  /* 0x0000000e00037202 */ /* 0x000fe40000000f00 */
[----:B------:R-:W-:-:S02]  /*2e6b0*/  MOV R6, 0x2e6d0 ;  /* 0x0002e6d000067802 */ /* 0x000fc40000000f00 */
[----:B-12--5:R-:W-:Y:S05]  /*2e6c0*/  CALL.REL.NOINC `($_ZN7cutlass13device_kernelIN5flash19enable_sm80_to_sm89INS1_16FlashAttnBwdSm80INS1_25CollectiveMainloopBwdSm80ILi2ELi2EN4cute5tupleIJNS5_1CILi128EEES8_NS7_ILi64EEEEEENS_10bfloat16_tEfNS_4arch4Sm80ELb0ELb0ELb1ELb0ELb1ELb0ELb0ELb0ELi2ELi4ELi4ELi4ELb0EEENS1_21CollectiveEpilogueBwdISA_SB_SD_Li256ELb0ELb0ELi2EEENS1_19SingleTileSchedulerILb0ELb0ELb0ELi128EEEEEEEEEvNT_6ParamsE$_ZZN4cute4takeILi1ELi2ENS_5tupleIJNS1_IJNS_1CILi1EEENS2_ILi0EEEEEEiEEEEEDaRKT1_ENKUlDpRKT_E_clIJiEEEDaSD_) ;  /* 0xfffddd8000007944 */ /* 0x026fea0003c3ffff */
[----:B------:R-:W-:Y:S02]  /*2e6d0*/  MOV R76, R25 ;  /* 0x00000019004c7202 */ /* 0x000fe40000000f00 */
[----:B------:R-:W-:-:S02]  /*2e6e0*/  MOV R6, 0x2e700 ;  /* 0x0002e70000067802 */ /* 0x000fc40000000f00 */
[----:B-1---5:R-:W-:Y:S05]  /*2e6f0*/  CALL.REL.NOINC `($_ZN7cutlass13device_kernelIN5flash19enable_sm80_to_sm89INS1_16FlashAttnBwdSm80INS1_25CollectiveMainloopBwdSm80ILi2ELi2EN4cute5tupleIJNS5_1CILi128EEES8_NS7_ILi64EEEEEENS_10bfloat16_tEfNS_4arch4Sm80ELb0ELb0ELb1ELb0ELb1ELb0ELb0ELb0ELi2ELi4ELi4ELi4ELb0EEENS1_21CollectiveEpilogueBwdISA_SB_SD_Li256ELb0ELb0ELi2EEENS1_19SingleTileSchedulerILb0ELb0ELb0ELi128EEEEEEEEEvNT_6ParamsE$_ZN4cute3eso3ESOILb1ELb0EJNS_5tupleIJNS_1CILi1EEENS3_ILi0EEEEEENS2_IJiEEEEEC2ERKS6_RKS7_) ;  /* 0xfffd9e3000007944 */ /* 0x022fea0003c3ffff */
[----:B-1----:R1:W5:Y:S01]  /*2e700*/  LDL R3, [R1+0x758] ;  /* 0x0007580001037983 */ /* 0x0023620000100800 */
[----:B------:R-:W-:-:S02]  /*2e710*/  MOV R76, R25 ;  /* 0x00000019004c7202 */ /* 0x000fc40000000f00 */
        /* <DEDUP_REMOVED lines=22> */
[----:B------:R-:W2:Y:S01]  /*2e880*/  LDL R4, [R1+0x758] ;  /* 0x0007580001047983 */ /* 0x000ea20000100800 */
[----:B-1----:R-:W-:Y:S02]  /*2e890*/  MOV R2, R24 ;  /* 0x0000001800027202 */ /* 0x002fe40000000f00 */
[----:B------:R-:W-:Y:S01]  /*2e8a0*/  MOV R14, 0x2e8d0 ;  /* 0x0002e8d0000e7802 */ /* 0x000fe20000000f00 */
[----:B--2---:R1:W-:Y:S04]  /*2e8b0*/  STL [R1+0x770], R4 ;  /* 0x0007700401007387 */ /* 0x0043e80000100800 */
        /* <DEDUP_REMOVED lines=194> */
[----:B------:R-:W-:Y:S05]  /*2f4e0*/  CALL.REL.NOINC `($_ZN7cutlass13device_kernelIN5flash19enable_sm80_to_sm89INS1_16FlashAttnBwdSm80INS1_25CollectiveMainloopBwdSm80ILi2ELi2EN4cute5tupleIJNS5_1CILi128EEES8_NS7_ILi64EEEEEENS_10bfloat16_tEfNS_4arch4Sm80ELb0ELb0ELb1ELb0ELb1ELb0ELb0ELb0ELi2ELi4ELi4ELi4ELb0EEENS1_21CollectiveEpilogueBwdISA_SB_SD_Li256ELb0ELb0ELi2EEENS1_19SingleTileSchedulerILb0ELb0ELb0ELi128EEEEEEEEEvNT_6ParamsE$_ZN4cute3eso3ESOILb1ELb0EJNS_6LayoutINS_5tupleIJNS3_IJNS_1CILi2EEES5_S5_EEES5_EEENS3_IJNS3_IJNS4_ILi1EEES5_NS4_ILi4EEEEEENS4_ILi64EEEEEEEEiEEC2ERKSD_RKi) ;  /* 0xfffda2e000007944 */ /* 0x000fea0003c3ffff */
[----:B-1----:R-:W2:Y:S01]  /*2f4f0*/  LDL R3, [R1+0x758] ;  /* 0x0007580001037983 */ /* 0x002ea20000100800 */
[----:B------:R-:W-:Y:S01]  /*2f500*/  MOV R4, 0x2f540 ;  /* 0x0002f54000047802 */ /* 0x000fe20000000f00 */
[----:B--2---:R-:W-:-:S05]  /*2f510*/  IMAD.WIDE R2, R3, 0x2, R54 ;  /* 0x0000000203027825 */ /* 0x004fca00078e0236 */
[----:B------:R-:W-:Y:S02]  /*2f520*/  MOV R6, R2 ;  /* 0x0000000200067202 */ /* 0x000fe40000000f00 */
[----:B------:R-:W-:Y:S05]  /*2f530*/  CALL.REL.NOINC `($_ZN7cutlass13device_kernelIN5flash19enable_sm80_to_sm89INS1_16FlashAttnBwdSm80INS1_25CollectiveMainloopBwdSm80ILi2ELi2EN4cute5tupleIJNS5_1CILi128EEES8_NS7_ILi64EEEEEENS_10bfloat16_tEfNS_4arch4Sm80ELb0ELb0ELb1ELb0ELb1ELb0ELb0ELb0ELi2ELi4ELi4ELi4ELb0EEENS1_21CollectiveEpilogueBwdISA_SB_SD_Li256ELb0ELb0ELi2EEENS1_19SingleTileSchedulerILb0ELb0ELb0ELi128EEEEEEEEEvNT_6ParamsE$_ZN4cute3eso3ESOILb1ELb0EJNS_6LayoutINS_5tupleIJNS3_IJNS_1CILi2EEES5_S5_EEES5_EEENS3_IJNS3_IJNS4_ILi1EEES5_NS4_ILi4EEEEEENS4_ILi64EEEEEEEENS_10ViewEngineIPN7cutlass10bfloat16_tEEEEEC2ERKSD_RKSI_) ;  /* 0xfffda24000007944 */ /* 0x000fea0003c3ffff */
[----:B------:R2:W5:Y:S01]  /*2f540*/  LDL.64 R68, [R1+0x758] ;  /* 0x0007580001447983 */ /* 0x0005620000100a00 */
[----:B------:R-:W-:Y:S01]  /*2f550*/  IMAD.MOV.U32 R15, RZ, RZ, R25 ;  /* 0x000000ffff0f7224 */ /* 0x000fe200078e0019 */
[----:B------:R-:W-:Y:S02]  /*2f560*/  MOV R3, RZ ;  /* 0x000000ff00037202 */ /* 0x000fe40000000f00 */
[----:B------:R-:W-:Y:S02]  /*2f570*/  MOV R8, 0x2f590 ;  /* 0x0002f59000087802 */ /* 0x000fe40000000f00 */
[----:B-12--5:R-:W-:Y:S05]  /*2f580*/  CALL.REL.NOINC `($_ZN7cutlass13device_kernelIN5flash19enable_sm80_to_sm89INS1_16FlashAttnBwdSm80INS1_25CollectiveMainloopBwdSm80ILi2ELi2EN4cute5tupleIJNS5_1CILi128EEES8_NS7_ILi64EEEEEENS_10bfloat16_tEfNS_4arch4Sm80ELb0ELb0ELb1ELb0ELb1ELb0ELb0ELb0ELi2ELi4ELi4ELi4ELb0EEENS1_21CollectiveEpilogueBwdISA_SB_SD_Li256ELb0ELb0ELi2EEENS1_19SingleTileSchedulerILb0ELb0ELb0ELi128EEEEEEEEEvNT_6ParamsE$_ZN4cute3eso3ESOILb1ELb0EJNS_10UnderscoreES2_iEEC2ERKS2_S5_RKi) ;  /* 0xfffd7c9000007944 */ /* 0x026fea0003c3ffff */
[----:B-1----:R-:W2:Y:S01]  /*2f590*/  LDL R3, [R1+0x758] ;  /* 0x0007580001037983 */ /* 0x002ea20000100800 */
[----:B------:R-:W-:Y:S01]  /*2f5a0*/  IMAD.MOV.U32 R76, RZ, RZ, R25 ;  /* 0x000000ffff4c7224 */ /* 0x000fe200078e0019 */
[----:B------:R-:W-:Y:S02]  /*2f5b0*/  MOV R4, 0x2f5e0 ;  /* 0x0002f5e000047802 */ /* 0x000fe40000000f00 */
[----:B--2---:R-:W-:Y:S02]  /*2f5c0*/  SHF.L.U32 R3, R3, 0x2, RZ ;  /* 0x0000000203037819 */ /* 0x004fe400000006ff */
[----:B------:R-:W-:Y:S05]  /*2f5d0*/  CALL.REL.NOINC `($_ZN7cutlass13device_kernelIN5flash19enable_sm80_to_sm89INS1_16FlashAttnBwdSm80INS1_25CollectiveMainloopBwdSm80ILi2ELi2EN4cute5tupleIJNS5_1CILi128EEES8_NS7_ILi64EEEEEENS_10bfloat16_tEfNS_4arch4Sm80ELb0ELb0ELb1ELb0ELb1ELb0ELb0ELb0ELi2ELi4ELi4ELi4ELb0EEENS1_21CollectiveEpilogueBwdISA_SB_SD_Li256ELb0ELb0ELi2EEENS1_19SingleTileSchedulerILb0ELb0ELb0ELi128EEEEEEEEEvNT_6ParamsE$_ZN4cute3eso3ESOILb1ELb0EJNS_6LayoutINS_5tupleIJNS3_IJNS_1CILi2EEES5_EEES6_EEENS3_IJNS3_IJNS4_ILi1EEES5_EEENS3_IJNS4_ILi32EEENS4_ILi64EEEEEEEEEEEiEEC2ERKSE_RKi) ;  /* 0xfffda0d000007944 */ /* 0x000fea0003c3ffff */
[----:B-1----:R-:W2:Y:S01]  /*2f5e0*/  LDL R3, [R1+0x758] ;  /* 0x0007580001037983 */ /* 0x002ea20000100800 */
[----:B------:R-:W-:Y:S02]  /*2f5f0*/  MOV R76, R25 ;  /* 0x00000019004c7202 */ /* 0x000fe40000000f00 */
[----:B------:R-:W-:Y:S01]  /*2f600*/  MOV R4, 0x2f640 ;  /* 0x0002f64000047802 */ /* 0x000fe20000000f00 */
[----:B--2---:R-:W-:-:S05]  /*2f610*/  IMAD.WIDE R2, R3, 0x2, R56 ;  /* 0x0000000203027825 */ /* 0x004fca00078e0238 */
[----:B------:R-:W-:Y:S02]  /*2f620*/  MOV R6, R2 ;  /* 0x0000000200067202 */ /* 0x000fe40000000f00 */
[----:B------:R-:W-:Y:S05]  /*2f630*/  CALL.REL.NOINC `($_ZN7cutlass13device_kernelIN5flash19enable_sm80_to_sm89INS1_16FlashAttnBwdSm80INS1_25CollectiveMainloopBwdSm80ILi2ELi2EN4cute5tupleIJNS5_1CILi128EEES8_NS7_ILi64EEEEEENS_10bfloat16_tEfNS_4arch4Sm80ELb0ELb0ELb1ELb0ELb1ELb0ELb0ELb0ELi2ELi4ELi4ELi4ELb0EEENS1_21CollectiveEpilogueBwdISA_SB_SD_Li256ELb0ELb0ELi2EEENS1_19SingleTileSchedulerILb0ELb0ELb0ELi128EEEEEEEEEvNT_6ParamsE$_ZN4cute3eso3ESOILb1ELb0EJNS_6LayoutINS_5tupleIJNS3_IJNS_1CILi2EEES5_EEES6_EEENS3_IJNS3_IJNS4_ILi1EEES5_EEENS3_IJNS4_ILi32EEENS4_ILi64EEEEEEEEEEENS_10ViewEngineIPN7cutlass10bfloat16_tEEEEEC2ERKSE_RKSJ_) ;  /* 0xfffda02000007944 */ /* 0x000fea0003c3ffff */
[----:B------:R2:W5:Y:S04]  /*2f640*/  LDL.64 R70, [R1+0x758] ;  /* 0x0007580001467983 */ /* 0x0005680000100a00 */
[----:B------:R2:W-:Y:S02]  /*2f650*/  STL [R1+0x770], RZ ;  /* 0x000770ff01007387 */ /* 0x0005e40000100800 */
.L_x_1020:
        /* <DEDUP_REMOVED lines=690> */
[----:B------:R-:W-:Y:S02]  /*32180*/  MOV R3, 0x1 ;  /* 0x0000000100037802 */ /* 0x000fe40000000f00 */
        /* <DEDUP_REMOVED lines=15> */
.L_x_1021:
        /* <DEDUP_REMOVED lines=706> */
.L_x_1022:
        /* <DEDUP_REMOVED lines=706> */
.L_x_1023:
        /* <DEDUP_REMOVED lines=706> */
.L_x_1024:
        /* <DEDUP_REMOVED lines=706> */
.L_x_1025:
        /* <DEDUP_REMOVED lines=706> */
.L_x_1026:
        /* <DEDUP_REMOVED lines=256> */
.L_x_1027:
        /* <DEDUP_REMOVED lines=274> */
[----:B--2--5:R-:W-:Y:S05]  /*42040*/  CALL.REL.NOINC `($_ZN7cutlass13device_kernelIN5flash19enable_sm80_to_sm89INS1_16FlashAttnBwdSm80INS1_25CollectiveMainloopBwdSm80ILi2ELi2EN4cute5tupleIJNS5_1CILi128EEES8_NS7_ILi64EEEEEENS_10bfloat16_tEfNS_4arch4Sm80ELb0ELb0ELb1ELb0ELb1ELb0ELb0ELb0ELi2ELi4ELi4ELi4ELb0EEENS1_21CollectiveEpilogueBwdISA_SB_SD_Li256ELb0ELb0ELi2EEENS1_19SingleTileSchedulerILb0ELb0ELb0ELi128EEEEEEEEEvNT_6ParamsE$_ZZZN5flash25CollectiveMainloopBwdSm80ILi2ELi2EN4cute5tupleIJNS1_1CILi128EEES4_NS3_ILi64EEEEEEN7cutlass10bfloat16_tEfNS7_4arch4Sm80ELb0ELb0ELb1ELb0ELb1ELb0ELb0ELb0ELi2ELi4ELi4ELi4ELb0EE3mmaINS_16FlashAttnBwdSm80ISB_NS_21CollectiveEpilogueBwdIS6_S8_SA_Li256ELb0ELb0ELi2EEENS_19SingleTileSchedulerILb0ELb0ELb0ELi128EEEE13SharedStorageENS1_6TensorINS1_11ArrayEngineIfLm32EEENS1_6LayoutINS2_IJNS2_IJNS3_ILi2EEESO_EEESO_NS3_ILi4EEEEEENS2_IJNS2_IJNS3_ILi1EEESO_EEESQ_NS3_ILi8EEEEEEEEEEEEbRKNSB_6ParamsERT0_S12_iNS2_IJiiiEEERT_ENKUliT_E_clIZSC_ISJ_SX_EbS10_S12_S12_iS13_S15_EUlRS16_iE_EEDaiS16_ENKUlT_E_clIZSC_ISJ_SX_EbS10_S12_S12_iS13_S15_EUlvE0_EEDaS1B_) ;  /* 0x0001c54000007944 */ /* 0x024fea0003c00000 */
[----:B------:R-:W2:Y:S01]  /*42050*/  LDL.64 R2, [R26+0x188] ;  /* 0x000188001a027983 */ /* 0x000ea20000100a00 */
[----:B------:R-:W-:-:S03]  /*42060*/  ULDC.64 UR4, c[0x0][0x118] ;  /* 0x0000460000047ab9 */ /* 0x000fc60000000a00 */
[----:B-1----:R1:W5:Y:S04]  /*42070*/  LDL.64 R14, [R26+0xc8] ;  /* 0x0000c8001a0e7983 */ /* 0x0023680000100a00 */
[----:B--2---:R-:W5:Y:S01]  /*42080*/  LD.E.64 R2, [R2.64] ;  /* 0x0000000402027980 */ /* 0x004f62000c101b00 */
[----:B------:R-:W-:Y:S02]  /*42090*/  MOV R9, R25 ;  /* 0x0000001900097202 */ /* 0x000fe40000000f00 */
[----:B------:R-:W-:Y:S02]  /*420a0*/  MOV R8, 0x420c0 ;  /* 0x000420c000087802 */ /* 0x000fe40000000f00 */
[----:B-1---5:R-:W-:Y:S05]  /*420b0*/  CALL.REL.NOINC `($_ZN7cutlass13device_kernelIN5flash19enable_sm80_to_sm89INS1_16FlashAttnBwdSm80INS1_25CollectiveMainloopBwdSm80ILi2ELi2EN4cute5tupleIJNS5_1CILi128EEES8_NS7_ILi64EEEEEENS_10bfloat16_tEfNS_4arch4Sm80ELb0ELb0ELb1ELb0ELb1ELb0ELb0ELb0ELi2ELi4ELi4ELi4ELb0EEENS1_21CollectiveEpilogueBwdISA_SB_SD_Li256ELb0ELb0ELi2EEENS1_19SingleTileSchedulerILb0ELb0ELb0ELi128EEEEEEEEEvNT_6ParamsE$_ZN4cute8smem_ptrIPN7cutlass10bfloat16_tEECI1NS_12iter_adaptorIS3_S4_EEES3_) ;  /* 0xfffc8e0000007944 */ /* 0x022fea0003c3ffff */
        /* <DEDUP_REMOVED lines=84> */
[----:B------:R1:W-:Y:S01]  /*42600*/  STL.64 [R1+0x7a0], R2 ;  /* 0x0007a00201007387 */ /* 0x0003e20000100a00 */
[----:B------:R-:W-:Y:S02]  /*42610*/  MOV R5, R6 ;  /* 0x0000000600057202 */ /* 0x000fe40000000f00 */
[----:B------:R-:W-:Y:S02]  /*42620*/  MOV R4, 0x42640 ;  /* 0x0004264000047802 */ /* 0x000fe40000000f00 */
        /* <DEDUP_REMOVED lines=31> */
[----:B-1----:R-:W-:Y:S05]  /*42820*/  CALL.REL.NOINC `($_ZN7cutlass13device_kernelIN5flash19enable_sm80_to_sm89INS1_16FlashAttnBwdSm80INS1_25CollectiveMainloopBwdSm80ILi2ELi2EN4cute5tupleIJNS5_1CILi128EEES8_NS7_ILi64EEEEEENS_10bfloat16_tEfNS_4arch4Sm80ELb0ELb0ELb1ELb0ELb1ELb0ELb0ELb0ELi2ELi4ELi4ELi4ELb0EEENS1_21CollectiveEpilogueBwdISA_SB_SD_Li256ELb0ELb0ELi2EEENS1_19SingleTileSchedulerILb0ELb0ELb0ELi128EEEEEEEEEvNT_6ParamsE$_ZN4cute3eso3ESOILb1ELb0EJNS_1CILi8EEEiiiNS2_ILi144EEENS2_ILi512EEEEEC2ERKS3_RKiSA_SA_RKS4_RKS5_) ;  /* 0xfffc56a000007944 */ /* 0x002fea0003c3ffff */
        /* <DEDUP_REMOVED lines=24> */
[----:B-1----:R-:W-:Y:S05]  /*429b0*/  CALL.REL.NOINC `($_ZN7cutlass13device_kernelIN5flash19enable_sm80_to_sm89INS1_16FlashAttnBwdSm80INS1_25CollectiveMainloopBwdSm80ILi2ELi2EN4cute5tupleIJNS5_1CILi128EEES8_NS7_ILi64EEEEEENS_10bfloat16_tEfNS_4arch4Sm80ELb0ELb0ELb1ELb0ELb1ELb0ELb0ELb0ELi2ELi4ELi4ELi4ELb0EEENS1_21CollectiveEpilogueBwdISA_SB_SD_Li256ELb0ELb0ELi2EEENS1_19SingleTileSchedulerILb0ELb0ELb0ELi128EEEEEEEEEvNT_6ParamsE$_ZZN4cute6detail16composition_implINS_5tupleIJNS_1CILi16EEENS3_ILi2EEES5_S5_NS3_ILi4EEES5_EEENS2_IJNS3_ILi1EEEiiiNS3_ILi144EEENS3_ILi512EEEEEENS2_IJNS2_IJS5_S5_EEES6_NS3_ILi8EEEEEENS2_IJNS2_IJNS3_ILi64EEESA_EEES4_NS3_ILi1024EEEEEEEEDaRKT_RKT0_RKT1_RKT2_ENKUlRKT_RKT0_E_clISC_SG_EEDaSX_S10_) ;  /* 0xfffca2f000007944 */ /* 0x002fea0003c3ffff */
[----:B------:R-:W-:Y:S01]  /*429c0*/  IMAD.MOV.U32 R2, RZ, RZ, R58 ;  /* 0x000000ffff027224 */ /* 0x000fe200078e003a */
[----:B------:R-:W-:Y:S01]  /*429d0*/  MOV R17, R62 ;  /* 0x0000003e00117202 */ /* 0x000fe20000000f00 */
[----:B------:R-:W-:Y:S01]  /*429e0*/  IMAD.MOV.U32 R15, RZ, RZ, R57 ;  /* 0x000000ffff0f7224 */ /* 0x000fe200078e0039 */
[----:B------:R-:W-:-:S02]  /*429f0*/  MOV R77, R66 ;  /* 0x00000042004d7202 */ /* 0x000fc40000000f00 */
[----:B------:R-:W-:Y:S02]  /*42a00*/  MOV R16, 0x42a20 ;  /* 0x00042a2000107802 */ /* 0x000fe40000000f00 */
[----:B-1---5:R-:W-:Y:S05]  /*42a10*/  CALL.REL.NOINC `($_ZN7cutlass13device_kernelIN5flash19enable_sm80_to_sm89INS1_16FlashAttnBwdSm80INS1_25CollectiveMainloopBwdSm80ILi2ELi2EN4cute5tupleIJNS5_1CILi128EEES8_NS7_ILi64EEEEEENS_10bfloat16_tEfNS_4arch4Sm80ELb0ELb0ELb1ELb0ELb1ELb0ELb0ELb0ELi2ELi4ELi4ELi4ELb0EEENS1_21CollectiveEpilogueBwdISA_SB_SD_Li256ELb0ELb0ELi2EEENS1_19SingleTileSchedulerILb0ELb0ELb0ELi128EEEEEEEEEvNT_6ParamsE$_ZZN4cute6detail16composition_implINS_5tupleIJNS_1CILi16EEENS3_ILi2EEES5_S5_NS3_ILi4EEES5_EEENS2_IJNS3_ILi1EEEiiiNS3_ILi144EEENS3_ILi512EEEEEENS2_IJNS2_IJS5_S5_EEES6_NS3_ILi8EEEEEENS2_IJNS2_IJNS3_ILi64EEESA_EEES4_NS3_ILi1024EEEEEEEEDaRKT_RKT0_RKT1_RKT2_ENKUlRKT_RKT0_E_clIS6_S4_EEDaSX_S10_) ;  /* 0xfffca00000007944 */ /* 0x022fea0003c3ffff */
[----:B-----5:R2:W-:Y:S01]  /*42a20*/  STL.64 [R1+0x770], R2 ;  /* 0x0007700201007387 */ /* 0x0205e20000100a00 */
[----:B------:R-:W-:Y:S01]  /*42a30*/  IMAD.MOV.U32 R69, RZ, RZ, R25 ;  /* 0x000000ffff457224 */ /* 0x000fe200078e0019 */
[----:B------:R-:W-:Y:S02]  /*42a40*/  MOV R76, R24 ;  /* 0x00000018004c7202 */ /* 0x000fe40000000f00 */
[----:B------:R-:W-:Y:S02]  /*42a50*/  MOV R4, 0x42a70 ;  /* 0x00042a7000047802 */ /* 0x000fe40000000f00 */
[----:B-12---:R-:W-:Y:S05]  /*42a60*/  CALL.REL.NOINC `($_ZN7cutlass13device_kernelIN5flash19enable_sm80_to_sm89INS1_16FlashAttnBwdSm80INS1_25CollectiveMainloopBwdSm80ILi2ELi2EN4cute5tupleIJNS5_1CILi128EEES8_NS7_ILi64EEEEEENS_10bfloat16_tEfNS_4arch4Sm80ELb0ELb0ELb1ELb0ELb1ELb0ELb0ELb0ELi2ELi4ELi4ELi4ELb0EEENS1_21CollectiveEpilogueBwdISA_SB_SD_Li256ELb0ELb0ELi2EEENS1_19SingleTileSchedulerILb0ELb0ELb0ELi128EEEEEEEEEvNT_6ParamsE$_ZN4cute3eso3ESOILb0ELb0EJNS_5tupleIJiNS_1CILi512EEEEEENS2_IJiiEEENS3_ILi1024EEEEEC2ERKS5_RKS6_RKS7_) ;  /* 0xfffc316000007944 */ /* 0x006fea0003c3ffff */
[----:B------:R2:W5:Y:S04]  /*42a70*/  LDL R5, [R1+0x760] ;  /* 0x0007600001057983 */ /* 0x0005680000100800 */
[----:B-1----:R2:W5:Y:S01]  /*42a80*/  LDL.64 R2, [R1+0x758] ;  /* 0x0007580001027983 */ /* 0x0025620000100a00 */
[----:B------:R-:W-:Y:S02]  /*42a90*/  MOV R69, R25 ;  /* 0x0000001900457202 */ /* 0x000fe40000000f00 */
[----:B------:R-:W-:-:S02]  /*42aa0*/  MOV R6, 0x42ac0 ;  /* 0x00042ac000067802 */ /* 0x000fc40000000f00 */
[----:B--2--5:R-:W-:Y:S05]  /*42ab0*/  CALL.REL.NOINC `($_ZN7cutlass13device_kernelIN5flash19enable_sm80_to_sm89INS1_16FlashAttnBwdSm80INS1_25CollectiveMainloopBwdSm80ILi2ELi2EN4cute5tupleIJNS5_1CILi128EEES8_NS7_ILi64EEEEEENS_10bfloat16_tEfNS_4arch4Sm80ELb0ELb0ELb1ELb0ELb1ELb0ELb0ELb0ELi2ELi4ELi4ELi4ELb0EEENS1_21CollectiveEpilogueBwdISA_SB_SD_Li256ELb0ELb0ELi2EEENS1_19SingleTileSchedulerILb0ELb0ELb0ELi128EEEEEEEEEvNT_6ParamsE$_ZN4cute5tupleIJNS0_IJNS0_IJNS_1CILi2EEES2_EEES3_NS1_ILi8EEEEEENS0_IJNS0_IJiNS1_ILi512EEEEEENS0_IJiiEEENS1_ILi1024EEEEEEEEC2ERKS5_RKSA_) ;  /* 0xfffc7af000007944 */ /* 0x024fea0003c3ffff */
        /* <DEDUP_REMOVED lines=18> */
[----:B------:R-:W-:Y:S01]  /*42be0*/  MOV R69, R25 ;  /* 0x0000001900457202 */ /* 0x000fe20000000f00 */
[----:B------:R-:W-:Y:S01]  /*42bf0*/  IMAD.MOV.U32 R76, RZ, RZ, R24 ;  /* 0x000000ffff4c7224 */ /* 0x000fe200078e0018 */
        /* <DEDUP_REMOVED lines=9> */
[----:B------:R1:W-:Y:S01]  /*42c90*/  STL.64 [R1+0x7a0], R2 ;  /* 0x0007a00201007387 */ /* 0x0003e20000100a00 */
[----:B------:R-:W-:-:S02]  /*42ca0*/  MOV R69, R66 ;  /* 0x0000004200457202 */ /* 0x000fc40000000f00 */
[----:B------:R-:W-:Y:S02]  /*42cb0*/  MOV R4, 0x42cd0 ;  /* 0x00042cd000047802 */ /* 0x000fe40000000f00 */
        /* <DEDUP_REMOVED lines=37> */
[----:B------:R-:W-:Y:S01]  /*42f10*/  IMAD.SHL.U32 R8, R5, 0x2000, RZ ;  /* 0x0000200005087824 */ /* 0x000fe200078e00ff */
[----:B------:R-:W-:-:S02]  /*42f20*/  MOV R14, R51 ;  /* 0x00000033000e7202 */ /* 0x000fc40000000f00 */
[----:B------:R-:W-:Y:S02]  /*42f30*/  MOV R4, 0x42f60 ;  /* 0x00042f6000047802 */ /* 0x000fe40000000f00 */
        /* <DEDUP_REMOVED lines=50> */
[----:B-12--5:R-:W-:Y:S05]  /*43260*/  CALL.REL.NOINC `($_ZN7cutlass13device_kernelIN5flash19enable_sm80_to_sm89INS1_16FlashAttnBwdSm80INS1_25CollectiveMainloopBwdSm80ILi2ELi2EN4cute5tupleIJNS5_1CILi128EEES8_NS7_ILi64EEEEEENS_10bfloat16_tEfNS_4arch4Sm80ELb0ELb0ELb1ELb0ELb1ELb0ELb0ELb0ELi2ELi4ELi4ELi4ELb0EEENS1_21CollectiveEpilogueBwdISA_SB_SD_Li256ELb0ELb0ELi2EEENS1_19SingleTileSchedulerILb0ELb0ELb0ELi128EEEEEEEEEvNT_6ParamsE$_ZZN4cute7idx2crdINS_5tupleIJiiNS_1CILi0EEEEEENS1_IJNS1_IJNS2_ILi4EEENS2_ILi8EEEEEES5_NS2_ILi1EEEEEEEEDaRKT_RKT0_ENKUlRKT_RKT0_E_clIiS7_EEDaSI_SL_) ;  /* 0xfffcc10000007944 */ /* 0x026fea0003c3ffff */
[----:B------:R-:W-:Y:S02]  /*43270*/  MOV R2, 0x43290 ;  /* 0x0004329000027802 */ /* 0x000fe40000000f00 */
[----:B-1----:R-:W-:Y:S05]  /*43280*/  CALL.REL.NOINC `($_ZN7cutlass13device_kernelIN5flash19enable_sm80_to_sm89INS1_16FlashAttnBwdSm80INS1_25CollectiveMainloopBwdSm80ILi2ELi2EN4cute5tupleIJNS5_1CILi128EEES8_NS7_ILi64EEEEEENS_10bfloat16_tEfNS_4arch4Sm80ELb0ELb0ELb1ELb0ELb1ELb0ELb0ELb0ELi2ELi4ELi4ELi4ELb0EEENS1_21CollectiveEpilogueBwdISA_SB_SD_Li256ELb0ELb0ELi2EEENS1_19SingleTileSchedulerILb0ELb0ELb0ELi128EEEEEEEEEvNT_6ParamsE$_ZZN4cute7idx2crdINS_5tupleIJiiNS_1CILi0EEEEEENS1_IJNS1_IJNS2_ILi4EEENS2_ILi8EEEEEES5_NS2_ILi1EEEEEEEEDaRKT_RKT0_ENKUlRKT_RKT0_E_clIiS5_EEDaSI_SL_) ;  /* 0xfffcc0b000007944 */ /* 0x002fea0003c3ffff */
[----:B------:R1:W-:Y:S01]  /*43290*/  STL [R1+0x7a0], R6 ;  /* 0x0007a00601007387 */ /* 0x0003e20000100800 */
        /* <DEDUP_REMOVED lines=18> */
[----:B------:R-:W-:Y:S02]  /*433c0*/  MOV R7, R53 ;  /* 0x0000003500077202 */ /* 0x000fe40000000f00 */
[----:B------:R-:W-:Y:S02]  /*433d0*/  MOV R4, 0x433f0 ;  /* 0x000433f000047802 */ /* 0x000fe40000000f00 */
        /* <DEDUP_REMOVED lines=940> */
.L_x_1028:
        /* <DEDUP_REMOVED lines=706> */
.L_x_1029:
        /* <DEDUP_REMOVED lines=706> */
.L_x_1030:
        /* <DEDUP_REMOVED lines=706> */
.L_x_1031:
        /* <DEDUP_REMOVED lines=706> */
.L_x_1032:
        /* <DEDUP_REMOVED lines=706> */
.L_x_1033:
        /* <DEDUP_REMOVED lines=706> */
.L_x_1034:
        /* <DEDUP_REMOVED lines=256> */
.L_x_1035:
        /* <DEDUP_REMOVED lines=251> */
[----:B------:R-:W-:Y:S05]  /*59710*/  RET.REL.NODEC R6 `(_ZN7cutlass13device_kernelIN5flash19enable_sm80_to_sm89INS1_16FlashAttnBwdSm80INS1_25CollectiveMainloopBwdSm80ILi2ELi2EN4cute5tupleIJNS5_1CILi128EEES8_NS7_ILi64EEEEEENS_10bfloat16_tEfNS_4arch4Sm80ELb0ELb0ELb1ELb0ELb1ELb0ELb0ELb0ELi2ELi4ELi4ELi4ELb0EEENS1_21CollectiveEpilogueBwdISA_SB_SD_Li256ELb0ELb0ELi2EEENS1_19SingleTileSchedulerILb0ELb0ELb0ELi128EEEEEEEEEvNT_6ParamsE) ;  /* 0xfffa68e006007950 */ /* 0x000fea0003c3ffff */
        .type           $_ZN7cutlass13device_kernelIN5flash19enable_sm80_to_sm89INS1_16FlashAttnBwdSm80INS1_25CollectiveMainloopBwdSm80ILi2ELi2EN4cute5tupleIJNS5_1CILi128EEES8_NS7_ILi64EEEEEENS_10bfloat16_tEfNS_4arch4Sm80ELb0ELb0ELb1ELb0ELb1ELb0ELb0ELb0ELi2ELi4ELi4ELi4ELb0EEENS1_21CollectiveEpilogueBwdISA_SB_SD_Li256ELb0ELb0ELi2EEENS1_19SingleTileSchedulerILb0ELb0ELb0ELi128EEEEEEEEEvNT_6ParamsE$_ZZN5flash25CollectiveMainloopBwdSm80ILi2ELi2EN4cute5tupleIJNS1_1CILi128EEES4_NS3_ILi64EEEEEEN7cutlass10bfloat16_tEfNS7_4arch4Sm80ELb0ELb0ELb1ELb0ELb1ELb0ELb0ELb0ELi2ELi4ELi4ELi4ELb0EE3mmaINS_16FlashAttnBwdSm80ISB_NS_21CollectiveEpilogueBwdIS6_S8_SA_Li256ELb0ELb0ELi2EEENS_19SingleTileSchedulerILb0ELb0ELb0ELi128EEEE13SharedStorageENS1_6TensorINS1_11ArrayEngineIfLm32EEENS1_6LayoutINS2_IJNS2_IJNS3_ILi2EEESO_EEESO_NS3_ILi4EEEEEENS2_IJNS2_IJNS3_ILi1EEESO_EEESQ_NS3_ILi8EEEEEEEEEEEEbRKNSB_6ParamsERT0_S12_iNS2_IJiiiEEERT_ENKUliiE0_clEii,@function
        .size           $_ZN7cutlass13device_kernelIN5flash19enable_sm80_to_sm89INS1_16FlashAttnBwdSm80INS1_25CollectiveMainloopBwdSm80ILi2ELi2EN4cute5tupleIJNS5_1CILi128EEES8_NS7_ILi64EEEEEENS_10bfloat16_tEfNS_4arch4Sm80ELb0ELb0ELb1ELb0ELb1ELb0ELb0ELb0ELi2ELi4ELi4ELi4ELb0EEENS1_21CollectiveEpilogueBwdISA_SB_SD_Li256ELb0ELb0ELi2EEENS1_19SingleTileSchedulerILb0ELb0ELb0ELi128EEEEEEEEEvNT_6ParamsE$_ZZN5flash25CollectiveMainloopBwdSm80ILi2ELi2EN4cute5tupleIJNS1_1CILi128EEES4_NS3_ILi64EEEEEEN7cutlass10bfloat16_tEfNS7_4arch4Sm80ELb0ELb0ELb1ELb0ELb1ELb0ELb0ELb0ELi2ELi4ELi4ELi4ELb0EE3mmaINS_16FlashAttnBwdSm80ISB_NS_21CollectiveEpilogueBwdIS6_S8_SA_Li256ELb0ELb0ELi2EEENS_19SingleTileSchedulerILb0ELb0ELb0ELi128EEEE13SharedStorageENS1_6TensorINS1_11ArrayEngineIfLm32EEENS1_6LayoutINS2_IJNS2_IJNS3_ILi2EEESO_EEESO_NS3_ILi4EEEEEENS2_IJNS2_IJNS3_ILi1EEESO_EEESQ_NS3_ILi8EEEEEEEEEEEEbRKNSB_6ParamsERT0_S12_iNS2_IJiiiEEERT_ENKUliiE0_clEii,($_ZN7cutlass13device_kernelIN5flash19enable_sm80_to_sm89INS1_16FlashAttnBwdSm80INS1_25CollectiveMainloopBwdSm80ILi2ELi2EN4cute5tupleIJNS5_1CILi128EEES8_NS7_ILi64EEEEEENS_10bfloat16_tEfNS_4arch4Sm80ELb0ELb0ELb1ELb0ELb1ELb0ELb0ELb0ELi2ELi4ELi4ELi4ELb0EEENS1_21CollectiveEpilogueBwdISA_SB_SD_Li256ELb0ELb0ELi2EEENS1_19SingleTileSchedulerILb0ELb0ELb0ELi128EEEEEEEEEvNT_6ParamsE$_ZZN5flash25CollectiveMainloopBwdSm80ILi2ELi2EN4cute5tupleIJNS1_1CILi128EEES4_NS3_ILi64EEEEEEN7cutlass10bfloat16_tEfNS7_4arch4Sm80ELb0ELb0ELb1ELb0ELb1ELb0ELb0ELb0ELi2ELi4ELi4ELi4ELb0EE3mmaINS_16FlashAttnBwdSm80ISB_NS_21CollectiveEpilogueBwdIS6_S8_SA_Li256ELb0ELb0ELi2EEENS_19SingleTileSchedulerILb0ELb0ELb0ELi128EEEE13SharedStorageENS1_6TensorINS1_11ArrayEngineIfLm32EEENS1_6LayoutINS2_IJNS2_IJNS3_ILi2EEESO_EEESO_NS3_ILi4EEEEEENS2_IJNS2_IJNS3_ILi1EEESO_EEESQ_NS3_ILi8EEEEEEEEEEEEbRKNSB_6ParamsERT0_S12_iNS2_IJiiiEEERT_ENKUliiE_clEii - $_ZN7cutlass13device_kernelIN5flash19enable_sm80_to_sm89INS1_16FlashAttnBwdSm80INS1_25CollectiveMainloopBwdSm80ILi2ELi2EN4cute5tupleIJNS5_1CILi128EEES8_NS7_ILi64EEEEEENS_10bfloat16_tEfNS_4arch4Sm80ELb0ELb0ELb1ELb0ELb1ELb0ELb0ELb0ELi2ELi4ELi4ELi4ELb0EEENS1_21CollectiveEpilogueBwdISA_SB_SD_Li256ELb0ELb0ELi2EEENS1_19SingleTileSchedulerILb0ELb0ELb0ELi128EEEEEEEEEvNT_6ParamsE$_ZZN5flash25CollectiveMainloopBwdSm80ILi2ELi2EN4cute5tupleIJNS1_1CILi128EEES4_NS3_ILi64EEEEEEN7cutlass10bfloat16_tEfNS7_4arch4Sm80ELb0ELb0ELb1ELb0ELb1ELb0ELb0ELb0ELi2ELi4ELi4ELi4ELb0EE3mmaINS_16FlashAttnBwdSm80ISB_NS_21CollectiveEpilogueBwdIS6_S8_SA_Li256ELb0ELb0ELi2EEENS_19SingleTileSchedulerILb0ELb0ELb0ELi128EEEE13SharedStorageENS1_6TensorINS1_11ArrayEngineIfLm32EEENS1_6LayoutINS2_IJNS2_IJNS3_ILi2EEESO_EEESO_NS3_ILi4EEEEEENS2_IJNS2_IJNS3_ILi1EEESO_EEESQ_NS3_ILi8EEEEEEEEEEEEbRKNSB_6ParamsERT0_S12_iNS2_IJiiiEEERT_ENKUliiE0_clEii)
$_ZN7cutlass13device_kernelIN5flash19enable_sm80_to_sm89INS1_16FlashAttnBwdSm80INS1_25CollectiveMainloopBwdSm80ILi2ELi2EN4cute5tupleIJNS5_1CILi128EEES8_NS7_ILi64EEEEEENS_10bfloat16_tEfNS_4arch4Sm80ELb0ELb0ELb1ELb0ELb1ELb0ELb0ELb0ELi2ELi4ELi4ELi4ELb0EEENS1_21CollectiveEpilogueBwdISA_SB_SD_Li256ELb0ELb0ELi2EEENS1_19SingleTileSchedulerILb0ELb0ELb0ELi128EEEEEEEEEvNT_6ParamsE$_ZZN5flash25CollectiveMainloopBwdSm80ILi2ELi2EN4cute5tupleIJNS1_1CILi128EEES4_NS3_ILi64EEEEEEN7cutlass10bfloat16_tEfNS7_4arch4Sm80ELb0ELb0ELb1ELb0ELb1ELb0ELb0ELb0ELi2ELi4ELi4ELi4ELb0EE3mmaINS_16FlashAttnBwdSm80ISB_NS_21CollectiveEpilogueBwdIS6_S8_SA_Li256ELb0ELb0ELi2EEENS_19SingleTileSchedulerILb0ELb0ELb0ELi128EEEE13SharedStorageENS1_6TensorINS1_11ArrayEngineIfLm32EEENS1_6LayoutINS2_IJNS2_IJNS3_ILi2EEESO_EEESO_NS3_ILi4EEEEEENS2_IJNS2_IJNS3_ILi1EEESO_EEESQ_NS3_ILi8EEEEEEEEEEEEbRKNSB_6ParamsERT0_S12_iNS2_IJiiiEEERT_ENKUliiE0_clEii:
        /* <DEDUP_REMOVED lines=9> */
[----:B-1---5:R-:W-:Y:S05]  /*597b0*/  CALL.REL.NOINC `($_ZN7cutlass13device_kernelIN5flash19enable_sm80_to_sm89INS1_16FlashAttnBwdSm80INS1_25CollectiveMainloopBwdSm80ILi2ELi2EN4cute5tupleIJNS5_1CILi128EEES8_NS7_ILi64EEEEEENS_10bfloat16_tEfNS_4arch4Sm80ELb0ELb0ELb1ELb0ELb1ELb0ELb0ELb0ELi2ELi4ELi4ELi4ELb0EEENS1_21CollectiveEpilogueBwdISA_SB_SD_Li256ELb0ELb0ELi2EEENS1_19SingleTileSchedulerILb0ELb0ELb0ELi128EEEEEEEEEvNT_6ParamsE$_ZN4cute3eso3ESOILb1ELb0EJNS_10UnderscoreES2_S2_iEEC2ERKS2_S5_S5_RKi) ;  /* 0xfffada2000007944 */ /* 0x022fea0003c3ffff */
[----:B-1----:R-:W2:Y:S01]  /*597c0*/  LDL R3, [R1+0x1688] ;  /* 0x0016880001037983 */ /* 0x002ea20000100800 */
[----:B------:R-:W-:Y:S02]  /*597d0*/  MOV R4, 0x59800 ;  /* 0x0005980000047802 */ /* 0x000fe40000000f00 */
[----:B--2---:R-:W-:Y:S02]  /*597e0*/  SHF.L.U32 R3, R3, 0xd, RZ ;  /* 0x0000000d03037819 */ /* 0x004fe400000006ff */
[----:B------:R-:W-:Y:S05]  /*597f0*/  CALL.REL.NOINC `($_ZN7cutlass13device_kernelIN5flash19enable_sm80_to_sm89INS1_16FlashAttnBwdSm80INS1_25CollectiveMainloopBwdSm80ILi2ELi2EN4cute5tupleIJNS5_1CILi128EEES8_NS7_ILi64EEEEEENS_10bfloat16_tEfNS_4arch4Sm80ELb0ELb0ELb1ELb0ELb1ELb0ELb0ELb0ELi2ELi4ELi4ELi4ELb0EEENS1_21CollectiveEpilogueBwdISA_SB_SD_Li256ELb0ELb0ELi2EEENS1_19SingleTileSchedulerILb0ELb0ELb0ELi128EEEEEEEEEvNT_6ParamsE$_ZN4cute3eso3ESOILb1ELb0EJNS_6LayoutINS_5tupleIJNS3_IJNS_1CILi8EEENS4_ILi1EEEEEENS4_ILi4EEES6_EEENS3_IJNS3_IJS6_NS4_ILi0EEEEEENS4_ILi2048EEESA_EEEEEiEEC2ERKSE_RKi) ;  /* 0xfffb0a7000007944 */ /* 0x000fea0003c3ffff */
[----:B------:R-:W-:Y:S01]  /*59800*/  ULDC.64 UR8, c[0x0][0x118] ;  /* 0x0000460000087ab9 */ /* 0x000fe20000000a00 */
[----:B-1----:R-:W2:Y:S04]  /*59810*/  LDL R2, [R1+0x1688] ;  /* 0x0016880001027983 */ /* 0x002ea80000100800 */
[----:B------:R-:W2:Y:S01]  /*59820*/  LD.E.64 R10, [R10.64] ;  /* 0x000000080a0a7980 */ /* 0x000ea2000c101b00 */
[----:B------:R-:W-:-:S02]  /*59830*/  MOV R9, R15 ;  /* 0x0000000f00097202 */ /* 0x000fc40000000f00 */
[----:B------:R-:W-:Y:S01]  /*59840*/  MOV R8, 0x59870 ;  /* 0x0005987000087802 */ /* 0x000fe20000000f00 */
[----:B--2---:R-:W-:-:S04]  /*59850*/  IMAD.WIDE R2, R2, 0x2, R10 ;  /* 0x0000000202027825 */ /* 0x004fc800078e020a */
[----:B------:R-:W-:Y:S05]  /*59860*/  CALL.REL.NOINC `($_ZN7cutlass13device_kernelIN5flash19enable_sm80_to_sm89INS1_16FlashAttnBwdSm80INS1_25CollectiveMainloopBwdSm80ILi2ELi2EN4cute5tupleIJNS5_1CILi128EEES8_NS7_ILi64EEEEEENS_10bfloat16_tEfNS_4arch4Sm80ELb0ELb0ELb1ELb0ELb1ELb0ELb0ELb0ELi2ELi4ELi4ELi4ELb0EEENS1_21CollectiveEpilogueBwdISA_SB_SD_Li256ELb0ELb0ELi2EEENS1_19SingleTileSchedulerILb0ELb0ELb0ELi128EEEEEEEEEvNT_6ParamsE$_ZN4cute8smem_ptrIPN7cutlass10bfloat16_tEECI1NS_12iter_adaptorIS3_S4_EEES3_) ;  /* 0xfffb165000007944 */ /* 0x000fea0003c3ffff */
[----:B-1----:R1:W5:Y:S01]  /*59870*/  LDL.64 R2, [R1+0x1688] ;  /* 0x0016880001027983 */ /* 0x0023620000100a00 */
[----:B------:R-:W-:-:S03]  /*59880*/  MOV R6, 0x598a0 ;  /* 0x000598a000067802 */ /* 0x000fc60000000f00 */
[----:B-1---5:R-:W-:Y:S05]  /*59890*/  CALL.REL.NOINC `($_ZN7cutlass13device_kernelIN5flash19enable_sm80_to_sm89INS1_16FlashAttnBwdSm80INS1_25CollectiveMainloopBwdSm80ILi2ELi2EN4cute5tupleIJNS5_1CILi128EEES8_NS7_ILi64EEEEEENS_10bfloat16_tEfNS_4arch4Sm80ELb0ELb0ELb1ELb0ELb1ELb0ELb0ELb0ELi2ELi4ELi4ELi4ELb0EEENS1_21CollectiveEpilogueBwdISA_SB_SD_Li256ELb0ELb0ELi2EEENS1_19SingleTileSchedulerILb0ELb0ELb0ELi128EEEEEEEEEvNT_6ParamsE$_ZN4cute3eso3ESOILb1ELb0EJNS_6LayoutINS_5tupleIJNS3_IJNS_1CILi8EEENS4_ILi1EEEEEENS4_ILi4EEES6_EEENS3_IJNS3_IJS6_NS4_ILi0EEEEEENS4_ILi2048EEESA_EEEEENS_10ViewEngineINS_8smem_ptrIPN7cutlass10bfloat16_tEEEEEEEC2ERKSE_RKSL_) ;  /* 0xfffb098000007944 */ /* 0x022fea0003c3ffff */
[----:B------:R-:W-:Y:S01]  /*598a0*/  ULDC.64 UR8, c[0x0][0x118] ;  /* 0x0000460000087ab9 */ /* 0x000fe20000000a00 */
[----:B------:R2:W5:Y:S04]  /*598b0*/  LDL.64 R96, [R1+0x1688] ;  /* 0x0016880001607983 */ /* 0x0005680000100a00 */
[----:B------:R2:W5:Y:S01]  /*598c0*/  LD.E.64 R8, [R92.64+0x8] ;  /* 0x000008085c087980 */ /* 0x000562000c101b00 */
[----:B-1----:R-:W-:Y:S02]  /*598d0*/  MOV R3, R16 ;  /* 0x0000001000037202 */ /* 0x002fe40000000f00 */
[----:B------:R-:W-:-:S02]  /*598e0*/  MOV R4, 0x59900 ;  /* 0x0005990000047802 */ /* 0x000fc40000000f00 */
[----:B--2--5:R-:W-:Y:S05]  /*598f0*/  CALL.REL.NOINC `($_ZN7cutlass13device_kernelIN5flash19enable_sm80_to_sm89INS1_16FlashAttnBwdSm80INS1_25CollectiveMainloopBwdSm80ILi2ELi2EN4cute5tupleIJNS5_1CILi128EEES8_NS7_ILi64EEEEEENS_10bfloat16_tEfNS_4arch4Sm80ELb0ELb0ELb1ELb0ELb1ELb0ELb0ELb0ELi2ELi4ELi4ELi4ELb0EEENS1_21CollectiveEpilogueBwdISA_SB_SD_Li256ELb0ELb0ELi2EEENS1_19SingleTileSchedulerILb0ELb0ELb0ELi128EEEEEEEEEvNT_6ParamsE$_ZN4cute3eso3ESOILb1ELb0EJNS_10UnderscoreES2_S2_iEEC2ERKS2_S5_S5_RKi) ;  /* 0xfffad8e000007944 */ /* 0x024fea0003c3ffff */
[----:B------:R-:W2:Y:S01]  /*59900*/  LDL R11, [R1+0x1688] ;  /* 0x00168800010b7983 */ /* 0x000ea20000100800 */
[----:B------:R-:W-:-:S03]  /*59910*/  ULDC.64 UR8, c[0x0][0x118] ;  /* 0x0000460000087ab9 */ /* 0x000fc60000000a00 */
[----:B-1----:R1:W5:Y:S01]  /*59920*/  LD.E.64 R2, [R8.64+0x8] ;  /* 0x0000080808027980 */ /* 0x002362000c101b00 */
[----:B------:R-:W-:Y:S02]  /*59930*/  MOV R4, 0x59960 ;  /* 0x0005996000047802 */ /* 0x000fe40000000f00 */
[----:B--2---:R-:W-:Y:S02]  /*59940*/  SHF.R.S32.HI R10, RZ, 0x1f, R11 ;  /* 0x0000001fff0a7819 */ /* 0x004fe4000001140b */
[----:B-1---5:R-:W-:Y:S05]  /*59950*/  CALL.REL.NOINC `($_ZN7cutlass13device_kernelIN5flash19enable_sm80_to_sm89INS1_16FlashAttnBwdSm80INS1_25CollectiveMainloopBwdSm80ILi2ELi2EN4cute5tupleIJNS5_1CILi128EEES8_NS7_ILi64EEEEEENS_10bfloat16_tEfNS_4arch4Sm80ELb0ELb0ELb1ELb0ELb1ELb0ELb0ELb0ELi2ELi4ELi4ELi4ELb0EEENS1_21CollectiveEpilogueBwdISA_SB_SD_Li256ELb0ELb0ELi2EEENS1_19SingleTileSchedulerILb0ELb0ELb0ELi128EEEEEEEEEvNT_6ParamsE$_ZZN4cute5sliceINS_5tupleIJNS_10UnderscoreES2_S2_iEEENS1_IJNS1_IJNS_1CILi1EEENS4_ILi0EEEEEElS6_lEEEEEDaRKT_RKT0_ENKUlRKT_RKT0_E_clIS2_lEEDaSH_SK_) ;  /* 0xfffb2ef000007944 */ /* 0x022fea0003c3ffff */
[----:B-----5:R-:W-:Y:S02]  /*59960*/  MOV R5, R3 ;  /* 0x0000000300057202 */ /* 0x020fe40000000f00 */
[----:B------:R-:W-:Y:S02]  /*59970*/  MOV R4, 0x59990 ;  /* 0x0005999000047802 */ /* 0x000fe40000000f00 */
[----:B-1----:R-:W-:Y:S05]  /*59980*/  CALL.REL.NOINC `($_ZN7cutlass13device_kernelIN5flash19enable_sm80_to_sm89INS1_16FlashAttnBwdSm80INS1_25CollectiveMainloopBwdSm80ILi2ELi2EN4cute5tupleIJNS5_1CILi128EEES8_NS7_ILi64EEEEEENS_10bfloat16_tEfNS_4arch4Sm80ELb0ELb0ELb1ELb0ELb1ELb0ELb0ELb0ELi2ELi4ELi4ELi4ELb0EEENS1_21CollectiveEpilogueBwdISA_SB_SD_Li256ELb0ELb0ELi2EEENS1_19SingleTileSchedulerILb0ELb0ELb0ELi128EEEEEEEEEvNT_6ParamsE$_ZZN4cute12filter_tupleINS_5tupleIJNS_10UnderscoreES2_S2_iEEENS1_IJNS1_IJNS_1CILi1EEENS4_ILi0EEEEEElS6_lEEEZNS_5sliceIS3_S8_EEDaRKT_RKT0_EUlRKT_RKT0_E_EEDaSC_SF_OT1_ENKUlDpSI_E_clIJNS1_IJS7_EEENS1_IJlEEENS1_IJS6_EEENS1_IJEEEEEEDaSP_) ;  /* 0xfffb1b1000007944 */ /* 0x002fea0003c3ffff */
[----:B-----5:R-:W-:Y:S02]  /*59990*/  MOV R5, R3 ;  /* 0x0000000300057202 */ /* 0x020fe40000000f00 */
[----:B------:R-:W-:Y:S02]  /*599a0*/  MOV R4, 0x599c0 ;  /* 0x000599c000047802 */ /* 0x000fe40000000f00 */
[----:B-1----:R-:W-:Y:S05]  /*599b0*/  CALL.REL.NOINC `($_ZN7cutlass13device_kernelIN5flash19enable_sm80_to_sm89INS1_16FlashAttnBwdSm80INS1_25CollectiveMainloopBwdSm80ILi2ELi2EN4cute5tupleIJNS5_1CILi128EEES8_NS7_ILi64EEEEEENS_10bfloat16_tEfNS_4arch4Sm80ELb0ELb0ELb1ELb0ELb1ELb0ELb0ELb0ELi2ELi4ELi4ELi4ELb0EEENS1_21CollectiveEpilogueBwdISA_SB_SD_Li256ELb0ELb0ELi2EEENS1_19SingleTileSchedulerILb0ELb0ELb0ELi128EEEEEEEEEvNT_6ParamsE$_ZN4cute5tupleIJNS0_IJNS0_IJNS_1CILi8EEENS1_ILi1EEEEEENS1_ILi4EEES3_EEENS0_IJNS0_IJS3_NS1_ILi0EEEEEElS7_EEEEEC2ERKS6_RKS9_) ;  /* 0xfffb0df000007944 */ /* 0x002fea0003c3ffff */
        /* <DEDUP_REMOVED lines=9> */
[----:B-1---5:R-:W-:Y:S05]  /*59a50*/  CALL.REL.NOINC `($_ZN7cutlass13device_kernelIN5flash19enable_sm80_to_sm89INS1_16FlashAttnBwdSm80INS1_25CollectiveMainloopBwdSm80ILi2ELi2EN4cute5tupleIJNS5_1CILi128EEES8_NS7_ILi64EEEEEENS_10bfloat16_tEfNS_4arch4Sm80ELb0ELb0ELb1ELb0ELb1ELb0ELb0ELb0ELi2ELi4ELi4ELi4ELb0EEENS1_21CollectiveEpilogueBwdISA_SB_SD_Li256ELb0ELb0ELi2EEENS1_19SingleTileSchedulerILb0ELb0ELb0ELi128EEEEEEEEEvNT_6ParamsE$_ZN4cute3eso3ESOILb0ELb0EJNS_6LayoutINS_5tupleIJNS3_IJNS_1CILi8EEENS4_ILi1EEEEEENS4_ILi4EEES6_EEENS3_IJNS3_IJS6_NS4_ILi0EEEEEElSA_EEEEElEEC2ERKSD_RKl) ;  /* 0xfffacc0000007944 */ /* 0x022fea0003c3ffff */
[----:B------:R-:W-:Y:S01]  /*59a60*/  ULDC.64 UR8, c[0x0][0x118] ;  /* 0x0000460000087ab9 */ /* 0x000fe20000000a00 */
[----:B-1----:R-:W2:Y:S04]  /*59a70*/  LDL.64 R10, [R1+0x1690] ;  /* 0x00169000010a7983 */ /* 0x002ea80000100a00 */
[----:B------:R-:W2:Y:S04]  /*59a80*/  LD.E.64 R8, [R8.64+0x18] ;  /* 0x0000180808087980 */ /* 0x000ea8000c101b00 */
[----:B------:R1:W5:Y:S01]  /*59a90*/  LDL.64 R2, [R1+0x1688] ;  /* 0x0016880001027983 */ /* 0x0003620000100a00 */
[----:B------:R-:W-:-:S02]  /*59aa0*/  MOV R6, 0x59ae0 ;  /* 0x00059ae000067802 */ /* 0x000fc40000000f00 */
[----:B--2---:R-:W-:-:S04]  /*59ab0*/  LEA R4, P1, R10, R8, 0x1 ;  /* 0x000000080a047211 */ /* 0x004fc800078208ff */
[----:B------:R-:W-:-:S04]  /*59ac0*/  LEA.HI.X R11, R10, R9, R11, 0x1, P1 ;  /* 0x000000090a0b7211 */ /* 0x000fc800008f0c0b */
[----:B-1---5:R-:W-:Y:S05]  /*59ad0*/  CALL.REL.NOINC `($_ZN7cutlass13device_kernelIN5flash19enable_sm80_to_sm89INS1_16FlashAttnBwdSm80INS1_25CollectiveMainloopBwdSm80ILi2ELi2EN4cute5tupleIJNS5_1CILi128EEES8_NS7_ILi64EEEEEENS_10bfloat16_tEfNS_4arch4Sm80ELb0ELb0ELb1ELb0ELb1ELb0ELb0ELb0ELi2ELi4ELi4ELi4ELb0EEENS1_21CollectiveEpilogueBwdISA_SB_SD_Li256ELb0ELb0ELi2EEENS1_19SingleTileSchedulerILb0ELb0ELb0ELi128EEEEEEEEEvNT_6ParamsE$_ZN4cute8gmem_ptrIPKN7cutlass10bfloat16_tEECI1NS_12iter_adaptorIS4_S5_EEES4_) ;  /* 0xfffb12d000007944 */ /* 0x022fea0003c3ffff */
[----:B------:R-:W2:Y:S01]  /*59ae0*/  LDL.64 R8, [R1+0x1688] ;  /* 0x0016880001087983 */ /* 0x000ea20000100a00 */
[----:B------:R-:W-:Y:S02]  /*59af0*/  MOV R5, R3 ;  /* 0x0000000300057202 */ /* 0x000fe40000000f00 */
[----:B------:R-:W-:Y:S01]  /*59b00*/  MOV R6, 0x59b30 ;  /* 0x00059b3000067802 */ /* 0x000fe20000000f00 */
[----:B--2---:R1:W-:Y:S04]  /*59b10*/  STL.64 [R1+0x1698], R8 ;  /* 0x0016980801007387 */ /* 0x0043e80000100a00 */
[----:B-1----:R-:W-:Y:S05]  /*59b20*/  CALL.REL.NOINC `($_ZN7cutlass13device_kernelIN5flash19enable_sm80_to_sm89INS1_16FlashAttnBwdSm80INS1_25CollectiveMainloopBwdSm80ILi2ELi2EN4cute5tupleIJNS5_1CILi128EEES8_NS7_ILi64EEEEEENS_10bfloat16_tEfNS_4arch4Sm80ELb0ELb0ELb1ELb0ELb1ELb0ELb0ELb0ELi2ELi4ELi4ELi4ELb0EEENS1_21CollectiveEpilogueBwdISA_SB_SD_Li256ELb0ELb0ELi2EEENS1_19SingleTileSchedulerILb0ELb0ELb0ELi128EEEEEEEEEvNT_6ParamsE$_ZN4cute3eso3ESOILb0ELb0EJNS_6LayoutINS_5tupleIJNS3_IJNS_1CILi8EEENS4_ILi1EEEEEENS4_ILi4EEES6_EEENS3_IJNS3_IJS6_NS4_ILi0EEEEEElSA_EEEEENS_10ViewEngineINS_8gmem_ptrIPKN7cutlass10bfloat16_tEEEEEEEC2ERKSD_RKSL_) ;  /* 0xfffaca9000007944 */ /* 0x002fea0003c3ffff */
        /* <DEDUP_REMOVED lines=11> */
[----:B--2--5:R-:W-:Y:S05]  /*59be0*/  CALL.REL.NOINC `($_ZN7cutlass13device_kernelIN5flash19enable_sm80_to_sm89INS1_16FlashAttnBwdSm80INS1_25CollectiveMainloopBwdSm80ILi2ELi2EN4cute5tupleIJNS5_1CILi128EEES8_NS7_ILi64EEEEEENS_10bfloat16_tEfNS_4arch4Sm80ELb0ELb0ELb1ELb0ELb1ELb0ELb0ELb0ELi2ELi4ELi4ELi4ELb0EEENS1_21CollectiveEpilogueBwdISA_SB_SD_Li256ELb0ELb0ELi2EEENS1_19SingleTileSchedulerILb0ELb0ELb0ELi128EEEEEEEEEvNT_6ParamsE$_ZZN4cuteplIJiiEJNS_1CILi0EEES2_EEEDaRKNS_15ArithmeticTupleIJDpT_EEERKNS3_IJDpT0_EEEENKUlDpRKT_E_clIJiiEEEDaSH_) ;  /* 0xfffb643000007944 */ /* 0x024fea0003c3ffff */
[----:B-----5:R-:W-:Y:S01]  /*59bf0*/  IMAD.IADD R94, R11, 0x1, -R2 ;  /* 0x000000010b5e7824 */ /* 0x020fe200078e0a02 */
[----:B------:R-:W-:Y:S02]  /*59c00*/  MOV R3, RZ ;  /* 0x000000ff00037202 */ /* 0x000fe40000000f00 */
[----:B------:R-:W-:Y:S02]  /*59c10*/  MOV R6, 0x59c30 ;  /* 0x00059c3000067802 */ /* 0x000fe40000000f00 */
[----:B-1----:R-:W-:Y:S05]  /*59c20*/  CALL.REL.NOINC `($_ZN7cutlass13device_kernelIN5flash19enable_sm80_to_sm89INS1_16FlashAttnBwdSm80INS1_25CollectiveMainloopBwdSm80ILi2ELi2EN4cute5tupleIJNS5_1CILi128EEES8_NS7_ILi64EEEEEENS_10bfloat16_tEfNS_4arch4Sm80ELb0ELb0ELb1ELb0ELb1ELb0ELb0ELb0ELi2ELi4ELi4ELi4ELb0EEENS1_21CollectiveEpilogueBwdISA_SB_SD_Li256ELb0ELb0ELi2EEENS1_19SingleTileSchedulerILb0ELb0ELb0ELi128EEEEEEEEEvNT_6ParamsE$_ZN4cute3eso3ESOILb1ELb0EJNS_1CILi0EEEiS3_EEC2ERKS3_RKiS6_) ;  /* 0xfffada9000007944 */ /* 0x002fea0003c3ffff */
[----:B-1----:R-:W2:Y:S01]  /*59c30*/  LDL R3, [R1+0x1688] ;  /* 0x0016880001037983 */ /* 0x002ea20000100800 */
[----:B------:R-:W-:Y:S01]  /*59c40*/  IMAD.MOV.U32 R2, RZ, RZ, R15 ;  /* 0x000000ffff027224 */ /* 0x000fe200078e000f */
[----:B------:R-:W-:Y:S02]  /*59c50*/  MOV R10, 0x59c80 ;  /* 0x00059c80000a7802 */ /* 0x000fe40000000f00 */
[----:B--2---:R-:W-:Y:S02]  /*59c60*/  SHF.L.U32 R3, R3, 0x5, RZ ;  /* 0x0000000503037819 */ /* 0x004fe400000006ff */
[----:B------:R-:W-:Y:S05]  /*59c70*/  CALL.REL.NOINC `($_ZN7cutlass13device_kernelIN5flash19enable_sm80_to_sm89INS1_16FlashAttnBwdSm80INS1_25CollectiveMainloopBwdSm80ILi2ELi2EN4cute5tupleIJNS5_1CILi128EEES8_NS7_ILi64EEEEEENS_10bfloat16_tEfNS_4arch4Sm80ELb0ELb0ELb1ELb0ELb1ELb0ELb0ELb0ELi2ELi4ELi4ELi4ELb0EEENS1_21CollectiveEpilogueBwdISA_SB_SD_Li256ELb0ELb0ELi2EEENS1_19SingleTileSchedulerILb0ELb0ELb0ELi128EEEEEEEEEvNT_6ParamsE$_ZN4cute5tupleIJiEEC2ERKi) ;  /* 0xfffb105000007944 */ /* 0x000fea0003c3ffff */
[----:B------:R1:W5:Y:S01]  /*59c80*/  LDL R3, [R1+0x1688] ;  /* 0x0016880001037983 */ /* 0x0003620000100800 */
        /* <DEDUP_REMOVED lines=8> */
[----:B------:R-:W-:Y:S02]  /*59d10*/  MOV R2, R15 ;  /* 0x0000000f00027202 */ /* 0x000fe40000000f00 */
[----:B------:R-:W-:Y:S02]  /*59d20*/  MOV R6, 0x59d40 ;  /* 0x00059d4000067802 */ /* 0x000fe40000000f00 */
[----:B-1---5:R-:W-:Y:S05]  /*59d30*/  CALL.REL.NOINC `($_ZN7cutlass13device_kernelIN5flash19enable_sm80_to_sm89INS1_16FlashAttnBwdSm80INS1_25CollectiveMainloopBwdSm80ILi2ELi2EN4cute5tupleIJNS5_1CILi128EEES8_NS7_ILi64EEEEEENS_10bfloat16_tEfNS_4arch4Sm80ELb0ELb0ELb1ELb0ELb1ELb0ELb0ELb0ELi2ELi4ELi4ELi4ELb0EEENS1_21CollectiveEpilogueBwdISA_SB_SD_Li256ELb0ELb0ELi2EEENS1_19SingleTileSchedulerILb0ELb0ELb0ELi128EEEEEEEEEvNT_6ParamsE$_ZN4cute3eso3ESOILb0ELb1EJiNS_1CILi0EEEEEC2ERKiRKS3_) ;  /* 0xfffad29000007944 */ /* 0x022fea0003c3ffff */
[----:B-1----:R1:W5:Y:S01]  /*59d40*/  LDL R3, [R1+0x1688] ;  /* 0x0016880001037983 */ /* 0x0023620000100800 */
[----:B------:R-:W-:-:S03]  /*59d50*/  MOV R4, 0x59d70 ;  /* 0x00059d7000047802 */ /* 0x000fc60000000f00 */
[----:B-1---5:R-:W-:Y:S05]  /*59d60*/  CALL.REL.NOINC `($_ZN7cutlass13device_kernelIN5flash19enable_sm80_to_sm89INS1_16FlashAttnBwdSm80INS1_25CollectiveMainloopBwdSm80ILi2ELi2EN4cute5tupleIJNS5_1CILi128EEES8_NS7_ILi64EEEEEENS_10bfloat16_tEfNS_4arch4Sm80ELb0ELb0ELb1ELb0ELb1ELb0ELb0ELb0ELi2ELi4ELi4ELi4ELb0EEENS1_21CollectiveEpilogueBwdISA_SB_SD_Li256ELb0ELb0ELi2EEENS1_19SingleTileSchedulerILb0ELb0ELb0ELi128EEEEEEEEEvNT_6ParamsE$_ZZN4cuteplIJNS_1CILi0EEES2_EJiEEEDaRKNS_15ArithmeticTupleIJDpT_EEERKNS3_IJDpT0_EEEENKUlDpRKT_E_clIJiS2_EEEDaSH_) ;  /* 0xfffb5f6000007944 */ /* 0x022fea0003c3ffff */
[----:B------:R-:W-:Y:S02]  /*59d70*/  MOV R4, 0x59d90 ;  /* 0x00059d9000047802 */ /* 0x000fe40000000f00 */
[----:B-1---5:R-:W-:Y:S05]  /*59d80*/  CALL.REL.NOINC `($_ZN7cutlass13device_kernelIN5flash19enable_sm80_to_sm89INS1_16FlashAttnBwdSm80INS1_25CollectiveMainloopBwdSm80ILi2ELi2EN4cute5tupleIJNS5_1CILi128EEES8_NS7_ILi64EEEEEENS_10bfloat16_tEfNS_4arch4Sm80ELb0ELb0ELb1ELb0ELb1ELb0ELb0ELb0ELi2ELi4ELi4ELi4ELb0EEENS1_21CollectiveEpilogueBwdISA_SB_SD_Li256ELb0ELb0ELi2EEENS1_19SingleTileSchedulerILb0ELb0ELb0ELi128EEEEEEEEEvNT_6ParamsE$_ZZN4cuteplIJNS_1CILi0EEES2_EJiS2_EEEDaRKNS_15ArithmeticTupleIJDpT_EEERKNS3_IJDpT0_EEEENKUlDpRKT_E_clIJiS2_EEEDaSH_) ;  /* 0xfffb5fb000007944 */ /* 0x022fea0003c3ffff */
        /* <DEDUP_REMOVED lines=9> */
[----:B--23-5:R-:W-:Y:S05]  /*59e20*/  CALL.REL.NOINC `($_ZN7cutlass13device_kernelIN5flash19enable_sm80_to_sm89INS1_16FlashAttnBwdSm80INS1_25CollectiveMainloopBwdSm80ILi2ELi2EN4cute5tupleIJNS5_1CILi128EEES8_NS7_ILi64EEEEEENS_10bfloat16_tEfNS_4arch4Sm80ELb0ELb0ELb1ELb0ELb1ELb0ELb0ELb0ELi2ELi4ELi4ELi4ELb0EEENS1_21CollectiveEpilogueBwdISA_SB_SD_Li256ELb0ELb0ELi2EEENS1_19SingleTileSchedulerILb0ELb0ELb0ELi128EEEEEEEEEvNT_6ParamsE$_ZN4cute3eso3ESOILb1ELb0EJNS_10UnderscoreEiiEEC2ERKS2_RKiS7_) ;  /* 0xfffad47000007944 */ /* 0x02cfea0003c3ffff */
        /* <DEDUP_REMOVED lines=8> */
[----:B------:R-:W-:Y:S05]  /*59eb0*/  CALL.REL.NOINC `($_ZN7cutlass13device_kernelIN5flash19enable_sm80_to_sm89INS1_16FlashAttnBwdSm80INS1_25CollectiveMainloopBwdSm80ILi2ELi2EN4cute5tupleIJNS5_1CILi128EEES8_NS7_ILi64EEEEEENS_10bfloat16_tEfNS_4arch4Sm80ELb0ELb0ELb1ELb0ELb1ELb0ELb0ELb0ELi2ELi4ELi4ELi4ELb0EEENS1_21CollectiveEpilogueBwdISA_SB_SD_Li256ELb0ELb0ELi2EEENS1_19SingleTileSchedulerILb0ELb0ELb0ELi128EEEEEEEEEvNT_6ParamsE$_ZN4cute3eso3ESOILb1ELb0EJNS_6LayoutINS_5tupleIJNS3_IJNS_1CILi8EEENS4_ILi1EEEEEEEEENS3_IJNS3_IJS6_NS4_ILi0EEEEEEEEEEElEEC2ERKSC_RKl) ;  /* 0xfffafcb000007944 */ /* 0x000fea0003c3ffff */
[----:B-1----:R-:W2:Y:S01]  /*59ec0*/  LDL.64 R2, [R1+0x1688] ;  /* 0x0016880001027983 */ /* 0x002ea20000100a00 */
[----:B------:R-:W-:Y:S02]  /*59ed0*/  MOV R6, 0x59f10 ;  /* 0x00059f1000067802 */ /* 0x000fe40000000f00 */
[----:B--2---:R-:W-:-:S04]  /*59ee0*/  LEA R4, P2, R2, R98, 0x1 ;  /* 0x0000006202047211 */ /* 0x004fc800078408ff */
[----:B------:R-:W-:-:S04]  /*59ef0*/  LEA.HI.X R11, R2, R99, R3, 0x1, P2 ;  /* 0x00000063020b7211 */ /* 0x000fc800010f0c03 */
[----:B------:R-:W-:Y:S05]  /*59f00*/  CALL.REL.NOINC `($_ZN7cutlass13device_kernelIN5flash19enable_sm80_to_sm89INS1_16FlashAttnBwdSm80INS1_25CollectiveMainloopBwdSm80ILi2ELi2EN4cute5tupleIJNS5_1CILi128EEES8_NS7_ILi64EEEEEENS_10bfloat16_tEfNS_4arch4Sm80ELb0ELb0ELb1ELb0ELb1ELb0ELb0ELb0ELi2ELi4ELi4ELi4ELb0EEENS1_21CollectiveEpilogueBwdISA_SB_SD_Li256ELb0ELb0ELi2EEENS1_19SingleTileSchedulerILb0ELb0ELb0ELi128EEEEEEEEEvNT_6ParamsE$_ZN4cute8gmem_ptrIPKN7cutlass10bfloat16_tEECI1NS_12iter_adaptorIS4_S5_EEES4_) ;  /* 0xfffb0ea000007944 */ /* 0x000fea0003c3ffff */
[----:B------:R1:W5:Y:S01]  /*59f10*/  LDL.64 R2, [R1+0x1688] ;  /* 0x0016880001027983 */ /* 0x0003620000100a00 */
[----:B------:R-:W-:-:S03]  /*59f20*/  MOV R6, 0x59f40 ;  /* 0x00059f4000067802 */ /* 0x000fc60000000f00 */
[----:B-1---5:R-:W-:Y:S05]  /*59f30*/  CALL.REL.NOINC `($_ZN7cutlass13device_kernelIN5flash19enable_sm80_to_sm89INS1_16FlashAttnBwdSm80INS1_25CollectiveMainloopBwdSm80ILi2ELi2EN4cute5tupleIJNS5_1CILi128EEES8_NS7_ILi64EEEEEENS_10bfloat16_tEfNS_4arch4Sm80ELb0ELb0ELb1ELb0ELb1ELb0ELb0ELb0ELi2ELi4ELi4ELi4ELb0EEENS1_21CollectiveEpilogueBwdISA_SB_SD_Li256ELb0ELb0ELi2EEENS1_19SingleTileSchedulerILb0ELb0ELb0ELi128EEEEEEEEEvNT_6ParamsE$_ZN4cute3eso3ESOILb1ELb0EJNS_6LayoutINS_5tupleIJNS3_IJNS_1CILi8EEENS4_ILi1EEEEEEEEENS3_IJNS3_IJS6_NS4_ILi0EEEEEEEEEEENS_10ViewEngineINS_8gmem_ptrIPKN7cutlass10bfloat16_tEEEEEEEC2ERKSC_RKSK_) ;  /* 0xfffafb0000007944 */ /* 0x022fea0003c3ffff */
[----:B-1----:R1:W5:Y:S01]  /*59f40*/  LDL.64 R4, [R1+0x1688] ;  /* 0x0016880001047983 */ /* 0x0023620000100a00 */
[----:B------:R-:W-:Y:S01]  /*59f50*/  IMAD.MOV.U32 R89, RZ, RZ, R15 ;  /* 0x000000ffff597224 */ /* 0x000fe200078e000f */
[----:B------:R-:W-:Y:S02]  /*59f60*/  MOV R90, RZ ;  /* 0x000000ff005a7202 */ /* 0x000fe40000000f00 */
[----:B------:R-:W-:Y:S02]  /*59f70*/  MOV R88, 0x59f90 ;  /* 0x00059f9000587802 */ /* 0x000fe40000000f00 */
[----:B-1---5:R-:W-:Y:S05]  /*59f80*/  CALL.REL.NOINC `($_ZN7cutlass13device_kernelIN5flash19enable_sm80_to_sm89INS1_16FlashAttnBwdSm80INS1_25CollectiveMainloopBwdSm80ILi2ELi2EN4cute5tupleIJNS5_1CILi128EEES8_NS7_ILi64EEEEEENS_10bfloat16_tEfNS_4arch4Sm80ELb0ELb0ELb1ELb0ELb1ELb0ELb0ELb0ELi2ELi4ELi4ELi4ELb0EEENS1_21CollectiveEpilogueBwdISA_SB_SD_Li256ELb0ELb0ELi2EEENS1_19SingleTileSchedulerILb0ELb0ELb0ELi128EEEEEEEEEvNT_6ParamsE$_ZN4cute3eso3ESOILb1ELb0EJNS_10UnderscoreEiiEEC2ERKS2_RKiS7_) ;  /* 0xfffad31000007944 */ /* 0x022fea0003c3ffff */
[----:B-1----:R-:W2:Y:S01]  /*59f90*/  LDL R3, [R1+0x1688] ;  /* 0x0016880001037983 */ /* 0x002ea20000100800 */
        /* <DEDUP_REMOVED lines=9> */
[----:B------:R-:W-:-:S03]  /*5a030*/  MOV R8, 0x5a050 ;  /* 0x0005a05000087802 */ /* 0x000fc60000000f00 */
[----:B-1---5:R-:W-:Y:S05]  /*5a040*/  CALL.REL.NOINC `($_ZN7cutlass13device_kernelIN5flash19enable_sm80_to_sm89INS1_16FlashAttnBwdSm80INS1_25CollectiveMainloopBwdSm80ILi2ELi2EN4cute5tupleIJNS5_1CILi128EEES8_NS7_ILi64EEEEEENS_10bfloat16_tEfNS_4arch4Sm80ELb0ELb0ELb1ELb0ELb1ELb0ELb0ELb0ELi2ELi4ELi4ELi4ELb0EEENS1_21CollectiveEpilogueBwdISA_SB_SD_Li256ELb0ELb0ELi2EEENS1_19SingleTileSchedulerILb0ELb0ELb0ELi128EEEEEEEEEvNT_6ParamsE$_ZN4cute3eso3ESOILb1ELb0EJNS_6LayoutINS_5tupleIJNS3_IJNS_1CILi8EEENS4_ILi1EEEEEEEEENS3_IJNS3_IJS6_NS4_ILi0EEEEEEEEEEENS_10ViewEngineINS_8smem_ptrIPN7cutlass10bfloat16_tEEEEEEEC2ERKSC_RKSJ_) ;  /* 0xfffafa4000007944 */ /* 0x022fea0003c3ffff */
[----:B------:R2:W5:Y:S01]  /*5a050*/  LDL.64 R8, [R1+0x1688] ;  /* 0x0016880001087983 */ /* 0x0005620000100a00 */
[----:B------:R-:W-:-:S02]  /*5a060*/  MOV R11, R5 ;  /* 0x00000005000b7202 */ /* 0x000fc40000000f00 */
[----:B-1----:R-:W-:Y:S02]  /*5a070*/  MOV R6, 0x5a090 ;  /* 0x0005a09000067802 */ /* 0x002fe40000000f00 */
[----:B--2--5:R-:W-:Y:S05]  /*5a080*/  CALL.REL.NOINC `($_ZN7cutlass13device_kernelIN5flash19enable_sm80_to_sm89INS1_16FlashAttnBwdSm80INS1_25CollectiveMainloopBwdSm80ILi2ELi2EN4cute5tupleIJNS5_1CILi128EEES8_NS7_ILi64EEEEEENS_10bfloat16_tEfNS_4arch4Sm80ELb0ELb0ELb1ELb0ELb1ELb0ELb0ELb0ELi2ELi4ELi4ELi4ELb0EEENS1_21CollectiveEpilogueBwdISA_SB_SD_Li256ELb0ELb0ELi2EEENS1_19SingleTileSchedulerILb0ELb0ELb0ELi128EEEEEEEEEvNT_6ParamsE$_ZN4cute8gmem_ptrIPKN7cutlass10bfloat16_tEECI1NS_12iter_adaptorIS4_S5_EEES4_) ;  /* 0xfffb0d2000007944 */ /* 0x024fea0003c3ffff */
[----:B------:R1:W5:Y:S01]  /*5a090*/  LDL.64 R2, [R1+0x1688] ;  /* 0x0016880001027983 */ /* 0x0003620000100a00 */
[----:B------:R-:W-:-:S03]  /*5a0a0*/  MOV R10, 0x5a0c0 ;  /* 0x0005a0c0000a7802 */ /* 0x000fc60000000f00 */
[----:B-1---5:R-:W-:Y:S05]  /*5a0b0*/  CALL.REL.NOINC `($_ZN7cutlass13device_kernelIN5flash19enable_sm80_to_sm89INS1_16FlashAttnBwdSm80INS1_25CollectiveMainloopBwdSm80ILi2ELi2EN4cute5tupleIJNS5_1CILi128EEES8_NS7_ILi64EEEEEENS_10bfloat16_tEfNS_4arch4Sm80ELb0ELb0ELb1ELb0ELb1ELb0ELb0ELb0ELi2ELi4ELi4ELi4ELb0EEENS1_21CollectiveEpilogueBwdISA_SB_SD_Li256ELb0ELb0ELi2EEENS1_19SingleTileSchedulerILb0ELb0ELb0ELi128EEEEEEEEEvNT_6ParamsE$_ZN4cute8gmem_ptrIPKN7cutlass9uint128_tEECI1NS_12iter_adaptorIS4_S5_EEES4_) ;  /* 0xfffb0d4000007944 */ /* 0x022fea0003c3ffff */
[----:B-1----:R1:W5:Y:S01]  /*5a0c0*/  LDL.64 R2, [R1+0x1688] ;  /* 0x0016880001027983 */ /* 0x0023620000100a00 */
[----:B------:R-:W-:-:S03]  /*5a0d0*/  MOV R10, 0x5a0f0 ;  /* 0x0005a0f0000a7802 */ /* 0x000fc60000000f00 */
[----:B-1---5:R-:W-:Y:S05]  /*5a0e0*/  CALL.REL.NOINC `($_ZN7cutlass13device_kernelIN5flash19enable_sm80_to_sm89INS1_16FlashAttnBwdSm80INS1_25CollectiveMainloopBwdSm80ILi2ELi2EN4cute5tupleIJNS5_1CILi128EEES8_NS7_ILi64EEEEEENS_10bfloat16_tEfNS_4arch4Sm80ELb0ELb0ELb1ELb0ELb1ELb0ELb0ELb0ELi2ELi4ELi4ELi4ELb0EEENS1_21CollectiveEpilogueBwdISA_SB_SD_Li256ELb0ELb0ELi2EEENS1_19SingleTileSchedulerILb0ELb0ELb0ELi128EEEEEEEEEvNT_6ParamsE$_ZN4cute3eso3ESOILb1ELb0EJNS_6LayoutINS_5tupleIJNS3_IJNS_1CILi1EEES5_EEEEEENS3_IJNS3_IJS5_NS4_ILi0EEEEEEEEEEENS_10ViewEngineINS_8gmem_ptrIPKN7cutlass9uint128_tEEEEEEEC2ERKSB_RKSJ_) ;  /* 0xfffaf04000007944 */ /* 0x022fea0003c3ffff */
        /* <DEDUP_REMOVED lines=11> */
[----:B------:R-:W-:-:S02]  /*5a1a0*/  MOV R6, R15 ;  /* 0x0000000f00067202 */ /* 0x000fc40000000f00 */
[----:B------:R-:W-:Y:S02]  /*5a1b0*/  MOV R8, 0x5a1d0 ;  /* 0x0005a1d000087802 */ /* 0x000fe40000000f00 */
[----:B-1---5:R-:W-:Y:S05]  /*5a1c0*/  CALL.REL.NOINC `($_ZN7cutlass13device_kernelIN5flash19enable_sm80_to_sm89INS1_16FlashAttnBwdSm80INS1_25CollectiveMainloopBwdSm80ILi2ELi2EN4cute5tupleIJNS5_1CILi128EEES8_NS7_ILi64EEEEEENS_10bfloat16_tEfNS_4arch4Sm80ELb0ELb0ELb1ELb0ELb1ELb0ELb0ELb0ELi2ELi4ELi4ELi4ELb0EEENS1_21CollectiveEpilogueBwdISA_SB_SD_Li256ELb0ELb0ELi2EEENS1_19SingleTileSchedulerILb0ELb0ELb0ELi128EEEEEEEEEvNT_6ParamsE$_ZN4cute3eso3ESOILb1ELb0EJNS_6LayoutINS_5tupleIJNS3_IJNS_1CILi1EEES5_EEEEEENS3_IJNS3_IJS5_NS4_ILi0EEEEEEEEEEENS_10ViewEngineINS_8smem_ptrIPN7cutlass9uint128_tEEEEEEEC2ERKSB_RKSI_) ;  /* 0xfffaefa000007944 */ /* 0x022fea0003c3ffff */
[----:B------:R2:W5:Y:S01]  /*5a1d0*/  LDL R4, [R1+0x1688] ;  /* 0x0016880001047983 */ /* 0x0005620000100800 */
[----:B-1----:R-:W-:-:S03]  /*5a1e0*/  MOV R2, 0x5a200 ;  /* 0x0005a20000027802 */ /* 0x002fc60000000f00 */
[----:B--2--5:R-:W-:Y:S05]  /*5a1f0*/  CALL.REL.NOINC `($_ZN7cutlass13device_kernelIN5flash19enable_sm80_to_sm89INS1_16FlashAttnBwdSm80INS1_25CollectiveMainloopBwdSm80ILi2ELi2EN4cute5tupleIJNS5_1CILi128EEES8_NS7_ILi64EEEEEENS_10bfloat16_tEfNS_4arch4Sm80ELb0ELb0ELb1ELb0ELb1ELb0ELb0ELb0ELi2ELi4ELi4ELi4ELb0EEENS1_21CollectiveEpilogueBwdISA_SB_SD_Li256ELb0ELb0ELi2EEENS1_19SingleTileSchedulerILb0ELb0ELb0ELi128EEEEEEEEEvNT_6ParamsE$_ZN73_INTERNAL_24fd9406_37_flash_bwd_hdim64_bf16_softcap_sm80_cu_8e232a79_330724__cvta_generic_to_sharedEPKv) ;  /* 0xfffb0dc000007944 */ /* 0x024fea0003c3ffff */
        /* <DEDUP_REMOVED lines=10> */
[----:B-1----:R-:W-:Y:S05]  /*5a2a0*/  CALL.REL.NOINC `($_ZN7cutlass13device_kernelIN5flash19enable_sm80_to_sm89INS1_16FlashAttnBwdSm80INS1_25CollectiveMainloopBwdSm80ILi2ELi2EN4cute5tupleIJNS5_1CILi128EEES8_NS7_ILi64EEEEEENS_10bfloat16_tEfNS_4arch4Sm80ELb0ELb0ELb1ELb0ELb1ELb0ELb0ELb0ELi2ELi4ELi4ELi4ELb0EEENS1_21CollectiveEpilogueBwdISA_SB_SD_Li256ELb0ELb0ELi2EEENS1_19SingleTileSchedulerILb0ELb0ELb0ELi128EEEEEEEEEvNT_6ParamsE$_ZN4cute3eso3ESOILb1ELb0EJNS_1CILi0EEEiS3_EEC2ERKS3_RKiS6_) ;  /* 0xfffad41000007944 */ /* 0x002fea0003c3ffff */
[----:B-1----:R-:W2:Y:S01]  /*5a2b0*/  LDL R3, [R1+0x1688] ;  /* 0x0016880001037983 */ /* 0x002ea20000100800 */
[----:B------:R-:W-:Y:S01]  /*5a2c0*/  IMAD.MOV.U32 R2, RZ, RZ, R15 ;  /* 0x000000ffff027224 */ /* 0x000fe200078e000f */
[----:B------:R-:W-:-:S02]  /*5a2d0*/  MOV R10, 0x5a300 ;  /* 0x0005a300000a7802 */ /* 0x000fc40000000f00 */
[----:B--2---:R-:W-:Y:S02]  /*5a2e0*/  SHF.L.U32 R3, R3, 0x5, RZ ;  /* 0x0000000503037819 */ /* 0x004fe400000006ff */
[----:B------:R-:W-:Y:S05]  /*5a2f0*/  CALL.REL.NOINC `($_ZN7cutlass13device_kernelIN5flash19enable_sm80_to_sm89INS1_16FlashAttnBwdSm80INS1_25CollectiveMainloopBwdSm80ILi2ELi2EN4cute5tupleIJNS5_1CILi128EEES8_NS7_ILi64EEEEEENS_10bfloat16_tEfNS_4arch4Sm80ELb0ELb0ELb1ELb0ELb1ELb0ELb0ELb0ELi2ELi4ELi4ELi4ELb0EEENS1_21CollectiveEpilogueBwdISA_SB_SD_Li256ELb0ELb0ELi2EEENS1_19SingleTileSchedulerILb0ELb0ELb0ELi128EEEEEEEEEvNT_6ParamsE$_ZN4cute5tupleIJiEEC2ERKi) ;  /* 0xfffb09d000007944 */ /* 0x000fea0003c3ffff */
[----:B------:R1:W5:Y:S01]  /*5a300*/  LDL R3, [R1+0x1688] ;  /* 0x0016880001037983 */ /* 0x0003620000100800 */
        /* <DEDUP_REMOVED lines=45> */
[----:B------:R-:W-:Y:S02]  /*5a5e0*/  MOV R90, 0x1 ;  /* 0x00000001005a7802 */ /* 0x000fe40000000f00 */
        /* <DEDUP_REMOVED lines=260> */
[----:B-1---5:R-:W-:Y:S05]  /*5b630*/  CALL.REL.NOINC `($_ZN7cutlass13device_kernelIN5flash19enable_sm80_to_sm89INS1_16FlashAttnBwdSm80INS1_25CollectiveMainloopBwdSm80ILi2ELi2EN4cute5tupleIJNS5_1CILi128EEES8_NS7_ILi64EEEEEENS_10bfloat16_tEfNS_4arch4Sm80ELb0ELb0ELb1ELb0ELb1ELb0ELb0ELb0ELi2ELi4ELi4ELi4ELb0EEENS1_21CollectiveEpilogueBwdISA_SB_SD_Li256ELb0ELb0ELi2EEENS1_19SingleTileSchedulerILb0ELb0ELb0ELi128EEEEEEEEEvNT_6ParamsE$_ZN4cute3eso3ESOILb1ELb0EJNS_10UnderscoreES2_iEEC2ERKS2_S5_RKi) ;  /* 0xfffabbe000007944 */ /* 0x022fea0003c3ffff */
[----:B-1----:R-:W2:Y:S01]  /*5b640*/  LDL R3, [R1+0x1688] ;  /* 0x0016880001037983 */ /* 0x002ea20000100800 */
[----:B------:R-:W-:-:S02]  /*5b650*/  MOV R6, 0x5b680 ;  /* 0x0005b68000067802 */ /* 0x000fc40000000f00 */
[----:B--2---:R-:W-:Y:S02]  /*5b660*/  SHF.L.U32 R3, R3, 0x7, RZ ;  /* 0x0000000703037819 */ /* 0x004fe400000006ff */
[----:B------:R-:W-:Y:S05]  /*5b670*/  CALL.REL.NOINC `($_ZN7cutlass13device_kernelIN5flash19enable_sm80_to_sm89INS1_16FlashAttnBwdSm80INS1_25CollectiveMainloopBwdSm80ILi2ELi2EN4cute5tupleIJNS5_1CILi128EEES8_NS7_ILi64EEEEEENS_10bfloat16_tEfNS_4arch4Sm80ELb0ELb0ELb1ELb0ELb1ELb0ELb0ELb0ELi2ELi4ELi4ELi4ELb0EEENS1_21CollectiveEpilogueBwdISA_SB_SD_Li256ELb0ELb0ELi2EEENS1_19SingleTileSchedulerILb0ELb0ELb0ELi128EEEEEEEEEvNT_6ParamsE$_ZN4cute3eso3ESOILb1ELb0EJNS_6LayoutINS_5tupleIJNS3_IJNS_1CILi4EEENS4_ILi1EEEEEES6_EEENS3_IJNS3_IJS6_NS4_ILi0EEEEEES9_EEEEEiEEC2ERKSC_RKi) ;  /* 0xfffae37000007944 */ /* 0x000fea0003c3ffff */
[----:B------:R-:W-:Y:S01]  /*5b680*/  ULDC.64 UR8, c[0x0][0x118] ;  /* 0x0000460000087ab9 */ /* 0x000fe20000000a00 */
[----:B-1----:R-:W2:Y:S04]  /*5b690*/  LDL R2, [R1+0x1688] ;  /* 0x0016880001027983 */ /* 0x002ea80000100800 */
[----:B------:R-:W2:Y:S01]  /*5b6a0*/  LD.E.64 R4, [R10.64+0x8] ;  /* 0x000008080a047980 */ /* 0x000ea2000c101b00 */
[----:B------:R-:W-:Y:S01]  /*5b6b0*/  MOV R8, 0x5b6f0 ;  /* 0x0005b6f000087802 */ /* 0x000fe20000000f00 */
[----:B--2---:R-:W-:Y:S01]  /*5b6c0*/  IMAD.WIDE R4, R2, 0x4, R4 ;  /* 0x0000000402047825 */ /* 0x004fe200078e0204 */
[----:B------:R-:W-:-:S03]  /*5b6d0*/  MOV R2, R15 ;  /* 0x0000000f00027202 */ /* 0x000fc60000000f00 */
[----:B------:R-:W-:Y:S05]  /*5b6e0*/  CALL.REL.NOINC `($_ZN7cutlass13device_kernelIN5flash19enable_sm80_to_sm89INS1_16FlashAttnBwdSm80INS1_25CollectiveMainloopBwdSm80ILi2ELi2EN4cute5tupleIJNS5_1CILi128EEES8_NS7_ILi64EEEEEENS_10bfloat16_tEfNS_4arch4Sm80ELb0ELb0ELb1ELb0ELb1ELb0ELb0ELb0ELi2ELi4ELi4ELi4ELb0EEENS1_21CollectiveEpilogueBwdISA_SB_SD_Li256ELb0ELb0ELi2EEENS1_19SingleTileSchedulerILb0ELb0ELb0ELi128EEEEEEEEEvNT_6ParamsE$_ZN4cute8gmem_ptrIPKfECI1NS_12iter_adaptorIS2_S3_EEES2_) ;  /* 0xfffaf75000007944 */ /* 0x000fea0003c3ffff */
[----:B-1----:R1:W5:Y:S01]  /*5b6f0*/  LDL.64 R2, [R1+0x1688] ;  /* 0x0016880001027983 */ /* 0x0023620000100a00 */
[----:B------:R-:W-:-:S03]  /*5b700*/  MOV R6, 0x5b720 ;  /* 0x0005b72000067802 */ /* 0x000fc60000000f00 */
[----:B-1---5:R-:W-:Y:S05]  /*5b710*/  CALL.REL.NOINC `($_ZN7cutlass13device_kernelIN5flash19enable_sm80_to_sm89INS1_16FlashAttnBwdSm80INS1_25CollectiveMainloopBwdSm80ILi2ELi2EN4cute5tupleIJNS5_1CILi128EEES8_NS7_ILi64EEEEEENS_10bfloat16_tEfNS_4arch4Sm80ELb0ELb0ELb1ELb0ELb1ELb0ELb0ELb0ELi2ELi4ELi4ELi4ELb0EEENS1_21CollectiveEpilogueBwdISA_SB_SD_Li256ELb0ELb0ELi2EEENS1_19SingleTileSchedulerILb0ELb0ELb0ELi128EEEEEEEEEvNT_6ParamsE$_ZN4cute3eso3ESOILb1ELb0EJNS_6LayoutINS_5tupleIJNS3_IJNS_1CILi4EEENS4_ILi1EEEEEES6_EEENS3_IJNS3_IJS6_NS4_ILi0EEEEEES9_EEEEENS_10ViewEngineINS_8gmem_ptrIPKfEEEEEEC2ERKSC_RKSI_) ;  /* 0xfffae24000007944 */ /* 0x022fea0003c3ffff */
[----:B------:R-:W-:Y:S01]  /*5b720*/  ULDC.64 UR8, c[0x0][0x118] ;  /* 0x0000460000087ab9 */ /* 0x000fe20000000a00 */
[----:B-1----:R1:W5:Y:S04]  /*5b730*/  LDL.64 R4, [R1+0x1688] ;  /* 0x0016880001047983 */ /* 0x0023680000100a00 */
[----:B------:R1:W5:Y:S01]  /*5b740*/  LD.E.64 R10, [R92.64+0x40] ;  /* 0x000040085c0a7980 */ /* 0x000362000c101b00 */
[----:B------:R-:W-:-:S02]  /*5b750*/  MOV R3, R7 ;  /* 0x0000000700037202 */ /* 0x000fc40000000f00 */
[----:B------:R-:W-:Y:S02]  /*5b760*/  MOV R8, 0x5b780 ;  /* 0x0005b78000087802 */ /* 0x000fe40000000f00 */
[----:B-1---5:R-:W-:Y:S05]  /*5b770*/  CALL.REL.NOINC `($_ZN7cutlass13device_kernelIN5flash19enable_sm80_to_sm89INS1_16FlashAttnBwdSm80INS1_25CollectiveMainloopBwdSm80ILi2ELi2EN4cute5tupleIJNS5_1CILi128EEES8_NS7_ILi64EEEEEENS_10bfloat16_tEfNS_4arch4Sm80ELb0ELb0ELb1ELb0ELb1ELb0ELb0ELb0ELi2ELi4ELi4ELi4ELb0EEENS1_21CollectiveEpilogueBwdISA_SB_SD_Li256ELb0ELb0ELi2EEENS1_19SingleTileSchedulerILb0ELb0ELb0ELi128EEEEEEEEEvNT_6ParamsE$_ZN4cute3eso3ESOILb1ELb0EJNS_10UnderscoreES2_iEEC2ERKS2_S5_RKi) ;  /* 0xfffabaa000007944 */ /* 0x022fea0003c3ffff */
[----:B-1----:R-:W2:Y:S01]  /*5b780*/  LDL R3, [R1+0x1688] ;  /* 0x0016880001037983 */ /* 0x002ea20000100800 */
[----:B------:R-:W-:Y:S02]  /*5b790*/  MOV R6, 0x5b7c0 ;  /* 0x0005b7c000067802 */ /* 0x000fe40000000f00 */
[----:B--2---:R-:W-:Y:S02]  /*5b7a0*/  SHF.L.U32 R3, R3, 0x7, RZ ;  /* 0x0000000703037819 */ /* 0x004fe400000006ff */
[----:B------:R-:W-:Y:S05]  /*5b7b0*/  CALL.REL.NOINC `($_ZN7cutlass13device_kernelIN5flash19enable_sm80_to_sm89INS1_16FlashAttnBwdSm80INS1_25CollectiveMainloopBwdSm80ILi2ELi2EN4cute5tupleIJNS5_1CILi128EEES8_NS7_ILi64EEEEEENS_10bfloat16_tEfNS_4arch4Sm80ELb0ELb0ELb1ELb0ELb1ELb0ELb0ELb0ELi2ELi4ELi4ELi4ELb0EEENS1_21CollectiveEpilogueBwdISA_SB_SD_Li256ELb0ELb0ELi2EEENS1_19SingleTileSchedulerILb0ELb0ELb0ELi128EEEEEEEEEvNT_6ParamsE$_ZN4cute3eso3ESOILb1ELb0EJNS_6LayoutINS_5tupleIJNS3_IJNS_1CILi4EEENS4_ILi1EEEEEES6_EEENS3_IJNS3_IJS6_NS4_ILi0EEEEEES9_EEEEEiEEC2ERKSC_RKi) ;  /* 0xfffae23000007944 */ /* 0x000fea0003c3ffff */
[----:B------:R-:W-:Y:S01]  /*5b7c0*/  ULDC.64 UR8, c[0x0][0x118] ;  /* 0x0000460000087ab9 */ /* 0x000fe20000000a00 */
[----:B-1----:R-:W2:Y:S04]  /*5b7d0*/  LDL R2, [R1+0x1688] ;  /* 0x0016880001027983 */ /* 0x002ea80000100800 */
[----:B------:R-:W2:Y:S01]  /*5b7e0*/  LD.E.64 R10, [R10.64] ;  /* 0x000000080a0a7980 */ /* 0x000ea2000c101b00 */
[----:B------:R-:W-:Y:S02]  /*5b7f0*/  MOV R6, R15 ;  /* 0x0000000f00067202 */ /* 0x000fe40000000f00 */
[----:B------:R-:W-:Y:S01]  /*5b800*/  MOV R8, 0x5b830 ;  /* 0x0005b83000087802 */ /* 0x000fe20000000f00 */
[----:B--2---:R-:W-:-:S04]  /*5b810*/  IMAD.WIDE R2, R2, 0x4, R10 ;  /* 0x0000000402027825 */ /* 0x004fc800078e020a */
[----:B------:R-:W-:Y:S05]  /*5b820*/  CALL.REL.NOINC `($_ZN7cutlass13device_kernelIN5flash19enable_sm80_to_sm89INS1_16FlashAttnBwdSm80INS1_25CollectiveMainloopBwdSm80ILi2ELi2EN4cute5tupleIJNS5_1CILi128EEES8_NS7_ILi64EEEEEENS_10bfloat16_tEfNS_4arch4Sm80ELb0ELb0ELb1ELb0ELb1ELb0ELb0ELb0ELi2ELi4ELi4ELi4ELb0EEENS1_21CollectiveEpilogueBwdISA_SB_SD_Li256ELb0ELb0ELi2EEENS1_19SingleTileSchedulerILb0ELb0ELb0ELi128EEEEEEEEEvNT_6ParamsE$_ZN4cute8smem_ptrIPfECI1NS_12iter_adaptorIS1_S2_EEES1_) ;  /* 0xfffaf71000007944 */ /* 0x000fea0003c3ffff */
[----:B-1----:R1:W5:Y:S01]  /*5b830*/  LDL.64 R2, [R1+0x1688] ;  /* 0x0016880001027983 */ /* 0x0023620000100a00 */
[----:B------:R-:W-:-:S03]  /*5b840*/  MOV R8, 0x5b860 ;  /* 0x0005b86000087802 */ /* 0x000fc60000000f00 */
[----:B-1---5:R-:W-:Y:S05]  /*5b850*/  CALL.REL.NOINC `($_ZN7cutlass13device_kernelIN5flash19enable_sm80_to_sm89INS1_16FlashAttnBwdSm80INS1_25CollectiveMainloopBwdSm80ILi2ELi2EN4cute5tupleIJNS5_1CILi128EEES8_NS7_ILi64EEEEEENS_10bfloat16_tEfNS_4arch4Sm80ELb0ELb0ELb1ELb0ELb1ELb0ELb0ELb0ELi2ELi4ELi4ELi4ELb0EEENS1_21CollectiveEpilogueBwdISA_SB_SD_Li256ELb0ELb0ELi2EEENS1_19SingleTileSchedulerILb0ELb0ELb0ELi128EEEEEEEEEvNT_6ParamsE$_ZN4cute3eso3ESOILb1ELb0EJNS_6LayoutINS_5tupleIJNS3_IJNS_1CILi4EEENS4_ILi1EEEEEES6_EEENS3_IJNS3_IJS6_NS4_ILi0EEEEEES9_EEEEENS_10ViewEngineINS_8smem_ptrIPfEEEEEEC2ERKSC_RKSH_) ;  /* 0xfffae15000007944 */ /* 0x022fea0003c3ffff */
[----:B------:R-:W-:Y:S01]  /*5b860*/  ULDC.64 UR8, c[0x0][0x118] ;  /* 0x0000460000087ab9 */ /* 0x000fe20000000a00 */
[----:B-1----:R1:W5:Y:S04]  /*5b870*/  LDL.64 R6, [R1+0x1688] ;  /* 0x0016880001067983 */ /* 0x0023680000100a00 */
[----:B------:R1:W5:Y:S01]  /*5b880*/  LD.E.64 R10, [R92.64+0x48] ;  /* 0x000048085c0a7980 */ /* 0x000362000c101b00 */
[----:B------:R-:W-:Y:S01]  /*5b890*/  IMAD.MOV.U32 R2, RZ, RZ, R13 ;  /* 0x000000ffff027224 */ /* 0x000fe200078e000d */
[----:B------:R-:W-:-:S02]  /*5b8a0*/  MOV R3, RZ ;  /* 0x000000ff00037202 */ /* 0x000fc40000000f00 */
[----:B------:R-:W-:Y:S02]  /*5b8b0*/  MOV R8, 0x5b8d0 ;  /* 0x0005b8d000087802 */ /* 0x000fe40000000f00 */
[----:B-1---5:R-:W-:Y:S05]  /*5b8c0*/  CALL.REL.NOINC `($_ZN7cutlass13device_kernelIN5flash19enable_sm80_to_sm89INS1_16FlashAttnBwdSm80INS1_25CollectiveMainloopBwdSm80ILi2ELi2EN4cute5tupleIJNS5_1CILi128EEES8_NS7_ILi64EEEEEENS_10bfloat16_tEfNS_4arch4Sm80ELb0ELb0ELb1ELb0ELb1ELb0ELb0ELb0ELi2ELi4ELi4ELi4ELb0EEENS1_21CollectiveEpilogueBwdISA_SB_SD_Li256ELb0ELb0ELi2EEENS1_19SingleTileSchedulerILb0ELb0ELb0ELi128EEEEEEEEEvNT_6ParamsE$_ZN4cute3eso3ESOILb1ELb0EJNS_1CILi0EEEiEEC2ERKS3_RKi) ;  /* 0xfffabdb000007944 */ /* 0x022fea0003c3ffff */
[----:B------:R-:W-:Y:S02]  /*5b8d0*/  ULDC.64 UR8, c[0x0][0x118] ;  /* 0x0000460000087ab9 */ /* 0x000fe40000000a00 */
[----:B-1----:R1:W5:Y:S01]  /*5b8e0*/  LD.E R3, [R10.64] ;  /* 0x000000080a037980 */ /* 0x002362000c101900 */
[----:B------:R-:W-:-:S03]  /*5b8f0*/  MOV R88, 0x5b910 ;  /* 0x0005b91000587802 */ /* 0x000fc60000000f00 */
[----:B-1---5:R-:W-:Y:S05]  /*5b900*/  CALL.REL.NOINC `($_ZN7cutlass13device_kernelIN5flash19enable_sm80_to_sm89INS1_16FlashAttnBwdSm80INS1_25CollectiveMainloopBwdSm80ILi2ELi2EN4cute5tupleIJNS5_1CILi128EEES8_NS7_ILi64EEEEEENS_10bfloat16_tEfNS_4arch4Sm80ELb0ELb0ELb1ELb0ELb1ELb0ELb0ELb0ELi2ELi4ELi4ELi4ELb0EEENS1_21CollectiveEpilogueBwdISA_SB_SD_Li256ELb0ELb0ELi2EEENS1_19SingleTileSchedulerILb0ELb0ELb0ELi128EEEEEEEEEvNT_6ParamsE$_ZZN4cuteplIJiEJNS_1CILi0EEEEEEDaRKNS_15ArithmeticTupleIJDpT_EEERKNS3_IJDpT0_EEEENKUlDpRKT_E_clIJiEEEDaSH_) ;  /* 0xfffb462000007944 */ /* 0x022fea0003c3ffff */
[----:B-----5:R-:W-:Y:S01]  /*5b910*/  ISETP.GT.AND P1, PT, R2, 0x7f, PT ;  /* 0x0000007f0200780c */ /* 0x020fe20003f24270 */
[----:B------:R-:W-:Y:S01]  /*5b920*/  IMAD.MOV.U32 R2, RZ, RZ, R14 ;  /* 0x000000ffff027224 */ /* 0x000fe200078e000e */
[----:B------:R-:W-:-:S11]  /*5b930*/  MOV R3, 0x0 ;  /* 0x0000000000037802 */ /* 0x000fd60000000f00 */
[----:B------:R-:W-:Y:S05]  /*5b940*/  @P1 RET.REL.NODEC R2 `(_ZN7cutlass13device_kernelIN5flash19enable_sm80_to_sm89INS1_16FlashAttnBwdSm80INS1_25CollectiveMainloopBwdSm80ILi2ELi2EN4cute5tupleIJNS5_1CILi128EEES8_NS7_ILi64EEEEEENS_10bfloat16_tEfNS_4arch4Sm80ELb0ELb0ELb1ELb0ELb1ELb0ELb0ELb0ELi2ELi4ELi4ELi4ELb0EEENS1_21CollectiveEpilogueBwdISA_SB_SD_Li256ELb0ELb0ELi2EEENS1_19SingleTileSchedulerILb0ELb0ELb0ELi128EEEEEEEEEvNT_6ParamsE) ;  /* 0xfffa46b002001950 */ /* 0x000fea0003c3ffff */
[----:B------:R-:W-:Y:S02]  /*5b950*/  ULDC.64 UR8, c[0x0][0x118] ;  /* 0x0000460000087ab9 */ /* 0x000fe40000000a00 */
[----:B------:R-:W5:Y:S01]  /*5b960*/  LD.E.64 R92, [R92.64+0x50] ;  /* 0x000050085c5c7980 */ /* 0x000f62000c101b00 */
[----:B------:R-:W-:Y:S01]  /*5b970*/  IMAD.MOV.U32 R2, RZ, RZ, R13 ;  /* 0x000000ffff027224 */ /* 0x000fe200078e000d */
[----:B------:R-:W-:Y:S02]  /*5b980*/  MOV R3, RZ ;  /* 0x000000ff00037202 */ /* 0x000fe40000000f00 */
[----:B------:R-:W-:Y:S02]  /*5b990*/  MOV R10, 0x5b9b0 ;  /* 0x0005b9b0000a7802 */ /* 0x000fe40000000f00 */
[----:B-1---5:R-:W-:Y:S05]  /*5b9a0*/  CALL.REL.NOINC `($_ZN7cutlass13device_kernelIN5flash19enable_sm80_to_sm89INS1_16FlashAttnBwdSm80INS1_25CollectiveMainloopBwdSm80ILi2ELi2EN4cute5tupleIJNS5_1CILi128EEES8_NS7_ILi64EEEEEENS_10bfloat16_tEfNS_4arch4Sm80ELb0ELb0ELb1ELb0ELb1ELb0ELb0ELb0ELi2ELi4ELi4ELi4ELb0EEENS1_21CollectiveEpilogueBwdISA_SB_SD_Li256ELb0ELb0ELi2EEENS1_19SingleTileSchedulerILb0ELb0ELb0ELi128EEEEEEEEEvNT_6ParamsE$_ZN4cute3eso3ESOILb1ELb0EJNS_10UnderscoreEiEEC2ERKS2_RKi) ;  /* 0xfffab8b000007944 */ /* 0x022fea0003c3ffff */
[----:B-1----:R-:W-:Y:S02]  /*5b9b0*/  MOV R2, R13 ;  /* 0x0000000d00027202 */ /* 0x002fe40000000f00 */
[----:B------:R-:W-:Y:S02]  /*5b9c0*/  MOV R8, 0x5b9e0 ;  /* 0x0005b9e000087802 */ /* 0x000fe40000000f00 */
[----:B------:R-:W-:Y:S05]  /*5b9d0*/  CALL.REL.NOINC `($_ZN7cutlass13device_kernelIN5flash19enable_sm80_to_sm89INS1_16FlashAttnBwdSm80INS1_25CollectiveMainloopBwdSm80ILi2ELi2EN4cute5tupleIJNS5_1CILi128EEES8_NS7_ILi64EEEEEENS_10bfloat16_tEfNS_4arch4Sm80ELb0ELb0ELb1ELb0ELb1ELb0ELb0ELb0ELi2ELi4ELi4ELi4ELb0EEENS1_21CollectiveEpilogueBwdISA_SB_SD_Li256ELb0ELb0ELi2EEENS1_19SingleTileSchedulerILb0ELb0ELb0ELi128EEEEEEEEEvNT_6ParamsE$_ZN4cute8gmem_ptrIPKfECI1NS_12iter_adaptorIS2_S3_EEES2_) ;  /* 0xfffaf46000007944 */ /* 0x000fea0003c3ffff */
[----:B-1----:R1:W5:Y:S01]  /*5b9e0*/  LDL.64 R2, [R1+0x1680] ;  /* 0x0016800001027983 */ /* 0x0023620000100a00 */
[----:B------:R-:W-:-:S03]  /*5b9f0*/  MOV R8, 0x5ba10 ;  /* 0x0005ba1000087802 */ /* 0x000fc60000000f00 */
[----:B-1---5:R-:W-:Y:S05]  /*5ba00*/  CALL.REL.NOINC `($_ZN7cutlass13device_kernelIN5flash19enable_sm80_to_sm89INS1_16FlashAttnBwdSm80INS1_25CollectiveMainloopBwdSm80ILi2ELi2EN4cute5tupleIJNS5_1CILi128EEES8_NS7_ILi64EEEEEENS_10bfloat16_tEfNS_4arch4Sm80ELb0ELb0ELb1ELb0ELb1ELb0ELb0ELb0ELi2ELi4ELi4ELi4ELb0EEENS1_21CollectiveEpilogueBwdISA_SB_SD_Li256ELb0ELb0ELi2EEENS1_19SingleTileSchedulerILb0ELb0ELb0ELi128EEEEEEEEEvNT_6ParamsE$_ZN4cute3eso3ESOILb1ELb0EJNS_6LayoutINS_5tupleIJNS3_IJNS_1CILi4EEENS4_ILi1EEEEEEEEENS3_IJNS3_IJS6_NS4_ILi0EEEEEEEEEEENS_10ViewEngineINS_8gmem_ptrIPKfEEEEEEC2ERKSC_RKSI_) ;  /* 0xfffade9000007944 */ /* 0x022fea0003c3ffff */
[----:B-1----:R1:W5:Y:S01]  /*5ba10*/  LDL.64 R4, [R1+0x1680] ;  /* 0x0016800001047983 */ /* 0x0023620000100a00 */
[----:B------:R-:W-:Y:S01]  /*5ba20*/  IMAD.MOV.U32 R2, RZ, RZ, R13 ;  /* 0x000000ffff027224 */ /* 0x000fe200078e000d */
[----:B------:R-:W-:-:S02]  /*5ba30*/  MOV R3, RZ ;  /* 0x000000ff00037202 */ /* 0x000fc40000000f00 */
[----:B------:R-:W-:Y:S02]  /*5ba40*/  MOV R10, 0x5ba60 ;  /* 0x0005ba60000a7802 */ /* 0x000fe40000000f00 */
[----:B-1---5:R-:W-:Y:S05]  /*5ba50*/  CALL.REL.NOINC `($_ZN7cutlass13device_kernelIN5flash19enable_sm80_to_sm89INS1_16FlashAttnBwdSm80INS1_25CollectiveMainloopBwdSm80ILi2ELi2EN4cute5tupleIJNS5_1CILi128EEES8_NS7_ILi64EEEEEENS_10bfloat16_tEfNS_4arch4Sm80ELb0ELb0ELb1ELb0ELb1ELb0ELb0ELb0ELi2ELi4ELi4ELi4ELb0EEENS1_21CollectiveEpilogueBwdISA_SB_SD_Li256ELb0ELb0ELi2EEENS1_19SingleTileSchedulerILb0ELb0ELb0ELi128EEEEEEEEEvNT_6ParamsE$_ZN4cute3eso3ESOILb1ELb0EJNS_10UnderscoreEiEEC2ERKS2_RKi) ;  /* 0xfffab80000007944 */ /* 0x022fea0003c3ffff */
[----:B-1----:R-:W-:Y:S01]  /*5ba60*/  IMAD.MOV.U32 R2, RZ, RZ, R6 ;  /* 0x000000ffff027224 */ /* 0x002fe200078e0006 */
[----:B------:R-:W-:Y:S01]  /*5ba70*/  MOV R3, R7 ;  /* 0x0000000700037202 */ /* 0x000fe20000000f00 */
[----:B------:R-:W-:Y:S01]  /*5ba80*/  IMAD.MOV.U32 R6, RZ, RZ, R13 ;  /* 0x000000ffff067224 */ /* 0x000fe200078e000d */
[----:B------:R-:W-:Y:S02]  /*5ba90*/  MOV R8, 0x5bab0 ;  /* 0x0005bab000087802 */ /* 0x000fe40000000f00 */
[----:B------:R-:W-:Y:S05]  /*5baa0*/  CALL.REL.NOINC `($_ZN7cutlass13device_kernelIN5flash19enable_sm80_to_sm89INS1_16FlashAttnBwdSm80INS1_25CollectiveMainloopBwdSm80ILi2ELi2EN4cute5tupleIJNS5_1CILi128EEES8_NS7_ILi64EEEEEENS_10bfloat16_tEfNS_4arch4Sm80ELb0ELb0ELb1ELb0ELb1ELb0ELb0ELb0ELi2ELi4ELi4ELi4ELb0EEENS1_21CollectiveEpilogueBwdISA_SB_SD_Li256ELb0ELb0ELi2EEENS1_19SingleTileSchedulerILb0ELb0ELb0ELi128EEEEEEEEEvNT_6ParamsE$_ZN4cute8smem_ptrIPfECI1NS_12iter_adaptorIS1_S2_EEES1_) ;  /* 0xfffaf49000007944 */ /* 0x000fea0003c3ffff */
[----:B-1----:R1:W5:Y:S01]  /*5bab0*/  LDL.64 R2, [R1+0x1680] ;  /* 0x0016800001027983 */ /* 0x0023620000100a00 */
[----:B------:R-:W-:Y:S02]  /*5bac0*/  MOV R7, R13 ;  /* 0x0000000d00077202 */ /* 0x000fe40000000f00 */
[----:B------:R-:W-:Y:S02]  /*5bad0*/  MOV R8, 0x5baf0 ;  /* 0x0005baf000087802 */ /* 0x000fe40000000f00 */
[----:B-1---5:R-:W-:Y:S05]  /*5bae0*/  CALL.REL.NOINC `($_ZN7cutlass13device_kernelIN5flash19enable_sm80_to_sm89INS1_16FlashAttnBwdSm80INS1_25CollectiveMainloopBwdSm80ILi2ELi2EN4cute5tupleIJNS5_1CILi128EEES8_NS7_ILi64EEEEEENS_10bfloat16_tEfNS_4arch4Sm80ELb0ELb0ELb1ELb0ELb1ELb0ELb0ELb0ELi2ELi4ELi4ELi4ELb0EEENS1_21CollectiveEpilogueBwdISA_SB_SD_Li256ELb0ELb0ELi2EEENS1_19SingleTileSchedulerILb0ELb0ELb0ELi128EEEEEEEEEvNT_6ParamsE$_ZN4cute3eso3ESOILb1ELb0EJNS_6LayoutINS_5tupleIJNS3_IJNS_1CILi4EEENS4_ILi1EEEEEEEEENS3_IJNS3_IJS6_NS4_ILi0EEEEEEEEEEENS_10ViewEngineINS_8smem_ptrIPfEEEEEEC2ERKSC_RKSH_) ;  /* 0xfffaddf000007944 */ /* 0x022fea0003c3ffff */
[----:B-1----:R1:W5:Y:S01]  /*5baf0*/  LDL.64 R6, [R1+0x1680] ;  /* 0x0016800001067983 */ /* 0x0023620000100a00 */
[----:B------:R-:W-:Y:S02]  /*5bb00*/  MOV R2, R15 ;  /* 0x0000000f00027202 */ /* 0x000fe40000000f00 */
[----:B------:R-:W-:Y:S02]  /*5bb10*/  MOV R8, 0x5bb30 ;  /* 0x0005bb3000087802 */ /* 0x000fe40000000f00 */
[----:B-1---5:R-:W-:Y:S05]  /*5bb20*/  CALL.REL.NOINC `($_ZN7cutlass13device_kernelIN5flash19enable_sm80_to_sm89INS1_16FlashAttnBwdSm80INS1_25CollectiveMainloopBwdSm80ILi2ELi2EN4cute5tupleIJNS5_1CILi128EEES8_NS7_ILi64EEEEEENS_10bfloat16_tEfNS_4arch4Sm80ELb0ELb0ELb1ELb0ELb1ELb0ELb0ELb0ELi2ELi4ELi4ELi4ELb0EEENS1_21CollectiveEpilogueBwdISA_SB_SD_Li256ELb0ELb0ELi2EEENS1_19SingleTileSchedulerILb0ELb0ELb0ELi128EEEEEEEEEvNT_6ParamsE$_ZN4cute8gmem_ptrIPKfECI1NS_12iter_adaptorIS2_S3_EEES2_) ;  /* 0xfffaf31000007944 */ /* 0x022fea0003c3ffff */
[----:B-1----:R1:W5:Y:S01]  /*5bb30*/  LDL.64 R2, [R1+0x1688] ;  /* 0x0016880001027983 */ /* 0x0023620000100a00 */
        /* <DEDUP_REMOVED lines=9> */
[----:B------:R-:W-:-:S02]  /*5bbd0*/  MOV R8, 0x5bbf0 ;  /* 0x0005bbf000087802 */ /* 0x000fc40000000f00 */
[----:B--2--5:R-:W-:Y:S05]  /*5bbe0*/  CALL.REL.NOINC `($_ZN7cutlass13device_kernelIN5flash19enable_sm80_to_sm89INS1_16FlashAttnBwdSm80INS1_25CollectiveMainloopBwdSm80ILi2ELi2EN4cute5tupleIJNS5_1CILi128EEES8_NS7_ILi64EEEEEENS_10bfloat16_tEfNS_4arch4Sm80ELb0ELb0ELb1ELb0ELb1ELb0ELb0ELb0ELi2ELi4ELi4ELi4ELb0EEENS1_21CollectiveEpilogueBwdISA_SB_SD_Li256ELb0ELb0ELi2EEENS1_19SingleTileSchedulerILb0ELb0ELb0ELi128EEEEEEEEEvNT_6ParamsE$_ZN4cute8smem_ptrIPfECI1NS_12iter_adaptorIS1_S2_EEES1_) ;  /* 0xfffaf35000007944 */ /* 0x024fea0003c3ffff */
[----:B-1----:R1:W5:Y:S01]  /*5bbf0*/  LDL.64 R2, [R1+0x1688] ;  /* 0x0016880001027983 */ /* 0x0023620000100a00 */
[----:B------:R-:W-:-:S02]  /*5bc00*/  MOV R6, R15 ;  /* 0x0000000f00067202 */ /* 0x000fc40000000f00 */
[----:B------:R-:W-:Y:S02]  /*5bc10*/  MOV R8, 0x5bc30 ;  /* 0x0005bc3000087802 */ /* 0x000fe40000000f00 */
[----:B-1---5:R-:W-:Y:S05]  /*5bc20*/  CALL.REL.NOINC `($_ZN7cutlass13device_kernelIN5flash19enable_sm80_to_sm89INS1_16FlashAttnBwdSm80INS1_25CollectiveMainloopBwdSm80ILi2ELi2EN4cute5tupleIJNS5_1CILi128EEES8_NS7_ILi64EEEEEENS_10bfloat16_tEfNS_4arch4Sm80ELb0ELb0ELb1ELb0ELb1ELb0ELb0ELb0ELi2ELi4ELi4ELi4ELb0EEENS1_21CollectiveEpilogueBwdISA_SB_SD_Li256ELb0ELb0ELi2EEENS1_19SingleTileSchedulerILb0ELb0ELb0ELi128EEEEEEEEEvNT_6ParamsE$_ZN4cute8smem_ptrIPN7cutlass9uint128_tEECI1NS_12iter_adaptorIS3_S4_EEES3_) ;  /* 0xfffaf2d000007944 */ /* 0x022fea0003c3ffff */
[----:B-1----:R1:W5:Y:S01]  /*5bc30*/  LDL.64 R2, [R1+0x1688] ;  /* 0x0016880001027983 */ /* 0x0023620000100a00 */
[----:B------:R-:W-:Y:S02]  /*5bc40*/  MOV R6, R15 ;  /* 0x0000000f00067202 */ /* 0x000fe40000000f00 */
[----:B------:R-:W-:Y:S02]  /*5bc50*/  MOV R8, 0x5bc70 ;  /* 0x0005bc7000087802 */ /* 0x000fe40000000f00 */
[----:B-1---5:R-:W-:Y:S05]  /*5bc60*/  CALL.REL.NOINC `($_ZN7cutlass13device_kernelIN5flash19enable_sm80_to_sm89INS1_16FlashAttnBwdSm80INS1_25CollectiveMainloopBwdSm80ILi2ELi2EN4cute5tupleIJNS5_1CILi128EEES8_NS7_ILi64EEEEEENS_10bfloat16_tEfNS_4arch4Sm80ELb0ELb0ELb1ELb0ELb1ELb0ELb0ELb0ELi2ELi4ELi4ELi4ELb0EEENS1_21CollectiveEpilogueBwdISA_SB_SD_Li256ELb0ELb0ELi2EEENS1_19SingleTileSchedulerILb0ELb0ELb0ELi128EEEEEEEEEvNT_6ParamsE$_ZN4cute3eso3ESOILb1ELb0EJNS_6LayoutINS_5tupleIJNS3_IJNS_1CILi1EEES5_EEEEEENS3_IJNS3_IJS5_NS4_ILi0EEEEEEEEEEENS_10ViewEngineINS_8smem_ptrIPN7cutlass9uint128_tEEEEEEEC2ERKSB_RKSI_) ;  /* 0xfffad50000007944 */ /* 0x022fea0003c3ffff */
[----:B------:R2:W5:Y:S01]  /*5bc70*/  LDL R4, [R1+0x1688] ;  /* 0x0016880001047983 */ /* 0x0005620000100800 */
[----:B-1----:R-:W-:-:S03]  /*5bc80*/  MOV R2, 0x5bca0 ;  /* 0x0005bca000027802 */ /* 0x002fc60000000f00 */
[----:B--2--5:R-:W-:Y:S05]  /*5bc90*/  CALL.REL.NOINC `($_ZN7cutlass13device_kernelIN5flash19enable_sm80_to_sm89INS1_16FlashAttnBwdSm80INS1_25CollectiveMainloopBwdSm80ILi2ELi2EN4cute5tupleIJNS5_1CILi128EEES8_NS7_ILi64EEEEEENS_10bfloat16_tEfNS_4arch4Sm80ELb0ELb0ELb1ELb0ELb1ELb0ELb0ELb0ELi2ELi4ELi4ELi4ELb0EEENS1_21CollectiveEpilogueBwdISA_SB_SD_Li256ELb0ELb0ELi2EEENS1_19SingleTileSchedulerILb0ELb0ELb0ELi128EEEEEEEEEvNT_6ParamsE$_ZN73_INTERNAL_24fd9406_37_flash_bwd_hdim64_bf16_softcap_sm80_cu_8e232a79_330724__cvta_generic_to_sharedEPKv) ;  /* 0xfffaf32000007944 */ /* 0x024fea0003c3ffff */
        /* <DEDUP_REMOVED lines=8> */
[----:B------:R-:W-:Y:S05]  /*5bd20*/  RET.REL.NODEC R14 `(_ZN7cutlass13device_kernelIN5flash19enable_sm80_to_sm89INS1_16FlashAttnBwdSm80INS1_25CollectiveMainloopBwdSm80ILi2ELi2EN4cute5tupleIJNS5_1CILi128EEES8_NS7_ILi64EEEEEENS_10bfloat16_tEfNS_4arch4Sm80ELb0ELb0ELb1ELb0ELb1ELb0ELb0ELb0ELi2ELi4ELi4ELi4ELb0EEENS1_21CollectiveEpilogueBwdISA_SB_SD_Li256ELb0ELb0ELi2EEENS1_19SingleTileSchedulerILb0ELb0ELb0ELi128EEEEEEEEEvNT_6ParamsE) ;  /* 0xfffa42d00e007950 */ /* 0x000fea0003c3ffff */
        .type           $_ZN7cutlass13device_kernelIN5flash19enable_sm80_to_sm89INS1_16FlashAttnBwdSm80INS1_25CollectiveMainloopBwdSm80ILi2ELi2EN4cute5tupleIJNS5_1CILi128EEES8_NS7_ILi64EEEEEENS_10bfloat16_tEfNS_4arch4Sm80ELb0ELb0ELb1ELb0ELb1ELb0ELb0ELb0ELi2ELi4ELi4ELi4ELb0EEENS1_21CollectiveEpilogueBwdISA_SB_SD_Li256ELb0ELb0ELi2EEENS1_19SingleTileSchedulerILb0ELb0ELb0ELi128EEEEEEEEEvNT_6ParamsE$_ZZN5flash25CollectiveMainloopBwdSm80ILi2ELi2EN4cute5tupleIJNS1_1CILi128EEES4_NS3_ILi64EEEEEEN7cutlass10bfloat16_tEfNS7_4arch4Sm80ELb0ELb0ELb1ELb0ELb1ELb0ELb0ELb0ELi2ELi4ELi4ELi4ELb0EE3mmaINS_16FlashAttnBwdSm80ISB_NS_21CollectiveEpilogueBwdIS6_S8_SA_Li256ELb0ELb0ELi2EEENS_19SingleTileSchedulerILb0ELb0ELb0ELi128EEEE13SharedStorageENS1_6TensorINS1_11ArrayEngineIfLm32EEENS1_6LayoutINS2_IJNS2_IJNS3_ILi2EEESO_EEESO_NS3_ILi4EEEEEENS2_IJNS2_IJNS3_ILi1EEESO_EEESQ_NS3_ILi8EEEEEEEEEEEEbRKNSB_6ParamsERT0_S12_iNS2_IJiiiEEERT_ENKUliiE_clEii,@function
        .size           $_ZN7cutlass13device_kernelIN5flash19enable_sm80_to_sm89INS1_16FlashAttnBwdSm80INS1_25CollectiveMainloopBwdSm80ILi2ELi2EN4cute5tupleIJNS5_1CILi128EEES8_NS7_ILi64EEEEEENS_10bfloat16_tEfNS_4arch4Sm80ELb0ELb0ELb1ELb0ELb1ELb0ELb0ELb0ELi2ELi4ELi4ELi4ELb0EEENS1_21CollectiveEpilogueBwdISA_SB_SD_Li256ELb0ELb0ELi2EEENS1_19SingleTileSchedulerILb0ELb0ELb0ELi128EEEEEEEEEvNT_6ParamsE$_ZZN5flash25CollectiveMainloopBwdSm80ILi2ELi2EN4cute5tupleIJNS1_1CILi128EEES4_NS3_ILi64EEEEEEN7cutlass10bfloat16_tEfNS7_4arch4Sm80ELb0ELb0ELb1ELb0ELb1ELb0ELb0ELb0ELi2ELi4ELi4ELi4ELb0EE3mmaINS_16FlashAttnBwdSm80ISB_NS_21CollectiveEpilogueBwdIS6_S8_SA_Li256ELb0ELb0ELi2EEENS_19SingleTileSchedulerILb0ELb0ELb0ELi128EEEE13SharedStorageENS1_6TensorINS1_11ArrayEngineIfLm32EEENS1_6LayoutINS2_IJNS2_IJNS3_ILi2EEESO_EEESO_NS3_ILi4EEEEEENS2_IJNS2_IJNS3_ILi1EEESO_EEESQ_NS3_ILi8EEEEEEEEEEEEbRKNSB_6ParamsERT0_S12_iNS2_IJiiiEEERT_ENKUliiE_clEii,($_ZN7cutlass13device_kernelIN5flash19enable_sm80_to_sm89INS1_16FlashAttnBwdSm80INS1_25CollectiveMainloopBwdSm80ILi2ELi2EN4cute5tupleIJNS5_1CILi128EEES8_NS7_ILi64EEEEEENS_10bfloat16_tEfNS_4arch4Sm80ELb0ELb0ELb1ELb0ELb1ELb0ELb0ELb0ELi2ELi4ELi4ELi4ELb0EEENS1_21CollectiveEpilogueBwdISA_SB_SD_Li256ELb0ELb0ELi2EEENS1_19SingleTileSchedulerILb0ELb0ELb0ELi128EEEEEEEEEvNT_6ParamsE$_ZZN5flash25CollectiveMainloopBwdSm80ILi2ELi2EN4cute5tupleIJNS1_1CILi128EEES4_NS3_ILi64EEEEEEN7cutlass10bfloat16_tEfNS7_4arch4Sm80ELb0ELb0ELb1ELb0ELb1ELb0ELb0ELb0ELi2ELi4ELi4ELi4ELb0EE3mmaINS_16FlashAttnBwdSm80ISB_NS_21CollectiveEpilogueBwdIS6_S8_SA_Li256ELb0ELb0ELi2EEENS_19SingleTileSchedulerILb0ELb0ELb0ELi128EEEE13SharedStorageENS1_6TensorINS1_11ArrayEngineIfLm32EEENS1_6LayoutINS2_IJNS2_IJNS3_ILi2EEESO_EEESO_NS3_ILi4EEEEEENS2_IJNS2_IJNS3_ILi1EEESO_EEESQ_NS3_ILi8EEEEEEEEEEEEbRKNSB_6ParamsERT0_S12_iNS2_IJiiiEEERT_ENKUlvE0_clEv - $_ZN7cutlass13device_kernelIN5flash19enable_sm80_to_sm89INS1_16FlashAttnBwdSm80INS1_25CollectiveMainloopBwdSm80ILi2ELi2EN4cute5tupleIJNS5_1CILi128EEES8_NS7_ILi64EEEEEENS_10bfloat16_tEfNS_4arch4Sm80ELb0ELb0ELb1ELb0ELb1ELb0ELb0ELb0ELi2ELi4ELi4ELi4ELb0EEENS1_21CollectiveEpilogueBwdISA_SB_SD_Li256ELb0ELb0ELi2EEENS1_19SingleTileSchedulerILb0ELb0ELb0ELi128EEEEEEEEEvNT_6ParamsE$_ZZN5flash25CollectiveMainloopBwdSm80ILi2ELi2EN4cute5tupleIJNS1_1CILi128EEES4_NS3_ILi64EEEEEEN7cutlass10bfloat16_tEfNS7_4arch4Sm80ELb0ELb0ELb1ELb0ELb1ELb0ELb0ELb0ELi2ELi4ELi4ELi4ELb0EE3mmaINS_16FlashAttnBwdSm80ISB_NS_21CollectiveEpilogueBwdIS6_S8_SA_Li256ELb0ELb0ELi2EEENS_19SingleTileSchedulerILb0ELb0ELb0ELi128EEEE13SharedStorageENS1_6TensorINS1_11ArrayEngineIfLm32EEENS1_6LayoutINS2_IJNS2_IJNS3_ILi2EEESO_EEESO_NS3_ILi4EEEEEENS2_IJNS2_IJNS3_ILi1EEESO_EEESQ_NS3_ILi8EEEEEEEEEEEEbRKNSB_6ParamsERT0_S12_iNS2_IJiiiEEERT_ENKUliiE_clEii)
$_ZN7cutlass13device_kernelIN5flash19enable_sm80_to_sm89INS1_16FlashAttnBwdSm80INS1_25CollectiveMainloopBwdSm80ILi2ELi2EN4cute5tupleIJNS5_1CILi128EEES8_NS7_ILi64EEEEEENS_10bfloat16_tEfNS_4arch4Sm80ELb0ELb0ELb1ELb0ELb1ELb0ELb0ELb0ELi2ELi4ELi4ELi4ELb0EEENS1_21CollectiveEpilogueBwdISA_SB_SD_Li256ELb0ELb0ELi2EEENS1_19SingleTileSchedulerILb0ELb0ELb0ELi128EEEEEEEEEvNT_6ParamsE$_ZZN5flash25CollectiveMainloopBwdSm80ILi2ELi2EN4cute5tupleIJNS1_1CILi128EEES4_NS3_ILi64EEEEEEN7cutlass10bfloat16_tEfNS7_4arch4Sm80ELb0ELb0ELb1ELb0ELb1ELb0ELb0ELb0ELi2ELi4ELi4ELi4ELb0EE3mmaINS_16FlashAttnBwdSm80ISB_NS_21CollectiveEpilogueBwdIS6_S8_SA_Li256ELb0ELb0ELi2EEENS_19SingleTileSchedulerILb0ELb0ELb0ELi128EEEE13SharedStorageENS1_6TensorINS1_11ArrayEngineIfLm32EEENS1_6LayoutINS2_IJNS2_IJNS3_ILi2EEESO_EEESO_NS3_ILi4EEEEEENS2_IJNS2_IJNS3_ILi1EEESO_EEESQ_NS3_ILi8EEEEEEEEEEEEbRKNSB_6ParamsERT0_S12_iNS2_IJiiiEEERT_ENKUliiE_clEii:
        /* <DEDUP_REMOVED lines=53> */
[----:B------:R-:W2:Y:S04]  /*5c080*/  LDL.64 R8, [R1+0x1390] ;  /* 0x0013900001087983 */ /* 0x000ea80000100a00 */
[----:B------:R-:W2:Y:S04]  /*5c090*/  LD.E.64 R82, [R82.64+0x18] ;  /* 0x0000180452527980 */ /* 0x000ea8000c101b00 */
[----:B-1----:R1:W5:Y:S01]  /*5c0a0*/  LDL.64 R2, [R1+0x1388] ;  /* 0x0013880001027983 */ /* 0x0023620000100a00 */
        /* <DEDUP_REMOVED lines=477> */
[----:B------:R2:W5:Y:S04]  /*5de80*/  LDL.64 R16, [R1+0x1388] ;  /* 0x0013880001107983 */ /* 0x0005680000100a00 */
[----:B------:R2:W5:Y:S01]  /*5de90*/  LD.E.64 R10, [R78.64+0x48] ;  /* 0x000048044e0a7980 */ /* 0x000562000c101b00 */
[----:B-1----:R-:W-:Y:S01]  /*5dea0*/  IMAD.MOV.U32 R2, RZ, RZ, R7 ;  /* 0x000000ffff027224 */ /* 0x002fe200078e0007 */
[----:B------:R-:W-:-:S02]  /*5deb0*/  MOV R3, RZ ;  /* 0x000000ff00037202 */ /* 0x000fc40000000f00 */
[----:B------:R-:W-:Y:S02]  /*5dec0*/  MOV R8, 0x5dee0 ;  /* 0x0005dee000087802 */ /* 0x000fe40000000f00 */
[----:B--2--5:R-:W-:Y:S05]  /*5ded0*/  CALL.REL.NOINC `($_ZN7cutlass13device_kernelIN5flash19enable_sm80_to_sm89INS1_16FlashAttnBwdSm80INS1_25CollectiveMainloopBwdSm80ILi2ELi2EN4cute5tupleIJNS5_1CILi128EEES8_NS7_ILi64EEEEEENS_10bfloat16_tEfNS_4arch4Sm80ELb0ELb0ELb1ELb0ELb1ELb0ELb0ELb0ELi2ELi4ELi4ELi4ELb0EEENS1_21CollectiveEpilogueBwdISA_SB_SD_Li256ELb0ELb0ELi2EEENS1_19SingleTileSchedulerILb0ELb0ELb0ELi128EEEEEEEEEvNT_6ParamsE$_ZN4cute3eso3ESOILb1ELb0EJNS_1CILi0EEEiEEC2ERKS3_RKi) ;  /* 0xfffa97a000007944 */ /* 0x024fea0003c3ffff */
[----:B------:R-:W-:Y:S02]  /*5dee0*/  ULDC.64 UR4, c[0x0][0x118] ;  /* 0x0000460000047ab9 */ /* 0x000fe40000000a00 */
[----:B-1----:R1:W5:Y:S01]  /*5def0*/  LD.E R3, [R10.64] ;  /* 0x000000040a037980 */ /* 0x002362000c101900 */
[----:B------:R-:W-:-:S03]  /*5df00*/  MOV R88, 0x5df20 ;  /* 0x0005df2000587802 */ /* 0x000fc60000000f00 */
[----:B-1---5:R-:W-:Y:S05]  /*5df10*/  CALL.REL.NOINC `($_ZN7cutlass13device_kernelIN5flash19enable_sm80_to_sm89INS1_16FlashAttnBwdSm80INS1_25CollectiveMainloopBwdSm80ILi2ELi2EN4cute5tupleIJNS5_1CILi128EEES8_NS7_ILi64EEEEEENS_10bfloat16_tEfNS_4arch4Sm80ELb0ELb0ELb1ELb0ELb1ELb0ELb0ELb0ELi2ELi4ELi4ELi4ELb0EEENS1_21CollectiveEpilogueBwdISA_SB_SD_Li256ELb0ELb0ELi2EEENS1_19SingleTileSchedulerILb0ELb0ELb0ELi128EEEEEEEEEvNT_6ParamsE$_ZZN4cuteplIJiEJNS_1CILi0EEEEEEDaRKNS_15ArithmeticTupleIJDpT_EEERKNS3_IJDpT0_EEEENKUlDpRKT_E_clIJiEEEDaSH_) ;  /* 0xfffb201000007944 */ /* 0x022fea0003c3ffff */
[----:B-----5:R-:W-:Y:S02]  /*5df20*/  ISETP.GT.AND P1, PT, R2, 0x7f, PT ;  /* 0x0000007f0200780c */ /* 0x020fe40003f24270 */
        /* <DEDUP_REMOVED lines=12> */
[----:B------:R-:W-:Y:S02]  /*5dff0*/  MOV R13, R7 ;  /* 0x00000007000d7202 */ /* 0x000fe40000000f00 */
[----:B------:R-:W-:-:S02]  /*5e000*/  MOV R8, 0x5e020 ;  /* 0x0005e02000087802 */ /* 0x000fc40000000f00 */
        /* <DEDUP_REMOVED lines=12> */
[----:B------:R-:W-:-:S03]  /*5e0d0*/  MOV R8, 0x5e0f0 ;  /* 0x0005e0f000087802 */ /* 0x000fc60000000f00 */
        /* <DEDUP_REMOVED lines=37> */
        .type           $_ZN7cutlass13device_kernelIN5flash19enable_sm80_to_sm89INS1_16FlashAttnBwdSm80INS1_25CollectiveMainloopBwdSm80ILi2ELi2EN4cute5tupleIJNS5_1CILi128EEES8_NS7_ILi64EEEEEENS_10bfloat16_tEfNS_4arch4Sm80ELb0ELb0ELb1ELb0ELb1ELb0ELb0ELb0ELi2ELi4ELi4ELi4ELb0EEENS1_21CollectiveEpilogueBwdISA_SB_SD_Li256ELb0ELb0ELi2EEENS1_19SingleTileSchedulerILb0ELb0ELb0ELi128EEEEEEEEEvNT_6ParamsE$_ZZN5flash25CollectiveMainloopBwdSm80ILi2ELi2EN4cute5tupleIJNS1_1CILi128EEES4_NS3_ILi64EEEEEEN7cutlass10bfloat16_tEfNS7_4arch4Sm80ELb0ELb0ELb1ELb0ELb1ELb0ELb0ELb0ELi2ELi4ELi4ELi4ELb0EE3mmaINS_16FlashAttnBwdSm80ISB_NS_21CollectiveEpilogueBwdIS6_S8_SA_Li256ELb0ELb0ELi2EEENS_19SingleTileSchedulerILb0ELb0ELb0ELi128EEEE13SharedStorageENS1_6TensorINS1_11ArrayEngineIfLm32EEENS1_6LayoutINS2_IJNS2_IJNS3_ILi2EEESO_EEESO_NS3_ILi4EEEEEENS2_IJNS2_IJNS3_ILi1EEESO_EEESQ_NS3_ILi8EEEEEEEEEEEEbRKNSB_6ParamsERT0_S12_iNS2_IJiiiEEERT_ENKUlvE0_clEv,@function
        .size           $_ZN7cutlass13device_kernelIN5flash19enable_sm80_to_sm89INS1_16FlashAttnBwdSm80INS1_25CollectiveMainloopBwdSm80ILi2ELi2EN4cute5tupleIJNS5_1CILi128EEES8_NS7_ILi64EEEEEENS_10bfloat16_tEfNS_4arch4Sm80ELb0ELb0ELb1ELb0ELb1ELb0ELb0ELb0ELi2ELi4ELi4ELi4ELb0EEENS1_21CollectiveEpilogueBwdISA_SB_SD_Li256ELb0ELb0ELi2EEENS1_19SingleTileSchedulerILb0ELb0ELb0ELi128EEEEEEEEEvNT_6ParamsE$_ZZN5flash25CollectiveMainloopBwdSm80ILi2ELi2EN4cute5tupleIJNS1_1CILi128EEES4_NS3_ILi64EEEEEEN7cutlass10bfloat16_tEfNS7_4arch4Sm80ELb0ELb0ELb1ELb0ELb1ELb0ELb0ELb0ELi2ELi4ELi4ELi4ELb0EE3mmaINS_16FlashAttnBwdSm80ISB_NS_21CollectiveEpilogueBwdIS6_S8_SA_Li256ELb0ELb0ELi2EEENS_19SingleTileSchedulerILb0ELb0ELb0ELi128EEEE13SharedStorageENS1_6TensorINS1_11ArrayEngineIfLm32EEENS1_6LayoutINS2_IJNS2_IJNS3_ILi2EEESO_EEESO_NS3_ILi4EEEEEENS2_IJNS2_IJNS3_ILi1EEESO_EEESQ_NS3_ILi8EEEEEEEEEEEEbRKNSB_6ParamsERT0_S12_iNS2_IJiiiEEERT_ENKUlvE0_clEv,($_ZN7cutlass13device_kernelIN5flash19enable_sm80_to_sm89INS1_16FlashAttnBwdSm80INS1_25CollectiveMainloopBwdSm80ILi2ELi2EN4cute5tupleIJNS5_1CILi128EEES8_NS7_ILi64EEEEEENS_10bfloat16_tEfNS_4arch4Sm80ELb0ELb0ELb1ELb0ELb1ELb0ELb0ELb0ELi2ELi4ELi4ELi4ELb0EEENS1_21CollectiveEpilogueBwdISA_SB_SD_Li256ELb0ELb0ELi2EEENS1_19SingleTileSchedulerILb0ELb0ELb0ELi128EEEEEEEEEvNT_6ParamsE$_ZZN5flash25CollectiveMainloopBwdSm80ILi2ELi2EN4cute5tupleIJNS1_1CILi128EEES4_NS3_ILi64EEEEEEN7cutlass10bfloat16_tEfNS7_4arch4Sm80ELb0ELb0ELb1ELb0ELb1ELb0ELb0ELb0ELi2ELi4ELi4ELi4ELb0EE3mmaINS_16FlashAttnBwdSm80ISB_NS_21CollectiveEpilogueBwdIS6_S8_SA_Li256ELb0ELb0ELi2EEENS_19SingleTileSchedulerILb0ELb0ELb0ELi128EEEE13SharedStorageENS1_6TensorINS1_11ArrayEngineIfLm32EEENS1_6LayoutINS2_IJNS2_IJNS3_ILi2EEESO_EEESO_NS3_ILi4EEEEEENS2_IJNS2_IJNS3_ILi1EEESO_EEESQ_NS3_ILi8EEEEEEEEEEEEbRKNSB_6ParamsERT0_S12_iNS2_IJiiiEEERT_ENKUlvE_clEv - $_ZN7cutlass13device_kernelIN5flash19enable_sm80_to_sm89INS1_16FlashAttnBwdSm80INS1_25CollectiveMainloopBwdSm80ILi2ELi2EN4cute5tupleIJNS5_1CILi128EEES8_NS7_ILi64EEEEEENS_10bfloat16_tEfNS_4arch4Sm80ELb0ELb0ELb1ELb0ELb1ELb0ELb0ELb0ELi2ELi4ELi4ELi4ELb0EEENS1_21CollectiveEpilogueBwdISA_SB_SD_Li256ELb0ELb0ELi2EEENS1_19SingleTileSchedulerILb0ELb0ELb0ELi128EEEEEEEEEvNT_6ParamsE$_ZZN5flash25CollectiveMainloopBwdSm80ILi2ELi2EN4cute5tupleIJNS1_1CILi128EEES4_NS3_ILi64EEEEEEN7cutlass10bfloat16_tEfNS7_4arch4Sm80ELb0ELb0ELb1ELb0ELb1ELb0ELb0ELb0ELi2ELi4ELi4ELi4ELb0EE3mmaINS_16FlashAttnBwdSm80ISB_NS_21CollectiveEpilogueBwdIS6_S8_SA_Li256ELb0ELb0ELi2EEENS_19SingleTileSchedulerILb0ELb0ELb0ELi128EEEE13SharedStorageENS1_6TensorINS1_11ArrayEngineIfLm32EEENS1_6LayoutINS2_IJNS2_IJNS3_ILi2EEESO_EEESO_NS3_ILi4EEEEEENS2_IJNS2_IJNS3_ILi1EEESO_EEESQ_NS3_ILi8EEEEEEEEEEEEbRKNSB_6ParamsERT0_S12_iNS2_IJiiiEEERT_ENKUlvE0_clEv)
$_ZN7cutlass13device_kernelIN5flash19enable_sm80_to_sm89INS1_16FlashAttnBwdSm80INS1_25CollectiveMainloopBwdSm80ILi2ELi2EN4cute5tupleIJNS5_1CILi128EEES8_NS7_ILi64EEEEEENS_10bfloat16_tEfNS_4arch4Sm80ELb0ELb0ELb1ELb0ELb1ELb0ELb0ELb0ELi2ELi4ELi4ELi4ELb0EEENS1_21CollectiveEpilogueBwdISA_SB_SD_Li256ELb0ELb0ELi2EEENS1_19SingleTileSchedulerILb0ELb0ELb0ELi128EEEEEEEEEvNT_6ParamsE$_ZZN5flash25CollectiveMainloopBwdSm80ILi2ELi2EN4cute5tupleIJNS1_1CILi128EEES4_NS3_ILi64EEEEEEN7cutlass10bfloat16_tEfNS7_4arch4Sm80ELb0ELb0ELb1ELb0ELb1ELb0ELb0ELb0ELi2ELi4ELi4ELi4ELb0EE3mmaINS_16FlashAttnBwdSm80ISB_NS_21CollectiveEpilogueBwdIS6_S8_SA_Li256ELb0ELb0ELi2EEENS_19SingleTileSchedulerILb0ELb0ELb0ELi128EEEE13SharedStorageENS1_6TensorINS1_11ArrayEngineIfLm32EEENS1_6LayoutINS2_IJNS2_IJNS3_ILi2EEESO_EEESO_NS3_ILi4EEEEEENS2_IJNS2_IJNS3_ILi1EEESO_EEESQ_NS3_ILi8EEEEEEEEEEEEbRKNSB_6ParamsERT0_S12_iNS2_IJiiiEEERT_ENKUlvE0_clEv:
        /* <DEDUP_REMOVED lines=14> */
[----:B-1---5:R-:W-:Y:S05]  /*5e410*/  CALL.REL.NOINC `($_ZN7cutlass13device_kernelIN5flash19enable_sm80_to_sm89INS1_16FlashAttnBwdSm80INS1_25CollectiveMainloopBwdSm80ILi2ELi2EN4cute5tupleIJNS5_1CILi128EEES8_NS7_ILi64EEEEEENS_10bfloat16_tEfNS_4arch4Sm80ELb0ELb0ELb1ELb0ELb1ELb0ELb0ELb0ELi2ELi4ELi4ELi4ELb0EEENS1_21CollectiveEpilogueBwdISA_SB_SD_Li256ELb0ELb0ELi2EEENS1_19SingleTileSchedulerILb0ELb0ELb0ELi128EEEEEEEEEvNT_6ParamsE$_ZZN5flash25CollectiveMainloopBwdSm80ILi2ELi2EN4cute5tupleIJNS1_1CILi128EEES4_NS3_ILi64EEEEEEN7cutlass10bfloat16_tEfNS7_4arch4Sm80ELb0ELb0ELb1ELb0ELb1ELb0ELb0ELb0ELi2ELi4ELi4ELi4ELb0EE3mmaINS_16FlashAttnBwdSm80ISB_NS_21CollectiveEpilogueBwdIS6_S8_SA_Li256ELb0ELb0ELi2EEENS_19SingleTileSchedulerILb0ELb0ELb0ELi128EEEE13SharedStorageENS1_6TensorINS1_11ArrayEngineIfLm32EEENS1_6LayoutINS2_IJNS2_IJNS3_ILi2EEESO_EEESO_NS3_ILi4EEEEEENS2_IJNS2_IJNS3_ILi1EEESO_EEESQ_NS3_ILi8EEEEEEEEEEEEbRKNSB_6ParamsERT0_S12_iNS2_IJiiiEEERT_ENKUliiE0_clEii) ;  /* 0xffffb30000007944 */ /* 0x022fea0003c3ffff */
.L_x_1037:
[----:B------:R-:W-:Y:S05]  /*5e420*/  BSYNC B0 ;  /* 0x0000000000007941 */ /* 0x000fea0003800000 */
.L_x_1036:
[----:B------:R-:W-:Y:S01]  /*5e430*/  MOV R13, 0x0 ;  /* 0x00000000000d7802 */ /* 0x000fe20000000f00 */
[----:B------:R-:W0:Y:S03]  /*5e440*/  LDGDEPBAR ;  /* 0x00000000000079af */ /* 0x000e260000000000 */
[----:B------:R-:W-:Y:S05]  /*5e450*/  RET.REL.NODEC R12 `(_ZN7cutlass13device_kernelIN5flash19enable_sm80_to_sm89INS1_16FlashAttnBwdSm80INS1_25CollectiveMainloopBwdSm80ILi2ELi2EN4cute5tupleIJNS5_1CILi128EEES8_NS7_ILi64EEEEEENS_10bfloat16_tEfNS_4arch4Sm80ELb0ELb0ELb1ELb0ELb1ELb0ELb0ELb0ELi2ELi4ELi4ELi4ELb0EEENS1_21CollectiveEpilogueBwdISA_SB_SD_Li256ELb0ELb0ELi2EEENS1_19SingleTileSchedulerILb0ELb0ELb0ELi128EEEEEEEEEvNT_6ParamsE) ;  /* 0xfffa1ba00c007950 */ /* 0x000fea0003c3ffff */
        .type           $_ZN7cutlass13device_kernelIN5flash19enable_sm80_to_sm89INS1_16FlashAttnBwdSm80INS1_25CollectiveMainloopBwdSm80ILi2ELi2EN4cute5tupleIJNS5_1CILi128EEES8_NS7_ILi64EEEEEENS_10bfloat16_tEfNS_4arch4Sm80ELb0ELb0ELb1ELb0ELb1ELb0ELb0ELb0ELi2ELi4ELi4ELi4ELb0EEENS1_21CollectiveEpilogueBwdISA_SB_SD_Li256ELb0ELb0ELi2EEENS1_19SingleTileSchedulerILb0ELb0ELb0ELi128EEEEEEEEEvNT_6ParamsE$_ZZN5flash25CollectiveMainloopBwdSm80ILi2ELi2EN4cute5tupleIJNS1_1CILi128EEES4_NS3_ILi64EEEEEEN7cutlass10bfloat16_tEfNS7_4arch4Sm80ELb0ELb0ELb1ELb0ELb1ELb0ELb0ELb0ELi2ELi4ELi4ELi4ELb0EE3mmaINS_16FlashAttnBwdSm80ISB_NS_21CollectiveEpilogueBwdIS6_S8_SA_Li256ELb0ELb0ELi2EEENS_19SingleTileSchedulerILb0ELb0ELb0ELi128EEEE13SharedStorageENS1_6TensorINS1_11ArrayEngineIfLm32EEENS1_6LayoutINS2_IJNS2_IJNS3_ILi2EEESO_EEESO_NS3_ILi4EEEEEENS2_IJNS2_IJNS3_ILi1EEESO_EEESQ_NS3_ILi8EEEEEEEEEEEEbRKNSB_6ParamsERT0_S12_iNS2_IJiiiEEERT_ENKUlvE_clEv,@function
        .size           $_ZN7cutlass13device_kernelIN5flash19enable_sm80_to_sm89INS1_16FlashAttnBwdSm80INS1_25CollectiveMainloopBwdSm80ILi2ELi2EN4cute5tupleIJNS5_1CILi128EEES8_NS7_ILi64EEEEEENS_10bfloat16_tEfNS_4arch4Sm80ELb0ELb0ELb1ELb0ELb1ELb0ELb0ELb0ELi2ELi4ELi4ELi4ELb0EEENS1_21CollectiveEpilogueBwdISA_SB_SD_Li256ELb0ELb0ELi2EEENS1_19SingleTileSchedulerILb0ELb0ELb0ELi128EEEEEEEEEvNT_6ParamsE$_ZZN5flash25CollectiveMainloopBwdSm80ILi2ELi2EN4cute5tupleIJNS1_1CILi128EEES4_NS3_ILi64EEEEEEN7cutlass10bfloat16_tEfNS7_4arch4Sm80ELb0ELb0ELb1ELb0ELb1ELb0ELb0ELb0ELi2ELi4ELi4ELi4ELb0EE3mmaINS_16FlashAttnBwdSm80ISB_NS_21CollectiveEpilogueBwdIS6_S8_SA_Li256ELb0ELb0ELi2EEENS_19SingleTileSchedulerILb0ELb0ELb0ELi128EEEE13SharedStorageENS1_6TensorINS1_11ArrayEngineIfLm32EEENS1_6LayoutINS2_IJNS2_IJNS3_ILi2EEESO_EEESO_NS3_ILi4EEEEEENS2_IJNS2_IJNS3_ILi1EEESO_EEESQ_NS3_ILi8EEEEEEEEEEEEbRKNSB_6ParamsERT0_S12_iNS2_IJiiiEEERT_ENKUlvE_clEv,($_ZN7cutlass13device_kernelIN5flash19enable_sm80_to_sm89INS1_16FlashAttnBwdSm80INS1_25CollectiveMainloopBwdSm80ILi2ELi2EN4cute5tupleIJNS5_1CILi128EEES8_NS7_ILi64EEEEEENS_10bfloat16_tEfNS_4arch4Sm80ELb0ELb0ELb1ELb0ELb1ELb0ELb0ELb0ELi2ELi4ELi4ELi4ELb0EEENS1_21CollectiveEpilogueBwdISA_SB_SD_Li256ELb0ELb0ELi2EEENS1_19SingleTileSchedulerILb0ELb0ELb0ELi128EEEEEEEEEvNT_6ParamsE$_ZZZN5flash25CollectiveMainloopBwdSm80ILi2ELi2EN4cute5tupleIJNS1_1CILi128EEES4_NS3_ILi64EEEEEEN7cutlass10bfloat16_tEfNS7_4arch4Sm80ELb0ELb0ELb1ELb0ELb1ELb0ELb0ELb0ELi2ELi4ELi4ELi4ELb0EE3mmaINS_16FlashAttnBwdSm80ISB_NS_21CollectiveEpilogueBwdIS6_S8_SA_Li256ELb0ELb0ELi2EEENS_19SingleTileSchedulerILb0ELb0ELb0ELi128EEEE13SharedStorageENS1_6TensorINS1_11ArrayEngineIfLm32EEENS1_6LayoutINS2_IJNS2_IJNS3_ILi2EEESO_EEESO_NS3_ILi4EEEEEENS2_IJNS2_IJNS3_ILi1EEESO_EEESQ_NS3_ILi8EEEEEEEEEEEEbRKNSB_6ParamsERT0_S12_iNS2_IJiiiEEERT_ENKUliT_E_clIZSC_ISJ_SX_EbS10_S12_S12_iS13_S15_EUlRS16_iE_EEDaiS16_ENKUlT_E_clIZSC_ISJ_SX_EbS10_S12_S12_iS13_S15_EUlvE0_EEDaS1B_ - $_ZN7cutlass13device_kernelIN5flash19enable_sm80_to_sm89INS1_16FlashAttnBwdSm80INS1_25CollectiveMainloopBwdSm80ILi2ELi2EN4cute5tupleIJNS5_1CILi128EEES8_NS7_ILi64EEEEEENS_10bfloat16_tEfNS_4arch4Sm80ELb0ELb0ELb1ELb0ELb1ELb0ELb0ELb0ELi2ELi4ELi4ELi4ELb0EEENS1_21CollectiveEpilogueBwdISA_SB_SD_Li256ELb0ELb0ELi2EEENS1_19SingleTileSchedulerILb0ELb0ELb0ELi128EEEEEEEEEvNT_6ParamsE$_ZZN5flash25CollectiveMainloopBwdSm80ILi2ELi2EN4cute5tupleIJNS1_1CILi128EEES4_NS3_ILi64EEEEEEN7cutlass10bfloat16_tEfNS7_4arch4Sm80ELb0ELb0ELb1ELb0ELb1ELb0ELb0ELb0ELi2ELi4ELi4ELi4ELb0EE3mmaINS_16FlashAttnBwdSm80ISB_NS_21CollectiveEpilogueBwdIS6_S8_SA_Li256ELb0ELb0ELi2EEENS_19SingleTileSchedulerILb0ELb0ELb0ELi128EEEE13SharedStorageENS1_6TensorINS1_11ArrayEngineIfLm32EEENS1_6LayoutINS2_IJNS2_IJNS3_ILi2EEESO_EEESO_NS3_ILi4EEEEEENS2_IJNS2_IJNS3_ILi1EEESO_EEESQ_NS3_ILi8EEEEEEEEEEEEbRKNSB_6ParamsERT0_S12_iNS2_IJiiiEEERT_ENKUlvE_clEv)
$_ZN7cutlass13device_kernelIN5flash19enable_sm80_to_sm89INS1_16FlashAttnBwdSm80INS1_25CollectiveMainloopBwdSm80ILi2ELi2EN4cute5tupleIJNS5_1CILi128EEES8_NS7_ILi64EEEEEENS_10bfloat16_tEfNS_4arch4Sm80ELb0ELb0ELb1ELb0ELb1ELb0ELb0ELb0ELi2ELi4ELi4ELi4ELb0EEENS1_21CollectiveEpilogueBwdISA_SB_SD_Li256ELb0ELb0ELi2EEENS1_19SingleTileSchedulerILb0ELb0ELb0ELi128EEEEEEEEEvNT_6ParamsE$_ZZN5flash25CollectiveMainloopBwdSm80ILi2ELi2EN4cute5tupleIJNS1_1CILi128EEES4_NS3_ILi64EEEEEEN7cutlass10bfloat16_tEfNS7_4arch4Sm80ELb0ELb0ELb1ELb0ELb1ELb0ELb0ELb0ELi2ELi4ELi4ELi4ELb0EE3mmaINS_16FlashAttnBwdSm80ISB_NS_21CollectiveEpilogueBwdIS6_S8_SA_Li256ELb0ELb0ELi2EEENS_19SingleTileSchedulerILb0ELb0ELb0ELi128EEEE13SharedStorageENS1_6TensorINS1_11ArrayEngineIfLm32EEENS1_6LayoutINS2_IJNS2_IJNS3_ILi2EEESO_EEESO_NS3_ILi4EEEEEENS2_IJNS2_IJNS3_ILi1EEESO_EEESQ_NS3_ILi8EEEEEEEEEEEEbRKNSB_6ParamsERT0_S12_iNS2_IJiiiEEERT_ENKUlvE_clEv:
        /* <DEDUP_REMOVED lines=14> */
[----:B-1---5:R-:W-:Y:S05]  /*5e540*/  CALL.REL.NOINC `($_ZN7cutlass13device_kernelIN5flash19enable_sm80_to_sm89INS1_16FlashAttnBwdSm80INS1_25CollectiveMainloopBwdSm80ILi2ELi2EN4cute5tupleIJNS5_1CILi128EEES8_NS7_ILi64EEEEEENS_10bfloat16_tEfNS_4arch4Sm80ELb0ELb0ELb1ELb0ELb1ELb0ELb0ELb0ELi2ELi4ELi4ELi4ELb0EEENS1_21CollectiveEpilogueBwdISA_SB_SD_Li256ELb0ELb0ELi2EEENS1_19SingleTileSchedulerILb0ELb0ELb0ELi128EEEEEEEEEvNT_6ParamsE$_ZZN5flash25CollectiveMainloopBwdSm80ILi2ELi2EN4cute5tupleIJNS1_1CILi128EEES4_NS3_ILi64EEEEEEN7cutlass10bfloat16_tEfNS7_4arch4Sm80ELb0ELb0ELb1ELb0ELb1ELb0ELb0ELb0ELi2ELi4ELi4ELi4ELb0EE3mmaINS_16FlashAttnBwdSm80ISB_NS_21CollectiveEpilogueBwdIS6_S8_SA_Li256ELb0ELb0ELi2EEENS_19SingleTileSchedulerILb0ELb0ELb0ELi128EEEE13SharedStorageENS1_6TensorINS1_11ArrayEngineIfLm32EEENS1_6LayoutINS2_IJNS2_IJNS3_ILi2EEESO_EEESO_NS3_ILi4EEEEEENS2_IJNS2_IJNS3_ILi1EEESO_EEESQ_NS3_ILi8EEEEEEEEEEEEbRKNSB_6ParamsERT0_S12_iNS2_IJiiiEEERT_ENKUliiE_clEii) ;  /* 0xffffd7e000007944 */ /* 0x022fea0003c3ffff */
.L_x_1039:
[----:B------:R-:W-:Y:S05]  /*5e550*/  BSYNC B0 ;  /* 0x0000000000007941 */ /* 0x000fea0003800000 */
.L_x_1038:
[----:B------:R-:W-:Y:S01]  /*5e560*/  MOV R15, 0x0 ;  /* 0x00000000000f7802 */ /* 0x000fe20000000f00 */
[----:B------:R-:W0:Y:S03]  /*5e570*/  LDGDEPBAR ;  /* 0x00000000000079af */ /* 0x000e260000000000 */
[----:B------:R-:W-:Y:S05]  /*5e580*/  RET.REL.NODEC R14 `(_ZN7cutlass13device_kernelIN5flash19enable_sm80_to_sm89INS1_16FlashAttnBwdSm80INS1_25CollectiveMainloopBwdSm80ILi2ELi2EN4cute5tupleIJNS5_1CILi128EEES8_NS7_ILi64EEEEEENS_10bfloat16_tEfNS_4arch4Sm80ELb0ELb0ELb1ELb0ELb1ELb0ELb0ELb0ELi2ELi4ELi4ELi4ELb0EEENS1_21CollectiveEpilogueBwdISA_SB_SD_Li256ELb0ELb0ELi2EEENS1_19SingleTileSchedulerILb0ELb0ELb0ELi128EEEEEEEEEvNT_6ParamsE) ;  /* 0xfffa1a700e007950 */ /* 0x000fea0003c3ffff */
        .type           $_ZN7cutlass13device_kernelIN5flash19enable_sm80_to_sm89INS1_16FlashAttnBwdSm80INS1_25CollectiveMainloopBwdSm80ILi2ELi2EN4cute5tupleIJNS5_1CILi128EEES8_NS7_ILi64EEEEEENS_10bfloat16_tEfNS_4arch4Sm80ELb0ELb0ELb1ELb0ELb1ELb0ELb0ELb0ELi2ELi4ELi4ELi4ELb0EEENS1_21CollectiveEpilogueBwdISA_SB_SD_Li256ELb0ELb0ELi2EEENS1_19SingleTileSchedulerILb0ELb0ELb0ELi128EEEEEEEEEvNT_6ParamsE$_ZZZN5flash25CollectiveMainloopBwdSm80ILi2ELi2EN4cute5tupleIJNS1_1CILi128EEES4_NS3_ILi64EEEEEEN7cutlass10bfloat16_tEfNS7_4arch4Sm80ELb0ELb0ELb1ELb0ELb1ELb0ELb0ELb0ELi2ELi4ELi4ELi4ELb0EE3mmaINS_16FlashAttnBwdSm80ISB_NS_21CollectiveEpilogueBwdIS6_S8_SA_Li256ELb0ELb0ELi2EEENS_19SingleTileSchedulerILb0ELb0ELb0ELi128EEEE13SharedStorageENS1_6TensorINS1_11ArrayEngineIfLm32EEENS1_6LayoutINS2_IJNS2_IJNS3_ILi2EEESO_EEESO_NS3_ILi4EEEEEENS2_IJNS2_IJNS3_ILi1EEESO_EEESQ_NS3_ILi8EEEEEEEEEEEEbRKNSB_6ParamsERT0_S12_iNS2_IJiiiEEERT_ENKUliT_E_clIZSC_ISJ_SX_EbS10_S12_S12_iS13_S15_EUlRS16_iE_EEDaiS16_ENKUlT_E_clIZSC_ISJ_SX_EbS10_S12_S12_iS13_S15_EUlvE0_EEDaS1B_,@function
        .size           $_ZN7cutlass13device_kernelIN5flash19enable_sm80_to_sm89INS1_16FlashAttnBwdSm80INS1_25CollectiveMainloopBwdSm80ILi2ELi2EN4cute5tupleIJNS5_1CILi128EEES8_NS7_ILi64EEEEEENS_10bfloat16_tEfNS_4arch4Sm80ELb0ELb0ELb1ELb0ELb1ELb0ELb0ELb0ELi2ELi4ELi4ELi4ELb0EEENS1_21CollectiveEpilogueBwdISA_SB_SD_Li256ELb0ELb0ELi2EEENS1_19SingleTileSchedulerILb0ELb0ELb0ELi128EEEEEEEEEvNT_6ParamsE$_ZZZN5flash25CollectiveMainloopBwdSm80ILi2ELi2EN4cute5tupleIJNS1_1CILi128EEES4_NS3_ILi64EEEEEEN7cutlass10bfloat16_tEfNS7_4arch4Sm80ELb0ELb0ELb1ELb0ELb1ELb0ELb0ELb0ELi2ELi4ELi4ELi4ELb0EE3mmaINS_16FlashAttnBwdSm80ISB_NS_21CollectiveEpilogueBwdIS6_S8_SA_Li256ELb0ELb0ELi2EEENS_19SingleTileSchedulerILb0ELb0ELb0ELi128EEEE13SharedStorageENS1_6TensorINS1_11ArrayEngineIfLm32EEENS1_6LayoutINS2_IJNS2_IJNS3_ILi2EEESO_EEESO_NS3_ILi4EEEEEENS2_IJNS2_IJNS3_ILi1EEESO_EEESQ_NS3_ILi8EEEEEEEEEEEEbRKNSB_6ParamsERT0_S12_iNS2_IJiiiEEERT_ENKUliT_E_clIZSC_ISJ_SX_EbS10_S12_S12_iS13_S15_EUlRS16_iE_EEDaiS16_ENKUlT_E_clIZSC_ISJ_SX_EbS10_S12_S12_iS13_S15_EUlvE0_EEDaS1B_,($_ZN7cutlass13device_kernelIN5flash19enable_sm80_to_sm89INS1_16FlashAttnBwdSm80INS1_25CollectiveMainloopBwdSm80ILi2ELi2EN4cute5tupleIJNS5_1CILi128EEES8_NS7_ILi64EEEEEENS_10bfloat16_tEfNS_4arch4Sm80ELb0ELb0ELb1ELb0ELb1ELb0ELb0ELb0ELi2ELi4ELi4ELi4ELb0EEENS1_21CollectiveEpilogueBwdISA_SB_SD_Li256ELb0ELb0ELi2EEENS1_19SingleTileSchedulerILb0ELb0ELb0ELi128EEEEEEEEEvNT_6ParamsE$_ZZZN5flash25CollectiveMainloopBwdSm80ILi2ELi2EN4cute5tupleIJNS1_1CILi128EEES4_NS3_ILi64EEEEEEN7cutlass10bfloat16_tEfNS7_4arch4Sm80ELb0ELb0ELb1ELb0ELb1ELb0ELb0ELb0ELi2ELi4ELi4ELi4ELb0EE3mmaINS_16FlashAttnBwdSm80ISB_NS_21CollectiveEpilogueBwdIS6_S8_SA_Li256ELb0ELb0ELi2EEENS_19SingleTileSchedulerILb0ELb0ELb0ELi128EEEE13SharedStorageENS1_6TensorINS1_11ArrayEngineIfLm32EEENS1_6LayoutINS2_IJNS2_IJNS3_ILi2EEESO_EEESO_NS3_ILi4EEEEEENS2_IJNS2_IJNS3_ILi1EEESO_EEESQ_NS3_ILi8EEEEEEEEEEEEbRKNSB_6ParamsERT0_S12_iNS2_IJiiiEEERT_ENKUliT_E_clIZSC_ISJ_SX_EbS10_S12_S12_iS13_S15_EUlRS16_iE_EEDaiS16_ENKUlvE0_clEv - $_ZN7cutlass13device_kernelIN5flash19enable_sm80_to_sm89INS1_16FlashAttnBwdSm80INS1_25CollectiveMainloopBwdSm80ILi2ELi2EN4cute5tupleIJNS5_1CILi128EEES8_NS7_ILi64EEEEEENS_10bfloat16_tEfNS_4arch4Sm80ELb0ELb0ELb1ELb0ELb1ELb0ELb0ELb0ELi2ELi4ELi4ELi4ELb0EEENS1_21CollectiveEpilogueBwdISA_SB_SD_Li256ELb0ELb0ELi2EEENS1_19SingleTileSchedulerILb0ELb0ELb0ELi128EEEEEEEEEvNT_6ParamsE$_ZZZN5flash25CollectiveMainloopBwdSm80ILi2ELi2EN4cute5tupleIJNS1_1CILi128EEES4_NS3_ILi64EEEEEEN7cutlass10bfloat16_tEfNS7_4arch4Sm80ELb0ELb0ELb1ELb0ELb1ELb0ELb0ELb0ELi2ELi4ELi4ELi4ELb0EE3mmaINS_16FlashAttnBwdSm80ISB_NS_21CollectiveEpilogueBwdIS6_S8_SA_Li256ELb0ELb0ELi2EEENS_19SingleTileSchedulerILb0ELb0ELb0ELi128EEEE13SharedStorageENS1_6TensorINS1_11ArrayEngineIfLm32EEENS1_6LayoutINS2_IJNS2_IJNS3_ILi2EEESO_EEESO_NS3_ILi4EEEEEENS2_IJNS2_IJNS3_ILi1EEESO_EEESQ_NS3_ILi8EEEEEEEEEEEEbRKNSB_6ParamsERT0_S12_iNS2_IJiiiEEERT_ENKUliT_E_clIZSC_ISJ_SX_EbS10_S12_S12_iS13_S15_EUlRS16_iE_EEDaiS16_ENKUlT_E_clIZSC_ISJ_SX_EbS10_S12_S12_iS13_S15_EUlvE0_EEDaS1B_)
$_ZN7cutlass13device_kernelIN5flash19enable_sm80_to_sm89INS1_16FlashAttnBwdSm80INS1_25CollectiveMainloopBwdSm80ILi2ELi2EN4cute5tupleIJNS5_1CILi128EEES8_NS7_ILi64EEEEEENS_10bfloat16_tEfNS_4arch4Sm80ELb0ELb0ELb1ELb0ELb1ELb0ELb0ELb0ELi2ELi4ELi4ELi4ELb0EEENS1_21CollectiveEpilogueBwdISA_SB_SD_Li256ELb0ELb0ELi2EEENS1_19SingleTileSchedulerILb0ELb0ELb0ELi128EEEEEEEEEvNT_6ParamsE$_ZZZN5flash25CollectiveMainloopBwdSm80ILi2ELi2EN4cute5tupleIJNS1_1CILi128EEES4_NS3_ILi64EEEEEEN7cutlass10bfloat16_tEfNS7_4arch4Sm80ELb0ELb0ELb1ELb0ELb1ELb0ELb0ELb0ELi2ELi4ELi4ELi4ELb0EE3mmaINS_16FlashAttnBwdSm80ISB_NS_21CollectiveEpilogueBwdIS6_S8_SA_Li256ELb0ELb0ELi2EEENS_19SingleTileSchedulerILb0ELb0ELb0ELi128EEEE13SharedStorageENS1_6TensorINS1_11ArrayEngineIfLm32EEENS1_6LayoutINS2_IJNS2_IJNS3_ILi2EEESO_EEESO_NS3_ILi4EEEEEENS2_IJNS2_IJNS3_ILi1EEESO_EEESQ_NS3_ILi8EEEEEEEEEEEEbRKNSB_6ParamsERT0_S12_iNS2_IJiiiEEERT_ENKUliT_E_clIZSC_ISJ_SX_EbS10_S12_S12_iS13_S15_EUlRS16_iE_EEDaiS16_ENKUlT_E_clIZSC_ISJ_SX_EbS10_S12_S12_iS13_S15_EUlvE0_EEDaS1B_:
        /* <DEDUP_REMOVED lines=38> */
[----:B-1---5:R-:W-:Y:S05]  /*5e7f0*/  CALL.REL.NOINC `($_ZN7cutlass13device_kernelIN5flash19enable_sm80_to_sm89INS1_16FlashAttnBwdSm80INS1_25CollectiveMainloopBwdSm80ILi2ELi2EN4cute5tupleIJNS5_1CILi128EEES8_NS7_ILi64EEEEEENS_10bfloat16_tEfNS_4arch4Sm80ELb0ELb0ELb1ELb0ELb1ELb0ELb0ELb0ELi2ELi4ELi4ELi4ELb0EEENS1_21CollectiveEpilogueBwdISA_SB_SD_Li256ELb0ELb0ELi2EEENS1_19SingleTileSchedulerILb0ELb0ELb0ELi128EEEEEEEEEvNT_6ParamsE$_ZN4cute3eso3ESOILb1ELb0EJNS_14ComposedLayoutINS_7SwizzleILi3ELi3ELi3EEENS_1CILi0EEENS_6LayoutINS_5tupleIJNS8_IJNS8_IJNS5_ILi4EEENS5_ILi8EEEEEENS8_IJS9_NS5_ILi1EEEEEEEEENS8_IJNS8_IJNS5_ILi2EEESF_SF_EEENS8_IJSF_NS8_IJS9_SF_EEEEEEEEEEEENS8_IJNS8_IJNS8_IJSF_NS5_ILi64EEEEEENS8_IJNS5_ILi1024EEES6_EEEEEENS8_IJNS8_IJSC_NS5_ILi512EEESA_EEENS8_IJNS5_ILi4096EEENS8_IJNS5_ILi16EEENS5_ILi8192EEEEEEEEEEEEEEEEEEENS_10ViewEngineINS_8smem_ptrIPN7cutlass10bfloat16_tEEEEEEEC2ERKS10_RKS17_) ;  /* 0xfffa8bb000007944 */ /* 0x022fea0003c3ffff */
[----:B-1----:R1:W5:Y:S04]  /*5e800*/  LD.E R3, [R10.64+0x8] ;  /* 0x000008040a037980 */ /* 0x002368000c101900 */
[----:B------:R1:W5:Y:S01]  /*5e810*/  LDL.64 R96, [R1+0x1428] ;  /* 0x0014280001607983 */ /* 0x0003620000100a00 */
[----:B------:R-:W-:-:S02]  /*5e820*/  MOV R2, R69 ;  /* 0x0000004500027202 */ /* 0x000fc40000000f00 */
[----:B------:R-:W-:Y:S02]  /*5e830*/  MOV R6, 0x5e850 ;  /* 0x0005e85000067802 */ /* 0x000fe40000000f00 */
[----:B-1---5:R-:W-:Y:S05]  /*5e840*/  CALL.REL.NOINC `($_ZN7cutlass13device_kernelIN5flash19enable_sm80_to_sm89INS1_16FlashAttnBwdSm80INS1_25CollectiveMainloopBwdSm80ILi2ELi2EN4cute5tupleIJNS5_1CILi128EEES8_NS7_ILi64EEEEEENS_10bfloat16_tEfNS_4arch4Sm80ELb0ELb0ELb1ELb0ELb1ELb0ELb0ELb0ELi2ELi4ELi4ELi4ELb0EEENS1_21CollectiveEpilogueBwdISA_SB_SD_Li256ELb0ELb0ELi2EEENS1_19SingleTileSchedulerILb0ELb0ELb0ELi128EEEEEEEEEvNT_6ParamsE$_ZN4cute3eso3ESOILb0ELb1EJiNS_1CILi0EEEEEC2ERKiRKS3_) ;  /* 0xfffa878000007944 */ /* 0x022fea0003c3ffff */
[----:B------:R-:W2:Y:S01]  /*5e850*/  LDL R8, [R1+0x1428] ;  /* 0x0014280001087983 */ /* 0x000ea20000100800 */
[----:B-1----:R-:W-:Y:S02]  /*5e860*/  MOV R2, R14 ;  /* 0x0000000e00027202 */ /* 0x002fe40000000f00 */
[----:B------:R-:W-:Y:S01]  /*5e870*/  MOV R4, 0x5e8b0 ;  /* 0x0005e8b000047802 */ /* 0x000fe20000000f00 */
[----:B--2---:R1:W-:Y:S04]  /*5e880*/  STL [R1+0x145c], R8 ;  /* 0x00145c0801007387 */ /* 0x0043e80000100800 */
[----:B------:R1:W5:Y:S02]  /*5e890*/  LD.E R6, [R10.64+0x4] ;  /* 0x000004040a067980 */ /* 0x000364000c101900 */
[----:B-1---5:R-:W-:Y:S05]  /*5e8a0*/  CALL.REL.NOINC `($_ZN7cutlass13device_kernelIN5flash19enable_sm80_to_sm89INS1_16FlashAttnBwdSm80INS1_25CollectiveMainloopBwdSm80ILi2ELi2EN4cute5tupleIJNS5_1CILi128EEES8_NS7_ILi64EEEEEENS_10bfloat16_tEfNS_4arch4Sm80ELb0ELb0ELb1ELb0ELb1ELb0ELb0ELb0ELi2ELi4ELi4ELi4ELb0EEENS1_21CollectiveEpilogueBwdISA_SB_SD_Li256ELb0ELb0ELi2EEENS1_19SingleTileSchedulerILb0ELb0ELb0ELi128EEEEEEEEEvNT_6ParamsE$_ZN4cute3eso3ESOILb0ELb0EJiNS_5tupleIJiNS_1CILi0EEEEEEEEC2ERKiRKS5_) ;  /* 0xfffa7e3000007944 */ /* 0x022fea0003c3ffff */
[----:B-1----:R1:W5:Y:S01]  /*5e8b0*/  LDL.64 R2, [R1+0x1428] ;  /* 0x0014280001027983 */ /* 0x0023620000100a00 */
[----:B------:R-:W-:-:S03]  /*5e8c0*/  MOV R6, 0x5e8e0 ;  /* 0x0005e8e000067802 */ /* 0x000fc60000000f00 */
[----:B-1---5:R-:W-:Y:S05]  /*5e8d0*/  CALL.REL.NOINC `($_ZN7cutlass13device_kernelIN5flash19enable_sm80_to_sm89INS1_16FlashAttnBwdSm80INS1_25CollectiveMainloopBwdSm80ILi2ELi2EN4cute5tupleIJNS5_1CILi128EEES8_NS7_ILi64EEEEEENS_10bfloat16_tEfNS_4arch4Sm80ELb0ELb0ELb1ELb0ELb1ELb0ELb0ELb0ELi2ELi4ELi4ELi4ELb0EEENS1_21CollectiveEpilogueBwdISA_SB_SD_Li256ELb0ELb0ELi2EEENS1_19SingleTileSchedulerILb0ELb0ELb0ELi128EEEEEEEEEvNT_6ParamsE$_ZN4cute3eso3ESOILb0ELb1EJNS_5tupleIJiNS2_IJiNS_1CILi0EEEEEEEEENS2_IJNS_10UnderscoreENS2_IJS7_S7_EEEEEEEEC2ERKS6_RKS9_) ;  /* 0xfffa848000007944 */ /* 0x022fea0003c3ffff */
[----:B------:R-:W2:Y:S01]  /*5e8e0*/  LDL.64 R8, [R1+0x1428] ;  /* 0x0014280001087983 */ /* 0x000ea20000100a00 */
[----:B-1----:R-:W-:-:S02]  /*5e8f0*/  MOV R2, R7 ;  /* 0x0000000700027202 */ /* 0x002fc40000000f00 */
[----:B------:R-:W-:Y:S01]  /*5e900*/  MOV R4, 0x5e940 ;  /* 0x0005e94000047802 */ /* 0x000fe20000000f00 */
[----:B--2---:R1:W-:Y:S04]  /*5e910*/  STL [R1+0x1454], R8 ;  /* 0x0014540801007387 */ /* 0x0043e80000100800 */
[----:B------:R1:W-:Y:S02]  /*5e920*/  STL [R1+0x1458], R9 ;  /* 0x0014580901007387 */ /* 0x0003e40000100800 */
[----:B-1----:R-:W-:Y:S05]  /*5e930*/  CALL.REL.NOINC `($_ZN7cutlass13device_kernelIN5flash19enable_sm80_to_sm89INS1_16FlashAttnBwdSm80INS1_25CollectiveMainloopBwdSm80ILi2ELi2EN4cute5tupleIJNS5_1CILi128EEES8_NS7_ILi64EEEEEENS_10bfloat16_tEfNS_4arch4Sm80ELb0ELb0ELb1ELb0ELb1ELb0ELb0ELb0ELi2ELi4ELi4ELi4ELb0EEENS1_21CollectiveEpilogueBwdISA_SB_SD_Li256ELb0ELb0ELi2EEENS1_19SingleTileSchedulerILb0ELb0ELb0ELi128EEEEEEEEEvNT_6ParamsE$_ZZN4cute4diceINS_5tupleIJNS1_IJiNS1_IJiNS_1CILi0EEEEEEEEENS1_IJNS_10UnderscoreENS1_IJS6_S6_EEEEEEEEES9_EEDaRKT_RKT0_ENKUlRKT_RKT0_E_clIS5_S5_EEDaSI_SL_) ;  /* 0xfffada2000007944 */ /* 0x002fea0003c3ffff */
[----:B------:R2:W-:Y:S01]  /*5e940*/  STL.64 [R1+0x1428], R2 ;  /* 0x0014280201007387 */ /* 0x0005e20000100a00 */
[----:B------:R-:W-:-:S03]  /*5e950*/  MOV R8, 0x5e970 ;  /* 0x0005e97000087802 */ /* 0x000fc60000000f00 */
        /* <DEDUP_REMOVED lines=36> */
[----:B------:R-:W-:-:S03]  /*5eba0*/  MOV R6, 0x5ebc0 ;  /* 0x0005ebc000067802 */ /* 0x000fc60000000f00 */
[----:B--2--5:R-:W-:Y:S05]  /*5ebb0*/  CALL.REL.NOINC `($_ZN7cutlass13device_kernelIN5flash19enable_sm80_to_sm89INS1_16FlashAttnBwdSm80INS1_25CollectiveMainloopBwdSm80ILi2ELi2EN4cute5tupleIJNS5_1CILi128EEES8_NS7_ILi64EEEEEENS_10bfloat16_tEfNS_4arch4Sm80ELb0ELb0ELb1ELb0ELb1ELb0ELb0ELb0ELi2ELi4ELi4ELi4ELb0EEENS1_21CollectiveEpilogueBwdISA_SB_SD_Li256ELb0ELb0ELi2EEENS1_19SingleTileSchedulerILb0ELb0ELb0ELi128EEEEEEEEEvNT_6ParamsE$_ZN4cute3eso3ESOILb1ELb0EJNS_1CILi1EEENS_5tupleIJiiiEEENS2_ILi64EEENS4_IJNS2_ILi72EEENS2_ILi144EEENS2_ILi288EEEEEENS2_ILi512EEEEEC2ERKS3_RKS5_RKS6_RKSA_RKSB_) ;  /* 0xfffa8de000007944 */ /* 0x024fea0003c3ffff */
[----:B-1----:R1:W5:Y:S04]  /*5ebc0*/  LDL R5, [R1+0x1430] ;  /* 0x0014300001057983 */ /* 0x0023680000100800 */
[----:B------:R1:W5:Y:S01]  /*5ebd0*/  LDL.64 R2, [R1+0x1428] ;  /* 0x0014280001027983 */ /* 0x0003620000100a00 */
[----:B------:R-:W-:-:S03]  /*5ebe0*/  MOV R6, 0x5ec00 ;  /* 0x0005ec0000067802 */ /* 0x000fc60000000f00 */
[----:B-1---5:R-:W-:Y:S05]  /*5ebf0*/  CALL.REL.NOINC `($_ZN7cutlass13device_kernelIN5flash19enable_sm80_to_sm89INS1_16FlashAttnBwdSm80INS1_25CollectiveMainloopBwdSm80ILi2ELi2EN4cute5tupleIJNS5_1CILi128EEES8_NS7_ILi64EEEEEENS_10bfloat16_tEfNS_4arch4Sm80ELb0ELb0ELb1ELb0ELb1ELb0ELb0ELb0ELi2ELi4ELi4ELi4ELb0EEENS1_21CollectiveEpilogueBwdISA_SB_SD_Li256ELb0ELb0ELi2EEENS1_19SingleTileSchedulerILb0ELb0ELb0ELi128EEEEEEEEEvNT_6ParamsE$_ZN4cute5tupleIJNS0_IJNS_1CILi8EEENS0_IJNS1_ILi2EEES3_S3_EEENS1_ILi1EEES4_S5_EEENS0_IJS5_NS0_IJiiiEEENS1_ILi64EEENS0_IJNS1_ILi72EEENS1_ILi144EEENS1_ILi288EEEEEENS1_ILi512EEEEEEEEC2ERKS6_RKSE_) ;  /* 0xfffabf4000007944 */ /* 0x022fea0003c3ffff */
[----:B------:R1:W5:Y:S04]  /*5ec00*/  LDL R5, [R1+0x1430] ;  /* 0x0014300001057983 */ /* 0x0003680000100800 */
[----:B------:R1:W5:Y:S01]  /*5ec10*/  LDL.64 R2, [R1+0x1428] ;  /* 0x0014280001027983 */ /* 0x0003620000100a00 */
[----:B------:R-:W-:-:S03]  /*5ec20*/  MOV R4, 0x5ec40 ;  /* 0x0005ec4000047802 */ /* 0x000fc60000000f00 */
[----:B-1---5:R-:W-:Y:S05]  /*5ec30*/  CALL.REL.NOINC `($_ZN7cutlass13device_kernelIN5flash19enable_sm80_to_sm89INS1_16FlashAttnBwdSm80INS1_25CollectiveMainloopBwdSm80ILi2ELi2EN4cute5tupleIJNS5_1CILi128EEES8_NS7_ILi64EEEEEENS_10bfloat16_tEfNS_4arch4Sm80ELb0ELb0ELb1ELb0ELb1ELb0ELb0ELb0ELi2ELi4ELi4ELi4ELb0EEENS1_21CollectiveEpilogueBwdISA_SB_SD_Li256ELb0ELb0ELi2EEENS1_19SingleTileSchedulerILb0ELb0ELb0ELi128EEEEEEEEEvNT_6ParamsE$_ZZN4cute7flattenINS_5tupleIJNS_1CILi1EEENS1_IJiiiEEENS2_ILi64EEENS1_IJNS2_ILi72EEENS2_ILi144EEENS2_ILi288EEEEEENS2_ILi512EEEEEEEEDaRKT_ENKUlRKT_E_clIS4_EEDaSH_) ;  /* 0xfffb027000007944 */ /* 0x022fea0003c3ffff */
[----:B------:R1:W-:Y:S01]  /*5ec40*/  STL.64 [R1+0x1428], R2 ;  /* 0x0014280201007387 */ /* 0x0003e20000100a00 */
[----:B------:R-:W-:-:S03]  /*5ec50*/  MOV R4, 0x5ec80 ;  /* 0x0005ec8000047802 */ /* 0x000fc60000000f00 */
[----:B------:R1:W-:Y:S04]  /*5ec60*/  STL [R1+0x1430], R5 ;  /* 0x0014300501007387 */ /* 0x0003e80000100800 */
[----:B-1----:R-:W-:Y:S05]  /*5ec70*/  CALL.REL.NOINC `($_ZN7cutlass13device_kernelIN5flash19enable_sm80_to_sm89INS1_16FlashAttnBwdSm80INS1_25CollectiveMainloopBwdSm80ILi2ELi2EN4cute5tupleIJNS5_1CILi128EEES8_NS7_ILi64EEEEEENS_10bfloat16_tEfNS_4arch4Sm80ELb0ELb0ELb1ELb0ELb1ELb0ELb0ELb0ELi2ELi4ELi4ELi4ELb0EEENS1_21CollectiveEpilogueBwdISA_SB_SD_Li256ELb0ELb0ELi2EEENS1_19SingleTileSchedulerILb0ELb0ELb0ELi128EEEEEEEEEvNT_6ParamsE$_ZZN4cute12filter_tupleINS_5tupleIJNS_1CILi1EEENS1_IJiiiEEENS2_ILi64EEENS1_IJNS2_ILi72EEENS2_ILi144EEENS2_ILi288EEEEEENS2_ILi512EEEEEEZNS_7flattenISB_EEDaRKT_EUlRKT_E_EEDaSF_OT0_ENKUlDpSI_E_clIJNS1_IJS3_EEES4_NS1_IJS5_EEES9_NS1_IJSA_EEEEEEDaSM_) ;  /* 0xfffacb4000007944 */ /* 0x002fea0003c3ffff */
[----:B------:R-:W-:Y:S02]  /*5ec80*/  MOV R6, 0x5eca0 ;  /* 0x0005eca000067802 */ /* 0x000fe40000000f00 */
[----:B--2--5:R-:W-:Y:S05]  /*5ec90*/  CALL.REL.NOINC `($_ZN7cutlass13device_kernelIN5flash19enable_sm80_to_sm89INS1_16FlashAttnBwdSm80INS1_25CollectiveMainloopBwdSm80ILi2ELi2EN4cute5tupleIJNS5_1CILi128EEES8_NS7_ILi64EEEEEENS_10bfloat16_tEfNS_4arch4Sm80ELb0ELb0ELb1ELb0ELb1ELb0ELb0ELb0ELi2ELi4ELi4ELi4ELb0EEENS1_21CollectiveEpilogueBwdISA_SB_SD_Li256ELb0ELb0ELi2EEENS1_19SingleTileSchedulerILb0ELb0ELb0ELi128EEEEEEEEEvNT_6ParamsE$_ZN4cute3eso3ESOILb0ELb1EJiNS_1CILi72EEENS2_ILi512EEEEEC2ERKiRKS3_RKS4_) ;  /* 0xfffa84a000007944 */ /* 0x024fea0003c3ffff */
[----:B-1----:R-:W2:Y:S01]  /*5eca0*/  LDL R4, [R1+0x1428] ;  /* 0x0014280001047983 */ /* 0x002ea20000100800 */
[----:B------:R-:W-:Y:S02]  /*5ecb0*/  MOV R5, R3 ;  /* 0x0000000300057202 */ /* 0x000fe40000000f00 */
[----:B------:R-:W-:Y:S01]  /*5ecc0*/  MOV R6, 0x5ecf0 ;  /* 0x0005ecf000067802 */ /* 0x000fe20000000f00 */
[----:B--2---:R1:W-:Y:S04]  /*5ecd0*/  STL [R1+0x1474], R4 ;  /* 0x0014740401007387 */ /* 0x0043e80000100800 */
[----:B-1----:R-:W-:Y:S05]  /*5ece0*/  CALL.REL.NOINC `($_ZN7cutlass13device_kernelIN5flash19enable_sm80_to_sm89INS1_16FlashAttnBwdSm80INS1_25CollectiveMainloopBwdSm80ILi2ELi2EN4cute5tupleIJNS5_1CILi128EEES8_NS7_ILi64EEEEEENS_10bfloat16_tEfNS_4arch4Sm80ELb0ELb0ELb1ELb0ELb1ELb0ELb0ELb0ELi2ELi4ELi4ELi4ELb0EEENS1_21CollectiveEpilogueBwdISA_SB_SD_Li256ELb0ELb0ELi2EEENS1_19SingleTileSchedulerILb0ELb0ELb0ELi128EEEEEEEEEvNT_6ParamsE$_ZN4cute3eso3ESOILb0ELb0EJiiNS_1CILi72EEENS2_ILi512EEEEEC2ERKiS7_RKS3_RKS4_) ;  /* 0xfffa7ce000007944 */ /* 0x002fea0003c3ffff */
        /* <DEDUP_REMOVED lines=8> */
[----:B-1----:R-:W-:Y:S05]  /*5ed70*/  CALL.REL.NOINC `($_ZN7cutlass13device_kernelIN5flash19enable_sm80_to_sm89INS1_16FlashAttnBwdSm80INS1_25CollectiveMainloopBwdSm80ILi2ELi2EN4cute5tupleIJNS5_1CILi128EEES8_NS7_ILi64EEEEEENS_10bfloat16_tEfNS_4arch4Sm80ELb0ELb0ELb1ELb0ELb1ELb0ELb0ELb0ELi2ELi4ELi4ELi4ELb0EEENS1_21CollectiveEpilogueBwdISA_SB_SD_Li256ELb0ELb0ELi2EEENS1_19SingleTileSchedulerILb0ELb0ELb0ELi128EEEEEEEEEvNT_6ParamsE$_ZN4cute3eso3ESOILb0ELb0EJiiiNS_1CILi72EEENS2_ILi512EEEEEC2ERKiS7_S7_RKS3_RKS4_) ;  /* 0xfffa7f3000007944 */ /* 0x002fea0003c3ffff */
        /* <DEDUP_REMOVED lines=16> */
[----:B------:R-:W-:-:S03]  /*5ee80*/  MOV R98, 0x5eed0 ;  /* 0x0005eed000627802 */ /* 0x000fc60000000f00 */
[----:B------:R1:W-:Y:S04]  /*5ee90*/  STL.U8 [R1+0x1470], RZ ;  /* 0x001470ff01007387 */ /* 0x0003e80000100000 */
[----:B--2---:R1:W-:Y:S04]  /*5eea0*/  STL.64 [R1+0x1448], R2 ;  /* 0x0014480201007387 */ /* 0x0043e80000100a00 */
[----:B---3--:R1:W-:Y:S02]  /*5eeb0*/  STL [R1+0x1450], R4 ;  /* 0x0014500401007387 */ /* 0x0083e40000100800 */
[----:B-1----:R-:W-:Y:S05]  /*5eec0*/  CALL.REL.NOINC `($_ZN7cutlass13device_kernelIN5flash19enable_sm80_to_sm89INS1_16FlashAttnBwdSm80INS1_25CollectiveMainloopBwdSm80ILi2ELi2EN4cute5tupleIJNS5_1CILi128EEES8_NS7_ILi64EEEEEENS_10bfloat16_tEfNS_4arch4Sm80ELb0ELb0ELb1ELb0ELb1ELb0ELb0ELb0ELi2ELi4ELi4ELi4ELb0EEENS1_21CollectiveEpilogueBwdISA_SB_SD_Li256ELb0ELb0ELi2EEENS1_19SingleTileSchedulerILb0ELb0ELb0ELi128EEEEEEEEEvNT_6ParamsE$_ZZN4cute6detail16composition_implINS_5tupleIJNS_1CILi8EEENS3_ILi2EEES5_S5_S4_S5_EEENS2_IJNS3_ILi1EEEiiiNS3_ILi72EEENS3_ILi512EEEEEENS2_IJNS2_IJS5_S5_S5_EEES5_NS2_IJNS3_ILi4EEES5_EEEEEENS2_IJNS2_IJS7_S9_S4_EEENS3_ILi4096EEENS2_IJNS3_ILi16EEENS3_ILi8192EEEEEEEEEEEDaRKT_RKT0_RKT1_RKT2_ENKUlRKT_RKT0_E_clISB_SF_EEDaSZ_S12_) ;  /* 0xfffae7e000007944 */ /* 0x002fea0003c3ffff */
[----:B------:R-:W-:Y:S02]  /*5eed0*/  MOV R98, 0x5eef0 ;  /* 0x0005eef000627802 */ /* 0x000fe40000000f00 */
[----:B-1---5:R-:W-:Y:S05]  /*5eee0*/  CALL.REL.NOINC `($_ZN7cutlass13device_kernelIN5flash19enable_sm80_to_sm89INS1_16FlashAttnBwdSm80INS1_25CollectiveMainloopBwdSm80ILi2ELi2EN4cute5tupleIJNS5_1CILi128EEES8_NS7_ILi64EEEEEENS_10bfloat16_tEfNS_4arch4Sm80ELb0ELb0ELb1ELb0ELb1ELb0ELb0ELb0ELi2ELi4ELi4ELi4ELb0EEENS1_21CollectiveEpilogueBwdISA_SB_SD_Li256ELb0ELb0ELi2EEENS1_19SingleTileSchedulerILb0ELb0ELb0ELi128EEEEEEEEEvNT_6ParamsE$_ZZN4cute6detail16composition_implINS_5tupleIJNS_1CILi8EEENS3_ILi2EEES5_S5_S4_S5_EEENS2_IJNS3_ILi1EEEiiiNS3_ILi72EEENS3_ILi512EEEEEENS2_IJNS2_IJS5_S5_S5_EEES5_NS2_IJNS3_ILi4EEES5_EEEEEENS2_IJNS2_IJS7_S9_S4_EEENS3_ILi4096EEENS2_IJNS3_ILi16EEENS3_ILi8192EEEEEEEEEEEDaRKT_RKT0_RKT1_RKT2_ENKUlRKT_RKT0_E_clISD_SJ_EEDaSZ_S12_) ;  /* 0xfffae8d000007944 */ /* 0x022fea0003c3ffff */
[----:B-----5:R2:W-:Y:S01]  /*5eef0*/  STL.64 [R1+0x1410], R2 ;  /* 0x0014100201007387 */ /* 0x0205e20000100a00 */
[----:B------:R-:W-:-:S03]  /*5ef00*/  MOV R6, 0x5ef20 ;  /* 0x0005ef2000067802 */ /* 0x000fc60000000f00 */
[----:B-12---:R-:W-:Y:S05]  /*5ef10*/  CALL.REL.NOINC `($_ZN7cutlass13device_kernelIN5flash19enable_sm80_to_sm89INS1_16FlashAttnBwdSm80INS1_25CollectiveMainloopBwdSm80ILi2ELi2EN4cute5tupleIJNS5_1CILi128EEES8_NS7_ILi64EEEEEENS_10bfloat16_tEfNS_4arch4Sm80ELb0ELb0ELb1ELb0ELb1ELb0ELb0ELb0ELi2ELi4ELi4ELi4ELb0EEENS1_21CollectiveEpilogueBwdISA_SB_SD_Li256ELb0ELb0ELi2EEENS1_19SingleTileSchedulerILb0ELb0ELb0ELi128EEEEEEEEEvNT_6ParamsE$_ZN4cute3eso3ESOILb0ELb0EJNS_5tupleIJNS_1CILi1EEENS3_ILi512EEEiEEENS3_ILi4096EEENS2_IJNS2_IJiiEEENS3_ILi8192EEEEEEEEC2ERKS6_RKS7_RKSA_) ;  /* 0xfffa6af000007944 */ /* 0x006fea0003c3ffff */
[----:B-1----:R1:W5:Y:S04]  /*5ef20*/  LDL R5, [R1+0x1430] ;  /* 0x0014300001057983 */ /* 0x0023680000100800 */
[----:B------:R1:W5:Y:S01]  /*5ef30*/  LDL.64 R2, [R1+0x1428] ;  /* 0x0014280001027983 */ /* 0x0003620000100a00 */
[----:B------:R-:W-:-:S03]  /*5ef40*/  MOV R6, 0x5ef60 ;  /* 0x0005ef6000067802 */ /* 0x000fc60000000f00 */
[----:B-1---5:R-:W-:Y:S05]  /*5ef50*/  CALL.REL.NOINC `($_ZN7cutlass13device_kernelIN5flash19enable_sm80_to_sm89INS1_16FlashAttnBwdSm80INS1_25CollectiveMainloopBwdSm80ILi2ELi2EN4cute5tupleIJNS5_1CILi128EEES8_NS7_ILi64EEEEEENS_10bfloat16_tEfNS_4arch4Sm80ELb0ELb0ELb1ELb0ELb1ELb0ELb0ELb0ELi2ELi4ELi4ELi4ELb0EEENS1_21CollectiveEpilogueBwdISA_SB_SD_Li256ELb0ELb0ELi2EEENS1_19SingleTileSchedulerILb0ELb0ELb0ELi128EEEEEEEEEvNT_6ParamsE$_ZN4cute5tupleIJNS0_IJNS0_IJNS_1CILi2EEES2_S2_EEES2_NS0_IJNS0_IJS2_S2_EEES2_EEEEEENS0_IJNS0_IJNS1_ILi1EEENS1_ILi512EEEiEEENS1_ILi4096EEENS0_IJNS0_IJiiEEENS1_ILi8192EEEEEEEEEEEC2ERKS6_RKSE_) ;  /* 0xfffab6a000007944 */ /* 0x022fea0003c3ffff */
[----:B------:R1:W5:Y:S04]  /*5ef60*/  LDL R4, [R1+0x1430] ;  /* 0x0014300001047983 */ /* 0x0003680000100800 */
[----:B------:R1:W5:Y:S01]  /*5ef70*/  LDL.64 R2, [R1+0x1428] ;  /* 0x0014280001027983 */ /* 0x0003620000100a00 */
[----:B------:R-:W-:-:S05]  /*5ef80*/  LEA.HI R6, R75, R75, RZ, 0x1d ;  /* 0x0000004b4b067211 */ /* 0x000fca00078fe8ff */
[----:B------:R-:W-:Y:S01]  /*5ef90*/  IMAD.U32 R8, R11, 0x2, R6 ;  /* 0x000000020b087824 */ /* 0x000fe200078e0006 */
[----:B------:R-:W-:-:S04]  /*5efa0*/  MOV R6, 0x5efd0 ;  /* 0x0005efd000067802 */ /* 0x000fc80000000f00 */
[----:B------:R1:W-:Y:S03]  /*5efb0*/  STL [R1+0x1420], R8 ;  /* 0x0014200801007387 */ /* 0x0003e60000100800 */
[----:B-1---5:R-:W-:Y:S05]  /*5efc0*/  CALL.REL.NOINC `($_ZN7cutlass13device_kernelIN5flash19enable_sm80_to_sm89INS1_16FlashAttnBwdSm80INS1_25CollectiveMainloopBwdSm80ILi2ELi2EN4cute5tupleIJNS5_1CILi128EEES8_NS7_ILi64EEEEEENS_10bfloat16_tEfNS_4arch4Sm80ELb0ELb0ELb1ELb0ELb1ELb0ELb0ELb0ELi2ELi4ELi4ELi4ELb0EEENS1_21CollectiveEpilogueBwdISA_SB_SD_Li256ELb0ELb0ELi2EEENS1_19SingleTileSchedulerILb0ELb0ELb0ELi128EEEEEEEEEvNT_6ParamsE$_ZN4cute3eso3ESOILb0ELb0EJNS_6LayoutINS_5tupleIJNS3_IJNS_1CILi2EEES5_S5_EEES5_NS3_IJNS3_IJS5_S5_EEES5_EEEEEENS3_IJNS3_IJNS4_ILi1EEENS4_ILi512EEEiEEENS4_ILi4096EEENS3_IJNS3_IJiiEEENS4_ILi8192EEEEEEEEEEEjEEC2ERKSI_RKj) ;  /* 0xfffa70f000007944 */ /* 0x022fea0003c3ffff */
        /* <DEDUP_REMOVED lines=9> */
[----:B-1----:R-:W-:Y:S05]  /*5f060*/  CALL.REL.NOINC `($_ZN7cutlass13device_kernelIN5flash19enable_sm80_to_sm89INS1_16FlashAttnBwdSm80INS1_25CollectiveMainloopBwdSm80ILi2ELi2EN4cute5tupleIJNS5_1CILi128EEES8_NS7_ILi64EEEEEENS_10bfloat16_tEfNS_4arch4Sm80ELb0ELb0ELb1ELb0ELb1ELb0ELb0ELb0ELi2ELi4ELi4ELi4ELb0EEENS1_21CollectiveEpilogueBwdISA_SB_SD_Li256ELb0ELb0ELi2EEENS1_19SingleTileSchedulerILb0ELb0ELb0ELi128EEEEEEEEEvNT_6ParamsE$_ZN4cute3eso3ESOILb0ELb0EJNS_6LayoutINS_5tupleIJNS3_IJNS_1CILi2EEES5_S5_EEES5_NS3_IJNS3_IJS5_S5_EEES5_EEEEEENS3_IJNS3_IJNS4_ILi1EEENS4_ILi512EEEiEEENS4_ILi4096EEENS3_IJNS3_IJiiEEENS4_ILi8192EEEEEEEEEEENS_10ViewEngineINS_8smem_ptrIPN7cutlass10bfloat16_tEEEEEEEC2ERKSI_RKSP_) ;  /* 0xfffa6fc000007944 */ /* 0x002fea0003c3ffff */
[----:B-1----:R1:W5:Y:S04]  /*5f070*/  LDL R5, [R1+0x142c] ;  /* 0x00142c0001057983 */ /* 0x0023680000100800 */
[----:B------:R1:W5:Y:S01]  /*5f080*/  LDL R3, [R1+0x1430] ;  /* 0x0014300001037983 */ /* 0x0003620000100800 */
[----:B------:R-:W-:-:S03]  /*5f090*/  MOV R4, 0x5f0b0 ;  /* 0x0005f0b000047802 */ /* 0x000fc60000000f00 */
[----:B-1---5:R-:W-:Y:S05]  /*5f0a0*/  CALL.REL.NOINC `($_ZN7cutlass13device_kernelIN5flash19enable_sm80_to_sm89INS1_16FlashAttnBwdSm80INS1_25CollectiveMainloopBwdSm80ILi2ELi2EN4cute5tupleIJNS5_1CILi128EEES8_NS7_ILi64EEEEEENS_10bfloat16_tEfNS_4arch4Sm80ELb0ELb0ELb1ELb0ELb1ELb0ELb0ELb0ELi2ELi4ELi4ELi4ELb0EEENS1_21CollectiveEpilogueBwdISA_SB_SD_Li256ELb0ELb0ELi2EEENS1_19SingleTileSchedulerILb0ELb0ELb0ELi128EEEEEEEEEvNT_6ParamsE$_ZZN4cute4takeILi1ELi3ENS_5tupleIJNS1_IJNS_1CILi1EEENS2_ILi512EEEiEEENS2_ILi4096EEENS1_IJNS1_IJiiEEENS2_ILi8192EEEEEEEEEEEDaRKT1_ENKUlDpRKT_E_clIJS6_S9_EEEDaSH_) ;  /* 0xfffad41000007944 */ /* 0x022fea0003c3ffff */
[----:B-----5:R2:W-:Y:S01]  /*5f0b0*/  STL.64 [R1+0x1410], R2 ;  /* 0x0014100201007387 */ /* 0x0205e20000100a00 */
[----:B------:R-:W-:-:S03]  /*5f0c0*/  MOV R4, 0x5f0e0 ;  /* 0x0005f0e000047802 */ /* 0x000fc60000000f00 */
[----:B-12---:R-:W-:Y:S05]  /*5f0d0*/  CALL.REL.NOINC `($_ZN7cutlass13device_kernelIN5flash19enable_sm80_to_sm89INS1_16FlashAttnBwdSm80INS1_25CollectiveMainloopBwdSm80ILi2ELi2EN4cute5tupleIJNS5_1CILi128EEES8_NS7_ILi64EEEEEENS_10bfloat16_tEfNS_4arch4Sm80ELb0ELb0ELb1ELb0ELb1ELb0ELb0ELb0ELi2ELi4ELi4ELi4ELb0EEENS1_21CollectiveEpilogueBwdISA_SB_SD_Li256ELb0ELb0ELi2EEENS1_19SingleTileSchedulerILb0ELb0ELb0ELi128EEEEEEEEEvNT_6ParamsE$_ZZN4cute16flatten_to_tupleINS_5tupleIJNS_1CILi4096EEENS1_IJNS1_IJiiEEENS2_ILi8192EEEEEEEEEEEDaRKT_ENKUlRKT_E_clIS6_EEDaSD_) ;  /* 0xfffad0e000007944 */ /* 0x006fea0003c3ffff */
[----:B-----5:R2:W-:Y:S01]  /*5f0e0*/  STL.64 [R1+0x1428], R2 ;  /* 0x0014280201007387 */ /* 0x0205e20000100a00 */
[----:B------:R-:W-:-:S03]  /*5f0f0*/  MOV R4, 0x5f110 ;  /* 0x0005f11000047802 */ /* 0x000fc60000000f00 */
[----:B-12---:R-:W-:Y:S05]  /*5f100*/  CALL.REL.NOINC `($_ZN7cutlass13device_kernelIN5flash19enable_sm80_to_sm89INS1_16FlashAttnBwdSm80INS1_25CollectiveMainloopBwdSm80ILi2ELi2EN4cute5tupleIJNS5_1CILi128EEES8_NS7_ILi64EEEEEENS_10bfloat16_tEfNS_4arch4Sm80ELb0ELb0ELb1ELb0ELb1ELb0ELb0ELb0ELi2ELi4ELi4ELi4ELb0EEENS1_21CollectiveEpilogueBwdISA_SB_SD_Li256ELb0ELb0ELi2EEENS1_19SingleTileSchedulerILb0ELb0ELb0ELi128EEEEEEEEEvNT_6ParamsE$_ZZN4cute12filter_tupleINS_5tupleIJNS_1CILi4096EEENS1_IJNS1_IJiiEEENS2_ILi8192EEEEEEEEEZNS_16flatten_to_tupleIS7_EEDaRKT_EUlRKT_E_EEDaSB_OT0_ENKUlDpSE_E_clIJNS1_IJS3_EEENS1_IJiiS5_EEEEEEDaSI_) ;  /* 0xfffac78000007944 */ /* 0x006fea0003c3ffff */
        /* <DEDUP_REMOVED lines=21> */
[----:B--2--5:R-:W-:Y:S05]  /*5f260*/  CALL.REL.NOINC `($_ZN7cutlass13device_kernelIN5flash19enable_sm80_to_sm89INS1_16FlashAttnBwdSm80INS1_25CollectiveMainloopBwdSm80ILi2ELi2EN4cute5tupleIJNS5_1CILi128EEES8_NS7_ILi64EEEEEENS_10bfloat16_tEfNS_4arch4Sm80ELb0ELb0ELb1ELb0ELb1ELb0ELb0ELb0ELi2ELi4ELi4ELi4ELb0EEENS1_21CollectiveEpilogueBwdISA_SB_SD_Li256ELb0ELb0ELi2EEENS1_19SingleTileSchedulerILb0ELb0ELb0ELi128EEEEEEEEEvNT_6ParamsE$_ZN4cute3eso3ESOILb1ELb0EJNS_14ComposedLayoutINS_7SwizzleILi3ELi3ELi3EEENS_1CILi0EEENS_6LayoutINS_5tupleIJNS8_IJNS8_IJNS5_ILi4EEENS5_ILi8EEEEEENS8_IJNS5_ILi2EEENS5_ILi1EEEEEEEEENS8_IJNS8_IJSC_SC_EEESB_EEEEEENS8_IJNS8_IJNS8_IJNS5_ILi128EEESD_EEENS8_IJSA_S6_EEEEEENS8_IJNS8_IJNS5_ILi64EEENS5_ILi512EEEEEENS8_IJNS5_ILi16EEENS5_ILi1024EEEEEEEEEEEEEEEENS_10ViewEngineINS_8smem_ptrIPN7cutlass10bfloat16_tEEEEEEEC2ERKSW_RKS13_) ;  /* 0xfffa80f000007944 */ /* 0x024fea0003c3ffff */
[----:B-1----:R1:W5:Y:S04]  /*5f270*/  LD.E R3, [R10.64+0xc] ;  /* 0x00000c040a037980 */ /* 0x002368000c101900 */
[----:B------:R1:W5:Y:S01]  /*5f280*/  LDL.64 R12, [R1+0x1428] ;  /* 0x00142800010c7983 */ /* 0x0003620000100a00 */
[----:B------:R-:W-:Y:S02]  /*5f290*/  MOV R2, R69 ;  /* 0x0000004500027202 */ /* 0x000fe40000000f00 */
        /* <DEDUP_REMOVED lines=21> */
[----:B-12--5:R-:W-:Y:S05]  /*5f3f0*/  CALL.REL.NOINC `($_ZN7cutlass13device_kernelIN5flash19enable_sm80_to_sm89INS1_16FlashAttnBwdSm80INS1_25CollectiveMainloopBwdSm80ILi2ELi2EN4cute5tupleIJNS5_1CILi128EEES8_NS7_ILi64EEEEEENS_10bfloat16_tEfNS_4arch4Sm80ELb0ELb0ELb1ELb0ELb1ELb0ELb0ELb0ELi2ELi4ELi4ELi4ELb0EEENS1_21CollectiveEpilogueBwdISA_SB_SD_Li256ELb0ELb0ELi2EEENS1_19SingleTileSchedulerILb0ELb0ELb0ELi128EEEEEEEEEvNT_6ParamsE$_ZZN4cute7idx2crdINS_5tupleIJiiNS_1CILi0EEEEEENS1_IJNS1_IJNS2_ILi4EEENS2_ILi8EEEEEENS2_ILi2EEENS2_ILi1EEEEEEEEDaRKT_RKT0_ENKUlRKT_RKT0_E_clIiS7_EEDaSJ_SM_) ;  /* 0xfffafae000007944 */ /* 0x026fea0003c3ffff */
[----:B------:R-:W-:Y:S02]  /*5f400*/  MOV R2, 0x5f420 ;  /* 0x0005f42000027802 */ /* 0x000fe40000000f00 */
[----:B-1----:R-:W-:Y:S05]  /*5f410*/  CALL.REL.NOINC `($_ZN7cutlass13device_kernelIN5flash19enable_sm80_to_sm89INS1_16FlashAttnBwdSm80INS1_25CollectiveMainloopBwdSm80ILi2ELi2EN4cute5tupleIJNS5_1CILi128EEES8_NS7_ILi64EEEEEENS_10bfloat16_tEfNS_4arch4Sm80ELb0ELb0ELb1ELb0ELb1ELb0ELb0ELb0ELi2ELi4ELi4ELi4ELb0EEENS1_21CollectiveEpilogueBwdISA_SB_SD_Li256ELb0ELb0ELi2EEENS1_19SingleTileSchedulerILb0ELb0ELb0ELi128EEEEEEEEEvNT_6ParamsE$_ZZN4cute7idx2crdINS_5tupleIJiiNS_1CILi0EEEEEENS1_IJNS1_IJNS2_ILi4EEENS2_ILi8EEEEEENS2_ILi2EEENS2_ILi1EEEEEEEEDaRKT_RKT0_ENKUlRKT_RKT0_E_clIiS8_EEDaSJ_SM_) ;  /* 0xfffafef000007944 */ /* 0x002fea0003c3ffff */
[----:B------:R1:W-:Y:S01]  /*5f420*/  STL [R1+0x1428], R6 ;  /* 0x0014280601007387 */ /* 0x0003e20000100800 */
[----:B------:R-:W-:Y:S02]  /*5f430*/  MOV R2, R69 ;  /* 0x0000004500027202 */ /* 0x000fe40000000f00 */
[----:B------:R-:W-:Y:S02]  /*5f440*/  MOV R86, 0x5f460 ;  /* 0x0005f46000567802 */ /* 0x000fe40000000f00 */
        /* <DEDUP_REMOVED lines=20> */
[----:B-1----:R-:W-:Y:S05]  /*5f590*/  CALL.REL.NOINC `($_ZN7cutlass13device_kernelIN5flash19enable_sm80_to_sm89INS1_16FlashAttnBwdSm80INS1_25CollectiveMainloopBwdSm80ILi2ELi2EN4cute5tupleIJNS5_1CILi128EEES8_NS7_ILi64EEEEEENS_10bfloat16_tEfNS_4arch4Sm80ELb0ELb0ELb1ELb0ELb1ELb0ELb0ELb0ELi2ELi4ELi4ELi4ELb0EEENS1_21CollectiveEpilogueBwdISA_SB_SD_Li256ELb0ELb0ELi2EEENS1_19SingleTileSchedulerILb0ELb0ELb0ELi128EEEEEEEEEvNT_6ParamsE$_ZN4cute3eso3ESOILb1ELb0EJNS_1CILi8EEEiiEEC2ERKS3_RKiS8_) ;  /* 0xfffa88c000007944 */ /* 0x002fea0003c3ffff */
[----:B-1----:R1:W5:Y:S01]  /*5f5a0*/  LDL.64 R2, [R1+0x1428] ;  /* 0x0014280001027983 */ /* 0x0023620000100a00 */
[----:B------:R-:W-:Y:S01]  /*5f5b0*/  IMAD.MOV.U32 R5, RZ, RZ, 0x48 ;  /* 0x00000048ff057424 */ /* 0x000fe200078e00ff */
[----:B------:R-:W-:-:S02]  /*5f5c0*/  LOP3.LUT P1, RZ, R11, 0x8, RZ, 0xc0, !PT ;  /* 0x000000080bff7812 */ /* 0x000fc4000782c0ff */
[----:B------:R-:W-:Y:S02]  /*5f5d0*/  MOV R6, 0x5f600 ;  /* 0x0005f60000067802 */ /* 0x000fe40000000f00 */
[----:B------:R-:W-:-:S04]  /*5f5e0*/  SEL R5, R5, 0x38, !P1 ;  /* 0x0000003805057807 */ /* 0x000fc80004800000 */
[----:B-1---5:R-:W-:Y:S05]  /*5f5f0*/  CALL.REL.NOINC `($_ZN7cutlass13device_kernelIN5flash19enable_sm80_to_sm89INS1_16FlashAttnBwdSm80INS1_25CollectiveMainloopBwdSm80ILi2ELi2EN4cute5tupleIJNS5_1CILi128EEES8_NS7_ILi64EEEEEENS_10bfloat16_tEfNS_4arch4Sm80ELb0ELb0ELb1ELb0ELb1ELb0ELb0ELb0ELi2ELi4ELi4ELi4ELb0EEENS1_21CollectiveEpilogueBwdISA_SB_SD_Li256ELb0ELb0ELi2EEENS1_19SingleTileSchedulerILb0ELb0ELb0ELi128EEEEEEEEEvNT_6ParamsE$_ZN4cute3eso3ESOILb0ELb1EJiNS_1CILi144EEENS2_ILi288EEEEEC2ERKiRKS3_RKS4_) ;  /* 0xfffa7a2000007944 */ /* 0x022fea0003c3ffff */
[----:B-1----:R-:W2:Y:S01]  /*5f600*/  LDL R4, [R1+0x1428] ;  /* 0x0014280001047983 */ /* 0x002ea20000100800 */
[----:B------:R-:W-:-:S03]  /*5f610*/  MOV R6, 0x5f640 ;  /* 0x0005f64000067802 */ /* 0x000fc60000000f00 */
[----:B--2---:R1:W-:Y:S04]  /*5f620*/  STL [R1+0x1470], R4 ;  /* 0x0014700401007387 */ /* 0x0043e80000100800 */
[----:B-1----:R-:W-:Y:S05]  /*5f630*/  CALL.REL.NOINC `($_ZN7cutlass13device_kernelIN5flash19enable_sm80_to_sm89INS1_16FlashAttnBwdSm80INS1_25CollectiveMainloopBwdSm80ILi2ELi2EN4cute5tupleIJNS5_1CILi128EEES8_NS7_ILi64EEEEEENS_10bfloat16_tEfNS_4arch4Sm80ELb0ELb0ELb1ELb0ELb1ELb0ELb0ELb0ELi2ELi4ELi4ELi4ELb0EEENS1_21CollectiveEpilogueBwdISA_SB_SD_Li256ELb0ELb0ELi2EEENS1_19SingleTileSchedulerILb0ELb0ELb0ELi128EEEEEEEEEvNT_6ParamsE$_ZN4cute3eso3ESOILb1ELb0EJNS_1CILi1EEENS_5tupleIJNS2_ILi8EEEiiEEENS2_ILi64EEENS4_IJiNS2_ILi144EEENS2_ILi288EEEEEENS2_ILi512EEEEEC2ERKS3_RKS6_RKS7_RKSA_RKSB_) ;  /* 0xfffa82d000007944 */ /* 0x002fea0003c3ffff */
[----:B-1----:R1:W5:Y:S04]  /*5f640*/  LDL R5, [R1+0x1430] ;  /* 0x0014300001057983 */ /* 0x0023680000100800 */
[----:B------:R1:W5:Y:S01]  /*5f650*/  LDL.64 R2, [R1+0x1428] ;  /* 0x0014280001027983 */ /* 0x0003620000100a00 */
[----:B------:R-:W-:-:S03]  /*5f660*/  MOV R6, 0x5f680 ;  /* 0x0005f68000067802 */ /* 0x000fc60000000f00 */
[----:B-1---5:R-:W-:Y:S05]  /*5f670*/  CALL.REL.NOINC `($_ZN7cutlass13device_kernelIN5flash19enable_sm80_to_sm89INS1_16FlashAttnBwdSm80INS1_25CollectiveMainloopBwdSm80ILi2ELi2EN4cute5tupleIJNS5_1CILi128EEES8_NS7_ILi64EEEEEENS_10bfloat16_tEfNS_4arch4Sm80ELb0ELb0ELb1ELb0ELb1ELb0ELb0ELb0ELi2ELi4ELi4ELi4ELb0EEENS1_21CollectiveEpilogueBwdISA_SB_SD_Li256ELb0ELb0ELi2EEENS1_19SingleTileSchedulerILb0ELb0ELb0ELi128EEEEEEEEEvNT_6ParamsE$_ZN4cute5tupleIJNS0_IJNS_1CILi8EEENS0_IJNS1_ILi2EEES3_S3_EEENS1_ILi1EEES4_S5_EEENS0_IJS5_NS0_IJS2_iiEEENS1_ILi64EEENS0_IJiNS1_ILi144EEENS1_ILi288EEEEEENS1_ILi512EEEEEEEEC2ERKS6_RKSD_) ;  /* 0xfffab47000007944 */ /* 0x022fea0003c3ffff */
[----:B------:R1:W5:Y:S04]  /*5f680*/  LDL R6, [R1+0x1430] ;  /* 0x0014300001067983 */ /* 0x0003680000100800 */
[----:B------:R1:W5:Y:S01]  /*5f690*/  LDL.64 R2, [R1+0x1428] ;  /* 0x0014280001027983 */ /* 0x0003620000100a00 */
[----:B------:R-:W-:-:S03]  /*5f6a0*/  MOV R4, 0x5f6c0 ;  /* 0x0005f6c000047802 */ /* 0x000fc60000000f00 */
[----:B-1---5:R-:W-:Y:S05]  /*5f6b0*/  CALL.REL.NOINC `($_ZN7cutlass13device_kernelIN5flash19enable_sm80_to_sm89INS1_16FlashAttnBwdSm80INS1_25CollectiveMainloopBwdSm80ILi2ELi2EN4cute5tupleIJNS5_1CILi128EEES8_NS7_ILi64EEEEEENS_10bfloat16_tEfNS_4arch4Sm80ELb0ELb0ELb1ELb0ELb1ELb0ELb0ELb0ELi2ELi4ELi4ELi4ELb0EEENS1_21CollectiveEpilogueBwdISA_SB_SD_Li256ELb0ELb0ELi2EEENS1_19SingleTileSchedulerILb0ELb0ELb0ELi128EEEEEEEEEvNT_6ParamsE$_ZZN4cute7flattenINS_5tupleIJNS_1CILi1EEENS1_IJNS2_ILi8EEEiiEEENS2_ILi64EEENS1_IJiNS2_ILi144EEENS2_ILi288EEEEEENS2_ILi512EEEEEEEEDaRKT_ENKUlRKT_E_clIS5_EEDaSH_) ;  /* 0xfffaf7a000007944 */ /* 0x022fea0003c3ffff */
[----:B------:R1:W-:Y:S01]  /*5f6c0*/  STL.64 [R1+0x1428], R2 ;  /* 0x0014280201007387 */ /* 0x0003e20000100a00 */
[----:B------:R-:W-:-:S02]  /*5f6d0*/  MOV R5, R6 ;  /* 0x0000000600057202 */ /* 0x000fc40000000f00 */
[----:B------:R-:W-:Y:S02]  /*5f6e0*/  MOV R4, 0x5f700 ;  /* 0x0005f70000047802 */ /* 0x000fe40000000f00 */
[----:B-1----:R-:W-:Y:S05]  /*5f6f0*/  CALL.REL.NOINC `($_ZN7cutlass13device_kernelIN5flash19enable_sm80_to_sm89INS1_16FlashAttnBwdSm80INS1_25CollectiveMainloopBwdSm80ILi2ELi2EN4cute5tupleIJNS5_1CILi128EEES8_NS7_ILi64EEEEEENS_10bfloat16_tEfNS_4arch4Sm80ELb0ELb0ELb1ELb0ELb1ELb0ELb0ELb0ELi2ELi4ELi4ELi4ELb0EEENS1_21CollectiveEpilogueBwdISA_SB_SD_Li256ELb0ELb0ELi2EEENS1_19SingleTileSchedulerILb0ELb0ELb0ELi128EEEEEEEEEvNT_6ParamsE$_ZZN4cute7flattenINS_5tupleIJNS_1CILi1EEENS1_IJNS2_ILi8EEEiiEEENS2_ILi64EEENS1_IJiNS2_ILi144EEENS2_ILi288EEEEEENS2_ILi512EEEEEEEEDaRKT_ENKUlRKT_E_clIS9_EEDaSH_) ;  /* 0xfffaf78000007944 */ /* 0x002fea0003c3ffff */
[----:B------:R1:W-:Y:S01]  /*5f700*/  STL [R1+0x1410], R2 ;  /* 0x0014100201007387 */ /* 0x0003e20000100800 */
[----:B------:R-:W-:-:S03]  /*5f710*/  MOV R4, 0x5f730 ;  /* 0x0005f73000047802 */ /* 0x000fc60000000f00 */
[----:B-1----:R-:W-:Y:S05]  /*5f720*/  CALL.REL.NOINC `($_ZN7cutlass13device_kernelIN5flash19enable_sm80_to_sm89INS1_16FlashAttnBwdSm80INS1_25CollectiveMainloopBwdSm80ILi2ELi2EN4cute5tupleIJNS5_1CILi128EEES8_NS7_ILi64EEEEEENS_10bfloat16_tEfNS_4arch4Sm80ELb0ELb0ELb1ELb0ELb1ELb0ELb0ELb0ELi2ELi4ELi4ELi4ELb0EEENS1_21CollectiveEpilogueBwdISA_SB_SD_Li256ELb0ELb0ELi2EEENS1_19SingleTileSchedulerILb0ELb0ELb0ELi128EEEEEEEEEvNT_6ParamsE$_ZZN4cute12filter_tupleINS_5tupleIJNS_1CILi1EEENS1_IJNS2_ILi8EEEiiEEENS2_ILi64EEENS1_IJiNS2_ILi144EEENS2_ILi288EEEEEENS2_ILi512EEEEEEZNS_7flattenISB_EEDaRKT_EUlRKT_E_EEDaSF_OT0_ENKUlDpSI_E_clIJNS1_IJS3_EEES5_NS1_IJS6_EEES9_NS1_IJSA_EEEEEEDaSM_) ;  /* 0xfffabfd000007944 */ /* 0x002fea0003c3ffff */
[----:B------:R-:W-:Y:S02]  /*5f730*/  MOV R6, 0x5f750 ;  /* 0x0005f75000067802 */ /* 0x000fe40000000f00 */
[----:B--2--5:R-:W-:Y:S05]  /*5f740*/  CALL.REL.NOINC `($_ZN7cutlass13device_kernelIN5flash19enable_sm80_to_sm89INS1_16FlashAttnBwdSm80INS1_25CollectiveMainloopBwdSm80ILi2ELi2EN4cute5tupleIJNS5_1CILi128EEES8_NS7_ILi64EEEEEENS_10bfloat16_tEfNS_4arch4Sm80ELb0ELb0ELb1ELb0ELb1ELb0ELb0ELb0ELi2ELi4ELi4ELi4ELb0EEENS1_21CollectiveEpilogueBwdISA_SB_SD_Li256ELb0ELb0ELi2EEENS1_19SingleTileSchedulerILb0ELb0ELb0ELi128EEEEEEEEEvNT_6ParamsE$_ZN4cute3eso3ESOILb0ELb1EJiNS_1CILi144EEENS2_ILi512EEEEEC2ERKiRKS3_RKS4_) ;  /* 0xfffa792000007944 */ /* 0x024fea0003c3ffff */
[----:B------:R-:W2:Y:S01]  /*5f750*/  LDL R6, [R1+0x1428] ;  /* 0x0014280001067983 */ /* 0x000ea20000100800 */
[----:B-1----:R-:W-:Y:S02]  /*5f760*/  MOV R4, R14 ;  /* 0x0000000e00047202 */ /* 0x002fe40000000f00 */
[----:B------:R-:W-:Y:S01]  /*5f770*/  MOV R8, 0x5f7a0 ;  /* 0x0005f7a000087802 */ /* 0x000fe20000000f00 */
[----:B--2---:R1:W-:Y:S04]  /*5f780*/  STL [R1+0x145c], R6 ;  /* 0x00145c0601007387 */ /* 0x0043e80000100800 */
[----:B-1----:R-:W-:Y:S05]  /*5f790*/  CALL.REL.NOINC `($_ZN7cutlass13device_kernelIN5flash19enable_sm80_to_sm89INS1_16FlashAttnBwdSm80INS1_25CollectiveMainloopBwdSm80ILi2ELi2EN4cute5tupleIJNS5_1CILi128EEES8_NS7_ILi64EEEEEENS_10bfloat16_tEfNS_4arch4Sm80ELb0ELb0ELb1ELb0ELb1ELb0ELb0ELb0ELi2ELi4ELi4ELi4ELb0EEENS1_21CollectiveEpilogueBwdISA_SB_SD_Li256ELb0ELb0ELi2EEENS1_19SingleTileSchedulerILb0ELb0ELb0ELi128EEEEEEEEEvNT_6ParamsE$_ZN4cute3eso3ESOILb0ELb0EJiiNS_1CILi144EEENS2_ILi512EEEEEC2ERKiS7_RKS3_RKS4_) ;  /* 0xfffa71c000007944 */ /* 0x002fea0003c3ffff */
[----:B-1----:R-:W2:Y:S01]  /*5f7a0*/  LDL.64 R4, [R1+0x1428] ;  /* 0x0014280001047983 */ /* 0x002ea20000100a00 */
[----:B------:R-:W-:Y:S01]  /*5f7b0*/  IMAD.MOV.U32 R3, RZ, RZ, R7 ;  /* 0x000000ffff037224 */ /* 0x000fe200078e0007 */
[----:B------:R-:W-:Y:S02]  /*5f7c0*/  IADD3 R8, R67, 0xd8, RZ ;  /* 0x000000d843087810 */ /* 0x000fe40007ffe0ff */
[----:B------:R-:W-:Y:S01]  /*5f7d0*/  MOV R6, 0x5f810 ;  /* 0x0005f81000067802 */ /* 0x000fe20000000f00 */
[----:B--2---:R1:W-:Y:S04]  /*5f7e0*/  STL [R1+0x1454], R4 ;  /* 0x0014540401007387 */ /* 0x0043e80000100800 */
[----:B------:R1:W-:Y:S02]  /*5f7f0*/  STL [R1+0x1458], R5 ;  /* 0x0014580501007387 */ /* 0x0003e40000100800 */
[----:B-1----:R-:W-:Y:S05]  /*5f800*/  CALL.REL.NOINC `($_ZN7cutlass13device_kernelIN5flash19enable_sm80_to_sm89INS1_16FlashAttnBwdSm80INS1_25CollectiveMainloopBwdSm80ILi2ELi2EN4cute5tupleIJNS5_1CILi128EEES8_NS7_ILi64EEEEEENS_10bfloat16_tEfNS_4arch4Sm80ELb0ELb0ELb1ELb0ELb1ELb0ELb0ELb0ELi2ELi4ELi4ELi4ELb0EEENS1_21CollectiveEpilogueBwdISA_SB_SD_Li256ELb0ELb0ELi2EEENS1_19SingleTileSchedulerILb0ELb0ELb0ELi128EEEEEEEEEvNT_6ParamsE$_ZN4cute3eso3ESOILb0ELb0EJiiiNS_1CILi144EEENS2_ILi512EEEEEC2ERKiS7_S7_RKS3_RKS4_) ;  /* 0xfffa73f000007944 */ /* 0x002fea0003c3ffff */
[----:B-1----:R-:W2:Y:S04]  /*5f810*/  LDL.64 R2, [R1+0x1410] ;  /* 0x0014100001027983 */ /* 0x002ea80000100a00 */
[----:B------:R-:W3:Y:S01]  /*5f820*/  LDL R4, [R1+0x1418] ;  /* 0x0014180001047983 */ /* 0x000ee20000100800 */
[----:B------:R-:W-:-:S02]  /*5f830*/  MOV R8, R68 ;  /* 0x0000004400087202 */ /* 0x000fc40000000f00 */
[----:B------:R-:W-:Y:S01]  /*5f840*/  MOV R6, 0x5f880 ;  /* 0x0005f88000067802 */ /* 0x000fe20000000f00 */
[----:B--2---:R1:W-:Y:S04]  /*5f850*/  STL.64 [R1+0x1428], R2 ;  /* 0x0014280201007387 */ /* 0x0043e80000100a00 */
[----:B---3--:R1:W-:Y:S02]  /*5f860*/  STL [R1+0x1430], R4 ;  /* 0x0014300401007387 */ /* 0x0083e40000100800 */
[----:B-1----:R-:W-:Y:S05]  /*5f870*/  CALL.REL.NOINC `($_ZN7cutlass13device_kernelIN5flash19enable_sm80_to_sm89INS1_16FlashAttnBwdSm80INS1_25CollectiveMainloopBwdSm80ILi2ELi2EN4cute5tupleIJNS5_1CILi128EEES8_NS7_ILi64EEEEEENS_10bfloat16_tEfNS_4arch4Sm80ELb0ELb0ELb1ELb0ELb1ELb0ELb0ELb0ELi2ELi4ELi4ELi4ELb0EEENS1_21CollectiveEpilogueBwdISA_SB_SD_Li256ELb0ELb0ELi2EEENS1_19SingleTileSchedulerILb0ELb0ELb0ELi128EEEEEEEEEvNT_6ParamsE$_ZN4cute3eso3ESOILb1ELb0EJNS_1CILi8EEEiiiNS2_ILi144EEENS2_ILi512EEEEEC2ERKS3_RKiSA_SA_RKS4_RKS5_) ;  /* 0xfffa865000007944 */ /* 0x002fea0003c3ffff */
        /* <DEDUP_REMOVED lines=16> */
[----:B------:R-:W-:-:S03]  /*5f980*/  MOV R10, 0x5f9e0 ;  /* 0x0005f9e0000a7802 */ /* 0x000fc60000000f00 */
[----:B------:R1:W-:Y:S01]  /*5f990*/  STL.U8 [R1+0x1460], RZ ;  /* 0x001460ff01007387 */ /* 0x0003e20000100000 */
[----:B--2---:R-:W-:-:S03]  /*5f9a0*/  MOV R2, R5 ;  /* 0x0000000500027202 */ /* 0x004fc60000000f00 */
[----:B------:R1:W-:Y:S04]  /*5f9b0*/  STL [R1+0x1464], R4 ;  /* 0x0014640401007387 */ /* 0x0003e80000100800 */
[----:B---3--:R1:W-:Y:S02]  /*5f9c0*/  STL.64 [R1+0x1468], R2 ;  /* 0x0014680201007387 */ /* 0x0083e40000100a00 */
[----:B-1----:R-:W-:Y:S05]  /*5f9d0*/  CALL.REL.NOINC `($_ZN7cutlass13device_kernelIN5flash19enable_sm80_to_sm89INS1_16FlashAttnBwdSm80INS1_25CollectiveMainloopBwdSm80ILi2ELi2EN4cute5tupleIJNS5_1CILi128EEES8_NS7_ILi64EEEEEENS_10bfloat16_tEfNS_4arch4Sm80ELb0ELb0ELb1ELb0ELb1ELb0ELb0ELb0ELi2ELi4ELi4ELi4ELb0EEENS1_21CollectiveEpilogueBwdISA_SB_SD_Li256ELb0ELb0ELi2EEENS1_19SingleTileSchedulerILb0ELb0ELb0ELi128EEEEEEEEEvNT_6ParamsE$_ZZN4cute6detail16composition_implINS_5tupleIJNS_1CILi16EEENS3_ILi2EEES5_S5_NS3_ILi4EEES5_EEENS2_IJNS3_ILi1EEEiiiNS3_ILi144EEENS3_ILi512EEEEEENS2_IJNS2_IJS5_S5_EEES6_NS3_ILi8EEEEEENS2_IJNS2_IJNS3_ILi64EEESA_EEES4_NS3_ILi1024EEEEEEEEDaRKT_RKT0_RKT1_RKT2_ENKUlRKT_RKT0_E_clISC_SG_EEDaSX_S10_) ;  /* 0xfffad2d000007944 */ /* 0x002fea0003c3ffff */
[----:B------:R-:W-:Y:S02]  /*5f9e0*/  MOV R2, R16 ;  /* 0x0000001000027202 */ /* 0x000fe40000000f00 */
[----:B------:R-:W-:Y:S02]  /*5f9f0*/  MOV R16, 0x5fa10 ;  /* 0x0005fa1000107802 */ /* 0x000fe40000000f00 */
[----:B-1---5:R-:W-:Y:S05]  /*5fa00*/  CALL.REL.NOINC `($_ZN7cutlass13device_kernelIN5flash19enable_sm80_to_sm89INS1_16FlashAttnBwdSm80INS1_25CollectiveMainloopBwdSm80ILi2ELi2EN4cute5tupleIJNS5_1CILi128EEES8_NS7_ILi64EEEEEENS_10bfloat16_tEfNS_4arch4Sm80ELb0ELb0ELb1ELb0ELb1ELb0ELb0ELb0ELi2ELi4ELi4ELi4ELb0EEENS1_21CollectiveEpilogueBwdISA_SB_SD_Li256ELb0ELb0ELi2EEENS1_19SingleTileSchedulerILb0ELb0ELb0ELi128EEEEEEEEEvNT_6ParamsE$_ZZN4cute6detail16composition_implINS_5tupleIJNS_1CILi16EEENS3_ILi2EEES5_S5_NS3_ILi4EEES5_EEENS2_IJNS3_ILi1EEEiiiNS3_ILi144EEENS3_ILi512EEEEEENS2_IJNS2_IJS5_S5_EEES6_NS3_ILi8EEEEEENS2_IJNS2_IJNS3_ILi64EEESA_EEES4_NS3_ILi1024EEEEEEEEDaRKT_RKT0_RKT1_RKT2_ENKUlRKT_RKT0_E_clIS6_S4_EEDaSX_S10_) ;  /* 0xfffad01000007944 */ /* 0x022fea0003c3ffff */
[----:B-----5:R2:W-:Y:S01]  /*5fa10*/  STL.64 [R1+0x1410], R2 ;  /* 0x0014100201007387 */ /* 0x0205e20000100a00 */
[----:B------:R-:W-:-:S03]  /*5fa20*/  MOV R4, 0x5fa40 ;  /* 0x0005fa4000047802 */ /* 0x000fc60000000f00 */
[----:B-12---:R-:W-:Y:S05]  /*5fa30*/  CALL.REL.NOINC `($_ZN7cutlass13device_kernelIN5flash19enable_sm80_to_sm89INS1_16FlashAttnBwdSm80INS1_25CollectiveMainloopBwdSm80ILi2ELi2EN4cute5tupleIJNS5_1CILi128EEES8_NS7_ILi64EEEEEENS_10bfloat16_tEfNS_4arch4Sm80ELb0ELb0ELb1ELb0ELb1ELb0ELb0ELb0ELi2ELi4ELi4ELi4ELb0EEENS1_21CollectiveEpilogueBwdISA_SB_SD_Li256ELb0ELb0ELi2EEENS1_19SingleTileSchedulerILb0ELb0ELb0ELi128EEEEEEEEEvNT_6ParamsE$_ZN4cute3eso3ESOILb0ELb0EJNS_5tupleIJiNS_1CILi512EEEEEENS2_IJiiEEENS3_ILi1024EEEEEC2ERKS5_RKS6_RKS7_) ;  /* 0xfffa619000007944 */ /* 0x006fea0003c3ffff */
[----:B------:R2:W5:Y:S04]  /*5fa40*/  LDL R5, [R1+0x1430] ;  /* 0x0014300001057983 */ /* 0x0005680000100800 */
[----:B-1----:R2:W5:Y:S01]  /*5fa50*/  LDL.64 R2, [R1+0x1428] ;  /* 0x0014280001027983 */ /* 0x0025620000100a00 */
[----:B------:R-:W-:-:S03]  /*5fa60*/  MOV R6, 0x5fa80 ;  /* 0x0005fa8000067802 */ /* 0x000fc60000000f00 */
        /* <DEDUP_REMOVED lines=28> */
[----:B------:R-:W-:-:S03]  /*5fc30*/  MOV R4, 0x5fc50 ;  /* 0x0005fc5000047802 */ /* 0x000fc60000000f00 */
        /* <DEDUP_REMOVED lines=24> */
[----:B-12--5:R-:W-:Y:S05]  /*5fdc0*/  CALL.REL.NOINC `($_ZN7cutlass13device_kernelIN5flash19enable_sm80_to_sm89INS1_16FlashAttnBwdSm80INS1_25CollectiveMainloopBwdSm80ILi2ELi2EN4cute5tupleIJNS5_1CILi128EEES8_NS7_ILi64EEEEEENS_10bfloat16_tEfNS_4arch4Sm80ELb0ELb0ELb1ELb0ELb1ELb0ELb0ELb0ELi2ELi4ELi4ELi4ELb0EEENS1_21CollectiveEpilogueBwdISA_SB_SD_Li256ELb0ELb0ELi2EEENS1_19SingleTileSchedulerILb0ELb0ELb0ELi128EEEEEEEEEvNT_6ParamsE$_ZN4cute3eso3ESOILb1ELb0EJNS_6LayoutINS_5tupleIJNS3_IJNS_1CILi8EEENS4_ILi1EEEEEENS4_ILi2EEENS3_IJNS4_ILi4EEES8_EEEEEENS3_IJNS3_IJS6_NS4_ILi0EEEEEES5_NS3_IJNS4_ILi32EEENS4_ILi16EEEEEEEEEEENS_10ViewEngineIPN7cutlass10bfloat16_tEEEEEC2ERKSI_RKSN_) ;  /* 0xfffaa23000007944 */ /* 0x026fea0003c3ffff */
[----:B------:R2:W5:Y:S01]  /*5fdd0*/  LDL.64 R82, [R1+0x1410] ;  /* 0x0014100001527983 */ /* 0x0005620000100a00 */
[----:B-1----:R-:W-:Y:S01]  /*5fde0*/  IMAD.MOV.U32 R6, RZ, RZ, R78 ;  /* 0x000000ffff067224 */ /* 0x002fe200078e004e */
[----:B------:R-:W-:-:S02]  /*5fdf0*/  MOV R3, R79 ;  /* 0x0000004f00037202 */ /* 0x000fc40000000f00 */
[----:B------:R-:W-:Y:S02]  /*5fe00*/  MOV R4, 0x5fe20 ;  /* 0x0005fe2000047802 */ /* 0x000fe40000000f00 */
[----:B--2--5:R-:W-:Y:S05]  /*5fe10*/  CALL.REL.NOINC `($_ZN7cutlass13device_kernelIN5flash19enable_sm80_to_sm89INS1_16FlashAttnBwdSm80INS1_25CollectiveMainloopBwdSm80ILi2ELi2EN4cute5tupleIJNS5_1CILi128EEES8_NS7_ILi64EEEEEENS_10bfloat16_tEfNS_4arch4Sm80ELb0ELb0ELb1ELb0ELb1ELb0ELb0ELb0ELi2ELi4ELi4ELi4ELb0EEENS1_21CollectiveEpilogueBwdISA_SB_SD_Li256ELb0ELb0ELi2EEENS1_19SingleTileSchedulerILb0ELb0ELb0ELi128EEEEEEEEEvNT_6ParamsE$_ZN4cute3eso3ESOILb1ELb0EJNS_6LayoutINS_5tupleIJNS3_IJNS3_IJNS_1CILi4EEENS4_ILi2EEEEEENS4_ILi1EEEEEES6_NS4_ILi8EEEEEENS3_IJNS3_IJNS3_IJS8_NS4_ILi32EEEEEENS4_ILi0EEEEEENS4_ILi64EEES5_EEEEENS_10ViewEngineIPN7cutlass10bfloat16_tEEEEEC2ERKSI_RKSN_) ;  /* 0xfffa8e9000007944 */ /* 0x024fea0003c3ffff */
[----:B------:R2:W5:Y:S04]  /*5fe20*/  LDL.64 R80, [R1+0x1410] ;  /* 0x0014100001507983 */ /* 0x0005680000100a00 */
[----:B-1----:R2:W5:Y:S01]  /*5fe30*/  LD.E.64 R2, [R86.64+0x8] ;  /* 0x0000080456027980 */ /* 0x002562000c101b00 */
[----:B------:R-:W-:Y:S02]  /*5fe40*/  MOV R9, R76 ;  /* 0x0000004c00097202 */ /* 0x000fe40000000f00 */
[----:B------:R-:W-:Y:S02]  /*5fe50*/  MOV R8, 0x5fe70 ;  /* 0x0005fe7000087802 */ /* 0x000fe40000000f00 */
[----:B--2--5:R-:W-:Y:S05]  /*5fe60*/  CALL.REL.NOINC `($_ZN7cutlass13device_kernelIN5flash19enable_sm80_to_sm89INS1_16FlashAttnBwdSm80INS1_25CollectiveMainloopBwdSm80ILi2ELi2EN4cute5tupleIJNS5_1CILi128EEES8_NS7_ILi64EEEEEENS_10bfloat16_tEfNS_4arch4Sm80ELb0ELb0ELb1ELb0ELb1ELb0ELb0ELb0ELi2ELi4ELi4ELi4ELb0EEENS1_21CollectiveEpilogueBwdISA_SB_SD_Li256ELb0ELb0ELi2EEENS1_19SingleTileSchedulerILb0ELb0ELb0ELi128EEEEEEEEEvNT_6ParamsE$_ZN4cute8smem_ptrIPN7cutlass10bfloat16_tEECI1NS_12iter_adaptorIS3_S4_EEES3_) ;  /* 0xfffab05000007944 */ /* 0x024fea0003c3ffff */
[----:B-1----:R1:W5:Y:S01]  /*5fe70*/  LDL.64 R2, [R1+0x1410] ;  /* 0x0014100001027983 */ /* 0x0023620000100a00 */
[----:B------:R-:W-:-:S03]  /*5fe80*/  MOV R6, 0x5fea0 ;  /* 0x0005fea000067802 */ /* 0x000fc60000000f00 */
[----:B-1---5:R-:W-:Y:S05]  /*5fe90*/  CALL.REL.NOINC `($_ZN7cutlass13device_kernelIN5flash19enable_sm80_to_sm89INS1_16FlashAttnBwdSm80INS1_25CollectiveMainloopBwdSm80ILi2ELi2EN4cute5tupleIJNS5_1CILi128EEES8_NS7_ILi64EEEEEENS_10bfloat16_tEfNS_4arch4Sm80ELb0ELb0ELb1ELb0ELb1ELb0ELb0ELb0ELi2ELi4ELi4ELi4ELb0EEENS1_21CollectiveEpilogueBwdISA_SB_SD_Li256ELb0ELb0ELi2EEENS1_19SingleTileSchedulerILb0ELb0ELb0ELi128EEEEEEEEEvNT_6ParamsE$_ZN4cute3eso3ESOILb1ELb0EJNS_6LayoutINS_5tupleIJNS3_IJNS_1CILi8EEENS4_ILi1EEEEEENS4_ILi2EEEEEENS3_IJNS3_IJS6_NS4_ILi0EEEEEENS4_ILi4096EEEEEEEENS_10ViewEngineINS_8smem_ptrIPN7cutlass10bfloat16_tEEEEEEEC2ERKSE_RKSL_) ;  /* 0xfffa9f3000007944 */ /* 0x022fea0003c3ffff */
[----:B-1----:R1:W5:Y:S01]  /*5fea0*/  LDL.64 R4, [R1+0x1410] ;  /* 0x0014100001047983 */ /* 0x0023620000100a00 */
[----:B------:R-:W-:Y:S01]  /*5feb0*/  IMAD.MOV.U32 R2, RZ, RZ, R82 ;  /* 0x000000ffff027224 */ /* 0x000fe200078e0052 */
[----:B------:R-:W-:-:S02]  /*5fec0*/  MOV R7, R83 ;  /* 0x0000005300077202 */ /* 0x000fc40000000f00 */
[----:B------:R-:W-:Y:S02]  /*5fed0*/  MOV R6, 0x5fef0 ;  /* 0x0005fef000067802 */ /* 0x000fe40000000f00 */
[----:B-1---5:R-:W-:Y:S05]  /*5fee0*/  CALL.REL.NOINC `($_ZN7cutlass13device_kernelIN5flash19enable_sm80_to_sm89INS1_16FlashAttnBwdSm80INS1_25CollectiveMainloopBwdSm80ILi2ELi2EN4cute5tupleIJNS5_1CILi128EEES8_NS7_ILi64EEEEEENS_10bfloat16_tEfNS_4arch4Sm80ELb0ELb0ELb1ELb0ELb1ELb0ELb0ELb0ELi2ELi4ELi4ELi4ELb0EEENS1_21CollectiveEpilogueBwdISA_SB_SD_Li256ELb0ELb0ELi2EEENS1_19SingleTileSchedulerILb0ELb0ELb0ELi128EEEEEEEEEvNT_6ParamsE$_ZN4cute3eso3ESOILb1ELb0EJNS_6LayoutINS_5tupleIJNS3_IJNS_1CILi8EEENS4_ILi1EEEEEENS4_ILi2EEEEEENS3_IJNS3_IJS6_NS4_ILi0EEEEEES5_EEEEENS_10ViewEngineIPN7cutlass10bfloat16_tEEEEEC2ERKSD_RKSI_) ;  /* 0xfffaa07000007944 */ /* 0x022fea0003c3ffff */
[----:B-1----:R1:W5:Y:S01]  /*5fef0*/  LDL.64 R2, [R1+0x1410] ;  /* 0x0014100001027983 */ /* 0x0023620000100a00 */
[----:B------:R-:W-:Y:S02]  /*5ff00*/  MOV R7, R5 ;  /* 0x0000000500077202 */ /* 0x000fe40000000f00 */
[----:B------:R-:W-:Y:S02]  /*5ff10*/  MOV R6, 0x5ff30 ;  /* 0x0005ff3000067802 */ /* 0x000fe40000000f00 */
[----:B-1---5:R-:W-:Y:S05]  /*5ff20*/  CALL.REL.NOINC `($_ZN7cutlass13device_kernelIN5flash19enable_sm80_to_sm89INS1_16FlashAttnBwdSm80INS1_25CollectiveMainloopBwdSm80ILi2ELi2EN4cute5tupleIJNS5_1CILi128EEES8_NS7_ILi64EEEEEENS_10bfloat16_tEfNS_4arch4Sm80ELb0ELb0ELb1ELb0ELb1ELb0ELb0ELb0ELi2ELi4ELi4ELi4ELb0EEENS1_21CollectiveEpilogueBwdISA_SB_SD_Li256ELb0ELb0ELi2EEENS1_19SingleTileSchedulerILb0ELb0ELb0ELi128EEEEEEEEEvNT_6ParamsE$_ZN4cute3eso3ESOILb1ELb0EJNS_6LayoutINS_5tupleIJNS3_IJNS_1CILi8EEENS4_ILi1EEEEEENS3_IJNS4_ILi2EEEEEEEEENS3_IJNS3_IJS6_NS4_ILi0EEEEEENS3_IJNS4_ILi4096EEEEEEEEEEENS_10ViewEngineINS_8smem_ptrIPN7cutlass10bfloat16_tEEEEEEEC2ERKSG_RKSN_) ;  /* 0xfffa9ca000007944 */ /* 0x022fea0003c3ffff */
[----:B-1----:R1:W5:Y:S01]  /*5ff30*/  LDL.64 R4, [R1+0x1410] ;  /* 0x0014100001047983 */ /* 0x0023620000100a00 */
[----:B------:R-:W-:Y:S02]  /*5ff40*/  MOV R7, R3 ;  /* 0x0000000300077202 */ /* 0x000fe40000000f00 */
[----:B------:R-:W-:Y:S02]  /*5ff50*/  MOV R6, 0x5ff70 ;  /* 0x0005ff7000067802 */ /* 0x000fe40000000f00 */
[----:B-1---5:R-:W-:Y:S05]  /*5ff60*/  CALL.REL.NOINC `($_ZN7cutlass13device_kernelIN5flash19enable_sm80_to_sm89INS1_16FlashAttnBwdSm80INS1_25CollectiveMainloopBwdSm80ILi2ELi2EN4cute5tupleIJNS5_1CILi128EEES8_NS7_ILi64EEEEEENS_10bfloat16_tEfNS_4arch4Sm80ELb0ELb0ELb1ELb0ELb1ELb0ELb0ELb0ELi2ELi4ELi4ELi4ELb0EEENS1_21CollectiveEpilogueBwdISA_SB_SD_Li256ELb0ELb0ELi2EEENS1_19SingleTileSchedulerILb0ELb0ELb0ELi128EEEEEEEEEvNT_6ParamsE$_ZN4cute3eso3ESOILb1ELb0EJNS_6LayoutINS_5tupleIJNS3_IJNS_1CILi8EEENS4_ILi1EEEEEENS3_IJNS4_ILi2EEEEEEEEENS3_IJNS3_IJS6_NS4_ILi0EEEEEENS3_IJS5_EEEEEEEENS_10ViewEngineIPN7cutlass10bfloat16_tEEEEEC2ERKSF_RKSK_) ;  /* 0xfffa9d4000007944 */ /* 0x022fea0003c3ffff */
[----:B-1----:R1:W5:Y:S01]  /*5ff70*/  LDL.64 R2, [R1+0x1410] ;  /* 0x0014100001027983 */ /* 0x0023620000100a00 */
[----:B------:R-:W-:-:S03]  /*5ff80*/  MOV R8, 0x5ffa0 ;  /* 0x0005ffa000087802 */ /* 0x000fc60000000f00 */
[----:B-1---5:R-:W-:Y:S05]  /*5ff90*/  CALL.REL.NOINC `($_ZN7cutlass13device_kernelIN5flash19enable_sm80_to_sm89INS1_16FlashAttnBwdSm80INS1_25CollectiveMainloopBwdSm80ILi2ELi2EN4cute5tupleIJNS5_1CILi128EEES8_NS7_ILi64EEEEEENS_10bfloat16_tEfNS_4arch4Sm80ELb0ELb0ELb1ELb0ELb1ELb0ELb0ELb0ELi2ELi4ELi4ELi4ELb0EEENS1_21CollectiveEpilogueBwdISA_SB_SD_Li256ELb0ELb0ELi2EEENS1_19SingleTileSchedulerILb0ELb0ELb0ELi128EEEEEEEEEvNT_6ParamsE$_ZN4cute3eso3ESOILb1ELb0EJNS_6LayoutINS_5tupleIJNS3_IJNS3_IJNS_1CILi8EEENS4_ILi1EEEEEES6_EEENS3_IJNS3_IJS6_S6_EEENS4_ILi2EEEEEEEEENS3_IJNS3_IJNS3_IJS6_NS4_ILi0EEEEEESD_EEENS3_IJNS3_IJSD_SD_EEES5_EEEEEEEENS_10ViewEngineIPN7cutlass10bfloat16_tEEEEEC2ERKSJ_RKSO_) ;  /* 0xfffa8ea000007944 */ /* 0x022fea0003c3ffff */
[----:B-1----:R1:W5:Y:S01]  /*5ffa0*/  LDL.64 R2, [R1+0x1410] ;  /* 0x0014100001027983 */ /* 0x0023620000100a00 */
[----:B------:R-:W-:Y:S02]  /*5ffb0*/  MOV R7, R5 ;  /* 0x0000000500077202 */ /* 0x000fe40000000f00 */
[----:B------:R-:W-:-:S02]  /*5ffc0*/  MOV R6, 0x5ffe0 ;  /* 0x0005ffe000067802 */ /* 0x000fc40000000f00 */
[----:B-1---5:R-:W-:Y:S05]  /*5ffd0*/  CALL.REL.NOINC `($_ZN7cutlass13device_kernelIN5flash19enable_sm80_to_sm89INS1_16FlashAttnBwdSm80INS1_25CollectiveMainloopBwdSm80ILi2ELi2EN4cute5tupleIJNS5_1CILi128EEES8_NS7_ILi64EEEEEENS_10bfloat16_tEfNS_4arch4Sm80ELb0ELb0ELb1ELb0ELb1ELb0ELb0ELb0ELi2ELi4ELi4ELi4ELb0EEENS1_21CollectiveEpilogueBwdISA_SB_SD_Li256ELb0ELb0ELi2EEENS1_19SingleTileSchedulerILb0ELb0ELb0ELi128EEEEEEEEEvNT_6ParamsE$_ZN4cute3eso3ESOILb1ELb0EJNS_6LayoutINS_5tupleIJNS3_IJNS3_IJNS_1CILi8EEENS4_ILi1EEEEEES6_EEENS3_IJNS3_IJS6_S6_EEENS4_ILi2EEEEEEEEENS3_IJNS3_IJNS3_IJS6_NS4_ILi0EEEEEESD_EEENS3_IJNS3_IJSD_SD_EEENS4_ILi4096EEEEEEEEEEENS_10ViewEngineINS_8smem_ptrIPN7cutlass10bfloat16_tEEEEEEEC2ERKSK_RKSR_) ;  /* 0xfffa8d8000007944 */ /* 0x022fea0003c3ffff */
[----:B-1----:R1:W5:Y:S01]  /*5ffe0*/  LDL.64 R4, [R1+0x1410] ;  /* 0x0014100001047983 */ /* 0x0023620000100a00 */
        /* <DEDUP_REMOVED lines=10> */
[----:B------:R-:W-:-:S03]  /*60090*/  MOV R6, 0x600b0 ;  /* 0x000600b000067802 */ /* 0x000fc60000000f00 */
[----:B-1---5:R-:W-:Y:S05]  /*600a0*/  CALL.REL.NOINC `($_ZN7cutlass13device_kernelIN5flash19enable_sm80_to_sm89INS1_16FlashAttnBwdSm80INS1_25CollectiveMainloopBwdSm80ILi2ELi2EN4cute5tupleIJNS5_1CILi128EEES8_NS7_ILi64EEEEEENS_10bfloat16_tEfNS_4arch4Sm80ELb0ELb0ELb1ELb0ELb1ELb0ELb0ELb0ELi2ELi4ELi4ELi4ELb0EEENS1_21CollectiveEpilogueBwdISA_SB_SD_Li256ELb0ELb0ELi2EEENS1_19SingleTileSchedulerILb0ELb0ELb0ELi128EEEEEEEEEvNT_6ParamsE$_ZN4cute3eso3ESOILb1ELb0EJNS_6LayoutINS_5tupleIJNS3_IJNS_1CILi8EEENS4_ILi1EEEEEENS4_ILi2EEEEEENS3_IJNS3_IJS6_NS4_ILi0EEEEEENS4_ILi4096EEEEEEEENS_10ViewEngineINS_8smem_ptrIPN7cutlass10bfloat16_tEEEEEEEC2ERKSE_RKSL_) ;  /* 0xfffa9d2000007944 */ /* 0x022fea0003c3ffff */
        /* <DEDUP_REMOVED lines=49> */
[----:B-1----:R-:W-:-:S03]  /*603c0*/  MOV R6, 0x603e0 ;  /* 0x000603e000067802 */ /* 0x002fc60000000f00 */
[----:B--2--5:R-:W-:Y:S05]  /*603d0*/  CALL.REL.NOINC `($_ZN7cutlass13device_kernelIN5flash19enable_sm80_to_sm89INS1_16FlashAttnBwdSm80INS1_25CollectiveMainloopBwdSm80ILi2ELi2EN4cute5tupleIJNS5_1CILi128EEES8_NS7_ILi64EEEEEENS_10bfloat16_tEfNS_4arch4Sm80ELb0ELb0ELb1ELb0ELb1ELb0ELb0ELb0ELi2ELi4ELi4ELi4ELb0EEENS1_21CollectiveEpilogueBwdISA_SB_SD_Li256ELb0ELb0ELi2EEENS1_19SingleTileSchedulerILb0ELb0ELb0ELi128EEEEEEEEEvNT_6ParamsE$_ZN4cute3eso3ESOILb1ELb0EJNS_6LayoutINS_5tupleIJNS3_IJNS_1CILi4EEENS4_ILi1EEEEEEEEENS3_IJNS3_IJS6_NS4_ILi0EEEEEEEEEEENS_10ViewEngineIPjEEEEC2ERKSC_RKSF_) ;  /* 0xfffa954000007944 */ /* 0x024fea0003c3ffff */
[----:B------:R2:W5:Y:S01]  /*603e0*/  LDL.64 R14, [R1+0x1410] ;  /* 0x00141000010e7983 */ /* 0x0005620000100a00 */
[----:B-1----:R-:W-:-:S02]  /*603f0*/  MOV R4, R8 ;  /* 0x0000000800047202 */ /* 0x002fc40000000f00 */
[----:B------:R-:W-:Y:S02]  /*60400*/  MOV R2, 0x60420 ;  /* 0x0006042000027802 */ /* 0x000fe40000000f00 */
[----:B--2--5:R-:W-:Y:S05]  /*60410*/  CALL.REL.NOINC `($_ZN7cutlass13device_kernelIN5flash19enable_sm80_to_sm89INS1_16FlashAttnBwdSm80INS1_25CollectiveMainloopBwdSm80ILi2ELi2EN4cute5tupleIJNS5_1CILi128EEES8_NS7_ILi64EEEEEENS_10bfloat16_tEfNS_4arch4Sm80ELb0ELb0ELb1ELb0ELb1ELb0ELb0ELb0ELi2ELi4ELi4ELi4ELb0EEENS1_21CollectiveEpilogueBwdISA_SB_SD_Li256ELb0ELb0ELi2EEENS1_19SingleTileSchedulerILb0ELb0ELb0ELi128EEEEEEEEEvNT_6ParamsE$_ZN73_INTERNAL_24fd9406_37_flash_bwd_hdim64_bf16_softcap_sm80_cu_8e232a79_330724__cvta_generic_to_sharedEPKv) ;  /* 0xfffaaba000007944 */ /* 0x024fea0003c3ffff */
        /* <DEDUP_REMOVED lines=59> */
[----:B------:R-:W1:Y:S04]  /*607d0*/  LDSM.16.M88.4 R4, [R4] ;  /* 0x000000000404783b */ /* 0x000e680000000200 */
[----:B-1----:R1:W-:Y:S04]  /*607e0*/  ST.E [R12.64], R4 ;  /* 0x000000040c007985 */ /* 0x0023e8000c101904 */
[----:B------:R1:W-:Y:S04]  /*607f0*/  ST.E [R12.64+0x4], R5 ;  /* 0x000004050c007985 */ /* 0x0003e8000c101904 */
[----:B------:R1:W-:Y:S04]  /*60800*/  ST.E [R12.64+0x8], R6 ;  /* 0x000008060c007985 */ /* 0x0003e8000c101904 */
[----:B------:R1:W-:Y:S04]  /*60810*/  ST.E [R12.64+0xc], R7 ;  /* 0x00000c070c007985 */ /* 0x0003e8000c101904 */
[----:B------:R1:W5:Y:S01]  /*60820*/  LD.E R3, [R84.64] ;  /* 0x0000000454037980 */ /* 0x000362000c101900 */
[----:B------:R-:W-:-:S03]  /*60830*/  MOV R10, 0x60850 ;  /* 0x00060850000a7802 */ /* 0x000fc60000000f00 */
[----:B-1---5:R-:W-:Y:S05]  /*60840*/  CALL.REL.NOINC `($_ZN7cutlass13device_kernelIN5flash19enable_sm80_to_sm89INS1_16FlashAttnBwdSm80INS1_25CollectiveMainloopBwdSm80ILi2ELi2EN4cute5tupleIJNS5_1CILi128EEES8_NS7_ILi64EEEEEENS_10bfloat16_tEfNS_4arch4Sm80ELb0ELb0ELb1ELb0ELb1ELb0ELb0ELb0ELi2ELi4ELi4ELi4ELb0EEENS1_21CollectiveEpilogueBwdISA_SB_SD_Li256ELb0ELb0ELi2EEENS1_19SingleTileSchedulerILb0ELb0ELb0ELi128EEEEEEEEEvNT_6ParamsE$_ZZN4cute5sliceINS_5tupleIJNS_10UnderscoreES2_NS_1CILi0EEEEEENS1_IJNS1_IJNS3_ILi1EEES4_EEEiNS3_ILi1024EEEEEEEEDaRKT_RKT0_ENKUlRKT_RKT0_E_clIS2_iEEDaSI_SL_) ;  /* 0xfffabea000007944 */ /* 0x022fea0003c3ffff */
[----:B------:R-:W-:Y:S02]  /*60850*/  MOV R4, 0x60870 ;  /* 0x0006087000047802 */ /* 0x000fe40000000f00 */
[----:B-1---5:R-:W-:Y:S05]  /*60860*/  CALL.REL.NOINC `($_ZN7cutlass13device_kernelIN5flash19enable_sm80_to_sm89INS1_16FlashAttnBwdSm80INS1_25CollectiveMainloopBwdSm80ILi2ELi2EN4cute5tupleIJNS5_1CILi128EEES8_NS7_ILi64EEEEEENS_10bfloat16_tEfNS_4arch4Sm80ELb0ELb0ELb1ELb0ELb1ELb0ELb0ELb0ELi2ELi4ELi4ELi4ELb0EEENS1_21CollectiveEpilogueBwdISA_SB_SD_Li256ELb0ELb0ELi2EEENS1_19SingleTileSchedulerILb0ELb0ELb0ELi128EEEEEEEEEvNT_6ParamsE$_ZZN4cute12filter_tupleINS_5tupleIJNS_10UnderscoreES2_NS_1CILi0EEEEEENS1_IJNS1_IJNS3_ILi1EEES4_EEEiNS3_ILi1024EEEEEEZNS_5sliceIS5_S9_EEDaRKT_RKT0_EUlRKT_RKT0_E_EEDaSD_SG_OT1_ENKUlDpSJ_E_clIJNS1_IJS7_EEENS1_IJiEEENS1_IJEEEEEEDaSQ_) ;  /* 0xfffaaaa000007944 */ /* 0x022fea0003c3ffff */
[----:B------:R-:W-:Y:S02]  /*60870*/  MOV R6, 0x60890 ;  /* 0x0006089000067802 */ /* 0x000fe40000000f00 */
[----:B-1---5:R-:W-:Y:S05]  /*60880*/  CALL.REL.NOINC `($_ZN7cutlass13device_kernelIN5flash19enable_sm80_to_sm89INS1_16FlashAttnBwdSm80INS1_25CollectiveMainloopBwdSm80ILi2ELi2EN4cute5tupleIJNS5_1CILi128EEES8_NS7_ILi64EEEEEENS_10bfloat16_tEfNS_4arch4Sm80ELb0ELb0ELb1ELb0ELb1ELb0ELb0ELb0ELi2ELi4ELi4ELi4ELb0EEENS1_21CollectiveEpilogueBwdISA_SB_SD_Li256ELb0ELb0ELi2EEENS1_19SingleTileSchedulerILb0ELb0ELb0ELi128EEEEEEEEEvNT_6ParamsE$_ZN4cute5tupleIJNS0_IJNS0_IJNS_1CILi8EEENS1_ILi1EEEEEENS1_ILi2EEEEEENS0_IJNS0_IJS3_NS1_ILi0EEEEEEiEEEEEC2ERKS6_RKS9_) ;  /* 0xfffa9e5000007944 */ /* 0x022fea0003c3ffff */
[----:B-1----:R1:W5:Y:S01]  /*60890*/  LDL R3, [R1+0x1410] ;  /* 0x0014100001037983 */ /* 0x0023620000100800 */
[----:B------:R-:W-:-:S03]  /*608a0*/  MOV R6, 0x608c0 ;  /* 0x000608c000067802 */ /* 0x000fc60000000f00 */
[----:B-1---5:R-:W-:Y:S05]  /*608b0*/  CALL.REL.NOINC `($_ZN7cutlass13device_kernelIN5flash19enable_sm80_to_sm89INS1_16FlashAttnBwdSm80INS1_25CollectiveMainloopBwdSm80ILi2ELi2EN4cute5tupleIJNS5_1CILi128EEES8_NS7_ILi64EEEEEENS_10bfloat16_tEfNS_4arch4Sm80ELb0ELb0ELb1ELb0ELb1ELb0ELb0ELb0ELi2ELi4ELi4ELi4ELb0EEENS1_21CollectiveEpilogueBwdISA_SB_SD_Li256ELb0ELb0ELi2EEENS1_19SingleTileSchedulerILb0ELb0ELb0ELi128EEEEEEEEEvNT_6ParamsE$_ZN4cute3eso3ESOILb0ELb1EJNS_6LayoutINS_5tupleIJNS3_IJNS_1CILi8EEENS4_ILi1EEEEEENS4_ILi2EEEEEENS3_IJNS3_IJS6_NS4_ILi0EEEEEEiEEEEESA_EEC2ERKSD_RKSA_) ;  /* 0xfffa669000007944 */ /* 0x022fea0003c3ffff */
[----:B------:R2:W5:Y:S04]  /*608c0*/  LDL R4, [R1+0x1410] ;  /* 0x0014100001047983 */ /* 0x0005680000100800 */
[----:B-1----:R2:W5:Y:S01]  /*608d0*/  LD.E.64 R2, [R84.64+0x8] ;  /* 0x0000080454027980 */ /* 0x002562000c101b00 */
[----:B------:R-:W-:-:S02]  /*608e0*/  MOV R9, R76 ;  /* 0x0000004c00097202 */ /* 0x000fc40000000f00 */
[----:B------:R-:W-:Y:S02]  /*608f0*/  MOV R8, 0x60910 ;  /* 0x0006091000087802 */ /* 0x000fe40000000f00 */
[----:B--2--5:R-:W-:Y:S05]  /*60900*/  CALL.REL.NOINC `($_ZN7cutlass13device_kernelIN5flash19enable_sm80_to_sm89INS1_16FlashAttnBwdSm80INS1_25CollectiveMainloopBwdSm80ILi2ELi2EN4cute5tupleIJNS5_1CILi128EEES8_NS7_ILi64EEEEEENS_10bfloat16_tEfNS_4arch4Sm80ELb0ELb0ELb1ELb0ELb1ELb0ELb0ELb0ELi2ELi4ELi4ELi4ELb0EEENS1_21CollectiveEpilogueBwdISA_SB_SD_Li256ELb0ELb0ELi2EEENS1_19SingleTileSchedulerILb0ELb0ELb0ELi128EEEEEEEEEvNT_6ParamsE$_ZN4cute8smem_ptrIPN7cutlass10bfloat16_tEECI1NS_12iter_adaptorIS3_S4_EEES3_) ;  /* 0xfffaa5b000007944 */ /* 0x024fea0003c3ffff */
[----:B------:R-:W2:Y:S01]  /*60910*/  LDL.64 R8, [R1+0x1410] ;  /* 0x0014100001087983 */ /* 0x000ea20000100a00 */
[----:B-1----:R-:W-:Y:S01]  /*60920*/  IMAD.MOV.U32 R6, RZ, RZ, R4 ;  /* 0x000000ffff067224 */ /* 0x002fe200078e0004 */
[----:B------:R-:W-:Y:S02]  /*60930*/  MOV R2, R68 ;  /* 0x0000004400027202 */ /* 0x000fe40000000f00 */
[----:B------:R-:W-:Y:S01]  /*60940*/  MOV R4, 0x60970 ;  /* 0x0006097000047802 */ /* 0x000fe20000000f00 */
[----:B--2---:R1:W-:Y:S04]  /*60950*/  STL.64 [R1+0x1448], R8 ;  /* 0x0014480801007387 */ /* 0x0043e80000100a00 */
[----:B-1----:R-:W-:Y:S05]  /*60960*/  CALL.REL.NOINC `($_ZN7cutlass13device_kernelIN5flash19enable_sm80_to_sm89INS1_16FlashAttnBwdSm80INS1_25CollectiveMainloopBwdSm80ILi2ELi2EN4cute5tupleIJNS5_1CILi128EEES8_NS7_ILi64EEEEEENS_10bfloat16_tEfNS_4arch4Sm80ELb0ELb0ELb1ELb0ELb1ELb0ELb0ELb0ELi2ELi4ELi4ELi4ELb0EEENS1_21CollectiveEpilogueBwdISA_SB_SD_Li256ELb0ELb0ELi2EEENS1_19SingleTileSchedulerILb0ELb0ELb0ELi128EEEEEEEEEvNT_6ParamsE$_ZN4cute3eso3ESOILb0ELb0EJNS_6LayoutINS_5tupleIJNS3_IJNS_1CILi8EEENS4_ILi1EEEEEENS4_ILi2EEEEEENS3_IJNS3_IJS6_NS4_ILi0EEEEEEiEEEEENS_10ViewEngineINS_8smem_ptrIPN7cutlass10bfloat16_tEEEEEEEC2ERKSD_RKSK_) ;  /* 0xfffa599000007944 */ /* 0x002fea0003c3ffff */
[----:B-1----:R1:W5:Y:S04]  /*60970*/  LDL R8, [R1+0x1410] ;  /* 0x0014100001087983 */ /* 0x0023680000100800 */
[----:B------:R1:W5:Y:S01]  /*60980*/  LDL.64 R12, [R1+0x1418] ;  /* 0x00141800010c7983 */ /* 0x0003620000100a00 */
[----:B------:R-:W-:Y:S01]  /*60990*/  IMAD.MOV.U32 R10, RZ, RZ, R80 ;  /* 0x000000ffff0a7224 */ /* 0x000fe200078e0050 */
[----:B------:R-:W-:-:S02]  /*609a0*/  MOV R11, R81 ;  /* 0x00000051000b7202 */ /* 0x000fc40000000f00 */
[----:B------:R-:W-:Y:S02]  /*609b0*/  MOV R6, 0x609d0 ;  /* 0x000609d000067802 */ /* 0x000fe40000000f00 */
[----:B-1---5:R-:W-:Y:S05]  /*609c0*/  CALL.REL.NOINC `($_ZN7cutlass13device_kernelIN5flash19enable_sm80_to_sm89INS1_16FlashAttnBwdSm80INS1_25CollectiveMainloopBwdSm80ILi2ELi2EN4cute5tupleIJNS5_1CILi128EEES8_NS7_ILi64EEEEEENS_10bfloat16_tEfNS_4arch4Sm80ELb0ELb0ELb1ELb0ELb1ELb0ELb0ELb0ELi2ELi4ELi4ELi4ELb0EEENS1_21CollectiveEpilogueBwdISA_SB_SD_Li256ELb0ELb0ELi2EEENS1_19SingleTileSchedulerILb0ELb0ELb0ELi128EEEEEEEEEvNT_6ParamsE$_ZN4cute3eso3ESOILb1ELb0EJNS_6LayoutINS_5tupleIJNS3_IJNS3_IJNS_1CILi4EEENS4_ILi2EEEEEENS4_ILi1EEEEEES6_EEENS3_IJNS3_IJNS3_IJS8_NS4_ILi32EEEEEENS4_ILi0EEEEEENS4_ILi64EEEEEEEENS_10ViewEngineIPN7cutlass10bfloat16_tEEEEEC2ERKSH_RKSM_) ;  /* 0xfffa826000007944 */ /* 0x022fea0003c3ffff */
[----:B------:R2:W5:Y:S01]  /*609d0*/  LDL.64 R4, [R1+0x1410] ;  /* 0x0014100001047983 */ /* 0x0005620000100a00 */
[----:B------:R-:W-:Y:S02]  /*609e0*/  MOV R3, R8 ;  /* 0x0000000800037202 */ /* 0x000fe40000000f00 */
[----:B------:R-:W-:Y:S02]  /*609f0*/  MOV R6, 0x60a10 ;  /* 0x00060a1000067802 */ /* 0x000fe40000000f00 */
[----:B-12--5:R-:W-:Y:S05]  /*60a00*/  CALL.REL.NOINC `($_ZN7cutlass13device_kernelIN5flash19enable_sm80_to_sm89INS1_16FlashAttnBwdSm80INS1_25CollectiveMainloopBwdSm80ILi2ELi2EN4cute5tupleIJNS5_1CILi128EEES8_NS7_ILi64EEEEEENS_10bfloat16_tEfNS_4arch4Sm80ELb0ELb0ELb1ELb0ELb1ELb0ELb0ELb0ELi2ELi4ELi4ELi4ELb0EEENS1_21CollectiveEpilogueBwdISA_SB_SD_Li256ELb0ELb0ELi2EEENS1_19SingleTileSchedulerILb0ELb0ELb0ELi128EEEEEEEEEvNT_6ParamsE$_ZZN4cute4takeILi1ELi2ENS_5tupleIJNS1_IJNS_1CILi1EEENS2_ILi0EEEEEEiEEEEEDaRKT1_ENKUlDpRKT_E_clIJiEEEDaSD_) ;  /* 0xfffaba4000007944 */ /* 0x026fea0003c3ffff */
[----:B------:R-:W-:Y:S02]  /*60a10*/  MOV R6, 0x60a30 ;  /* 0x00060a3000067802 */ /* 0x000fe40000000f00 */
[----:B-1---5:R-:W-:Y:S05]  /*60a20*/  CALL.REL.NOINC `($_ZN7cutlass13device_kernelIN5flash19enable_sm80_to_sm89INS1_16FlashAttnBwdSm80INS1_25CollectiveMainloopBwdSm80ILi2ELi2EN4cute5tupleIJNS5_1CILi128EEES8_NS7_ILi64EEEEEENS_10bfloat16_tEfNS_4arch4Sm80ELb0ELb0ELb1ELb0ELb1ELb0ELb0ELb0ELi2ELi4ELi4ELi4ELb0EEENS1_21CollectiveEpilogueBwdISA_SB_SD_Li256ELb0ELb0ELi2EEENS1_19SingleTileSchedulerILb0ELb0ELb0ELi128EEEEEEEEEvNT_6ParamsE$_ZN4cute3eso3ESOILb1ELb0EJNS_5tupleIJNS_1CILi1EEENS3_ILi0EEEEEENS2_IJiEEEEEC2ERKS6_RKS7_) ;  /* 0xfffa7b0000007944 */ /* 0x022fea0003c3ffff */
[----:B-1----:R1:W5:Y:S01]  /*60a30*/  LDL R3, [R1+0x1410] ;  /* 0x0014100001037983 */ /* 0x0023620000100800 */
[----:B------:R-:W-:-:S03]  /*60a40*/  MOV R6, 0x60a60 ;  /* 0x00060a6000067802 */ /* 0x000fc60000000f00 */
[----:B-1---5:R-:W-:Y:S05]  /*60a50*/  CALL.REL.NOINC `($_ZN7cutlass13device_kernelIN5flash19enable_sm80_to_sm89INS1_16FlashAttnBwdSm80INS1_25CollectiveMainloopBwdSm80ILi2ELi2EN4cute5tupleIJNS5_1CILi128EEES8_NS7_ILi64EEEEEENS_10bfloat16_tEfNS_4arch4Sm80ELb0ELb0ELb1ELb0ELb1ELb0ELb0ELb0ELi2ELi4ELi4ELi4ELb0EEENS1_21CollectiveEpilogueBwdISA_SB_SD_Li256ELb0ELb0ELi2EEENS1_19SingleTileSchedulerILb0ELb0ELb0ELi128EEEEEEEEEvNT_6ParamsE$_ZN4cute5tupleIJNS0_IJNS0_IJNS_1CILi8EEENS1_ILi1EEEEEENS0_IJNS1_ILi2EEEEEEEEENS0_IJNS0_IJS3_NS1_ILi0EEEEEENS0_IJiEEEEEEEEC2ERKS7_RKSB_) ;  /* 0xfffa9c4000007944 */ /* 0x022fea0003c3ffff */
[----:B------:R2:W5:Y:S01]  /*60a60*/  LDL R8, [R1+0x1410] ;  /* 0x0014100001087983 */ /* 0x0005620000100800 */
[----:B-1----:R-:W-:Y:S02]  /*60a70*/  MOV R2, R68 ;  /* 0x0000004400027202 */ /* 0x002fe40000000f00 */
[----:B------:R-:W-:Y:S01]  /*60a80*/  MOV R6, 0x60ab0 ;  /* 0x00060ab000067802 */ /* 0x000fe20000000f00 */
[----:B------:R2:W-:Y:S04]  /*60a90*/  STL.64 [R1+0x1448], R12 ;  /* 0x0014480c01007387 */ /* 0x0005e80000100a00 */
[----:B--2--5:R-:W-:Y:S05]  /*60aa0*/  CALL.REL.NOINC `($_ZN7cutlass13device_kernelIN5flash19enable_sm80_to_sm89INS1_16FlashAttnBwdSm80INS1_25CollectiveMainloopBwdSm80ILi2ELi2EN4cute5tupleIJNS5_1CILi128EEES8_NS7_ILi64EEEEEENS_10bfloat16_tEfNS_4arch4Sm80ELb0ELb0ELb1ELb0ELb1ELb0ELb0ELb0ELi2ELi4ELi4ELi4ELb0EEENS1_21CollectiveEpilogueBwdISA_SB_SD_Li256ELb0ELb0ELi2EEENS1_19SingleTileSchedulerILb0ELb0ELb0ELi128EEEEEEEEEvNT_6ParamsE$_ZN4cute3eso3ESOILb0ELb0EJNS_6LayoutINS_5tupleIJNS3_IJNS_1CILi8EEENS4_ILi1EEEEEENS3_IJNS4_ILi2EEEEEEEEENS3_IJNS3_IJS6_NS4_ILi0EEEEEENS3_IJiEEEEEEEENS_10ViewEngineINS_8smem_ptrIPN7cutlass10bfloat16_tEEEEEEEC2ERKSF_RKSM_) ;  /* 0xfffa57e000007944 */ /* 0x024fea0003c3ffff */
[----:B-1----:R1:W5:Y:S04]  /*60ab0*/  LDL R8, [R1+0x1410] ;  /* 0x0014100001087983 */ /* 0x0023680000100800 */
[----:B------:R1:W5:Y:S01]  /*60ac0*/  LDL.64 R12, [R1+0x1418] ;  /* 0x00141800010c7983 */ /* 0x0003620000100a00 */
[----:B------:R-:W-:-:S03]  /*60ad0*/  MOV R6, 0x60af0 ;  /* 0x00060af000067802 */ /* 0x000fc60000000f00 */
[----:B-1---5:R-:W-:Y:S05]  /*60ae0*/  CALL.REL.NOINC `($_ZN7cutlass13device_kernelIN5flash19enable_sm80_to_sm89INS1_16FlashAttnBwdSm80INS1_25CollectiveMainloopBwdSm80ILi2ELi2EN4cute5tupleIJNS5_1CILi128EEES8_NS7_ILi64EEEEEENS_10bfloat16_tEfNS_4arch4Sm80ELb0ELb0ELb1ELb0ELb1ELb0ELb0ELb0ELi2ELi4ELi4ELi4ELb0EEENS1_21CollectiveEpilogueBwdISA_SB_SD_Li256ELb0ELb0ELi2EEENS1_19SingleTileSchedulerILb0ELb0ELb0ELi128EEEEEEEEEvNT_6ParamsE$_ZN4cute3eso3ESOILb1ELb0EJNS_6LayoutINS_5tupleIJNS3_IJNS3_IJNS_1CILi4EEENS4_ILi2EEEEEENS4_ILi1EEEEEENS3_IJS6_EEEEEENS3_IJNS3_IJNS3_IJS8_NS4_ILi32EEEEEENS4_ILi0EEEEEENS3_IJNS4_ILi64EEEEEEEEEEENS_10ViewEngineIPN7cutlass10bfloat16_tEEEEEC2ERKSJ_RKSO_) ;  /* 0xfffa810000007944 */ /* 0x022fea0003c3ffff */
[----:B-1----:R1:W5:Y:S01]  /*60af0*/  LDL.64 R2, [R1+0x1410] ;  /* 0x0014100001027983 */ /* 0x0023620000100a00 */
[----:B------:R-:W-:-:S03]  /*60b00*/  MOV R6, 0x60b20 ;  /* 0x00060b2000067802 */ /* 0x000fc60000000f00 */
[----:B-1---5:R-:W-:Y:S05]  /*60b10*/  CALL.REL.NOINC `($_ZN7cutlass13device_kernelIN5flash19enable_sm80_to_sm89INS1_16FlashAttnBwdSm80INS1_25CollectiveMainloopBwdSm80ILi2ELi2EN4cute5tupleIJNS5_1CILi128EEES8_NS7_ILi64EEEEEENS_10bfloat16_tEfNS_4arch4Sm80ELb0ELb0ELb1ELb0ELb1ELb0ELb0ELb0ELi2ELi4ELi4ELi4ELb0EEENS1_21CollectiveEpilogueBwdISA_SB_SD_Li256ELb0ELb0ELi2EEENS1_19SingleTileSchedulerILb0ELb0ELb0ELi128EEEEEEEEEvNT_6ParamsE$_ZN4cute3eso3ESOILb1ELb0EJNS_6LayoutINS_5tupleIJNS3_IJNS3_IJNS3_IJNS_1CILi4EEENS4_ILi2EEEEEENS4_ILi1EEEEEES8_EEENS3_IJNS3_IJNS3_IJS8_S8_EEES8_EEES6_EEEEEENS3_IJNS3_IJNS3_IJNS3_IJS8_NS4_ILi32EEEEEENS4_ILi0EEEEEESH_EEENS3_IJNS3_IJNS3_IJSH_SH_EEESH_EEENS4_ILi64EEEEEEEEEEENS_10ViewEngineIPN7cutlass10bfloat16_tEEEEEC2ERKSP_RKSU_) ;  /* 0xfffa7fc000007944 */ /* 0x022fea0003c3ffff */
[----:B------:R2:W5:Y:S01]  /*60b20*/  LDL.64 R10, [R1+0x1410] ;  /* 0x00141000010a7983 */ /* 0x0005620000100a00 */
[----:B-1----:R-:W-:-:S02]  /*60b30*/  MOV R3, R8 ;  /* 0x0000000800037202 */ /* 0x002fc40000000f00 */
[----:B------:R-:W-:Y:S02]  /*60b40*/  MOV R4, 0x60b60 ;  /* 0x00060b6000047802 */ /* 0x000fe40000000f00 */
[----:B--2--5:R-:W-:Y:S05]  /*60b50*/  CALL.REL.NOINC `($_ZN7cutlass13device_kernelIN5flash19enable_sm80_to_sm89INS1_16FlashAttnBwdSm80INS1_25CollectiveMainloopBwdSm80ILi2ELi2EN4cute5tupleIJNS5_1CILi128EEES8_NS7_ILi64EEEEEENS_10bfloat16_tEfNS_4arch4Sm80ELb0ELb0ELb1ELb0ELb1ELb0ELb0ELb0ELi2ELi4ELi4ELi4ELb0EEENS1_21CollectiveEpilogueBwdISA_SB_SD_Li256ELb0ELb0ELi2EEENS1_19SingleTileSchedulerILb0ELb0ELb0ELi128EEEEEEEEEvNT_6ParamsE$_ZN4cute5tupleIJNS0_IJNS_1CILi2EEEEEENS0_IJiEEEEEC2ERKS3_RKS4_) ;  /* 0xfffa9dc000007944 */ /* 0x024fea0003c3ffff */
[----:B------:R-:W2:Y:S01]  /*60b60*/  LDL R4, [R1+0x1410] ;  /* 0x0014100001047983 */ /* 0x000ea20000100800 */
[----:B-1----:R-:W-:Y:S02]  /*60b70*/  MOV R2, R68 ;  /* 0x0000004400027202 */ /* 0x002fe40000000f00 */
[----:B------:R-:W-:Y:S01]  /*60b80*/  MOV R14, 0x60bb0 ;  /* 0x00060bb0000e7802 */ /* 0x000fe20000000f00 */
[----:B--2---:R1:W-:Y:S04]  /*60b90*/  STL [R1+0x1448], R4 ;  /* 0x0014480401007387 */ /* 0x0043e80000100800 */
[----:B-1----:R-:W-:Y:S05]  /*60ba0*/  CALL.REL.NOINC `($_ZN7cutlass13device_kernelIN5flash19enable_sm80_to_sm89INS1_16FlashAttnBwdSm80INS1_25CollectiveMainloopBwdSm80ILi2ELi2EN4cute5tupleIJNS5_1CILi128EEES8_NS7_ILi64EEEEEENS_10bfloat16_tEfNS_4arch4Sm80ELb0ELb0ELb1ELb0ELb1ELb0ELb0ELb0ELi2ELi4ELi4ELi4ELb0EEENS1_21CollectiveEpilogueBwdISA_SB_SD_Li256ELb0ELb0ELi2EEENS1_19SingleTileSchedulerILb0ELb0ELb0ELi128EEEEEEEEEvNT_6ParamsE$_ZZN4cute14logical_divideINS_5tupleIJNS1_IJNS_1CILi8EEENS2_ILi1EEEEEENS1_IJNS2_ILi2EEEEEEEEENS1_IJNS1_IJS4_NS2_ILi0EEEEEENS1_IJiEEEEEENS1_IJS5_NS_6LayoutIS4_S9_EEEEEEEDaRKNSD_IT_T0_EERKT1_ENKUlRKT_RKT0_E_clINSD_IS7_SB_EESE_EEDaSQ_ST_) ;  /* 0xfffab3c000007944 */ /* 0x002fea0003c3ffff */
[----:B------:R-:W-:Y:S02]  /*60bb0*/  MOV R4, 0x60bd0 ;  /* 0x00060bd000047802 */ /* 0x000fe40000000f00 */
[----:B-1---5:R-:W-:Y:S05]  /*60bc0*/  CALL.REL.NOINC `($_ZN7cutlass13device_kernelIN5flash19enable_sm80_to_sm89INS1_16FlashAttnBwdSm80INS1_25CollectiveMainloopBwdSm80ILi2ELi2EN4cute5tupleIJNS5_1CILi128EEES8_NS7_ILi64EEEEEENS_10bfloat16_tEfNS_4arch4Sm80ELb0ELb0ELb1ELb0ELb1ELb0ELb0ELb0ELi2ELi4ELi4ELi4ELb0EEENS1_21CollectiveEpilogueBwdISA_SB_SD_Li256ELb0ELb0ELi2EEENS1_19SingleTileSchedulerILb0ELb0ELb0ELi128EEEEEEEEEvNT_6ParamsE$_ZN4cute3eso3ESOILb1ELb0EJNS_5tupleIJNS2_IJNS_1CILi1EEENS3_ILi0EEEEEENS2_IJS5_S5_EEEEEENS2_IJS5_iEEEEEC2ERKS8_RKS9_) ;  /* 0xfffa749000007944 */ /* 0x022fea0003c3ffff */
[----:B-1----:R1:W5:Y:S01]  /*60bd0*/  LDL R3, [R1+0x1410] ;  /* 0x0014100001037983 */ /* 0x0023620000100800 */
[----:B------:R-:W-:-:S03]  /*60be0*/  MOV R4, 0x60c00 ;  /* 0x00060c0000047802 */ /* 0x000fc60000000f00 */
[----:B-1---5:R-:W-:Y:S05]  /*60bf0*/  CALL.REL.NOINC `($_ZN7cutlass13device_kernelIN5flash19enable_sm80_to_sm89INS1_16FlashAttnBwdSm80INS1_25CollectiveMainloopBwdSm80ILi2ELi2EN4cute5tupleIJNS5_1CILi128EEES8_NS7_ILi64EEEEEENS_10bfloat16_tEfNS_4arch4Sm80ELb0ELb0ELb1ELb0ELb1ELb0ELb0ELb0ELi2ELi4ELi4ELi4ELb0EEENS1_21CollectiveEpilogueBwdISA_SB_SD_Li256ELb0ELb0ELi2EEENS1_19SingleTileSchedulerILb0ELb0ELb0ELi128EEEEEEEEEvNT_6ParamsE$_ZN4cute5tupleIJNS0_IJNS0_IJNS0_IJNS_1CILi8EEENS1_ILi1EEEEEENS0_IJS3_S3_EEEEEENS0_IJS3_NS1_ILi2EEEEEEEEENS0_IJNS0_IJNS0_IJS3_NS1_ILi0EEEEEENS0_IJSA_SA_EEEEEENS0_IJSA_iEEEEEEEEC2ERKS9_RKSF_) ;  /* 0xfffa987000007944 */ /* 0x022fea0003c3ffff */
[----:B-1----:R1:W5:Y:S01]  /*60c00*/  LDL R3, [R1+0x1410] ;  /* 0x0014100001037983 */ /* 0x0023620000100800 */
[----:B------:R-:W-:-:S03]  /*60c10*/  MOV R4, 0x60c30 ;  /* 0x00060c3000047802 */ /* 0x000fc60000000f00 */
[----:B-1---5:R-:W-:Y:S05]  /*60c20*/  CALL.REL.NOINC `($_ZN7cutlass13device_kernelIN5flash19enable_sm80_to_sm89INS1_16FlashAttnBwdSm80INS1_25CollectiveMainloopBwdSm80ILi2ELi2EN4cute5tupleIJNS5_1CILi128EEES8_NS7_ILi64EEEEEENS_10bfloat16_tEfNS_4arch4Sm80ELb0ELb0ELb1ELb0ELb1ELb0ELb0ELb0ELi2ELi4ELi4ELi4ELb0EEENS1_21CollectiveEpilogueBwdISA_SB_SD_Li256ELb0ELb0ELi2EEENS1_19SingleTileSchedulerILb0ELb0ELb0ELi128EEEEEEEEEvNT_6ParamsE$_ZN4cute3eso3ESOILb1ELb0EJNS_5tupleIJNS2_IJNS_1CILi1EEENS3_ILi0EEEEEENS2_IJS5_S5_EEEEEENS2_IJS5_iEEEEEC2ERKS8_RKS9_) ;  /* 0xfffa743000007944 */ /* 0x022fea0003c3ffff */
[----:B-1----:R1:W5:Y:S01]  /*60c30*/  LDL R3, [R1+0x1410] ;  /* 0x0014100001037983 */ /* 0x0023620000100800 */
[----:B------:R-:W-:-:S03]  /*60c40*/  MOV R4, 0x60c60 ;  /* 0x00060c6000047802 */ /* 0x000fc60000000f00 */
[----:B-1---5:R-:W-:Y:S05]  /*60c50*/  CALL.REL.NOINC `($_ZN7cutlass13device_kernelIN5flash19enable_sm80_to_sm89INS1_16FlashAttnBwdSm80INS1_25CollectiveMainloopBwdSm80ILi2ELi2EN4cute5tupleIJNS5_1CILi128EEES8_NS7_ILi64EEEEEENS_10bfloat16_tEfNS_4arch4Sm80ELb0ELb0ELb1ELb0ELb1ELb0ELb0ELb0ELi2ELi4ELi4ELi4ELb0EEENS1_21CollectiveEpilogueBwdISA_SB_SD_Li256ELb0ELb0ELi2EEENS1_19SingleTileSchedulerILb0ELb0ELb0ELi128EEEEEEEEEvNT_6ParamsE$_ZN4cute3eso3ESOILb1ELb0EJNS_5tupleIJNS_1CILi0EEES4_EEEiEEC2ERKS5_RKi) ;  /* 0xfffa77f000007944 */ /* 0x022fea0003c3ffff */
[----:B-1----:R1:W5:Y:S01]  /*60c60*/  LDL R3, [R1+0x1410] ;  /* 0x0014100001037983 */ /* 0x0023620000100800 */
[----:B------:R-:W-:-:S03]  /*60c70*/  MOV R4, 0x60c90 ;  /* 0x00060c9000047802 */ /* 0x000fc60000000f00 */
[----:B-1---5:R-:W-:Y:S05]  /*60c80*/  CALL.REL.NOINC `($_ZN7cutlass13device_kernelIN5flash19enable_sm80_to_sm89INS1_16FlashAttnBwdSm80INS1_25CollectiveMainloopBwdSm80ILi2ELi2EN4cute5tupleIJNS5_1CILi128EEES8_NS7_ILi64EEEEEENS_10bfloat16_tEfNS_4arch4Sm80ELb0ELb0ELb1ELb0ELb1ELb0ELb0ELb0ELi2ELi4ELi4ELi4ELb0EEENS1_21CollectiveEpilogueBwdISA_SB_SD_Li256ELb0ELb0ELi2EEENS1_19SingleTileSchedulerILb0ELb0ELb0ELi128EEEEEEEEEvNT_6ParamsE$_ZN4cute3eso3ESOILb1ELb0EJNS_5tupleIJNS2_IJNS_1CILi1EEENS3_ILi0EEEEEES5_EEENS2_IJNS2_IJS5_S5_EEEiEEEEEC2ERKS7_RKS9_) ;  /* 0xfffa741000007944 */ /* 0x022fea0003c3ffff */
[----:B-1----:R1:W5:Y:S01]  /*60c90*/  LDL R3, [R1+0x1410] ;  /* 0x0014100001037983 */ /* 0x0023620000100800 */
[----:B------:R-:W-:-:S03]  /*60ca0*/  MOV R4, 0x60cc0 ;  /* 0x00060cc000047802 */ /* 0x000fc60000000f00 */
[----:B-1---5:R-:W-:Y:S05]  /*60cb0*/  CALL.REL.NOINC `($_ZN7cutlass13device_kernelIN5flash19enable_sm80_to_sm89INS1_16FlashAttnBwdSm80INS1_25CollectiveMainloopBwdSm80ILi2ELi2EN4cute5tupleIJNS5_1CILi128EEES8_NS7_ILi64EEEEEENS_10bfloat16_tEfNS_4arch4Sm80ELb0ELb0ELb1ELb0ELb1ELb0ELb0ELb0ELi2ELi4ELi4ELi4ELb0EEENS1_21CollectiveEpilogueBwdISA_SB_SD_Li256ELb0ELb0ELi2EEENS1_19SingleTileSchedulerILb0ELb0ELb0ELi128EEEEEEEEEvNT_6ParamsE$_ZN4cute5tupleIJNS0_IJNS0_IJNS0_IJNS_1CILi8EEENS1_ILi1EEEEEES3_EEENS0_IJNS0_IJS3_S3_EEENS1_ILi2EEEEEEEEENS0_IJNS0_IJNS0_IJS3_NS1_ILi0EEEEEESA_EEENS0_IJNS0_IJSA_SA_EEEiEEEEEEEEC2ERKS9_RKSF_) ;  /* 0xfffa97f000007944 */ /* 0x022fea0003c3ffff */
[----:B------:R2:W5:Y:S01]  /*60cc0*/  LDL R6, [R1+0x1410] ;  /* 0x0014100001067983 */ /* 0x0005620000100800 */
[----:B------:R-:W-:-:S03]  /*60cd0*/  MOV R4, 0x60d00 ;  /* 0x00060d0000047802 */ /* 0x000fc60000000f00 */
[----:B------:R2:W-:Y:S04]  /*60ce0*/  STL.64 [R1+0x1448], R12 ;  /* 0x0014480c01007387 */ /* 0x0005e80000100a00 */
[----:B-12--5:R-:W-:Y:S05]  /*60cf0*/  CALL.REL.NOINC `($_ZN7cutlass13device_kernelIN5flash19enable_sm80_to_sm89INS1_16FlashAttnBwdSm80INS1_25CollectiveMainloopBwdSm80ILi2ELi2EN4cute5tupleIJNS5_1CILi128EEES8_NS7_ILi64EEEEEENS_10bfloat16_tEfNS_4arch4Sm80ELb0ELb0ELb1ELb0ELb1ELb0ELb0ELb0ELi2ELi4ELi4ELi4ELb0EEENS1_21CollectiveEpilogueBwdISA_SB_SD_Li256ELb0ELb0ELi2EEENS1_19SingleTileSchedulerILb0ELb0ELb0ELi128EEEEEEEEEvNT_6ParamsE$_ZN4cute3eso3ESOILb0ELb0EJNS_6LayoutINS_5tupleIJNS3_IJNS3_IJNS_1CILi8EEENS4_ILi1EEEEEES6_EEENS3_IJNS3_IJS6_S6_EEENS4_ILi2EEEEEEEEENS3_IJNS3_IJNS3_IJS6_NS4_ILi0EEEEEESD_EEENS3_IJNS3_IJSD_SD_EEEiEEEEEEEENS_10ViewEngineINS_8smem_ptrIPN7cutlass10bfloat16_tEEEEEEEC2ERKSJ_RKSQ_) ;  /* 0xfffa4ff000007944 */ /* 0x026fea0003c3ffff */
[----:B-1----:R1:W5:Y:S04]  /*60d00*/  LDL R8, [R1+0x1410] ;  /* 0x0014100001087983 */ /* 0x0023680000100800 */
[----:B------:R1:W5:Y:S01]  /*60d10*/  LDL.64 R4, [R1+0x1418] ;  /* 0x0014180001047983 */ /* 0x0003620000100a00 */
[----:B------:R-:W-:-:S03]  /*60d20*/  MOV R6, 0x60d40 ;  /* 0x00060d4000067802 */ /* 0x000fc60000000f00 */
[----:B-1---5:R-:W-:Y:S05]  /*60d30*/  CALL.REL.NOINC `($_ZN7cutlass13device_kernelIN5flash19enable_sm80_to_sm89INS1_16FlashAttnBwdSm80INS1_25CollectiveMainloopBwdSm80ILi2ELi2EN4cute5tupleIJNS5_1CILi128EEES8_NS7_ILi64EEEEEENS_10bfloat16_tEfNS_4arch4Sm80ELb0ELb0ELb1ELb0ELb1ELb0ELb0ELb0ELi2ELi4ELi4ELi4ELb0EEENS1_21CollectiveEpilogueBwdISA_SB_SD_Li256ELb0ELb0ELi2EEENS1_19SingleTileSchedulerILb0ELb0ELb0ELi128EEEEEEEEEvNT_6ParamsE$_ZN4cute3eso3ESOILb1ELb0EJNS_6LayoutINS_5tupleIJNS3_IJNS3_IJNS_1CILi4EEENS4_ILi2EEEEEENS4_ILi1EEEEEES6_EEENS3_IJNS3_IJNS3_IJS8_NS4_ILi32EEEEEENS4_ILi0EEEEEENS4_ILi64EEEEEEEENS_10ViewEngineIPN7cutlass10bfloat16_tEEEEEC2ERKSH_RKSM_) ;  /* 0xfffa7ef000007944 */ /* 0x022fea0003c3ffff */
[----:B------:R2:W5:Y:S01]  /*60d40*/  LDL.64 R16, [R1+0x1410] ;  /* 0x0014100001107983 */ /* 0x0005620000100a00 */
[----:B------:R-:W-:Y:S02]  /*60d50*/  MOV R3, R8 ;  /* 0x0000000800037202 */ /* 0x000fe40000000f00 */
[----:B------:R-:W-:Y:S02]  /*60d60*/  MOV R6, 0x60d80 ;  /* 0x00060d8000067802 */ /* 0x000fe40000000f00 */
[----:B-12--5:R-:W-:Y:S05]  /*60d70*/  CALL.REL.NOINC `($_ZN7cutlass13device_kernelIN5flash19enable_sm80_to_sm89INS1_16FlashAttnBwdSm80INS1_25CollectiveMainloopBwdSm80ILi2ELi2EN4cute5tupleIJNS5_1CILi128EEES8_NS7_ILi64EEEEEENS_10bfloat16_tEfNS_4arch4Sm80ELb0ELb0ELb1ELb0ELb1ELb0ELb0ELb0ELi2ELi4ELi4ELi4ELb0EEENS1_21CollectiveEpilogueBwdISA_SB_SD_Li256ELb0ELb0ELi2EEENS1_19SingleTileSchedulerILb0ELb0ELb0ELi128EEEEEEEEEvNT_6ParamsE$_ZZN4cute5sliceINS_5tupleIJNS1_IJNS_10UnderscoreENS_1CILi0EEEEEENS1_IJS4_S2_EEEEEENS1_IJNS1_IJNS1_IJNS3_ILi1EEES4_EEES4_EEENS1_IJNS1_IJS4_S4_EEEiEEEEEEEEDaRKT_RKT0_ENKUlRKT_RKT0_E_clIS6_SC_EEDaSM_SP_) ;  /* 0xfffab90000007944 */ /* 0x026fea0003c3ffff */
[----:B------:R-:W-:Y:S02]  /*60d80*/  MOV R8, 0x60da0 ;  /* 0x00060da000087802 */ /* 0x000fe40000000f00 */
[----:B-1----:R-:W-:Y:S05]  /*60d90*/  CALL.REL.NOINC `($_ZN7cutlass13device_kernelIN5flash19enable_sm80_to_sm89INS1_16FlashAttnBwdSm80INS1_25CollectiveMainloopBwdSm80ILi2ELi2EN4cute5tupleIJNS5_1CILi128EEES8_NS7_ILi64EEEEEENS_10bfloat16_tEfNS_4arch4Sm80ELb0ELb0ELb1ELb0ELb1ELb0ELb0ELb0ELi2ELi4ELi4ELi4ELb0EEENS1_21CollectiveEpilogueBwdISA_SB_SD_Li256ELb0ELb0ELi2EEENS1_19SingleTileSchedulerILb0ELb0ELb0ELi128EEEEEEEEEvNT_6ParamsE$_ZZN4cute12filter_tupleINS_5tupleIJNS1_IJNS_10UnderscoreENS_1CILi0EEEEEENS1_IJS4_S2_EEEEEENS1_IJNS1_IJNS1_IJNS3_ILi1EEES4_EEES4_EEENS1_IJNS1_IJS4_S4_EEEiEEEEEEZNS_5sliceIS7_SD_EEDaRKT_RKT0_EUlRKT_RKT0_E_EEDaSH_SK_OT1_ENKUlDpSN_E_clIJNS1_IJS9_EEENS1_IJiEEEEEEDaSU_) ;  /* 0xfffaa2b000007944 */ /* 0x002fea0003c3ffff */
[----:B------:R-:W-:Y:S02]  /*60da0*/  MOV R6, 0x60dc0 ;  /* 0x00060dc000067802 */ /* 0x000fe40000000f00 */
[----:B-1---5:R-:W-:Y:S05]  /*60db0*/  CALL.REL.NOINC `($_ZN7cutlass13device_kernelIN5flash19enable_sm80_to_sm89INS1_16FlashAttnBwdSm80INS1_25CollectiveMainloopBwdSm80ILi2ELi2EN4cute5tupleIJNS5_1CILi128EEES8_NS7_ILi64EEEEEENS_10bfloat16_tEfNS_4arch4Sm80ELb0ELb0ELb1ELb0ELb1ELb0ELb0ELb0ELi2ELi4ELi4ELi4ELb0EEENS1_21CollectiveEpilogueBwdISA_SB_SD_Li256ELb0ELb0ELi2EEENS1_19SingleTileSchedulerILb0ELb0ELb0ELi128EEEEEEEEEvNT_6ParamsE$_ZN4cute5tupleIJNS0_IJNS0_IJNS_1CILi8EEENS1_ILi1EEEEEENS1_ILi2EEEEEENS0_IJNS0_IJS3_NS1_ILi0EEEEEEiEEEEEC2ERKS6_RKS9_) ;  /* 0xfffa992000007944 */ /* 0x022fea0003c3ffff */
[----:B-1----:R1:W5:Y:S01]  /*60dc0*/  LDL R3, [R1+0x1410] ;  /* 0x0014100001037983 */ /* 0x0023620000100800 */
[----:B------:R-:W-:-:S03]  /*60dd0*/  MOV R6, 0x60df0 ;  /* 0x00060df000067802 */ /* 0x000fc60000000f00 */
        /* <DEDUP_REMOVED lines=9> */
[----:B------:R-:W-:-:S02]  /*60e70*/  MOV R2, R68 ;  /* 0x0000004400027202 */ /* 0x000fc40000000f00 */
[----:B------:R-:W-:Y:S01]  /*60e80*/  MOV R4, 0x60eb0 ;  /* 0x00060eb000047802 */ /* 0x000fe20000000f00 */
[----:B--2---:R1:W-:Y:S04]  /*60e90*/  STL.64 [R1+0x1448], R8 ;  /* 0x0014480801007387 */ /* 0x0043e80000100a00 */
[----:B-1----:R-:W-:Y:S05]  /*60ea0*/  CALL.REL.NOINC `($_ZN7cutlass13device_kernelIN5flash19enable_sm80_to_sm89INS1_16FlashAttnBwdSm80INS1_25CollectiveMainloopBwdSm80ILi2ELi2EN4cute5tupleIJNS5_1CILi128EEES8_NS7_ILi64EEEEEENS_10bfloat16_tEfNS_4arch4Sm80ELb0ELb0ELb1ELb0ELb1ELb0ELb0ELb0ELi2ELi4ELi4ELi4ELb0EEENS1_21CollectiveEpilogueBwdISA_SB_SD_Li256ELb0ELb0ELi2EEENS1_19SingleTileSchedulerILb0ELb0ELb0ELi128EEEEEEEEEvNT_6ParamsE$_ZN4cute3eso3ESOILb0ELb0EJNS_6LayoutINS_5tupleIJNS3_IJNS_1CILi8EEENS4_ILi1EEEEEENS4_ILi2EEEEEENS3_IJNS3_IJS6_NS4_ILi0EEEEEEiEEEEENS_10ViewEngineINS_8smem_ptrIPN7cutlass10bfloat16_tEEEEEEEC2ERKSD_RKSK_) ;  /* 0xfffa545000007944 */ /* 0x002fea0003c3ffff */
[----:B------:R2:W5:Y:S04]  /*60eb0*/  LDL R12, [R1+0x1410] ;  /* 0x00141000010c7983 */ /* 0x0005680000100800 */
[----:B------:R2:W5:Y:S01]  /*60ec0*/  LDL.64 R88, [R1+0x1418] ;  /* 0x0014180001587983 */ /* 0x0005620000100a00 */
[----:B------:R-:W-:Y:S01]  /*60ed0*/  IMAD.MOV.U32 R2, RZ, RZ, R76 ;  /* 0x000000ffff027224 */ /* 0x000fe200078e004c */
[----:B-1----:R-:W-:Y:S02]  /*60ee0*/  MOV R3, RZ ;  /* 0x000000ff00037202 */ /* 0x002fe40000000f00 */
[----:B------:R-:W-:Y:S02]  /*60ef0*/  MOV R10, 0x60f10 ;  /* 0x00060f10000a7802 */ /* 0x000fe40000000f00 */
[----:B--2--5:R-:W-:Y:S05]  /*60f00*/  CALL.REL.NOINC `($_ZN7cutlass13device_kernelIN5flash19enable_sm80_to_sm89INS1_16FlashAttnBwdSm80INS1_25CollectiveMainloopBwdSm80ILi2ELi2EN4cute5tupleIJNS5_1CILi128EEES8_NS7_ILi64EEEEEENS_10bfloat16_tEfNS_4arch4Sm80ELb0ELb0ELb1ELb0ELb1ELb0ELb0ELb0ELi2ELi4ELi4ELi4ELb0EEENS1_21CollectiveEpilogueBwdISA_SB_SD_Li256ELb0ELb0ELi2EEENS1_19SingleTileSchedulerILb0ELb0ELb0ELi128EEEEEEEEEvNT_6ParamsE$_ZN4cute3eso3ESOILb1ELb0EJNS_10UnderscoreEiEEC2ERKS2_RKi) ;  /* 0xfffa635000007944 */ /* 0x024fea0003c3ffff */
        /* <DEDUP_REMOVED lines=16> */
[----:B------:R-:W-:-:S02]  /*61010*/  MOV R3, RZ ;  /* 0x000000ff00037202 */ /* 0x000fc40000000f00 */
[----:B------:R-:W-:Y:S02]  /*61020*/  MOV R10, 0x61040 ;  /* 0x00061040000a7802 */ /* 0x000fe40000000f00 */
[----:B-1---5:R-:W-:Y:S05]  /*61030*/  CALL.REL.NOINC `($_ZN7cutlass13device_kernelIN5flash19enable_sm80_to_sm89INS1_16FlashAttnBwdSm80INS1_25CollectiveMainloopBwdSm80ILi2ELi2EN4cute5tupleIJNS5_1CILi128EEES8_NS7_ILi64EEEEEENS_10bfloat16_tEfNS_4arch4Sm80ELb0ELb0ELb1ELb0ELb1ELb0ELb0ELb0ELi2ELi4ELi4ELi4ELb0EEENS1_21CollectiveEpilogueBwdISA_SB_SD_Li256ELb0ELb0ELi2EEENS1_19SingleTileSchedulerILb0ELb0ELb0ELi128EEEEEEEEEvNT_6ParamsE$_ZN4cute3eso3ESOILb1ELb0EJNS_10UnderscoreEiEEC2ERKS2_RKi) ;  /* 0xfffa622000007944 */ /* 0x022fea0003c3ffff */
[----:B-1----:R-:W2:Y:S01]  /*61040*/  LDL R3, [R1+0x1410] ;  /* 0x0014100001037983 */ /* 0x002ea20000100800 */
[----:B------:R-:W-:Y:S02]  /*61050*/  MOV R4, 0x61080 ;  /* 0x0006108000047802 */ /* 0x000fe40000000f00 */
[----:B--2---:R-:W-:Y:S02]  /*61060*/  SHF.L.U32 R3, R3, 0x6, RZ ;  /* 0x0000000603037819 */ /* 0x004fe400000006ff */
[----:B------:R-:W-:Y:S05]  /*61070*/  CALL.REL.NOINC `($_ZN7cutlass13device_kernelIN5flash19enable_sm80_to_sm89INS1_16FlashAttnBwdSm80INS1_25CollectiveMainloopBwdSm80ILi2ELi2EN4cute5tupleIJNS5_1CILi128EEES8_NS7_ILi64EEEEEENS_10bfloat16_tEfNS_4arch4Sm80ELb0ELb0ELb1ELb0ELb1ELb0ELb0ELb0ELi2ELi4ELi4ELi4ELb0EEENS1_21CollectiveEpilogueBwdISA_SB_SD_Li256ELb0ELb0ELi2EEENS1_19SingleTileSchedulerILb0ELb0ELb0ELi128EEEEEEEEEvNT_6ParamsE$_ZN4cute3eso3ESOILb1ELb0EJNS_6LayoutINS_5tupleIJNS3_IJNS3_IJNS_1CILi4EEENS4_ILi2EEEEEENS4_ILi1EEEEEEEEENS3_IJNS3_IJNS3_IJS8_NS4_ILi32EEEEEENS4_ILi0EEEEEEEEEEEiEEC2ERKSG_RKi) ;  /* 0xfffa7b3000007944 */ /* 0x000fea0003c3ffff */
[----:B-1----:R-:W2:Y:S01]  /*61080*/  LDL R3, [R1+0x1410] ;  /* 0x0014100001037983 */ /* 0x002ea20000100800 */
        /* <DEDUP_REMOVED lines=20> */
[----:B--2--5:R-:W-:Y:S05]  /*611d0*/  CALL.REL.NOINC `($_ZN7cutlass13device_kernelIN5flash19enable_sm80_to_sm89INS1_16FlashAttnBwdSm80INS1_25CollectiveMainloopBwdSm80ILi2ELi2EN4cute5tupleIJNS5_1CILi128EEES8_NS7_ILi64EEEEEENS_10bfloat16_tEfNS_4arch4Sm80ELb0ELb0ELb1ELb0ELb1ELb0ELb0ELb0ELi2ELi4ELi4ELi4ELb0EEENS1_21CollectiveEpilogueBwdISA_SB_SD_Li256ELb0ELb0ELi2EEENS1_19SingleTileSchedulerILb0ELb0ELb0ELi128EEEEEEEEEvNT_6ParamsE$_ZN4cute3eso3ESOILb1ELb0EJNS_6LayoutINS_5tupleIJNS3_IJNS3_IJNS_1CILi2EEES5_EEENS4_ILi1EEEEEEEEENS3_IJNS3_IJNS3_IJS7_NS4_ILi16EEEEEENS4_ILi0EEEEEEEEEEENS_10ViewEngineIPjEEEEC2ERKSF_RKSI_) ;  /* 0xfffa794000007944 */ /* 0x024fea0003c3ffff */
[----:B------:R2:W5:Y:S01]  /*611e0*/  LDL.64 R14, [R1+0x1410] ;  /* 0x00141000010e7983 */ /* 0x0005620000100a00 */
[----:B-1----:R-:W-:-:S02]  /*611f0*/  MOV R4, R8 ;  /* 0x0000000800047202 */ /* 0x002fc40000000f00 */
[----:B------:R-:W-:Y:S02]  /*61200*/  MOV R2, 0x61220 ;  /* 0x0006122000027802 */ /* 0x000fe40000000f00 */
[----:B--2--5:R-:W-:Y:S05]  /*61210*/  CALL.REL.NOINC `($_ZN7cutlass13device_kernelIN5flash19enable_sm80_to_sm89INS1_16FlashAttnBwdSm80INS1_25CollectiveMainloopBwdSm80ILi2ELi2EN4cute5tupleIJNS5_1CILi128EEES8_NS7_ILi64EEEEEENS_10bfloat16_tEfNS_4arch4Sm80ELb0ELb0ELb1ELb0ELb1ELb0ELb0ELb0ELi2ELi4ELi4ELi4ELb0EEENS1_21CollectiveEpilogueBwdISA_SB_SD_Li256ELb0ELb0ELi2EEENS1_19SingleTileSchedulerILb0ELb0ELb0ELi128EEEEEEEEEvNT_6ParamsE$_ZN73_INTERNAL_24fd9406_37_flash_bwd_hdim64_bf16_softcap_sm80_cu_8e232a79_330724__cvta_generic_to_sharedEPKv) ;  /* 0xfffa9da000007944 */ /* 0x024fea0003c3ffff */
        /* <DEDUP_REMOVED lines=58> */
[----:B------:R-:W1:Y:S04]  /*615c0*/  LDSM.16.MT88.4 R4, [R4] ;  /* 0x000000000404783b */ /* 0x000e680000004200 */
[----:B-1----:R1:W-:Y:S04]  /*615d0*/  ST.E [R10.64], R4 ;  /* 0x000000040a007985 */ /* 0x0023e8000c101904 */
[----:B------:R1:W-:Y:S04]  /*615e0*/  ST.E [R10.64+0x4], R5 ;  /* 0x000004050a007985 */ /* 0x0003e8000c101904 */
[----:B------:R1:W-:Y:S04]  /*615f0*/  ST.E [R10.64+0x40], R6 ;  /* 0x000040060a007985 */ /* 0x0003e8000c101904 */
[----:B------:R1:W-:Y:S02]  /*61600*/  ST.E [R10.64+0x44], R7 ;  /* 0x000044070a007985 */ /* 0x0003e4000c101904 */
.L_x_1043:
[----:B------:R-:W-:-:S13]  /*61610*/  ISETP.NE.AND P1, PT, R75, 0x7, PT ;  /* 0x000000074b00780c */ /* 0x000fda0003f25270 */
[----:B-1----:R-:W-:Y:S05]  /*61620*/  @!P1 BRA `(.L_x_1040) ;  /* 0x00001bc000009947 */ /* 0x002fea0003800000 */
[----:B------:R-:W-:Y:S01]  /*61630*/  IADD3 R12, R75, 0x1, RZ ;  /* 0x000000014b0c7810 */ /* 0x000fe20007ffe0ff */
[----:B------:R-:W-:Y:S01]  /*61640*/  IMAD.MOV.U32 R15, RZ, RZ, R76 ;  /* 0x000000ffff0f7224 */ /* 0x000fe200078e004c */
[----:B------:R-:W-:-:S03]  /*61650*/  MOV R8, 0x61680 ;  /* 0x0006168000087802 */ /* 0x000fc60000000f00 */
[----:B------:R-:W-:Y:S02]  /*61660*/  IMAD.MOV.U32 R3, RZ, RZ, R12 ;  /* 0x000000ffff037224 */ /* 0x000fe400078e000c */
[----:B-1----:R-:W-:Y:S05]  /*61670*/  CALL.REL.NOINC `($_ZN7cutlass13device_kernelIN5flash19enable_sm80_to_sm89INS1_16FlashAttnBwdSm80INS1_25CollectiveMainloopBwdSm80ILi2ELi2EN4cute5tupleIJNS5_1CILi128EEES8_NS7_ILi64EEEEEENS_10bfloat16_tEfNS_4arch4Sm80ELb0ELb0ELb1ELb0ELb1ELb0ELb0ELb0ELi2ELi4ELi4ELi4ELb0EEENS1_21CollectiveEpilogueBwdISA_SB_SD_Li256ELb0ELb0ELi2EEENS1_19SingleTileSchedulerILb0ELb0ELb0ELi128EEEEEEEEEvNT_6ParamsE$_ZN4cute3eso3ESOILb1ELb0EJNS_10UnderscoreES2_iEEC2ERKS2_S5_RKi) ;  /* 0xfffa5ba000007944 */ /* 0x002fea0003c3ffff */
        /* <DEDUP_REMOVED lines=16> */
[----:B------:R-:W-:Y:S05]  /*61780*/  CALL.REL.NOINC `($_ZN7cutlass13device_kernelIN5flash19enable_sm80_to_sm89INS1_16FlashAttnBwdSm80INS1_25CollectiveMainloopBwdSm80ILi2ELi2EN4cute5tupleIJNS5_1CILi128EEES8_NS7_ILi64EEEEEENS_10bfloat16_tEfNS_4arch4Sm80ELb0ELb0ELb1ELb0ELb1ELb0ELb0ELb0ELi2ELi4ELi4ELi4ELb0EEENS1_21CollectiveEpilogueBwdISA_SB_SD_Li256ELb0ELb0ELi2EEENS1_19SingleTileSchedulerILb0ELb0ELb0ELi128EEEEEEEEEvNT_6ParamsE$_ZN4cute3eso3ESOILb1ELb0EJNS_6LayoutINS_5tupleIJNS3_IJNS_1CILi8EEENS4_ILi1EEEEEENS4_ILi2EEEEEENS3_IJNS3_IJS6_NS4_ILi0EEEEEENS4_ILi4096EEEEEEEEiEEC2ERKSE_RKi) ;  /* 0xfffa868000007944 */ /* 0x000fea0003c3ffff */
        /* <DEDUP_REMOVED lines=8> */
[----:B-1---5:R-:W-:Y:S05]  /*61810*/  CALL.REL.NOINC `($_ZN7cutlass13device_kernelIN5flash19enable_sm80_to_sm89INS1_16FlashAttnBwdSm80INS1_25CollectiveMainloopBwdSm80ILi2ELi2EN4cute5tupleIJNS5_1CILi128EEES8_NS7_ILi64EEEEEENS_10bfloat16_tEfNS_4arch4Sm80ELb0ELb0ELb1ELb0ELb1ELb0ELb0ELb0ELi2ELi4ELi4ELi4ELb0EEENS1_21CollectiveEpilogueBwdISA_SB_SD_Li256ELb0ELb0ELi2EEENS1_19SingleTileSchedulerILb0ELb0ELb0ELi128EEEEEEEEEvNT_6ParamsE$_ZN4cute3eso3ESOILb1ELb0EJNS_6LayoutINS_5tupleIJNS3_IJNS_1CILi8EEENS4_ILi1EEEEEENS4_ILi2EEEEEENS3_IJNS3_IJS6_NS4_ILi0EEEEEENS4_ILi4096EEEEEEEENS_10ViewEngineINS_8smem_ptrIPN7cutlass10bfloat16_tEEEEEEEC2ERKSE_RKSL_) ;  /* 0xfffa85b000007944 */ /* 0x022fea0003c3ffff */
[----:B-1----:R1:W5:Y:S01]  /*61820*/  LDL.64 R4, [R1+0x1410] ;  /* 0x0014100001047983 */ /* 0x0023620000100a00 */
[----:B------:R-:W-:Y:S01]  /*61830*/  IMAD.MOV.U32 R15, RZ, RZ, R67 ;  /* 0x000000ffff0f7224 */ /* 0x000fe200078e0043 */
[----:B------:R-:W-:-:S02]  /*61840*/  MOV R3, R12 ;  /* 0x0000000c00037202 */ /* 0x000fc40000000f00 */
[----:B------:R-:W-:Y:S02]  /*61850*/  MOV R8, 0x61870 ;  /* 0x0006187000087802 */ /* 0x000fe40000000f00 */
[----:B-1---5:R-:W-:Y:S05]  /*61860*/  CALL.REL.NOINC `($_ZN7cutlass13device_kernelIN5flash19enable_sm80_to_sm89INS1_16FlashAttnBwdSm80INS1_25CollectiveMainloopBwdSm80ILi2ELi2EN4cute5tupleIJNS5_1CILi128EEES8_NS7_ILi64EEEEEENS_10bfloat16_tEfNS_4arch4Sm80ELb0ELb0ELb1ELb0ELb1ELb0ELb0ELb0ELi2ELi4ELi4ELi4ELb0EEENS1_21CollectiveEpilogueBwdISA_SB_SD_Li256ELb0ELb0ELi2EEENS1_19SingleTileSchedulerILb0ELb0ELb0ELi128EEEEEEEEEvNT_6ParamsE$_ZN4cute3eso3ESOILb1ELb0EJNS_10UnderscoreES2_iEEC2ERKS2_S5_RKi) ;  /* 0xfffa59b000007944 */ /* 0x022fea0003c3ffff */
        /* <DEDUP_REMOVED lines=10> */
[----:B------:R-:W-:Y:S05]  /*61910*/  CALL.REL.NOINC `($_ZN7cutlass13device_kernelIN5flash19enable_sm80_to_sm89INS1_16FlashAttnBwdSm80INS1_25CollectiveMainloopBwdSm80ILi2ELi2EN4cute5tupleIJNS5_1CILi128EEES8_NS7_ILi64EEEEEENS_10bfloat16_tEfNS_4arch4Sm80ELb0ELb0ELb1ELb0ELb1ELb0ELb0ELb0ELi2ELi4ELi4ELi4ELb0EEENS1_21CollectiveEpilogueBwdISA_SB_SD_Li256ELb0ELb0ELi2EEENS1_19SingleTileSchedulerILb0ELb0ELb0ELi128EEEEEEEEEvNT_6ParamsE$_ZN4cute3eso3ESOILb1ELb0EJNS_6LayoutINS_5tupleIJNS3_IJNS_1CILi8EEENS4_ILi1EEEEEENS4_ILi2EEEEEENS3_IJNS3_IJS6_NS4_ILi0EEEEEES5_EEEEEiEEC2ERKSD_RKi) ;  /* 0xfffa86a000007944 */ /* 0x000fea0003c3ffff */
[----:B-1----:R-:W2:Y:S01]  /*61920*/  LDL R3, [R1+0x1380] ;  /* 0x0013800001037983 */ /* 0x002ea20000100800 */
[----:B------:R-:W-:Y:S01]  /*61930*/  MOV R6, 0x61970 ;  /* 0x0006197000067802 */ /* 0x000fe20000000f00 */
[----:B--2---:R-:W-:-:S05]  /*61940*/  IMAD.WIDE R2, R3, 0x2, R82 ;  /* 0x0000000203027825 */ /* 0x004fca00078e0252 */
[----:B------:R-:W-:Y:S02]  /*61950*/  MOV R7, R3 ;  /* 0x0000000300077202 */ /* 0x000fe40000000f00 */
[----:B------:R-:W-:Y:S05]  /*61960*/  CALL.REL.NOINC `($_ZN7cutlass13device_kernelIN5flash19enable_sm80_to_sm89INS1_16FlashAttnBwdSm80INS1_25CollectiveMainloopBwdSm80ILi2ELi2EN4cute5tupleIJNS5_1CILi128EEES8_NS7_ILi64EEEEEENS_10bfloat16_tEfNS_4arch4Sm80ELb0ELb0ELb1ELb0ELb1ELb0ELb0ELb0ELi2ELi4ELi4ELi4ELb0EEENS1_21CollectiveEpilogueBwdISA_SB_SD_Li256ELb0ELb0ELi2EEENS1_19SingleTileSchedulerILb0ELb0ELb0ELi128EEEEEEEEEvNT_6ParamsE$_ZN4cute3eso3ESOILb1ELb0EJNS_6LayoutINS_5tupleIJNS3_IJNS_1CILi8EEENS4_ILi1EEEEEENS4_ILi2EEEEEENS3_IJNS3_IJS6_NS4_ILi0EEEEEES5_EEEEENS_10ViewEngineIPN7cutlass10bfloat16_tEEEEEC2ERKSD_RKSI_) ;  /* 0xfffa85f000007944 */ /* 0x000fea0003c3ffff */
        /* <DEDUP_REMOVED lines=151> */
[----:B------:R2:W5:Y:S04]  /*622e0*/  LDL R5, [R1+0x1380] ;  /* 0x0013800001057983 */ /* 0x0005680000100800 */
[----:B-1----:R2:W5:Y:S01]  /*622f0*/  LD.E R3, [R84.64] ;  /* 0x0000000454037980 */ /* 0x002562000c101900 */
[----:B------:R-:W-:-:S03]  /*62300*/  MOV R4, 0x62320 ;  /* 0x0006232000047802 */ /* 0x000fc60000000f00 */
[----:B--2--5:R-:W-:Y:S05]  /*62310*/  CALL.REL.NOINC `($_ZN7cutlass13device_kernelIN5flash19enable_sm80_to_sm89INS1_16FlashAttnBwdSm80INS1_25CollectiveMainloopBwdSm80ILi2ELi2EN4cute5tupleIJNS5_1CILi128EEES8_NS7_ILi64EEEEEENS_10bfloat16_tEfNS_4arch4Sm80ELb0ELb0ELb1ELb0ELb1ELb0ELb0ELb0ELi2ELi4ELi4ELi4ELb0EEENS1_21CollectiveEpilogueBwdISA_SB_SD_Li256ELb0ELb0ELi2EEENS1_19SingleTileSchedulerILb0ELb0ELb0ELi128EEEEEEEEEvNT_6ParamsE$_ZZN4cute5sliceINS_5tupleIJNS_10UnderscoreES2_iEEENS1_IJNS1_IJNS_1CILi1EEENS4_ILi0EEEEEEiNS4_ILi1024EEEEEEEEDaRKT_RKT0_ENKUlRKT_RKT0_E_clIS2_iEEDaSI_SL_) ;  /* 0xfffaa5a000007944 */ /* 0x024fea0003c3ffff */
[----:B------:R-:W-:Y:S02]  /*62320*/  MOV R4, 0x62340 ;  /* 0x0006234000047802 */ /* 0x000fe40000000f00 */
[----:B-1---5:R-:W-:Y:S05]  /*62330*/  CALL.REL.NOINC `($_ZN7cutlass13device_kernelIN5flash19enable_sm80_to_sm89INS1_16FlashAttnBwdSm80INS1_25CollectiveMainloopBwdSm80ILi2ELi2EN4cute5tupleIJNS5_1CILi128EEES8_NS7_ILi64EEEEEENS_10bfloat16_tEfNS_4arch4Sm80ELb0ELb0ELb1ELb0ELb1ELb0ELb0ELb0ELi2ELi4ELi4ELi4ELb0EEENS1_21CollectiveEpilogueBwdISA_SB_SD_Li256ELb0ELb0ELi2EEENS1_19SingleTileSchedulerILb0ELb0ELb0ELi128EEEEEEEEEvNT_6ParamsE$_ZZN4cute12filter_tupleINS_5tupleIJNS_10UnderscoreES2_iEEENS1_IJNS1_IJNS_1CILi1EEENS4_ILi0EEEEEEiNS4_ILi1024EEEEEEZNS_5sliceIS3_S9_EEDaRKT_RKT0_EUlRKT_RKT0_E_EEDaSD_SG_OT1_ENKUlDpSJ_E_clIJNS1_IJS7_EEENS1_IJiEEENS1_IJEEEEEEDaSQ_) ;  /* 0xfffa91d000007944 */ /* 0x022fea0003c3ffff */
[----:B------:R-:W-:Y:S02]  /*62340*/  MOV R6, 0x62360 ;  /* 0x0006236000067802 */ /* 0x000fe40000000f00 */
[----:B-1---5:R-:W-:Y:S05]  /*62350*/  CALL.REL.NOINC `($_ZN7cutlass13device_kernelIN5flash19enable_sm80_to_sm89INS1_16FlashAttnBwdSm80INS1_25CollectiveMainloopBwdSm80ILi2ELi2EN4cute5tupleIJNS5_1CILi128EEES8_NS7_ILi64EEEEEENS_10bfloat16_tEfNS_4arch4Sm80ELb0ELb0ELb1ELb0ELb1ELb0ELb0ELb0ELi2ELi4ELi4ELi4ELb0EEENS1_21CollectiveEpilogueBwdISA_SB_SD_Li256ELb0ELb0ELi2EEENS1_19SingleTileSchedulerILb0ELb0ELb0ELi128EEEEEEEEEvNT_6ParamsE$_ZN4cute5tupleIJNS0_IJNS0_IJNS_1CILi8EEENS1_ILi1EEEEEENS1_ILi2EEEEEENS0_IJNS0_IJS3_NS1_ILi0EEEEEEiEEEEEC2ERKS6_RKS9_) ;  /* 0xfffa838000007944 */ /* 0x022fea0003c3ffff */
[----:B------:R2:W5:Y:S01]  /*62360*/  LDL R6, [R1+0x1410] ;  /* 0x0014100001067983 */ /* 0x0005620000100800 */
[----:B------:R-:W-:Y:S01]  /*62370*/  IMAD.SHL.U32 R8, R5, 0x400, RZ ;  /* 0x0000040005087824 */ /* 0x000fe200078e00ff */
[----:B-1----:R-:W-:-:S02]  /*62380*/  MOV R2, R67 ;  /* 0x0000004300027202 */ /* 0x002fc40000000f00 */
[----:B------:R-:W-:Y:S02]  /*62390*/  MOV R4, 0x623c0 ;  /* 0x000623c000047802 */ /* 0x000fe40000000f00 */
[----:B------:R2:W-:Y:S04]  /*623a0*/  STL [R1+0x1420], R8 ;  /* 0x0014200801007387 */ /* 0x0005e80000100800 */
[----:B--2--5:R-:W-:Y:S05]  /*623b0*/  CALL.REL.NOINC `($_ZN7cutlass13device_kernelIN5flash19enable_sm80_to_sm89INS1_16FlashAttnBwdSm80INS1_25CollectiveMainloopBwdSm80ILi2ELi2EN4cute5tupleIJNS5_1CILi128EEES8_NS7_ILi64EEEEEENS_10bfloat16_tEfNS_4arch4Sm80ELb0ELb0ELb1ELb0ELb1ELb0ELb0ELb0ELi2ELi4ELi4ELi4ELb0EEENS1_21CollectiveEpilogueBwdISA_SB_SD_Li256ELb0ELb0ELi2EEENS1_19SingleTileSchedulerILb0ELb0ELb0ELi128EEEEEEEEEvNT_6ParamsE$_ZN4cute3eso3ESOILb0ELb0EJNS_6LayoutINS_5tupleIJNS3_IJNS_1CILi8EEENS4_ILi1EEEEEENS4_ILi2EEEEEENS3_IJNS3_IJS6_NS4_ILi0EEEEEEiEEEEEiEEC2ERKSD_RKi) ;  /* 0xfffa3fb000007944 */ /* 0x024fea0003c3ffff */
[----:B-1----:R-:W2:Y:S04]  /*623c0*/  LD.E.64 R2, [R84.64+0x8] ;  /* 0x0000080454027980 */ /* 0x002ea8000c101b00 */
[----:B------:R-:W2:Y:S01]  /*623d0*/  LDL.64 R4, [R1+0x1380] ;  /* 0x0013800001047983 */ /* 0x000ea20000100a00 */
[----:B------:R-:W-:Y:S02]  /*623e0*/  MOV R9, R76 ;  /* 0x0000004c00097202 */ /* 0x000fe40000000f00 */
[----:B------:R-:W-:Y:S01]  /*623f0*/  MOV R8, 0x62420 ;  /* 0x0006242000087802 */ /* 0x000fe20000000f00 */
[----:B--2---:R-:W-:-:S04]  /*62400*/  IMAD.WIDE R2, R5, 0x2, R2 ;  /* 0x0000000205027825 */ /* 0x004fc800078e0202 */
[----:B------:R-:W-:Y:S05]  /*62410*/  CALL.REL.NOINC `($_ZN7cutlass13device_kernelIN5flash19enable_sm80_to_sm89INS1_16FlashAttnBwdSm80INS1_25CollectiveMainloopBwdSm80ILi2ELi2EN4cute5tupleIJNS5_1CILi128EEES8_NS7_ILi64EEEEEENS_10bfloat16_tEfNS_4arch4Sm80ELb0ELb0ELb1ELb0ELb1ELb0ELb0ELb0ELi2ELi4ELi4ELi4ELb0EEENS1_21CollectiveEpilogueBwdISA_SB_SD_Li256ELb0ELb0ELi2EEENS1_19SingleTileSchedulerILb0ELb0ELb0ELi128EEEEEEEEEvNT_6ParamsE$_ZN4cute8smem_ptrIPN7cutlass10bfloat16_tEECI1NS_12iter_adaptorIS3_S4_EEES3_) ;  /* 0xfffa8aa000007944 */ /* 0x000fea0003c3ffff */
        /* <DEDUP_REMOVED lines=8> */
[----:B-1----:R-:W-:Y:S01]  /*624a0*/  IMAD.MOV.U32 R3, RZ, RZ, R12 ;  /* 0x000000ffff037224 */ /* 0x002fe200078e000c */
[----:B------:R-:W-:Y:S02]  /*624b0*/  MOV R15, R67 ;  /* 0x00000043000f7202 */ /* 0x000fe40000000f00 */
[----:B------:R-:W-:Y:S02]  /*624c0*/  MOV R8, 0x624e0 ;  /* 0x000624e000087802 */ /* 0x000fe40000000f00 */
[----:B--2--5:R-:W-:Y:S05]  /*624d0*/  CALL.REL.NOINC `($_ZN7cutlass13device_kernelIN5flash19enable_sm80_to_sm89INS1_16FlashAttnBwdSm80INS1_25CollectiveMainloopBwdSm80ILi2ELi2EN4cute5tupleIJNS5_1CILi128EEES8_NS7_ILi64EEEEEENS_10bfloat16_tEfNS_4arch4Sm80ELb0ELb0ELb1ELb0ELb1ELb0ELb0ELb0ELi2ELi4ELi4ELi4ELb0EEENS1_21CollectiveEpilogueBwdISA_SB_SD_Li256ELb0ELb0ELi2EEENS1_19SingleTileSchedulerILb0ELb0ELb0ELi128EEEEEEEEEvNT_6ParamsE$_ZN4cute3eso3ESOILb1ELb0EJNS_10UnderscoreES2_iEEC2ERKS2_S5_RKi) ;  /* 0xfffa4d4000007944 */ /* 0x024fea0003c3ffff */
[----:B-1----:R-:W2:Y:S01]  /*624e0*/  LDL R3, [R1+0x1380] ;  /* 0x0013800001037983 */ /* 0x002ea20000100800 */
[----:B------:R-:W-:Y:S01]  /*624f0*/  IMAD.MOV.U32 R2, RZ, RZ, R67 ;  /* 0x000000ffff027224 */ /* 0x000fe200078e0043 */
[----:B------:R-:W-:-:S02]  /*62500*/  MOV R4, 0x62530 ;  /* 0x0006253000047802 */ /* 0x000fc40000000f00 */
[----:B--2---:R-:W-:Y:S02]  /*62510*/  SHF.L.U32 R3, R3, 0x2, RZ ;  /* 0x0000000203037819 */ /* 0x004fe400000006ff */
[----:B------:R-:W-:Y:S05]  /*62520*/  CALL.REL.NOINC `($_ZN7cutlass13device_kernelIN5flash19enable_sm80_to_sm89INS1_16FlashAttnBwdSm80INS1_25CollectiveMainloopBwdSm80ILi2ELi2EN4cute5tupleIJNS5_1CILi128EEES8_NS7_ILi64EEEEEENS_10bfloat16_tEfNS_4arch4Sm80ELb0ELb0ELb1ELb0ELb1ELb0ELb0ELb0ELi2ELi4ELi4ELi4ELb0EEENS1_21CollectiveEpilogueBwdISA_SB_SD_Li256ELb0ELb0ELi2EEENS1_19SingleTileSchedulerILb0ELb0ELb0ELi128EEEEEEEEEvNT_6ParamsE$_ZN4cute3eso3ESOILb1ELb0EJNS_6LayoutINS_5tupleIJNS3_IJNS3_IJNS_1CILi4EEENS4_ILi2EEEEEENS4_ILi1EEEEEES6_EEENS3_IJNS3_IJNS3_IJS8_NS4_ILi32EEEEEENS4_ILi0EEEEEENS4_ILi64EEEEEEEEiEEC2ERKSH_RKi) ;  /* 0xfffa674000007944 */ /* 0x000fea0003c3ffff */
[----:B-1----:R-:W2:Y:S01]  /*62530*/  LDL R3, [R1+0x1380] ;  /* 0x0013800001037983 */ /* 0x002ea20000100800 */
[----:B------:R-:W-:Y:S01]  /*62540*/  MOV R6, 0x62570 ;  /* 0x0006257000067802 */ /* 0x000fe20000000f00 */
[----:B--2---:R-:W-:-:S04]  /*62550*/  IMAD.WIDE R10, R3, 0x2, R80 ;  /* 0x00000002030a7825 */ /* 0x004fc800078e0250 */
[----:B------:R-:W-:Y:S05]  /*62560*/  CALL.REL.NOINC `($_ZN7cutlass13device_kernelIN5flash19enable_sm80_to_sm89INS1_16FlashAttnBwdSm80INS1_25CollectiveMainloopBwdSm80ILi2ELi2EN4cute5tupleIJNS5_1CILi128EEES8_NS7_ILi64EEEEEENS_10bfloat16_tEfNS_4arch4Sm80ELb0ELb0ELb1ELb0ELb1ELb0ELb0ELb0ELi2ELi4ELi4ELi4ELb0EEENS1_21CollectiveEpilogueBwdISA_SB_SD_Li256ELb0ELb0ELi2EEENS1_19SingleTileSchedulerILb0ELb0ELb0ELi128EEEEEEEEEvNT_6ParamsE$_ZN4cute3eso3ESOILb1ELb0EJNS_6LayoutINS_5tupleIJNS3_IJNS3_IJNS_1CILi4EEENS4_ILi2EEEEEENS4_ILi1EEEEEES6_EEENS3_IJNS3_IJNS3_IJS8_NS4_ILi32EEEEEENS4_ILi0EEEEEENS4_ILi64EEEEEEEENS_10ViewEngineIPN7cutlass10bfloat16_tEEEEEC2ERKSH_RKSM_) ;  /* 0xfffa66c000007944 */ /* 0x000fea0003c3ffff */
        /* <DEDUP_REMOVED lines=199> */
[----:B-1----:R-:W-:Y:S05]  /*631e0*/  CALL.REL.NOINC `($_ZN7cutlass13device_kernelIN5flash19enable_sm80_to_sm89INS1_16FlashAttnBwdSm80INS1_25CollectiveMainloopBwdSm80ILi2ELi2EN4cute5tupleIJNS5_1CILi128EEES8_NS7_ILi64EEEEEENS_10bfloat16_tEfNS_4arch4Sm80ELb0ELb0ELb1ELb0ELb1ELb0ELb0ELb0ELi2ELi4ELi4ELi4ELb0EEENS1_21CollectiveEpilogueBwdISA_SB_SD_Li256ELb0ELb0ELi2EEENS1_19SingleTileSchedulerILb0ELb0ELb0ELi128EEEEEEEEEvNT_6ParamsE$_ZZN5flash25CollectiveMainloopBwdSm80ILi2ELi2EN4cute5tupleIJNS1_1CILi128EEES4_NS3_ILi64EEEEEEN7cutlass10bfloat16_tEfNS7_4arch4Sm80ELb0ELb0ELb1ELb0ELb1ELb0ELb0ELb0ELi2ELi4ELi4ELi4ELb0EE3mmaINS_16FlashAttnBwdSm80ISB_NS_21CollectiveEpilogueBwdIS6_S8_SA_Li256ELb0ELb0ELi2EEENS_19SingleTileSchedulerILb0ELb0ELb0ELi128EEEE13SharedStorageENS1_6TensorINS1_11ArrayEngineIfLm32EEENS1_6LayoutINS2_IJNS2_IJNS3_ILi2EEESO_EEESO_NS3_ILi4EEEEEENS2_IJNS2_IJNS3_ILi1EEESO_EEESQ_NS3_ILi8EEEEEEEEEEEEbRKNSB_6ParamsERT0_S12_iNS2_IJiiiEEERT_ENKUlvE0_clEv) ;  /* 0xffffb14000007944 */ /* 0x002fea0003c3ffff */
.L_x_1040:
[----:B------:R-:W-:Y:S01]  /*631f0*/  IMAD.MOV.U32 R15, RZ, RZ, R76 ;  /* 0x000000ffff0f7224 */ /* 0x000fe200078e004c */
[----:B------:R-:W-:Y:S01]  /*63200*/  MOV R3, R75 ;  /* 0x0000004b00037202 */ /* 0x000fe20000000f00 */
[----:B------:R-:W-:Y:S01]  /*63210*/  IMAD.MOV.U32 R91, RZ, RZ, RZ ;  /* 0x000000ffff5b7224 */ /* 0x000fe200078e00ff */
[----:B------:R-:W-:-:S02]  /*63220*/  MOV R8, 0x63240 ;  /* 0x0006324000087802 */ /* 0x000fc40000000f00 */
[----:B-1----:R-:W-:Y:S05]  /*63230*/  CALL.REL.NOINC `($_ZN7cutlass13device_kernelIN5flash19enable_sm80_to_sm89INS1_16FlashAttnBwdSm80INS1_25CollectiveMainloopBwdSm80ILi2ELi2EN4cute5tupleIJNS5_1CILi128EEES8_NS7_ILi64EEEEEENS_10bfloat16_tEfNS_4arch4Sm80ELb0ELb0ELb1ELb0ELb1ELb0ELb0ELb0ELi2ELi4ELi4ELi4ELb0EEENS1_21CollectiveEpilogueBwdISA_SB_SD_Li256ELb0ELb0ELi2EEENS1_19SingleTileSchedulerILb0ELb0ELb0ELi128EEEEEEEEEvNT_6ParamsE$_ZN4cute3eso3ESOILb1ELb0EJNS_10UnderscoreES2_iEEC2ERKS2_S5_RKi) ;  /* 0xfffa3fe000007944 */ /* 0x002fea0003c3ffff */
        /* <DEDUP_REMOVED lines=15> */
[----:B------:R-:W-:Y:S05]  /*63330*/  CALL.REL.NOINC `($_ZN7cutlass13device_kernelIN5flash19enable_sm80_to_sm89INS1_16FlashAttnBwdSm80INS1_25CollectiveMainloopBwdSm80ILi2ELi2EN4cute5tupleIJNS5_1CILi128EEES8_NS7_ILi64EEEEEENS_10bfloat16_tEfNS_4arch4Sm80ELb0ELb0ELb1ELb0ELb1ELb0ELb0ELb0ELi2ELi4ELi4ELi4ELb0EEENS1_21CollectiveEpilogueBwdISA_SB_SD_Li256ELb0ELb0ELi2EEENS1_19SingleTileSchedulerILb0ELb0ELb0ELi128EEEEEEEEEvNT_6ParamsE$_ZN4cute3eso3ESOILb1ELb0EJNS_6LayoutINS_5tupleIJNS3_IJNS_1CILi2EEES5_S5_EEES5_EEENS3_IJNS3_IJNS4_ILi1EEES5_NS4_ILi4EEEEEENS4_ILi8EEEEEEEEiEEC2ERKSD_RKi) ;  /* 0xfffa652000007944 */ /* 0x000fea0003c3ffff */
[----:B-1----:R-:W2:Y:S01]  /*63340*/  LDL R2, [R1+0x1410] ;  /* 0x0014100001027983 */ /* 0x002ea20000100800 */
[----:B------:R-:W-:Y:S02]  /*63350*/  MOV R4, R72 ;  /* 0x0000004800047202 */ /* 0x000fe40000000f00 */
[----:B------:R-:W-:-:S05]  /*63360*/  MOV R5, R71 ;  /* 0x0000004700057202 */ /* 0x000fca0000000f00 */
[----:B--2---:R-:W-:Y:S01]  /*63370*/  IMAD.WIDE R2, R2, 0x2, R4 ;  /* 0x0000000202027825 */ /* 0x004fe200078e0204 */
[----:B------:R-:W-:-:S04]  /*63380*/  MOV R4, 0x633b0 ;  /* 0x000633b000047802 */ /* 0x000fc80000000f00 */
[----:B------:R-:W-:Y:S02]  /*63390*/  MOV R6, R2 ;  /* 0x0000000200067202 */ /* 0x000fe40000000f00 */
[----:B------:R-:W-:Y:S05]  /*633a0*/  CALL.REL.NOINC `($_ZN7cutlass13device_kernelIN5flash19enable_sm80_to_sm89INS1_16FlashAttnBwdSm80INS1_25CollectiveMainloopBwdSm80ILi2ELi2EN4cute5tupleIJNS5_1CILi128EEES8_NS7_ILi64EEEEEENS_10bfloat16_tEfNS_4arch4Sm80ELb0ELb0ELb1ELb0ELb1ELb0ELb0ELb0ELi2ELi4ELi4ELi4ELb0EEENS1_21CollectiveEpilogueBwdISA_SB_SD_Li256ELb0ELb0ELi2EEENS1_19SingleTileSchedulerILb0ELb0ELb0ELi128EEEEEEEEEvNT_6ParamsE$_ZN4cute3eso3ESOILb1ELb0EJNS_6LayoutINS_5tupleIJNS3_IJNS_1CILi2EEES5_S5_EEES5_EEENS3_IJNS3_IJNS4_ILi1EEES5_NS4_ILi4EEEEEENS4_ILi8EEEEEEEENS_10ViewEngineIPN7cutlass10bfloat16_tEEEEEC2ERKSD_RKSI_) ;  /* 0xfffa646000007944 */ /* 0x000fea0003c3ffff */
[----:B------:R2:W5:Y:S01]  /*633b0*/  LDL.64 R94, [R1+0x1410] ;  /* 0x00141000015e7983 */ /* 0x0005620000100a00 */
[----:B------:R-:W-:Y:S01]  /*633c0*/  IMAD.MOV.U32 R15, RZ, RZ, R76 ;  /* 0x000000ffff0f7224 */ /* 0x000fe200078e004c */
[----:B------:R-:W-:Y:S02]  /*633d0*/  MOV R3, R75 ;  /* 0x0000004b00037202 */ /* 0x000fe40000000f00 */
[----:B------:R-:W-:Y:S02]  /*633e0*/  MOV R8, 0x63400 ;  /* 0x0006340000087802 */ /* 0x000fe40000000f00 */
[----:B-12--5:R-:W-:Y:S05]  /*633f0*/  CALL.REL.NOINC `($_ZN7cutlass13device_kernelIN5flash19enable_sm80_to_sm89INS1_16FlashAttnBwdSm80INS1_25CollectiveMainloopBwdSm80ILi2ELi2EN4cute5tupleIJNS5_1CILi128EEES8_NS7_ILi64EEEEEENS_10bfloat16_tEfNS_4arch4Sm80ELb0ELb0ELb1ELb0ELb1ELb0ELb0ELb0ELi2ELi4ELi4ELi4ELb0EEENS1_21CollectiveEpilogueBwdISA_SB_SD_Li256ELb0ELb0ELi2EEENS1_19SingleTileSchedulerILb0ELb0ELb0ELi128EEEEEEEEEvNT_6ParamsE$_ZN4cute3eso3ESOILb1ELb0EJNS_10UnderscoreES2_iEEC2ERKS2_S5_RKi) ;  /* 0xfffa3e2000007944 */ /* 0x026fea0003c3ffff */
[----:B-1----:R-:W2:Y:S01]  /*63400*/  LDL R3, [R1+0x1410] ;  /* 0x0014100001037983 */ /* 0x002ea20000100800 */
[----:B------:R-:W-:Y:S02]  /*63410*/  MOV R4, 0x63440 ;  /* 0x0006344000047802 */ /* 0x000fe40000000f00 */
[----:B--2---:R-:W-:Y:S02]  /*63420*/  SHF.L.U32 R3, R3, 0x2, RZ ;  /* 0x0000000203037819 */ /* 0x004fe400000006ff */
[----:B------:R-:W-:Y:S05]  /*63430*/  CALL.REL.NOINC `($_ZN7cutlass13device_kernelIN5flash19enable_sm80_to_sm89INS1_16FlashAttnBwdSm80INS1_25CollectiveMainloopBwdSm80ILi2ELi2EN4cute5tupleIJNS5_1CILi128EEES8_NS7_ILi64EEEEEENS_10bfloat16_tEfNS_4arch4Sm80ELb0ELb0ELb1ELb0ELb1ELb0ELb0ELb0ELi2ELi4ELi4ELi4ELb0EEENS1_21CollectiveEpilogueBwdISA_SB_SD_Li256ELb0ELb0ELi2EEENS1_19SingleTileSchedulerILb0ELb0ELb0ELi128EEEEEEEEEvNT_6ParamsE$_ZN4cute3eso3ESOILb1ELb0EJNS_6LayoutINS_5tupleIJNS3_IJNS_1CILi2EEES5_EEES6_EEENS3_IJNS3_IJNS4_ILi1EEES5_EEENS3_IJNS4_ILi32EEENS4_ILi64EEEEEEEEEEEiEEC2ERKSE_RKi) ;  /* 0xfffa627000007944 */ /* 0x000fea0003c3ffff */
[----:B-1----:R-:W2:Y:S01]  /*63440*/  LDL R3, [R1+0x1410] ;  /* 0x0014100001037983 */ /* 0x002ea20000100800 */
[----:B------:R-:W-:Y:S01]  /*63450*/  MOV R4, 0x63490 ;  /* 0x0006349000047802 */ /* 0x000fe20000000f00 */
[----:B--2---:R-:W-:-:S05]  /*63460*/  IMAD.WIDE R2, R3, 0x2, R78 ;  /* 0x0000000203027825 */ /* 0x004fca00078e024e */
[----:B------:R-:W-:Y:S02]  /*63470*/  MOV R6, R2 ;  /* 0x0000000200067202 */ /* 0x000fe40000000f00 */
[----:B------:R-:W-:Y:S05]  /*63480*/  CALL.REL.NOINC `($_ZN7cutlass13device_kernelIN5flash19enable_sm80_to_sm89INS1_16FlashAttnBwdSm80INS1_25CollectiveMainloopBwdSm80ILi2ELi2EN4cute5tupleIJNS5_1CILi128EEES8_NS7_ILi64EEEEEENS_10bfloat16_tEfNS_4arch4Sm80ELb0ELb0ELb1ELb0ELb1ELb0ELb0ELb0ELi2ELi4ELi4ELi4ELb0EEENS1_21CollectiveEpilogueBwdISA_SB_SD_Li256ELb0ELb0ELi2EEENS1_19SingleTileSchedulerILb0ELb0ELb0ELi128EEEEEEEEEvNT_6ParamsE$_ZN4cute3eso3ESOILb1ELb0EJNS_6LayoutINS_5tupleIJNS3_IJNS_1CILi2EEES5_EEES6_EEENS3_IJNS3_IJNS4_ILi1EEES5_EEENS3_IJNS4_ILi32EEENS4_ILi64EEEEEEEEEEENS_10ViewEngineIPN7cutlass10bfloat16_tEEEEEC2ERKSE_RKSJ_) ;  /* 0xfffa61d000007944 */ /* 0x000fea0003c3ffff */
[----:B------:R2:W5:Y:S04]  /*63490*/  LDL.64 R92, [R1+0x1410] ;  /* 0x00141000015c7983 */ /* 0x0005680000100a00 */
[----:B------:R2:W-:Y:S02]  /*634a0*/  STL [R1+0x1448], RZ ;  /* 0x001448ff01007387 */ /* 0x0005e40000100800 */
.L_x_1041:
[----:B-1----:R-:W-:Y:S01]  /*634b0*/  IMAD.MOV.U32 R89, RZ, RZ, R76 ;  /* 0x000000ffff597224 */ /* 0x002fe200078e004c */
[----:B------:R-:W-:Y:S01]  /*634c0*/  LOP3.LUT R90, R91, 0x1, RZ, 0xc0, !PT ;  /* 0x000000015b5a7812 */ /* 0x000fe200078ec0ff */
[----:B------:R-:W-:Y:S01]  /*634d0*/  IMAD.MOV.U32 R77, RZ, RZ, R68 ;  /* 0x000000ffff4d7224 */ /* 0x000fe200078e0044 */
[----:B------:R-:W-:Y:S02]  /*634e0*/  MOV R88, 0x63500 ;  /* 0x0006350000587802 */ /* 0x000fe40000000f00 */
[----:B-12--5:R-:W-:Y:S05]  /*634f0*/  CALL.REL.NOINC `($_ZN7cutlass13device_kernelIN5flash19enable_sm80_to_sm89INS1_16FlashAttnBwdSm80INS1_25CollectiveMainloopBwdSm80ILi2ELi2EN4cute5tupleIJNS5_1CILi128EEES8_NS7_ILi64EEEEEENS_10bfloat16_tEfNS_4arch4Sm80ELb0ELb0ELb1ELb0ELb1ELb0ELb0ELb0ELi2ELi4ELi4ELi4ELb0EEENS1_21CollectiveEpilogueBwdISA_SB_SD_Li256ELb0ELb0ELi2EEENS1_19SingleTileSchedulerILb0ELb0ELb0ELi128EEEEEEEEEvNT_6ParamsE$_ZN4cute3eso3ESOILb1ELb0EJNS_10UnderscoreEiiEEC2ERKS2_RKiS7_) ;  /* 0xfffa3da000007944 */ /* 0x026fea0003c3ffff */
[----:B------:R-:W-:Y:S01]  /*63500*/  MOV R4, 0x63550 ;  /* 0x0006355000047802 */ /* 0x000fe20000000f00 */
[----:B-1----:R-:W2:Y:S02]  /*63510*/  LDL.64 R2, [R1+0x1410] ;  /* 0x0014100001027983 */ /* 0x002ea40000100a00 */
[----:B--2---:R-:W-:Y:S05]  /*63520*/  IMAD R3, R3, 0x2, R2 ;  /* 0x0000000203037824 */ /* 0x004fea00078e0202 */
[----:B------:R-:W-:Y:S02]  /*63530*/  SHF.L.U32 R3, R3, 0x2, RZ ;  /* 0x0000000203037819 */ /* 0x000fe400000006ff */
        /* <DEDUP_REMOVED lines=13> */
[----:B-1----:R-:W2:Y:S02]  /*63610*/  LDL R3, [R1+0x1410] ;  /* 0x0014100001037983 */ /* 0x002ea40000100800 */
[----:B--2---:R-:W-:Y:S02]  /*63620*/  SHF.L.U32 R3, R3, 0x3, RZ ;  /* 0x0000000303037819 */ /* 0x004fe400000006ff */
[----:B------:R-:W-:Y:S05]  /*63630*/  CALL.REL.NOINC `($_ZN7cutlass13device_kernelIN5flash19enable_sm80_to_sm89INS1_16FlashAttnBwdSm80INS1_25CollectiveMainloopBwdSm80ILi2ELi2EN4cute5tupleIJNS5_1CILi128EEES8_NS7_ILi64EEEEEENS_10bfloat16_tEfNS_4arch4Sm80ELb0ELb0ELb1ELb0ELb1ELb0ELb0ELb0ELi2ELi4ELi4ELi4ELb0EEENS1_21CollectiveEpilogueBwdISA_SB_SD_Li256ELb0ELb0ELi2EEENS1_19SingleTileSchedulerILb0ELb0ELb0ELi128EEEEEEEEEvNT_6ParamsE$_ZN4cute3eso3ESOILb1ELb0EJNS_6LayoutINS_5tupleIJNS3_IJNS_1CILi2EEES5_S5_EEEEEENS3_IJNS3_IJNS4_ILi1EEES5_NS4_ILi4EEEEEEEEEEEiEEC2ERKSC_RKi) ;  /* 0xfffa610000007944 */ /* 0x000fea0003c3ffff */
[----:B------:R-:W-:Y:S01]  /*63640*/  MOV R4, 0x63690 ;  /* 0x0006369000047802 */ /* 0x000fe20000000f00 */
[----:B-1----:R-:W2:Y:S02]  /*63650*/  LDL R3, [R1+0x1410] ;  /* 0x0014100001037983 */ /* 0x002ea40000100800 */
        /* <DEDUP_REMOVED lines=18> */
[----:B-1----:R-:W2:Y:S02]  /*63780*/  LDL R3, [R1+0x1410] ;  /* 0x0014100001037983 */ /* 0x002ea40000100800 */
        /* <DEDUP_REMOVED lines=18> */
[----:B------:R-:W-:Y:S05]  /*638b0*/  CALL.REL.NOINC `($_ZN7cutlass13device_kernelIN5flash19enable_sm80_to_sm89INS1_16FlashAttnBwdSm80INS1_25CollectiveMainloopBwdSm80ILi2ELi2EN4cute5tupleIJNS5_1CILi128EEES8_NS7_ILi64EEEEEENS_10bfloat16_tEfNS_4arch4Sm80ELb0ELb0ELb1ELb0ELb1ELb0ELb0ELb0ELi2ELi4ELi4ELi4ELb0EEENS1_21CollectiveEpilogueBwdISA_SB_SD_Li256ELb0ELb0ELi2EEENS1_19SingleTileSchedulerILb0ELb0ELb0ELi128EEEEEEEEEvNT_6ParamsE$_ZN4cute3eso3ESOILb1ELb0EJNS_6LayoutINS_5tupleIJNS3_IJNS_1CILi2EEES5_EEEEEENS3_IJNS3_IJNS4_ILi1EEES5_EEEEEEEENS_10ViewEngineIPKfEEEEC2ERKSB_RKSF_) ;  /* 0xfffa597000007944 */ /* 0x000fea0003c3ffff */
        /* <DEDUP_REMOVED lines=147> */
.L_x_1042:
[----:B-1----:R-:W-:Y:S02]  /*641f0*/  MOV R4, 0x64210 ;  /* 0x0006421000047802 */ /* 0x002fe40000000f00 */
[----:B------:R-:W-:Y:S05]  /*64200*/  CALL.REL.NOINC `($_ZN7cutlass13device_kernelIN5flash19enable_sm80_to_sm89INS1_16FlashAttnBwdSm80INS1_25CollectiveMainloopBwdSm80ILi2ELi2EN4cute5tupleIJNS5_1CILi128EEES8_NS7_ILi64EEEEEENS_10bfloat16_tEfNS_4arch4Sm80ELb0ELb0ELb1ELb0ELb1ELb0ELb0ELb0ELi2ELi4ELi4ELi4ELb0EEENS1_21CollectiveEpilogueBwdISA_SB_SD_Li256ELb0ELb0ELi2EEENS1_19SingleTileSchedulerILb0ELb0ELb0ELi128EEEEEEEEEvNT_6ParamsE$_ZN4cute3eso3ESOILb1ELb0EJNS_6LayoutINS_5tupleIJNS3_IJNS_1CILi1EEENS4_ILi4EEEEEENS4_ILi2EEES6_EEENS3_IJNS3_IJNS4_ILi0EEES5_EEES6_NS4_ILi8EEEEEEEENS_10ViewEngineIPfEEEEC2ERKSE_RKSH_) ;  /* 0xfffa4ee000007944 */ /* 0x000fea0003c3ffff */
[----:B-1----:R-:W2:Y:S04]  /*64210*/  LDL.64 R2, [R73+0x60] ;  /* 0x0000600049027983 */ /* 0x002ea80000100a00 */
[----:B------:R1:W5:Y:S04]  /*64220*/  LDL.64 R4, [R73+0x58] ;  /* 0x0000580049047983 */ /* 0x0003680000100a00 */
[----:B------:R1:W5:Y:S04]  /*64230*/  LDL.64 R6, [R1+0x1428] ;  /* 0x0014280001067983 */ /* 0x0003680000100a00 */
[----:B--2---:R1:W5:Y:S01]  /*64240*/  LD.E R3, [R2.64] ;  /* 0x0000000402037980 */ /* 0x004362000c101900 */
[----:B------:R-:W-:-:S02]  /*64250*/  MOV R15, R76 ;  /* 0x0000004c000f7202 */ /* 0x000fc40000000f00 */
[----:B------:R-:W-:Y:S02]  /*64260*/  MOV R8, 0x64280 ;  /* 0x0006428000087802 */ /* 0x000fe40000000f00 */
[----:B-1---5:R-:W-:Y:S05]  /*64270*/  CALL.REL.NOINC `($_ZN7cutlass13device_kernelIN5flash19enable_sm80_to_sm89INS1_16FlashAttnBwdSm80INS1_25CollectiveMainloopBwdSm80ILi2ELi2EN4cute5tupleIJNS5_1CILi128EEES8_NS7_ILi64EEEEEENS_10bfloat16_tEfNS_4arch4Sm80ELb0ELb0ELb1ELb0ELb1ELb0ELb0ELb0ELi2ELi4ELi4ELi4ELb0EEENS1_21CollectiveEpilogueBwdISA_SB_SD_Li256ELb0ELb0ELi2EEENS1_19SingleTileSchedulerILb0ELb0ELb0ELi128EEEEEEEEEvNT_6ParamsE$_ZN4cute3eso3ESOILb1ELb0EJNS_10UnderscoreES2_iEEC2ERKS2_S5_RKi) ;  /* 0xfffa2fa000007944 */ /* 0x022fea0003c3ffff */
[----:B-1----:R-:W2:Y:S01]  /*64280*/  LDL R3, [R1+0x1410] ;  /* 0x0014100001037983 */ /* 0x002ea20000100800 */
[----:B------:R-:W-:Y:S02]  /*64290*/  MOV R8, 0x642c0 ;  /* 0x000642c000087802 */ /* 0x000fe40000000f00 */
[----:B--2---:R-:W-:Y:S02]  /*642a0*/  SHF.L.U32 R3, R3, 0xd, RZ ;  /* 0x0000000d03037819 */ /* 0x004fe400000006ff */
[----:B------:R-:W-:Y:S05]  /*642b0*/  CALL.REL.NOINC `($_ZN7cutlass13device_kernelIN5flash19enable_sm80_to_sm89INS1_16FlashAttnBwdSm80INS1_25CollectiveMainloopBwdSm80ILi2ELi2EN4cute5tupleIJNS5_1CILi128EEES8_NS7_ILi64EEEEEENS_10bfloat16_tEfNS_4arch4Sm80ELb0ELb0ELb1ELb0ELb1ELb0ELb0ELb0ELi2ELi4ELi4ELi4ELb0EEENS1_21CollectiveEpilogueBwdISA_SB_SD_Li256ELb0ELb0ELi2EEENS1_19SingleTileSchedulerILb0ELb0ELb0ELi128EEEEEEEEEvNT_6ParamsE$_ZN4cute3eso3ESOILb1ELb0EJNS_6LayoutINS_5tupleIJNS3_IJNS_1CILi1EEES5_EEENS4_ILi32EEEEEENS3_IJNS3_IJNS4_ILi0EEES9_EEENS4_ILi256EEEEEEEEiEEC2ERKSD_RKi) ;  /* 0xfffa4f3000007944 */ /* 0x000fea0003c3ffff */
[----:B------:R-:W2:Y:S04]  /*642c0*/  LD.E.64 R4, [R4.64+0x8] ;  /* 0x0000080404047980 */ /* 0x000ea8000c101b00 */
[----:B------:R-:W2:Y:S01]  /*642d0*/  LDL R10, [R1+0x1428] ;  /* 0x00142800010a7983 */ /* 0x000ea20000100800 */
[----:B------:R-:W-:Y:S01]  /*642e0*/  MOV R8, 0x64310 ;  /* 0x0006431000087802 */ /* 0x000fe20000000f00 */
[----:B--2---:R-:W-:-:S04]  /*642f0*/  IMAD.WIDE R10, R10, 0x4, R4 ;  /* 0x000000040a0a7825 */ /* 0x004fc800078e0204 */
[----:B-1----:R-:W-:Y:S05]  /*64300*/  CALL.REL.NOINC `($_ZN7cutlass13device_kernelIN5flash19enable_sm80_to_sm89INS1_16FlashAttnBwdSm80INS1_25CollectiveMainloopBwdSm80ILi2ELi2EN4cute5tupleIJNS5_1CILi128EEES8_NS7_ILi64EEEEEENS_10bfloat16_tEfNS_4arch4Sm80ELb0ELb0ELb1ELb0ELb1ELb0ELb0ELb0ELi2ELi4ELi4ELi4ELb0EEENS1_21CollectiveEpilogueBwdISA_SB_SD_Li256ELb0ELb0ELi2EEENS1_19SingleTileSchedulerILb0ELb0ELb0ELi128EEEEEEEEEvNT_6ParamsE$_ZN4cute8gmem_ptrIPfECI1NS_12iter_adaptorIS1_S2_EEES1_) ;  /* 0xfffa6b7000007944 */ /* 0x002fea0003c3ffff */
[----:B-1----:R1:W5:Y:S01]  /*64310*/  LDL.64 R2, [R1+0x1428] ;  /* 0x0014280001027983 */ /* 0x0023620000100a00 */
[----:B------:R-:W-:-:S03]  /*64320*/  MOV R4, 0x64340 ;  /* 0x0006434000047802 */ /* 0x000fc60000000f00 */
[----:B-1---5:R-:W-:Y:S05]  /*64330*/  CALL.REL.NOINC `($_ZN7cutlass13device_kernelIN5flash19enable_sm80_to_sm89INS1_16FlashAttnBwdSm80INS1_25CollectiveMainloopBwdSm80ILi2ELi2EN4cute5tupleIJNS5_1CILi128EEES8_NS7_ILi64EEEEEENS_10bfloat16_tEfNS_4arch4Sm80ELb0ELb0ELb1ELb0ELb1ELb0ELb0ELb0ELi2ELi4ELi4ELi4ELb0EEENS1_21CollectiveEpilogueBwdISA_SB_SD_Li256ELb0ELb0ELi2EEENS1_19SingleTileSchedulerILb0ELb0ELb0ELi128EEEEEEEEEvNT_6ParamsE$_ZN4cute3eso3ESOILb1ELb0EJNS_6LayoutINS_5tupleIJNS3_IJNS_1CILi1EEES5_EEENS4_ILi32EEEEEENS3_IJNS3_IJNS4_ILi0EEES9_EEENS4_ILi256EEEEEEEENS_10ViewEngineINS_8gmem_ptrIPfEEEEEEC2ERKSD_RKSI_) ;  /* 0xfffa4e7000007944 */ /* 0x022fea0003c3ffff */
[----:B-1----:R-:W2:Y:S04]  /*64340*/  LDL.64 R2, [R1+0x1428] ;  /* 0x0014280001027983 */ /* 0x002ea80000100a00 */
[----:B------:R1:W5:Y:S01]  /*64350*/  LD.E R4, [R6.64] ;  /* 0x0000000406047980 */ /* 0x000362000c101900 */
[----:B------:R-:W-:Y:S01]  /*64360*/  MOV R10, 0x643a0 ;  /* 0x000643a0000a7802 */ /* 0x000fe20000000f00 */
[----:B--2---:R-:W-:Y:S01]  /*64370*/  IMAD.MOV.U32 R8, RZ, RZ, R2 ;  /* 0x000000ffff087224 */ /* 0x004fe200078e0002 */
[----:B------:R-:W-:-:S02]  /*64380*/  MOV R5, R3 ;  /* 0x0000000300057202 */ /* 0x000fc40000000f00 */
[----:B-1---5:R-:W-:Y:S05]  /*64390*/  CALL.REL.NOINC `($_ZN7cutlass13device_kernelIN5flash19enable_sm80_to_sm89INS1_16FlashAttnBwdSm80INS1_25CollectiveMainloopBwdSm80ILi2ELi2EN4cute5tupleIJNS5_1CILi128EEES8_NS7_ILi64EEEEEENS_10bfloat16_tEfNS_4arch4Sm80ELb0ELb0ELb1ELb0ELb1ELb0ELb0ELb0ELi2ELi4ELi4ELi4ELb0EEENS1_21CollectiveEpilogueBwdISA_SB_SD_Li256ELb0ELb0ELi2EEENS1_19SingleTileSchedulerILb0ELb0ELb0ELi128EEEEEEEEEvNT_6ParamsE$_ZN73_INTERNAL_24fd9406_37_flash_bwd_hdim64_bf16_softcap_sm80_cu_8e232a79_33079atomicAddEPff) ;  /* 0xfffa6c5000007944 */ /* 0x022fea0003c3ffff */
[----:B-1----:R1:W5:Y:S01]  /*643a0*/  LD.E R4, [R6.64+0x4] ;  /* 0x0000040406047980 */ /* 0x002362000c101900 */
[----:B------:R-:W-:-:S02]  /*643b0*/  IADD3 R8, P1, R2, 0x400, RZ ;  /* 0x0000040002087810 */ /* 0x000fc40007f3e0ff */
[----:B------:R-:W-:-:S03]  /*643c0*/  MOV R10, 0x643f0 ;  /* 0x000643f0000a7802 */ /* 0x000fc60000000f00 */
[----:B------:R-:W-:-:S03]  /*643d0*/  IMAD.X R5, RZ, RZ, R3, P1 ;  /* 0x000000ffff057224 */ /* 0x000fc600008e0603 */
[----:B-1---5:R-:W-:Y:S05]  /*643e0*/  CALL.REL.NOINC `($_ZN7cutlass13device_kernelIN5flash19enable_sm80_to_sm89INS1_16FlashAttnBwdSm80INS1_25CollectiveMainloopBwdSm80ILi2ELi2EN4cute5tupleIJNS5_1CILi128EEES8_NS7_ILi64EEEEEENS_10bfloat16_tEfNS_4arch4Sm80ELb0ELb0ELb1ELb0ELb1ELb0ELb0ELb0ELi2ELi4ELi4ELi4ELb0EEENS1_21CollectiveEpilogueBwdISA_SB_SD_Li256ELb0ELb0ELi2EEENS1_19SingleTileSchedulerILb0ELb0ELb0ELi128EEEEEEEEEvNT_6ParamsE$_ZN73_INTERNAL_24fd9406_37_flash_bwd_hdim64_bf16_softcap_sm80_cu_8e232a79_33079atomicAddEPff) ;  /* 0xfffa6c0000007944 */ /* 0x022fea0003c3ffff */
[----:B-1----:R1:W5:Y:S01]  /*643f0*/  LD.E R4, [R6.64+0x8] ;  /* 0x0000080406047980 */ /* 0x002362000c101900 */
[----:B------:R-:W-:Y:S02]  /*64400*/  IADD3 R8, P1, R2, 0x800, RZ ;  /* 0x0000080002087810 */ /* 0x000fe40007f3e0ff */
        /* <DEDUP_REMOVED lines=148> */
[----:B------:R-:W-:-:S04]  /*64d50*/  MOV R75, 0x0 ;  /* 0x00000000004b7802 */ /* 0x000fc80000000f00 */
[----:B------:R-:W-:Y:S05]  /*64d60*/  RET.REL.NODEC R74 `(_ZN7cutlass13device_kernelIN5flash19enable_sm80_to_sm89INS1_16FlashAttnBwdSm80INS1_25CollectiveMainloopBwdSm80ILi2ELi2EN4cute5tupleIJNS5_1CILi128EEES8_NS7_ILi64EEEEEENS_10bfloat16_tEfNS_4arch4Sm80ELb0ELb0ELb1ELb0ELb1ELb0ELb0ELb0ELi2ELi4ELi4ELi4ELb0EEENS1_21CollectiveEpilogueBwdISA_SB_SD_Li256ELb0ELb0ELi2EEENS1_19SingleTileSchedulerILb0ELb0ELb0ELi128EEEEEEEEEvNT_6ParamsE) ;  /* 0xfff9b2904a007950 */ /* 0x000fea0003c3ffff */
        .type           $_ZN7cutlass13device_kernelIN5flash19enable_sm80_to_sm89INS1_16FlashAttnBwdSm80INS1_25CollectiveMainloopBwdSm80ILi2ELi2EN4cute5tupleIJNS5_1CILi128EEES8_NS7_ILi64EEEEEENS_10bfloat16_tEfNS_4arch4Sm80ELb0ELb0ELb1ELb0ELb1ELb0ELb0ELb0ELi2ELi4ELi4ELi4ELb0EEENS1_21CollectiveEpilogueBwdISA_SB_SD_Li256ELb0ELb0ELi2EEENS1_19SingleTileSchedulerILb0ELb0ELb0ELi128EEEEEEEEEvNT_6ParamsE$_ZZZN5flash25CollectiveMainloopBwdSm80ILi2ELi2EN4cute5tupleIJNS1_1CILi128EEES4_NS3_ILi64EEEEEEN7cutlass10bfloat16_tEfNS7_4arch4Sm80ELb0ELb0ELb1ELb0ELb1ELb0ELb0ELb0ELi2ELi4ELi4ELi4ELb0EE3mmaINS_16FlashAttnBwdSm80ISB_NS_21CollectiveEpilogueBwdIS6_S8_SA_Li256ELb0ELb0ELi2EEENS_19SingleTileSchedulerILb0ELb0ELb0ELi128EEEE13SharedStorageENS1_6TensorINS1_11ArrayEngineIfLm32EEENS1_6LayoutINS2_IJNS2_IJNS3_ILi2EEESO_EEESO_NS3_ILi4EEEEEENS2_IJNS2_IJNS3_ILi1EEESO_EEESQ_NS3_ILi8EEEEEEEEEEEEbRKNSB_6ParamsERT0_S12_iNS2_IJiiiEEERT_ENKUliT_E_clIZSC_ISJ_SX_EbS10_S12_S12_iS13_S15_EUlRS16_iE_EEDaiS16_ENKUlvE0_clEv,@function
        .size           $_ZN7cutlass13device_kernelIN5flash19enable_sm80_to_sm89INS1_16FlashAttnBwdSm80INS1_25CollectiveMainloopBwdSm80ILi2ELi2EN4cute5tupleIJNS5_1CILi128EEES8_NS7_ILi64EEEEEENS_10bfloat16_tEfNS_4arch4Sm80ELb0ELb0ELb1ELb0ELb1ELb0ELb0ELb0ELi2ELi4ELi4ELi4ELb0EEENS1_21CollectiveEpilogueBwdISA_SB_SD_Li256ELb0ELb0ELi2EEENS1_19SingleTileSchedulerILb0ELb0ELb0ELi128EEEEEEEEEvNT_6ParamsE$_ZZZN5flash25CollectiveMainloopBwdSm80ILi2ELi2EN4cute5tupleIJNS1_1CILi128EEES4_NS3_ILi64EEEEEEN7cutlass10bfloat16_tEfNS7_4arch4Sm80ELb0ELb0ELb1ELb0ELb1ELb0ELb0ELb0ELi2ELi4ELi4ELi4ELb0EE3mmaINS_16FlashAttnBwdSm80ISB_NS_21CollectiveEpilogueBwdIS6_S8_SA_Li256ELb0ELb0ELi2EEENS_19SingleTileSchedulerILb0ELb0ELb0ELi128EEEE13SharedStorageENS1_6TensorINS1_11ArrayEngineIfLm32EEENS1_6LayoutINS2_IJNS2_IJNS3_ILi2EEESO_EEESO_NS3_ILi4EEEEEENS2_IJNS2_IJNS3_ILi1EEESO_EEESQ_NS3_ILi8EEEEEEEEEEEEbRKNSB_6ParamsERT0_S12_iNS2_IJiiiEEERT_ENKUliT_E_clIZSC_ISJ_SX_EbS10_S12_S12_iS13_S15_EUlRS16_iE_EEDaiS16_ENKUlvE0_clEv,($_ZN7cutlass13device_kernelIN5flash19enable_sm80_to_sm89INS1_16FlashAttnBwdSm80INS1_25CollectiveMainloopBwdSm80ILi2ELi2EN4cute5tupleIJNS5_1CILi128EEES8_NS7_ILi64EEEEEENS_10bfloat16_tEfNS_4arch4Sm80ELb0ELb0ELb1ELb0ELb1ELb0ELb0ELb0ELi2ELi4ELi4ELi4ELb0EEENS1_21CollectiveEpilogueBwdISA_SB_SD_Li256ELb0ELb0ELi2EEENS1_19SingleTileSchedulerILb0ELb0ELb0ELi128EEEEEEEEEvNT_6ParamsE$_ZZZN5flash25CollectiveMainloopBwdSm80ILi2ELi2EN4cute5tupleIJNS1_1CILi128EEES4_NS3_ILi64EEEEEEN7cutlass10bfloat16_tEfNS7_4arch4Sm80ELb0ELb0ELb1ELb0ELb1ELb0ELb0ELb0ELi2ELi4ELi4ELi4ELb0EE3mmaINS_16FlashAttnBwdSm80ISB_NS_21CollectiveEpilogueBwdIS6_S8_SA_Li256ELb0ELb0ELi2EEENS_19SingleTileSchedulerILb0ELb0ELb0ELi128EEEE13SharedStorageENS1_6TensorINS1_11ArrayEngineIfLm32EEENS1_6LayoutINS2_IJNS2_IJNS3_ILi2EEESO_EEESO_NS3_ILi4EEEEEENS2_IJNS2_IJNS3_ILi1EEESO_EEESQ_NS3_ILi8EEEEEEEEEEEEbRKNSB_6ParamsERT0_S12_iNS2_IJiiiEEERT_ENKUliT_E_clIZSC_ISJ_SX_EbS10_S12_S12_iS13_S15_EUlRS16_iE_EEDaiS16_ENKUlvE1_clEv - $_ZN7cutlass13device_kernelIN5flash19enable_sm80_to_sm89INS1_16FlashAttnBwdSm80INS1_25CollectiveMainloopBwdSm80ILi2ELi2EN4cute5tupleIJNS5_1CILi128EEES8_NS7_ILi64EEEEEENS_10bfloat16_tEfNS_4arch4Sm80ELb0ELb0ELb1ELb0ELb1ELb0ELb0ELb0ELi2ELi4ELi4ELi4ELb0EEENS1_21CollectiveEpilogueBwdISA_SB_SD_Li256ELb0ELb0ELi2EEENS1_19SingleTileSchedulerILb0ELb0ELb0ELi128EEEEEEEEEvNT_6ParamsE$_ZZZN5flash25CollectiveMainloopBwdSm80ILi2ELi2EN4cute5tupleIJNS1_1CILi128EEES4_NS3_ILi64EEEEEEN7cutlass10bfloat16_tEfNS7_4arch4Sm80ELb0ELb0ELb1ELb0ELb1ELb0ELb0ELb0ELi2ELi4ELi4ELi4ELb0EE3mmaINS_16FlashAttnBwdSm80ISB_NS_21CollectiveEpilogueBwdIS6_S8_SA_Li256ELb0ELb0ELi2EEENS_19SingleTileSchedulerILb0ELb0ELb0ELi128EEEE13SharedStorageENS1_6TensorINS1_11ArrayEngineIfLm32EEENS1_6LayoutINS2_IJNS2_IJNS3_ILi2EEESO_EEESO_NS3_ILi4EEEEEENS2_IJNS2_IJNS3_ILi1EEESO_EEESQ_NS3_ILi8EEEEEEEEEEEEbRKNSB_6ParamsERT0_S12_iNS2_IJiiiEEERT_ENKUliT_E_clIZSC_ISJ_SX_EbS10_S12_S12_iS13_S15_EUlRS16_iE_EEDaiS16_ENKUlvE0_clEv)
$_ZN7cutlass13device_kernelIN5flash19enable_sm80_to_sm89INS1_16FlashAttnBwdSm80INS1_25CollectiveMainloopBwdSm80ILi2ELi2EN4cute5tupleIJNS5_1CILi128EEES8_NS7_ILi64EEEEEENS_10bfloat16_tEfNS_4arch4Sm80ELb0ELb0ELb1ELb0ELb1ELb0ELb0ELb0ELi2ELi4ELi4ELi4ELb0EEENS1_21CollectiveEpilogueBwdISA_SB_SD_Li256ELb0ELb0ELi2EEENS1_19SingleTileSchedulerILb0ELb0ELb0ELi128EEEEEEEEEvNT_6ParamsE$_ZZZN5flash25CollectiveMainloopBwdSm80ILi2ELi2EN4cute5tupleIJNS1_1CILi128EEES4_NS3_ILi64EEEEEEN7cutlass10bfloat16_tEfNS7_4arch4Sm80ELb0ELb0ELb1ELb0ELb1ELb0ELb0ELb0ELi2ELi4ELi4ELi4ELb0EE3mmaINS_16FlashAttnBwdSm80ISB_NS_21CollectiveEpilogueBwdIS6_S8_SA_Li256ELb0ELb0ELi2EEENS_19SingleTileSchedulerILb0ELb0ELb0ELi128EEEE13SharedStorageENS1_6TensorINS1_11ArrayEngineIfLm32EEENS1_6LayoutINS2_IJNS2_IJNS3_ILi2EEESO_EEESO_NS3_ILi4EEEEEENS2_IJNS2_IJNS3_ILi1EEESO_EEESQ_NS3_ILi8EEEEEEEEEEEEbRKNSB_6ParamsERT0_S12_iNS2_IJiiiEEERT_ENKUliT_E_clIZSC_ISJ_SX_EbS10_S12_S12_iS13_S15_EUlRS16_iE_EEDaiS16_ENKUlvE0_clEv:
[----:B------:R-:W-:-:S05]  /*64d70*/  IADD3 R3, R16, -c[0x0][0x20], RZ ;  /* 0x8000080010037a10 */ /* 0x000fca0007ffe0ff */
[----:B------:R-:W-:-:S05]  /*64d80*/  IMAD R3, R10, 0x4, R3 ;  /* 0x000000040a037824 */ /* 0x000fca00078e0203 */
[----:B------:R1:W5:Y:S02]  /*64d90*/  LDL R4, [R3] ;  /* 0x0000000003047983 */ /* 0x0003640000100800 */
[----:B-1----:R-:W-:-:S04]  /*64da0*/  MOV R3, 0x0 ;  /* 0x0000000000037802 */ /* 0x002fc80000000f00 */
[----:B------:R-:W-:Y:S05]  /*64db0*/  RET.REL.NODEC R2 `(_ZN7cutlass13device_kernelIN5flash19enable_sm80_to_sm89INS1_16FlashAttnBwdSm80INS1_25CollectiveMainloopBwdSm80ILi2ELi2EN4cute5tupleIJNS5_1CILi128EEES8_NS7_ILi64EEEEEENS_10bfloat16_tEfNS_4arch4Sm80ELb0ELb0ELb1ELb0ELb1ELb0ELb0ELb0ELi2ELi4ELi4ELi4ELb0EEENS1_21CollectiveEpilogueBwdISA_SB_SD_Li256ELb0ELb0ELi2EEENS1_19SingleTileSchedulerILb0ELb0ELb0ELi128EEEEEEEEEvNT_6ParamsE) ;  /* 0xfff9b24002007950 */ /* 0x000fea0003c3ffff */
        .type           $_ZN7cutlass13device_kernelIN5flash19enable_sm80_to_sm89INS1_16FlashAttnBwdSm80INS1_25CollectiveMainloopBwdSm80ILi2ELi2EN4cute5tupleIJNS5_1CILi128EEES8_NS7_ILi64EEEEEENS_10bfloat16_tEfNS_4arch4Sm80ELb0ELb0ELb1ELb0ELb1ELb0ELb0ELb0ELi2ELi4ELi4ELi4ELb0EEENS1_21CollectiveEpilogueBwdISA_SB_SD_Li256ELb0ELb0ELi2EEENS1_19SingleTileSchedulerILb0ELb0ELb0ELi128EEEEEEEEEvNT_6ParamsE$_ZZZN5flash25CollectiveMainloopBwdSm80ILi2ELi2EN4cute5tupleIJNS1_1CILi128EEES4_NS3_ILi64EEEEEEN7cutlass10bfloat16_tEfNS7_4arch4Sm80ELb0ELb0ELb1ELb0ELb1ELb0ELb0ELb0ELi2ELi4ELi4ELi4ELb0EE3mmaINS_16FlashAttnBwdSm80ISB_NS_21CollectiveEpilogueBwdIS6_S8_SA_Li256ELb0ELb0ELi2EEENS_19SingleTileSchedulerILb0ELb0ELb0ELi128EEEE13SharedStorageENS1_6TensorINS1_11ArrayEngineIfLm32EEENS1_6LayoutINS2_IJNS2_IJNS3_ILi2EEESO_EEESO_NS3_ILi4EEEEEENS2_IJNS2_IJNS3_ILi1EEESO_EEESQ_NS3_ILi8EEEEEEEEEEEEbRKNSB_6ParamsERT0_S12_iNS2_IJiiiEEERT_ENKUliT_E_clIZSC_ISJ_SX_EbS10_S12_S12_iS13_S15_EUlRS16_iE_EEDaiS16_ENKUlvE1_clEv,@function
        .size           $_ZN7cutlass13device_kernelIN5flash19enable_sm80_to_sm89INS1_16FlashAttnBwdSm80INS1_25CollectiveMainloopBwdSm80ILi2ELi2EN4cute5tupleIJNS5_1CILi128EEES8_NS7_ILi64EEEEEENS_10bfloat16_tEfNS_4arch4Sm80ELb0ELb0ELb1ELb0ELb1ELb0ELb0ELb0ELi2ELi4ELi4ELi4ELb0EEENS1_21CollectiveEpilogueBwdISA_SB_SD_Li256ELb0ELb0ELi2EEENS1_19SingleTileSchedulerILb0ELb0ELb0ELi128EEEEEEEEEvNT_6ParamsE$_ZZZN5flash25CollectiveMainloopBwdSm80ILi2ELi2EN4cute5tupleIJNS1_1CILi128EEES4_NS3_ILi64EEEEEEN7cutlass10bfloat16_tEfNS7_4arch4Sm80ELb0ELb0ELb1ELb0ELb1ELb0ELb0ELb0ELi2ELi4ELi4ELi4ELb0EE3mmaINS_16FlashAttnBwdSm80ISB_NS_21CollectiveEpilogueBwdIS6_S8_SA_Li256ELb0ELb0ELi2EEENS_19SingleTileSchedulerILb0ELb0ELb0ELi128EEEE13SharedStorageENS1_6TensorINS1_11ArrayEngineIfLm32EEENS1_6LayoutINS2_IJNS2_IJNS3_ILi2EEESO_EEESO_NS3_ILi4EEEEEENS2_IJNS2_IJNS3_ILi1EEESO_EEESQ_NS3_ILi8EEEEEEEEEEEEbRKNSB_6ParamsERT0_S12_iNS2_IJiiiEEERT_ENKUliT_E_clIZSC_ISJ_SX_EbS10_S12_S12_iS13_S15_EUlRS16_iE_EEDaiS16_ENKUlvE1_clEv,($_ZN7cutlass13device_kernelIN5flash19enable_sm80_to_sm89INS1_16FlashAttnBwdSm80INS1_25CollectiveMainloopBwdSm80ILi2ELi2EN4cute5tupleIJNS5_1CILi128EEES8_NS7_ILi64EEEEEENS_10bfloat16_tEfNS_4arch4Sm80ELb0ELb0ELb1ELb0ELb1ELb0ELb0ELb0ELi2ELi4ELi4ELi4ELb0EEENS1_21CollectiveEpilogueBwdISA_SB_SD_Li256ELb0ELb0ELi2EEENS1_19SingleTileSchedulerILb0ELb0ELb0ELi128EEEEEEEEEvNT_6ParamsE$__fAtomicAdd - $_ZN7cutlass13device_kernelIN5flash19enable_sm80_to_sm89INS1_16FlashAttnBwdSm80INS1_25CollectiveMainloopBwdSm80ILi2ELi2EN4cute5tupleIJNS5_1CILi128EEES8_NS7_ILi64EEEEEENS_10bfloat16_tEfNS_4arch4Sm80ELb0ELb0ELb1ELb0ELb1ELb0ELb0ELb0ELi2ELi4ELi4ELi4ELb0EEENS1_21CollectiveEpilogueBwdISA_SB_SD_Li256ELb0ELb0ELi2EEENS1_19SingleTileSchedulerILb0ELb0ELb0ELi128EEEEEEEEEvNT_6ParamsE$_ZZZN5flash25CollectiveMainloopBwdSm80ILi2ELi2EN4cute5tupleIJNS1_1CILi128EEES4_NS3_ILi64EEEEEEN7cutlass10bfloat16_tEfNS7_4arch4Sm80ELb0ELb0ELb1ELb0ELb1ELb0ELb0ELb0ELi2ELi4ELi4ELi4ELb0EE3mmaINS_16FlashAttnBwdSm80ISB_NS_21CollectiveEpilogueBwdIS6_S8_SA_Li256ELb0ELb0ELi2EEENS_19SingleTileSchedulerILb0ELb0ELb0ELi128EEEE13SharedStorageENS1_6TensorINS1_11ArrayEngineIfLm32EEENS1_6LayoutINS2_IJNS2_IJNS3_ILi2EEESO_EEESO_NS3_ILi4EEEEEENS2_IJNS2_IJNS3_ILi1EEESO_EEESQ_NS3_ILi8EEEEEEEEEEEEbRKNSB_6ParamsERT0_S12_iNS2_IJiiiEEERT_ENKUliT_E_clIZSC_ISJ_SX_EbS10_S12_S12_iS13_S15_EUlRS16_iE_EEDaiS16_ENKUlvE1_clEv)
$_ZN7cutlass13device_kernelIN5flash19enable_sm80_to_sm89INS1_16FlashAttnBwdSm80INS1_25CollectiveMainloopBwdSm80ILi2ELi2EN4cute5tupleIJNS5_1CILi128EEES8_NS7_ILi64EEEEEENS_10bfloat16_tEfNS_4arch4Sm80ELb0ELb0ELb1ELb0ELb1ELb0ELb0ELb0ELi2ELi4ELi4ELi4ELb0EEENS1_21CollectiveEpilogueBwdISA_SB_SD_Li256ELb0ELb0ELi2EEENS1_19SingleTileSchedulerILb0ELb0ELb0ELi128EEEEEEEEEvNT_6ParamsE$_ZZZN5flash25CollectiveMainloopBwdSm80ILi2ELi2EN4cute5tupleIJNS1_1CILi128EEES4_NS3_ILi64EEEEEEN7cutlass10bfloat16_tEfNS7_4arch4Sm80ELb0ELb0ELb1ELb0ELb1ELb0ELb0ELb0ELi2ELi4ELi4ELi4ELb0EE3mmaINS_16FlashAttnBwdSm80ISB_NS_21CollectiveEpilogueBwdIS6_S8_SA_Li256ELb0ELb0ELi2EEENS_19SingleTileSchedulerILb0ELb0ELb0ELi128EEEE13SharedStorageENS1_6TensorINS1_11ArrayEngineIfLm32EEENS1_6LayoutINS2_IJNS2_IJNS3_ILi2EEESO_EEESO_NS3_ILi4EEEEEENS2_IJNS2_IJNS3_ILi1EEESO_EEESQ_NS3_ILi8EEEEEEEEEEEEbRKNSB_6ParamsERT0_S12_iNS2_IJiiiEEERT_ENKUliT_E_clIZSC_ISJ_SX_EbS10_S12_S12_iS13_S15_EUlRS16_iE_EEDaiS16_ENKUlvE1_clEv:
[----:B------:R-:W-:-:S05]  /*64dc0*/  IADD3 R3, R7, -c[0x0][0x20], RZ ;  /* 0x8000080007037a10 */ /* 0x000fca0007ffe0ff */
[----:B------:R-:W-:-:S05]  /*64dd0*/  IMAD R3, R10, 0x4, R3 ;  /* 0x000000040a037824 */ /* 0x000fca00078e0203 */
[----:B------:R1:W5:Y:S02]  /*64de0*/  LDL R4, [R3] ;  /* 0x0000000003047983 */ /* 0x0003640000100800 */
[----:B-1----:R-:W-:-:S04]  /*64df0*/  MOV R3, 0x0 ;  /* 0x0000000000037802 */ /* 0x002fc80000000f00 */
[----:B------:R-:W-:Y:S05]  /*64e00*/  RET.REL.NODEC R2 `(_ZN7cutlass13device_kernelIN5flash19enable_sm80_to_sm89INS1_16FlashAttnBwdSm80INS1_25CollectiveMainloopBwdSm80ILi2ELi2EN4cute5tupleIJNS5_1CILi128EEES8_NS7_ILi64EEEEEENS_10bfloat16_tEfNS_4arch4Sm80ELb0ELb0ELb1ELb0ELb1ELb0ELb0ELb0ELi2ELi4ELi4ELi4ELb0EEENS1_21CollectiveEpilogueBwdISA_SB_SD_Li256ELb0ELb0ELi2EEENS1_19SingleTileSchedulerILb0ELb0ELb0ELi128EEEEEEEEEvNT_6ParamsE) ;  /* 0xfff9b1f002007950 */ /* 0x000fea0003c3ffff */
        .type           $_ZN7cutlass13device_kernelIN5flash19enable_sm80_to_sm89INS1_16FlashAttnBwdSm80INS1_25CollectiveMainloopBwdSm80ILi2ELi2EN4cute5tupleIJNS5_1CILi128EEES8_NS7_ILi64EEEEEENS_10bfloat16_tEfNS_4arch4Sm80ELb0ELb0ELb1ELb0ELb1ELb0ELb0ELb0ELi2ELi4ELi4ELi4ELb0EEENS1_21CollectiveEpilogueBwdISA_SB_SD_Li256ELb0ELb0ELi2EEENS1_19SingleTileSchedulerILb0ELb0ELb0ELi128EEEEEEEEEvNT_6ParamsE$__fAtomicAdd,@function
        .size           $_ZN7cutlass13device_kernelIN5flash19enable_sm80_to_sm89INS1_16FlashAttnBwdSm80INS1_25CollectiveMainloopBwdSm80ILi2ELi2EN4cute5tupleIJNS5_1CILi128EEES8_NS7_ILi64EEEEEENS_10bfloat16_tEfNS_4arch4Sm80ELb0ELb0ELb1ELb0ELb1ELb0ELb0ELb0ELi2ELi4ELi4ELi4ELb0EEENS1_21CollectiveEpilogueBwdISA_SB_SD_Li256ELb0ELb0ELi2EEENS1_19SingleTileSchedulerILb0ELb0ELb0ELi128EEEEEEEEEvNT_6ParamsE$__fAtomicAdd,($_ZN7cutlass13device_kernelIN5flash19enable_sm80_to_sm89INS1_16FlashAttnBwdSm80INS1_25CollectiveMainloopBwdSm80ILi2ELi2EN4cute5tupleIJNS5_1CILi128EEES8_NS7_ILi64EEEEEENS_10bfloat16_tEfNS_4arch4Sm80ELb0ELb0ELb1ELb0ELb1ELb0ELb0ELb0ELi2ELi4ELi4ELi4ELb0EEENS1_21CollectiveEpilogueBwdISA_SB_SD_Li256ELb0ELb0ELi2EEENS1_19SingleTileSchedulerILb0ELb0ELb0ELi128EEEEEEEEEvNT_6ParamsE$exp2f - $_ZN7cutlass13device_kernelIN5flash19enable_sm80_to_sm89INS1_16FlashAttnBwdSm80INS1_25CollectiveMainloopBwdSm80ILi2ELi2EN4cute5tupleIJNS5_1CILi128EEES8_NS7_ILi64EEEEEENS_10bfloat16_tEfNS_4arch4Sm80ELb0ELb0ELb1ELb0ELb1ELb0ELb0ELb0ELi2ELi4ELi4ELi4ELb0EEENS1_21CollectiveEpilogueBwdISA_SB_SD_Li256ELb0ELb0ELi2EEENS1_19SingleTileSchedulerILb0ELb0ELb0ELi128EEEEEEEEEvNT_6ParamsE$__fAtomicAdd)
$_ZN7cutlass13device_kernelIN5flash19enable_sm80_to_sm89INS1_16FlashAttnBwdSm80INS1_25CollectiveMainloopBwdSm80ILi2ELi2EN4cute5tupleIJNS5_1CILi128EEES8_NS7_ILi64EEEEEENS_10bfloat16_tEfNS_4arch4Sm80ELb0ELb0ELb1ELb0ELb1ELb0ELb0ELb0ELi2ELi4ELi4ELi4ELb0EEENS1_21CollectiveEpilogueBwdISA_SB_SD_Li256ELb0ELb0ELi2EEENS1_19SingleTileSchedulerILb0ELb0ELb0ELi128EEEEEEEEEvNT_6ParamsE$__fAtomicAdd:
[----:B------:R-:W-:Y:S01]  /*64e10*/  IMAD.MOV.U32 R14, RZ, RZ, R8 ;  /* 0x000000ffff0e7224 */ /* 0x000fe200078e0008 */
[----:B------:R-:W-:Y:S01]  /*64e20*/  ULDC.64 UR8, c[0x0][0x118] ;  /* 0x0000460000087ab9 */ /* 0x000fe20000000a00 */
[----:B------:R-:W-:-:S05]  /*64e30*/  IMAD.MOV.U32 R15, RZ, RZ, R5 ;  /* 0x000000ffff0f7224 */ /* 0x000fca00078e0005 */
[----:B------:R-:W2:Y:S01]  /*64e40*/  ATOM.E.ADD.F32.FTZ.RN.STRONG.GPU P1, RZ, [R14.64], R4 ;  /* 0x000000040eff798a */ /* 0x000ea2000812e7c8 */
[----:B------:R-:W-:Y:S02]  /*64e50*/  MOV R13, 0x0 ;  /* 0x00000000000d7802 */ /* 0x000fe40000000f00 */
[----:B------:R-:W-:Y:S02]  /*64e60*/  MOV R9, R4 ;  /* 0x0000000400097202 */ /* 0x000fe40000000f00 */
[----:B--2---:R-:W-:Y:S05]  /*64e70*/  @P1 RET.REL.NODEC R12 `(_ZN7cutlass13device_kernelIN5flash19enable_sm80_to_sm89INS1_16FlashAttnBwdSm80INS1_25CollectiveMainloopBwdSm80ILi2ELi2EN4cute5tupleIJNS5_1CILi128EEES8_NS7_ILi64EEEEEENS_10bfloat16_tEfNS_4arch4Sm80ELb0ELb0ELb1ELb0ELb1ELb0ELb0ELb0ELi2ELi4ELi4ELi4ELb0EEENS1_21CollectiveEpilogueBwdISA_SB_SD_Li256ELb0ELb0ELi2EEENS1_19SingleTileSchedulerILb0ELb0ELb0ELi128EEEEEEEEEvNT_6ParamsE) ;  /* 0xfff9b1800c001950 */ /* 0x004fea0003c3ffff */
[----:B------:R-:W1:Y:S02]  /*64e80*/  QSPC.E.S P1, RZ, [R14] ;  /* 0x000000000eff73aa */ /* 0x000e640000020500 */
[----:B-1----:R-:W-:Y:S05]  /*64e90*/  @!P1 BRA `(.L_x_1044) ;  /* 0x0000008000009947 */ /* 0x002fea0003800000 */
[----:B------:R-:W-:-:S05]  /*64ea0*/  LOP3.LUT R8, R14, 0xffffff, RZ, 0xc0, !PT ;  /* 0x00ffffff0e087812 */ /* 0x000fca00078ec0ff */
.L_x_1045:
[----:B------:R-:W1:Y:S02]  /*64eb0*/  LDS R4, [R8] ;  /* 0x0000000008047984 */ /* 0x000e640000000800 */
[----:B-1----:R-:W-:-:S06]  /*64ec0*/  FADD R5, R9, R4 ;  /* 0x0000000409057221 */ /* 0x002fcc0000000000 */
[----:B------:R-:W1:Y:S02]  /*64ed0*/  ATOMS.CAST.SPIN R5, [R8], R4, R5 ;  /* 0x000000040805738d */ /* 0x000e640001800005 */
[----:B-1----:R-:W-:-:S13]  /*64ee0*/  ISETP.EQ.U32.AND P1, PT, R5, 0x1, PT ;  /* 0x000000010500780c */ /* 0x002fda0003f22070 */
[----:B------:R-:W-:Y:S05]  /*64ef0*/  @!P1 BRA `(.L_x_1045) ;  /* 0xffffffb000009947 */ /* 0x000fea000383ffff */
[----:B------:R-:W-:-:S04]  /*64f00*/  MOV R13, 0x0 ;  /* 0x00000000000d7802 */ /* 0x000fc80000000f00 */
[----:B------:R-:W-:Y:S05]  /*64f10*/  RET.REL.NODEC R12 `(_ZN7cutlass13device_kernelIN5flash19enable_sm80_to_sm89INS1_16FlashAttnBwdSm80INS1_25CollectiveMainloopBwdSm80ILi2ELi2EN4cute5tupleIJNS5_1CILi128EEES8_NS7_ILi64EEEEEENS_10bfloat16_tEfNS_4arch4Sm80ELb0ELb0ELb1ELb0ELb1ELb0ELb0ELb0ELi2ELi4ELi4ELi4ELb0EEENS1_21CollectiveEpilogueBwdISA_SB_SD_Li256ELb0ELb0ELi2EEENS1_19SingleTileSchedulerILb0ELb0ELb0ELi128EEEEEEEEEvNT_6ParamsE) ;  /* 0xfff9b0e00c007950 */ /* 0x000fea0003c3ffff */
.L_x_1044:
[----:B------:R-:W2:Y:S01]  /*64f20*/  LD.E R4, [R14.64] ;  /* 0x000000080e047980 */ /* 0x000ea2000c101900 */
[----:B------:R-:W-:Y:S01]  /*64f30*/  MOV R13, 0x0 ;  /* 0x00000000000d7802 */ /* 0x000fe20000000f00 */
[----:B--2---:R-:W-:-:S05]  /*64f40*/  FADD R4, R9, R4 ;  /* 0x0000000409047221 */ /* 0x004fca0000000000 */
[----:B------:R1:W-:Y:S01]  /*64f50*/  ST.E [R14.64], R4 ;  /* 0x000000040e007985 */ /* 0x0003e2000c101908 */
[----:B------:R-:W-:Y:S05]  /*64f60*/  RET.REL.NODEC R12 `(_ZN7cutlass13device_kernelIN5flash19enable_sm80_to_sm89INS1_16FlashAttnBwdSm80INS1_25CollectiveMainloopBwdSm80ILi2ELi2EN4cute5tupleIJNS5_1CILi128EEES8_NS7_ILi64EEEEEENS_10bfloat16_tEfNS_4arch4Sm80ELb0ELb0ELb1ELb0ELb1ELb0ELb0ELb0ELi2ELi4ELi4ELi4ELb0EEENS1_21CollectiveEpilogueBwdISA_SB_SD_Li256ELb0ELb0ELi2EEENS1_19SingleTileSchedulerILb0ELb0ELb0ELi128EEEEEEEEEvNT_6ParamsE) ;  /* 0xfff9b0900c007950 */ /* 0x000fea0003c3ffff */
        .type           $_ZN7cutlass13device_kernelIN5flash19enable_sm80_to_sm89INS1_16FlashAttnBwdSm80INS1_25CollectiveMainloopBwdSm80ILi2ELi2EN4cute5tupleIJNS5_1CILi128EEES8_NS7_ILi64EEEEEENS_10bfloat16_tEfNS_4arch4Sm80ELb0ELb0ELb1ELb0ELb1ELb0ELb0ELb0ELi2ELi4ELi4ELi4ELb0EEENS1_21CollectiveEpilogueBwdISA_SB_SD_Li256ELb0ELb0ELi2EEENS1_19SingleTileSchedulerILb0ELb0ELb0ELi128EEEEEEEEEvNT_6ParamsE$exp2f,@function
        .size           $_ZN7cutlass13device_kernelIN5flash19enable_sm80_to_sm89INS1_16FlashAttnBwdSm80INS1_25CollectiveMainloopBwdSm80ILi2ELi2EN4cute5tupleIJNS5_1CILi128EEES8_NS7_ILi64EEEEEENS_10bfloat16_tEfNS_4arch4Sm80ELb0ELb0ELb1ELb0ELb1ELb0ELb0ELb0ELi2ELi4ELi4ELi4ELb0EEENS1_21CollectiveEpilogueBwdISA_SB_SD_Li256ELb0ELb0ELi2EEENS1_19SingleTileSchedulerILb0ELb0ELb0ELi128EEEEEEEEEvNT_6ParamsE$exp2f,(.L_x_5677 - $_ZN7cutlass13device_kernelIN5flash19enable_sm80_to_sm89INS1_16FlashAttnBwdSm80INS1_25CollectiveMainloopBwdSm80ILi2ELi2EN4cute5tupleIJNS5_1CILi128EEES8_NS7_ILi64EEEEEENS_10bfloat16_tEfNS_4arch4Sm80ELb0ELb0ELb1ELb0ELb1ELb0ELb0ELb0ELi2ELi4ELi4ELi4ELb0EEENS1_21CollectiveEpilogueBwdISA_SB_SD_Li256ELb0ELb0ELi2EEENS1_19SingleTileSchedulerILb0ELb0ELb0ELi128EEEEEEEEEvNT_6ParamsE$exp2f)
$_ZN7cutlass13device_kernelIN5flash19enable_sm80_to_sm89INS1_16FlashAttnBwdSm80INS1_25CollectiveMainloopBwdSm80ILi2ELi2EN4cute5tupleIJNS5_1CILi128EEES8_NS7_ILi64EEEEEENS_10bfloat16_tEfNS_4arch4Sm80ELb0ELb0ELb1ELb0ELb1ELb0ELb0ELb0ELi2ELi4ELi4ELi4ELb0EEENS1_21CollectiveEpilogueBwdISA_SB_SD_Li256ELb0ELb0ELi2EEENS1_19SingleTileSchedulerILb0ELb0ELb0ELi128EEEEEEEEEvNT_6ParamsE$exp2f:
[----:B------:R-:W1:Y:S01]  /*64f70*/  MUFU.EX2 R6, R6 ;  /* 0x0000000600067308 */ /* 0x000e620000000800 */
[----:B------:R-:W-:-:S04]  /*64f80*/  MOV R3, 0x0 ;  /* 0x0000000000037802 */ /* 0x000fc80000000f00 */
[----:B------:R-:W-:Y:S05]  /*64f90*/  RET.REL.NODEC R2 `(_ZN7cutlass13device_kernelIN5flash19enable_sm80_to_sm89INS1_16FlashAttnBwdSm80INS1_25CollectiveMainloopBwdSm80ILi2ELi2EN4cute5tupleIJNS5_1CILi128EEES8_NS7_ILi64EEEEEENS_10bfloat16_tEfNS_4arch4Sm80ELb0ELb0ELb1ELb0ELb1ELb0ELb0ELb0ELi2ELi4ELi4ELi4ELb0EEENS1_21CollectiveEpilogueBwdISA_SB_SD_Li256ELb0ELb0ELi2EEENS1_19SingleTileSchedulerILb0ELb0ELb0ELi128EEEEEEEEEvNT_6ParamsE) ;  /* 0xfff9b06002007950 */ /* 0x000fea0003c3ffff */
.L_x_1046:
        /* <DEDUP_REMOVED lines=14> */
.L_x_5677:


//--------------------- .text._ZN7cutlass13device_kernelIN5flash19enable_sm80_to_sm89INS1_16FlashAttnBwdSm80INS1_25CollectiveMainloopBwdSm80ILi2ELi2EN4cute5tupleIJNS5_1CILi128EEES8_NS7_ILi64EEEEEENS_10bfloat16_tEfNS_4arch4Sm80ELb0ELb0ELb1ELb0ELb0ELb0ELb0ELb0ELi2ELi4ELi4ELi4ELb0EEENS1_24CollectiveEpilogueBwdGQAISA_fSD_Li256ELb0ELb0EEENS1_19SingleTileSchedulerILb0ELb0ELb0ELi128EEEEEEEEEvNT_6ParamsE --------------------------
	.section	.text._ZN7cutlass13device_kernelIN5flash19enable_sm80_to_sm89INS1_16FlashAttnBwdSm80INS1_25CollectiveMainloopBwdSm80ILi2ELi2EN4cute5tupleIJNS5_1CILi128EEES8_NS7_ILi64EEEEEENS_10bfloat16_tEfNS_4arch4Sm80ELb0ELb0ELb1ELb0ELb0ELb0ELb0ELb0ELi2ELi4ELi4ELi4ELb0EEENS1_24CollectiveEpilogueBwdGQAISA_fSD_Li256ELb0ELb0EEENS1_19SingleTileSchedulerILb0ELb0ELb0ELi128EEEEEEEEEvNT_6ParamsE,"ax",@progbits
	.sectioninfo	@"SHI_REGISTERS=127"
	.align	128
.text._ZN7cutlass13device_kernelIN5flash19enable_sm80_to_sm89INS1_16FlashAttnBwdSm80INS1_25CollectiveMainloopBwdSm80ILi2ELi2EN4cute5tupleIJNS5_1CILi128EEES8_NS7_ILi64EEEEEENS_10bfloat16_tEfNS_4arch4Sm80ELb0ELb0ELb1ELb0ELb0ELb0ELb0ELb0ELi2ELi4ELi4ELi4ELb0EEENS1_24CollectiveEpilogueBwdGQAISA_fSD_Li256ELb0ELb0EEENS1_19SingleTileSchedulerILb0ELb0ELb0ELi128EEEEEEEEEvNT_6ParamsE:
        .type           _ZN7cutlass13device_kernelIN5flash19enable_sm80_to_sm89INS1_16FlashAttnBwdSm80INS1_25CollectiveMainloopBwdSm80ILi2ELi2EN4cute5tupleIJNS5_1CILi128EEES8_NS7_ILi64EEEEEENS_10bfloat16_tEfNS_4arch4Sm80ELb0ELb0ELb1ELb0ELb0ELb0ELb0ELb0ELi2ELi4ELi4ELi4ELb0EEENS1_24CollectiveEpilogueBwdGQAISA_fSD_Li256ELb0ELb0EEENS1_19SingleTileSchedulerILb0ELb0ELb0ELi128EEEEEEEEEvNT_6ParamsE,@function
        .size           _ZN7cutlass13device_kernelIN5flash19enable_sm80_to_sm89INS1_16FlashAttnBwdSm80INS1_25CollectiveMainloopBwdSm80ILi2ELi2EN4cute5tupleIJNS5_1CILi128EEES8_NS7_ILi64EEEEEENS_10bfloat16_tEfNS_4arch4Sm80ELb0ELb0ELb1ELb0ELb0ELb0ELb0ELb0ELi2ELi4ELi4ELi4ELb0EEENS1_24CollectiveEpilogueBwdGQAISA_fSD_Li256ELb0ELb0EEENS1_19SingleTileSchedulerILb0ELb0ELb0ELi128EEEEEEEEEvNT_6ParamsE,(.L_x_6071 - _ZN7cutlass13device_kernelIN5flash19enable_sm80_to_sm89INS1_16FlashAttnBwdSm80INS1_25CollectiveMainloopBwdSm80ILi2ELi2EN4cute5tupleIJNS5_1CILi128EEES8_NS7_ILi64EEEEEENS_10bfloat16_tEfNS_4arch4Sm80ELb0ELb0ELb1ELb0ELb0ELb0ELb0ELb0ELi2ELi4ELi4ELi4ELb0EEENS1_24CollectiveEpilogueBwdGQAISA_fSD_Li256ELb0ELb0EEENS1_19SingleTileSchedulerILb0ELb0ELb0ELi128EEEEEEEEEvNT_6ParamsE)
        .other          _ZN7cutlass13device_kernelIN5flash19enable_sm80_to_sm89INS1_16FlashAttnBwdSm80INS1_25CollectiveMainloopBwdSm80ILi2ELi2EN4cute5tupleIJNS5_1CILi128EEES8_NS7_ILi64EEEEEENS_10bfloat16_tEfNS_4arch4Sm80ELb0ELb0ELb1ELb0ELb0ELb0ELb0ELb0ELi2ELi4ELi4ELi4ELb0EEENS1_24CollectiveEpilogueBwdGQAISA_fSD_Li256ELb0ELb0EEENS1_19SingleTileSchedulerILb0ELb0ELb0ELi128EEEEEEEEEvNT_6ParamsE,@"STO_CUDA_ENTRY STV_DEFAULT"
_ZN7cutlass13device_kernelIN5flash19enable_sm80_to_sm89INS1_16FlashAttnBwdSm80INS1_25CollectiveMainloopBwdSm80ILi2ELi2EN4cute5tupleIJNS5_1CILi128EEES8_NS7_ILi64EEEEEENS_10bfloat16_tEfNS_4arch4Sm80ELb0ELb0ELb1ELb0ELb0ELb0ELb0ELb0ELi2ELi4ELi4ELi4ELb0EEENS1_24CollectiveEpilogueBwdGQAISA_fSD_Li256ELb0ELb0EEENS1_19SingleTileSchedulerILb0ELb0ELb0ELi128EEEEEEEEEvNT_6ParamsE:
[----:B------:R-:W-:-:S03]  /*0000*/  MOV R1, c[0x0][0x28] ;  /* 0x00000a0000017a02 */ /* 0x000fc60000000f00 */
[----:B------:R-:W1:Y:S01]  /*0010*/  S2R R31, SR_CTAID.Z ;  /* 0x00000000001f7919 */ /* 0x000e620000002700 */
[----:B------:R-:W-:-:S04]  /*0020*/  IADD3 R1, R1, -0x16e0, RZ ;  /* 0xffffe92001017810 */ /* 0x000fc80007ffe0ff */
[----:B------:R-:W-:-:S05]  /*0030*/  IADD3 R20, P0, R1, c[0x0][0x20], RZ ;  /* 0x0000080001147a10 */ /* 0x000fca0007f1e0ff */
[----:B------:R-:W-:Y:S01]  /*0040*/  IMAD.X R21, RZ, RZ, c[0x0][0x24], P0 ;  /* 0x00000900ff157624 */ /* 0x000fe200000e06ff */
[----:B-1----:R-:W-:-:S13]  /*0050*/  ISETP.GE.AND P1, PT, R31, RZ, PT ;  /* 0x000000ff1f00720c */ /* 0x002fda0003f26270 */
[----:B------:R-:W-:Y:S05]  /*0060*/  @!P1 EXIT ;  /* 0x000000000000994d */ /* 0x000fea0003800000 */
[----:B------:R-:W1:Y:S01]  /*0070*/  S2R R18, SR_CTAID.X ;  /* 0x0000000000127919 */ /* 0x000e620000002500 */
[----:B------:R-:W-:Y:S01]  /*0080*/  IADD3 R28, P6, R20, 0x4, RZ ;  /* 0x00000004141c7810 */ /* 0x000fe20007fde0ff */
[----:B------:R-:W-:Y:S01]  /*0090*/  IMAD.MOV.U32 R8, RZ, RZ, c[0x0][0x168] ;  /* 0x00005a00ff087624 */ /* 0x000fe200078e00ff */
[----:B------:R-:W-:Y:S01]  /*00a0*/  UMOV UR11, 0x7 ;  /* 0x00000007000b7882 */ /* 0x000fe20000000000 */
[----:B------:R-:W-:Y:S01]  /*00b0*/  IMAD.MOV.U32 R9, RZ, RZ, c[0x0][0x198] ;  /* 0x00006600ff097624 */ /* 0x000fe200078e00ff */
[----:B------:R-:W-:Y:S01]  /*00c0*/  IADD3 R4, R28, -c[0x0][0x20], RZ ;  /* 0x800008001c047a10 */ /* 0x000fe20007ffe0ff */
[----:B------:R-:W2:Y:S01]  /*00d0*/  S2R R34, SR_TID.X ;  /* 0x0000000000227919 */ /* 0x000ea20000002100 */
[----:B------:R-:W-:Y:S01]  /*00e0*/  IADD3 R5, R8, 0x7f, RZ ;  /* 0x0000007f08057810 */ /* 0x000fe20007ffe0ff */
[----:B------:R-:W-:Y:S01]  /*00f0*/  UMOV UR10, 0x5 ;  /* 0x00000005000a7882 */ /* 0x000fe20000000000 */
[----:B------:R-:W-:Y:S01]  /*0100*/  IMAD.MOV.U32 R2, RZ, RZ, c[0x0][0x260] ;  /* 0x00009800ff027624 */ /* 0x000fe200078e00ff */
[----:B------:R-:W-:Y:S01]  /*0110*/  STL.128 [R1+0x650], RZ ;  /* 0x000650ff01007387 */ /* 0x000fe20000100c00 */
[----:B------:R-:W-:Y:S01]  /*0120*/  ULDC.64 UR4, c[0x0][0x178] ;  /* 0x00005e0000047ab9 */ /* 0x000fe20000000a00 */
[----:B------:R-:W-:Y:S01]  /*0130*/  SHF.R.S32.HI R0, RZ, 0x1f, R5 ;  /* 0x0000001fff007819 */ /* 0x000fe20000011405 */
[----:B------:R-:W-:Y:S01]  /*0140*/  USHF.L.U64.HI UR8, UR4, UR11, UR5 ;  /* 0x0000000b04087299 */ /* 0x000fe20008010205 */
[----:B------:R-:W-:Y:S01]  /*0150*/  STL.128 [R1+0x660], RZ ;  /* 0x000660ff01007387 */ /* 0x000fe20000100c00 */
[----:B------:R-:W-:Y:S01]  /*0160*/  USHF.L.U32 UR9, UR4, 0x7, URZ ;  /* 0x0000000704097899 */ /* 0x000fe2000800063f */
[----:B------:R-:W-:Y:S01]  /*0170*/  IADD3 R2, R2, 0x7f, RZ ;  /* 0x0000007f02027810 */ /* 0x000fe20007ffe0ff */
[----:B------:R-:W-:Y:S01]  /*0180*/  USHF.L.U64.HI UR15, UR4, UR10, UR5 ;  /* 0x0000000a040f7299 */ /* 0x000fe20008010205 */
[----:B------:R-:W-:Y:S01]  /*0190*/  STL.128 [R1+0x670], RZ ;  /* 0x000670ff01007387 */ /* 0x000fe20000100c00 */
[----:B------:R-:W-:Y:S01]  /*01a0*/  USHF.L.U32 UR16, UR4, 0x5, URZ ;  /* 0x0000000504107899 */ /* 0x000fe2000800063f */
[----:B------:R-:W-:Y:S01]  /*01b0*/  LEA.HI R0, R0, R5, RZ, 0x7 ;  /* 0x0000000500007211 */ /* 0x000fe200078f38ff */
[----:B------:R-:W-:Y:S01]  /*01c0*/  IMAD.U32 R6, RZ, RZ, UR9 ;  /* 0x00000009ff067e24 */ /* 0x000fe2000f8e00ff */
[----:B------:R-:W-:Y:S01]  /*01d0*/  STL.128 [R1+0x680], RZ ;  /* 0x000680ff01007387 */ /* 0x000fe20000100c00 */
[----:B------:R-:W-:Y:S01]  /*01e0*/  MOV R5, UR15 ;  /* 0x0000000f00057c02 */ /* 0x000fe20008000f00 */
[----:B------:R-:W-:Y:S01]  /*01f0*/  IMAD.U32 R7, RZ, RZ, UR8 ;  /* 0x00000008ff077e24 */ /* 0x000fe2000f8e00ff */
[----:B------:R-:W-:Y:S01]  /*0200*/  SHF.R.S32.HI R47, RZ, 0x1f, R2 ;  /* 0x0000001fff2f7819 */ /* 0x000fe20000011402 */
[----:B------:R-:W-:Y:S01]  /*0210*/  STL.128 [R1+0x690], RZ ;  /* 0x000690ff01007387 */ /* 0x000fe20000100c00 */
[----:B------:R-:W-:Y:S01]  /*0220*/  SHF.R.S32.HI R0, RZ, 0x7, R0 ;  /* 0x00000007ff007819 */ /* 0x000fe20000011400 */
[----:B------:R-:W-:Y:S01]  /*0230*/  IMAD.MOV.U32 R3, RZ, RZ, c[0x0][0x1f8] ;  /* 0x00007e00ff037624 */ /* 0x000fe200078e00ff */
[----:B------:R-:W-:Y:S01]  /*0240*/  LEA.HI R47, R47, R2, RZ, 0x7 ;  /* 0x000000022f2f7211 */ /* 0x000fe200078f38ff */
[----:B------:R-:W-:Y:S01]  /*0250*/  STL.128 [R1+0x6a0], RZ ;  /* 0x0006a0ff01007387 */ /* 0x000fe20000100c00 */
[----:B------:R-:W-:Y:S01]  /*0260*/  IMAD.MOV.U32 R2, RZ, RZ, 0x1 ;  /* 0x00000001ff027424 */ /* 0x000fe200078e00ff */
[----:B------:R-:W-:Y:S01]  /*0270*/  ULDC.64 UR6, c[0x0][0x18] ;  /* 0x0000060000067ab9 */ /* 0x000fe20000000a00 */
[----:B------:R-:W-:Y:S01]  /*0280*/  IADD3 R3, R3, 0x7f, RZ ;  /* 0x0000007f03037810 */ /* 0x000fe20007ffe0ff */
[----:B------:R-:W-:Y:S01]  /*0290*/  STL.128 [R1+0x6b0], RZ ;  /* 0x0006b0ff01007387 */ /* 0x000fe20000100c00 */
[----:B------:R-:W-:Y:S01]  /*02a0*/  UIADD3 UR13, UP2, UR6, 0x80, URZ ;  /* 0x00000080060d7890 */ /* 0x000fe2000ff5e03f */
[----:B------:R-:W-:Y:S01]  /*02b0*/  IMAD.MOV.U32 R16, RZ, RZ, c[0x0][0x248] ;  /* 0x00009200ff107624 */ /* 0x000fe200078e00ff */
[----:B------:R-:W-:Y:S01]  /*02c0*/  SHF.R.S32.HI R52, RZ, 0x1f, R3 ;  /* 0x0000001fff347819 */ /* 0x000fe20000011403 */
[----:B------:R-:W-:Y:S01]  /*02d0*/  STL.128 [R1+0x6c0], RZ ;  /* 0x0006c0ff01007387 */ /* 0x000fe20000100c00 */
[----:B------:R-:W-:Y:S01]  /*02e0*/  UIADD3.X UR12, URZ, UR7, URZ, UP2, !UPT ;  /* 0x000000073f0c7290 */ /* 0x000fe200097fe43f */
[----:B------:R-:W-:Y:S01]  /*02f0*/  IMAD.MOV.U32 R35, RZ, RZ, 0x10 ;  /* 0x00000010ff237424 */ /* 0x000fe200078e00ff */
[----:B------:R-:W-:Y:S01]  /*0300*/  LEA.HI R52, R52, R3, RZ, 0x7 ;  /* 0x0000000334347211 */ /* 0x000fe200078f38ff */
[----:B------:R-:W-:Y:S01]  /*0310*/  STL.128 [R1+0x6d0], RZ ;  /* 0x0006d0ff01007387 */ /* 0x000fe20000100c00 */
[----:B------:R-:W-:Y:S01]  /*0320*/  UIADD3 UR5, UP0, UR6, 0x18880, URZ ;  /* 0x0001888006057890 */ /* 0x000fe2000ff1e03f */
[----:B------:R-:W-:Y:S01]  /*0330*/  IMAD.U32 R48, RZ, RZ, UR13 ;  /* 0x0000000dff307e24 */ /* 0x000fe2000f8e00ff */
[----:B------:R-:W-:Y:S01]  /*0340*/  UIADD3 UR14, UP1, UR6, 0x4080, URZ ;  /* 0x00004080060e7890 */ /* 0x000fe2000ff3e03f */
[----:B------:R-:W-:Y:S01]  /*0350*/  STL.128 [R1+0x6e0], RZ ;  /* 0x0006e0ff01007387 */ /* 0x000fe20000100c00 */
[----:B------:R-:W-:Y:S01]  /*0360*/  IMAD.U32 R49, RZ, RZ, UR12 ;  /* 0x0000000cff317e24 */ /* 0x000fe2000f8e00ff */
[----:B------:R-:W-:Y:S01]  /*0370*/  UIADD3.X UR12, URZ, UR7, URZ, UP0, !UPT ;  /* 0x000000073f0c7290 */ /* 0x000fe200087fe43f */
[----:B------:R-:W-:Y:S01]  /*0380*/  IMAD.U32 R38, RZ, RZ, UR5 ;  /* 0x00000005ff267e24 */ /* 0x000fe2000f8e00ff */
[----:B------:R-:W-:Y:S01]  /*0390*/  STL.128 [R1+0x6f0], RZ ;  /* 0x0006f0ff01007387 */ /* 0x000fe20000100c00 */
[----:B------:R-:W-:Y:S01]  /*03a0*/  IMAD.MOV.U32 R36, RZ, RZ, R48 ;  /* 0x000000ffff247224 */ /* 0x000fe200078e0030 */
[----:B------:R-:W-:Y:S01]  /*03b0*/  UIADD3.X UR9, URZ, UR7, URZ, UP1, !UPT ;  /* 0x000000073f097290 */ /* 0x000fe20008ffe43f */
[----:B------:R-:W-:Y:S01]  /*03c0*/  IMAD.MOV.U32 R37, RZ, RZ, R49 ;  /* 0x000000ffff257224 */ /* 0x000fe200078e0031 */
[----:B------:R-:W-:Y:S01]  /*03d0*/  STL.128 [R1+0x700], RZ ;  /* 0x000700ff01007387 */ /* 0x000fe20000100c00 */
[----:B------:R-:W-:Y:S01]  /*03e0*/  IMAD.U32 R39, RZ, RZ, UR12 ;  /* 0x0000000cff277e24 */ /* 0x000fe2000f8e00ff */
[----:B------:R-:W-:Y:S01]  /*03f0*/  UIADD3 UR8, UP1, UR6, 0x20880, URZ ;  /* 0x0002088006087890 */ /* 0x000fe2000ff3e03f */
[----:B------:R-:W-:Y:S01]  /*0400*/  IMAD.U32 R50, RZ, RZ, UR14 ;  /* 0x0000000eff327e24 */ /* 0x000fe2000f8e00ff */
[----:B------:R-:W-:Y:S01]  /*0410*/  STL.128 [R1+0x710], RZ ;  /* 0x000710ff01007387 */ /* 0x000fe20000100c00 */
[----:B------:R-:W-:Y:S01]  /*0420*/  IMAD.U32 R51, RZ, RZ, UR9 ;  /* 0x00000009ff337e24 */ /* 0x000fe2000f8e00ff */
[----:B------:R-:W-:Y:S01]  /*0430*/  UIADD3.X UR9, URZ, UR7, URZ, UP1, !UPT ;  /* 0x000000073f097290 */ /* 0x000fe20008ffe43f */
[----:B------:R-:W-:Y:S01]  /*0440*/  ISETP.NE.AND P0, PT, R16, 0x1, PT ;  /* 0x000000011000780c */ /* 0x000fe20003f05270 */
[----:B------:R-:W-:Y:S01]  /*0450*/  STL.128 [R1+0x720], RZ ;  /* 0x000720ff01007387 */ /* 0x000fe20000100c00 */
[----:B------:R-:W-:Y:S01]  /*0460*/  IMAD.U32 R40, RZ, RZ, UR8 ;  /* 0x00000008ff287e24 */ /* 0x000fe2000f8e00ff */
[----:B--2---:R-:W-:-:S02]  /*0470*/  SHF.R.S32.HI R29, RZ, 0x1f, R34 ;  /* 0x0000001fff1d7819 */ /* 0x004fc40000011422 */
[----:B------:R-:W-:Y:S01]  /*0480*/  STL.128 [R1+0x730], RZ ;  /* 0x000730ff01007387 */ /* 0x000fe20000100c00 */
[----:B------:R-:W-:Y:S01]  /*0490*/  MOV R41, UR9 ;  /* 0x0000000900297c02 */ /* 0x000fe20008000f00 */
[----:B------:R-:W-:Y:S01]  /*04a0*/  IMAD.MOV.U32 R42, RZ, RZ, R40 ;  /* 0x000000ffff2a7224 */ /* 0x000fe200078e0028 */
[----:B------:R-:W-:Y:S01]  /*04b0*/  ULDC.64 UR8, c[0x0][0x208] ;  /* 0x0000820000087ab9 */ /* 0x000fe20000000a00 */
[----:B------:R-:W-:Y:S01]  /*04c0*/  STL.128 [R1+0x740], RZ ;  /* 0x000740ff01007387 */ /* 0x000fe20000100c00 */
[----:B------:R-:W-:Y:S01]  /*04d0*/  USHF.L.U64.HI UR12, UR8, UR11, UR9 ;  /* 0x0000000b080c7299 */ /* 0x000fe20008010209 */
[----:B------:R-:W-:Y:S01]  /*04e0*/  IMAD.MOV.U32 R43, RZ, RZ, R41 ;  /* 0x000000ffff2b7224 */ /* 0x000fe200078e0029 */
[----:B------:R-:W-:Y:S01]  /*04f0*/  UIADD3 UR11, UP0, UR6, 0x8080, URZ ;  /* 0x00008080060b7890 */ /* 0x000fe2000ff1e03f */
[----:B-1----:R-:W-:Y:S01]  /*0500*/  STL [R1], R18 ;  /* 0x0000001201007387 */ /* 0x002fe20000100800 */
[----:B------:R-:W-:Y:S01]  /*0510*/  USHF.L.U64.HI UR9, UR8, UR10, UR9 ;  /* 0x0000000a08097299 */ /* 0x000fe20008010209 */
[----:B------:R-:W-:Y:S01]  /*0520*/  SHF.R.S32.HI R47, RZ, 0x7, R47 ;  /* 0x00000007ff2f7819 */ /* 0x000fe2000001142f */
[----:B------:R-:W-:Y:S01]  /*0530*/  UIADD3.X UR5, URZ, UR7, URZ, UP0, !UPT ;  /* 0x000000073f057290 */ /* 0x000fe200087fe43f */
[----:B------:R-:W-:Y:S01]  /*0540*/  STL [R4], RZ ;  /* 0x000000ff04007387 */ /* 0x000fe20000100800 */
[----:B------:R-:W-:Y:S01]  /*0550*/  USHF.L.U32 UR10, UR8, 0x5, URZ ;  /* 0x00000005080a7899 */ /* 0x000fe2000800063f */
[----:B------:R-:W-:Y:S01]  /*0560*/  MOV R79, UR12 ;  /* 0x0000000c004f7c02 */ /* 0x000fe20008000f00 */
[----:B------:R-:W-:Y:S01]  /*0570*/  USHF.L.U32 UR13, UR8, 0x7, URZ ;  /* 0x00000007080d7899 */ /* 0x000fe2000800063f */
[----:B------:R-:W-:Y:S01]  /*0580*/  STL [R4+0x4], RZ ;  /* 0x000004ff04007387 */ /* 0x000fe20000100800 */
[----:B------:R-:W-:-:S02]  /*0590*/  IMAD.U32 R75, RZ, RZ, UR9 ;  /* 0x00000009ff4b7e24 */ /* 0x000fc4000f8e00ff */
[----:B------:R-:W-:Y:S01]  /*05a0*/  IMAD.U32 R74, RZ, RZ, UR10 ;  /* 0x0000000aff4a7e24 */ /* 0x000fe2000f8e00ff */
[----:B------:R-:W-:Y:S01]  /*05b0*/  STL [R4+0x8], RZ ;  /* 0x000008ff04007387 */ /* 0x000fe20000100800 */
[----:B------:R-:W-:-:S03]  /*05c0*/  IMAD.U32 R78, RZ, RZ, UR13 ;  /* 0x0000000dff4e7e24 */ /* 0x000fc6000f8e00ff */
[----:B------:R-:W-:Y:S04]  /*05d0*/  STL [R4+0xc], R8 ;  /* 0x00000c0804007387 */ /* 0x000fe80000100800 */
[----:B------:R1:W-:Y:S04]  /*05e0*/  STL [R4+0x10], R9 ;  /* 0x0000100904007387 */ /* 0x0003e80000100800 */
[----:B------:R-:W2:Y:S04]  /*05f0*/  S2R R22, SR_CTAID.Y ;  /* 0x0000000000167919 */ /* 0x000ea80000002600 */
[----:B------:R-:W-:Y:S04]  /*0600*/  STL.U8 [R1+0x70], R2 ;  /* 0x0000700201007387 */ /* 0x000fe80000100000 */
[----:B------:R-:W-:Y:S04]  /*0610*/  STL.U8 [R1+0x71], R2 ;  /* 0x0000710201007387 */ /* 0x000fe80000100000 */
[----:B------:R-:W-:Y:S04]  /*0620*/  STL [R1+0x18], R0 ;  /* 0x0000180001007387 */ /* 0x000fe80000100800 */
[----:B------:R-:W-:Y:S04]  /*0630*/  STL [R1+0x78], R0 ;  /* 0x0000780001007387 */ /* 0x000fe80000100800 */
[----:B------:R-:W-:Y:S01]  /*0640*/  STL.128 [R1+0x50], R36 ;  /* 0x0000502401007387 */ /* 0x000fe20000100c00 */
[----:B-1----:R-:W-:-:S03]  /*0650*/  IMAD.MOV.U32 R4, RZ, RZ, c[0x0][0x228] ;  /* 0x00008a00ff047624 */ /* 0x002fc600078e00ff */
[----:B------:R1:W-:Y:S01]  /*0660*/  STL.128 [R1+0x30], R48 ;  /* 0x0000303001007387 */ /* 0x0003e20000100c00 */
[----:B--2---:R-:W-:Y:S01]  /*0670*/  @P0 IMAD.HI.U32 R23, R22, c[0x0][0x24c], RZ ;  /* 0x0000930016170a27 */ /* 0x004fe200078e00ff */
[----:B------:R-:W-:Y:S02]  /*0680*/  IADD3 R4, R4, 0x1fff, RZ ;  /* 0x00001fff04047810 */ /* 0x000fe40007ffe0ff */
[----:B------:R2:W-:Y:S02]  /*0690*/  STL.128 [R1+0x60], R40 ;  /* 0x0000602801007387 */ /* 0x0005e40000100c00 */
[----:B------:R-:W-:Y:S02]  /*06a0*/  SHF.R.S32.HI R33, RZ, 0x1f, R4 ;  /* 0x0000001fff217819 */ /* 0x000fe40000011404 */
[----:B------:R-:W-:Y:S02]  /*06b0*/  STL [R1+0x74], R34 ;  /* 0x0000742201007387 */ /* 0x000fe40000100800 */
[----:B------:R-:W-:Y:S01]  /*06c0*/  LEA.HI R33, R33, R4, RZ, 0xd ;  /* 0x0000000421217211 */ /* 0x000fe200078f68ff */
[----:B------:R-:W-:-:S05]  /*06d0*/  IMAD.U32 R4, RZ, RZ, UR16 ;  /* 0x00000010ff047e24 */ /* 0x000fca000f8e00ff */
[----:B------:R3:W-:Y:S01]  /*06e0*/  STL.128 [R1+0x80], R4 ;  /* 0x0000800401007387 */ /* 0x0007e20000100c00 */
[----:B-1----:R-:W-:-:S05]  /*06f0*/  IMAD.SHL.U32 R50, R34, 0x4, RZ ;  /* 0x0000000422327824 */ /* 0x002fca00078e00ff */
[----:B------:R-:W-:-:S05]  /*0700*/  SHF.R.S32.HI R51, RZ, 0x1f, R50 ;  /* 0x0000001fff337819 */ /* 0x000fca0000011432 */
[----:B------:R-:W-:-:S04]  /*0710*/  IMAD.WIDE.U32 R26, R22, c[0x0][0x288], R50 ;  /* 0x0000a200161a7a25 */ /* 0x000fc800078e0032 */
[----:B--2---:R-:W-:Y:S01]  /*0720*/  IMAD.WIDE.U32 R42, R22, c[0x0][0x270], R50 ;  /* 0x00009c00162a7a25 */ /* 0x004fe200078e0032 */
[----:B---3--:R-:W-:-:S04]  /*0730*/  SHF.R.S32.HI R7, RZ, 0x1f, R34 ;  /* 0x0000001fff077819 */ /* 0x008fc80000011422 */
[CC--:B------:R-:W-:Y:S02]  /*0740*/  LEA.HI R11, R7.reuse, R34.reuse, RZ, 0x4 ;  /* 0x00000022070b7211 */ /* 0x0c0fe400078f20ff */
[----:B------:R-:W-:Y:S02]  /*0750*/  LEA.HI R61, R7, R34, RZ, 0x3 ;  /* 0x00000022073d7211 */ /* 0x000fe400078f18ff */
[----:B------:R-:W-:Y:S02]  /*0760*/  SHF.R.S32.HI R0, RZ, 0x4, R11 ;  /* 0x00000004ff007819 */ /* 0x000fe4000001140b */
[----:B------:R-:W-:Y:S02]  /*0770*/  LOP3.LUT R5, R61, 0xfffffff8, RZ, 0xc0, !PT ;  /* 0xfffffff83d057812 */ /* 0x000fe400078ec0ff */
[----:B------:R-:W-:Y:S02]  /*0780*/  SHF.R.S32.HI R2, RZ, 0x3, R61 ;  /* 0x00000003ff027819 */ /* 0x000fe4000001143d */
[----:B------:R-:W-:-:S02]  /*0790*/  LEA.HI R24, R11, R0, RZ, 0x1 ;  /* 0x000000000b187211 */ /* 0x000fc400078f08ff */
[-C--:B------:R-:W-:Y:S01]  /*07a0*/  IADD3 R5, -R5, R34.reuse, RZ ;  /* 0x0000002205057210 */ /* 0x080fe20007ffe1ff */
[----:B------:R-:W-:Y:S01]  /*07b0*/  IMAD.SHL.U32 R4, R2, 0x40, RZ ;  /* 0x0000004002047824 */ /* 0x000fe200078e00ff */
[----:B------:R-:W-:Y:S02]  /*07c0*/  LEA.HI R13, R7, R34, RZ, 0x2 ;  /* 0x00000022070d7211 */ /* 0x000fe400078f10ff */
[----:B------:R-:W-:Y:S01]  /*07d0*/  LOP3.LUT R24, R24, 0xfffffffe, RZ, 0xc0, !PT ;  /* 0xfffffffe18187812 */ /* 0x000fe200078ec0ff */
[----:B------:R-:W-:Y:S01]  /*07e0*/  IMAD.SHL.U32 R3, R5, 0x8, RZ ;  /* 0x0000000805037824 */ /* 0x000fe200078e00ff */
[--C-:B------:R-:W-:Y:S02]  /*07f0*/  SHF.R.S32.HI R15, RZ, 0x2, R13.reuse ;  /* 0x00000002ff0f7819 */ /* 0x100fe4000001140d */
[----:B------:R-:W-:Y:S01]  /*0800*/  SHF.R.S32.HI R12, RZ, 0x1f, R13 ;  /* 0x0000001fff0c7819 */ /* 0x000fe2000001140d */
[----:B------:R-:W-:Y:S01]  /*0810*/  IMAD.IADD R24, R0, 0x1, -R24 ;  /* 0x0000000100187824 */ /* 0x000fe200078e0a18 */
[----:B------:R-:W-:-:S02]  /*0820*/  LOP3.LUT R4, R4, 0x1c0, RZ, 0xc0, !PT ;  /* 0x000001c004047812 */ /* 0x000fc400078ec0ff */
[----:B------:R-:W-:Y:S02]  /*0830*/  LEA.HI R12, R12, R15, RZ, 0x3 ;  /* 0x0000000f0c0c7211 */ /* 0x000fe400078f18ff */
[----:B------:R-:W-:Y:S02]  /*0840*/  LOP3.LUT R0, R4, 0x38, R3, 0xf8, !PT ;  /* 0x0000003804007812 */ /* 0x000fe400078ef803 */
[----:B------:R-:W-:Y:S02]  /*0850*/  SHF.R.U32.HI R19, RZ, 0x3, R4 ;  /* 0x00000003ff137819 */ /* 0x000fe40000011604 */
[----:B------:R-:W-:Y:S02]  /*0860*/  LOP3.LUT R11, R11, 0xfffffff0, RZ, 0xc0, !PT ;  /* 0xfffffff00b0b7812 */ /* 0x000fe400078ec0ff */
[----:B------:R-:W-:Y:S02]  /*0870*/  LEA.HI R10, R7, R34, RZ, 0x5 ;  /* 0x00000022070a7211 */ /* 0x000fe400078f28ff */
[----:B------:R-:W-:Y:S01]  /*0880*/  LOP3.LUT R12, R12, 0xfffffff8, RZ, 0xc0, !PT ;  /* 0xfffffff80c0c7812 */ /* 0x000fe200078ec0ff */
[----:B------:R-:W-:Y:S01]  /*0890*/  IMAD.IADD R14, R34, 0x1, -R11 ;  /* 0x00000001220e7824 */ /* 0x000fe200078e0a0b */
[----:B------:R-:W-:-:S02]  /*08a0*/  LOP3.LUT R19, R0, R19, RZ, 0x3c, !PT ;  /* 0x0000001300137212 */ /* 0x000fc400078e3cff */
[----:B------:R-:W-:Y:S01]  /*08b0*/  SHF.R.S32.HI R0, RZ, 0x1f, R22 ;  /* 0x0000001fff007819 */ /* 0x000fe20000011416 */
[----:B------:R-:W-:Y:S01]  /*08c0*/  IMAD.IADD R12, R15, 0x1, -R12 ;  /* 0x000000010f0c7824 */ /* 0x000fe200078e0a0c */
[--C-:B------:R-:W-:Y:S02]  /*08d0*/  SHF.R.S32.HI R11, RZ, 0x5, R10.reuse ;  /* 0x00000005ff0b7819 */ /* 0x100fe4000001140a */
[----:B------:R-:W-:Y:S01]  /*08e0*/  SHF.R.S32.HI R6, RZ, 0x1f, R10 ;  /* 0x0000001fff067819 */ /* 0x000fe2000001140a */
[C---:B------:R-:W-:Y:S01]  /*08f0*/  IMAD R15, R0.reuse, c[0x0][0x288], RZ ;  /* 0x0000a200000f7a24 */ /* 0x040fe200078e02ff */
[----:B------:R-:W-:Y:S01]  /*0900*/  LEA.HI R30, R7, R34, RZ, 0x6 ;  /* 0x00000022071e7211 */ /* 0x000fe200078f30ff */
[----:B------:R-:W-:Y:S01]  /*0910*/  IMAD R17, R0, c[0x0][0x270], RZ ;  /* 0x00009c0000117a24 */ /* 0x000fe200078e02ff */
[----:B------:R-:W-:Y:S01]  /*0920*/  LEA.HI R6, R6, R11, RZ, 0x2 ;  /* 0x0000000b06067211 */ /* 0x000fe200078f10ff */
[----:B------:R-:W-:Y:S01]  /*0930*/  IMAD R36, R22, c[0x0][0x28c], R15 ;  /* 0x0000a30016247a24 */ /* 0x000fe200078e020f */
[----:B------:R-:W-:Y:S01]  /*0940*/  SHF.R.S32.HI R25, RZ, 0x1f, R14 ;  /* 0x0000001fff197819 */ /* 0x000fe2000001140e */
[----:B------:R-:W-:Y:S01]  /*0950*/  IMAD.SHL.U32 R30, R30, 0x8, RZ ;  /* 0x000000081e1e7824 */ /* 0x000fe200078e00ff */
[----:B------:R-:W-:Y:S01]  /*0960*/  LOP3.LUT R6, R6, 0xfffffffc, RZ, 0xc0, !PT ;  /* 0xfffffffc06067812 */ /* 0x000fe200078ec0ff */
[----:B------:R-:W-:Y:S01]  /*0970*/  IMAD R66, R22, c[0x0][0x274], R17 ;  /* 0x00009d0016427a24 */ /* 0x000fe200078e0211 */
[----:B------:R-:W-:-:S02]  /*0980*/  LOP3.LUT R15, R10, 0xffffffe0, RZ, 0xc0, !PT ;  /* 0xffffffe00a0f7812 */ /* 0x000fc400078ec0ff */
[----:B------:R-:W-:Y:S01]  /*0990*/  LEA.HI R4, R25, R14, RZ, 0x3 ;  /* 0x0000000e19047211 */ /* 0x000fe200078f18ff */
[----:B------:R-:W-:Y:S01]  /*09a0*/  IMAD.IADD R11, R11, 0x1, -R6 ;  /* 0x000000010b0b7824 */ /* 0x000fe200078e0a06 */
[----:B------:R-:W-:Y:S01]  /*09b0*/  LOP3.LUT R19, R19, 0xfffffe00, R30, 0xf8, !PT ;  /* 0xfffffe0013137812 */ /* 0x000fe200078ef81e */
[----:B------:R-:W-:Y:S01]  /*09c0*/  IMAD.IADD R10, R34, 0x1, -R15 ;  /* 0x00000001220a7824 */ /* 0x000fe200078e0a0f */
[----:B------:R-:W-:Y:S01]  /*09d0*/  LOP3.LUT R53, R4, 0xfffffff8, RZ, 0xc0, !PT ;  /* 0xfffffff804357812 */ /* 0x000fe200078ec0ff */
[----:B------:R-:W-:Y:S01]  /*09e0*/  IMAD.SHL.U32 R30, R5, 0x40, RZ ;  /* 0x00000040051e7824 */ /* 0x000fe200078e00ff */
[----:B------:R-:W-:Y:S01]  /*09f0*/  LEA.HI R46, R7, R34, RZ, 0x7 ;  /* 0x00000022072e7211 */ /* 0x000fe200078f38ff */
[----:B------:R-:W-:Y:S01]  /*0a00*/  IMAD R15, R0, c[0x0][0x238], RZ ;  /* 0x00008e00000f7a24 */ /* 0x000fe200078e02ff */
[----:B------:R-:W-:Y:S01]  /*0a10*/  SHF.R.S32.HI R7, RZ, 0x1f, R10 ;  /* 0x0000001fff077819 */ /* 0x000fe2000001140a */
[----:B------:R-:W-:Y:S01]  /*0a20*/  IMAD.SHL.U32 R25, R11, 0x10, RZ ;  /* 0x000000100b197824 */ /* 0x000fe200078e00ff */
[----:B------:R-:W-:Y:S01]  /*0a30*/  LOP3.LUT R30, R30, 0x1c0, RZ, 0xc0, !PT ;  /* 0x000001c01e1e7812 */ /* 0x000fe200078ec0ff */
[----:B------:R-:W-:Y:S01]  /*0a40*/  IMAD.IADD R53, R14, 0x1, -R53 ;  /* 0x000000010e357824 */ /* 0x000fe200078e0a35 */
[----:B------:R-:W-:Y:S01]  /*0a50*/  LEA.HI R6, R7, R10, RZ, 0x2 ;  /* 0x0000000a07067211 */ /* 0x000fe200078f10ff */
[----:B------:R-:W-:Y:S01]  /*0a60*/  IMAD R68, R22, c[0x0][0x23c], R15 ;  /* 0x00008f0016447a24 */ /* 0x000fe200078e020f */
[C---:B------:R-:W-:Y:S01]  /*0a70*/  LOP3.LUT R15, R30.reuse, 0x8, R61, 0xf8, !PT ;  /* 0x000000081e0f7812 */ /* 0x040fe200078ef83d */
[----:B------:R-:W-:Y:S01]  /*0a80*/  IMAD.IADD R67, R43, 0x1, R66 ;  /* 0x000000012b437824 */ /* 0x000fe200078e0242 */
[----:B------:R-:W-:Y:S01]  /*0a90*/  LOP3.LUT R14, R30, 0x30, R25, 0xf8, !PT ;  /* 0x000000301e0e7812 */ /* 0x000fe200078ef819 */
[----:B------:R-:W-:Y:S01]  /*0aa0*/  IMAD.MOV.U32 R66, RZ, RZ, R42 ;  /* 0x000000ffff427224 */ /* 0x000fe200078e002a */
[----:B------:R-:W-:Y:S01]  /*0ab0*/  SHF.R.S32.HI R7, RZ, 0x7, R46 ;  /* 0x00000007ff077819 */ /* 0x000fe2000001142e */
[----:B------:R-:W-:Y:S01]  /*0ac0*/  IMAD.SHL.U32 R4, R4, 0x40, RZ ;  /* 0x0000004004047824 */ /* 0x000fe200078e00ff */
[----:B------:R-:W-:Y:S01]  /*0ad0*/  SHF.R.U32.HI R30, RZ, 0x3, R30 ;  /* 0x00000003ff1e7819 */ /* 0x000fe2000001161e */
[----:B------:R-:W-:Y:S01]  /*0ae0*/  IMAD.WIDE.U32 R66, R31, c[0x0][0x278], R66 ;  /* 0x00009e001f427a25 */ /* 0x000fe200078e0042 */
[----:B------:R-:W-:-:S02]  /*0af0*/  LEA.HI.SX32 R17, R6, R25, 0x1e ;  /* 0x0000001906117211 */ /* 0x000fc400078ff2ff */
[----:B------:R-:W-:Y:S01]  /*0b00*/  LEA.HI R46, R46, R7, RZ, 0x1 ;  /* 0x000000072e2e7211 */ /* 0x000fe200078f08ff */
[----:B------:R-:W-:Y:S01]  /*0b10*/  IMAD R59, R24, 0x2, R7 ;  /* 0x00000002183b7824 */ /* 0x000fe200078e0207 */
[----:B------:R-:W-:Y:S01]  /*0b20*/  LOP3.LUT R6, R15, R30, RZ, 0x3c, !PT ;  /* 0x0000001e0f067212 */ /* 0x000fe200078e3cff */
[----:B------:R-:W-:Y:S01]  /*0b30*/  IMAD R15, R0, c[0x0][0x180], RZ ;  /* 0x00006000000f7a24 */ /* 0x000fe200078e02ff */
[----:B------:R-:W-:Y:S02]  /*0b40*/  LOP3.LUT R13, R13, 0x7ffffffc, RZ, 0xc0, !PT ;  /* 0x7ffffffc0d0d7812 */ /* 0x000fe400078ec0ff */
[----:B------:R-:W-:Y:S01]  /*0b50*/  LOP3.LUT R46, R46, 0xfffffffe, RZ, 0xc0, !PT ;  /* 0xfffffffe2e2e7812 */ /* 0x000fe200078ec0ff */
[----:B------:R-:W-:Y:S01]  /*0b60*/  IMAD R64, R22, c[0x0][0x184], R15 ;  /* 0x0000610016407a24 */ /* 0x000fe200078e020f */
[----:B------:R-:W-:Y:S01]  /*0b70*/  LOP3.LUT R61, R14, 0x8, R61, 0xf8, !PT ;  /* 0x000000080e3d7812 */ /* 0x000fe200078ef83d */
[----:B------:R-:W-:Y:S01]  /*0b80*/  IMAD.SHL.U32 R15, R12, 0x40, RZ ;  /* 0x000000400c0f7824 */ /* 0x000fe200078e00ff */
[----:B------:R-:W-:Y:S01]  /*0b90*/  IADD3 R37, R27, R36, RZ ;  /* 0x000000241b257210 */ /* 0x000fe20007ffe0ff */
[----:B------:R-:W-:Y:S01]  /*0ba0*/  IMAD.IADD R14, R34, 0x1, -R13 ;  /* 0x00000001220e7824 */ /* 0x000fe200078e0a0d */
[----:B------:R-:W-:Y:S01]  /*0bb0*/  SHF.R.S32.HI R55, RZ, 0x1f, R3 ;  /* 0x0000001fff377819 */ /* 0x000fe20000011403 */
[----:B------:R-:W-:Y:S01]  /*0bc0*/  IMAD.IADD R46, R7, 0x1, -R46 ;  /* 0x00000001072e7824 */ /* 0x000fe200078e0a2e */
[----:B------:R-:W-:Y:S01]  /*0bd0*/  MOV R54, R3 ;  /* 0x0000000300367202 */ /* 0x000fe20000000f00 */
[----:B------:R-:W-:Y:S01]  /*0be0*/  IMAD R13, R0, c[0x0][0x210], RZ ;  /* 0x00008400000d7a24 */ /* 0x000fe200078e02ff */
[----:B------:R-:W-:Y:S01]  /*0bf0*/  LOP3.LUT R15, R15, 0x1c0, RZ, 0xc0, !PT ;  /* 0x000001c00f0f7812 */ /* 0x000fe200078ec0ff */
[----:B------:R-:W-:Y:S01]  /*0c00*/  IMAD.MOV.U32 R36, RZ, RZ, R26 ;  /* 0x000000ffff247224 */ /* 0x000fe200078e001a */
[----:B------:R-:W-:Y:S01]  /*0c10*/  LOP3.LUT R61, R61, R30, RZ, 0x3c, !PT ;  /* 0x0000001e3d3d7212 */ /* 0x000fe200078e3cff */
[----:B------:R-:W-:Y:S01]  /*0c20*/  IMAD.SHL.U32 R7, R7, 0x8, RZ ;  /* 0x0000000807077824 */ /* 0x000fe200078e00ff */
[----:B------:R-:W-:Y:S01]  /*0c30*/  SHF.R.S32.HI R30, RZ, 0x1f, R31 ;  /* 0x0000001fff1e7819 */ /* 0x000fe2000001141f */
[----:B------:R-:W-:Y:S01]  /*0c40*/  IMAD.WIDE.U32 R26, R22, c[0x0][0x238], RZ ;  /* 0x00008e00161a7a25 */ /* 0x000fe200078e00ff */
[----:B------:R-:W-:-:S02]  /*0c50*/  R2P PR, R53, 0x6 ;  /* 0x0000000635007804 */ /* 0x000fc40000000000 */
[----:B------:R-:W-:Y:S01]  /*0c60*/  LOP3.LUT R7, R7, 0x8, RZ, 0xc0, !PT ;  /* 0x0000000807077812 */ /* 0x000fe200078ec0ff */
[C---:B------:R-:W-:Y:S01]  /*0c70*/  IMAD R56, R22.reuse, c[0x0][0x214], R13 ;  /* 0x0000850016387a24 */ /* 0x040fe200078e020d */
[----:B------:R-:W-:Y:S01]  /*0c80*/  IADD3 R69, R27, R68, RZ ;  /* 0x000000441b457210 */ /* 0x000fe20007ffe0ff */
[----:B------:R-:W-:Y:S01]  /*0c90*/  IMAD.U32 R59, R59, 0x200, R6 ;  /* 0x000002003b3b7824 */ /* 0x000fe200078e0006 */
[----:B------:R-:W-:Y:S01]  /*0ca0*/  SHF.R.U32.HI R6, RZ, 0x3, R15 ;  /* 0x00000003ff067819 */ /* 0x000fe2000001160f */
[----:B------:R-:W-:Y:S01]  /*0cb0*/  IMAD.WIDE.U32 R44, R22, c[0x0][0x180], R54 ;  /* 0x00006000162c7a25 */ /* 0x000fe200078e0036 */
[----:B------:R-:W-:Y:S02]  /*0cc0*/  LOP3.LUT R4, R4, 0xfffffe00, RZ, 0xc0, !PT ;  /* 0xfffffe0004047812 */ /* 0x000fe400078ec0ff */
[----:B------:R-:W-:Y:S01]  /*0cd0*/  LOP3.LUT R6, R6, R15, R7, 0x1e, !PT ;  /* 0x0000000f06067212 */ /* 0x000fe200078e1e07 */
[----:B------:R-:W-:Y:S01]  /*0ce0*/  IMAD.SHL.U32 R13, R11, 0x400, RZ ;  /* 0x000004000b0d7824 */ /* 0x000fe200078e00ff */
[----:B------:R-:W-:Y:S01]  /*0cf0*/  SHF.R.S32.HI R51, RZ, 0x1f, R2 ;  /* 0x0000001fff337819 */ /* 0x000fe20000011402 */
[----:B------:R-:W-:-:S02]  /*0d00*/  IMAD.MOV.U32 R68, RZ, RZ, R26 ;  /* 0x000000ffff447224 */ /* 0x000fc400078e001a */
[----:B------:R-:W-:Y:S02]  /*0d10*/  IMAD.SHL.U32 R26, R24, 0x10, RZ ;  /* 0x00000010181a7824 */ /* 0x000fe400078e00ff */
[----:B------:R-:W-:Y:S02]  /*0d20*/  IMAD.IADD R65, R45, 0x1, R64 ;  /* 0x000000012d417824 */ /* 0x000fe400078e0240 */
[----:B------:R-:W-:Y:S01]  /*0d30*/  IMAD R63, R14, 0x2, R13 ;  /* 0x000000020e3f7824 */ /* 0x000fe200078e020d */
[----:B------:R-:W-:Y:S01]  /*0d40*/  LOP3.LUT R26, R7, 0x10, R26, 0xf8, !PT ;  /* 0x00000010071a7812 */ /* 0x000fe200078ef81a */
[----:B------:R-:W-:-:S03]  /*0d50*/  IMAD.WIDE.U32 R42, R22, c[0x0][0x210], R54 ;  /* 0x00008400162a7a25 */ /* 0x000fc600078e0036 */
[----:B------:R-:W-:Y:S01]  /*0d60*/  IADD3 R63, R63, R6, RZ ;  /* 0x000000063f3f7210 */ /* 0x000fe20007ffe0ff */
[----:B------:R-:W-:Y:S01]  /*0d70*/  IMAD.MOV.U32 R45, RZ, RZ, 0x20 ;  /* 0x00000020ff2d7424 */ /* 0x000fe200078e00ff */
[----:B------:R-:W-:Y:S01]  /*0d80*/  SEL R6, R35, 0xfffffff0, !P1 ;  /* 0xfffffff023067807 */ /* 0x000fe20004800000 */
[C---:B------:R-:W-:Y:S02]  /*0d90*/  IMAD R14, R30.reuse, c[0x0][0x290], RZ ;  /* 0x0000a4001e0e7a24 */ /* 0x040fe400078e02ff */
[----:B------:R-:W-:Y:S01]  /*0da0*/  IMAD.IADD R57, R43, 0x1, R56 ;  /* 0x000000012b397824 */ /* 0x000fe200078e0238 */
[----:B------:R-:W-:Y:S01]  /*0db0*/  SEL R7, R45, 0xffffffe0, !P2 ;  /* 0xffffffe02d077807 */ /* 0x000fe20005000000 */
[----:B------:R-:W-:Y:S01]  /*0dc0*/  IMAD.MOV.U32 R56, RZ, RZ, R42 ;  /* 0x000000ffff387224 */ /* 0x000fe200078e002a */
[----:B------:R-:W-:Y:S01]  /*0dd0*/  R2P PR, R5, 0x6 ;  /* 0x0000000605007804 */ /* 0x000fe20000000000 */
[----:B------:R-:W-:Y:S01]  /*0de0*/  IMAD R42, R30, c[0x0][0x278], RZ ;  /* 0x00009e001e2a7a24 */ /* 0x000fe200078e02ff */
[----:B------:R-:W-:Y:S01]  /*0df0*/  LEA R43, P5, R66, c[0x0][0x258], 0x2 ;  /* 0x00009600422b7a11 */ /* 0x000fe200078a10ff */
[----:B------:R-:W-:-:S02]  /*0e00*/  IMAD R5, R31, c[0x0][0x294], R14 ;  /* 0x0000a5001f057a24 */ /* 0x000fc400078e020e */
[----:B------:R-:W-:-:S04]  /*0e10*/  IMAD.WIDE.U32 R36, R31, c[0x0][0x290], R36 ;  /* 0x0000a4001f247a25 */ /* 0x000fc800078e0024 */
[----:B------:R-:W-:Y:S02]  /*0e20*/  IMAD R32, R30, c[0x0][0x240], RZ ;  /* 0x000090001e207a24 */ /* 0x000fe400078e02ff */
[----:B------:R-:W-:Y:S01]  /*0e30*/  IMAD.WIDE.U32 R14, R31, c[0x0][0x240], R68 ;  /* 0x000090001f0e7a25 */ /* 0x000fe200078e0044 */
[----:B------:R-:W-:-:S03]  /*0e40*/  LEA R68, P4, R36, c[0x0][0x280], 0x2 ;  /* 0x0000a00024447a11 */ /* 0x000fc600078810ff */
[----:B------:R-:W-:Y:S01]  /*0e50*/  IMAD R42, R31, c[0x0][0x27c], R42 ;  /* 0x00009f001f2a7a24 */ /* 0x000fe200078e022a */
[----:B------:R-:W-:Y:S01]  /*0e60*/  IADD3 R14, P3, R34, R14, RZ ;  /* 0x0000000e220e7210 */ /* 0x000fe20007f7e0ff */
[----:B------:R-:W-:Y:S02]  /*0e70*/  IMAD.IADD R5, R37, 0x1, R5 ;  /* 0x0000000125057824 */ /* 0x000fe400078e0205 */
[----:B------:R-:W-:Y:S02]  /*0e80*/  IMAD R32, R31, c[0x0][0x244], R32 ;  /* 0x000091001f207a24 */ /* 0x000fe400078e0220 */
[----:B------:R-:W-:Y:S01]  /*0e90*/  IMAD.SHL.U32 R53, R53, 0x40, RZ ;  /* 0x0000004035357824 */ /* 0x000fe200078e00ff */
[----:B------:R-:W-:Y:S01]  /*0ea0*/  LEA.HI.X R69, R36, c[0x0][0x284], R5, 0x2, P4 ;  /* 0x0000a10024457a11 */ /* 0x000fe200020f1405 */
[----:B------:R-:W-:Y:S01]  /*0eb0*/  IMAD.IADD R42, R67, 0x1, R42 ;  /* 0x00000001432a7824 */ /* 0x000fe200078e022a */
[----:B------:R-:W-:Y:S01]  /*0ec0*/  IADD3.X R5, R29, R15, R32, P3, !PT ;  /* 0x0000000f1d057210 */ /* 0x000fe20001ffe420 */
[----:B------:R-:W-:Y:S01]  /*0ed0*/  IMAD R36, R30, c[0x0][0x218], RZ ;  /* 0x000086001e247a24 */ /* 0x000fe200078e02ff */
[----:B------:R-:W-:Y:S01]  /*0ee0*/  LOP3.LUT R53, R53, 0x1c0, RZ, 0xc0, !PT ;  /* 0x000001c035357812 */ /* 0x000fe200078ec0ff */
[C---:B------:R-:W-:Y:S01]  /*0ef0*/  IMAD R61, R24.reuse, 0x200, R61 ;  /* 0x00000200183d7824 */ /* 0x040fe200078e023d */
[----:B------:R-:W-:Y:S01]  /*0f00*/  SHF.L.U32 R24, R24, 0x3, RZ ;  /* 0x0000000318187819 */ /* 0x000fe200000006ff */
[----:B------:R-:W-:Y:S01]  /*0f10*/  IMAD.MOV.U32 R32, RZ, RZ, 0x2 ;  /* 0x00000002ff207424 */ /* 0x000fe200078e00ff */
[----:B------:R-:W-:Y:S01]  /*0f20*/  LEA.HI.X R42, R66, c[0x0][0x25c], R42, 0x2, P5 ;  /* 0x00009700422a7a11 */ /* 0x000fe200028f142a */
[----:B------:R-:W-:Y:S01]  /*0f30*/  IMAD.WIDE.U32 R66, R31, c[0x0][0x218], R56 ;  /* 0x000086001f427a25 */ /* 0x000fe200078e0038 */
[----:B------:R-:W-:-:S02]  /*0f40*/  SHF.R.U32.HI R57, RZ, 0x3, R53 ;  /* 0x00000003ff397819 */ /* 0x000fc40000011635 */
[----:B------:R-:W-:Y:S01]  /*0f50*/  LOP3.LUT R24, R53, 0x8, R24, 0xf8, !PT ;  /* 0x0000000835187812 */ /* 0x000fe200078ef818 */
[----:B------:R-:W-:Y:S01]  /*0f60*/  IMAD R25, R31, c[0x0][0x21c], R36 ;  /* 0x000087001f197a24 */ /* 0x000fe200078e0224 */
[----:B------:R-:W-:Y:S01]  /*0f70*/  LOP3.LUT R53, R57, R26, R53, 0x1e, !PT ;  /* 0x0000001a39357212 */ /* 0x000fe200078e1e35 */
[----:B------:R-:W-:Y:S01]  /*0f80*/  IMAD.MOV.U32 R64, RZ, RZ, R44 ;  /* 0x000000ffff407224 */ /* 0x000fe200078e002c */
[----:B------:R-:W-:Y:S01]  /*0f90*/  LOP3.LUT R57, R24, R57, RZ, 0x3c, !PT ;  /* 0x0000003918397212 */ /* 0x000fe200078e3cff */
[----:B------:R-:W-:Y:S01]  /*0fa0*/  IMAD.WIDE.U32 R36, R59, R32, c[0x0][0x18] ;  /* 0x000006003b247625 */ /* 0x000fe200078e0020 */
[-C--:B------:R-:W-:Y:S02]  /*0fb0*/  LOP3.LUT R53, R53, R4.reuse, RZ, 0xfc, !PT ;  /* 0x0000000435357212 */ /* 0x080fe400078efcff */
[----:B------:R-:W-:Y:S01]  /*0fc0*/  IADD3 R57, R57, R4, R13 ;  /* 0x0000000439397210 */ /* 0x000fe20007ffe00d */
[----:B------:R-:W-:Y:S01]  /*0fd0*/  IMAD R44, R30, c[0x0][0x188], RZ ;  /* 0x000062001e2c7a24 */ /* 0x000fe200078e02ff */
[----:B------:R-:W-:Y:S01]  /*0fe0*/  SEL R4, R35, 0xfffffff0, !P1 ;  /* 0xfffffff023047807 */ /* 0x000fe20004800000 */
[----:B------:R-:W-:Y:S01]  /*0ff0*/  IMAD.WIDE.U32 R70, R31, c[0x0][0x188], R64 ;  /* 0x000062001f467a25 */ /* 0x000fe200078e0040 */
[----:B------:R-:W-:-:S03]  /*1000*/  IADD3 R64, P3, R36, 0x4080, RZ ;  /* 0x0000408024407810 */ /* 0x000fc60007f7e0ff */
[----:B------:R-:W-:Y:S02]  /*1010*/  IMAD R27, R31, c[0x0][0x18c], R44 ;  /* 0x000063001f1b7a24 */ /* 0x000fe400078e022c */
[----:B------:R-:W-:Y:S02]  /*1020*/  IMAD.MOV.U32 R26, RZ, RZ, R70 ;  /* 0x000000ffff1a7224 */ /* 0x000fe400078e0046 */
[----:B------:R-:W-:Y:S02]  /*1030*/  IMAD.IADD R27, R71, 0x1, R27 ;  /* 0x00000001471b7824 */ /* 0x000fe400078e021b */
[----:B------:R-:W-:Y:S02]  /*1040*/  IMAD R13, R51, c[0x0][0x178], RZ ;  /* 0x00005e00330d7a24 */ /* 0x000fe400078e02ff */
[----:B------:R-:W-:Y:S02]  /*1050*/  IMAD.X R65, RZ, RZ, R37, P3 ;  /* 0x000000ffff417224 */ /* 0x000fe400018e0625 */
[----:B------:R-:W-:Y:S01]  /*1060*/  IMAD.MOV.U32 R24, RZ, RZ, R66 ;  /* 0x000000ffff187224 */ /* 0x000fe200078e0042 */
[----:B------:R-:W-:Y:S01]  /*1070*/  LEA R66, P3, R14, c[0x0][0x220], 0x2 ;  /* 0x000088000e427a11 */ /* 0x000fe200078610ff */
[----:B------:R-:W-:-:S02]  /*1080*/  IMAD R13, R2, c[0x0][0x17c], R13 ;  /* 0x00005f00020d7a24 */ /* 0x000fc400078e020d */
[----:B------:R-:W-:-:S04]  /*1090*/  IMAD.WIDE.U32 R70, R2, c[0x0][0x178], R26 ;  /* 0x00005e0002467a25 */ /* 0x000fc800078e001a */
[----:B------:R-:W-:Y:S01]  /*10a0*/  IMAD.IADD R25, R67, 0x1, R25 ;  /* 0x0000000143197824 */ /* 0x000fe200078e0219 */
[----:B------:R-:W-:Y:S01]  /*10b0*/  LEA.HI.X R67, R14, c[0x0][0x224], R5, 0x2, P3 ;  /* 0x000089000e437a11 */ /* 0x000fe200018f1405 */
[----:B------:R-:W-:Y:S01]  /*10c0*/  IMAD R15, R51, c[0x0][0x208], RZ ;  /* 0x00008200330f7a24 */ /* 0x000fe200078e02ff */
[----:B------:R-:W-:Y:S01]  /*10d0*/  SEL R5, R45, 0xffffffe0, !P2 ;  /* 0xffffffe02d057807 */ /* 0x000fe20005000000 */
[----:B------:R-:W-:Y:S01]  /*10e0*/  IMAD.IADD R13, R71, 0x1, R13 ;  /* 0x00000001470d7824 */ /* 0x000fe200078e020d */
[----:B------:R-:W-:Y:S01]  /*10f0*/  R2P PR, R12, 0x6 ;  /* 0x000000060c007804 */ /* 0x000fe20000000000 */
[----:B------:R-:W-:Y:S01]  /*1100*/  IMAD R26, R2, c[0x0][0x20c], R15 ;  /* 0x00008300021a7a24 */ /* 0x000fe200078e020f */
[----:B------:R-:W-:Y:S01]  /*1110*/  LEA R12, P3, R70, c[0x0][0x160], 0x1 ;  /* 0x00005800460c7a11 */ /* 0x000fe200078608ff */
[----:B------:R-:W-:Y:S01]  /*1120*/  IMAD.WIDE.U32 R36, R2, c[0x0][0x208], R24 ;  /* 0x0000820002247a25 */ /* 0x000fe200078e0018 */
[----:B------:R-:W-:Y:S02]  /*1130*/  MOV R24, UR11 ;  /* 0x0000000b00187c02 */ /* 0x000fe40008000f00 */
[----:B------:R-:W-:Y:S01]  /*1140*/  LEA.HI.X R13, R70, c[0x0][0x164], R13, 0x1, P3 ;  /* 0x00005900460d7a11 */ /* 0x000fe200018f0c0d */
[----:B------:R-:W-:Y:S01]  /*1150*/  IMAD.U32 R25, RZ, RZ, UR5 ;  /* 0x00000005ff197e24 */ /* 0x000fe2000f8e00ff */
[----:B------:R-:W-:Y:S01]  /*1160*/  UIADD3 UR5, UP0, UR6, 0x10080, URZ ;  /* 0x0001008006057890 */ /* 0x000fe2000ff1e03f */
[----:B------:R-:W-:Y:S01]  /*1170*/  IMAD.IADD R26, R37, 0x1, R26 ;  /* 0x00000001251a7824 */ /* 0x000fe200078e021a */
[----:B------:R-:W-:Y:S01]  /*1180*/  LEA R72, P3, R36, c[0x0][0x1f0], 0x1 ;  /* 0x00007c0024487a11 */ /* 0x000fe200078608ff */
[----:B------:R-:W-:Y:S01]  /*1190*/  IMAD.WIDE.U32 R14, R19, 0x2, R24 ;  /* 0x00000002130e7825 */ /* 0x000fe200078e0018 */
[----:B------:R-:W-:-:S02]  /*11a0*/  UIADD3.X UR7, URZ, UR7, URZ, UP0, !UPT ;  /* 0x000000073f077290 */ /* 0x000fc400087fe43f */
[----:B------:R-:W-:Y:S01]  /*11b0*/  LEA.HI.X R73, R36, c[0x0][0x1f4], R26, 0x1, P3 ;  /* 0x00007d0024497a11 */ /* 0x000fe200018f0c1a */
[----:B------:R-:W-:Y:S01]  /*11c0*/  UIADD3 UR8, UP0, UR6, 0x18080, URZ ;  /* 0x0001808006087890 */ /* 0x000fe2000ff1e03f */
[----:B------:R-:W-:Y:S01]  /*11d0*/  IADD3 R44, P3, R20, 0xa0, RZ ;  /* 0x000000a0142c7810 */ /* 0x000fe20007f7e0ff */
[----:B------:R-:W-:Y:S01]  /*11e0*/  IMAD.U32 R26, RZ, RZ, UR5 ;  /* 0x00000005ff1a7e24 */ /* 0x000fe2000f8e00ff */
[----:B------:R-:W-:Y:S01]  /*11f0*/  ULDC UR5, c[0x0][0x1c] ;  /* 0x0000070000057ab9 */ /* 0x000fe20000000800 */
[----:B------:R-:W-:Y:S01]  /*1200*/  IMAD.U32 R27, RZ, RZ, UR7 ;  /* 0x00000007ff1b7e24 */ /* 0x000fe2000f8e00ff */
[----:B------:R-:W-:Y:S01]  /*1210*/  IADD3 R32, R44, -c[0x0][0x20], RZ ;  /* 0x800008002c207a10 */ /* 0x000fe20007ffe0ff */
[----:B------:R-:W-:Y:S01]  /*1220*/  UIADD3.X UR7, URZ, UR5, URZ, UP0, !UPT ;  /* 0x000000053f077290 */ /* 0x000fe200087fe43f */
[----:B------:R1:W-:Y:S01]  /*1230*/  STL.128 [R1+0x90], R12 ;  /* 0x0000900c01007387 */ /* 0x0003e20000100c00 */
[----:B------:R-:W-:Y:S01]  /*1240*/  IMAD.WIDE.U32 R70, R63, 0x2, R38 ;  /* 0x000000023f467825 */ /* 0x000fe200078e0026 */
[----:B------:R-:W-:-:S02]  /*1250*/  UIADD3 UR6, UP0, UR6, 0x18480, URZ ;  /* 0x0001848006067890 */ /* 0x000fc4000ff1e03f */
[----:B------:R-:W-:Y:S01]  /*1260*/  STL.128 [R1+0x20], R24 ;  /* 0x0000201801007387 */ /* 0x000fe20000100c00 */
[C---:B------:R-:W-:Y:S01]  /*1270*/  IMAD.WIDE.U32 R36, R61.reuse, 0x2, R38 ;  /* 0x000000023d247825 */ /* 0x040fe200078e0026 */
[----:B------:R-:W-:Y:S02]  /*1280*/  UIADD3.X UR5, URZ, UR5, URZ, UP0, !UPT ;  /* 0x000000053f057290 */ /* 0x000fe400087fe43f */
[----:B------:R-:W-:Y:S01]  /*1290*/  STL.128 [R1+0x40], R24 ;  /* 0x0000401801007387 */ /* 0x000fe20000100c00 */
[----:B------:R-:W-:-:S03]  /*12a0*/  IMAD.WIDE.U32 R38, R61, 0x2, R40 ;  /* 0x000000023d267825 */ /* 0x000fc600078e0028 */
[----:B------:R2:W-:Y:S01]  /*12b0*/  STL.64 [R32+0x18], R72 ;  /* 0x0000184820007387 */ /* 0x0005e20000100a00 */
[----:B------:R-:W-:-:S03]  /*12c0*/  IMAD.WIDE.U32 R62, R63, 0x2, R40 ;  /* 0x000000023f3e7825 */ /* 0x000fc600078e0028 */
[----:B------:R3:W-:Y:S01]  /*12d0*/  STL.64 [R32+0x8], R74 ;  /* 0x0000084a20007387 */ /* 0x0007e20000100a00 */
[----:B------:R-:W-:-:S03]  /*12e0*/  IMAD.WIDE.U32 R60, R57, 0x2, R40 ;  /* 0x00000002393c7825 */ /* 0x000fc600078e0028 */
[----:B------:R-:W-:Y:S01]  /*12f0*/  STL.64 [R32+0x10], R78 ;  /* 0x0000104e20007387 */ /* 0x000fe20000100a00 */
[----:B------:R-:W-:Y:S02]  /*1300*/  IMAD.U32 R76, RZ, RZ, UR8 ;  /* 0x00000008ff4c7e24 */ /* 0x000fe4000f8e00ff */
[----:B------:R-:W-:Y:S02]  /*1310*/  IMAD.U32 R77, RZ, RZ, UR7 ;  /* 0x00000007ff4d7e24 */ /* 0x000fe4000f8e00ff */
[----:B------:R-:W-:-:S04]  /*1320*/  IMAD.WIDE.U32 R58, R59, 0x2, R48 ;  /* 0x000000023b3a7825 */ /* 0x000fc800078e0030 */
[----:B------:R-:W-:Y:S01]  /*1330*/  IMAD.WIDE.U32 R40, R53, 0x2, R48 ;  /* 0x0000000235287825 */ /* 0x000fe200078e0030 */
[----:B-1----:R-:W-:-:S03]  /*1340*/  SHF.R.S32.HI R15, RZ, 0x7, R52 ;  /* 0x00000007ff0f7819 */ /* 0x002fc60000011434 */
[----:B------:R-:W-:Y:S01]  /*1350*/  IMAD.WIDE.U32 R48, R57, 0x2, R26 ;  /* 0x0000000239307825 */ /* 0x000fe200078e001a */
[----:B------:R-:W-:Y:S01]  /*1360*/  SEL R14, R35, 0xfffffff0, !P1 ;  /* 0xfffffff0230e7807 */ /* 0x000fe20004800000 */
[----:B------:R1:W-:Y:S01]  /*1370*/  STL [R32], R15 ;  /* 0x0000000f20007387 */ /* 0x0003e20000100800 */
[----:B------:R-:W-:Y:S01]  /*1380*/  ISETP.GE.AND P1, PT, R3, c[0x0][0x1fc], PT ;  /* 0x00007f0003007a0c */ /* 0x000fe20003f26270 */
[----:B--2---:R-:W-:-:S04]  /*1390*/  IMAD.WIDE.U32 R72, R57, 0x2, R24 ;  /* 0x0000000239487825 */ /* 0x004fc800078e0018 */
[----:B---3--:R-:W-:-:S04]  /*13a0*/  IMAD.WIDE.U32 R74, R53, 0x2, R24 ;  /* 0x00000002354a7825 */ /* 0x008fc800078e0018 */
[----:B------:R-:W-:-:S04]  /*13b0*/  IMAD.WIDE.U32 R24, R19, 0x2, R26 ;  /* 0x0000000213187825 */ /* 0x000fc800078e001a */
[----:B------:R-:W-:Y:S01]  /*13c0*/  IMAD.WIDE.U32 R56, R53, 0x2, R26 ;  /* 0x0000000235387825 */ /* 0x000fe200078e001a */
[----:B------:R2:W-:Y:S03]  /*13d0*/  STL.64 [R32+0x20], R24 ;  /* 0x0000201820007387 */ /* 0x0005e60000100a00 */
[----:B------:R-:W-:Y:S01]  /*13e0*/  IMAD.WIDE R26, R50, 0x4, R76 ;  /* 0x00000004321a7825 */ /* 0x000fe200078e024c */
[----:B------:R-:W-:Y:S01]  /*13f0*/  STL [R1+0xc8], R47 ;  /* 0x0000c82f01007387 */ /* 0x000fe20000100800 */
[----:B-1----:R-:W-:Y:S02]  /*1400*/  SEL R15, R45, 0xffffffe0, !P2 ;  /* 0xffffffe02d0f7807 */ /* 0x002fe40005000000 */
[----:B------:R-:W-:Y:S01]  /*1410*/  IMAD.X R45, RZ, RZ, R21, P3 ;  /* 0x000000ffff2d7224 */ /* 0x000fe200018e0615 */
[----:B------:R-:W-:Y:S01]  /*1420*/  ISETP.GE.AND P2, PT, R3, c[0x0][0x16c], PT ;  /* 0x00005b0003007a0c */ /* 0x000fe20003f46270 */
[----:B--2---:R-:W-:-:S02]  /*1430*/  IMAD.MOV.U32 R24, RZ, RZ, R43 ;  /* 0x000000ffff187224 */ /* 0x004fc400078e002b */
[----:B------:R-:W-:Y:S02]  /*1440*/  IMAD.MOV.U32 R25, RZ, RZ, R42 ;  /* 0x000000ffff197224 */ /* 0x000fe400078e002a */
[----:B------:R-:W-:-:S03]  /*1450*/  IMAD.WIDE R42, R17, 0x4, R76 ;  /* 0x00000004112a7825 */ /* 0x000fc600078e024c */
[----:B------:R1:W-:Y:S04]  /*1460*/  STL.128 [R1+0xd0], R24 ;  /* 0x0000d01801007387 */ /* 0x0003e80000100c00 */
[----:B------:R-:W-:Y:S04]  /*1470*/  STL.64 [R32+0x48], R68 ;  /* 0x0000484420007387 */ /* 0x000fe80000100a00 */
[----:B------:R-:W-:Y:S04]  /*1480*/  STL [R32+0x40], R47 ;  /* 0x0000402f20007387 */ /* 0x000fe80000100800 */
[----:B------:R-:W-:Y:S04]  /*1490*/  STL.64 [R1+0x110], R10 ;  /* 0x0001100a01007387 */ /* 0x000fe80000100a00 */
[----:B------:R-:W-:Y:S04]  /*14a0*/  STL.64 [R1+0x120], R10 ;  /* 0x0001200a01007387 */ /* 0x000fe80000100a00 */
[----:B------:R2:W-:Y:S04]  /*14b0*/  STL.64 [R1+0x130], R10 ;  /* 0x0001300a01007387 */ /* 0x0005e80000100a00 */
[----:B------:R-:W-:Y:S04]  /*14c0*/  STL.64 [R1+0x270], R4 ;  /* 0x0002700401007387 */ /* 0x000fe80000100a00 */
[----:B------:R3:W-:Y:S01]  /*14d0*/  STL.64 [R1+0x280], R4 ;  /* 0x0002800401007387 */ /* 0x0007e20000100a00 */
[----:B-1----:R-:W-:-:S03]  /*14e0*/  IMAD.U32 R24, RZ, RZ, UR6 ;  /* 0x00000006ff187e24 */ /* 0x002fc6000f8e00ff */
[----:B------:R-:W-:Y:S01]  /*14f0*/  STL.64 [R1+0x298], R14 ;  /* 0x0002980e01007387 */ /* 0x000fe20000100a00 */
[----:B------:R-:W-:Y:S01]  /*1500*/  IMAD.U32 R25, RZ, RZ, UR5 ;  /* 0x00000005ff197e24 */ /* 0x000fe2000f8e00ff */
[----:B------:R-:W-:Y:S01]  /*1510*/  SEL R27, RZ, 0x1, P1 ;  /* 0x00000001ff1b7807 */ /* 0x000fe20000800000 */
[----:B------:R-:W-:Y:S01]  /*1520*/  ULDC.64 UR6, c[0x0][0x1d8] ;  /* 0x0000760000067ab9 */ /* 0x000fe20000000a00 */
[----:B------:R1:W-:Y:S04]  /*1530*/  STL.64 [R1+0x2a8], R14 ;  /* 0x0002a80e01007387 */ /* 0x0003e80000100a00 */
[----:B------:R4:W-:Y:S04]  /*1540*/  STL.128 [R1+0x320], R40 ;  /* 0x0003202801007387 */ /* 0x0009e80000100c00 */
[----:B------:R-:W-:Y:S01]  /*1550*/  STL.128 [R1+0x2c0], R36 ;  /* 0x0002c02401007387 */ /* 0x000fe20000100c00 */
[----:B--2---:R-:W-:-:S03]  /*1560*/  IMAD.WIDE R10, R17, 0x4, R24 ;  /* 0x00000004110a7825 */ /* 0x004fc600078e0218 */
[----:B------:R-:W-:Y:S01]  /*1570*/  STL.64 [R1+0x100], R66 ;  /* 0x0001004201007387 */ /* 0x000fe20000100a00 */
[----:B------:R-:W-:-:S03]  /*1580*/  IMAD.WIDE R24, R50, 0x4, R24 ;  /* 0x0000000432187825 */ /* 0x000fc600078e0218 */
[----:B------:R-:W-:Y:S01]  /*1590*/  STL.64 [R1+0x278], R58 ;  /* 0x0002783a01007387 */ /* 0x000fe20000100a00 */
[----:B---3--:R-:W-:-:S03]  /*15a0*/  SHF.R.S32.HI R4, RZ, 0xd, R33 ;  /* 0x0000000dff047819 */ /* 0x008fc60000011421 */
[----:B------:R-:W-:Y:S01]  /*15b0*/  STL.64 [R1+0x288], R64 ;  /* 0x0002884001007387 */ /* 0x000fe20000100a00 */
[----:B------:R-:W-:-:S03]  /*15c0*/  IMAD.MOV.U32 R5, RZ, RZ, c[0x0][0x2a8] ;  /* 0x0000aa00ff057624 */ /* 0x000fc600078e00ff */
[----:B------:R-:W-:Y:S01]  /*15d0*/  STL.64 [R1+0x2a0], R70 ;  /* 0x0002a04601007387 */ /* 0x000fe20000100a00 */
[----:B-1----:R-:W-:-:S03]  /*15e0*/  SEL R14, RZ, 0x1, P2 ;  /* 0x00000001ff0e7807 */ /* 0x002fc60001000000 */
[----:B------:R-:W-:Y:S01]  /*15f0*/  STL.64 [R1+0x2b0], R62 ;  /* 0x0002b03e01007387 */ /* 0x000fe20000100a00 */
[----:B------:R-:W-:-:S03]  /*1600*/  IADD3 R15, P1, R20, 0x98, RZ ;  /* 0x00000098140f7810 */ /* 0x000fc60007f3e0ff */
[----:B------:R-:W-:Y:S02]  /*1610*/  STL.64 [R1+0x260], R48 ;  /* 0x0002603001007387 */ /* 0x000fe40000100a00 */
[----:B------:R-:W-:Y:S01]  /*1620*/  IMAD.X R26, RZ, RZ, R21, P1 ;  /* 0x000000ffff1a7224 */ /* 0x000fe200008e0615 */
[C---:B----4-:R-:W-:Y:S01]  /*1630*/  IADD3 R40, P4, R20.reuse, 0x71, RZ ;  /* 0x0000007114287810 */ /* 0x050fe20007f9e0ff */
[----:B------:R-:W-:Y:S03]  /*1640*/  STL.64 [R1+0x2e0], R56 ;  /* 0x0002e03801007387 */ /* 0x000fe60000100a00 */
[----:B------:R-:W-:Y:S01]  /*1650*/  IADD3.X R41, RZ, R21, RZ, P4, !PT ;  /* 0x00000015ff297210 */ /* 0x000fe200027fe4ff */
[----:B------:R-:W-:Y:S04]  /*1660*/  STL.64 [R1+0x250], R72 ;  /* 0x0002504801007387 */ /* 0x000fe80000100a00 */
[----:B------:R-:W-:Y:S04]  /*1670*/  STL.64 [R1+0x2f0], R74 ;  /* 0x0002f04a01007387 */ /* 0x000fe80000100a00 */
[----:B------:R1:W-:Y:S04]  /*1680*/  STL.64 [R1+0xf0], R24 ;  /* 0x0000f01801007387 */ /* 0x0003e80000100a00 */
[----:B------:R2:W-:Y:S04]  /*1690*/  STL.64 [R1+0x330], R10 ;  /* 0x0003300a01007387 */ /* 0x0005e80000100a00 */
[----:B------:R-:W-:Y:S04]  /*16a0*/  STL.64 [R1+0x308], R60 ;  /* 0x0003083c01007387 */ /* 0x000fe80000100a00 */
[----:B------:R-:W-:Y:S04]  /*16b0*/  STL [R1+0x118], R46 ;  /* 0x0001182e01007387 */ /* 0x000fe80000100800 */
[----:B------:R-:W-:Y:S04]  /*16c0*/  STL [R1+0x128], R46 ;  /* 0x0001282e01007387 */ /* 0x000fe80000100800 */
[----:B------:R-:W-:Y:S04]  /*16d0*/  STL [R1+0x138], R46 ;  /* 0x0001382e01007387 */ /* 0x000fe80000100800 */
[----:B------:R-:W-:Y:S01]  /*16e0*/  STL.64 [R1+0x248], R6 ;  /* 0x0002480601007387 */ /* 0x000fe20000100a00 */
[----:B-1----:R-:W-:-:S03]  /*16f0*/  IADD3 R24, P2, R20, 0x78, RZ ;  /* 0x0000007814187810 */ /* 0x002fc60007f5e0ff */
[----:B------:R-:W-:Y:S01]  /*1700*/  STL.64 [R1+0x258], R6 ;  /* 0x0002580601007387 */ /* 0x000fe20000100a00 */
[--C-:B------:R-:W-:Y:S02]  /*1710*/  IMAD.X R25, RZ, RZ, R21.reuse, P6 ;  /* 0x000000ffff197224 */ /* 0x100fe400030e0615 */
[----:B--2---:R-:W-:Y:S01]  /*1720*/  IMAD.MOV.U32 R10, RZ, RZ, c[0x0][0x2a0] ;  /* 0x0000a800ff0a7624 */ /* 0x004fe200078e00ff */
[----:B------:R1:W-:Y:S01]  /*1730*/  STL.64 [R1+0x300], R6 ;  /* 0x0003000601007387 */ /* 0x0003e20000100a00 */
[----:B------:R-:W-:Y:S01]  /*1740*/  IMAD.X R33, RZ, RZ, R21, P2 ;  /* 0x000000ffff217224 */ /* 0x000fe200010e0615 */
[----:B------:R-:W-:Y:S01]  /*1750*/  IADD3 R17, P2, R20, 0x341, RZ ;  /* 0x0000034114117810 */ /* 0x000fe20007f5e0ff */
[----:B------:R-:W-:Y:S01]  /*1760*/  IMAD.MOV.U32 R47, RZ, RZ, R25 ;  /* 0x000000ffff2f7224 */ /* 0x000fe200078e0019 */
[----:B------:R-:W-:Y:S01]  /*1770*/  STL [R1+0x2d8], R7 ;  /* 0x0002d80701007387 */ /* 0x000fe20000100800 */
[----:B------:R-:W-:-:S03]  /*1780*/  MOV R11, c[0x0][0x2a4] ;  /* 0x0000a900000b7a02 */ /* 0x000fc60000000f00 */
[----:B------:R-:W-:Y:S04]  /*1790*/  STL [R1+0x2e8], R7 ;  /* 0x0002e80701007387 */ /* 0x000fe80000100800 */
[----:B------:R2:W-:Y:S04]  /*17a0*/  STL [R1+0x318], R7 ;  /* 0x0003180701007387 */ /* 0x0005e80000100800 */
[----:B------:R3:W-:Y:S04]  /*17b0*/  STL [R1+0xf8], R4 ;  /* 0x0000f80401007387 */ /* 0x0007e80000100800 */
[----:B------:R-:W-:Y:S04]  /*17c0*/  STL.U8 [R1+0x108], RZ ;  /* 0x000108ff01007387 */ /* 0x000fe80000100000 */
[----:B------:R-:W-:Y:S01]  /*17d0*/  STL.U8 [R1+0x109], RZ ;  /* 0x000109ff01007387 */ /* 0x000fe20000100000 */
[----:B-1----:R-:W-:-:S03]  /*17e0*/  IMAD.MOV.U32 R6, RZ, RZ, c[0x0][0x2ac] ;  /* 0x0000ab00ff067624 */ /* 0x002fc600078e00ff */
[----:B------:R-:W-:Y:S04]  /*17f0*/  STL.U8 [R1+0x10a], RZ ;  /* 0x00010aff01007387 */ /* 0x000fe80000100000 */
[----:B------:R-:W-:Y:S04]  /*1800*/  STL.U8 [R1+0x10c], RZ ;  /* 0x00010cff01007387 */ /* 0x000fe80000100000 */
[----:B------:R-:W-:Y:S01]  /*1810*/  STL.U8 [R1+0x11c], RZ ;  /* 0x00011cff01007387 */ /* 0x000fe20000100000 */
[----:B--2---:R-:W-:-:S03]  /*1820*/  IMAD.MOV.U32 R7, RZ, RZ, c[0x0][0x2b0] ;  /* 0x0000ac00ff077624 */ /* 0x004fc600078e00ff */
[----:B------:R-:W-:Y:S01]  /*1830*/  STL.U8 [R1+0x12c], RZ ;  /* 0x00012cff01007387 */ /* 0x000fe20000100000 */
[----:B---3--:R-:W-:-:S03]  /*1840*/  IMAD.MOV.U32 R4, RZ, RZ, RZ ;  /* 0x000000ffff047224 */ /* 0x008fc600078e00ff */
        /* <DEDUP_REMOVED lines=44> */
[--C-:B------:R-:W-:Y:S01]  /*1b10*/  IMAD.X R26, RZ, RZ, R21.reuse, P2 ;  /* 0x000000ffff1a7224 */ /* 0x100fe200010e0615 */
[C---:B------:R-:W-:Y:S01]  /*1b20*/  IADD3 R38, P2, R20.reuse, 0x344, RZ ;  /* 0x0000034414267810 */ /* 0x040fe20007f5e0ff */
[----:B------:R-:W-:Y:S01]  /*1b30*/  IMAD.X R57, RZ, RZ, R21, P1 ;  /* 0x000000ffff397224 */ /* 0x000fe200008e0615 */
[----:B------:R1:W-:Y:S01]  /*1b40*/  STL.128 [R1+0x380], R4 ;  /* 0x0003800401007387 */ /* 0x0003e20000100c00 */
[----:B------:R-:W-:Y:S01]  /*1b50*/  IADD3 R42, P1, R20, 0xc0, RZ ;  /* 0x000000c0142a7810 */ /* 0x000fe20007f3e0ff */
[----:B---3--:R-:W-:-:S02]  /*1b60*/  IMAD.MOV.U32 R10, RZ, RZ, R56 ;  /* 0x000000ffff0a7224 */ /* 0x008fc400078e0038 */
[--C-:B------:R-:W-:Y:S01]  /*1b70*/  IMAD.X R39, RZ, RZ, R21.reuse, P2 ;  /* 0x000000ffff277224 */ /* 0x100fe200010e0615 */
[C---:B------:R-:W-:Y:S01]  /*1b80*/  IADD3 R58, P2, R20.reuse, 0x70, RZ ;  /* 0x00000070143a7810 */ /* 0x040fe20007f5e0ff */
[----:B------:R-:W-:Y:S02]  /*1b90*/  IMAD.X R43, RZ, RZ, R21, P1 ;  /* 0x000000ffff2b7224 */ /* 0x000fe400008e0615 */
[----:B------:R-:W-:Y:S02]  /*1ba0*/  IMAD.MOV.U32 R11, RZ, RZ, R57 ;  /* 0x000000ffff0b7224 */ /* 0x000fe400078e0039 */
[--C-:B------:R-:W-:Y:S01]  /*1bb0*/  IMAD.X R59, RZ, RZ, R21.reuse, P2 ;  /* 0x000000ffff3b7224 */ /* 0x100fe200010e0615 */
[C---:B------:R-:W-:Y:S01]  /*1bc0*/  IADD3 R60, P2, R20.reuse, 0xe0, RZ ;  /* 0x000000e0143c7810 */ /* 0x040fe20007f5e0ff */
[----:B------:R-:W-:Y:S01]  /*1bd0*/  IMAD.MOV.U32 R24, RZ, RZ, R28 ;  /* 0x000000ffff187224 */ /* 0x000fe200078e001c */
[----:B------:R-:W-:Y:S03]  /*1be0*/  STL.128 [R1+0x3d0], R40 ;  /* 0x0003d02801007387 */ /* 0x000fe60000100c00 */
[----:B------:R-:W-:Y:S01]  /*1bf0*/  IMAD.X R61, RZ, RZ, R21, P2 ;  /* 0x000000ffff3d7224 */ /* 0x000fe200010e0615 */
[----:B------:R-:W-:Y:S01]  /*1c00*/  MOV R46, R24 ;  /* 0x00000018002e7202 */ /* 0x000fe20000000f00 */
[----:B------:R-:W-:Y:S04]  /*1c10*/  STL.128 [R1+0x3a0], R56 ;  /* 0x0003a03801007387 */ /* 0x000fe80000100c00 */
[----:B------:R-:W-:Y:S01]  /*1c20*/  STL.128 [R1+0x3e0], R44 ;  /* 0x0003e02c01007387 */ /* 0x000fe20000100c00 */
[----:B-1----:R-:W-:Y:S01]  /*1c30*/  IMAD.MOV.U32 R5, RZ, RZ, R26 ;  /* 0x000000ffff057224 */ /* 0x002fe200078e001a */
[----:B------:R-:W-:Y:S01]  /*1c40*/  IADD3 R26, P3, R20, 0x338, RZ ;  /* 0x00000338141a7810 */ /* 0x000fe20007f7e0ff */
[----:B------:R-:W-:-:S02]  /*1c50*/  IMAD.MOV.U32 R4, RZ, RZ, R17 ;  /* 0x000000ffff047224 */ /* 0x000fc400078e0011 */
[----:B------:R-:W-:Y:S01]  /*1c60*/  IMAD.MOV.U32 R6, RZ, RZ, R14 ;  /* 0x000000ffff067224 */ /* 0x000fe200078e000e */
[C---:B------:R-:W-:Y:S01]  /*1c70*/  IADD3 R14, P1, R20.reuse, 0x348, RZ ;  /* 0x00000348140e7810 */ /* 0x040fe20007f3e0ff */
[----:B------:R-:W-:Y:S02]  /*1c80*/  IMAD.MOV.U32 R7, RZ, RZ, R15 ;  /* 0x000000ffff077224 */ /* 0x000fe400078e000f */
[----:B------:R-:W-:Y:S01]  /*1c90*/  IMAD.X R27, RZ, RZ, R21, P3 ;  /* 0x000000ffff1b7224 */ /* 0x000fe200018e0615 */
[C---:B------:R-:W-:Y:S01]  /*1ca0*/  IADD3 R36, P3, R20.reuse, 0xd8, RZ ;  /* 0x000000d814247810 */ /* 0x040fe20007f7e0ff */
[----:B------:R-:W-:Y:S01]  /*1cb0*/  IMAD.MOV.U32 R8, RZ, RZ, R26 ;  /* 0x000000ffff087224 */ /* 0x000fe200078e001a */
[----:B------:R1:W-:Y:S01]  /*1cc0*/  STL.128 [R1+0x3b0], R4 ;  /* 0x0003b00401007387 */ /* 0x0003e20000100c00 */
[----:B------:R-:W-:Y:S01]  /*1cd0*/  IMAD.MOV.U32 R9, RZ, RZ, R27 ;  /* 0x000000ffff097224 */ /* 0x000fe200078e001b */
[----:B------:R-:W-:Y:S01]  /*1ce0*/  IADD3.X R37, RZ, R21, RZ, P3, !PT ;  /* 0x00000015ff257210 */ /* 0x000fe20001ffe4ff */
[--C-:B------:R-:W-:Y:S01]  /*1cf0*/  IMAD.X R15, RZ, RZ, R21.reuse, P1 ;  /* 0x000000ffff0f7224 */ /* 0x100fe200008e0615 */
[----:B------:R-:W-:Y:S01]  /*1d00*/  IADD3 R62, P1, R20, 0xf0, RZ ;  /* 0x000000f0143e7810 */ /* 0x000fe20007f3e0ff */
[----:B------:R-:W-:Y:S01]  /*1d10*/  IMAD.MOV.U32 R17, RZ, RZ, c[0x0][0x24c] ;  /* 0x00009300ff117624 */ /* 0x000fe200078e00ff */
[----:B------:R2:W-:Y:S03]  /*1d20*/  STL.128 [R1+0x3f0], R8 ;  /* 0x0003f00801007387 */ /* 0x0005e60000100c00 */
[----:B------:R-:W-:Y:S01]  /*1d30*/  IMAD.X R63, RZ, RZ, R21, P1 ;  /* 0x000000ffff3f7224 */ /* 0x000fe200008e0615 */
[----:B------:R-:W-:Y:S04]  /*1d40*/  STL.64 [R1+0x370], R16 ;  /* 0x0003701001007387 */ /* 0x000fe80000100a00 */
[----:B------:R-:W-:Y:S04]  /*1d50*/  STL.128 [R1+0x3c0], R36 ;  /* 0x0003c02401007387 */ /* 0x000fe80000100c00 */
[----:B------:R-:W-:Y:S04]  /*1d60*/  STL.128 [R1+0x410], R60 ;  /* 0x0004103c01007387 */ /* 0x000fe80000100c00 */
[----:B------:R-:W-:Y:S01]  /*1d70*/  STL.128 [R1+0x390], R24 ;  /* 0x0003901801007387 */ /* 0x000fe20000100c00 */
[----:B-1----:R-:W-:Y:S01]  /*1d80*/  IMAD.MOV.U32 R6, RZ, RZ, R40 ;  /* 0x000000ffff067224 */ /* 0x002fe200078e0028 */
[----:B------:R-:W-:Y:S01]  /*1d90*/  MOV R4, R38 ;  /* 0x0000002600047202 */ /* 0x000fe20000000f00 */
[----:B------:R-:W-:-:S02]  /*1da0*/  IMAD.MOV.U32 R7, RZ, RZ, R41 ;  /* 0x000000ffff077224 */ /* 0x000fc400078e0029 */
[----:B------:R-:W-:Y:S02]  /*1db0*/  IMAD.MOV.U32 R5, RZ, RZ, R39 ;  /* 0x000000ffff057224 */ /* 0x000fe400078e0027 */
[----:B--2---:R-:W-:Y:S02]  /*1dc0*/  IMAD.MOV.U32 R8, RZ, RZ, R58 ;  /* 0x000000ffff087224 */ /* 0x004fe400078e003a */
[----:B------:R-:W-:Y:S01]  /*1dd0*/  IMAD.MOV.U32 R9, RZ, RZ, R59 ;  /* 0x000000ffff097224 */ /* 0x000fe200078e003b */
[----:B------:R1:W-:Y:S01]  /*1de0*/  STL.128 [R1+0x420], R4 ;  /* 0x0004200401007387 */ /* 0x0003e20000100c00 */
[----:B------:R-:W-:Y:S02]  /*1df0*/  IMAD.MOV.U32 R10, RZ, RZ, R14 ;  /* 0x000000ffff0a7224 */ /* 0x000fe400078e000e */
[----:B------:R-:W-:Y:S01]  /*1e00*/  IMAD.MOV.U32 R11, RZ, RZ, R15 ;  /* 0x000000ffff0b7224 */ /* 0x000fe200078e000f */
[----:B------:R-:W2:Y:S04]  /*1e10*/  LDL.U8 R14, [R1+0x341] ;  /* 0x00034100010e7983 */ /* 0x000ea80000100000 */
[----:B------:R3:W-:Y:S04]  /*1e20*/  STL.128 [R1+0x400], R8 ;  /* 0x0004000801007387 */ /* 0x0007e80000100c00 */
[----:B------:R-:W4:Y:S01]  /*1e30*/  LDL.U8 R15, [R1+0x341] ;  /* 0x00034100010f7983 */ /* 0x000f220000100000 */
[----:B-1----:R-:W-:-:S05]  /*1e40*/  IMAD.MOV.U32 R4, RZ, RZ, c[0x0][0x250] ;  /* 0x00009400ff047624 */ /* 0x002fca00078e00ff */
[----:B------:R1:W-:Y:S04]  /*1e50*/  STL [R1+0x378], R4 ;  /* 0x0003780401007387 */ /* 0x0003e80000100800 */
[----:B------:R-:W5:Y:S04]  /*1e60*/  LDL R32, [R32+0x2a4] ;  /* 0x0002a40020207983 */ /* 0x000f680000100800 */
[----:B---3--:R-:W3:Y:S01]  /*1e70*/  LDL.U8 R9, [R1+0x341] ;  /* 0x0003410001097983 */ /* 0x008ee20000100000 */
[----:B------:R-:W-:Y:S01]  /*1e80*/  @P0 SHF.R.U32.HI R33, RZ, c[0x0][0x250], R23 ;  /* 0x00009400ff210a19 */ /* 0x000fe20000011617 */
[----:B------:R-:W-:-:S05]  /*1e90*/  @!P0 IMAD.MOV.U32 R33, RZ, RZ, R22 ;  /* 0x000000ffff218224 */ /* 0x000fca00078e0016 */
[----:B------:R-:W-:Y:S01]  /*1ea0*/  SHF.R.S32.HI R23, RZ, 0x1f, R33 ;  /* 0x0000001fff177819 */ /* 0x000fe20000011421 */
[----:B------:R-:W-:-:S04]  /*1eb0*/  IMAD.WIDE.U32 R40, R33, c[0x0][0x1e0], R54 ;  /* 0x0000780021287a25 */ /* 0x000fc800078e0036 */
[----:B------:R-:W-:-:S04]  /*1ec0*/  IMAD R16, R23, c[0x0][0x1e0], RZ ;  /* 0x0000780017107a24 */ /* 0x000fc800078e02ff */
[----:B------:R-:W-:Y:S01]  /*1ed0*/  IMAD R16, R33, c[0x0][0x1e4], R16 ;  /* 0x0000790021107a24 */ /* 0x000fe200078e0210 */
[----:B------:R-:W-:Y:S01]  /*1ee0*/  MOV R17, 0xffffff80 ;  /* 0xffffff8000117802 */ /* 0x000fe20000000f00 */
[----:B------:R-:W-:Y:S02]  /*1ef0*/  IMAD.MOV.U32 R50, RZ, RZ, R2 ;  /* 0x000000ffff327224 */ /* 0x000fe400078e0002 */
[----:B------:R-:W-:Y:S02]  /*1f00*/  IMAD.IADD R41, R41, 0x1, R16 ;  /* 0x0000000129297824 */ /* 0x000fe400078e0210 */
[----:B------:R-:W-:Y:S02]  /*1f10*/  IMAD R16, R30, c[0x0][0x1e8], RZ ;  /* 0x00007a001e107a24 */ /* 0x000fe400078e02ff */
[----:B------:R-:W-:-:S04]  /*1f20*/  IMAD.WIDE.U32 R40, R31, c[0x0][0x1e8], R40 ;  /* 0x00007a001f287a25 */ /* 0x000fc800078e0028 */
[----:B------:R-:W-:Y:S02]  /*1f30*/  IMAD R16, R31, c[0x0][0x1ec], R16 ;  /* 0x00007b001f107a24 */ /* 0x000fe400078e0210 */
[C---:B------:R-:W-:Y:S02]  /*1f40*/  IMAD R17, R18.reuse, R17, c[0x0][0x198] ;  /* 0x0000660012117624 */ /* 0x040fe400078e0211 */
[----:B------:R-:W-:-:S04]  /*1f50*/  IMAD.WIDE R36, R18, 0x80, R50 ;  /* 0x0000008012247825 */ /* 0x000fc800078e0232 */
[----:B------:R-:W-:Y:S02]  /*1f60*/  IMAD.IADD R41, R41, 0x1, R16 ;  /* 0x0000000129297824 */ /* 0x000fe400078e0210 */
[----:B------:R-:W-:Y:S02]  /*1f70*/  IMAD.IADD R17, R17, 0x1, -R2 ;  /* 0x0000000111117824 */ /* 0x000fe400078e0a02 */
[----:B------:R-:W-:Y:S02]  /*1f80*/  IMAD R16, R37, c[0x0][0x1d8], RZ ;  /* 0x0000760025107a24 */ /* 0x000fe400078e02ff */
[----:B------:R-:W-:Y:S01]  /*1f90*/  IMAD.WIDE.U32 R40, R36, c[0x0][0x1d8], R40 ;  /* 0x0000760024287a25 */ /* 0x000fe200078e0028 */
[----:B------:R-:W-:-:S03]  /*1fa0*/  ISETP.GE.AND P5, PT, R17, 0x1, PT ;  /* 0x000000011100780c */ /* 0x000fc60003fa6270 */
[----:B------:R-:W-:Y:S01]  /*1fb0*/  IMAD R16, R36, c[0x0][0x1dc], R16 ;  /* 0x0000770024107a24 */ /* 0x000fe200078e0210 */
[----:B------:R-:W-:Y:S01]  /*1fc0*/  USHF.L.U32 UR9, UR6, 0x6, URZ ;  /* 0x0000000606097899 */ /* 0x000fe2000800063f */
[----:B------:R-:W-:Y:S01]  /*1fd0*/  IMAD R28, R23, c[0x0][0x1b0], RZ ;  /* 0x00006c00171c7a24 */ /* 0x000fe200078e02ff */
[----:B-----5:R-:W-:-:S13]  /*1fe0*/  ISETP.GT.AND P1, PT, R32, 0x7f, PT ;  /* 0x0000007f2000780c */ /* 0x020fda0003f24270 */
[----:B------:R-:W5:Y:S04]  /*1ff0*/  @!P1 LDL.U8 R8, [R1+0x71] ;  /* 0x0000710001089983 */ /* 0x000f680000100000 */
[----:B------:R-:W5:Y:S04]  /*2000*/  @!P1 LDL.128 R56, [R1+0xd0] ;  /* 0x0000d00001389983 */ /* 0x000f680000100c00 */
[----:B-1----:R-:W5:Y:S04]  /*2010*/  @!P1 LDL.128 R4, [R1+0x3e0] ;  /* 0x0003e00001049983 */ /* 0x002f680000100c00 */
[----:B------:R-:W5:Y:S04]  /*2020*/  @!P1 LDL.64 R10, [R1+0x408] ;  /* 0x00040800010a9983 */ /* 0x000f680000100a00 */
[----:B------:R-:W5:Y:S04]  /*2030*/  @!P1 LDL.64 R26, [R1+0x3f0] ;  /* 0x0003f000011a9983 */ /* 0x000f680000100a00 */
[----:B------:R-:W5:Y:S01]  /*2040*/  @!P1 LDL.64 R42, [R1+0x3d8] ;  /* 0x0003d800012a9983 */ /* 0x000f620000100a00 */
[----:B------:R-:W-:Y:S01]  /*2050*/  IMAD.IADD R18, R41, 0x1, R16 ;  /* 0x0000000129127824 */ /* 0x000fe200078e0210 */
[----:B------:R-:W-:Y:S01]  /*2060*/  ISETP.GE.OR P2, PT, R3, c[0x0][0x1cc], !P5 ;  /* 0x0000730003007a0c */ /* 0x000fe20006f46670 */
[----:B------:R-:W-:Y:S01]  /*2070*/  UMOV UR5, 0x6 ;  /* 0x0000000600057882 */ /* 0x000fe20000000000 */
[C---:B------:R-:W-:Y:S01]  /*2080*/  LEA R32, P0, R40.reuse, c[0x0][0x1c0], 0x1 ;  /* 0x0000700028207a11 */ /* 0x040fe200078008ff */
[----:B------:R-:W-:Y:S01]  /*2090*/  IMAD.WIDE.U32 R46, R33, c[0x0][0x1b0], R54 ;  /* 0x00006c00212e7a25 */ /* 0x000fe200078e0036 */
[----:B------:R-:W-:Y:S01]  /*20a0*/  USHF.L.U64.HI UR8, UR6, UR5, UR7 ;  /* 0x0000000506087299 */ /* 0x000fe20008010207 */
[----:B------:R-:W-:Y:S01]  /*20b0*/  ISETP.GE.AND P4, PT, R17, 0x21, PT ;  /* 0x000000211100780c */ /* 0x000fe20003f86270 */
[----:B------:R-:W5:Y:S01]  /*20c0*/  @!P1 LDL.64 R38, [R1+0x420] ;  /* 0x0004200001269983 */ /* 0x000f620000100a00 */
[----:B------:R-:W-:Y:S01]  /*20d0*/  IMAD R28, R33, c[0x0][0x1b4], R28 ;  /* 0x00006d00211c7a24 */ /* 0x000fe200078e021c */
[----:B------:R-:W-:-:S02]  /*20e0*/  LEA.HI.X R33, R40, c[0x0][0x1c4], R18, 0x1, P0 ;  /* 0x0000710028217a11 */ /* 0x000fc400000f0c12 */
[----:B------:R-:W-:Y:S01]  /*20f0*/  IADD3 R40, P0, R32, UR9, RZ ;  /* 0x0000000920287c10 */ /* 0x000fe2000ff1e0ff */
[----:B------:R-:W-:Y:S01]  /*2100*/  IMAD.SHL.U32 R19, R19, 0x2, RZ ;  /* 0x0000000213137824 */ /* 0x000fe200078e00ff */
[----:B------:R-:W-:Y:S01]  /*2110*/  ISETP.GE.AND P3, PT, R17, 0x41, PT ;  /* 0x000000411100780c */ /* 0x000fe20003f66270 */
[----:B------:R-:W5:Y:S01]  /*2120*/  @!P1 LDL.64 R60, [R1+0x410] ;  /* 0x00041000013c9983 */ /* 0x000f620000100a00 */
[----:B------:R-:W-:Y:S02]  /*2130*/  ISETP.GE.OR P6, PT, R3, c[0x0][0x1cc], !P4 ;  /* 0x0000730003007a0c */ /* 0x000fe400067c6670 */
[----:B------:R-:W-:Y:S01]  /*2140*/  IADD3.X R41, R33, UR8, RZ, P0, !PT ;  /* 0x0000000821297c10 */ /* 0x000fe200087fe4ff */
[----:B------:R-:W-:Y:S01]  /*2150*/  ULDC.64 UR6, c[0x0][0x118] ;  /* 0x0000460000067ab9 */ /* 0x000fe20000000a00 */
[----:B------:R-:W-:Y:S01]  /*2160*/  ISETP.GE.OR P0, PT, R3, c[0x0][0x1cc], !P3 ;  /* 0x0000730003007a0c */ /* 0x000fe20005f06670 */
[----:B------:R-:W-:Y:S01]  /*2170*/  IMAD.IADD R47, R47, 0x1, R28 ;  /* 0x000000012f2f7824 */ /* 0x000fe200078e021c */
[----:B------:R1:W-:Y:S01]  /*2180*/  LDGSTS.E.BYPASS.LTC128B.128 [R19+0x4080], [R32.64], !P2 ;  /* 0x0408000020137fae */ /* 0x0003e2000d101d46 */
[----:B------:R-:W-:Y:S01]  /*2190*/  IMAD R16, R30, c[0x0][0x1b8], RZ ;  /* 0x00006e001e107a24 */ /* 0x000fe200078e02ff */
[----:B------:R-:W-:Y:S01]  /*21a0*/  IADD3 R48, P2, R40, UR9, RZ ;  /* 0x0000000928307c10 */ /* 0x000fe2000ff5e0ff */
[----:B------:R-:W-:-:S03]  /*21b0*/  IMAD.WIDE.U32 R46, R31, c[0x0][0x1b8], R46 ;  /* 0x00006e001f2e7a25 */ /* 0x000fc600078e002e */
[----:B------:R-:W-:Y:S01]  /*21c0*/  IADD3.X R49, R41, UR8, RZ, P2, !PT ;  /* 0x0000000829317c10 */ /* 0x000fe200097fe4ff */
[----:B------:R-:W-:Y:S01]  /*21d0*/  IMAD R16, R31, c[0x0][0x1bc], R16 ;  /* 0x00006f001f107a24 */ /* 0x000fe200078e0210 */
[----:B------:R2:W-:Y:S03]  /*21e0*/  LDGSTS.E.BYPASS.LTC128B.128 [R19+0x5080], [R40.64], !P6 ;  /* 0x0508000028137fae */ /* 0x0005e6000f101d46 */
[----:B------:R-:W-:Y:S01]  /*21f0*/  IMAD.IADD R47, R47, 0x1, R16 ;  /* 0x000000012f2f7824 */ /* 0x000fe200078e0210 */
[----:B------:R3:W-:Y:S01]  /*2200*/  LDGSTS.E.BYPASS.LTC128B.128 [R19+0x6080], [R48.64], !P0 ;  /* 0x0608000030137fae */ /* 0x0007e2000c101d46 */
[----:B------:R-:W-:Y:S01]  /*2210*/  IMAD R16, R37, c[0x0][0x1a8], RZ ;  /* 0x00006a0025107a24 */ /* 0x000fe200078e02ff */
[----:B------:R-:W-:-:S03]  /*2220*/  ISETP.GE.AND P2, PT, R17, 0x61, PT ;  /* 0x000000611100780c */ /* 0x000fc60003f46270 */
[C---:B------:R-:W-:Y:S02]  /*2230*/  IMAD R16, R36.reuse, c[0x0][0x1ac], R16 ;  /* 0x00006b0024107a24 */ /* 0x040fe400078e0210 */
[----:B------:R-:W-:Y:S01]  /*2240*/  IMAD.WIDE.U32 R36, R36, c[0x0][0x1a8], R46 ;  /* 0x00006a0024247a25 */ /* 0x000fe200078e002e */
[----:B-1----:R-:W-:-:S04]  /*2250*/  IADD3 R32, P0, R48, UR9, RZ ;  /* 0x0000000930207c10 */ /* 0x002fc8000ff1e0ff */
[----:B------:R-:W-:Y:S01]  /*2260*/  IADD3.X R33, R49, UR8, RZ, P0, !PT ;  /* 0x0000000831217c10 */ /* 0x000fe200087fe4ff */
[----:B------:R-:W-:Y:S01]  /*2270*/  ULDC.64 UR8, c[0x0][0x1a8] ;  /* 0x00006a0000087ab9 */ /* 0x000fe20000000a00 */
[----:B------:R-:W-:Y:S01]  /*2280*/  ISETP.GE.OR P6, PT, R3, c[0x0][0x1cc], !P2 ;  /* 0x0000730003007a0c */ /* 0x000fe200057c6670 */
[----:B------:R-:W-:Y:S01]  /*2290*/  USHF.L.U32 UR10, UR8, 0x6, URZ ;  /* 0x00000006080a7899 */ /* 0x000fe2000800063f */
[----:B------:R-:W-:Y:S02]  /*22a0*/  IADD3 R16, R37, R16, RZ ;  /* 0x0000001025107210 */ /* 0x000fe40007ffe0ff */
[----:B--2---:R-:W-:Y:S01]  /*22b0*/  LEA R40, P0, R36, c[0x0][0x190], 0x1 ;  /* 0x0000640024287a11 */ /* 0x004fe200078008ff */
[----:B------:R-:W-:-:S03]  /*22c0*/  USHF.L.U64.HI UR9, UR8, UR5, UR9 ;  /* 0x0000000508097299 */ /* 0x000fc60008010209 */
[----:B------:R-:W-:Y:S02]  /*22d0*/  LEA.HI.X R41, R36, c[0x0][0x194], R16, 0x1, P0 ;  /* 0x0000650024297a11 */ /* 0x000fe400000f0c10 */
[----:B------:R-:W-:Y:S02]  /*22e0*/  IADD3 R36, P0, R40, UR10, RZ ;  /* 0x0000000a28247c10 */ /* 0x000fe4000ff1e0ff */
[----:B------:R-:W-:Y:S01]  /*22f0*/  ISETP.GE.OR P5, PT, R3, c[0x0][0x19c], !P5 ;  /* 0x0000670003007a0c */ /* 0x000fe20006fa6670 */
[----:B------:R1:W-:Y:S01]  /*2300*/  LDGSTS.E.BYPASS.LTC128B.128 [R19+0x7080], [R32.64], !P6 ;  /* 0x0708000020137fae */ /* 0x0003e2000f101d46 */
[----:B------:R-:W-:Y:S02]  /*2310*/  IADD3.X R37, R41, UR9, RZ, P0, !PT ;  /* 0x0000000929257c10 */ /* 0x000fe400087fe4ff */
[----:B------:R-:W-:Y:S02]  /*2320*/  IADD3 R16, P0, R36, UR10, RZ ;  /* 0x0000000a24107c10 */ /* 0x000fe4000ff1e0ff */
[----:B------:R-:W-:-:S02]  /*2330*/  ISETP.GE.OR P4, PT, R3, c[0x0][0x19c], !P4 ;  /* 0x0000670003007a0c */ /* 0x000fc40006786670 */
[C---:B------:R-:W-:Y:S02]  /*2340*/  ISETP.GE.OR P3, PT, R3.reuse, c[0x0][0x19c], !P3 ;  /* 0x0000670003007a0c */ /* 0x040fe40005f66670 */
[----:B------:R-:W-:Y:S02]  /*2350*/  ISETP.GE.OR P6, PT, R3, c[0x0][0x19c], !P2 ;  /* 0x0000670003007a0c */ /* 0x000fe400057c6670 */
[----:B------:R-:W-:Y:S02]  /*2360*/  IADD3.X R17, R37, UR9, RZ, P0, !PT ;  /* 0x0000000925117c10 */ /* 0x000fe400087fe4ff */
[----:B------:R-:W-:Y:S01]  /*2370*/  IADD3 R2, -R2, c[0x0][0x168], RZ ;  /* 0x00005a0002027a10 */ /* 0x000fe20007ffe1ff */
[----:B------:R-:W-:Y:S01]  /*2380*/  ULDC UR8, c[0x0][0x17c] ;  /* 0x00005f0000087ab9 */ /* 0x000fe20000000800 */
[----:B------:R-:W-:Y:S01]  /*2390*/  ISETP.GE.AND P2, PT, R3, c[0x0][0x16c], PT ;  /* 0x00005b0003007a0c */ /* 0x000fe20003f46270 */
[----:B------:R2:W-:Y:S03]  /*23a0*/  LDGSTS.E.BYPASS.LTC128B.128 [R19+0x80], [R40.64], !P5 ;  /* 0x0008000028137fae */ /* 0x0005e6000e901d46 */
[----:B------:R-:W-:-:S02]  /*23b0*/  ISETP.LT.OR P2, PT, R2, 0x1, P2 ;  /* 0x000000010200780c */ /* 0x000fc40001741670 */
[----:B-1----:R-:W-:Y:S02]  /*23c0*/  IADD3 R32, P0, R16, UR10, RZ ;  /* 0x0000000a10207c10 */ /* 0x002fe4000ff1e0ff */
[----:B----4-:R-:W-:Y:S01]  /*23d0*/  LOP3.LUT R15, R15, 0x1, RZ, 0xc0, !PT ;  /* 0x000000010f0f7812 */ /* 0x010fe200078ec0ff */
[----:B------:R-:W-:Y:S01]  /*23e0*/  USHF.L.U64.HI UR8, UR4, UR5, UR8 ;  /* 0x0000000504087299 */ /* 0x000fe20008010208 */
[----:B------:R-:W-:Y:S01]  /*23f0*/  IADD3.X R33, R17, UR9, RZ, P0, !PT ;  /* 0x0000000911217c10 */ /* 0x000fe200087fe4ff */
[----:B------:R-:W-:Y:S01]  /*2400*/  USHF.L.U32 UR9, UR4, 0x6, URZ ;  /* 0x0000000604097899 */ /* 0x000fe2000800063f */
[----:B------:R-:W-:Y:S01]  /*2410*/  LOP3.LUT R14, R14, 0x1, RZ, 0xc0, !PT ;  /* 0x000000010e0e7812 */ /* 0x000fe200078ec0ff */
[----:B------:R1:W-:Y:S01]  /*2420*/  LDGSTS.E.BYPASS.LTC128B.128 [R19+0x1080], [R36.64], !P4 ;  /* 0x0108000024137fae */ /* 0x0003e2000e101d46 */
[----:B---3--:R-:W-:Y:S02]  /*2430*/  LOP3.LUT R9, R9, 0x1, RZ, 0xc0, !PT ;  /* 0x0000000109097812 */ /* 0x008fe400078ec0ff */
[----:B------:R-:W-:Y:S01]  /*2440*/  ISETP.NE.U32.AND P5, PT, R15, 0x1, PT ;  /* 0x000000010f00780c */ /* 0x000fe20003fa5070 */
[----:B------:R2:W-:Y:S01]  /*2450*/  LDGSTS.E.BYPASS.LTC128B.128 [R19+0x2080], [R16.64], !P3 ;  /* 0x0208000010137fae */ /* 0x0005e2000d901d46 */
[----:B------:R-:W-:-:S02]  /*2460*/  ISETP.NE.U32.AND P4, PT, R14, 0x1, PT ;  /* 0x000000010e00780c */ /* 0x000fc40003f85070 */
[----:B------:R-:W-:Y:S01]  /*2470*/  ISETP.NE.U32.AND P3, PT, R9, 0x1, PT ;  /* 0x000000010900780c */ /* 0x000fe20003f65070 */
[----:B------:R2:W-:Y:S01]  /*2480*/  LDGSTS.E.BYPASS.LTC128B.128 [R19+0x3080], [R32.64], !P6 ;  /* 0x0308000020137fae */ /* 0x0005e2000f101d46 */
[C---:B------:R-:W-:Y:S02]  /*2490*/  ISETP.LT.OR P5, PT, R2.reuse, 0x21, P5 ;  /* 0x000000210200780c */ /* 0x040fe40002fa1670 */
[C---:B------:R-:W-:Y:S01]  /*24a0*/  ISETP.LT.OR P4, PT, R2.reuse, 0x41, P4 ;  /* 0x000000410200780c */ /* 0x040fe20002781670 */
[----:B------:R-:W0:Y:S01]  /*24b0*/  LDGDEPBAR ;  /* 0x00000000000079af */ /* 0x000e220000000000 */
[----:B------:R-:W-:-:S03]  /*24c0*/  ISETP.LT.OR P3, PT, R2, 0x61, P3 ;  /* 0x000000610200780c */ /* 0x000fc60001f61670 */
[----:B------:R3:W-:Y:S01]  /*24d0*/  LDGSTS.E.BYPASS.LTC128B.128 [R19+0x8080], [R12.64], !P2 ;  /* 0x080800000c137fae */ /* 0x0007e2000d101d46 */
[----:B-1----:R-:W-:-:S04]  /*24e0*/  IADD3 R36, P0, R12, UR9, RZ ;  /* 0x000000090c247c10 */ /* 0x002fc8000ff1e0ff */
[----:B------:R-:W-:Y:S02]  /*24f0*/  IADD3.X R37, R13, UR8, RZ, P0, !PT ;  /* 0x000000080d257c10 */ /* 0x000fe400087fe4ff */
[----:B------:R-:W-:Y:S01]  /*2500*/  IADD3 R14, P0, R36, UR9, RZ ;  /* 0x00000009240e7c10 */ /* 0x000fe2000ff1e0ff */
[----:B------:R-:W-:Y:S02]  /*2510*/  IMAD.MOV.U32 R2, RZ, RZ, RZ ;  /* 0x000000ffff027224 */ /* 0x000fe400078e00ff */
[----:B------:R2:W-:Y:S01]  /*2520*/  LDGSTS.E.BYPASS.LTC128B.128 [R19+0x9080], [R36.64], !P5 ;  /* 0x0908000024137fae */ /* 0x0005e2000e901d46 */
[----:B------:R-:W-:-:S03]  /*2530*/  IADD3.X R15, R37, UR8, RZ, P0, !PT ;  /* 0x00000008250f7c10 */ /* 0x000fc600087fe4ff */
[----:B------:R-:W4:Y:S04]  /*2540*/  @!P1 LDL R2, [R1+0x430] ;  /* 0x0004300001029983 */ /* 0x000f280000100800 */
[----:B------:R1:W-:Y:S01]  /*2550*/  LDGSTS.E.BYPASS.LTC128B.128 [R19+0xa080], [R14.64], !P4 ;  /* 0x0a0800000e137fae */ /* 0x0003e2000e101d46 */
[----:B-----5:R-:W-:Y:S02]  /*2560*/  @!P1 ISETP.NE.AND P2, PT, R8, RZ, PT ;  /* 0x000000ff0800920c */ /* 0x020fe40003f45270 */
[----:B------:R-:W-:Y:S02]  /*2570*/  IADD3 R8, P0, R14, UR9, RZ ;  /* 0x000000090e087c10 */ /* 0x000fe4000ff1e0ff */
[----:B------:R-:W-:Y:S02]  /*2580*/  @!P1 IADD3 R59, R58, -c[0x0][0x18], RZ ;  /* 0x800006003a3b9a10 */ /* 0x000fe40007ffe0ff */
[----:B------:R-:W-:Y:S01]  /*2590*/  IADD3.X R9, R15, UR8, RZ, P0, !PT ;  /* 0x000000080f097c10 */ /* 0x000fe200087fe4ff */
[----:B------:R-:W-:-:S02]  /*25a0*/  @!P1 IMAD.MOV.U32 R44, RZ, RZ, R4 ;  /* 0x000000ffff2c9224 */ /* 0x000fc400078e0004 */
[----:B------:R-:W-:Y:S02]  /*25b0*/  @!P1 IMAD.MOV.U32 R45, RZ, RZ, R5 ;  /* 0x000000ffff2d9224 */ /* 0x000fe400078e0005 */
[----:B------:R5:W-:Y:S01]  /*25c0*/  LDGSTS.E.BYPASS.LTC128B.128 [R19+0xb080], [R8.64], !P3 ;  /* 0x0b08000008137fae */ /* 0x000be2000d901d46 */
[----:B------:R-:W-:Y:S02]  /*25d0*/  @!P1 IMAD.MOV.U32 R25, RZ, RZ, R7 ;  /* 0x000000ffff199224 */ /* 0x000fe400078e0007 */
[----:B------:R-:W-:Y:S01]  /*25e0*/  @!P1 IMAD.MOV.U32 R24, RZ, RZ, R6 ;  /* 0x000000ffff189224 */ /* 0x000fe200078e0006 */
[----:B------:R2:W-:Y:S04]  /*25f0*/  @!P1 LDGSTS.E.BYPASS.LTC128B.128 [R59], [R56.64], P2 ;  /* 0x00000000383b9fae */ /* 0x0005e80009101d46 */
[----:B------:R-:W2:Y:S04]  /*2600*/  LD.E.U8 R3, [R10.64] ;  /* 0x000000060a037980 */ /* 0x000ea8000c101100 */
[----:B---3--:R3:W2:Y:S04]  /*2610*/  LD.E.64 R12, [R44.64+0x10] ;  /* 0x000010062c0c7980 */ /* 0x0086a8000c101b00 */
[----:B------:R-:W2:Y:S04]  /*2620*/  LD.E R26, [R26.64] ;  /* 0x000000061a1a7980 */ /* 0x000ea8000c101900 */
[----:B------:R-:W2:Y:S04]  /*2630*/  LD.E R25, [R24.64+0xc] ;  /* 0x00000c0618197980 */ /* 0x000ea8000c101900 */
[----:B------:R-:W2:Y:S04]  /*2640*/  LD.E R42, [R42.64] ;  /* 0x000000062a2a7980 */ /* 0x000ea8000c101900 */
[----:B-----5:R3:W5:Y:S04]  /*2650*/  LD.E.64 R8, [R44.64+0x18] ;  /* 0x000018062c087980 */ /* 0x020768000c101b00 */
[----:B------:R-:W0:Y:S04]  /*2660*/  LDGDEPBAR ;  /* 0x00000000000079af */ /* 0x000e280000000000 */
[----:B---3--:R-:W3:Y:S01]  /*2670*/  LD.E.64 R44, [R44.64+0x8] ;  /* 0x000008062c2c7980 */ /* 0x008ee2000c101b00 */
[----:B----4-:R-:W-:Y:S01]  /*2680*/  IMAD.SHL.U32 R4, R2, 0x80, RZ ;  /* 0x0000008002047824 */ /* 0x010fe200078e00ff */
[----:B------:R-:W-:-:S02]  /*2690*/  SHF.R.S32.HI R6, RZ, 0x1f, R2 ;  /* 0x0000001fff067819 */ /* 0x000fc40000011402 */
[----:B--2---:R-:W-:Y:S01]  /*26a0*/  LOP3.LUT R5, R3, 0x1, RZ, 0xc0, !PT ;  /* 0x0000000103057812 */ /* 0x004fe200078ec0ff */
[----:B------:R-:W-:-:S03]  /*26b0*/  IMAD R3, R13, R2, RZ ;  /* 0x000000020d037224 */ /* 0x000fc600078e02ff */
[----:B------:R-:W-:Y:S01]  /*26c0*/  ISETP.NE.U32.AND P2, PT, R5, 0x1, PT ;  /* 0x000000010500780c */ /* 0x000fe20003f45070 */
[----:B-1----:R-:W-:Y:S01]  /*26d0*/  IMAD.WIDE.U32 R14, R12, R2, RZ ;  /* 0x000000020c0e7225 */ /* 0x002fe200078e00ff */
[----:B------:R-:W-:-:S03]  /*26e0*/  IADD3 R26, -R26, R25, -R4 ;  /* 0x000000191a1a7210 */ /* 0x000fc60007ffe904 */
[----:B------:R-:W-:Y:S01]  /*26f0*/  IMAD R3, R12, R6, R3 ;  /* 0x000000060c037224 */ /* 0x000fe200078e0203 */
[----:B------:R-:W-:-:S04]  /*2700*/  ISETP.LT.OR P2, PT, R26, 0x1, P2 ;  /* 0x000000011a00780c */ /* 0x000fc80001741670 */
[----:B------:R-:W-:Y:S02]  /*2710*/  IADD3 R3, R15, R3, RZ ;  /* 0x000000030f037210 */ /* 0x000fe40007ffe0ff */
[----:B-----5:R-:W-:Y:S02]  /*2720*/  LEA R6, P0, R14, R8, 0x1 ;  /* 0x000000080e067211 */ /* 0x020fe400078008ff */
        /* <DEDUP_REMOVED lines=18> */
[----:B------:R-:W1:Y:S02]  /*2850*/  LD.E.U8 R8, [R10.64] ;  /* 0x000000060a087980 */ /* 0x000e64000c101100 */
[----:B-1----:R-:W-:-:S04]  /*2860*/  LOP3.LUT R6, R8, 0x1, RZ, 0xc0, !PT ;  /* 0x0000000108067812 */ /* 0x002fc800078ec0ff */
[----:B------:R-:W-:-:S04]  /*2870*/  ISETP.NE.U32.AND P2, PT, R6, 0x1, PT ;  /* 0x000000010600780c */ /* 0x000fc80003f45070 */
[----:B------:R-:W-:Y:S02]  /*2880*/  ISETP.LT.OR P2, PT, R26, 0x41, P2 ;  /* 0x000000411a00780c */ /* 0x000fe40001741670 */
[----:B------:R-:W-:-:S05]  /*2890*/  IADD3 R8, P0, R12, R5, RZ ;  /* 0x000000050c087210 */ /* 0x000fca0007f1e0ff */
[----:B------:R-:W-:-:S06]  /*28a0*/  IMAD.X R9, R13, 0x1, R3, P0 ;  /* 0x000000010d097824 */ /* 0x000fcc00000e0603 */
[----:B------:R-:W-:Y:S01]  /*28b0*/  @!PT LDS RZ, [RZ] ;  /* 0x00000000fffff984 */ /* 0x000fe20000000800 */
[----:B------:R-:W-:Y:S01]  /*28c0*/  @!PT LDS RZ, [RZ] ;  /* 0x00000000fffff984 */ /* 0x000fe20000000800 */
[----:B------:R-:W-:Y:S01]  /*28d0*/  @!PT LDS RZ, [RZ] ;  /* 0x00000000fffff984 */ /* 0x000fe20000000800 */
[----:B------:R1:W-:Y:S04]  /*28e0*/  LDGSTS.E.BYPASS.LTC128B.128 [R42+0x2000], [R8.64], !P2 ;  /* 0x02000000082a7fae */ /* 0x0003e8000d101d46 */
[----:B------:R-:W3:Y:S02]  /*28f0*/  LD.E.U8 R6, [R10.64] ;  /* 0x000000060a067980 */ /* 0x000ee4000c101100 */
[----:B---3--:R-:W-:-:S04]  /*2900*/  LOP3.LUT R6, R6, 0x1, RZ, 0xc0, !PT ;  /* 0x0000000106067812 */ /* 0x008fc800078ec0ff */
[----:B------:R-:W-:-:S04]  /*2910*/  ISETP.NE.U32.AND P2, PT, R6, 0x1, PT ;  /* 0x000000010600780c */ /* 0x000fc80003f45070 */
[----:B------:R-:W-:Y:S02]  /*2920*/  ISETP.LT.OR P2, PT, R26, 0x61, P2 ;  /* 0x000000611a00780c */ /* 0x000fe40001741670 */
[----:B------:R-:W-:Y:S02]  /*2930*/  IADD3 R6, P0, R8, R5, RZ ;  /* 0x0000000508067210 */ /* 0x000fe40007f1e0ff */
[----:B------:R-:W3:Y:S03]  /*2940*/  LDL R5, [R1+0x18] ;  /* 0x0000180001057983 */ /* 0x000ee60000100800 */
[----:B------:R-:W-:-:S06]  /*2950*/  IMAD.X R7, R9, 0x1, R3, P0 ;  /* 0x0000000109077824 */ /* 0x000fcc00000e0603 */
[----:B------:R-:W-:Y:S01]  /*2960*/  @!PT LDS RZ, [RZ] ;  /* 0x00000000fffff984 */ /* 0x000fe20000000800 */
[----:B------:R-:W-:Y:S01]  /*2970*/  @!PT LDS RZ, [RZ] ;  /* 0x00000000fffff984 */ /* 0x000fe20000000800 */
[----:B------:R-:W-:Y:S01]  /*2980*/  @!PT LDS RZ, [RZ] ;  /* 0x00000000fffff984 */ /* 0x000fe20000000800 */
[----:B------:R4:W-:Y:S04]  /*2990*/  LDGSTS.E.BYPASS.LTC128B.128 [R42+0x3000], [R6.64], !P2 ;  /* 0x03000000062a7fae */ /* 0x0009e8000d101d46 */
[----:B------:R-:W5:Y:S04]  /*29a0*/  LD.E R38, [R38.64] ;  /* 0x0000000626267980 */ /* 0x000f68000c101900 */
[----:B------:R-:W4:Y:S01]  /*29b0*/  LD.E.64 R60, [R60.64+0x8] ;  /* 0x000008063c3c7980 */ /* 0x000f22000c101b00 */
[----:B-----5:R-:W-:-:S13]  /*29c0*/  ISETP.GT.AND P0, PT, R38, 0x7f, PT ;  /* 0x0000007f2600780c */ /* 0x020fda0003f04270 */
[----:B--2---:R-:W2:Y:S04]  /*29d0*/  @!P0 LDL.64 R12, [R1+0x428] ;  /* 0x00042800010c8983 */ /* 0x004ea80000100a00 */
[----:B-1----:R-:W5:Y:S04]  /*29e0*/  @!P0 LDL.64 R8, [R1+0x418] ;  /* 0x0004180001088983 */ /* 0x002f680000100a00 */
[----:B------:R-:W3:Y:S04]  /*29f0*/  @!P0 LDL R2, [R1+0x430] ;  /* 0x0004300001028983 */ /* 0x000ee80000100800 */
[----:B--2---:R-:W2:Y:S04]  /*2a00*/  @!P0 LD.E.U8 R3, [R12.64] ;  /* 0x000000060c038980 */ /* 0x004ea8000c101100 */
[----:B-----5:R-:W5:Y:S01]  /*2a10*/  @!P0 LD.E R8, [R8.64] ;  /* 0x0000000608088980 */ /* 0x020f62000c101900 */
[----:B----4-:R-:W-:Y:S01]  /*2a20*/  IMAD.WIDE R6, R4, 0x4, R60 ;  /* 0x0000000404067825 */ /* 0x010fe200078e023c */
[----:B---3--:R-:W-:Y:S01]  /*2a30*/  IADD3 R4, R2, 0x1, RZ ;  /* 0x0000000102047810 */ /* 0x008fe20007ffe0ff */
[----:B------:R-:W-:Y:S01]  /*2a40*/  BSSY B0, `(.L_x_1047) ;  /* 0x0000059000007945 */ /* 0x000fe20003800000 */
[----:B--2---:R-:W-:-:S02]  /*2a50*/  @!P0 ISETP.NE.AND P1, PT, R3, RZ, PT ;  /* 0x000000ff0300820c */ /* 0x004fc40003f25270 */
[----:B-----5:R-:W-:-:S11]  /*2a60*/  @!P0 IADD3 R3, R8, -c[0x0][0x18], RZ ;  /* 0x8000060008038a10 */ /* 0x020fd60007ffe0ff */
[----:B------:R-:W-:Y:S01]  /*2a70*/  @!PT LDS RZ, [RZ] ;  /* 0x00000000fffff984 */ /* 0x000fe20000000800 */
[----:B------:R-:W-:Y:S01]  /*2a80*/  @!PT LDS RZ, [RZ] ;  /* 0x00000000fffff984 */ /* 0x000fe20000000800 */
[----:B------:R-:W-:Y:S01]  /*2a90*/  @!PT LDS RZ, [RZ] ;  /* 0x00000000fffff984 */ /* 0x000fe20000000800 */
[----:B------:R1:W-:Y:S01]  /*2aa0*/  @!P0 LDGSTS.E.BYPASS.LTC128B.128 [R3], [R6.64], P1 ;  /* 0x0000000006038fae */ /* 0x0003e20008901d46 */
[----:B------:R-:W-:-:S03]  /*2ab0*/  ISETP.GE.AND P0, PT, R4, R5, PT ;  /* 0x000000050400720c */ /* 0x000fc60003f06270 */
[----:B------:R-:W0:Y:S01]  /*2ac0*/  LDGDEPBAR ;  /* 0x00000000000079af */ /* 0x000e220000000000 */
[----:B------:R-:W-:-:S03]  /*2ad0*/  IMAD.MOV.U32 R5, RZ, RZ, 0x1 ;  /* 0x00000001ff057424 */ /* 0x000fc600078e00ff */
        /* <DEDUP_REMOVED lines=9> */
[----:B------:R-:W2:Y:S04]  /*2b70*/  LD.E R10, [R10.64+0xc] ;  /* 0x00000c060a0a7980 */ /* 0x000ea8000c101900 */
[----:B-1--4-:R1:W4:Y:S04]  /*2b80*/  LD.E R3, [R26.64] ;  /* 0x000000061a037980 */ /* 0x012328000c101900 */
[----:B------:R3:W4:Y:S04]  /*2b90*/  LD.E.64 R16, [R8.64+0x18] ;  /* 0x0000180608107980 */ /* 0x000728000c101b00 */
[----:B-----5:R-:W5:Y:S01]  /*2ba0*/  LD.E R13, [R24.64] ;  /* 0x00000006180d7980 */ /* 0x020f62000c101900 */
[----:B------:R-:W-:Y:S01]  /*2bb0*/  IMAD.SHL.U32 R2, R4, 0x80, RZ ;  /* 0x0000008004027824 */ /* 0x000fe200078e00ff */
[----:B------:R-:W-:-:S02]  /*2bc0*/  SHF.R.S32.HI R7, RZ, 0x1f, R4 ;  /* 0x0000001fff077819 */ /* 0x000fc40000011404 */
[----:B-1----:R-:W5:Y:S04]  /*2bd0*/  LDL.64 R26, [R1+0x408] ;  /* 0x00040800011a7983 */ /* 0x002f680000100a00 */
[----:B---3--:R-:W3:Y:S01]  /*2be0*/  LD.E.64 R8, [R8.64+0x8] ;  /* 0x0000080608087980 */ /* 0x008ee2000c101b00 */
[----:B--2---:R-:W-:Y:S01]  /*2bf0*/  LOP3.LUT R12, R12, 0x1, RZ, 0xc0, !PT ;  /* 0x000000010c0c7812 */ /* 0x004fe200078ec0ff */
[----:B------:R-:W-:-:S03]  /*2c00*/  IMAD R6, R19, R4, RZ ;  /* 0x0000000413067224 */ /* 0x000fc600078e02ff */
[----:B------:R-:W-:Y:S01]  /*2c10*/  ISETP.NE.U32.AND P1, PT, R12, 0x1, PT ;  /* 0x000000010c00780c */ /* 0x000fe20003f25070 */
[C---:B------:R-:W-:Y:S01]  /*2c20*/  IMAD R6, R18.reuse, R7, R6 ;  /* 0x0000000712067224 */ /* 0x040fe200078e0206 */
[----:B----4-:R-:W-:Y:S01]  /*2c30*/  IADD3 R3, -R3, R10, -R2 ;  /* 0x0000000a03037210 */ /* 0x010fe20007ffe902 */
[----:B------:R-:W-:Y:S02]  /*2c40*/  IMAD.WIDE.U32 R10, R18, R4, RZ ;  /* 0x00000004120a7225 */ /* 0x000fe400078e00ff */
[----:B------:R-:W2:Y:S01]  /*2c50*/  LDL.64 R18, [R1+0x408] ;  /* 0x0004080001127983 */ /* 0x000ea20000100a00 */
[----:B------:R-:W-:Y:S01]  /*2c60*/  ISETP.LT.OR P1, PT, R3, 0x1, P1 ;  /* 0x000000010300780c */ /* 0x000fe20000f21670 */
[----:B------:R-:W-:Y:S01]  /*2c70*/  IMAD.IADD R7, R11, 0x1, R6 ;  /* 0x000000010b077824 */ /* 0x000fe200078e0206 */
[----:B------:R-:W-:Y:S02]  /*2c80*/  LEA R16, P0, R10, R16, 0x1 ;  /* 0x000000100a107211 */ /* 0x000fe400078008ff */
[----:B-----5:R-:W-:-:S02]  /*2c90*/  IADD3 R4, R13, -c[0x0][0x18], RZ ;  /* 0x800006000d047a10 */ /* 0x020fc40007ffe0ff */
[----:B------:R-:W-:-:S07]  /*2ca0*/  LEA.HI.X R17, R10, R17, R7, 0x1, P0 ;  /* 0x000000110a117211 */ /* 0x000fce00000f0c07 */
[----:B------:R-:W-:Y:S01]  /*2cb0*/  @!PT LDS RZ, [RZ] ;  /* 0x00000000fffff984 */ /* 0x000fe20000000800 */
[----:B------:R-:W-:Y:S01]  /*2cc0*/  @!PT LDS RZ, [RZ] ;  /* 0x00000000fffff984 */ /* 0x000fe20000000800 */
[----:B------:R-:W-:Y:S01]  /*2cd0*/  @!PT LDS RZ, [RZ] ;  /* 0x00000000fffff984 */ /* 0x000fe20000000800 */
[----:B------:R1:W-:Y:S04]  /*2ce0*/  LDGSTS.E.BYPASS.LTC128B.128 [R4+0x4000], [R16.64], !P1 ;  /* 0x0400000010047fae */ /* 0x0003e8000c901d46 */
[----:B------:R-:W4:Y:S01]  /*2cf0*/  LD.E.U8 R6, [R14.64] ;  /* 0x000000060e067980 */ /* 0x000f22000c101100 */
[C---:B---3--:R-:W-:Y:S01]  /*2d00*/  IMAD.SHL.U32 R13, R8.reuse, 0x2, RZ ;  /* 0x00000002080d7824 */ /* 0x048fe200078e00ff */
[----:B------:R-:W-:Y:S02]  /*2d10*/  SHF.L.U64.HI R7, R8, 0x1, R9 ;  /* 0x0000000108077819 */ /* 0x000fe40000010209 */
[----:B------:R-:W3:Y:S02]  /*2d20*/  LDL.128 R8, [R1+0x420] ;  /* 0x0004200001087983 */ /* 0x000ee40000100c00 */
[----:B------:R-:W-:-:S05]  /*2d30*/  IADD3 R24, P0, R13, R16, RZ ;  /* 0x000000100d187210 */ /* 0x000fca0007f1e0ff */
[----:B------:R-:W-:Y:S01]  /*2d40*/  IMAD.X R25, R7, 0x1, R17, P0 ;  /* 0x0000000107197824 */ /* 0x000fe200000e0611 */
[----:B----4-:R-:W-:-:S04]  /*2d50*/  LOP3.LUT R6, R6, 0x1, RZ, 0xc0, !PT ;  /* 0x0000000106067812 */ /* 0x010fc800078ec0ff */
[----:B------:R-:W-:-:S04]  /*2d60*/  ISETP.NE.U32.AND P1, PT, R6, 0x1, PT ;  /* 0x000000010600780c */ /* 0x000fc80003f25070 */
[----:B------:R-:W-:-:S13]  /*2d70*/  ISETP.LT.OR P1, PT, R3, 0x21, P1 ;  /* 0x000000210300780c */ /* 0x000fda0000f21670 */
[----:B------:R-:W-:Y:S01]  /*2d80*/  @!PT LDS RZ, [RZ] ;  /* 0x00000000fffff984 */ /* 0x000fe20000000800 */
[----:B------:R-:W-:Y:S01]  /*2d90*/  @!PT LDS RZ, [RZ] ;  /* 0x00000000fffff984 */ /* 0x000fe20000000800 */
[----:B------:R-:W-:Y:S01]  /*2da0*/  @!PT LDS RZ, [RZ] ;  /* 0x00000000fffff984 */ /* 0x000fe20000000800 */
[----:B------:R4:W-:Y:S04]  /*2db0*/  LDGSTS.E.BYPASS.LTC128B.128 [R4+0x5000], [R24.64], !P1 ;  /* 0x0500000018047fae */ /* 0x0009e8000c901d46 */
[----:B------:R-:W5:Y:S01]  /*2dc0*/  LD.E.U8 R6, [R26.64] ;  /* 0x000000061a067980 */ /* 0x000f62000c101100 */
[----:B-1----:R-:W-:-:S05]  /*2dd0*/  IADD3 R16, P0, R24, R13, RZ ;  /* 0x0000000d18107210 */ /* 0x002fca0007f1e0ff */
[----:B------:R-:W-:Y:S01]  /*2de0*/  IMAD.X R17, R25, 0x1, R7, P0 ;  /* 0x0000000119117824 */ /* 0x000fe200000e0607 */
[----:B-----5:R-:W-:-:S04]  /*2df0*/  LOP3.LUT R6, R6, 0x1, RZ, 0xc0, !PT ;  /* 0x0000000106067812 */ /* 0x020fc800078ec0ff */
[----:B------:R-:W-:-:S04]  /*2e00*/  ISETP.NE.U32.AND P1, PT, R6, 0x1, PT ;  /* 0x000000010600780c */ /* 0x000fc80003f25070 */
[----:B------:R-:W-:-:S13]  /*2e10*/  ISETP.LT.OR P1, PT, R3, 0x41, P1 ;  /* 0x000000410300780c */ /* 0x000fda0000f21670 */
[----:B------:R-:W-:Y:S01]  /*2e20*/  @!PT LDS RZ, [RZ] ;  /* 0x00000000fffff984 */ /* 0x000fe20000000800 */
[----:B------:R-:W-:Y:S01]  /*2e30*/  @!PT LDS RZ, [RZ] ;  /* 0x00000000fffff984 */ /* 0x000fe20000000800 */
[----:B------:R-:W-:Y:S01]  /*2e40*/  @!PT LDS RZ, [RZ] ;  /* 0x00000000fffff984 */ /* 0x000fe20000000800 */
[----:B------:R1:W-:Y:S04]  /*2e50*/  LDGSTS.E.BYPASS.LTC128B.128 [R4+0x6000], [R16.64], !P1 ;  /* 0x0600000010047fae */ /* 0x0003e8000c901d46 */
[----:B--2---:R-:W2:Y:S02]  /*2e60*/  LD.E.U8 R6, [R18.64] ;  /* 0x0000000612067980 */ /* 0x004ea4000c101100 */
[----:B--2---:R-:W-:-:S04]  /*2e70*/  LOP3.LUT R6, R6, 0x1, RZ, 0xc0, !PT ;  /* 0x0000000106067812 */ /* 0x004fc800078ec0ff */
[----:B------:R-:W-:-:S04]  /*2e80*/  ISETP.NE.U32.AND P1, PT, R6, 0x1, PT ;  /* 0x000000010600780c */ /* 0x000fc80003f25070 */
[----:B------:R-:W-:Y:S02]  /*2e90*/  ISETP.LT.OR P1, PT, R3, 0x61, P1 ;  /* 0x000000610300780c */ /* 0x000fe40000f21670 */
[----:B------:R-:W-:Y:S02]  /*2ea0*/  IADD3 R6, P0, R16, R13, RZ ;  /* 0x0000000d10067210 */ /* 0x000fe40007f1e0ff */
[----:B------:R-:W2:Y:S03]  /*2eb0*/  LDL.128 R12, [R1+0x410] ;  /* 0x00041000010c7983 */ /* 0x000ea60000100c00 */
[----:B------:R-:W-:-:S06]  /*2ec0*/  IMAD.X R7, R17, 0x1, R7, P0 ;  /* 0x0000000111077824 */ /* 0x000fcc00000e0607 */
[----:B------:R-:W-:Y:S01]  /*2ed0*/  @!PT LDS RZ, [RZ] ;  /* 0x00000000fffff984 */ /* 0x000fe20000000800 */
[----:B------:R-:W-:Y:S01]  /*2ee0*/  @!PT LDS RZ, [RZ] ;  /* 0x00000000fffff984 */ /* 0x000fe20000000800 */
[----:B------:R-:W-:Y:S01]  /*2ef0*/  @!PT LDS RZ, [RZ] ;  /* 0x00000000fffff984 */ /* 0x000fe20000000800 */
[----:B------:R4:W-:Y:S04]  /*2f00*/  LDGSTS.E.BYPASS.LTC128B.128 [R4+0x7000], [R6.64], !P1 ;  /* 0x0700000006047fae */ /* 0x0009e8000c901d46 */
[----:B---3--:R-:W3:Y:S04]  /*2f10*/  LD.E R8, [R8.64] ;  /* 0x0000000608087980 */ /* 0x008ee8000c101900 */
[----:B--2---:R-:W2:Y:S01]  /*2f20*/  LD.E.64 R12, [R12.64+0x8] ;  /* 0x000008060c0c7980 */ /* 0x004ea2000c101b00 */
[----:B---3--:R-:W-:-:S13]  /*2f30*/  ISETP.GT.AND P1, PT, R8, 0x7f, PT ;  /* 0x0000007f0800780c */ /* 0x008fda0003f24270 */
[----:B------:R-:W3:Y:S04]  /*2f40*/  @!P1 LD.E.U8 R10, [R10.64] ;  /* 0x000000060a0a9980 */ /* 0x000ee8000c101100 */
[----:B------:R-:W1:Y:S01]  /*2f50*/  @!P1 LD.E R14, [R14.64] ;  /* 0x000000060e0e9980 */ /* 0x000e62000c101900 */
[----:B--2---:R-:W-:Y:S01]  /*2f60*/  IMAD.WIDE R2, R2, 0x4, R12 ;  /* 0x0000000402027825 */ /* 0x004fe200078e020c */
[----:B---3--:R-:W-:Y:S02]  /*2f70*/  @!P1 ISETP.NE.AND P0, PT, R10, RZ, PT ;  /* 0x000000ff0a00920c */ /* 0x008fe40003f05270 */
[----:B-1----:R-:W-:-:S11]  /*2f80*/  @!P1 IADD3 R17, R14, -c[0x0][0x18], RZ ;  /* 0x800006000e119a10 */ /* 0x002fd60007ffe0ff */
[----:B------:R-:W-:Y:S01]  /*2f90*/  @!PT LDS RZ, [RZ] ;  /* 0x00000000fffff984 */ /* 0x000fe20000000800 */
[----:B------:R-:W-:Y:S01]  /*2fa0*/  @!PT LDS RZ, [RZ] ;  /* 0x00000000fffff984 */ /* 0x000fe20000000800 */
[----:B------:R-:W-:Y:S01]  /*2fb0*/  @!PT LDS RZ, [RZ] ;  /* 0x00000000fffff984 */ /* 0x000fe20000000800 */
[----:B------:R4:W-:Y:S02]  /*2fc0*/  @!P1 LDGSTS.E.BYPASS.LTC128B.128 [R17+0x200], [R2.64], P0 ;  /* 0x0020000002119fae */ /* 0x0009e40008101d46 */
.L_x_1048:
[----:B------:R-:W-:Y:S05]  /*2fd0*/  BSYNC B0 ;  /* 0x0000000000007941 */ /* 0x000fea0003800000 */
.L_x_1047:
[----:B----4-:R-:W2:Y:S04]  /*2fe0*/  LDL R2, [R1+0x430] ;  /* 0x0004300001027983 */ /* 0x010ea80000100800 */
[----:B------:R-:W2:Y:S01]  /*2ff0*/  LDL R41, [R1+0x18] ;  /* 0x0000180001297983 */ /* 0x000ea20000100800 */
[C---:B------:R-:W-:Y:S01]  /*3000*/  IADD3 R8, P0, R20.reuse, 0x10c, RZ ;  /* 0x0000010c14087810 */ /* 0x040fe20007f1e0ff */
[----:B------:R-:W-:Y:S01]  /*3010*/  IMAD.MOV.U32 R4, RZ, RZ, RZ ;  /* 0x000000ffff047224 */ /* 0x000fe200078e00ff */
[C---:B-1----:R-:W-:Y:S01]  /*3020*/  IADD3 R6, P1, R20.reuse, 0x20, RZ ;  /* 0x0000002014067810 */ /* 0x042fe20007f3e0ff */
[----:B------:R-:W-:Y:S01]  /*3030*/  ULDC.64 UR4, c[0x0][0x40] ;  /* 0x0000100000047ab9 */ /* 0x000fe20000000a00 */
[C---:B------:R-:W-:Y:S01]  /*3040*/  IADD3 R16, P2, R20.reuse, 0x248, RZ ;  /* 0x0000024814107810 */ /* 0x040fe20007f5e0ff */
[--C-:B------:R-:W-:Y:S01]  /*3050*/  IMAD.X R3, RZ, RZ, R21.reuse, P0 ;  /* 0x000000ffff037224 */ /* 0x100fe200000e0615 */
[----:B------:R1:W-:Y:S01]  /*3060*/  STL.64 [R1+0x438], R4 ;  /* 0x0004380401007387 */ /* 0x0003e20000100a00 */
[--C-:B------:R-:W-:Y:S01]  /*3070*/  IMAD.X R7, RZ, RZ, R21.reuse, P1 ;  /* 0x000000ffff077224 */ /* 0x100fe200008e0615 */
[C---:B------:R-:W-:Y:S01]  /*3080*/  IADD3 R11, P1, R20.reuse, 0x30, RZ ;  /* 0x00000030140b7810 */ /* 0x040fe20007f3e0ff */
[--C-:B------:R-:W-:Y:S01]  /*3090*/  IMAD.X R15, RZ, RZ, R21.reuse, P2 ;  /* 0x000000ffff0f7224 */ /* 0x100fe200010e0615 */
[C---:B------:R-:W-:Y:S01]  /*30a0*/  IADD3 R12, P0, R20.reuse, 0x434, RZ ;  /* 0x00000434140c7810 */ /* 0x040fe20007f1e0ff */
[----:B------:R-:W-:Y:S01]  /*30b0*/  UIADD3 UR4, UP0, UR4, 0x160, URZ ;  /* 0x0000016004047890 */ /* 0x000fe2000ff1e03f */
[----:B------:R-:W-:Y:S01]  /*30c0*/  IADD3.X R10, RZ, R21, RZ, P1, !PT ;  /* 0x00000015ff0a7210 */ /* 0x000fe20000ffe4ff */
[----:B------:R-:W-:Y:S01]  /*30d0*/  STL [R1+0x434], RZ ;  /* 0x000434ff01007387 */ /* 0x000fe20000100800 */
[C---:B------:R-:W-:Y:S01]  /*30e0*/  IADD3 R14, P3, R20.reuse, 0x270, RZ ;  /* 0x00000270140e7810 */ /* 0x040fe20007f7e0ff */
[--C-:B------:R-:W-:Y:S01]  /*30f0*/  IMAD.X R9, RZ, RZ, R21.reuse, P0 ;  /* 0x000000ffff097224 */ /* 0x100fe200000e0615 */
[----:B------:R-:W-:Y:S01]  /*3100*/  UIADD3.X UR5, URZ, UR5, URZ, UP0, !UPT ;  /* 0x000000053f057290 */ /* 0x000fe200087fe43f */
[----:B------:R-:W-:Y:S01]  /*3110*/  STL [R1+0x440], RZ ;  /* 0x000440ff01007387 */ /* 0x000fe20000100800 */
[----:B------:R-:W-:Y:S01]  /*3120*/  BSSY B2, `(.L_x_1049) ;  /* 0x0000136000027945 */ /* 0x000fe20003800000 */
[----:B------:R-:W-:Y:S01]  /*3130*/  IMAD.X R13, RZ, RZ, R21, P3 ;  /* 0x000000ffff0d7224 */ /* 0x000fe200018e0615 */
[C---:B------:R-:W-:Y:S01]  /*3140*/  IADD3 R23, R20.reuse, 0x488, RZ ;  /* 0x0000048814177810 */ /* 0x040fe20007ffe0ff */
[----:B------:R-:W-:Y:S01]  /*3150*/  STL.128 [R1+0x650], RZ ;  /* 0x000650ff01007387 */ /* 0x000fe20000100c00 */
[----:B------:R-:W-:Y:S01]  /*3160*/  CS2R R66, SRZ ;  /* 0x0000000000427805 */ /* 0x000fe2000001ff00 */
[----:B------:R-:W-:Y:S01]  /*3170*/  CS2R R64, SRZ ;  /* 0x0000000000407805 */ /* 0x000fe2000001ff00 */
[----:B------:R-:W-:Y:S01]  /*3180*/  CS2R R70, SRZ ;  /* 0x0000000000467805 */ /* 0x000fe2000001ff00 */
[----:B------:R-:W-:Y:S01]  /*3190*/  STL.128 [R1+0x660], RZ ;  /* 0x000660ff01007387 */ /* 0x000fe20000100c00 */
[----:B------:R-:W-:Y:S01]  /*31a0*/  CS2R R68, SRZ ;  /* 0x0000000000447805 */ /* 0x000fe2000001ff00 */
[----:B------:R-:W-:Y:S01]  /*31b0*/  CS2R R74, SRZ ;  /* 0x00000000004a7805 */ /* 0x000fe2000001ff00 */
[----:B------:R-:W-:Y:S01]  /*31c0*/  CS2R R72, SRZ ;  /* 0x0000000000487805 */ /* 0x000fe2000001ff00 */
[----:B------:R-:W-:Y:S01]  /*31d0*/  STL.128 [R1+0x670], RZ ;  /* 0x000670ff01007387 */ /* 0x000fe20000100c00 */
[----:B------:R-:W-:Y:S01]  /*31e0*/  CS2R R38, SRZ ;  /* 0x0000000000267805 */ /* 0x000fe2000001ff00 */
[----:B------:R-:W-:Y:S01]  /*31f0*/  CS2R R36, SRZ ;  /* 0x0000000000247805 */ /* 0x000fe2000001ff00 */
[----:B-1----:R-:W-:Y:S01]  /*3200*/  MOV R4, R8 ;  /* 0x0000000800047202 */ /* 0x002fe20000000f00 */
[----:B------:R-:W-:Y:S01]  /*3210*/  IMAD.MOV.U32 R5, RZ, RZ, R3 ;  /* 0x000000ffff057224 */ /* 0x000fe200078e0003 */
[C---:B------:R-:W-:Y:S01]  /*3220*/  IADD3 R8, P4, R20.reuse, 0x268, RZ ;  /* 0x0000026814087810 */ /* 0x040fe20007f9e0ff */
[----:B------:R-:W-:Y:S01]  /*3230*/  STL.128 [R1+0x680], RZ ;  /* 0x000680ff01007387 */ /* 0x000fe20000100c00 */
[----:B------:R-:W-:-:S03]  /*3240*/  IADD3 R3, P1, R20, 0x240, RZ ;  /* 0x0000024014037810 */ /* 0x000fc60007f3e0ff */
[----:B------:R1:W-:Y:S04]  /*3250*/  STL.128 [R1+0x490], R4 ;  /* 0x0004900401007387 */ /* 0x0003e80000100c00 */
[----:B------:R-:W-:Y:S04]  /*3260*/  STL.128 [R1+0x690], RZ ;  /* 0x000690ff01007387 */ /* 0x000fe80000100c00 */
        /* <DEDUP_REMOVED lines=10> */
[----:B------:R-:W-:Y:S01]  /*3310*/  IADD3 R16, P3, R20, 0x26c, RZ ;  /* 0x0000026c14107810 */ /* 0x000fe20007f7e0ff */
[--C-:B------:R-:W-:Y:S01]  /*3320*/  IMAD.X R11, RZ, RZ, R21.reuse, P4 ;  /* 0x000000ffff0b7224 */ /* 0x100fe200020e0615 */
[----:B------:R-:W-:Y:S01]  /*3330*/  STL.128 [R1+0x700], RZ ;  /* 0x000700ff01007387 */ /* 0x000fe20000100c00 */
[----:B------:R-:W-:-:S02]  /*3340*/  IMAD.X R10, RZ, RZ, R21, P1 ;  /* 0x000000ffff0a7224 */ /* 0x000fc400008e0615 */
[----:B------:R-:W-:Y:S01]  /*3350*/  IMAD.X R15, RZ, RZ, R21, P3 ;  /* 0x000000ffff0f7224 */ /* 0x000fe200018e0615 */
[----:B------:R1:W-:Y:S04]  /*3360*/  STL.128 [R1+0x4a0], R4 ;  /* 0x0004a00401007387 */ /* 0x0003e80000100c00 */
[----:B------:R-:W-:Y:S04]  /*3370*/  STL.128 [R1+0x710], RZ ;  /* 0x000710ff01007387 */ /* 0x000fe80000100c00 */
[----:B------:R-:W-:Y:S04]  /*3380*/  STL.128 [R1+0x720], RZ ;  /* 0x000720ff01007387 */ /* 0x000fe80000100c00 */
[----:B------:R-:W-:Y:S04]  /*3390*/  STL.128 [R1+0x730], RZ ;  /* 0x000730ff01007387 */ /* 0x000fe80000100c00 */
[----:B------:R-:W-:Y:S04]  /*33a0*/  STL.128 [R1+0x740], RZ ;  /* 0x000740ff01007387 */ /* 0x000fe80000100c00 */
[----:B------:R-:W0:Y:S01]  /*33b0*/  LDGDEPBAR ;  /* 0x00000000000079af */ /* 0x000e220000000000 */
[----:B-1----:R-:W-:Y:S01]  /*33c0*/  MOV R6, R14 ;  /* 0x0000000e00067202 */ /* 0x002fe20000000f00 */
[----:B------:R-:W-:Y:S01]  /*33d0*/  IMAD.MOV.U32 R7, RZ, RZ, R13 ;  /* 0x000000ffff077224 */ /* 0x000fe200078e000d */
[----:B------:R-:W-:Y:S01]  /*33e0*/  MOV R5, R9 ;  /* 0x0000000900057202 */ /* 0x000fe20000000f00 */
[----:B------:R-:W-:Y:S01]  /*33f0*/  IMAD.MOV.U32 R4, RZ, RZ, R12 ;  /* 0x000000ffff047224 */ /* 0x000fe200078e000c */
[----:B------:R-:W-:-:S02]  /*3400*/  IADD3 R12, P0, R20, 0x448, RZ ;  /* 0x00000448140c7810 */ /* 0x000fc40007f1e0ff */
[C---:B------:R-:W-:Y:S02]  /*3410*/  IADD3 R14, P1, R20.reuse, 0x438, RZ ;  /* 0x00000438140e7810 */ /* 0x040fe40007f3e0ff */
[----:B------:R1:W-:Y:S01]  /*3420*/  STL.128 [R1+0x4b0], R4 ;  /* 0x0004b00401007387 */ /* 0x0003e20000100c00 */
[--C-:B------:R-:W-:Y:S02]  /*3430*/  IMAD.X R9, RZ, RZ, R21.reuse, P0 ;  /* 0x000000ffff097224 */ /* 0x100fe400000e0615 */
[----:B------:R-:W-:Y:S02]  /*3440*/  IMAD.X R13, RZ, RZ, R21, P1 ;  /* 0x000000ffff0d7224 */ /* 0x000fe400008e0615 */
[----:B-1----:R-:W-:Y:S01]  /*3450*/  IMAD.MOV.U32 R7, RZ, RZ, R11 ;  /* 0x000000ffff077224 */ /* 0x002fe200078e000b */
[----:B------:R-:W-:Y:S01]  /*3460*/  IADD3 R11, P2, R20, 0x244, RZ ;  /* 0x00000244140b7810 */ /* 0x000fe20007f5e0ff */
[----:B------:R-:W-:Y:S01]  /*3470*/  IMAD.MOV.U32 R6, RZ, RZ, R8 ;  /* 0x000000ffff067224 */ /* 0x000fe200078e0008 */
[----:B------:R-:W-:Y:S01]  /*3480*/  MOV R4, R3 ;  /* 0x0000000300047202 */ /* 0x000fe20000000f00 */
[----:B------:R-:W-:Y:S01]  /*3490*/  IMAD.MOV.U32 R5, RZ, RZ, R10 ;  /* 0x000000ffff057224 */ /* 0x000fe200078e000a */
[----:B------:R-:W-:-:S02]  /*34a0*/  IADD3.X R10, RZ, R21, RZ, P2, !PT ;  /* 0x00000015ff0a7210 */ /* 0x000fc400017fe4ff */
[C---:B------:R-:W-:Y:S02]  /*34b0*/  IADD3 R8, P4, R20.reuse, 0x140, RZ ;  /* 0x0000014014087810 */ /* 0x040fe40007f9e0ff */
[----:B------:R1:W-:Y:S01]  /*34c0*/  STL.128 [R1+0x4c0], R4 ;  /* 0x0004c00401007387 */ /* 0x0003e20000100c00 */
[C---:B------:R-:W-:Y:S02]  /*34d0*/  IADD3 R3, P2, R20.reuse, 0x28, RZ ;  /* 0x0000002814037810 */ /* 0x040fe40007f5e0ff */
[----:B-1----:R-:W-:Y:S01]  /*34e0*/  MOV R6, R16 ;  /* 0x0000001000067202 */ /* 0x002fe20000000f00 */
[----:B------:R-:W-:Y:S01]  /*34f0*/  IMAD.MOV.U32 R7, RZ, RZ, R15 ;  /* 0x000000ffff077224 */ /* 0x000fe200078e000f */
[----:B------:R-:W-:Y:S01]  /*3500*/  MOV R5, R10 ;  /* 0x0000000a00057202 */ /* 0x000fe20000000f00 */
[----:B------:R-:W-:Y:S01]  /*3510*/  IMAD.MOV.U32 R4, RZ, RZ, R11 ;  /* 0x000000ffff047224 */ /* 0x000fe200078e000b */
[----:B------:R-:W-:Y:S01]  /*3520*/  IADD3 R16, P1, R20, 0x258, RZ ;  /* 0x0000025814107810 */ /* 0x000fe20007f3e0ff */
[----:B------:R-:W-:-:S02]  /*3530*/  IMAD.X R11, RZ, RZ, R21, P4 ;  /* 0x000000ffff0b7224 */ /* 0x000fc400020e0615 */
[--C-:B------:R-:W-:Y:S01]  /*3540*/  IMAD.X R10, RZ, RZ, R21.reuse, P2 ;  /* 0x000000ffff0a7224 */ /* 0x100fe200010e0615 */
[----:B------:R1:W-:Y:S01]  /*3550*/  STL.128 [R1+0x4d0], R4 ;  /* 0x0004d00401007387 */ /* 0x0003e20000100c00 */
[----:B------:R-:W-:Y:S01]  /*3560*/  IMAD.X R15, RZ, RZ, R21, P1 ;  /* 0x000000ffff0f7224 */ /* 0x000fe200008e0615 */
[----:B-1----:R-:W-:Y:S01]  /*3570*/  MOV R4, R14 ;  /* 0x0000000e00047202 */ /* 0x002fe20000000f00 */
[----:B------:R-:W-:Y:S01]  /*3580*/  IMAD.MOV.U32 R5, RZ, RZ, R13 ;  /* 0x000000ffff057224 */ /* 0x000fe200078e000d */
[----:B------:R-:W-:Y:S01]  /*3590*/  MOV R7, R9 ;  /* 0x0000000900077202 */ /* 0x000fe20000000f00 */
[----:B------:R-:W-:Y:S01]  /*35a0*/  IMAD.MOV.U32 R6, RZ, RZ, R12 ;  /* 0x000000ffff067224 */ /* 0x000fe200078e000c */
[C---:B------:R-:W-:Y:S02]  /*35b0*/  IADD3 R12, P0, R20.reuse, 0x38, RZ ;  /* 0x00000038140c7810 */ /* 0x040fe40007f1e0ff */
[----:B------:R-:W-:Y:S02]  /*35c0*/  IADD3 R14, P3, R20, 0x330, RZ ;  /* 0x00000330140e7810 */ /* 0x000fe40007f7e0ff */
[----:B------:R1:W-:Y:S03]  /*35d0*/  STL.128 [R1+0x4f0], R4 ;  /* 0x0004f00401007387 */ /* 0x0003e60000100c00 */
[----:B------:R-:W-:-:S02]  /*35e0*/  IMAD.X R13, RZ, RZ, R21, P3 ;  /* 0x000000ffff0d7224 */ /* 0x000fc400018e0615 */
[----:B-1----:R-:W-:Y:S01]  /*35f0*/  IMAD.MOV.U32 R6, RZ, RZ, R8 ;  /* 0x000000ffff067224 */ /* 0x002fe200078e0008 */
[----:B------:R-:W-:Y:S01]  /*3600*/  MOV R4, R3 ;  /* 0x0000000300047202 */ /* 0x000fe20000000f00 */
[----:B------:R-:W-:Y:S01]  /*3610*/  IMAD.MOV.U32 R7, RZ, RZ, R11 ;  /* 0x000000ffff077224 */ /* 0x000fe200078e000b */
[----:B------:R-:W-:Y:S01]  /*3620*/  IADD3.X R11, RZ, R21, RZ, P0, !PT ;  /* 0x00000015ff0b7210 */ /* 0x000fe200007fe4ff */
[----:B------:R-:W-:Y:S01]  /*3630*/  IMAD.MOV.U32 R5, RZ, RZ, R10 ;  /* 0x000000ffff057224 */ /* 0x000fe200078e000a */
[C---:B------:R-:W-:Y:S02]  /*3640*/  IADD3 R10, P2, R20.reuse, 0x280, RZ ;  /* 0x00000280140a7810 */ /* 0x040fe40007f5e0ff */
[C---:B------:R-:W-:Y:S02]  /*3650*/  IADD3 R8, P4, R20.reuse, 0x294, RZ ;  /* 0x0000029414087810 */ /* 0x040fe40007f9e0ff */
[----:B------:R1:W-:Y:S01]  /*3660*/  STL.128 [R1+0x500], R4 ;  /* 0x0005000401007387 */ /* 0x0003e20000100c00 */
[----:B------:R-:W-:Y:S01]  /*3670*/  IMAD.X R9, RZ, RZ, R21, P2 ;  /* 0x000000ffff097224 */ /* 0x000fe200010e0615 */
[----:B------:R-:W-:-:S02]  /*3680*/  IADD3 R3, P0, R20, 0x290, RZ ;  /* 0x0000029014037810 */ /* 0x000fc40007f1e0ff */
[----:B-1----:R-:W-:Y:S01]  /*3690*/  MOV R6, R16 ;  /* 0x0000001000067202 */ /* 0x002fe20000000f00 */
[----:B------:R-:W-:Y:S01]  /*36a0*/  IMAD.MOV.U32 R7, RZ, RZ, R15 ;  /* 0x000000ffff077224 */ /* 0x000fe200078e000f */
[----:B------:R-:W-:Y:S01]  /*36b0*/  MOV R5, R11 ;  /* 0x0000000b00057202 */ /* 0x000fe20000000f00 */
[----:B------:R-:W-:Y:S01]  /*36c0*/  IMAD.MOV.U32 R4, RZ, RZ, R12 ;  /* 0x000000ffff047224 */ /* 0x000fe200078e000c */
[C---:B------:R-:W-:Y:S01]  /*36d0*/  IADD3 R16, P1, R20.reuse, 0x2a8, RZ ;  /* 0x000002a814107810 */ /* 0x040fe20007f3e0ff */
[--C-:B------:R-:W-:Y:S02]  /*36e0*/  IMAD.X R11, RZ, RZ, R21.reuse, P4 ;  /* 0x000000ffff0b7224 */ /* 0x100fe400020e0615 */
[--C-:B------:R-:W-:Y:S01]  /*36f0*/  IMAD.X R12, RZ, RZ, R21.reuse, P0 ;  /* 0x000000ffff0c7224 */ /* 0x100fe200000e0615 */
[----:B------:R1:W-:Y:S01]  /*3700*/  STL.128 [R1+0x510], R4 ;  /* 0x0005100401007387 */ /* 0x0003e20000100c00 */
[----:B------:R-:W-:Y:S01]  /*3710*/  IMAD.X R15, RZ, RZ, R21, P1 ;  /* 0x000000ffff0f7224 */ /* 0x000fe200008e0615 */
[----:B-1----:R-:W-:Y:S01]  /*3720*/  MOV R6, R14 ;  /* 0x0000000e00067202 */ /* 0x002fe20000000f00 */
[----:B------:R-:W-:Y:S01]  /*3730*/  IMAD.MOV.U32 R7, RZ, RZ, R13 ;  /* 0x000000ffff077224 */ /* 0x000fe200078e000d */
[----:B------:R-:W-:Y:S01]  /*3740*/  MOV R5, R9 ;  /* 0x0000000900057202 */ /* 0x000fe20000000f00 */
[----:B------:R-:W-:Y:S01]  /*3750*/  IMAD.MOV.U32 R4, RZ, RZ, R10 ;  /* 0x000000ffff047224 */ /* 0x000fe200078e000a */
[----:B------:R-:W-:-:S04]  /*3760*/  IADD3 R14, P3, R20, 0x48, RZ ;  /* 0x00000048140e7810 */ /* 0x000fc80007f7e0ff */
[----:B------:R1:W-:Y:S01]  /*3770*/  STL.128 [R1+0x520], R4 ;  /* 0x0005200401007387 */ /* 0x0003e20000100c00 */
[----:B------:R-:W-:Y:S02]  /*3780*/  IMAD.X R13, RZ, RZ, R21, P3 ;  /* 0x000000ffff0d7224 */ /* 0x000fe400018e0615 */
[----:B-1----:R-:W-:Y:S01]  /*3790*/  IMAD.MOV.U32 R5, RZ, RZ, R11 ;  /* 0x000000ffff057224 */ /* 0x002fe200078e000b */
[C---:B------:R-:W-:Y:S01]  /*37a0*/  IADD3 R11, P0, R20.reuse, 0x298, RZ ;  /* 0x00000298140b7810 */ /* 0x040fe20007f1e0ff */
[----:B------:R-:W-:Y:S01]  /*37b0*/  IMAD.MOV.U32 R4, RZ, RZ, R8 ;  /* 0x000000ffff047224 */ /* 0x000fe200078e0008 */
[----:B------:R-:W-:Y:S01]  /*37c0*/  MOV R6, R3 ;  /* 0x0000000300067202 */ /* 0x000fe20000000f00 */
[----:B------:R-:W-:Y:S01]  /*37d0*/  IMAD.MOV.U32 R7, RZ, RZ, R12 ;  /* 0x000000ffff077224 */ /* 0x000fe200078e000c */
[----:B------:R-:W-:Y:S02]  /*37e0*/  IADD3 R12, P2, R20, 0x11c, RZ ;  /* 0x0000011c140c7810 */ /* 0x000fe40007f5e0ff */
[----:B------:R-:W-:-:S02]  /*37f0*/  IADD3.X R10, RZ, R21, RZ, P0, !PT ;  /* 0x00000015ff0a7210 */ /* 0x000fc400007fe4ff */
[----:B------:R1:W-:Y:S01]  /*3800*/  STL.128 [R1+0x530], R4 ;  /* 0x0005300401007387 */ /* 0x0003e20000100c00 */
[----:B------:R-:W-:Y:S01]  /*3810*/  IMAD.X R9, RZ, RZ, R21, P2 ;  /* 0x000000ffff097224 */ /* 0x000fe200010e0615 */
[C---:B------:R-:W-:Y:S02]  /*3820*/  IADD3 R8, P4, R20.reuse, 0x58, RZ ;  /* 0x0000005814087810 */ /* 0x040fe40007f9e0ff */
        /* <DEDUP_REMOVED lines=16> */
[----:B------:R1:W-:Y:S01]  /*3930*/  STL.128 [R1+0x550], R4 ;  /* 0x0005500401007387 */ /* 0x0003e20000100c00 */
[----:B------:R-:W-:-:S02]  /*3940*/  IMAD.X R9, RZ, RZ, R21, P2 ;  /* 0x000000ffff097224 */ /* 0x000fc400010e0615 */
[----:B------:R-:W-:Y:S02]  /*3950*/  IMAD.X R13, RZ, RZ, R21, P3 ;  /* 0x000000ffff0d7224 */ /* 0x000fe400018e0615 */
[----:B-1----:R-:W-:Y:S01]  /*3960*/  IMAD.MOV.U32 R7, RZ, RZ, R11 ;  /* 0x000000ffff077224 */ /* 0x002fe200078e000b */
[C---:B------:R-:W-:Y:S01]  /*3970*/  IADD3 R11, P0, R20.reuse, 0x6d0, RZ ;  /* 0x000006d0140b7810 */ /* 0x040fe20007f1e0ff */
[----:B------:R-:W-:Y:S01]  /*3980*/  IMAD.MOV.U32 R6, RZ, RZ, R8 ;  /* 0x000000ffff067224 */ /* 0x000fe200078e0008 */
[----:B------:R-:W-:Y:S01]  /*3990*/  MOV R4, R3 ;  /* 0x0000000300047202 */ /* 0x000fe20000000f00 */
[----:B------:R-:W-:Y:S01]  /*39a0*/  IMAD.MOV.U32 R5, RZ, RZ, R10 ;  /* 0x000000ffff057224 */ /* 0x000fe200078e000a */
[----:B------:R-:W-:Y:S02]  /*39b0*/  IADD3.X R10, RZ, R21, RZ, P0, !PT ;  /* 0x00000015ff0a7210 */ /* 0x000fe400007fe4ff */
[C---:B------:R-:W-:Y:S02]  /*39c0*/  IADD3 R8, P4, R20.reuse, 0x2bc, RZ ;  /* 0x000002bc14087810 */ /* 0x040fe40007f9e0ff */
[----:B------:R1:W-:Y:S01]  /*39d0*/  STL.128 [R1+0x560], R4 ;  /* 0x0005600401007387 */ /* 0x0003e20000100c00 */
        /* <DEDUP_REMOVED lines=88> */
[----:B------:R-:W-:Y:S01]  /*3f60*/  IMAD.X R10, RZ, RZ, R21, P0 ;  /* 0x000000ffff0a7224 */ /* 0x000fe200000e0615 */
[----:B------:R1:W-:Y:S02]  /*3f70*/  STL.128 [R1+0x600], R4 ;  /* 0x0006000401007387 */ /* 0x0003e40000100c00 */
[----:B-1----:R-:W-:Y:S01]  /*3f80*/  MOV R6, R14 ;  /* 0x0000000e00067202 */ /* 0x002fe20000000f00 */
[----:B------:R-:W-:Y:S01]  /*3f90*/  IMAD.MOV.U32 R7, RZ, RZ, R13 ;  /* 0x000000ffff077224 */ /* 0x000fe200078e000d */
[----:B------:R-:W-:Y:S01]  /*3fa0*/  MOV R5, R9 ;  /* 0x0000000900057202 */ /* 0x000fe20000000f00 */
[----:B------:R-:W-:Y:S01]  /*3fb0*/  IMAD.MOV.U32 R4, RZ, RZ, R12 ;  /* 0x000000ffff047224 */ /* 0x000fe200078e000c */
[C---:B------:R-:W-:Y:S01]  /*3fc0*/  IADD3 R12, P2, R20.reuse, 0x18, RZ ;  /* 0x00000018140c7810 */ /* 0x040fe20007f5e0ff */
[--C-:B------:R-:W-:Y:S01]  /*3fd0*/  IMAD.X R13, RZ, RZ, R21.reuse, P3 ;  /* 0x000000ffff0d7224 */ /* 0x100fe200018e0615 */
[----:B------:R-:W-:Y:S02]  /*3fe0*/  IADD3 R14, P4, R20, 0x108, RZ ;  /* 0x00000108140e7810 */ /* 0x000fe40007f9e0ff */
[----:B------:R1:W-:Y:S03]  /*3ff0*/  STL.128 [R1+0x610], R4 ;  /* 0x0006100401007387 */ /* 0x0003e60000100c00 */
[----:B------:R-:W-:-:S05]  /*4000*/  IMAD.X R15, RZ, RZ, R21, P4 ;  /* 0x000000ffff0f7224 */ /* 0x000fca00020e0615 */
[----:B------:R3:W-:Y:S01]  /*4010*/  STL.64 [R1+0x488], R14 ;  /* 0x0004880e01007387 */ /* 0x0007e20000100a00 */
        /* <DEDUP_REMOVED lines=8> */
[--C-:B------:R-:W-:Y:S01]  /*40a0*/  IMAD.X R11, RZ, RZ, R21.reuse, P1 ;  /* 0x000000ffff0b7224 */ /* 0x100fe200008e0615 */
[----:B------:R-:W-:Y:S01]  /*40b0*/  IADD3 R18, P2, R20, 0x440, RZ ;  /* 0x0000044014127810 */ /* 0x000fe20007f5e0ff */
[----:B------:R-:W-:Y:S01]  /*40c0*/  IMAD.X R9, RZ, RZ, R21, P0 ;  /* 0x000000ffff097224 */ /* 0x000fe200000e0615 */
[----:B---3--:R-:W-:-:S02]  /*40d0*/  MOV R14, UR5 ;  /* 0x00000005000e7c02 */ /* 0x008fc40008000f00 */
[----:B------:R-:W-:Y:S01]  /*40e0*/  STL.64 [R1+0x448], R10 ;  /* 0x0004480a01007387 */ /* 0x000fe20000100a00 */
[----:B------:R-:W-:-:S03]  /*40f0*/  IMAD.X R19, RZ, RZ, R21, P2 ;  /* 0x000000ffff137224 */ /* 0x000fc600010e0615 */
[----:B------:R3:W-:Y:S04]  /*4100*/  STL.128 [R1+0x460], R8 ;  /* 0x0004600801007387 */ /* 0x0007e80000100c00 */
[----:B------:R-:W-:Y:S04]  /*4110*/  STL.64 [R1+0x480], R18 ;  /* 0x0004801201007387 */ /* 0x000fe80000100a00 */
[----:B------:R4:W-:Y:S01]  /*4120*/  STL.64 [R1+0x640], R18 ;  /* 0x0006401201007387 */ /* 0x0009e20000100a00 */
[----:B-1----:R-:W-:Y:S01]  /*4130*/  MOV R6, R16 ;  /* 0x0000001000067202 */ /* 0x002fe20000000f00 */
[----:B------:R-:W-:Y:S01]  /*4140*/  IMAD.MOV.U32 R7, RZ, RZ, R13 ;  /* 0x000000ffff077224 */ /* 0x000fe200078e000d */
[----:B------:R-:W-:Y:S01]  /*4150*/  MOV R5, R3 ;  /* 0x0000000300057202 */ /* 0x000fe20000000f00 */
[----:B------:R-:W-:Y:S01]  /*4160*/  IMAD.MOV.U32 R4, RZ, RZ, R12 ;  /* 0x000000ffff047224 */ /* 0x000fe200078e000c */
[----:B------:R-:W-:-:S02]  /*4170*/  IADD3 R13, P1, R20, 0x328, RZ ;  /* 0x00000328140d7810 */ /* 0x000fc40007f3e0ff */
[----:B------:R-:W-:Y:S02]  /*4180*/  IADD3 R16, P2, R20, 0x2c8, RZ ;  /* 0x000002c814107810 */ /* 0x000fe40007f5e0ff */
[----:B------:R1:W-:Y:S01]  /*4190*/  STL.128 [R1+0x450], R4 ;  /* 0x0004500401007387 */ /* 0x0003e20000100c00 */
[--C-:B------:R-:W-:Y:S01]  /*41a0*/  IMAD.X R12, RZ, RZ, R21.reuse, P1 ;  /* 0x000000ffff0c7224 */ /* 0x100fe200008e0615 */
[----:B--2---:R-:W-:Y:S01]  /*41b0*/  ISETP.GE.AND P1, PT, R2, R41, PT ;  /* 0x000000290200720c */ /* 0x004fe20003f26270 */
[----:B------:R-:W-:Y:S01]  /*41c0*/  IMAD.X R15, RZ, RZ, R21, P2 ;  /* 0x000000ffff0f7224 */ /* 0x000fe200010e0615 */
[----:B------:R-:W-:Y:S01]  /*41d0*/  MOV R3, UR4 ;  /* 0x0000000400037c02 */ /* 0x000fe20008000f00 */
[----:B---3--:R-:W-:Y:S01]  /*41e0*/  IMAD.MOV.U32 R10, RZ, RZ, R8 ;  /* 0x000000ffff0a7224 */ /* 0x008fe200078e0008 */
[----:B----4-:R-:W-:Y:S01]  /*41f0*/  CS2R R18, SRZ ;  /* 0x0000000000127805 */ /* 0x010fe2000001ff00 */
[----:B------:R-:W-:Y:S02]  /*4200*/  IMAD.MOV.U32 R11, RZ, RZ, R9 ;  /* 0x000000ffff0b7224 */ /* 0x000fe400078e0009 */
[----:B------:R-:W-:-:S02]  /*4210*/  IMAD.MOV.U32 R8, RZ, RZ, R16 ;  /* 0x000000ffff087224 */ /* 0x000fc400078e0010 */
[----:B------:R-:W-:Y:S01]  /*4220*/  IMAD.MOV.U32 R9, RZ, RZ, R15 ;  /* 0x000000ffff097224 */ /* 0x000fe200078e000f */
[----:B------:R-:W-:-:S04]  /*4230*/  CS2R R16, SRZ ;  /* 0x0000000000107805 */ /* 0x000fc8000001ff00 */
[----:B------:R2:W-:Y:S01]  /*4240*/  STL.128 [R1+0x630], R8 ;  /* 0x0006300801007387 */ /* 0x0005e20000100c00 */
[----:B-1----:R-:W-:-:S04]  /*4250*/  IADD3 R6, P0, R20, 0x3d8, RZ ;  /* 0x000003d814067810 */ /* 0x002fc80007f1e0ff */
[----:B------:R-:W-:Y:S02]  /*4260*/  IADD3.X R7, RZ, R21, RZ, P0, !PT ;  /* 0x00000015ff077210 */ /* 0x000fe400007fe4ff */
[----:B------:R-:W-:-:S03]  /*4270*/  IADD3 R28, P0, R20, 0x34c, RZ ;  /* 0x0000034c141c7810 */ /* 0x000fc60007f1e0ff */
[----:B------:R1:W-:Y:S01]  /*4280*/  STL.128 [R1+0x470], R4 ;  /* 0x0004700401007387 */ /* 0x0003e20000100c00 */
[----:B------:R-:W-:Y:S01]  /*4290*/  IADD3.X R27, RZ, R21, RZ, P0, !PT ;  /* 0x00000015ff1b7210 */ /* 0x000fe200007fe4ff */
[----:B--2---:R-:W-:Y:S01]  /*42a0*/  CS2R R10, SRZ ;  /* 0x00000000000a7805 */ /* 0x004fe2000001ff00 */
[----:B------:R-:W-:Y:S01]  /*42b0*/  CS2R R8, SRZ ;  /* 0x0000000000087805 */ /* 0x000fe2000001ff00 */
[----:B-1----:R-:W-:Y:S01]  /*42c0*/  MOV R4, R13 ;  /* 0x0000000d00047202 */ /* 0x002fe20000000f00 */
[----:B------:R-:W-:Y:S01]  /*42d0*/  IMAD.MOV.U32 R5, RZ, RZ, R12 ;  /* 0x000000ffff057224 */ /* 0x000fe200078e000c */
[----:B------:R-:W-:Y:S01]  /*42e0*/  MOV R7, R14 ;  /* 0x0000000e00077202 */ /* 0x000fe20000000f00 */
[----:B------:R-:W-:Y:S01]  /*42f0*/  IMAD.MOV.U32 R6, RZ, RZ, R3 ;  /* 0x000000ffff067224 */ /* 0x000fe200078e0003 */
[----:B------:R-:W-:Y:S01]  /*4300*/  CS2R R14, SRZ ;  /* 0x00000000000e7805 */ /* 0x000fe2000001ff00 */
[----:B------:R-:W-:-:S03]  /*4310*/  CS2R R12, SRZ ;  /* 0x00000000000c7805 */ /* 0x000fc6000001ff00 */
[----:B------:R1:W-:Y:S02]  /*4320*/  STL.128 [R1+0x4e0], R4 ;  /* 0x0004e00401007387 */ /* 0x0003e40000100c00 */
[----:B-1----:R-:W-:Y:S01]  /*4330*/  CS2R R6, SRZ ;  /* 0x0000000000067805 */ /* 0x002fe2000001ff00 */
[----:B------:R-:W-:Y:S02]  /*4340*/  IMAD.MOV.U32 R5, RZ, RZ, RZ ;  /* 0x000000ffff057224 */ /* 0x000fe400078e00ff */
[----:B------:R-:W-:Y:S01]  /*4350*/  IMAD.MOV.U32 R4, RZ, RZ, RZ ;  /* 0x000000ffff047224 */ /* 0x000fe200078e00ff */
[----:B------:R-:W-:Y:S05]  /*4360*/  @P1 BRA `(.L_x_1050) ;  /* 0x0000011000001947 */ /* 0x000fea0003800000 */
[----:B------:R-:W-:Y:S02]  /*4370*/  BSSY B1, `(.L_x_1051) ;  /* 0x0000008000017945 */ /* 0x000fe40003800000 */
.L_x_1052:
[----:B-1----:R-:W-:Y:S02]  /*4380*/  MOV R32, 0x43a0 ;  /* 0x000043a000207802 */ /* 0x002fe40000000f00 */
[----:B------:R-:W-:Y:S05]  /*4390*/  CALL.REL.NOINC `($_ZN7cutlass13device_kernelIN5flash19enable_sm80_to_sm89INS1_16FlashAttnBwdSm80INS1_25CollectiveMainloopBwdSm80ILi2ELi2EN4cute5tupleIJNS5_1CILi128EEES8_NS7_ILi64EEEEEENS_10bfloat16_tEfNS_4arch4Sm80ELb0ELb0ELb1ELb0ELb0ELb0ELb0ELb0ELi2ELi4ELi4ELi4ELb0EEENS1_24CollectiveEpilogueBwdGQAISA_fSD_Li256ELb0ELb0EEENS1_19SingleTileSchedulerILb0ELb0ELb0ELi128EEEEEEEEEvNT_6ParamsE$_ZZN5flash25CollectiveMainloopBwdSm80ILi2ELi2EN4cute5tupleIJNS1_1CILi128EEES4_NS3_ILi64EEEEEEN7cutlass10bfloat16_tEfNS7_4arch4Sm80ELb0ELb0ELb1ELb0ELb0ELb0ELb0ELb0ELi2ELi4ELi4ELi4ELb0EE3mmaINS_16FlashAttnBwdSm80ISB_NS_24CollectiveEpilogueBwdGQAIS6_fSA_Li256ELb0ELb0EEENS_19SingleTileSchedulerILb0ELb0ELb0ELi128EEEE13SharedStorageENS1_6TensorINS1_11ArrayEngineIfLm32EEENS1_6LayoutINS2_IJNS2_IJNS3_ILi2EEESO_EEESO_NS3_ILi4EEEEEENS2_IJNS2_IJNS3_ILi1EEESO_EEESQ_NS3_ILi8EEEEEEEEEEEEbRKNSB_6ParamsERT0_S12_iNS2_IJiiiEEERT_ENKUliT_E_clIZSC_ISJ_SX_EbS10_S12_S12_iS13_S15_EUlRS16_iE_EEDaiS16_) ;  /* 0x0000c49000007944 */ /* 0x000fea0003c00000 */
[----:B---3--:R-:W2:Y:S02]  /*43a0*/  LDL R2, [R1+0x430] ;  /* 0x0004300001027983 */ /* 0x008ea40000100800 */
[----:B--2---:R-:W-:-:S04]  /*43b0*/  IADD3 R2, R2, 0x1, RZ ;  /* 0x0000000102027810 */ /* 0x004fc80007ffe0ff */
[----:B------:R-:W-:Y:S01]  /*43c0*/  ISETP.GE.AND P0, PT, R2, R41, PT ;  /* 0x000000290200720c */ /* 0x000fe20003f06270 */
[----:B------:R1:W-:-:S12]  /*43d0*/  STL [R1+0x430], R2 ;  /* 0x0004300201007387 */ /* 0x0003d80000100800 */
[----:B------:R-:W-:Y:S05]  /*43e0*/  @!P0 BRA `(.L_x_1052) ;  /* 0xffffff9000008947 */ /* 0x000fea000383ffff */
[----:B------:R-:W-:Y:S05]  /*43f0*/  BSYNC B1 ;  /* 0x0000000000017941 */ /* 0x000fea0003800000 */
.L_x_1051:
        /* <DEDUP_REMOVED lines=8> */
.L_x_1050:
[----:B------:R-:W-:Y:S05]  /*4480*/  BSYNC B2 ;  /* 0x0000000000027941 */ /* 0x000fea0003800000 */
.L_x_1049:
[----:B------:R-:W3:Y:S01]  /*4490*/  LDL.128 R60, [R1+0x6d0] ;  /* 0x0006d000013c7983 */ /* 0x000ee20000100c00 */
[----:B-----5:R-:W-:-:S03]  /*44a0*/  FMUL.FTZ R27, R39, c[0x0][0x298] ;  /* 0x0000a600271b7a20 */ /* 0x020fc60000410000 */
[----:B------:R-:W4:Y:S01]  /*44b0*/  LDL.128 R56, [R1+0x6e0] ;  /* 0x0006e00001387983 */ /* 0x000f220000100c00 */
[----:B------:R-:W-:Y:S02]  /*44c0*/  FMUL.FTZ R26, R38, c[0x0][0x298] ;  /* 0x0000a600261a7a20 */ /* 0x000fe40000410000 */
[----:B------:R-:W-:Y:S01]  /*44d0*/  FMUL.FTZ R25, R37, c[0x0][0x298] ;  /* 0x0000a60025197a20 */ /* 0x000fe20000410000 */
[----:B--2---:R-:W2:Y:S01]  /*44e0*/  LDL.128 R52, [R1+0x6f0] ;  /* 0x0006f00001347983 */ /* 0x004ea20000100c00 */
[----:B------:R-:W-:-:S03]  /*44f0*/  FMUL.FTZ R24, R36, c[0x0][0x298] ;  /* 0x0000a60024187a20 */ /* 0x000fc60000410000 */
[----:B------:R-:W2:Y:S04]  /*4500*/  LDL.128 R48, [R1+0x700] ;  /* 0x0007000001307983 */ /* 0x000ea80000100c00 */
[----:B------:R-:W2:Y:S04]  /*4510*/  LDL.128 R44, [R1+0x710] ;  /* 0x00071000012c7983 */ /* 0x000ea80000100c00 */
[----:B------:R-:W2:Y:S01]  /*4520*/  LDL.128 R40, [R1+0x720] ;  /* 0x0007200001287983 */ /* 0x000ea20000100c00 */
[----:B------:R-:W-:-:S03]  /*4530*/  FMUL.FTZ R19, R19, c[0x0][0x298] ;  /* 0x0000a60013137a20 */ /* 0x000fc60000410000 */
[----:B------:R-:W2:Y:S01]  /*4540*/  LDL.128 R36, [R1+0x730] ;  /* 0x0007300001247983 */ /* 0x000ea20000100c00 */
[----:B------:R-:W-:Y:S02]  /*4550*/  FMUL.FTZ R18, R18, c[0x0][0x298] ;  /* 0x0000a60012127a20 */ /* 0x000fe40000410000 */
[----:B------:R-:W-:Y:S01]  /*4560*/  FMUL.FTZ R17, R17, c[0x0][0x298] ;  /* 0x0000a60011117a20 */ /* 0x000fe20000410000 */
[----:B------:R1:W-:Y:S01]  /*4570*/  STL.128 [R1+0x650], R24 ;  /* 0x0006501801007387 */ /* 0x0003e20000100c00 */
[----:B------:R-:W-:Y:S02]  /*4580*/  FMUL.FTZ R16, R16, c[0x0][0x298] ;  /* 0x0000a60010107a20 */ /* 0x000fe40000410000 */
[----:B------:R-:W-:-:S03]  /*4590*/  FMUL.FTZ R75, R75, c[0x0][0x298] ;  /* 0x0000a6004b4b7a20 */ /* 0x000fc60000410000 */
[----:B------:R1:W-:Y:S01]  /*45a0*/  STL.128 [R1+0x660], R16 ;  /* 0x0006601001007387 */ /* 0x0003e20000100c00 */
[----:B------:R-:W-:Y:S02]  /*45b0*/  FMUL.FTZ R74, R74, c[0x0][0x298] ;  /* 0x0000a6004a4a7a20 */ /* 0x000fe40000410000 */
[----:B------:R-:W-:Y:S01]  /*45c0*/  FMUL.FTZ R73, R73, c[0x0][0x298] ;  /* 0x0000a60049497a20 */ /* 0x000fe20000410000 */
[----:B------:R-:W2:Y:S01]  /*45d0*/  LDL.128 R76, [R1+0x660] ;  /* 0x00066000014c7983 */ /* 0x000ea20000100c00 */
[----:B------:R-:W-:Y:S02]  /*45e0*/  FMUL.FTZ R72, R72, c[0x0][0x298] ;  /* 0x0000a60048487a20 */ /* 0x000fe40000410000 */
[----:B------:R-:W-:Y:S02]  /*45f0*/  FMUL.FTZ R71, R71, c[0x0][0x298] ;  /* 0x0000a60047477a20 */ /* 0x000fe40000410000 */
[----:B------:R-:W-:Y:S01]  /*4600*/  FMUL.FTZ R70, R70, c[0x0][0x298] ;  /* 0x0000a60046467a20 */ /* 0x000fe20000410000 */
[----:B------:R-:W-:Y:S01]  /*4610*/  STL.128 [R1+0x670], R72 ;  /* 0x0006704801007387 */ /* 0x000fe20000100c00 */
[----:B------:R-:W-:-:S02]  /*4620*/  FMUL.FTZ R69, R69, c[0x0][0x298] ;  /* 0x0000a60045457a20 */ /* 0x000fc40000410000 */
[----:B------:R-:W-:Y:S01]  /*4630*/  FMUL.FTZ R68, R68, c[0x0][0x298] ;  /* 0x0000a60044447a20 */ /* 0x000fe20000410000 */
[----:B------:R-:W2:Y:S04]  /*4640*/  LDL.128 R80, [R1+0x670] ;  /* 0x0006700001507983 */ /* 0x000ea80000100c00 */
[----:B-1----:R-:W2:Y:S04]  /*4650*/  LDL.128 R24, [R1+0x740] ;  /* 0x0007400001187983 */ /* 0x002ea80000100c00 */
[----:B------:R-:W2:Y:S01]  /*4660*/  LDL.128 R16, [R1+0x650] ;  /* 0x0006500001107983 */ /* 0x000ea20000100c00 */
[----:B------:R-:W-:-:S02]  /*4670*/  FMUL.FTZ R67, R67, c[0x0][0x298] ;  /* 0x0000a60043437a20 */ /* 0x000fc40000410000 */
[----:B------:R-:W-:Y:S01]  /*4680*/  FMUL.FTZ R66, R66, c[0x0][0x298] ;  /* 0x0000a60042427a20 */ /* 0x000fe20000410000 */
[----:B------:R1:W-:Y:S01]  /*4690*/  STL.128 [R1+0x680], R68 ;  /* 0x0006804401007387 */ /* 0x0003e20000100c00 */
[----:B------:R-:W-:Y:S02]  /*46a0*/  FMUL.FTZ R65, R65, c[0x0][0x298] ;  /* 0x0000a60041417a20 */ /* 0x000fe40000410000 */
[----:B------:R-:W-:Y:S01]  /*46b0*/  FMUL.FTZ R64, R64, c[0x0][0x298] ;  /* 0x0000a60040407a20 */ /* 0x000fe20000410000 */
[----:B------:R-:W2:Y:S01]  /*46c0*/  LDL.128 R84, [R1+0x680] ;  /* 0x0006800001547983 */ /* 0x000ea20000100c00 */
[----:B------:R-:W-:Y:S02]  /*46d0*/  FMUL.FTZ R7, R7, c[0x0][0x298] ;  /* 0x0000a60007077a20 */ /* 0x000fe40000410000 */
[----:B------:R-:W-:Y:S01]  /*46e0*/  FMUL.FTZ R6, R6, c[0x0][0x298] ;  /* 0x0000a60006067a20 */ /* 0x000fe20000410000 */
[----:B------:R1:W-:Y:S01]  /*46f0*/  STL.128 [R1+0x690], R64 ;  /* 0x0006904001007387 */ /* 0x0003e20000100c00 */
[----:B------:R-:W-:-:S02]  /*4700*/  FMUL.FTZ R5, R5, c[0x0][0x298] ;  /* 0x0000a60005057a20 */ /* 0x000fc40000410000 */
[----:B------:R-:W-:Y:S01]  /*4710*/  FMUL.FTZ R4, R4, c[0x0][0x298] ;  /* 0x0000a60004047a20 */ /* 0x000fe20000410000 */
[----:B------:R-:W2:Y:S01]  /*4720*/  LDL.128 R88, [R1+0x690] ;  /* 0x0006900001587983 */ /* 0x000ea20000100c00 */
[----:B------:R-:W-:Y:S02]  /*4730*/  FMUL.FTZ R11, R11, c[0x0][0x298] ;  /* 0x0000a6000b0b7a20 */ /* 0x000fe40000410000 */
[----:B------:R-:W-:Y:S01]  /*4740*/  FMUL.FTZ R10, R10, c[0x0][0x298] ;  /* 0x0000a6000a0a7a20 */ /* 0x000fe20000410000 */
[----:B------:R1:W-:Y:S01]  /*4750*/  STL.128 [R1+0x6a0], R4 ;  /* 0x0006a00401007387 */ /* 0x0003e20000100c00 */
[----:B------:R-:W-:Y:S02]  /*4760*/  FMUL.FTZ R9, R9, c[0x0][0x298] ;  /* 0x0000a60009097a20 */ /* 0x000fe40000410000 */
[----:B------:R-:W-:Y:S02]  /*4770*/  FMUL.FTZ R8, R8, c[0x0][0x298] ;  /* 0x0000a60008087a20 */ /* 0x000fe40000410000 */
[----:B------:R-:W-:-:S02]  /*4780*/  FMUL.FTZ R15, R15, c[0x0][0x298] ;  /* 0x0000a6000f0f7a20 */ /* 0x000fc40000410000 */
[----:B------:R-:W-:Y:S01]  /*4790*/  FMUL.FTZ R14, R14, c[0x0][0x298] ;  /* 0x0000a6000e0e7a20 */ /* 0x000fe20000410000 */
[----:B------:R1:W-:Y:S01]  /*47a0*/  STL.128 [R1+0x6b0], R8 ;  /* 0x0006b00801007387 */ /* 0x0003e20000100c00 */
[----:B------:R-:W-:Y:S02]  /*47b0*/  FMUL.FTZ R13, R13, c[0x0][0x298] ;  /* 0x0000a6000d0d7a20 */ /* 0x000fe40000410000 */
[----:B------:R-:W-:Y:S01]  /*47c0*/  FMUL.FTZ R12, R12, c[0x0][0x298] ;  /* 0x0000a6000c0c7a20 */ /* 0x000fe20000410000 */
[----:B-1----:R-:W2:Y:S04]  /*47d0*/  LDL.128 R68, [R1+0x6a0] ;  /* 0x0006a00001447983 */ /* 0x002ea80000100c00 */
[----:B------:R-:W-:Y:S04]  /*47e0*/  STL.128 [R1+0x6c0], R12 ;  /* 0x0006c00c01007387 */ /* 0x000fe80000100c00 */
[----:B------:R-:W2:Y:S04]  /*47f0*/  LDL.128 R64, [R1+0x6c0] ;  /* 0x0006c00001407983 */ /* 0x000ea80000100c00 */
[----:B------:R-:W2:Y:S01]  /*4800*/  LDL.128 R4, [R1+0x6b0] ;  /* 0x0006b00001047983 */ /* 0x000ea20000100c00 */
[----:B------:R-:W-:-:S04]  /*4810*/  MOV R2, 0x1 ;  /* 0x0000000100027802 */ /* 0x000fc80000000f00 */
[----:B------:R-:W-:Y:S02]  /*4820*/  ISETP.NE.AND P1, PT, R2, c[0x0][0x338], PT ;  /* 0x0000ce0002007a0c */ /* 0x000fe40003f25270 */
[----:B------:R-:W1:Y:S11]  /*4830*/  S2R R2, SR_CTAID.X ;  /* 0x0000000000027919 */ /* 0x000e760000002500 */
[----:B------:R-:W1:Y:S01]  /*4840*/  @P1 S2R R3, SR_CTAID.Y ;  /* 0x0000000000031919 */ /* 0x000e620000002600 */
[----:B------:R-:W-:Y:S01]  /*4850*/  WARPSYNC 0xffffffff ;  /* 0xffffffff00007948 */ /* 0x000fe20003800000 */
[----:B-1----:R-:W-:Y:S01]  /*4860*/  SHF.L.U32 R2, R2, 0xd, RZ ;  /* 0x0000000d02027819 */ /* 0x002fe200000006ff */
[----:B------:R-:W-:Y:S01]  /*4870*/  @P1 IMAD.HI.U32 R3, R3, c[0x0][0x33c], RZ ;  /* 0x0000cf0003031a27 */ /* 0x000fe200078e00ff */
[----:B------:R-:W-:Y:S04]  /*4880*/  BAR.SYNC.DEFER_BLOCKING 0x1, 0x100 ;  /* 0x0044000000007b1d */ /* 0x000fe80000010000 */
[----:B------:R-:W-:-:S02]  /*4890*/  @P1 SHF.R.U32.HI R22, RZ, c[0x0][0x340], R3 ;  /* 0x0000d000ff161a19 */ /* 0x000fc40000011603 */
[C---:B------:R-:W-:Y:S02]  /*48a0*/  IADD3 R34, P0, R2.reuse, R34, RZ ;  /* 0x0000002202227210 */ /* 0x040fe40007f1e0ff */
[----:B------:R-:W-:Y:S02]  /*48b0*/  @P1 SHF.R.S32.HI R0, RZ, 0x1f, R22 ;  /* 0x0000001fff001819 */ /* 0x000fe40000011416 */
[----:B------:R-:W-:-:S03]  /*48c0*/  LEA.HI.X.SX32 R35, R2, R29, 0x1, P0 ;  /* 0x0000001d02237211 */ /* 0x000fc600000f0eff */
[----:B------:R-:W-:Y:S02]  /*48d0*/  IMAD R3, R0, c[0x0][0x328], RZ ;  /* 0x0000ca0000037a24 */ /* 0x000fe400078e02ff */
[----:B------:R-:W-:-:S04]  /*48e0*/  IMAD.WIDE.U32 R10, R22, c[0x0][0x328], R34 ;  /* 0x0000ca00160a7a25 */ /* 0x000fc800078e0022 */
[----:B------:R-:W-:Y:S02]  /*48f0*/  IMAD R3, R22, c[0x0][0x32c], R3 ;  /* 0x0000cb0016037a24 */ /* 0x000fe400078e0203 */
[----:B------:R-:W-:Y:S02]  /*4900*/  IMAD R9, R0, c[0x0][0x300], RZ ;  /* 0x0000c00000097a24 */ /* 0x000fe400078e02ff */
[----:B------:R-:W-:Y:S01]  /*4910*/  IMAD R0, R30, c[0x0][0x330], RZ ;  /* 0x0000cc001e007a24 */ /* 0x000fe200078e02ff */
[----:B------:R-:W-:-:S03]  /*4920*/  IADD3 R11, R11, R3, RZ ;  /* 0x000000030b0b7210 */ /* 0x000fc60007ffe0ff */
[C---:B------:R-:W-:Y:S02]  /*4930*/  IMAD R0, R31.reuse, c[0x0][0x334], R0 ;  /* 0x0000cd001f007a24 */ /* 0x040fe400078e0200 */
[----:B------:R-:W-:-:S05]  /*4940*/  IMAD.WIDE.U32 R10, R31, c[0x0][0x330], R10 ;  /* 0x0000cc001f0a7a25 */ /* 0x000fca00078e000a */
[----:B------:R-:W-:Y:S02]  /*4950*/  IADD3 R3, R11, R0, RZ ;  /* 0x000000000b037210 */ /* 0x000fe40007ffe0ff */
[----:B------:R-:W-:-:S04]  /*4960*/  LEA R2, P1, R10, c[0x0][0x310], 0x2 ;  /* 0x0000c4000a027a11 */ /* 0x000fc800078210ff */
[----:B------:R-:W-:Y:S01]  /*4970*/  LEA.HI.X R3, R10, c[0x0][0x314], R3, 0x2, P1 ;  /* 0x0000c5000a037a11 */ /* 0x000fe200008f1403 */
        /* <DEDUP_REMOVED lines=8> */
[----:B------:R-:W-:Y:S01]  /*4a00*/  LEA.HI.X R9, R34, c[0x0][0x2ec], R9, 0x2, P0 ;  /* 0x0000bb0022097a11 */ /* 0x000fe200000f1409 */
[----:B---3--:R-:W-:Y:S04]  /*4a10*/  RED.E.ADD.F32.FTZ.RN.STRONG.GPU [R2.64], R60 ;  /* 0x0000003c0200798e */ /* 0x008fe8000c10e786 */
[----:B------:R-:W-:Y:S04]  /*4a20*/  RED.E.ADD.F32.FTZ.RN.STRONG.GPU [R2.64+0x400], R61 ;  /* 0x0004003d0200798e */ /* 0x000fe8000c10e786 */
[----:B------:R-:W-:Y:S04]  /*4a30*/  RED.E.ADD.F32.FTZ.RN.STRONG.GPU [R2.64+0x800], R62 ;  /* 0x0008003e0200798e */ /* 0x000fe8000c10e786 */
[----:B------:R-:W-:Y:S04]  /*4a40*/  RED.E.ADD.F32.FTZ.RN.STRONG.GPU [R2.64+0xc00], R63 ;  /* 0x000c003f0200798e */ /* 0x000fe8000c10e786 */
[----:B----4-:R-:W-:Y:S04]  /*4a50*/  RED.E.ADD.F32.FTZ.RN.STRONG.GPU [R2.64+0x1000], R56 ;  /* 0x001000380200798e */ /* 0x010fe8000c10e786 */
[----:B------:R-:W-:Y:S04]  /*4a60*/  RED.E.ADD.F32.FTZ.RN.STRONG.GPU [R2.64+0x1400], R57 ;  /* 0x001400390200798e */ /* 0x000fe8000c10e786 */
[----:B------:R-:W-:Y:S04]  /*4a70*/  RED.E.ADD.F32.FTZ.RN.STRONG.GPU [R2.64+0x1800], R58 ;  /* 0x0018003a0200798e */ /* 0x000fe8000c10e786 */
[----:B------:R-:W-:Y:S04]  /*4a80*/  RED.E.ADD.F32.FTZ.RN.STRONG.GPU [R2.64+0x1c00], R59 ;  /* 0x001c003b0200798e */ /* 0x000fe8000c10e786 */
[----:B--2---:R-:W-:Y:S04]  /*4a90*/  RED.E.ADD.F32.FTZ.RN.STRONG.GPU [R2.64+0x2000], R52 ;  /* 0x002000340200798e */ /* 0x004fe8000c10e786 */
        /* <DEDUP_REMOVED lines=56> */
        .type           $_ZN7cutlass13device_kernelIN5flash19enable_sm80_to_sm89INS1_16FlashAttnBwdSm80INS1_25CollectiveMainloopBwdSm80ILi2ELi2EN4cute5tupleIJNS5_1CILi128EEES8_NS7_ILi64EEEEEENS_10bfloat16_tEfNS_4arch4Sm80ELb0ELb0ELb1ELb0ELb0ELb0ELb0ELb0ELi2ELi4ELi4ELi4ELb0EEENS1_24CollectiveEpilogueBwdGQAISA_fSD_Li256ELb0ELb0EEENS1_19SingleTileSchedulerILb0ELb0ELb0ELi128EEEEEEEEEvNT_6ParamsE$_ZN4cute12iter_adaptorIPKN7cutlass10bfloat16_tENS_8gmem_ptrIS4_EEEC2ES4_,@function
        .size           $_ZN7cutlass13device_kernelIN5flash19enable_sm80_to_sm89INS1_16FlashAttnBwdSm80INS1_25CollectiveMainloopBwdSm80ILi2ELi2EN4cute5tupleIJNS5_1CILi128EEES8_NS7_ILi64EEEEEENS_10bfloat16_tEfNS_4arch4Sm80ELb0ELb0ELb1ELb0ELb0ELb0ELb0ELb0ELi2ELi4ELi4ELi4ELb0EEENS1_24CollectiveEpilogueBwdGQAISA_fSD_Li256ELb0ELb0EEENS1_19SingleTileSchedulerILb0ELb0ELb0ELi128EEEEEEEEEvNT_6ParamsE$_ZN4cute12iter_adaptorIPKN7cutlass10bfloat16_tENS_8gmem_ptrIS4_EEEC2ES4_,($_ZN7cutlass13device_kernelIN5flash19enable_sm80_to_sm89INS1_16FlashAttnBwdSm80INS1_25CollectiveMainloopBwdSm80ILi2ELi2EN4cute5tupleIJNS5_1CILi128EEES8_NS7_ILi64EEEEEENS_10bfloat16_tEfNS_4arch4Sm80ELb0ELb0ELb1ELb0ELb0ELb0ELb0ELb0ELi2ELi4ELi4ELi4ELb0EEENS1_24CollectiveEpilogueBwdGQAISA_fSD_Li256ELb0ELb0EEENS1_19SingleTileSchedulerILb0ELb0ELb0ELi128EEEEEEEEEvNT_6ParamsE$_ZN4cute12iter_adaptorIPKN7cutlass9uint128_tENS_8gmem_ptrIS4_EEEC2ES4_ - $_ZN7cutlass13device_kernelIN5flash19enable_sm80_to_sm89INS1_16FlashAttnBwdSm80INS1_25CollectiveMainloopBwdSm80ILi2ELi2EN4cute5tupleIJNS5_1CILi128EEES8_NS7_ILi64EEEEEENS_10bfloat16_tEfNS_4arch4Sm80ELb0ELb0ELb1ELb0ELb0ELb0ELb0ELb0ELi2ELi4ELi4ELi4ELb0EEENS1_24CollectiveEpilogueBwdGQAISA_fSD_Li256ELb0ELb0EEENS1_19SingleTileSchedulerILb0ELb0ELb0ELi128EEEEEEEEEvNT_6ParamsE$_ZN4cute12iter_adaptorIPKN7cutlass10bfloat16_tENS_8gmem_ptrIS4_EEEC2ES4_)
$_ZN7cutlass13device_kernelIN5flash19enable_sm80_to_sm89INS1_16FlashAttnBwdSm80INS1_25CollectiveMainloopBwdSm80ILi2ELi2EN4cute5tupleIJNS5_1CILi128EEES8_NS7_ILi64EEEEEENS_10bfloat16_tEfNS_4arch4Sm80ELb0ELb0ELb1ELb0ELb0ELb0ELb0ELb0ELi2ELi4ELi4ELi4ELb0EEENS1_24CollectiveEpilogueBwdGQAISA_fSD_Li256ELb0ELb0EEENS1_19SingleTileSchedulerILb0ELb0ELb0ELi128EEEEEEEEEvNT_6ParamsE$_ZN4cute12iter_adaptorIPKN7cutlass10bfloat16_tENS_8gmem_ptrIS4_EEEC2ES4_:
[----:B------:R-:W-:Y:S01]  /*4e20*/  IADD3 R5, R83, -c[0x0][0x20], RZ ;  /* 0x8000080053057a10 */ /* 0x000fe20007ffe0ff */
[----:B------:R-:W-:Y:S01]  /*4e30*/  IMAD.MOV.U32 R80, RZ, RZ, R4 ;  /* 0x000000ffff507224 */ /* 0x000fe200078e0004 */
[----:B------:R-:W-:Y:S01]  /*4e40*/  MOV R81, R11 ;  /* 0x0000000b00517202 */ /* 0x000fe20000000f00 */
[----:B------:R-:W-:-:S04]  /*4e50*/  IMAD.MOV.U32 R11, RZ, RZ, 0x0 ;  /* 0x00000000ff0b7424 */ /* 0x000fc800078e00ff */
[----:B------:R1:W-:Y:S01]  /*4e60*/  STL.64 [R5], R80 ;  /* 0x0000005005007387 */ /* 0x0003e20000100a00 */
[----:B------:R-:W-:Y:S05]  /*4e70*/  RET.REL.NODEC R10 `(_ZN7cutlass13device_kernelIN5flash19enable_sm80_to_sm89INS1_16FlashAttnBwdSm80INS1_25CollectiveMainloopBwdSm80ILi2ELi2EN4cute5tupleIJNS5_1CILi128EEES8_NS7_ILi64EEEEEENS_10bfloat16_tEfNS_4arch4Sm80ELb0ELb0ELb1ELb0ELb0ELb0ELb0ELb0ELi2ELi4ELi4ELi4ELb0EEENS1_24CollectiveEpilogueBwdGQAISA_fSD_Li256ELb0ELb0EEENS1_19SingleTileSchedulerILb0ELb0ELb0ELi128EEEEEEEEEvNT_6ParamsE) ;  /* 0xffffb1800a007950 */ /* 0x000fea0003c3ffff */
        .type           $_ZN7cutlass13device_kernelIN5flash19enable_sm80_to_sm89INS1_16FlashAttnBwdSm80INS1_25CollectiveMainloopBwdSm80ILi2ELi2EN4cute5tupleIJNS5_1CILi128EEES8_NS7_ILi64EEEEEENS_10bfloat16_tEfNS_4arch4Sm80ELb0ELb0ELb1ELb0ELb0ELb0ELb0ELb0ELi2ELi4ELi4ELi4ELb0EEENS1_24CollectiveEpilogueBwdGQAISA_fSD_Li256ELb0ELb0EEENS1_19SingleTileSchedulerILb0ELb0ELb0ELi128EEEEEEEEEvNT_6ParamsE$_ZN4cute12iter_adaptorIPKN7cutlass9uint128_tENS_8gmem_ptrIS4_EEEC2ES4_,@function
        .size           $_ZN7cutlass13device_kernelIN5flash19enable_sm80_to_sm89INS1_16FlashAttnBwdSm80INS1_25CollectiveMainloopBwdSm80ILi2ELi2EN4cute5tupleIJNS5_1CILi128EEES8_NS7_ILi64EEEEEENS_10bfloat16_tEfNS_4arch4Sm80ELb0ELb0ELb1ELb0ELb0ELb0ELb0ELb0ELi2ELi4ELi4ELi4ELb0EEENS1_24CollectiveEpilogueBwdGQAISA_fSD_Li256ELb0ELb0EEENS1_19SingleTileSchedulerILb0ELb0ELb0ELi128EEEEEEEEEvNT_6ParamsE$_ZN4cute12iter_adaptorIPKN7cutlass9uint128_tENS_8gmem_ptrIS4_EEEC2ES4_,($_ZN7cutlass13device_kernelIN5flash19enable_sm80_to_sm89INS1_16FlashAttnBwdSm80INS1_25CollectiveMainloopBwdSm80ILi2ELi2EN4cute5tupleIJNS5_1CILi128EEES8_NS7_ILi64EEEEEENS_10bfloat16_tEfNS_4arch4Sm80ELb0ELb0ELb1ELb0ELb0ELb0ELb0ELb0ELi2ELi4ELi4ELi4ELb0EEENS1_24CollectiveEpilogueBwdGQAISA_fSD_Li256ELb0ELb0EEENS1_19SingleTileSchedulerILb0ELb0ELb0ELi128EEEEEEEEEvNT_6ParamsE$_ZN4cute12iter_adaptorIPKfNS_8gmem_ptrIS2_EEEC2ES2_ - $_ZN7cutlass13device_kernelIN5flash19enable_sm80_to_sm89INS1_16FlashAttnBwdSm80INS1_25CollectiveMainloopBwdSm80ILi2ELi2EN4cute5tupleIJNS5_1CILi128EEES8_NS7_ILi64EEEEEENS_10bfloat16_tEfNS_4arch4Sm80ELb0ELb0ELb1ELb0ELb0ELb0ELb0ELb0ELi2ELi4ELi4ELi4ELb0EEENS1_24CollectiveEpilogueBwdGQAISA_fSD_Li256ELb0ELb0EEENS1_19SingleTileSchedulerILb0ELb0ELb0ELi128EEEEEEEEEvNT_6ParamsE$_ZN4cute12iter_adaptorIPKN7cutlass9uint128_tENS_8gmem_ptrIS4_EEEC2ES4_)
$_ZN7cutlass13device_kernelIN5flash19enable_sm80_to_sm89INS1_16FlashAttnBwdSm80INS1_25CollectiveMainloopBwdSm80ILi2ELi2EN4cute5tupleIJNS5_1CILi128EEES8_NS7_ILi64EEEEEENS_10bfloat16_tEfNS_4arch4Sm80ELb0ELb0ELb1ELb0ELb0ELb0ELb0ELb0ELi2ELi4ELi4ELi4ELb0EEENS1_24CollectiveEpilogueBwdGQAISA_fSD_Li256ELb0ELb0EEENS1_19SingleTileSchedulerILb0ELb0ELb0ELi128EEEEEEEEEvNT_6ParamsE$_ZN4cute12iter_adaptorIPKN7cutlass9uint128_tENS_8gmem_ptrIS4_EEEC2ES4_:
[----:B------:R-:W-:Y:S02]  /*4e80*/  IADD3 R4, R83, -c[0x0][0x20], RZ ;  /* 0x8000080053047a10 */ /* 0x000fe40007ffe0ff */
[----:B------:R-:W-:-:S03]  /*4e90*/  MOV R81, 0x0 ;  /* 0x0000000000517802 */ /* 0x000fc60000000f00 */
[----:B------:R1:W-:Y:S01]  /*4ea0*/  STL.64 [R4], R2 ;  /* 0x0000000204007387 */ /* 0x0003e20000100a00 */
[----:B------:R-:W-:Y:S05]  /*4eb0*/  RET.REL.NODEC R80 `(_ZN7cutlass13device_kernelIN5flash19enable_sm80_to_sm89INS1_16FlashAttnBwdSm80INS1_25CollectiveMainloopBwdSm80ILi2ELi2EN4cute5tupleIJNS5_1CILi128EEES8_NS7_ILi64EEEEEENS_10bfloat16_tEfNS_4arch4Sm80ELb0ELb0ELb1ELb0ELb0ELb0ELb0ELb0ELi2ELi4ELi4ELi4ELb0EEENS1_24CollectiveEpilogueBwdGQAISA_fSD_Li256ELb0ELb0EEENS1_19SingleTileSchedulerILb0ELb0ELb0ELi128EEEEEEEEEvNT_6ParamsE) ;  /* 0xffffb14050007950 */ /* 0x000fea0003c3ffff */
        .type           $_ZN7cutlass13device_kernelIN5flash19enable_sm80_to_sm89INS1_16FlashAttnBwdSm80INS1_25CollectiveMainloopBwdSm80ILi2ELi2EN4cute5tupleIJNS5_1CILi128EEES8_NS7_ILi64EEEEEENS_10bfloat16_tEfNS_4arch4Sm80ELb0ELb0ELb1ELb0ELb0ELb0ELb0ELb0ELi2ELi4ELi4ELi4ELb0EEENS1_24CollectiveEpilogueBwdGQAISA_fSD_Li256ELb0ELb0EEENS1_19SingleTileSchedulerILb0ELb0ELb0ELi128EEEEEEEEEvNT_6ParamsE$_ZN4cute12iter_adaptorIPKfNS_8gmem_ptrIS2_EEEC2ES2_,@function
        .size           $_ZN7cutlass13device_kernelIN5flash19enable_sm80_to_sm89INS1_16FlashAttnBwdSm80INS1_25CollectiveMainloopBwdSm80ILi2ELi2EN4cute5tupleIJNS5_1CILi128EEES8_NS7_ILi64EEEEEENS_10bfloat16_tEfNS_4arch4Sm80ELb0ELb0ELb1ELb0ELb0ELb0ELb0ELb0ELi2ELi4ELi4ELi4ELb0EEENS1_24CollectiveEpilogueBwdGQAISA_fSD_Li256ELb0ELb0EEENS1_19SingleTileSchedulerILb0ELb0ELb0ELi128EEEEEEEEEvNT_6ParamsE$_ZN4cute12iter_adaptorIPKfNS_8gmem_ptrIS2_EEEC2ES2_,($_ZN7cutlass13device_kernelIN5flash19enable_sm80_to_sm89INS1_16FlashAttnBwdSm80INS1_25CollectiveMainloopBwdSm80ILi2ELi2EN4cute5tupleIJNS5_1CILi128EEES8_NS7_ILi64EEEEEENS_10bfloat16_tEfNS_4arch4Sm80ELb0ELb0ELb1ELb0ELb0ELb0ELb0ELb0ELi2ELi4ELi4ELi4ELb0EEENS1_24CollectiveEpilogueBwdGQAISA_fSD_Li256ELb0ELb0EEENS1_19SingleTileSchedulerILb0ELb0ELb0ELi128EEEEEEEEEvNT_6ParamsE$_ZN4cute12iter_adaptorIPN7cutlass10bfloat16_tENS_8smem_ptrIS3_EEEC2ES3_ - $_ZN7cutlass13device_kernelIN5flash19enable_sm80_to_sm89INS1_16FlashAttnBwdSm80INS1_25CollectiveMainloopBwdSm80ILi2ELi2EN4cute5tupleIJNS5_1CILi128EEES8_NS7_ILi64EEEEEENS_10bfloat16_tEfNS_4arch4Sm80ELb0ELb0ELb1ELb0ELb0ELb0ELb0ELb0ELi2ELi4ELi4ELi4ELb0EEENS1_24CollectiveEpilogueBwdGQAISA_fSD_Li256ELb0ELb0EEENS1_19SingleTileSchedulerILb0ELb0ELb0ELi128EEEEEEEEEvNT_6ParamsE$_ZN4cute12iter_adaptorIPKfNS_8gmem_ptrIS2_EEEC2ES2_)
$_ZN7cutlass13device_kernelIN5flash19enable_sm80_to_sm89INS1_16FlashAttnBwdSm80INS1_25CollectiveMainloopBwdSm80ILi2ELi2EN4cute5tupleIJNS5_1CILi128EEES8_NS7_ILi64EEEEEENS_10bfloat16_tEfNS_4arch4Sm80ELb0ELb0ELb1ELb0ELb0ELb0ELb0ELb0ELi2ELi4ELi4ELi4ELb0EEENS1_24CollectiveEpilogueBwdGQAISA_fSD_Li256ELb0ELb0EEENS1_19SingleTileSchedulerILb0ELb0ELb0ELi128EEEEEEEEEvNT_6ParamsE$_ZN4cute12iter_adaptorIPKfNS_8gmem_ptrIS2_EEEC2ES2_:
[----:B------:R-:W-:Y:S02]  /*4ec0*/  IADD3 R2, R2, -c[0x0][0x20], RZ ;  /* 0x8000080002027a10 */ /* 0x000fe40007ffe0ff */
[----:B------:R-:W-:-:S03]  /*4ed0*/  MOV R17, 0x0 ;  /* 0x0000000000117802 */ /* 0x000fc60000000f00 */
[----:B------:R1:W-:Y:S01]  /*4ee0*/  STL.64 [R2], R4 ;  /* 0x0000000402007387 */ /* 0x0003e20000100a00 */
[----:B------:R-:W-:Y:S05]  /*4ef0*/  RET.REL.NODEC R16 `(_ZN7cutlass13device_kernelIN5flash19enable_sm80_to_sm89INS1_16FlashAttnBwdSm80INS1_25CollectiveMainloopBwdSm80ILi2ELi2EN4cute5tupleIJNS5_1CILi128EEES8_NS7_ILi64EEEEEENS_10bfloat16_tEfNS_4arch4Sm80ELb0ELb0ELb1ELb0ELb0ELb0ELb0ELb0ELi2ELi4ELi4ELi4ELb0EEENS1_24CollectiveEpilogueBwdGQAISA_fSD_Li256ELb0ELb0EEENS1_19SingleTileSchedulerILb0ELb0ELb0ELi128EEEEEEEEEvNT_6ParamsE) ;  /* 0xffffb10010007950 */ /* 0x000fea0003c3ffff */
        .type           $_ZN7cutlass13device_kernelIN5flash19enable_sm80_to_sm89INS1_16FlashAttnBwdSm80INS1_25CollectiveMainloopBwdSm80ILi2ELi2EN4cute5tupleIJNS5_1CILi128EEES8_NS7_ILi64EEEEEENS_10bfloat16_tEfNS_4arch4Sm80ELb0ELb0ELb1ELb0ELb0ELb0ELb0ELb0ELi2ELi4ELi4ELi4ELb0EEENS1_24CollectiveEpilogueBwdGQAISA_fSD_Li256ELb0ELb0EEENS1_19SingleTileSchedulerILb0ELb0ELb0ELi128EEEEEEEEEvNT_6ParamsE$_ZN4cute12iter_adaptorIPN7cutlass10bfloat16_tENS_8smem_ptrIS3_EEEC2ES3_,@function
        .size           $_ZN7cutlass13device_kernelIN5flash19enable_sm80_to_sm89INS1_16FlashAttnBwdSm80INS1_25CollectiveMainloopBwdSm80ILi2ELi2EN4cute5tupleIJNS5_1CILi128EEES8_NS7_ILi64EEEEEENS_10bfloat16_tEfNS_4arch4Sm80ELb0ELb0ELb1ELb0ELb0ELb0ELb0ELb0ELi2ELi4ELi4ELi4ELb0EEENS1_24CollectiveEpilogueBwdGQAISA_fSD_Li256ELb0ELb0EEENS1_19SingleTileSchedulerILb0ELb0ELb0ELi128EEEEEEEEEvNT_6ParamsE$_ZN4cute12iter_adaptorIPN7cutlass10bfloat16_tENS_8smem_ptrIS3_EEEC2ES3_,($_ZN7cutlass13device_kernelIN5flash19enable_sm80_to_sm89INS1_16FlashAttnBwdSm80INS1_25CollectiveMainloopBwdSm80ILi2ELi2EN4cute5tupleIJNS5_1CILi128EEES8_NS7_ILi64EEEEEENS_10bfloat16_tEfNS_4arch4Sm80ELb0ELb0ELb1ELb0ELb0ELb0ELb0ELb0ELi2ELi4ELi4ELi4ELb0EEENS1_24CollectiveEpilogueBwdGQAISA_fSD_Li256ELb0ELb0EEENS1_19SingleTileSchedulerILb0ELb0ELb0ELi128EEEEEEEEEvNT_6ParamsE$_ZN4cute12iter_adaptorIPN7cutlass9uint128_tENS_8smem_ptrIS3_EEEC2ES3_ - $_ZN7cutlass13device_kernelIN5flash19enable_sm80_to_sm89INS1_16FlashAttnBwdSm80INS1_25CollectiveMainloopBwdSm80ILi2ELi2EN4cute5tupleIJNS5_1CILi128EEES8_NS7_ILi64EEEEEENS_10bfloat16_tEfNS_4arch4Sm80ELb0ELb0ELb1ELb0ELb0ELb0ELb0ELb0ELi2ELi4ELi4ELi4ELb0EEENS1_24CollectiveEpilogueBwdGQAISA_fSD_Li256ELb0ELb0EEENS1_19SingleTileSchedulerILb0ELb0ELb0ELi128EEEEEEEEEvNT_6ParamsE$_ZN4cute12iter_adaptorIPN7cutlass10bfloat16_tENS_8smem_ptrIS3_EEEC2ES3_)
$_ZN7cutlass13device_kernelIN5flash19enable_sm80_to_sm89INS1_16FlashAttnBwdSm80INS1_25CollectiveMainloopBwdSm80ILi2ELi2EN4cute5tupleIJNS5_1CILi128EEES8_NS7_ILi64EEEEEENS_10bfloat16_tEfNS_4arch4Sm80ELb0ELb0ELb1ELb0ELb0ELb0ELb0ELb0ELi2ELi4ELi4ELi4ELb0EEENS1_24CollectiveEpilogueBwdGQAISA_fSD_Li256ELb0ELb0EEENS1_19SingleTileSchedulerILb0ELb0ELb0ELi128EEEEEEEEEvNT_6ParamsE$_ZN4cute12iter_adaptorIPN7cutlass10bfloat16_tENS_8smem_ptrIS3_EEEC2ES3_:
[----:B------:R-:W-:Y:S02]  /*4f00*/  IADD3 R6, R9, -c[0x0][0x20], RZ ;  /* 0x8000080009067a10 */ /* 0x000fe40007ffe0ff */
[----:B------:R-:W-:-:S03]  /*4f10*/  MOV R11, 0x0 ;  /* 0x00000000000b7802 */ /* 0x000fc60000000f00 */
[----:B------:R1:W-:Y:S01]  /*4f20*/  STL.64 [R6], R2 ;  /* 0x0000000206007387 */ /* 0x0003e20000100a00 */
[----:B------:R-:W-:Y:S05]  /*4f30*/  RET.REL.NODEC R10 `(_ZN7cutlass13device_kernelIN5flash19enable_sm80_to_sm89INS1_16FlashAttnBwdSm80INS1_25CollectiveMainloopBwdSm80ILi2ELi2EN4cute5tupleIJNS5_1CILi128EEES8_NS7_ILi64EEEEEENS_10bfloat16_tEfNS_4arch4Sm80ELb0ELb0ELb1ELb0ELb0ELb0ELb0ELb0ELi2ELi4ELi4ELi4ELb0EEENS1_24CollectiveEpilogueBwdGQAISA_fSD_Li256ELb0ELb0EEENS1_19SingleTileSchedulerILb0ELb0ELb0ELi128EEEEEEEEEvNT_6ParamsE) ;  /* 0xffffb0c00a007950 */ /* 0x000fea0003c3ffff */
        .type           $_ZN7cutlass13device_kernelIN5flash19enable_sm80_to_sm89INS1_16FlashAttnBwdSm80INS1_25CollectiveMainloopBwdSm80ILi2ELi2EN4cute5tupleIJNS5_1CILi128EEES8_NS7_ILi64EEEEEENS_10bfloat16_tEfNS_4arch4Sm80ELb0ELb0ELb1ELb0ELb0ELb0ELb0ELb0ELi2ELi4ELi4ELi4ELb0EEENS1_24CollectiveEpilogueBwdGQAISA_fSD_Li256ELb0ELb0EEENS1_19SingleTileSchedulerILb0ELb0ELb0ELi128EEEEEEEEEvNT_6ParamsE$_ZN4cute12iter_adaptorIPN7cutlass9uint128_tENS_8smem_ptrIS3_EEEC2ES3_,@function
        .size           $_ZN7cutlass13device_kernelIN5flash19enable_sm80_to_sm89INS1_16FlashAttnBwdSm80INS1_25CollectiveMainloopBwdSm80ILi2ELi2EN4cute5tupleIJNS5_1CILi128EEES8_NS7_ILi64EEEEEENS_10bfloat16_tEfNS_4arch4Sm80ELb0ELb0ELb1ELb0ELb0ELb0ELb0ELb0ELi2ELi4ELi4ELi4ELb0EEENS1_24CollectiveEpilogueBwdGQAISA_fSD_Li256ELb0ELb0EEENS1_19SingleTileSchedulerILb0ELb0ELb0ELi128EEEEEEEEEvNT_6ParamsE$_ZN4cute12iter_adaptorIPN7cutlass9uint128_tENS_8smem_ptrIS3_EEEC2ES3_,($_ZN7cutlass13device_kernelIN5flash19enable_sm80_to_sm89INS1_16FlashAttnBwdSm80INS1_25CollectiveMainloopBwdSm80ILi2ELi2EN4cute5tupleIJNS5_1CILi128EEES8_NS7_ILi64EEEEEENS_10bfloat16_tEfNS_4arch4Sm80ELb0ELb0ELb1ELb0ELb0ELb0ELb0ELb0ELi2ELi4ELi4ELi4ELb0EEENS1_24CollectiveEpilogueBwdGQAISA_fSD_Li256ELb0ELb0EEENS1_19SingleTileSchedulerILb0ELb0ELb0ELi128EEEEEEEEEvNT_6ParamsE$_ZN4cute12iter_adaptorIPfNS_8gmem_ptrIS1_EEEC2ES1_ - $_ZN7cutlass13device_kernelIN5flash19enable_sm80_to_sm89INS1_16FlashAttnBwdSm80INS1_25CollectiveMainloopBwdSm80ILi2ELi2EN4cute5tupleIJNS5_1CILi128EEES8_NS7_ILi64EEEEEENS_10bfloat16_tEfNS_4arch4Sm80ELb0ELb0ELb1ELb0ELb0ELb0ELb0ELb0ELi2ELi4ELi4ELi4ELb0EEENS1_24CollectiveEpilogueBwdGQAISA_fSD_Li256ELb0ELb0EEENS1_19SingleTileSchedulerILb0ELb0ELb0ELi128EEEEEEEEEvNT_6ParamsE$_ZN4cute12iter_adaptorIPN7cutlass9uint128_tENS_8smem_ptrIS3_EEEC2ES3_)
$_ZN7cutlass13device_kernelIN5flash19enable_sm80_to_sm89INS1_16FlashAttnBwdSm80INS1_25CollectiveMainloopBwdSm80ILi2ELi2EN4cute5tupleIJNS5_1CILi128EEES8_NS7_ILi64EEEEEENS_10bfloat16_tEfNS_4arch4Sm80ELb0ELb0ELb1ELb0ELb0ELb0ELb0ELb0ELi2ELi4ELi4ELi4ELb0EEENS1_24CollectiveEpilogueBwdGQAISA_fSD_Li256ELb0ELb0EEENS1_19SingleTileSchedulerILb0ELb0ELb0ELi128EEEEEEEEEvNT_6ParamsE$_ZN4cute12iter_adaptorIPN7cutlass9uint128_tENS_8smem_ptrIS3_EEEC2ES3_:
[----:B------:R-:W-:Y:S02]  /*4f40*/  IADD3 R6, R6, -c[0x0][0x20], RZ ;  /* 0x8000080006067a10 */ /* 0x000fe40007ffe0ff */
[----:B------:R-:W-:-:S03]  /*4f50*/  MOV R11, 0x0 ;  /* 0x00000000000b7802 */ /* 0x000fc60000000f00 */
[----:B------:R1:W-:Y:S01]  /*4f60*/  STL.64 [R6], R2 ;  /* 0x0000000206007387 */ /* 0x0003e20000100a00 */
[----:B------:R-:W-:Y:S05]  /*4f70*/  RET.REL.NODEC R10 `(_ZN7cutlass13device_kernelIN5flash19enable_sm80_to_sm89INS1_16FlashAttnBwdSm80INS1_25CollectiveMainloopBwdSm80ILi2ELi2EN4cute5tupleIJNS5_1CILi128EEES8_NS7_ILi64EEEEEENS_10bfloat16_tEfNS_4arch4Sm80ELb0ELb0ELb1ELb0ELb0ELb0ELb0ELb0ELi2ELi4ELi4ELi4ELb0EEENS1_24CollectiveEpilogueBwdGQAISA_fSD_Li256ELb0ELb0EEENS1_19SingleTileSchedulerILb0ELb0ELb0ELi128EEEEEEEEEvNT_6ParamsE) ;  /* 0xffffb0800a007950 */ /* 0x000fea0003c3ffff */
        .type           $_ZN7cutlass13device_kernelIN5flash19enable_sm80_to_sm89INS1_16FlashAttnBwdSm80INS1_25CollectiveMainloopBwdSm80ILi2ELi2EN4cute5tupleIJNS5_1CILi128EEES8_NS7_ILi64EEEEEENS_10bfloat16_tEfNS_4arch4Sm80ELb0ELb0ELb1ELb0ELb0ELb0ELb0ELb0ELi2ELi4ELi4ELi4ELb0EEENS1_24CollectiveEpilogueBwdGQAISA_fSD_Li256ELb0ELb0EEENS1_19SingleTileSchedulerILb0ELb0ELb0ELi128EEEEEEEEEvNT_6ParamsE$_ZN4cute12iter_adaptorIPfNS_8gmem_ptrIS1_EEEC2ES1_,@function
        .size           $_ZN7cutlass13device_kernelIN5flash19enable_sm80_to_sm89INS1_16FlashAttnBwdSm80INS1_25CollectiveMainloopBwdSm80ILi2ELi2EN4cute5tupleIJNS5_1CILi128EEES8_NS7_ILi64EEEEEENS_10bfloat16_tEfNS_4arch4Sm80ELb0ELb0ELb1ELb0ELb0ELb0ELb0ELb0ELi2ELi4ELi4ELi4ELb0EEENS1_24CollectiveEpilogueBwdGQAISA_fSD_Li256ELb0ELb0EEENS1_19SingleTileSchedulerILb0ELb0ELb0ELi128EEEEEEEEEvNT_6ParamsE$_ZN4cute12iter_adaptorIPfNS_8gmem_ptrIS1_EEEC2ES1_,($_ZN7cutlass13device_kernelIN5flash19enable_sm80_to_sm89INS1_16FlashAttnBwdSm80INS1_25CollectiveMainloopBwdSm80ILi2ELi2EN4cute5tupleIJNS5_1CILi128EEES8_NS7_ILi64EEEEEENS_10bfloat16_tEfNS_4arch4Sm80ELb0ELb0ELb1ELb0ELb0ELb0ELb0ELb0ELi2ELi4ELi4ELi4ELb0EEENS1_24CollectiveEpilogueBwdGQAISA_fSD_Li256ELb0ELb0EEENS1_19SingleTileSchedulerILb0ELb0ELb0ELi128EEEEEEEEEvNT_6ParamsE$_ZN4cute12iter_adaptorIPfNS_8smem_ptrIS1_EEEC2ES1_ - $_ZN7cutlass13device_kernelIN5flash19enable_sm80_to_sm89INS1_16FlashAttnBwdSm80INS1_25CollectiveMainloopBwdSm80ILi2ELi2EN4cute5tupleIJNS5_1CILi128EEES8_NS7_ILi64EEEEEENS_10bfloat16_tEfNS_4arch4Sm80ELb0ELb0ELb1ELb0ELb0ELb0ELb0ELb0ELi2ELi4ELi4ELi4ELb0EEENS1_24CollectiveEpilogueBwdGQAISA_fSD_Li256ELb0ELb0EEENS1_19SingleTileSchedulerILb0ELb0ELb0ELi128EEEEEEEEEvNT_6ParamsE$_ZN4cute12iter_adaptorIPfNS_8gmem_ptrIS1_EEEC2ES1_)
$_ZN7cutlass13device_kernelIN5flash19enable_sm80_to_sm89INS1_16FlashAttnBwdSm80INS1_25CollectiveMainloopBwdSm80ILi2ELi2EN4cute5tupleIJNS5_1CILi128EEES8_NS7_ILi64EEEEEENS_10bfloat16_tEfNS_4arch4Sm80ELb0ELb0ELb1ELb0ELb0ELb0ELb0ELb0ELi2ELi4ELi4ELi4ELb0EEENS1_24CollectiveEpilogueBwdGQAISA_fSD_Li256ELb0ELb0EEENS1_19SingleTileSchedulerILb0ELb0ELb0ELi128EEEEEEEEEvNT_6ParamsE$_ZN4cute12iter_adaptorIPfNS_8gmem_ptrIS1_EEEC2ES1_:
[----:B------:R-:W-:Y:S02]  /*4f80*/  IADD3 R2, R62, -c[0x0][0x20], RZ ;  /* 0x800008003e027a10 */ /* 0x000fe40007ffe0ff */
[----:B------:R-:W-:-:S03]  /*4f90*/  MOV R5, 0x0 ;  /* 0x0000000000057802 */ /* 0x000fc60000000f00 */
[----:B------:R1:W-:Y:S01]  /*4fa0*/  STL.64 [R2], R10 ;  /* 0x0000000a02007387 */ /* 0x0003e20000100a00 */
[----:B------:R-:W-:Y:S05]  /*4fb0*/  RET.REL.NODEC R4 `(_ZN7cutlass13device_kernelIN5flash19enable_sm80_to_sm89INS1_16FlashAttnBwdSm80INS1_25CollectiveMainloopBwdSm80ILi2ELi2EN4cute5tupleIJNS5_1CILi128EEES8_NS7_ILi64EEEEEENS_10bfloat16_tEfNS_4arch4Sm80ELb0ELb0ELb1ELb0ELb0ELb0ELb0ELb0ELi2ELi4ELi4ELi4ELb0EEENS1_24CollectiveEpilogueBwdGQAISA_fSD_Li256ELb0ELb0EEENS1_19SingleTileSchedulerILb0ELb0ELb0ELi128EEEEEEEEEvNT_6ParamsE) ;  /* 0xffffb04004007950 */ /* 0x000fea0003c3ffff */
        .type           $_ZN7cutlass13device_kernelIN5flash19enable_sm80_to_sm89INS1_16FlashAttnBwdSm80INS1_25CollectiveMainloopBwdSm80ILi2ELi2EN4cute5tupleIJNS5_1CILi128EEES8_NS7_ILi64EEEEEENS_10bfloat16_tEfNS_4arch4Sm80ELb0ELb0ELb1ELb0ELb0ELb0ELb0ELb0ELi2ELi4ELi4ELi4ELb0EEENS1_24CollectiveEpilogueBwdGQAISA_fSD_Li256ELb0ELb0EEENS1_19SingleTileSchedulerILb0ELb0ELb0ELi128EEEEEEEEEvNT_6ParamsE$_ZN4cute12iter_adaptorIPfNS_8smem_ptrIS1_EEEC2ES1_,@function
        .size           $_ZN7cutlass13device_kernelIN5flash19enable_sm80_to_sm89INS1_16FlashAttnBwdSm80INS1_25CollectiveMainloopBwdSm80ILi2ELi2EN4cute5tupleIJNS5_1CILi128EEES8_NS7_ILi64EEEEEENS_10bfloat16_tEfNS_4arch4Sm80ELb0ELb0ELb1ELb0ELb0ELb0ELb0ELb0ELi2ELi4ELi4ELi4ELb0EEENS1_24CollectiveEpilogueBwdGQAISA_fSD_Li256ELb0ELb0EEENS1_19SingleTileSchedulerILb0ELb0ELb0ELi128EEEEEEEEEvNT_6ParamsE$_ZN4cute12iter_adaptorIPfNS_8smem_ptrIS1_EEEC2ES1_,($_ZN7cutlass13device_kernelIN5flash19enable_sm80_to_sm89INS1_16FlashAttnBwdSm80INS1_25CollectiveMainloopBwdSm80ILi2ELi2EN4cute5tupleIJNS5_1CILi128EEES8_NS7_ILi64EEEEEENS_10bfloat16_tEfNS_4arch4Sm80ELb0ELb0ELb1ELb0ELb0ELb0ELb0ELb0ELi2ELi4ELi4ELi4ELb0EEENS1_24CollectiveEpilogueBwdGQAISA_fSD_Li256ELb0ELb0EEENS1_19SingleTileSchedulerILb0ELb0ELb0ELi128EEEEEEEEEvNT_6ParamsE$_ZN4cute12iter_adaptorIPjNS_8smem_ptrIS1_EEEC2ES1_ - $_ZN7cutlass13device_kernelIN5flash19enable_sm80_to_sm89INS1_16FlashAttnBwdSm80INS1_25CollectiveMainloopBwdSm80ILi2ELi2EN4cute5tupleIJNS5_1CILi128EEES8_NS7_ILi64EEEEEENS_10bfloat16_tEfNS_4arch4Sm80ELb0ELb0ELb1ELb0ELb0ELb0ELb0ELb0ELi2ELi4ELi4ELi4ELb0EEENS1_24CollectiveEpilogueBwdGQAISA_fSD_Li256ELb0ELb0EEENS1_19SingleTileSchedulerILb0ELb0ELb0ELi128EEEEEEEEEvNT_6ParamsE$_ZN4cute12iter_adaptorIPfNS_8smem_ptrIS1_EEEC2ES1_)
$_ZN7cutlass13device_kernelIN5flash19enable_sm80_to_sm89INS1_16FlashAttnBwdSm80INS1_25CollectiveMainloopBwdSm80ILi2ELi2EN4cute5tupleIJNS5_1CILi128EEES8_NS7_ILi64EEEEEENS_10bfloat16_tEfNS_4arch4Sm80ELb0ELb0ELb1ELb0ELb0ELb0ELb0ELb0ELi2ELi4ELi4ELi4ELb0EEENS1_24CollectiveEpilogueBwdGQAISA_fSD_Li256ELb0ELb0EEENS1_19SingleTileSchedulerILb0ELb0ELb0ELi128EEEEEEEEEvNT_6ParamsE$_ZN4cute12iter_adaptorIPfNS_8smem_ptrIS1_EEEC2ES1_:
[----:B------:R-:W-:Y:S02]  /*4fc0*/  IADD3 R6, R6, -c[0x0][0x20], RZ ;  /* 0x8000080006067a10 */ /* 0x000fe40007ffe0ff */
[----:B------:R-:W-:-:S03]  /*4fd0*/  MOV R11, 0x0 ;  /* 0x00000000000b7802 */ /* 0x000fc60000000f00 */
[----:B------:R1:W-:Y:S01]  /*4fe0*/  STL.64 [R6], R2 ;  /* 0x0000000206007387 */ /* 0x0003e20000100a00 */
[----:B------:R-:W-:Y:S05]  /*4ff0*/  RET.REL.NODEC R10 `(_ZN7cutlass13device_kernelIN5flash19enable_sm80_to_sm89INS1_16FlashAttnBwdSm80INS1_25CollectiveMainloopBwdSm80ILi2ELi2EN4cute5tupleIJNS5_1CILi128EEES8_NS7_ILi64EEEEEENS_10bfloat16_tEfNS_4arch4Sm80ELb0ELb0ELb1ELb0ELb0ELb0ELb0ELb0ELi2ELi4ELi4ELi4ELb0EEENS1_24CollectiveEpilogueBwdGQAISA_fSD_Li256ELb0ELb0EEENS1_19SingleTileSchedulerILb0ELb0ELb0ELi128EEEEEEEEEvNT_6ParamsE) ;  /* 0xffffb0000a007950 */ /* 0x000fea0003c3ffff */
        .type           $_ZN7cutlass13device_kernelIN5flash19enable_sm80_to_sm89INS1_16FlashAttnBwdSm80INS1_25CollectiveMainloopBwdSm80ILi2ELi2EN4cute5tupleIJNS5_1CILi128EEES8_NS7_ILi64EEEEEENS_10bfloat16_tEfNS_4arch4Sm80ELb0ELb0ELb1ELb0ELb0ELb0ELb0ELb0ELi2ELi4ELi4ELi4ELb0EEENS1_24CollectiveEpilogueBwdGQAISA_fSD_Li256ELb0ELb0EEENS1_19SingleTileSchedulerILb0ELb0ELb0ELi128EEEEEEEEEvNT_6ParamsE$_ZN4cute12iter_adaptorIPjNS_8smem_ptrIS1_EEEC2ES1_,@function
        .size           $_ZN7cutlass13device_kernelIN5flash19enable_sm80_to_sm89INS1_16FlashAttnBwdSm80INS1_25CollectiveMainloopBwdSm80ILi2ELi2EN4cute5tupleIJNS5_1CILi128EEES8_NS7_ILi64EEEEEENS_10bfloat16_tEfNS_4arch4Sm80ELb0ELb0ELb1ELb0ELb0ELb0ELb0ELb0ELi2ELi4ELi4ELi4ELb0EEENS1_24CollectiveEpilogueBwdGQAISA_fSD_Li256ELb0ELb0EEENS1_19SingleTileSchedulerILb0ELb0ELb0ELi128EEEEEEEEEvNT_6ParamsE$_ZN4cute12iter_adaptorIPjNS_8smem_ptrIS1_EEEC2ES1_,($_ZN7cutlass13device_kernelIN5flash19enable_sm80_to_sm89INS1_16FlashAttnBwdSm80INS1_25CollectiveMainloopBwdSm80ILi2ELi2EN4cute5tupleIJNS5_1CILi128EEES8_NS7_ILi64EEEEEENS_10bfloat16_tEfNS_4arch4Sm80ELb0ELb0ELb1ELb0ELb0ELb0ELb0ELb0ELi2ELi4ELi4ELi4ELb0EEENS1_24CollectiveEpilogueBwdGQAISA_fSD_Li256ELb0ELb0EEENS1_19SingleTileSchedulerILb0ELb0ELb0ELi128EEEEEEEEEvNT_6ParamsE$_ZN4cute3eso3ESOILb0ELb0EJNS_14ComposedLayoutINS_7SwizzleILi3ELi3ELi3EEENS_9MixedBitsILj0ELj432EEENS_6LayoutINS_5tupleIJNS8_IJNS_1CILi2EEESA_SA_EEESA_NS9_ILi8EEEEEENS8_IJNS8_IJNS9_ILi64EEESC_NS9_ILi512EEEEEENS9_ILi8192EEENS9_ILi1024EEEEEEEEEENS_10ViewEngineINS_8smem_ptrIPN7cutlass10bfloat16_tEEEEEEEC2ERKSL_RKSS_ - $_ZN7cutlass13device_kernelIN5flash19enable_sm80_to_sm89INS1_16FlashAttnBwdSm80INS1_25CollectiveMainloopBwdSm80ILi2ELi2EN4cute5tupleIJNS5_1CILi128EEES8_NS7_ILi64EEEEEENS_10bfloat16_tEfNS_4arch4Sm80ELb0ELb0ELb1ELb0ELb0ELb0ELb0ELb0ELi2ELi4ELi4ELi4ELb0EEENS1_24CollectiveEpilogueBwdGQAISA_fSD_Li256ELb0ELb0EEENS1_19SingleTileSchedulerILb0ELb0ELb0ELi128EEEEEEEEEvNT_6ParamsE$_ZN4cute12iter_adaptorIPjNS_8smem_ptrIS1_EEEC2ES1_)
$_ZN7cutlass13device_kernelIN5flash19enable_sm80_to_sm89INS1_16FlashAttnBwdSm80INS1_25CollectiveMainloopBwdSm80ILi2ELi2EN4cute5tupleIJNS5_1CILi128EEES8_NS7_ILi64EEEEEENS_10bfloat16_tEfNS_4arch4Sm80ELb0ELb0ELb1ELb0ELb0ELb0ELb0ELb0ELi2ELi4ELi4ELi4ELb0EEENS1_24CollectiveEpilogueBwdGQAISA_fSD_Li256ELb0ELb0EEENS1_19SingleTileSchedulerILb0ELb0ELb0ELi128EEEEEEEEEvNT_6ParamsE$_ZN4cute12iter_adaptorIPjNS_8smem_ptrIS1_EEEC2ES1_:
[----:B------:R-:W-:Y:S02]  /*5000*/  IADD3 R6, R60, -c[0x0][0x20], RZ ;  /* 0x800008003c067a10 */ /* 0x000fe40007ffe0ff */
[----:B------:R-:W-:-:S03]  /*5010*/  MOV R11, 0x0 ;  /* 0x00000000000b7802 */ /* 0x000fc60000000f00 */
[----:B------:R1:W-:Y:S01]  /*5020*/  STL.64 [R6], R2 ;  /* 0x0000000206007387 */ /* 0x0003e20000100a00 */
[----:B------:R-:W-:Y:S05]  /*5030*/  RET.REL.NODEC R10 `(_ZN7cutlass13device_kernelIN5flash19enable_sm80_to_sm89INS1_16FlashAttnBwdSm80INS1_25CollectiveMainloopBwdSm80ILi2ELi2EN4cute5tupleIJNS5_1CILi128EEES8_NS7_ILi64EEEEEENS_10bfloat16_tEfNS_4arch4Sm80ELb0ELb0ELb1ELb0ELb0ELb0ELb0ELb0ELi2ELi4ELi4ELi4ELb0EEENS1_24CollectiveEpilogueBwdGQAISA_fSD_Li256ELb0ELb0EEENS1_19SingleTileSchedulerILb0ELb0ELb0ELi128EEEEEEEEEvNT_6ParamsE) ;  /* 0xffffafc00a007950 */ /* 0x000fea0003c3ffff */
        .type           $_ZN7cutlass13device_kernelIN5flash19enable_sm80_to_sm89INS1_16FlashAttnBwdSm80INS1_25CollectiveMainloopBwdSm80ILi2ELi2EN4cute5tupleIJNS5_1CILi128EEES8_NS7_ILi64EEEEEENS_10bfloat16_tEfNS_4arch4Sm80ELb0ELb0ELb1ELb0ELb0ELb0ELb0ELb0ELi2ELi4ELi4ELi4ELb0EEENS1_24CollectiveEpilogueBwdGQAISA_fSD_Li256ELb0ELb0EEENS1_19SingleTileSchedulerILb0ELb0ELb0ELi128EEEEEEEEEvNT_6ParamsE$_ZN4cute3eso3ESOILb0ELb0EJNS_14ComposedLayoutINS_7SwizzleILi3ELi3ELi3EEENS_9MixedBitsILj0ELj432EEENS_6LayoutINS_5tupleIJNS8_IJNS_1CILi2EEESA_SA_EEESA_NS9_ILi8EEEEEENS8_IJNS8_IJNS9_ILi64EEESC_NS9_ILi512EEEEEENS9_ILi8192EEENS9_ILi1024EEEEEEEEEENS_10ViewEngineINS_8smem_ptrIPN7cutlass10bfloat16_tEEEEEEEC2ERKSL_RKSS_,@function
        .size           $_ZN7cutlass13device_kernelIN5flash19enable_sm80_to_sm89INS1_16FlashAttnBwdSm80INS1_25CollectiveMainloopBwdSm80ILi2ELi2EN4cute5tupleIJNS5_1CILi128EEES8_NS7_ILi64EEEEEENS_10bfloat16_tEfNS_4arch4Sm80ELb0ELb0ELb1ELb0ELb0ELb0ELb0ELb0ELi2ELi4ELi4ELi4ELb0EEENS1_24CollectiveEpilogueBwdGQAISA_fSD_Li256ELb0ELb0EEENS1_19SingleTileSchedulerILb0ELb0ELb0ELi128EEEEEEEEEvNT_6ParamsE$_ZN4cute3eso3ESOILb0ELb0EJNS_14ComposedLayoutINS_7SwizzleILi3ELi3ELi3EEENS_9MixedBitsILj0ELj432EEENS_6LayoutINS_5tupleIJNS8_IJNS_1CILi2EEESA_SA_EEESA_NS9_ILi8EEEEEENS8_IJNS8_IJNS9_ILi64EEESC_NS9_ILi512EEEEEENS9_ILi8192EEENS9_ILi1024EEEEEEEEEENS_10ViewEngineINS_8smem_ptrIPN7cutlass10bfloat16_tEEEEEEEC2ERKSL_RKSS_,($_ZN7cutlass13device_kernelIN5flash19enable_sm80_to_sm89INS1_16FlashAttnBwdSm80INS1_25CollectiveMainloopBwdSm80ILi2ELi2EN4cute5tupleIJNS5_1CILi128EEES8_NS7_ILi64EEEEEENS_10bfloat16_tEfNS_4arch4Sm80ELb0ELb0ELb1ELb0ELb0ELb0ELb0ELb0ELi2ELi4ELi4ELi4ELb0EEENS1_24CollectiveEpilogueBwdGQAISA_fSD_Li256ELb0ELb0EEENS1_19SingleTileSchedulerILb0ELb0ELb0ELi128EEEEEEEEEvNT_6ParamsE$_ZN4cute3eso3ESOILb0ELb0EJNS_14ComposedLayoutINS_7SwizzleILi3ELi3ELi3EEENS_9MixedBitsILj0ELj432EEENS_6LayoutINS_5tupleIJNS8_IJNS_1CILi2EEESA_SA_EEESA_NS9_ILi8EEEEEENS8_IJNS8_IJNS9_ILi64EEESC_NS9_ILi512EEEEEENS9_ILi8192EEENS9_ILi1024EEEEEEEEEEiEEC2ERKSL_RKi - $_ZN7cutlass13device_kernelIN5flash19enable_sm80_to_sm89INS1_16FlashAttnBwdSm80INS1_25CollectiveMainloopBwdSm80ILi2ELi2EN4cute5tupleIJNS5_1CILi128EEES8_NS7_ILi64EEEEEENS_10bfloat16_tEfNS_4arch4Sm80ELb0ELb0ELb1ELb0ELb0ELb0ELb0ELb0ELi2ELi4ELi4ELi4ELb0EEENS1_24CollectiveEpilogueBwdGQAISA_fSD_Li256ELb0ELb0EEENS1_19SingleTileSchedulerILb0ELb0ELb0ELi128EEEEEEEEEvNT_6ParamsE$_ZN4cute3eso3ESOILb0ELb0EJNS_14ComposedLayoutINS_7SwizzleILi3ELi3ELi3EEENS_9MixedBitsILj0ELj432EEENS_6LayoutINS_5tupleIJNS8_IJNS_1CILi2EEESA_SA_EEESA_NS9_ILi8EEEEEENS8_IJNS8_IJNS9_ILi64EEESC_NS9_ILi512EEEEEENS9_ILi8192EEENS9_ILi1024EEEEEEEEEENS_10ViewEngineINS_8smem_ptrIPN7cutlass10bfloat16_tEEEEEEEC2ERKSL_RKSS_)
$_ZN7cutlass13device_kernelIN5flash19enable_sm80_to_sm89INS1_16FlashAttnBwdSm80INS1_25CollectiveMainloopBwdSm80ILi2ELi2EN4cute5tupleIJNS5_1CILi128EEES8_NS7_ILi64EEEEEENS_10bfloat16_tEfNS_4arch4Sm80ELb0ELb0ELb1ELb0ELb0ELb0ELb0ELb0ELi2ELi4ELi4ELi4ELb0EEENS1_24CollectiveEpilogueBwdGQAISA_fSD_Li256ELb0ELb0EEENS1_19SingleTileSchedulerILb0ELb0ELb0ELi128EEEEEEEEEvNT_6ParamsE$_ZN4cute3eso3ESOILb0ELb0EJNS_14ComposedLayoutINS_7SwizzleILi3ELi3ELi3EEENS_9MixedBitsILj0ELj432EEENS_6LayoutINS_5tupleIJNS8_IJNS_1CILi2EEESA_SA_EEESA_NS9_ILi8EEEEEENS8_IJNS8_IJNS9_ILi64EEESC_NS9_ILi512EEEEEENS9_ILi8192EEENS9_ILi1024EEEEEEEEEENS_10ViewEngineINS_8smem_ptrIPN7cutlass10bfloat16_tEEEEEEEC2ERKSL_RKSS_:
[----:B------:R-:W-:Y:S02]  /*5040*/  IADD3 R3, R25, -c[0x0][0x20], RZ ;  /* 0x8000080019037a10 */ /* 0x000fe40007ffe0ff */
[----:B------:R-:W-:-:S03]  /*5050*/  IADD3 R2, R24, -c[0x0][0x20], RZ ;  /* 0x8000080018027a10 */ /* 0x000fc60007ffe0ff */
[----:B------:R1:W-:Y:S04]  /*5060*/  STL [R3], R6 ;  /* 0x0000000603007387 */ /* 0x0003e80000100800 */
[----:B------:R-:W2:Y:S01]  /*5070*/  LDL.64 R8, [R2] ;  /* 0x0000000002087983 */ /* 0x000ea20000100a00 */
[----:B------:R-:W-:-:S03]  /*5080*/  IMAD.MOV.U32 R5, RZ, RZ, 0x0 ;  /* 0x00000000ff057424 */ /* 0x000fc600078e00ff */
[----:B--2---:R1:W-:Y:S01]  /*5090*/  STL.64 [R3+0x8], R8 ;  /* 0x0000080803007387 */ /* 0x0043e20000100a00 */
[----:B------:R-:W-:Y:S05]  /*50a0*/  RET.REL.NODEC R4 `(_ZN7cutlass13device_kernelIN5flash19enable_sm80_to_sm89INS1_16FlashAttnBwdSm80INS1_25CollectiveMainloopBwdSm80ILi2ELi2EN4cute5tupleIJNS5_1CILi128EEES8_NS7_ILi64EEEEEENS_10bfloat16_tEfNS_4arch4Sm80ELb0ELb0ELb1ELb0ELb0ELb0ELb0ELb0ELi2ELi4ELi4ELi4ELb0EEENS1_24CollectiveEpilogueBwdGQAISA_fSD_Li256ELb0ELb0EEENS1_19SingleTileSchedulerILb0ELb0ELb0ELi128EEEEEEEEEvNT_6ParamsE) ;  /* 0xffffaf5004007950 */ /* 0x000fea0003c3ffff */
        .type           $_ZN7cutlass13device_kernelIN5flash19enable_sm80_to_sm89INS1_16FlashAttnBwdSm80INS1_25CollectiveMainloopBwdSm80ILi2ELi2EN4cute5tupleIJNS5_1CILi128EEES8_NS7_ILi64EEEEEENS_10bfloat16_tEfNS_4arch4Sm80ELb0ELb0ELb1ELb0ELb0ELb0ELb0ELb0ELi2ELi4ELi4ELi4ELb0EEENS1_24CollectiveEpilogueBwdGQAISA_fSD_Li256ELb0ELb0EEENS1_19SingleTileSchedulerILb0ELb0ELb0ELi128EEEEEEEEEvNT_6ParamsE$_ZN4cute3eso3ESOILb0ELb0EJNS_14ComposedLayoutINS_7SwizzleILi3ELi3ELi3EEENS_9MixedBitsILj0ELj432EEENS_6LayoutINS_5tupleIJNS8_IJNS_1CILi2EEESA_SA_EEESA_NS9_ILi8EEEEEENS8_IJNS8_IJNS9_ILi64EEESC_NS9_ILi512EEEEEENS9_ILi8192EEENS9_ILi1024EEEEEEEEEEiEEC2ERKSL_RKi,@function
        .size           $_ZN7cutlass13device_kernelIN5flash19enable_sm80_to_sm89INS1_16FlashAttnBwdSm80INS1_25CollectiveMainloopBwdSm80ILi2ELi2EN4cute5tupleIJNS5_1CILi128EEES8_NS7_ILi64EEEEEENS_10bfloat16_tEfNS_4arch4Sm80ELb0ELb0ELb1ELb0ELb0ELb0ELb0ELb0ELi2ELi4ELi4ELi4ELb0EEENS1_24CollectiveEpilogueBwdGQAISA_fSD_Li256ELb0ELb0EEENS1_19SingleTileSchedulerILb0ELb0ELb0ELi128EEEEEEEEEvNT_6ParamsE$_ZN4cute3eso3ESOILb0ELb0EJNS_14ComposedLayoutINS_7SwizzleILi3ELi3ELi3EEENS_9MixedBitsILj0ELj432EEENS_6LayoutINS_5tupleIJNS8_IJNS_1CILi2EEESA_SA_EEESA_NS9_ILi8EEEEEENS8_IJNS8_IJNS9_ILi64EEESC_NS9_ILi512EEEEEENS9_ILi8192EEENS9_ILi1024EEEEEEEEEEiEEC2ERKSL_RKi,($_ZN7cutlass13device_kernelIN5flash19enable_sm80_to_sm89INS1_16FlashAttnBwdSm80INS1_25CollectiveMainloopBwdSm80ILi2ELi2EN4cute5tupleIJNS5_1CILi128EEES8_NS7_ILi64EEEEEENS_10bfloat16_tEfNS_4arch4Sm80ELb0ELb0ELb1ELb0ELb0ELb0ELb0ELb0ELi2ELi4ELi4ELi4ELb0EEENS1_24CollectiveEpilogueBwdGQAISA_fSD_Li256ELb0ELb0EEENS1_19SingleTileSchedulerILb0ELb0ELb0ELi128EEEEEEEEEvNT_6ParamsE$_ZN4cute3eso3ESOILb0ELb0EJNS_5tupleIJNS_1CILi0EEENS2_IJNS3_ILi1EEENS3_ILi256EEEiEEEEEENS3_ILi2048EEENS2_IJiNS3_ILi4096EEEEEEEEC2ERKS8_RKS9_RKSB_ - $_ZN7cutlass13device_kernelIN5flash19enable_sm80_to_sm89INS1_16FlashAttnBwdSm80INS1_25CollectiveMainloopBwdSm80ILi2ELi2EN4cute5tupleIJNS5_1CILi128EEES8_NS7_ILi64EEEEEENS_10bfloat16_tEfNS_4arch4Sm80ELb0ELb0ELb1ELb0ELb0ELb0ELb0ELb0ELi2ELi4ELi4ELi4ELb0EEENS1_24CollectiveEpilogueBwdGQAISA_fSD_Li256ELb0ELb0EEENS1_19SingleTileSchedulerILb0ELb0ELb0ELi128EEEEEEEEEvNT_6ParamsE$_ZN4cute3eso3ESOILb0ELb0EJNS_14ComposedLayoutINS_7SwizzleILi3ELi3ELi3EEENS_9MixedBitsILj0ELj432EEENS_6LayoutINS_5tupleIJNS8_IJNS_1CILi2EEESA_SA_EEESA_NS9_ILi8EEEEEENS8_IJNS8_IJNS9_ILi64EEESC_NS9_ILi512EEEEEENS9_ILi8192EEENS9_ILi1024EEEEEEEEEEiEEC2ERKSL_RKi)
$_ZN7cutlass13device_kernelIN5flash19enable_sm80_to_sm89INS1_16FlashAttnBwdSm80INS1_25CollectiveMainloopBwdSm80ILi2ELi2EN4cute5tupleIJNS5_1CILi128EEES8_NS7_ILi64EEEEEENS_10bfloat16_tEfNS_4arch4Sm80ELb0ELb0ELb1ELb0ELb0ELb0ELb0ELb0ELi2ELi4ELi4ELi4ELb0EEENS1_24CollectiveEpilogueBwdGQAISA_fSD_Li256ELb0ELb0EEENS1_19SingleTileSchedulerILb0ELb0ELb0ELi128EEEEEEEEEvNT_6ParamsE$_ZN4cute3eso3ESOILb0ELb0EJNS_14ComposedLayoutINS_7SwizzleILi3ELi3ELi3EEENS_9MixedBitsILj0ELj432EEENS_6LayoutINS_5tupleIJNS8_IJNS_1CILi2EEESA_SA_EEESA_NS9_ILi8EEEEEENS8_IJNS8_IJNS9_ILi64EEESC_NS9_ILi512EEEEEENS9_ILi8192EEENS9_ILi1024EEEEEEEEEEiEEC2ERKSL_RKi:
[----:B------:R-:W-:Y:S02]  /*50b0*/  IADD3 R5, R25, -c[0x0][0x20], RZ ;  /* 0x8000080019057a10 */ /* 0x000fe40007ffe0ff */
[----:B------:R-:W-:-:S03]  /*50c0*/  IADD3 R3, R45, -c[0x0][0x20], RZ ;  /* 0x800008002d037a10 */ /* 0x000fc60007ffe0ff */
[----:B------:R1:W-:Y:S04]  /*50d0*/  STL [R5], R2 ;  /* 0x0000000205007387 */ /* 0x0003e80000100800 */
[----:B------:R-:W2:Y:S01]  /*50e0*/  LDL R6, [R3] ;  /* 0x0000000003067983 */ /* 0x000ea20000100800 */
[----:B------:R-:W-:Y:S02]  /*50f0*/  IMAD.MOV.U32 R8, RZ, RZ, R4 ;  /* 0x000000ffff087224 */ /* 0x000fe400078e0004 */
[----:B------:R-:W-:Y:S01]  /*5100*/  IMAD.MOV.U32 R9, RZ, RZ, 0x0 ;  /* 0x00000000ff097424 */ /* 0x000fe200078e00ff */
[----:B--2---:R1:W-:Y:S03]  /*5110*/  STL [R5+0x4], R6 ;  /* 0x0000040605007387 */ /* 0x0043e60000100800 */
[----:B------:R-:W-:Y:S05]  /*5120*/  RET.REL.NODEC R8 `(_ZN7cutlass13device_kernelIN5flash19enable_sm80_to_sm89INS1_16FlashAttnBwdSm80INS1_25CollectiveMainloopBwdSm80ILi2ELi2EN4cute5tupleIJNS5_1CILi128EEES8_NS7_ILi64EEEEEENS_10bfloat16_tEfNS_4arch4Sm80ELb0ELb0ELb1ELb0ELb0ELb0ELb0ELb0ELi2ELi4ELi4ELi4ELb0EEENS1_24CollectiveEpilogueBwdGQAISA_fSD_Li256ELb0ELb0EEENS1_19SingleTileSchedulerILb0ELb0ELb0ELi128EEEEEEEEEvNT_6ParamsE) ;  /* 0xffffaed008007950 */ /* 0x000fea0003c3ffff */
        .type           $_ZN7cutlass13device_kernelIN5flash19enable_sm80_to_sm89INS1_16FlashAttnBwdSm80INS1_25CollectiveMainloopBwdSm80ILi2ELi2EN4cute5tupleIJNS5_1CILi128EEES8_NS7_ILi64EEEEEENS_10bfloat16_tEfNS_4arch4Sm80ELb0ELb0ELb1ELb0ELb0ELb0ELb0ELb0ELi2ELi4ELi4ELi4ELb0EEENS1_24CollectiveEpilogueBwdGQAISA_fSD_Li256ELb0ELb0EEENS1_19SingleTileSchedulerILb0ELb0ELb0ELi128EEEEEEEEEvNT_6ParamsE$_ZN4cute3eso3ESOILb0ELb0EJNS_5tupleIJNS_1CILi0EEENS2_IJNS3_ILi1EEENS3_ILi256EEEiEEEEEENS3_ILi2048EEENS2_IJiNS3_ILi4096EEEEEEEEC2ERKS8_RKS9_RKSB_,@function
        .size           $_ZN7cutlass13device_kernelIN5flash19enable_sm80_to_sm89INS1_16FlashAttnBwdSm80INS1_25CollectiveMainloopBwdSm80ILi2ELi2EN4cute5tupleIJNS5_1CILi128EEES8_NS7_ILi64EEEEEENS_10bfloat16_tEfNS_4arch4Sm80ELb0ELb0ELb1ELb0ELb0ELb0ELb0ELb0ELi2ELi4ELi4ELi4ELb0EEENS1_24CollectiveEpilogueBwdGQAISA_fSD_Li256ELb0ELb0EEENS1_19SingleTileSchedulerILb0ELb0ELb0ELi128EEEEEEEEEvNT_6ParamsE$_ZN4cute3eso3ESOILb0ELb0EJNS_5tupleIJNS_1CILi0EEENS2_IJNS3_ILi1EEENS3_ILi256EEEiEEEEEENS3_ILi2048EEENS2_IJiNS3_ILi4096EEEEEEEEC2ERKS8_RKS9_RKSB_,($_ZN7cutlass13device_kernelIN5flash19enable_sm80_to_sm89INS1_16FlashAttnBwdSm80INS1_25CollectiveMainloopBwdSm80ILi2ELi2EN4cute5tupleIJNS5_1CILi128EEES8_NS7_ILi64EEEEEENS_10bfloat16_tEfNS_4arch4Sm80ELb0ELb0ELb1ELb0ELb0ELb0ELb0ELb0ELi2ELi4ELi4ELi4ELb0EEENS1_24CollectiveEpilogueBwdGQAISA_fSD_Li256ELb0ELb0EEENS1_19SingleTileSchedulerILb0ELb0ELb0ELi128EEEEEEEEEvNT_6ParamsE$_ZN4cute3eso3ESOILb0ELb0EJNS_5tupleIJNS_1CILi1EEENS3_ILi512EEEiEEENS3_ILi4096EEENS2_IJNS2_IJiiEEENS3_ILi8192EEEEEEEEC2ERKS6_RKS7_RKSA_ - $_ZN7cutlass13device_kernelIN5flash19enable_sm80_to_sm89INS1_16FlashAttnBwdSm80INS1_25CollectiveMainloopBwdSm80ILi2ELi2EN4cute5tupleIJNS5_1CILi128EEES8_NS7_ILi64EEEEEENS_10bfloat16_tEfNS_4arch4Sm80ELb0ELb0ELb1ELb0ELb0ELb0ELb0ELb0ELi2ELi4ELi4ELi4ELb0EEENS1_24CollectiveEpilogueBwdGQAISA_fSD_Li256ELb0ELb0EEENS1_19SingleTileSchedulerILb0ELb0ELb0ELi128EEEEEEEEEvNT_6ParamsE$_ZN4cute3eso3ESOILb0ELb0EJNS_5tupleIJNS_1CILi0EEENS2_IJNS3_ILi1EEENS3_ILi256EEEiEEEEEENS3_ILi2048EEENS2_IJiNS3_ILi4096EEEEEEEEC2ERKS8_RKS9_RKSB_)
$_ZN7cutlass13device_kernelIN5flash19enable_sm80_to_sm89INS1_16FlashAttnBwdSm80INS1_25CollectiveMainloopBwdSm80ILi2ELi2EN4cute5tupleIJNS5_1CILi128EEES8_NS7_ILi64EEEEEENS_10bfloat16_tEfNS_4arch4Sm80ELb0ELb0ELb1ELb0ELb0ELb0ELb0ELb0ELi2ELi4ELi4ELi4ELb0EEENS1_24CollectiveEpilogueBwdGQAISA_fSD_Li256ELb0ELb0EEENS1_19SingleTileSchedulerILb0ELb0ELb0ELi128EEEEEEEEEvNT_6ParamsE$_ZN4cute3eso3ESOILb0ELb0EJNS_5tupleIJNS_1CILi0EEENS2_IJNS3_ILi1EEENS3_ILi256EEEiEEEEEENS3_ILi2048EEENS2_IJiNS3_ILi4096EEEEEEEEC2ERKS8_RKS9_RKSB_:
[----:B------:R-:W-:Y:S02]  /*5130*/  IADD3 R3, R60, -c[0x0][0x20], RZ ;  /* 0x800008003c037a10 */ /* 0x000fe40007ffe0ff */
[----:B------:R-:W-:-:S03]  /*5140*/  IADD3 R2, R43, -c[0x0][0x20], RZ ;  /* 0x800008002b027a10 */ /* 0x000fc60007ffe0ff */
[----:B------:R1:W-:Y:S04]  /*5150*/  STL [R3], R37 ;  /* 0x0000002503007387 */ /* 0x0003e80000100800 */
[----:B------:R-:W2:Y:S01]  /*5160*/  LDL R2, [R2] ;  /* 0x0000000002027983 */ /* 0x000ea20000100800 */
[----:B------:R-:W-:-:S03]  /*5170*/  IMAD.MOV.U32 R5, RZ, RZ, 0x0 ;  /* 0x00000000ff057424 */ /* 0x000fc600078e00ff */
[----:B--2---:R1:W-:Y:S01]  /*5180*/  STL [R3+0x4], R2 ;  /* 0x0000040203007387 */ /* 0x0043e20000100800 */
[----:B------:R-:W-:Y:S05]  /*5190*/  RET.REL.NODEC R4 `(_ZN7cutlass13device_kernelIN5flash19enable_sm80_to_sm89INS1_16FlashAttnBwdSm80INS1_25CollectiveMainloopBwdSm80ILi2ELi2EN4cute5tupleIJNS5_1CILi128EEES8_NS7_ILi64EEEEEENS_10bfloat16_tEfNS_4arch4Sm80ELb0ELb0ELb1ELb0ELb0ELb0ELb0ELb0ELi2ELi4ELi4ELi4ELb0EEENS1_24CollectiveEpilogueBwdGQAISA_fSD_Li256ELb0ELb0EEENS1_19SingleTileSchedulerILb0ELb0ELb0ELi128EEEEEEEEEvNT_6ParamsE) ;  /* 0xffffae6004007950 */ /* 0x000fea0003c3ffff */
        .type           $_ZN7cutlass13device_kernelIN5flash19enable_sm80_to_sm89INS1_16FlashAttnBwdSm80INS1_25CollectiveMainloopBwdSm80ILi2ELi2EN4cute5tupleIJNS5_1CILi128EEES8_NS7_ILi64EEEEEENS_10bfloat16_tEfNS_4arch4Sm80ELb0ELb0ELb1ELb0ELb0ELb0ELb0ELb0ELi2ELi4ELi4ELi4ELb0EEENS1_24CollectiveEpilogueBwdGQAISA_fSD_Li256ELb0ELb0EEENS1_19SingleTileSchedulerILb0ELb0ELb0ELi128EEEEEEEEEvNT_6ParamsE$_ZN4cute3eso3ESOILb0ELb0EJNS_5tupleIJNS_1CILi1EEENS3_ILi512EEEiEEENS3_ILi4096EEENS2_IJNS2_IJiiEEENS3_ILi8192EEEEEEEEC2ERKS6_RKS7_RKSA_,@function
        .size           $_ZN7cutlass13device_kernelIN5flash19enable_sm80_to_sm89INS1_16FlashAttnBwdSm80INS1_25CollectiveMainloopBwdSm80ILi2ELi2EN4cute5tupleIJNS5_1CILi128EEES8_NS7_ILi64EEEEEENS_10bfloat16_tEfNS_4arch4Sm80ELb0ELb0ELb1ELb0ELb0ELb0ELb0ELb0ELi2ELi4ELi4ELi4ELb0EEENS1_24CollectiveEpilogueBwdGQAISA_fSD_Li256ELb0ELb0EEENS1_19SingleTileSchedulerILb0ELb0ELb0ELi128EEEEEEEEEvNT_6ParamsE$_ZN4cute3eso3ESOILb0ELb0EJNS_5tupleIJNS_1CILi1EEENS3_ILi512EEEiEEENS3_ILi4096EEENS2_IJNS2_IJiiEEENS3_ILi8192EEEEEEEEC2ERKS6_RKS7_RKSA_,($_ZN7cutlass13device_kernelIN5flash19enable_sm80_to_sm89INS1_16FlashAttnBwdSm80INS1_25CollectiveMainloopBwdSm80ILi2ELi2EN4cute5tupleIJNS5_1CILi128EEES8_NS7_ILi64EEEEEENS_10bfloat16_tEfNS_4arch4Sm80ELb0ELb0ELb1ELb0ELb0ELb0ELb0ELb0ELi2ELi4ELi4ELi4ELb0EEENS1_24CollectiveEpilogueBwdGQAISA_fSD_Li256ELb0ELb0EEENS1_19SingleTileSchedulerILb0ELb0ELb0ELi128EEEEEEEEEvNT_6ParamsE$_ZN4cute3eso3ESOILb0ELb0EJNS_5tupleIJNS_1CILi1EEENS3_ILi512EEEiEEENS3_ILi4096EEENS2_IJiiEEEEEC2ERKS6_RKS7_RKS8_ - $_ZN7cutlass13device_kernelIN5flash19enable_sm80_to_sm89INS1_16FlashAttnBwdSm80INS1_25CollectiveMainloopBwdSm80ILi2ELi2EN4cute5tupleIJNS5_1CILi128EEES8_NS7_ILi64EEEEEENS_10bfloat16_tEfNS_4arch4Sm80ELb0ELb0ELb1ELb0ELb0ELb0ELb0ELb0ELi2ELi4ELi4ELi4ELb0EEENS1_24CollectiveEpilogueBwdGQAISA_fSD_Li256ELb0ELb0EEENS1_19SingleTileSchedulerILb0ELb0ELb0ELi128EEEEEEEEEvNT_6ParamsE$_ZN4cute3eso3ESOILb0ELb0EJNS_5tupleIJNS_1CILi1EEENS3_ILi512EEEiEEENS3_ILi4096EEENS2_IJNS2_IJiiEEENS3_ILi8192EEEEEEEEC2ERKS6_RKS7_RKSA_)
$_ZN7cutlass13device_kernelIN5flash19enable_sm80_to_sm89INS1_16FlashAttnBwdSm80INS1_25CollectiveMainloopBwdSm80ILi2ELi2EN4cute5tupleIJNS5_1CILi128EEES8_NS7_ILi64EEEEEENS_10bfloat16_tEfNS_4arch4Sm80ELb0ELb0ELb1ELb0ELb0ELb0ELb0ELb0ELi2ELi4ELi4ELi4ELb0EEENS1_24CollectiveEpilogueBwdGQAISA_fSD_Li256ELb0ELb0EEENS1_19SingleTileSchedulerILb0ELb0ELb0ELi128EEEEEEEEEvNT_6ParamsE$_ZN4cute3eso3ESOILb0ELb0EJNS_5tupleIJNS_1CILi1EEENS3_ILi512EEEiEEENS3_ILi4096EEENS2_IJNS2_IJiiEEENS3_ILi8192EEEEEEEEC2ERKS6_RKS7_RKSA_:
        /* <DEDUP_REMOVED lines=9> */
[----:B------:R-:W-:Y:S05]  /*5230*/  RET.REL.NODEC R72 `(_ZN7cutlass13device_kernelIN5flash19enable_sm80_to_sm89INS1_16FlashAttnBwdSm80INS1_25CollectiveMainloopBwdSm80ILi2ELi2EN4cute5tupleIJNS5_1CILi128EEES8_NS7_ILi64EEEEEENS_10bfloat16_tEfNS_4arch4Sm80ELb0ELb0ELb1ELb0ELb0ELb0ELb0ELb0ELi2ELi4ELi4ELi4ELb0EEENS1_24CollectiveEpilogueBwdGQAISA_fSD_Li256ELb0ELb0EEENS1_19SingleTileSchedulerILb0ELb0ELb0ELi128EEEEEEEEEvNT_6ParamsE) ;  /* 0xffffadc048007950 */ /* 0x000fea0003c3ffff */
        .type           $_ZN7cutlass13device_kernelIN5flash19enable_sm80_to_sm89INS1_16FlashAttnBwdSm80INS1_25CollectiveMainloopBwdSm80ILi2ELi2EN4cute5tupleIJNS5_1CILi128EEES8_NS7_ILi64EEEEEENS_10bfloat16_tEfNS_4arch4Sm80ELb0ELb0ELb1ELb0ELb0ELb0ELb0ELb0ELi2ELi4ELi4ELi4ELb0EEENS1_24CollectiveEpilogueBwdGQAISA_fSD_Li256ELb0ELb0EEENS1_19SingleTileSchedulerILb0ELb0ELb0ELi128EEEEEEEEEvNT_6ParamsE$_ZN4cute3eso3ESOILb0ELb0EJNS_5tupleIJNS_1CILi1EEENS3_ILi512EEEiEEENS3_ILi4096EEENS2_IJiiEEEEEC2ERKS6_RKS7_RKS8_,@function
        .size           $_ZN7cutlass13device_kernelIN5flash19enable_sm80_to_sm89INS1_16FlashAttnBwdSm80INS1_25CollectiveMainloopBwdSm80ILi2ELi2EN4cute5tupleIJNS5_1CILi128EEES8_NS7_ILi64EEEEEENS_10bfloat16_tEfNS_4arch4Sm80ELb0ELb0ELb1ELb0ELb0ELb0ELb0ELb0ELi2ELi4ELi4ELi4ELb0EEENS1_24CollectiveEpilogueBwdGQAISA_fSD_Li256ELb0ELb0EEENS1_19SingleTileSchedulerILb0ELb0ELb0ELi128EEEEEEEEEvNT_6ParamsE$_ZN4cute3eso3ESOILb0ELb0EJNS_5tupleIJNS_1CILi1EEENS3_ILi512EEEiEEENS3_ILi4096EEENS2_IJiiEEEEEC2ERKS6_RKS7_RKS8_,($_ZN7cutlass13device_kernelIN5flash19enable_sm80_to_sm89INS1_16FlashAttnBwdSm80INS1_25CollectiveMainloopBwdSm80ILi2ELi2EN4cute5tupleIJNS5_1CILi128EEES8_NS7_ILi64EEEEEENS_10bfloat16_tEfNS_4arch4Sm80ELb0ELb0ELb1ELb0ELb0ELb0ELb0ELb0ELi2ELi4ELi4ELi4ELb0EEENS1_24CollectiveEpilogueBwdGQAISA_fSD_Li256ELb0ELb0EEENS1_19SingleTileSchedulerILb0ELb0ELb0ELi128EEEEEEEEEvNT_6ParamsE$_ZN4cute3eso3ESOILb0ELb0EJNS_5tupleIJNS_1CILi1EEEiEEENS3_ILi1024EEENS2_IJiiEEEEEC2ERKS5_RKS6_RKS7_ - $_ZN7cutlass13device_kernelIN5flash19enable_sm80_to_sm89INS1_16FlashAttnBwdSm80INS1_25CollectiveMainloopBwdSm80ILi2ELi2EN4cute5tupleIJNS5_1CILi128EEES8_NS7_ILi64EEEEEENS_10bfloat16_tEfNS_4arch4Sm80ELb0ELb0ELb1ELb0ELb0ELb0ELb0ELb0ELi2ELi4ELi4ELi4ELb0EEENS1_24CollectiveEpilogueBwdGQAISA_fSD_Li256ELb0ELb0EEENS1_19SingleTileSchedulerILb0ELb0ELb0ELi128EEEEEEEEEvNT_6ParamsE$_ZN4cute3eso3ESOILb0ELb0EJNS_5tupleIJNS_1CILi1EEENS3_ILi512EEEiEEENS3_ILi4096EEENS2_IJiiEEEEEC2ERKS6_RKS7_RKS8_)
$_ZN7cutlass13device_kernelIN5flash19enable_sm80_to_sm89INS1_16FlashAttnBwdSm80INS1_25CollectiveMainloopBwdSm80ILi2ELi2EN4cute5tupleIJNS5_1CILi128EEES8_NS7_ILi64EEEEEENS_10bfloat16_tEfNS_4arch4Sm80ELb0ELb0ELb1ELb0ELb0ELb0ELb0ELb0ELi2ELi4ELi4ELi4ELb0EEENS1_24CollectiveEpilogueBwdGQAISA_fSD_Li256ELb0ELb0EEENS1_19SingleTileSchedulerILb0ELb0ELb0ELi128EEEEEEEEEvNT_6ParamsE$_ZN4cute3eso3ESOILb0ELb0EJNS_5tupleIJNS_1CILi1EEENS3_ILi512EEEiEEENS3_ILi4096EEENS2_IJiiEEEEEC2ERKS6_RKS7_RKS8_:
        /* <DEDUP_REMOVED lines=8> */
[----:B------:R-:W-:Y:S05]  /*52c0*/  RET.REL.NODEC R4 `(_ZN7cutlass13device_kernelIN5flash19enable_sm80_to_sm89INS1_16FlashAttnBwdSm80INS1_25CollectiveMainloopBwdSm80ILi2ELi2EN4cute5tupleIJNS5_1CILi128EEES8_NS7_ILi64EEEEEENS_10bfloat16_tEfNS_4arch4Sm80ELb0ELb0ELb1ELb0ELb0ELb0ELb0ELb0ELi2ELi4ELi4ELi4ELb0EEENS1_24CollectiveEpilogueBwdGQAISA_fSD_Li256ELb0ELb0EEENS1_19SingleTileSchedulerILb0ELb0ELb0ELi128EEEEEEEEEvNT_6ParamsE) ;  /* 0xffffad3004007950 */ /* 0x000fea0003c3ffff */
        .type           $_ZN7cutlass13device_kernelIN5flash19enable_sm80_to_sm89INS1_16FlashAttnBwdSm80INS1_25CollectiveMainloopBwdSm80ILi2ELi2EN4cute5tupleIJNS5_1CILi128EEES8_NS7_ILi64EEEEEENS_10bfloat16_tEfNS_4arch4Sm80ELb0ELb0ELb1ELb0ELb0ELb0ELb0ELb0ELi2ELi4ELi4ELi4ELb0EEENS1_24CollectiveEpilogueBwdGQAISA_fSD_Li256ELb0ELb0EEENS1_19SingleTileSchedulerILb0ELb0ELb0ELi128EEEEEEEEEvNT_6ParamsE$_ZN4cute3eso3ESOILb0ELb0EJNS_5tupleIJNS_1CILi1EEEiEEENS3_ILi1024EEENS2_IJiiEEEEEC2ERKS5_RKS6_RKS7_,@function
        .size           $_ZN7cutlass13device_kernelIN5flash19enable_sm80_to_sm89INS1_16FlashAttnBwdSm80INS1_25CollectiveMainloopBwdSm80ILi2ELi2EN4cute5tupleIJNS5_1CILi128EEES8_NS7_ILi64EEEEEENS_10bfloat16_tEfNS_4arch4Sm80ELb0ELb0ELb1ELb0ELb0ELb0ELb0ELb0ELi2ELi4ELi4ELi4ELb0EEENS1_24CollectiveEpilogueBwdGQAISA_fSD_Li256ELb0ELb0EEENS1_19SingleTileSchedulerILb0ELb0ELb0ELi128EEEEEEEEEvNT_6ParamsE$_ZN4cute3eso3ESOILb0ELb0EJNS_5tupleIJNS_1CILi1EEEiEEENS3_ILi1024EEENS2_IJiiEEEEEC2ERKS5_RKS6_RKS7_,($_ZN7cutlass13device_kernelIN5flash19enable_sm80_to_sm89INS1_16FlashAttnBwdSm80INS1_25CollectiveMainloopBwdSm80ILi2ELi2EN4cute5tupleIJNS5_1CILi128EEES8_NS7_ILi64EEEEEENS_10bfloat16_tEfNS_4arch4Sm80ELb0ELb0ELb1ELb0ELb0ELb0ELb0ELb0ELi2ELi4ELi4ELi4ELb0EEENS1_24CollectiveEpilogueBwdGQAISA_fSD_Li256ELb0ELb0EEENS1_19SingleTileSchedulerILb0ELb0ELb0ELi128EEEEEEEEEvNT_6ParamsE$_ZN4cute3eso3ESOILb0ELb0EJNS_5tupleIJiNS_1CILi512EEEEEENS2_IJiiEEENS3_ILi1024EEEEEC2ERKS5_RKS6_RKS7_ - $_ZN7cutlass13device_kernelIN5flash19enable_sm80_to_sm89INS1_16FlashAttnBwdSm80INS1_25CollectiveMainloopBwdSm80ILi2ELi2EN4cute5tupleIJNS5_1CILi128EEES8_NS7_ILi64EEEEEENS_10bfloat16_tEfNS_4arch4Sm80ELb0ELb0ELb1ELb0ELb0ELb0ELb0ELb0ELi2ELi4ELi4ELi4ELb0EEENS1_24CollectiveEpilogueBwdGQAISA_fSD_Li256ELb0ELb0EEENS1_19SingleTileSchedulerILb0ELb0ELb0ELi128EEEEEEEEEvNT_6ParamsE$_ZN4cute3eso3ESOILb0ELb0EJNS_5tupleIJNS_1CILi1EEEiEEENS3_ILi1024EEENS2_IJiiEEEEEC2ERKS5_RKS6_RKS7_)
$_ZN7cutlass13device_kernelIN5flash19enable_sm80_to_sm89INS1_16FlashAttnBwdSm80INS1_25CollectiveMainloopBwdSm80ILi2ELi2EN4cute5tupleIJNS5_1CILi128EEES8_NS7_ILi64EEEEEENS_10bfloat16_tEfNS_4arch4Sm80ELb0ELb0ELb1ELb0ELb0ELb0ELb0ELb0ELi2ELi4ELi4ELi4ELb0EEENS1_24CollectiveEpilogueBwdGQAISA_fSD_Li256ELb0ELb0EEENS1_19SingleTileSchedulerILb0ELb0ELb0ELi128EEEEEEEEEvNT_6ParamsE$_ZN4cute3eso3ESOILb0ELb0EJNS_5tupleIJNS_1CILi1EEEiEEENS3_ILi1024EEENS2_IJiiEEEEEC2ERKS5_RKS6_RKS7_:
        /* <DEDUP_REMOVED lines=9> */
        .type           $_ZN7cutlass13device_kernelIN5flash19enable_sm80_to_sm89INS1_16FlashAttnBwdSm80INS1_25CollectiveMainloopBwdSm80ILi2ELi2EN4cute5tupleIJNS5_1CILi128EEES8_NS7_ILi64EEEEEENS_10bfloat16_tEfNS_4arch4Sm80ELb0ELb0ELb1ELb0ELb0ELb0ELb0ELb0ELi2ELi4ELi4ELi4ELb0EEENS1_24CollectiveEpilogueBwdGQAISA_fSD_Li256ELb0ELb0EEENS1_19SingleTileSchedulerILb0ELb0ELb0ELi128EEEEEEEEEvNT_6ParamsE$_ZN4cute3eso3ESOILb0ELb0EJNS_5tupleIJiNS_1CILi512EEEEEENS2_IJiiEEENS3_ILi1024EEEEEC2ERKS5_RKS6_RKS7_,@function
        .size           $_ZN7cutlass13device_kernelIN5flash19enable_sm80_to_sm89INS1_16FlashAttnBwdSm80INS1_25CollectiveMainloopBwdSm80ILi2ELi2EN4cute5tupleIJNS5_1CILi128EEES8_NS7_ILi64EEEEEENS_10bfloat16_tEfNS_4arch4Sm80ELb0ELb0ELb1ELb0ELb0ELb0ELb0ELb0ELi2ELi4ELi4ELi4ELb0EEENS1_24CollectiveEpilogueBwdGQAISA_fSD_Li256ELb0ELb0EEENS1_19SingleTileSchedulerILb0ELb0ELb0ELi128EEEEEEEEEvNT_6ParamsE$_ZN4cute3eso3ESOILb0ELb0EJNS_5tupleIJiNS_1CILi512EEEEEENS2_IJiiEEENS3_ILi1024EEEEEC2ERKS5_RKS6_RKS7_,($_ZN7cutlass13device_kernelIN5flash19enable_sm80_to_sm89INS1_16FlashAttnBwdSm80INS1_25CollectiveMainloopBwdSm80ILi2ELi2EN4cute5tupleIJNS5_1CILi128EEES8_NS7_ILi64EEEEEENS_10bfloat16_tEfNS_4arch4Sm80ELb0ELb0ELb1ELb0ELb0ELb0ELb0ELb0ELi2ELi4ELi4ELi4ELb0EEENS1_24CollectiveEpilogueBwdGQAISA_fSD_Li256ELb0ELb0EEENS1_19SingleTileSchedulerILb0ELb0ELb0ELi128EEEEEEEEEvNT_6ParamsE$_ZN4cute3eso3ESOILb0ELb0EJNS_5tupleIJiiEEEiNS_1CILi0EEEEEC2ERKS3_RKiRKS5_ - $_ZN7cutlass13device_kernelIN5flash19enable_sm80_to_sm89INS1_16FlashAttnBwdSm80INS1_25CollectiveMainloopBwdSm80ILi2ELi2EN4cute5tupleIJNS5_1CILi128EEES8_NS7_ILi64EEEEEENS_10bfloat16_tEfNS_4arch4Sm80ELb0ELb0ELb1ELb0ELb0ELb0ELb0ELb0ELi2ELi4ELi4ELi4ELb0EEENS1_24CollectiveEpilogueBwdGQAISA_fSD_Li256ELb0ELb0EEENS1_19SingleTileSchedulerILb0ELb0ELb0ELi128EEEEEEEEEvNT_6ParamsE$_ZN4cute3eso3ESOILb0ELb0EJNS_5tupleIJiNS_1CILi512EEEEEENS2_IJiiEEENS3_ILi1024EEEEEC2ERKS5_RKS6_RKS7_)
$_ZN7cutlass13device_kernelIN5flash19enable_sm80_to_sm89INS1_16FlashAttnBwdSm80INS1_25CollectiveMainloopBwdSm80ILi2ELi2EN4cute5tupleIJNS5_1CILi128EEES8_NS7_ILi64EEEEEENS_10bfloat16_tEfNS_4arch4Sm80ELb0ELb0ELb1ELb0ELb0ELb0ELb0ELb0ELi2ELi4ELi4ELi4ELb0EEENS1_24CollectiveEpilogueBwdGQAISA_fSD_Li256ELb0ELb0EEENS1_19SingleTileSchedulerILb0ELb0ELb0ELi128EEEEEEEEEvNT_6ParamsE$_ZN4cute3eso3ESOILb0ELb0EJNS_5tupleIJiNS_1CILi512EEEEEENS2_IJiiEEENS3_ILi1024EEEEEC2ERKS5_RKS6_RKS7_:
        /* <DEDUP_REMOVED lines=9> */
        .type           $_ZN7cutlass13device_kernelIN5flash19enable_sm80_to_sm89INS1_16FlashAttnBwdSm80INS1_25CollectiveMainloopBwdSm80ILi2ELi2EN4cute5tupleIJNS5_1CILi128EEES8_NS7_ILi64EEEEEENS_10bfloat16_tEfNS_4arch4Sm80ELb0ELb0ELb1ELb0ELb0ELb0ELb0ELb0ELi2ELi4ELi4ELi4ELb0EEENS1_24CollectiveEpilogueBwdGQAISA_fSD_Li256ELb0ELb0EEENS1_19SingleTileSchedulerILb0ELb0ELb0ELi128EEEEEEEEEvNT_6ParamsE$_ZN4cute3eso3ESOILb0ELb0EJNS_5tupleIJiiEEEiNS_1CILi0EEEEEC2ERKS3_RKiRKS5_,@function
        .size           $_ZN7cutlass13device_kernelIN5flash19enable_sm80_to_sm89INS1_16FlashAttnBwdSm80INS1_25CollectiveMainloopBwdSm80ILi2ELi2EN4cute5tupleIJNS5_1CILi128EEES8_NS7_ILi64EEEEEENS_10bfloat16_tEfNS_4arch4Sm80ELb0ELb0ELb1ELb0ELb0ELb0ELb0ELb0ELi2ELi4ELi4ELi4ELb0EEENS1_24CollectiveEpilogueBwdGQAISA_fSD_Li256ELb0ELb0EEENS1_19SingleTileSchedulerILb0ELb0ELb0ELi128EEEEEEEEEvNT_6ParamsE$_ZN4cute3eso3ESOILb0ELb0EJNS_5tupleIJiiEEEiNS_1CILi0EEEEEC2ERKS3_RKiRKS5_,($_ZN7cutlass13device_kernelIN5flash19enable_sm80_to_sm89INS1_16FlashAttnBwdSm80INS1_25CollectiveMainloopBwdSm80ILi2ELi2EN4cute5tupleIJNS5_1CILi128EEES8_NS7_ILi64EEEEEENS_10bfloat16_tEfNS_4arch4Sm80ELb0ELb0ELb1ELb0ELb0ELb0ELb0ELb0ELi2ELi4ELi4ELi4ELb0EEENS1_24CollectiveEpilogueBwdGQAISA_fSD_Li256ELb0ELb0EEENS1_19SingleTileSchedulerILb0ELb0ELb0ELi128EEEEEEEEEvNT_6ParamsE$_ZN4cute3eso3ESOILb0ELb0EJNS_6LayoutINS_5tupleIJNS3_IJNS3_IJNS_1CILi8EEENS4_ILi1EEEEEES6_EEENS3_IJNS3_IJS6_S6_EEENS4_ILi2EEEEEEEEENS3_IJNS3_IJNS3_IJS6_NS4_ILi0EEEEEESD_EEENS3_IJNS3_IJSD_SD_EEEiEEEEEEEENS_10ViewEngineINS_8smem_ptrIPN7cutlass10bfloat16_tEEEEEEEC2ERKSJ_RKSQ_ - $_ZN7cutlass13device_kernelIN5flash19enable_sm80_to_sm89INS1_16FlashAttnBwdSm80INS1_25CollectiveMainloopBwdSm80ILi2ELi2EN4cute5tupleIJNS5_1CILi128EEES8_NS7_ILi64EEEEEENS_10bfloat16_tEfNS_4arch4Sm80ELb0ELb0ELb1ELb0ELb0ELb0ELb0ELb0ELi2ELi4ELi4ELi4ELb0EEENS1_24CollectiveEpilogueBwdGQAISA_fSD_Li256ELb0ELb0EEENS1_19SingleTileSchedulerILb0ELb0ELb0ELi128EEEEEEEEEvNT_6ParamsE$_ZN4cute3eso3ESOILb0ELb0EJNS_5tupleIJiiEEEiNS_1CILi0EEEEEC2ERKS3_RKiRKS5_)
$_ZN7cutlass13device_kernelIN5flash19enable_sm80_to_sm89INS1_16FlashAttnBwdSm80INS1_25CollectiveMainloopBwdSm80ILi2ELi2EN4cute5tupleIJNS5_1CILi128EEES8_NS7_ILi64EEEEEENS_10bfloat16_tEfNS_4arch4Sm80ELb0ELb0ELb1ELb0ELb0ELb0ELb0ELb0ELi2ELi4ELi4ELi4ELb0EEENS1_24CollectiveEpilogueBwdGQAISA_fSD_Li256ELb0ELb0EEENS1_19SingleTileSchedulerILb0ELb0ELb0ELi128EEEEEEEEEvNT_6ParamsE$_ZN4cute3eso3ESOILb0ELb0EJNS_5tupleIJiiEEEiNS_1CILi0EEEEEC2ERKS3_RKiRKS5_:
[----:B------:R-:W-:Y:S02]  /*53f0*/  IADD3 R3, R3, -c[0x0][0x20], RZ ;  /* 0x8000080003037a10 */ /* 0x000fe40007ffe0ff */
[----:B------:R-:W-:-:S03]  /*5400*/  IADD3 R2, R2, -c[0x0][0x20], RZ ;  /* 0x8000080002027a10 */ /* 0x000fc60007ffe0ff */
[----:B------:R1:W-:Y:S04]  /*5410*/  STL [R3], R10 ;  /* 0x0000000a03007387 */ /* 0x0003e80000100800 */
[----:B------:R1:W-:Y:S04]  /*5420*/  STL [R3+0x4], R8 ;  /* 0x0000040803007387 */ /* 0x0003e80000100800 */
[----:B------:R-:W2:Y:S01]  /*5430*/  LDL R2, [R2] ;  /* 0x0000000002027983 */ /* 0x000ea20000100800 */
[----:B------:R-:W-:-:S03]  /*5440*/  IMAD.MOV.U32 R7, RZ, RZ, 0x0 ;  /* 0x00000000ff077424 */ /* 0x000fc600078e00ff */
[----:B--2---:R1:W-:Y:S01]  /*5450*/  STL [R3+0x8], R2 ;  /* 0x0000080203007387 */ /* 0x0043e20000100800 */
[----:B------:R-:W-:Y:S05]  /*5460*/  RET.REL.NODEC R6 `(_ZN7cutlass13device_kernelIN5flash19enable_sm80_to_sm89INS1_16FlashAttnBwdSm80INS1_25CollectiveMainloopBwdSm80ILi2ELi2EN4cute5tupleIJNS5_1CILi128EEES8_NS7_ILi64EEEEEENS_10bfloat16_tEfNS_4arch4Sm80ELb0ELb0ELb1ELb0ELb0ELb0ELb0ELb0ELi2ELi4ELi4ELi4ELb0EEENS1_24CollectiveEpilogueBwdGQAISA_fSD_Li256ELb0ELb0EEENS1_19SingleTileSchedulerILb0ELb0ELb0ELi128EEEEEEEEEvNT_6ParamsE) ;  /* 0xffffab9006007950 */ /* 0x000fea0003c3ffff */
        .type           $_ZN7cutlass13device_kernelIN5flash19enable_sm80_to_sm89INS1_16FlashAttnBwdSm80INS1_25CollectiveMainloopBwdSm80ILi2ELi2EN4cute5tupleIJNS5_1CILi128EEES8_NS7_ILi64EEEEEENS_10bfloat16_tEfNS_4arch4Sm80ELb0ELb0ELb1ELb0ELb0ELb0ELb0ELb0ELi2ELi4ELi4ELi4ELb0EEENS1_24CollectiveEpilogueBwdGQAISA_fSD_Li256ELb0ELb0EEENS1_19SingleTileSchedulerILb0ELb0ELb0ELi128EEEEEEEEEvNT_6ParamsE$_ZN4cute3eso3ESOILb0ELb0EJNS_6LayoutINS_5tupleIJNS3_IJNS3_IJNS_1CILi8EEENS4_ILi1EEEEEES6_EEENS3_IJNS3_IJS6_S6_EEENS4_ILi2EEEEEEEEENS3_IJNS3_IJNS3_IJS6_NS4_ILi0EEEEEESD_EEENS3_IJNS3_IJSD_SD_EEEiEEEEEEEENS_10ViewEngineINS_8smem_ptrIPN7cutlass10bfloat16_tEEEEEEEC2ERKSJ_RKSQ_,@function
        .size           $_ZN7cutlass13device_kernelIN5flash19enable_sm80_to_sm89INS1_16FlashAttnBwdSm80INS1_25CollectiveMainloopBwdSm80ILi2ELi2EN4cute5tupleIJNS5_1CILi128EEES8_NS7_ILi64EEEEEENS_10bfloat16_tEfNS_4arch4Sm80ELb0ELb0ELb1ELb0ELb0ELb0ELb0ELb0ELi2ELi4ELi4ELi4ELb0EEENS1_24CollectiveEpilogueBwdGQAISA_fSD_Li256ELb0ELb0EEENS1_19SingleTileSchedulerILb0ELb0ELb0ELi128EEEEEEEEEvNT_6ParamsE$_ZN4cute3eso3ESOILb0ELb0EJNS_6LayoutINS_5tupleIJNS3_IJNS3_IJNS_1CILi8EEENS4_ILi1EEEEEES6_EEENS3_IJNS3_IJS6_S6_EEENS4_ILi2EEEEEEEEENS3_IJNS3_IJNS3_IJS6_NS4_ILi0EEEEEESD_EEENS3_IJNS3_IJSD_SD_EEEiEEEEEEEENS_10ViewEngineINS_8smem_ptrIPN7cutlass10bfloat16_tEEEEEEEC2ERKSJ_RKSQ_,($_ZN7cutlass13device_kernelIN5flash19enable_sm80_to_sm89INS1_16FlashAttnBwdSm80INS1_25CollectiveMainloopBwdSm80ILi2ELi2EN4cute5tupleIJNS5_1CILi128EEES8_NS7_ILi64EEEEEENS_10bfloat16_tEfNS_4arch4Sm80ELb0ELb0ELb1ELb0ELb0ELb0ELb0ELb0ELi2ELi4ELi4ELi4ELb0EEENS1_24CollectiveEpilogueBwdGQAISA_fSD_Li256ELb0ELb0EEENS1_19SingleTileSchedulerILb0ELb0ELb0ELi128EEEEEEEEEvNT_6ParamsE$_ZN4cute3eso3ESOILb0ELb0EJNS_6LayoutINS_5tupleIJNS3_IJNS_1CILi1EEENS3_IJS5_NS4_ILi2EEES6_EEEEEES6_NS3_IJS6_S6_EEEEEENS3_IJNS3_IJNS4_ILi0EEENS3_IJS5_NS4_ILi256EEEiEEEEEENS4_ILi2048EEENS3_IJiNS4_ILi4096EEEEEEEEEEENS_10ViewEngineINS_8smem_ptrIPjEEEEEEC2ERKSJ_RKSO_ - $_ZN7cutlass13device_kernelIN5flash19enable_sm80_to_sm89INS1_16FlashAttnBwdSm80INS1_25CollectiveMainloopBwdSm80ILi2ELi2EN4cute5tupleIJNS5_1CILi128EEES8_NS7_ILi64EEEEEENS_10bfloat16_tEfNS_4arch4Sm80ELb0ELb0ELb1ELb0ELb0ELb0ELb0ELb0ELi2ELi4ELi4ELi4ELb0EEENS1_24CollectiveEpilogueBwdGQAISA_fSD_Li256ELb0ELb0EEENS1_19SingleTileSchedulerILb0ELb0ELb0ELi128EEEEEEEEEvNT_6ParamsE$_ZN4cute3eso3ESOILb0ELb0EJNS_6LayoutINS_5tupleIJNS3_IJNS3_IJNS_1CILi8EEENS4_ILi1EEEEEES6_EEENS3_IJNS3_IJS6_S6_EEENS4_ILi2EEEEEEEEENS3_IJNS3_IJNS3_IJS6_NS4_ILi0EEEEEESD_EEENS3_IJNS3_IJSD_SD_EEEiEEEEEEEENS_10ViewEngineINS_8smem_ptrIPN7cutlass10bfloat16_tEEEEEEEC2ERKSJ_RKSQ_)
$_ZN7cutlass13device_kernelIN5flash19enable_sm80_to_sm89INS1_16FlashAttnBwdSm80INS1_25CollectiveMainloopBwdSm80ILi2ELi2EN4cute5tupleIJNS5_1CILi128EEES8_NS7_ILi64EEEEEENS_10bfloat16_tEfNS_4arch4Sm80ELb0ELb0ELb1ELb0ELb0ELb0ELb0ELb0ELi2ELi4ELi4ELi4ELb0EEENS1_24CollectiveEpilogueBwdGQAISA_fSD_Li256ELb0ELb0EEENS1_19SingleTileSchedulerILb0ELb0ELb0ELi128EEEEEEEEEvNT_6ParamsE$_ZN4cute3eso3ESOILb0ELb0EJNS_6LayoutINS_5tupleIJNS3_IJNS3_IJNS_1CILi8EEENS4_ILi1EEEEEES6_EEENS3_IJNS3_IJS6_S6_EEENS4_ILi2EEEEEEEEENS3_IJNS3_IJNS3_IJS6_NS4_ILi0EEEEEESD_EEENS3_IJNS3_IJSD_SD_EEEiEEEEEEEENS_10ViewEngineINS_8smem_ptrIPN7cutlass10bfloat16_tEEEEEEEC2ERKSJ_RKSQ_:
[----:B------:R-:W-:Y:S02]  /*5470*/  IADD3 R3, R69, -c[0x0][0x20], RZ ;  /* 0x8000080045037a10 */ /* 0x000fe40007ffe0ff */
[----:B------:R-:W-:-:S03]  /*5480*/  IADD3 R2, R61, -c[0x0][0x20], RZ ;  /* 0x800008003d027a10 */ /* 0x000fc60007ffe0ff */
[----:B------:R1:W-:Y:S04]  /*5490*/  STL [R3], R6 ;  /* 0x0000000603007387 */ /* 0x0003e80000100800 */
[----:B------:R-:W2:Y:S01]  /*54a0*/  LDL.64 R10, [R2] ;  /* 0x00000000020a7983 */ /* 0x000ea20000100a00 */
[----:B------:R-:W-:-:S03]  /*54b0*/  IMAD.MOV.U32 R5, RZ, RZ, 0x0 ;  /* 0x00000000ff057424 */ /* 0x000fc600078e00ff */
[----:B--2---:R1:W-:Y:S01]  /*54c0*/  STL.64 [R3+0x8], R10 ;  /* 0x0000080a03007387 */ /* 0x0043e20000100a00 */
[----:B------:R-:W-:Y:S05]  /*54d0*/  RET.REL.NODEC R4 `(_ZN7cutlass13device_kernelIN5flash19enable_sm80_to_sm89INS1_16FlashAttnBwdSm80INS1_25CollectiveMainloopBwdSm80ILi2ELi2EN4cute5tupleIJNS5_1CILi128EEES8_NS7_ILi64EEEEEENS_10bfloat16_tEfNS_4arch4Sm80ELb0ELb0ELb1ELb0ELb0ELb0ELb0ELb0ELi2ELi4ELi4ELi4ELb0EEENS1_24CollectiveEpilogueBwdGQAISA_fSD_Li256ELb0ELb0EEENS1_19SingleTileSchedulerILb0ELb0ELb0ELi128EEEEEEEEEvNT_6ParamsE) ;  /* 0xffffab2004007950 */ /* 0x000fea0003c3ffff */
        .type           $_ZN7cutlass13device_kernelIN5flash19enable_sm80_to_sm89INS1_16FlashAttnBwdSm80INS1_25CollectiveMainloopBwdSm80ILi2ELi2EN4cute5tupleIJNS5_1CILi128EEES8_NS7_ILi64EEEEEENS_10bfloat16_tEfNS_4arch4Sm80ELb0ELb0ELb1ELb0ELb0ELb0ELb0ELb0ELi2ELi4ELi4ELi4ELb0EEENS1_24CollectiveEpilogueBwdGQAISA_fSD_Li256ELb0ELb0EEENS1_19SingleTileSchedulerILb0ELb0ELb0ELi128EEEEEEEEEvNT_6ParamsE$_ZN4cute3eso3ESOILb0ELb0EJNS_6LayoutINS_5tupleIJNS3_IJNS_1CILi1EEENS3_IJS5_NS4_ILi2EEES6_EEEEEES6_NS3_IJS6_S6_EEEEEENS3_IJNS3_IJNS4_ILi0EEENS3_IJS5_NS4_ILi256EEEiEEEEEENS4_ILi2048EEENS3_IJiNS4_ILi4096EEEEEEEEEEENS_10ViewEngineINS_8smem_ptrIPjEEEEEEC2ERKSJ_RKSO_,@function
        .size           $_ZN7cutlass13device_kernelIN5flash19enable_sm80_to_sm89INS1_16FlashAttnBwdSm80INS1_25CollectiveMainloopBwdSm80ILi2ELi2EN4cute5tupleIJNS5_1CILi128EEES8_NS7_ILi64EEEEEENS_10bfloat16_tEfNS_4arch4Sm80ELb0ELb0ELb1ELb0ELb0ELb0ELb0ELb0ELi2ELi4ELi4ELi4ELb0EEENS1_24CollectiveEpilogueBwdGQAISA_fSD_Li256ELb0ELb0EEENS1_19SingleTileSchedulerILb0ELb0ELb0ELi128EEEEEEEEEvNT_6ParamsE$_ZN4cute3eso3ESOILb0ELb0EJNS_6LayoutINS_5tupleIJNS3_IJNS_1CILi1EEENS3_IJS5_NS4_ILi2EEES6_EEEEEES6_NS3_IJS6_S6_EEEEEENS3_IJNS3_IJNS4_ILi0EEENS3_IJS5_NS4_ILi256EEEiEEEEEENS4_ILi2048EEENS3_IJiNS4_ILi4096EEEEEEEEEEENS_10ViewEngineINS_8smem_ptrIPjEEEEEEC2ERKSJ_RKSO_,($_ZN7cutlass13device_kernelIN5flash19enable_sm80_to_sm89INS1_16FlashAttnBwdSm80INS1_25CollectiveMainloopBwdSm80ILi2ELi2EN4cute5tupleIJNS5_1CILi128EEES8_NS7_ILi64EEEEEENS_10bfloat16_tEfNS_4arch4Sm80ELb0ELb0ELb1ELb0ELb0ELb0ELb0ELb0ELi2ELi4ELi4ELi4ELb0EEENS1_24CollectiveEpilogueBwdGQAISA_fSD_Li256ELb0ELb0EEENS1_19SingleTileSchedulerILb0ELb0ELb0ELi128EEEEEEEEEvNT_6ParamsE$_ZN4cute3eso3ESOILb0ELb0EJNS_6LayoutINS_5tupleIJNS3_IJNS_1CILi2EEES5_EEENS4_ILi8EEES6_EEENS3_IJNS3_IJNS4_ILi1EEEiEEENS4_ILi1024EEENS3_IJiiEEEEEEEENS_10ViewEngineINS_8smem_ptrIPN7cutlass10bfloat16_tEEEEEEEC2ERKSE_RKSL_ - $_ZN7cutlass13device_kernelIN5flash19enable_sm80_to_sm89INS1_16FlashAttnBwdSm80INS1_25CollectiveMainloopBwdSm80ILi2ELi2EN4cute5tupleIJNS5_1CILi128EEES8_NS7_ILi64EEEEEENS_10bfloat16_tEfNS_4arch4Sm80ELb0ELb0ELb1ELb0ELb0ELb0ELb0ELb0ELi2ELi4ELi4ELi4ELb0EEENS1_24CollectiveEpilogueBwdGQAISA_fSD_Li256ELb0ELb0EEENS1_19SingleTileSchedulerILb0ELb0ELb0ELi128EEEEEEEEEvNT_6ParamsE$_ZN4cute3eso3ESOILb0ELb0EJNS_6LayoutINS_5tupleIJNS3_IJNS_1CILi1EEENS3_IJS5_NS4_ILi2EEES6_EEEEEES6_NS3_IJS6_S6_EEEEEENS3_IJNS3_IJNS4_ILi0EEENS3_IJS5_NS4_ILi256EEEiEEEEEENS4_ILi2048EEENS3_IJiNS4_ILi4096EEEEEEEEEEENS_10ViewEngineINS_8smem_ptrIPjEEEEEEC2ERKSJ_RKSO_)
$_ZN7cutlass13device_kernelIN5flash19enable_sm80_to_sm89INS1_16FlashAttnBwdSm80INS1_25CollectiveMainloopBwdSm80ILi2ELi2EN4cute5tupleIJNS5_1CILi128EEES8_NS7_ILi64EEEEEENS_10bfloat16_tEfNS_4arch4Sm80ELb0ELb0ELb1ELb0ELb0ELb0ELb0ELb0ELi2ELi4ELi4ELi4ELb0EEENS1_24CollectiveEpilogueBwdGQAISA_fSD_Li256ELb0ELb0EEENS1_19SingleTileSchedulerILb0ELb0ELb0ELi128EEEEEEEEEvNT_6ParamsE$_ZN4cute3eso3ESOILb0ELb0EJNS_6LayoutINS_5tupleIJNS3_IJNS_1CILi1EEENS3_IJS5_NS4_ILi2EEES6_EEEEEES6_NS3_IJS6_S6_EEEEEENS3_IJNS3_IJNS4_ILi0EEENS3_IJS5_NS4_ILi256EEEiEEEEEENS4_ILi2048EEENS3_IJiNS4_ILi4096EEEEEEEEEEENS_10ViewEngineINS_8smem_ptrIPjEEEEEEC2ERKSJ_RKSO_:
[----:B------:R-:W-:Y:S02]  /*54e0*/  IADD3 R5, R60, -c[0x0][0x20], RZ ;  /* 0x800008003c057a10 */ /* 0x000fe40007ffe0ff */
[----:B------:R-:W-:-:S03]  /*54f0*/  IADD3 R6, R43, -c[0x0][0x20], RZ ;  /* 0x800008002b067a10 */ /* 0x000fc60007ffe0ff */
[----:B------:R1:W-:Y:S04]  /*5500*/  STL.64 [R5], R2 ;  /* 0x0000000205007387 */ /* 0x0003e80000100a00 */
[----:B------:R-:W2:Y:S01]  /*5510*/  LDL.64 R6, [R6] ;  /* 0x0000000006067983 */ /* 0x000ea20000100a00 */
[----:B------:R-:W-:Y:S02]  /*5520*/  IMAD.MOV.U32 R8, RZ, RZ, R4 ;  /* 0x000000ffff087224 */ /* 0x000fe400078e0004 */
[----:B------:R-:W-:Y:S01]  /*5530*/  IMAD.MOV.U32 R9, RZ, RZ, 0x0 ;  /* 0x00000000ff097424 */ /* 0x000fe200078e00ff */
[----:B--2---:R1:W-:Y:S03]  /*5540*/  STL.64 [R5+0x8], R6 ;  /* 0x0000080605007387 */ /* 0x0043e60000100a00 */
[----:B------:R-:W-:Y:S05]  /*5550*/  RET.REL.NODEC R8 `(_ZN7cutlass13device_kernelIN5flash19enable_sm80_to_sm89INS1_16FlashAttnBwdSm80INS1_25CollectiveMainloopBwdSm80ILi2ELi2EN4cute5tupleIJNS5_1CILi128EEES8_NS7_ILi64EEEEEENS_10bfloat16_tEfNS_4arch4Sm80ELb0ELb0ELb1ELb0ELb0ELb0ELb0ELb0ELi2ELi4ELi4ELi4ELb0EEENS1_24CollectiveEpilogueBwdGQAISA_fSD_Li256ELb0ELb0EEENS1_19SingleTileSchedulerILb0ELb0ELb0ELi128EEEEEEEEEvNT_6ParamsE) ;  /* 0xffffaaa008007950 */ /* 0x000fea0003c3ffff */
        .type           $_ZN7cutlass13device_kernelIN5flash19enable_sm80_to_sm89INS1_16FlashAttnBwdSm80INS1_25CollectiveMainloopBwdSm80ILi2ELi2EN4cute5tupleIJNS5_1CILi128EEES8_NS7_ILi64EEEEEENS_10bfloat16_tEfNS_4arch4Sm80ELb0ELb0ELb1ELb0ELb0ELb0ELb0ELb0ELi2ELi4ELi4ELi4ELb0EEENS1_24CollectiveEpilogueBwdGQAISA_fSD_Li256ELb0ELb0EEENS1_19SingleTileSchedulerILb0ELb0ELb0ELi128EEEEEEEEEvNT_6ParamsE$_ZN4cute3eso3ESOILb0ELb0EJNS_6LayoutINS_5tupleIJNS3_IJNS_1CILi2EEES5_EEENS4_ILi8EEES6_EEENS3_IJNS3_IJNS4_ILi1EEEiEEENS4_ILi1024EEENS3_IJiiEEEEEEEENS_10ViewEngineINS_8smem_ptrIPN7cutlass10bfloat16_tEEEEEEEC2ERKSE_RKSL_,@function
        .size           $_ZN7cutlass13device_kernelIN5flash19enable_sm80_to_sm89INS1_16FlashAttnBwdSm80INS1_25CollectiveMainloopBwdSm80ILi2ELi2EN4cute5tupleIJNS5_1CILi128EEES8_NS7_ILi64EEEEEENS_10bfloat16_tEfNS_4arch4Sm80ELb0ELb0ELb1ELb0ELb0ELb0ELb0ELb0ELi2ELi4ELi4ELi4ELb0EEENS1_24CollectiveEpilogueBwdGQAISA_fSD_Li256ELb0ELb0EEENS1_19SingleTileSchedulerILb0ELb0ELb0ELi128EEEEEEEEEvNT_6ParamsE$_ZN4cute3eso3ESOILb0ELb0EJNS_6LayoutINS_5tupleIJNS3_IJNS_1CILi2EEES5_EEENS4_ILi8EEES6_EEENS3_IJNS3_IJNS4_ILi1EEEiEEENS4_ILi1024EEENS3_IJiiEEEEEEEENS_10ViewEngineINS_8smem_ptrIPN7cutlass10bfloat16_tEEEEEEEC2ERKSE_RKSL_,($_ZN7cutlass13device_kernelIN5flash19enable_sm80_to_sm89INS1_16FlashAttnBwdSm80INS1_25CollectiveMainloopBwdSm80ILi2ELi2EN4cute5tupleIJNS5_1CILi128EEES8_NS7_ILi64EEEEEENS_10bfloat16_tEfNS_4arch4Sm80ELb0ELb0ELb1ELb0ELb0ELb0ELb0ELb0ELi2ELi4ELi4ELi4ELb0EEENS1_24CollectiveEpilogueBwdGQAISA_fSD_Li256ELb0ELb0EEENS1_19SingleTileSchedulerILb0ELb0ELb0ELi128EEEEEEEEEvNT_6ParamsE$_ZN4cute3eso3ESOILb0ELb0EJNS_6LayoutINS_5tupleIJNS3_IJNS_1CILi2EEES5_EEENS4_ILi8EEES6_EEENS3_IJNS3_IJNS4_ILi1EEEiEEENS4_ILi1024EEENS3_IJiiEEEEEEEEjEEC2ERKSE_RKj - $_ZN7cutlass13device_kernelIN5flash19enable_sm80_to_sm89INS1_16FlashAttnBwdSm80INS1_25CollectiveMainloopBwdSm80ILi2ELi2EN4cute5tupleIJNS5_1CILi128EEES8_NS7_ILi64EEEEEENS_10bfloat16_tEfNS_4arch4Sm80ELb0ELb0ELb1ELb0ELb0ELb0ELb0ELb0ELi2ELi4ELi4ELi4ELb0EEENS1_24CollectiveEpilogueBwdGQAISA_fSD_Li256ELb0ELb0EEENS1_19SingleTileSchedulerILb0ELb0ELb0ELi128EEEEEEEEEvNT_6ParamsE$_ZN4cute3eso3ESOILb0ELb0EJNS_6LayoutINS_5tupleIJNS3_IJNS_1CILi2EEES5_EEENS4_ILi8EEES6_EEENS3_IJNS3_IJNS4_ILi1EEEiEEENS4_ILi1024EEENS3_IJiiEEEEEEEENS_10ViewEngineINS_8smem_ptrIPN7cutlass10bfloat16_tEEEEEEEC2ERKSE_RKSL_)
$_ZN7cutlass13device_kernelIN5flash19enable_sm80_to_sm89INS1_16FlashAttnBwdSm80INS1_25CollectiveMainloopBwdSm80ILi2ELi2EN4cute5tupleIJNS5_1CILi128EEES8_NS7_ILi64EEEEEENS_10bfloat16_tEfNS_4arch4Sm80ELb0ELb0ELb1ELb0ELb0ELb0ELb0ELb0ELi2ELi4ELi4ELi4ELb0EEENS1_24CollectiveEpilogueBwdGQAISA_fSD_Li256ELb0ELb0EEENS1_19SingleTileSchedulerILb0ELb0ELb0ELi128EEEEEEEEEvNT_6ParamsE$_ZN4cute3eso3ESOILb0ELb0EJNS_6LayoutINS_5tupleIJNS3_IJNS_1CILi2EEES5_EEENS4_ILi8EEES6_EEENS3_IJNS3_IJNS4_ILi1EEEiEEENS4_ILi1024EEENS3_IJiiEEEEEEEENS_10ViewEngineINS_8smem_ptrIPN7cutlass10bfloat16_tEEEEEEEC2ERKSE_RKSL_:
[----:B------:R-:W-:Y:S02]  /*5560*/  IADD3 R3, R25, -c[0x0][0x20], RZ ;  /* 0x8000080019037a10 */ /* 0x000fe40007ffe0ff */
[----:B------:R-:W-:-:S03]  /*5570*/  IADD3 R2, R24, -c[0x0][0x20], RZ ;  /* 0x8000080018027a10 */ /* 0x000fc60007ffe0ff */
[----:B------:R1:W-:Y:S04]  /*5580*/  STL.64 [R3], R4 ;  /* 0x0000000403007387 */ /* 0x0003e80000100a00 */
[----:B------:R1:W-:Y:S04]  /*5590*/  STL [R3+0x8], R16 ;  /* 0x0000081003007387 */ /* 0x0003e80000100800 */
[----:B------:R-:W2:Y:S01]  /*55a0*/  LDL.64 R8, [R2] ;  /* 0x0000000002087983 */ /* 0x000ea20000100a00 */
[----:B------:R-:W-:-:S03]  /*55b0*/  IMAD.MOV.U32 R7, RZ, RZ, 0x0 ;  /* 0x00000000ff077424 */ /* 0x000fc600078e00ff */
[----:B--2---:R1:W-:Y:S01]  /*55c0*/  STL.64 [R3+0x10], R8 ;  /* 0x0000100803007387 */ /* 0x0043e20000100a00 */
[----:B------:R-:W-:Y:S05]  /*55d0*/  RET.REL.NODEC R6 `(_ZN7cutlass13device_kernelIN5flash19enable_sm80_to_sm89INS1_16FlashAttnBwdSm80INS1_25CollectiveMainloopBwdSm80ILi2ELi2EN4cute5tupleIJNS5_1CILi128EEES8_NS7_ILi64EEEEEENS_10bfloat16_tEfNS_4arch4Sm80ELb0ELb0ELb1ELb0ELb0ELb0ELb0ELb0ELi2ELi4ELi4ELi4ELb0EEENS1_24CollectiveEpilogueBwdGQAISA_fSD_Li256ELb0ELb0EEENS1_19SingleTileSchedulerILb0ELb0ELb0ELi128EEEEEEEEEvNT_6ParamsE) ;  /* 0xffffaa2006007950 */ /* 0x000fea0003c3ffff */
        .type           $_ZN7cutlass13device_kernelIN5flash19enable_sm80_to_sm89INS1_16FlashAttnBwdSm80INS1_25CollectiveMainloopBwdSm80ILi2ELi2EN4cute5tupleIJNS5_1CILi128EEES8_NS7_ILi64EEEEEENS_10bfloat16_tEfNS_4arch4Sm80ELb0ELb0ELb1ELb0ELb0ELb0ELb0ELb0ELi2ELi4ELi4ELi4ELb0EEENS1_24CollectiveEpilogueBwdGQAISA_fSD_Li256ELb0ELb0EEENS1_19SingleTileSchedulerILb0ELb0ELb0ELi128EEEEEEEEEvNT_6ParamsE$_ZN4cute3eso3ESOILb0ELb0EJNS_6LayoutINS_5tupleIJNS3_IJNS_1CILi2EEES5_EEENS4_ILi8EEES6_EEENS3_IJNS3_IJNS4_ILi1EEEiEEENS4_ILi1024EEENS3_IJiiEEEEEEEEjEEC2ERKSE_RKj,@function
        .size           $_ZN7cutlass13device_kernelIN5flash19enable_sm80_to_sm89INS1_16FlashAttnBwdSm80INS1_25CollectiveMainloopBwdSm80ILi2ELi2EN4cute5tupleIJNS5_1CILi128EEES8_NS7_ILi64EEEEEENS_10bfloat16_tEfNS_4arch4Sm80ELb0ELb0ELb1ELb0ELb0ELb0ELb0ELb0ELi2ELi4ELi4ELi4ELb0EEENS1_24CollectiveEpilogueBwdGQAISA_fSD_Li256ELb0ELb0EEENS1_19SingleTileSchedulerILb0ELb0ELb0ELi128EEEEEEEEEvNT_6ParamsE$_ZN4cute3eso3ESOILb0ELb0EJNS_6LayoutINS_5tupleIJNS3_IJNS_1CILi2EEES5_EEENS4_ILi8EEES6_EEENS3_IJNS3_IJNS4_ILi1EEEiEEENS4_ILi1024EEENS3_IJiiEEEEEEEEjEEC2ERKSE_RKj,($_ZN7cutlass13device_kernelIN5flash19enable_sm80_to_sm89INS1_16FlashAttnBwdSm80INS1_25CollectiveMainloopBwdSm80ILi2ELi2EN4cute5tupleIJNS5_1CILi128EEES8_NS7_ILi64EEEEEENS_10bfloat16_tEfNS_4arch4Sm80ELb0ELb0ELb1ELb0ELb0ELb0ELb0ELb0ELi2ELi4ELi4ELi4ELb0EEENS1_24CollectiveEpilogueBwdGQAISA_fSD_Li256ELb0ELb0EEENS1_19SingleTileSchedulerILb0ELb0ELb0ELi128EEEEEEEEEvNT_6ParamsE$_ZN4cute3eso3ESOILb0ELb0EJNS_6LayoutINS_5tupleIJNS3_IJNS_1CILi2EEES5_EEES6_NS4_ILi8EEEEEENS3_IJNS3_IJiNS4_ILi512EEEEEENS3_IJiiEEENS4_ILi1024EEEEEEEENS_10ViewEngineINS_8smem_ptrIPN7cutlass10bfloat16_tEEEEEEEC2ERKSE_RKSL_ - $_ZN7cutlass13device_kernelIN5flash19enable_sm80_to_sm89INS1_16FlashAttnBwdSm80INS1_25CollectiveMainloopBwdSm80ILi2ELi2EN4cute5tupleIJNS5_1CILi128EEES8_NS7_ILi64EEEEEENS_10bfloat16_tEfNS_4arch4Sm80ELb0ELb0ELb1ELb0ELb0ELb0ELb0ELb0ELi2ELi4ELi4ELi4ELb0EEENS1_24CollectiveEpilogueBwdGQAISA_fSD_Li256ELb0ELb0EEENS1_19SingleTileSchedulerILb0ELb0ELb0ELi128EEEEEEEEEvNT_6ParamsE$_ZN4cute3eso3ESOILb0ELb0EJNS_6LayoutINS_5tupleIJNS3_IJNS_1CILi2EEES5_EEENS4_ILi8EEES6_EEENS3_IJNS3_IJNS4_ILi1EEEiEEENS4_ILi1024EEENS3_IJiiEEEEEEEEjEEC2ERKSE_RKj)
$_ZN7cutlass13device_kernelIN5flash19enable_sm80_to_sm89INS1_16FlashAttnBwdSm80INS1_25CollectiveMainloopBwdSm80ILi2ELi2EN4cute5tupleIJNS5_1CILi128EEES8_NS7_ILi64EEEEEENS_10bfloat16_tEfNS_4arch4Sm80ELb0ELb0ELb1ELb0ELb0ELb0ELb0ELb0ELi2ELi4ELi4ELi4ELb0EEENS1_24CollectiveEpilogueBwdGQAISA_fSD_Li256ELb0ELb0EEENS1_19SingleTileSchedulerILb0ELb0ELb0ELi128EEEEEEEEEvNT_6ParamsE$_ZN4cute3eso3ESOILb0ELb0EJNS_6LayoutINS_5tupleIJNS3_IJNS_1CILi2EEES5_EEENS4_ILi8EEES6_EEENS3_IJNS3_IJNS4_ILi1EEEiEEENS4_ILi1024EEENS3_IJiiEEEEEEEEjEEC2ERKSE_RKj:
        /* <DEDUP_REMOVED lines=9> */
[----:B------:R-:W-:Y:S05]  /*5670*/  RET.REL.NODEC R10 `(_ZN7cutlass13device_kernelIN5flash19enable_sm80_to_sm89INS1_16FlashAttnBwdSm80INS1_25CollectiveMainloopBwdSm80ILi2ELi2EN4cute5tupleIJNS5_1CILi128EEES8_NS7_ILi64EEEEEENS_10bfloat16_tEfNS_4arch4Sm80ELb0ELb0ELb1ELb0ELb0ELb0ELb0ELb0ELi2ELi4ELi4ELi4ELb0EEENS1_24CollectiveEpilogueBwdGQAISA_fSD_Li256ELb0ELb0EEENS1_19SingleTileSchedulerILb0ELb0ELb0ELi128EEEEEEEEEvNT_6ParamsE) ;  /* 0xffffa9800a007950 */ /* 0x000fea0003c3ffff */
        .type           $_ZN7cutlass13device_kernelIN5flash19enable_sm80_to_sm89INS1_16FlashAttnBwdSm80INS1_25CollectiveMainloopBwdSm80ILi2ELi2EN4cute5tupleIJNS5_1CILi128EEES8_NS7_ILi64EEEEEENS_10bfloat16_tEfNS_4arch4Sm80ELb0ELb0ELb1ELb0ELb0ELb0ELb0ELb0ELi2ELi4ELi4ELi4ELb0EEENS1_24CollectiveEpilogueBwdGQAISA_fSD_Li256ELb0ELb0EEENS1_19SingleTileSchedulerILb0ELb0ELb0ELi128EEEEEEEEEvNT_6ParamsE$_ZN4cute3eso3ESOILb0ELb0EJNS_6LayoutINS_5tupleIJNS3_IJNS_1CILi2EEES5_EEES6_NS4_ILi8EEEEEENS3_IJNS3_IJiNS4_ILi512EEEEEENS3_IJiiEEENS4_ILi1024EEEEEEEENS_10ViewEngineINS_8smem_ptrIPN7cutlass10bfloat16_tEEEEEEEC2ERKSE_RKSL_,@function
        .size           $_ZN7cutlass13device_kernelIN5flash19enable_sm80_to_sm89INS1_16FlashAttnBwdSm80INS1_25CollectiveMainloopBwdSm80ILi2ELi2EN4cute5tupleIJNS5_1CILi128EEES8_NS7_ILi64EEEEEENS_10bfloat16_tEfNS_4arch4Sm80ELb0ELb0ELb1ELb0ELb0ELb0ELb0ELb0ELi2ELi4ELi4ELi4ELb0EEENS1_24CollectiveEpilogueBwdGQAISA_fSD_Li256ELb0ELb0EEENS1_19SingleTileSchedulerILb0ELb0ELb0ELi128EEEEEEEEEvNT_6ParamsE$_ZN4cute3eso3ESOILb0ELb0EJNS_6LayoutINS_5tupleIJNS3_IJNS_1CILi2EEES5_EEES6_NS4_ILi8EEEEEENS3_IJNS3_IJiNS4_ILi512EEEEEENS3_IJiiEEENS4_ILi1024EEEEEEEENS_10ViewEngineINS_8smem_ptrIPN7cutlass10bfloat16_tEEEEEEEC2ERKSE_RKSL_,($_ZN7cutlass13device_kernelIN5flash19enable_sm80_to_sm89INS1_16FlashAttnBwdSm80INS1_25CollectiveMainloopBwdSm80ILi2ELi2EN4cute5tupleIJNS5_1CILi128EEES8_NS7_ILi64EEEEEENS_10bfloat16_tEfNS_4arch4Sm80ELb0ELb0ELb1ELb0ELb0ELb0ELb0ELb0ELi2ELi4ELi4ELi4ELb0EEENS1_24CollectiveEpilogueBwdGQAISA_fSD_Li256ELb0ELb0EEENS1_19SingleTileSchedulerILb0ELb0ELb0ELi128EEEEEEEEEvNT_6ParamsE$_ZN4cute3eso3ESOILb0ELb0EJNS_6LayoutINS_5tupleIJNS3_IJNS_1CILi2EEES5_EEES6_NS4_ILi8EEEEEENS3_IJNS3_IJiNS4_ILi512EEEEEENS3_IJiiEEENS4_ILi1024EEEEEEEEjEEC2ERKSE_RKj - $_ZN7cutlass13device_kernelIN5flash19enable_sm80_to_sm89INS1_16FlashAttnBwdSm80INS1_25CollectiveMainloopBwdSm80ILi2ELi2EN4cute5tupleIJNS5_1CILi128EEES8_NS7_ILi64EEEEEENS_10bfloat16_tEfNS_4arch4Sm80ELb0ELb0ELb1ELb0ELb0ELb0ELb0ELb0ELi2ELi4ELi4ELi4ELb0EEENS1_24CollectiveEpilogueBwdGQAISA_fSD_Li256ELb0ELb0EEENS1_19SingleTileSchedulerILb0ELb0ELb0ELi128EEEEEEEEEvNT_6ParamsE$_ZN4cute3eso3ESOILb0ELb0EJNS_6LayoutINS_5tupleIJNS3_IJNS_1CILi2EEES5_EEES6_NS4_ILi8EEEEEENS3_IJNS3_IJiNS4_ILi512EEEEEENS3_IJiiEEENS4_ILi1024EEEEEEEENS_10ViewEngineINS_8smem_ptrIPN7cutlass10bfloat16_tEEEEEEEC2ERKSE_RKSL_)
$_ZN7cutlass13device_kernelIN5flash19enable_sm80_to_sm89INS1_16FlashAttnBwdSm80INS1_25CollectiveMainloopBwdSm80ILi2ELi2EN4cute5tupleIJNS5_1CILi128EEES8_NS7_ILi64EEEEEENS_10bfloat16_tEfNS_4arch4Sm80ELb0ELb0ELb1ELb0ELb0ELb0ELb0ELb0ELi2ELi4ELi4ELi4ELb0EEENS1_24CollectiveEpilogueBwdGQAISA_fSD_Li256ELb0ELb0EEENS1_19SingleTileSchedulerILb0ELb0ELb0ELi128EEEEEEEEEvNT_6ParamsE$_ZN4cute3eso3ESOILb0ELb0EJNS_6LayoutINS_5tupleIJNS3_IJNS_1CILi2EEES5_EEES6_NS4_ILi8EEEEEENS3_IJNS3_IJiNS4_ILi512EEEEEENS3_IJiiEEENS4_ILi1024EEEEEEEENS_10ViewEngineINS_8smem_ptrIPN7cutlass10bfloat16_tEEEEEEEC2ERKSE_RKSL_:
        /* <DEDUP_REMOVED lines=8> */
        .type           $_ZN7cutlass13device_kernelIN5flash19enable_sm80_to_sm89INS1_16FlashAttnBwdSm80INS1_25CollectiveMainloopBwdSm80ILi2ELi2EN4cute5tupleIJNS5_1CILi128EEES8_NS7_ILi64EEEEEENS_10bfloat16_tEfNS_4arch4Sm80ELb0ELb0ELb1ELb0ELb0ELb0ELb0ELb0ELi2ELi4ELi4ELi4ELb0EEENS1_24CollectiveEpilogueBwdGQAISA_fSD_Li256ELb0ELb0EEENS1_19SingleTileSchedulerILb0ELb0ELb0ELi128EEEEEEEEEvNT_6ParamsE$_ZN4cute3eso3ESOILb0ELb0EJNS_6LayoutINS_5tupleIJNS3_IJNS_1CILi2EEES5_EEES6_NS4_ILi8EEEEEENS3_IJNS3_IJiNS4_ILi512EEEEEENS3_IJiiEEENS4_ILi1024EEEEEEEEjEEC2ERKSE_RKj,@function
        .size           $_ZN7cutlass13device_kernelIN5flash19enable_sm80_to_sm89INS1_16FlashAttnBwdSm80INS1_25CollectiveMainloopBwdSm80ILi2ELi2EN4cute5tupleIJNS5_1CILi128EEES8_NS7_ILi64EEEEEENS_10bfloat16_tEfNS_4arch4Sm80ELb0ELb0ELb1ELb0ELb0ELb0ELb0ELb0ELi2ELi4ELi4ELi4ELb0EEENS1_24CollectiveEpilogueBwdGQAISA_fSD_Li256ELb0ELb0EEENS1_19SingleTileSchedulerILb0ELb0ELb0ELi128EEEEEEEEEvNT_6ParamsE$_ZN4cute3eso3ESOILb0ELb0EJNS_6LayoutINS_5tupleIJNS3_IJNS_1CILi2EEES5_EEES6_NS4_ILi8EEEEEENS3_IJNS3_IJiNS4_ILi512EEEEEENS3_IJiiEEENS4_ILi1024EEEEEEEEjEEC2ERKSE_RKj,($_ZN7cutlass13device_kernelIN5flash19enable_sm80_to_sm89INS1_16FlashAttnBwdSm80INS1_25CollectiveMainloopBwdSm80ILi2ELi2EN4cute5tupleIJNS5_1CILi128EEES8_NS7_ILi64EEEEEENS_10bfloat16_tEfNS_4arch4Sm80ELb0ELb0ELb1ELb0ELb0ELb0ELb0ELb0ELi2ELi4ELi4ELi4ELb0EEENS1_24CollectiveEpilogueBwdGQAISA_fSD_Li256ELb0ELb0EEENS1_19SingleTileSchedulerILb0ELb0ELb0ELi128EEEEEEEEEvNT_6ParamsE$_ZN4cute3eso3ESOILb0ELb0EJNS_6LayoutINS_5tupleIJNS3_IJNS_1CILi2EEES5_S5_EEES5_NS3_IJNS3_IJS5_S5_EEES5_EEEEEENS3_IJNS3_IJNS4_ILi1EEENS4_ILi512EEEiEEENS4_ILi4096EEENS3_IJNS3_IJiiEEENS4_ILi8192EEEEEEEEEEENS_10ViewEngineINS_8smem_ptrIPN7cutlass10bfloat16_tEEEEEEEC2ERKSI_RKSP_ - $_ZN7cutlass13device_kernelIN5flash19enable_sm80_to_sm89INS1_16FlashAttnBwdSm80INS1_25CollectiveMainloopBwdSm80ILi2ELi2EN4cute5tupleIJNS5_1CILi128EEES8_NS7_ILi64EEEEEENS_10bfloat16_tEfNS_4arch4Sm80ELb0ELb0ELb1ELb0ELb0ELb0ELb0ELb0ELi2ELi4ELi4ELi4ELb0EEENS1_24CollectiveEpilogueBwdGQAISA_fSD_Li256ELb0ELb0EEENS1_19SingleTileSchedulerILb0ELb0ELb0ELi128EEEEEEEEEvNT_6ParamsE$_ZN4cute3eso3ESOILb0ELb0EJNS_6LayoutINS_5tupleIJNS3_IJNS_1CILi2EEES5_EEES6_NS4_ILi8EEEEEENS3_IJNS3_IJiNS4_ILi512EEEEEENS3_IJiiEEENS4_ILi1024EEEEEEEEjEEC2ERKSE_RKj)
$_ZN7cutlass13device_kernelIN5flash19enable_sm80_to_sm89INS1_16FlashAttnBwdSm80INS1_25CollectiveMainloopBwdSm80ILi2ELi2EN4cute5tupleIJNS5_1CILi128EEES8_NS7_ILi64EEEEEENS_10bfloat16_tEfNS_4arch4Sm80ELb0ELb0ELb1ELb0ELb0ELb0ELb0ELb0ELi2ELi4ELi4ELi4ELb0EEENS1_24CollectiveEpilogueBwdGQAISA_fSD_Li256ELb0ELb0EEENS1_19SingleTileSchedulerILb0ELb0ELb0ELi128EEEEEEEEEvNT_6ParamsE$_ZN4cute3eso3ESOILb0ELb0EJNS_6LayoutINS_5tupleIJNS3_IJNS_1CILi2EEES5_EEES6_NS4_ILi8EEEEEENS3_IJNS3_IJiNS4_ILi512EEEEEENS3_IJiiEEENS4_ILi1024EEEEEEEEjEEC2ERKSE_RKj:
        /* <DEDUP_REMOVED lines=10> */
        .type           $_ZN7cutlass13device_kernelIN5flash19enable_sm80_to_sm89INS1_16FlashAttnBwdSm80INS1_25CollectiveMainloopBwdSm80ILi2ELi2EN4cute5tupleIJNS5_1CILi128EEES8_NS7_ILi64EEEEEENS_10bfloat16_tEfNS_4arch4Sm80ELb0ELb0ELb1ELb0ELb0ELb0ELb0ELb0ELi2ELi4ELi4ELi4ELb0EEENS1_24CollectiveEpilogueBwdGQAISA_fSD_Li256ELb0ELb0EEENS1_19SingleTileSchedulerILb0ELb0ELb0ELi128EEEEEEEEEvNT_6ParamsE$_ZN4cute3eso3ESOILb0ELb0EJNS_6LayoutINS_5tupleIJNS3_IJNS_1CILi2EEES5_S5_EEES5_NS3_IJNS3_IJS5_S5_EEES5_EEEEEENS3_IJNS3_IJNS4_ILi1EEENS4_ILi512EEEiEEENS4_ILi4096EEENS3_IJNS3_IJiiEEENS4_ILi8192EEEEEEEEEEENS_10ViewEngineINS_8smem_ptrIPN7cutlass10bfloat16_tEEEEEEEC2ERKSI_RKSP_,@function
        .size           $_ZN7cutlass13device_kernelIN5flash19enable_sm80_to_sm89INS1_16FlashAttnBwdSm80INS1_25CollectiveMainloopBwdSm80ILi2ELi2EN4cute5tupleIJNS5_1CILi128EEES8_NS7_ILi64EEEEEENS_10bfloat16_tEfNS_4arch4Sm80ELb0ELb0ELb1ELb0ELb0ELb0ELb0ELb0ELi2ELi4ELi4ELi4ELb0EEENS1_24CollectiveEpilogueBwdGQAISA_fSD_Li256ELb0ELb0EEENS1_19SingleTileSchedulerILb0ELb0ELb0ELi128EEEEEEEEEvNT_6ParamsE$_ZN4cute3eso3ESOILb0ELb0EJNS_6LayoutINS_5tupleIJNS3_IJNS_1CILi2EEES5_S5_EEES5_NS3_IJNS3_IJS5_S5_EEES5_EEEEEENS3_IJNS3_IJNS4_ILi1EEENS4_ILi512EEEiEEENS4_ILi4096EEENS3_IJNS3_IJiiEEENS4_ILi8192EEEEEEEEEEENS_10ViewEngineINS_8smem_ptrIPN7cutlass10bfloat16_tEEEEEEEC2ERKSI_RKSP_,($_ZN7cutlass13device_kernelIN5flash19enable_sm80_to_sm89INS1_16FlashAttnBwdSm80INS1_25CollectiveMainloopBwdSm80ILi2ELi2EN4cute5tupleIJNS5_1CILi128EEES8_NS7_ILi64EEEEEENS_10bfloat16_tEfNS_4arch4Sm80ELb0ELb0ELb1ELb0ELb0ELb0ELb0ELb0ELi2ELi4ELi4ELi4ELb0EEENS1_24CollectiveEpilogueBwdGQAISA_fSD_Li256ELb0ELb0EEENS1_19SingleTileSchedulerILb0ELb0ELb0ELi128EEEEEEEEEvNT_6ParamsE$_ZN4cute3eso3ESOILb0ELb0EJNS_6LayoutINS_5tupleIJNS3_IJNS_1CILi2EEES5_S5_EEES5_NS3_IJNS3_IJS5_S5_EEES5_EEEEEENS3_IJNS3_IJNS4_ILi1EEENS4_ILi512EEEiEEENS4_ILi4096EEENS3_IJNS3_IJiiEEENS4_ILi8192EEEEEEEEEEEjEEC2ERKSI_RKj - $_ZN7cutlass13device_kernelIN5flash19enable_sm80_to_sm89INS1_16FlashAttnBwdSm80INS1_25CollectiveMainloopBwdSm80ILi2ELi2EN4cute5tupleIJNS5_1CILi128EEES8_NS7_ILi64EEEEEENS_10bfloat16_tEfNS_4arch4Sm80ELb0ELb0ELb1ELb0ELb0ELb0ELb0ELb0ELi2ELi4ELi4ELi4ELb0EEENS1_24CollectiveEpilogueBwdGQAISA_fSD_Li256ELb0ELb0EEENS1_19SingleTileSchedulerILb0ELb0ELb0ELi128EEEEEEEEEvNT_6ParamsE$_ZN4cute3eso3ESOILb0ELb0EJNS_6LayoutINS_5tupleIJNS3_IJNS_1CILi2EEES5_S5_EEES5_NS3_IJNS3_IJS5_S5_EEES5_EEEEEENS3_IJNS3_IJNS4_ILi1EEENS4_ILi512EEEiEEENS4_ILi4096EEENS3_IJNS3_IJiiEEENS4_ILi8192EEEEEEEEEEENS_10ViewEngineINS_8smem_ptrIPN7cutlass10bfloat16_tEEEEEEEC2ERKSI_RKSP_)
$_ZN7cutlass13device_kernelIN5flash19enable_sm80_to_sm89INS1_16FlashAttnBwdSm80INS1_25CollectiveMainloopBwdSm80ILi2ELi2EN4cute5tupleIJNS5_1CILi128EEES8_NS7_ILi64EEEEEENS_10bfloat16_tEfNS_4arch4Sm80ELb0ELb0ELb1ELb0ELb0ELb0ELb0ELb0ELi2ELi4ELi4ELi4ELb0EEENS1_24CollectiveEpilogueBwdGQAISA_fSD_Li256ELb0ELb0EEENS1_19SingleTileSchedulerILb0ELb0ELb0ELi128EEEEEEEEEvNT_6ParamsE$_ZN4cute3eso3ESOILb0ELb0EJNS_6LayoutINS_5tupleIJNS3_IJNS_1CILi2EEES5_S5_EEES5_NS3_IJNS3_IJS5_S5_EEES5_EEEEEENS3_IJNS3_IJNS4_ILi1EEENS4_ILi512EEEiEEENS4_ILi4096EEENS3_IJNS3_IJiiEEENS4_ILi8192EEEEEEEEEEENS_10ViewEngineINS_8smem_ptrIPN7cutlass10bfloat16_tEEEEEEEC2ERKSI_RKSP_:
        /* <DEDUP_REMOVED lines=8> */
        .type           $_ZN7cutlass13device_kernelIN5flash19enable_sm80_to_sm89INS1_16FlashAttnBwdSm80INS1_25CollectiveMainloopBwdSm80ILi2ELi2EN4cute5tupleIJNS5_1CILi128EEES8_NS7_ILi64EEEEEENS_10bfloat16_tEfNS_4arch4Sm80ELb0ELb0ELb1ELb0ELb0ELb0ELb0ELb0ELi2ELi4ELi4ELi4ELb0EEENS1_24CollectiveEpilogueBwdGQAISA_fSD_Li256ELb0ELb0EEENS1_19SingleTileSchedulerILb0ELb0ELb0ELi128EEEEEEEEEvNT_6ParamsE$_ZN4cute3eso3ESOILb0ELb0EJNS_6LayoutINS_5tupleIJNS3_IJNS_1CILi2EEES5_S5_EEES5_NS3_IJNS3_IJS5_S5_EEES5_EEEEEENS3_IJNS3_IJNS4_ILi1EEENS4_ILi512EEEiEEENS4_ILi4096EEENS3_IJNS3_IJiiEEENS4_ILi8192EEEEEEEEEEEjEEC2ERKSI_RKj,@function
        .size           $_ZN7cutlass13device_kernelIN5flash19enable_sm80_to_sm89INS1_16FlashAttnBwdSm80INS1_25CollectiveMainloopBwdSm80ILi2ELi2EN4cute5tupleIJNS5_1CILi128EEES8_NS7_ILi64EEEEEENS_10bfloat16_tEfNS_4arch4Sm80ELb0ELb0ELb1ELb0ELb0ELb0ELb0ELb0ELi2ELi4ELi4ELi4ELb0EEENS1_24CollectiveEpilogueBwdGQAISA_fSD_Li256ELb0ELb0EEENS1_19SingleTileSchedulerILb0ELb0ELb0ELi128EEEEEEEEEvNT_6ParamsE$_ZN4cute3eso3ESOILb0ELb0EJNS_6LayoutINS_5tupleIJNS3_IJNS_1CILi2EEES5_S5_EEES5_NS3_IJNS3_IJS5_S5_EEES5_EEEEEENS3_IJNS3_IJNS4_ILi1EEENS4_ILi512EEEiEEENS4_ILi4096EEENS3_IJNS3_IJiiEEENS4_ILi8192EEEEEEEEEEEjEEC2ERKSI_RKj,($_ZN7cutlass13device_kernelIN5flash19enable_sm80_to_sm89INS1_16FlashAttnBwdSm80INS1_25CollectiveMainloopBwdSm80ILi2ELi2EN4cute5tupleIJNS5_1CILi128EEES8_NS7_ILi64EEEEEENS_10bfloat16_tEfNS_4arch4Sm80ELb0ELb0ELb1ELb0ELb0ELb0ELb0ELb0ELi2ELi4ELi4ELi4ELb0EEENS1_24CollectiveEpilogueBwdGQAISA_fSD_Li256ELb0ELb0EEENS1_19SingleTileSchedulerILb0ELb0ELb0ELi128EEEEEEEEEvNT_6ParamsE$_ZN4cute3eso3ESOILb0ELb0EJNS_6LayoutINS_5tupleIJNS3_IJNS_1CILi2EEES5_S5_EEES5_NS3_IJS5_S5_EEEEEENS3_IJNS3_IJNS4_ILi1EEENS4_ILi512EEEiEEENS4_ILi4096EEENS3_IJiiEEEEEEEENS_10ViewEngineINS_8smem_ptrIPN7cutlass10bfloat16_tEEEEEEEC2ERKSF_RKSM_ - $_ZN7cutlass13device_kernelIN5flash19enable_sm80_to_sm89INS1_16FlashAttnBwdSm80INS1_25CollectiveMainloopBwdSm80ILi2ELi2EN4cute5tupleIJNS5_1CILi128EEES8_NS7_ILi64EEEEEENS_10bfloat16_tEfNS_4arch4Sm80ELb0ELb0ELb1ELb0ELb0ELb0ELb0ELb0ELi2ELi4ELi4ELi4ELb0EEENS1_24CollectiveEpilogueBwdGQAISA_fSD_Li256ELb0ELb0EEENS1_19SingleTileSchedulerILb0ELb0ELb0ELi128EEEEEEEEEvNT_6ParamsE$_ZN4cute3eso3ESOILb0ELb0EJNS_6LayoutINS_5tupleIJNS3_IJNS_1CILi2EEES5_S5_EEES5_NS3_IJNS3_IJS5_S5_EEES5_EEEEEENS3_IJNS3_IJNS4_ILi1EEENS4_ILi512EEEiEEENS4_ILi4096EEENS3_IJNS3_IJiiEEENS4_ILi8192EEEEEEEEEEEjEEC2ERKSI_RKj)
$_ZN7cutlass13device_kernelIN5flash19enable_sm80_to_sm89INS1_16FlashAttnBwdSm80INS1_25CollectiveMainloopBwdSm80ILi2ELi2EN4cute5tupleIJNS5_1CILi128EEES8_NS7_ILi64EEEEEENS_10bfloat16_tEfNS_4arch4Sm80ELb0ELb0ELb1ELb0ELb0ELb0ELb0ELb0ELi2ELi4ELi4ELi4ELb0EEENS1_24CollectiveEpilogueBwdGQAISA_fSD_Li256ELb0ELb0EEENS1_19SingleTileSchedulerILb0ELb0ELb0ELi128EEEEEEEEEvNT_6ParamsE$_ZN4cute3eso3ESOILb0ELb0EJNS_6LayoutINS_5tupleIJNS3_IJNS_1CILi2EEES5_S5_EEES5_NS3_IJNS3_IJS5_S5_EEES5_EEEEEENS3_IJNS3_IJNS4_ILi1EEENS4_ILi512EEEiEEENS4_ILi4096EEENS3_IJNS3_IJiiEEENS4_ILi8192EEEEEEEEEEEjEEC2ERKSI_RKj:
        /* <DEDUP_REMOVED lines=10> */
        .type           $_ZN7cutlass13device_kernelIN5flash19enable_sm80_to_sm89INS1_16FlashAttnBwdSm80INS1_25CollectiveMainloopBwdSm80ILi2ELi2EN4cute5tupleIJNS5_1CILi128EEES8_NS7_ILi64EEEEEENS_10bfloat16_tEfNS_4arch4Sm80ELb0ELb0ELb1ELb0ELb0ELb0ELb0ELb0ELi2ELi4ELi4ELi4ELb0EEENS1_24CollectiveEpilogueBwdGQAISA_fSD_Li256ELb0ELb0EEENS1_19SingleTileSchedulerILb0ELb0ELb0ELi128EEEEEEEEEvNT_6ParamsE$_ZN4cute3eso3ESOILb0ELb0EJNS_6LayoutINS_5tupleIJNS3_IJNS_1CILi2EEES5_S5_EEES5_NS3_IJS5_S5_EEEEEENS3_IJNS3_IJNS4_ILi1EEENS4_ILi512EEEiEEENS4_ILi4096EEENS3_IJiiEEEEEEEENS_10ViewEngineINS_8smem_ptrIPN7cutlass10bfloat16_tEEEEEEEC2ERKSF_RKSM_,@function
        .size           $_ZN7cutlass13device_kernelIN5flash19enable_sm80_to_sm89INS1_16FlashAttnBwdSm80INS1_25CollectiveMainloopBwdSm80ILi2ELi2EN4cute5tupleIJNS5_1CILi128EEES8_NS7_ILi64EEEEEENS_10bfloat16_tEfNS_4arch4Sm80ELb0ELb0ELb1ELb0ELb0ELb0ELb0ELb0ELi2ELi4ELi4ELi4ELb0EEENS1_24CollectiveEpilogueBwdGQAISA_fSD_Li256ELb0ELb0EEENS1_19SingleTileSchedulerILb0ELb0ELb0ELi128EEEEEEEEEvNT_6ParamsE$_ZN4cute3eso3ESOILb0ELb0EJNS_6LayoutINS_5tupleIJNS3_IJNS_1CILi2EEES5_S5_EEES5_NS3_IJS5_S5_EEEEEENS3_IJNS3_IJNS4_ILi1EEENS4_ILi512EEEiEEENS4_ILi4096EEENS3_IJiiEEEEEEEENS_10ViewEngineINS_8smem_ptrIPN7cutlass10bfloat16_tEEEEEEEC2ERKSF_RKSM_,($_ZN7cutlass13device_kernelIN5flash19enable_sm80_to_sm89INS1_16FlashAttnBwdSm80INS1_25CollectiveMainloopBwdSm80ILi2ELi2EN4cute5tupleIJNS5_1CILi128EEES8_NS7_ILi64EEEEEENS_10bfloat16_tEfNS_4arch4Sm80ELb0ELb0ELb1ELb0ELb0ELb0ELb0ELb0ELi2ELi4ELi4ELi4ELb0EEENS1_24CollectiveEpilogueBwdGQAISA_fSD_Li256ELb0ELb0EEENS1_19SingleTileSchedulerILb0ELb0ELb0ELi128EEEEEEEEEvNT_6ParamsE$_ZN4cute3eso3ESOILb0ELb0EJNS_6LayoutINS_5tupleIJNS3_IJNS_1CILi2EEES5_S5_EEES5_NS3_IJS5_S5_EEEEEENS3_IJNS3_IJNS4_ILi1EEENS4_ILi512EEEiEEENS4_ILi4096EEENS3_IJiiEEEEEEEEjEEC2ERKSF_RKj - $_ZN7cutlass13device_kernelIN5flash19enable_sm80_to_sm89INS1_16FlashAttnBwdSm80INS1_25CollectiveMainloopBwdSm80ILi2ELi2EN4cute5tupleIJNS5_1CILi128EEES8_NS7_ILi64EEEEEENS_10bfloat16_tEfNS_4arch4Sm80ELb0ELb0ELb1ELb0ELb0ELb0ELb0ELb0ELi2ELi4ELi4ELi4ELb0EEENS1_24CollectiveEpilogueBwdGQAISA_fSD_Li256ELb0ELb0EEENS1_19SingleTileSchedulerILb0ELb0ELb0ELi128EEEEEEEEEvNT_6ParamsE$_ZN4cute3eso3ESOILb0ELb0EJNS_6LayoutINS_5tupleIJNS3_IJNS_1CILi2EEES5_S5_EEES5_NS3_IJS5_S5_EEEEEENS3_IJNS3_IJNS4_ILi1EEENS4_ILi512EEEiEEENS4_ILi4096EEENS3_IJiiEEEEEEEENS_10ViewEngineINS_8smem_ptrIPN7cutlass10bfloat16_tEEEEEEEC2ERKSF_RKSM_)
$_ZN7cutlass13device_kernelIN5flash19enable_sm80_to_sm89INS1_16FlashAttnBwdSm80INS1_25CollectiveMainloopBwdSm80ILi2ELi2EN4cute5tupleIJNS5_1CILi128EEES8_NS7_ILi64EEEEEENS_10bfloat16_tEfNS_4arch4Sm80ELb0ELb0ELb1ELb0ELb0ELb0ELb0ELb0ELi2ELi4ELi4ELi4ELb0EEENS1_24CollectiveEpilogueBwdGQAISA_fSD_Li256ELb0ELb0EEENS1_19SingleTileSchedulerILb0ELb0ELb0ELi128EEEEEEEEEvNT_6ParamsE$_ZN4cute3eso3ESOILb0ELb0EJNS_6LayoutINS_5tupleIJNS3_IJNS_1CILi2EEES5_S5_EEES5_NS3_IJS5_S5_EEEEEENS3_IJNS3_IJNS4_ILi1EEENS4_ILi512EEEiEEENS4_ILi4096EEENS3_IJiiEEEEEEEENS_10ViewEngineINS_8smem_ptrIPN7cutlass10bfloat16_tEEEEEEEC2ERKSF_RKSM_:
        /* <DEDUP_REMOVED lines=8> */
        .type           $_ZN7cutlass13device_kernelIN5flash19enable_sm80_to_sm89INS1_16FlashAttnBwdSm80INS1_25CollectiveMainloopBwdSm80ILi2ELi2EN4cute5tupleIJNS5_1CILi128EEES8_NS7_ILi64EEEEEENS_10bfloat16_tEfNS_4arch4Sm80ELb0ELb0ELb1ELb0ELb0ELb0ELb0ELb0ELi2ELi4ELi4ELi4ELb0EEENS1_24CollectiveEpilogueBwdGQAISA_fSD_Li256ELb0ELb0EEENS1_19SingleTileSchedulerILb0ELb0ELb0ELi128EEEEEEEEEvNT_6ParamsE$_ZN4cute3eso3ESOILb0ELb0EJNS_6LayoutINS_5tupleIJNS3_IJNS_1CILi2EEES5_S5_EEES5_NS3_IJS5_S5_EEEEEENS3_IJNS3_IJNS4_ILi1EEENS4_ILi512EEEiEEENS4_ILi4096EEENS3_IJiiEEEEEEEEjEEC2ERKSF_RKj,@function
        .size           $_ZN7cutlass13device_kernelIN5flash19enable_sm80_to_sm89INS1_16FlashAttnBwdSm80INS1_25CollectiveMainloopBwdSm80ILi2ELi2EN4cute5tupleIJNS5_1CILi128EEES8_NS7_ILi64EEEEEENS_10bfloat16_tEfNS_4arch4Sm80ELb0ELb0ELb1ELb0ELb0ELb0ELb0ELb0ELi2ELi4ELi4ELi4ELb0EEENS1_24CollectiveEpilogueBwdGQAISA_fSD_Li256ELb0ELb0EEENS1_19SingleTileSchedulerILb0ELb0ELb0ELi128EEEEEEEEEvNT_6ParamsE$_ZN4cute3eso3ESOILb0ELb0EJNS_6LayoutINS_5tupleIJNS3_IJNS_1CILi2EEES5_S5_EEES5_NS3_IJS5_S5_EEEEEENS3_IJNS3_IJNS4_ILi1EEENS4_ILi512EEEiEEENS4_ILi4096EEENS3_IJiiEEEEEEEEjEEC2ERKSF_RKj,($_ZN7cutlass13device_kernelIN5flash19enable_sm80_to_sm89INS1_16FlashAttnBwdSm80INS1_25CollectiveMainloopBwdSm80ILi2ELi2EN4cute5tupleIJNS5_1CILi128EEES8_NS7_ILi64EEEEEENS_10bfloat16_tEfNS_4arch4Sm80ELb0ELb0ELb1ELb0ELb0ELb0ELb0ELb0ELi2ELi4ELi4ELi4ELb0EEENS1_24CollectiveEpilogueBwdGQAISA_fSD_Li256ELb0ELb0EEENS1_19SingleTileSchedulerILb0ELb0ELb0ELi128EEEEEEEEEvNT_6ParamsE$_ZN4cute3eso3ESOILb0ELb0EJNS_6LayoutINS_5tupleIJNS3_IJNS_1CILi8EEENS4_ILi1EEEEEENS3_IJNS4_ILi2EEEEEEEEENS3_IJNS3_IJS6_NS4_ILi0EEEEEENS3_IJiEEEEEEEENS_10ViewEngineINS_8smem_ptrIPN7cutlass10bfloat16_tEEEEEEEC2ERKSF_RKSM_ - $_ZN7cutlass13device_kernelIN5flash19enable_sm80_to_sm89INS1_16FlashAttnBwdSm80INS1_25CollectiveMainloopBwdSm80ILi2ELi2EN4cute5tupleIJNS5_1CILi128EEES8_NS7_ILi64EEEEEENS_10bfloat16_tEfNS_4arch4Sm80ELb0ELb0ELb1ELb0ELb0ELb0ELb0ELb0ELi2ELi4ELi4ELi4ELb0EEENS1_24CollectiveEpilogueBwdGQAISA_fSD_Li256ELb0ELb0EEENS1_19SingleTileSchedulerILb0ELb0ELb0ELi128EEEEEEEEEvNT_6ParamsE$_ZN4cute3eso3ESOILb0ELb0EJNS_6LayoutINS_5tupleIJNS3_IJNS_1CILi2EEES5_S5_EEES5_NS3_IJS5_S5_EEEEEENS3_IJNS3_IJNS4_ILi1EEENS4_ILi512EEEiEEENS4_ILi4096EEENS3_IJiiEEEEEEEEjEEC2ERKSF_RKj)
$_ZN7cutlass13device_kernelIN5flash19enable_sm80_to_sm89INS1_16FlashAttnBwdSm80INS1_25CollectiveMainloopBwdSm80ILi2ELi2EN4cute5tupleIJNS5_1CILi128EEES8_NS7_ILi64EEEEEENS_10bfloat16_tEfNS_4arch4Sm80ELb0ELb0ELb1ELb0ELb0ELb0ELb0ELb0ELi2ELi4ELi4ELi4ELb0EEENS1_24CollectiveEpilogueBwdGQAISA_fSD_Li256ELb0ELb0EEENS1_19SingleTileSchedulerILb0ELb0ELb0ELi128EEEEEEEEEvNT_6ParamsE$_ZN4cute3eso3ESOILb0ELb0EJNS_6LayoutINS_5tupleIJNS3_IJNS_1CILi2EEES5_S5_EEES5_NS3_IJS5_S5_EEEEEENS3_IJNS3_IJNS4_ILi1EEENS4_ILi512EEEiEEENS4_ILi4096EEENS3_IJiiEEEEEEEEjEEC2ERKSF_RKj:
        /* <DEDUP_REMOVED lines=10> */
        .type           $_ZN7cutlass13device_kernelIN5flash19enable_sm80_to_sm89INS1_16FlashAttnBwdSm80INS1_25CollectiveMainloopBwdSm80ILi2ELi2EN4cute5tupleIJNS5_1CILi128EEES8_NS7_ILi64EEEEEENS_10bfloat16_tEfNS_4arch4Sm80ELb0ELb0ELb1ELb0ELb0ELb0ELb0ELb0ELi2ELi4ELi4ELi4ELb0EEENS1_24CollectiveEpilogueBwdGQAISA_fSD_Li256ELb0ELb0EEENS1_19SingleTileSchedulerILb0ELb0ELb0ELi128EEEEEEEEEvNT_6ParamsE$_ZN4cute3eso3ESOILb0ELb0EJNS_6LayoutINS_5tupleIJNS3_IJNS_1CILi8EEENS4_ILi1EEEEEENS3_IJNS4_ILi2EEEEEEEEENS3_IJNS3_IJS6_NS4_ILi0EEEEEENS3_IJiEEEEEEEENS_10ViewEngineINS_8smem_ptrIPN7cutlass10bfloat16_tEEEEEEEC2ERKSF_RKSM_,@function
        .size           $_ZN7cutlass13device_kernelIN5flash19enable_sm80_to_sm89INS1_16FlashAttnBwdSm80INS1_25CollectiveMainloopBwdSm80ILi2ELi2EN4cute5tupleIJNS5_1CILi128EEES8_NS7_ILi64EEEEEENS_10bfloat16_tEfNS_4arch4Sm80ELb0ELb0ELb1ELb0ELb0ELb0ELb0ELb0ELi2ELi4ELi4ELi4ELb0EEENS1_24CollectiveEpilogueBwdGQAISA_fSD_Li256ELb0ELb0EEENS1_19SingleTileSchedulerILb0ELb0ELb0ELi128EEEEEEEEEvNT_6ParamsE$_ZN4cute3eso3ESOILb0ELb0EJNS_6LayoutINS_5tupleIJNS3_IJNS_1CILi8EEENS4_ILi1EEEEEENS3_IJNS4_ILi2EEEEEEEEENS3_IJNS3_IJS6_NS4_ILi0EEEEEENS3_IJiEEEEEEEENS_10ViewEngineINS_8smem_ptrIPN7cutlass10bfloat16_tEEEEEEEC2ERKSF_RKSM_,($_ZN7cutlass13device_kernelIN5flash19enable_sm80_to_sm89INS1_16FlashAttnBwdSm80INS1_25CollectiveMainloopBwdSm80ILi2ELi2EN4cute5tupleIJNS5_1CILi128EEES8_NS7_ILi64EEEEEENS_10bfloat16_tEfNS_4arch4Sm80ELb0ELb0ELb1ELb0ELb0ELb0ELb0ELb0ELi2ELi4ELi4ELi4ELb0EEENS1_24CollectiveEpilogueBwdGQAISA_fSD_Li256ELb0ELb0EEENS1_19SingleTileSchedulerILb0ELb0ELb0ELi128EEEEEEEEEvNT_6ParamsE$_ZN4cute3eso3ESOILb0ELb0EJNS_6LayoutINS_5tupleIJNS3_IJNS_1CILi8EEENS4_ILi1EEEEEENS4_ILi2EEEEEENS3_IJNS3_IJS6_NS4_ILi0EEEEEEiEEEEENS_10ViewEngineINS_8smem_ptrIPN7cutlass10bfloat16_tEEEEEEEC2ERKSD_RKSK_ - $_ZN7cutlass13device_kernelIN5flash19enable_sm80_to_sm89INS1_16FlashAttnBwdSm80INS1_25CollectiveMainloopBwdSm80ILi2ELi2EN4cute5tupleIJNS5_1CILi128EEES8_NS7_ILi64EEEEEENS_10bfloat16_tEfNS_4arch4Sm80ELb0ELb0ELb1ELb0ELb0ELb0ELb0ELb0ELi2ELi4ELi4ELi4ELb0EEENS1_24CollectiveEpilogueBwdGQAISA_fSD_Li256ELb0ELb0EEENS1_19SingleTileSchedulerILb0ELb0ELb0ELi128EEEEEEEEEvNT_6ParamsE$_ZN4cute3eso3ESOILb0ELb0EJNS_6LayoutINS_5tupleIJNS3_IJNS_1CILi8EEENS4_ILi1EEEEEENS3_IJNS4_ILi2EEEEEEEEENS3_IJNS3_IJS6_NS4_ILi0EEEEEENS3_IJiEEEEEEEENS_10ViewEngineINS_8smem_ptrIPN7cutlass10bfloat16_tEEEEEEEC2ERKSF_RKSM_)
$_ZN7cutlass13device_kernelIN5flash19enable_sm80_to_sm89INS1_16FlashAttnBwdSm80INS1_25CollectiveMainloopBwdSm80ILi2ELi2EN4cute5tupleIJNS5_1CILi128EEES8_NS7_ILi64EEEEEENS_10bfloat16_tEfNS_4arch4Sm80ELb0ELb0ELb1ELb0ELb0ELb0ELb0ELb0ELi2ELi4ELi4ELi4ELb0EEENS1_24CollectiveEpilogueBwdGQAISA_fSD_Li256ELb0ELb0EEENS1_19SingleTileSchedulerILb0ELb0ELb0ELi128EEEEEEEEEvNT_6ParamsE$_ZN4cute3eso3ESOILb0ELb0EJNS_6LayoutINS_5tupleIJNS3_IJNS_1CILi8EEENS4_ILi1EEEEEENS3_IJNS4_ILi2EEEEEEEEENS3_IJNS3_IJS6_NS4_ILi0EEEEEENS3_IJiEEEEEEEENS_10ViewEngineINS_8smem_ptrIPN7cutlass10bfloat16_tEEEEEEEC2ERKSF_RKSM_:
[----:B------:R-:W-:Y:S02]  /*59e0*/  IADD3 R3, R69, -c[0x0][0x20], RZ ;  /* 0x8000080045037a10 */ /* 0x000fe40007ffe0ff */
[----:B------:R-:W-:-:S03]  /*59f0*/  IADD3 R2, R61, -c[0x0][0x20], RZ ;  /* 0x800008003d027a10 */ /* 0x000fc60007ffe0ff */
[----:B------:R1:W-:Y:S04]  /*5a00*/  STL [R3], R8 ;  /* 0x0000000803007387 */ /* 0x0003e80000100800 */
[----:B------:R-:W2:Y:S01]  /*5a10*/  LDL.64 R10, [R2] ;  /* 0x00000000020a7983 */ /* 0x000ea20000100a00 */
[----:B------:R-:W-:-:S03]  /*5a20*/  IMAD.MOV.U32 R7, RZ, RZ, 0x0 ;  /* 0x00000000ff077424 */ /* 0x000fc600078e00ff */
[----:B--2---:R1:W-:Y:S01]  /*5a30*/  STL.64 [R3+0x8], R10 ;  /* 0x0000080a03007387 */ /* 0x0043e20000100a00 */
[----:B------:R-:W-:Y:S05]  /*5a40*/  RET.REL.NODEC R6 `(_ZN7cutlass13device_kernelIN5flash19enable_sm80_to_sm89INS1_16FlashAttnBwdSm80INS1_25CollectiveMainloopBwdSm80ILi2ELi2EN4cute5tupleIJNS5_1CILi128EEES8_NS7_ILi64EEEEEENS_10bfloat16_tEfNS_4arch4Sm80ELb0ELb0ELb1ELb0ELb0ELb0ELb0ELb0ELi2ELi4ELi4ELi4ELb0EEENS1_24CollectiveEpilogueBwdGQAISA_fSD_Li256ELb0ELb0EEENS1_19SingleTileSchedulerILb0ELb0ELb0ELi128EEEEEEEEEvNT_6ParamsE) ;  /* 0xffffa5b006007950 */ /* 0x000fea0003c3ffff */
        .type           $_ZN7cutlass13device_kernelIN5flash19enable_sm80_to_sm89INS1_16FlashAttnBwdSm80INS1_25CollectiveMainloopBwdSm80ILi2ELi2EN4cute5tupleIJNS5_1CILi128EEES8_NS7_ILi64EEEEEENS_10bfloat16_tEfNS_4arch4Sm80ELb0ELb0ELb1ELb0ELb0ELb0ELb0ELb0ELi2ELi4ELi4ELi4ELb0EEENS1_24CollectiveEpilogueBwdGQAISA_fSD_Li256ELb0ELb0EEENS1_19SingleTileSchedulerILb0ELb0ELb0ELi128EEEEEEEEEvNT_6ParamsE$_ZN4cute3eso3ESOILb0ELb0EJNS_6LayoutINS_5tupleIJNS3_IJNS_1CILi8EEENS4_ILi1EEEEEENS4_ILi2EEEEEENS3_IJNS3_IJS6_NS4_ILi0EEEEEEiEEEEENS_10ViewEngineINS_8smem_ptrIPN7cutlass10bfloat16_tEEEEEEEC2ERKSD_RKSK_,@function
        .size           $_ZN7cutlass13device_kernelIN5flash19enable_sm80_to_sm89INS1_16FlashAttnBwdSm80INS1_25CollectiveMainloopBwdSm80ILi2ELi2EN4cute5tupleIJNS5_1CILi128EEES8_NS7_ILi64EEEEEENS_10bfloat16_tEfNS_4arch4Sm80ELb0ELb0ELb1ELb0ELb0ELb0ELb0ELb0ELi2ELi4ELi4ELi4ELb0EEENS1_24CollectiveEpilogueBwdGQAISA_fSD_Li256ELb0ELb0EEENS1_19SingleTileSchedulerILb0ELb0ELb0ELi128EEEEEEEEEvNT_6ParamsE$_ZN4cute3eso3ESOILb0ELb0EJNS_6LayoutINS_5tupleIJNS3_IJNS_1CILi8EEENS4_ILi1EEEEEENS4_ILi2EEEEEENS3_IJNS3_IJS6_NS4_ILi0EEEEEEiEEEEENS_10ViewEngineINS_8smem_ptrIPN7cutlass10bfloat16_tEEEEEEEC2ERKSD_RKSK_,($_ZN7cutlass13device_kernelIN5flash19enable_sm80_to_sm89INS1_16FlashAttnBwdSm80INS1_25CollectiveMainloopBwdSm80ILi2ELi2EN4cute5tupleIJNS5_1CILi128EEES8_NS7_ILi64EEEEEENS_10bfloat16_tEfNS_4arch4Sm80ELb0ELb0ELb1ELb0ELb0ELb0ELb0ELb0ELi2ELi4ELi4ELi4ELb0EEENS1_24CollectiveEpilogueBwdGQAISA_fSD_Li256ELb0ELb0EEENS1_19SingleTileSchedulerILb0ELb0ELb0ELi128EEEEEEEEEvNT_6ParamsE$_ZN4cute3eso3ESOILb0ELb0EJNS_6LayoutINS_5tupleIJNS3_IJNS_1CILi8EEENS4_ILi1EEEEEENS4_ILi2EEEEEENS3_IJNS3_IJS6_NS4_ILi0EEEEEEiEEEEEiEEC2ERKSD_RKi - $_ZN7cutlass13device_kernelIN5flash19enable_sm80_to_sm89INS1_16FlashAttnBwdSm80INS1_25CollectiveMainloopBwdSm80ILi2ELi2EN4cute5tupleIJNS5_1CILi128EEES8_NS7_ILi64EEEEEENS_10bfloat16_tEfNS_4arch4Sm80ELb0ELb0ELb1ELb0ELb0ELb0ELb0ELb0ELi2ELi4ELi4ELi4ELb0EEENS1_24CollectiveEpilogueBwdGQAISA_fSD_Li256ELb0ELb0EEENS1_19SingleTileSchedulerILb0ELb0ELb0ELi128EEEEEEEEEvNT_6ParamsE$_ZN4cute3eso3ESOILb0ELb0EJNS_6LayoutINS_5tupleIJNS3_IJNS_1CILi8EEENS4_ILi1EEEEEENS4_ILi2EEEEEENS3_IJNS3_IJS6_NS4_ILi0EEEEEEiEEEEENS_10ViewEngineINS_8smem_ptrIPN7cutlass10bfloat16_tEEEEEEEC2ERKSD_RKSK_)
$_ZN7cutlass13device_kernelIN5flash19enable_sm80_to_sm89INS1_16FlashAttnBwdSm80INS1_25CollectiveMainloopBwdSm80ILi2ELi2EN4cute5tupleIJNS5_1CILi128EEES8_NS7_ILi64EEEEEENS_10bfloat16_tEfNS_4arch4Sm80ELb0ELb0ELb1ELb0ELb0ELb0ELb0ELb0ELi2ELi4ELi4ELi4ELb0EEENS1_24CollectiveEpilogueBwdGQAISA_fSD_Li256ELb0ELb0EEENS1_19SingleTileSchedulerILb0ELb0ELb0ELi128EEEEEEEEEvNT_6ParamsE$_ZN4cute3eso3ESOILb0ELb0EJNS_6LayoutINS_5tupleIJNS3_IJNS_1CILi8EEENS4_ILi1EEEEEENS4_ILi2EEEEEENS3_IJNS3_IJS6_NS4_ILi0EEEEEEiEEEEENS_10ViewEngineINS_8smem_ptrIPN7cutlass10bfloat16_tEEEEEEEC2ERKSD_RKSK_:
[----:B------:R-:W-:Y:S02]  /*5a50*/  IADD3 R3, R69, -c[0x0][0x20], RZ ;  /* 0x8000080045037a10 */ /* 0x000fe40007ffe0ff */
[----:B------:R-:W-:-:S03]  /*5a60*/  IADD3 R2, R61, -c[0x0][0x20], RZ ;  /* 0x800008003d027a10 */ /* 0x000fc60007ffe0ff */
[----:B------:R1:W-:Y:S04]  /*5a70*/  STL [R3], R6 ;  /* 0x0000000603007387 */ /* 0x0003e80000100800 */
[----:B------:R-:W2:Y:S01]  /*5a80*/  LDL.64 R8, [R2] ;  /* 0x0000000002087983 */ /* 0x000ea20000100a00 */
[----:B------:R-:W-:-:S03]  /*5a90*/  IMAD.MOV.U32 R5, RZ, RZ, 0x0 ;  /* 0x00000000ff057424 */ /* 0x000fc600078e00ff */
[----:B--2---:R1:W-:Y:S01]  /*5aa0*/  STL.64 [R3+0x8], R8 ;  /* 0x0000080803007387 */ /* 0x0043e20000100a00 */
[----:B------:R-:W-:Y:S05]  /*5ab0*/  RET.REL.NODEC R4 `(_ZN7cutlass13device_kernelIN5flash19enable_sm80_to_sm89INS1_16FlashAttnBwdSm80INS1_25CollectiveMainloopBwdSm80ILi2ELi2EN4cute5tupleIJNS5_1CILi128EEES8_NS7_ILi64EEEEEENS_10bfloat16_tEfNS_4arch4Sm80ELb0ELb0ELb1ELb0ELb0ELb0ELb0ELb0ELi2ELi4ELi4ELi4ELb0EEENS1_24CollectiveEpilogueBwdGQAISA_fSD_Li256ELb0ELb0EEENS1_19SingleTileSchedulerILb0ELb0ELb0ELi128EEEEEEEEEvNT_6ParamsE) ;  /* 0xffffa54004007950 */ /* 0x000fea0003c3ffff */
        .type           $_ZN7cutlass13device_kernelIN5flash19enable_sm80_to_sm89INS1_16FlashAttnBwdSm80INS1_25CollectiveMainloopBwdSm80ILi2ELi2EN4cute5tupleIJNS5_1CILi128EEES8_NS7_ILi64EEEEEENS_10bfloat16_tEfNS_4arch4Sm80ELb0ELb0ELb1ELb0ELb0ELb0ELb0ELb0ELi2ELi4ELi4ELi4ELb0EEENS1_24CollectiveEpilogueBwdGQAISA_fSD_Li256ELb0ELb0EEENS1_19SingleTileSchedulerILb0ELb0ELb0ELi128EEEEEEEEEvNT_6ParamsE$_ZN4cute3eso3ESOILb0ELb0EJNS_6LayoutINS_5tupleIJNS3_IJNS_1CILi8EEENS4_ILi1EEEEEENS4_ILi2EEEEEENS3_IJNS3_IJS6_NS4_ILi0EEEEEEiEEEEEiEEC2ERKSD_RKi,@function
        .size           $_ZN7cutlass13device_kernelIN5flash19enable_sm80_to_sm89INS1_16FlashAttnBwdSm80INS1_25CollectiveMainloopBwdSm80ILi2ELi2EN4cute5tupleIJNS5_1CILi128EEES8_NS7_ILi64EEEEEENS_10bfloat16_tEfNS_4arch4Sm80ELb0ELb0ELb1ELb0ELb0ELb0ELb0ELb0ELi2ELi4ELi4ELi4ELb0EEENS1_24CollectiveEpilogueBwdGQAISA_fSD_Li256ELb0ELb0EEENS1_19SingleTileSchedulerILb0ELb0ELb0ELi128EEEEEEEEEvNT_6ParamsE$_ZN4cute3eso3ESOILb0ELb0EJNS_6LayoutINS_5tupleIJNS3_IJNS_1CILi8EEENS4_ILi1EEEEEENS4_ILi2EEEEEENS3_IJNS3_IJS6_NS4_ILi0EEEEEEiEEEEEiEEC2ERKSD_RKi,($_ZN7cutlass13device_kernelIN5flash19enable_sm80_to_sm89INS1_16FlashAttnBwdSm80INS1_25CollectiveMainloopBwdSm80ILi2ELi2EN4cute5tupleIJNS5_1CILi128EEES8_NS7_ILi64EEEEEENS_10bfloat16_tEfNS_4arch4Sm80ELb0ELb0ELb1ELb0ELb0ELb0ELb0ELb0ELi2ELi4ELi4ELi4ELb0EEENS1_24CollectiveEpilogueBwdGQAISA_fSD_Li256ELb0ELb0EEENS1_19SingleTileSchedulerILb0ELb0ELb0ELi128EEEEEEEEEvNT_6ParamsE$_ZN4cute3eso3ESOILb0ELb0EJNS_6LayoutINS_5tupleIJNS3_IJNS_1CILi8EEENS4_ILi1EEEEEENS4_ILi2EEENS3_IJS8_S8_EEEEEENS3_IJNS3_IJS6_NS4_ILi0EEEEEENS4_ILi4096EEENS3_IJiiEEEEEEEENS_10ViewEngineINS_8smem_ptrIPN7cutlass10bfloat16_tEEEEEEEC2ERKSG_RKSN_ - $_ZN7cutlass13device_kernelIN5flash19enable_sm80_to_sm89INS1_16FlashAttnBwdSm80INS1_25CollectiveMainloopBwdSm80ILi2ELi2EN4cute5tupleIJNS5_1CILi128EEES8_NS7_ILi64EEEEEENS_10bfloat16_tEfNS_4arch4Sm80ELb0ELb0ELb1ELb0ELb0ELb0ELb0ELb0ELi2ELi4ELi4ELi4ELb0EEENS1_24CollectiveEpilogueBwdGQAISA_fSD_Li256ELb0ELb0EEENS1_19SingleTileSchedulerILb0ELb0ELb0ELi128EEEEEEEEEvNT_6ParamsE$_ZN4cute3eso3ESOILb0ELb0EJNS_6LayoutINS_5tupleIJNS3_IJNS_1CILi8EEENS4_ILi1EEEEEENS4_ILi2EEEEEENS3_IJNS3_IJS6_NS4_ILi0EEEEEEiEEEEEiEEC2ERKSD_RKi)
$_ZN7cutlass13device_kernelIN5flash19enable_sm80_to_sm89INS1_16FlashAttnBwdSm80INS1_25CollectiveMainloopBwdSm80ILi2ELi2EN4cute5tupleIJNS5_1CILi128EEES8_NS7_ILi64EEEEEENS_10bfloat16_tEfNS_4arch4Sm80ELb0ELb0ELb1ELb0ELb0ELb0ELb0ELb0ELi2ELi4ELi4ELi4ELb0EEENS1_24CollectiveEpilogueBwdGQAISA_fSD_Li256ELb0ELb0EEENS1_19SingleTileSchedulerILb0ELb0ELb0ELi128EEEEEEEEEvNT_6ParamsE$_ZN4cute3eso3ESOILb0ELb0EJNS_6LayoutINS_5tupleIJNS3_IJNS_1CILi8EEENS4_ILi1EEEEEENS4_ILi2EEEEEENS3_IJNS3_IJS6_NS4_ILi0EEEEEEiEEEEEiEEC2ERKSD_RKi:
[----:B------:R-:W-:Y:S02]  /*5ac0*/  IADD3 R3, R60, -c[0x0][0x20], RZ ;  /* 0x800008003c037a10 */ /* 0x000fe40007ffe0ff */
[----:B------:R-:W-:-:S03]  /*5ad0*/  IADD3 R2, R63, -c[0x0][0x20], RZ ;  /* 0x800008003f027a10 */ /* 0x000fc60007ffe0ff */
[----:B------:R1:W-:Y:S04]  /*5ae0*/  STL [R3], R6 ;  /* 0x0000000603007387 */ /* 0x0003e80000100800 */
[----:B------:R-:W2:Y:S01]  /*5af0*/  LDL R2, [R2] ;  /* 0x0000000002027983 */ /* 0x000ea20000100800 */
[----:B------:R-:W-:-:S03]  /*5b00*/  IMAD.MOV.U32 R5, RZ, RZ, 0x0 ;  /* 0x00000000ff057424 */ /* 0x000fc600078e00ff */
[----:B--2---:R1:W-:Y:S01]  /*5b10*/  STL [R3+0x4], R2 ;  /* 0x0000040203007387 */ /* 0x0043e20000100800 */
[----:B------:R-:W-:Y:S05]  /*5b20*/  RET.REL.NODEC R4 `(_ZN7cutlass13device_kernelIN5flash19enable_sm80_to_sm89INS1_16FlashAttnBwdSm80INS1_25CollectiveMainloopBwdSm80ILi2ELi2EN4cute5tupleIJNS5_1CILi128EEES8_NS7_ILi64EEEEEENS_10bfloat16_tEfNS_4arch4Sm80ELb0ELb0ELb1ELb0ELb0ELb0ELb0ELb0ELi2ELi4ELi4ELi4ELb0EEENS1_24CollectiveEpilogueBwdGQAISA_fSD_Li256ELb0ELb0EEENS1_19SingleTileSchedulerILb0ELb0ELb0ELi128EEEEEEEEEvNT_6ParamsE) ;  /* 0xffffa4d004007950 */ /* 0x000fea0003c3ffff */
        .type           $_ZN7cutlass13device_kernelIN5flash19enable_sm80_to_sm89INS1_16FlashAttnBwdSm80INS1_25CollectiveMainloopBwdSm80ILi2ELi2EN4cute5tupleIJNS5_1CILi128EEES8_NS7_ILi64EEEEEENS_10bfloat16_tEfNS_4arch4Sm80ELb0ELb0ELb1ELb0ELb0ELb0ELb0ELb0ELi2ELi4ELi4ELi4ELb0EEENS1_24CollectiveEpilogueBwdGQAISA_fSD_Li256ELb0ELb0EEENS1_19SingleTileSchedulerILb0ELb0ELb0ELi128EEEEEEEEEvNT_6ParamsE$_ZN4cute3eso3ESOILb0ELb0EJNS_6LayoutINS_5tupleIJNS3_IJNS_1CILi8EEENS4_ILi1EEEEEENS4_ILi2EEENS3_IJS8_S8_EEEEEENS3_IJNS3_IJS6_NS4_ILi0EEEEEENS4_ILi4096EEENS3_IJiiEEEEEEEENS_10ViewEngineINS_8smem_ptrIPN7cutlass10bfloat16_tEEEEEEEC2ERKSG_RKSN_,@function
        .size           $_ZN7cutlass13device_kernelIN5flash19enable_sm80_to_sm89INS1_16FlashAttnBwdSm80INS1_25CollectiveMainloopBwdSm80ILi2ELi2EN4cute5tupleIJNS5_1CILi128EEES8_NS7_ILi64EEEEEENS_10bfloat16_tEfNS_4arch4Sm80ELb0ELb0ELb1ELb0ELb0ELb0ELb0ELb0ELi2ELi4ELi4ELi4ELb0EEENS1_24CollectiveEpilogueBwdGQAISA_fSD_Li256ELb0ELb0EEENS1_19SingleTileSchedulerILb0ELb0ELb0ELi128EEEEEEEEEvNT_6ParamsE$_ZN4cute3eso3ESOILb0ELb0EJNS_6LayoutINS_5tupleIJNS3_IJNS_1CILi8EEENS4_ILi1EEEEEENS4_ILi2EEENS3_IJS8_S8_EEEEEENS3_IJNS3_IJS6_NS4_ILi0EEEEEENS4_ILi4096EEENS3_IJiiEEEEEEEENS_10ViewEngineINS_8smem_ptrIPN7cutlass10bfloat16_tEEEEEEEC2ERKSG_RKSN_,($_ZN7cutlass13device_kernelIN5flash19enable_sm80_to_sm89INS1_16FlashAttnBwdSm80INS1_25CollectiveMainloopBwdSm80ILi2ELi2EN4cute5tupleIJNS5_1CILi128EEES8_NS7_ILi64EEEEEENS_10bfloat16_tEfNS_4arch4Sm80ELb0ELb0ELb1ELb0ELb0ELb0ELb0ELb0ELi2ELi4ELi4ELi4ELb0EEENS1_24CollectiveEpilogueBwdGQAISA_fSD_Li256ELb0ELb0EEENS1_19SingleTileSchedulerILb0ELb0ELb0ELi128EEEEEEEEEvNT_6ParamsE$_ZN4cute3eso3ESOILb0ELb0EJNS_6LayoutINS_5tupleIJNS3_IJNS_1CILi8EEENS4_ILi1EEEEEENS4_ILi2EEENS3_IJS8_S8_EEEEEENS3_IJNS3_IJS6_NS4_ILi0EEEEEENS4_ILi4096EEENS3_IJiiEEEEEEEEiEEC2ERKSG_RKi - $_ZN7cutlass13device_kernelIN5flash19enable_sm80_to_sm89INS1_16FlashAttnBwdSm80INS1_25CollectiveMainloopBwdSm80ILi2ELi2EN4cute5tupleIJNS5_1CILi128EEES8_NS7_ILi64EEEEEENS_10bfloat16_tEfNS_4arch4Sm80ELb0ELb0ELb1ELb0ELb0ELb0ELb0ELb0ELi2ELi4ELi4ELi4ELb0EEENS1_24CollectiveEpilogueBwdGQAISA_fSD_Li256ELb0ELb0EEENS1_19SingleTileSchedulerILb0ELb0ELb0ELi128EEEEEEEEEvNT_6ParamsE$_ZN4cute3eso3ESOILb0ELb0EJNS_6LayoutINS_5tupleIJNS3_IJNS_1CILi8EEENS4_ILi1EEEEEENS4_ILi2EEENS3_IJS8_S8_EEEEEENS3_IJNS3_IJS6_NS4_ILi0EEEEEENS4_ILi4096EEENS3_IJiiEEEEEEEENS_10ViewEngineINS_8smem_ptrIPN7cutlass10bfloat16_tEEEEEEEC2ERKSG_RKSN_)
$_ZN7cutlass13device_kernelIN5flash19enable_sm80_to_sm89INS1_16FlashAttnBwdSm80INS1_25CollectiveMainloopBwdSm80ILi2ELi2EN4cute5tupleIJNS5_1CILi128EEES8_NS7_ILi64EEEEEENS_10bfloat16_tEfNS_4arch4Sm80ELb0ELb0ELb1ELb0ELb0ELb0ELb0ELb0ELi2ELi4ELi4ELi4ELb0EEENS1_24CollectiveEpilogueBwdGQAISA_fSD_Li256ELb0ELb0EEENS1_19SingleTileSchedulerILb0ELb0ELb0ELi128EEEEEEEEEvNT_6ParamsE$_ZN4cute3eso3ESOILb0ELb0EJNS_6LayoutINS_5tupleIJNS3_IJNS_1CILi8EEENS4_ILi1EEEEEENS4_ILi2EEENS3_IJS8_S8_EEEEEENS3_IJNS3_IJS6_NS4_ILi0EEEEEENS4_ILi4096EEENS3_IJiiEEEEEEEENS_10ViewEngineINS_8smem_ptrIPN7cutlass10bfloat16_tEEEEEEEC2ERKSG_RKSN_:
[----:B------:R-:W-:Y:S02]  /*5b30*/  IADD3 R3, R25, -c[0x0][0x20], RZ ;  /* 0x8000080019037a10 */ /* 0x000fe40007ffe0ff */
[----:B------:R-:W-:-:S03]  /*5b40*/  IADD3 R2, R24, -c[0x0][0x20], RZ ;  /* 0x8000080018027a10 */ /* 0x000fc60007ffe0ff */
[----:B------:R1:W-:Y:S04]  /*5b50*/  STL.64 [R3], R4 ;  /* 0x0000000403007387 */ /* 0x0003e80000100a00 */
[----:B------:R-:W2:Y:S01]  /*5b60*/  LDL.64 R8, [R2] ;  /* 0x0000000002087983 */ /* 0x000ea20000100a00 */
[----:B------:R-:W-:-:S03]  /*5b70*/  IMAD.MOV.U32 R7, RZ, RZ, 0x0 ;  /* 0x00000000ff077424 */ /* 0x000fc600078e00ff */
[----:B--2---:R1:W-:Y:S01]  /*5b80*/  STL.64 [R3+0x8], R8 ;  /* 0x0000080803007387 */ /* 0x0043e20000100a00 */
[----:B------:R-:W-:Y:S05]  /*5b90*/  RET.REL.NODEC R6 `(_ZN7cutlass13device_kernelIN5flash19enable_sm80_to_sm89INS1_16FlashAttnBwdSm80INS1_25CollectiveMainloopBwdSm80ILi2ELi2EN4cute5tupleIJNS5_1CILi128EEES8_NS7_ILi64EEEEEENS_10bfloat16_tEfNS_4arch4Sm80ELb0ELb0ELb1ELb0ELb0ELb0ELb0ELb0ELi2ELi4ELi4ELi4ELb0EEENS1_24CollectiveEpilogueBwdGQAISA_fSD_Li256ELb0ELb0EEENS1_19SingleTileSchedulerILb0ELb0ELb0ELi128EEEEEEEEEvNT_6ParamsE) ;  /* 0xffffa46006007950 */ /* 0x000fea0003c3ffff */
        .type           $_ZN7cutlass13device_kernelIN5flash19enable_sm80_to_sm89INS1_16FlashAttnBwdSm80INS1_25CollectiveMainloopBwdSm80ILi2ELi2EN4cute5tupleIJNS5_1CILi128EEES8_NS7_ILi64EEEEEENS_10bfloat16_tEfNS_4arch4Sm80ELb0ELb0ELb1ELb0ELb0ELb0ELb0ELb0ELi2ELi4ELi4ELi4ELb0EEENS1_24CollectiveEpilogueBwdGQAISA_fSD_Li256ELb0ELb0EEENS1_19SingleTileSchedulerILb0ELb0ELb0ELi128EEEEEEEEEvNT_6ParamsE$_ZN4cute3eso3ESOILb0ELb0EJNS_6LayoutINS_5tupleIJNS3_IJNS_1CILi8EEENS4_ILi1EEEEEENS4_ILi2EEENS3_IJS8_S8_EEEEEENS3_IJNS3_IJS6_NS4_ILi0EEEEEENS4_ILi4096EEENS3_IJiiEEEEEEEEiEEC2ERKSG_RKi,@function
        .size           $_ZN7cutlass13device_kernelIN5flash19enable_sm80_to_sm89INS1_16FlashAttnBwdSm80INS1_25CollectiveMainloopBwdSm80ILi2ELi2EN4cute5tupleIJNS5_1CILi128EEES8_NS7_ILi64EEEEEENS_10bfloat16_tEfNS_4arch4Sm80ELb0ELb0ELb1ELb0ELb0ELb0ELb0ELb0ELi2ELi4ELi4ELi4ELb0EEENS1_24CollectiveEpilogueBwdGQAISA_fSD_Li256ELb0ELb0EEENS1_19SingleTileSchedulerILb0ELb0ELb0ELi128EEEEEEEEEvNT_6ParamsE$_ZN4cute3eso3ESOILb0ELb0EJNS_6LayoutINS_5tupleIJNS3_IJNS_1CILi8EEENS4_ILi1EEEEEENS4_ILi2EEENS3_IJS8_S8_EEEEEENS3_IJNS3_IJS6_NS4_ILi0EEEEEENS4_ILi4096EEENS3_IJiiEEEEEEEEiEEC2ERKSG_RKi,($_ZN7cutlass13device_kernelIN5flash19enable_sm80_to_sm89INS1_16FlashAttnBwdSm80INS1_25CollectiveMainloopBwdSm80ILi2ELi2EN4cute5tupleIJNS5_1CILi128EEES8_NS7_ILi64EEEEEENS_10bfloat16_tEfNS_4arch4Sm80ELb0ELb0ELb1ELb0ELb0ELb0ELb0ELb0ELi2ELi4ELi4ELi4ELb0EEENS1_24CollectiveEpilogueBwdGQAISA_fSD_Li256ELb0ELb0EEENS1_19SingleTileSchedulerILb0ELb0ELb0ELi128EEEEEEEEEvNT_6ParamsE$_ZN4cute3eso3ESOILb0ELb0EJNS_6LayoutINS_5tupleIJNS3_IJNS_1CILi8EEENS4_ILi1EEEEEENS4_ILi2EEES5_EEENS3_IJNS3_IJS6_NS4_ILi0EEEEEEiNS4_ILi1024EEEEEEEENS_10ViewEngineINS_8smem_ptrIPN7cutlass10bfloat16_tEEEEEEEC2ERKSE_RKSL_ - $_ZN7cutlass13device_kernelIN5flash19enable_sm80_to_sm89INS1_16FlashAttnBwdSm80INS1_25CollectiveMainloopBwdSm80ILi2ELi2EN4cute5tupleIJNS5_1CILi128EEES8_NS7_ILi64EEEEEENS_10bfloat16_tEfNS_4arch4Sm80ELb0ELb0ELb1ELb0ELb0ELb0ELb0ELb0ELi2ELi4ELi4ELi4ELb0EEENS1_24CollectiveEpilogueBwdGQAISA_fSD_Li256ELb0ELb0EEENS1_19SingleTileSchedulerILb0ELb0ELb0ELi128EEEEEEEEEvNT_6ParamsE$_ZN4cute3eso3ESOILb0ELb0EJNS_6LayoutINS_5tupleIJNS3_IJNS_1CILi8EEENS4_ILi1EEEEEENS4_ILi2EEENS3_IJS8_S8_EEEEEENS3_IJNS3_IJS6_NS4_ILi0EEEEEENS4_ILi4096EEENS3_IJiiEEEEEEEEiEEC2ERKSG_RKi)
$_ZN7cutlass13device_kernelIN5flash19enable_sm80_to_sm89INS1_16FlashAttnBwdSm80INS1_25CollectiveMainloopBwdSm80ILi2ELi2EN4cute5tupleIJNS5_1CILi128EEES8_NS7_ILi64EEEEEENS_10bfloat16_tEfNS_4arch4Sm80ELb0ELb0ELb1ELb0ELb0ELb0ELb0ELb0ELi2ELi4ELi4ELi4ELb0EEENS1_24CollectiveEpilogueBwdGQAISA_fSD_Li256ELb0ELb0EEENS1_19SingleTileSchedulerILb0ELb0ELb0ELi128EEEEEEEEEvNT_6ParamsE$_ZN4cute3eso3ESOILb0ELb0EJNS_6LayoutINS_5tupleIJNS3_IJNS_1CILi8EEENS4_ILi1EEEEEENS4_ILi2EEENS3_IJS8_S8_EEEEEENS3_IJNS3_IJS6_NS4_ILi0EEEEEENS4_ILi4096EEENS3_IJiiEEEEEEEEiEEC2ERKSG_RKi:
        /* <DEDUP_REMOVED lines=8> */
        .type           $_ZN7cutlass13device_kernelIN5flash19enable_sm80_to_sm89INS1_16FlashAttnBwdSm80INS1_25CollectiveMainloopBwdSm80ILi2ELi2EN4cute5tupleIJNS5_1CILi128EEES8_NS7_ILi64EEEEEENS_10bfloat16_tEfNS_4arch4Sm80ELb0ELb0ELb1ELb0ELb0ELb0ELb0ELb0ELi2ELi4ELi4ELi4ELb0EEENS1_24CollectiveEpilogueBwdGQAISA_fSD_Li256ELb0ELb0EEENS1_19SingleTileSchedulerILb0ELb0ELb0ELi128EEEEEEEEEvNT_6ParamsE$_ZN4cute3eso3ESOILb0ELb0EJNS_6LayoutINS_5tupleIJNS3_IJNS_1CILi8EEENS4_ILi1EEEEEENS4_ILi2EEES5_EEENS3_IJNS3_IJS6_NS4_ILi0EEEEEEiNS4_ILi1024EEEEEEEENS_10ViewEngineINS_8smem_ptrIPN7cutlass10bfloat16_tEEEEEEEC2ERKSE_RKSL_,@function
        .size           $_ZN7cutlass13device_kernelIN5flash19enable_sm80_to_sm89INS1_16FlashAttnBwdSm80INS1_25CollectiveMainloopBwdSm80ILi2ELi2EN4cute5tupleIJNS5_1CILi128EEES8_NS7_ILi64EEEEEENS_10bfloat16_tEfNS_4arch4Sm80ELb0ELb0ELb1ELb0ELb0ELb0ELb0ELb0ELi2ELi4ELi4ELi4ELb0EEENS1_24CollectiveEpilogueBwdGQAISA_fSD_Li256ELb0ELb0EEENS1_19SingleTileSchedulerILb0ELb0ELb0ELi128EEEEEEEEEvNT_6ParamsE$_ZN4cute3eso3ESOILb0ELb0EJNS_6LayoutINS_5tupleIJNS3_IJNS_1CILi8EEENS4_ILi1EEEEEENS4_ILi2EEES5_EEENS3_IJNS3_IJS6_NS4_ILi0EEEEEEiNS4_ILi1024EEEEEEEENS_10ViewEngineINS_8smem_ptrIPN7cutlass10bfloat16_tEEEEEEEC2ERKSE_RKSL_,($_ZN7cutlass13device_kernelIN5flash19enable_sm80_to_sm89INS1_16FlashAttnBwdSm80INS1_25CollectiveMainloopBwdSm80ILi2ELi2EN4cute5tupleIJNS5_1CILi128EEES8_NS7_ILi64EEEEEENS_10bfloat16_tEfNS_4arch4Sm80ELb0ELb0ELb1ELb0ELb0ELb0ELb0ELb0ELi2ELi4ELi4ELi4ELb0EEENS1_24CollectiveEpilogueBwdGQAISA_fSD_Li256ELb0ELb0EEENS1_19SingleTileSchedulerILb0ELb0ELb0ELi128EEEEEEEEEvNT_6ParamsE$_ZN4cute3eso3ESOILb0ELb0EJNS_6LayoutINS_5tupleIJNS3_IJNS_1CILi8EEENS4_ILi1EEEEEENS4_ILi2EEES5_EEENS3_IJNS3_IJS6_NS4_ILi0EEEEEEiNS4_ILi1024EEEEEEEEiEEC2ERKSE_RKi - $_ZN7cutlass13device_kernelIN5flash19enable_sm80_to_sm89INS1_16FlashAttnBwdSm80INS1_25CollectiveMainloopBwdSm80ILi2ELi2EN4cute5tupleIJNS5_1CILi128EEES8_NS7_ILi64EEEEEENS_10bfloat16_tEfNS_4arch4Sm80ELb0ELb0ELb1ELb0ELb0ELb0ELb0ELb0ELi2ELi4ELi4ELi4ELb0EEENS1_24CollectiveEpilogueBwdGQAISA_fSD_Li256ELb0ELb0EEENS1_19SingleTileSchedulerILb0ELb0ELb0ELi128EEEEEEEEEvNT_6ParamsE$_ZN4cute3eso3ESOILb0ELb0EJNS_6LayoutINS_5tupleIJNS3_IJNS_1CILi8EEENS4_ILi1EEEEEENS4_ILi2EEES5_EEENS3_IJNS3_IJS6_NS4_ILi0EEEEEEiNS4_ILi1024EEEEEEEENS_10ViewEngineINS_8smem_ptrIPN7cutlass10bfloat16_tEEEEEEEC2ERKSE_RKSL_)
$_ZN7cutlass13device_kernelIN5flash19enable_sm80_to_sm89INS1_16FlashAttnBwdSm80INS1_25CollectiveMainloopBwdSm80ILi2ELi2EN4cute5tupleIJNS5_1CILi128EEES8_NS7_ILi64EEEEEENS_10bfloat16_tEfNS_4arch4Sm80ELb0ELb0ELb1ELb0ELb0ELb0ELb0ELb0ELi2ELi4ELi4ELi4ELb0EEENS1_24CollectiveEpilogueBwdGQAISA_fSD_Li256ELb0ELb0EEENS1_19SingleTileSchedulerILb0ELb0ELb0ELi128EEEEEEEEEvNT_6ParamsE$_ZN4cute3eso3ESOILb0ELb0EJNS_6LayoutINS_5tupleIJNS3_IJNS_1CILi8EEENS4_ILi1EEEEEENS4_ILi2EEES5_EEENS3_IJNS3_IJS6_NS4_ILi0EEEEEEiNS4_ILi1024EEEEEEEENS_10ViewEngineINS_8smem_ptrIPN7cutlass10bfloat16_tEEEEEEEC2ERKSE_RKSL_:
[----:B------:R-:W-:Y:S02]  /*5c20*/  IADD3 R3, R25, -c[0x0][0x20], RZ ;  /* 0x8000080019037a10 */ /* 0x000fe40007ffe0ff */
[----:B------:R-:W-:-:S03]  /*5c30*/  IADD3 R2, R24, -c[0x0][0x20], RZ ;  /* 0x8000080018027a10 */ /* 0x000fc60007ffe0ff */
[----:B------:R1:W-:Y:S04]  /*5c40*/  STL [R3], R6 ;  /* 0x0000000603007387 */ /* 0x0003e80000100800 */
[----:B------:R-:W2:Y:S01]  /*5c50*/  LDL.64 R8, [R2] ;  /* 0x0000000002087983 */ /* 0x000ea20000100a00 */
[----:B------:R-:W-:-:S03]  /*5c60*/  IMAD.MOV.U32 R5, RZ, RZ, 0x0 ;  /* 0x00000000ff057424 */ /* 0x000fc600078e00ff */
[----:B--2---:R1:W-:Y:S01]  /*5c70*/  STL.64 [R3+0x8], R8 ;  /* 0x0000080803007387 */ /* 0x0043e20000100a00 */
[----:B------:R-:W-:Y:S05]  /*5c80*/  RET.REL.NODEC R4 `(_ZN7cutlass13device_kernelIN5flash19enable_sm80_to_sm89INS1_16FlashAttnBwdSm80INS1_25CollectiveMainloopBwdSm80ILi2ELi2EN4cute5tupleIJNS5_1CILi128EEES8_NS7_ILi64EEEEEENS_10bfloat16_tEfNS_4arch4Sm80ELb0ELb0ELb1ELb0ELb0ELb0ELb0ELb0ELi2ELi4ELi4ELi4ELb0EEENS1_24CollectiveEpilogueBwdGQAISA_fSD_Li256ELb0ELb0EEENS1_19SingleTileSchedulerILb0ELb0ELb0ELi128EEEEEEEEEvNT_6ParamsE) ;  /* 0xffffa37004007950 */ /* 0x000fea0003c3ffff */
        .type           $_ZN7cutlass13device_kernelIN5flash19enable_sm80_to_sm89INS1_16FlashAttnBwdSm80INS1_25CollectiveMainloopBwdSm80ILi2ELi2EN4cute5tupleIJNS5_1CILi128EEES8_NS7_ILi64EEEEEENS_10bfloat16_tEfNS_4arch4Sm80ELb0ELb0ELb1ELb0ELb0ELb0ELb0ELb0ELi2ELi4ELi4ELi4ELb0EEENS1_24CollectiveEpilogueBwdGQAISA_fSD_Li256ELb0ELb0EEENS1_19SingleTileSchedulerILb0ELb0ELb0ELi128EEEEEEEEEvNT_6ParamsE$_ZN4cute3eso3ESOILb0ELb0EJNS_6LayoutINS_5tupleIJNS3_IJNS_1CILi8EEENS4_ILi1EEEEEENS4_ILi2EEES5_EEENS3_IJNS3_IJS6_NS4_ILi0EEEEEEiNS4_ILi1024EEEEEEEEiEEC2ERKSE_RKi,@function
        .size           $_ZN7cutlass13device_kernelIN5flash19enable_sm80_to_sm89INS1_16FlashAttnBwdSm80INS1_25CollectiveMainloopBwdSm80ILi2ELi2EN4cute5tupleIJNS5_1CILi128EEES8_NS7_ILi64EEEEEENS_10bfloat16_tEfNS_4arch4Sm80ELb0ELb0ELb1ELb0ELb0ELb0ELb0ELb0ELi2ELi4ELi4ELi4ELb0EEENS1_24CollectiveEpilogueBwdGQAISA_fSD_Li256ELb0ELb0EEENS1_19SingleTileSchedulerILb0ELb0ELb0ELi128EEEEEEEEEvNT_6ParamsE$_ZN4cute3eso3ESOILb0ELb0EJNS_6LayoutINS_5tupleIJNS3_IJNS_1CILi8EEENS4_ILi1EEEEEENS4_ILi2EEES5_EEENS3_IJNS3_IJS6_NS4_ILi0EEEEEEiNS4_ILi1024EEEEEEEEiEEC2ERKSE_RKi,($_ZN7cutlass13device_kernelIN5flash19enable_sm80_to_sm89INS1_16FlashAttnBwdSm80INS1_25CollectiveMainloopBwdSm80ILi2ELi2EN4cute5tupleIJNS5_1CILi128EEES8_NS7_ILi64EEEEEENS_10bfloat16_tEfNS_4arch4Sm80ELb0ELb0ELb1ELb0ELb0ELb0ELb0ELb0ELi2ELi4ELi4ELi4ELb0EEENS1_24CollectiveEpilogueBwdGQAISA_fSD_Li256ELb0ELb0EEENS1_19SingleTileSchedulerILb0ELb0ELb0ELi128EEEEEEEEEvNT_6ParamsE$_ZN4cute3eso3ESOILb0ELb0EJNS_6LayoutINS_5tupleIJNS3_IJNS_1CILi8EEENS4_ILi1EEEEEENS4_ILi4EEES6_EEENS3_IJNS3_IJS6_NS4_ILi0EEEEEElSA_EEEEENS_10ViewEngineINS_8gmem_ptrIPKN7cutlass10bfloat16_tEEEEEEEC2ERKSD_RKSL_ - $_ZN7cutlass13device_kernelIN5flash19enable_sm80_to_sm89INS1_16FlashAttnBwdSm80INS1_25CollectiveMainloopBwdSm80ILi2ELi2EN4cute5tupleIJNS5_1CILi128EEES8_NS7_ILi64EEEEEENS_10bfloat16_tEfNS_4arch4Sm80ELb0ELb0ELb1ELb0ELb0ELb0ELb0ELb0ELi2ELi4ELi4ELi4ELb0EEENS1_24CollectiveEpilogueBwdGQAISA_fSD_Li256ELb0ELb0EEENS1_19SingleTileSchedulerILb0ELb0ELb0ELi128EEEEEEEEEvNT_6ParamsE$_ZN4cute3eso3ESOILb0ELb0EJNS_6LayoutINS_5tupleIJNS3_IJNS_1CILi8EEENS4_ILi1EEEEEENS4_ILi2EEES5_EEENS3_IJNS3_IJS6_NS4_ILi0EEEEEEiNS4_ILi1024EEEEEEEEiEEC2ERKSE_RKi)
$_ZN7cutlass13device_kernelIN5flash19enable_sm80_to_sm89INS1_16FlashAttnBwdSm80INS1_25CollectiveMainloopBwdSm80ILi2ELi2EN4cute5tupleIJNS5_1CILi128EEES8_NS7_ILi64EEEEEENS_10bfloat16_tEfNS_4arch4Sm80ELb0ELb0ELb1ELb0ELb0ELb0ELb0ELb0ELi2ELi4ELi4ELi4ELb0EEENS1_24CollectiveEpilogueBwdGQAISA_fSD_Li256ELb0ELb0EEENS1_19SingleTileSchedulerILb0ELb0ELb0ELi128EEEEEEEEEvNT_6ParamsE$_ZN4cute3eso3ESOILb0ELb0EJNS_6LayoutINS_5tupleIJNS3_IJNS_1CILi8EEENS4_ILi1EEEEEENS4_ILi2EEES5_EEENS3_IJNS3_IJS6_NS4_ILi0EEEEEEiNS4_ILi1024EEEEEEEEiEEC2ERKSE_RKi:
        /* <DEDUP_REMOVED lines=8> */
        .type           $_ZN7cutlass13device_kernelIN5flash19enable_sm80_to_sm89INS1_16FlashAttnBwdSm80INS1_25CollectiveMainloopBwdSm80ILi2ELi2EN4cute5tupleIJNS5_1CILi128EEES8_NS7_ILi64EEEEEENS_10bfloat16_tEfNS_4arch4Sm80ELb0ELb0ELb1ELb0ELb0ELb0ELb0ELb0ELi2ELi4ELi4ELi4ELb0EEENS1_24CollectiveEpilogueBwdGQAISA_fSD_Li256ELb0ELb0EEENS1_19SingleTileSchedulerILb0ELb0ELb0ELi128EEEEEEEEEvNT_6ParamsE$_ZN4cute3eso3ESOILb0ELb0EJNS_6LayoutINS_5tupleIJNS3_IJNS_1CILi8EEENS4_ILi1EEEEEENS4_ILi4EEES6_EEENS3_IJNS3_IJS6_NS4_ILi0EEEEEElSA_EEEEENS_10ViewEngineINS_8gmem_ptrIPKN7cutlass10bfloat16_tEEEEEEEC2ERKSD_RKSL_,@function
        .size           $_ZN7cutlass13device_kernelIN5flash19enable_sm80_to_sm89INS1_16FlashAttnBwdSm80INS1_25CollectiveMainloopBwdSm80ILi2ELi2EN4cute5tupleIJNS5_1CILi128EEES8_NS7_ILi64EEEEEENS_10bfloat16_tEfNS_4arch4Sm80ELb0ELb0ELb1ELb0ELb0ELb0ELb0ELb0ELi2ELi4ELi4ELi4ELb0EEENS1_24CollectiveEpilogueBwdGQAISA_fSD_Li256ELb0ELb0EEENS1_19SingleTileSchedulerILb0ELb0ELb0ELi128EEEEEEEEEvNT_6ParamsE$_ZN4cute3eso3ESOILb0ELb0EJNS_6LayoutINS_5tupleIJNS3_IJNS_1CILi8EEENS4_ILi1EEEEEENS4_ILi4EEES6_EEENS3_IJNS3_IJS6_NS4_ILi0EEEEEElSA_EEEEENS_10ViewEngineINS_8gmem_ptrIPKN7cutlass10bfloat16_tEEEEEEEC2ERKSD_RKSL_,($_ZN7cutlass13device_kernelIN5flash19enable_sm80_to_sm89INS1_16FlashAttnBwdSm80INS1_25CollectiveMainloopBwdSm80ILi2ELi2EN4cute5tupleIJNS5_1CILi128EEES8_NS7_ILi64EEEEEENS_10bfloat16_tEfNS_4arch4Sm80ELb0ELb0ELb1ELb0ELb0ELb0ELb0ELb0ELi2ELi4ELi4ELi4ELb0EEENS1_24CollectiveEpilogueBwdGQAISA_fSD_Li256ELb0ELb0EEENS1_19SingleTileSchedulerILb0ELb0ELb0ELi128EEEEEEEEEvNT_6ParamsE$_ZN4cute3eso3ESOILb0ELb0EJNS_6LayoutINS_5tupleIJNS3_IJNS_1CILi8EEENS4_ILi1EEEEEENS4_ILi4EEES6_EEENS3_IJNS3_IJS6_NS4_ILi0EEEEEElSA_EEEEElEEC2ERKSD_RKl - $_ZN7cutlass13device_kernelIN5flash19enable_sm80_to_sm89INS1_16FlashAttnBwdSm80INS1_25CollectiveMainloopBwdSm80ILi2ELi2EN4cute5tupleIJNS5_1CILi128EEES8_NS7_ILi64EEEEEENS_10bfloat16_tEfNS_4arch4Sm80ELb0ELb0ELb1ELb0ELb0ELb0ELb0ELb0ELi2ELi4ELi4ELi4ELb0EEENS1_24CollectiveEpilogueBwdGQAISA_fSD_Li256ELb0ELb0EEENS1_19SingleTileSchedulerILb0ELb0ELb0ELi128EEEEEEEEEvNT_6ParamsE$_ZN4cute3eso3ESOILb0ELb0EJNS_6LayoutINS_5tupleIJNS3_IJNS_1CILi8EEENS4_ILi1EEEEEENS4_ILi4EEES6_EEENS3_IJNS3_IJS6_NS4_ILi0EEEEEElSA_EEEEENS_10ViewEngineINS_8gmem_ptrIPKN7cutlass10bfloat16_tEEEEEEEC2ERKSD_RKSL_)
$_ZN7cutlass13device_kernelIN5flash19enable_sm80_to_sm89INS1_16FlashAttnBwdSm80INS1_25CollectiveMainloopBwdSm80ILi2ELi2EN4cute5tupleIJNS5_1CILi128EEES8_NS7_ILi64EEEEEENS_10bfloat16_tEfNS_4arch4Sm80ELb0ELb0ELb1ELb0ELb0ELb0ELb0ELb0ELi2ELi4ELi4ELi4ELb0EEENS1_24CollectiveEpilogueBwdGQAISA_fSD_Li256ELb0ELb0EEENS1_19SingleTileSchedulerILb0ELb0ELb0ELi128EEEEEEEEEvNT_6ParamsE$_ZN4cute3eso3ESOILb0ELb0EJNS_6LayoutINS_5tupleIJNS3_IJNS_1CILi8EEENS4_ILi1EEEEEENS4_ILi4EEES6_EEENS3_IJNS3_IJS6_NS4_ILi0EEEEEElSA_EEEEENS_10ViewEngineINS_8gmem_ptrIPKN7cutlass10bfloat16_tEEEEEEEC2ERKSD_RKSL_:
        /* <DEDUP_REMOVED lines=9> */
[----:B------:R-:W-:Y:S05]  /*5da0*/  RET.REL.NODEC R10 `(_ZN7cutlass13device_kernelIN5flash19enable_sm80_to_sm89INS1_16FlashAttnBwdSm80INS1_25CollectiveMainloopBwdSm80ILi2ELi2EN4cute5tupleIJNS5_1CILi128EEES8_NS7_ILi64EEEEEENS_10bfloat16_tEfNS_4arch4Sm80ELb0ELb0ELb1ELb0ELb0ELb0ELb0ELb0ELi2ELi4ELi4ELi4ELb0EEENS1_24CollectiveEpilogueBwdGQAISA_fSD_Li256ELb0ELb0EEENS1_19SingleTileSchedulerILb0ELb0ELb0ELi128EEEEEEEEEvNT_6ParamsE) ;  /* 0xffffa2500a007950 */ /* 0x000fea0003c3ffff */
        .type           $_ZN7cutlass13device_kernelIN5flash19enable_sm80_to_sm89INS1_16FlashAttnBwdSm80INS1_25CollectiveMainloopBwdSm80ILi2ELi2EN4cute5tupleIJNS5_1CILi128EEES8_NS7_ILi64EEEEEENS_10bfloat16_tEfNS_4arch4Sm80ELb0ELb0ELb1ELb0ELb0ELb0ELb0ELb0ELi2ELi4ELi4ELi4ELb0EEENS1_24CollectiveEpilogueBwdGQAISA_fSD_Li256ELb0ELb0EEENS1_19SingleTileSchedulerILb0ELb0ELb0ELi128EEEEEEEEEvNT_6ParamsE$_ZN4cute3eso3ESOILb0ELb0EJNS_6LayoutINS_5tupleIJNS3_IJNS_1CILi8EEENS4_ILi1EEEEEENS4_ILi4EEES6_EEENS3_IJNS3_IJS6_NS4_ILi0EEEEEElSA_EEEEElEEC2ERKSD_RKl,@function
        .size           $_ZN7cutlass13device_kernelIN5flash19enable_sm80_to_sm89INS1_16FlashAttnBwdSm80INS1_25CollectiveMainloopBwdSm80ILi2ELi2EN4cute5tupleIJNS5_1CILi128EEES8_NS7_ILi64EEEEEENS_10bfloat16_tEfNS_4arch4Sm80ELb0ELb0ELb1ELb0ELb0ELb0ELb0ELb0ELi2ELi4ELi4ELi4ELb0EEENS1_24CollectiveEpilogueBwdGQAISA_fSD_Li256ELb0ELb0EEENS1_19SingleTileSchedulerILb0ELb0ELb0ELi128EEEEEEEEEvNT_6ParamsE$_ZN4cute3eso3ESOILb0ELb0EJNS_6LayoutINS_5tupleIJNS3_IJNS_1CILi8EEENS4_ILi1EEEEEENS4_ILi4EEES6_EEENS3_IJNS3_IJS6_NS4_ILi0EEEEEElSA_EEEEElEEC2ERKSD_RKl,($_ZN7cutlass13device_kernelIN5flash19enable_sm80_to_sm89INS1_16FlashAttnBwdSm80INS1_25CollectiveMainloopBwdSm80ILi2ELi2EN4cute5tupleIJNS5_1CILi128EEES8_NS7_ILi64EEEEEENS_10bfloat16_tEfNS_4arch4Sm80ELb0ELb0ELb1ELb0ELb0ELb0ELb0ELb0ELi2ELi4ELi4ELi4ELb0EEENS1_24CollectiveEpilogueBwdGQAISA_fSD_Li256ELb0ELb0EEENS1_19SingleTileSchedulerILb0ELb0ELb0ELi128EEEEEEEEEvNT_6ParamsE$_ZN4cute3eso3ESOILb0ELb0EJiNS_5tupleIJiNS_1CILi0EEEEEEEEC2ERKiRKS5_ - $_ZN7cutlass13device_kernelIN5flash19enable_sm80_to_sm89INS1_16FlashAttnBwdSm80INS1_25CollectiveMainloopBwdSm80ILi2ELi2EN4cute5tupleIJNS5_1CILi128EEES8_NS7_ILi64EEEEEENS_10bfloat16_tEfNS_4arch4Sm80ELb0ELb0ELb1ELb0ELb0ELb0ELb0ELb0ELi2ELi4ELi4ELi4ELb0EEENS1_24CollectiveEpilogueBwdGQAISA_fSD_Li256ELb0ELb0EEENS1_19SingleTileSchedulerILb0ELb0ELb0ELi128EEEEEEEEEvNT_6ParamsE$_ZN4cute3eso3ESOILb0ELb0EJNS_6LayoutINS_5tupleIJNS3_IJNS_1CILi8EEENS4_ILi1EEEEEENS4_ILi4EEES6_EEENS3_IJNS3_IJS6_NS4_ILi0EEEEEElSA_EEEEElEEC2ERKSD_RKl)
$_ZN7cutlass13device_kernelIN5flash19enable_sm80_to_sm89INS1_16FlashAttnBwdSm80INS1_25CollectiveMainloopBwdSm80ILi2ELi2EN4cute5tupleIJNS5_1CILi128EEES8_NS7_ILi64EEEEEENS_10bfloat16_tEfNS_4arch4Sm80ELb0ELb0ELb1ELb0ELb0ELb0ELb0ELb0ELi2ELi4ELi4ELi4ELb0EEENS1_24CollectiveEpilogueBwdGQAISA_fSD_Li256ELb0ELb0EEENS1_19SingleTileSchedulerILb0ELb0ELb0ELi128EEEEEEEEEvNT_6ParamsE$_ZN4cute3eso3ESOILb0ELb0EJNS_6LayoutINS_5tupleIJNS3_IJNS_1CILi8EEENS4_ILi1EEEEEENS4_ILi4EEES6_EEENS3_IJNS3_IJS6_NS4_ILi0EEEEEElSA_EEEEElEEC2ERKSD_RKl:
        /* <DEDUP_REMOVED lines=8> */
        .type           $_ZN7cutlass13device_kernelIN5flash19enable_sm80_to_sm89INS1_16FlashAttnBwdSm80INS1_25CollectiveMainloopBwdSm80ILi2ELi2EN4cute5tupleIJNS5_1CILi128EEES8_NS7_ILi64EEEEEENS_10bfloat16_tEfNS_4arch4Sm80ELb0ELb0ELb1ELb0ELb0ELb0ELb0ELb0ELi2ELi4ELi4ELi4ELb0EEENS1_24CollectiveEpilogueBwdGQAISA_fSD_Li256ELb0ELb0EEENS1_19SingleTileSchedulerILb0ELb0ELb0ELi128EEEEEEEEEvNT_6ParamsE$_ZN4cute3eso3ESOILb0ELb0EJiNS_5tupleIJiNS_1CILi0EEEEEEEEC2ERKiRKS5_,@function
        .size           $_ZN7cutlass13device_kernelIN5flash19enable_sm80_to_sm89INS1_16FlashAttnBwdSm80INS1_25CollectiveMainloopBwdSm80ILi2ELi2EN4cute5tupleIJNS5_1CILi128EEES8_NS7_ILi64EEEEEENS_10bfloat16_tEfNS_4arch4Sm80ELb0ELb0ELb1ELb0ELb0ELb0ELb0ELb0ELi2ELi4ELi4ELi4ELb0EEENS1_24CollectiveEpilogueBwdGQAISA_fSD_Li256ELb0ELb0EEENS1_19SingleTileSchedulerILb0ELb0ELb0ELi128EEEEEEEEEvNT_6ParamsE$_ZN4cute3eso3ESOILb0ELb0EJiNS_5tupleIJiNS_1CILi0EEEEEEEEC2ERKiRKS5_,($_ZN7cutlass13device_kernelIN5flash19enable_sm80_to_sm89INS1_16FlashAttnBwdSm80INS1_25CollectiveMainloopBwdSm80ILi2ELi2EN4cute5tupleIJNS5_1CILi128EEES8_NS7_ILi64EEEEEENS_10bfloat16_tEfNS_4arch4Sm80ELb0ELb0ELb1ELb0ELb0ELb0ELb0ELb0ELi2ELi4ELi4ELi4ELb0EEENS1_24CollectiveEpilogueBwdGQAISA_fSD_Li256ELb0ELb0EEENS1_19SingleTileSchedulerILb0ELb0ELb0ELi128EEEEEEEEEvNT_6ParamsE$_ZN4cute3eso3ESOILb0ELb0EJiNS_5tupleIJiiEEEEEC2ERKiRKS3_ - $_ZN7cutlass13device_kernelIN5flash19enable_sm80_to_sm89INS1_16FlashAttnBwdSm80INS1_25CollectiveMainloopBwdSm80ILi2ELi2EN4cute5tupleIJNS5_1CILi128EEES8_NS7_ILi64EEEEEENS_10bfloat16_tEfNS_4arch4Sm80ELb0ELb0ELb1ELb0ELb0ELb0ELb0ELb0ELi2ELi4ELi4ELi4ELb0EEENS1_24CollectiveEpilogueBwdGQAISA_fSD_Li256ELb0ELb0EEENS1_19SingleTileSchedulerILb0ELb0ELb0ELi128EEEEEEEEEvNT_6ParamsE$_ZN4cute3eso3ESOILb0ELb0EJiNS_5tupleIJiNS_1CILi0EEEEEEEEC2ERKiRKS5_)
$_ZN7cutlass13device_kernelIN5flash19enable_sm80_to_sm89INS1_16FlashAttnBwdSm80INS1_25CollectiveMainloopBwdSm80ILi2ELi2EN4cute5tupleIJNS5_1CILi128EEES8_NS7_ILi64EEEEEENS_10bfloat16_tEfNS_4arch4Sm80ELb0ELb0ELb1ELb0ELb0ELb0ELb0ELb0ELi2ELi4ELi4ELi4ELb0EEENS1_24CollectiveEpilogueBwdGQAISA_fSD_Li256ELb0ELb0EEENS1_19SingleTileSchedulerILb0ELb0ELb0ELi128EEEEEEEEEvNT_6ParamsE$_ZN4cute3eso3ESOILb0ELb0EJiNS_5tupleIJiNS_1CILi0EEEEEEEEC2ERKiRKS5_:
[----:B------:R-:W-:Y:S02]  /*5e30*/  IADD3 R3, R3, -c[0x0][0x20], RZ ;  /* 0x8000080003037a10 */ /* 0x000fe40007ffe0ff */
[----:B------:R-:W-:-:S03]  /*5e40*/  IADD3 R2, R2, -c[0x0][0x20], RZ ;  /* 0x8000080002027a10 */ /* 0x000fc60007ffe0ff */
[----:B------:R1:W-:Y:S04]  /*5e50*/  STL [R3], R6 ;  /* 0x0000000603007387 */ /* 0x0003e80000100800 */
[----:B------:R-:W2:Y:S01]  /*5e60*/  LDL R2, [R2] ;  /* 0x0000000002027983 */ /* 0x000ea20000100800 */
[----:B------:R-:W-:-:S03]  /*5e70*/  IMAD.MOV.U32 R5, RZ, RZ, 0x0 ;  /* 0x00000000ff057424 */ /* 0x000fc600078e00ff */
[----:B--2---:R1:W-:Y:S01]  /*5e80*/  STL [R3+0x4], R2 ;  /* 0x0000040203007387 */ /* 0x0043e20000100800 */
[----:B------:R-:W-:Y:S05]  /*5e90*/  RET.REL.NODEC R4 `(_ZN7cutlass13device_kernelIN5flash19enable_sm80_to_sm89INS1_16FlashAttnBwdSm80INS1_25CollectiveMainloopBwdSm80ILi2ELi2EN4cute5tupleIJNS5_1CILi128EEES8_NS7_ILi64EEEEEENS_10bfloat16_tEfNS_4arch4Sm80ELb0ELb0ELb1ELb0ELb0ELb0ELb0ELb0ELi2ELi4ELi4ELi4ELb0EEENS1_24CollectiveEpilogueBwdGQAISA_fSD_Li256ELb0ELb0EEENS1_19SingleTileSchedulerILb0ELb0ELb0ELi128EEEEEEEEEvNT_6ParamsE) ;  /* 0xffffa16004007950 */ /* 0x000fea0003c3ffff */
        .type           $_ZN7cutlass13device_kernelIN5flash19enable_sm80_to_sm89INS1_16FlashAttnBwdSm80INS1_25CollectiveMainloopBwdSm80ILi2ELi2EN4cute5tupleIJNS5_1CILi128EEES8_NS7_ILi64EEEEEENS_10bfloat16_tEfNS_4arch4Sm80ELb0ELb0ELb1ELb0ELb0ELb0ELb0ELb0ELi2ELi4ELi4ELi4ELb0EEENS1_24CollectiveEpilogueBwdGQAISA_fSD_Li256ELb0ELb0EEENS1_19SingleTileSchedulerILb0ELb0ELb0ELi128EEEEEEEEEvNT_6ParamsE$_ZN4cute3eso3ESOILb0ELb0EJiNS_5tupleIJiiEEEEEC2ERKiRKS3_,@function
        .size           $_ZN7cutlass13device_kernelIN5flash19enable_sm80_to_sm89INS1_16FlashAttnBwdSm80INS1_25CollectiveMainloopBwdSm80ILi2ELi2EN4cute5tupleIJNS5_1CILi128EEES8_NS7_ILi64EEEEEENS_10bfloat16_tEfNS_4arch4Sm80ELb0ELb0ELb1ELb0ELb0ELb0ELb0ELb0ELi2ELi4ELi4ELi4ELb0EEENS1_24CollectiveEpilogueBwdGQAISA_fSD_Li256ELb0ELb0EEENS1_19SingleTileSchedulerILb0ELb0ELb0ELi128EEEEEEEEEvNT_6ParamsE$_ZN4cute3eso3ESOILb0ELb0EJiNS_5tupleIJiiEEEEEC2ERKiRKS3_,($_ZN7cutlass13device_kernelIN5flash19enable_sm80_to_sm89INS1_16FlashAttnBwdSm80INS1_25CollectiveMainloopBwdSm80ILi2ELi2EN4cute5tupleIJNS5_1CILi128EEES8_NS7_ILi64EEEEEENS_10bfloat16_tEfNS_4arch4Sm80ELb0ELb0ELb1ELb0ELb0ELb0ELb0ELb0ELi2ELi4ELi4ELi4ELb0EEENS1_24CollectiveEpilogueBwdGQAISA_fSD_Li256ELb0ELb0EEENS1_19SingleTileSchedulerILb0ELb0ELb0ELi128EEEEEEEEEvNT_6ParamsE$_ZN4cute3eso3ESOILb0ELb0EJiiEEC2ERKiS4_ - $_ZN7cutlass13device_kernelIN5flash19enable_sm80_to_sm89INS1_16FlashAttnBwdSm80INS1_25CollectiveMainloopBwdSm80ILi2ELi2EN4cute5tupleIJNS5_1CILi128EEES8_NS7_ILi64EEEEEENS_10bfloat16_tEfNS_4arch4Sm80ELb0ELb0ELb1ELb0ELb0ELb0ELb0ELb0ELi2ELi4ELi4ELi4ELb0EEENS1_24CollectiveEpilogueBwdGQAISA_fSD_Li256ELb0ELb0EEENS1_19SingleTileSchedulerILb0ELb0ELb0ELi128EEEEEEEEEvNT_6ParamsE$_ZN4cute3eso3ESOILb0ELb0EJiNS_5tupleIJiiEEEEEC2ERKiRKS3_)
$_ZN7cutlass13device_kernelIN5flash19enable_sm80_to_sm89INS1_16FlashAttnBwdSm80INS1_25CollectiveMainloopBwdSm80ILi2ELi2EN4cute5tupleIJNS5_1CILi128EEES8_NS7_ILi64EEEEEENS_10bfloat16_tEfNS_4arch4Sm80ELb0ELb0ELb1ELb0ELb0ELb0ELb0ELb0ELi2ELi4ELi4ELi4ELb0EEENS1_24CollectiveEpilogueBwdGQAISA_fSD_Li256ELb0ELb0EEENS1_19SingleTileSchedulerILb0ELb0ELb0ELi128EEEEEEEEEvNT_6ParamsE$_ZN4cute3eso3ESOILb0ELb0EJiNS_5tupleIJiiEEEEEC2ERKiRKS3_:
        /* <DEDUP_REMOVED lines=10> */
        .type           $_ZN7cutlass13device_kernelIN5flash19enable_sm80_to_sm89INS1_16FlashAttnBwdSm80INS1_25CollectiveMainloopBwdSm80ILi2ELi2EN4cute5tupleIJNS5_1CILi128EEES8_NS7_ILi64EEEEEENS_10bfloat16_tEfNS_4arch4Sm80ELb0ELb0ELb1ELb0ELb0ELb0ELb0ELb0ELi2ELi4ELi4ELi4ELb0EEENS1_24CollectiveEpilogueBwdGQAISA_fSD_Li256ELb0ELb0EEENS1_19SingleTileSchedulerILb0ELb0ELb0ELi128EEEEEEEEEvNT_6ParamsE$_ZN4cute3eso3ESOILb0ELb0EJiiEEC2ERKiS4_,@function
        .size           $_ZN7cutlass13device_kernelIN5flash19enable_sm80_to_sm89INS1_16FlashAttnBwdSm80INS1_25CollectiveMainloopBwdSm80ILi2ELi2EN4cute5tupleIJNS5_1CILi128EEES8_NS7_ILi64EEEEEENS_10bfloat16_tEfNS_4arch4Sm80ELb0ELb0ELb1ELb0ELb0ELb0ELb0ELb0ELi2ELi4ELi4ELi4ELb0EEENS1_24CollectiveEpilogueBwdGQAISA_fSD_Li256ELb0ELb0EEENS1_19SingleTileSchedulerILb0ELb0ELb0ELi128EEEEEEEEEvNT_6ParamsE$_ZN4cute3eso3ESOILb0ELb0EJiiEEC2ERKiS4_,($_ZN7cutlass13device_kernelIN5flash19enable_sm80_to_sm89INS1_16FlashAttnBwdSm80INS1_25CollectiveMainloopBwdSm80ILi2ELi2EN4cute5tupleIJNS5_1CILi128EEES8_NS7_ILi64EEEEEENS_10bfloat16_tEfNS_4arch4Sm80ELb0ELb0ELb1ELb0ELb0ELb0ELb0ELb0ELi2ELi4ELi4ELi4ELb0EEENS1_24CollectiveEpilogueBwdGQAISA_fSD_Li256ELb0ELb0EEENS1_19SingleTileSchedulerILb0ELb0ELb0ELi128EEEEEEEEEvNT_6ParamsE$_ZN4cute3eso3ESOILb0ELb0EJiiNS_1CILi0EEEEEC2ERKiS6_RKS3_ - $_ZN7cutlass13device_kernelIN5flash19enable_sm80_to_sm89INS1_16FlashAttnBwdSm80INS1_25CollectiveMainloopBwdSm80ILi2ELi2EN4cute5tupleIJNS5_1CILi128EEES8_NS7_ILi64EEEEEENS_10bfloat16_tEfNS_4arch4Sm80ELb0ELb0ELb1ELb0ELb0ELb0ELb0ELb0ELi2ELi4ELi4ELi4ELb0EEENS1_24CollectiveEpilogueBwdGQAISA_fSD_Li256ELb0ELb0EEENS1_19SingleTileSchedulerILb0ELb0ELb0ELi128EEEEEEEEEvNT_6ParamsE$_ZN4cute3eso3ESOILb0ELb0EJiiEEC2ERKiS4_)
$_ZN7cutlass13device_kernelIN5flash19enable_sm80_to_sm89INS1_16FlashAttnBwdSm80INS1_25CollectiveMainloopBwdSm80ILi2ELi2EN4cute5tupleIJNS5_1CILi128EEES8_NS7_ILi64EEEEEENS_10bfloat16_tEfNS_4arch4Sm80ELb0ELb0ELb1ELb0ELb0ELb0ELb0ELb0ELi2ELi4ELi4ELi4ELb0EEENS1_24CollectiveEpilogueBwdGQAISA_fSD_Li256ELb0ELb0EEENS1_19SingleTileSchedulerILb0ELb0ELb0ELi128EEEEEEEEEvNT_6ParamsE$_ZN4cute3eso3ESOILb0ELb0EJiiEEC2ERKiS4_:
        /* <DEDUP_REMOVED lines=8> */
        .type           $_ZN7cutlass13device_kernelIN5flash19enable_sm80_to_sm89INS1_16FlashAttnBwdSm80INS1_25CollectiveMainloopBwdSm80ILi2ELi2EN4cute5tupleIJNS5_1CILi128EEES8_NS7_ILi64EEEEEENS_10bfloat16_tEfNS_4arch4Sm80ELb0ELb0ELb1ELb0ELb0ELb0ELb0ELb0ELi2ELi4ELi4ELi4ELb0EEENS1_24CollectiveEpilogueBwdGQAISA_fSD_Li256ELb0ELb0EEENS1_19SingleTileSchedulerILb0ELb0ELb0ELi128EEEEEEEEEvNT_6ParamsE$_ZN4cute3eso3ESOILb0ELb0EJiiNS_1CILi0EEEEEC2ERKiS6_RKS3_,@function
        .size           $_ZN7cutlass13device_kernelIN5flash19enable_sm80_to_sm89INS1_16FlashAttnBwdSm80INS1_25CollectiveMainloopBwdSm80ILi2ELi2EN4cute5tupleIJNS5_1CILi128EEES8_NS7_ILi64EEEEEENS_10bfloat16_tEfNS_4arch4Sm80ELb0ELb0ELb1ELb0ELb0ELb0ELb0ELb0ELi2ELi4ELi4ELi4ELb0EEENS1_24CollectiveEpilogueBwdGQAISA_fSD_Li256ELb0ELb0EEENS1_19SingleTileSchedulerILb0ELb0ELb0ELi128EEEEEEEEEvNT_6ParamsE$_ZN4cute3eso3ESOILb0ELb0EJiiNS_1CILi0EEEEEC2ERKiS6_RKS3_,($_ZN7cutlass13device_kernelIN5flash19enable_sm80_to_sm89INS1_16FlashAttnBwdSm80INS1_25CollectiveMainloopBwdSm80ILi2ELi2EN4cute5tupleIJNS5_1CILi128EEES8_NS7_ILi64EEEEEENS_10bfloat16_tEfNS_4arch4Sm80ELb0ELb0ELb1ELb0ELb0ELb0ELb0ELb0ELi2ELi4ELi4ELi4ELb0EEENS1_24CollectiveEpilogueBwdGQAISA_fSD_Li256ELb0ELb0EEENS1_19SingleTileSchedulerILb0ELb0ELb0ELi128EEEEEEEEEvNT_6ParamsE$_ZN4cute3eso3ESOILb0ELb0EJiiNS_1CILi1024EEEEEC2ERKiS6_RKS3_ - $_ZN7cutlass13device_kernelIN5flash19enable_sm80_to_sm89INS1_16FlashAttnBwdSm80INS1_25CollectiveMainloopBwdSm80ILi2ELi2EN4cute5tupleIJNS5_1CILi128EEES8_NS7_ILi64EEEEEENS_10bfloat16_tEfNS_4arch4Sm80ELb0ELb0ELb1ELb0ELb0ELb0ELb0ELb0ELi2ELi4ELi4ELi4ELb0EEENS1_24CollectiveEpilogueBwdGQAISA_fSD_Li256ELb0ELb0EEENS1_19SingleTileSchedulerILb0ELb0ELb0ELi128EEEEEEEEEvNT_6ParamsE$_ZN4cute3eso3ESOILb0ELb0EJiiNS_1CILi0EEEEEC2ERKiS6_RKS3_)
$_ZN7cutlass13device_kernelIN5flash19enable_sm80_to_sm89INS1_16FlashAttnBwdSm80INS1_25CollectiveMainloopBwdSm80ILi2ELi2EN4cute5tupleIJNS5_1CILi128EEES8_NS7_ILi64EEEEEENS_10bfloat16_tEfNS_4arch4Sm80ELb0ELb0ELb1ELb0ELb0ELb0ELb0ELb0ELi2ELi4ELi4ELi4ELb0EEENS1_24CollectiveEpilogueBwdGQAISA_fSD_Li256ELb0ELb0EEENS1_19SingleTileSchedulerILb0ELb0ELb0ELi128EEEEEEEEEvNT_6ParamsE$_ZN4cute3eso3ESOILb0ELb0EJiiNS_1CILi0EEEEEC2ERKiS6_RKS3_:
[----:B------:R-:W-:Y:S02]  /*5fc0*/  IADD3 R6, R6, -c[0x0][0x20], RZ ;  /* 0x8000080006067a10 */ /* 0x000fe40007ffe0ff */
[----:B------:R-:W-:-:S03]  /*5fd0*/  IADD3 R3, R5, -c[0x0][0x20], RZ ;  /* 0x8000080005037a10 */ /* 0x000fc60007ffe0ff */
[----:B------:R1:W-:Y:S04]  /*5fe0*/  STL [R6], R7 ;  /* 0x0000000706007387 */ /* 0x0003e80000100800 */
[----:B------:R-:W2:Y:S01]  /*5ff0*/  LDL R3, [R3] ;  /* 0x0000000003037983 */ /* 0x000ea20000100800 */
[----:B------:R-:W-:-:S03]  /*6000*/  IMAD.MOV.U32 R11, RZ, RZ, 0x0 ;  /* 0x00000000ff0b7424 */ /* 0x000fc600078e00ff */
[----:B--2---:R1:W-:Y:S01]  /*6010*/  STL [R6+0x4], R3 ;  /* 0x0000040306007387 */ /* 0x0043e20000100800 */
[----:B------:R-:W-:Y:S05]  /*6020*/  RET.REL.NODEC R10 `(_ZN7cutlass13device_kernelIN5flash19enable_sm80_to_sm89INS1_16FlashAttnBwdSm80INS1_25CollectiveMainloopBwdSm80ILi2ELi2EN4cute5tupleIJNS5_1CILi128EEES8_NS7_ILi64EEEEEENS_10bfloat16_tEfNS_4arch4Sm80ELb0ELb0ELb1ELb0ELb0ELb0ELb0ELb0ELi2ELi4ELi4ELi4ELb0EEENS1_24CollectiveEpilogueBwdGQAISA_fSD_Li256ELb0ELb0EEENS1_19SingleTileSchedulerILb0ELb0ELb0ELi128EEEEEEEEEvNT_6ParamsE) ;  /* 0xffff9fd00a007950 */ /* 0x000fea0003c3ffff */
        .type           $_ZN7cutlass13device_kernelIN5flash19enable_sm80_to_sm89INS1_16FlashAttnBwdSm80INS1_25CollectiveMainloopBwdSm80ILi2ELi2EN4cute5tupleIJNS5_1CILi128EEES8_NS7_ILi64EEEEEENS_10bfloat16_tEfNS_4arch4Sm80ELb0ELb0ELb1ELb0ELb0ELb0ELb0ELb0ELi2ELi4ELi4ELi4ELb0EEENS1_24CollectiveEpilogueBwdGQAISA_fSD_Li256ELb0ELb0EEENS1_19SingleTileSchedulerILb0ELb0ELb0ELi128EEEEEEEEEvNT_6ParamsE$_ZN4cute3eso3ESOILb0ELb0EJiiNS_1CILi1024EEEEEC2ERKiS6_RKS3_,@function
        .size           $_ZN7cutlass13device_kernelIN5flash19enable_sm80_to_sm89INS1_16FlashAttnBwdSm80INS1_25CollectiveMainloopBwdSm80ILi2ELi2EN4cute5tupleIJNS5_1CILi128EEES8_NS7_ILi64EEEEEENS_10bfloat16_tEfNS_4arch4Sm80ELb0ELb0ELb1ELb0ELb0ELb0ELb0ELb0ELi2ELi4ELi4ELi4ELb0EEENS1_24CollectiveEpilogueBwdGQAISA_fSD_Li256ELb0ELb0EEENS1_19SingleTileSchedulerILb0ELb0ELb0ELi128EEEEEEEEEvNT_6ParamsE$_ZN4cute3eso3ESOILb0ELb0EJiiNS_1CILi1024EEEEEC2ERKiS6_RKS3_,($_ZN7cutlass13device_kernelIN5flash19enable_sm80_to_sm89INS1_16FlashAttnBwdSm80INS1_25CollectiveMainloopBwdSm80ILi2ELi2EN4cute5tupleIJNS5_1CILi128EEES8_NS7_ILi64EEEEEENS_10bfloat16_tEfNS_4arch4Sm80ELb0ELb0ELb1ELb0ELb0ELb0ELb0ELb0ELi2ELi4ELi4ELi4ELb0EEENS1_24CollectiveEpilogueBwdGQAISA_fSD_Li256ELb0ELb0EEENS1_19SingleTileSchedulerILb0ELb0ELb0ELi128EEEEEEEEEvNT_6ParamsE$_ZN4cute3eso3ESOILb0ELb0EJiiNS_1CILi144EEENS2_ILi512EEEEEC2ERKiS7_RKS3_RKS4_ - $_ZN7cutlass13device_kernelIN5flash19enable_sm80_to_sm89INS1_16FlashAttnBwdSm80INS1_25CollectiveMainloopBwdSm80ILi2ELi2EN4cute5tupleIJNS5_1CILi128EEES8_NS7_ILi64EEEEEENS_10bfloat16_tEfNS_4arch4Sm80ELb0ELb0ELb1ELb0ELb0ELb0ELb0ELb0ELi2ELi4ELi4ELi4ELb0EEENS1_24CollectiveEpilogueBwdGQAISA_fSD_Li256ELb0ELb0EEENS1_19SingleTileSchedulerILb0ELb0ELb0ELi128EEEEEEEEEvNT_6ParamsE$_ZN4cute3eso3ESOILb0ELb0EJiiNS_1CILi1024EEEEEC2ERKiS6_RKS3_)
$_ZN7cutlass13device_kernelIN5flash19enable_sm80_to_sm89INS1_16FlashAttnBwdSm80INS1_25CollectiveMainloopBwdSm80ILi2ELi2EN4cute5tupleIJNS5_1CILi128EEES8_NS7_ILi64EEEEEENS_10bfloat16_tEfNS_4arch4Sm80ELb0ELb0ELb1ELb0ELb0ELb0ELb0ELb0ELi2ELi4ELi4ELi4ELb0EEENS1_24CollectiveEpilogueBwdGQAISA_fSD_Li256ELb0ELb0EEENS1_19SingleTileSchedulerILb0ELb0ELb0ELi128EEEEEEEEEvNT_6ParamsE$_ZN4cute3eso3ESOILb0ELb0EJiiNS_1CILi1024EEEEEC2ERKiS6_RKS3_:
[----:B------:R-:W-:Y:S02]  /*6030*/  IADD3 R3, R3, -c[0x0][0x20], RZ ;  /* 0x8000080003037a10 */ /* 0x000fe40007ffe0ff */
[----:B------:R-:W-:-:S03]  /*6040*/  IADD3 R2, R2, -c[0x0][0x20], RZ ;  /* 0x8000080002027a10 */ /* 0x000fc60007ffe0ff */
[----:B------:R1:W-:Y:S04]  /*6050*/  STL [R3], R8 ;  /* 0x0000000803007387 */ /* 0x0003e80000100800 */
[----:B------:R-:W2:Y:S01]  /*6060*/  LDL R2, [R2] ;  /* 0x0000000002027983 */ /* 0x000ea20000100800 */
[----:B------:R-:W-:-:S03]  /*6070*/  IMAD.MOV.U32 R7, RZ, RZ, 0x0 ;  /* 0x00000000ff077424 */ /* 0x000fc600078e00ff */
[----:B--2---:R1:W-:Y:S01]  /*6080*/  STL [R3+0x4], R2 ;  /* 0x0000040203007387 */ /* 0x0043e20000100800 */
[----:B------:R-:W-:Y:S05]  /*6090*/  RET.REL.NODEC R6 `(_ZN7cutlass13device_kernelIN5flash19enable_sm80_to_sm89INS1_16FlashAttnBwdSm80INS1_25CollectiveMainloopBwdSm80ILi2ELi2EN4cute5tupleIJNS5_1CILi128EEES8_NS7_ILi64EEEEEENS_10bfloat16_tEfNS_4arch4Sm80ELb0ELb0ELb1ELb0ELb0ELb0ELb0ELb0ELi2ELi4ELi4ELi4ELb0EEENS1_24CollectiveEpilogueBwdGQAISA_fSD_Li256ELb0ELb0EEENS1_19SingleTileSchedulerILb0ELb0ELb0ELi128EEEEEEEEEvNT_6ParamsE) ;  /* 0xffff9f6006007950 */ /* 0x000fea0003c3ffff */
        .type           $_ZN7cutlass13device_kernelIN5flash19enable_sm80_to_sm89INS1_16FlashAttnBwdSm80INS1_25CollectiveMainloopBwdSm80ILi2ELi2EN4cute5tupleIJNS5_1CILi128EEES8_NS7_ILi64EEEEEENS_10bfloat16_tEfNS_4arch4Sm80ELb0ELb0ELb1ELb0ELb0ELb0ELb0ELb0ELi2ELi4ELi4ELi4ELb0EEENS1_24CollectiveEpilogueBwdGQAISA_fSD_Li256ELb0ELb0EEENS1_19SingleTileSchedulerILb0ELb0ELb0ELi128EEEEEEEEEvNT_6ParamsE$_ZN4cute3eso3ESOILb0ELb0EJiiNS_1CILi144EEENS2_ILi512EEEEEC2ERKiS7_RKS3_RKS4_,@function
        .size           $_ZN7cutlass13device_kernelIN5flash19enable_sm80_to_sm89INS1_16FlashAttnBwdSm80INS1_25CollectiveMainloopBwdSm80ILi2ELi2EN4cute5tupleIJNS5_1CILi128EEES8_NS7_ILi64EEEEEENS_10bfloat16_tEfNS_4arch4Sm80ELb0ELb0ELb1ELb0ELb0ELb0ELb0ELb0ELi2ELi4ELi4ELi4ELb0EEENS1_24CollectiveEpilogueBwdGQAISA_fSD_Li256ELb0ELb0EEENS1_19SingleTileSchedulerILb0ELb0ELb0ELi128EEEEEEEEEvNT_6ParamsE$_ZN4cute3eso3ESOILb0ELb0EJiiNS_1CILi144EEENS2_ILi512EEEEEC2ERKiS7_RKS3_RKS4_,($_ZN7cutlass13device_kernelIN5flash19enable_sm80_to_sm89INS1_16FlashAttnBwdSm80INS1_25CollectiveMainloopBwdSm80ILi2ELi2EN4cute5tupleIJNS5_1CILi128EEES8_NS7_ILi64EEEEEENS_10bfloat16_tEfNS_4arch4Sm80ELb0ELb0ELb1ELb0ELb0ELb0ELb0ELb0ELi2ELi4ELi4ELi4ELb0EEENS1_24CollectiveEpilogueBwdGQAISA_fSD_Li256ELb0ELb0EEENS1_19SingleTileSchedulerILb0ELb0ELb0ELi128EEEEEEEEEvNT_6ParamsE$_ZN4cute3eso3ESOILb0ELb0EJiiNS_1CILi72EEENS2_ILi512EEEEEC2ERKiS7_RKS3_RKS4_ - $_ZN7cutlass13device_kernelIN5flash19enable_sm80_to_sm89INS1_16FlashAttnBwdSm80INS1_25CollectiveMainloopBwdSm80ILi2ELi2EN4cute5tupleIJNS5_1CILi128EEES8_NS7_ILi64EEEEEENS_10bfloat16_tEfNS_4arch4Sm80ELb0ELb0ELb1ELb0ELb0ELb0ELb0ELb0ELi2ELi4ELi4ELi4ELb0EEENS1_24CollectiveEpilogueBwdGQAISA_fSD_Li256ELb0ELb0EEENS1_19SingleTileSchedulerILb0ELb0ELb0ELi128EEEEEEEEEvNT_6ParamsE$_ZN4cute3eso3ESOILb0ELb0EJiiNS_1CILi144EEENS2_ILi512EEEEEC2ERKiS7_RKS3_RKS4_)
$_ZN7cutlass13device_kernelIN5flash19enable_sm80_to_sm89INS1_16FlashAttnBwdSm80INS1_25CollectiveMainloopBwdSm80ILi2ELi2EN4cute5tupleIJNS5_1CILi128EEES8_NS7_ILi64EEEEEENS_10bfloat16_tEfNS_4arch4Sm80ELb0ELb0ELb1ELb0ELb0ELb0ELb0ELb0ELi2ELi4ELi4ELi4ELb0EEENS1_24CollectiveEpilogueBwdGQAISA_fSD_Li256ELb0ELb0EEENS1_19SingleTileSchedulerILb0ELb0ELb0ELi128EEEEEEEEEvNT_6ParamsE$_ZN4cute3eso3ESOILb0ELb0EJiiNS_1CILi144EEENS2_ILi512EEEEEC2ERKiS7_RKS3_RKS4_:
        /* <DEDUP_REMOVED lines=8> */
        .type           $_ZN7cutlass13device_kernelIN5flash19enable_sm80_to_sm89INS1_16FlashAttnBwdSm80INS1_25CollectiveMainloopBwdSm80ILi2ELi2EN4cute5tupleIJNS5_1CILi128EEES8_NS7_ILi64EEEEEENS_10bfloat16_tEfNS_4arch4Sm80ELb0ELb0ELb1ELb0ELb0ELb0ELb0ELb0ELi2ELi4ELi4ELi4ELb0EEENS1_24CollectiveEpilogueBwdGQAISA_fSD_Li256ELb0ELb0EEENS1_19SingleTileSchedulerILb0ELb0ELb0ELi128EEEEEEEEEvNT_6ParamsE$_ZN4cute3eso3ESOILb0ELb0EJiiNS_1CILi72EEENS2_ILi512EEEEEC2ERKiS7_RKS3_RKS4_,@function
        .size           $_ZN7cutlass13device_kernelIN5flash19enable_sm80_to_sm89INS1_16FlashAttnBwdSm80INS1_25CollectiveMainloopBwdSm80ILi2ELi2EN4cute5tupleIJNS5_1CILi128EEES8_NS7_ILi64EEEEEENS_10bfloat16_tEfNS_4arch4Sm80ELb0ELb0ELb1ELb0ELb0ELb0ELb0ELb0ELi2ELi4ELi4ELi4ELb0EEENS1_24CollectiveEpilogueBwdGQAISA_fSD_Li256ELb0ELb0EEENS1_19SingleTileSchedulerILb0ELb0ELb0ELi128EEEEEEEEEvNT_6ParamsE$_ZN4cute3eso3ESOILb0ELb0EJiiNS_1CILi72EEENS2_ILi512EEEEEC2ERKiS7_RKS3_RKS4_,($_ZN7cutlass13device_kernelIN5flash19enable_sm80_to_sm89INS1_16FlashAttnBwdSm80INS1_25CollectiveMainloopBwdSm80ILi2ELi2EN4cute5tupleIJNS5_1CILi128EEES8_NS7_ILi64EEEEEENS_10bfloat16_tEfNS_4arch4Sm80ELb0ELb0ELb1ELb0ELb0ELb0ELb0ELb0ELi2ELi4ELi4ELi4ELb0EEENS1_24CollectiveEpilogueBwdGQAISA_fSD_Li256ELb0ELb0EEENS1_19SingleTileSchedulerILb0ELb0ELb0ELi128EEEEEEEEEvNT_6ParamsE$_ZN4cute3eso3ESOILb0ELb0EJiiNS_1CILi8192EEEEEC2ERKiS6_RKS3_ - $_ZN7cutlass13device_kernelIN5flash19enable_sm80_to_sm89INS1_16FlashAttnBwdSm80INS1_25CollectiveMainloopBwdSm80ILi2ELi2EN4cute5tupleIJNS5_1CILi128EEES8_NS7_ILi64EEEEEENS_10bfloat16_tEfNS_4arch4Sm80ELb0ELb0ELb1ELb0ELb0ELb0ELb0ELb0ELi2ELi4ELi4ELi4ELb0EEENS1_24CollectiveEpilogueBwdGQAISA_fSD_Li256ELb0ELb0EEENS1_19SingleTileSchedulerILb0ELb0ELb0ELi128EEEEEEEEEvNT_6ParamsE$_ZN4cute3eso3ESOILb0ELb0EJiiNS_1CILi72EEENS2_ILi512EEEEEC2ERKiS7_RKS3_RKS4_)
$_ZN7cutlass13device_kernelIN5flash19enable_sm80_to_sm89INS1_16FlashAttnBwdSm80INS1_25CollectiveMainloopBwdSm80ILi2ELi2EN4cute5tupleIJNS5_1CILi128EEES8_NS7_ILi64EEEEEENS_10bfloat16_tEfNS_4arch4Sm80ELb0ELb0ELb1ELb0ELb0ELb0ELb0ELb0ELi2ELi4ELi4ELi4ELb0EEENS1_24CollectiveEpilogueBwdGQAISA_fSD_Li256ELb0ELb0EEENS1_19SingleTileSchedulerILb0ELb0ELb0ELi128EEEEEEEEEvNT_6ParamsE$_ZN4cute3eso3ESOILb0ELb0EJiiNS_1CILi72EEENS2_ILi512EEEEEC2ERKiS7_RKS3_RKS4_:
[----:B------:R-:W-:Y:S02]  /*6120*/  IADD3 R4, R3, -c[0x0][0x20], RZ ;  /* 0x8000080003047a10 */ /* 0x000fe40007ffe0ff */
[----:B------:R-:W-:-:S03]  /*6130*/  IADD3 R3, R7, -c[0x0][0x20], RZ ;  /* 0x8000080007037a10 */ /* 0x000fc60007ffe0ff */
[----:B------:R1:W-:Y:S04]  /*6140*/  STL [R4], R5 ;  /* 0x0000000504007387 */ /* 0x0003e80000100800 */
[----:B------:R-:W2:Y:S01]  /*6150*/  LDL R3, [R3] ;  /* 0x0000000003037983 */ /* 0x000ea20000100800 */
[----:B------:R-:W-:-:S03]  /*6160*/  IMAD.MOV.U32 R7, RZ, RZ, 0x0 ;  /* 0x00000000ff077424 */ /* 0x000fc600078e00ff */
[----:B--2---:R1:W-:Y:S01]  /*6170*/  STL [R4+0x4], R3 ;  /* 0x0000040304007387 */ /* 0x0043e20000100800 */
[----:B------:R-:W-:Y:S05]  /*6180*/  RET.REL.NODEC R6 `(_ZN7cutlass13device_kernelIN5flash19enable_sm80_to_sm89INS1_16FlashAttnBwdSm80INS1_25CollectiveMainloopBwdSm80ILi2ELi2EN4cute5tupleIJNS5_1CILi128EEES8_NS7_ILi64EEEEEENS_10bfloat16_tEfNS_4arch4Sm80ELb0ELb0ELb1ELb0ELb0ELb0ELb0ELb0ELi2ELi4ELi4ELi4ELb0EEENS1_24CollectiveEpilogueBwdGQAISA_fSD_Li256ELb0ELb0EEENS1_19SingleTileSchedulerILb0ELb0ELb0ELi128EEEEEEEEEvNT_6ParamsE) ;  /* 0xffff9e7006007950 */ /* 0x000fea0003c3ffff */
        .type           $_ZN7cutlass13device_kernelIN5flash19enable_sm80_to_sm89INS1_16FlashAttnBwdSm80INS1_25CollectiveMainloopBwdSm80ILi2ELi2EN4cute5tupleIJNS5_1CILi128EEES8_NS7_ILi64EEEEEENS_10bfloat16_tEfNS_4arch4Sm80ELb0ELb0ELb1ELb0ELb0ELb0ELb0ELb0ELi2ELi4ELi4ELi4ELb0EEENS1_24CollectiveEpilogueBwdGQAISA_fSD_Li256ELb0ELb0EEENS1_19SingleTileSchedulerILb0ELb0ELb0ELi128EEEEEEEEEvNT_6ParamsE$_ZN4cute3eso3ESOILb0ELb0EJiiNS_1CILi8192EEEEEC2ERKiS6_RKS3_,@function
        .size           $_ZN7cutlass13device_kernelIN5flash19enable_sm80_to_sm89INS1_16FlashAttnBwdSm80INS1_25CollectiveMainloopBwdSm80ILi2ELi2EN4cute5tupleIJNS5_1CILi128EEES8_NS7_ILi64EEEEEENS_10bfloat16_tEfNS_4arch4Sm80ELb0ELb0ELb1ELb0ELb0ELb0ELb0ELb0ELi2ELi4ELi4ELi4ELb0EEENS1_24CollectiveEpilogueBwdGQAISA_fSD_Li256ELb0ELb0EEENS1_19SingleTileSchedulerILb0ELb0ELb0ELi128EEEEEEEEEvNT_6ParamsE$_ZN4cute3eso3ESOILb0ELb0EJiiNS_1CILi8192EEEEEC2ERKiS6_RKS3_,($_ZN7cutlass13device_kernelIN5flash19enable_sm80_to_sm89INS1_16FlashAttnBwdSm80INS1_25CollectiveMainloopBwdSm80ILi2ELi2EN4cute5tupleIJNS5_1CILi128EEES8_NS7_ILi64EEEEEENS_10bfloat16_tEfNS_4arch4Sm80ELb0ELb0ELb1ELb0ELb0ELb0ELb0ELb0ELi2ELi4ELi4ELi4ELb0EEENS1_24CollectiveEpilogueBwdGQAISA_fSD_Li256ELb0ELb0EEENS1_19SingleTileSchedulerILb0ELb0ELb0ELi128EEEEEEEEEvNT_6ParamsE$_ZN4cute3eso3ESOILb0ELb0EJiiiEEC2ERKiS4_S4_ - $_ZN7cutlass13device_kernelIN5flash19enable_sm80_to_sm89INS1_16FlashAttnBwdSm80INS1_25CollectiveMainloopBwdSm80ILi2ELi2EN4cute5tupleIJNS5_1CILi128EEES8_NS7_ILi64EEEEEENS_10bfloat16_tEfNS_4arch4Sm80ELb0ELb0ELb1ELb0ELb0ELb0ELb0ELb0ELi2ELi4ELi4ELi4ELb0EEENS1_24CollectiveEpilogueBwdGQAISA_fSD_Li256ELb0ELb0EEENS1_19SingleTileSchedulerILb0ELb0ELb0ELi128EEEEEEEEEvNT_6ParamsE$_ZN4cute3eso3ESOILb0ELb0EJiiNS_1CILi8192EEEEEC2ERKiS6_RKS3_)
$_ZN7cutlass13device_kernelIN5flash19enable_sm80_to_sm89INS1_16FlashAttnBwdSm80INS1_25CollectiveMainloopBwdSm80ILi2ELi2EN4cute5tupleIJNS5_1CILi128EEES8_NS7_ILi64EEEEEENS_10bfloat16_tEfNS_4arch4Sm80ELb0ELb0ELb1ELb0ELb0ELb0ELb0ELb0ELi2ELi4ELi4ELi4ELb0EEENS1_24CollectiveEpilogueBwdGQAISA_fSD_Li256ELb0ELb0EEENS1_19SingleTileSchedulerILb0ELb0ELb0ELi128EEEEEEEEEvNT_6ParamsE$_ZN4cute3eso3ESOILb0ELb0EJiiNS_1CILi8192EEEEEC2ERKiS6_RKS3_:
[----:B------:R-:W-:Y:S02]  /*6190*/  IADD3 R3, R3, -c[0x0][0x20], RZ ;  /* 0x8000080003037a10 */ /* 0x000fe40007ffe0ff */
[----:B------:R-:W-:-:S03]  /*61a0*/  IADD3 R2, R2, -c[0x0][0x20], RZ ;  /* 0x8000080002027a10 */ /* 0x000fc60007ffe0ff */
[----:B------:R1:W-:Y:S04]  /*61b0*/  STL [R3], R10 ;  /* 0x0000000a03007387 */ /* 0x0003e80000100800 */
[----:B------:R-:W2:Y:S01]  /*61c0*/  LDL R2, [R2] ;  /* 0x0000000002027983 */ /* 0x000ea20000100800 */
[----:B------:R-:W-:-:S03]  /*61d0*/  IMAD.MOV.U32 R9, RZ, RZ, 0x0 ;  /* 0x00000000ff097424 */ /* 0x000fc600078e00ff */
[----:B--2---:R1:W-:Y:S01]  /*61e0*/  STL [R3+0x4], R2 ;  /* 0x0000040203007387 */ /* 0x0043e20000100800 */
[----:B------:R-:W-:Y:S05]  /*61f0*/  RET.REL.NODEC R8 `(_ZN7cutlass13device_kernelIN5flash19enable_sm80_to_sm89INS1_16FlashAttnBwdSm80INS1_25CollectiveMainloopBwdSm80ILi2ELi2EN4cute5tupleIJNS5_1CILi128EEES8_NS7_ILi64EEEEEENS_10bfloat16_tEfNS_4arch4Sm80ELb0ELb0ELb1ELb0ELb0ELb0ELb0ELb0ELi2ELi4ELi4ELi4ELb0EEENS1_24CollectiveEpilogueBwdGQAISA_fSD_Li256ELb0ELb0EEENS1_19SingleTileSchedulerILb0ELb0ELb0ELi128EEEEEEEEEvNT_6ParamsE) ;  /* 0xffff9e0008007950 */ /* 0x000fea0003c3ffff */
        .type           $_ZN7cutlass13device_kernelIN5flash19enable_sm80_to_sm89INS1_16FlashAttnBwdSm80INS1_25CollectiveMainloopBwdSm80ILi2ELi2EN4cute5tupleIJNS5_1CILi128EEES8_NS7_ILi64EEEEEENS_10bfloat16_tEfNS_4arch4Sm80ELb0ELb0ELb1ELb0ELb0ELb0ELb0ELb0ELi2ELi4ELi4ELi4ELb0EEENS1_24CollectiveEpilogueBwdGQAISA_fSD_Li256ELb0ELb0EEENS1_19SingleTileSchedulerILb0ELb0ELb0ELi128EEEEEEEEEvNT_6ParamsE$_ZN4cute3eso3ESOILb0ELb0EJiiiEEC2ERKiS4_S4_,@function
        .size           $_ZN7cutlass13device_kernelIN5flash19enable_sm80_to_sm89INS1_16FlashAttnBwdSm80INS1_25CollectiveMainloopBwdSm80ILi2ELi2EN4cute5tupleIJNS5_1CILi128EEES8_NS7_ILi64EEEEEENS_10bfloat16_tEfNS_4arch4Sm80ELb0ELb0ELb1ELb0ELb0ELb0ELb0ELb0ELi2ELi4ELi4ELi4ELb0EEENS1_24CollectiveEpilogueBwdGQAISA_fSD_Li256ELb0ELb0EEENS1_19SingleTileSchedulerILb0ELb0ELb0ELi128EEEEEEEEEvNT_6ParamsE$_ZN4cute3eso3ESOILb0ELb0EJiiiEEC2ERKiS4_S4_,($_ZN7cutlass13device_kernelIN5flash19enable_sm80_to_sm89INS1_16FlashAttnBwdSm80INS1_25CollectiveMainloopBwdSm80ILi2ELi2EN4cute5tupleIJNS5_1CILi128EEES8_NS7_ILi64EEEEEENS_10bfloat16_tEfNS_4arch4Sm80ELb0ELb0ELb1ELb0ELb0ELb0ELb0ELb0ELi2ELi4ELi4ELi4ELb0EEENS1_24CollectiveEpilogueBwdGQAISA_fSD_Li256ELb0ELb0EEENS1_19SingleTileSchedulerILb0ELb0ELb0ELi128EEEEEEEEEvNT_6ParamsE$_ZN4cute3eso3ESOILb0ELb0EJiiiNS_1CILi0EEEEEC2ERKiS6_S6_RKS3_ - $_ZN7cutlass13device_kernelIN5flash19enable_sm80_to_sm89INS1_16FlashAttnBwdSm80INS1_25CollectiveMainloopBwdSm80ILi2ELi2EN4cute5tupleIJNS5_1CILi128EEES8_NS7_ILi64EEEEEENS_10bfloat16_tEfNS_4arch4Sm80ELb0ELb0ELb1ELb0ELb0ELb0ELb0ELb0ELi2ELi4ELi4ELi4ELb0EEENS1_24CollectiveEpilogueBwdGQAISA_fSD_Li256ELb0ELb0EEENS1_19SingleTileSchedulerILb0ELb0ELb0ELi128EEEEEEEEEvNT_6ParamsE$_ZN4cute3eso3ESOILb0ELb0EJiiiEEC2ERKiS4_S4_)
$_ZN7cutlass13device_kernelIN5flash19enable_sm80_to_sm89INS1_16FlashAttnBwdSm80INS1_25CollectiveMainloopBwdSm80ILi2ELi2EN4cute5tupleIJNS5_1CILi128EEES8_NS7_ILi64EEEEEENS_10bfloat16_tEfNS_4arch4Sm80ELb0ELb0ELb1ELb0ELb0ELb0ELb0ELb0ELi2ELi4ELi4ELi4ELb0EEENS1_24CollectiveEpilogueBwdGQAISA_fSD_Li256ELb0ELb0EEENS1_19SingleTileSchedulerILb0ELb0ELb0ELi128EEEEEEEEEvNT_6ParamsE$_ZN4cute3eso3ESOILb0ELb0EJiiiEEC2ERKiS4_S4_:
        /* <DEDUP_REMOVED lines=9> */
[----:B------:R-:W-:Y:S05]  /*6290*/  RET.REL.NODEC R4 `(_ZN7cutlass13device_kernelIN5flash19enable_sm80_to_sm89INS1_16FlashAttnBwdSm80INS1_25CollectiveMainloopBwdSm80ILi2ELi2EN4cute5tupleIJNS5_1CILi128EEES8_NS7_ILi64EEEEEENS_10bfloat16_tEfNS_4arch4Sm80ELb0ELb0ELb1ELb0ELb0ELb0ELb0ELb0ELi2ELi4ELi4ELi4ELb0EEENS1_24CollectiveEpilogueBwdGQAISA_fSD_Li256ELb0ELb0EEENS1_19SingleTileSchedulerILb0ELb0ELb0ELi128EEEEEEEEEvNT_6ParamsE) ;  /* 0xffff9d6004007950 */ /* 0x000fea0003c3ffff */
        .type           $_ZN7cutlass13device_kernelIN5flash19enable_sm80_to_sm89INS1_16FlashAttnBwdSm80INS1_25CollectiveMainloopBwdSm80ILi2ELi2EN4cute5tupleIJNS5_1CILi128EEES8_NS7_ILi64EEEEEENS_10bfloat16_tEfNS_4arch4Sm80ELb0ELb0ELb1ELb0ELb0ELb0ELb0ELb0ELi2ELi4ELi4ELi4ELb0EEENS1_24CollectiveEpilogueBwdGQAISA_fSD_Li256ELb0ELb0EEENS1_19SingleTileSchedulerILb0ELb0ELb0ELi128EEEEEEEEEvNT_6ParamsE$_ZN4cute3eso3ESOILb0ELb0EJiiiNS_1CILi0EEEEEC2ERKiS6_S6_RKS3_,@function
        .size           $_ZN7cutlass13device_kernelIN5flash19enable_sm80_to_sm89INS1_16FlashAttnBwdSm80INS1_25CollectiveMainloopBwdSm80ILi2ELi2EN4cute5tupleIJNS5_1CILi128EEES8_NS7_ILi64EEEEEENS_10bfloat16_tEfNS_4arch4Sm80ELb0ELb0ELb1ELb0ELb0ELb0ELb0ELb0ELi2ELi4ELi4ELi4ELb0EEENS1_24CollectiveEpilogueBwdGQAISA_fSD_Li256ELb0ELb0EEENS1_19SingleTileSchedulerILb0ELb0ELb0ELi128EEEEEEEEEvNT_6ParamsE$_ZN4cute3eso3ESOILb0ELb0EJiiiNS_1CILi0EEEEEC2ERKiS6_S6_RKS3_,($_ZN7cutlass13device_kernelIN5flash19enable_sm80_to_sm89INS1_16FlashAttnBwdSm80INS1_25CollectiveMainloopBwdSm80ILi2ELi2EN4cute5tupleIJNS5_1CILi128EEES8_NS7_ILi64EEEEEENS_10bfloat16_tEfNS_4arch4Sm80ELb0ELb0ELb1ELb0ELb0ELb0ELb0ELb0ELi2ELi4ELi4ELi4ELb0EEENS1_24CollectiveEpilogueBwdGQAISA_fSD_Li256ELb0ELb0EEENS1_19SingleTileSchedulerILb0ELb0ELb0ELi128EEEEEEEEEvNT_6ParamsE$_ZN4cute3eso3ESOILb0ELb0EJiiiNS_1CILi144EEENS2_ILi512EEEEEC2ERKiS7_S7_RKS3_RKS4_ - $_ZN7cutlass13device_kernelIN5flash19enable_sm80_to_sm89INS1_16FlashAttnBwdSm80INS1_25CollectiveMainloopBwdSm80ILi2ELi2EN4cute5tupleIJNS5_1CILi128EEES8_NS7_ILi64EEEEEENS_10bfloat16_tEfNS_4arch4Sm80ELb0ELb0ELb1ELb0ELb0ELb0ELb0ELb0ELi2ELi4ELi4ELi4ELb0EEENS1_24CollectiveEpilogueBwdGQAISA_fSD_Li256ELb0ELb0EEENS1_19SingleTileSchedulerILb0ELb0ELb0ELi128EEEEEEEEEvNT_6ParamsE$_ZN4cute3eso3ESOILb0ELb0EJiiiNS_1CILi0EEEEEC2ERKiS6_S6_RKS3_)
$_ZN7cutlass13device_kernelIN5flash19enable_sm80_to_sm89INS1_16FlashAttnBwdSm80INS1_25CollectiveMainloopBwdSm80ILi2ELi2EN4cute5tupleIJNS5_1CILi128EEES8_NS7_ILi64EEEEEENS_10bfloat16_tEfNS_4arch4Sm80ELb0ELb0ELb1ELb0ELb0ELb0ELb0ELb0ELi2ELi4ELi4ELi4ELb0EEENS1_24CollectiveEpilogueBwdGQAISA_fSD_Li256ELb0ELb0EEENS1_19SingleTileSchedulerILb0ELb0ELb0ELi128EEEEEEEEEvNT_6ParamsE$_ZN4cute3eso3ESOILb0ELb0EJiiiNS_1CILi0EEEEEC2ERKiS6_S6_RKS3_:
        /* <DEDUP_REMOVED lines=9> */
[----:B------:R-:W-:Y:S05]  /*6330*/  RET.REL.NODEC R8 `(_ZN7cutlass13device_kernelIN5flash19enable_sm80_to_sm89INS1_16FlashAttnBwdSm80INS1_25CollectiveMainloopBwdSm80ILi2ELi2EN4cute5tupleIJNS5_1CILi128EEES8_NS7_ILi64EEEEEENS_10bfloat16_tEfNS_4arch4Sm80ELb0ELb0ELb1ELb0ELb0ELb0ELb0ELb0ELi2ELi4ELi4ELi4ELb0EEENS1_24CollectiveEpilogueBwdGQAISA_fSD_Li256ELb0ELb0EEENS1_19SingleTileSchedulerILb0ELb0ELb0ELi128EEEEEEEEEvNT_6ParamsE) ;  /* 0xffff9cc008007950 */ /* 0x000fea0003c3ffff */
        .type           $_ZN7cutlass13device_kernelIN5flash19enable_sm80_to_sm89INS1_16FlashAttnBwdSm80INS1_25CollectiveMainloopBwdSm80ILi2ELi2EN4cute5tupleIJNS5_1CILi128EEES8_NS7_ILi64EEEEEENS_10bfloat16_tEfNS_4arch4Sm80ELb0ELb0ELb1ELb0ELb0ELb0ELb0ELb0ELi2ELi4ELi4ELi4ELb0EEENS1_24CollectiveEpilogueBwdGQAISA_fSD_Li256ELb0ELb0EEENS1_19SingleTileSchedulerILb0ELb0ELb0ELi128EEEEEEEEEvNT_6ParamsE$_ZN4cute3eso3ESOILb0ELb0EJiiiNS_1CILi144EEENS2_ILi512EEEEEC2ERKiS7_S7_RKS3_RKS4_,@function
        .size           $_ZN7cutlass13device_kernelIN5flash19enable_sm80_to_sm89INS1_16FlashAttnBwdSm80INS1_25CollectiveMainloopBwdSm80ILi2ELi2EN4cute5tupleIJNS5_1CILi128EEES8_NS7_ILi64EEEEEENS_10bfloat16_tEfNS_4arch4Sm80ELb0ELb0ELb1ELb0ELb0ELb0ELb0ELb0ELi2ELi4ELi4ELi4ELb0EEENS1_24CollectiveEpilogueBwdGQAISA_fSD_Li256ELb0ELb0EEENS1_19SingleTileSchedulerILb0ELb0ELb0ELi128EEEEEEEEEvNT_6ParamsE$_ZN4cute3eso3ESOILb0ELb0EJiiiNS_1CILi144EEENS2_ILi512EEEEEC2ERKiS7_S7_RKS3_RKS4_,($_ZN7cutlass13device_kernelIN5flash19enable_sm80_to_sm89INS1_16FlashAttnBwdSm80INS1_25CollectiveMainloopBwdSm80ILi2ELi2EN4cute5tupleIJNS5_1CILi128EEES8_NS7_ILi64EEEEEENS_10bfloat16_tEfNS_4arch4Sm80ELb0ELb0ELb1ELb0ELb0ELb0ELb0ELb0ELi2ELi4ELi4ELi4ELb0EEENS1_24CollectiveEpilogueBwdGQAISA_fSD_Li256ELb0ELb0EEENS1_19SingleTileSchedulerILb0ELb0ELb0ELi128EEEEEEEEEvNT_6ParamsE$_ZN4cute3eso3ESOILb0ELb0EJiiiNS_1CILi72EEENS2_ILi512EEEEEC2ERKiS7_S7_RKS3_RKS4_ - $_ZN7cutlass13device_kernelIN5flash19enable_sm80_to_sm89INS1_16FlashAttnBwdSm80INS1_25CollectiveMainloopBwdSm80ILi2ELi2EN4cute5tupleIJNS5_1CILi128EEES8_NS7_ILi64EEEEEENS_10bfloat16_tEfNS_4arch4Sm80ELb0ELb0ELb1ELb0ELb0ELb0ELb0ELb0ELi2ELi4ELi4ELi4ELb0EEENS1_24CollectiveEpilogueBwdGQAISA_fSD_Li256ELb0ELb0EEENS1_19SingleTileSchedulerILb0ELb0ELb0ELi128EEEEEEEEEvNT_6ParamsE$_ZN4cute3eso3ESOILb0ELb0EJiiiNS_1CILi144EEENS2_ILi512EEEEEC2ERKiS7_S7_RKS3_RKS4_)
$_ZN7cutlass13device_kernelIN5flash19enable_sm80_to_sm89INS1_16FlashAttnBwdSm80INS1_25CollectiveMainloopBwdSm80ILi2ELi2EN4cute5tupleIJNS5_1CILi128EEES8_NS7_ILi64EEEEEENS_10bfloat16_tEfNS_4arch4Sm80ELb0ELb0ELb1ELb0ELb0ELb0ELb0ELb0ELi2ELi4ELi4ELi4ELb0EEENS1_24CollectiveEpilogueBwdGQAISA_fSD_Li256ELb0ELb0EEENS1_19SingleTileSchedulerILb0ELb0ELb0ELi128EEEEEEEEEvNT_6ParamsE$_ZN4cute3eso3ESOILb0ELb0EJiiiNS_1CILi144EEENS2_ILi512EEEEEC2ERKiS7_S7_RKS3_RKS4_:
        /* <DEDUP_REMOVED lines=10> */
        .type           $_ZN7cutlass13device_kernelIN5flash19enable_sm80_to_sm89INS1_16FlashAttnBwdSm80INS1_25CollectiveMainloopBwdSm80ILi2ELi2EN4cute5tupleIJNS5_1CILi128EEES8_NS7_ILi64EEEEEENS_10bfloat16_tEfNS_4arch4Sm80ELb0ELb0ELb1ELb0ELb0ELb0ELb0ELb0ELi2ELi4ELi4ELi4ELb0EEENS1_24CollectiveEpilogueBwdGQAISA_fSD_Li256ELb0ELb0EEENS1_19SingleTileSchedulerILb0ELb0ELb0ELi128EEEEEEEEEvNT_6ParamsE$_ZN4cute3eso3ESOILb0ELb0EJiiiNS_1CILi72EEENS2_ILi512EEEEEC2ERKiS7_S7_RKS3_RKS4_,@function
        .size           $_ZN7cutlass13device_kernelIN5flash19enable_sm80_to_sm89INS1_16FlashAttnBwdSm80INS1_25CollectiveMainloopBwdSm80ILi2ELi2EN4cute5tupleIJNS5_1CILi128EEES8_NS7_ILi64EEEEEENS_10bfloat16_tEfNS_4arch4Sm80ELb0ELb0ELb1ELb0ELb0ELb0ELb0ELb0ELi2ELi4ELi4ELi4ELb0EEENS1_24CollectiveEpilogueBwdGQAISA_fSD_Li256ELb0ELb0EEENS1_19SingleTileSchedulerILb0ELb0ELb0ELi128EEEEEEEEEvNT_6ParamsE$_ZN4cute3eso3ESOILb0ELb0EJiiiNS_1CILi72EEENS2_ILi512EEEEEC2ERKiS7_S7_RKS3_RKS4_,($_ZN7cutlass13device_kernelIN5flash19enable_sm80_to_sm89INS1_16FlashAttnBwdSm80INS1_25CollectiveMainloopBwdSm80ILi2ELi2EN4cute5tupleIJNS5_1CILi128EEES8_NS7_ILi64EEEEEENS_10bfloat16_tEfNS_4arch4Sm80ELb0ELb0ELb1ELb0ELb0ELb0ELb0ELb0ELi2ELi4ELi4ELi4ELb0EEENS1_24CollectiveEpilogueBwdGQAISA_fSD_Li256ELb0ELb0EEENS1_19SingleTileSchedulerILb0ELb0ELb0ELi128EEEEEEEEEvNT_6ParamsE$_ZN4cute3eso3ESOILb0ELb1EJNS_5tupleIJiNS2_IJiNS_1CILi0EEEEEEEEENS2_IJNS_10UnderscoreENS2_IJS7_S7_EEEEEEEEC2ERKS6_RKS9_ - $_ZN7cutlass13device_kernelIN5flash19enable_sm80_to_sm89INS1_16FlashAttnBwdSm80INS1_25CollectiveMainloopBwdSm80ILi2ELi2EN4cute5tupleIJNS5_1CILi128EEES8_NS7_ILi64EEEEEENS_10bfloat16_tEfNS_4arch4Sm80ELb0ELb0ELb1ELb0ELb0ELb0ELb0ELb0ELi2ELi4ELi4ELi4ELb0EEENS1_24CollectiveEpilogueBwdGQAISA_fSD_Li256ELb0ELb0EEENS1_19SingleTileSchedulerILb0ELb0ELb0ELi128EEEEEEEEEvNT_6ParamsE$_ZN4cute3eso3ESOILb0ELb0EJiiiNS_1CILi72EEENS2_ILi512EEEEEC2ERKiS7_S7_RKS3_RKS4_)
$_ZN7cutlass13device_kernelIN5flash19enable_sm80_to_sm89INS1_16FlashAttnBwdSm80INS1_25CollectiveMainloopBwdSm80ILi2ELi2EN4cute5tupleIJNS5_1CILi128EEES8_NS7_ILi64EEEEEENS_10bfloat16_tEfNS_4arch4Sm80ELb0ELb0ELb1ELb0ELb0ELb0ELb0ELb0ELi2ELi4ELi4ELi4ELb0EEENS1_24CollectiveEpilogueBwdGQAISA_fSD_Li256ELb0ELb0EEENS1_19SingleTileSchedulerILb0ELb0ELb0ELi128EEEEEEEEEvNT_6ParamsE$_ZN4cute3eso3ESOILb0ELb0EJiiiNS_1CILi72EEENS2_ILi512EEEEEC2ERKiS7_S7_RKS3_RKS4_:
        /* <DEDUP_REMOVED lines=10> */
        .type           $_ZN7cutlass13device_kernelIN5flash19enable_sm80_to_sm89INS1_16FlashAttnBwdSm80INS1_25CollectiveMainloopBwdSm80ILi2ELi2EN4cute5tupleIJNS5_1CILi128EEES8_NS7_ILi64EEEEEENS_10bfloat16_tEfNS_4arch4Sm80ELb0ELb0ELb1ELb0ELb0ELb0ELb0ELb0ELi2ELi4ELi4ELi4ELb0EEENS1_24CollectiveEpilogueBwdGQAISA_fSD_Li256ELb0ELb0EEENS1_19SingleTileSchedulerILb0ELb0ELb0ELi128EEEEEEEEEvNT_6ParamsE$_ZN4cute3eso3ESOILb0ELb1EJNS_5tupleIJiNS2_IJiNS_1CILi0EEEEEEEEENS2_IJNS_10UnderscoreENS2_IJS7_S7_EEEEEEEEC2ERKS6_RKS9_,@function
        .size           $_ZN7cutlass13device_kernelIN5flash19enable_sm80_to_sm89INS1_16FlashAttnBwdSm80INS1_25CollectiveMainloopBwdSm80ILi2ELi2EN4cute5tupleIJNS5_1CILi128EEES8_NS7_ILi64EEEEEENS_10bfloat16_tEfNS_4arch4Sm80ELb0ELb0ELb1ELb0ELb0ELb0ELb0ELb0ELi2ELi4ELi4ELi4ELb0EEENS1_24CollectiveEpilogueBwdGQAISA_fSD_Li256ELb0ELb0EEENS1_19SingleTileSchedulerILb0ELb0ELb0ELi128EEEEEEEEEvNT_6ParamsE$_ZN4cute3eso3ESOILb0ELb1EJNS_5tupleIJiNS2_IJiNS_1CILi0EEEEEEEEENS2_IJNS_10UnderscoreENS2_IJS7_S7_EEEEEEEEC2ERKS6_RKS9_,($_ZN7cutlass13device_kernelIN5flash19enable_sm80_to_sm89INS1_16FlashAttnBwdSm80INS1_25CollectiveMainloopBwdSm80ILi2ELi2EN4cute5tupleIJNS5_1CILi128EEES8_NS7_ILi64EEEEEENS_10bfloat16_tEfNS_4arch4Sm80ELb0ELb0ELb1ELb0ELb0ELb0ELb0ELb0ELi2ELi4ELi4ELi4ELb0EEENS1_24CollectiveEpilogueBwdGQAISA_fSD_Li256ELb0ELb0EEENS1_19SingleTileSchedulerILb0ELb0ELb0ELi128EEEEEEEEEvNT_6ParamsE$_ZN4cute3eso3ESOILb0ELb1EJNS_5tupleIJiNS2_IJiiEEEEEENS2_IJNS_10UnderscoreENS2_IJS5_S5_EEEEEEEEC2ERKS4_RKS7_ - $_ZN7cutlass13device_kernelIN5flash19enable_sm80_to_sm89INS1_16FlashAttnBwdSm80INS1_25CollectiveMainloopBwdSm80ILi2ELi2EN4cute5tupleIJNS5_1CILi128EEES8_NS7_ILi64EEEEEENS_10bfloat16_tEfNS_4arch4Sm80ELb0ELb0ELb1ELb0ELb0ELb0ELb0ELb0ELi2ELi4ELi4ELi4ELb0EEENS1_24CollectiveEpilogueBwdGQAISA_fSD_Li256ELb0ELb0EEENS1_19SingleTileSchedulerILb0ELb0ELb0ELi128EEEEEEEEEvNT_6ParamsE$_ZN4cute3eso3ESOILb0ELb1EJNS_5tupleIJiNS2_IJiNS_1CILi0EEEEEEEEENS2_IJNS_10UnderscoreENS2_IJS7_S7_EEEEEEEEC2ERKS6_RKS9_)
$_ZN7cutlass13device_kernelIN5flash19enable_sm80_to_sm89INS1_16FlashAttnBwdSm80INS1_25CollectiveMainloopBwdSm80ILi2ELi2EN4cute5tupleIJNS5_1CILi128EEES8_NS7_ILi64EEEEEENS_10bfloat16_tEfNS_4arch4Sm80ELb0ELb0ELb1ELb0ELb0ELb0ELb0ELb0ELi2ELi4ELi4ELi4ELb0EEENS1_24CollectiveEpilogueBwdGQAISA_fSD_Li256ELb0ELb0EEENS1_19SingleTileSchedulerILb0ELb0ELb0ELi128EEEEEEEEEvNT_6ParamsE$_ZN4cute3eso3ESOILb0ELb1EJNS_5tupleIJiNS2_IJiNS_1CILi0EEEEEEEEENS2_IJNS_10UnderscoreENS2_IJS7_S7_EEEEEEEEC2ERKS6_RKS9_:
[----:B------:R-:W-:Y:S02]  /*6480*/  IADD3 R4, R4, -c[0x0][0x20], RZ ;  /* 0x8000080004047a10 */ /* 0x000fe40007ffe0ff */
[----:B------:R-:W-:-:S03]  /*6490*/  MOV R7, 0x0 ;  /* 0x0000000000077802 */ /* 0x000fc60000000f00 */
[----:B------:R1:W-:Y:S04]  /*64a0*/  STL [R4], R2 ;  /* 0x0000000204007387 */ /* 0x0003e80000100800 */
[----:B------:R1:W-:Y:S01]  /*64b0*/  STL [R4+0x4], R3 ;  /* 0x0000040304007387 */ /* 0x0003e20000100800 */
[----:B------:R-:W-:Y:S05]  /*64c0*/  RET.REL.NODEC R6 `(_ZN7cutlass13device_kernelIN5flash19enable_sm80_to_sm89INS1_16FlashAttnBwdSm80INS1_25CollectiveMainloopBwdSm80ILi2ELi2EN4cute5tupleIJNS5_1CILi128EEES8_NS7_ILi64EEEEEENS_10bfloat16_tEfNS_4arch4Sm80ELb0ELb0ELb1ELb0ELb0ELb0ELb0ELb0ELi2ELi4ELi4ELi4ELb0EEENS1_24CollectiveEpilogueBwdGQAISA_fSD_Li256ELb0ELb0EEENS1_19SingleTileSchedulerILb0ELb0ELb0ELi128EEEEEEEEEvNT_6ParamsE) ;  /* 0xffff9b3006007950 */ /* 0x000fea0003c3ffff */
        .type           $_ZN7cutlass13device_kernelIN5flash19enable_sm80_to_sm89INS1_16FlashAttnBwdSm80INS1_25CollectiveMainloopBwdSm80ILi2ELi2EN4cute5tupleIJNS5_1CILi128EEES8_NS7_ILi64EEEEEENS_10bfloat16_tEfNS_4arch4Sm80ELb0ELb0ELb1ELb0ELb0ELb0ELb0ELb0ELi2ELi4ELi4ELi4ELb0EEENS1_24CollectiveEpilogueBwdGQAISA_fSD_Li256ELb0ELb0EEENS1_19SingleTileSchedulerILb0ELb0ELb0ELi128EEEEEEEEEvNT_6ParamsE$_ZN4cute3eso3ESOILb0ELb1EJNS_5tupleIJiNS2_IJiiEEEEEENS2_IJNS_10UnderscoreENS2_IJS5_S5_EEEEEEEEC2ERKS4_RKS7_,@function
        .size           $_ZN7cutlass13device_kernelIN5flash19enable_sm80_to_sm89INS1_16FlashAttnBwdSm80INS1_25CollectiveMainloopBwdSm80ILi2ELi2EN4cute5tupleIJNS5_1CILi128EEES8_NS7_ILi64EEEEEENS_10bfloat16_tEfNS_4arch4Sm80ELb0ELb0ELb1ELb0ELb0ELb0ELb0ELb0ELi2ELi4ELi4ELi4ELb0EEENS1_24CollectiveEpilogueBwdGQAISA_fSD_Li256ELb0ELb0EEENS1_19SingleTileSchedulerILb0ELb0ELb0ELi128EEEEEEEEEvNT_6ParamsE$_ZN4cute3eso3ESOILb0ELb1EJNS_5tupleIJiNS2_IJiiEEEEEENS2_IJNS_10UnderscoreENS2_IJS5_S5_EEEEEEEEC2ERKS4_RKS7_,($_ZN7cutlass13device_kernelIN5flash19enable_sm80_to_sm89INS1_16FlashAttnBwdSm80INS1_25CollectiveMainloopBwdSm80ILi2ELi2EN4cute5tupleIJNS5_1CILi128EEES8_NS7_ILi64EEEEEENS_10bfloat16_tEfNS_4arch4Sm80ELb0ELb0ELb1ELb0ELb0ELb0ELb0ELb0ELi2ELi4ELi4ELi4ELb0EEENS1_24CollectiveEpilogueBwdGQAISA_fSD_Li256ELb0ELb0EEENS1_19SingleTileSchedulerILb0ELb0ELb0ELi128EEEEEEEEEvNT_6ParamsE$_ZN4cute3eso3ESOILb0ELb1EJNS_5tupleIJiiEEEEEC2ERKS3_ - $_ZN7cutlass13device_kernelIN5flash19enable_sm80_to_sm89INS1_16FlashAttnBwdSm80INS1_25CollectiveMainloopBwdSm80ILi2ELi2EN4cute5tupleIJNS5_1CILi128EEES8_NS7_ILi64EEEEEENS_10bfloat16_tEfNS_4arch4Sm80ELb0ELb0ELb1ELb0ELb0ELb0ELb0ELb0ELi2ELi4ELi4ELi4ELb0EEENS1_24CollectiveEpilogueBwdGQAISA_fSD_Li256ELb0ELb0EEENS1_19SingleTileSchedulerILb0ELb0ELb0ELi128EEEEEEEEEvNT_6ParamsE$_ZN4cute3eso3ESOILb0ELb1EJNS_5tupleIJiNS2_IJiiEEEEEENS2_IJNS_10UnderscoreENS2_IJS5_S5_EEEEEEEEC2ERKS4_RKS7_)
$_ZN7cutlass13device_kernelIN5flash19enable_sm80_to_sm89INS1_16FlashAttnBwdSm80INS1_25CollectiveMainloopBwdSm80ILi2ELi2EN4cute5tupleIJNS5_1CILi128EEES8_NS7_ILi64EEEEEENS_10bfloat16_tEfNS_4arch4Sm80ELb0ELb0ELb1ELb0ELb0ELb0ELb0ELb0ELi2ELi4ELi4ELi4ELb0EEENS1_24CollectiveEpilogueBwdGQAISA_fSD_Li256ELb0ELb0EEENS1_19SingleTileSchedulerILb0ELb0ELb0ELi128EEEEEEEEEvNT_6ParamsE$_ZN4cute3eso3ESOILb0ELb1EJNS_5tupleIJiNS2_IJiiEEEEEENS2_IJNS_10UnderscoreENS2_IJS5_S5_EEEEEEEEC2ERKS4_RKS7_:
[----:B------:R-:W-:Y:S02]  /*64d0*/  IADD3 R4, R83, -c[0x0][0x20], RZ ;  /* 0x8000080053047a10 */ /* 0x000fe40007ffe0ff */
[----:B------:R-:W-:-:S03]  /*64e0*/  MOV R7, 0x0 ;  /* 0x0000000000077802 */ /* 0x000fc60000000f00 */
[----:B------:R1:W-:Y:S04]  /*64f0*/  STL [R4], R2 ;  /* 0x0000000204007387 */ /* 0x0003e80000100800 */
[----:B------:R1:W-:Y:S04]  /*6500*/  STL [R4+0x4], R3 ;  /* 0x0000040304007387 */ /* 0x0003e80000100800 */
[----:B------:R1:W-:Y:S01]  /*6510*/  STL [R4+0x8], R5 ;  /* 0x0000080504007387 */ /* 0x0003e20000100800 */
[----:B------:R-:W-:Y:S05]  /*6520*/  RET.REL.NODEC R6 `(_ZN7cutlass13device_kernelIN5flash19enable_sm80_to_sm89INS1_16FlashAttnBwdSm80INS1_25CollectiveMainloopBwdSm80ILi2ELi2EN4cute5tupleIJNS5_1CILi128EEES8_NS7_ILi64EEEEEENS_10bfloat16_tEfNS_4arch4Sm80ELb0ELb0ELb1ELb0ELb0ELb0ELb0ELb0ELi2ELi4ELi4ELi4ELb0EEENS1_24CollectiveEpilogueBwdGQAISA_fSD_Li256ELb0ELb0EEENS1_19SingleTileSchedulerILb0ELb0ELb0ELi128EEEEEEEEEvNT_6ParamsE) ;  /* 0xffff9ad006007950 */ /* 0x000fea0003c3ffff */
        .type           $_ZN7cutlass13device_kernelIN5flash19enable_sm80_to_sm89INS1_16FlashAttnBwdSm80INS1_25CollectiveMainloopBwdSm80ILi2ELi2EN4cute5tupleIJNS5_1CILi128EEES8_NS7_ILi64EEEEEENS_10bfloat16_tEfNS_4arch4Sm80ELb0ELb0ELb1ELb0ELb0ELb0ELb0ELb0ELi2ELi4ELi4ELi4ELb0EEENS1_24CollectiveEpilogueBwdGQAISA_fSD_Li256ELb0ELb0EEENS1_19SingleTileSchedulerILb0ELb0ELb0ELi128EEEEEEEEEvNT_6ParamsE$_ZN4cute3eso3ESOILb0ELb1EJNS_5tupleIJiiEEEEEC2ERKS3_,@function
        .size           $_ZN7cutlass13device_kernelIN5flash19enable_sm80_to_sm89INS1_16FlashAttnBwdSm80INS1_25CollectiveMainloopBwdSm80ILi2ELi2EN4cute5tupleIJNS5_1CILi128EEES8_NS7_ILi64EEEEEENS_10bfloat16_tEfNS_4arch4Sm80ELb0ELb0ELb1ELb0ELb0ELb0ELb0ELb0ELi2ELi4ELi4ELi4ELb0EEENS1_24CollectiveEpilogueBwdGQAISA_fSD_Li256ELb0ELb0EEENS1_19SingleTileSchedulerILb0ELb0ELb0ELi128EEEEEEEEEvNT_6ParamsE$_ZN4cute3eso3ESOILb0ELb1EJNS_5tupleIJiiEEEEEC2ERKS3_,($_ZN7cutlass13device_kernelIN5flash19enable_sm80_to_sm89INS1_16FlashAttnBwdSm80INS1_25CollectiveMainloopBwdSm80ILi2ELi2EN4cute5tupleIJNS5_1CILi128EEES8_NS7_ILi64EEEEEENS_10bfloat16_tEfNS_4arch4Sm80ELb0ELb0ELb1ELb0ELb0ELb0ELb0ELb0ELi2ELi4ELi4ELi4ELb0EEENS1_24CollectiveEpilogueBwdGQAISA_fSD_Li256ELb0ELb0EEENS1_19SingleTileSchedulerILb0ELb0ELb0ELi128EEEEEEEEEvNT_6ParamsE$_ZN4cute3eso3ESOILb0ELb1EJNS_5tupleIJiiEEENS_1CILi1024EEEEEC2ERKS3_RKS5_ - $_ZN7cutlass13device_kernelIN5flash19enable_sm80_to_sm89INS1_16FlashAttnBwdSm80INS1_25CollectiveMainloopBwdSm80ILi2ELi2EN4cute5tupleIJNS5_1CILi128EEES8_NS7_ILi64EEEEEENS_10bfloat16_tEfNS_4arch4Sm80ELb0ELb0ELb1ELb0ELb0ELb0ELb0ELb0ELi2ELi4ELi4ELi4ELb0EEENS1_24CollectiveEpilogueBwdGQAISA_fSD_Li256ELb0ELb0EEENS1_19SingleTileSchedulerILb0ELb0ELb0ELi128EEEEEEEEEvNT_6ParamsE$_ZN4cute3eso3ESOILb0ELb1EJNS_5tupleIJiiEEEEEC2ERKS3_)
$_ZN7cutlass13device_kernelIN5flash19enable_sm80_to_sm89INS1_16FlashAttnBwdSm80INS1_25CollectiveMainloopBwdSm80ILi2ELi2EN4cute5tupleIJNS5_1CILi128EEES8_NS7_ILi64EEEEEENS_10bfloat16_tEfNS_4arch4Sm80ELb0ELb0ELb1ELb0ELb0ELb0ELb0ELb0ELi2ELi4ELi4ELi4ELb0EEENS1_24CollectiveEpilogueBwdGQAISA_fSD_Li256ELb0ELb0EEENS1_19SingleTileSchedulerILb0ELb0ELb0ELi128EEEEEEEEEvNT_6ParamsE$_ZN4cute3eso3ESOILb0ELb1EJNS_5tupleIJiiEEEEEC2ERKS3_:
[----:B------:R-:W-:Y:S01]  /*6530*/  IADD3 R2, R2, -c[0x0][0x20], RZ ;  /* 0x8000080002027a10 */ /* 0x000fe20007ffe0ff */
[----:B------:R-:W-:Y:S01]  /*6540*/  IMAD.MOV.U32 R8, RZ, RZ, R6 ;  /* 0x000000ffff087224 */ /* 0x000fe200078e0006 */
[----:B------:R-:W-:-:S03]  /*6550*/  MOV R9, 0x0 ;  /* 0x0000000000097802 */ /* 0x000fc60000000f00 */
[----:B------:R1:W-:Y:S04]  /*6560*/  STL [R2], R5 ;  /* 0x0000000502007387 */ /* 0x0003e80000100800 */
[----:B------:R1:W-:Y:S01]  /*6570*/  STL [R2+0x4], R3 ;  /* 0x0000040302007387 */ /* 0x0003e20000100800 */
[----:B------:R-:W-:Y:S05]  /*6580*/  RET.REL.NODEC R8 `(_ZN7cutlass13device_kernelIN5flash19enable_sm80_to_sm89INS1_16FlashAttnBwdSm80INS1_25CollectiveMainloopBwdSm80ILi2ELi2EN4cute5tupleIJNS5_1CILi128EEES8_NS7_ILi64EEEEEENS_10bfloat16_tEfNS_4arch4Sm80ELb0ELb0ELb1ELb0ELb0ELb0ELb0ELb0ELi2ELi4ELi4ELi4ELb0EEENS1_24CollectiveEpilogueBwdGQAISA_fSD_Li256ELb0ELb0EEENS1_19SingleTileSchedulerILb0ELb0ELb0ELi128EEEEEEEEEvNT_6ParamsE) ;  /* 0xffff9a7008007950 */ /* 0x000fea0003c3ffff */
        .type           $_ZN7cutlass13device_kernelIN5flash19enable_sm80_to_sm89INS1_16FlashAttnBwdSm80INS1_25CollectiveMainloopBwdSm80ILi2ELi2EN4cute5tupleIJNS5_1CILi128EEES8_NS7_ILi64EEEEEENS_10bfloat16_tEfNS_4arch4Sm80ELb0ELb0ELb1ELb0ELb0ELb0ELb0ELb0ELi2ELi4ELi4ELi4ELb0EEENS1_24CollectiveEpilogueBwdGQAISA_fSD_Li256ELb0ELb0EEENS1_19SingleTileSchedulerILb0ELb0ELb0ELi128EEEEEEEEEvNT_6ParamsE$_ZN4cute3eso3ESOILb0ELb1EJNS_5tupleIJiiEEENS_1CILi1024EEEEEC2ERKS3_RKS5_,@function
        .size           $_ZN7cutlass13device_kernelIN5flash19enable_sm80_to_sm89INS1_16FlashAttnBwdSm80INS1_25CollectiveMainloopBwdSm80ILi2ELi2EN4cute5tupleIJNS5_1CILi128EEES8_NS7_ILi64EEEEEENS_10bfloat16_tEfNS_4arch4Sm80ELb0ELb0ELb1ELb0ELb0ELb0ELb0ELb0ELi2ELi4ELi4ELi4ELb0EEENS1_24CollectiveEpilogueBwdGQAISA_fSD_Li256ELb0ELb0EEENS1_19SingleTileSchedulerILb0ELb0ELb0ELi128EEEEEEEEEvNT_6ParamsE$_ZN4cute3eso3ESOILb0ELb1EJNS_5tupleIJiiEEENS_1CILi1024EEEEEC2ERKS3_RKS5_,($_ZN7cutlass13device_kernelIN5flash19enable_sm80_to_sm89INS1_16FlashAttnBwdSm80INS1_25CollectiveMainloopBwdSm80ILi2ELi2EN4cute5tupleIJNS5_1CILi128EEES8_NS7_ILi64EEEEEENS_10bfloat16_tEfNS_4arch4Sm80ELb0ELb0ELb1ELb0ELb0ELb0ELb0ELb0ELi2ELi4ELi4ELi4ELb0EEENS1_24CollectiveEpilogueBwdGQAISA_fSD_Li256ELb0ELb0EEENS1_19SingleTileSchedulerILb0ELb0ELb0ELi128EEEEEEEEEvNT_6ParamsE$_ZN4cute3eso3ESOILb0ELb1EJNS_5tupleIJiiEEENS_1CILi8192EEEEEC2ERKS3_RKS5_ - $_ZN7cutlass13device_kernelIN5flash19enable_sm80_to_sm89INS1_16FlashAttnBwdSm80INS1_25CollectiveMainloopBwdSm80ILi2ELi2EN4cute5tupleIJNS5_1CILi128EEES8_NS7_ILi64EEEEEENS_10bfloat16_tEfNS_4arch4Sm80ELb0ELb0ELb1ELb0ELb0ELb0ELb0ELb0ELi2ELi4ELi4ELi4ELb0EEENS1_24CollectiveEpilogueBwdGQAISA_fSD_Li256ELb0ELb0EEENS1_19SingleTileSchedulerILb0ELb0ELb0ELi128EEEEEEEEEvNT_6ParamsE$_ZN4cute3eso3ESOILb0ELb1EJNS_5tupleIJiiEEENS_1CILi1024EEEEEC2ERKS3_RKS5_)
$_ZN7cutlass13device_kernelIN5flash19enable_sm80_to_sm89INS1_16FlashAttnBwdSm80INS1_25CollectiveMainloopBwdSm80ILi2ELi2EN4cute5tupleIJNS5_1CILi128EEES8_NS7_ILi64EEEEEENS_10bfloat16_tEfNS_4arch4Sm80ELb0ELb0ELb1ELb0ELb0ELb0ELb0ELb0ELi2ELi4ELi4ELi4ELb0EEENS1_24CollectiveEpilogueBwdGQAISA_fSD_Li256ELb0ELb0EEENS1_19SingleTileSchedulerILb0ELb0ELb0ELi128EEEEEEEEEvNT_6ParamsE$_ZN4cute3eso3ESOILb0ELb1EJNS_5tupleIJiiEEENS_1CILi1024EEEEEC2ERKS3_RKS5_:
[----:B------:R-:W-:Y:S02]  /*6590*/  IADD3 R2, R2, -c[0x0][0x20], RZ ;  /* 0x8000080002027a10 */ /* 0x000fe40007ffe0ff */
[----:B------:R-:W-:-:S03]  /*65a0*/  MOV R7, 0x0 ;  /* 0x0000000000077802 */ /* 0x000fc60000000f00 */
[----:B------:R1:W-:Y:S04]  /*65b0*/  STL [R2], R5 ;  /* 0x0000000502007387 */ /* 0x0003e80000100800 */
[----:B------:R1:W-:Y:S01]  /*65c0*/  STL [R2+0x4], R3 ;  /* 0x0000040302007387 */ /* 0x0003e20000100800 */
[----:B------:R-:W-:Y:S05]  /*65d0*/  RET.REL.NODEC R6 `(_ZN7cutlass13device_kernelIN5flash19enable_sm80_to_sm89INS1_16FlashAttnBwdSm80INS1_25CollectiveMainloopBwdSm80ILi2ELi2EN4cute5tupleIJNS5_1CILi128EEES8_NS7_ILi64EEEEEENS_10bfloat16_tEfNS_4arch4Sm80ELb0ELb0ELb1ELb0ELb0ELb0ELb0ELb0ELi2ELi4ELi4ELi4ELb0EEENS1_24CollectiveEpilogueBwdGQAISA_fSD_Li256ELb0ELb0EEENS1_19SingleTileSchedulerILb0ELb0ELb0ELi128EEEEEEEEEvNT_6ParamsE) ;  /* 0xffff9a2006007950 */ /* 0x000fea0003c3ffff */
        .type           $_ZN7cutlass13device_kernelIN5flash19enable_sm80_to_sm89INS1_16FlashAttnBwdSm80INS1_25CollectiveMainloopBwdSm80ILi2ELi2EN4cute5tupleIJNS5_1CILi128EEES8_NS7_ILi64EEEEEENS_10bfloat16_tEfNS_4arch4Sm80ELb0ELb0ELb1ELb0ELb0ELb0ELb0ELb0ELi2ELi4ELi4ELi4ELb0EEENS1_24CollectiveEpilogueBwdGQAISA_fSD_Li256ELb0ELb0EEENS1_19SingleTileSchedulerILb0ELb0ELb0ELi128EEEEEEEEEvNT_6ParamsE$_ZN4cute3eso3ESOILb0ELb1EJNS_5tupleIJiiEEENS_1CILi8192EEEEEC2ERKS3_RKS5_,@function
        .size           $_ZN7cutlass13device_kernelIN5flash19enable_sm80_to_sm89INS1_16FlashAttnBwdSm80INS1_25CollectiveMainloopBwdSm80ILi2ELi2EN4cute5tupleIJNS5_1CILi128EEES8_NS7_ILi64EEEEEENS_10bfloat16_tEfNS_4arch4Sm80ELb0ELb0ELb1ELb0ELb0ELb0ELb0ELb0ELi2ELi4ELi4ELi4ELb0EEENS1_24CollectiveEpilogueBwdGQAISA_fSD_Li256ELb0ELb0EEENS1_19SingleTileSchedulerILb0ELb0ELb0ELi128EEEEEEEEEvNT_6ParamsE$_ZN4cute3eso3ESOILb0ELb1EJNS_5tupleIJiiEEENS_1CILi8192EEEEEC2ERKS3_RKS5_,($_ZN7cutlass13device_kernelIN5flash19enable_sm80_to_sm89INS1_16FlashAttnBwdSm80INS1_25CollectiveMainloopBwdSm80ILi2ELi2EN4cute5tupleIJNS5_1CILi128EEES8_NS7_ILi64EEEEEENS_10bfloat16_tEfNS_4arch4Sm80ELb0ELb0ELb1ELb0ELb0ELb0ELb0ELb0ELi2ELi4ELi4ELi4ELb0EEENS1_24CollectiveEpilogueBwdGQAISA_fSD_Li256ELb0ELb0EEENS1_19SingleTileSchedulerILb0ELb0ELb0ELi128EEEEEEEEEvNT_6ParamsE$_ZN4cute3eso3ESOILb0ELb1EJNS_6LayoutINS_5tupleIJNS3_IJNS_1CILi8EEENS4_ILi1EEEEEENS4_ILi2EEEEEENS3_IJNS3_IJS6_NS4_ILi0EEEEEEiEEEEESA_EEC2ERKSD_RKSA_ - $_ZN7cutlass13device_kernelIN5flash19enable_sm80_to_sm89INS1_16FlashAttnBwdSm80INS1_25CollectiveMainloopBwdSm80ILi2ELi2EN4cute5tupleIJNS5_1CILi128EEES8_NS7_ILi64EEEEEENS_10bfloat16_tEfNS_4arch4Sm80ELb0ELb0ELb1ELb0ELb0ELb0ELb0ELb0ELi2ELi4ELi4ELi4ELb0EEENS1_24CollectiveEpilogueBwdGQAISA_fSD_Li256ELb0ELb0EEENS1_19SingleTileSchedulerILb0ELb0ELb0ELi128EEEEEEEEEvNT_6ParamsE$_ZN4cute3eso3ESOILb0ELb1EJNS_5tupleIJiiEEENS_1CILi8192EEEEEC2ERKS3_RKS5_)
$_ZN7cutlass13device_kernelIN5flash19enable_sm80_to_sm89INS1_16FlashAttnBwdSm80INS1_25CollectiveMainloopBwdSm80ILi2ELi2EN4cute5tupleIJNS5_1CILi128EEES8_NS7_ILi64EEEEEENS_10bfloat16_tEfNS_4arch4Sm80ELb0ELb0ELb1ELb0ELb0ELb0ELb0ELb0ELi2ELi4ELi4ELi4ELb0EEENS1_24CollectiveEpilogueBwdGQAISA_fSD_Li256ELb0ELb0EEENS1_19SingleTileSchedulerILb0ELb0ELb0ELi128EEEEEEEEEvNT_6ParamsE$_ZN4cute3eso3ESOILb0ELb1EJNS_5tupleIJiiEEENS_1CILi8192EEEEEC2ERKS3_RKS5_:
[----:B------:R-:W-:Y:S01]  /*65e0*/  IADD3 R4, R67, -c[0x0][0x20], RZ ;  /* 0x8000080043047a10 */ /* 0x000fe20007ffe0ff */
[----:B------:R-:W-:Y:S01]  /*65f0*/  IMAD.MOV.U32 R72, RZ, RZ, R6 ;  /* 0x000000ffff487224 */ /* 0x000fe200078e0006 */
[----:B------:R-:W-:-:S03]  /*6600*/  MOV R73, 0x0 ;  /* 0x0000000000497802 */ /* 0x000fc60000000f00 */
[----:B------:R1:W-:Y:S04]  /*6610*/  STL [R4], R2 ;  /* 0x0000000204007387 */ /* 0x0003e80000100800 */
[----:B------:R1:W-:Y:S01]  /*6620*/  STL [R4+0x4], R3 ;  /* 0x0000040304007387 */ /* 0x0003e20000100800 */
[----:B------:R-:W-:Y:S05]  /*6630*/  RET.REL.NODEC R72 `(_ZN7cutlass13device_kernelIN5flash19enable_sm80_to_sm89INS1_16FlashAttnBwdSm80INS1_25CollectiveMainloopBwdSm80ILi2ELi2EN4cute5tupleIJNS5_1CILi128EEES8_NS7_ILi64EEEEEENS_10bfloat16_tEfNS_4arch4Sm80ELb0ELb0ELb1ELb0ELb0ELb0ELb0ELb0ELi2ELi4ELi4ELi4ELb0EEENS1_24CollectiveEpilogueBwdGQAISA_fSD_Li256ELb0ELb0EEENS1_19SingleTileSchedulerILb0ELb0ELb0ELi128EEEEEEEEEvNT_6ParamsE) ;  /* 0xffff99c048007950 */ /* 0x000fea0003c3ffff */
        .type           $_ZN7cutlass13device_kernelIN5flash19enable_sm80_to_sm89INS1_16FlashAttnBwdSm80INS1_25CollectiveMainloopBwdSm80ILi2ELi2EN4cute5tupleIJNS5_1CILi128EEES8_NS7_ILi64EEEEEENS_10bfloat16_tEfNS_4arch4Sm80ELb0ELb0ELb1ELb0ELb0ELb0ELb0ELb0ELi2ELi4ELi4ELi4ELb0EEENS1_24CollectiveEpilogueBwdGQAISA_fSD_Li256ELb0ELb0EEENS1_19SingleTileSchedulerILb0ELb0ELb0ELi128EEEEEEEEEvNT_6ParamsE$_ZN4cute3eso3ESOILb0ELb1EJNS_6LayoutINS_5tupleIJNS3_IJNS_1CILi8EEENS4_ILi1EEEEEENS4_ILi2EEEEEENS3_IJNS3_IJS6_NS4_ILi0EEEEEEiEEEEESA_EEC2ERKSD_RKSA_,@function
        .size           $_ZN7cutlass13device_kernelIN5flash19enable_sm80_to_sm89INS1_16FlashAttnBwdSm80INS1_25CollectiveMainloopBwdSm80ILi2ELi2EN4cute5tupleIJNS5_1CILi128EEES8_NS7_ILi64EEEEEENS_10bfloat16_tEfNS_4arch4Sm80ELb0ELb0ELb1ELb0ELb0ELb0ELb0ELb0ELi2ELi4ELi4ELi4ELb0EEENS1_24CollectiveEpilogueBwdGQAISA_fSD_Li256ELb0ELb0EEENS1_19SingleTileSchedulerILb0ELb0ELb0ELi128EEEEEEEEEvNT_6ParamsE$_ZN4cute3eso3ESOILb0ELb1EJNS_6LayoutINS_5tupleIJNS3_IJNS_1CILi8EEENS4_ILi1EEEEEENS4_ILi2EEEEEENS3_IJNS3_IJS6_NS4_ILi0EEEEEEiEEEEESA_EEC2ERKSD_RKSA_,($_ZN7cutlass13device_kernelIN5flash19enable_sm80_to_sm89INS1_16FlashAttnBwdSm80INS1_25CollectiveMainloopBwdSm80ILi2ELi2EN4cute5tupleIJNS5_1CILi128EEES8_NS7_ILi64EEEEEENS_10bfloat16_tEfNS_4arch4Sm80ELb0ELb0ELb1ELb0ELb0ELb0ELb0ELb0ELi2ELi4ELi4ELi4ELb0EEENS1_24CollectiveEpilogueBwdGQAISA_fSD_Li256ELb0ELb0EEENS1_19SingleTileSchedulerILb0ELb0ELb0ELi128EEEEEEEEEvNT_6ParamsE$_ZN4cute3eso3ESOILb0ELb1EJiEEC2ERKi - $_ZN7cutlass13device_kernelIN5flash19enable_sm80_to_sm89INS1_16FlashAttnBwdSm80INS1_25CollectiveMainloopBwdSm80ILi2ELi2EN4cute5tupleIJNS5_1CILi128EEES8_NS7_ILi64EEEEEENS_10bfloat16_tEfNS_4arch4Sm80ELb0ELb0ELb1ELb0ELb0ELb0ELb0ELb0ELi2ELi4ELi4ELi4ELb0EEENS1_24CollectiveEpilogueBwdGQAISA_fSD_Li256ELb0ELb0EEENS1_19SingleTileSchedulerILb0ELb0ELb0ELi128EEEEEEEEEvNT_6ParamsE$_ZN4cute3eso3ESOILb0ELb1EJNS_6LayoutINS_5tupleIJNS3_IJNS_1CILi8EEENS4_ILi1EEEEEENS4_ILi2EEEEEENS3_IJNS3_IJS6_NS4_ILi0EEEEEEiEEEEESA_EEC2ERKSD_RKSA_)
$_ZN7cutlass13device_kernelIN5flash19enable_sm80_to_sm89INS1_16FlashAttnBwdSm80INS1_25CollectiveMainloopBwdSm80ILi2ELi2EN4cute5tupleIJNS5_1CILi128EEES8_NS7_ILi64EEEEEENS_10bfloat16_tEfNS_4arch4Sm80ELb0ELb0ELb1ELb0ELb0ELb0ELb0ELb0ELi2ELi4ELi4ELi4ELb0EEENS1_24CollectiveEpilogueBwdGQAISA_fSD_Li256ELb0ELb0EEENS1_19SingleTileSchedulerILb0ELb0ELb0ELi128EEEEEEEEEvNT_6ParamsE$_ZN4cute3eso3ESOILb0ELb1EJNS_6LayoutINS_5tupleIJNS3_IJNS_1CILi8EEENS4_ILi1EEEEEENS4_ILi2EEEEEENS3_IJNS3_IJS6_NS4_ILi0EEEEEEiEEEEESA_EEC2ERKSD_RKSA_:
[----:B------:R-:W-:Y:S02]  /*6640*/  IADD3 R2, R69, -c[0x0][0x20], RZ ;  /* 0x8000080045027a10 */ /* 0x000fe40007ffe0ff */
[----:B------:R-:W-:-:S03]  /*6650*/  MOV R7, 0x0 ;  /* 0x0000000000077802 */ /* 0x000fc60000000f00 */
[----:B------:R1:W-:Y:S01]  /*6660*/  STL [R2], R3 ;  /* 0x0000000302007387 */ /* 0x0003e20000100800 */
[----:B------:R-:W-:Y:S05]  /*6670*/  RET.REL.NODEC R6 `(_ZN7cutlass13device_kernelIN5flash19enable_sm80_to_sm89INS1_16FlashAttnBwdSm80INS1_25CollectiveMainloopBwdSm80ILi2ELi2EN4cute5tupleIJNS5_1CILi128EEES8_NS7_ILi64EEEEEENS_10bfloat16_tEfNS_4arch4Sm80ELb0ELb0ELb1ELb0ELb0ELb0ELb0ELb0ELi2ELi4ELi4ELi4ELb0EEENS1_24CollectiveEpilogueBwdGQAISA_fSD_Li256ELb0ELb0EEENS1_19SingleTileSchedulerILb0ELb0ELb0ELi128EEEEEEEEEvNT_6ParamsE) ;  /* 0xffff998006007950 */ /* 0x000fea0003c3ffff */
        .type           $_ZN7cutlass13device_kernelIN5flash19enable_sm80_to_sm89INS1_16FlashAttnBwdSm80INS1_25CollectiveMainloopBwdSm80ILi2ELi2EN4cute5tupleIJNS5_1CILi128EEES8_NS7_ILi64EEEEEENS_10bfloat16_tEfNS_4arch4Sm80ELb0ELb0ELb1ELb0ELb0ELb0ELb0ELb0ELi2ELi4ELi4ELi4ELb0EEENS1_24CollectiveEpilogueBwdGQAISA_fSD_Li256ELb0ELb0EEENS1_19SingleTileSchedulerILb0ELb0ELb0ELi128EEEEEEEEEvNT_6ParamsE$_ZN4cute3eso3ESOILb0ELb1EJiEEC2ERKi,@function
        .size           $_ZN7cutlass13device_kernelIN5flash19enable_sm80_to_sm89INS1_16FlashAttnBwdSm80INS1_25CollectiveMainloopBwdSm80ILi2ELi2EN4cute5tupleIJNS5_1CILi128EEES8_NS7_ILi64EEEEEENS_10bfloat16_tEfNS_4arch4Sm80ELb0ELb0ELb1ELb0ELb0ELb0ELb0ELb0ELi2ELi4ELi4ELi4ELb0EEENS1_24CollectiveEpilogueBwdGQAISA_fSD_Li256ELb0ELb0EEENS1_19SingleTileSchedulerILb0ELb0ELb0ELi128EEEEEEEEEvNT_6ParamsE$_ZN4cute3eso3ESOILb0ELb1EJiEEC2ERKi,($_ZN7cutlass13device_kernelIN5flash19enable_sm80_to_sm89INS1_16FlashAttnBwdSm80INS1_25CollectiveMainloopBwdSm80ILi2ELi2EN4cute5tupleIJNS5_1CILi128EEES8_NS7_ILi64EEEEEENS_10bfloat16_tEfNS_4arch4Sm80ELb0ELb0ELb1ELb0ELb0ELb0ELb0ELb0ELi2ELi4ELi4ELi4ELb0EEENS1_24CollectiveEpilogueBwdGQAISA_fSD_Li256ELb0ELb0EEENS1_19SingleTileSchedulerILb0ELb0ELb0ELi128EEEEEEEEEvNT_6ParamsE$_ZN4cute3eso3ESOILb0ELb1EJiNS_1CILi0EEEEEC2ERKiRKS3_ - $_ZN7cutlass13device_kernelIN5flash19enable_sm80_to_sm89INS1_16FlashAttnBwdSm80INS1_25CollectiveMainloopBwdSm80ILi2ELi2EN4cute5tupleIJNS5_1CILi128EEES8_NS7_ILi64EEEEEENS_10bfloat16_tEfNS_4arch4Sm80ELb0ELb0ELb1ELb0ELb0ELb0ELb0ELb0ELi2ELi4ELi4ELi4ELb0EEENS1_24CollectiveEpilogueBwdGQAISA_fSD_Li256ELb0ELb0EEENS1_19SingleTileSchedulerILb0ELb0ELb0ELi128EEEEEEEEEvNT_6ParamsE$_ZN4cute3eso3ESOILb0ELb1EJiEEC2ERKi)
$_ZN7cutlass13device_kernelIN5flash19enable_sm80_to_sm89INS1_16FlashAttnBwdSm80INS1_25CollectiveMainloopBwdSm80ILi2ELi2EN4cute5tupleIJNS5_1CILi128EEES8_NS7_ILi64EEEEEENS_10bfloat16_tEfNS_4arch4Sm80ELb0ELb0ELb1ELb0ELb0ELb0ELb0ELb0ELi2ELi4ELi4ELi4ELb0EEENS1_24CollectiveEpilogueBwdGQAISA_fSD_Li256ELb0ELb0EEENS1_19SingleTileSchedulerILb0ELb0ELb0ELi128EEEEEEEEEvNT_6ParamsE$_ZN4cute3eso3ESOILb0ELb1EJiEEC2ERKi:
[----:B------:R-:W-:Y:S01]  /*6680*/  IADD3 R2, R2, -c[0x0][0x20], RZ ;  /* 0x8000080002027a10 */ /* 0x000fe20007ffe0ff */
[----:B------:R-:W-:Y:S01]  /*6690*/  IMAD.MOV.U32 R80, RZ, RZ, R6 ;  /* 0x000000ffff507224 */ /* 0x000fe200078e0006 */
[----:B------:R-:W-:-:S03]  /*66a0*/  MOV R81, 0x0 ;  /* 0x0000000000517802 */ /* 0x000fc60000000f00 */
[----:B------:R1:W-:Y:S01]  /*66b0*/  STL [R2], R3 ;  /* 0x0000000302007387 */ /* 0x0003e20000100800 */
[----:B------:R-:W-:Y:S05]  /*66c0*/  RET.REL.NODEC R80 `(_ZN7cutlass13device_kernelIN5flash19enable_sm80_to_sm89INS1_16FlashAttnBwdSm80INS1_25CollectiveMainloopBwdSm80ILi2ELi2EN4cute5tupleIJNS5_1CILi128EEES8_NS7_ILi64EEEEEENS_10bfloat16_tEfNS_4arch4Sm80ELb0ELb0ELb1ELb0ELb0ELb0ELb0ELb0ELi2ELi4ELi4ELi4ELb0EEENS1_24CollectiveEpilogueBwdGQAISA_fSD_Li256ELb0ELb0EEENS1_19SingleTileSchedulerILb0ELb0ELb0ELi128EEEEEEEEEvNT_6ParamsE) ;  /* 0xffff993050007950 */ /* 0x000fea0003c3ffff */
        .type           $_ZN7cutlass13device_kernelIN5flash19enable_sm80_to_sm89INS1_16FlashAttnBwdSm80INS1_25CollectiveMainloopBwdSm80ILi2ELi2EN4cute5tupleIJNS5_1CILi128EEES8_NS7_ILi64EEEEEENS_10bfloat16_tEfNS_4arch4Sm80ELb0ELb0ELb1ELb0ELb0ELb0ELb0ELb0ELi2ELi4ELi4ELi4ELb0EEENS1_24CollectiveEpilogueBwdGQAISA_fSD_Li256ELb0ELb0EEENS1_19SingleTileSchedulerILb0ELb0ELb0ELi128EEEEEEEEEvNT_6ParamsE$_ZN4cute3eso3ESOILb0ELb1EJiNS_1CILi0EEEEEC2ERKiRKS3_,@function
        .size           $_ZN7cutlass13device_kernelIN5flash19enable_sm80_to_sm89INS1_16FlashAttnBwdSm80INS1_25CollectiveMainloopBwdSm80ILi2ELi2EN4cute5tupleIJNS5_1CILi128EEES8_NS7_ILi64EEEEEENS_10bfloat16_tEfNS_4arch4Sm80ELb0ELb0ELb1ELb0ELb0ELb0ELb0ELb0ELi2ELi4ELi4ELi4ELb0EEENS1_24CollectiveEpilogueBwdGQAISA_fSD_Li256ELb0ELb0EEENS1_19SingleTileSchedulerILb0ELb0ELb0ELi128EEEEEEEEEvNT_6ParamsE$_ZN4cute3eso3ESOILb0ELb1EJiNS_1CILi0EEEEEC2ERKiRKS3_,($_ZN7cutlass13device_kernelIN5flash19enable_sm80_to_sm89INS1_16FlashAttnBwdSm80INS1_25CollectiveMainloopBwdSm80ILi2ELi2EN4cute5tupleIJNS5_1CILi128EEES8_NS7_ILi64EEEEEENS_10bfloat16_tEfNS_4arch4Sm80ELb0ELb0ELb1ELb0ELb0ELb0ELb0ELb0ELi2ELi4ELi4ELi4ELb0EEENS1_24CollectiveEpilogueBwdGQAISA_fSD_Li256ELb0ELb0EEENS1_19SingleTileSchedulerILb0ELb0ELb0ELi128EEEEEEEEEvNT_6ParamsE$_ZN4cute3eso3ESOILb0ELb1EJiNS_1CILi144EEENS2_ILi288EEEEEC2ERKiRKS3_RKS4_ - $_ZN7cutlass13device_kernelIN5flash19enable_sm80_to_sm89INS1_16FlashAttnBwdSm80INS1_25CollectiveMainloopBwdSm80ILi2ELi2EN4cute5tupleIJNS5_1CILi128EEES8_NS7_ILi64EEEEEENS_10bfloat16_tEfNS_4arch4Sm80ELb0ELb0ELb1ELb0ELb0ELb0ELb0ELb0ELi2ELi4ELi4ELi4ELb0EEENS1_24CollectiveEpilogueBwdGQAISA_fSD_Li256ELb0ELb0EEENS1_19SingleTileSchedulerILb0ELb0ELb0ELi128EEEEEEEEEvNT_6ParamsE$_ZN4cute3eso3ESOILb0ELb1EJiNS_1CILi0EEEEEC2ERKiRKS3_)
$_ZN7cutlass13device_kernelIN5flash19enable_sm80_to_sm89INS1_16FlashAttnBwdSm80INS1_25CollectiveMainloopBwdSm80ILi2ELi2EN4cute5tupleIJNS5_1CILi128EEES8_NS7_ILi64EEEEEENS_10bfloat16_tEfNS_4arch4Sm80ELb0ELb0ELb1ELb0ELb0ELb0ELb0ELb0ELi2ELi4ELi4ELi4ELb0EEENS1_24CollectiveEpilogueBwdGQAISA_fSD_Li256ELb0ELb0EEENS1_19SingleTileSchedulerILb0ELb0ELb0ELi128EEEEEEEEEvNT_6ParamsE$_ZN4cute3eso3ESOILb0ELb1EJiNS_1CILi0EEEEEC2ERKiRKS3_:
[----:B------:R-:W-:Y:S01]  /*66d0*/  IADD3 R2, R2, -c[0x0][0x20], RZ ;  /* 0x8000080002027a10 */ /* 0x000fe20007ffe0ff */
[----:B------:R-:W-:Y:S01]  /*66e0*/  IMAD.MOV.U32 R10, RZ, RZ, R6 ;  /* 0x000000ffff0a7224 */ /* 0x000fe200078e0006 */
[----:B------:R-:W-:-:S03]  /*66f0*/  MOV R11, 0x0 ;  /* 0x00000000000b7802 */ /* 0x000fc60000000f00 */
[----:B------:R1:W-:Y:S01]  /*6700*/  STL [R2], R3 ;  /* 0x0000000302007387 */ /* 0x0003e20000100800 */
[----:B------:R-:W-:Y:S05]  /*6710*/  RET.REL.NODEC R10 `(_ZN7cutlass13device_kernelIN5flash19enable_sm80_to_sm89INS1_16FlashAttnBwdSm80INS1_25CollectiveMainloopBwdSm80ILi2ELi2EN4cute5tupleIJNS5_1CILi128EEES8_NS7_ILi64EEEEEENS_10bfloat16_tEfNS_4arch4Sm80ELb0ELb0ELb1ELb0ELb0ELb0ELb0ELb0ELi2ELi4ELi4ELi4ELb0EEENS1_24CollectiveEpilogueBwdGQAISA_fSD_Li256ELb0ELb0EEENS1_19SingleTileSchedulerILb0ELb0ELb0ELi128EEEEEEEEEvNT_6ParamsE) ;  /* 0xffff98e00a007950 */ /* 0x000fea0003c3ffff */
        .type           $_ZN7cutlass13device_kernelIN5flash19enable_sm80_to_sm89INS1_16FlashAttnBwdSm80INS1_25CollectiveMainloopBwdSm80ILi2ELi2EN4cute5tupleIJNS5_1CILi128EEES8_NS7_ILi64EEEEEENS_10bfloat16_tEfNS_4arch4Sm80ELb0ELb0ELb1ELb0ELb0ELb0ELb0ELb0ELi2ELi4ELi4ELi4ELb0EEENS1_24CollectiveEpilogueBwdGQAISA_fSD_Li256ELb0ELb0EEENS1_19SingleTileSchedulerILb0ELb0ELb0ELi128EEEEEEEEEvNT_6ParamsE$_ZN4cute3eso3ESOILb0ELb1EJiNS_1CILi144EEENS2_ILi288EEEEEC2ERKiRKS3_RKS4_,@function
        .size           $_ZN7cutlass13device_kernelIN5flash19enable_sm80_to_sm89INS1_16FlashAttnBwdSm80INS1_25CollectiveMainloopBwdSm80ILi2ELi2EN4cute5tupleIJNS5_1CILi128EEES8_NS7_ILi64EEEEEENS_10bfloat16_tEfNS_4arch4Sm80ELb0ELb0ELb1ELb0ELb0ELb0ELb0ELb0ELi2ELi4ELi4ELi4ELb0EEENS1_24CollectiveEpilogueBwdGQAISA_fSD_Li256ELb0ELb0EEENS1_19SingleTileSchedulerILb0ELb0ELb0ELi128EEEEEEEEEvNT_6ParamsE$_ZN4cute3eso3ESOILb0ELb1EJiNS_1CILi144EEENS2_ILi288EEEEEC2ERKiRKS3_RKS4_,($_ZN7cutlass13device_kernelIN5flash19enable_sm80_to_sm89INS1_16FlashAttnBwdSm80INS1_25CollectiveMainloopBwdSm80ILi2ELi2EN4cute5tupleIJNS5_1CILi128EEES8_NS7_ILi64EEEEEENS_10bfloat16_tEfNS_4arch4Sm80ELb0ELb0ELb1ELb0ELb0ELb0ELb0ELb0ELi2ELi4ELi4ELi4ELb0EEENS1_24CollectiveEpilogueBwdGQAISA_fSD_Li256ELb0ELb0EEENS1_19SingleTileSchedulerILb0ELb0ELb0ELi128EEEEEEEEEvNT_6ParamsE$_ZN4cute3eso3ESOILb0ELb1EJiNS_1CILi144EEENS2_ILi512EEEEEC2ERKiRKS3_RKS4_ - $_ZN7cutlass13device_kernelIN5flash19enable_sm80_to_sm89INS1_16FlashAttnBwdSm80INS1_25CollectiveMainloopBwdSm80ILi2ELi2EN4cute5tupleIJNS5_1CILi128EEES8_NS7_ILi64EEEEEENS_10bfloat16_tEfNS_4arch4Sm80ELb0ELb0ELb1ELb0ELb0ELb0ELb0ELb0ELi2ELi4ELi4ELi4ELb0EEENS1_24CollectiveEpilogueBwdGQAISA_fSD_Li256ELb0ELb0EEENS1_19SingleTileSchedulerILb0ELb0ELb0ELi128EEEEEEEEEvNT_6ParamsE$_ZN4cute3eso3ESOILb0ELb1EJiNS_1CILi144EEENS2_ILi288EEEEEC2ERKiRKS3_RKS4_)
$_ZN7cutlass13device_kernelIN5flash19enable_sm80_to_sm89INS1_16FlashAttnBwdSm80INS1_25CollectiveMainloopBwdSm80ILi2ELi2EN4cute5tupleIJNS5_1CILi128EEES8_NS7_ILi64EEEEEENS_10bfloat16_tEfNS_4arch4Sm80ELb0ELb0ELb1ELb0ELb0ELb0ELb0ELb0ELi2ELi4ELi4ELi4ELb0EEENS1_24CollectiveEpilogueBwdGQAISA_fSD_Li256ELb0ELb0EEENS1_19SingleTileSchedulerILb0ELb0ELb0ELi128EEEEEEEEEvNT_6ParamsE$_ZN4cute3eso3ESOILb0ELb1EJiNS_1CILi144EEENS2_ILi288EEEEEC2ERKiRKS3_RKS4_:
[----:B------:R-:W-:Y:S02]  /*6720*/  IADD3 R4, R62, -c[0x0][0x20], RZ ;  /* 0x800008003e047a10 */ /* 0x000fe40007ffe0ff */
[----:B------:R-:W-:-:S03]  /*6730*/  MOV R7, 0x0 ;  /* 0x0000000000077802 */ /* 0x000fc60000000f00 */
[----:B------:R1:W-:Y:S01]  /*6740*/  STL [R4], R5 ;  /* 0x0000000504007387 */ /* 0x0003e20000100800 */
[----:B------:R-:W-:Y:S05]  /*6750*/  RET.REL.NODEC R6 `(_ZN7cutlass13device_kernelIN5flash19enable_sm80_to_sm89INS1_16FlashAttnBwdSm80INS1_25CollectiveMainloopBwdSm80ILi2ELi2EN4cute5tupleIJNS5_1CILi128EEES8_NS7_ILi64EEEEEENS_10bfloat16_tEfNS_4arch4Sm80ELb0ELb0ELb1ELb0ELb0ELb0ELb0ELb0ELi2ELi4ELi4ELi4ELb0EEENS1_24CollectiveEpilogueBwdGQAISA_fSD_Li256ELb0ELb0EEENS1_19SingleTileSchedulerILb0ELb0ELb0ELi128EEEEEEEEEvNT_6ParamsE) ;  /* 0xffff98a006007950 */ /* 0x000fea0003c3ffff */
        .type           $_ZN7cutlass13device_kernelIN5flash19enable_sm80_to_sm89INS1_16FlashAttnBwdSm80INS1_25CollectiveMainloopBwdSm80ILi2ELi2EN4cute5tupleIJNS5_1CILi128EEES8_NS7_ILi64EEEEEENS_10bfloat16_tEfNS_4arch4Sm80ELb0ELb0ELb1ELb0ELb0ELb0ELb0ELb0ELi2ELi4ELi4ELi4ELb0EEENS1_24CollectiveEpilogueBwdGQAISA_fSD_Li256ELb0ELb0EEENS1_19SingleTileSchedulerILb0ELb0ELb0ELi128EEEEEEEEEvNT_6ParamsE$_ZN4cute3eso3ESOILb0ELb1EJiNS_1CILi144EEENS2_ILi512EEEEEC2ERKiRKS3_RKS4_,@function
        .size           $_ZN7cutlass13device_kernelIN5flash19enable_sm80_to_sm89INS1_16FlashAttnBwdSm80INS1_25CollectiveMainloopBwdSm80ILi2ELi2EN4cute5tupleIJNS5_1CILi128EEES8_NS7_ILi64EEEEEENS_10bfloat16_tEfNS_4arch4Sm80ELb0ELb0ELb1ELb0ELb0ELb0ELb0ELb0ELi2ELi4ELi4ELi4ELb0EEENS1_24CollectiveEpilogueBwdGQAISA_fSD_Li256ELb0ELb0EEENS1_19SingleTileSchedulerILb0ELb0ELb0ELi128EEEEEEEEEvNT_6ParamsE$_ZN4cute3eso3ESOILb0ELb1EJiNS_1CILi144EEENS2_ILi512EEEEEC2ERKiRKS3_RKS4_,($_ZN7cutlass13device_kernelIN5flash19enable_sm80_to_sm89INS1_16FlashAttnBwdSm80INS1_25CollectiveMainloopBwdSm80ILi2ELi2EN4cute5tupleIJNS5_1CILi128EEES8_NS7_ILi64EEEEEENS_10bfloat16_tEfNS_4arch4Sm80ELb0ELb0ELb1ELb0ELb0ELb0ELb0ELb0ELi2ELi4ELi4ELi4ELb0EEENS1_24CollectiveEpilogueBwdGQAISA_fSD_Li256ELb0ELb0EEENS1_19SingleTileSchedulerILb0ELb0ELb0ELi128EEEEEEEEEvNT_6ParamsE$_ZN4cute3eso3ESOILb0ELb1EJiNS_1CILi4096EEEEEC2ERKiRKS3_ - $_ZN7cutlass13device_kernelIN5flash19enable_sm80_to_sm89INS1_16FlashAttnBwdSm80INS1_25CollectiveMainloopBwdSm80ILi2ELi2EN4cute5tupleIJNS5_1CILi128EEES8_NS7_ILi64EEEEEENS_10bfloat16_tEfNS_4arch4Sm80ELb0ELb0ELb1ELb0ELb0ELb0ELb0ELb0ELi2ELi4ELi4ELi4ELb0EEENS1_24CollectiveEpilogueBwdGQAISA_fSD_Li256ELb0ELb0EEENS1_19SingleTileSchedulerILb0ELb0ELb0ELi128EEEEEEEEEvNT_6ParamsE$_ZN4cute3eso3ESOILb0ELb1EJiNS_1CILi144EEENS2_ILi512EEEEEC2ERKiRKS3_RKS4_)
$_ZN7cutlass13device_kernelIN5flash19enable_sm80_to_sm89INS1_16FlashAttnBwdSm80INS1_25CollectiveMainloopBwdSm80ILi2ELi2EN4cute5tupleIJNS5_1CILi128EEES8_NS7_ILi64EEEEEENS_10bfloat16_tEfNS_4arch4Sm80ELb0ELb0ELb1ELb0ELb0ELb0ELb0ELb0ELi2ELi4ELi4ELi4ELb0EEENS1_24CollectiveEpilogueBwdGQAISA_fSD_Li256ELb0ELb0EEENS1_19SingleTileSchedulerILb0ELb0ELb0ELi128EEEEEEEEEvNT_6ParamsE$_ZN4cute3eso3ESOILb0ELb1EJiNS_1CILi144EEENS2_ILi512EEEEEC2ERKiRKS3_RKS4_:
[----:B------:R-:W-:Y:S02]  /*6760*/  IADD3 R4, R62, -c[0x0][0x20], RZ ;  /* 0x800008003e047a10 */ /* 0x000fe40007ffe0ff */
[----:B------:R-:W-:-:S03]  /*6770*/  MOV R7, 0x0 ;  /* 0x0000000000077802 */ /* 0x000fc60000000f00 */
[----:B------:R1:W-:Y:S01]  /*6780*/  STL [R4], R5 ;  /* 0x0000000504007387 */ /* 0x0003e20000100800 */
[----:B------:R-:W-:Y:S05]  /*6790*/  RET.REL.NODEC R6 `(_ZN7cutlass13device_kernelIN5flash19enable_sm80_to_sm89INS1_16FlashAttnBwdSm80INS1_25CollectiveMainloopBwdSm80ILi2ELi2EN4cute5tupleIJNS5_1CILi128EEES8_NS7_ILi64EEEEEENS_10bfloat16_tEfNS_4arch4Sm80ELb0ELb0ELb1ELb0ELb0ELb0ELb0ELb0ELi2ELi4ELi4ELi4ELb0EEENS1_24CollectiveEpilogueBwdGQAISA_fSD_Li256ELb0ELb0EEENS1_19SingleTileSchedulerILb0ELb0ELb0ELi128EEEEEEEEEvNT_6ParamsE) ;  /* 0xffff986006007950 */ /* 0x000fea0003c3ffff */
        .type           $_ZN7cutlass13device_kernelIN5flash19enable_sm80_to_sm89INS1_16FlashAttnBwdSm80INS1_25CollectiveMainloopBwdSm80ILi2ELi2EN4cute5tupleIJNS5_1CILi128EEES8_NS7_ILi64EEEEEENS_10bfloat16_tEfNS_4arch4Sm80ELb0ELb0ELb1ELb0ELb0ELb0ELb0ELb0ELi2ELi4ELi4ELi4ELb0EEENS1_24CollectiveEpilogueBwdGQAISA_fSD_Li256ELb0ELb0EEENS1_19SingleTileSchedulerILb0ELb0ELb0ELi128EEEEEEEEEvNT_6ParamsE$_ZN4cute3eso3ESOILb0ELb1EJiNS_1CILi4096EEEEEC2ERKiRKS3_,@function
        .size           $_ZN7cutlass13device_kernelIN5flash19enable_sm80_to_sm89INS1_16FlashAttnBwdSm80INS1_25CollectiveMainloopBwdSm80ILi2ELi2EN4cute5tupleIJNS5_1CILi128EEES8_NS7_ILi64EEEEEENS_10bfloat16_tEfNS_4arch4Sm80ELb0ELb0ELb1ELb0ELb0ELb0ELb0ELb0ELi2ELi4ELi4ELi4ELb0EEENS1_24CollectiveEpilogueBwdGQAISA_fSD_Li256ELb0ELb0EEENS1_19SingleTileSchedulerILb0ELb0ELb0ELi128EEEEEEEEEvNT_6ParamsE$_ZN4cute3eso3ESOILb0ELb1EJiNS_1CILi4096EEEEEC2ERKiRKS3_,($_ZN7cutlass13device_kernelIN5flash19enable_sm80_to_sm89INS1_16FlashAttnBwdSm80INS1_25CollectiveMainloopBwdSm80ILi2ELi2EN4cute5tupleIJNS5_1CILi128EEES8_NS7_ILi64EEEEEENS_10bfloat16_tEfNS_4arch4Sm80ELb0ELb0ELb1ELb0ELb0ELb0ELb0ELb0ELi2ELi4ELi4ELi4ELb0EEENS1_24CollectiveEpilogueBwdGQAISA_fSD_Li256ELb0ELb0EEENS1_19SingleTileSchedulerILb0ELb0ELb0ELi128EEEEEEEEEvNT_6ParamsE$_ZN4cute3eso3ESOILb0ELb1EJiNS_1CILi512EEEEEC2ERKiRKS3_ - $_ZN7cutlass13device_kernelIN5flash19enable_sm80_to_sm89INS1_16FlashAttnBwdSm80INS1_25CollectiveMainloopBwdSm80ILi2ELi2EN4cute5tupleIJNS5_1CILi128EEES8_NS7_ILi64EEEEEENS_10bfloat16_tEfNS_4arch4Sm80ELb0ELb0ELb1ELb0ELb0ELb0ELb0ELb0ELi2ELi4ELi4ELi4ELb0EEENS1_24CollectiveEpilogueBwdGQAISA_fSD_Li256ELb0ELb0EEENS1_19SingleTileSchedulerILb0ELb0ELb0ELi128EEEEEEEEEvNT_6ParamsE$_ZN4cute3eso3ESOILb0ELb1EJiNS_1CILi4096EEEEEC2ERKiRKS3_)
$_ZN7cutlass13device_kernelIN5flash19enable_sm80_to_sm89INS1_16FlashAttnBwdSm80INS1_25CollectiveMainloopBwdSm80ILi2ELi2EN4cute5tupleIJNS5_1CILi128EEES8_NS7_ILi64EEEEEENS_10bfloat16_tEfNS_4arch4Sm80ELb0ELb0ELb1ELb0ELb0ELb0ELb0ELb0ELi2ELi4ELi4ELi4ELb0EEENS1_24CollectiveEpilogueBwdGQAISA_fSD_Li256ELb0ELb0EEENS1_19SingleTileSchedulerILb0ELb0ELb0ELi128EEEEEEEEEvNT_6ParamsE$_ZN4cute3eso3ESOILb0ELb1EJiNS_1CILi4096EEEEEC2ERKiRKS3_:
[----:B------:R-:W-:Y:S02]  /*67a0*/  IADD3 R9, R9, -c[0x0][0x20], RZ ;  /* 0x8000080009097a10 */ /* 0x000fe40007ffe0ff */
[----:B------:R-:W-:-:S03]  /*67b0*/  MOV R5, 0x0 ;  /* 0x0000000000057802 */ /* 0x000fc60000000f00 */
[----:B------:R1:W-:Y:S01]  /*67c0*/  STL [R9], R2 ;  /* 0x0000000209007387 */ /* 0x0003e20000100800 */
[----:B------:R-:W-:Y:S05]  /*67d0*/  RET.REL.NODEC R4 `(_ZN7cutlass13device_kernelIN5flash19enable_sm80_to_sm89INS1_16FlashAttnBwdSm80INS1_25CollectiveMainloopBwdSm80ILi2ELi2EN4cute5tupleIJNS5_1CILi128EEES8_NS7_ILi64EEEEEENS_10bfloat16_tEfNS_4arch4Sm80ELb0ELb0ELb1ELb0ELb0ELb0ELb0ELb0ELi2ELi4ELi4ELi4ELb0EEENS1_24CollectiveEpilogueBwdGQAISA_fSD_Li256ELb0ELb0EEENS1_19SingleTileSchedulerILb0ELb0ELb0ELi128EEEEEEEEEvNT_6ParamsE) ;  /* 0xffff982004007950 */ /* 0x000fea0003c3ffff */
        .type           $_ZN7cutlass13device_kernelIN5flash19enable_sm80_to_sm89INS1_16FlashAttnBwdSm80INS1_25CollectiveMainloopBwdSm80ILi2ELi2EN4cute5tupleIJNS5_1CILi128EEES8_NS7_ILi64EEEEEENS_10bfloat16_tEfNS_4arch4Sm80ELb0ELb0ELb1ELb0ELb0ELb0ELb0ELb0ELi2ELi4ELi4ELi4ELb0EEENS1_24CollectiveEpilogueBwdGQAISA_fSD_Li256ELb0ELb0EEENS1_19SingleTileSchedulerILb0ELb0ELb0ELi128EEEEEEEEEvNT_6ParamsE$_ZN4cute3eso3ESOILb0ELb1EJiNS_1CILi512EEEEEC2ERKiRKS3_,@function
        .size           $_ZN7cutlass13device_kernelIN5flash19enable_sm80_to_sm89INS1_16FlashAttnBwdSm80INS1_25CollectiveMainloopBwdSm80ILi2ELi2EN4cute5tupleIJNS5_1CILi128EEES8_NS7_ILi64EEEEEENS_10bfloat16_tEfNS_4arch4Sm80ELb0ELb0ELb1ELb0ELb0ELb0ELb0ELb0ELi2ELi4ELi4ELi4ELb0EEENS1_24CollectiveEpilogueBwdGQAISA_fSD_Li256ELb0ELb0EEENS1_19SingleTileSchedulerILb0ELb0ELb0ELi128EEEEEEEEEvNT_6ParamsE$_ZN4cute3eso3ESOILb0ELb1EJiNS_1CILi512EEEEEC2ERKiRKS3_,($_ZN7cutlass13device_kernelIN5flash19enable_sm80_to_sm89INS1_16FlashAttnBwdSm80INS1_25CollectiveMainloopBwdSm80ILi2ELi2EN4cute5tupleIJNS5_1CILi128EEES8_NS7_ILi64EEEEEENS_10bfloat16_tEfNS_4arch4Sm80ELb0ELb0ELb1ELb0ELb0ELb0ELb0ELb0ELi2ELi4ELi4ELi4ELb0EEENS1_24CollectiveEpilogueBwdGQAISA_fSD_Li256ELb0ELb0EEENS1_19SingleTileSchedulerILb0ELb0ELb0ELi128EEEEEEEEEvNT_6ParamsE$_ZN4cute3eso3ESOILb0ELb1EJiNS_1CILi72EEENS2_ILi512EEEEEC2ERKiRKS3_RKS4_ - $_ZN7cutlass13device_kernelIN5flash19enable_sm80_to_sm89INS1_16FlashAttnBwdSm80INS1_25CollectiveMainloopBwdSm80ILi2ELi2EN4cute5tupleIJNS5_1CILi128EEES8_NS7_ILi64EEEEEENS_10bfloat16_tEfNS_4arch4Sm80ELb0ELb0ELb1ELb0ELb0ELb0ELb0ELb0ELi2ELi4ELi4ELi4ELb0EEENS1_24CollectiveEpilogueBwdGQAISA_fSD_Li256ELb0ELb0EEENS1_19SingleTileSchedulerILb0ELb0ELb0ELi128EEEEEEEEEvNT_6ParamsE$_ZN4cute3eso3ESOILb0ELb1EJiNS_1CILi512EEEEEC2ERKiRKS3_)
$_ZN7cutlass13device_kernelIN5flash19enable_sm80_to_sm89INS1_16FlashAttnBwdSm80INS1_25CollectiveMainloopBwdSm80ILi2ELi2EN4cute5tupleIJNS5_1CILi128EEES8_NS7_ILi64EEEEEENS_10bfloat16_tEfNS_4arch4Sm80ELb0ELb0ELb1ELb0ELb0ELb0ELb0ELb0ELi2ELi4ELi4ELi4ELb0EEENS1_24CollectiveEpilogueBwdGQAISA_fSD_Li256ELb0ELb0EEENS1_19SingleTileSchedulerILb0ELb0ELb0ELi128EEEEEEEEEvNT_6ParamsE$_ZN4cute3eso3ESOILb0ELb1EJiNS_1CILi512EEEEEC2ERKiRKS3_:
[----:B------:R-:W-:Y:S02]  /*67e0*/  IADD3 R3, R40, -c[0x0][0x20], RZ ;  /* 0x8000080028037a10 */ /* 0x000fe40007ffe0ff */
[----:B------:R-:W-:-:S03]  /*67f0*/  MOV R5, 0x0 ;  /* 0x0000000000057802 */ /* 0x000fc60000000f00 */
[----:B------:R1:W-:Y:S01]  /*6800*/  STL [R3], R2 ;  /* 0x0000000203007387 */ /* 0x0003e20000100800 */
[----:B------:R-:W-:Y:S05]  /*6810*/  RET.REL.NODEC R4 `(_ZN7cutlass13device_kernelIN5flash19enable_sm80_to_sm89INS1_16FlashAttnBwdSm80INS1_25CollectiveMainloopBwdSm80ILi2ELi2EN4cute5tupleIJNS5_1CILi128EEES8_NS7_ILi64EEEEEENS_10bfloat16_tEfNS_4arch4Sm80ELb0ELb0ELb1ELb0ELb0ELb0ELb0ELb0ELi2ELi4ELi4ELi4ELb0EEENS1_24CollectiveEpilogueBwdGQAISA_fSD_Li256ELb0ELb0EEENS1_19SingleTileSchedulerILb0ELb0ELb0ELi128EEEEEEEEEvNT_6ParamsE) ;  /* 0xffff97e004007950 */ /* 0x000fea0003c3ffff */
        .type           $_ZN7cutlass13device_kernelIN5flash19enable_sm80_to_sm89INS1_16FlashAttnBwdSm80INS1_25CollectiveMainloopBwdSm80ILi2ELi2EN4cute5tupleIJNS5_1CILi128EEES8_NS7_ILi64EEEEEENS_10bfloat16_tEfNS_4arch4Sm80ELb0ELb0ELb1ELb0ELb0ELb0ELb0ELb0ELi2ELi4ELi4ELi4ELb0EEENS1_24CollectiveEpilogueBwdGQAISA_fSD_Li256ELb0ELb0EEENS1_19SingleTileSchedulerILb0ELb0ELb0ELi128EEEEEEEEEvNT_6ParamsE$_ZN4cute3eso3ESOILb0ELb1EJiNS_1CILi72EEENS2_ILi512EEEEEC2ERKiRKS3_RKS4_,@function
        .size           $_ZN7cutlass13device_kernelIN5flash19enable_sm80_to_sm89INS1_16FlashAttnBwdSm80INS1_25CollectiveMainloopBwdSm80ILi2ELi2EN4cute5tupleIJNS5_1CILi128EEES8_NS7_ILi64EEEEEENS_10bfloat16_tEfNS_4arch4Sm80ELb0ELb0ELb1ELb0ELb0ELb0ELb0ELb0ELi2ELi4ELi4ELi4ELb0EEENS1_24CollectiveEpilogueBwdGQAISA_fSD_Li256ELb0ELb0EEENS1_19SingleTileSchedulerILb0ELb0ELb0ELi128EEEEEEEEEvNT_6ParamsE$_ZN4cute3eso3ESOILb0ELb1EJiNS_1CILi72EEENS2_ILi512EEEEEC2ERKiRKS3_RKS4_,($_ZN7cutlass13device_kernelIN5flash19enable_sm80_to_sm89INS1_16FlashAttnBwdSm80INS1_25CollectiveMainloopBwdSm80ILi2ELi2EN4cute5tupleIJNS5_1CILi128EEES8_NS7_ILi64EEEEEENS_10bfloat16_tEfNS_4arch4Sm80ELb0ELb0ELb1ELb0ELb0ELb0ELb0ELb0ELi2ELi4ELi4ELi4ELb0EEENS1_24CollectiveEpilogueBwdGQAISA_fSD_Li256ELb0ELb0EEENS1_19SingleTileSchedulerILb0ELb0ELb0ELi128EEEEEEEEEvNT_6ParamsE$_ZN4cute3eso3ESOILb0ELb1EJlEEC2ERKl - $_ZN7cutlass13device_kernelIN5flash19enable_sm80_to_sm89INS1_16FlashAttnBwdSm80INS1_25CollectiveMainloopBwdSm80ILi2ELi2EN4cute5tupleIJNS5_1CILi128EEES8_NS7_ILi64EEEEEENS_10bfloat16_tEfNS_4arch4Sm80ELb0ELb0ELb1ELb0ELb0ELb0ELb0ELb0ELi2ELi4ELi4ELi4ELb0EEENS1_24CollectiveEpilogueBwdGQAISA_fSD_Li256ELb0ELb0EEENS1_19SingleTileSchedulerILb0ELb0ELb0ELi128EEEEEEEEEvNT_6ParamsE$_ZN4cute3eso3ESOILb0ELb1EJiNS_1CILi72EEENS2_ILi512EEEEEC2ERKiRKS3_RKS4_)
$_ZN7cutlass13device_kernelIN5flash19enable_sm80_to_sm89INS1_16FlashAttnBwdSm80INS1_25CollectiveMainloopBwdSm80ILi2ELi2EN4cute5tupleIJNS5_1CILi128EEES8_NS7_ILi64EEEEEENS_10bfloat16_tEfNS_4arch4Sm80ELb0ELb0ELb1ELb0ELb0ELb0ELb0ELb0ELi2ELi4ELi4ELi4ELb0EEENS1_24CollectiveEpilogueBwdGQAISA_fSD_Li256ELb0ELb0EEENS1_19SingleTileSchedulerILb0ELb0ELb0ELi128EEEEEEEEEvNT_6ParamsE$_ZN4cute3eso3ESOILb0ELb1EJiNS_1CILi72EEENS2_ILi512EEEEEC2ERKiRKS3_RKS4_:
[----:B------:R-:W-:Y:S02]  /*6820*/  IADD3 R4, R4, -c[0x0][0x20], RZ ;  /* 0x8000080004047a10 */ /* 0x000fe40007ffe0ff */
[----:B------:R-:W-:-:S03]  /*6830*/  MOV R7, 0x0 ;  /* 0x0000000000077802 */ /* 0x000fc60000000f00 */
[----:B------:R1:W-:Y:S01]  /*6840*/  STL [R4], R5 ;  /* 0x0000000504007387 */ /* 0x0003e20000100800 */
[----:B------:R-:W-:Y:S05]  /*6850*/  RET.REL.NODEC R6 `(_ZN7cutlass13device_kernelIN5flash19enable_sm80_to_sm89INS1_16FlashAttnBwdSm80INS1_25CollectiveMainloopBwdSm80ILi2ELi2EN4cute5tupleIJNS5_1CILi128EEES8_NS7_ILi64EEEEEENS_10bfloat16_tEfNS_4arch4Sm80ELb0ELb0ELb1ELb0ELb0ELb0ELb0ELb0ELi2ELi4ELi4ELi4ELb0EEENS1_24CollectiveEpilogueBwdGQAISA_fSD_Li256ELb0ELb0EEENS1_19SingleTileSchedulerILb0ELb0ELb0ELi128EEEEEEEEEvNT_6ParamsE) ;  /* 0xffff97a006007950 */ /* 0x000fea0003c3ffff */
        .type           $_ZN7cutlass13device_kernelIN5flash19enable_sm80_to_sm89INS1_16FlashAttnBwdSm80INS1_25CollectiveMainloopBwdSm80ILi2ELi2EN4cute5tupleIJNS5_1CILi128EEES8_NS7_ILi64EEEEEENS_10bfloat16_tEfNS_4arch4Sm80ELb0ELb0ELb1ELb0ELb0ELb0ELb0ELb0ELi2ELi4ELi4ELi4ELb0EEENS1_24CollectiveEpilogueBwdGQAISA_fSD_Li256ELb0ELb0EEENS1_19SingleTileSchedulerILb0ELb0ELb0ELi128EEEEEEEEEvNT_6ParamsE$_ZN4cute3eso3ESOILb0ELb1EJlEEC2ERKl,@function
        .size           $_ZN7cutlass13device_kernelIN5flash19enable_sm80_to_sm89INS1_16FlashAttnBwdSm80INS1_25CollectiveMainloopBwdSm80ILi2ELi2EN4cute5tupleIJNS5_1CILi128EEES8_NS7_ILi64EEEEEENS_10bfloat16_tEfNS_4arch4Sm80ELb0ELb0ELb1ELb0ELb0ELb0ELb0ELb0ELi2ELi4ELi4ELi4ELb0EEENS1_24CollectiveEpilogueBwdGQAISA_fSD_Li256ELb0ELb0EEENS1_19SingleTileSchedulerILb0ELb0ELb0ELi128EEEEEEEEEvNT_6ParamsE$_ZN4cute3eso3ESOILb0ELb1EJlEEC2ERKl,($_ZN7cutlass13device_kernelIN5flash19enable_sm80_to_sm89INS1_16FlashAttnBwdSm80INS1_25CollectiveMainloopBwdSm80ILi2ELi2EN4cute5tupleIJNS5_1CILi128EEES8_NS7_ILi64EEEEEENS_10bfloat16_tEfNS_4arch4Sm80ELb0ELb0ELb1ELb0ELb0ELb0ELb0ELb0ELi2ELi4ELi4ELi4ELb0EEENS1_24CollectiveEpilogueBwdGQAISA_fSD_Li256ELb0ELb0EEENS1_19SingleTileSchedulerILb0ELb0ELb0ELi128EEEEEEEEEvNT_6ParamsE$_ZN4cute3eso3ESOILb1ELb0EJNS_10UnderscoreES2_S2_iEEC2ERKS2_S5_S5_RKi - $_ZN7cutlass13device_kernelIN5flash19enable_sm80_to_sm89INS1_16FlashAttnBwdSm80INS1_25CollectiveMainloopBwdSm80ILi2ELi2EN4cute5tupleIJNS5_1CILi128EEES8_NS7_ILi64EEEEEENS_10bfloat16_tEfNS_4arch4Sm80ELb0ELb0ELb1ELb0ELb0ELb0ELb0ELb0ELi2ELi4ELi4ELi4ELb0EEENS1_24CollectiveEpilogueBwdGQAISA_fSD_Li256ELb0ELb0EEENS1_19SingleTileSchedulerILb0ELb0ELb0ELi128EEEEEEEEEvNT_6ParamsE$_ZN4cute3eso3ESOILb0ELb1EJlEEC2ERKl)
$_ZN7cutlass13device_kernelIN5flash19enable_sm80_to_sm89INS1_16FlashAttnBwdSm80INS1_25CollectiveMainloopBwdSm80ILi2ELi2EN4cute5tupleIJNS5_1CILi128EEES8_NS7_ILi64EEEEEENS_10bfloat16_tEfNS_4arch4Sm80ELb0ELb0ELb1ELb0ELb0ELb0ELb0ELb0ELi2ELi4ELi4ELi4ELb0EEENS1_24CollectiveEpilogueBwdGQAISA_fSD_Li256ELb0ELb0EEENS1_19SingleTileSchedulerILb0ELb0ELb0ELi128EEEEEEEEEvNT_6ParamsE$_ZN4cute3eso3ESOILb0ELb1EJlEEC2ERKl:
[----:B------:R-:W-:Y:S01]  /*6860*/  IADD3 R5, R5, -c[0x0][0x20], RZ ;  /* 0x8000080005057a10 */ /* 0x000fe20007ffe0ff */
[----:B------:R-:W-:Y:S01]  /*6870*/  IMAD.MOV.U32 R80, RZ, RZ, R6 ;  /* 0x000000ffff507224 */ /* 0x000fe200078e0006 */
[----:B------:R-:W-:-:S03]  /*6880*/  MOV R81, 0x0 ;  /* 0x0000000000517802 */ /* 0x000fc60000000f00 */
[----:B------:R1:W-:Y:S01]  /*6890*/  STL.64 [R5], R2 ;  /* 0x0000000205007387 */ /* 0x0003e20000100a00 */
[----:B------:R-:W-:Y:S05]  /*68a0*/  RET.REL.NODEC R80 `(_ZN7cutlass13device_kernelIN5flash19enable_sm80_to_sm89INS1_16FlashAttnBwdSm80INS1_25CollectiveMainloopBwdSm80ILi2ELi2EN4cute5tupleIJNS5_1CILi128EEES8_NS7_ILi64EEEEEENS_10bfloat16_tEfNS_4arch4Sm80ELb0ELb0ELb1ELb0ELb0ELb0ELb0ELb0ELi2ELi4ELi4ELi4ELb0EEENS1_24CollectiveEpilogueBwdGQAISA_fSD_Li256ELb0ELb0EEENS1_19SingleTileSchedulerILb0ELb0ELb0ELi128EEEEEEEEEvNT_6ParamsE) ;  /* 0xffff975050007950 */ /* 0x000fea0003c3ffff */
        .type           $_ZN7cutlass13device_kernelIN5flash19enable_sm80_to_sm89INS1_16FlashAttnBwdSm80INS1_25CollectiveMainloopBwdSm80ILi2ELi2EN4cute5tupleIJNS5_1CILi128EEES8_NS7_ILi64EEEEEENS_10bfloat16_tEfNS_4arch4Sm80ELb0ELb0ELb1ELb0ELb0ELb0ELb0ELb0ELi2ELi4ELi4ELi4ELb0EEENS1_24CollectiveEpilogueBwdGQAISA_fSD_Li256ELb0ELb0EEENS1_19SingleTileSchedulerILb0ELb0ELb0ELi128EEEEEEEEEvNT_6ParamsE$_ZN4cute3eso3ESOILb1ELb0EJNS_10UnderscoreES2_S2_iEEC2ERKS2_S5_S5_RKi,@function
        .size           $_ZN7cutlass13device_kernelIN5flash19enable_sm80_to_sm89INS1_16FlashAttnBwdSm80INS1_25CollectiveMainloopBwdSm80ILi2ELi2EN4cute5tupleIJNS5_1CILi128EEES8_NS7_ILi64EEEEEENS_10bfloat16_tEfNS_4arch4Sm80ELb0ELb0ELb1ELb0ELb0ELb0ELb0ELb0ELi2ELi4ELi4ELi4ELb0EEENS1_24CollectiveEpilogueBwdGQAISA_fSD_Li256ELb0ELb0EEENS1_19SingleTileSchedulerILb0ELb0ELb0ELi128EEEEEEEEEvNT_6ParamsE$_ZN4cute3eso3ESOILb1ELb0EJNS_10UnderscoreES2_S2_iEEC2ERKS2_S5_S5_RKi,($_ZN7cutlass13device_kernelIN5flash19enable_sm80_to_sm89INS1_16FlashAttnBwdSm80INS1_25CollectiveMainloopBwdSm80ILi2ELi2EN4cute5tupleIJNS5_1CILi128EEES8_NS7_ILi64EEEEEENS_10bfloat16_tEfNS_4arch4Sm80ELb0ELb0ELb1ELb0ELb0ELb0ELb0ELb0ELi2ELi4ELi4ELi4ELb0EEENS1_24CollectiveEpilogueBwdGQAISA_fSD_Li256ELb0ELb0EEENS1_19SingleTileSchedulerILb0ELb0ELb0ELi128EEEEEEEEEvNT_6ParamsE$_ZN4cute3eso3ESOILb1ELb0EJNS_10UnderscoreES2_iEEC2ERKS2_S5_RKi - $_ZN7cutlass13device_kernelIN5flash19enable_sm80_to_sm89INS1_16FlashAttnBwdSm80INS1_25CollectiveMainloopBwdSm80ILi2ELi2EN4cute5tupleIJNS5_1CILi128EEES8_NS7_ILi64EEEEEENS_10bfloat16_tEfNS_4arch4Sm80ELb0ELb0ELb1ELb0ELb0ELb0ELb0ELb0ELi2ELi4ELi4ELi4ELb0EEENS1_24CollectiveEpilogueBwdGQAISA_fSD_Li256ELb0ELb0EEENS1_19SingleTileSchedulerILb0ELb0ELb0ELi128EEEEEEEEEvNT_6ParamsE$_ZN4cute3eso3ESOILb1ELb0EJNS_10UnderscoreES2_S2_iEEC2ERKS2_S5_S5_RKi)
$_ZN7cutlass13device_kernelIN5flash19enable_sm80_to_sm89INS1_16FlashAttnBwdSm80INS1_25CollectiveMainloopBwdSm80ILi2ELi2EN4cute5tupleIJNS5_1CILi128EEES8_NS7_ILi64EEEEEENS_10bfloat16_tEfNS_4arch4Sm80ELb0ELb0ELb1ELb0ELb0ELb0ELb0ELb0ELi2ELi4ELi4ELi4ELb0EEENS1_24CollectiveEpilogueBwdGQAISA_fSD_Li256ELb0ELb0EEENS1_19SingleTileSchedulerILb0ELb0ELb0ELi128EEEEEEEEEvNT_6ParamsE$_ZN4cute3eso3ESOILb1ELb0EJNS_10UnderscoreES2_S2_iEEC2ERKS2_S5_S5_RKi:
[----:B------:R-:W-:Y:S02]  /*68b0*/  IADD3 R2, R83, -c[0x0][0x20], RZ ;  /* 0x8000080053027a10 */ /* 0x000fe40007ffe0ff */
[----:B------:R-:W-:-:S03]  /*68c0*/  MOV R5, 0x0 ;  /* 0x0000000000057802 */ /* 0x000fc60000000f00 */
[----:B------:R1:W-:Y:S01]  /*68d0*/  STL [R2], R3 ;  /* 0x0000000302007387 */ /* 0x0003e20000100800 */
[----:B------:R-:W-:Y:S05]  /*68e0*/  RET.REL.NODEC R4 `(_ZN7cutlass13device_kernelIN5flash19enable_sm80_to_sm89INS1_16FlashAttnBwdSm80INS1_25CollectiveMainloopBwdSm80ILi2ELi2EN4cute5tupleIJNS5_1CILi128EEES8_NS7_ILi64EEEEEENS_10bfloat16_tEfNS_4arch4Sm80ELb0ELb0ELb1ELb0ELb0ELb0ELb0ELb0ELi2ELi4ELi4ELi4ELb0EEENS1_24CollectiveEpilogueBwdGQAISA_fSD_Li256ELb0ELb0EEENS1_19SingleTileSchedulerILb0ELb0ELb0ELi128EEEEEEEEEvNT_6ParamsE) ;  /* 0xffff971004007950 */ /* 0x000fea0003c3ffff */
        .type           $_ZN7cutlass13device_kernelIN5flash19enable_sm80_to_sm89INS1_16FlashAttnBwdSm80INS1_25CollectiveMainloopBwdSm80ILi2ELi2EN4cute5tupleIJNS5_1CILi128EEES8_NS7_ILi64EEEEEENS_10bfloat16_tEfNS_4arch4Sm80ELb0ELb0ELb1ELb0ELb0ELb0ELb0ELb0ELi2ELi4ELi4ELi4ELb0EEENS1_24CollectiveEpilogueBwdGQAISA_fSD_Li256ELb0ELb0EEENS1_19SingleTileSchedulerILb0ELb0ELb0ELi128EEEEEEEEEvNT_6ParamsE$_ZN4cute3eso3ESOILb1ELb0EJNS_10UnderscoreES2_iEEC2ERKS2_S5_RKi,@function
        .size           $_ZN7cutlass13device_kernelIN5flash19enable_sm80_to_sm89INS1_16FlashAttnBwdSm80INS1_25CollectiveMainloopBwdSm80ILi2ELi2EN4cute5tupleIJNS5_1CILi128EEES8_NS7_ILi64EEEEEENS_10bfloat16_tEfNS_4arch4Sm80ELb0ELb0ELb1ELb0ELb0ELb0ELb0ELb0ELi2ELi4ELi4ELi4ELb0EEENS1_24CollectiveEpilogueBwdGQAISA_fSD_Li256ELb0ELb0EEENS1_19SingleTileSchedulerILb0ELb0ELb0ELi128EEEEEEEEEvNT_6ParamsE$_ZN4cute3eso3ESOILb1ELb0EJNS_10UnderscoreES2_iEEC2ERKS2_S5_RKi,($_ZN7cutlass13device_kernelIN5flash19enable_sm80_to_sm89INS1_16FlashAttnBwdSm80INS1_25CollectiveMainloopBwdSm80ILi2ELi2EN4cute5tupleIJNS5_1CILi128EEES8_NS7_ILi64EEEEEENS_10bfloat16_tEfNS_4arch4Sm80ELb0ELb0ELb1ELb0ELb0ELb0ELb0ELb0ELi2ELi4ELi4ELi4ELb0EEENS1_24CollectiveEpilogueBwdGQAISA_fSD_Li256ELb0ELb0EEENS1_19SingleTileSchedulerILb0ELb0ELb0ELi128EEEEEEEEEvNT_6ParamsE$_ZN4cute3eso3ESOILb1ELb0EJNS_10UnderscoreEiEEC2ERKS2_RKi - $_ZN7cutlass13device_kernelIN5flash19enable_sm80_to_sm89INS1_16FlashAttnBwdSm80INS1_25CollectiveMainloopBwdSm80ILi2ELi2EN4cute5tupleIJNS5_1CILi128EEES8_NS7_ILi64EEEEEENS_10bfloat16_tEfNS_4arch4Sm80ELb0ELb0ELb1ELb0ELb0ELb0ELb0ELb0ELi2ELi4ELi4ELi4ELb0EEENS1_24CollectiveEpilogueBwdGQAISA_fSD_Li256ELb0ELb0EEENS1_19SingleTileSchedulerILb0ELb0ELb0ELi128EEEEEEEEEvNT_6ParamsE$_ZN4cute3eso3ESOILb1ELb0EJNS_10UnderscoreES2_iEEC2ERKS2_S5_RKi)
$_ZN7cutlass13device_kernelIN5flash19enable_sm80_to_sm89INS1_16FlashAttnBwdSm80INS1_25CollectiveMainloopBwdSm80ILi2ELi2EN4cute5tupleIJNS5_1CILi128EEES8_NS7_ILi64EEEEEENS_10bfloat16_tEfNS_4arch4Sm80ELb0ELb0ELb1ELb0ELb0ELb0ELb0ELb0ELi2ELi4ELi4ELi4ELb0EEENS1_24CollectiveEpilogueBwdGQAISA_fSD_Li256ELb0ELb0EEENS1_19SingleTileSchedulerILb0ELb0ELb0ELi128EEEEEEEEEvNT_6ParamsE$_ZN4cute3eso3ESOILb1ELb0EJNS_10UnderscoreES2_iEEC2ERKS2_S5_RKi:
[----:B------:R-:W-:Y:S02]  /*68f0*/  IADD3 R2, R83, -c[0x0][0x20], RZ ;  /* 0x8000080053027a10 */ /* 0x000fe40007ffe0ff */
[----:B------:R-:W-:-:S03]  /*6900*/  MOV R9, 0x0 ;  /* 0x0000000000097802 */ /* 0x000fc60000000f00 */
[----:B------:R1:W-:Y:S01]  /*6910*/  STL [R2], R3 ;  /* 0x0000000302007387 */ /* 0x0003e20000100800 */
[----:B------:R-:W-:Y:S05]  /*6920*/  RET.REL.NODEC R8 `(_ZN7cutlass13device_kernelIN5flash19enable_sm80_to_sm89INS1_16FlashAttnBwdSm80INS1_25CollectiveMainloopBwdSm80ILi2ELi2EN4cute5tupleIJNS5_1CILi128EEES8_NS7_ILi64EEEEEENS_10bfloat16_tEfNS_4arch4Sm80ELb0ELb0ELb1ELb0ELb0ELb0ELb0ELb0ELi2ELi4ELi4ELi4ELb0EEENS1_24CollectiveEpilogueBwdGQAISA_fSD_Li256ELb0ELb0EEENS1_19SingleTileSchedulerILb0ELb0ELb0ELi128EEEEEEEEEvNT_6ParamsE) ;  /* 0xffff96d008007950 */ /* 0x000fea0003c3ffff */
        .type           $_ZN7cutlass13device_kernelIN5flash19enable_sm80_to_sm89INS1_16FlashAttnBwdSm80INS1_25CollectiveMainloopBwdSm80ILi2ELi2EN4cute5tupleIJNS5_1CILi128EEES8_NS7_ILi64EEEEEENS_10bfloat16_tEfNS_4arch4Sm80ELb0ELb0ELb1ELb0ELb0ELb0ELb0ELb0ELi2ELi4ELi4ELi4ELb0EEENS1_24CollectiveEpilogueBwdGQAISA_fSD_Li256ELb0ELb0EEENS1_19SingleTileSchedulerILb0ELb0ELb0ELi128EEEEEEEEEvNT_6ParamsE$_ZN4cute3eso3ESOILb1ELb0EJNS_10UnderscoreEiEEC2ERKS2_RKi,@function
        .size           $_ZN7cutlass13device_kernelIN5flash19enable_sm80_to_sm89INS1_16FlashAttnBwdSm80INS1_25CollectiveMainloopBwdSm80ILi2ELi2EN4cute5tupleIJNS5_1CILi128EEES8_NS7_ILi64EEEEEENS_10bfloat16_tEfNS_4arch4Sm80ELb0ELb0ELb1ELb0ELb0ELb0ELb0ELb0ELi2ELi4ELi4ELi4ELb0EEENS1_24CollectiveEpilogueBwdGQAISA_fSD_Li256ELb0ELb0EEENS1_19SingleTileSchedulerILb0ELb0ELb0ELi128EEEEEEEEEvNT_6ParamsE$_ZN4cute3eso3ESOILb1ELb0EJNS_10UnderscoreEiEEC2ERKS2_RKi,($_ZN7cutlass13device_kernelIN5flash19enable_sm80_to_sm89INS1_16FlashAttnBwdSm80INS1_25CollectiveMainloopBwdSm80ILi2ELi2EN4cute5tupleIJNS5_1CILi128EEES8_NS7_ILi64EEEEEENS_10bfloat16_tEfNS_4arch4Sm80ELb0ELb0ELb1ELb0ELb0ELb0ELb0ELb0ELi2ELi4ELi4ELi4ELb0EEENS1_24CollectiveEpilogueBwdGQAISA_fSD_Li256ELb0ELb0EEENS1_19SingleTileSchedulerILb0ELb0ELb0ELi128EEEEEEEEEvNT_6ParamsE$_ZN4cute3eso3ESOILb1ELb0EJNS_10UnderscoreEiiEEC2ERKS2_RKiS7_ - $_ZN7cutlass13device_kernelIN5flash19enable_sm80_to_sm89INS1_16FlashAttnBwdSm80INS1_25CollectiveMainloopBwdSm80ILi2ELi2EN4cute5tupleIJNS5_1CILi128EEES8_NS7_ILi64EEEEEENS_10bfloat16_tEfNS_4arch4Sm80ELb0ELb0ELb1ELb0ELb0ELb0ELb0ELb0ELi2ELi4ELi4ELi4ELb0EEENS1_24CollectiveEpilogueBwdGQAISA_fSD_Li256ELb0ELb0EEENS1_19SingleTileSchedulerILb0ELb0ELb0ELi128EEEEEEEEEvNT_6ParamsE$_ZN4cute3eso3ESOILb1ELb0EJNS_10UnderscoreEiEEC2ERKS2_RKi)
$_ZN7cutlass13device_kernelIN5flash19enable_sm80_to_sm89INS1_16FlashAttnBwdSm80INS1_25CollectiveMainloopBwdSm80ILi2ELi2EN4cute5tupleIJNS5_1CILi128EEES8_NS7_ILi64EEEEEENS_10bfloat16_tEfNS_4arch4Sm80ELb0ELb0ELb1ELb0ELb0ELb0ELb0ELb0ELi2ELi4ELi4ELi4ELb0EEENS1_24CollectiveEpilogueBwdGQAISA_fSD_Li256ELb0ELb0EEENS1_19SingleTileSchedulerILb0ELb0ELb0ELi128EEEEEEEEEvNT_6ParamsE$_ZN4cute3eso3ESOILb1ELb0EJNS_10UnderscoreEiEEC2ERKS2_RKi:
[----:B------:R-:W-:Y:S02]  /*6930*/  IADD3 R2, R2, -c[0x0][0x20], RZ ;  /* 0x8000080002027a10 */ /* 0x000fe40007ffe0ff */
[----:B------:R-:W-:-:S03]  /*6940*/  MOV R11, 0x0 ;  /* 0x00000000000b7802 */ /* 0x000fc60000000f00 */
[----:B------:R1:W-:Y:S01]  /*6950*/  STL [R2], R3 ;  /* 0x0000000302007387 */ /* 0x0003e20000100800 */
[----:B------:R-:W-:Y:S05]  /*6960*/  RET.REL.NODEC R10 `(_ZN7cutlass13device_kernelIN5flash19enable_sm80_to_sm89INS1_16FlashAttnBwdSm80INS1_25CollectiveMainloopBwdSm80ILi2ELi2EN4cute5tupleIJNS5_1CILi128EEES8_NS7_ILi64EEEEEENS_10bfloat16_tEfNS_4arch4Sm80ELb0ELb0ELb1ELb0ELb0ELb0ELb0ELb0ELi2ELi4ELi4ELi4ELb0EEENS1_24CollectiveEpilogueBwdGQAISA_fSD_Li256ELb0ELb0EEENS1_19SingleTileSchedulerILb0ELb0ELb0ELi128EEEEEEEEEvNT_6ParamsE) ;  /* 0xffff96900a007950 */ /* 0x000fea0003c3ffff */
        .type           $_ZN7cutlass13device_kernelIN5flash19enable_sm80_to_sm89INS1_16FlashAttnBwdSm80INS1_25CollectiveMainloopBwdSm80ILi2ELi2EN4cute5tupleIJNS5_1CILi128EEES8_NS7_ILi64EEEEEENS_10bfloat16_tEfNS_4arch4Sm80ELb0ELb0ELb1ELb0ELb0ELb0ELb0ELb0ELi2ELi4ELi4ELi4ELb0EEENS1_24CollectiveEpilogueBwdGQAISA_fSD_Li256ELb0ELb0EEENS1_19SingleTileSchedulerILb0ELb0ELb0ELi128EEEEEEEEEvNT_6ParamsE$_ZN4cute3eso3ESOILb1ELb0EJNS_10UnderscoreEiiEEC2ERKS2_RKiS7_,@function
        .size           $_ZN7cutlass13device_kernelIN5flash19enable_sm80_to_sm89INS1_16FlashAttnBwdSm80INS1_25CollectiveMainloopBwdSm80ILi2ELi2EN4cute5tupleIJNS5_1CILi128EEES8_NS7_ILi64EEEEEENS_10bfloat16_tEfNS_4arch4Sm80ELb0ELb0ELb1ELb0ELb0ELb0ELb0ELb0ELi2ELi4ELi4ELi4ELb0EEENS1_24CollectiveEpilogueBwdGQAISA_fSD_Li256ELb0ELb0EEENS1_19SingleTileSchedulerILb0ELb0ELb0ELi128EEEEEEEEEvNT_6ParamsE$_ZN4cute3eso3ESOILb1ELb0EJNS_10UnderscoreEiiEEC2ERKS2_RKiS7_,($_ZN7cutlass13device_kernelIN5flash19enable_sm80_to_sm89INS1_16FlashAttnBwdSm80INS1_25CollectiveMainloopBwdSm80ILi2ELi2EN4cute5tupleIJNS5_1CILi128EEES8_NS7_ILi64EEEEEENS_10bfloat16_tEfNS_4arch4Sm80ELb0ELb0ELb1ELb0ELb0ELb0ELb0ELb0ELi2ELi4ELi4ELi4ELb0EEENS1_24CollectiveEpilogueBwdGQAISA_fSD_Li256ELb0ELb0EEENS1_19SingleTileSchedulerILb0ELb0ELb0ELi128EEEEEEEEEvNT_6ParamsE$_ZN4cute3eso3ESOILb1ELb0EJNS_14ComposedLayoutINS_7SwizzleILi3ELi3ELi3EEENS_1CILi0EEENS_6LayoutINS_5tupleIJNS8_IJNS8_IJNS5_ILi4EEENS5_ILi8EEEEEENS8_IJNS5_ILi2EEENS5_ILi1EEEEEEEEENS8_IJNS8_IJSC_SC_EEENS8_IJSA_S9_EEEEEEEEENS8_IJNS8_IJNS8_IJSC_NS5_ILi64EEEEEENS8_IJNS5_ILi512EEES6_EEEEEENS8_IJNS8_IJSD_SA_EEENS8_IJNS5_ILi1024EEENS5_ILi16EEEEEEEEEEEEEEEENS_10ViewEngineINS_8smem_ptrIPN7cutlass10bfloat16_tEEEEEEEC2ERKSW_RKS13_ - $_ZN7cutlass13device_kernelIN5flash19enable_sm80_to_sm89INS1_16FlashAttnBwdSm80INS1_25CollectiveMainloopBwdSm80ILi2ELi2EN4cute5tupleIJNS5_1CILi128EEES8_NS7_ILi64EEEEEENS_10bfloat16_tEfNS_4arch4Sm80ELb0ELb0ELb1ELb0ELb0ELb0ELb0ELb0ELi2ELi4ELi4ELi4ELb0EEENS1_24CollectiveEpilogueBwdGQAISA_fSD_Li256ELb0ELb0EEENS1_19SingleTileSchedulerILb0ELb0ELb0ELi128EEEEEEEEEvNT_6ParamsE$_ZN4cute3eso3ESOILb1ELb0EJNS_10UnderscoreEiiEEC2ERKS2_RKiS7_)
$_ZN7cutlass13device_kernelIN5flash19enable_sm80_to_sm89INS1_16FlashAttnBwdSm80INS1_25CollectiveMainloopBwdSm80ILi2ELi2EN4cute5tupleIJNS5_1CILi128EEES8_NS7_ILi64EEEEEENS_10bfloat16_tEfNS_4arch4Sm80ELb0ELb0ELb1ELb0ELb0ELb0ELb0ELb0ELi2ELi4ELi4ELi4ELb0EEENS1_24CollectiveEpilogueBwdGQAISA_fSD_Li256ELb0ELb0EEENS1_19SingleTileSchedulerILb0ELb0ELb0ELi128EEEEEEEEEvNT_6ParamsE$_ZN4cute3eso3ESOILb1ELb0EJNS_10UnderscoreEiiEEC2ERKS2_RKiS7_:
[----:B------:R-:W-:Y:S02]  /*6970*/  IADD3 R3, R83, -c[0x0][0x20], RZ ;  /* 0x8000080053037a10 */ /* 0x000fe40007ffe0ff */
[----:B------:R-:W-:-:S03]  /*6980*/  IADD3 R2, R81, -c[0x0][0x20], RZ ;  /* 0x8000080051027a10 */ /* 0x000fc60007ffe0ff */
[----:B------:R1:W-:Y:S04]  /*6990*/  STL [R3], R82 ;  /* 0x0000005203007387 */ /* 0x0003e80000100800 */
[----:B------:R-:W2:Y:S01]  /*69a0*/  LDL R2, [R2] ;  /* 0x0000000002027983 */ /* 0x000ea20000100800 */
[----:B------:R-:W-:-:S03]  /*69b0*/  IMAD.MOV.U32 R81, RZ, RZ, 0x0 ;  /* 0x00000000ff517424 */ /* 0x000fc600078e00ff */
[----:B--2---:R1:W-:Y:S01]  /*69c0*/  STL [R3+0x4], R2 ;  /* 0x0000040203007387 */ /* 0x0043e20000100800 */
[----:B------:R-:W-:Y:S05]  /*69d0*/  RET.REL.NODEC R80 `(_ZN7cutlass13device_kernelIN5flash19enable_sm80_to_sm89INS1_16FlashAttnBwdSm80INS1_25CollectiveMainloopBwdSm80ILi2ELi2EN4cute5tupleIJNS5_1CILi128EEES8_NS7_ILi64EEEEEENS_10bfloat16_tEfNS_4arch4Sm80ELb0ELb0ELb1ELb0ELb0ELb0ELb0ELb0ELi2ELi4ELi4ELi4ELb0EEENS1_24CollectiveEpilogueBwdGQAISA_fSD_Li256ELb0ELb0EEENS1_19SingleTileSchedulerILb0ELb0ELb0ELi128EEEEEEEEEvNT_6ParamsE) ;  /* 0xffff962050007950 */ /* 0x000fea0003c3ffff */
        .type           $_ZN7cutlass13device_kernelIN5flash19enable_sm80_to_sm89INS1_16FlashAttnBwdSm80INS1_25CollectiveMainloopBwdSm80ILi2ELi2EN4cute5tupleIJNS5_1CILi128EEES8_NS7_ILi64EEEEEENS_10bfloat16_tEfNS_4arch4Sm80ELb0ELb0ELb1ELb0ELb0ELb0ELb0ELb0ELi2ELi4ELi4ELi4ELb0EEENS1_24CollectiveEpilogueBwdGQAISA_fSD_Li256ELb0ELb0EEENS1_19SingleTileSchedulerILb0ELb0ELb0ELi128EEEEEEEEEvNT_6ParamsE$_ZN4cute3eso3ESOILb1ELb0EJNS_14ComposedLayoutINS_7SwizzleILi3ELi3ELi3EEENS_1CILi0EEENS_6LayoutINS_5tupleIJNS8_IJNS8_IJNS5_ILi4EEENS5_ILi8EEEEEENS8_IJNS5_ILi2EEENS5_ILi1EEEEEEEEENS8_IJNS8_IJSC_SC_EEENS8_IJSA_S9_EEEEEEEEENS8_IJNS8_IJNS8_IJSC_NS5_ILi64EEEEEENS8_IJNS5_ILi512EEES6_EEEEEENS8_IJNS8_IJSD_SA_EEENS8_IJNS5_ILi1024EEENS5_ILi16EEEEEEEEEEEEEEEENS_10ViewEngineINS_8smem_ptrIPN7cutlass10bfloat16_tEEEEEEEC2ERKSW_RKS13_,@function
        .size           $_ZN7cutlass13device_kernelIN5flash19enable_sm80_to_sm89INS1_16FlashAttnBwdSm80INS1_25CollectiveMainloopBwdSm80ILi2ELi2EN4cute5tupleIJNS5_1CILi128EEES8_NS7_ILi64EEEEEENS_10bfloat16_tEfNS_4arch4Sm80ELb0ELb0ELb1ELb0ELb0ELb0ELb0ELb0ELi2ELi4ELi4ELi4ELb0EEENS1_24CollectiveEpilogueBwdGQAISA_fSD_Li256ELb0ELb0EEENS1_19SingleTileSchedulerILb0ELb0ELb0ELi128EEEEEEEEEvNT_6ParamsE$_ZN4cute3eso3ESOILb1ELb0EJNS_14ComposedLayoutINS_7SwizzleILi3ELi3ELi3EEENS_1CILi0EEENS_6LayoutINS_5tupleIJNS8_IJNS8_IJNS5_ILi4EEENS5_ILi8EEEEEENS8_IJNS5_ILi2EEENS5_ILi1EEEEEEEEENS8_IJNS8_IJSC_SC_EEENS8_IJSA_S9_EEEEEEEEENS8_IJNS8_IJNS8_IJSC_NS5_ILi64EEEEEENS8_IJNS5_ILi512EEES6_EEEEEENS8_IJNS8_IJSD_SA_EEENS8_IJNS5_ILi1024EEENS5_ILi16EEEEEEEEEEEEEEEENS_10ViewEngineINS_8smem_ptrIPN7cutlass10bfloat16_tEEEEEEEC2ERKSW_RKS13_,($_ZN7cutlass13device_kernelIN5flash19enable_sm80_to_sm89INS1_16FlashAttnBwdSm80INS1_25CollectiveMainloopBwdSm80ILi2ELi2EN4cute5tupleIJNS5_1CILi128EEES8_NS7_ILi64EEEEEENS_10bfloat16_tEfNS_4arch4Sm80ELb0ELb0ELb1ELb0ELb0ELb0ELb0ELb0ELi2ELi4ELi4ELi4ELb0EEENS1_24CollectiveEpilogueBwdGQAISA_fSD_Li256ELb0ELb0EEENS1_19SingleTileSchedulerILb0ELb0ELb0ELi128EEEEEEEEEvNT_6ParamsE$_ZN4cute3eso3ESOILb1ELb0EJNS_14ComposedLayoutINS_7SwizzleILi3ELi3ELi3EEENS_1CILi0EEENS_6LayoutINS_5tupleIJNS8_IJNS8_IJNS5_ILi4EEENS5_ILi8EEEEEENS8_IJNS5_ILi2EEENS5_ILi1EEEEEEEEENS8_IJNS8_IJSC_SC_EEESB_EEEEEENS8_IJNS8_IJNS8_IJNS5_ILi128EEESD_EEENS8_IJSA_S6_EEEEEENS8_IJNS8_IJNS5_ILi64EEENS5_ILi512EEEEEENS8_IJNS5_ILi16EEENS5_ILi1024EEEEEEEEEEEEEEEENS_10ViewEngineINS_8smem_ptrIPN7cutlass10bfloat16_tEEEEEEEC2ERKSW_RKS13_ - $_ZN7cutlass13device_kernelIN5flash19enable_sm80_to_sm89INS1_16FlashAttnBwdSm80INS1_25CollectiveMainloopBwdSm80ILi2ELi2EN4cute5tupleIJNS5_1CILi128EEES8_NS7_ILi64EEEEEENS_10bfloat16_tEfNS_4arch4Sm80ELb0ELb0ELb1ELb0ELb0ELb0ELb0ELb0ELi2ELi4ELi4ELi4ELb0EEENS1_24CollectiveEpilogueBwdGQAISA_fSD_Li256ELb0ELb0EEENS1_19SingleTileSchedulerILb0ELb0ELb0ELi128EEEEEEEEEvNT_6ParamsE$_ZN4cute3eso3ESOILb1ELb0EJNS_14ComposedLayoutINS_7SwizzleILi3ELi3ELi3EEENS_1CILi0EEENS_6LayoutINS_5tupleIJNS8_IJNS8_IJNS5_ILi4EEENS5_ILi8EEEEEENS8_IJNS5_ILi2EEENS5_ILi1EEEEEEEEENS8_IJNS8_IJSC_SC_EEENS8_IJSA_S9_EEEEEEEEENS8_IJNS8_IJNS8_IJSC_NS5_ILi64EEEEEENS8_IJNS5_ILi512EEES6_EEEEEENS8_IJNS8_IJSD_SA_EEENS8_IJNS5_ILi1024EEENS5_ILi16EEEEEEEEEEEEEEEENS_10ViewEngineINS_8smem_ptrIPN7cutlass10bfloat16_tEEEEEEEC2ERKSW_RKS13_)
$_ZN7cutlass13device_kernelIN5flash19enable_sm80_to_sm89INS1_16FlashAttnBwdSm80INS1_25CollectiveMainloopBwdSm80ILi2ELi2EN4cute5tupleIJNS5_1CILi128EEES8_NS7_ILi64EEEEEENS_10bfloat16_tEfNS_4arch4Sm80ELb0ELb0ELb1ELb0ELb0ELb0ELb0ELb0ELi2ELi4ELi4ELi4ELb0EEENS1_24CollectiveEpilogueBwdGQAISA_fSD_Li256ELb0ELb0EEENS1_19SingleTileSchedulerILb0ELb0ELb0ELi128EEEEEEEEEvNT_6ParamsE$_ZN4cute3eso3ESOILb1ELb0EJNS_14ComposedLayoutINS_7SwizzleILi3ELi3ELi3EEENS_1CILi0EEENS_6LayoutINS_5tupleIJNS8_IJNS8_IJNS5_ILi4EEENS5_ILi8EEEEEENS8_IJNS5_ILi2EEENS5_ILi1EEEEEEEEENS8_IJNS8_IJSC_SC_EEENS8_IJSA_S9_EEEEEEEEENS8_IJNS8_IJNS8_IJSC_NS5_ILi64EEEEEENS8_IJNS5_ILi512EEES6_EEEEEENS8_IJNS8_IJSD_SA_EEENS8_IJNS5_ILi1024EEENS5_ILi16EEEEEEEEEEEEEEEENS_10ViewEngineINS_8smem_ptrIPN7cutlass10bfloat16_tEEEEEEEC2ERKSW_RKS13_:
[----:B------:R-:W-:Y:S02]  /*69e0*/  IADD3 R4, R25, -c[0x0][0x20], RZ ;  /* 0x8000080019047a10 */ /* 0x000fe40007ffe0ff */
[----:B------:R-:W-:-:S03]  /*69f0*/  MOV R7, 0x0 ;  /* 0x0000000000077802 */ /* 0x000fc60000000f00 */
[----:B------:R1:W-:Y:S01]  /*6a00*/  STL.64 [R4], R2 ;  /* 0x0000000204007387 */ /* 0x0003e20000100a00 */
[----:B------:R-:W-:Y:S05]  /*6a10*/  RET.REL.NODEC R6 `(_ZN7cutlass13device_kernelIN5flash19enable_sm80_to_sm89INS1_16FlashAttnBwdSm80INS1_25CollectiveMainloopBwdSm80ILi2ELi2EN4cute5tupleIJNS5_1CILi128EEES8_NS7_ILi64EEEEEENS_10bfloat16_tEfNS_4arch4Sm80ELb0ELb0ELb1ELb0ELb0ELb0ELb0ELb0ELi2ELi4ELi4ELi4ELb0EEENS1_24CollectiveEpilogueBwdGQAISA_fSD_Li256ELb0ELb0EEENS1_19SingleTileSchedulerILb0ELb0ELb0ELi128EEEEEEEEEvNT_6ParamsE) ;  /* 0xffff95e006007950 */ /* 0x000fea0003c3ffff */
        .type           $_ZN7cutlass13device_kernelIN5flash19enable_sm80_to_sm89INS1_16FlashAttnBwdSm80INS1_25CollectiveMainloopBwdSm80ILi2ELi2EN4cute5tupleIJNS5_1CILi128EEES8_NS7_ILi64EEEEEENS_10bfloat16_tEfNS_4arch4Sm80ELb0ELb0ELb1ELb0ELb0ELb0ELb0ELb0ELi2ELi4ELi4ELi4ELb0EEENS1_24CollectiveEpilogueBwdGQAISA_fSD_Li256ELb0ELb0EEENS1_19SingleTileSchedulerILb0ELb0ELb0ELi128EEEEEEEEEvNT_6ParamsE$_ZN4cute3eso3ESOILb1ELb0EJNS_14ComposedLayoutINS_7SwizzleILi3ELi3ELi3EEENS_1CILi0EEENS_6LayoutINS_5tupleIJNS8_IJNS8_IJNS5_ILi4EEENS5_ILi8EEEEEENS8_IJNS5_ILi2EEENS5_ILi1EEEEEEEEENS8_IJNS8_IJSC_SC_EEESB_EEEEEENS8_IJNS8_IJNS8_IJNS5_ILi128EEESD_EEENS8_IJSA_S6_EEEEEENS8_IJNS8_IJNS5_ILi64EEENS5_ILi512EEEEEENS8_IJNS5_ILi16EEENS5_ILi1024EEEEEEEEEEEEEEEENS_10ViewEngineINS_8smem_ptrIPN7cutlass10bfloat16_tEEEEEEEC2ERKSW_RKS13_,@function
        .size           $_ZN7cutlass13device_kernelIN5flash19enable_sm80_to_sm89INS1_16FlashAttnBwdSm80INS1_25CollectiveMainloopBwdSm80ILi2ELi2EN4cute5tupleIJNS5_1CILi128EEES8_NS7_ILi64EEEEEENS_10bfloat16_tEfNS_4arch4Sm80ELb0ELb0ELb1ELb0ELb0ELb0ELb0ELb0ELi2ELi4ELi4ELi4ELb0EEENS1_24CollectiveEpilogueBwdGQAISA_fSD_Li256ELb0ELb0EEENS1_19SingleTileSchedulerILb0ELb0ELb0ELi128EEEEEEEEEvNT_6ParamsE$_ZN4cute3eso3ESOILb1ELb0EJNS_14ComposedLayoutINS_7SwizzleILi3ELi3ELi3EEENS_1CILi0EEENS_6LayoutINS_5tupleIJNS8_IJNS8_IJNS5_ILi4EEENS5_ILi8EEEEEENS8_IJNS5_ILi2EEENS5_ILi1EEEEEEEEENS8_IJNS8_IJSC_SC_EEESB_EEEEEENS8_IJNS8_IJNS8_IJNS5_ILi128EEESD_EEENS8_IJSA_S6_EEEEEENS8_IJNS8_IJNS5_ILi64EEENS5_ILi512EEEEEENS8_IJNS5_ILi16EEENS5_ILi1024EEEEEEEEEEEEEEEENS_10ViewEngineINS_8smem_ptrIPN7cutlass10bfloat16_tEEEEEEEC2ERKSW_RKS13_,($_ZN7cutlass13device_kernelIN5flash19enable_sm80_to_sm89INS1_16FlashAttnBwdSm80INS1_25CollectiveMainloopBwdSm80ILi2ELi2EN4cute5tupleIJNS5_1CILi128EEES8_NS7_ILi64EEEEEENS_10bfloat16_tEfNS_4arch4Sm80ELb0ELb0ELb1ELb0ELb0ELb0ELb0ELb0ELi2ELi4ELi4ELi4ELb0EEENS1_24CollectiveEpilogueBwdGQAISA_fSD_Li256ELb0ELb0EEENS1_19SingleTileSchedulerILb0ELb0ELb0ELi128EEEEEEEEEvNT_6ParamsE$_ZN4cute3eso3ESOILb1ELb0EJNS_14ComposedLayoutINS_7SwizzleILi3ELi3ELi3EEENS_1CILi0EEENS_6LayoutINS_5tupleIJNS8_IJNS8_IJNS5_ILi4EEENS5_ILi8EEEEEENS8_IJS9_NS5_ILi1EEEEEEEEENS8_IJNS8_IJNS5_ILi2EEESF_SF_EEENS8_IJSF_NS8_IJS9_SF_EEEEEEEEEEEENS8_IJNS8_IJNS8_IJSF_NS5_ILi64EEEEEENS8_IJNS5_ILi1024EEES6_EEEEEENS8_IJNS8_IJSC_NS5_ILi512EEESA_EEENS8_IJNS5_ILi4096EEENS8_IJNS5_ILi16EEENS5_ILi8192EEEEEEEEEEEEEEEEEEENS_10ViewEngineINS_8smem_ptrIPN7cutlass10bfloat16_tEEEEEEEC2ERKS10_RKS17_ - $_ZN7cutlass13device_kernelIN5flash19enable_sm80_to_sm89INS1_16FlashAttnBwdSm80INS1_25CollectiveMainloopBwdSm80ILi2ELi2EN4cute5tupleIJNS5_1CILi128EEES8_NS7_ILi64EEEEEENS_10bfloat16_tEfNS_4arch4Sm80ELb0ELb0ELb1ELb0ELb0ELb0ELb0ELb0ELi2ELi4ELi4ELi4ELb0EEENS1_24CollectiveEpilogueBwdGQAISA_fSD_Li256ELb0ELb0EEENS1_19SingleTileSchedulerILb0ELb0ELb0ELi128EEEEEEEEEvNT_6ParamsE$_ZN4cute3eso3ESOILb1ELb0EJNS_14ComposedLayoutINS_7SwizzleILi3ELi3ELi3EEENS_1CILi0EEENS_6LayoutINS_5tupleIJNS8_IJNS8_IJNS5_ILi4EEENS5_ILi8EEEEEENS8_IJNS5_ILi2EEENS5_ILi1EEEEEEEEENS8_IJNS8_IJSC_SC_EEESB_EEEEEENS8_IJNS8_IJNS8_IJNS5_ILi128EEESD_EEENS8_IJSA_S6_EEEEEENS8_IJNS8_IJNS5_ILi64EEENS5_ILi512EEEEEENS8_IJNS5_ILi16EEENS5_ILi1024EEEEEEEEEEEEEEEENS_10ViewEngineINS_8smem_ptrIPN7cutlass10bfloat16_tEEEEEEEC2ERKSW_RKS13_)
$_ZN7cutlass13device_kernelIN5flash19enable_sm80_to_sm89INS1_16FlashAttnBwdSm80INS1_25CollectiveMainloopBwdSm80ILi2ELi2EN4cute5tupleIJNS5_1CILi128EEES8_NS7_ILi64EEEEEENS_10bfloat16_tEfNS_4arch4Sm80ELb0ELb0ELb1ELb0ELb0ELb0ELb0ELb0ELi2ELi4ELi4ELi4ELb0EEENS1_24CollectiveEpilogueBwdGQAISA_fSD_Li256ELb0ELb0EEENS1_19SingleTileSchedulerILb0ELb0ELb0ELi128EEEEEEEEEvNT_6ParamsE$_ZN4cute3eso3ESOILb1ELb0EJNS_14ComposedLayoutINS_7SwizzleILi3ELi3ELi3EEENS_1CILi0EEENS_6LayoutINS_5tupleIJNS8_IJNS8_IJNS5_ILi4EEENS5_ILi8EEEEEENS8_IJNS5_ILi2EEENS5_ILi1EEEEEEEEENS8_IJNS8_IJSC_SC_EEESB_EEEEEENS8_IJNS8_IJNS8_IJNS5_ILi128EEESD_EEENS8_IJSA_S6_EEEEEENS8_IJNS8_IJNS5_ILi64EEENS5_ILi512EEEEEENS8_IJNS5_ILi16EEENS5_ILi1024EEEEEEEEEEEEEEEENS_10ViewEngineINS_8smem_ptrIPN7cutlass10bfloat16_tEEEEEEEC2ERKSW_RKS13_:
[----:B------:R-:W-:Y:S02]  /*6a20*/  IADD3 R4, R62, -c[0x0][0x20], RZ ;  /* 0x800008003e047a10 */ /* 0x000fe40007ffe0ff */
[----:B------:R-:W-:-:S03]  /*6a30*/  MOV R7, 0x0 ;  /* 0x0000000000077802 */ /* 0x000fc60000000f00 */
[----:B------:R1:W-:Y:S01]  /*6a40*/  STL.64 [R4], R2 ;  /* 0x0000000204007387 */ /* 0x0003e20000100a00 */
[----:B------:R-:W-:Y:S05]  /*6a50*/  RET.REL.NODEC R6 `(_ZN7cutlass13device_kernelIN5flash19enable_sm80_to_sm89INS1_16FlashAttnBwdSm80INS1_25CollectiveMainloopBwdSm80ILi2ELi2EN4cute5tupleIJNS5_1CILi128EEES8_NS7_ILi64EEEEEENS_10bfloat16_tEfNS_4arch4Sm80ELb0ELb0ELb1ELb0ELb0ELb0ELb0ELb0ELi2ELi4ELi4ELi4ELb0EEENS1_24CollectiveEpilogueBwdGQAISA_fSD_Li256ELb0ELb0EEENS1_19SingleTileSchedulerILb0ELb0ELb0ELi128EEEEEEEEEvNT_6ParamsE) ;  /* 0xffff95a006007950 */ /* 0x000fea0003c3ffff */
        .type           $_ZN7cutlass13device_kernelIN5flash19enable_sm80_to_sm89INS1_16FlashAttnBwdSm80INS1_25CollectiveMainloopBwdSm80ILi2ELi2EN4cute5tupleIJNS5_1CILi128EEES8_NS7_ILi64EEEEEENS_10bfloat16_tEfNS_4arch4Sm80ELb0ELb0ELb1ELb0ELb0ELb0ELb0ELb0ELi2ELi4ELi4ELi4ELb0EEENS1_24CollectiveEpilogueBwdGQAISA_fSD_Li256ELb0ELb0EEENS1_19SingleTileSchedulerILb0ELb0ELb0ELi128EEEEEEEEEvNT_6ParamsE$_ZN4cute3eso3ESOILb1ELb0EJNS_14ComposedLayoutINS_7SwizzleILi3ELi3ELi3EEENS_1CILi0EEENS_6LayoutINS_5tupleIJNS8_IJNS8_IJNS5_ILi4EEENS5_ILi8EEEEEENS8_IJS9_NS5_ILi1EEEEEEEEENS8_IJNS8_IJNS5_ILi2EEESF_SF_EEENS8_IJSF_NS8_IJS9_SF_EEEEEEEEEEEENS8_IJNS8_IJNS8_IJSF_NS5_ILi64EEEEEENS8_IJNS5_ILi1024EEES6_EEEEEENS8_IJNS8_IJSC_NS5_ILi512EEESA_EEENS8_IJNS5_ILi4096EEENS8_IJNS5_ILi16EEENS5_ILi8192EEEEEEEEEEEEEEEEEEENS_10ViewEngineINS_8smem_ptrIPN7cutlass10bfloat16_tEEEEEEEC2ERKS10_RKS17_,@function
        .size           $_ZN7cutlass13device_kernelIN5flash19enable_sm80_to_sm89INS1_16FlashAttnBwdSm80INS1_25CollectiveMainloopBwdSm80ILi2ELi2EN4cute5tupleIJNS5_1CILi128EEES8_NS7_ILi64EEEEEENS_10bfloat16_tEfNS_4arch4Sm80ELb0ELb0ELb1ELb0ELb0ELb0ELb0ELb0ELi2ELi4ELi4ELi4ELb0EEENS1_24CollectiveEpilogueBwdGQAISA_fSD_Li256ELb0ELb0EEENS1_19SingleTileSchedulerILb0ELb0ELb0ELi128EEEEEEEEEvNT_6ParamsE$_ZN4cute3eso3ESOILb1ELb0EJNS_14ComposedLayoutINS_7SwizzleILi3ELi3ELi3EEENS_1CILi0EEENS_6LayoutINS_5tupleIJNS8_IJNS8_IJNS5_ILi4EEENS5_ILi8EEEEEENS8_IJS9_NS5_ILi1EEEEEEEEENS8_IJNS8_IJNS5_ILi2EEESF_SF_EEENS8_IJSF_NS8_IJS9_SF_EEEEEEEEEEEENS8_IJNS8_IJNS8_IJSF_NS5_ILi64EEEEEENS8_IJNS5_ILi1024EEES6_EEEEEENS8_IJNS8_IJSC_NS5_ILi512EEESA_EEENS8_IJNS5_ILi4096EEENS8_IJNS5_ILi16EEENS5_ILi8192EEEEEEEEEEEEEEEEEEENS_10ViewEngineINS_8smem_ptrIPN7cutlass10bfloat16_tEEEEEEEC2ERKS10_RKS17_,($_ZN7cutlass13device_kernelIN5flash19enable_sm80_to_sm89INS1_16FlashAttnBwdSm80INS1_25CollectiveMainloopBwdSm80ILi2ELi2EN4cute5tupleIJNS5_1CILi128EEES8_NS7_ILi64EEEEEENS_10bfloat16_tEfNS_4arch4Sm80ELb0ELb0ELb1ELb0ELb0ELb0ELb0ELb0ELi2ELi4ELi4ELi4ELb0EEENS1_24CollectiveEpilogueBwdGQAISA_fSD_Li256ELb0ELb0EEENS1_19SingleTileSchedulerILb0ELb0ELb0ELi128EEEEEEEEEvNT_6ParamsE$_ZN4cute3eso3ESOILb1ELb0EJNS_14ComposedLayoutINS_7SwizzleILi3ELi3ELi3EEENS_1CILi0EEENS_6LayoutINS_5tupleIJNS8_IJNS8_IJNS5_ILi4EEENS5_ILi8EEEEEENS8_IJS9_NS5_ILi1EEEEEEEEENS8_IJNS8_IJNS5_ILi2EEESF_SF_EEENS8_IJSF_SA_EEEEEEEEENS8_IJNS8_IJNS8_IJNS5_ILi128EEESC_EEENS8_IJNS5_ILi16EEES6_EEEEEENS8_IJNS8_IJNS5_ILi64EEESA_NS5_ILi512EEEEEENS8_IJNS5_ILi8192EEENS5_ILi1024EEEEEEEEEEEEEEEENS_10ViewEngineINS_8smem_ptrIPN7cutlass10bfloat16_tEEEEEEEC2ERKSY_RKS15_ - $_ZN7cutlass13device_kernelIN5flash19enable_sm80_to_sm89INS1_16FlashAttnBwdSm80INS1_25CollectiveMainloopBwdSm80ILi2ELi2EN4cute5tupleIJNS5_1CILi128EEES8_NS7_ILi64EEEEEENS_10bfloat16_tEfNS_4arch4Sm80ELb0ELb0ELb1ELb0ELb0ELb0ELb0ELb0ELi2ELi4ELi4ELi4ELb0EEENS1_24CollectiveEpilogueBwdGQAISA_fSD_Li256ELb0ELb0EEENS1_19SingleTileSchedulerILb0ELb0ELb0ELi128EEEEEEEEEvNT_6ParamsE$_ZN4cute3eso3ESOILb1ELb0EJNS_14ComposedLayoutINS_7SwizzleILi3ELi3ELi3EEENS_1CILi0EEENS_6LayoutINS_5tupleIJNS8_IJNS8_IJNS5_ILi4EEENS5_ILi8EEEEEENS8_IJS9_NS5_ILi1EEEEEEEEENS8_IJNS8_IJNS5_ILi2EEESF_SF_EEENS8_IJSF_NS8_IJS9_SF_EEEEEEEEEEEENS8_IJNS8_IJNS8_IJSF_NS5_ILi64EEEEEENS8_IJNS5_ILi1024EEES6_EEEEEENS8_IJNS8_IJSC_NS5_ILi512EEESA_EEENS8_IJNS5_ILi4096EEENS8_IJNS5_ILi16EEENS5_ILi8192EEEEEEEEEEEEEEEEEEENS_10ViewEngineINS_8smem_ptrIPN7cutlass10bfloat16_tEEEEEEEC2ERKS10_RKS17_)
$_ZN7cutlass13device_kernelIN5flash19enable_sm80_to_sm89INS1_16FlashAttnBwdSm80INS1_25CollectiveMainloopBwdSm80ILi2ELi2EN4cute5tupleIJNS5_1CILi128EEES8_NS7_ILi64EEEEEENS_10bfloat16_tEfNS_4arch4Sm80ELb0ELb0ELb1ELb0ELb0ELb0ELb0ELb0ELi2ELi4ELi4ELi4ELb0EEENS1_24CollectiveEpilogueBwdGQAISA_fSD_Li256ELb0ELb0EEENS1_19SingleTileSchedulerILb0ELb0ELb0ELi128EEEEEEEEEvNT_6ParamsE$_ZN4cute3eso3ESOILb1ELb0EJNS_14ComposedLayoutINS_7SwizzleILi3ELi3ELi3EEENS_1CILi0EEENS_6LayoutINS_5tupleIJNS8_IJNS8_IJNS5_ILi4EEENS5_ILi8EEEEEENS8_IJS9_NS5_ILi1EEEEEEEEENS8_IJNS8_IJNS5_ILi2EEESF_SF_EEENS8_IJSF_NS8_IJS9_SF_EEEEEEEEEEEENS8_IJNS8_IJNS8_IJSF_NS5_ILi64EEEEEENS8_IJNS5_ILi1024EEES6_EEEEEENS8_IJNS8_IJSC_NS5_ILi512EEESA_EEENS8_IJNS5_ILi4096EEENS8_IJNS5_ILi16EEENS5_ILi8192EEEEEEEEEEEEEEEEEEENS_10ViewEngineINS_8smem_ptrIPN7cutlass10bfloat16_tEEEEEEEC2ERKS10_RKS17_:
[----:B------:R-:W-:Y:S02]  /*6a60*/  IADD3 R4, R62, -c[0x0][0x20], RZ ;  /* 0x800008003e047a10 */ /* 0x000fe40007ffe0ff */
[----:B------:R-:W-:-:S03]  /*6a70*/  MOV R7, 0x0 ;  /* 0x0000000000077802 */ /* 0x000fc60000000f00 */
[----:B------:R1:W-:Y:S01]  /*6a80*/  STL.64 [R4], R2 ;  /* 0x0000000204007387 */ /* 0x0003e20000100a00 */
[----:B------:R-:W-:Y:S05]  /*6a90*/  RET.REL.NODEC R6 `(_ZN7cutlass13device_kernelIN5flash19enable_sm80_to_sm89INS1_16FlashAttnBwdSm80INS1_25CollectiveMainloopBwdSm80ILi2ELi2EN4cute5tupleIJNS5_1CILi128EEES8_NS7_ILi64EEEEEENS_10bfloat16_tEfNS_4arch4Sm80ELb0ELb0ELb1ELb0ELb0ELb0ELb0ELb0ELi2ELi4ELi4ELi4ELb0EEENS1_24CollectiveEpilogueBwdGQAISA_fSD_Li256ELb0ELb0EEENS1_19SingleTileSchedulerILb0ELb0ELb0ELi128EEEEEEEEEvNT_6ParamsE) ;  /* 0xffff956006007950 */ /* 0x000fea0003c3ffff */
        .type           $_ZN7cutlass13device_kernelIN5flash19enable_sm80_to_sm89INS1_16FlashAttnBwdSm80INS1_25CollectiveMainloopBwdSm80ILi2ELi2EN4cute5tupleIJNS5_1CILi128EEES8_NS7_ILi64EEEEEENS_10bfloat16_tEfNS_4arch4Sm80ELb0ELb0ELb1ELb0ELb0ELb0ELb0ELb0ELi2ELi4ELi4ELi4ELb0EEENS1_24CollectiveEpilogueBwdGQAISA_fSD_Li256ELb0ELb0EEENS1_19SingleTileSchedulerILb0ELb0ELb0ELi128EEEEEEEEEvNT_6ParamsE$_ZN4cute3eso3ESOILb1ELb0EJNS_14ComposedLayoutINS_7SwizzleILi3ELi3ELi3EEENS_1CILi0EEENS_6LayoutINS_5tupleIJNS8_IJNS8_IJNS5_ILi4EEENS5_ILi8EEEEEENS8_IJS9_NS5_ILi1EEEEEEEEENS8_IJNS8_IJNS5_ILi2EEESF_SF_EEENS8_IJSF_SA_EEEEEEEEENS8_IJNS8_IJNS8_IJNS5_ILi128EEESC_EEENS8_IJNS5_ILi16EEES6_EEEEEENS8_IJNS8_IJNS5_ILi64EEESA_NS5_ILi512EEEEEENS8_IJNS5_ILi8192EEENS5_ILi1024EEEEEEEEEEEEEEEENS_10ViewEngineINS_8smem_ptrIPN7cutlass10bfloat16_tEEEEEEEC2ERKSY_RKS15_,@function
        .size           $_ZN7cutlass13device_kernelIN5flash19enable_sm80_to_sm89INS1_16FlashAttnBwdSm80INS1_25CollectiveMainloopBwdSm80ILi2ELi2EN4cute5tupleIJNS5_1CILi128EEES8_NS7_ILi64EEEEEENS_10bfloat16_tEfNS_4arch4Sm80ELb0ELb0ELb1ELb0ELb0ELb0ELb0ELb0ELi2ELi4ELi4ELi4ELb0EEENS1_24CollectiveEpilogueBwdGQAISA_fSD_Li256ELb0ELb0EEENS1_19SingleTileSchedulerILb0ELb0ELb0ELi128EEEEEEEEEvNT_6ParamsE$_ZN4cute3eso3ESOILb1ELb0EJNS_14ComposedLayoutINS_7SwizzleILi3ELi3ELi3EEENS_1CILi0EEENS_6LayoutINS_5tupleIJNS8_IJNS8_IJNS5_ILi4EEENS5_ILi8EEEEEENS8_IJS9_NS5_ILi1EEEEEEEEENS8_IJNS8_IJNS5_ILi2EEESF_SF_EEENS8_IJSF_SA_EEEEEEEEENS8_IJNS8_IJNS8_IJNS5_ILi128EEESC_EEENS8_IJNS5_ILi16EEES6_EEEEEENS8_IJNS8_IJNS5_ILi64EEESA_NS5_ILi512EEEEEENS8_IJNS5_ILi8192EEENS5_ILi1024EEEEEEEEEEEEEEEENS_10ViewEngineINS_8smem_ptrIPN7cutlass10bfloat16_tEEEEEEEC2ERKSY_RKS15_,($_ZN7cutlass13device_kernelIN5flash19enable_sm80_to_sm89INS1_16FlashAttnBwdSm80INS1_25CollectiveMainloopBwdSm80ILi2ELi2EN4cute5tupleIJNS5_1CILi128EEES8_NS7_ILi64EEEEEENS_10bfloat16_tEfNS_4arch4Sm80ELb0ELb0ELb1ELb0ELb0ELb0ELb0ELb0ELi2ELi4ELi4ELi4ELb0EEENS1_24CollectiveEpilogueBwdGQAISA_fSD_Li256ELb0ELb0EEENS1_19SingleTileSchedulerILb0ELb0ELb0ELi128EEEEEEEEEvNT_6ParamsE$_ZN4cute3eso3ESOILb1ELb0EJNS_14ComposedLayoutINS_7SwizzleILi3ELi3ELi3EEENS_1CILj0EEENS_6LayoutINS_5tupleIJNS5_ILi64EEENS5_ILi128EEEEEENS8_IJNS5_ILi1EEES9_EEEEEEENS_10ViewEngineINS_8smem_ptrIPN7cutlass10bfloat16_tEEEEEEEC2ERKSF_RKSM_ - $_ZN7cutlass13device_kernelIN5flash19enable_sm80_to_sm89INS1_16FlashAttnBwdSm80INS1_25CollectiveMainloopBwdSm80ILi2ELi2EN4cute5tupleIJNS5_1CILi128EEES8_NS7_ILi64EEEEEENS_10bfloat16_tEfNS_4arch4Sm80ELb0ELb0ELb1ELb0ELb0ELb0ELb0ELb0ELi2ELi4ELi4ELi4ELb0EEENS1_24CollectiveEpilogueBwdGQAISA_fSD_Li256ELb0ELb0EEENS1_19SingleTileSchedulerILb0ELb0ELb0ELi128EEEEEEEEEvNT_6ParamsE$_ZN4cute3eso3ESOILb1ELb0EJNS_14ComposedLayoutINS_7SwizzleILi3ELi3ELi3EEENS_1CILi0EEENS_6LayoutINS_5tupleIJNS8_IJNS8_IJNS5_ILi4EEENS5_ILi8EEEEEENS8_IJS9_NS5_ILi1EEEEEEEEENS8_IJNS8_IJNS5_ILi2EEESF_SF_EEENS8_IJSF_SA_EEEEEEEEENS8_IJNS8_IJNS8_IJNS5_ILi128EEESC_EEENS8_IJNS5_ILi16EEES6_EEEEEENS8_IJNS8_IJNS5_ILi64EEESA_NS5_ILi512EEEEEENS8_IJNS5_ILi8192EEENS5_ILi1024EEEEEEEEEEEEEEEENS_10ViewEngineINS_8smem_ptrIPN7cutlass10bfloat16_tEEEEEEEC2ERKSY_RKS15_)
$_ZN7cutlass13device_kernelIN5flash19enable_sm80_to_sm89INS1_16FlashAttnBwdSm80INS1_25CollectiveMainloopBwdSm80ILi2ELi2EN4cute5tupleIJNS5_1CILi128EEES8_NS7_ILi64EEEEEENS_10bfloat16_tEfNS_4arch4Sm80ELb0ELb0ELb1ELb0ELb0ELb0ELb0ELb0ELi2ELi4ELi4ELi4ELb0EEENS1_24CollectiveEpilogueBwdGQAISA_fSD_Li256ELb0ELb0EEENS1_19SingleTileSchedulerILb0ELb0ELb0ELi128EEEEEEEEEvNT_6ParamsE$_ZN4cute3eso3ESOILb1ELb0EJNS_14ComposedLayoutINS_7SwizzleILi3ELi3ELi3EEENS_1CILi0EEENS_6LayoutINS_5tupleIJNS8_IJNS8_IJNS5_ILi4EEENS5_ILi8EEEEEENS8_IJS9_NS5_ILi1EEEEEEEEENS8_IJNS8_IJNS5_ILi2EEESF_SF_EEENS8_IJSF_SA_EEEEEEEEENS8_IJNS8_IJNS8_IJNS5_ILi128EEESC_EEENS8_IJNS5_ILi16EEES6_EEEEEENS8_IJNS8_IJNS5_ILi64EEESA_NS5_ILi512EEEEEENS8_IJNS5_ILi8192EEENS5_ILi1024EEEEEEEEEEEEEEEENS_10ViewEngineINS_8smem_ptrIPN7cutlass10bfloat16_tEEEEEEEC2ERKSY_RKS15_:
[----:B------:R-:W-:Y:S02]  /*6aa0*/  IADD3 R4, R25, -c[0x0][0x20], RZ ;  /* 0x8000080019047a10 */ /* 0x000fe40007ffe0ff */
[----:B------:R-:W-:-:S03]  /*6ab0*/  MOV R7, 0x0 ;  /* 0x0000000000077802 */ /* 0x000fc60000000f00 */
[----:B------:R1:W-:Y:S01]  /*6ac0*/  STL.64 [R4], R2 ;  /* 0x0000000204007387 */ /* 0x0003e20000100a00 */
[----:B------:R-:W-:Y:S05]  /*6ad0*/  RET.REL.NODEC R6 `(_ZN7cutlass13device_kernelIN5flash19enable_sm80_to_sm89INS1_16FlashAttnBwdSm80INS1_25CollectiveMainloopBwdSm80ILi2ELi2EN4cute5tupleIJNS5_1CILi128EEES8_NS7_ILi64EEEEEENS_10bfloat16_tEfNS_4arch4Sm80ELb0ELb0ELb1ELb0ELb0ELb0ELb0ELb0ELi2ELi4ELi4ELi4ELb0EEENS1_24CollectiveEpilogueBwdGQAISA_fSD_Li256ELb0ELb0EEENS1_19SingleTileSchedulerILb0ELb0ELb0ELi128EEEEEEEEEvNT_6ParamsE) ;  /* 0xffff952006007950 */ /* 0x000fea0003c3ffff */
        .type           $_ZN7cutlass13device_kernelIN5flash19enable_sm80_to_sm89INS1_16FlashAttnBwdSm80INS1_25CollectiveMainloopBwdSm80ILi2ELi2EN4cute5tupleIJNS5_1CILi128EEES8_NS7_ILi64EEEEEENS_10bfloat16_tEfNS_4arch4Sm80ELb0ELb0ELb1ELb0ELb0ELb0ELb0ELb0ELi2ELi4ELi4ELi4ELb0EEENS1_24CollectiveEpilogueBwdGQAISA_fSD_Li256ELb0ELb0EEENS1_19SingleTileSchedulerILb0ELb0ELb0ELi128EEEEEEEEEvNT_6ParamsE$_ZN4cute3eso3ESOILb1ELb0EJNS_14ComposedLayoutINS_7SwizzleILi3ELi3ELi3EEENS_1CILj0EEENS_6LayoutINS_5tupleIJNS5_ILi64EEENS5_ILi128EEEEEENS8_IJNS5_ILi1EEES9_EEEEEEENS_10ViewEngineINS_8smem_ptrIPN7cutlass10bfloat16_tEEEEEEEC2ERKSF_RKSM_,@function
        .size           $_ZN7cutlass13device_kernelIN5flash19enable_sm80_to_sm89INS1_16FlashAttnBwdSm80INS1_25CollectiveMainloopBwdSm80ILi2ELi2EN4cute5tupleIJNS5_1CILi128EEES8_NS7_ILi64EEEEEENS_10bfloat16_tEfNS_4arch4Sm80ELb0ELb0ELb1ELb0ELb0ELb0ELb0ELb0ELi2ELi4ELi4ELi4ELb0EEENS1_24CollectiveEpilogueBwdGQAISA_fSD_Li256ELb0ELb0EEENS1_19SingleTileSchedulerILb0ELb0ELb0ELi128EEEEEEEEEvNT_6ParamsE$_ZN4cute3eso3ESOILb1ELb0EJNS_14ComposedLayoutINS_7SwizzleILi3ELi3ELi3EEENS_1CILj0EEENS_6LayoutINS_5tupleIJNS5_ILi64EEENS5_ILi128EEEEEENS8_IJNS5_ILi1EEES9_EEEEEEENS_10ViewEngineINS_8smem_ptrIPN7cutlass10bfloat16_tEEEEEEEC2ERKSF_RKSM_,($_ZN7cutlass13device_kernelIN5flash19enable_sm80_to_sm89INS1_16FlashAttnBwdSm80INS1_25CollectiveMainloopBwdSm80ILi2ELi2EN4cute5tupleIJNS5_1CILi128EEES8_NS7_ILi64EEEEEENS_10bfloat16_tEfNS_4arch4Sm80ELb0ELb0ELb1ELb0ELb0ELb0ELb0ELb0ELi2ELi4ELi4ELi4ELb0EEENS1_24CollectiveEpilogueBwdGQAISA_fSD_Li256ELb0ELb0EEENS1_19SingleTileSchedulerILb0ELb0ELb0ELi128EEEEEEEEEvNT_6ParamsE$_ZN4cute3eso3ESOILb1ELb0EJNS_14ComposedLayoutINS_7SwizzleILi3ELi3ELi3EEENS_1CILj0EEENS_6LayoutINS_5tupleIJNS8_IJNS5_ILi8EEENS5_ILi16EEEEEENS8_IJNS5_ILi64EEENS5_ILi1EEEEEEEEENS8_IJNS8_IJSC_NS5_ILi512EEEEEENS8_IJSD_NS5_ILi0EEEEEEEEEEEEENS_10ViewEngineINS_8smem_ptrIPN7cutlass10bfloat16_tEEEEEEEC2ERKSM_RKST_ - $_ZN7cutlass13device_kernelIN5flash19enable_sm80_to_sm89INS1_16FlashAttnBwdSm80INS1_25CollectiveMainloopBwdSm80ILi2ELi2EN4cute5tupleIJNS5_1CILi128EEES8_NS7_ILi64EEEEEENS_10bfloat16_tEfNS_4arch4Sm80ELb0ELb0ELb1ELb0ELb0ELb0ELb0ELb0ELi2ELi4ELi4ELi4ELb0EEENS1_24CollectiveEpilogueBwdGQAISA_fSD_Li256ELb0ELb0EEENS1_19SingleTileSchedulerILb0ELb0ELb0ELi128EEEEEEEEEvNT_6ParamsE$_ZN4cute3eso3ESOILb1ELb0EJNS_14ComposedLayoutINS_7SwizzleILi3ELi3ELi3EEENS_1CILj0EEENS_6LayoutINS_5tupleIJNS5_ILi64EEENS5_ILi128EEEEEENS8_IJNS5_ILi1EEES9_EEEEEEENS_10ViewEngineINS_8smem_ptrIPN7cutlass10bfloat16_tEEEEEEEC2ERKSF_RKSM_)
$_ZN7cutlass13device_kernelIN5flash19enable_sm80_to_sm89INS1_16FlashAttnBwdSm80INS1_25CollectiveMainloopBwdSm80ILi2ELi2EN4cute5tupleIJNS5_1CILi128EEES8_NS7_ILi64EEEEEENS_10bfloat16_tEfNS_4arch4Sm80ELb0ELb0ELb1ELb0ELb0ELb0ELb0ELb0ELi2ELi4ELi4ELi4ELb0EEENS1_24CollectiveEpilogueBwdGQAISA_fSD_Li256ELb0ELb0EEENS1_19SingleTileSchedulerILb0ELb0ELb0ELi128EEEEEEEEEvNT_6ParamsE$_ZN4cute3eso3ESOILb1ELb0EJNS_14ComposedLayoutINS_7SwizzleILi3ELi3ELi3EEENS_1CILj0EEENS_6LayoutINS_5tupleIJNS5_ILi64EEENS5_ILi128EEEEEENS8_IJNS5_ILi1EEES9_EEEEEEENS_10ViewEngineINS_8smem_ptrIPN7cutlass10bfloat16_tEEEEEEEC2ERKSF_RKSM_:
[----:B------:R-:W-:Y:S02]  /*6ae0*/  IADD3 R4, R25, -c[0x0][0x20], RZ ;  /* 0x8000080019047a10 */ /* 0x000fe40007ffe0ff */
[----:B------:R-:W-:-:S03]  /*6af0*/  MOV R7, 0x0 ;  /* 0x0000000000077802 */ /* 0x000fc60000000f00 */
[----:B------:R1:W-:Y:S01]  /*6b00*/  STL.64 [R4], R2 ;  /* 0x0000000204007387 */ /* 0x0003e20000100a00 */
[----:B------:R-:W-:Y:S05]  /*6b10*/  RET.REL.NODEC R6 `(_ZN7cutlass13device_kernelIN5flash19enable_sm80_to_sm89INS1_16FlashAttnBwdSm80INS1_25CollectiveMainloopBwdSm80ILi2ELi2EN4cute5tupleIJNS5_1CILi128EEES8_NS7_ILi64EEEEEENS_10bfloat16_tEfNS_4arch4Sm80ELb0ELb0ELb1ELb0ELb0ELb0ELb0ELb0ELi2ELi4ELi4ELi4ELb0EEENS1_24CollectiveEpilogueBwdGQAISA_fSD_Li256ELb0ELb0EEENS1_19SingleTileSchedulerILb0ELb0ELb0ELi128EEEEEEEEEvNT_6ParamsE) ;  /* 0xffff94e006007950 */ /* 0x000fea0003c3ffff */
        .type           $_ZN7cutlass13device_kernelIN5flash19enable_sm80_to_sm89INS1_16FlashAttnBwdSm80INS1_25CollectiveMainloopBwdSm80ILi2ELi2EN4cute5tupleIJNS5_1CILi128EEES8_NS7_ILi64EEEEEENS_10bfloat16_tEfNS_4arch4Sm80ELb0ELb0ELb1ELb0ELb0ELb0ELb0ELb0ELi2ELi4ELi4ELi4ELb0EEENS1_24CollectiveEpilogueBwdGQAISA_fSD_Li256ELb0ELb0EEENS1_19SingleTileSchedulerILb0ELb0ELb0ELi128EEEEEEEEEvNT_6ParamsE$_ZN4cute3eso3ESOILb1ELb0EJNS_14ComposedLayoutINS_7SwizzleILi3ELi3ELi3EEENS_1CILj0EEENS_6LayoutINS_5tupleIJNS8_IJNS5_ILi8EEENS5_ILi16EEEEEENS8_IJNS5_ILi64EEENS5_ILi1EEEEEEEEENS8_IJNS8_IJSC_NS5_ILi512EEEEEENS8_IJSD_NS5_ILi0EEEEEEEEEEEEENS_10ViewEngineINS_8smem_ptrIPN7cutlass10bfloat16_tEEEEEEEC2ERKSM_RKST_,@function
        .size           $_ZN7cutlass13device_kernelIN5flash19enable_sm80_to_sm89INS1_16FlashAttnBwdSm80INS1_25CollectiveMainloopBwdSm80ILi2ELi2EN4cute5tupleIJNS5_1CILi128EEES8_NS7_ILi64EEEEEENS_10bfloat16_tEfNS_4arch4Sm80ELb0ELb0ELb1ELb0ELb0ELb0ELb0ELb0ELi2ELi4ELi4ELi4ELb0EEENS1_24CollectiveEpilogueBwdGQAISA_fSD_Li256ELb0ELb0EEENS1_19SingleTileSchedulerILb0ELb0ELb0ELi128EEEEEEEEEvNT_6ParamsE$_ZN4cute3eso3ESOILb1ELb0EJNS_14ComposedLayoutINS_7SwizzleILi3ELi3ELi3EEENS_1CILj0EEENS_6LayoutINS_5tupleIJNS8_IJNS5_ILi8EEENS5_ILi16EEEEEENS8_IJNS5_ILi64EEENS5_ILi1EEEEEEEEENS8_IJNS8_IJSC_NS5_ILi512EEEEEENS8_IJSD_NS5_ILi0EEEEEEEEEEEEENS_10ViewEngineINS_8smem_ptrIPN7cutlass10bfloat16_tEEEEEEEC2ERKSM_RKST_,($_ZN7cutlass13device_kernelIN5flash19enable_sm80_to_sm89INS1_16FlashAttnBwdSm80INS1_25CollectiveMainloopBwdSm80ILi2ELi2EN4cute5tupleIJNS5_1CILi128EEES8_NS7_ILi64EEEEEENS_10bfloat16_tEfNS_4arch4Sm80ELb0ELb0ELb1ELb0ELb0ELb0ELb0ELb0ELi2ELi4ELi4ELi4ELb0EEENS1_24CollectiveEpilogueBwdGQAISA_fSD_Li256ELb0ELb0EEENS1_19SingleTileSchedulerILb0ELb0ELb0ELi128EEEEEEEEEvNT_6ParamsE$_ZN4cute3eso3ESOILb1ELb0EJNS_14ComposedLayoutINS_7SwizzleILi3ELi3ELi3EEENS_1CILj0EEENS_6LayoutINS_5tupleIJNS8_IJNS8_IJNS5_ILi4EEENS5_ILi8EEEEEENS8_IJNS5_ILi2EEENS5_ILi1EEEEEEEEENS8_IJNS8_IJSC_SC_EEESB_EEEEEENS8_IJNS8_IJNS8_IJNS5_ILi128EEESD_EEENS8_IJSA_NS5_ILi0EEEEEEEEENS8_IJNS8_IJNS5_ILi64EEENS5_ILi512EEEEEENS8_IJNS5_ILi16EEENS5_ILi1024EEEEEEEEEEEEEEEENS_10ViewEngineINS_8smem_ptrIPN7cutlass10bfloat16_tEEEEEEEC2ERKSX_RKS14_ - $_ZN7cutlass13device_kernelIN5flash19enable_sm80_to_sm89INS1_16FlashAttnBwdSm80INS1_25CollectiveMainloopBwdSm80ILi2ELi2EN4cute5tupleIJNS5_1CILi128EEES8_NS7_ILi64EEEEEENS_10bfloat16_tEfNS_4arch4Sm80ELb0ELb0ELb1ELb0ELb0ELb0ELb0ELb0ELi2ELi4ELi4ELi4ELb0EEENS1_24CollectiveEpilogueBwdGQAISA_fSD_Li256ELb0ELb0EEENS1_19SingleTileSchedulerILb0ELb0ELb0ELi128EEEEEEEEEvNT_6ParamsE$_ZN4cute3eso3ESOILb1ELb0EJNS_14ComposedLayoutINS_7SwizzleILi3ELi3ELi3EEENS_1CILj0EEENS_6LayoutINS_5tupleIJNS8_IJNS5_ILi8EEENS5_ILi16EEEEEENS8_IJNS5_ILi64EEENS5_ILi1EEEEEEEEENS8_IJNS8_IJSC_NS5_ILi512EEEEEENS8_IJSD_NS5_ILi0EEEEEEEEEEEEENS_10ViewEngineINS_8smem_ptrIPN7cutlass10bfloat16_tEEEEEEEC2ERKSM_RKST_)
$_ZN7cutlass13device_kernelIN5flash19enable_sm80_to_sm89INS1_16FlashAttnBwdSm80INS1_25CollectiveMainloopBwdSm80ILi2ELi2EN4cute5tupleIJNS5_1CILi128EEES8_NS7_ILi64EEEEEENS_10bfloat16_tEfNS_4arch4Sm80ELb0ELb0ELb1ELb0ELb0ELb0ELb0ELb0ELi2ELi4ELi4ELi4ELb0EEENS1_24CollectiveEpilogueBwdGQAISA_fSD_Li256ELb0ELb0EEENS1_19SingleTileSchedulerILb0ELb0ELb0ELi128EEEEEEEEEvNT_6ParamsE$_ZN4cute3eso3ESOILb1ELb0EJNS_14ComposedLayoutINS_7SwizzleILi3ELi3ELi3EEENS_1CILj0EEENS_6LayoutINS_5tupleIJNS8_IJNS5_ILi8EEENS5_ILi16EEEEEENS8_IJNS5_ILi64EEENS5_ILi1EEEEEEEEENS8_IJNS8_IJSC_NS5_ILi512EEEEEENS8_IJSD_NS5_ILi0EEEEEEEEEEEEENS_10ViewEngineINS_8smem_ptrIPN7cutlass10bfloat16_tEEEEEEEC2ERKSM_RKST_:
[----:B------:R-:W-:Y:S02]  /*6b20*/  IADD3 R4, R25, -c[0x0][0x20], RZ ;  /* 0x8000080019047a10 */ /* 0x000fe40007ffe0ff */
[----:B------:R-:W-:-:S03]  /*6b30*/  MOV R7, 0x0 ;  /* 0x0000000000077802 */ /* 0x000fc60000000f00 */
[----:B------:R1:W-:Y:S01]  /*6b40*/  STL.64 [R4], R2 ;  /* 0x0000000204007387 */ /* 0x0003e20000100a00 */
[----:B------:R-:W-:Y:S05]  /*6b50*/  RET.REL.NODEC R6 `(_ZN7cutlass13device_kernelIN5flash19enable_sm80_to_sm89INS1_16FlashAttnBwdSm80INS1_25CollectiveMainloopBwdSm80ILi2ELi2EN4cute5tupleIJNS5_1CILi128EEES8_NS7_ILi64EEEEEENS_10bfloat16_tEfNS_4arch4Sm80ELb0ELb0ELb1ELb0ELb0ELb0ELb0ELb0ELi2ELi4ELi4ELi4ELb0EEENS1_24CollectiveEpilogueBwdGQAISA_fSD_Li256ELb0ELb0EEENS1_19SingleTileSchedulerILb0ELb0ELb0ELi128EEEEEEEEEvNT_6ParamsE) ;  /* 0xffff94a006007950 */ /* 0x000fea0003c3ffff */
        .type           $_ZN7cutlass13device_kernelIN5flash19enable_sm80_to_sm89INS1_16FlashAttnBwdSm80INS1_25CollectiveMainloopBwdSm80ILi2ELi2EN4cute5tupleIJNS5_1CILi128EEES8_NS7_ILi64EEEEEENS_10bfloat16_tEfNS_4arch4Sm80ELb0ELb0ELb1ELb0ELb0ELb0ELb0ELb0ELi2ELi4ELi4ELi4ELb0EEENS1_24CollectiveEpilogueBwdGQAISA_fSD_Li256ELb0ELb0EEENS1_19SingleTileSchedulerILb0ELb0ELb0ELi128EEEEEEEEEvNT_6ParamsE$_ZN4cute3eso3ESOILb1ELb0EJNS_14ComposedLayoutINS_7SwizzleILi3ELi3ELi3EEENS_1CILj0EEENS_6LayoutINS_5tupleIJNS8_IJNS8_IJNS5_ILi4EEENS5_ILi8EEEEEENS8_IJNS5_ILi2EEENS5_ILi1EEEEEEEEENS8_IJNS8_IJSC_SC_EEESB_EEEEEENS8_IJNS8_IJNS8_IJNS5_ILi128EEESD_EEENS8_IJSA_NS5_ILi0EEEEEEEEENS8_IJNS8_IJNS5_ILi64EEENS5_ILi512EEEEEENS8_IJNS5_ILi16EEENS5_ILi1024EEEEEEEEEEEEEEEENS_10ViewEngineINS_8smem_ptrIPN7cutlass10bfloat16_tEEEEEEEC2ERKSX_RKS14_,@function
        .size           $_ZN7cutlass13device_kernelIN5flash19enable_sm80_to_sm89INS1_16FlashAttnBwdSm80INS1_25CollectiveMainloopBwdSm80ILi2ELi2EN4cute5tupleIJNS5_1CILi128EEES8_NS7_ILi64EEEEEENS_10bfloat16_tEfNS_4arch4Sm80ELb0ELb0ELb1ELb0ELb0ELb0ELb0ELb0ELi2ELi4ELi4ELi4ELb0EEENS1_24CollectiveEpilogueBwdGQAISA_fSD_Li256ELb0ELb0EEENS1_19SingleTileSchedulerILb0ELb0ELb0ELi128EEEEEEEEEvNT_6ParamsE$_ZN4cute3eso3ESOILb1ELb0EJNS_14ComposedLayoutINS_7SwizzleILi3ELi3ELi3EEENS_1CILj0EEENS_6LayoutINS_5tupleIJNS8_IJNS8_IJNS5_ILi4EEENS5_ILi8EEEEEENS8_IJNS5_ILi2EEENS5_ILi1EEEEEEEEENS8_IJNS8_IJSC_SC_EEESB_EEEEEENS8_IJNS8_IJNS8_IJNS5_ILi128EEESD_EEENS8_IJSA_NS5_ILi0EEEEEEEEENS8_IJNS8_IJNS5_ILi64EEENS5_ILi512EEEEEENS8_IJNS5_ILi16EEENS5_ILi1024EEEEEEEEEEEEEEEENS_10ViewEngineINS_8smem_ptrIPN7cutlass10bfloat16_tEEEEEEEC2ERKSX_RKS14_,($_ZN7cutlass13device_kernelIN5flash19enable_sm80_to_sm89INS1_16FlashAttnBwdSm80INS1_25CollectiveMainloopBwdSm80ILi2ELi2EN4cute5tupleIJNS5_1CILi128EEES8_NS7_ILi64EEEEEENS_10bfloat16_tEfNS_4arch4Sm80ELb0ELb0ELb1ELb0ELb0ELb0ELb0ELb0ELi2ELi4ELi4ELi4ELb0EEENS1_24CollectiveEpilogueBwdGQAISA_fSD_Li256ELb0ELb0EEENS1_19SingleTileSchedulerILb0ELb0ELb0ELi128EEEEEEEEEvNT_6ParamsE$_ZN4cute3eso3ESOILb1ELb0EJNS_14ComposedLayoutINS_7SwizzleILi3ELi3ELi3EEENS_1CILj0EEENS_6LayoutINS_5tupleIJNS8_IJNS8_IJNS5_ILi4EEENS5_ILi8EEEEEENS8_IJS9_NS5_ILi1EEEEEEEEENS8_IJNS8_IJNS5_ILi2EEESF_SF_EEENS8_IJSF_S9_EEEEEEEEENS8_IJNS8_IJNS8_IJSF_NS5_ILi64EEEEEENS8_IJNS5_ILi1024EEENS5_ILi0EEEEEEEEENS8_IJNS8_IJSC_NS5_ILi512EEESA_EEENS8_IJNS5_ILi4096EEENS5_ILi16EEEEEEEEEEEEEEEENS_10ViewEngineINS_8smem_ptrIPN7cutlass10bfloat16_tEEEEEEEC2ERKSY_RKS15_ - $_ZN7cutlass13device_kernelIN5flash19enable_sm80_to_sm89INS1_16FlashAttnBwdSm80INS1_25CollectiveMainloopBwdSm80ILi2ELi2EN4cute5tupleIJNS5_1CILi128EEES8_NS7_ILi64EEEEEENS_10bfloat16_tEfNS_4arch4Sm80ELb0ELb0ELb1ELb0ELb0ELb0ELb0ELb0ELi2ELi4ELi4ELi4ELb0EEENS1_24CollectiveEpilogueBwdGQAISA_fSD_Li256ELb0ELb0EEENS1_19SingleTileSchedulerILb0ELb0ELb0ELi128EEEEEEEEEvNT_6ParamsE$_ZN4cute3eso3ESOILb1ELb0EJNS_14ComposedLayoutINS_7SwizzleILi3ELi3ELi3EEENS_1CILj0EEENS_6LayoutINS_5tupleIJNS8_IJNS8_IJNS5_ILi4EEENS5_ILi8EEEEEENS8_IJNS5_ILi2EEENS5_ILi1EEEEEEEEENS8_IJNS8_IJSC_SC_EEESB_EEEEEENS8_IJNS8_IJNS8_IJNS5_ILi128EEESD_EEENS8_IJSA_NS5_ILi0EEEEEEEEENS8_IJNS8_IJNS5_ILi64EEENS5_ILi512EEEEEENS8_IJNS5_ILi16EEENS5_ILi1024EEEEEEEEEEEEEEEENS_10ViewEngineINS_8smem_ptrIPN7cutlass10bfloat16_tEEEEEEEC2ERKSX_RKS14_)
$_ZN7cutlass13device_kernelIN5flash19enable_sm80_to_sm89INS1_16FlashAttnBwdSm80INS1_25CollectiveMainloopBwdSm80ILi2ELi2EN4cute5tupleIJNS5_1CILi128EEES8_NS7_ILi64EEEEEENS_10bfloat16_tEfNS_4arch4Sm80ELb0ELb0ELb1ELb0ELb0ELb0ELb0ELb0ELi2ELi4ELi4ELi4ELb0EEENS1_24CollectiveEpilogueBwdGQAISA_fSD_Li256ELb0ELb0EEENS1_19SingleTileSchedulerILb0ELb0ELb0ELi128EEEEEEEEEvNT_6ParamsE$_ZN4cute3eso3ESOILb1ELb0EJNS_14ComposedLayoutINS_7SwizzleILi3ELi3ELi3EEENS_1CILj0EEENS_6LayoutINS_5tupleIJNS8_IJNS8_IJNS5_ILi4EEENS5_ILi8EEEEEENS8_IJNS5_ILi2EEENS5_ILi1EEEEEEEEENS8_IJNS8_IJSC_SC_EEESB_EEEEEENS8_IJNS8_IJNS8_IJNS5_ILi128EEESD_EEENS8_IJSA_NS5_ILi0EEEEEEEEENS8_IJNS8_IJNS5_ILi64EEENS5_ILi512EEEEEENS8_IJNS5_ILi16EEENS5_ILi1024EEEEEEEEEEEEEEEENS_10ViewEngineINS_8smem_ptrIPN7cutlass10bfloat16_tEEEEEEEC2ERKSX_RKS14_:
[----:B------:R-:W-:Y:S02]  /*6b60*/  IADD3 R4, R25, -c[0x0][0x20], RZ ;  /* 0x8000080019047a10 */ /* 0x000fe40007ffe0ff */
[----:B------:R-:W-:-:S03]  /*6b70*/  MOV R7, 0x0 ;  /* 0x0000000000077802 */ /* 0x000fc60000000f00 */
[----:B------:R1:W-:Y:S01]  /*6b80*/  STL.64 [R4], R2 ;  /* 0x0000000204007387 */ /* 0x0003e20000100a00 */
[----:B------:R-:W-:Y:S05]  /*6b90*/  RET.REL.NODEC R6 `(_ZN7cutlass13device_kernelIN5flash19enable_sm80_to_sm89INS1_16FlashAttnBwdSm80INS1_25CollectiveMainloopBwdSm80ILi2ELi2EN4cute5tupleIJNS5_1CILi128EEES8_NS7_ILi64EEEEEENS_10bfloat16_tEfNS_4arch4Sm80ELb0ELb0ELb1ELb0ELb0ELb0ELb0ELb0ELi2ELi4ELi4ELi4ELb0EEENS1_24CollectiveEpilogueBwdGQAISA_fSD_Li256ELb0ELb0EEENS1_19SingleTileSchedulerILb0ELb0ELb0ELi128EEEEEEEEEvNT_6ParamsE) ;  /* 0xffff946006007950 */ /* 0x000fea0003c3ffff */
        .type           $_ZN7cutlass13device_kernelIN5flash19enable_sm80_to_sm89INS1_16FlashAttnBwdSm80INS1_25CollectiveMainloopBwdSm80ILi2ELi2EN4cute5tupleIJNS5_1CILi128EEES8_NS7_ILi64EEEEEENS_10bfloat16_tEfNS_4arch4Sm80ELb0ELb0ELb1ELb0ELb0ELb0ELb0ELb0ELi2ELi4ELi4ELi4ELb0EEENS1_24CollectiveEpilogueBwdGQAISA_fSD_Li256ELb0ELb0EEENS1_19SingleTileSchedulerILb0ELb0ELb0ELi128EEEEEEEEEvNT_6ParamsE$_ZN4cute3eso3ESOILb1ELb0EJNS_14ComposedLayoutINS_7SwizzleILi3ELi3ELi3EEENS_1CILj0EEENS_6LayoutINS_5tupleIJNS8_IJNS8_IJNS5_ILi4EEENS5_ILi8EEEEEENS8_IJS9_NS5_ILi1EEEEEEEEENS8_IJNS8_IJNS5_ILi2EEESF_SF_EEENS8_IJSF_S9_EEEEEEEEENS8_IJNS8_IJNS8_IJSF_NS5_ILi64EEEEEENS8_IJNS5_ILi1024EEENS5_ILi0EEEEEEEEENS8_IJNS8_IJSC_NS5_ILi512EEESA_EEENS8_IJNS5_ILi4096EEENS5_ILi16EEEEEEEEEEEEEEEENS_10ViewEngineINS_8smem_ptrIPN7cutlass10bfloat16_tEEEEEEEC2ERKSY_RKS15_,@function
        .size           $_ZN7cutlass13device_kernelIN5flash19enable_sm80_to_sm89INS1_16FlashAttnBwdSm80INS1_25CollectiveMainloopBwdSm80ILi2ELi2EN4cute5tupleIJNS5_1CILi128EEES8_NS7_ILi64EEEEEENS_10bfloat16_tEfNS_4arch4Sm80ELb0ELb0ELb1ELb0ELb0ELb0ELb0ELb0ELi2ELi4ELi4ELi4ELb0EEENS1_24CollectiveEpilogueBwdGQAISA_fSD_Li256ELb0ELb0EEENS1_19SingleTileSchedulerILb0ELb0ELb0ELi128EEEEEEEEEvNT_6ParamsE$_ZN4cute3eso3ESOILb1ELb0EJNS_14ComposedLayoutINS_7SwizzleILi3ELi3ELi3EEENS_1CILj0EEENS_6LayoutINS_5tupleIJNS8_IJNS8_IJNS5_ILi4EEENS5_ILi8EEEEEENS8_IJS9_NS5_ILi1EEEEEEEEENS8_IJNS8_IJNS5_ILi2EEESF_SF_EEENS8_IJSF_S9_EEEEEEEEENS8_IJNS8_IJNS8_IJSF_NS5_ILi64EEEEEENS8_IJNS5_ILi1024EEENS5_ILi0EEEEEEEEENS8_IJNS8_IJSC_NS5_ILi512EEESA_EEENS8_IJNS5_ILi4096EEENS5_ILi16EEEEEEEEEEEEEEEENS_10ViewEngineINS_8smem_ptrIPN7cutlass10bfloat16_tEEEEEEEC2ERKSY_RKS15_,($_ZN7cutlass13device_kernelIN5flash19enable_sm80_to_sm89INS1_16FlashAttnBwdSm80INS1_25CollectiveMainloopBwdSm80ILi2ELi2EN4cute5tupleIJNS5_1CILi128EEES8_NS7_ILi64EEEEEENS_10bfloat16_tEfNS_4arch4Sm80ELb0ELb0ELb1ELb0ELb0ELb0ELb0ELb0ELi2ELi4ELi4ELi4ELb0EEENS1_24CollectiveEpilogueBwdGQAISA_fSD_Li256ELb0ELb0EEENS1_19SingleTileSchedulerILb0ELb0ELb0ELi128EEEEEEEEEvNT_6ParamsE$_ZN4cute3eso3ESOILb1ELb0EJNS_1CILi0EEENS2_ILi1EEENS2_ILi512EEEiEEC2ERKS3_RKS4_RKS5_RKi - $_ZN7cutlass13device_kernelIN5flash19enable_sm80_to_sm89INS1_16FlashAttnBwdSm80INS1_25CollectiveMainloopBwdSm80ILi2ELi2EN4cute5tupleIJNS5_1CILi128EEES8_NS7_ILi64EEEEEENS_10bfloat16_tEfNS_4arch4Sm80ELb0ELb0ELb1ELb0ELb0ELb0ELb0ELb0ELi2ELi4ELi4ELi4ELb0EEENS1_24CollectiveEpilogueBwdGQAISA_fSD_Li256ELb0ELb0EEENS1_19SingleTileSchedulerILb0ELb0ELb0ELi128EEEEEEEEEvNT_6ParamsE$_ZN4cute3eso3ESOILb1ELb0EJNS_14ComposedLayoutINS_7SwizzleILi3ELi3ELi3EEENS_1CILj0EEENS_6LayoutINS_5tupleIJNS8_IJNS8_IJNS5_ILi4EEENS5_ILi8EEEEEENS8_IJS9_NS5_ILi1EEEEEEEEENS8_IJNS8_IJNS5_ILi2EEESF_SF_EEENS8_IJSF_S9_EEEEEEEEENS8_IJNS8_IJNS8_IJSF_NS5_ILi64EEEEEENS8_IJNS5_ILi1024EEENS5_ILi0EEEEEEEEENS8_IJNS8_IJSC_NS5_ILi512EEESA_EEENS8_IJNS5_ILi4096EEENS5_ILi16EEEEEEEEEEEEEEEENS_10ViewEngineINS_8smem_ptrIPN7cutlass10bfloat16_tEEEEEEEC2ERKSY_RKS15_)
$_ZN7cutlass13device_kernelIN5flash19enable_sm80_to_sm89INS1_16FlashAttnBwdSm80INS1_25CollectiveMainloopBwdSm80ILi2ELi2EN4cute5tupleIJNS5_1CILi128EEES8_NS7_ILi64EEEEEENS_10bfloat16_tEfNS_4arch4Sm80ELb0ELb0ELb1ELb0ELb0ELb0ELb0ELb0ELi2ELi4ELi4ELi4ELb0EEENS1_24CollectiveEpilogueBwdGQAISA_fSD_Li256ELb0ELb0EEENS1_19SingleTileSchedulerILb0ELb0ELb0ELi128EEEEEEEEEvNT_6ParamsE$_ZN4cute3eso3ESOILb1ELb0EJNS_14ComposedLayoutINS_7SwizzleILi3ELi3ELi3EEENS_1CILj0EEENS_6LayoutINS_5tupleIJNS8_IJNS8_IJNS5_ILi4EEENS5_ILi8EEEEEENS8_IJS9_NS5_ILi1EEEEEEEEENS8_IJNS8_IJNS5_ILi2EEESF_SF_EEENS8_IJSF_S9_EEEEEEEEENS8_IJNS8_IJNS8_IJSF_NS5_ILi64EEEEEENS8_IJNS5_ILi1024EEENS5_ILi0EEEEEEEEENS8_IJNS8_IJSC_NS5_ILi512EEESA_EEENS8_IJNS5_ILi4096EEENS5_ILi16EEEEEEEEEEEEEEEENS_10ViewEngineINS_8smem_ptrIPN7cutlass10bfloat16_tEEEEEEEC2ERKSY_RKS15_:
[----:B------:R-:W-:Y:S02]  /*6ba0*/  IADD3 R4, R25, -c[0x0][0x20], RZ ;  /* 0x8000080019047a10 */ /* 0x000fe40007ffe0ff */
[----:B------:R-:W-:-:S03]  /*6bb0*/  MOV R7, 0x0 ;  /* 0x0000000000077802 */ /* 0x000fc60000000f00 */
[----:B------:R1:W-:Y:S01]  /*6bc0*/  STL.64 [R4], R2 ;  /* 0x0000000204007387 */ /* 0x0003e20000100a00 */
[----:B------:R-:W-:Y:S05]  /*6bd0*/  RET.REL.NODEC R6 `(_ZN7cutlass13device_kernelIN5flash19enable_sm80_to_sm89INS1_16FlashAttnBwdSm80INS1_25CollectiveMainloopBwdSm80ILi2ELi2EN4cute5tupleIJNS5_1CILi128EEES8_NS7_ILi64EEEEEENS_10bfloat16_tEfNS_4arch4Sm80ELb0ELb0ELb1ELb0ELb0ELb0ELb0ELb0ELi2ELi4ELi4ELi4ELb0EEENS1_24CollectiveEpilogueBwdGQAISA_fSD_Li256ELb0ELb0EEENS1_19SingleTileSchedulerILb0ELb0ELb0ELi128EEEEEEEEEvNT_6ParamsE) ;  /* 0xffff942006007950 */ /* 0x000fea0003c3ffff */
        .type           $_ZN7cutlass13device_kernelIN5flash19enable_sm80_to_sm89INS1_16FlashAttnBwdSm80INS1_25CollectiveMainloopBwdSm80ILi2ELi2EN4cute5tupleIJNS5_1CILi128EEES8_NS7_ILi64EEEEEENS_10bfloat16_tEfNS_4arch4Sm80ELb0ELb0ELb1ELb0ELb0ELb0ELb0ELb0ELi2ELi4ELi4ELi4ELb0EEENS1_24CollectiveEpilogueBwdGQAISA_fSD_Li256ELb0ELb0EEENS1_19SingleTileSchedulerILb0ELb0ELb0ELi128EEEEEEEEEvNT_6ParamsE$_ZN4cute3eso3ESOILb1ELb0EJNS_1CILi0EEENS2_ILi1EEENS2_ILi512EEEiEEC2ERKS3_RKS4_RKS5_RKi,@function
        .size           $_ZN7cutlass13device_kernelIN5flash19enable_sm80_to_sm89INS1_16FlashAttnBwdSm80INS1_25CollectiveMainloopBwdSm80ILi2ELi2EN4cute5tupleIJNS5_1CILi128EEES8_NS7_ILi64EEEEEENS_10bfloat16_tEfNS_4arch4Sm80ELb0ELb0ELb1ELb0ELb0ELb0ELb0ELb0ELi2ELi4ELi4ELi4ELb0EEENS1_24CollectiveEpilogueBwdGQAISA_fSD_Li256ELb0ELb0EEENS1_19SingleTileSchedulerILb0ELb0ELb0ELi128EEEEEEEEEvNT_6ParamsE$_ZN4cute3eso3ESOILb1ELb0EJNS_1CILi0EEENS2_ILi1EEENS2_ILi512EEEiEEC2ERKS3_RKS4_RKS5_RKi,($_ZN7cutlass13device_kernelIN5flash19enable_sm80_to_sm89INS1_16FlashAttnBwdSm80INS1_25CollectiveMainloopBwdSm80ILi2ELi2EN4cute5tupleIJNS5_1CILi128EEES8_NS7_ILi64EEEEEENS_10bfloat16_tEfNS_4arch4Sm80ELb0ELb0ELb1ELb0ELb0ELb0ELb0ELb0ELi2ELi4ELi4ELi4ELb0EEENS1_24CollectiveEpilogueBwdGQAISA_fSD_Li256ELb0ELb0EEENS1_19SingleTileSchedulerILb0ELb0ELb0ELi128EEEEEEEEEvNT_6ParamsE$_ZN4cute3eso3ESOILb1ELb0EJNS_1CILi0EEENS2_ILi1EEENS2_ILi512EEEiNS2_ILi4096EEEiNS2_ILi8192EEEEEC2ERKS3_RKS4_RKS5_RKiRKS6_SG_RKS7_ - $_ZN7cutlass13device_kernelIN5flash19enable_sm80_to_sm89INS1_16FlashAttnBwdSm80INS1_25CollectiveMainloopBwdSm80ILi2ELi2EN4cute5tupleIJNS5_1CILi128EEES8_NS7_ILi64EEEEEENS_10bfloat16_tEfNS_4arch4Sm80ELb0ELb0ELb1ELb0ELb0ELb0ELb0ELb0ELi2ELi4ELi4ELi4ELb0EEENS1_24CollectiveEpilogueBwdGQAISA_fSD_Li256ELb0ELb0EEENS1_19SingleTileSchedulerILb0ELb0ELb0ELi128EEEEEEEEEvNT_6ParamsE$_ZN4cute3eso3ESOILb1ELb0EJNS_1CILi0EEENS2_ILi1EEENS2_ILi512EEEiEEC2ERKS3_RKS4_RKS5_RKi)
$_ZN7cutlass13device_kernelIN5flash19enable_sm80_to_sm89INS1_16FlashAttnBwdSm80INS1_25CollectiveMainloopBwdSm80ILi2ELi2EN4cute5tupleIJNS5_1CILi128EEES8_NS7_ILi64EEEEEENS_10bfloat16_tEfNS_4arch4Sm80ELb0ELb0ELb1ELb0ELb0ELb0ELb0ELb0ELi2ELi4ELi4ELi4ELb0EEENS1_24CollectiveEpilogueBwdGQAISA_fSD_Li256ELb0ELb0EEENS1_19SingleTileSchedulerILb0ELb0ELb0ELi128EEEEEEEEEvNT_6ParamsE$_ZN4cute3eso3ESOILb1ELb0EJNS_1CILi0EEENS2_ILi1EEENS2_ILi512EEEiEEC2ERKS3_RKS4_RKS5_RKi:
[----:B------:R-:W-:Y:S02]  /*6be0*/  IADD3 R2, R2, -c[0x0][0x20], RZ ;  /* 0x8000080002027a10 */ /* 0x000fe40007ffe0ff */
[----:B------:R-:W-:-:S03]  /*6bf0*/  MOV R9, 0x0 ;  /* 0x0000000000097802 */ /* 0x000fc60000000f00 */
[----:B------:R1:W-:Y:S01]  /*6c00*/  STL [R2], R3 ;  /* 0x0000000302007387 */ /* 0x0003e20000100800 */
[----:B------:R-:W-:Y:S05]  /*6c10*/  RET.REL.NODEC R8 `(_ZN7cutlass13device_kernelIN5flash19enable_sm80_to_sm89INS1_16FlashAttnBwdSm80INS1_25CollectiveMainloopBwdSm80ILi2ELi2EN4cute5tupleIJNS5_1CILi128EEES8_NS7_ILi64EEEEEENS_10bfloat16_tEfNS_4arch4Sm80ELb0ELb0ELb1ELb0ELb0ELb0ELb0ELb0ELi2ELi4ELi4ELi4ELb0EEENS1_24CollectiveEpilogueBwdGQAISA_fSD_Li256ELb0ELb0EEENS1_19SingleTileSchedulerILb0ELb0ELb0ELi128EEEEEEEEEvNT_6ParamsE) ;  /* 0xffff93e008007950 */ /* 0x000fea0003c3ffff */
        .type           $_ZN7cutlass13device_kernelIN5flash19enable_sm80_to_sm89INS1_16FlashAttnBwdSm80INS1_25CollectiveMainloopBwdSm80ILi2ELi2EN4cute5tupleIJNS5_1CILi128EEES8_NS7_ILi64EEEEEENS_10bfloat16_tEfNS_4arch4Sm80ELb0ELb0ELb1ELb0ELb0ELb0ELb0ELb0ELi2ELi4ELi4ELi4ELb0EEENS1_24CollectiveEpilogueBwdGQAISA_fSD_Li256ELb0ELb0EEENS1_19SingleTileSchedulerILb0ELb0ELb0ELi128EEEEEEEEEvNT_6ParamsE$_ZN4cute3eso3ESOILb1ELb0EJNS_1CILi0EEENS2_ILi1EEENS2_ILi512EEEiNS2_ILi4096EEEiNS2_ILi8192EEEEEC2ERKS3_RKS4_RKS5_RKiRKS6_SG_RKS7_,@function
        .size           $_ZN7cutlass13device_kernelIN5flash19enable_sm80_to_sm89INS1_16FlashAttnBwdSm80INS1_25CollectiveMainloopBwdSm80ILi2ELi2EN4cute5tupleIJNS5_1CILi128EEES8_NS7_ILi64EEEEEENS_10bfloat16_tEfNS_4arch4Sm80ELb0ELb0ELb1ELb0ELb0ELb0ELb0ELb0ELi2ELi4ELi4ELi4ELb0EEENS1_24CollectiveEpilogueBwdGQAISA_fSD_Li256ELb0ELb0EEENS1_19SingleTileSchedulerILb0ELb0ELb0ELi128EEEEEEEEEvNT_6ParamsE$_ZN4cute3eso3ESOILb1ELb0EJNS_1CILi0EEENS2_ILi1EEENS2_ILi512EEEiNS2_ILi4096EEEiNS2_ILi8192EEEEEC2ERKS3_RKS4_RKS5_RKiRKS6_SG_RKS7_,($_ZN7cutlass13device_kernelIN5flash19enable_sm80_to_sm89INS1_16FlashAttnBwdSm80INS1_25CollectiveMainloopBwdSm80ILi2ELi2EN4cute5tupleIJNS5_1CILi128EEES8_NS7_ILi64EEEEEENS_10bfloat16_tEfNS_4arch4Sm80ELb0ELb0ELb1ELb0ELb0ELb0ELb0ELb0ELi2ELi4ELi4ELi4ELb0EEENS1_24CollectiveEpilogueBwdGQAISA_fSD_Li256ELb0ELb0EEENS1_19SingleTileSchedulerILb0ELb0ELb0ELi128EEEEEEEEEvNT_6ParamsE$_ZN4cute3eso3ESOILb1ELb0EJNS_1CILi0EEENS_5tupleIJNS2_ILi1EEENS2_ILi256EEEiEEEEEC2ERKS3_RKS7_ - $_ZN7cutlass13device_kernelIN5flash19enable_sm80_to_sm89INS1_16FlashAttnBwdSm80INS1_25CollectiveMainloopBwdSm80ILi2ELi2EN4cute5tupleIJNS5_1CILi128EEES8_NS7_ILi64EEEEEENS_10bfloat16_tEfNS_4arch4Sm80ELb0ELb0ELb1ELb0ELb0ELb0ELb0ELb0ELi2ELi4ELi4ELi4ELb0EEENS1_24CollectiveEpilogueBwdGQAISA_fSD_Li256ELb0ELb0EEENS1_19SingleTileSchedulerILb0ELb0ELb0ELi128EEEEEEEEEvNT_6ParamsE$_ZN4cute3eso3ESOILb1ELb0EJNS_1CILi0EEENS2_ILi1EEENS2_ILi512EEEiNS2_ILi4096EEEiNS2_ILi8192EEEEEC2ERKS3_RKS4_RKS5_RKiRKS6_SG_RKS7_)
$_ZN7cutlass13device_kernelIN5flash19enable_sm80_to_sm89INS1_16FlashAttnBwdSm80INS1_25CollectiveMainloopBwdSm80ILi2ELi2EN4cute5tupleIJNS5_1CILi128EEES8_NS7_ILi64EEEEEENS_10bfloat16_tEfNS_4arch4Sm80ELb0ELb0ELb1ELb0ELb0ELb0ELb0ELb0ELi2ELi4ELi4ELi4ELb0EEENS1_24CollectiveEpilogueBwdGQAISA_fSD_Li256ELb0ELb0EEENS1_19SingleTileSchedulerILb0ELb0ELb0ELi128EEEEEEEEEvNT_6ParamsE$_ZN4cute3eso3ESOILb1ELb0EJNS_1CILi0EEENS2_ILi1EEENS2_ILi512EEEiNS2_ILi4096EEEiNS2_ILi8192EEEEEC2ERKS3_RKS4_RKS5_RKiRKS6_SG_RKS7_:
[----:B------:R-:W-:Y:S02]  /*6c20*/  IADD3 R3, R3, -c[0x0][0x20], RZ ;  /* 0x8000080003037a10 */ /* 0x000fe40007ffe0ff */
[----:B------:R-:W-:-:S03]  /*6c30*/  IADD3 R2, R60, -c[0x0][0x20], RZ ;  /* 0x800008003c027a10 */ /* 0x000fc60007ffe0ff */
[----:B------:R1:W-:Y:S04]  /*6c40*/  STL [R3], R10 ;  /* 0x0000000a03007387 */ /* 0x0003e80000100800 */
[----:B------:R-:W2:Y:S01]  /*6c50*/  LDL R2, [R2] ;  /* 0x0000000002027983 */ /* 0x000ea20000100800 */
[----:B------:R-:W-:-:S03]  /*6c60*/  IMAD.MOV.U32 R9, RZ, RZ, 0x0 ;  /* 0x00000000ff097424 */ /* 0x000fc600078e00ff */
[----:B--2---:R1:W-:Y:S01]  /*6c70*/  STL [R3+0x4], R2 ;  /* 0x0000040203007387 */ /* 0x0043e20000100800 */
[----:B------:R-:W-:Y:S05]  /*6c80*/  RET.REL.NODEC R8 `(_ZN7cutlass13device_kernelIN5flash19enable_sm80_to_sm89INS1_16FlashAttnBwdSm80INS1_25CollectiveMainloopBwdSm80ILi2ELi2EN4cute5tupleIJNS5_1CILi128EEES8_NS7_ILi64EEEEEENS_10bfloat16_tEfNS_4arch4Sm80ELb0ELb0ELb1ELb0ELb0ELb0ELb0ELb0ELi2ELi4ELi4ELi4ELb0EEENS1_24CollectiveEpilogueBwdGQAISA_fSD_Li256ELb0ELb0EEENS1_19SingleTileSchedulerILb0ELb0ELb0ELi128EEEEEEEEEvNT_6ParamsE) ;  /* 0xffff937008007950 */ /* 0x000fea0003c3ffff */
        .type           $_ZN7cutlass13device_kernelIN5flash19enable_sm80_to_sm89INS1_16FlashAttnBwdSm80INS1_25CollectiveMainloopBwdSm80ILi2ELi2EN4cute5tupleIJNS5_1CILi128EEES8_NS7_ILi64EEEEEENS_10bfloat16_tEfNS_4arch4Sm80ELb0ELb0ELb1ELb0ELb0ELb0ELb0ELb0ELi2ELi4ELi4ELi4ELb0EEENS1_24CollectiveEpilogueBwdGQAISA_fSD_Li256ELb0ELb0EEENS1_19SingleTileSchedulerILb0ELb0ELb0ELi128EEEEEEEEEvNT_6ParamsE$_ZN4cute3eso3ESOILb1ELb0EJNS_1CILi0EEENS_5tupleIJNS2_ILi1EEENS2_ILi256EEEiEEEEEC2ERKS3_RKS7_,@function
        .size           $_ZN7cutlass13device_kernelIN5flash19enable_sm80_to_sm89INS1_16FlashAttnBwdSm80INS1_25CollectiveMainloopBwdSm80ILi2ELi2EN4cute5tupleIJNS5_1CILi128EEES8_NS7_ILi64EEEEEENS_10bfloat16_tEfNS_4arch4Sm80ELb0ELb0ELb1ELb0ELb0ELb0ELb0ELb0ELi2ELi4ELi4ELi4ELb0EEENS1_24CollectiveEpilogueBwdGQAISA_fSD_Li256ELb0ELb0EEENS1_19SingleTileSchedulerILb0ELb0ELb0ELi128EEEEEEEEEvNT_6ParamsE$_ZN4cute3eso3ESOILb1ELb0EJNS_1CILi0EEENS_5tupleIJNS2_ILi1EEENS2_ILi256EEEiEEEEEC2ERKS3_RKS7_,($_ZN7cutlass13device_kernelIN5flash19enable_sm80_to_sm89INS1_16FlashAttnBwdSm80INS1_25CollectiveMainloopBwdSm80ILi2ELi2EN4cute5tupleIJNS5_1CILi128EEES8_NS7_ILi64EEEEEENS_10bfloat16_tEfNS_4arch4Sm80ELb0ELb0ELb1ELb0ELb0ELb0ELb0ELb0ELi2ELi4ELi4ELi4ELb0EEENS1_24CollectiveEpilogueBwdGQAISA_fSD_Li256ELb0ELb0EEENS1_19SingleTileSchedulerILb0ELb0ELb0ELi128EEEEEEEEEvNT_6ParamsE$_ZN4cute3eso3ESOILb1ELb0EJNS_1CILi0EEEiEEC2ERKS3_RKi - $_ZN7cutlass13device_kernelIN5flash19enable_sm80_to_sm89INS1_16FlashAttnBwdSm80INS1_25CollectiveMainloopBwdSm80ILi2ELi2EN4cute5tupleIJNS5_1CILi128EEES8_NS7_ILi64EEEEEENS_10bfloat16_tEfNS_4arch4Sm80ELb0ELb0ELb1ELb0ELb0ELb0ELb0ELb0ELi2ELi4ELi4ELi4ELb0EEENS1_24CollectiveEpilogueBwdGQAISA_fSD_Li256ELb0ELb0EEENS1_19SingleTileSchedulerILb0ELb0ELb0ELi128EEEEEEEEEvNT_6ParamsE$_ZN4cute3eso3ESOILb1ELb0EJNS_1CILi0EEENS_5tupleIJNS2_ILi1EEENS2_ILi256EEEiEEEEEC2ERKS3_RKS7_)
$_ZN7cutlass13device_kernelIN5flash19enable_sm80_to_sm89INS1_16FlashAttnBwdSm80INS1_25CollectiveMainloopBwdSm80ILi2ELi2EN4cute5tupleIJNS5_1CILi128EEES8_NS7_ILi64EEEEEENS_10bfloat16_tEfNS_4arch4Sm80ELb0ELb0ELb1ELb0ELb0ELb0ELb0ELb0ELi2ELi4ELi4ELi4ELb0EEENS1_24CollectiveEpilogueBwdGQAISA_fSD_Li256ELb0ELb0EEENS1_19SingleTileSchedulerILb0ELb0ELb0ELi128EEEEEEEEEvNT_6ParamsE$_ZN4cute3eso3ESOILb1ELb0EJNS_1CILi0EEENS_5tupleIJNS2_ILi1EEENS2_ILi256EEEiEEEEEC2ERKS3_RKS7_:
[----:B------:R-:W-:Y:S02]  /*6c90*/  IADD3 R3, R10, -c[0x0][0x20], RZ ;  /* 0x800008000a037a10 */ /* 0x000fe40007ffe0ff */
[----:B------:R-:W-:-:S03]  /*6ca0*/  MOV R5, 0x0 ;  /* 0x0000000000057802 */ /* 0x000fc60000000f00 */
[----:B------:R1:W-:Y:S01]  /*6cb0*/  STL [R3], R2 ;  /* 0x0000000203007387 */ /* 0x0003e20000100800 */
[----:B------:R-:W-:Y:S05]  /*6cc0*/  RET.REL.NODEC R4 `(_ZN7cutlass13device_kernelIN5flash19enable_sm80_to_sm89INS1_16FlashAttnBwdSm80INS1_25CollectiveMainloopBwdSm80ILi2ELi2EN4cute5tupleIJNS5_1CILi128EEES8_NS7_ILi64EEEEEENS_10bfloat16_tEfNS_4arch4Sm80ELb0ELb0ELb1ELb0ELb0ELb0ELb0ELb0ELi2ELi4ELi4ELi4ELb0EEENS1_24CollectiveEpilogueBwdGQAISA_fSD_Li256ELb0ELb0EEENS1_19SingleTileSchedulerILb0ELb0ELb0ELi128EEEEEEEEEvNT_6ParamsE) ;  /* 0xffff933004007950 */ /* 0x000fea0003c3ffff */
        .type           $_ZN7cutlass13device_kernelIN5flash19enable_sm80_to_sm89INS1_16FlashAttnBwdSm80INS1_25CollectiveMainloopBwdSm80ILi2ELi2EN4cute5tupleIJNS5_1CILi128EEES8_NS7_ILi64EEEEEENS_10bfloat16_tEfNS_4arch4Sm80ELb0ELb0ELb1ELb0ELb0ELb0ELb0ELb0ELi2ELi4ELi4ELi4ELb0EEENS1_24CollectiveEpilogueBwdGQAISA_fSD_Li256ELb0ELb0EEENS1_19SingleTileSchedulerILb0ELb0ELb0ELi128EEEEEEEEEvNT_6ParamsE$_ZN4cute3eso3ESOILb1ELb0EJNS_1CILi0EEEiEEC2ERKS3_RKi,@function
        .size           $_ZN7cutlass13device_kernelIN5flash19enable_sm80_to_sm89INS1_16FlashAttnBwdSm80INS1_25CollectiveMainloopBwdSm80ILi2ELi2EN4cute5tupleIJNS5_1CILi128EEES8_NS7_ILi64EEEEEENS_10bfloat16_tEfNS_4arch4Sm80ELb0ELb0ELb1ELb0ELb0ELb0ELb0ELb0ELi2ELi4ELi4ELi4ELb0EEENS1_24CollectiveEpilogueBwdGQAISA_fSD_Li256ELb0ELb0EEENS1_19SingleTileSchedulerILb0ELb0ELb0ELi128EEEEEEEEEvNT_6ParamsE$_ZN4cute3eso3ESOILb1ELb0EJNS_1CILi0EEEiEEC2ERKS3_RKi,($_ZN7cutlass13device_kernelIN5flash19enable_sm80_to_sm89INS1_16FlashAttnBwdSm80INS1_25CollectiveMainloopBwdSm80ILi2ELi2EN4cute5tupleIJNS5_1CILi128EEES8_NS7_ILi64EEEEEENS_10bfloat16_tEfNS_4arch4Sm80ELb0ELb0ELb1ELb0ELb0ELb0ELb0ELb0ELi2ELi4ELi4ELi4ELb0EEENS1_24CollectiveEpilogueBwdGQAISA_fSD_Li256ELb0ELb0EEENS1_19SingleTileSchedulerILb0ELb0ELb0ELi128EEEEEEEEEvNT_6ParamsE$_ZN4cute3eso3ESOILb1ELb0EJNS_1CILi0EEEiS3_EEC2ERKS3_RKiS6_ - $_ZN7cutlass13device_kernelIN5flash19enable_sm80_to_sm89INS1_16FlashAttnBwdSm80INS1_25CollectiveMainloopBwdSm80ILi2ELi2EN4cute5tupleIJNS5_1CILi128EEES8_NS7_ILi64EEEEEENS_10bfloat16_tEfNS_4arch4Sm80ELb0ELb0ELb1ELb0ELb0ELb0ELb0ELb0ELi2ELi4ELi4ELi4ELb0EEENS1_24CollectiveEpilogueBwdGQAISA_fSD_Li256ELb0ELb0EEENS1_19SingleTileSchedulerILb0ELb0ELb0ELi128EEEEEEEEEvNT_6ParamsE$_ZN4cute3eso3ESOILb1ELb0EJNS_1CILi0EEEiEEC2ERKS3_RKi)
$_ZN7cutlass13device_kernelIN5flash19enable_sm80_to_sm89INS1_16FlashAttnBwdSm80INS1_25CollectiveMainloopBwdSm80ILi2ELi2EN4cute5tupleIJNS5_1CILi128EEES8_NS7_ILi64EEEEEENS_10bfloat16_tEfNS_4arch4Sm80ELb0ELb0ELb1ELb0ELb0ELb0ELb0ELb0ELi2ELi4ELi4ELi4ELb0EEENS1_24CollectiveEpilogueBwdGQAISA_fSD_Li256ELb0ELb0EEENS1_19SingleTileSchedulerILb0ELb0ELb0ELi128EEEEEEEEEvNT_6ParamsE$_ZN4cute3eso3ESOILb1ELb0EJNS_1CILi0EEEiEEC2ERKS3_RKi:
[----:B------:R-:W-:Y:S01]  /*6cd0*/  IADD3 R2, R7, -c[0x0][0x20], RZ ;  /* 0x8000080007027a10 */ /* 0x000fe20007ffe0ff */
[----:B------:R-:W-:Y:S01]  /*6ce0*/  IMAD.MOV.U32 R10, RZ, RZ, R6 ;  /* 0x000000ffff0a7224 */ /* 0x000fe200078e0006 */
[----:B------:R-:W-:-:S03]  /*6cf0*/  MOV R11, 0x0 ;  /* 0x00000000000b7802 */ /* 0x000fc60000000f00 */
[----:B------:R1:W-:Y:S01]  /*6d00*/  STL [R2], R3 ;  /* 0x0000000302007387 */ /* 0x0003e20000100800 */
[----:B------:R-:W-:Y:S05]  /*6d10*/  RET.REL.NODEC R10 `(_ZN7cutlass13device_kernelIN5flash19enable_sm80_to_sm89INS1_16FlashAttnBwdSm80INS1_25CollectiveMainloopBwdSm80ILi2ELi2EN4cute5tupleIJNS5_1CILi128EEES8_NS7_ILi64EEEEEENS_10bfloat16_tEfNS_4arch4Sm80ELb0ELb0ELb1ELb0ELb0ELb0ELb0ELb0ELi2ELi4ELi4ELi4ELb0EEENS1_24CollectiveEpilogueBwdGQAISA_fSD_Li256ELb0ELb0EEENS1_19SingleTileSchedulerILb0ELb0ELb0ELi128EEEEEEEEEvNT_6ParamsE) ;  /* 0xffff92e00a007950 */ /* 0x000fea0003c3ffff */
        .type           $_ZN7cutlass13device_kernelIN5flash19enable_sm80_to_sm89INS1_16FlashAttnBwdSm80INS1_25CollectiveMainloopBwdSm80ILi2ELi2EN4cute5tupleIJNS5_1CILi128EEES8_NS7_ILi64EEEEEENS_10bfloat16_tEfNS_4arch4Sm80ELb0ELb0ELb1ELb0ELb0ELb0ELb0ELb0ELi2ELi4ELi4ELi4ELb0EEENS1_24CollectiveEpilogueBwdGQAISA_fSD_Li256ELb0ELb0EEENS1_19SingleTileSchedulerILb0ELb0ELb0ELi128EEEEEEEEEvNT_6ParamsE$_ZN4cute3eso3ESOILb1ELb0EJNS_1CILi0EEEiS3_EEC2ERKS3_RKiS6_,@function
        .size           $_ZN7cutlass13device_kernelIN5flash19enable_sm80_to_sm89INS1_16FlashAttnBwdSm80INS1_25CollectiveMainloopBwdSm80ILi2ELi2EN4cute5tupleIJNS5_1CILi128EEES8_NS7_ILi64EEEEEENS_10bfloat16_tEfNS_4arch4Sm80ELb0ELb0ELb1ELb0ELb0ELb0ELb0ELb0ELi2ELi4ELi4ELi4ELb0EEENS1_24CollectiveEpilogueBwdGQAISA_fSD_Li256ELb0ELb0EEENS1_19SingleTileSchedulerILb0ELb0ELb0ELi128EEEEEEEEEvNT_6ParamsE$_ZN4cute3eso3ESOILb1ELb0EJNS_1CILi0EEEiS3_EEC2ERKS3_RKiS6_,($_ZN7cutlass13device_kernelIN5flash19enable_sm80_to_sm89INS1_16FlashAttnBwdSm80INS1_25CollectiveMainloopBwdSm80ILi2ELi2EN4cute5tupleIJNS5_1CILi128EEES8_NS7_ILi64EEEEEENS_10bfloat16_tEfNS_4arch4Sm80ELb0ELb0ELb1ELb0ELb0ELb0ELb0ELb0ELi2ELi4ELi4ELi4ELb0EEENS1_24CollectiveEpilogueBwdGQAISA_fSD_Li256ELb0ELb0EEENS1_19SingleTileSchedulerILb0ELb0ELb0ELi128EEEEEEEEEvNT_6ParamsE$_ZN4cute3eso3ESOILb1ELb0EJNS_1CILi1024EEENS_5tupleIJiiEEEEEC2ERKS3_RKS5_ - $_ZN7cutlass13device_kernelIN5flash19enable_sm80_to_sm89INS1_16FlashAttnBwdSm80INS1_25CollectiveMainloopBwdSm80ILi2ELi2EN4cute5tupleIJNS5_1CILi128EEES8_NS7_ILi64EEEEEENS_10bfloat16_tEfNS_4arch4Sm80ELb0ELb0ELb1ELb0ELb0ELb0ELb0ELb0ELi2ELi4ELi4ELi4ELb0EEENS1_24CollectiveEpilogueBwdGQAISA_fSD_Li256ELb0ELb0EEENS1_19SingleTileSchedulerILb0ELb0ELb0ELi128EEEEEEEEEvNT_6ParamsE$_ZN4cute3eso3ESOILb1ELb0EJNS_1CILi0EEEiS3_EEC2ERKS3_RKiS6_)
$_ZN7cutlass13device_kernelIN5flash19enable_sm80_to_sm89INS1_16FlashAttnBwdSm80INS1_25CollectiveMainloopBwdSm80ILi2ELi2EN4cute5tupleIJNS5_1CILi128EEES8_NS7_ILi64EEEEEENS_10bfloat16_tEfNS_4arch4Sm80ELb0ELb0ELb1ELb0ELb0ELb0ELb0ELb0ELi2ELi4ELi4ELi4ELb0EEENS1_24CollectiveEpilogueBwdGQAISA_fSD_Li256ELb0ELb0EEENS1_19SingleTileSchedulerILb0ELb0ELb0ELi128EEEEEEEEEvNT_6ParamsE$_ZN4cute3eso3ESOILb1ELb0EJNS_1CILi0EEEiS3_EEC2ERKS3_RKiS6_:
[----:B------:R-:W-:Y:S01]  /*6d20*/  IADD3 R2, R83, -c[0x0][0x20], RZ ;  /* 0x8000080053027a10 */ /* 0x000fe20007ffe0ff */
[----:B------:R-:W-:Y:S01]  /*6d30*/  IMAD.MOV.U32 R4, RZ, RZ, R6 ;  /* 0x000000ffff047224 */ /* 0x000fe200078e0006 */
[----:B------:R-:W-:-:S03]  /*6d40*/  MOV R5, 0x0 ;  /* 0x0000000000057802 */ /* 0x000fc60000000f00 */
[----:B------:R1:W-:Y:S01]  /*6d50*/  STL [R2], R3 ;  /* 0x0000000302007387 */ /* 0x0003e20000100800 */
[----:B------:R-:W-:Y:S05]  /*6d60*/  RET.REL.NODEC R4 `(_ZN7cutlass13device_kernelIN5flash19enable_sm80_to_sm89INS1_16FlashAttnBwdSm80INS1_25CollectiveMainloopBwdSm80ILi2ELi2EN4cute5tupleIJNS5_1CILi128EEES8_NS7_ILi64EEEEEENS_10bfloat16_tEfNS_4arch4Sm80ELb0ELb0ELb1ELb0ELb0ELb0ELb0ELb0ELi2ELi4ELi4ELi4ELb0EEENS1_24CollectiveEpilogueBwdGQAISA_fSD_Li256ELb0ELb0EEENS1_19SingleTileSchedulerILb0ELb0ELb0ELi128EEEEEEEEEvNT_6ParamsE) ;  /* 0xffff929004007950 */ /* 0x000fea0003c3ffff */
        .type           $_ZN7cutlass13device_kernelIN5flash19enable_sm80_to_sm89INS1_16FlashAttnBwdSm80INS1_25CollectiveMainloopBwdSm80ILi2ELi2EN4cute5tupleIJNS5_1CILi128EEES8_NS7_ILi64EEEEEENS_10bfloat16_tEfNS_4arch4Sm80ELb0ELb0ELb1ELb0ELb0ELb0ELb0ELb0ELi2ELi4ELi4ELi4ELb0EEENS1_24CollectiveEpilogueBwdGQAISA_fSD_Li256ELb0ELb0EEENS1_19SingleTileSchedulerILb0ELb0ELb0ELi128EEEEEEEEEvNT_6ParamsE$_ZN4cute3eso3ESOILb1ELb0EJNS_1CILi1024EEENS_5tupleIJiiEEEEEC2ERKS3_RKS5_,@function
        .size           $_ZN7cutlass13device_kernelIN5flash19enable_sm80_to_sm89INS1_16FlashAttnBwdSm80INS1_25CollectiveMainloopBwdSm80ILi2ELi2EN4cute5tupleIJNS5_1CILi128EEES8_NS7_ILi64EEEEEENS_10bfloat16_tEfNS_4arch4Sm80ELb0ELb0ELb1ELb0ELb0ELb0ELb0ELb0ELi2ELi4ELi4ELi4ELb0EEENS1_24CollectiveEpilogueBwdGQAISA_fSD_Li256ELb0ELb0EEENS1_19SingleTileSchedulerILb0ELb0ELb0ELi128EEEEEEEEEvNT_6ParamsE$_ZN4cute3eso3ESOILb1ELb0EJNS_1CILi1024EEENS_5tupleIJiiEEEEEC2ERKS3_RKS5_,($_ZN7cutlass13device_kernelIN5flash19enable_sm80_to_sm89INS1_16FlashAttnBwdSm80INS1_25CollectiveMainloopBwdSm80ILi2ELi2EN4cute5tupleIJNS5_1CILi128EEES8_NS7_ILi64EEEEEENS_10bfloat16_tEfNS_4arch4Sm80ELb0ELb0ELb1ELb0ELb0ELb0ELb0ELb0ELi2ELi4ELi4ELi4ELb0EEENS1_24CollectiveEpilogueBwdGQAISA_fSD_Li256ELb0ELb0EEENS1_19SingleTileSchedulerILb0ELb0ELb0ELi128EEEEEEEEEvNT_6ParamsE$_ZN4cute3eso3ESOILb1ELb0EJNS_1CILi1024EEEiiEEC2ERKS3_RKiS8_ - $_ZN7cutlass13device_kernelIN5flash19enable_sm80_to_sm89INS1_16FlashAttnBwdSm80INS1_25CollectiveMainloopBwdSm80ILi2ELi2EN4cute5tupleIJNS5_1CILi128EEES8_NS7_ILi64EEEEEENS_10bfloat16_tEfNS_4arch4Sm80ELb0ELb0ELb1ELb0ELb0ELb0ELb0ELb0ELi2ELi4ELi4ELi4ELb0EEENS1_24CollectiveEpilogueBwdGQAISA_fSD_Li256ELb0ELb0EEENS1_19SingleTileSchedulerILb0ELb0ELb0ELi128EEEEEEEEEvNT_6ParamsE$_ZN4cute3eso3ESOILb1ELb0EJNS_1CILi1024EEENS_5tupleIJiiEEEEEC2ERKS3_RKS5_)
$_ZN7cutlass13device_kernelIN5flash19enable_sm80_to_sm89INS1_16FlashAttnBwdSm80INS1_25CollectiveMainloopBwdSm80ILi2ELi2EN4cute5tupleIJNS5_1CILi128EEES8_NS7_ILi64EEEEEENS_10bfloat16_tEfNS_4arch4Sm80ELb0ELb0ELb1ELb0ELb0ELb0ELb0ELb0ELi2ELi4ELi4ELi4ELb0EEENS1_24CollectiveEpilogueBwdGQAISA_fSD_Li256ELb0ELb0EEENS1_19SingleTileSchedulerILb0ELb0ELb0ELi128EEEEEEEEEvNT_6ParamsE$_ZN4cute3eso3ESOILb1ELb0EJNS_1CILi1024EEENS_5tupleIJiiEEEEEC2ERKS3_RKS5_:
[----:B------:R-:W-:Y:S02]  /*6d70*/  IADD3 R2, R2, -c[0x0][0x20], RZ ;  /* 0x8000080002027a10 */ /* 0x000fe40007ffe0ff */
[----:B------:R-:W-:-:S03]  /*6d80*/  MOV R7, 0x0 ;  /* 0x0000000000077802 */ /* 0x000fc60000000f00 */
[----:B------:R1:W-:Y:S04]  /*6d90*/  STL [R2], R5 ;  /* 0x0000000502007387 */ /* 0x0003e80000100800 */
[----:B------:R1:W-:Y:S01]  /*6da0*/  STL [R2+0x4], R3 ;  /* 0x0000040302007387 */ /* 0x0003e20000100800 */
[----:B------:R-:W-:Y:S05]  /*6db0*/  RET.REL.NODEC R6 `(_ZN7cutlass13device_kernelIN5flash19enable_sm80_to_sm89INS1_16FlashAttnBwdSm80INS1_25CollectiveMainloopBwdSm80ILi2ELi2EN4cute5tupleIJNS5_1CILi128EEES8_NS7_ILi64EEEEEENS_10bfloat16_tEfNS_4arch4Sm80ELb0ELb0ELb1ELb0ELb0ELb0ELb0ELb0ELi2ELi4ELi4ELi4ELb0EEENS1_24CollectiveEpilogueBwdGQAISA_fSD_Li256ELb0ELb0EEENS1_19SingleTileSchedulerILb0ELb0ELb0ELi128EEEEEEEEEvNT_6ParamsE) ;  /* 0xffff924006007950 */ /* 0x000fea0003c3ffff */
        .type           $_ZN7cutlass13device_kernelIN5flash19enable_sm80_to_sm89INS1_16FlashAttnBwdSm80INS1_25CollectiveMainloopBwdSm80ILi2ELi2EN4cute5tupleIJNS5_1CILi128EEES8_NS7_ILi64EEEEEENS_10bfloat16_tEfNS_4arch4Sm80ELb0ELb0ELb1ELb0ELb0ELb0ELb0ELb0ELi2ELi4ELi4ELi4ELb0EEENS1_24CollectiveEpilogueBwdGQAISA_fSD_Li256ELb0ELb0EEENS1_19SingleTileSchedulerILb0ELb0ELb0ELi128EEEEEEEEEvNT_6ParamsE$_ZN4cute3eso3ESOILb1ELb0EJNS_1CILi1024EEEiiEEC2ERKS3_RKiS8_,@function
        .size           $_ZN7cutlass13device_kernelIN5flash19enable_sm80_to_sm89INS1_16FlashAttnBwdSm80INS1_25CollectiveMainloopBwdSm80ILi2ELi2EN4cute5tupleIJNS5_1CILi128EEES8_NS7_ILi64EEEEEENS_10bfloat16_tEfNS_4arch4Sm80ELb0ELb0ELb1ELb0ELb0ELb0ELb0ELb0ELi2ELi4ELi4ELi4ELb0EEENS1_24CollectiveEpilogueBwdGQAISA_fSD_Li256ELb0ELb0EEENS1_19SingleTileSchedulerILb0ELb0ELb0ELi128EEEEEEEEEvNT_6ParamsE$_ZN4cute3eso3ESOILb1ELb0EJNS_1CILi1024EEEiiEEC2ERKS3_RKiS8_,($_ZN7cutlass13device_kernelIN5flash19enable_sm80_to_sm89INS1_16FlashAttnBwdSm80INS1_25CollectiveMainloopBwdSm80ILi2ELi2EN4cute5tupleIJNS5_1CILi128EEES8_NS7_ILi64EEEEEENS_10bfloat16_tEfNS_4arch4Sm80ELb0ELb0ELb1ELb0ELb0ELb0ELb0ELb0ELi2ELi4ELi4ELi4ELb0EEENS1_24CollectiveEpilogueBwdGQAISA_fSD_Li256ELb0ELb0EEENS1_19SingleTileSchedulerILb0ELb0ELb0ELi128EEEEEEEEEvNT_6ParamsE$_ZN4cute3eso3ESOILb1ELb0EJNS_1CILi1EEENS2_ILi256EEEiEEC2ERKS3_RKS4_RKi - $_ZN7cutlass13device_kernelIN5flash19enable_sm80_to_sm89INS1_16FlashAttnBwdSm80INS1_25CollectiveMainloopBwdSm80ILi2ELi2EN4cute5tupleIJNS5_1CILi128EEES8_NS7_ILi64EEEEEENS_10bfloat16_tEfNS_4arch4Sm80ELb0ELb0ELb1ELb0ELb0ELb0ELb0ELb0ELi2ELi4ELi4ELi4ELb0EEENS1_24CollectiveEpilogueBwdGQAISA_fSD_Li256ELb0ELb0EEENS1_19SingleTileSchedulerILb0ELb0ELb0ELi128EEEEEEEEEvNT_6ParamsE$_ZN4cute3eso3ESOILb1ELb0EJNS_1CILi1024EEEiiEEC2ERKS3_RKiS8_)
$_ZN7cutlass13device_kernelIN5flash19enable_sm80_to_sm89INS1_16FlashAttnBwdSm80INS1_25CollectiveMainloopBwdSm80ILi2ELi2EN4cute5tupleIJNS5_1CILi128EEES8_NS7_ILi64EEEEEENS_10bfloat16_tEfNS_4arch4Sm80ELb0ELb0ELb1ELb0ELb0ELb0ELb0ELb0ELi2ELi4ELi4ELi4ELb0EEENS1_24CollectiveEpilogueBwdGQAISA_fSD_Li256ELb0ELb0EEENS1_19SingleTileSchedulerILb0ELb0ELb0ELi128EEEEEEEEEvNT_6ParamsE$_ZN4cute3eso3ESOILb1ELb0EJNS_1CILi1024EEEiiEEC2ERKS3_RKiS8_:
[----:B------:R-:W-:Y:S02]  /*6dc0*/  IADD3 R3, R3, -c[0x0][0x20], RZ ;  /* 0x8000080003037a10 */ /* 0x000fe40007ffe0ff */
[----:B------:R-:W-:-:S03]  /*6dd0*/  IADD3 R2, R2, -c[0x0][0x20], RZ ;  /* 0x8000080002027a10 */ /* 0x000fc60007ffe0ff */
[----:B------:R1:W-:Y:S04]  /*6de0*/  STL [R3], R8 ;  /* 0x0000000803007387 */ /* 0x0003e80000100800 */
[----:B------:R-:W2:Y:S01]  /*6df0*/  LDL R2, [R2] ;  /* 0x0000000002027983 */ /* 0x000ea20000100800 */
[----:B------:R-:W-:-:S03]  /*6e00*/  IMAD.MOV.U32 R7, RZ, RZ, 0x0 ;  /* 0x00000000ff077424 */ /* 0x000fc600078e00ff */
[----:B--2---:R1:W-:Y:S01]  /*6e10*/  STL [R3+0x4], R2 ;  /* 0x0000040203007387 */ /* 0x0043e20000100800 */
[----:B------:R-:W-:Y:S05]  /*6e20*/  RET.REL.NODEC R6 `(_ZN7cutlass13device_kernelIN5flash19enable_sm80_to_sm89INS1_16FlashAttnBwdSm80INS1_25CollectiveMainloopBwdSm80ILi2ELi2EN4cute5tupleIJNS5_1CILi128EEES8_NS7_ILi64EEEEEENS_10bfloat16_tEfNS_4arch4Sm80ELb0ELb0ELb1ELb0ELb0ELb0ELb0ELb0ELi2ELi4ELi4ELi4ELb0EEENS1_24CollectiveEpilogueBwdGQAISA_fSD_Li256ELb0ELb0EEENS1_19SingleTileSchedulerILb0ELb0ELb0ELi128EEEEEEEEEvNT_6ParamsE) ;  /* 0xffff91d006007950 */ /* 0x000fea0003c3ffff */
        .type           $_ZN7cutlass13device_kernelIN5flash19enable_sm80_to_sm89INS1_16FlashAttnBwdSm80INS1_25CollectiveMainloopBwdSm80ILi2ELi2EN4cute5tupleIJNS5_1CILi128EEES8_NS7_ILi64EEEEEENS_10bfloat16_tEfNS_4arch4Sm80ELb0ELb0ELb1ELb0ELb0ELb0ELb0ELb0ELi2ELi4ELi4ELi4ELb0EEENS1_24CollectiveEpilogueBwdGQAISA_fSD_Li256ELb0ELb0EEENS1_19SingleTileSchedulerILb0ELb0ELb0ELi128EEEEEEEEEvNT_6ParamsE$_ZN4cute3eso3ESOILb1ELb0EJNS_1CILi1EEENS2_ILi256EEEiEEC2ERKS3_RKS4_RKi,@function
        .size           $_ZN7cutlass13device_kernelIN5flash19enable_sm80_to_sm89INS1_16FlashAttnBwdSm80INS1_25CollectiveMainloopBwdSm80ILi2ELi2EN4cute5tupleIJNS5_1CILi128EEES8_NS7_ILi64EEEEEENS_10bfloat16_tEfNS_4arch4Sm80ELb0ELb0ELb1ELb0ELb0ELb0ELb0ELb0ELi2ELi4ELi4ELi4ELb0EEENS1_24CollectiveEpilogueBwdGQAISA_fSD_Li256ELb0ELb0EEENS1_19SingleTileSchedulerILb0ELb0ELb0ELi128EEEEEEEEEvNT_6ParamsE$_ZN4cute3eso3ESOILb1ELb0EJNS_1CILi1EEENS2_ILi256EEEiEEC2ERKS3_RKS4_RKi,($_ZN7cutlass13device_kernelIN5flash19enable_sm80_to_sm89INS1_16FlashAttnBwdSm80INS1_25CollectiveMainloopBwdSm80ILi2ELi2EN4cute5tupleIJNS5_1CILi128EEES8_NS7_ILi64EEEEEENS_10bfloat16_tEfNS_4arch4Sm80ELb0ELb0ELb1ELb0ELb0ELb0ELb0ELb0ELi2ELi4ELi4ELi4ELb0EEENS1_24CollectiveEpilogueBwdGQAISA_fSD_Li256ELb0ELb0EEENS1_19SingleTileSchedulerILb0ELb0ELb0ELi128EEEEEEEEEvNT_6ParamsE$_ZN4cute3eso3ESOILb1ELb0EJNS_1CILi1EEENS2_ILi512EEEiEEC2ERKS3_RKS4_RKi - $_ZN7cutlass13device_kernelIN5flash19enable_sm80_to_sm89INS1_16FlashAttnBwdSm80INS1_25CollectiveMainloopBwdSm80ILi2ELi2EN4cute5tupleIJNS5_1CILi128EEES8_NS7_ILi64EEEEEENS_10bfloat16_tEfNS_4arch4Sm80ELb0ELb0ELb1ELb0ELb0ELb0ELb0ELb0ELi2ELi4ELi4ELi4ELb0EEENS1_24CollectiveEpilogueBwdGQAISA_fSD_Li256ELb0ELb0EEENS1_19SingleTileSchedulerILb0ELb0ELb0ELi128EEEEEEEEEvNT_6ParamsE$_ZN4cute3eso3ESOILb1ELb0EJNS_1CILi1EEENS2_ILi256EEEiEEC2ERKS3_RKS4_RKi)
$_ZN7cutlass13device_kernelIN5flash19enable_sm80_to_sm89INS1_16FlashAttnBwdSm80INS1_25CollectiveMainloopBwdSm80ILi2ELi2EN4cute5tupleIJNS5_1CILi128EEES8_NS7_ILi64EEEEEENS_10bfloat16_tEfNS_4arch4Sm80ELb0ELb0ELb1ELb0ELb0ELb0ELb0ELb0ELi2ELi4ELi4ELi4ELb0EEENS1_24CollectiveEpilogueBwdGQAISA_fSD_Li256ELb0ELb0EEENS1_19SingleTileSchedulerILb0ELb0ELb0ELi128EEEEEEEEEvNT_6ParamsE$_ZN4cute3eso3ESOILb1ELb0EJNS_1CILi1EEENS2_ILi256EEEiEEC2ERKS3_RKS4_RKi:
[----:B------:R-:W-:Y:S02]  /*6e30*/  IADD3 R37, R37, -c[0x0][0x20], RZ ;  /* 0x8000080025257a10 */ /* 0x000fe40007ffe0ff */
[----:B------:R-:W-:-:S03]  /*6e40*/  MOV R5, 0x0 ;  /* 0x0000000000057802 */ /* 0x000fc60000000f00 */
[----:B------:R1:W-:Y:S01]  /*6e50*/  STL [R37], R2 ;  /* 0x0000000225007387 */ /* 0x0003e20000100800 */
[----:B------:R-:W-:Y:S05]  /*6e60*/  RET.REL.NODEC R4 `(_ZN7cutlass13device_kernelIN5flash19enable_sm80_to_sm89INS1_16FlashAttnBwdSm80INS1_25CollectiveMainloopBwdSm80ILi2ELi2EN4cute5tupleIJNS5_1CILi128EEES8_NS7_ILi64EEEEEENS_10bfloat16_tEfNS_4arch4Sm80ELb0ELb0ELb1ELb0ELb0ELb0ELb0ELb0ELi2ELi4ELi4ELi4ELb0EEENS1_24CollectiveEpilogueBwdGQAISA_fSD_Li256ELb0ELb0EEENS1_19SingleTileSchedulerILb0ELb0ELb0ELi128EEEEEEEEEvNT_6ParamsE) ;  /* 0xffff919004007950 */ /* 0x000fea0003c3ffff */
        .type           $_ZN7cutlass13device_kernelIN5flash19enable_sm80_to_sm89INS1_16FlashAttnBwdSm80INS1_25CollectiveMainloopBwdSm80ILi2ELi2EN4cute5tupleIJNS5_1CILi128EEES8_NS7_ILi64EEEEEENS_10bfloat16_tEfNS_4arch4Sm80ELb0ELb0ELb1ELb0ELb0ELb0ELb0ELb0ELi2ELi4ELi4ELi4ELb0EEENS1_24CollectiveEpilogueBwdGQAISA_fSD_Li256ELb0ELb0EEENS1_19SingleTileSchedulerILb0ELb0ELb0ELi128EEEEEEEEEvNT_6ParamsE$_ZN4cute3eso3ESOILb1ELb0EJNS_1CILi1EEENS2_ILi512EEEiEEC2ERKS3_RKS4_RKi,@function
        .size           $_ZN7cutlass13device_kernelIN5flash19enable_sm80_to_sm89INS1_16FlashAttnBwdSm80INS1_25CollectiveMainloopBwdSm80ILi2ELi2EN4cute5tupleIJNS5_1CILi128EEES8_NS7_ILi64EEEEEENS_10bfloat16_tEfNS_4arch4Sm80ELb0ELb0ELb1ELb0ELb0ELb0ELb0ELb0ELi2ELi4ELi4ELi4ELb0EEENS1_24CollectiveEpilogueBwdGQAISA_fSD_Li256ELb0ELb0EEENS1_19SingleTileSchedulerILb0ELb0ELb0ELi128EEEEEEEEEvNT_6ParamsE$_ZN4cute3eso3ESOILb1ELb0EJNS_1CILi1EEENS2_ILi512EEEiEEC2ERKS3_RKS4_RKi,($_ZN7cutlass13device_kernelIN5flash19enable_sm80_to_sm89INS1_16FlashAttnBwdSm80INS1_25CollectiveMainloopBwdSm80ILi2ELi2EN4cute5tupleIJNS5_1CILi128EEES8_NS7_ILi64EEEEEENS_10bfloat16_tEfNS_4arch4Sm80ELb0ELb0ELb1ELb0ELb0ELb0ELb0ELb0ELi2ELi4ELi4ELi4ELb0EEENS1_24CollectiveEpilogueBwdGQAISA_fSD_Li256ELb0ELb0EEENS1_19SingleTileSchedulerILb0ELb0ELb0ELi128EEEEEEEEEvNT_6ParamsE$_ZN4cute3eso3ESOILb1ELb0EJNS_1CILi1EEENS2_ILi8EEEiiNS2_ILi64EEEiNS2_ILi144EEENS2_ILi288EEENS2_ILi512EEEEEC2ERKS3_RKS4_RKiSF_RKS5_SF_RKS6_RKS7_RKS8_ - $_ZN7cutlass13device_kernelIN5flash19enable_sm80_to_sm89INS1_16FlashAttnBwdSm80INS1_25CollectiveMainloopBwdSm80ILi2ELi2EN4cute5tupleIJNS5_1CILi128EEES8_NS7_ILi64EEEEEENS_10bfloat16_tEfNS_4arch4Sm80ELb0ELb0ELb1ELb0ELb0ELb0ELb0ELb0ELi2ELi4ELi4ELi4ELb0EEENS1_24CollectiveEpilogueBwdGQAISA_fSD_Li256ELb0ELb0EEENS1_19SingleTileSchedulerILb0ELb0ELb0ELi128EEEEEEEEEvNT_6ParamsE$_ZN4cute3eso3ESOILb1ELb0EJNS_1CILi1EEENS2_ILi512EEEiEEC2ERKS3_RKS4_RKi)
$_ZN7cutlass13device_kernelIN5flash19enable_sm80_to_sm89INS1_16FlashAttnBwdSm80INS1_25CollectiveMainloopBwdSm80ILi2ELi2EN4cute5tupleIJNS5_1CILi128EEES8_NS7_ILi64EEEEEENS_10bfloat16_tEfNS_4arch4Sm80ELb0ELb0ELb1ELb0ELb0ELb0ELb0ELb0ELi2ELi4ELi4ELi4ELb0EEENS1_24CollectiveEpilogueBwdGQAISA_fSD_Li256ELb0ELb0EEENS1_19SingleTileSchedulerILb0ELb0ELb0ELi128EEEEEEEEEvNT_6ParamsE$_ZN4cute3eso3ESOILb1ELb0EJNS_1CILi1EEENS2_ILi512EEEiEEC2ERKS3_RKS4_RKi:
[----:B------:R-:W-:Y:S01]  /*6e70*/  IADD3 R4, R79, -c[0x0][0x20], RZ ;  /* 0x800008004f047a10 */ /* 0x000fe20007ffe0ff */
[----:B------:R-:W-:Y:S01]  /*6e80*/  IMAD.MOV.U32 R6, RZ, RZ, R2 ;  /* 0x000000ffff067224 */ /* 0x000fe200078e0002 */
[----:B------:R-:W-:-:S03]  /*6e90*/  MOV R7, 0x0 ;  /* 0x0000000000077802 */ /* 0x000fc60000000f00 */
[----:B------:R1:W-:Y:S01]  /*6ea0*/  STL [R4], R3 ;  /* 0x0000000304007387 */ /* 0x0003e20000100800 */
[----:B------:R-:W-:Y:S05]  /*6eb0*/  RET.REL.NODEC R6 `(_ZN7cutlass13device_kernelIN5flash19enable_sm80_to_sm89INS1_16FlashAttnBwdSm80INS1_25CollectiveMainloopBwdSm80ILi2ELi2EN4cute5tupleIJNS5_1CILi128EEES8_NS7_ILi64EEEEEENS_10bfloat16_tEfNS_4arch4Sm80ELb0ELb0ELb1ELb0ELb0ELb0ELb0ELb0ELi2ELi4ELi4ELi4ELb0EEENS1_24CollectiveEpilogueBwdGQAISA_fSD_Li256ELb0ELb0EEENS1_19SingleTileSchedulerILb0ELb0ELb0ELi128EEEEEEEEEvNT_6ParamsE) ;  /* 0xffff914006007950 */ /* 0x000fea0003c3ffff */
        .type           $_ZN7cutlass13device_kernelIN5flash19enable_sm80_to_sm89INS1_16FlashAttnBwdSm80INS1_25CollectiveMainloopBwdSm80ILi2ELi2EN4cute5tupleIJNS5_1CILi128EEES8_NS7_ILi64EEEEEENS_10bfloat16_tEfNS_4arch4Sm80ELb0ELb0ELb1ELb0ELb0ELb0ELb0ELb0ELi2ELi4ELi4ELi4ELb0EEENS1_24CollectiveEpilogueBwdGQAISA_fSD_Li256ELb0ELb0EEENS1_19SingleTileSchedulerILb0ELb0ELb0ELi128EEEEEEEEEvNT_6ParamsE$_ZN4cute3eso3ESOILb1ELb0EJNS_1CILi1EEENS2_ILi8EEEiiNS2_ILi64EEEiNS2_ILi144EEENS2_ILi288EEENS2_ILi512EEEEEC2ERKS3_RKS4_RKiSF_RKS5_SF_RKS6_RKS7_RKS8_,@function
        .size           $_ZN7cutlass13device_kernelIN5flash19enable_sm80_to_sm89INS1_16FlashAttnBwdSm80INS1_25CollectiveMainloopBwdSm80ILi2ELi2EN4cute5tupleIJNS5_1CILi128EEES8_NS7_ILi64EEEEEENS_10bfloat16_tEfNS_4arch4Sm80ELb0ELb0ELb1ELb0ELb0ELb0ELb0ELb0ELi2ELi4ELi4ELi4ELb0EEENS1_24CollectiveEpilogueBwdGQAISA_fSD_Li256ELb0ELb0EEENS1_19SingleTileSchedulerILb0ELb0ELb0ELi128EEEEEEEEEvNT_6ParamsE$_ZN4cute3eso3ESOILb1ELb0EJNS_1CILi1EEENS2_ILi8EEEiiNS2_ILi64EEEiNS2_ILi144EEENS2_ILi288EEENS2_ILi512EEEEEC2ERKS3_RKS4_RKiSF_RKS5_SF_RKS6_RKS7_RKS8_,($_ZN7cutlass13device_kernelIN5flash19enable_sm80_to_sm89INS1_16FlashAttnBwdSm80INS1_25CollectiveMainloopBwdSm80ILi2ELi2EN4cute5tupleIJNS5_1CILi128EEES8_NS7_ILi64EEEEEENS_10bfloat16_tEfNS_4arch4Sm80ELb0ELb0ELb1ELb0ELb0ELb0ELb0ELb0ELi2ELi4ELi4ELi4ELb0EEENS1_24CollectiveEpilogueBwdGQAISA_fSD_Li256ELb0ELb0EEENS1_19SingleTileSchedulerILb0ELb0ELb0ELi128EEEEEEEEEvNT_6ParamsE$_ZN4cute3eso3ESOILb1ELb0EJNS_1CILi1EEENS_5tupleIJNS2_ILi8EEEiiEEENS2_ILi64EEENS4_IJiNS2_ILi144EEENS2_ILi288EEEEEENS2_ILi512EEEEEC2ERKS3_RKS6_RKS7_RKSA_RKSB_ - $_ZN7cutlass13device_kernelIN5flash19enable_sm80_to_sm89INS1_16FlashAttnBwdSm80INS1_25CollectiveMainloopBwdSm80ILi2ELi2EN4cute5tupleIJNS5_1CILi128EEES8_NS7_ILi64EEEEEENS_10bfloat16_tEfNS_4arch4Sm80ELb0ELb0ELb1ELb0ELb0ELb0ELb0ELb0ELi2ELi4ELi4ELi4ELb0EEENS1_24CollectiveEpilogueBwdGQAISA_fSD_Li256ELb0ELb0EEENS1_19SingleTileSchedulerILb0ELb0ELb0ELi128EEEEEEEEEvNT_6ParamsE$_ZN4cute3eso3ESOILb1ELb0EJNS_1CILi1EEENS2_ILi8EEEiiNS2_ILi64EEEiNS2_ILi144EEENS2_ILi288EEENS2_ILi512EEEEEC2ERKS3_RKS4_RKiSF_RKS5_SF_RKS6_RKS7_RKS8_)
$_ZN7cutlass13device_kernelIN5flash19enable_sm80_to_sm89INS1_16FlashAttnBwdSm80INS1_25CollectiveMainloopBwdSm80ILi2ELi2EN4cute5tupleIJNS5_1CILi128EEES8_NS7_ILi64EEEEEENS_10bfloat16_tEfNS_4arch4Sm80ELb0ELb0ELb1ELb0ELb0ELb0ELb0ELb0ELi2ELi4ELi4ELi4ELb0EEENS1_24CollectiveEpilogueBwdGQAISA_fSD_Li256ELb0ELb0EEENS1_19SingleTileSchedulerILb0ELb0ELb0ELi128EEEEEEEEEvNT_6ParamsE$_ZN4cute3eso3ESOILb1ELb0EJNS_1CILi1EEENS2_ILi8EEEiiNS2_ILi64EEEiNS2_ILi144EEENS2_ILi288EEENS2_ILi512EEEEEC2ERKS3_RKS4_RKiSF_RKS5_SF_RKS6_RKS7_RKS8_:
        /* <DEDUP_REMOVED lines=10> */
        .type           $_ZN7cutlass13device_kernelIN5flash19enable_sm80_to_sm89INS1_16FlashAttnBwdSm80INS1_25CollectiveMainloopBwdSm80ILi2ELi2EN4cute5tupleIJNS5_1CILi128EEES8_NS7_ILi64EEEEEENS_10bfloat16_tEfNS_4arch4Sm80ELb0ELb0ELb1ELb0ELb0ELb0ELb0ELb0ELi2ELi4ELi4ELi4ELb0EEENS1_24CollectiveEpilogueBwdGQAISA_fSD_Li256ELb0ELb0EEENS1_19SingleTileSchedulerILb0ELb0ELb0ELi128EEEEEEEEEvNT_6ParamsE$_ZN4cute3eso3ESOILb1ELb0EJNS_1CILi1EEENS_5tupleIJNS2_ILi8EEEiiEEENS2_ILi64EEENS4_IJiNS2_ILi144EEENS2_ILi288EEEEEENS2_ILi512EEEEEC2ERKS3_RKS6_RKS7_RKSA_RKSB_,@function
        .size           $_ZN7cutlass13device_kernelIN5flash19enable_sm80_to_sm89INS1_16FlashAttnBwdSm80INS1_25CollectiveMainloopBwdSm80ILi2ELi2EN4cute5tupleIJNS5_1CILi128EEES8_NS7_ILi64EEEEEENS_10bfloat16_tEfNS_4arch4Sm80ELb0ELb0ELb1ELb0ELb0ELb0ELb0ELb0ELi2ELi4ELi4ELi4ELb0EEENS1_24CollectiveEpilogueBwdGQAISA_fSD_Li256ELb0ELb0EEENS1_19SingleTileSchedulerILb0ELb0ELb0ELi128EEEEEEEEEvNT_6ParamsE$_ZN4cute3eso3ESOILb1ELb0EJNS_1CILi1EEENS_5tupleIJNS2_ILi8EEEiiEEENS2_ILi64EEENS4_IJiNS2_ILi144EEENS2_ILi288EEEEEENS2_ILi512EEEEEC2ERKS3_RKS6_RKS7_RKSA_RKSB_,($_ZN7cutlass13device_kernelIN5flash19enable_sm80_to_sm89INS1_16FlashAttnBwdSm80INS1_25CollectiveMainloopBwdSm80ILi2ELi2EN4cute5tupleIJNS5_1CILi128EEES8_NS7_ILi64EEEEEENS_10bfloat16_tEfNS_4arch4Sm80ELb0ELb0ELb1ELb0ELb0ELb0ELb0ELb0ELi2ELi4ELi4ELi4ELb0EEENS1_24CollectiveEpilogueBwdGQAISA_fSD_Li256ELb0ELb0EEENS1_19SingleTileSchedulerILb0ELb0ELb0ELi128EEEEEEEEEvNT_6ParamsE$_ZN4cute3eso3ESOILb1ELb0EJNS_1CILi1EEENS_5tupleIJiiiEEENS2_ILi64EEENS4_IJNS2_ILi72EEENS2_ILi144EEENS2_ILi288EEEEEENS2_ILi512EEEEEC2ERKS3_RKS5_RKS6_RKSA_RKSB_ - $_ZN7cutlass13device_kernelIN5flash19enable_sm80_to_sm89INS1_16FlashAttnBwdSm80INS1_25CollectiveMainloopBwdSm80ILi2ELi2EN4cute5tupleIJNS5_1CILi128EEES8_NS7_ILi64EEEEEENS_10bfloat16_tEfNS_4arch4Sm80ELb0ELb0ELb1ELb0ELb0ELb0ELb0ELb0ELi2ELi4ELi4ELi4ELb0EEENS1_24CollectiveEpilogueBwdGQAISA_fSD_Li256ELb0ELb0EEENS1_19SingleTileSchedulerILb0ELb0ELb0ELi128EEEEEEEEEvNT_6ParamsE$_ZN4cute3eso3ESOILb1ELb0EJNS_1CILi1EEENS_5tupleIJNS2_ILi8EEEiiEEENS2_ILi64EEENS4_IJiNS2_ILi144EEENS2_ILi288EEEEEENS2_ILi512EEEEEC2ERKS3_RKS6_RKS7_RKSA_RKSB_)
$_ZN7cutlass13device_kernelIN5flash19enable_sm80_to_sm89INS1_16FlashAttnBwdSm80INS1_25CollectiveMainloopBwdSm80ILi2ELi2EN4cute5tupleIJNS5_1CILi128EEES8_NS7_ILi64EEEEEENS_10bfloat16_tEfNS_4arch4Sm80ELb0ELb0ELb1ELb0ELb0ELb0ELb0ELb0ELi2ELi4ELi4ELi4ELb0EEENS1_24CollectiveEpilogueBwdGQAISA_fSD_Li256ELb0ELb0EEENS1_19SingleTileSchedulerILb0ELb0ELb0ELi128EEEEEEEEEvNT_6ParamsE$_ZN4cute3eso3ESOILb1ELb0EJNS_1CILi1EEENS_5tupleIJNS2_ILi8EEEiiEEENS2_ILi64EEENS4_IJiNS2_ILi144EEENS2_ILi288EEEEEENS2_ILi512EEEEEC2ERKS3_RKS6_RKS7_RKSA_RKSB_:
        /* <DEDUP_REMOVED lines=8> */
        .type           $_ZN7cutlass13device_kernelIN5flash19enable_sm80_to_sm89INS1_16FlashAttnBwdSm80INS1_25CollectiveMainloopBwdSm80ILi2ELi2EN4cute5tupleIJNS5_1CILi128EEES8_NS7_ILi64EEEEEENS_10bfloat16_tEfNS_4arch4Sm80ELb0ELb0ELb1ELb0ELb0ELb0ELb0ELb0ELi2ELi4ELi4ELi4ELb0EEENS1_24CollectiveEpilogueBwdGQAISA_fSD_Li256ELb0ELb0EEENS1_19SingleTileSchedulerILb0ELb0ELb0ELi128EEEEEEEEEvNT_6ParamsE$_ZN4cute3eso3ESOILb1ELb0EJNS_1CILi1EEENS_5tupleIJiiiEEENS2_ILi64EEENS4_IJNS2_ILi72EEENS2_ILi144EEENS2_ILi288EEEEEENS2_ILi512EEEEEC2ERKS3_RKS5_RKS6_RKSA_RKSB_,@function
        .size           $_ZN7cutlass13device_kernelIN5flash19enable_sm80_to_sm89INS1_16FlashAttnBwdSm80INS1_25CollectiveMainloopBwdSm80ILi2ELi2EN4cute5tupleIJNS5_1CILi128EEES8_NS7_ILi64EEEEEENS_10bfloat16_tEfNS_4arch4Sm80ELb0ELb0ELb1ELb0ELb0ELb0ELb0ELb0ELi2ELi4ELi4ELi4ELb0EEENS1_24CollectiveEpilogueBwdGQAISA_fSD_Li256ELb0ELb0EEENS1_19SingleTileSchedulerILb0ELb0ELb0ELi128EEEEEEEEEvNT_6ParamsE$_ZN4cute3eso3ESOILb1ELb0EJNS_1CILi1EEENS_5tupleIJiiiEEENS2_ILi64EEENS4_IJNS2_ILi72EEENS2_ILi144EEENS2_ILi288EEEEEENS2_ILi512EEEEEC2ERKS3_RKS5_RKS6_RKSA_RKSB_,($_ZN7cutlass13device_kernelIN5flash19enable_sm80_to_sm89INS1_16FlashAttnBwdSm80INS1_25CollectiveMainloopBwdSm80ILi2ELi2EN4cute5tupleIJNS5_1CILi128EEES8_NS7_ILi64EEEEEENS_10bfloat16_tEfNS_4arch4Sm80ELb0ELb0ELb1ELb0ELb0ELb0ELb0ELb0ELi2ELi4ELi4ELi4ELb0EEENS1_24CollectiveEpilogueBwdGQAISA_fSD_Li256ELb0ELb0EEENS1_19SingleTileSchedulerILb0ELb0ELb0ELi128EEEEEEEEEvNT_6ParamsE$_ZN4cute3eso3ESOILb1ELb0EJNS_1CILi1EEEiEEC2ERKS3_RKi - $_ZN7cutlass13device_kernelIN5flash19enable_sm80_to_sm89INS1_16FlashAttnBwdSm80INS1_25CollectiveMainloopBwdSm80ILi2ELi2EN4cute5tupleIJNS5_1CILi128EEES8_NS7_ILi64EEEEEENS_10bfloat16_tEfNS_4arch4Sm80ELb0ELb0ELb1ELb0ELb0ELb0ELb0ELb0ELi2ELi4ELi4ELi4ELb0EEENS1_24CollectiveEpilogueBwdGQAISA_fSD_Li256ELb0ELb0EEENS1_19SingleTileSchedulerILb0ELb0ELb0ELi128EEEEEEEEEvNT_6ParamsE$_ZN4cute3eso3ESOILb1ELb0EJNS_1CILi1EEENS_5tupleIJiiiEEENS2_ILi64EEENS4_IJNS2_ILi72EEENS2_ILi144EEENS2_ILi288EEEEEENS2_ILi512EEEEEC2ERKS3_RKS5_RKS6_RKSA_RKSB_)
$_ZN7cutlass13device_kernelIN5flash19enable_sm80_to_sm89INS1_16FlashAttnBwdSm80INS1_25CollectiveMainloopBwdSm80ILi2ELi2EN4cute5tupleIJNS5_1CILi128EEES8_NS7_ILi64EEEEEENS_10bfloat16_tEfNS_4arch4Sm80ELb0ELb0ELb1ELb0ELb0ELb0ELb0ELb0ELi2ELi4ELi4ELi4ELb0EEENS1_24CollectiveEpilogueBwdGQAISA_fSD_Li256ELb0ELb0EEENS1_19SingleTileSchedulerILb0ELb0ELb0ELi128EEEEEEEEEvNT_6ParamsE$_ZN4cute3eso3ESOILb1ELb0EJNS_1CILi1EEENS_5tupleIJiiiEEENS2_ILi64EEENS4_IJNS2_ILi72EEENS2_ILi144EEENS2_ILi288EEEEEENS2_ILi512EEEEEC2ERKS3_RKS5_RKS6_RKSA_RKSB_:
[----:B------:R-:W-:Y:S02]  /*6fe0*/  IADD3 R4, R4, -c[0x0][0x20], RZ ;  /* 0x8000080004047a10 */ /* 0x000fe40007ffe0ff */
[----:B------:R-:W-:-:S03]  /*6ff0*/  MOV R7, 0x0 ;  /* 0x0000000000077802 */ /* 0x000fc60000000f00 */
[----:B------:R1:W-:Y:S04]  /*7000*/  STL [R4], R2 ;  /* 0x0000000204007387 */ /* 0x0003e80000100800 */
[----:B------:R1:W-:Y:S04]  /*7010*/  STL [R4+0x4], R3 ;  /* 0x0000040304007387 */ /* 0x0003e80000100800 */
[----:B------:R1:W-:Y:S01]  /*7020*/  STL [R4+0x8], R5 ;  /* 0x0000080504007387 */ /* 0x0003e20000100800 */
[----:B------:R-:W-:Y:S05]  /*7030*/  RET.REL.NODEC R6 `(_ZN7cutlass13device_kernelIN5flash19enable_sm80_to_sm89INS1_16FlashAttnBwdSm80INS1_25CollectiveMainloopBwdSm80ILi2ELi2EN4cute5tupleIJNS5_1CILi128EEES8_NS7_ILi64EEEEEENS_10bfloat16_tEfNS_4arch4Sm80ELb0ELb0ELb1ELb0ELb0ELb0ELb0ELb0ELi2ELi4ELi4ELi4ELb0EEENS1_24CollectiveEpilogueBwdGQAISA_fSD_Li256ELb0ELb0EEENS1_19SingleTileSchedulerILb0ELb0ELb0ELi128EEEEEEEEEvNT_6ParamsE) ;  /* 0xffff8fc006007950 */ /* 0x000fea0003c3ffff */
        .type           $_ZN7cutlass13device_kernelIN5flash19enable_sm80_to_sm89INS1_16FlashAttnBwdSm80INS1_25CollectiveMainloopBwdSm80ILi2ELi2EN4cute5tupleIJNS5_1CILi128EEES8_NS7_ILi64EEEEEENS_10bfloat16_tEfNS_4arch4Sm80ELb0ELb0ELb1ELb0ELb0ELb0ELb0ELb0ELi2ELi4ELi4ELi4ELb0EEENS1_24CollectiveEpilogueBwdGQAISA_fSD_Li256ELb0ELb0EEENS1_19SingleTileSchedulerILb0ELb0ELb0ELi128EEEEEEEEEvNT_6ParamsE$_ZN4cute3eso3ESOILb1ELb0EJNS_1CILi1EEEiEEC2ERKS3_RKi,@function
        .size           $_ZN7cutlass13device_kernelIN5flash19enable_sm80_to_sm89INS1_16FlashAttnBwdSm80INS1_25CollectiveMainloopBwdSm80ILi2ELi2EN4cute5tupleIJNS5_1CILi128EEES8_NS7_ILi64EEEEEENS_10bfloat16_tEfNS_4arch4Sm80ELb0ELb0ELb1ELb0ELb0ELb0ELb0ELb0ELi2ELi4ELi4ELi4ELb0EEENS1_24CollectiveEpilogueBwdGQAISA_fSD_Li256ELb0ELb0EEENS1_19SingleTileSchedulerILb0ELb0ELb0ELi128EEEEEEEEEvNT_6ParamsE$_ZN4cute3eso3ESOILb1ELb0EJNS_1CILi1EEEiEEC2ERKS3_RKi,($_ZN7cutlass13device_kernelIN5flash19enable_sm80_to_sm89INS1_16FlashAttnBwdSm80INS1_25CollectiveMainloopBwdSm80ILi2ELi2EN4cute5tupleIJNS5_1CILi128EEES8_NS7_ILi64EEEEEENS_10bfloat16_tEfNS_4arch4Sm80ELb0ELb0ELb1ELb0ELb0ELb0ELb0ELb0ELi2ELi4ELi4ELi4ELb0EEENS1_24CollectiveEpilogueBwdGQAISA_fSD_Li256ELb0ELb0EEENS1_19SingleTileSchedulerILb0ELb0ELb0ELi128EEEEEEEEEvNT_6ParamsE$_ZN4cute3eso3ESOILb1ELb0EJNS_1CILi1EEEiiiNS2_ILi144EEENS2_ILi512EEEEEC2ERKS3_RKiSA_SA_RKS4_RKS5_ - $_ZN7cutlass13device_kernelIN5flash19enable_sm80_to_sm89INS1_16FlashAttnBwdSm80INS1_25CollectiveMainloopBwdSm80ILi2ELi2EN4cute5tupleIJNS5_1CILi128EEES8_NS7_ILi64EEEEEENS_10bfloat16_tEfNS_4arch4Sm80ELb0ELb0ELb1ELb0ELb0ELb0ELb0ELb0ELi2ELi4ELi4ELi4ELb0EEENS1_24CollectiveEpilogueBwdGQAISA_fSD_Li256ELb0ELb0EEENS1_19SingleTileSchedulerILb0ELb0ELb0ELi128EEEEEEEEEvNT_6ParamsE$_ZN4cute3eso3ESOILb1ELb0EJNS_1CILi1EEEiEEC2ERKS3_RKi)
$_ZN7cutlass13device_kernelIN5flash19enable_sm80_to_sm89INS1_16FlashAttnBwdSm80INS1_25CollectiveMainloopBwdSm80ILi2ELi2EN4cute5tupleIJNS5_1CILi128EEES8_NS7_ILi64EEEEEENS_10bfloat16_tEfNS_4arch4Sm80ELb0ELb0ELb1ELb0ELb0ELb0ELb0ELb0ELi2ELi4ELi4ELi4ELb0EEENS1_24CollectiveEpilogueBwdGQAISA_fSD_Li256ELb0ELb0EEENS1_19SingleTileSchedulerILb0ELb0ELb0ELi128EEEEEEEEEvNT_6ParamsE$_ZN4cute3eso3ESOILb1ELb0EJNS_1CILi1EEEiEEC2ERKS3_RKi:
[----:B------:R-:W-:Y:S02]  /*7040*/  IADD3 R3, R66, -c[0x0][0x20], RZ ;  /* 0x8000080042037a10 */ /* 0x000fe40007ffe0ff */
[----:B------:R-:W-:-:S03]  /*7050*/  MOV R5, 0x0 ;  /* 0x0000000000057802 */ /* 0x000fc60000000f00 */
[----:B------:R1:W-:Y:S01]  /*7060*/  STL [R3], R2 ;  /* 0x0000000203007387 */ /* 0x0003e20000100800 */
[----:B------:R-:W-:Y:S05]  /*7070*/  RET.REL.NODEC R4 `(_ZN7cutlass13device_kernelIN5flash19enable_sm80_to_sm89INS1_16FlashAttnBwdSm80INS1_25CollectiveMainloopBwdSm80ILi2ELi2EN4cute5tupleIJNS5_1CILi128EEES8_NS7_ILi64EEEEEENS_10bfloat16_tEfNS_4arch4Sm80ELb0ELb0ELb1ELb0ELb0ELb0ELb0ELb0ELi2ELi4ELi4ELi4ELb0EEENS1_24CollectiveEpilogueBwdGQAISA_fSD_Li256ELb0ELb0EEENS1_19SingleTileSchedulerILb0ELb0ELb0ELi128EEEEEEEEEvNT_6ParamsE) ;  /* 0xffff8f8004007950 */ /* 0x000fea0003c3ffff */
        .type           $_ZN7cutlass13device_kernelIN5flash19enable_sm80_to_sm89INS1_16FlashAttnBwdSm80INS1_25CollectiveMainloopBwdSm80ILi2ELi2EN4cute5tupleIJNS5_1CILi128EEES8_NS7_ILi64EEEEEENS_10bfloat16_tEfNS_4arch4Sm80ELb0ELb0ELb1ELb0ELb0ELb0ELb0ELb0ELi2ELi4ELi4ELi4ELb0EEENS1_24CollectiveEpilogueBwdGQAISA_fSD_Li256ELb0ELb0EEENS1_19SingleTileSchedulerILb0ELb0ELb0ELi128EEEEEEEEEvNT_6ParamsE$_ZN4cute3eso3ESOILb1ELb0EJNS_1CILi1EEEiiiNS2_ILi144EEENS2_ILi512EEEEEC2ERKS3_RKiSA_SA_RKS4_RKS5_,@function
        .size           $_ZN7cutlass13device_kernelIN5flash19enable_sm80_to_sm89INS1_16FlashAttnBwdSm80INS1_25CollectiveMainloopBwdSm80ILi2ELi2EN4cute5tupleIJNS5_1CILi128EEES8_NS7_ILi64EEEEEENS_10bfloat16_tEfNS_4arch4Sm80ELb0ELb0ELb1ELb0ELb0ELb0ELb0ELb0ELi2ELi4ELi4ELi4ELb0EEENS1_24CollectiveEpilogueBwdGQAISA_fSD_Li256ELb0ELb0EEENS1_19SingleTileSchedulerILb0ELb0ELb0ELi128EEEEEEEEEvNT_6ParamsE$_ZN4cute3eso3ESOILb1ELb0EJNS_1CILi1EEEiiiNS2_ILi144EEENS2_ILi512EEEEEC2ERKS3_RKiSA_SA_RKS4_RKS5_,($_ZN7cutlass13device_kernelIN5flash19enable_sm80_to_sm89INS1_16FlashAttnBwdSm80INS1_25CollectiveMainloopBwdSm80ILi2ELi2EN4cute5tupleIJNS5_1CILi128EEES8_NS7_ILi64EEEEEENS_10bfloat16_tEfNS_4arch4Sm80ELb0ELb0ELb1ELb0ELb0ELb0ELb0ELb0ELi2ELi4ELi4ELi4ELb0EEENS1_24CollectiveEpilogueBwdGQAISA_fSD_Li256ELb0ELb0EEENS1_19SingleTileSchedulerILb0ELb0ELb0ELi128EEEEEEEEEvNT_6ParamsE$_ZN4cute3eso3ESOILb1ELb0EJNS_1CILi1EEEiiiNS2_ILi64EEENS2_ILi72EEENS2_ILi144EEENS2_ILi288EEENS2_ILi512EEEEEC2ERKS3_RKiSD_SD_RKS4_RKS5_RKS6_RKS7_RKS8_ - $_ZN7cutlass13device_kernelIN5flash19enable_sm80_to_sm89INS1_16FlashAttnBwdSm80INS1_25CollectiveMainloopBwdSm80ILi2ELi2EN4cute5tupleIJNS5_1CILi128EEES8_NS7_ILi64EEEEEENS_10bfloat16_tEfNS_4arch4Sm80ELb0ELb0ELb1ELb0ELb0ELb0ELb0ELb0ELi2ELi4ELi4ELi4ELb0EEENS1_24CollectiveEpilogueBwdGQAISA_fSD_Li256ELb0ELb0EEENS1_19SingleTileSchedulerILb0ELb0ELb0ELi128EEEEEEEEEvNT_6ParamsE$_ZN4cute3eso3ESOILb1ELb0EJNS_1CILi1EEEiiiNS2_ILi144EEENS2_ILi512EEEEEC2ERKS3_RKiSA_SA_RKS4_RKS5_)
$_ZN7cutlass13device_kernelIN5flash19enable_sm80_to_sm89INS1_16FlashAttnBwdSm80INS1_25CollectiveMainloopBwdSm80ILi2ELi2EN4cute5tupleIJNS5_1CILi128EEES8_NS7_ILi64EEEEEENS_10bfloat16_tEfNS_4arch4Sm80ELb0ELb0ELb1ELb0ELb0ELb0ELb0ELb0ELi2ELi4ELi4ELi4ELb0EEENS1_24CollectiveEpilogueBwdGQAISA_fSD_Li256ELb0ELb0EEENS1_19SingleTileSchedulerILb0ELb0ELb0ELi128EEEEEEEEEvNT_6ParamsE$_ZN4cute3eso3ESOILb1ELb0EJNS_1CILi1EEEiiiNS2_ILi144EEENS2_ILi512EEEEEC2ERKS3_RKiSA_SA_RKS4_RKS5_:
        /* <DEDUP_REMOVED lines=10> */
[----:B------:R-:W-:Y:S05]  /*7120*/  RET.REL.NODEC R74 `(_ZN7cutlass13device_kernelIN5flash19enable_sm80_to_sm89INS1_16FlashAttnBwdSm80INS1_25CollectiveMainloopBwdSm80ILi2ELi2EN4cute5tupleIJNS5_1CILi128EEES8_NS7_ILi64EEEEEENS_10bfloat16_tEfNS_4arch4Sm80ELb0ELb0ELb1ELb0ELb0ELb0ELb0ELb0ELi2ELi4ELi4ELi4ELb0EEENS1_24CollectiveEpilogueBwdGQAISA_fSD_Li256ELb0ELb0EEENS1_19SingleTileSchedulerILb0ELb0ELb0ELi128EEEEEEEEEvNT_6ParamsE) ;  /* 0xffff8ed04a007950 */ /* 0x000fea0003c3ffff */
        .type           $_ZN7cutlass13device_kernelIN5flash19enable_sm80_to_sm89INS1_16FlashAttnBwdSm80INS1_25CollectiveMainloopBwdSm80ILi2ELi2EN4cute5tupleIJNS5_1CILi128EEES8_NS7_ILi64EEEEEENS_10bfloat16_tEfNS_4arch4Sm80ELb0ELb0ELb1ELb0ELb0ELb0ELb0ELb0ELi2ELi4ELi4ELi4ELb0EEENS1_24CollectiveEpilogueBwdGQAISA_fSD_Li256ELb0ELb0EEENS1_19SingleTileSchedulerILb0ELb0ELb0ELi128EEEEEEEEEvNT_6ParamsE$_ZN4cute3eso3ESOILb1ELb0EJNS_1CILi1EEEiiiNS2_ILi64EEENS2_ILi72EEENS2_ILi144EEENS2_ILi288EEENS2_ILi512EEEEEC2ERKS3_RKiSD_SD_RKS4_RKS5_RKS6_RKS7_RKS8_,@function
        .size           $_ZN7cutlass13device_kernelIN5flash19enable_sm80_to_sm89INS1_16FlashAttnBwdSm80INS1_25CollectiveMainloopBwdSm80ILi2ELi2EN4cute5tupleIJNS5_1CILi128EEES8_NS7_ILi64EEEEEENS_10bfloat16_tEfNS_4arch4Sm80ELb0ELb0ELb1ELb0ELb0ELb0ELb0ELb0ELi2ELi4ELi4ELi4ELb0EEENS1_24CollectiveEpilogueBwdGQAISA_fSD_Li256ELb0ELb0EEENS1_19SingleTileSchedulerILb0ELb0ELb0ELi128EEEEEEEEEvNT_6ParamsE$_ZN4cute3eso3ESOILb1ELb0EJNS_1CILi1EEEiiiNS2_ILi64EEENS2_ILi72EEENS2_ILi144EEENS2_ILi288EEENS2_ILi512EEEEEC2ERKS3_RKiSD_SD_RKS4_RKS5_RKS6_RKS7_RKS8_,($_ZN7cutlass13device_kernelIN5flash19enable_sm80_to_sm89INS1_16FlashAttnBwdSm80INS1_25CollectiveMainloopBwdSm80ILi2ELi2EN4cute5tupleIJNS5_1CILi128EEES8_NS7_ILi64EEEEEENS_10bfloat16_tEfNS_4arch4Sm80ELb0ELb0ELb1ELb0ELb0ELb0ELb0ELb0ELi2ELi4ELi4ELi4ELb0EEENS1_24CollectiveEpilogueBwdGQAISA_fSD_Li256ELb0ELb0EEENS1_19SingleTileSchedulerILb0ELb0ELb0ELi128EEEEEEEEEvNT_6ParamsE$_ZN4cute3eso3ESOILb1ELb0EJNS_1CILi1EEEiiiNS2_ILi72EEENS2_ILi512EEEEEC2ERKS3_RKiSA_SA_RKS4_RKS5_ - $_ZN7cutlass13device_kernelIN5flash19enable_sm80_to_sm89INS1_16FlashAttnBwdSm80INS1_25CollectiveMainloopBwdSm80ILi2ELi2EN4cute5tupleIJNS5_1CILi128EEES8_NS7_ILi64EEEEEENS_10bfloat16_tEfNS_4arch4Sm80ELb0ELb0ELb1ELb0ELb0ELb0ELb0ELb0ELi2ELi4ELi4ELi4ELb0EEENS1_24CollectiveEpilogueBwdGQAISA_fSD_Li256ELb0ELb0EEENS1_19SingleTileSchedulerILb0ELb0ELb0ELi128EEEEEEEEEvNT_6ParamsE$_ZN4cute3eso3ESOILb1ELb0EJNS_1CILi1EEEiiiNS2_ILi64EEENS2_ILi72EEENS2_ILi144EEENS2_ILi288EEENS2_ILi512EEEEEC2ERKS3_RKiSD_SD_RKS4_RKS5_RKS6_RKS7_RKS8_)
$_ZN7cutlass13device_kernelIN5flash19enable_sm80_to_sm89INS1_16FlashAttnBwdSm80INS1_25CollectiveMainloopBwdSm80ILi2ELi2EN4cute5tupleIJNS5_1CILi128EEES8_NS7_ILi64EEEEEENS_10bfloat16_tEfNS_4arch4Sm80ELb0ELb0ELb1ELb0ELb0ELb0ELb0ELb0ELi2ELi4ELi4ELi4ELb0EEENS1_24CollectiveEpilogueBwdGQAISA_fSD_Li256ELb0ELb0EEENS1_19SingleTileSchedulerILb0ELb0ELb0ELi128EEEEEEEEEvNT_6ParamsE$_ZN4cute3eso3ESOILb1ELb0EJNS_1CILi1EEEiiiNS2_ILi64EEENS2_ILi72EEENS2_ILi144EEENS2_ILi288EEENS2_ILi512EEEEEC2ERKS3_RKiSD_SD_RKS4_RKS5_RKS6_RKS7_RKS8_:
        /* <DEDUP_REMOVED lines=10> */
        .type           $_ZN7cutlass13device_kernelIN5flash19enable_sm80_to_sm89INS1_16FlashAttnBwdSm80INS1_25CollectiveMainloopBwdSm80ILi2ELi2EN4cute5tupleIJNS5_1CILi128EEES8_NS7_ILi64EEEEEENS_10bfloat16_tEfNS_4arch4Sm80ELb0ELb0ELb1ELb0ELb0ELb0ELb0ELb0ELi2ELi4ELi4ELi4ELb0EEENS1_24CollectiveEpilogueBwdGQAISA_fSD_Li256ELb0ELb0EEENS1_19SingleTileSchedulerILb0ELb0ELb0ELi128EEEEEEEEEvNT_6ParamsE$_ZN4cute3eso3ESOILb1ELb0EJNS_1CILi1EEEiiiNS2_ILi72EEENS2_ILi512EEEEEC2ERKS3_RKiSA_SA_RKS4_RKS5_,@function
        .size           $_ZN7cutlass13device_kernelIN5flash19enable_sm80_to_sm89INS1_16FlashAttnBwdSm80INS1_25CollectiveMainloopBwdSm80ILi2ELi2EN4cute5tupleIJNS5_1CILi128EEES8_NS7_ILi64EEEEEENS_10bfloat16_tEfNS_4arch4Sm80ELb0ELb0ELb1ELb0ELb0ELb0ELb0ELb0ELi2ELi4ELi4ELi4ELb0EEENS1_24CollectiveEpilogueBwdGQAISA_fSD_Li256ELb0ELb0EEENS1_19SingleTileSchedulerILb0ELb0ELb0ELi128EEEEEEEEEvNT_6ParamsE$_ZN4cute3eso3ESOILb1ELb0EJNS_1CILi1EEEiiiNS2_ILi72EEENS2_ILi512EEEEEC2ERKS3_RKiSA_SA_RKS4_RKS5_,($_ZN7cutlass13device_kernelIN5flash19enable_sm80_to_sm89INS1_16FlashAttnBwdSm80INS1_25CollectiveMainloopBwdSm80ILi2ELi2EN4cute5tupleIJNS5_1CILi128EEES8_NS7_ILi64EEEEEENS_10bfloat16_tEfNS_4arch4Sm80ELb0ELb0ELb1ELb0ELb0ELb0ELb0ELb0ELi2ELi4ELi4ELi4ELb0EEENS1_24CollectiveEpilogueBwdGQAISA_fSD_Li256ELb0ELb0EEENS1_19SingleTileSchedulerILb0ELb0ELb0ELi128EEEEEEEEEvNT_6ParamsE$_ZN4cute3eso3ESOILb1ELb0EJNS_1CILi2EEEiEEC2ERKS3_RKi - $_ZN7cutlass13device_kernelIN5flash19enable_sm80_to_sm89INS1_16FlashAttnBwdSm80INS1_25CollectiveMainloopBwdSm80ILi2ELi2EN4cute5tupleIJNS5_1CILi128EEES8_NS7_ILi64EEEEEENS_10bfloat16_tEfNS_4arch4Sm80ELb0ELb0ELb1ELb0ELb0ELb0ELb0ELb0ELi2ELi4ELi4ELi4ELb0EEENS1_24CollectiveEpilogueBwdGQAISA_fSD_Li256ELb0ELb0EEENS1_19SingleTileSchedulerILb0ELb0ELb0ELi128EEEEEEEEEvNT_6ParamsE$_ZN4cute3eso3ESOILb1ELb0EJNS_1CILi1EEEiiiNS2_ILi72EEENS2_ILi512EEEEEC2ERKS3_RKiSA_SA_RKS4_RKS5_)
$_ZN7cutlass13device_kernelIN5flash19enable_sm80_to_sm89INS1_16FlashAttnBwdSm80INS1_25CollectiveMainloopBwdSm80ILi2ELi2EN4cute5tupleIJNS5_1CILi128EEES8_NS7_ILi64EEEEEENS_10bfloat16_tEfNS_4arch4Sm80ELb0ELb0ELb1ELb0ELb0ELb0ELb0ELb0ELi2ELi4ELi4ELi4ELb0EEENS1_24CollectiveEpilogueBwdGQAISA_fSD_Li256ELb0ELb0EEENS1_19SingleTileSchedulerILb0ELb0ELb0ELi128EEEEEEEEEvNT_6ParamsE$_ZN4cute3eso3ESOILb1ELb0EJNS_1CILi1EEEiiiNS2_ILi72EEENS2_ILi512EEEEEC2ERKS3_RKiSA_SA_RKS4_RKS5_:
        /* <DEDUP_REMOVED lines=11> */
        .type           $_ZN7cutlass13device_kernelIN5flash19enable_sm80_to_sm89INS1_16FlashAttnBwdSm80INS1_25CollectiveMainloopBwdSm80ILi2ELi2EN4cute5tupleIJNS5_1CILi128EEES8_NS7_ILi64EEEEEENS_10bfloat16_tEfNS_4arch4Sm80ELb0ELb0ELb1ELb0ELb0ELb0ELb0ELb0ELi2ELi4ELi4ELi4ELb0EEENS1_24CollectiveEpilogueBwdGQAISA_fSD_Li256ELb0ELb0EEENS1_19SingleTileSchedulerILb0ELb0ELb0ELi128EEEEEEEEEvNT_6ParamsE$_ZN4cute3eso3ESOILb1ELb0EJNS_1CILi2EEEiEEC2ERKS3_RKi,@function
        .size           $_ZN7cutlass13device_kernelIN5flash19enable_sm80_to_sm89INS1_16FlashAttnBwdSm80INS1_25CollectiveMainloopBwdSm80ILi2ELi2EN4cute5tupleIJNS5_1CILi128EEES8_NS7_ILi64EEEEEENS_10bfloat16_tEfNS_4arch4Sm80ELb0ELb0ELb1ELb0ELb0ELb0ELb0ELb0ELi2ELi4ELi4ELi4ELb0EEENS1_24CollectiveEpilogueBwdGQAISA_fSD_Li256ELb0ELb0EEENS1_19SingleTileSchedulerILb0ELb0ELb0ELi128EEEEEEEEEvNT_6ParamsE$_ZN4cute3eso3ESOILb1ELb0EJNS_1CILi2EEEiEEC2ERKS3_RKi,($_ZN7cutlass13device_kernelIN5flash19enable_sm80_to_sm89INS1_16FlashAttnBwdSm80INS1_25CollectiveMainloopBwdSm80ILi2ELi2EN4cute5tupleIJNS5_1CILi128EEES8_NS7_ILi64EEEEEENS_10bfloat16_tEfNS_4arch4Sm80ELb0ELb0ELb1ELb0ELb0ELb0ELb0ELb0ELi2ELi4ELi4ELi4ELb0EEENS1_24CollectiveEpilogueBwdGQAISA_fSD_Li256ELb0ELb0EEENS1_19SingleTileSchedulerILb0ELb0ELb0ELi128EEEEEEEEEvNT_6ParamsE$_ZN4cute3eso3ESOILb1ELb0EJNS_1CILi4096EEENS_5tupleIJNS4_IJiiEEENS2_ILi8192EEEEEEEEC2ERKS3_RKS7_ - $_ZN7cutlass13device_kernelIN5flash19enable_sm80_to_sm89INS1_16FlashAttnBwdSm80INS1_25CollectiveMainloopBwdSm80ILi2ELi2EN4cute5tupleIJNS5_1CILi128EEES8_NS7_ILi64EEEEEENS_10bfloat16_tEfNS_4arch4Sm80ELb0ELb0ELb1ELb0ELb0ELb0ELb0ELb0ELi2ELi4ELi4ELi4ELb0EEENS1_24CollectiveEpilogueBwdGQAISA_fSD_Li256ELb0ELb0EEENS1_19SingleTileSchedulerILb0ELb0ELb0ELi128EEEEEEEEEvNT_6ParamsE$_ZN4cute3eso3ESOILb1ELb0EJNS_1CILi2EEEiEEC2ERKS3_RKi)
$_ZN7cutlass13device_kernelIN5flash19enable_sm80_to_sm89INS1_16FlashAttnBwdSm80INS1_25CollectiveMainloopBwdSm80ILi2ELi2EN4cute5tupleIJNS5_1CILi128EEES8_NS7_ILi64EEEEEENS_10bfloat16_tEfNS_4arch4Sm80ELb0ELb0ELb1ELb0ELb0ELb0ELb0ELb0ELi2ELi4ELi4ELi4ELb0EEENS1_24CollectiveEpilogueBwdGQAISA_fSD_Li256ELb0ELb0EEENS1_19SingleTileSchedulerILb0ELb0ELb0ELi128EEEEEEEEEvNT_6ParamsE$_ZN4cute3eso3ESOILb1ELb0EJNS_1CILi2EEEiEEC2ERKS3_RKi:
[----:B------:R-:W-:Y:S02]  /*7280*/  IADD3 R2, R2, -c[0x0][0x20], RZ ;  /* 0x8000080002027a10 */ /* 0x000fe40007ffe0ff */
[----:B------:R-:W-:-:S03]  /*7290*/  MOV R5, 0x0 ;  /* 0x0000000000057802 */ /* 0x000fc60000000f00 */
[----:B------:R1:W-:Y:S01]  /*72a0*/  STL [R2], R3 ;  /* 0x0000000302007387 */ /* 0x0003e20000100800 */
[----:B------:R-:W-:Y:S05]  /*72b0*/  RET.REL.NODEC R4 `(_ZN7cutlass13device_kernelIN5flash19enable_sm80_to_sm89INS1_16FlashAttnBwdSm80INS1_25CollectiveMainloopBwdSm80ILi2ELi2EN4cute5tupleIJNS5_1CILi128EEES8_NS7_ILi64EEEEEENS_10bfloat16_tEfNS_4arch4Sm80ELb0ELb0ELb1ELb0ELb0ELb0ELb0ELb0ELi2ELi4ELi4ELi4ELb0EEENS1_24CollectiveEpilogueBwdGQAISA_fSD_Li256ELb0ELb0EEENS1_19SingleTileSchedulerILb0ELb0ELb0ELi128EEEEEEEEEvNT_6ParamsE) ;  /* 0xffff8d4004007950 */ /* 0x000fea0003c3ffff */
        .type           $_ZN7cutlass13device_kernelIN5flash19enable_sm80_to_sm89INS1_16FlashAttnBwdSm80INS1_25CollectiveMainloopBwdSm80ILi2ELi2EN4cute5tupleIJNS5_1CILi128EEES8_NS7_ILi64EEEEEENS_10bfloat16_tEfNS_4arch4Sm80ELb0ELb0ELb1ELb0ELb0ELb0ELb0ELb0ELi2ELi4ELi4ELi4ELb0EEENS1_24CollectiveEpilogueBwdGQAISA_fSD_Li256ELb0ELb0EEENS1_19SingleTileSchedulerILb0ELb0ELb0ELi128EEEEEEEEEvNT_6ParamsE$_ZN4cute3eso3ESOILb1ELb0EJNS_1CILi4096EEENS_5tupleIJNS4_IJiiEEENS2_ILi8192EEEEEEEEC2ERKS3_RKS7_,@function
        .size           $_ZN7cutlass13device_kernelIN5flash19enable_sm80_to_sm89INS1_16FlashAttnBwdSm80INS1_25CollectiveMainloopBwdSm80ILi2ELi2EN4cute5tupleIJNS5_1CILi128EEES8_NS7_ILi64EEEEEENS_10bfloat16_tEfNS_4arch4Sm80ELb0ELb0ELb1ELb0ELb0ELb0ELb0ELb0ELi2ELi4ELi4ELi4ELb0EEENS1_24CollectiveEpilogueBwdGQAISA_fSD_Li256ELb0ELb0EEENS1_19SingleTileSchedulerILb0ELb0ELb0ELi128EEEEEEEEEvNT_6ParamsE$_ZN4cute3eso3ESOILb1ELb0EJNS_1CILi4096EEENS_5tupleIJNS4_IJiiEEENS2_ILi8192EEEEEEEEC2ERKS3_RKS7_,($_ZN7cutlass13device_kernelIN5flash19enable_sm80_to_sm89INS1_16FlashAttnBwdSm80INS1_25CollectiveMainloopBwdSm80ILi2ELi2EN4cute5tupleIJNS5_1CILi128EEES8_NS7_ILi64EEEEEENS_10bfloat16_tEfNS_4arch4Sm80ELb0ELb0ELb1ELb0ELb0ELb0ELb0ELb0ELi2ELi4ELi4ELi4ELb0EEENS1_24CollectiveEpilogueBwdGQAISA_fSD_Li256ELb0ELb0EEENS1_19SingleTileSchedulerILb0ELb0ELb0ELi128EEEEEEEEEvNT_6ParamsE$_ZN4cute3eso3ESOILb1ELb0EJNS_1CILi4096EEENS_5tupleIJiiEEEEEC2ERKS3_RKS5_ - $_ZN7cutlass13device_kernelIN5flash19enable_sm80_to_sm89INS1_16FlashAttnBwdSm80INS1_25CollectiveMainloopBwdSm80ILi2ELi2EN4cute5tupleIJNS5_1CILi128EEES8_NS7_ILi64EEEEEENS_10bfloat16_tEfNS_4arch4Sm80ELb0ELb0ELb1ELb0ELb0ELb0ELb0ELb0ELi2ELi4ELi4ELi4ELb0EEENS1_24CollectiveEpilogueBwdGQAISA_fSD_Li256ELb0ELb0EEENS1_19SingleTileSchedulerILb0ELb0ELb0ELi128EEEEEEEEEvNT_6ParamsE$_ZN4cute3eso3ESOILb1ELb0EJNS_1CILi4096EEENS_5tupleIJNS4_IJiiEEENS2_ILi8192EEEEEEEEC2ERKS3_RKS7_)
$_ZN7cutlass13device_kernelIN5flash19enable_sm80_to_sm89INS1_16FlashAttnBwdSm80INS1_25CollectiveMainloopBwdSm80ILi2ELi2EN4cute5tupleIJNS5_1CILi128EEES8_NS7_ILi64EEEEEENS_10bfloat16_tEfNS_4arch4Sm80ELb0ELb0ELb1ELb0ELb0ELb0ELb0ELb0ELi2ELi4ELi4ELi4ELb0EEENS1_24CollectiveEpilogueBwdGQAISA_fSD_Li256ELb0ELb0EEENS1_19SingleTileSchedulerILb0ELb0ELb0ELi128EEEEEEEEEvNT_6ParamsE$_ZN4cute3eso3ESOILb1ELb0EJNS_1CILi4096EEENS_5tupleIJNS4_IJiiEEENS2_ILi8192EEEEEEEEC2ERKS3_RKS7_:
[----:B------:R-:W-:Y:S02]  /*72c0*/  IADD3 R2, R2, -c[0x0][0x20], RZ ;  /* 0x8000080002027a10 */ /* 0x000fe40007ffe0ff */
[----:B------:R-:W-:-:S03]  /*72d0*/  MOV R7, 0x0 ;  /* 0x0000000000077802 */ /* 0x000fc60000000f00 */
[----:B------:R1:W-:Y:S04]  /*72e0*/  STL [R2], R5 ;  /* 0x0000000502007387 */ /* 0x0003e80000100800 */
[----:B------:R1:W-:Y:S01]  /*72f0*/  STL [R2+0x4], R3 ;  /* 0x0000040302007387 */ /* 0x0003e20000100800 */
[----:B------:R-:W-:Y:S05]  /*7300*/  RET.REL.NODEC R6 `(_ZN7cutlass13device_kernelIN5flash19enable_sm80_to_sm89INS1_16FlashAttnBwdSm80INS1_25CollectiveMainloopBwdSm80ILi2ELi2EN4cute5tupleIJNS5_1CILi128EEES8_NS7_ILi64EEEEEENS_10bfloat16_tEfNS_4arch4Sm80ELb0ELb0ELb1ELb0ELb0ELb0ELb0ELb0ELi2ELi4ELi4ELi4ELb0EEENS1_24CollectiveEpilogueBwdGQAISA_fSD_Li256ELb0ELb0EEENS1_19SingleTileSchedulerILb0ELb0ELb0ELi128EEEEEEEEEvNT_6ParamsE) ;  /* 0xffff8cf006007950 */ /* 0x000fea0003c3ffff */
        .type           $_ZN7cutlass13device_kernelIN5flash19enable_sm80_to_sm89INS1_16FlashAttnBwdSm80INS1_25CollectiveMainloopBwdSm80ILi2ELi2EN4cute5tupleIJNS5_1CILi128EEES8_NS7_ILi64EEEEEENS_10bfloat16_tEfNS_4arch4Sm80ELb0ELb0ELb1ELb0ELb0ELb0ELb0ELb0ELi2ELi4ELi4ELi4ELb0EEENS1_24CollectiveEpilogueBwdGQAISA_fSD_Li256ELb0ELb0EEENS1_19SingleTileSchedulerILb0ELb0ELb0ELi128EEEEEEEEEvNT_6ParamsE$_ZN4cute3eso3ESOILb1ELb0EJNS_1CILi4096EEENS_5tupleIJiiEEEEEC2ERKS3_RKS5_,@function
        .size           $_ZN7cutlass13device_kernelIN5flash19enable_sm80_to_sm89INS1_16FlashAttnBwdSm80INS1_25CollectiveMainloopBwdSm80ILi2ELi2EN4cute5tupleIJNS5_1CILi128EEES8_NS7_ILi64EEEEEENS_10bfloat16_tEfNS_4arch4Sm80ELb0ELb0ELb1ELb0ELb0ELb0ELb0ELb0ELi2ELi4ELi4ELi4ELb0EEENS1_24CollectiveEpilogueBwdGQAISA_fSD_Li256ELb0ELb0EEENS1_19SingleTileSchedulerILb0ELb0ELb0ELi128EEEEEEEEEvNT_6ParamsE$_ZN4cute3eso3ESOILb1ELb0EJNS_1CILi4096EEENS_5tupleIJiiEEEEEC2ERKS3_RKS5_,($_ZN7cutlass13device_kernelIN5flash19enable_sm80_to_sm89INS1_16FlashAttnBwdSm80INS1_25CollectiveMainloopBwdSm80ILi2ELi2EN4cute5tupleIJNS5_1CILi128EEES8_NS7_ILi64EEEEEENS_10bfloat16_tEfNS_4arch4Sm80ELb0ELb0ELb1ELb0ELb0ELb0ELb0ELb0ELi2ELi4ELi4ELi4ELb0EEENS1_24CollectiveEpilogueBwdGQAISA_fSD_Li256ELb0ELb0EEENS1_19SingleTileSchedulerILb0ELb0ELb0ELi128EEEEEEEEEvNT_6ParamsE$_ZN4cute3eso3ESOILb1ELb0EJNS_1CILi4096EEEiiEEC2ERKS3_RKiS8_ - $_ZN7cutlass13device_kernelIN5flash19enable_sm80_to_sm89INS1_16FlashAttnBwdSm80INS1_25CollectiveMainloopBwdSm80ILi2ELi2EN4cute5tupleIJNS5_1CILi128EEES8_NS7_ILi64EEEEEENS_10bfloat16_tEfNS_4arch4Sm80ELb0ELb0ELb1ELb0ELb0ELb0ELb0ELb0ELi2ELi4ELi4ELi4ELb0EEENS1_24CollectiveEpilogueBwdGQAISA_fSD_Li256ELb0ELb0EEENS1_19SingleTileSchedulerILb0ELb0ELb0ELi128EEEEEEEEEvNT_6ParamsE$_ZN4cute3eso3ESOILb1ELb0EJNS_1CILi4096EEENS_5tupleIJiiEEEEEC2ERKS3_RKS5_)
$_ZN7cutlass13device_kernelIN5flash19enable_sm80_to_sm89INS1_16FlashAttnBwdSm80INS1_25CollectiveMainloopBwdSm80ILi2ELi2EN4cute5tupleIJNS5_1CILi128EEES8_NS7_ILi64EEEEEENS_10bfloat16_tEfNS_4arch4Sm80ELb0ELb0ELb1ELb0ELb0ELb0ELb0ELb0ELi2ELi4ELi4ELi4ELb0EEENS1_24CollectiveEpilogueBwdGQAISA_fSD_Li256ELb0ELb0EEENS1_19SingleTileSchedulerILb0ELb0ELb0ELi128EEEEEEEEEvNT_6ParamsE$_ZN4cute3eso3ESOILb1ELb0EJNS_1CILi4096EEENS_5tupleIJiiEEEEEC2ERKS3_RKS5_:
[----:B------:R-:W-:Y:S02]  /*7310*/  IADD3 R2, R2, -c[0x0][0x20], RZ ;  /* 0x8000080002027a10 */ /* 0x000fe40007ffe0ff */
[----:B------:R-:W-:-:S03]  /*7320*/  MOV R7, 0x0 ;  /* 0x0000000000077802 */ /* 0x000fc60000000f00 */
[----:B------:R1:W-:Y:S04]  /*7330*/  STL [R2], R5 ;  /* 0x0000000502007387 */ /* 0x0003e80000100800 */
[----:B------:R1:W-:Y:S01]  /*7340*/  STL [R2+0x4], R3 ;  /* 0x0000040302007387 */ /* 0x0003e20000100800 */
[----:B------:R-:W-:Y:S05]  /*7350*/  RET.REL.NODEC R6 `(_ZN7cutlass13device_kernelIN5flash19enable_sm80_to_sm89INS1_16FlashAttnBwdSm80INS1_25CollectiveMainloopBwdSm80ILi2ELi2EN4cute5tupleIJNS5_1CILi128EEES8_NS7_ILi64EEEEEENS_10bfloat16_tEfNS_4arch4Sm80ELb0ELb0ELb1ELb0ELb0ELb0ELb0ELb0ELi2ELi4ELi4ELi4ELb0EEENS1_24CollectiveEpilogueBwdGQAISA_fSD_Li256ELb0ELb0EEENS1_19SingleTileSchedulerILb0ELb0ELb0ELi128EEEEEEEEEvNT_6ParamsE) ;  /* 0xffff8ca006007950 */ /* 0x000fea0003c3ffff */
        .type           $_ZN7cutlass13device_kernelIN5flash19enable_sm80_to_sm89INS1_16FlashAttnBwdSm80INS1_25CollectiveMainloopBwdSm80ILi2ELi2EN4cute5tupleIJNS5_1CILi128EEES8_NS7_ILi64EEEEEENS_10bfloat16_tEfNS_4arch4Sm80ELb0ELb0ELb1ELb0ELb0ELb0ELb0ELb0ELi2ELi4ELi4ELi4ELb0EEENS1_24CollectiveEpilogueBwdGQAISA_fSD_Li256ELb0ELb0EEENS1_19SingleTileSchedulerILb0ELb0ELb0ELi128EEEEEEEEEvNT_6ParamsE$_ZN4cute3eso3ESOILb1ELb0EJNS_1CILi4096EEEiiEEC2ERKS3_RKiS8_,@function
        .size           $_ZN7cutlass13device_kernelIN5flash19enable_sm80_to_sm89INS1_16FlashAttnBwdSm80INS1_25CollectiveMainloopBwdSm80ILi2ELi2EN4cute5tupleIJNS5_1CILi128EEES8_NS7_ILi64EEEEEENS_10bfloat16_tEfNS_4arch4Sm80ELb0ELb0ELb1ELb0ELb0ELb0ELb0ELb0ELi2ELi4ELi4ELi4ELb0EEENS1_24CollectiveEpilogueBwdGQAISA_fSD_Li256ELb0ELb0EEENS1_19SingleTileSchedulerILb0ELb0ELb0ELi128EEEEEEEEEvNT_6ParamsE$_ZN4cute3eso3ESOILb1ELb0EJNS_1CILi4096EEEiiEEC2ERKS3_RKiS8_,($_ZN7cutlass13device_kernelIN5flash19enable_sm80_to_sm89INS1_16FlashAttnBwdSm80INS1_25CollectiveMainloopBwdSm80ILi2ELi2EN4cute5tupleIJNS5_1CILi128EEES8_NS7_ILi64EEEEEENS_10bfloat16_tEfNS_4arch4Sm80ELb0ELb0ELb1ELb0ELb0ELb0ELb0ELb0ELi2ELi4ELi4ELi4ELb0EEENS1_24CollectiveEpilogueBwdGQAISA_fSD_Li256ELb0ELb0EEENS1_19SingleTileSchedulerILb0ELb0ELb0ELi128EEEEEEEEEvNT_6ParamsE$_ZN4cute3eso3ESOILb1ELb0EJNS_1CILi4096EEEiiNS2_ILi8192EEEEEC2ERKS3_RKiS9_RKS4_ - $_ZN7cutlass13device_kernelIN5flash19enable_sm80_to_sm89INS1_16FlashAttnBwdSm80INS1_25CollectiveMainloopBwdSm80ILi2ELi2EN4cute5tupleIJNS5_1CILi128EEES8_NS7_ILi64EEEEEENS_10bfloat16_tEfNS_4arch4Sm80ELb0ELb0ELb1ELb0ELb0ELb0ELb0ELb0ELi2ELi4ELi4ELi4ELb0EEENS1_24CollectiveEpilogueBwdGQAISA_fSD_Li256ELb0ELb0EEENS1_19SingleTileSchedulerILb0ELb0ELb0ELi128EEEEEEEEEvNT_6ParamsE$_ZN4cute3eso3ESOILb1ELb0EJNS_1CILi4096EEEiiEEC2ERKS3_RKiS8_)
$_ZN7cutlass13device_kernelIN5flash19enable_sm80_to_sm89INS1_16FlashAttnBwdSm80INS1_25CollectiveMainloopBwdSm80ILi2ELi2EN4cute5tupleIJNS5_1CILi128EEES8_NS7_ILi64EEEEEENS_10bfloat16_tEfNS_4arch4Sm80ELb0ELb0ELb1ELb0ELb0ELb0ELb0ELb0ELi2ELi4ELi4ELi4ELb0EEENS1_24CollectiveEpilogueBwdGQAISA_fSD_Li256ELb0ELb0EEENS1_19SingleTileSchedulerILb0ELb0ELb0ELi128EEEEEEEEEvNT_6ParamsE$_ZN4cute3eso3ESOILb1ELb0EJNS_1CILi4096EEEiiEEC2ERKS3_RKiS8_:
[----:B------:R-:W-:Y:S02]  /*7360*/  IADD3 R3, R3, -c[0x0][0x20], RZ ;  /* 0x8000080003037a10 */ /* 0x000fe40007ffe0ff */
[----:B------:R-:W-:-:S03]  /*7370*/  IADD3 R2, R2, -c[0x0][0x20], RZ ;  /* 0x8000080002027a10 */ /* 0x000fc60007ffe0ff */
[----:B------:R1:W-:Y:S04]  /*7380*/  STL [R3], R8 ;  /* 0x0000000803007387 */ /* 0x0003e80000100800 */
[----:B------:R-:W2:Y:S01]  /*7390*/  LDL R2, [R2] ;  /* 0x0000000002027983 */ /* 0x000ea20000100800 */
[----:B------:R-:W-:-:S03]  /*73a0*/  IMAD.MOV.U32 R7, RZ, RZ, 0x0 ;  /* 0x00000000ff077424 */ /* 0x000fc600078e00ff */
[----:B--2---:R1:W-:Y:S01]  /*73b0*/  STL [R3+0x4], R2 ;  /* 0x0000040203007387 */ /* 0x0043e20000100800 */
[----:B------:R-:W-:Y:S05]  /*73c0*/  RET.REL.NODEC R6 `(_ZN7cutlass13device_kernelIN5flash19enable_sm80_to_sm89INS1_16FlashAttnBwdSm80INS1_25CollectiveMainloopBwdSm80ILi2ELi2EN4cute5tupleIJNS5_1CILi128EEES8_NS7_ILi64EEEEEENS_10bfloat16_tEfNS_4arch4Sm80ELb0ELb0ELb1ELb0ELb0ELb0ELb0ELb0ELi2ELi4ELi4ELi4ELb0EEENS1_24CollectiveEpilogueBwdGQAISA_fSD_Li256ELb0ELb0EEENS1_19SingleTileSchedulerILb0ELb0ELb0ELi128EEEEEEEEEvNT_6ParamsE) ;  /* 0xffff8c3006007950 */ /* 0x000fea0003c3ffff */
        .type           $_ZN7cutlass13device_kernelIN5flash19enable_sm80_to_sm89INS1_16FlashAttnBwdSm80INS1_25CollectiveMainloopBwdSm80ILi2ELi2EN4cute5tupleIJNS5_1CILi128EEES8_NS7_ILi64EEEEEENS_10bfloat16_tEfNS_4arch4Sm80ELb0ELb0ELb1ELb0ELb0ELb0ELb0ELb0ELi2ELi4ELi4ELi4ELb0EEENS1_24CollectiveEpilogueBwdGQAISA_fSD_Li256ELb0ELb0EEENS1_19SingleTileSchedulerILb0ELb0ELb0ELi128EEEEEEEEEvNT_6ParamsE$_ZN4cute3eso3ESOILb1ELb0EJNS_1CILi4096EEEiiNS2_ILi8192EEEEEC2ERKS3_RKiS9_RKS4_,@function
        .size           $_ZN7cutlass13device_kernelIN5flash19enable_sm80_to_sm89INS1_16FlashAttnBwdSm80INS1_25CollectiveMainloopBwdSm80ILi2ELi2EN4cute5tupleIJNS5_1CILi128EEES8_NS7_ILi64EEEEEENS_10bfloat16_tEfNS_4arch4Sm80ELb0ELb0ELb1ELb0ELb0ELb0ELb0ELb0ELi2ELi4ELi4ELi4ELb0EEENS1_24CollectiveEpilogueBwdGQAISA_fSD_Li256ELb0ELb0EEENS1_19SingleTileSchedulerILb0ELb0ELb0ELi128EEEEEEEEEvNT_6ParamsE$_ZN4cute3eso3ESOILb1ELb0EJNS_1CILi4096EEEiiNS2_ILi8192EEEEEC2ERKS3_RKiS9_RKS4_,($_ZN7cutlass13device_kernelIN5flash19enable_sm80_to_sm89INS1_16FlashAttnBwdSm80INS1_25CollectiveMainloopBwdSm80ILi2ELi2EN4cute5tupleIJNS5_1CILi128EEES8_NS7_ILi64EEEEEENS_10bfloat16_tEfNS_4arch4Sm80ELb0ELb0ELb1ELb0ELb0ELb0ELb0ELb0ELi2ELi4ELi4ELi4ELb0EEENS1_24CollectiveEpilogueBwdGQAISA_fSD_Li256ELb0ELb0EEENS1_19SingleTileSchedulerILb0ELb0ELb0ELi128EEEEEEEEEvNT_6ParamsE$_ZN4cute3eso3ESOILb1ELb0EJNS_1CILi8EEEiiEEC2ERKS3_RKiS8_ - $_ZN7cutlass13device_kernelIN5flash19enable_sm80_to_sm89INS1_16FlashAttnBwdSm80INS1_25CollectiveMainloopBwdSm80ILi2ELi2EN4cute5tupleIJNS5_1CILi128EEES8_NS7_ILi64EEEEEENS_10bfloat16_tEfNS_4arch4Sm80ELb0ELb0ELb1ELb0ELb0ELb0ELb0ELb0ELi2ELi4ELi4ELi4ELb0EEENS1_24CollectiveEpilogueBwdGQAISA_fSD_Li256ELb0ELb0EEENS1_19SingleTileSchedulerILb0ELb0ELb0ELi128EEEEEEEEEvNT_6ParamsE$_ZN4cute3eso3ESOILb1ELb0EJNS_1CILi4096EEEiiNS2_ILi8192EEEEEC2ERKS3_RKiS9_RKS4_)
$_ZN7cutlass13device_kernelIN5flash19enable_sm80_to_sm89INS1_16FlashAttnBwdSm80INS1_25CollectiveMainloopBwdSm80ILi2ELi2EN4cute5tupleIJNS5_1CILi128EEES8_NS7_ILi64EEEEEENS_10bfloat16_tEfNS_4arch4Sm80ELb0ELb0ELb1ELb0ELb0ELb0ELb0ELb0ELi2ELi4ELi4ELi4ELb0EEENS1_24CollectiveEpilogueBwdGQAISA_fSD_Li256ELb0ELb0EEENS1_19SingleTileSchedulerILb0ELb0ELb0ELi128EEEEEEEEEvNT_6ParamsE$_ZN4cute3eso3ESOILb1ELb0EJNS_1CILi4096EEEiiNS2_ILi8192EEEEEC2ERKS3_RKiS9_RKS4_:
[----:B------:R-:W-:Y:S02]  /*73d0*/  IADD3 R3, R3, -c[0x0][0x20], RZ ;  /* 0x8000080003037a10 */ /* 0x000fe40007ffe0ff */
[----:B------:R-:W-:-:S03]  /*73e0*/  IADD3 R2, R2, -c[0x0][0x20], RZ ;  /* 0x8000080002027a10 */ /* 0x000fc60007ffe0ff */
[----:B------:R1:W-:Y:S04]  /*73f0*/  STL [R3], R8 ;  /* 0x0000000803007387 */ /* 0x0003e80000100800 */
[----:B------:R-:W2:Y:S01]  /*7400*/  LDL R2, [R2] ;  /* 0x0000000002027983 */ /* 0x000ea20000100800 */
[----:B------:R-:W-:-:S03]  /*7410*/  IMAD.MOV.U32 R7, RZ, RZ, 0x0 ;  /* 0x00000000ff077424 */ /* 0x000fc600078e00ff */
[----:B--2---:R1:W-:Y:S01]  /*7420*/  STL [R3+0x4], R2 ;  /* 0x0000040203007387 */ /* 0x0043e20000100800 */
[----:B------:R-:W-:Y:S05]  /*7430*/  RET.REL.NODEC R6 `(_ZN7cutlass13device_kernelIN5flash19enable_sm80_to_sm89INS1_16FlashAttnBwdSm80INS1_25CollectiveMainloopBwdSm80ILi2ELi2EN4cute5tupleIJNS5_1CILi128EEES8_NS7_ILi64EEEEEENS_10bfloat16_tEfNS_4arch4Sm80ELb0ELb0ELb1ELb0ELb0ELb0ELb0ELb0ELi2ELi4ELi4ELi4ELb0EEENS1_24CollectiveEpilogueBwdGQAISA_fSD_Li256ELb0ELb0EEENS1_19SingleTileSchedulerILb0ELb0ELb0ELi128EEEEEEEEEvNT_6ParamsE) ;  /* 0xffff8bc006007950 */ /* 0x000fea0003c3ffff */
        .type           $_ZN7cutlass13device_kernelIN5flash19enable_sm80_to_sm89INS1_16FlashAttnBwdSm80INS1_25CollectiveMainloopBwdSm80ILi2ELi2EN4cute5tupleIJNS5_1CILi128EEES8_NS7_ILi64EEEEEENS_10bfloat16_tEfNS_4arch4Sm80ELb0ELb0ELb1ELb0ELb0ELb0ELb0ELb0ELi2ELi4ELi4ELi4ELb0EEENS1_24CollectiveEpilogueBwdGQAISA_fSD_Li256ELb0ELb0EEENS1_19SingleTileSchedulerILb0ELb0ELb0ELi128EEEEEEEEEvNT_6ParamsE$_ZN4cute3eso3ESOILb1ELb0EJNS_1CILi8EEEiiEEC2ERKS3_RKiS8_,@function
        .size           $_ZN7cutlass13device_kernelIN5flash19enable_sm80_to_sm89INS1_16FlashAttnBwdSm80INS1_25CollectiveMainloopBwdSm80ILi2ELi2EN4cute5tupleIJNS5_1CILi128EEES8_NS7_ILi64EEEEEENS_10bfloat16_tEfNS_4arch4Sm80ELb0ELb0ELb1ELb0ELb0ELb0ELb0ELb0ELi2ELi4ELi4ELi4ELb0EEENS1_24CollectiveEpilogueBwdGQAISA_fSD_Li256ELb0ELb0EEENS1_19SingleTileSchedulerILb0ELb0ELb0ELi128EEEEEEEEEvNT_6ParamsE$_ZN4cute3eso3ESOILb1ELb0EJNS_1CILi8EEEiiEEC2ERKS3_RKiS8_,($_ZN7cutlass13device_kernelIN5flash19enable_sm80_to_sm89INS1_16FlashAttnBwdSm80INS1_25CollectiveMainloopBwdSm80ILi2ELi2EN4cute5tupleIJNS5_1CILi128EEES8_NS7_ILi64EEEEEENS_10bfloat16_tEfNS_4arch4Sm80ELb0ELb0ELb1ELb0ELb0ELb0ELb0ELb0ELi2ELi4ELi4ELi4ELb0EEENS1_24CollectiveEpilogueBwdGQAISA_fSD_Li256ELb0ELb0EEENS1_19SingleTileSchedulerILb0ELb0ELb0ELi128EEEEEEEEEvNT_6ParamsE$_ZN4cute3eso3ESOILb1ELb0EJNS_1CILi8EEEiiiNS2_ILi144EEENS2_ILi512EEEEEC2ERKS3_RKiSA_SA_RKS4_RKS5_ - $_ZN7cutlass13device_kernelIN5flash19enable_sm80_to_sm89INS1_16FlashAttnBwdSm80INS1_25CollectiveMainloopBwdSm80ILi2ELi2EN4cute5tupleIJNS5_1CILi128EEES8_NS7_ILi64EEEEEENS_10bfloat16_tEfNS_4arch4Sm80ELb0ELb0ELb1ELb0ELb0ELb0ELb0ELb0ELi2ELi4ELi4ELi4ELb0EEENS1_24CollectiveEpilogueBwdGQAISA_fSD_Li256ELb0ELb0EEENS1_19SingleTileSchedulerILb0ELb0ELb0ELi128EEEEEEEEEvNT_6ParamsE$_ZN4cute3eso3ESOILb1ELb0EJNS_1CILi8EEEiiEEC2ERKS3_RKiS8_)
$_ZN7cutlass13device_kernelIN5flash19enable_sm80_to_sm89INS1_16FlashAttnBwdSm80INS1_25CollectiveMainloopBwdSm80ILi2ELi2EN4cute5tupleIJNS5_1CILi128EEES8_NS7_ILi64EEEEEENS_10bfloat16_tEfNS_4arch4Sm80ELb0ELb0ELb1ELb0ELb0ELb0ELb0ELb0ELi2ELi4ELi4ELi4ELb0EEENS1_24CollectiveEpilogueBwdGQAISA_fSD_Li256ELb0ELb0EEENS1_19SingleTileSchedulerILb0ELb0ELb0ELi128EEEEEEEEEvNT_6ParamsE$_ZN4cute3eso3ESOILb1ELb0EJNS_1CILi8EEEiiEEC2ERKS3_RKiS8_:
[----:B------:R-:W-:Y:S02]  /*7440*/  IADD3 R3, R62, -c[0x0][0x20], RZ ;  /* 0x800008003e037a10 */ /* 0x000fe40007ffe0ff */
[----:B------:R-:W-:-:S03]  /*7450*/  IADD3 R2, R61, -c[0x0][0x20], RZ ;  /* 0x800008003d027a10 */ /* 0x000fc60007ffe0ff */
[----:B------:R1:W-:Y:S04]  /*7460*/  STL [R3], R6 ;  /* 0x0000000603007387 */ /* 0x0003e80000100800 */
[----:B------:R-:W2:Y:S01]  /*7470*/  LDL R2, [R2] ;  /* 0x0000000002027983 */ /* 0x000ea20000100800 */
[----:B------:R-:W-:-:S03]  /*7480*/  IMAD.MOV.U32 R5, RZ, RZ, 0x0 ;  /* 0x00000000ff057424 */ /* 0x000fc600078e00ff */
[----:B--2---:R1:W-:Y:S01]  /*7490*/  STL [R3+0x4], R2 ;  /* 0x0000040203007387 */ /* 0x0043e20000100800 */
[----:B------:R-:W-:Y:S05]  /*74a0*/  RET.REL.NODEC R4 `(_ZN7cutlass13device_kernelIN5flash19enable_sm80_to_sm89INS1_16FlashAttnBwdSm80INS1_25CollectiveMainloopBwdSm80ILi2ELi2EN4cute5tupleIJNS5_1CILi128EEES8_NS7_ILi64EEEEEENS_10bfloat16_tEfNS_4arch4Sm80ELb0ELb0ELb1ELb0ELb0ELb0ELb0ELb0ELi2ELi4ELi4ELi4ELb0EEENS1_24CollectiveEpilogueBwdGQAISA_fSD_Li256ELb0ELb0EEENS1_19SingleTileSchedulerILb0ELb0ELb0ELi128EEEEEEEEEvNT_6ParamsE) ;  /* 0xffff8b5004007950 */ /* 0x000fea0003c3ffff */
        .type           $_ZN7cutlass13device_kernelIN5flash19enable_sm80_to_sm89INS1_16FlashAttnBwdSm80INS1_25CollectiveMainloopBwdSm80ILi2ELi2EN4cute5tupleIJNS5_1CILi128EEES8_NS7_ILi64EEEEEENS_10bfloat16_tEfNS_4arch4Sm80ELb0ELb0ELb1ELb0ELb0ELb0ELb0ELb0ELi2ELi4ELi4ELi4ELb0EEENS1_24CollectiveEpilogueBwdGQAISA_fSD_Li256ELb0ELb0EEENS1_19SingleTileSchedulerILb0ELb0ELb0ELi128EEEEEEEEEvNT_6ParamsE$_ZN4cute3eso3ESOILb1ELb0EJNS_1CILi8EEEiiiNS2_ILi144EEENS2_ILi512EEEEEC2ERKS3_RKiSA_SA_RKS4_RKS5_,@function
        .size           $_ZN7cutlass13device_kernelIN5flash19enable_sm80_to_sm89INS1_16FlashAttnBwdSm80INS1_25CollectiveMainloopBwdSm80ILi2ELi2EN4cute5tupleIJNS5_1CILi128EEES8_NS7_ILi64EEEEEENS_10bfloat16_tEfNS_4arch4Sm80ELb0ELb0ELb1ELb0ELb0ELb0ELb0ELb0ELi2ELi4ELi4ELi4ELb0EEENS1_24CollectiveEpilogueBwdGQAISA_fSD_Li256ELb0ELb0EEENS1_19SingleTileSchedulerILb0ELb0ELb0ELi128EEEEEEEEEvNT_6ParamsE$_ZN4cute3eso3ESOILb1ELb0EJNS_1CILi8EEEiiiNS2_ILi144EEENS2_ILi512EEEEEC2ERKS3_RKiSA_SA_RKS4_RKS5_,($_ZN7cutlass13device_kernelIN5flash19enable_sm80_to_sm89INS1_16FlashAttnBwdSm80INS1_25CollectiveMainloopBwdSm80ILi2ELi2EN4cute5tupleIJNS5_1CILi128EEES8_NS7_ILi64EEEEEENS_10bfloat16_tEfNS_4arch4Sm80ELb0ELb0ELb1ELb0ELb0ELb0ELb0ELb0ELi2ELi4ELi4ELi4ELb0EEENS1_24CollectiveEpilogueBwdGQAISA_fSD_Li256ELb0ELb0EEENS1_19SingleTileSchedulerILb0ELb0ELb0ELi128EEEEEEEEEvNT_6ParamsE$_ZN4cute3eso3ESOILb1ELb0EJNS_5tupleIJNS2_IJNS2_IJNS_1CILi8EEENS3_ILi1EEEEEENS2_IJS5_S5_EEEEEENS2_IJS5_NS3_ILi2EEEEEEEEENS2_IJNS2_IJNS2_IJS5_NS3_ILi0EEEEEENS2_IJSC_SC_EEEEEENS2_IJSC_iEEEEEEEEC2ERKSB_RKSH_ - $_ZN7cutlass13device_kernelIN5flash19enable_sm80_to_sm89INS1_16FlashAttnBwdSm80INS1_25CollectiveMainloopBwdSm80ILi2ELi2EN4cute5tupleIJNS5_1CILi128EEES8_NS7_ILi64EEEEEENS_10bfloat16_tEfNS_4arch4Sm80ELb0ELb0ELb1ELb0ELb0ELb0ELb0ELb0ELi2ELi4ELi4ELi4ELb0EEENS1_24CollectiveEpilogueBwdGQAISA_fSD_Li256ELb0ELb0EEENS1_19SingleTileSchedulerILb0ELb0ELb0ELi128EEEEEEEEEvNT_6ParamsE$_ZN4cute3eso3ESOILb1ELb0EJNS_1CILi8EEEiiiNS2_ILi144EEENS2_ILi512EEEEEC2ERKS3_RKiSA_SA_RKS4_RKS5_)
$_ZN7cutlass13device_kernelIN5flash19enable_sm80_to_sm89INS1_16FlashAttnBwdSm80INS1_25CollectiveMainloopBwdSm80ILi2ELi2EN4cute5tupleIJNS5_1CILi128EEES8_NS7_ILi64EEEEEENS_10bfloat16_tEfNS_4arch4Sm80ELb0ELb0ELb1ELb0ELb0ELb0ELb0ELb0ELi2ELi4ELi4ELi4ELb0EEENS1_24CollectiveEpilogueBwdGQAISA_fSD_Li256ELb0ELb0EEENS1_19SingleTileSchedulerILb0ELb0ELb0ELi128EEEEEEEEEvNT_6ParamsE$_ZN4cute3eso3ESOILb1ELb0EJNS_1CILi8EEEiiiNS2_ILi144EEENS2_ILi512EEEEEC2ERKS3_RKiSA_SA_RKS4_RKS5_:
[----:B------:R-:W-:Y:S02]  /*74b0*/  IADD3 R3, R61, -c[0x0][0x20], RZ ;  /* 0x800008003d037a10 */ /* 0x000fe40007ffe0ff */
[----:B------:R-:W-:-:S03]  /*74c0*/  IADD3 R5, R77, -c[0x0][0x20], RZ ;  /* 0x800008004d057a10 */ /* 0x000fc60007ffe0ff */
[----:B------:R1:W-:Y:S04]  /*74d0*/  STL [R3], R2 ;  /* 0x0000000203007387 */ /* 0x0003e80000100800 */
[----:B------:R-:W2:Y:S01]  /*74e0*/  LDL R6, [R5] ;  /* 0x0000000005067983 */ /* 0x000ea20000100800 */
[----:B------:R-:W-:-:S03]  /*74f0*/  IADD3 R78, R78, -c[0x0][0x20], RZ ;  /* 0x800008004e4e7a10 */ /* 0x000fc60007ffe0ff */
[----:B--2---:R1:W-:Y:S04]  /*7500*/  STL [R3+0x4], R6 ;  /* 0x0000040603007387 */ /* 0x0043e80000100800 */
[----:B------:R-:W2:Y:S01]  /*7510*/  LDL R78, [R78] ;  /* 0x000000004e4e7983 */ /* 0x000ea20000100800 */
[----:B------:R-:W-:-:S03]  /*7520*/  IMAD.MOV.U32 R5, RZ, RZ, 0x0 ;  /* 0x00000000ff057424 */ /* 0x000fc600078e00ff */
[----:B--2---:R1:W-:Y:S01]  /*7530*/  STL [R3+0x8], R78 ;  /* 0x0000084e03007387 */ /* 0x0043e20000100800 */
[----:B------:R-:W-:Y:S05]  /*7540*/  RET.REL.NODEC R4 `(_ZN7cutlass13device_kernelIN5flash19enable_sm80_to_sm89INS1_16FlashAttnBwdSm80INS1_25CollectiveMainloopBwdSm80ILi2ELi2EN4cute5tupleIJNS5_1CILi128EEES8_NS7_ILi64EEEEEENS_10bfloat16_tEfNS_4arch4Sm80ELb0ELb0ELb1ELb0ELb0ELb0ELb0ELb0ELi2ELi4ELi4ELi4ELb0EEENS1_24CollectiveEpilogueBwdGQAISA_fSD_Li256ELb0ELb0EEENS1_19SingleTileSchedulerILb0ELb0ELb0ELi128EEEEEEEEEvNT_6ParamsE) ;  /* 0xffff8ab004007950 */ /* 0x000fea0003c3ffff */
        .type           $_ZN7cutlass13device_kernelIN5flash19enable_sm80_to_sm89INS1_16FlashAttnBwdSm80INS1_25CollectiveMainloopBwdSm80ILi2ELi2EN4cute5tupleIJNS5_1CILi128EEES8_NS7_ILi64EEEEEENS_10bfloat16_tEfNS_4arch4Sm80ELb0ELb0ELb1ELb0ELb0ELb0ELb0ELb0ELi2ELi4ELi4ELi4ELb0EEENS1_24CollectiveEpilogueBwdGQAISA_fSD_Li256ELb0ELb0EEENS1_19SingleTileSchedulerILb0ELb0ELb0ELi128EEEEEEEEEvNT_6ParamsE$_ZN4cute3eso3ESOILb1ELb0EJNS_5tupleIJNS2_IJNS2_IJNS_1CILi8EEENS3_ILi1EEEEEENS2_IJS5_S5_EEEEEENS2_IJS5_NS3_ILi2EEEEEEEEENS2_IJNS2_IJNS2_IJS5_NS3_ILi0EEEEEENS2_IJSC_SC_EEEEEENS2_IJSC_iEEEEEEEEC2ERKSB_RKSH_,@function
        .size           $_ZN7cutlass13device_kernelIN5flash19enable_sm80_to_sm89INS1_16FlashAttnBwdSm80INS1_25CollectiveMainloopBwdSm80ILi2ELi2EN4cute5tupleIJNS5_1CILi128EEES8_NS7_ILi64EEEEEENS_10bfloat16_tEfNS_4arch4Sm80ELb0ELb0ELb1ELb0ELb0ELb0ELb0ELb0ELi2ELi4ELi4ELi4ELb0EEENS1_24CollectiveEpilogueBwdGQAISA_fSD_Li256ELb0ELb0EEENS1_19SingleTileSchedulerILb0ELb0ELb0ELi128EEEEEEEEEvNT_6ParamsE$_ZN4cute3eso3ESOILb1ELb0EJNS_5tupleIJNS2_IJNS2_IJNS_1CILi8EEENS3_ILi1EEEEEENS2_IJS5_S5_EEEEEENS2_IJS5_NS3_ILi2EEEEEEEEENS2_IJNS2_IJNS2_IJS5_NS3_ILi0EEEEEENS2_IJSC_SC_EEEEEENS2_IJSC_iEEEEEEEEC2ERKSB_RKSH_,($_ZN7cutlass13device_kernelIN5flash19enable_sm80_to_sm89INS1_16FlashAttnBwdSm80INS1_25CollectiveMainloopBwdSm80ILi2ELi2EN4cute5tupleIJNS5_1CILi128EEES8_NS7_ILi64EEEEEENS_10bfloat16_tEfNS_4arch4Sm80ELb0ELb0ELb1ELb0ELb0ELb0ELb0ELb0ELi2ELi4ELi4ELi4ELb0EEENS1_24CollectiveEpilogueBwdGQAISA_fSD_Li256ELb0ELb0EEENS1_19SingleTileSchedulerILb0ELb0ELb0ELi128EEEEEEEEEvNT_6ParamsE$_ZN4cute3eso3ESOILb1ELb0EJNS_5tupleIJNS2_IJNS2_IJNS_1CILi8EEENS3_ILi1EEEEEES5_EEENS2_IJNS2_IJS5_S5_EEENS3_ILi2EEEEEEEEENS2_IJNS2_IJNS2_IJS5_NS3_ILi0EEEEEESC_EEENS2_IJNS2_IJSC_SC_EEEiEEEEEEEEC2ERKSB_RKSH_ - $_ZN7cutlass13device_kernelIN5flash19enable_sm80_to_sm89INS1_16FlashAttnBwdSm80INS1_25CollectiveMainloopBwdSm80ILi2ELi2EN4cute5tupleIJNS5_1CILi128EEES8_NS7_ILi64EEEEEENS_10bfloat16_tEfNS_4arch4Sm80ELb0ELb0ELb1ELb0ELb0ELb0ELb0ELb0ELi2ELi4ELi4ELi4ELb0EEENS1_24CollectiveEpilogueBwdGQAISA_fSD_Li256ELb0ELb0EEENS1_19SingleTileSchedulerILb0ELb0ELb0ELi128EEEEEEEEEvNT_6ParamsE$_ZN4cute3eso3ESOILb1ELb0EJNS_5tupleIJNS2_IJNS2_IJNS_1CILi8EEENS3_ILi1EEEEEENS2_IJS5_S5_EEEEEENS2_IJS5_NS3_ILi2EEEEEEEEENS2_IJNS2_IJNS2_IJS5_NS3_ILi0EEEEEENS2_IJSC_SC_EEEEEENS2_IJSC_iEEEEEEEEC2ERKSB_RKSH_)
$_ZN7cutlass13device_kernelIN5flash19enable_sm80_to_sm89INS1_16FlashAttnBwdSm80INS1_25CollectiveMainloopBwdSm80ILi2ELi2EN4cute5tupleIJNS5_1CILi128EEES8_NS7_ILi64EEEEEENS_10bfloat16_tEfNS_4arch4Sm80ELb0ELb0ELb1ELb0ELb0ELb0ELb0ELb0ELi2ELi4ELi4ELi4ELb0EEENS1_24CollectiveEpilogueBwdGQAISA_fSD_Li256ELb0ELb0EEENS1_19SingleTileSchedulerILb0ELb0ELb0ELi128EEEEEEEEEvNT_6ParamsE$_ZN4cute3eso3ESOILb1ELb0EJNS_5tupleIJNS2_IJNS2_IJNS_1CILi8EEENS3_ILi1EEEEEENS2_IJS5_S5_EEEEEENS2_IJS5_NS3_ILi2EEEEEEEEENS2_IJNS2_IJNS2_IJS5_NS3_ILi0EEEEEENS2_IJSC_SC_EEEEEENS2_IJSC_iEEEEEEEEC2ERKSB_RKSH_:
[----:B------:R-:W-:Y:S02]  /*7550*/  IADD3 R2, R69, -c[0x0][0x20], RZ ;  /* 0x8000080045027a10 */ /* 0x000fe40007ffe0ff */
[----:B------:R-:W-:-:S03]  /*7560*/  MOV R7, 0x0 ;  /* 0x0000000000077802 */ /* 0x000fc60000000f00 */
[----:B------:R1:W-:Y:S01]  /*7570*/  STL [R2], R3 ;  /* 0x0000000302007387 */ /* 0x0003e20000100800 */
[----:B------:R-:W-:Y:S05]  /*7580*/  RET.REL.NODEC R6 `(_ZN7cutlass13device_kernelIN5flash19enable_sm80_to_sm89INS1_16FlashAttnBwdSm80INS1_25CollectiveMainloopBwdSm80ILi2ELi2EN4cute5tupleIJNS5_1CILi128EEES8_NS7_ILi64EEEEEENS_10bfloat16_tEfNS_4arch4Sm80ELb0ELb0ELb1ELb0ELb0ELb0ELb0ELb0ELi2ELi4ELi4ELi4ELb0EEENS1_24CollectiveEpilogueBwdGQAISA_fSD_Li256ELb0ELb0EEENS1_19SingleTileSchedulerILb0ELb0ELb0ELi128EEEEEEEEEvNT_6ParamsE) ;  /* 0xffff8a7006007950 */ /* 0x000fea0003c3ffff */
        .type           $_ZN7cutlass13device_kernelIN5flash19enable_sm80_to_sm89INS1_16FlashAttnBwdSm80INS1_25CollectiveMainloopBwdSm80ILi2ELi2EN4cute5tupleIJNS5_1CILi128EEES8_NS7_ILi64EEEEEENS_10bfloat16_tEfNS_4arch4Sm80ELb0ELb0ELb1ELb0ELb0ELb0ELb0ELb0ELi2ELi4ELi4ELi4ELb0EEENS1_24CollectiveEpilogueBwdGQAISA_fSD_Li256ELb0ELb0EEENS1_19SingleTileSchedulerILb0ELb0ELb0ELi128EEEEEEEEEvNT_6ParamsE$_ZN4cute3eso3ESOILb1ELb0EJNS_5tupleIJNS2_IJNS2_IJNS_1CILi8EEENS3_ILi1EEEEEES5_EEENS2_IJNS2_IJS5_S5_EEENS3_ILi2EEEEEEEEENS2_IJNS2_IJNS2_IJS5_NS3_ILi0EEEEEESC_EEENS2_IJNS2_IJSC_SC_EEEiEEEEEEEEC2ERKSB_RKSH_,@function
        .size           $_ZN7cutlass13device_kernelIN5flash19enable_sm80_to_sm89INS1_16FlashAttnBwdSm80INS1_25CollectiveMainloopBwdSm80ILi2ELi2EN4cute5tupleIJNS5_1CILi128EEES8_NS7_ILi64EEEEEENS_10bfloat16_tEfNS_4arch4Sm80ELb0ELb0ELb1ELb0ELb0ELb0ELb0ELb0ELi2ELi4ELi4ELi4ELb0EEENS1_24CollectiveEpilogueBwdGQAISA_fSD_Li256ELb0ELb0EEENS1_19SingleTileSchedulerILb0ELb0ELb0ELi128EEEEEEEEEvNT_6ParamsE$_ZN4cute3eso3ESOILb1ELb0EJNS_5tupleIJNS2_IJNS2_IJNS_1CILi8EEENS3_ILi1EEEEEES5_EEENS2_IJNS2_IJS5_S5_EEENS3_ILi2EEEEEEEEENS2_IJNS2_IJNS2_IJS5_NS3_ILi0EEEEEESC_EEENS2_IJNS2_IJSC_SC_EEEiEEEEEEEEC2ERKSB_RKSH_,($_ZN7cutlass13device_kernelIN5flash19enable_sm80_to_sm89INS1_16FlashAttnBwdSm80INS1_25CollectiveMainloopBwdSm80ILi2ELi2EN4cute5tupleIJNS5_1CILi128EEES8_NS7_ILi64EEEEEENS_10bfloat16_tEfNS_4arch4Sm80ELb0ELb0ELb1ELb0ELb0ELb0ELb0ELb0ELi2ELi4ELi4ELi4ELb0EEENS1_24CollectiveEpilogueBwdGQAISA_fSD_Li256ELb0ELb0EEENS1_19SingleTileSchedulerILb0ELb0ELb0ELi128EEEEEEEEEvNT_6ParamsE$_ZN4cute3eso3ESOILb1ELb0EJNS_5tupleIJNS2_IJNS_1CILi1EEENS2_IJS4_NS3_ILi2EEES5_EEEEEES5_NS2_IJS5_S5_EEEEEENS2_IJNS2_IJNS3_ILi0EEENS2_IJS4_NS3_ILi256EEEiEEEEEENS3_ILi2048EEENS2_IJiNS3_ILi4096EEEEEEEEEEEC2ERKS9_RKSH_ - $_ZN7cutlass13device_kernelIN5flash19enable_sm80_to_sm89INS1_16FlashAttnBwdSm80INS1_25CollectiveMainloopBwdSm80ILi2ELi2EN4cute5tupleIJNS5_1CILi128EEES8_NS7_ILi64EEEEEENS_10bfloat16_tEfNS_4arch4Sm80ELb0ELb0ELb1ELb0ELb0ELb0ELb0ELb0ELi2ELi4ELi4ELi4ELb0EEENS1_24CollectiveEpilogueBwdGQAISA_fSD_Li256ELb0ELb0EEENS1_19SingleTileSchedulerILb0ELb0ELb0ELi128EEEEEEEEEvNT_6ParamsE$_ZN4cute3eso3ESOILb1ELb0EJNS_5tupleIJNS2_IJNS2_IJNS_1CILi8EEENS3_ILi1EEEEEES5_EEENS2_IJNS2_IJS5_S5_EEENS3_ILi2EEEEEEEEENS2_IJNS2_IJNS2_IJS5_NS3_ILi0EEEEEESC_EEENS2_IJNS2_IJSC_SC_EEEiEEEEEEEEC2ERKSB_RKSH_)
$_ZN7cutlass13device_kernelIN5flash19enable_sm80_to_sm89INS1_16FlashAttnBwdSm80INS1_25CollectiveMainloopBwdSm80ILi2ELi2EN4cute5tupleIJNS5_1CILi128EEES8_NS7_ILi64EEEEEENS_10bfloat16_tEfNS_4arch4Sm80ELb0ELb0ELb1ELb0ELb0ELb0ELb0ELb0ELi2ELi4ELi4ELi4ELb0EEENS1_24CollectiveEpilogueBwdGQAISA_fSD_Li256ELb0ELb0EEENS1_19SingleTileSchedulerILb0ELb0ELb0ELi128EEEEEEEEEvNT_6ParamsE$_ZN4cute3eso3ESOILb1ELb0EJNS_5tupleIJNS2_IJNS2_IJNS_1CILi8EEENS3_ILi1EEEEEES5_EEENS2_IJNS2_IJS5_S5_EEENS3_ILi2EEEEEEEEENS2_IJNS2_IJNS2_IJS5_NS3_ILi0EEEEEESC_EEENS2_IJNS2_IJSC_SC_EEEiEEEEEEEEC2ERKSB_RKSH_:
[----:B------:R-:W-:Y:S02]  /*7590*/  IADD3 R2, R69, -c[0x0][0x20], RZ ;  /* 0x8000080045027a10 */ /* 0x000fe40007ffe0ff */
[----:B------:R-:W-:-:S03]  /*75a0*/  MOV R7, 0x0 ;  /* 0x0000000000077802 */ /* 0x000fc60000000f00 */
[----:B------:R1:W-:Y:S01]  /*75b0*/  STL [R2], R3 ;  /* 0x0000000302007387 */ /* 0x0003e20000100800 */
[----:B------:R-:W-:Y:S05]  /*75c0*/  RET.REL.NODEC R6 `(_ZN7cutlass13device_kernelIN5flash19enable_sm80_to_sm89INS1_16FlashAttnBwdSm80INS1_25CollectiveMainloopBwdSm80ILi2ELi2EN4cute5tupleIJNS5_1CILi128EEES8_NS7_ILi64EEEEEENS_10bfloat16_tEfNS_4arch4Sm80ELb0ELb0ELb1ELb0ELb0ELb0ELb0ELb0ELi2ELi4ELi4ELi4ELb0EEENS1_24CollectiveEpilogueBwdGQAISA_fSD_Li256ELb0ELb0EEENS1_19SingleTileSchedulerILb0ELb0ELb0ELi128EEEEEEEEEvNT_6ParamsE) ;  /* 0xffff8a3006007950 */ /* 0x000fea0003c3ffff */
        .type           $_ZN7cutlass13device_kernelIN5flash19enable_sm80_to_sm89INS1_16FlashAttnBwdSm80INS1_25CollectiveMainloopBwdSm80ILi2ELi2EN4cute5tupleIJNS5_1CILi128EEES8_NS7_ILi64EEEEEENS_10bfloat16_tEfNS_4arch4Sm80ELb0ELb0ELb1ELb0ELb0ELb0ELb0ELb0ELi2ELi4ELi4ELi4ELb0EEENS1_24CollectiveEpilogueBwdGQAISA_fSD_Li256ELb0ELb0EEENS1_19SingleTileSchedulerILb0ELb0ELb0ELi128EEEEEEEEEvNT_6ParamsE$_ZN4cute3eso3ESOILb1ELb0EJNS_5tupleIJNS2_IJNS_1CILi1EEENS2_IJS4_NS3_ILi2EEES5_EEEEEES5_NS2_IJS5_S5_EEEEEENS2_IJNS2_IJNS3_ILi0EEENS2_IJS4_NS3_ILi256EEEiEEEEEENS3_ILi2048EEENS2_IJiNS3_ILi4096EEEEEEEEEEEC2ERKS9_RKSH_,@function
        .size           $_ZN7cutlass13device_kernelIN5flash19enable_sm80_to_sm89INS1_16FlashAttnBwdSm80INS1_25CollectiveMainloopBwdSm80ILi2ELi2EN4cute5tupleIJNS5_1CILi128EEES8_NS7_ILi64EEEEEENS_10bfloat16_tEfNS_4arch4Sm80ELb0ELb0ELb1ELb0ELb0ELb0ELb0ELb0ELi2ELi4ELi4ELi4ELb0EEENS1_24CollectiveEpilogueBwdGQAISA_fSD_Li256ELb0ELb0EEENS1_19SingleTileSchedulerILb0ELb0ELb0ELi128EEEEEEEEEvNT_6ParamsE$_ZN4cute3eso3ESOILb1ELb0EJNS_5tupleIJNS2_IJNS_1CILi1EEENS2_IJS4_NS3_ILi2EEES5_EEEEEES5_NS2_IJS5_S5_EEEEEENS2_IJNS2_IJNS3_ILi0EEENS2_IJS4_NS3_ILi256EEEiEEEEEENS3_ILi2048EEENS2_IJiNS3_ILi4096EEEEEEEEEEEC2ERKS9_RKSH_,($_ZN7cutlass13device_kernelIN5flash19enable_sm80_to_sm89INS1_16FlashAttnBwdSm80INS1_25CollectiveMainloopBwdSm80ILi2ELi2EN4cute5tupleIJNS5_1CILi128EEES8_NS7_ILi64EEEEEENS_10bfloat16_tEfNS_4arch4Sm80ELb0ELb0ELb1ELb0ELb0ELb0ELb0ELb0ELi2ELi4ELi4ELi4ELb0EEENS1_24CollectiveEpilogueBwdGQAISA_fSD_Li256ELb0ELb0EEENS1_19SingleTileSchedulerILb0ELb0ELb0ELi128EEEEEEEEEvNT_6ParamsE$_ZN4cute3eso3ESOILb1ELb0EJNS_5tupleIJNS2_IJNS_1CILi1EEENS3_ILi0EEEEEENS2_IJS5_S5_EEEEEENS2_IJS5_iEEEEEC2ERKS8_RKS9_ - $_ZN7cutlass13device_kernelIN5flash19enable_sm80_to_sm89INS1_16FlashAttnBwdSm80INS1_25CollectiveMainloopBwdSm80ILi2ELi2EN4cute5tupleIJNS5_1CILi128EEES8_NS7_ILi64EEEEEENS_10bfloat16_tEfNS_4arch4Sm80ELb0ELb0ELb1ELb0ELb0ELb0ELb0ELb0ELi2ELi4ELi4ELi4ELb0EEENS1_24CollectiveEpilogueBwdGQAISA_fSD_Li256ELb0ELb0EEENS1_19SingleTileSchedulerILb0ELb0ELb0ELi128EEEEEEEEEvNT_6ParamsE$_ZN4cute3eso3ESOILb1ELb0EJNS_5tupleIJNS2_IJNS_1CILi1EEENS2_IJS4_NS3_ILi2EEES5_EEEEEES5_NS2_IJS5_S5_EEEEEENS2_IJNS2_IJNS3_ILi0EEENS2_IJS4_NS3_ILi256EEEiEEEEEENS3_ILi2048EEENS2_IJiNS3_ILi4096EEEEEEEEEEEC2ERKS9_RKSH_)
$_ZN7cutlass13device_kernelIN5flash19enable_sm80_to_sm89INS1_16FlashAttnBwdSm80INS1_25CollectiveMainloopBwdSm80ILi2ELi2EN4cute5tupleIJNS5_1CILi128EEES8_NS7_ILi64EEEEEENS_10bfloat16_tEfNS_4arch4Sm80ELb0ELb0ELb1ELb0ELb0ELb0ELb0ELb0ELi2ELi4ELi4ELi4ELb0EEENS1_24CollectiveEpilogueBwdGQAISA_fSD_Li256ELb0ELb0EEENS1_19SingleTileSchedulerILb0ELb0ELb0ELi128EEEEEEEEEvNT_6ParamsE$_ZN4cute3eso3ESOILb1ELb0EJNS_5tupleIJNS2_IJNS_1CILi1EEENS2_IJS4_NS3_ILi2EEES5_EEEEEES5_NS2_IJS5_S5_EEEEEENS2_IJNS2_IJNS3_ILi0EEENS2_IJS4_NS3_ILi256EEEiEEEEEENS3_ILi2048EEENS2_IJiNS3_ILi4096EEEEEEEEEEEC2ERKS9_RKSH_:
[----:B------:R-:W-:Y:S02]  /*75d0*/  IADD3 R2, R60, -c[0x0][0x20], RZ ;  /* 0x800008003c027a10 */ /* 0x000fe40007ffe0ff */
[----:B------:R-:W-:-:S03]  /*75e0*/  MOV R7, 0x0 ;  /* 0x0000000000077802 */ /* 0x000fc60000000f00 */
[----:B------:R1:W-:Y:S04]  /*75f0*/  STL [R2], R5 ;  /* 0x0000000502007387 */ /* 0x0003e80000100800 */
[----:B------:R1:W-:Y:S01]  /*7600*/  STL [R2+0x4], R3 ;  /* 0x0000040302007387 */ /* 0x0003e20000100800 */
[----:B------:R-:W-:Y:S05]  /*7610*/  RET.REL.NODEC R6 `(_ZN7cutlass13device_kernelIN5flash19enable_sm80_to_sm89INS1_16FlashAttnBwdSm80INS1_25CollectiveMainloopBwdSm80ILi2ELi2EN4cute5tupleIJNS5_1CILi128EEES8_NS7_ILi64EEEEEENS_10bfloat16_tEfNS_4arch4Sm80ELb0ELb0ELb1ELb0ELb0ELb0ELb0ELb0ELi2ELi4ELi4ELi4ELb0EEENS1_24CollectiveEpilogueBwdGQAISA_fSD_Li256ELb0ELb0EEENS1_19SingleTileSchedulerILb0ELb0ELb0ELi128EEEEEEEEEvNT_6ParamsE) ;  /* 0xffff89e006007950 */ /* 0x000fea0003c3ffff */
        .type           $_ZN7cutlass13device_kernelIN5flash19enable_sm80_to_sm89INS1_16FlashAttnBwdSm80INS1_25CollectiveMainloopBwdSm80ILi2ELi2EN4cute5tupleIJNS5_1CILi128EEES8_NS7_ILi64EEEEEENS_10bfloat16_tEfNS_4arch4Sm80ELb0ELb0ELb1ELb0ELb0ELb0ELb0ELb0ELi2ELi4ELi4ELi4ELb0EEENS1_24CollectiveEpilogueBwdGQAISA_fSD_Li256ELb0ELb0EEENS1_19SingleTileSchedulerILb0ELb0ELb0ELi128EEEEEEEEEvNT_6ParamsE$_ZN4cute3eso3ESOILb1ELb0EJNS_5tupleIJNS2_IJNS_1CILi1EEENS3_ILi0EEEEEENS2_IJS5_S5_EEEEEENS2_IJS5_iEEEEEC2ERKS8_RKS9_,@function
        .size           $_ZN7cutlass13device_kernelIN5flash19enable_sm80_to_sm89INS1_16FlashAttnBwdSm80INS1_25CollectiveMainloopBwdSm80ILi2ELi2EN4cute5tupleIJNS5_1CILi128EEES8_NS7_ILi64EEEEEENS_10bfloat16_tEfNS_4arch4Sm80ELb0ELb0ELb1ELb0ELb0ELb0ELb0ELb0ELi2ELi4ELi4ELi4ELb0EEENS1_24CollectiveEpilogueBwdGQAISA_fSD_Li256ELb0ELb0EEENS1_19SingleTileSchedulerILb0ELb0ELb0ELi128EEEEEEEEEvNT_6ParamsE$_ZN4cute3eso3ESOILb1ELb0EJNS_5tupleIJNS2_IJNS_1CILi1EEENS3_ILi0EEEEEENS2_IJS5_S5_EEEEEENS2_IJS5_iEEEEEC2ERKS8_RKS9_,($_ZN7cutlass13device_kernelIN5flash19enable_sm80_to_sm89INS1_16FlashAttnBwdSm80INS1_25CollectiveMainloopBwdSm80ILi2ELi2EN4cute5tupleIJNS5_1CILi128EEES8_NS7_ILi64EEEEEENS_10bfloat16_tEfNS_4arch4Sm80ELb0ELb0ELb1ELb0ELb0ELb0ELb0ELb0ELi2ELi4ELi4ELi4ELb0EEENS1_24CollectiveEpilogueBwdGQAISA_fSD_Li256ELb0ELb0EEENS1_19SingleTileSchedulerILb0ELb0ELb0ELi128EEEEEEEEEvNT_6ParamsE$_ZN4cute3eso3ESOILb1ELb0EJNS_5tupleIJNS2_IJNS_1CILi1EEENS3_ILi0EEEEEES5_EEENS2_IJNS2_IJS5_S5_EEEiEEEEEC2ERKS7_RKS9_ - $_ZN7cutlass13device_kernelIN5flash19enable_sm80_to_sm89INS1_16FlashAttnBwdSm80INS1_25CollectiveMainloopBwdSm80ILi2ELi2EN4cute5tupleIJNS5_1CILi128EEES8_NS7_ILi64EEEEEENS_10bfloat16_tEfNS_4arch4Sm80ELb0ELb0ELb1ELb0ELb0ELb0ELb0ELb0ELi2ELi4ELi4ELi4ELb0EEENS1_24CollectiveEpilogueBwdGQAISA_fSD_Li256ELb0ELb0EEENS1_19SingleTileSchedulerILb0ELb0ELb0ELi128EEEEEEEEEvNT_6ParamsE$_ZN4cute3eso3ESOILb1ELb0EJNS_5tupleIJNS2_IJNS_1CILi1EEENS3_ILi0EEEEEENS2_IJS5_S5_EEEEEENS2_IJS5_iEEEEEC2ERKS8_RKS9_)
$_ZN7cutlass13device_kernelIN5flash19enable_sm80_to_sm89INS1_16FlashAttnBwdSm80INS1_25CollectiveMainloopBwdSm80ILi2ELi2EN4cute5tupleIJNS5_1CILi128EEES8_NS7_ILi64EEEEEENS_10bfloat16_tEfNS_4arch4Sm80ELb0ELb0ELb1ELb0ELb0ELb0ELb0ELb0ELi2ELi4ELi4ELi4ELb0EEENS1_24CollectiveEpilogueBwdGQAISA_fSD_Li256ELb0ELb0EEENS1_19SingleTileSchedulerILb0ELb0ELb0ELi128EEEEEEEEEvNT_6ParamsE$_ZN4cute3eso3ESOILb1ELb0EJNS_5tupleIJNS2_IJNS_1CILi1EEENS3_ILi0EEEEEENS2_IJS5_S5_EEEEEENS2_IJS5_iEEEEEC2ERKS8_RKS9_:
[----:B------:R-:W-:Y:S02]  /*7620*/  IADD3 R2, R69, -c[0x0][0x20], RZ ;  /* 0x8000080045027a10 */ /* 0x000fe40007ffe0ff */
[----:B------:R-:W-:-:S03]  /*7630*/  MOV R5, 0x0 ;  /* 0x0000000000057802 */ /* 0x000fc60000000f00 */
[----:B------:R1:W-:Y:S01]  /*7640*/  STL [R2], R3 ;  /* 0x0000000302007387 */ /* 0x0003e20000100800 */
[----:B------:R-:W-:Y:S05]  /*7650*/  RET.REL.NODEC R4 `(_ZN7cutlass13device_kernelIN5flash19enable_sm80_to_sm89INS1_16FlashAttnBwdSm80INS1_25CollectiveMainloopBwdSm80ILi2ELi2EN4cute5tupleIJNS5_1CILi128EEES8_NS7_ILi64EEEEEENS_10bfloat16_tEfNS_4arch4Sm80ELb0ELb0ELb1ELb0ELb0ELb0ELb0ELb0ELi2ELi4ELi4ELi4ELb0EEENS1_24CollectiveEpilogueBwdGQAISA_fSD_Li256ELb0ELb0EEENS1_19SingleTileSchedulerILb0ELb0ELb0ELi128EEEEEEEEEvNT_6ParamsE) ;  /* 0xffff89a004007950 */ /* 0x000fea0003c3ffff */
        .type           $_ZN7cutlass13device_kernelIN5flash19enable_sm80_to_sm89INS1_16FlashAttnBwdSm80INS1_25CollectiveMainloopBwdSm80ILi2ELi2EN4cute5tupleIJNS5_1CILi128EEES8_NS7_ILi64EEEEEENS_10bfloat16_tEfNS_4arch4Sm80ELb0ELb0ELb1ELb0ELb0ELb0ELb0ELb0ELi2ELi4ELi4ELi4ELb0EEENS1_24CollectiveEpilogueBwdGQAISA_fSD_Li256ELb0ELb0EEENS1_19SingleTileSchedulerILb0ELb0ELb0ELi128EEEEEEEEEvNT_6ParamsE$_ZN4cute3eso3ESOILb1ELb0EJNS_5tupleIJNS2_IJNS_1CILi1EEENS3_ILi0EEEEEES5_EEENS2_IJNS2_IJS5_S5_EEEiEEEEEC2ERKS7_RKS9_,@function
        .size           $_ZN7cutlass13device_kernelIN5flash19enable_sm80_to_sm89INS1_16FlashAttnBwdSm80INS1_25CollectiveMainloopBwdSm80ILi2ELi2EN4cute5tupleIJNS5_1CILi128EEES8_NS7_ILi64EEEEEENS_10bfloat16_tEfNS_4arch4Sm80ELb0ELb0ELb1ELb0ELb0ELb0ELb0ELb0ELi2ELi4ELi4ELi4ELb0EEENS1_24CollectiveEpilogueBwdGQAISA_fSD_Li256ELb0ELb0EEENS1_19SingleTileSchedulerILb0ELb0ELb0ELi128EEEEEEEEEvNT_6ParamsE$_ZN4cute3eso3ESOILb1ELb0EJNS_5tupleIJNS2_IJNS_1CILi1EEENS3_ILi0EEEEEES5_EEENS2_IJNS2_IJS5_S5_EEEiEEEEEC2ERKS7_RKS9_,($_ZN7cutlass13device_kernelIN5flash19enable_sm80_to_sm89INS1_16FlashAttnBwdSm80INS1_25CollectiveMainloopBwdSm80ILi2ELi2EN4cute5tupleIJNS5_1CILi128EEES8_NS7_ILi64EEEEEENS_10bfloat16_tEfNS_4arch4Sm80ELb0ELb0ELb1ELb0ELb0ELb0ELb0ELb0ELi2ELi4ELi4ELi4ELb0EEENS1_24CollectiveEpilogueBwdGQAISA_fSD_Li256ELb0ELb0EEENS1_19SingleTileSchedulerILb0ELb0ELb0ELi128EEEEEEEEEvNT_6ParamsE$_ZN4cute3eso3ESOILb1ELb0EJNS_5tupleIJNS2_IJNS_1CILi2EEES4_EEENS3_ILi8EEES5_EEENS2_IJNS2_IJNS3_ILi1EEEiEEENS3_ILi1024EEENS2_IJiiEEEEEEEEC2ERKS7_RKSC_ - $_ZN7cutlass13device_kernelIN5flash19enable_sm80_to_sm89INS1_16FlashAttnBwdSm80INS1_25CollectiveMainloopBwdSm80ILi2ELi2EN4cute5tupleIJNS5_1CILi128EEES8_NS7_ILi64EEEEEENS_10bfloat16_tEfNS_4arch4Sm80ELb0ELb0ELb1ELb0ELb0ELb0ELb0ELb0ELi2ELi4ELi4ELi4ELb0EEENS1_24CollectiveEpilogueBwdGQAISA_fSD_Li256ELb0ELb0EEENS1_19SingleTileSchedulerILb0ELb0ELb0ELi128EEEEEEEEEvNT_6ParamsE$_ZN4cute3eso3ESOILb1ELb0EJNS_5tupleIJNS2_IJNS_1CILi1EEENS3_ILi0EEEEEES5_EEENS2_IJNS2_IJS5_S5_EEEiEEEEEC2ERKS7_RKS9_)
$_ZN7cutlass13device_kernelIN5flash19enable_sm80_to_sm89INS1_16FlashAttnBwdSm80INS1_25CollectiveMainloopBwdSm80ILi2ELi2EN4cute5tupleIJNS5_1CILi128EEES8_NS7_ILi64EEEEEENS_10bfloat16_tEfNS_4arch4Sm80ELb0ELb0ELb1ELb0ELb0ELb0ELb0ELb0ELi2ELi4ELi4ELi4ELb0EEENS1_24CollectiveEpilogueBwdGQAISA_fSD_Li256ELb0ELb0EEENS1_19SingleTileSchedulerILb0ELb0ELb0ELi128EEEEEEEEEvNT_6ParamsE$_ZN4cute3eso3ESOILb1ELb0EJNS_5tupleIJNS2_IJNS_1CILi1EEENS3_ILi0EEEEEES5_EEENS2_IJNS2_IJS5_S5_EEEiEEEEEC2ERKS7_RKS9_:
[----:B------:R-:W-:Y:S02]  /*7660*/  IADD3 R2, R69, -c[0x0][0x20], RZ ;  /* 0x8000080045027a10 */ /* 0x000fe40007ffe0ff */
[----:B------:R-:W-:-:S03]  /*7670*/  MOV R5, 0x0 ;  /* 0x0000000000057802 */ /* 0x000fc60000000f00 */
[----:B------:R1:W-:Y:S01]  /*7680*/  STL [R2], R3 ;  /* 0x0000000302007387 */ /* 0x0003e20000100800 */
[----:B------:R-:W-:Y:S05]  /*7690*/  RET.REL.NODEC R4 `(_ZN7cutlass13device_kernelIN5flash19enable_sm80_to_sm89INS1_16FlashAttnBwdSm80INS1_25CollectiveMainloopBwdSm80ILi2ELi2EN4cute5tupleIJNS5_1CILi128EEES8_NS7_ILi64EEEEEENS_10bfloat16_tEfNS_4arch4Sm80ELb0ELb0ELb1ELb0ELb0ELb0ELb0ELb0ELi2ELi4ELi4ELi4ELb0EEENS1_24CollectiveEpilogueBwdGQAISA_fSD_Li256ELb0ELb0EEENS1_19SingleTileSchedulerILb0ELb0ELb0ELi128EEEEEEEEEvNT_6ParamsE) ;  /* 0xffff896004007950 */ /* 0x000fea0003c3ffff */
        .type           $_ZN7cutlass13device_kernelIN5flash19enable_sm80_to_sm89INS1_16FlashAttnBwdSm80INS1_25CollectiveMainloopBwdSm80ILi2ELi2EN4cute5tupleIJNS5_1CILi128EEES8_NS7_ILi64EEEEEENS_10bfloat16_tEfNS_4arch4Sm80ELb0ELb0ELb1ELb0ELb0ELb0ELb0ELb0ELi2ELi4ELi4ELi4ELb0EEENS1_24CollectiveEpilogueBwdGQAISA_fSD_Li256ELb0ELb0EEENS1_19SingleTileSchedulerILb0ELb0ELb0ELi128EEEEEEEEEvNT_6ParamsE$_ZN4cute3eso3ESOILb1ELb0EJNS_5tupleIJNS2_IJNS_1CILi2EEES4_EEENS3_ILi8EEES5_EEENS2_IJNS2_IJNS3_ILi1EEEiEEENS3_ILi1024EEENS2_IJiiEEEEEEEEC2ERKS7_RKSC_,@function
        .size           $_ZN7cutlass13device_kernelIN5flash19enable_sm80_to_sm89INS1_16FlashAttnBwdSm80INS1_25CollectiveMainloopBwdSm80ILi2ELi2EN4cute5tupleIJNS5_1CILi128EEES8_NS7_ILi64EEEEEENS_10bfloat16_tEfNS_4arch4Sm80ELb0ELb0ELb1ELb0ELb0ELb0ELb0ELb0ELi2ELi4ELi4ELi4ELb0EEENS1_24CollectiveEpilogueBwdGQAISA_fSD_Li256ELb0ELb0EEENS1_19SingleTileSchedulerILb0ELb0ELb0ELi128EEEEEEEEEvNT_6ParamsE$_ZN4cute3eso3ESOILb1ELb0EJNS_5tupleIJNS2_IJNS_1CILi2EEES4_EEENS3_ILi8EEES5_EEENS2_IJNS2_IJNS3_ILi1EEEiEEENS3_ILi1024EEENS2_IJiiEEEEEEEEC2ERKS7_RKSC_,($_ZN7cutlass13device_kernelIN5flash19enable_sm80_to_sm89INS1_16FlashAttnBwdSm80INS1_25CollectiveMainloopBwdSm80ILi2ELi2EN4cute5tupleIJNS5_1CILi128EEES8_NS7_ILi64EEEEEENS_10bfloat16_tEfNS_4arch4Sm80ELb0ELb0ELb1ELb0ELb0ELb0ELb0ELb0ELi2ELi4ELi4ELi4ELb0EEENS1_24CollectiveEpilogueBwdGQAISA_fSD_Li256ELb0ELb0EEENS1_19SingleTileSchedulerILb0ELb0ELb0ELi128EEEEEEEEEvNT_6ParamsE$_ZN4cute3eso3ESOILb1ELb0EJNS_5tupleIJNS2_IJNS_1CILi2EEES4_EEES4_EEENS2_IJNS2_IJiiEEENS3_ILi8192EEEEEEEEC2ERKS6_RKS9_ - $_ZN7cutlass13device_kernelIN5flash19enable_sm80_to_sm89INS1_16FlashAttnBwdSm80INS1_25CollectiveMainloopBwdSm80ILi2ELi2EN4cute5tupleIJNS5_1CILi128EEES8_NS7_ILi64EEEEEENS_10bfloat16_tEfNS_4arch4Sm80ELb0ELb0ELb1ELb0ELb0ELb0ELb0ELb0ELi2ELi4ELi4ELi4ELb0EEENS1_24CollectiveEpilogueBwdGQAISA_fSD_Li256ELb0ELb0EEENS1_19SingleTileSchedulerILb0ELb0ELb0ELi128EEEEEEEEEvNT_6ParamsE$_ZN4cute3eso3ESOILb1ELb0EJNS_5tupleIJNS2_IJNS_1CILi2EEES4_EEENS3_ILi8EEES5_EEENS2_IJNS2_IJNS3_ILi1EEEiEEENS3_ILi1024EEENS2_IJiiEEEEEEEEC2ERKS7_RKSC_)
$_ZN7cutlass13device_kernelIN5flash19enable_sm80_to_sm89INS1_16FlashAttnBwdSm80INS1_25CollectiveMainloopBwdSm80ILi2ELi2EN4cute5tupleIJNS5_1CILi128EEES8_NS7_ILi64EEEEEENS_10bfloat16_tEfNS_4arch4Sm80ELb0ELb0ELb1ELb0ELb0ELb0ELb0ELb0ELi2ELi4ELi4ELi4ELb0EEENS1_24CollectiveEpilogueBwdGQAISA_fSD_Li256ELb0ELb0EEENS1_19SingleTileSchedulerILb0ELb0ELb0ELi128EEEEEEEEEvNT_6ParamsE$_ZN4cute3eso3ESOILb1ELb0EJNS_5tupleIJNS2_IJNS_1CILi2EEES4_EEENS3_ILi8EEES5_EEENS2_IJNS2_IJNS3_ILi1EEEiEEENS3_ILi1024EEENS2_IJiiEEEEEEEEC2ERKS7_RKSC_:
[----:B------:R-:W-:Y:S01]  /*76a0*/  IADD3 R4, R25, -c[0x0][0x20], RZ ;  /* 0x8000080019047a10 */ /* 0x000fe20007ffe0ff */
[----:B------:R-:W-:Y:S01]  /*76b0*/  IMAD.MOV.U32 R16, RZ, RZ, R8 ;  /* 0x000000ffff107224 */ /* 0x000fe200078e0008 */
[----:B------:R-:W-:-:S03]  /*76c0*/  MOV R17, 0x0 ;  /* 0x0000000000117802 */ /* 0x000fc60000000f00 */
[----:B------:R1:W-:Y:S04]  /*76d0*/  STL [R4], R2 ;  /* 0x0000000204007387 */ /* 0x0003e80000100800 */
[----:B------:R1:W-:Y:S04]  /*76e0*/  STL [R4+0x4], R3 ;  /* 0x0000040304007387 */ /* 0x0003e80000100800 */
[----:B------:R1:W-:Y:S01]  /*76f0*/  STL [R4+0x8], R5 ;  /* 0x0000080504007387 */ /* 0x0003e20000100800 */
[----:B------:R-:W-:Y:S05]  /*7700*/  RET.REL.NODEC R16 `(_ZN7cutlass13device_kernelIN5flash19enable_sm80_to_sm89INS1_16FlashAttnBwdSm80INS1_25CollectiveMainloopBwdSm80ILi2ELi2EN4cute5tupleIJNS5_1CILi128EEES8_NS7_ILi64EEEEEENS_10bfloat16_tEfNS_4arch4Sm80ELb0ELb0ELb1ELb0ELb0ELb0ELb0ELb0ELi2ELi4ELi4ELi4ELb0EEENS1_24CollectiveEpilogueBwdGQAISA_fSD_Li256ELb0ELb0EEENS1_19SingleTileSchedulerILb0ELb0ELb0ELi128EEEEEEEEEvNT_6ParamsE) ;  /* 0xffff88f010007950 */ /* 0x000fea0003c3ffff */
        .type           $_ZN7cutlass13device_kernelIN5flash19enable_sm80_to_sm89INS1_16FlashAttnBwdSm80INS1_25CollectiveMainloopBwdSm80ILi2ELi2EN4cute5tupleIJNS5_1CILi128EEES8_NS7_ILi64EEEEEENS_10bfloat16_tEfNS_4arch4Sm80ELb0ELb0ELb1ELb0ELb0ELb0ELb0ELb0ELi2ELi4ELi4ELi4ELb0EEENS1_24CollectiveEpilogueBwdGQAISA_fSD_Li256ELb0ELb0EEENS1_19SingleTileSchedulerILb0ELb0ELb0ELi128EEEEEEEEEvNT_6ParamsE$_ZN4cute3eso3ESOILb1ELb0EJNS_5tupleIJNS2_IJNS_1CILi2EEES4_EEES4_EEENS2_IJNS2_IJiiEEENS3_ILi8192EEEEEEEEC2ERKS6_RKS9_,@function
        .size           $_ZN7cutlass13device_kernelIN5flash19enable_sm80_to_sm89INS1_16FlashAttnBwdSm80INS1_25CollectiveMainloopBwdSm80ILi2ELi2EN4cute5tupleIJNS5_1CILi128EEES8_NS7_ILi64EEEEEENS_10bfloat16_tEfNS_4arch4Sm80ELb0ELb0ELb1ELb0ELb0ELb0ELb0ELb0ELi2ELi4ELi4ELi4ELb0EEENS1_24CollectiveEpilogueBwdGQAISA_fSD_Li256ELb0ELb0EEENS1_19SingleTileSchedulerILb0ELb0ELb0ELi128EEEEEEEEEvNT_6ParamsE$_ZN4cute3eso3ESOILb1ELb0EJNS_5tupleIJNS2_IJNS_1CILi2EEES4_EEES4_EEENS2_IJNS2_IJiiEEENS3_ILi8192EEEEEEEEC2ERKS6_RKS9_,($_ZN7cutlass13device_kernelIN5flash19enable_sm80_to_sm89INS1_16FlashAttnBwdSm80INS1_25CollectiveMainloopBwdSm80ILi2ELi2EN4cute5tupleIJNS5_1CILi128EEES8_NS7_ILi64EEEEEENS_10bfloat16_tEfNS_4arch4Sm80ELb0ELb0ELb1ELb0ELb0ELb0ELb0ELb0ELi2ELi4ELi4ELi4ELb0EEENS1_24CollectiveEpilogueBwdGQAISA_fSD_Li256ELb0ELb0EEENS1_19SingleTileSchedulerILb0ELb0ELb0ELi128EEEEEEEEEvNT_6ParamsE$_ZN4cute3eso3ESOILb1ELb0EJNS_5tupleIJNS2_IJNS_1CILi2EEES4_EEES5_NS3_ILi8EEEEEENS2_IJNS2_IJiNS3_ILi512EEEEEENS2_IJiiEEENS3_ILi1024EEEEEEEEC2ERKS7_RKSC_ - $_ZN7cutlass13device_kernelIN5flash19enable_sm80_to_sm89INS1_16FlashAttnBwdSm80INS1_25CollectiveMainloopBwdSm80ILi2ELi2EN4cute5tupleIJNS5_1CILi128EEES8_NS7_ILi64EEEEEENS_10bfloat16_tEfNS_4arch4Sm80ELb0ELb0ELb1ELb0ELb0ELb0ELb0ELb0ELi2ELi4ELi4ELi4ELb0EEENS1_24CollectiveEpilogueBwdGQAISA_fSD_Li256ELb0ELb0EEENS1_19SingleTileSchedulerILb0ELb0ELb0ELi128EEEEEEEEEvNT_6ParamsE$_ZN4cute3eso3ESOILb1ELb0EJNS_5tupleIJNS2_IJNS_1CILi2EEES4_EEES4_EEENS2_IJNS2_IJiiEEENS3_ILi8192EEEEEEEEC2ERKS6_RKS9_)
$_ZN7cutlass13device_kernelIN5flash19enable_sm80_to_sm89INS1_16FlashAttnBwdSm80INS1_25CollectiveMainloopBwdSm80ILi2ELi2EN4cute5tupleIJNS5_1CILi128EEES8_NS7_ILi64EEEEEENS_10bfloat16_tEfNS_4arch4Sm80ELb0ELb0ELb1ELb0ELb0ELb0ELb0ELb0ELi2ELi4ELi4ELi4ELb0EEENS1_24CollectiveEpilogueBwdGQAISA_fSD_Li256ELb0ELb0EEENS1_19SingleTileSchedulerILb0ELb0ELb0ELi128EEEEEEEEEvNT_6ParamsE$_ZN4cute3eso3ESOILb1ELb0EJNS_5tupleIJNS2_IJNS_1CILi2EEES4_EEES4_EEENS2_IJNS2_IJiiEEENS3_ILi8192EEEEEEEEC2ERKS6_RKS9_:
[----:B------:R-:W-:Y:S01]  /*7710*/  IADD3 R4, R67, -c[0x0][0x20], RZ ;  /* 0x8000080043047a10 */ /* 0x000fe20007ffe0ff */
[----:B------:R-:W-:Y:S01]  /*7720*/  IMAD.MOV.U32 R72, RZ, RZ, R6 ;  /* 0x000000ffff487224 */ /* 0x000fe200078e0006 */
[----:B------:R-:W-:-:S03]  /*7730*/  MOV R73, 0x0 ;  /* 0x0000000000497802 */ /* 0x000fc60000000f00 */
[----:B------:R1:W-:Y:S04]  /*7740*/  STL [R4], R2 ;  /* 0x0000000204007387 */ /* 0x0003e80000100800 */
[----:B------:R1:W-:Y:S01]  /*7750*/  STL [R4+0x4], R3 ;  /* 0x0000040304007387 */ /* 0x0003e20000100800 */
[----:B------:R-:W-:Y:S05]  /*7760*/  RET.REL.NODEC R72 `(_ZN7cutlass13device_kernelIN5flash19enable_sm80_to_sm89INS1_16FlashAttnBwdSm80INS1_25CollectiveMainloopBwdSm80ILi2ELi2EN4cute5tupleIJNS5_1CILi128EEES8_NS7_ILi64EEEEEENS_10bfloat16_tEfNS_4arch4Sm80ELb0ELb0ELb1ELb0ELb0ELb0ELb0ELb0ELi2ELi4ELi4ELi4ELb0EEENS1_24CollectiveEpilogueBwdGQAISA_fSD_Li256ELb0ELb0EEENS1_19SingleTileSchedulerILb0ELb0ELb0ELi128EEEEEEEEEvNT_6ParamsE) ;  /* 0xffff889048007950 */ /* 0x000fea0003c3ffff */
        .type           $_ZN7cutlass13device_kernelIN5flash19enable_sm80_to_sm89INS1_16FlashAttnBwdSm80INS1_25CollectiveMainloopBwdSm80ILi2ELi2EN4cute5tupleIJNS5_1CILi128EEES8_NS7_ILi64EEEEEENS_10bfloat16_tEfNS_4arch4Sm80ELb0ELb0ELb1ELb0ELb0ELb0ELb0ELb0ELi2ELi4ELi4ELi4ELb0EEENS1_24CollectiveEpilogueBwdGQAISA_fSD_Li256ELb0ELb0EEENS1_19SingleTileSchedulerILb0ELb0ELb0ELi128EEEEEEEEEvNT_6ParamsE$_ZN4cute3eso3ESOILb1ELb0EJNS_5tupleIJNS2_IJNS_1CILi2EEES4_EEES5_NS3_ILi8EEEEEENS2_IJNS2_IJiNS3_ILi512EEEEEENS2_IJiiEEENS3_ILi1024EEEEEEEEC2ERKS7_RKSC_,@function
        .size           $_ZN7cutlass13device_kernelIN5flash19enable_sm80_to_sm89INS1_16FlashAttnBwdSm80INS1_25CollectiveMainloopBwdSm80ILi2ELi2EN4cute5tupleIJNS5_1CILi128EEES8_NS7_ILi64EEEEEENS_10bfloat16_tEfNS_4arch4Sm80ELb0ELb0ELb1ELb0ELb0ELb0ELb0ELb0ELi2ELi4ELi4ELi4ELb0EEENS1_24CollectiveEpilogueBwdGQAISA_fSD_Li256ELb0ELb0EEENS1_19SingleTileSchedulerILb0ELb0ELb0ELi128EEEEEEEEEvNT_6ParamsE$_ZN4cute3eso3ESOILb1ELb0EJNS_5tupleIJNS2_IJNS_1CILi2EEES4_EEES5_NS3_ILi8EEEEEENS2_IJNS2_IJiNS3_ILi512EEEEEENS2_IJiiEEENS3_ILi1024EEEEEEEEC2ERKS7_RKSC_,($_ZN7cutlass13device_kernelIN5flash19enable_sm80_to_sm89INS1_16FlashAttnBwdSm80INS1_25CollectiveMainloopBwdSm80ILi2ELi2EN4cute5tupleIJNS5_1CILi128EEES8_NS7_ILi64EEEEEENS_10bfloat16_tEfNS_4arch4Sm80ELb0ELb0ELb1ELb0ELb0ELb0ELb0ELb0ELi2ELi4ELi4ELi4ELb0EEENS1_24CollectiveEpilogueBwdGQAISA_fSD_Li256ELb0ELb0EEENS1_19SingleTileSchedulerILb0ELb0ELb0ELi128EEEEEEEEEvNT_6ParamsE$_ZN4cute3eso3ESOILb1ELb0EJNS_5tupleIJNS2_IJNS_1CILi2EEES4_S4_EEES4_NS2_IJNS2_IJS4_S4_EEES4_EEEEEENS2_IJNS2_IJNS3_ILi1EEENS3_ILi512EEEiEEENS3_ILi4096EEENS2_IJNS2_IJiiEEENS3_ILi8192EEEEEEEEEEEC2ERKS8_RKSG_ - $_ZN7cutlass13device_kernelIN5flash19enable_sm80_to_sm89INS1_16FlashAttnBwdSm80INS1_25CollectiveMainloopBwdSm80ILi2ELi2EN4cute5tupleIJNS5_1CILi128EEES8_NS7_ILi64EEEEEENS_10bfloat16_tEfNS_4arch4Sm80ELb0ELb0ELb1ELb0ELb0ELb0ELb0ELb0ELi2ELi4ELi4ELi4ELb0EEENS1_24CollectiveEpilogueBwdGQAISA_fSD_Li256ELb0ELb0EEENS1_19SingleTileSchedulerILb0ELb0ELb0ELi128EEEEEEEEEvNT_6ParamsE$_ZN4cute3eso3ESOILb1ELb0EJNS_5tupleIJNS2_IJNS_1CILi2EEES4_EEES5_NS3_ILi8EEEEEENS2_IJNS2_IJiNS3_ILi512EEEEEENS2_IJiiEEENS3_ILi1024EEEEEEEEC2ERKS7_RKSC_)
$_ZN7cutlass13device_kernelIN5flash19enable_sm80_to_sm89INS1_16FlashAttnBwdSm80INS1_25CollectiveMainloopBwdSm80ILi2ELi2EN4cute5tupleIJNS5_1CILi128EEES8_NS7_ILi64EEEEEENS_10bfloat16_tEfNS_4arch4Sm80ELb0ELb0ELb1ELb0ELb0ELb0ELb0ELb0ELi2ELi4ELi4ELi4ELb0EEENS1_24CollectiveEpilogueBwdGQAISA_fSD_Li256ELb0ELb0EEENS1_19SingleTileSchedulerILb0ELb0ELb0ELi128EEEEEEEEEvNT_6ParamsE$_ZN4cute3eso3ESOILb1ELb0EJNS_5tupleIJNS2_IJNS_1CILi2EEES4_EEES5_NS3_ILi8EEEEEENS2_IJNS2_IJiNS3_ILi512EEEEEENS2_IJiiEEENS3_ILi1024EEEEEEEEC2ERKS7_RKSC_:
[----:B------:R-:W-:Y:S01]  /*7770*/  IADD3 R4, R62, -c[0x0][0x20], RZ ;  /* 0x800008003e047a10 */ /* 0x000fe20007ffe0ff */
[----:B------:R-:W-:Y:S01]  /*7780*/  IMAD.MOV.U32 R16, RZ, RZ, R8 ;  /* 0x000000ffff107224 */ /* 0x000fe200078e0008 */
[----:B------:R-:W-:-:S03]  /*7790*/  MOV R17, 0x0 ;  /* 0x0000000000117802 */ /* 0x000fc60000000f00 */
[----:B------:R1:W-:Y:S04]  /*77a0*/  STL [R4], R2 ;  /* 0x0000000204007387 */ /* 0x0003e80000100800 */
[----:B------:R1:W-:Y:S04]  /*77b0*/  STL [R4+0x4], R3 ;  /* 0x0000040304007387 */ /* 0x0003e80000100800 */
[----:B------:R1:W-:Y:S01]  /*77c0*/  STL [R4+0x8], R5 ;  /* 0x0000080504007387 */ /* 0x0003e20000100800 */
[----:B------:R-:W-:Y:S05]  /*77d0*/  RET.REL.NODEC R16 `(_ZN7cutlass13device_kernelIN5flash19enable_sm80_to_sm89INS1_16FlashAttnBwdSm80INS1_25CollectiveMainloopBwdSm80ILi2ELi2EN4cute5tupleIJNS5_1CILi128EEES8_NS7_ILi64EEEEEENS_10bfloat16_tEfNS_4arch4Sm80ELb0ELb0ELb1ELb0ELb0ELb0ELb0ELb0ELi2ELi4ELi4ELi4ELb0EEENS1_24CollectiveEpilogueBwdGQAISA_fSD_Li256ELb0ELb0EEENS1_19SingleTileSchedulerILb0ELb0ELb0ELi128EEEEEEEEEvNT_6ParamsE) ;  /* 0xffff882010007950 */ /* 0x000fea0003c3ffff */
        .type           $_ZN7cutlass13device_kernelIN5flash19enable_sm80_to_sm89INS1_16FlashAttnBwdSm80INS1_25CollectiveMainloopBwdSm80ILi2ELi2EN4cute5tupleIJNS5_1CILi128EEES8_NS7_ILi64EEEEEENS_10bfloat16_tEfNS_4arch4Sm80ELb0ELb0ELb1ELb0ELb0ELb0ELb0ELb0ELi2ELi4ELi4ELi4ELb0EEENS1_24CollectiveEpilogueBwdGQAISA_fSD_Li256ELb0ELb0EEENS1_19SingleTileSchedulerILb0ELb0ELb0ELi128EEEEEEEEEvNT_6ParamsE$_ZN4cute3eso3ESOILb1ELb0EJNS_5tupleIJNS2_IJNS_1CILi2EEES4_S4_EEES4_NS2_IJNS2_IJS4_S4_EEES4_EEEEEENS2_IJNS2_IJNS3_ILi1EEENS3_ILi512EEEiEEENS3_ILi4096EEENS2_IJNS2_IJiiEEENS3_ILi8192EEEEEEEEEEEC2ERKS8_RKSG_,@function
        .size           $_ZN7cutlass13device_kernelIN5flash19enable_sm80_to_sm89INS1_16FlashAttnBwdSm80INS1_25CollectiveMainloopBwdSm80ILi2ELi2EN4cute5tupleIJNS5_1CILi128EEES8_NS7_ILi64EEEEEENS_10bfloat16_tEfNS_4arch4Sm80ELb0ELb0ELb1ELb0ELb0ELb0ELb0ELb0ELi2ELi4ELi4ELi4ELb0EEENS1_24CollectiveEpilogueBwdGQAISA_fSD_Li256ELb0ELb0EEENS1_19SingleTileSchedulerILb0ELb0ELb0ELi128EEEEEEEEEvNT_6ParamsE$_ZN4cute3eso3ESOILb1ELb0EJNS_5tupleIJNS2_IJNS_1CILi2EEES4_S4_EEES4_NS2_IJNS2_IJS4_S4_EEES4_EEEEEENS2_IJNS2_IJNS3_ILi1EEENS3_ILi512EEEiEEENS3_ILi4096EEENS2_IJNS2_IJiiEEENS3_ILi8192EEEEEEEEEEEC2ERKS8_RKSG_,($_ZN7cutlass13device_kernelIN5flash19enable_sm80_to_sm89INS1_16FlashAttnBwdSm80INS1_25CollectiveMainloopBwdSm80ILi2ELi2EN4cute5tupleIJNS5_1CILi128EEES8_NS7_ILi64EEEEEENS_10bfloat16_tEfNS_4arch4Sm80ELb0ELb0ELb1ELb0ELb0ELb0ELb0ELb0ELi2ELi4ELi4ELi4ELb0EEENS1_24CollectiveEpilogueBwdGQAISA_fSD_Li256ELb0ELb0EEENS1_19SingleTileSchedulerILb0ELb0ELb0ELi128EEEEEEEEEvNT_6ParamsE$_ZN4cute3eso3ESOILb1ELb0EJNS_5tupleIJNS2_IJNS_1CILi2EEES4_S4_EEES4_NS2_IJS4_S4_EEEEEENS2_IJNS2_IJNS3_ILi1EEENS3_ILi512EEEiEEENS3_ILi4096EEENS2_IJiiEEEEEEEEC2ERKS7_RKSD_ - $_ZN7cutlass13device_kernelIN5flash19enable_sm80_to_sm89INS1_16FlashAttnBwdSm80INS1_25CollectiveMainloopBwdSm80ILi2ELi2EN4cute5tupleIJNS5_1CILi128EEES8_NS7_ILi64EEEEEENS_10bfloat16_tEfNS_4arch4Sm80ELb0ELb0ELb1ELb0ELb0ELb0ELb0ELb0ELi2ELi4ELi4ELi4ELb0EEENS1_24CollectiveEpilogueBwdGQAISA_fSD_Li256ELb0ELb0EEENS1_19SingleTileSchedulerILb0ELb0ELb0ELi128EEEEEEEEEvNT_6ParamsE$_ZN4cute3eso3ESOILb1ELb0EJNS_5tupleIJNS2_IJNS_1CILi2EEES4_S4_EEES4_NS2_IJNS2_IJS4_S4_EEES4_EEEEEENS2_IJNS2_IJNS3_ILi1EEENS3_ILi512EEEiEEENS3_ILi4096EEENS2_IJNS2_IJiiEEENS3_ILi8192EEEEEEEEEEEC2ERKS8_RKSG_)
$_ZN7cutlass13device_kernelIN5flash19enable_sm80_to_sm89INS1_16FlashAttnBwdSm80INS1_25CollectiveMainloopBwdSm80ILi2ELi2EN4cute5tupleIJNS5_1CILi128EEES8_NS7_ILi64EEEEEENS_10bfloat16_tEfNS_4arch4Sm80ELb0ELb0ELb1ELb0ELb0ELb0ELb0ELb0ELi2ELi4ELi4ELi4ELb0EEENS1_24CollectiveEpilogueBwdGQAISA_fSD_Li256ELb0ELb0EEENS1_19SingleTileSchedulerILb0ELb0ELb0ELi128EEEEEEEEEvNT_6ParamsE$_ZN4cute3eso3ESOILb1ELb0EJNS_5tupleIJNS2_IJNS_1CILi2EEES4_S4_EEES4_NS2_IJNS2_IJS4_S4_EEES4_EEEEEENS2_IJNS2_IJNS3_ILi1EEENS3_ILi512EEEiEEENS3_ILi4096EEENS2_IJNS2_IJiiEEENS3_ILi8192EEEEEEEEEEEC2ERKS8_RKSG_:
[----:B------:R-:W-:Y:S01]  /*77e0*/  IADD3 R4, R62, -c[0x0][0x20], RZ ;  /* 0x800008003e047a10 */ /* 0x000fe20007ffe0ff */
[----:B------:R-:W-:Y:S01]  /*77f0*/  IMAD.MOV.U32 R72, RZ, RZ, R8 ;  /* 0x000000ffff487224 */ /* 0x000fe200078e0008 */
[----:B------:R-:W-:-:S03]  /*7800*/  MOV R73, 0x0 ;  /* 0x0000000000497802 */ /* 0x000fc60000000f00 */
[----:B------:R1:W-:Y:S04]  /*7810*/  STL [R4], R2 ;  /* 0x0000000204007387 */ /* 0x0003e80000100800 */
[----:B------:R1:W-:Y:S04]  /*7820*/  STL [R4+0x4], R3 ;  /* 0x0000040304007387 */ /* 0x0003e80000100800 */
[----:B------:R1:W-:Y:S01]  /*7830*/  STL [R4+0x8], R5 ;  /* 0x0000080504007387 */ /* 0x0003e20000100800 */
[----:B------:R-:W-:Y:S05]  /*7840*/  RET.REL.NODEC R72 `(_ZN7cutlass13device_kernelIN5flash19enable_sm80_to_sm89INS1_16FlashAttnBwdSm80INS1_25CollectiveMainloopBwdSm80ILi2ELi2EN4cute5tupleIJNS5_1CILi128EEES8_NS7_ILi64EEEEEENS_10bfloat16_tEfNS_4arch4Sm80ELb0ELb0ELb1ELb0ELb0ELb0ELb0ELb0ELi2ELi4ELi4ELi4ELb0EEENS1_24CollectiveEpilogueBwdGQAISA_fSD_Li256ELb0ELb0EEENS1_19SingleTileSchedulerILb0ELb0ELb0ELi128EEEEEEEEEvNT_6ParamsE) ;  /* 0xffff87b048007950 */ /* 0x000fea0003c3ffff */
        .type           $_ZN7cutlass13device_kernelIN5flash19enable_sm80_to_sm89INS1_16FlashAttnBwdSm80INS1_25CollectiveMainloopBwdSm80ILi2ELi2EN4cute5tupleIJNS5_1CILi128EEES8_NS7_ILi64EEEEEENS_10bfloat16_tEfNS_4arch4Sm80ELb0ELb0ELb1ELb0ELb0ELb0ELb0ELb0ELi2ELi4ELi4ELi4ELb0EEENS1_24CollectiveEpilogueBwdGQAISA_fSD_Li256ELb0ELb0EEENS1_19SingleTileSchedulerILb0ELb0ELb0ELi128EEEEEEEEEvNT_6ParamsE$_ZN4cute3eso3ESOILb1ELb0EJNS_5tupleIJNS2_IJNS_1CILi2EEES4_S4_EEES4_NS2_IJS4_S4_EEEEEENS2_IJNS2_IJNS3_ILi1EEENS3_ILi512EEEiEEENS3_ILi4096EEENS2_IJiiEEEEEEEEC2ERKS7_RKSD_,@function
        .size           $_ZN7cutlass13device_kernelIN5flash19enable_sm80_to_sm89INS1_16FlashAttnBwdSm80INS1_25CollectiveMainloopBwdSm80ILi2ELi2EN4cute5tupleIJNS5_1CILi128EEES8_NS7_ILi64EEEEEENS_10bfloat16_tEfNS_4arch4Sm80ELb0ELb0ELb1ELb0ELb0ELb0ELb0ELb0ELi2ELi4ELi4ELi4ELb0EEENS1_24CollectiveEpilogueBwdGQAISA_fSD_Li256ELb0ELb0EEENS1_19SingleTileSchedulerILb0ELb0ELb0ELi128EEEEEEEEEvNT_6ParamsE$_ZN4cute3eso3ESOILb1ELb0EJNS_5tupleIJNS2_IJNS_1CILi2EEES4_S4_EEES4_NS2_IJS4_S4_EEEEEENS2_IJNS2_IJNS3_ILi1EEENS3_ILi512EEEiEEENS3_ILi4096EEENS2_IJiiEEEEEEEEC2ERKS7_RKSD_,($_ZN7cutlass13device_kernelIN5flash19enable_sm80_to_sm89INS1_16FlashAttnBwdSm80INS1_25CollectiveMainloopBwdSm80ILi2ELi2EN4cute5tupleIJNS5_1CILi128EEES8_NS7_ILi64EEEEEENS_10bfloat16_tEfNS_4arch4Sm80ELb0ELb0ELb1ELb0ELb0ELb0ELb0ELb0ELi2ELi4ELi4ELi4ELb0EEENS1_24CollectiveEpilogueBwdGQAISA_fSD_Li256ELb0ELb0EEENS1_19SingleTileSchedulerILb0ELb0ELb0ELi128EEEEEEEEEvNT_6ParamsE$_ZN4cute3eso3ESOILb1ELb0EJNS_5tupleIJNS2_IJNS_1CILi8EEENS3_ILi1EEEEEENS2_IJNS3_ILi2EEEEEEEEENS2_IJNS2_IJS5_NS3_ILi0EEEEEENS2_IJiEEEEEEEEC2ERKS9_RKSD_ - $_ZN7cutlass13device_kernelIN5flash19enable_sm80_to_sm89INS1_16FlashAttnBwdSm80INS1_25CollectiveMainloopBwdSm80ILi2ELi2EN4cute5tupleIJNS5_1CILi128EEES8_NS7_ILi64EEEEEENS_10bfloat16_tEfNS_4arch4Sm80ELb0ELb0ELb1ELb0ELb0ELb0ELb0ELb0ELi2ELi4ELi4ELi4ELb0EEENS1_24CollectiveEpilogueBwdGQAISA_fSD_Li256ELb0ELb0EEENS1_19SingleTileSchedulerILb0ELb0ELb0ELi128EEEEEEEEEvNT_6ParamsE$_ZN4cute3eso3ESOILb1ELb0EJNS_5tupleIJNS2_IJNS_1CILi2EEES4_S4_EEES4_NS2_IJS4_S4_EEEEEENS2_IJNS2_IJNS3_ILi1EEENS3_ILi512EEEiEEENS3_ILi4096EEENS2_IJiiEEEEEEEEC2ERKS7_RKSD_)
$_ZN7cutlass13device_kernelIN5flash19enable_sm80_to_sm89INS1_16FlashAttnBwdSm80INS1_25CollectiveMainloopBwdSm80ILi2ELi2EN4cute5tupleIJNS5_1CILi128EEES8_NS7_ILi64EEEEEENS_10bfloat16_tEfNS_4arch4Sm80ELb0ELb0ELb1ELb0ELb0ELb0ELb0ELb0ELi2ELi4ELi4ELi4ELb0EEENS1_24CollectiveEpilogueBwdGQAISA_fSD_Li256ELb0ELb0EEENS1_19SingleTileSchedulerILb0ELb0ELb0ELi128EEEEEEEEEvNT_6ParamsE$_ZN4cute3eso3ESOILb1ELb0EJNS_5tupleIJNS2_IJNS_1CILi2EEES4_S4_EEES4_NS2_IJS4_S4_EEEEEENS2_IJNS2_IJNS3_ILi1EEENS3_ILi512EEEiEEENS3_ILi4096EEENS2_IJiiEEEEEEEEC2ERKS7_RKSD_:
[----:B------:R-:W-:Y:S01]  /*7850*/  IADD3 R4, R25, -c[0x0][0x20], RZ ;  /* 0x8000080019047a10 */ /* 0x000fe20007ffe0ff */
[----:B------:R-:W-:Y:S01]  /*7860*/  IMAD.MOV.U32 R66, RZ, RZ, R8 ;  /* 0x000000ffff427224 */ /* 0x000fe200078e0008 */
[----:B------:R-:W-:-:S03]  /*7870*/  MOV R67, 0x0 ;  /* 0x0000000000437802 */ /* 0x000fc60000000f00 */
[----:B------:R1:W-:Y:S04]  /*7880*/  STL [R4], R2 ;  /* 0x0000000204007387 */ /* 0x0003e80000100800 */
[----:B------:R1:W-:Y:S04]  /*7890*/  STL [R4+0x4], R3 ;  /* 0x0000040304007387 */ /* 0x0003e80000100800 */
[----:B------:R1:W-:Y:S01]  /*78a0*/  STL [R4+0x8], R5 ;  /* 0x0000080504007387 */ /* 0x0003e20000100800 */
[----:B------:R-:W-:Y:S05]  /*78b0*/  RET.REL.NODEC R66 `(_ZN7cutlass13device_kernelIN5flash19enable_sm80_to_sm89INS1_16FlashAttnBwdSm80INS1_25CollectiveMainloopBwdSm80ILi2ELi2EN4cute5tupleIJNS5_1CILi128EEES8_NS7_ILi64EEEEEENS_10bfloat16_tEfNS_4arch4Sm80ELb0ELb0ELb1ELb0ELb0ELb0ELb0ELb0ELi2ELi4ELi4ELi4ELb0EEENS1_24CollectiveEpilogueBwdGQAISA_fSD_Li256ELb0ELb0EEENS1_19SingleTileSchedulerILb0ELb0ELb0ELi128EEEEEEEEEvNT_6ParamsE) ;  /* 0xffff874042007950 */ /* 0x000fea0003c3ffff */
        .type           $_ZN7cutlass13device_kernelIN5flash19enable_sm80_to_sm89INS1_16FlashAttnBwdSm80INS1_25CollectiveMainloopBwdSm80ILi2ELi2EN4cute5tupleIJNS5_1CILi128EEES8_NS7_ILi64EEEEEENS_10bfloat16_tEfNS_4arch4Sm80ELb0ELb0ELb1ELb0ELb0ELb0ELb0ELb0ELi2ELi4ELi4ELi4ELb0EEENS1_24CollectiveEpilogueBwdGQAISA_fSD_Li256ELb0ELb0EEENS1_19SingleTileSchedulerILb0ELb0ELb0ELi128EEEEEEEEEvNT_6ParamsE$_ZN4cute3eso3ESOILb1ELb0EJNS_5tupleIJNS2_IJNS_1CILi8EEENS3_ILi1EEEEEENS2_IJNS3_ILi2EEEEEEEEENS2_IJNS2_IJS5_NS3_ILi0EEEEEENS2_IJiEEEEEEEEC2ERKS9_RKSD_,@function
        .size           $_ZN7cutlass13device_kernelIN5flash19enable_sm80_to_sm89INS1_16FlashAttnBwdSm80INS1_25CollectiveMainloopBwdSm80ILi2ELi2EN4cute5tupleIJNS5_1CILi128EEES8_NS7_ILi64EEEEEENS_10bfloat16_tEfNS_4arch4Sm80ELb0ELb0ELb1ELb0ELb0ELb0ELb0ELb0ELi2ELi4ELi4ELi4ELb0EEENS1_24CollectiveEpilogueBwdGQAISA_fSD_Li256ELb0ELb0EEENS1_19SingleTileSchedulerILb0ELb0ELb0ELi128EEEEEEEEEvNT_6ParamsE$_ZN4cute3eso3ESOILb1ELb0EJNS_5tupleIJNS2_IJNS_1CILi8EEENS3_ILi1EEEEEENS2_IJNS3_ILi2EEEEEEEEENS2_IJNS2_IJS5_NS3_ILi0EEEEEENS2_IJiEEEEEEEEC2ERKS9_RKSD_,($_ZN7cutlass13device_kernelIN5flash19enable_sm80_to_sm89INS1_16FlashAttnBwdSm80INS1_25CollectiveMainloopBwdSm80ILi2ELi2EN4cute5tupleIJNS5_1CILi128EEES8_NS7_ILi64EEEEEENS_10bfloat16_tEfNS_4arch4Sm80ELb0ELb0ELb1ELb0ELb0ELb0ELb0ELb0ELi2ELi4ELi4ELi4ELb0EEENS1_24CollectiveEpilogueBwdGQAISA_fSD_Li256ELb0ELb0EEENS1_19SingleTileSchedulerILb0ELb0ELb0ELi128EEEEEEEEEvNT_6ParamsE$_ZN4cute3eso3ESOILb1ELb0EJNS_5tupleIJNS2_IJNS_1CILi8EEENS3_ILi1EEEEEENS3_ILi2EEEEEENS2_IJNS2_IJS5_NS3_ILi0EEEEEEiEEEEEC2ERKS8_RKSB_ - $_ZN7cutlass13device_kernelIN5flash19enable_sm80_to_sm89INS1_16FlashAttnBwdSm80INS1_25CollectiveMainloopBwdSm80ILi2ELi2EN4cute5tupleIJNS5_1CILi128EEES8_NS7_ILi64EEEEEENS_10bfloat16_tEfNS_4arch4Sm80ELb0ELb0ELb1ELb0ELb0ELb0ELb0ELb0ELi2ELi4ELi4ELi4ELb0EEENS1_24CollectiveEpilogueBwdGQAISA_fSD_Li256ELb0ELb0EEENS1_19SingleTileSchedulerILb0ELb0ELb0ELi128EEEEEEEEEvNT_6ParamsE$_ZN4cute3eso3ESOILb1ELb0EJNS_5tupleIJNS2_IJNS_1CILi8EEENS3_ILi1EEEEEENS2_IJNS3_ILi2EEEEEEEEENS2_IJNS2_IJS5_NS3_ILi0EEEEEENS2_IJiEEEEEEEEC2ERKS9_RKSD_)
$_ZN7cutlass13device_kernelIN5flash19enable_sm80_to_sm89INS1_16FlashAttnBwdSm80INS1_25CollectiveMainloopBwdSm80ILi2ELi2EN4cute5tupleIJNS5_1CILi128EEES8_NS7_ILi64EEEEEENS_10bfloat16_tEfNS_4arch4Sm80ELb0ELb0ELb1ELb0ELb0ELb0ELb0ELb0ELi2ELi4ELi4ELi4ELb0EEENS1_24CollectiveEpilogueBwdGQAISA_fSD_Li256ELb0ELb0EEENS1_19SingleTileSchedulerILb0ELb0ELb0ELi128EEEEEEEEEvNT_6ParamsE$_ZN4cute3eso3ESOILb1ELb0EJNS_5tupleIJNS2_IJNS_1CILi8EEENS3_ILi1EEEEEENS2_IJNS3_ILi2EEEEEEEEENS2_IJNS2_IJS5_NS3_ILi0EEEEEENS2_IJiEEEEEEEEC2ERKS9_RKSD_:
[----:B------:R-:W-:Y:S02]  /*78c0*/  IADD3 R2, R69, -c[0x0][0x20], RZ ;  /* 0x8000080045027a10 */ /* 0x000fe40007ffe0ff */
[----:B------:R-:W-:-:S03]  /*78d0*/  MOV R9, 0x0 ;  /* 0x0000000000097802 */ /* 0x000fc60000000f00 */
[----:B------:R1:W-:Y:S01]  /*78e0*/  STL [R2], R3 ;  /* 0x0000000302007387 */ /* 0x0003e20000100800 */
[----:B------:R-:W-:Y:S05]  /*78f0*/  RET.REL.NODEC R8 `(_ZN7cutlass13device_kernelIN5flash19enable_sm80_to_sm89INS1_16FlashAttnBwdSm80INS1_25CollectiveMainloopBwdSm80ILi2ELi2EN4cute5tupleIJNS5_1CILi128EEES8_NS7_ILi64EEEEEENS_10bfloat16_tEfNS_4arch4Sm80ELb0ELb0ELb1ELb0ELb0ELb0ELb0ELb0ELi2ELi4ELi4ELi4ELb0EEENS1_24CollectiveEpilogueBwdGQAISA_fSD_Li256ELb0ELb0EEENS1_19SingleTileSchedulerILb0ELb0ELb0ELi128EEEEEEEEEvNT_6ParamsE) ;  /* 0xffff870008007950 */ /* 0x000fea0003c3ffff */
        .type           $_ZN7cutlass13device_kernelIN5flash19enable_sm80_to_sm89INS1_16FlashAttnBwdSm80INS1_25CollectiveMainloopBwdSm80ILi2ELi2EN4cute5tupleIJNS5_1CILi128EEES8_NS7_ILi64EEEEEENS_10bfloat16_tEfNS_4arch4Sm80ELb0ELb0ELb1ELb0ELb0ELb0ELb0ELb0ELi2ELi4ELi4ELi4ELb0EEENS1_24CollectiveEpilogueBwdGQAISA_fSD_Li256ELb0ELb0EEENS1_19SingleTileSchedulerILb0ELb0ELb0ELi128EEEEEEEEEvNT_6ParamsE$_ZN4cute3eso3ESOILb1ELb0EJNS_5tupleIJNS2_IJNS_1CILi8EEENS3_ILi1EEEEEENS3_ILi2EEEEEENS2_IJNS2_IJS5_NS3_ILi0EEEEEEiEEEEEC2ERKS8_RKSB_,@function
        .size           $_ZN7cutlass13device_kernelIN5flash19enable_sm80_to_sm89INS1_16FlashAttnBwdSm80INS1_25CollectiveMainloopBwdSm80ILi2ELi2EN4cute5tupleIJNS5_1CILi128EEES8_NS7_ILi64EEEEEENS_10bfloat16_tEfNS_4arch4Sm80ELb0ELb0ELb1ELb0ELb0ELb0ELb0ELb0ELi2ELi4ELi4ELi4ELb0EEENS1_24CollectiveEpilogueBwdGQAISA_fSD_Li256ELb0ELb0EEENS1_19SingleTileSchedulerILb0ELb0ELb0ELi128EEEEEEEEEvNT_6ParamsE$_ZN4cute3eso3ESOILb1ELb0EJNS_5tupleIJNS2_IJNS_1CILi8EEENS3_ILi1EEEEEENS3_ILi2EEEEEENS2_IJNS2_IJS5_NS3_ILi0EEEEEEiEEEEEC2ERKS8_RKSB_,($_ZN7cutlass13device_kernelIN5flash19enable_sm80_to_sm89INS1_16FlashAttnBwdSm80INS1_25CollectiveMainloopBwdSm80ILi2ELi2EN4cute5tupleIJNS5_1CILi128EEES8_NS7_ILi64EEEEEENS_10bfloat16_tEfNS_4arch4Sm80ELb0ELb0ELb1ELb0ELb0ELb0ELb0ELb0ELi2ELi4ELi4ELi4ELb0EEENS1_24CollectiveEpilogueBwdGQAISA_fSD_Li256ELb0ELb0EEENS1_19SingleTileSchedulerILb0ELb0ELb0ELi128EEEEEEEEEvNT_6ParamsE$_ZN4cute3eso3ESOILb1ELb0EJNS_5tupleIJNS2_IJNS_1CILi8EEENS3_ILi1EEEEEENS3_ILi2EEENS2_IJS7_S7_EEEEEENS2_IJNS2_IJS5_NS3_ILi0EEEEEENS3_ILi4096EEENS2_IJiiEEEEEEEEC2ERKS9_RKSE_ - $_ZN7cutlass13device_kernelIN5flash19enable_sm80_to_sm89INS1_16FlashAttnBwdSm80INS1_25CollectiveMainloopBwdSm80ILi2ELi2EN4cute5tupleIJNS5_1CILi128EEES8_NS7_ILi64EEEEEENS_10bfloat16_tEfNS_4arch4Sm80ELb0ELb0ELb1ELb0ELb0ELb0ELb0ELb0ELi2ELi4ELi4ELi4ELb0EEENS1_24CollectiveEpilogueBwdGQAISA_fSD_Li256ELb0ELb0EEENS1_19SingleTileSchedulerILb0ELb0ELb0ELi128EEEEEEEEEvNT_6ParamsE$_ZN4cute3eso3ESOILb1ELb0EJNS_5tupleIJNS2_IJNS_1CILi8EEENS3_ILi1EEEEEENS3_ILi2EEEEEENS2_IJNS2_IJS5_NS3_ILi0EEEEEEiEEEEEC2ERKS8_RKSB_)
$_ZN7cutlass13device_kernelIN5flash19enable_sm80_to_sm89INS1_16FlashAttnBwdSm80INS1_25CollectiveMainloopBwdSm80ILi2ELi2EN4cute5tupleIJNS5_1CILi128EEES8_NS7_ILi64EEEEEENS_10bfloat16_tEfNS_4arch4Sm80ELb0ELb0ELb1ELb0ELb0ELb0ELb0ELb0ELi2ELi4ELi4ELi4ELb0EEENS1_24CollectiveEpilogueBwdGQAISA_fSD_Li256ELb0ELb0EEENS1_19SingleTileSchedulerILb0ELb0ELb0ELi128EEEEEEEEEvNT_6ParamsE$_ZN4cute3eso3ESOILb1ELb0EJNS_5tupleIJNS2_IJNS_1CILi8EEENS3_ILi1EEEEEENS3_ILi2EEEEEENS2_IJNS2_IJS5_NS3_ILi0EEEEEEiEEEEEC2ERKS8_RKSB_:
[----:B------:R-:W-:Y:S02]  /*7900*/  IADD3 R2, R69, -c[0x0][0x20], RZ ;  /* 0x8000080045027a10 */ /* 0x000fe40007ffe0ff */
[----:B------:R-:W-:-:S03]  /*7910*/  MOV R9, 0x0 ;  /* 0x0000000000097802 */ /* 0x000fc60000000f00 */
[----:B------:R1:W-:Y:S01]  /*7920*/  STL [R2], R3 ;  /* 0x0000000302007387 */ /* 0x0003e20000100800 */
[----:B------:R-:W-:Y:S05]  /*7930*/  RET.REL.NODEC R8 `(_ZN7cutlass13device_kernelIN5flash19enable_sm80_to_sm89INS1_16FlashAttnBwdSm80INS1_25CollectiveMainloopBwdSm80ILi2ELi2EN4cute5tupleIJNS5_1CILi128EEES8_NS7_ILi64EEEEEENS_10bfloat16_tEfNS_4arch4Sm80ELb0ELb0ELb1ELb0ELb0ELb0ELb0ELb0ELi2ELi4ELi4ELi4ELb0EEENS1_24CollectiveEpilogueBwdGQAISA_fSD_Li256ELb0ELb0EEENS1_19SingleTileSchedulerILb0ELb0ELb0ELi128EEEEEEEEEvNT_6ParamsE) ;  /* 0xffff86c008007950 */ /* 0x000fea0003c3ffff */
        .type           $_ZN7cutlass13device_kernelIN5flash19enable_sm80_to_sm89INS1_16FlashAttnBwdSm80INS1_25CollectiveMainloopBwdSm80ILi2ELi2EN4cute5tupleIJNS5_1CILi128EEES8_NS7_ILi64EEEEEENS_10bfloat16_tEfNS_4arch4Sm80ELb0ELb0ELb1ELb0ELb0ELb0ELb0ELb0ELi2ELi4ELi4ELi4ELb0EEENS1_24CollectiveEpilogueBwdGQAISA_fSD_Li256ELb0ELb0EEENS1_19SingleTileSchedulerILb0ELb0ELb0ELi128EEEEEEEEEvNT_6ParamsE$_ZN4cute3eso3ESOILb1ELb0EJNS_5tupleIJNS2_IJNS_1CILi8EEENS3_ILi1EEEEEENS3_ILi2EEENS2_IJS7_S7_EEEEEENS2_IJNS2_IJS5_NS3_ILi0EEEEEENS3_ILi4096EEENS2_IJiiEEEEEEEEC2ERKS9_RKSE_,@function
        .size           $_ZN7cutlass13device_kernelIN5flash19enable_sm80_to_sm89INS1_16FlashAttnBwdSm80INS1_25CollectiveMainloopBwdSm80ILi2ELi2EN4cute5tupleIJNS5_1CILi128EEES8_NS7_ILi64EEEEEENS_10bfloat16_tEfNS_4arch4Sm80ELb0ELb0ELb1ELb0ELb0ELb0ELb0ELb0ELi2ELi4ELi4ELi4ELb0EEENS1_24CollectiveEpilogueBwdGQAISA_fSD_Li256ELb0ELb0EEENS1_19SingleTileSchedulerILb0ELb0ELb0ELi128EEEEEEEEEvNT_6ParamsE$_ZN4cute3eso3ESOILb1ELb0EJNS_5tupleIJNS2_IJNS_1CILi8EEENS3_ILi1EEEEEENS3_ILi2EEENS2_IJS7_S7_EEEEEENS2_IJNS2_IJS5_NS3_ILi0EEEEEENS3_ILi4096EEENS2_IJiiEEEEEEEEC2ERKS9_RKSE_,($_ZN7cutlass13device_kernelIN5flash19enable_sm80_to_sm89INS1_16FlashAttnBwdSm80INS1_25CollectiveMainloopBwdSm80ILi2ELi2EN4cute5tupleIJNS5_1CILi128EEES8_NS7_ILi64EEEEEENS_10bfloat16_tEfNS_4arch4Sm80ELb0ELb0ELb1ELb0ELb0ELb0ELb0ELb0ELi2ELi4ELi4ELi4ELb0EEENS1_24CollectiveEpilogueBwdGQAISA_fSD_Li256ELb0ELb0EEENS1_19SingleTileSchedulerILb0ELb0ELb0ELi128EEEEEEEEEvNT_6ParamsE$_ZN4cute3eso3ESOILb1ELb0EJNS_5tupleIJNS2_IJNS_1CILi8EEENS3_ILi1EEEEEENS3_ILi2EEES4_EEENS2_IJNS2_IJS5_NS3_ILi0EEEEEEiNS3_ILi1024EEEEEEEEC2ERKS8_RKSC_ - $_ZN7cutlass13device_kernelIN5flash19enable_sm80_to_sm89INS1_16FlashAttnBwdSm80INS1_25CollectiveMainloopBwdSm80ILi2ELi2EN4cute5tupleIJNS5_1CILi128EEES8_NS7_ILi64EEEEEENS_10bfloat16_tEfNS_4arch4Sm80ELb0ELb0ELb1ELb0ELb0ELb0ELb0ELb0ELi2ELi4ELi4ELi4ELb0EEENS1_24CollectiveEpilogueBwdGQAISA_fSD_Li256ELb0ELb0EEENS1_19SingleTileSchedulerILb0ELb0ELb0ELi128EEEEEEEEEvNT_6ParamsE$_ZN4cute3eso3ESOILb1ELb0EJNS_5tupleIJNS2_IJNS_1CILi8EEENS3_ILi1EEEEEENS3_ILi2EEENS2_IJS7_S7_EEEEEENS2_IJNS2_IJS5_NS3_ILi0EEEEEENS3_ILi4096EEENS2_IJiiEEEEEEEEC2ERKS9_RKSE_)
$_ZN7cutlass13device_kernelIN5flash19enable_sm80_to_sm89INS1_16FlashAttnBwdSm80INS1_25CollectiveMainloopBwdSm80ILi2ELi2EN4cute5tupleIJNS5_1CILi128EEES8_NS7_ILi64EEEEEENS_10bfloat16_tEfNS_4arch4Sm80ELb0ELb0ELb1ELb0ELb0ELb0ELb0ELb0ELi2ELi4ELi4ELi4ELb0EEENS1_24CollectiveEpilogueBwdGQAISA_fSD_Li256ELb0ELb0EEENS1_19SingleTileSchedulerILb0ELb0ELb0ELi128EEEEEEEEEvNT_6ParamsE$_ZN4cute3eso3ESOILb1ELb0EJNS_5tupleIJNS2_IJNS_1CILi8EEENS3_ILi1EEEEEENS3_ILi2EEENS2_IJS7_S7_EEEEEENS2_IJNS2_IJS5_NS3_ILi0EEEEEENS3_ILi4096EEENS2_IJiiEEEEEEEEC2ERKS9_RKSE_:
[----:B------:R-:W-:Y:S01]  /*7940*/  IADD3 R3, R25, -c[0x0][0x20], RZ ;  /* 0x8000080019037a10 */ /* 0x000fe20007ffe0ff */
[----:B------:R-:W-:Y:S01]  /*7950*/  IMAD.MOV.U32 R16, RZ, RZ, R6 ;  /* 0x000000ffff107224 */ /* 0x000fe200078e0006 */
[----:B------:R-:W-:-:S03]  /*7960*/  MOV R17, 0x0 ;  /* 0x0000000000117802 */ /* 0x000fc60000000f00 */
[----:B------:R1:W-:Y:S04]  /*7970*/  STL [R3], R2 ;  /* 0x0000000203007387 */ /* 0x0003e80000100800 */
[----:B------:R1:W-:Y:S01]  /*7980*/  STL [R3+0x4], R8 ;  /* 0x0000040803007387 */ /* 0x0003e20000100800 */
[----:B------:R-:W-:Y:S05]  /*7990*/  RET.REL.NODEC R16 `(_ZN7cutlass13device_kernelIN5flash19enable_sm80_to_sm89INS1_16FlashAttnBwdSm80INS1_25CollectiveMainloopBwdSm80ILi2ELi2EN4cute5tupleIJNS5_1CILi128EEES8_NS7_ILi64EEEEEENS_10bfloat16_tEfNS_4arch4Sm80ELb0ELb0ELb1ELb0ELb0ELb0ELb0ELb0ELi2ELi4ELi4ELi4ELb0EEENS1_24CollectiveEpilogueBwdGQAISA_fSD_Li256ELb0ELb0EEENS1_19SingleTileSchedulerILb0ELb0ELb0ELi128EEEEEEEEEvNT_6ParamsE) ;  /* 0xffff866010007950 */ /* 0x000fea0003c3ffff */
        .type           $_ZN7cutlass13device_kernelIN5flash19enable_sm80_to_sm89INS1_16FlashAttnBwdSm80INS1_25CollectiveMainloopBwdSm80ILi2ELi2EN4cute5tupleIJNS5_1CILi128EEES8_NS7_ILi64EEEEEENS_10bfloat16_tEfNS_4arch4Sm80ELb0ELb0ELb1ELb0ELb0ELb0ELb0ELb0ELi2ELi4ELi4ELi4ELb0EEENS1_24CollectiveEpilogueBwdGQAISA_fSD_Li256ELb0ELb0EEENS1_19SingleTileSchedulerILb0ELb0ELb0ELi128EEEEEEEEEvNT_6ParamsE$_ZN4cute3eso3ESOILb1ELb0EJNS_5tupleIJNS2_IJNS_1CILi8EEENS3_ILi1EEEEEENS3_ILi2EEES4_EEENS2_IJNS2_IJS5_NS3_ILi0EEEEEEiNS3_ILi1024EEEEEEEEC2ERKS8_RKSC_,@function
        .size           $_ZN7cutlass13device_kernelIN5flash19enable_sm80_to_sm89INS1_16FlashAttnBwdSm80INS1_25CollectiveMainloopBwdSm80ILi2ELi2EN4cute5tupleIJNS5_1CILi128EEES8_NS7_ILi64EEEEEENS_10bfloat16_tEfNS_4arch4Sm80ELb0ELb0ELb1ELb0ELb0ELb0ELb0ELb0ELi2ELi4ELi4ELi4ELb0EEENS1_24CollectiveEpilogueBwdGQAISA_fSD_Li256ELb0ELb0EEENS1_19SingleTileSchedulerILb0ELb0ELb0ELi128EEEEEEEEEvNT_6ParamsE$_ZN4cute3eso3ESOILb1ELb0EJNS_5tupleIJNS2_IJNS_1CILi8EEENS3_ILi1EEEEEENS3_ILi2EEES4_EEENS2_IJNS2_IJS5_NS3_ILi0EEEEEEiNS3_ILi1024EEEEEEEEC2ERKS8_RKSC_,($_ZN7cutlass13device_kernelIN5flash19enable_sm80_to_sm89INS1_16FlashAttnBwdSm80INS1_25CollectiveMainloopBwdSm80ILi2ELi2EN4cute5tupleIJNS5_1CILi128EEES8_NS7_ILi64EEEEEENS_10bfloat16_tEfNS_4arch4Sm80ELb0ELb0ELb1ELb0ELb0ELb0ELb0ELb0ELi2ELi4ELi4ELi4ELb0EEENS1_24CollectiveEpilogueBwdGQAISA_fSD_Li256ELb0ELb0EEENS1_19SingleTileSchedulerILb0ELb0ELb0ELi128EEEEEEEEEvNT_6ParamsE$_ZN4cute3eso3ESOILb1ELb0EJNS_5tupleIJNS2_IJNS_1CILi8EEENS3_ILi1EEEEEENS3_ILi4EEES5_EEENS2_IJNS2_IJS5_NS3_ILi0EEEEEElS9_EEEEEC2ERKS8_RKSB_ - $_ZN7cutlass13device_kernelIN5flash19enable_sm80_to_sm89INS1_16FlashAttnBwdSm80INS1_25CollectiveMainloopBwdSm80ILi2ELi2EN4cute5tupleIJNS5_1CILi128EEES8_NS7_ILi64EEEEEENS_10bfloat16_tEfNS_4arch4Sm80ELb0ELb0ELb1ELb0ELb0ELb0ELb0ELb0ELi2ELi4ELi4ELi4ELb0EEENS1_24CollectiveEpilogueBwdGQAISA_fSD_Li256ELb0ELb0EEENS1_19SingleTileSchedulerILb0ELb0ELb0ELi128EEEEEEEEEvNT_6ParamsE$_ZN4cute3eso3ESOILb1ELb0EJNS_5tupleIJNS2_IJNS_1CILi8EEENS3_ILi1EEEEEENS3_ILi2EEES4_EEENS2_IJNS2_IJS5_NS3_ILi0EEEEEEiNS3_ILi1024EEEEEEEEC2ERKS8_RKSC_)
$_ZN7cutlass13device_kernelIN5flash19enable_sm80_to_sm89INS1_16FlashAttnBwdSm80INS1_25CollectiveMainloopBwdSm80ILi2ELi2EN4cute5tupleIJNS5_1CILi128EEES8_NS7_ILi64EEEEEENS_10bfloat16_tEfNS_4arch4Sm80ELb0ELb0ELb1ELb0ELb0ELb0ELb0ELb0ELi2ELi4ELi4ELi4ELb0EEENS1_24CollectiveEpilogueBwdGQAISA_fSD_Li256ELb0ELb0EEENS1_19SingleTileSchedulerILb0ELb0ELb0ELi128EEEEEEEEEvNT_6ParamsE$_ZN4cute3eso3ESOILb1ELb0EJNS_5tupleIJNS2_IJNS_1CILi8EEENS3_ILi1EEEEEENS3_ILi2EEES4_EEENS2_IJNS2_IJS5_NS3_ILi0EEEEEEiNS3_ILi1024EEEEEEEEC2ERKS8_RKSC_:
[----:B------:R-:W-:Y:S02]  /*79a0*/  IADD3 R2, R25, -c[0x0][0x20], RZ ;  /* 0x8000080019027a10 */ /* 0x000fe40007ffe0ff */
[----:B------:R-:W-:-:S03]  /*79b0*/  MOV R7, 0x0 ;  /* 0x0000000000077802 */ /* 0x000fc60000000f00 */
[----:B------:R1:W-:Y:S01]  /*79c0*/  STL [R2], R3 ;  /* 0x0000000302007387 */ /* 0x0003e20000100800 */
[----:B------:R-:W-:Y:S05]  /*79d0*/  RET.REL.NODEC R6 `(_ZN7cutlass13device_kernelIN5flash19enable_sm80_to_sm89INS1_16FlashAttnBwdSm80INS1_25CollectiveMainloopBwdSm80ILi2ELi2EN4cute5tupleIJNS5_1CILi128EEES8_NS7_ILi64EEEEEENS_10bfloat16_tEfNS_4arch4Sm80ELb0ELb0ELb1ELb0ELb0ELb0ELb0ELb0ELi2ELi4ELi4ELi4ELb0EEENS1_24CollectiveEpilogueBwdGQAISA_fSD_Li256ELb0ELb0EEENS1_19SingleTileSchedulerILb0ELb0ELb0ELi128EEEEEEEEEvNT_6ParamsE) ;  /* 0xffff862006007950 */ /* 0x000fea0003c3ffff */
        .type           $_ZN7cutlass13device_kernelIN5flash19enable_sm80_to_sm89INS1_16FlashAttnBwdSm80INS1_25CollectiveMainloopBwdSm80ILi2ELi2EN4cute5tupleIJNS5_1CILi128EEES8_NS7_ILi64EEEEEENS_10bfloat16_tEfNS_4arch4Sm80ELb0ELb0ELb1ELb0ELb0ELb0ELb0ELb0ELi2ELi4ELi4ELi4ELb0EEENS1_24CollectiveEpilogueBwdGQAISA_fSD_Li256ELb0ELb0EEENS1_19SingleTileSchedulerILb0ELb0ELb0ELi128EEEEEEEEEvNT_6ParamsE$_ZN4cute3eso3ESOILb1ELb0EJNS_5tupleIJNS2_IJNS_1CILi8EEENS3_ILi1EEEEEENS3_ILi4EEES5_EEENS2_IJNS2_IJS5_NS3_ILi0EEEEEElS9_EEEEEC2ERKS8_RKSB_,@function
        .size           $_ZN7cutlass13device_kernelIN5flash19enable_sm80_to_sm89INS1_16FlashAttnBwdSm80INS1_25CollectiveMainloopBwdSm80ILi2ELi2EN4cute5tupleIJNS5_1CILi128EEES8_NS7_ILi64EEEEEENS_10bfloat16_tEfNS_4arch4Sm80ELb0ELb0ELb1ELb0ELb0ELb0ELb0ELb0ELi2ELi4ELi4ELi4ELb0EEENS1_24CollectiveEpilogueBwdGQAISA_fSD_Li256ELb0ELb0EEENS1_19SingleTileSchedulerILb0ELb0ELb0ELi128EEEEEEEEEvNT_6ParamsE$_ZN4cute3eso3ESOILb1ELb0EJNS_5tupleIJNS2_IJNS_1CILi8EEENS3_ILi1EEEEEENS3_ILi4EEES5_EEENS2_IJNS2_IJS5_NS3_ILi0EEEEEElS9_EEEEEC2ERKS8_RKSB_,($_ZN7cutlass13device_kernelIN5flash19enable_sm80_to_sm89INS1_16FlashAttnBwdSm80INS1_25CollectiveMainloopBwdSm80ILi2ELi2EN4cute5tupleIJNS5_1CILi128EEES8_NS7_ILi64EEEEEENS_10bfloat16_tEfNS_4arch4Sm80ELb0ELb0ELb1ELb0ELb0ELb0ELb0ELb0ELi2ELi4ELi4ELi4ELb0EEENS1_24CollectiveEpilogueBwdGQAISA_fSD_Li256ELb0ELb0EEENS1_19SingleTileSchedulerILb0ELb0ELb0ELi128EEEEEEEEEvNT_6ParamsE$_ZN4cute3eso3ESOILb1ELb0EJNS_5tupleIJNS_1CILi0EEES4_EEEiEEC2ERKS5_RKi - $_ZN7cutlass13device_kernelIN5flash19enable_sm80_to_sm89INS1_16FlashAttnBwdSm80INS1_25CollectiveMainloopBwdSm80ILi2ELi2EN4cute5tupleIJNS5_1CILi128EEES8_NS7_ILi64EEEEEENS_10bfloat16_tEfNS_4arch4Sm80ELb0ELb0ELb1ELb0ELb0ELb0ELb0ELb0ELi2ELi4ELi4ELi4ELb0EEENS1_24CollectiveEpilogueBwdGQAISA_fSD_Li256ELb0ELb0EEENS1_19SingleTileSchedulerILb0ELb0ELb0ELi128EEEEEEEEEvNT_6ParamsE$_ZN4cute3eso3ESOILb1ELb0EJNS_5tupleIJNS2_IJNS_1CILi8EEENS3_ILi1EEEEEENS3_ILi4EEES5_EEENS2_IJNS2_IJS5_NS3_ILi0EEEEEElS9_EEEEEC2ERKS8_RKSB_)
$_ZN7cutlass13device_kernelIN5flash19enable_sm80_to_sm89INS1_16FlashAttnBwdSm80INS1_25CollectiveMainloopBwdSm80ILi2ELi2EN4cute5tupleIJNS5_1CILi128EEES8_NS7_ILi64EEEEEENS_10bfloat16_tEfNS_4arch4Sm80ELb0ELb0ELb1ELb0ELb0ELb0ELb0ELb0ELi2ELi4ELi4ELi4ELb0EEENS1_24CollectiveEpilogueBwdGQAISA_fSD_Li256ELb0ELb0EEENS1_19SingleTileSchedulerILb0ELb0ELb0ELi128EEEEEEEEEvNT_6ParamsE$_ZN4cute3eso3ESOILb1ELb0EJNS_5tupleIJNS2_IJNS_1CILi8EEENS3_ILi1EEEEEENS3_ILi4EEES5_EEENS2_IJNS2_IJS5_NS3_ILi0EEEEEElS9_EEEEEC2ERKS8_RKSB_:
[----:B------:R-:W-:Y:S01]  /*79e0*/  IADD3 R3, R83, -c[0x0][0x20], RZ ;  /* 0x8000080053037a10 */ /* 0x000fe20007ffe0ff */
[----:B------:R-:W-:Y:S01]  /*79f0*/  IMAD.MOV.U32 R80, RZ, RZ, R2 ;  /* 0x000000ffff507224 */ /* 0x000fe200078e0002 */
[----:B------:R-:W-:Y:S01]  /*7a00*/  MOV R86, R6 ;  /* 0x0000000600567202 */ /* 0x000fe20000000f00 */
[----:B------:R-:W-:Y:S01]  /*7a10*/  IMAD.MOV.U32 R81, RZ, RZ, R5 ;  /* 0x000000ffff517224 */ /* 0x000fe200078e0005 */
[----:B------:R-:W-:-:S04]  /*7a20*/  MOV R87, 0x0 ;  /* 0x0000000000577802 */ /* 0x000fc80000000f00 */
[----:B------:R1:W-:Y:S01]  /*7a30*/  STL.64 [R3], R80 ;  /* 0x0000005003007387 */ /* 0x0003e20000100a00 */
[----:B------:R-:W-:Y:S05]  /*7a40*/  RET.REL.NODEC R86 `(_ZN7cutlass13device_kernelIN5flash19enable_sm80_to_sm89INS1_16FlashAttnBwdSm80INS1_25CollectiveMainloopBwdSm80ILi2ELi2EN4cute5tupleIJNS5_1CILi128EEES8_NS7_ILi64EEEEEENS_10bfloat16_tEfNS_4arch4Sm80ELb0ELb0ELb1ELb0ELb0ELb0ELb0ELb0ELi2ELi4ELi4ELi4ELb0EEENS1_24CollectiveEpilogueBwdGQAISA_fSD_Li256ELb0ELb0EEENS1_19SingleTileSchedulerILb0ELb0ELb0ELi128EEEEEEEEEvNT_6ParamsE) ;  /* 0xffff85b056007950 */ /* 0x000fea0003c3ffff */
        .type           $_ZN7cutlass13device_kernelIN5flash19enable_sm80_to_sm89INS1_16FlashAttnBwdSm80INS1_25CollectiveMainloopBwdSm80ILi2ELi2EN4cute5tupleIJNS5_1CILi128EEES8_NS7_ILi64EEEEEENS_10bfloat16_tEfNS_4arch4Sm80ELb0ELb0ELb1ELb0ELb0ELb0ELb0ELb0ELi2ELi4ELi4ELi4ELb0EEENS1_24CollectiveEpilogueBwdGQAISA_fSD_Li256ELb0ELb0EEENS1_19SingleTileSchedulerILb0ELb0ELb0ELi128EEEEEEEEEvNT_6ParamsE$_ZN4cute3eso3ESOILb1ELb0EJNS_5tupleIJNS_1CILi0EEES4_EEEiEEC2ERKS5_RKi,@function
        .size           $_ZN7cutlass13device_kernelIN5flash19enable_sm80_to_sm89INS1_16FlashAttnBwdSm80INS1_25CollectiveMainloopBwdSm80ILi2ELi2EN4cute5tupleIJNS5_1CILi128EEES8_NS7_ILi64EEEEEENS_10bfloat16_tEfNS_4arch4Sm80ELb0ELb0ELb1ELb0ELb0ELb0ELb0ELb0ELi2ELi4ELi4ELi4ELb0EEENS1_24CollectiveEpilogueBwdGQAISA_fSD_Li256ELb0ELb0EEENS1_19SingleTileSchedulerILb0ELb0ELb0ELi128EEEEEEEEEvNT_6ParamsE$_ZN4cute3eso3ESOILb1ELb0EJNS_5tupleIJNS_1CILi0EEES4_EEEiEEC2ERKS5_RKi,($_ZN7cutlass13device_kernelIN5flash19enable_sm80_to_sm89INS1_16FlashAttnBwdSm80INS1_25CollectiveMainloopBwdSm80ILi2ELi2EN4cute5tupleIJNS5_1CILi128EEES8_NS7_ILi64EEEEEENS_10bfloat16_tEfNS_4arch4Sm80ELb0ELb0ELb1ELb0ELb0ELb0ELb0ELb0ELi2ELi4ELi4ELi4ELb0EEENS1_24CollectiveEpilogueBwdGQAISA_fSD_Li256ELb0ELb0EEENS1_19SingleTileSchedulerILb0ELb0ELb0ELi128EEEEEEEEEvNT_6ParamsE$_ZN4cute3eso3ESOILb1ELb0EJNS_5tupleIJNS_1CILi16EEENS3_ILi2EEES5_S5_NS3_ILi4EEES5_EEENS2_IJNS3_ILi1EEEiiiNS3_ILi144EEENS3_ILi512EEEEEEEEC2ERKS7_RKSB_ - $_ZN7cutlass13device_kernelIN5flash19enable_sm80_to_sm89INS1_16FlashAttnBwdSm80INS1_25CollectiveMainloopBwdSm80ILi2ELi2EN4cute5tupleIJNS5_1CILi128EEES8_NS7_ILi64EEEEEENS_10bfloat16_tEfNS_4arch4Sm80ELb0ELb0ELb1ELb0ELb0ELb0ELb0ELb0ELi2ELi4ELi4ELi4ELb0EEENS1_24CollectiveEpilogueBwdGQAISA_fSD_Li256ELb0ELb0EEENS1_19SingleTileSchedulerILb0ELb0ELb0ELi128EEEEEEEEEvNT_6ParamsE$_ZN4cute3eso3ESOILb1ELb0EJNS_5tupleIJNS_1CILi0EEES4_EEEiEEC2ERKS5_RKi)
$_ZN7cutlass13device_kernelIN5flash19enable_sm80_to_sm89INS1_16FlashAttnBwdSm80INS1_25CollectiveMainloopBwdSm80ILi2ELi2EN4cute5tupleIJNS5_1CILi128EEES8_NS7_ILi64EEEEEENS_10bfloat16_tEfNS_4arch4Sm80ELb0ELb0ELb1ELb0ELb0ELb0ELb0ELb0ELi2ELi4ELi4ELi4ELb0EEENS1_24CollectiveEpilogueBwdGQAISA_fSD_Li256ELb0ELb0EEENS1_19SingleTileSchedulerILb0ELb0ELb0ELi128EEEEEEEEEvNT_6ParamsE$_ZN4cute3eso3ESOILb1ELb0EJNS_5tupleIJNS_1CILi0EEES4_EEEiEEC2ERKS5_RKi:
[----:B------:R-:W-:Y:S02]  /*7a50*/  IADD3 R2, R69, -c[0x0][0x20], RZ ;  /* 0x8000080045027a10 */ /* 0x000fe40007ffe0ff */
[----:B------:R-:W-:-:S03]  /*7a60*/  MOV R5, 0x0 ;  /* 0x0000000000057802 */ /* 0x000fc60000000f00 */
[----:B------:R1:W-:Y:S01]  /*7a70*/  STL [R2], R3 ;  /* 0x0000000302007387 */ /* 0x0003e20000100800 */
[----:B------:R-:W-:Y:S05]  /*7a80*/  RET.REL.NODEC R4 `(_ZN7cutlass13device_kernelIN5flash19enable_sm80_to_sm89INS1_16FlashAttnBwdSm80INS1_25CollectiveMainloopBwdSm80ILi2ELi2EN4cute5tupleIJNS5_1CILi128EEES8_NS7_ILi64EEEEEENS_10bfloat16_tEfNS_4arch4Sm80ELb0ELb0ELb1ELb0ELb0ELb0ELb0ELb0ELi2ELi4ELi4ELi4ELb0EEENS1_24CollectiveEpilogueBwdGQAISA_fSD_Li256ELb0ELb0EEENS1_19SingleTileSchedulerILb0ELb0ELb0ELi128EEEEEEEEEvNT_6ParamsE) ;  /* 0xffff857004007950 */ /* 0x000fea0003c3ffff */
        .type           $_ZN7cutlass13device_kernelIN5flash19enable_sm80_to_sm89INS1_16FlashAttnBwdSm80INS1_25CollectiveMainloopBwdSm80ILi2ELi2EN4cute5tupleIJNS5_1CILi128EEES8_NS7_ILi64EEEEEENS_10bfloat16_tEfNS_4arch4Sm80ELb0ELb0ELb1ELb0ELb0ELb0ELb0ELb0ELi2ELi4ELi4ELi4ELb0EEENS1_24CollectiveEpilogueBwdGQAISA_fSD_Li256ELb0ELb0EEENS1_19SingleTileSchedulerILb0ELb0ELb0ELi128EEEEEEEEEvNT_6ParamsE$_ZN4cute3eso3ESOILb1ELb0EJNS_5tupleIJNS_1CILi16EEENS3_ILi2EEES5_S5_NS3_ILi4EEES5_EEENS2_IJNS3_ILi1EEEiiiNS3_ILi144EEENS3_ILi512EEEEEEEEC2ERKS7_RKSB_,@function
        .size           $_ZN7cutlass13device_kernelIN5flash19enable_sm80_to_sm89INS1_16FlashAttnBwdSm80INS1_25CollectiveMainloopBwdSm80ILi2ELi2EN4cute5tupleIJNS5_1CILi128EEES8_NS7_ILi64EEEEEENS_10bfloat16_tEfNS_4arch4Sm80ELb0ELb0ELb1ELb0ELb0ELb0ELb0ELb0ELi2ELi4ELi4ELi4ELb0EEENS1_24CollectiveEpilogueBwdGQAISA_fSD_Li256ELb0ELb0EEENS1_19SingleTileSchedulerILb0ELb0ELb0ELi128EEEEEEEEEvNT_6ParamsE$_ZN4cute3eso3ESOILb1ELb0EJNS_5tupleIJNS_1CILi16EEENS3_ILi2EEES5_S5_NS3_ILi4EEES5_EEENS2_IJNS3_ILi1EEEiiiNS3_ILi144EEENS3_ILi512EEEEEEEEC2ERKS7_RKSB_,($_ZN7cutlass13device_kernelIN5flash19enable_sm80_to_sm89INS1_16FlashAttnBwdSm80INS1_25CollectiveMainloopBwdSm80ILi2ELi2EN4cute5tupleIJNS5_1CILi128EEES8_NS7_ILi64EEEEEENS_10bfloat16_tEfNS_4arch4Sm80ELb0ELb0ELb1ELb0ELb0ELb0ELb0ELb0ELi2ELi4ELi4ELi4ELb0EEENS1_24CollectiveEpilogueBwdGQAISA_fSD_Li256ELb0ELb0EEENS1_19SingleTileSchedulerILb0ELb0ELb0ELi128EEEEEEEEEvNT_6ParamsE$_ZN4cute3eso3ESOILb1ELb0EJNS_5tupleIJNS_1CILi1EEENS2_IJS4_NS3_ILi2EEES5_EEEEEENS2_IJNS3_ILi0EEENS2_IJS4_NS3_ILi256EEEiEEEEEEEEC2ERKS7_RKSB_ - $_ZN7cutlass13device_kernelIN5flash19enable_sm80_to_sm89INS1_16FlashAttnBwdSm80INS1_25CollectiveMainloopBwdSm80ILi2ELi2EN4cute5tupleIJNS5_1CILi128EEES8_NS7_ILi64EEEEEENS_10bfloat16_tEfNS_4arch4Sm80ELb0ELb0ELb1ELb0ELb0ELb0ELb0ELb0ELi2ELi4ELi4ELi4ELb0EEENS1_24CollectiveEpilogueBwdGQAISA_fSD_Li256ELb0ELb0EEENS1_19SingleTileSchedulerILb0ELb0ELb0ELi128EEEEEEEEEvNT_6ParamsE$_ZN4cute3eso3ESOILb1ELb0EJNS_5tupleIJNS_1CILi16EEENS3_ILi2EEES5_S5_NS3_ILi4EEES5_EEENS2_IJNS3_ILi1EEEiiiNS3_ILi144EEENS3_ILi512EEEEEEEEC2ERKS7_RKSB_)
$_ZN7cutlass13device_kernelIN5flash19enable_sm80_to_sm89INS1_16FlashAttnBwdSm80INS1_25CollectiveMainloopBwdSm80ILi2ELi2EN4cute5tupleIJNS5_1CILi128EEES8_NS7_ILi64EEEEEENS_10bfloat16_tEfNS_4arch4Sm80ELb0ELb0ELb1ELb0ELb0ELb0ELb0ELb0ELi2ELi4ELi4ELi4ELb0EEENS1_24CollectiveEpilogueBwdGQAISA_fSD_Li256ELb0ELb0EEENS1_19SingleTileSchedulerILb0ELb0ELb0ELi128EEEEEEEEEvNT_6ParamsE$_ZN4cute3eso3ESOILb1ELb0EJNS_5tupleIJNS_1CILi16EEENS3_ILi2EEES5_S5_NS3_ILi4EEES5_EEENS2_IJNS3_ILi1EEEiiiNS3_ILi144EEENS3_ILi512EEEEEEEEC2ERKS7_RKSB_:
[----:B------:R-:W-:Y:S01]  /*7a90*/  IADD3 R4, R61, -c[0x0][0x20], RZ ;  /* 0x800008003d047a10 */ /* 0x000fe20007ffe0ff */
[----:B------:R-:W-:Y:S01]  /*7aa0*/  IMAD.MOV.U32 R74, RZ, RZ, R8 ;  /* 0x000000ffff4a7224 */ /* 0x000fe200078e0008 */
[----:B------:R-:W-:-:S03]  /*7ab0*/  MOV R75, 0x0 ;  /* 0x00000000004b7802 */ /* 0x000fc60000000f00 */
[----:B------:R1:W-:Y:S04]  /*7ac0*/  STL [R4], R2 ;  /* 0x0000000204007387 */ /* 0x0003e80000100800 */
[----:B------:R1:W-:Y:S04]  /*7ad0*/  STL [R4+0x4], R3 ;  /* 0x0000040304007387 */ /* 0x0003e80000100800 */
[----:B------:R1:W-:Y:S01]  /*7ae0*/  STL [R4+0x8], R5 ;  /* 0x0000080504007387 */ /* 0x0003e20000100800 */
[----:B------:R-:W-:Y:S05]  /*7af0*/  RET.REL.NODEC R74 `(_ZN7cutlass13device_kernelIN5flash19enable_sm80_to_sm89INS1_16FlashAttnBwdSm80INS1_25CollectiveMainloopBwdSm80ILi2ELi2EN4cute5tupleIJNS5_1CILi128EEES8_NS7_ILi64EEEEEENS_10bfloat16_tEfNS_4arch4Sm80ELb0ELb0ELb1ELb0ELb0ELb0ELb0ELb0ELi2ELi4ELi4ELi4ELb0EEENS1_24CollectiveEpilogueBwdGQAISA_fSD_Li256ELb0ELb0EEENS1_19SingleTileSchedulerILb0ELb0ELb0ELi128EEEEEEEEEvNT_6ParamsE) ;  /* 0xffff85004a007950 */ /* 0x000fea0003c3ffff */
        .type           $_ZN7cutlass13device_kernelIN5flash19enable_sm80_to_sm89INS1_16FlashAttnBwdSm80INS1_25CollectiveMainloopBwdSm80ILi2ELi2EN4cute5tupleIJNS5_1CILi128EEES8_NS7_ILi64EEEEEENS_10bfloat16_tEfNS_4arch4Sm80ELb0ELb0ELb1ELb0ELb0ELb0ELb0ELb0ELi2ELi4ELi4ELi4ELb0EEENS1_24CollectiveEpilogueBwdGQAISA_fSD_Li256ELb0ELb0EEENS1_19SingleTileSchedulerILb0ELb0ELb0ELi128EEEEEEEEEvNT_6ParamsE$_ZN4cute3eso3ESOILb1ELb0EJNS_5tupleIJNS_1CILi1EEENS2_IJS4_NS3_ILi2EEES5_EEEEEENS2_IJNS3_ILi0EEENS2_IJS4_NS3_ILi256EEEiEEEEEEEEC2ERKS7_RKSB_,@function
        .size           $_ZN7cutlass13device_kernelIN5flash19enable_sm80_to_sm89INS1_16FlashAttnBwdSm80INS1_25CollectiveMainloopBwdSm80ILi2ELi2EN4cute5tupleIJNS5_1CILi128EEES8_NS7_ILi64EEEEEENS_10bfloat16_tEfNS_4arch4Sm80ELb0ELb0ELb1ELb0ELb0ELb0ELb0ELb0ELi2ELi4ELi4ELi4ELb0EEENS1_24CollectiveEpilogueBwdGQAISA_fSD_Li256ELb0ELb0EEENS1_19SingleTileSchedulerILb0ELb0ELb0ELi128EEEEEEEEEvNT_6ParamsE$_ZN4cute3eso3ESOILb1ELb0EJNS_5tupleIJNS_1CILi1EEENS2_IJS4_NS3_ILi2EEES5_EEEEEENS2_IJNS3_ILi0EEENS2_IJS4_NS3_ILi256EEEiEEEEEEEEC2ERKS7_RKSB_,($_ZN7cutlass13device_kernelIN5flash19enable_sm80_to_sm89INS1_16FlashAttnBwdSm80INS1_25CollectiveMainloopBwdSm80ILi2ELi2EN4cute5tupleIJNS5_1CILi128EEES8_NS7_ILi64EEEEEENS_10bfloat16_tEfNS_4arch4Sm80ELb0ELb0ELb1ELb0ELb0ELb0ELb0ELb0ELi2ELi4ELi4ELi4ELb0EEENS1_24CollectiveEpilogueBwdGQAISA_fSD_Li256ELb0ELb0EEENS1_19SingleTileSchedulerILb0ELb0ELb0ELi128EEEEEEEEEvNT_6ParamsE$_ZN4cute3eso3ESOILb1ELb0EJNS_5tupleIJNS_1CILi1EEENS3_ILi0EEEEEENS2_IJiEEEEEC2ERKS6_RKS7_ - $_ZN7cutlass13device_kernelIN5flash19enable_sm80_to_sm89INS1_16FlashAttnBwdSm80INS1_25CollectiveMainloopBwdSm80ILi2ELi2EN4cute5tupleIJNS5_1CILi128EEES8_NS7_ILi64EEEEEENS_10bfloat16_tEfNS_4arch4Sm80ELb0ELb0ELb1ELb0ELb0ELb0ELb0ELb0ELi2ELi4ELi4ELi4ELb0EEENS1_24CollectiveEpilogueBwdGQAISA_fSD_Li256ELb0ELb0EEENS1_19SingleTileSchedulerILb0ELb0ELb0ELi128EEEEEEEEEvNT_6ParamsE$_ZN4cute3eso3ESOILb1ELb0EJNS_5tupleIJNS_1CILi1EEENS2_IJS4_NS3_ILi2EEES5_EEEEEENS2_IJNS3_ILi0EEENS2_IJS4_NS3_ILi256EEEiEEEEEEEEC2ERKS7_RKSB_)
$_ZN7cutlass13device_kernelIN5flash19enable_sm80_to_sm89INS1_16FlashAttnBwdSm80INS1_25CollectiveMainloopBwdSm80ILi2ELi2EN4cute5tupleIJNS5_1CILi128EEES8_NS7_ILi64EEEEEENS_10bfloat16_tEfNS_4arch4Sm80ELb0ELb0ELb1ELb0ELb0ELb0ELb0ELb0ELi2ELi4ELi4ELi4ELb0EEENS1_24CollectiveEpilogueBwdGQAISA_fSD_Li256ELb0ELb0EEENS1_19SingleTileSchedulerILb0ELb0ELb0ELi128EEEEEEEEEvNT_6ParamsE$_ZN4cute3eso3ESOILb1ELb0EJNS_5tupleIJNS_1CILi1EEENS2_IJS4_NS3_ILi2EEES5_EEEEEENS2_IJNS3_ILi0EEENS2_IJS4_NS3_ILi256EEEiEEEEEEEEC2ERKS7_RKSB_:
[----:B------:R-:W-:Y:S02]  /*7b00*/  IADD3 R3, R9, -c[0x0][0x20], RZ ;  /* 0x8000080009037a10 */ /* 0x000fe40007ffe0ff */
[----:B------:R-:W-:-:S03]  /*7b10*/  MOV R5, 0x0 ;  /* 0x0000000000057802 */ /* 0x000fc60000000f00 */
[----:B------:R1:W-:Y:S01]  /*7b20*/  STL [R3], R2 ;  /* 0x0000000203007387 */ /* 0x0003e20000100800 */
[----:B------:R-:W-:Y:S05]  /*7b30*/  RET.REL.NODEC R4 `(_ZN7cutlass13device_kernelIN5flash19enable_sm80_to_sm89INS1_16FlashAttnBwdSm80INS1_25CollectiveMainloopBwdSm80ILi2ELi2EN4cute5tupleIJNS5_1CILi128EEES8_NS7_ILi64EEEEEENS_10bfloat16_tEfNS_4arch4Sm80ELb0ELb0ELb1ELb0ELb0ELb0ELb0ELb0ELi2ELi4ELi4ELi4ELb0EEENS1_24CollectiveEpilogueBwdGQAISA_fSD_Li256ELb0ELb0EEENS1_19SingleTileSchedulerILb0ELb0ELb0ELi128EEEEEEEEEvNT_6ParamsE) ;  /* 0xffff84c004007950 */ /* 0x000fea0003c3ffff */
        .type           $_ZN7cutlass13device_kernelIN5flash19enable_sm80_to_sm89INS1_16FlashAttnBwdSm80INS1_25CollectiveMainloopBwdSm80ILi2ELi2EN4cute5tupleIJNS5_1CILi128EEES8_NS7_ILi64EEEEEENS_10bfloat16_tEfNS_4arch4Sm80ELb0ELb0ELb1ELb0ELb0ELb0ELb0ELb0ELi2ELi4ELi4ELi4ELb0EEENS1_24CollectiveEpilogueBwdGQAISA_fSD_Li256ELb0ELb0EEENS1_19SingleTileSchedulerILb0ELb0ELb0ELi128EEEEEEEEEvNT_6ParamsE$_ZN4cute3eso3ESOILb1ELb0EJNS_5tupleIJNS_1CILi1EEENS3_ILi0EEEEEENS2_IJiEEEEEC2ERKS6_RKS7_,@function
        .size           $_ZN7cutlass13device_kernelIN5flash19enable_sm80_to_sm89INS1_16FlashAttnBwdSm80INS1_25CollectiveMainloopBwdSm80ILi2ELi2EN4cute5tupleIJNS5_1CILi128EEES8_NS7_ILi64EEEEEENS_10bfloat16_tEfNS_4arch4Sm80ELb0ELb0ELb1ELb0ELb0ELb0ELb0ELb0ELi2ELi4ELi4ELi4ELb0EEENS1_24CollectiveEpilogueBwdGQAISA_fSD_Li256ELb0ELb0EEENS1_19SingleTileSchedulerILb0ELb0ELb0ELi128EEEEEEEEEvNT_6ParamsE$_ZN4cute3eso3ESOILb1ELb0EJNS_5tupleIJNS_1CILi1EEENS3_ILi0EEEEEENS2_IJiEEEEEC2ERKS6_RKS7_,($_ZN7cutlass13device_kernelIN5flash19enable_sm80_to_sm89INS1_16FlashAttnBwdSm80INS1_25CollectiveMainloopBwdSm80ILi2ELi2EN4cute5tupleIJNS5_1CILi128EEES8_NS7_ILi64EEEEEENS_10bfloat16_tEfNS_4arch4Sm80ELb0ELb0ELb1ELb0ELb0ELb0ELb0ELb0ELi2ELi4ELi4ELi4ELb0EEENS1_24CollectiveEpilogueBwdGQAISA_fSD_Li256ELb0ELb0EEENS1_19SingleTileSchedulerILb0ELb0ELb0ELi128EEEEEEEEEvNT_6ParamsE$_ZN4cute3eso3ESOILb1ELb0EJNS_5tupleIJNS_1CILi1EEENS3_ILi0EEEEEENS3_ILi4096EEENS2_IJiiEEEEEC2ERKS6_RKS7_RKS8_ - $_ZN7cutlass13device_kernelIN5flash19enable_sm80_to_sm89INS1_16FlashAttnBwdSm80INS1_25CollectiveMainloopBwdSm80ILi2ELi2EN4cute5tupleIJNS5_1CILi128EEES8_NS7_ILi64EEEEEENS_10bfloat16_tEfNS_4arch4Sm80ELb0ELb0ELb1ELb0ELb0ELb0ELb0ELb0ELi2ELi4ELi4ELi4ELb0EEENS1_24CollectiveEpilogueBwdGQAISA_fSD_Li256ELb0ELb0EEENS1_19SingleTileSchedulerILb0ELb0ELb0ELi128EEEEEEEEEvNT_6ParamsE$_ZN4cute3eso3ESOILb1ELb0EJNS_5tupleIJNS_1CILi1EEENS3_ILi0EEEEEENS2_IJiEEEEEC2ERKS6_RKS7_)
$_ZN7cutlass13device_kernelIN5flash19enable_sm80_to_sm89INS1_16FlashAttnBwdSm80INS1_25CollectiveMainloopBwdSm80ILi2ELi2EN4cute5tupleIJNS5_1CILi128EEES8_NS7_ILi64EEEEEENS_10bfloat16_tEfNS_4arch4Sm80ELb0ELb0ELb1ELb0ELb0ELb0ELb0ELb0ELi2ELi4ELi4ELi4ELb0EEENS1_24CollectiveEpilogueBwdGQAISA_fSD_Li256ELb0ELb0EEENS1_19SingleTileSchedulerILb0ELb0ELb0ELi128EEEEEEEEEvNT_6ParamsE$_ZN4cute3eso3ESOILb1ELb0EJNS_5tupleIJNS_1CILi1EEENS3_ILi0EEEEEENS2_IJiEEEEEC2ERKS6_RKS7_:
[----:B------:R-:W-:Y:S02]  /*7b40*/  IADD3 R2, R69, -c[0x0][0x20], RZ ;  /* 0x8000080045027a10 */ /* 0x000fe40007ffe0ff */
[----:B------:R-:W-:-:S03]  /*7b50*/  MOV R7, 0x0 ;  /* 0x0000000000077802 */ /* 0x000fc60000000f00 */
[----:B------:R1:W-:Y:S01]  /*7b60*/  STL [R2], R3 ;  /* 0x0000000302007387 */ /* 0x0003e20000100800 */
[----:B------:R-:W-:Y:S05]  /*7b70*/  RET.REL.NODEC R6 `(_ZN7cutlass13device_kernelIN5flash19enable_sm80_to_sm89INS1_16FlashAttnBwdSm80INS1_25CollectiveMainloopBwdSm80ILi2ELi2EN4cute5tupleIJNS5_1CILi128EEES8_NS7_ILi64EEEEEENS_10bfloat16_tEfNS_4arch4Sm80ELb0ELb0ELb1ELb0ELb0ELb0ELb0ELb0ELi2ELi4ELi4ELi4ELb0EEENS1_24CollectiveEpilogueBwdGQAISA_fSD_Li256ELb0ELb0EEENS1_19SingleTileSchedulerILb0ELb0ELb0ELi128EEEEEEEEEvNT_6ParamsE) ;  /* 0xffff848006007950 */ /* 0x000fea0003c3ffff */
        .type           $_ZN7cutlass13device_kernelIN5flash19enable_sm80_to_sm89INS1_16FlashAttnBwdSm80INS1_25CollectiveMainloopBwdSm80ILi2ELi2EN4cute5tupleIJNS5_1CILi128EEES8_NS7_ILi64EEEEEENS_10bfloat16_tEfNS_4arch4Sm80ELb0ELb0ELb1ELb0ELb0ELb0ELb0ELb0ELi2ELi4ELi4ELi4ELb0EEENS1_24CollectiveEpilogueBwdGQAISA_fSD_Li256ELb0ELb0EEENS1_19SingleTileSchedulerILb0ELb0ELb0ELi128EEEEEEEEEvNT_6ParamsE$_ZN4cute3eso3ESOILb1ELb0EJNS_5tupleIJNS_1CILi1EEENS3_ILi0EEEEEENS3_ILi4096EEENS2_IJiiEEEEEC2ERKS6_RKS7_RKS8_,@function
        .size           $_ZN7cutlass13device_kernelIN5flash19enable_sm80_to_sm89INS1_16FlashAttnBwdSm80INS1_25CollectiveMainloopBwdSm80ILi2ELi2EN4cute5tupleIJNS5_1CILi128EEES8_NS7_ILi64EEEEEENS_10bfloat16_tEfNS_4arch4Sm80ELb0ELb0ELb1ELb0ELb0ELb0ELb0ELb0ELi2ELi4ELi4ELi4ELb0EEENS1_24CollectiveEpilogueBwdGQAISA_fSD_Li256ELb0ELb0EEENS1_19SingleTileSchedulerILb0ELb0ELb0ELi128EEEEEEEEEvNT_6ParamsE$_ZN4cute3eso3ESOILb1ELb0EJNS_5tupleIJNS_1CILi1EEENS3_ILi0EEEEEENS3_ILi4096EEENS2_IJiiEEEEEC2ERKS6_RKS7_RKS8_,($_ZN7cutlass13device_kernelIN5flash19enable_sm80_to_sm89INS1_16FlashAttnBwdSm80INS1_25CollectiveMainloopBwdSm80ILi2ELi2EN4cute5tupleIJNS5_1CILi128EEES8_NS7_ILi64EEEEEENS_10bfloat16_tEfNS_4arch4Sm80ELb0ELb0ELb1ELb0ELb0ELb0ELb0ELb0ELi2ELi4ELi4ELi4ELb0EEENS1_24CollectiveEpilogueBwdGQAISA_fSD_Li256ELb0ELb0EEENS1_19SingleTileSchedulerILb0ELb0ELb0ELi128EEEEEEEEEvNT_6ParamsE$_ZN4cute3eso3ESOILb1ELb0EJNS_5tupleIJNS_1CILi1EEENS3_ILi0EEEEEEiEEC2ERKS6_RKi - $_ZN7cutlass13device_kernelIN5flash19enable_sm80_to_sm89INS1_16FlashAttnBwdSm80INS1_25CollectiveMainloopBwdSm80ILi2ELi2EN4cute5tupleIJNS5_1CILi128EEES8_NS7_ILi64EEEEEENS_10bfloat16_tEfNS_4arch4Sm80ELb0ELb0ELb1ELb0ELb0ELb0ELb0ELb0ELi2ELi4ELi4ELi4ELb0EEENS1_24CollectiveEpilogueBwdGQAISA_fSD_Li256ELb0ELb0EEENS1_19SingleTileSchedulerILb0ELb0ELb0ELi128EEEEEEEEEvNT_6ParamsE$_ZN4cute3eso3ESOILb1ELb0EJNS_5tupleIJNS_1CILi1EEENS3_ILi0EEEEEENS3_ILi4096EEENS2_IJiiEEEEEC2ERKS6_RKS7_RKS8_)
$_ZN7cutlass13device_kernelIN5flash19enable_sm80_to_sm89INS1_16FlashAttnBwdSm80INS1_25CollectiveMainloopBwdSm80ILi2ELi2EN4cute5tupleIJNS5_1CILi128EEES8_NS7_ILi64EEEEEENS_10bfloat16_tEfNS_4arch4Sm80ELb0ELb0ELb1ELb0ELb0ELb0ELb0ELb0ELi2ELi4ELi4ELi4ELb0EEENS1_24CollectiveEpilogueBwdGQAISA_fSD_Li256ELb0ELb0EEENS1_19SingleTileSchedulerILb0ELb0ELb0ELi128EEEEEEEEEvNT_6ParamsE$_ZN4cute3eso3ESOILb1ELb0EJNS_5tupleIJNS_1CILi1EEENS3_ILi0EEEEEENS3_ILi4096EEENS2_IJiiEEEEEC2ERKS6_RKS7_RKS8_:
[----:B------:R-:W-:Y:S01]  /*7b80*/  IADD3 R2, R2, -c[0x0][0x20], RZ ;  /* 0x8000080002027a10 */ /* 0x000fe20007ffe0ff */
[----:B------:R-:W-:Y:S01]  /*7b90*/  IMAD.MOV.U32 R8, RZ, RZ, R6 ;  /* 0x000000ffff087224 */ /* 0x000fe200078e0006 */
[----:B------:R-:W-:-:S03]  /*7ba0*/  MOV R9, 0x0 ;  /* 0x0000000000097802 */ /* 0x000fc60000000f00 */
[----:B------:R1:W-:Y:S04]  /*7bb0*/  STL [R2], R5 ;  /* 0x0000000502007387 */ /* 0x0003e80000100800 */
[----:B------:R1:W-:Y:S01]  /*7bc0*/  STL [R2+0x4], R3 ;  /* 0x0000040302007387 */ /* 0x0003e20000100800 */
[----:B------:R-:W-:Y:S05]  /*7bd0*/  RET.REL.NODEC R8 `(_ZN7cutlass13device_kernelIN5flash19enable_sm80_to_sm89INS1_16FlashAttnBwdSm80INS1_25CollectiveMainloopBwdSm80ILi2ELi2EN4cute5tupleIJNS5_1CILi128EEES8_NS7_ILi64EEEEEENS_10bfloat16_tEfNS_4arch4Sm80ELb0ELb0ELb1ELb0ELb0ELb0ELb0ELb0ELi2ELi4ELi4ELi4ELb0EEENS1_24CollectiveEpilogueBwdGQAISA_fSD_Li256ELb0ELb0EEENS1_19SingleTileSchedulerILb0ELb0ELb0ELi128EEEEEEEEEvNT_6ParamsE) ;  /* 0xffff842008007950 */ /* 0x000fea0003c3ffff */
        .type           $_ZN7cutlass13device_kernelIN5flash19enable_sm80_to_sm89INS1_16FlashAttnBwdSm80INS1_25CollectiveMainloopBwdSm80ILi2ELi2EN4cute5tupleIJNS5_1CILi128EEES8_NS7_ILi64EEEEEENS_10bfloat16_tEfNS_4arch4Sm80ELb0ELb0ELb1ELb0ELb0ELb0ELb0ELb0ELi2ELi4ELi4ELi4ELb0EEENS1_24CollectiveEpilogueBwdGQAISA_fSD_Li256ELb0ELb0EEENS1_19SingleTileSchedulerILb0ELb0ELb0ELi128EEEEEEEEEvNT_6ParamsE$_ZN4cute3eso3ESOILb1ELb0EJNS_5tupleIJNS_1CILi1EEENS3_ILi0EEEEEEiEEC2ERKS6_RKi,@function
        .size           $_ZN7cutlass13device_kernelIN5flash19enable_sm80_to_sm89INS1_16FlashAttnBwdSm80INS1_25CollectiveMainloopBwdSm80ILi2ELi2EN4cute5tupleIJNS5_1CILi128EEES8_NS7_ILi64EEEEEENS_10bfloat16_tEfNS_4arch4Sm80ELb0ELb0ELb1ELb0ELb0ELb0ELb0ELb0ELi2ELi4ELi4ELi4ELb0EEENS1_24CollectiveEpilogueBwdGQAISA_fSD_Li256ELb0ELb0EEENS1_19SingleTileSchedulerILb0ELb0ELb0ELi128EEEEEEEEEvNT_6ParamsE$_ZN4cute3eso3ESOILb1ELb0EJNS_5tupleIJNS_1CILi1EEENS3_ILi0EEEEEEiEEC2ERKS6_RKi,($_ZN7cutlass13device_kernelIN5flash19enable_sm80_to_sm89INS1_16FlashAttnBwdSm80INS1_25CollectiveMainloopBwdSm80ILi2ELi2EN4cute5tupleIJNS5_1CILi128EEES8_NS7_ILi64EEEEEENS_10bfloat16_tEfNS_4arch4Sm80ELb0ELb0ELb1ELb0ELb0ELb0ELb0ELb0ELi2ELi4ELi4ELi4ELb0EEENS1_24CollectiveEpilogueBwdGQAISA_fSD_Li256ELb0ELb0EEENS1_19SingleTileSchedulerILb0ELb0ELb0ELi128EEEEEEEEEvNT_6ParamsE$_ZN4cute3eso3ESOILb1ELb0EJNS_5tupleIJNS_1CILi1EEENS3_ILi0EEEEEEiNS3_ILi1024EEEEEC2ERKS6_RKiRKS7_ - $_ZN7cutlass13device_kernelIN5flash19enable_sm80_to_sm89INS1_16FlashAttnBwdSm80INS1_25CollectiveMainloopBwdSm80ILi2ELi2EN4cute5tupleIJNS5_1CILi128EEES8_NS7_ILi64EEEEEENS_10bfloat16_tEfNS_4arch4Sm80ELb0ELb0ELb1ELb0ELb0ELb0ELb0ELb0ELi2ELi4ELi4ELi4ELb0EEENS1_24CollectiveEpilogueBwdGQAISA_fSD_Li256ELb0ELb0EEENS1_19SingleTileSchedulerILb0ELb0ELb0ELi128EEEEEEEEEvNT_6ParamsE$_ZN4cute3eso3ESOILb1ELb0EJNS_5tupleIJNS_1CILi1EEENS3_ILi0EEEEEEiEEC2ERKS6_RKi)
$_ZN7cutlass13device_kernelIN5flash19enable_sm80_to_sm89INS1_16FlashAttnBwdSm80INS1_25CollectiveMainloopBwdSm80ILi2ELi2EN4cute5tupleIJNS5_1CILi128EEES8_NS7_ILi64EEEEEENS_10bfloat16_tEfNS_4arch4Sm80ELb0ELb0ELb1ELb0ELb0ELb0ELb0ELb0ELi2ELi4ELi4ELi4ELb0EEENS1_24CollectiveEpilogueBwdGQAISA_fSD_Li256ELb0ELb0EEENS1_19SingleTileSchedulerILb0ELb0ELb0ELi128EEEEEEEEEvNT_6ParamsE$_ZN4cute3eso3ESOILb1ELb0EJNS_5tupleIJNS_1CILi1EEENS3_ILi0EEEEEEiEEC2ERKS6_RKi:
[----:B------:R-:W-:Y:S02]  /*7be0*/  IADD3 R2, R2, -c[0x0][0x20], RZ ;  /* 0x8000080002027a10 */ /* 0x000fe40007ffe0ff */
[----:B------:R-:W-:-:S03]  /*7bf0*/  MOV R7, 0x0 ;  /* 0x0000000000077802 */ /* 0x000fc60000000f00 */
[----:B------:R1:W-:Y:S01]  /*7c00*/  STL [R2], R3 ;  /* 0x0000000302007387 */ /* 0x0003e20000100800 */
[----:B------:R-:W-:Y:S05]  /*7c10*/  RET.REL.NODEC R6 `(_ZN7cutlass13device_kernelIN5flash19enable_sm80_to_sm89INS1_16FlashAttnBwdSm80INS1_25CollectiveMainloopBwdSm80ILi2ELi2EN4cute5tupleIJNS5_1CILi128EEES8_NS7_ILi64EEEEEENS_10bfloat16_tEfNS_4arch4Sm80ELb0ELb0ELb1ELb0ELb0ELb0ELb0ELb0ELi2ELi4ELi4ELi4ELb0EEENS1_24CollectiveEpilogueBwdGQAISA_fSD_Li256ELb0ELb0EEENS1_19SingleTileSchedulerILb0ELb0ELb0ELi128EEEEEEEEEvNT_6ParamsE) ;  /* 0xffff83e006007950 */ /* 0x000fea0003c3ffff */
        .type           $_ZN7cutlass13device_kernelIN5flash19enable_sm80_to_sm89INS1_16FlashAttnBwdSm80INS1_25CollectiveMainloopBwdSm80ILi2ELi2EN4cute5tupleIJNS5_1CILi128EEES8_NS7_ILi64EEEEEENS_10bfloat16_tEfNS_4arch4Sm80ELb0ELb0ELb1ELb0ELb0ELb0ELb0ELb0ELi2ELi4ELi4ELi4ELb0EEENS1_24CollectiveEpilogueBwdGQAISA_fSD_Li256ELb0ELb0EEENS1_19SingleTileSchedulerILb0ELb0ELb0ELi128EEEEEEEEEvNT_6ParamsE$_ZN4cute3eso3ESOILb1ELb0EJNS_5tupleIJNS_1CILi1EEENS3_ILi0EEEEEEiNS3_ILi1024EEEEEC2ERKS6_RKiRKS7_,@function
        .size           $_ZN7cutlass13device_kernelIN5flash19enable_sm80_to_sm89INS1_16FlashAttnBwdSm80INS1_25CollectiveMainloopBwdSm80ILi2ELi2EN4cute5tupleIJNS5_1CILi128EEES8_NS7_ILi64EEEEEENS_10bfloat16_tEfNS_4arch4Sm80ELb0ELb0ELb1ELb0ELb0ELb0ELb0ELb0ELi2ELi4ELi4ELi4ELb0EEENS1_24CollectiveEpilogueBwdGQAISA_fSD_Li256ELb0ELb0EEENS1_19SingleTileSchedulerILb0ELb0ELb0ELi128EEEEEEEEEvNT_6ParamsE$_ZN4cute3eso3ESOILb1ELb0EJNS_5tupleIJNS_1CILi1EEENS3_ILi0EEEEEEiNS3_ILi1024EEEEEC2ERKS6_RKiRKS7_,($_ZN7cutlass13device_kernelIN5flash19enable_sm80_to_sm89INS1_16FlashAttnBwdSm80INS1_25CollectiveMainloopBwdSm80ILi2ELi2EN4cute5tupleIJNS5_1CILi128EEES8_NS7_ILi64EEEEEENS_10bfloat16_tEfNS_4arch4Sm80ELb0ELb0ELb1ELb0ELb0ELb0ELb0ELb0ELi2ELi4ELi4ELi4ELb0EEENS1_24CollectiveEpilogueBwdGQAISA_fSD_Li256ELb0ELb0EEENS1_19SingleTileSchedulerILb0ELb0ELb0ELi128EEEEEEEEEvNT_6ParamsE$_ZN4cute3eso3ESOILb1ELb0EJNS_5tupleIJNS_1CILi1EEENS3_ILi0EEEEEElS5_EEC2ERKS6_RKlRKS5_ - $_ZN7cutlass13device_kernelIN5flash19enable_sm80_to_sm89INS1_16FlashAttnBwdSm80INS1_25CollectiveMainloopBwdSm80ILi2ELi2EN4cute5tupleIJNS5_1CILi128EEES8_NS7_ILi64EEEEEENS_10bfloat16_tEfNS_4arch4Sm80ELb0ELb0ELb1ELb0ELb0ELb0ELb0ELb0ELi2ELi4ELi4ELi4ELb0EEENS1_24CollectiveEpilogueBwdGQAISA_fSD_Li256ELb0ELb0EEENS1_19SingleTileSchedulerILb0ELb0ELb0ELi128EEEEEEEEEvNT_6ParamsE$_ZN4cute3eso3ESOILb1ELb0EJNS_5tupleIJNS_1CILi1EEENS3_ILi0EEEEEEiNS3_ILi1024EEEEEC2ERKS6_RKiRKS7_)
$_ZN7cutlass13device_kernelIN5flash19enable_sm80_to_sm89INS1_16FlashAttnBwdSm80INS1_25CollectiveMainloopBwdSm80ILi2ELi2EN4cute5tupleIJNS5_1CILi128EEES8_NS7_ILi64EEEEEENS_10bfloat16_tEfNS_4arch4Sm80ELb0ELb0ELb1ELb0ELb0ELb0ELb0ELb0ELi2ELi4ELi4ELi4ELb0EEENS1_24CollectiveEpilogueBwdGQAISA_fSD_Li256ELb0ELb0EEENS1_19SingleTileSchedulerILb0ELb0ELb0ELi128EEEEEEEEEvNT_6ParamsE$_ZN4cute3eso3ESOILb1ELb0EJNS_5tupleIJNS_1CILi1EEENS3_ILi0EEEEEEiNS3_ILi1024EEEEEC2ERKS6_RKiRKS7_:
[----:B------:R-:W-:Y:S02]  /*7c20*/  IADD3 R2, R2, -c[0x0][0x20], RZ ;  /* 0x8000080002027a10 */ /* 0x000fe40007ffe0ff */
[----:B------:R-:W-:-:S03]  /*7c30*/  MOV R7, 0x0 ;  /* 0x0000000000077802 */ /* 0x000fc60000000f00 */
[----:B------:R1:W-:Y:S01]  /*7c40*/  STL [R2], R3 ;  /* 0x0000000302007387 */ /* 0x0003e20000100800 */
[----:B------:R-:W-:Y:S05]  /*7c50*/  RET.REL.NODEC R6 `(_ZN7cutlass13device_kernelIN5flash19enable_sm80_to_sm89INS1_16FlashAttnBwdSm80INS1_25CollectiveMainloopBwdSm80ILi2ELi2EN4cute5tupleIJNS5_1CILi128EEES8_NS7_ILi64EEEEEENS_10bfloat16_tEfNS_4arch4Sm80ELb0ELb0ELb1ELb0ELb0ELb0ELb0ELb0ELi2ELi4ELi4ELi4ELb0EEENS1_24CollectiveEpilogueBwdGQAISA_fSD_Li256ELb0ELb0EEENS1_19SingleTileSchedulerILb0ELb0ELb0ELi128EEEEEEEEEvNT_6ParamsE) ;  /* 0xffff83a006007950 */ /* 0x000fea0003c3ffff */
        .type           $_ZN7cutlass13device_kernelIN5flash19enable_sm80_to_sm89INS1_16FlashAttnBwdSm80INS1_25CollectiveMainloopBwdSm80ILi2ELi2EN4cute5tupleIJNS5_1CILi128EEES8_NS7_ILi64EEEEEENS_10bfloat16_tEfNS_4arch4Sm80ELb0ELb0ELb1ELb0ELb0ELb0ELb0ELb0ELi2ELi4ELi4ELi4ELb0EEENS1_24CollectiveEpilogueBwdGQAISA_fSD_Li256ELb0ELb0EEENS1_19SingleTileSchedulerILb0ELb0ELb0ELi128EEEEEEEEEvNT_6ParamsE$_ZN4cute3eso3ESOILb1ELb0EJNS_5tupleIJNS_1CILi1EEENS3_ILi0EEEEEElS5_EEC2ERKS6_RKlRKS5_,@function
        .size           $_ZN7cutlass13device_kernelIN5flash19enable_sm80_to_sm89INS1_16FlashAttnBwdSm80INS1_25CollectiveMainloopBwdSm80ILi2ELi2EN4cute5tupleIJNS5_1CILi128EEES8_NS7_ILi64EEEEEENS_10bfloat16_tEfNS_4arch4Sm80ELb0ELb0ELb1ELb0ELb0ELb0ELb0ELb0ELi2ELi4ELi4ELi4ELb0EEENS1_24CollectiveEpilogueBwdGQAISA_fSD_Li256ELb0ELb0EEENS1_19SingleTileSchedulerILb0ELb0ELb0ELi128EEEEEEEEEvNT_6ParamsE$_ZN4cute3eso3ESOILb1ELb0EJNS_5tupleIJNS_1CILi1EEENS3_ILi0EEEEEElS5_EEC2ERKS6_RKlRKS5_,($_ZN7cutlass13device_kernelIN5flash19enable_sm80_to_sm89INS1_16FlashAttnBwdSm80INS1_25CollectiveMainloopBwdSm80ILi2ELi2EN4cute5tupleIJNS5_1CILi128EEES8_NS7_ILi64EEEEEENS_10bfloat16_tEfNS_4arch4Sm80ELb0ELb0ELb1ELb0ELb0ELb0ELb0ELb0ELi2ELi4ELi4ELi4ELb0EEENS1_24CollectiveEpilogueBwdGQAISA_fSD_Li256ELb0ELb0EEENS1_19SingleTileSchedulerILb0ELb0ELb0ELi128EEEEEEEEEvNT_6ParamsE$_ZN4cute3eso3ESOILb1ELb0EJNS_5tupleIJNS_1CILi1EEENS3_ILi2EEEEEENS2_IJNS3_ILi0EEEiEEEEEC2ERKS6_RKS8_ - $_ZN7cutlass13device_kernelIN5flash19enable_sm80_to_sm89INS1_16FlashAttnBwdSm80INS1_25CollectiveMainloopBwdSm80ILi2ELi2EN4cute5tupleIJNS5_1CILi128EEES8_NS7_ILi64EEEEEENS_10bfloat16_tEfNS_4arch4Sm80ELb0ELb0ELb1ELb0ELb0ELb0ELb0ELb0ELi2ELi4ELi4ELi4ELb0EEENS1_24CollectiveEpilogueBwdGQAISA_fSD_Li256ELb0ELb0EEENS1_19SingleTileSchedulerILb0ELb0ELb0ELi128EEEEEEEEEvNT_6ParamsE$_ZN4cute3eso3ESOILb1ELb0EJNS_5tupleIJNS_1CILi1EEENS3_ILi0EEEEEElS5_EEC2ERKS6_RKlRKS5_)
$_ZN7cutlass13device_kernelIN5flash19enable_sm80_to_sm89INS1_16FlashAttnBwdSm80INS1_25CollectiveMainloopBwdSm80ILi2ELi2EN4cute5tupleIJNS5_1CILi128EEES8_NS7_ILi64EEEEEENS_10bfloat16_tEfNS_4arch4Sm80ELb0ELb0ELb1ELb0ELb0ELb0ELb0ELb0ELi2ELi4ELi4ELi4ELb0EEENS1_24CollectiveEpilogueBwdGQAISA_fSD_Li256ELb0ELb0EEENS1_19SingleTileSchedulerILb0ELb0ELb0ELi128EEEEEEEEEvNT_6ParamsE$_ZN4cute3eso3ESOILb1ELb0EJNS_5tupleIJNS_1CILi1EEENS3_ILi0EEEEEElS5_EEC2ERKS6_RKlRKS5_:
[----:B------:R-:W-:Y:S01]  /*7c60*/  IADD3 R3, R3, -c[0x0][0x20], RZ ;  /* 0x8000080003037a10 */ /* 0x000fe20007ffe0ff */
[----:B------:R-:W-:Y:S01]  /*7c70*/  IMAD.MOV.U32 R80, RZ, RZ, R2 ;  /* 0x000000ffff507224 */ /* 0x000fe200078e0002 */
[----:B------:R-:W-:Y:S01]  /*7c80*/  MOV R86, R6 ;  /* 0x0000000600567202 */ /* 0x000fe20000000f00 */
[----:B------:R-:W-:Y:S01]  /*7c90*/  IMAD.MOV.U32 R81, RZ, RZ, R5 ;  /* 0x000000ffff517224 */ /* 0x000fe200078e0005 */
[----:B------:R-:W-:-:S04]  /*7ca0*/  MOV R87, 0x0 ;  /* 0x0000000000577802 */ /* 0x000fc80000000f00 */
[----:B------:R1:W-:Y:S01]  /*7cb0*/  STL.64 [R3], R80 ;  /* 0x0000005003007387 */ /* 0x0003e20000100a00 */
[----:B------:R-:W-:Y:S05]  /*7cc0*/  RET.REL.NODEC R86 `(_ZN7cutlass13device_kernelIN5flash19enable_sm80_to_sm89INS1_16FlashAttnBwdSm80INS1_25CollectiveMainloopBwdSm80ILi2ELi2EN4cute5tupleIJNS5_1CILi128EEES8_NS7_ILi64EEEEEENS_10bfloat16_tEfNS_4arch4Sm80ELb0ELb0ELb1ELb0ELb0ELb0ELb0ELb0ELi2ELi4ELi4ELi4ELb0EEENS1_24CollectiveEpilogueBwdGQAISA_fSD_Li256ELb0ELb0EEENS1_19SingleTileSchedulerILb0ELb0ELb0ELi128EEEEEEEEEvNT_6ParamsE) ;  /* 0xffff833056007950 */ /* 0x000fea0003c3ffff */
        .type           $_ZN7cutlass13device_kernelIN5flash19enable_sm80_to_sm89INS1_16FlashAttnBwdSm80INS1_25CollectiveMainloopBwdSm80ILi2ELi2EN4cute5tupleIJNS5_1CILi128EEES8_NS7_ILi64EEEEEENS_10bfloat16_tEfNS_4arch4Sm80ELb0ELb0ELb1ELb0ELb0ELb0ELb0ELb0ELi2ELi4ELi4ELi4ELb0EEENS1_24CollectiveEpilogueBwdGQAISA_fSD_Li256ELb0ELb0EEENS1_19SingleTileSchedulerILb0ELb0ELb0ELi128EEEEEEEEEvNT_6ParamsE$_ZN4cute3eso3ESOILb1ELb0EJNS_5tupleIJNS_1CILi1EEENS3_ILi2EEEEEENS2_IJNS3_ILi0EEEiEEEEEC2ERKS6_RKS8_,@function
        .size           $_ZN7cutlass13device_kernelIN5flash19enable_sm80_to_sm89INS1_16FlashAttnBwdSm80INS1_25CollectiveMainloopBwdSm80ILi2ELi2EN4cute5tupleIJNS5_1CILi128EEES8_NS7_ILi64EEEEEENS_10bfloat16_tEfNS_4arch4Sm80ELb0ELb0ELb1ELb0ELb0ELb0ELb0ELb0ELi2ELi4ELi4ELi4ELb0EEENS1_24CollectiveEpilogueBwdGQAISA_fSD_Li256ELb0ELb0EEENS1_19SingleTileSchedulerILb0ELb0ELb0ELi128EEEEEEEEEvNT_6ParamsE$_ZN4cute3eso3ESOILb1ELb0EJNS_5tupleIJNS_1CILi1EEENS3_ILi2EEEEEENS2_IJNS3_ILi0EEEiEEEEEC2ERKS6_RKS8_,($_ZN7cutlass13device_kernelIN5flash19enable_sm80_to_sm89INS1_16FlashAttnBwdSm80INS1_25CollectiveMainloopBwdSm80ILi2ELi2EN4cute5tupleIJNS5_1CILi128EEES8_NS7_ILi64EEEEEENS_10bfloat16_tEfNS_4arch4Sm80ELb0ELb0ELb1ELb0ELb0ELb0ELb0ELb0ELi2ELi4ELi4ELi4ELb0EEENS1_24CollectiveEpilogueBwdGQAISA_fSD_Li256ELb0ELb0EEENS1_19SingleTileSchedulerILb0ELb0ELb0ELi128EEEEEEEEEvNT_6ParamsE$_ZN4cute3eso3ESOILb1ELb0EJNS_5tupleIJNS_1CILi1EEENS3_ILi2EEES5_EEENS2_IJS4_NS3_ILi256EEEiEEEEEC2ERKS6_RKS8_ - $_ZN7cutlass13device_kernelIN5flash19enable_sm80_to_sm89INS1_16FlashAttnBwdSm80INS1_25CollectiveMainloopBwdSm80ILi2ELi2EN4cute5tupleIJNS5_1CILi128EEES8_NS7_ILi64EEEEEENS_10bfloat16_tEfNS_4arch4Sm80ELb0ELb0ELb1ELb0ELb0ELb0ELb0ELb0ELi2ELi4ELi4ELi4ELb0EEENS1_24CollectiveEpilogueBwdGQAISA_fSD_Li256ELb0ELb0EEENS1_19SingleTileSchedulerILb0ELb0ELb0ELi128EEEEEEEEEvNT_6ParamsE$_ZN4cute3eso3ESOILb1ELb0EJNS_5tupleIJNS_1CILi1EEENS3_ILi2EEEEEENS2_IJNS3_ILi0EEEiEEEEEC2ERKS6_RKS8_)
$_ZN7cutlass13device_kernelIN5flash19enable_sm80_to_sm89INS1_16FlashAttnBwdSm80INS1_25CollectiveMainloopBwdSm80ILi2ELi2EN4cute5tupleIJNS5_1CILi128EEES8_NS7_ILi64EEEEEENS_10bfloat16_tEfNS_4arch4Sm80ELb0ELb0ELb1ELb0ELb0ELb0ELb0ELb0ELi2ELi4ELi4ELi4ELb0EEENS1_24CollectiveEpilogueBwdGQAISA_fSD_Li256ELb0ELb0EEENS1_19SingleTileSchedulerILb0ELb0ELb0ELi128EEEEEEEEEvNT_6ParamsE$_ZN4cute3eso3ESOILb1ELb0EJNS_5tupleIJNS_1CILi1EEENS3_ILi2EEEEEENS2_IJNS3_ILi0EEEiEEEEEC2ERKS6_RKS8_:
[----:B------:R-:W-:Y:S02]  /*7cd0*/  IADD3 R3, R12, -c[0x0][0x20], RZ ;  /* 0x800008000c037a10 */ /* 0x000fe40007ffe0ff */
[----:B------:R-:W-:-:S03]  /*7ce0*/  MOV R5, 0x0 ;  /* 0x0000000000057802 */ /* 0x000fc60000000f00 */
[----:B------:R1:W-:Y:S01]  /*7cf0*/  STL [R3], R2 ;  /* 0x0000000203007387 */ /* 0x0003e20000100800 */
[----:B------:R-:W-:Y:S05]  /*7d00*/  RET.REL.NODEC R4 `(_ZN7cutlass13device_kernelIN5flash19enable_sm80_to_sm89INS1_16FlashAttnBwdSm80INS1_25CollectiveMainloopBwdSm80ILi2ELi2EN4cute5tupleIJNS5_1CILi128EEES8_NS7_ILi64EEEEEENS_10bfloat16_tEfNS_4arch4Sm80ELb0ELb0ELb1ELb0ELb0ELb0ELb0ELb0ELi2ELi4ELi4ELi4ELb0EEENS1_24CollectiveEpilogueBwdGQAISA_fSD_Li256ELb0ELb0EEENS1_19SingleTileSchedulerILb0ELb0ELb0ELi128EEEEEEEEEvNT_6ParamsE) ;  /* 0xffff82f004007950 */ /* 0x000fea0003c3ffff */
        .type           $_ZN7cutlass13device_kernelIN5flash19enable_sm80_to_sm89INS1_16FlashAttnBwdSm80INS1_25CollectiveMainloopBwdSm80ILi2ELi2EN4cute5tupleIJNS5_1CILi128EEES8_NS7_ILi64EEEEEENS_10bfloat16_tEfNS_4arch4Sm80ELb0ELb0ELb1ELb0ELb0ELb0ELb0ELb0ELi2ELi4ELi4ELi4ELb0EEENS1_24CollectiveEpilogueBwdGQAISA_fSD_Li256ELb0ELb0EEENS1_19SingleTileSchedulerILb0ELb0ELb0ELi128EEEEEEEEEvNT_6ParamsE$_ZN4cute3eso3ESOILb1ELb0EJNS_5tupleIJNS_1CILi1EEENS3_ILi2EEES5_EEENS2_IJS4_NS3_ILi256EEEiEEEEEC2ERKS6_RKS8_,@function
        .size           $_ZN7cutlass13device_kernelIN5flash19enable_sm80_to_sm89INS1_16FlashAttnBwdSm80INS1_25CollectiveMainloopBwdSm80ILi2ELi2EN4cute5tupleIJNS5_1CILi128EEES8_NS7_ILi64EEEEEENS_10bfloat16_tEfNS_4arch4Sm80ELb0ELb0ELb1ELb0ELb0ELb0ELb0ELb0ELi2ELi4ELi4ELi4ELb0EEENS1_24CollectiveEpilogueBwdGQAISA_fSD_Li256ELb0ELb0EEENS1_19SingleTileSchedulerILb0ELb0ELb0ELi128EEEEEEEEEvNT_6ParamsE$_ZN4cute3eso3ESOILb1ELb0EJNS_5tupleIJNS_1CILi1EEENS3_ILi2EEES5_EEENS2_IJS4_NS3_ILi256EEEiEEEEEC2ERKS6_RKS8_,($_ZN7cutlass13device_kernelIN5flash19enable_sm80_to_sm89INS1_16FlashAttnBwdSm80INS1_25CollectiveMainloopBwdSm80ILi2ELi2EN4cute5tupleIJNS5_1CILi128EEES8_NS7_ILi64EEEEEENS_10bfloat16_tEfNS_4arch4Sm80ELb0ELb0ELb1ELb0ELb0ELb0ELb0ELb0ELi2ELi4ELi4ELi4ELb0EEENS1_24CollectiveEpilogueBwdGQAISA_fSD_Li256ELb0ELb0EEENS1_19SingleTileSchedulerILb0ELb0ELb0ELi128EEEEEEEEEvNT_6ParamsE$_ZN4cute3eso3ESOILb1ELb0EJNS_5tupleIJNS_1CILi2EEEEEENS2_IJiEEEEEC2ERKS5_RKS6_ - $_ZN7cutlass13device_kernelIN5flash19enable_sm80_to_sm89INS1_16FlashAttnBwdSm80INS1_25CollectiveMainloopBwdSm80ILi2ELi2EN4cute5tupleIJNS5_1CILi128EEES8_NS7_ILi64EEEEEENS_10bfloat16_tEfNS_4arch4Sm80ELb0ELb0ELb1ELb0ELb0ELb0ELb0ELb0ELi2ELi4ELi4ELi4ELb0EEENS1_24CollectiveEpilogueBwdGQAISA_fSD_Li256ELb0ELb0EEENS1_19SingleTileSchedulerILb0ELb0ELb0ELi128EEEEEEEEEvNT_6ParamsE$_ZN4cute3eso3ESOILb1ELb0EJNS_5tupleIJNS_1CILi1EEENS3_ILi2EEES5_EEENS2_IJS4_NS3_ILi256EEEiEEEEEC2ERKS6_RKS8_)
$_ZN7cutlass13device_kernelIN5flash19enable_sm80_to_sm89INS1_16FlashAttnBwdSm80INS1_25CollectiveMainloopBwdSm80ILi2ELi2EN4cute5tupleIJNS5_1CILi128EEES8_NS7_ILi64EEEEEENS_10bfloat16_tEfNS_4arch4Sm80ELb0ELb0ELb1ELb0ELb0ELb0ELb0ELb0ELi2ELi4ELi4ELi4ELb0EEENS1_24CollectiveEpilogueBwdGQAISA_fSD_Li256ELb0ELb0EEENS1_19SingleTileSchedulerILb0ELb0ELb0ELi128EEEEEEEEEvNT_6ParamsE$_ZN4cute3eso3ESOILb1ELb0EJNS_5tupleIJNS_1CILi1EEENS3_ILi2EEES5_EEENS2_IJS4_NS3_ILi256EEEiEEEEEC2ERKS6_RKS8_:
[----:B------:R-:W-:Y:S02]  /*7d10*/  IADD3 R3, R11, -c[0x0][0x20], RZ ;  /* 0x800008000b037a10 */ /* 0x000fe40007ffe0ff */
[----:B------:R-:W-:-:S03]  /*7d20*/  MOV R5, 0x0 ;  /* 0x0000000000057802 */ /* 0x000fc60000000f00 */
[----:B------:R1:W-:Y:S01]  /*7d30*/  STL [R3], R2 ;  /* 0x0000000203007387 */ /* 0x0003e20000100800 */
[----:B------:R-:W-:Y:S05]  /*7d40*/  RET.REL.NODEC R4 `(_ZN7cutlass13device_kernelIN5flash19enable_sm80_to_sm89INS1_16FlashAttnBwdSm80INS1_25CollectiveMainloopBwdSm80ILi2ELi2EN4cute5tupleIJNS5_1CILi128EEES8_NS7_ILi64EEEEEENS_10bfloat16_tEfNS_4arch4Sm80ELb0ELb0ELb1ELb0ELb0ELb0ELb0ELb0ELi2ELi4ELi4ELi4ELb0EEENS1_24CollectiveEpilogueBwdGQAISA_fSD_Li256ELb0ELb0EEENS1_19SingleTileSchedulerILb0ELb0ELb0ELi128EEEEEEEEEvNT_6ParamsE) ;  /* 0xffff82b004007950 */ /* 0x000fea0003c3ffff */
        .type           $_ZN7cutlass13device_kernelIN5flash19enable_sm80_to_sm89INS1_16FlashAttnBwdSm80INS1_25CollectiveMainloopBwdSm80ILi2ELi2EN4cute5tupleIJNS5_1CILi128EEES8_NS7_ILi64EEEEEENS_10bfloat16_tEfNS_4arch4Sm80ELb0ELb0ELb1ELb0ELb0ELb0ELb0ELb0ELi2ELi4ELi4ELi4ELb0EEENS1_24CollectiveEpilogueBwdGQAISA_fSD_Li256ELb0ELb0EEENS1_19SingleTileSchedulerILb0ELb0ELb0ELi128EEEEEEEEEvNT_6ParamsE$_ZN4cute3eso3ESOILb1ELb0EJNS_5tupleIJNS_1CILi2EEEEEENS2_IJiEEEEEC2ERKS5_RKS6_,@function
        .size           $_ZN7cutlass13device_kernelIN5flash19enable_sm80_to_sm89INS1_16FlashAttnBwdSm80INS1_25CollectiveMainloopBwdSm80ILi2ELi2EN4cute5tupleIJNS5_1CILi128EEES8_NS7_ILi64EEEEEENS_10bfloat16_tEfNS_4arch4Sm80ELb0ELb0ELb1ELb0ELb0ELb0ELb0ELb0ELi2ELi4ELi4ELi4ELb0EEENS1_24CollectiveEpilogueBwdGQAISA_fSD_Li256ELb0ELb0EEENS1_19SingleTileSchedulerILb0ELb0ELb0ELi128EEEEEEEEEvNT_6ParamsE$_ZN4cute3eso3ESOILb1ELb0EJNS_5tupleIJNS_1CILi2EEEEEENS2_IJiEEEEEC2ERKS5_RKS6_,($_ZN7cutlass13device_kernelIN5flash19enable_sm80_to_sm89INS1_16FlashAttnBwdSm80INS1_25CollectiveMainloopBwdSm80ILi2ELi2EN4cute5tupleIJNS5_1CILi128EEES8_NS7_ILi64EEEEEENS_10bfloat16_tEfNS_4arch4Sm80ELb0ELb0ELb1ELb0ELb0ELb0ELb0ELb0ELi2ELi4ELi4ELi4ELb0EEENS1_24CollectiveEpilogueBwdGQAISA_fSD_Li256ELb0ELb0EEENS1_19SingleTileSchedulerILb0ELb0ELb0ELi128EEEEEEEEEvNT_6ParamsE$_ZN4cute3eso3ESOILb1ELb0EJNS_5tupleIJNS_1CILi2EEEEEENS2_IJiEEENS3_ILi1EEES7_EEC2ERKS5_RKS6_RKS7_SE_ - $_ZN7cutlass13device_kernelIN5flash19enable_sm80_to_sm89INS1_16FlashAttnBwdSm80INS1_25CollectiveMainloopBwdSm80ILi2ELi2EN4cute5tupleIJNS5_1CILi128EEES8_NS7_ILi64EEEEEENS_10bfloat16_tEfNS_4arch4Sm80ELb0ELb0ELb1ELb0ELb0ELb0ELb0ELb0ELi2ELi4ELi4ELi4ELb0EEENS1_24CollectiveEpilogueBwdGQAISA_fSD_Li256ELb0ELb0EEENS1_19SingleTileSchedulerILb0ELb0ELb0ELi128EEEEEEEEEvNT_6ParamsE$_ZN4cute3eso3ESOILb1ELb0EJNS_5tupleIJNS_1CILi2EEEEEENS2_IJiEEEEEC2ERKS5_RKS6_)
$_ZN7cutlass13device_kernelIN5flash19enable_sm80_to_sm89INS1_16FlashAttnBwdSm80INS1_25CollectiveMainloopBwdSm80ILi2ELi2EN4cute5tupleIJNS5_1CILi128EEES8_NS7_ILi64EEEEEENS_10bfloat16_tEfNS_4arch4Sm80ELb0ELb0ELb1ELb0ELb0ELb0ELb0ELb0ELi2ELi4ELi4ELi4ELb0EEENS1_24CollectiveEpilogueBwdGQAISA_fSD_Li256ELb0ELb0EEENS1_19SingleTileSchedulerILb0ELb0ELb0ELi128EEEEEEEEEvNT_6ParamsE$_ZN4cute3eso3ESOILb1ELb0EJNS_5tupleIJNS_1CILi2EEEEEENS2_IJiEEEEEC2ERKS5_RKS6_:
[----:B------:R-:W-:Y:S02]  /*7d50*/  IADD3 R2, R69, -c[0x0][0x20], RZ ;  /* 0x8000080045027a10 */ /* 0x000fe40007ffe0ff */
[----:B------:R-:W-:-:S03]  /*7d60*/  MOV R7, 0x0 ;  /* 0x0000000000077802 */ /* 0x000fc60000000f00 */
[----:B------:R1:W-:Y:S01]  /*7d70*/  STL [R2], R3 ;  /* 0x0000000302007387 */ /* 0x0003e20000100800 */
[----:B------:R-:W-:Y:S05]  /*7d80*/  RET.REL.NODEC R6 `(_ZN7cutlass13device_kernelIN5flash19enable_sm80_to_sm89INS1_16FlashAttnBwdSm80INS1_25CollectiveMainloopBwdSm80ILi2ELi2EN4cute5tupleIJNS5_1CILi128EEES8_NS7_ILi64EEEEEENS_10bfloat16_tEfNS_4arch4Sm80ELb0ELb0ELb1ELb0ELb0ELb0ELb0ELb0ELi2ELi4ELi4ELi4ELb0EEENS1_24CollectiveEpilogueBwdGQAISA_fSD_Li256ELb0ELb0EEENS1_19SingleTileSchedulerILb0ELb0ELb0ELi128EEEEEEEEEvNT_6ParamsE) ;  /* 0xffff827006007950 */ /* 0x000fea0003c3ffff */
        .type           $_ZN7cutlass13device_kernelIN5flash19enable_sm80_to_sm89INS1_16FlashAttnBwdSm80INS1_25CollectiveMainloopBwdSm80ILi2ELi2EN4cute5tupleIJNS5_1CILi128EEES8_NS7_ILi64EEEEEENS_10bfloat16_tEfNS_4arch4Sm80ELb0ELb0ELb1ELb0ELb0ELb0ELb0ELb0ELi2ELi4ELi4ELi4ELb0EEENS1_24CollectiveEpilogueBwdGQAISA_fSD_Li256ELb0ELb0EEENS1_19SingleTileSchedulerILb0ELb0ELb0ELi128EEEEEEEEEvNT_6ParamsE$_ZN4cute3eso3ESOILb1ELb0EJNS_5tupleIJNS_1CILi2EEEEEENS2_IJiEEENS3_ILi1EEES7_EEC2ERKS5_RKS6_RKS7_SE_,@function
        .size           $_ZN7cutlass13device_kernelIN5flash19enable_sm80_to_sm89INS1_16FlashAttnBwdSm80INS1_25CollectiveMainloopBwdSm80ILi2ELi2EN4cute5tupleIJNS5_1CILi128EEES8_NS7_ILi64EEEEEENS_10bfloat16_tEfNS_4arch4Sm80ELb0ELb0ELb1ELb0ELb0ELb0ELb0ELb0ELi2ELi4ELi4ELi4ELb0EEENS1_24CollectiveEpilogueBwdGQAISA_fSD_Li256ELb0ELb0EEENS1_19SingleTileSchedulerILb0ELb0ELb0ELi128EEEEEEEEEvNT_6ParamsE$_ZN4cute3eso3ESOILb1ELb0EJNS_5tupleIJNS_1CILi2EEEEEENS2_IJiEEENS3_ILi1EEES7_EEC2ERKS5_RKS6_RKS7_SE_,($_ZN7cutlass13device_kernelIN5flash19enable_sm80_to_sm89INS1_16FlashAttnBwdSm80INS1_25CollectiveMainloopBwdSm80ILi2ELi2EN4cute5tupleIJNS5_1CILi128EEES8_NS7_ILi64EEEEEENS_10bfloat16_tEfNS_4arch4Sm80ELb0ELb0ELb1ELb0ELb0ELb0ELb0ELb0ELi2ELi4ELi4ELi4ELb0EEENS1_24CollectiveEpilogueBwdGQAISA_fSD_Li256ELb0ELb0EEENS1_19SingleTileSchedulerILb0ELb0ELb0ELi128EEEEEEEEEvNT_6ParamsE$_ZN4cute3eso3ESOILb1ELb0EJNS_5tupleIJNS_1CILi2EEEEEENS2_IJiEEES4_NS3_ILi1EEEEEC2ERKS5_RKS6_RKS4_RKS7_ - $_ZN7cutlass13device_kernelIN5flash19enable_sm80_to_sm89INS1_16FlashAttnBwdSm80INS1_25CollectiveMainloopBwdSm80ILi2ELi2EN4cute5tupleIJNS5_1CILi128EEES8_NS7_ILi64EEEEEENS_10bfloat16_tEfNS_4arch4Sm80ELb0ELb0ELb1ELb0ELb0ELb0ELb0ELb0ELi2ELi4ELi4ELi4ELb0EEENS1_24CollectiveEpilogueBwdGQAISA_fSD_Li256ELb0ELb0EEENS1_19SingleTileSchedulerILb0ELb0ELb0ELi128EEEEEEEEEvNT_6ParamsE$_ZN4cute3eso3ESOILb1ELb0EJNS_5tupleIJNS_1CILi2EEEEEENS2_IJiEEENS3_ILi1EEES7_EEC2ERKS5_RKS6_RKS7_SE_)
$_ZN7cutlass13device_kernelIN5flash19enable_sm80_to_sm89INS1_16FlashAttnBwdSm80INS1_25CollectiveMainloopBwdSm80ILi2ELi2EN4cute5tupleIJNS5_1CILi128EEES8_NS7_ILi64EEEEEENS_10bfloat16_tEfNS_4arch4Sm80ELb0ELb0ELb1ELb0ELb0ELb0ELb0ELb0ELi2ELi4ELi4ELi4ELb0EEENS1_24CollectiveEpilogueBwdGQAISA_fSD_Li256ELb0ELb0EEENS1_19SingleTileSchedulerILb0ELb0ELb0ELi128EEEEEEEEEvNT_6ParamsE$_ZN4cute3eso3ESOILb1ELb0EJNS_5tupleIJNS_1CILi2EEEEEENS2_IJiEEENS3_ILi1EEES7_EEC2ERKS5_RKS6_RKS7_SE_:
[----:B------:R-:W-:Y:S01]  /*7d90*/  IADD3 R2, R2, -c[0x0][0x20], RZ ;  /* 0x8000080002027a10 */ /* 0x000fe20007ffe0ff */
[----:B------:R-:W-:Y:S01]  /*7da0*/  IMAD.MOV.U32 R80, RZ, RZ, R4 ;  /* 0x000000ffff507224 */ /* 0x000fe200078e0004 */
[----:B------:R-:W-:-:S03]  /*7db0*/  MOV R81, 0x0 ;  /* 0x0000000000517802 */ /* 0x000fc60000000f00 */
[----:B------:R1:W-:Y:S01]  /*7dc0*/  STL [R2], R3 ;  /* 0x0000000302007387 */ /* 0x0003e20000100800 */
[----:B------:R-:W-:Y:S05]  /*7dd0*/  RET.REL.NODEC R80 `(_ZN7cutlass13device_kernelIN5flash19enable_sm80_to_sm89INS1_16FlashAttnBwdSm80INS1_25CollectiveMainloopBwdSm80ILi2ELi2EN4cute5tupleIJNS5_1CILi128EEES8_NS7_ILi64EEEEEENS_10bfloat16_tEfNS_4arch4Sm80ELb0ELb0ELb1ELb0ELb0ELb0ELb0ELb0ELi2ELi4ELi4ELi4ELb0EEENS1_24CollectiveEpilogueBwdGQAISA_fSD_Li256ELb0ELb0EEENS1_19SingleTileSchedulerILb0ELb0ELb0ELi128EEEEEEEEEvNT_6ParamsE) ;  /* 0xffff822050007950 */ /* 0x000fea0003c3ffff */
        .type           $_ZN7cutlass13device_kernelIN5flash19enable_sm80_to_sm89INS1_16FlashAttnBwdSm80INS1_25CollectiveMainloopBwdSm80ILi2ELi2EN4cute5tupleIJNS5_1CILi128EEES8_NS7_ILi64EEEEEENS_10bfloat16_tEfNS_4arch4Sm80ELb0ELb0ELb1ELb0ELb0ELb0ELb0ELb0ELi2ELi4ELi4ELi4ELb0EEENS1_24CollectiveEpilogueBwdGQAISA_fSD_Li256ELb0ELb0EEENS1_19SingleTileSchedulerILb0ELb0ELb0ELi128EEEEEEEEEvNT_6ParamsE$_ZN4cute3eso3ESOILb1ELb0EJNS_5tupleIJNS_1CILi2EEEEEENS2_IJiEEES4_NS3_ILi1EEEEEC2ERKS5_RKS6_RKS4_RKS7_,@function
        .size           $_ZN7cutlass13device_kernelIN5flash19enable_sm80_to_sm89INS1_16FlashAttnBwdSm80INS1_25CollectiveMainloopBwdSm80ILi2ELi2EN4cute5tupleIJNS5_1CILi128EEES8_NS7_ILi64EEEEEENS_10bfloat16_tEfNS_4arch4Sm80ELb0ELb0ELb1ELb0ELb0ELb0ELb0ELb0ELi2ELi4ELi4ELi4ELb0EEENS1_24CollectiveEpilogueBwdGQAISA_fSD_Li256ELb0ELb0EEENS1_19SingleTileSchedulerILb0ELb0ELb0ELi128EEEEEEEEEvNT_6ParamsE$_ZN4cute3eso3ESOILb1ELb0EJNS_5tupleIJNS_1CILi2EEEEEENS2_IJiEEES4_NS3_ILi1EEEEEC2ERKS5_RKS6_RKS4_RKS7_,($_ZN7cutlass13device_kernelIN5flash19enable_sm80_to_sm89INS1_16FlashAttnBwdSm80INS1_25CollectiveMainloopBwdSm80ILi2ELi2EN4cute5tupleIJNS5_1CILi128EEES8_NS7_ILi64EEEEEENS_10bfloat16_tEfNS_4arch4Sm80ELb0ELb0ELb1ELb0ELb0ELb0ELb0ELb0ELi2ELi4ELi4ELi4ELb0EEENS1_24CollectiveEpilogueBwdGQAISA_fSD_Li256ELb0ELb0EEENS1_19SingleTileSchedulerILb0ELb0ELb0ELi128EEEEEEEEEvNT_6ParamsE$_ZN4cute3eso3ESOILb1ELb0EJNS_5tupleIJNS_1CILi2EEES4_EEENS2_IJNS3_ILi1EEEiEEEEEC2ERKS5_RKS7_ - $_ZN7cutlass13device_kernelIN5flash19enable_sm80_to_sm89INS1_16FlashAttnBwdSm80INS1_25CollectiveMainloopBwdSm80ILi2ELi2EN4cute5tupleIJNS5_1CILi128EEES8_NS7_ILi64EEEEEENS_10bfloat16_tEfNS_4arch4Sm80ELb0ELb0ELb1ELb0ELb0ELb0ELb0ELb0ELi2ELi4ELi4ELi4ELb0EEENS1_24CollectiveEpilogueBwdGQAISA_fSD_Li256ELb0ELb0EEENS1_19SingleTileSchedulerILb0ELb0ELb0ELi128EEEEEEEEEvNT_6ParamsE$_ZN4cute3eso3ESOILb1ELb0EJNS_5tupleIJNS_1CILi2EEEEEENS2_IJiEEES4_NS3_ILi1EEEEEC2ERKS5_RKS6_RKS4_RKS7_)
$_ZN7cutlass13device_kernelIN5flash19enable_sm80_to_sm89INS1_16FlashAttnBwdSm80INS1_25CollectiveMainloopBwdSm80ILi2ELi2EN4cute5tupleIJNS5_1CILi128EEES8_NS7_ILi64EEEEEENS_10bfloat16_tEfNS_4arch4Sm80ELb0ELb0ELb1ELb0ELb0ELb0ELb0ELb0ELi2ELi4ELi4ELi4ELb0EEENS1_24CollectiveEpilogueBwdGQAISA_fSD_Li256ELb0ELb0EEENS1_19SingleTileSchedulerILb0ELb0ELb0ELi128EEEEEEEEEvNT_6ParamsE$_ZN4cute3eso3ESOILb1ELb0EJNS_5tupleIJNS_1CILi2EEEEEENS2_IJiEEES4_NS3_ILi1EEEEEC2ERKS5_RKS6_RKS4_RKS7_:
[----:B------:R-:W-:Y:S02]  /*7de0*/  IADD3 R2, R2, -c[0x0][0x20], RZ ;  /* 0x8000080002027a10 */ /* 0x000fe40007ffe0ff */
[----:B------:R-:W-:-:S03]  /*7df0*/  MOV R5, 0x0 ;  /* 0x0000000000057802 */ /* 0x000fc60000000f00 */
[----:B------:R1:W-:Y:S01]  /*7e00*/  STL [R2], R3 ;  /* 0x0000000302007387 */ /* 0x0003e20000100800 */
[----:B------:R-:W-:Y:S05]  /*7e10*/  RET.REL.NODEC R4 `(_ZN7cutlass13device_kernelIN5flash19enable_sm80_to_sm89INS1_16FlashAttnBwdSm80INS1_25CollectiveMainloopBwdSm80ILi2ELi2EN4cute5tupleIJNS5_1CILi128EEES8_NS7_ILi64EEEEEENS_10bfloat16_tEfNS_4arch4Sm80ELb0ELb0ELb1ELb0ELb0ELb0ELb0ELb0ELi2ELi4ELi4ELi4ELb0EEENS1_24CollectiveEpilogueBwdGQAISA_fSD_Li256ELb0ELb0EEENS1_19SingleTileSchedulerILb0ELb0ELb0ELi128EEEEEEEEEvNT_6ParamsE) ;  /* 0xffff81e004007950 */ /* 0x000fea0003c3ffff */
        .type           $_ZN7cutlass13device_kernelIN5flash19enable_sm80_to_sm89INS1_16FlashAttnBwdSm80INS1_25CollectiveMainloopBwdSm80ILi2ELi2EN4cute5tupleIJNS5_1CILi128EEES8_NS7_ILi64EEEEEENS_10bfloat16_tEfNS_4arch4Sm80ELb0ELb0ELb1ELb0ELb0ELb0ELb0ELb0ELi2ELi4ELi4ELi4ELb0EEENS1_24CollectiveEpilogueBwdGQAISA_fSD_Li256ELb0ELb0EEENS1_19SingleTileSchedulerILb0ELb0ELb0ELi128EEEEEEEEEvNT_6ParamsE$_ZN4cute3eso3ESOILb1ELb0EJNS_5tupleIJNS_1CILi2EEES4_EEENS2_IJNS3_ILi1EEEiEEEEEC2ERKS5_RKS7_,@function
        .size           $_ZN7cutlass13device_kernelIN5flash19enable_sm80_to_sm89INS1_16FlashAttnBwdSm80INS1_25CollectiveMainloopBwdSm80ILi2ELi2EN4cute5tupleIJNS5_1CILi128EEES8_NS7_ILi64EEEEEENS_10bfloat16_tEfNS_4arch4Sm80ELb0ELb0ELb1ELb0ELb0ELb0ELb0ELb0ELi2ELi4ELi4ELi4ELb0EEENS1_24CollectiveEpilogueBwdGQAISA_fSD_Li256ELb0ELb0EEENS1_19SingleTileSchedulerILb0ELb0ELb0ELi128EEEEEEEEEvNT_6ParamsE$_ZN4cute3eso3ESOILb1ELb0EJNS_5tupleIJNS_1CILi2EEES4_EEENS2_IJNS3_ILi1EEEiEEEEEC2ERKS5_RKS7_,($_ZN7cutlass13device_kernelIN5flash19enable_sm80_to_sm89INS1_16FlashAttnBwdSm80INS1_25CollectiveMainloopBwdSm80ILi2ELi2EN4cute5tupleIJNS5_1CILi128EEES8_NS7_ILi64EEEEEENS_10bfloat16_tEfNS_4arch4Sm80ELb0ELb0ELb1ELb0ELb0ELb0ELb0ELb0ELi2ELi4ELi4ELi4ELb0EEENS1_24CollectiveEpilogueBwdGQAISA_fSD_Li256ELb0ELb0EEENS1_19SingleTileSchedulerILb0ELb0ELb0ELi128EEEEEEEEEvNT_6ParamsE$_ZN4cute3eso3ESOILb1ELb0EJNS_5tupleIJNS_1CILi2EEES4_EEENS2_IJiNS3_ILi4096EEEEEEEEC2ERKS5_RKS7_ - $_ZN7cutlass13device_kernelIN5flash19enable_sm80_to_sm89INS1_16FlashAttnBwdSm80INS1_25CollectiveMainloopBwdSm80ILi2ELi2EN4cute5tupleIJNS5_1CILi128EEES8_NS7_ILi64EEEEEENS_10bfloat16_tEfNS_4arch4Sm80ELb0ELb0ELb1ELb0ELb0ELb0ELb0ELb0ELi2ELi4ELi4ELi4ELb0EEENS1_24CollectiveEpilogueBwdGQAISA_fSD_Li256ELb0ELb0EEENS1_19SingleTileSchedulerILb0ELb0ELb0ELi128EEEEEEEEEvNT_6ParamsE$_ZN4cute3eso3ESOILb1ELb0EJNS_5tupleIJNS_1CILi2EEES4_EEENS2_IJNS3_ILi1EEEiEEEEEC2ERKS5_RKS7_)
$_ZN7cutlass13device_kernelIN5flash19enable_sm80_to_sm89INS1_16FlashAttnBwdSm80INS1_25CollectiveMainloopBwdSm80ILi2ELi2EN4cute5tupleIJNS5_1CILi128EEES8_NS7_ILi64EEEEEENS_10bfloat16_tEfNS_4arch4Sm80ELb0ELb0ELb1ELb0ELb0ELb0ELb0ELb0ELi2ELi4ELi4ELi4ELb0EEENS1_24CollectiveEpilogueBwdGQAISA_fSD_Li256ELb0ELb0EEENS1_19SingleTileSchedulerILb0ELb0ELb0ELi128EEEEEEEEEvNT_6ParamsE$_ZN4cute3eso3ESOILb1ELb0EJNS_5tupleIJNS_1CILi2EEES4_EEENS2_IJNS3_ILi1EEEiEEEEEC2ERKS5_RKS7_:
[----:B------:R-:W-:Y:S02]  /*7e20*/  IADD3 R3, R39, -c[0x0][0x20], RZ ;  /* 0x8000080027037a10 */ /* 0x000fe40007ffe0ff */
[----:B------:R-:W-:-:S03]  /*7e30*/  MOV R5, 0x0 ;  /* 0x0000000000057802 */ /* 0x000fc60000000f00 */
[----:B------:R1:W-:Y:S01]  /*7e40*/  STL [R3], R2 ;  /* 0x0000000203007387 */ /* 0x0003e20000100800 */
[----:B------:R-:W-:Y:S05]  /*7e50*/  RET.REL.NODEC R4 `(_ZN7cutlass13device_kernelIN5flash19enable_sm80_to_sm89INS1_16FlashAttnBwdSm80INS1_25CollectiveMainloopBwdSm80ILi2ELi2EN4cute5tupleIJNS5_1CILi128EEES8_NS7_ILi64EEEEEENS_10bfloat16_tEfNS_4arch4Sm80ELb0ELb0ELb1ELb0ELb0ELb0ELb0ELb0ELi2ELi4ELi4ELi4ELb0EEENS1_24CollectiveEpilogueBwdGQAISA_fSD_Li256ELb0ELb0EEENS1_19SingleTileSchedulerILb0ELb0ELb0ELi128EEEEEEEEEvNT_6ParamsE) ;  /* 0xffff81a004007950 */ /* 0x000fea0003c3ffff */
        .type           $_ZN7cutlass13device_kernelIN5flash19enable_sm80_to_sm89INS1_16FlashAttnBwdSm80INS1_25CollectiveMainloopBwdSm80ILi2ELi2EN4cute5tupleIJNS5_1CILi128EEES8_NS7_ILi64EEEEEENS_10bfloat16_tEfNS_4arch4Sm80ELb0ELb0ELb1ELb0ELb0ELb0ELb0ELb0ELi2ELi4ELi4ELi4ELb0EEENS1_24CollectiveEpilogueBwdGQAISA_fSD_Li256ELb0ELb0EEENS1_19SingleTileSchedulerILb0ELb0ELb0ELi128EEEEEEEEEvNT_6ParamsE$_ZN4cute3eso3ESOILb1ELb0EJNS_5tupleIJNS_1CILi2EEES4_EEENS2_IJiNS3_ILi4096EEEEEEEEC2ERKS5_RKS7_,@function
        .size           $_ZN7cutlass13device_kernelIN5flash19enable_sm80_to_sm89INS1_16FlashAttnBwdSm80INS1_25CollectiveMainloopBwdSm80ILi2ELi2EN4cute5tupleIJNS5_1CILi128EEES8_NS7_ILi64EEEEEENS_10bfloat16_tEfNS_4arch4Sm80ELb0ELb0ELb1ELb0ELb0ELb0ELb0ELb0ELi2ELi4ELi4ELi4ELb0EEENS1_24CollectiveEpilogueBwdGQAISA_fSD_Li256ELb0ELb0EEENS1_19SingleTileSchedulerILb0ELb0ELb0ELi128EEEEEEEEEvNT_6ParamsE$_ZN4cute3eso3ESOILb1ELb0EJNS_5tupleIJNS_1CILi2EEES4_EEENS2_IJiNS3_ILi4096EEEEEEEEC2ERKS5_RKS7_,($_ZN7cutlass13device_kernelIN5flash19enable_sm80_to_sm89INS1_16FlashAttnBwdSm80INS1_25CollectiveMainloopBwdSm80ILi2ELi2EN4cute5tupleIJNS5_1CILi128EEES8_NS7_ILi64EEEEEENS_10bfloat16_tEfNS_4arch4Sm80ELb0ELb0ELb1ELb0ELb0ELb0ELb0ELb0ELi2ELi4ELi4ELi4ELb0EEENS1_24CollectiveEpilogueBwdGQAISA_fSD_Li256ELb0ELb0EEENS1_19SingleTileSchedulerILb0ELb0ELb0ELi128EEEEEEEEEvNT_6ParamsE$_ZN4cute3eso3ESOILb1ELb0EJNS_5tupleIJNS_1CILi2EEES4_EEENS2_IJiNS3_ILi512EEEEEEEEC2ERKS5_RKS7_ - $_ZN7cutlass13device_kernelIN5flash19enable_sm80_to_sm89INS1_16FlashAttnBwdSm80INS1_25CollectiveMainloopBwdSm80ILi2ELi2EN4cute5tupleIJNS5_1CILi128EEES8_NS7_ILi64EEEEEENS_10bfloat16_tEfNS_4arch4Sm80ELb0ELb0ELb1ELb0ELb0ELb0ELb0ELb0ELi2ELi4ELi4ELi4ELb0EEENS1_24CollectiveEpilogueBwdGQAISA_fSD_Li256ELb0ELb0EEENS1_19SingleTileSchedulerILb0ELb0ELb0ELi128EEEEEEEEEvNT_6ParamsE$_ZN4cute3eso3ESOILb1ELb0EJNS_5tupleIJNS_1CILi2EEES4_EEENS2_IJiNS3_ILi4096EEEEEEEEC2ERKS5_RKS7_)
$_ZN7cutlass13device_kernelIN5flash19enable_sm80_to_sm89INS1_16FlashAttnBwdSm80INS1_25CollectiveMainloopBwdSm80ILi2ELi2EN4cute5tupleIJNS5_1CILi128EEES8_NS7_ILi64EEEEEENS_10bfloat16_tEfNS_4arch4Sm80ELb0ELb0ELb1ELb0ELb0ELb0ELb0ELb0ELi2ELi4ELi4ELi4ELb0EEENS1_24CollectiveEpilogueBwdGQAISA_fSD_Li256ELb0ELb0EEENS1_19SingleTileSchedulerILb0ELb0ELb0ELi128EEEEEEEEEvNT_6ParamsE$_ZN4cute3eso3ESOILb1ELb0EJNS_5tupleIJNS_1CILi2EEES4_EEENS2_IJiNS3_ILi4096EEEEEEEEC2ERKS5_RKS7_:
[----:B------:R-:W-:Y:S02]  /*7e60*/  IADD3 R3, R8, -c[0x0][0x20], RZ ;  /* 0x8000080008037a10 */ /* 0x000fe40007ffe0ff */
[----:B------:R-:W-:-:S03]  /*7e70*/  MOV R5, 0x0 ;  /* 0x0000000000057802 */ /* 0x000fc60000000f00 */
[----:B------:R1:W-:Y:S01]  /*7e80*/  STL [R3], R2 ;  /* 0x0000000203007387 */ /* 0x0003e20000100800 */
[----:B------:R-:W-:Y:S05]  /*7e90*/  RET.REL.NODEC R4 `(_ZN7cutlass13device_kernelIN5flash19enable_sm80_to_sm89INS1_16FlashAttnBwdSm80INS1_25CollectiveMainloopBwdSm80ILi2ELi2EN4cute5tupleIJNS5_1CILi128EEES8_NS7_ILi64EEEEEENS_10bfloat16_tEfNS_4arch4Sm80ELb0ELb0ELb1ELb0ELb0ELb0ELb0ELb0ELi2ELi4ELi4ELi4ELb0EEENS1_24CollectiveEpilogueBwdGQAISA_fSD_Li256ELb0ELb0EEENS1_19SingleTileSchedulerILb0ELb0ELb0ELi128EEEEEEEEEvNT_6ParamsE) ;  /* 0xffff816004007950 */ /* 0x000fea0003c3ffff */
        .type           $_ZN7cutlass13device_kernelIN5flash19enable_sm80_to_sm89INS1_16FlashAttnBwdSm80INS1_25CollectiveMainloopBwdSm80ILi2ELi2EN4cute5tupleIJNS5_1CILi128EEES8_NS7_ILi64EEEEEENS_10bfloat16_tEfNS_4arch4Sm80ELb0ELb0ELb1ELb0ELb0ELb0ELb0ELb0ELi2ELi4ELi4ELi4ELb0EEENS1_24CollectiveEpilogueBwdGQAISA_fSD_Li256ELb0ELb0EEENS1_19SingleTileSchedulerILb0ELb0ELb0ELi128EEEEEEEEEvNT_6ParamsE$_ZN4cute3eso3ESOILb1ELb0EJNS_5tupleIJNS_1CILi2EEES4_EEENS2_IJiNS3_ILi512EEEEEEEEC2ERKS5_RKS7_,@function
        .size           $_ZN7cutlass13device_kernelIN5flash19enable_sm80_to_sm89INS1_16FlashAttnBwdSm80INS1_25CollectiveMainloopBwdSm80ILi2ELi2EN4cute5tupleIJNS5_1CILi128EEES8_NS7_ILi64EEEEEENS_10bfloat16_tEfNS_4arch4Sm80ELb0ELb0ELb1ELb0ELb0ELb0ELb0ELb0ELi2ELi4ELi4ELi4ELb0EEENS1_24CollectiveEpilogueBwdGQAISA_fSD_Li256ELb0ELb0EEENS1_19SingleTileSchedulerILb0ELb0ELb0ELi128EEEEEEEEEvNT_6ParamsE$_ZN4cute3eso3ESOILb1ELb0EJNS_5tupleIJNS_1CILi2EEES4_EEENS2_IJiNS3_ILi512EEEEEEEEC2ERKS5_RKS7_,($_ZN7cutlass13device_kernelIN5flash19enable_sm80_to_sm89INS1_16FlashAttnBwdSm80INS1_25CollectiveMainloopBwdSm80ILi2ELi2EN4cute5tupleIJNS5_1CILi128EEES8_NS7_ILi64EEEEEENS_10bfloat16_tEfNS_4arch4Sm80ELb0ELb0ELb1ELb0ELb0ELb0ELb0ELb0ELi2ELi4ELi4ELi4ELb0EEENS1_24CollectiveEpilogueBwdGQAISA_fSD_Li256ELb0ELb0EEENS1_19SingleTileSchedulerILb0ELb0ELb0ELi128EEEEEEEEEvNT_6ParamsE$_ZN4cute3eso3ESOILb1ELb0EJNS_5tupleIJNS_1CILi2EEES4_EEENS2_IJiiEEEEEC2ERKS5_RKS6_ - $_ZN7cutlass13device_kernelIN5flash19enable_sm80_to_sm89INS1_16FlashAttnBwdSm80INS1_25CollectiveMainloopBwdSm80ILi2ELi2EN4cute5tupleIJNS5_1CILi128EEES8_NS7_ILi64EEEEEENS_10bfloat16_tEfNS_4arch4Sm80ELb0ELb0ELb1ELb0ELb0ELb0ELb0ELb0ELi2ELi4ELi4ELi4ELb0EEENS1_24CollectiveEpilogueBwdGQAISA_fSD_Li256ELb0ELb0EEENS1_19SingleTileSchedulerILb0ELb0ELb0ELi128EEEEEEEEEvNT_6ParamsE$_ZN4cute3eso3ESOILb1ELb0EJNS_5tupleIJNS_1CILi2EEES4_EEENS2_IJiNS3_ILi512EEEEEEEEC2ERKS5_RKS7_)
$_ZN7cutlass13device_kernelIN5flash19enable_sm80_to_sm89INS1_16FlashAttnBwdSm80INS1_25CollectiveMainloopBwdSm80ILi2ELi2EN4cute5tupleIJNS5_1CILi128EEES8_NS7_ILi64EEEEEENS_10bfloat16_tEfNS_4arch4Sm80ELb0ELb0ELb1ELb0ELb0ELb0ELb0ELb0ELi2ELi4ELi4ELi4ELb0EEENS1_24CollectiveEpilogueBwdGQAISA_fSD_Li256ELb0ELb0EEENS1_19SingleTileSchedulerILb0ELb0ELb0ELi128EEEEEEEEEvNT_6ParamsE$_ZN4cute3eso3ESOILb1ELb0EJNS_5tupleIJNS_1CILi2EEES4_EEENS2_IJiNS3_ILi512EEEEEEEEC2ERKS5_RKS7_:
[----:B------:R-:W-:Y:S02]  /*7ea0*/  IADD3 R3, R10, -c[0x0][0x20], RZ ;  /* 0x800008000a037a10 */ /* 0x000fe40007ffe0ff */
[----:B------:R-:W-:-:S03]  /*7eb0*/  MOV R5, 0x0 ;  /* 0x0000000000057802 */ /* 0x000fc60000000f00 */
[----:B------:R1:W-:Y:S01]  /*7ec0*/  STL [R3], R2 ;  /* 0x0000000203007387 */ /* 0x0003e20000100800 */
[----:B------:R-:W-:Y:S05]  /*7ed0*/  RET.REL.NODEC R4 `(_ZN7cutlass13device_kernelIN5flash19enable_sm80_to_sm89INS1_16FlashAttnBwdSm80INS1_25CollectiveMainloopBwdSm80ILi2ELi2EN4cute5tupleIJNS5_1CILi128EEES8_NS7_ILi64EEEEEENS_10bfloat16_tEfNS_4arch4Sm80ELb0ELb0ELb1ELb0ELb0ELb0ELb0ELb0ELi2ELi4ELi4ELi4ELb0EEENS1_24CollectiveEpilogueBwdGQAISA_fSD_Li256ELb0ELb0EEENS1_19SingleTileSchedulerILb0ELb0ELb0ELi128EEEEEEEEEvNT_6ParamsE) ;  /* 0xffff812004007950 */ /* 0x000fea0003c3ffff */
        .type           $_ZN7cutlass13device_kernelIN5flash19enable_sm80_to_sm89INS1_16FlashAttnBwdSm80INS1_25CollectiveMainloopBwdSm80ILi2ELi2EN4cute5tupleIJNS5_1CILi128EEES8_NS7_ILi64EEEEEENS_10bfloat16_tEfNS_4arch4Sm80ELb0ELb0ELb1ELb0ELb0ELb0ELb0ELb0ELi2ELi4ELi4ELi4ELb0EEENS1_24CollectiveEpilogueBwdGQAISA_fSD_Li256ELb0ELb0EEENS1_19SingleTileSchedulerILb0ELb0ELb0ELi128EEEEEEEEEvNT_6ParamsE$_ZN4cute3eso3ESOILb1ELb0EJNS_5tupleIJNS_1CILi2EEES4_EEENS2_IJiiEEEEEC2ERKS5_RKS6_,@function
        .size           $_ZN7cutlass13device_kernelIN5flash19enable_sm80_to_sm89INS1_16FlashAttnBwdSm80INS1_25CollectiveMainloopBwdSm80ILi2ELi2EN4cute5tupleIJNS5_1CILi128EEES8_NS7_ILi64EEEEEENS_10bfloat16_tEfNS_4arch4Sm80ELb0ELb0ELb1ELb0ELb0ELb0ELb0ELb0ELi2ELi4ELi4ELi4ELb0EEENS1_24CollectiveEpilogueBwdGQAISA_fSD_Li256ELb0ELb0EEENS1_19SingleTileSchedulerILb0ELb0ELb0ELi128EEEEEEEEEvNT_6ParamsE$_ZN4cute3eso3ESOILb1ELb0EJNS_5tupleIJNS_1CILi2EEES4_EEENS2_IJiiEEEEEC2ERKS5_RKS6_,($_ZN7cutlass13device_kernelIN5flash19enable_sm80_to_sm89INS1_16FlashAttnBwdSm80INS1_25CollectiveMainloopBwdSm80ILi2ELi2EN4cute5tupleIJNS5_1CILi128EEES8_NS7_ILi64EEEEEENS_10bfloat16_tEfNS_4arch4Sm80ELb0ELb0ELb1ELb0ELb0ELb0ELb0ELb0ELi2ELi4ELi4ELi4ELb0EEENS1_24CollectiveEpilogueBwdGQAISA_fSD_Li256ELb0ELb0EEENS1_19SingleTileSchedulerILb0ELb0ELb0ELi128EEEEEEEEEvNT_6ParamsE$_ZN4cute3eso3ESOILb1ELb0EJNS_5tupleIJNS_1CILi2EEES4_EEENS2_IJiiEEENS3_ILi1EEES7_EEC2ERKS5_RKS6_RKS7_SE_ - $_ZN7cutlass13device_kernelIN5flash19enable_sm80_to_sm89INS1_16FlashAttnBwdSm80INS1_25CollectiveMainloopBwdSm80ILi2ELi2EN4cute5tupleIJNS5_1CILi128EEES8_NS7_ILi64EEEEEENS_10bfloat16_tEfNS_4arch4Sm80ELb0ELb0ELb1ELb0ELb0ELb0ELb0ELb0ELi2ELi4ELi4ELi4ELb0EEENS1_24CollectiveEpilogueBwdGQAISA_fSD_Li256ELb0ELb0EEENS1_19SingleTileSchedulerILb0ELb0ELb0ELi128EEEEEEEEEvNT_6ParamsE$_ZN4cute3eso3ESOILb1ELb0EJNS_5tupleIJNS_1CILi2EEES4_EEENS2_IJiiEEEEEC2ERKS5_RKS6_)
$_ZN7cutlass13device_kernelIN5flash19enable_sm80_to_sm89INS1_16FlashAttnBwdSm80INS1_25CollectiveMainloopBwdSm80ILi2ELi2EN4cute5tupleIJNS5_1CILi128EEES8_NS7_ILi64EEEEEENS_10bfloat16_tEfNS_4arch4Sm80ELb0ELb0ELb1ELb0ELb0ELb0ELb0ELb0ELi2ELi4ELi4ELi4ELb0EEENS1_24CollectiveEpilogueBwdGQAISA_fSD_Li256ELb0ELb0EEENS1_19SingleTileSchedulerILb0ELb0ELb0ELi128EEEEEEEEEvNT_6ParamsE$_ZN4cute3eso3ESOILb1ELb0EJNS_5tupleIJNS_1CILi2EEES4_EEENS2_IJiiEEEEEC2ERKS5_RKS6_:
[----:B------:R-:W-:Y:S02]  /*7ee0*/  IADD3 R3, R3, -c[0x0][0x20], RZ ;  /* 0x8000080003037a10 */ /* 0x000fe40007ffe0ff */
[----:B------:R-:W-:-:S03]  /*7ef0*/  MOV R5, 0x0 ;  /* 0x0000000000057802 */ /* 0x000fc60000000f00 */
[----:B------:R1:W-:Y:S04]  /*7f00*/  STL [R3], R2 ;  /* 0x0000000203007387 */ /* 0x0003e80000100800 */
[----:B------:R1:W-:Y:S01]  /*7f10*/  STL [R3+0x4], R8 ;  /* 0x0000040803007387 */ /* 0x0003e20000100800 */
[----:B------:R-:W-:Y:S05]  /*7f20*/  RET.REL.NODEC R4 `(_ZN7cutlass13device_kernelIN5flash19enable_sm80_to_sm89INS1_16FlashAttnBwdSm80INS1_25CollectiveMainloopBwdSm80ILi2ELi2EN4cute5tupleIJNS5_1CILi128EEES8_NS7_ILi64EEEEEENS_10bfloat16_tEfNS_4arch4Sm80ELb0ELb0ELb1ELb0ELb0ELb0ELb0ELb0ELi2ELi4ELi4ELi4ELb0EEENS1_24CollectiveEpilogueBwdGQAISA_fSD_Li256ELb0ELb0EEENS1_19SingleTileSchedulerILb0ELb0ELb0ELi128EEEEEEEEEvNT_6ParamsE) ;  /* 0xffff80d004007950 */ /* 0x000fea0003c3ffff */
        .type           $_ZN7cutlass13device_kernelIN5flash19enable_sm80_to_sm89INS1_16FlashAttnBwdSm80INS1_25CollectiveMainloopBwdSm80ILi2ELi2EN4cute5tupleIJNS5_1CILi128EEES8_NS7_ILi64EEEEEENS_10bfloat16_tEfNS_4arch4Sm80ELb0ELb0ELb1ELb0ELb0ELb0ELb0ELb0ELi2ELi4ELi4ELi4ELb0EEENS1_24CollectiveEpilogueBwdGQAISA_fSD_Li256ELb0ELb0EEENS1_19SingleTileSchedulerILb0ELb0ELb0ELi128EEEEEEEEEvNT_6ParamsE$_ZN4cute3eso3ESOILb1ELb0EJNS_5tupleIJNS_1CILi2EEES4_EEENS2_IJiiEEENS3_ILi1EEES7_EEC2ERKS5_RKS6_RKS7_SE_,@function
        .size           $_ZN7cutlass13device_kernelIN5flash19enable_sm80_to_sm89INS1_16FlashAttnBwdSm80INS1_25CollectiveMainloopBwdSm80ILi2ELi2EN4cute5tupleIJNS5_1CILi128EEES8_NS7_ILi64EEEEEENS_10bfloat16_tEfNS_4arch4Sm80ELb0ELb0ELb1ELb0ELb0ELb0ELb0ELb0ELi2ELi4ELi4ELi4ELb0EEENS1_24CollectiveEpilogueBwdGQAISA_fSD_Li256ELb0ELb0EEENS1_19SingleTileSchedulerILb0ELb0ELb0ELi128EEEEEEEEEvNT_6ParamsE$_ZN4cute3eso3ESOILb1ELb0EJNS_5tupleIJNS_1CILi2EEES4_EEENS2_IJiiEEENS3_ILi1EEES7_EEC2ERKS5_RKS6_RKS7_SE_,($_ZN7cutlass13device_kernelIN5flash19enable_sm80_to_sm89INS1_16FlashAttnBwdSm80INS1_25CollectiveMainloopBwdSm80ILi2ELi2EN4cute5tupleIJNS5_1CILi128EEES8_NS7_ILi64EEEEEENS_10bfloat16_tEfNS_4arch4Sm80ELb0ELb0ELb1ELb0ELb0ELb0ELb0ELb0ELi2ELi4ELi4ELi4ELb0EEENS1_24CollectiveEpilogueBwdGQAISA_fSD_Li256ELb0ELb0EEENS1_19SingleTileSchedulerILb0ELb0ELb0ELi128EEEEEEEEEvNT_6ParamsE$_ZN4cute3eso3ESOILb1ELb0EJNS_5tupleIJNS_1CILi2EEES4_S4_EEENS2_IJNS3_ILi1EEENS3_ILi512EEEiEEEEEC2ERKS5_RKS8_ - $_ZN7cutlass13device_kernelIN5flash19enable_sm80_to_sm89INS1_16FlashAttnBwdSm80INS1_25CollectiveMainloopBwdSm80ILi2ELi2EN4cute5tupleIJNS5_1CILi128EEES8_NS7_ILi64EEEEEENS_10bfloat16_tEfNS_4arch4Sm80ELb0ELb0ELb1ELb0ELb0ELb0ELb0ELb0ELi2ELi4ELi4ELi4ELb0EEENS1_24CollectiveEpilogueBwdGQAISA_fSD_Li256ELb0ELb0EEENS1_19SingleTileSchedulerILb0ELb0ELb0ELi128EEEEEEEEEvNT_6ParamsE$_ZN4cute3eso3ESOILb1ELb0EJNS_5tupleIJNS_1CILi2EEES4_EEENS2_IJiiEEENS3_ILi1EEES7_EEC2ERKS5_RKS6_RKS7_SE_)
$_ZN7cutlass13device_kernelIN5flash19enable_sm80_to_sm89INS1_16FlashAttnBwdSm80INS1_25CollectiveMainloopBwdSm80ILi2ELi2EN4cute5tupleIJNS5_1CILi128EEES8_NS7_ILi64EEEEEENS_10bfloat16_tEfNS_4arch4Sm80ELb0ELb0ELb1ELb0ELb0ELb0ELb0ELb0ELi2ELi4ELi4ELi4ELb0EEENS1_24CollectiveEpilogueBwdGQAISA_fSD_Li256ELb0ELb0EEENS1_19SingleTileSchedulerILb0ELb0ELb0ELi128EEEEEEEEEvNT_6ParamsE$_ZN4cute3eso3ESOILb1ELb0EJNS_5tupleIJNS_1CILi2EEES4_EEENS2_IJiiEEENS3_ILi1EEES7_EEC2ERKS5_RKS6_RKS7_SE_:
[----:B------:R-:W-:Y:S01]  /*7f30*/  IADD3 R4, R4, -c[0x0][0x20], RZ ;  /* 0x8000080004047a10 */ /* 0x000fe20007ffe0ff */
[----:B------:R-:W-:Y:S01]  /*7f40*/  IMAD.MOV.U32 R80, RZ, RZ, R6 ;  /* 0x000000ffff507224 */ /* 0x000fe200078e0006 */
[----:B------:R-:W-:-:S03]  /*7f50*/  MOV R81, 0x0 ;  /* 0x0000000000517802 */ /* 0x000fc60000000f00 */
[----:B------:R1:W-:Y:S04]  /*7f60*/  STL [R4], R2 ;  /* 0x0000000204007387 */ /* 0x0003e80000100800 */
[----:B------:R1:W-:Y:S01]  /*7f70*/  STL [R4+0x4], R3 ;  /* 0x0000040304007387 */ /* 0x0003e20000100800 */
[----:B------:R-:W-:Y:S05]  /*7f80*/  RET.REL.NODEC R80 `(_ZN7cutlass13device_kernelIN5flash19enable_sm80_to_sm89INS1_16FlashAttnBwdSm80INS1_25CollectiveMainloopBwdSm80ILi2ELi2EN4cute5tupleIJNS5_1CILi128EEES8_NS7_ILi64EEEEEENS_10bfloat16_tEfNS_4arch4Sm80ELb0ELb0ELb1ELb0ELb0ELb0ELb0ELb0ELi2ELi4ELi4ELi4ELb0EEENS1_24CollectiveEpilogueBwdGQAISA_fSD_Li256ELb0ELb0EEENS1_19SingleTileSchedulerILb0ELb0ELb0ELi128EEEEEEEEEvNT_6ParamsE) ;  /* 0xffff807050007950 */ /* 0x000fea0003c3ffff */
        .type           $_ZN7cutlass13device_kernelIN5flash19enable_sm80_to_sm89INS1_16FlashAttnBwdSm80INS1_25CollectiveMainloopBwdSm80ILi2ELi2EN4cute5tupleIJNS5_1CILi128EEES8_NS7_ILi64EEEEEENS_10bfloat16_tEfNS_4arch4Sm80ELb0ELb0ELb1ELb0ELb0ELb0ELb0ELb0ELi2ELi4ELi4ELi4ELb0EEENS1_24CollectiveEpilogueBwdGQAISA_fSD_Li256ELb0ELb0EEENS1_19SingleTileSchedulerILb0ELb0ELb0ELi128EEEEEEEEEvNT_6ParamsE$_ZN4cute3eso3ESOILb1ELb0EJNS_5tupleIJNS_1CILi2EEES4_S4_EEENS2_IJNS3_ILi1EEENS3_ILi512EEEiEEEEEC2ERKS5_RKS8_,@function
        .size           $_ZN7cutlass13device_kernelIN5flash19enable_sm80_to_sm89INS1_16FlashAttnBwdSm80INS1_25CollectiveMainloopBwdSm80ILi2ELi2EN4cute5tupleIJNS5_1CILi128EEES8_NS7_ILi64EEEEEENS_10bfloat16_tEfNS_4arch4Sm80ELb0ELb0ELb1ELb0ELb0ELb0ELb0ELb0ELi2ELi4ELi4ELi4ELb0EEENS1_24CollectiveEpilogueBwdGQAISA_fSD_Li256ELb0ELb0EEENS1_19SingleTileSchedulerILb0ELb0ELb0ELi128EEEEEEEEEvNT_6ParamsE$_ZN4cute3eso3ESOILb1ELb0EJNS_5tupleIJNS_1CILi2EEES4_S4_EEENS2_IJNS3_ILi1EEENS3_ILi512EEEiEEEEEC2ERKS5_RKS8_,($_ZN7cutlass13device_kernelIN5flash19enable_sm80_to_sm89INS1_16FlashAttnBwdSm80INS1_25CollectiveMainloopBwdSm80ILi2ELi2EN4cute5tupleIJNS5_1CILi128EEES8_NS7_ILi64EEEEEENS_10bfloat16_tEfNS_4arch4Sm80ELb0ELb0ELb1ELb0ELb0ELb0ELb0ELb0ELi2ELi4ELi4ELi4ELb0EEENS1_24CollectiveEpilogueBwdGQAISA_fSD_Li256ELb0ELb0EEENS1_19SingleTileSchedulerILb0ELb0ELb0ELi128EEEEEEEEEvNT_6ParamsE$_ZN4cute3eso3ESOILb1ELb0EJNS_5tupleIJNS_1CILi8EEENS2_IJNS3_ILi2EEES5_S5_EEENS3_ILi1EEES6_S7_EEENS2_IJS7_NS2_IJS4_iiEEENS3_ILi64EEENS2_IJiNS3_ILi144EEENS3_ILi288EEEEEENS3_ILi512EEEEEEEEC2ERKS8_RKSF_ - $_ZN7cutlass13device_kernelIN5flash19enable_sm80_to_sm89INS1_16FlashAttnBwdSm80INS1_25CollectiveMainloopBwdSm80ILi2ELi2EN4cute5tupleIJNS5_1CILi128EEES8_NS7_ILi64EEEEEENS_10bfloat16_tEfNS_4arch4Sm80ELb0ELb0ELb1ELb0ELb0ELb0ELb0ELb0ELi2ELi4ELi4ELi4ELb0EEENS1_24CollectiveEpilogueBwdGQAISA_fSD_Li256ELb0ELb0EEENS1_19SingleTileSchedulerILb0ELb0ELb0ELi128EEEEEEEEEvNT_6ParamsE$_ZN4cute3eso3ESOILb1ELb0EJNS_5tupleIJNS_1CILi2EEES4_S4_EEENS2_IJNS3_ILi1EEENS3_ILi512EEEiEEEEEC2ERKS5_RKS8_)
$_ZN7cutlass13device_kernelIN5flash19enable_sm80_to_sm89INS1_16FlashAttnBwdSm80INS1_25CollectiveMainloopBwdSm80ILi2ELi2EN4cute5tupleIJNS5_1CILi128EEES8_NS7_ILi64EEEEEENS_10bfloat16_tEfNS_4arch4Sm80ELb0ELb0ELb1ELb0ELb0ELb0ELb0ELb0ELi2ELi4ELi4ELi4ELb0EEENS1_24CollectiveEpilogueBwdGQAISA_fSD_Li256ELb0ELb0EEENS1_19SingleTileSchedulerILb0ELb0ELb0ELi128EEEEEEEEEvNT_6ParamsE$_ZN4cute3eso3ESOILb1ELb0EJNS_5tupleIJNS_1CILi2EEES4_S4_EEENS2_IJNS3_ILi1EEENS3_ILi512EEEiEEEEEC2ERKS5_RKS8_:
[----:B------:R-:W-:Y:S02]  /*7f90*/  IADD3 R3, R72, -c[0x0][0x20], RZ ;  /* 0x8000080048037a10 */ /* 0x000fe40007ffe0ff */
[----:B------:R-:W-:-:S03]  /*7fa0*/  MOV R5, 0x0 ;  /* 0x0000000000057802 */ /* 0x000fc60000000f00 */
[----:B------:R1:W-:Y:S01]  /*7fb0*/  STL [R3], R2 ;  /* 0x0000000203007387 */ /* 0x0003e20000100800 */
[----:B------:R-:W-:Y:S05]  /*7fc0*/  RET.REL.NODEC R4 `(_ZN7cutlass13device_kernelIN5flash19enable_sm80_to_sm89INS1_16FlashAttnBwdSm80INS1_25CollectiveMainloopBwdSm80ILi2ELi2EN4cute5tupleIJNS5_1CILi128EEES8_NS7_ILi64EEEEEENS_10bfloat16_tEfNS_4arch4Sm80ELb0ELb0ELb1ELb0ELb0ELb0ELb0ELb0ELi2ELi4ELi4ELi4ELb0EEENS1_24CollectiveEpilogueBwdGQAISA_fSD_Li256ELb0ELb0EEENS1_19SingleTileSchedulerILb0ELb0ELb0ELi128EEEEEEEEEvNT_6ParamsE) ;  /* 0xffff803004007950 */ /* 0x000fea0003c3ffff */
        .type           $_ZN7cutlass13device_kernelIN5flash19enable_sm80_to_sm89INS1_16FlashAttnBwdSm80INS1_25CollectiveMainloopBwdSm80ILi2ELi2EN4cute5tupleIJNS5_1CILi128EEES8_NS7_ILi64EEEEEENS_10bfloat16_tEfNS_4arch4Sm80ELb0ELb0ELb1ELb0ELb0ELb0ELb0ELb0ELi2ELi4ELi4ELi4ELb0EEENS1_24CollectiveEpilogueBwdGQAISA_fSD_Li256ELb0ELb0EEENS1_19SingleTileSchedulerILb0ELb0ELb0ELi128EEEEEEEEEvNT_6ParamsE$_ZN4cute3eso3ESOILb1ELb0EJNS_5tupleIJNS_1CILi8EEENS2_IJNS3_ILi2EEES5_S5_EEENS3_ILi1EEES6_S7_EEENS2_IJS7_NS2_IJS4_iiEEENS3_ILi64EEENS2_IJiNS3_ILi144EEENS3_ILi288EEEEEENS3_ILi512EEEEEEEEC2ERKS8_RKSF_,@function
        .size           $_ZN7cutlass13device_kernelIN5flash19enable_sm80_to_sm89INS1_16FlashAttnBwdSm80INS1_25CollectiveMainloopBwdSm80ILi2ELi2EN4cute5tupleIJNS5_1CILi128EEES8_NS7_ILi64EEEEEENS_10bfloat16_tEfNS_4arch4Sm80ELb0ELb0ELb1ELb0ELb0ELb0ELb0ELb0ELi2ELi4ELi4ELi4ELb0EEENS1_24CollectiveEpilogueBwdGQAISA_fSD_Li256ELb0ELb0EEENS1_19SingleTileSchedulerILb0ELb0ELb0ELi128EEEEEEEEEvNT_6ParamsE$_ZN4cute3eso3ESOILb1ELb0EJNS_5tupleIJNS_1CILi8EEENS2_IJNS3_ILi2EEES5_S5_EEENS3_ILi1EEES6_S7_EEENS2_IJS7_NS2_IJS4_iiEEENS3_ILi64EEENS2_IJiNS3_ILi144EEENS3_ILi288EEEEEENS3_ILi512EEEEEEEEC2ERKS8_RKSF_,($_ZN7cutlass13device_kernelIN5flash19enable_sm80_to_sm89INS1_16FlashAttnBwdSm80INS1_25CollectiveMainloopBwdSm80ILi2ELi2EN4cute5tupleIJNS5_1CILi128EEES8_NS7_ILi64EEEEEENS_10bfloat16_tEfNS_4arch4Sm80ELb0ELb0ELb1ELb0ELb0ELb0ELb0ELb0ELi2ELi4ELi4ELi4ELb0EEENS1_24CollectiveEpilogueBwdGQAISA_fSD_Li256ELb0ELb0EEENS1_19SingleTileSchedulerILb0ELb0ELb0ELi128EEEEEEEEEvNT_6ParamsE$_ZN4cute3eso3ESOILb1ELb0EJNS_5tupleIJNS_1CILi8EEENS2_IJNS3_ILi2EEES5_S5_EEENS3_ILi1EEES6_S7_EEENS2_IJS7_NS2_IJiiiEEENS3_ILi64EEENS2_IJNS3_ILi72EEENS3_ILi144EEENS3_ILi288EEEEEENS3_ILi512EEEEEEEEC2ERKS8_RKSG_ - $_ZN7cutlass13device_kernelIN5flash19enable_sm80_to_sm89INS1_16FlashAttnBwdSm80INS1_25CollectiveMainloopBwdSm80ILi2ELi2EN4cute5tupleIJNS5_1CILi128EEES8_NS7_ILi64EEEEEENS_10bfloat16_tEfNS_4arch4Sm80ELb0ELb0ELb1ELb0ELb0ELb0ELb0ELb0ELi2ELi4ELi4ELi4ELb0EEENS1_24CollectiveEpilogueBwdGQAISA_fSD_Li256ELb0ELb0EEENS1_19SingleTileSchedulerILb0ELb0ELb0ELi128EEEEEEEEEvNT_6ParamsE$_ZN4cute3eso3ESOILb1ELb0EJNS_5tupleIJNS_1CILi8EEENS2_IJNS3_ILi2EEES5_S5_EEENS3_ILi1EEES6_S7_EEENS2_IJS7_NS2_IJS4_iiEEENS3_ILi64EEENS2_IJiNS3_ILi144EEENS3_ILi288EEEEEENS3_ILi512EEEEEEEEC2ERKS8_RKSF_)
$_ZN7cutlass13device_kernelIN5flash19enable_sm80_to_sm89INS1_16FlashAttnBwdSm80INS1_25CollectiveMainloopBwdSm80ILi2ELi2EN4cute5tupleIJNS5_1CILi128EEES8_NS7_ILi64EEEEEENS_10bfloat16_tEfNS_4arch4Sm80ELb0ELb0ELb1ELb0ELb0ELb0ELb0ELb0ELi2ELi4ELi4ELi4ELb0EEENS1_24CollectiveEpilogueBwdGQAISA_fSD_Li256ELb0ELb0EEENS1_19SingleTileSchedulerILb0ELb0ELb0ELi128EEEEEEEEEvNT_6ParamsE$_ZN4cute3eso3ESOILb1ELb0EJNS_5tupleIJNS_1CILi8EEENS2_IJNS3_ILi2EEES5_S5_EEENS3_ILi1EEES6_S7_EEENS2_IJS7_NS2_IJS4_iiEEENS3_ILi64EEENS2_IJiNS3_ILi144EEENS3_ILi288EEEEEENS3_ILi512EEEEEEEEC2ERKS8_RKSF_:
[----:B------:R-:W-:Y:S01]  /*7fd0*/  IADD3 R4, R62, -c[0x0][0x20], RZ ;  /* 0x800008003e047a10 */ /* 0x000fe20007ffe0ff */
[----:B------:R-:W-:Y:S01]  /*7fe0*/  IMAD.MOV.U32 R74, RZ, RZ, R8 ;  /* 0x000000ffff4a7224 */ /* 0x000fe200078e0008 */
[----:B------:R-:W-:-:S03]  /*7ff0*/  MOV R75, 0x0 ;  /* 0x00000000004b7802 */ /* 0x000fc60000000f00 */
[----:B------:R1:W-:Y:S04]  /*8000*/  STL [R4], R2 ;  /* 0x0000000204007387 */ /* 0x0003e80000100800 */
[----:B------:R1:W-:Y:S04]  /*8010*/  STL [R4+0x4], R3 ;  /* 0x0000040304007387 */ /* 0x0003e80000100800 */
[----:B------:R1:W-:Y:S01]  /*8020*/  STL [R4+0x8], R5 ;  /* 0x0000080504007387 */ /* 0x0003e20000100800 */
[----:B------:R-:W-:Y:S05]  /*8030*/  RET.REL.NODEC R74 `(_ZN7cutlass13device_kernelIN5flash19enable_sm80_to_sm89INS1_16FlashAttnBwdSm80INS1_25CollectiveMainloopBwdSm80ILi2ELi2EN4cute5tupleIJNS5_1CILi128EEES8_NS7_ILi64EEEEEENS_10bfloat16_tEfNS_4arch4Sm80ELb0ELb0ELb1ELb0ELb0ELb0ELb0ELb0ELi2ELi4ELi4ELi4ELb0EEENS1_24CollectiveEpilogueBwdGQAISA_fSD_Li256ELb0ELb0EEENS1_19SingleTileSchedulerILb0ELb0ELb0ELi128EEEEEEEEEvNT_6ParamsE) ;  /* 0xffff7fc04a007950 */ /* 0x000fea0003c3ffff */
        .type           $_ZN7cutlass13device_kernelIN5flash19enable_sm80_to_sm89INS1_16FlashAttnBwdSm80INS1_25CollectiveMainloopBwdSm80ILi2ELi2EN4cute5tupleIJNS5_1CILi128EEES8_NS7_ILi64EEEEEENS_10bfloat16_tEfNS_4arch4Sm80ELb0ELb0ELb1ELb0ELb0ELb0ELb0ELb0ELi2ELi4ELi4ELi4ELb0EEENS1_24CollectiveEpilogueBwdGQAISA_fSD_Li256ELb0ELb0EEENS1_19SingleTileSchedulerILb0ELb0ELb0ELi128EEEEEEEEEvNT_6ParamsE$_ZN4cute3eso3ESOILb1ELb0EJNS_5tupleIJNS_1CILi8EEENS2_IJNS3_ILi2EEES5_S5_EEENS3_ILi1EEES6_S7_EEENS2_IJS7_NS2_IJiiiEEENS3_ILi64EEENS2_IJNS3_ILi72EEENS3_ILi144EEENS3_ILi288EEEEEENS3_ILi512EEEEEEEEC2ERKS8_RKSG_,@function
        .size           $_ZN7cutlass13device_kernelIN5flash19enable_sm80_to_sm89INS1_16FlashAttnBwdSm80INS1_25CollectiveMainloopBwdSm80ILi2ELi2EN4cute5tupleIJNS5_1CILi128EEES8_NS7_ILi64EEEEEENS_10bfloat16_tEfNS_4arch4Sm80ELb0ELb0ELb1ELb0ELb0ELb0ELb0ELb0ELi2ELi4ELi4ELi4ELb0EEENS1_24CollectiveEpilogueBwdGQAISA_fSD_Li256ELb0ELb0EEENS1_19SingleTileSchedulerILb0ELb0ELb0ELi128EEEEEEEEEvNT_6ParamsE$_ZN4cute3eso3ESOILb1ELb0EJNS_5tupleIJNS_1CILi8EEENS2_IJNS3_ILi2EEES5_S5_EEENS3_ILi1EEES6_S7_EEENS2_IJS7_NS2_IJiiiEEENS3_ILi64EEENS2_IJNS3_ILi72EEENS3_ILi144EEENS3_ILi288EEEEEENS3_ILi512EEEEEEEEC2ERKS8_RKSG_,($_ZN7cutlass13device_kernelIN5flash19enable_sm80_to_sm89INS1_16FlashAttnBwdSm80INS1_25CollectiveMainloopBwdSm80ILi2ELi2EN4cute5tupleIJNS5_1CILi128EEES8_NS7_ILi64EEEEEENS_10bfloat16_tEfNS_4arch4Sm80ELb0ELb0ELb1ELb0ELb0ELb0ELb0ELb0ELi2ELi4ELi4ELi4ELb0EEENS1_24CollectiveEpilogueBwdGQAISA_fSD_Li256ELb0ELb0EEENS1_19SingleTileSchedulerILb0ELb0ELb0ELi128EEEEEEEEEvNT_6ParamsE$_ZN4cute3eso3ESOILb1ELb0EJNS_5tupleIJNS_1CILi8EEENS3_ILi2EEES5_S5_S4_S5_EEENS2_IJNS3_ILi1EEEiiiNS3_ILi72EEENS3_ILi512EEEEEEEEC2ERKS6_RKSA_ - $_ZN7cutlass13device_kernelIN5flash19enable_sm80_to_sm89INS1_16FlashAttnBwdSm80INS1_25CollectiveMainloopBwdSm80ILi2ELi2EN4cute5tupleIJNS5_1CILi128EEES8_NS7_ILi64EEEEEENS_10bfloat16_tEfNS_4arch4Sm80ELb0ELb0ELb1ELb0ELb0ELb0ELb0ELb0ELi2ELi4ELi4ELi4ELb0EEENS1_24CollectiveEpilogueBwdGQAISA_fSD_Li256ELb0ELb0EEENS1_19SingleTileSchedulerILb0ELb0ELb0ELi128EEEEEEEEEvNT_6ParamsE$_ZN4cute3eso3ESOILb1ELb0EJNS_5tupleIJNS_1CILi8EEENS2_IJNS3_ILi2EEES5_S5_EEENS3_ILi1EEES6_S7_EEENS2_IJS7_NS2_IJiiiEEENS3_ILi64EEENS2_IJNS3_ILi72EEENS3_ILi144EEENS3_ILi288EEEEEENS3_ILi512EEEEEEEEC2ERKS8_RKSG_)
$_ZN7cutlass13device_kernelIN5flash19enable_sm80_to_sm89INS1_16FlashAttnBwdSm80INS1_25CollectiveMainloopBwdSm80ILi2ELi2EN4cute5tupleIJNS5_1CILi128EEES8_NS7_ILi64EEEEEENS_10bfloat16_tEfNS_4arch4Sm80ELb0ELb0ELb1ELb0ELb0ELb0ELb0ELb0ELi2ELi4ELi4ELi4ELb0EEENS1_24CollectiveEpilogueBwdGQAISA_fSD_Li256ELb0ELb0EEENS1_19SingleTileSchedulerILb0ELb0ELb0ELi128EEEEEEEEEvNT_6ParamsE$_ZN4cute3eso3ESOILb1ELb0EJNS_5tupleIJNS_1CILi8EEENS2_IJNS3_ILi2EEES5_S5_EEENS3_ILi1EEES6_S7_EEENS2_IJS7_NS2_IJiiiEEENS3_ILi64EEENS2_IJNS3_ILi72EEENS3_ILi144EEENS3_ILi288EEEEEENS3_ILi512EEEEEEEEC2ERKS8_RKSG_:
[----:B------:R-:W-:Y:S01]  /*8040*/  IADD3 R4, R4, -c[0x0][0x20], RZ ;  /* 0x8000080004047a10 */ /* 0x000fe20007ffe0ff */
[----:B------:R-:W-:Y:S01]  /*8050*/  IMAD.MOV.U32 R78, RZ, RZ, R8 ;  /* 0x000000ffff4e7224 */ /* 0x000fe200078e0008 */
[----:B------:R-:W-:-:S03]  /*8060*/  MOV R79, 0x0 ;  /* 0x00000000004f7802 */ /* 0x000fc60000000f00 */
[----:B------:R1:W-:Y:S04]  /*8070*/  STL [R4], R2 ;  /* 0x0000000204007387 */ /* 0x0003e80000100800 */
[----:B------:R1:W-:Y:S04]  /*8080*/  STL [R4+0x4], R3 ;  /* 0x0000040304007387 */ /* 0x0003e80000100800 */
[----:B------:R1:W-:Y:S01]  /*8090*/  STL [R4+0x8], R5 ;  /* 0x0000080504007387 */ /* 0x0003e20000100800 */
[----:B------:R-:W-:Y:S05]  /*80a0*/  RET.REL.NODEC R78 `(_ZN7cutlass13device_kernelIN5flash19enable_sm80_to_sm89INS1_16FlashAttnBwdSm80INS1_25CollectiveMainloopBwdSm80ILi2ELi2EN4cute5tupleIJNS5_1CILi128EEES8_NS7_ILi64EEEEEENS_10bfloat16_tEfNS_4arch4Sm80ELb0ELb0ELb1ELb0ELb0ELb0ELb0ELb0ELi2ELi4ELi4ELi4ELb0EEENS1_24CollectiveEpilogueBwdGQAISA_fSD_Li256ELb0ELb0EEENS1_19SingleTileSchedulerILb0ELb0ELb0ELi128EEEEEEEEEvNT_6ParamsE) ;  /* 0xffff7f504e007950 */ /* 0x000fea0003c3ffff */
        .type           $_ZN7cutlass13device_kernelIN5flash19enable_sm80_to_sm89INS1_16FlashAttnBwdSm80INS1_25CollectiveMainloopBwdSm80ILi2ELi2EN4cute5tupleIJNS5_1CILi128EEES8_NS7_ILi64EEEEEENS_10bfloat16_tEfNS_4arch4Sm80ELb0ELb0ELb1ELb0ELb0ELb0ELb0ELb0ELi2ELi4ELi4ELi4ELb0EEENS1_24CollectiveEpilogueBwdGQAISA_fSD_Li256ELb0ELb0EEENS1_19SingleTileSchedulerILb0ELb0ELb0ELi128EEEEEEEEEvNT_6ParamsE$_ZN4cute3eso3ESOILb1ELb0EJNS_5tupleIJNS_1CILi8EEENS3_ILi2EEES5_S5_S4_S5_EEENS2_IJNS3_ILi1EEEiiiNS3_ILi72EEENS3_ILi512EEEEEEEEC2ERKS6_RKSA_,@function
        .size           $_ZN7cutlass13device_kernelIN5flash19enable_sm80_to_sm89INS1_16FlashAttnBwdSm80INS1_25CollectiveMainloopBwdSm80ILi2ELi2EN4cute5tupleIJNS5_1CILi128EEES8_NS7_ILi64EEEEEENS_10bfloat16_tEfNS_4arch4Sm80ELb0ELb0ELb1ELb0ELb0ELb0ELb0ELb0ELi2ELi4ELi4ELi4ELb0EEENS1_24CollectiveEpilogueBwdGQAISA_fSD_Li256ELb0ELb0EEENS1_19SingleTileSchedulerILb0ELb0ELb0ELi128EEEEEEEEEvNT_6ParamsE$_ZN4cute3eso3ESOILb1ELb0EJNS_5tupleIJNS_1CILi8EEENS3_ILi2EEES5_S5_S4_S5_EEENS2_IJNS3_ILi1EEEiiiNS3_ILi72EEENS3_ILi512EEEEEEEEC2ERKS6_RKSA_,($_ZN7cutlass13device_kernelIN5flash19enable_sm80_to_sm89INS1_16FlashAttnBwdSm80INS1_25CollectiveMainloopBwdSm80ILi2ELi2EN4cute5tupleIJNS5_1CILi128EEES8_NS7_ILi64EEEEEENS_10bfloat16_tEfNS_4arch4Sm80ELb0ELb0ELb1ELb0ELb0ELb0ELb0ELb0ELi2ELi4ELi4ELi4ELb0EEENS1_24CollectiveEpilogueBwdGQAISA_fSD_Li256ELb0ELb0EEENS1_19SingleTileSchedulerILb0ELb0ELb0ELi128EEEEEEEEEvNT_6ParamsE$_ZN4cute3eso3ESOILb1ELb0EJNS_6LayoutINS_5tupleIJNS3_IJNS3_IJNS3_IJNS_1CILi4EEENS4_ILi2EEEEEENS4_ILi1EEEEEES8_EEENS3_IJNS3_IJNS3_IJS8_S8_EEES8_EEES6_EEEEEENS3_IJNS3_IJNS3_IJNS3_IJS8_NS4_ILi32EEEEEENS4_ILi0EEEEEESH_EEENS3_IJNS3_IJNS3_IJSH_SH_EEESH_EEENS4_ILi64EEEEEEEEEEENS_10ViewEngineIPN7cutlass10bfloat16_tEEEEEC2ERKSP_RKSU_ - $_ZN7cutlass13device_kernelIN5flash19enable_sm80_to_sm89INS1_16FlashAttnBwdSm80INS1_25CollectiveMainloopBwdSm80ILi2ELi2EN4cute5tupleIJNS5_1CILi128EEES8_NS7_ILi64EEEEEENS_10bfloat16_tEfNS_4arch4Sm80ELb0ELb0ELb1ELb0ELb0ELb0ELb0ELb0ELi2ELi4ELi4ELi4ELb0EEENS1_24CollectiveEpilogueBwdGQAISA_fSD_Li256ELb0ELb0EEENS1_19SingleTileSchedulerILb0ELb0ELb0ELi128EEEEEEEEEvNT_6ParamsE$_ZN4cute3eso3ESOILb1ELb0EJNS_5tupleIJNS_1CILi8EEENS3_ILi2EEES5_S5_S4_S5_EEENS2_IJNS3_ILi1EEEiiiNS3_ILi72EEENS3_ILi512EEEEEEEEC2ERKS6_RKSA_)
$_ZN7cutlass13device_kernelIN5flash19enable_sm80_to_sm89INS1_16FlashAttnBwdSm80INS1_25CollectiveMainloopBwdSm80ILi2ELi2EN4cute5tupleIJNS5_1CILi128EEES8_NS7_ILi64EEEEEENS_10bfloat16_tEfNS_4arch4Sm80ELb0ELb0ELb1ELb0ELb0ELb0ELb0ELb0ELi2ELi4ELi4ELi4ELb0EEENS1_24CollectiveEpilogueBwdGQAISA_fSD_Li256ELb0ELb0EEENS1_19SingleTileSchedulerILb0ELb0ELb0ELi128EEEEEEEEEvNT_6ParamsE$_ZN4cute3eso3ESOILb1ELb0EJNS_5tupleIJNS_1CILi8EEENS3_ILi2EEES5_S5_S4_S5_EEENS2_IJNS3_ILi1EEEiiiNS3_ILi72EEENS3_ILi512EEEEEEEEC2ERKS6_RKSA_:
[----:B------:R-:W-:Y:S01]  /*80b0*/  IADD3 R4, R4, -c[0x0][0x20], RZ ;  /* 0x8000080004047a10 */ /* 0x000fe20007ffe0ff */
[----:B------:R-:W-:Y:S01]  /*80c0*/  IMAD.MOV.U32 R80, RZ, RZ, R8 ;  /* 0x000000ffff507224 */ /* 0x000fe200078e0008 */
[----:B------:R-:W-:-:S03]  /*80d0*/  MOV R81, 0x0 ;  /* 0x0000000000517802 */ /* 0x000fc60000000f00 */
[----:B------:R1:W-:Y:S04]  /*80e0*/  STL [R4], R2 ;  /* 0x0000000204007387 */ /* 0x0003e80000100800 */
[----:B------:R1:W-:Y:S04]  /*80f0*/  STL [R4+0x4], R3 ;  /* 0x0000040304007387 */ /* 0x0003e80000100800 */
[----:B------:R1:W-:Y:S01]  /*8100*/  STL [R4+0x8], R5 ;  /* 0x0000080504007387 */ /* 0x0003e20000100800 */
[----:B------:R-:W-:Y:S05]  /*8110*/  RET.REL.NODEC R80 `(_ZN7cutlass13device_kernelIN5flash19enable_sm80_to_sm89INS1_16FlashAttnBwdSm80INS1_25CollectiveMainloopBwdSm80ILi2ELi2EN4cute5tupleIJNS5_1CILi128EEES8_NS7_ILi64EEEEEENS_10bfloat16_tEfNS_4arch4Sm80ELb0ELb0ELb1ELb0ELb0ELb0ELb0ELb0ELi2ELi4ELi4ELi4ELb0EEENS1_24CollectiveEpilogueBwdGQAISA_fSD_Li256ELb0ELb0EEENS1_19SingleTileSchedulerILb0ELb0ELb0ELi128EEEEEEEEEvNT_6ParamsE) ;  /* 0xffff7ee050007950 */ /* 0x000fea0003c3ffff */
        .type           $_ZN7cutlass13device_kernelIN5flash19enable_sm80_to_sm89INS1_16FlashAttnBwdSm80INS1_25CollectiveMainloopBwdSm80ILi2ELi2EN4cute5tupleIJNS5_1CILi128EEES8_NS7_ILi64EEEEEENS_10bfloat16_tEfNS_4arch4Sm80ELb0ELb0ELb1ELb0ELb0ELb0ELb0ELb0ELi2ELi4ELi4ELi4ELb0EEENS1_24CollectiveEpilogueBwdGQAISA_fSD_Li256ELb0ELb0EEENS1_19SingleTileSchedulerILb0ELb0ELb0ELi128EEEEEEEEEvNT_6ParamsE$_ZN4cute3eso3ESOILb1ELb0EJNS_6LayoutINS_5tupleIJNS3_IJNS3_IJNS3_IJNS_1CILi4EEENS4_ILi2EEEEEENS4_ILi1EEEEEES8_EEENS3_IJNS3_IJNS3_IJS8_S8_EEES8_EEES6_EEEEEENS3_IJNS3_IJNS3_IJNS3_IJS8_NS4_ILi32EEEEEENS4_ILi0EEEEEESH_EEENS3_IJNS3_IJNS3_IJSH_SH_EEESH_EEENS4_ILi64EEEEEEEEEEENS_10ViewEngineIPN7cutlass10bfloat16_tEEEEEC2ERKSP_RKSU_,@function
        .size           $_ZN7cutlass13device_kernelIN5flash19enable_sm80_to_sm89INS1_16FlashAttnBwdSm80INS1_25CollectiveMainloopBwdSm80ILi2ELi2EN4cute5tupleIJNS5_1CILi128EEES8_NS7_ILi64EEEEEENS_10bfloat16_tEfNS_4arch4Sm80ELb0ELb0ELb1ELb0ELb0ELb0ELb0ELb0ELi2ELi4ELi4ELi4ELb0EEENS1_24CollectiveEpilogueBwdGQAISA_fSD_Li256ELb0ELb0EEENS1_19SingleTileSchedulerILb0ELb0ELb0ELi128EEEEEEEEEvNT_6ParamsE$_ZN4cute3eso3ESOILb1ELb0EJNS_6LayoutINS_5tupleIJNS3_IJNS3_IJNS3_IJNS_1CILi4EEENS4_ILi2EEEEEENS4_ILi1EEEEEES8_EEENS3_IJNS3_IJNS3_IJS8_S8_EEES8_EEES6_EEEEEENS3_IJNS3_IJNS3_IJNS3_IJS8_NS4_ILi32EEEEEENS4_ILi0EEEEEESH_EEENS3_IJNS3_IJNS3_IJSH_SH_EEESH_EEENS4_ILi64EEEEEEEEEEENS_10ViewEngineIPN7cutlass10bfloat16_tEEEEEC2ERKSP_RKSU_,($_ZN7cutlass13device_kernelIN5flash19enable_sm80_to_sm89INS1_16FlashAttnBwdSm80INS1_25CollectiveMainloopBwdSm80ILi2ELi2EN4cute5tupleIJNS5_1CILi128EEES8_NS7_ILi64EEEEEENS_10bfloat16_tEfNS_4arch4Sm80ELb0ELb0ELb1ELb0ELb0ELb0ELb0ELb0ELi2ELi4ELi4ELi4ELb0EEENS1_24CollectiveEpilogueBwdGQAISA_fSD_Li256ELb0ELb0EEENS1_19SingleTileSchedulerILb0ELb0ELb0ELi128EEEEEEEEEvNT_6ParamsE$_ZN4cute3eso3ESOILb1ELb0EJNS_6LayoutINS_5tupleIJNS3_IJNS3_IJNS_1CILi2EEES5_EEENS4_ILi1EEEEEEEEENS3_IJNS3_IJNS3_IJS7_NS4_ILi16EEEEEENS4_ILi0EEEEEEEEEEENS_10ViewEngineIPjEEEEC2ERKSF_RKSI_ - $_ZN7cutlass13device_kernelIN5flash19enable_sm80_to_sm89INS1_16FlashAttnBwdSm80INS1_25CollectiveMainloopBwdSm80ILi2ELi2EN4cute5tupleIJNS5_1CILi128EEES8_NS7_ILi64EEEEEENS_10bfloat16_tEfNS_4arch4Sm80ELb0ELb0ELb1ELb0ELb0ELb0ELb0ELb0ELi2ELi4ELi4ELi4ELb0EEENS1_24CollectiveEpilogueBwdGQAISA_fSD_Li256ELb0ELb0EEENS1_19SingleTileSchedulerILb0ELb0ELb0ELi128EEEEEEEEEvNT_6ParamsE$_ZN4cute3eso3ESOILb1ELb0EJNS_6LayoutINS_5tupleIJNS3_IJNS3_IJNS3_IJNS_1CILi4EEENS4_ILi2EEEEEENS4_ILi1EEEEEES8_EEENS3_IJNS3_IJNS3_IJS8_S8_EEES8_EEES6_EEEEEENS3_IJNS3_IJNS3_IJNS3_IJS8_NS4_ILi32EEEEEENS4_ILi0EEEEEESH_EEENS3_IJNS3_IJNS3_IJSH_SH_EEESH_EEENS4_ILi64EEEEEEEEEEENS_10ViewEngineIPN7cutlass10bfloat16_tEEEEEC2ERKSP_RKSU_)
$_ZN7cutlass13device_kernelIN5flash19enable_sm80_to_sm89INS1_16FlashAttnBwdSm80INS1_25CollectiveMainloopBwdSm80ILi2ELi2EN4cute5tupleIJNS5_1CILi128EEES8_NS7_ILi64EEEEEENS_10bfloat16_tEfNS_4arch4Sm80ELb0ELb0ELb1ELb0ELb0ELb0ELb0ELb0ELi2ELi4ELi4ELi4ELb0EEENS1_24CollectiveEpilogueBwdGQAISA_fSD_Li256ELb0ELb0EEENS1_19SingleTileSchedulerILb0ELb0ELb0ELi128EEEEEEEEEvNT_6ParamsE$_ZN4cute3eso3ESOILb1ELb0EJNS_6LayoutINS_5tupleIJNS3_IJNS3_IJNS3_IJNS_1CILi4EEENS4_ILi2EEEEEENS4_ILi1EEEEEES8_EEENS3_IJNS3_IJNS3_IJS8_S8_EEES8_EEES6_EEEEEENS3_IJNS3_IJNS3_IJNS3_IJS8_NS4_ILi32EEEEEENS4_ILi0EEEEEESH_EEENS3_IJNS3_IJNS3_IJSH_SH_EEESH_EEENS4_ILi64EEEEEEEEEEENS_10ViewEngineIPN7cutlass10bfloat16_tEEEEEC2ERKSP_RKSU_:
[----:B------:R-:W-:Y:S02]  /*8120*/  IADD3 R4, R69, -c[0x0][0x20], RZ ;  /* 0x8000080045047a10 */ /* 0x000fe40007ffe0ff */
[----:B------:R-:W-:-:S03]  /*8130*/  MOV R7, 0x0 ;  /* 0x0000000000077802 */ /* 0x000fc60000000f00 */
[----:B------:R1:W-:Y:S01]  /*8140*/  STL.64 [R4], R2 ;  /* 0x0000000204007387 */ /* 0x0003e20000100a00 */
[----:B------:R-:W-:Y:S05]  /*8150*/  RET.REL.NODEC R6 `(_ZN7cutlass13device_kernelIN5flash19enable_sm80_to_sm89INS1_16FlashAttnBwdSm80INS1_25CollectiveMainloopBwdSm80ILi2ELi2EN4cute5tupleIJNS5_1CILi128EEES8_NS7_ILi64EEEEEENS_10bfloat16_tEfNS_4arch4Sm80ELb0ELb0ELb1ELb0ELb0ELb0ELb0ELb0ELi2ELi4ELi4ELi4ELb0EEENS1_24CollectiveEpilogueBwdGQAISA_fSD_Li256ELb0ELb0EEENS1_19SingleTileSchedulerILb0ELb0ELb0ELi128EEEEEEEEEvNT_6ParamsE) ;  /* 0xffff7ea006007950 */ /* 0x000fea0003c3ffff */
        .type           $_ZN7cutlass13device_kernelIN5flash19enable_sm80_to_sm89INS1_16FlashAttnBwdSm80INS1_25CollectiveMainloopBwdSm80ILi2ELi2EN4cute5tupleIJNS5_1CILi128EEES8_NS7_ILi64EEEEEENS_10bfloat16_tEfNS_4arch4Sm80ELb0ELb0ELb1ELb0ELb0ELb0ELb0ELb0ELi2ELi4ELi4ELi4ELb0EEENS1_24CollectiveEpilogueBwdGQAISA_fSD_Li256ELb0ELb0EEENS1_19SingleTileSchedulerILb0ELb0ELb0ELi128EEEEEEEEEvNT_6ParamsE$_ZN4cute3eso3ESOILb1ELb0EJNS_6LayoutINS_5tupleIJNS3_IJNS3_IJNS_1CILi2EEES5_EEENS4_ILi1EEEEEEEEENS3_IJNS3_IJNS3_IJS7_NS4_ILi16EEEEEENS4_ILi0EEEEEEEEEEENS_10ViewEngineIPjEEEEC2ERKSF_RKSI_,@function
        .size           $_ZN7cutlass13device_kernelIN5flash19enable_sm80_to_sm89INS1_16FlashAttnBwdSm80INS1_25CollectiveMainloopBwdSm80ILi2ELi2EN4cute5tupleIJNS5_1CILi128EEES8_NS7_ILi64EEEEEENS_10bfloat16_tEfNS_4arch4Sm80ELb0ELb0ELb1ELb0ELb0ELb0ELb0ELb0ELi2ELi4ELi4ELi4ELb0EEENS1_24CollectiveEpilogueBwdGQAISA_fSD_Li256ELb0ELb0EEENS1_19SingleTileSchedulerILb0ELb0ELb0ELi128EEEEEEEEEvNT_6ParamsE$_ZN4cute3eso3ESOILb1ELb0EJNS_6LayoutINS_5tupleIJNS3_IJNS3_IJNS_1CILi2EEES5_EEENS4_ILi1EEEEEEEEENS3_IJNS3_IJNS3_IJS7_NS4_ILi16EEEEEENS4_ILi0EEEEEEEEEEENS_10ViewEngineIPjEEEEC2ERKSF_RKSI_,($_ZN7cutlass13device_kernelIN5flash19enable_sm80_to_sm89INS1_16FlashAttnBwdSm80INS1_25CollectiveMainloopBwdSm80ILi2ELi2EN4cute5tupleIJNS5_1CILi128EEES8_NS7_ILi64EEEEEENS_10bfloat16_tEfNS_4arch4Sm80ELb0ELb0ELb1ELb0ELb0ELb0ELb0ELb0ELi2ELi4ELi4ELi4ELb0EEENS1_24CollectiveEpilogueBwdGQAISA_fSD_Li256ELb0ELb0EEENS1_19SingleTileSchedulerILb0ELb0ELb0ELi128EEEEEEEEEvNT_6ParamsE$_ZN4cute3eso3ESOILb1ELb0EJNS_6LayoutINS_5tupleIJNS3_IJNS3_IJNS_1CILi4EEENS4_ILi2EEEEEENS4_ILi1EEEEEEEEENS3_IJNS3_IJNS3_IJS8_NS4_ILi32EEEEEENS4_ILi0EEEEEEEEEEENS_10ViewEngineIPN7cutlass10bfloat16_tEEEEEC2ERKSG_RKSL_ - $_ZN7cutlass13device_kernelIN5flash19enable_sm80_to_sm89INS1_16FlashAttnBwdSm80INS1_25CollectiveMainloopBwdSm80ILi2ELi2EN4cute5tupleIJNS5_1CILi128EEES8_NS7_ILi64EEEEEENS_10bfloat16_tEfNS_4arch4Sm80ELb0ELb0ELb1ELb0ELb0ELb0ELb0ELb0ELi2ELi4ELi4ELi4ELb0EEENS1_24CollectiveEpilogueBwdGQAISA_fSD_Li256ELb0ELb0EEENS1_19SingleTileSchedulerILb0ELb0ELb0ELi128EEEEEEEEEvNT_6ParamsE$_ZN4cute3eso3ESOILb1ELb0EJNS_6LayoutINS_5tupleIJNS3_IJNS3_IJNS_1CILi2EEES5_EEENS4_ILi1EEEEEEEEENS3_IJNS3_IJNS3_IJS7_NS4_ILi16EEEEEENS4_ILi0EEEEEEEEEEENS_10ViewEngineIPjEEEEC2ERKSF_RKSI_)
$_ZN7cutlass13device_kernelIN5flash19enable_sm80_to_sm89INS1_16FlashAttnBwdSm80INS1_25CollectiveMainloopBwdSm80ILi2ELi2EN4cute5tupleIJNS5_1CILi128EEES8_NS7_ILi64EEEEEENS_10bfloat16_tEfNS_4arch4Sm80ELb0ELb0ELb1ELb0ELb0ELb0ELb0ELb0ELi2ELi4ELi4ELi4ELb0EEENS1_24CollectiveEpilogueBwdGQAISA_fSD_Li256ELb0ELb0EEENS1_19SingleTileSchedulerILb0ELb0ELb0ELi128EEEEEEEEEvNT_6ParamsE$_ZN4cute3eso3ESOILb1ELb0EJNS_6LayoutINS_5tupleIJNS3_IJNS3_IJNS_1CILi2EEES5_EEENS4_ILi1EEEEEEEEENS3_IJNS3_IJNS3_IJS7_NS4_ILi16EEEEEENS4_ILi0EEEEEEEEEEENS_10ViewEngineIPjEEEEC2ERKSF_RKSI_:
[----:B------:R-:W-:Y:S02]  /*8160*/  IADD3 R2, R69, -c[0x0][0x20], RZ ;  /* 0x8000080045027a10 */ /* 0x000fe40007ffe0ff */
[----:B------:R-:W-:-:S03]  /*8170*/  MOV R7, 0x0 ;  /* 0x0000000000077802 */ /* 0x000fc60000000f00 */
[----:B------:R1:W-:Y:S01]  /*8180*/  STL.64 [R2], R4 ;  /* 0x0000000402007387 */ /* 0x0003e20000100a00 */
[----:B------:R-:W-:Y:S05]  /*8190*/  RET.REL.NODEC R6 `(_ZN7cutlass13device_kernelIN5flash19enable_sm80_to_sm89INS1_16FlashAttnBwdSm80INS1_25CollectiveMainloopBwdSm80ILi2ELi2EN4cute5tupleIJNS5_1CILi128EEES8_NS7_ILi64EEEEEENS_10bfloat16_tEfNS_4arch4Sm80ELb0ELb0ELb1ELb0ELb0ELb0ELb0ELb0ELi2ELi4ELi4ELi4ELb0EEENS1_24CollectiveEpilogueBwdGQAISA_fSD_Li256ELb0ELb0EEENS1_19SingleTileSchedulerILb0ELb0ELb0ELi128EEEEEEEEEvNT_6ParamsE) ;  /* 0xffff7e6006007950 */ /* 0x000fea0003c3ffff */
        .type           $_ZN7cutlass13device_kernelIN5flash19enable_sm80_to_sm89INS1_16FlashAttnBwdSm80INS1_25CollectiveMainloopBwdSm80ILi2ELi2EN4cute5tupleIJNS5_1CILi128EEES8_NS7_ILi64EEEEEENS_10bfloat16_tEfNS_4arch4Sm80ELb0ELb0ELb1ELb0ELb0ELb0ELb0ELb0ELi2ELi4ELi4ELi4ELb0EEENS1_24CollectiveEpilogueBwdGQAISA_fSD_Li256ELb0ELb0EEENS1_19SingleTileSchedulerILb0ELb0ELb0ELi128EEEEEEEEEvNT_6ParamsE$_ZN4cute3eso3ESOILb1ELb0EJNS_6LayoutINS_5tupleIJNS3_IJNS3_IJNS_1CILi4EEENS4_ILi2EEEEEENS4_ILi1EEEEEEEEENS3_IJNS3_IJNS3_IJS8_NS4_ILi32EEEEEENS4_ILi0EEEEEEEEEEENS_10ViewEngineIPN7cutlass10bfloat16_tEEEEEC2ERKSG_RKSL_,@function
        .size           $_ZN7cutlass13device_kernelIN5flash19enable_sm80_to_sm89INS1_16FlashAttnBwdSm80INS1_25CollectiveMainloopBwdSm80ILi2ELi2EN4cute5tupleIJNS5_1CILi128EEES8_NS7_ILi64EEEEEENS_10bfloat16_tEfNS_4arch4Sm80ELb0ELb0ELb1ELb0ELb0ELb0ELb0ELb0ELi2ELi4ELi4ELi4ELb0EEENS1_24CollectiveEpilogueBwdGQAISA_fSD_Li256ELb0ELb0EEENS1_19SingleTileSchedulerILb0ELb0ELb0ELi128EEEEEEEEEvNT_6ParamsE$_ZN4cute3eso3ESOILb1ELb0EJNS_6LayoutINS_5tupleIJNS3_IJNS3_IJNS_1CILi4EEENS4_ILi2EEEEEENS4_ILi1EEEEEEEEENS3_IJNS3_IJNS3_IJS8_NS4_ILi32EEEEEENS4_ILi0EEEEEEEEEEENS_10ViewEngineIPN7cutlass10bfloat16_tEEEEEC2ERKSG_RKSL_,($_ZN7cutlass13device_kernelIN5flash19enable_sm80_to_sm89INS1_16FlashAttnBwdSm80INS1_25CollectiveMainloopBwdSm80ILi2ELi2EN4cute5tupleIJNS5_1CILi128EEES8_NS7_ILi64EEEEEENS_10bfloat16_tEfNS_4arch4Sm80ELb0ELb0ELb1ELb0ELb0ELb0ELb0ELb0ELi2ELi4ELi4ELi4ELb0EEENS1_24CollectiveEpilogueBwdGQAISA_fSD_Li256ELb0ELb0EEENS1_19SingleTileSchedulerILb0ELb0ELb0ELi128EEEEEEEEEvNT_6ParamsE$_ZN4cute3eso3ESOILb1ELb0EJNS_6LayoutINS_5tupleIJNS3_IJNS3_IJNS_1CILi4EEENS4_ILi2EEEEEENS4_ILi1EEEEEEEEENS3_IJNS3_IJNS3_IJS8_NS4_ILi32EEEEEENS4_ILi0EEEEEEEEEEEiEEC2ERKSG_RKi - $_ZN7cutlass13device_kernelIN5flash19enable_sm80_to_sm89INS1_16FlashAttnBwdSm80INS1_25CollectiveMainloopBwdSm80ILi2ELi2EN4cute5tupleIJNS5_1CILi128EEES8_NS7_ILi64EEEEEENS_10bfloat16_tEfNS_4arch4Sm80ELb0ELb0ELb1ELb0ELb0ELb0ELb0ELb0ELi2ELi4ELi4ELi4ELb0EEENS1_24CollectiveEpilogueBwdGQAISA_fSD_Li256ELb0ELb0EEENS1_19SingleTileSchedulerILb0ELb0ELb0ELi128EEEEEEEEEvNT_6ParamsE$_ZN4cute3eso3ESOILb1ELb0EJNS_6LayoutINS_5tupleIJNS3_IJNS3_IJNS_1CILi4EEENS4_ILi2EEEEEENS4_ILi1EEEEEEEEENS3_IJNS3_IJNS3_IJS8_NS4_ILi32EEEEEENS4_ILi0EEEEEEEEEEENS_10ViewEngineIPN7cutlass10bfloat16_tEEEEEC2ERKSG_RKSL_)
$_ZN7cutlass13device_kernelIN5flash19enable_sm80_to_sm89INS1_16FlashAttnBwdSm80INS1_25CollectiveMainloopBwdSm80ILi2ELi2EN4cute5tupleIJNS5_1CILi128EEES8_NS7_ILi64EEEEEENS_10bfloat16_tEfNS_4arch4Sm80ELb0ELb0ELb1ELb0ELb0ELb0ELb0ELb0ELi2ELi4ELi4ELi4ELb0EEENS1_24CollectiveEpilogueBwdGQAISA_fSD_Li256ELb0ELb0EEENS1_19SingleTileSchedulerILb0ELb0ELb0ELi128EEEEEEEEEvNT_6ParamsE$_ZN4cute3eso3ESOILb1ELb0EJNS_6LayoutINS_5tupleIJNS3_IJNS3_IJNS_1CILi4EEENS4_ILi2EEEEEENS4_ILi1EEEEEEEEENS3_IJNS3_IJNS3_IJS8_NS4_ILi32EEEEEENS4_ILi0EEEEEEEEEEENS_10ViewEngineIPN7cutlass10bfloat16_tEEEEEC2ERKSG_RKSL_:
[----:B------:R-:W-:Y:S01]  /*81a0*/  IADD3 R2, R69, -c[0x0][0x20], RZ ;  /* 0x8000080045027a10 */ /* 0x000fe20007ffe0ff */
[----:B------:R-:W-:Y:S01]  /*81b0*/  IMAD.MOV.U32 R9, RZ, RZ, R3 ;  /* 0x000000ffff097224 */ /* 0x000fe200078e0003 */
[----:B------:R-:W-:-:S04]  /*81c0*/  MOV R5, 0x0 ;  /* 0x0000000000057802 */ /* 0x000fc80000000f00 */
[----:B------:R1:W-:Y:S01]  /*81d0*/  STL.64 [R2], R8 ;  /* 0x0000000802007387 */ /* 0x0003e20000100a00 */
[----:B------:R-:W-:Y:S05]  /*81e0*/  RET.REL.NODEC R4 `(_ZN7cutlass13device_kernelIN5flash19enable_sm80_to_sm89INS1_16FlashAttnBwdSm80INS1_25CollectiveMainloopBwdSm80ILi2ELi2EN4cute5tupleIJNS5_1CILi128EEES8_NS7_ILi64EEEEEENS_10bfloat16_tEfNS_4arch4Sm80ELb0ELb0ELb1ELb0ELb0ELb0ELb0ELb0ELi2ELi4ELi4ELi4ELb0EEENS1_24CollectiveEpilogueBwdGQAISA_fSD_Li256ELb0ELb0EEENS1_19SingleTileSchedulerILb0ELb0ELb0ELi128EEEEEEEEEvNT_6ParamsE) ;  /* 0xffff7e1004007950 */ /* 0x000fea0003c3ffff */
        .type           $_ZN7cutlass13device_kernelIN5flash19enable_sm80_to_sm89INS1_16FlashAttnBwdSm80INS1_25CollectiveMainloopBwdSm80ILi2ELi2EN4cute5tupleIJNS5_1CILi128EEES8_NS7_ILi64EEEEEENS_10bfloat16_tEfNS_4arch4Sm80ELb0ELb0ELb1ELb0ELb0ELb0ELb0ELb0ELi2ELi4ELi4ELi4ELb0EEENS1_24CollectiveEpilogueBwdGQAISA_fSD_Li256ELb0ELb0EEENS1_19SingleTileSchedulerILb0ELb0ELb0ELi128EEEEEEEEEvNT_6ParamsE$_ZN4cute3eso3ESOILb1ELb0EJNS_6LayoutINS_5tupleIJNS3_IJNS3_IJNS_1CILi4EEENS4_ILi2EEEEEENS4_ILi1EEEEEEEEENS3_IJNS3_IJNS3_IJS8_NS4_ILi32EEEEEENS4_ILi0EEEEEEEEEEEiEEC2ERKSG_RKi,@function
        .size           $_ZN7cutlass13device_kernelIN5flash19enable_sm80_to_sm89INS1_16FlashAttnBwdSm80INS1_25CollectiveMainloopBwdSm80ILi2ELi2EN4cute5tupleIJNS5_1CILi128EEES8_NS7_ILi64EEEEEENS_10bfloat16_tEfNS_4arch4Sm80ELb0ELb0ELb1ELb0ELb0ELb0ELb0ELb0ELi2ELi4ELi4ELi4ELb0EEENS1_24CollectiveEpilogueBwdGQAISA_fSD_Li256ELb0ELb0EEENS1_19SingleTileSchedulerILb0ELb0ELb0ELi128EEEEEEEEEvNT_6ParamsE$_ZN4cute3eso3ESOILb1ELb0EJNS_6LayoutINS_5tupleIJNS3_IJNS3_IJNS_1CILi4EEENS4_ILi2EEEEEENS4_ILi1EEEEEEEEENS3_IJNS3_IJNS3_IJS8_NS4_ILi32EEEEEENS4_ILi0EEEEEEEEEEEiEEC2ERKSG_RKi,($_ZN7cutlass13device_kernelIN5flash19enable_sm80_to_sm89INS1_16FlashAttnBwdSm80INS1_25CollectiveMainloopBwdSm80ILi2ELi2EN4cute5tupleIJNS5_1CILi128EEES8_NS7_ILi64EEEEEENS_10bfloat16_tEfNS_4arch4Sm80ELb0ELb0ELb1ELb0ELb0ELb0ELb0ELb0ELi2ELi4ELi4ELi4ELb0EEENS1_24CollectiveEpilogueBwdGQAISA_fSD_Li256ELb0ELb0EEENS1_19SingleTileSchedulerILb0ELb0ELb0ELi128EEEEEEEEEvNT_6ParamsE$_ZN4cute3eso3ESOILb1ELb0EJNS_6LayoutINS_5tupleIJNS3_IJNS3_IJNS_1CILi4EEENS4_ILi2EEEEEENS4_ILi1EEEEEENS3_IJS6_EEEEEENS3_IJNS3_IJNS3_IJS8_NS4_ILi32EEEEEENS4_ILi0EEEEEENS3_IJNS4_ILi64EEEEEEEEEEENS_10ViewEngineIPN7cutlass10bfloat16_tEEEEEC2ERKSJ_RKSO_ - $_ZN7cutlass13device_kernelIN5flash19enable_sm80_to_sm89INS1_16FlashAttnBwdSm80INS1_25CollectiveMainloopBwdSm80ILi2ELi2EN4cute5tupleIJNS5_1CILi128EEES8_NS7_ILi64EEEEEENS_10bfloat16_tEfNS_4arch4Sm80ELb0ELb0ELb1ELb0ELb0ELb0ELb0ELb0ELi2ELi4ELi4ELi4ELb0EEENS1_24CollectiveEpilogueBwdGQAISA_fSD_Li256ELb0ELb0EEENS1_19SingleTileSchedulerILb0ELb0ELb0ELi128EEEEEEEEEvNT_6ParamsE$_ZN4cute3eso3ESOILb1ELb0EJNS_6LayoutINS_5tupleIJNS3_IJNS3_IJNS_1CILi4EEENS4_ILi2EEEEEENS4_ILi1EEEEEEEEENS3_IJNS3_IJNS3_IJS8_NS4_ILi32EEEEEENS4_ILi0EEEEEEEEEEEiEEC2ERKSG_RKi)
$_ZN7cutlass13device_kernelIN5flash19enable_sm80_to_sm89INS1_16FlashAttnBwdSm80INS1_25CollectiveMainloopBwdSm80ILi2ELi2EN4cute5tupleIJNS5_1CILi128EEES8_NS7_ILi64EEEEEENS_10bfloat16_tEfNS_4arch4Sm80ELb0ELb0ELb1ELb0ELb0ELb0ELb0ELb0ELi2ELi4ELi4ELi4ELb0EEENS1_24CollectiveEpilogueBwdGQAISA_fSD_Li256ELb0ELb0EEENS1_19SingleTileSchedulerILb0ELb0ELb0ELi128EEEEEEEEEvNT_6ParamsE$_ZN4cute3eso3ESOILb1ELb0EJNS_6LayoutINS_5tupleIJNS3_IJNS3_IJNS_1CILi4EEENS4_ILi2EEEEEENS4_ILi1EEEEEEEEENS3_IJNS3_IJNS3_IJS8_NS4_ILi32EEEEEENS4_ILi0EEEEEEEEEEEiEEC2ERKSG_RKi:
[----:B------:R-:W-:Y:S02]  /*81f0*/  IADD3 R2, R69, -c[0x0][0x20], RZ ;  /* 0x8000080045027a10 */ /* 0x000fe40007ffe0ff */
[----:B------:R-:W-:-:S03]  /*8200*/  MOV R5, 0x0 ;  /* 0x0000000000057802 */ /* 0x000fc60000000f00 */
[----:B------:R1:W-:Y:S01]  /*8210*/  STL [R2], R3 ;  /* 0x0000000302007387 */ /* 0x0003e20000100800 */
[----:B------:R-:W-:Y:S05]  /*8220*/  RET.REL.NODEC R4 `(_ZN7cutlass13device_kernelIN5flash19enable_sm80_to_sm89INS1_16FlashAttnBwdSm80INS1_25CollectiveMainloopBwdSm80ILi2ELi2EN4cute5tupleIJNS5_1CILi128EEES8_NS7_ILi64EEEEEENS_10bfloat16_tEfNS_4arch4Sm80ELb0ELb0ELb1ELb0ELb0ELb0ELb0ELb0ELi2ELi4ELi4ELi4ELb0EEENS1_24CollectiveEpilogueBwdGQAISA_fSD_Li256ELb0ELb0EEENS1_19SingleTileSchedulerILb0ELb0ELb0ELi128EEEEEEEEEvNT_6ParamsE) ;  /* 0xffff7dd004007950 */ /* 0x000fea0003c3ffff */
        .type           $_ZN7cutlass13device_kernelIN5flash19enable_sm80_to_sm89INS1_16FlashAttnBwdSm80INS1_25CollectiveMainloopBwdSm80ILi2ELi2EN4cute5tupleIJNS5_1CILi128EEES8_NS7_ILi64EEEEEENS_10bfloat16_tEfNS_4arch4Sm80ELb0ELb0ELb1ELb0ELb0ELb0ELb0ELb0ELi2ELi4ELi4ELi4ELb0EEENS1_24CollectiveEpilogueBwdGQAISA_fSD_Li256ELb0ELb0EEENS1_19SingleTileSchedulerILb0ELb0ELb0ELi128EEEEEEEEEvNT_6ParamsE$_ZN4cute3eso3ESOILb1ELb0EJNS_6LayoutINS_5tupleIJNS3_IJNS3_IJNS_1CILi4EEENS4_ILi2EEEEEENS4_ILi1EEEEEENS3_IJS6_EEEEEENS3_IJNS3_IJNS3_IJS8_NS4_ILi32EEEEEENS4_ILi0EEEEEENS3_IJNS4_ILi64EEEEEEEEEEENS_10ViewEngineIPN7cutlass10bfloat16_tEEEEEC2ERKSJ_RKSO_,@function
        .size           $_ZN7cutlass13device_kernelIN5flash19enable_sm80_to_sm89INS1_16FlashAttnBwdSm80INS1_25CollectiveMainloopBwdSm80ILi2ELi2EN4cute5tupleIJNS5_1CILi128EEES8_NS7_ILi64EEEEEENS_10bfloat16_tEfNS_4arch4Sm80ELb0ELb0ELb1ELb0ELb0ELb0ELb0ELb0ELi2ELi4ELi4ELi4ELb0EEENS1_24CollectiveEpilogueBwdGQAISA_fSD_Li256ELb0ELb0EEENS1_19SingleTileSchedulerILb0ELb0ELb0ELi128EEEEEEEEEvNT_6ParamsE$_ZN4cute3eso3ESOILb1ELb0EJNS_6LayoutINS_5tupleIJNS3_IJNS3_IJNS_1CILi4EEENS4_ILi2EEEEEENS4_ILi1EEEEEENS3_IJS6_EEEEEENS3_IJNS3_IJNS3_IJS8_NS4_ILi32EEEEEENS4_ILi0EEEEEENS3_IJNS4_ILi64EEEEEEEEEEENS_10ViewEngineIPN7cutlass10bfloat16_tEEEEEC2ERKSJ_RKSO_,($_ZN7cutlass13device_kernelIN5flash19enable_sm80_to_sm89INS1_16FlashAttnBwdSm80INS1_25CollectiveMainloopBwdSm80ILi2ELi2EN4cute5tupleIJNS5_1CILi128EEES8_NS7_ILi64EEEEEENS_10bfloat16_tEfNS_4arch4Sm80ELb0ELb0ELb1ELb0ELb0ELb0ELb0ELb0ELi2ELi4ELi4ELi4ELb0EEENS1_24CollectiveEpilogueBwdGQAISA_fSD_Li256ELb0ELb0EEENS1_19SingleTileSchedulerILb0ELb0ELb0ELi128EEEEEEEEEvNT_6ParamsE$_ZN4cute3eso3ESOILb1ELb0EJNS_6LayoutINS_5tupleIJNS3_IJNS3_IJNS_1CILi4EEENS4_ILi2EEEEEENS4_ILi1EEEEEES6_EEENS3_IJNS3_IJNS3_IJS8_NS4_ILi32EEEEEENS4_ILi0EEEEEENS4_ILi64EEEEEEEENS_10ViewEngineIPN7cutlass10bfloat16_tEEEEEC2ERKSH_RKSM_ - $_ZN7cutlass13device_kernelIN5flash19enable_sm80_to_sm89INS1_16FlashAttnBwdSm80INS1_25CollectiveMainloopBwdSm80ILi2ELi2EN4cute5tupleIJNS5_1CILi128EEES8_NS7_ILi64EEEEEENS_10bfloat16_tEfNS_4arch4Sm80ELb0ELb0ELb1ELb0ELb0ELb0ELb0ELb0ELi2ELi4ELi4ELi4ELb0EEENS1_24CollectiveEpilogueBwdGQAISA_fSD_Li256ELb0ELb0EEENS1_19SingleTileSchedulerILb0ELb0ELb0ELi128EEEEEEEEEvNT_6ParamsE$_ZN4cute3eso3ESOILb1ELb0EJNS_6LayoutINS_5tupleIJNS3_IJNS3_IJNS_1CILi4EEENS4_ILi2EEEEEENS4_ILi1EEEEEENS3_IJS6_EEEEEENS3_IJNS3_IJNS3_IJS8_NS4_ILi32EEEEEENS4_ILi0EEEEEENS3_IJNS4_ILi64EEEEEEEEEEENS_10ViewEngineIPN7cutlass10bfloat16_tEEEEEC2ERKSJ_RKSO_)
$_ZN7cutlass13device_kernelIN5flash19enable_sm80_to_sm89INS1_16FlashAttnBwdSm80INS1_25CollectiveMainloopBwdSm80ILi2ELi2EN4cute5tupleIJNS5_1CILi128EEES8_NS7_ILi64EEEEEENS_10bfloat16_tEfNS_4arch4Sm80ELb0ELb0ELb1ELb0ELb0ELb0ELb0ELb0ELi2ELi4ELi4ELi4ELb0EEENS1_24CollectiveEpilogueBwdGQAISA_fSD_Li256ELb0ELb0EEENS1_19SingleTileSchedulerILb0ELb0ELb0ELi128EEEEEEEEEvNT_6ParamsE$_ZN4cute3eso3ESOILb1ELb0EJNS_6LayoutINS_5tupleIJNS3_IJNS3_IJNS_1CILi4EEENS4_ILi2EEEEEENS4_ILi1EEEEEENS3_IJS6_EEEEEENS3_IJNS3_IJNS3_IJS8_NS4_ILi32EEEEEENS4_ILi0EEEEEENS3_IJNS4_ILi64EEEEEEEEEEENS_10ViewEngineIPN7cutlass10bfloat16_tEEEEEC2ERKSJ_RKSO_:
[----:B------:R-:W-:Y:S02]  /*8230*/  IADD3 R2, R69, -c[0x0][0x20], RZ ;  /* 0x8000080045027a10 */ /* 0x000fe40007ffe0ff */
[----:B------:R-:W-:-:S03]  /*8240*/  MOV R7, 0x0 ;  /* 0x0000000000077802 */ /* 0x000fc60000000f00 */
[----:B------:R1:W-:Y:S01]  /*8250*/  STL.64 [R2], R4 ;  /* 0x0000000402007387 */ /* 0x0003e20000100a00 */
[----:B------:R-:W-:Y:S05]  /*8260*/  RET.REL.NODEC R6 `(_ZN7cutlass13device_kernelIN5flash19enable_sm80_to_sm89INS1_16FlashAttnBwdSm80INS1_25CollectiveMainloopBwdSm80ILi2ELi2EN4cute5tupleIJNS5_1CILi128EEES8_NS7_ILi64EEEEEENS_10bfloat16_tEfNS_4arch4Sm80ELb0ELb0ELb1ELb0ELb0ELb0ELb0ELb0ELi2ELi4ELi4ELi4ELb0EEENS1_24CollectiveEpilogueBwdGQAISA_fSD_Li256ELb0ELb0EEENS1_19SingleTileSchedulerILb0ELb0ELb0ELi128EEEEEEEEEvNT_6ParamsE) ;  /* 0xffff7d9006007950 */ /* 0x000fea0003c3ffff */
        .type           $_ZN7cutlass13device_kernelIN5flash19enable_sm80_to_sm89INS1_16FlashAttnBwdSm80INS1_25CollectiveMainloopBwdSm80ILi2ELi2EN4cute5tupleIJNS5_1CILi128EEES8_NS7_ILi64EEEEEENS_10bfloat16_tEfNS_4arch4Sm80ELb0ELb0ELb1ELb0ELb0ELb0ELb0ELb0ELi2ELi4ELi4ELi4ELb0EEENS1_24CollectiveEpilogueBwdGQAISA_fSD_Li256ELb0ELb0EEENS1_19SingleTileSchedulerILb0ELb0ELb0ELi128EEEEEEEEEvNT_6ParamsE$_ZN4cute3eso3ESOILb1ELb0EJNS_6LayoutINS_5tupleIJNS3_IJNS3_IJNS_1CILi4EEENS4_ILi2EEEEEENS4_ILi1EEEEEES6_EEENS3_IJNS3_IJNS3_IJS8_NS4_ILi32EEEEEENS4_ILi0EEEEEENS4_ILi64EEEEEEEENS_10ViewEngineIPN7cutlass10bfloat16_tEEEEEC2ERKSH_RKSM_,@function
        .size           $_ZN7cutlass13device_kernelIN5flash19enable_sm80_to_sm89INS1_16FlashAttnBwdSm80INS1_25CollectiveMainloopBwdSm80ILi2ELi2EN4cute5tupleIJNS5_1CILi128EEES8_NS7_ILi64EEEEEENS_10bfloat16_tEfNS_4arch4Sm80ELb0ELb0ELb1ELb0ELb0ELb0ELb0ELb0ELi2ELi4ELi4ELi4ELb0EEENS1_24CollectiveEpilogueBwdGQAISA_fSD_Li256ELb0ELb0EEENS1_19SingleTileSchedulerILb0ELb0ELb0ELi128EEEEEEEEEvNT_6ParamsE$_ZN4cute3eso3ESOILb1ELb0EJNS_6LayoutINS_5tupleIJNS3_IJNS3_IJNS_1CILi4EEENS4_ILi2EEEEEENS4_ILi1EEEEEES6_EEENS3_IJNS3_IJNS3_IJS8_NS4_ILi32EEEEEENS4_ILi0EEEEEENS4_ILi64EEEEEEEENS_10ViewEngineIPN7cutlass10bfloat16_tEEEEEC2ERKSH_RKSM_,($_ZN7cutlass13device_kernelIN5flash19enable_sm80_to_sm89INS1_16FlashAttnBwdSm80INS1_25CollectiveMainloopBwdSm80ILi2ELi2EN4cute5tupleIJNS5_1CILi128EEES8_NS7_ILi64EEEEEENS_10bfloat16_tEfNS_4arch4Sm80ELb0ELb0ELb1ELb0ELb0ELb0ELb0ELb0ELi2ELi4ELi4ELi4ELb0EEENS1_24CollectiveEpilogueBwdGQAISA_fSD_Li256ELb0ELb0EEENS1_19SingleTileSchedulerILb0ELb0ELb0ELi128EEEEEEEEEvNT_6ParamsE$_ZN4cute3eso3ESOILb1ELb0EJNS_6LayoutINS_5tupleIJNS3_IJNS3_IJNS_1CILi4EEENS4_ILi2EEEEEENS4_ILi1EEEEEES6_EEENS3_IJNS3_IJNS3_IJS8_NS4_ILi32EEEEEENS4_ILi0EEEEEENS4_ILi64EEEEEEEEiEEC2ERKSH_RKi - $_ZN7cutlass13device_kernelIN5flash19enable_sm80_to_sm89INS1_16FlashAttnBwdSm80INS1_25CollectiveMainloopBwdSm80ILi2ELi2EN4cute5tupleIJNS5_1CILi128EEES8_NS7_ILi64EEEEEENS_10bfloat16_tEfNS_4arch4Sm80ELb0ELb0ELb1ELb0ELb0ELb0ELb0ELb0ELi2ELi4ELi4ELi4ELb0EEENS1_24CollectiveEpilogueBwdGQAISA_fSD_Li256ELb0ELb0EEENS1_19SingleTileSchedulerILb0ELb0ELb0ELi128EEEEEEEEEvNT_6ParamsE$_ZN4cute3eso3ESOILb1ELb0EJNS_6LayoutINS_5tupleIJNS3_IJNS3_IJNS_1CILi4EEENS4_ILi2EEEEEENS4_ILi1EEEEEES6_EEENS3_IJNS3_IJNS3_IJS8_NS4_ILi32EEEEEENS4_ILi0EEEEEENS4_ILi64EEEEEEEENS_10ViewEngineIPN7cutlass10bfloat16_tEEEEEC2ERKSH_RKSM_)
$_ZN7cutlass13device_kernelIN5flash19enable_sm80_to_sm89INS1_16FlashAttnBwdSm80INS1_25CollectiveMainloopBwdSm80ILi2ELi2EN4cute5tupleIJNS5_1CILi128EEES8_NS7_ILi64EEEEEENS_10bfloat16_tEfNS_4arch4Sm80ELb0ELb0ELb1ELb0ELb0ELb0ELb0ELb0ELi2ELi4ELi4ELi4ELb0EEENS1_24CollectiveEpilogueBwdGQAISA_fSD_Li256ELb0ELb0EEENS1_19SingleTileSchedulerILb0ELb0ELb0ELi128EEEEEEEEEvNT_6ParamsE$_ZN4cute3eso3ESOILb1ELb0EJNS_6LayoutINS_5tupleIJNS3_IJNS3_IJNS_1CILi4EEENS4_ILi2EEEEEENS4_ILi1EEEEEES6_EEENS3_IJNS3_IJNS3_IJS8_NS4_ILi32EEEEEENS4_ILi0EEEEEENS4_ILi64EEEEEEEENS_10ViewEngineIPN7cutlass10bfloat16_tEEEEEC2ERKSH_RKSM_:
[----:B------:R-:W-:Y:S02]  /*8270*/  IADD3 R2, R69, -c[0x0][0x20], RZ ;  /* 0x8000080045027a10 */ /* 0x000fe40007ffe0ff */
[----:B------:R-:W-:-:S03]  /*8280*/  MOV R7, 0x0 ;  /* 0x0000000000077802 */ /* 0x000fc60000000f00 */
[----:B------:R1:W-:Y:S01]  /*8290*/  STL.64 [R2], R8 ;  /* 0x0000000802007387 */ /* 0x0003e20000100a00 */
[----:B------:R-:W-:Y:S05]  /*82a0*/  RET.REL.NODEC R6 `(_ZN7cutlass13device_kernelIN5flash19enable_sm80_to_sm89INS1_16FlashAttnBwdSm80INS1_25CollectiveMainloopBwdSm80ILi2ELi2EN4cute5tupleIJNS5_1CILi128EEES8_NS7_ILi64EEEEEENS_10bfloat16_tEfNS_4arch4Sm80ELb0ELb0ELb1ELb0ELb0ELb0ELb0ELb0ELi2ELi4ELi4ELi4ELb0EEENS1_24CollectiveEpilogueBwdGQAISA_fSD_Li256ELb0ELb0EEENS1_19SingleTileSchedulerILb0ELb0ELb0ELi128EEEEEEEEEvNT_6ParamsE) ;  /* 0xffff7d5006007950 */ /* 0x000fea0003c3ffff */
        .type           $_ZN7cutlass13device_kernelIN5flash19enable_sm80_to_sm89INS1_16FlashAttnBwdSm80INS1_25CollectiveMainloopBwdSm80ILi2ELi2EN4cute5tupleIJNS5_1CILi128EEES8_NS7_ILi64EEEEEENS_10bfloat16_tEfNS_4arch4Sm80ELb0ELb0ELb1ELb0ELb0ELb0ELb0ELb0ELi2ELi4ELi4ELi4ELb0EEENS1_24CollectiveEpilogueBwdGQAISA_fSD_Li256ELb0ELb0EEENS1_19SingleTileSchedulerILb0ELb0ELb0ELi128EEEEEEEEEvNT_6ParamsE$_ZN4cute3eso3ESOILb1ELb0EJNS_6LayoutINS_5tupleIJNS3_IJNS3_IJNS_1CILi4EEENS4_ILi2EEEEEENS4_ILi1EEEEEES6_EEENS3_IJNS3_IJNS3_IJS8_NS4_ILi32EEEEEENS4_ILi0EEEEEENS4_ILi64EEEEEEEEiEEC2ERKSH_RKi,@function
        .size           $_ZN7cutlass13device_kernelIN5flash19enable_sm80_to_sm89INS1_16FlashAttnBwdSm80INS1_25CollectiveMainloopBwdSm80ILi2ELi2EN4cute5tupleIJNS5_1CILi128EEES8_NS7_ILi64EEEEEENS_10bfloat16_tEfNS_4arch4Sm80ELb0ELb0ELb1ELb0ELb0ELb0ELb0ELb0ELi2ELi4ELi4ELi4ELb0EEENS1_24CollectiveEpilogueBwdGQAISA_fSD_Li256ELb0ELb0EEENS1_19SingleTileSchedulerILb0ELb0ELb0ELi128EEEEEEEEEvNT_6ParamsE$_ZN4cute3eso3ESOILb1ELb0EJNS_6LayoutINS_5tupleIJNS3_IJNS3_IJNS_1CILi4EEENS4_ILi2EEEEEENS4_ILi1EEEEEES6_EEENS3_IJNS3_IJNS3_IJS8_NS4_ILi32EEEEEENS4_ILi0EEEEEENS4_ILi64EEEEEEEEiEEC2ERKSH_RKi,($_ZN7cutlass13device_kernelIN5flash19enable_sm80_to_sm89INS1_16FlashAttnBwdSm80INS1_25CollectiveMainloopBwdSm80ILi2ELi2EN4cute5tupleIJNS5_1CILi128EEES8_NS7_ILi64EEEEEENS_10bfloat16_tEfNS_4arch4Sm80ELb0ELb0ELb1ELb0ELb0ELb0ELb0ELb0ELi2ELi4ELi4ELi4ELb0EEENS1_24CollectiveEpilogueBwdGQAISA_fSD_Li256ELb0ELb0EEENS1_19SingleTileSchedulerILb0ELb0ELb0ELi128EEEEEEEEEvNT_6ParamsE$_ZN4cute3eso3ESOILb1ELb0EJNS_6LayoutINS_5tupleIJNS3_IJNS3_IJNS_1CILi4EEENS4_ILi2EEEEEENS4_ILi1EEEEEES6_NS4_ILi8EEEEEENS3_IJNS3_IJNS3_IJS8_NS4_ILi32EEEEEENS4_ILi0EEEEEENS4_ILi64EEES5_EEEEENS_10ViewEngineIPN7cutlass10bfloat16_tEEEEEC2ERKSI_RKSN_ - $_ZN7cutlass13device_kernelIN5flash19enable_sm80_to_sm89INS1_16FlashAttnBwdSm80INS1_25CollectiveMainloopBwdSm80ILi2ELi2EN4cute5tupleIJNS5_1CILi128EEES8_NS7_ILi64EEEEEENS_10bfloat16_tEfNS_4arch4Sm80ELb0ELb0ELb1ELb0ELb0ELb0ELb0ELb0ELi2ELi4ELi4ELi4ELb0EEENS1_24CollectiveEpilogueBwdGQAISA_fSD_Li256ELb0ELb0EEENS1_19SingleTileSchedulerILb0ELb0ELb0ELi128EEEEEEEEEvNT_6ParamsE$_ZN4cute3eso3ESOILb1ELb0EJNS_6LayoutINS_5tupleIJNS3_IJNS3_IJNS_1CILi4EEENS4_ILi2EEEEEENS4_ILi1EEEEEES6_EEENS3_IJNS3_IJNS3_IJS8_NS4_ILi32EEEEEENS4_ILi0EEEEEENS4_ILi64EEEEEEEEiEEC2ERKSH_RKi)
$_ZN7cutlass13device_kernelIN5flash19enable_sm80_to_sm89INS1_16FlashAttnBwdSm80INS1_25CollectiveMainloopBwdSm80ILi2ELi2EN4cute5tupleIJNS5_1CILi128EEES8_NS7_ILi64EEEEEENS_10bfloat16_tEfNS_4arch4Sm80ELb0ELb0ELb1ELb0ELb0ELb0ELb0ELb0ELi2ELi4ELi4ELi4ELb0EEENS1_24CollectiveEpilogueBwdGQAISA_fSD_Li256ELb0ELb0EEENS1_19SingleTileSchedulerILb0ELb0ELb0ELi128EEEEEEEEEvNT_6ParamsE$_ZN4cute3eso3ESOILb1ELb0EJNS_6LayoutINS_5tupleIJNS3_IJNS3_IJNS_1CILi4EEENS4_ILi2EEEEEENS4_ILi1EEEEEES6_EEENS3_IJNS3_IJNS3_IJS8_NS4_ILi32EEEEEENS4_ILi0EEEEEENS4_ILi64EEEEEEEEiEEC2ERKSH_RKi:
[----:B------:R-:W-:Y:S02]  /*82b0*/  IADD3 R2, R60, -c[0x0][0x20], RZ ;  /* 0x800008003c027a10 */ /* 0x000fe40007ffe0ff */
[----:B------:R-:W-:-:S03]  /*82c0*/  MOV R5, 0x0 ;  /* 0x0000000000057802 */ /* 0x000fc60000000f00 */
[----:B------:R1:W-:Y:S01]  /*82d0*/  STL [R2], R3 ;  /* 0x0000000302007387 */ /* 0x0003e20000100800 */
[----:B------:R-:W-:Y:S05]  /*82e0*/  RET.REL.NODEC R4 `(_ZN7cutlass13device_kernelIN5flash19enable_sm80_to_sm89INS1_16FlashAttnBwdSm80INS1_25CollectiveMainloopBwdSm80ILi2ELi2EN4cute5tupleIJNS5_1CILi128EEES8_NS7_ILi64EEEEEENS_10bfloat16_tEfNS_4arch4Sm80ELb0ELb0ELb1ELb0ELb0ELb0ELb0ELb0ELi2ELi4ELi4ELi4ELb0EEENS1_24CollectiveEpilogueBwdGQAISA_fSD_Li256ELb0ELb0EEENS1_19SingleTileSchedulerILb0ELb0ELb0ELi128EEEEEEEEEvNT_6ParamsE) ;  /* 0xffff7d1004007950 */ /* 0x000fea0003c3ffff */
        .type           $_ZN7cutlass13device_kernelIN5flash19enable_sm80_to_sm89INS1_16FlashAttnBwdSm80INS1_25CollectiveMainloopBwdSm80ILi2ELi2EN4cute5tupleIJNS5_1CILi128EEES8_NS7_ILi64EEEEEENS_10bfloat16_tEfNS_4arch4Sm80ELb0ELb0ELb1ELb0ELb0ELb0ELb0ELb0ELi2ELi4ELi4ELi4ELb0EEENS1_24CollectiveEpilogueBwdGQAISA_fSD_Li256ELb0ELb0EEENS1_19SingleTileSchedulerILb0ELb0ELb0ELi128EEEEEEEEEvNT_6ParamsE$_ZN4cute3eso3ESOILb1ELb0EJNS_6LayoutINS_5tupleIJNS3_IJNS3_IJNS_1CILi4EEENS4_ILi2EEEEEENS4_ILi1EEEEEES6_NS4_ILi8EEEEEENS3_IJNS3_IJNS3_IJS8_NS4_ILi32EEEEEENS4_ILi0EEEEEENS4_ILi64EEES5_EEEEENS_10ViewEngineIPN7cutlass10bfloat16_tEEEEEC2ERKSI_RKSN_,@function
        .size           $_ZN7cutlass13device_kernelIN5flash19enable_sm80_to_sm89INS1_16FlashAttnBwdSm80INS1_25CollectiveMainloopBwdSm80ILi2ELi2EN4cute5tupleIJNS5_1CILi128EEES8_NS7_ILi64EEEEEENS_10bfloat16_tEfNS_4arch4Sm80ELb0ELb0ELb1ELb0ELb0ELb0ELb0ELb0ELi2ELi4ELi4ELi4ELb0EEENS1_24CollectiveEpilogueBwdGQAISA_fSD_Li256ELb0ELb0EEENS1_19SingleTileSchedulerILb0ELb0ELb0ELi128EEEEEEEEEvNT_6ParamsE$_ZN4cute3eso3ESOILb1ELb0EJNS_6LayoutINS_5tupleIJNS3_IJNS3_IJNS_1CILi4EEENS4_ILi2EEEEEENS4_ILi1EEEEEES6_NS4_ILi8EEEEEENS3_IJNS3_IJNS3_IJS8_NS4_ILi32EEEEEENS4_ILi0EEEEEENS4_ILi64EEES5_EEEEENS_10ViewEngineIPN7cutlass10bfloat16_tEEEEEC2ERKSI_RKSN_,($_ZN7cutlass13device_kernelIN5flash19enable_sm80_to_sm89INS1_16FlashAttnBwdSm80INS1_25CollectiveMainloopBwdSm80ILi2ELi2EN4cute5tupleIJNS5_1CILi128EEES8_NS7_ILi64EEEEEENS_10bfloat16_tEfNS_4arch4Sm80ELb0ELb0ELb1ELb0ELb0ELb0ELb0ELb0ELi2ELi4ELi4ELi4ELb0EEENS1_24CollectiveEpilogueBwdGQAISA_fSD_Li256ELb0ELb0EEENS1_19SingleTileSchedulerILb0ELb0ELb0ELi128EEEEEEEEEvNT_6ParamsE$_ZN4cute3eso3ESOILb1ELb0EJNS_6LayoutINS_5tupleIJNS3_IJNS3_IJNS_1CILi4EEENS4_ILi8EEEEEENS3_IJS5_NS4_ILi2EEEEEEEEENS3_IJNS3_IJS8_S8_EEENS3_IJS8_S6_EEEEEEEEENS3_IJNS3_IJNS3_IJNS_11ScaledBasisIS8_JLi1EEEENSF_INS4_ILi1EEEJLi0EEEEEEENS3_IJNSF_INS4_ILi16EEEJLi0EEEENSF_IS6_JLi1EEEEEEEEEENS3_IJNS3_IJNSF_ISH_JLi1EEEENSF_IS6_JLi0EEEEEEENS3_IJNSF_INS4_ILi64EEEJLi0EEEENSF_ISK_JLi1EEEEEEEEEEEEEEENS_10ViewEngineINS_23ArithmeticTupleIteratorINS_15ArithmeticTupleIJNS4_ILi0EEES12_EEEEEEEEEC2ERKSY_RKS15_ - $_ZN7cutlass13device_kernelIN5flash19enable_sm80_to_sm89INS1_16FlashAttnBwdSm80INS1_25CollectiveMainloopBwdSm80ILi2ELi2EN4cute5tupleIJNS5_1CILi128EEES8_NS7_ILi64EEEEEENS_10bfloat16_tEfNS_4arch4Sm80ELb0ELb0ELb1ELb0ELb0ELb0ELb0ELb0ELi2ELi4ELi4ELi4ELb0EEENS1_24CollectiveEpilogueBwdGQAISA_fSD_Li256ELb0ELb0EEENS1_19SingleTileSchedulerILb0ELb0ELb0ELi128EEEEEEEEEvNT_6ParamsE$_ZN4cute3eso3ESOILb1ELb0EJNS_6LayoutINS_5tupleIJNS3_IJNS3_IJNS_1CILi4EEENS4_ILi2EEEEEENS4_ILi1EEEEEES6_NS4_ILi8EEEEEENS3_IJNS3_IJNS3_IJS8_NS4_ILi32EEEEEENS4_ILi0EEEEEENS4_ILi64EEES5_EEEEENS_10ViewEngineIPN7cutlass10bfloat16_tEEEEEC2ERKSI_RKSN_)
$_ZN7cutlass13device_kernelIN5flash19enable_sm80_to_sm89INS1_16FlashAttnBwdSm80INS1_25CollectiveMainloopBwdSm80ILi2ELi2EN4cute5tupleIJNS5_1CILi128EEES8_NS7_ILi64EEEEEENS_10bfloat16_tEfNS_4arch4Sm80ELb0ELb0ELb1ELb0ELb0ELb0ELb0ELb0ELi2ELi4ELi4ELi4ELb0EEENS1_24CollectiveEpilogueBwdGQAISA_fSD_Li256ELb0ELb0EEENS1_19SingleTileSchedulerILb0ELb0ELb0ELi128EEEEEEEEEvNT_6ParamsE$_ZN4cute3eso3ESOILb1ELb0EJNS_6LayoutINS_5tupleIJNS3_IJNS3_IJNS_1CILi4EEENS4_ILi2EEEEEENS4_ILi1EEEEEES6_NS4_ILi8EEEEEENS3_IJNS3_IJNS3_IJS8_NS4_ILi32EEEEEENS4_ILi0EEEEEENS4_ILi64EEES5_EEEEENS_10ViewEngineIPN7cutlass10bfloat16_tEEEEEC2ERKSI_RKSN_:
[----:B------:R-:W-:Y:S01]  /*82f0*/  IADD3 R2, R69, -c[0x0][0x20], RZ ;  /* 0x8000080045027a10 */ /* 0x000fe20007ffe0ff */
[----:B------:R-:W-:Y:S01]  /*8300*/  IMAD.MOV.U32 R7, RZ, RZ, R3 ;  /* 0x000000ffff077224 */ /* 0x000fe200078e0003 */
[----:B------:R-:W-:-:S04]  /*8310*/  MOV R5, 0x0 ;  /* 0x0000000000057802 */ /* 0x000fc80000000f00 */
[----:B------:R1:W-:Y:S01]  /*8320*/  STL.64 [R2], R6 ;  /* 0x0000000602007387 */ /* 0x0003e20000100a00 */
[----:B------:R-:W-:Y:S05]  /*8330*/  RET.REL.NODEC R4 `(_ZN7cutlass13device_kernelIN5flash19enable_sm80_to_sm89INS1_16FlashAttnBwdSm80INS1_25CollectiveMainloopBwdSm80ILi2ELi2EN4cute5tupleIJNS5_1CILi128EEES8_NS7_ILi64EEEEEENS_10bfloat16_tEfNS_4arch4Sm80ELb0ELb0ELb1ELb0ELb0ELb0ELb0ELb0ELi2ELi4ELi4ELi4ELb0EEENS1_24CollectiveEpilogueBwdGQAISA_fSD_Li256ELb0ELb0EEENS1_19SingleTileSchedulerILb0ELb0ELb0ELi128EEEEEEEEEvNT_6ParamsE) ;  /* 0xffff7cc004007950 */ /* 0x000fea0003c3ffff */
        .type           $_ZN7cutlass13device_kernelIN5flash19enable_sm80_to_sm89INS1_16FlashAttnBwdSm80INS1_25CollectiveMainloopBwdSm80ILi2ELi2EN4cute5tupleIJNS5_1CILi128EEES8_NS7_ILi64EEEEEENS_10bfloat16_tEfNS_4arch4Sm80ELb0ELb0ELb1ELb0ELb0ELb0ELb0ELb0ELi2ELi4ELi4ELi4ELb0EEENS1_24CollectiveEpilogueBwdGQAISA_fSD_Li256ELb0ELb0EEENS1_19SingleTileSchedulerILb0ELb0ELb0ELi128EEEEEEEEEvNT_6ParamsE$_ZN4cute3eso3ESOILb1ELb0EJNS_6LayoutINS_5tupleIJNS3_IJNS3_IJNS_1CILi4EEENS4_ILi8EEEEEENS3_IJS5_NS4_ILi2EEEEEEEEENS3_IJNS3_IJS8_S8_EEENS3_IJS8_S6_EEEEEEEEENS3_IJNS3_IJNS3_IJNS_11ScaledBasisIS8_JLi1EEEENSF_INS4_ILi1EEEJLi0EEEEEEENS3_IJNSF_INS4_ILi16EEEJLi0EEEENSF_IS6_JLi1EEEEEEEEEENS3_IJNS3_IJNSF_ISH_JLi1EEEENSF_IS6_JLi0EEEEEEENS3_IJNSF_INS4_ILi64EEEJLi0EEEENSF_ISK_JLi1EEEEEEEEEEEEEEENS_10ViewEngineINS_23ArithmeticTupleIteratorINS_15ArithmeticTupleIJNS4_ILi0EEES12_EEEEEEEEEC2ERKSY_RKS15_,@function
        .size           $_ZN7cutlass13device_kernelIN5flash19enable_sm80_to_sm89INS1_16FlashAttnBwdSm80INS1_25CollectiveMainloopBwdSm80ILi2ELi2EN4cute5tupleIJNS5_1CILi128EEES8_NS7_ILi64EEEEEENS_10bfloat16_tEfNS_4arch4Sm80ELb0ELb0ELb1ELb0ELb0ELb0ELb0ELb0ELi2ELi4ELi4ELi4ELb0EEENS1_24CollectiveEpilogueBwdGQAISA_fSD_Li256ELb0ELb0EEENS1_19SingleTileSchedulerILb0ELb0ELb0ELi128EEEEEEEEEvNT_6ParamsE$_ZN4cute3eso3ESOILb1ELb0EJNS_6LayoutINS_5tupleIJNS3_IJNS3_IJNS_1CILi4EEENS4_ILi8EEEEEENS3_IJS5_NS4_ILi2EEEEEEEEENS3_IJNS3_IJS8_S8_EEENS3_IJS8_S6_EEEEEEEEENS3_IJNS3_IJNS3_IJNS_11ScaledBasisIS8_JLi1EEEENSF_INS4_ILi1EEEJLi0EEEEEEENS3_IJNSF_INS4_ILi16EEEJLi0EEEENSF_IS6_JLi1EEEEEEEEEENS3_IJNS3_IJNSF_ISH_JLi1EEEENSF_IS6_JLi0EEEEEEENS3_IJNSF_INS4_ILi64EEEJLi0EEEENSF_ISK_JLi1EEEEEEEEEEEEEEENS_10ViewEngineINS_23ArithmeticTupleIteratorINS_15ArithmeticTupleIJNS4_ILi0EEES12_EEEEEEEEEC2ERKSY_RKS15_,($_ZN7cutlass13device_kernelIN5flash19enable_sm80_to_sm89INS1_16FlashAttnBwdSm80INS1_25CollectiveMainloopBwdSm80ILi2ELi2EN4cute5tupleIJNS5_1CILi128EEES8_NS7_ILi64EEEEEENS_10bfloat16_tEfNS_4arch4Sm80ELb0ELb0ELb1ELb0ELb0ELb0ELb0ELb0ELi2ELi4ELi4ELi4ELb0EEENS1_24CollectiveEpilogueBwdGQAISA_fSD_Li256ELb0ELb0EEENS1_19SingleTileSchedulerILb0ELb0ELb0ELi128EEEEEEEEEvNT_6ParamsE$_ZN4cute3eso3ESOILb1ELb0EJNS_6LayoutINS_5tupleIJNS3_IJNS3_IJNS_1CILi8EEENS4_ILi1EEEEEES6_EEENS3_IJNS3_IJS6_S6_EEENS4_ILi2EEEEEEEEENS3_IJNS3_IJNS3_IJS6_NS4_ILi0EEEEEESD_EEENS3_IJNS3_IJSD_SD_EEENS4_ILi4096EEEEEEEEEEENS_10ViewEngineINS_8smem_ptrIPN7cutlass10bfloat16_tEEEEEEEC2ERKSK_RKSR_ - $_ZN7cutlass13device_kernelIN5flash19enable_sm80_to_sm89INS1_16FlashAttnBwdSm80INS1_25CollectiveMainloopBwdSm80ILi2ELi2EN4cute5tupleIJNS5_1CILi128EEES8_NS7_ILi64EEEEEENS_10bfloat16_tEfNS_4arch4Sm80ELb0ELb0ELb1ELb0ELb0ELb0ELb0ELb0ELi2ELi4ELi4ELi4ELb0EEENS1_24CollectiveEpilogueBwdGQAISA_fSD_Li256ELb0ELb0EEENS1_19SingleTileSchedulerILb0ELb0ELb0ELi128EEEEEEEEEvNT_6ParamsE$_ZN4cute3eso3ESOILb1ELb0EJNS_6LayoutINS_5tupleIJNS3_IJNS3_IJNS_1CILi4EEENS4_ILi8EEEEEENS3_IJS5_NS4_ILi2EEEEEEEEENS3_IJNS3_IJS8_S8_EEENS3_IJS8_S6_EEEEEEEEENS3_IJNS3_IJNS3_IJNS_11ScaledBasisIS8_JLi1EEEENSF_INS4_ILi1EEEJLi0EEEEEEENS3_IJNSF_INS4_ILi16EEEJLi0EEEENSF_IS6_JLi1EEEEEEEEEENS3_IJNS3_IJNSF_ISH_JLi1EEEENSF_IS6_JLi0EEEEEEENS3_IJNSF_INS4_ILi64EEEJLi0EEEENSF_ISK_JLi1EEEEEEEEEEEEEEENS_10ViewEngineINS_23ArithmeticTupleIteratorINS_15ArithmeticTupleIJNS4_ILi0EEES12_EEEEEEEEEC2ERKSY_RKS15_)
$_ZN7cutlass13device_kernelIN5flash19enable_sm80_to_sm89INS1_16FlashAttnBwdSm80INS1_25CollectiveMainloopBwdSm80ILi2ELi2EN4cute5tupleIJNS5_1CILi128EEES8_NS7_ILi64EEEEEENS_10bfloat16_tEfNS_4arch4Sm80ELb0ELb0ELb1ELb0ELb0ELb0ELb0ELb0ELi2ELi4ELi4ELi4ELb0EEENS1_24CollectiveEpilogueBwdGQAISA_fSD_Li256ELb0ELb0EEENS1_19SingleTileSchedulerILb0ELb0ELb0ELi128EEEEEEEEEvNT_6ParamsE$_ZN4cute3eso3ESOILb1ELb0EJNS_6LayoutINS_5tupleIJNS3_IJNS3_IJNS_1CILi4EEENS4_ILi8EEEEEENS3_IJS5_NS4_ILi2EEEEEEEEENS3_IJNS3_IJS8_S8_EEENS3_IJS8_S6_EEEEEEEEENS3_IJNS3_IJNS3_IJNS_11ScaledBasisIS8_JLi1EEEENSF_INS4_ILi1EEEJLi0EEEEEEENS3_IJNSF_INS4_ILi16EEEJLi0EEEENSF_IS6_JLi1EEEEEEEEEENS3_IJNS3_IJNSF_ISH_JLi1EEEENSF_IS6_JLi0EEEEEEENS3_IJNSF_INS4_ILi64EEEJLi0EEEENSF_ISK_JLi1EEEEEEEEEEEEEEENS_10ViewEngineINS_23ArithmeticTupleIteratorINS_15ArithmeticTupleIJNS4_ILi0EEES12_EEEEEEEEEC2ERKSY_RKS15_:
[----:B------:R-:W-:Y:S01]  /*8340*/  IADD3 R2, R15, -c[0x0][0x20], RZ ;  /* 0x800008000f027a10 */ /* 0x000fe20007ffe0ff */
[----:B------:R-:W-:Y:S01]  /*8350*/  IMAD.MOV.U32 R8, RZ, RZ, R6 ;  /* 0x000000ffff087224 */ /* 0x000fe200078e0006 */
[----:B------:R-:W-:Y:S01]  /*8360*/  PRMT R7, R17, 0x7770, RZ ;  /* 0x0000777011077816 */ /* 0x000fe200000000ff */
[----:B------:R-:W-:-:S04]  /*8370*/  IMAD.MOV.U32 R9, RZ, RZ, 0x0 ;  /* 0x00000000ff097424 */ /* 0x000fc800078e00ff */
[----:B------:R1:W-:Y:S01]  /*8380*/  STL.U8 [R2], R7 ;  /* 0x0000000702007387 */ /* 0x0003e20000100000 */
[----:B------:R-:W-:Y:S05]  /*8390*/  RET.REL.NODEC R8 `(_ZN7cutlass13device_kernelIN5flash19enable_sm80_to_sm89INS1_16FlashAttnBwdSm80INS1_25CollectiveMainloopBwdSm80ILi2ELi2EN4cute5tupleIJNS5_1CILi128EEES8_NS7_ILi64EEEEEENS_10bfloat16_tEfNS_4arch4Sm80ELb0ELb0ELb1ELb0ELb0ELb0ELb0ELb0ELi2ELi4ELi4ELi4ELb0EEENS1_24CollectiveEpilogueBwdGQAISA_fSD_Li256ELb0ELb0EEENS1_19SingleTileSchedulerILb0ELb0ELb0ELi128EEEEEEEEEvNT_6ParamsE) ;  /* 0xffff7c6008007950 */ /* 0x000fea0003c3ffff */
        .type           $_ZN7cutlass13device_kernelIN5flash19enable_sm80_to_sm89INS1_16FlashAttnBwdSm80INS1_25CollectiveMainloopBwdSm80ILi2ELi2EN4cute5tupleIJNS5_1CILi128EEES8_NS7_ILi64EEEEEENS_10bfloat16_tEfNS_4arch4Sm80ELb0ELb0ELb1ELb0ELb0ELb0ELb0ELb0ELi2ELi4ELi4ELi4ELb0EEENS1_24CollectiveEpilogueBwdGQAISA_fSD_Li256ELb0ELb0EEENS1_19SingleTileSchedulerILb0ELb0ELb0ELi128EEEEEEEEEvNT_6ParamsE$_ZN4cute3eso3ESOILb1ELb0EJNS_6LayoutINS_5tupleIJNS3_IJNS3_IJNS_1CILi8EEENS4_ILi1EEEEEES6_EEENS3_IJNS3_IJS6_S6_EEENS4_ILi2EEEEEEEEENS3_IJNS3_IJNS3_IJS6_NS4_ILi0EEEEEESD_EEENS3_IJNS3_IJSD_SD_EEENS4_ILi4096EEEEEEEEEEENS_10ViewEngineINS_8smem_ptrIPN7cutlass10bfloat16_tEEEEEEEC2ERKSK_RKSR_,@function
        .size           $_ZN7cutlass13device_kernelIN5flash19enable_sm80_to_sm89INS1_16FlashAttnBwdSm80INS1_25CollectiveMainloopBwdSm80ILi2ELi2EN4cute5tupleIJNS5_1CILi128EEES8_NS7_ILi64EEEEEENS_10bfloat16_tEfNS_4arch4Sm80ELb0ELb0ELb1ELb0ELb0ELb0ELb0ELb0ELi2ELi4ELi4ELi4ELb0EEENS1_24CollectiveEpilogueBwdGQAISA_fSD_Li256ELb0ELb0EEENS1_19SingleTileSchedulerILb0ELb0ELb0ELi128EEEEEEEEEvNT_6ParamsE$_ZN4cute3eso3ESOILb1ELb0EJNS_6LayoutINS_5tupleIJNS3_IJNS3_IJNS_1CILi8EEENS4_ILi1EEEEEES6_EEENS3_IJNS3_IJS6_S6_EEENS4_ILi2EEEEEEEEENS3_IJNS3_IJNS3_IJS6_NS4_ILi0EEEEEESD_EEENS3_IJNS3_IJSD_SD_EEENS4_ILi4096EEEEEEEEEEENS_10ViewEngineINS_8smem_ptrIPN7cutlass10bfloat16_tEEEEEEEC2ERKSK_RKSR_,($_ZN7cutlass13device_kernelIN5flash19enable_sm80_to_sm89INS1_16FlashAttnBwdSm80INS1_25CollectiveMainloopBwdSm80ILi2ELi2EN4cute5tupleIJNS5_1CILi128EEES8_NS7_ILi64EEEEEENS_10bfloat16_tEfNS_4arch4Sm80ELb0ELb0ELb1ELb0ELb0ELb0ELb0ELb0ELi2ELi4ELi4ELi4ELb0EEENS1_24CollectiveEpilogueBwdGQAISA_fSD_Li256ELb0ELb0EEENS1_19SingleTileSchedulerILb0ELb0ELb0ELi128EEEEEEEEEvNT_6ParamsE$_ZN4cute3eso3ESOILb1ELb0EJNS_6LayoutINS_5tupleIJNS3_IJNS3_IJNS_1CILi8EEENS4_ILi1EEEEEES6_EEENS3_IJNS3_IJS6_S6_EEENS4_ILi2EEEEEEEEENS3_IJNS3_IJNS3_IJS6_NS4_ILi0EEEEEESD_EEENS3_IJNS3_IJSD_SD_EEENS4_ILi64EEEEEEEEEEENS_10ViewEngineIPN7cutlass10bfloat16_tEEEEEC2ERKSK_RKSP_ - $_ZN7cutlass13device_kernelIN5flash19enable_sm80_to_sm89INS1_16FlashAttnBwdSm80INS1_25CollectiveMainloopBwdSm80ILi2ELi2EN4cute5tupleIJNS5_1CILi128EEES8_NS7_ILi64EEEEEENS_10bfloat16_tEfNS_4arch4Sm80ELb0ELb0ELb1ELb0ELb0ELb0ELb0ELb0ELi2ELi4ELi4ELi4ELb0EEENS1_24CollectiveEpilogueBwdGQAISA_fSD_Li256ELb0ELb0EEENS1_19SingleTileSchedulerILb0ELb0ELb0ELi128EEEEEEEEEvNT_6ParamsE$_ZN4cute3eso3ESOILb1ELb0EJNS_6LayoutINS_5tupleIJNS3_IJNS3_IJNS_1CILi8EEENS4_ILi1EEEEEES6_EEENS3_IJNS3_IJS6_S6_EEENS4_ILi2EEEEEEEEENS3_IJNS3_IJNS3_IJS6_NS4_ILi0EEEEEESD_EEENS3_IJNS3_IJSD_SD_EEENS4_ILi4096EEEEEEEEEEENS_10ViewEngineINS_8smem_ptrIPN7cutlass10bfloat16_tEEEEEEEC2ERKSK_RKSR_)
$_ZN7cutlass13device_kernelIN5flash19enable_sm80_to_sm89INS1_16FlashAttnBwdSm80INS1_25CollectiveMainloopBwdSm80ILi2ELi2EN4cute5tupleIJNS5_1CILi128EEES8_NS7_ILi64EEEEEENS_10bfloat16_tEfNS_4arch4Sm80ELb0ELb0ELb1ELb0ELb0ELb0ELb0ELb0ELi2ELi4ELi4ELi4ELb0EEENS1_24CollectiveEpilogueBwdGQAISA_fSD_Li256ELb0ELb0EEENS1_19SingleTileSchedulerILb0ELb0ELb0ELi128EEEEEEEEEvNT_6ParamsE$_ZN4cute3eso3ESOILb1ELb0EJNS_6LayoutINS_5tupleIJNS3_IJNS3_IJNS_1CILi8EEENS4_ILi1EEEEEES6_EEENS3_IJNS3_IJS6_S6_EEENS4_ILi2EEEEEEEEENS3_IJNS3_IJNS3_IJS6_NS4_ILi0EEEEEESD_EEENS3_IJNS3_IJSD_SD_EEENS4_ILi4096EEEEEEEEEEENS_10ViewEngineINS_8smem_ptrIPN7cutlass10bfloat16_tEEEEEEEC2ERKSK_RKSR_:
[----:B------:R-:W-:Y:S01]  /*83a0*/  IADD3 R5, R69, -c[0x0][0x20], RZ ;  /* 0x8000080045057a10 */ /* 0x000fe20007ffe0ff */
[----:B------:R-:W-:Y:S01]  /*83b0*/  IMAD.MOV.U32 R8, RZ, RZ, R4 ;  /* 0x000000ffff087224 */ /* 0x000fe200078e0004 */
[----:B------:R-:W-:Y:S01]  /*83c0*/  MOV R9, R7 ;  /* 0x0000000700097202 */ /* 0x000fe20000000f00 */
[----:B------:R-:W-:-:S04]  /*83d0*/  IMAD.MOV.U32 R7, RZ, RZ, 0x0 ;  /* 0x00000000ff077424 */ /* 0x000fc800078e00ff */
[----:B------:R1:W-:Y:S01]  /*83e0*/  STL.64 [R5], R8 ;  /* 0x0000000805007387 */ /* 0x0003e20000100a00 */
[----:B------:R-:W-:Y:S05]  /*83f0*/  RET.REL.NODEC R6 `(_ZN7cutlass13device_kernelIN5flash19enable_sm80_to_sm89INS1_16FlashAttnBwdSm80INS1_25CollectiveMainloopBwdSm80ILi2ELi2EN4cute5tupleIJNS5_1CILi128EEES8_NS7_ILi64EEEEEENS_10bfloat16_tEfNS_4arch4Sm80ELb0ELb0ELb1ELb0ELb0ELb0ELb0ELb0ELi2ELi4ELi4ELi4ELb0EEENS1_24CollectiveEpilogueBwdGQAISA_fSD_Li256ELb0ELb0EEENS1_19SingleTileSchedulerILb0ELb0ELb0ELi128EEEEEEEEEvNT_6ParamsE) ;  /* 0xffff7c0006007950 */ /* 0x000fea0003c3ffff */
        .type           $_ZN7cutlass13device_kernelIN5flash19enable_sm80_to_sm89INS1_16FlashAttnBwdSm80INS1_25CollectiveMainloopBwdSm80ILi2ELi2EN4cute5tupleIJNS5_1CILi128EEES8_NS7_ILi64EEEEEENS_10bfloat16_tEfNS_4arch4Sm80ELb0ELb0ELb1ELb0ELb0ELb0ELb0ELb0ELi2ELi4ELi4ELi4ELb0EEENS1_24CollectiveEpilogueBwdGQAISA_fSD_Li256ELb0ELb0EEENS1_19SingleTileSchedulerILb0ELb0ELb0ELi128EEEEEEEEEvNT_6ParamsE$_ZN4cute3eso3ESOILb1ELb0EJNS_6LayoutINS_5tupleIJNS3_IJNS3_IJNS_1CILi8EEENS4_ILi1EEEEEES6_EEENS3_IJNS3_IJS6_S6_EEENS4_ILi2EEEEEEEEENS3_IJNS3_IJNS3_IJS6_NS4_ILi0EEEEEESD_EEENS3_IJNS3_IJSD_SD_EEENS4_ILi64EEEEEEEEEEENS_10ViewEngineIPN7cutlass10bfloat16_tEEEEEC2ERKSK_RKSP_,@function
        .size           $_ZN7cutlass13device_kernelIN5flash19enable_sm80_to_sm89INS1_16FlashAttnBwdSm80INS1_25CollectiveMainloopBwdSm80ILi2ELi2EN4cute5tupleIJNS5_1CILi128EEES8_NS7_ILi64EEEEEENS_10bfloat16_tEfNS_4arch4Sm80ELb0ELb0ELb1ELb0ELb0ELb0ELb0ELb0ELi2ELi4ELi4ELi4ELb0EEENS1_24CollectiveEpilogueBwdGQAISA_fSD_Li256ELb0ELb0EEENS1_19SingleTileSchedulerILb0ELb0ELb0ELi128EEEEEEEEEvNT_6ParamsE$_ZN4cute3eso3ESOILb1ELb0EJNS_6LayoutINS_5tupleIJNS3_IJNS3_IJNS_1CILi8EEENS4_ILi1EEEEEES6_EEENS3_IJNS3_IJS6_S6_EEENS4_ILi2EEEEEEEEENS3_IJNS3_IJNS3_IJS6_NS4_ILi0EEEEEESD_EEENS3_IJNS3_IJSD_SD_EEENS4_ILi64EEEEEEEEEEENS_10ViewEngineIPN7cutlass10bfloat16_tEEEEEC2ERKSK_RKSP_,($_ZN7cutlass13device_kernelIN5flash19enable_sm80_to_sm89INS1_16FlashAttnBwdSm80INS1_25CollectiveMainloopBwdSm80ILi2ELi2EN4cute5tupleIJNS5_1CILi128EEES8_NS7_ILi64EEEEEENS_10bfloat16_tEfNS_4arch4Sm80ELb0ELb0ELb1ELb0ELb0ELb0ELb0ELb0ELi2ELi4ELi4ELi4ELb0EEENS1_24CollectiveEpilogueBwdGQAISA_fSD_Li256ELb0ELb0EEENS1_19SingleTileSchedulerILb0ELb0ELb0ELi128EEEEEEEEEvNT_6ParamsE$_ZN4cute3eso3ESOILb1ELb0EJNS_6LayoutINS_5tupleIJNS3_IJNS3_IJNS_1CILi8EEENS4_ILi1EEEEEES6_EEENS3_IJNS3_IJS6_S6_EEENS4_ILi2EEEEEEEEENS3_IJNS3_IJNS3_IJS6_NS4_ILi0EEEEEESD_EEENS3_IJNS3_IJSD_SD_EEENS4_ILi8192EEEEEEEEEEENS_10ViewEngineINS_8smem_ptrIPN7cutlass10bfloat16_tEEEEEEEC2ERKSK_RKSR_ - $_ZN7cutlass13device_kernelIN5flash19enable_sm80_to_sm89INS1_16FlashAttnBwdSm80INS1_25CollectiveMainloopBwdSm80ILi2ELi2EN4cute5tupleIJNS5_1CILi128EEES8_NS7_ILi64EEEEEENS_10bfloat16_tEfNS_4arch4Sm80ELb0ELb0ELb1ELb0ELb0ELb0ELb0ELb0ELi2ELi4ELi4ELi4ELb0EEENS1_24CollectiveEpilogueBwdGQAISA_fSD_Li256ELb0ELb0EEENS1_19SingleTileSchedulerILb0ELb0ELb0ELi128EEEEEEEEEvNT_6ParamsE$_ZN4cute3eso3ESOILb1ELb0EJNS_6LayoutINS_5tupleIJNS3_IJNS3_IJNS_1CILi8EEENS4_ILi1EEEEEES6_EEENS3_IJNS3_IJS6_S6_EEENS4_ILi2EEEEEEEEENS3_IJNS3_IJNS3_IJS6_NS4_ILi0EEEEEESD_EEENS3_IJNS3_IJSD_SD_EEENS4_ILi64EEEEEEEEEEENS_10ViewEngineIPN7cutlass10bfloat16_tEEEEEC2ERKSK_RKSP_)
$_ZN7cutlass13device_kernelIN5flash19enable_sm80_to_sm89INS1_16FlashAttnBwdSm80INS1_25CollectiveMainloopBwdSm80ILi2ELi2EN4cute5tupleIJNS5_1CILi128EEES8_NS7_ILi64EEEEEENS_10bfloat16_tEfNS_4arch4Sm80ELb0ELb0ELb1ELb0ELb0ELb0ELb0ELb0ELi2ELi4ELi4ELi4ELb0EEENS1_24CollectiveEpilogueBwdGQAISA_fSD_Li256ELb0ELb0EEENS1_19SingleTileSchedulerILb0ELb0ELb0ELi128EEEEEEEEEvNT_6ParamsE$_ZN4cute3eso3ESOILb1ELb0EJNS_6LayoutINS_5tupleIJNS3_IJNS3_IJNS_1CILi8EEENS4_ILi1EEEEEES6_EEENS3_IJNS3_IJS6_S6_EEENS4_ILi2EEEEEEEEENS3_IJNS3_IJNS3_IJS6_NS4_ILi0EEEEEESD_EEENS3_IJNS3_IJSD_SD_EEENS4_ILi64EEEEEEEEEEENS_10ViewEngineIPN7cutlass10bfloat16_tEEEEEC2ERKSK_RKSP_:
[----:B------:R-:W-:Y:S02]  /*8400*/  IADD3 R6, R25, -c[0x0][0x20], RZ ;  /* 0x8000080019067a10 */ /* 0x000fe40007ffe0ff */
[----:B------:R-:W-:-:S03]  /*8410*/  MOV R9, 0x0 ;  /* 0x0000000000097802 */ /* 0x000fc60000000f00 */
[----:B------:R1:W-:Y:S01]  /*8420*/  STL.64 [R6], R2 ;  /* 0x0000000206007387 */ /* 0x0003e20000100a00 */
[----:B------:R-:W-:Y:S05]  /*8430*/  RET.REL.NODEC R8 `(_ZN7cutlass13device_kernelIN5flash19enable_sm80_to_sm89INS1_16FlashAttnBwdSm80INS1_25CollectiveMainloopBwdSm80ILi2ELi2EN4cute5tupleIJNS5_1CILi128EEES8_NS7_ILi64EEEEEENS_10bfloat16_tEfNS_4arch4Sm80ELb0ELb0ELb1ELb0ELb0ELb0ELb0ELb0ELi2ELi4ELi4ELi4ELb0EEENS1_24CollectiveEpilogueBwdGQAISA_fSD_Li256ELb0ELb0EEENS1_19SingleTileSchedulerILb0ELb0ELb0ELi128EEEEEEEEEvNT_6ParamsE) ;  /* 0xffff7bc008007950 */ /* 0x000fea0003c3ffff */
        .type           $_ZN7cutlass13device_kernelIN5flash19enable_sm80_to_sm89INS1_16FlashAttnBwdSm80INS1_25CollectiveMainloopBwdSm80ILi2ELi2EN4cute5tupleIJNS5_1CILi128EEES8_NS7_ILi64EEEEEENS_10bfloat16_tEfNS_4arch4Sm80ELb0ELb0ELb1ELb0ELb0ELb0ELb0ELb0ELi2ELi4ELi4ELi4ELb0EEENS1_24CollectiveEpilogueBwdGQAISA_fSD_Li256ELb0ELb0EEENS1_19SingleTileSchedulerILb0ELb0ELb0ELi128EEEEEEEEEvNT_6ParamsE$_ZN4cute3eso3ESOILb1ELb0EJNS_6LayoutINS_5tupleIJNS3_IJNS3_IJNS_1CILi8EEENS4_ILi1EEEEEES6_EEENS3_IJNS3_IJS6_S6_EEENS4_ILi2EEEEEEEEENS3_IJNS3_IJNS3_IJS6_NS4_ILi0EEEEEESD_EEENS3_IJNS3_IJSD_SD_EEENS4_ILi8192EEEEEEEEEEENS_10ViewEngineINS_8smem_ptrIPN7cutlass10bfloat16_tEEEEEEEC2ERKSK_RKSR_,@function
        .size           $_ZN7cutlass13device_kernelIN5flash19enable_sm80_to_sm89INS1_16FlashAttnBwdSm80INS1_25CollectiveMainloopBwdSm80ILi2ELi2EN4cute5tupleIJNS5_1CILi128EEES8_NS7_ILi64EEEEEENS_10bfloat16_tEfNS_4arch4Sm80ELb0ELb0ELb1ELb0ELb0ELb0ELb0ELb0ELi2ELi4ELi4ELi4ELb0EEENS1_24CollectiveEpilogueBwdGQAISA_fSD_Li256ELb0ELb0EEENS1_19SingleTileSchedulerILb0ELb0ELb0ELi128EEEEEEEEEvNT_6ParamsE$_ZN4cute3eso3ESOILb1ELb0EJNS_6LayoutINS_5tupleIJNS3_IJNS3_IJNS_1CILi8EEENS4_ILi1EEEEEES6_EEENS3_IJNS3_IJS6_S6_EEENS4_ILi2EEEEEEEEENS3_IJNS3_IJNS3_IJS6_NS4_ILi0EEEEEESD_EEENS3_IJNS3_IJSD_SD_EEENS4_ILi8192EEEEEEEEEEENS_10ViewEngineINS_8smem_ptrIPN7cutlass10bfloat16_tEEEEEEEC2ERKSK_RKSR_,($_ZN7cutlass13device_kernelIN5flash19enable_sm80_to_sm89INS1_16FlashAttnBwdSm80INS1_25CollectiveMainloopBwdSm80ILi2ELi2EN4cute5tupleIJNS5_1CILi128EEES8_NS7_ILi64EEEEEENS_10bfloat16_tEfNS_4arch4Sm80ELb0ELb0ELb1ELb0ELb0ELb0ELb0ELb0ELi2ELi4ELi4ELi4ELb0EEENS1_24CollectiveEpilogueBwdGQAISA_fSD_Li256ELb0ELb0EEENS1_19SingleTileSchedulerILb0ELb0ELb0ELi128EEEEEEEEEvNT_6ParamsE$_ZN4cute3eso3ESOILb1ELb0EJNS_6LayoutINS_5tupleIJNS3_IJNS3_IJNS_1CILi8EEENS4_ILi1EEEEEES6_EEENS3_IJNS3_IJS6_S6_EEENS4_ILi2EEEEEEEEENS3_IJNS3_IJNS3_IJS6_NS4_ILi0EEEEEESD_EEENS3_IJNS3_IJSD_SD_EEES5_EEEEEEEENS_10ViewEngineIPN7cutlass10bfloat16_tEEEEEC2ERKSJ_RKSO_ - $_ZN7cutlass13device_kernelIN5flash19enable_sm80_to_sm89INS1_16FlashAttnBwdSm80INS1_25CollectiveMainloopBwdSm80ILi2ELi2EN4cute5tupleIJNS5_1CILi128EEES8_NS7_ILi64EEEEEENS_10bfloat16_tEfNS_4arch4Sm80ELb0ELb0ELb1ELb0ELb0ELb0ELb0ELb0ELi2ELi4ELi4ELi4ELb0EEENS1_24CollectiveEpilogueBwdGQAISA_fSD_Li256ELb0ELb0EEENS1_19SingleTileSchedulerILb0ELb0ELb0ELi128EEEEEEEEEvNT_6ParamsE$_ZN4cute3eso3ESOILb1ELb0EJNS_6LayoutINS_5tupleIJNS3_IJNS3_IJNS_1CILi8EEENS4_ILi1EEEEEES6_EEENS3_IJNS3_IJS6_S6_EEENS4_ILi2EEEEEEEEENS3_IJNS3_IJNS3_IJS6_NS4_ILi0EEEEEESD_EEENS3_IJNS3_IJSD_SD_EEENS4_ILi8192EEEEEEEEEEENS_10ViewEngineINS_8smem_ptrIPN7cutlass10bfloat16_tEEEEEEEC2ERKSK_RKSR_)
$_ZN7cutlass13device_kernelIN5flash19enable_sm80_to_sm89INS1_16FlashAttnBwdSm80INS1_25CollectiveMainloopBwdSm80ILi2ELi2EN4cute5tupleIJNS5_1CILi128EEES8_NS7_ILi64EEEEEENS_10bfloat16_tEfNS_4arch4Sm80ELb0ELb0ELb1ELb0ELb0ELb0ELb0ELb0ELi2ELi4ELi4ELi4ELb0EEENS1_24CollectiveEpilogueBwdGQAISA_fSD_Li256ELb0ELb0EEENS1_19SingleTileSchedulerILb0ELb0ELb0ELi128EEEEEEEEEvNT_6ParamsE$_ZN4cute3eso3ESOILb1ELb0EJNS_6LayoutINS_5tupleIJNS3_IJNS3_IJNS_1CILi8EEENS4_ILi1EEEEEES6_EEENS3_IJNS3_IJS6_S6_EEENS4_ILi2EEEEEEEEENS3_IJNS3_IJNS3_IJS6_NS4_ILi0EEEEEESD_EEENS3_IJNS3_IJSD_SD_EEENS4_ILi8192EEEEEEEEEEENS_10ViewEngineINS_8smem_ptrIPN7cutlass10bfloat16_tEEEEEEEC2ERKSK_RKSR_:
[----:B------:R-:W-:Y:S01]  /*8440*/  IADD3 R5, R25, -c[0x0][0x20], RZ ;  /* 0x8000080019057a10 */ /* 0x000fe20007ffe0ff */
[----:B------:R-:W-:Y:S01]  /*8450*/  IMAD.MOV.U32 R8, RZ, RZ, R4 ;  /* 0x000000ffff087224 */ /* 0x000fe200078e0004 */
[----:B------:R-:W-:Y:S01]  /*8460*/  MOV R9, R7 ;  /* 0x0000000700097202 */ /* 0x000fe20000000f00 */
[----:B------:R-:W-:-:S04]  /*8470*/  IMAD.MOV.U32 R7, RZ, RZ, 0x0 ;  /* 0x00000000ff077424 */ /* 0x000fc800078e00ff */
[----:B------:R1:W-:Y:S01]  /*8480*/  STL.64 [R5], R8 ;  /* 0x0000000805007387 */ /* 0x0003e20000100a00 */
[----:B------:R-:W-:Y:S05]  /*8490*/  RET.REL.NODEC R6 `(_ZN7cutlass13device_kernelIN5flash19enable_sm80_to_sm89INS1_16FlashAttnBwdSm80INS1_25CollectiveMainloopBwdSm80ILi2ELi2EN4cute5tupleIJNS5_1CILi128EEES8_NS7_ILi64EEEEEENS_10bfloat16_tEfNS_4arch4Sm80ELb0ELb0ELb1ELb0ELb0ELb0ELb0ELb0ELi2ELi4ELi4ELi4ELb0EEENS1_24CollectiveEpilogueBwdGQAISA_fSD_Li256ELb0ELb0EEENS1_19SingleTileSchedulerILb0ELb0ELb0ELi128EEEEEEEEEvNT_6ParamsE) ;  /* 0xffff7b6006007950 */ /* 0x000fea0003c3ffff */
        .type           $_ZN7cutlass13device_kernelIN5flash19enable_sm80_to_sm89INS1_16FlashAttnBwdSm80INS1_25CollectiveMainloopBwdSm80ILi2ELi2EN4cute5tupleIJNS5_1CILi128EEES8_NS7_ILi64EEEEEENS_10bfloat16_tEfNS_4arch4Sm80ELb0ELb0ELb1ELb0ELb0ELb0ELb0ELb0ELi2ELi4ELi4ELi4ELb0EEENS1_24CollectiveEpilogueBwdGQAISA_fSD_Li256ELb0ELb0EEENS1_19SingleTileSchedulerILb0ELb0ELb0ELi128EEEEEEEEEvNT_6ParamsE$_ZN4cute3eso3ESOILb1ELb0EJNS_6LayoutINS_5tupleIJNS3_IJNS3_IJNS_1CILi8EEENS4_ILi1EEEEEES6_EEENS3_IJNS3_IJS6_S6_EEENS4_ILi2EEEEEEEEENS3_IJNS3_IJNS3_IJS6_NS4_ILi0EEEEEESD_EEENS3_IJNS3_IJSD_SD_EEES5_EEEEEEEENS_10ViewEngineIPN7cutlass10bfloat16_tEEEEEC2ERKSJ_RKSO_,@function
        .size           $_ZN7cutlass13device_kernelIN5flash19enable_sm80_to_sm89INS1_16FlashAttnBwdSm80INS1_25CollectiveMainloopBwdSm80ILi2ELi2EN4cute5tupleIJNS5_1CILi128EEES8_NS7_ILi64EEEEEENS_10bfloat16_tEfNS_4arch4Sm80ELb0ELb0ELb1ELb0ELb0ELb0ELb0ELb0ELi2ELi4ELi4ELi4ELb0EEENS1_24CollectiveEpilogueBwdGQAISA_fSD_Li256ELb0ELb0EEENS1_19SingleTileSchedulerILb0ELb0ELb0ELi128EEEEEEEEEvNT_6ParamsE$_ZN4cute3eso3ESOILb1ELb0EJNS_6LayoutINS_5tupleIJNS3_IJNS3_IJNS_1CILi8EEENS4_ILi1EEEEEES6_EEENS3_IJNS3_IJS6_S6_EEENS4_ILi2EEEEEEEEENS3_IJNS3_IJNS3_IJS6_NS4_ILi0EEEEEESD_EEENS3_IJNS3_IJSD_SD_EEES5_EEEEEEEENS_10ViewEngineIPN7cutlass10bfloat16_tEEEEEC2ERKSJ_RKSO_,($_ZN7cutlass13device_kernelIN5flash19enable_sm80_to_sm89INS1_16FlashAttnBwdSm80INS1_25CollectiveMainloopBwdSm80ILi2ELi2EN4cute5tupleIJNS5_1CILi128EEES8_NS7_ILi64EEEEEENS_10bfloat16_tEfNS_4arch4Sm80ELb0ELb0ELb1ELb0ELb0ELb0ELb0ELb0ELi2ELi4ELi4ELi4ELb0EEENS1_24CollectiveEpilogueBwdGQAISA_fSD_Li256ELb0ELb0EEENS1_19SingleTileSchedulerILb0ELb0ELb0ELi128EEEEEEEEEvNT_6ParamsE$_ZN4cute3eso3ESOILb1ELb0EJNS_6LayoutINS_5tupleIJNS3_IJNS3_IJNS_1CILi8EEENS4_ILi1EEEEEES6_EEENS3_IJNS3_IJS6_S6_EEENS4_ILi4EEEEEEEEENS3_IJNS3_IJNS3_IJS6_NS4_ILi0EEEEEESD_EEENS3_IJNS3_IJSD_SD_EEENS4_ILi2048EEEEEEEEEEENS_10ViewEngineINS_8smem_ptrIPN7cutlass10bfloat16_tEEEEEEEC2ERKSK_RKSR_ - $_ZN7cutlass13device_kernelIN5flash19enable_sm80_to_sm89INS1_16FlashAttnBwdSm80INS1_25CollectiveMainloopBwdSm80ILi2ELi2EN4cute5tupleIJNS5_1CILi128EEES8_NS7_ILi64EEEEEENS_10bfloat16_tEfNS_4arch4Sm80ELb0ELb0ELb1ELb0ELb0ELb0ELb0ELb0ELi2ELi4ELi4ELi4ELb0EEENS1_24CollectiveEpilogueBwdGQAISA_fSD_Li256ELb0ELb0EEENS1_19SingleTileSchedulerILb0ELb0ELb0ELi128EEEEEEEEEvNT_6ParamsE$_ZN4cute3eso3ESOILb1ELb0EJNS_6LayoutINS_5tupleIJNS3_IJNS3_IJNS_1CILi8EEENS4_ILi1EEEEEES6_EEENS3_IJNS3_IJS6_S6_EEENS4_ILi2EEEEEEEEENS3_IJNS3_IJNS3_IJS6_NS4_ILi0EEEEEESD_EEENS3_IJNS3_IJSD_SD_EEES5_EEEEEEEENS_10ViewEngineIPN7cutlass10bfloat16_tEEEEEC2ERKSJ_RKSO_)
$_ZN7cutlass13device_kernelIN5flash19enable_sm80_to_sm89INS1_16FlashAttnBwdSm80INS1_25CollectiveMainloopBwdSm80ILi2ELi2EN4cute5tupleIJNS5_1CILi128EEES8_NS7_ILi64EEEEEENS_10bfloat16_tEfNS_4arch4Sm80ELb0ELb0ELb1ELb0ELb0ELb0ELb0ELb0ELi2ELi4ELi4ELi4ELb0EEENS1_24CollectiveEpilogueBwdGQAISA_fSD_Li256ELb0ELb0EEENS1_19SingleTileSchedulerILb0ELb0ELb0ELi128EEEEEEEEEvNT_6ParamsE$_ZN4cute3eso3ESOILb1ELb0EJNS_6LayoutINS_5tupleIJNS3_IJNS3_IJNS_1CILi8EEENS4_ILi1EEEEEES6_EEENS3_IJNS3_IJS6_S6_EEENS4_ILi2EEEEEEEEENS3_IJNS3_IJNS3_IJS6_NS4_ILi0EEEEEESD_EEENS3_IJNS3_IJSD_SD_EEES5_EEEEEEEENS_10ViewEngineIPN7cutlass10bfloat16_tEEEEEC2ERKSJ_RKSO_:
[----:B------:R-:W-:Y:S02]  /*84a0*/  IADD3 R6, R69, -c[0x0][0x20], RZ ;  /* 0x8000080045067a10 */ /* 0x000fe40007ffe0ff */
[----:B------:R-:W-:-:S03]  /*84b0*/  MOV R9, 0x0 ;  /* 0x0000000000097802 */ /* 0x000fc60000000f00 */
[----:B------:R1:W-:Y:S01]  /*84c0*/  STL.64 [R6], R2 ;  /* 0x0000000206007387 */ /* 0x0003e20000100a00 */
[----:B------:R-:W-:Y:S05]  /*84d0*/  RET.REL.NODEC R8 `(_ZN7cutlass13device_kernelIN5flash19enable_sm80_to_sm89INS1_16FlashAttnBwdSm80INS1_25CollectiveMainloopBwdSm80ILi2ELi2EN4cute5tupleIJNS5_1CILi128EEES8_NS7_ILi64EEEEEENS_10bfloat16_tEfNS_4arch4Sm80ELb0ELb0ELb1ELb0ELb0ELb0ELb0ELb0ELi2ELi4ELi4ELi4ELb0EEENS1_24CollectiveEpilogueBwdGQAISA_fSD_Li256ELb0ELb0EEENS1_19SingleTileSchedulerILb0ELb0ELb0ELi128EEEEEEEEEvNT_6ParamsE) ;  /* 0xffff7b2008007950 */ /* 0x000fea0003c3ffff */
        .type           $_ZN7cutlass13device_kernelIN5flash19enable_sm80_to_sm89INS1_16FlashAttnBwdSm80INS1_25CollectiveMainloopBwdSm80ILi2ELi2EN4cute5tupleIJNS5_1CILi128EEES8_NS7_ILi64EEEEEENS_10bfloat16_tEfNS_4arch4Sm80ELb0ELb0ELb1ELb0ELb0ELb0ELb0ELb0ELi2ELi4ELi4ELi4ELb0EEENS1_24CollectiveEpilogueBwdGQAISA_fSD_Li256ELb0ELb0EEENS1_19SingleTileSchedulerILb0ELb0ELb0ELi128EEEEEEEEEvNT_6ParamsE$_ZN4cute3eso3ESOILb1ELb0EJNS_6LayoutINS_5tupleIJNS3_IJNS3_IJNS_1CILi8EEENS4_ILi1EEEEEES6_EEENS3_IJNS3_IJS6_S6_EEENS4_ILi4EEEEEEEEENS3_IJNS3_IJNS3_IJS6_NS4_ILi0EEEEEESD_EEENS3_IJNS3_IJSD_SD_EEENS4_ILi2048EEEEEEEEEEENS_10ViewEngineINS_8smem_ptrIPN7cutlass10bfloat16_tEEEEEEEC2ERKSK_RKSR_,@function
        .size           $_ZN7cutlass13device_kernelIN5flash19enable_sm80_to_sm89INS1_16FlashAttnBwdSm80INS1_25CollectiveMainloopBwdSm80ILi2ELi2EN4cute5tupleIJNS5_1CILi128EEES8_NS7_ILi64EEEEEENS_10bfloat16_tEfNS_4arch4Sm80ELb0ELb0ELb1ELb0ELb0ELb0ELb0ELb0ELi2ELi4ELi4ELi4ELb0EEENS1_24CollectiveEpilogueBwdGQAISA_fSD_Li256ELb0ELb0EEENS1_19SingleTileSchedulerILb0ELb0ELb0ELi128EEEEEEEEEvNT_6ParamsE$_ZN4cute3eso3ESOILb1ELb0EJNS_6LayoutINS_5tupleIJNS3_IJNS3_IJNS_1CILi8EEENS4_ILi1EEEEEES6_EEENS3_IJNS3_IJS6_S6_EEENS4_ILi4EEEEEEEEENS3_IJNS3_IJNS3_IJS6_NS4_ILi0EEEEEESD_EEENS3_IJNS3_IJSD_SD_EEENS4_ILi2048EEEEEEEEEEENS_10ViewEngineINS_8smem_ptrIPN7cutlass10bfloat16_tEEEEEEEC2ERKSK_RKSR_,($_ZN7cutlass13device_kernelIN5flash19enable_sm80_to_sm89INS1_16FlashAttnBwdSm80INS1_25CollectiveMainloopBwdSm80ILi2ELi2EN4cute5tupleIJNS5_1CILi128EEES8_NS7_ILi64EEEEEENS_10bfloat16_tEfNS_4arch4Sm80ELb0ELb0ELb1ELb0ELb0ELb0ELb0ELb0ELi2ELi4ELi4ELi4ELb0EEENS1_24CollectiveEpilogueBwdGQAISA_fSD_Li256ELb0ELb0EEENS1_19SingleTileSchedulerILb0ELb0ELb0ELi128EEEEEEEEEvNT_6ParamsE$_ZN4cute3eso3ESOILb1ELb0EJNS_6LayoutINS_5tupleIJNS3_IJNS3_IJNS_1CILi8EEENS4_ILi1EEEEEES6_EEENS3_IJNS3_IJS6_S6_EEENS4_ILi4EEEEEEEEENS3_IJNS3_IJNS3_IJS6_NS4_ILi0EEEEEESD_EEENS3_IJNS3_IJSD_SD_EEES5_EEEEEEEENS_10ViewEngineIPN7cutlass10bfloat16_tEEEEEC2ERKSJ_RKSO_ - $_ZN7cutlass13device_kernelIN5flash19enable_sm80_to_sm89INS1_16FlashAttnBwdSm80INS1_25CollectiveMainloopBwdSm80ILi2ELi2EN4cute5tupleIJNS5_1CILi128EEES8_NS7_ILi64EEEEEENS_10bfloat16_tEfNS_4arch4Sm80ELb0ELb0ELb1ELb0ELb0ELb0ELb0ELb0ELi2ELi4ELi4ELi4ELb0EEENS1_24CollectiveEpilogueBwdGQAISA_fSD_Li256ELb0ELb0EEENS1_19SingleTileSchedulerILb0ELb0ELb0ELi128EEEEEEEEEvNT_6ParamsE$_ZN4cute3eso3ESOILb1ELb0EJNS_6LayoutINS_5tupleIJNS3_IJNS3_IJNS_1CILi8EEENS4_ILi1EEEEEES6_EEENS3_IJNS3_IJS6_S6_EEENS4_ILi4EEEEEEEEENS3_IJNS3_IJNS3_IJS6_NS4_ILi0EEEEEESD_EEENS3_IJNS3_IJSD_SD_EEENS4_ILi2048EEEEEEEEEEENS_10ViewEngineINS_8smem_ptrIPN7cutlass10bfloat16_tEEEEEEEC2ERKSK_RKSR_)
$_ZN7cutlass13device_kernelIN5flash19enable_sm80_to_sm89INS1_16FlashAttnBwdSm80INS1_25CollectiveMainloopBwdSm80ILi2ELi2EN4cute5tupleIJNS5_1CILi128EEES8_NS7_ILi64EEEEEENS_10bfloat16_tEfNS_4arch4Sm80ELb0ELb0ELb1ELb0ELb0ELb0ELb0ELb0ELi2ELi4ELi4ELi4ELb0EEENS1_24CollectiveEpilogueBwdGQAISA_fSD_Li256ELb0ELb0EEENS1_19SingleTileSchedulerILb0ELb0ELb0ELi128EEEEEEEEEvNT_6ParamsE$_ZN4cute3eso3ESOILb1ELb0EJNS_6LayoutINS_5tupleIJNS3_IJNS3_IJNS_1CILi8EEENS4_ILi1EEEEEES6_EEENS3_IJNS3_IJS6_S6_EEENS4_ILi4EEEEEEEEENS3_IJNS3_IJNS3_IJS6_NS4_ILi0EEEEEESD_EEENS3_IJNS3_IJSD_SD_EEENS4_ILi2048EEEEEEEEEEENS_10ViewEngineINS_8smem_ptrIPN7cutlass10bfloat16_tEEEEEEEC2ERKSK_RKSR_:
[----:B------:R-:W-:Y:S02]  /*84e0*/  IADD3 R2, R25, -c[0x0][0x20], RZ ;  /* 0x8000080019027a10 */ /* 0x000fe40007ffe0ff */
[----:B------:R-:W-:-:S03]  /*84f0*/  MOV R9, 0x0 ;  /* 0x0000000000097802 */ /* 0x000fc60000000f00 */
[----:B------:R1:W-:Y:S01]  /*8500*/  STL.64 [R2], R6 ;  /* 0x0000000602007387 */ /* 0x0003e20000100a00 */
[----:B------:R-:W-:Y:S05]  /*8510*/  RET.REL.NODEC R8 `(_ZN7cutlass13device_kernelIN5flash19enable_sm80_to_sm89INS1_16FlashAttnBwdSm80INS1_25CollectiveMainloopBwdSm80ILi2ELi2EN4cute5tupleIJNS5_1CILi128EEES8_NS7_ILi64EEEEEENS_10bfloat16_tEfNS_4arch4Sm80ELb0ELb0ELb1ELb0ELb0ELb0ELb0ELb0ELi2ELi4ELi4ELi4ELb0EEENS1_24CollectiveEpilogueBwdGQAISA_fSD_Li256ELb0ELb0EEENS1_19SingleTileSchedulerILb0ELb0ELb0ELi128EEEEEEEEEvNT_6ParamsE) ;  /* 0xffff7ae008007950 */ /* 0x000fea0003c3ffff */
        .type           $_ZN7cutlass13device_kernelIN5flash19enable_sm80_to_sm89INS1_16FlashAttnBwdSm80INS1_25CollectiveMainloopBwdSm80ILi2ELi2EN4cute5tupleIJNS5_1CILi128EEES8_NS7_ILi64EEEEEENS_10bfloat16_tEfNS_4arch4Sm80ELb0ELb0ELb1ELb0ELb0ELb0ELb0ELb0ELi2ELi4ELi4ELi4ELb0EEENS1_24CollectiveEpilogueBwdGQAISA_fSD_Li256ELb0ELb0EEENS1_19SingleTileSchedulerILb0ELb0ELb0ELi128EEEEEEEEEvNT_6ParamsE$_ZN4cute3eso3ESOILb1ELb0EJNS_6LayoutINS_5tupleIJNS3_IJNS3_IJNS_1CILi8EEENS4_ILi1EEEEEES6_EEENS3_IJNS3_IJS6_S6_EEENS4_ILi4EEEEEEEEENS3_IJNS3_IJNS3_IJS6_NS4_ILi0EEEEEESD_EEENS3_IJNS3_IJSD_SD_EEES5_EEEEEEEENS_10ViewEngineIPN7cutlass10bfloat16_tEEEEEC2ERKSJ_RKSO_,@function
        .size           $_ZN7cutlass13device_kernelIN5flash19enable_sm80_to_sm89INS1_16FlashAttnBwdSm80INS1_25CollectiveMainloopBwdSm80ILi2ELi2EN4cute5tupleIJNS5_1CILi128EEES8_NS7_ILi64EEEEEENS_10bfloat16_tEfNS_4arch4Sm80ELb0ELb0ELb1ELb0ELb0ELb0ELb0ELb0ELi2ELi4ELi4ELi4ELb0EEENS1_24CollectiveEpilogueBwdGQAISA_fSD_Li256ELb0ELb0EEENS1_19SingleTileSchedulerILb0ELb0ELb0ELi128EEEEEEEEEvNT_6ParamsE$_ZN4cute3eso3ESOILb1ELb0EJNS_6LayoutINS_5tupleIJNS3_IJNS3_IJNS_1CILi8EEENS4_ILi1EEEEEES6_EEENS3_IJNS3_IJS6_S6_EEENS4_ILi4EEEEEEEEENS3_IJNS3_IJNS3_IJS6_NS4_ILi0EEEEEESD_EEENS3_IJNS3_IJSD_SD_EEES5_EEEEEEEENS_10ViewEngineIPN7cutlass10bfloat16_tEEEEEC2ERKSJ_RKSO_,($_ZN7cutlass13device_kernelIN5flash19enable_sm80_to_sm89INS1_16FlashAttnBwdSm80INS1_25CollectiveMainloopBwdSm80ILi2ELi2EN4cute5tupleIJNS5_1CILi128EEES8_NS7_ILi64EEEEEENS_10bfloat16_tEfNS_4arch4Sm80ELb0ELb0ELb1ELb0ELb0ELb0ELb0ELb0ELi2ELi4ELi4ELi4ELb0EEENS1_24CollectiveEpilogueBwdGQAISA_fSD_Li256ELb0ELb0EEENS1_19SingleTileSchedulerILb0ELb0ELb0ELi128EEEEEEEEEvNT_6ParamsE$_ZN4cute3eso3ESOILb1ELb0EJNS_6LayoutINS_5tupleIJNS3_IJNS_1CILi1EEENS3_IJNS4_ILi2EEES6_EEEEEES6_NS4_ILi4EEEEEENS3_IJNS3_IJNS4_ILi0EEENS3_IJS5_S9_EEEEEES6_NS4_ILi8EEEEEEEENS_10ViewEngineIPjEEEEC2ERKSG_RKSJ_ - $_ZN7cutlass13device_kernelIN5flash19enable_sm80_to_sm89INS1_16FlashAttnBwdSm80INS1_25CollectiveMainloopBwdSm80ILi2ELi2EN4cute5tupleIJNS5_1CILi128EEES8_NS7_ILi64EEEEEENS_10bfloat16_tEfNS_4arch4Sm80ELb0ELb0ELb1ELb0ELb0ELb0ELb0ELb0ELi2ELi4ELi4ELi4ELb0EEENS1_24CollectiveEpilogueBwdGQAISA_fSD_Li256ELb0ELb0EEENS1_19SingleTileSchedulerILb0ELb0ELb0ELi128EEEEEEEEEvNT_6ParamsE$_ZN4cute3eso3ESOILb1ELb0EJNS_6LayoutINS_5tupleIJNS3_IJNS3_IJNS_1CILi8EEENS4_ILi1EEEEEES6_EEENS3_IJNS3_IJS6_S6_EEENS4_ILi4EEEEEEEEENS3_IJNS3_IJNS3_IJS6_NS4_ILi0EEEEEESD_EEENS3_IJNS3_IJSD_SD_EEES5_EEEEEEEENS_10ViewEngineIPN7cutlass10bfloat16_tEEEEEC2ERKSJ_RKSO_)
$_ZN7cutlass13device_kernelIN5flash19enable_sm80_to_sm89INS1_16FlashAttnBwdSm80INS1_25CollectiveMainloopBwdSm80ILi2ELi2EN4cute5tupleIJNS5_1CILi128EEES8_NS7_ILi64EEEEEENS_10bfloat16_tEfNS_4arch4Sm80ELb0ELb0ELb1ELb0ELb0ELb0ELb0ELb0ELi2ELi4ELi4ELi4ELb0EEENS1_24CollectiveEpilogueBwdGQAISA_fSD_Li256ELb0ELb0EEENS1_19SingleTileSchedulerILb0ELb0ELb0ELi128EEEEEEEEEvNT_6ParamsE$_ZN4cute3eso3ESOILb1ELb0EJNS_6LayoutINS_5tupleIJNS3_IJNS3_IJNS_1CILi8EEENS4_ILi1EEEEEES6_EEENS3_IJNS3_IJS6_S6_EEENS4_ILi4EEEEEEEEENS3_IJNS3_IJNS3_IJS6_NS4_ILi0EEEEEESD_EEENS3_IJNS3_IJSD_SD_EEES5_EEEEEEEENS_10ViewEngineIPN7cutlass10bfloat16_tEEEEEC2ERKSJ_RKSO_:
[----:B------:R-:W-:Y:S02]  /*8520*/  IADD3 R4, R25, -c[0x0][0x20], RZ ;  /* 0x8000080019047a10 */ /* 0x000fe40007ffe0ff */
[----:B------:R-:W-:-:S03]  /*8530*/  MOV R9, 0x0 ;  /* 0x0000000000097802 */ /* 0x000fc60000000f00 */
[----:B------:R1:W-:Y:S01]  /*8540*/  STL.64 [R4], R2 ;  /* 0x0000000204007387 */ /* 0x0003e20000100a00 */
[----:B------:R-:W-:Y:S05]  /*8550*/  RET.REL.NODEC R8 `(_ZN7cutlass13device_kernelIN5flash19enable_sm80_to_sm89INS1_16FlashAttnBwdSm80INS1_25CollectiveMainloopBwdSm80ILi2ELi2EN4cute5tupleIJNS5_1CILi128EEES8_NS7_ILi64EEEEEENS_10bfloat16_tEfNS_4arch4Sm80ELb0ELb0ELb1ELb0ELb0ELb0ELb0ELb0ELi2ELi4ELi4ELi4ELb0EEENS1_24CollectiveEpilogueBwdGQAISA_fSD_Li256ELb0ELb0EEENS1_19SingleTileSchedulerILb0ELb0ELb0ELi128EEEEEEEEEvNT_6ParamsE) ;  /* 0xffff7aa008007950 */ /* 0x000fea0003c3ffff */
        .type           $_ZN7cutlass13device_kernelIN5flash19enable_sm80_to_sm89INS1_16FlashAttnBwdSm80INS1_25CollectiveMainloopBwdSm80ILi2ELi2EN4cute5tupleIJNS5_1CILi128EEES8_NS7_ILi64EEEEEENS_10bfloat16_tEfNS_4arch4Sm80ELb0ELb0ELb1ELb0ELb0ELb0ELb0ELb0ELi2ELi4ELi4ELi4ELb0EEENS1_24CollectiveEpilogueBwdGQAISA_fSD_Li256ELb0ELb0EEENS1_19SingleTileSchedulerILb0ELb0ELb0ELi128EEEEEEEEEvNT_6ParamsE$_ZN4cute3eso3ESOILb1ELb0EJNS_6LayoutINS_5tupleIJNS3_IJNS_1CILi1EEENS3_IJNS4_ILi2EEES6_EEEEEES6_NS4_ILi4EEEEEENS3_IJNS3_IJNS4_ILi0EEENS3_IJS5_S9_EEEEEES6_NS4_ILi8EEEEEEEENS_10ViewEngineIPjEEEEC2ERKSG_RKSJ_,@function
        .size           $_ZN7cutlass13device_kernelIN5flash19enable_sm80_to_sm89INS1_16FlashAttnBwdSm80INS1_25CollectiveMainloopBwdSm80ILi2ELi2EN4cute5tupleIJNS5_1CILi128EEES8_NS7_ILi64EEEEEENS_10bfloat16_tEfNS_4arch4Sm80ELb0ELb0ELb1ELb0ELb0ELb0ELb0ELb0ELi2ELi4ELi4ELi4ELb0EEENS1_24CollectiveEpilogueBwdGQAISA_fSD_Li256ELb0ELb0EEENS1_19SingleTileSchedulerILb0ELb0ELb0ELi128EEEEEEEEEvNT_6ParamsE$_ZN4cute3eso3ESOILb1ELb0EJNS_6LayoutINS_5tupleIJNS3_IJNS_1CILi1EEENS3_IJNS4_ILi2EEES6_EEEEEES6_NS4_ILi4EEEEEENS3_IJNS3_IJNS4_ILi0EEENS3_IJS5_S9_EEEEEES6_NS4_ILi8EEEEEEEENS_10ViewEngineIPjEEEEC2ERKSG_RKSJ_,($_ZN7cutlass13device_kernelIN5flash19enable_sm80_to_sm89INS1_16FlashAttnBwdSm80INS1_25CollectiveMainloopBwdSm80ILi2ELi2EN4cute5tupleIJNS5_1CILi128EEES8_NS7_ILi64EEEEEENS_10bfloat16_tEfNS_4arch4Sm80ELb0ELb0ELb1ELb0ELb0ELb0ELb0ELb0ELi2ELi4ELi4ELi4ELb0EEENS1_24CollectiveEpilogueBwdGQAISA_fSD_Li256ELb0ELb0EEENS1_19SingleTileSchedulerILb0ELb0ELb0ELi128EEEEEEEEEvNT_6ParamsE$_ZN4cute3eso3ESOILb1ELb0EJNS_6LayoutINS_5tupleIJNS3_IJNS_1CILi1EEENS3_IJNS4_ILi4EEENS4_ILi2EEEEEEEEES7_S6_EEENS3_IJNS3_IJNS4_ILi0EEENS3_IJS5_NS4_ILi8EEEEEEEEES6_NS4_ILi16EEEEEEEENS_10ViewEngineIPN7cutlass10bfloat16_tEEEEEC2ERKSH_RKSM_ - $_ZN7cutlass13device_kernelIN5flash19enable_sm80_to_sm89INS1_16FlashAttnBwdSm80INS1_25CollectiveMainloopBwdSm80ILi2ELi2EN4cute5tupleIJNS5_1CILi128EEES8_NS7_ILi64EEEEEENS_10bfloat16_tEfNS_4arch4Sm80ELb0ELb0ELb1ELb0ELb0ELb0ELb0ELb0ELi2ELi4ELi4ELi4ELb0EEENS1_24CollectiveEpilogueBwdGQAISA_fSD_Li256ELb0ELb0EEENS1_19SingleTileSchedulerILb0ELb0ELb0ELi128EEEEEEEEEvNT_6ParamsE$_ZN4cute3eso3ESOILb1ELb0EJNS_6LayoutINS_5tupleIJNS3_IJNS_1CILi1EEENS3_IJNS4_ILi2EEES6_EEEEEES6_NS4_ILi4EEEEEENS3_IJNS3_IJNS4_ILi0EEENS3_IJS5_S9_EEEEEES6_NS4_ILi8EEEEEEEENS_10ViewEngineIPjEEEEC2ERKSG_RKSJ_)
$_ZN7cutlass13device_kernelIN5flash19enable_sm80_to_sm89INS1_16FlashAttnBwdSm80INS1_25CollectiveMainloopBwdSm80ILi2ELi2EN4cute5tupleIJNS5_1CILi128EEES8_NS7_ILi64EEEEEENS_10bfloat16_tEfNS_4arch4Sm80ELb0ELb0ELb1ELb0ELb0ELb0ELb0ELb0ELi2ELi4ELi4ELi4ELb0EEENS1_24CollectiveEpilogueBwdGQAISA_fSD_Li256ELb0ELb0EEENS1_19SingleTileSchedulerILb0ELb0ELb0ELi128EEEEEEEEEvNT_6ParamsE$_ZN4cute3eso3ESOILb1ELb0EJNS_6LayoutINS_5tupleIJNS3_IJNS_1CILi1EEENS3_IJNS4_ILi2EEES6_EEEEEES6_NS4_ILi4EEEEEENS3_IJNS3_IJNS4_ILi0EEENS3_IJS5_S9_EEEEEES6_NS4_ILi8EEEEEEEENS_10ViewEngineIPjEEEEC2ERKSG_RKSJ_:
[----:B------:R-:W-:Y:S02]  /*8560*/  IADD3 R4, R60, -c[0x0][0x20], RZ ;  /* 0x800008003c047a10 */ /* 0x000fe40007ffe0ff */
[----:B------:R-:W-:-:S03]  /*8570*/  MOV R7, 0x0 ;  /* 0x0000000000077802 */ /* 0x000fc60000000f00 */
[----:B------:R1:W-:Y:S01]  /*8580*/  STL.64 [R4], R2 ;  /* 0x0000000204007387 */ /* 0x0003e20000100a00 */
[----:B------:R-:W-:Y:S05]  /*8590*/  RET.REL.NODEC R6 `(_ZN7cutlass13device_kernelIN5flash19enable_sm80_to_sm89INS1_16FlashAttnBwdSm80INS1_25CollectiveMainloopBwdSm80ILi2ELi2EN4cute5tupleIJNS5_1CILi128EEES8_NS7_ILi64EEEEEENS_10bfloat16_tEfNS_4arch4Sm80ELb0ELb0ELb1ELb0ELb0ELb0ELb0ELb0ELi2ELi4ELi4ELi4ELb0EEENS1_24CollectiveEpilogueBwdGQAISA_fSD_Li256ELb0ELb0EEENS1_19SingleTileSchedulerILb0ELb0ELb0ELi128EEEEEEEEEvNT_6ParamsE) ;  /* 0xffff7a6006007950 */ /* 0x000fea0003c3ffff */
        .type           $_ZN7cutlass13device_kernelIN5flash19enable_sm80_to_sm89INS1_16FlashAttnBwdSm80INS1_25CollectiveMainloopBwdSm80ILi2ELi2EN4cute5tupleIJNS5_1CILi128EEES8_NS7_ILi64EEEEEENS_10bfloat16_tEfNS_4arch4Sm80ELb0ELb0ELb1ELb0ELb0ELb0ELb0ELb0ELi2ELi4ELi4ELi4ELb0EEENS1_24CollectiveEpilogueBwdGQAISA_fSD_Li256ELb0ELb0EEENS1_19SingleTileSchedulerILb0ELb0ELb0ELi128EEEEEEEEEvNT_6ParamsE$_ZN4cute3eso3ESOILb1ELb0EJNS_6LayoutINS_5tupleIJNS3_IJNS_1CILi1EEENS3_IJNS4_ILi4EEENS4_ILi2EEEEEEEEES7_S6_EEENS3_IJNS3_IJNS4_ILi0EEENS3_IJS5_NS4_ILi8EEEEEEEEES6_NS4_ILi16EEEEEEEENS_10ViewEngineIPN7cutlass10bfloat16_tEEEEEC2ERKSH_RKSM_,@function
        .size           $_ZN7cutlass13device_kernelIN5flash19enable_sm80_to_sm89INS1_16FlashAttnBwdSm80INS1_25CollectiveMainloopBwdSm80ILi2ELi2EN4cute5tupleIJNS5_1CILi128EEES8_NS7_ILi64EEEEEENS_10bfloat16_tEfNS_4arch4Sm80ELb0ELb0ELb1ELb0ELb0ELb0ELb0ELb0ELi2ELi4ELi4ELi4ELb0EEENS1_24CollectiveEpilogueBwdGQAISA_fSD_Li256ELb0ELb0EEENS1_19SingleTileSchedulerILb0ELb0ELb0ELi128EEEEEEEEEvNT_6ParamsE$_ZN4cute3eso3ESOILb1ELb0EJNS_6LayoutINS_5tupleIJNS3_IJNS_1CILi1EEENS3_IJNS4_ILi4EEENS4_ILi2EEEEEEEEES7_S6_EEENS3_IJNS3_IJNS4_ILi0EEENS3_IJS5_NS4_ILi8EEEEEEEEES6_NS4_ILi16EEEEEEEENS_10ViewEngineIPN7cutlass10bfloat16_tEEEEEC2ERKSH_RKSM_,($_ZN7cutlass13device_kernelIN5flash19enable_sm80_to_sm89INS1_16FlashAttnBwdSm80INS1_25CollectiveMainloopBwdSm80ILi2ELi2EN4cute5tupleIJNS5_1CILi128EEES8_NS7_ILi64EEEEEENS_10bfloat16_tEfNS_4arch4Sm80ELb0ELb0ELb1ELb0ELb0ELb0ELb0ELb0ELi2ELi4ELi4ELi4ELb0EEENS1_24CollectiveEpilogueBwdGQAISA_fSD_Li256ELb0ELb0EEENS1_19SingleTileSchedulerILb0ELb0ELb0ELi128EEEEEEEEEvNT_6ParamsE$_ZN4cute3eso3ESOILb1ELb0EJNS_6LayoutINS_5tupleIJNS3_IJNS_1CILi1EEENS4_ILi2EEEEEEEEENS3_IJNS3_IJS5_S5_EEEEEEEENS_10ViewEngineIPjEEEEC2ERKSB_RKSE_ - $_ZN7cutlass13device_kernelIN5flash19enable_sm80_to_sm89INS1_16FlashAttnBwdSm80INS1_25CollectiveMainloopBwdSm80ILi2ELi2EN4cute5tupleIJNS5_1CILi128EEES8_NS7_ILi64EEEEEENS_10bfloat16_tEfNS_4arch4Sm80ELb0ELb0ELb1ELb0ELb0ELb0ELb0ELb0ELi2ELi4ELi4ELi4ELb0EEENS1_24CollectiveEpilogueBwdGQAISA_fSD_Li256ELb0ELb0EEENS1_19SingleTileSchedulerILb0ELb0ELb0ELi128EEEEEEEEEvNT_6ParamsE$_ZN4cute3eso3ESOILb1ELb0EJNS_6LayoutINS_5tupleIJNS3_IJNS_1CILi1EEENS3_IJNS4_ILi4EEENS4_ILi2EEEEEEEEES7_S6_EEENS3_IJNS3_IJNS4_ILi0EEENS3_IJS5_NS4_ILi8EEEEEEEEES6_NS4_ILi16EEEEEEEENS_10ViewEngineIPN7cutlass10bfloat16_tEEEEEC2ERKSH_RKSM_)
$_ZN7cutlass13device_kernelIN5flash19enable_sm80_to_sm89INS1_16FlashAttnBwdSm80INS1_25CollectiveMainloopBwdSm80ILi2ELi2EN4cute5tupleIJNS5_1CILi128EEES8_NS7_ILi64EEEEEENS_10bfloat16_tEfNS_4arch4Sm80ELb0ELb0ELb1ELb0ELb0ELb0ELb0ELb0ELi2ELi4ELi4ELi4ELb0EEENS1_24CollectiveEpilogueBwdGQAISA_fSD_Li256ELb0ELb0EEENS1_19SingleTileSchedulerILb0ELb0ELb0ELi128EEEEEEEEEvNT_6ParamsE$_ZN4cute3eso3ESOILb1ELb0EJNS_6LayoutINS_5tupleIJNS3_IJNS_1CILi1EEENS3_IJNS4_ILi4EEENS4_ILi2EEEEEEEEES7_S6_EEENS3_IJNS3_IJNS4_ILi0EEENS3_IJS5_NS4_ILi8EEEEEEEEES6_NS4_ILi16EEEEEEEENS_10ViewEngineIPN7cutlass10bfloat16_tEEEEEC2ERKSH_RKSM_:
[----:B------:R-:W-:Y:S01]  /*85a0*/  IADD3 R3, R60, -c[0x0][0x20], RZ ;  /* 0x800008003c037a10 */ /* 0x000fe20007ffe0ff */
[----:B------:R-:W-:Y:S01]  /*85b0*/  IMAD.MOV.U32 R52, RZ, RZ, R2 ;  /* 0x000000ffff347224 */ /* 0x000fe200078e0002 */
[----:B------:R-:W-:-:S04]  /*85c0*/  MOV R5, 0x0 ;  /* 0x0000000000057802 */ /* 0x000fc80000000f00 */
[----:B------:R1:W-:Y:S01]  /*85d0*/  STL.64 [R3], R52 ;  /* 0x0000003403007387 */ /* 0x0003e20000100a00 */
[----:B------:R-:W-:Y:S05]  /*85e0*/  RET.REL.NODEC R4 `(_ZN7cutlass13device_kernelIN5flash19enable_sm80_to_sm89INS1_16FlashAttnBwdSm80INS1_25CollectiveMainloopBwdSm80ILi2ELi2EN4cute5tupleIJNS5_1CILi128EEES8_NS7_ILi64EEEEEENS_10bfloat16_tEfNS_4arch4Sm80ELb0ELb0ELb1ELb0ELb0ELb0ELb0ELb0ELi2ELi4ELi4ELi4ELb0EEENS1_24CollectiveEpilogueBwdGQAISA_fSD_Li256ELb0ELb0EEENS1_19SingleTileSchedulerILb0ELb0ELb0ELi128EEEEEEEEEvNT_6ParamsE) ;  /* 0xffff7a1004007950 */ /* 0x000fea0003c3ffff */
        .type           $_ZN7cutlass13device_kernelIN5flash19enable_sm80_to_sm89INS1_16FlashAttnBwdSm80INS1_25CollectiveMainloopBwdSm80ILi2ELi2EN4cute5tupleIJNS5_1CILi128EEES8_NS7_ILi64EEEEEENS_10bfloat16_tEfNS_4arch4Sm80ELb0ELb0ELb1ELb0ELb0ELb0ELb0ELb0ELi2ELi4ELi4ELi4ELb0EEENS1_24CollectiveEpilogueBwdGQAISA_fSD_Li256ELb0ELb0EEENS1_19SingleTileSchedulerILb0ELb0ELb0ELi128EEEEEEEEEvNT_6ParamsE$_ZN4cute3eso3ESOILb1ELb0EJNS_6LayoutINS_5tupleIJNS3_IJNS_1CILi1EEENS4_ILi2EEEEEEEEENS3_IJNS3_IJS5_S5_EEEEEEEENS_10ViewEngineIPjEEEEC2ERKSB_RKSE_,@function
        .size           $_ZN7cutlass13device_kernelIN5flash19enable_sm80_to_sm89INS1_16FlashAttnBwdSm80INS1_25CollectiveMainloopBwdSm80ILi2ELi2EN4cute5tupleIJNS5_1CILi128EEES8_NS7_ILi64EEEEEENS_10bfloat16_tEfNS_4arch4Sm80ELb0ELb0ELb1ELb0ELb0ELb0ELb0ELb0ELi2ELi4ELi4ELi4ELb0EEENS1_24CollectiveEpilogueBwdGQAISA_fSD_Li256ELb0ELb0EEENS1_19SingleTileSchedulerILb0ELb0ELb0ELi128EEEEEEEEEvNT_6ParamsE$_ZN4cute3eso3ESOILb1ELb0EJNS_6LayoutINS_5tupleIJNS3_IJNS_1CILi1EEENS4_ILi2EEEEEEEEENS3_IJNS3_IJS5_S5_EEEEEEEENS_10ViewEngineIPjEEEEC2ERKSB_RKSE_,($_ZN7cutlass13device_kernelIN5flash19enable_sm80_to_sm89INS1_16FlashAttnBwdSm80INS1_25CollectiveMainloopBwdSm80ILi2ELi2EN4cute5tupleIJNS5_1CILi128EEES8_NS7_ILi64EEEEEENS_10bfloat16_tEfNS_4arch4Sm80ELb0ELb0ELb1ELb0ELb0ELb0ELb0ELb0ELi2ELi4ELi4ELi4ELb0EEENS1_24CollectiveEpilogueBwdGQAISA_fSD_Li256ELb0ELb0EEENS1_19SingleTileSchedulerILb0ELb0ELb0ELi128EEEEEEEEEvNT_6ParamsE$_ZN4cute3eso3ESOILb1ELb0EJNS_6LayoutINS_5tupleIJNS3_IJNS_1CILi1EEENS4_ILi2EEEEEES6_NS4_ILi8EEEEEENS3_IJNS3_IJS5_S5_EEES6_NS4_ILi4EEEEEEEENS_10ViewEngineIPKN7cutlass5ArrayIfLi2ELb1EEEEEEEC2ERKSD_RKSK_ - $_ZN7cutlass13device_kernelIN5flash19enable_sm80_to_sm89INS1_16FlashAttnBwdSm80INS1_25CollectiveMainloopBwdSm80ILi2ELi2EN4cute5tupleIJNS5_1CILi128EEES8_NS7_ILi64EEEEEENS_10bfloat16_tEfNS_4arch4Sm80ELb0ELb0ELb1ELb0ELb0ELb0ELb0ELb0ELi2ELi4ELi4ELi4ELb0EEENS1_24CollectiveEpilogueBwdGQAISA_fSD_Li256ELb0ELb0EEENS1_19SingleTileSchedulerILb0ELb0ELb0ELi128EEEEEEEEEvNT_6ParamsE$_ZN4cute3eso3ESOILb1ELb0EJNS_6LayoutINS_5tupleIJNS3_IJNS_1CILi1EEENS4_ILi2EEEEEEEEENS3_IJNS3_IJS5_S5_EEEEEEEENS_10ViewEngineIPjEEEEC2ERKSB_RKSE_)
$_ZN7cutlass13device_kernelIN5flash19enable_sm80_to_sm89INS1_16FlashAttnBwdSm80INS1_25CollectiveMainloopBwdSm80ILi2ELi2EN4cute5tupleIJNS5_1CILi128EEES8_NS7_ILi64EEEEEENS_10bfloat16_tEfNS_4arch4Sm80ELb0ELb0ELb1ELb0ELb0ELb0ELb0ELb0ELi2ELi4ELi4ELi4ELb0EEENS1_24CollectiveEpilogueBwdGQAISA_fSD_Li256ELb0ELb0EEENS1_19SingleTileSchedulerILb0ELb0ELb0ELi128EEEEEEEEEvNT_6ParamsE$_ZN4cute3eso3ESOILb1ELb0EJNS_6LayoutINS_5tupleIJNS3_IJNS_1CILi1EEENS4_ILi2EEEEEEEEENS3_IJNS3_IJS5_S5_EEEEEEEENS_10ViewEngineIPjEEEEC2ERKSB_RKSE_:
[----:B------:R-:W-:Y:S01]  /*85f0*/  IADD3 R2, R2, -c[0x0][0x20], RZ ;  /* 0x8000080002027a10 */ /* 0x000fe20007ffe0ff */
[----:B------:R-:W-:Y:S01]  /*8600*/  IMAD.MOV.U32 R11, RZ, RZ, R3 ;  /* 0x000000ffff0b7224 */ /* 0x000fe200078e0003 */
[----:B------:R-:W-:-:S04]  /*8610*/  MOV R5, 0x0 ;  /* 0x0000000000057802 */ /* 0x000fc80000000f00 */
[----:B------:R1:W-:Y:S01]  /*8620*/  STL.64 [R2], R10 ;  /* 0x0000000a02007387 */ /* 0x0003e20000100a00 */
[----:B------:R-:W-:Y:S05]  /*8630*/  RET.REL.NODEC R4 `(_ZN7cutlass13device_kernelIN5flash19enable_sm80_to_sm89INS1_16FlashAttnBwdSm80INS1_25CollectiveMainloopBwdSm80ILi2ELi2EN4cute5tupleIJNS5_1CILi128EEES8_NS7_ILi64EEEEEENS_10bfloat16_tEfNS_4arch4Sm80ELb0ELb0ELb1ELb0ELb0ELb0ELb0ELb0ELi2ELi4ELi4ELi4ELb0EEENS1_24CollectiveEpilogueBwdGQAISA_fSD_Li256ELb0ELb0EEENS1_19SingleTileSchedulerILb0ELb0ELb0ELi128EEEEEEEEEvNT_6ParamsE) ;  /* 0xffff79c004007950 */ /* 0x000fea0003c3ffff */
        .type           $_ZN7cutlass13device_kernelIN5flash19enable_sm80_to_sm89INS1_16FlashAttnBwdSm80INS1_25CollectiveMainloopBwdSm80ILi2ELi2EN4cute5tupleIJNS5_1CILi128EEES8_NS7_ILi64EEEEEENS_10bfloat16_tEfNS_4arch4Sm80ELb0ELb0ELb1ELb0ELb0ELb0ELb0ELb0ELi2ELi4ELi4ELi4ELb0EEENS1_24CollectiveEpilogueBwdGQAISA_fSD_Li256ELb0ELb0EEENS1_19SingleTileSchedulerILb0ELb0ELb0ELi128EEEEEEEEEvNT_6ParamsE$_ZN4cute3eso3ESOILb1ELb0EJNS_6LayoutINS_5tupleIJNS3_IJNS_1CILi1EEENS4_ILi2EEEEEES6_NS4_ILi8EEEEEENS3_IJNS3_IJS5_S5_EEES6_NS4_ILi4EEEEEEEENS_10ViewEngineIPKN7cutlass5ArrayIfLi2ELb1EEEEEEEC2ERKSD_RKSK_,@function
        .size           $_ZN7cutlass13device_kernelIN5flash19enable_sm80_to_sm89INS1_16FlashAttnBwdSm80INS1_25CollectiveMainloopBwdSm80ILi2ELi2EN4cute5tupleIJNS5_1CILi128EEES8_NS7_ILi64EEEEEENS_10bfloat16_tEfNS_4arch4Sm80ELb0ELb0ELb1ELb0ELb0ELb0ELb0ELb0ELi2ELi4ELi4ELi4ELb0EEENS1_24CollectiveEpilogueBwdGQAISA_fSD_Li256ELb0ELb0EEENS1_19SingleTileSchedulerILb0ELb0ELb0ELi128EEEEEEEEEvNT_6ParamsE$_ZN4cute3eso3ESOILb1ELb0EJNS_6LayoutINS_5tupleIJNS3_IJNS_1CILi1EEENS4_ILi2EEEEEES6_NS4_ILi8EEEEEENS3_IJNS3_IJS5_S5_EEES6_NS4_ILi4EEEEEEEENS_10ViewEngineIPKN7cutlass5ArrayIfLi2ELb1EEEEEEEC2ERKSD_RKSK_,($_ZN7cutlass13device_kernelIN5flash19enable_sm80_to_sm89INS1_16FlashAttnBwdSm80INS1_25CollectiveMainloopBwdSm80ILi2ELi2EN4cute5tupleIJNS5_1CILi128EEES8_NS7_ILi64EEEEEENS_10bfloat16_tEfNS_4arch4Sm80ELb0ELb0ELb1ELb0ELb0ELb0ELb0ELb0ELi2ELi4ELi4ELi4ELb0EEENS1_24CollectiveEpilogueBwdGQAISA_fSD_Li256ELb0ELb0EEENS1_19SingleTileSchedulerILb0ELb0ELb0ELi128EEEEEEEEEvNT_6ParamsE$_ZN4cute3eso3ESOILb1ELb0EJNS_6LayoutINS_5tupleIJNS3_IJNS_1CILi1EEENS4_ILi2EEEEEES6_NS4_ILi8EEEEEENS3_IJNS3_IJS5_S5_EEES6_NS4_ILi4EEEEEEEENS_10ViewEngineIPN7cutlass5ArrayINSF_10bfloat16_tELi2ELb0EEEEEEEC2ERKSD_RKSK_ - $_ZN7cutlass13device_kernelIN5flash19enable_sm80_to_sm89INS1_16FlashAttnBwdSm80INS1_25CollectiveMainloopBwdSm80ILi2ELi2EN4cute5tupleIJNS5_1CILi128EEES8_NS7_ILi64EEEEEENS_10bfloat16_tEfNS_4arch4Sm80ELb0ELb0ELb1ELb0ELb0ELb0ELb0ELb0ELi2ELi4ELi4ELi4ELb0EEENS1_24CollectiveEpilogueBwdGQAISA_fSD_Li256ELb0ELb0EEENS1_19SingleTileSchedulerILb0ELb0ELb0ELi128EEEEEEEEEvNT_6ParamsE$_ZN4cute3eso3ESOILb1ELb0EJNS_6LayoutINS_5tupleIJNS3_IJNS_1CILi1EEENS4_ILi2EEEEEES6_NS4_ILi8EEEEEENS3_IJNS3_IJS5_S5_EEES6_NS4_ILi4EEEEEEEENS_10ViewEngineIPKN7cutlass5ArrayIfLi2ELb1EEEEEEEC2ERKSD_RKSK_)
$_ZN7cutlass13device_kernelIN5flash19enable_sm80_to_sm89INS1_16FlashAttnBwdSm80INS1_25CollectiveMainloopBwdSm80ILi2ELi2EN4cute5tupleIJNS5_1CILi128EEES8_NS7_ILi64EEEEEENS_10bfloat16_tEfNS_4arch4Sm80ELb0ELb0ELb1ELb0ELb0ELb0ELb0ELb0ELi2ELi4ELi4ELi4ELb0EEENS1_24CollectiveEpilogueBwdGQAISA_fSD_Li256ELb0ELb0EEENS1_19SingleTileSchedulerILb0ELb0ELb0ELi128EEEEEEEEEvNT_6ParamsE$_ZN4cute3eso3ESOILb1ELb0EJNS_6LayoutINS_5tupleIJNS3_IJNS_1CILi1EEENS4_ILi2EEEEEES6_NS4_ILi8EEEEEENS3_IJNS3_IJS5_S5_EEES6_NS4_ILi4EEEEEEEENS_10ViewEngineIPKN7cutlass5ArrayIfLi2ELb1EEEEEEEC2ERKSD_RKSK_:
[----:B------:R-:W-:Y:S01]  /*8640*/  IADD3 R2, R60, -c[0x0][0x20], RZ ;  /* 0x800008003c027a10 */ /* 0x000fe20007ffe0ff */
[----:B------:R-:W-:Y:S01]  /*8650*/  IMAD.MOV.U32 R9, RZ, RZ, R5 ;  /* 0x000000ffff097224 */ /* 0x000fe200078e0005 */
[----:B------:R-:W-:-:S04]  /*8660*/  MOV R7, 0x0 ;  /* 0x0000000000077802 */ /* 0x000fc80000000f00 */
[----:B------:R1:W-:Y:S01]  /*8670*/  STL.64 [R2], R8 ;  /* 0x0000000802007387 */ /* 0x0003e20000100a00 */
[----:B------:R-:W-:Y:S05]  /*8680*/  RET.REL.NODEC R6 `(_ZN7cutlass13device_kernelIN5flash19enable_sm80_to_sm89INS1_16FlashAttnBwdSm80INS1_25CollectiveMainloopBwdSm80ILi2ELi2EN4cute5tupleIJNS5_1CILi128EEES8_NS7_ILi64EEEEEENS_10bfloat16_tEfNS_4arch4Sm80ELb0ELb0ELb1ELb0ELb0ELb0ELb0ELb0ELi2ELi4ELi4ELi4ELb0EEENS1_24CollectiveEpilogueBwdGQAISA_fSD_Li256ELb0ELb0EEENS1_19SingleTileSchedulerILb0ELb0ELb0ELi128EEEEEEEEEvNT_6ParamsE) ;  /* 0xffff797006007950 */ /* 0x000fea0003c3ffff */
        .type           $_ZN7cutlass13device_kernelIN5flash19enable_sm80_to_sm89INS1_16FlashAttnBwdSm80INS1_25CollectiveMainloopBwdSm80ILi2ELi2EN4cute5tupleIJNS5_1CILi128EEES8_NS7_ILi64EEEEEENS_10bfloat16_tEfNS_4arch4Sm80ELb0ELb0ELb1ELb0ELb0ELb0ELb0ELb0ELi2ELi4ELi4ELi4ELb0EEENS1_24CollectiveEpilogueBwdGQAISA_fSD_Li256ELb0ELb0EEENS1_19SingleTileSchedulerILb0ELb0ELb0ELi128EEEEEEEEEvNT_6ParamsE$_ZN4cute3eso3ESOILb1ELb0EJNS_6LayoutINS_5tupleIJNS3_IJNS_1CILi1EEENS4_ILi2EEEEEES6_NS4_ILi8EEEEEENS3_IJNS3_IJS5_S5_EEES6_NS4_ILi4EEEEEEEENS_10ViewEngineIPN7cutlass5ArrayINSF_10bfloat16_tELi2ELb0EEEEEEEC2ERKSD_RKSK_,@function
        .size           $_ZN7cutlass13device_kernelIN5flash19enable_sm80_to_sm89INS1_16FlashAttnBwdSm80INS1_25CollectiveMainloopBwdSm80ILi2ELi2EN4cute5tupleIJNS5_1CILi128EEES8_NS7_ILi64EEEEEENS_10bfloat16_tEfNS_4arch4Sm80ELb0ELb0ELb1ELb0ELb0ELb0ELb0ELb0ELi2ELi4ELi4ELi4ELb0EEENS1_24CollectiveEpilogueBwdGQAISA_fSD_Li256ELb0ELb0EEENS1_19SingleTileSchedulerILb0ELb0ELb0ELi128EEEEEEEEEvNT_6ParamsE$_ZN4cute3eso3ESOILb1ELb0EJNS_6LayoutINS_5tupleIJNS3_IJNS_1CILi1EEENS4_ILi2EEEEEES6_NS4_ILi8EEEEEENS3_IJNS3_IJS5_S5_EEES6_NS4_ILi4EEEEEEEENS_10ViewEngineIPN7cutlass5ArrayINSF_10bfloat16_tELi2ELb0EEEEEEEC2ERKSD_RKSK_,($_ZN7cutlass13device_kernelIN5flash19enable_sm80_to_sm89INS1_16FlashAttnBwdSm80INS1_25CollectiveMainloopBwdSm80ILi2ELi2EN4cute5tupleIJNS5_1CILi128EEES8_NS7_ILi64EEEEEENS_10bfloat16_tEfNS_4arch4Sm80ELb0ELb0ELb1ELb0ELb0ELb0ELb0ELb0ELi2ELi4ELi4ELi4ELb0EEENS1_24CollectiveEpilogueBwdGQAISA_fSD_Li256ELb0ELb0EEENS1_19SingleTileSchedulerILb0ELb0ELb0ELi128EEEEEEEEEvNT_6ParamsE$_ZN4cute3eso3ESOILb1ELb0EJNS_6LayoutINS_5tupleIJNS3_IJNS_1CILi1EEENS4_ILi2EEES6_EEEEEENS3_IJNS3_IJS5_S5_S6_EEEEEEEENS_10ViewEngineIPjEEEEC2ERKSB_RKSE_ - $_ZN7cutlass13device_kernelIN5flash19enable_sm80_to_sm89INS1_16FlashAttnBwdSm80INS1_25CollectiveMainloopBwdSm80ILi2ELi2EN4cute5tupleIJNS5_1CILi128EEES8_NS7_ILi64EEEEEENS_10bfloat16_tEfNS_4arch4Sm80ELb0ELb0ELb1ELb0ELb0ELb0ELb0ELb0ELi2ELi4ELi4ELi4ELb0EEENS1_24CollectiveEpilogueBwdGQAISA_fSD_Li256ELb0ELb0EEENS1_19SingleTileSchedulerILb0ELb0ELb0ELi128EEEEEEEEEvNT_6ParamsE$_ZN4cute3eso3ESOILb1ELb0EJNS_6LayoutINS_5tupleIJNS3_IJNS_1CILi1EEENS4_ILi2EEEEEES6_NS4_ILi8EEEEEENS3_IJNS3_IJS5_S5_EEES6_NS4_ILi4EEEEEEEENS_10ViewEngineIPN7cutlass5ArrayINSF_10bfloat16_tELi2ELb0EEEEEEEC2ERKSD_RKSK_)
$_ZN7cutlass13device_kernelIN5flash19enable_sm80_to_sm89INS1_16FlashAttnBwdSm80INS1_25CollectiveMainloopBwdSm80ILi2ELi2EN4cute5tupleIJNS5_1CILi128EEES8_NS7_ILi64EEEEEENS_10bfloat16_tEfNS_4arch4Sm80ELb0ELb0ELb1ELb0ELb0ELb0ELb0ELb0ELi2ELi4ELi4ELi4ELb0EEENS1_24CollectiveEpilogueBwdGQAISA_fSD_Li256ELb0ELb0EEENS1_19SingleTileSchedulerILb0ELb0ELb0ELi128EEEEEEEEEvNT_6ParamsE$_ZN4cute3eso3ESOILb1ELb0EJNS_6LayoutINS_5tupleIJNS3_IJNS_1CILi1EEENS4_ILi2EEEEEES6_NS4_ILi8EEEEEENS3_IJNS3_IJS5_S5_EEES6_NS4_ILi4EEEEEEEENS_10ViewEngineIPN7cutlass5ArrayINSF_10bfloat16_tELi2ELb0EEEEEEEC2ERKSD_RKSK_:
[----:B------:R-:W-:Y:S01]  /*8690*/  IADD3 R2, R60, -c[0x0][0x20], RZ ;  /* 0x800008003c027a10 */ /* 0x000fe20007ffe0ff */
[----:B------:R-:W-:Y:S01]  /*86a0*/  IMAD.MOV.U32 R9, RZ, RZ, R5 ;  /* 0x000000ffff097224 */ /* 0x000fe200078e0005 */
[----:B------:R-:W-:-:S04]  /*86b0*/  MOV R7, 0x0 ;  /* 0x0000000000077802 */ /* 0x000fc80000000f00 */
[----:B------:R1:W-:Y:S01]  /*86c0*/  STL.64 [R2], R8 ;  /* 0x0000000802007387 */ /* 0x0003e20000100a00 */
[----:B------:R-:W-:Y:S05]  /*86d0*/  RET.REL.NODEC R6 `(_ZN7cutlass13device_kernelIN5flash19enable_sm80_to_sm89INS1_16FlashAttnBwdSm80INS1_25CollectiveMainloopBwdSm80ILi2ELi2EN4cute5tupleIJNS5_1CILi128EEES8_NS7_ILi64EEEEEENS_10bfloat16_tEfNS_4arch4Sm80ELb0ELb0ELb1ELb0ELb0ELb0ELb0ELb0ELi2ELi4ELi4ELi4ELb0EEENS1_24CollectiveEpilogueBwdGQAISA_fSD_Li256ELb0ELb0EEENS1_19SingleTileSchedulerILb0ELb0ELb0ELi128EEEEEEEEEvNT_6ParamsE) ;  /* 0xffff792006007950 */ /* 0x000fea0003c3ffff */
        .type           $_ZN7cutlass13device_kernelIN5flash19enable_sm80_to_sm89INS1_16FlashAttnBwdSm80INS1_25CollectiveMainloopBwdSm80ILi2ELi2EN4cute5tupleIJNS5_1CILi128EEES8_NS7_ILi64EEEEEENS_10bfloat16_tEfNS_4arch4Sm80ELb0ELb0ELb1ELb0ELb0ELb0ELb0ELb0ELi2ELi4ELi4ELi4ELb0EEENS1_24CollectiveEpilogueBwdGQAISA_fSD_Li256ELb0ELb0EEENS1_19SingleTileSchedulerILb0ELb0ELb0ELi128EEEEEEEEEvNT_6ParamsE$_ZN4cute3eso3ESOILb1ELb0EJNS_6LayoutINS_5tupleIJNS3_IJNS_1CILi1EEENS4_ILi2EEES6_EEEEEENS3_IJNS3_IJS5_S5_S6_EEEEEEEENS_10ViewEngineIPjEEEEC2ERKSB_RKSE_,@function
        .size           $_ZN7cutlass13device_kernelIN5flash19enable_sm80_to_sm89INS1_16FlashAttnBwdSm80INS1_25CollectiveMainloopBwdSm80ILi2ELi2EN4cute5tupleIJNS5_1CILi128EEES8_NS7_ILi64EEEEEENS_10bfloat16_tEfNS_4arch4Sm80ELb0ELb0ELb1ELb0ELb0ELb0ELb0ELb0ELi2ELi4ELi4ELi4ELb0EEENS1_24CollectiveEpilogueBwdGQAISA_fSD_Li256ELb0ELb0EEENS1_19SingleTileSchedulerILb0ELb0ELb0ELi128EEEEEEEEEvNT_6ParamsE$_ZN4cute3eso3ESOILb1ELb0EJNS_6LayoutINS_5tupleIJNS3_IJNS_1CILi1EEENS4_ILi2EEES6_EEEEEENS3_IJNS3_IJS5_S5_S6_EEEEEEEENS_10ViewEngineIPjEEEEC2ERKSB_RKSE_,($_ZN7cutlass13device_kernelIN5flash19enable_sm80_to_sm89INS1_16FlashAttnBwdSm80INS1_25CollectiveMainloopBwdSm80ILi2ELi2EN4cute5tupleIJNS5_1CILi128EEES8_NS7_ILi64EEEEEENS_10bfloat16_tEfNS_4arch4Sm80ELb0ELb0ELb1ELb0ELb0ELb0ELb0ELb0ELi2ELi4ELi4ELi4ELb0EEENS1_24CollectiveEpilogueBwdGQAISA_fSD_Li256ELb0ELb0EEENS1_19SingleTileSchedulerILb0ELb0ELb0ELi128EEEEEEEEEvNT_6ParamsE$_ZN4cute3eso3ESOILb1ELb0EJNS_6LayoutINS_5tupleIJNS3_IJNS_1CILi1EEENS4_ILi4EEEEEENS4_ILi2EEES6_EEENS3_IJNS3_IJNS4_ILi0EEES5_EEES6_NS4_ILi8EEEEEEEENS_10ViewEngineIPfEEEEC2ERKSE_RKSH_ - $_ZN7cutlass13device_kernelIN5flash19enable_sm80_to_sm89INS1_16FlashAttnBwdSm80INS1_25CollectiveMainloopBwdSm80ILi2ELi2EN4cute5tupleIJNS5_1CILi128EEES8_NS7_ILi64EEEEEENS_10bfloat16_tEfNS_4arch4Sm80ELb0ELb0ELb1ELb0ELb0ELb0ELb0ELb0ELi2ELi4ELi4ELi4ELb0EEENS1_24CollectiveEpilogueBwdGQAISA_fSD_Li256ELb0ELb0EEENS1_19SingleTileSchedulerILb0ELb0ELb0ELi128EEEEEEEEEvNT_6ParamsE$_ZN4cute3eso3ESOILb1ELb0EJNS_6LayoutINS_5tupleIJNS3_IJNS_1CILi1EEENS4_ILi2EEES6_EEEEEENS3_IJNS3_IJS5_S5_S6_EEEEEEEENS_10ViewEngineIPjEEEEC2ERKSB_RKSE_)
$_ZN7cutlass13device_kernelIN5flash19enable_sm80_to_sm89INS1_16FlashAttnBwdSm80INS1_25CollectiveMainloopBwdSm80ILi2ELi2EN4cute5tupleIJNS5_1CILi128EEES8_NS7_ILi64EEEEEENS_10bfloat16_tEfNS_4arch4Sm80ELb0ELb0ELb1ELb0ELb0ELb0ELb0ELb0ELi2ELi4ELi4ELi4ELb0EEENS1_24CollectiveEpilogueBwdGQAISA_fSD_Li256ELb0ELb0EEENS1_19SingleTileSchedulerILb0ELb0ELb0ELi128EEEEEEEEEvNT_6ParamsE$_ZN4cute3eso3ESOILb1ELb0EJNS_6LayoutINS_5tupleIJNS3_IJNS_1CILi1EEENS4_ILi2EEES6_EEEEEENS3_IJNS3_IJS5_S5_S6_EEEEEEEENS_10ViewEngineIPjEEEEC2ERKSB_RKSE_:
[----:B------:R-:W-:Y:S02]  /*86e0*/  IADD3 R2, R69, -c[0x0][0x20], RZ ;  /* 0x8000080045027a10 */ /* 0x000fe40007ffe0ff */
[----:B------:R-:W-:-:S03]  /*86f0*/  MOV R5, 0x0 ;  /* 0x0000000000057802 */ /* 0x000fc60000000f00 */
[----:B------:R1:W-:Y:S01]  /*8700*/  STL.64 [R2], R12 ;  /* 0x0000000c02007387 */ /* 0x0003e20000100a00 */
[----:B------:R-:W-:Y:S05]  /*8710*/  RET.REL.NODEC R4 `(_ZN7cutlass13device_kernelIN5flash19enable_sm80_to_sm89INS1_16FlashAttnBwdSm80INS1_25CollectiveMainloopBwdSm80ILi2ELi2EN4cute5tupleIJNS5_1CILi128EEES8_NS7_ILi64EEEEEENS_10bfloat16_tEfNS_4arch4Sm80ELb0ELb0ELb1ELb0ELb0ELb0ELb0ELb0ELi2ELi4ELi4ELi4ELb0EEENS1_24CollectiveEpilogueBwdGQAISA_fSD_Li256ELb0ELb0EEENS1_19SingleTileSchedulerILb0ELb0ELb0ELi128EEEEEEEEEvNT_6ParamsE) ;  /* 0xffff78e004007950 */ /* 0x000fea0003c3ffff */
        .type           $_ZN7cutlass13device_kernelIN5flash19enable_sm80_to_sm89INS1_16FlashAttnBwdSm80INS1_25CollectiveMainloopBwdSm80ILi2ELi2EN4cute5tupleIJNS5_1CILi128EEES8_NS7_ILi64EEEEEENS_10bfloat16_tEfNS_4arch4Sm80ELb0ELb0ELb1ELb0ELb0ELb0ELb0ELb0ELi2ELi4ELi4ELi4ELb0EEENS1_24CollectiveEpilogueBwdGQAISA_fSD_Li256ELb0ELb0EEENS1_19SingleTileSchedulerILb0ELb0ELb0ELi128EEEEEEEEEvNT_6ParamsE$_ZN4cute3eso3ESOILb1ELb0EJNS_6LayoutINS_5tupleIJNS3_IJNS_1CILi1EEENS4_ILi4EEEEEENS4_ILi2EEES6_EEENS3_IJNS3_IJNS4_ILi0EEES5_EEES6_NS4_ILi8EEEEEEEENS_10ViewEngineIPfEEEEC2ERKSE_RKSH_,@function
        .size           $_ZN7cutlass13device_kernelIN5flash19enable_sm80_to_sm89INS1_16FlashAttnBwdSm80INS1_25CollectiveMainloopBwdSm80ILi2ELi2EN4cute5tupleIJNS5_1CILi128EEES8_NS7_ILi64EEEEEENS_10bfloat16_tEfNS_4arch4Sm80ELb0ELb0ELb1ELb0ELb0ELb0ELb0ELb0ELi2ELi4ELi4ELi4ELb0EEENS1_24CollectiveEpilogueBwdGQAISA_fSD_Li256ELb0ELb0EEENS1_19SingleTileSchedulerILb0ELb0ELb0ELi128EEEEEEEEEvNT_6ParamsE$_ZN4cute3eso3ESOILb1ELb0EJNS_6LayoutINS_5tupleIJNS3_IJNS_1CILi1EEENS4_ILi4EEEEEENS4_ILi2EEES6_EEENS3_IJNS3_IJNS4_ILi0EEES5_EEES6_NS4_ILi8EEEEEEEENS_10ViewEngineIPfEEEEC2ERKSE_RKSH_,($_ZN7cutlass13device_kernelIN5flash19enable_sm80_to_sm89INS1_16FlashAttnBwdSm80INS1_25CollectiveMainloopBwdSm80ILi2ELi2EN4cute5tupleIJNS5_1CILi128EEES8_NS7_ILi64EEEEEENS_10bfloat16_tEfNS_4arch4Sm80ELb0ELb0ELb1ELb0ELb0ELb0ELb0ELb0ELi2ELi4ELi4ELi4ELb0EEENS1_24CollectiveEpilogueBwdGQAISA_fSD_Li256ELb0ELb0EEENS1_19SingleTileSchedulerILb0ELb0ELb0ELi128EEEEEEEEEvNT_6ParamsE$_ZN4cute3eso3ESOILb1ELb0EJNS_6LayoutINS_5tupleIJNS3_IJNS_1CILi1EEES5_EEEEEENS3_IJNS3_IJS5_NS4_ILi0EEEEEEEEEEENS_10ViewEngineINS_8gmem_ptrIPKN7cutlass9uint128_tEEEEEEEC2ERKSB_RKSJ_ - $_ZN7cutlass13device_kernelIN5flash19enable_sm80_to_sm89INS1_16FlashAttnBwdSm80INS1_25CollectiveMainloopBwdSm80ILi2ELi2EN4cute5tupleIJNS5_1CILi128EEES8_NS7_ILi64EEEEEENS_10bfloat16_tEfNS_4arch4Sm80ELb0ELb0ELb1ELb0ELb0ELb0ELb0ELb0ELi2ELi4ELi4ELi4ELb0EEENS1_24CollectiveEpilogueBwdGQAISA_fSD_Li256ELb0ELb0EEENS1_19SingleTileSchedulerILb0ELb0ELb0ELi128EEEEEEEEEvNT_6ParamsE$_ZN4cute3eso3ESOILb1ELb0EJNS_6LayoutINS_5tupleIJNS3_IJNS_1CILi1EEENS4_ILi4EEEEEENS4_ILi2EEES6_EEENS3_IJNS3_IJNS4_ILi0EEES5_EEES6_NS4_ILi8EEEEEEEENS_10ViewEngineIPfEEEEC2ERKSE_RKSH_)
$_ZN7cutlass13device_kernelIN5flash19enable_sm80_to_sm89INS1_16FlashAttnBwdSm80INS1_25CollectiveMainloopBwdSm80ILi2ELi2EN4cute5tupleIJNS5_1CILi128EEES8_NS7_ILi64EEEEEENS_10bfloat16_tEfNS_4arch4Sm80ELb0ELb0ELb1ELb0ELb0ELb0ELb0ELb0ELi2ELi4ELi4ELi4ELb0EEENS1_24CollectiveEpilogueBwdGQAISA_fSD_Li256ELb0ELb0EEENS1_19SingleTileSchedulerILb0ELb0ELb0ELi128EEEEEEEEEvNT_6ParamsE$_ZN4cute3eso3ESOILb1ELb0EJNS_6LayoutINS_5tupleIJNS3_IJNS_1CILi1EEENS4_ILi4EEEEEENS4_ILi2EEES6_EEENS3_IJNS3_IJNS4_ILi0EEES5_EEES6_NS4_ILi8EEEEEEEENS_10ViewEngineIPfEEEEC2ERKSE_RKSH_:
[----:B------:R-:W-:Y:S02]  /*8720*/  IADD3 R2, R62, -c[0x0][0x20], RZ ;  /* 0x800008003e027a10 */ /* 0x000fe40007ffe0ff */
[----:B------:R-:W-:-:S03]  /*8730*/  MOV R5, 0x0 ;  /* 0x0000000000057802 */ /* 0x000fc60000000f00 */
[----:B------:R1:W-:Y:S01]  /*8740*/  STL.64 [R2], R58 ;  /* 0x0000003a02007387 */ /* 0x0003e20000100a00 */
[----:B------:R-:W-:Y:S05]  /*8750*/  RET.REL.NODEC R4 `(_ZN7cutlass13device_kernelIN5flash19enable_sm80_to_sm89INS1_16FlashAttnBwdSm80INS1_25CollectiveMainloopBwdSm80ILi2ELi2EN4cute5tupleIJNS5_1CILi128EEES8_NS7_ILi64EEEEEENS_10bfloat16_tEfNS_4arch4Sm80ELb0ELb0ELb1ELb0ELb0ELb0ELb0ELb0ELi2ELi4ELi4ELi4ELb0EEENS1_24CollectiveEpilogueBwdGQAISA_fSD_Li256ELb0ELb0EEENS1_19SingleTileSchedulerILb0ELb0ELb0ELi128EEEEEEEEEvNT_6ParamsE) ;  /* 0xffff78a004007950 */ /* 0x000fea0003c3ffff */
        .type           $_ZN7cutlass13device_kernelIN5flash19enable_sm80_to_sm89INS1_16FlashAttnBwdSm80INS1_25CollectiveMainloopBwdSm80ILi2ELi2EN4cute5tupleIJNS5_1CILi128EEES8_NS7_ILi64EEEEEENS_10bfloat16_tEfNS_4arch4Sm80ELb0ELb0ELb1ELb0ELb0ELb0ELb0ELb0ELi2ELi4ELi4ELi4ELb0EEENS1_24CollectiveEpilogueBwdGQAISA_fSD_Li256ELb0ELb0EEENS1_19SingleTileSchedulerILb0ELb0ELb0ELi128EEEEEEEEEvNT_6ParamsE$_ZN4cute3eso3ESOILb1ELb0EJNS_6LayoutINS_5tupleIJNS3_IJNS_1CILi1EEES5_EEEEEENS3_IJNS3_IJS5_NS4_ILi0EEEEEEEEEEENS_10ViewEngineINS_8gmem_ptrIPKN7cutlass9uint128_tEEEEEEEC2ERKSB_RKSJ_,@function
        .size           $_ZN7cutlass13device_kernelIN5flash19enable_sm80_to_sm89INS1_16FlashAttnBwdSm80INS1_25CollectiveMainloopBwdSm80ILi2ELi2EN4cute5tupleIJNS5_1CILi128EEES8_NS7_ILi64EEEEEENS_10bfloat16_tEfNS_4arch4Sm80ELb0ELb0ELb1ELb0ELb0ELb0ELb0ELb0ELi2ELi4ELi4ELi4ELb0EEENS1_24CollectiveEpilogueBwdGQAISA_fSD_Li256ELb0ELb0EEENS1_19SingleTileSchedulerILb0ELb0ELb0ELi128EEEEEEEEEvNT_6ParamsE$_ZN4cute3eso3ESOILb1ELb0EJNS_6LayoutINS_5tupleIJNS3_IJNS_1CILi1EEES5_EEEEEENS3_IJNS3_IJS5_NS4_ILi0EEEEEEEEEEENS_10ViewEngineINS_8gmem_ptrIPKN7cutlass9uint128_tEEEEEEEC2ERKSB_RKSJ_,($_ZN7cutlass13device_kernelIN5flash19enable_sm80_to_sm89INS1_16FlashAttnBwdSm80INS1_25CollectiveMainloopBwdSm80ILi2ELi2EN4cute5tupleIJNS5_1CILi128EEES8_NS7_ILi64EEEEEENS_10bfloat16_tEfNS_4arch4Sm80ELb0ELb0ELb1ELb0ELb0ELb0ELb0ELb0ELi2ELi4ELi4ELi4ELb0EEENS1_24CollectiveEpilogueBwdGQAISA_fSD_Li256ELb0ELb0EEENS1_19SingleTileSchedulerILb0ELb0ELb0ELi128EEEEEEEEEvNT_6ParamsE$_ZN4cute3eso3ESOILb1ELb0EJNS_6LayoutINS_5tupleIJNS3_IJNS_1CILi1EEES5_EEEEEENS3_IJNS3_IJS5_NS4_ILi0EEEEEEEEEEENS_10ViewEngineINS_8smem_ptrIPN7cutlass9uint128_tEEEEEEEC2ERKSB_RKSI_ - $_ZN7cutlass13device_kernelIN5flash19enable_sm80_to_sm89INS1_16FlashAttnBwdSm80INS1_25CollectiveMainloopBwdSm80ILi2ELi2EN4cute5tupleIJNS5_1CILi128EEES8_NS7_ILi64EEEEEENS_10bfloat16_tEfNS_4arch4Sm80ELb0ELb0ELb1ELb0ELb0ELb0ELb0ELb0ELi2ELi4ELi4ELi4ELb0EEENS1_24CollectiveEpilogueBwdGQAISA_fSD_Li256ELb0ELb0EEENS1_19SingleTileSchedulerILb0ELb0ELb0ELi128EEEEEEEEEvNT_6ParamsE$_ZN4cute3eso3ESOILb1ELb0EJNS_6LayoutINS_5tupleIJNS3_IJNS_1CILi1EEES5_EEEEEENS3_IJNS3_IJS5_NS4_ILi0EEEEEEEEEEENS_10ViewEngineINS_8gmem_ptrIPKN7cutlass9uint128_tEEEEEEEC2ERKSB_RKSJ_)
$_ZN7cutlass13device_kernelIN5flash19enable_sm80_to_sm89INS1_16FlashAttnBwdSm80INS1_25CollectiveMainloopBwdSm80ILi2ELi2EN4cute5tupleIJNS5_1CILi128EEES8_NS7_ILi64EEEEEENS_10bfloat16_tEfNS_4arch4Sm80ELb0ELb0ELb1ELb0ELb0ELb0ELb0ELb0ELi2ELi4ELi4ELi4ELb0EEENS1_24CollectiveEpilogueBwdGQAISA_fSD_Li256ELb0ELb0EEENS1_19SingleTileSchedulerILb0ELb0ELb0ELi128EEEEEEEEEvNT_6ParamsE$_ZN4cute3eso3ESOILb1ELb0EJNS_6LayoutINS_5tupleIJNS3_IJNS_1CILi1EEES5_EEEEEENS3_IJNS3_IJS5_NS4_ILi0EEEEEEEEEEENS_10ViewEngineINS_8gmem_ptrIPKN7cutlass9uint128_tEEEEEEEC2ERKSB_RKSJ_:
[----:B------:R-:W-:Y:S02]  /*8760*/  IADD3 R4, R83, -c[0x0][0x20], RZ ;  /* 0x8000080053047a10 */ /* 0x000fe40007ffe0ff */
[----:B------:R-:W-:-:S03]  /*8770*/  MOV R11, 0x0 ;  /* 0x00000000000b7802 */ /* 0x000fc60000000f00 */
[----:B------:R1:W-:Y:S01]  /*8780*/  STL.64 [R4], R2 ;  /* 0x0000000204007387 */ /* 0x0003e20000100a00 */
[----:B------:R-:W-:Y:S05]  /*8790*/  RET.REL.NODEC R10 `(_ZN7cutlass13device_kernelIN5flash19enable_sm80_to_sm89INS1_16FlashAttnBwdSm80INS1_25CollectiveMainloopBwdSm80ILi2ELi2EN4cute5tupleIJNS5_1CILi128EEES8_NS7_ILi64EEEEEENS_10bfloat16_tEfNS_4arch4Sm80ELb0ELb0ELb1ELb0ELb0ELb0ELb0ELb0ELi2ELi4ELi4ELi4ELb0EEENS1_24CollectiveEpilogueBwdGQAISA_fSD_Li256ELb0ELb0EEENS1_19SingleTileSchedulerILb0ELb0ELb0ELi128EEEEEEEEEvNT_6ParamsE) ;  /* 0xffff78600a007950 */ /* 0x000fea0003c3ffff */
        .type           $_ZN7cutlass13device_kernelIN5flash19enable_sm80_to_sm89INS1_16FlashAttnBwdSm80INS1_25CollectiveMainloopBwdSm80ILi2ELi2EN4cute5tupleIJNS5_1CILi128EEES8_NS7_ILi64EEEEEENS_10bfloat16_tEfNS_4arch4Sm80ELb0ELb0ELb1ELb0ELb0ELb0ELb0ELb0ELi2ELi4ELi4ELi4ELb0EEENS1_24CollectiveEpilogueBwdGQAISA_fSD_Li256ELb0ELb0EEENS1_19SingleTileSchedulerILb0ELb0ELb0ELi128EEEEEEEEEvNT_6ParamsE$_ZN4cute3eso3ESOILb1ELb0EJNS_6LayoutINS_5tupleIJNS3_IJNS_1CILi1EEES5_EEEEEENS3_IJNS3_IJS5_NS4_ILi0EEEEEEEEEEENS_10ViewEngineINS_8smem_ptrIPN7cutlass9uint128_tEEEEEEEC2ERKSB_RKSI_,@function
        .size           $_ZN7cutlass13device_kernelIN5flash19enable_sm80_to_sm89INS1_16FlashAttnBwdSm80INS1_25CollectiveMainloopBwdSm80ILi2ELi2EN4cute5tupleIJNS5_1CILi128EEES8_NS7_ILi64EEEEEENS_10bfloat16_tEfNS_4arch4Sm80ELb0ELb0ELb1ELb0ELb0ELb0ELb0ELb0ELi2ELi4ELi4ELi4ELb0EEENS1_24CollectiveEpilogueBwdGQAISA_fSD_Li256ELb0ELb0EEENS1_19SingleTileSchedulerILb0ELb0ELb0ELi128EEEEEEEEEvNT_6ParamsE$_ZN4cute3eso3ESOILb1ELb0EJNS_6LayoutINS_5tupleIJNS3_IJNS_1CILi1EEES5_EEEEEENS3_IJNS3_IJS5_NS4_ILi0EEEEEEEEEEENS_10ViewEngineINS_8smem_ptrIPN7cutlass9uint128_tEEEEEEEC2ERKSB_RKSI_,($_ZN7cutlass13device_kernelIN5flash19enable_sm80_to_sm89INS1_16FlashAttnBwdSm80INS1_25CollectiveMainloopBwdSm80ILi2ELi2EN4cute5tupleIJNS5_1CILi128EEES8_NS7_ILi64EEEEEENS_10bfloat16_tEfNS_4arch4Sm80ELb0ELb0ELb1ELb0ELb0ELb0ELb0ELb0ELi2ELi4ELi4ELi4ELb0EEENS1_24CollectiveEpilogueBwdGQAISA_fSD_Li256ELb0ELb0EEENS1_19SingleTileSchedulerILb0ELb0ELb0ELi128EEEEEEEEEvNT_6ParamsE$_ZN4cute3eso3ESOILb1ELb0EJNS_6LayoutINS_5tupleIJNS3_IJNS_1CILi1EEES5_EEENS4_ILi32EEEEEENS3_IJNS3_IJNS4_ILi0EEES9_EEENS4_ILi256EEEEEEEENS_10ViewEngineINS_8gmem_ptrIPfEEEEEEC2ERKSD_RKSI_ - $_ZN7cutlass13device_kernelIN5flash19enable_sm80_to_sm89INS1_16FlashAttnBwdSm80INS1_25CollectiveMainloopBwdSm80ILi2ELi2EN4cute5tupleIJNS5_1CILi128EEES8_NS7_ILi64EEEEEENS_10bfloat16_tEfNS_4arch4Sm80ELb0ELb0ELb1ELb0ELb0ELb0ELb0ELb0ELi2ELi4ELi4ELi4ELb0EEENS1_24CollectiveEpilogueBwdGQAISA_fSD_Li256ELb0ELb0EEENS1_19SingleTileSchedulerILb0ELb0ELb0ELi128EEEEEEEEEvNT_6ParamsE$_ZN4cute3eso3ESOILb1ELb0EJNS_6LayoutINS_5tupleIJNS3_IJNS_1CILi1EEES5_EEEEEENS3_IJNS3_IJS5_NS4_ILi0EEEEEEEEEEENS_10ViewEngineINS_8smem_ptrIPN7cutlass9uint128_tEEEEEEEC2ERKSB_RKSI_)
$_ZN7cutlass13device_kernelIN5flash19enable_sm80_to_sm89INS1_16FlashAttnBwdSm80INS1_25CollectiveMainloopBwdSm80ILi2ELi2EN4cute5tupleIJNS5_1CILi128EEES8_NS7_ILi64EEEEEENS_10bfloat16_tEfNS_4arch4Sm80ELb0ELb0ELb1ELb0ELb0ELb0ELb0ELb0ELi2ELi4ELi4ELi4ELb0EEENS1_24CollectiveEpilogueBwdGQAISA_fSD_Li256ELb0ELb0EEENS1_19SingleTileSchedulerILb0ELb0ELb0ELi128EEEEEEEEEvNT_6ParamsE$_ZN4cute3eso3ESOILb1ELb0EJNS_6LayoutINS_5tupleIJNS3_IJNS_1CILi1EEES5_EEEEEENS3_IJNS3_IJS5_NS4_ILi0EEEEEEEEEEENS_10ViewEngineINS_8smem_ptrIPN7cutlass9uint128_tEEEEEEEC2ERKSB_RKSI_:
[----:B------:R-:W-:Y:S02]  /*87a0*/  IADD3 R6, R6, -c[0x0][0x20], RZ ;  /* 0x8000080006067a10 */ /* 0x000fe40007ffe0ff */
[----:B------:R-:W-:-:S03]  /*87b0*/  MOV R9, 0x0 ;  /* 0x0000000000097802 */ /* 0x000fc60000000f00 */
[----:B------:R1:W-:Y:S01]  /*87c0*/  STL.64 [R6], R2 ;  /* 0x0000000206007387 */ /* 0x0003e20000100a00 */
[----:B------:R-:W-:Y:S05]  /*87d0*/  RET.REL.NODEC R8 `(_ZN7cutlass13device_kernelIN5flash19enable_sm80_to_sm89INS1_16FlashAttnBwdSm80INS1_25CollectiveMainloopBwdSm80ILi2ELi2EN4cute5tupleIJNS5_1CILi128EEES8_NS7_ILi64EEEEEENS_10bfloat16_tEfNS_4arch4Sm80ELb0ELb0ELb1ELb0ELb0ELb0ELb0ELb0ELi2ELi4ELi4ELi4ELb0EEENS1_24CollectiveEpilogueBwdGQAISA_fSD_Li256ELb0ELb0EEENS1_19SingleTileSchedulerILb0ELb0ELb0ELi128EEEEEEEEEvNT_6ParamsE) ;  /* 0xffff782008007950 */ /* 0x000fea0003c3ffff */
        .type           $_ZN7cutlass13device_kernelIN5flash19enable_sm80_to_sm89INS1_16FlashAttnBwdSm80INS1_25CollectiveMainloopBwdSm80ILi2ELi2EN4cute5tupleIJNS5_1CILi128EEES8_NS7_ILi64EEEEEENS_10bfloat16_tEfNS_4arch4Sm80ELb0ELb0ELb1ELb0ELb0ELb0ELb0ELb0ELi2ELi4ELi4ELi4ELb0EEENS1_24CollectiveEpilogueBwdGQAISA_fSD_Li256ELb0ELb0EEENS1_19SingleTileSchedulerILb0ELb0ELb0ELi128EEEEEEEEEvNT_6ParamsE$_ZN4cute3eso3ESOILb1ELb0EJNS_6LayoutINS_5tupleIJNS3_IJNS_1CILi1EEES5_EEENS4_ILi32EEEEEENS3_IJNS3_IJNS4_ILi0EEES9_EEENS4_ILi256EEEEEEEENS_10ViewEngineINS_8gmem_ptrIPfEEEEEEC2ERKSD_RKSI_,@function
        .size           $_ZN7cutlass13device_kernelIN5flash19enable_sm80_to_sm89INS1_16FlashAttnBwdSm80INS1_25CollectiveMainloopBwdSm80ILi2ELi2EN4cute5tupleIJNS5_1CILi128EEES8_NS7_ILi64EEEEEENS_10bfloat16_tEfNS_4arch4Sm80ELb0ELb0ELb1ELb0ELb0ELb0ELb0ELb0ELi2ELi4ELi4ELi4ELb0EEENS1_24CollectiveEpilogueBwdGQAISA_fSD_Li256ELb0ELb0EEENS1_19SingleTileSchedulerILb0ELb0ELb0ELi128EEEEEEEEEvNT_6ParamsE$_ZN4cute3eso3ESOILb1ELb0EJNS_6LayoutINS_5tupleIJNS3_IJNS_1CILi1EEES5_EEENS4_ILi32EEEEEENS3_IJNS3_IJNS4_ILi0EEES9_EEENS4_ILi256EEEEEEEENS_10ViewEngineINS_8gmem_ptrIPfEEEEEEC2ERKSD_RKSI_,($_ZN7cutlass13device_kernelIN5flash19enable_sm80_to_sm89INS1_16FlashAttnBwdSm80INS1_25CollectiveMainloopBwdSm80ILi2ELi2EN4cute5tupleIJNS5_1CILi128EEES8_NS7_ILi64EEEEEENS_10bfloat16_tEfNS_4arch4Sm80ELb0ELb0ELb1ELb0ELb0ELb0ELb0ELb0ELi2ELi4ELi4ELi4ELb0EEENS1_24CollectiveEpilogueBwdGQAISA_fSD_Li256ELb0ELb0EEENS1_19SingleTileSchedulerILb0ELb0ELb0ELi128EEEEEEEEEvNT_6ParamsE$_ZN4cute3eso3ESOILb1ELb0EJNS_6LayoutINS_5tupleIJNS3_IJNS_1CILi1EEES5_EEENS4_ILi32EEEEEENS3_IJNS3_IJNS4_ILi0EEES9_EEENS4_ILi256EEEEEEEEiEEC2ERKSD_RKi - $_ZN7cutlass13device_kernelIN5flash19enable_sm80_to_sm89INS1_16FlashAttnBwdSm80INS1_25CollectiveMainloopBwdSm80ILi2ELi2EN4cute5tupleIJNS5_1CILi128EEES8_NS7_ILi64EEEEEENS_10bfloat16_tEfNS_4arch4Sm80ELb0ELb0ELb1ELb0ELb0ELb0ELb0ELb0ELi2ELi4ELi4ELi4ELb0EEENS1_24CollectiveEpilogueBwdGQAISA_fSD_Li256ELb0ELb0EEENS1_19SingleTileSchedulerILb0ELb0ELb0ELi128EEEEEEEEEvNT_6ParamsE$_ZN4cute3eso3ESOILb1ELb0EJNS_6LayoutINS_5tupleIJNS3_IJNS_1CILi1EEES5_EEENS4_ILi32EEEEEENS3_IJNS3_IJNS4_ILi0EEES9_EEENS4_ILi256EEEEEEEENS_10ViewEngineINS_8gmem_ptrIPfEEEEEEC2ERKSD_RKSI_)
$_ZN7cutlass13device_kernelIN5flash19enable_sm80_to_sm89INS1_16FlashAttnBwdSm80INS1_25CollectiveMainloopBwdSm80ILi2ELi2EN4cute5tupleIJNS5_1CILi128EEES8_NS7_ILi64EEEEEENS_10bfloat16_tEfNS_4arch4Sm80ELb0ELb0ELb1ELb0ELb0ELb0ELb0ELb0ELi2ELi4ELi4ELi4ELb0EEENS1_24CollectiveEpilogueBwdGQAISA_fSD_Li256ELb0ELb0EEENS1_19SingleTileSchedulerILb0ELb0ELb0ELi128EEEEEEEEEvNT_6ParamsE$_ZN4cute3eso3ESOILb1ELb0EJNS_6LayoutINS_5tupleIJNS3_IJNS_1CILi1EEES5_EEENS4_ILi32EEEEEENS3_IJNS3_IJNS4_ILi0EEES9_EEENS4_ILi256EEEEEEEENS_10ViewEngineINS_8gmem_ptrIPfEEEEEEC2ERKSD_RKSI_:
[----:B------:R-:W-:Y:S02]  /*87e0*/  IADD3 R62, R62, -c[0x0][0x20], RZ ;  /* 0x800008003e3e7a10 */ /* 0x000fe40007ffe0ff */
[----:B------:R-:W-:-:S03]  /*87f0*/  MOV R5, 0x0 ;  /* 0x0000000000057802 */ /* 0x000fc60000000f00 */
[----:B------:R1:W-:Y:S01]  /*8800*/  STL.64 [R62], R2 ;  /* 0x000000023e007387 */ /* 0x0003e20000100a00 */
[----:B------:R-:W-:Y:S05]  /*8810*/  RET.REL.NODEC R4 `(_ZN7cutlass13device_kernelIN5flash19enable_sm80_to_sm89INS1_16FlashAttnBwdSm80INS1_25CollectiveMainloopBwdSm80ILi2ELi2EN4cute5tupleIJNS5_1CILi128EEES8_NS7_ILi64EEEEEENS_10bfloat16_tEfNS_4arch4Sm80ELb0ELb0ELb1ELb0ELb0ELb0ELb0ELb0ELi2ELi4ELi4ELi4ELb0EEENS1_24CollectiveEpilogueBwdGQAISA_fSD_Li256ELb0ELb0EEENS1_19SingleTileSchedulerILb0ELb0ELb0ELi128EEEEEEEEEvNT_6ParamsE) ;  /* 0xffff77e004007950 */ /* 0x000fea0003c3ffff */
        .type           $_ZN7cutlass13device_kernelIN5flash19enable_sm80_to_sm89INS1_16FlashAttnBwdSm80INS1_25CollectiveMainloopBwdSm80ILi2ELi2EN4cute5tupleIJNS5_1CILi128EEES8_NS7_ILi64EEEEEENS_10bfloat16_tEfNS_4arch4Sm80ELb0ELb0ELb1ELb0ELb0ELb0ELb0ELb0ELi2ELi4ELi4ELi4ELb0EEENS1_24CollectiveEpilogueBwdGQAISA_fSD_Li256ELb0ELb0EEENS1_19SingleTileSchedulerILb0ELb0ELb0ELi128EEEEEEEEEvNT_6ParamsE$_ZN4cute3eso3ESOILb1ELb0EJNS_6LayoutINS_5tupleIJNS3_IJNS_1CILi1EEES5_EEENS4_ILi32EEEEEENS3_IJNS3_IJNS4_ILi0EEES9_EEENS4_ILi256EEEEEEEEiEEC2ERKSD_RKi,@function
        .size           $_ZN7cutlass13device_kernelIN5flash19enable_sm80_to_sm89INS1_16FlashAttnBwdSm80INS1_25CollectiveMainloopBwdSm80ILi2ELi2EN4cute5tupleIJNS5_1CILi128EEES8_NS7_ILi64EEEEEENS_10bfloat16_tEfNS_4arch4Sm80ELb0ELb0ELb1ELb0ELb0ELb0ELb0ELb0ELi2ELi4ELi4ELi4ELb0EEENS1_24CollectiveEpilogueBwdGQAISA_fSD_Li256ELb0ELb0EEENS1_19SingleTileSchedulerILb0ELb0ELb0ELi128EEEEEEEEEvNT_6ParamsE$_ZN4cute3eso3ESOILb1ELb0EJNS_6LayoutINS_5tupleIJNS3_IJNS_1CILi1EEES5_EEENS4_ILi32EEEEEENS3_IJNS3_IJNS4_ILi0EEES9_EEENS4_ILi256EEEEEEEEiEEC2ERKSD_RKi,($_ZN7cutlass13device_kernelIN5flash19enable_sm80_to_sm89INS1_16FlashAttnBwdSm80INS1_25CollectiveMainloopBwdSm80ILi2ELi2EN4cute5tupleIJNS5_1CILi128EEES8_NS7_ILi64EEEEEENS_10bfloat16_tEfNS_4arch4Sm80ELb0ELb0ELb1ELb0ELb0ELb0ELb0ELb0ELi2ELi4ELi4ELi4ELb0EEENS1_24CollectiveEpilogueBwdGQAISA_fSD_Li256ELb0ELb0EEENS1_19SingleTileSchedulerILb0ELb0ELb0ELi128EEEEEEEEEvNT_6ParamsE$_ZN4cute3eso3ESOILb1ELb0EJNS_6LayoutINS_5tupleIJNS3_IJNS_1CILi2EEES5_EEEEEENS3_IJNS3_IJNS4_ILi1EEES5_EEEEEEEENS_10ViewEngineIPKfEEEEC2ERKSB_RKSF_ - $_ZN7cutlass13device_kernelIN5flash19enable_sm80_to_sm89INS1_16FlashAttnBwdSm80INS1_25CollectiveMainloopBwdSm80ILi2ELi2EN4cute5tupleIJNS5_1CILi128EEES8_NS7_ILi64EEEEEENS_10bfloat16_tEfNS_4arch4Sm80ELb0ELb0ELb1ELb0ELb0ELb0ELb0ELb0ELi2ELi4ELi4ELi4ELb0EEENS1_24CollectiveEpilogueBwdGQAISA_fSD_Li256ELb0ELb0EEENS1_19SingleTileSchedulerILb0ELb0ELb0ELi128EEEEEEEEEvNT_6ParamsE$_ZN4cute3eso3ESOILb1ELb0EJNS_6LayoutINS_5tupleIJNS3_IJNS_1CILi1EEES5_EEENS4_ILi32EEEEEENS3_IJNS3_IJNS4_ILi0EEES9_EEENS4_ILi256EEEEEEEEiEEC2ERKSD_RKi)
$_ZN7cutlass13device_kernelIN5flash19enable_sm80_to_sm89INS1_16FlashAttnBwdSm80INS1_25CollectiveMainloopBwdSm80ILi2ELi2EN4cute5tupleIJNS5_1CILi128EEES8_NS7_ILi64EEEEEENS_10bfloat16_tEfNS_4arch4Sm80ELb0ELb0ELb1ELb0ELb0ELb0ELb0ELb0ELi2ELi4ELi4ELi4ELb0EEENS1_24CollectiveEpilogueBwdGQAISA_fSD_Li256ELb0ELb0EEENS1_19SingleTileSchedulerILb0ELb0ELb0ELi128EEEEEEEEEvNT_6ParamsE$_ZN4cute3eso3ESOILb1ELb0EJNS_6LayoutINS_5tupleIJNS3_IJNS_1CILi1EEES5_EEENS4_ILi32EEEEEENS3_IJNS3_IJNS4_ILi0EEES9_EEENS4_ILi256EEEEEEEEiEEC2ERKSD_RKi:
[----:B------:R-:W-:Y:S02]  /*8820*/  IADD3 R2, R62, -c[0x0][0x20], RZ ;  /* 0x800008003e027a10 */ /* 0x000fe40007ffe0ff */
[----:B------:R-:W-:-:S03]  /*8830*/  MOV R9, 0x0 ;  /* 0x0000000000097802 */ /* 0x000fc60000000f00 */
[----:B------:R1:W-:Y:S01]  /*8840*/  STL [R2], R3 ;  /* 0x0000000302007387 */ /* 0x0003e20000100800 */
[----:B------:R-:W-:Y:S05]  /*8850*/  RET.REL.NODEC R8 `(_ZN7cutlass13device_kernelIN5flash19enable_sm80_to_sm89INS1_16FlashAttnBwdSm80INS1_25CollectiveMainloopBwdSm80ILi2ELi2EN4cute5tupleIJNS5_1CILi128EEES8_NS7_ILi64EEEEEENS_10bfloat16_tEfNS_4arch4Sm80ELb0ELb0ELb1ELb0ELb0ELb0ELb0ELb0ELi2ELi4ELi4ELi4ELb0EEENS1_24CollectiveEpilogueBwdGQAISA_fSD_Li256ELb0ELb0EEENS1_19SingleTileSchedulerILb0ELb0ELb0ELi128EEEEEEEEEvNT_6ParamsE) ;  /* 0xffff77a008007950 */ /* 0x000fea0003c3ffff */
        .type           $_ZN7cutlass13device_kernelIN5flash19enable_sm80_to_sm89INS1_16FlashAttnBwdSm80INS1_25CollectiveMainloopBwdSm80ILi2ELi2EN4cute5tupleIJNS5_1CILi128EEES8_NS7_ILi64EEEEEENS_10bfloat16_tEfNS_4arch4Sm80ELb0ELb0ELb1ELb0ELb0ELb0ELb0ELb0ELi2ELi4ELi4ELi4ELb0EEENS1_24CollectiveEpilogueBwdGQAISA_fSD_Li256ELb0ELb0EEENS1_19SingleTileSchedulerILb0ELb0ELb0ELi128EEEEEEEEEvNT_6ParamsE$_ZN4cute3eso3ESOILb1ELb0EJNS_6LayoutINS_5tupleIJNS3_IJNS_1CILi2EEES5_EEEEEENS3_IJNS3_IJNS4_ILi1EEES5_EEEEEEEENS_10ViewEngineIPKfEEEEC2ERKSB_RKSF_,@function
        .size           $_ZN7cutlass13device_kernelIN5flash19enable_sm80_to_sm89INS1_16FlashAttnBwdSm80INS1_25CollectiveMainloopBwdSm80ILi2ELi2EN4cute5tupleIJNS5_1CILi128EEES8_NS7_ILi64EEEEEENS_10bfloat16_tEfNS_4arch4Sm80ELb0ELb0ELb1ELb0ELb0ELb0ELb0ELb0ELi2ELi4ELi4ELi4ELb0EEENS1_24CollectiveEpilogueBwdGQAISA_fSD_Li256ELb0ELb0EEENS1_19SingleTileSchedulerILb0ELb0ELb0ELi128EEEEEEEEEvNT_6ParamsE$_ZN4cute3eso3ESOILb1ELb0EJNS_6LayoutINS_5tupleIJNS3_IJNS_1CILi2EEES5_EEEEEENS3_IJNS3_IJNS4_ILi1EEES5_EEEEEEEENS_10ViewEngineIPKfEEEEC2ERKSB_RKSF_,($_ZN7cutlass13device_kernelIN5flash19enable_sm80_to_sm89INS1_16FlashAttnBwdSm80INS1_25CollectiveMainloopBwdSm80ILi2ELi2EN4cute5tupleIJNS5_1CILi128EEES8_NS7_ILi64EEEEEENS_10bfloat16_tEfNS_4arch4Sm80ELb0ELb0ELb1ELb0ELb0ELb0ELb0ELb0ELi2ELi4ELi4ELi4ELb0EEENS1_24CollectiveEpilogueBwdGQAISA_fSD_Li256ELb0ELb0EEENS1_19SingleTileSchedulerILb0ELb0ELb0ELi128EEEEEEEEEvNT_6ParamsE$_ZN4cute3eso3ESOILb1ELb0EJNS_6LayoutINS_5tupleIJNS3_IJNS_1CILi2EEES5_EEEEEENS3_IJNS3_IJNS4_ILi1EEES5_EEEEEEEENS_10ViewEngineIPN7cutlass10bfloat16_tEEEEEC2ERKSB_RKSG_ - $_ZN7cutlass13device_kernelIN5flash19enable_sm80_to_sm89INS1_16FlashAttnBwdSm80INS1_25CollectiveMainloopBwdSm80ILi2ELi2EN4cute5tupleIJNS5_1CILi128EEES8_NS7_ILi64EEEEEENS_10bfloat16_tEfNS_4arch4Sm80ELb0ELb0ELb1ELb0ELb0ELb0ELb0ELb0ELi2ELi4ELi4ELi4ELb0EEENS1_24CollectiveEpilogueBwdGQAISA_fSD_Li256ELb0ELb0EEENS1_19SingleTileSchedulerILb0ELb0ELb0ELi128EEEEEEEEEvNT_6ParamsE$_ZN4cute3eso3ESOILb1ELb0EJNS_6LayoutINS_5tupleIJNS3_IJNS_1CILi2EEES5_EEEEEENS3_IJNS3_IJNS4_ILi1EEES5_EEEEEEEENS_10ViewEngineIPKfEEEEC2ERKSB_RKSF_)
$_ZN7cutlass13device_kernelIN5flash19enable_sm80_to_sm89INS1_16FlashAttnBwdSm80INS1_25CollectiveMainloopBwdSm80ILi2ELi2EN4cute5tupleIJNS5_1CILi128EEES8_NS7_ILi64EEEEEENS_10bfloat16_tEfNS_4arch4Sm80ELb0ELb0ELb1ELb0ELb0ELb0ELb0ELb0ELi2ELi4ELi4ELi4ELb0EEENS1_24CollectiveEpilogueBwdGQAISA_fSD_Li256ELb0ELb0EEENS1_19SingleTileSchedulerILb0ELb0ELb0ELi128EEEEEEEEEvNT_6ParamsE$_ZN4cute3eso3ESOILb1ELb0EJNS_6LayoutINS_5tupleIJNS3_IJNS_1CILi2EEES5_EEEEEENS3_IJNS3_IJNS4_ILi1EEES5_EEEEEEEENS_10ViewEngineIPKfEEEEC2ERKSB_RKSF_:
[----:B------:R-:W-:Y:S01]  /*8860*/  IADD3 R2, R2, -c[0x0][0x20], RZ ;  /* 0x8000080002027a10 */ /* 0x000fe20007ffe0ff */
[----:B------:R-:W-:Y:S01]  /*8870*/  IMAD.MOV.U32 R7, RZ, RZ, R3 ;  /* 0x000000ffff077224 */ /* 0x000fe200078e0003 */
[----:B------:R-:W-:-:S04]  /*8880*/  MOV R5, 0x0 ;  /* 0x0000000000057802 */ /* 0x000fc80000000f00 */
[----:B------:R1:W-:Y:S01]  /*8890*/  STL.64 [R2], R6 ;  /* 0x0000000602007387 */ /* 0x0003e20000100a00 */
[----:B------:R-:W-:Y:S05]  /*88a0*/  RET.REL.NODEC R4 `(_ZN7cutlass13device_kernelIN5flash19enable_sm80_to_sm89INS1_16FlashAttnBwdSm80INS1_25CollectiveMainloopBwdSm80ILi2ELi2EN4cute5tupleIJNS5_1CILi128EEES8_NS7_ILi64EEEEEENS_10bfloat16_tEfNS_4arch4Sm80ELb0ELb0ELb1ELb0ELb0ELb0ELb0ELb0ELi2ELi4ELi4ELi4ELb0EEENS1_24CollectiveEpilogueBwdGQAISA_fSD_Li256ELb0ELb0EEENS1_19SingleTileSchedulerILb0ELb0ELb0ELi128EEEEEEEEEvNT_6ParamsE) ;  /* 0xffff775004007950 */ /* 0x000fea0003c3ffff */
        .type           $_ZN7cutlass13device_kernelIN5flash19enable_sm80_to_sm89INS1_16FlashAttnBwdSm80INS1_25CollectiveMainloopBwdSm80ILi2ELi2EN4cute5tupleIJNS5_1CILi128EEES8_NS7_ILi64EEEEEENS_10bfloat16_tEfNS_4arch4Sm80ELb0ELb0ELb1ELb0ELb0ELb0ELb0ELb0ELi2ELi4ELi4ELi4ELb0EEENS1_24CollectiveEpilogueBwdGQAISA_fSD_Li256ELb0ELb0EEENS1_19SingleTileSchedulerILb0ELb0ELb0ELi128EEEEEEEEEvNT_6ParamsE$_ZN4cute3eso3ESOILb1ELb0EJNS_6LayoutINS_5tupleIJNS3_IJNS_1CILi2EEES5_EEEEEENS3_IJNS3_IJNS4_ILi1EEES5_EEEEEEEENS_10ViewEngineIPN7cutlass10bfloat16_tEEEEEC2ERKSB_RKSG_,@function
        .size           $_ZN7cutlass13device_kernelIN5flash19enable_sm80_to_sm89INS1_16FlashAttnBwdSm80INS1_25CollectiveMainloopBwdSm80ILi2ELi2EN4cute5tupleIJNS5_1CILi128EEES8_NS7_ILi64EEEEEENS_10bfloat16_tEfNS_4arch4Sm80ELb0ELb0ELb1ELb0ELb0ELb0ELb0ELb0ELi2ELi4ELi4ELi4ELb0EEENS1_24CollectiveEpilogueBwdGQAISA_fSD_Li256ELb0ELb0EEENS1_19SingleTileSchedulerILb0ELb0ELb0ELi128EEEEEEEEEvNT_6ParamsE$_ZN4cute3eso3ESOILb1ELb0EJNS_6LayoutINS_5tupleIJNS3_IJNS_1CILi2EEES5_EEEEEENS3_IJNS3_IJNS4_ILi1EEES5_EEEEEEEENS_10ViewEngineIPN7cutlass10bfloat16_tEEEEEC2ERKSB_RKSG_,($_ZN7cutlass13device_kernelIN5flash19enable_sm80_to_sm89INS1_16FlashAttnBwdSm80INS1_25CollectiveMainloopBwdSm80ILi2ELi2EN4cute5tupleIJNS5_1CILi128EEES8_NS7_ILi64EEEEEENS_10bfloat16_tEfNS_4arch4Sm80ELb0ELb0ELb1ELb0ELb0ELb0ELb0ELb0ELi2ELi4ELi4ELi4ELb0EEENS1_24CollectiveEpilogueBwdGQAISA_fSD_Li256ELb0ELb0EEENS1_19SingleTileSchedulerILb0ELb0ELb0ELi128EEEEEEEEEvNT_6ParamsE$_ZN4cute3eso3ESOILb1ELb0EJNS_6LayoutINS_5tupleIJNS3_IJNS_1CILi2EEES5_EEEEEENS3_IJNS3_IJNS4_ILi1EEES5_EEEEEEEENS_10ViewEngineIPfEEEEC2ERKSB_RKSE_ - $_ZN7cutlass13device_kernelIN5flash19enable_sm80_to_sm89INS1_16FlashAttnBwdSm80INS1_25CollectiveMainloopBwdSm80ILi2ELi2EN4cute5tupleIJNS5_1CILi128EEES8_NS7_ILi64EEEEEENS_10bfloat16_tEfNS_4arch4Sm80ELb0ELb0ELb1ELb0ELb0ELb0ELb0ELb0ELi2ELi4ELi4ELi4ELb0EEENS1_24CollectiveEpilogueBwdGQAISA_fSD_Li256ELb0ELb0EEENS1_19SingleTileSchedulerILb0ELb0ELb0ELi128EEEEEEEEEvNT_6ParamsE$_ZN4cute3eso3ESOILb1ELb0EJNS_6LayoutINS_5tupleIJNS3_IJNS_1CILi2EEES5_EEEEEENS3_IJNS3_IJNS4_ILi1EEES5_EEEEEEEENS_10ViewEngineIPN7cutlass10bfloat16_tEEEEEC2ERKSB_RKSG_)
$_ZN7cutlass13device_kernelIN5flash19enable_sm80_to_sm89INS1_16FlashAttnBwdSm80INS1_25CollectiveMainloopBwdSm80ILi2ELi2EN4cute5tupleIJNS5_1CILi128EEES8_NS7_ILi64EEEEEENS_10bfloat16_tEfNS_4arch4Sm80ELb0ELb0ELb1ELb0ELb0ELb0ELb0ELb0ELi2ELi4ELi4ELi4ELb0EEENS1_24CollectiveEpilogueBwdGQAISA_fSD_Li256ELb0ELb0EEENS1_19SingleTileSchedulerILb0ELb0ELb0ELi128EEEEEEEEEvNT_6ParamsE$_ZN4cute3eso3ESOILb1ELb0EJNS_6LayoutINS_5tupleIJNS3_IJNS_1CILi2EEES5_EEEEEENS3_IJNS3_IJNS4_ILi1EEES5_EEEEEEEENS_10ViewEngineIPN7cutlass10bfloat16_tEEEEEC2ERKSB_RKSG_:
[----:B------:R-:W-:Y:S01]  /*88b0*/  IADD3 R2, R69, -c[0x0][0x20], RZ ;  /* 0x8000080045027a10 */ /* 0x000fe20007ffe0ff */
[----:B------:R-:W-:Y:S01]  /*88c0*/  IMAD.MOV.U32 R7, RZ, RZ, R3 ;  /* 0x000000ffff077224 */ /* 0x000fe200078e0003 */
[----:B------:R-:W-:-:S04]  /*88d0*/  MOV R5, 0x0 ;  /* 0x0000000000057802 */ /* 0x000fc80000000f00 */
[----:B------:R1:W-:Y:S01]  /*88e0*/  STL.64 [R2], R6 ;  /* 0x0000000602007387 */ /* 0x0003e20000100a00 */
[----:B------:R-:W-:Y:S05]  /*88f0*/  RET.REL.NODEC R4 `(_ZN7cutlass13device_kernelIN5flash19enable_sm80_to_sm89INS1_16FlashAttnBwdSm80INS1_25CollectiveMainloopBwdSm80ILi2ELi2EN4cute5tupleIJNS5_1CILi128EEES8_NS7_ILi64EEEEEENS_10bfloat16_tEfNS_4arch4Sm80ELb0ELb0ELb1ELb0ELb0ELb0ELb0ELb0ELi2ELi4ELi4ELi4ELb0EEENS1_24CollectiveEpilogueBwdGQAISA_fSD_Li256ELb0ELb0EEENS1_19SingleTileSchedulerILb0ELb0ELb0ELi128EEEEEEEEEvNT_6ParamsE) ;  /* 0xffff770004007950 */ /* 0x000fea0003c3ffff */
        .type           $_ZN7cutlass13device_kernelIN5flash19enable_sm80_to_sm89INS1_16FlashAttnBwdSm80INS1_25CollectiveMainloopBwdSm80ILi2ELi2EN4cute5tupleIJNS5_1CILi128EEES8_NS7_ILi64EEEEEENS_10bfloat16_tEfNS_4arch4Sm80ELb0ELb0ELb1ELb0ELb0ELb0ELb0ELb0ELi2ELi4ELi4ELi4ELb0EEENS1_24CollectiveEpilogueBwdGQAISA_fSD_Li256ELb0ELb0EEENS1_19SingleTileSchedulerILb0ELb0ELb0ELi128EEEEEEEEEvNT_6ParamsE$_ZN4cute3eso3ESOILb1ELb0EJNS_6LayoutINS_5tupleIJNS3_IJNS_1CILi2EEES5_EEEEEENS3_IJNS3_IJNS4_ILi1EEES5_EEEEEEEENS_10ViewEngineIPfEEEEC2ERKSB_RKSE_,@function
        .size           $_ZN7cutlass13device_kernelIN5flash19enable_sm80_to_sm89INS1_16FlashAttnBwdSm80INS1_25CollectiveMainloopBwdSm80ILi2ELi2EN4cute5tupleIJNS5_1CILi128EEES8_NS7_ILi64EEEEEENS_10bfloat16_tEfNS_4arch4Sm80ELb0ELb0ELb1ELb0ELb0ELb0ELb0ELb0ELi2ELi4ELi4ELi4ELb0EEENS1_24CollectiveEpilogueBwdGQAISA_fSD_Li256ELb0ELb0EEENS1_19SingleTileSchedulerILb0ELb0ELb0ELi128EEEEEEEEEvNT_6ParamsE$_ZN4cute3eso3ESOILb1ELb0EJNS_6LayoutINS_5tupleIJNS3_IJNS_1CILi2EEES5_EEEEEENS3_IJNS3_IJNS4_ILi1EEES5_EEEEEEEENS_10ViewEngineIPfEEEEC2ERKSB_RKSE_,($_ZN7cutlass13device_kernelIN5flash19enable_sm80_to_sm89INS1_16FlashAttnBwdSm80INS1_25CollectiveMainloopBwdSm80ILi2ELi2EN4cute5tupleIJNS5_1CILi128EEES8_NS7_ILi64EEEEEENS_10bfloat16_tEfNS_4arch4Sm80ELb0ELb0ELb1ELb0ELb0ELb0ELb0ELb0ELi2ELi4ELi4ELi4ELb0EEENS1_24CollectiveEpilogueBwdGQAISA_fSD_Li256ELb0ELb0EEENS1_19SingleTileSchedulerILb0ELb0ELb0ELi128EEEEEEEEEvNT_6ParamsE$_ZN4cute3eso3ESOILb1ELb0EJNS_6LayoutINS_5tupleIJNS3_IJNS_1CILi2EEES5_EEEEEENS3_IJNS3_IJNS4_ILi1EEES5_EEEEEEEEiEEC2ERKSB_RKi - $_ZN7cutlass13device_kernelIN5flash19enable_sm80_to_sm89INS1_16FlashAttnBwdSm80INS1_25CollectiveMainloopBwdSm80ILi2ELi2EN4cute5tupleIJNS5_1CILi128EEES8_NS7_ILi64EEEEEENS_10bfloat16_tEfNS_4arch4Sm80ELb0ELb0ELb1ELb0ELb0ELb0ELb0ELb0ELi2ELi4ELi4ELi4ELb0EEENS1_24CollectiveEpilogueBwdGQAISA_fSD_Li256ELb0ELb0EEENS1_19SingleTileSchedulerILb0ELb0ELb0ELi128EEEEEEEEEvNT_6ParamsE$_ZN4cute3eso3ESOILb1ELb0EJNS_6LayoutINS_5tupleIJNS3_IJNS_1CILi2EEES5_EEEEEENS3_IJNS3_IJNS4_ILi1EEES5_EEEEEEEENS_10ViewEngineIPfEEEEC2ERKSB_RKSE_)
$_ZN7cutlass13device_kernelIN5flash19enable_sm80_to_sm89INS1_16FlashAttnBwdSm80INS1_25CollectiveMainloopBwdSm80ILi2ELi2EN4cute5tupleIJNS5_1CILi128EEES8_NS7_ILi64EEEEEENS_10bfloat16_tEfNS_4arch4Sm80ELb0ELb0ELb1ELb0ELb0ELb0ELb0ELb0ELi2ELi4ELi4ELi4ELb0EEENS1_24CollectiveEpilogueBwdGQAISA_fSD_Li256ELb0ELb0EEENS1_19SingleTileSchedulerILb0ELb0ELb0ELi128EEEEEEEEEvNT_6ParamsE$_ZN4cute3eso3ESOILb1ELb0EJNS_6LayoutINS_5tupleIJNS3_IJNS_1CILi2EEES5_EEEEEENS3_IJNS3_IJNS4_ILi1EEES5_EEEEEEEENS_10ViewEngineIPfEEEEC2ERKSB_RKSE_:
[----:B------:R-:W-:Y:S01]  /*8900*/  IADD3 R2, R2, -c[0x0][0x20], RZ ;  /* 0x8000080002027a10 */ /* 0x000fe20007ffe0ff */
[----:B------:R-:W-:Y:S01]  /*8910*/  IMAD.MOV.U32 R9, RZ, RZ, R3 ;  /* 0x000000ffff097224 */ /* 0x000fe200078e0003 */
[----:B------:R-:W-:-:S04]  /*8920*/  MOV R5, 0x0 ;  /* 0x0000000000057802 */ /* 0x000fc80000000f00 */
[----:B------:R1:W-:Y:S01]  /*8930*/  STL.64 [R2], R8 ;  /* 0x0000000802007387 */ /* 0x0003e20000100a00 */
[----:B------:R-:W-:Y:S05]  /*8940*/  RET.REL.NODEC R4 `(_ZN7cutlass13device_kernelIN5flash19enable_sm80_to_sm89INS1_16FlashAttnBwdSm80INS1_25CollectiveMainloopBwdSm80ILi2ELi2EN4cute5tupleIJNS5_1CILi128EEES8_NS7_ILi64EEEEEENS_10bfloat16_tEfNS_4arch4Sm80ELb0ELb0ELb1ELb0ELb0ELb0ELb0ELb0ELi2ELi4ELi4ELi4ELb0EEENS1_24CollectiveEpilogueBwdGQAISA_fSD_Li256ELb0ELb0EEENS1_19SingleTileSchedulerILb0ELb0ELb0ELi128EEEEEEEEEvNT_6ParamsE) ;  /* 0xffff76b004007950 */ /* 0x000fea0003c3ffff */
        .type           $_ZN7cutlass13device_kernelIN5flash19enable_sm80_to_sm89INS1_16FlashAttnBwdSm80INS1_25CollectiveMainloopBwdSm80ILi2ELi2EN4cute5tupleIJNS5_1CILi128EEES8_NS7_ILi64EEEEEENS_10bfloat16_tEfNS_4arch4Sm80ELb0ELb0ELb1ELb0ELb0ELb0ELb0ELb0ELi2ELi4ELi4ELi4ELb0EEENS1_24CollectiveEpilogueBwdGQAISA_fSD_Li256ELb0ELb0EEENS1_19SingleTileSchedulerILb0ELb0ELb0ELi128EEEEEEEEEvNT_6ParamsE$_ZN4cute3eso3ESOILb1ELb0EJNS_6LayoutINS_5tupleIJNS3_IJNS_1CILi2EEES5_EEEEEENS3_IJNS3_IJNS4_ILi1EEES5_EEEEEEEEiEEC2ERKSB_RKi,@function
        .size           $_ZN7cutlass13device_kernelIN5flash19enable_sm80_to_sm89INS1_16FlashAttnBwdSm80INS1_25CollectiveMainloopBwdSm80ILi2ELi2EN4cute5tupleIJNS5_1CILi128EEES8_NS7_ILi64EEEEEENS_10bfloat16_tEfNS_4arch4Sm80ELb0ELb0ELb1ELb0ELb0ELb0ELb0ELb0ELi2ELi4ELi4ELi4ELb0EEENS1_24CollectiveEpilogueBwdGQAISA_fSD_Li256ELb0ELb0EEENS1_19SingleTileSchedulerILb0ELb0ELb0ELi128EEEEEEEEEvNT_6ParamsE$_ZN4cute3eso3ESOILb1ELb0EJNS_6LayoutINS_5tupleIJNS3_IJNS_1CILi2EEES5_EEEEEENS3_IJNS3_IJNS4_ILi1EEES5_EEEEEEEEiEEC2ERKSB_RKi,($_ZN7cutlass13device_kernelIN5flash19enable_sm80_to_sm89INS1_16FlashAttnBwdSm80INS1_25CollectiveMainloopBwdSm80ILi2ELi2EN4cute5tupleIJNS5_1CILi128EEES8_NS7_ILi64EEEEEENS_10bfloat16_tEfNS_4arch4Sm80ELb0ELb0ELb1ELb0ELb0ELb0ELb0ELb0ELi2ELi4ELi4ELi4ELb0EEENS1_24CollectiveEpilogueBwdGQAISA_fSD_Li256ELb0ELb0EEENS1_19SingleTileSchedulerILb0ELb0ELb0ELi128EEEEEEEEEvNT_6ParamsE$_ZN4cute3eso3ESOILb1ELb0EJNS_6LayoutINS_5tupleIJNS3_IJNS_1CILi2EEES5_EEEEEENS3_IJNS3_IJNS4_ILi8EEENS4_ILi64EEEEEEEEEEENS_10ViewEngineINS_8smem_ptrIPfEEEEEEC2ERKSC_RKSH_ - $_ZN7cutlass13device_kernelIN5flash19enable_sm80_to_sm89INS1_16FlashAttnBwdSm80INS1_25CollectiveMainloopBwdSm80ILi2ELi2EN4cute5tupleIJNS5_1CILi128EEES8_NS7_ILi64EEEEEENS_10bfloat16_tEfNS_4arch4Sm80ELb0ELb0ELb1ELb0ELb0ELb0ELb0ELb0ELi2ELi4ELi4ELi4ELb0EEENS1_24CollectiveEpilogueBwdGQAISA_fSD_Li256ELb0ELb0EEENS1_19SingleTileSchedulerILb0ELb0ELb0ELi128EEEEEEEEEvNT_6ParamsE$_ZN4cute3eso3ESOILb1ELb0EJNS_6LayoutINS_5tupleIJNS3_IJNS_1CILi2EEES5_EEEEEENS3_IJNS3_IJNS4_ILi1EEES5_EEEEEEEEiEEC2ERKSB_RKi)
$_ZN7cutlass13device_kernelIN5flash19enable_sm80_to_sm89INS1_16FlashAttnBwdSm80INS1_25CollectiveMainloopBwdSm80ILi2ELi2EN4cute5tupleIJNS5_1CILi128EEES8_NS7_ILi64EEEEEENS_10bfloat16_tEfNS_4arch4Sm80ELb0ELb0ELb1ELb0ELb0ELb0ELb0ELb0ELi2ELi4ELi4ELi4ELb0EEENS1_24CollectiveEpilogueBwdGQAISA_fSD_Li256ELb0ELb0EEENS1_19SingleTileSchedulerILb0ELb0ELb0ELi128EEEEEEEEEvNT_6ParamsE$_ZN4cute3eso3ESOILb1ELb0EJNS_6LayoutINS_5tupleIJNS3_IJNS_1CILi2EEES5_EEEEEENS3_IJNS3_IJNS4_ILi1EEES5_EEEEEEEEiEEC2ERKSB_RKi:
[----:B------:R-:W-:Y:S02]  /*8950*/  IADD3 R2, R69, -c[0x0][0x20], RZ ;  /* 0x8000080045027a10 */ /* 0x000fe40007ffe0ff */
[----:B------:R-:W-:-:S03]  /*8960*/  MOV R5, 0x0 ;  /* 0x0000000000057802 */ /* 0x000fc60000000f00 */
[----:B------:R1:W-:Y:S01]  /*8970*/  STL [R2], R3 ;  /* 0x0000000302007387 */ /* 0x0003e20000100800 */
[----:B------:R-:W-:Y:S05]  /*8980*/  RET.REL.NODEC R4 `(_ZN7cutlass13device_kernelIN5flash19enable_sm80_to_sm89INS1_16FlashAttnBwdSm80INS1_25CollectiveMainloopBwdSm80ILi2ELi2EN4cute5tupleIJNS5_1CILi128EEES8_NS7_ILi64EEEEEENS_10bfloat16_tEfNS_4arch4Sm80ELb0ELb0ELb1ELb0ELb0ELb0ELb0ELb0ELi2ELi4ELi4ELi4ELb0EEENS1_24CollectiveEpilogueBwdGQAISA_fSD_Li256ELb0ELb0EEENS1_19SingleTileSchedulerILb0ELb0ELb0ELi128EEEEEEEEEvNT_6ParamsE) ;  /* 0xffff767004007950 */ /* 0x000fea0003c3ffff */
        .type           $_ZN7cutlass13device_kernelIN5flash19enable_sm80_to_sm89INS1_16FlashAttnBwdSm80INS1_25CollectiveMainloopBwdSm80ILi2ELi2EN4cute5tupleIJNS5_1CILi128EEES8_NS7_ILi64EEEEEENS_10bfloat16_tEfNS_4arch4Sm80ELb0ELb0ELb1ELb0ELb0ELb0ELb0ELb0ELi2ELi4ELi4ELi4ELb0EEENS1_24CollectiveEpilogueBwdGQAISA_fSD_Li256ELb0ELb0EEENS1_19SingleTileSchedulerILb0ELb0ELb0ELi128EEEEEEEEEvNT_6ParamsE$_ZN4cute3eso3ESOILb1ELb0EJNS_6LayoutINS_5tupleIJNS3_IJNS_1CILi2EEES5_EEEEEENS3_IJNS3_IJNS4_ILi8EEENS4_ILi64EEEEEEEEEEENS_10ViewEngineINS_8smem_ptrIPfEEEEEEC2ERKSC_RKSH_,@function
        .size           $_ZN7cutlass13device_kernelIN5flash19enable_sm80_to_sm89INS1_16FlashAttnBwdSm80INS1_25CollectiveMainloopBwdSm80ILi2ELi2EN4cute5tupleIJNS5_1CILi128EEES8_NS7_ILi64EEEEEENS_10bfloat16_tEfNS_4arch4Sm80ELb0ELb0ELb1ELb0ELb0ELb0ELb0ELb0ELi2ELi4ELi4ELi4ELb0EEENS1_24CollectiveEpilogueBwdGQAISA_fSD_Li256ELb0ELb0EEENS1_19SingleTileSchedulerILb0ELb0ELb0ELi128EEEEEEEEEvNT_6ParamsE$_ZN4cute3eso3ESOILb1ELb0EJNS_6LayoutINS_5tupleIJNS3_IJNS_1CILi2EEES5_EEEEEENS3_IJNS3_IJNS4_ILi8EEENS4_ILi64EEEEEEEEEEENS_10ViewEngineINS_8smem_ptrIPfEEEEEEC2ERKSC_RKSH_,($_ZN7cutlass13device_kernelIN5flash19enable_sm80_to_sm89INS1_16FlashAttnBwdSm80INS1_25CollectiveMainloopBwdSm80ILi2ELi2EN4cute5tupleIJNS5_1CILi128EEES8_NS7_ILi64EEEEEENS_10bfloat16_tEfNS_4arch4Sm80ELb0ELb0ELb1ELb0ELb0ELb0ELb0ELb0ELi2ELi4ELi4ELi4ELb0EEENS1_24CollectiveEpilogueBwdGQAISA_fSD_Li256ELb0ELb0EEENS1_19SingleTileSchedulerILb0ELb0ELb0ELi128EEEEEEEEEvNT_6ParamsE$_ZN4cute3eso3ESOILb1ELb0EJNS_6LayoutINS_5tupleIJNS3_IJNS_1CILi2EEES5_EEEEEENS3_IJNS3_IJNS4_ILi8EEENS4_ILi64EEEEEEEEEEEiEEC2ERKSC_RKi - $_ZN7cutlass13device_kernelIN5flash19enable_sm80_to_sm89INS1_16FlashAttnBwdSm80INS1_25CollectiveMainloopBwdSm80ILi2ELi2EN4cute5tupleIJNS5_1CILi128EEES8_NS7_ILi64EEEEEENS_10bfloat16_tEfNS_4arch4Sm80ELb0ELb0ELb1ELb0ELb0ELb0ELb0ELb0ELi2ELi4ELi4ELi4ELb0EEENS1_24CollectiveEpilogueBwdGQAISA_fSD_Li256ELb0ELb0EEENS1_19SingleTileSchedulerILb0ELb0ELb0ELi128EEEEEEEEEvNT_6ParamsE$_ZN4cute3eso3ESOILb1ELb0EJNS_6LayoutINS_5tupleIJNS3_IJNS_1CILi2EEES5_EEEEEENS3_IJNS3_IJNS4_ILi8EEENS4_ILi64EEEEEEEEEEENS_10ViewEngineINS_8smem_ptrIPfEEEEEEC2ERKSC_RKSH_)
$_ZN7cutlass13device_kernelIN5flash19enable_sm80_to_sm89INS1_16FlashAttnBwdSm80INS1_25CollectiveMainloopBwdSm80ILi2ELi2EN4cute5tupleIJNS5_1CILi128EEES8_NS7_ILi64EEEEEENS_10bfloat16_tEfNS_4arch4Sm80ELb0ELb0ELb1ELb0ELb0ELb0ELb0ELb0ELi2ELi4ELi4ELi4ELb0EEENS1_24CollectiveEpilogueBwdGQAISA_fSD_Li256ELb0ELb0EEENS1_19SingleTileSchedulerILb0ELb0ELb0ELi128EEEEEEEEEvNT_6ParamsE$_ZN4cute3eso3ESOILb1ELb0EJNS_6LayoutINS_5tupleIJNS3_IJNS_1CILi2EEES5_EEEEEENS3_IJNS3_IJNS4_ILi8EEENS4_ILi64EEEEEEEEEEENS_10ViewEngineINS_8smem_ptrIPfEEEEEEC2ERKSC_RKSH_:
[----:B------:R-:W-:Y:S02]  /*8990*/  IADD3 R6, R25, -c[0x0][0x20], RZ ;  /* 0x8000080019067a10 */ /* 0x000fe40007ffe0ff */
[----:B------:R-:W-:-:S03]  /*89a0*/  MOV R9, 0x0 ;  /* 0x0000000000097802 */ /* 0x000fc60000000f00 */
[----:B------:R1:W-:Y:S01]  /*89b0*/  STL.64 [R6], R2 ;  /* 0x0000000206007387 */ /* 0x0003e20000100a00 */
[----:B------:R-:W-:Y:S05]  /*89c0*/  RET.REL.NODEC R8 `(_ZN7cutlass13device_kernelIN5flash19enable_sm80_to_sm89INS1_16FlashAttnBwdSm80INS1_25CollectiveMainloopBwdSm80ILi2ELi2EN4cute5tupleIJNS5_1CILi128EEES8_NS7_ILi64EEEEEENS_10bfloat16_tEfNS_4arch4Sm80ELb0ELb0ELb1ELb0ELb0ELb0ELb0ELb0ELi2ELi4ELi4ELi4ELb0EEENS1_24CollectiveEpilogueBwdGQAISA_fSD_Li256ELb0ELb0EEENS1_19SingleTileSchedulerILb0ELb0ELb0ELi128EEEEEEEEEvNT_6ParamsE) ;  /* 0xffff763008007950 */ /* 0x000fea0003c3ffff */
        .type           $_ZN7cutlass13device_kernelIN5flash19enable_sm80_to_sm89INS1_16FlashAttnBwdSm80INS1_25CollectiveMainloopBwdSm80ILi2ELi2EN4cute5tupleIJNS5_1CILi128EEES8_NS7_ILi64EEEEEENS_10bfloat16_tEfNS_4arch4Sm80ELb0ELb0ELb1ELb0ELb0ELb0ELb0ELb0ELi2ELi4ELi4ELi4ELb0EEENS1_24CollectiveEpilogueBwdGQAISA_fSD_Li256ELb0ELb0EEENS1_19SingleTileSchedulerILb0ELb0ELb0ELi128EEEEEEEEEvNT_6ParamsE$_ZN4cute3eso3ESOILb1ELb0EJNS_6LayoutINS_5tupleIJNS3_IJNS_1CILi2EEES5_EEEEEENS3_IJNS3_IJNS4_ILi8EEENS4_ILi64EEEEEEEEEEEiEEC2ERKSC_RKi,@function
        .size           $_ZN7cutlass13device_kernelIN5flash19enable_sm80_to_sm89INS1_16FlashAttnBwdSm80INS1_25CollectiveMainloopBwdSm80ILi2ELi2EN4cute5tupleIJNS5_1CILi128EEES8_NS7_ILi64EEEEEENS_10bfloat16_tEfNS_4arch4Sm80ELb0ELb0ELb1ELb0ELb0ELb0ELb0ELb0ELi2ELi4ELi4ELi4ELb0EEENS1_24CollectiveEpilogueBwdGQAISA_fSD_Li256ELb0ELb0EEENS1_19SingleTileSchedulerILb0ELb0ELb0ELi128EEEEEEEEEvNT_6ParamsE$_ZN4cute3eso3ESOILb1ELb0EJNS_6LayoutINS_5tupleIJNS3_IJNS_1CILi2EEES5_EEEEEENS3_IJNS3_IJNS4_ILi8EEENS4_ILi64EEEEEEEEEEEiEEC2ERKSC_RKi,($_ZN7cutlass13device_kernelIN5flash19enable_sm80_to_sm89INS1_16FlashAttnBwdSm80INS1_25CollectiveMainloopBwdSm80ILi2ELi2EN4cute5tupleIJNS5_1CILi128EEES8_NS7_ILi64EEEEEENS_10bfloat16_tEfNS_4arch4Sm80ELb0ELb0ELb1ELb0ELb0ELb0ELb0ELb0ELi2ELi4ELi4ELi4ELb0EEENS1_24CollectiveEpilogueBwdGQAISA_fSD_Li256ELb0ELb0EEENS1_19SingleTileSchedulerILb0ELb0ELb0ELi128EEEEEEEEEvNT_6ParamsE$_ZN4cute3eso3ESOILb1ELb0EJNS_6LayoutINS_5tupleIJNS3_IJNS_1CILi2EEES5_EEENS3_IJS5_NS4_ILi8EEEEEEEEENS3_IJNS3_IJNS_11ScaledBasisIS7_JLi0EEEENSA_INS4_ILi64EEEJLi0EEEEEEENS3_IJNSA_INS4_ILi1EEEJLi1EEEENSA_INS4_ILi16EEEJLi1EEEEEEEEEEEENS_10ViewEngineINS_23ArithmeticTupleIteratorINS_15ArithmeticTupleIJNS4_ILi0EEESP_EEEEEEEEEC2ERKSL_RKSS_ - $_ZN7cutlass13device_kernelIN5flash19enable_sm80_to_sm89INS1_16FlashAttnBwdSm80INS1_25CollectiveMainloopBwdSm80ILi2ELi2EN4cute5tupleIJNS5_1CILi128EEES8_NS7_ILi64EEEEEENS_10bfloat16_tEfNS_4arch4Sm80ELb0ELb0ELb1ELb0ELb0ELb0ELb0ELb0ELi2ELi4ELi4ELi4ELb0EEENS1_24CollectiveEpilogueBwdGQAISA_fSD_Li256ELb0ELb0EEENS1_19SingleTileSchedulerILb0ELb0ELb0ELi128EEEEEEEEEvNT_6ParamsE$_ZN4cute3eso3ESOILb1ELb0EJNS_6LayoutINS_5tupleIJNS3_IJNS_1CILi2EEES5_EEEEEENS3_IJNS3_IJNS4_ILi8EEENS4_ILi64EEEEEEEEEEEiEEC2ERKSC_RKi)
$_ZN7cutlass13device_kernelIN5flash19enable_sm80_to_sm89INS1_16FlashAttnBwdSm80INS1_25CollectiveMainloopBwdSm80ILi2ELi2EN4cute5tupleIJNS5_1CILi128EEES8_NS7_ILi64EEEEEENS_10bfloat16_tEfNS_4arch4Sm80ELb0ELb0ELb1ELb0ELb0ELb0ELb0ELb0ELi2ELi4ELi4ELi4ELb0EEENS1_24CollectiveEpilogueBwdGQAISA_fSD_Li256ELb0ELb0EEENS1_19SingleTileSchedulerILb0ELb0ELb0ELi128EEEEEEEEEvNT_6ParamsE$_ZN4cute3eso3ESOILb1ELb0EJNS_6LayoutINS_5tupleIJNS3_IJNS_1CILi2EEES5_EEEEEENS3_IJNS3_IJNS4_ILi8EEENS4_ILi64EEEEEEEEEEEiEEC2ERKSC_RKi:
[----:B------:R-:W-:Y:S01]  /*89d0*/  IADD3 R2, R25, -c[0x0][0x20], RZ ;  /* 0x8000080019027a10 */ /* 0x000fe20007ffe0ff */
[----:B------:R-:W-:Y:S01]  /*89e0*/  IMAD.MOV.U32 R8, RZ, RZ, R6 ;  /* 0x000000ffff087224 */ /* 0x000fe200078e0006 */
[----:B------:R-:W-:-:S03]  /*89f0*/  MOV R9, 0x0 ;  /* 0x0000000000097802 */ /* 0x000fc60000000f00 */
[----:B------:R1:W-:Y:S01]  /*8a00*/  STL [R2], R3 ;  /* 0x0000000302007387 */ /* 0x0003e20000100800 */
[----:B------:R-:W-:Y:S05]  /*8a10*/  RET.REL.NODEC R8 `(_ZN7cutlass13device_kernelIN5flash19enable_sm80_to_sm89INS1_16FlashAttnBwdSm80INS1_25CollectiveMainloopBwdSm80ILi2ELi2EN4cute5tupleIJNS5_1CILi128EEES8_NS7_ILi64EEEEEENS_10bfloat16_tEfNS_4arch4Sm80ELb0ELb0ELb1ELb0ELb0ELb0ELb0ELb0ELi2ELi4ELi4ELi4ELb0EEENS1_24CollectiveEpilogueBwdGQAISA_fSD_Li256ELb0ELb0EEENS1_19SingleTileSchedulerILb0ELb0ELb0ELi128EEEEEEEEEvNT_6ParamsE) ;  /* 0xffff75e008007950 */ /* 0x000fea0003c3ffff */
        .type           $_ZN7cutlass13device_kernelIN5flash19enable_sm80_to_sm89INS1_16FlashAttnBwdSm80INS1_25CollectiveMainloopBwdSm80ILi2ELi2EN4cute5tupleIJNS5_1CILi128EEES8_NS7_ILi64EEEEEENS_10bfloat16_tEfNS_4arch4Sm80ELb0ELb0ELb1ELb0ELb0ELb0ELb0ELb0ELi2ELi4ELi4ELi4ELb0EEENS1_24CollectiveEpilogueBwdGQAISA_fSD_Li256ELb0ELb0EEENS1_19SingleTileSchedulerILb0ELb0ELb0ELi128EEEEEEEEEvNT_6ParamsE$_ZN4cute3eso3ESOILb1ELb0EJNS_6LayoutINS_5tupleIJNS3_IJNS_1CILi2EEES5_EEENS3_IJS5_NS4_ILi8EEEEEEEEENS3_IJNS3_IJNS_11ScaledBasisIS7_JLi0EEEENSA_INS4_ILi64EEEJLi0EEEEEEENS3_IJNSA_INS4_ILi1EEEJLi1EEEENSA_INS4_ILi16EEEJLi1EEEEEEEEEEEENS_10ViewEngineINS_23ArithmeticTupleIteratorINS_15ArithmeticTupleIJNS4_ILi0EEESP_EEEEEEEEEC2ERKSL_RKSS_,@function
        .size           $_ZN7cutlass13device_kernelIN5flash19enable_sm80_to_sm89INS1_16FlashAttnBwdSm80INS1_25CollectiveMainloopBwdSm80ILi2ELi2EN4cute5tupleIJNS5_1CILi128EEES8_NS7_ILi64EEEEEENS_10bfloat16_tEfNS_4arch4Sm80ELb0ELb0ELb1ELb0ELb0ELb0ELb0ELb0ELi2ELi4ELi4ELi4ELb0EEENS1_24CollectiveEpilogueBwdGQAISA_fSD_Li256ELb0ELb0EEENS1_19SingleTileSchedulerILb0ELb0ELb0ELi128EEEEEEEEEvNT_6ParamsE$_ZN4cute3eso3ESOILb1ELb0EJNS_6LayoutINS_5tupleIJNS3_IJNS_1CILi2EEES5_EEENS3_IJS5_NS4_ILi8EEEEEEEEENS3_IJNS3_IJNS_11ScaledBasisIS7_JLi0EEEENSA_INS4_ILi64EEEJLi0EEEEEEENS3_IJNSA_INS4_ILi1EEEJLi1EEEENSA_INS4_ILi16EEEJLi1EEEEEEEEEEEENS_10ViewEngineINS_23ArithmeticTupleIteratorINS_15ArithmeticTupleIJNS4_ILi0EEESP_EEEEEEEEEC2ERKSL_RKSS_,($_ZN7cutlass13device_kernelIN5flash19enable_sm80_to_sm89INS1_16FlashAttnBwdSm80INS1_25CollectiveMainloopBwdSm80ILi2ELi2EN4cute5tupleIJNS5_1CILi128EEES8_NS7_ILi64EEEEEENS_10bfloat16_tEfNS_4arch4Sm80ELb0ELb0ELb1ELb0ELb0ELb0ELb0ELb0ELi2ELi4ELi4ELi4ELb0EEENS1_24CollectiveEpilogueBwdGQAISA_fSD_Li256ELb0ELb0EEENS1_19SingleTileSchedulerILb0ELb0ELb0ELi128EEEEEEEEEvNT_6ParamsE$_ZN4cute3eso3ESOILb1ELb0EJNS_6LayoutINS_5tupleIJNS3_IJNS_1CILi2EEES5_EEENS3_IJS5_NS4_ILi8EEEEEEEEENS3_IJNS3_IJNS_11ScaledBasisIS7_JLi0EEEENSA_INS4_ILi64EEEJLi0EEEEEEENS3_IJNSA_INS4_ILi1EEEJLi1EEEENSA_INS4_ILi16EEEJLi1EEEEEEEEEEEENS_10ViewEngineINS_23ArithmeticTupleIteratorINS_15ArithmeticTupleIJiiEEEEEEEEEC2ERKSL_RKSR_ - $_ZN7cutlass13device_kernelIN5flash19enable_sm80_to_sm89INS1_16FlashAttnBwdSm80INS1_25CollectiveMainloopBwdSm80ILi2ELi2EN4cute5tupleIJNS5_1CILi128EEES8_NS7_ILi64EEEEEENS_10bfloat16_tEfNS_4arch4Sm80ELb0ELb0ELb1ELb0ELb0ELb0ELb0ELb0ELi2ELi4ELi4ELi4ELb0EEENS1_24CollectiveEpilogueBwdGQAISA_fSD_Li256ELb0ELb0EEENS1_19SingleTileSchedulerILb0ELb0ELb0ELi128EEEEEEEEEvNT_6ParamsE$_ZN4cute3eso3ESOILb1ELb0EJNS_6LayoutINS_5tupleIJNS3_IJNS_1CILi2EEES5_EEENS3_IJS5_NS4_ILi8EEEEEEEEENS3_IJNS3_IJNS_11ScaledBasisIS7_JLi0EEEENSA_INS4_ILi64EEEJLi0EEEEEEENS3_IJNSA_INS4_ILi1EEEJLi1EEEENSA_INS4_ILi16EEEJLi1EEEEEEEEEEEENS_10ViewEngineINS_23ArithmeticTupleIteratorINS_15ArithmeticTupleIJNS4_ILi0EEESP_EEEEEEEEEC2ERKSL_RKSS_)
$_ZN7cutlass13device_kernelIN5flash19enable_sm80_to_sm89INS1_16FlashAttnBwdSm80INS1_25CollectiveMainloopBwdSm80ILi2ELi2EN4cute5tupleIJNS5_1CILi128EEES8_NS7_ILi64EEEEEENS_10bfloat16_tEfNS_4arch4Sm80ELb0ELb0ELb1ELb0ELb0ELb0ELb0ELb0ELi2ELi4ELi4ELi4ELb0EEENS1_24CollectiveEpilogueBwdGQAISA_fSD_Li256ELb0ELb0EEENS1_19SingleTileSchedulerILb0ELb0ELb0ELi128EEEEEEEEEvNT_6ParamsE$_ZN4cute3eso3ESOILb1ELb0EJNS_6LayoutINS_5tupleIJNS3_IJNS_1CILi2EEES5_EEENS3_IJS5_NS4_ILi8EEEEEEEEENS3_IJNS3_IJNS_11ScaledBasisIS7_JLi0EEEENSA_INS4_ILi64EEEJLi0EEEEEEENS3_IJNSA_INS4_ILi1EEEJLi1EEEENSA_INS4_ILi16EEEJLi1EEEEEEEEEEEENS_10ViewEngineINS_23ArithmeticTupleIteratorINS_15ArithmeticTupleIJNS4_ILi0EEESP_EEEEEEEEEC2ERKSL_RKSS_:
[----:B------:R-:W-:Y:S01]  /*8a20*/  IADD3 R15, R15, -c[0x0][0x20], RZ ;  /* 0x800008000f0f7a10 */ /* 0x000fe20007ffe0ff */
[----:B------:R-:W-:Y:S01]  /*8a30*/  IMAD.MOV.U32 R4, RZ, RZ, R2 ;  /* 0x000000ffff047224 */ /* 0x000fe200078e0002 */
[----:B------:R-:W-:Y:S01]  /*8a40*/  PRMT R3, RZ, 0x7610, R3 ;  /* 0x00007610ff037816 */ /* 0x000fe20000000003 */
[----:B------:R-:W-:-:S04]  /*8a50*/  IMAD.MOV.U32 R5, RZ, RZ, 0x0 ;  /* 0x00000000ff057424 */ /* 0x000fc800078e00ff */
[----:B------:R1:W-:Y:S01]  /*8a60*/  STL.U8 [R15], R3 ;  /* 0x000000030f007387 */ /* 0x0003e20000100000 */
[----:B------:R-:W-:Y:S05]  /*8a70*/  RET.REL.NODEC R4 `(_ZN7cutlass13device_kernelIN5flash19enable_sm80_to_sm89INS1_16FlashAttnBwdSm80INS1_25CollectiveMainloopBwdSm80ILi2ELi2EN4cute5tupleIJNS5_1CILi128EEES8_NS7_ILi64EEEEEENS_10bfloat16_tEfNS_4arch4Sm80ELb0ELb0ELb1ELb0ELb0ELb0ELb0ELb0ELi2ELi4ELi4ELi4ELb0EEENS1_24CollectiveEpilogueBwdGQAISA_fSD_Li256ELb0ELb0EEENS1_19SingleTileSchedulerILb0ELb0ELb0ELi128EEEEEEEEEvNT_6ParamsE) ;  /* 0xffff758004007950 */ /* 0x000fea0003c3ffff */
        .type           $_ZN7cutlass13device_kernelIN5flash19enable_sm80_to_sm89INS1_16FlashAttnBwdSm80INS1_25CollectiveMainloopBwdSm80ILi2ELi2EN4cute5tupleIJNS5_1CILi128EEES8_NS7_ILi64EEEEEENS_10bfloat16_tEfNS_4arch4Sm80ELb0ELb0ELb1ELb0ELb0ELb0ELb0ELb0ELi2ELi4ELi4ELi4ELb0EEENS1_24CollectiveEpilogueBwdGQAISA_fSD_Li256ELb0ELb0EEENS1_19SingleTileSchedulerILb0ELb0ELb0ELi128EEEEEEEEEvNT_6ParamsE$_ZN4cute3eso3ESOILb1ELb0EJNS_6LayoutINS_5tupleIJNS3_IJNS_1CILi2EEES5_EEENS3_IJS5_NS4_ILi8EEEEEEEEENS3_IJNS3_IJNS_11ScaledBasisIS7_JLi0EEEENSA_INS4_ILi64EEEJLi0EEEEEEENS3_IJNSA_INS4_ILi1EEEJLi1EEEENSA_INS4_ILi16EEEJLi1EEEEEEEEEEEENS_10ViewEngineINS_23ArithmeticTupleIteratorINS_15ArithmeticTupleIJiiEEEEEEEEEC2ERKSL_RKSR_,@function
        .size           $_ZN7cutlass13device_kernelIN5flash19enable_sm80_to_sm89INS1_16FlashAttnBwdSm80INS1_25CollectiveMainloopBwdSm80ILi2ELi2EN4cute5tupleIJNS5_1CILi128EEES8_NS7_ILi64EEEEEENS_10bfloat16_tEfNS_4arch4Sm80ELb0ELb0ELb1ELb0ELb0ELb0ELb0ELb0ELi2ELi4ELi4ELi4ELb0EEENS1_24CollectiveEpilogueBwdGQAISA_fSD_Li256ELb0ELb0EEENS1_19SingleTileSchedulerILb0ELb0ELb0ELi128EEEEEEEEEvNT_6ParamsE$_ZN4cute3eso3ESOILb1ELb0EJNS_6LayoutINS_5tupleIJNS3_IJNS_1CILi2EEES5_EEENS3_IJS5_NS4_ILi8EEEEEEEEENS3_IJNS3_IJNS_11ScaledBasisIS7_JLi0EEEENSA_INS4_ILi64EEEJLi0EEEEEEENS3_IJNSA_INS4_ILi1EEEJLi1EEEENSA_INS4_ILi16EEEJLi1EEEEEEEEEEEENS_10ViewEngineINS_23ArithmeticTupleIteratorINS_15ArithmeticTupleIJiiEEEEEEEEEC2ERKSL_RKSR_,($_ZN7cutlass13device_kernelIN5flash19enable_sm80_to_sm89INS1_16FlashAttnBwdSm80INS1_25CollectiveMainloopBwdSm80ILi2ELi2EN4cute5tupleIJNS5_1CILi128EEES8_NS7_ILi64EEEEEENS_10bfloat16_tEfNS_4arch4Sm80ELb0ELb0ELb1ELb0ELb0ELb0ELb0ELb0ELi2ELi4ELi4ELi4ELb0EEENS1_24CollectiveEpilogueBwdGQAISA_fSD_Li256ELb0ELb0EEENS1_19SingleTileSchedulerILb0ELb0ELb0ELi128EEEEEEEEEvNT_6ParamsE$_ZN4cute3eso3ESOILb1ELb0EJNS_6LayoutINS_5tupleIJNS3_IJNS_1CILi2EEES5_EEENS3_IJS5_NS4_ILi8EEEEEEEEENS3_IJNS3_IJS5_NS4_ILi4EEEEEENS3_IJNS4_ILi1EEES7_EEEEEEEENS_10ViewEngineIPfEEEEC2ERKSF_RKSI_ - $_ZN7cutlass13device_kernelIN5flash19enable_sm80_to_sm89INS1_16FlashAttnBwdSm80INS1_25CollectiveMainloopBwdSm80ILi2ELi2EN4cute5tupleIJNS5_1CILi128EEES8_NS7_ILi64EEEEEENS_10bfloat16_tEfNS_4arch4Sm80ELb0ELb0ELb1ELb0ELb0ELb0ELb0ELb0ELi2ELi4ELi4ELi4ELb0EEENS1_24CollectiveEpilogueBwdGQAISA_fSD_Li256ELb0ELb0EEENS1_19SingleTileSchedulerILb0ELb0ELb0ELi128EEEEEEEEEvNT_6ParamsE$_ZN4cute3eso3ESOILb1ELb0EJNS_6LayoutINS_5tupleIJNS3_IJNS_1CILi2EEES5_EEENS3_IJS5_NS4_ILi8EEEEEEEEENS3_IJNS3_IJNS_11ScaledBasisIS7_JLi0EEEENSA_INS4_ILi64EEEJLi0EEEEEEENS3_IJNSA_INS4_ILi1EEEJLi1EEEENSA_INS4_ILi16EEEJLi1EEEEEEEEEEEENS_10ViewEngineINS_23ArithmeticTupleIteratorINS_15ArithmeticTupleIJiiEEEEEEEEEC2ERKSL_RKSR_)
$_ZN7cutlass13device_kernelIN5flash19enable_sm80_to_sm89INS1_16FlashAttnBwdSm80INS1_25CollectiveMainloopBwdSm80ILi2ELi2EN4cute5tupleIJNS5_1CILi128EEES8_NS7_ILi64EEEEEENS_10bfloat16_tEfNS_4arch4Sm80ELb0ELb0ELb1ELb0ELb0ELb0ELb0ELb0ELi2ELi4ELi4ELi4ELb0EEENS1_24CollectiveEpilogueBwdGQAISA_fSD_Li256ELb0ELb0EEENS1_19SingleTileSchedulerILb0ELb0ELb0ELi128EEEEEEEEEvNT_6ParamsE$_ZN4cute3eso3ESOILb1ELb0EJNS_6LayoutINS_5tupleIJNS3_IJNS_1CILi2EEES5_EEENS3_IJS5_NS4_ILi8EEEEEEEEENS3_IJNS3_IJNS_11ScaledBasisIS7_JLi0EEEENSA_INS4_ILi64EEEJLi0EEEEEEENS3_IJNSA_INS4_ILi1EEEJLi1EEEENSA_INS4_ILi16EEEJLi1EEEEEEEEEEEENS_10ViewEngineINS_23ArithmeticTupleIteratorINS_15ArithmeticTupleIJiiEEEEEEEEEC2ERKSL_RKSR_:
[----:B------:R-:W-:Y:S02]  /*8a80*/  IADD3 R4, R83, -c[0x0][0x20], RZ ;  /* 0x8000080053047a10 */ /* 0x000fe40007ffe0ff */
[----:B------:R-:W-:-:S03]  /*8a90*/  MOV R7, 0x0 ;  /* 0x0000000000077802 */ /* 0x000fc60000000f00 */
[----:B------:R1:W-:Y:S04]  /*8aa0*/  STL [R4], R2 ;  /* 0x0000000204007387 */ /* 0x0003e80000100800 */
[----:B------:R1:W-:Y:S01]  /*8ab0*/  STL [R4+0x4], R3 ;  /* 0x0000040304007387 */ /* 0x0003e20000100800 */
[----:B------:R-:W-:Y:S05]  /*8ac0*/  RET.REL.NODEC R6 `(_ZN7cutlass13device_kernelIN5flash19enable_sm80_to_sm89INS1_16FlashAttnBwdSm80INS1_25CollectiveMainloopBwdSm80ILi2ELi2EN4cute5tupleIJNS5_1CILi128EEES8_NS7_ILi64EEEEEENS_10bfloat16_tEfNS_4arch4Sm80ELb0ELb0ELb1ELb0ELb0ELb0ELb0ELb0ELi2ELi4ELi4ELi4ELb0EEENS1_24CollectiveEpilogueBwdGQAISA_fSD_Li256ELb0ELb0EEENS1_19SingleTileSchedulerILb0ELb0ELb0ELi128EEEEEEEEEvNT_6ParamsE) ;  /* 0xffff753006007950 */ /* 0x000fea0003c3ffff */
        .type           $_ZN7cutlass13device_kernelIN5flash19enable_sm80_to_sm89INS1_16FlashAttnBwdSm80INS1_25CollectiveMainloopBwdSm80ILi2ELi2EN4cute5tupleIJNS5_1CILi128EEES8_NS7_ILi64EEEEEENS_10bfloat16_tEfNS_4arch4Sm80ELb0ELb0ELb1ELb0ELb0ELb0ELb0ELb0ELi2ELi4ELi4ELi4ELb0EEENS1_24CollectiveEpilogueBwdGQAISA_fSD_Li256ELb0ELb0EEENS1_19SingleTileSchedulerILb0ELb0ELb0ELi128EEEEEEEEEvNT_6ParamsE$_ZN4cute3eso3ESOILb1ELb0EJNS_6LayoutINS_5tupleIJNS3_IJNS_1CILi2EEES5_EEENS3_IJS5_NS4_ILi8EEEEEEEEENS3_IJNS3_IJS5_NS4_ILi4EEEEEENS3_IJNS4_ILi1EEES7_EEEEEEEENS_10ViewEngineIPfEEEEC2ERKSF_RKSI_,@function
        .size           $_ZN7cutlass13device_kernelIN5flash19enable_sm80_to_sm89INS1_16FlashAttnBwdSm80INS1_25CollectiveMainloopBwdSm80ILi2ELi2EN4cute5tupleIJNS5_1CILi128EEES8_NS7_ILi64EEEEEENS_10bfloat16_tEfNS_4arch4Sm80ELb0ELb0ELb1ELb0ELb0ELb0ELb0ELb0ELi2ELi4ELi4ELi4ELb0EEENS1_24CollectiveEpilogueBwdGQAISA_fSD_Li256ELb0ELb0EEENS1_19SingleTileSchedulerILb0ELb0ELb0ELi128EEEEEEEEEvNT_6ParamsE$_ZN4cute3eso3ESOILb1ELb0EJNS_6LayoutINS_5tupleIJNS3_IJNS_1CILi2EEES5_EEENS3_IJS5_NS4_ILi8EEEEEEEEENS3_IJNS3_IJS5_NS4_ILi4EEEEEENS3_IJNS4_ILi1EEES7_EEEEEEEENS_10ViewEngineIPfEEEEC2ERKSF_RKSI_,($_ZN7cutlass13device_kernelIN5flash19enable_sm80_to_sm89INS1_16FlashAttnBwdSm80INS1_25CollectiveMainloopBwdSm80ILi2ELi2EN4cute5tupleIJNS5_1CILi128EEES8_NS7_ILi64EEEEEENS_10bfloat16_tEfNS_4arch4Sm80ELb0ELb0ELb1ELb0ELb0ELb0ELb0ELb0ELi2ELi4ELi4ELi4ELb0EEENS1_24CollectiveEpilogueBwdGQAISA_fSD_Li256ELb0ELb0EEENS1_19SingleTileSchedulerILb0ELb0ELb0ELi128EEEEEEEEEvNT_6ParamsE$_ZN4cute3eso3ESOILb1ELb0EJNS_6LayoutINS_5tupleIJNS3_IJNS_1CILi2EEES5_EEENS4_ILi8EEEEEENS3_IJNS3_IJNS4_ILi1EEES5_EEENS4_ILi4EEEEEEEENS_10ViewEngineIPN7cutlass10bfloat16_tEEEEEC2ERKSD_RKSI_ - $_ZN7cutlass13device_kernelIN5flash19enable_sm80_to_sm89INS1_16FlashAttnBwdSm80INS1_25CollectiveMainloopBwdSm80ILi2ELi2EN4cute5tupleIJNS5_1CILi128EEES8_NS7_ILi64EEEEEENS_10bfloat16_tEfNS_4arch4Sm80ELb0ELb0ELb1ELb0ELb0ELb0ELb0ELb0ELi2ELi4ELi4ELi4ELb0EEENS1_24CollectiveEpilogueBwdGQAISA_fSD_Li256ELb0ELb0EEENS1_19SingleTileSchedulerILb0ELb0ELb0ELi128EEEEEEEEEvNT_6ParamsE$_ZN4cute3eso3ESOILb1ELb0EJNS_6LayoutINS_5tupleIJNS3_IJNS_1CILi2EEES5_EEENS3_IJS5_NS4_ILi8EEEEEEEEENS3_IJNS3_IJS5_NS4_ILi4EEEEEENS3_IJNS4_ILi1EEES7_EEEEEEEENS_10ViewEngineIPfEEEEC2ERKSF_RKSI_)
$_ZN7cutlass13device_kernelIN5flash19enable_sm80_to_sm89INS1_16FlashAttnBwdSm80INS1_25CollectiveMainloopBwdSm80ILi2ELi2EN4cute5tupleIJNS5_1CILi128EEES8_NS7_ILi64EEEEEENS_10bfloat16_tEfNS_4arch4Sm80ELb0ELb0ELb1ELb0ELb0ELb0ELb0ELb0ELi2ELi4ELi4ELi4ELb0EEENS1_24CollectiveEpilogueBwdGQAISA_fSD_Li256ELb0ELb0EEENS1_19SingleTileSchedulerILb0ELb0ELb0ELi128EEEEEEEEEvNT_6ParamsE$_ZN4cute3eso3ESOILb1ELb0EJNS_6LayoutINS_5tupleIJNS3_IJNS_1CILi2EEES5_EEENS3_IJS5_NS4_ILi8EEEEEEEEENS3_IJNS3_IJS5_NS4_ILi4EEEEEENS3_IJNS4_ILi1EEES7_EEEEEEEENS_10ViewEngineIPfEEEEC2ERKSF_RKSI_:
[----:B------:R-:W-:Y:S02]  /*8ad0*/  IADD3 R4, R83, -c[0x0][0x20], RZ ;  /* 0x8000080053047a10 */ /* 0x000fe40007ffe0ff */
[----:B------:R-:W-:-:S03]  /*8ae0*/  MOV R11, 0x0 ;  /* 0x00000000000b7802 */ /* 0x000fc60000000f00 */
[----:B------:R1:W-:Y:S01]  /*8af0*/  STL.64 [R4], R56 ;  /* 0x0000003804007387 */ /* 0x0003e20000100a00 */
[----:B------:R-:W-:Y:S05]  /*8b00*/  RET.REL.NODEC R10 `(_ZN7cutlass13device_kernelIN5flash19enable_sm80_to_sm89INS1_16FlashAttnBwdSm80INS1_25CollectiveMainloopBwdSm80ILi2ELi2EN4cute5tupleIJNS5_1CILi128EEES8_NS7_ILi64EEEEEENS_10bfloat16_tEfNS_4arch4Sm80ELb0ELb0ELb1ELb0ELb0ELb0ELb0ELb0ELi2ELi4ELi4ELi4ELb0EEENS1_24CollectiveEpilogueBwdGQAISA_fSD_Li256ELb0ELb0EEENS1_19SingleTileSchedulerILb0ELb0ELb0ELi128EEEEEEEEEvNT_6ParamsE) ;  /* 0xffff74f00a007950 */ /* 0x000fea0003c3ffff */
        .type           $_ZN7cutlass13device_kernelIN5flash19enable_sm80_to_sm89INS1_16FlashAttnBwdSm80INS1_25CollectiveMainloopBwdSm80ILi2ELi2EN4cute5tupleIJNS5_1CILi128EEES8_NS7_ILi64EEEEEENS_10bfloat16_tEfNS_4arch4Sm80ELb0ELb0ELb1ELb0ELb0ELb0ELb0ELb0ELi2ELi4ELi4ELi4ELb0EEENS1_24CollectiveEpilogueBwdGQAISA_fSD_Li256ELb0ELb0EEENS1_19SingleTileSchedulerILb0ELb0ELb0ELi128EEEEEEEEEvNT_6ParamsE$_ZN4cute3eso3ESOILb1ELb0EJNS_6LayoutINS_5tupleIJNS3_IJNS_1CILi2EEES5_EEENS4_ILi8EEEEEENS3_IJNS3_IJNS4_ILi1EEES5_EEENS4_ILi4EEEEEEEENS_10ViewEngineIPN7cutlass10bfloat16_tEEEEEC2ERKSD_RKSI_,@function
        .size           $_ZN7cutlass13device_kernelIN5flash19enable_sm80_to_sm89INS1_16FlashAttnBwdSm80INS1_25CollectiveMainloopBwdSm80ILi2ELi2EN4cute5tupleIJNS5_1CILi128EEES8_NS7_ILi64EEEEEENS_10bfloat16_tEfNS_4arch4Sm80ELb0ELb0ELb1ELb0ELb0ELb0ELb0ELb0ELi2ELi4ELi4ELi4ELb0EEENS1_24CollectiveEpilogueBwdGQAISA_fSD_Li256ELb0ELb0EEENS1_19SingleTileSchedulerILb0ELb0ELb0ELi128EEEEEEEEEvNT_6ParamsE$_ZN4cute3eso3ESOILb1ELb0EJNS_6LayoutINS_5tupleIJNS3_IJNS_1CILi2EEES5_EEENS4_ILi8EEEEEENS3_IJNS3_IJNS4_ILi1EEES5_EEENS4_ILi4EEEEEEEENS_10ViewEngineIPN7cutlass10bfloat16_tEEEEEC2ERKSD_RKSI_,($_ZN7cutlass13device_kernelIN5flash19enable_sm80_to_sm89INS1_16FlashAttnBwdSm80INS1_25CollectiveMainloopBwdSm80ILi2ELi2EN4cute5tupleIJNS5_1CILi128EEES8_NS7_ILi64EEEEEENS_10bfloat16_tEfNS_4arch4Sm80ELb0ELb0ELb1ELb0ELb0ELb0ELb0ELb0ELi2ELi4ELi4ELi4ELb0EEENS1_24CollectiveEpilogueBwdGQAISA_fSD_Li256ELb0ELb0EEENS1_19SingleTileSchedulerILb0ELb0ELb0ELi128EEEEEEEEEvNT_6ParamsE$_ZN4cute3eso3ESOILb1ELb0EJNS_6LayoutINS_5tupleIJNS3_IJNS_1CILi2EEES5_EEENS4_ILi8EEEEEENS3_IJNS3_IJNS4_ILi1EEES5_EEENS4_ILi4EEEEEEEEiEEC2ERKSD_RKi - $_ZN7cutlass13device_kernelIN5flash19enable_sm80_to_sm89INS1_16FlashAttnBwdSm80INS1_25CollectiveMainloopBwdSm80ILi2ELi2EN4cute5tupleIJNS5_1CILi128EEES8_NS7_ILi64EEEEEENS_10bfloat16_tEfNS_4arch4Sm80ELb0ELb0ELb1ELb0ELb0ELb0ELb0ELb0ELi2ELi4ELi4ELi4ELb0EEENS1_24CollectiveEpilogueBwdGQAISA_fSD_Li256ELb0ELb0EEENS1_19SingleTileSchedulerILb0ELb0ELb0ELi128EEEEEEEEEvNT_6ParamsE$_ZN4cute3eso3ESOILb1ELb0EJNS_6LayoutINS_5tupleIJNS3_IJNS_1CILi2EEES5_EEENS4_ILi8EEEEEENS3_IJNS3_IJNS4_ILi1EEES5_EEENS4_ILi4EEEEEEEENS_10ViewEngineIPN7cutlass10bfloat16_tEEEEEC2ERKSD_RKSI_)
$_ZN7cutlass13device_kernelIN5flash19enable_sm80_to_sm89INS1_16FlashAttnBwdSm80INS1_25CollectiveMainloopBwdSm80ILi2ELi2EN4cute5tupleIJNS5_1CILi128EEES8_NS7_ILi64EEEEEENS_10bfloat16_tEfNS_4arch4Sm80ELb0ELb0ELb1ELb0ELb0ELb0ELb0ELb0ELi2ELi4ELi4ELi4ELb0EEENS1_24CollectiveEpilogueBwdGQAISA_fSD_Li256ELb0ELb0EEENS1_19SingleTileSchedulerILb0ELb0ELb0ELi128EEEEEEEEEvNT_6ParamsE$_ZN4cute3eso3ESOILb1ELb0EJNS_6LayoutINS_5tupleIJNS3_IJNS_1CILi2EEES5_EEENS4_ILi8EEEEEENS3_IJNS3_IJNS4_ILi1EEES5_EEENS4_ILi4EEEEEEEENS_10ViewEngineIPN7cutlass10bfloat16_tEEEEEC2ERKSD_RKSI_:
[----:B------:R-:W-:Y:S01]  /*8b10*/  IADD3 R2, R25, -c[0x0][0x20], RZ ;  /* 0x8000080019027a10 */ /* 0x000fe20007ffe0ff */
[----:B------:R-:W-:Y:S01]  /*8b20*/  IMAD.MOV.U32 R7, RZ, RZ, R3 ;  /* 0x000000ffff077224 */ /* 0x000fe200078e0003 */
[----:B------:R-:W-:-:S04]  /*8b30*/  MOV R5, 0x0 ;  /* 0x0000000000057802 */ /* 0x000fc80000000f00 */
[----:B------:R1:W-:Y:S01]  /*8b40*/  STL.64 [R2], R6 ;  /* 0x0000000602007387 */ /* 0x0003e20000100a00 */
[----:B------:R-:W-:Y:S05]  /*8b50*/  RET.REL.NODEC R4 `(_ZN7cutlass13device_kernelIN5flash19enable_sm80_to_sm89INS1_16FlashAttnBwdSm80INS1_25CollectiveMainloopBwdSm80ILi2ELi2EN4cute5tupleIJNS5_1CILi128EEES8_NS7_ILi64EEEEEENS_10bfloat16_tEfNS_4arch4Sm80ELb0ELb0ELb1ELb0ELb0ELb0ELb0ELb0ELi2ELi4ELi4ELi4ELb0EEENS1_24CollectiveEpilogueBwdGQAISA_fSD_Li256ELb0ELb0EEENS1_19SingleTileSchedulerILb0ELb0ELb0ELi128EEEEEEEEEvNT_6ParamsE) ;  /* 0xffff74a004007950 */ /* 0x000fea0003c3ffff */
        .type           $_ZN7cutlass13device_kernelIN5flash19enable_sm80_to_sm89INS1_16FlashAttnBwdSm80INS1_25CollectiveMainloopBwdSm80ILi2ELi2EN4cute5tupleIJNS5_1CILi128EEES8_NS7_ILi64EEEEEENS_10bfloat16_tEfNS_4arch4Sm80ELb0ELb0ELb1ELb0ELb0ELb0ELb0ELb0ELi2ELi4ELi4ELi4ELb0EEENS1_24CollectiveEpilogueBwdGQAISA_fSD_Li256ELb0ELb0EEENS1_19SingleTileSchedulerILb0ELb0ELb0ELi128EEEEEEEEEvNT_6ParamsE$_ZN4cute3eso3ESOILb1ELb0EJNS_6LayoutINS_5tupleIJNS3_IJNS_1CILi2EEES5_EEENS4_ILi8EEEEEENS3_IJNS3_IJNS4_ILi1EEES5_EEENS4_ILi4EEEEEEEEiEEC2ERKSD_RKi,@function
        .size           $_ZN7cutlass13device_kernelIN5flash19enable_sm80_to_sm89INS1_16FlashAttnBwdSm80INS1_25CollectiveMainloopBwdSm80ILi2ELi2EN4cute5tupleIJNS5_1CILi128EEES8_NS7_ILi64EEEEEENS_10bfloat16_tEfNS_4arch4Sm80ELb0ELb0ELb1ELb0ELb0ELb0ELb0ELb0ELi2ELi4ELi4ELi4ELb0EEENS1_24CollectiveEpilogueBwdGQAISA_fSD_Li256ELb0ELb0EEENS1_19SingleTileSchedulerILb0ELb0ELb0ELi128EEEEEEEEEvNT_6ParamsE$_ZN4cute3eso3ESOILb1ELb0EJNS_6LayoutINS_5tupleIJNS3_IJNS_1CILi2EEES5_EEENS4_ILi8EEEEEENS3_IJNS3_IJNS4_ILi1EEES5_EEENS4_ILi4EEEEEEEEiEEC2ERKSD_RKi,($_ZN7cutlass13device_kernelIN5flash19enable_sm80_to_sm89INS1_16FlashAttnBwdSm80INS1_25CollectiveMainloopBwdSm80ILi2ELi2EN4cute5tupleIJNS5_1CILi128EEES8_NS7_ILi64EEEEEENS_10bfloat16_tEfNS_4arch4Sm80ELb0ELb0ELb1ELb0ELb0ELb0ELb0ELb0ELi2ELi4ELi4ELi4ELb0EEENS1_24CollectiveEpilogueBwdGQAISA_fSD_Li256ELb0ELb0EEENS1_19SingleTileSchedulerILb0ELb0ELb0ELi128EEEEEEEEEvNT_6ParamsE$_ZN4cute3eso3ESOILb1ELb0EJNS_6LayoutINS_5tupleIJNS3_IJNS_1CILi2EEES5_EEES5_NS4_ILi8EEEEEENS3_IJNS3_IJNS_11ScaledBasisINS4_ILi1EEEJLi1EEEENS9_IS7_JLi0EEEEEEENS9_INS4_ILi64EEEJLi0EEEENS9_INS4_ILi16EEEJLi1EEEEEEEEENS_10ViewEngineINS_23ArithmeticTupleIteratorINS_15ArithmeticTupleIJiiEEEEEEEEEC2ERKSJ_RKSP_ - $_ZN7cutlass13device_kernelIN5flash19enable_sm80_to_sm89INS1_16FlashAttnBwdSm80INS1_25CollectiveMainloopBwdSm80ILi2ELi2EN4cute5tupleIJNS5_1CILi128EEES8_NS7_ILi64EEEEEENS_10bfloat16_tEfNS_4arch4Sm80ELb0ELb0ELb1ELb0ELb0ELb0ELb0ELb0ELi2ELi4ELi4ELi4ELb0EEENS1_24CollectiveEpilogueBwdGQAISA_fSD_Li256ELb0ELb0EEENS1_19SingleTileSchedulerILb0ELb0ELb0ELi128EEEEEEEEEvNT_6ParamsE$_ZN4cute3eso3ESOILb1ELb0EJNS_6LayoutINS_5tupleIJNS3_IJNS_1CILi2EEES5_EEENS4_ILi8EEEEEENS3_IJNS3_IJNS4_ILi1EEES5_EEENS4_ILi4EEEEEEEEiEEC2ERKSD_RKi)
$_ZN7cutlass13device_kernelIN5flash19enable_sm80_to_sm89INS1_16FlashAttnBwdSm80INS1_25CollectiveMainloopBwdSm80ILi2ELi2EN4cute5tupleIJNS5_1CILi128EEES8_NS7_ILi64EEEEEENS_10bfloat16_tEfNS_4arch4Sm80ELb0ELb0ELb1ELb0ELb0ELb0ELb0ELb0ELi2ELi4ELi4ELi4ELb0EEENS1_24CollectiveEpilogueBwdGQAISA_fSD_Li256ELb0ELb0EEENS1_19SingleTileSchedulerILb0ELb0ELb0ELi128EEEEEEEEEvNT_6ParamsE$_ZN4cute3eso3ESOILb1ELb0EJNS_6LayoutINS_5tupleIJNS3_IJNS_1CILi2EEES5_EEENS4_ILi8EEEEEENS3_IJNS3_IJNS4_ILi1EEES5_EEENS4_ILi4EEEEEEEEiEEC2ERKSD_RKi:
[----:B------:R-:W-:Y:S02]  /*8b60*/  IADD3 R2, R25, -c[0x0][0x20], RZ ;  /* 0x8000080019027a10 */ /* 0x000fe40007ffe0ff */
[----:B------:R-:W-:-:S03]  /*8b70*/  MOV R5, 0x0 ;  /* 0x0000000000057802 */ /* 0x000fc60000000f00 */
[----:B------:R1:W-:Y:S01]  /*8b80*/  STL [R2], R3 ;  /* 0x0000000302007387 */ /* 0x0003e20000100800 */
[----:B------:R-:W-:Y:S05]  /*8b90*/  RET.REL.NODEC R4 `(_ZN7cutlass13device_kernelIN5flash19enable_sm80_to_sm89INS1_16FlashAttnBwdSm80INS1_25CollectiveMainloopBwdSm80ILi2ELi2EN4cute5tupleIJNS5_1CILi128EEES8_NS7_ILi64EEEEEENS_10bfloat16_tEfNS_4arch4Sm80ELb0ELb0ELb1ELb0ELb0ELb0ELb0ELb0ELi2ELi4ELi4ELi4ELb0EEENS1_24CollectiveEpilogueBwdGQAISA_fSD_Li256ELb0ELb0EEENS1_19SingleTileSchedulerILb0ELb0ELb0ELi128EEEEEEEEEvNT_6ParamsE) ;  /* 0xffff746004007950 */ /* 0x000fea0003c3ffff */
        .type           $_ZN7cutlass13device_kernelIN5flash19enable_sm80_to_sm89INS1_16FlashAttnBwdSm80INS1_25CollectiveMainloopBwdSm80ILi2ELi2EN4cute5tupleIJNS5_1CILi128EEES8_NS7_ILi64EEEEEENS_10bfloat16_tEfNS_4arch4Sm80ELb0ELb0ELb1ELb0ELb0ELb0ELb0ELb0ELi2ELi4ELi4ELi4ELb0EEENS1_24CollectiveEpilogueBwdGQAISA_fSD_Li256ELb0ELb0EEENS1_19SingleTileSchedulerILb0ELb0ELb0ELi128EEEEEEEEEvNT_6ParamsE$_ZN4cute3eso3ESOILb1ELb0EJNS_6LayoutINS_5tupleIJNS3_IJNS_1CILi2EEES5_EEES5_NS4_ILi8EEEEEENS3_IJNS3_IJNS_11ScaledBasisINS4_ILi1EEEJLi1EEEENS9_IS7_JLi0EEEEEEENS9_INS4_ILi64EEEJLi0EEEENS9_INS4_ILi16EEEJLi1EEEEEEEEENS_10ViewEngineINS_23ArithmeticTupleIteratorINS_15ArithmeticTupleIJiiEEEEEEEEEC2ERKSJ_RKSP_,@function
        .size           $_ZN7cutlass13device_kernelIN5flash19enable_sm80_to_sm89INS1_16FlashAttnBwdSm80INS1_25CollectiveMainloopBwdSm80ILi2ELi2EN4cute5tupleIJNS5_1CILi128EEES8_NS7_ILi64EEEEEENS_10bfloat16_tEfNS_4arch4Sm80ELb0ELb0ELb1ELb0ELb0ELb0ELb0ELb0ELi2ELi4ELi4ELi4ELb0EEENS1_24CollectiveEpilogueBwdGQAISA_fSD_Li256ELb0ELb0EEENS1_19SingleTileSchedulerILb0ELb0ELb0ELi128EEEEEEEEEvNT_6ParamsE$_ZN4cute3eso3ESOILb1ELb0EJNS_6LayoutINS_5tupleIJNS3_IJNS_1CILi2EEES5_EEES5_NS4_ILi8EEEEEENS3_IJNS3_IJNS_11ScaledBasisINS4_ILi1EEEJLi1EEEENS9_IS7_JLi0EEEEEEENS9_INS4_ILi64EEEJLi0EEEENS9_INS4_ILi16EEEJLi1EEEEEEEEENS_10ViewEngineINS_23ArithmeticTupleIteratorINS_15ArithmeticTupleIJiiEEEEEEEEEC2ERKSJ_RKSP_,($_ZN7cutlass13device_kernelIN5flash19enable_sm80_to_sm89INS1_16FlashAttnBwdSm80INS1_25CollectiveMainloopBwdSm80ILi2ELi2EN4cute5tupleIJNS5_1CILi128EEES8_NS7_ILi64EEEEEENS_10bfloat16_tEfNS_4arch4Sm80ELb0ELb0ELb1ELb0ELb0ELb0ELb0ELb0ELi2ELi4ELi4ELi4ELb0EEENS1_24CollectiveEpilogueBwdGQAISA_fSD_Li256ELb0ELb0EEENS1_19SingleTileSchedulerILb0ELb0ELb0ELi128EEEEEEEEEvNT_6ParamsE$_ZN4cute3eso3ESOILb1ELb0EJNS_6LayoutINS_5tupleIJNS3_IJNS_1CILi2EEES5_EEES5_NS4_ILi8EEEEEENS3_IJNS3_IJNS_11ScaledBasisINS4_ILi1EEEJLi1EEEENS9_IS7_JLi0EEEEEEENS9_INS4_ILi64EEEJLi0EEEENS9_INS4_ILi16EEEJLi1EEEEEEEEENS_15ArithmeticTupleIJiiEEEEEC2ERKSJ_RKSL_ - $_ZN7cutlass13device_kernelIN5flash19enable_sm80_to_sm89INS1_16FlashAttnBwdSm80INS1_25CollectiveMainloopBwdSm80ILi2ELi2EN4cute5tupleIJNS5_1CILi128EEES8_NS7_ILi64EEEEEENS_10bfloat16_tEfNS_4arch4Sm80ELb0ELb0ELb1ELb0ELb0ELb0ELb0ELb0ELi2ELi4ELi4ELi4ELb0EEENS1_24CollectiveEpilogueBwdGQAISA_fSD_Li256ELb0ELb0EEENS1_19SingleTileSchedulerILb0ELb0ELb0ELi128EEEEEEEEEvNT_6ParamsE$_ZN4cute3eso3ESOILb1ELb0EJNS_6LayoutINS_5tupleIJNS3_IJNS_1CILi2EEES5_EEES5_NS4_ILi8EEEEEENS3_IJNS3_IJNS_11ScaledBasisINS4_ILi1EEEJLi1EEEENS9_IS7_JLi0EEEEEEENS9_INS4_ILi64EEEJLi0EEEENS9_INS4_ILi16EEEJLi1EEEEEEEEENS_10ViewEngineINS_23ArithmeticTupleIteratorINS_15ArithmeticTupleIJiiEEEEEEEEEC2ERKSJ_RKSP_)
$_ZN7cutlass13device_kernelIN5flash19enable_sm80_to_sm89INS1_16FlashAttnBwdSm80INS1_25CollectiveMainloopBwdSm80ILi2ELi2EN4cute5tupleIJNS5_1CILi128EEES8_NS7_ILi64EEEEEENS_10bfloat16_tEfNS_4arch4Sm80ELb0ELb0ELb1ELb0ELb0ELb0ELb0ELb0ELi2ELi4ELi4ELi4ELb0EEENS1_24CollectiveEpilogueBwdGQAISA_fSD_Li256ELb0ELb0EEENS1_19SingleTileSchedulerILb0ELb0ELb0ELi128EEEEEEEEEvNT_6ParamsE$_ZN4cute3eso3ESOILb1ELb0EJNS_6LayoutINS_5tupleIJNS3_IJNS_1CILi2EEES5_EEES5_NS4_ILi8EEEEEENS3_IJNS3_IJNS_11ScaledBasisINS4_ILi1EEEJLi1EEEENS9_IS7_JLi0EEEEEEENS9_INS4_ILi64EEEJLi0EEEENS9_INS4_ILi16EEEJLi1EEEEEEEEENS_10ViewEngineINS_23ArithmeticTupleIteratorINS_15ArithmeticTupleIJiiEEEEEEEEEC2ERKSJ_RKSP_:
[----:B------:R-:W-:Y:S02]  /*8ba0*/  IADD3 R4, R83, -c[0x0][0x20], RZ ;  /* 0x8000080053047a10 */ /* 0x000fe40007ffe0ff */
[----:B------:R-:W-:-:S03]  /*8bb0*/  MOV R7, 0x0 ;  /* 0x0000000000077802 */ /* 0x000fc60000000f00 */
[----:B------:R1:W-:Y:S04]  /*8bc0*/  STL [R4], R2 ;  /* 0x0000000204007387 */ /* 0x0003e80000100800 */
[----:B------:R1:W-:Y:S01]  /*8bd0*/  STL [R4+0x4], R3 ;  /* 0x0000040304007387 */ /* 0x0003e20000100800 */
[----:B------:R-:W-:Y:S05]  /*8be0*/  RET.REL.NODEC R6 `(_ZN7cutlass13device_kernelIN5flash19enable_sm80_to_sm89INS1_16FlashAttnBwdSm80INS1_25CollectiveMainloopBwdSm80ILi2ELi2EN4cute5tupleIJNS5_1CILi128EEES8_NS7_ILi64EEEEEENS_10bfloat16_tEfNS_4arch4Sm80ELb0ELb0ELb1ELb0ELb0ELb0ELb0ELb0ELi2ELi4ELi4ELi4ELb0EEENS1_24CollectiveEpilogueBwdGQAISA_fSD_Li256ELb0ELb0EEENS1_19SingleTileSchedulerILb0ELb0ELb0ELi128EEEEEEEEEvNT_6ParamsE) ;  /* 0xffff741006007950 */ /* 0x000fea0003c3ffff */
        .type           $_ZN7cutlass13device_kernelIN5flash19enable_sm80_to_sm89INS1_16FlashAttnBwdSm80INS1_25CollectiveMainloopBwdSm80ILi2ELi2EN4cute5tupleIJNS5_1CILi128EEES8_NS7_ILi64EEEEEENS_10bfloat16_tEfNS_4arch4Sm80ELb0ELb0ELb1ELb0ELb0ELb0ELb0ELb0ELi2ELi4ELi4ELi4ELb0EEENS1_24CollectiveEpilogueBwdGQAISA_fSD_Li256ELb0ELb0EEENS1_19SingleTileSchedulerILb0ELb0ELb0ELi128EEEEEEEEEvNT_6ParamsE$_ZN4cute3eso3ESOILb1ELb0EJNS_6LayoutINS_5tupleIJNS3_IJNS_1CILi2EEES5_EEES5_NS4_ILi8EEEEEENS3_IJNS3_IJNS_11ScaledBasisINS4_ILi1EEEJLi1EEEENS9_IS7_JLi0EEEEEEENS9_INS4_ILi64EEEJLi0EEEENS9_INS4_ILi16EEEJLi1EEEEEEEEENS_15ArithmeticTupleIJiiEEEEEC2ERKSJ_RKSL_,@function
        .size           $_ZN7cutlass13device_kernelIN5flash19enable_sm80_to_sm89INS1_16FlashAttnBwdSm80INS1_25CollectiveMainloopBwdSm80ILi2ELi2EN4cute5tupleIJNS5_1CILi128EEES8_NS7_ILi64EEEEEENS_10bfloat16_tEfNS_4arch4Sm80ELb0ELb0ELb1ELb0ELb0ELb0ELb0ELb0ELi2ELi4ELi4ELi4ELb0EEENS1_24CollectiveEpilogueBwdGQAISA_fSD_Li256ELb0ELb0EEENS1_19SingleTileSchedulerILb0ELb0ELb0ELi128EEEEEEEEEvNT_6ParamsE$_ZN4cute3eso3ESOILb1ELb0EJNS_6LayoutINS_5tupleIJNS3_IJNS_1CILi2EEES5_EEES5_NS4_ILi8EEEEEENS3_IJNS3_IJNS_11ScaledBasisINS4_ILi1EEEJLi1EEEENS9_IS7_JLi0EEEEEEENS9_INS4_ILi64EEEJLi0EEEENS9_INS4_ILi16EEEJLi1EEEEEEEEENS_15ArithmeticTupleIJiiEEEEEC2ERKSJ_RKSL_,($_ZN7cutlass13device_kernelIN5flash19enable_sm80_to_sm89INS1_16FlashAttnBwdSm80INS1_25CollectiveMainloopBwdSm80ILi2ELi2EN4cute5tupleIJNS5_1CILi128EEES8_NS7_ILi64EEEEEENS_10bfloat16_tEfNS_4arch4Sm80ELb0ELb0ELb1ELb0ELb0ELb0ELb0ELb0ELi2ELi4ELi4ELi4ELb0EEENS1_24CollectiveEpilogueBwdGQAISA_fSD_Li256ELb0ELb0EEENS1_19SingleTileSchedulerILb0ELb0ELb0ELi128EEEEEEEEEvNT_6ParamsE$_ZN4cute3eso3ESOILb1ELb0EJNS_6LayoutINS_5tupleIJNS3_IJNS_1CILi2EEES5_EEES6_EEENS3_IJNS3_IJNS4_ILi1EEES5_EEENS3_IJNS4_ILi32EEENS4_ILi64EEEEEEEEEEENS_10ViewEngineIPN7cutlass10bfloat16_tEEEEEC2ERKSE_RKSJ_ - $_ZN7cutlass13device_kernelIN5flash19enable_sm80_to_sm89INS1_16FlashAttnBwdSm80INS1_25CollectiveMainloopBwdSm80ILi2ELi2EN4cute5tupleIJNS5_1CILi128EEES8_NS7_ILi64EEEEEENS_10bfloat16_tEfNS_4arch4Sm80ELb0ELb0ELb1ELb0ELb0ELb0ELb0ELb0ELi2ELi4ELi4ELi4ELb0EEENS1_24CollectiveEpilogueBwdGQAISA_fSD_Li256ELb0ELb0EEENS1_19SingleTileSchedulerILb0ELb0ELb0ELi128EEEEEEEEEvNT_6ParamsE$_ZN4cute3eso3ESOILb1ELb0EJNS_6LayoutINS_5tupleIJNS3_IJNS_1CILi2EEES5_EEES5_NS4_ILi8EEEEEENS3_IJNS3_IJNS_11ScaledBasisINS4_ILi1EEEJLi1EEEENS9_IS7_JLi0EEEEEEENS9_INS4_ILi64EEEJLi0EEEENS9_INS4_ILi16EEEJLi1EEEEEEEEENS_15ArithmeticTupleIJiiEEEEEC2ERKSJ_RKSL_)
$_ZN7cutlass13device_kernelIN5flash19enable_sm80_to_sm89INS1_16FlashAttnBwdSm80INS1_25CollectiveMainloopBwdSm80ILi2ELi2EN4cute5tupleIJNS5_1CILi128EEES8_NS7_ILi64EEEEEENS_10bfloat16_tEfNS_4arch4Sm80ELb0ELb0ELb1ELb0ELb0ELb0ELb0ELb0ELi2ELi4ELi4ELi4ELb0EEENS1_24CollectiveEpilogueBwdGQAISA_fSD_Li256ELb0ELb0EEENS1_19SingleTileSchedulerILb0ELb0ELb0ELi128EEEEEEEEEvNT_6ParamsE$_ZN4cute3eso3ESOILb1ELb0EJNS_6LayoutINS_5tupleIJNS3_IJNS_1CILi2EEES5_EEES5_NS4_ILi8EEEEEENS3_IJNS3_IJNS_11ScaledBasisINS4_ILi1EEEJLi1EEEENS9_IS7_JLi0EEEEEEENS9_INS4_ILi64EEEJLi0EEEENS9_INS4_ILi16EEEJLi1EEEEEEEEENS_15ArithmeticTupleIJiiEEEEEC2ERKSJ_RKSL_:
[----:B------:R-:W-:Y:S02]  /*8bf0*/  IADD3 R4, R83, -c[0x0][0x20], RZ ;  /* 0x8000080053047a10 */ /* 0x000fe40007ffe0ff */
[----:B------:R-:W-:-:S03]  /*8c00*/  MOV R7, 0x0 ;  /* 0x0000000000077802 */ /* 0x000fc60000000f00 */
[----:B------:R1:W-:Y:S04]  /*8c10*/  STL [R4], R2 ;  /* 0x0000000204007387 */ /* 0x0003e80000100800 */
[----:B------:R1:W-:Y:S01]  /*8c20*/  STL [R4+0x4], R3 ;  /* 0x0000040304007387 */ /* 0x0003e20000100800 */
[----:B------:R-:W-:Y:S05]  /*8c30*/  RET.REL.NODEC R6 `(_ZN7cutlass13device_kernelIN5flash19enable_sm80_to_sm89INS1_16FlashAttnBwdSm80INS1_25CollectiveMainloopBwdSm80ILi2ELi2EN4cute5tupleIJNS5_1CILi128EEES8_NS7_ILi64EEEEEENS_10bfloat16_tEfNS_4arch4Sm80ELb0ELb0ELb1ELb0ELb0ELb0ELb0ELb0ELi2ELi4ELi4ELi4ELb0EEENS1_24CollectiveEpilogueBwdGQAISA_fSD_Li256ELb0ELb0EEENS1_19SingleTileSchedulerILb0ELb0ELb0ELi128EEEEEEEEEvNT_6ParamsE) ;  /* 0xffff73c006007950 */ /* 0x000fea0003c3ffff */
        .type           $_ZN7cutlass13device_kernelIN5flash19enable_sm80_to_sm89INS1_16FlashAttnBwdSm80INS1_25CollectiveMainloopBwdSm80ILi2ELi2EN4cute5tupleIJNS5_1CILi128EEES8_NS7_ILi64EEEEEENS_10bfloat16_tEfNS_4arch4Sm80ELb0ELb0ELb1ELb0ELb0ELb0ELb0ELb0ELi2ELi4ELi4ELi4ELb0EEENS1_24CollectiveEpilogueBwdGQAISA_fSD_Li256ELb0ELb0EEENS1_19SingleTileSchedulerILb0ELb0ELb0ELi128EEEEEEEEEvNT_6ParamsE$_ZN4cute3eso3ESOILb1ELb0EJNS_6LayoutINS_5tupleIJNS3_IJNS_1CILi2EEES5_EEES6_EEENS3_IJNS3_IJNS4_ILi1EEES5_EEENS3_IJNS4_ILi32EEENS4_ILi64EEEEEEEEEEENS_10ViewEngineIPN7cutlass10bfloat16_tEEEEEC2ERKSE_RKSJ_,@function
        .size           $_ZN7cutlass13device_kernelIN5flash19enable_sm80_to_sm89INS1_16FlashAttnBwdSm80INS1_25CollectiveMainloopBwdSm80ILi2ELi2EN4cute5tupleIJNS5_1CILi128EEES8_NS7_ILi64EEEEEENS_10bfloat16_tEfNS_4arch4Sm80ELb0ELb0ELb1ELb0ELb0ELb0ELb0ELb0ELi2ELi4ELi4ELi4ELb0EEENS1_24CollectiveEpilogueBwdGQAISA_fSD_Li256ELb0ELb0EEENS1_19SingleTileSchedulerILb0ELb0ELb0ELi128EEEEEEEEEvNT_6ParamsE$_ZN4cute3eso3ESOILb1ELb0EJNS_6LayoutINS_5tupleIJNS3_IJNS_1CILi2EEES5_EEES6_EEENS3_IJNS3_IJNS4_ILi1EEES5_EEENS3_IJNS4_ILi32EEENS4_ILi64EEEEEEEEEEENS_10ViewEngineIPN7cutlass10bfloat16_tEEEEEC2ERKSE_RKSJ_,($_ZN7cutlass13device_kernelIN5flash19enable_sm80_to_sm89INS1_16FlashAttnBwdSm80INS1_25CollectiveMainloopBwdSm80ILi2ELi2EN4cute5tupleIJNS5_1CILi128EEES8_NS7_ILi64EEEEEENS_10bfloat16_tEfNS_4arch4Sm80ELb0ELb0ELb1ELb0ELb0ELb0ELb0ELb0ELi2ELi4ELi4ELi4ELb0EEENS1_24CollectiveEpilogueBwdGQAISA_fSD_Li256ELb0ELb0EEENS1_19SingleTileSchedulerILb0ELb0ELb0ELi128EEEEEEEEEvNT_6ParamsE$_ZN4cute3eso3ESOILb1ELb0EJNS_6LayoutINS_5tupleIJNS3_IJNS_1CILi2EEES5_EEES6_EEENS3_IJNS3_IJNS4_ILi1EEES5_EEENS3_IJNS4_ILi32EEENS4_ILi64EEEEEEEEEEEiEEC2ERKSE_RKi - $_ZN7cutlass13device_kernelIN5flash19enable_sm80_to_sm89INS1_16FlashAttnBwdSm80INS1_25CollectiveMainloopBwdSm80ILi2ELi2EN4cute5tupleIJNS5_1CILi128EEES8_NS7_ILi64EEEEEENS_10bfloat16_tEfNS_4arch4Sm80ELb0ELb0ELb1ELb0ELb0ELb0ELb0ELb0ELi2ELi4ELi4ELi4ELb0EEENS1_24CollectiveEpilogueBwdGQAISA_fSD_Li256ELb0ELb0EEENS1_19SingleTileSchedulerILb0ELb0ELb0ELi128EEEEEEEEEvNT_6ParamsE$_ZN4cute3eso3ESOILb1ELb0EJNS_6LayoutINS_5tupleIJNS3_IJNS_1CILi2EEES5_EEES6_EEENS3_IJNS3_IJNS4_ILi1EEES5_EEENS3_IJNS4_ILi32EEENS4_ILi64EEEEEEEEEEENS_10ViewEngineIPN7cutlass10bfloat16_tEEEEEC2ERKSE_RKSJ_)
$_ZN7cutlass13device_kernelIN5flash19enable_sm80_to_sm89INS1_16FlashAttnBwdSm80INS1_25CollectiveMainloopBwdSm80ILi2ELi2EN4cute5tupleIJNS5_1CILi128EEES8_NS7_ILi64EEEEEENS_10bfloat16_tEfNS_4arch4Sm80ELb0ELb0ELb1ELb0ELb0ELb0ELb0ELb0ELi2ELi4ELi4ELi4ELb0EEENS1_24CollectiveEpilogueBwdGQAISA_fSD_Li256ELb0ELb0EEENS1_19SingleTileSchedulerILb0ELb0ELb0ELi128EEEEEEEEEvNT_6ParamsE$_ZN4cute3eso3ESOILb1ELb0EJNS_6LayoutINS_5tupleIJNS3_IJNS_1CILi2EEES5_EEES6_EEENS3_IJNS3_IJNS4_ILi1EEES5_EEENS3_IJNS4_ILi32EEENS4_ILi64EEEEEEEEEEENS_10ViewEngineIPN7cutlass10bfloat16_tEEEEEC2ERKSE_RKSJ_:
[----:B------:R-:W-:Y:S01]  /*8c40*/  IADD3 R2, R69, -c[0x0][0x20], RZ ;  /* 0x8000080045027a10 */ /* 0x000fe20007ffe0ff */
[----:B------:R-:W-:Y:S01]  /*8c50*/  IMAD.MOV.U32 R7, RZ, RZ, R3 ;  /* 0x000000ffff077224 */ /* 0x000fe200078e0003 */
[----:B------:R-:W-:-:S04]  /*8c60*/  MOV R5, 0x0 ;  /* 0x0000000000057802 */ /* 0x000fc80000000f00 */
[----:B------:R1:W-:Y:S01]  /*8c70*/  STL.64 [R2], R6 ;  /* 0x0000000602007387 */ /* 0x0003e20000100a00 */
[----:B------:R-:W-:Y:S05]  /*8c80*/  RET.REL.NODEC R4 `(_ZN7cutlass13device_kernelIN5flash19enable_sm80_to_sm89INS1_16FlashAttnBwdSm80INS1_25CollectiveMainloopBwdSm80ILi2ELi2EN4cute5tupleIJNS5_1CILi128EEES8_NS7_ILi64EEEEEENS_10bfloat16_tEfNS_4arch4Sm80ELb0ELb0ELb1ELb0ELb0ELb0ELb0ELb0ELi2ELi4ELi4ELi4ELb0EEENS1_24CollectiveEpilogueBwdGQAISA_fSD_Li256ELb0ELb0EEENS1_19SingleTileSchedulerILb0ELb0ELb0ELi128EEEEEEEEEvNT_6ParamsE) ;  /* 0xffff737004007950 */ /* 0x000fea0003c3ffff */
        .type           $_ZN7cutlass13device_kernelIN5flash19enable_sm80_to_sm89INS1_16FlashAttnBwdSm80INS1_25CollectiveMainloopBwdSm80ILi2ELi2EN4cute5tupleIJNS5_1CILi128EEES8_NS7_ILi64EEEEEENS_10bfloat16_tEfNS_4arch4Sm80ELb0ELb0ELb1ELb0ELb0ELb0ELb0ELb0ELi2ELi4ELi4ELi4ELb0EEENS1_24CollectiveEpilogueBwdGQAISA_fSD_Li256ELb0ELb0EEENS1_19SingleTileSchedulerILb0ELb0ELb0ELi128EEEEEEEEEvNT_6ParamsE$_ZN4cute3eso3ESOILb1ELb0EJNS_6LayoutINS_5tupleIJNS3_IJNS_1CILi2EEES5_EEES6_EEENS3_IJNS3_IJNS4_ILi1EEES5_EEENS3_IJNS4_ILi32EEENS4_ILi64EEEEEEEEEEEiEEC2ERKSE_RKi,@function
        .size           $_ZN7cutlass13device_kernelIN5flash19enable_sm80_to_sm89INS1_16FlashAttnBwdSm80INS1_25CollectiveMainloopBwdSm80ILi2ELi2EN4cute5tupleIJNS5_1CILi128EEES8_NS7_ILi64EEEEEENS_10bfloat16_tEfNS_4arch4Sm80ELb0ELb0ELb1ELb0ELb0ELb0ELb0ELb0ELi2ELi4ELi4ELi4ELb0EEENS1_24CollectiveEpilogueBwdGQAISA_fSD_Li256ELb0ELb0EEENS1_19SingleTileSchedulerILb0ELb0ELb0ELi128EEEEEEEEEvNT_6ParamsE$_ZN4cute3eso3ESOILb1ELb0EJNS_6LayoutINS_5tupleIJNS3_IJNS_1CILi2EEES5_EEES6_EEENS3_IJNS3_IJNS4_ILi1EEES5_EEENS3_IJNS4_ILi32EEENS4_ILi64EEEEEEEEEEEiEEC2ERKSE_RKi,($_ZN7cutlass13device_kernelIN5flash19enable_sm80_to_sm89INS1_16FlashAttnBwdSm80INS1_25CollectiveMainloopBwdSm80ILi2ELi2EN4cute5tupleIJNS5_1CILi128EEES8_NS7_ILi64EEEEEENS_10bfloat16_tEfNS_4arch4Sm80ELb0ELb0ELb1ELb0ELb0ELb0ELb0ELb0ELi2ELi4ELi4ELi4ELb0EEENS1_24CollectiveEpilogueBwdGQAISA_fSD_Li256ELb0ELb0EEENS1_19SingleTileSchedulerILb0ELb0ELb0ELi128EEEEEEEEEvNT_6ParamsE$_ZN4cute3eso3ESOILb1ELb0EJNS_6LayoutINS_5tupleIJNS3_IJNS_1CILi2EEES5_S5_EEEEEENS3_IJNS3_IJNS4_ILi1EEES5_NS4_ILi4EEEEEEEEEEENS_10ViewEngineIPN7cutlass10bfloat16_tEEEEEC2ERKSC_RKSH_ - $_ZN7cutlass13device_kernelIN5flash19enable_sm80_to_sm89INS1_16FlashAttnBwdSm80INS1_25CollectiveMainloopBwdSm80ILi2ELi2EN4cute5tupleIJNS5_1CILi128EEES8_NS7_ILi64EEEEEENS_10bfloat16_tEfNS_4arch4Sm80ELb0ELb0ELb1ELb0ELb0ELb0ELb0ELb0ELi2ELi4ELi4ELi4ELb0EEENS1_24CollectiveEpilogueBwdGQAISA_fSD_Li256ELb0ELb0EEENS1_19SingleTileSchedulerILb0ELb0ELb0ELi128EEEEEEEEEvNT_6ParamsE$_ZN4cute3eso3ESOILb1ELb0EJNS_6LayoutINS_5tupleIJNS3_IJNS_1CILi2EEES5_EEES6_EEENS3_IJNS3_IJNS4_ILi1EEES5_EEENS3_IJNS4_ILi32EEENS4_ILi64EEEEEEEEEEEiEEC2ERKSE_RKi)
$_ZN7cutlass13device_kernelIN5flash19enable_sm80_to_sm89INS1_16FlashAttnBwdSm80INS1_25CollectiveMainloopBwdSm80ILi2ELi2EN4cute5tupleIJNS5_1CILi128EEES8_NS7_ILi64EEEEEENS_10bfloat16_tEfNS_4arch4Sm80ELb0ELb0ELb1ELb0ELb0ELb0ELb0ELb0ELi2ELi4ELi4ELi4ELb0EEENS1_24CollectiveEpilogueBwdGQAISA_fSD_Li256ELb0ELb0EEENS1_19SingleTileSchedulerILb0ELb0ELb0ELi128EEEEEEEEEvNT_6ParamsE$_ZN4cute3eso3ESOILb1ELb0EJNS_6LayoutINS_5tupleIJNS3_IJNS_1CILi2EEES5_EEES6_EEENS3_IJNS3_IJNS4_ILi1EEES5_EEENS3_IJNS4_ILi32EEENS4_ILi64EEEEEEEEEEEiEEC2ERKSE_RKi:
[----:B------:R-:W-:Y:S02]  /*8c90*/  IADD3 R2, R69, -c[0x0][0x20], RZ ;  /* 0x8000080045027a10 */ /* 0x000fe40007ffe0ff */
[----:B------:R-:W-:-:S03]  /*8ca0*/  MOV R5, 0x0 ;  /* 0x0000000000057802 */ /* 0x000fc60000000f00 */
[----:B------:R1:W-:Y:S01]  /*8cb0*/  STL [R2], R3 ;  /* 0x0000000302007387 */ /* 0x0003e20000100800 */
[----:B------:R-:W-:Y:S05]  /*8cc0*/  RET.REL.NODEC R4 `(_ZN7cutlass13device_kernelIN5flash19enable_sm80_to_sm89INS1_16FlashAttnBwdSm80INS1_25CollectiveMainloopBwdSm80ILi2ELi2EN4cute5tupleIJNS5_1CILi128EEES8_NS7_ILi64EEEEEENS_10bfloat16_tEfNS_4arch4Sm80ELb0ELb0ELb1ELb0ELb0ELb0ELb0ELb0ELi2ELi4ELi4ELi4ELb0EEENS1_24CollectiveEpilogueBwdGQAISA_fSD_Li256ELb0ELb0EEENS1_19SingleTileSchedulerILb0ELb0ELb0ELi128EEEEEEEEEvNT_6ParamsE) ;  /* 0xffff733004007950 */ /* 0x000fea0003c3ffff */
        .type           $_ZN7cutlass13device_kernelIN5flash19enable_sm80_to_sm89INS1_16FlashAttnBwdSm80INS1_25CollectiveMainloopBwdSm80ILi2ELi2EN4cute5tupleIJNS5_1CILi128EEES8_NS7_ILi64EEEEEENS_10bfloat16_tEfNS_4arch4Sm80ELb0ELb0ELb1ELb0ELb0ELb0ELb0ELb0ELi2ELi4ELi4ELi4ELb0EEENS1_24CollectiveEpilogueBwdGQAISA_fSD_Li256ELb0ELb0EEENS1_19SingleTileSchedulerILb0ELb0ELb0ELi128EEEEEEEEEvNT_6ParamsE$_ZN4cute3eso3ESOILb1ELb0EJNS_6LayoutINS_5tupleIJNS3_IJNS_1CILi2EEES5_S5_EEEEEENS3_IJNS3_IJNS4_ILi1EEES5_NS4_ILi4EEEEEEEEEEENS_10ViewEngineIPN7cutlass10bfloat16_tEEEEEC2ERKSC_RKSH_,@function
        .size           $_ZN7cutlass13device_kernelIN5flash19enable_sm80_to_sm89INS1_16FlashAttnBwdSm80INS1_25CollectiveMainloopBwdSm80ILi2ELi2EN4cute5tupleIJNS5_1CILi128EEES8_NS7_ILi64EEEEEENS_10bfloat16_tEfNS_4arch4Sm80ELb0ELb0ELb1ELb0ELb0ELb0ELb0ELb0ELi2ELi4ELi4ELi4ELb0EEENS1_24CollectiveEpilogueBwdGQAISA_fSD_Li256ELb0ELb0EEENS1_19SingleTileSchedulerILb0ELb0ELb0ELi128EEEEEEEEEvNT_6ParamsE$_ZN4cute3eso3ESOILb1ELb0EJNS_6LayoutINS_5tupleIJNS3_IJNS_1CILi2EEES5_S5_EEEEEENS3_IJNS3_IJNS4_ILi1EEES5_NS4_ILi4EEEEEEEEEEENS_10ViewEngineIPN7cutlass10bfloat16_tEEEEEC2ERKSC_RKSH_,($_ZN7cutlass13device_kernelIN5flash19enable_sm80_to_sm89INS1_16FlashAttnBwdSm80INS1_25CollectiveMainloopBwdSm80ILi2ELi2EN4cute5tupleIJNS5_1CILi128EEES8_NS7_ILi64EEEEEENS_10bfloat16_tEfNS_4arch4Sm80ELb0ELb0ELb1ELb0ELb0ELb0ELb0ELb0ELi2ELi4ELi4ELi4ELb0EEENS1_24CollectiveEpilogueBwdGQAISA_fSD_Li256ELb0ELb0EEENS1_19SingleTileSchedulerILb0ELb0ELb0ELi128EEEEEEEEEvNT_6ParamsE$_ZN4cute3eso3ESOILb1ELb0EJNS_6LayoutINS_5tupleIJNS3_IJNS_1CILi2EEES5_S5_EEEEEENS3_IJNS3_IJNS4_ILi1EEES5_NS4_ILi4EEEEEEEEEEEiEEC2ERKSC_RKi - $_ZN7cutlass13device_kernelIN5flash19enable_sm80_to_sm89INS1_16FlashAttnBwdSm80INS1_25CollectiveMainloopBwdSm80ILi2ELi2EN4cute5tupleIJNS5_1CILi128EEES8_NS7_ILi64EEEEEENS_10bfloat16_tEfNS_4arch4Sm80ELb0ELb0ELb1ELb0ELb0ELb0ELb0ELb0ELi2ELi4ELi4ELi4ELb0EEENS1_24CollectiveEpilogueBwdGQAISA_fSD_Li256ELb0ELb0EEENS1_19SingleTileSchedulerILb0ELb0ELb0ELi128EEEEEEEEEvNT_6ParamsE$_ZN4cute3eso3ESOILb1ELb0EJNS_6LayoutINS_5tupleIJNS3_IJNS_1CILi2EEES5_S5_EEEEEENS3_IJNS3_IJNS4_ILi1EEES5_NS4_ILi4EEEEEEEEEEENS_10ViewEngineIPN7cutlass10bfloat16_tEEEEEC2ERKSC_RKSH_)
$_ZN7cutlass13device_kernelIN5flash19enable_sm80_to_sm89INS1_16FlashAttnBwdSm80INS1_25CollectiveMainloopBwdSm80ILi2ELi2EN4cute5tupleIJNS5_1CILi128EEES8_NS7_ILi64EEEEEENS_10bfloat16_tEfNS_4arch4Sm80ELb0ELb0ELb1ELb0ELb0ELb0ELb0ELb0ELi2ELi4ELi4ELi4ELb0EEENS1_24CollectiveEpilogueBwdGQAISA_fSD_Li256ELb0ELb0EEENS1_19SingleTileSchedulerILb0ELb0ELb0ELi128EEEEEEEEEvNT_6ParamsE$_ZN4cute3eso3ESOILb1ELb0EJNS_6LayoutINS_5tupleIJNS3_IJNS_1CILi2EEES5_S5_EEEEEENS3_IJNS3_IJNS4_ILi1EEES5_NS4_ILi4EEEEEEEEEEENS_10ViewEngineIPN7cutlass10bfloat16_tEEEEEC2ERKSC_RKSH_:
[----:B------:R-:W-:Y:S01]  /*8cd0*/  IADD3 R2, R69, -c[0x0][0x20], RZ ;  /* 0x8000080045027a10 */ /* 0x000fe20007ffe0ff */
[----:B------:R-:W-:Y:S01]  /*8ce0*/  IMAD.MOV.U32 R7, RZ, RZ, R3 ;  /* 0x000000ffff077224 */ /* 0x000fe200078e0003 */
[----:B------:R-:W-:-:S04]  /*8cf0*/  MOV R5, 0x0 ;  /* 0x0000000000057802 */ /* 0x000fc80000000f00 */
[----:B------:R1:W-:Y:S01]  /*8d00*/  STL.64 [R2], R6 ;  /* 0x0000000602007387 */ /* 0x0003e20000100a00 */
[----:B------:R-:W-:Y:S05]  /*8d10*/  RET.REL.NODEC R4 `(_ZN7cutlass13device_kernelIN5flash19enable_sm80_to_sm89INS1_16FlashAttnBwdSm80INS1_25CollectiveMainloopBwdSm80ILi2ELi2EN4cute5tupleIJNS5_1CILi128EEES8_NS7_ILi64EEEEEENS_10bfloat16_tEfNS_4arch4Sm80ELb0ELb0ELb1ELb0ELb0ELb0ELb0ELb0ELi2ELi4ELi4ELi4ELb0EEENS1_24CollectiveEpilogueBwdGQAISA_fSD_Li256ELb0ELb0EEENS1_19SingleTileSchedulerILb0ELb0ELb0ELi128EEEEEEEEEvNT_6ParamsE) ;  /* 0xffff72e004007950 */ /* 0x000fea0003c3ffff */
        .type           $_ZN7cutlass13device_kernelIN5flash19enable_sm80_to_sm89INS1_16FlashAttnBwdSm80INS1_25CollectiveMainloopBwdSm80ILi2ELi2EN4cute5tupleIJNS5_1CILi128EEES8_NS7_ILi64EEEEEENS_10bfloat16_tEfNS_4arch4Sm80ELb0ELb0ELb1ELb0ELb0ELb0ELb0ELb0ELi2ELi4ELi4ELi4ELb0EEENS1_24CollectiveEpilogueBwdGQAISA_fSD_Li256ELb0ELb0EEENS1_19SingleTileSchedulerILb0ELb0ELb0ELi128EEEEEEEEEvNT_6ParamsE$_ZN4cute3eso3ESOILb1ELb0EJNS_6LayoutINS_5tupleIJNS3_IJNS_1CILi2EEES5_S5_EEEEEENS3_IJNS3_IJNS4_ILi1EEES5_NS4_ILi4EEEEEEEEEEEiEEC2ERKSC_RKi,@function
        .size           $_ZN7cutlass13device_kernelIN5flash19enable_sm80_to_sm89INS1_16FlashAttnBwdSm80INS1_25CollectiveMainloopBwdSm80ILi2ELi2EN4cute5tupleIJNS5_1CILi128EEES8_NS7_ILi64EEEEEENS_10bfloat16_tEfNS_4arch4Sm80ELb0ELb0ELb1ELb0ELb0ELb0ELb0ELb0ELi2ELi4ELi4ELi4ELb0EEENS1_24CollectiveEpilogueBwdGQAISA_fSD_Li256ELb0ELb0EEENS1_19SingleTileSchedulerILb0ELb0ELb0ELi128EEEEEEEEEvNT_6ParamsE$_ZN4cute3eso3ESOILb1ELb0EJNS_6LayoutINS_5tupleIJNS3_IJNS_1CILi2EEES5_S5_EEEEEENS3_IJNS3_IJNS4_ILi1EEES5_NS4_ILi4EEEEEEEEEEEiEEC2ERKSC_RKi,($_ZN7cutlass13device_kernelIN5flash19enable_sm80_to_sm89INS1_16FlashAttnBwdSm80INS1_25CollectiveMainloopBwdSm80ILi2ELi2EN4cute5tupleIJNS5_1CILi128EEES8_NS7_ILi64EEEEEENS_10bfloat16_tEfNS_4arch4Sm80ELb0ELb0ELb1ELb0ELb0ELb0ELb0ELb0ELi2ELi4ELi4ELi4ELb0EEENS1_24CollectiveEpilogueBwdGQAISA_fSD_Li256ELb0ELb0EEENS1_19SingleTileSchedulerILb0ELb0ELb0ELi128EEEEEEEEEvNT_6ParamsE$_ZN4cute3eso3ESOILb1ELb0EJNS_6LayoutINS_5tupleIJNS3_IJNS_1CILi2EEES5_S5_EEES5_EEENS3_IJNS3_IJNS4_ILi1EEES5_NS4_ILi4EEEEEENS4_ILi64EEEEEEEENS_10ViewEngineIPN7cutlass10bfloat16_tEEEEEC2ERKSD_RKSI_ - $_ZN7cutlass13device_kernelIN5flash19enable_sm80_to_sm89INS1_16FlashAttnBwdSm80INS1_25CollectiveMainloopBwdSm80ILi2ELi2EN4cute5tupleIJNS5_1CILi128EEES8_NS7_ILi64EEEEEENS_10bfloat16_tEfNS_4arch4Sm80ELb0ELb0ELb1ELb0ELb0ELb0ELb0ELb0ELi2ELi4ELi4ELi4ELb0EEENS1_24CollectiveEpilogueBwdGQAISA_fSD_Li256ELb0ELb0EEENS1_19SingleTileSchedulerILb0ELb0ELb0ELi128EEEEEEEEEvNT_6ParamsE$_ZN4cute3eso3ESOILb1ELb0EJNS_6LayoutINS_5tupleIJNS3_IJNS_1CILi2EEES5_S5_EEEEEENS3_IJNS3_IJNS4_ILi1EEES5_NS4_ILi4EEEEEEEEEEEiEEC2ERKSC_RKi)
$_ZN7cutlass13device_kernelIN5flash19enable_sm80_to_sm89INS1_16FlashAttnBwdSm80INS1_25CollectiveMainloopBwdSm80ILi2ELi2EN4cute5tupleIJNS5_1CILi128EEES8_NS7_ILi64EEEEEENS_10bfloat16_tEfNS_4arch4Sm80ELb0ELb0ELb1ELb0ELb0ELb0ELb0ELb0ELi2ELi4ELi4ELi4ELb0EEENS1_24CollectiveEpilogueBwdGQAISA_fSD_Li256ELb0ELb0EEENS1_19SingleTileSchedulerILb0ELb0ELb0ELi128EEEEEEEEEvNT_6ParamsE$_ZN4cute3eso3ESOILb1ELb0EJNS_6LayoutINS_5tupleIJNS3_IJNS_1CILi2EEES5_S5_EEEEEENS3_IJNS3_IJNS4_ILi1EEES5_NS4_ILi4EEEEEEEEEEEiEEC2ERKSC_RKi:
[----:B------:R-:W-:Y:S02]  /*8d20*/  IADD3 R2, R69, -c[0x0][0x20], RZ ;  /* 0x8000080045027a10 */ /* 0x000fe40007ffe0ff */
[----:B------:R-:W-:-:S03]  /*8d30*/  MOV R5, 0x0 ;  /* 0x0000000000057802 */ /* 0x000fc60000000f00 */
[----:B------:R1:W-:Y:S01]  /*8d40*/  STL [R2], R3 ;  /* 0x0000000302007387 */ /* 0x0003e20000100800 */
[----:B------:R-:W-:Y:S05]  /*8d50*/  RET.REL.NODEC R4 `(_ZN7cutlass13device_kernelIN5flash19enable_sm80_to_sm89INS1_16FlashAttnBwdSm80INS1_25CollectiveMainloopBwdSm80ILi2ELi2EN4cute5tupleIJNS5_1CILi128EEES8_NS7_ILi64EEEEEENS_10bfloat16_tEfNS_4arch4Sm80ELb0ELb0ELb1ELb0ELb0ELb0ELb0ELb0ELi2ELi4ELi4ELi4ELb0EEENS1_24CollectiveEpilogueBwdGQAISA_fSD_Li256ELb0ELb0EEENS1_19SingleTileSchedulerILb0ELb0ELb0ELi128EEEEEEEEEvNT_6ParamsE) ;  /* 0xffff72a004007950 */ /* 0x000fea0003c3ffff */
        .type           $_ZN7cutlass13device_kernelIN5flash19enable_sm80_to_sm89INS1_16FlashAttnBwdSm80INS1_25CollectiveMainloopBwdSm80ILi2ELi2EN4cute5tupleIJNS5_1CILi128EEES8_NS7_ILi64EEEEEENS_10bfloat16_tEfNS_4arch4Sm80ELb0ELb0ELb1ELb0ELb0ELb0ELb0ELb0ELi2ELi4ELi4ELi4ELb0EEENS1_24CollectiveEpilogueBwdGQAISA_fSD_Li256ELb0ELb0EEENS1_19SingleTileSchedulerILb0ELb0ELb0ELi128EEEEEEEEEvNT_6ParamsE$_ZN4cute3eso3ESOILb1ELb0EJNS_6LayoutINS_5tupleIJNS3_IJNS_1CILi2EEES5_S5_EEES5_EEENS3_IJNS3_IJNS4_ILi1EEES5_NS4_ILi4EEEEEENS4_ILi64EEEEEEEENS_10ViewEngineIPN7cutlass10bfloat16_tEEEEEC2ERKSD_RKSI_,@function
        .size           $_ZN7cutlass13device_kernelIN5flash19enable_sm80_to_sm89INS1_16FlashAttnBwdSm80INS1_25CollectiveMainloopBwdSm80ILi2ELi2EN4cute5tupleIJNS5_1CILi128EEES8_NS7_ILi64EEEEEENS_10bfloat16_tEfNS_4arch4Sm80ELb0ELb0ELb1ELb0ELb0ELb0ELb0ELb0ELi2ELi4ELi4ELi4ELb0EEENS1_24CollectiveEpilogueBwdGQAISA_fSD_Li256ELb0ELb0EEENS1_19SingleTileSchedulerILb0ELb0ELb0ELi128EEEEEEEEEvNT_6ParamsE$_ZN4cute3eso3ESOILb1ELb0EJNS_6LayoutINS_5tupleIJNS3_IJNS_1CILi2EEES5_S5_EEES5_EEENS3_IJNS3_IJNS4_ILi1EEES5_NS4_ILi4EEEEEENS4_ILi64EEEEEEEENS_10ViewEngineIPN7cutlass10bfloat16_tEEEEEC2ERKSD_RKSI_,($_ZN7cutlass13device_kernelIN5flash19enable_sm80_to_sm89INS1_16FlashAttnBwdSm80INS1_25CollectiveMainloopBwdSm80ILi2ELi2EN4cute5tupleIJNS5_1CILi128EEES8_NS7_ILi64EEEEEENS_10bfloat16_tEfNS_4arch4Sm80ELb0ELb0ELb1ELb0ELb0ELb0ELb0ELb0ELi2ELi4ELi4ELi4ELb0EEENS1_24CollectiveEpilogueBwdGQAISA_fSD_Li256ELb0ELb0EEENS1_19SingleTileSchedulerILb0ELb0ELb0ELi128EEEEEEEEEvNT_6ParamsE$_ZN4cute3eso3ESOILb1ELb0EJNS_6LayoutINS_5tupleIJNS3_IJNS_1CILi2EEES5_S5_EEES5_EEENS3_IJNS3_IJNS4_ILi1EEES5_NS4_ILi4EEEEEENS4_ILi64EEEEEEEEiEEC2ERKSD_RKi - $_ZN7cutlass13device_kernelIN5flash19enable_sm80_to_sm89INS1_16FlashAttnBwdSm80INS1_25CollectiveMainloopBwdSm80ILi2ELi2EN4cute5tupleIJNS5_1CILi128EEES8_NS7_ILi64EEEEEENS_10bfloat16_tEfNS_4arch4Sm80ELb0ELb0ELb1ELb0ELb0ELb0ELb0ELb0ELi2ELi4ELi4ELi4ELb0EEENS1_24CollectiveEpilogueBwdGQAISA_fSD_Li256ELb0ELb0EEENS1_19SingleTileSchedulerILb0ELb0ELb0ELi128EEEEEEEEEvNT_6ParamsE$_ZN4cute3eso3ESOILb1ELb0EJNS_6LayoutINS_5tupleIJNS3_IJNS_1CILi2EEES5_S5_EEES5_EEENS3_IJNS3_IJNS4_ILi1EEES5_NS4_ILi4EEEEEENS4_ILi64EEEEEEEENS_10ViewEngineIPN7cutlass10bfloat16_tEEEEEC2ERKSD_RKSI_)
$_ZN7cutlass13device_kernelIN5flash19enable_sm80_to_sm89INS1_16FlashAttnBwdSm80INS1_25CollectiveMainloopBwdSm80ILi2ELi2EN4cute5tupleIJNS5_1CILi128EEES8_NS7_ILi64EEEEEENS_10bfloat16_tEfNS_4arch4Sm80ELb0ELb0ELb1ELb0ELb0ELb0ELb0ELb0ELi2ELi4ELi4ELi4ELb0EEENS1_24CollectiveEpilogueBwdGQAISA_fSD_Li256ELb0ELb0EEENS1_19SingleTileSchedulerILb0ELb0ELb0ELi128EEEEEEEEEvNT_6ParamsE$_ZN4cute3eso3ESOILb1ELb0EJNS_6LayoutINS_5tupleIJNS3_IJNS_1CILi2EEES5_S5_EEES5_EEENS3_IJNS3_IJNS4_ILi1EEES5_NS4_ILi4EEEEEENS4_ILi64EEEEEEEENS_10ViewEngineIPN7cutlass10bfloat16_tEEEEEC2ERKSD_RKSI_:
[----:B------:R-:W-:Y:S01]  /*8d60*/  IADD3 R2, R25, -c[0x0][0x20], RZ ;  /* 0x8000080019027a10 */ /* 0x000fe20007ffe0ff */
[----:B------:R-:W-:Y:S01]  /*8d70*/  IMAD.MOV.U32 R7, RZ, RZ, R3 ;  /* 0x000000ffff077224 */ /* 0x000fe200078e0003 */
[----:B------:R-:W-:-:S04]  /*8d80*/  MOV R5, 0x0 ;  /* 0x0000000000057802 */ /* 0x000fc80000000f00 */
[----:B------:R1:W-:Y:S01]  /*8d90*/  STL.64 [R2], R6 ;  /* 0x0000000602007387 */ /* 0x0003e20000100a00 */
[----:B------:R-:W-:Y:S05]  /*8da0*/  RET.REL.NODEC R4 `(_ZN7cutlass13device_kernelIN5flash19enable_sm80_to_sm89INS1_16FlashAttnBwdSm80INS1_25CollectiveMainloopBwdSm80ILi2ELi2EN4cute5tupleIJNS5_1CILi128EEES8_NS7_ILi64EEEEEENS_10bfloat16_tEfNS_4arch4Sm80ELb0ELb0ELb1ELb0ELb0ELb0ELb0ELb0ELi2ELi4ELi4ELi4ELb0EEENS1_24CollectiveEpilogueBwdGQAISA_fSD_Li256ELb0ELb0EEENS1_19SingleTileSchedulerILb0ELb0ELb0ELi128EEEEEEEEEvNT_6ParamsE) ;  /* 0xffff725004007950 */ /* 0x000fea0003c3ffff */
        .type           $_ZN7cutlass13device_kernelIN5flash19enable_sm80_to_sm89INS1_16FlashAttnBwdSm80INS1_25CollectiveMainloopBwdSm80ILi2ELi2EN4cute5tupleIJNS5_1CILi128EEES8_NS7_ILi64EEEEEENS_10bfloat16_tEfNS_4arch4Sm80ELb0ELb0ELb1ELb0ELb0ELb0ELb0ELb0ELi2ELi4ELi4ELi4ELb0EEENS1_24CollectiveEpilogueBwdGQAISA_fSD_Li256ELb0ELb0EEENS1_19SingleTileSchedulerILb0ELb0ELb0ELi128EEEEEEEEEvNT_6ParamsE$_ZN4cute3eso3ESOILb1ELb0EJNS_6LayoutINS_5tupleIJNS3_IJNS_1CILi2EEES5_S5_EEES5_EEENS3_IJNS3_IJNS4_ILi1EEES5_NS4_ILi4EEEEEENS4_ILi64EEEEEEEEiEEC2ERKSD_RKi,@function
        .size           $_ZN7cutlass13device_kernelIN5flash19enable_sm80_to_sm89INS1_16FlashAttnBwdSm80INS1_25CollectiveMainloopBwdSm80ILi2ELi2EN4cute5tupleIJNS5_1CILi128EEES8_NS7_ILi64EEEEEENS_10bfloat16_tEfNS_4arch4Sm80ELb0ELb0ELb1ELb0ELb0ELb0ELb0ELb0ELi2ELi4ELi4ELi4ELb0EEENS1_24CollectiveEpilogueBwdGQAISA_fSD_Li256ELb0ELb0EEENS1_19SingleTileSchedulerILb0ELb0ELb0ELi128EEEEEEEEEvNT_6ParamsE$_ZN4cute3eso3ESOILb1ELb0EJNS_6LayoutINS_5tupleIJNS3_IJNS_1CILi2EEES5_S5_EEES5_EEENS3_IJNS3_IJNS4_ILi1EEES5_NS4_ILi4EEEEEENS4_ILi64EEEEEEEEiEEC2ERKSD_RKi,($_ZN7cutlass13device_kernelIN5flash19enable_sm80_to_sm89INS1_16FlashAttnBwdSm80INS1_25CollectiveMainloopBwdSm80ILi2ELi2EN4cute5tupleIJNS5_1CILi128EEES8_NS7_ILi64EEEEEENS_10bfloat16_tEfNS_4arch4Sm80ELb0ELb0ELb1ELb0ELb0ELb0ELb0ELb0ELi2ELi4ELi4ELi4ELb0EEENS1_24CollectiveEpilogueBwdGQAISA_fSD_Li256ELb0ELb0EEENS1_19SingleTileSchedulerILb0ELb0ELb0ELi128EEEEEEEEEvNT_6ParamsE$_ZN4cute3eso3ESOILb1ELb0EJNS_6LayoutINS_5tupleIJNS3_IJNS_1CILi2EEES5_S5_EEES5_EEENS3_IJNS3_IJNS4_ILi1EEES5_NS4_ILi4EEEEEENS4_ILi8EEEEEEEENS_10ViewEngineIPN7cutlass10bfloat16_tEEEEEC2ERKSD_RKSI_ - $_ZN7cutlass13device_kernelIN5flash19enable_sm80_to_sm89INS1_16FlashAttnBwdSm80INS1_25CollectiveMainloopBwdSm80ILi2ELi2EN4cute5tupleIJNS5_1CILi128EEES8_NS7_ILi64EEEEEENS_10bfloat16_tEfNS_4arch4Sm80ELb0ELb0ELb1ELb0ELb0ELb0ELb0ELb0ELi2ELi4ELi4ELi4ELb0EEENS1_24CollectiveEpilogueBwdGQAISA_fSD_Li256ELb0ELb0EEENS1_19SingleTileSchedulerILb0ELb0ELb0ELi128EEEEEEEEEvNT_6ParamsE$_ZN4cute3eso3ESOILb1ELb0EJNS_6LayoutINS_5tupleIJNS3_IJNS_1CILi2EEES5_S5_EEES5_EEENS3_IJNS3_IJNS4_ILi1EEES5_NS4_ILi4EEEEEENS4_ILi64EEEEEEEEiEEC2ERKSD_RKi)
$_ZN7cutlass13device_kernelIN5flash19enable_sm80_to_sm89INS1_16FlashAttnBwdSm80INS1_25CollectiveMainloopBwdSm80ILi2ELi2EN4cute5tupleIJNS5_1CILi128EEES8_NS7_ILi64EEEEEENS_10bfloat16_tEfNS_4arch4Sm80ELb0ELb0ELb1ELb0ELb0ELb0ELb0ELb0ELi2ELi4ELi4ELi4ELb0EEENS1_24CollectiveEpilogueBwdGQAISA_fSD_Li256ELb0ELb0EEENS1_19SingleTileSchedulerILb0ELb0ELb0ELi128EEEEEEEEEvNT_6ParamsE$_ZN4cute3eso3ESOILb1ELb0EJNS_6LayoutINS_5tupleIJNS3_IJNS_1CILi2EEES5_S5_EEES5_EEENS3_IJNS3_IJNS4_ILi1EEES5_NS4_ILi4EEEEEENS4_ILi64EEEEEEEEiEEC2ERKSD_RKi:
[----:B------:R-:W-:Y:S02]  /*8db0*/  IADD3 R2, R25, -c[0x0][0x20], RZ ;  /* 0x8000080019027a10 */ /* 0x000fe40007ffe0ff */
[----:B------:R-:W-:-:S03]  /*8dc0*/  MOV R5, 0x0 ;  /* 0x0000000000057802 */ /* 0x000fc60000000f00 */
[----:B------:R1:W-:Y:S01]  /*8dd0*/  STL [R2], R3 ;  /* 0x0000000302007387 */ /* 0x0003e20000100800 */
[----:B------:R-:W-:Y:S05]  /*8de0*/  RET.REL.NODEC R4 `(_ZN7cutlass13device_kernelIN5flash19enable_sm80_to_sm89INS1_16FlashAttnBwdSm80INS1_25CollectiveMainloopBwdSm80ILi2ELi2EN4cute5tupleIJNS5_1CILi128EEES8_NS7_ILi64EEEEEENS_10bfloat16_tEfNS_4arch4Sm80ELb0ELb0ELb1ELb0ELb0ELb0ELb0ELb0ELi2ELi4ELi4ELi4ELb0EEENS1_24CollectiveEpilogueBwdGQAISA_fSD_Li256ELb0ELb0EEENS1_19SingleTileSchedulerILb0ELb0ELb0ELi128EEEEEEEEEvNT_6ParamsE) ;  /* 0xffff721004007950 */ /* 0x000fea0003c3ffff */
        .type           $_ZN7cutlass13device_kernelIN5flash19enable_sm80_to_sm89INS1_16FlashAttnBwdSm80INS1_25CollectiveMainloopBwdSm80ILi2ELi2EN4cute5tupleIJNS5_1CILi128EEES8_NS7_ILi64EEEEEENS_10bfloat16_tEfNS_4arch4Sm80ELb0ELb0ELb1ELb0ELb0ELb0ELb0ELb0ELi2ELi4ELi4ELi4ELb0EEENS1_24CollectiveEpilogueBwdGQAISA_fSD_Li256ELb0ELb0EEENS1_19SingleTileSchedulerILb0ELb0ELb0ELi128EEEEEEEEEvNT_6ParamsE$_ZN4cute3eso3ESOILb1ELb0EJNS_6LayoutINS_5tupleIJNS3_IJNS_1CILi2EEES5_S5_EEES5_EEENS3_IJNS3_IJNS4_ILi1EEES5_NS4_ILi4EEEEEENS4_ILi8EEEEEEEENS_10ViewEngineIPN7cutlass10bfloat16_tEEEEEC2ERKSD_RKSI_,@function
        .size           $_ZN7cutlass13device_kernelIN5flash19enable_sm80_to_sm89INS1_16FlashAttnBwdSm80INS1_25CollectiveMainloopBwdSm80ILi2ELi2EN4cute5tupleIJNS5_1CILi128EEES8_NS7_ILi64EEEEEENS_10bfloat16_tEfNS_4arch4Sm80ELb0ELb0ELb1ELb0ELb0ELb0ELb0ELb0ELi2ELi4ELi4ELi4ELb0EEENS1_24CollectiveEpilogueBwdGQAISA_fSD_Li256ELb0ELb0EEENS1_19SingleTileSchedulerILb0ELb0ELb0ELi128EEEEEEEEEvNT_6ParamsE$_ZN4cute3eso3ESOILb1ELb0EJNS_6LayoutINS_5tupleIJNS3_IJNS_1CILi2EEES5_S5_EEES5_EEENS3_IJNS3_IJNS4_ILi1EEES5_NS4_ILi4EEEEEENS4_ILi8EEEEEEEENS_10ViewEngineIPN7cutlass10bfloat16_tEEEEEC2ERKSD_RKSI_,($_ZN7cutlass13device_kernelIN5flash19enable_sm80_to_sm89INS1_16FlashAttnBwdSm80INS1_25CollectiveMainloopBwdSm80ILi2ELi2EN4cute5tupleIJNS5_1CILi128EEES8_NS7_ILi64EEEEEENS_10bfloat16_tEfNS_4arch4Sm80ELb0ELb0ELb1ELb0ELb0ELb0ELb0ELb0ELi2ELi4ELi4ELi4ELb0EEENS1_24CollectiveEpilogueBwdGQAISA_fSD_Li256ELb0ELb0EEENS1_19SingleTileSchedulerILb0ELb0ELb0ELi128EEEEEEEEEvNT_6ParamsE$_ZN4cute3eso3ESOILb1ELb0EJNS_6LayoutINS_5tupleIJNS3_IJNS_1CILi2EEES5_S5_EEES5_EEENS3_IJNS3_IJNS4_ILi1EEES5_NS4_ILi4EEEEEENS4_ILi8EEEEEEEEiEEC2ERKSD_RKi - $_ZN7cutlass13device_kernelIN5flash19enable_sm80_to_sm89INS1_16FlashAttnBwdSm80INS1_25CollectiveMainloopBwdSm80ILi2ELi2EN4cute5tupleIJNS5_1CILi128EEES8_NS7_ILi64EEEEEENS_10bfloat16_tEfNS_4arch4Sm80ELb0ELb0ELb1ELb0ELb0ELb0ELb0ELb0ELi2ELi4ELi4ELi4ELb0EEENS1_24CollectiveEpilogueBwdGQAISA_fSD_Li256ELb0ELb0EEENS1_19SingleTileSchedulerILb0ELb0ELb0ELi128EEEEEEEEEvNT_6ParamsE$_ZN4cute3eso3ESOILb1ELb0EJNS_6LayoutINS_5tupleIJNS3_IJNS_1CILi2EEES5_S5_EEES5_EEENS3_IJNS3_IJNS4_ILi1EEES5_NS4_ILi4EEEEEENS4_ILi8EEEEEEEENS_10ViewEngineIPN7cutlass10bfloat16_tEEEEEC2ERKSD_RKSI_)
$_ZN7cutlass13device_kernelIN5flash19enable_sm80_to_sm89INS1_16FlashAttnBwdSm80INS1_25CollectiveMainloopBwdSm80ILi2ELi2EN4cute5tupleIJNS5_1CILi128EEES8_NS7_ILi64EEEEEENS_10bfloat16_tEfNS_4arch4Sm80ELb0ELb0ELb1ELb0ELb0ELb0ELb0ELb0ELi2ELi4ELi4ELi4ELb0EEENS1_24CollectiveEpilogueBwdGQAISA_fSD_Li256ELb0ELb0EEENS1_19SingleTileSchedulerILb0ELb0ELb0ELi128EEEEEEEEEvNT_6ParamsE$_ZN4cute3eso3ESOILb1ELb0EJNS_6LayoutINS_5tupleIJNS3_IJNS_1CILi2EEES5_S5_EEES5_EEENS3_IJNS3_IJNS4_ILi1EEES5_NS4_ILi4EEEEEENS4_ILi8EEEEEEEENS_10ViewEngineIPN7cutlass10bfloat16_tEEEEEC2ERKSD_RKSI_:
[----:B------:R-:W-:Y:S01]  /*8df0*/  IADD3 R2, R69, -c[0x0][0x20], RZ ;  /* 0x8000080045027a10 */ /* 0x000fe20007ffe0ff */
[----:B------:R-:W-:Y:S01]  /*8e00*/  IMAD.MOV.U32 R7, RZ, RZ, R3 ;  /* 0x000000ffff077224 */ /* 0x000fe200078e0003 */
[----:B------:R-:W-:-:S04]  /*8e10*/  MOV R5, 0x0 ;  /* 0x0000000000057802 */ /* 0x000fc80000000f00 */
[----:B------:R1:W-:Y:S01]  /*8e20*/  STL.64 [R2], R6 ;  /* 0x0000000602007387 */ /* 0x0003e20000100a00 */
[----:B------:R-:W-:Y:S05]  /*8e30*/  RET.REL.NODEC R4 `(_ZN7cutlass13device_kernelIN5flash19enable_sm80_to_sm89INS1_16FlashAttnBwdSm80INS1_25CollectiveMainloopBwdSm80ILi2ELi2EN4cute5tupleIJNS5_1CILi128EEES8_NS7_ILi64EEEEEENS_10bfloat16_tEfNS_4arch4Sm80ELb0ELb0ELb1ELb0ELb0ELb0ELb0ELb0ELi2ELi4ELi4ELi4ELb0EEENS1_24CollectiveEpilogueBwdGQAISA_fSD_Li256ELb0ELb0EEENS1_19SingleTileSchedulerILb0ELb0ELb0ELi128EEEEEEEEEvNT_6ParamsE) ;  /* 0xffff71c004007950 */ /* 0x000fea0003c3ffff */
        .type           $_ZN7cutlass13device_kernelIN5flash19enable_sm80_to_sm89INS1_16FlashAttnBwdSm80INS1_25CollectiveMainloopBwdSm80ILi2ELi2EN4cute5tupleIJNS5_1CILi128EEES8_NS7_ILi64EEEEEENS_10bfloat16_tEfNS_4arch4Sm80ELb0ELb0ELb1ELb0ELb0ELb0ELb0ELb0ELi2ELi4ELi4ELi4ELb0EEENS1_24CollectiveEpilogueBwdGQAISA_fSD_Li256ELb0ELb0EEENS1_19SingleTileSchedulerILb0ELb0ELb0ELi128EEEEEEEEEvNT_6ParamsE$_ZN4cute3eso3ESOILb1ELb0EJNS_6LayoutINS_5tupleIJNS3_IJNS_1CILi2EEES5_S5_EEES5_EEENS3_IJNS3_IJNS4_ILi1EEES5_NS4_ILi4EEEEEENS4_ILi8EEEEEEEEiEEC2ERKSD_RKi,@function
        .size           $_ZN7cutlass13device_kernelIN5flash19enable_sm80_to_sm89INS1_16FlashAttnBwdSm80INS1_25CollectiveMainloopBwdSm80ILi2ELi2EN4cute5tupleIJNS5_1CILi128EEES8_NS7_ILi64EEEEEENS_10bfloat16_tEfNS_4arch4Sm80ELb0ELb0ELb1ELb0ELb0ELb0ELb0ELb0ELi2ELi4ELi4ELi4ELb0EEENS1_24CollectiveEpilogueBwdGQAISA_fSD_Li256ELb0ELb0EEENS1_19SingleTileSchedulerILb0ELb0ELb0ELi128EEEEEEEEEvNT_6ParamsE$_ZN4cute3eso3ESOILb1ELb0EJNS_6LayoutINS_5tupleIJNS3_IJNS_1CILi2EEES5_S5_EEES5_EEENS3_IJNS3_IJNS4_ILi1EEES5_NS4_ILi4EEEEEENS4_ILi8EEEEEEEEiEEC2ERKSD_RKi,($_ZN7cutlass13device_kernelIN5flash19enable_sm80_to_sm89INS1_16FlashAttnBwdSm80INS1_25CollectiveMainloopBwdSm80ILi2ELi2EN4cute5tupleIJNS5_1CILi128EEES8_NS7_ILi64EEEEEENS_10bfloat16_tEfNS_4arch4Sm80ELb0ELb0ELb1ELb0ELb0ELb0ELb0ELb0ELi2ELi4ELi4ELi4ELb0EEENS1_24CollectiveEpilogueBwdGQAISA_fSD_Li256ELb0ELb0EEENS1_19SingleTileSchedulerILb0ELb0ELb0ELi128EEEEEEEEEvNT_6ParamsE$_ZN4cute3eso3ESOILb1ELb0EJNS_6LayoutINS_5tupleIJNS3_IJNS_1CILi4EEENS4_ILi1EEEEEEEEENS3_IJNS3_IJS6_NS4_ILi0EEEEEEEEEEENS_10ViewEngineINS_8gmem_ptrIPKfEEEEEEC2ERKSC_RKSI_ - $_ZN7cutlass13device_kernelIN5flash19enable_sm80_to_sm89INS1_16FlashAttnBwdSm80INS1_25CollectiveMainloopBwdSm80ILi2ELi2EN4cute5tupleIJNS5_1CILi128EEES8_NS7_ILi64EEEEEENS_10bfloat16_tEfNS_4arch4Sm80ELb0ELb0ELb1ELb0ELb0ELb0ELb0ELb0ELi2ELi4ELi4ELi4ELb0EEENS1_24CollectiveEpilogueBwdGQAISA_fSD_Li256ELb0ELb0EEENS1_19SingleTileSchedulerILb0ELb0ELb0ELi128EEEEEEEEEvNT_6ParamsE$_ZN4cute3eso3ESOILb1ELb0EJNS_6LayoutINS_5tupleIJNS3_IJNS_1CILi2EEES5_S5_EEES5_EEENS3_IJNS3_IJNS4_ILi1EEES5_NS4_ILi4EEEEEENS4_ILi8EEEEEEEEiEEC2ERKSD_RKi)
$_ZN7cutlass13device_kernelIN5flash19enable_sm80_to_sm89INS1_16FlashAttnBwdSm80INS1_25CollectiveMainloopBwdSm80ILi2ELi2EN4cute5tupleIJNS5_1CILi128EEES8_NS7_ILi64EEEEEENS_10bfloat16_tEfNS_4arch4Sm80ELb0ELb0ELb1ELb0ELb0ELb0ELb0ELb0ELi2ELi4ELi4ELi4ELb0EEENS1_24CollectiveEpilogueBwdGQAISA_fSD_Li256ELb0ELb0EEENS1_19SingleTileSchedulerILb0ELb0ELb0ELi128EEEEEEEEEvNT_6ParamsE$_ZN4cute3eso3ESOILb1ELb0EJNS_6LayoutINS_5tupleIJNS3_IJNS_1CILi2EEES5_S5_EEES5_EEENS3_IJNS3_IJNS4_ILi1EEES5_NS4_ILi4EEEEEENS4_ILi8EEEEEEEEiEEC2ERKSD_RKi:
[----:B------:R-:W-:Y:S02]  /*8e40*/  IADD3 R2, R69, -c[0x0][0x20], RZ ;  /* 0x8000080045027a10 */ /* 0x000fe40007ffe0ff */
[----:B------:R-:W-:-:S03]  /*8e50*/  MOV R5, 0x0 ;  /* 0x0000000000057802 */ /* 0x000fc60000000f00 */
[----:B------:R1:W-:Y:S01]  /*8e60*/  STL [R2], R3 ;  /* 0x0000000302007387 */ /* 0x0003e20000100800 */
[----:B------:R-:W-:Y:S05]  /*8e70*/  RET.REL.NODEC R4 `(_ZN7cutlass13device_kernelIN5flash19enable_sm80_to_sm89INS1_16FlashAttnBwdSm80INS1_25CollectiveMainloopBwdSm80ILi2ELi2EN4cute5tupleIJNS5_1CILi128EEES8_NS7_ILi64EEEEEENS_10bfloat16_tEfNS_4arch4Sm80ELb0ELb0ELb1ELb0ELb0ELb0ELb0ELb0ELi2ELi4ELi4ELi4ELb0EEENS1_24CollectiveEpilogueBwdGQAISA_fSD_Li256ELb0ELb0EEENS1_19SingleTileSchedulerILb0ELb0ELb0ELi128EEEEEEEEEvNT_6ParamsE) ;  /* 0xffff718004007950 */ /* 0x000fea0003c3ffff */
        .type           $_ZN7cutlass13device_kernelIN5flash19enable_sm80_to_sm89INS1_16FlashAttnBwdSm80INS1_25CollectiveMainloopBwdSm80ILi2ELi2EN4cute5tupleIJNS5_1CILi128EEES8_NS7_ILi64EEEEEENS_10bfloat16_tEfNS_4arch4Sm80ELb0ELb0ELb1ELb0ELb0ELb0ELb0ELb0ELi2ELi4ELi4ELi4ELb0EEENS1_24CollectiveEpilogueBwdGQAISA_fSD_Li256ELb0ELb0EEENS1_19SingleTileSchedulerILb0ELb0ELb0ELi128EEEEEEEEEvNT_6ParamsE$_ZN4cute3eso3ESOILb1ELb0EJNS_6LayoutINS_5tupleIJNS3_IJNS_1CILi4EEENS4_ILi1EEEEEEEEENS3_IJNS3_IJS6_NS4_ILi0EEEEEEEEEEENS_10ViewEngineINS_8gmem_ptrIPKfEEEEEEC2ERKSC_RKSI_,@function
        .size           $_ZN7cutlass13device_kernelIN5flash19enable_sm80_to_sm89INS1_16FlashAttnBwdSm80INS1_25CollectiveMainloopBwdSm80ILi2ELi2EN4cute5tupleIJNS5_1CILi128EEES8_NS7_ILi64EEEEEENS_10bfloat16_tEfNS_4arch4Sm80ELb0ELb0ELb1ELb0ELb0ELb0ELb0ELb0ELi2ELi4ELi4ELi4ELb0EEENS1_24CollectiveEpilogueBwdGQAISA_fSD_Li256ELb0ELb0EEENS1_19SingleTileSchedulerILb0ELb0ELb0ELi128EEEEEEEEEvNT_6ParamsE$_ZN4cute3eso3ESOILb1ELb0EJNS_6LayoutINS_5tupleIJNS3_IJNS_1CILi4EEENS4_ILi1EEEEEEEEENS3_IJNS3_IJS6_NS4_ILi0EEEEEEEEEEENS_10ViewEngineINS_8gmem_ptrIPKfEEEEEEC2ERKSC_RKSI_,($_ZN7cutlass13device_kernelIN5flash19enable_sm80_to_sm89INS1_16FlashAttnBwdSm80INS1_25CollectiveMainloopBwdSm80ILi2ELi2EN4cute5tupleIJNS5_1CILi128EEES8_NS7_ILi64EEEEEENS_10bfloat16_tEfNS_4arch4Sm80ELb0ELb0ELb1ELb0ELb0ELb0ELb0ELb0ELi2ELi4ELi4ELi4ELb0EEENS1_24CollectiveEpilogueBwdGQAISA_fSD_Li256ELb0ELb0EEENS1_19SingleTileSchedulerILb0ELb0ELb0ELi128EEEEEEEEEvNT_6ParamsE$_ZN4cute3eso3ESOILb1ELb0EJNS_6LayoutINS_5tupleIJNS3_IJNS_1CILi4EEENS4_ILi1EEEEEEEEENS3_IJNS3_IJS6_NS4_ILi0EEEEEEEEEEENS_10ViewEngineINS_8smem_ptrIPfEEEEEEC2ERKSC_RKSH_ - $_ZN7cutlass13device_kernelIN5flash19enable_sm80_to_sm89INS1_16FlashAttnBwdSm80INS1_25CollectiveMainloopBwdSm80ILi2ELi2EN4cute5tupleIJNS5_1CILi128EEES8_NS7_ILi64EEEEEENS_10bfloat16_tEfNS_4arch4Sm80ELb0ELb0ELb1ELb0ELb0ELb0ELb0ELb0ELi2ELi4ELi4ELi4ELb0EEENS1_24CollectiveEpilogueBwdGQAISA_fSD_Li256ELb0ELb0EEENS1_19SingleTileSchedulerILb0ELb0ELb0ELi128EEEEEEEEEvNT_6ParamsE$_ZN4cute3eso3ESOILb1ELb0EJNS_6LayoutINS_5tupleIJNS3_IJNS_1CILi4EEENS4_ILi1EEEEEEEEENS3_IJNS3_IJS6_NS4_ILi0EEEEEEEEEEENS_10ViewEngineINS_8gmem_ptrIPKfEEEEEEC2ERKSC_RKSI_)
$_ZN7cutlass13device_kernelIN5flash19enable_sm80_to_sm89INS1_16FlashAttnBwdSm80INS1_25CollectiveMainloopBwdSm80ILi2ELi2EN4cute5tupleIJNS5_1CILi128EEES8_NS7_ILi64EEEEEENS_10bfloat16_tEfNS_4arch4Sm80ELb0ELb0ELb1ELb0ELb0ELb0ELb0ELb0ELi2ELi4ELi4ELi4ELb0EEENS1_24CollectiveEpilogueBwdGQAISA_fSD_Li256ELb0ELb0EEENS1_19SingleTileSchedulerILb0ELb0ELb0ELi128EEEEEEEEEvNT_6ParamsE$_ZN4cute3eso3ESOILb1ELb0EJNS_6LayoutINS_5tupleIJNS3_IJNS_1CILi4EEENS4_ILi1EEEEEEEEENS3_IJNS3_IJS6_NS4_ILi0EEEEEEEEEEENS_10ViewEngineINS_8gmem_ptrIPKfEEEEEEC2ERKSC_RKSI_:
[----:B------:R-:W-:Y:S01]  /*8e80*/  IADD3 R4, R7, -c[0x0][0x20], RZ ;  /* 0x8000080007047a10 */ /* 0x000fe20007ffe0ff */
[----:B------:R-:W-:Y:S01]  /*8e90*/  IMAD.MOV.U32 R10, RZ, RZ, R6 ;  /* 0x000000ffff0a7224 */ /* 0x000fe200078e0006 */
[----:B------:R-:W-:-:S03]  /*8ea0*/  MOV R11, 0x0 ;  /* 0x00000000000b7802 */ /* 0x000fc60000000f00 */
[----:B------:R1:W-:Y:S01]  /*8eb0*/  STL.64 [R4], R2 ;  /* 0x0000000204007387 */ /* 0x0003e20000100a00 */
[----:B------:R-:W-:Y:S05]  /*8ec0*/  RET.REL.NODEC R10 `(_ZN7cutlass13device_kernelIN5flash19enable_sm80_to_sm89INS1_16FlashAttnBwdSm80INS1_25CollectiveMainloopBwdSm80ILi2ELi2EN4cute5tupleIJNS5_1CILi128EEES8_NS7_ILi64EEEEEENS_10bfloat16_tEfNS_4arch4Sm80ELb0ELb0ELb1ELb0ELb0ELb0ELb0ELb0ELi2ELi4ELi4ELi4ELb0EEENS1_24CollectiveEpilogueBwdGQAISA_fSD_Li256ELb0ELb0EEENS1_19SingleTileSchedulerILb0ELb0ELb0ELi128EEEEEEEEEvNT_6ParamsE) ;  /* 0xffff71300a007950 */ /* 0x000fea0003c3ffff */
        .type           $_ZN7cutlass13device_kernelIN5flash19enable_sm80_to_sm89INS1_16FlashAttnBwdSm80INS1_25CollectiveMainloopBwdSm80ILi2ELi2EN4cute5tupleIJNS5_1CILi128EEES8_NS7_ILi64EEEEEENS_10bfloat16_tEfNS_4arch4Sm80ELb0ELb0ELb1ELb0ELb0ELb0ELb0ELb0ELi2ELi4ELi4ELi4ELb0EEENS1_24CollectiveEpilogueBwdGQAISA_fSD_Li256ELb0ELb0EEENS1_19SingleTileSchedulerILb0ELb0ELb0ELi128EEEEEEEEEvNT_6ParamsE$_ZN4cute3eso3ESOILb1ELb0EJNS_6LayoutINS_5tupleIJNS3_IJNS_1CILi4EEENS4_ILi1EEEEEEEEENS3_IJNS3_IJS6_NS4_ILi0EEEEEEEEEEENS_10ViewEngineINS_8smem_ptrIPfEEEEEEC2ERKSC_RKSH_,@function
        .size           $_ZN7cutlass13device_kernelIN5flash19enable_sm80_to_sm89INS1_16FlashAttnBwdSm80INS1_25CollectiveMainloopBwdSm80ILi2ELi2EN4cute5tupleIJNS5_1CILi128EEES8_NS7_ILi64EEEEEENS_10bfloat16_tEfNS_4arch4Sm80ELb0ELb0ELb1ELb0ELb0ELb0ELb0ELb0ELi2ELi4ELi4ELi4ELb0EEENS1_24CollectiveEpilogueBwdGQAISA_fSD_Li256ELb0ELb0EEENS1_19SingleTileSchedulerILb0ELb0ELb0ELi128EEEEEEEEEvNT_6ParamsE$_ZN4cute3eso3ESOILb1ELb0EJNS_6LayoutINS_5tupleIJNS3_IJNS_1CILi4EEENS4_ILi1EEEEEEEEENS3_IJNS3_IJS6_NS4_ILi0EEEEEEEEEEENS_10ViewEngineINS_8smem_ptrIPfEEEEEEC2ERKSC_RKSH_,($_ZN7cutlass13device_kernelIN5flash19enable_sm80_to_sm89INS1_16FlashAttnBwdSm80INS1_25CollectiveMainloopBwdSm80ILi2ELi2EN4cute5tupleIJNS5_1CILi128EEES8_NS7_ILi64EEEEEENS_10bfloat16_tEfNS_4arch4Sm80ELb0ELb0ELb1ELb0ELb0ELb0ELb0ELb0ELi2ELi4ELi4ELi4ELb0EEENS1_24CollectiveEpilogueBwdGQAISA_fSD_Li256ELb0ELb0EEENS1_19SingleTileSchedulerILb0ELb0ELb0ELi128EEEEEEEEEvNT_6ParamsE$_ZN4cute3eso3ESOILb1ELb0EJNS_6LayoutINS_5tupleIJNS3_IJNS_1CILi4EEENS4_ILi1EEEEEEEEENS3_IJNS3_IJS6_NS4_ILi0EEEEEEEEEEENS_10ViewEngineIPjEEEEC2ERKSC_RKSF_ - $_ZN7cutlass13device_kernelIN5flash19enable_sm80_to_sm89INS1_16FlashAttnBwdSm80INS1_25CollectiveMainloopBwdSm80ILi2ELi2EN4cute5tupleIJNS5_1CILi128EEES8_NS7_ILi64EEEEEENS_10bfloat16_tEfNS_4arch4Sm80ELb0ELb0ELb1ELb0ELb0ELb0ELb0ELb0ELi2ELi4ELi4ELi4ELb0EEENS1_24CollectiveEpilogueBwdGQAISA_fSD_Li256ELb0ELb0EEENS1_19SingleTileSchedulerILb0ELb0ELb0ELi128EEEEEEEEEvNT_6ParamsE$_ZN4cute3eso3ESOILb1ELb0EJNS_6LayoutINS_5tupleIJNS3_IJNS_1CILi4EEENS4_ILi1EEEEEEEEENS3_IJNS3_IJS6_NS4_ILi0EEEEEEEEEEENS_10ViewEngineINS_8smem_ptrIPfEEEEEEC2ERKSC_RKSH_)
$_ZN7cutlass13device_kernelIN5flash19enable_sm80_to_sm89INS1_16FlashAttnBwdSm80INS1_25CollectiveMainloopBwdSm80ILi2ELi2EN4cute5tupleIJNS5_1CILi128EEES8_NS7_ILi64EEEEEENS_10bfloat16_tEfNS_4arch4Sm80ELb0ELb0ELb1ELb0ELb0ELb0ELb0ELb0ELi2ELi4ELi4ELi4ELb0EEENS1_24CollectiveEpilogueBwdGQAISA_fSD_Li256ELb0ELb0EEENS1_19SingleTileSchedulerILb0ELb0ELb0ELi128EEEEEEEEEvNT_6ParamsE$_ZN4cute3eso3ESOILb1ELb0EJNS_6LayoutINS_5tupleIJNS3_IJNS_1CILi4EEENS4_ILi1EEEEEEEEENS3_IJNS3_IJS6_NS4_ILi0EEEEEEEEEEENS_10ViewEngineINS_8smem_ptrIPfEEEEEEC2ERKSC_RKSH_:
[----:B------:R-:W-:Y:S02]  /*8ed0*/  IADD3 R6, R7, -c[0x0][0x20], RZ ;  /* 0x8000080007067a10 */ /* 0x000fe40007ffe0ff */
[----:B------:R-:W-:-:S03]  /*8ee0*/  MOV R9, 0x0 ;  /* 0x0000000000097802 */ /* 0x000fc60000000f00 */
[----:B------:R1:W-:Y:S01]  /*8ef0*/  STL.64 [R6], R2 ;  /* 0x0000000206007387 */ /* 0x0003e20000100a00 */
[----:B------:R-:W-:Y:S05]  /*8f00*/  RET.REL.NODEC R8 `(_ZN7cutlass13device_kernelIN5flash19enable_sm80_to_sm89INS1_16FlashAttnBwdSm80INS1_25CollectiveMainloopBwdSm80ILi2ELi2EN4cute5tupleIJNS5_1CILi128EEES8_NS7_ILi64EEEEEENS_10bfloat16_tEfNS_4arch4Sm80ELb0ELb0ELb1ELb0ELb0ELb0ELb0ELb0ELi2ELi4ELi4ELi4ELb0EEENS1_24CollectiveEpilogueBwdGQAISA_fSD_Li256ELb0ELb0EEENS1_19SingleTileSchedulerILb0ELb0ELb0ELi128EEEEEEEEEvNT_6ParamsE) ;  /* 0xffff70f008007950 */ /* 0x000fea0003c3ffff */
        .type           $_ZN7cutlass13device_kernelIN5flash19enable_sm80_to_sm89INS1_16FlashAttnBwdSm80INS1_25CollectiveMainloopBwdSm80ILi2ELi2EN4cute5tupleIJNS5_1CILi128EEES8_NS7_ILi64EEEEEENS_10bfloat16_tEfNS_4arch4Sm80ELb0ELb0ELb1ELb0ELb0ELb0ELb0ELb0ELi2ELi4ELi4ELi4ELb0EEENS1_24CollectiveEpilogueBwdGQAISA_fSD_Li256ELb0ELb0EEENS1_19SingleTileSchedulerILb0ELb0ELb0ELi128EEEEEEEEEvNT_6ParamsE$_ZN4cute3eso3ESOILb1ELb0EJNS_6LayoutINS_5tupleIJNS3_IJNS_1CILi4EEENS4_ILi1EEEEEEEEENS3_IJNS3_IJS6_NS4_ILi0EEEEEEEEEEENS_10ViewEngineIPjEEEEC2ERKSC_RKSF_,@function
        .size           $_ZN7cutlass13device_kernelIN5flash19enable_sm80_to_sm89INS1_16FlashAttnBwdSm80INS1_25CollectiveMainloopBwdSm80ILi2ELi2EN4cute5tupleIJNS5_1CILi128EEES8_NS7_ILi64EEEEEENS_10bfloat16_tEfNS_4arch4Sm80ELb0ELb0ELb1ELb0ELb0ELb0ELb0ELb0ELi2ELi4ELi4ELi4ELb0EEENS1_24CollectiveEpilogueBwdGQAISA_fSD_Li256ELb0ELb0EEENS1_19SingleTileSchedulerILb0ELb0ELb0ELi128EEEEEEEEEvNT_6ParamsE$_ZN4cute3eso3ESOILb1ELb0EJNS_6LayoutINS_5tupleIJNS3_IJNS_1CILi4EEENS4_ILi1EEEEEEEEENS3_IJNS3_IJS6_NS4_ILi0EEEEEEEEEEENS_10ViewEngineIPjEEEEC2ERKSC_RKSF_,($_ZN7cutlass13device_kernelIN5flash19enable_sm80_to_sm89INS1_16FlashAttnBwdSm80INS1_25CollectiveMainloopBwdSm80ILi2ELi2EN4cute5tupleIJNS5_1CILi128EEES8_NS7_ILi64EEEEEENS_10bfloat16_tEfNS_4arch4Sm80ELb0ELb0ELb1ELb0ELb0ELb0ELb0ELb0ELi2ELi4ELi4ELi4ELb0EEENS1_24CollectiveEpilogueBwdGQAISA_fSD_Li256ELb0ELb0EEENS1_19SingleTileSchedulerILb0ELb0ELb0ELi128EEEEEEEEEvNT_6ParamsE$_ZN4cute3eso3ESOILb1ELb0EJNS_6LayoutINS_5tupleIJNS3_IJNS_1CILi4EEENS4_ILi1EEEEEES6_EEENS3_IJNS3_IJS6_NS4_ILi0EEEEEES9_EEEEENS_10ViewEngineINS_8gmem_ptrIPKfEEEEEEC2ERKSC_RKSI_ - $_ZN7cutlass13device_kernelIN5flash19enable_sm80_to_sm89INS1_16FlashAttnBwdSm80INS1_25CollectiveMainloopBwdSm80ILi2ELi2EN4cute5tupleIJNS5_1CILi128EEES8_NS7_ILi64EEEEEENS_10bfloat16_tEfNS_4arch4Sm80ELb0ELb0ELb1ELb0ELb0ELb0ELb0ELb0ELi2ELi4ELi4ELi4ELb0EEENS1_24CollectiveEpilogueBwdGQAISA_fSD_Li256ELb0ELb0EEENS1_19SingleTileSchedulerILb0ELb0ELb0ELi128EEEEEEEEEvNT_6ParamsE$_ZN4cute3eso3ESOILb1ELb0EJNS_6LayoutINS_5tupleIJNS3_IJNS_1CILi4EEENS4_ILi1EEEEEEEEENS3_IJNS3_IJS6_NS4_ILi0EEEEEEEEEEENS_10ViewEngineIPjEEEEC2ERKSC_RKSF_)
$_ZN7cutlass13device_kernelIN5flash19enable_sm80_to_sm89INS1_16FlashAttnBwdSm80INS1_25CollectiveMainloopBwdSm80ILi2ELi2EN4cute5tupleIJNS5_1CILi128EEES8_NS7_ILi64EEEEEENS_10bfloat16_tEfNS_4arch4Sm80ELb0ELb0ELb1ELb0ELb0ELb0ELb0ELb0ELi2ELi4ELi4ELi4ELb0EEENS1_24CollectiveEpilogueBwdGQAISA_fSD_Li256ELb0ELb0EEENS1_19SingleTileSchedulerILb0ELb0ELb0ELi128EEEEEEEEEvNT_6ParamsE$_ZN4cute3eso3ESOILb1ELb0EJNS_6LayoutINS_5tupleIJNS3_IJNS_1CILi4EEENS4_ILi1EEEEEEEEENS3_IJNS3_IJS6_NS4_ILi0EEEEEEEEEEENS_10ViewEngineIPjEEEEC2ERKSC_RKSF_:
[----:B------:R-:W-:Y:S02]  /*8f10*/  IADD3 R2, R69, -c[0x0][0x20], RZ ;  /* 0x8000080045027a10 */ /* 0x000fe40007ffe0ff */
[----:B------:R-:W-:-:S03]  /*8f20*/  MOV R7, 0x0 ;  /* 0x0000000000077802 */ /* 0x000fc60000000f00 */
[----:B------:R1:W-:Y:S01]  /*8f30*/  STL.64 [R2], R4 ;  /* 0x0000000402007387 */ /* 0x0003e20000100a00 */
[----:B------:R-:W-:Y:S05]  /*8f40*/  RET.REL.NODEC R6 `(_ZN7cutlass13device_kernelIN5flash19enable_sm80_to_sm89INS1_16FlashAttnBwdSm80INS1_25CollectiveMainloopBwdSm80ILi2ELi2EN4cute5tupleIJNS5_1CILi128EEES8_NS7_ILi64EEEEEENS_10bfloat16_tEfNS_4arch4Sm80ELb0ELb0ELb1ELb0ELb0ELb0ELb0ELb0ELi2ELi4ELi4ELi4ELb0EEENS1_24CollectiveEpilogueBwdGQAISA_fSD_Li256ELb0ELb0EEENS1_19SingleTileSchedulerILb0ELb0ELb0ELi128EEEEEEEEEvNT_6ParamsE) ;  /* 0xffff70b006007950 */ /* 0x000fea0003c3ffff */
        .type           $_ZN7cutlass13device_kernelIN5flash19enable_sm80_to_sm89INS1_16FlashAttnBwdSm80INS1_25CollectiveMainloopBwdSm80ILi2ELi2EN4cute5tupleIJNS5_1CILi128EEES8_NS7_ILi64EEEEEENS_10bfloat16_tEfNS_4arch4Sm80ELb0ELb0ELb1ELb0ELb0ELb0ELb0ELb0ELi2ELi4ELi4ELi4ELb0EEENS1_24CollectiveEpilogueBwdGQAISA_fSD_Li256ELb0ELb0EEENS1_19SingleTileSchedulerILb0ELb0ELb0ELi128EEEEEEEEEvNT_6ParamsE$_ZN4cute3eso3ESOILb1ELb0EJNS_6LayoutINS_5tupleIJNS3_IJNS_1CILi4EEENS4_ILi1EEEEEES6_EEENS3_IJNS3_IJS6_NS4_ILi0EEEEEES9_EEEEENS_10ViewEngineINS_8gmem_ptrIPKfEEEEEEC2ERKSC_RKSI_,@function
        .size           $_ZN7cutlass13device_kernelIN5flash19enable_sm80_to_sm89INS1_16FlashAttnBwdSm80INS1_25CollectiveMainloopBwdSm80ILi2ELi2EN4cute5tupleIJNS5_1CILi128EEES8_NS7_ILi64EEEEEENS_10bfloat16_tEfNS_4arch4Sm80ELb0ELb0ELb1ELb0ELb0ELb0ELb0ELb0ELi2ELi4ELi4ELi4ELb0EEENS1_24CollectiveEpilogueBwdGQAISA_fSD_Li256ELb0ELb0EEENS1_19SingleTileSchedulerILb0ELb0ELb0ELi128EEEEEEEEEvNT_6ParamsE$_ZN4cute3eso3ESOILb1ELb0EJNS_6LayoutINS_5tupleIJNS3_IJNS_1CILi4EEENS4_ILi1EEEEEES6_EEENS3_IJNS3_IJS6_NS4_ILi0EEEEEES9_EEEEENS_10ViewEngineINS_8gmem_ptrIPKfEEEEEEC2ERKSC_RKSI_,($_ZN7cutlass13device_kernelIN5flash19enable_sm80_to_sm89INS1_16FlashAttnBwdSm80INS1_25CollectiveMainloopBwdSm80ILi2ELi2EN4cute5tupleIJNS5_1CILi128EEES8_NS7_ILi64EEEEEENS_10bfloat16_tEfNS_4arch4Sm80ELb0ELb0ELb1ELb0ELb0ELb0ELb0ELb0ELi2ELi4ELi4ELi4ELb0EEENS1_24CollectiveEpilogueBwdGQAISA_fSD_Li256ELb0ELb0EEENS1_19SingleTileSchedulerILb0ELb0ELb0ELi128EEEEEEEEEvNT_6ParamsE$_ZN4cute3eso3ESOILb1ELb0EJNS_6LayoutINS_5tupleIJNS3_IJNS_1CILi4EEENS4_ILi1EEEEEES6_EEENS3_IJNS3_IJS6_NS4_ILi0EEEEEES9_EEEEENS_10ViewEngineINS_8smem_ptrIPfEEEEEEC2ERKSC_RKSH_ - $_ZN7cutlass13device_kernelIN5flash19enable_sm80_to_sm89INS1_16FlashAttnBwdSm80INS1_25CollectiveMainloopBwdSm80ILi2ELi2EN4cute5tupleIJNS5_1CILi128EEES8_NS7_ILi64EEEEEENS_10bfloat16_tEfNS_4arch4Sm80ELb0ELb0ELb1ELb0ELb0ELb0ELb0ELb0ELi2ELi4ELi4ELi4ELb0EEENS1_24CollectiveEpilogueBwdGQAISA_fSD_Li256ELb0ELb0EEENS1_19SingleTileSchedulerILb0ELb0ELb0ELi128EEEEEEEEEvNT_6ParamsE$_ZN4cute3eso3ESOILb1ELb0EJNS_6LayoutINS_5tupleIJNS3_IJNS_1CILi4EEENS4_ILi1EEEEEES6_EEENS3_IJNS3_IJS6_NS4_ILi0EEEEEES9_EEEEENS_10ViewEngineINS_8gmem_ptrIPKfEEEEEEC2ERKSC_RKSI_)
$_ZN7cutlass13device_kernelIN5flash19enable_sm80_to_sm89INS1_16FlashAttnBwdSm80INS1_25CollectiveMainloopBwdSm80ILi2ELi2EN4cute5tupleIJNS5_1CILi128EEES8_NS7_ILi64EEEEEENS_10bfloat16_tEfNS_4arch4Sm80ELb0ELb0ELb1ELb0ELb0ELb0ELb0ELb0ELi2ELi4ELi4ELi4ELb0EEENS1_24CollectiveEpilogueBwdGQAISA_fSD_Li256ELb0ELb0EEENS1_19SingleTileSchedulerILb0ELb0ELb0ELi128EEEEEEEEEvNT_6ParamsE$_ZN4cute3eso3ESOILb1ELb0EJNS_6LayoutINS_5tupleIJNS3_IJNS_1CILi4EEENS4_ILi1EEEEEES6_EEENS3_IJNS3_IJS6_NS4_ILi0EEEEEES9_EEEEENS_10ViewEngineINS_8gmem_ptrIPKfEEEEEEC2ERKSC_RKSI_:
[----:B------:R-:W-:Y:S01]  /*8f50*/  IADD3 R4, R83, -c[0x0][0x20], RZ ;  /* 0x8000080053047a10 */ /* 0x000fe20007ffe0ff */
[----:B------:R-:W-:Y:S01]  /*8f60*/  IMAD.MOV.U32 R8, RZ, RZ, R6 ;  /* 0x000000ffff087224 */ /* 0x000fe200078e0006 */
[----:B------:R-:W-:-:S03]  /*8f70*/  MOV R9, 0x0 ;  /* 0x0000000000097802 */ /* 0x000fc60000000f00 */
[----:B------:R1:W-:Y:S01]  /*8f80*/  STL.64 [R4], R2 ;  /* 0x0000000204007387 */ /* 0x0003e20000100a00 */
[----:B------:R-:W-:Y:S05]  /*8f90*/  RET.REL.NODEC R8 `(_ZN7cutlass13device_kernelIN5flash19enable_sm80_to_sm89INS1_16FlashAttnBwdSm80INS1_25CollectiveMainloopBwdSm80ILi2ELi2EN4cute5tupleIJNS5_1CILi128EEES8_NS7_ILi64EEEEEENS_10bfloat16_tEfNS_4arch4Sm80ELb0ELb0ELb1ELb0ELb0ELb0ELb0ELb0ELi2ELi4ELi4ELi4ELb0EEENS1_24CollectiveEpilogueBwdGQAISA_fSD_Li256ELb0ELb0EEENS1_19SingleTileSchedulerILb0ELb0ELb0ELi128EEEEEEEEEvNT_6ParamsE) ;  /* 0xffff706008007950 */ /* 0x000fea0003c3ffff */
        .type           $_ZN7cutlass13device_kernelIN5flash19enable_sm80_to_sm89INS1_16FlashAttnBwdSm80INS1_25CollectiveMainloopBwdSm80ILi2ELi2EN4cute5tupleIJNS5_1CILi128EEES8_NS7_ILi64EEEEEENS_10bfloat16_tEfNS_4arch4Sm80ELb0ELb0ELb1ELb0ELb0ELb0ELb0ELb0ELi2ELi4ELi4ELi4ELb0EEENS1_24CollectiveEpilogueBwdGQAISA_fSD_Li256ELb0ELb0EEENS1_19SingleTileSchedulerILb0ELb0ELb0ELi128EEEEEEEEEvNT_6ParamsE$_ZN4cute3eso3ESOILb1ELb0EJNS_6LayoutINS_5tupleIJNS3_IJNS_1CILi4EEENS4_ILi1EEEEEES6_EEENS3_IJNS3_IJS6_NS4_ILi0EEEEEES9_EEEEENS_10ViewEngineINS_8smem_ptrIPfEEEEEEC2ERKSC_RKSH_,@function
        .size           $_ZN7cutlass13device_kernelIN5flash19enable_sm80_to_sm89INS1_16FlashAttnBwdSm80INS1_25CollectiveMainloopBwdSm80ILi2ELi2EN4cute5tupleIJNS5_1CILi128EEES8_NS7_ILi64EEEEEENS_10bfloat16_tEfNS_4arch4Sm80ELb0ELb0ELb1ELb0ELb0ELb0ELb0ELb0ELi2ELi4ELi4ELi4ELb0EEENS1_24CollectiveEpilogueBwdGQAISA_fSD_Li256ELb0ELb0EEENS1_19SingleTileSchedulerILb0ELb0ELb0ELi128EEEEEEEEEvNT_6ParamsE$_ZN4cute3eso3ESOILb1ELb0EJNS_6LayoutINS_5tupleIJNS3_IJNS_1CILi4EEENS4_ILi1EEEEEES6_EEENS3_IJNS3_IJS6_NS4_ILi0EEEEEES9_EEEEENS_10ViewEngineINS_8smem_ptrIPfEEEEEEC2ERKSC_RKSH_,($_ZN7cutlass13device_kernelIN5flash19enable_sm80_to_sm89INS1_16FlashAttnBwdSm80INS1_25CollectiveMainloopBwdSm80ILi2ELi2EN4cute5tupleIJNS5_1CILi128EEES8_NS7_ILi64EEEEEENS_10bfloat16_tEfNS_4arch4Sm80ELb0ELb0ELb1ELb0ELb0ELb0ELb0ELb0ELi2ELi4ELi4ELi4ELb0EEENS1_24CollectiveEpilogueBwdGQAISA_fSD_Li256ELb0ELb0EEENS1_19SingleTileSchedulerILb0ELb0ELb0ELi128EEEEEEEEEvNT_6ParamsE$_ZN4cute3eso3ESOILb1ELb0EJNS_6LayoutINS_5tupleIJNS3_IJNS_1CILi4EEENS4_ILi1EEEEEES6_EEENS3_IJNS3_IJS6_NS4_ILi0EEEEEES9_EEEEEiEEC2ERKSC_RKi - $_ZN7cutlass13device_kernelIN5flash19enable_sm80_to_sm89INS1_16FlashAttnBwdSm80INS1_25CollectiveMainloopBwdSm80ILi2ELi2EN4cute5tupleIJNS5_1CILi128EEES8_NS7_ILi64EEEEEENS_10bfloat16_tEfNS_4arch4Sm80ELb0ELb0ELb1ELb0ELb0ELb0ELb0ELb0ELi2ELi4ELi4ELi4ELb0EEENS1_24CollectiveEpilogueBwdGQAISA_fSD_Li256ELb0ELb0EEENS1_19SingleTileSchedulerILb0ELb0ELb0ELi128EEEEEEEEEvNT_6ParamsE$_ZN4cute3eso3ESOILb1ELb0EJNS_6LayoutINS_5tupleIJNS3_IJNS_1CILi4EEENS4_ILi1EEEEEES6_EEENS3_IJNS3_IJS6_NS4_ILi0EEEEEES9_EEEEENS_10ViewEngineINS_8smem_ptrIPfEEEEEEC2ERKSC_RKSH_)
$_ZN7cutlass13device_kernelIN5flash19enable_sm80_to_sm89INS1_16FlashAttnBwdSm80INS1_25CollectiveMainloopBwdSm80ILi2ELi2EN4cute5tupleIJNS5_1CILi128EEES8_NS7_ILi64EEEEEENS_10bfloat16_tEfNS_4arch4Sm80ELb0ELb0ELb1ELb0ELb0ELb0ELb0ELb0ELi2ELi4ELi4ELi4ELb0EEENS1_24CollectiveEpilogueBwdGQAISA_fSD_Li256ELb0ELb0EEENS1_19SingleTileSchedulerILb0ELb0ELb0ELi128EEEEEEEEEvNT_6ParamsE$_ZN4cute3eso3ESOILb1ELb0EJNS_6LayoutINS_5tupleIJNS3_IJNS_1CILi4EEENS4_ILi1EEEEEES6_EEENS3_IJNS3_IJS6_NS4_ILi0EEEEEES9_EEEEENS_10ViewEngineINS_8smem_ptrIPfEEEEEEC2ERKSC_RKSH_:
[----:B------:R-:W-:Y:S02]  /*8fa0*/  IADD3 R6, R83, -c[0x0][0x20], RZ ;  /* 0x8000080053067a10 */ /* 0x000fe40007ffe0ff */
[----:B------:R-:W-:-:S03]  /*8fb0*/  MOV R9, 0x0 ;  /* 0x0000000000097802 */ /* 0x000fc60000000f00 */
[----:B------:R1:W-:Y:S01]  /*8fc0*/  STL.64 [R6], R2 ;  /* 0x0000000206007387 */ /* 0x0003e20000100a00 */
[----:B------:R-:W-:Y:S05]  /*8fd0*/  RET.REL.NODEC R8 `(_ZN7cutlass13device_kernelIN5flash19enable_sm80_to_sm89INS1_16FlashAttnBwdSm80INS1_25CollectiveMainloopBwdSm80ILi2ELi2EN4cute5tupleIJNS5_1CILi128EEES8_NS7_ILi64EEEEEENS_10bfloat16_tEfNS_4arch4Sm80ELb0ELb0ELb1ELb0ELb0ELb0ELb0ELb0ELi2ELi4ELi4ELi4ELb0EEENS1_24CollectiveEpilogueBwdGQAISA_fSD_Li256ELb0ELb0EEENS1_19SingleTileSchedulerILb0ELb0ELb0ELi128EEEEEEEEEvNT_6ParamsE) ;  /* 0xffff702008007950 */ /* 0x000fea0003c3ffff */
        .type           $_ZN7cutlass13device_kernelIN5flash19enable_sm80_to_sm89INS1_16FlashAttnBwdSm80INS1_25CollectiveMainloopBwdSm80ILi2ELi2EN4cute5tupleIJNS5_1CILi128EEES8_NS7_ILi64EEEEEENS_10bfloat16_tEfNS_4arch4Sm80ELb0ELb0ELb1ELb0ELb0ELb0ELb0ELb0ELi2ELi4ELi4ELi4ELb0EEENS1_24CollectiveEpilogueBwdGQAISA_fSD_Li256ELb0ELb0EEENS1_19SingleTileSchedulerILb0ELb0ELb0ELi128EEEEEEEEEvNT_6ParamsE$_ZN4cute3eso3ESOILb1ELb0EJNS_6LayoutINS_5tupleIJNS3_IJNS_1CILi4EEENS4_ILi1EEEEEES6_EEENS3_IJNS3_IJS6_NS4_ILi0EEEEEES9_EEEEEiEEC2ERKSC_RKi,@function
        .size           $_ZN7cutlass13device_kernelIN5flash19enable_sm80_to_sm89INS1_16FlashAttnBwdSm80INS1_25CollectiveMainloopBwdSm80ILi2ELi2EN4cute5tupleIJNS5_1CILi128EEES8_NS7_ILi64EEEEEENS_10bfloat16_tEfNS_4arch4Sm80ELb0ELb0ELb1ELb0ELb0ELb0ELb0ELb0ELi2ELi4ELi4ELi4ELb0EEENS1_24CollectiveEpilogueBwdGQAISA_fSD_Li256ELb0ELb0EEENS1_19SingleTileSchedulerILb0ELb0ELb0ELi128EEEEEEEEEvNT_6ParamsE$_ZN4cute3eso3ESOILb1ELb0EJNS_6LayoutINS_5tupleIJNS3_IJNS_1CILi4EEENS4_ILi1EEEEEES6_EEENS3_IJNS3_IJS6_NS4_ILi0EEEEEES9_EEEEEiEEC2ERKSC_RKi,($_ZN7cutlass13device_kernelIN5flash19enable_sm80_to_sm89INS1_16FlashAttnBwdSm80INS1_25CollectiveMainloopBwdSm80ILi2ELi2EN4cute5tupleIJNS5_1CILi128EEES8_NS7_ILi64EEEEEENS_10bfloat16_tEfNS_4arch4Sm80ELb0ELb0ELb1ELb0ELb0ELb0ELb0ELb0ELi2ELi4ELi4ELi4ELb0EEENS1_24CollectiveEpilogueBwdGQAISA_fSD_Li256ELb0ELb0EEENS1_19SingleTileSchedulerILb0ELb0ELb0ELi128EEEEEEEEEvNT_6ParamsE$_ZN4cute3eso3ESOILb1ELb0EJNS_6LayoutINS_5tupleIJNS3_IJNS_1CILi8EEENS4_ILi1EEEEEEEEENS3_IJNS3_IJS6_NS4_ILi0EEEEEEEEEEENS_10ViewEngineINS_8gmem_ptrIPKN7cutlass10bfloat16_tEEEEEEEC2ERKSC_RKSK_ - $_ZN7cutlass13device_kernelIN5flash19enable_sm80_to_sm89INS1_16FlashAttnBwdSm80INS1_25CollectiveMainloopBwdSm80ILi2ELi2EN4cute5tupleIJNS5_1CILi128EEES8_NS7_ILi64EEEEEENS_10bfloat16_tEfNS_4arch4Sm80ELb0ELb0ELb1ELb0ELb0ELb0ELb0ELb0ELi2ELi4ELi4ELi4ELb0EEENS1_24CollectiveEpilogueBwdGQAISA_fSD_Li256ELb0ELb0EEENS1_19SingleTileSchedulerILb0ELb0ELb0ELi128EEEEEEEEEvNT_6ParamsE$_ZN4cute3eso3ESOILb1ELb0EJNS_6LayoutINS_5tupleIJNS3_IJNS_1CILi4EEENS4_ILi1EEEEEES6_EEENS3_IJNS3_IJS6_NS4_ILi0EEEEEES9_EEEEEiEEC2ERKSC_RKi)
$_ZN7cutlass13device_kernelIN5flash19enable_sm80_to_sm89INS1_16FlashAttnBwdSm80INS1_25CollectiveMainloopBwdSm80ILi2ELi2EN4cute5tupleIJNS5_1CILi128EEES8_NS7_ILi64EEEEEENS_10bfloat16_tEfNS_4arch4Sm80ELb0ELb0ELb1ELb0ELb0ELb0ELb0ELb0ELi2ELi4ELi4ELi4ELb0EEENS1_24CollectiveEpilogueBwdGQAISA_fSD_Li256ELb0ELb0EEENS1_19SingleTileSchedulerILb0ELb0ELb0ELi128EEEEEEEEEvNT_6ParamsE$_ZN4cute3eso3ESOILb1ELb0EJNS_6LayoutINS_5tupleIJNS3_IJNS_1CILi4EEENS4_ILi1EEEEEES6_EEENS3_IJNS3_IJS6_NS4_ILi0EEEEEES9_EEEEEiEEC2ERKSC_RKi:
[----:B------:R-:W-:Y:S01]  /*8fe0*/  IADD3 R2, R83, -c[0x0][0x20], RZ ;  /* 0x8000080053027a10 */ /* 0x000fe20007ffe0ff */
[----:B------:R-:W-:Y:S01]  /*8ff0*/  IMAD.MOV.U32 R8, RZ, RZ, R6 ;  /* 0x000000ffff087224 */ /* 0x000fe200078e0006 */
[----:B------:R-:W-:-:S03]  /*9000*/  MOV R9, 0x0 ;  /* 0x0000000000097802 */ /* 0x000fc60000000f00 */
[----:B------:R1:W-:Y:S01]  /*9010*/  STL [R2], R3 ;  /* 0x0000000302007387 */ /* 0x0003e20000100800 */
[----:B------:R-:W-:Y:S05]  /*9020*/  RET.REL.NODEC R8 `(_ZN7cutlass13device_kernelIN5flash19enable_sm80_to_sm89INS1_16FlashAttnBwdSm80INS1_25CollectiveMainloopBwdSm80ILi2ELi2EN4cute5tupleIJNS5_1CILi128EEES8_NS7_ILi64EEEEEENS_10bfloat16_tEfNS_4arch4Sm80ELb0ELb0ELb1ELb0ELb0ELb0ELb0ELb0ELi2ELi4ELi4ELi4ELb0EEENS1_24CollectiveEpilogueBwdGQAISA_fSD_Li256ELb0ELb0EEENS1_19SingleTileSchedulerILb0ELb0ELb0ELi128EEEEEEEEEvNT_6ParamsE) ;  /* 0xffff6fd008007950 */ /* 0x000fea0003c3ffff */
        .type           $_ZN7cutlass13device_kernelIN5flash19enable_sm80_to_sm89INS1_16FlashAttnBwdSm80INS1_25CollectiveMainloopBwdSm80ILi2ELi2EN4cute5tupleIJNS5_1CILi128EEES8_NS7_ILi64EEEEEENS_10bfloat16_tEfNS_4arch4Sm80ELb0ELb0ELb1ELb0ELb0ELb0ELb0ELb0ELi2ELi4ELi4ELi4ELb0EEENS1_24CollectiveEpilogueBwdGQAISA_fSD_Li256ELb0ELb0EEENS1_19SingleTileSchedulerILb0ELb0ELb0ELi128EEEEEEEEEvNT_6ParamsE$_ZN4cute3eso3ESOILb1ELb0EJNS_6LayoutINS_5tupleIJNS3_IJNS_1CILi8EEENS4_ILi1EEEEEEEEENS3_IJNS3_IJS6_NS4_ILi0EEEEEEEEEEENS_10ViewEngineINS_8gmem_ptrIPKN7cutlass10bfloat16_tEEEEEEEC2ERKSC_RKSK_,@function
        .size           $_ZN7cutlass13device_kernelIN5flash19enable_sm80_to_sm89INS1_16FlashAttnBwdSm80INS1_25CollectiveMainloopBwdSm80ILi2ELi2EN4cute5tupleIJNS5_1CILi128EEES8_NS7_ILi64EEEEEENS_10bfloat16_tEfNS_4arch4Sm80ELb0ELb0ELb1ELb0ELb0ELb0ELb0ELb0ELi2ELi4ELi4ELi4ELb0EEENS1_24CollectiveEpilogueBwdGQAISA_fSD_Li256ELb0ELb0EEENS1_19SingleTileSchedulerILb0ELb0ELb0ELi128EEEEEEEEEvNT_6ParamsE$_ZN4cute3eso3ESOILb1ELb0EJNS_6LayoutINS_5tupleIJNS3_IJNS_1CILi8EEENS4_ILi1EEEEEEEEENS3_IJNS3_IJS6_NS4_ILi0EEEEEEEEEEENS_10ViewEngineINS_8gmem_ptrIPKN7cutlass10bfloat16_tEEEEEEEC2ERKSC_RKSK_,($_ZN7cutlass13device_kernelIN5flash19enable_sm80_to_sm89INS1_16FlashAttnBwdSm80INS1_25CollectiveMainloopBwdSm80ILi2ELi2EN4cute5tupleIJNS5_1CILi128EEES8_NS7_ILi64EEEEEENS_10bfloat16_tEfNS_4arch4Sm80ELb0ELb0ELb1ELb0ELb0ELb0ELb0ELb0ELi2ELi4ELi4ELi4ELb0EEENS1_24CollectiveEpilogueBwdGQAISA_fSD_Li256ELb0ELb0EEENS1_19SingleTileSchedulerILb0ELb0ELb0ELi128EEEEEEEEEvNT_6ParamsE$_ZN4cute3eso3ESOILb1ELb0EJNS_6LayoutINS_5tupleIJNS3_IJNS_1CILi8EEENS4_ILi1EEEEEEEEENS3_IJNS3_IJS6_NS4_ILi0EEEEEEEEEEENS_10ViewEngineINS_8smem_ptrIPN7cutlass10bfloat16_tEEEEEEEC2ERKSC_RKSJ_ - $_ZN7cutlass13device_kernelIN5flash19enable_sm80_to_sm89INS1_16FlashAttnBwdSm80INS1_25CollectiveMainloopBwdSm80ILi2ELi2EN4cute5tupleIJNS5_1CILi128EEES8_NS7_ILi64EEEEEENS_10bfloat16_tEfNS_4arch4Sm80ELb0ELb0ELb1ELb0ELb0ELb0ELb0ELb0ELi2ELi4ELi4ELi4ELb0EEENS1_24CollectiveEpilogueBwdGQAISA_fSD_Li256ELb0ELb0EEENS1_19SingleTileSchedulerILb0ELb0ELb0ELi128EEEEEEEEEvNT_6ParamsE$_ZN4cute3eso3ESOILb1ELb0EJNS_6LayoutINS_5tupleIJNS3_IJNS_1CILi8EEENS4_ILi1EEEEEEEEENS3_IJNS3_IJS6_NS4_ILi0EEEEEEEEEEENS_10ViewEngineINS_8gmem_ptrIPKN7cutlass10bfloat16_tEEEEEEEC2ERKSC_RKSK_)
$_ZN7cutlass13device_kernelIN5flash19enable_sm80_to_sm89INS1_16FlashAttnBwdSm80INS1_25CollectiveMainloopBwdSm80ILi2ELi2EN4cute5tupleIJNS5_1CILi128EEES8_NS7_ILi64EEEEEENS_10bfloat16_tEfNS_4arch4Sm80ELb0ELb0ELb1ELb0ELb0ELb0ELb0ELb0ELi2ELi4ELi4ELi4ELb0EEENS1_24CollectiveEpilogueBwdGQAISA_fSD_Li256ELb0ELb0EEENS1_19SingleTileSchedulerILb0ELb0ELb0ELi128EEEEEEEEEvNT_6ParamsE$_ZN4cute3eso3ESOILb1ELb0EJNS_6LayoutINS_5tupleIJNS3_IJNS_1CILi8EEENS4_ILi1EEEEEEEEENS3_IJNS3_IJS6_NS4_ILi0EEEEEEEEEEENS_10ViewEngineINS_8gmem_ptrIPKN7cutlass10bfloat16_tEEEEEEEC2ERKSC_RKSK_:
[----:B------:R-:W-:Y:S01]  /*9030*/  IADD3 R4, R83, -c[0x0][0x20], RZ ;  /* 0x8000080053047a10 */ /* 0x000fe20007ffe0ff */
[----:B------:R-:W-:Y:S01]  /*9040*/  IMAD.MOV.U32 R8, RZ, RZ, R6 ;  /* 0x000000ffff087224 */ /* 0x000fe200078e0006 */
[----:B------:R-:W-:-:S03]  /*9050*/  MOV R9, 0x0 ;  /* 0x0000000000097802 */ /* 0x000fc60000000f00 */
[----:B------:R1:W-:Y:S01]  /*9060*/  STL.64 [R4], R2 ;  /* 0x0000000204007387 */ /* 0x0003e20000100a00 */
[----:B------:R-:W-:Y:S05]  /*9070*/  RET.REL.NODEC R8 `(_ZN7cutlass13device_kernelIN5flash19enable_sm80_to_sm89INS1_16FlashAttnBwdSm80INS1_25CollectiveMainloopBwdSm80ILi2ELi2EN4cute5tupleIJNS5_1CILi128EEES8_NS7_ILi64EEEEEENS_10bfloat16_tEfNS_4arch4Sm80ELb0ELb0ELb1ELb0ELb0ELb0ELb0ELb0ELi2ELi4ELi4ELi4ELb0EEENS1_24CollectiveEpilogueBwdGQAISA_fSD_Li256ELb0ELb0EEENS1_19SingleTileSchedulerILb0ELb0ELb0ELi128EEEEEEEEEvNT_6ParamsE) ;  /* 0xffff6f8008007950 */ /* 0x000fea0003c3ffff */
        .type           $_ZN7cutlass13device_kernelIN5flash19enable_sm80_to_sm89INS1_16FlashAttnBwdSm80INS1_25CollectiveMainloopBwdSm80ILi2ELi2EN4cute5tupleIJNS5_1CILi128EEES8_NS7_ILi64EEEEEENS_10bfloat16_tEfNS_4arch4Sm80ELb0ELb0ELb1ELb0ELb0ELb0ELb0ELb0ELi2ELi4ELi4ELi4ELb0EEENS1_24CollectiveEpilogueBwdGQAISA_fSD_Li256ELb0ELb0EEENS1_19SingleTileSchedulerILb0ELb0ELb0ELi128EEEEEEEEEvNT_6ParamsE$_ZN4cute3eso3ESOILb1ELb0EJNS_6LayoutINS_5tupleIJNS3_IJNS_1CILi8EEENS4_ILi1EEEEEEEEENS3_IJNS3_IJS6_NS4_ILi0EEEEEEEEEEENS_10ViewEngineINS_8smem_ptrIPN7cutlass10bfloat16_tEEEEEEEC2ERKSC_RKSJ_,@function
        .size           $_ZN7cutlass13device_kernelIN5flash19enable_sm80_to_sm89INS1_16FlashAttnBwdSm80INS1_25CollectiveMainloopBwdSm80ILi2ELi2EN4cute5tupleIJNS5_1CILi128EEES8_NS7_ILi64EEEEEENS_10bfloat16_tEfNS_4arch4Sm80ELb0ELb0ELb1ELb0ELb0ELb0ELb0ELb0ELi2ELi4ELi4ELi4ELb0EEENS1_24CollectiveEpilogueBwdGQAISA_fSD_Li256ELb0ELb0EEENS1_19SingleTileSchedulerILb0ELb0ELb0ELi128EEEEEEEEEvNT_6ParamsE$_ZN4cute3eso3ESOILb1ELb0EJNS_6LayoutINS_5tupleIJNS3_IJNS_1CILi8EEENS4_ILi1EEEEEEEEENS3_IJNS3_IJS6_NS4_ILi0EEEEEEEEEEENS_10ViewEngineINS_8smem_ptrIPN7cutlass10bfloat16_tEEEEEEEC2ERKSC_RKSJ_,($_ZN7cutlass13device_kernelIN5flash19enable_sm80_to_sm89INS1_16FlashAttnBwdSm80INS1_25CollectiveMainloopBwdSm80ILi2ELi2EN4cute5tupleIJNS5_1CILi128EEES8_NS7_ILi64EEEEEENS_10bfloat16_tEfNS_4arch4Sm80ELb0ELb0ELb1ELb0ELb0ELb0ELb0ELb0ELi2ELi4ELi4ELi4ELb0EEENS1_24CollectiveEpilogueBwdGQAISA_fSD_Li256ELb0ELb0EEENS1_19SingleTileSchedulerILb0ELb0ELb0ELi128EEEEEEEEEvNT_6ParamsE$_ZN4cute3eso3ESOILb1ELb0EJNS_6LayoutINS_5tupleIJNS3_IJNS_1CILi8EEENS4_ILi1EEEEEEEEENS3_IJNS3_IJS6_NS4_ILi0EEEEEEEEEEENS_10ViewEngineIPN7cutlass10bfloat16_tEEEEEC2ERKSC_RKSH_ - $_ZN7cutlass13device_kernelIN5flash19enable_sm80_to_sm89INS1_16FlashAttnBwdSm80INS1_25CollectiveMainloopBwdSm80ILi2ELi2EN4cute5tupleIJNS5_1CILi128EEES8_NS7_ILi64EEEEEENS_10bfloat16_tEfNS_4arch4Sm80ELb0ELb0ELb1ELb0ELb0ELb0ELb0ELb0ELi2ELi4ELi4ELi4ELb0EEENS1_24CollectiveEpilogueBwdGQAISA_fSD_Li256ELb0ELb0EEENS1_19SingleTileSchedulerILb0ELb0ELb0ELi128EEEEEEEEEvNT_6ParamsE$_ZN4cute3eso3ESOILb1ELb0EJNS_6LayoutINS_5tupleIJNS3_IJNS_1CILi8EEENS4_ILi1EEEEEEEEENS3_IJNS3_IJS6_NS4_ILi0EEEEEEEEEEENS_10ViewEngineINS_8smem_ptrIPN7cutlass10bfloat16_tEEEEEEEC2ERKSC_RKSJ_)
$_ZN7cutlass13device_kernelIN5flash19enable_sm80_to_sm89INS1_16FlashAttnBwdSm80INS1_25CollectiveMainloopBwdSm80ILi2ELi2EN4cute5tupleIJNS5_1CILi128EEES8_NS7_ILi64EEEEEENS_10bfloat16_tEfNS_4arch4Sm80ELb0ELb0ELb1ELb0ELb0ELb0ELb0ELb0ELi2ELi4ELi4ELi4ELb0EEENS1_24CollectiveEpilogueBwdGQAISA_fSD_Li256ELb0ELb0EEENS1_19SingleTileSchedulerILb0ELb0ELb0ELi128EEEEEEEEEvNT_6ParamsE$_ZN4cute3eso3ESOILb1ELb0EJNS_6LayoutINS_5tupleIJNS3_IJNS_1CILi8EEENS4_ILi1EEEEEEEEENS3_IJNS3_IJS6_NS4_ILi0EEEEEEEEEEENS_10ViewEngineINS_8smem_ptrIPN7cutlass10bfloat16_tEEEEEEEC2ERKSC_RKSJ_:
[----:B------:R-:W-:Y:S02]  /*9080*/  IADD3 R6, R6, -c[0x0][0x20], RZ ;  /* 0x8000080006067a10 */ /* 0x000fe40007ffe0ff */
[----:B------:R-:W-:-:S03]  /*9090*/  MOV R9, 0x0 ;  /* 0x0000000000097802 */ /* 0x000fc60000000f00 */
[----:B------:R1:W-:Y:S01]  /*90a0*/  STL.64 [R6], R2 ;  /* 0x0000000206007387 */ /* 0x0003e20000100a00 */
[----:B------:R-:W-:Y:S05]  /*90b0*/  RET.REL.NODEC R8 `(_ZN7cutlass13device_kernelIN5flash19enable_sm80_to_sm89INS1_16FlashAttnBwdSm80INS1_25CollectiveMainloopBwdSm80ILi2ELi2EN4cute5tupleIJNS5_1CILi128EEES8_NS7_ILi64EEEEEENS_10bfloat16_tEfNS_4arch4Sm80ELb0ELb0ELb1ELb0ELb0ELb0ELb0ELb0ELi2ELi4ELi4ELi4ELb0EEENS1_24CollectiveEpilogueBwdGQAISA_fSD_Li256ELb0ELb0EEENS1_19SingleTileSchedulerILb0ELb0ELb0ELi128EEEEEEEEEvNT_6ParamsE) ;  /* 0xffff6f4008007950 */ /* 0x000fea0003c3ffff */
        .type           $_ZN7cutlass13device_kernelIN5flash19enable_sm80_to_sm89INS1_16FlashAttnBwdSm80INS1_25CollectiveMainloopBwdSm80ILi2ELi2EN4cute5tupleIJNS5_1CILi128EEES8_NS7_ILi64EEEEEENS_10bfloat16_tEfNS_4arch4Sm80ELb0ELb0ELb1ELb0ELb0ELb0ELb0ELb0ELi2ELi4ELi4ELi4ELb0EEENS1_24CollectiveEpilogueBwdGQAISA_fSD_Li256ELb0ELb0EEENS1_19SingleTileSchedulerILb0ELb0ELb0ELi128EEEEEEEEEvNT_6ParamsE$_ZN4cute3eso3ESOILb1ELb0EJNS_6LayoutINS_5tupleIJNS3_IJNS_1CILi8EEENS4_ILi1EEEEEEEEENS3_IJNS3_IJS6_NS4_ILi0EEEEEEEEEEENS_10ViewEngineIPN7cutlass10bfloat16_tEEEEEC2ERKSC_RKSH_,@function
        .size           $_ZN7cutlass13device_kernelIN5flash19enable_sm80_to_sm89INS1_16FlashAttnBwdSm80INS1_25CollectiveMainloopBwdSm80ILi2ELi2EN4cute5tupleIJNS5_1CILi128EEES8_NS7_ILi64EEEEEENS_10bfloat16_tEfNS_4arch4Sm80ELb0ELb0ELb1ELb0ELb0ELb0ELb0ELb0ELi2ELi4ELi4ELi4ELb0EEENS1_24CollectiveEpilogueBwdGQAISA_fSD_Li256ELb0ELb0EEENS1_19SingleTileSchedulerILb0ELb0ELb0ELi128EEEEEEEEEvNT_6ParamsE$_ZN4cute3eso3ESOILb1ELb0EJNS_6LayoutINS_5tupleIJNS3_IJNS_1CILi8EEENS4_ILi1EEEEEEEEENS3_IJNS3_IJS6_NS4_ILi0EEEEEEEEEEENS_10ViewEngineIPN7cutlass10bfloat16_tEEEEEC2ERKSC_RKSH_,($_ZN7cutlass13device_kernelIN5flash19enable_sm80_to_sm89INS1_16FlashAttnBwdSm80INS1_25CollectiveMainloopBwdSm80ILi2ELi2EN4cute5tupleIJNS5_1CILi128EEES8_NS7_ILi64EEEEEENS_10bfloat16_tEfNS_4arch4Sm80ELb0ELb0ELb1ELb0ELb0ELb0ELb0ELb0ELi2ELi4ELi4ELi4ELb0EEENS1_24CollectiveEpilogueBwdGQAISA_fSD_Li256ELb0ELb0EEENS1_19SingleTileSchedulerILb0ELb0ELb0ELi128EEEEEEEEEvNT_6ParamsE$_ZN4cute3eso3ESOILb1ELb0EJNS_6LayoutINS_5tupleIJNS3_IJNS_1CILi8EEENS4_ILi1EEEEEEEEENS3_IJNS3_IJS6_NS4_ILi0EEEEEEEEEEEiEEC2ERKSC_RKi - $_ZN7cutlass13device_kernelIN5flash19enable_sm80_to_sm89INS1_16FlashAttnBwdSm80INS1_25CollectiveMainloopBwdSm80ILi2ELi2EN4cute5tupleIJNS5_1CILi128EEES8_NS7_ILi64EEEEEENS_10bfloat16_tEfNS_4arch4Sm80ELb0ELb0ELb1ELb0ELb0ELb0ELb0ELb0ELi2ELi4ELi4ELi4ELb0EEENS1_24CollectiveEpilogueBwdGQAISA_fSD_Li256ELb0ELb0EEENS1_19SingleTileSchedulerILb0ELb0ELb0ELi128EEEEEEEEEvNT_6ParamsE$_ZN4cute3eso3ESOILb1ELb0EJNS_6LayoutINS_5tupleIJNS3_IJNS_1CILi8EEENS4_ILi1EEEEEEEEENS3_IJNS3_IJS6_NS4_ILi0EEEEEEEEEEENS_10ViewEngineIPN7cutlass10bfloat16_tEEEEEC2ERKSC_RKSH_)
$_ZN7cutlass13device_kernelIN5flash19enable_sm80_to_sm89INS1_16FlashAttnBwdSm80INS1_25CollectiveMainloopBwdSm80ILi2ELi2EN4cute5tupleIJNS5_1CILi128EEES8_NS7_ILi64EEEEEENS_10bfloat16_tEfNS_4arch4Sm80ELb0ELb0ELb1ELb0ELb0ELb0ELb0ELb0ELi2ELi4ELi4ELi4ELb0EEENS1_24CollectiveEpilogueBwdGQAISA_fSD_Li256ELb0ELb0EEENS1_19SingleTileSchedulerILb0ELb0ELb0ELi128EEEEEEEEEvNT_6ParamsE$_ZN4cute3eso3ESOILb1ELb0EJNS_6LayoutINS_5tupleIJNS3_IJNS_1CILi8EEENS4_ILi1EEEEEEEEENS3_IJNS3_IJS6_NS4_ILi0EEEEEEEEEEENS_10ViewEngineIPN7cutlass10bfloat16_tEEEEEC2ERKSC_RKSH_:
[----:B------:R-:W-:Y:S01]  /*90c0*/  IADD3 R2, R69, -c[0x0][0x20], RZ ;  /* 0x8000080045027a10 */ /* 0x000fe20007ffe0ff */
[----:B------:R-:W-:Y:S01]  /*90d0*/  IMAD.MOV.U32 R7, RZ, RZ, R3 ;  /* 0x000000ffff077224 */ /* 0x000fe200078e0003 */
[----:B------:R-:W-:-:S04]  /*90e0*/  MOV R5, 0x0 ;  /* 0x0000000000057802 */ /* 0x000fc80000000f00 */
[----:B------:R1:W-:Y:S01]  /*90f0*/  STL.64 [R2], R6 ;  /* 0x0000000602007387 */ /* 0x0003e20000100a00 */
[----:B------:R-:W-:Y:S05]  /*9100*/  RET.REL.NODEC R4 `(_ZN7cutlass13device_kernelIN5flash19enable_sm80_to_sm89INS1_16FlashAttnBwdSm80INS1_25CollectiveMainloopBwdSm80ILi2ELi2EN4cute5tupleIJNS5_1CILi128EEES8_NS7_ILi64EEEEEENS_10bfloat16_tEfNS_4arch4Sm80ELb0ELb0ELb1ELb0ELb0ELb0ELb0ELb0ELi2ELi4ELi4ELi4ELb0EEENS1_24CollectiveEpilogueBwdGQAISA_fSD_Li256ELb0ELb0EEENS1_19SingleTileSchedulerILb0ELb0ELb0ELi128EEEEEEEEEvNT_6ParamsE) ;  /* 0xffff6ef004007950 */ /* 0x000fea0003c3ffff */
        .type           $_ZN7cutlass13device_kernelIN5flash19enable_sm80_to_sm89INS1_16FlashAttnBwdSm80INS1_25CollectiveMainloopBwdSm80ILi2ELi2EN4cute5tupleIJNS5_1CILi128EEES8_NS7_ILi64EEEEEENS_10bfloat16_tEfNS_4arch4Sm80ELb0ELb0ELb1ELb0ELb0ELb0ELb0ELb0ELi2ELi4ELi4ELi4ELb0EEENS1_24CollectiveEpilogueBwdGQAISA_fSD_Li256ELb0ELb0EEENS1_19SingleTileSchedulerILb0ELb0ELb0ELi128EEEEEEEEEvNT_6ParamsE$_ZN4cute3eso3ESOILb1ELb0EJNS_6LayoutINS_5tupleIJNS3_IJNS_1CILi8EEENS4_ILi1EEEEEEEEENS3_IJNS3_IJS6_NS4_ILi0EEEEEEEEEEEiEEC2ERKSC_RKi,@function
        .size           $_ZN7cutlass13device_kernelIN5flash19enable_sm80_to_sm89INS1_16FlashAttnBwdSm80INS1_25CollectiveMainloopBwdSm80ILi2ELi2EN4cute5tupleIJNS5_1CILi128EEES8_NS7_ILi64EEEEEENS_10bfloat16_tEfNS_4arch4Sm80ELb0ELb0ELb1ELb0ELb0ELb0ELb0ELb0ELi2ELi4ELi4ELi4ELb0EEENS1_24CollectiveEpilogueBwdGQAISA_fSD_Li256ELb0ELb0EEENS1_19SingleTileSchedulerILb0ELb0ELb0ELi128EEEEEEEEEvNT_6ParamsE$_ZN4cute3eso3ESOILb1ELb0EJNS_6LayoutINS_5tupleIJNS3_IJNS_1CILi8EEENS4_ILi1EEEEEEEEENS3_IJNS3_IJS6_NS4_ILi0EEEEEEEEEEEiEEC2ERKSC_RKi,($_ZN7cutlass13device_kernelIN5flash19enable_sm80_to_sm89INS1_16FlashAttnBwdSm80INS1_25CollectiveMainloopBwdSm80ILi2ELi2EN4cute5tupleIJNS5_1CILi128EEES8_NS7_ILi64EEEEEENS_10bfloat16_tEfNS_4arch4Sm80ELb0ELb0ELb1ELb0ELb0ELb0ELb0ELb0ELi2ELi4ELi4ELi4ELb0EEENS1_24CollectiveEpilogueBwdGQAISA_fSD_Li256ELb0ELb0EEENS1_19SingleTileSchedulerILb0ELb0ELb0ELi128EEEEEEEEEvNT_6ParamsE$_ZN4cute3eso3ESOILb1ELb0EJNS_6LayoutINS_5tupleIJNS3_IJNS_1CILi8EEENS4_ILi1EEEEEEEEENS3_IJNS3_IJS6_NS4_ILi0EEEEEEEEEEElEEC2ERKSC_RKl - $_ZN7cutlass13device_kernelIN5flash19enable_sm80_to_sm89INS1_16FlashAttnBwdSm80INS1_25CollectiveMainloopBwdSm80ILi2ELi2EN4cute5tupleIJNS5_1CILi128EEES8_NS7_ILi64EEEEEENS_10bfloat16_tEfNS_4arch4Sm80ELb0ELb0ELb1ELb0ELb0ELb0ELb0ELb0ELi2ELi4ELi4ELi4ELb0EEENS1_24CollectiveEpilogueBwdGQAISA_fSD_Li256ELb0ELb0EEENS1_19SingleTileSchedulerILb0ELb0ELb0ELi128EEEEEEEEEvNT_6ParamsE$_ZN4cute3eso3ESOILb1ELb0EJNS_6LayoutINS_5tupleIJNS3_IJNS_1CILi8EEENS4_ILi1EEEEEEEEENS3_IJNS3_IJS6_NS4_ILi0EEEEEEEEEEEiEEC2ERKSC_RKi)
$_ZN7cutlass13device_kernelIN5flash19enable_sm80_to_sm89INS1_16FlashAttnBwdSm80INS1_25CollectiveMainloopBwdSm80ILi2ELi2EN4cute5tupleIJNS5_1CILi128EEES8_NS7_ILi64EEEEEENS_10bfloat16_tEfNS_4arch4Sm80ELb0ELb0ELb1ELb0ELb0ELb0ELb0ELb0ELi2ELi4ELi4ELi4ELb0EEENS1_24CollectiveEpilogueBwdGQAISA_fSD_Li256ELb0ELb0EEENS1_19SingleTileSchedulerILb0ELb0ELb0ELi128EEEEEEEEEvNT_6ParamsE$_ZN4cute3eso3ESOILb1ELb0EJNS_6LayoutINS_5tupleIJNS3_IJNS_1CILi8EEENS4_ILi1EEEEEEEEENS3_IJNS3_IJS6_NS4_ILi0EEEEEEEEEEEiEEC2ERKSC_RKi:
[----:B------:R-:W-:Y:S01]  /*9110*/  IADD3 R2, R2, -c[0x0][0x20], RZ ;  /* 0x8000080002027a10 */ /* 0x000fe20007ffe0ff */
[----:B------:R-:W-:Y:S01]  /*9120*/  IMAD.MOV.U32 R10, RZ, RZ, R6 ;  /* 0x000000ffff0a7224 */ /* 0x000fe200078e0006 */
[----:B------:R-:W-:-:S03]  /*9130*/  MOV R11, 0x0 ;  /* 0x00000000000b7802 */ /* 0x000fc60000000f00 */
[----:B------:R1:W-:Y:S01]  /*9140*/  STL [R2], R3 ;  /* 0x0000000302007387 */ /* 0x0003e20000100800 */
[----:B------:R-:W-:Y:S05]  /*9150*/  RET.REL.NODEC R10 `(_ZN7cutlass13device_kernelIN5flash19enable_sm80_to_sm89INS1_16FlashAttnBwdSm80INS1_25CollectiveMainloopBwdSm80ILi2ELi2EN4cute5tupleIJNS5_1CILi128EEES8_NS7_ILi64EEEEEENS_10bfloat16_tEfNS_4arch4Sm80ELb0ELb0ELb1ELb0ELb0ELb0ELb0ELb0ELi2ELi4ELi4ELi4ELb0EEENS1_24CollectiveEpilogueBwdGQAISA_fSD_Li256ELb0ELb0EEENS1_19SingleTileSchedulerILb0ELb0ELb0ELi128EEEEEEEEEvNT_6ParamsE) ;  /* 0xffff6ea00a007950 */ /* 0x000fea0003c3ffff */
        .type           $_ZN7cutlass13device_kernelIN5flash19enable_sm80_to_sm89INS1_16FlashAttnBwdSm80INS1_25CollectiveMainloopBwdSm80ILi2ELi2EN4cute5tupleIJNS5_1CILi128EEES8_NS7_ILi64EEEEEENS_10bfloat16_tEfNS_4arch4Sm80ELb0ELb0ELb1ELb0ELb0ELb0ELb0ELb0ELi2ELi4ELi4ELi4ELb0EEENS1_24CollectiveEpilogueBwdGQAISA_fSD_Li256ELb0ELb0EEENS1_19SingleTileSchedulerILb0ELb0ELb0ELi128EEEEEEEEEvNT_6ParamsE$_ZN4cute3eso3ESOILb1ELb0EJNS_6LayoutINS_5tupleIJNS3_IJNS_1CILi8EEENS4_ILi1EEEEEEEEENS3_IJNS3_IJS6_NS4_ILi0EEEEEEEEEEElEEC2ERKSC_RKl,@function
        .size           $_ZN7cutlass13device_kernelIN5flash19enable_sm80_to_sm89INS1_16FlashAttnBwdSm80INS1_25CollectiveMainloopBwdSm80ILi2ELi2EN4cute5tupleIJNS5_1CILi128EEES8_NS7_ILi64EEEEEENS_10bfloat16_tEfNS_4arch4Sm80ELb0ELb0ELb1ELb0ELb0ELb0ELb0ELb0ELi2ELi4ELi4ELi4ELb0EEENS1_24CollectiveEpilogueBwdGQAISA_fSD_Li256ELb0ELb0EEENS1_19SingleTileSchedulerILb0ELb0ELb0ELi128EEEEEEEEEvNT_6ParamsE$_ZN4cute3eso3ESOILb1ELb0EJNS_6LayoutINS_5tupleIJNS3_IJNS_1CILi8EEENS4_ILi1EEEEEEEEENS3_IJNS3_IJS6_NS4_ILi0EEEEEEEEEEElEEC2ERKSC_RKl,($_ZN7cutlass13device_kernelIN5flash19enable_sm80_to_sm89INS1_16FlashAttnBwdSm80INS1_25CollectiveMainloopBwdSm80ILi2ELi2EN4cute5tupleIJNS5_1CILi128EEES8_NS7_ILi64EEEEEENS_10bfloat16_tEfNS_4arch4Sm80ELb0ELb0ELb1ELb0ELb0ELb0ELb0ELb0ELi2ELi4ELi4ELi4ELb0EEENS1_24CollectiveEpilogueBwdGQAISA_fSD_Li256ELb0ELb0EEENS1_19SingleTileSchedulerILb0ELb0ELb0ELi128EEEEEEEEEvNT_6ParamsE$_ZN4cute3eso3ESOILb1ELb0EJNS_6LayoutINS_5tupleIJNS3_IJNS_1CILi8EEENS4_ILi1EEEEEENS3_IJNS4_ILi2EEEEEEEEENS3_IJNS3_IJS6_NS4_ILi0EEEEEENS3_IJNS4_ILi4096EEEEEEEEEEENS_10ViewEngineINS_8smem_ptrIPN7cutlass10bfloat16_tEEEEEEEC2ERKSG_RKSN_ - $_ZN7cutlass13device_kernelIN5flash19enable_sm80_to_sm89INS1_16FlashAttnBwdSm80INS1_25CollectiveMainloopBwdSm80ILi2ELi2EN4cute5tupleIJNS5_1CILi128EEES8_NS7_ILi64EEEEEENS_10bfloat16_tEfNS_4arch4Sm80ELb0ELb0ELb1ELb0ELb0ELb0ELb0ELb0ELi2ELi4ELi4ELi4ELb0EEENS1_24CollectiveEpilogueBwdGQAISA_fSD_Li256ELb0ELb0EEENS1_19SingleTileSchedulerILb0ELb0ELb0ELi128EEEEEEEEEvNT_6ParamsE$_ZN4cute3eso3ESOILb1ELb0EJNS_6LayoutINS_5tupleIJNS3_IJNS_1CILi8EEENS4_ILi1EEEEEEEEENS3_IJNS3_IJS6_NS4_ILi0EEEEEEEEEEElEEC2ERKSC_RKl)
$_ZN7cutlass13device_kernelIN5flash19enable_sm80_to_sm89INS1_16FlashAttnBwdSm80INS1_25CollectiveMainloopBwdSm80ILi2ELi2EN4cute5tupleIJNS5_1CILi128EEES8_NS7_ILi64EEEEEENS_10bfloat16_tEfNS_4arch4Sm80ELb0ELb0ELb1ELb0ELb0ELb0ELb0ELb0ELi2ELi4ELi4ELi4ELb0EEENS1_24CollectiveEpilogueBwdGQAISA_fSD_Li256ELb0ELb0EEENS1_19SingleTileSchedulerILb0ELb0ELb0ELi128EEEEEEEEEvNT_6ParamsE$_ZN4cute3eso3ESOILb1ELb0EJNS_6LayoutINS_5tupleIJNS3_IJNS_1CILi8EEENS4_ILi1EEEEEEEEENS3_IJNS3_IJS6_NS4_ILi0EEEEEEEEEEElEEC2ERKSC_RKl:
[----:B------:R-:W-:Y:S01]  /*9160*/  IADD3 R2, R83, -c[0x0][0x20], RZ ;  /* 0x8000080053027a10 */ /* 0x000fe20007ffe0ff */
[----:B------:R-:W-:Y:S01]  /*9170*/  IMAD.MOV.U32 R8, RZ, RZ, R6 ;  /* 0x000000ffff087224 */ /* 0x000fe200078e0006 */
[----:B------:R-:W-:Y:S01]  /*9180*/  MOV R9, R3 ;  /* 0x0000000300097202 */ /* 0x000fe20000000f00 */
[----:B------:R-:W-:-:S04]  /*9190*/  IMAD.MOV.U32 R5, RZ, RZ, 0x0 ;  /* 0x00000000ff057424 */ /* 0x000fc800078e00ff */
[----:B------:R1:W-:Y:S01]  /*91a0*/  STL.64 [R2], R8 ;  /* 0x0000000802007387 */ /* 0x0003e20000100a00 */
[----:B------:R-:W-:Y:S05]  /*91b0*/  RET.REL.NODEC R4 `(_ZN7cutlass13device_kernelIN5flash19enable_sm80_to_sm89INS1_16FlashAttnBwdSm80INS1_25CollectiveMainloopBwdSm80ILi2ELi2EN4cute5tupleIJNS5_1CILi128EEES8_NS7_ILi64EEEEEENS_10bfloat16_tEfNS_4arch4Sm80ELb0ELb0ELb1ELb0ELb0ELb0ELb0ELb0ELi2ELi4ELi4ELi4ELb0EEENS1_24CollectiveEpilogueBwdGQAISA_fSD_Li256ELb0ELb0EEENS1_19SingleTileSchedulerILb0ELb0ELb0ELi128EEEEEEEEEvNT_6ParamsE) ;  /* 0xffff6e4004007950 */ /* 0x000fea0003c3ffff */
        .type           $_ZN7cutlass13device_kernelIN5flash19enable_sm80_to_sm89INS1_16FlashAttnBwdSm80INS1_25CollectiveMainloopBwdSm80ILi2ELi2EN4cute5tupleIJNS5_1CILi128EEES8_NS7_ILi64EEEEEENS_10bfloat16_tEfNS_4arch4Sm80ELb0ELb0ELb1ELb0ELb0ELb0ELb0ELb0ELi2ELi4ELi4ELi4ELb0EEENS1_24CollectiveEpilogueBwdGQAISA_fSD_Li256ELb0ELb0EEENS1_19SingleTileSchedulerILb0ELb0ELb0ELi128EEEEEEEEEvNT_6ParamsE$_ZN4cute3eso3ESOILb1ELb0EJNS_6LayoutINS_5tupleIJNS3_IJNS_1CILi8EEENS4_ILi1EEEEEENS3_IJNS4_ILi2EEEEEEEEENS3_IJNS3_IJS6_NS4_ILi0EEEEEENS3_IJNS4_ILi4096EEEEEEEEEEENS_10ViewEngineINS_8smem_ptrIPN7cutlass10bfloat16_tEEEEEEEC2ERKSG_RKSN_,@function
        .size           $_ZN7cutlass13device_kernelIN5flash19enable_sm80_to_sm89INS1_16FlashAttnBwdSm80INS1_25CollectiveMainloopBwdSm80ILi2ELi2EN4cute5tupleIJNS5_1CILi128EEES8_NS7_ILi64EEEEEENS_10bfloat16_tEfNS_4arch4Sm80ELb0ELb0ELb1ELb0ELb0ELb0ELb0ELb0ELi2ELi4ELi4ELi4ELb0EEENS1_24CollectiveEpilogueBwdGQAISA_fSD_Li256ELb0ELb0EEENS1_19SingleTileSchedulerILb0ELb0ELb0ELi128EEEEEEEEEvNT_6ParamsE$_ZN4cute3eso3ESOILb1ELb0EJNS_6LayoutINS_5tupleIJNS3_IJNS_1CILi8EEENS4_ILi1EEEEEENS3_IJNS4_ILi2EEEEEEEEENS3_IJNS3_IJS6_NS4_ILi0EEEEEENS3_IJNS4_ILi4096EEEEEEEEEEENS_10ViewEngineINS_8smem_ptrIPN7cutlass10bfloat16_tEEEEEEEC2ERKSG_RKSN_,($_ZN7cutlass13device_kernelIN5flash19enable_sm80_to_sm89INS1_16FlashAttnBwdSm80INS1_25CollectiveMainloopBwdSm80ILi2ELi2EN4cute5tupleIJNS5_1CILi128EEES8_NS7_ILi64EEEEEENS_10bfloat16_tEfNS_4arch4Sm80ELb0ELb0ELb1ELb0ELb0ELb0ELb0ELb0ELi2ELi4ELi4ELi4ELb0EEENS1_24CollectiveEpilogueBwdGQAISA_fSD_Li256ELb0ELb0EEENS1_19SingleTileSchedulerILb0ELb0ELb0ELi128EEEEEEEEEvNT_6ParamsE$_ZN4cute3eso3ESOILb1ELb0EJNS_6LayoutINS_5tupleIJNS3_IJNS_1CILi8EEENS4_ILi1EEEEEENS3_IJNS4_ILi2EEEEEEEEENS3_IJNS3_IJS6_NS4_ILi0EEEEEENS3_IJNS4_ILi64EEEEEEEEEEENS_10ViewEngineIPN7cutlass10bfloat16_tEEEEEC2ERKSG_RKSL_ - $_ZN7cutlass13device_kernelIN5flash19enable_sm80_to_sm89INS1_16FlashAttnBwdSm80INS1_25CollectiveMainloopBwdSm80ILi2ELi2EN4cute5tupleIJNS5_1CILi128EEES8_NS7_ILi64EEEEEENS_10bfloat16_tEfNS_4arch4Sm80ELb0ELb0ELb1ELb0ELb0ELb0ELb0ELb0ELi2ELi4ELi4ELi4ELb0EEENS1_24CollectiveEpilogueBwdGQAISA_fSD_Li256ELb0ELb0EEENS1_19SingleTileSchedulerILb0ELb0ELb0ELi128EEEEEEEEEvNT_6ParamsE$_ZN4cute3eso3ESOILb1ELb0EJNS_6LayoutINS_5tupleIJNS3_IJNS_1CILi8EEENS4_ILi1EEEEEENS3_IJNS4_ILi2EEEEEEEEENS3_IJNS3_IJS6_NS4_ILi0EEEEEENS3_IJNS4_ILi4096EEEEEEEEEEENS_10ViewEngineINS_8smem_ptrIPN7cutlass10bfloat16_tEEEEEEEC2ERKSG_RKSN_)
$_ZN7cutlass13device_kernelIN5flash19enable_sm80_to_sm89INS1_16FlashAttnBwdSm80INS1_25CollectiveMainloopBwdSm80ILi2ELi2EN4cute5tupleIJNS5_1CILi128EEES8_NS7_ILi64EEEEEENS_10bfloat16_tEfNS_4arch4Sm80ELb0ELb0ELb1ELb0ELb0ELb0ELb0ELb0ELi2ELi4ELi4ELi4ELb0EEENS1_24CollectiveEpilogueBwdGQAISA_fSD_Li256ELb0ELb0EEENS1_19SingleTileSchedulerILb0ELb0ELb0ELi128EEEEEEEEEvNT_6ParamsE$_ZN4cute3eso3ESOILb1ELb0EJNS_6LayoutINS_5tupleIJNS3_IJNS_1CILi8EEENS4_ILi1EEEEEENS3_IJNS4_ILi2EEEEEEEEENS3_IJNS3_IJS6_NS4_ILi0EEEEEENS3_IJNS4_ILi4096EEEEEEEEEEENS_10ViewEngineINS_8smem_ptrIPN7cutlass10bfloat16_tEEEEEEEC2ERKSG_RKSN_:
[----:B------:R-:W-:Y:S01]  /*91c0*/  IADD3 R5, R69, -c[0x0][0x20], RZ ;  /* 0x8000080045057a10 */ /* 0x000fe20007ffe0ff */
[----:B------:R-:W-:Y:S01]  /*91d0*/  IMAD.MOV.U32 R8, RZ, RZ, R4 ;  /* 0x000000ffff087224 */ /* 0x000fe200078e0004 */
[----:B------:R-:W-:Y:S01]  /*91e0*/  MOV R9, R7 ;  /* 0x0000000700097202 */ /* 0x000fe20000000f00 */
[----:B------:R-:W-:-:S04]  /*91f0*/  IMAD.MOV.U32 R7, RZ, RZ, 0x0 ;  /* 0x00000000ff077424 */ /* 0x000fc800078e00ff */
[----:B------:R1:W-:Y:S01]  /*9200*/  STL.64 [R5], R8 ;  /* 0x0000000805007387 */ /* 0x0003e20000100a00 */
[----:B------:R-:W-:Y:S05]  /*9210*/  RET.REL.NODEC R6 `(_ZN7cutlass13device_kernelIN5flash19enable_sm80_to_sm89INS1_16FlashAttnBwdSm80INS1_25CollectiveMainloopBwdSm80ILi2ELi2EN4cute5tupleIJNS5_1CILi128EEES8_NS7_ILi64EEEEEENS_10bfloat16_tEfNS_4arch4Sm80ELb0ELb0ELb1ELb0ELb0ELb0ELb0ELb0ELi2ELi4ELi4ELi4ELb0EEENS1_24CollectiveEpilogueBwdGQAISA_fSD_Li256ELb0ELb0EEENS1_19SingleTileSchedulerILb0ELb0ELb0ELi128EEEEEEEEEvNT_6ParamsE) ;  /* 0xffff6de006007950 */ /* 0x000fea0003c3ffff */
        .type           $_ZN7cutlass13device_kernelIN5flash19enable_sm80_to_sm89INS1_16FlashAttnBwdSm80INS1_25CollectiveMainloopBwdSm80ILi2ELi2EN4cute5tupleIJNS5_1CILi128EEES8_NS7_ILi64EEEEEENS_10bfloat16_tEfNS_4arch4Sm80ELb0ELb0ELb1ELb0ELb0ELb0ELb0ELb0ELi2ELi4ELi4ELi4ELb0EEENS1_24CollectiveEpilogueBwdGQAISA_fSD_Li256ELb0ELb0EEENS1_19SingleTileSchedulerILb0ELb0ELb0ELi128EEEEEEEEEvNT_6ParamsE$_ZN4cute3eso3ESOILb1ELb0EJNS_6LayoutINS_5tupleIJNS3_IJNS_1CILi8EEENS4_ILi1EEEEEENS3_IJNS4_ILi2EEEEEEEEENS3_IJNS3_IJS6_NS4_ILi0EEEEEENS3_IJNS4_ILi64EEEEEEEEEEENS_10ViewEngineIPN7cutlass10bfloat16_tEEEEEC2ERKSG_RKSL_,@function
        .size           $_ZN7cutlass13device_kernelIN5flash19enable_sm80_to_sm89INS1_16FlashAttnBwdSm80INS1_25CollectiveMainloopBwdSm80ILi2ELi2EN4cute5tupleIJNS5_1CILi128EEES8_NS7_ILi64EEEEEENS_10bfloat16_tEfNS_4arch4Sm80ELb0ELb0ELb1ELb0ELb0ELb0ELb0ELb0ELi2ELi4ELi4ELi4ELb0EEENS1_24CollectiveEpilogueBwdGQAISA_fSD_Li256ELb0ELb0EEENS1_19SingleTileSchedulerILb0ELb0ELb0ELi128EEEEEEEEEvNT_6ParamsE$_ZN4cute3eso3ESOILb1ELb0EJNS_6LayoutINS_5tupleIJNS3_IJNS_1CILi8EEENS4_ILi1EEEEEENS3_IJNS4_ILi2EEEEEEEEENS3_IJNS3_IJS6_NS4_ILi0EEEEEENS3_IJNS4_ILi64EEEEEEEEEEENS_10ViewEngineIPN7cutlass10bfloat16_tEEEEEC2ERKSG_RKSL_,($_ZN7cutlass13device_kernelIN5flash19enable_sm80_to_sm89INS1_16FlashAttnBwdSm80INS1_25CollectiveMainloopBwdSm80ILi2ELi2EN4cute5tupleIJNS5_1CILi128EEES8_NS7_ILi64EEEEEENS_10bfloat16_tEfNS_4arch4Sm80ELb0ELb0ELb1ELb0ELb0ELb0ELb0ELb0ELi2ELi4ELi4ELi4ELb0EEENS1_24CollectiveEpilogueBwdGQAISA_fSD_Li256ELb0ELb0EEENS1_19SingleTileSchedulerILb0ELb0ELb0ELi128EEEEEEEEEvNT_6ParamsE$_ZN4cute3eso3ESOILb1ELb0EJNS_6LayoutINS_5tupleIJNS3_IJNS_1CILi8EEENS4_ILi1EEEEEENS3_IJNS4_ILi2EEEEEEEEENS3_IJNS3_IJS6_NS4_ILi0EEEEEENS3_IJNS4_ILi8192EEEEEEEEEEENS_10ViewEngineINS_8smem_ptrIPN7cutlass10bfloat16_tEEEEEEEC2ERKSG_RKSN_ - $_ZN7cutlass13device_kernelIN5flash19enable_sm80_to_sm89INS1_16FlashAttnBwdSm80INS1_25CollectiveMainloopBwdSm80ILi2ELi2EN4cute5tupleIJNS5_1CILi128EEES8_NS7_ILi64EEEEEENS_10bfloat16_tEfNS_4arch4Sm80ELb0ELb0ELb1ELb0ELb0ELb0ELb0ELb0ELi2ELi4ELi4ELi4ELb0EEENS1_24CollectiveEpilogueBwdGQAISA_fSD_Li256ELb0ELb0EEENS1_19SingleTileSchedulerILb0ELb0ELb0ELi128EEEEEEEEEvNT_6ParamsE$_ZN4cute3eso3ESOILb1ELb0EJNS_6LayoutINS_5tupleIJNS3_IJNS_1CILi8EEENS4_ILi1EEEEEENS3_IJNS4_ILi2EEEEEEEEENS3_IJNS3_IJS6_NS4_ILi0EEEEEENS3_IJNS4_ILi64EEEEEEEEEEENS_10ViewEngineIPN7cutlass10bfloat16_tEEEEEC2ERKSG_RKSL_)
$_ZN7cutlass13device_kernelIN5flash19enable_sm80_to_sm89INS1_16FlashAttnBwdSm80INS1_25CollectiveMainloopBwdSm80ILi2ELi2EN4cute5tupleIJNS5_1CILi128EEES8_NS7_ILi64EEEEEENS_10bfloat16_tEfNS_4arch4Sm80ELb0ELb0ELb1ELb0ELb0ELb0ELb0ELb0ELi2ELi4ELi4ELi4ELb0EEENS1_24CollectiveEpilogueBwdGQAISA_fSD_Li256ELb0ELb0EEENS1_19SingleTileSchedulerILb0ELb0ELb0ELi128EEEEEEEEEvNT_6ParamsE$_ZN4cute3eso3ESOILb1ELb0EJNS_6LayoutINS_5tupleIJNS3_IJNS_1CILi8EEENS4_ILi1EEEEEENS3_IJNS4_ILi2EEEEEEEEENS3_IJNS3_IJS6_NS4_ILi0EEEEEENS3_IJNS4_ILi64EEEEEEEEEEENS_10ViewEngineIPN7cutlass10bfloat16_tEEEEEC2ERKSG_RKSL_:
[----:B------:R-:W-:Y:S01]  /*9220*/  IADD3 R2, R25, -c[0x0][0x20], RZ ;  /* 0x8000080019027a10 */ /* 0x000fe20007ffe0ff */
[----:B------:R-:W-:Y:S01]  /*9230*/  IMAD.MOV.U32 R9, RZ, RZ, R3 ;  /* 0x000000ffff097224 */ /* 0x000fe200078e0003 */
[----:B------:R-:W-:-:S04]  /*9240*/  MOV R7, 0x0 ;  /* 0x0000000000077802 */ /* 0x000fc80000000f00 */
[----:B------:R1:W-:Y:S01]  /*9250*/  STL.64 [R2], R8 ;  /* 0x0000000802007387 */ /* 0x0003e20000100a00 */
[----:B------:R-:W-:Y:S05]  /*9260*/  RET.REL.NODEC R6 `(_ZN7cutlass13device_kernelIN5flash19enable_sm80_to_sm89INS1_16FlashAttnBwdSm80INS1_25CollectiveMainloopBwdSm80ILi2ELi2EN4cute5tupleIJNS5_1CILi128EEES8_NS7_ILi64EEEEEENS_10bfloat16_tEfNS_4arch4Sm80ELb0ELb0ELb1ELb0ELb0ELb0ELb0ELb0ELi2ELi4ELi4ELi4ELb0EEENS1_24CollectiveEpilogueBwdGQAISA_fSD_Li256ELb0ELb0EEENS1_19SingleTileSchedulerILb0ELb0ELb0ELi128EEEEEEEEEvNT_6ParamsE) ;  /* 0xffff6d9006007950 */ /* 0x000fea0003c3ffff */
        .type           $_ZN7cutlass13device_kernelIN5flash19enable_sm80_to_sm89INS1_16FlashAttnBwdSm80INS1_25CollectiveMainloopBwdSm80ILi2ELi2EN4cute5tupleIJNS5_1CILi128EEES8_NS7_ILi64EEEEEENS_10bfloat16_tEfNS_4arch4Sm80ELb0ELb0ELb1ELb0ELb0ELb0ELb0ELb0ELi2ELi4ELi4ELi4ELb0EEENS1_24CollectiveEpilogueBwdGQAISA_fSD_Li256ELb0ELb0EEENS1_19SingleTileSchedulerILb0ELb0ELb0ELi128EEEEEEEEEvNT_6ParamsE$_ZN4cute3eso3ESOILb1ELb0EJNS_6LayoutINS_5tupleIJNS3_IJNS_1CILi8EEENS4_ILi1EEEEEENS3_IJNS4_ILi2EEEEEEEEENS3_IJNS3_IJS6_NS4_ILi0EEEEEENS3_IJNS4_ILi8192EEEEEEEEEEENS_10ViewEngineINS_8smem_ptrIPN7cutlass10bfloat16_tEEEEEEEC2ERKSG_RKSN_,@function
        .size           $_ZN7cutlass13device_kernelIN5flash19enable_sm80_to_sm89INS1_16FlashAttnBwdSm80INS1_25CollectiveMainloopBwdSm80ILi2ELi2EN4cute5tupleIJNS5_1CILi128EEES8_NS7_ILi64EEEEEENS_10bfloat16_tEfNS_4arch4Sm80ELb0ELb0ELb1ELb0ELb0ELb0ELb0ELb0ELi2ELi4ELi4ELi4ELb0EEENS1_24CollectiveEpilogueBwdGQAISA_fSD_Li256ELb0ELb0EEENS1_19SingleTileSchedulerILb0ELb0ELb0ELi128EEEEEEEEEvNT_6ParamsE$_ZN4cute3eso3ESOILb1ELb0EJNS_6LayoutINS_5tupleIJNS3_IJNS_1CILi8EEENS4_ILi1EEEEEENS3_IJNS4_ILi2EEEEEEEEENS3_IJNS3_IJS6_NS4_ILi0EEEEEENS3_IJNS4_ILi8192EEEEEEEEEEENS_10ViewEngineINS_8smem_ptrIPN7cutlass10bfloat16_tEEEEEEEC2ERKSG_RKSN_,($_ZN7cutlass13device_kernelIN5flash19enable_sm80_to_sm89INS1_16FlashAttnBwdSm80INS1_25CollectiveMainloopBwdSm80ILi2ELi2EN4cute5tupleIJNS5_1CILi128EEES8_NS7_ILi64EEEEEENS_10bfloat16_tEfNS_4arch4Sm80ELb0ELb0ELb1ELb0ELb0ELb0ELb0ELb0ELi2ELi4ELi4ELi4ELb0EEENS1_24CollectiveEpilogueBwdGQAISA_fSD_Li256ELb0ELb0EEENS1_19SingleTileSchedulerILb0ELb0ELb0ELi128EEEEEEEEEvNT_6ParamsE$_ZN4cute3eso3ESOILb1ELb0EJNS_6LayoutINS_5tupleIJNS3_IJNS_1CILi8EEENS4_ILi1EEEEEENS3_IJNS4_ILi2EEEEEEEEENS3_IJNS3_IJS6_NS4_ILi0EEEEEENS3_IJS5_EEEEEEEENS_10ViewEngineIPN7cutlass10bfloat16_tEEEEEC2ERKSF_RKSK_ - $_ZN7cutlass13device_kernelIN5flash19enable_sm80_to_sm89INS1_16FlashAttnBwdSm80INS1_25CollectiveMainloopBwdSm80ILi2ELi2EN4cute5tupleIJNS5_1CILi128EEES8_NS7_ILi64EEEEEENS_10bfloat16_tEfNS_4arch4Sm80ELb0ELb0ELb1ELb0ELb0ELb0ELb0ELb0ELi2ELi4ELi4ELi4ELb0EEENS1_24CollectiveEpilogueBwdGQAISA_fSD_Li256ELb0ELb0EEENS1_19SingleTileSchedulerILb0ELb0ELb0ELi128EEEEEEEEEvNT_6ParamsE$_ZN4cute3eso3ESOILb1ELb0EJNS_6LayoutINS_5tupleIJNS3_IJNS_1CILi8EEENS4_ILi1EEEEEENS3_IJNS4_ILi2EEEEEEEEENS3_IJNS3_IJS6_NS4_ILi0EEEEEENS3_IJNS4_ILi8192EEEEEEEEEEENS_10ViewEngineINS_8smem_ptrIPN7cutlass10bfloat16_tEEEEEEEC2ERKSG_RKSN_)
$_ZN7cutlass13device_kernelIN5flash19enable_sm80_to_sm89INS1_16FlashAttnBwdSm80INS1_25CollectiveMainloopBwdSm80ILi2ELi2EN4cute5tupleIJNS5_1CILi128EEES8_NS7_ILi64EEEEEENS_10bfloat16_tEfNS_4arch4Sm80ELb0ELb0ELb1ELb0ELb0ELb0ELb0ELb0ELi2ELi4ELi4ELi4ELb0EEENS1_24CollectiveEpilogueBwdGQAISA_fSD_Li256ELb0ELb0EEENS1_19SingleTileSchedulerILb0ELb0ELb0ELi128EEEEEEEEEvNT_6ParamsE$_ZN4cute3eso3ESOILb1ELb0EJNS_6LayoutINS_5tupleIJNS3_IJNS_1CILi8EEENS4_ILi1EEEEEENS3_IJNS4_ILi2EEEEEEEEENS3_IJNS3_IJS6_NS4_ILi0EEEEEENS3_IJNS4_ILi8192EEEEEEEEEEENS_10ViewEngineINS_8smem_ptrIPN7cutlass10bfloat16_tEEEEEEEC2ERKSG_RKSN_:
[----:B------:R-:W-:Y:S01]  /*9270*/  IADD3 R5, R25, -c[0x0][0x20], RZ ;  /* 0x8000080019057a10 */ /* 0x000fe20007ffe0ff */
[----:B------:R-:W-:Y:S01]  /*9280*/  IMAD.MOV.U32 R8, RZ, RZ, R4 ;  /* 0x000000ffff087224 */ /* 0x000fe200078e0004 */
[----:B------:R-:W-:Y:S01]  /*9290*/  MOV R9, R7 ;  /* 0x0000000700097202 */ /* 0x000fe20000000f00 */
[----:B------:R-:W-:-:S04]  /*92a0*/  IMAD.MOV.U32 R7, RZ, RZ, 0x0 ;  /* 0x00000000ff077424 */ /* 0x000fc800078e00ff */
[----:B------:R1:W-:Y:S01]  /*92b0*/  STL.64 [R5], R8 ;  /* 0x0000000805007387 */ /* 0x0003e20000100a00 */
[----:B------:R-:W-:Y:S05]  /*92c0*/  RET.REL.NODEC R6 `(_ZN7cutlass13device_kernelIN5flash19enable_sm80_to_sm89INS1_16FlashAttnBwdSm80INS1_25CollectiveMainloopBwdSm80ILi2ELi2EN4cute5tupleIJNS5_1CILi128EEES8_NS7_ILi64EEEEEENS_10bfloat16_tEfNS_4arch4Sm80ELb0ELb0ELb1ELb0ELb0ELb0ELb0ELb0ELi2ELi4ELi4ELi4ELb0EEENS1_24CollectiveEpilogueBwdGQAISA_fSD_Li256ELb0ELb0EEENS1_19SingleTileSchedulerILb0ELb0ELb0ELi128EEEEEEEEEvNT_6ParamsE) ;  /* 0xffff6d3006007950 */ /* 0x000fea0003c3ffff */
        .type           $_ZN7cutlass13device_kernelIN5flash19enable_sm80_to_sm89INS1_16FlashAttnBwdSm80INS1_25CollectiveMainloopBwdSm80ILi2ELi2EN4cute5tupleIJNS5_1CILi128EEES8_NS7_ILi64EEEEEENS_10bfloat16_tEfNS_4arch4Sm80ELb0ELb0ELb1ELb0ELb0ELb0ELb0ELb0ELi2ELi4ELi4ELi4ELb0EEENS1_24CollectiveEpilogueBwdGQAISA_fSD_Li256ELb0ELb0EEENS1_19SingleTileSchedulerILb0ELb0ELb0ELi128EEEEEEEEEvNT_6ParamsE$_ZN4cute3eso3ESOILb1ELb0EJNS_6LayoutINS_5tupleIJNS3_IJNS_1CILi8EEENS4_ILi1EEEEEENS3_IJNS4_ILi2EEEEEEEEENS3_IJNS3_IJS6_NS4_ILi0EEEEEENS3_IJS5_EEEEEEEENS_10ViewEngineIPN7cutlass10bfloat16_tEEEEEC2ERKSF_RKSK_,@function
        .size           $_ZN7cutlass13device_kernelIN5flash19enable_sm80_to_sm89INS1_16FlashAttnBwdSm80INS1_25CollectiveMainloopBwdSm80ILi2ELi2EN4cute5tupleIJNS5_1CILi128EEES8_NS7_ILi64EEEEEENS_10bfloat16_tEfNS_4arch4Sm80ELb0ELb0ELb1ELb0ELb0ELb0ELb0ELb0ELi2ELi4ELi4ELi4ELb0EEENS1_24CollectiveEpilogueBwdGQAISA_fSD_Li256ELb0ELb0EEENS1_19SingleTileSchedulerILb0ELb0ELb0ELi128EEEEEEEEEvNT_6ParamsE$_ZN4cute3eso3ESOILb1ELb0EJNS_6LayoutINS_5tupleIJNS3_IJNS_1CILi8EEENS4_ILi1EEEEEENS3_IJNS4_ILi2EEEEEEEEENS3_IJNS3_IJS6_NS4_ILi0EEEEEENS3_IJS5_EEEEEEEENS_10ViewEngineIPN7cutlass10bfloat16_tEEEEEC2ERKSF_RKSK_,($_ZN7cutlass13device_kernelIN5flash19enable_sm80_to_sm89INS1_16FlashAttnBwdSm80INS1_25CollectiveMainloopBwdSm80ILi2ELi2EN4cute5tupleIJNS5_1CILi128EEES8_NS7_ILi64EEEEEENS_10bfloat16_tEfNS_4arch4Sm80ELb0ELb0ELb1ELb0ELb0ELb0ELb0ELb0ELi2ELi4ELi4ELi4ELb0EEENS1_24CollectiveEpilogueBwdGQAISA_fSD_Li256ELb0ELb0EEENS1_19SingleTileSchedulerILb0ELb0ELb0ELi128EEEEEEEEEvNT_6ParamsE$_ZN4cute3eso3ESOILb1ELb0EJNS_6LayoutINS_5tupleIJNS3_IJNS_1CILi8EEENS4_ILi1EEEEEENS3_IJNS4_ILi4EEEEEEEEENS3_IJNS3_IJS6_NS4_ILi0EEEEEENS3_IJNS4_ILi2048EEEEEEEEEEENS_10ViewEngineINS_8smem_ptrIPN7cutlass10bfloat16_tEEEEEEEC2ERKSG_RKSN_ - $_ZN7cutlass13device_kernelIN5flash19enable_sm80_to_sm89INS1_16FlashAttnBwdSm80INS1_25CollectiveMainloopBwdSm80ILi2ELi2EN4cute5tupleIJNS5_1CILi128EEES8_NS7_ILi64EEEEEENS_10bfloat16_tEfNS_4arch4Sm80ELb0ELb0ELb1ELb0ELb0ELb0ELb0ELb0ELi2ELi4ELi4ELi4ELb0EEENS1_24CollectiveEpilogueBwdGQAISA_fSD_Li256ELb0ELb0EEENS1_19SingleTileSchedulerILb0ELb0ELb0ELi128EEEEEEEEEvNT_6ParamsE$_ZN4cute3eso3ESOILb1ELb0EJNS_6LayoutINS_5tupleIJNS3_IJNS_1CILi8EEENS4_ILi1EEEEEENS3_IJNS4_ILi2EEEEEEEEENS3_IJNS3_IJS6_NS4_ILi0EEEEEENS3_IJS5_EEEEEEEENS_10ViewEngineIPN7cutlass10bfloat16_tEEEEEC2ERKSF_RKSK_)
$_ZN7cutlass13device_kernelIN5flash19enable_sm80_to_sm89INS1_16FlashAttnBwdSm80INS1_25CollectiveMainloopBwdSm80ILi2ELi2EN4cute5tupleIJNS5_1CILi128EEES8_NS7_ILi64EEEEEENS_10bfloat16_tEfNS_4arch4Sm80ELb0ELb0ELb1ELb0ELb0ELb0ELb0ELb0ELi2ELi4ELi4ELi4ELb0EEENS1_24CollectiveEpilogueBwdGQAISA_fSD_Li256ELb0ELb0EEENS1_19SingleTileSchedulerILb0ELb0ELb0ELi128EEEEEEEEEvNT_6ParamsE$_ZN4cute3eso3ESOILb1ELb0EJNS_6LayoutINS_5tupleIJNS3_IJNS_1CILi8EEENS4_ILi1EEEEEENS3_IJNS4_ILi2EEEEEEEEENS3_IJNS3_IJS6_NS4_ILi0EEEEEENS3_IJS5_EEEEEEEENS_10ViewEngineIPN7cutlass10bfloat16_tEEEEEC2ERKSF_RKSK_:
[----:B------:R-:W-:Y:S01]  /*92d0*/  IADD3 R3, R69, -c[0x0][0x20], RZ ;  /* 0x8000080045037a10 */ /* 0x000fe20007ffe0ff */
[----:B------:R-:W-:Y:S01]  /*92e0*/  IMAD.MOV.U32 R8, RZ, RZ, R2 ;  /* 0x000000ffff087224 */ /* 0x000fe200078e0002 */
[----:B------:R-:W-:Y:S01]  /*92f0*/  MOV R9, R7 ;  /* 0x0000000700097202 */ /* 0x000fe20000000f00 */
[----:B------:R-:W-:-:S04]  /*9300*/  IMAD.MOV.U32 R7, RZ, RZ, 0x0 ;  /* 0x00000000ff077424 */ /* 0x000fc800078e00ff */
[----:B------:R1:W-:Y:S01]  /*9310*/  STL.64 [R3], R8 ;  /* 0x0000000803007387 */ /* 0x0003e20000100a00 */
[----:B------:R-:W-:Y:S05]  /*9320*/  RET.REL.NODEC R6 `(_ZN7cutlass13device_kernelIN5flash19enable_sm80_to_sm89INS1_16FlashAttnBwdSm80INS1_25CollectiveMainloopBwdSm80ILi2ELi2EN4cute5tupleIJNS5_1CILi128EEES8_NS7_ILi64EEEEEENS_10bfloat16_tEfNS_4arch4Sm80ELb0ELb0ELb1ELb0ELb0ELb0ELb0ELb0ELi2ELi4ELi4ELi4ELb0EEENS1_24CollectiveEpilogueBwdGQAISA_fSD_Li256ELb0ELb0EEENS1_19SingleTileSchedulerILb0ELb0ELb0ELi128EEEEEEEEEvNT_6ParamsE) ;  /* 0xffff6cd006007950 */ /* 0x000fea0003c3ffff */
        .type           $_ZN7cutlass13device_kernelIN5flash19enable_sm80_to_sm89INS1_16FlashAttnBwdSm80INS1_25CollectiveMainloopBwdSm80ILi2ELi2EN4cute5tupleIJNS5_1CILi128EEES8_NS7_ILi64EEEEEENS_10bfloat16_tEfNS_4arch4Sm80ELb0ELb0ELb1ELb0ELb0ELb0ELb0ELb0ELi2ELi4ELi4ELi4ELb0EEENS1_24CollectiveEpilogueBwdGQAISA_fSD_Li256ELb0ELb0EEENS1_19SingleTileSchedulerILb0ELb0ELb0ELi128EEEEEEEEEvNT_6ParamsE$_ZN4cute3eso3ESOILb1ELb0EJNS_6LayoutINS_5tupleIJNS3_IJNS_1CILi8EEENS4_ILi1EEEEEENS3_IJNS4_ILi4EEEEEEEEENS3_IJNS3_IJS6_NS4_ILi0EEEEEENS3_IJNS4_ILi2048EEEEEEEEEEENS_10ViewEngineINS_8smem_ptrIPN7cutlass10bfloat16_tEEEEEEEC2ERKSG_RKSN_,@function
        .size           $_ZN7cutlass13device_kernelIN5flash19enable_sm80_to_sm89INS1_16FlashAttnBwdSm80INS1_25CollectiveMainloopBwdSm80ILi2ELi2EN4cute5tupleIJNS5_1CILi128EEES8_NS7_ILi64EEEEEENS_10bfloat16_tEfNS_4arch4Sm80ELb0ELb0ELb1ELb0ELb0ELb0ELb0ELb0ELi2ELi4ELi4ELi4ELb0EEENS1_24CollectiveEpilogueBwdGQAISA_fSD_Li256ELb0ELb0EEENS1_19SingleTileSchedulerILb0ELb0ELb0ELi128EEEEEEEEEvNT_6ParamsE$_ZN4cute3eso3ESOILb1ELb0EJNS_6LayoutINS_5tupleIJNS3_IJNS_1CILi8EEENS4_ILi1EEEEEENS3_IJNS4_ILi4EEEEEEEEENS3_IJNS3_IJS6_NS4_ILi0EEEEEENS3_IJNS4_ILi2048EEEEEEEEEEENS_10ViewEngineINS_8smem_ptrIPN7cutlass10bfloat16_tEEEEEEEC2ERKSG_RKSN_,($_ZN7cutlass13device_kernelIN5flash19enable_sm80_to_sm89INS1_16FlashAttnBwdSm80INS1_25CollectiveMainloopBwdSm80ILi2ELi2EN4cute5tupleIJNS5_1CILi128EEES8_NS7_ILi64EEEEEENS_10bfloat16_tEfNS_4arch4Sm80ELb0ELb0ELb1ELb0ELb0ELb0ELb0ELb0ELi2ELi4ELi4ELi4ELb0EEENS1_24CollectiveEpilogueBwdGQAISA_fSD_Li256ELb0ELb0EEENS1_19SingleTileSchedulerILb0ELb0ELb0ELi128EEEEEEEEEvNT_6ParamsE$_ZN4cute3eso3ESOILb1ELb0EJNS_6LayoutINS_5tupleIJNS3_IJNS_1CILi8EEENS4_ILi1EEEEEENS3_IJNS4_ILi4EEEEEEEEENS3_IJNS3_IJS6_NS4_ILi0EEEEEENS3_IJS5_EEEEEEEENS_10ViewEngineIPN7cutlass10bfloat16_tEEEEEC2ERKSF_RKSK_ - $_ZN7cutlass13device_kernelIN5flash19enable_sm80_to_sm89INS1_16FlashAttnBwdSm80INS1_25CollectiveMainloopBwdSm80ILi2ELi2EN4cute5tupleIJNS5_1CILi128EEES8_NS7_ILi64EEEEEENS_10bfloat16_tEfNS_4arch4Sm80ELb0ELb0ELb1ELb0ELb0ELb0ELb0ELb0ELi2ELi4ELi4ELi4ELb0EEENS1_24CollectiveEpilogueBwdGQAISA_fSD_Li256ELb0ELb0EEENS1_19SingleTileSchedulerILb0ELb0ELb0ELi128EEEEEEEEEvNT_6ParamsE$_ZN4cute3eso3ESOILb1ELb0EJNS_6LayoutINS_5tupleIJNS3_IJNS_1CILi8EEENS4_ILi1EEEEEENS3_IJNS4_ILi4EEEEEEEEENS3_IJNS3_IJS6_NS4_ILi0EEEEEENS3_IJNS4_ILi2048EEEEEEEEEEENS_10ViewEngineINS_8smem_ptrIPN7cutlass10bfloat16_tEEEEEEEC2ERKSG_RKSN_)
$_ZN7cutlass13device_kernelIN5flash19enable_sm80_to_sm89INS1_16FlashAttnBwdSm80INS1_25CollectiveMainloopBwdSm80ILi2ELi2EN4cute5tupleIJNS5_1CILi128EEES8_NS7_ILi64EEEEEENS_10bfloat16_tEfNS_4arch4Sm80ELb0ELb0ELb1ELb0ELb0ELb0ELb0ELb0ELi2ELi4ELi4ELi4ELb0EEENS1_24CollectiveEpilogueBwdGQAISA_fSD_Li256ELb0ELb0EEENS1_19SingleTileSchedulerILb0ELb0ELb0ELi128EEEEEEEEEvNT_6ParamsE$_ZN4cute3eso3ESOILb1ELb0EJNS_6LayoutINS_5tupleIJNS3_IJNS_1CILi8EEENS4_ILi1EEEEEENS3_IJNS4_ILi4EEEEEEEEENS3_IJNS3_IJS6_NS4_ILi0EEEEEENS3_IJNS4_ILi2048EEEEEEEEEEENS_10ViewEngineINS_8smem_ptrIPN7cutlass10bfloat16_tEEEEEEEC2ERKSG_RKSN_:
[----:B------:R-:W-:Y:S01]  /*9330*/  IADD3 R5, R25, -c[0x0][0x20], RZ ;  /* 0x8000080019057a10 */ /* 0x000fe20007ffe0ff */
[----:B------:R-:W-:Y:S01]  /*9340*/  IMAD.MOV.U32 R8, RZ, RZ, R4 ;  /* 0x000000ffff087224 */ /* 0x000fe200078e0004 */
[----:B------:R-:W-:Y:S01]  /*9350*/  MOV R9, R7 ;  /* 0x0000000700097202 */ /* 0x000fe20000000f00 */
[----:B------:R-:W-:-:S04]  /*9360*/  IMAD.MOV.U32 R7, RZ, RZ, 0x0 ;  /* 0x00000000ff077424 */ /* 0x000fc800078e00ff */
[----:B------:R1:W-:Y:S01]  /*9370*/  STL.64 [R5], R8 ;  /* 0x0000000805007387 */ /* 0x0003e20000100a00 */
[----:B------:R-:W-:Y:S05]  /*9380*/  RET.REL.NODEC R6 `(_ZN7cutlass13device_kernelIN5flash19enable_sm80_to_sm89INS1_16FlashAttnBwdSm80INS1_25CollectiveMainloopBwdSm80ILi2ELi2EN4cute5tupleIJNS5_1CILi128EEES8_NS7_ILi64EEEEEENS_10bfloat16_tEfNS_4arch4Sm80ELb0ELb0ELb1ELb0ELb0ELb0ELb0ELb0ELi2ELi4ELi4ELi4ELb0EEENS1_24CollectiveEpilogueBwdGQAISA_fSD_Li256ELb0ELb0EEENS1_19SingleTileSchedulerILb0ELb0ELb0ELi128EEEEEEEEEvNT_6ParamsE) ;  /* 0xffff6c7006007950 */ /* 0x000fea0003c3ffff */
        .type           $_ZN7cutlass13device_kernelIN5flash19enable_sm80_to_sm89INS1_16FlashAttnBwdSm80INS1_25CollectiveMainloopBwdSm80ILi2ELi2EN4cute5tupleIJNS5_1CILi128EEES8_NS7_ILi64EEEEEENS_10bfloat16_tEfNS_4arch4Sm80ELb0ELb0ELb1ELb0ELb0ELb0ELb0ELb0ELi2ELi4ELi4ELi4ELb0EEENS1_24CollectiveEpilogueBwdGQAISA_fSD_Li256ELb0ELb0EEENS1_19SingleTileSchedulerILb0ELb0ELb0ELi128EEEEEEEEEvNT_6ParamsE$_ZN4cute3eso3ESOILb1ELb0EJNS_6LayoutINS_5tupleIJNS3_IJNS_1CILi8EEENS4_ILi1EEEEEENS3_IJNS4_ILi4EEEEEEEEENS3_IJNS3_IJS6_NS4_ILi0EEEEEENS3_IJS5_EEEEEEEENS_10ViewEngineIPN7cutlass10bfloat16_tEEEEEC2ERKSF_RKSK_,@function
        .size           $_ZN7cutlass13device_kernelIN5flash19enable_sm80_to_sm89INS1_16FlashAttnBwdSm80INS1_25CollectiveMainloopBwdSm80ILi2ELi2EN4cute5tupleIJNS5_1CILi128EEES8_NS7_ILi64EEEEEENS_10bfloat16_tEfNS_4arch4Sm80ELb0ELb0ELb1ELb0ELb0ELb0ELb0ELb0ELi2ELi4ELi4ELi4ELb0EEENS1_24CollectiveEpilogueBwdGQAISA_fSD_Li256ELb0ELb0EEENS1_19SingleTileSchedulerILb0ELb0ELb0ELi128EEEEEEEEEvNT_6ParamsE$_ZN4cute3eso3ESOILb1ELb0EJNS_6LayoutINS_5tupleIJNS3_IJNS_1CILi8EEENS4_ILi1EEEEEENS3_IJNS4_ILi4EEEEEEEEENS3_IJNS3_IJS6_NS4_ILi0EEEEEENS3_IJS5_EEEEEEEENS_10ViewEngineIPN7cutlass10bfloat16_tEEEEEC2ERKSF_RKSK_,($_ZN7cutlass13device_kernelIN5flash19enable_sm80_to_sm89INS1_16FlashAttnBwdSm80INS1_25CollectiveMainloopBwdSm80ILi2ELi2EN4cute5tupleIJNS5_1CILi128EEES8_NS7_ILi64EEEEEENS_10bfloat16_tEfNS_4arch4Sm80ELb0ELb0ELb1ELb0ELb0ELb0ELb0ELb0ELi2ELi4ELi4ELi4ELb0EEENS1_24CollectiveEpilogueBwdGQAISA_fSD_Li256ELb0ELb0EEENS1_19SingleTileSchedulerILb0ELb0ELb0ELi128EEEEEEEEEvNT_6ParamsE$_ZN4cute3eso3ESOILb1ELb0EJNS_6LayoutINS_5tupleIJNS3_IJNS_1CILi8EEENS4_ILi1EEEEEENS4_ILi2EEEEEENS3_IJNS3_IJS6_NS4_ILi0EEEEEENS4_ILi4096EEEEEEEENS_10ViewEngineINS_8smem_ptrIPN7cutlass10bfloat16_tEEEEEEEC2ERKSE_RKSL_ - $_ZN7cutlass13device_kernelIN5flash19enable_sm80_to_sm89INS1_16FlashAttnBwdSm80INS1_25CollectiveMainloopBwdSm80ILi2ELi2EN4cute5tupleIJNS5_1CILi128EEES8_NS7_ILi64EEEEEENS_10bfloat16_tEfNS_4arch4Sm80ELb0ELb0ELb1ELb0ELb0ELb0ELb0ELb0ELi2ELi4ELi4ELi4ELb0EEENS1_24CollectiveEpilogueBwdGQAISA_fSD_Li256ELb0ELb0EEENS1_19SingleTileSchedulerILb0ELb0ELb0ELi128EEEEEEEEEvNT_6ParamsE$_ZN4cute3eso3ESOILb1ELb0EJNS_6LayoutINS_5tupleIJNS3_IJNS_1CILi8EEENS4_ILi1EEEEEENS3_IJNS4_ILi4EEEEEEEEENS3_IJNS3_IJS6_NS4_ILi0EEEEEENS3_IJS5_EEEEEEEENS_10ViewEngineIPN7cutlass10bfloat16_tEEEEEC2ERKSF_RKSK_)
$_ZN7cutlass13device_kernelIN5flash19enable_sm80_to_sm89INS1_16FlashAttnBwdSm80INS1_25CollectiveMainloopBwdSm80ILi2ELi2EN4cute5tupleIJNS5_1CILi128EEES8_NS7_ILi64EEEEEENS_10bfloat16_tEfNS_4arch4Sm80ELb0ELb0ELb1ELb0ELb0ELb0ELb0ELb0ELi2ELi4ELi4ELi4ELb0EEENS1_24CollectiveEpilogueBwdGQAISA_fSD_Li256ELb0ELb0EEENS1_19SingleTileSchedulerILb0ELb0ELb0ELi128EEEEEEEEEvNT_6ParamsE$_ZN4cute3eso3ESOILb1ELb0EJNS_6LayoutINS_5tupleIJNS3_IJNS_1CILi8EEENS4_ILi1EEEEEENS3_IJNS4_ILi4EEEEEEEEENS3_IJNS3_IJS6_NS4_ILi0EEEEEENS3_IJS5_EEEEEEEENS_10ViewEngineIPN7cutlass10bfloat16_tEEEEEC2ERKSF_RKSK_:
[----:B------:R-:W-:Y:S01]  /*9390*/  IADD3 R3, R25, -c[0x0][0x20], RZ ;  /* 0x8000080019037a10 */ /* 0x000fe20007ffe0ff */
[----:B------:R-:W-:Y:S01]  /*93a0*/  IMAD.MOV.U32 R8, RZ, RZ, R2 ;  /* 0x000000ffff087224 */ /* 0x000fe200078e0002 */
[----:B------:R-:W-:Y:S01]  /*93b0*/  MOV R9, R5 ;  /* 0x0000000500097202 */ /* 0x000fe20000000f00 */
[----:B------:R-:W-:-:S04]  /*93c0*/  IMAD.MOV.U32 R5, RZ, RZ, 0x0 ;  /* 0x00000000ff057424 */ /* 0x000fc800078e00ff */
[----:B------:R1:W-:Y:S01]  /*93d0*/  STL.64 [R3], R8 ;  /* 0x0000000803007387 */ /* 0x0003e20000100a00 */
[----:B------:R-:W-:Y:S05]  /*93e0*/  RET.REL.NODEC R4 `(_ZN7cutlass13device_kernelIN5flash19enable_sm80_to_sm89INS1_16FlashAttnBwdSm80INS1_25CollectiveMainloopBwdSm80ILi2ELi2EN4cute5tupleIJNS5_1CILi128EEES8_NS7_ILi64EEEEEENS_10bfloat16_tEfNS_4arch4Sm80ELb0ELb0ELb1ELb0ELb0ELb0ELb0ELb0ELi2ELi4ELi4ELi4ELb0EEENS1_24CollectiveEpilogueBwdGQAISA_fSD_Li256ELb0ELb0EEENS1_19SingleTileSchedulerILb0ELb0ELb0ELi128EEEEEEEEEvNT_6ParamsE) ;  /* 0xffff6c1004007950 */ /* 0x000fea0003c3ffff */
        .type           $_ZN7cutlass13device_kernelIN5flash19enable_sm80_to_sm89INS1_16FlashAttnBwdSm80INS1_25CollectiveMainloopBwdSm80ILi2ELi2EN4cute5tupleIJNS5_1CILi128EEES8_NS7_ILi64EEEEEENS_10bfloat16_tEfNS_4arch4Sm80ELb0ELb0ELb1ELb0ELb0ELb0ELb0ELb0ELi2ELi4ELi4ELi4ELb0EEENS1_24CollectiveEpilogueBwdGQAISA_fSD_Li256ELb0ELb0EEENS1_19SingleTileSchedulerILb0ELb0ELb0ELi128EEEEEEEEEvNT_6ParamsE$_ZN4cute3eso3ESOILb1ELb0EJNS_6LayoutINS_5tupleIJNS3_IJNS_1CILi8EEENS4_ILi1EEEEEENS4_ILi2EEEEEENS3_IJNS3_IJS6_NS4_ILi0EEEEEENS4_ILi4096EEEEEEEENS_10ViewEngineINS_8smem_ptrIPN7cutlass10bfloat16_tEEEEEEEC2ERKSE_RKSL_,@function
        .size           $_ZN7cutlass13device_kernelIN5flash19enable_sm80_to_sm89INS1_16FlashAttnBwdSm80INS1_25CollectiveMainloopBwdSm80ILi2ELi2EN4cute5tupleIJNS5_1CILi128EEES8_NS7_ILi64EEEEEENS_10bfloat16_tEfNS_4arch4Sm80ELb0ELb0ELb1ELb0ELb0ELb0ELb0ELb0ELi2ELi4ELi4ELi4ELb0EEENS1_24CollectiveEpilogueBwdGQAISA_fSD_Li256ELb0ELb0EEENS1_19SingleTileSchedulerILb0ELb0ELb0ELi128EEEEEEEEEvNT_6ParamsE$_ZN4cute3eso3ESOILb1ELb0EJNS_6LayoutINS_5tupleIJNS3_IJNS_1CILi8EEENS4_ILi1EEEEEENS4_ILi2EEEEEENS3_IJNS3_IJS6_NS4_ILi0EEEEEENS4_ILi4096EEEEEEEENS_10ViewEngineINS_8smem_ptrIPN7cutlass10bfloat16_tEEEEEEEC2ERKSE_RKSL_,($_ZN7cutlass13device_kernelIN5flash19enable_sm80_to_sm89INS1_16FlashAttnBwdSm80INS1_25CollectiveMainloopBwdSm80ILi2ELi2EN4cute5tupleIJNS5_1CILi128EEES8_NS7_ILi64EEEEEENS_10bfloat16_tEfNS_4arch4Sm80ELb0ELb0ELb1ELb0ELb0ELb0ELb0ELb0ELi2ELi4ELi4ELi4ELb0EEENS1_24CollectiveEpilogueBwdGQAISA_fSD_Li256ELb0ELb0EEENS1_19SingleTileSchedulerILb0ELb0ELb0ELi128EEEEEEEEEvNT_6ParamsE$_ZN4cute3eso3ESOILb1ELb0EJNS_6LayoutINS_5tupleIJNS3_IJNS_1CILi8EEENS4_ILi1EEEEEENS4_ILi2EEEEEENS3_IJNS3_IJS6_NS4_ILi0EEEEEENS4_ILi4096EEEEEEEEiEEC2ERKSE_RKi - $_ZN7cutlass13device_kernelIN5flash19enable_sm80_to_sm89INS1_16FlashAttnBwdSm80INS1_25CollectiveMainloopBwdSm80ILi2ELi2EN4cute5tupleIJNS5_1CILi128EEES8_NS7_ILi64EEEEEENS_10bfloat16_tEfNS_4arch4Sm80ELb0ELb0ELb1ELb0ELb0ELb0ELb0ELb0ELi2ELi4ELi4ELi4ELb0EEENS1_24CollectiveEpilogueBwdGQAISA_fSD_Li256ELb0ELb0EEENS1_19SingleTileSchedulerILb0ELb0ELb0ELi128EEEEEEEEEvNT_6ParamsE$_ZN4cute3eso3ESOILb1ELb0EJNS_6LayoutINS_5tupleIJNS3_IJNS_1CILi8EEENS4_ILi1EEEEEENS4_ILi2EEEEEENS3_IJNS3_IJS6_NS4_ILi0EEEEEENS4_ILi4096EEEEEEEENS_10ViewEngineINS_8smem_ptrIPN7cutlass10bfloat16_tEEEEEEEC2ERKSE_RKSL_)
$_ZN7cutlass13device_kernelIN5flash19enable_sm80_to_sm89INS1_16FlashAttnBwdSm80INS1_25CollectiveMainloopBwdSm80ILi2ELi2EN4cute5tupleIJNS5_1CILi128EEES8_NS7_ILi64EEEEEENS_10bfloat16_tEfNS_4arch4Sm80ELb0ELb0ELb1ELb0ELb0ELb0ELb0ELb0ELi2ELi4ELi4ELi4ELb0EEENS1_24CollectiveEpilogueBwdGQAISA_fSD_Li256ELb0ELb0EEENS1_19SingleTileSchedulerILb0ELb0ELb0ELi128EEEEEEEEEvNT_6ParamsE$_ZN4cute3eso3ESOILb1ELb0EJNS_6LayoutINS_5tupleIJNS3_IJNS_1CILi8EEENS4_ILi1EEEEEENS4_ILi2EEEEEENS3_IJNS3_IJS6_NS4_ILi0EEEEEENS4_ILi4096EEEEEEEENS_10ViewEngineINS_8smem_ptrIPN7cutlass10bfloat16_tEEEEEEEC2ERKSE_RKSL_:
[----:B------:R-:W-:Y:S02]  /*93f0*/  IADD3 R4, R69, -c[0x0][0x20], RZ ;  /* 0x8000080045047a10 */ /* 0x000fe40007ffe0ff */
[----:B------:R-:W-:-:S03]  /*9400*/  MOV R7, 0x0 ;  /* 0x0000000000077802 */ /* 0x000fc60000000f00 */
[----:B------:R1:W-:Y:S01]  /*9410*/  STL.64 [R4], R2 ;  /* 0x0000000204007387 */ /* 0x0003e20000100a00 */
[----:B------:R-:W-:Y:S05]  /*9420*/  RET.REL.NODEC R6 `(_ZN7cutlass13device_kernelIN5flash19enable_sm80_to_sm89INS1_16FlashAttnBwdSm80INS1_25CollectiveMainloopBwdSm80ILi2ELi2EN4cute5tupleIJNS5_1CILi128EEES8_NS7_ILi64EEEEEENS_10bfloat16_tEfNS_4arch4Sm80ELb0ELb0ELb1ELb0ELb0ELb0ELb0ELb0ELi2ELi4ELi4ELi4ELb0EEENS1_24CollectiveEpilogueBwdGQAISA_fSD_Li256ELb0ELb0EEENS1_19SingleTileSchedulerILb0ELb0ELb0ELi128EEEEEEEEEvNT_6ParamsE) ;  /* 0xffff6bd006007950 */ /* 0x000fea0003c3ffff */
        .type           $_ZN7cutlass13device_kernelIN5flash19enable_sm80_to_sm89INS1_16FlashAttnBwdSm80INS1_25CollectiveMainloopBwdSm80ILi2ELi2EN4cute5tupleIJNS5_1CILi128EEES8_NS7_ILi64EEEEEENS_10bfloat16_tEfNS_4arch4Sm80ELb0ELb0ELb1ELb0ELb0ELb0ELb0ELb0ELi2ELi4ELi4ELi4ELb0EEENS1_24CollectiveEpilogueBwdGQAISA_fSD_Li256ELb0ELb0EEENS1_19SingleTileSchedulerILb0ELb0ELb0ELi128EEEEEEEEEvNT_6ParamsE$_ZN4cute3eso3ESOILb1ELb0EJNS_6LayoutINS_5tupleIJNS3_IJNS_1CILi8EEENS4_ILi1EEEEEENS4_ILi2EEEEEENS3_IJNS3_IJS6_NS4_ILi0EEEEEENS4_ILi4096EEEEEEEEiEEC2ERKSE_RKi,@function
        .size           $_ZN7cutlass13device_kernelIN5flash19enable_sm80_to_sm89INS1_16FlashAttnBwdSm80INS1_25CollectiveMainloopBwdSm80ILi2ELi2EN4cute5tupleIJNS5_1CILi128EEES8_NS7_ILi64EEEEEENS_10bfloat16_tEfNS_4arch4Sm80ELb0ELb0ELb1ELb0ELb0ELb0ELb0ELb0ELi2ELi4ELi4ELi4ELb0EEENS1_24CollectiveEpilogueBwdGQAISA_fSD_Li256ELb0ELb0EEENS1_19SingleTileSchedulerILb0ELb0ELb0ELi128EEEEEEEEEvNT_6ParamsE$_ZN4cute3eso3ESOILb1ELb0EJNS_6LayoutINS_5tupleIJNS3_IJNS_1CILi8EEENS4_ILi1EEEEEENS4_ILi2EEEEEENS3_IJNS3_IJS6_NS4_ILi0EEEEEENS4_ILi4096EEEEEEEEiEEC2ERKSE_RKi,($_ZN7cutlass13device_kernelIN5flash19enable_sm80_to_sm89INS1_16FlashAttnBwdSm80INS1_25CollectiveMainloopBwdSm80ILi2ELi2EN4cute5tupleIJNS5_1CILi128EEES8_NS7_ILi64EEEEEENS_10bfloat16_tEfNS_4arch4Sm80ELb0ELb0ELb1ELb0ELb0ELb0ELb0ELb0ELi2ELi4ELi4ELi4ELb0EEENS1_24CollectiveEpilogueBwdGQAISA_fSD_Li256ELb0ELb0EEENS1_19SingleTileSchedulerILb0ELb0ELb0ELi128EEEEEEEEEvNT_6ParamsE$_ZN4cute3eso3ESOILb1ELb0EJNS_6LayoutINS_5tupleIJNS3_IJNS_1CILi8EEENS4_ILi1EEEEEENS4_ILi2EEEEEENS3_IJNS3_IJS6_NS4_ILi0EEEEEENS4_ILi64EEEEEEEENS_10ViewEngineIPN7cutlass10bfloat16_tEEEEEC2ERKSE_RKSJ_ - $_ZN7cutlass13device_kernelIN5flash19enable_sm80_to_sm89INS1_16FlashAttnBwdSm80INS1_25CollectiveMainloopBwdSm80ILi2ELi2EN4cute5tupleIJNS5_1CILi128EEES8_NS7_ILi64EEEEEENS_10bfloat16_tEfNS_4arch4Sm80ELb0ELb0ELb1ELb0ELb0ELb0ELb0ELb0ELi2ELi4ELi4ELi4ELb0EEENS1_24CollectiveEpilogueBwdGQAISA_fSD_Li256ELb0ELb0EEENS1_19SingleTileSchedulerILb0ELb0ELb0ELi128EEEEEEEEEvNT_6ParamsE$_ZN4cute3eso3ESOILb1ELb0EJNS_6LayoutINS_5tupleIJNS3_IJNS_1CILi8EEENS4_ILi1EEEEEENS4_ILi2EEEEEENS3_IJNS3_IJS6_NS4_ILi0EEEEEENS4_ILi4096EEEEEEEEiEEC2ERKSE_RKi)
$_ZN7cutlass13device_kernelIN5flash19enable_sm80_to_sm89INS1_16FlashAttnBwdSm80INS1_25CollectiveMainloopBwdSm80ILi2ELi2EN4cute5tupleIJNS5_1CILi128EEES8_NS7_ILi64EEEEEENS_10bfloat16_tEfNS_4arch4Sm80ELb0ELb0ELb1ELb0ELb0ELb0ELb0ELb0ELi2ELi4ELi4ELi4ELb0EEENS1_24CollectiveEpilogueBwdGQAISA_fSD_Li256ELb0ELb0EEENS1_19SingleTileSchedulerILb0ELb0ELb0ELi128EEEEEEEEEvNT_6ParamsE$_ZN4cute3eso3ESOILb1ELb0EJNS_6LayoutINS_5tupleIJNS3_IJNS_1CILi8EEENS4_ILi1EEEEEENS4_ILi2EEEEEENS3_IJNS3_IJS6_NS4_ILi0EEEEEENS4_ILi4096EEEEEEEEiEEC2ERKSE_RKi:
[----:B------:R-:W-:Y:S02]  /*9430*/  IADD3 R2, R69, -c[0x0][0x20], RZ ;  /* 0x8000080045027a10 */ /* 0x000fe40007ffe0ff */
[----:B------:R-:W-:-:S03]  /*9440*/  MOV R5, 0x0 ;  /* 0x0000000000057802 */ /* 0x000fc60000000f00 */
[----:B------:R1:W-:Y:S01]  /*9450*/  STL [R2], R3 ;  /* 0x0000000302007387 */ /* 0x0003e20000100800 */
[----:B------:R-:W-:Y:S05]  /*9460*/  RET.REL.NODEC R4 `(_ZN7cutlass13device_kernelIN5flash19enable_sm80_to_sm89INS1_16FlashAttnBwdSm80INS1_25CollectiveMainloopBwdSm80ILi2ELi2EN4cute5tupleIJNS5_1CILi128EEES8_NS7_ILi64EEEEEENS_10bfloat16_tEfNS_4arch4Sm80ELb0ELb0ELb1ELb0ELb0ELb0ELb0ELb0ELi2ELi4ELi4ELi4ELb0EEENS1_24CollectiveEpilogueBwdGQAISA_fSD_Li256ELb0ELb0EEENS1_19SingleTileSchedulerILb0ELb0ELb0ELi128EEEEEEEEEvNT_6ParamsE) ;  /* 0xffff6b9004007950 */ /* 0x000fea0003c3ffff */
        .type           $_ZN7cutlass13device_kernelIN5flash19enable_sm80_to_sm89INS1_16FlashAttnBwdSm80INS1_25CollectiveMainloopBwdSm80ILi2ELi2EN4cute5tupleIJNS5_1CILi128EEES8_NS7_ILi64EEEEEENS_10bfloat16_tEfNS_4arch4Sm80ELb0ELb0ELb1ELb0ELb0ELb0ELb0ELb0ELi2ELi4ELi4ELi4ELb0EEENS1_24CollectiveEpilogueBwdGQAISA_fSD_Li256ELb0ELb0EEENS1_19SingleTileSchedulerILb0ELb0ELb0ELi128EEEEEEEEEvNT_6ParamsE$_ZN4cute3eso3ESOILb1ELb0EJNS_6LayoutINS_5tupleIJNS3_IJNS_1CILi8EEENS4_ILi1EEEEEENS4_ILi2EEEEEENS3_IJNS3_IJS6_NS4_ILi0EEEEEENS4_ILi64EEEEEEEENS_10ViewEngineIPN7cutlass10bfloat16_tEEEEEC2ERKSE_RKSJ_,@function
        .size           $_ZN7cutlass13device_kernelIN5flash19enable_sm80_to_sm89INS1_16FlashAttnBwdSm80INS1_25CollectiveMainloopBwdSm80ILi2ELi2EN4cute5tupleIJNS5_1CILi128EEES8_NS7_ILi64EEEEEENS_10bfloat16_tEfNS_4arch4Sm80ELb0ELb0ELb1ELb0ELb0ELb0ELb0ELb0ELi2ELi4ELi4ELi4ELb0EEENS1_24CollectiveEpilogueBwdGQAISA_fSD_Li256ELb0ELb0EEENS1_19SingleTileSchedulerILb0ELb0ELb0ELi128EEEEEEEEEvNT_6ParamsE$_ZN4cute3eso3ESOILb1ELb0EJNS_6LayoutINS_5tupleIJNS3_IJNS_1CILi8EEENS4_ILi1EEEEEENS4_ILi2EEEEEENS3_IJNS3_IJS6_NS4_ILi0EEEEEENS4_ILi64EEEEEEEENS_10ViewEngineIPN7cutlass10bfloat16_tEEEEEC2ERKSE_RKSJ_,($_ZN7cutlass13device_kernelIN5flash19enable_sm80_to_sm89INS1_16FlashAttnBwdSm80INS1_25CollectiveMainloopBwdSm80ILi2ELi2EN4cute5tupleIJNS5_1CILi128EEES8_NS7_ILi64EEEEEENS_10bfloat16_tEfNS_4arch4Sm80ELb0ELb0ELb1ELb0ELb0ELb0ELb0ELb0ELi2ELi4ELi4ELi4ELb0EEENS1_24CollectiveEpilogueBwdGQAISA_fSD_Li256ELb0ELb0EEENS1_19SingleTileSchedulerILb0ELb0ELb0ELi128EEEEEEEEEvNT_6ParamsE$_ZN4cute3eso3ESOILb1ELb0EJNS_6LayoutINS_5tupleIJNS3_IJNS_1CILi8EEENS4_ILi1EEEEEENS4_ILi2EEEEEENS3_IJNS3_IJS6_NS4_ILi0EEEEEENS4_ILi64EEEEEEEEiEEC2ERKSE_RKi - $_ZN7cutlass13device_kernelIN5flash19enable_sm80_to_sm89INS1_16FlashAttnBwdSm80INS1_25CollectiveMainloopBwdSm80ILi2ELi2EN4cute5tupleIJNS5_1CILi128EEES8_NS7_ILi64EEEEEENS_10bfloat16_tEfNS_4arch4Sm80ELb0ELb0ELb1ELb0ELb0ELb0ELb0ELb0ELi2ELi4ELi4ELi4ELb0EEENS1_24CollectiveEpilogueBwdGQAISA_fSD_Li256ELb0ELb0EEENS1_19SingleTileSchedulerILb0ELb0ELb0ELi128EEEEEEEEEvNT_6ParamsE$_ZN4cute3eso3ESOILb1ELb0EJNS_6LayoutINS_5tupleIJNS3_IJNS_1CILi8EEENS4_ILi1EEEEEENS4_ILi2EEEEEENS3_IJNS3_IJS6_NS4_ILi0EEEEEENS4_ILi64EEEEEEEENS_10ViewEngineIPN7cutlass10bfloat16_tEEEEEC2ERKSE_RKSJ_)
$_ZN7cutlass13device_kernelIN5flash19enable_sm80_to_sm89INS1_16FlashAttnBwdSm80INS1_25CollectiveMainloopBwdSm80ILi2ELi2EN4cute5tupleIJNS5_1CILi128EEES8_NS7_ILi64EEEEEENS_10bfloat16_tEfNS_4arch4Sm80ELb0ELb0ELb1ELb0ELb0ELb0ELb0ELb0ELi2ELi4ELi4ELi4ELb0EEENS1_24CollectiveEpilogueBwdGQAISA_fSD_Li256ELb0ELb0EEENS1_19SingleTileSchedulerILb0ELb0ELb0ELi128EEEEEEEEEvNT_6ParamsE$_ZN4cute3eso3ESOILb1ELb0EJNS_6LayoutINS_5tupleIJNS3_IJNS_1CILi8EEENS4_ILi1EEEEEENS4_ILi2EEEEEENS3_IJNS3_IJS6_NS4_ILi0EEEEEENS4_ILi64EEEEEEEENS_10ViewEngineIPN7cutlass10bfloat16_tEEEEEC2ERKSE_RKSJ_:
[----:B------:R-:W-:Y:S01]  /*9470*/  IADD3 R2, R25, -c[0x0][0x20], RZ ;  /* 0x8000080019027a10 */ /* 0x000fe20007ffe0ff */
[----:B------:R-:W-:Y:S01]  /*9480*/  IMAD.MOV.U32 R9, RZ, RZ, R3 ;  /* 0x000000ffff097224 */ /* 0x000fe200078e0003 */
[----:B------:R-:W-:-:S04]  /*9490*/  MOV R7, 0x0 ;  /* 0x0000000000077802 */ /* 0x000fc80000000f00 */
[----:B------:R1:W-:Y:S01]  /*94a0*/  STL.64 [R2], R8 ;  /* 0x0000000802007387 */ /* 0x0003e20000100a00 */
[----:B------:R-:W-:Y:S05]  /*94b0*/  RET.REL.NODEC R6 `(_ZN7cutlass13device_kernelIN5flash19enable_sm80_to_sm89INS1_16FlashAttnBwdSm80INS1_25CollectiveMainloopBwdSm80ILi2ELi2EN4cute5tupleIJNS5_1CILi128EEES8_NS7_ILi64EEEEEENS_10bfloat16_tEfNS_4arch4Sm80ELb0ELb0ELb1ELb0ELb0ELb0ELb0ELb0ELi2ELi4ELi4ELi4ELb0EEENS1_24CollectiveEpilogueBwdGQAISA_fSD_Li256ELb0ELb0EEENS1_19SingleTileSchedulerILb0ELb0ELb0ELi128EEEEEEEEEvNT_6ParamsE) ;  /* 0xffff6b4006007950 */ /* 0x000fea0003c3ffff */
        .type           $_ZN7cutlass13device_kernelIN5flash19enable_sm80_to_sm89INS1_16FlashAttnBwdSm80INS1_25CollectiveMainloopBwdSm80ILi2ELi2EN4cute5tupleIJNS5_1CILi128EEES8_NS7_ILi64EEEEEENS_10bfloat16_tEfNS_4arch4Sm80ELb0ELb0ELb1ELb0ELb0ELb0ELb0ELb0ELi2ELi4ELi4ELi4ELb0EEENS1_24CollectiveEpilogueBwdGQAISA_fSD_Li256ELb0ELb0EEENS1_19SingleTileSchedulerILb0ELb0ELb0ELi128EEEEEEEEEvNT_6ParamsE$_ZN4cute3eso3ESOILb1ELb0EJNS_6LayoutINS_5tupleIJNS3_IJNS_1CILi8EEENS4_ILi1EEEEEENS4_ILi2EEEEEENS3_IJNS3_IJS6_NS4_ILi0EEEEEENS4_ILi64EEEEEEEEiEEC2ERKSE_RKi,@function
        .size           $_ZN7cutlass13device_kernelIN5flash19enable_sm80_to_sm89INS1_16FlashAttnBwdSm80INS1_25CollectiveMainloopBwdSm80ILi2ELi2EN4cute5tupleIJNS5_1CILi128EEES8_NS7_ILi64EEEEEENS_10bfloat16_tEfNS_4arch4Sm80ELb0ELb0ELb1ELb0ELb0ELb0ELb0ELb0ELi2ELi4ELi4ELi4ELb0EEENS1_24CollectiveEpilogueBwdGQAISA_fSD_Li256ELb0ELb0EEENS1_19SingleTileSchedulerILb0ELb0ELb0ELi128EEEEEEEEEvNT_6ParamsE$_ZN4cute3eso3ESOILb1ELb0EJNS_6LayoutINS_5tupleIJNS3_IJNS_1CILi8EEENS4_ILi1EEEEEENS4_ILi2EEEEEENS3_IJNS3_IJS6_NS4_ILi0EEEEEENS4_ILi64EEEEEEEEiEEC2ERKSE_RKi,($_ZN7cutlass13device_kernelIN5flash19enable_sm80_to_sm89INS1_16FlashAttnBwdSm80INS1_25CollectiveMainloopBwdSm80ILi2ELi2EN4cute5tupleIJNS5_1CILi128EEES8_NS7_ILi64EEEEEENS_10bfloat16_tEfNS_4arch4Sm80ELb0ELb0ELb1ELb0ELb0ELb0ELb0ELb0ELi2ELi4ELi4ELi4ELb0EEENS1_24CollectiveEpilogueBwdGQAISA_fSD_Li256ELb0ELb0EEENS1_19SingleTileSchedulerILb0ELb0ELb0ELi128EEEEEEEEEvNT_6ParamsE$_ZN4cute3eso3ESOILb1ELb0EJNS_6LayoutINS_5tupleIJNS3_IJNS_1CILi8EEENS4_ILi1EEEEEENS4_ILi2EEEEEENS3_IJNS3_IJS6_NS4_ILi0EEEEEENS4_ILi8192EEEEEEEENS_10ViewEngineINS_8smem_ptrIPN7cutlass10bfloat16_tEEEEEEEC2ERKSE_RKSL_ - $_ZN7cutlass13device_kernelIN5flash19enable_sm80_to_sm89INS1_16FlashAttnBwdSm80INS1_25CollectiveMainloopBwdSm80ILi2ELi2EN4cute5tupleIJNS5_1CILi128EEES8_NS7_ILi64EEEEEENS_10bfloat16_tEfNS_4arch4Sm80ELb0ELb0ELb1ELb0ELb0ELb0ELb0ELb0ELi2ELi4ELi4ELi4ELb0EEENS1_24CollectiveEpilogueBwdGQAISA_fSD_Li256ELb0ELb0EEENS1_19SingleTileSchedulerILb0ELb0ELb0ELi128EEEEEEEEEvNT_6ParamsE$_ZN4cute3eso3ESOILb1ELb0EJNS_6LayoutINS_5tupleIJNS3_IJNS_1CILi8EEENS4_ILi1EEEEEENS4_ILi2EEEEEENS3_IJNS3_IJS6_NS4_ILi0EEEEEENS4_ILi64EEEEEEEEiEEC2ERKSE_RKi)
$_ZN7cutlass13device_kernelIN5flash19enable_sm80_to_sm89INS1_16FlashAttnBwdSm80INS1_25CollectiveMainloopBwdSm80ILi2ELi2EN4cute5tupleIJNS5_1CILi128EEES8_NS7_ILi64EEEEEENS_10bfloat16_tEfNS_4arch4Sm80ELb0ELb0ELb1ELb0ELb0ELb0ELb0ELb0ELi2ELi4ELi4ELi4ELb0EEENS1_24CollectiveEpilogueBwdGQAISA_fSD_Li256ELb0ELb0EEENS1_19SingleTileSchedulerILb0ELb0ELb0ELi128EEEEEEEEEvNT_6ParamsE$_ZN4cute3eso3ESOILb1ELb0EJNS_6LayoutINS_5tupleIJNS3_IJNS_1CILi8EEENS4_ILi1EEEEEENS4_ILi2EEEEEENS3_IJNS3_IJS6_NS4_ILi0EEEEEENS4_ILi64EEEEEEEEiEEC2ERKSE_RKi:
[----:B------:R-:W-:Y:S02]  /*94c0*/  IADD3 R2, R25, -c[0x0][0x20], RZ ;  /* 0x8000080019027a10 */ /* 0x000fe40007ffe0ff */
[----:B------:R-:W-:-:S03]  /*94d0*/  MOV R7, 0x0 ;  /* 0x0000000000077802 */ /* 0x000fc60000000f00 */
[----:B------:R1:W-:Y:S01]  /*94e0*/  STL [R2], R3 ;  /* 0x0000000302007387 */ /* 0x0003e20000100800 */
[----:B------:R-:W-:Y:S05]  /*94f0*/  RET.REL.NODEC R6 `(_ZN7cutlass13device_kernelIN5flash19enable_sm80_to_sm89INS1_16FlashAttnBwdSm80INS1_25CollectiveMainloopBwdSm80ILi2ELi2EN4cute5tupleIJNS5_1CILi128EEES8_NS7_ILi64EEEEEENS_10bfloat16_tEfNS_4arch4Sm80ELb0ELb0ELb1ELb0ELb0ELb0ELb0ELb0ELi2ELi4ELi4ELi4ELb0EEENS1_24CollectiveEpilogueBwdGQAISA_fSD_Li256ELb0ELb0EEENS1_19SingleTileSchedulerILb0ELb0ELb0ELi128EEEEEEEEEvNT_6ParamsE) ;  /* 0xffff6b0006007950 */ /* 0x000fea0003c3ffff */
        .type           $_ZN7cutlass13device_kernelIN5flash19enable_sm80_to_sm89INS1_16FlashAttnBwdSm80INS1_25CollectiveMainloopBwdSm80ILi2ELi2EN4cute5tupleIJNS5_1CILi128EEES8_NS7_ILi64EEEEEENS_10bfloat16_tEfNS_4arch4Sm80ELb0ELb0ELb1ELb0ELb0ELb0ELb0ELb0ELi2ELi4ELi4ELi4ELb0EEENS1_24CollectiveEpilogueBwdGQAISA_fSD_Li256ELb0ELb0EEENS1_19SingleTileSchedulerILb0ELb0ELb0ELi128EEEEEEEEEvNT_6ParamsE$_ZN4cute3eso3ESOILb1ELb0EJNS_6LayoutINS_5tupleIJNS3_IJNS_1CILi8EEENS4_ILi1EEEEEENS4_ILi2EEEEEENS3_IJNS3_IJS6_NS4_ILi0EEEEEENS4_ILi8192EEEEEEEENS_10ViewEngineINS_8smem_ptrIPN7cutlass10bfloat16_tEEEEEEEC2ERKSE_RKSL_,@function
        .size           $_ZN7cutlass13device_kernelIN5flash19enable_sm80_to_sm89INS1_16FlashAttnBwdSm80INS1_25CollectiveMainloopBwdSm80ILi2ELi2EN4cute5tupleIJNS5_1CILi128EEES8_NS7_ILi64EEEEEENS_10bfloat16_tEfNS_4arch4Sm80ELb0ELb0ELb1ELb0ELb0ELb0ELb0ELb0ELi2ELi4ELi4ELi4ELb0EEENS1_24CollectiveEpilogueBwdGQAISA_fSD_Li256ELb0ELb0EEENS1_19SingleTileSchedulerILb0ELb0ELb0ELi128EEEEEEEEEvNT_6ParamsE$_ZN4cute3eso3ESOILb1ELb0EJNS_6LayoutINS_5tupleIJNS3_IJNS_1CILi8EEENS4_ILi1EEEEEENS4_ILi2EEEEEENS3_IJNS3_IJS6_NS4_ILi0EEEEEENS4_ILi8192EEEEEEEENS_10ViewEngineINS_8smem_ptrIPN7cutlass10bfloat16_tEEEEEEEC2ERKSE_RKSL_,($_ZN7cutlass13device_kernelIN5flash19enable_sm80_to_sm89INS1_16FlashAttnBwdSm80INS1_25CollectiveMainloopBwdSm80ILi2ELi2EN4cute5tupleIJNS5_1CILi128EEES8_NS7_ILi64EEEEEENS_10bfloat16_tEfNS_4arch4Sm80ELb0ELb0ELb1ELb0ELb0ELb0ELb0ELb0ELi2ELi4ELi4ELi4ELb0EEENS1_24CollectiveEpilogueBwdGQAISA_fSD_Li256ELb0ELb0EEENS1_19SingleTileSchedulerILb0ELb0ELb0ELi128EEEEEEEEEvNT_6ParamsE$_ZN4cute3eso3ESOILb1ELb0EJNS_6LayoutINS_5tupleIJNS3_IJNS_1CILi8EEENS4_ILi1EEEEEENS4_ILi2EEEEEENS3_IJNS3_IJS6_NS4_ILi0EEEEEENS4_ILi8192EEEEEEEEiEEC2ERKSE_RKi - $_ZN7cutlass13device_kernelIN5flash19enable_sm80_to_sm89INS1_16FlashAttnBwdSm80INS1_25CollectiveMainloopBwdSm80ILi2ELi2EN4cute5tupleIJNS5_1CILi128EEES8_NS7_ILi64EEEEEENS_10bfloat16_tEfNS_4arch4Sm80ELb0ELb0ELb1ELb0ELb0ELb0ELb0ELb0ELi2ELi4ELi4ELi4ELb0EEENS1_24CollectiveEpilogueBwdGQAISA_fSD_Li256ELb0ELb0EEENS1_19SingleTileSchedulerILb0ELb0ELb0ELi128EEEEEEEEEvNT_6ParamsE$_ZN4cute3eso3ESOILb1ELb0EJNS_6LayoutINS_5tupleIJNS3_IJNS_1CILi8EEENS4_ILi1EEEEEENS4_ILi2EEEEEENS3_IJNS3_IJS6_NS4_ILi0EEEEEENS4_ILi8192EEEEEEEENS_10ViewEngineINS_8smem_ptrIPN7cutlass10bfloat16_tEEEEEEEC2ERKSE_RKSL_)
$_ZN7cutlass13device_kernelIN5flash19enable_sm80_to_sm89INS1_16FlashAttnBwdSm80INS1_25CollectiveMainloopBwdSm80ILi2ELi2EN4cute5tupleIJNS5_1CILi128EEES8_NS7_ILi64EEEEEENS_10bfloat16_tEfNS_4arch4Sm80ELb0ELb0ELb1ELb0ELb0ELb0ELb0ELb0ELi2ELi4ELi4ELi4ELb0EEENS1_24CollectiveEpilogueBwdGQAISA_fSD_Li256ELb0ELb0EEENS1_19SingleTileSchedulerILb0ELb0ELb0ELi128EEEEEEEEEvNT_6ParamsE$_ZN4cute3eso3ESOILb1ELb0EJNS_6LayoutINS_5tupleIJNS3_IJNS_1CILi8EEENS4_ILi1EEEEEENS4_ILi2EEEEEENS3_IJNS3_IJS6_NS4_ILi0EEEEEENS4_ILi8192EEEEEEEENS_10ViewEngineINS_8smem_ptrIPN7cutlass10bfloat16_tEEEEEEEC2ERKSE_RKSL_:
[----:B------:R-:W-:Y:S02]  /*9500*/  IADD3 R4, R25, -c[0x0][0x20], RZ ;  /* 0x8000080019047a10 */ /* 0x000fe40007ffe0ff */
[----:B------:R-:W-:-:S03]  /*9510*/  MOV R7, 0x0 ;  /* 0x0000000000077802 */ /* 0x000fc60000000f00 */
[----:B------:R1:W-:Y:S01]  /*9520*/  STL.64 [R4], R2 ;  /* 0x0000000204007387 */ /* 0x0003e20000100a00 */
[----:B------:R-:W-:Y:S05]  /*9530*/  RET.REL.NODEC R6 `(_ZN7cutlass13device_kernelIN5flash19enable_sm80_to_sm89INS1_16FlashAttnBwdSm80INS1_25CollectiveMainloopBwdSm80ILi2ELi2EN4cute5tupleIJNS5_1CILi128EEES8_NS7_ILi64EEEEEENS_10bfloat16_tEfNS_4arch4Sm80ELb0ELb0ELb1ELb0ELb0ELb0ELb0ELb0ELi2ELi4ELi4ELi4ELb0EEENS1_24CollectiveEpilogueBwdGQAISA_fSD_Li256ELb0ELb0EEENS1_19SingleTileSchedulerILb0ELb0ELb0ELi128EEEEEEEEEvNT_6ParamsE) ;  /* 0xffff6ac006007950 */ /* 0x000fea0003c3ffff */
        .type           $_ZN7cutlass13device_kernelIN5flash19enable_sm80_to_sm89INS1_16FlashAttnBwdSm80INS1_25CollectiveMainloopBwdSm80ILi2ELi2EN4cute5tupleIJNS5_1CILi128EEES8_NS7_ILi64EEEEEENS_10bfloat16_tEfNS_4arch4Sm80ELb0ELb0ELb1ELb0ELb0ELb0ELb0ELb0ELi2ELi4ELi4ELi4ELb0EEENS1_24CollectiveEpilogueBwdGQAISA_fSD_Li256ELb0ELb0EEENS1_19SingleTileSchedulerILb0ELb0ELb0ELi128EEEEEEEEEvNT_6ParamsE$_ZN4cute3eso3ESOILb1ELb0EJNS_6LayoutINS_5tupleIJNS3_IJNS_1CILi8EEENS4_ILi1EEEEEENS4_ILi2EEEEEENS3_IJNS3_IJS6_NS4_ILi0EEEEEENS4_ILi8192EEEEEEEEiEEC2ERKSE_RKi,@function
        .size           $_ZN7cutlass13device_kernelIN5flash19enable_sm80_to_sm89INS1_16FlashAttnBwdSm80INS1_25CollectiveMainloopBwdSm80ILi2ELi2EN4cute5tupleIJNS5_1CILi128EEES8_NS7_ILi64EEEEEENS_10bfloat16_tEfNS_4arch4Sm80ELb0ELb0ELb1ELb0ELb0ELb0ELb0ELb0ELi2ELi4ELi4ELi4ELb0EEENS1_24CollectiveEpilogueBwdGQAISA_fSD_Li256ELb0ELb0EEENS1_19SingleTileSchedulerILb0ELb0ELb0ELi128EEEEEEEEEvNT_6ParamsE$_ZN4cute3eso3ESOILb1ELb0EJNS_6LayoutINS_5tupleIJNS3_IJNS_1CILi8EEENS4_ILi1EEEEEENS4_ILi2EEEEEENS3_IJNS3_IJS6_NS4_ILi0EEEEEENS4_ILi8192EEEEEEEEiEEC2ERKSE_RKi,($_ZN7cutlass13device_kernelIN5flash19enable_sm80_to_sm89INS1_16FlashAttnBwdSm80INS1_25CollectiveMainloopBwdSm80ILi2ELi2EN4cute5tupleIJNS5_1CILi128EEES8_NS7_ILi64EEEEEENS_10bfloat16_tEfNS_4arch4Sm80ELb0ELb0ELb1ELb0ELb0ELb0ELb0ELb0ELi2ELi4ELi4ELi4ELb0EEENS1_24CollectiveEpilogueBwdGQAISA_fSD_Li256ELb0ELb0EEENS1_19SingleTileSchedulerILb0ELb0ELb0ELi128EEEEEEEEEvNT_6ParamsE$_ZN4cute3eso3ESOILb1ELb0EJNS_6LayoutINS_5tupleIJNS3_IJNS_1CILi8EEENS4_ILi1EEEEEENS4_ILi2EEEEEENS3_IJNS3_IJS6_NS4_ILi0EEEEEES5_EEEEENS_10ViewEngineIPN7cutlass10bfloat16_tEEEEEC2ERKSD_RKSI_ - $_ZN7cutlass13device_kernelIN5flash19enable_sm80_to_sm89INS1_16FlashAttnBwdSm80INS1_25CollectiveMainloopBwdSm80ILi2ELi2EN4cute5tupleIJNS5_1CILi128EEES8_NS7_ILi64EEEEEENS_10bfloat16_tEfNS_4arch4Sm80ELb0ELb0ELb1ELb0ELb0ELb0ELb0ELb0ELi2ELi4ELi4ELi4ELb0EEENS1_24CollectiveEpilogueBwdGQAISA_fSD_Li256ELb0ELb0EEENS1_19SingleTileSchedulerILb0ELb0ELb0ELi128EEEEEEEEEvNT_6ParamsE$_ZN4cute3eso3ESOILb1ELb0EJNS_6LayoutINS_5tupleIJNS3_IJNS_1CILi8EEENS4_ILi1EEEEEENS4_ILi2EEEEEENS3_IJNS3_IJS6_NS4_ILi0EEEEEENS4_ILi8192EEEEEEEEiEEC2ERKSE_RKi)
$_ZN7cutlass13device_kernelIN5flash19enable_sm80_to_sm89INS1_16FlashAttnBwdSm80INS1_25CollectiveMainloopBwdSm80ILi2ELi2EN4cute5tupleIJNS5_1CILi128EEES8_NS7_ILi64EEEEEENS_10bfloat16_tEfNS_4arch4Sm80ELb0ELb0ELb1ELb0ELb0ELb0ELb0ELb0ELi2ELi4ELi4ELi4ELb0EEENS1_24CollectiveEpilogueBwdGQAISA_fSD_Li256ELb0ELb0EEENS1_19SingleTileSchedulerILb0ELb0ELb0ELi128EEEEEEEEEvNT_6ParamsE$_ZN4cute3eso3ESOILb1ELb0EJNS_6LayoutINS_5tupleIJNS3_IJNS_1CILi8EEENS4_ILi1EEEEEENS4_ILi2EEEEEENS3_IJNS3_IJS6_NS4_ILi0EEEEEENS4_ILi8192EEEEEEEEiEEC2ERKSE_RKi:
[----:B------:R-:W-:Y:S02]  /*9540*/  IADD3 R2, R25, -c[0x0][0x20], RZ ;  /* 0x8000080019027a10 */ /* 0x000fe40007ffe0ff */
[----:B------:R-:W-:-:S03]  /*9550*/  MOV R5, 0x0 ;  /* 0x0000000000057802 */ /* 0x000fc60000000f00 */
[----:B------:R1:W-:Y:S01]  /*9560*/  STL [R2], R3 ;  /* 0x0000000302007387 */ /* 0x0003e20000100800 */
[----:B------:R-:W-:Y:S05]  /*9570*/  RET.REL.NODEC R4 `(_ZN7cutlass13device_kernelIN5flash19enable_sm80_to_sm89INS1_16FlashAttnBwdSm80INS1_25CollectiveMainloopBwdSm80ILi2ELi2EN4cute5tupleIJNS5_1CILi128EEES8_NS7_ILi64EEEEEENS_10bfloat16_tEfNS_4arch4Sm80ELb0ELb0ELb1ELb0ELb0ELb0ELb0ELb0ELi2ELi4ELi4ELi4ELb0EEENS1_24CollectiveEpilogueBwdGQAISA_fSD_Li256ELb0ELb0EEENS1_19SingleTileSchedulerILb0ELb0ELb0ELi128EEEEEEEEEvNT_6ParamsE) ;  /* 0xffff6a8004007950 */ /* 0x000fea0003c3ffff */
        .type           $_ZN7cutlass13device_kernelIN5flash19enable_sm80_to_sm89INS1_16FlashAttnBwdSm80INS1_25CollectiveMainloopBwdSm80ILi2ELi2EN4cute5tupleIJNS5_1CILi128EEES8_NS7_ILi64EEEEEENS_10bfloat16_tEfNS_4arch4Sm80ELb0ELb0ELb1ELb0ELb0ELb0ELb0ELb0ELi2ELi4ELi4ELi4ELb0EEENS1_24CollectiveEpilogueBwdGQAISA_fSD_Li256ELb0ELb0EEENS1_19SingleTileSchedulerILb0ELb0ELb0ELi128EEEEEEEEEvNT_6ParamsE$_ZN4cute3eso3ESOILb1ELb0EJNS_6LayoutINS_5tupleIJNS3_IJNS_1CILi8EEENS4_ILi1EEEEEENS4_ILi2EEEEEENS3_IJNS3_IJS6_NS4_ILi0EEEEEES5_EEEEENS_10ViewEngineIPN7cutlass10bfloat16_tEEEEEC2ERKSD_RKSI_,@function
        .size           $_ZN7cutlass13device_kernelIN5flash19enable_sm80_to_sm89INS1_16FlashAttnBwdSm80INS1_25CollectiveMainloopBwdSm80ILi2ELi2EN4cute5tupleIJNS5_1CILi128EEES8_NS7_ILi64EEEEEENS_10bfloat16_tEfNS_4arch4Sm80ELb0ELb0ELb1ELb0ELb0ELb0ELb0ELb0ELi2ELi4ELi4ELi4ELb0EEENS1_24CollectiveEpilogueBwdGQAISA_fSD_Li256ELb0ELb0EEENS1_19SingleTileSchedulerILb0ELb0ELb0ELi128EEEEEEEEEvNT_6ParamsE$_ZN4cute3eso3ESOILb1ELb0EJNS_6LayoutINS_5tupleIJNS3_IJNS_1CILi8EEENS4_ILi1EEEEEENS4_ILi2EEEEEENS3_IJNS3_IJS6_NS4_ILi0EEEEEES5_EEEEENS_10ViewEngineIPN7cutlass10bfloat16_tEEEEEC2ERKSD_RKSI_,($_ZN7cutlass13device_kernelIN5flash19enable_sm80_to_sm89INS1_16FlashAttnBwdSm80INS1_25CollectiveMainloopBwdSm80ILi2ELi2EN4cute5tupleIJNS5_1CILi128EEES8_NS7_ILi64EEEEEENS_10bfloat16_tEfNS_4arch4Sm80ELb0ELb0ELb1ELb0ELb0ELb0ELb0ELb0ELi2ELi4ELi4ELi4ELb0EEENS1_24CollectiveEpilogueBwdGQAISA_fSD_Li256ELb0ELb0EEENS1_19SingleTileSchedulerILb0ELb0ELb0ELi128EEEEEEEEEvNT_6ParamsE$_ZN4cute3eso3ESOILb1ELb0EJNS_6LayoutINS_5tupleIJNS3_IJNS_1CILi8EEENS4_ILi1EEEEEENS4_ILi2EEEEEENS3_IJNS3_IJS6_NS4_ILi0EEEEEES5_EEEEEiEEC2ERKSD_RKi - $_ZN7cutlass13device_kernelIN5flash19enable_sm80_to_sm89INS1_16FlashAttnBwdSm80INS1_25CollectiveMainloopBwdSm80ILi2ELi2EN4cute5tupleIJNS5_1CILi128EEES8_NS7_ILi64EEEEEENS_10bfloat16_tEfNS_4arch4Sm80ELb0ELb0ELb1ELb0ELb0ELb0ELb0ELb0ELi2ELi4ELi4ELi4ELb0EEENS1_24CollectiveEpilogueBwdGQAISA_fSD_Li256ELb0ELb0EEENS1_19SingleTileSchedulerILb0ELb0ELb0ELi128EEEEEEEEEvNT_6ParamsE$_ZN4cute3eso3ESOILb1ELb0EJNS_6LayoutINS_5tupleIJNS3_IJNS_1CILi8EEENS4_ILi1EEEEEENS4_ILi2EEEEEENS3_IJNS3_IJS6_NS4_ILi0EEEEEES5_EEEEENS_10ViewEngineIPN7cutlass10bfloat16_tEEEEEC2ERKSD_RKSI_)
$_ZN7cutlass13device_kernelIN5flash19enable_sm80_to_sm89INS1_16FlashAttnBwdSm80INS1_25CollectiveMainloopBwdSm80ILi2ELi2EN4cute5tupleIJNS5_1CILi128EEES8_NS7_ILi64EEEEEENS_10bfloat16_tEfNS_4arch4Sm80ELb0ELb0ELb1ELb0ELb0ELb0ELb0ELb0ELi2ELi4ELi4ELi4ELb0EEENS1_24CollectiveEpilogueBwdGQAISA_fSD_Li256ELb0ELb0EEENS1_19SingleTileSchedulerILb0ELb0ELb0ELi128EEEEEEEEEvNT_6ParamsE$_ZN4cute3eso3ESOILb1ELb0EJNS_6LayoutINS_5tupleIJNS3_IJNS_1CILi8EEENS4_ILi1EEEEEENS4_ILi2EEEEEENS3_IJNS3_IJS6_NS4_ILi0EEEEEES5_EEEEENS_10ViewEngineIPN7cutlass10bfloat16_tEEEEEC2ERKSD_RKSI_:
[----:B------:R-:W-:Y:S01]  /*9580*/  IADD3 R3, R69, -c[0x0][0x20], RZ ;  /* 0x8000080045037a10 */ /* 0x000fe20007ffe0ff */
[----:B------:R-:W-:Y:S01]  /*9590*/  IMAD.MOV.U32 R8, RZ, RZ, R2 ;  /* 0x000000ffff087224 */ /* 0x000fe200078e0002 */
[----:B------:R-:W-:Y:S01]  /*95a0*/  MOV R9, R7 ;  /* 0x0000000700097202 */ /* 0x000fe20000000f00 */
[----:B------:R-:W-:-:S04]  /*95b0*/  IMAD.MOV.U32 R7, RZ, RZ, 0x0 ;  /* 0x00000000ff077424 */ /* 0x000fc800078e00ff */
[----:B------:R1:W-:Y:S01]  /*95c0*/  STL.64 [R3], R8 ;  /* 0x0000000803007387 */ /* 0x0003e20000100a00 */
[----:B------:R-:W-:Y:S05]  /*95d0*/  RET.REL.NODEC R6 `(_ZN7cutlass13device_kernelIN5flash19enable_sm80_to_sm89INS1_16FlashAttnBwdSm80INS1_25CollectiveMainloopBwdSm80ILi2ELi2EN4cute5tupleIJNS5_1CILi128EEES8_NS7_ILi64EEEEEENS_10bfloat16_tEfNS_4arch4Sm80ELb0ELb0ELb1ELb0ELb0ELb0ELb0ELb0ELi2ELi4ELi4ELi4ELb0EEENS1_24CollectiveEpilogueBwdGQAISA_fSD_Li256ELb0ELb0EEENS1_19SingleTileSchedulerILb0ELb0ELb0ELi128EEEEEEEEEvNT_6ParamsE) ;  /* 0xffff6a2006007950 */ /* 0x000fea0003c3ffff */
        .type           $_ZN7cutlass13device_kernelIN5flash19enable_sm80_to_sm89INS1_16FlashAttnBwdSm80INS1_25CollectiveMainloopBwdSm80ILi2ELi2EN4cute5tupleIJNS5_1CILi128EEES8_NS7_ILi64EEEEEENS_10bfloat16_tEfNS_4arch4Sm80ELb0ELb0ELb1ELb0ELb0ELb0ELb0ELb0ELi2ELi4ELi4ELi4ELb0EEENS1_24CollectiveEpilogueBwdGQAISA_fSD_Li256ELb0ELb0EEENS1_19SingleTileSchedulerILb0ELb0ELb0ELi128EEEEEEEEEvNT_6ParamsE$_ZN4cute3eso3ESOILb1ELb0EJNS_6LayoutINS_5tupleIJNS3_IJNS_1CILi8EEENS4_ILi1EEEEEENS4_ILi2EEEEEENS3_IJNS3_IJS6_NS4_ILi0EEEEEES5_EEEEEiEEC2ERKSD_RKi,@function
        .size           $_ZN7cutlass13device_kernelIN5flash19enable_sm80_to_sm89INS1_16FlashAttnBwdSm80INS1_25CollectiveMainloopBwdSm80ILi2ELi2EN4cute5tupleIJNS5_1CILi128EEES8_NS7_ILi64EEEEEENS_10bfloat16_tEfNS_4arch4Sm80ELb0ELb0ELb1ELb0ELb0ELb0ELb0ELb0ELi2ELi4ELi4ELi4ELb0EEENS1_24CollectiveEpilogueBwdGQAISA_fSD_Li256ELb0ELb0EEENS1_19SingleTileSchedulerILb0ELb0ELb0ELi128EEEEEEEEEvNT_6ParamsE$_ZN4cute3eso3ESOILb1ELb0EJNS_6LayoutINS_5tupleIJNS3_IJNS_1CILi8EEENS4_ILi1EEEEEENS4_ILi2EEEEEENS3_IJNS3_IJS6_NS4_ILi0EEEEEES5_EEEEEiEEC2ERKSD_RKi,($_ZN7cutlass13device_kernelIN5flash19enable_sm80_to_sm89INS1_16FlashAttnBwdSm80INS1_25CollectiveMainloopBwdSm80ILi2ELi2EN4cute5tupleIJNS5_1CILi128EEES8_NS7_ILi64EEEEEENS_10bfloat16_tEfNS_4arch4Sm80ELb0ELb0ELb1ELb0ELb0ELb0ELb0ELb0ELi2ELi4ELi4ELi4ELb0EEENS1_24CollectiveEpilogueBwdGQAISA_fSD_Li256ELb0ELb0EEENS1_19SingleTileSchedulerILb0ELb0ELb0ELi128EEEEEEEEEvNT_6ParamsE$_ZN4cute3eso3ESOILb1ELb0EJNS_6LayoutINS_5tupleIJNS3_IJNS_1CILi8EEENS4_ILi1EEEEEENS4_ILi2EEENS3_IJNS4_ILi4EEES8_EEEEEENS3_IJNS3_IJS6_NS4_ILi0EEEEEES5_NS3_IJNS4_ILi32EEENS4_ILi16EEEEEEEEEEENS_10ViewEngineIPN7cutlass10bfloat16_tEEEEEC2ERKSI_RKSN_ - $_ZN7cutlass13device_kernelIN5flash19enable_sm80_to_sm89INS1_16FlashAttnBwdSm80INS1_25CollectiveMainloopBwdSm80ILi2ELi2EN4cute5tupleIJNS5_1CILi128EEES8_NS7_ILi64EEEEEENS_10bfloat16_tEfNS_4arch4Sm80ELb0ELb0ELb1ELb0ELb0ELb0ELb0ELb0ELi2ELi4ELi4ELi4ELb0EEENS1_24CollectiveEpilogueBwdGQAISA_fSD_Li256ELb0ELb0EEENS1_19SingleTileSchedulerILb0ELb0ELb0ELi128EEEEEEEEEvNT_6ParamsE$_ZN4cute3eso3ESOILb1ELb0EJNS_6LayoutINS_5tupleIJNS3_IJNS_1CILi8EEENS4_ILi1EEEEEENS4_ILi2EEEEEENS3_IJNS3_IJS6_NS4_ILi0EEEEEES5_EEEEEiEEC2ERKSD_RKi)
$_ZN7cutlass13device_kernelIN5flash19enable_sm80_to_sm89INS1_16FlashAttnBwdSm80INS1_25CollectiveMainloopBwdSm80ILi2ELi2EN4cute5tupleIJNS5_1CILi128EEES8_NS7_ILi64EEEEEENS_10bfloat16_tEfNS_4arch4Sm80ELb0ELb0ELb1ELb0ELb0ELb0ELb0ELb0ELi2ELi4ELi4ELi4ELb0EEENS1_24CollectiveEpilogueBwdGQAISA_fSD_Li256ELb0ELb0EEENS1_19SingleTileSchedulerILb0ELb0ELb0ELi128EEEEEEEEEvNT_6ParamsE$_ZN4cute3eso3ESOILb1ELb0EJNS_6LayoutINS_5tupleIJNS3_IJNS_1CILi8EEENS4_ILi1EEEEEENS4_ILi2EEEEEENS3_IJNS3_IJS6_NS4_ILi0EEEEEES5_EEEEEiEEC2ERKSD_RKi:
[----:B------:R-:W-:Y:S02]  /*95e0*/  IADD3 R2, R2, -c[0x0][0x20], RZ ;  /* 0x8000080002027a10 */ /* 0x000fe40007ffe0ff */
[----:B------:R-:W-:-:S03]  /*95f0*/  MOV R7, 0x0 ;  /* 0x0000000000077802 */ /* 0x000fc60000000f00 */
[----:B------:R1:W-:Y:S01]  /*9600*/  STL [R2], R3 ;  /* 0x0000000302007387 */ /* 0x0003e20000100800 */
[----:B------:R-:W-:Y:S05]  /*9610*/  RET.REL.NODEC R6 `(_ZN7cutlass13device_kernelIN5flash19enable_sm80_to_sm89INS1_16FlashAttnBwdSm80INS1_25CollectiveMainloopBwdSm80ILi2ELi2EN4cute5tupleIJNS5_1CILi128EEES8_NS7_ILi64EEEEEENS_10bfloat16_tEfNS_4arch4Sm80ELb0ELb0ELb1ELb0ELb0ELb0ELb0ELb0ELi2ELi4ELi4ELi4ELb0EEENS1_24CollectiveEpilogueBwdGQAISA_fSD_Li256ELb0ELb0EEENS1_19SingleTileSchedulerILb0ELb0ELb0ELi128EEEEEEEEEvNT_6ParamsE) ;  /* 0xffff69e006007950 */ /* 0x000fea0003c3ffff */
        .type           $_ZN7cutlass13device_kernelIN5flash19enable_sm80_to_sm89INS1_16FlashAttnBwdSm80INS1_25CollectiveMainloopBwdSm80ILi2ELi2EN4cute5tupleIJNS5_1CILi128EEES8_NS7_ILi64EEEEEENS_10bfloat16_tEfNS_4arch4Sm80ELb0ELb0ELb1ELb0ELb0ELb0ELb0ELb0ELi2ELi4ELi4ELi4ELb0EEENS1_24CollectiveEpilogueBwdGQAISA_fSD_Li256ELb0ELb0EEENS1_19SingleTileSchedulerILb0ELb0ELb0ELi128EEEEEEEEEvNT_6ParamsE$_ZN4cute3eso3ESOILb1ELb0EJNS_6LayoutINS_5tupleIJNS3_IJNS_1CILi8EEENS4_ILi1EEEEEENS4_ILi2EEENS3_IJNS4_ILi4EEES8_EEEEEENS3_IJNS3_IJS6_NS4_ILi0EEEEEES5_NS3_IJNS4_ILi32EEENS4_ILi16EEEEEEEEEEENS_10ViewEngineIPN7cutlass10bfloat16_tEEEEEC2ERKSI_RKSN_,@function
        .size           $_ZN7cutlass13device_kernelIN5flash19enable_sm80_to_sm89INS1_16FlashAttnBwdSm80INS1_25CollectiveMainloopBwdSm80ILi2ELi2EN4cute5tupleIJNS5_1CILi128EEES8_NS7_ILi64EEEEEENS_10bfloat16_tEfNS_4arch4Sm80ELb0ELb0ELb1ELb0ELb0ELb0ELb0ELb0ELi2ELi4ELi4ELi4ELb0EEENS1_24CollectiveEpilogueBwdGQAISA_fSD_Li256ELb0ELb0EEENS1_19SingleTileSchedulerILb0ELb0ELb0ELi128EEEEEEEEEvNT_6ParamsE$_ZN4cute3eso3ESOILb1ELb0EJNS_6LayoutINS_5tupleIJNS3_IJNS_1CILi8EEENS4_ILi1EEEEEENS4_ILi2EEENS3_IJNS4_ILi4EEES8_EEEEEENS3_IJNS3_IJS6_NS4_ILi0EEEEEES5_NS3_IJNS4_ILi32EEENS4_ILi16EEEEEEEEEEENS_10ViewEngineIPN7cutlass10bfloat16_tEEEEEC2ERKSI_RKSN_,($_ZN7cutlass13device_kernelIN5flash19enable_sm80_to_sm89INS1_16FlashAttnBwdSm80INS1_25CollectiveMainloopBwdSm80ILi2ELi2EN4cute5tupleIJNS5_1CILi128EEES8_NS7_ILi64EEEEEENS_10bfloat16_tEfNS_4arch4Sm80ELb0ELb0ELb1ELb0ELb0ELb0ELb0ELb0ELi2ELi4ELi4ELi4ELb0EEENS1_24CollectiveEpilogueBwdGQAISA_fSD_Li256ELb0ELb0EEENS1_19SingleTileSchedulerILb0ELb0ELb0ELi128EEEEEEEEEvNT_6ParamsE$_ZN4cute3eso3ESOILb1ELb0EJNS_6LayoutINS_5tupleIJNS3_IJNS_1CILi8EEENS4_ILi1EEEEEENS4_ILi2EEENS4_ILi4EEEEEENS3_IJNS3_IJS6_NS4_ILi0EEEEEES5_NS4_ILi16EEEEEEEENS_10ViewEngineIPN7cutlass10bfloat16_tEEEEEC2ERKSF_RKSK_ - $_ZN7cutlass13device_kernelIN5flash19enable_sm80_to_sm89INS1_16FlashAttnBwdSm80INS1_25CollectiveMainloopBwdSm80ILi2ELi2EN4cute5tupleIJNS5_1CILi128EEES8_NS7_ILi64EEEEEENS_10bfloat16_tEfNS_4arch4Sm80ELb0ELb0ELb1ELb0ELb0ELb0ELb0ELb0ELi2ELi4ELi4ELi4ELb0EEENS1_24CollectiveEpilogueBwdGQAISA_fSD_Li256ELb0ELb0EEENS1_19SingleTileSchedulerILb0ELb0ELb0ELi128EEEEEEEEEvNT_6ParamsE$_ZN4cute3eso3ESOILb1ELb0EJNS_6LayoutINS_5tupleIJNS3_IJNS_1CILi8EEENS4_ILi1EEEEEENS4_ILi2EEENS3_IJNS4_ILi4EEES8_EEEEEENS3_IJNS3_IJS6_NS4_ILi0EEEEEES5_NS3_IJNS4_ILi32EEENS4_ILi16EEEEEEEEEEENS_10ViewEngineIPN7cutlass10bfloat16_tEEEEEC2ERKSI_RKSN_)
$_ZN7cutlass13device_kernelIN5flash19enable_sm80_to_sm89INS1_16FlashAttnBwdSm80INS1_25CollectiveMainloopBwdSm80ILi2ELi2EN4cute5tupleIJNS5_1CILi128EEES8_NS7_ILi64EEEEEENS_10bfloat16_tEfNS_4arch4Sm80ELb0ELb0ELb1ELb0ELb0ELb0ELb0ELb0ELi2ELi4ELi4ELi4ELb0EEENS1_24CollectiveEpilogueBwdGQAISA_fSD_Li256ELb0ELb0EEENS1_19SingleTileSchedulerILb0ELb0ELb0ELi128EEEEEEEEEvNT_6ParamsE$_ZN4cute3eso3ESOILb1ELb0EJNS_6LayoutINS_5tupleIJNS3_IJNS_1CILi8EEENS4_ILi1EEEEEENS4_ILi2EEENS3_IJNS4_ILi4EEES8_EEEEEENS3_IJNS3_IJS6_NS4_ILi0EEEEEES5_NS3_IJNS4_ILi32EEENS4_ILi16EEEEEEEEEEENS_10ViewEngineIPN7cutlass10bfloat16_tEEEEEC2ERKSI_RKSN_:
[----:B------:R-:W-:Y:S02]  /*9620*/  IADD3 R2, R69, -c[0x0][0x20], RZ ;  /* 0x8000080045027a10 */ /* 0x000fe40007ffe0ff */
[----:B------:R-:W-:-:S03]  /*9630*/  MOV R5, 0x0 ;  /* 0x0000000000057802 */ /* 0x000fc60000000f00 */
[----:B------:R1:W-:Y:S01]  /*9640*/  STL.64 [R2], R64 ;  /* 0x0000004002007387 */ /* 0x0003e20000100a00 */
[----:B------:R-:W-:Y:S05]  /*9650*/  RET.REL.NODEC R4 `(_ZN7cutlass13device_kernelIN5flash19enable_sm80_to_sm89INS1_16FlashAttnBwdSm80INS1_25CollectiveMainloopBwdSm80ILi2ELi2EN4cute5tupleIJNS5_1CILi128EEES8_NS7_ILi64EEEEEENS_10bfloat16_tEfNS_4arch4Sm80ELb0ELb0ELb1ELb0ELb0ELb0ELb0ELb0ELi2ELi4ELi4ELi4ELb0EEENS1_24CollectiveEpilogueBwdGQAISA_fSD_Li256ELb0ELb0EEENS1_19SingleTileSchedulerILb0ELb0ELb0ELi128EEEEEEEEEvNT_6ParamsE) ;  /* 0xffff69a004007950 */ /* 0x000fea0003c3ffff */
        .type           $_ZN7cutlass13device_kernelIN5flash19enable_sm80_to_sm89INS1_16FlashAttnBwdSm80INS1_25CollectiveMainloopBwdSm80ILi2ELi2EN4cute5tupleIJNS5_1CILi128EEES8_NS7_ILi64EEEEEENS_10bfloat16_tEfNS_4arch4Sm80ELb0ELb0ELb1ELb0ELb0ELb0ELb0ELb0ELi2ELi4ELi4ELi4ELb0EEENS1_24CollectiveEpilogueBwdGQAISA_fSD_Li256ELb0ELb0EEENS1_19SingleTileSchedulerILb0ELb0ELb0ELi128EEEEEEEEEvNT_6ParamsE$_ZN4cute3eso3ESOILb1ELb0EJNS_6LayoutINS_5tupleIJNS3_IJNS_1CILi8EEENS4_ILi1EEEEEENS4_ILi2EEENS4_ILi4EEEEEENS3_IJNS3_IJS6_NS4_ILi0EEEEEES5_NS4_ILi16EEEEEEEENS_10ViewEngineIPN7cutlass10bfloat16_tEEEEEC2ERKSF_RKSK_,@function
        .size           $_ZN7cutlass13device_kernelIN5flash19enable_sm80_to_sm89INS1_16FlashAttnBwdSm80INS1_25CollectiveMainloopBwdSm80ILi2ELi2EN4cute5tupleIJNS5_1CILi128EEES8_NS7_ILi64EEEEEENS_10bfloat16_tEfNS_4arch4Sm80ELb0ELb0ELb1ELb0ELb0ELb0ELb0ELb0ELi2ELi4ELi4ELi4ELb0EEENS1_24CollectiveEpilogueBwdGQAISA_fSD_Li256ELb0ELb0EEENS1_19SingleTileSchedulerILb0ELb0ELb0ELi128EEEEEEEEEvNT_6ParamsE$_ZN4cute3eso3ESOILb1ELb0EJNS_6LayoutINS_5tupleIJNS3_IJNS_1CILi8EEENS4_ILi1EEEEEENS4_ILi2EEENS4_ILi4EEEEEENS3_IJNS3_IJS6_NS4_ILi0EEEEEES5_NS4_ILi16EEEEEEEENS_10ViewEngineIPN7cutlass10bfloat16_tEEEEEC2ERKSF_RKSK_,($_ZN7cutlass13device_kernelIN5flash19enable_sm80_to_sm89INS1_16FlashAttnBwdSm80INS1_25CollectiveMainloopBwdSm80ILi2ELi2EN4cute5tupleIJNS5_1CILi128EEES8_NS7_ILi64EEEEEENS_10bfloat16_tEfNS_4arch4Sm80ELb0ELb0ELb1ELb0ELb0ELb0ELb0ELb0ELi2ELi4ELi4ELi4ELb0EEENS1_24CollectiveEpilogueBwdGQAISA_fSD_Li256ELb0ELb0EEENS1_19SingleTileSchedulerILb0ELb0ELb0ELi128EEEEEEEEEvNT_6ParamsE$_ZN4cute3eso3ESOILb1ELb0EJNS_6LayoutINS_5tupleIJNS3_IJNS_1CILi8EEENS4_ILi1EEEEEENS4_ILi2EEES5_EEENS3_IJNS3_IJS6_NS4_ILi0EEEEEENS4_ILi64EEES5_EEEEENS_10ViewEngineIPN7cutlass10bfloat16_tEEEEEC2ERKSE_RKSJ_ - $_ZN7cutlass13device_kernelIN5flash19enable_sm80_to_sm89INS1_16FlashAttnBwdSm80INS1_25CollectiveMainloopBwdSm80ILi2ELi2EN4cute5tupleIJNS5_1CILi128EEES8_NS7_ILi64EEEEEENS_10bfloat16_tEfNS_4arch4Sm80ELb0ELb0ELb1ELb0ELb0ELb0ELb0ELb0ELi2ELi4ELi4ELi4ELb0EEENS1_24CollectiveEpilogueBwdGQAISA_fSD_Li256ELb0ELb0EEENS1_19SingleTileSchedulerILb0ELb0ELb0ELi128EEEEEEEEEvNT_6ParamsE$_ZN4cute3eso3ESOILb1ELb0EJNS_6LayoutINS_5tupleIJNS3_IJNS_1CILi8EEENS4_ILi1EEEEEENS4_ILi2EEENS4_ILi4EEEEEENS3_IJNS3_IJS6_NS4_ILi0EEEEEES5_NS4_ILi16EEEEEEEENS_10ViewEngineIPN7cutlass10bfloat16_tEEEEEC2ERKSF_RKSK_)
$_ZN7cutlass13device_kernelIN5flash19enable_sm80_to_sm89INS1_16FlashAttnBwdSm80INS1_25CollectiveMainloopBwdSm80ILi2ELi2EN4cute5tupleIJNS5_1CILi128EEES8_NS7_ILi64EEEEEENS_10bfloat16_tEfNS_4arch4Sm80ELb0ELb0ELb1ELb0ELb0ELb0ELb0ELb0ELi2ELi4ELi4ELi4ELb0EEENS1_24CollectiveEpilogueBwdGQAISA_fSD_Li256ELb0ELb0EEENS1_19SingleTileSchedulerILb0ELb0ELb0ELi128EEEEEEEEEvNT_6ParamsE$_ZN4cute3eso3ESOILb1ELb0EJNS_6LayoutINS_5tupleIJNS3_IJNS_1CILi8EEENS4_ILi1EEEEEENS4_ILi2EEENS4_ILi4EEEEEENS3_IJNS3_IJS6_NS4_ILi0EEEEEES5_NS4_ILi16EEEEEEEENS_10ViewEngineIPN7cutlass10bfloat16_tEEEEEC2ERKSF_RKSK_:
[----:B------:R-:W-:Y:S01]  /*9660*/  IADD3 R2, R25, -c[0x0][0x20], RZ ;  /* 0x8000080019027a10 */ /* 0x000fe20007ffe0ff */
[----:B------:R-:W-:Y:S01]  /*9670*/  IMAD.MOV.U32 R7, RZ, RZ, R3 ;  /* 0x000000ffff077224 */ /* 0x000fe200078e0003 */
[----:B------:R-:W-:-:S04]  /*9680*/  MOV R5, 0x0 ;  /* 0x0000000000057802 */ /* 0x000fc80000000f00 */
[----:B------:R1:W-:Y:S01]  /*9690*/  STL.64 [R2], R6 ;  /* 0x0000000602007387 */ /* 0x0003e20000100a00 */
[----:B------:R-:W-:Y:S05]  /*96a0*/  RET.REL.NODEC R4 `(_ZN7cutlass13device_kernelIN5flash19enable_sm80_to_sm89INS1_16FlashAttnBwdSm80INS1_25CollectiveMainloopBwdSm80ILi2ELi2EN4cute5tupleIJNS5_1CILi128EEES8_NS7_ILi64EEEEEENS_10bfloat16_tEfNS_4arch4Sm80ELb0ELb0ELb1ELb0ELb0ELb0ELb0ELb0ELi2ELi4ELi4ELi4ELb0EEENS1_24CollectiveEpilogueBwdGQAISA_fSD_Li256ELb0ELb0EEENS1_19SingleTileSchedulerILb0ELb0ELb0ELi128EEEEEEEEEvNT_6ParamsE) ;  /* 0xffff695004007950 */ /* 0x000fea0003c3ffff */
        .type           $_ZN7cutlass13device_kernelIN5flash19enable_sm80_to_sm89INS1_16FlashAttnBwdSm80INS1_25CollectiveMainloopBwdSm80ILi2ELi2EN4cute5tupleIJNS5_1CILi128EEES8_NS7_ILi64EEEEEENS_10bfloat16_tEfNS_4arch4Sm80ELb0ELb0ELb1ELb0ELb0ELb0ELb0ELb0ELi2ELi4ELi4ELi4ELb0EEENS1_24CollectiveEpilogueBwdGQAISA_fSD_Li256ELb0ELb0EEENS1_19SingleTileSchedulerILb0ELb0ELb0ELi128EEEEEEEEEvNT_6ParamsE$_ZN4cute3eso3ESOILb1ELb0EJNS_6LayoutINS_5tupleIJNS3_IJNS_1CILi8EEENS4_ILi1EEEEEENS4_ILi2EEES5_EEENS3_IJNS3_IJS6_NS4_ILi0EEEEEENS4_ILi64EEES5_EEEEENS_10ViewEngineIPN7cutlass10bfloat16_tEEEEEC2ERKSE_RKSJ_,@function
        .size           $_ZN7cutlass13device_kernelIN5flash19enable_sm80_to_sm89INS1_16FlashAttnBwdSm80INS1_25CollectiveMainloopBwdSm80ILi2ELi2EN4cute5tupleIJNS5_1CILi128EEES8_NS7_ILi64EEEEEENS_10bfloat16_tEfNS_4arch4Sm80ELb0ELb0ELb1ELb0ELb0ELb0ELb0ELb0ELi2ELi4ELi4ELi4ELb0EEENS1_24CollectiveEpilogueBwdGQAISA_fSD_Li256ELb0ELb0EEENS1_19SingleTileSchedulerILb0ELb0ELb0ELi128EEEEEEEEEvNT_6ParamsE$_ZN4cute3eso3ESOILb1ELb0EJNS_6LayoutINS_5tupleIJNS3_IJNS_1CILi8EEENS4_ILi1EEEEEENS4_ILi2EEES5_EEENS3_IJNS3_IJS6_NS4_ILi0EEEEEENS4_ILi64EEES5_EEEEENS_10ViewEngineIPN7cutlass10bfloat16_tEEEEEC2ERKSE_RKSJ_,($_ZN7cutlass13device_kernelIN5flash19enable_sm80_to_sm89INS1_16FlashAttnBwdSm80INS1_25CollectiveMainloopBwdSm80ILi2ELi2EN4cute5tupleIJNS5_1CILi128EEES8_NS7_ILi64EEEEEENS_10bfloat16_tEfNS_4arch4Sm80ELb0ELb0ELb1ELb0ELb0ELb0ELb0ELb0ELi2ELi4ELi4ELi4ELb0EEENS1_24CollectiveEpilogueBwdGQAISA_fSD_Li256ELb0ELb0EEENS1_19SingleTileSchedulerILb0ELb0ELb0ELi128EEEEEEEEEvNT_6ParamsE$_ZN4cute3eso3ESOILb1ELb0EJNS_6LayoutINS_5tupleIJNS3_IJNS_1CILi8EEENS4_ILi1EEEEEENS4_ILi4EEEEEENS3_IJNS3_IJS6_NS4_ILi0EEEEEENS4_ILi2048EEEEEEEENS_10ViewEngineINS_8smem_ptrIPN7cutlass10bfloat16_tEEEEEEEC2ERKSE_RKSL_ - $_ZN7cutlass13device_kernelIN5flash19enable_sm80_to_sm89INS1_16FlashAttnBwdSm80INS1_25CollectiveMainloopBwdSm80ILi2ELi2EN4cute5tupleIJNS5_1CILi128EEES8_NS7_ILi64EEEEEENS_10bfloat16_tEfNS_4arch4Sm80ELb0ELb0ELb1ELb0ELb0ELb0ELb0ELb0ELi2ELi4ELi4ELi4ELb0EEENS1_24CollectiveEpilogueBwdGQAISA_fSD_Li256ELb0ELb0EEENS1_19SingleTileSchedulerILb0ELb0ELb0ELi128EEEEEEEEEvNT_6ParamsE$_ZN4cute3eso3ESOILb1ELb0EJNS_6LayoutINS_5tupleIJNS3_IJNS_1CILi8EEENS4_ILi1EEEEEENS4_ILi2EEES5_EEENS3_IJNS3_IJS6_NS4_ILi0EEEEEENS4_ILi64EEES5_EEEEENS_10ViewEngineIPN7cutlass10bfloat16_tEEEEEC2ERKSE_RKSJ_)
$_ZN7cutlass13device_kernelIN5flash19enable_sm80_to_sm89INS1_16FlashAttnBwdSm80INS1_25CollectiveMainloopBwdSm80ILi2ELi2EN4cute5tupleIJNS5_1CILi128EEES8_NS7_ILi64EEEEEENS_10bfloat16_tEfNS_4arch4Sm80ELb0ELb0ELb1ELb0ELb0ELb0ELb0ELb0ELi2ELi4ELi4ELi4ELb0EEENS1_24CollectiveEpilogueBwdGQAISA_fSD_Li256ELb0ELb0EEENS1_19SingleTileSchedulerILb0ELb0ELb0ELi128EEEEEEEEEvNT_6ParamsE$_ZN4cute3eso3ESOILb1ELb0EJNS_6LayoutINS_5tupleIJNS3_IJNS_1CILi8EEENS4_ILi1EEEEEENS4_ILi2EEES5_EEENS3_IJNS3_IJS6_NS4_ILi0EEEEEENS4_ILi64EEES5_EEEEENS_10ViewEngineIPN7cutlass10bfloat16_tEEEEEC2ERKSE_RKSJ_:
[----:B------:R-:W-:Y:S01]  /*96b0*/  IADD3 R2, R25, -c[0x0][0x20], RZ ;  /* 0x8000080019027a10 */ /* 0x000fe20007ffe0ff */
[----:B------:R-:W-:Y:S01]  /*96c0*/  IMAD.MOV.U32 R7, RZ, RZ, R3 ;  /* 0x000000ffff077224 */ /* 0x000fe200078e0003 */
[----:B------:R-:W-:-:S04]  /*96d0*/  MOV R5, 0x0 ;  /* 0x0000000000057802 */ /* 0x000fc80000000f00 */
[----:B------:R1:W-:Y:S01]  /*96e0*/  STL.64 [R2], R6 ;  /* 0x0000000602007387 */ /* 0x0003e20000100a00 */
[----:B------:R-:W-:Y:S05]  /*96f0*/  RET.REL.NODEC R4 `(_ZN7cutlass13device_kernelIN5flash19enable_sm80_to_sm89INS1_16FlashAttnBwdSm80INS1_25CollectiveMainloopBwdSm80ILi2ELi2EN4cute5tupleIJNS5_1CILi128EEES8_NS7_ILi64EEEEEENS_10bfloat16_tEfNS_4arch4Sm80ELb0ELb0ELb1ELb0ELb0ELb0ELb0ELb0ELi2ELi4ELi4ELi4ELb0EEENS1_24CollectiveEpilogueBwdGQAISA_fSD_Li256ELb0ELb0EEENS1_19SingleTileSchedulerILb0ELb0ELb0ELi128EEEEEEEEEvNT_6ParamsE) ;  /* 0xffff690004007950 */ /* 0x000fea0003c3ffff */
        .type           $_ZN7cutlass13device_kernelIN5flash19enable_sm80_to_sm89INS1_16FlashAttnBwdSm80INS1_25CollectiveMainloopBwdSm80ILi2ELi2EN4cute5tupleIJNS5_1CILi128EEES8_NS7_ILi64EEEEEENS_10bfloat16_tEfNS_4arch4Sm80ELb0ELb0ELb1ELb0ELb0ELb0ELb0ELb0ELi2ELi4ELi4ELi4ELb0EEENS1_24CollectiveEpilogueBwdGQAISA_fSD_Li256ELb0ELb0EEENS1_19SingleTileSchedulerILb0ELb0ELb0ELi128EEEEEEEEEvNT_6ParamsE$_ZN4cute3eso3ESOILb1ELb0EJNS_6LayoutINS_5tupleIJNS3_IJNS_1CILi8EEENS4_ILi1EEEEEENS4_ILi4EEEEEENS3_IJNS3_IJS6_NS4_ILi0EEEEEENS4_ILi2048EEEEEEEENS_10ViewEngineINS_8smem_ptrIPN7cutlass10bfloat16_tEEEEEEEC2ERKSE_RKSL_,@function
        .size           $_ZN7cutlass13device_kernelIN5flash19enable_sm80_to_sm89INS1_16FlashAttnBwdSm80INS1_25CollectiveMainloopBwdSm80ILi2ELi2EN4cute5tupleIJNS5_1CILi128EEES8_NS7_ILi64EEEEEENS_10bfloat16_tEfNS_4arch4Sm80ELb0ELb0ELb1ELb0ELb0ELb0ELb0ELb0ELi2ELi4ELi4ELi4ELb0EEENS1_24CollectiveEpilogueBwdGQAISA_fSD_Li256ELb0ELb0EEENS1_19SingleTileSchedulerILb0ELb0ELb0ELi128EEEEEEEEEvNT_6ParamsE$_ZN4cute3eso3ESOILb1ELb0EJNS_6LayoutINS_5tupleIJNS3_IJNS_1CILi8EEENS4_ILi1EEEEEENS4_ILi4EEEEEENS3_IJNS3_IJS6_NS4_ILi0EEEEEENS4_ILi2048EEEEEEEENS_10ViewEngineINS_8smem_ptrIPN7cutlass10bfloat16_tEEEEEEEC2ERKSE_RKSL_,($_ZN7cutlass13device_kernelIN5flash19enable_sm80_to_sm89INS1_16FlashAttnBwdSm80INS1_25CollectiveMainloopBwdSm80ILi2ELi2EN4cute5tupleIJNS5_1CILi128EEES8_NS7_ILi64EEEEEENS_10bfloat16_tEfNS_4arch4Sm80ELb0ELb0ELb1ELb0ELb0ELb0ELb0ELb0ELi2ELi4ELi4ELi4ELb0EEENS1_24CollectiveEpilogueBwdGQAISA_fSD_Li256ELb0ELb0EEENS1_19SingleTileSchedulerILb0ELb0ELb0ELi128EEEEEEEEEvNT_6ParamsE$_ZN4cute3eso3ESOILb1ELb0EJNS_6LayoutINS_5tupleIJNS3_IJNS_1CILi8EEENS4_ILi1EEEEEENS4_ILi4EEEEEENS3_IJNS3_IJS6_NS4_ILi0EEEEEENS4_ILi2048EEEEEEEEiEEC2ERKSE_RKi - $_ZN7cutlass13device_kernelIN5flash19enable_sm80_to_sm89INS1_16FlashAttnBwdSm80INS1_25CollectiveMainloopBwdSm80ILi2ELi2EN4cute5tupleIJNS5_1CILi128EEES8_NS7_ILi64EEEEEENS_10bfloat16_tEfNS_4arch4Sm80ELb0ELb0ELb1ELb0ELb0ELb0ELb0ELb0ELi2ELi4ELi4ELi4ELb0EEENS1_24CollectiveEpilogueBwdGQAISA_fSD_Li256ELb0ELb0EEENS1_19SingleTileSchedulerILb0ELb0ELb0ELi128EEEEEEEEEvNT_6ParamsE$_ZN4cute3eso3ESOILb1ELb0EJNS_6LayoutINS_5tupleIJNS3_IJNS_1CILi8EEENS4_ILi1EEEEEENS4_ILi4EEEEEENS3_IJNS3_IJS6_NS4_ILi0EEEEEENS4_ILi2048EEEEEEEENS_10ViewEngineINS_8smem_ptrIPN7cutlass10bfloat16_tEEEEEEEC2ERKSE_RKSL_)
$_ZN7cutlass13device_kernelIN5flash19enable_sm80_to_sm89INS1_16FlashAttnBwdSm80INS1_25CollectiveMainloopBwdSm80ILi2ELi2EN4cute5tupleIJNS5_1CILi128EEES8_NS7_ILi64EEEEEENS_10bfloat16_tEfNS_4arch4Sm80ELb0ELb0ELb1ELb0ELb0ELb0ELb0ELb0ELi2ELi4ELi4ELi4ELb0EEENS1_24CollectiveEpilogueBwdGQAISA_fSD_Li256ELb0ELb0EEENS1_19SingleTileSchedulerILb0ELb0ELb0ELi128EEEEEEEEEvNT_6ParamsE$_ZN4cute3eso3ESOILb1ELb0EJNS_6LayoutINS_5tupleIJNS3_IJNS_1CILi8EEENS4_ILi1EEEEEENS4_ILi4EEEEEENS3_IJNS3_IJS6_NS4_ILi0EEEEEENS4_ILi2048EEEEEEEENS_10ViewEngineINS_8smem_ptrIPN7cutlass10bfloat16_tEEEEEEEC2ERKSE_RKSL_:
[----:B------:R-:W-:Y:S02]  /*9700*/  IADD3 R4, R25, -c[0x0][0x20], RZ ;  /* 0x8000080019047a10 */ /* 0x000fe40007ffe0ff */
[----:B------:R-:W-:-:S03]  /*9710*/  MOV R7, 0x0 ;  /* 0x0000000000077802 */ /* 0x000fc60000000f00 */
[----:B------:R1:W-:Y:S01]  /*9720*/  STL.64 [R4], R2 ;  /* 0x0000000204007387 */ /* 0x0003e20000100a00 */
[----:B------:R-:W-:Y:S05]  /*9730*/  RET.REL.NODEC R6 `(_ZN7cutlass13device_kernelIN5flash19enable_sm80_to_sm89INS1_16FlashAttnBwdSm80INS1_25CollectiveMainloopBwdSm80ILi2ELi2EN4cute5tupleIJNS5_1CILi128EEES8_NS7_ILi64EEEEEENS_10bfloat16_tEfNS_4arch4Sm80ELb0ELb0ELb1ELb0ELb0ELb0ELb0ELb0ELi2ELi4ELi4ELi4ELb0EEENS1_24CollectiveEpilogueBwdGQAISA_fSD_Li256ELb0ELb0EEENS1_19SingleTileSchedulerILb0ELb0ELb0ELi128EEEEEEEEEvNT_6ParamsE) ;  /* 0xffff68c006007950 */ /* 0x000fea0003c3ffff */
        .type           $_ZN7cutlass13device_kernelIN5flash19enable_sm80_to_sm89INS1_16FlashAttnBwdSm80INS1_25CollectiveMainloopBwdSm80ILi2ELi2EN4cute5tupleIJNS5_1CILi128EEES8_NS7_ILi64EEEEEENS_10bfloat16_tEfNS_4arch4Sm80ELb0ELb0ELb1ELb0ELb0ELb0ELb0ELb0ELi2ELi4ELi4ELi4ELb0EEENS1_24CollectiveEpilogueBwdGQAISA_fSD_Li256ELb0ELb0EEENS1_19SingleTileSchedulerILb0ELb0ELb0ELi128EEEEEEEEEvNT_6ParamsE$_ZN4cute3eso3ESOILb1ELb0EJNS_6LayoutINS_5tupleIJNS3_IJNS_1CILi8EEENS4_ILi1EEEEEENS4_ILi4EEEEEENS3_IJNS3_IJS6_NS4_ILi0EEEEEENS4_ILi2048EEEEEEEEiEEC2ERKSE_RKi,@function
        .size           $_ZN7cutlass13device_kernelIN5flash19enable_sm80_to_sm89INS1_16FlashAttnBwdSm80INS1_25CollectiveMainloopBwdSm80ILi2ELi2EN4cute5tupleIJNS5_1CILi128EEES8_NS7_ILi64EEEEEENS_10bfloat16_tEfNS_4arch4Sm80ELb0ELb0ELb1ELb0ELb0ELb0ELb0ELb0ELi2ELi4ELi4ELi4ELb0EEENS1_24CollectiveEpilogueBwdGQAISA_fSD_Li256ELb0ELb0EEENS1_19SingleTileSchedulerILb0ELb0ELb0ELi128EEEEEEEEEvNT_6ParamsE$_ZN4cute3eso3ESOILb1ELb0EJNS_6LayoutINS_5tupleIJNS3_IJNS_1CILi8EEENS4_ILi1EEEEEENS4_ILi4EEEEEENS3_IJNS3_IJS6_NS4_ILi0EEEEEENS4_ILi2048EEEEEEEEiEEC2ERKSE_RKi,($_ZN7cutlass13device_kernelIN5flash19enable_sm80_to_sm89INS1_16FlashAttnBwdSm80INS1_25CollectiveMainloopBwdSm80ILi2ELi2EN4cute5tupleIJNS5_1CILi128EEES8_NS7_ILi64EEEEEENS_10bfloat16_tEfNS_4arch4Sm80ELb0ELb0ELb1ELb0ELb0ELb0ELb0ELb0ELi2ELi4ELi4ELi4ELb0EEENS1_24CollectiveEpilogueBwdGQAISA_fSD_Li256ELb0ELb0EEENS1_19SingleTileSchedulerILb0ELb0ELb0ELi128EEEEEEEEEvNT_6ParamsE$_ZN4cute3eso3ESOILb1ELb0EJNS_6LayoutINS_5tupleIJNS3_IJNS_1CILi8EEENS4_ILi1EEEEEENS4_ILi4EEEEEENS3_IJNS3_IJS6_NS4_ILi0EEEEEES5_EEEEENS_10ViewEngineIPN7cutlass10bfloat16_tEEEEEC2ERKSD_RKSI_ - $_ZN7cutlass13device_kernelIN5flash19enable_sm80_to_sm89INS1_16FlashAttnBwdSm80INS1_25CollectiveMainloopBwdSm80ILi2ELi2EN4cute5tupleIJNS5_1CILi128EEES8_NS7_ILi64EEEEEENS_10bfloat16_tEfNS_4arch4Sm80ELb0ELb0ELb1ELb0ELb0ELb0ELb0ELb0ELi2ELi4ELi4ELi4ELb0EEENS1_24CollectiveEpilogueBwdGQAISA_fSD_Li256ELb0ELb0EEENS1_19SingleTileSchedulerILb0ELb0ELb0ELi128EEEEEEEEEvNT_6ParamsE$_ZN4cute3eso3ESOILb1ELb0EJNS_6LayoutINS_5tupleIJNS3_IJNS_1CILi8EEENS4_ILi1EEEEEENS4_ILi4EEEEEENS3_IJNS3_IJS6_NS4_ILi0EEEEEENS4_ILi2048EEEEEEEEiEEC2ERKSE_RKi)
$_ZN7cutlass13device_kernelIN5flash19enable_sm80_to_sm89INS1_16FlashAttnBwdSm80INS1_25CollectiveMainloopBwdSm80ILi2ELi2EN4cute5tupleIJNS5_1CILi128EEES8_NS7_ILi64EEEEEENS_10bfloat16_tEfNS_4arch4Sm80ELb0ELb0ELb1ELb0ELb0ELb0ELb0ELb0ELi2ELi4ELi4ELi4ELb0EEENS1_24CollectiveEpilogueBwdGQAISA_fSD_Li256ELb0ELb0EEENS1_19SingleTileSchedulerILb0ELb0ELb0ELi128EEEEEEEEEvNT_6ParamsE$_ZN4cute3eso3ESOILb1ELb0EJNS_6LayoutINS_5tupleIJNS3_IJNS_1CILi8EEENS4_ILi1EEEEEENS4_ILi4EEEEEENS3_IJNS3_IJS6_NS4_ILi0EEEEEENS4_ILi2048EEEEEEEEiEEC2ERKSE_RKi:
[----:B------:R-:W-:Y:S02]  /*9740*/  IADD3 R2, R25, -c[0x0][0x20], RZ ;  /* 0x8000080019027a10 */ /* 0x000fe40007ffe0ff */
[----:B------:R-:W-:-:S03]  /*9750*/  MOV R5, 0x0 ;  /* 0x0000000000057802 */ /* 0x000fc60000000f00 */
[----:B------:R1:W-:Y:S01]  /*9760*/  STL [R2], R3 ;  /* 0x0000000302007387 */ /* 0x0003e20000100800 */
[----:B------:R-:W-:Y:S05]  /*9770*/  RET.REL.NODEC R4 `(_ZN7cutlass13device_kernelIN5flash19enable_sm80_to_sm89INS1_16FlashAttnBwdSm80INS1_25CollectiveMainloopBwdSm80ILi2ELi2EN4cute5tupleIJNS5_1CILi128EEES8_NS7_ILi64EEEEEENS_10bfloat16_tEfNS_4arch4Sm80ELb0ELb0ELb1ELb0ELb0ELb0ELb0ELb0ELi2ELi4ELi4ELi4ELb0EEENS1_24CollectiveEpilogueBwdGQAISA_fSD_Li256ELb0ELb0EEENS1_19SingleTileSchedulerILb0ELb0ELb0ELi128EEEEEEEEEvNT_6ParamsE) ;  /* 0xffff688004007950 */ /* 0x000fea0003c3ffff */
        .type           $_ZN7cutlass13device_kernelIN5flash19enable_sm80_to_sm89INS1_16FlashAttnBwdSm80INS1_25CollectiveMainloopBwdSm80ILi2ELi2EN4cute5tupleIJNS5_1CILi128EEES8_NS7_ILi64EEEEEENS_10bfloat16_tEfNS_4arch4Sm80ELb0ELb0ELb1ELb0ELb0ELb0ELb0ELb0ELi2ELi4ELi4ELi4ELb0EEENS1_24CollectiveEpilogueBwdGQAISA_fSD_Li256ELb0ELb0EEENS1_19SingleTileSchedulerILb0ELb0ELb0ELi128EEEEEEEEEvNT_6ParamsE$_ZN4cute3eso3ESOILb1ELb0EJNS_6LayoutINS_5tupleIJNS3_IJNS_1CILi8EEENS4_ILi1EEEEEENS4_ILi4EEEEEENS3_IJNS3_IJS6_NS4_ILi0EEEEEES5_EEEEENS_10ViewEngineIPN7cutlass10bfloat16_tEEEEEC2ERKSD_RKSI_,@function
        .size           $_ZN7cutlass13device_kernelIN5flash19enable_sm80_to_sm89INS1_16FlashAttnBwdSm80INS1_25CollectiveMainloopBwdSm80ILi2ELi2EN4cute5tupleIJNS5_1CILi128EEES8_NS7_ILi64EEEEEENS_10bfloat16_tEfNS_4arch4Sm80ELb0ELb0ELb1ELb0ELb0ELb0ELb0ELb0ELi2ELi4ELi4ELi4ELb0EEENS1_24CollectiveEpilogueBwdGQAISA_fSD_Li256ELb0ELb0EEENS1_19SingleTileSchedulerILb0ELb0ELb0ELi128EEEEEEEEEvNT_6ParamsE$_ZN4cute3eso3ESOILb1ELb0EJNS_6LayoutINS_5tupleIJNS3_IJNS_1CILi8EEENS4_ILi1EEEEEENS4_ILi4EEEEEENS3_IJNS3_IJS6_NS4_ILi0EEEEEES5_EEEEENS_10ViewEngineIPN7cutlass10bfloat16_tEEEEEC2ERKSD_RKSI_,($_ZN7cutlass13device_kernelIN5flash19enable_sm80_to_sm89INS1_16FlashAttnBwdSm80INS1_25CollectiveMainloopBwdSm80ILi2ELi2EN4cute5tupleIJNS5_1CILi128EEES8_NS7_ILi64EEEEEENS_10bfloat16_tEfNS_4arch4Sm80ELb0ELb0ELb1ELb0ELb0ELb0ELb0ELb0ELi2ELi4ELi4ELi4ELb0EEENS1_24CollectiveEpilogueBwdGQAISA_fSD_Li256ELb0ELb0EEENS1_19SingleTileSchedulerILb0ELb0ELb0ELi128EEEEEEEEEvNT_6ParamsE$_ZN4cute3eso3ESOILb1ELb0EJNS_6LayoutINS_5tupleIJNS3_IJNS_1CILi8EEENS4_ILi1EEEEEENS4_ILi4EEEEEENS3_IJNS3_IJS6_NS4_ILi0EEEEEES5_EEEEEiEEC2ERKSD_RKi - $_ZN7cutlass13device_kernelIN5flash19enable_sm80_to_sm89INS1_16FlashAttnBwdSm80INS1_25CollectiveMainloopBwdSm80ILi2ELi2EN4cute5tupleIJNS5_1CILi128EEES8_NS7_ILi64EEEEEENS_10bfloat16_tEfNS_4arch4Sm80ELb0ELb0ELb1ELb0ELb0ELb0ELb0ELb0ELi2ELi4ELi4ELi4ELb0EEENS1_24CollectiveEpilogueBwdGQAISA_fSD_Li256ELb0ELb0EEENS1_19SingleTileSchedulerILb0ELb0ELb0ELi128EEEEEEEEEvNT_6ParamsE$_ZN4cute3eso3ESOILb1ELb0EJNS_6LayoutINS_5tupleIJNS3_IJNS_1CILi8EEENS4_ILi1EEEEEENS4_ILi4EEEEEENS3_IJNS3_IJS6_NS4_ILi0EEEEEES5_EEEEENS_10ViewEngineIPN7cutlass10bfloat16_tEEEEEC2ERKSD_RKSI_)
$_ZN7cutlass13device_kernelIN5flash19enable_sm80_to_sm89INS1_16FlashAttnBwdSm80INS1_25CollectiveMainloopBwdSm80ILi2ELi2EN4cute5tupleIJNS5_1CILi128EEES8_NS7_ILi64EEEEEENS_10bfloat16_tEfNS_4arch4Sm80ELb0ELb0ELb1ELb0ELb0ELb0ELb0ELb0ELi2ELi4ELi4ELi4ELb0EEENS1_24CollectiveEpilogueBwdGQAISA_fSD_Li256ELb0ELb0EEENS1_19SingleTileSchedulerILb0ELb0ELb0ELi128EEEEEEEEEvNT_6ParamsE$_ZN4cute3eso3ESOILb1ELb0EJNS_6LayoutINS_5tupleIJNS3_IJNS_1CILi8EEENS4_ILi1EEEEEENS4_ILi4EEEEEENS3_IJNS3_IJS6_NS4_ILi0EEEEEES5_EEEEENS_10ViewEngineIPN7cutlass10bfloat16_tEEEEEC2ERKSD_RKSI_:
[----:B------:R-:W-:Y:S01]  /*9780*/  IADD3 R7, R25, -c[0x0][0x20], RZ ;  /* 0x8000080019077a10 */ /* 0x000fe20007ffe0ff */
[----:B------:R-:W-:Y:S01]  /*9790*/  IMAD.MOV.U32 R10, RZ, RZ, R6 ;  /* 0x000000ffff0a7224 */ /* 0x000fe200078e0006 */
[----:B------:R-:W-:Y:S01]  /*97a0*/  MOV R11, R9 ;  /* 0x00000009000b7202 */ /* 0x000fe20000000f00 */
[----:B------:R-:W-:-:S04]  /*97b0*/  IMAD.MOV.U32 R9, RZ, RZ, 0x0 ;  /* 0x00000000ff097424 */ /* 0x000fc800078e00ff */
[----:B------:R1:W-:Y:S01]  /*97c0*/  STL.64 [R7], R10 ;  /* 0x0000000a07007387 */ /* 0x0003e20000100a00 */
[----:B------:R-:W-:Y:S05]  /*97d0*/  RET.REL.NODEC R8 `(_ZN7cutlass13device_kernelIN5flash19enable_sm80_to_sm89INS1_16FlashAttnBwdSm80INS1_25CollectiveMainloopBwdSm80ILi2ELi2EN4cute5tupleIJNS5_1CILi128EEES8_NS7_ILi64EEEEEENS_10bfloat16_tEfNS_4arch4Sm80ELb0ELb0ELb1ELb0ELb0ELb0ELb0ELb0ELi2ELi4ELi4ELi4ELb0EEENS1_24CollectiveEpilogueBwdGQAISA_fSD_Li256ELb0ELb0EEENS1_19SingleTileSchedulerILb0ELb0ELb0ELi128EEEEEEEEEvNT_6ParamsE) ;  /* 0xffff682008007950 */ /* 0x000fea0003c3ffff */
        .type           $_ZN7cutlass13device_kernelIN5flash19enable_sm80_to_sm89INS1_16FlashAttnBwdSm80INS1_25CollectiveMainloopBwdSm80ILi2ELi2EN4cute5tupleIJNS5_1CILi128EEES8_NS7_ILi64EEEEEENS_10bfloat16_tEfNS_4arch4Sm80ELb0ELb0ELb1ELb0ELb0ELb0ELb0ELb0ELi2ELi4ELi4ELi4ELb0EEENS1_24CollectiveEpilogueBwdGQAISA_fSD_Li256ELb0ELb0EEENS1_19SingleTileSchedulerILb0ELb0ELb0ELi128EEEEEEEEEvNT_6ParamsE$_ZN4cute3eso3ESOILb1ELb0EJNS_6LayoutINS_5tupleIJNS3_IJNS_1CILi8EEENS4_ILi1EEEEEENS4_ILi4EEEEEENS3_IJNS3_IJS6_NS4_ILi0EEEEEES5_EEEEEiEEC2ERKSD_RKi,@function
        .size           $_ZN7cutlass13device_kernelIN5flash19enable_sm80_to_sm89INS1_16FlashAttnBwdSm80INS1_25CollectiveMainloopBwdSm80ILi2ELi2EN4cute5tupleIJNS5_1CILi128EEES8_NS7_ILi64EEEEEENS_10bfloat16_tEfNS_4arch4Sm80ELb0ELb0ELb1ELb0ELb0ELb0ELb0ELb0ELi2ELi4ELi4ELi4ELb0EEENS1_24CollectiveEpilogueBwdGQAISA_fSD_Li256ELb0ELb0EEENS1_19SingleTileSchedulerILb0ELb0ELb0ELi128EEEEEEEEEvNT_6ParamsE$_ZN4cute3eso3ESOILb1ELb0EJNS_6LayoutINS_5tupleIJNS3_IJNS_1CILi8EEENS4_ILi1EEEEEENS4_ILi4EEEEEENS3_IJNS3_IJS6_NS4_ILi0EEEEEES5_EEEEEiEEC2ERKSD_RKi,($_ZN7cutlass13device_kernelIN5flash19enable_sm80_to_sm89INS1_16FlashAttnBwdSm80INS1_25CollectiveMainloopBwdSm80ILi2ELi2EN4cute5tupleIJNS5_1CILi128EEES8_NS7_ILi64EEEEEENS_10bfloat16_tEfNS_4arch4Sm80ELb0ELb0ELb1ELb0ELb0ELb0ELb0ELb0ELi2ELi4ELi4ELi4ELb0EEENS1_24CollectiveEpilogueBwdGQAISA_fSD_Li256ELb0ELb0EEENS1_19SingleTileSchedulerILb0ELb0ELb0ELi128EEEEEEEEEvNT_6ParamsE$_ZN4cute3eso3ESOILb1ELb0EJNS_6LayoutINS_5tupleIJNS3_IJNS_1CILi8EEENS4_ILi1EEEEEENS4_ILi4EEES6_EEENS3_IJNS3_IJS6_NS4_ILi0EEEEEENS4_ILi2048EEESA_EEEEENS_10ViewEngineINS_8smem_ptrIPN7cutlass10bfloat16_tEEEEEEEC2ERKSE_RKSL_ - $_ZN7cutlass13device_kernelIN5flash19enable_sm80_to_sm89INS1_16FlashAttnBwdSm80INS1_25CollectiveMainloopBwdSm80ILi2ELi2EN4cute5tupleIJNS5_1CILi128EEES8_NS7_ILi64EEEEEENS_10bfloat16_tEfNS_4arch4Sm80ELb0ELb0ELb1ELb0ELb0ELb0ELb0ELb0ELi2ELi4ELi4ELi4ELb0EEENS1_24CollectiveEpilogueBwdGQAISA_fSD_Li256ELb0ELb0EEENS1_19SingleTileSchedulerILb0ELb0ELb0ELi128EEEEEEEEEvNT_6ParamsE$_ZN4cute3eso3ESOILb1ELb0EJNS_6LayoutINS_5tupleIJNS3_IJNS_1CILi8EEENS4_ILi1EEEEEENS4_ILi4EEEEEENS3_IJNS3_IJS6_NS4_ILi0EEEEEES5_EEEEEiEEC2ERKSD_RKi)
$_ZN7cutlass13device_kernelIN5flash19enable_sm80_to_sm89INS1_16FlashAttnBwdSm80INS1_25CollectiveMainloopBwdSm80ILi2ELi2EN4cute5tupleIJNS5_1CILi128EEES8_NS7_ILi64EEEEEENS_10bfloat16_tEfNS_4arch4Sm80ELb0ELb0ELb1ELb0ELb0ELb0ELb0ELb0ELi2ELi4ELi4ELi4ELb0EEENS1_24CollectiveEpilogueBwdGQAISA_fSD_Li256ELb0ELb0EEENS1_19SingleTileSchedulerILb0ELb0ELb0ELi128EEEEEEEEEvNT_6ParamsE$_ZN4cute3eso3ESOILb1ELb0EJNS_6LayoutINS_5tupleIJNS3_IJNS_1CILi8EEENS4_ILi1EEEEEENS4_ILi4EEEEEENS3_IJNS3_IJS6_NS4_ILi0EEEEEES5_EEEEEiEEC2ERKSD_RKi:
[----:B------:R-:W-:Y:S02]  /*97e0*/  IADD3 R2, R25, -c[0x0][0x20], RZ ;  /* 0x8000080019027a10 */ /* 0x000fe40007ffe0ff */
[----:B------:R-:W-:-:S03]  /*97f0*/  MOV R7, 0x0 ;  /* 0x0000000000077802 */ /* 0x000fc60000000f00 */
[----:B------:R1:W-:Y:S01]  /*9800*/  STL [R2], R3 ;  /* 0x0000000302007387 */ /* 0x0003e20000100800 */
[----:B------:R-:W-:Y:S05]  /*9810*/  RET.REL.NODEC R6 `(_ZN7cutlass13device_kernelIN5flash19enable_sm80_to_sm89INS1_16FlashAttnBwdSm80INS1_25CollectiveMainloopBwdSm80ILi2ELi2EN4cute5tupleIJNS5_1CILi128EEES8_NS7_ILi64EEEEEENS_10bfloat16_tEfNS_4arch4Sm80ELb0ELb0ELb1ELb0ELb0ELb0ELb0ELb0ELi2ELi4ELi4ELi4ELb0EEENS1_24CollectiveEpilogueBwdGQAISA_fSD_Li256ELb0ELb0EEENS1_19SingleTileSchedulerILb0ELb0ELb0ELi128EEEEEEEEEvNT_6ParamsE) ;  /* 0xffff67e006007950 */ /* 0x000fea0003c3ffff */
        .type           $_ZN7cutlass13device_kernelIN5flash19enable_sm80_to_sm89INS1_16FlashAttnBwdSm80INS1_25CollectiveMainloopBwdSm80ILi2ELi2EN4cute5tupleIJNS5_1CILi128EEES8_NS7_ILi64EEEEEENS_10bfloat16_tEfNS_4arch4Sm80ELb0ELb0ELb1ELb0ELb0ELb0ELb0ELb0ELi2ELi4ELi4ELi4ELb0EEENS1_24CollectiveEpilogueBwdGQAISA_fSD_Li256ELb0ELb0EEENS1_19SingleTileSchedulerILb0ELb0ELb0ELi128EEEEEEEEEvNT_6ParamsE$_ZN4cute3eso3ESOILb1ELb0EJNS_6LayoutINS_5tupleIJNS3_IJNS_1CILi8EEENS4_ILi1EEEEEENS4_ILi4EEES6_EEENS3_IJNS3_IJS6_NS4_ILi0EEEEEENS4_ILi2048EEESA_EEEEENS_10ViewEngineINS_8smem_ptrIPN7cutlass10bfloat16_tEEEEEEEC2ERKSE_RKSL_,@function
        .size           $_ZN7cutlass13device_kernelIN5flash19enable_sm80_to_sm89INS1_16FlashAttnBwdSm80INS1_25CollectiveMainloopBwdSm80ILi2ELi2EN4cute5tupleIJNS5_1CILi128EEES8_NS7_ILi64EEEEEENS_10bfloat16_tEfNS_4arch4Sm80ELb0ELb0ELb1ELb0ELb0ELb0ELb0ELb0ELi2ELi4ELi4ELi4ELb0EEENS1_24CollectiveEpilogueBwdGQAISA_fSD_Li256ELb0ELb0EEENS1_19SingleTileSchedulerILb0ELb0ELb0ELi128EEEEEEEEEvNT_6ParamsE$_ZN4cute3eso3ESOILb1ELb0EJNS_6LayoutINS_5tupleIJNS3_IJNS_1CILi8EEENS4_ILi1EEEEEENS4_ILi4EEES6_EEENS3_IJNS3_IJS6_NS4_ILi0EEEEEENS4_ILi2048EEESA_EEEEENS_10ViewEngineINS_8smem_ptrIPN7cutlass10bfloat16_tEEEEEEEC2ERKSE_RKSL_,($_ZN7cutlass13device_kernelIN5flash19enable_sm80_to_sm89INS1_16FlashAttnBwdSm80INS1_25CollectiveMainloopBwdSm80ILi2ELi2EN4cute5tupleIJNS5_1CILi128EEES8_NS7_ILi64EEEEEENS_10bfloat16_tEfNS_4arch4Sm80ELb0ELb0ELb1ELb0ELb0ELb0ELb0ELb0ELi2ELi4ELi4ELi4ELb0EEENS1_24CollectiveEpilogueBwdGQAISA_fSD_Li256ELb0ELb0EEENS1_19SingleTileSchedulerILb0ELb0ELb0ELi128EEEEEEEEEvNT_6ParamsE$_ZN4cute3eso3ESOILb1ELb0EJNS_6LayoutINS_5tupleIJNS3_IJNS_1CILi8EEENS4_ILi1EEEEEENS4_ILi4EEES6_EEENS3_IJNS3_IJS6_NS4_ILi0EEEEEENS4_ILi2048EEESA_EEEEEiEEC2ERKSE_RKi - $_ZN7cutlass13device_kernelIN5flash19enable_sm80_to_sm89INS1_16FlashAttnBwdSm80INS1_25CollectiveMainloopBwdSm80ILi2ELi2EN4cute5tupleIJNS5_1CILi128EEES8_NS7_ILi64EEEEEENS_10bfloat16_tEfNS_4arch4Sm80ELb0ELb0ELb1ELb0ELb0ELb0ELb0ELb0ELi2ELi4ELi4ELi4ELb0EEENS1_24CollectiveEpilogueBwdGQAISA_fSD_Li256ELb0ELb0EEENS1_19SingleTileSchedulerILb0ELb0ELb0ELi128EEEEEEEEEvNT_6ParamsE$_ZN4cute3eso3ESOILb1ELb0EJNS_6LayoutINS_5tupleIJNS3_IJNS_1CILi8EEENS4_ILi1EEEEEENS4_ILi4EEES6_EEENS3_IJNS3_IJS6_NS4_ILi0EEEEEENS4_ILi2048EEESA_EEEEENS_10ViewEngineINS_8smem_ptrIPN7cutlass10bfloat16_tEEEEEEEC2ERKSE_RKSL_)
$_ZN7cutlass13device_kernelIN5flash19enable_sm80_to_sm89INS1_16FlashAttnBwdSm80INS1_25CollectiveMainloopBwdSm80ILi2ELi2EN4cute5tupleIJNS5_1CILi128EEES8_NS7_ILi64EEEEEENS_10bfloat16_tEfNS_4arch4Sm80ELb0ELb0ELb1ELb0ELb0ELb0ELb0ELb0ELi2ELi4ELi4ELi4ELb0EEENS1_24CollectiveEpilogueBwdGQAISA_fSD_Li256ELb0ELb0EEENS1_19SingleTileSchedulerILb0ELb0ELb0ELi128EEEEEEEEEvNT_6ParamsE$_ZN4cute3eso3ESOILb1ELb0EJNS_6LayoutINS_5tupleIJNS3_IJNS_1CILi8EEENS4_ILi1EEEEEENS4_ILi4EEES6_EEENS3_IJNS3_IJS6_NS4_ILi0EEEEEENS4_ILi2048EEESA_EEEEENS_10ViewEngineINS_8smem_ptrIPN7cutlass10bfloat16_tEEEEEEEC2ERKSE_RKSL_:
[----:B------:R-:W-:Y:S01]  /*9820*/  IADD3 R4, R83, -c[0x0][0x20], RZ ;  /* 0x8000080053047a10 */ /* 0x000fe20007ffe0ff */
[----:B------:R-:W-:Y:S01]  /*9830*/  IMAD.MOV.U32 R8, RZ, RZ, R6 ;  /* 0x000000ffff087224 */ /* 0x000fe200078e0006 */
[----:B------:R-:W-:-:S03]  /*9840*/  MOV R9, 0x0 ;  /* 0x0000000000097802 */ /* 0x000fc60000000f00 */
[----:B------:R1:W-:Y:S01]  /*9850*/  STL.64 [R4], R2 ;  /* 0x0000000204007387 */ /* 0x0003e20000100a00 */
[----:B------:R-:W-:Y:S05]  /*9860*/  RET.REL.NODEC R8 `(_ZN7cutlass13device_kernelIN5flash19enable_sm80_to_sm89INS1_16FlashAttnBwdSm80INS1_25CollectiveMainloopBwdSm80ILi2ELi2EN4cute5tupleIJNS5_1CILi128EEES8_NS7_ILi64EEEEEENS_10bfloat16_tEfNS_4arch4Sm80ELb0ELb0ELb1ELb0ELb0ELb0ELb0ELb0ELi2ELi4ELi4ELi4ELb0EEENS1_24CollectiveEpilogueBwdGQAISA_fSD_Li256ELb0ELb0EEENS1_19SingleTileSchedulerILb0ELb0ELb0ELi128EEEEEEEEEvNT_6ParamsE) ;  /* 0xffff679008007950 */ /* 0x000fea0003c3ffff */
        .type           $_ZN7cutlass13device_kernelIN5flash19enable_sm80_to_sm89INS1_16FlashAttnBwdSm80INS1_25CollectiveMainloopBwdSm80ILi2ELi2EN4cute5tupleIJNS5_1CILi128EEES8_NS7_ILi64EEEEEENS_10bfloat16_tEfNS_4arch4Sm80ELb0ELb0ELb1ELb0ELb0ELb0ELb0ELb0ELi2ELi4ELi4ELi4ELb0EEENS1_24CollectiveEpilogueBwdGQAISA_fSD_Li256ELb0ELb0EEENS1_19SingleTileSchedulerILb0ELb0ELb0ELi128EEEEEEEEEvNT_6ParamsE$_ZN4cute3eso3ESOILb1ELb0EJNS_6LayoutINS_5tupleIJNS3_IJNS_1CILi8EEENS4_ILi1EEEEEENS4_ILi4EEES6_EEENS3_IJNS3_IJS6_NS4_ILi0EEEEEENS4_ILi2048EEESA_EEEEEiEEC2ERKSE_RKi,@function
        .size           $_ZN7cutlass13device_kernelIN5flash19enable_sm80_to_sm89INS1_16FlashAttnBwdSm80INS1_25CollectiveMainloopBwdSm80ILi2ELi2EN4cute5tupleIJNS5_1CILi128EEES8_NS7_ILi64EEEEEENS_10bfloat16_tEfNS_4arch4Sm80ELb0ELb0ELb1ELb0ELb0ELb0ELb0ELb0ELi2ELi4ELi4ELi4ELb0EEENS1_24CollectiveEpilogueBwdGQAISA_fSD_Li256ELb0ELb0EEENS1_19SingleTileSchedulerILb0ELb0ELb0ELi128EEEEEEEEEvNT_6ParamsE$_ZN4cute3eso3ESOILb1ELb0EJNS_6LayoutINS_5tupleIJNS3_IJNS_1CILi8EEENS4_ILi1EEEEEENS4_ILi4EEES6_EEENS3_IJNS3_IJS6_NS4_ILi0EEEEEENS4_ILi2048EEESA_EEEEEiEEC2ERKSE_RKi,($_ZN7cutlass13device_kernelIN5flash19enable_sm80_to_sm89INS1_16FlashAttnBwdSm80INS1_25CollectiveMainloopBwdSm80ILi2ELi2EN4cute5tupleIJNS5_1CILi128EEES8_NS7_ILi64EEEEEENS_10bfloat16_tEfNS_4arch4Sm80ELb0ELb0ELb1ELb0ELb0ELb0ELb0ELb0ELi2ELi4ELi4ELi4ELb0EEENS1_24CollectiveEpilogueBwdGQAISA_fSD_Li256ELb0ELb0EEENS1_19SingleTileSchedulerILb0ELb0ELb0ELi128EEEEEEEEEvNT_6ParamsE$_ZN4cute3eso3ESOILb1ELb0EJNS_6LayoutINS_5tupleIJNS3_IJNS_1CILi8EEENS4_ILi1EEEEEENS4_ILi4EEES8_EEENS3_IJNS3_IJS6_NS4_ILi0EEEEEES5_NS4_ILi32EEEEEEEENS_10ViewEngineIPN7cutlass10bfloat16_tEEEEEC2ERKSE_RKSJ_ - $_ZN7cutlass13device_kernelIN5flash19enable_sm80_to_sm89INS1_16FlashAttnBwdSm80INS1_25CollectiveMainloopBwdSm80ILi2ELi2EN4cute5tupleIJNS5_1CILi128EEES8_NS7_ILi64EEEEEENS_10bfloat16_tEfNS_4arch4Sm80ELb0ELb0ELb1ELb0ELb0ELb0ELb0ELb0ELi2ELi4ELi4ELi4ELb0EEENS1_24CollectiveEpilogueBwdGQAISA_fSD_Li256ELb0ELb0EEENS1_19SingleTileSchedulerILb0ELb0ELb0ELi128EEEEEEEEEvNT_6ParamsE$_ZN4cute3eso3ESOILb1ELb0EJNS_6LayoutINS_5tupleIJNS3_IJNS_1CILi8EEENS4_ILi1EEEEEENS4_ILi4EEES6_EEENS3_IJNS3_IJS6_NS4_ILi0EEEEEENS4_ILi2048EEESA_EEEEEiEEC2ERKSE_RKi)
$_ZN7cutlass13device_kernelIN5flash19enable_sm80_to_sm89INS1_16FlashAttnBwdSm80INS1_25CollectiveMainloopBwdSm80ILi2ELi2EN4cute5tupleIJNS5_1CILi128EEES8_NS7_ILi64EEEEEENS_10bfloat16_tEfNS_4arch4Sm80ELb0ELb0ELb1ELb0ELb0ELb0ELb0ELb0ELi2ELi4ELi4ELi4ELb0EEENS1_24CollectiveEpilogueBwdGQAISA_fSD_Li256ELb0ELb0EEENS1_19SingleTileSchedulerILb0ELb0ELb0ELi128EEEEEEEEEvNT_6ParamsE$_ZN4cute3eso3ESOILb1ELb0EJNS_6LayoutINS_5tupleIJNS3_IJNS_1CILi8EEENS4_ILi1EEEEEENS4_ILi4EEES6_EEENS3_IJNS3_IJS6_NS4_ILi0EEEEEENS4_ILi2048EEESA_EEEEEiEEC2ERKSE_RKi:
[----:B------:R-:W-:Y:S02]  /*9870*/  IADD3 R2, R83, -c[0x0][0x20], RZ ;  /* 0x8000080053027a10 */ /* 0x000fe40007ffe0ff */
[----:B------:R-:W-:-:S03]  /*9880*/  MOV R5, 0x0 ;  /* 0x0000000000057802 */ /* 0x000fc60000000f00 */
[----:B------:R1:W-:Y:S01]  /*9890*/  STL [R2], R3 ;  /* 0x0000000302007387 */ /* 0x0003e20000100800 */
[----:B------:R-:W-:Y:S05]  /*98a0*/  RET.REL.NODEC R4 `(_ZN7cutlass13device_kernelIN5flash19enable_sm80_to_sm89INS1_16FlashAttnBwdSm80INS1_25CollectiveMainloopBwdSm80ILi2ELi2EN4cute5tupleIJNS5_1CILi128EEES8_NS7_ILi64EEEEEENS_10bfloat16_tEfNS_4arch4Sm80ELb0ELb0ELb1ELb0ELb0ELb0ELb0ELb0ELi2ELi4ELi4ELi4ELb0EEENS1_24CollectiveEpilogueBwdGQAISA_fSD_Li256ELb0ELb0EEENS1_19SingleTileSchedulerILb0ELb0ELb0ELi128EEEEEEEEEvNT_6ParamsE) ;  /* 0xffff675004007950 */ /* 0x000fea0003c3ffff */
        .type           $_ZN7cutlass13device_kernelIN5flash19enable_sm80_to_sm89INS1_16FlashAttnBwdSm80INS1_25CollectiveMainloopBwdSm80ILi2ELi2EN4cute5tupleIJNS5_1CILi128EEES8_NS7_ILi64EEEEEENS_10bfloat16_tEfNS_4arch4Sm80ELb0ELb0ELb1ELb0ELb0ELb0ELb0ELb0ELi2ELi4ELi4ELi4ELb0EEENS1_24CollectiveEpilogueBwdGQAISA_fSD_Li256ELb0ELb0EEENS1_19SingleTileSchedulerILb0ELb0ELb0ELi128EEEEEEEEEvNT_6ParamsE$_ZN4cute3eso3ESOILb1ELb0EJNS_6LayoutINS_5tupleIJNS3_IJNS_1CILi8EEENS4_ILi1EEEEEENS4_ILi4EEES8_EEENS3_IJNS3_IJS6_NS4_ILi0EEEEEES5_NS4_ILi32EEEEEEEENS_10ViewEngineIPN7cutlass10bfloat16_tEEEEEC2ERKSE_RKSJ_,@function
        .size           $_ZN7cutlass13device_kernelIN5flash19enable_sm80_to_sm89INS1_16FlashAttnBwdSm80INS1_25CollectiveMainloopBwdSm80ILi2ELi2EN4cute5tupleIJNS5_1CILi128EEES8_NS7_ILi64EEEEEENS_10bfloat16_tEfNS_4arch4Sm80ELb0ELb0ELb1ELb0ELb0ELb0ELb0ELb0ELi2ELi4ELi4ELi4ELb0EEENS1_24CollectiveEpilogueBwdGQAISA_fSD_Li256ELb0ELb0EEENS1_19SingleTileSchedulerILb0ELb0ELb0ELi128EEEEEEEEEvNT_6ParamsE$_ZN4cute3eso3ESOILb1ELb0EJNS_6LayoutINS_5tupleIJNS3_IJNS_1CILi8EEENS4_ILi1EEEEEENS4_ILi4EEES8_EEENS3_IJNS3_IJS6_NS4_ILi0EEEEEES5_NS4_ILi32EEEEEEEENS_10ViewEngineIPN7cutlass10bfloat16_tEEEEEC2ERKSE_RKSJ_,($_ZN7cutlass13device_kernelIN5flash19enable_sm80_to_sm89INS1_16FlashAttnBwdSm80INS1_25CollectiveMainloopBwdSm80ILi2ELi2EN4cute5tupleIJNS5_1CILi128EEES8_NS7_ILi64EEEEEENS_10bfloat16_tEfNS_4arch4Sm80ELb0ELb0ELb1ELb0ELb0ELb0ELb0ELb0ELi2ELi4ELi4ELi4ELb0EEENS1_24CollectiveEpilogueBwdGQAISA_fSD_Li256ELb0ELb0EEENS1_19SingleTileSchedulerILb0ELb0ELb0ELi128EEEEEEEEEvNT_6ParamsE$_ZN4cute3eso3ESOILb1ELb0EJNS_6LayoutINS_5tupleIJNS_1CILi1EEENS3_IJNS4_ILi2EEES6_EEEEEENS3_IJNS4_ILi0EEENS3_IJNS4_ILi8EEENS4_ILi64EEEEEEEEEEENS_10ViewEngineINS_8smem_ptrIPfEEEEEEC2ERKSE_RKSJ_ - $_ZN7cutlass13device_kernelIN5flash19enable_sm80_to_sm89INS1_16FlashAttnBwdSm80INS1_25CollectiveMainloopBwdSm80ILi2ELi2EN4cute5tupleIJNS5_1CILi128EEES8_NS7_ILi64EEEEEENS_10bfloat16_tEfNS_4arch4Sm80ELb0ELb0ELb1ELb0ELb0ELb0ELb0ELb0ELi2ELi4ELi4ELi4ELb0EEENS1_24CollectiveEpilogueBwdGQAISA_fSD_Li256ELb0ELb0EEENS1_19SingleTileSchedulerILb0ELb0ELb0ELi128EEEEEEEEEvNT_6ParamsE$_ZN4cute3eso3ESOILb1ELb0EJNS_6LayoutINS_5tupleIJNS3_IJNS_1CILi8EEENS4_ILi1EEEEEENS4_ILi4EEES8_EEENS3_IJNS3_IJS6_NS4_ILi0EEEEEES5_NS4_ILi32EEEEEEEENS_10ViewEngineIPN7cutlass10bfloat16_tEEEEEC2ERKSE_RKSJ_)
$_ZN7cutlass13device_kernelIN5flash19enable_sm80_to_sm89INS1_16FlashAttnBwdSm80INS1_25CollectiveMainloopBwdSm80ILi2ELi2EN4cute5tupleIJNS5_1CILi128EEES8_NS7_ILi64EEEEEENS_10bfloat16_tEfNS_4arch4Sm80ELb0ELb0ELb1ELb0ELb0ELb0ELb0ELb0ELi2ELi4ELi4ELi4ELb0EEENS1_24CollectiveEpilogueBwdGQAISA_fSD_Li256ELb0ELb0EEENS1_19SingleTileSchedulerILb0ELb0ELb0ELi128EEEEEEEEEvNT_6ParamsE$_ZN4cute3eso3ESOILb1ELb0EJNS_6LayoutINS_5tupleIJNS3_IJNS_1CILi8EEENS4_ILi1EEEEEENS4_ILi4EEES8_EEENS3_IJNS3_IJS6_NS4_ILi0EEEEEES5_NS4_ILi32EEEEEEEENS_10ViewEngineIPN7cutlass10bfloat16_tEEEEEC2ERKSE_RKSJ_:
[----:B------:R-:W-:Y:S01]  /*98b0*/  IADD3 R2, R25, -c[0x0][0x20], RZ ;  /* 0x8000080019027a10 */ /* 0x000fe20007ffe0ff */
[----:B------:R-:W-:Y:S01]  /*98c0*/  IMAD.MOV.U32 R7, RZ, RZ, R3 ;  /* 0x000000ffff077224 */ /* 0x000fe200078e0003 */
[----:B------:R-:W-:-:S04]  /*98d0*/  MOV R5, 0x0 ;  /* 0x0000000000057802 */ /* 0x000fc80000000f00 */
[----:B------:R1:W-:Y:S01]  /*98e0*/  STL.64 [R2], R6 ;  /* 0x0000000602007387 */ /* 0x0003e20000100a00 */
[----:B------:R-:W-:Y:S05]  /*98f0*/  RET.REL.NODEC R4 `(_ZN7cutlass13device_kernelIN5flash19enable_sm80_to_sm89INS1_16FlashAttnBwdSm80INS1_25CollectiveMainloopBwdSm80ILi2ELi2EN4cute5tupleIJNS5_1CILi128EEES8_NS7_ILi64EEEEEENS_10bfloat16_tEfNS_4arch4Sm80ELb0ELb0ELb1ELb0ELb0ELb0ELb0ELb0ELi2ELi4ELi4ELi4ELb0EEENS1_24CollectiveEpilogueBwdGQAISA_fSD_Li256ELb0ELb0EEENS1_19SingleTileSchedulerILb0ELb0ELb0ELi128EEEEEEEEEvNT_6ParamsE) ;  /* 0xffff670004007950 */ /* 0x000fea0003c3ffff */
        .type           $_ZN7cutlass13device_kernelIN5flash19enable_sm80_to_sm89INS1_16FlashAttnBwdSm80INS1_25CollectiveMainloopBwdSm80ILi2ELi2EN4cute5tupleIJNS5_1CILi128EEES8_NS7_ILi64EEEEEENS_10bfloat16_tEfNS_4arch4Sm80ELb0ELb0ELb1ELb0ELb0ELb0ELb0ELb0ELi2ELi4ELi4ELi4ELb0EEENS1_24CollectiveEpilogueBwdGQAISA_fSD_Li256ELb0ELb0EEENS1_19SingleTileSchedulerILb0ELb0ELb0ELi128EEEEEEEEEvNT_6ParamsE$_ZN4cute3eso3ESOILb1ELb0EJNS_6LayoutINS_5tupleIJNS_1CILi1EEENS3_IJNS4_ILi2EEES6_EEEEEENS3_IJNS4_ILi0EEENS3_IJNS4_ILi8EEENS4_ILi64EEEEEEEEEEENS_10ViewEngineINS_8smem_ptrIPfEEEEEEC2ERKSE_RKSJ_,@function
        .size           $_ZN7cutlass13device_kernelIN5flash19enable_sm80_to_sm89INS1_16FlashAttnBwdSm80INS1_25CollectiveMainloopBwdSm80ILi2ELi2EN4cute5tupleIJNS5_1CILi128EEES8_NS7_ILi64EEEEEENS_10bfloat16_tEfNS_4arch4Sm80ELb0ELb0ELb1ELb0ELb0ELb0ELb0ELb0ELi2ELi4ELi4ELi4ELb0EEENS1_24CollectiveEpilogueBwdGQAISA_fSD_Li256ELb0ELb0EEENS1_19SingleTileSchedulerILb0ELb0ELb0ELi128EEEEEEEEEvNT_6ParamsE$_ZN4cute3eso3ESOILb1ELb0EJNS_6LayoutINS_5tupleIJNS_1CILi1EEENS3_IJNS4_ILi2EEES6_EEEEEENS3_IJNS4_ILi0EEENS3_IJNS4_ILi8EEENS4_ILi64EEEEEEEEEEENS_10ViewEngineINS_8smem_ptrIPfEEEEEEC2ERKSE_RKSJ_,($_ZN7cutlass13device_kernelIN5flash19enable_sm80_to_sm89INS1_16FlashAttnBwdSm80INS1_25CollectiveMainloopBwdSm80ILi2ELi2EN4cute5tupleIJNS5_1CILi128EEES8_NS7_ILi64EEEEEENS_10bfloat16_tEfNS_4arch4Sm80ELb0ELb0ELb1ELb0ELb0ELb0ELb0ELb0ELi2ELi4ELi4ELi4ELb0EEENS1_24CollectiveEpilogueBwdGQAISA_fSD_Li256ELb0ELb0EEENS1_19SingleTileSchedulerILb0ELb0ELb0ELi128EEEEEEEEEvNT_6ParamsE$_ZN4cute3eso3ESOILb1ELb0EJNS_6LayoutINS_5tupleIJNS_1CILi1EEENS4_ILi4EEEEEENS3_IJNS4_ILi0EEES5_EEEEENS_10ViewEngineIPfEEEEC2ERKSA_RKSD_ - $_ZN7cutlass13device_kernelIN5flash19enable_sm80_to_sm89INS1_16FlashAttnBwdSm80INS1_25CollectiveMainloopBwdSm80ILi2ELi2EN4cute5tupleIJNS5_1CILi128EEES8_NS7_ILi64EEEEEENS_10bfloat16_tEfNS_4arch4Sm80ELb0ELb0ELb1ELb0ELb0ELb0ELb0ELb0ELi2ELi4ELi4ELi4ELb0EEENS1_24CollectiveEpilogueBwdGQAISA_fSD_Li256ELb0ELb0EEENS1_19SingleTileSchedulerILb0ELb0ELb0ELi128EEEEEEEEEvNT_6ParamsE$_ZN4cute3eso3ESOILb1ELb0EJNS_6LayoutINS_5tupleIJNS_1CILi1EEENS3_IJNS4_ILi2EEES6_EEEEEENS3_IJNS4_ILi0EEENS3_IJNS4_ILi8EEENS4_ILi64EEEEEEEEEEENS_10ViewEngineINS_8smem_ptrIPfEEEEEEC2ERKSE_RKSJ_)
$_ZN7cutlass13device_kernelIN5flash19enable_sm80_to_sm89INS1_16FlashAttnBwdSm80INS1_25CollectiveMainloopBwdSm80ILi2ELi2EN4cute5tupleIJNS5_1CILi128EEES8_NS7_ILi64EEEEEENS_10bfloat16_tEfNS_4arch4Sm80ELb0ELb0ELb1ELb0ELb0ELb0ELb0ELb0ELi2ELi4ELi4ELi4ELb0EEENS1_24CollectiveEpilogueBwdGQAISA_fSD_Li256ELb0ELb0EEENS1_19SingleTileSchedulerILb0ELb0ELb0ELi128EEEEEEEEEvNT_6ParamsE$_ZN4cute3eso3ESOILb1ELb0EJNS_6LayoutINS_5tupleIJNS_1CILi1EEENS3_IJNS4_ILi2EEES6_EEEEEENS3_IJNS4_ILi0EEENS3_IJNS4_ILi8EEENS4_ILi64EEEEEEEEEEENS_10ViewEngineINS_8smem_ptrIPfEEEEEEC2ERKSE_RKSJ_:
[----:B------:R-:W-:Y:S01]  /*9900*/  IADD3 R3, R25, -c[0x0][0x20], RZ ;  /* 0x8000080019037a10 */ /* 0x000fe20007ffe0ff */
[----:B------:R-:W-:Y:S01]  /*9910*/  IMAD.MOV.U32 R8, RZ, RZ, R2 ;  /* 0x000000ffff087224 */ /* 0x000fe200078e0002 */
[----:B------:R-:W-:Y:S01]  /*9920*/  MOV R10, R6 ;  /* 0x00000006000a7202 */ /* 0x000fe20000000f00 */
[----:B------:R-:W-:-:S03]  /*9930*/  IMAD.MOV.U32 R11, RZ, RZ, 0x0 ;  /* 0x00000000ff0b7424 */ /* 0x000fc600078e00ff */
[----:B------:R1:W-:Y:S01]  /*9940*/  STL.64 [R3], R8 ;  /* 0x0000000803007387 */ /* 0x0003e20000100a00 */
[----:B------:R-:W-:Y:S05]  /*9950*/  RET.REL.NODEC R10 `(_ZN7cutlass13device_kernelIN5flash19enable_sm80_to_sm89INS1_16FlashAttnBwdSm80INS1_25CollectiveMainloopBwdSm80ILi2ELi2EN4cute5tupleIJNS5_1CILi128EEES8_NS7_ILi64EEEEEENS_10bfloat16_tEfNS_4arch4Sm80ELb0ELb0ELb1ELb0ELb0ELb0ELb0ELb0ELi2ELi4ELi4ELi4ELb0EEENS1_24CollectiveEpilogueBwdGQAISA_fSD_Li256ELb0ELb0EEENS1_19SingleTileSchedulerILb0ELb0ELb0ELi128EEEEEEEEEvNT_6ParamsE) ;  /* 0xffff66a00a007950 */ /* 0x000fea0003c3ffff */
        .type           $_ZN7cutlass13device_kernelIN5flash19enable_sm80_to_sm89INS1_16FlashAttnBwdSm80INS1_25CollectiveMainloopBwdSm80ILi2ELi2EN4cute5tupleIJNS5_1CILi128EEES8_NS7_ILi64EEEEEENS_10bfloat16_tEfNS_4arch4Sm80ELb0ELb0ELb1ELb0ELb0ELb0ELb0ELb0ELi2ELi4ELi4ELi4ELb0EEENS1_24CollectiveEpilogueBwdGQAISA_fSD_Li256ELb0ELb0EEENS1_19SingleTileSchedulerILb0ELb0ELb0ELi128EEEEEEEEEvNT_6ParamsE$_ZN4cute3eso3ESOILb1ELb0EJNS_6LayoutINS_5tupleIJNS_1CILi1EEENS4_ILi4EEEEEENS3_IJNS4_ILi0EEES5_EEEEENS_10ViewEngineIPfEEEEC2ERKSA_RKSD_,@function
        .size           $_ZN7cutlass13device_kernelIN5flash19enable_sm80_to_sm89INS1_16FlashAttnBwdSm80INS1_25CollectiveMainloopBwdSm80ILi2ELi2EN4cute5tupleIJNS5_1CILi128EEES8_NS7_ILi64EEEEEENS_10bfloat16_tEfNS_4arch4Sm80ELb0ELb0ELb1ELb0ELb0ELb0ELb0ELb0ELi2ELi4ELi4ELi4ELb0EEENS1_24CollectiveEpilogueBwdGQAISA_fSD_Li256ELb0ELb0EEENS1_19SingleTileSchedulerILb0ELb0ELb0ELi128EEEEEEEEEvNT_6ParamsE$_ZN4cute3eso3ESOILb1ELb0EJNS_6LayoutINS_5tupleIJNS_1CILi1EEENS4_ILi4EEEEEENS3_IJNS4_ILi0EEES5_EEEEENS_10ViewEngineIPfEEEEC2ERKSA_RKSD_,($_ZN7cutlass13device_kernelIN5flash19enable_sm80_to_sm89INS1_16FlashAttnBwdSm80INS1_25CollectiveMainloopBwdSm80ILi2ELi2EN4cute5tupleIJNS5_1CILi128EEES8_NS7_ILi64EEEEEENS_10bfloat16_tEfNS_4arch4Sm80ELb0ELb0ELb1ELb0ELb0ELb0ELb0ELb0ELi2ELi4ELi4ELi4ELb0EEENS1_24CollectiveEpilogueBwdGQAISA_fSD_Li256ELb0ELb0EEENS1_19SingleTileSchedulerILb0ELb0ELb0ELi128EEEEEEEEEvNT_6ParamsE$_ZN4cute3eso3ESOILb1ELb0EJNS_6LayoutINS_5tupleIJNS_1CILi4EEEEEENS3_IJNS4_ILi1EEEEEEEENS_10ViewEngineIPfEEEEC2ERKS9_RKSC_ - $_ZN7cutlass13device_kernelIN5flash19enable_sm80_to_sm89INS1_16FlashAttnBwdSm80INS1_25CollectiveMainloopBwdSm80ILi2ELi2EN4cute5tupleIJNS5_1CILi128EEES8_NS7_ILi64EEEEEENS_10bfloat16_tEfNS_4arch4Sm80ELb0ELb0ELb1ELb0ELb0ELb0ELb0ELb0ELi2ELi4ELi4ELi4ELb0EEENS1_24CollectiveEpilogueBwdGQAISA_fSD_Li256ELb0ELb0EEENS1_19SingleTileSchedulerILb0ELb0ELb0ELi128EEEEEEEEEvNT_6ParamsE$_ZN4cute3eso3ESOILb1ELb0EJNS_6LayoutINS_5tupleIJNS_1CILi1EEENS4_ILi4EEEEEENS3_IJNS4_ILi0EEES5_EEEEENS_10ViewEngineIPfEEEEC2ERKSA_RKSD_)
$_ZN7cutlass13device_kernelIN5flash19enable_sm80_to_sm89INS1_16FlashAttnBwdSm80INS1_25CollectiveMainloopBwdSm80ILi2ELi2EN4cute5tupleIJNS5_1CILi128EEES8_NS7_ILi64EEEEEENS_10bfloat16_tEfNS_4arch4Sm80ELb0ELb0ELb1ELb0ELb0ELb0ELb0ELb0ELi2ELi4ELi4ELi4ELb0EEENS1_24CollectiveEpilogueBwdGQAISA_fSD_Li256ELb0ELb0EEENS1_19SingleTileSchedulerILb0ELb0ELb0ELi128EEEEEEEEEvNT_6ParamsE$_ZN4cute3eso3ESOILb1ELb0EJNS_6LayoutINS_5tupleIJNS_1CILi1EEENS4_ILi4EEEEEENS3_IJNS4_ILi0EEES5_EEEEENS_10ViewEngineIPfEEEEC2ERKSA_RKSD_:
[----:B------:R-:W-:Y:S01]  /*9960*/  IADD3 R4, R25, -c[0x0][0x20], RZ ;  /* 0x8000080019047a10 */ /* 0x000fe20007ffe0ff */
[----:B------:R-:W-:Y:S01]  /*9970*/  IMAD.MOV.U32 R8, RZ, RZ, R16 ;  /* 0x000000ffff087224 */ /* 0x000fe200078e0010 */
[----:B------:R-:W-:Y:S01]  /*9980*/  MOV R10, R6 ;  /* 0x00000006000a7202 */ /* 0x000fe20000000f00 */
[----:B------:R-:W-:Y:S01]  /*9990*/  IMAD.MOV.U32 R9, RZ, RZ, R5 ;  /* 0x000000ffff097224 */ /* 0x000fe200078e0005 */
[----:B------:R-:W-:-:S04]  /*99a0*/  MOV R11, 0x0 ;  /* 0x00000000000b7802 */ /* 0x000fc80000000f00 */
[----:B------:R1:W-:Y:S01]  /*99b0*/  STL.64 [R4], R8 ;  /* 0x0000000804007387 */ /* 0x0003e20000100a00 */
[----:B------:R-:W-:Y:S05]  /*99c0*/  RET.REL.NODEC R10 `(_ZN7cutlass13device_kernelIN5flash19enable_sm80_to_sm89INS1_16FlashAttnBwdSm80INS1_25CollectiveMainloopBwdSm80ILi2ELi2EN4cute5tupleIJNS5_1CILi128EEES8_NS7_ILi64EEEEEENS_10bfloat16_tEfNS_4arch4Sm80ELb0ELb0ELb1ELb0ELb0ELb0ELb0ELb0ELi2ELi4ELi4ELi4ELb0EEENS1_24CollectiveEpilogueBwdGQAISA_fSD_Li256ELb0ELb0EEENS1_19SingleTileSchedulerILb0ELb0ELb0ELi128EEEEEEEEEvNT_6ParamsE) ;  /* 0xffff66300a007950 */ /* 0x000fea0003c3ffff */
        .type           $_ZN7cutlass13device_kernelIN5flash19enable_sm80_to_sm89INS1_16FlashAttnBwdSm80INS1_25CollectiveMainloopBwdSm80ILi2ELi2EN4cute5tupleIJNS5_1CILi128EEES8_NS7_ILi64EEEEEENS_10bfloat16_tEfNS_4arch4Sm80ELb0ELb0ELb1ELb0ELb0ELb0ELb0ELb0ELi2ELi4ELi4ELi4ELb0EEENS1_24CollectiveEpilogueBwdGQAISA_fSD_Li256ELb0ELb0EEENS1_19SingleTileSchedulerILb0ELb0ELb0ELi128EEEEEEEEEvNT_6ParamsE$_ZN4cute3eso3ESOILb1ELb0EJNS_6LayoutINS_5tupleIJNS_1CILi4EEEEEENS3_IJNS4_ILi1EEEEEEEENS_10ViewEngineIPfEEEEC2ERKS9_RKSC_,@function
        .size           $_ZN7cutlass13device_kernelIN5flash19enable_sm80_to_sm89INS1_16FlashAttnBwdSm80INS1_25CollectiveMainloopBwdSm80ILi2ELi2EN4cute5tupleIJNS5_1CILi128EEES8_NS7_ILi64EEEEEENS_10bfloat16_tEfNS_4arch4Sm80ELb0ELb0ELb1ELb0ELb0ELb0ELb0ELb0ELi2ELi4ELi4ELi4ELb0EEENS1_24CollectiveEpilogueBwdGQAISA_fSD_Li256ELb0ELb0EEENS1_19SingleTileSchedulerILb0ELb0ELb0ELi128EEEEEEEEEvNT_6ParamsE$_ZN4cute3eso3ESOILb1ELb0EJNS_6LayoutINS_5tupleIJNS_1CILi4EEEEEENS3_IJNS4_ILi1EEEEEEEENS_10ViewEngineIPfEEEEC2ERKS9_RKSC_,($_ZN7cutlass13device_kernelIN5flash19enable_sm80_to_sm89INS1_16FlashAttnBwdSm80INS1_25CollectiveMainloopBwdSm80ILi2ELi2EN4cute5tupleIJNS5_1CILi128EEES8_NS7_ILi64EEEEEENS_10bfloat16_tEfNS_4arch4Sm80ELb0ELb0ELb1ELb0ELb0ELb0ELb0ELb0ELi2ELi4ELi4ELi4ELb0EEENS1_24CollectiveEpilogueBwdGQAISA_fSD_Li256ELb0ELb0EEENS1_19SingleTileSchedulerILb0ELb0ELb0ELi128EEEEEEEEEvNT_6ParamsE$_ZN4cute3eso3ESOILb1ELb0EJNS_7SwizzleILi3ELi3ELi3EEENS_9MixedBitsILj0ELj432EEENS_6LayoutINS_5tupleIJNS7_IJNS_1CILi2EEES9_S9_EEES9_NS8_ILi8EEEEEENS7_IJNS7_IJNS8_ILi64EEESB_NS8_ILi512EEEEEENS8_ILi8192EEENS8_ILi1024EEEEEEEEEEC2ERKS3_RKS5_RKSJ_ - $_ZN7cutlass13device_kernelIN5flash19enable_sm80_to_sm89INS1_16FlashAttnBwdSm80INS1_25CollectiveMainloopBwdSm80ILi2ELi2EN4cute5tupleIJNS5_1CILi128EEES8_NS7_ILi64EEEEEENS_10bfloat16_tEfNS_4arch4Sm80ELb0ELb0ELb1ELb0ELb0ELb0ELb0ELb0ELi2ELi4ELi4ELi4ELb0EEENS1_24CollectiveEpilogueBwdGQAISA_fSD_Li256ELb0ELb0EEENS1_19SingleTileSchedulerILb0ELb0ELb0ELi128EEEEEEEEEvNT_6ParamsE$_ZN4cute3eso3ESOILb1ELb0EJNS_6LayoutINS_5tupleIJNS_1CILi4EEEEEENS3_IJNS4_ILi1EEEEEEEENS_10ViewEngineIPfEEEEC2ERKS9_RKSC_)
$_ZN7cutlass13device_kernelIN5flash19enable_sm80_to_sm89INS1_16FlashAttnBwdSm80INS1_25CollectiveMainloopBwdSm80ILi2ELi2EN4cute5tupleIJNS5_1CILi128EEES8_NS7_ILi64EEEEEENS_10bfloat16_tEfNS_4arch4Sm80ELb0ELb0ELb1ELb0ELb0ELb0ELb0ELb0ELi2ELi4ELi4ELi4ELb0EEENS1_24CollectiveEpilogueBwdGQAISA_fSD_Li256ELb0ELb0EEENS1_19SingleTileSchedulerILb0ELb0ELb0ELi128EEEEEEEEEvNT_6ParamsE$_ZN4cute3eso3ESOILb1ELb0EJNS_6LayoutINS_5tupleIJNS_1CILi4EEEEEENS3_IJNS4_ILi1EEEEEEEENS_10ViewEngineIPfEEEEC2ERKS9_RKSC_:
[----:B------:R-:W-:Y:S01]  /*99d0*/  IADD3 R2, R25, -c[0x0][0x20], RZ ;  /* 0x8000080019027a10 */ /* 0x000fe20007ffe0ff */
[----:B------:R-:W-:Y:S01]  /*99e0*/  IMAD.MOV.U32 R8, RZ, RZ, R6 ;  /* 0x000000ffff087224 */ /* 0x000fe200078e0006 */
[----:B------:R-:W-:-:S03]  /*99f0*/  MOV R9, 0x0 ;  /* 0x0000000000097802 */ /* 0x000fc60000000f00 */
[----:B------:R1:W-:Y:S01]  /*9a00*/  STL.64 [R2], R4 ;  /* 0x0000000402007387 */ /* 0x0003e20000100a00 */
[----:B------:R-:W-:Y:S05]  /*9a10*/  RET.REL.NODEC R8 `(_ZN7cutlass13device_kernelIN5flash19enable_sm80_to_sm89INS1_16FlashAttnBwdSm80INS1_25CollectiveMainloopBwdSm80ILi2ELi2EN4cute5tupleIJNS5_1CILi128EEES8_NS7_ILi64EEEEEENS_10bfloat16_tEfNS_4arch4Sm80ELb0ELb0ELb1ELb0ELb0ELb0ELb0ELb0ELi2ELi4ELi4ELi4ELb0EEENS1_24CollectiveEpilogueBwdGQAISA_fSD_Li256ELb0ELb0EEENS1_19SingleTileSchedulerILb0ELb0ELb0ELi128EEEEEEEEEvNT_6ParamsE) ;  /* 0xffff65e008007950 */ /* 0x000fea0003c3ffff */
        .type           $_ZN7cutlass13device_kernelIN5flash19enable_sm80_to_sm89INS1_16FlashAttnBwdSm80INS1_25CollectiveMainloopBwdSm80ILi2ELi2EN4cute5tupleIJNS5_1CILi128EEES8_NS7_ILi64EEEEEENS_10bfloat16_tEfNS_4arch4Sm80ELb0ELb0ELb1ELb0ELb0ELb0ELb0ELb0ELi2ELi4ELi4ELi4ELb0EEENS1_24CollectiveEpilogueBwdGQAISA_fSD_Li256ELb0ELb0EEENS1_19SingleTileSchedulerILb0ELb0ELb0ELi128EEEEEEEEEvNT_6ParamsE$_ZN4cute3eso3ESOILb1ELb0EJNS_7SwizzleILi3ELi3ELi3EEENS_9MixedBitsILj0ELj432EEENS_6LayoutINS_5tupleIJNS7_IJNS_1CILi2EEES9_S9_EEES9_NS8_ILi8EEEEEENS7_IJNS7_IJNS8_ILi64EEESB_NS8_ILi512EEEEEENS8_ILi8192EEENS8_ILi1024EEEEEEEEEEC2ERKS3_RKS5_RKSJ_,@function
        .size           $_ZN7cutlass13device_kernelIN5flash19enable_sm80_to_sm89INS1_16FlashAttnBwdSm80INS1_25CollectiveMainloopBwdSm80ILi2ELi2EN4cute5tupleIJNS5_1CILi128EEES8_NS7_ILi64EEEEEENS_10bfloat16_tEfNS_4arch4Sm80ELb0ELb0ELb1ELb0ELb0ELb0ELb0ELb0ELi2ELi4ELi4ELi4ELb0EEENS1_24CollectiveEpilogueBwdGQAISA_fSD_Li256ELb0ELb0EEENS1_19SingleTileSchedulerILb0ELb0ELb0ELi128EEEEEEEEEvNT_6ParamsE$_ZN4cute3eso3ESOILb1ELb0EJNS_7SwizzleILi3ELi3ELi3EEENS_9MixedBitsILj0ELj432EEENS_6LayoutINS_5tupleIJNS7_IJNS_1CILi2EEES9_S9_EEES9_NS8_ILi8EEEEEENS7_IJNS7_IJNS8_ILi64EEESB_NS8_ILi512EEEEEENS8_ILi8192EEENS8_ILi1024EEEEEEEEEEC2ERKS3_RKS5_RKSJ_,($_ZN7cutlass13device_kernelIN5flash19enable_sm80_to_sm89INS1_16FlashAttnBwdSm80INS1_25CollectiveMainloopBwdSm80ILi2ELi2EN4cute5tupleIJNS5_1CILi128EEES8_NS7_ILi64EEEEEENS_10bfloat16_tEfNS_4arch4Sm80ELb0ELb0ELb1ELb0ELb0ELb0ELb0ELb0ELi2ELi4ELi4ELi4ELb0EEENS1_24CollectiveEpilogueBwdGQAISA_fSD_Li256ELb0ELb0EEENS1_19SingleTileSchedulerILb0ELb0ELb0ELi128EEEEEEEEEvNT_6ParamsE$_ZN4cute5tupleIJNS0_IJNS0_IJNS0_IJNS_1CILi8EEENS1_ILi1EEEEEENS0_IJS3_S3_EEEEEENS0_IJS3_NS1_ILi2EEEEEEEEENS0_IJNS0_IJNS0_IJS3_NS1_ILi0EEEEEENS0_IJSA_SA_EEEEEENS0_IJSA_iEEEEEEEEC2ERKS9_RKSF_ - $_ZN7cutlass13device_kernelIN5flash19enable_sm80_to_sm89INS1_16FlashAttnBwdSm80INS1_25CollectiveMainloopBwdSm80ILi2ELi2EN4cute5tupleIJNS5_1CILi128EEES8_NS7_ILi64EEEEEENS_10bfloat16_tEfNS_4arch4Sm80ELb0ELb0ELb1ELb0ELb0ELb0ELb0ELb0ELi2ELi4ELi4ELi4ELb0EEENS1_24CollectiveEpilogueBwdGQAISA_fSD_Li256ELb0ELb0EEENS1_19SingleTileSchedulerILb0ELb0ELb0ELi128EEEEEEEEEvNT_6ParamsE$_ZN4cute3eso3ESOILb1ELb0EJNS_7SwizzleILi3ELi3ELi3EEENS_9MixedBitsILj0ELj432EEENS_6LayoutINS_5tupleIJNS7_IJNS_1CILi2EEES9_S9_EEES9_NS8_ILi8EEEEEENS7_IJNS7_IJNS8_ILi64EEESB_NS8_ILi512EEEEEENS8_ILi8192EEENS8_ILi1024EEEEEEEEEEC2ERKS3_RKS5_RKSJ_)
$_ZN7cutlass13device_kernelIN5flash19enable_sm80_to_sm89INS1_16FlashAttnBwdSm80INS1_25CollectiveMainloopBwdSm80ILi2ELi2EN4cute5tupleIJNS5_1CILi128EEES8_NS7_ILi64EEEEEENS_10bfloat16_tEfNS_4arch4Sm80ELb0ELb0ELb1ELb0ELb0ELb0ELb0ELb0ELi2ELi4ELi4ELi4ELb0EEENS1_24CollectiveEpilogueBwdGQAISA_fSD_Li256ELb0ELb0EEENS1_19SingleTileSchedulerILb0ELb0ELb0ELi128EEEEEEEEEvNT_6ParamsE$_ZN4cute3eso3ESOILb1ELb0EJNS_7SwizzleILi3ELi3ELi3EEENS_9MixedBitsILj0ELj432EEENS_6LayoutINS_5tupleIJNS7_IJNS_1CILi2EEES9_S9_EEES9_NS8_ILi8EEEEEENS7_IJNS7_IJNS8_ILi64EEESB_NS8_ILi512EEEEEENS8_ILi8192EEENS8_ILi1024EEEEEEEEEEC2ERKS3_RKS5_RKSJ_:
[----:B------:R-:W-:Y:S02]  /*9a20*/  IADD3 R2, R25, -c[0x0][0x20], RZ ;  /* 0x8000080019027a10 */ /* 0x000fe40007ffe0ff */
[----:B------:R-:W-:-:S03]  /*9a30*/  MOV R7, 0x0 ;  /* 0x0000000000077802 */ /* 0x000fc60000000f00 */
[----:B------:R1:W-:Y:S01]  /*9a40*/  STL [R2], R3 ;  /* 0x0000000302007387 */ /* 0x0003e20000100800 */
[----:B------:R-:W-:Y:S05]  /*9a50*/  RET.REL.NODEC R6 `(_ZN7cutlass13device_kernelIN5flash19enable_sm80_to_sm89INS1_16FlashAttnBwdSm80INS1_25CollectiveMainloopBwdSm80ILi2ELi2EN4cute5tupleIJNS5_1CILi128EEES8_NS7_ILi64EEEEEENS_10bfloat16_tEfNS_4arch4Sm80ELb0ELb0ELb1ELb0ELb0ELb0ELb0ELb0ELi2ELi4ELi4ELi4ELb0EEENS1_24CollectiveEpilogueBwdGQAISA_fSD_Li256ELb0ELb0EEENS1_19SingleTileSchedulerILb0ELb0ELb0ELi128EEEEEEEEEvNT_6ParamsE) ;  /* 0xffff65a006007950 */ /* 0x000fea0003c3ffff */
        .type           $_ZN7cutlass13device_kernelIN5flash19enable_sm80_to_sm89INS1_16FlashAttnBwdSm80INS1_25CollectiveMainloopBwdSm80ILi2ELi2EN4cute5tupleIJNS5_1CILi128EEES8_NS7_ILi64EEEEEENS_10bfloat16_tEfNS_4arch4Sm80ELb0ELb0ELb1ELb0ELb0ELb0ELb0ELb0ELi2ELi4ELi4ELi4ELb0EEENS1_24CollectiveEpilogueBwdGQAISA_fSD_Li256ELb0ELb0EEENS1_19SingleTileSchedulerILb0ELb0ELb0ELi128EEEEEEEEEvNT_6ParamsE$_ZN4cute5tupleIJNS0_IJNS0_IJNS0_IJNS_1CILi8EEENS1_ILi1EEEEEENS0_IJS3_S3_EEEEEENS0_IJS3_NS1_ILi2EEEEEEEEENS0_IJNS0_IJNS0_IJS3_NS1_ILi0EEEEEENS0_IJSA_SA_EEEEEENS0_IJSA_iEEEEEEEEC2ERKS9_RKSF_,@function
        .size           $_ZN7cutlass13device_kernelIN5flash19enable_sm80_to_sm89INS1_16FlashAttnBwdSm80INS1_25CollectiveMainloopBwdSm80ILi2ELi2EN4cute5tupleIJNS5_1CILi128EEES8_NS7_ILi64EEEEEENS_10bfloat16_tEfNS_4arch4Sm80ELb0ELb0ELb1ELb0ELb0ELb0ELb0ELb0ELi2ELi4ELi4ELi4ELb0EEENS1_24CollectiveEpilogueBwdGQAISA_fSD_Li256ELb0ELb0EEENS1_19SingleTileSchedulerILb0ELb0ELb0ELi128EEEEEEEEEvNT_6ParamsE$_ZN4cute5tupleIJNS0_IJNS0_IJNS0_IJNS_1CILi8EEENS1_ILi1EEEEEENS0_IJS3_S3_EEEEEENS0_IJS3_NS1_ILi2EEEEEEEEENS0_IJNS0_IJNS0_IJS3_NS1_ILi0EEEEEENS0_IJSA_SA_EEEEEENS0_IJSA_iEEEEEEEEC2ERKS9_RKSF_,($_ZN7cutlass13device_kernelIN5flash19enable_sm80_to_sm89INS1_16FlashAttnBwdSm80INS1_25CollectiveMainloopBwdSm80ILi2ELi2EN4cute5tupleIJNS5_1CILi128EEES8_NS7_ILi64EEEEEENS_10bfloat16_tEfNS_4arch4Sm80ELb0ELb0ELb1ELb0ELb0ELb0ELb0ELb0ELi2ELi4ELi4ELi4ELb0EEENS1_24CollectiveEpilogueBwdGQAISA_fSD_Li256ELb0ELb0EEENS1_19SingleTileSchedulerILb0ELb0ELb0ELi128EEEEEEEEEvNT_6ParamsE$_ZN4cute5tupleIJNS0_IJNS0_IJNS0_IJNS_1CILi8EEENS1_ILi1EEEEEES3_EEENS0_IJNS0_IJS3_S3_EEENS1_ILi2EEEEEEEEENS0_IJNS0_IJNS0_IJS3_NS1_ILi0EEEEEESA_EEENS0_IJNS0_IJSA_SA_EEEiEEEEEEEEC2ERKS9_RKSF_ - $_ZN7cutlass13device_kernelIN5flash19enable_sm80_to_sm89INS1_16FlashAttnBwdSm80INS1_25CollectiveMainloopBwdSm80ILi2ELi2EN4cute5tupleIJNS5_1CILi128EEES8_NS7_ILi64EEEEEENS_10bfloat16_tEfNS_4arch4Sm80ELb0ELb0ELb1ELb0ELb0ELb0ELb0ELb0ELi2ELi4ELi4ELi4ELb0EEENS1_24CollectiveEpilogueBwdGQAISA_fSD_Li256ELb0ELb0EEENS1_19SingleTileSchedulerILb0ELb0ELb0ELi128EEEEEEEEEvNT_6ParamsE$_ZN4cute5tupleIJNS0_IJNS0_IJNS0_IJNS_1CILi8EEENS1_ILi1EEEEEENS0_IJS3_S3_EEEEEENS0_IJS3_NS1_ILi2EEEEEEEEENS0_IJNS0_IJNS0_IJS3_NS1_ILi0EEEEEENS0_IJSA_SA_EEEEEENS0_IJSA_iEEEEEEEEC2ERKS9_RKSF_)
$_ZN7cutlass13device_kernelIN5flash19enable_sm80_to_sm89INS1_16FlashAttnBwdSm80INS1_25CollectiveMainloopBwdSm80ILi2ELi2EN4cute5tupleIJNS5_1CILi128EEES8_NS7_ILi64EEEEEENS_10bfloat16_tEfNS_4arch4Sm80ELb0ELb0ELb1ELb0ELb0ELb0ELb0ELb0ELi2ELi4ELi4ELi4ELb0EEENS1_24CollectiveEpilogueBwdGQAISA_fSD_Li256ELb0ELb0EEENS1_19SingleTileSchedulerILb0ELb0ELb0ELi128EEEEEEEEEvNT_6ParamsE$_ZN4cute5tupleIJNS0_IJNS0_IJNS0_IJNS_1CILi8EEENS1_ILi1EEEEEENS0_IJS3_S3_EEEEEENS0_IJS3_NS1_ILi2EEEEEEEEENS0_IJNS0_IJNS0_IJS3_NS1_ILi0EEEEEENS0_IJSA_SA_EEEEEENS0_IJSA_iEEEEEEEEC2ERKS9_RKSF_:
[----:B------:R-:W-:Y:S02]  /*9a60*/  MOV R6, 0x9a80 ;  /* 0x00009a8000067802 */ /* 0x000fe40000000f00 */
[----:B------:R-:W-:Y:S05]  /*9a70*/  CALL.REL.NOINC `($_ZN7cutlass13device_kernelIN5flash19enable_sm80_to_sm89INS1_16FlashAttnBwdSm80INS1_25CollectiveMainloopBwdSm80ILi2ELi2EN4cute5tupleIJNS5_1CILi128EEES8_NS7_ILi64EEEEEENS_10bfloat16_tEfNS_4arch4Sm80ELb0ELb0ELb1ELb0ELb0ELb0ELb0ELb0ELi2ELi4ELi4ELi4ELb0EEENS1_24CollectiveEpilogueBwdGQAISA_fSD_Li256ELb0ELb0EEENS1_19SingleTileSchedulerILb0ELb0ELb0ELi128EEEEEEEEEvNT_6ParamsE$_ZN4cute3eso3ESOILb1ELb0EJNS_5tupleIJNS2_IJNS2_IJNS_1CILi8EEENS3_ILi1EEEEEENS2_IJS5_S5_EEEEEENS2_IJS5_NS3_ILi2EEEEEEEEENS2_IJNS2_IJNS2_IJS5_NS3_ILi0EEEEEENS2_IJSC_SC_EEEEEENS2_IJSC_iEEEEEEEEC2ERKSB_RKSH_) ;  /* 0xffffdad000007944 */ /* 0x000fea0003c3ffff */
[----:B------:R-:W-:-:S04]  /*9a80*/  MOV R5, 0x0 ;  /* 0x0000000000057802 */ /* 0x000fc80000000f00 */
[----:B------:R-:W-:Y:S05]  /*9a90*/  RET.REL.NODEC R4 `(_ZN7cutlass13device_kernelIN5flash19enable_sm80_to_sm89INS1_16FlashAttnBwdSm80INS1_25CollectiveMainloopBwdSm80ILi2ELi2EN4cute5tupleIJNS5_1CILi128EEES8_NS7_ILi64EEEEEENS_10bfloat16_tEfNS_4arch4Sm80ELb0ELb0ELb1ELb0ELb0ELb0ELb0ELb0ELi2ELi4ELi4ELi4ELb0EEENS1_24CollectiveEpilogueBwdGQAISA_fSD_Li256ELb0ELb0EEENS1_19SingleTileSchedulerILb0ELb0ELb0ELi128EEEEEEEEEvNT_6ParamsE) ;  /* 0xffff656004007950 */ /* 0x000fea0003c3ffff */
        .type           $_ZN7cutlass13device_kernelIN5flash19enable_sm80_to_sm89INS1_16FlashAttnBwdSm80INS1_25CollectiveMainloopBwdSm80ILi2ELi2EN4cute5tupleIJNS5_1CILi128EEES8_NS7_ILi64EEEEEENS_10bfloat16_tEfNS_4arch4Sm80ELb0ELb0ELb1ELb0ELb0ELb0ELb0ELb0ELi2ELi4ELi4ELi4ELb0EEENS1_24CollectiveEpilogueBwdGQAISA_fSD_Li256ELb0ELb0EEENS1_19SingleTileSchedulerILb0ELb0ELb0ELi128EEEEEEEEEvNT_6ParamsE$_ZN4cute5tupleIJNS0_IJNS0_IJNS0_IJNS_1CILi8EEENS1_ILi1EEEEEES3_EEENS0_IJNS0_IJS3_S3_EEENS1_ILi2EEEEEEEEENS0_IJNS0_IJNS0_IJS3_NS1_ILi0EEEEEESA_EEENS0_IJNS0_IJSA_SA_EEEiEEEEEEEEC2ERKS9_RKSF_,@function
        .size           $_ZN7cutlass13device_kernelIN5flash19enable_sm80_to_sm89INS1_16FlashAttnBwdSm80INS1_25CollectiveMainloopBwdSm80ILi2ELi2EN4cute5tupleIJNS5_1CILi128EEES8_NS7_ILi64EEEEEENS_10bfloat16_tEfNS_4arch4Sm80ELb0ELb0ELb1ELb0ELb0ELb0ELb0ELb0ELi2ELi4ELi4ELi4ELb0EEENS1_24CollectiveEpilogueBwdGQAISA_fSD_Li256ELb0ELb0EEENS1_19SingleTileSchedulerILb0ELb0ELb0ELi128EEEEEEEEEvNT_6ParamsE$_ZN4cute5tupleIJNS0_IJNS0_IJNS0_IJNS_1CILi8EEENS1_ILi1EEEEEES3_EEENS0_IJNS0_IJS3_S3_EEENS1_ILi2EEEEEEEEENS0_IJNS0_IJNS0_IJS3_NS1_ILi0EEEEEESA_EEENS0_IJNS0_IJSA_SA_EEEiEEEEEEEEC2ERKS9_RKSF_,($_ZN7cutlass13device_kernelIN5flash19enable_sm80_to_sm89INS1_16FlashAttnBwdSm80INS1_25CollectiveMainloopBwdSm80ILi2ELi2EN4cute5tupleIJNS5_1CILi128EEES8_NS7_ILi64EEEEEENS_10bfloat16_tEfNS_4arch4Sm80ELb0ELb0ELb1ELb0ELb0ELb0ELb0ELb0ELi2ELi4ELi4ELi4ELb0EEENS1_24CollectiveEpilogueBwdGQAISA_fSD_Li256ELb0ELb0EEENS1_19SingleTileSchedulerILb0ELb0ELb0ELi128EEEEEEEEEvNT_6ParamsE$_ZN4cute5tupleIJNS0_IJNS0_IJNS_1CILi1EEENS0_IJS2_NS1_ILi2EEES3_EEEEEES3_NS0_IJS3_S3_EEEEEENS0_IJNS0_IJNS1_ILi0EEENS0_IJS2_NS1_ILi256EEEiEEEEEENS1_ILi2048EEENS0_IJiNS1_ILi4096EEEEEEEEEEEC2ERKS7_RKSF_ - $_ZN7cutlass13device_kernelIN5flash19enable_sm80_to_sm89INS1_16FlashAttnBwdSm80INS1_25CollectiveMainloopBwdSm80ILi2ELi2EN4cute5tupleIJNS5_1CILi128EEES8_NS7_ILi64EEEEEENS_10bfloat16_tEfNS_4arch4Sm80ELb0ELb0ELb1ELb0ELb0ELb0ELb0ELb0ELi2ELi4ELi4ELi4ELb0EEENS1_24CollectiveEpilogueBwdGQAISA_fSD_Li256ELb0ELb0EEENS1_19SingleTileSchedulerILb0ELb0ELb0ELi128EEEEEEEEEvNT_6ParamsE$_ZN4cute5tupleIJNS0_IJNS0_IJNS0_IJNS_1CILi8EEENS1_ILi1EEEEEES3_EEENS0_IJNS0_IJS3_S3_EEENS1_ILi2EEEEEEEEENS0_IJNS0_IJNS0_IJS3_NS1_ILi0EEEEEESA_EEENS0_IJNS0_IJSA_SA_EEEiEEEEEEEEC2ERKS9_RKSF_)
$_ZN7cutlass13device_kernelIN5flash19enable_sm80_to_sm89INS1_16FlashAttnBwdSm80INS1_25CollectiveMainloopBwdSm80ILi2ELi2EN4cute5tupleIJNS5_1CILi128EEES8_NS7_ILi64EEEEEENS_10bfloat16_tEfNS_4arch4Sm80ELb0ELb0ELb1ELb0ELb0ELb0ELb0ELb0ELi2ELi4ELi4ELi4ELb0EEENS1_24CollectiveEpilogueBwdGQAISA_fSD_Li256ELb0ELb0EEENS1_19SingleTileSchedulerILb0ELb0ELb0ELi128EEEEEEEEEvNT_6ParamsE$_ZN4cute5tupleIJNS0_IJNS0_IJNS0_IJNS_1CILi8EEENS1_ILi1EEEEEES3_EEENS0_IJNS0_IJS3_S3_EEENS1_ILi2EEEEEEEEENS0_IJNS0_IJNS0_IJS3_NS1_ILi0EEEEEESA_EEENS0_IJNS0_IJSA_SA_EEEiEEEEEEEEC2ERKS9_RKSF_:
[----:B------:R-:W-:Y:S02]  /*9aa0*/  MOV R6, 0x9ac0 ;  /* 0x00009ac000067802 */ /* 0x000fe40000000f00 */
[----:B------:R-:W-:Y:S05]  /*9ab0*/  CALL.REL.NOINC `($_ZN7cutlass13device_kernelIN5flash19enable_sm80_to_sm89INS1_16FlashAttnBwdSm80INS1_25CollectiveMainloopBwdSm80ILi2ELi2EN4cute5tupleIJNS5_1CILi128EEES8_NS7_ILi64EEEEEENS_10bfloat16_tEfNS_4arch4Sm80ELb0ELb0ELb1ELb0ELb0ELb0ELb0ELb0ELi2ELi4ELi4ELi4ELb0EEENS1_24CollectiveEpilogueBwdGQAISA_fSD_Li256ELb0ELb0EEENS1_19SingleTileSchedulerILb0ELb0ELb0ELi128EEEEEEEEEvNT_6ParamsE$_ZN4cute3eso3ESOILb1ELb0EJNS_5tupleIJNS2_IJNS2_IJNS_1CILi8EEENS3_ILi1EEEEEES5_EEENS2_IJNS2_IJS5_S5_EEENS3_ILi2EEEEEEEEENS2_IJNS2_IJNS2_IJS5_NS3_ILi0EEEEEESC_EEENS2_IJNS2_IJSC_SC_EEEiEEEEEEEEC2ERKSB_RKSH_) ;  /* 0xffffdad000007944 */ /* 0x000fea0003c3ffff */
[----:B------:R-:W-:-:S04]  /*9ac0*/  MOV R5, 0x0 ;  /* 0x0000000000057802 */ /* 0x000fc80000000f00 */
[----:B------:R-:W-:Y:S05]  /*9ad0*/  RET.REL.NODEC R4 `(_ZN7cutlass13device_kernelIN5flash19enable_sm80_to_sm89INS1_16FlashAttnBwdSm80INS1_25CollectiveMainloopBwdSm80ILi2ELi2EN4cute5tupleIJNS5_1CILi128EEES8_NS7_ILi64EEEEEENS_10bfloat16_tEfNS_4arch4Sm80ELb0ELb0ELb1ELb0ELb0ELb0ELb0ELb0ELi2ELi4ELi4ELi4ELb0EEENS1_24CollectiveEpilogueBwdGQAISA_fSD_Li256ELb0ELb0EEENS1_19SingleTileSchedulerILb0ELb0ELb0ELi128EEEEEEEEEvNT_6ParamsE) ;  /* 0xffff652004007950 */ /* 0x000fea0003c3ffff */
        .type           $_ZN7cutlass13device_kernelIN5flash19enable_sm80_to_sm89INS1_16FlashAttnBwdSm80INS1_25CollectiveMainloopBwdSm80ILi2ELi2EN4cute5tupleIJNS5_1CILi128EEES8_NS7_ILi64EEEEEENS_10bfloat16_tEfNS_4arch4Sm80ELb0ELb0ELb1ELb0ELb0ELb0ELb0ELb0ELi2ELi4ELi4ELi4ELb0EEENS1_24CollectiveEpilogueBwdGQAISA_fSD_Li256ELb0ELb0EEENS1_19SingleTileSchedulerILb0ELb0ELb0ELi128EEEEEEEEEvNT_6ParamsE$_ZN4cute5tupleIJNS0_IJNS0_IJNS_1CILi1EEENS0_IJS2_NS1_ILi2EEES3_EEEEEES3_NS0_IJS3_S3_EEEEEENS0_IJNS0_IJNS1_ILi0EEENS0_IJS2_NS1_ILi256EEEiEEEEEENS1_ILi2048EEENS0_IJiNS1_ILi4096EEEEEEEEEEEC2ERKS7_RKSF_,@function
        .size           $_ZN7cutlass13device_kernelIN5flash19enable_sm80_to_sm89INS1_16FlashAttnBwdSm80INS1_25CollectiveMainloopBwdSm80ILi2ELi2EN4cute5tupleIJNS5_1CILi128EEES8_NS7_ILi64EEEEEENS_10bfloat16_tEfNS_4arch4Sm80ELb0ELb0ELb1ELb0ELb0ELb0ELb0ELb0ELi2ELi4ELi4ELi4ELb0EEENS1_24CollectiveEpilogueBwdGQAISA_fSD_Li256ELb0ELb0EEENS1_19SingleTileSchedulerILb0ELb0ELb0ELi128EEEEEEEEEvNT_6ParamsE$_ZN4cute5tupleIJNS0_IJNS0_IJNS_1CILi1EEENS0_IJS2_NS1_ILi2EEES3_EEEEEES3_NS0_IJS3_S3_EEEEEENS0_IJNS0_IJNS1_ILi0EEENS0_IJS2_NS1_ILi256EEEiEEEEEENS1_ILi2048EEENS0_IJiNS1_ILi4096EEEEEEEEEEEC2ERKS7_RKSF_,($_ZN7cutlass13device_kernelIN5flash19enable_sm80_to_sm89INS1_16FlashAttnBwdSm80INS1_25CollectiveMainloopBwdSm80ILi2ELi2EN4cute5tupleIJNS5_1CILi128EEES8_NS7_ILi64EEEEEENS_10bfloat16_tEfNS_4arch4Sm80ELb0ELb0ELb1ELb0ELb0ELb0ELb0ELb0ELi2ELi4ELi4ELi4ELb0EEENS1_24CollectiveEpilogueBwdGQAISA_fSD_Li256ELb0ELb0EEENS1_19SingleTileSchedulerILb0ELb0ELb0ELi128EEEEEEEEEvNT_6ParamsE$_ZN4cute5tupleIJNS0_IJNS0_IJNS_1CILi2EEES2_EEENS1_ILi8EEES3_EEENS0_IJNS0_IJNS1_ILi1EEEiEEENS1_ILi1024EEENS0_IJiiEEEEEEEEC2ERKS5_RKSA_ - $_ZN7cutlass13device_kernelIN5flash19enable_sm80_to_sm89INS1_16FlashAttnBwdSm80INS1_25CollectiveMainloopBwdSm80ILi2ELi2EN4cute5tupleIJNS5_1CILi128EEES8_NS7_ILi64EEEEEENS_10bfloat16_tEfNS_4arch4Sm80ELb0ELb0ELb1ELb0ELb0ELb0ELb0ELb0ELi2ELi4ELi4ELi4ELb0EEENS1_24CollectiveEpilogueBwdGQAISA_fSD_Li256ELb0ELb0EEENS1_19SingleTileSchedulerILb0ELb0ELb0ELi128EEEEEEEEEvNT_6ParamsE$_ZN4cute5tupleIJNS0_IJNS0_IJNS_1CILi1EEENS0_IJS2_NS1_ILi2EEES3_EEEEEES3_NS0_IJS3_S3_EEEEEENS0_IJNS0_IJNS1_ILi0EEENS0_IJS2_NS1_ILi256EEEiEEEEEENS1_ILi2048EEENS0_IJiNS1_ILi4096EEEEEEEEEEEC2ERKS7_RKSF_)
$_ZN7cutlass13device_kernelIN5flash19enable_sm80_to_sm89INS1_16FlashAttnBwdSm80INS1_25CollectiveMainloopBwdSm80ILi2ELi2EN4cute5tupleIJNS5_1CILi128EEES8_NS7_ILi64EEEEEENS_10bfloat16_tEfNS_4arch4Sm80ELb0ELb0ELb1ELb0ELb0ELb0ELb0ELb0ELi2ELi4ELi4ELi4ELb0EEENS1_24CollectiveEpilogueBwdGQAISA_fSD_Li256ELb0ELb0EEENS1_19SingleTileSchedulerILb0ELb0ELb0ELi128EEEEEEEEEvNT_6ParamsE$_ZN4cute5tupleIJNS0_IJNS0_IJNS_1CILi1EEENS0_IJS2_NS1_ILi2EEES3_EEEEEES3_NS0_IJS3_S3_EEEEEENS0_IJNS0_IJNS1_ILi0EEENS0_IJS2_NS1_ILi256EEEiEEEEEENS1_ILi2048EEENS0_IJiNS1_ILi4096EEEEEEEEEEEC2ERKS7_RKSF_:
[----:B------:R-:W-:Y:S02]  /*9ae0*/  MOV R6, 0x9b00 ;  /* 0x00009b0000067802 */ /* 0x000fe40000000f00 */
[----:B------:R-:W-:Y:S05]  /*9af0*/  CALL.REL.NOINC `($_ZN7cutlass13device_kernelIN5flash19enable_sm80_to_sm89INS1_16FlashAttnBwdSm80INS1_25CollectiveMainloopBwdSm80ILi2ELi2EN4cute5tupleIJNS5_1CILi128EEES8_NS7_ILi64EEEEEENS_10bfloat16_tEfNS_4arch4Sm80ELb0ELb0ELb1ELb0ELb0ELb0ELb0ELb0ELi2ELi4ELi4ELi4ELb0EEENS1_24CollectiveEpilogueBwdGQAISA_fSD_Li256ELb0ELb0EEENS1_19SingleTileSchedulerILb0ELb0ELb0ELi128EEEEEEEEEvNT_6ParamsE$_ZN4cute3eso3ESOILb1ELb0EJNS_5tupleIJNS2_IJNS_1CILi1EEENS2_IJS4_NS3_ILi2EEES5_EEEEEES5_NS2_IJS5_S5_EEEEEENS2_IJNS2_IJNS3_ILi0EEENS2_IJS4_NS3_ILi256EEEiEEEEEENS3_ILi2048EEENS2_IJiNS3_ILi4096EEEEEEEEEEEC2ERKS9_RKSH_) ;  /* 0xffffdad000007944 */ /* 0x000fea0003c3ffff */
[----:B-1----:R-:W-:-:S04]  /*9b00*/  MOV R5, 0x0 ;  /* 0x0000000000057802 */ /* 0x002fc80000000f00 */
[----:B------:R-:W-:Y:S05]  /*9b10*/  RET.REL.NODEC R4 `(_ZN7cutlass13device_kernelIN5flash19enable_sm80_to_sm89INS1_16FlashAttnBwdSm80INS1_25CollectiveMainloopBwdSm80ILi2ELi2EN4cute5tupleIJNS5_1CILi128EEES8_NS7_ILi64EEEEEENS_10bfloat16_tEfNS_4arch4Sm80ELb0ELb0ELb1ELb0ELb0ELb0ELb0ELb0ELi2ELi4ELi4ELi4ELb0EEENS1_24CollectiveEpilogueBwdGQAISA_fSD_Li256ELb0ELb0EEENS1_19SingleTileSchedulerILb0ELb0ELb0ELi128EEEEEEEEEvNT_6ParamsE) ;  /* 0xffff64e004007950 */ /* 0x000fea0003c3ffff */
        .type           $_ZN7cutlass13device_kernelIN5flash19enable_sm80_to_sm89INS1_16FlashAttnBwdSm80INS1_25CollectiveMainloopBwdSm80ILi2ELi2EN4cute5tupleIJNS5_1CILi128EEES8_NS7_ILi64EEEEEENS_10bfloat16_tEfNS_4arch4Sm80ELb0ELb0ELb1ELb0ELb0ELb0ELb0ELb0ELi2ELi4ELi4ELi4ELb0EEENS1_24CollectiveEpilogueBwdGQAISA_fSD_Li256ELb0ELb0EEENS1_19SingleTileSchedulerILb0ELb0ELb0ELi128EEEEEEEEEvNT_6ParamsE$_ZN4cute5tupleIJNS0_IJNS0_IJNS_1CILi2EEES2_EEENS1_ILi8EEES3_EEENS0_IJNS0_IJNS1_ILi1EEEiEEENS1_ILi1024EEENS0_IJiiEEEEEEEEC2ERKS5_RKSA_,@function
        .size           $_ZN7cutlass13device_kernelIN5flash19enable_sm80_to_sm89INS1_16FlashAttnBwdSm80INS1_25CollectiveMainloopBwdSm80ILi2ELi2EN4cute5tupleIJNS5_1CILi128EEES8_NS7_ILi64EEEEEENS_10bfloat16_tEfNS_4arch4Sm80ELb0ELb0ELb1ELb0ELb0ELb0ELb0ELb0ELi2ELi4ELi4ELi4ELb0EEENS1_24CollectiveEpilogueBwdGQAISA_fSD_Li256ELb0ELb0EEENS1_19SingleTileSchedulerILb0ELb0ELb0ELi128EEEEEEEEEvNT_6ParamsE$_ZN4cute5tupleIJNS0_IJNS0_IJNS_1CILi2EEES2_EEENS1_ILi8EEES3_EEENS0_IJNS0_IJNS1_ILi1EEEiEEENS1_ILi1024EEENS0_IJiiEEEEEEEEC2ERKS5_RKSA_,($_ZN7cutlass13device_kernelIN5flash19enable_sm80_to_sm89INS1_16FlashAttnBwdSm80INS1_25CollectiveMainloopBwdSm80ILi2ELi2EN4cute5tupleIJNS5_1CILi128EEES8_NS7_ILi64EEEEEENS_10bfloat16_tEfNS_4arch4Sm80ELb0ELb0ELb1ELb0ELb0ELb0ELb0ELb0ELi2ELi4ELi4ELi4ELb0EEENS1_24CollectiveEpilogueBwdGQAISA_fSD_Li256ELb0ELb0EEENS1_19SingleTileSchedulerILb0ELb0ELb0ELi128EEEEEEEEEvNT_6ParamsE$_ZN4cute5tupleIJNS0_IJNS0_IJNS_1CILi2EEES2_EEES2_EEENS0_IJNS0_IJiiEEENS1_ILi8192EEEEEEEEC2ERKS4_RKS7_ - $_ZN7cutlass13device_kernelIN5flash19enable_sm80_to_sm89INS1_16FlashAttnBwdSm80INS1_25CollectiveMainloopBwdSm80ILi2ELi2EN4cute5tupleIJNS5_1CILi128EEES8_NS7_ILi64EEEEEENS_10bfloat16_tEfNS_4arch4Sm80ELb0ELb0ELb1ELb0ELb0ELb0ELb0ELb0ELi2ELi4ELi4ELi4ELb0EEENS1_24CollectiveEpilogueBwdGQAISA_fSD_Li256ELb0ELb0EEENS1_19SingleTileSchedulerILb0ELb0ELb0ELi128EEEEEEEEEvNT_6ParamsE$_ZN4cute5tupleIJNS0_IJNS0_IJNS_1CILi2EEES2_EEENS1_ILi8EEES3_EEENS0_IJNS0_IJNS1_ILi1EEEiEEENS1_ILi1024EEENS0_IJiiEEEEEEEEC2ERKS5_RKSA_)
$_ZN7cutlass13device_kernelIN5flash19enable_sm80_to_sm89INS1_16FlashAttnBwdSm80INS1_25CollectiveMainloopBwdSm80ILi2ELi2EN4cute5tupleIJNS5_1CILi128EEES8_NS7_ILi64EEEEEENS_10bfloat16_tEfNS_4arch4Sm80ELb0ELb0ELb1ELb0ELb0ELb0ELb0ELb0ELi2ELi4ELi4ELi4ELb0EEENS1_24CollectiveEpilogueBwdGQAISA_fSD_Li256ELb0ELb0EEENS1_19SingleTileSchedulerILb0ELb0ELb0ELi128EEEEEEEEEvNT_6ParamsE$_ZN4cute5tupleIJNS0_IJNS0_IJNS_1CILi2EEES2_EEENS1_ILi8EEES3_EEENS0_IJNS0_IJNS1_ILi1EEEiEEENS1_ILi1024EEENS0_IJiiEEEEEEEEC2ERKS5_RKSA_:
[----:B------:R-:W-:Y:S02]  /*9b20*/  MOV R8, 0x9b40 ;  /* 0x00009b4000087802 */ /* 0x000fe40000000f00 */
[----:B------:R-:W-:Y:S05]  /*9b30*/  CALL.REL.NOINC `($_ZN7cutlass13device_kernelIN5flash19enable_sm80_to_sm89INS1_16FlashAttnBwdSm80INS1_25CollectiveMainloopBwdSm80ILi2ELi2EN4cute5tupleIJNS5_1CILi128EEES8_NS7_ILi64EEEEEENS_10bfloat16_tEfNS_4arch4Sm80ELb0ELb0ELb1ELb0ELb0ELb0ELb0ELb0ELi2ELi4ELi4ELi4ELb0EEENS1_24CollectiveEpilogueBwdGQAISA_fSD_Li256ELb0ELb0EEENS1_19SingleTileSchedulerILb0ELb0ELb0ELi128EEEEEEEEEvNT_6ParamsE$_ZN4cute3eso3ESOILb1ELb0EJNS_5tupleIJNS2_IJNS_1CILi2EEES4_EEENS3_ILi8EEES5_EEENS2_IJNS2_IJNS3_ILi1EEEiEEENS3_ILi1024EEENS2_IJiiEEEEEEEEC2ERKS7_RKSC_) ;  /* 0xffffdb6000007944 */ /* 0x000fea0003c3ffff */
[----:B------:R-:W-:-:S04]  /*9b40*/  MOV R7, 0x0 ;  /* 0x0000000000077802 */ /* 0x000fc80000000f00 */
[----:B------:R-:W-:Y:S05]  /*9b50*/  RET.REL.NODEC R6 `(_ZN7cutlass13device_kernelIN5flash19enable_sm80_to_sm89INS1_16FlashAttnBwdSm80INS1_25CollectiveMainloopBwdSm80ILi2ELi2EN4cute5tupleIJNS5_1CILi128EEES8_NS7_ILi64EEEEEENS_10bfloat16_tEfNS_4arch4Sm80ELb0ELb0ELb1ELb0ELb0ELb0ELb0ELb0ELi2ELi4ELi4ELi4ELb0EEENS1_24CollectiveEpilogueBwdGQAISA_fSD_Li256ELb0ELb0EEENS1_19SingleTileSchedulerILb0ELb0ELb0ELi128EEEEEEEEEvNT_6ParamsE) ;  /* 0xffff64a006007950 */ /* 0x000fea0003c3ffff */
        .type           $_ZN7cutlass13device_kernelIN5flash19enable_sm80_to_sm89INS1_16FlashAttnBwdSm80INS1_25CollectiveMainloopBwdSm80ILi2ELi2EN4cute5tupleIJNS5_1CILi128EEES8_NS7_ILi64EEEEEENS_10bfloat16_tEfNS_4arch4Sm80ELb0ELb0ELb1ELb0ELb0ELb0ELb0ELb0ELi2ELi4ELi4ELi4ELb0EEENS1_24CollectiveEpilogueBwdGQAISA_fSD_Li256ELb0ELb0EEENS1_19SingleTileSchedulerILb0ELb0ELb0ELi128EEEEEEEEEvNT_6ParamsE$_ZN4cute5tupleIJNS0_IJNS0_IJNS_1CILi2EEES2_EEES2_EEENS0_IJNS0_IJiiEEENS1_ILi8192EEEEEEEEC2ERKS4_RKS7_,@function
        .size           $_ZN7cutlass13device_kernelIN5flash19enable_sm80_to_sm89INS1_16FlashAttnBwdSm80INS1_25CollectiveMainloopBwdSm80ILi2ELi2EN4cute5tupleIJNS5_1CILi128EEES8_NS7_ILi64EEEEEENS_10bfloat16_tEfNS_4arch4Sm80ELb0ELb0ELb1ELb0ELb0ELb0ELb0ELb0ELi2ELi4ELi4ELi4ELb0EEENS1_24CollectiveEpilogueBwdGQAISA_fSD_Li256ELb0ELb0EEENS1_19SingleTileSchedulerILb0ELb0ELb0ELi128EEEEEEEEEvNT_6ParamsE$_ZN4cute5tupleIJNS0_IJNS0_IJNS_1CILi2EEES2_EEES2_EEENS0_IJNS0_IJiiEEENS1_ILi8192EEEEEEEEC2ERKS4_RKS7_,($_ZN7cutlass13device_kernelIN5flash19enable_sm80_to_sm89INS1_16FlashAttnBwdSm80INS1_25CollectiveMainloopBwdSm80ILi2ELi2EN4cute5tupleIJNS5_1CILi128EEES8_NS7_ILi64EEEEEENS_10bfloat16_tEfNS_4arch4Sm80ELb0ELb0ELb1ELb0ELb0ELb0ELb0ELb0ELi2ELi4ELi4ELi4ELb0EEENS1_24CollectiveEpilogueBwdGQAISA_fSD_Li256ELb0ELb0EEENS1_19SingleTileSchedulerILb0ELb0ELb0ELi128EEEEEEEEEvNT_6ParamsE$_ZN4cute5tupleIJNS0_IJNS0_IJNS_1CILi2EEES2_EEES3_NS1_ILi8EEEEEENS0_IJNS0_IJiNS1_ILi512EEEEEENS0_IJiiEEENS1_ILi1024EEEEEEEEC2ERKS5_RKSA_ - $_ZN7cutlass13device_kernelIN5flash19enable_sm80_to_sm89INS1_16FlashAttnBwdSm80INS1_25CollectiveMainloopBwdSm80ILi2ELi2EN4cute5tupleIJNS5_1CILi128EEES8_NS7_ILi64EEEEEENS_10bfloat16_tEfNS_4arch4Sm80ELb0ELb0ELb1ELb0ELb0ELb0ELb0ELb0ELi2ELi4ELi4ELi4ELb0EEENS1_24CollectiveEpilogueBwdGQAISA_fSD_Li256ELb0ELb0EEENS1_19SingleTileSchedulerILb0ELb0ELb0ELi128EEEEEEEEEvNT_6ParamsE$_ZN4cute5tupleIJNS0_IJNS0_IJNS_1CILi2EEES2_EEES2_EEENS0_IJNS0_IJiiEEENS1_ILi8192EEEEEEEEC2ERKS4_RKS7_)
$_ZN7cutlass13device_kernelIN5flash19enable_sm80_to_sm89INS1_16FlashAttnBwdSm80INS1_25CollectiveMainloopBwdSm80ILi2ELi2EN4cute5tupleIJNS5_1CILi128EEES8_NS7_ILi64EEEEEENS_10bfloat16_tEfNS_4arch4Sm80ELb0ELb0ELb1ELb0ELb0ELb0ELb0ELb0ELi2ELi4ELi4ELi4ELb0EEENS1_24CollectiveEpilogueBwdGQAISA_fSD_Li256ELb0ELb0EEENS1_19SingleTileSchedulerILb0ELb0ELb0ELi128EEEEEEEEEvNT_6ParamsE$_ZN4cute5tupleIJNS0_IJNS0_IJNS_1CILi2EEES2_EEES2_EEENS0_IJNS0_IJiiEEENS1_ILi8192EEEEEEEEC2ERKS4_RKS7_:
[----:B------:R-:W-:Y:S02]  /*9b60*/  MOV R6, 0x9b80 ;  /* 0x00009b8000067802 */ /* 0x000fe40000000f00 */
[----:B------:R-:W-:Y:S05]  /*9b70*/  CALL.REL.NOINC `($_ZN7cutlass13device_kernelIN5flash19enable_sm80_to_sm89INS1_16FlashAttnBwdSm80INS1_25CollectiveMainloopBwdSm80ILi2ELi2EN4cute5tupleIJNS5_1CILi128EEES8_NS7_ILi64EEEEEENS_10bfloat16_tEfNS_4arch4Sm80ELb0ELb0ELb1ELb0ELb0ELb0ELb0ELb0ELi2ELi4ELi4ELi4ELb0EEENS1_24CollectiveEpilogueBwdGQAISA_fSD_Li256ELb0ELb0EEENS1_19SingleTileSchedulerILb0ELb0ELb0ELi128EEEEEEEEEvNT_6ParamsE$_ZN4cute3eso3ESOILb1ELb0EJNS_5tupleIJNS2_IJNS_1CILi2EEES4_EEES4_EEENS2_IJNS2_IJiiEEENS3_ILi8192EEEEEEEEC2ERKS6_RKS9_) ;  /* 0xffffdb9000007944 */ /* 0x000fea0003c3ffff */
[----:B-1----:R-:W-:Y:S02]  /*9b80*/  MOV R2, R8 ;  /* 0x0000000800027202 */ /* 0x002fe40000000f00 */
[----:B------:R-:W-:-:S04]  /*9b90*/  MOV R3, 0x0 ;  /* 0x0000000000037802 */ /* 0x000fc80000000f00 */
[----:B------:R-:W-:Y:S05]  /*9ba0*/  RET.REL.NODEC R2 `(_ZN7cutlass13device_kernelIN5flash19enable_sm80_to_sm89INS1_16FlashAttnBwdSm80INS1_25CollectiveMainloopBwdSm80ILi2ELi2EN4cute5tupleIJNS5_1CILi128EEES8_NS7_ILi64EEEEEENS_10bfloat16_tEfNS_4arch4Sm80ELb0ELb0ELb1ELb0ELb0ELb0ELb0ELb0ELi2ELi4ELi4ELi4ELb0EEENS1_24CollectiveEpilogueBwdGQAISA_fSD_Li256ELb0ELb0EEENS1_19SingleTileSchedulerILb0ELb0ELb0ELi128EEEEEEEEEvNT_6ParamsE) ;  /* 0xffff645002007950 */ /* 0x000fea0003c3ffff */
        .type           $_ZN7cutlass13device_kernelIN5flash19enable_sm80_to_sm89INS1_16FlashAttnBwdSm80INS1_25CollectiveMainloopBwdSm80ILi2ELi2EN4cute5tupleIJNS5_1CILi128EEES8_NS7_ILi64EEEEEENS_10bfloat16_tEfNS_4arch4Sm80ELb0ELb0ELb1ELb0ELb0ELb0ELb0ELb0ELi2ELi4ELi4ELi4ELb0EEENS1_24CollectiveEpilogueBwdGQAISA_fSD_Li256ELb0ELb0EEENS1_19SingleTileSchedulerILb0ELb0ELb0ELi128EEEEEEEEEvNT_6ParamsE$_ZN4cute5tupleIJNS0_IJNS0_IJNS_1CILi2EEES2_EEES3_NS1_ILi8EEEEEENS0_IJNS0_IJiNS1_ILi512EEEEEENS0_IJiiEEENS1_ILi1024EEEEEEEEC2ERKS5_RKSA_,@function
        .size           $_ZN7cutlass13device_kernelIN5flash19enable_sm80_to_sm89INS1_16FlashAttnBwdSm80INS1_25CollectiveMainloopBwdSm80ILi2ELi2EN4cute5tupleIJNS5_1CILi128EEES8_NS7_ILi64EEEEEENS_10bfloat16_tEfNS_4arch4Sm80ELb0ELb0ELb1ELb0ELb0ELb0ELb0ELb0ELi2ELi4ELi4ELi4ELb0EEENS1_24CollectiveEpilogueBwdGQAISA_fSD_Li256ELb0ELb0EEENS1_19SingleTileSchedulerILb0ELb0ELb0ELi128EEEEEEEEEvNT_6ParamsE$_ZN4cute5tupleIJNS0_IJNS0_IJNS_1CILi2EEES2_EEES3_NS1_ILi8EEEEEENS0_IJNS0_IJiNS1_ILi512EEEEEENS0_IJiiEEENS1_ILi1024EEEEEEEEC2ERKS5_RKSA_,($_ZN7cutlass13device_kernelIN5flash19enable_sm80_to_sm89INS1_16FlashAttnBwdSm80INS1_25CollectiveMainloopBwdSm80ILi2ELi2EN4cute5tupleIJNS5_1CILi128EEES8_NS7_ILi64EEEEEENS_10bfloat16_tEfNS_4arch4Sm80ELb0ELb0ELb1ELb0ELb0ELb0ELb0ELb0ELi2ELi4ELi4ELi4ELb0EEENS1_24CollectiveEpilogueBwdGQAISA_fSD_Li256ELb0ELb0EEENS1_19SingleTileSchedulerILb0ELb0ELb0ELi128EEEEEEEEEvNT_6ParamsE$_ZN4cute5tupleIJNS0_IJNS0_IJNS_1CILi2EEES2_S2_EEES2_NS0_IJNS0_IJS2_S2_EEES2_EEEEEENS0_IJNS0_IJNS1_ILi1EEENS1_ILi512EEEiEEENS1_ILi4096EEENS0_IJNS0_IJiiEEENS1_ILi8192EEEEEEEEEEEC2ERKS6_RKSE_ - $_ZN7cutlass13device_kernelIN5flash19enable_sm80_to_sm89INS1_16FlashAttnBwdSm80INS1_25CollectiveMainloopBwdSm80ILi2ELi2EN4cute5tupleIJNS5_1CILi128EEES8_NS7_ILi64EEEEEENS_10bfloat16_tEfNS_4arch4Sm80ELb0ELb0ELb1ELb0ELb0ELb0ELb0ELb0ELi2ELi4ELi4ELi4ELb0EEENS1_24CollectiveEpilogueBwdGQAISA_fSD_Li256ELb0ELb0EEENS1_19SingleTileSchedulerILb0ELb0ELb0ELi128EEEEEEEEEvNT_6ParamsE$_ZN4cute5tupleIJNS0_IJNS0_IJNS_1CILi2EEES2_EEES3_NS1_ILi8EEEEEENS0_IJNS0_IJiNS1_ILi512EEEEEENS0_IJiiEEENS1_ILi1024EEEEEEEEC2ERKS5_RKSA_)
$_ZN7cutlass13device_kernelIN5flash19enable_sm80_to_sm89INS1_16FlashAttnBwdSm80INS1_25CollectiveMainloopBwdSm80ILi2ELi2EN4cute5tupleIJNS5_1CILi128EEES8_NS7_ILi64EEEEEENS_10bfloat16_tEfNS_4arch4Sm80ELb0ELb0ELb1ELb0ELb0ELb0ELb0ELb0ELi2ELi4ELi4ELi4ELb0EEENS1_24CollectiveEpilogueBwdGQAISA_fSD_Li256ELb0ELb0EEENS1_19SingleTileSchedulerILb0ELb0ELb0ELi128EEEEEEEEEvNT_6ParamsE$_ZN4cute5tupleIJNS0_IJNS0_IJNS_1CILi2EEES2_EEES3_NS1_ILi8EEEEEENS0_IJNS0_IJiNS1_ILi512EEEEEENS0_IJiiEEENS1_ILi1024EEEEEEEEC2ERKS5_RKSA_:
[----:B------:R-:W-:Y:S02]  /*9bb0*/  MOV R8, 0x9bd0 ;  /* 0x00009bd000087802 */ /* 0x000fe40000000f00 */
[----:B------:R-:W-:Y:S05]  /*9bc0*/  CALL.REL.NOINC `($_ZN7cutlass13device_kernelIN5flash19enable_sm80_to_sm89INS1_16FlashAttnBwdSm80INS1_25CollectiveMainloopBwdSm80ILi2ELi2EN4cute5tupleIJNS5_1CILi128EEES8_NS7_ILi64EEEEEENS_10bfloat16_tEfNS_4arch4Sm80ELb0ELb0ELb1ELb0ELb0ELb0ELb0ELb0ELi2ELi4ELi4ELi4ELb0EEENS1_24CollectiveEpilogueBwdGQAISA_fSD_Li256ELb0ELb0EEENS1_19SingleTileSchedulerILb0ELb0ELb0ELi128EEEEEEEEEvNT_6ParamsE$_ZN4cute3eso3ESOILb1ELb0EJNS_5tupleIJNS2_IJNS_1CILi2EEES4_EEES5_NS3_ILi8EEEEEENS2_IJNS2_IJiNS3_ILi512EEEEEENS2_IJiiEEENS3_ILi1024EEEEEEEEC2ERKS7_RKSC_) ;  /* 0xffffdba000007944 */ /* 0x000fea0003c3ffff */
[----:B------:R-:W-:-:S04]  /*9bd0*/  MOV R7, 0x0 ;  /* 0x0000000000077802 */ /* 0x000fc80000000f00 */
[----:B------:R-:W-:Y:S05]  /*9be0*/  RET.REL.NODEC R6 `(_ZN7cutlass13device_kernelIN5flash19enable_sm80_to_sm89INS1_16FlashAttnBwdSm80INS1_25CollectiveMainloopBwdSm80ILi2ELi2EN4cute5tupleIJNS5_1CILi128EEES8_NS7_ILi64EEEEEENS_10bfloat16_tEfNS_4arch4Sm80ELb0ELb0ELb1ELb0ELb0ELb0ELb0ELb0ELi2ELi4ELi4ELi4ELb0EEENS1_24CollectiveEpilogueBwdGQAISA_fSD_Li256ELb0ELb0EEENS1_19SingleTileSchedulerILb0ELb0ELb0ELi128EEEEEEEEEvNT_6ParamsE) ;  /* 0xffff641006007950 */ /* 0x000fea0003c3ffff */
        .type           $_ZN7cutlass13device_kernelIN5flash19enable_sm80_to_sm89INS1_16FlashAttnBwdSm80INS1_25CollectiveMainloopBwdSm80ILi2ELi2EN4cute5tupleIJNS5_1CILi128EEES8_NS7_ILi64EEEEEENS_10bfloat16_tEfNS_4arch4Sm80ELb0ELb0ELb1ELb0ELb0ELb0ELb0ELb0ELi2ELi4ELi4ELi4ELb0EEENS1_24CollectiveEpilogueBwdGQAISA_fSD_Li256ELb0ELb0EEENS1_19SingleTileSchedulerILb0ELb0ELb0ELi128EEEEEEEEEvNT_6ParamsE$_ZN4cute5tupleIJNS0_IJNS0_IJNS_1CILi2EEES2_S2_EEES2_NS0_IJNS0_IJS2_S2_EEES2_EEEEEENS0_IJNS0_IJNS1_ILi1EEENS1_ILi512EEEiEEENS1_ILi4096EEENS0_IJNS0_IJiiEEENS1_ILi8192EEEEEEEEEEEC2ERKS6_RKSE_,@function
        .size           $_ZN7cutlass13device_kernelIN5flash19enable_sm80_to_sm89INS1_16FlashAttnBwdSm80INS1_25CollectiveMainloopBwdSm80ILi2ELi2EN4cute5tupleIJNS5_1CILi128EEES8_NS7_ILi64EEEEEENS_10bfloat16_tEfNS_4arch4Sm80ELb0ELb0ELb1ELb0ELb0ELb0ELb0ELb0ELi2ELi4ELi4ELi4ELb0EEENS1_24CollectiveEpilogueBwdGQAISA_fSD_Li256ELb0ELb0EEENS1_19SingleTileSchedulerILb0ELb0ELb0ELi128EEEEEEEEEvNT_6ParamsE$_ZN4cute5tupleIJNS0_IJNS0_IJNS_1CILi2EEES2_S2_EEES2_NS0_IJNS0_IJS2_S2_EEES2_EEEEEENS0_IJNS0_IJNS1_ILi1EEENS1_ILi512EEEiEEENS1_ILi4096EEENS0_IJNS0_IJiiEEENS1_ILi8192EEEEEEEEEEEC2ERKS6_RKSE_,($_ZN7cutlass13device_kernelIN5flash19enable_sm80_to_sm89INS1_16FlashAttnBwdSm80INS1_25CollectiveMainloopBwdSm80ILi2ELi2EN4cute5tupleIJNS5_1CILi128EEES8_NS7_ILi64EEEEEENS_10bfloat16_tEfNS_4arch4Sm80ELb0ELb0ELb1ELb0ELb0ELb0ELb0ELb0ELi2ELi4ELi4ELi4ELb0EEENS1_24CollectiveEpilogueBwdGQAISA_fSD_Li256ELb0ELb0EEENS1_19SingleTileSchedulerILb0ELb0ELb0ELi128EEEEEEEEEvNT_6ParamsE$_ZN4cute5tupleIJNS0_IJNS0_IJNS_1CILi2EEES2_S2_EEES2_NS0_IJS2_S2_EEEEEENS0_IJNS0_IJNS1_ILi1EEENS1_ILi512EEEiEEENS1_ILi4096EEENS0_IJiiEEEEEEEEC2ERKS5_RKSB_ - $_ZN7cutlass13device_kernelIN5flash19enable_sm80_to_sm89INS1_16FlashAttnBwdSm80INS1_25CollectiveMainloopBwdSm80ILi2ELi2EN4cute5tupleIJNS5_1CILi128EEES8_NS7_ILi64EEEEEENS_10bfloat16_tEfNS_4arch4Sm80ELb0ELb0ELb1ELb0ELb0ELb0ELb0ELb0ELi2ELi4ELi4ELi4ELb0EEENS1_24CollectiveEpilogueBwdGQAISA_fSD_Li256ELb0ELb0EEENS1_19SingleTileSchedulerILb0ELb0ELb0ELi128EEEEEEEEEvNT_6ParamsE$_ZN4cute5tupleIJNS0_IJNS0_IJNS_1CILi2EEES2_S2_EEES2_NS0_IJNS0_IJS2_S2_EEES2_EEEEEENS0_IJNS0_IJNS1_ILi1EEENS1_ILi512EEEiEEENS1_ILi4096EEENS0_IJNS0_IJiiEEENS1_ILi8192EEEEEEEEEEEC2ERKS6_RKSE_)
$_ZN7cutlass13device_kernelIN5flash19enable_sm80_to_sm89INS1_16FlashAttnBwdSm80INS1_25CollectiveMainloopBwdSm80ILi2ELi2EN4cute5tupleIJNS5_1CILi128EEES8_NS7_ILi64EEEEEENS_10bfloat16_tEfNS_4arch4Sm80ELb0ELb0ELb1ELb0ELb0ELb0ELb0ELb0ELi2ELi4ELi4ELi4ELb0EEENS1_24CollectiveEpilogueBwdGQAISA_fSD_Li256ELb0ELb0EEENS1_19SingleTileSchedulerILb0ELb0ELb0ELi128EEEEEEEEEvNT_6ParamsE$_ZN4cute5tupleIJNS0_IJNS0_IJNS_1CILi2EEES2_S2_EEES2_NS0_IJNS0_IJS2_S2_EEES2_EEEEEENS0_IJNS0_IJNS1_ILi1EEENS1_ILi512EEEiEEENS1_ILi4096EEENS0_IJNS0_IJiiEEENS1_ILi8192EEEEEEEEEEEC2ERKS6_RKSE_:
[----:B------:R-:W-:Y:S02]  /*9bf0*/  MOV R8, 0x9c10 ;  /* 0x00009c1000087802 */ /* 0x000fe40000000f00 */
[----:B------:R-:W-:Y:S05]  /*9c00*/  CALL.REL.NOINC `($_ZN7cutlass13device_kernelIN5flash19enable_sm80_to_sm89INS1_16FlashAttnBwdSm80INS1_25CollectiveMainloopBwdSm80ILi2ELi2EN4cute5tupleIJNS5_1CILi128EEES8_NS7_ILi64EEEEEENS_10bfloat16_tEfNS_4arch4Sm80ELb0ELb0ELb1ELb0ELb0ELb0ELb0ELb0ELi2ELi4ELi4ELi4ELb0EEENS1_24CollectiveEpilogueBwdGQAISA_fSD_Li256ELb0ELb0EEENS1_19SingleTileSchedulerILb0ELb0ELb0ELi128EEEEEEEEEvNT_6ParamsE$_ZN4cute3eso3ESOILb1ELb0EJNS_5tupleIJNS2_IJNS_1CILi2EEES4_S4_EEES4_NS2_IJNS2_IJS4_S4_EEES4_EEEEEENS2_IJNS2_IJNS3_ILi1EEENS3_ILi512EEEiEEENS3_ILi4096EEENS2_IJNS2_IJiiEEENS3_ILi8192EEEEEEEEEEEC2ERKS8_RKSG_) ;  /* 0xffffdbd000007944 */ /* 0x000fea0003c3ffff */
[----:B------:R-:W-:-:S04]  /*9c10*/  MOV R7, 0x0 ;  /* 0x0000000000077802 */ /* 0x000fc80000000f00 */
[----:B------:R-:W-:Y:S05]  /*9c20*/  RET.REL.NODEC R6 `(_ZN7cutlass13device_kernelIN5flash19enable_sm80_to_sm89INS1_16FlashAttnBwdSm80INS1_25CollectiveMainloopBwdSm80ILi2ELi2EN4cute5tupleIJNS5_1CILi128EEES8_NS7_ILi64EEEEEENS_10bfloat16_tEfNS_4arch4Sm80ELb0ELb0ELb1ELb0ELb0ELb0ELb0ELb0ELi2ELi4ELi4ELi4ELb0EEENS1_24CollectiveEpilogueBwdGQAISA_fSD_Li256ELb0ELb0EEENS1_19SingleTileSchedulerILb0ELb0ELb0ELi128EEEEEEEEEvNT_6ParamsE) ;  /* 0xffff63d006007950 */ /* 0x000fea0003c3ffff */
        .type           $_ZN7cutlass13device_kernelIN5flash19enable_sm80_to_sm89INS1_16FlashAttnBwdSm80INS1_25CollectiveMainloopBwdSm80ILi2ELi2EN4cute5tupleIJNS5_1CILi128EEES8_NS7_ILi64EEEEEENS_10bfloat16_tEfNS_4arch4Sm80ELb0ELb0ELb1ELb0ELb0ELb0ELb0ELb0ELi2ELi4ELi4ELi4ELb0EEENS1_24CollectiveEpilogueBwdGQAISA_fSD_Li256ELb0ELb0EEENS1_19SingleTileSchedulerILb0ELb0ELb0ELi128EEEEEEEEEvNT_6ParamsE$_ZN4cute5tupleIJNS0_IJNS0_IJNS_1CILi2EEES2_S2_EEES2_NS0_IJS2_S2_EEEEEENS0_IJNS0_IJNS1_ILi1EEENS1_ILi512EEEiEEENS1_ILi4096EEENS0_IJiiEEEEEEEEC2ERKS5_RKSB_,@function
        .size           $_ZN7cutlass13device_kernelIN5flash19enable_sm80_to_sm89INS1_16FlashAttnBwdSm80INS1_25CollectiveMainloopBwdSm80ILi2ELi2EN4cute5tupleIJNS5_1CILi128EEES8_NS7_ILi64EEEEEENS_10bfloat16_tEfNS_4arch4Sm80ELb0ELb0ELb1ELb0ELb0ELb0ELb0ELb0ELi2ELi4ELi4ELi4ELb0EEENS1_24CollectiveEpilogueBwdGQAISA_fSD_Li256ELb0ELb0EEENS1_19SingleTileSchedulerILb0ELb0ELb0ELi128EEEEEEEEEvNT_6ParamsE$_ZN4cute5tupleIJNS0_IJNS0_IJNS_1CILi2EEES2_S2_EEES2_NS0_IJS2_S2_EEEEEENS0_IJNS0_IJNS1_ILi1EEENS1_ILi512EEEiEEENS1_ILi4096EEENS0_IJiiEEEEEEEEC2ERKS5_RKSB_,($_ZN7cutlass13device_kernelIN5flash19enable_sm80_to_sm89INS1_16FlashAttnBwdSm80INS1_25CollectiveMainloopBwdSm80ILi2ELi2EN4cute5tupleIJNS5_1CILi128EEES8_NS7_ILi64EEEEEENS_10bfloat16_tEfNS_4arch4Sm80ELb0ELb0ELb1ELb0ELb0ELb0ELb0ELb0ELi2ELi4ELi4ELi4ELb0EEENS1_24CollectiveEpilogueBwdGQAISA_fSD_Li256ELb0ELb0EEENS1_19SingleTileSchedulerILb0ELb0ELb0ELi128EEEEEEEEEvNT_6ParamsE$_ZN4cute5tupleIJNS0_IJNS0_IJNS_1CILi8EEENS1_ILi1EEEEEENS0_IJNS1_ILi2EEEEEEEEENS0_IJNS0_IJS3_NS1_ILi0EEEEEENS0_IJiEEEEEEEEC2ERKS7_RKSB_ - $_ZN7cutlass13device_kernelIN5flash19enable_sm80_to_sm89INS1_16FlashAttnBwdSm80INS1_25CollectiveMainloopBwdSm80ILi2ELi2EN4cute5tupleIJNS5_1CILi128EEES8_NS7_ILi64EEEEEENS_10bfloat16_tEfNS_4arch4Sm80ELb0ELb0ELb1ELb0ELb0ELb0ELb0ELb0ELi2ELi4ELi4ELi4ELb0EEENS1_24CollectiveEpilogueBwdGQAISA_fSD_Li256ELb0ELb0EEENS1_19SingleTileSchedulerILb0ELb0ELb0ELi128EEEEEEEEEvNT_6ParamsE$_ZN4cute5tupleIJNS0_IJNS0_IJNS_1CILi2EEES2_S2_EEES2_NS0_IJS2_S2_EEEEEENS0_IJNS0_IJNS1_ILi1EEENS1_ILi512EEEiEEENS1_ILi4096EEENS0_IJiiEEEEEEEEC2ERKS5_RKSB_)
$_ZN7cutlass13device_kernelIN5flash19enable_sm80_to_sm89INS1_16FlashAttnBwdSm80INS1_25CollectiveMainloopBwdSm80ILi2ELi2EN4cute5tupleIJNS5_1CILi128EEES8_NS7_ILi64EEEEEENS_10bfloat16_tEfNS_4arch4Sm80ELb0ELb0ELb1ELb0ELb0ELb0ELb0ELb0ELi2ELi4ELi4ELi4ELb0EEENS1_24CollectiveEpilogueBwdGQAISA_fSD_Li256ELb0ELb0EEENS1_19SingleTileSchedulerILb0ELb0ELb0ELi128EEEEEEEEEvNT_6ParamsE$_ZN4cute5tupleIJNS0_IJNS0_IJNS_1CILi2EEES2_S2_EEES2_NS0_IJS2_S2_EEEEEENS0_IJNS0_IJNS1_ILi1EEENS1_ILi512EEEiEEENS1_ILi4096EEENS0_IJiiEEEEEEEEC2ERKS5_RKSB_:
[----:B------:R-:W-:Y:S02]  /*9c30*/  MOV R8, 0x9c50 ;  /* 0x00009c5000087802 */ /* 0x000fe40000000f00 */
[----:B------:R-:W-:Y:S05]  /*9c40*/  CALL.REL.NOINC `($_ZN7cutlass13device_kernelIN5flash19enable_sm80_to_sm89INS1_16FlashAttnBwdSm80INS1_25CollectiveMainloopBwdSm80ILi2ELi2EN4cute5tupleIJNS5_1CILi128EEES8_NS7_ILi64EEEEEENS_10bfloat16_tEfNS_4arch4Sm80ELb0ELb0ELb1ELb0ELb0ELb0ELb0ELb0ELi2ELi4ELi4ELi4ELb0EEENS1_24CollectiveEpilogueBwdGQAISA_fSD_Li256ELb0ELb0EEENS1_19SingleTileSchedulerILb0ELb0ELb0ELi128EEEEEEEEEvNT_6ParamsE$_ZN4cute3eso3ESOILb1ELb0EJNS_5tupleIJNS2_IJNS_1CILi2EEES4_S4_EEES4_NS2_IJS4_S4_EEEEEENS2_IJNS2_IJNS3_ILi1EEENS3_ILi512EEEiEEENS3_ILi4096EEENS2_IJiiEEEEEEEEC2ERKS7_RKSD_) ;  /* 0xffffdc0000007944 */ /* 0x000fea0003c3ffff */
[----:B------:R-:W-:-:S04]  /*9c50*/  MOV R7, 0x0 ;  /* 0x0000000000077802 */ /* 0x000fc80000000f00 */
[----:B------:R-:W-:Y:S05]  /*9c60*/  RET.REL.NODEC R6 `(_ZN7cutlass13device_kernelIN5flash19enable_sm80_to_sm89INS1_16FlashAttnBwdSm80INS1_25CollectiveMainloopBwdSm80ILi2ELi2EN4cute5tupleIJNS5_1CILi128EEES8_NS7_ILi64EEEEEENS_10bfloat16_tEfNS_4arch4Sm80ELb0ELb0ELb1ELb0ELb0ELb0ELb0ELb0ELi2ELi4ELi4ELi4ELb0EEENS1_24CollectiveEpilogueBwdGQAISA_fSD_Li256ELb0ELb0EEENS1_19SingleTileSchedulerILb0ELb0ELb0ELi128EEEEEEEEEvNT_6ParamsE) ;  /* 0xffff639006007950 */ /* 0x000fea0003c3ffff */
        .type           $_ZN7cutlass13device_kernelIN5flash19enable_sm80_to_sm89INS1_16FlashAttnBwdSm80INS1_25CollectiveMainloopBwdSm80ILi2ELi2EN4cute5tupleIJNS5_1CILi128EEES8_NS7_ILi64EEEEEENS_10bfloat16_tEfNS_4arch4Sm80ELb0ELb0ELb1ELb0ELb0ELb0ELb0ELb0ELi2ELi4ELi4ELi4ELb0EEENS1_24CollectiveEpilogueBwdGQAISA_fSD_Li256ELb0ELb0EEENS1_19SingleTileSchedulerILb0ELb0ELb0ELi128EEEEEEEEEvNT_6ParamsE$_ZN4cute5tupleIJNS0_IJNS0_IJNS_1CILi8EEENS1_ILi1EEEEEENS0_IJNS1_ILi2EEEEEEEEENS0_IJNS0_IJS3_NS1_ILi0EEEEEENS0_IJiEEEEEEEEC2ERKS7_RKSB_,@function
        .size           $_ZN7cutlass13device_kernelIN5flash19enable_sm80_to_sm89INS1_16FlashAttnBwdSm80INS1_25CollectiveMainloopBwdSm80ILi2ELi2EN4cute5tupleIJNS5_1CILi128EEES8_NS7_ILi64EEEEEENS_10bfloat16_tEfNS_4arch4Sm80ELb0ELb0ELb1ELb0ELb0ELb0ELb0ELb0ELi2ELi4ELi4ELi4ELb0EEENS1_24CollectiveEpilogueBwdGQAISA_fSD_Li256ELb0ELb0EEENS1_19SingleTileSchedulerILb0ELb0ELb0ELi128EEEEEEEEEvNT_6ParamsE$_ZN4cute5tupleIJNS0_IJNS0_IJNS_1CILi8EEENS1_ILi1EEEEEENS0_IJNS1_ILi2EEEEEEEEENS0_IJNS0_IJS3_NS1_ILi0EEEEEENS0_IJiEEEEEEEEC2ERKS7_RKSB_,($_ZN7cutlass13device_kernelIN5flash19enable_sm80_to_sm89INS1_16FlashAttnBwdSm80INS1_25CollectiveMainloopBwdSm80ILi2ELi2EN4cute5tupleIJNS5_1CILi128EEES8_NS7_ILi64EEEEEENS_10bfloat16_tEfNS_4arch4Sm80ELb0ELb0ELb1ELb0ELb0ELb0ELb0ELb0ELi2ELi4ELi4ELi4ELb0EEENS1_24CollectiveEpilogueBwdGQAISA_fSD_Li256ELb0ELb0EEENS1_19SingleTileSchedulerILb0ELb0ELb0ELi128EEEEEEEEEvNT_6ParamsE$_ZN4cute5tupleIJNS0_IJNS0_IJNS_1CILi8EEENS1_ILi1EEEEEENS1_ILi2EEEEEENS0_IJNS0_IJS3_NS1_ILi0EEEEEEiEEEEEC2ERKS6_RKS9_ - $_ZN7cutlass13device_kernelIN5flash19enable_sm80_to_sm89INS1_16FlashAttnBwdSm80INS1_25CollectiveMainloopBwdSm80ILi2ELi2EN4cute5tupleIJNS5_1CILi128EEES8_NS7_ILi64EEEEEENS_10bfloat16_tEfNS_4arch4Sm80ELb0ELb0ELb1ELb0ELb0ELb0ELb0ELb0ELi2ELi4ELi4ELi4ELb0EEENS1_24CollectiveEpilogueBwdGQAISA_fSD_Li256ELb0ELb0EEENS1_19SingleTileSchedulerILb0ELb0ELb0ELi128EEEEEEEEEvNT_6ParamsE$_ZN4cute5tupleIJNS0_IJNS0_IJNS_1CILi8EEENS1_ILi1EEEEEENS0_IJNS1_ILi2EEEEEEEEENS0_IJNS0_IJS3_NS1_ILi0EEEEEENS0_IJiEEEEEEEEC2ERKS7_RKSB_)
$_ZN7cutlass13device_kernelIN5flash19enable_sm80_to_sm89INS1_16FlashAttnBwdSm80INS1_25CollectiveMainloopBwdSm80ILi2ELi2EN4cute5tupleIJNS5_1CILi128EEES8_NS7_ILi64EEEEEENS_10bfloat16_tEfNS_4arch4Sm80ELb0ELb0ELb1ELb0ELb0ELb0ELb0ELb0ELi2ELi4ELi4ELi4ELb0EEENS1_24CollectiveEpilogueBwdGQAISA_fSD_Li256ELb0ELb0EEENS1_19SingleTileSchedulerILb0ELb0ELb0ELi128EEEEEEEEEvNT_6ParamsE$_ZN4cute5tupleIJNS0_IJNS0_IJNS_1CILi8EEENS1_ILi1EEEEEENS0_IJNS1_ILi2EEEEEEEEENS0_IJNS0_IJS3_NS1_ILi0EEEEEENS0_IJiEEEEEEEEC2ERKS7_RKSB_:
[----:B------:R-:W-:Y:S02]  /*9c70*/  MOV R8, 0x9c90 ;  /* 0x00009c9000087802 */ /* 0x000fe40000000f00 */
[----:B------:R-:W-:Y:S05]  /*9c80*/  CALL.REL.NOINC `($_ZN7cutlass13device_kernelIN5flash19enable_sm80_to_sm89INS1_16FlashAttnBwdSm80INS1_25CollectiveMainloopBwdSm80ILi2ELi2EN4cute5tupleIJNS5_1CILi128EEES8_NS7_ILi64EEEEEENS_10bfloat16_tEfNS_4arch4Sm80ELb0ELb0ELb1ELb0ELb0ELb0ELb0ELb0ELi2ELi4ELi4ELi4ELb0EEENS1_24CollectiveEpilogueBwdGQAISA_fSD_Li256ELb0ELb0EEENS1_19SingleTileSchedulerILb0ELb0ELb0ELi128EEEEEEEEEvNT_6ParamsE$_ZN4cute3eso3ESOILb1ELb0EJNS_5tupleIJNS2_IJNS_1CILi8EEENS3_ILi1EEEEEENS2_IJNS3_ILi2EEEEEEEEENS2_IJNS2_IJS5_NS3_ILi0EEEEEENS2_IJiEEEEEEEEC2ERKS9_RKSD_) ;  /* 0xffffdc3000007944 */ /* 0x000fea0003c3ffff */
[----:B------:R-:W-:-:S04]  /*9c90*/  MOV R7, 0x0 ;  /* 0x0000000000077802 */ /* 0x000fc80000000f00 */
[----:B------:R-:W-:Y:S05]  /*9ca0*/  RET.REL.NODEC R6 `(_ZN7cutlass13device_kernelIN5flash19enable_sm80_to_sm89INS1_16FlashAttnBwdSm80INS1_25CollectiveMainloopBwdSm80ILi2ELi2EN4cute5tupleIJNS5_1CILi128EEES8_NS7_ILi64EEEEEENS_10bfloat16_tEfNS_4arch4Sm80ELb0ELb0ELb1ELb0ELb0ELb0ELb0ELb0ELi2ELi4ELi4ELi4ELb0EEENS1_24CollectiveEpilogueBwdGQAISA_fSD_Li256ELb0ELb0EEENS1_19SingleTileSchedulerILb0ELb0ELb0ELi128EEEEEEEEEvNT_6ParamsE) ;  /* 0xffff635006007950 */ /* 0x000fea0003c3ffff */
        .type           $_ZN7cutlass13device_kernelIN5flash19enable_sm80_to_sm89INS1_16FlashAttnBwdSm80INS1_25CollectiveMainloopBwdSm80ILi2ELi2EN4cute5tupleIJNS5_1CILi128EEES8_NS7_ILi64EEEEEENS_10bfloat16_tEfNS_4arch4Sm80ELb0ELb0ELb1ELb0ELb0ELb0ELb0ELb0ELi2ELi4ELi4ELi4ELb0EEENS1_24CollectiveEpilogueBwdGQAISA_fSD_Li256ELb0ELb0EEENS1_19SingleTileSchedulerILb0ELb0ELb0ELi128EEEEEEEEEvNT_6ParamsE$_ZN4cute5tupleIJNS0_IJNS0_IJNS_1CILi8EEENS1_ILi1EEEEEENS1_ILi2EEEEEENS0_IJNS0_IJS3_NS1_ILi0EEEEEEiEEEEEC2ERKS6_RKS9_,@function
        .size           $_ZN7cutlass13device_kernelIN5flash19enable_sm80_to_sm89INS1_16FlashAttnBwdSm80INS1_25CollectiveMainloopBwdSm80ILi2ELi2EN4cute5tupleIJNS5_1CILi128EEES8_NS7_ILi64EEEEEENS_10bfloat16_tEfNS_4arch4Sm80ELb0ELb0ELb1ELb0ELb0ELb0ELb0ELb0ELi2ELi4ELi4ELi4ELb0EEENS1_24CollectiveEpilogueBwdGQAISA_fSD_Li256ELb0ELb0EEENS1_19SingleTileSchedulerILb0ELb0ELb0ELi128EEEEEEEEEvNT_6ParamsE$_ZN4cute5tupleIJNS0_IJNS0_IJNS_1CILi8EEENS1_ILi1EEEEEENS1_ILi2EEEEEENS0_IJNS0_IJS3_NS1_ILi0EEEEEEiEEEEEC2ERKS6_RKS9_,($_ZN7cutlass13device_kernelIN5flash19enable_sm80_to_sm89INS1_16FlashAttnBwdSm80INS1_25CollectiveMainloopBwdSm80ILi2ELi2EN4cute5tupleIJNS5_1CILi128EEES8_NS7_ILi64EEEEEENS_10bfloat16_tEfNS_4arch4Sm80ELb0ELb0ELb1ELb0ELb0ELb0ELb0ELb0ELi2ELi4ELi4ELi4ELb0EEENS1_24CollectiveEpilogueBwdGQAISA_fSD_Li256ELb0ELb0EEENS1_19SingleTileSchedulerILb0ELb0ELb0ELi128EEEEEEEEEvNT_6ParamsE$_ZN4cute5tupleIJNS0_IJNS0_IJNS_1CILi8EEENS1_ILi1EEEEEENS1_ILi2EEENS0_IJS5_S5_EEEEEENS0_IJNS0_IJS3_NS1_ILi0EEEEEENS1_ILi4096EEENS0_IJiiEEEEEEEEC2ERKS7_RKSC_ - $_ZN7cutlass13device_kernelIN5flash19enable_sm80_to_sm89INS1_16FlashAttnBwdSm80INS1_25CollectiveMainloopBwdSm80ILi2ELi2EN4cute5tupleIJNS5_1CILi128EEES8_NS7_ILi64EEEEEENS_10bfloat16_tEfNS_4arch4Sm80ELb0ELb0ELb1ELb0ELb0ELb0ELb0ELb0ELi2ELi4ELi4ELi4ELb0EEENS1_24CollectiveEpilogueBwdGQAISA_fSD_Li256ELb0ELb0EEENS1_19SingleTileSchedulerILb0ELb0ELb0ELi128EEEEEEEEEvNT_6ParamsE$_ZN4cute5tupleIJNS0_IJNS0_IJNS_1CILi8EEENS1_ILi1EEEEEENS1_ILi2EEEEEENS0_IJNS0_IJS3_NS1_ILi0EEEEEEiEEEEEC2ERKS6_RKS9_)
$_ZN7cutlass13device_kernelIN5flash19enable_sm80_to_sm89INS1_16FlashAttnBwdSm80INS1_25CollectiveMainloopBwdSm80ILi2ELi2EN4cute5tupleIJNS5_1CILi128EEES8_NS7_ILi64EEEEEENS_10bfloat16_tEfNS_4arch4Sm80ELb0ELb0ELb1ELb0ELb0ELb0ELb0ELb0ELi2ELi4ELi4ELi4ELb0EEENS1_24CollectiveEpilogueBwdGQAISA_fSD_Li256ELb0ELb0EEENS1_19SingleTileSchedulerILb0ELb0ELb0ELi128EEEEEEEEEvNT_6ParamsE$_ZN4cute5tupleIJNS0_IJNS0_IJNS_1CILi8EEENS1_ILi1EEEEEENS1_ILi2EEEEEENS0_IJNS0_IJS3_NS1_ILi0EEEEEEiEEEEEC2ERKS6_RKS9_:
[----:B------:R-:W-:Y:S02]  /*9cb0*/  MOV R8, 0x9cd0 ;  /* 0x00009cd000087802 */ /* 0x000fe40000000f00 */
[----:B------:R-:W-:Y:S05]  /*9cc0*/  CALL.REL.NOINC `($_ZN7cutlass13device_kernelIN5flash19enable_sm80_to_sm89INS1_16FlashAttnBwdSm80INS1_25CollectiveMainloopBwdSm80ILi2ELi2EN4cute5tupleIJNS5_1CILi128EEES8_NS7_ILi64EEEEEENS_10bfloat16_tEfNS_4arch4Sm80ELb0ELb0ELb1ELb0ELb0ELb0ELb0ELb0ELi2ELi4ELi4ELi4ELb0EEENS1_24CollectiveEpilogueBwdGQAISA_fSD_Li256ELb0ELb0EEENS1_19SingleTileSchedulerILb0ELb0ELb0ELi128EEEEEEEEEvNT_6ParamsE$_ZN4cute3eso3ESOILb1ELb0EJNS_5tupleIJNS2_IJNS_1CILi8EEENS3_ILi1EEEEEENS3_ILi2EEEEEENS2_IJNS2_IJS5_NS3_ILi0EEEEEEiEEEEEC2ERKS8_RKSB_) ;  /* 0xffffdc3000007944 */ /* 0x000fea0003c3ffff */
[----:B------:R-:W-:-:S04]  /*9cd0*/  MOV R7, 0x0 ;  /* 0x0000000000077802 */ /* 0x000fc80000000f00 */
[----:B------:R-:W-:Y:S05]  /*9ce0*/  RET.REL.NODEC R6 `(_ZN7cutlass13device_kernelIN5flash19enable_sm80_to_sm89INS1_16FlashAttnBwdSm80INS1_25CollectiveMainloopBwdSm80ILi2ELi2EN4cute5tupleIJNS5_1CILi128EEES8_NS7_ILi64EEEEEENS_10bfloat16_tEfNS_4arch4Sm80ELb0ELb0ELb1ELb0ELb0ELb0ELb0ELb0ELi2ELi4ELi4ELi4ELb0EEENS1_24CollectiveEpilogueBwdGQAISA_fSD_Li256ELb0ELb0EEENS1_19SingleTileSchedulerILb0ELb0ELb0ELi128EEEEEEEEEvNT_6ParamsE) ;  /* 0xffff631006007950 */ /* 0x000fea0003c3ffff */
        .type           $_ZN7cutlass13device_kernelIN5flash19enable_sm80_to_sm89INS1_16FlashAttnBwdSm80INS1_25CollectiveMainloopBwdSm80ILi2ELi2EN4cute5tupleIJNS5_1CILi128EEES8_NS7_ILi64EEEEEENS_10bfloat16_tEfNS_4arch4Sm80ELb0ELb0ELb1ELb0ELb0ELb0ELb0ELb0ELi2ELi4ELi4ELi4ELb0EEENS1_24CollectiveEpilogueBwdGQAISA_fSD_Li256ELb0ELb0EEENS1_19SingleTileSchedulerILb0ELb0ELb0ELi128EEEEEEEEEvNT_6ParamsE$_ZN4cute5tupleIJNS0_IJNS0_IJNS_1CILi8EEENS1_ILi1EEEEEENS1_ILi2EEENS0_IJS5_S5_EEEEEENS0_IJNS0_IJS3_NS1_ILi0EEEEEENS1_ILi4096EEENS0_IJiiEEEEEEEEC2ERKS7_RKSC_,@function
        .size           $_ZN7cutlass13device_kernelIN5flash19enable_sm80_to_sm89INS1_16FlashAttnBwdSm80INS1_25CollectiveMainloopBwdSm80ILi2ELi2EN4cute5tupleIJNS5_1CILi128EEES8_NS7_ILi64EEEEEENS_10bfloat16_tEfNS_4arch4Sm80ELb0ELb0ELb1ELb0ELb0ELb0ELb0ELb0ELi2ELi4ELi4ELi4ELb0EEENS1_24CollectiveEpilogueBwdGQAISA_fSD_Li256ELb0ELb0EEENS1_19SingleTileSchedulerILb0ELb0ELb0ELi128EEEEEEEEEvNT_6ParamsE$_ZN4cute5tupleIJNS0_IJNS0_IJNS_1CILi8EEENS1_ILi1EEEEEENS1_ILi2EEENS0_IJS5_S5_EEEEEENS0_IJNS0_IJS3_NS1_ILi0EEEEEENS1_ILi4096EEENS0_IJiiEEEEEEEEC2ERKS7_RKSC_,($_ZN7cutlass13device_kernelIN5flash19enable_sm80_to_sm89INS1_16FlashAttnBwdSm80INS1_25CollectiveMainloopBwdSm80ILi2ELi2EN4cute5tupleIJNS5_1CILi128EEES8_NS7_ILi64EEEEEENS_10bfloat16_tEfNS_4arch4Sm80ELb0ELb0ELb1ELb0ELb0ELb0ELb0ELb0ELi2ELi4ELi4ELi4ELb0EEENS1_24CollectiveEpilogueBwdGQAISA_fSD_Li256ELb0ELb0EEENS1_19SingleTileSchedulerILb0ELb0ELb0ELi128EEEEEEEEEvNT_6ParamsE$_ZN4cute5tupleIJNS0_IJNS0_IJNS_1CILi8EEENS1_ILi1EEEEEENS1_ILi2EEES2_EEENS0_IJNS0_IJS3_NS1_ILi0EEEEEEiNS1_ILi1024EEEEEEEEC2ERKS6_RKSA_ - $_ZN7cutlass13device_kernelIN5flash19enable_sm80_to_sm89INS1_16FlashAttnBwdSm80INS1_25CollectiveMainloopBwdSm80ILi2ELi2EN4cute5tupleIJNS5_1CILi128EEES8_NS7_ILi64EEEEEENS_10bfloat16_tEfNS_4arch4Sm80ELb0ELb0ELb1ELb0ELb0ELb0ELb0ELb0ELi2ELi4ELi4ELi4ELb0EEENS1_24CollectiveEpilogueBwdGQAISA_fSD_Li256ELb0ELb0EEENS1_19SingleTileSchedulerILb0ELb0ELb0ELi128EEEEEEEEEvNT_6ParamsE$_ZN4cute5tupleIJNS0_IJNS0_IJNS_1CILi8EEENS1_ILi1EEEEEENS1_ILi2EEENS0_IJS5_S5_EEEEEENS0_IJNS0_IJS3_NS1_ILi0EEEEEENS1_ILi4096EEENS0_IJiiEEEEEEEEC2ERKS7_RKSC_)
$_ZN7cutlass13device_kernelIN5flash19enable_sm80_to_sm89INS1_16FlashAttnBwdSm80INS1_25CollectiveMainloopBwdSm80ILi2ELi2EN4cute5tupleIJNS5_1CILi128EEES8_NS7_ILi64EEEEEENS_10bfloat16_tEfNS_4arch4Sm80ELb0ELb0ELb1ELb0ELb0ELb0ELb0ELb0ELi2ELi4ELi4ELi4ELb0EEENS1_24CollectiveEpilogueBwdGQAISA_fSD_Li256ELb0ELb0EEENS1_19SingleTileSchedulerILb0ELb0ELb0ELi128EEEEEEEEEvNT_6ParamsE$_ZN4cute5tupleIJNS0_IJNS0_IJNS_1CILi8EEENS1_ILi1EEEEEENS1_ILi2EEENS0_IJS5_S5_EEEEEENS0_IJNS0_IJS3_NS1_ILi0EEEEEENS1_ILi4096EEENS0_IJiiEEEEEEEEC2ERKS7_RKSC_:
[----:B------:R-:W-:Y:S02]  /*9cf0*/  MOV R6, 0x9d10 ;  /* 0x00009d1000067802 */ /* 0x000fe40000000f00 */
[----:B------:R-:W-:Y:S05]  /*9d00*/  CALL.REL.NOINC `($_ZN7cutlass13device_kernelIN5flash19enable_sm80_to_sm89INS1_16FlashAttnBwdSm80INS1_25CollectiveMainloopBwdSm80ILi2ELi2EN4cute5tupleIJNS5_1CILi128EEES8_NS7_ILi64EEEEEENS_10bfloat16_tEfNS_4arch4Sm80ELb0ELb0ELb1ELb0ELb0ELb0ELb0ELb0ELi2ELi4ELi4ELi4ELb0EEENS1_24CollectiveEpilogueBwdGQAISA_fSD_Li256ELb0ELb0EEENS1_19SingleTileSchedulerILb0ELb0ELb0ELi128EEEEEEEEEvNT_6ParamsE$_ZN4cute3eso3ESOILb1ELb0EJNS_5tupleIJNS2_IJNS_1CILi8EEENS3_ILi1EEEEEENS3_ILi2EEENS2_IJS7_S7_EEEEEENS2_IJNS2_IJS5_NS3_ILi0EEEEEENS3_ILi4096EEENS2_IJiiEEEEEEEEC2ERKS9_RKSE_) ;  /* 0xffffdc3000007944 */ /* 0x000fea0003c3ffff */
[----:B------:R-:W-:-:S04]  /*9d10*/  MOV R5, 0x0 ;  /* 0x0000000000057802 */ /* 0x000fc80000000f00 */
[----:B------:R-:W-:Y:S05]  /*9d20*/  RET.REL.NODEC R4 `(_ZN7cutlass13device_kernelIN5flash19enable_sm80_to_sm89INS1_16FlashAttnBwdSm80INS1_25CollectiveMainloopBwdSm80ILi2ELi2EN4cute5tupleIJNS5_1CILi128EEES8_NS7_ILi64EEEEEENS_10bfloat16_tEfNS_4arch4Sm80ELb0ELb0ELb1ELb0ELb0ELb0ELb0ELb0ELi2ELi4ELi4ELi4ELb0EEENS1_24CollectiveEpilogueBwdGQAISA_fSD_Li256ELb0ELb0EEENS1_19SingleTileSchedulerILb0ELb0ELb0ELi128EEEEEEEEEvNT_6ParamsE) ;  /* 0xffff62d004007950 */ /* 0x000fea0003c3ffff */
        .type           $_ZN7cutlass13device_kernelIN5flash19enable_sm80_to_sm89INS1_16FlashAttnBwdSm80INS1_25CollectiveMainloopBwdSm80ILi2ELi2EN4cute5tupleIJNS5_1CILi128EEES8_NS7_ILi64EEEEEENS_10bfloat16_tEfNS_4arch4Sm80ELb0ELb0ELb1ELb0ELb0ELb0ELb0ELb0ELi2ELi4ELi4ELi4ELb0EEENS1_24CollectiveEpilogueBwdGQAISA_fSD_Li256ELb0ELb0EEENS1_19SingleTileSchedulerILb0ELb0ELb0ELi128EEEEEEEEEvNT_6ParamsE$_ZN4cute5tupleIJNS0_IJNS0_IJNS_1CILi8EEENS1_ILi1EEEEEENS1_ILi2EEES2_EEENS0_IJNS0_IJS3_NS1_ILi0EEEEEEiNS1_ILi1024EEEEEEEEC2ERKS6_RKSA_,@function
        .size           $_ZN7cutlass13device_kernelIN5flash19enable_sm80_to_sm89INS1_16FlashAttnBwdSm80INS1_25CollectiveMainloopBwdSm80ILi2ELi2EN4cute5tupleIJNS5_1CILi128EEES8_NS7_ILi64EEEEEENS_10bfloat16_tEfNS_4arch4Sm80ELb0ELb0ELb1ELb0ELb0ELb0ELb0ELb0ELi2ELi4ELi4ELi4ELb0EEENS1_24CollectiveEpilogueBwdGQAISA_fSD_Li256ELb0ELb0EEENS1_19SingleTileSchedulerILb0ELb0ELb0ELi128EEEEEEEEEvNT_6ParamsE$_ZN4cute5tupleIJNS0_IJNS0_IJNS_1CILi8EEENS1_ILi1EEEEEENS1_ILi2EEES2_EEENS0_IJNS0_IJS3_NS1_ILi0EEEEEEiNS1_ILi1024EEEEEEEEC2ERKS6_RKSA_,($_ZN7cutlass13device_kernelIN5flash19enable_sm80_to_sm89INS1_16FlashAttnBwdSm80INS1_25CollectiveMainloopBwdSm80ILi2ELi2EN4cute5tupleIJNS5_1CILi128EEES8_NS7_ILi64EEEEEENS_10bfloat16_tEfNS_4arch4Sm80ELb0ELb0ELb1ELb0ELb0ELb0ELb0ELb0ELi2ELi4ELi4ELi4ELb0EEENS1_24CollectiveEpilogueBwdGQAISA_fSD_Li256ELb0ELb0EEENS1_19SingleTileSchedulerILb0ELb0ELb0ELi128EEEEEEEEEvNT_6ParamsE$_ZN4cute5tupleIJNS0_IJNS0_IJNS_1CILi8EEENS1_ILi1EEEEEENS1_ILi4EEES3_EEENS0_IJNS0_IJS3_NS1_ILi0EEEEEElS7_EEEEEC2ERKS6_RKS9_ - $_ZN7cutlass13device_kernelIN5flash19enable_sm80_to_sm89INS1_16FlashAttnBwdSm80INS1_25CollectiveMainloopBwdSm80ILi2ELi2EN4cute5tupleIJNS5_1CILi128EEES8_NS7_ILi64EEEEEENS_10bfloat16_tEfNS_4arch4Sm80ELb0ELb0ELb1ELb0ELb0ELb0ELb0ELb0ELi2ELi4ELi4ELi4ELb0EEENS1_24CollectiveEpilogueBwdGQAISA_fSD_Li256ELb0ELb0EEENS1_19SingleTileSchedulerILb0ELb0ELb0ELi128EEEEEEEEEvNT_6ParamsE$_ZN4cute5tupleIJNS0_IJNS0_IJNS_1CILi8EEENS1_ILi1EEEEEENS1_ILi2EEES2_EEENS0_IJNS0_IJS3_NS1_ILi0EEEEEEiNS1_ILi1024EEEEEEEEC2ERKS6_RKSA_)
$_ZN7cutlass13device_kernelIN5flash19enable_sm80_to_sm89INS1_16FlashAttnBwdSm80INS1_25CollectiveMainloopBwdSm80ILi2ELi2EN4cute5tupleIJNS5_1CILi128EEES8_NS7_ILi64EEEEEENS_10bfloat16_tEfNS_4arch4Sm80ELb0ELb0ELb1ELb0ELb0ELb0ELb0ELb0ELi2ELi4ELi4ELi4ELb0EEENS1_24CollectiveEpilogueBwdGQAISA_fSD_Li256ELb0ELb0EEENS1_19SingleTileSchedulerILb0ELb0ELb0ELi128EEEEEEEEEvNT_6ParamsE$_ZN4cute5tupleIJNS0_IJNS0_IJNS_1CILi8EEENS1_ILi1EEEEEENS1_ILi2EEES2_EEENS0_IJNS0_IJS3_NS1_ILi0EEEEEEiNS1_ILi1024EEEEEEEEC2ERKS6_RKSA_:
[----:B------:R-:W-:Y:S02]  /*9d30*/  MOV R6, 0x9d50 ;  /* 0x00009d5000067802 */ /* 0x000fe40000000f00 */
[----:B------:R-:W-:Y:S05]  /*9d40*/  CALL.REL.NOINC `($_ZN7cutlass13device_kernelIN5flash19enable_sm80_to_sm89INS1_16FlashAttnBwdSm80INS1_25CollectiveMainloopBwdSm80ILi2ELi2EN4cute5tupleIJNS5_1CILi128EEES8_NS7_ILi64EEEEEENS_10bfloat16_tEfNS_4arch4Sm80ELb0ELb0ELb1ELb0ELb0ELb0ELb0ELb0ELi2ELi4ELi4ELi4ELb0EEENS1_24CollectiveEpilogueBwdGQAISA_fSD_Li256ELb0ELb0EEENS1_19SingleTileSchedulerILb0ELb0ELb0ELi128EEEEEEEEEvNT_6ParamsE$_ZN4cute3eso3ESOILb1ELb0EJNS_5tupleIJNS2_IJNS_1CILi8EEENS3_ILi1EEEEEENS3_ILi2EEES4_EEENS2_IJNS2_IJS5_NS3_ILi0EEEEEEiNS3_ILi1024EEEEEEEEC2ERKS8_RKSC_) ;  /* 0xffffdc5000007944 */ /* 0x000fea0003c3ffff */
[----:B-1----:R-:W-:Y:S02]  /*9d50*/  MOV R2, R4 ;  /* 0x0000000400027202 */ /* 0x002fe40000000f00 */
[----:B------:R-:W-:-:S04]  /*9d60*/  MOV R3, 0x0 ;  /* 0x0000000000037802 */ /* 0x000fc80000000f00 */
[----:B------:R-:W-:Y:S05]  /*9d70*/  RET.REL.NODEC R2 `(_ZN7cutlass13device_kernelIN5flash19enable_sm80_to_sm89INS1_16FlashAttnBwdSm80INS1_25CollectiveMainloopBwdSm80ILi2ELi2EN4cute5tupleIJNS5_1CILi128EEES8_NS7_ILi64EEEEEENS_10bfloat16_tEfNS_4arch4Sm80ELb0ELb0ELb1ELb0ELb0ELb0ELb0ELb0ELi2ELi4ELi4ELi4ELb0EEENS1_24CollectiveEpilogueBwdGQAISA_fSD_Li256ELb0ELb0EEENS1_19SingleTileSchedulerILb0ELb0ELb0ELi128EEEEEEEEEvNT_6ParamsE) ;  /* 0xffff628002007950 */ /* 0x000fea0003c3ffff */
        .type           $_ZN7cutlass13device_kernelIN5flash19enable_sm80_to_sm89INS1_16FlashAttnBwdSm80INS1_25CollectiveMainloopBwdSm80ILi2ELi2EN4cute5tupleIJNS5_1CILi128EEES8_NS7_ILi64EEEEEENS_10bfloat16_tEfNS_4arch4Sm80ELb0ELb0ELb1ELb0ELb0ELb0ELb0ELb0ELi2ELi4ELi4ELi4ELb0EEENS1_24CollectiveEpilogueBwdGQAISA_fSD_Li256ELb0ELb0EEENS1_19SingleTileSchedulerILb0ELb0ELb0ELi128EEEEEEEEEvNT_6ParamsE$_ZN4cute5tupleIJNS0_IJNS0_IJNS_1CILi8EEENS1_ILi1EEEEEENS1_ILi4EEES3_EEENS0_IJNS0_IJS3_NS1_ILi0EEEEEElS7_EEEEEC2ERKS6_RKS9_,@function
        .size           $_ZN7cutlass13device_kernelIN5flash19enable_sm80_to_sm89INS1_16FlashAttnBwdSm80INS1_25CollectiveMainloopBwdSm80ILi2ELi2EN4cute5tupleIJNS5_1CILi128EEES8_NS7_ILi64EEEEEENS_10bfloat16_tEfNS_4arch4Sm80ELb0ELb0ELb1ELb0ELb0ELb0ELb0ELb0ELi2ELi4ELi4ELi4ELb0EEENS1_24CollectiveEpilogueBwdGQAISA_fSD_Li256ELb0ELb0EEENS1_19SingleTileSchedulerILb0ELb0ELb0ELi128EEEEEEEEEvNT_6ParamsE$_ZN4cute5tupleIJNS0_IJNS0_IJNS_1CILi8EEENS1_ILi1EEEEEENS1_ILi4EEES3_EEENS0_IJNS0_IJS3_NS1_ILi0EEEEEElS7_EEEEEC2ERKS6_RKS9_,($_ZN7cutlass13device_kernelIN5flash19enable_sm80_to_sm89INS1_16FlashAttnBwdSm80INS1_25CollectiveMainloopBwdSm80ILi2ELi2EN4cute5tupleIJNS5_1CILi128EEES8_NS7_ILi64EEEEEENS_10bfloat16_tEfNS_4arch4Sm80ELb0ELb0ELb1ELb0ELb0ELb0ELb0ELb0ELi2ELi4ELi4ELi4ELb0EEENS1_24CollectiveEpilogueBwdGQAISA_fSD_Li256ELb0ELb0EEENS1_19SingleTileSchedulerILb0ELb0ELb0ELi128EEEEEEEEEvNT_6ParamsE$_ZN4cute5tupleIJNS0_IJNS_1CILi16EEENS1_ILi2EEES3_S3_NS1_ILi4EEES3_EEENS0_IJNS1_ILi1EEEiiiNS1_ILi144EEENS1_ILi512EEEEEEEEC2ERKS5_RKS9_ - $_ZN7cutlass13device_kernelIN5flash19enable_sm80_to_sm89INS1_16FlashAttnBwdSm80INS1_25CollectiveMainloopBwdSm80ILi2ELi2EN4cute5tupleIJNS5_1CILi128EEES8_NS7_ILi64EEEEEENS_10bfloat16_tEfNS_4arch4Sm80ELb0ELb0ELb1ELb0ELb0ELb0ELb0ELb0ELi2ELi4ELi4ELi4ELb0EEENS1_24CollectiveEpilogueBwdGQAISA_fSD_Li256ELb0ELb0EEENS1_19SingleTileSchedulerILb0ELb0ELb0ELi128EEEEEEEEEvNT_6ParamsE$_ZN4cute5tupleIJNS0_IJNS0_IJNS_1CILi8EEENS1_ILi1EEEEEENS1_ILi4EEES3_EEENS0_IJNS0_IJS3_NS1_ILi0EEEEEElS7_EEEEEC2ERKS6_RKS9_)
$_ZN7cutlass13device_kernelIN5flash19enable_sm80_to_sm89INS1_16FlashAttnBwdSm80INS1_25CollectiveMainloopBwdSm80ILi2ELi2EN4cute5tupleIJNS5_1CILi128EEES8_NS7_ILi64EEEEEENS_10bfloat16_tEfNS_4arch4Sm80ELb0ELb0ELb1ELb0ELb0ELb0ELb0ELb0ELi2ELi4ELi4ELi4ELb0EEENS1_24CollectiveEpilogueBwdGQAISA_fSD_Li256ELb0ELb0EEENS1_19SingleTileSchedulerILb0ELb0ELb0ELi128EEEEEEEEEvNT_6ParamsE$_ZN4cute5tupleIJNS0_IJNS0_IJNS_1CILi8EEENS1_ILi1EEEEEENS1_ILi4EEES3_EEENS0_IJNS0_IJS3_NS1_ILi0EEEEEElS7_EEEEEC2ERKS6_RKS9_:
[----:B------:R-:W-:Y:S02]  /*9d80*/  MOV R6, 0x9da0 ;  /* 0x00009da000067802 */ /* 0x000fe40000000f00 */
[----:B------:R-:W-:Y:S05]  /*9d90*/  CALL.REL.NOINC `($_ZN7cutlass13device_kernelIN5flash19enable_sm80_to_sm89INS1_16FlashAttnBwdSm80INS1_25CollectiveMainloopBwdSm80ILi2ELi2EN4cute5tupleIJNS5_1CILi128EEES8_NS7_ILi64EEEEEENS_10bfloat16_tEfNS_4arch4Sm80ELb0ELb0ELb1ELb0ELb0ELb0ELb0ELb0ELi2ELi4ELi4ELi4ELb0EEENS1_24CollectiveEpilogueBwdGQAISA_fSD_Li256ELb0ELb0EEENS1_19SingleTileSchedulerILb0ELb0ELb0ELi128EEEEEEEEEvNT_6ParamsE$_ZN4cute3eso3ESOILb1ELb0EJNS_5tupleIJNS2_IJNS_1CILi8EEENS3_ILi1EEEEEENS3_ILi4EEES5_EEENS2_IJNS2_IJS5_NS3_ILi0EEEEEElS9_EEEEEC2ERKS8_RKSB_) ;  /* 0xffffdc4000007944 */ /* 0x000fea0003c3ffff */
[----:B------:R-:W-:-:S04]  /*9da0*/  MOV R5, 0x0 ;  /* 0x0000000000057802 */ /* 0x000fc80000000f00 */
[----:B------:R-:W-:Y:S05]  /*9db0*/  RET.REL.NODEC R4 `(_ZN7cutlass13device_kernelIN5flash19enable_sm80_to_sm89INS1_16FlashAttnBwdSm80INS1_25CollectiveMainloopBwdSm80ILi2ELi2EN4cute5tupleIJNS5_1CILi128EEES8_NS7_ILi64EEEEEENS_10bfloat16_tEfNS_4arch4Sm80ELb0ELb0ELb1ELb0ELb0ELb0ELb0ELb0ELi2ELi4ELi4ELi4ELb0EEENS1_24CollectiveEpilogueBwdGQAISA_fSD_Li256ELb0ELb0EEENS1_19SingleTileSchedulerILb0ELb0ELb0ELi128EEEEEEEEEvNT_6ParamsE) ;  /* 0xffff624004007950 */ /* 0x000fea0003c3ffff */
        .type           $_ZN7cutlass13device_kernelIN5flash19enable_sm80_to_sm89INS1_16FlashAttnBwdSm80INS1_25CollectiveMainloopBwdSm80ILi2ELi2EN4cute5tupleIJNS5_1CILi128EEES8_NS7_ILi64EEEEEENS_10bfloat16_tEfNS_4arch4Sm80ELb0ELb0ELb1ELb0ELb0ELb0ELb0ELb0ELi2ELi4ELi4ELi4ELb0EEENS1_24CollectiveEpilogueBwdGQAISA_fSD_Li256ELb0ELb0EEENS1_19SingleTileSchedulerILb0ELb0ELb0ELi128EEEEEEEEEvNT_6ParamsE$_ZN4cute5tupleIJNS0_IJNS_1CILi16EEENS1_ILi2EEES3_S3_NS1_ILi4EEES3_EEENS0_IJNS1_ILi1EEEiiiNS1_ILi144EEENS1_ILi512EEEEEEEEC2ERKS5_RKS9_,@function
        .size           $_ZN7cutlass13device_kernelIN5flash19enable_sm80_to_sm89INS1_16FlashAttnBwdSm80INS1_25CollectiveMainloopBwdSm80ILi2ELi2EN4cute5tupleIJNS5_1CILi128EEES8_NS7_ILi64EEEEEENS_10bfloat16_tEfNS_4arch4Sm80ELb0ELb0ELb1ELb0ELb0ELb0ELb0ELb0ELi2ELi4ELi4ELi4ELb0EEENS1_24CollectiveEpilogueBwdGQAISA_fSD_Li256ELb0ELb0EEENS1_19SingleTileSchedulerILb0ELb0ELb0ELi128EEEEEEEEEvNT_6ParamsE$_ZN4cute5tupleIJNS0_IJNS_1CILi16EEENS1_ILi2EEES3_S3_NS1_ILi4EEES3_EEENS0_IJNS1_ILi1EEEiiiNS1_ILi144EEENS1_ILi512EEEEEEEEC2ERKS5_RKS9_,($_ZN7cutlass13device_kernelIN5flash19enable_sm80_to_sm89INS1_16FlashAttnBwdSm80INS1_25CollectiveMainloopBwdSm80ILi2ELi2EN4cute5tupleIJNS5_1CILi128EEES8_NS7_ILi64EEEEEENS_10bfloat16_tEfNS_4arch4Sm80ELb0ELb0ELb1ELb0ELb0ELb0ELb0ELb0ELi2ELi4ELi4ELi4ELb0EEENS1_24CollectiveEpilogueBwdGQAISA_fSD_Li256ELb0ELb0EEENS1_19SingleTileSchedulerILb0ELb0ELb0ELi128EEEEEEEEEvNT_6ParamsE$_ZN4cute5tupleIJNS0_IJNS_1CILi1EEENS0_IJS2_NS1_ILi2EEES3_EEEEEENS0_IJNS1_ILi0EEENS0_IJS2_NS1_ILi256EEEiEEEEEEEEC2ERKS5_RKS9_ - $_ZN7cutlass13device_kernelIN5flash19enable_sm80_to_sm89INS1_16FlashAttnBwdSm80INS1_25CollectiveMainloopBwdSm80ILi2ELi2EN4cute5tupleIJNS5_1CILi128EEES8_NS7_ILi64EEEEEENS_10bfloat16_tEfNS_4arch4Sm80ELb0ELb0ELb1ELb0ELb0ELb0ELb0ELb0ELi2ELi4ELi4ELi4ELb0EEENS1_24CollectiveEpilogueBwdGQAISA_fSD_Li256ELb0ELb0EEENS1_19SingleTileSchedulerILb0ELb0ELb0ELi128EEEEEEEEEvNT_6ParamsE$_ZN4cute5tupleIJNS0_IJNS_1CILi16EEENS1_ILi2EEES3_S3_NS1_ILi4EEES3_EEENS0_IJNS1_ILi1EEEiiiNS1_ILi144EEENS1_ILi512EEEEEEEEC2ERKS5_RKS9_)
$_ZN7cutlass13device_kernelIN5flash19enable_sm80_to_sm89INS1_16FlashAttnBwdSm80INS1_25CollectiveMainloopBwdSm80ILi2ELi2EN4cute5tupleIJNS5_1CILi128EEES8_NS7_ILi64EEEEEENS_10bfloat16_tEfNS_4arch4Sm80ELb0ELb0ELb1ELb0ELb0ELb0ELb0ELb0ELi2ELi4ELi4ELi4ELb0EEENS1_24CollectiveEpilogueBwdGQAISA_fSD_Li256ELb0ELb0EEENS1_19SingleTileSchedulerILb0ELb0ELb0ELi128EEEEEEEEEvNT_6ParamsE$_ZN4cute5tupleIJNS0_IJNS_1CILi16EEENS1_ILi2EEES3_S3_NS1_ILi4EEES3_EEENS0_IJNS1_ILi1EEEiiiNS1_ILi144EEENS1_ILi512EEEEEEEEC2ERKS5_RKS9_:
[----:B------:R-:W-:Y:S02]  /*9dc0*/  MOV R8, 0x9de0 ;  /* 0x00009de000087802 */ /* 0x000fe40000000f00 */
[----:B------:R-:W-:Y:S05]  /*9dd0*/  CALL.REL.NOINC `($_ZN7cutlass13device_kernelIN5flash19enable_sm80_to_sm89INS1_16FlashAttnBwdSm80INS1_25CollectiveMainloopBwdSm80ILi2ELi2EN4cute5tupleIJNS5_1CILi128EEES8_NS7_ILi64EEEEEENS_10bfloat16_tEfNS_4arch4Sm80ELb0ELb0ELb1ELb0ELb0ELb0ELb0ELb0ELi2ELi4ELi4ELi4ELb0EEENS1_24CollectiveEpilogueBwdGQAISA_fSD_Li256ELb0ELb0EEENS1_19SingleTileSchedulerILb0ELb0ELb0ELi128EEEEEEEEEvNT_6ParamsE$_ZN4cute3eso3ESOILb1ELb0EJNS_5tupleIJNS_1CILi16EEENS3_ILi2EEES5_S5_NS3_ILi4EEES5_EEENS2_IJNS3_ILi1EEEiiiNS3_ILi144EEENS3_ILi512EEEEEEEEC2ERKS7_RKSB_) ;  /* 0xffffdcb000007944 */ /* 0x000fea0003c3ffff */
[----:B------:R-:W-:-:S04]  /*9de0*/  MOV R7, 0x0 ;  /* 0x0000000000077802 */ /* 0x000fc80000000f00 */
[----:B------:R-:W-:Y:S05]  /*9df0*/  RET.REL.NODEC R6 `(_ZN7cutlass13device_kernelIN5flash19enable_sm80_to_sm89INS1_16FlashAttnBwdSm80INS1_25CollectiveMainloopBwdSm80ILi2ELi2EN4cute5tupleIJNS5_1CILi128EEES8_NS7_ILi64EEEEEENS_10bfloat16_tEfNS_4arch4Sm80ELb0ELb0ELb1ELb0ELb0ELb0ELb0ELb0ELi2ELi4ELi4ELi4ELb0EEENS1_24CollectiveEpilogueBwdGQAISA_fSD_Li256ELb0ELb0EEENS1_19SingleTileSchedulerILb0ELb0ELb0ELi128EEEEEEEEEvNT_6ParamsE) ;  /* 0xffff620006007950 */ /* 0x000fea0003c3ffff */
        .type           $_ZN7cutlass13device_kernelIN5flash19enable_sm80_to_sm89INS1_16FlashAttnBwdSm80INS1_25CollectiveMainloopBwdSm80ILi2ELi2EN4cute5tupleIJNS5_1CILi128EEES8_NS7_ILi64EEEEEENS_10bfloat16_tEfNS_4arch4Sm80ELb0ELb0ELb1ELb0ELb0ELb0ELb0ELb0ELi2ELi4ELi4ELi4ELb0EEENS1_24CollectiveEpilogueBwdGQAISA_fSD_Li256ELb0ELb0EEENS1_19SingleTileSchedulerILb0ELb0ELb0ELi128EEEEEEEEEvNT_6ParamsE$_ZN4cute5tupleIJNS0_IJNS_1CILi1EEENS0_IJS2_NS1_ILi2EEES3_EEEEEENS0_IJNS1_ILi0EEENS0_IJS2_NS1_ILi256EEEiEEEEEEEEC2ERKS5_RKS9_,@function
        .size           $_ZN7cutlass13device_kernelIN5flash19enable_sm80_to_sm89INS1_16FlashAttnBwdSm80INS1_25CollectiveMainloopBwdSm80ILi2ELi2EN4cute5tupleIJNS5_1CILi128EEES8_NS7_ILi64EEEEEENS_10bfloat16_tEfNS_4arch4Sm80ELb0ELb0ELb1ELb0ELb0ELb0ELb0ELb0ELi2ELi4ELi4ELi4ELb0EEENS1_24CollectiveEpilogueBwdGQAISA_fSD_Li256ELb0ELb0EEENS1_19SingleTileSchedulerILb0ELb0ELb0ELi128EEEEEEEEEvNT_6ParamsE$_ZN4cute5tupleIJNS0_IJNS_1CILi1EEENS0_IJS2_NS1_ILi2EEES3_EEEEEENS0_IJNS1_ILi0EEENS0_IJS2_NS1_ILi256EEEiEEEEEEEEC2ERKS5_RKS9_,($_ZN7cutlass13device_kernelIN5flash19enable_sm80_to_sm89INS1_16FlashAttnBwdSm80INS1_25CollectiveMainloopBwdSm80ILi2ELi2EN4cute5tupleIJNS5_1CILi128EEES8_NS7_ILi64EEEEEENS_10bfloat16_tEfNS_4arch4Sm80ELb0ELb0ELb1ELb0ELb0ELb0ELb0ELb0ELi2ELi4ELi4ELi4ELb0EEENS1_24CollectiveEpilogueBwdGQAISA_fSD_Li256ELb0ELb0EEENS1_19SingleTileSchedulerILb0ELb0ELb0ELi128EEEEEEEEEvNT_6ParamsE$_ZN4cute5tupleIJNS0_IJNS_1CILi1EEENS1_ILi2EEEEEENS0_IJNS1_ILi0EEEiEEEEEC2ERKS4_RKS6_ - $_ZN7cutlass13device_kernelIN5flash19enable_sm80_to_sm89INS1_16FlashAttnBwdSm80INS1_25CollectiveMainloopBwdSm80ILi2ELi2EN4cute5tupleIJNS5_1CILi128EEES8_NS7_ILi64EEEEEENS_10bfloat16_tEfNS_4arch4Sm80ELb0ELb0ELb1ELb0ELb0ELb0ELb0ELb0ELi2ELi4ELi4ELi4ELb0EEENS1_24CollectiveEpilogueBwdGQAISA_fSD_Li256ELb0ELb0EEENS1_19SingleTileSchedulerILb0ELb0ELb0ELi128EEEEEEEEEvNT_6ParamsE$_ZN4cute5tupleIJNS0_IJNS_1CILi1EEENS0_IJS2_NS1_ILi2EEES3_EEEEEENS0_IJNS1_ILi0EEENS0_IJS2_NS1_ILi256EEEiEEEEEEEEC2ERKS5_RKS9_)
$_ZN7cutlass13device_kernelIN5flash19enable_sm80_to_sm89INS1_16FlashAttnBwdSm80INS1_25CollectiveMainloopBwdSm80ILi2ELi2EN4cute5tupleIJNS5_1CILi128EEES8_NS7_ILi64EEEEEENS_10bfloat16_tEfNS_4arch4Sm80ELb0ELb0ELb1ELb0ELb0ELb0ELb0ELb0ELi2ELi4ELi4ELi4ELb0EEENS1_24CollectiveEpilogueBwdGQAISA_fSD_Li256ELb0ELb0EEENS1_19SingleTileSchedulerILb0ELb0ELb0ELi128EEEEEEEEEvNT_6ParamsE$_ZN4cute5tupleIJNS0_IJNS_1CILi1EEENS0_IJS2_NS1_ILi2EEES3_EEEEEENS0_IJNS1_ILi0EEENS0_IJS2_NS1_ILi256EEEiEEEEEEEEC2ERKS5_RKS9_:
[----:B------:R-:W-:Y:S02]  /*9e00*/  MOV R4, 0x9e20 ;  /* 0x00009e2000047802 */ /* 0x000fe40000000f00 */
[----:B------:R-:W-:Y:S05]  /*9e10*/  CALL.REL.NOINC `($_ZN7cutlass13device_kernelIN5flash19enable_sm80_to_sm89INS1_16FlashAttnBwdSm80INS1_25CollectiveMainloopBwdSm80ILi2ELi2EN4cute5tupleIJNS5_1CILi128EEES8_NS7_ILi64EEEEEENS_10bfloat16_tEfNS_4arch4Sm80ELb0ELb0ELb1ELb0ELb0ELb0ELb0ELb0ELi2ELi4ELi4ELi4ELb0EEENS1_24CollectiveEpilogueBwdGQAISA_fSD_Li256ELb0ELb0EEENS1_19SingleTileSchedulerILb0ELb0ELb0ELi128EEEEEEEEEvNT_6ParamsE$_ZN4cute3eso3ESOILb1ELb0EJNS_5tupleIJNS_1CILi1EEENS2_IJS4_NS3_ILi2EEES5_EEEEEENS2_IJNS3_ILi0EEENS2_IJS4_NS3_ILi256EEEiEEEEEEEEC2ERKS7_RKSB_) ;  /* 0xffffdce000007944 */ /* 0x000fea0003c3ffff */
[----:B------:R-:W-:-:S04]  /*9e20*/  MOV R7, 0x0 ;  /* 0x0000000000077802 */ /* 0x000fc80000000f00 */
[----:B------:R-:W-:Y:S05]  /*9e30*/  RET.REL.NODEC R6 `(_ZN7cutlass13device_kernelIN5flash19enable_sm80_to_sm89INS1_16FlashAttnBwdSm80INS1_25CollectiveMainloopBwdSm80ILi2ELi2EN4cute5tupleIJNS5_1CILi128EEES8_NS7_ILi64EEEEEENS_10bfloat16_tEfNS_4arch4Sm80ELb0ELb0ELb1ELb0ELb0ELb0ELb0ELb0ELi2ELi4ELi4ELi4ELb0EEENS1_24CollectiveEpilogueBwdGQAISA_fSD_Li256ELb0ELb0EEENS1_19SingleTileSchedulerILb0ELb0ELb0ELi128EEEEEEEEEvNT_6ParamsE) ;  /* 0xffff61c006007950 */ /* 0x000fea0003c3ffff */
        .type           $_ZN7cutlass13device_kernelIN5flash19enable_sm80_to_sm89INS1_16FlashAttnBwdSm80INS1_25CollectiveMainloopBwdSm80ILi2ELi2EN4cute5tupleIJNS5_1CILi128EEES8_NS7_ILi64EEEEEENS_10bfloat16_tEfNS_4arch4Sm80ELb0ELb0ELb1ELb0ELb0ELb0ELb0ELb0ELi2ELi4ELi4ELi4ELb0EEENS1_24CollectiveEpilogueBwdGQAISA_fSD_Li256ELb0ELb0EEENS1_19SingleTileSchedulerILb0ELb0ELb0ELi128EEEEEEEEEvNT_6ParamsE$_ZN4cute5tupleIJNS0_IJNS_1CILi1EEENS1_ILi2EEEEEENS0_IJNS1_ILi0EEEiEEEEEC2ERKS4_RKS6_,@function
        .size           $_ZN7cutlass13device_kernelIN5flash19enable_sm80_to_sm89INS1_16FlashAttnBwdSm80INS1_25CollectiveMainloopBwdSm80ILi2ELi2EN4cute5tupleIJNS5_1CILi128EEES8_NS7_ILi64EEEEEENS_10bfloat16_tEfNS_4arch4Sm80ELb0ELb0ELb1ELb0ELb0ELb0ELb0ELb0ELi2ELi4ELi4ELi4ELb0EEENS1_24CollectiveEpilogueBwdGQAISA_fSD_Li256ELb0ELb0EEENS1_19SingleTileSchedulerILb0ELb0ELb0ELi128EEEEEEEEEvNT_6ParamsE$_ZN4cute5tupleIJNS0_IJNS_1CILi1EEENS1_ILi2EEEEEENS0_IJNS1_ILi0EEEiEEEEEC2ERKS4_RKS6_,($_ZN7cutlass13device_kernelIN5flash19enable_sm80_to_sm89INS1_16FlashAttnBwdSm80INS1_25CollectiveMainloopBwdSm80ILi2ELi2EN4cute5tupleIJNS5_1CILi128EEES8_NS7_ILi64EEEEEENS_10bfloat16_tEfNS_4arch4Sm80ELb0ELb0ELb1ELb0ELb0ELb0ELb0ELb0ELi2ELi4ELi4ELi4ELb0EEENS1_24CollectiveEpilogueBwdGQAISA_fSD_Li256ELb0ELb0EEENS1_19SingleTileSchedulerILb0ELb0ELb0ELi128EEEEEEEEEvNT_6ParamsE$_ZN4cute5tupleIJNS0_IJNS_1CILi1EEENS1_ILi2EEES3_EEENS0_IJS2_NS1_ILi256EEEiEEEEEC2ERKS4_RKS6_ - $_ZN7cutlass13device_kernelIN5flash19enable_sm80_to_sm89INS1_16FlashAttnBwdSm80INS1_25CollectiveMainloopBwdSm80ILi2ELi2EN4cute5tupleIJNS5_1CILi128EEES8_NS7_ILi64EEEEEENS_10bfloat16_tEfNS_4arch4Sm80ELb0ELb0ELb1ELb0ELb0ELb0ELb0ELb0ELi2ELi4ELi4ELi4ELb0EEENS1_24CollectiveEpilogueBwdGQAISA_fSD_Li256ELb0ELb0EEENS1_19SingleTileSchedulerILb0ELb0ELb0ELi128EEEEEEEEEvNT_6ParamsE$_ZN4cute5tupleIJNS0_IJNS_1CILi1EEENS1_ILi2EEEEEENS0_IJNS1_ILi0EEEiEEEEEC2ERKS4_RKS6_)
$_ZN7cutlass13device_kernelIN5flash19enable_sm80_to_sm89INS1_16FlashAttnBwdSm80INS1_25CollectiveMainloopBwdSm80ILi2ELi2EN4cute5tupleIJNS5_1CILi128EEES8_NS7_ILi64EEEEEENS_10bfloat16_tEfNS_4arch4Sm80ELb0ELb0ELb1ELb0ELb0ELb0ELb0ELb0ELi2ELi4ELi4ELi4ELb0EEENS1_24CollectiveEpilogueBwdGQAISA_fSD_Li256ELb0ELb0EEENS1_19SingleTileSchedulerILb0ELb0ELb0ELi128EEEEEEEEEvNT_6ParamsE$_ZN4cute5tupleIJNS0_IJNS_1CILi1EEENS1_ILi2EEEEEENS0_IJNS1_ILi0EEEiEEEEEC2ERKS4_RKS6_:
[----:B------:R-:W-:Y:S02]  /*9e40*/  MOV R4, 0x9e60 ;  /* 0x00009e6000047802 */ /* 0x000fe40000000f00 */
[----:B------:R-:W-:Y:S05]  /*9e50*/  CALL.REL.NOINC `($_ZN7cutlass13device_kernelIN5flash19enable_sm80_to_sm89INS1_16FlashAttnBwdSm80INS1_25CollectiveMainloopBwdSm80ILi2ELi2EN4cute5tupleIJNS5_1CILi128EEES8_NS7_ILi64EEEEEENS_10bfloat16_tEfNS_4arch4Sm80ELb0ELb0ELb1ELb0ELb0ELb0ELb0ELb0ELi2ELi4ELi4ELi4ELb0EEENS1_24CollectiveEpilogueBwdGQAISA_fSD_Li256ELb0ELb0EEENS1_19SingleTileSchedulerILb0ELb0ELb0ELi128EEEEEEEEEvNT_6ParamsE$_ZN4cute3eso3ESOILb1ELb0EJNS_5tupleIJNS_1CILi1EEENS3_ILi2EEEEEENS2_IJNS3_ILi0EEEiEEEEEC2ERKS6_RKS8_) ;  /* 0xffffde7000007944 */ /* 0x000fea0003c3ffff */
[----:B------:R-:W-:-:S04]  /*9e60*/  MOV R7, 0x0 ;  /* 0x0000000000077802 */ /* 0x000fc80000000f00 */
[----:B------:R-:W-:Y:S05]  /*9e70*/  RET.REL.NODEC R6 `(_ZN7cutlass13device_kernelIN5flash19enable_sm80_to_sm89INS1_16FlashAttnBwdSm80INS1_25CollectiveMainloopBwdSm80ILi2ELi2EN4cute5tupleIJNS5_1CILi128EEES8_NS7_ILi64EEEEEENS_10bfloat16_tEfNS_4arch4Sm80ELb0ELb0ELb1ELb0ELb0ELb0ELb0ELb0ELi2ELi4ELi4ELi4ELb0EEENS1_24CollectiveEpilogueBwdGQAISA_fSD_Li256ELb0ELb0EEENS1_19SingleTileSchedulerILb0ELb0ELb0ELi128EEEEEEEEEvNT_6ParamsE) ;  /* 0xffff618006007950 */ /* 0x000fea0003c3ffff */
        .type           $_ZN7cutlass13device_kernelIN5flash19enable_sm80_to_sm89INS1_16FlashAttnBwdSm80INS1_25CollectiveMainloopBwdSm80ILi2ELi2EN4cute5tupleIJNS5_1CILi128EEES8_NS7_ILi64EEEEEENS_10bfloat16_tEfNS_4arch4Sm80ELb0ELb0ELb1ELb0ELb0ELb0ELb0ELb0ELi2ELi4ELi4ELi4ELb0EEENS1_24CollectiveEpilogueBwdGQAISA_fSD_Li256ELb0ELb0EEENS1_19SingleTileSchedulerILb0ELb0ELb0ELi128EEEEEEEEEvNT_6ParamsE$_ZN4cute5tupleIJNS0_IJNS_1CILi1EEENS1_ILi2EEES3_EEENS0_IJS2_NS1_ILi256EEEiEEEEEC2ERKS4_RKS6_,@function
        .size           $_ZN7cutlass13device_kernelIN5flash19enable_sm80_to_sm89INS1_16FlashAttnBwdSm80INS1_25CollectiveMainloopBwdSm80ILi2ELi2EN4cute5tupleIJNS5_1CILi128EEES8_NS7_ILi64EEEEEENS_10bfloat16_tEfNS_4arch4Sm80ELb0ELb0ELb1ELb0ELb0ELb0ELb0ELb0ELi2ELi4ELi4ELi4ELb0EEENS1_24CollectiveEpilogueBwdGQAISA_fSD_Li256ELb0ELb0EEENS1_19SingleTileSchedulerILb0ELb0ELb0ELi128EEEEEEEEEvNT_6ParamsE$_ZN4cute5tupleIJNS0_IJNS_1CILi1EEENS1_ILi2EEES3_EEENS0_IJS2_NS1_ILi256EEEiEEEEEC2ERKS4_RKS6_,($_ZN7cutlass13device_kernelIN5flash19enable_sm80_to_sm89INS1_16FlashAttnBwdSm80INS1_25CollectiveMainloopBwdSm80ILi2ELi2EN4cute5tupleIJNS5_1CILi128EEES8_NS7_ILi64EEEEEENS_10bfloat16_tEfNS_4arch4Sm80ELb0ELb0ELb1ELb0ELb0ELb0ELb0ELb0ELi2ELi4ELi4ELi4ELb0EEENS1_24CollectiveEpilogueBwdGQAISA_fSD_Li256ELb0ELb0EEENS1_19SingleTileSchedulerILb0ELb0ELb0ELi128EEEEEEEEEvNT_6ParamsE$_ZN4cute5tupleIJNS0_IJNS_1CILi2EEEEEENS0_IJiEEEEEC2ERKS3_RKS4_ - $_ZN7cutlass13device_kernelIN5flash19enable_sm80_to_sm89INS1_16FlashAttnBwdSm80INS1_25CollectiveMainloopBwdSm80ILi2ELi2EN4cute5tupleIJNS5_1CILi128EEES8_NS7_ILi64EEEEEENS_10bfloat16_tEfNS_4arch4Sm80ELb0ELb0ELb1ELb0ELb0ELb0ELb0ELb0ELi2ELi4ELi4ELi4ELb0EEENS1_24CollectiveEpilogueBwdGQAISA_fSD_Li256ELb0ELb0EEENS1_19SingleTileSchedulerILb0ELb0ELb0ELi128EEEEEEEEEvNT_6ParamsE$_ZN4cute5tupleIJNS0_IJNS_1CILi1EEENS1_ILi2EEES3_EEENS0_IJS2_NS1_ILi256EEEiEEEEEC2ERKS4_RKS6_)
$_ZN7cutlass13device_kernelIN5flash19enable_sm80_to_sm89INS1_16FlashAttnBwdSm80INS1_25CollectiveMainloopBwdSm80ILi2ELi2EN4cute5tupleIJNS5_1CILi128EEES8_NS7_ILi64EEEEEENS_10bfloat16_tEfNS_4arch4Sm80ELb0ELb0ELb1ELb0ELb0ELb0ELb0ELb0ELi2ELi4ELi4ELi4ELb0EEENS1_24CollectiveEpilogueBwdGQAISA_fSD_Li256ELb0ELb0EEENS1_19SingleTileSchedulerILb0ELb0ELb0ELi128EEEEEEEEEvNT_6ParamsE$_ZN4cute5tupleIJNS0_IJNS_1CILi1EEENS1_ILi2EEES3_EEENS0_IJS2_NS1_ILi256EEEiEEEEEC2ERKS4_RKS6_:
[----:B------:R-:W-:Y:S02]  /*9e80*/  MOV R4, 0x9ea0 ;  /* 0x00009ea000047802 */ /* 0x000fe40000000f00 */
[----:B------:R-:W-:Y:S05]  /*9e90*/  CALL.REL.NOINC `($_ZN7cutlass13device_kernelIN5flash19enable_sm80_to_sm89INS1_16FlashAttnBwdSm80INS1_25CollectiveMainloopBwdSm80ILi2ELi2EN4cute5tupleIJNS5_1CILi128EEES8_NS7_ILi64EEEEEENS_10bfloat16_tEfNS_4arch4Sm80ELb0ELb0ELb1ELb0ELb0ELb0ELb0ELb0ELi2ELi4ELi4ELi4ELb0EEENS1_24CollectiveEpilogueBwdGQAISA_fSD_Li256ELb0ELb0EEENS1_19SingleTileSchedulerILb0ELb0ELb0ELi128EEEEEEEEEvNT_6ParamsE$_ZN4cute3eso3ESOILb1ELb0EJNS_5tupleIJNS_1CILi1EEENS3_ILi2EEES5_EEENS2_IJS4_NS3_ILi256EEEiEEEEEC2ERKS6_RKS8_) ;  /* 0xffffde7000007944 */ /* 0x000fea0003c3ffff */
[----:B------:R-:W-:-:S04]  /*9ea0*/  MOV R7, 0x0 ;  /* 0x0000000000077802 */ /* 0x000fc80000000f00 */
[----:B------:R-:W-:Y:S05]  /*9eb0*/  RET.REL.NODEC R6 `(_ZN7cutlass13device_kernelIN5flash19enable_sm80_to_sm89INS1_16FlashAttnBwdSm80INS1_25CollectiveMainloopBwdSm80ILi2ELi2EN4cute5tupleIJNS5_1CILi128EEES8_NS7_ILi64EEEEEENS_10bfloat16_tEfNS_4arch4Sm80ELb0ELb0ELb1ELb0ELb0ELb0ELb0ELb0ELi2ELi4ELi4ELi4ELb0EEENS1_24CollectiveEpilogueBwdGQAISA_fSD_Li256ELb0ELb0EEENS1_19SingleTileSchedulerILb0ELb0ELb0ELi128EEEEEEEEEvNT_6ParamsE) ;  /* 0xffff614006007950 */ /* 0x000fea0003c3ffff */
        .type           $_ZN7cutlass13device_kernelIN5flash19enable_sm80_to_sm89INS1_16FlashAttnBwdSm80INS1_25CollectiveMainloopBwdSm80ILi2ELi2EN4cute5tupleIJNS5_1CILi128EEES8_NS7_ILi64EEEEEENS_10bfloat16_tEfNS_4arch4Sm80ELb0ELb0ELb1ELb0ELb0ELb0ELb0ELb0ELi2ELi4ELi4ELi4ELb0EEENS1_24CollectiveEpilogueBwdGQAISA_fSD_Li256ELb0ELb0EEENS1_19SingleTileSchedulerILb0ELb0ELb0ELi128EEEEEEEEEvNT_6ParamsE$_ZN4cute5tupleIJNS0_IJNS_1CILi2EEEEEENS0_IJiEEEEEC2ERKS3_RKS4_,@function
        .size           $_ZN7cutlass13device_kernelIN5flash19enable_sm80_to_sm89INS1_16FlashAttnBwdSm80INS1_25CollectiveMainloopBwdSm80ILi2ELi2EN4cute5tupleIJNS5_1CILi128EEES8_NS7_ILi64EEEEEENS_10bfloat16_tEfNS_4arch4Sm80ELb0ELb0ELb1ELb0ELb0ELb0ELb0ELb0ELi2ELi4ELi4ELi4ELb0EEENS1_24CollectiveEpilogueBwdGQAISA_fSD_Li256ELb0ELb0EEENS1_19SingleTileSchedulerILb0ELb0ELb0ELi128EEEEEEEEEvNT_6ParamsE$_ZN4cute5tupleIJNS0_IJNS_1CILi2EEEEEENS0_IJiEEEEEC2ERKS3_RKS4_,($_ZN7cutlass13device_kernelIN5flash19enable_sm80_to_sm89INS1_16FlashAttnBwdSm80INS1_25CollectiveMainloopBwdSm80ILi2ELi2EN4cute5tupleIJNS5_1CILi128EEES8_NS7_ILi64EEEEEENS_10bfloat16_tEfNS_4arch4Sm80ELb0ELb0ELb1ELb0ELb0ELb0ELb0ELb0ELi2ELi4ELi4ELi4ELb0EEENS1_24CollectiveEpilogueBwdGQAISA_fSD_Li256ELb0ELb0EEENS1_19SingleTileSchedulerILb0ELb0ELb0ELi128EEEEEEEEEvNT_6ParamsE$_ZN4cute5tupleIJNS0_IJNS_1CILi2EEES2_EEENS0_IJNS1_ILi1EEEiEEEEEC2ERKS3_RKS5_ - $_ZN7cutlass13device_kernelIN5flash19enable_sm80_to_sm89INS1_16FlashAttnBwdSm80INS1_25CollectiveMainloopBwdSm80ILi2ELi2EN4cute5tupleIJNS5_1CILi128EEES8_NS7_ILi64EEEEEENS_10bfloat16_tEfNS_4arch4Sm80ELb0ELb0ELb1ELb0ELb0ELb0ELb0ELb0ELi2ELi4ELi4ELi4ELb0EEENS1_24CollectiveEpilogueBwdGQAISA_fSD_Li256ELb0ELb0EEENS1_19SingleTileSchedulerILb0ELb0ELb0ELi128EEEEEEEEEvNT_6ParamsE$_ZN4cute5tupleIJNS0_IJNS_1CILi2EEEEEENS0_IJiEEEEEC2ERKS3_RKS4_)
$_ZN7cutlass13device_kernelIN5flash19enable_sm80_to_sm89INS1_16FlashAttnBwdSm80INS1_25CollectiveMainloopBwdSm80ILi2ELi2EN4cute5tupleIJNS5_1CILi128EEES8_NS7_ILi64EEEEEENS_10bfloat16_tEfNS_4arch4Sm80ELb0ELb0ELb1ELb0ELb0ELb0ELb0ELb0ELi2ELi4ELi4ELi4ELb0EEENS1_24CollectiveEpilogueBwdGQAISA_fSD_Li256ELb0ELb0EEENS1_19SingleTileSchedulerILb0ELb0ELb0ELi128EEEEEEEEEvNT_6ParamsE$_ZN4cute5tupleIJNS0_IJNS_1CILi2EEEEEENS0_IJiEEEEEC2ERKS3_RKS4_:
[----:B------:R-:W-:Y:S02]  /*9ec0*/  MOV R6, 0x9ee0 ;  /* 0x00009ee000067802 */ /* 0x000fe40000000f00 */
[----:B------:R-:W-:Y:S05]  /*9ed0*/  CALL.REL.NOINC `($_ZN7cutlass13device_kernelIN5flash19enable_sm80_to_sm89INS1_16FlashAttnBwdSm80INS1_25CollectiveMainloopBwdSm80ILi2ELi2EN4cute5tupleIJNS5_1CILi128EEES8_NS7_ILi64EEEEEENS_10bfloat16_tEfNS_4arch4Sm80ELb0ELb0ELb1ELb0ELb0ELb0ELb0ELb0ELi2ELi4ELi4ELi4ELb0EEENS1_24CollectiveEpilogueBwdGQAISA_fSD_Li256ELb0ELb0EEENS1_19SingleTileSchedulerILb0ELb0ELb0ELi128EEEEEEEEEvNT_6ParamsE$_ZN4cute3eso3ESOILb1ELb0EJNS_5tupleIJNS_1CILi2EEEEEENS2_IJiEEEEEC2ERKS5_RKS6_) ;  /* 0xffffde7000007944 */ /* 0x000fea0003c3ffff */
[----:B------:R-:W-:-:S04]  /*9ee0*/  MOV R5, 0x0 ;  /* 0x0000000000057802 */ /* 0x000fc80000000f00 */
[----:B------:R-:W-:Y:S05]  /*9ef0*/  RET.REL.NODEC R4 `(_ZN7cutlass13device_kernelIN5flash19enable_sm80_to_sm89INS1_16FlashAttnBwdSm80INS1_25CollectiveMainloopBwdSm80ILi2ELi2EN4cute5tupleIJNS5_1CILi128EEES8_NS7_ILi64EEEEEENS_10bfloat16_tEfNS_4arch4Sm80ELb0ELb0ELb1ELb0ELb0ELb0ELb0ELb0ELi2ELi4ELi4ELi4ELb0EEENS1_24CollectiveEpilogueBwdGQAISA_fSD_Li256ELb0ELb0EEENS1_19SingleTileSchedulerILb0ELb0ELb0ELi128EEEEEEEEEvNT_6ParamsE) ;  /* 0xffff610004007950 */ /* 0x000fea0003c3ffff */
        .type           $_ZN7cutlass13device_kernelIN5flash19enable_sm80_to_sm89INS1_16FlashAttnBwdSm80INS1_25CollectiveMainloopBwdSm80ILi2ELi2EN4cute5tupleIJNS5_1CILi128EEES8_NS7_ILi64EEEEEENS_10bfloat16_tEfNS_4arch4Sm80ELb0ELb0ELb1ELb0ELb0ELb0ELb0ELb0ELi2ELi4ELi4ELi4ELb0EEENS1_24CollectiveEpilogueBwdGQAISA_fSD_Li256ELb0ELb0EEENS1_19SingleTileSchedulerILb0ELb0ELb0ELi128EEEEEEEEEvNT_6ParamsE$_ZN4cute5tupleIJNS0_IJNS_1CILi2EEES2_EEENS0_IJNS1_ILi1EEEiEEEEEC2ERKS3_RKS5_,@function
        .size           $_ZN7cutlass13device_kernelIN5flash19enable_sm80_to_sm89INS1_16FlashAttnBwdSm80INS1_25CollectiveMainloopBwdSm80ILi2ELi2EN4cute5tupleIJNS5_1CILi128EEES8_NS7_ILi64EEEEEENS_10bfloat16_tEfNS_4arch4Sm80ELb0ELb0ELb1ELb0ELb0ELb0ELb0ELb0ELi2ELi4ELi4ELi4ELb0EEENS1_24CollectiveEpilogueBwdGQAISA_fSD_Li256ELb0ELb0EEENS1_19SingleTileSchedulerILb0ELb0ELb0ELi128EEEEEEEEEvNT_6ParamsE$_ZN4cute5tupleIJNS0_IJNS_1CILi2EEES2_EEENS0_IJNS1_ILi1EEEiEEEEEC2ERKS3_RKS5_,($_ZN7cutlass13device_kernelIN5flash19enable_sm80_to_sm89INS1_16FlashAttnBwdSm80INS1_25CollectiveMainloopBwdSm80ILi2ELi2EN4cute5tupleIJNS5_1CILi128EEES8_NS7_ILi64EEEEEENS_10bfloat16_tEfNS_4arch4Sm80ELb0ELb0ELb1ELb0ELb0ELb0ELb0ELb0ELi2ELi4ELi4ELi4ELb0EEENS1_24CollectiveEpilogueBwdGQAISA_fSD_Li256ELb0ELb0EEENS1_19SingleTileSchedulerILb0ELb0ELb0ELi128EEEEEEEEEvNT_6ParamsE$_ZN4cute5tupleIJNS0_IJNS_1CILi2EEES2_EEENS0_IJiNS1_ILi4096EEEEEEEEC2ERKS3_RKS5_ - $_ZN7cutlass13device_kernelIN5flash19enable_sm80_to_sm89INS1_16FlashAttnBwdSm80INS1_25CollectiveMainloopBwdSm80ILi2ELi2EN4cute5tupleIJNS5_1CILi128EEES8_NS7_ILi64EEEEEENS_10bfloat16_tEfNS_4arch4Sm80ELb0ELb0ELb1ELb0ELb0ELb0ELb0ELb0ELi2ELi4ELi4ELi4ELb0EEENS1_24CollectiveEpilogueBwdGQAISA_fSD_Li256ELb0ELb0EEENS1_19SingleTileSchedulerILb0ELb0ELb0ELi128EEEEEEEEEvNT_6ParamsE$_ZN4cute5tupleIJNS0_IJNS_1CILi2EEES2_EEENS0_IJNS1_ILi1EEEiEEEEEC2ERKS3_RKS5_)
$_ZN7cutlass13device_kernelIN5flash19enable_sm80_to_sm89INS1_16FlashAttnBwdSm80INS1_25CollectiveMainloopBwdSm80ILi2ELi2EN4cute5tupleIJNS5_1CILi128EEES8_NS7_ILi64EEEEEENS_10bfloat16_tEfNS_4arch4Sm80ELb0ELb0ELb1ELb0ELb0ELb0ELb0ELb0ELi2ELi4ELi4ELi4ELb0EEENS1_24CollectiveEpilogueBwdGQAISA_fSD_Li256ELb0ELb0EEENS1_19SingleTileSchedulerILb0ELb0ELb0ELi128EEEEEEEEEvNT_6ParamsE$_ZN4cute5tupleIJNS0_IJNS_1CILi2EEES2_EEENS0_IJNS1_ILi1EEEiEEEEEC2ERKS3_RKS5_:
[----:B------:R-:W-:Y:S02]  /*9f00*/  MOV R4, 0x9f20 ;  /* 0x00009f2000047802 */ /* 0x000fe40000000f00 */
[----:B------:R-:W-:Y:S05]  /*9f10*/  CALL.REL.NOINC `($_ZN7cutlass13device_kernelIN5flash19enable_sm80_to_sm89INS1_16FlashAttnBwdSm80INS1_25CollectiveMainloopBwdSm80ILi2ELi2EN4cute5tupleIJNS5_1CILi128EEES8_NS7_ILi64EEEEEENS_10bfloat16_tEfNS_4arch4Sm80ELb0ELb0ELb1ELb0ELb0ELb0ELb0ELb0ELi2ELi4ELi4ELi4ELb0EEENS1_24CollectiveEpilogueBwdGQAISA_fSD_Li256ELb0ELb0EEENS1_19SingleTileSchedulerILb0ELb0ELb0ELi128EEEEEEEEEvNT_6ParamsE$_ZN4cute3eso3ESOILb1ELb0EJNS_5tupleIJNS_1CILi2EEES4_EEENS2_IJNS3_ILi1EEEiEEEEEC2ERKS5_RKS7_) ;  /* 0xffffdf0000007944 */ /* 0x000fea0003c3ffff */
[----:B------:R-:W-:-:S04]  /*9f20*/  MOV R7, 0x0 ;  /* 0x0000000000077802 */ /* 0x000fc80000000f00 */
[----:B------:R-:W-:Y:S05]  /*9f30*/  RET.REL.NODEC R6 `(_ZN7cutlass13device_kernelIN5flash19enable_sm80_to_sm89INS1_16FlashAttnBwdSm80INS1_25CollectiveMainloopBwdSm80ILi2ELi2EN4cute5tupleIJNS5_1CILi128EEES8_NS7_ILi64EEEEEENS_10bfloat16_tEfNS_4arch4Sm80ELb0ELb0ELb1ELb0ELb0ELb0ELb0ELb0ELi2ELi4ELi4ELi4ELb0EEENS1_24CollectiveEpilogueBwdGQAISA_fSD_Li256ELb0ELb0EEENS1_19SingleTileSchedulerILb0ELb0ELb0ELi128EEEEEEEEEvNT_6ParamsE) ;  /* 0xffff60c006007950 */ /* 0x000fea0003c3ffff */
        .type           $_ZN7cutlass13device_kernelIN5flash19enable_sm80_to_sm89INS1_16FlashAttnBwdSm80INS1_25CollectiveMainloopBwdSm80ILi2ELi2EN4cute5tupleIJNS5_1CILi128EEES8_NS7_ILi64EEEEEENS_10bfloat16_tEfNS_4arch4Sm80ELb0ELb0ELb1ELb0ELb0ELb0ELb0ELb0ELi2ELi4ELi4ELi4ELb0EEENS1_24CollectiveEpilogueBwdGQAISA_fSD_Li256ELb0ELb0EEENS1_19SingleTileSchedulerILb0ELb0ELb0ELi128EEEEEEEEEvNT_6ParamsE$_ZN4cute5tupleIJNS0_IJNS_1CILi2EEES2_EEENS0_IJiNS1_ILi4096EEEEEEEEC2ERKS3_RKS5_,@function
        .size           $_ZN7cutlass13device_kernelIN5flash19enable_sm80_to_sm89INS1_16FlashAttnBwdSm80INS1_25CollectiveMainloopBwdSm80ILi2ELi2EN4cute5tupleIJNS5_1CILi128EEES8_NS7_ILi64EEEEEENS_10bfloat16_tEfNS_4arch4Sm80ELb0ELb0ELb1ELb0ELb0ELb0ELb0ELb0ELi2ELi4ELi4ELi4ELb0EEENS1_24CollectiveEpilogueBwdGQAISA_fSD_Li256ELb0ELb0EEENS1_19SingleTileSchedulerILb0ELb0ELb0ELi128EEEEEEEEEvNT_6ParamsE$_ZN4cute5tupleIJNS0_IJNS_1CILi2EEES2_EEENS0_IJiNS1_ILi4096EEEEEEEEC2ERKS3_RKS5_,($_ZN7cutlass13device_kernelIN5flash19enable_sm80_to_sm89INS1_16FlashAttnBwdSm80INS1_25CollectiveMainloopBwdSm80ILi2ELi2EN4cute5tupleIJNS5_1CILi128EEES8_NS7_ILi64EEEEEENS_10bfloat16_tEfNS_4arch4Sm80ELb0ELb0ELb1ELb0ELb0ELb0ELb0ELb0ELi2ELi4ELi4ELi4ELb0EEENS1_24CollectiveEpilogueBwdGQAISA_fSD_Li256ELb0ELb0EEENS1_19SingleTileSchedulerILb0ELb0ELb0ELi128EEEEEEEEEvNT_6ParamsE$_ZN4cute5tupleIJNS0_IJNS_1CILi2EEES2_EEENS0_IJiNS1_ILi512EEEEEEEEC2ERKS3_RKS5_ - $_ZN7cutlass13device_kernelIN5flash19enable_sm80_to_sm89INS1_16FlashAttnBwdSm80INS1_25CollectiveMainloopBwdSm80ILi2ELi2EN4cute5tupleIJNS5_1CILi128EEES8_NS7_ILi64EEEEEENS_10bfloat16_tEfNS_4arch4Sm80ELb0ELb0ELb1ELb0ELb0ELb0ELb0ELb0ELi2ELi4ELi4ELi4ELb0EEENS1_24CollectiveEpilogueBwdGQAISA_fSD_Li256ELb0ELb0EEENS1_19SingleTileSchedulerILb0ELb0ELb0ELi128EEEEEEEEEvNT_6ParamsE$_ZN4cute5tupleIJNS0_IJNS_1CILi2EEES2_EEENS0_IJiNS1_ILi4096EEEEEEEEC2ERKS3_RKS5_)
$_ZN7cutlass13device_kernelIN5flash19enable_sm80_to_sm89INS1_16FlashAttnBwdSm80INS1_25CollectiveMainloopBwdSm80ILi2ELi2EN4cute5tupleIJNS5_1CILi128EEES8_NS7_ILi64EEEEEENS_10bfloat16_tEfNS_4arch4Sm80ELb0ELb0ELb1ELb0ELb0ELb0ELb0ELb0ELi2ELi4ELi4ELi4ELb0EEENS1_24CollectiveEpilogueBwdGQAISA_fSD_Li256ELb0ELb0EEENS1_19SingleTileSchedulerILb0ELb0ELb0ELi128EEEEEEEEEvNT_6ParamsE$_ZN4cute5tupleIJNS0_IJNS_1CILi2EEES2_EEENS0_IJiNS1_ILi4096EEEEEEEEC2ERKS3_RKS5_:
[----:B------:R-:W-:Y:S02]  /*9f40*/  MOV R4, 0x9f60 ;  /* 0x00009f6000047802 */ /* 0x000fe40000000f00 */
[----:B------:R-:W-:Y:S05]  /*9f50*/  CALL.REL.NOINC `($_ZN7cutlass13device_kernelIN5flash19enable_sm80_to_sm89INS1_16FlashAttnBwdSm80INS1_25CollectiveMainloopBwdSm80ILi2ELi2EN4cute5tupleIJNS5_1CILi128EEES8_NS7_ILi64EEEEEENS_10bfloat16_tEfNS_4arch4Sm80ELb0ELb0ELb1ELb0ELb0ELb0ELb0ELb0ELi2ELi4ELi4ELi4ELb0EEENS1_24CollectiveEpilogueBwdGQAISA_fSD_Li256ELb0ELb0EEENS1_19SingleTileSchedulerILb0ELb0ELb0ELi128EEEEEEEEEvNT_6ParamsE$_ZN4cute3eso3ESOILb1ELb0EJNS_5tupleIJNS_1CILi2EEES4_EEENS2_IJiNS3_ILi4096EEEEEEEEC2ERKS5_RKS7_) ;  /* 0xffffdf0000007944 */ /* 0x000fea0003c3ffff */
[----:B------:R-:W-:-:S04]  /*9f60*/  MOV R7, 0x0 ;  /* 0x0000000000077802 */ /* 0x000fc80000000f00 */
[----:B------:R-:W-:Y:S05]  /*9f70*/  RET.REL.NODEC R6 `(_ZN7cutlass13device_kernelIN5flash19enable_sm80_to_sm89INS1_16FlashAttnBwdSm80INS1_25CollectiveMainloopBwdSm80ILi2ELi2EN4cute5tupleIJNS5_1CILi128EEES8_NS7_ILi64EEEEEENS_10bfloat16_tEfNS_4arch4Sm80ELb0ELb0ELb1ELb0ELb0ELb0ELb0ELb0ELi2ELi4ELi4ELi4ELb0EEENS1_24CollectiveEpilogueBwdGQAISA_fSD_Li256ELb0ELb0EEENS1_19SingleTileSchedulerILb0ELb0ELb0ELi128EEEEEEEEEvNT_6ParamsE) ;  /* 0xffff608006007950 */ /* 0x000fea0003c3ffff */
        .type           $_ZN7cutlass13device_kernelIN5flash19enable_sm80_to_sm89INS1_16FlashAttnBwdSm80INS1_25CollectiveMainloopBwdSm80ILi2ELi2EN4cute5tupleIJNS5_1CILi128EEES8_NS7_ILi64EEEEEENS_10bfloat16_tEfNS_4arch4Sm80ELb0ELb0ELb1ELb0ELb0ELb0ELb0ELb0ELi2ELi4ELi4ELi4ELb0EEENS1_24CollectiveEpilogueBwdGQAISA_fSD_Li256ELb0ELb0EEENS1_19SingleTileSchedulerILb0ELb0ELb0ELi128EEEEEEEEEvNT_6ParamsE$_ZN4cute5tupleIJNS0_IJNS_1CILi2EEES2_EEENS0_IJiNS1_ILi512EEEEEEEEC2ERKS3_RKS5_,@function
        .size           $_ZN7cutlass13device_kernelIN5flash19enable_sm80_to_sm89INS1_16FlashAttnBwdSm80INS1_25CollectiveMainloopBwdSm80ILi2ELi2EN4cute5tupleIJNS5_1CILi128EEES8_NS7_ILi64EEEEEENS_10bfloat16_tEfNS_4arch4Sm80ELb0ELb0ELb1ELb0ELb0ELb0ELb0ELb0ELi2ELi4ELi4ELi4ELb0EEENS1_24CollectiveEpilogueBwdGQAISA_fSD_Li256ELb0ELb0EEENS1_19SingleTileSchedulerILb0ELb0ELb0ELi128EEEEEEEEEvNT_6ParamsE$_ZN4cute5tupleIJNS0_IJNS_1CILi2EEES2_EEENS0_IJiNS1_ILi512EEEEEEEEC2ERKS3_RKS5_,($_ZN7cutlass13device_kernelIN5flash19enable_sm80_to_sm89INS1_16FlashAttnBwdSm80INS1_25CollectiveMainloopBwdSm80ILi2ELi2EN4cute5tupleIJNS5_1CILi128EEES8_NS7_ILi64EEEEEENS_10bfloat16_tEfNS_4arch4Sm80ELb0ELb0ELb1ELb0ELb0ELb0ELb0ELb0ELi2ELi4ELi4ELi4ELb0EEENS1_24CollectiveEpilogueBwdGQAISA_fSD_Li256ELb0ELb0EEENS1_19SingleTileSchedulerILb0ELb0ELb0ELi128EEEEEEEEEvNT_6ParamsE$_ZN4cute5tupleIJNS0_IJNS_1CILi2EEES2_EEENS0_IJiiEEEEEC2ERKS3_RKS4_ - $_ZN7cutlass13device_kernelIN5flash19enable_sm80_to_sm89INS1_16FlashAttnBwdSm80INS1_25CollectiveMainloopBwdSm80ILi2ELi2EN4cute5tupleIJNS5_1CILi128EEES8_NS7_ILi64EEEEEENS_10bfloat16_tEfNS_4arch4Sm80ELb0ELb0ELb1ELb0ELb0ELb0ELb0ELb0ELi2ELi4ELi4ELi4ELb0EEENS1_24CollectiveEpilogueBwdGQAISA_fSD_Li256ELb0ELb0EEENS1_19SingleTileSchedulerILb0ELb0ELb0ELi128EEEEEEEEEvNT_6ParamsE$_ZN4cute5tupleIJNS0_IJNS_1CILi2EEES2_EEENS0_IJiNS1_ILi512EEEEEEEEC2ERKS3_RKS5_)
$_ZN7cutlass13device_kernelIN5flash19enable_sm80_to_sm89INS1_16FlashAttnBwdSm80INS1_25CollectiveMainloopBwdSm80ILi2ELi2EN4cute5tupleIJNS5_1CILi128EEES8_NS7_ILi64EEEEEENS_10bfloat16_tEfNS_4arch4Sm80ELb0ELb0ELb1ELb0ELb0ELb0ELb0ELb0ELi2ELi4ELi4ELi4ELb0EEENS1_24CollectiveEpilogueBwdGQAISA_fSD_Li256ELb0ELb0EEENS1_19SingleTileSchedulerILb0ELb0ELb0ELi128EEEEEEEEEvNT_6ParamsE$_ZN4cute5tupleIJNS0_IJNS_1CILi2EEES2_EEENS0_IJiNS1_ILi512EEEEEEEEC2ERKS3_RKS5_:
[----:B------:R-:W-:Y:S02]  /*9f80*/  MOV R4, 0x9fa0 ;  /* 0x00009fa000047802 */ /* 0x000fe40000000f00 */
[----:B------:R-:W-:Y:S05]  /*9f90*/  CALL.REL.NOINC `($_ZN7cutlass13device_kernelIN5flash19enable_sm80_to_sm89INS1_16FlashAttnBwdSm80INS1_25CollectiveMainloopBwdSm80ILi2ELi2EN4cute5tupleIJNS5_1CILi128EEES8_NS7_ILi64EEEEEENS_10bfloat16_tEfNS_4arch4Sm80ELb0ELb0ELb1ELb0ELb0ELb0ELb0ELb0ELi2ELi4ELi4ELi4ELb0EEENS1_24CollectiveEpilogueBwdGQAISA_fSD_Li256ELb0ELb0EEENS1_19SingleTileSchedulerILb0ELb0ELb0ELi128EEEEEEEEEvNT_6ParamsE$_ZN4cute3eso3ESOILb1ELb0EJNS_5tupleIJNS_1CILi2EEES4_EEENS2_IJiNS3_ILi512EEEEEEEEC2ERKS5_RKS7_) ;  /* 0xffffdf0000007944 */ /* 0x000fea0003c3ffff */
[----:B------:R-:W-:-:S04]  /*9fa0*/  MOV R7, 0x0 ;  /* 0x0000000000077802 */ /* 0x000fc80000000f00 */
[----:B------:R-:W-:Y:S05]  /*9fb0*/  RET.REL.NODEC R6 `(_ZN7cutlass13device_kernelIN5flash19enable_sm80_to_sm89INS1_16FlashAttnBwdSm80INS1_25CollectiveMainloopBwdSm80ILi2ELi2EN4cute5tupleIJNS5_1CILi128EEES8_NS7_ILi64EEEEEENS_10bfloat16_tEfNS_4arch4Sm80ELb0ELb0ELb1ELb0ELb0ELb0ELb0ELb0ELi2ELi4ELi4ELi4ELb0EEENS1_24CollectiveEpilogueBwdGQAISA_fSD_Li256ELb0ELb0EEENS1_19SingleTileSchedulerILb0ELb0ELb0ELi128EEEEEEEEEvNT_6ParamsE) ;  /* 0xffff604006007950 */ /* 0x000fea0003c3ffff */
        .type           $_ZN7cutlass13device_kernelIN5flash19enable_sm80_to_sm89INS1_16FlashAttnBwdSm80INS1_25CollectiveMainloopBwdSm80ILi2ELi2EN4cute5tupleIJNS5_1CILi128EEES8_NS7_ILi64EEEEEENS_10bfloat16_tEfNS_4arch4Sm80ELb0ELb0ELb1ELb0ELb0ELb0ELb0ELb0ELi2ELi4ELi4ELi4ELb0EEENS1_24CollectiveEpilogueBwdGQAISA_fSD_Li256ELb0ELb0EEENS1_19SingleTileSchedulerILb0ELb0ELb0ELi128EEEEEEEEEvNT_6ParamsE$_ZN4cute5tupleIJNS0_IJNS_1CILi2EEES2_EEENS0_IJiiEEEEEC2ERKS3_RKS4_,@function
        .size           $_ZN7cutlass13device_kernelIN5flash19enable_sm80_to_sm89INS1_16FlashAttnBwdSm80INS1_25CollectiveMainloopBwdSm80ILi2ELi2EN4cute5tupleIJNS5_1CILi128EEES8_NS7_ILi64EEEEEENS_10bfloat16_tEfNS_4arch4Sm80ELb0ELb0ELb1ELb0ELb0ELb0ELb0ELb0ELi2ELi4ELi4ELi4ELb0EEENS1_24CollectiveEpilogueBwdGQAISA_fSD_Li256ELb0ELb0EEENS1_19SingleTileSchedulerILb0ELb0ELb0ELi128EEEEEEEEEvNT_6ParamsE$_ZN4cute5tupleIJNS0_IJNS_1CILi2EEES2_EEENS0_IJiiEEEEEC2ERKS3_RKS4_,($_ZN7cutlass13device_kernelIN5flash19enable_sm80_to_sm89INS1_16FlashAttnBwdSm80INS1_25CollectiveMainloopBwdSm80ILi2ELi2EN4cute5tupleIJNS5_1CILi128EEES8_NS7_ILi64EEEEEENS_10bfloat16_tEfNS_4arch4Sm80ELb0ELb0ELb1ELb0ELb0ELb0ELb0ELb0ELi2ELi4ELi4ELi4ELb0EEENS1_24CollectiveEpilogueBwdGQAISA_fSD_Li256ELb0ELb0EEENS1_19SingleTileSchedulerILb0ELb0ELb0ELi128EEEEEEEEEvNT_6ParamsE$_ZN4cute5tupleIJNS0_IJNS_1CILi2EEES2_S2_EEENS0_IJNS1_ILi1EEENS1_ILi512EEEiEEEEEC2ERKS3_RKS6_ - $_ZN7cutlass13device_kernelIN5flash19enable_sm80_to_sm89INS1_16FlashAttnBwdSm80INS1_25CollectiveMainloopBwdSm80ILi2ELi2EN4cute5tupleIJNS5_1CILi128EEES8_NS7_ILi64EEEEEENS_10bfloat16_tEfNS_4arch4Sm80ELb0ELb0ELb1ELb0ELb0ELb0ELb0ELb0ELi2ELi4ELi4ELi4ELb0EEENS1_24CollectiveEpilogueBwdGQAISA_fSD_Li256ELb0ELb0EEENS1_19SingleTileSchedulerILb0ELb0ELb0ELi128EEEEEEEEEvNT_6ParamsE$_ZN4cute5tupleIJNS0_IJNS_1CILi2EEES2_EEENS0_IJiiEEEEEC2ERKS3_RKS4_)
$_ZN7cutlass13device_kernelIN5flash19enable_sm80_to_sm89INS1_16FlashAttnBwdSm80INS1_25CollectiveMainloopBwdSm80ILi2ELi2EN4cute5tupleIJNS5_1CILi128EEES8_NS7_ILi64EEEEEENS_10bfloat16_tEfNS_4arch4Sm80ELb0ELb0ELb1ELb0ELb0ELb0ELb0ELb0ELi2ELi4ELi4ELi4ELb0EEENS1_24CollectiveEpilogueBwdGQAISA_fSD_Li256ELb0ELb0EEENS1_19SingleTileSchedulerILb0ELb0ELb0ELi128EEEEEEEEEvNT_6ParamsE$_ZN4cute5tupleIJNS0_IJNS_1CILi2EEES2_EEENS0_IJiiEEEEEC2ERKS3_RKS4_:
[----:B------:R-:W-:Y:S02]  /*9fc0*/  MOV R4, 0x9fe0 ;  /* 0x00009fe000047802 */ /* 0x000fe40000000f00 */
[----:B------:R-:W-:Y:S05]  /*9fd0*/  CALL.REL.NOINC `($_ZN7cutlass13device_kernelIN5flash19enable_sm80_to_sm89INS1_16FlashAttnBwdSm80INS1_25CollectiveMainloopBwdSm80ILi2ELi2EN4cute5tupleIJNS5_1CILi128EEES8_NS7_ILi64EEEEEENS_10bfloat16_tEfNS_4arch4Sm80ELb0ELb0ELb1ELb0ELb0ELb0ELb0ELb0ELi2ELi4ELi4ELi4ELb0EEENS1_24CollectiveEpilogueBwdGQAISA_fSD_Li256ELb0ELb0EEENS1_19SingleTileSchedulerILb0ELb0ELb0ELi128EEEEEEEEEvNT_6ParamsE$_ZN4cute3eso3ESOILb1ELb0EJNS_5tupleIJNS_1CILi2EEES4_EEENS2_IJiiEEEEEC2ERKS5_RKS6_) ;  /* 0xffffdf0000007944 */ /* 0x000fea0003c3ffff */
[----:B-1----:R-:W-:Y:S02]  /*9fe0*/  MOV R2, R6 ;  /* 0x0000000600027202 */ /* 0x002fe40000000f00 */
[----:B------:R-:W-:-:S04]  /*9ff0*/  MOV R3, 0x0 ;  /* 0x0000000000037802 */ /* 0x000fc80000000f00 */
[----:B------:R-:W-:Y:S05]  /*a000*/  RET.REL.NODEC R2 `(_ZN7cutlass13device_kernelIN5flash19enable_sm80_to_sm89INS1_16FlashAttnBwdSm80INS1_25CollectiveMainloopBwdSm80ILi2ELi2EN4cute5tupleIJNS5_1CILi128EEES8_NS7_ILi64EEEEEENS_10bfloat16_tEfNS_4arch4Sm80ELb0ELb0ELb1ELb0ELb0ELb0ELb0ELb0ELi2ELi4ELi4ELi4ELb0EEENS1_24CollectiveEpilogueBwdGQAISA_fSD_Li256ELb0ELb0EEENS1_19SingleTileSchedulerILb0ELb0ELb0ELi128EEEEEEEEEvNT_6ParamsE) ;  /* 0xffff5ff002007950 */ /* 0x000fea0003c3ffff */
        .type           $_ZN7cutlass13device_kernelIN5flash19enable_sm80_to_sm89INS1_16FlashAttnBwdSm80INS1_25CollectiveMainloopBwdSm80ILi2ELi2EN4cute5tupleIJNS5_1CILi128EEES8_NS7_ILi64EEEEEENS_10bfloat16_tEfNS_4arch4Sm80ELb0ELb0ELb1ELb0ELb0ELb0ELb0ELb0ELi2ELi4ELi4ELi4ELb0EEENS1_24CollectiveEpilogueBwdGQAISA_fSD_Li256ELb0ELb0EEENS1_19SingleTileSchedulerILb0ELb0ELb0ELi128EEEEEEEEEvNT_6ParamsE$_ZN4cute5tupleIJNS0_IJNS_1CILi2EEES2_S2_EEENS0_IJNS1_ILi1EEENS1_ILi512EEEiEEEEEC2ERKS3_RKS6_,@function
        .size           $_ZN7cutlass13device_kernelIN5flash19enable_sm80_to_sm89INS1_16FlashAttnBwdSm80INS1_25CollectiveMainloopBwdSm80ILi2ELi2EN4cute5tupleIJNS5_1CILi128EEES8_NS7_ILi64EEEEEENS_10bfloat16_tEfNS_4arch4Sm80ELb0ELb0ELb1ELb0ELb0ELb0ELb0ELb0ELi2ELi4ELi4ELi4ELb0EEENS1_24CollectiveEpilogueBwdGQAISA_fSD_Li256ELb0ELb0EEENS1_19SingleTileSchedulerILb0ELb0ELb0ELi128EEEEEEEEEvNT_6ParamsE$_ZN4cute5tupleIJNS0_IJNS_1CILi2EEES2_S2_EEENS0_IJNS1_ILi1EEENS1_ILi512EEEiEEEEEC2ERKS3_RKS6_,($_ZN7cutlass13device_kernelIN5flash19enable_sm80_to_sm89INS1_16FlashAttnBwdSm80INS1_25CollectiveMainloopBwdSm80ILi2ELi2EN4cute5tupleIJNS5_1CILi128EEES8_NS7_ILi64EEEEEENS_10bfloat16_tEfNS_4arch4Sm80ELb0ELb0ELb1ELb0ELb0ELb0ELb0ELb0ELi2ELi4ELi4ELi4ELb0EEENS1_24CollectiveEpilogueBwdGQAISA_fSD_Li256ELb0ELb0EEENS1_19SingleTileSchedulerILb0ELb0ELb0ELi128EEEEEEEEEvNT_6ParamsE$_ZN4cute5tupleIJNS0_IJNS_1CILi8EEENS0_IJNS1_ILi2EEES3_S3_EEENS1_ILi1EEES4_S5_EEENS0_IJS5_NS0_IJS2_iiEEENS1_ILi64EEENS0_IJiNS1_ILi144EEENS1_ILi288EEEEEENS1_ILi512EEEEEEEEC2ERKS6_RKSD_ - $_ZN7cutlass13device_kernelIN5flash19enable_sm80_to_sm89INS1_16FlashAttnBwdSm80INS1_25CollectiveMainloopBwdSm80ILi2ELi2EN4cute5tupleIJNS5_1CILi128EEES8_NS7_ILi64EEEEEENS_10bfloat16_tEfNS_4arch4Sm80ELb0ELb0ELb1ELb0ELb0ELb0ELb0ELb0ELi2ELi4ELi4ELi4ELb0EEENS1_24CollectiveEpilogueBwdGQAISA_fSD_Li256ELb0ELb0EEENS1_19SingleTileSchedulerILb0ELb0ELb0ELi128EEEEEEEEEvNT_6ParamsE$_ZN4cute5tupleIJNS0_IJNS_1CILi2EEES2_S2_EEENS0_IJNS1_ILi1EEENS1_ILi512EEEiEEEEEC2ERKS3_RKS6_)
$_ZN7cutlass13device_kernelIN5flash19enable_sm80_to_sm89INS1_16FlashAttnBwdSm80INS1_25CollectiveMainloopBwdSm80ILi2ELi2EN4cute5tupleIJNS5_1CILi128EEES8_NS7_ILi64EEEEEENS_10bfloat16_tEfNS_4arch4Sm80ELb0ELb0ELb1ELb0ELb0ELb0ELb0ELb0ELi2ELi4ELi4ELi4ELb0EEENS1_24CollectiveEpilogueBwdGQAISA_fSD_Li256ELb0ELb0EEENS1_19SingleTileSchedulerILb0ELb0ELb0ELi128EEEEEEEEEvNT_6ParamsE$_ZN4cute5tupleIJNS0_IJNS_1CILi2EEES2_S2_EEENS0_IJNS1_ILi1EEENS1_ILi512EEEiEEEEEC2ERKS3_RKS6_:
[----:B------:R-:W-:Y:S02]  /*a010*/  MOV R4, 0xa030 ;  /* 0x0000a03000047802 */ /* 0x000fe40000000f00 */
[----:B------:R-:W-:Y:S05]  /*a020*/  CALL.REL.NOINC `($_ZN7cutlass13device_kernelIN5flash19enable_sm80_to_sm89INS1_16FlashAttnBwdSm80INS1_25CollectiveMainloopBwdSm80ILi2ELi2EN4cute5tupleIJNS5_1CILi128EEES8_NS7_ILi64EEEEEENS_10bfloat16_tEfNS_4arch4Sm80ELb0ELb0ELb1ELb0ELb0ELb0ELb0ELb0ELi2ELi4ELi4ELi4ELb0EEENS1_24CollectiveEpilogueBwdGQAISA_fSD_Li256ELb0ELb0EEENS1_19SingleTileSchedulerILb0ELb0ELb0ELi128EEEEEEEEEvNT_6ParamsE$_ZN4cute3eso3ESOILb1ELb0EJNS_5tupleIJNS_1CILi2EEES4_S4_EEENS2_IJNS3_ILi1EEENS3_ILi512EEEiEEEEEC2ERKS5_RKS8_) ;  /* 0xffffdf6000007944 */ /* 0x000fea0003c3ffff */
[----:B------:R-:W-:-:S04]  /*a030*/  MOV R7, 0x0 ;  /* 0x0000000000077802 */ /* 0x000fc80000000f00 */
[----:B------:R-:W-:Y:S05]  /*a040*/  RET.REL.NODEC R6 `(_ZN7cutlass13device_kernelIN5flash19enable_sm80_to_sm89INS1_16FlashAttnBwdSm80INS1_25CollectiveMainloopBwdSm80ILi2ELi2EN4cute5tupleIJNS5_1CILi128EEES8_NS7_ILi64EEEEEENS_10bfloat16_tEfNS_4arch4Sm80ELb0ELb0ELb1ELb0ELb0ELb0ELb0ELb0ELi2ELi4ELi4ELi4ELb0EEENS1_24CollectiveEpilogueBwdGQAISA_fSD_Li256ELb0ELb0EEENS1_19SingleTileSchedulerILb0ELb0ELb0ELi128EEEEEEEEEvNT_6ParamsE) ;  /* 0xffff5fb006007950 */ /* 0x000fea0003c3ffff */
        .type           $_ZN7cutlass13device_kernelIN5flash19enable_sm80_to_sm89INS1_16FlashAttnBwdSm80INS1_25CollectiveMainloopBwdSm80ILi2ELi2EN4cute5tupleIJNS5_1CILi128EEES8_NS7_ILi64EEEEEENS_10bfloat16_tEfNS_4arch4Sm80ELb0ELb0ELb1ELb0ELb0ELb0ELb0ELb0ELi2ELi4ELi4ELi4ELb0EEENS1_24CollectiveEpilogueBwdGQAISA_fSD_Li256ELb0ELb0EEENS1_19SingleTileSchedulerILb0ELb0ELb0ELi128EEEEEEEEEvNT_6ParamsE$_ZN4cute5tupleIJNS0_IJNS_1CILi8EEENS0_IJNS1_ILi2EEES3_S3_EEENS1_ILi1EEES4_S5_EEENS0_IJS5_NS0_IJS2_iiEEENS1_ILi64EEENS0_IJiNS1_ILi144EEENS1_ILi288EEEEEENS1_ILi512EEEEEEEEC2ERKS6_RKSD_,@function
        .size           $_ZN7cutlass13device_kernelIN5flash19enable_sm80_to_sm89INS1_16FlashAttnBwdSm80INS1_25CollectiveMainloopBwdSm80ILi2ELi2EN4cute5tupleIJNS5_1CILi128EEES8_NS7_ILi64EEEEEENS_10bfloat16_tEfNS_4arch4Sm80ELb0ELb0ELb1ELb0ELb0ELb0ELb0ELb0ELi2ELi4ELi4ELi4ELb0EEENS1_24CollectiveEpilogueBwdGQAISA_fSD_Li256ELb0ELb0EEENS1_19SingleTileSchedulerILb0ELb0ELb0ELi128EEEEEEEEEvNT_6ParamsE$_ZN4cute5tupleIJNS0_IJNS_1CILi8EEENS0_IJNS1_ILi2EEES3_S3_EEENS1_ILi1EEES4_S5_EEENS0_IJS5_NS0_IJS2_iiEEENS1_ILi64EEENS0_IJiNS1_ILi144EEENS1_ILi288EEEEEENS1_ILi512EEEEEEEEC2ERKS6_RKSD_,($_ZN7cutlass13device_kernelIN5flash19enable_sm80_to_sm89INS1_16FlashAttnBwdSm80INS1_25CollectiveMainloopBwdSm80ILi2ELi2EN4cute5tupleIJNS5_1CILi128EEES8_NS7_ILi64EEEEEENS_10bfloat16_tEfNS_4arch4Sm80ELb0ELb0ELb1ELb0ELb0ELb0ELb0ELb0ELi2ELi4ELi4ELi4ELb0EEENS1_24CollectiveEpilogueBwdGQAISA_fSD_Li256ELb0ELb0EEENS1_19SingleTileSchedulerILb0ELb0ELb0ELi128EEEEEEEEEvNT_6ParamsE$_ZN4cute5tupleIJNS0_IJNS_1CILi8EEENS0_IJNS1_ILi2EEES3_S3_EEENS1_ILi1EEES4_S5_EEENS0_IJS5_NS0_IJiiiEEENS1_ILi64EEENS0_IJNS1_ILi72EEENS1_ILi144EEENS1_ILi288EEEEEENS1_ILi512EEEEEEEEC2ERKS6_RKSE_ - $_ZN7cutlass13device_kernelIN5flash19enable_sm80_to_sm89INS1_16FlashAttnBwdSm80INS1_25CollectiveMainloopBwdSm80ILi2ELi2EN4cute5tupleIJNS5_1CILi128EEES8_NS7_ILi64EEEEEENS_10bfloat16_tEfNS_4arch4Sm80ELb0ELb0ELb1ELb0ELb0ELb0ELb0ELb0ELi2ELi4ELi4ELi4ELb0EEENS1_24CollectiveEpilogueBwdGQAISA_fSD_Li256ELb0ELb0EEENS1_19SingleTileSchedulerILb0ELb0ELb0ELi128EEEEEEEEEvNT_6ParamsE$_ZN4cute5tupleIJNS0_IJNS_1CILi8EEENS0_IJNS1_ILi2EEES3_S3_EEENS1_ILi1EEES4_S5_EEENS0_IJS5_NS0_IJS2_iiEEENS1_ILi64EEENS0_IJiNS1_ILi144EEENS1_ILi288EEEEEENS1_ILi512EEEEEEEEC2ERKS6_RKSD_)
$_ZN7cutlass13device_kernelIN5flash19enable_sm80_to_sm89INS1_16FlashAttnBwdSm80INS1_25CollectiveMainloopBwdSm80ILi2ELi2EN4cute5tupleIJNS5_1CILi128EEES8_NS7_ILi64EEEEEENS_10bfloat16_tEfNS_4arch4Sm80ELb0ELb0ELb1ELb0ELb0ELb0ELb0ELb0ELi2ELi4ELi4ELi4ELb0EEENS1_24CollectiveEpilogueBwdGQAISA_fSD_Li256ELb0ELb0EEENS1_19SingleTileSchedulerILb0ELb0ELb0ELi128EEEEEEEEEvNT_6ParamsE$_ZN4cute5tupleIJNS0_IJNS_1CILi8EEENS0_IJNS1_ILi2EEES3_S3_EEENS1_ILi1EEES4_S5_EEENS0_IJS5_NS0_IJS2_iiEEENS1_ILi64EEENS0_IJiNS1_ILi144EEENS1_ILi288EEEEEENS1_ILi512EEEEEEEEC2ERKS6_RKSD_:
[----:B------:R-:W-:Y:S02]  /*a050*/  MOV R8, 0xa070 ;  /* 0x0000a07000087802 */ /* 0x000fe40000000f00 */
[----:B------:R-:W-:Y:S05]  /*a060*/  CALL.REL.NOINC `($_ZN7cutlass13device_kernelIN5flash19enable_sm80_to_sm89INS1_16FlashAttnBwdSm80INS1_25CollectiveMainloopBwdSm80ILi2ELi2EN4cute5tupleIJNS5_1CILi128EEES8_NS7_ILi64EEEEEENS_10bfloat16_tEfNS_4arch4Sm80ELb0ELb0ELb1ELb0ELb0ELb0ELb0ELb0ELi2ELi4ELi4ELi4ELb0EEENS1_24CollectiveEpilogueBwdGQAISA_fSD_Li256ELb0ELb0EEENS1_19SingleTileSchedulerILb0ELb0ELb0ELi128EEEEEEEEEvNT_6ParamsE$_ZN4cute3eso3ESOILb1ELb0EJNS_5tupleIJNS_1CILi8EEENS2_IJNS3_ILi2EEES5_S5_EEENS3_ILi1EEES6_S7_EEENS2_IJS7_NS2_IJS4_iiEEENS3_ILi64EEENS2_IJiNS3_ILi144EEENS3_ILi288EEEEEENS3_ILi512EEEEEEEEC2ERKS8_RKSF_) ;  /* 0xffffdf6000007944 */ /* 0x000fea0003c3ffff */
[----:B------:R-:W-:-:S04]  /*a070*/  MOV R7, 0x0 ;  /* 0x0000000000077802 */ /* 0x000fc80000000f00 */
[----:B------:R-:W-:Y:S05]  /*a080*/  RET.REL.NODEC R6 `(_ZN7cutlass13device_kernelIN5flash19enable_sm80_to_sm89INS1_16FlashAttnBwdSm80INS1_25CollectiveMainloopBwdSm80ILi2ELi2EN4cute5tupleIJNS5_1CILi128EEES8_NS7_ILi64EEEEEENS_10bfloat16_tEfNS_4arch4Sm80ELb0ELb0ELb1ELb0ELb0ELb0ELb0ELb0ELi2ELi4ELi4ELi4ELb0EEENS1_24CollectiveEpilogueBwdGQAISA_fSD_Li256ELb0ELb0EEENS1_19SingleTileSchedulerILb0ELb0ELb0ELi128EEEEEEEEEvNT_6ParamsE) ;  /* 0xffff5f7006007950 */ /* 0x000fea0003c3ffff */
        .type           $_ZN7cutlass13device_kernelIN5flash19enable_sm80_to_sm89INS1_16FlashAttnBwdSm80INS1_25CollectiveMainloopBwdSm80ILi2ELi2EN4cute5tupleIJNS5_1CILi128EEES8_NS7_ILi64EEEEEENS_10bfloat16_tEfNS_4arch4Sm80ELb0ELb0ELb1ELb0ELb0ELb0ELb0ELb0ELi2ELi4ELi4ELi4ELb0EEENS1_24CollectiveEpilogueBwdGQAISA_fSD_Li256ELb0ELb0EEENS1_19SingleTileSchedulerILb0ELb0ELb0ELi128EEEEEEEEEvNT_6ParamsE$_ZN4cute5tupleIJNS0_IJNS_1CILi8EEENS0_IJNS1_ILi2EEES3_S3_EEENS1_ILi1EEES4_S5_EEENS0_IJS5_NS0_IJiiiEEENS1_ILi64EEENS0_IJNS1_ILi72EEENS1_ILi144EEENS1_ILi288EEEEEENS1_ILi512EEEEEEEEC2ERKS6_RKSE_,@function
        .size           $_ZN7cutlass13device_kernelIN5flash19enable_sm80_to_sm89INS1_16FlashAttnBwdSm80INS1_25CollectiveMainloopBwdSm80ILi2ELi2EN4cute5tupleIJNS5_1CILi128EEES8_NS7_ILi64EEEEEENS_10bfloat16_tEfNS_4arch4Sm80ELb0ELb0ELb1ELb0ELb0ELb0ELb0ELb0ELi2ELi4ELi4ELi4ELb0EEENS1_24CollectiveEpilogueBwdGQAISA_fSD_Li256ELb0ELb0EEENS1_19SingleTileSchedulerILb0ELb0ELb0ELi128EEEEEEEEEvNT_6ParamsE$_ZN4cute5tupleIJNS0_IJNS_1CILi8EEENS0_IJNS1_ILi2EEES3_S3_EEENS1_ILi1EEES4_S5_EEENS0_IJS5_NS0_IJiiiEEENS1_ILi64EEENS0_IJNS1_ILi72EEENS1_ILi144EEENS1_ILi288EEEEEENS1_ILi512EEEEEEEEC2ERKS6_RKSE_,($_ZN7cutlass13device_kernelIN5flash19enable_sm80_to_sm89INS1_16FlashAttnBwdSm80INS1_25CollectiveMainloopBwdSm80ILi2ELi2EN4cute5tupleIJNS5_1CILi128EEES8_NS7_ILi64EEEEEENS_10bfloat16_tEfNS_4arch4Sm80ELb0ELb0ELb1ELb0ELb0ELb0ELb0ELb0ELi2ELi4ELi4ELi4ELb0EEENS1_24CollectiveEpilogueBwdGQAISA_fSD_Li256ELb0ELb0EEENS1_19SingleTileSchedulerILb0ELb0ELb0ELi128EEEEEEEEEvNT_6ParamsE$_ZN4cute5tupleIJNS0_IJNS_1CILi8EEENS1_ILi2EEES3_S3_S2_S3_EEENS0_IJNS1_ILi1EEEiiiNS1_ILi72EEENS1_ILi512EEEEEEEEC2ERKS4_RKS8_ - $_ZN7cutlass13device_kernelIN5flash19enable_sm80_to_sm89INS1_16FlashAttnBwdSm80INS1_25CollectiveMainloopBwdSm80ILi2ELi2EN4cute5tupleIJNS5_1CILi128EEES8_NS7_ILi64EEEEEENS_10bfloat16_tEfNS_4arch4Sm80ELb0ELb0ELb1ELb0ELb0ELb0ELb0ELb0ELi2ELi4ELi4ELi4ELb0EEENS1_24CollectiveEpilogueBwdGQAISA_fSD_Li256ELb0ELb0EEENS1_19SingleTileSchedulerILb0ELb0ELb0ELi128EEEEEEEEEvNT_6ParamsE$_ZN4cute5tupleIJNS0_IJNS_1CILi8EEENS0_IJNS1_ILi2EEES3_S3_EEENS1_ILi1EEES4_S5_EEENS0_IJS5_NS0_IJiiiEEENS1_ILi64EEENS0_IJNS1_ILi72EEENS1_ILi144EEENS1_ILi288EEEEEENS1_ILi512EEEEEEEEC2ERKS6_RKSE_)
$_ZN7cutlass13device_kernelIN5flash19enable_sm80_to_sm89INS1_16FlashAttnBwdSm80INS1_25CollectiveMainloopBwdSm80ILi2ELi2EN4cute5tupleIJNS5_1CILi128EEES8_NS7_ILi64EEEEEENS_10bfloat16_tEfNS_4arch4Sm80ELb0ELb0ELb1ELb0ELb0ELb0ELb0ELb0ELi2ELi4ELi4ELi4ELb0EEENS1_24CollectiveEpilogueBwdGQAISA_fSD_Li256ELb0ELb0EEENS1_19SingleTileSchedulerILb0ELb0ELb0ELi128EEEEEEEEEvNT_6ParamsE$_ZN4cute5tupleIJNS0_IJNS_1CILi8EEENS0_IJNS1_ILi2EEES3_S3_EEENS1_ILi1EEES4_S5_EEENS0_IJS5_NS0_IJiiiEEENS1_ILi64EEENS0_IJNS1_ILi72EEENS1_ILi144EEENS1_ILi288EEEEEENS1_ILi512EEEEEEEEC2ERKS6_RKSE_:
[----:B------:R-:W-:Y:S02]  /*a090*/  MOV R8, 0xa0b0 ;  /* 0x0000a0b000087802 */ /* 0x000fe40000000f00 */
[----:B------:R-:W-:Y:S05]  /*a0a0*/  CALL.REL.NOINC `($_ZN7cutlass13device_kernelIN5flash19enable_sm80_to_sm89INS1_16FlashAttnBwdSm80INS1_25CollectiveMainloopBwdSm80ILi2ELi2EN4cute5tupleIJNS5_1CILi128EEES8_NS7_ILi64EEEEEENS_10bfloat16_tEfNS_4arch4Sm80ELb0ELb0ELb1ELb0ELb0ELb0ELb0ELb0ELi2ELi4ELi4ELi4ELb0EEENS1_24CollectiveEpilogueBwdGQAISA_fSD_Li256ELb0ELb0EEENS1_19SingleTileSchedulerILb0ELb0ELb0ELi128EEEEEEEEEvNT_6ParamsE$_ZN4cute3eso3ESOILb1ELb0EJNS_5tupleIJNS_1CILi8EEENS2_IJNS3_ILi2EEES5_S5_EEENS3_ILi1EEES6_S7_EEENS2_IJS7_NS2_IJiiiEEENS3_ILi64EEENS2_IJNS3_ILi72EEENS3_ILi144EEENS3_ILi288EEEEEENS3_ILi512EEEEEEEEC2ERKS8_RKSG_) ;  /* 0xffffdf9000007944 */ /* 0x000fea0003c3ffff */
[----:B------:R-:W-:-:S04]  /*a0b0*/  MOV R7, 0x0 ;  /* 0x0000000000077802 */ /* 0x000fc80000000f00 */
[----:B------:R-:W-:Y:S05]  /*a0c0*/  RET.REL.NODEC R6 `(_ZN7cutlass13device_kernelIN5flash19enable_sm80_to_sm89INS1_16FlashAttnBwdSm80INS1_25CollectiveMainloopBwdSm80ILi2ELi2EN4cute5tupleIJNS5_1CILi128EEES8_NS7_ILi64EEEEEENS_10bfloat16_tEfNS_4arch4Sm80ELb0ELb0ELb1ELb0ELb0ELb0ELb0ELb0ELi2ELi4ELi4ELi4ELb0EEENS1_24CollectiveEpilogueBwdGQAISA_fSD_Li256ELb0ELb0EEENS1_19SingleTileSchedulerILb0ELb0ELb0ELi128EEEEEEEEEvNT_6ParamsE) ;  /* 0xffff5f3006007950 */ /* 0x000fea0003c3ffff */
        .type           $_ZN7cutlass13device_kernelIN5flash19enable_sm80_to_sm89INS1_16FlashAttnBwdSm80INS1_25CollectiveMainloopBwdSm80ILi2ELi2EN4cute5tupleIJNS5_1CILi128EEES8_NS7_ILi64EEEEEENS_10bfloat16_tEfNS_4arch4Sm80ELb0ELb0ELb1ELb0ELb0ELb0ELb0ELb0ELi2ELi4ELi4ELi4ELb0EEENS1_24CollectiveEpilogueBwdGQAISA_fSD_Li256ELb0ELb0EEENS1_19SingleTileSchedulerILb0ELb0ELb0ELi128EEEEEEEEEvNT_6ParamsE$_ZN4cute5tupleIJNS0_IJNS_1CILi8EEENS1_ILi2EEES3_S3_S2_S3_EEENS0_IJNS1_ILi1EEEiiiNS1_ILi72EEENS1_ILi512EEEEEEEEC2ERKS4_RKS8_,@function
        .size           $_ZN7cutlass13device_kernelIN5flash19enable_sm80_to_sm89INS1_16FlashAttnBwdSm80INS1_25CollectiveMainloopBwdSm80ILi2ELi2EN4cute5tupleIJNS5_1CILi128EEES8_NS7_ILi64EEEEEENS_10bfloat16_tEfNS_4arch4Sm80ELb0ELb0ELb1ELb0ELb0ELb0ELb0ELb0ELi2ELi4ELi4ELi4ELb0EEENS1_24CollectiveEpilogueBwdGQAISA_fSD_Li256ELb0ELb0EEENS1_19SingleTileSchedulerILb0ELb0ELb0ELi128EEEEEEEEEvNT_6ParamsE$_ZN4cute5tupleIJNS0_IJNS_1CILi8EEENS1_ILi2EEES3_S3_S2_S3_EEENS0_IJNS1_ILi1EEEiiiNS1_ILi72EEENS1_ILi512EEEEEEEEC2ERKS4_RKS8_,($_ZN7cutlass13device_kernelIN5flash19enable_sm80_to_sm89INS1_16FlashAttnBwdSm80INS1_25CollectiveMainloopBwdSm80ILi2ELi2EN4cute5tupleIJNS5_1CILi128EEES8_NS7_ILi64EEEEEENS_10bfloat16_tEfNS_4arch4Sm80ELb0ELb0ELb1ELb0ELb0ELb0ELb0ELb0ELi2ELi4ELi4ELi4ELb0EEENS1_24CollectiveEpilogueBwdGQAISA_fSD_Li256ELb0ELb0EEENS1_19SingleTileSchedulerILb0ELb0ELb0ELi128EEEEEEEEEvNT_6ParamsE$_ZN4cute5tupleIJNS_1CILi0EEEiEEC2ERKS2_RKi - $_ZN7cutlass13device_kernelIN5flash19enable_sm80_to_sm89INS1_16FlashAttnBwdSm80INS1_25CollectiveMainloopBwdSm80ILi2ELi2EN4cute5tupleIJNS5_1CILi128EEES8_NS7_ILi64EEEEEENS_10bfloat16_tEfNS_4arch4Sm80ELb0ELb0ELb1ELb0ELb0ELb0ELb0ELb0ELi2ELi4ELi4ELi4ELb0EEENS1_24CollectiveEpilogueBwdGQAISA_fSD_Li256ELb0ELb0EEENS1_19SingleTileSchedulerILb0ELb0ELb0ELi128EEEEEEEEEvNT_6ParamsE$_ZN4cute5tupleIJNS0_IJNS_1CILi8EEENS1_ILi2EEES3_S3_S2_S3_EEENS0_IJNS1_ILi1EEEiiiNS1_ILi72EEENS1_ILi512EEEEEEEEC2ERKS4_RKS8_)
$_ZN7cutlass13device_kernelIN5flash19enable_sm80_to_sm89INS1_16FlashAttnBwdSm80INS1_25CollectiveMainloopBwdSm80ILi2ELi2EN4cute5tupleIJNS5_1CILi128EEES8_NS7_ILi64EEEEEENS_10bfloat16_tEfNS_4arch4Sm80ELb0ELb0ELb1ELb0ELb0ELb0ELb0ELb0ELi2ELi4ELi4ELi4ELb0EEENS1_24CollectiveEpilogueBwdGQAISA_fSD_Li256ELb0ELb0EEENS1_19SingleTileSchedulerILb0ELb0ELb0ELi128EEEEEEEEEvNT_6ParamsE$_ZN4cute5tupleIJNS0_IJNS_1CILi8EEENS1_ILi2EEES3_S3_S2_S3_EEENS0_IJNS1_ILi1EEEiiiNS1_ILi72EEENS1_ILi512EEEEEEEEC2ERKS4_RKS8_:
[----:B------:R-:W-:Y:S02]  /*a0d0*/  MOV R8, 0xa0f0 ;  /* 0x0000a0f000087802 */ /* 0x000fe40000000f00 */
[----:B------:R-:W-:Y:S05]  /*a0e0*/  CALL.REL.NOINC `($_ZN7cutlass13device_kernelIN5flash19enable_sm80_to_sm89INS1_16FlashAttnBwdSm80INS1_25CollectiveMainloopBwdSm80ILi2ELi2EN4cute5tupleIJNS5_1CILi128EEES8_NS7_ILi64EEEEEENS_10bfloat16_tEfNS_4arch4Sm80ELb0ELb0ELb1ELb0ELb0ELb0ELb0ELb0ELi2ELi4ELi4ELi4ELb0EEENS1_24CollectiveEpilogueBwdGQAISA_fSD_Li256ELb0ELb0EEENS1_19SingleTileSchedulerILb0ELb0ELb0ELi128EEEEEEEEEvNT_6ParamsE$_ZN4cute3eso3ESOILb1ELb0EJNS_5tupleIJNS_1CILi8EEENS3_ILi2EEES5_S5_S4_S5_EEENS2_IJNS3_ILi1EEEiiiNS3_ILi72EEENS3_ILi512EEEEEEEEC2ERKS6_RKSA_) ;  /* 0xffffdfc000007944 */ /* 0x000fea0003c3ffff */
[----:B------:R-:W-:-:S04]  /*a0f0*/  MOV R7, 0x0 ;  /* 0x0000000000077802 */ /* 0x000fc80000000f00 */
[----:B------:R-:W-:Y:S05]  /*a100*/  RET.REL.NODEC R6 `(_ZN7cutlass13device_kernelIN5flash19enable_sm80_to_sm89INS1_16FlashAttnBwdSm80INS1_25CollectiveMainloopBwdSm80ILi2ELi2EN4cute5tupleIJNS5_1CILi128EEES8_NS7_ILi64EEEEEENS_10bfloat16_tEfNS_4arch4Sm80ELb0ELb0ELb1ELb0ELb0ELb0ELb0ELb0ELi2ELi4ELi4ELi4ELb0EEENS1_24CollectiveEpilogueBwdGQAISA_fSD_Li256ELb0ELb0EEENS1_19SingleTileSchedulerILb0ELb0ELb0ELi128EEEEEEEEEvNT_6ParamsE) ;  /* 0xffff5ef006007950 */ /* 0x000fea0003c3ffff */
        .type           $_ZN7cutlass13device_kernelIN5flash19enable_sm80_to_sm89INS1_16FlashAttnBwdSm80INS1_25CollectiveMainloopBwdSm80ILi2ELi2EN4cute5tupleIJNS5_1CILi128EEES8_NS7_ILi64EEEEEENS_10bfloat16_tEfNS_4arch4Sm80ELb0ELb0ELb1ELb0ELb0ELb0ELb0ELb0ELi2ELi4ELi4ELi4ELb0EEENS1_24CollectiveEpilogueBwdGQAISA_fSD_Li256ELb0ELb0EEENS1_19SingleTileSchedulerILb0ELb0ELb0ELi128EEEEEEEEEvNT_6ParamsE$_ZN4cute5tupleIJNS_1CILi0EEEiEEC2ERKS2_RKi,@function
        .size           $_ZN7cutlass13device_kernelIN5flash19enable_sm80_to_sm89INS1_16FlashAttnBwdSm80INS1_25CollectiveMainloopBwdSm80ILi2ELi2EN4cute5tupleIJNS5_1CILi128EEES8_NS7_ILi64EEEEEENS_10bfloat16_tEfNS_4arch4Sm80ELb0ELb0ELb1ELb0ELb0ELb0ELb0ELb0ELi2ELi4ELi4ELi4ELb0EEENS1_24CollectiveEpilogueBwdGQAISA_fSD_Li256ELb0ELb0EEENS1_19SingleTileSchedulerILb0ELb0ELb0ELi128EEEEEEEEEvNT_6ParamsE$_ZN4cute5tupleIJNS_1CILi0EEEiEEC2ERKS2_RKi,($_ZN7cutlass13device_kernelIN5flash19enable_sm80_to_sm89INS1_16FlashAttnBwdSm80INS1_25CollectiveMainloopBwdSm80ILi2ELi2EN4cute5tupleIJNS5_1CILi128EEES8_NS7_ILi64EEEEEENS_10bfloat16_tEfNS_4arch4Sm80ELb0ELb0ELb1ELb0ELb0ELb0ELb0ELb0ELi2ELi4ELi4ELi4ELb0EEENS1_24CollectiveEpilogueBwdGQAISA_fSD_Li256ELb0ELb0EEENS1_19SingleTileSchedulerILb0ELb0ELb0ELi128EEEEEEEEEvNT_6ParamsE$_ZN4cute5tupleIJNS_1CILi2EEEiEEC2ERKS2_RKi - $_ZN7cutlass13device_kernelIN5flash19enable_sm80_to_sm89INS1_16FlashAttnBwdSm80INS1_25CollectiveMainloopBwdSm80ILi2ELi2EN4cute5tupleIJNS5_1CILi128EEES8_NS7_ILi64EEEEEENS_10bfloat16_tEfNS_4arch4Sm80ELb0ELb0ELb1ELb0ELb0ELb0ELb0ELb0ELi2ELi4ELi4ELi4ELb0EEENS1_24CollectiveEpilogueBwdGQAISA_fSD_Li256ELb0ELb0EEENS1_19SingleTileSchedulerILb0ELb0ELb0ELi128EEEEEEEEEvNT_6ParamsE$_ZN4cute5tupleIJNS_1CILi0EEEiEEC2ERKS2_RKi)
$_ZN7cutlass13device_kernelIN5flash19enable_sm80_to_sm89INS1_16FlashAttnBwdSm80INS1_25CollectiveMainloopBwdSm80ILi2ELi2EN4cute5tupleIJNS5_1CILi128EEES8_NS7_ILi64EEEEEENS_10bfloat16_tEfNS_4arch4Sm80ELb0ELb0ELb1ELb0ELb0ELb0ELb0ELb0ELi2ELi4ELi4ELi4ELb0EEENS1_24CollectiveEpilogueBwdGQAISA_fSD_Li256ELb0ELb0EEENS1_19SingleTileSchedulerILb0ELb0ELb0ELi128EEEEEEEEEvNT_6ParamsE$_ZN4cute5tupleIJNS_1CILi0EEEiEEC2ERKS2_RKi:
[----:B------:R-:W-:Y:S02]  /*a110*/  MOV R7, R9 ;  /* 0x0000000900077202 */ /* 0x000fe40000000f00 */
[----:B------:R-:W-:Y:S02]  /*a120*/  MOV R6, 0xa140 ;  /* 0x0000a14000067802 */ /* 0x000fe40000000f00 */
[----:B------:R-:W-:Y:S05]  /*a130*/  CALL.REL.NOINC `($_ZN7cutlass13device_kernelIN5flash19enable_sm80_to_sm89INS1_16FlashAttnBwdSm80INS1_25CollectiveMainloopBwdSm80ILi2ELi2EN4cute5tupleIJNS5_1CILi128EEES8_NS7_ILi64EEEEEENS_10bfloat16_tEfNS_4arch4Sm80ELb0ELb0ELb1ELb0ELb0ELb0ELb0ELb0ELi2ELi4ELi4ELi4ELb0EEENS1_24CollectiveEpilogueBwdGQAISA_fSD_Li256ELb0ELb0EEENS1_19SingleTileSchedulerILb0ELb0ELb0ELi128EEEEEEEEEvNT_6ParamsE$_ZN4cute3eso3ESOILb1ELb0EJNS_1CILi0EEEiEEC2ERKS3_RKi) ;  /* 0xffffcb9000007944 */ /* 0x000fea0003c3ffff */
[----:B-1----:R-:W-:Y:S02]  /*a140*/  MOV R2, R8 ;  /* 0x0000000800027202 */ /* 0x002fe40000000f00 */
[----:B------:R-:W-:-:S04]  /*a150*/  MOV R3, 0x0 ;  /* 0x0000000000037802 */ /* 0x000fc80000000f00 */
[----:B------:R-:W-:Y:S05]  /*a160*/  RET.REL.NODEC R2 `(_ZN7cutlass13device_kernelIN5flash19enable_sm80_to_sm89INS1_16FlashAttnBwdSm80INS1_25CollectiveMainloopBwdSm80ILi2ELi2EN4cute5tupleIJNS5_1CILi128EEES8_NS7_ILi64EEEEEENS_10bfloat16_tEfNS_4arch4Sm80ELb0ELb0ELb1ELb0ELb0ELb0ELb0ELb0ELi2ELi4ELi4ELi4ELb0EEENS1_24CollectiveEpilogueBwdGQAISA_fSD_Li256ELb0ELb0EEENS1_19SingleTileSchedulerILb0ELb0ELb0ELi128EEEEEEEEEvNT_6ParamsE) ;  /* 0xffff5e9002007950 */ /* 0x000fea0003c3ffff */
        .type           $_ZN7cutlass13device_kernelIN5flash19enable_sm80_to_sm89INS1_16FlashAttnBwdSm80INS1_25CollectiveMainloopBwdSm80ILi2ELi2EN4cute5tupleIJNS5_1CILi128EEES8_NS7_ILi64EEEEEENS_10bfloat16_tEfNS_4arch4Sm80ELb0ELb0ELb1ELb0ELb0ELb0ELb0ELb0ELi2ELi4ELi4ELi4ELb0EEENS1_24CollectiveEpilogueBwdGQAISA_fSD_Li256ELb0ELb0EEENS1_19SingleTileSchedulerILb0ELb0ELb0ELi128EEEEEEEEEvNT_6ParamsE$_ZN4cute5tupleIJNS_1CILi2EEEiEEC2ERKS2_RKi,@function
        .size           $_ZN7cutlass13device_kernelIN5flash19enable_sm80_to_sm89INS1_16FlashAttnBwdSm80INS1_25CollectiveMainloopBwdSm80ILi2ELi2EN4cute5tupleIJNS5_1CILi128EEES8_NS7_ILi64EEEEEENS_10bfloat16_tEfNS_4arch4Sm80ELb0ELb0ELb1ELb0ELb0ELb0ELb0ELb0ELi2ELi4ELi4ELi4ELb0EEENS1_24CollectiveEpilogueBwdGQAISA_fSD_Li256ELb0ELb0EEENS1_19SingleTileSchedulerILb0ELb0ELb0ELi128EEEEEEEEEvNT_6ParamsE$_ZN4cute5tupleIJNS_1CILi2EEEiEEC2ERKS2_RKi,($_ZN7cutlass13device_kernelIN5flash19enable_sm80_to_sm89INS1_16FlashAttnBwdSm80INS1_25CollectiveMainloopBwdSm80ILi2ELi2EN4cute5tupleIJNS5_1CILi128EEES8_NS7_ILi64EEEEEENS_10bfloat16_tEfNS_4arch4Sm80ELb0ELb0ELb1ELb0ELb0ELb0ELb0ELb0ELi2ELi4ELi4ELi4ELb0EEENS1_24CollectiveEpilogueBwdGQAISA_fSD_Li256ELb0ELb0EEENS1_19SingleTileSchedulerILb0ELb0ELb0ELi128EEEEEEEEEvNT_6ParamsE$_ZN4cute5tupleIJNS_7SwizzleILi3ELi3ELi3EEENS_9MixedBitsILj0ELj432EEENS_6LayoutINS0_IJNS0_IJNS_1CILi2EEES7_S7_EEES7_NS6_ILi8EEEEEENS0_IJNS0_IJNS6_ILi64EEES9_NS6_ILi512EEEEEENS6_ILi8192EEENS6_ILi1024EEEEEEEEEEC2ERKS2_RKS4_RKSH_ - $_ZN7cutlass13device_kernelIN5flash19enable_sm80_to_sm89INS1_16FlashAttnBwdSm80INS1_25CollectiveMainloopBwdSm80ILi2ELi2EN4cute5tupleIJNS5_1CILi128EEES8_NS7_ILi64EEEEEENS_10bfloat16_tEfNS_4arch4Sm80ELb0ELb0ELb1ELb0ELb0ELb0ELb0ELb0ELi2ELi4ELi4ELi4ELb0EEENS1_24CollectiveEpilogueBwdGQAISA_fSD_Li256ELb0ELb0EEENS1_19SingleTileSchedulerILb0ELb0ELb0ELi128EEEEEEEEEvNT_6ParamsE$_ZN4cute5tupleIJNS_1CILi2EEEiEEC2ERKS2_RKi)
$_ZN7cutlass13device_kernelIN5flash19enable_sm80_to_sm89INS1_16FlashAttnBwdSm80INS1_25CollectiveMainloopBwdSm80ILi2ELi2EN4cute5tupleIJNS5_1CILi128EEES8_NS7_ILi64EEEEEENS_10bfloat16_tEfNS_4arch4Sm80ELb0ELb0ELb1ELb0ELb0ELb0ELb0ELb0ELi2ELi4ELi4ELi4ELb0EEENS1_24CollectiveEpilogueBwdGQAISA_fSD_Li256ELb0ELb0EEENS1_19SingleTileSchedulerILb0ELb0ELb0ELi128EEEEEEEEEvNT_6ParamsE$_ZN4cute5tupleIJNS_1CILi2EEEiEEC2ERKS2_RKi:
[----:B------:R-:W-:Y:S02]  /*a170*/  MOV R4, 0xa190 ;  /* 0x0000a19000047802 */ /* 0x000fe40000000f00 */
[----:B------:R-:W-:Y:S05]  /*a180*/  CALL.REL.NOINC `($_ZN7cutlass13device_kernelIN5flash19enable_sm80_to_sm89INS1_16FlashAttnBwdSm80INS1_25CollectiveMainloopBwdSm80ILi2ELi2EN4cute5tupleIJNS5_1CILi128EEES8_NS7_ILi64EEEEEENS_10bfloat16_tEfNS_4arch4Sm80ELb0ELb0ELb1ELb0ELb0ELb0ELb0ELb0ELi2ELi4ELi4ELi4ELb0EEENS1_24CollectiveEpilogueBwdGQAISA_fSD_Li256ELb0ELb0EEENS1_19SingleTileSchedulerILb0ELb0ELb0ELi128EEEEEEEEEvNT_6ParamsE$_ZN4cute3eso3ESOILb1ELb0EJNS_1CILi2EEEiEEC2ERKS3_RKi) ;  /* 0xffffd0f000007944 */ /* 0x000fea0003c3ffff */
[----:B------:R-:W-:-:S04]  /*a190*/  MOV R7, 0x0 ;  /* 0x0000000000077802 */ /* 0x000fc80000000f00 */
[----:B------:R-:W-:Y:S05]  /*a1a0*/  RET.REL.NODEC R6 `(_ZN7cutlass13device_kernelIN5flash19enable_sm80_to_sm89INS1_16FlashAttnBwdSm80INS1_25CollectiveMainloopBwdSm80ILi2ELi2EN4cute5tupleIJNS5_1CILi128EEES8_NS7_ILi64EEEEEENS_10bfloat16_tEfNS_4arch4Sm80ELb0ELb0ELb1ELb0ELb0ELb0ELb0ELb0ELi2ELi4ELi4ELi4ELb0EEENS1_24CollectiveEpilogueBwdGQAISA_fSD_Li256ELb0ELb0EEENS1_19SingleTileSchedulerILb0ELb0ELb0ELi128EEEEEEEEEvNT_6ParamsE) ;  /* 0xffff5e5006007950 */ /* 0x000fea0003c3ffff */
        .type           $_ZN7cutlass13device_kernelIN5flash19enable_sm80_to_sm89INS1_16FlashAttnBwdSm80INS1_25CollectiveMainloopBwdSm80ILi2ELi2EN4cute5tupleIJNS5_1CILi128EEES8_NS7_ILi64EEEEEENS_10bfloat16_tEfNS_4arch4Sm80ELb0ELb0ELb1ELb0ELb0ELb0ELb0ELb0ELi2ELi4ELi4ELi4ELb0EEENS1_24CollectiveEpilogueBwdGQAISA_fSD_Li256ELb0ELb0EEENS1_19SingleTileSchedulerILb0ELb0ELb0ELi128EEEEEEEEEvNT_6ParamsE$_ZN4cute5tupleIJNS_7SwizzleILi3ELi3ELi3EEENS_9MixedBitsILj0ELj432EEENS_6LayoutINS0_IJNS0_IJNS_1CILi2EEES7_S7_EEES7_NS6_ILi8EEEEEENS0_IJNS0_IJNS6_ILi64EEES9_NS6_ILi512EEEEEENS6_ILi8192EEENS6_ILi1024EEEEEEEEEEC2ERKS2_RKS4_RKSH_,@function
        .size           $_ZN7cutlass13device_kernelIN5flash19enable_sm80_to_sm89INS1_16FlashAttnBwdSm80INS1_25CollectiveMainloopBwdSm80ILi2ELi2EN4cute5tupleIJNS5_1CILi128EEES8_NS7_ILi64EEEEEENS_10bfloat16_tEfNS_4arch4Sm80ELb0ELb0ELb1ELb0ELb0ELb0ELb0ELb0ELi2ELi4ELi4ELi4ELb0EEENS1_24CollectiveEpilogueBwdGQAISA_fSD_Li256ELb0ELb0EEENS1_19SingleTileSchedulerILb0ELb0ELb0ELi128EEEEEEEEEvNT_6ParamsE$_ZN4cute5tupleIJNS_7SwizzleILi3ELi3ELi3EEENS_9MixedBitsILj0ELj432EEENS_6LayoutINS0_IJNS0_IJNS_1CILi2EEES7_S7_EEES7_NS6_ILi8EEEEEENS0_IJNS0_IJNS6_ILi64EEES9_NS6_ILi512EEEEEENS6_ILi8192EEENS6_ILi1024EEEEEEEEEEC2ERKS2_RKS4_RKSH_,($_ZN7cutlass13device_kernelIN5flash19enable_sm80_to_sm89INS1_16FlashAttnBwdSm80INS1_25CollectiveMainloopBwdSm80ILi2ELi2EN4cute5tupleIJNS5_1CILi128EEES8_NS7_ILi64EEEEEENS_10bfloat16_tEfNS_4arch4Sm80ELb0ELb0ELb1ELb0ELb0ELb0ELb0ELb0ELi2ELi4ELi4ELi4ELb0EEENS1_24CollectiveEpilogueBwdGQAISA_fSD_Li256ELb0ELb0EEENS1_19SingleTileSchedulerILb0ELb0ELb0ELi128EEEEEEEEEvNT_6ParamsE$_ZN4cute5tupleIJiEEC2ERKi - $_ZN7cutlass13device_kernelIN5flash19enable_sm80_to_sm89INS1_16FlashAttnBwdSm80INS1_25CollectiveMainloopBwdSm80ILi2ELi2EN4cute5tupleIJNS5_1CILi128EEES8_NS7_ILi64EEEEEENS_10bfloat16_tEfNS_4arch4Sm80ELb0ELb0ELb1ELb0ELb0ELb0ELb0ELb0ELi2ELi4ELi4ELi4ELb0EEENS1_24CollectiveEpilogueBwdGQAISA_fSD_Li256ELb0ELb0EEENS1_19SingleTileSchedulerILb0ELb0ELb0ELi128EEEEEEEEEvNT_6ParamsE$_ZN4cute5tupleIJNS_7SwizzleILi3ELi3ELi3EEENS_9MixedBitsILj0ELj432EEENS_6LayoutINS0_IJNS0_IJNS_1CILi2EEES7_S7_EEES7_NS6_ILi8EEEEEENS0_IJNS0_IJNS6_ILi64EEES9_NS6_ILi512EEEEEENS6_ILi8192EEENS6_ILi1024EEEEEEEEEEC2ERKS2_RKS4_RKSH_)
$_ZN7cutlass13device_kernelIN5flash19enable_sm80_to_sm89INS1_16FlashAttnBwdSm80INS1_25CollectiveMainloopBwdSm80ILi2ELi2EN4cute5tupleIJNS5_1CILi128EEES8_NS7_ILi64EEEEEENS_10bfloat16_tEfNS_4arch4Sm80ELb0ELb0ELb1ELb0ELb0ELb0ELb0ELb0ELi2ELi4ELi4ELi4ELb0EEENS1_24CollectiveEpilogueBwdGQAISA_fSD_Li256ELb0ELb0EEENS1_19SingleTileSchedulerILb0ELb0ELb0ELi128EEEEEEEEEvNT_6ParamsE$_ZN4cute5tupleIJNS_7SwizzleILi3ELi3ELi3EEENS_9MixedBitsILj0ELj432EEENS_6LayoutINS0_IJNS0_IJNS_1CILi2EEES7_S7_EEES7_NS6_ILi8EEEEEENS0_IJNS0_IJNS6_ILi64EEES9_NS6_ILi512EEEEEENS6_ILi8192EEENS6_ILi1024EEEEEEEEEEC2ERKS2_RKS4_RKSH_:
[----:B------:R-:W-:Y:S02]  /*a1b0*/  MOV R6, 0xa1d0 ;  /* 0x0000a1d000067802 */ /* 0x000fe40000000f00 */
[----:B------:R-:W-:Y:S05]  /*a1c0*/  CALL.REL.NOINC `($_ZN7cutlass13device_kernelIN5flash19enable_sm80_to_sm89INS1_16FlashAttnBwdSm80INS1_25CollectiveMainloopBwdSm80ILi2ELi2EN4cute5tupleIJNS5_1CILi128EEES8_NS7_ILi64EEEEEENS_10bfloat16_tEfNS_4arch4Sm80ELb0ELb0ELb1ELb0ELb0ELb0ELb0ELb0ELi2ELi4ELi4ELi4ELb0EEENS1_24CollectiveEpilogueBwdGQAISA_fSD_Li256ELb0ELb0EEENS1_19SingleTileSchedulerILb0ELb0ELb0ELi128EEEEEEEEEvNT_6ParamsE$_ZN4cute3eso3ESOILb1ELb0EJNS_7SwizzleILi3ELi3ELi3EEENS_9MixedBitsILj0ELj432EEENS_6LayoutINS_5tupleIJNS7_IJNS_1CILi2EEES9_S9_EEES9_NS8_ILi8EEEEEENS7_IJNS7_IJNS8_ILi64EEESB_NS8_ILi512EEEEEENS8_ILi8192EEENS8_ILi1024EEEEEEEEEEC2ERKS3_RKS5_RKSJ_) ;  /* 0xfffff85000007944 */ /* 0x000fea0003c3ffff */
[----:B------:R-:W-:-:S04]  /*a1d0*/  MOV R5, 0x0 ;  /* 0x0000000000057802 */ /* 0x000fc80000000f00 */
[----:B------:R-:W-:Y:S05]  /*a1e0*/  RET.REL.NODEC R4 `(_ZN7cutlass13device_kernelIN5flash19enable_sm80_to_sm89INS1_16FlashAttnBwdSm80INS1_25CollectiveMainloopBwdSm80ILi2ELi2EN4cute5tupleIJNS5_1CILi128EEES8_NS7_ILi64EEEEEENS_10bfloat16_tEfNS_4arch4Sm80ELb0ELb0ELb1ELb0ELb0ELb0ELb0ELb0ELi2ELi4ELi4ELi4ELb0EEENS1_24CollectiveEpilogueBwdGQAISA_fSD_Li256ELb0ELb0EEENS1_19SingleTileSchedulerILb0ELb0ELb0ELi128EEEEEEEEEvNT_6ParamsE) ;  /* 0xffff5e1004007950 */ /* 0x000fea0003c3ffff */
        .type           $_ZN7cutlass13device_kernelIN5flash19enable_sm80_to_sm89INS1_16FlashAttnBwdSm80INS1_25CollectiveMainloopBwdSm80ILi2ELi2EN4cute5tupleIJNS5_1CILi128EEES8_NS7_ILi64EEEEEENS_10bfloat16_tEfNS_4arch4Sm80ELb0ELb0ELb1ELb0ELb0ELb0ELb0ELb0ELi2ELi4ELi4ELi4ELb0EEENS1_24CollectiveEpilogueBwdGQAISA_fSD_Li256ELb0ELb0EEENS1_19SingleTileSchedulerILb0ELb0ELb0ELi128EEEEEEEEEvNT_6ParamsE$_ZN4cute5tupleIJiEEC2ERKi,@function
        .size           $_ZN7cutlass13device_kernelIN5flash19enable_sm80_to_sm89INS1_16FlashAttnBwdSm80INS1_25CollectiveMainloopBwdSm80ILi2ELi2EN4cute5tupleIJNS5_1CILi128EEES8_NS7_ILi64EEEEEENS_10bfloat16_tEfNS_4arch4Sm80ELb0ELb0ELb1ELb0ELb0ELb0ELb0ELb0ELi2ELi4ELi4ELi4ELb0EEENS1_24CollectiveEpilogueBwdGQAISA_fSD_Li256ELb0ELb0EEENS1_19SingleTileSchedulerILb0ELb0ELb0ELi128EEEEEEEEEvNT_6ParamsE$_ZN4cute5tupleIJiEEC2ERKi,($_ZN7cutlass13device_kernelIN5flash19enable_sm80_to_sm89INS1_16FlashAttnBwdSm80INS1_25CollectiveMainloopBwdSm80ILi2ELi2EN4cute5tupleIJNS5_1CILi128EEES8_NS7_ILi64EEEEEENS_10bfloat16_tEfNS_4arch4Sm80ELb0ELb0ELb1ELb0ELb0ELb0ELb0ELb0ELi2ELi4ELi4ELi4ELb0EEENS1_24CollectiveEpilogueBwdGQAISA_fSD_Li256ELb0ELb0EEENS1_19SingleTileSchedulerILb0ELb0ELb0ELi128EEEEEEEEEvNT_6ParamsE$_ZN4cute5tupleIJiNS_1CILi0EEEEEC2ERKiRKS2_ - $_ZN7cutlass13device_kernelIN5flash19enable_sm80_to_sm89INS1_16FlashAttnBwdSm80INS1_25CollectiveMainloopBwdSm80ILi2ELi2EN4cute5tupleIJNS5_1CILi128EEES8_NS7_ILi64EEEEEENS_10bfloat16_tEfNS_4arch4Sm80ELb0ELb0ELb1ELb0ELb0ELb0ELb0ELb0ELi2ELi4ELi4ELi4ELb0EEENS1_24CollectiveEpilogueBwdGQAISA_fSD_Li256ELb0ELb0EEENS1_19SingleTileSchedulerILb0ELb0ELb0ELi128EEEEEEEEEvNT_6ParamsE$_ZN4cute5tupleIJiEEC2ERKi)
$_ZN7cutlass13device_kernelIN5flash19enable_sm80_to_sm89INS1_16FlashAttnBwdSm80INS1_25CollectiveMainloopBwdSm80ILi2ELi2EN4cute5tupleIJNS5_1CILi128EEES8_NS7_ILi64EEEEEENS_10bfloat16_tEfNS_4arch4Sm80ELb0ELb0ELb1ELb0ELb0ELb0ELb0ELb0ELi2ELi4ELi4ELi4ELb0EEENS1_24CollectiveEpilogueBwdGQAISA_fSD_Li256ELb0ELb0EEENS1_19SingleTileSchedulerILb0ELb0ELb0ELi128EEEEEEEEEvNT_6ParamsE$_ZN4cute5tupleIJiEEC2ERKi:
[----:B------:R-:W-:Y:S02]  /*a1f0*/  MOV R6, 0xa210 ;  /* 0x0000a21000067802 */ /* 0x000fe40000000f00 */
[----:B------:R-:W-:Y:S05]  /*a200*/  CALL.REL.NOINC `($_ZN7cutlass13device_kernelIN5flash19enable_sm80_to_sm89INS1_16FlashAttnBwdSm80INS1_25CollectiveMainloopBwdSm80ILi2ELi2EN4cute5tupleIJNS5_1CILi128EEES8_NS7_ILi64EEEEEENS_10bfloat16_tEfNS_4arch4Sm80ELb0ELb0ELb1ELb0ELb0ELb0ELb0ELb0ELi2ELi4ELi4ELi4ELb0EEENS1_24CollectiveEpilogueBwdGQAISA_fSD_Li256ELb0ELb0EEENS1_19SingleTileSchedulerILb0ELb0ELb0ELi128EEEEEEEEEvNT_6ParamsE$_ZN4cute3eso3ESOILb0ELb1EJiEEC2ERKi) ;  /* 0xffffc47000007944 */ /* 0x000fea0003c3ffff */
[----:B------:R-:W-:-:S04]  /*a210*/  MOV R11, 0x0 ;  /* 0x00000000000b7802 */ /* 0x000fc80000000f00 */
[----:B------:R-:W-:Y:S05]  /*a220*/  RET.REL.NODEC R10 `(_ZN7cutlass13device_kernelIN5flash19enable_sm80_to_sm89INS1_16FlashAttnBwdSm80INS1_25CollectiveMainloopBwdSm80ILi2ELi2EN4cute5tupleIJNS5_1CILi128EEES8_NS7_ILi64EEEEEENS_10bfloat16_tEfNS_4arch4Sm80ELb0ELb0ELb1ELb0ELb0ELb0ELb0ELb0ELi2ELi4ELi4ELi4ELb0EEENS1_24CollectiveEpilogueBwdGQAISA_fSD_Li256ELb0ELb0EEENS1_19SingleTileSchedulerILb0ELb0ELb0ELi128EEEEEEEEEvNT_6ParamsE) ;  /* 0xffff5dd00a007950 */ /* 0x000fea0003c3ffff */
        .type           $_ZN7cutlass13device_kernelIN5flash19enable_sm80_to_sm89INS1_16FlashAttnBwdSm80INS1_25CollectiveMainloopBwdSm80ILi2ELi2EN4cute5tupleIJNS5_1CILi128EEES8_NS7_ILi64EEEEEENS_10bfloat16_tEfNS_4arch4Sm80ELb0ELb0ELb1ELb0ELb0ELb0ELb0ELb0ELi2ELi4ELi4ELi4ELb0EEENS1_24CollectiveEpilogueBwdGQAISA_fSD_Li256ELb0ELb0EEENS1_19SingleTileSchedulerILb0ELb0ELb0ELi128EEEEEEEEEvNT_6ParamsE$_ZN4cute5tupleIJiNS_1CILi0EEEEEC2ERKiRKS2_,@function
        .size           $_ZN7cutlass13device_kernelIN5flash19enable_sm80_to_sm89INS1_16FlashAttnBwdSm80INS1_25CollectiveMainloopBwdSm80ILi2ELi2EN4cute5tupleIJNS5_1CILi128EEES8_NS7_ILi64EEEEEENS_10bfloat16_tEfNS_4arch4Sm80ELb0ELb0ELb1ELb0ELb0ELb0ELb0ELb0ELi2ELi4ELi4ELi4ELb0EEENS1_24CollectiveEpilogueBwdGQAISA_fSD_Li256ELb0ELb0EEENS1_19SingleTileSchedulerILb0ELb0ELb0ELi128EEEEEEEEEvNT_6ParamsE$_ZN4cute5tupleIJiNS_1CILi0EEEEEC2ERKiRKS2_,($_ZN7cutlass13device_kernelIN5flash19enable_sm80_to_sm89INS1_16FlashAttnBwdSm80INS1_25CollectiveMainloopBwdSm80ILi2ELi2EN4cute5tupleIJNS5_1CILi128EEES8_NS7_ILi64EEEEEENS_10bfloat16_tEfNS_4arch4Sm80ELb0ELb0ELb1ELb0ELb0ELb0ELb0ELb0ELi2ELi4ELi4ELi4ELb0EEENS1_24CollectiveEpilogueBwdGQAISA_fSD_Li256ELb0ELb0EEENS1_19SingleTileSchedulerILb0ELb0ELb0ELi128EEEEEEEEEvNT_6ParamsE$_ZN4cute5tupleIJiiEEC2ERKiS3_ - $_ZN7cutlass13device_kernelIN5flash19enable_sm80_to_sm89INS1_16FlashAttnBwdSm80INS1_25CollectiveMainloopBwdSm80ILi2ELi2EN4cute5tupleIJNS5_1CILi128EEES8_NS7_ILi64EEEEEENS_10bfloat16_tEfNS_4arch4Sm80ELb0ELb0ELb1ELb0ELb0ELb0ELb0ELb0ELi2ELi4ELi4ELi4ELb0EEENS1_24CollectiveEpilogueBwdGQAISA_fSD_Li256ELb0ELb0EEENS1_19SingleTileSchedulerILb0ELb0ELb0ELi128EEEEEEEEEvNT_6ParamsE$_ZN4cute5tupleIJiNS_1CILi0EEEEEC2ERKiRKS2_)
$_ZN7cutlass13device_kernelIN5flash19enable_sm80_to_sm89INS1_16FlashAttnBwdSm80INS1_25CollectiveMainloopBwdSm80ILi2ELi2EN4cute5tupleIJNS5_1CILi128EEES8_NS7_ILi64EEEEEENS_10bfloat16_tEfNS_4arch4Sm80ELb0ELb0ELb1ELb0ELb0ELb0ELb0ELb0ELi2ELi4ELi4ELi4ELb0EEENS1_24CollectiveEpilogueBwdGQAISA_fSD_Li256ELb0ELb0EEENS1_19SingleTileSchedulerILb0ELb0ELb0ELi128EEEEEEEEEvNT_6ParamsE$_ZN4cute5tupleIJiNS_1CILi0EEEEEC2ERKiRKS2_:
[----:B------:R-:W-:Y:S02]  /*a230*/  MOV R6, 0xa250 ;  /* 0x0000a25000067802 */ /* 0x000fe40000000f00 */
[----:B------:R-:W-:Y:S05]  /*a240*/  CALL.REL.NOINC `($_ZN7cutlass13device_kernelIN5flash19enable_sm80_to_sm89INS1_16FlashAttnBwdSm80INS1_25CollectiveMainloopBwdSm80ILi2ELi2EN4cute5tupleIJNS5_1CILi128EEES8_NS7_ILi64EEEEEENS_10bfloat16_tEfNS_4arch4Sm80ELb0ELb0ELb1ELb0ELb0ELb0ELb0ELb0ELi2ELi4ELi4ELi4ELb0EEENS1_24CollectiveEpilogueBwdGQAISA_fSD_Li256ELb0ELb0EEENS1_19SingleTileSchedulerILb0ELb0ELb0ELi128EEEEEEEEEvNT_6ParamsE$_ZN4cute3eso3ESOILb0ELb1EJiNS_1CILi0EEEEEC2ERKiRKS3_) ;  /* 0xffffc48000007944 */ /* 0x000fea0003c3ffff */
[----:B------:R-:W-:-:S04]  /*a250*/  MOV R9, 0x0 ;  /* 0x0000000000097802 */ /* 0x000fc80000000f00 */
[----:B------:R-:W-:Y:S05]  /*a260*/  RET.REL.NODEC R8 `(_ZN7cutlass13device_kernelIN5flash19enable_sm80_to_sm89INS1_16FlashAttnBwdSm80INS1_25CollectiveMainloopBwdSm80ILi2ELi2EN4cute5tupleIJNS5_1CILi128EEES8_NS7_ILi64EEEEEENS_10bfloat16_tEfNS_4arch4Sm80ELb0ELb0ELb1ELb0ELb0ELb0ELb0ELb0ELi2ELi4ELi4ELi4ELb0EEENS1_24CollectiveEpilogueBwdGQAISA_fSD_Li256ELb0ELb0EEENS1_19SingleTileSchedulerILb0ELb0ELb0ELi128EEEEEEEEEvNT_6ParamsE) ;  /* 0xffff5d9008007950 */ /* 0x000fea0003c3ffff */
        .type           $_ZN7cutlass13device_kernelIN5flash19enable_sm80_to_sm89INS1_16FlashAttnBwdSm80INS1_25CollectiveMainloopBwdSm80ILi2ELi2EN4cute5tupleIJNS5_1CILi128EEES8_NS7_ILi64EEEEEENS_10bfloat16_tEfNS_4arch4Sm80ELb0ELb0ELb1ELb0ELb0ELb0ELb0ELb0ELi2ELi4ELi4ELi4ELb0EEENS1_24CollectiveEpilogueBwdGQAISA_fSD_Li256ELb0ELb0EEENS1_19SingleTileSchedulerILb0ELb0ELb0ELi128EEEEEEEEEvNT_6ParamsE$_ZN4cute5tupleIJiiEEC2ERKiS3_,@function
        .size           $_ZN7cutlass13device_kernelIN5flash19enable_sm80_to_sm89INS1_16FlashAttnBwdSm80INS1_25CollectiveMainloopBwdSm80ILi2ELi2EN4cute5tupleIJNS5_1CILi128EEES8_NS7_ILi64EEEEEENS_10bfloat16_tEfNS_4arch4Sm80ELb0ELb0ELb1ELb0ELb0ELb0ELb0ELb0ELi2ELi4ELi4ELi4ELb0EEENS1_24CollectiveEpilogueBwdGQAISA_fSD_Li256ELb0ELb0EEENS1_19SingleTileSchedulerILb0ELb0ELb0ELi128EEEEEEEEEvNT_6ParamsE$_ZN4cute5tupleIJiiEEC2ERKiS3_,($_ZN7cutlass13device_kernelIN5flash19enable_sm80_to_sm89INS1_16FlashAttnBwdSm80INS1_25CollectiveMainloopBwdSm80ILi2ELi2EN4cute5tupleIJNS5_1CILi128EEES8_NS7_ILi64EEEEEENS_10bfloat16_tEfNS_4arch4Sm80ELb0ELb0ELb1ELb0ELb0ELb0ELb0ELb0ELi2ELi4ELi4ELi4ELb0EEENS1_24CollectiveEpilogueBwdGQAISA_fSD_Li256ELb0ELb0EEENS1_19SingleTileSchedulerILb0ELb0ELb0ELi128EEEEEEEEEvNT_6ParamsE$_ZN4cute8gmem_ptrIPKN7cutlass10bfloat16_tEECI1NS_12iter_adaptorIS4_S5_EEES4_ - $_ZN7cutlass13device_kernelIN5flash19enable_sm80_to_sm89INS1_16FlashAttnBwdSm80INS1_25CollectiveMainloopBwdSm80ILi2ELi2EN4cute5tupleIJNS5_1CILi128EEES8_NS7_ILi64EEEEEENS_10bfloat16_tEfNS_4arch4Sm80ELb0ELb0ELb1ELb0ELb0ELb0ELb0ELb0ELi2ELi4ELi4ELi4ELb0EEENS1_24CollectiveEpilogueBwdGQAISA_fSD_Li256ELb0ELb0EEENS1_19SingleTileSchedulerILb0ELb0ELb0ELi128EEEEEEEEEvNT_6ParamsE$_ZN4cute5tupleIJiiEEC2ERKiS3_)
$_ZN7cutlass13device_kernelIN5flash19enable_sm80_to_sm89INS1_16FlashAttnBwdSm80INS1_25CollectiveMainloopBwdSm80ILi2ELi2EN4cute5tupleIJNS5_1CILi128EEES8_NS7_ILi64EEEEEENS_10bfloat16_tEfNS_4arch4Sm80ELb0ELb0ELb1ELb0ELb0ELb0ELb0ELb0ELi2ELi4ELi4ELi4ELb0EEENS1_24CollectiveEpilogueBwdGQAISA_fSD_Li256ELb0ELb0EEENS1_19SingleTileSchedulerILb0ELb0ELb0ELi128EEEEEEEEEvNT_6ParamsE$_ZN4cute5tupleIJiiEEC2ERKiS3_:
[----:B------:R-:W-:Y:S02]  /*a270*/  MOV R8, 0xa290 ;  /* 0x0000a29000087802 */ /* 0x000fe40000000f00 */
[----:B------:R-:W-:Y:S05]  /*a280*/  CALL.REL.NOINC `($_ZN7cutlass13device_kernelIN5flash19enable_sm80_to_sm89INS1_16FlashAttnBwdSm80INS1_25CollectiveMainloopBwdSm80ILi2ELi2EN4cute5tupleIJNS5_1CILi128EEES8_NS7_ILi64EEEEEENS_10bfloat16_tEfNS_4arch4Sm80ELb0ELb0ELb1ELb0ELb0ELb0ELb0ELb0ELi2ELi4ELi4ELi4ELb0EEENS1_24CollectiveEpilogueBwdGQAISA_fSD_Li256ELb0ELb0EEENS1_19SingleTileSchedulerILb0ELb0ELb0ELi128EEEEEEEEEvNT_6ParamsE$_ZN4cute3eso3ESOILb0ELb0EJiiEEC2ERKiS4_) ;  /* 0xffffbcb000007944 */ /* 0x000fea0003c3ffff */
[----:B-1----:R-:W-:Y:S02]  /*a290*/  MOV R2, R6 ;  /* 0x0000000600027202 */ /* 0x002fe40000000f00 */
[----:B------:R-:W-:-:S04]  /*a2a0*/  MOV R3, 0x0 ;  /* 0x0000000000037802 */ /* 0x000fc80000000f00 */
[----:B------:R-:W-:Y:S05]  /*a2b0*/  RET.REL.NODEC R2 `(_ZN7cutlass13device_kernelIN5flash19enable_sm80_to_sm89INS1_16FlashAttnBwdSm80INS1_25CollectiveMainloopBwdSm80ILi2ELi2EN4cute5tupleIJNS5_1CILi128EEES8_NS7_ILi64EEEEEENS_10bfloat16_tEfNS_4arch4Sm80ELb0ELb0ELb1ELb0ELb0ELb0ELb0ELb0ELi2ELi4ELi4ELi4ELb0EEENS1_24CollectiveEpilogueBwdGQAISA_fSD_Li256ELb0ELb0EEENS1_19SingleTileSchedulerILb0ELb0ELb0ELi128EEEEEEEEEvNT_6ParamsE) ;  /* 0xffff5d4002007950 */ /* 0x000fea0003c3ffff */
        .type           $_ZN7cutlass13device_kernelIN5flash19enable_sm80_to_sm89INS1_16FlashAttnBwdSm80INS1_25CollectiveMainloopBwdSm80ILi2ELi2EN4cute5tupleIJNS5_1CILi128EEES8_NS7_ILi64EEEEEENS_10bfloat16_tEfNS_4arch4Sm80ELb0ELb0ELb1ELb0ELb0ELb0ELb0ELb0ELi2ELi4ELi4ELi4ELb0EEENS1_24CollectiveEpilogueBwdGQAISA_fSD_Li256ELb0ELb0EEENS1_19SingleTileSchedulerILb0ELb0ELb0ELi128EEEEEEEEEvNT_6ParamsE$_ZN4cute8gmem_ptrIPKN7cutlass10bfloat16_tEECI1NS_12iter_adaptorIS4_S5_EEES4_,@function
        .size           $_ZN7cutlass13device_kernelIN5flash19enable_sm80_to_sm89INS1_16FlashAttnBwdSm80INS1_25CollectiveMainloopBwdSm80ILi2ELi2EN4cute5tupleIJNS5_1CILi128EEES8_NS7_ILi64EEEEEENS_10bfloat16_tEfNS_4arch4Sm80ELb0ELb0ELb1ELb0ELb0ELb0ELb0ELb0ELi2ELi4ELi4ELi4ELb0EEENS1_24CollectiveEpilogueBwdGQAISA_fSD_Li256ELb0ELb0EEENS1_19SingleTileSchedulerILb0ELb0ELb0ELi128EEEEEEEEEvNT_6ParamsE$_ZN4cute8gmem_ptrIPKN7cutlass10bfloat16_tEECI1NS_12iter_adaptorIS4_S5_EEES4_,($_ZN7cutlass13device_kernelIN5flash19enable_sm80_to_sm89INS1_16FlashAttnBwdSm80INS1_25CollectiveMainloopBwdSm80ILi2ELi2EN4cute5tupleIJNS5_1CILi128EEES8_NS7_ILi64EEEEEENS_10bfloat16_tEfNS_4arch4Sm80ELb0ELb0ELb1ELb0ELb0ELb0ELb0ELb0ELi2ELi4ELi4ELi4ELb0EEENS1_24CollectiveEpilogueBwdGQAISA_fSD_Li256ELb0ELb0EEENS1_19SingleTileSchedulerILb0ELb0ELb0ELi128EEEEEEEEEvNT_6ParamsE$_ZN4cute8gmem_ptrIPKN7cutlass9uint128_tEECI1NS_12iter_adaptorIS4_S5_EEES4_ - $_ZN7cutlass13device_kernelIN5flash19enable_sm80_to_sm89INS1_16FlashAttnBwdSm80INS1_25CollectiveMainloopBwdSm80ILi2ELi2EN4cute5tupleIJNS5_1CILi128EEES8_NS7_ILi64EEEEEENS_10bfloat16_tEfNS_4arch4Sm80ELb0ELb0ELb1ELb0ELb0ELb0ELb0ELb0ELi2ELi4ELi4ELi4ELb0EEENS1_24CollectiveEpilogueBwdGQAISA_fSD_Li256ELb0ELb0EEENS1_19SingleTileSchedulerILb0ELb0ELb0ELi128EEEEEEEEEvNT_6ParamsE$_ZN4cute8gmem_ptrIPKN7cutlass10bfloat16_tEECI1NS_12iter_adaptorIS4_S5_EEES4_)
$_ZN7cutlass13device_kernelIN5flash19enable_sm80_to_sm89INS1_16FlashAttnBwdSm80INS1_25CollectiveMainloopBwdSm80ILi2ELi2EN4cute5tupleIJNS5_1CILi128EEES8_NS7_ILi64EEEEEENS_10bfloat16_tEfNS_4arch4Sm80ELb0ELb0ELb1ELb0ELb0ELb0ELb0ELb0ELi2ELi4ELi4ELi4ELb0EEENS1_24CollectiveEpilogueBwdGQAISA_fSD_Li256ELb0ELb0EEENS1_19SingleTileSchedulerILb0ELb0ELb0ELi128EEEEEEEEEvNT_6ParamsE$_ZN4cute8gmem_ptrIPKN7cutlass10bfloat16_tEECI1NS_12iter_adaptorIS4_S5_EEES4_:
[----:B------:R-:W-:Y:S02]  /*a2c0*/  MOV R10, 0xa2e0 ;  /* 0x0000a2e0000a7802 */ /* 0x000fe40000000f00 */
[----:B------:R-:W-:Y:S05]  /*a2d0*/  CALL.REL.NOINC `($_ZN7cutlass13device_kernelIN5flash19enable_sm80_to_sm89INS1_16FlashAttnBwdSm80INS1_25CollectiveMainloopBwdSm80ILi2ELi2EN4cute5tupleIJNS5_1CILi128EEES8_NS7_ILi64EEEEEENS_10bfloat16_tEfNS_4arch4Sm80ELb0ELb0ELb1ELb0ELb0ELb0ELb0ELb0ELi2ELi4ELi4ELi4ELb0EEENS1_24CollectiveEpilogueBwdGQAISA_fSD_Li256ELb0ELb0EEENS1_19SingleTileSchedulerILb0ELb0ELb0ELi128EEEEEEEEEvNT_6ParamsE$_ZN4cute12iter_adaptorIPKN7cutlass10bfloat16_tENS_8gmem_ptrIS4_EEEC2ES4_) ;  /* 0xffffab4000007944 */ /* 0x000fea0003c3ffff */
[----:B------:R-:W-:Y:S02]  /*a2e0*/  MOV R4, R6 ;  /* 0x0000000600047202 */ /* 0x000fe40000000f00 */
[----:B-1----:R-:W-:-:S04]  /*a2f0*/  MOV R5, 0x0 ;  /* 0x0000000000057802 */ /* 0x002fc80000000f00 */
[----:B------:R-:W-:Y:S05]  /*a300*/  RET.REL.NODEC R4 `(_ZN7cutlass13device_kernelIN5flash19enable_sm80_to_sm89INS1_16FlashAttnBwdSm80INS1_25CollectiveMainloopBwdSm80ILi2ELi2EN4cute5tupleIJNS5_1CILi128EEES8_NS7_ILi64EEEEEENS_10bfloat16_tEfNS_4arch4Sm80ELb0ELb0ELb1ELb0ELb0ELb0ELb0ELb0ELi2ELi4ELi4ELi4ELb0EEENS1_24CollectiveEpilogueBwdGQAISA_fSD_Li256ELb0ELb0EEENS1_19SingleTileSchedulerILb0ELb0ELb0ELi128EEEEEEEEEvNT_6ParamsE) ;  /* 0xffff5cf004007950 */ /* 0x000fea0003c3ffff */
        .type           $_ZN7cutlass13device_kernelIN5flash19enable_sm80_to_sm89INS1_16FlashAttnBwdSm80INS1_25CollectiveMainloopBwdSm80ILi2ELi2EN4cute5tupleIJNS5_1CILi128EEES8_NS7_ILi64EEEEEENS_10bfloat16_tEfNS_4arch4Sm80ELb0ELb0ELb1ELb0ELb0ELb0ELb0ELb0ELi2ELi4ELi4ELi4ELb0EEENS1_24CollectiveEpilogueBwdGQAISA_fSD_Li256ELb0ELb0EEENS1_19SingleTileSchedulerILb0ELb0ELb0ELi128EEEEEEEEEvNT_6ParamsE$_ZN4cute8gmem_ptrIPKN7cutlass9uint128_tEECI1NS_12iter_adaptorIS4_S5_EEES4_,@function
        .size           $_ZN7cutlass13device_kernelIN5flash19enable_sm80_to_sm89INS1_16FlashAttnBwdSm80INS1_25CollectiveMainloopBwdSm80ILi2ELi2EN4cute5tupleIJNS5_1CILi128EEES8_NS7_ILi64EEEEEENS_10bfloat16_tEfNS_4arch4Sm80ELb0ELb0ELb1ELb0ELb0ELb0ELb0ELb0ELi2ELi4ELi4ELi4ELb0EEENS1_24CollectiveEpilogueBwdGQAISA_fSD_Li256ELb0ELb0EEENS1_19SingleTileSchedulerILb0ELb0ELb0ELi128EEEEEEEEEvNT_6ParamsE$_ZN4cute8gmem_ptrIPKN7cutlass9uint128_tEECI1NS_12iter_adaptorIS4_S5_EEES4_,($_ZN7cutlass13device_kernelIN5flash19enable_sm80_to_sm89INS1_16FlashAttnBwdSm80INS1_25CollectiveMainloopBwdSm80ILi2ELi2EN4cute5tupleIJNS5_1CILi128EEES8_NS7_ILi64EEEEEENS_10bfloat16_tEfNS_4arch4Sm80ELb0ELb0ELb1ELb0ELb0ELb0ELb0ELb0ELi2ELi4ELi4ELi4ELb0EEENS1_24CollectiveEpilogueBwdGQAISA_fSD_Li256ELb0ELb0EEENS1_19SingleTileSchedulerILb0ELb0ELb0ELi128EEEEEEEEEvNT_6ParamsE$_ZN4cute8gmem_ptrIPKfECI1NS_12iter_adaptorIS2_S3_EEES2_ - $_ZN7cutlass13device_kernelIN5flash19enable_sm80_to_sm89INS1_16FlashAttnBwdSm80INS1_25CollectiveMainloopBwdSm80ILi2ELi2EN4cute5tupleIJNS5_1CILi128EEES8_NS7_ILi64EEEEEENS_10bfloat16_tEfNS_4arch4Sm80ELb0ELb0ELb1ELb0ELb0ELb0ELb0ELb0ELi2ELi4ELi4ELi4ELb0EEENS1_24CollectiveEpilogueBwdGQAISA_fSD_Li256ELb0ELb0EEENS1_19SingleTileSchedulerILb0ELb0ELb0ELi128EEEEEEEEEvNT_6ParamsE$_ZN4cute8gmem_ptrIPKN7cutlass9uint128_tEECI1NS_12iter_adaptorIS4_S5_EEES4_)
$_ZN7cutlass13device_kernelIN5flash19enable_sm80_to_sm89INS1_16FlashAttnBwdSm80INS1_25CollectiveMainloopBwdSm80ILi2ELi2EN4cute5tupleIJNS5_1CILi128EEES8_NS7_ILi64EEEEEENS_10bfloat16_tEfNS_4arch4Sm80ELb0ELb0ELb1ELb0ELb0ELb0ELb0ELb0ELi2ELi4ELi4ELi4ELb0EEENS1_24CollectiveEpilogueBwdGQAISA_fSD_Li256ELb0ELb0EEENS1_19SingleTileSchedulerILb0ELb0ELb0ELi128EEEEEEEEEvNT_6ParamsE$_ZN4cute8gmem_ptrIPKN7cutlass9uint128_tEECI1NS_12iter_adaptorIS4_S5_EEES4_:
[----:B------:R-:W-:Y:S02]  /*a310*/  MOV R80, 0xa330 ;  /* 0x0000a33000507802 */ /* 0x000fe40000000f00 */
[----:B------:R-:W-:Y:S05]  /*a320*/  CALL.REL.NOINC `($_ZN7cutlass13device_kernelIN5flash19enable_sm80_to_sm89INS1_16FlashAttnBwdSm80INS1_25CollectiveMainloopBwdSm80ILi2ELi2EN4cute5tupleIJNS5_1CILi128EEES8_NS7_ILi64EEEEEENS_10bfloat16_tEfNS_4arch4Sm80ELb0ELb0ELb1ELb0ELb0ELb0ELb0ELb0ELi2ELi4ELi4ELi4ELb0EEENS1_24CollectiveEpilogueBwdGQAISA_fSD_Li256ELb0ELb0EEENS1_19SingleTileSchedulerILb0ELb0ELb0ELi128EEEEEEEEEvNT_6ParamsE$_ZN4cute12iter_adaptorIPKN7cutlass9uint128_tENS_8gmem_ptrIS4_EEEC2ES4_) ;  /* 0xffffab5000007944 */ /* 0x000fea0003c3ffff */
[----:B------:R-:W-:-:S04]  /*a330*/  MOV R11, 0x0 ;  /* 0x00000000000b7802 */ /* 0x000fc80000000f00 */
[----:B------:R-:W-:Y:S05]  /*a340*/  RET.REL.NODEC R10 `(_ZN7cutlass13device_kernelIN5flash19enable_sm80_to_sm89INS1_16FlashAttnBwdSm80INS1_25CollectiveMainloopBwdSm80ILi2ELi2EN4cute5tupleIJNS5_1CILi128EEES8_NS7_ILi64EEEEEENS_10bfloat16_tEfNS_4arch4Sm80ELb0ELb0ELb1ELb0ELb0ELb0ELb0ELb0ELi2ELi4ELi4ELi4ELb0EEENS1_24CollectiveEpilogueBwdGQAISA_fSD_Li256ELb0ELb0EEENS1_19SingleTileSchedulerILb0ELb0ELb0ELi128EEEEEEEEEvNT_6ParamsE) ;  /* 0xffff5cb00a007950 */ /* 0x000fea0003c3ffff */
        .type           $_ZN7cutlass13device_kernelIN5flash19enable_sm80_to_sm89INS1_16FlashAttnBwdSm80INS1_25CollectiveMainloopBwdSm80ILi2ELi2EN4cute5tupleIJNS5_1CILi128EEES8_NS7_ILi64EEEEEENS_10bfloat16_tEfNS_4arch4Sm80ELb0ELb0ELb1ELb0ELb0ELb0ELb0ELb0ELi2ELi4ELi4ELi4ELb0EEENS1_24CollectiveEpilogueBwdGQAISA_fSD_Li256ELb0ELb0EEENS1_19SingleTileSchedulerILb0ELb0ELb0ELi128EEEEEEEEEvNT_6ParamsE$_ZN4cute8gmem_ptrIPKfECI1NS_12iter_adaptorIS2_S3_EEES2_,@function
        .size           $_ZN7cutlass13device_kernelIN5flash19enable_sm80_to_sm89INS1_16FlashAttnBwdSm80INS1_25CollectiveMainloopBwdSm80ILi2ELi2EN4cute5tupleIJNS5_1CILi128EEES8_NS7_ILi64EEEEEENS_10bfloat16_tEfNS_4arch4Sm80ELb0ELb0ELb1ELb0ELb0ELb0ELb0ELb0ELi2ELi4ELi4ELi4ELb0EEENS1_24CollectiveEpilogueBwdGQAISA_fSD_Li256ELb0ELb0EEENS1_19SingleTileSchedulerILb0ELb0ELb0ELi128EEEEEEEEEvNT_6ParamsE$_ZN4cute8gmem_ptrIPKfECI1NS_12iter_adaptorIS2_S3_EEES2_,($_ZN7cutlass13device_kernelIN5flash19enable_sm80_to_sm89INS1_16FlashAttnBwdSm80INS1_25CollectiveMainloopBwdSm80ILi2ELi2EN4cute5tupleIJNS5_1CILi128EEES8_NS7_ILi64EEEEEENS_10bfloat16_tEfNS_4arch4Sm80ELb0ELb0ELb1ELb0ELb0ELb0ELb0ELb0ELi2ELi4ELi4ELi4ELb0EEENS1_24CollectiveEpilogueBwdGQAISA_fSD_Li256ELb0ELb0EEENS1_19SingleTileSchedulerILb0ELb0ELb0ELi128EEEEEEEEEvNT_6ParamsE$_ZN4cute8gmem_ptrIPfECI1NS_12iter_adaptorIS1_S2_EEES1_ - $_ZN7cutlass13device_kernelIN5flash19enable_sm80_to_sm89INS1_16FlashAttnBwdSm80INS1_25CollectiveMainloopBwdSm80ILi2ELi2EN4cute5tupleIJNS5_1CILi128EEES8_NS7_ILi64EEEEEENS_10bfloat16_tEfNS_4arch4Sm80ELb0ELb0ELb1ELb0ELb0ELb0ELb0ELb0ELi2ELi4ELi4ELi4ELb0EEENS1_24CollectiveEpilogueBwdGQAISA_fSD_Li256ELb0ELb0EEENS1_19SingleTileSchedulerILb0ELb0ELb0ELi128EEEEEEEEEvNT_6ParamsE$_ZN4cute8gmem_ptrIPKfECI1NS_12iter_adaptorIS2_S3_EEES2_)
$_ZN7cutlass13device_kernelIN5flash19enable_sm80_to_sm89INS1_16FlashAttnBwdSm80INS1_25CollectiveMainloopBwdSm80ILi2ELi2EN4cute5tupleIJNS5_1CILi128EEES8_NS7_ILi64EEEEEENS_10bfloat16_tEfNS_4arch4Sm80ELb0ELb0ELb1ELb0ELb0ELb0ELb0ELb0ELi2ELi4ELi4ELi4ELb0EEENS1_24CollectiveEpilogueBwdGQAISA_fSD_Li256ELb0ELb0EEENS1_19SingleTileSchedulerILb0ELb0ELb0ELi128EEEEEEEEEvNT_6ParamsE$_ZN4cute8gmem_ptrIPKfECI1NS_12iter_adaptorIS2_S3_EEES2_:
[----:B------:R-:W-:Y:S02]  /*a350*/  MOV R16, 0xa370 ;  /* 0x0000a37000107802 */ /* 0x000fe40000000f00 */
[----:B------:R-:W-:Y:S05]  /*a360*/  CALL.REL.NOINC `($_ZN7cutlass13device_kernelIN5flash19enable_sm80_to_sm89INS1_16FlashAttnBwdSm80INS1_25CollectiveMainloopBwdSm80ILi2ELi2EN4cute5tupleIJNS5_1CILi128EEES8_NS7_ILi64EEEEEENS_10bfloat16_tEfNS_4arch4Sm80ELb0ELb0ELb1ELb0ELb0ELb0ELb0ELb0ELi2ELi4ELi4ELi4ELb0EEENS1_24CollectiveEpilogueBwdGQAISA_fSD_Li256ELb0ELb0EEENS1_19SingleTileSchedulerILb0ELb0ELb0ELi128EEEEEEEEEvNT_6ParamsE$_ZN4cute12iter_adaptorIPKfNS_8gmem_ptrIS2_EEEC2ES2_) ;  /* 0xffffab5000007944 */ /* 0x000fea0003c3ffff */
[----:B------:R-:W-:-:S04]  /*a370*/  MOV R11, 0x0 ;  /* 0x00000000000b7802 */ /* 0x000fc80000000f00 */
[----:B------:R-:W-:Y:S05]  /*a380*/  RET.REL.NODEC R10 `(_ZN7cutlass13device_kernelIN5flash19enable_sm80_to_sm89INS1_16FlashAttnBwdSm80INS1_25CollectiveMainloopBwdSm80ILi2ELi2EN4cute5tupleIJNS5_1CILi128EEES8_NS7_ILi64EEEEEENS_10bfloat16_tEfNS_4arch4Sm80ELb0ELb0ELb1ELb0ELb0ELb0ELb0ELb0ELi2ELi4ELi4ELi4ELb0EEENS1_24CollectiveEpilogueBwdGQAISA_fSD_Li256ELb0ELb0EEENS1_19SingleTileSchedulerILb0ELb0ELb0ELi128EEEEEEEEEvNT_6ParamsE) ;  /* 0xffff5c700a007950 */ /* 0x000fea0003c3ffff */
        .type           $_ZN7cutlass13device_kernelIN5flash19enable_sm80_to_sm89INS1_16FlashAttnBwdSm80INS1_25CollectiveMainloopBwdSm80ILi2ELi2EN4cute5tupleIJNS5_1CILi128EEES8_NS7_ILi64EEEEEENS_10bfloat16_tEfNS_4arch4Sm80ELb0ELb0ELb1ELb0ELb0ELb0ELb0ELb0ELi2ELi4ELi4ELi4ELb0EEENS1_24CollectiveEpilogueBwdGQAISA_fSD_Li256ELb0ELb0EEENS1_19SingleTileSchedulerILb0ELb0ELb0ELi128EEEEEEEEEvNT_6ParamsE$_ZN4cute8gmem_ptrIPfECI1NS_12iter_adaptorIS1_S2_EEES1_,@function
        .size           $_ZN7cutlass13device_kernelIN5flash19enable_sm80_to_sm89INS1_16FlashAttnBwdSm80INS1_25CollectiveMainloopBwdSm80ILi2ELi2EN4cute5tupleIJNS5_1CILi128EEES8_NS7_ILi64EEEEEENS_10bfloat16_tEfNS_4arch4Sm80ELb0ELb0ELb1ELb0ELb0ELb0ELb0ELb0ELi2ELi4ELi4ELi4ELb0EEENS1_24CollectiveEpilogueBwdGQAISA_fSD_Li256ELb0ELb0EEENS1_19SingleTileSchedulerILb0ELb0ELb0ELi128EEEEEEEEEvNT_6ParamsE$_ZN4cute8gmem_ptrIPfECI1NS_12iter_adaptorIS1_S2_EEES1_,($_ZN7cutlass13device_kernelIN5flash19enable_sm80_to_sm89INS1_16FlashAttnBwdSm80INS1_25CollectiveMainloopBwdSm80ILi2ELi2EN4cute5tupleIJNS5_1CILi128EEES8_NS7_ILi64EEEEEENS_10bfloat16_tEfNS_4arch4Sm80ELb0ELb0ELb1ELb0ELb0ELb0ELb0ELb0ELi2ELi4ELi4ELi4ELb0EEENS1_24CollectiveEpilogueBwdGQAISA_fSD_Li256ELb0ELb0EEENS1_19SingleTileSchedulerILb0ELb0ELb0ELi128EEEEEEEEEvNT_6ParamsE$_ZN4cute8smem_ptrIPN7cutlass10bfloat16_tEECI1NS_12iter_adaptorIS3_S4_EEES3_ - $_ZN7cutlass13device_kernelIN5flash19enable_sm80_to_sm89INS1_16FlashAttnBwdSm80INS1_25CollectiveMainloopBwdSm80ILi2ELi2EN4cute5tupleIJNS5_1CILi128EEES8_NS7_ILi64EEEEEENS_10bfloat16_tEfNS_4arch4Sm80ELb0ELb0ELb1ELb0ELb0ELb0ELb0ELb0ELi2ELi4ELi4ELi4ELb0EEENS1_24CollectiveEpilogueBwdGQAISA_fSD_Li256ELb0ELb0EEENS1_19SingleTileSchedulerILb0ELb0ELb0ELi128EEEEEEEEEvNT_6ParamsE$_ZN4cute8gmem_ptrIPfECI1NS_12iter_adaptorIS1_S2_EEES1_)
$_ZN7cutlass13device_kernelIN5flash19enable_sm80_to_sm89INS1_16FlashAttnBwdSm80INS1_25CollectiveMainloopBwdSm80ILi2ELi2EN4cute5tupleIJNS5_1CILi128EEES8_NS7_ILi64EEEEEENS_10bfloat16_tEfNS_4arch4Sm80ELb0ELb0ELb1ELb0ELb0ELb0ELb0ELb0ELi2ELi4ELi4ELi4ELb0EEENS1_24CollectiveEpilogueBwdGQAISA_fSD_Li256ELb0ELb0EEENS1_19SingleTileSchedulerILb0ELb0ELb0ELi128EEEEEEEEEvNT_6ParamsE$_ZN4cute8gmem_ptrIPfECI1NS_12iter_adaptorIS1_S2_EEES1_:
[----:B------:R-:W-:Y:S02]  /*a390*/  MOV R4, 0xa3b0 ;  /* 0x0000a3b000047802 */ /* 0x000fe40000000f00 */
[----:B------:R-:W-:Y:S05]  /*a3a0*/  CALL.REL.NOINC `($_ZN7cutlass13device_kernelIN5flash19enable_sm80_to_sm89INS1_16FlashAttnBwdSm80INS1_25CollectiveMainloopBwdSm80ILi2ELi2EN4cute5tupleIJNS5_1CILi128EEES8_NS7_ILi64EEEEEENS_10bfloat16_tEfNS_4arch4Sm80ELb0ELb0ELb1ELb0ELb0ELb0ELb0ELb0ELi2ELi4ELi4ELi4ELb0EEENS1_24CollectiveEpilogueBwdGQAISA_fSD_Li256ELb0ELb0EEENS1_19SingleTileSchedulerILb0ELb0ELb0ELi128EEEEEEEEEvNT_6ParamsE$_ZN4cute12iter_adaptorIPfNS_8gmem_ptrIS1_EEEC2ES1_) ;  /* 0xffffabd000007944 */ /* 0x000fea0003c3ffff */
[----:B------:R-:W-:-:S04]  /*a3b0*/  MOV R9, 0x0 ;  /* 0x0000000000097802 */ /* 0x000fc80000000f00 */
[----:B------:R-:W-:Y:S05]  /*a3c0*/  RET.REL.NODEC R8 `(_ZN7cutlass13device_kernelIN5flash19enable_sm80_to_sm89INS1_16FlashAttnBwdSm80INS1_25CollectiveMainloopBwdSm80ILi2ELi2EN4cute5tupleIJNS5_1CILi128EEES8_NS7_ILi64EEEEEENS_10bfloat16_tEfNS_4arch4Sm80ELb0ELb0ELb1ELb0ELb0ELb0ELb0ELb0ELi2ELi4ELi4ELi4ELb0EEENS1_24CollectiveEpilogueBwdGQAISA_fSD_Li256ELb0ELb0EEENS1_19SingleTileSchedulerILb0ELb0ELb0ELi128EEEEEEEEEvNT_6ParamsE) ;  /* 0xffff5c3008007950 */ /* 0x000fea0003c3ffff */
        .type           $_ZN7cutlass13device_kernelIN5flash19enable_sm80_to_sm89INS1_16FlashAttnBwdSm80INS1_25CollectiveMainloopBwdSm80ILi2ELi2EN4cute5tupleIJNS5_1CILi128EEES8_NS7_ILi64EEEEEENS_10bfloat16_tEfNS_4arch4Sm80ELb0ELb0ELb1ELb0ELb0ELb0ELb0ELb0ELi2ELi4ELi4ELi4ELb0EEENS1_24CollectiveEpilogueBwdGQAISA_fSD_Li256ELb0ELb0EEENS1_19SingleTileSchedulerILb0ELb0ELb0ELi128EEEEEEEEEvNT_6ParamsE$_ZN4cute8smem_ptrIPN7cutlass10bfloat16_tEECI1NS_12iter_adaptorIS3_S4_EEES3_,@function
        .size           $_ZN7cutlass13device_kernelIN5flash19enable_sm80_to_sm89INS1_16FlashAttnBwdSm80INS1_25CollectiveMainloopBwdSm80ILi2ELi2EN4cute5tupleIJNS5_1CILi128EEES8_NS7_ILi64EEEEEENS_10bfloat16_tEfNS_4arch4Sm80ELb0ELb0ELb1ELb0ELb0ELb0ELb0ELb0ELi2ELi4ELi4ELi4ELb0EEENS1_24CollectiveEpilogueBwdGQAISA_fSD_Li256ELb0ELb0EEENS1_19SingleTileSchedulerILb0ELb0ELb0ELi128EEEEEEEEEvNT_6ParamsE$_ZN4cute8smem_ptrIPN7cutlass10bfloat16_tEECI1NS_12iter_adaptorIS3_S4_EEES3_,($_ZN7cutlass13device_kernelIN5flash19enable_sm80_to_sm89INS1_16FlashAttnBwdSm80INS1_25CollectiveMainloopBwdSm80ILi2ELi2EN4cute5tupleIJNS5_1CILi128EEES8_NS7_ILi64EEEEEENS_10bfloat16_tEfNS_4arch4Sm80ELb0ELb0ELb1ELb0ELb0ELb0ELb0ELb0ELi2ELi4ELi4ELi4ELb0EEENS1_24CollectiveEpilogueBwdGQAISA_fSD_Li256ELb0ELb0EEENS1_19SingleTileSchedulerILb0ELb0ELb0ELi128EEEEEEEEEvNT_6ParamsE$_ZN4cute8smem_ptrIPN7cutlass9uint128_tEECI1NS_12iter_adaptorIS3_S4_EEES3_ - $_ZN7cutlass13device_kernelIN5flash19enable_sm80_to_sm89INS1_16FlashAttnBwdSm80INS1_25CollectiveMainloopBwdSm80ILi2ELi2EN4cute5tupleIJNS5_1CILi128EEES8_NS7_ILi64EEEEEENS_10bfloat16_tEfNS_4arch4Sm80ELb0ELb0ELb1ELb0ELb0ELb0ELb0ELb0ELi2ELi4ELi4ELi4ELb0EEENS1_24CollectiveEpilogueBwdGQAISA_fSD_Li256ELb0ELb0EEENS1_19SingleTileSchedulerILb0ELb0ELb0ELi128EEEEEEEEEvNT_6ParamsE$_ZN4cute8smem_ptrIPN7cutlass10bfloat16_tEECI1NS_12iter_adaptorIS3_S4_EEES3_)
$_ZN7cutlass13device_kernelIN5flash19enable_sm80_to_sm89INS1_16FlashAttnBwdSm80INS1_25CollectiveMainloopBwdSm80ILi2ELi2EN4cute5tupleIJNS5_1CILi128EEES8_NS7_ILi64EEEEEENS_10bfloat16_tEfNS_4arch4Sm80ELb0ELb0ELb1ELb0ELb0ELb0ELb0ELb0ELi2ELi4ELi4ELi4ELb0EEENS1_24CollectiveEpilogueBwdGQAISA_fSD_Li256ELb0ELb0EEENS1_19SingleTileSchedulerILb0ELb0ELb0ELi128EEEEEEEEEvNT_6ParamsE$_ZN4cute8smem_ptrIPN7cutlass10bfloat16_tEECI1NS_12iter_adaptorIS3_S4_EEES3_:
[----:B------:R-:W-:Y:S02]  /*a3d0*/  MOV R10, 0xa3f0 ;  /* 0x0000a3f0000a7802 */ /* 0x000fe40000000f00 */
[----:B------:R-:W-:Y:S05]  /*a3e0*/  CALL.REL.NOINC `($_ZN7cutlass13device_kernelIN5flash19enable_sm80_to_sm89INS1_16FlashAttnBwdSm80INS1_25CollectiveMainloopBwdSm80ILi2ELi2EN4cute5tupleIJNS5_1CILi128EEES8_NS7_ILi64EEEEEENS_10bfloat16_tEfNS_4arch4Sm80ELb0ELb0ELb1ELb0ELb0ELb0ELb0ELb0ELi2ELi4ELi4ELi4ELb0EEENS1_24CollectiveEpilogueBwdGQAISA_fSD_Li256ELb0ELb0EEENS1_19SingleTileSchedulerILb0ELb0ELb0ELi128EEEEEEEEEvNT_6ParamsE$_ZN4cute12iter_adaptorIPN7cutlass10bfloat16_tENS_8smem_ptrIS3_EEEC2ES3_) ;  /* 0xffffab1000007944 */ /* 0x000fea0003c3ffff */
[----:B------:R-:W-:-:S04]  /*a3f0*/  MOV R9, 0x0 ;  /* 0x0000000000097802 */ /* 0x000fc80000000f00 */
[----:B------:R-:W-:Y:S05]  /*a400*/  RET.REL.NODEC R8 `(_ZN7cutlass13device_kernelIN5flash19enable_sm80_to_sm89INS1_16FlashAttnBwdSm80INS1_25CollectiveMainloopBwdSm80ILi2ELi2EN4cute5tupleIJNS5_1CILi128EEES8_NS7_ILi64EEEEEENS_10bfloat16_tEfNS_4arch4Sm80ELb0ELb0ELb1ELb0ELb0ELb0ELb0ELb0ELi2ELi4ELi4ELi4ELb0EEENS1_24CollectiveEpilogueBwdGQAISA_fSD_Li256ELb0ELb0EEENS1_19SingleTileSchedulerILb0ELb0ELb0ELi128EEEEEEEEEvNT_6ParamsE) ;  /* 0xffff5bf008007950 */ /* 0x000fea0003c3ffff */
        .type           $_ZN7cutlass13device_kernelIN5flash19enable_sm80_to_sm89INS1_16FlashAttnBwdSm80INS1_25CollectiveMainloopBwdSm80ILi2ELi2EN4cute5tupleIJNS5_1CILi128EEES8_NS7_ILi64EEEEEENS_10bfloat16_tEfNS_4arch4Sm80ELb0ELb0ELb1ELb0ELb0ELb0ELb0ELb0ELi2ELi4ELi4ELi4ELb0EEENS1_24CollectiveEpilogueBwdGQAISA_fSD_Li256ELb0ELb0EEENS1_19SingleTileSchedulerILb0ELb0ELb0ELi128EEEEEEEEEvNT_6ParamsE$_ZN4cute8smem_ptrIPN7cutlass9uint128_tEECI1NS_12iter_adaptorIS3_S4_EEES3_,@function
        .size           $_ZN7cutlass13device_kernelIN5flash19enable_sm80_to_sm89INS1_16FlashAttnBwdSm80INS1_25CollectiveMainloopBwdSm80ILi2ELi2EN4cute5tupleIJNS5_1CILi128EEES8_NS7_ILi64EEEEEENS_10bfloat16_tEfNS_4arch4Sm80ELb0ELb0ELb1ELb0ELb0ELb0ELb0ELb0ELi2ELi4ELi4ELi4ELb0EEENS1_24CollectiveEpilogueBwdGQAISA_fSD_Li256ELb0ELb0EEENS1_19SingleTileSchedulerILb0ELb0ELb0ELi128EEEEEEEEEvNT_6ParamsE$_ZN4cute8smem_ptrIPN7cutlass9uint128_tEECI1NS_12iter_adaptorIS3_S4_EEES3_,($_ZN7cutlass13device_kernelIN5flash19enable_sm80_to_sm89INS1_16FlashAttnBwdSm80INS1_25CollectiveMainloopBwdSm80ILi2ELi2EN4cute5tupleIJNS5_1CILi128EEES8_NS7_ILi64EEEEEENS_10bfloat16_tEfNS_4arch4Sm80ELb0ELb0ELb1ELb0ELb0ELb0ELb0ELb0ELi2ELi4ELi4ELi4ELb0EEENS1_24CollectiveEpilogueBwdGQAISA_fSD_Li256ELb0ELb0EEENS1_19SingleTileSchedulerILb0ELb0ELb0ELi128EEEEEEEEEvNT_6ParamsE$_ZN4cute8smem_ptrIPfECI1NS_12iter_adaptorIS1_S2_EEES1_ - $_ZN7cutlass13device_kernelIN5flash19enable_sm80_to_sm89INS1_16FlashAttnBwdSm80INS1_25CollectiveMainloopBwdSm80ILi2ELi2EN4cute5tupleIJNS5_1CILi128EEES8_NS7_ILi64EEEEEENS_10bfloat16_tEfNS_4arch4Sm80ELb0ELb0ELb1ELb0ELb0ELb0ELb0ELb0ELi2ELi4ELi4ELi4ELb0EEENS1_24CollectiveEpilogueBwdGQAISA_fSD_Li256ELb0ELb0EEENS1_19SingleTileSchedulerILb0ELb0ELb0ELi128EEEEEEEEEvNT_6ParamsE$_ZN4cute8smem_ptrIPN7cutlass9uint128_tEECI1NS_12iter_adaptorIS3_S4_EEES3_)
$_ZN7cutlass13device_kernelIN5flash19enable_sm80_to_sm89INS1_16FlashAttnBwdSm80INS1_25CollectiveMainloopBwdSm80ILi2ELi2EN4cute5tupleIJNS5_1CILi128EEES8_NS7_ILi64EEEEEENS_10bfloat16_tEfNS_4arch4Sm80ELb0ELb0ELb1ELb0ELb0ELb0ELb0ELb0ELi2ELi4ELi4ELi4ELb0EEENS1_24CollectiveEpilogueBwdGQAISA_fSD_Li256ELb0ELb0EEENS1_19SingleTileSchedulerILb0ELb0ELb0ELi128EEEEEEEEEvNT_6ParamsE$_ZN4cute8smem_ptrIPN7cutlass9uint128_tEECI1NS_12iter_adaptorIS3_S4_EEES3_:
[----:B------:R-:W-:Y:S02]  /*a410*/  MOV R10, 0xa430 ;  /* 0x0000a430000a7802 */ /* 0x000fe40000000f00 */
[----:B------:R-:W-:Y:S05]  /*a420*/  CALL.REL.NOINC `($_ZN7cutlass13device_kernelIN5flash19enable_sm80_to_sm89INS1_16FlashAttnBwdSm80INS1_25CollectiveMainloopBwdSm80ILi2ELi2EN4cute5tupleIJNS5_1CILi128EEES8_NS7_ILi64EEEEEENS_10bfloat16_tEfNS_4arch4Sm80ELb0ELb0ELb1ELb0ELb0ELb0ELb0ELb0ELi2ELi4ELi4ELi4ELb0EEENS1_24CollectiveEpilogueBwdGQAISA_fSD_Li256ELb0ELb0EEENS1_19SingleTileSchedulerILb0ELb0ELb0ELi128EEEEEEEEEvNT_6ParamsE$_ZN4cute12iter_adaptorIPN7cutlass9uint128_tENS_8smem_ptrIS3_EEEC2ES3_) ;  /* 0xffffab1000007944 */ /* 0x000fea0003c3ffff */
[----:B------:R-:W-:-:S04]  /*a430*/  MOV R9, 0x0 ;  /* 0x0000000000097802 */ /* 0x000fc80000000f00 */
[----:B------:R-:W-:Y:S05]  /*a440*/  RET.REL.NODEC R8 `(_ZN7cutlass13device_kernelIN5flash19enable_sm80_to_sm89INS1_16FlashAttnBwdSm80INS1_25CollectiveMainloopBwdSm80ILi2ELi2EN4cute5tupleIJNS5_1CILi128EEES8_NS7_ILi64EEEEEENS_10bfloat16_tEfNS_4arch4Sm80ELb0ELb0ELb1ELb0ELb0ELb0ELb0ELb0ELi2ELi4ELi4ELi4ELb0EEENS1_24CollectiveEpilogueBwdGQAISA_fSD_Li256ELb0ELb0EEENS1_19SingleTileSchedulerILb0ELb0ELb0ELi128EEEEEEEEEvNT_6ParamsE) ;  /* 0xffff5bb008007950 */ /* 0x000fea0003c3ffff */
        .type           $_ZN7cutlass13device_kernelIN5flash19enable_sm80_to_sm89INS1_16FlashAttnBwdSm80INS1_25CollectiveMainloopBwdSm80ILi2ELi2EN4cute5tupleIJNS5_1CILi128EEES8_NS7_ILi64EEEEEENS_10bfloat16_tEfNS_4arch4Sm80ELb0ELb0ELb1ELb0ELb0ELb0ELb0ELb0ELi2ELi4ELi4ELi4ELb0EEENS1_24CollectiveEpilogueBwdGQAISA_fSD_Li256ELb0ELb0EEENS1_19SingleTileSchedulerILb0ELb0ELb0ELi128EEEEEEEEEvNT_6ParamsE$_ZN4cute8smem_ptrIPfECI1NS_12iter_adaptorIS1_S2_EEES1_,@function
        .size           $_ZN7cutlass13device_kernelIN5flash19enable_sm80_to_sm89INS1_16FlashAttnBwdSm80INS1_25CollectiveMainloopBwdSm80ILi2ELi2EN4cute5tupleIJNS5_1CILi128EEES8_NS7_ILi64EEEEEENS_10bfloat16_tEfNS_4arch4Sm80ELb0ELb0ELb1ELb0ELb0ELb0ELb0ELb0ELi2ELi4ELi4ELi4ELb0EEENS1_24CollectiveEpilogueBwdGQAISA_fSD_Li256ELb0ELb0EEENS1_19SingleTileSchedulerILb0ELb0ELb0ELi128EEEEEEEEEvNT_6ParamsE$_ZN4cute8smem_ptrIPfECI1NS_12iter_adaptorIS1_S2_EEES1_,($_ZN7cutlass13device_kernelIN5flash19enable_sm80_to_sm89INS1_16FlashAttnBwdSm80INS1_25CollectiveMainloopBwdSm80ILi2ELi2EN4cute5tupleIJNS5_1CILi128EEES8_NS7_ILi64EEEEEENS_10bfloat16_tEfNS_4arch4Sm80ELb0ELb0ELb1ELb0ELb0ELb0ELb0ELb0ELi2ELi4ELi4ELi4ELb0EEENS1_24CollectiveEpilogueBwdGQAISA_fSD_Li256ELb0ELb0EEENS1_19SingleTileSchedulerILb0ELb0ELb0ELi128EEEEEEEEEvNT_6ParamsE$_ZN4cute8smem_ptrIPjECI1NS_12iter_adaptorIS1_S2_EEES1_ - $_ZN7cutlass13device_kernelIN5flash19enable_sm80_to_sm89INS1_16FlashAttnBwdSm80INS1_25CollectiveMainloopBwdSm80ILi2ELi2EN4cute5tupleIJNS5_1CILi128EEES8_NS7_ILi64EEEEEENS_10bfloat16_tEfNS_4arch4Sm80ELb0ELb0ELb1ELb0ELb0ELb0ELb0ELb0ELi2ELi4ELi4ELi4ELb0EEENS1_24CollectiveEpilogueBwdGQAISA_fSD_Li256ELb0ELb0EEENS1_19SingleTileSchedulerILb0ELb0ELb0ELi128EEEEEEEEEvNT_6ParamsE$_ZN4cute8smem_ptrIPfECI1NS_12iter_adaptorIS1_S2_EEES1_)
$_ZN7cutlass13device_kernelIN5flash19enable_sm80_to_sm89INS1_16FlashAttnBwdSm80INS1_25CollectiveMainloopBwdSm80ILi2ELi2EN4cute5tupleIJNS5_1CILi128EEES8_NS7_ILi64EEEEEENS_10bfloat16_tEfNS_4arch4Sm80ELb0ELb0ELb1ELb0ELb0ELb0ELb0ELb0ELi2ELi4ELi4ELi4ELb0EEENS1_24CollectiveEpilogueBwdGQAISA_fSD_Li256ELb0ELb0EEENS1_19SingleTileSchedulerILb0ELb0ELb0ELi128EEEEEEEEEvNT_6ParamsE$_ZN4cute8smem_ptrIPfECI1NS_12iter_adaptorIS1_S2_EEES1_:
[----:B------:R-:W-:Y:S02]  /*a450*/  MOV R10, 0xa470 ;  /* 0x0000a470000a7802 */ /* 0x000fe40000000f00 */
[----:B------:R-:W-:Y:S05]  /*a460*/  CALL.REL.NOINC `($_ZN7cutlass13device_kernelIN5flash19enable_sm80_to_sm89INS1_16FlashAttnBwdSm80INS1_25CollectiveMainloopBwdSm80ILi2ELi2EN4cute5tupleIJNS5_1CILi128EEES8_NS7_ILi64EEEEEENS_10bfloat16_tEfNS_4arch4Sm80ELb0ELb0ELb1ELb0ELb0ELb0ELb0ELb0ELi2ELi4ELi4ELi4ELb0EEENS1_24CollectiveEpilogueBwdGQAISA_fSD_Li256ELb0ELb0EEENS1_19SingleTileSchedulerILb0ELb0ELb0ELi128EEEEEEEEEvNT_6ParamsE$_ZN4cute12iter_adaptorIPfNS_8smem_ptrIS1_EEEC2ES1_) ;  /* 0xffffab5000007944 */ /* 0x000fea0003c3ffff */
[----:B------:R-:W-:-:S04]  /*a470*/  MOV R9, 0x0 ;  /* 0x0000000000097802 */ /* 0x000fc80000000f00 */
[----:B------:R-:W-:Y:S05]  /*a480*/  RET.REL.NODEC R8 `(_ZN7cutlass13device_kernelIN5flash19enable_sm80_to_sm89INS1_16FlashAttnBwdSm80INS1_25CollectiveMainloopBwdSm80ILi2ELi2EN4cute5tupleIJNS5_1CILi128EEES8_NS7_ILi64EEEEEENS_10bfloat16_tEfNS_4arch4Sm80ELb0ELb0ELb1ELb0ELb0ELb0ELb0ELb0ELi2ELi4ELi4ELi4ELb0EEENS1_24CollectiveEpilogueBwdGQAISA_fSD_Li256ELb0ELb0EEENS1_19SingleTileSchedulerILb0ELb0ELb0ELi128EEEEEEEEEvNT_6ParamsE) ;  /* 0xffff5b7008007950 */ /* 0x000fea0003c3ffff */
        .type           $_ZN7cutlass13device_kernelIN5flash19enable_sm80_to_sm89INS1_16FlashAttnBwdSm80INS1_25CollectiveMainloopBwdSm80ILi2ELi2EN4cute5tupleIJNS5_1CILi128EEES8_NS7_ILi64EEEEEENS_10bfloat16_tEfNS_4arch4Sm80ELb0ELb0ELb1ELb0ELb0ELb0ELb0ELb0ELi2ELi4ELi4ELi4ELb0EEENS1_24CollectiveEpilogueBwdGQAISA_fSD_Li256ELb0ELb0EEENS1_19SingleTileSchedulerILb0ELb0ELb0ELi128EEEEEEEEEvNT_6ParamsE$_ZN4cute8smem_ptrIPjECI1NS_12iter_adaptorIS1_S2_EEES1_,@function
        .size           $_ZN7cutlass13device_kernelIN5flash19enable_sm80_to_sm89INS1_16FlashAttnBwdSm80INS1_25CollectiveMainloopBwdSm80ILi2ELi2EN4cute5tupleIJNS5_1CILi128EEES8_NS7_ILi64EEEEEENS_10bfloat16_tEfNS_4arch4Sm80ELb0ELb0ELb1ELb0ELb0ELb0ELb0ELb0ELi2ELi4ELi4ELi4ELb0EEENS1_24CollectiveEpilogueBwdGQAISA_fSD_Li256ELb0ELb0EEENS1_19SingleTileSchedulerILb0ELb0ELb0ELi128EEEEEEEEEvNT_6ParamsE$_ZN4cute8smem_ptrIPjECI1NS_12iter_adaptorIS1_S2_EEES1_,($_ZN7cutlass13device_kernelIN5flash19enable_sm80_to_sm89INS1_16FlashAttnBwdSm80INS1_25CollectiveMainloopBwdSm80ILi2ELi2EN4cute5tupleIJNS5_1CILi128EEES8_NS7_ILi64EEEEEENS_10bfloat16_tEfNS_4arch4Sm80ELb0ELb0ELb1ELb0ELb0ELb0ELb0ELb0ELi2ELi4ELi4ELi4ELb0EEENS1_24CollectiveEpilogueBwdGQAISA_fSD_Li256ELb0ELb0EEENS1_19SingleTileSchedulerILb0ELb0ELb0ELi128EEEEEEEEEvNT_6ParamsE$_ZN73_INTERNAL_24fd9406_37_flash_bwd_hdim64_bf16_softcap_sm80_cu_8e232a79_330724__cvta_generic_to_sharedEPKv - $_ZN7cutlass13device_kernelIN5flash19enable_sm80_to_sm89INS1_16FlashAttnBwdSm80INS1_25CollectiveMainloopBwdSm80ILi2ELi2EN4cute5tupleIJNS5_1CILi128EEES8_NS7_ILi64EEEEEENS_10bfloat16_tEfNS_4arch4Sm80ELb0ELb0ELb1ELb0ELb0ELb0ELb0ELb0ELi2ELi4ELi4ELi4ELb0EEENS1_24CollectiveEpilogueBwdGQAISA_fSD_Li256ELb0ELb0EEENS1_19SingleTileSchedulerILb0ELb0ELb0ELi128EEEEEEEEEvNT_6ParamsE$_ZN4cute8smem_ptrIPjECI1NS_12iter_adaptorIS1_S2_EEES1_)
$_ZN7cutlass13device_kernelIN5flash19enable_sm80_to_sm89INS1_16FlashAttnBwdSm80INS1_25CollectiveMainloopBwdSm80ILi2ELi2EN4cute5tupleIJNS5_1CILi128EEES8_NS7_ILi64EEEEEENS_10bfloat16_tEfNS_4arch4Sm80ELb0ELb0ELb1ELb0ELb0ELb0ELb0ELb0ELi2ELi4ELi4ELi4ELb0EEENS1_24CollectiveEpilogueBwdGQAISA_fSD_Li256ELb0ELb0EEENS1_19SingleTileSchedulerILb0ELb0ELb0ELi128EEEEEEEEEvNT_6ParamsE$_ZN4cute8smem_ptrIPjECI1NS_12iter_adaptorIS1_S2_EEES1_:
[----:B------:R-:W-:Y:S02]  /*a490*/  MOV R10, 0xa4b0 ;  /* 0x0000a4b0000a7802 */ /* 0x000fe40000000f00 */
[----:B------:R-:W-:Y:S05]  /*a4a0*/  CALL.REL.NOINC `($_ZN7cutlass13device_kernelIN5flash19enable_sm80_to_sm89INS1_16FlashAttnBwdSm80INS1_25CollectiveMainloopBwdSm80ILi2ELi2EN4cute5tupleIJNS5_1CILi128EEES8_NS7_ILi64EEEEEENS_10bfloat16_tEfNS_4arch4Sm80ELb0ELb0ELb1ELb0ELb0ELb0ELb0ELb0ELi2ELi4ELi4ELi4ELb0EEENS1_24CollectiveEpilogueBwdGQAISA_fSD_Li256ELb0ELb0EEENS1_19SingleTileSchedulerILb0ELb0ELb0ELi128EEEEEEEEEvNT_6ParamsE$_ZN4cute12iter_adaptorIPjNS_8smem_ptrIS1_EEEC2ES1_) ;  /* 0xffffab5000007944 */ /* 0x000fea0003c3ffff */
[----:B------:R-:W-:-:S04]  /*a4b0*/  MOV R9, 0x0 ;  /* 0x0000000000097802 */ /* 0x000fc80000000f00 */
[----:B------:R-:W-:Y:S05]  /*a4c0*/  RET.REL.NODEC R8 `(_ZN7cutlass13device_kernelIN5flash19enable_sm80_to_sm89INS1_16FlashAttnBwdSm80INS1_25CollectiveMainloopBwdSm80ILi2ELi2EN4cute5tupleIJNS5_1CILi128EEES8_NS7_ILi64EEEEEENS_10bfloat16_tEfNS_4arch4Sm80ELb0ELb0ELb1ELb0ELb0ELb0ELb0ELb0ELi2ELi4ELi4ELi4ELb0EEENS1_24CollectiveEpilogueBwdGQAISA_fSD_Li256ELb0ELb0EEENS1_19SingleTileSchedulerILb0ELb0ELb0ELi128EEEEEEEEEvNT_6ParamsE) ;  /* 0xffff5b3008007950 */ /* 0x000fea0003c3ffff */
        .type           $_ZN7cutlass13device_kernelIN5flash19enable_sm80_to_sm89INS1_16FlashAttnBwdSm80INS1_25CollectiveMainloopBwdSm80ILi2ELi2EN4cute5tupleIJNS5_1CILi128EEES8_NS7_ILi64EEEEEENS_10bfloat16_tEfNS_4arch4Sm80ELb0ELb0ELb1ELb0ELb0ELb0ELb0ELb0ELi2ELi4ELi4ELi4ELb0EEENS1_24CollectiveEpilogueBwdGQAISA_fSD_Li256ELb0ELb0EEENS1_19SingleTileSchedulerILb0ELb0ELb0ELi128EEEEEEEEEvNT_6ParamsE$_ZN73_INTERNAL_24fd9406_37_flash_bwd_hdim64_bf16_softcap_sm80_cu_8e232a79_330724__cvta_generic_to_sharedEPKv,@function
        .size           $_ZN7cutlass13device_kernelIN5flash19enable_sm80_to_sm89INS1_16FlashAttnBwdSm80INS1_25CollectiveMainloopBwdSm80ILi2ELi2EN4cute5tupleIJNS5_1CILi128EEES8_NS7_ILi64EEEEEENS_10bfloat16_tEfNS_4arch4Sm80ELb0ELb0ELb1ELb0ELb0ELb0ELb0ELb0ELi2ELi4ELi4ELi4ELb0EEENS1_24CollectiveEpilogueBwdGQAISA_fSD_Li256ELb0ELb0EEENS1_19SingleTileSchedulerILb0ELb0ELb0ELi128EEEEEEEEEvNT_6ParamsE$_ZN73_INTERNAL_24fd9406_37_flash_bwd_hdim64_bf16_softcap_sm80_cu_8e232a79_330724__cvta_generic_to_sharedEPKv,($_ZN7cutlass13device_kernelIN5flash19enable_sm80_to_sm89INS1_16FlashAttnBwdSm80INS1_25CollectiveMainloopBwdSm80ILi2ELi2EN4cute5tupleIJNS5_1CILi128EEES8_NS7_ILi64EEEEEENS_10bfloat16_tEfNS_4arch4Sm80ELb0ELb0ELb1ELb0ELb0ELb0ELb0ELb0ELi2ELi4ELi4ELi4ELb0EEENS1_24CollectiveEpilogueBwdGQAISA_fSD_Li256ELb0ELb0EEENS1_19SingleTileSchedulerILb0ELb0ELb0ELi128EEEEEEEEEvNT_6ParamsE$_ZN73_INTERNAL_24fd9406_37_flash_bwd_hdim64_bf16_softcap_sm80_cu_8e232a79_33079atomicAddEPff - $_ZN7cutlass13device_kernelIN5flash19enable_sm80_to_sm89INS1_16FlashAttnBwdSm80INS1_25CollectiveMainloopBwdSm80ILi2ELi2EN4cute5tupleIJNS5_1CILi128EEES8_NS7_ILi64EEEEEENS_10bfloat16_tEfNS_4arch4Sm80ELb0ELb0ELb1ELb0ELb0ELb0ELb0ELb0ELi2ELi4ELi4ELi4ELb0EEENS1_24CollectiveEpilogueBwdGQAISA_fSD_Li256ELb0ELb0EEENS1_19SingleTileSchedulerILb0ELb0ELb0ELi128EEEEEEEEEvNT_6ParamsE$_ZN73_INTERNAL_24fd9406_37_flash_bwd_hdim64_bf16_softcap_sm80_cu_8e232a79_330724__cvta_generic_to_sharedEPKv)
$_ZN7cutlass13device_kernelIN5flash19enable_sm80_to_sm89INS1_16FlashAttnBwdSm80INS1_25CollectiveMainloopBwdSm80ILi2ELi2EN4cute5tupleIJNS5_1CILi128EEES8_NS7_ILi64EEEEEENS_10bfloat16_tEfNS_4arch4Sm80ELb0ELb0ELb1ELb0ELb0ELb0ELb0ELb0ELi2ELi4ELi4ELi4ELb0EEENS1_24CollectiveEpilogueBwdGQAISA_fSD_Li256ELb0ELb0EEENS1_19SingleTileSchedulerILb0ELb0ELb0ELi128EEEEEEEEEvNT_6ParamsE$_ZN73_INTERNAL_24fd9406_37_flash_bwd_hdim64_bf16_softcap_sm80_cu_8e232a79_330724__cvta_generic_to_sharedEPKv:
[----:B------:R-:W-:Y:S02]  /*a4d0*/  MOV R3, 0x0 ;  /* 0x0000000000037802 */ /* 0x000fe40000000f00 */
[----:B------:R-:W-:Y:S02]  /*a4e0*/  IADD3 R4, R4, -c[0x0][0x18], RZ ;  /* 0x8000060004047a10 */ /* 0x000fe40007ffe0ff */
[----:B------:R-:W-:Y:S05]  /*a4f0*/  RET.REL.NODEC R2 `(_ZN7cutlass13device_kernelIN5flash19enable_sm80_to_sm89INS1_16FlashAttnBwdSm80INS1_25CollectiveMainloopBwdSm80ILi2ELi2EN4cute5tupleIJNS5_1CILi128EEES8_NS7_ILi64EEEEEENS_10bfloat16_tEfNS_4arch4Sm80ELb0ELb0ELb1ELb0ELb0ELb0ELb0ELb0ELi2ELi4ELi4ELi4ELb0EEENS1_24CollectiveEpilogueBwdGQAISA_fSD_Li256ELb0ELb0EEENS1_19SingleTileSchedulerILb0ELb0ELb0ELi128EEEEEEEEEvNT_6ParamsE) ;  /* 0xffff5b0002007950 */ /* 0x000fea0003c3ffff */
        .type           $_ZN7cutlass13device_kernelIN5flash19enable_sm80_to_sm89INS1_16FlashAttnBwdSm80INS1_25CollectiveMainloopBwdSm80ILi2ELi2EN4cute5tupleIJNS5_1CILi128EEES8_NS7_ILi64EEEEEENS_10bfloat16_tEfNS_4arch4Sm80ELb0ELb0ELb1ELb0ELb0ELb0ELb0ELb0ELi2ELi4ELi4ELi4ELb0EEENS1_24CollectiveEpilogueBwdGQAISA_fSD_Li256ELb0ELb0EEENS1_19SingleTileSchedulerILb0ELb0ELb0ELi128EEEEEEEEEvNT_6ParamsE$_ZN73_INTERNAL_24fd9406_37_flash_bwd_hdim64_bf16_softcap_sm80_cu_8e232a79_33079atomicAddEPff,@function
        .size           $_ZN7cutlass13device_kernelIN5flash19enable_sm80_to_sm89INS1_16FlashAttnBwdSm80INS1_25CollectiveMainloopBwdSm80ILi2ELi2EN4cute5tupleIJNS5_1CILi128EEES8_NS7_ILi64EEEEEENS_10bfloat16_tEfNS_4arch4Sm80ELb0ELb0ELb1ELb0ELb0ELb0ELb0ELb0ELi2ELi4ELi4ELi4ELb0EEENS1_24CollectiveEpilogueBwdGQAISA_fSD_Li256ELb0ELb0EEENS1_19SingleTileSchedulerILb0ELb0ELb0ELi128EEEEEEEEEvNT_6ParamsE$_ZN73_INTERNAL_24fd9406_37_flash_bwd_hdim64_bf16_softcap_sm80_cu_8e232a79_33079atomicAddEPff,($_ZN7cutlass13device_kernelIN5flash19enable_sm80_to_sm89INS1_16FlashAttnBwdSm80INS1_25CollectiveMainloopBwdSm80ILi2ELi2EN4cute5tupleIJNS5_1CILi128EEES8_NS7_ILi64EEEEEENS_10bfloat16_tEfNS_4arch4Sm80ELb0ELb0ELb1ELb0ELb0ELb0ELb0ELb0ELi2ELi4ELi4ELi4ELb0EEENS1_24CollectiveEpilogueBwdGQAISA_fSD_Li256ELb0ELb0EEENS1_19SingleTileSchedulerILb0ELb0ELb0ELi128EEEEEEEEEvNT_6ParamsE$_ZZN4cute12filter_tupleINS_5tupleIJNS1_IJNS_10UnderscoreENS_1CILi0EEEEEENS1_IJS4_S2_EEEEEENS1_IJNS1_IJNS1_IJNS3_ILi1EEES4_EEES4_EEENS1_IJNS1_IJS4_S4_EEEiEEEEEEZNS_5sliceIS7_SD_EEDaRKT_RKT0_EUlRKT_RKT0_E_EEDaSH_SK_OT1_ENKUlDpSN_E_clIJNS1_IJS9_EEENS1_IJiEEEEEEDaSU_ - $_ZN7cutlass13device_kernelIN5flash19enable_sm80_to_sm89INS1_16FlashAttnBwdSm80INS1_25CollectiveMainloopBwdSm80ILi2ELi2EN4cute5tupleIJNS5_1CILi128EEES8_NS7_ILi64EEEEEENS_10bfloat16_tEfNS_4arch4Sm80ELb0ELb0ELb1ELb0ELb0ELb0ELb0ELb0ELi2ELi4ELi4ELi4ELb0EEENS1_24CollectiveEpilogueBwdGQAISA_fSD_Li256ELb0ELb0EEENS1_19SingleTileSchedulerILb0ELb0ELb0ELi128EEEEEEEEEvNT_6ParamsE$_ZN73_INTERNAL_24fd9406_37_flash_bwd_hdim64_bf16_softcap_sm80_cu_8e232a79_33079atomicAddEPff)
$_ZN7cutlass13device_kernelIN5flash19enable_sm80_to_sm89INS1_16FlashAttnBwdSm80INS1_25CollectiveMainloopBwdSm80ILi2ELi2EN4cute5tupleIJNS5_1CILi128EEES8_NS7_ILi64EEEEEENS_10bfloat16_tEfNS_4arch4Sm80ELb0ELb0ELb1ELb0ELb0ELb0ELb0ELb0ELi2ELi4ELi4ELi4ELb0EEENS1_24CollectiveEpilogueBwdGQAISA_fSD_Li256ELb0ELb0EEENS1_19SingleTileSchedulerILb0ELb0ELb0ELi128EEEEEEEEEvNT_6ParamsE$_ZN73_INTERNAL_24fd9406_37_flash_bwd_hdim64_bf16_softcap_sm80_cu_8e232a79_33079atomicAddEPff:
[----:B------:R-:W-:Y:S01]  /*a500*/  BSSY B0, `(.L_x_1053) ;  /* 0x0000003000007945 */ /* 0x000fe20003800000 */
[----:B------:R-:W-:Y:S02]  /*a510*/  MOV R12, 0xa530 ;  /* 0x0000a530000c7802 */ /* 0x000fe40000000f00 */
[----:B------:R-:W-:Y:S05]  /*a520*/  CALL.REL.NOINC `($_ZN7cutlass13device_kernelIN5flash19enable_sm80_to_sm89INS1_16FlashAttnBwdSm80INS1_25CollectiveMainloopBwdSm80ILi2ELi2EN4cute5tupleIJNS5_1CILi128EEES8_NS7_ILi64EEEEEENS_10bfloat16_tEfNS_4arch4Sm80ELb0ELb0ELb1ELb0ELb0ELb0ELb0ELb0ELi2ELi4ELi4ELi4ELb0EEENS1_24CollectiveEpilogueBwdGQAISA_fSD_Li256ELb0ELb0EEENS1_19SingleTileSchedulerILb0ELb0ELb0ELi128EEEEEEEEEvNT_6ParamsE$__fAtomicAdd) ;  /* 0x0005a2c000007944 */ /* 0x000fea0003c00000 */
[----:B------:R-:W-:Y:S05]  /*a530*/  BSYNC B0 ;  /* 0x0000000000007941 */ /* 0x000fea0003800000 */
.L_x_1053:
[----:B------:R-:W-:-:S04]  /*a540*/  MOV R11, 0x0 ;  /* 0x00000000000b7802 */ /* 0x000fc80000000f00 */
[----:B------:R-:W-:Y:S05]  /*a550*/  RET.REL.NODEC R10 `(_ZN7cutlass13device_kernelIN5flash19enable_sm80_to_sm89INS1_16FlashAttnBwdSm80INS1_25CollectiveMainloopBwdSm80ILi2ELi2EN4cute5tupleIJNS5_1CILi128EEES8_NS7_ILi64EEEEEENS_10bfloat16_tEfNS_4arch4Sm80ELb0ELb0ELb1ELb0ELb0ELb0ELb0ELb0ELi2ELi4ELi4ELi4ELb0EEENS1_24CollectiveEpilogueBwdGQAISA_fSD_Li256ELb0ELb0EEENS1_19SingleTileSchedulerILb0ELb0ELb0ELi128EEEEEEEEEvNT_6ParamsE) ;  /* 0xffff5aa00a007950 */ /* 0x000fea0003c3ffff */
        .type           $_ZN7cutlass13device_kernelIN5flash19enable_sm80_to_sm89INS1_16FlashAttnBwdSm80INS1_25CollectiveMainloopBwdSm80ILi2ELi2EN4cute5tupleIJNS5_1CILi128EEES8_NS7_ILi64EEEEEENS_10bfloat16_tEfNS_4arch4Sm80ELb0ELb0ELb1ELb0ELb0ELb0ELb0ELb0ELi2ELi4ELi4ELi4ELb0EEENS1_24CollectiveEpilogueBwdGQAISA_fSD_Li256ELb0ELb0EEENS1_19SingleTileSchedulerILb0ELb0ELb0ELi128EEEEEEEEEvNT_6ParamsE$_ZZN4cute12filter_tupleINS_5tupleIJNS1_IJNS_10UnderscoreENS_1CILi0EEEEEENS1_IJS4_S2_EEEEEENS1_IJNS1_IJNS1_IJNS3_ILi1EEES4_EEES4_EEENS1_IJNS1_IJS4_S4_EEEiEEEEEEZNS_5sliceIS7_SD_EEDaRKT_RKT0_EUlRKT_RKT0_E_EEDaSH_SK_OT1_ENKUlDpSN_E_clIJNS1_IJS9_EEENS1_IJiEEEEEEDaSU_,@function
        .size           $_ZN7cutlass13device_kernelIN5flash19enable_sm80_to_sm89INS1_16FlashAttnBwdSm80INS1_25CollectiveMainloopBwdSm80ILi2ELi2EN4cute5tupleIJNS5_1CILi128EEES8_NS7_ILi64EEEEEENS_10bfloat16_tEfNS_4arch4Sm80ELb0ELb0ELb1ELb0ELb0ELb0ELb0ELb0ELi2ELi4ELi4ELi4ELb0EEENS1_24CollectiveEpilogueBwdGQAISA_fSD_Li256ELb0ELb0EEENS1_19SingleTileSchedulerILb0ELb0ELb0ELi128EEEEEEEEEvNT_6ParamsE$_ZZN4cute12filter_tupleINS_5tupleIJNS1_IJNS_10UnderscoreENS_1CILi0EEEEEENS1_IJS4_S2_EEEEEENS1_IJNS1_IJNS1_IJNS3_ILi1EEES4_EEES4_EEENS1_IJNS1_IJS4_S4_EEEiEEEEEEZNS_5sliceIS7_SD_EEDaRKT_RKT0_EUlRKT_RKT0_E_EEDaSH_SK_OT1_ENKUlDpSN_E_clIJNS1_IJS9_EEENS1_IJiEEEEEEDaSU_,($_ZN7cutlass13device_kernelIN5flash19enable_sm80_to_sm89INS1_16FlashAttnBwdSm80INS1_25CollectiveMainloopBwdSm80ILi2ELi2EN4cute5tupleIJNS5_1CILi128EEES8_NS7_ILi64EEEEEENS_10bfloat16_tEfNS_4arch4Sm80ELb0ELb0ELb1ELb0ELb0ELb0ELb0ELb0ELi2ELi4ELi4ELi4ELb0EEENS1_24CollectiveEpilogueBwdGQAISA_fSD_Li256ELb0ELb0EEENS1_19SingleTileSchedulerILb0ELb0ELb0ELi128EEEEEEEEEvNT_6ParamsE$_ZZN4cute12filter_tupleINS_5tupleIJNS1_IJNS_1CILi0EEENS1_IJNS2_ILi1EEENS2_ILi512EEEiEEEEEENS2_ILi4096EEENS1_IJiNS2_ILi8192EEEEEEEEEZNS_7flattenISB_EEDaRKT_EUlRKT_E_EEDaSF_OT0_ENKUlDpSI_E_clIJNS1_IJS3_S4_S5_iEEENS1_IJS8_EEESA_EEEDaSM_ - $_ZN7cutlass13device_kernelIN5flash19enable_sm80_to_sm89INS1_16FlashAttnBwdSm80INS1_25CollectiveMainloopBwdSm80ILi2ELi2EN4cute5tupleIJNS5_1CILi128EEES8_NS7_ILi64EEEEEENS_10bfloat16_tEfNS_4arch4Sm80ELb0ELb0ELb1ELb0ELb0ELb0ELb0ELb0ELi2ELi4ELi4ELi4ELb0EEENS1_24CollectiveEpilogueBwdGQAISA_fSD_Li256ELb0ELb0EEENS1_19SingleTileSchedulerILb0ELb0ELb0ELi128EEEEEEEEEvNT_6ParamsE$_ZZN4cute12filter_tupleINS_5tupleIJNS1_IJNS_10UnderscoreENS_1CILi0EEEEEENS1_IJS4_S2_EEEEEENS1_IJNS1_IJNS1_IJNS3_ILi1EEES4_EEES4_EEENS1_IJNS1_IJS4_S4_EEEiEEEEEEZNS_5sliceIS7_SD_EEDaRKT_RKT0_EUlRKT_RKT0_E_EEDaSH_SK_OT1_ENKUlDpSN_E_clIJNS1_IJS9_EEENS1_IJiEEEEEEDaSU_)
$_ZN7cutlass13device_kernelIN5flash19enable_sm80_to_sm89INS1_16FlashAttnBwdSm80INS1_25CollectiveMainloopBwdSm80ILi2ELi2EN4cute5tupleIJNS5_1CILi128EEES8_NS7_ILi64EEEEEENS_10bfloat16_tEfNS_4arch4Sm80ELb0ELb0ELb1ELb0ELb0ELb0ELb0ELb0ELi2ELi4ELi4ELi4ELb0EEENS1_24CollectiveEpilogueBwdGQAISA_fSD_Li256ELb0ELb0EEENS1_19SingleTileSchedulerILb0ELb0ELb0ELi128EEEEEEEEEvNT_6ParamsE$_ZZN4cute12filter_tupleINS_5tupleIJNS1_IJNS_10UnderscoreENS_1CILi0EEEEEENS1_IJS4_S2_EEEEEENS1_IJNS1_IJNS1_IJNS3_ILi1EEES4_EEES4_EEENS1_IJNS1_IJS4_S4_EEEiEEEEEEZNS_5sliceIS7_SD_EEDaRKT_RKT0_EUlRKT_RKT0_E_EEDaSH_SK_OT1_ENKUlDpSN_E_clIJNS1_IJS9_EEENS1_IJiEEEEEEDaSU_:
[----:B------:R-:W-:Y:S02]  /*a560*/  IADD3 R2, R1, 0x1680, RZ ;  /* 0x0000168001027810 */ /* 0x000fe40007ffe0ff */
[----:B------:R-:W-:Y:S02]  /*a570*/  MOV R6, 0xa5a0 ;  /* 0x0000a5a000067802 */ /* 0x000fe40000000f00 */
[----:B------:R-:W-:Y:S02]  /*a580*/  IADD3 R2, R2, c[0x0][0x20], RZ ;  /* 0x0000080002027a10 */ /* 0x000fe40007ffe0ff */
[----:B------:R-:W-:Y:S05]  /*a590*/  CALL.REL.NOINC `($_ZN7cutlass13device_kernelIN5flash19enable_sm80_to_sm89INS1_16FlashAttnBwdSm80INS1_25CollectiveMainloopBwdSm80ILi2ELi2EN4cute5tupleIJNS5_1CILi128EEES8_NS7_ILi64EEEEEENS_10bfloat16_tEfNS_4arch4Sm80ELb0ELb0ELb1ELb0ELb0ELb0ELb0ELb0ELi2ELi4ELi4ELi4ELb0EEENS1_24CollectiveEpilogueBwdGQAISA_fSD_Li256ELb0ELb0EEENS1_19SingleTileSchedulerILb0ELb0ELb0ELi128EEEEEEEEEvNT_6ParamsE$_ZN4cute3eso3ESOILb1ELb0EJNS_5tupleIJNS_1CILi1EEENS3_ILi0EEEEEEiEEC2ERKS6_RKi) ;  /* 0xffffd64000007944 */ /* 0x000fea0003c3ffff */
[----:B-1----:R1:W5:Y:S01]  /*a5a0*/  LDL R3, [R1+0x1680] ;  /* 0x0016800001037983 */ /* 0x0023620000100800 */
[----:B------:R-:W-:-:S04]  /*a5b0*/  MOV R9, 0x0 ;  /* 0x0000000000097802 */ /* 0x000fc80000000f00 */
[----:B------:R-:W-:Y:S05]  /*a5c0*/  RET.REL.NODEC R8 `(_ZN7cutlass13device_kernelIN5flash19enable_sm80_to_sm89INS1_16FlashAttnBwdSm80INS1_25CollectiveMainloopBwdSm80ILi2ELi2EN4cute5tupleIJNS5_1CILi128EEES8_NS7_ILi64EEEEEENS_10bfloat16_tEfNS_4arch4Sm80ELb0ELb0ELb1ELb0ELb0ELb0ELb0ELb0ELi2ELi4ELi4ELi4ELb0EEENS1_24CollectiveEpilogueBwdGQAISA_fSD_Li256ELb0ELb0EEENS1_19SingleTileSchedulerILb0ELb0ELb0ELi128EEEEEEEEEvNT_6ParamsE) ;  /* 0xffff5a3008007950 */ /* 0x000fea0003c3ffff */
        .type           $_ZN7cutlass13device_kernelIN5flash19enable_sm80_to_sm89INS1_16FlashAttnBwdSm80INS1_25CollectiveMainloopBwdSm80ILi2ELi2EN4cute5tupleIJNS5_1CILi128EEES8_NS7_ILi64EEEEEENS_10bfloat16_tEfNS_4arch4Sm80ELb0ELb0ELb1ELb0ELb0ELb0ELb0ELb0ELi2ELi4ELi4ELi4ELb0EEENS1_24CollectiveEpilogueBwdGQAISA_fSD_Li256ELb0ELb0EEENS1_19SingleTileSchedulerILb0ELb0ELb0ELi128EEEEEEEEEvNT_6ParamsE$_ZZN4cute12filter_tupleINS_5tupleIJNS1_IJNS_1CILi0EEENS1_IJNS2_ILi1EEENS2_ILi512EEEiEEEEEENS2_ILi4096EEENS1_IJiNS2_ILi8192EEEEEEEEEZNS_7flattenISB_EEDaRKT_EUlRKT_E_EEDaSF_OT0_ENKUlDpSI_E_clIJNS1_IJS3_S4_S5_iEEENS1_IJS8_EEESA_EEEDaSM_,@function
        .size           $_ZN7cutlass13device_kernelIN5flash19enable_sm80_to_sm89INS1_16FlashAttnBwdSm80INS1_25CollectiveMainloopBwdSm80ILi2ELi2EN4cute5tupleIJNS5_1CILi128EEES8_NS7_ILi64EEEEEENS_10bfloat16_tEfNS_4arch4Sm80ELb0ELb0ELb1ELb0ELb0ELb0ELb0ELb0ELi2ELi4ELi4ELi4ELb0EEENS1_24CollectiveEpilogueBwdGQAISA_fSD_Li256ELb0ELb0EEENS1_19SingleTileSchedulerILb0ELb0ELb0ELi128EEEEEEEEEvNT_6ParamsE$_ZZN4cute12filter_tupleINS_5tupleIJNS1_IJNS_1CILi0EEENS1_IJNS2_ILi1EEENS2_ILi512EEEiEEEEEENS2_ILi4096EEENS1_IJiNS2_ILi8192EEEEEEEEEZNS_7flattenISB_EEDaRKT_EUlRKT_E_EEDaSF_OT0_ENKUlDpSI_E_clIJNS1_IJS3_S4_S5_iEEENS1_IJS8_EEESA_EEEDaSM_,($_ZN7cutlass13device_kernelIN5flash19enable_sm80_to_sm89INS1_16FlashAttnBwdSm80INS1_25CollectiveMainloopBwdSm80ILi2ELi2EN4cute5tupleIJNS5_1CILi128EEES8_NS7_ILi64EEEEEENS_10bfloat16_tEfNS_4arch4Sm80ELb0ELb0ELb1ELb0ELb0ELb0ELb0ELb0ELi2ELi4ELi4ELi4ELb0EEENS1_24CollectiveEpilogueBwdGQAISA_fSD_Li256ELb0ELb0EEENS1_19SingleTileSchedulerILb0ELb0ELb0ELi128EEEEEEEEEvNT_6ParamsE$_ZZN4cute12filter_tupleINS_5tupleIJNS1_IJiNS1_IJiNS_1CILi0EEEEEEEEENS1_IJNS_10UnderscoreENS1_IJS6_S6_EEEEEEEEES9_ZNS_4diceIS9_S9_EEDaRKT_RKT0_EUlRKT_RKT0_E_EEDaSD_SG_OT1_ENKUlDpSJ_E_clIJNS1_IJiiS3_EEENS1_IJEEEEEEDaSQ_ - $_ZN7cutlass13device_kernelIN5flash19enable_sm80_to_sm89INS1_16FlashAttnBwdSm80INS1_25CollectiveMainloopBwdSm80ILi2ELi2EN4cute5tupleIJNS5_1CILi128EEES8_NS7_ILi64EEEEEENS_10bfloat16_tEfNS_4arch4Sm80ELb0ELb0ELb1ELb0ELb0ELb0ELb0ELb0ELi2ELi4ELi4ELi4ELb0EEENS1_24CollectiveEpilogueBwdGQAISA_fSD_Li256ELb0ELb0EEENS1_19SingleTileSchedulerILb0ELb0ELb0ELi128EEEEEEEEEvNT_6ParamsE$_ZZN4cute12filter_tupleINS_5tupleIJNS1_IJNS_1CILi0EEENS1_IJNS2_ILi1EEENS2_ILi512EEEiEEEEEENS2_ILi4096EEENS1_IJiNS2_ILi8192EEEEEEEEEZNS_7flattenISB_EEDaRKT_EUlRKT_E_EEDaSF_OT0_ENKUlDpSI_E_clIJNS1_IJS3_S4_S5_iEEENS1_IJS8_EEESA_EEEDaSM_)
$_ZN7cutlass13device_kernelIN5flash19enable_sm80_to_sm89INS1_16FlashAttnBwdSm80INS1_25CollectiveMainloopBwdSm80ILi2ELi2EN4cute5tupleIJNS5_1CILi128EEES8_NS7_ILi64EEEEEENS_10bfloat16_tEfNS_4arch4Sm80ELb0ELb0ELb1ELb0ELb0ELb0ELb0ELb0ELi2ELi4ELi4ELi4ELb0EEENS1_24CollectiveEpilogueBwdGQAISA_fSD_Li256ELb0ELb0EEENS1_19SingleTileSchedulerILb0ELb0ELb0ELi128EEEEEEEEEvNT_6ParamsE$_ZZN4cute12filter_tupleINS_5tupleIJNS1_IJNS_1CILi0EEENS1_IJNS2_ILi1EEENS2_ILi512EEEiEEEEEENS2_ILi4096EEENS1_IJiNS2_ILi8192EEEEEEEEEZNS_7flattenISB_EEDaRKT_EUlRKT_E_EEDaSF_OT0_ENKUlDpSI_E_clIJNS1_IJS3_S4_S5_iEEENS1_IJS8_EEESA_EEEDaSM_:
[----:B------:R-:W-:Y:S02]  /*a5d0*/  IADD3 R3, R1, 0x1380, RZ ;  /* 0x0000138001037810 */ /* 0x000fe40007ffe0ff */
[----:B------:R-:W-:Y:S02]  /*a5e0*/  MOV R8, 0xa610 ;  /* 0x0000a61000087802 */ /* 0x000fe40000000f00 */
[----:B------:R-:W-:Y:S02]  /*a5f0*/  IADD3 R3, R3, c[0x0][0x20], RZ ;  /* 0x0000080003037a10 */ /* 0x000fe40007ffe0ff */
[----:B------:R-:W-:Y:S05]  /*a600*/  CALL.REL.NOINC `($_ZN7cutlass13device_kernelIN5flash19enable_sm80_to_sm89INS1_16FlashAttnBwdSm80INS1_25CollectiveMainloopBwdSm80ILi2ELi2EN4cute5tupleIJNS5_1CILi128EEES8_NS7_ILi64EEEEEENS_10bfloat16_tEfNS_4arch4Sm80ELb0ELb0ELb1ELb0ELb0ELb0ELb0ELb0ELi2ELi4ELi4ELi4ELb0EEENS1_24CollectiveEpilogueBwdGQAISA_fSD_Li256ELb0ELb0EEENS1_19SingleTileSchedulerILb0ELb0ELb0ELi128EEEEEEEEEvNT_6ParamsE$_ZN4cute3eso3ESOILb1ELb0EJNS_1CILi0EEENS2_ILi1EEENS2_ILi512EEEiNS2_ILi4096EEEiNS2_ILi8192EEEEEC2ERKS3_RKS4_RKS5_RKiRKS6_SG_RKS7_) ;  /* 0xffffc61000007944 */ /* 0x000fea0003c3ffff */
[----:B------:R-:W-:-:S04]  /*a610*/  MOV R7, 0x0 ;  /* 0x0000000000077802 */ /* 0x000fc80000000f00 */
[----:B------:R-:W-:Y:S05]  /*a620*/  RET.REL.NODEC R6 `(_ZN7cutlass13device_kernelIN5flash19enable_sm80_to_sm89INS1_16FlashAttnBwdSm80INS1_25CollectiveMainloopBwdSm80ILi2ELi2EN4cute5tupleIJNS5_1CILi128EEES8_NS7_ILi64EEEEEENS_10bfloat16_tEfNS_4arch4Sm80ELb0ELb0ELb1ELb0ELb0ELb0ELb0ELb0ELi2ELi4ELi4ELi4ELb0EEENS1_24CollectiveEpilogueBwdGQAISA_fSD_Li256ELb0ELb0EEENS1_19SingleTileSchedulerILb0ELb0ELb0ELi128EEEEEEEEEvNT_6ParamsE) ;  /* 0xffff59d006007950 */ /* 0x000fea0003c3ffff */
        .type           $_ZN7cutlass13device_kernelIN5flash19enable_sm80_to_sm89INS1_16FlashAttnBwdSm80INS1_25CollectiveMainloopBwdSm80ILi2ELi2EN4cute5tupleIJNS5_1CILi128EEES8_NS7_ILi64EEEEEENS_10bfloat16_tEfNS_4arch4Sm80ELb0ELb0ELb1ELb0ELb0ELb0ELb0ELb0ELi2ELi4ELi4ELi4ELb0EEENS1_24CollectiveEpilogueBwdGQAISA_fSD_Li256ELb0ELb0EEENS1_19SingleTileSchedulerILb0ELb0ELb0ELi128EEEEEEEEEvNT_6ParamsE$_ZZN4cute12filter_tupleINS_5tupleIJNS1_IJiNS1_IJiNS_1CILi0EEEEEEEEENS1_IJNS_10UnderscoreENS1_IJS6_S6_EEEEEEEEES9_ZNS_4diceIS9_S9_EEDaRKT_RKT0_EUlRKT_RKT0_E_EEDaSD_SG_OT1_ENKUlDpSJ_E_clIJNS1_IJiiS3_EEENS1_IJEEEEEEDaSQ_,@function
        .size           $_ZN7cutlass13device_kernelIN5flash19enable_sm80_to_sm89INS1_16FlashAttnBwdSm80INS1_25CollectiveMainloopBwdSm80ILi2ELi2EN4cute5tupleIJNS5_1CILi128EEES8_NS7_ILi64EEEEEENS_10bfloat16_tEfNS_4arch4Sm80ELb0ELb0ELb1ELb0ELb0ELb0ELb0ELb0ELi2ELi4ELi4ELi4ELb0EEENS1_24CollectiveEpilogueBwdGQAISA_fSD_Li256ELb0ELb0EEENS1_19SingleTileSchedulerILb0ELb0ELb0ELi128EEEEEEEEEvNT_6ParamsE$_ZZN4cute12filter_tupleINS_5tupleIJNS1_IJiNS1_IJiNS_1CILi0EEEEEEEEENS1_IJNS_10UnderscoreENS1_IJS6_S6_EEEEEEEEES9_ZNS_4diceIS9_S9_EEDaRKT_RKT0_EUlRKT_RKT0_E_EEDaSD_SG_OT1_ENKUlDpSJ_E_clIJNS1_IJiiS3_EEENS1_IJEEEEEEDaSQ_,($_ZN7cutlass13device_kernelIN5flash19enable_sm80_to_sm89INS1_16FlashAttnBwdSm80INS1_25CollectiveMainloopBwdSm80ILi2ELi2EN4cute5tupleIJNS5_1CILi128EEES8_NS7_ILi64EEEEEENS_10bfloat16_tEfNS_4arch4Sm80ELb0ELb0ELb1ELb0ELb0ELb0ELb0ELb0ELi2ELi4ELi4ELi4ELb0EEENS1_24CollectiveEpilogueBwdGQAISA_fSD_Li256ELb0ELb0EEENS1_19SingleTileSchedulerILb0ELb0ELb0ELi128EEEEEEEEEvNT_6ParamsE$_ZZN4cute12filter_tupleINS_5tupleIJNS1_IJiiEEENS_1CILi1024EEEEEEZNS_16flatten_to_tupleIS5_EEDaRKT_EUlRKT_E_EEDaS9_OT0_ENKUlDpSC_E_clIJS2_NS1_IJS4_EEEEEEDaSG_ - $_ZN7cutlass13device_kernelIN5flash19enable_sm80_to_sm89INS1_16FlashAttnBwdSm80INS1_25CollectiveMainloopBwdSm80ILi2ELi2EN4cute5tupleIJNS5_1CILi128EEES8_NS7_ILi64EEEEEENS_10bfloat16_tEfNS_4arch4Sm80ELb0ELb0ELb1ELb0ELb0ELb0ELb0ELb0ELi2ELi4ELi4ELi4ELb0EEENS1_24CollectiveEpilogueBwdGQAISA_fSD_Li256ELb0ELb0EEENS1_19SingleTileSchedulerILb0ELb0ELb0ELi128EEEEEEEEEvNT_6ParamsE$_ZZN4cute12filter_tupleINS_5tupleIJNS1_IJiNS1_IJiNS_1CILi0EEEEEEEEENS1_IJNS_10UnderscoreENS1_IJS6_S6_EEEEEEEEES9_ZNS_4diceIS9_S9_EEDaRKT_RKT0_EUlRKT_RKT0_E_EEDaSD_SG_OT1_ENKUlDpSJ_E_clIJNS1_IJiiS3_EEENS1_IJEEEEEEDaSQ_)
$_ZN7cutlass13device_kernelIN5flash19enable_sm80_to_sm89INS1_16FlashAttnBwdSm80INS1_25CollectiveMainloopBwdSm80ILi2ELi2EN4cute5tupleIJNS5_1CILi128EEES8_NS7_ILi64EEEEEENS_10bfloat16_tEfNS_4arch4Sm80ELb0ELb0ELb1ELb0ELb0ELb0ELb0ELb0ELi2ELi4ELi4ELi4ELb0EEENS1_24CollectiveEpilogueBwdGQAISA_fSD_Li256ELb0ELb0EEENS1_19SingleTileSchedulerILb0ELb0ELb0ELi128EEEEEEEEEvNT_6ParamsE$_ZZN4cute12filter_tupleINS_5tupleIJNS1_IJiNS1_IJiNS_1CILi0EEEEEEEEENS1_IJNS_10UnderscoreENS1_IJS6_S6_EEEEEEEEES9_ZNS_4diceIS9_S9_EEDaRKT_RKT0_EUlRKT_RKT0_E_EEDaSD_SG_OT1_ENKUlDpSJ_E_clIJNS1_IJiiS3_EEENS1_IJEEEEEEDaSQ_:
[----:B------:R-:W-:-:S06]  /*a630*/  IADD3 R7, R4, -c[0x0][0x20], RZ ;  /* 0x8000080004077a10 */ /* 0x000fcc0007ffe0ff */
[----:B------:R-:W5:Y:S01]  /*a640*/  LDL R7, [R7] ;  /* 0x0000000007077983 */ /* 0x000f620000100800 */
[----:B------:R-:W-:Y:S02]  /*a650*/  IADD3 R6, R1, 0x1680, RZ ;  /* 0x0000168001067810 */ /* 0x000fe40007ffe0ff */
[----:B------:R-:W-:Y:S02]  /*a660*/  IADD3 R5, R4, 0x4, RZ ;  /* 0x0000000404057810 */ /* 0x000fe40007ffe0ff */
[----:B------:R-:W-:Y:S02]  /*a670*/  IADD3 R6, R6, c[0x0][0x20], RZ ;  /* 0x0000080006067a10 */ /* 0x000fe40007ffe0ff */
[----:B------:R-:W-:Y:S02]  /*a680*/  MOV R10, 0xa6a0 ;  /* 0x0000a6a0000a7802 */ /* 0x000fe40000000f00 */
[----:B-----5:R-:W-:Y:S05]  /*a690*/  CALL.REL.NOINC `($_ZN7cutlass13device_kernelIN5flash19enable_sm80_to_sm89INS1_16FlashAttnBwdSm80INS1_25CollectiveMainloopBwdSm80ILi2ELi2EN4cute5tupleIJNS5_1CILi128EEES8_NS7_ILi64EEEEEENS_10bfloat16_tEfNS_4arch4Sm80ELb0ELb0ELb1ELb0ELb0ELb0ELb0ELb0ELi2ELi4ELi4ELi4ELb0EEENS1_24CollectiveEpilogueBwdGQAISA_fSD_Li256ELb0ELb0EEENS1_19SingleTileSchedulerILb0ELb0ELb0ELi128EEEEEEEEEvNT_6ParamsE$_ZN4cute3eso3ESOILb0ELb0EJiiNS_1CILi0EEEEEC2ERKiS6_RKS3_) ;  /* 0xffffb92000007944 */ /* 0x020fea0003c3ffff */
[----:B------:R2:W5:Y:S01]  /*a6a0*/  LDL.64 R4, [R1+0x1680] ;  /* 0x0016800001047983 */ /* 0x0005620000100a00 */
[----:B------:R-:W-:-:S04]  /*a6b0*/  MOV R9, 0x0 ;  /* 0x0000000000097802 */ /* 0x000fc80000000f00 */
[----:B------:R-:W-:Y:S05]  /*a6c0*/  RET.REL.NODEC R8 `(_ZN7cutlass13device_kernelIN5flash19enable_sm80_to_sm89INS1_16FlashAttnBwdSm80INS1_25CollectiveMainloopBwdSm80ILi2ELi2EN4cute5tupleIJNS5_1CILi128EEES8_NS7_ILi64EEEEEENS_10bfloat16_tEfNS_4arch4Sm80ELb0ELb0ELb1ELb0ELb0ELb0ELb0ELb0ELi2ELi4ELi4ELi4ELb0EEENS1_24CollectiveEpilogueBwdGQAISA_fSD_Li256ELb0ELb0EEENS1_19SingleTileSchedulerILb0ELb0ELb0ELi128EEEEEEEEEvNT_6ParamsE) ;  /* 0xffff593008007950 */ /* 0x000fea0003c3ffff */
        .type           $_ZN7cutlass13device_kernelIN5flash19enable_sm80_to_sm89INS1_16FlashAttnBwdSm80INS1_25CollectiveMainloopBwdSm80ILi2ELi2EN4cute5tupleIJNS5_1CILi128EEES8_NS7_ILi64EEEEEENS_10bfloat16_tEfNS_4arch4Sm80ELb0ELb0ELb1ELb0ELb0ELb0ELb0ELb0ELi2ELi4ELi4ELi4ELb0EEENS1_24CollectiveEpilogueBwdGQAISA_fSD_Li256ELb0ELb0EEENS1_19SingleTileSchedulerILb0ELb0ELb0ELi128EEEEEEEEEvNT_6ParamsE$_ZZN4cute12filter_tupleINS_5tupleIJNS1_IJiiEEENS_1CILi1024EEEEEEZNS_16flatten_to_tupleIS5_EEDaRKT_EUlRKT_E_EEDaS9_OT0_ENKUlDpSC_E_clIJS2_NS1_IJS4_EEEEEEDaSG_,@function
        .size           $_ZN7cutlass13device_kernelIN5flash19enable_sm80_to_sm89INS1_16FlashAttnBwdSm80INS1_25CollectiveMainloopBwdSm80ILi2ELi2EN4cute5tupleIJNS5_1CILi128EEES8_NS7_ILi64EEEEEENS_10bfloat16_tEfNS_4arch4Sm80ELb0ELb0ELb1ELb0ELb0ELb0ELb0ELb0ELi2ELi4ELi4ELi4ELb0EEENS1_24CollectiveEpilogueBwdGQAISA_fSD_Li256ELb0ELb0EEENS1_19SingleTileSchedulerILb0ELb0ELb0ELi128EEEEEEEEEvNT_6ParamsE$_ZZN4cute12filter_tupleINS_5tupleIJNS1_IJiiEEENS_1CILi1024EEEEEEZNS_16flatten_to_tupleIS5_EEDaRKT_EUlRKT_E_EEDaS9_OT0_ENKUlDpSC_E_clIJS2_NS1_IJS4_EEEEEEDaSG_,($_ZN7cutlass13device_kernelIN5flash19enable_sm80_to_sm89INS1_16FlashAttnBwdSm80INS1_25CollectiveMainloopBwdSm80ILi2ELi2EN4cute5tupleIJNS5_1CILi128EEES8_NS7_ILi64EEEEEENS_10bfloat16_tEfNS_4arch4Sm80ELb0ELb0ELb1ELb0ELb0ELb0ELb0ELb0ELi2ELi4ELi4ELi4ELb0EEENS1_24CollectiveEpilogueBwdGQAISA_fSD_Li256ELb0ELb0EEENS1_19SingleTileSchedulerILb0ELb0ELb0ELi128EEEEEEEEEvNT_6ParamsE$_ZZN4cute12filter_tupleINS_5tupleIJNS1_IJiiEEENS_1CILi8192EEEEEEZNS_16flatten_to_tupleIS5_EEDaRKT_EUlRKT_E_EEDaS9_OT0_ENKUlDpSC_E_clIJS2_NS1_IJS4_EEEEEEDaSG_ - $_ZN7cutlass13device_kernelIN5flash19enable_sm80_to_sm89INS1_16FlashAttnBwdSm80INS1_25CollectiveMainloopBwdSm80ILi2ELi2EN4cute5tupleIJNS5_1CILi128EEES8_NS7_ILi64EEEEEENS_10bfloat16_tEfNS_4arch4Sm80ELb0ELb0ELb1ELb0ELb0ELb0ELb0ELb0ELi2ELi4ELi4ELi4ELb0EEENS1_24CollectiveEpilogueBwdGQAISA_fSD_Li256ELb0ELb0EEENS1_19SingleTileSchedulerILb0ELb0ELb0ELi128EEEEEEEEEvNT_6ParamsE$_ZZN4cute12filter_tupleINS_5tupleIJNS1_IJiiEEENS_1CILi1024EEEEEEZNS_16flatten_to_tupleIS5_EEDaRKT_EUlRKT_E_EEDaS9_OT0_ENKUlDpSC_E_clIJS2_NS1_IJS4_EEEEEEDaSG_)
$_ZN7cutlass13device_kernelIN5flash19enable_sm80_to_sm89INS1_16FlashAttnBwdSm80INS1_25CollectiveMainloopBwdSm80ILi2ELi2EN4cute5tupleIJNS5_1CILi128EEES8_NS7_ILi64EEEEEENS_10bfloat16_tEfNS_4arch4Sm80ELb0ELb0ELb1ELb0ELb0ELb0ELb0ELb0ELi2ELi4ELi4ELi4ELb0EEENS1_24CollectiveEpilogueBwdGQAISA_fSD_Li256ELb0ELb0EEENS1_19SingleTileSchedulerILb0ELb0ELb0ELi128EEEEEEEEEvNT_6ParamsE$_ZZN4cute12filter_tupleINS_5tupleIJNS1_IJiiEEENS_1CILi1024EEEEEEZNS_16flatten_to_tupleIS5_EEDaRKT_EUlRKT_E_EEDaS9_OT0_ENKUlDpSC_E_clIJS2_NS1_IJS4_EEEEEEDaSG_:
[----:B------:R-:W-:-:S06]  /*a6d0*/  IADD3 R8, R62, -c[0x0][0x20], RZ ;  /* 0x800008003e087a10 */ /* 0x000fcc0007ffe0ff */
[----:B------:R-:W5:Y:S01]  /*a6e0*/  LDL R8, [R8] ;  /* 0x0000000008087983 */ /* 0x000f620000100800 */
[----:B------:R-:W-:Y:S02]  /*a6f0*/  IADD3 R3, R1, 0x1680, RZ ;  /* 0x0000168001037810 */ /* 0x000fe40007ffe0ff */
[----:B------:R-:W-:Y:S02]  /*a700*/  IADD3 R2, R62, 0x4, RZ ;  /* 0x000000043e027810 */ /* 0x000fe40007ffe0ff */
[----:B------:R-:W-:Y:S02]  /*a710*/  IADD3 R3, R3, c[0x0][0x20], RZ ;  /* 0x0000080003037a10 */ /* 0x000fe40007ffe0ff */
[----:B------:R-:W-:Y:S02]  /*a720*/  MOV R6, 0xa740 ;  /* 0x0000a74000067802 */ /* 0x000fe40000000f00 */
[----:B-----5:R-:W-:Y:S05]  /*a730*/  CALL.REL.NOINC `($_ZN7cutlass13device_kernelIN5flash19enable_sm80_to_sm89INS1_16FlashAttnBwdSm80INS1_25CollectiveMainloopBwdSm80ILi2ELi2EN4cute5tupleIJNS5_1CILi128EEES8_NS7_ILi64EEEEEENS_10bfloat16_tEfNS_4arch4Sm80ELb0ELb0ELb1ELb0ELb0ELb0ELb0ELb0ELi2ELi4ELi4ELi4ELb0EEENS1_24CollectiveEpilogueBwdGQAISA_fSD_Li256ELb0ELb0EEENS1_19SingleTileSchedulerILb0ELb0ELb0ELi128EEEEEEEEEvNT_6ParamsE$_ZN4cute3eso3ESOILb0ELb0EJiiNS_1CILi1024EEEEEC2ERKiS6_RKS3_) ;  /* 0xffffb8f000007944 */ /* 0x020fea0003c3ffff */
[----:B------:R-:W-:-:S04]  /*a740*/  MOV R5, 0x0 ;  /* 0x0000000000057802 */ /* 0x000fc80000000f00 */
[----:B------:R-:W-:Y:S05]  /*a750*/  RET.REL.NODEC R4 `(_ZN7cutlass13device_kernelIN5flash19enable_sm80_to_sm89INS1_16FlashAttnBwdSm80INS1_25CollectiveMainloopBwdSm80ILi2ELi2EN4cute5tupleIJNS5_1CILi128EEES8_NS7_ILi64EEEEEENS_10bfloat16_tEfNS_4arch4Sm80ELb0ELb0ELb1ELb0ELb0ELb0ELb0ELb0ELi2ELi4ELi4ELi4ELb0EEENS1_24CollectiveEpilogueBwdGQAISA_fSD_Li256ELb0ELb0EEENS1_19SingleTileSchedulerILb0ELb0ELb0ELi128EEEEEEEEEvNT_6ParamsE) ;  /* 0xffff58a004007950 */ /* 0x000fea0003c3ffff */
        .type           $_ZN7cutlass13device_kernelIN5flash19enable_sm80_to_sm89INS1_16FlashAttnBwdSm80INS1_25CollectiveMainloopBwdSm80ILi2ELi2EN4cute5tupleIJNS5_1CILi128EEES8_NS7_ILi64EEEEEENS_10bfloat16_tEfNS_4arch4Sm80ELb0ELb0ELb1ELb0ELb0ELb0ELb0ELb0ELi2ELi4ELi4ELi4ELb0EEENS1_24CollectiveEpilogueBwdGQAISA_fSD_Li256ELb0ELb0EEENS1_19SingleTileSchedulerILb0ELb0ELb0ELi128EEEEEEEEEvNT_6ParamsE$_ZZN4cute12filter_tupleINS_5tupleIJNS1_IJiiEEENS_1CILi8192EEEEEEZNS_16flatten_to_tupleIS5_EEDaRKT_EUlRKT_E_EEDaS9_OT0_ENKUlDpSC_E_clIJS2_NS1_IJS4_EEEEEEDaSG_,@function
        .size           $_ZN7cutlass13device_kernelIN5flash19enable_sm80_to_sm89INS1_16FlashAttnBwdSm80INS1_25CollectiveMainloopBwdSm80ILi2ELi2EN4cute5tupleIJNS5_1CILi128EEES8_NS7_ILi64EEEEEENS_10bfloat16_tEfNS_4arch4Sm80ELb0ELb0ELb1ELb0ELb0ELb0ELb0ELb0ELi2ELi4ELi4ELi4ELb0EEENS1_24CollectiveEpilogueBwdGQAISA_fSD_Li256ELb0ELb0EEENS1_19SingleTileSchedulerILb0ELb0ELb0ELi128EEEEEEEEEvNT_6ParamsE$_ZZN4cute12filter_tupleINS_5tupleIJNS1_IJiiEEENS_1CILi8192EEEEEEZNS_16flatten_to_tupleIS5_EEDaRKT_EUlRKT_E_EEDaS9_OT0_ENKUlDpSC_E_clIJS2_NS1_IJS4_EEEEEEDaSG_,($_ZN7cutlass13device_kernelIN5flash19enable_sm80_to_sm89INS1_16FlashAttnBwdSm80INS1_25CollectiveMainloopBwdSm80ILi2ELi2EN4cute5tupleIJNS5_1CILi128EEES8_NS7_ILi64EEEEEENS_10bfloat16_tEfNS_4arch4Sm80ELb0ELb0ELb1ELb0ELb0ELb0ELb0ELb0ELi2ELi4ELi4ELi4ELb0EEENS1_24CollectiveEpilogueBwdGQAISA_fSD_Li256ELb0ELb0EEENS1_19SingleTileSchedulerILb0ELb0ELb0ELi128EEEEEEEEEvNT_6ParamsE$_ZZN4cute12filter_tupleINS_5tupleIJNS_10UnderscoreES2_NS_1CILi0EEEEEENS1_IJNS1_IJNS3_ILi1EEES4_EEEiNS3_ILi1024EEEEEEZNS_5sliceIS5_S9_EEDaRKT_RKT0_EUlRKT_RKT0_E_EEDaSD_SG_OT1_ENKUlDpSJ_E_clIJNS1_IJS7_EEENS1_IJiEEENS1_IJEEEEEEDaSQ_ - $_ZN7cutlass13device_kernelIN5flash19enable_sm80_to_sm89INS1_16FlashAttnBwdSm80INS1_25CollectiveMainloopBwdSm80ILi2ELi2EN4cute5tupleIJNS5_1CILi128EEES8_NS7_ILi64EEEEEENS_10bfloat16_tEfNS_4arch4Sm80ELb0ELb0ELb1ELb0ELb0ELb0ELb0ELb0ELi2ELi4ELi4ELi4ELb0EEENS1_24CollectiveEpilogueBwdGQAISA_fSD_Li256ELb0ELb0EEENS1_19SingleTileSchedulerILb0ELb0ELb0ELi128EEEEEEEEEvNT_6ParamsE$_ZZN4cute12filter_tupleINS_5tupleIJNS1_IJiiEEENS_1CILi8192EEEEEEZNS_16flatten_to_tupleIS5_EEDaRKT_EUlRKT_E_EEDaS9_OT0_ENKUlDpSC_E_clIJS2_NS1_IJS4_EEEEEEDaSG_)
$_ZN7cutlass13device_kernelIN5flash19enable_sm80_to_sm89INS1_16FlashAttnBwdSm80INS1_25CollectiveMainloopBwdSm80ILi2ELi2EN4cute5tupleIJNS5_1CILi128EEES8_NS7_ILi64EEEEEENS_10bfloat16_tEfNS_4arch4Sm80ELb0ELb0ELb1ELb0ELb0ELb0ELb0ELb0ELi2ELi4ELi4ELi4ELb0EEENS1_24CollectiveEpilogueBwdGQAISA_fSD_Li256ELb0ELb0EEENS1_19SingleTileSchedulerILb0ELb0ELb0ELi128EEEEEEEEEvNT_6ParamsE$_ZZN4cute12filter_tupleINS_5tupleIJNS1_IJiiEEENS_1CILi8192EEEEEEZNS_16flatten_to_tupleIS5_EEDaRKT_EUlRKT_E_EEDaS9_OT0_ENKUlDpSC_E_clIJS2_NS1_IJS4_EEEEEEDaSG_:
[----:B------:R-:W-:-:S06]  /*a760*/  IADD3 R10, R5, -c[0x0][0x20], RZ ;  /* 0x80000800050a7a10 */ /* 0x000fcc0007ffe0ff */
[----:B------:R-:W5:Y:S01]  /*a770*/  LDL R10, [R10] ;  /* 0x000000000a0a7983 */ /* 0x000f620000100800 */
[----:B------:R-:W-:Y:S02]  /*a780*/  IADD3 R3, R1, 0x1688, RZ ;  /* 0x0000168801037810 */ /* 0x000fe40007ffe0ff */
[----:B------:R-:W-:Y:S02]  /*a790*/  IADD3 R2, R5, 0x4, RZ ;  /* 0x0000000405027810 */ /* 0x000fe40007ffe0ff */
[----:B------:R-:W-:Y:S02]  /*a7a0*/  IADD3 R3, R3, c[0x0][0x20], RZ ;  /* 0x0000080003037a10 */ /* 0x000fe40007ffe0ff */
[----:B------:R-:W-:Y:S02]  /*a7b0*/  MOV R8, 0xa7d0 ;  /* 0x0000a7d000087802 */ /* 0x000fe40000000f00 */
[----:B-----5:R-:W-:Y:S05]  /*a7c0*/  CALL.REL.NOINC `($_ZN7cutlass13device_kernelIN5flash19enable_sm80_to_sm89INS1_16FlashAttnBwdSm80INS1_25CollectiveMainloopBwdSm80ILi2ELi2EN4cute5tupleIJNS5_1CILi128EEES8_NS7_ILi64EEEEEENS_10bfloat16_tEfNS_4arch4Sm80ELb0ELb0ELb1ELb0ELb0ELb0ELb0ELb0ELi2ELi4ELi4ELi4ELb0EEENS1_24CollectiveEpilogueBwdGQAISA_fSD_Li256ELb0ELb0EEENS1_19SingleTileSchedulerILb0ELb0ELb0ELi128EEEEEEEEEvNT_6ParamsE$_ZN4cute3eso3ESOILb0ELb0EJiiNS_1CILi8192EEEEEC2ERKiS6_RKS3_) ;  /* 0xffffb9c000007944 */ /* 0x020fea0003c3ffff */
[----:B-1----:R1:W5:Y:S01]  /*a7d0*/  LDL.64 R2, [R1+0x1688] ;  /* 0x0016880001027983 */ /* 0x0023620000100a00 */
[----:B------:R-:W-:-:S04]  /*a7e0*/  MOV R7, 0x0 ;  /* 0x0000000000077802 */ /* 0x000fc80000000f00 */
[----:B------:R-:W-:Y:S05]  /*a7f0*/  RET.REL.NODEC R6 `(_ZN7cutlass13device_kernelIN5flash19enable_sm80_to_sm89INS1_16FlashAttnBwdSm80INS1_25CollectiveMainloopBwdSm80ILi2ELi2EN4cute5tupleIJNS5_1CILi128EEES8_NS7_ILi64EEEEEENS_10bfloat16_tEfNS_4arch4Sm80ELb0ELb0ELb1ELb0ELb0ELb0ELb0ELb0ELi2ELi4ELi4ELi4ELb0EEENS1_24CollectiveEpilogueBwdGQAISA_fSD_Li256ELb0ELb0EEENS1_19SingleTileSchedulerILb0ELb0ELb0ELi128EEEEEEEEEvNT_6ParamsE) ;  /* 0xffff580006007950 */ /* 0x000fea0003c3ffff */
        .type           $_ZN7cutlass13device_kernelIN5flash19enable_sm80_to_sm89INS1_16FlashAttnBwdSm80INS1_25CollectiveMainloopBwdSm80ILi2ELi2EN4cute5tupleIJNS5_1CILi128EEES8_NS7_ILi64EEEEEENS_10bfloat16_tEfNS_4arch4Sm80ELb0ELb0ELb1ELb0ELb0ELb0ELb0ELb0ELi2ELi4ELi4ELi4ELb0EEENS1_24CollectiveEpilogueBwdGQAISA_fSD_Li256ELb0ELb0EEENS1_19SingleTileSchedulerILb0ELb0ELb0ELi128EEEEEEEEEvNT_6ParamsE$_ZZN4cute12filter_tupleINS_5tupleIJNS_10UnderscoreES2_NS_1CILi0EEEEEENS1_IJNS1_IJNS3_ILi1EEES4_EEEiNS3_ILi1024EEEEEEZNS_5sliceIS5_S9_EEDaRKT_RKT0_EUlRKT_RKT0_E_EEDaSD_SG_OT1_ENKUlDpSJ_E_clIJNS1_IJS7_EEENS1_IJiEEENS1_IJEEEEEEDaSQ_,@function
        .size           $_ZN7cutlass13device_kernelIN5flash19enable_sm80_to_sm89INS1_16FlashAttnBwdSm80INS1_25CollectiveMainloopBwdSm80ILi2ELi2EN4cute5tupleIJNS5_1CILi128EEES8_NS7_ILi64EEEEEENS_10bfloat16_tEfNS_4arch4Sm80ELb0ELb0ELb1ELb0ELb0ELb0ELb0ELb0ELi2ELi4ELi4ELi4ELb0EEENS1_24CollectiveEpilogueBwdGQAISA_fSD_Li256ELb0ELb0EEENS1_19SingleTileSchedulerILb0ELb0ELb0ELi128EEEEEEEEEvNT_6ParamsE$_ZZN4cute12filter_tupleINS_5tupleIJNS_10UnderscoreES2_NS_1CILi0EEEEEENS1_IJNS1_IJNS3_ILi1EEES4_EEEiNS3_ILi1024EEEEEEZNS_5sliceIS5_S9_EEDaRKT_RKT0_EUlRKT_RKT0_E_EEDaSD_SG_OT1_ENKUlDpSJ_E_clIJNS1_IJS7_EEENS1_IJiEEENS1_IJEEEEEEDaSQ_,($_ZN7cutlass13device_kernelIN5flash19enable_sm80_to_sm89INS1_16FlashAttnBwdSm80INS1_25CollectiveMainloopBwdSm80ILi2ELi2EN4cute5tupleIJNS5_1CILi128EEES8_NS7_ILi64EEEEEENS_10bfloat16_tEfNS_4arch4Sm80ELb0ELb0ELb1ELb0ELb0ELb0ELb0ELb0ELi2ELi4ELi4ELi4ELb0EEENS1_24CollectiveEpilogueBwdGQAISA_fSD_Li256ELb0ELb0EEENS1_19SingleTileSchedulerILb0ELb0ELb0ELi128EEEEEEEEEvNT_6ParamsE$_ZZN4cute12filter_tupleINS_5tupleIJNS_10UnderscoreES2_S2_iEEENS1_IJNS1_IJNS_1CILi1EEENS4_ILi0EEEEEENS4_ILi4096EEENS1_IJiiEEENS1_IJS6_NS4_ILi8192EEEEEEEEEZNS_5sliceIS3_SC_EEDaRKT_RKT0_EUlRKT_RKT0_E_EEDaSG_SJ_OT1_ENKUlDpSM_E_clIJNS1_IJS7_EEENS1_IJS8_EEENS1_IJS9_EEENS1_IJEEEEEEDaST_ - $_ZN7cutlass13device_kernelIN5flash19enable_sm80_to_sm89INS1_16FlashAttnBwdSm80INS1_25CollectiveMainloopBwdSm80ILi2ELi2EN4cute5tupleIJNS5_1CILi128EEES8_NS7_ILi64EEEEEENS_10bfloat16_tEfNS_4arch4Sm80ELb0ELb0ELb1ELb0ELb0ELb0ELb0ELb0ELi2ELi4ELi4ELi4ELb0EEENS1_24CollectiveEpilogueBwdGQAISA_fSD_Li256ELb0ELb0EEENS1_19SingleTileSchedulerILb0ELb0ELb0ELi128EEEEEEEEEvNT_6ParamsE$_ZZN4cute12filter_tupleINS_5tupleIJNS_10UnderscoreES2_NS_1CILi0EEEEEENS1_IJNS1_IJNS3_ILi1EEES4_EEEiNS3_ILi1024EEEEEEZNS_5sliceIS5_S9_EEDaRKT_RKT0_EUlRKT_RKT0_E_EEDaSD_SG_OT1_ENKUlDpSJ_E_clIJNS1_IJS7_EEENS1_IJiEEENS1_IJEEEEEEDaSQ_)
$_ZN7cutlass13device_kernelIN5flash19enable_sm80_to_sm89INS1_16FlashAttnBwdSm80INS1_25CollectiveMainloopBwdSm80ILi2ELi2EN4cute5tupleIJNS5_1CILi128EEES8_NS7_ILi64EEEEEENS_10bfloat16_tEfNS_4arch4Sm80ELb0ELb0ELb1ELb0ELb0ELb0ELb0ELb0ELi2ELi4ELi4ELi4ELb0EEENS1_24CollectiveEpilogueBwdGQAISA_fSD_Li256ELb0ELb0EEENS1_19SingleTileSchedulerILb0ELb0ELb0ELi128EEEEEEEEEvNT_6ParamsE$_ZZN4cute12filter_tupleINS_5tupleIJNS_10UnderscoreES2_NS_1CILi0EEEEEENS1_IJNS1_IJNS3_ILi1EEES4_EEEiNS3_ILi1024EEEEEEZNS_5sliceIS5_S9_EEDaRKT_RKT0_EUlRKT_RKT0_E_EEDaSD_SG_OT1_ENKUlDpSJ_E_clIJNS1_IJS7_EEENS1_IJiEEENS1_IJEEEEEEDaSQ_:
[----:B------:R-:W-:Y:S02]  /*a800*/  IADD3 R2, R1, 0x1680, RZ ;  /* 0x0000168001027810 */ /* 0x000fe40007ffe0ff */
[----:B------:R-:W-:Y:S02]  /*a810*/  MOV R6, 0xa840 ;  /* 0x0000a84000067802 */ /* 0x000fe40000000f00 */
[----:B------:R-:W-:Y:S02]  /*a820*/  IADD3 R2, R2, c[0x0][0x20], RZ ;  /* 0x0000080002027a10 */ /* 0x000fe40007ffe0ff */
[----:B------:R-:W-:Y:S05]  /*a830*/  CALL.REL.NOINC `($_ZN7cutlass13device_kernelIN5flash19enable_sm80_to_sm89INS1_16FlashAttnBwdSm80INS1_25CollectiveMainloopBwdSm80ILi2ELi2EN4cute5tupleIJNS5_1CILi128EEES8_NS7_ILi64EEEEEENS_10bfloat16_tEfNS_4arch4Sm80ELb0ELb0ELb1ELb0ELb0ELb0ELb0ELb0ELi2ELi4ELi4ELi4ELb0EEENS1_24CollectiveEpilogueBwdGQAISA_fSD_Li256ELb0ELb0EEENS1_19SingleTileSchedulerILb0ELb0ELb0ELi128EEEEEEEEEvNT_6ParamsE$_ZN4cute3eso3ESOILb1ELb0EJNS_5tupleIJNS_1CILi1EEENS3_ILi0EEEEEEiEEC2ERKS6_RKi) ;  /* 0xffffd3a000007944 */ /* 0x000fea0003c3ffff */
[----:B-1----:R1:W5:Y:S01]  /*a840*/  LDL R3, [R1+0x1680] ;  /* 0x0016800001037983 */ /* 0x0023620000100800 */
[----:B------:R-:W-:-:S04]  /*a850*/  MOV R5, 0x0 ;  /* 0x0000000000057802 */ /* 0x000fc80000000f00 */
[----:B------:R-:W-:Y:S05]  /*a860*/  RET.REL.NODEC R4 `(_ZN7cutlass13device_kernelIN5flash19enable_sm80_to_sm89INS1_16FlashAttnBwdSm80INS1_25CollectiveMainloopBwdSm80ILi2ELi2EN4cute5tupleIJNS5_1CILi128EEES8_NS7_ILi64EEEEEENS_10bfloat16_tEfNS_4arch4Sm80ELb0ELb0ELb1ELb0ELb0ELb0ELb0ELb0ELi2ELi4ELi4ELi4ELb0EEENS1_24CollectiveEpilogueBwdGQAISA_fSD_Li256ELb0ELb0EEENS1_19SingleTileSchedulerILb0ELb0ELb0ELi128EEEEEEEEEvNT_6ParamsE) ;  /* 0xffff579004007950 */ /* 0x000fea0003c3ffff */
        .type           $_ZN7cutlass13device_kernelIN5flash19enable_sm80_to_sm89INS1_16FlashAttnBwdSm80INS1_25CollectiveMainloopBwdSm80ILi2ELi2EN4cute5tupleIJNS5_1CILi128EEES8_NS7_ILi64EEEEEENS_10bfloat16_tEfNS_4arch4Sm80ELb0ELb0ELb1ELb0ELb0ELb0ELb0ELb0ELi2ELi4ELi4ELi4ELb0EEENS1_24CollectiveEpilogueBwdGQAISA_fSD_Li256ELb0ELb0EEENS1_19SingleTileSchedulerILb0ELb0ELb0ELi128EEEEEEEEEvNT_6ParamsE$_ZZN4cute12filter_tupleINS_5tupleIJNS_10UnderscoreES2_S2_iEEENS1_IJNS1_IJNS_1CILi1EEENS4_ILi0EEEEEENS4_ILi4096EEENS1_IJiiEEENS1_IJS6_NS4_ILi8192EEEEEEEEEZNS_5sliceIS3_SC_EEDaRKT_RKT0_EUlRKT_RKT0_E_EEDaSG_SJ_OT1_ENKUlDpSM_E_clIJNS1_IJS7_EEENS1_IJS8_EEENS1_IJS9_EEENS1_IJEEEEEEDaST_,@function
        .size           $_ZN7cutlass13device_kernelIN5flash19enable_sm80_to_sm89INS1_16FlashAttnBwdSm80INS1_25CollectiveMainloopBwdSm80ILi2ELi2EN4cute5tupleIJNS5_1CILi128EEES8_NS7_ILi64EEEEEENS_10bfloat16_tEfNS_4arch4Sm80ELb0ELb0ELb1ELb0ELb0ELb0ELb0ELb0ELi2ELi4ELi4ELi4ELb0EEENS1_24CollectiveEpilogueBwdGQAISA_fSD_Li256ELb0ELb0EEENS1_19SingleTileSchedulerILb0ELb0ELb0ELi128EEEEEEEEEvNT_6ParamsE$_ZZN4cute12filter_tupleINS_5tupleIJNS_10UnderscoreES2_S2_iEEENS1_IJNS1_IJNS_1CILi1EEENS4_ILi0EEEEEENS4_ILi4096EEENS1_IJiiEEENS1_IJS6_NS4_ILi8192EEEEEEEEEZNS_5sliceIS3_SC_EEDaRKT_RKT0_EUlRKT_RKT0_E_EEDaSG_SJ_OT1_ENKUlDpSM_E_clIJNS1_IJS7_EEENS1_IJS8_EEENS1_IJS9_EEENS1_IJEEEEEEDaST_,($_ZN7cutlass13device_kernelIN5flash19enable_sm80_to_sm89INS1_16FlashAttnBwdSm80INS1_25CollectiveMainloopBwdSm80ILi2ELi2EN4cute5tupleIJNS5_1CILi128EEES8_NS7_ILi64EEEEEENS_10bfloat16_tEfNS_4arch4Sm80ELb0ELb0ELb1ELb0ELb0ELb0ELb0ELb0ELi2ELi4ELi4ELi4ELb0EEENS1_24CollectiveEpilogueBwdGQAISA_fSD_Li256ELb0ELb0EEENS1_19SingleTileSchedulerILb0ELb0ELb0ELi128EEEEEEEEEvNT_6ParamsE$_ZZN4cute12filter_tupleINS_5tupleIJNS_10UnderscoreES2_S2_iEEENS1_IJNS1_IJNS_1CILi1EEENS4_ILi0EEEEEEiNS4_ILi1024EEENS4_ILi8192EEEEEEZNS_5sliceIS3_SA_EEDaRKT_RKT0_EUlRKT_RKT0_E_EEDaSE_SH_OT1_ENKUlDpSK_E_clIJNS1_IJS7_EEENS1_IJiEEENS1_IJS8_EEENS1_IJEEEEEEDaSR_ - $_ZN7cutlass13device_kernelIN5flash19enable_sm80_to_sm89INS1_16FlashAttnBwdSm80INS1_25CollectiveMainloopBwdSm80ILi2ELi2EN4cute5tupleIJNS5_1CILi128EEES8_NS7_ILi64EEEEEENS_10bfloat16_tEfNS_4arch4Sm80ELb0ELb0ELb1ELb0ELb0ELb0ELb0ELb0ELi2ELi4ELi4ELi4ELb0EEENS1_24CollectiveEpilogueBwdGQAISA_fSD_Li256ELb0ELb0EEENS1_19SingleTileSchedulerILb0ELb0ELb0ELi128EEEEEEEEEvNT_6ParamsE$_ZZN4cute12filter_tupleINS_5tupleIJNS_10UnderscoreES2_S2_iEEENS1_IJNS1_IJNS_1CILi1EEENS4_ILi0EEEEEENS4_ILi4096EEENS1_IJiiEEENS1_IJS6_NS4_ILi8192EEEEEEEEEZNS_5sliceIS3_SC_EEDaRKT_RKT0_EUlRKT_RKT0_E_EEDaSG_SJ_OT1_ENKUlDpSM_E_clIJNS1_IJS7_EEENS1_IJS8_EEENS1_IJS9_EEENS1_IJEEEEEEDaST_)
$_ZN7cutlass13device_kernelIN5flash19enable_sm80_to_sm89INS1_16FlashAttnBwdSm80INS1_25CollectiveMainloopBwdSm80ILi2ELi2EN4cute5tupleIJNS5_1CILi128EEES8_NS7_ILi64EEEEEENS_10bfloat16_tEfNS_4arch4Sm80ELb0ELb0ELb1ELb0ELb0ELb0ELb0ELb0ELi2ELi4ELi4ELi4ELb0EEENS1_24CollectiveEpilogueBwdGQAISA_fSD_Li256ELb0ELb0EEENS1_19SingleTileSchedulerILb0ELb0ELb0ELi128EEEEEEEEEvNT_6ParamsE$_ZZN4cute12filter_tupleINS_5tupleIJNS_10UnderscoreES2_S2_iEEENS1_IJNS1_IJNS_1CILi1EEENS4_ILi0EEEEEENS4_ILi4096EEENS1_IJiiEEENS1_IJS6_NS4_ILi8192EEEEEEEEEZNS_5sliceIS3_SC_EEDaRKT_RKT0_EUlRKT_RKT0_E_EEDaSG_SJ_OT1_ENKUlDpSM_E_clIJNS1_IJS7_EEENS1_IJS8_EEENS1_IJS9_EEENS1_IJEEEEEEDaST_:
[----:B------:R-:W-:-:S05]  /*a870*/  IADD3 R8, R60, -c[0x0][0x20], RZ ;  /* 0x800008003c087a10 */ /* 0x000fca0007ffe0ff */
[----:B------:R1:W5:Y:S04]  /*a880*/  LDL R5, [R8] ;  /* 0x0000000008057983 */ /* 0x0003680000100800 */
[----:B------:R1:W5:Y:S01]  /*a890*/  LDL R3, [R8+0x4] ;  /* 0x0000040008037983 */ /* 0x0003620000100800 */
[----:B------:R-:W-:Y:S02]  /*a8a0*/  IADD3 R2, R1, 0x1380, RZ ;  /* 0x0000138001027810 */ /* 0x000fe40007ffe0ff */
[----:B------:R-:W-:Y:S02]  /*a8b0*/  MOV R6, 0xa8e0 ;  /* 0x0000a8e000067802 */ /* 0x000fe40000000f00 */
[----:B------:R-:W-:Y:S02]  /*a8c0*/  IADD3 R2, R2, c[0x0][0x20], RZ ;  /* 0x0000080002027a10 */ /* 0x000fe40007ffe0ff */
[----:B-1---5:R-:W-:Y:S05]  /*a8d0*/  CALL.REL.NOINC `($_ZN7cutlass13device_kernelIN5flash19enable_sm80_to_sm89INS1_16FlashAttnBwdSm80INS1_25CollectiveMainloopBwdSm80ILi2ELi2EN4cute5tupleIJNS5_1CILi128EEES8_NS7_ILi64EEEEEENS_10bfloat16_tEfNS_4arch4Sm80ELb0ELb0ELb1ELb0ELb0ELb0ELb0ELb0ELi2ELi4ELi4ELi4ELb0EEENS1_24CollectiveEpilogueBwdGQAISA_fSD_Li256ELb0ELb0EEENS1_19SingleTileSchedulerILb0ELb0ELb0ELi128EEEEEEEEEvNT_6ParamsE$_ZN4cute3eso3ESOILb1ELb0EJNS_5tupleIJNS_1CILi1EEENS3_ILi0EEEEEENS3_ILi4096EEENS2_IJiiEEEEEC2ERKS6_RKS7_RKS8_) ;  /* 0xffffd2a000007944 */ /* 0x022fea0003c3ffff */
[----:B-1----:R1:W5:Y:S01]  /*a8e0*/  LDL.64 R2, [R1+0x1380] ;  /* 0x0013800001027983 */ /* 0x0023620000100a00 */
[----:B------:R-:W-:-:S04]  /*a8f0*/  MOV R5, 0x0 ;  /* 0x0000000000057802 */ /* 0x000fc80000000f00 */
[----:B------:R-:W-:Y:S05]  /*a900*/  RET.REL.NODEC R4 `(_ZN7cutlass13device_kernelIN5flash19enable_sm80_to_sm89INS1_16FlashAttnBwdSm80INS1_25CollectiveMainloopBwdSm80ILi2ELi2EN4cute5tupleIJNS5_1CILi128EEES8_NS7_ILi64EEEEEENS_10bfloat16_tEfNS_4arch4Sm80ELb0ELb0ELb1ELb0ELb0ELb0ELb0ELb0ELi2ELi4ELi4ELi4ELb0EEENS1_24CollectiveEpilogueBwdGQAISA_fSD_Li256ELb0ELb0EEENS1_19SingleTileSchedulerILb0ELb0ELb0ELi128EEEEEEEEEvNT_6ParamsE) ;  /* 0xffff56f004007950 */ /* 0x000fea0003c3ffff */
        .type           $_ZN7cutlass13device_kernelIN5flash19enable_sm80_to_sm89INS1_16FlashAttnBwdSm80INS1_25CollectiveMainloopBwdSm80ILi2ELi2EN4cute5tupleIJNS5_1CILi128EEES8_NS7_ILi64EEEEEENS_10bfloat16_tEfNS_4arch4Sm80ELb0ELb0ELb1ELb0ELb0ELb0ELb0ELb0ELi2ELi4ELi4ELi4ELb0EEENS1_24CollectiveEpilogueBwdGQAISA_fSD_Li256ELb0ELb0EEENS1_19SingleTileSchedulerILb0ELb0ELb0ELi128EEEEEEEEEvNT_6ParamsE$_ZZN4cute12filter_tupleINS_5tupleIJNS_10UnderscoreES2_S2_iEEENS1_IJNS1_IJNS_1CILi1EEENS4_ILi0EEEEEEiNS4_ILi1024EEENS4_ILi8192EEEEEEZNS_5sliceIS3_SA_EEDaRKT_RKT0_EUlRKT_RKT0_E_EEDaSE_SH_OT1_ENKUlDpSK_E_clIJNS1_IJS7_EEENS1_IJiEEENS1_IJS8_EEENS1_IJEEEEEEDaSR_,@function
        .size           $_ZN7cutlass13device_kernelIN5flash19enable_sm80_to_sm89INS1_16FlashAttnBwdSm80INS1_25CollectiveMainloopBwdSm80ILi2ELi2EN4cute5tupleIJNS5_1CILi128EEES8_NS7_ILi64EEEEEENS_10bfloat16_tEfNS_4arch4Sm80ELb0ELb0ELb1ELb0ELb0ELb0ELb0ELb0ELi2ELi4ELi4ELi4ELb0EEENS1_24CollectiveEpilogueBwdGQAISA_fSD_Li256ELb0ELb0EEENS1_19SingleTileSchedulerILb0ELb0ELb0ELi128EEEEEEEEEvNT_6ParamsE$_ZZN4cute12filter_tupleINS_5tupleIJNS_10UnderscoreES2_S2_iEEENS1_IJNS1_IJNS_1CILi1EEENS4_ILi0EEEEEEiNS4_ILi1024EEENS4_ILi8192EEEEEEZNS_5sliceIS3_SA_EEDaRKT_RKT0_EUlRKT_RKT0_E_EEDaSE_SH_OT1_ENKUlDpSK_E_clIJNS1_IJS7_EEENS1_IJiEEENS1_IJS8_EEENS1_IJEEEEEEDaSR_,($_ZN7cutlass13device_kernelIN5flash19enable_sm80_to_sm89INS1_16FlashAttnBwdSm80INS1_25CollectiveMainloopBwdSm80ILi2ELi2EN4cute5tupleIJNS5_1CILi128EEES8_NS7_ILi64EEEEEENS_10bfloat16_tEfNS_4arch4Sm80ELb0ELb0ELb1ELb0ELb0ELb0ELb0ELb0ELi2ELi4ELi4ELi4ELb0EEENS1_24CollectiveEpilogueBwdGQAISA_fSD_Li256ELb0ELb0EEENS1_19SingleTileSchedulerILb0ELb0ELb0ELi128EEEEEEEEEvNT_6ParamsE$_ZZN4cute12filter_tupleINS_5tupleIJNS_10UnderscoreES2_S2_iEEENS1_IJNS1_IJNS_1CILi1EEENS4_ILi0EEEEEElS6_lEEEZNS_5sliceIS3_S8_EEDaRKT_RKT0_EUlRKT_RKT0_E_EEDaSC_SF_OT1_ENKUlDpSI_E_clIJNS1_IJS7_EEENS1_IJlEEENS1_IJS6_EEENS1_IJEEEEEEDaSP_ - $_ZN7cutlass13device_kernelIN5flash19enable_sm80_to_sm89INS1_16FlashAttnBwdSm80INS1_25CollectiveMainloopBwdSm80ILi2ELi2EN4cute5tupleIJNS5_1CILi128EEES8_NS7_ILi64EEEEEENS_10bfloat16_tEfNS_4arch4Sm80ELb0ELb0ELb1ELb0ELb0ELb0ELb0ELb0ELi2ELi4ELi4ELi4ELb0EEENS1_24CollectiveEpilogueBwdGQAISA_fSD_Li256ELb0ELb0EEENS1_19SingleTileSchedulerILb0ELb0ELb0ELi128EEEEEEEEEvNT_6ParamsE$_ZZN4cute12filter_tupleINS_5tupleIJNS_10UnderscoreES2_S2_iEEENS1_IJNS1_IJNS_1CILi1EEENS4_ILi0EEEEEEiNS4_ILi1024EEENS4_ILi8192EEEEEEZNS_5sliceIS3_SA_EEDaRKT_RKT0_EUlRKT_RKT0_E_EEDaSE_SH_OT1_ENKUlDpSK_E_clIJNS1_IJS7_EEENS1_IJiEEENS1_IJS8_EEENS1_IJEEEEEEDaSR_)
$_ZN7cutlass13device_kernelIN5flash19enable_sm80_to_sm89INS1_16FlashAttnBwdSm80INS1_25CollectiveMainloopBwdSm80ILi2ELi2EN4cute5tupleIJNS5_1CILi128EEES8_NS7_ILi64EEEEEENS_10bfloat16_tEfNS_4arch4Sm80ELb0ELb0ELb1ELb0ELb0ELb0ELb0ELb0ELi2ELi4ELi4ELi4ELb0EEENS1_24CollectiveEpilogueBwdGQAISA_fSD_Li256ELb0ELb0EEENS1_19SingleTileSchedulerILb0ELb0ELb0ELi128EEEEEEEEEvNT_6ParamsE$_ZZN4cute12filter_tupleINS_5tupleIJNS_10UnderscoreES2_S2_iEEENS1_IJNS1_IJNS_1CILi1EEENS4_ILi0EEEEEEiNS4_ILi1024EEENS4_ILi8192EEEEEEZNS_5sliceIS3_SA_EEDaRKT_RKT0_EUlRKT_RKT0_E_EEDaSE_SH_OT1_ENKUlDpSK_E_clIJNS1_IJS7_EEENS1_IJiEEENS1_IJS8_EEENS1_IJEEEEEEDaSR_:
[----:B------:R-:W-:Y:S02]  /*a910*/  IADD3 R2, R1, 0x1380, RZ ;  /* 0x0000138001027810 */ /* 0x000fe40007ffe0ff */
[----:B------:R-:W-:Y:S02]  /*a920*/  MOV R6, 0xa950 ;  /* 0x0000a95000067802 */ /* 0x000fe40000000f00 */
[----:B------:R-:W-:Y:S02]  /*a930*/  IADD3 R2, R2, c[0x0][0x20], RZ ;  /* 0x0000080002027a10 */ /* 0x000fe40007ffe0ff */
[----:B------:R-:W-:Y:S05]  /*a940*/  CALL.REL.NOINC `($_ZN7cutlass13device_kernelIN5flash19enable_sm80_to_sm89INS1_16FlashAttnBwdSm80INS1_25CollectiveMainloopBwdSm80ILi2ELi2EN4cute5tupleIJNS5_1CILi128EEES8_NS7_ILi64EEEEEENS_10bfloat16_tEfNS_4arch4Sm80ELb0ELb0ELb1ELb0ELb0ELb0ELb0ELb0ELi2ELi4ELi4ELi4ELb0EEENS1_24CollectiveEpilogueBwdGQAISA_fSD_Li256ELb0ELb0EEENS1_19SingleTileSchedulerILb0ELb0ELb0ELi128EEEEEEEEEvNT_6ParamsE$_ZN4cute3eso3ESOILb1ELb0EJNS_5tupleIJNS_1CILi1EEENS3_ILi0EEEEEEiNS3_ILi1024EEEEEC2ERKS6_RKiRKS7_) ;  /* 0xffffd2d000007944 */ /* 0x000fea0003c3ffff */
[----:B-1----:R1:W5:Y:S01]  /*a950*/  LDL R3, [R1+0x1380] ;  /* 0x0013800001037983 */ /* 0x0023620000100800 */
[----:B------:R-:W-:Y:S02]  /*a960*/  MOV R6, R4 ;  /* 0x0000000400067202 */ /* 0x000fe40000000f00 */
[----:B------:R-:W-:-:S04]  /*a970*/  MOV R7, 0x0 ;  /* 0x0000000000077802 */ /* 0x000fc80000000f00 */
[----:B------:R-:W-:Y:S05]  /*a980*/  RET.REL.NODEC R6 `(_ZN7cutlass13device_kernelIN5flash19enable_sm80_to_sm89INS1_16FlashAttnBwdSm80INS1_25CollectiveMainloopBwdSm80ILi2ELi2EN4cute5tupleIJNS5_1CILi128EEES8_NS7_ILi64EEEEEENS_10bfloat16_tEfNS_4arch4Sm80ELb0ELb0ELb1ELb0ELb0ELb0ELb0ELb0ELi2ELi4ELi4ELi4ELb0EEENS1_24CollectiveEpilogueBwdGQAISA_fSD_Li256ELb0ELb0EEENS1_19SingleTileSchedulerILb0ELb0ELb0ELi128EEEEEEEEEvNT_6ParamsE) ;  /* 0xffff567006007950 */ /* 0x000fea0003c3ffff */
        .type           $_ZN7cutlass13device_kernelIN5flash19enable_sm80_to_sm89INS1_16FlashAttnBwdSm80INS1_25CollectiveMainloopBwdSm80ILi2ELi2EN4cute5tupleIJNS5_1CILi128EEES8_NS7_ILi64EEEEEENS_10bfloat16_tEfNS_4arch4Sm80ELb0ELb0ELb1ELb0ELb0ELb0ELb0ELb0ELi2ELi4ELi4ELi4ELb0EEENS1_24CollectiveEpilogueBwdGQAISA_fSD_Li256ELb0ELb0EEENS1_19SingleTileSchedulerILb0ELb0ELb0ELi128EEEEEEEEEvNT_6ParamsE$_ZZN4cute12filter_tupleINS_5tupleIJNS_10UnderscoreES2_S2_iEEENS1_IJNS1_IJNS_1CILi1EEENS4_ILi0EEEEEElS6_lEEEZNS_5sliceIS3_S8_EEDaRKT_RKT0_EUlRKT_RKT0_E_EEDaSC_SF_OT1_ENKUlDpSI_E_clIJNS1_IJS7_EEENS1_IJlEEENS1_IJS6_EEENS1_IJEEEEEEDaSP_,@function
        .size           $_ZN7cutlass13device_kernelIN5flash19enable_sm80_to_sm89INS1_16FlashAttnBwdSm80INS1_25CollectiveMainloopBwdSm80ILi2ELi2EN4cute5tupleIJNS5_1CILi128EEES8_NS7_ILi64EEEEEENS_10bfloat16_tEfNS_4arch4Sm80ELb0ELb0ELb1ELb0ELb0ELb0ELb0ELb0ELi2ELi4ELi4ELi4ELb0EEENS1_24CollectiveEpilogueBwdGQAISA_fSD_Li256ELb0ELb0EEENS1_19SingleTileSchedulerILb0ELb0ELb0ELi128EEEEEEEEEvNT_6ParamsE$_ZZN4cute12filter_tupleINS_5tupleIJNS_10UnderscoreES2_S2_iEEENS1_IJNS1_IJNS_1CILi1EEENS4_ILi0EEEEEElS6_lEEEZNS_5sliceIS3_S8_EEDaRKT_RKT0_EUlRKT_RKT0_E_EEDaSC_SF_OT1_ENKUlDpSI_E_clIJNS1_IJS7_EEENS1_IJlEEENS1_IJS6_EEENS1_IJEEEEEEDaSP_,($_ZN7cutlass13device_kernelIN5flash19enable_sm80_to_sm89INS1_16FlashAttnBwdSm80INS1_25CollectiveMainloopBwdSm80ILi2ELi2EN4cute5tupleIJNS5_1CILi128EEES8_NS7_ILi64EEEEEENS_10bfloat16_tEfNS_4arch4Sm80ELb0ELb0ELb1ELb0ELb0ELb0ELb0ELb0ELi2ELi4ELi4ELi4ELb0EEENS1_24CollectiveEpilogueBwdGQAISA_fSD_Li256ELb0ELb0EEENS1_19SingleTileSchedulerILb0ELb0ELb0ELi128EEEEEEEEEvNT_6ParamsE$_ZZN4cute12filter_tupleINS_5tupleIJNS_10UnderscoreES2_iEEENS1_IJNS1_IJNS_1CILi1EEENS4_ILi0EEEEEEiNS4_ILi1024EEEEEEZNS_5sliceIS3_S9_EEDaRKT_RKT0_EUlRKT_RKT0_E_EEDaSD_SG_OT1_ENKUlDpSJ_E_clIJNS1_IJS7_EEENS1_IJiEEENS1_IJEEEEEEDaSQ_ - $_ZN7cutlass13device_kernelIN5flash19enable_sm80_to_sm89INS1_16FlashAttnBwdSm80INS1_25CollectiveMainloopBwdSm80ILi2ELi2EN4cute5tupleIJNS5_1CILi128EEES8_NS7_ILi64EEEEEENS_10bfloat16_tEfNS_4arch4Sm80ELb0ELb0ELb1ELb0ELb0ELb0ELb0ELb0ELi2ELi4ELi4ELi4ELb0EEENS1_24CollectiveEpilogueBwdGQAISA_fSD_Li256ELb0ELb0EEENS1_19SingleTileSchedulerILb0ELb0ELb0ELi128EEEEEEEEEvNT_6ParamsE$_ZZN4cute12filter_tupleINS_5tupleIJNS_10UnderscoreES2_S2_iEEENS1_IJNS1_IJNS_1CILi1EEENS4_ILi0EEEEEElS6_lEEEZNS_5sliceIS3_S8_EEDaRKT_RKT0_EUlRKT_RKT0_E_EEDaSC_SF_OT1_ENKUlDpSI_E_clIJNS1_IJS7_EEENS1_IJlEEENS1_IJS6_EEENS1_IJEEEEEEDaSP_)
$_ZN7cutlass13device_kernelIN5flash19enable_sm80_to_sm89INS1_16FlashAttnBwdSm80INS1_25CollectiveMainloopBwdSm80ILi2ELi2EN4cute5tupleIJNS5_1CILi128EEES8_NS7_ILi64EEEEEENS_10bfloat16_tEfNS_4arch4Sm80ELb0ELb0ELb1ELb0ELb0ELb0ELb0ELb0ELi2ELi4ELi4ELi4ELb0EEENS1_24CollectiveEpilogueBwdGQAISA_fSD_Li256ELb0ELb0EEENS1_19SingleTileSchedulerILb0ELb0ELb0ELi128EEEEEEEEEvNT_6ParamsE$_ZZN4cute12filter_tupleINS_5tupleIJNS_10UnderscoreES2_S2_iEEENS1_IJNS1_IJNS_1CILi1EEENS4_ILi0EEEEEElS6_lEEEZNS_5sliceIS3_S8_EEDaRKT_RKT0_EUlRKT_RKT0_E_EEDaSC_SF_OT1_ENKUlDpSI_E_clIJNS1_IJS7_EEENS1_IJlEEENS1_IJS6_EEENS1_IJEEEEEEDaSP_:
[----:B------:R-:W-:Y:S02]  /*a990*/  IADD3 R3, R1, 0x16a8, RZ ;  /* 0x000016a801037810 */ /* 0x000fe40007ffe0ff */
[----:B------:R-:W-:Y:S02]  /*a9a0*/  MOV R6, 0xa9d0 ;  /* 0x0000a9d000067802 */ /* 0x000fe40000000f00 */
[----:B------:R-:W-:Y:S02]  /*a9b0*/  IADD3 R3, R3, c[0x0][0x20], RZ ;  /* 0x0000080003037a10 */ /* 0x000fe40007ffe0ff */
[----:B------:R-:W-:Y:S05]  /*a9c0*/  CALL.REL.NOINC `($_ZN7cutlass13device_kernelIN5flash19enable_sm80_to_sm89INS1_16FlashAttnBwdSm80INS1_25CollectiveMainloopBwdSm80ILi2ELi2EN4cute5tupleIJNS5_1CILi128EEES8_NS7_ILi64EEEEEENS_10bfloat16_tEfNS_4arch4Sm80ELb0ELb0ELb1ELb0ELb0ELb0ELb0ELb0ELi2ELi4ELi4ELi4ELb0EEENS1_24CollectiveEpilogueBwdGQAISA_fSD_Li256ELb0ELb0EEENS1_19SingleTileSchedulerILb0ELb0ELb0ELi128EEEEEEEEEvNT_6ParamsE$_ZN4cute3eso3ESOILb1ELb0EJNS_5tupleIJNS_1CILi1EEENS3_ILi0EEEEEElS5_EEC2ERKS6_RKlRKS5_) ;  /* 0xffffd29000007944 */ /* 0x000fea0003c3ffff */
[----:B-1----:R1:W5:Y:S01]  /*a9d0*/  LDL.64 R2, [R1+0x16a8] ;  /* 0x0016a80001027983 */ /* 0x0023620000100a00 */
[----:B------:R-:W-:-:S04]  /*a9e0*/  MOV R5, 0x0 ;  /* 0x0000000000057802 */ /* 0x000fc80000000f00 */
[----:B------:R-:W-:Y:S05]  /*a9f0*/  RET.REL.NODEC R4 `(_ZN7cutlass13device_kernelIN5flash19enable_sm80_to_sm89INS1_16FlashAttnBwdSm80INS1_25CollectiveMainloopBwdSm80ILi2ELi2EN4cute5tupleIJNS5_1CILi128EEES8_NS7_ILi64EEEEEENS_10bfloat16_tEfNS_4arch4Sm80ELb0ELb0ELb1ELb0ELb0ELb0ELb0ELb0ELi2ELi4ELi4ELi4ELb0EEENS1_24CollectiveEpilogueBwdGQAISA_fSD_Li256ELb0ELb0EEENS1_19SingleTileSchedulerILb0ELb0ELb0ELi128EEEEEEEEEvNT_6ParamsE) ;  /* 0xffff560004007950 */ /* 0x000fea0003c3ffff */
        .type           $_ZN7cutlass13device_kernelIN5flash19enable_sm80_to_sm89INS1_16FlashAttnBwdSm80INS1_25CollectiveMainloopBwdSm80ILi2ELi2EN4cute5tupleIJNS5_1CILi128EEES8_NS7_ILi64EEEEEENS_10bfloat16_tEfNS_4arch4Sm80ELb0ELb0ELb1ELb0ELb0ELb0ELb0ELb0ELi2ELi4ELi4ELi4ELb0EEENS1_24CollectiveEpilogueBwdGQAISA_fSD_Li256ELb0ELb0EEENS1_19SingleTileSchedulerILb0ELb0ELb0ELi128EEEEEEEEEvNT_6ParamsE$_ZZN4cute12filter_tupleINS_5tupleIJNS_10UnderscoreES2_iEEENS1_IJNS1_IJNS_1CILi1EEENS4_ILi0EEEEEEiNS4_ILi1024EEEEEEZNS_5sliceIS3_S9_EEDaRKT_RKT0_EUlRKT_RKT0_E_EEDaSD_SG_OT1_ENKUlDpSJ_E_clIJNS1_IJS7_EEENS1_IJiEEENS1_IJEEEEEEDaSQ_,@function
        .size           $_ZN7cutlass13device_kernelIN5flash19enable_sm80_to_sm89INS1_16FlashAttnBwdSm80INS1_25CollectiveMainloopBwdSm80ILi2ELi2EN4cute5tupleIJNS5_1CILi128EEES8_NS7_ILi64EEEEEENS_10bfloat16_tEfNS_4arch4Sm80ELb0ELb0ELb1ELb0ELb0ELb0ELb0ELb0ELi2ELi4ELi4ELi4ELb0EEENS1_24CollectiveEpilogueBwdGQAISA_fSD_Li256ELb0ELb0EEENS1_19SingleTileSchedulerILb0ELb0ELb0ELi128EEEEEEEEEvNT_6ParamsE$_ZZN4cute12filter_tupleINS_5tupleIJNS_10UnderscoreES2_iEEENS1_IJNS1_IJNS_1CILi1EEENS4_ILi0EEEEEEiNS4_ILi1024EEEEEEZNS_5sliceIS3_S9_EEDaRKT_RKT0_EUlRKT_RKT0_E_EEDaSD_SG_OT1_ENKUlDpSJ_E_clIJNS1_IJS7_EEENS1_IJiEEENS1_IJEEEEEEDaSQ_,($_ZN7cutlass13device_kernelIN5flash19enable_sm80_to_sm89INS1_16FlashAttnBwdSm80INS1_25CollectiveMainloopBwdSm80ILi2ELi2EN4cute5tupleIJNS5_1CILi128EEES8_NS7_ILi64EEEEEENS_10bfloat16_tEfNS_4arch4Sm80ELb0ELb0ELb1ELb0ELb0ELb0ELb0ELb0ELi2ELi4ELi4ELi4ELb0EEENS1_24CollectiveEpilogueBwdGQAISA_fSD_Li256ELb0ELb0EEENS1_19SingleTileSchedulerILb0ELb0ELb0ELi128EEEEEEEEEvNT_6ParamsE$_ZZN4cute12filter_tupleINS_5tupleIJNS_1CILi0EEENS1_IJNS2_ILi1EEENS2_ILi512EEEiEEEEEEZNS_16flatten_to_tupleIS7_EEDaRKT_EUlRKT_E_EEDaSB_OT0_ENKUlDpSE_E_clIJNS1_IJS3_EEES6_EEEDaSI_ - $_ZN7cutlass13device_kernelIN5flash19enable_sm80_to_sm89INS1_16FlashAttnBwdSm80INS1_25CollectiveMainloopBwdSm80ILi2ELi2EN4cute5tupleIJNS5_1CILi128EEES8_NS7_ILi64EEEEEENS_10bfloat16_tEfNS_4arch4Sm80ELb0ELb0ELb1ELb0ELb0ELb0ELb0ELb0ELi2ELi4ELi4ELi4ELb0EEENS1_24CollectiveEpilogueBwdGQAISA_fSD_Li256ELb0ELb0EEENS1_19SingleTileSchedulerILb0ELb0ELb0ELi128EEEEEEEEEvNT_6ParamsE$_ZZN4cute12filter_tupleINS_5tupleIJNS_10UnderscoreES2_iEEENS1_IJNS1_IJNS_1CILi1EEENS4_ILi0EEEEEEiNS4_ILi1024EEEEEEZNS_5sliceIS3_S9_EEDaRKT_RKT0_EUlRKT_RKT0_E_EEDaSD_SG_OT1_ENKUlDpSJ_E_clIJNS1_IJS7_EEENS1_IJiEEENS1_IJEEEEEEDaSQ_)
$_ZN7cutlass13device_kernelIN5flash19enable_sm80_to_sm89INS1_16FlashAttnBwdSm80INS1_25CollectiveMainloopBwdSm80ILi2ELi2EN4cute5tupleIJNS5_1CILi128EEES8_NS7_ILi64EEEEEENS_10bfloat16_tEfNS_4arch4Sm80ELb0ELb0ELb1ELb0ELb0ELb0ELb0ELb0ELi2ELi4ELi4ELi4ELb0EEENS1_24CollectiveEpilogueBwdGQAISA_fSD_Li256ELb0ELb0EEENS1_19SingleTileSchedulerILb0ELb0ELb0ELi128EEEEEEEEEvNT_6ParamsE$_ZZN4cute12filter_tupleINS_5tupleIJNS_10UnderscoreES2_iEEENS1_IJNS1_IJNS_1CILi1EEENS4_ILi0EEEEEEiNS4_ILi1024EEEEEEZNS_5sliceIS3_S9_EEDaRKT_RKT0_EUlRKT_RKT0_E_EEDaSD_SG_OT1_ENKUlDpSJ_E_clIJNS1_IJS7_EEENS1_IJiEEENS1_IJEEEEEEDaSQ_:
[----:B------:R-:W-:Y:S02]  /*aa00*/  IADD3 R2, R1, 0x1680, RZ ;  /* 0x0000168001027810 */ /* 0x000fe40007ffe0ff */
[----:B------:R-:W-:Y:S02]  /*aa10*/  MOV R6, 0xaa40 ;  /* 0x0000aa4000067802 */ /* 0x000fe40000000f00 */
[----:B------:R-:W-:Y:S02]  /*aa20*/  IADD3 R2, R2, c[0x0][0x20], RZ ;  /* 0x0000080002027a10 */ /* 0x000fe40007ffe0ff */
[----:B------:R-:W-:Y:S05]  /*aa30*/  CALL.REL.NOINC `($_ZN7cutlass13device_kernelIN5flash19enable_sm80_to_sm89INS1_16FlashAttnBwdSm80INS1_25CollectiveMainloopBwdSm80ILi2ELi2EN4cute5tupleIJNS5_1CILi128EEES8_NS7_ILi64EEEEEENS_10bfloat16_tEfNS_4arch4Sm80ELb0ELb0ELb1ELb0ELb0ELb0ELb0ELb0ELi2ELi4ELi4ELi4ELb0EEENS1_24CollectiveEpilogueBwdGQAISA_fSD_Li256ELb0ELb0EEENS1_19SingleTileSchedulerILb0ELb0ELb0ELi128EEEEEEEEEvNT_6ParamsE$_ZN4cute3eso3ESOILb1ELb0EJNS_5tupleIJNS_1CILi1EEENS3_ILi0EEEEEEiEEC2ERKS6_RKi) ;  /* 0xffffd1a000007944 */ /* 0x000fea0003c3ffff */
[----:B-1----:R1:W5:Y:S01]  /*aa40*/  LDL R3, [R1+0x1680] ;  /* 0x0016800001037983 */ /* 0x0023620000100800 */
[----:B------:R-:W-:Y:S02]  /*aa50*/  MOV R6, R4 ;  /* 0x0000000400067202 */ /* 0x000fe40000000f00 */
[----:B------:R-:W-:-:S04]  /*aa60*/  MOV R7, 0x0 ;  /* 0x0000000000077802 */ /* 0x000fc80000000f00 */
[----:B------:R-:W-:Y:S05]  /*aa70*/  RET.REL.NODEC R6 `(_ZN7cutlass13device_kernelIN5flash19enable_sm80_to_sm89INS1_16FlashAttnBwdSm80INS1_25CollectiveMainloopBwdSm80ILi2ELi2EN4cute5tupleIJNS5_1CILi128EEES8_NS7_ILi64EEEEEENS_10bfloat16_tEfNS_4arch4Sm80ELb0ELb0ELb1ELb0ELb0ELb0ELb0ELb0ELi2ELi4ELi4ELi4ELb0EEENS1_24CollectiveEpilogueBwdGQAISA_fSD_Li256ELb0ELb0EEENS1_19SingleTileSchedulerILb0ELb0ELb0ELi128EEEEEEEEEvNT_6ParamsE) ;  /* 0xffff558006007950 */ /* 0x000fea0003c3ffff */
        .type           $_ZN7cutlass13device_kernelIN5flash19enable_sm80_to_sm89INS1_16FlashAttnBwdSm80INS1_25CollectiveMainloopBwdSm80ILi2ELi2EN4cute5tupleIJNS5_1CILi128EEES8_NS7_ILi64EEEEEENS_10bfloat16_tEfNS_4arch4Sm80ELb0ELb0ELb1ELb0ELb0ELb0ELb0ELb0ELi2ELi4ELi4ELi4ELb0EEENS1_24CollectiveEpilogueBwdGQAISA_fSD_Li256ELb0ELb0EEENS1_19SingleTileSchedulerILb0ELb0ELb0ELi128EEEEEEEEEvNT_6ParamsE$_ZZN4cute12filter_tupleINS_5tupleIJNS_1CILi0EEENS1_IJNS2_ILi1EEENS2_ILi512EEEiEEEEEEZNS_16flatten_to_tupleIS7_EEDaRKT_EUlRKT_E_EEDaSB_OT0_ENKUlDpSE_E_clIJNS1_IJS3_EEES6_EEEDaSI_,@function
        .size           $_ZN7cutlass13device_kernelIN5flash19enable_sm80_to_sm89INS1_16FlashAttnBwdSm80INS1_25CollectiveMainloopBwdSm80ILi2ELi2EN4cute5tupleIJNS5_1CILi128EEES8_NS7_ILi64EEEEEENS_10bfloat16_tEfNS_4arch4Sm80ELb0ELb0ELb1ELb0ELb0ELb0ELb0ELb0ELi2ELi4ELi4ELi4ELb0EEENS1_24CollectiveEpilogueBwdGQAISA_fSD_Li256ELb0ELb0EEENS1_19SingleTileSchedulerILb0ELb0ELb0ELi128EEEEEEEEEvNT_6ParamsE$_ZZN4cute12filter_tupleINS_5tupleIJNS_1CILi0EEENS1_IJNS2_ILi1EEENS2_ILi512EEEiEEEEEEZNS_16flatten_to_tupleIS7_EEDaRKT_EUlRKT_E_EEDaSB_OT0_ENKUlDpSE_E_clIJNS1_IJS3_EEES6_EEEDaSI_,($_ZN7cutlass13device_kernelIN5flash19enable_sm80_to_sm89INS1_16FlashAttnBwdSm80INS1_25CollectiveMainloopBwdSm80ILi2ELi2EN4cute5tupleIJNS5_1CILi128EEES8_NS7_ILi64EEEEEENS_10bfloat16_tEfNS_4arch4Sm80ELb0ELb0ELb1ELb0ELb0ELb0ELb0ELb0ELi2ELi4ELi4ELi4ELb0EEENS1_24CollectiveEpilogueBwdGQAISA_fSD_Li256ELb0ELb0EEENS1_19SingleTileSchedulerILb0ELb0ELb0ELi128EEEEEEEEEvNT_6ParamsE$_ZZN4cute12filter_tupleINS_5tupleIJNS_1CILi0EEENS_10UnderscoreEEEENS1_IJNS1_IJS3_S3_EEEiEEEZNS_6detail10lift_sliceIS5_S7_EEDaRKT_RKT0_EUlRKT_RKT0_E_EEDaSC_SF_OT1_ENKUlDpSI_E_clIJNS1_IJEEENS1_IJiEEEEEEDaSP_ - $_ZN7cutlass13device_kernelIN5flash19enable_sm80_to_sm89INS1_16FlashAttnBwdSm80INS1_25CollectiveMainloopBwdSm80ILi2ELi2EN4cute5tupleIJNS5_1CILi128EEES8_NS7_ILi64EEEEEENS_10bfloat16_tEfNS_4arch4Sm80ELb0ELb0ELb1ELb0ELb0ELb0ELb0ELb0ELi2ELi4ELi4ELi4ELb0EEENS1_24CollectiveEpilogueBwdGQAISA_fSD_Li256ELb0ELb0EEENS1_19SingleTileSchedulerILb0ELb0ELb0ELi128EEEEEEEEEvNT_6ParamsE$_ZZN4cute12filter_tupleINS_5tupleIJNS_1CILi0EEENS1_IJNS2_ILi1EEENS2_ILi512EEEiEEEEEEZNS_16flatten_to_tupleIS7_EEDaRKT_EUlRKT_E_EEDaSB_OT0_ENKUlDpSE_E_clIJNS1_IJS3_EEES6_EEEDaSI_)
$_ZN7cutlass13device_kernelIN5flash19enable_sm80_to_sm89INS1_16FlashAttnBwdSm80INS1_25CollectiveMainloopBwdSm80ILi2ELi2EN4cute5tupleIJNS5_1CILi128EEES8_NS7_ILi64EEEEEENS_10bfloat16_tEfNS_4arch4Sm80ELb0ELb0ELb1ELb0ELb0ELb0ELb0ELb0ELi2ELi4ELi4ELi4ELb0EEENS1_24CollectiveEpilogueBwdGQAISA_fSD_Li256ELb0ELb0EEENS1_19SingleTileSchedulerILb0ELb0ELb0ELi128EEEEEEEEEvNT_6ParamsE$_ZZN4cute12filter_tupleINS_5tupleIJNS_1CILi0EEENS1_IJNS2_ILi1EEENS2_ILi512EEEiEEEEEEZNS_16flatten_to_tupleIS7_EEDaRKT_EUlRKT_E_EEDaSB_OT0_ENKUlDpSE_E_clIJNS1_IJS3_EEES6_EEEDaSI_:
[----:B------:R-:W-:Y:S02]  /*aa80*/  IADD3 R2, R1, 0x1380, RZ ;  /* 0x0000138001027810 */ /* 0x000fe40007ffe0ff */
[----:B------:R-:W-:Y:S02]  /*aa90*/  MOV R8, 0xaac0 ;  /* 0x0000aac000087802 */ /* 0x000fe40000000f00 */
[----:B------:R-:W-:Y:S02]  /*aaa0*/  IADD3 R2, R2, c[0x0][0x20], RZ ;  /* 0x0000080002027a10 */ /* 0x000fe40007ffe0ff */
[----:B------:R-:W-:Y:S05]  /*aab0*/  CALL.REL.NOINC `($_ZN7cutlass13device_kernelIN5flash19enable_sm80_to_sm89INS1_16FlashAttnBwdSm80INS1_25CollectiveMainloopBwdSm80ILi2ELi2EN4cute5tupleIJNS5_1CILi128EEES8_NS7_ILi64EEEEEENS_10bfloat16_tEfNS_4arch4Sm80ELb0ELb0ELb1ELb0ELb0ELb0ELb0ELb0ELi2ELi4ELi4ELi4ELb0EEENS1_24CollectiveEpilogueBwdGQAISA_fSD_Li256ELb0ELb0EEENS1_19SingleTileSchedulerILb0ELb0ELb0ELi128EEEEEEEEEvNT_6ParamsE$_ZN4cute3eso3ESOILb1ELb0EJNS_1CILi0EEENS2_ILi1EEENS2_ILi512EEEiEEC2ERKS3_RKS4_RKS5_RKi) ;  /* 0xffffc12000007944 */ /* 0x000fea0003c3ffff */
[----:B-1----:R1:W5:Y:S01]  /*aac0*/  LDL R2, [R1+0x1380] ;  /* 0x0013800001027983 */ /* 0x0023620000100800 */
[----:B------:R-:W-:-:S04]  /*aad0*/  MOV R11, 0x0 ;  /* 0x00000000000b7802 */ /* 0x000fc80000000f00 */
[----:B------:R-:W-:Y:S05]  /*aae0*/  RET.REL.NODEC R10 `(_ZN7cutlass13device_kernelIN5flash19enable_sm80_to_sm89INS1_16FlashAttnBwdSm80INS1_25CollectiveMainloopBwdSm80ILi2ELi2EN4cute5tupleIJNS5_1CILi128EEES8_NS7_ILi64EEEEEENS_10bfloat16_tEfNS_4arch4Sm80ELb0ELb0ELb1ELb0ELb0ELb0ELb0ELb0ELi2ELi4ELi4ELi4ELb0EEENS1_24CollectiveEpilogueBwdGQAISA_fSD_Li256ELb0ELb0EEENS1_19SingleTileSchedulerILb0ELb0ELb0ELi128EEEEEEEEEvNT_6ParamsE) ;  /* 0xffff55100a007950 */ /* 0x000fea0003c3ffff */
        .type           $_ZN7cutlass13device_kernelIN5flash19enable_sm80_to_sm89INS1_16FlashAttnBwdSm80INS1_25CollectiveMainloopBwdSm80ILi2ELi2EN4cute5tupleIJNS5_1CILi128EEES8_NS7_ILi64EEEEEENS_10bfloat16_tEfNS_4arch4Sm80ELb0ELb0ELb1ELb0ELb0ELb0ELb0ELb0ELi2ELi4ELi4ELi4ELb0EEENS1_24CollectiveEpilogueBwdGQAISA_fSD_Li256ELb0ELb0EEENS1_19SingleTileSchedulerILb0ELb0ELb0ELi128EEEEEEEEEvNT_6ParamsE$_ZZN4cute12filter_tupleINS_5tupleIJNS_1CILi0EEENS_10UnderscoreEEEENS1_IJNS1_IJS3_S3_EEEiEEEZNS_6detail10lift_sliceIS5_S7_EEDaRKT_RKT0_EUlRKT_RKT0_E_EEDaSC_SF_OT1_ENKUlDpSI_E_clIJNS1_IJEEENS1_IJiEEEEEEDaSP_,@function
        .size           $_ZN7cutlass13device_kernelIN5flash19enable_sm80_to_sm89INS1_16FlashAttnBwdSm80INS1_25CollectiveMainloopBwdSm80ILi2ELi2EN4cute5tupleIJNS5_1CILi128EEES8_NS7_ILi64EEEEEENS_10bfloat16_tEfNS_4arch4Sm80ELb0ELb0ELb1ELb0ELb0ELb0ELb0ELb0ELi2ELi4ELi4ELi4ELb0EEENS1_24CollectiveEpilogueBwdGQAISA_fSD_Li256ELb0ELb0EEENS1_19SingleTileSchedulerILb0ELb0ELb0ELi128EEEEEEEEEvNT_6ParamsE$_ZZN4cute12filter_tupleINS_5tupleIJNS_1CILi0EEENS_10UnderscoreEEEENS1_IJNS1_IJS3_S3_EEEiEEEZNS_6detail10lift_sliceIS5_S7_EEDaRKT_RKT0_EUlRKT_RKT0_E_EEDaSC_SF_OT1_ENKUlDpSI_E_clIJNS1_IJEEENS1_IJiEEEEEEDaSP_,($_ZN7cutlass13device_kernelIN5flash19enable_sm80_to_sm89INS1_16FlashAttnBwdSm80INS1_25CollectiveMainloopBwdSm80ILi2ELi2EN4cute5tupleIJNS5_1CILi128EEES8_NS7_ILi64EEEEEENS_10bfloat16_tEfNS_4arch4Sm80ELb0ELb0ELb1ELb0ELb0ELb0ELb0ELb0ELi2ELi4ELi4ELi4ELb0EEENS1_24CollectiveEpilogueBwdGQAISA_fSD_Li256ELb0ELb0EEENS1_19SingleTileSchedulerILb0ELb0ELb0ELi128EEEEEEEEEvNT_6ParamsE$_ZZN4cute12filter_tupleINS_5tupleIJNS_1CILi1024EEENS1_IJiiEEEEEEZNS_16flatten_to_tupleIS5_EEDaRKT_EUlRKT_E_EEDaS9_OT0_ENKUlDpSC_E_clIJNS1_IJS3_EEES4_EEEDaSG_ - $_ZN7cutlass13device_kernelIN5flash19enable_sm80_to_sm89INS1_16FlashAttnBwdSm80INS1_25CollectiveMainloopBwdSm80ILi2ELi2EN4cute5tupleIJNS5_1CILi128EEES8_NS7_ILi64EEEEEENS_10bfloat16_tEfNS_4arch4Sm80ELb0ELb0ELb1ELb0ELb0ELb0ELb0ELb0ELi2ELi4ELi4ELi4ELb0EEENS1_24CollectiveEpilogueBwdGQAISA_fSD_Li256ELb0ELb0EEENS1_19SingleTileSchedulerILb0ELb0ELb0ELi128EEEEEEEEEvNT_6ParamsE$_ZZN4cute12filter_tupleINS_5tupleIJNS_1CILi0EEENS_10UnderscoreEEEENS1_IJNS1_IJS3_S3_EEEiEEEZNS_6detail10lift_sliceIS5_S7_EEDaRKT_RKT0_EUlRKT_RKT0_E_EEDaSC_SF_OT1_ENKUlDpSI_E_clIJNS1_IJEEENS1_IJiEEEEEEDaSP_)
$_ZN7cutlass13device_kernelIN5flash19enable_sm80_to_sm89INS1_16FlashAttnBwdSm80INS1_25CollectiveMainloopBwdSm80ILi2ELi2EN4cute5tupleIJNS5_1CILi128EEES8_NS7_ILi64EEEEEENS_10bfloat16_tEfNS_4arch4Sm80ELb0ELb0ELb1ELb0ELb0ELb0ELb0ELb0ELi2ELi4ELi4ELi4ELb0EEENS1_24CollectiveEpilogueBwdGQAISA_fSD_Li256ELb0ELb0EEENS1_19SingleTileSchedulerILb0ELb0ELb0ELi128EEEEEEEEEvNT_6ParamsE$_ZZN4cute12filter_tupleINS_5tupleIJNS_1CILi0EEENS_10UnderscoreEEEENS1_IJNS1_IJS3_S3_EEEiEEEZNS_6detail10lift_sliceIS5_S7_EEDaRKT_RKT0_EUlRKT_RKT0_E_EEDaSC_SF_OT1_ENKUlDpSI_E_clIJNS1_IJEEENS1_IJiEEEEEEDaSP_:
[----:B------:R-:W-:Y:S02]  /*aaf0*/  IADD3 R2, R1, 0x1680, RZ ;  /* 0x0000168001027810 */ /* 0x000fe40007ffe0ff */
[----:B------:R-:W-:Y:S02]  /*ab00*/  MOV R6, 0xab30 ;  /* 0x0000ab3000067802 */ /* 0x000fe40000000f00 */
[----:B------:R-:W-:Y:S02]  /*ab10*/  IADD3 R2, R2, c[0x0][0x20], RZ ;  /* 0x0000080002027a10 */ /* 0x000fe40007ffe0ff */
[----:B------:R-:W-:Y:S05]  /*ab20*/  CALL.REL.NOINC `($_ZN7cutlass13device_kernelIN5flash19enable_sm80_to_sm89INS1_16FlashAttnBwdSm80INS1_25CollectiveMainloopBwdSm80ILi2ELi2EN4cute5tupleIJNS5_1CILi128EEES8_NS7_ILi64EEEEEENS_10bfloat16_tEfNS_4arch4Sm80ELb0ELb0ELb1ELb0ELb0ELb0ELb0ELb0ELi2ELi4ELi4ELi4ELb0EEENS1_24CollectiveEpilogueBwdGQAISA_fSD_Li256ELb0ELb0EEENS1_19SingleTileSchedulerILb0ELb0ELb0ELi128EEEEEEEEEvNT_6ParamsE$_ZN4cute3eso3ESOILb0ELb1EJiEEC2ERKi) ;  /* 0xffffbb5000007944 */ /* 0x000fea0003c3ffff */
[----:B-1----:R1:W5:Y:S01]  /*ab30*/  LDL R2, [R1+0x1680] ;  /* 0x0016800001027983 */ /* 0x0023620000100800 */
[----:B------:R-:W-:-:S04]  /*ab40*/  MOV R11, 0x0 ;  /* 0x00000000000b7802 */ /* 0x000fc80000000f00 */
[----:B------:R-:W-:Y:S05]  /*ab50*/  RET.REL.NODEC R10 `(_ZN7cutlass13device_kernelIN5flash19enable_sm80_to_sm89INS1_16FlashAttnBwdSm80INS1_25CollectiveMainloopBwdSm80ILi2ELi2EN4cute5tupleIJNS5_1CILi128EEES8_NS7_ILi64EEEEEENS_10bfloat16_tEfNS_4arch4Sm80ELb0ELb0ELb1ELb0ELb0ELb0ELb0ELb0ELi2ELi4ELi4ELi4ELb0EEENS1_24CollectiveEpilogueBwdGQAISA_fSD_Li256ELb0ELb0EEENS1_19SingleTileSchedulerILb0ELb0ELb0ELi128EEEEEEEEEvNT_6ParamsE) ;  /* 0xffff54a00a007950 */ /* 0x000fea0003c3ffff */
        .type           $_ZN7cutlass13device_kernelIN5flash19enable_sm80_to_sm89INS1_16FlashAttnBwdSm80INS1_25CollectiveMainloopBwdSm80ILi2ELi2EN4cute5tupleIJNS5_1CILi128EEES8_NS7_ILi64EEEEEENS_10bfloat16_tEfNS_4arch4Sm80ELb0ELb0ELb1ELb0ELb0ELb0ELb0ELb0ELi2ELi4ELi4ELi4ELb0EEENS1_24CollectiveEpilogueBwdGQAISA_fSD_Li256ELb0ELb0EEENS1_19SingleTileSchedulerILb0ELb0ELb0ELi128EEEEEEEEEvNT_6ParamsE$_ZZN4cute12filter_tupleINS_5tupleIJNS_1CILi1024EEENS1_IJiiEEEEEEZNS_16flatten_to_tupleIS5_EEDaRKT_EUlRKT_E_EEDaS9_OT0_ENKUlDpSC_E_clIJNS1_IJS3_EEES4_EEEDaSG_,@function
        .size           $_ZN7cutlass13device_kernelIN5flash19enable_sm80_to_sm89INS1_16FlashAttnBwdSm80INS1_25CollectiveMainloopBwdSm80ILi2ELi2EN4cute5tupleIJNS5_1CILi128EEES8_NS7_ILi64EEEEEENS_10bfloat16_tEfNS_4arch4Sm80ELb0ELb0ELb1ELb0ELb0ELb0ELb0ELb0ELi2ELi4ELi4ELi4ELb0EEENS1_24CollectiveEpilogueBwdGQAISA_fSD_Li256ELb0ELb0EEENS1_19SingleTileSchedulerILb0ELb0ELb0ELi128EEEEEEEEEvNT_6ParamsE$_ZZN4cute12filter_tupleINS_5tupleIJNS_1CILi1024EEENS1_IJiiEEEEEEZNS_16flatten_to_tupleIS5_EEDaRKT_EUlRKT_E_EEDaS9_OT0_ENKUlDpSC_E_clIJNS1_IJS3_EEES4_EEEDaSG_,($_ZN7cutlass13device_kernelIN5flash19enable_sm80_to_sm89INS1_16FlashAttnBwdSm80INS1_25CollectiveMainloopBwdSm80ILi2ELi2EN4cute5tupleIJNS5_1CILi128EEES8_NS7_ILi64EEEEEENS_10bfloat16_tEfNS_4arch4Sm80ELb0ELb0ELb1ELb0ELb0ELb0ELb0ELb0ELi2ELi4ELi4ELi4ELb0EEENS1_24CollectiveEpilogueBwdGQAISA_fSD_Li256ELb0ELb0EEENS1_19SingleTileSchedulerILb0ELb0ELb0ELi128EEEEEEEEEvNT_6ParamsE$_ZZN4cute12filter_tupleINS_5tupleIJNS_1CILi1EEENS1_IJNS2_ILi8EEEiiEEENS2_ILi64EEENS1_IJiNS2_ILi144EEENS2_ILi288EEEEEENS2_ILi512EEEEEEZNS_7flattenISB_EEDaRKT_EUlRKT_E_EEDaSF_OT0_ENKUlDpSI_E_clIJNS1_IJS3_EEES5_NS1_IJS6_EEES9_NS1_IJSA_EEEEEEDaSM_ - $_ZN7cutlass13device_kernelIN5flash19enable_sm80_to_sm89INS1_16FlashAttnBwdSm80INS1_25CollectiveMainloopBwdSm80ILi2ELi2EN4cute5tupleIJNS5_1CILi128EEES8_NS7_ILi64EEEEEENS_10bfloat16_tEfNS_4arch4Sm80ELb0ELb0ELb1ELb0ELb0ELb0ELb0ELb0ELi2ELi4ELi4ELi4ELb0EEENS1_24CollectiveEpilogueBwdGQAISA_fSD_Li256ELb0ELb0EEENS1_19SingleTileSchedulerILb0ELb0ELb0ELi128EEEEEEEEEvNT_6ParamsE$_ZZN4cute12filter_tupleINS_5tupleIJNS_1CILi1024EEENS1_IJiiEEEEEEZNS_16flatten_to_tupleIS5_EEDaRKT_EUlRKT_E_EEDaS9_OT0_ENKUlDpSC_E_clIJNS1_IJS3_EEES4_EEEDaSG_)
$_ZN7cutlass13device_kernelIN5flash19enable_sm80_to_sm89INS1_16FlashAttnBwdSm80INS1_25CollectiveMainloopBwdSm80ILi2ELi2EN4cute5tupleIJNS5_1CILi128EEES8_NS7_ILi64EEEEEENS_10bfloat16_tEfNS_4arch4Sm80ELb0ELb0ELb1ELb0ELb0ELb0ELb0ELb0ELi2ELi4ELi4ELi4ELb0EEENS1_24CollectiveEpilogueBwdGQAISA_fSD_Li256ELb0ELb0EEENS1_19SingleTileSchedulerILb0ELb0ELb0ELi128EEEEEEEEEvNT_6ParamsE$_ZZN4cute12filter_tupleINS_5tupleIJNS_1CILi1024EEENS1_IJiiEEEEEEZNS_16flatten_to_tupleIS5_EEDaRKT_EUlRKT_E_EEDaS9_OT0_ENKUlDpSC_E_clIJNS1_IJS3_EEES4_EEEDaSG_:
[----:B------:R-:W-:-:S06]  /*ab60*/  IADD3 R8, R60, -c[0x0][0x20], RZ ;  /* 0x800008003c087a10 */ /* 0x000fcc0007ffe0ff */
[----:B------:R-:W5:Y:S01]  /*ab70*/  LDL R8, [R8] ;  /* 0x0000000008087983 */ /* 0x000f620000100800 */
[----:B------:R-:W-:Y:S02]  /*ab80*/  IADD3 R3, R1, 0x1380, RZ ;  /* 0x0000138001037810 */ /* 0x000fe40007ffe0ff */
[----:B------:R-:W-:Y:S02]  /*ab90*/  IADD3 R2, R60, 0x4, RZ ;  /* 0x000000043c027810 */ /* 0x000fe40007ffe0ff */
[----:B------:R-:W-:Y:S02]  /*aba0*/  IADD3 R3, R3, c[0x0][0x20], RZ ;  /* 0x0000080003037a10 */ /* 0x000fe40007ffe0ff */
[----:B------:R-:W-:Y:S02]  /*abb0*/  MOV R6, 0xabd0 ;  /* 0x0000abd000067802 */ /* 0x000fe40000000f00 */
[----:B-----5:R-:W-:Y:S05]  /*abc0*/  CALL.REL.NOINC `($_ZN7cutlass13device_kernelIN5flash19enable_sm80_to_sm89INS1_16FlashAttnBwdSm80INS1_25CollectiveMainloopBwdSm80ILi2ELi2EN4cute5tupleIJNS5_1CILi128EEES8_NS7_ILi64EEEEEENS_10bfloat16_tEfNS_4arch4Sm80ELb0ELb0ELb1ELb0ELb0ELb0ELb0ELb0ELi2ELi4ELi4ELi4ELb0EEENS1_24CollectiveEpilogueBwdGQAISA_fSD_Li256ELb0ELb0EEENS1_19SingleTileSchedulerILb0ELb0ELb0ELi128EEEEEEEEEvNT_6ParamsE$_ZN4cute3eso3ESOILb1ELb0EJNS_1CILi1024EEEiiEEC2ERKS3_RKiS8_) ;  /* 0xffffc1f000007944 */ /* 0x020fea0003c3ffff */
[----:B------:R-:W-:-:S04]  /*abd0*/  MOV R5, 0x0 ;  /* 0x0000000000057802 */ /* 0x000fc80000000f00 */
[----:B------:R-:W-:Y:S05]  /*abe0*/  RET.REL.NODEC R4 `(_ZN7cutlass13device_kernelIN5flash19enable_sm80_to_sm89INS1_16FlashAttnBwdSm80INS1_25CollectiveMainloopBwdSm80ILi2ELi2EN4cute5tupleIJNS5_1CILi128EEES8_NS7_ILi64EEEEEENS_10bfloat16_tEfNS_4arch4Sm80ELb0ELb0ELb1ELb0ELb0ELb0ELb0ELb0ELi2ELi4ELi4ELi4ELb0EEENS1_24CollectiveEpilogueBwdGQAISA_fSD_Li256ELb0ELb0EEENS1_19SingleTileSchedulerILb0ELb0ELb0ELi128EEEEEEEEEvNT_6ParamsE) ;  /* 0xffff541004007950 */ /* 0x000fea0003c3ffff */
        .type           $_ZN7cutlass13device_kernelIN5flash19enable_sm80_to_sm89INS1_16FlashAttnBwdSm80INS1_25CollectiveMainloopBwdSm80ILi2ELi2EN4cute5tupleIJNS5_1CILi128EEES8_NS7_ILi64EEEEEENS_10bfloat16_tEfNS_4arch4Sm80ELb0ELb0ELb1ELb0ELb0ELb0ELb0ELb0ELi2ELi4ELi4ELi4ELb0EEENS1_24CollectiveEpilogueBwdGQAISA_fSD_Li256ELb0ELb0EEENS1_19SingleTileSchedulerILb0ELb0ELb0ELi128EEEEEEEEEvNT_6ParamsE$_ZZN4cute12filter_tupleINS_5tupleIJNS_1CILi1EEENS1_IJNS2_ILi8EEEiiEEENS2_ILi64EEENS1_IJiNS2_ILi144EEENS2_ILi288EEEEEENS2_ILi512EEEEEEZNS_7flattenISB_EEDaRKT_EUlRKT_E_EEDaSF_OT0_ENKUlDpSI_E_clIJNS1_IJS3_EEES5_NS1_IJS6_EEES9_NS1_IJSA_EEEEEEDaSM_,@function
        .size           $_ZN7cutlass13device_kernelIN5flash19enable_sm80_to_sm89INS1_16FlashAttnBwdSm80INS1_25CollectiveMainloopBwdSm80ILi2ELi2EN4cute5tupleIJNS5_1CILi128EEES8_NS7_ILi64EEEEEENS_10bfloat16_tEfNS_4arch4Sm80ELb0ELb0ELb1ELb0ELb0ELb0ELb0ELb0ELi2ELi4ELi4ELi4ELb0EEENS1_24CollectiveEpilogueBwdGQAISA_fSD_Li256ELb0ELb0EEENS1_19SingleTileSchedulerILb0ELb0ELb0ELi128EEEEEEEEEvNT_6ParamsE$_ZZN4cute12filter_tupleINS_5tupleIJNS_1CILi1EEENS1_IJNS2_ILi8EEEiiEEENS2_ILi64EEENS1_IJiNS2_ILi144EEENS2_ILi288EEEEEENS2_ILi512EEEEEEZNS_7flattenISB_EEDaRKT_EUlRKT_E_EEDaSF_OT0_ENKUlDpSI_E_clIJNS1_IJS3_EEES5_NS1_IJS6_EEES9_NS1_IJSA_EEEEEEDaSM_,($_ZN7cutlass13device_kernelIN5flash19enable_sm80_to_sm89INS1_16FlashAttnBwdSm80INS1_25CollectiveMainloopBwdSm80ILi2ELi2EN4cute5tupleIJNS5_1CILi128EEES8_NS7_ILi64EEEEEENS_10bfloat16_tEfNS_4arch4Sm80ELb0ELb0ELb1ELb0ELb0ELb0ELb0ELb0ELi2ELi4ELi4ELi4ELb0EEENS1_24CollectiveEpilogueBwdGQAISA_fSD_Li256ELb0ELb0EEENS1_19SingleTileSchedulerILb0ELb0ELb0ELi128EEEEEEEEEvNT_6ParamsE$_ZZN4cute12filter_tupleINS_5tupleIJNS_1CILi1EEENS1_IJiiiEEENS2_ILi64EEENS1_IJNS2_ILi72EEENS2_ILi144EEENS2_ILi288EEEEEENS2_ILi512EEEEEEZNS_7flattenISB_EEDaRKT_EUlRKT_E_EEDaSF_OT0_ENKUlDpSI_E_clIJNS1_IJS3_EEES4_NS1_IJS5_EEES9_NS1_IJSA_EEEEEEDaSM_ - $_ZN7cutlass13device_kernelIN5flash19enable_sm80_to_sm89INS1_16FlashAttnBwdSm80INS1_25CollectiveMainloopBwdSm80ILi2ELi2EN4cute5tupleIJNS5_1CILi128EEES8_NS7_ILi64EEEEEENS_10bfloat16_tEfNS_4arch4Sm80ELb0ELb0ELb1ELb0ELb0ELb0ELb0ELb0ELi2ELi4ELi4ELi4ELb0EEENS1_24CollectiveEpilogueBwdGQAISA_fSD_Li256ELb0ELb0EEENS1_19SingleTileSchedulerILb0ELb0ELb0ELi128EEEEEEEEEvNT_6ParamsE$_ZZN4cute12filter_tupleINS_5tupleIJNS_1CILi1EEENS1_IJNS2_ILi8EEEiiEEENS2_ILi64EEENS1_IJiNS2_ILi144EEENS2_ILi288EEEEEENS2_ILi512EEEEEEZNS_7flattenISB_EEDaRKT_EUlRKT_E_EEDaSF_OT0_ENKUlDpSI_E_clIJNS1_IJS3_EEES5_NS1_IJS6_EEES9_NS1_IJSA_EEEEEEDaSM_)
$_ZN7cutlass13device_kernelIN5flash19enable_sm80_to_sm89INS1_16FlashAttnBwdSm80INS1_25CollectiveMainloopBwdSm80ILi2ELi2EN4cute5tupleIJNS5_1CILi128EEES8_NS7_ILi64EEEEEENS_10bfloat16_tEfNS_4arch4Sm80ELb0ELb0ELb1ELb0ELb0ELb0ELb0ELb0ELi2ELi4ELi4ELi4ELb0EEENS1_24CollectiveEpilogueBwdGQAISA_fSD_Li256ELb0ELb0EEENS1_19SingleTileSchedulerILb0ELb0ELb0ELi128EEEEEEEEEvNT_6ParamsE$_ZZN4cute12filter_tupleINS_5tupleIJNS_1CILi1EEENS1_IJNS2_ILi8EEEiiEEENS2_ILi64EEENS1_IJiNS2_ILi144EEENS2_ILi288EEEEEENS2_ILi512EEEEEEZNS_7flattenISB_EEDaRKT_EUlRKT_E_EEDaSF_OT0_ENKUlDpSI_E_clIJNS1_IJS3_EEES5_NS1_IJS6_EEES9_NS1_IJSA_EEEEEEDaSM_:
[----:B------:R-:W-:-:S06]  /*abf0*/  IADD3 R8, R62, -c[0x0][0x20], RZ ;  /* 0x800008003e087a10 */ /* 0x000fcc0007ffe0ff */
[----:B------:R-:W5:Y:S01]  /*ac00*/  LDL R8, [R8] ;  /* 0x0000000008087983 */ /* 0x000f620000100800 */
[----:B------:R-:W-:Y:S02]  /*ac10*/  IADD3 R3, R1, 0x1680, RZ ;  /* 0x0000168001037810 */ /* 0x000fe40007ffe0ff */
[----:B------:R-:W-:Y:S02]  /*ac20*/  IADD3 R2, R62, 0x4, RZ ;  /* 0x000000043e027810 */ /* 0x000fe40007ffe0ff */
[----:B------:R-:W-:Y:S02]  /*ac30*/  IADD3 R3, R3, c[0x0][0x20], RZ ;  /* 0x0000080003037a10 */ /* 0x000fe40007ffe0ff */
[----:B------:R-:W-:Y:S02]  /*ac40*/  MOV R6, 0xac60 ;  /* 0x0000ac6000067802 */ /* 0x000fe40000000f00 */
[----:B-----5:R-:W-:Y:S05]  /*ac50*/  CALL.REL.NOINC `($_ZN7cutlass13device_kernelIN5flash19enable_sm80_to_sm89INS1_16FlashAttnBwdSm80INS1_25CollectiveMainloopBwdSm80ILi2ELi2EN4cute5tupleIJNS5_1CILi128EEES8_NS7_ILi64EEEEEENS_10bfloat16_tEfNS_4arch4Sm80ELb0ELb0ELb1ELb0ELb0ELb0ELb0ELb0ELi2ELi4ELi4ELi4ELb0EEENS1_24CollectiveEpilogueBwdGQAISA_fSD_Li256ELb0ELb0EEENS1_19SingleTileSchedulerILb0ELb0ELb0ELi128EEEEEEEEEvNT_6ParamsE$_ZN4cute3eso3ESOILb1ELb0EJNS_1CILi1EEENS2_ILi8EEEiiNS2_ILi64EEEiNS2_ILi144EEENS2_ILi288EEENS2_ILi512EEEEEC2ERKS3_RKS4_RKiSF_RKS5_SF_RKS6_RKS7_RKS8_) ;  /* 0xffffc26000007944 */ /* 0x020fea0003c3ffff */
[----:B------:R2:W5:Y:S04]  /*ac60*/  LDL R5, [R1+0x1688] ;  /* 0x0016880001057983 */ /* 0x0005680000100800 */
[----:B-1----:R2:W5:Y:S01]  /*ac70*/  LDL.64 R2, [R1+0x1680] ;  /* 0x0016800001027983 */ /* 0x0025620000100a00 */
[----:B------:R-:W-:-:S02]  /*ac80*/  MOV R6, R4 ;  /* 0x0000000400067202 */ /* 0x000fc40000000f00 */
[----:B------:R-:W-:-:S04]  /*ac90*/  MOV R7, 0x0 ;  /* 0x0000000000077802 */ /* 0x000fc80000000f00 */
[----:B------:R-:W-:Y:S05]  /*aca0*/  RET.REL.NODEC R6 `(_ZN7cutlass13device_kernelIN5flash19enable_sm80_to_sm89INS1_16FlashAttnBwdSm80INS1_25CollectiveMainloopBwdSm80ILi2ELi2EN4cute5tupleIJNS5_1CILi128EEES8_NS7_ILi64EEEEEENS_10bfloat16_tEfNS_4arch4Sm80ELb0ELb0ELb1ELb0ELb0ELb0ELb0ELb0ELi2ELi4ELi4ELi4ELb0EEENS1_24CollectiveEpilogueBwdGQAISA_fSD_Li256ELb0ELb0EEENS1_19SingleTileSchedulerILb0ELb0ELb0ELi128EEEEEEEEEvNT_6ParamsE) ;  /* 0xffff535006007950 */ /* 0x000fea0003c3ffff */
        .type           $_ZN7cutlass13device_kernelIN5flash19enable_sm80_to_sm89INS1_16FlashAttnBwdSm80INS1_25CollectiveMainloopBwdSm80ILi2ELi2EN4cute5tupleIJNS5_1CILi128EEES8_NS7_ILi64EEEEEENS_10bfloat16_tEfNS_4arch4Sm80ELb0ELb0ELb1ELb0ELb0ELb0ELb0ELb0ELi2ELi4ELi4ELi4ELb0EEENS1_24CollectiveEpilogueBwdGQAISA_fSD_Li256ELb0ELb0EEENS1_19SingleTileSchedulerILb0ELb0ELb0ELi128EEEEEEEEEvNT_6ParamsE$_ZZN4cute12filter_tupleINS_5tupleIJNS_1CILi1EEENS1_IJiiiEEENS2_ILi64EEENS1_IJNS2_ILi72EEENS2_ILi144EEENS2_ILi288EEEEEENS2_ILi512EEEEEEZNS_7flattenISB_EEDaRKT_EUlRKT_E_EEDaSF_OT0_ENKUlDpSI_E_clIJNS1_IJS3_EEES4_NS1_IJS5_EEES9_NS1_IJSA_EEEEEEDaSM_,@function
        .size           $_ZN7cutlass13device_kernelIN5flash19enable_sm80_to_sm89INS1_16FlashAttnBwdSm80INS1_25CollectiveMainloopBwdSm80ILi2ELi2EN4cute5tupleIJNS5_1CILi128EEES8_NS7_ILi64EEEEEENS_10bfloat16_tEfNS_4arch4Sm80ELb0ELb0ELb1ELb0ELb0ELb0ELb0ELb0ELi2ELi4ELi4ELi4ELb0EEENS1_24CollectiveEpilogueBwdGQAISA_fSD_Li256ELb0ELb0EEENS1_19SingleTileSchedulerILb0ELb0ELb0ELi128EEEEEEEEEvNT_6ParamsE$_ZZN4cute12filter_tupleINS_5tupleIJNS_1CILi1EEENS1_IJiiiEEENS2_ILi64EEENS1_IJNS2_ILi72EEENS2_ILi144EEENS2_ILi288EEEEEENS2_ILi512EEEEEEZNS_7flattenISB_EEDaRKT_EUlRKT_E_EEDaSF_OT0_ENKUlDpSI_E_clIJNS1_IJS3_EEES4_NS1_IJS5_EEES9_NS1_IJSA_EEEEEEDaSM_,($_ZN7cutlass13device_kernelIN5flash19enable_sm80_to_sm89INS1_16FlashAttnBwdSm80INS1_25CollectiveMainloopBwdSm80ILi2ELi2EN4cute5tupleIJNS5_1CILi128EEES8_NS7_ILi64EEEEEENS_10bfloat16_tEfNS_4arch4Sm80ELb0ELb0ELb1ELb0ELb0ELb0ELb0ELb0ELi2ELi4ELi4ELi4ELb0EEENS1_24CollectiveEpilogueBwdGQAISA_fSD_Li256ELb0ELb0EEENS1_19SingleTileSchedulerILb0ELb0ELb0ELi128EEEEEEEEEvNT_6ParamsE$_ZZN4cute12filter_tupleINS_5tupleIJNS_1CILi4096EEENS1_IJNS1_IJiiEEENS2_ILi8192EEEEEEEEEZNS_16flatten_to_tupleIS7_EEDaRKT_EUlRKT_E_EEDaSB_OT0_ENKUlDpSE_E_clIJNS1_IJS3_EEENS1_IJiiS5_EEEEEEDaSI_ - $_ZN7cutlass13device_kernelIN5flash19enable_sm80_to_sm89INS1_16FlashAttnBwdSm80INS1_25CollectiveMainloopBwdSm80ILi2ELi2EN4cute5tupleIJNS5_1CILi128EEES8_NS7_ILi64EEEEEENS_10bfloat16_tEfNS_4arch4Sm80ELb0ELb0ELb1ELb0ELb0ELb0ELb0ELb0ELi2ELi4ELi4ELi4ELb0EEENS1_24CollectiveEpilogueBwdGQAISA_fSD_Li256ELb0ELb0EEENS1_19SingleTileSchedulerILb0ELb0ELb0ELi128EEEEEEEEEvNT_6ParamsE$_ZZN4cute12filter_tupleINS_5tupleIJNS_1CILi1EEENS1_IJiiiEEENS2_ILi64EEENS1_IJNS2_ILi72EEENS2_ILi144EEENS2_ILi288EEEEEENS2_ILi512EEEEEEZNS_7flattenISB_EEDaRKT_EUlRKT_E_EEDaSF_OT0_ENKUlDpSI_E_clIJNS1_IJS3_EEES4_NS1_IJS5_EEES9_NS1_IJSA_EEEEEEDaSM_)
$_ZN7cutlass13device_kernelIN5flash19enable_sm80_to_sm89INS1_16FlashAttnBwdSm80INS1_25CollectiveMainloopBwdSm80ILi2ELi2EN4cute5tupleIJNS5_1CILi128EEES8_NS7_ILi64EEEEEENS_10bfloat16_tEfNS_4arch4Sm80ELb0ELb0ELb1ELb0ELb0ELb0ELb0ELb0ELi2ELi4ELi4ELi4ELb0EEENS1_24CollectiveEpilogueBwdGQAISA_fSD_Li256ELb0ELb0EEENS1_19SingleTileSchedulerILb0ELb0ELb0ELi128EEEEEEEEEvNT_6ParamsE$_ZZN4cute12filter_tupleINS_5tupleIJNS_1CILi1EEENS1_IJiiiEEENS2_ILi64EEENS1_IJNS2_ILi72EEENS2_ILi144EEENS2_ILi288EEEEEENS2_ILi512EEEEEEZNS_7flattenISB_EEDaRKT_EUlRKT_E_EEDaSF_OT0_ENKUlDpSI_E_clIJNS1_IJS3_EEES4_NS1_IJS5_EEES9_NS1_IJSA_EEEEEEDaSM_:
[----:B------:R-:W-:-:S06]  /*acb0*/  IADD3 R8, R6, -c[0x0][0x20], RZ ;  /* 0x8000080006087a10 */ /* 0x000fcc0007ffe0ff */
[----:B------:R-:W5:Y:S01]  /*acc0*/  LDL R8, [R8] ;  /* 0x0000000008087983 */ /* 0x000f620000100800 */
[----:B------:R-:W-:Y:S02]  /*acd0*/  IADD3 R3, R1, 0x1680, RZ ;  /* 0x0000168001037810 */ /* 0x000fe40007ffe0ff */
[C---:B------:R-:W-:Y:S02]  /*ace0*/  IADD3 R2, R6.reuse, 0x4, RZ ;  /* 0x0000000406027810 */ /* 0x040fe40007ffe0ff */
[----:B------:R-:W-:Y:S02]  /*acf0*/  IADD3 R5, R6, 0x8, RZ ;  /* 0x0000000806057810 */ /* 0x000fe40007ffe0ff */
[----:B------:R-:W-:Y:S02]  /*ad00*/  IADD3 R3, R3, c[0x0][0x20], RZ ;  /* 0x0000080003037a10 */ /* 0x000fe40007ffe0ff */
[----:B------:R-:W-:Y:S02]  /*ad10*/  MOV R6, 0xad30 ;  /* 0x0000ad3000067802 */ /* 0x000fe40000000f00 */
[----:B-----5:R-:W-:Y:S05]  /*ad20*/  CALL.REL.NOINC `($_ZN7cutlass13device_kernelIN5flash19enable_sm80_to_sm89INS1_16FlashAttnBwdSm80INS1_25CollectiveMainloopBwdSm80ILi2ELi2EN4cute5tupleIJNS5_1CILi128EEES8_NS7_ILi64EEEEEENS_10bfloat16_tEfNS_4arch4Sm80ELb0ELb0ELb1ELb0ELb0ELb0ELb0ELb0ELi2ELi4ELi4ELi4ELb0EEENS1_24CollectiveEpilogueBwdGQAISA_fSD_Li256ELb0ELb0EEENS1_19SingleTileSchedulerILb0ELb0ELb0ELi128EEEEEEEEEvNT_6ParamsE$_ZN4cute3eso3ESOILb1ELb0EJNS_1CILi1EEEiiiNS2_ILi64EEENS2_ILi72EEENS2_ILi144EEENS2_ILi288EEENS2_ILi512EEEEEC2ERKS3_RKiSD_SD_RKS4_RKS5_RKS6_RKS7_RKS8_) ;  /* 0xffffc40000007944 */ /* 0x020fea0003c3ffff */
[----:B------:R2:W5:Y:S04]  /*ad30*/  LDL R5, [R1+0x1688] ;  /* 0x0016880001057983 */ /* 0x0005680000100800 */
[----:B-1----:R2:W5:Y:S01]  /*ad40*/  LDL.64 R2, [R1+0x1680] ;  /* 0x0016800001027983 */ /* 0x0025620000100a00 */
[----:B------:R-:W-:-:S02]  /*ad50*/  MOV R6, R4 ;  /* 0x0000000400067202 */ /* 0x000fc40000000f00 */
[----:B------:R-:W-:-:S04]  /*ad60*/  MOV R7, 0x0 ;  /* 0x0000000000077802 */ /* 0x000fc80000000f00 */
[----:B------:R-:W-:Y:S05]  /*ad70*/  RET.REL.NODEC R6 `(_ZN7cutlass13device_kernelIN5flash19enable_sm80_to_sm89INS1_16FlashAttnBwdSm80INS1_25CollectiveMainloopBwdSm80ILi2ELi2EN4cute5tupleIJNS5_1CILi128EEES8_NS7_ILi64EEEEEENS_10bfloat16_tEfNS_4arch4Sm80ELb0ELb0ELb1ELb0ELb0ELb0ELb0ELb0ELi2ELi4ELi4ELi4ELb0EEENS1_24CollectiveEpilogueBwdGQAISA_fSD_Li256ELb0ELb0EEENS1_19SingleTileSchedulerILb0ELb0ELb0ELi128EEEEEEEEEvNT_6ParamsE) ;  /* 0xffff528006007950 */ /* 0x000fea0003c3ffff */
        .type           $_ZN7cutlass13device_kernelIN5flash19enable_sm80_to_sm89INS1_16FlashAttnBwdSm80INS1_25CollectiveMainloopBwdSm80ILi2ELi2EN4cute5tupleIJNS5_1CILi128EEES8_NS7_ILi64EEEEEENS_10bfloat16_tEfNS_4arch4Sm80ELb0ELb0ELb1ELb0ELb0ELb0ELb0ELb0ELi2ELi4ELi4ELi4ELb0EEENS1_24CollectiveEpilogueBwdGQAISA_fSD_Li256ELb0ELb0EEENS1_19SingleTileSchedulerILb0ELb0ELb0ELi128EEEEEEEEEvNT_6ParamsE$_ZZN4cute12filter_tupleINS_5tupleIJNS_1CILi4096EEENS1_IJNS1_IJiiEEENS2_ILi8192EEEEEEEEEZNS_16flatten_to_tupleIS7_EEDaRKT_EUlRKT_E_EEDaSB_OT0_ENKUlDpSE_E_clIJNS1_IJS3_EEENS1_IJiiS5_EEEEEEDaSI_,@function
        .size           $_ZN7cutlass13device_kernelIN5flash19enable_sm80_to_sm89INS1_16FlashAttnBwdSm80INS1_25CollectiveMainloopBwdSm80ILi2ELi2EN4cute5tupleIJNS5_1CILi128EEES8_NS7_ILi64EEEEEENS_10bfloat16_tEfNS_4arch4Sm80ELb0ELb0ELb1ELb0ELb0ELb0ELb0ELb0ELi2ELi4ELi4ELi4ELb0EEENS1_24CollectiveEpilogueBwdGQAISA_fSD_Li256ELb0ELb0EEENS1_19SingleTileSchedulerILb0ELb0ELb0ELi128EEEEEEEEEvNT_6ParamsE$_ZZN4cute12filter_tupleINS_5tupleIJNS_1CILi4096EEENS1_IJNS1_IJiiEEENS2_ILi8192EEEEEEEEEZNS_16flatten_to_tupleIS7_EEDaRKT_EUlRKT_E_EEDaSB_OT0_ENKUlDpSE_E_clIJNS1_IJS3_EEENS1_IJiiS5_EEEEEEDaSI_,($_ZN7cutlass13device_kernelIN5flash19enable_sm80_to_sm89INS1_16FlashAttnBwdSm80INS1_25CollectiveMainloopBwdSm80ILi2ELi2EN4cute5tupleIJNS5_1CILi128EEES8_NS7_ILi64EEEEEENS_10bfloat16_tEfNS_4arch4Sm80ELb0ELb0ELb1ELb0ELb0ELb0ELb0ELb0ELi2ELi4ELi4ELi4ELb0EEENS1_24CollectiveEpilogueBwdGQAISA_fSD_Li256ELb0ELb0EEENS1_19SingleTileSchedulerILb0ELb0ELb0ELi128EEEEEEEEEvNT_6ParamsE$_ZZN4cute12filter_tupleINS_5tupleIJNS_1CILi4096EEENS1_IJiiEEEEEEZNS_16flatten_to_tupleIS5_EEDaRKT_EUlRKT_E_EEDaS9_OT0_ENKUlDpSC_E_clIJNS1_IJS3_EEES4_EEEDaSG_ - $_ZN7cutlass13device_kernelIN5flash19enable_sm80_to_sm89INS1_16FlashAttnBwdSm80INS1_25CollectiveMainloopBwdSm80ILi2ELi2EN4cute5tupleIJNS5_1CILi128EEES8_NS7_ILi64EEEEEENS_10bfloat16_tEfNS_4arch4Sm80ELb0ELb0ELb1ELb0ELb0ELb0ELb0ELb0ELi2ELi4ELi4ELi4ELb0EEENS1_24CollectiveEpilogueBwdGQAISA_fSD_Li256ELb0ELb0EEENS1_19SingleTileSchedulerILb0ELb0ELb0ELi128EEEEEEEEEvNT_6ParamsE$_ZZN4cute12filter_tupleINS_5tupleIJNS_1CILi4096EEENS1_IJNS1_IJiiEEENS2_ILi8192EEEEEEEEEZNS_16flatten_to_tupleIS7_EEDaRKT_EUlRKT_E_EEDaSB_OT0_ENKUlDpSE_E_clIJNS1_IJS3_EEENS1_IJiiS5_EEEEEEDaSI_)
$_ZN7cutlass13device_kernelIN5flash19enable_sm80_to_sm89INS1_16FlashAttnBwdSm80INS1_25CollectiveMainloopBwdSm80ILi2ELi2EN4cute5tupleIJNS5_1CILi128EEES8_NS7_ILi64EEEEEENS_10bfloat16_tEfNS_4arch4Sm80ELb0ELb0ELb1ELb0ELb0ELb0ELb0ELb0ELi2ELi4ELi4ELi4ELb0EEENS1_24CollectiveEpilogueBwdGQAISA_fSD_Li256ELb0ELb0EEENS1_19SingleTileSchedulerILb0ELb0ELb0ELi128EEEEEEEEEvNT_6ParamsE$_ZZN4cute12filter_tupleINS_5tupleIJNS_1CILi4096EEENS1_IJNS1_IJiiEEENS2_ILi8192EEEEEEEEEZNS_16flatten_to_tupleIS7_EEDaRKT_EUlRKT_E_EEDaSB_OT0_ENKUlDpSE_E_clIJNS1_IJS3_EEENS1_IJiiS5_EEEEEEDaSI_:
[----:B------:R-:W-:-:S06]  /*ad80*/  IADD3 R8, R62, -c[0x0][0x20], RZ ;  /* 0x800008003e087a10 */ /* 0x000fcc0007ffe0ff */
[----:B------:R-:W5:Y:S01]  /*ad90*/  LDL R8, [R8] ;  /* 0x0000000008087983 */ /* 0x000f620000100800 */
[----:B------:R-:W-:Y:S02]  /*ada0*/  IADD3 R3, R1, 0x1680, RZ ;  /* 0x0000168001037810 */ /* 0x000fe40007ffe0ff */
[----:B------:R-:W-:Y:S02]  /*adb0*/  IADD3 R2, R62, 0x4, RZ ;  /* 0x000000043e027810 */ /* 0x000fe40007ffe0ff */
[----:B------:R-:W-:Y:S02]  /*adc0*/  IADD3 R3, R3, c[0x0][0x20], RZ ;  /* 0x0000080003037a10 */ /* 0x000fe40007ffe0ff */
[----:B------:R-:W-:Y:S02]  /*add0*/  MOV R6, 0xadf0 ;  /* 0x0000adf000067802 */ /* 0x000fe40000000f00 */
[----:B-----5:R-:W-:Y:S05]  /*ade0*/  CALL.REL.NOINC `($_ZN7cutlass13device_kernelIN5flash19enable_sm80_to_sm89INS1_16FlashAttnBwdSm80INS1_25CollectiveMainloopBwdSm80ILi2ELi2EN4cute5tupleIJNS5_1CILi128EEES8_NS7_ILi64EEEEEENS_10bfloat16_tEfNS_4arch4Sm80ELb0ELb0ELb1ELb0ELb0ELb0ELb0ELb0ELi2ELi4ELi4ELi4ELb0EEENS1_24CollectiveEpilogueBwdGQAISA_fSD_Li256ELb0ELb0EEENS1_19SingleTileSchedulerILb0ELb0ELb0ELi128EEEEEEEEEvNT_6ParamsE$_ZN4cute3eso3ESOILb1ELb0EJNS_1CILi4096EEEiiNS2_ILi8192EEEEEC2ERKS3_RKiS9_RKS4_) ;  /* 0xffffc5e000007944 */ /* 0x020fea0003c3ffff */
[----:B------:R-:W-:-:S04]  /*adf0*/  MOV R5, 0x0 ;  /* 0x0000000000057802 */ /* 0x000fc80000000f00 */
[----:B------:R-:W-:Y:S05]  /*ae00*/  RET.REL.NODEC R4 `(_ZN7cutlass13device_kernelIN5flash19enable_sm80_to_sm89INS1_16FlashAttnBwdSm80INS1_25CollectiveMainloopBwdSm80ILi2ELi2EN4cute5tupleIJNS5_1CILi128EEES8_NS7_ILi64EEEEEENS_10bfloat16_tEfNS_4arch4Sm80ELb0ELb0ELb1ELb0ELb0ELb0ELb0ELb0ELi2ELi4ELi4ELi4ELb0EEENS1_24CollectiveEpilogueBwdGQAISA_fSD_Li256ELb0ELb0EEENS1_19SingleTileSchedulerILb0ELb0ELb0ELi128EEEEEEEEEvNT_6ParamsE) ;  /* 0xffff51f004007950 */ /* 0x000fea0003c3ffff */
        .type           $_ZN7cutlass13device_kernelIN5flash19enable_sm80_to_sm89INS1_16FlashAttnBwdSm80INS1_25CollectiveMainloopBwdSm80ILi2ELi2EN4cute5tupleIJNS5_1CILi128EEES8_NS7_ILi64EEEEEENS_10bfloat16_tEfNS_4arch4Sm80ELb0ELb0ELb1ELb0ELb0ELb0ELb0ELb0ELi2ELi4ELi4ELi4ELb0EEENS1_24CollectiveEpilogueBwdGQAISA_fSD_Li256ELb0ELb0EEENS1_19SingleTileSchedulerILb0ELb0ELb0ELi128EEEEEEEEEvNT_6ParamsE$_ZZN4cute12filter_tupleINS_5tupleIJNS_1CILi4096EEENS1_IJiiEEEEEEZNS_16flatten_to_tupleIS5_EEDaRKT_EUlRKT_E_EEDaS9_OT0_ENKUlDpSC_E_clIJNS1_IJS3_EEES4_EEEDaSG_,@function
        .size           $_ZN7cutlass13device_kernelIN5flash19enable_sm80_to_sm89INS1_16FlashAttnBwdSm80INS1_25CollectiveMainloopBwdSm80ILi2ELi2EN4cute5tupleIJNS5_1CILi128EEES8_NS7_ILi64EEEEEENS_10bfloat16_tEfNS_4arch4Sm80ELb0ELb0ELb1ELb0ELb0ELb0ELb0ELb0ELi2ELi4ELi4ELi4ELb0EEENS1_24CollectiveEpilogueBwdGQAISA_fSD_Li256ELb0ELb0EEENS1_19SingleTileSchedulerILb0ELb0ELb0ELi128EEEEEEEEEvNT_6ParamsE$_ZZN4cute12filter_tupleINS_5tupleIJNS_1CILi4096EEENS1_IJiiEEEEEEZNS_16flatten_to_tupleIS5_EEDaRKT_EUlRKT_E_EEDaS9_OT0_ENKUlDpSC_E_clIJNS1_IJS3_EEES4_EEEDaSG_,($_ZN7cutlass13device_kernelIN5flash19enable_sm80_to_sm89INS1_16FlashAttnBwdSm80INS1_25CollectiveMainloopBwdSm80ILi2ELi2EN4cute5tupleIJNS5_1CILi128EEES8_NS7_ILi64EEEEEENS_10bfloat16_tEfNS_4arch4Sm80ELb0ELb0ELb1ELb0ELb0ELb0ELb0ELb0ELi2ELi4ELi4ELi4ELb0EEENS1_24CollectiveEpilogueBwdGQAISA_fSD_Li256ELb0ELb0EEENS1_19SingleTileSchedulerILb0ELb0ELb0ELi128EEEEEEEEEvNT_6ParamsE$_ZZN4cute12filter_tupleINS_5tupleIJiNS1_IJiNS_1CILi0EEEEEEEEES5_ZNS_6detail9lift_diceIS5_S5_EEDaRKT_RKT0_EUlRKT_RKT0_E_EEDaSA_SD_OT1_ENKUlDpSG_E_clIJNS1_IJiEEES4_EEEDaSN_ - $_ZN7cutlass13device_kernelIN5flash19enable_sm80_to_sm89INS1_16FlashAttnBwdSm80INS1_25CollectiveMainloopBwdSm80ILi2ELi2EN4cute5tupleIJNS5_1CILi128EEES8_NS7_ILi64EEEEEENS_10bfloat16_tEfNS_4arch4Sm80ELb0ELb0ELb1ELb0ELb0ELb0ELb0ELb0ELi2ELi4ELi4ELi4ELb0EEENS1_24CollectiveEpilogueBwdGQAISA_fSD_Li256ELb0ELb0EEENS1_19SingleTileSchedulerILb0ELb0ELb0ELi128EEEEEEEEEvNT_6ParamsE$_ZZN4cute12filter_tupleINS_5tupleIJNS_1CILi4096EEENS1_IJiiEEEEEEZNS_16flatten_to_tupleIS5_EEDaRKT_EUlRKT_E_EEDaS9_OT0_ENKUlDpSC_E_clIJNS1_IJS3_EEES4_EEEDaSG_)
$_ZN7cutlass13device_kernelIN5flash19enable_sm80_to_sm89INS1_16FlashAttnBwdSm80INS1_25CollectiveMainloopBwdSm80ILi2ELi2EN4cute5tupleIJNS5_1CILi128EEES8_NS7_ILi64EEEEEENS_10bfloat16_tEfNS_4arch4Sm80ELb0ELb0ELb1ELb0ELb0ELb0ELb0ELb0ELi2ELi4ELi4ELi4ELb0EEENS1_24CollectiveEpilogueBwdGQAISA_fSD_Li256ELb0ELb0EEENS1_19SingleTileSchedulerILb0ELb0ELb0ELi128EEEEEEEEEvNT_6ParamsE$_ZZN4cute12filter_tupleINS_5tupleIJNS_1CILi4096EEENS1_IJiiEEEEEEZNS_16flatten_to_tupleIS5_EEDaRKT_EUlRKT_E_EEDaS9_OT0_ENKUlDpSC_E_clIJNS1_IJS3_EEES4_EEEDaSG_:
[----:B------:R-:W-:-:S06]  /*ae10*/  IADD3 R8, R60, -c[0x0][0x20], RZ ;  /* 0x800008003c087a10 */ /* 0x000fcc0007ffe0ff */
[----:B------:R-:W5:Y:S01]  /*ae20*/  LDL R8, [R8] ;  /* 0x0000000008087983 */ /* 0x000f620000100800 */
[----:B------:R-:W-:Y:S02]  /*ae30*/  IADD3 R3, R1, 0x1380, RZ ;  /* 0x0000138001037810 */ /* 0x000fe40007ffe0ff */
[----:B------:R-:W-:Y:S02]  /*ae40*/  IADD3 R2, R60, 0x4, RZ ;  /* 0x000000043c027810 */ /* 0x000fe40007ffe0ff */
[----:B------:R-:W-:Y:S02]  /*ae50*/  IADD3 R3, R3, c[0x0][0x20], RZ ;  /* 0x0000080003037a10 */ /* 0x000fe40007ffe0ff */
[----:B------:R-:W-:Y:S02]  /*ae60*/  MOV R6, 0xae80 ;  /* 0x0000ae8000067802 */ /* 0x000fe40000000f00 */
[----:B-----5:R-:W-:Y:S05]  /*ae70*/  CALL.REL.NOINC `($_ZN7cutlass13device_kernelIN5flash19enable_sm80_to_sm89INS1_16FlashAttnBwdSm80INS1_25CollectiveMainloopBwdSm80ILi2ELi2EN4cute5tupleIJNS5_1CILi128EEES8_NS7_ILi64EEEEEENS_10bfloat16_tEfNS_4arch4Sm80ELb0ELb0ELb1ELb0ELb0ELb0ELb0ELb0ELi2ELi4ELi4ELi4ELb0EEENS1_24CollectiveEpilogueBwdGQAISA_fSD_Li256ELb0ELb0EEENS1_19SingleTileSchedulerILb0ELb0ELb0ELi128EEEEEEEEEvNT_6ParamsE$_ZN4cute3eso3ESOILb1ELb0EJNS_1CILi4096EEEiiEEC2ERKS3_RKiS8_) ;  /* 0xffffc4e000007944 */ /* 0x020fea0003c3ffff */
[----:B------:R-:W-:-:S04]  /*ae80*/  MOV R5, 0x0 ;  /* 0x0000000000057802 */ /* 0x000fc80000000f00 */
[----:B------:R-:W-:Y:S05]  /*ae90*/  RET.REL.NODEC R4 `(_ZN7cutlass13device_kernelIN5flash19enable_sm80_to_sm89INS1_16FlashAttnBwdSm80INS1_25CollectiveMainloopBwdSm80ILi2ELi2EN4cute5tupleIJNS5_1CILi128EEES8_NS7_ILi64EEEEEENS_10bfloat16_tEfNS_4arch4Sm80ELb0ELb0ELb1ELb0ELb0ELb0ELb0ELb0ELi2ELi4ELi4ELi4ELb0EEENS1_24CollectiveEpilogueBwdGQAISA_fSD_Li256ELb0ELb0EEENS1_19SingleTileSchedulerILb0ELb0ELb0ELi128EEEEEEEEEvNT_6ParamsE) ;  /* 0xffff516004007950 */ /* 0x000fea0003c3ffff */
        .type           $_ZN7cutlass13device_kernelIN5flash19enable_sm80_to_sm89INS1_16FlashAttnBwdSm80INS1_25CollectiveMainloopBwdSm80ILi2ELi2EN4cute5tupleIJNS5_1CILi128EEES8_NS7_ILi64EEEEEENS_10bfloat16_tEfNS_4arch4Sm80ELb0ELb0ELb1ELb0ELb0ELb0ELb0ELb0ELi2ELi4ELi4ELi4ELb0EEENS1_24CollectiveEpilogueBwdGQAISA_fSD_Li256ELb0ELb0EEENS1_19SingleTileSchedulerILb0ELb0ELb0ELi128EEEEEEEEEvNT_6ParamsE$_ZZN4cute12filter_tupleINS_5tupleIJiNS1_IJiNS_1CILi0EEEEEEEEES5_ZNS_6detail9lift_diceIS5_S5_EEDaRKT_RKT0_EUlRKT_RKT0_E_EEDaSA_SD_OT1_ENKUlDpSG_E_clIJNS1_IJiEEES4_EEEDaSN_,@function
        .size           $_ZN7cutlass13device_kernelIN5flash19enable_sm80_to_sm89INS1_16FlashAttnBwdSm80INS1_25CollectiveMainloopBwdSm80ILi2ELi2EN4cute5tupleIJNS5_1CILi128EEES8_NS7_ILi64EEEEEENS_10bfloat16_tEfNS_4arch4Sm80ELb0ELb0ELb1ELb0ELb0ELb0ELb0ELb0ELi2ELi4ELi4ELi4ELb0EEENS1_24CollectiveEpilogueBwdGQAISA_fSD_Li256ELb0ELb0EEENS1_19SingleTileSchedulerILb0ELb0ELb0ELi128EEEEEEEEEvNT_6ParamsE$_ZZN4cute12filter_tupleINS_5tupleIJiNS1_IJiNS_1CILi0EEEEEEEEES5_ZNS_6detail9lift_diceIS5_S5_EEDaRKT_RKT0_EUlRKT_RKT0_E_EEDaSA_SD_OT1_ENKUlDpSG_E_clIJNS1_IJiEEES4_EEEDaSN_,($_ZN7cutlass13device_kernelIN5flash19enable_sm80_to_sm89INS1_16FlashAttnBwdSm80INS1_25CollectiveMainloopBwdSm80ILi2ELi2EN4cute5tupleIJNS5_1CILi128EEES8_NS7_ILi64EEEEEENS_10bfloat16_tEfNS_4arch4Sm80ELb0ELb0ELb1ELb0ELb0ELb0ELb0ELb0ELi2ELi4ELi4ELi4ELb0EEENS1_24CollectiveEpilogueBwdGQAISA_fSD_Li256ELb0ELb0EEENS1_19SingleTileSchedulerILb0ELb0ELb0ELi128EEEEEEEEEvNT_6ParamsE$_ZZN4cute12filter_tupleINS_5tupleIJiNS_1CILi0EEEEEES4_ZNS_6detail9lift_diceIS4_S4_EEDaRKT_RKT0_EUlRKT_RKT0_E_EEDaS9_SC_OT1_ENKUlDpSF_E_clIJNS1_IJiEEENS1_IJS3_EEEEEEDaSM_ - $_ZN7cutlass13device_kernelIN5flash19enable_sm80_to_sm89INS1_16FlashAttnBwdSm80INS1_25CollectiveMainloopBwdSm80ILi2ELi2EN4cute5tupleIJNS5_1CILi128EEES8_NS7_ILi64EEEEEENS_10bfloat16_tEfNS_4arch4Sm80ELb0ELb0ELb1ELb0ELb0ELb0ELb0ELb0ELi2ELi4ELi4ELi4ELb0EEENS1_24CollectiveEpilogueBwdGQAISA_fSD_Li256ELb0ELb0EEENS1_19SingleTileSchedulerILb0ELb0ELb0ELi128EEEEEEEEEvNT_6ParamsE$_ZZN4cute12filter_tupleINS_5tupleIJiNS1_IJiNS_1CILi0EEEEEEEEES5_ZNS_6detail9lift_diceIS5_S5_EEDaRKT_RKT0_EUlRKT_RKT0_E_EEDaSA_SD_OT1_ENKUlDpSG_E_clIJNS1_IJiEEES4_EEEDaSN_)
$_ZN7cutlass13device_kernelIN5flash19enable_sm80_to_sm89INS1_16FlashAttnBwdSm80INS1_25CollectiveMainloopBwdSm80ILi2ELi2EN4cute5tupleIJNS5_1CILi128EEES8_NS7_ILi64EEEEEENS_10bfloat16_tEfNS_4arch4Sm80ELb0ELb0ELb1ELb0ELb0ELb0ELb0ELb0ELi2ELi4ELi4ELi4ELb0EEENS1_24CollectiveEpilogueBwdGQAISA_fSD_Li256ELb0ELb0EEENS1_19SingleTileSchedulerILb0ELb0ELb0ELi128EEEEEEEEEvNT_6ParamsE$_ZZN4cute12filter_tupleINS_5tupleIJiNS1_IJiNS_1CILi0EEEEEEEEES5_ZNS_6detail9lift_diceIS5_S5_EEDaRKT_RKT0_EUlRKT_RKT0_E_EEDaSA_SD_OT1_ENKUlDpSG_E_clIJNS1_IJiEEES4_EEEDaSN_:
[----:B------:R-:W-:Y:S02]  /*aea0*/  IADD3 R6, R1, 0x1684, RZ ;  /* 0x0000168401067810 */ /* 0x000fe40007ffe0ff */
[----:B------:R-:W-:Y:S02]  /*aeb0*/  MOV R10, 0xaee0 ;  /* 0x0000aee0000a7802 */ /* 0x000fe40000000f00 */
[----:B------:R-:W-:Y:S02]  /*aec0*/  IADD3 R6, R6, c[0x0][0x20], RZ ;  /* 0x0000080006067a10 */ /* 0x000fe40007ffe0ff */
[----:B------:R-:W-:Y:S05]  /*aed0*/  CALL.REL.NOINC `($_ZN7cutlass13device_kernelIN5flash19enable_sm80_to_sm89INS1_16FlashAttnBwdSm80INS1_25CollectiveMainloopBwdSm80ILi2ELi2EN4cute5tupleIJNS5_1CILi128EEES8_NS7_ILi64EEEEEENS_10bfloat16_tEfNS_4arch4Sm80ELb0ELb0ELb1ELb0ELb0ELb0ELb0ELb0ELi2ELi4ELi4ELi4ELb0EEENS1_24CollectiveEpilogueBwdGQAISA_fSD_Li256ELb0ELb0EEENS1_19SingleTileSchedulerILb0ELb0ELb0ELi128EEEEEEEEEvNT_6ParamsE$_ZN4cute3eso3ESOILb0ELb0EJiiNS_1CILi0EEEEEC2ERKiS6_RKS3_) ;  /* 0xffffb0e000007944 */ /* 0x000fea0003c3ffff */
[----:B-1----:R1:W5:Y:S04]  /*aee0*/  LDL R3, [R1+0x1688] ;  /* 0x0016880001037983 */ /* 0x0023680000100800 */
[----:B------:R1:W5:Y:S01]  /*aef0*/  LDL R5, [R1+0x1684] ;  /* 0x0016840001057983 */ /* 0x0003620000100800 */
[----:B------:R-:W-:Y:S02]  /*af00*/  MOV R6, R2 ;  /* 0x0000000200067202 */ /* 0x000fe40000000f00 */
[----:B------:R-:W-:-:S04]  /*af10*/  MOV R7, 0x0 ;  /* 0x0000000000077802 */ /* 0x000fc80000000f00 */
[----:B------:R-:W-:Y:S05]  /*af20*/  RET.REL.NODEC R6 `(_ZN7cutlass13device_kernelIN5flash19enable_sm80_to_sm89INS1_16FlashAttnBwdSm80INS1_25CollectiveMainloopBwdSm80ILi2ELi2EN4cute5tupleIJNS5_1CILi128EEES8_NS7_ILi64EEEEEENS_10bfloat16_tEfNS_4arch4Sm80ELb0ELb0ELb1ELb0ELb0ELb0ELb0ELb0ELi2ELi4ELi4ELi4ELb0EEENS1_24CollectiveEpilogueBwdGQAISA_fSD_Li256ELb0ELb0EEENS1_19SingleTileSchedulerILb0ELb0ELb0ELi128EEEEEEEEEvNT_6ParamsE) ;  /* 0xffff50d006007950 */ /* 0x000fea0003c3ffff */
        .type           $_ZN7cutlass13device_kernelIN5flash19enable_sm80_to_sm89INS1_16FlashAttnBwdSm80INS1_25CollectiveMainloopBwdSm80ILi2ELi2EN4cute5tupleIJNS5_1CILi128EEES8_NS7_ILi64EEEEEENS_10bfloat16_tEfNS_4arch4Sm80ELb0ELb0ELb1ELb0ELb0ELb0ELb0ELb0ELi2ELi4ELi4ELi4ELb0EEENS1_24CollectiveEpilogueBwdGQAISA_fSD_Li256ELb0ELb0EEENS1_19SingleTileSchedulerILb0ELb0ELb0ELi128EEEEEEEEEvNT_6ParamsE$_ZZN4cute12filter_tupleINS_5tupleIJiNS_1CILi0EEEEEES4_ZNS_6detail9lift_diceIS4_S4_EEDaRKT_RKT0_EUlRKT_RKT0_E_EEDaS9_SC_OT1_ENKUlDpSF_E_clIJNS1_IJiEEENS1_IJS3_EEEEEEDaSM_,@function
        .size           $_ZN7cutlass13device_kernelIN5flash19enable_sm80_to_sm89INS1_16FlashAttnBwdSm80INS1_25CollectiveMainloopBwdSm80ILi2ELi2EN4cute5tupleIJNS5_1CILi128EEES8_NS7_ILi64EEEEEENS_10bfloat16_tEfNS_4arch4Sm80ELb0ELb0ELb1ELb0ELb0ELb0ELb0ELb0ELi2ELi4ELi4ELi4ELb0EEENS1_24CollectiveEpilogueBwdGQAISA_fSD_Li256ELb0ELb0EEENS1_19SingleTileSchedulerILb0ELb0ELb0ELi128EEEEEEEEEvNT_6ParamsE$_ZZN4cute12filter_tupleINS_5tupleIJiNS_1CILi0EEEEEES4_ZNS_6detail9lift_diceIS4_S4_EEDaRKT_RKT0_EUlRKT_RKT0_E_EEDaS9_SC_OT1_ENKUlDpSF_E_clIJNS1_IJiEEENS1_IJS3_EEEEEEDaSM_,($_ZN7cutlass13device_kernelIN5flash19enable_sm80_to_sm89INS1_16FlashAttnBwdSm80INS1_25CollectiveMainloopBwdSm80ILi2ELi2EN4cute5tupleIJNS5_1CILi128EEES8_NS7_ILi64EEEEEENS_10bfloat16_tEfNS_4arch4Sm80ELb0ELb0ELb1ELb0ELb0ELb0ELb0ELb0ELi2ELi4ELi4ELi4ELb0EEENS1_24CollectiveEpilogueBwdGQAISA_fSD_Li256ELb0ELb0EEENS1_19SingleTileSchedulerILb0ELb0ELb0ELi128EEEEEEEEEvNT_6ParamsE$_ZZN4cute13to_mixed_bitsINS_5tupleIJNS1_IJNS_1CILi4EEENS2_ILi8EEEEEENS2_ILi2EEENS2_ILi1EEEEEENS1_IJNS1_IJNS2_ILi0EEENS2_ILi64EEEEEES9_S9_EEENS1_IJNS1_IJiiEEEiS9_EEEEEDaRKT_RKT0_RKT1_ENKUlDpRKT_E_clIJNS_9MixedBitsILj0ELj448EEENS2_ILj0EEESW_EEEDaSR_ - $_ZN7cutlass13device_kernelIN5flash19enable_sm80_to_sm89INS1_16FlashAttnBwdSm80INS1_25CollectiveMainloopBwdSm80ILi2ELi2EN4cute5tupleIJNS5_1CILi128EEES8_NS7_ILi64EEEEEENS_10bfloat16_tEfNS_4arch4Sm80ELb0ELb0ELb1ELb0ELb0ELb0ELb0ELb0ELi2ELi4ELi4ELi4ELb0EEENS1_24CollectiveEpilogueBwdGQAISA_fSD_Li256ELb0ELb0EEENS1_19SingleTileSchedulerILb0ELb0ELb0ELi128EEEEEEEEEvNT_6ParamsE$_ZZN4cute12filter_tupleINS_5tupleIJiNS_1CILi0EEEEEES4_ZNS_6detail9lift_diceIS4_S4_EEDaRKT_RKT0_EUlRKT_RKT0_E_EEDaS9_SC_OT1_ENKUlDpSF_E_clIJNS1_IJiEEENS1_IJS3_EEEEEEDaSM_)
$_ZN7cutlass13device_kernelIN5flash19enable_sm80_to_sm89INS1_16FlashAttnBwdSm80INS1_25CollectiveMainloopBwdSm80ILi2ELi2EN4cute5tupleIJNS5_1CILi128EEES8_NS7_ILi64EEEEEENS_10bfloat16_tEfNS_4arch4Sm80ELb0ELb0ELb1ELb0ELb0ELb0ELb0ELb0ELi2ELi4ELi4ELi4ELb0EEENS1_24CollectiveEpilogueBwdGQAISA_fSD_Li256ELb0ELb0EEENS1_19SingleTileSchedulerILb0ELb0ELb0ELi128EEEEEEEEEvNT_6ParamsE$_ZZN4cute12filter_tupleINS_5tupleIJiNS_1CILi0EEEEEES4_ZNS_6detail9lift_diceIS4_S4_EEDaRKT_RKT0_EUlRKT_RKT0_E_EEDaS9_SC_OT1_ENKUlDpSF_E_clIJNS1_IJiEEENS1_IJS3_EEEEEEDaSM_:
[----:B------:R-:W-:Y:S02]  /*af30*/  IADD3 R2, R1, 0x1684, RZ ;  /* 0x0000168401027810 */ /* 0x000fe40007ffe0ff */
[----:B------:R-:W-:Y:S02]  /*af40*/  MOV R6, 0xaf70 ;  /* 0x0000af7000067802 */ /* 0x000fe40000000f00 */
[----:B------:R-:W-:Y:S02]  /*af50*/  IADD3 R2, R2, c[0x0][0x20], RZ ;  /* 0x0000080002027a10 */ /* 0x000fe40007ffe0ff */
[----:B------:R-:W-:Y:S05]  /*af60*/  CALL.REL.NOINC `($_ZN7cutlass13device_kernelIN5flash19enable_sm80_to_sm89INS1_16FlashAttnBwdSm80INS1_25CollectiveMainloopBwdSm80ILi2ELi2EN4cute5tupleIJNS5_1CILi128EEES8_NS7_ILi64EEEEEENS_10bfloat16_tEfNS_4arch4Sm80ELb0ELb0ELb1ELb0ELb0ELb0ELb0ELb0ELi2ELi4ELi4ELi4ELb0EEENS1_24CollectiveEpilogueBwdGQAISA_fSD_Li256ELb0ELb0EEENS1_19SingleTileSchedulerILb0ELb0ELb0ELi128EEEEEEEEEvNT_6ParamsE$_ZN4cute3eso3ESOILb0ELb1EJiNS_1CILi0EEEEEC2ERKiRKS3_) ;  /* 0xffffb76000007944 */ /* 0x000fea0003c3ffff */
[----:B-1----:R1:W5:Y:S01]  /*af70*/  LDL R2, [R1+0x1684] ;  /* 0x0016840001027983 */ /* 0x0023620000100800 */
[----:B------:R-:W-:Y:S02]  /*af80*/  MOV R10, R72 ;  /* 0x00000048000a7202 */ /* 0x000fe40000000f00 */
[----:B------:R-:W-:-:S04]  /*af90*/  MOV R11, 0x0 ;  /* 0x00000000000b7802 */ /* 0x000fc80000000f00 */
[----:B------:R-:W-:Y:S05]  /*afa0*/  RET.REL.NODEC R10 `(_ZN7cutlass13device_kernelIN5flash19enable_sm80_to_sm89INS1_16FlashAttnBwdSm80INS1_25CollectiveMainloopBwdSm80ILi2ELi2EN4cute5tupleIJNS5_1CILi128EEES8_NS7_ILi64EEEEEENS_10bfloat16_tEfNS_4arch4Sm80ELb0ELb0ELb1ELb0ELb0ELb0ELb0ELb0ELi2ELi4ELi4ELi4ELb0EEENS1_24CollectiveEpilogueBwdGQAISA_fSD_Li256ELb0ELb0EEENS1_19SingleTileSchedulerILb0ELb0ELb0ELi128EEEEEEEEEvNT_6ParamsE) ;  /* 0xffff50500a007950 */ /* 0x000fea0003c3ffff */
        .type           $_ZN7cutlass13device_kernelIN5flash19enable_sm80_to_sm89INS1_16FlashAttnBwdSm80INS1_25CollectiveMainloopBwdSm80ILi2ELi2EN4cute5tupleIJNS5_1CILi128EEES8_NS7_ILi64EEEEEENS_10bfloat16_tEfNS_4arch4Sm80ELb0ELb0ELb1ELb0ELb0ELb0ELb0ELb0ELi2ELi4ELi4ELi4ELb0EEENS1_24CollectiveEpilogueBwdGQAISA_fSD_Li256ELb0ELb0EEENS1_19SingleTileSchedulerILb0ELb0ELb0ELi128EEEEEEEEEvNT_6ParamsE$_ZZN4cute13to_mixed_bitsINS_5tupleIJNS1_IJNS_1CILi4EEENS2_ILi8EEEEEENS2_ILi2EEENS2_ILi1EEEEEENS1_IJNS1_IJNS2_ILi0EEENS2_ILi64EEEEEES9_S9_EEENS1_IJNS1_IJiiEEEiS9_EEEEEDaRKT_RKT0_RKT1_ENKUlDpRKT_E_clIJNS_9MixedBitsILj0ELj448EEENS2_ILj0EEESW_EEEDaSR_,@function
        .size           $_ZN7cutlass13device_kernelIN5flash19enable_sm80_to_sm89INS1_16FlashAttnBwdSm80INS1_25CollectiveMainloopBwdSm80ILi2ELi2EN4cute5tupleIJNS5_1CILi128EEES8_NS7_ILi64EEEEEENS_10bfloat16_tEfNS_4arch4Sm80ELb0ELb0ELb1ELb0ELb0ELb0ELb0ELb0ELi2ELi4ELi4ELi4ELb0EEENS1_24CollectiveEpilogueBwdGQAISA_fSD_Li256ELb0ELb0EEENS1_19SingleTileSchedulerILb0ELb0ELb0ELi128EEEEEEEEEvNT_6ParamsE$_ZZN4cute13to_mixed_bitsINS_5tupleIJNS1_IJNS_1CILi4EEENS2_ILi8EEEEEENS2_ILi2EEENS2_ILi1EEEEEENS1_IJNS1_IJNS2_ILi0EEENS2_ILi64EEEEEES9_S9_EEENS1_IJNS1_IJiiEEEiS9_EEEEEDaRKT_RKT0_RKT1_ENKUlDpRKT_E_clIJNS_9MixedBitsILj0ELj448EEENS2_ILj0EEESW_EEEDaSR_,($_ZN7cutlass13device_kernelIN5flash19enable_sm80_to_sm89INS1_16FlashAttnBwdSm80INS1_25CollectiveMainloopBwdSm80ILi2ELi2EN4cute5tupleIJNS5_1CILi128EEES8_NS7_ILi64EEEEEENS_10bfloat16_tEfNS_4arch4Sm80ELb0ELb0ELb1ELb0ELb0ELb0ELb0ELb0ELi2ELi4ELi4ELi4ELb0EEENS1_24CollectiveEpilogueBwdGQAISA_fSD_Li256ELb0ELb0EEENS1_19SingleTileSchedulerILb0ELb0ELb0ELi128EEEEEEEEEvNT_6ParamsE$_ZZN4cute13to_mixed_bitsINS_5tupleIJNS1_IJNS_1CILi4EEENS2_ILi8EEEEEENS2_ILi2EEENS2_ILi1EEEEEENS1_IJNS1_IJNS2_ILi0EEENS2_ILi64EEEEEES9_S9_EEENS1_IJNS1_IJiiEEEiS9_EEEEEDaRKT_RKT0_RKT1_ENKUlRKT_RKT0_RKT1_E_clIS5_SB_SD_EEDaSQ_ST_SW_ - $_ZN7cutlass13device_kernelIN5flash19enable_sm80_to_sm89INS1_16FlashAttnBwdSm80INS1_25CollectiveMainloopBwdSm80ILi2ELi2EN4cute5tupleIJNS5_1CILi128EEES8_NS7_ILi64EEEEEENS_10bfloat16_tEfNS_4arch4Sm80ELb0ELb0ELb1ELb0ELb0ELb0ELb0ELb0ELi2ELi4ELi4ELi4ELb0EEENS1_24CollectiveEpilogueBwdGQAISA_fSD_Li256ELb0ELb0EEENS1_19SingleTileSchedulerILb0ELb0ELb0ELi128EEEEEEEEEvNT_6ParamsE$_ZZN4cute13to_mixed_bitsINS_5tupleIJNS1_IJNS_1CILi4EEENS2_ILi8EEEEEENS2_ILi2EEENS2_ILi1EEEEEENS1_IJNS1_IJNS2_ILi0EEENS2_ILi64EEEEEES9_S9_EEENS1_IJNS1_IJiiEEEiS9_EEEEEDaRKT_RKT0_RKT1_ENKUlDpRKT_E_clIJNS_9MixedBitsILj0ELj448EEENS2_ILj0EEESW_EEEDaSR_)
$_ZN7cutlass13device_kernelIN5flash19enable_sm80_to_sm89INS1_16FlashAttnBwdSm80INS1_25CollectiveMainloopBwdSm80ILi2ELi2EN4cute5tupleIJNS5_1CILi128EEES8_NS7_ILi64EEEEEENS_10bfloat16_tEfNS_4arch4Sm80ELb0ELb0ELb1ELb0ELb0ELb0ELb0ELb0ELi2ELi4ELi4ELi4ELb0EEENS1_24CollectiveEpilogueBwdGQAISA_fSD_Li256ELb0ELb0EEENS1_19SingleTileSchedulerILb0ELb0ELb0ELi128EEEEEEEEEvNT_6ParamsE$_ZZN4cute13to_mixed_bitsINS_5tupleIJNS1_IJNS_1CILi4EEENS2_ILi8EEEEEENS2_ILi2EEENS2_ILi1EEEEEENS1_IJNS1_IJNS2_ILi0EEENS2_ILi64EEEEEES9_S9_EEENS1_IJNS1_IJiiEEEiS9_EEEEEDaRKT_RKT0_RKT1_ENKUlDpRKT_E_clIJNS_9MixedBitsILj0ELj448EEENS2_ILj0EEESW_EEEDaSR_:
[----:B------:R-:W-:Y:S02]  /*afb0*/  MOV R3, 0x0 ;  /* 0x0000000000037802 */ /* 0x000fe40000000f00 */
[----:B------:R-:W-:Y:S02]  /*afc0*/  LOP3.LUT R11, R11, 0x1c0, RZ, 0xc0, !PT ;  /* 0x000001c00b0b7812 */ /* 0x000fe400078ec0ff */
[----:B------:R-:W-:Y:S05]  /*afd0*/  RET.REL.NODEC R2 `(_ZN7cutlass13device_kernelIN5flash19enable_sm80_to_sm89INS1_16FlashAttnBwdSm80INS1_25CollectiveMainloopBwdSm80ILi2ELi2EN4cute5tupleIJNS5_1CILi128EEES8_NS7_ILi64EEEEEENS_10bfloat16_tEfNS_4arch4Sm80ELb0ELb0ELb1ELb0ELb0ELb0ELb0ELb0ELi2ELi4ELi4ELi4ELb0EEENS1_24CollectiveEpilogueBwdGQAISA_fSD_Li256ELb0ELb0EEENS1_19SingleTileSchedulerILb0ELb0ELb0ELi128EEEEEEEEEvNT_6ParamsE) ;  /* 0xffff502002007950 */ /* 0x000fea0003c3ffff */
        .type           $_ZN7cutlass13device_kernelIN5flash19enable_sm80_to_sm89INS1_16FlashAttnBwdSm80INS1_25CollectiveMainloopBwdSm80ILi2ELi2EN4cute5tupleIJNS5_1CILi128EEES8_NS7_ILi64EEEEEENS_10bfloat16_tEfNS_4arch4Sm80ELb0ELb0ELb1ELb0ELb0ELb0ELb0ELb0ELi2ELi4ELi4ELi4ELb0EEENS1_24CollectiveEpilogueBwdGQAISA_fSD_Li256ELb0ELb0EEENS1_19SingleTileSchedulerILb0ELb0ELb0ELi128EEEEEEEEEvNT_6ParamsE$_ZZN4cute13to_mixed_bitsINS_5tupleIJNS1_IJNS_1CILi4EEENS2_ILi8EEEEEENS2_ILi2EEENS2_ILi1EEEEEENS1_IJNS1_IJNS2_ILi0EEENS2_ILi64EEEEEES9_S9_EEENS1_IJNS1_IJiiEEEiS9_EEEEEDaRKT_RKT0_RKT1_ENKUlRKT_RKT0_RKT1_E_clIS5_SB_SD_EEDaSQ_ST_SW_,@function
        .size           $_ZN7cutlass13device_kernelIN5flash19enable_sm80_to_sm89INS1_16FlashAttnBwdSm80INS1_25CollectiveMainloopBwdSm80ILi2ELi2EN4cute5tupleIJNS5_1CILi128EEES8_NS7_ILi64EEEEEENS_10bfloat16_tEfNS_4arch4Sm80ELb0ELb0ELb1ELb0ELb0ELb0ELb0ELb0ELi2ELi4ELi4ELi4ELb0EEENS1_24CollectiveEpilogueBwdGQAISA_fSD_Li256ELb0ELb0EEENS1_19SingleTileSchedulerILb0ELb0ELb0ELi128EEEEEEEEEvNT_6ParamsE$_ZZN4cute13to_mixed_bitsINS_5tupleIJNS1_IJNS_1CILi4EEENS2_ILi8EEEEEENS2_ILi2EEENS2_ILi1EEEEEENS1_IJNS1_IJNS2_ILi0EEENS2_ILi64EEEEEES9_S9_EEENS1_IJNS1_IJiiEEEiS9_EEEEEDaRKT_RKT0_RKT1_ENKUlRKT_RKT0_RKT1_E_clIS5_SB_SD_EEDaSQ_ST_SW_,($_ZN7cutlass13device_kernelIN5flash19enable_sm80_to_sm89INS1_16FlashAttnBwdSm80INS1_25CollectiveMainloopBwdSm80ILi2ELi2EN4cute5tupleIJNS5_1CILi128EEES8_NS7_ILi64EEEEEENS_10bfloat16_tEfNS_4arch4Sm80ELb0ELb0ELb1ELb0ELb0ELb0ELb0ELb0ELi2ELi4ELi4ELi4ELb0EEENS1_24CollectiveEpilogueBwdGQAISA_fSD_Li256ELb0ELb0EEENS1_19SingleTileSchedulerILb0ELb0ELb0ELi128EEEEEEEEEvNT_6ParamsE$_ZZN4cute13to_mixed_bitsINS_5tupleIJNS1_IJNS_1CILi4EEENS2_ILi8EEEEEENS2_ILi2EEENS2_ILi1EEEEEENS1_IJNS1_IJNS2_ILi128EEENS2_ILi0EEEEEES4_SA_EEENS1_IJNS1_IJiiEEEiSA_EEEEEDaRKT_RKT0_RKT1_ENKUlDpRKT_E_clIJNS_9MixedBitsILj0ELj384EEENSU_ILj0ELj8EEENS2_ILj0EEEEEEDaSR_ - $_ZN7cutlass13device_kernelIN5flash19enable_sm80_to_sm89INS1_16FlashAttnBwdSm80INS1_25CollectiveMainloopBwdSm80ILi2ELi2EN4cute5tupleIJNS5_1CILi128EEES8_NS7_ILi64EEEEEENS_10bfloat16_tEfNS_4arch4Sm80ELb0ELb0ELb1ELb0ELb0ELb0ELb0ELb0ELi2ELi4ELi4ELi4ELb0EEENS1_24CollectiveEpilogueBwdGQAISA_fSD_Li256ELb0ELb0EEENS1_19SingleTileSchedulerILb0ELb0ELb0ELi128EEEEEEEEEvNT_6ParamsE$_ZZN4cute13to_mixed_bitsINS_5tupleIJNS1_IJNS_1CILi4EEENS2_ILi8EEEEEENS2_ILi2EEENS2_ILi1EEEEEENS1_IJNS1_IJNS2_ILi0EEENS2_ILi64EEEEEES9_S9_EEENS1_IJNS1_IJiiEEEiS9_EEEEEDaRKT_RKT0_RKT1_ENKUlRKT_RKT0_RKT1_E_clIS5_SB_SD_EEDaSQ_ST_SW_)
$_ZN7cutlass13device_kernelIN5flash19enable_sm80_to_sm89INS1_16FlashAttnBwdSm80INS1_25CollectiveMainloopBwdSm80ILi2ELi2EN4cute5tupleIJNS5_1CILi128EEES8_NS7_ILi64EEEEEENS_10bfloat16_tEfNS_4arch4Sm80ELb0ELb0ELb1ELb0ELb0ELb0ELb0ELb0ELi2ELi4ELi4ELi4ELb0EEENS1_24CollectiveEpilogueBwdGQAISA_fSD_Li256ELb0ELb0EEENS1_19SingleTileSchedulerILb0ELb0ELb0ELi128EEEEEEEEEvNT_6ParamsE$_ZZN4cute13to_mixed_bitsINS_5tupleIJNS1_IJNS_1CILi4EEENS2_ILi8EEEEEENS2_ILi2EEENS2_ILi1EEEEEENS1_IJNS1_IJNS2_ILi0EEENS2_ILi64EEEEEES9_S9_EEENS1_IJNS1_IJiiEEEiS9_EEEEEDaRKT_RKT0_RKT1_ENKUlRKT_RKT0_RKT1_E_clIS5_SB_SD_EEDaSQ_ST_SW_:
[----:B------:R-:W-:Y:S02]  /*afe0*/  MOV R2, 0xb000 ;  /* 0x0000b00000027802 */ /* 0x000fe40000000f00 */
[----:B------:R-:W-:Y:S05]  /*aff0*/  CALL.REL.NOINC `($_ZN7cutlass13device_kernelIN5flash19enable_sm80_to_sm89INS1_16FlashAttnBwdSm80INS1_25CollectiveMainloopBwdSm80ILi2ELi2EN4cute5tupleIJNS5_1CILi128EEES8_NS7_ILi64EEEEEENS_10bfloat16_tEfNS_4arch4Sm80ELb0ELb0ELb1ELb0ELb0ELb0ELb0ELb0ELi2ELi4ELi4ELi4ELb0EEENS1_24CollectiveEpilogueBwdGQAISA_fSD_Li256ELb0ELb0EEENS1_19SingleTileSchedulerILb0ELb0ELb0ELi128EEEEEEEEEvNT_6ParamsE$_ZZN4cute13to_mixed_bitsINS_5tupleIJNS_1CILi4EEENS2_ILi8EEEEEENS1_IJNS2_ILi0EEENS2_ILi64EEEEEENS1_IJiiEEEEEDaRKT_RKT0_RKT1_ENKUlRKT_RKT0_RKT1_E_clIS4_S7_iEEDaSL_SO_SR_) ;  /* 0x0000032000007944 */ /* 0x000fea0003c00000 */
[----:B------:R-:W-:Y:S02]  /*b000*/  MOV R2, 0xb020 ;  /* 0x0000b02000027802 */ /* 0x000fe40000000f00 */
[----:B------:R-:W-:Y:S05]  /*b010*/  CALL.REL.NOINC `($_ZN7cutlass13device_kernelIN5flash19enable_sm80_to_sm89INS1_16FlashAttnBwdSm80INS1_25CollectiveMainloopBwdSm80ILi2ELi2EN4cute5tupleIJNS5_1CILi128EEES8_NS7_ILi64EEEEEENS_10bfloat16_tEfNS_4arch4Sm80ELb0ELb0ELb1ELb0ELb0ELb0ELb0ELb0ELi2ELi4ELi4ELi4ELb0EEENS1_24CollectiveEpilogueBwdGQAISA_fSD_Li256ELb0ELb0EEENS1_19SingleTileSchedulerILb0ELb0ELb0ELi128EEEEEEEEEvNT_6ParamsE$_ZZN4cute13to_mixed_bitsINS_5tupleIJNS_1CILi4EEENS2_ILi8EEEEEENS1_IJNS2_ILi0EEENS2_ILi64EEEEEENS1_IJiiEEEEEDaRKT_RKT0_RKT1_ENKUlDpRKT_E_clIJNS2_ILj0EEENS_9MixedBitsILj0ELj448EEEEEEDaSM_) ;  /* 0x000002c000007944 */ /* 0x000fea0003c00000 */
[----:B------:R-:W-:Y:S02]  /*b020*/  MOV R7, 0x0 ;  /* 0x0000000000077802 */ /* 0x000fe40000000f00 */
[----:B------:R-:W-:Y:S02]  /*b030*/  MOV R11, R3 ;  /* 0x00000003000b7202 */ /* 0x000fe40000000f00 */
[----:B------:R-:W-:Y:S05]  /*b040*/  RET.REL.NODEC R6 `(_ZN7cutlass13device_kernelIN5flash19enable_sm80_to_sm89INS1_16FlashAttnBwdSm80INS1_25CollectiveMainloopBwdSm80ILi2ELi2EN4cute5tupleIJNS5_1CILi128EEES8_NS7_ILi64EEEEEENS_10bfloat16_tEfNS_4arch4Sm80ELb0ELb0ELb1ELb0ELb0ELb0ELb0ELb0ELi2ELi4ELi4ELi4ELb0EEENS1_24CollectiveEpilogueBwdGQAISA_fSD_Li256ELb0ELb0EEENS1_19SingleTileSchedulerILb0ELb0ELb0ELi128EEEEEEEEEvNT_6ParamsE) ;  /* 0xffff4fb006007950 */ /* 0x000fea0003c3ffff */
        .type           $_ZN7cutlass13device_kernelIN5flash19enable_sm80_to_sm89INS1_16FlashAttnBwdSm80INS1_25CollectiveMainloopBwdSm80ILi2ELi2EN4cute5tupleIJNS5_1CILi128EEES8_NS7_ILi64EEEEEENS_10bfloat16_tEfNS_4arch4Sm80ELb0ELb0ELb1ELb0ELb0ELb0ELb0ELb0ELi2ELi4ELi4ELi4ELb0EEENS1_24CollectiveEpilogueBwdGQAISA_fSD_Li256ELb0ELb0EEENS1_19SingleTileSchedulerILb0ELb0ELb0ELi128EEEEEEEEEvNT_6ParamsE$_ZZN4cute13to_mixed_bitsINS_5tupleIJNS1_IJNS_1CILi4EEENS2_ILi8EEEEEENS2_ILi2EEENS2_ILi1EEEEEENS1_IJNS1_IJNS2_ILi128EEENS2_ILi0EEEEEES4_SA_EEENS1_IJNS1_IJiiEEEiSA_EEEEEDaRKT_RKT0_RKT1_ENKUlDpRKT_E_clIJNS_9MixedBitsILj0ELj384EEENSU_ILj0ELj8EEENS2_ILj0EEEEEEDaSR_,@function
        .size           $_ZN7cutlass13device_kernelIN5flash19enable_sm80_to_sm89INS1_16FlashAttnBwdSm80INS1_25CollectiveMainloopBwdSm80ILi2ELi2EN4cute5tupleIJNS5_1CILi128EEES8_NS7_ILi64EEEEEENS_10bfloat16_tEfNS_4arch4Sm80ELb0ELb0ELb1ELb0ELb0ELb0ELb0ELb0ELi2ELi4ELi4ELi4ELb0EEENS1_24CollectiveEpilogueBwdGQAISA_fSD_Li256ELb0ELb0EEENS1_19SingleTileSchedulerILb0ELb0ELb0ELi128EEEEEEEEEvNT_6ParamsE$_ZZN4cute13to_mixed_bitsINS_5tupleIJNS1_IJNS_1CILi4EEENS2_ILi8EEEEEENS2_ILi2EEENS2_ILi1EEEEEENS1_IJNS1_IJNS2_ILi128EEENS2_ILi0EEEEEES4_SA_EEENS1_IJNS1_IJiiEEEiSA_EEEEEDaRKT_RKT0_RKT1_ENKUlDpRKT_E_clIJNS_9MixedBitsILj0ELj384EEENSU_ILj0ELj8EEENS2_ILj0EEEEEEDaSR_,($_ZN7cutlass13device_kernelIN5flash19enable_sm80_to_sm89INS1_16FlashAttnBwdSm80INS1_25CollectiveMainloopBwdSm80ILi2ELi2EN4cute5tupleIJNS5_1CILi128EEES8_NS7_ILi64EEEEEENS_10bfloat16_tEfNS_4arch4Sm80ELb0ELb0ELb1ELb0ELb0ELb0ELb0ELb0ELi2ELi4ELi4ELi4ELb0EEENS1_24CollectiveEpilogueBwdGQAISA_fSD_Li256ELb0ELb0EEENS1_19SingleTileSchedulerILb0ELb0ELb0ELi128EEEEEEEEEvNT_6ParamsE$_ZZN4cute13to_mixed_bitsINS_5tupleIJNS1_IJNS_1CILi4EEENS2_ILi8EEEEEENS2_ILi2EEENS2_ILi1EEEEEENS1_IJNS1_IJNS2_ILi128EEENS2_ILi0EEEEEES4_SA_EEENS1_IJNS1_IJiiEEEiSA_EEEEEDaRKT_RKT0_RKT1_ENKUlRKT_RKT0_RKT1_E_clIS5_SB_SD_EEDaSQ_ST_SW_ - $_ZN7cutlass13device_kernelIN5flash19enable_sm80_to_sm89INS1_16FlashAttnBwdSm80INS1_25CollectiveMainloopBwdSm80ILi2ELi2EN4cute5tupleIJNS5_1CILi128EEES8_NS7_ILi64EEEEEENS_10bfloat16_tEfNS_4arch4Sm80ELb0ELb0ELb1ELb0ELb0ELb0ELb0ELb0ELi2ELi4ELi4ELi4ELb0EEENS1_24CollectiveEpilogueBwdGQAISA_fSD_Li256ELb0ELb0EEENS1_19SingleTileSchedulerILb0ELb0ELb0ELi128EEEEEEEEEvNT_6ParamsE$_ZZN4cute13to_mixed_bitsINS_5tupleIJNS1_IJNS_1CILi4EEENS2_ILi8EEEEEENS2_ILi2EEENS2_ILi1EEEEEENS1_IJNS1_IJNS2_ILi128EEENS2_ILi0EEEEEES4_SA_EEENS1_IJNS1_IJiiEEEiSA_EEEEEDaRKT_RKT0_RKT1_ENKUlDpRKT_E_clIJNS_9MixedBitsILj0ELj384EEENSU_ILj0ELj8EEENS2_ILj0EEEEEEDaSR_)
$_ZN7cutlass13device_kernelIN5flash19enable_sm80_to_sm89INS1_16FlashAttnBwdSm80INS1_25CollectiveMainloopBwdSm80ILi2ELi2EN4cute5tupleIJNS5_1CILi128EEES8_NS7_ILi64EEEEEENS_10bfloat16_tEfNS_4arch4Sm80ELb0ELb0ELb1ELb0ELb0ELb0ELb0ELb0ELi2ELi4ELi4ELi4ELb0EEENS1_24CollectiveEpilogueBwdGQAISA_fSD_Li256ELb0ELb0EEENS1_19SingleTileSchedulerILb0ELb0ELb0ELi128EEEEEEEEEvNT_6ParamsE$_ZZN4cute13to_mixed_bitsINS_5tupleIJNS1_IJNS_1CILi4EEENS2_ILi8EEEEEENS2_ILi2EEENS2_ILi1EEEEEENS1_IJNS1_IJNS2_ILi128EEENS2_ILi0EEEEEES4_SA_EEENS1_IJNS1_IJiiEEEiSA_EEEEEDaRKT_RKT0_RKT1_ENKUlDpRKT_E_clIJNS_9MixedBitsILj0ELj384EEENSU_ILj0ELj8EEENS2_ILj0EEEEEEDaSR_:
[----:B------:R-:W-:-:S04]  /*b050*/  LOP3.LUT R6, R5, 0x8, RZ, 0xc0, !PT ;  /* 0x0000000805067812 */ /* 0x000fc800078ec0ff */
[----:B------:R-:W-:Y:S01]  /*b060*/  LOP3.LUT R9, R6, 0x188, R3, 0x78, !PT ;  /* 0x0000018806097812 */ /* 0x000fe200078e7803 */
[----:B------:R-:W-:-:S04]  /*b070*/  IMAD.MOV.U32 R3, RZ, RZ, 0x0 ;  /* 0x00000000ff037424 */ /* 0x000fc800078e00ff */
[----:B------:R-:W-:Y:S05]  /*b080*/  RET.REL.NODEC R2 `(_ZN7cutlass13device_kernelIN5flash19enable_sm80_to_sm89INS1_16FlashAttnBwdSm80INS1_25CollectiveMainloopBwdSm80ILi2ELi2EN4cute5tupleIJNS5_1CILi128EEES8_NS7_ILi64EEEEEENS_10bfloat16_tEfNS_4arch4Sm80ELb0ELb0ELb1ELb0ELb0ELb0ELb0ELb0ELi2ELi4ELi4ELi4ELb0EEENS1_24CollectiveEpilogueBwdGQAISA_fSD_Li256ELb0ELb0EEENS1_19SingleTileSchedulerILb0ELb0ELb0ELi128EEEEEEEEEvNT_6ParamsE) ;  /* 0xffff4f7002007950 */ /* 0x000fea0003c3ffff */
        .type           $_ZN7cutlass13device_kernelIN5flash19enable_sm80_to_sm89INS1_16FlashAttnBwdSm80INS1_25CollectiveMainloopBwdSm80ILi2ELi2EN4cute5tupleIJNS5_1CILi128EEES8_NS7_ILi64EEEEEENS_10bfloat16_tEfNS_4arch4Sm80ELb0ELb0ELb1ELb0ELb0ELb0ELb0ELb0ELi2ELi4ELi4ELi4ELb0EEENS1_24CollectiveEpilogueBwdGQAISA_fSD_Li256ELb0ELb0EEENS1_19SingleTileSchedulerILb0ELb0ELb0ELi128EEEEEEEEEvNT_6ParamsE$_ZZN4cute13to_mixed_bitsINS_5tupleIJNS1_IJNS_1CILi4EEENS2_ILi8EEEEEENS2_ILi2EEENS2_ILi1EEEEEENS1_IJNS1_IJNS2_ILi128EEENS2_ILi0EEEEEES4_SA_EEENS1_IJNS1_IJiiEEEiSA_EEEEEDaRKT_RKT0_RKT1_ENKUlRKT_RKT0_RKT1_E_clIS5_SB_SD_EEDaSQ_ST_SW_,@function
        .size           $_ZN7cutlass13device_kernelIN5flash19enable_sm80_to_sm89INS1_16FlashAttnBwdSm80INS1_25CollectiveMainloopBwdSm80ILi2ELi2EN4cute5tupleIJNS5_1CILi128EEES8_NS7_ILi64EEEEEENS_10bfloat16_tEfNS_4arch4Sm80ELb0ELb0ELb1ELb0ELb0ELb0ELb0ELb0ELi2ELi4ELi4ELi4ELb0EEENS1_24CollectiveEpilogueBwdGQAISA_fSD_Li256ELb0ELb0EEENS1_19SingleTileSchedulerILb0ELb0ELb0ELi128EEEEEEEEEvNT_6ParamsE$_ZZN4cute13to_mixed_bitsINS_5tupleIJNS1_IJNS_1CILi4EEENS2_ILi8EEEEEENS2_ILi2EEENS2_ILi1EEEEEENS1_IJNS1_IJNS2_ILi128EEENS2_ILi0EEEEEES4_SA_EEENS1_IJNS1_IJiiEEEiSA_EEEEEDaRKT_RKT0_RKT1_ENKUlRKT_RKT0_RKT1_E_clIS5_SB_SD_EEDaSQ_ST_SW_,($_ZN7cutlass13device_kernelIN5flash19enable_sm80_to_sm89INS1_16FlashAttnBwdSm80INS1_25CollectiveMainloopBwdSm80ILi2ELi2EN4cute5tupleIJNS5_1CILi128EEES8_NS7_ILi64EEEEEENS_10bfloat16_tEfNS_4arch4Sm80ELb0ELb0ELb1ELb0ELb0ELb0ELb0ELb0ELi2ELi4ELi4ELi4ELb0EEENS1_24CollectiveEpilogueBwdGQAISA_fSD_Li256ELb0ELb0EEENS1_19SingleTileSchedulerILb0ELb0ELb0ELi128EEEEEEEEEvNT_6ParamsE$_ZZN4cute13to_mixed_bitsINS_5tupleIJNS1_IJNS_1CILi4EEENS2_ILi8EEEEEENS2_ILi2EEENS2_ILi1EEEEEENS1_IJNS1_IJNS2_ILi128EEENS2_ILi0EEEEEES4_SA_EEENS1_IJNS1_IJiiEEEiSA_EEEEEDaRKT_RKT0_RKT1_ENKUlRKT_RKT0_RKT1_E_clIS6_S4_iEEDaSQ_ST_SW_ - $_ZN7cutlass13device_kernelIN5flash19enable_sm80_to_sm89INS1_16FlashAttnBwdSm80INS1_25CollectiveMainloopBwdSm80ILi2ELi2EN4cute5tupleIJNS5_1CILi128EEES8_NS7_ILi64EEEEEENS_10bfloat16_tEfNS_4arch4Sm80ELb0ELb0ELb1ELb0ELb0ELb0ELb0ELb0ELi2ELi4ELi4ELi4ELb0EEENS1_24CollectiveEpilogueBwdGQAISA_fSD_Li256ELb0ELb0EEENS1_19SingleTileSchedulerILb0ELb0ELb0ELi128EEEEEEEEEvNT_6ParamsE$_ZZN4cute13to_mixed_bitsINS_5tupleIJNS1_IJNS_1CILi4EEENS2_ILi8EEEEEENS2_ILi2EEENS2_ILi1EEEEEENS1_IJNS1_IJNS2_ILi128EEENS2_ILi0EEEEEES4_SA_EEENS1_IJNS1_IJiiEEEiSA_EEEEEDaRKT_RKT0_RKT1_ENKUlRKT_RKT0_RKT1_E_clIS5_SB_SD_EEDaSQ_ST_SW_)
$_ZN7cutlass13device_kernelIN5flash19enable_sm80_to_sm89INS1_16FlashAttnBwdSm80INS1_25CollectiveMainloopBwdSm80ILi2ELi2EN4cute5tupleIJNS5_1CILi128EEES8_NS7_ILi64EEEEEENS_10bfloat16_tEfNS_4arch4Sm80ELb0ELb0ELb1ELb0ELb0ELb0ELb0ELb0ELi2ELi4ELi4ELi4ELb0EEENS1_24CollectiveEpilogueBwdGQAISA_fSD_Li256ELb0ELb0EEENS1_19SingleTileSchedulerILb0ELb0ELb0ELi128EEEEEEEEEvNT_6ParamsE$_ZZN4cute13to_mixed_bitsINS_5tupleIJNS1_IJNS_1CILi4EEENS2_ILi8EEEEEENS2_ILi2EEENS2_ILi1EEEEEENS1_IJNS1_IJNS2_ILi128EEENS2_ILi0EEEEEES4_SA_EEENS1_IJNS1_IJiiEEEiSA_EEEEEDaRKT_RKT0_RKT1_ENKUlRKT_RKT0_RKT1_E_clIS5_SB_SD_EEDaSQ_ST_SW_:
[----:B------:R-:W-:Y:S02]  /*b090*/  MOV R3, R2 ;  /* 0x0000000200037202 */ /* 0x000fe40000000f00 */
[----:B------:R-:W-:Y:S02]  /*b0a0*/  MOV R2, 0xb0c0 ;  /* 0x0000b0c000027802 */ /* 0x000fe40000000f00 */
[----:B------:R-:W-:Y:S05]  /*b0b0*/  CALL.REL.NOINC `($_ZN7cutlass13device_kernelIN5flash19enable_sm80_to_sm89INS1_16FlashAttnBwdSm80INS1_25CollectiveMainloopBwdSm80ILi2ELi2EN4cute5tupleIJNS5_1CILi128EEES8_NS7_ILi64EEEEEENS_10bfloat16_tEfNS_4arch4Sm80ELb0ELb0ELb1ELb0ELb0ELb0ELb0ELb0ELi2ELi4ELi4ELi4ELb0EEENS1_24CollectiveEpilogueBwdGQAISA_fSD_Li256ELb0ELb0EEENS1_19SingleTileSchedulerILb0ELb0ELb0ELi128EEEEEEEEEvNT_6ParamsE$_ZZN4cute13to_mixed_bitsINS_5tupleIJNS_1CILi4EEENS2_ILi8EEEEEENS1_IJNS2_ILi128EEENS2_ILi0EEEEEENS1_IJiiEEEEEDaRKT_RKT0_RKT1_ENKUlRKT_RKT0_RKT1_E_clIS3_S6_iEEDaSL_SO_SR_) ;  /* 0x000002f000007944 */ /* 0x000fea0003c00000 */
[----:B------:R-:W-:Y:S02]  /*b0c0*/  MOV R2, 0xb0e0 ;  /* 0x0000b0e000027802 */ /* 0x000fe40000000f00 */
[----:B------:R-:W-:Y:S05]  /*b0d0*/  CALL.REL.NOINC `($_ZN7cutlass13device_kernelIN5flash19enable_sm80_to_sm89INS1_16FlashAttnBwdSm80INS1_25CollectiveMainloopBwdSm80ILi2ELi2EN4cute5tupleIJNS5_1CILi128EEES8_NS7_ILi64EEEEEENS_10bfloat16_tEfNS_4arch4Sm80ELb0ELb0ELb1ELb0ELb0ELb0ELb0ELb0ELi2ELi4ELi4ELi4ELb0EEENS1_24CollectiveEpilogueBwdGQAISA_fSD_Li256ELb0ELb0EEENS1_19SingleTileSchedulerILb0ELb0ELb0ELi128EEEEEEEEEvNT_6ParamsE$_ZZN4cute13to_mixed_bitsINS_5tupleIJNS_1CILi4EEENS2_ILi8EEEEEENS1_IJNS2_ILi128EEENS2_ILi0EEEEEENS1_IJiiEEEEEDaRKT_RKT0_RKT1_ENKUlDpRKT_E_clIJNS_9MixedBitsILj0ELj384EEENS2_ILj0EEEEEEDaSM_) ;  /* 0x0000029000007944 */ /* 0x000fea0003c00000 */
[----:B------:R-:W-:-:S04]  /*b0e0*/  MOV R7, 0x0 ;  /* 0x0000000000077802 */ /* 0x000fc80000000f00 */
[----:B------:R-:W-:Y:S05]  /*b0f0*/  RET.REL.NODEC R6 `(_ZN7cutlass13device_kernelIN5flash19enable_sm80_to_sm89INS1_16FlashAttnBwdSm80INS1_25CollectiveMainloopBwdSm80ILi2ELi2EN4cute5tupleIJNS5_1CILi128EEES8_NS7_ILi64EEEEEENS_10bfloat16_tEfNS_4arch4Sm80ELb0ELb0ELb1ELb0ELb0ELb0ELb0ELb0ELi2ELi4ELi4ELi4ELb0EEENS1_24CollectiveEpilogueBwdGQAISA_fSD_Li256ELb0ELb0EEENS1_19SingleTileSchedulerILb0ELb0ELb0ELi128EEEEEEEEEvNT_6ParamsE) ;  /* 0xffff4f0006007950 */ /* 0x000fea0003c3ffff */
        .type           $_ZN7cutlass13device_kernelIN5flash19enable_sm80_to_sm89INS1_16FlashAttnBwdSm80INS1_25CollectiveMainloopBwdSm80ILi2ELi2EN4cute5tupleIJNS5_1CILi128EEES8_NS7_ILi64EEEEEENS_10bfloat16_tEfNS_4arch4Sm80ELb0ELb0ELb1ELb0ELb0ELb0ELb0ELb0ELi2ELi4ELi4ELi4ELb0EEENS1_24CollectiveEpilogueBwdGQAISA_fSD_Li256ELb0ELb0EEENS1_19SingleTileSchedulerILb0ELb0ELb0ELi128EEEEEEEEEvNT_6ParamsE$_ZZN4cute13to_mixed_bitsINS_5tupleIJNS1_IJNS_1CILi4EEENS2_ILi8EEEEEENS2_ILi2EEENS2_ILi1EEEEEENS1_IJNS1_IJNS2_ILi128EEENS2_ILi0EEEEEES4_SA_EEENS1_IJNS1_IJiiEEEiSA_EEEEEDaRKT_RKT0_RKT1_ENKUlRKT_RKT0_RKT1_E_clIS6_S4_iEEDaSQ_ST_SW_,@function
        .size           $_ZN7cutlass13device_kernelIN5flash19enable_sm80_to_sm89INS1_16FlashAttnBwdSm80INS1_25CollectiveMainloopBwdSm80ILi2ELi2EN4cute5tupleIJNS5_1CILi128EEES8_NS7_ILi64EEEEEENS_10bfloat16_tEfNS_4arch4Sm80ELb0ELb0ELb1ELb0ELb0ELb0ELb0ELb0ELi2ELi4ELi4ELi4ELb0EEENS1_24CollectiveEpilogueBwdGQAISA_fSD_Li256ELb0ELb0EEENS1_19SingleTileSchedulerILb0ELb0ELb0ELi128EEEEEEEEEvNT_6ParamsE$_ZZN4cute13to_mixed_bitsINS_5tupleIJNS1_IJNS_1CILi4EEENS2_ILi8EEEEEENS2_ILi2EEENS2_ILi1EEEEEENS1_IJNS1_IJNS2_ILi128EEENS2_ILi0EEEEEES4_SA_EEENS1_IJNS1_IJiiEEEiSA_EEEEEDaRKT_RKT0_RKT1_ENKUlRKT_RKT0_RKT1_E_clIS6_S4_iEEDaSQ_ST_SW_,($_ZN7cutlass13device_kernelIN5flash19enable_sm80_to_sm89INS1_16FlashAttnBwdSm80INS1_25CollectiveMainloopBwdSm80ILi2ELi2EN4cute5tupleIJNS5_1CILi128EEES8_NS7_ILi64EEEEEENS_10bfloat16_tEfNS_4arch4Sm80ELb0ELb0ELb1ELb0ELb0ELb0ELb0ELb0ELi2ELi4ELi4ELi4ELb0EEENS1_24CollectiveEpilogueBwdGQAISA_fSD_Li256ELb0ELb0EEENS1_19SingleTileSchedulerILb0ELb0ELb0ELi128EEEEEEEEEvNT_6ParamsE$_ZZN4cute13to_mixed_bitsINS_5tupleIJNS1_IJNS_1CILi4EEENS2_ILi8EEEEEES3_NS2_ILi1EEEEEENS1_IJNS1_IJNS2_ILi0EEENS2_ILi64EEEEEES8_S8_EEENS1_IJNS1_IJiiEEEiS8_EEEEEDaRKT_RKT0_RKT1_ENKUlDpRKT_E_clIJNS_9MixedBitsILj0ELj448EEENS2_ILj0EEESV_EEEDaSQ_ - $_ZN7cutlass13device_kernelIN5flash19enable_sm80_to_sm89INS1_16FlashAttnBwdSm80INS1_25CollectiveMainloopBwdSm80ILi2ELi2EN4cute5tupleIJNS5_1CILi128EEES8_NS7_ILi64EEEEEENS_10bfloat16_tEfNS_4arch4Sm80ELb0ELb0ELb1ELb0ELb0ELb0ELb0ELb0ELi2ELi4ELi4ELi4ELb0EEENS1_24CollectiveEpilogueBwdGQAISA_fSD_Li256ELb0ELb0EEENS1_19SingleTileSchedulerILb0ELb0ELb0ELi128EEEEEEEEEvNT_6ParamsE$_ZZN4cute13to_mixed_bitsINS_5tupleIJNS1_IJNS_1CILi4EEENS2_ILi8EEEEEENS2_ILi2EEENS2_ILi1EEEEEENS1_IJNS1_IJNS2_ILi128EEENS2_ILi0EEEEEES4_SA_EEENS1_IJNS1_IJiiEEEiSA_EEEEEDaRKT_RKT0_RKT1_ENKUlRKT_RKT0_RKT1_E_clIS6_S4_iEEDaSQ_ST_SW_)
$_ZN7cutlass13device_kernelIN5flash19enable_sm80_to_sm89INS1_16FlashAttnBwdSm80INS1_25CollectiveMainloopBwdSm80ILi2ELi2EN4cute5tupleIJNS5_1CILi128EEES8_NS7_ILi64EEEEEENS_10bfloat16_tEfNS_4arch4Sm80ELb0ELb0ELb1ELb0ELb0ELb0ELb0ELb0ELi2ELi4ELi4ELi4ELb0EEENS1_24CollectiveEpilogueBwdGQAISA_fSD_Li256ELb0ELb0EEENS1_19SingleTileSchedulerILb0ELb0ELb0ELi128EEEEEEEEEvNT_6ParamsE$_ZZN4cute13to_mixed_bitsINS_5tupleIJNS1_IJNS_1CILi4EEENS2_ILi8EEEEEENS2_ILi2EEENS2_ILi1EEEEEENS1_IJNS1_IJNS2_ILi128EEENS2_ILi0EEEEEES4_SA_EEENS1_IJNS1_IJiiEEEiSA_EEEEEDaRKT_RKT0_RKT1_ENKUlRKT_RKT0_RKT1_E_clIS6_S4_iEEDaSQ_ST_SW_:
[----:B------:R-:W-:Y:S01]  /*b100*/  MOV R7, 0x0 ;  /* 0x0000000000077802 */ /* 0x000fe20000000f00 */
[----:B------:R-:W-:-:S05]  /*b110*/  IMAD.SHL.U32 R2, R36, 0x8, RZ ;  /* 0x0000000824027824 */ /* 0x000fca00078e00ff */
[----:B------:R-:W-:Y:S01]  /*b120*/  LOP3.LUT R2, R2, 0x8, RZ, 0xc0, !PT ;  /* 0x0000000802027812 */ /* 0x000fe200078ec0ff */
[----:B------:R-:W-:Y:S06]  /*b130*/  RET.REL.NODEC R6 `(_ZN7cutlass13device_kernelIN5flash19enable_sm80_to_sm89INS1_16FlashAttnBwdSm80INS1_25CollectiveMainloopBwdSm80ILi2ELi2EN4cute5tupleIJNS5_1CILi128EEES8_NS7_ILi64EEEEEENS_10bfloat16_tEfNS_4arch4Sm80ELb0ELb0ELb1ELb0ELb0ELb0ELb0ELb0ELi2ELi4ELi4ELi4ELb0EEENS1_24CollectiveEpilogueBwdGQAISA_fSD_Li256ELb0ELb0EEENS1_19SingleTileSchedulerILb0ELb0ELb0ELi128EEEEEEEEEvNT_6ParamsE) ;  /* 0xffff4ec006007950 */ /* 0x000fec0003c3ffff */
        .type           $_ZN7cutlass13device_kernelIN5flash19enable_sm80_to_sm89INS1_16FlashAttnBwdSm80INS1_25CollectiveMainloopBwdSm80ILi2ELi2EN4cute5tupleIJNS5_1CILi128EEES8_NS7_ILi64EEEEEENS_10bfloat16_tEfNS_4arch4Sm80ELb0ELb0ELb1ELb0ELb0ELb0ELb0ELb0ELi2ELi4ELi4ELi4ELb0EEENS1_24CollectiveEpilogueBwdGQAISA_fSD_Li256ELb0ELb0EEENS1_19SingleTileSchedulerILb0ELb0ELb0ELi128EEEEEEEEEvNT_6ParamsE$_ZZN4cute13to_mixed_bitsINS_5tupleIJNS1_IJNS_1CILi4EEENS2_ILi8EEEEEES3_NS2_ILi1EEEEEENS1_IJNS1_IJNS2_ILi0EEENS2_ILi64EEEEEES8_S8_EEENS1_IJNS1_IJiiEEEiS8_EEEEEDaRKT_RKT0_RKT1_ENKUlDpRKT_E_clIJNS_9MixedBitsILj0ELj448EEENS2_ILj0EEESV_EEEDaSQ_,@function
        .size           $_ZN7cutlass13device_kernelIN5flash19enable_sm80_to_sm89INS1_16FlashAttnBwdSm80INS1_25CollectiveMainloopBwdSm80ILi2ELi2EN4cute5tupleIJNS5_1CILi128EEES8_NS7_ILi64EEEEEENS_10bfloat16_tEfNS_4arch4Sm80ELb0ELb0ELb1ELb0ELb0ELb0ELb0ELb0ELi2ELi4ELi4ELi4ELb0EEENS1_24CollectiveEpilogueBwdGQAISA_fSD_Li256ELb0ELb0EEENS1_19SingleTileSchedulerILb0ELb0ELb0ELi128EEEEEEEEEvNT_6ParamsE$_ZZN4cute13to_mixed_bitsINS_5tupleIJNS1_IJNS_1CILi4EEENS2_ILi8EEEEEES3_NS2_ILi1EEEEEENS1_IJNS1_IJNS2_ILi0EEENS2_ILi64EEEEEES8_S8_EEENS1_IJNS1_IJiiEEEiS8_EEEEEDaRKT_RKT0_RKT1_ENKUlDpRKT_E_clIJNS_9MixedBitsILj0ELj448EEENS2_ILj0EEESV_EEEDaSQ_,($_ZN7cutlass13device_kernelIN5flash19enable_sm80_to_sm89INS1_16FlashAttnBwdSm80INS1_25CollectiveMainloopBwdSm80ILi2ELi2EN4cute5tupleIJNS5_1CILi128EEES8_NS7_ILi64EEEEEENS_10bfloat16_tEfNS_4arch4Sm80ELb0ELb0ELb1ELb0ELb0ELb0ELb0ELb0ELi2ELi4ELi4ELi4ELb0EEENS1_24CollectiveEpilogueBwdGQAISA_fSD_Li256ELb0ELb0EEENS1_19SingleTileSchedulerILb0ELb0ELb0ELi128EEEEEEEEEvNT_6ParamsE$_ZZN4cute13to_mixed_bitsINS_5tupleIJNS1_IJNS_1CILi4EEENS2_ILi8EEEEEES3_NS2_ILi1EEEEEENS1_IJNS1_IJNS2_ILi0EEENS2_ILi64EEEEEES8_S8_EEENS1_IJNS1_IJiiEEEiS8_EEEEEDaRKT_RKT0_RKT1_ENKUlRKT_RKT0_RKT1_E_clIS5_SA_SC_EEDaSP_SS_SV_ - $_ZN7cutlass13device_kernelIN5flash19enable_sm80_to_sm89INS1_16FlashAttnBwdSm80INS1_25CollectiveMainloopBwdSm80ILi2ELi2EN4cute5tupleIJNS5_1CILi128EEES8_NS7_ILi64EEEEEENS_10bfloat16_tEfNS_4arch4Sm80ELb0ELb0ELb1ELb0ELb0ELb0ELb0ELb0ELi2ELi4ELi4ELi4ELb0EEENS1_24CollectiveEpilogueBwdGQAISA_fSD_Li256ELb0ELb0EEENS1_19SingleTileSchedulerILb0ELb0ELb0ELi128EEEEEEEEEvNT_6ParamsE$_ZZN4cute13to_mixed_bitsINS_5tupleIJNS1_IJNS_1CILi4EEENS2_ILi8EEEEEES3_NS2_ILi1EEEEEENS1_IJNS1_IJNS2_ILi0EEENS2_ILi64EEEEEES8_S8_EEENS1_IJNS1_IJiiEEEiS8_EEEEEDaRKT_RKT0_RKT1_ENKUlDpRKT_E_clIJNS_9MixedBitsILj0ELj448EEENS2_ILj0EEESV_EEEDaSQ_)
$_ZN7cutlass13device_kernelIN5flash19enable_sm80_to_sm89INS1_16FlashAttnBwdSm80INS1_25CollectiveMainloopBwdSm80ILi2ELi2EN4cute5tupleIJNS5_1CILi128EEES8_NS7_ILi64EEEEEENS_10bfloat16_tEfNS_4arch4Sm80ELb0ELb0ELb1ELb0ELb0ELb0ELb0ELb0ELi2ELi4ELi4ELi4ELb0EEENS1_24CollectiveEpilogueBwdGQAISA_fSD_Li256ELb0ELb0EEENS1_19SingleTileSchedulerILb0ELb0ELb0ELi128EEEEEEEEEvNT_6ParamsE$_ZZN4cute13to_mixed_bitsINS_5tupleIJNS1_IJNS_1CILi4EEENS2_ILi8EEEEEES3_NS2_ILi1EEEEEENS1_IJNS1_IJNS2_ILi0EEENS2_ILi64EEEEEES8_S8_EEENS1_IJNS1_IJiiEEEiS8_EEEEEDaRKT_RKT0_RKT1_ENKUlDpRKT_E_clIJNS_9MixedBitsILj0ELj448EEENS2_ILj0EEESV_EEEDaSQ_:
[----:B------:R-:W-:Y:S02]  /*b140*/  MOV R3, 0x0 ;  /* 0x0000000000037802 */ /* 0x000fe40000000f00 */
[----:B------:R-:W-:Y:S02]  /*b150*/  LOP3.LUT R11, R11, 0x1c0, RZ, 0xc0, !PT ;  /* 0x000001c00b0b7812 */ /* 0x000fe400078ec0ff */
[----:B------:R-:W-:Y:S05]  /*b160*/  RET.REL.NODEC R2 `(_ZN7cutlass13device_kernelIN5flash19enable_sm80_to_sm89INS1_16FlashAttnBwdSm80INS1_25CollectiveMainloopBwdSm80ILi2ELi2EN4cute5tupleIJNS5_1CILi128EEES8_NS7_ILi64EEEEEENS_10bfloat16_tEfNS_4arch4Sm80ELb0ELb0ELb1ELb0ELb0ELb0ELb0ELb0ELi2ELi4ELi4ELi4ELb0EEENS1_24CollectiveEpilogueBwdGQAISA_fSD_Li256ELb0ELb0EEENS1_19SingleTileSchedulerILb0ELb0ELb0ELi128EEEEEEEEEvNT_6ParamsE) ;  /* 0xffff4e9002007950 */ /* 0x000fea0003c3ffff */
        .type           $_ZN7cutlass13device_kernelIN5flash19enable_sm80_to_sm89INS1_16FlashAttnBwdSm80INS1_25CollectiveMainloopBwdSm80ILi2ELi2EN4cute5tupleIJNS5_1CILi128EEES8_NS7_ILi64EEEEEENS_10bfloat16_tEfNS_4arch4Sm80ELb0ELb0ELb1ELb0ELb0ELb0ELb0ELb0ELi2ELi4ELi4ELi4ELb0EEENS1_24CollectiveEpilogueBwdGQAISA_fSD_Li256ELb0ELb0EEENS1_19SingleTileSchedulerILb0ELb0ELb0ELi128EEEEEEEEEvNT_6ParamsE$_ZZN4cute13to_mixed_bitsINS_5tupleIJNS1_IJNS_1CILi4EEENS2_ILi8EEEEEES3_NS2_ILi1EEEEEENS1_IJNS1_IJNS2_ILi0EEENS2_ILi64EEEEEES8_S8_EEENS1_IJNS1_IJiiEEEiS8_EEEEEDaRKT_RKT0_RKT1_ENKUlRKT_RKT0_RKT1_E_clIS5_SA_SC_EEDaSP_SS_SV_,@function
        .size           $_ZN7cutlass13device_kernelIN5flash19enable_sm80_to_sm89INS1_16FlashAttnBwdSm80INS1_25CollectiveMainloopBwdSm80ILi2ELi2EN4cute5tupleIJNS5_1CILi128EEES8_NS7_ILi64EEEEEENS_10bfloat16_tEfNS_4arch4Sm80ELb0ELb0ELb1ELb0ELb0ELb0ELb0ELb0ELi2ELi4ELi4ELi4ELb0EEENS1_24CollectiveEpilogueBwdGQAISA_fSD_Li256ELb0ELb0EEENS1_19SingleTileSchedulerILb0ELb0ELb0ELi128EEEEEEEEEvNT_6ParamsE$_ZZN4cute13to_mixed_bitsINS_5tupleIJNS1_IJNS_1CILi4EEENS2_ILi8EEEEEES3_NS2_ILi1EEEEEENS1_IJNS1_IJNS2_ILi0EEENS2_ILi64EEEEEES8_S8_EEENS1_IJNS1_IJiiEEEiS8_EEEEEDaRKT_RKT0_RKT1_ENKUlRKT_RKT0_RKT1_E_clIS5_SA_SC_EEDaSP_SS_SV_,($_ZN7cutlass13device_kernelIN5flash19enable_sm80_to_sm89INS1_16FlashAttnBwdSm80INS1_25CollectiveMainloopBwdSm80ILi2ELi2EN4cute5tupleIJNS5_1CILi128EEES8_NS7_ILi64EEEEEENS_10bfloat16_tEfNS_4arch4Sm80ELb0ELb0ELb1ELb0ELb0ELb0ELb0ELb0ELi2ELi4ELi4ELi4ELb0EEENS1_24CollectiveEpilogueBwdGQAISA_fSD_Li256ELb0ELb0EEENS1_19SingleTileSchedulerILb0ELb0ELb0ELi128EEEEEEEEEvNT_6ParamsE$_ZZN4cute13to_mixed_bitsINS_5tupleIJNS1_IJNS_1CILi4EEENS2_ILi8EEEEEES3_NS2_ILi1EEEEEENS1_IJNS1_IJNS2_ILi128EEENS2_ILi0EEEEEENS2_ILi16EEES9_EEENS1_IJNS1_IJiiEEEiS9_EEEEEDaRKT_RKT0_RKT1_ENKUlDpRKT_E_clIJNS_9MixedBitsILj0ELj384EEENSU_ILj0ELj48EEENS2_ILj0EEEEEEDaSR_ - $_ZN7cutlass13device_kernelIN5flash19enable_sm80_to_sm89INS1_16FlashAttnBwdSm80INS1_25CollectiveMainloopBwdSm80ILi2ELi2EN4cute5tupleIJNS5_1CILi128EEES8_NS7_ILi64EEEEEENS_10bfloat16_tEfNS_4arch4Sm80ELb0ELb0ELb1ELb0ELb0ELb0ELb0ELb0ELi2ELi4ELi4ELi4ELb0EEENS1_24CollectiveEpilogueBwdGQAISA_fSD_Li256ELb0ELb0EEENS1_19SingleTileSchedulerILb0ELb0ELb0ELi128EEEEEEEEEvNT_6ParamsE$_ZZN4cute13to_mixed_bitsINS_5tupleIJNS1_IJNS_1CILi4EEENS2_ILi8EEEEEES3_NS2_ILi1EEEEEENS1_IJNS1_IJNS2_ILi0EEENS2_ILi64EEEEEES8_S8_EEENS1_IJNS1_IJiiEEEiS8_EEEEEDaRKT_RKT0_RKT1_ENKUlRKT_RKT0_RKT1_E_clIS5_SA_SC_EEDaSP_SS_SV_)
$_ZN7cutlass13device_kernelIN5flash19enable_sm80_to_sm89INS1_16FlashAttnBwdSm80INS1_25CollectiveMainloopBwdSm80ILi2ELi2EN4cute5tupleIJNS5_1CILi128EEES8_NS7_ILi64EEEEEENS_10bfloat16_tEfNS_4arch4Sm80ELb0ELb0ELb1ELb0ELb0ELb0ELb0ELb0ELi2ELi4ELi4ELi4ELb0EEENS1_24CollectiveEpilogueBwdGQAISA_fSD_Li256ELb0ELb0EEENS1_19SingleTileSchedulerILb0ELb0ELb0ELi128EEEEEEEEEvNT_6ParamsE$_ZZN4cute13to_mixed_bitsINS_5tupleIJNS1_IJNS_1CILi4EEENS2_ILi8EEEEEES3_NS2_ILi1EEEEEENS1_IJNS1_IJNS2_ILi0EEENS2_ILi64EEEEEES8_S8_EEENS1_IJNS1_IJiiEEEiS8_EEEEEDaRKT_RKT0_RKT1_ENKUlRKT_RKT0_RKT1_E_clIS5_SA_SC_EEDaSP_SS_SV_:
[----:B------:R-:W-:Y:S02]  /*b170*/  MOV R2, 0xb190 ;  /* 0x0000b19000027802 */ /* 0x000fe40000000f00 */
[----:B------:R-:W-:Y:S05]  /*b180*/  CALL.REL.NOINC `($_ZN7cutlass13device_kernelIN5flash19enable_sm80_to_sm89INS1_16FlashAttnBwdSm80INS1_25CollectiveMainloopBwdSm80ILi2ELi2EN4cute5tupleIJNS5_1CILi128EEES8_NS7_ILi64EEEEEENS_10bfloat16_tEfNS_4arch4Sm80ELb0ELb0ELb1ELb0ELb0ELb0ELb0ELb0ELi2ELi4ELi4ELi4ELb0EEENS1_24CollectiveEpilogueBwdGQAISA_fSD_Li256ELb0ELb0EEENS1_19SingleTileSchedulerILb0ELb0ELb0ELi128EEEEEEEEEvNT_6ParamsE$_ZZN4cute13to_mixed_bitsINS_5tupleIJNS_1CILi4EEENS2_ILi8EEEEEENS1_IJNS2_ILi0EEENS2_ILi64EEEEEENS1_IJiiEEEEEDaRKT_RKT0_RKT1_ENKUlRKT_RKT0_RKT1_E_clIS4_S7_iEEDaSL_SO_SR_) ;  /* 0x0000019000007944 */ /* 0x000fea0003c00000 */
[----:B------:R-:W-:Y:S02]  /*b190*/  MOV R2, 0xb1b0 ;  /* 0x0000b1b000027802 */ /* 0x000fe40000000f00 */
[----:B------:R-:W-:Y:S05]  /*b1a0*/  CALL.REL.NOINC `($_ZN7cutlass13device_kernelIN5flash19enable_sm80_to_sm89INS1_16FlashAttnBwdSm80INS1_25CollectiveMainloopBwdSm80ILi2ELi2EN4cute5tupleIJNS5_1CILi128EEES8_NS7_ILi64EEEEEENS_10bfloat16_tEfNS_4arch4Sm80ELb0ELb0ELb1ELb0ELb0ELb0ELb0ELb0ELi2ELi4ELi4ELi4ELb0EEENS1_24CollectiveEpilogueBwdGQAISA_fSD_Li256ELb0ELb0EEENS1_19SingleTileSchedulerILb0ELb0ELb0ELi128EEEEEEEEEvNT_6ParamsE$_ZZN4cute13to_mixed_bitsINS_5tupleIJNS_1CILi4EEENS2_ILi8EEEEEENS1_IJNS2_ILi0EEENS2_ILi64EEEEEENS1_IJiiEEEEEDaRKT_RKT0_RKT1_ENKUlDpRKT_E_clIJNS2_ILj0EEENS_9MixedBitsILj0ELj448EEEEEEDaSM_) ;  /* 0x0000013000007944 */ /* 0x000fea0003c00000 */
[----:B------:R-:W-:Y:S02]  /*b1b0*/  MOV R7, 0x0 ;  /* 0x0000000000077802 */ /* 0x000fe40000000f00 */
[----:B------:R-:W-:Y:S02]  /*b1c0*/  MOV R11, R3 ;  /* 0x00000003000b7202 */ /* 0x000fe40000000f00 */
[----:B------:R-:W-:Y:S05]  /*b1d0*/  RET.REL.NODEC R6 `(_ZN7cutlass13device_kernelIN5flash19enable_sm80_to_sm89INS1_16FlashAttnBwdSm80INS1_25CollectiveMainloopBwdSm80ILi2ELi2EN4cute5tupleIJNS5_1CILi128EEES8_NS7_ILi64EEEEEENS_10bfloat16_tEfNS_4arch4Sm80ELb0ELb0ELb1ELb0ELb0ELb0ELb0ELb0ELi2ELi4ELi4ELi4ELb0EEENS1_24CollectiveEpilogueBwdGQAISA_fSD_Li256ELb0ELb0EEENS1_19SingleTileSchedulerILb0ELb0ELb0ELi128EEEEEEEEEvNT_6ParamsE) ;  /* 0xffff4e2006007950 */ /* 0x000fea0003c3ffff */
        .type           $_ZN7cutlass13device_kernelIN5flash19enable_sm80_to_sm89INS1_16FlashAttnBwdSm80INS1_25CollectiveMainloopBwdSm80ILi2ELi2EN4cute5tupleIJNS5_1CILi128EEES8_NS7_ILi64EEEEEENS_10bfloat16_tEfNS_4arch4Sm80ELb0ELb0ELb1ELb0ELb0ELb0ELb0ELb0ELi2ELi4ELi4ELi4ELb0EEENS1_24CollectiveEpilogueBwdGQAISA_fSD_Li256ELb0ELb0EEENS1_19SingleTileSchedulerILb0ELb0ELb0ELi128EEEEEEEEEvNT_6ParamsE$_ZZN4cute13to_mixed_bitsINS_5tupleIJNS1_IJNS_1CILi4EEENS2_ILi8EEEEEES3_NS2_ILi1EEEEEENS1_IJNS1_IJNS2_ILi128EEENS2_ILi0EEEEEENS2_ILi16EEES9_EEENS1_IJNS1_IJiiEEEiS9_EEEEEDaRKT_RKT0_RKT1_ENKUlDpRKT_E_clIJNS_9MixedBitsILj0ELj384EEENSU_ILj0ELj48EEENS2_ILj0EEEEEEDaSR_,@function
        .size           $_ZN7cutlass13device_kernelIN5flash19enable_sm80_to_sm89INS1_16FlashAttnBwdSm80INS1_25CollectiveMainloopBwdSm80ILi2ELi2EN4cute5tupleIJNS5_1CILi128EEES8_NS7_ILi64EEEEEENS_10bfloat16_tEfNS_4arch4Sm80ELb0ELb0ELb1ELb0ELb0ELb0ELb0ELb0ELi2ELi4ELi4ELi4ELb0EEENS1_24CollectiveEpilogueBwdGQAISA_fSD_Li256ELb0ELb0EEENS1_19SingleTileSchedulerILb0ELb0ELb0ELi128EEEEEEEEEvNT_6ParamsE$_ZZN4cute13to_mixed_bitsINS_5tupleIJNS1_IJNS_1CILi4EEENS2_ILi8EEEEEES3_NS2_ILi1EEEEEENS1_IJNS1_IJNS2_ILi128EEENS2_ILi0EEEEEENS2_ILi16EEES9_EEENS1_IJNS1_IJiiEEEiS9_EEEEEDaRKT_RKT0_RKT1_ENKUlDpRKT_E_clIJNS_9MixedBitsILj0ELj384EEENSU_ILj0ELj48EEENS2_ILj0EEEEEEDaSR_,($_ZN7cutlass13device_kernelIN5flash19enable_sm80_to_sm89INS1_16FlashAttnBwdSm80INS1_25CollectiveMainloopBwdSm80ILi2ELi2EN4cute5tupleIJNS5_1CILi128EEES8_NS7_ILi64EEEEEENS_10bfloat16_tEfNS_4arch4Sm80ELb0ELb0ELb1ELb0ELb0ELb0ELb0ELb0ELi2ELi4ELi4ELi4ELb0EEENS1_24CollectiveEpilogueBwdGQAISA_fSD_Li256ELb0ELb0EEENS1_19SingleTileSchedulerILb0ELb0ELb0ELi128EEEEEEEEEvNT_6ParamsE$_ZZN4cute13to_mixed_bitsINS_5tupleIJNS1_IJNS_1CILi4EEENS2_ILi8EEEEEES3_NS2_ILi1EEEEEENS1_IJNS1_IJNS2_ILi128EEENS2_ILi0EEEEEENS2_ILi16EEES9_EEENS1_IJNS1_IJiiEEEiS9_EEEEEDaRKT_RKT0_RKT1_ENKUlRKT_RKT0_RKT1_E_clIS3_SB_iEEDaSQ_ST_SW_ - $_ZN7cutlass13device_kernelIN5flash19enable_sm80_to_sm89INS1_16FlashAttnBwdSm80INS1_25CollectiveMainloopBwdSm80ILi2ELi2EN4cute5tupleIJNS5_1CILi128EEES8_NS7_ILi64EEEEEENS_10bfloat16_tEfNS_4arch4Sm80ELb0ELb0ELb1ELb0ELb0ELb0ELb0ELb0ELi2ELi4ELi4ELi4ELb0EEENS1_24CollectiveEpilogueBwdGQAISA_fSD_Li256ELb0ELb0EEENS1_19SingleTileSchedulerILb0ELb0ELb0ELi128EEEEEEEEEvNT_6ParamsE$_ZZN4cute13to_mixed_bitsINS_5tupleIJNS1_IJNS_1CILi4EEENS2_ILi8EEEEEES3_NS2_ILi1EEEEEENS1_IJNS1_IJNS2_ILi128EEENS2_ILi0EEEEEENS2_ILi16EEES9_EEENS1_IJNS1_IJiiEEEiS9_EEEEEDaRKT_RKT0_RKT1_ENKUlDpRKT_E_clIJNS_9MixedBitsILj0ELj384EEENSU_ILj0ELj48EEENS2_ILj0EEEEEEDaSR_)
$_ZN7cutlass13device_kernelIN5flash19enable_sm80_to_sm89INS1_16FlashAttnBwdSm80INS1_25CollectiveMainloopBwdSm80ILi2ELi2EN4cute5tupleIJNS5_1CILi128EEES8_NS7_ILi64EEEEEENS_10bfloat16_tEfNS_4arch4Sm80ELb0ELb0ELb1ELb0ELb0ELb0ELb0ELb0ELi2ELi4ELi4ELi4ELb0EEENS1_24CollectiveEpilogueBwdGQAISA_fSD_Li256ELb0ELb0EEENS1_19SingleTileSchedulerILb0ELb0ELb0ELi128EEEEEEEEEvNT_6ParamsE$_ZZN4cute13to_mixed_bitsINS_5tupleIJNS1_IJNS_1CILi4EEENS2_ILi8EEEEEES3_NS2_ILi1EEEEEENS1_IJNS1_IJNS2_ILi128EEENS2_ILi0EEEEEENS2_ILi16EEES9_EEENS1_IJNS1_IJiiEEEiS9_EEEEEDaRKT_RKT0_RKT1_ENKUlDpRKT_E_clIJNS_9MixedBitsILj0ELj384EEENSU_ILj0ELj48EEENS2_ILj0EEEEEEDaSR_:
[----:B------:R-:W-:Y:S01]  /*b1e0*/  LOP3.LUT R6, R5, 0x30, RZ, 0xc0, !PT ;  /* 0x0000003005067812 */ /* 0x000fe200078ec0ff */
[----:B------:R-:W-:-:S03]  /*b1f0*/  IMAD.MOV.U32 R7, RZ, RZ, 0x0 ;  /* 0x00000000ff077424 */ /* 0x000fc600078e00ff */
[----:B------:R-:W-:Y:S01]  /*b200*/  LOP3.LUT R3, R6, 0x1b0, R3, 0x78, !PT ;  /* 0x000001b006037812 */ /* 0x000fe200078e7803 */
[----:B------:R-:W-:-:S04]  /*b210*/  IMAD.MOV.U32 R6, RZ, RZ, R2 ;  /* 0x000000ffff067224 */ /* 0x000fc800078e0002 */
[----:B------:R-:W-:Y:S05]  /*b220*/  RET.REL.NODEC R6 `(_ZN7cutlass13device_kernelIN5flash19enable_sm80_to_sm89INS1_16FlashAttnBwdSm80INS1_25CollectiveMainloopBwdSm80ILi2ELi2EN4cute5tupleIJNS5_1CILi128EEES8_NS7_ILi64EEEEEENS_10bfloat16_tEfNS_4arch4Sm80ELb0ELb0ELb1ELb0ELb0ELb0ELb0ELb0ELi2ELi4ELi4ELi4ELb0EEENS1_24CollectiveEpilogueBwdGQAISA_fSD_Li256ELb0ELb0EEENS1_19SingleTileSchedulerILb0ELb0ELb0ELi128EEEEEEEEEvNT_6ParamsE) ;  /* 0xffff4dd006007950 */ /* 0x000fea0003c3ffff */
        .type           $_ZN7cutlass13device_kernelIN5flash19enable_sm80_to_sm89INS1_16FlashAttnBwdSm80INS1_25CollectiveMainloopBwdSm80ILi2ELi2EN4cute5tupleIJNS5_1CILi128EEES8_NS7_ILi64EEEEEENS_10bfloat16_tEfNS_4arch4Sm80ELb0ELb0ELb1ELb0ELb0ELb0ELb0ELb0ELi2ELi4ELi4ELi4ELb0EEENS1_24CollectiveEpilogueBwdGQAISA_fSD_Li256ELb0ELb0EEENS1_19SingleTileSchedulerILb0ELb0ELb0ELi128EEEEEEEEEvNT_6ParamsE$_ZZN4cute13to_mixed_bitsINS_5tupleIJNS1_IJNS_1CILi4EEENS2_ILi8EEEEEES3_NS2_ILi1EEEEEENS1_IJNS1_IJNS2_ILi128EEENS2_ILi0EEEEEENS2_ILi16EEES9_EEENS1_IJNS1_IJiiEEEiS9_EEEEEDaRKT_RKT0_RKT1_ENKUlRKT_RKT0_RKT1_E_clIS3_SB_iEEDaSQ_ST_SW_,@function
        .size           $_ZN7cutlass13device_kernelIN5flash19enable_sm80_to_sm89INS1_16FlashAttnBwdSm80INS1_25CollectiveMainloopBwdSm80ILi2ELi2EN4cute5tupleIJNS5_1CILi128EEES8_NS7_ILi64EEEEEENS_10bfloat16_tEfNS_4arch4Sm80ELb0ELb0ELb1ELb0ELb0ELb0ELb0ELb0ELi2ELi4ELi4ELi4ELb0EEENS1_24CollectiveEpilogueBwdGQAISA_fSD_Li256ELb0ELb0EEENS1_19SingleTileSchedulerILb0ELb0ELb0ELi128EEEEEEEEEvNT_6ParamsE$_ZZN4cute13to_mixed_bitsINS_5tupleIJNS1_IJNS_1CILi4EEENS2_ILi8EEEEEES3_NS2_ILi1EEEEEENS1_IJNS1_IJNS2_ILi128EEENS2_ILi0EEEEEENS2_ILi16EEES9_EEENS1_IJNS1_IJiiEEEiS9_EEEEEDaRKT_RKT0_RKT1_ENKUlRKT_RKT0_RKT1_E_clIS3_SB_iEEDaSQ_ST_SW_,($_ZN7cutlass13device_kernelIN5flash19enable_sm80_to_sm89INS1_16FlashAttnBwdSm80INS1_25CollectiveMainloopBwdSm80ILi2ELi2EN4cute5tupleIJNS5_1CILi128EEES8_NS7_ILi64EEEEEENS_10bfloat16_tEfNS_4arch4Sm80ELb0ELb0ELb1ELb0ELb0ELb0ELb0ELb0ELi2ELi4ELi4ELi4ELb0EEENS1_24CollectiveEpilogueBwdGQAISA_fSD_Li256ELb0ELb0EEENS1_19SingleTileSchedulerILb0ELb0ELb0ELi128EEEEEEEEEvNT_6ParamsE$_ZZN4cute13to_mixed_bitsINS_5tupleIJNS1_IJNS_1CILi4EEENS2_ILi8EEEEEES3_NS2_ILi1EEEEEENS1_IJNS1_IJNS2_ILi128EEENS2_ILi0EEEEEENS2_ILi16EEES9_EEENS1_IJNS1_IJiiEEEiS9_EEEEEDaRKT_RKT0_RKT1_ENKUlRKT_RKT0_RKT1_E_clIS5_SA_SD_EEDaSQ_ST_SW_ - $_ZN7cutlass13device_kernelIN5flash19enable_sm80_to_sm89INS1_16FlashAttnBwdSm80INS1_25CollectiveMainloopBwdSm80ILi2ELi2EN4cute5tupleIJNS5_1CILi128EEES8_NS7_ILi64EEEEEENS_10bfloat16_tEfNS_4arch4Sm80ELb0ELb0ELb1ELb0ELb0ELb0ELb0ELb0ELi2ELi4ELi4ELi4ELb0EEENS1_24CollectiveEpilogueBwdGQAISA_fSD_Li256ELb0ELb0EEENS1_19SingleTileSchedulerILb0ELb0ELb0ELi128EEEEEEEEEvNT_6ParamsE$_ZZN4cute13to_mixed_bitsINS_5tupleIJNS1_IJNS_1CILi4EEENS2_ILi8EEEEEES3_NS2_ILi1EEEEEENS1_IJNS1_IJNS2_ILi128EEENS2_ILi0EEEEEENS2_ILi16EEES9_EEENS1_IJNS1_IJiiEEEiS9_EEEEEDaRKT_RKT0_RKT1_ENKUlRKT_RKT0_RKT1_E_clIS3_SB_iEEDaSQ_ST_SW_)
$_ZN7cutlass13device_kernelIN5flash19enable_sm80_to_sm89INS1_16FlashAttnBwdSm80INS1_25CollectiveMainloopBwdSm80ILi2ELi2EN4cute5tupleIJNS5_1CILi128EEES8_NS7_ILi64EEEEEENS_10bfloat16_tEfNS_4arch4Sm80ELb0ELb0ELb1ELb0ELb0ELb0ELb0ELb0ELi2ELi4ELi4ELi4ELb0EEENS1_24CollectiveEpilogueBwdGQAISA_fSD_Li256ELb0ELb0EEENS1_19SingleTileSchedulerILb0ELb0ELb0ELi128EEEEEEEEEvNT_6ParamsE$_ZZN4cute13to_mixed_bitsINS_5tupleIJNS1_IJNS_1CILi4EEENS2_ILi8EEEEEES3_NS2_ILi1EEEEEENS1_IJNS1_IJNS2_ILi128EEENS2_ILi0EEEEEENS2_ILi16EEES9_EEENS1_IJNS1_IJiiEEEiS9_EEEEEDaRKT_RKT0_RKT1_ENKUlRKT_RKT0_RKT1_E_clIS3_SB_iEEDaSQ_ST_SW_:
[----:B------:R-:W-:Y:S01]  /*b230*/  MOV R7, 0x0 ;  /* 0x0000000000077802 */ /* 0x000fe20000000f00 */
[----:B------:R-:W-:-:S05]  /*b240*/  IMAD.SHL.U32 R2, R35, 0x10, RZ ;  /* 0x0000001023027824 */ /* 0x000fca00078e00ff */
[----:B------:R-:W-:Y:S01]  /*b250*/  LOP3.LUT R2, R2, 0x30, RZ, 0xc0, !PT ;  /* 0x0000003002027812 */ /* 0x000fe200078ec0ff */
[----:B------:R-:W-:Y:S06]  /*b260*/  RET.REL.NODEC R6 `(_ZN7cutlass13device_kernelIN5flash19enable_sm80_to_sm89INS1_16FlashAttnBwdSm80INS1_25CollectiveMainloopBwdSm80ILi2ELi2EN4cute5tupleIJNS5_1CILi128EEES8_NS7_ILi64EEEEEENS_10bfloat16_tEfNS_4arch4Sm80ELb0ELb0ELb1ELb0ELb0ELb0ELb0ELb0ELi2ELi4ELi4ELi4ELb0EEENS1_24CollectiveEpilogueBwdGQAISA_fSD_Li256ELb0ELb0EEENS1_19SingleTileSchedulerILb0ELb0ELb0ELi128EEEEEEEEEvNT_6ParamsE) ;  /* 0xffff4d9006007950 */ /* 0x000fec0003c3ffff */
        .type           $_ZN7cutlass13device_kernelIN5flash19enable_sm80_to_sm89INS1_16FlashAttnBwdSm80INS1_25CollectiveMainloopBwdSm80ILi2ELi2EN4cute5tupleIJNS5_1CILi128EEES8_NS7_ILi64EEEEEENS_10bfloat16_tEfNS_4arch4Sm80ELb0ELb0ELb1ELb0ELb0ELb0ELb0ELb0ELi2ELi4ELi4ELi4ELb0EEENS1_24CollectiveEpilogueBwdGQAISA_fSD_Li256ELb0ELb0EEENS1_19SingleTileSchedulerILb0ELb0ELb0ELi128EEEEEEEEEvNT_6ParamsE$_ZZN4cute13to_mixed_bitsINS_5tupleIJNS1_IJNS_1CILi4EEENS2_ILi8EEEEEES3_NS2_ILi1EEEEEENS1_IJNS1_IJNS2_ILi128EEENS2_ILi0EEEEEENS2_ILi16EEES9_EEENS1_IJNS1_IJiiEEEiS9_EEEEEDaRKT_RKT0_RKT1_ENKUlRKT_RKT0_RKT1_E_clIS5_SA_SD_EEDaSQ_ST_SW_,@function
        .size           $_ZN7cutlass13device_kernelIN5flash19enable_sm80_to_sm89INS1_16FlashAttnBwdSm80INS1_25CollectiveMainloopBwdSm80ILi2ELi2EN4cute5tupleIJNS5_1CILi128EEES8_NS7_ILi64EEEEEENS_10bfloat16_tEfNS_4arch4Sm80ELb0ELb0ELb1ELb0ELb0ELb0ELb0ELb0ELi2ELi4ELi4ELi4ELb0EEENS1_24CollectiveEpilogueBwdGQAISA_fSD_Li256ELb0ELb0EEENS1_19SingleTileSchedulerILb0ELb0ELb0ELi128EEEEEEEEEvNT_6ParamsE$_ZZN4cute13to_mixed_bitsINS_5tupleIJNS1_IJNS_1CILi4EEENS2_ILi8EEEEEES3_NS2_ILi1EEEEEENS1_IJNS1_IJNS2_ILi128EEENS2_ILi0EEEEEENS2_ILi16EEES9_EEENS1_IJNS1_IJiiEEEiS9_EEEEEDaRKT_RKT0_RKT1_ENKUlRKT_RKT0_RKT1_E_clIS5_SA_SD_EEDaSQ_ST_SW_,($_ZN7cutlass13device_kernelIN5flash19enable_sm80_to_sm89INS1_16FlashAttnBwdSm80INS1_25CollectiveMainloopBwdSm80ILi2ELi2EN4cute5tupleIJNS5_1CILi128EEES8_NS7_ILi64EEEEEENS_10bfloat16_tEfNS_4arch4Sm80ELb0ELb0ELb1ELb0ELb0ELb0ELb0ELb0ELi2ELi4ELi4ELi4ELb0EEENS1_24CollectiveEpilogueBwdGQAISA_fSD_Li256ELb0ELb0EEENS1_19SingleTileSchedulerILb0ELb0ELb0ELi128EEEEEEEEEvNT_6ParamsE$_ZZN4cute13to_mixed_bitsINS_5tupleIJNS_1CILi4EEENS2_ILi8EEEEEENS1_IJNS2_ILi0EEENS2_ILi64EEEEEENS1_IJiiEEEEEDaRKT_RKT0_RKT1_ENKUlDpRKT_E_clIJNS2_ILj0EEENS_9MixedBitsILj0ELj448EEEEEEDaSM_ - $_ZN7cutlass13device_kernelIN5flash19enable_sm80_to_sm89INS1_16FlashAttnBwdSm80INS1_25CollectiveMainloopBwdSm80ILi2ELi2EN4cute5tupleIJNS5_1CILi128EEES8_NS7_ILi64EEEEEENS_10bfloat16_tEfNS_4arch4Sm80ELb0ELb0ELb1ELb0ELb0ELb0ELb0ELb0ELi2ELi4ELi4ELi4ELb0EEENS1_24CollectiveEpilogueBwdGQAISA_fSD_Li256ELb0ELb0EEENS1_19SingleTileSchedulerILb0ELb0ELb0ELi128EEEEEEEEEvNT_6ParamsE$_ZZN4cute13to_mixed_bitsINS_5tupleIJNS1_IJNS_1CILi4EEENS2_ILi8EEEEEES3_NS2_ILi1EEEEEENS1_IJNS1_IJNS2_ILi128EEENS2_ILi0EEEEEENS2_ILi16EEES9_EEENS1_IJNS1_IJiiEEEiS9_EEEEEDaRKT_RKT0_RKT1_ENKUlRKT_RKT0_RKT1_E_clIS5_SA_SD_EEDaSQ_ST_SW_)
$_ZN7cutlass13device_kernelIN5flash19enable_sm80_to_sm89INS1_16FlashAttnBwdSm80INS1_25CollectiveMainloopBwdSm80ILi2ELi2EN4cute5tupleIJNS5_1CILi128EEES8_NS7_ILi64EEEEEENS_10bfloat16_tEfNS_4arch4Sm80ELb0ELb0ELb1ELb0ELb0ELb0ELb0ELb0ELi2ELi4ELi4ELi4ELb0EEENS1_24CollectiveEpilogueBwdGQAISA_fSD_Li256ELb0ELb0EEENS1_19SingleTileSchedulerILb0ELb0ELb0ELi128EEEEEEEEEvNT_6ParamsE$_ZZN4cute13to_mixed_bitsINS_5tupleIJNS1_IJNS_1CILi4EEENS2_ILi8EEEEEES3_NS2_ILi1EEEEEENS1_IJNS1_IJNS2_ILi128EEENS2_ILi0EEEEEENS2_ILi16EEES9_EEENS1_IJNS1_IJiiEEEiS9_EEEEEDaRKT_RKT0_RKT1_ENKUlRKT_RKT0_RKT1_E_clIS5_SA_SD_EEDaSQ_ST_SW_:
[----:B------:R-:W-:Y:S02]  /*b270*/  MOV R3, R2 ;  /* 0x0000000200037202 */ /* 0x000fe40000000f00 */
[----:B------:R-:W-:Y:S02]  /*b280*/  MOV R2, 0xb2a0 ;  /* 0x0000b2a000027802 */ /* 0x000fe40000000f00 */
[----:B------:R-:W-:Y:S05]  /*b290*/  CALL.REL.NOINC `($_ZN7cutlass13device_kernelIN5flash19enable_sm80_to_sm89INS1_16FlashAttnBwdSm80INS1_25CollectiveMainloopBwdSm80ILi2ELi2EN4cute5tupleIJNS5_1CILi128EEES8_NS7_ILi64EEEEEENS_10bfloat16_tEfNS_4arch4Sm80ELb0ELb0ELb1ELb0ELb0ELb0ELb0ELb0ELi2ELi4ELi4ELi4ELb0EEENS1_24CollectiveEpilogueBwdGQAISA_fSD_Li256ELb0ELb0EEENS1_19SingleTileSchedulerILb0ELb0ELb0ELi128EEEEEEEEEvNT_6ParamsE$_ZZN4cute13to_mixed_bitsINS_5tupleIJNS_1CILi4EEENS2_ILi8EEEEEENS1_IJNS2_ILi128EEENS2_ILi0EEEEEENS1_IJiiEEEEEDaRKT_RKT0_RKT1_ENKUlRKT_RKT0_RKT1_E_clIS3_S6_iEEDaSL_SO_SR_) ;  /* 0x0000011000007944 */ /* 0x000fea0003c00000 */
[----:B------:R-:W-:Y:S02]  /*b2a0*/  MOV R2, 0xb2c0 ;  /* 0x0000b2c000027802 */ /* 0x000fe40000000f00 */
[----:B------:R-:W-:Y:S05]  /*b2b0*/  CALL.REL.NOINC `($_ZN7cutlass13device_kernelIN5flash19enable_sm80_to_sm89INS1_16FlashAttnBwdSm80INS1_25CollectiveMainloopBwdSm80ILi2ELi2EN4cute5tupleIJNS5_1CILi128EEES8_NS7_ILi64EEEEEENS_10bfloat16_tEfNS_4arch4Sm80ELb0ELb0ELb1ELb0ELb0ELb0ELb0ELb0ELi2ELi4ELi4ELi4ELb0EEENS1_24CollectiveEpilogueBwdGQAISA_fSD_Li256ELb0ELb0EEENS1_19SingleTileSchedulerILb0ELb0ELb0ELi128EEEEEEEEEvNT_6ParamsE$_ZZN4cute13to_mixed_bitsINS_5tupleIJNS_1CILi4EEENS2_ILi8EEEEEENS1_IJNS2_ILi128EEENS2_ILi0EEEEEENS1_IJiiEEEEEDaRKT_RKT0_RKT1_ENKUlDpRKT_E_clIJNS_9MixedBitsILj0ELj384EEENS2_ILj0EEEEEEDaSM_) ;  /* 0x000000b000007944 */ /* 0x000fea0003c00000 */
[----:B------:R-:W-:-:S04]  /*b2c0*/  MOV R7, 0x0 ;  /* 0x0000000000077802 */ /* 0x000fc80000000f00 */
[----:B------:R-:W-:Y:S05]  /*b2d0*/  RET.REL.NODEC R6 `(_ZN7cutlass13device_kernelIN5flash19enable_sm80_to_sm89INS1_16FlashAttnBwdSm80INS1_25CollectiveMainloopBwdSm80ILi2ELi2EN4cute5tupleIJNS5_1CILi128EEES8_NS7_ILi64EEEEEENS_10bfloat16_tEfNS_4arch4Sm80ELb0ELb0ELb1ELb0ELb0ELb0ELb0ELb0ELi2ELi4ELi4ELi4ELb0EEENS1_24CollectiveEpilogueBwdGQAISA_fSD_Li256ELb0ELb0EEENS1_19SingleTileSchedulerILb0ELb0ELb0ELi128EEEEEEEEEvNT_6ParamsE) ;  /* 0xffff4d2006007950 */ /* 0x000fea0003c3ffff */
        .type           $_ZN7cutlass13device_kernelIN5flash19enable_sm80_to_sm89INS1_16FlashAttnBwdSm80INS1_25CollectiveMainloopBwdSm80ILi2ELi2EN4cute5tupleIJNS5_1CILi128EEES8_NS7_ILi64EEEEEENS_10bfloat16_tEfNS_4arch4Sm80ELb0ELb0ELb1ELb0ELb0ELb0ELb0ELb0ELi2ELi4ELi4ELi4ELb0EEENS1_24CollectiveEpilogueBwdGQAISA_fSD_Li256ELb0ELb0EEENS1_19SingleTileSchedulerILb0ELb0ELb0ELi128EEEEEEEEEvNT_6ParamsE$_ZZN4cute13to_mixed_bitsINS_5tupleIJNS_1CILi4EEENS2_ILi8EEEEEENS1_IJNS2_ILi0EEENS2_ILi64EEEEEENS1_IJiiEEEEEDaRKT_RKT0_RKT1_ENKUlDpRKT_E_clIJNS2_ILj0EEENS_9MixedBitsILj0ELj448EEEEEEDaSM_,@function
        .size           $_ZN7cutlass13device_kernelIN5flash19enable_sm80_to_sm89INS1_16FlashAttnBwdSm80INS1_25CollectiveMainloopBwdSm80ILi2ELi2EN4cute5tupleIJNS5_1CILi128EEES8_NS7_ILi64EEEEEENS_10bfloat16_tEfNS_4arch4Sm80ELb0ELb0ELb1ELb0ELb0ELb0ELb0ELb0ELi2ELi4ELi4ELi4ELb0EEENS1_24CollectiveEpilogueBwdGQAISA_fSD_Li256ELb0ELb0EEENS1_19SingleTileSchedulerILb0ELb0ELb0ELi128EEEEEEEEEvNT_6ParamsE$_ZZN4cute13to_mixed_bitsINS_5tupleIJNS_1CILi4EEENS2_ILi8EEEEEENS1_IJNS2_ILi0EEENS2_ILi64EEEEEENS1_IJiiEEEEEDaRKT_RKT0_RKT1_ENKUlDpRKT_E_clIJNS2_ILj0EEENS_9MixedBitsILj0ELj448EEEEEEDaSM_,($_ZN7cutlass13device_kernelIN5flash19enable_sm80_to_sm89INS1_16FlashAttnBwdSm80INS1_25CollectiveMainloopBwdSm80ILi2ELi2EN4cute5tupleIJNS5_1CILi128EEES8_NS7_ILi64EEEEEENS_10bfloat16_tEfNS_4arch4Sm80ELb0ELb0ELb1ELb0ELb0ELb0ELb0ELb0ELi2ELi4ELi4ELi4ELb0EEENS1_24CollectiveEpilogueBwdGQAISA_fSD_Li256ELb0ELb0EEENS1_19SingleTileSchedulerILb0ELb0ELb0ELi128EEEEEEEEEvNT_6ParamsE$_ZZN4cute13to_mixed_bitsINS_5tupleIJNS_1CILi4EEENS2_ILi8EEEEEENS1_IJNS2_ILi0EEENS2_ILi64EEEEEENS1_IJiiEEEEEDaRKT_RKT0_RKT1_ENKUlRKT_RKT0_RKT1_E_clIS4_S7_iEEDaSL_SO_SR_ - $_ZN7cutlass13device_kernelIN5flash19enable_sm80_to_sm89INS1_16FlashAttnBwdSm80INS1_25CollectiveMainloopBwdSm80ILi2ELi2EN4cute5tupleIJNS5_1CILi128EEES8_NS7_ILi64EEEEEENS_10bfloat16_tEfNS_4arch4Sm80ELb0ELb0ELb1ELb0ELb0ELb0ELb0ELb0ELi2ELi4ELi4ELi4ELb0EEENS1_24CollectiveEpilogueBwdGQAISA_fSD_Li256ELb0ELb0EEENS1_19SingleTileSchedulerILb0ELb0ELb0ELi128EEEEEEEEEvNT_6ParamsE$_ZZN4cute13to_mixed_bitsINS_5tupleIJNS_1CILi4EEENS2_ILi8EEEEEENS1_IJNS2_ILi0EEENS2_ILi64EEEEEENS1_IJiiEEEEEDaRKT_RKT0_RKT1_ENKUlDpRKT_E_clIJNS2_ILj0EEENS_9MixedBitsILj0ELj448EEEEEEDaSM_)
$_ZN7cutlass13device_kernelIN5flash19enable_sm80_to_sm89INS1_16FlashAttnBwdSm80INS1_25CollectiveMainloopBwdSm80ILi2ELi2EN4cute5tupleIJNS5_1CILi128EEES8_NS7_ILi64EEEEEENS_10bfloat16_tEfNS_4arch4Sm80ELb0ELb0ELb1ELb0ELb0ELb0ELb0ELb0ELi2ELi4ELi4ELi4ELb0EEENS1_24CollectiveEpilogueBwdGQAISA_fSD_Li256ELb0ELb0EEENS1_19SingleTileSchedulerILb0ELb0ELb0ELi128EEEEEEEEEvNT_6ParamsE$_ZZN4cute13to_mixed_bitsINS_5tupleIJNS_1CILi4EEENS2_ILi8EEEEEENS1_IJNS2_ILi0EEENS2_ILi64EEEEEENS1_IJiiEEEEEDaRKT_RKT0_RKT1_ENKUlDpRKT_E_clIJNS2_ILj0EEENS_9MixedBitsILj0ELj448EEEEEEDaSM_:
[----:B------:R-:W-:Y:S01]  /*b2e0*/  IMAD.MOV.U32 R8, RZ, RZ, R2 ;  /* 0x000000ffff087224 */ /* 0x000fe200078e0002 */
[----:B------:R-:W-:Y:S02]  /*b2f0*/  MOV R9, 0x0 ;  /* 0x0000000000097802 */ /* 0x000fe40000000f00 */
[----:B------:R-:W-:Y:S02]  /*b300*/  LOP3.LUT R3, R3, 0x1c0, RZ, 0xc0, !PT ;  /* 0x000001c003037812 */ /* 0x000fe400078ec0ff */
[----:B------:R-:W-:Y:S05]  /*b310*/  RET.REL.NODEC R8 `(_ZN7cutlass13device_kernelIN5flash19enable_sm80_to_sm89INS1_16FlashAttnBwdSm80INS1_25CollectiveMainloopBwdSm80ILi2ELi2EN4cute5tupleIJNS5_1CILi128EEES8_NS7_ILi64EEEEEENS_10bfloat16_tEfNS_4arch4Sm80ELb0ELb0ELb1ELb0ELb0ELb0ELb0ELb0ELi2ELi4ELi4ELi4ELb0EEENS1_24CollectiveEpilogueBwdGQAISA_fSD_Li256ELb0ELb0EEENS1_19SingleTileSchedulerILb0ELb0ELb0ELi128EEEEEEEEEvNT_6ParamsE) ;  /* 0xffff4ce008007950 */ /* 0x000fea0003c3ffff */
        .type           $_ZN7cutlass13device_kernelIN5flash19enable_sm80_to_sm89INS1_16FlashAttnBwdSm80INS1_25CollectiveMainloopBwdSm80ILi2ELi2EN4cute5tupleIJNS5_1CILi128EEES8_NS7_ILi64EEEEEENS_10bfloat16_tEfNS_4arch4Sm80ELb0ELb0ELb1ELb0ELb0ELb0ELb0ELb0ELi2ELi4ELi4ELi4ELb0EEENS1_24CollectiveEpilogueBwdGQAISA_fSD_Li256ELb0ELb0EEENS1_19SingleTileSchedulerILb0ELb0ELb0ELi128EEEEEEEEEvNT_6ParamsE$_ZZN4cute13to_mixed_bitsINS_5tupleIJNS_1CILi4EEENS2_ILi8EEEEEENS1_IJNS2_ILi0EEENS2_ILi64EEEEEENS1_IJiiEEEEEDaRKT_RKT0_RKT1_ENKUlRKT_RKT0_RKT1_E_clIS4_S7_iEEDaSL_SO_SR_,@function
        .size           $_ZN7cutlass13device_kernelIN5flash19enable_sm80_to_sm89INS1_16FlashAttnBwdSm80INS1_25CollectiveMainloopBwdSm80ILi2ELi2EN4cute5tupleIJNS5_1CILi128EEES8_NS7_ILi64EEEEEENS_10bfloat16_tEfNS_4arch4Sm80ELb0ELb0ELb1ELb0ELb0ELb0ELb0ELb0ELi2ELi4ELi4ELi4ELb0EEENS1_24CollectiveEpilogueBwdGQAISA_fSD_Li256ELb0ELb0EEENS1_19SingleTileSchedulerILb0ELb0ELb0ELi128EEEEEEEEEvNT_6ParamsE$_ZZN4cute13to_mixed_bitsINS_5tupleIJNS_1CILi4EEENS2_ILi8EEEEEENS1_IJNS2_ILi0EEENS2_ILi64EEEEEENS1_IJiiEEEEEDaRKT_RKT0_RKT1_ENKUlRKT_RKT0_RKT1_E_clIS4_S7_iEEDaSL_SO_SR_,($_ZN7cutlass13device_kernelIN5flash19enable_sm80_to_sm89INS1_16FlashAttnBwdSm80INS1_25CollectiveMainloopBwdSm80ILi2ELi2EN4cute5tupleIJNS5_1CILi128EEES8_NS7_ILi64EEEEEENS_10bfloat16_tEfNS_4arch4Sm80ELb0ELb0ELb1ELb0ELb0ELb0ELb0ELb0ELi2ELi4ELi4ELi4ELb0EEENS1_24CollectiveEpilogueBwdGQAISA_fSD_Li256ELb0ELb0EEENS1_19SingleTileSchedulerILb0ELb0ELb0ELi128EEEEEEEEEvNT_6ParamsE$_ZZN4cute13to_mixed_bitsINS_5tupleIJNS_1CILi4EEENS2_ILi8EEEEEENS1_IJNS2_ILi128EEENS2_ILi0EEEEEENS1_IJiiEEEEEDaRKT_RKT0_RKT1_ENKUlDpRKT_E_clIJNS_9MixedBitsILj0ELj384EEENS2_ILj0EEEEEEDaSM_ - $_ZN7cutlass13device_kernelIN5flash19enable_sm80_to_sm89INS1_16FlashAttnBwdSm80INS1_25CollectiveMainloopBwdSm80ILi2ELi2EN4cute5tupleIJNS5_1CILi128EEES8_NS7_ILi64EEEEEENS_10bfloat16_tEfNS_4arch4Sm80ELb0ELb0ELb1ELb0ELb0ELb0ELb0ELb0ELi2ELi4ELi4ELi4ELb0EEENS1_24CollectiveEpilogueBwdGQAISA_fSD_Li256ELb0ELb0EEENS1_19SingleTileSchedulerILb0ELb0ELb0ELi128EEEEEEEEEvNT_6ParamsE$_ZZN4cute13to_mixed_bitsINS_5tupleIJNS_1CILi4EEENS2_ILi8EEEEEENS1_IJNS2_ILi0EEENS2_ILi64EEEEEENS1_IJiiEEEEEDaRKT_RKT0_RKT1_ENKUlRKT_RKT0_RKT1_E_clIS4_S7_iEEDaSL_SO_SR_)
$_ZN7cutlass13device_kernelIN5flash19enable_sm80_to_sm89INS1_16FlashAttnBwdSm80INS1_25CollectiveMainloopBwdSm80ILi2ELi2EN4cute5tupleIJNS5_1CILi128EEES8_NS7_ILi64EEEEEENS_10bfloat16_tEfNS_4arch4Sm80ELb0ELb0ELb1ELb0ELb0ELb0ELb0ELb0ELi2ELi4ELi4ELi4ELb0EEENS1_24CollectiveEpilogueBwdGQAISA_fSD_Li256ELb0ELb0EEENS1_19SingleTileSchedulerILb0ELb0ELb0ELi128EEEEEEEEEvNT_6ParamsE$_ZZN4cute13to_mixed_bitsINS_5tupleIJNS_1CILi4EEENS2_ILi8EEEEEENS1_IJNS2_ILi0EEENS2_ILi64EEEEEENS1_IJiiEEEEEDaRKT_RKT0_RKT1_ENKUlRKT_RKT0_RKT1_E_clIS4_S7_iEEDaSL_SO_SR_:
[----:B------:R-:W-:Y:S01]  /*b320*/  MOV R8, R2 ;  /* 0x0000000200087202 */ /* 0x000fe20000000f00 */
[----:B------:R-:W-:Y:S02]  /*b330*/  IMAD.MOV.U32 R9, RZ, RZ, 0x0 ;  /* 0x00000000ff097424 */ /* 0x000fe400078e00ff */
[----:B------:R-:W-:-:S05]  /*b340*/  IMAD.SHL.U32 R3, R3, 0x40, RZ ;  /* 0x0000004003037824 */ /* 0x000fca00078e00ff */
[----:B------:R-:W-:Y:S01]  /*b350*/  LOP3.LUT R3, R3, 0x1c0, RZ, 0xc0, !PT ;  /* 0x000001c003037812 */ /* 0x000fe200078ec0ff */
[----:B------:R-:W-:Y:S06]  /*b360*/  RET.REL.NODEC R8 `(_ZN7cutlass13device_kernelIN5flash19enable_sm80_to_sm89INS1_16FlashAttnBwdSm80INS1_25CollectiveMainloopBwdSm80ILi2ELi2EN4cute5tupleIJNS5_1CILi128EEES8_NS7_ILi64EEEEEENS_10bfloat16_tEfNS_4arch4Sm80ELb0ELb0ELb1ELb0ELb0ELb0ELb0ELb0ELi2ELi4ELi4ELi4ELb0EEENS1_24CollectiveEpilogueBwdGQAISA_fSD_Li256ELb0ELb0EEENS1_19SingleTileSchedulerILb0ELb0ELb0ELi128EEEEEEEEEvNT_6ParamsE) ;  /* 0xffff4c9008007950 */ /* 0x000fec0003c3ffff */
        .type           $_ZN7cutlass13device_kernelIN5flash19enable_sm80_to_sm89INS1_16FlashAttnBwdSm80INS1_25CollectiveMainloopBwdSm80ILi2ELi2EN4cute5tupleIJNS5_1CILi128EEES8_NS7_ILi64EEEEEENS_10bfloat16_tEfNS_4arch4Sm80ELb0ELb0ELb1ELb0ELb0ELb0ELb0ELb0ELi2ELi4ELi4ELi4ELb0EEENS1_24CollectiveEpilogueBwdGQAISA_fSD_Li256ELb0ELb0EEENS1_19SingleTileSchedulerILb0ELb0ELb0ELi128EEEEEEEEEvNT_6ParamsE$_ZZN4cute13to_mixed_bitsINS_5tupleIJNS_1CILi4EEENS2_ILi8EEEEEENS1_IJNS2_ILi128EEENS2_ILi0EEEEEENS1_IJiiEEEEEDaRKT_RKT0_RKT1_ENKUlDpRKT_E_clIJNS_9MixedBitsILj0ELj384EEENS2_ILj0EEEEEEDaSM_,@function
        .size           $_ZN7cutlass13device_kernelIN5flash19enable_sm80_to_sm89INS1_16FlashAttnBwdSm80INS1_25CollectiveMainloopBwdSm80ILi2ELi2EN4cute5tupleIJNS5_1CILi128EEES8_NS7_ILi64EEEEEENS_10bfloat16_tEfNS_4arch4Sm80ELb0ELb0ELb1ELb0ELb0ELb0ELb0ELb0ELi2ELi4ELi4ELi4ELb0EEENS1_24CollectiveEpilogueBwdGQAISA_fSD_Li256ELb0ELb0EEENS1_19SingleTileSchedulerILb0ELb0ELb0ELi128EEEEEEEEEvNT_6ParamsE$_ZZN4cute13to_mixed_bitsINS_5tupleIJNS_1CILi4EEENS2_ILi8EEEEEENS1_IJNS2_ILi128EEENS2_ILi0EEEEEENS1_IJiiEEEEEDaRKT_RKT0_RKT1_ENKUlDpRKT_E_clIJNS_9MixedBitsILj0ELj384EEENS2_ILj0EEEEEEDaSM_,($_ZN7cutlass13device_kernelIN5flash19enable_sm80_to_sm89INS1_16FlashAttnBwdSm80INS1_25CollectiveMainloopBwdSm80ILi2ELi2EN4cute5tupleIJNS5_1CILi128EEES8_NS7_ILi64EEEEEENS_10bfloat16_tEfNS_4arch4Sm80ELb0ELb0ELb1ELb0ELb0ELb0ELb0ELb0ELi2ELi4ELi4ELi4ELb0EEENS1_24CollectiveEpilogueBwdGQAISA_fSD_Li256ELb0ELb0EEENS1_19SingleTileSchedulerILb0ELb0ELb0ELi128EEEEEEEEEvNT_6ParamsE$_ZZN4cute13to_mixed_bitsINS_5tupleIJNS_1CILi4EEENS2_ILi8EEEEEENS1_IJNS2_ILi128EEENS2_ILi0EEEEEENS1_IJiiEEEEEDaRKT_RKT0_RKT1_ENKUlRKT_RKT0_RKT1_E_clIS3_S6_iEEDaSL_SO_SR_ - $_ZN7cutlass13device_kernelIN5flash19enable_sm80_to_sm89INS1_16FlashAttnBwdSm80INS1_25CollectiveMainloopBwdSm80ILi2ELi2EN4cute5tupleIJNS5_1CILi128EEES8_NS7_ILi64EEEEEENS_10bfloat16_tEfNS_4arch4Sm80ELb0ELb0ELb1ELb0ELb0ELb0ELb0ELb0ELi2ELi4ELi4ELi4ELb0EEENS1_24CollectiveEpilogueBwdGQAISA_fSD_Li256ELb0ELb0EEENS1_19SingleTileSchedulerILb0ELb0ELb0ELi128EEEEEEEEEvNT_6ParamsE$_ZZN4cute13to_mixed_bitsINS_5tupleIJNS_1CILi4EEENS2_ILi8EEEEEENS1_IJNS2_ILi128EEENS2_ILi0EEEEEENS1_IJiiEEEEEDaRKT_RKT0_RKT1_ENKUlDpRKT_E_clIJNS_9MixedBitsILj0ELj384EEENS2_ILj0EEEEEEDaSM_)
$_ZN7cutlass13device_kernelIN5flash19enable_sm80_to_sm89INS1_16FlashAttnBwdSm80INS1_25CollectiveMainloopBwdSm80ILi2ELi2EN4cute5tupleIJNS5_1CILi128EEES8_NS7_ILi64EEEEEENS_10bfloat16_tEfNS_4arch4Sm80ELb0ELb0ELb1ELb0ELb0ELb0ELb0ELb0ELi2ELi4ELi4ELi4ELb0EEENS1_24CollectiveEpilogueBwdGQAISA_fSD_Li256ELb0ELb0EEENS1_19SingleTileSchedulerILb0ELb0ELb0ELi128EEEEEEEEEvNT_6ParamsE$_ZZN4cute13to_mixed_bitsINS_5tupleIJNS_1CILi4EEENS2_ILi8EEEEEENS1_IJNS2_ILi128EEENS2_ILi0EEEEEENS1_IJiiEEEEEDaRKT_RKT0_RKT1_ENKUlDpRKT_E_clIJNS_9MixedBitsILj0ELj384EEENS2_ILj0EEEEEEDaSM_:
[----:B------:R-:W-:Y:S01]  /*b370*/  IMAD.MOV.U32 R8, RZ, RZ, R2 ;  /* 0x000000ffff087224 */ /* 0x000fe200078e0002 */
[----:B------:R-:W-:Y:S02]  /*b380*/  MOV R9, 0x0 ;  /* 0x0000000000097802 */ /* 0x000fe40000000f00 */
[----:B------:R-:W-:Y:S02]  /*b390*/  LOP3.LUT R3, R3, 0x180, RZ, 0xc0, !PT ;  /* 0x0000018003037812 */ /* 0x000fe400078ec0ff */
[----:B------:R-:W-:Y:S05]  /*b3a0*/  RET.REL.NODEC R8 `(_ZN7cutlass13device_kernelIN5flash19enable_sm80_to_sm89INS1_16FlashAttnBwdSm80INS1_25CollectiveMainloopBwdSm80ILi2ELi2EN4cute5tupleIJNS5_1CILi128EEES8_NS7_ILi64EEEEEENS_10bfloat16_tEfNS_4arch4Sm80ELb0ELb0ELb1ELb0ELb0ELb0ELb0ELb0ELi2ELi4ELi4ELi4ELb0EEENS1_24CollectiveEpilogueBwdGQAISA_fSD_Li256ELb0ELb0EEENS1_19SingleTileSchedulerILb0ELb0ELb0ELi128EEEEEEEEEvNT_6ParamsE) ;  /* 0xffff4c5008007950 */ /* 0x000fea0003c3ffff */
        .type           $_ZN7cutlass13device_kernelIN5flash19enable_sm80_to_sm89INS1_16FlashAttnBwdSm80INS1_25CollectiveMainloopBwdSm80ILi2ELi2EN4cute5tupleIJNS5_1CILi128EEES8_NS7_ILi64EEEEEENS_10bfloat16_tEfNS_4arch4Sm80ELb0ELb0ELb1ELb0ELb0ELb0ELb0ELb0ELi2ELi4ELi4ELi4ELb0EEENS1_24CollectiveEpilogueBwdGQAISA_fSD_Li256ELb0ELb0EEENS1_19SingleTileSchedulerILb0ELb0ELb0ELi128EEEEEEEEEvNT_6ParamsE$_ZZN4cute13to_mixed_bitsINS_5tupleIJNS_1CILi4EEENS2_ILi8EEEEEENS1_IJNS2_ILi128EEENS2_ILi0EEEEEENS1_IJiiEEEEEDaRKT_RKT0_RKT1_ENKUlRKT_RKT0_RKT1_E_clIS3_S6_iEEDaSL_SO_SR_,@function
        .size           $_ZN7cutlass13device_kernelIN5flash19enable_sm80_to_sm89INS1_16FlashAttnBwdSm80INS1_25CollectiveMainloopBwdSm80ILi2ELi2EN4cute5tupleIJNS5_1CILi128EEES8_NS7_ILi64EEEEEENS_10bfloat16_tEfNS_4arch4Sm80ELb0ELb0ELb1ELb0ELb0ELb0ELb0ELb0ELi2ELi4ELi4ELi4ELb0EEENS1_24CollectiveEpilogueBwdGQAISA_fSD_Li256ELb0ELb0EEENS1_19SingleTileSchedulerILb0ELb0ELb0ELi128EEEEEEEEEvNT_6ParamsE$_ZZN4cute13to_mixed_bitsINS_5tupleIJNS_1CILi4EEENS2_ILi8EEEEEENS1_IJNS2_ILi128EEENS2_ILi0EEEEEENS1_IJiiEEEEEDaRKT_RKT0_RKT1_ENKUlRKT_RKT0_RKT1_E_clIS3_S6_iEEDaSL_SO_SR_,($_ZN7cutlass13device_kernelIN5flash19enable_sm80_to_sm89INS1_16FlashAttnBwdSm80INS1_25CollectiveMainloopBwdSm80ILi2ELi2EN4cute5tupleIJNS5_1CILi128EEES8_NS7_ILi64EEEEEENS_10bfloat16_tEfNS_4arch4Sm80ELb0ELb0ELb1ELb0ELb0ELb0ELb0ELb0ELi2ELi4ELi4ELi4ELb0EEENS1_24CollectiveEpilogueBwdGQAISA_fSD_Li256ELb0ELb0EEENS1_19SingleTileSchedulerILb0ELb0ELb0ELi128EEEEEEEEEvNT_6ParamsE$_ZZN4cute14logical_divideINS_5tupleIJNS1_IJNS_1CILi8EEENS2_ILi1EEEEEENS1_IJNS2_ILi2EEEEEEEEENS1_IJNS1_IJS4_NS2_ILi0EEEEEENS1_IJiEEEEEENS1_IJS5_NS_6LayoutIS4_S9_EEEEEEEDaRKNSD_IT_T0_EERKT1_ENKUlRKT_RKT0_E_clINSD_IS7_SB_EESE_EEDaSQ_ST_ - $_ZN7cutlass13device_kernelIN5flash19enable_sm80_to_sm89INS1_16FlashAttnBwdSm80INS1_25CollectiveMainloopBwdSm80ILi2ELi2EN4cute5tupleIJNS5_1CILi128EEES8_NS7_ILi64EEEEEENS_10bfloat16_tEfNS_4arch4Sm80ELb0ELb0ELb1ELb0ELb0ELb0ELb0ELb0ELi2ELi4ELi4ELi4ELb0EEENS1_24CollectiveEpilogueBwdGQAISA_fSD_Li256ELb0ELb0EEENS1_19SingleTileSchedulerILb0ELb0ELb0ELi128EEEEEEEEEvNT_6ParamsE$_ZZN4cute13to_mixed_bitsINS_5tupleIJNS_1CILi4EEENS2_ILi8EEEEEENS1_IJNS2_ILi128EEENS2_ILi0EEEEEENS1_IJiiEEEEEDaRKT_RKT0_RKT1_ENKUlRKT_RKT0_RKT1_E_clIS3_S6_iEEDaSL_SO_SR_)
$_ZN7cutlass13device_kernelIN5flash19enable_sm80_to_sm89INS1_16FlashAttnBwdSm80INS1_25CollectiveMainloopBwdSm80ILi2ELi2EN4cute5tupleIJNS5_1CILi128EEES8_NS7_ILi64EEEEEENS_10bfloat16_tEfNS_4arch4Sm80ELb0ELb0ELb1ELb0ELb0ELb0ELb0ELb0ELi2ELi4ELi4ELi4ELb0EEENS1_24CollectiveEpilogueBwdGQAISA_fSD_Li256ELb0ELb0EEENS1_19SingleTileSchedulerILb0ELb0ELb0ELi128EEEEEEEEEvNT_6ParamsE$_ZZN4cute13to_mixed_bitsINS_5tupleIJNS_1CILi4EEENS2_ILi8EEEEEENS1_IJNS2_ILi128EEENS2_ILi0EEEEEENS1_IJiiEEEEEDaRKT_RKT0_RKT1_ENKUlRKT_RKT0_RKT1_E_clIS3_S6_iEEDaSL_SO_SR_:
[----:B------:R-:W-:Y:S01]  /*b3b0*/  MOV R8, R2 ;  /* 0x0000000200087202 */ /* 0x000fe20000000f00 */
[----:B------:R-:W-:Y:S02]  /*b3c0*/  IMAD.MOV.U32 R9, RZ, RZ, 0x0 ;  /* 0x00000000ff097424 */ /* 0x000fe400078e00ff */
[----:B------:R-:W-:-:S05]  /*b3d0*/  IMAD.SHL.U32 R3, R3, 0x80, RZ ;  /* 0x0000008003037824 */ /* 0x000fca00078e00ff */
[----:B------:R-:W-:Y:S01]  /*b3e0*/  LOP3.LUT R3, R3, 0x180, RZ, 0xc0, !PT ;  /* 0x0000018003037812 */ /* 0x000fe200078ec0ff */
[----:B------:R-:W-:Y:S06]  /*b3f0*/  RET.REL.NODEC R8 `(_ZN7cutlass13device_kernelIN5flash19enable_sm80_to_sm89INS1_16FlashAttnBwdSm80INS1_25CollectiveMainloopBwdSm80ILi2ELi2EN4cute5tupleIJNS5_1CILi128EEES8_NS7_ILi64EEEEEENS_10bfloat16_tEfNS_4arch4Sm80ELb0ELb0ELb1ELb0ELb0ELb0ELb0ELb0ELi2ELi4ELi4ELi4ELb0EEENS1_24CollectiveEpilogueBwdGQAISA_fSD_Li256ELb0ELb0EEENS1_19SingleTileSchedulerILb0ELb0ELb0ELi128EEEEEEEEEvNT_6ParamsE) ;  /* 0xffff4c0008007950 */ /* 0x000fec0003c3ffff */
        .type           $_ZN7cutlass13device_kernelIN5flash19enable_sm80_to_sm89INS1_16FlashAttnBwdSm80INS1_25CollectiveMainloopBwdSm80ILi2ELi2EN4cute5tupleIJNS5_1CILi128EEES8_NS7_ILi64EEEEEENS_10bfloat16_tEfNS_4arch4Sm80ELb0ELb0ELb1ELb0ELb0ELb0ELb0ELb0ELi2ELi4ELi4ELi4ELb0EEENS1_24CollectiveEpilogueBwdGQAISA_fSD_Li256ELb0ELb0EEENS1_19SingleTileSchedulerILb0ELb0ELb0ELi128EEEEEEEEEvNT_6ParamsE$_ZZN4cute14logical_divideINS_5tupleIJNS1_IJNS_1CILi8EEENS2_ILi1EEEEEENS1_IJNS2_ILi2EEEEEEEEENS1_IJNS1_IJS4_NS2_ILi0EEEEEENS1_IJiEEEEEENS1_IJS5_NS_6LayoutIS4_S9_EEEEEEEDaRKNSD_IT_T0_EERKT1_ENKUlRKT_RKT0_E_clINSD_IS7_SB_EESE_EEDaSQ_ST_,@function
        .size           $_ZN7cutlass13device_kernelIN5flash19enable_sm80_to_sm89INS1_16FlashAttnBwdSm80INS1_25CollectiveMainloopBwdSm80ILi2ELi2EN4cute5tupleIJNS5_1CILi128EEES8_NS7_ILi64EEEEEENS_10bfloat16_tEfNS_4arch4Sm80ELb0ELb0ELb1ELb0ELb0ELb0ELb0ELb0ELi2ELi4ELi4ELi4ELb0EEENS1_24CollectiveEpilogueBwdGQAISA_fSD_Li256ELb0ELb0EEENS1_19SingleTileSchedulerILb0ELb0ELb0ELi128EEEEEEEEEvNT_6ParamsE$_ZZN4cute14logical_divideINS_5tupleIJNS1_IJNS_1CILi8EEENS2_ILi1EEEEEENS1_IJNS2_ILi2EEEEEEEEENS1_IJNS1_IJS4_NS2_ILi0EEEEEENS1_IJiEEEEEENS1_IJS5_NS_6LayoutIS4_S9_EEEEEEEDaRKNSD_IT_T0_EERKT1_ENKUlRKT_RKT0_E_clINSD_IS7_SB_EESE_EEDaSQ_ST_,($_ZN7cutlass13device_kernelIN5flash19enable_sm80_to_sm89INS1_16FlashAttnBwdSm80INS1_25CollectiveMainloopBwdSm80ILi2ELi2EN4cute5tupleIJNS5_1CILi128EEES8_NS7_ILi64EEEEEENS_10bfloat16_tEfNS_4arch4Sm80ELb0ELb0ELb1ELb0ELb0ELb0ELb0ELb0ELi2ELi4ELi4ELi4ELb0EEENS1_24CollectiveEpilogueBwdGQAISA_fSD_Li256ELb0ELb0EEENS1_19SingleTileSchedulerILb0ELb0ELb0ELi128EEEEEEEEEvNT_6ParamsE$_ZZN4cute14transform_leafINS_15ArithmeticTupleIJiiEEENS_8identityEEEDaRKT_OT0_ENKUlRKT_E_clIiEEDaSB_ - $_ZN7cutlass13device_kernelIN5flash19enable_sm80_to_sm89INS1_16FlashAttnBwdSm80INS1_25CollectiveMainloopBwdSm80ILi2ELi2EN4cute5tupleIJNS5_1CILi128EEES8_NS7_ILi64EEEEEENS_10bfloat16_tEfNS_4arch4Sm80ELb0ELb0ELb1ELb0ELb0ELb0ELb0ELb0ELi2ELi4ELi4ELi4ELb0EEENS1_24CollectiveEpilogueBwdGQAISA_fSD_Li256ELb0ELb0EEENS1_19SingleTileSchedulerILb0ELb0ELb0ELi128EEEEEEEEEvNT_6ParamsE$_ZZN4cute14logical_divideINS_5tupleIJNS1_IJNS_1CILi8EEENS2_ILi1EEEEEENS1_IJNS2_ILi2EEEEEEEEENS1_IJNS1_IJS4_NS2_ILi0EEEEEENS1_IJiEEEEEENS1_IJS5_NS_6LayoutIS4_S9_EEEEEEEDaRKNSD_IT_T0_EERKT1_ENKUlRKT_RKT0_E_clINSD_IS7_SB_EESE_EEDaSQ_ST_)
$_ZN7cutlass13device_kernelIN5flash19enable_sm80_to_sm89INS1_16FlashAttnBwdSm80INS1_25CollectiveMainloopBwdSm80ILi2ELi2EN4cute5tupleIJNS5_1CILi128EEES8_NS7_ILi64EEEEEENS_10bfloat16_tEfNS_4arch4Sm80ELb0ELb0ELb1ELb0ELb0ELb0ELb0ELb0ELi2ELi4ELi4ELi4ELb0EEENS1_24CollectiveEpilogueBwdGQAISA_fSD_Li256ELb0ELb0EEENS1_19SingleTileSchedulerILb0ELb0ELb0ELi128EEEEEEEEEvNT_6ParamsE$_ZZN4cute14logical_divideINS_5tupleIJNS1_IJNS_1CILi8EEENS2_ILi1EEEEEENS1_IJNS2_ILi2EEEEEEEEENS1_IJNS1_IJS4_NS2_ILi0EEEEEENS1_IJiEEEEEENS1_IJS5_NS_6LayoutIS4_S9_EEEEEEEDaRKNSD_IT_T0_EERKT1_ENKUlRKT_RKT0_E_clINSD_IS7_SB_EESE_EEDaSQ_ST_:
[----:B------:R-:W-:-:S05]  /*b400*/  IADD3 R10, R2, -c[0x0][0x20], RZ ;  /* 0x80000800020a7a10 */ /* 0x000fca0007ffe0ff */
[----:B------:R1:W5:Y:S01]  /*b410*/  LDL R3, [R10] ;  /* 0x000000000a037983 */ /* 0x0003620000100800 */
[----:B------:R-:W-:Y:S02]  /*b420*/  IADD3 R12, R1, 0x1680, RZ ;  /* 0x00001680010c7810 */ /* 0x000fe40007ffe0ff */
[----:B------:R-:W-:Y:S02]  /*b430*/  MOV R6, 0xb470 ;  /* 0x0000b47000067802 */ /* 0x000fe40000000f00 */
[----:B------:R-:W-:-:S04]  /*b440*/  IADD3 R12, R12, c[0x0][0x20], RZ ;  /* 0x000008000c0c7a10 */ /* 0x000fc80007ffe0ff */
[----:B------:R-:W-:Y:S02]  /*b450*/  IADD3 R2, R12, 0x4, RZ ;  /* 0x000000040c027810 */ /* 0x000fe40007ffe0ff */
[----:B-1---5:R-:W-:Y:S05]  /*b460*/  CALL.REL.NOINC `($_ZN7cutlass13device_kernelIN5flash19enable_sm80_to_sm89INS1_16FlashAttnBwdSm80INS1_25CollectiveMainloopBwdSm80ILi2ELi2EN4cute5tupleIJNS5_1CILi128EEES8_NS7_ILi64EEEEEENS_10bfloat16_tEfNS_4arch4Sm80ELb0ELb0ELb1ELb0ELb0ELb0ELb0ELb0ELi2ELi4ELi4ELi4ELb0EEENS1_24CollectiveEpilogueBwdGQAISA_fSD_Li256ELb0ELb0EEENS1_19SingleTileSchedulerILb0ELb0ELb0ELi128EEEEEEEEEvNT_6ParamsE$_ZN4cute5tupleIJNS_1CILi2EEEiEEC2ERKS2_RKi) ;  /* 0xffffed0000007944 */ /* 0x022fea0003c3ffff */
[----:B-1----:R1:W5:Y:S01]  /*b470*/  LDL R3, [R10] ;  /* 0x000000000a037983 */ /* 0x0023620000100800 */
[----:B------:R-:W-:Y:S02]  /*b480*/  MOV R2, R12 ;  /* 0x0000000c00027202 */ /* 0x000fe40000000f00 */
[----:B------:R-:W-:Y:S02]  /*b490*/  MOV R6, 0xb4b0 ;  /* 0x0000b4b000067802 */ /* 0x000fe40000000f00 */
[----:B-1---5:R-:W-:Y:S05]  /*b4a0*/  CALL.REL.NOINC `($_ZN7cutlass13device_kernelIN5flash19enable_sm80_to_sm89INS1_16FlashAttnBwdSm80INS1_25CollectiveMainloopBwdSm80ILi2ELi2EN4cute5tupleIJNS5_1CILi128EEES8_NS7_ILi64EEEEEENS_10bfloat16_tEfNS_4arch4Sm80ELb0ELb0ELb1ELb0ELb0ELb0ELb0ELb0ELi2ELi4ELi4ELi4ELb0EEENS1_24CollectiveEpilogueBwdGQAISA_fSD_Li256ELb0ELb0EEENS1_19SingleTileSchedulerILb0ELb0ELb0ELi128EEEEEEEEEvNT_6ParamsE$_ZN4cute5tupleIJNS_1CILi2EEEiEEC2ERKS2_RKi) ;  /* 0xffffecc000007944 */ /* 0x022fea0003c3ffff */
[----:B-1----:R1:W5:Y:S01]  /*b4b0*/  LDL R3, [R1+0x1680] ;  /* 0x0016800001037983 */ /* 0x0023620000100800 */
[----:B------:R-:W-:-:S03]  /*b4c0*/  MOV R10, 0xb4e0 ;  /* 0x0000b4e0000a7802 */ /* 0x000fc60000000f00 */
[----:B-1---5:R-:W-:Y:S05]  /*b4d0*/  CALL.REL.NOINC `($_ZN7cutlass13device_kernelIN5flash19enable_sm80_to_sm89INS1_16FlashAttnBwdSm80INS1_25CollectiveMainloopBwdSm80ILi2ELi2EN4cute5tupleIJNS5_1CILi128EEES8_NS7_ILi64EEEEEENS_10bfloat16_tEfNS_4arch4Sm80ELb0ELb0ELb1ELb0ELb0ELb0ELb0ELb0ELi2ELi4ELi4ELi4ELb0EEENS1_24CollectiveEpilogueBwdGQAISA_fSD_Li256ELb0ELb0EEENS1_19SingleTileSchedulerILb0ELb0ELb0ELi128EEEEEEEEEvNT_6ParamsE$_ZZN4cute6detail16composition_implINS_1CILi2EEEiNS_5tupleIJNS2_ILi1EEES3_EEENS4_IJNS2_ILi0EEES5_EEEEEDaRKT_RKT0_RKT1_RKT2_ENKUlRKT_RKT0_E_clIS3_S5_EEDaSN_SQ_) ;  /* 0x0000095000007944 */ /* 0x022fea0003c00000 */
[----:B------:R-:W-:Y:S02]  /*b4e0*/  MOV R7, R12 ;  /* 0x0000000c00077202 */ /* 0x000fe40000000f00 */
[----:B------:R-:W-:Y:S02]  /*b4f0*/  MOV R6, 0xb510 ;  /* 0x0000b51000067802 */ /* 0x000fe40000000f00 */
[----:B-1---5:R-:W-:Y:S05]  /*b500*/  CALL.REL.NOINC `($_ZN7cutlass13device_kernelIN5flash19enable_sm80_to_sm89INS1_16FlashAttnBwdSm80INS1_25CollectiveMainloopBwdSm80ILi2ELi2EN4cute5tupleIJNS5_1CILi128EEES8_NS7_ILi64EEEEEENS_10bfloat16_tEfNS_4arch4Sm80ELb0ELb0ELb1ELb0ELb0ELb0ELb0ELb0ELi2ELi4ELi4ELi4ELb0EEENS1_24CollectiveEpilogueBwdGQAISA_fSD_Li256ELb0ELb0EEENS1_19SingleTileSchedulerILb0ELb0ELb0ELi128EEEEEEEEEvNT_6ParamsE$_ZN4cute3eso3ESOILb1ELb0EJNS_1CILi0EEEiEEC2ERKS3_RKi) ;  /* 0xffffb7c000007944 */ /* 0x022fea0003c3ffff */
[----:B-1----:R1:W5:Y:S01]  /*b510*/  LDL R2, [R1+0x1680] ;  /* 0x0016800001027983 */ /* 0x0023620000100800 */
[----:B------:R-:W-:-:S03]  /*b520*/  MOV R6, 0xb540 ;  /* 0x0000b54000067802 */ /* 0x000fc60000000f00 */
[----:B-1---5:R-:W-:Y:S05]  /*b530*/  CALL.REL.NOINC `($_ZN7cutlass13device_kernelIN5flash19enable_sm80_to_sm89INS1_16FlashAttnBwdSm80INS1_25CollectiveMainloopBwdSm80ILi2ELi2EN4cute5tupleIJNS5_1CILi128EEES8_NS7_ILi64EEEEEENS_10bfloat16_tEfNS_4arch4Sm80ELb0ELb0ELb1ELb0ELb0ELb0ELb0ELb0ELi2ELi4ELi4ELi4ELb0EEENS1_24CollectiveEpilogueBwdGQAISA_fSD_Li256ELb0ELb0EEENS1_19SingleTileSchedulerILb0ELb0ELb0ELi128EEEEEEEEEvNT_6ParamsE$_ZN4cute5tupleIJNS0_IJNS_1CILi1EEENS1_ILi2EEEEEENS0_IJNS1_ILi0EEEiEEEEEC2ERKS4_RKS6_) ;  /* 0xffffe90000007944 */ /* 0x022fea0003c3ffff */
[----:B-1----:R1:W5:Y:S01]  /*b540*/  LDL R3, [R1+0x1680] ;  /* 0x0016800001037983 */ /* 0x0023620000100800 */
[----:B------:R-:W-:-:S04]  /*b550*/  MOV R15, 0x0 ;  /* 0x00000000000f7802 */ /* 0x000fc80000000f00 */
[----:B------:R-:W-:Y:S05]  /*b560*/  RET.REL.NODEC R14 `(_ZN7cutlass13device_kernelIN5flash19enable_sm80_to_sm89INS1_16FlashAttnBwdSm80INS1_25CollectiveMainloopBwdSm80ILi2ELi2EN4cute5tupleIJNS5_1CILi128EEES8_NS7_ILi64EEEEEENS_10bfloat16_tEfNS_4arch4Sm80ELb0ELb0ELb1ELb0ELb0ELb0ELb0ELb0ELi2ELi4ELi4ELi4ELb0EEENS1_24CollectiveEpilogueBwdGQAISA_fSD_Li256ELb0ELb0EEENS1_19SingleTileSchedulerILb0ELb0ELb0ELi128EEEEEEEEEvNT_6ParamsE) ;  /* 0xffff4a900e007950 */ /* 0x000fea0003c3ffff */
        .type           $_ZN7cutlass13device_kernelIN5flash19enable_sm80_to_sm89INS1_16FlashAttnBwdSm80INS1_25CollectiveMainloopBwdSm80ILi2ELi2EN4cute5tupleIJNS5_1CILi128EEES8_NS7_ILi64EEEEEENS_10bfloat16_tEfNS_4arch4Sm80ELb0ELb0ELb1ELb0ELb0ELb0ELb0ELb0ELi2ELi4ELi4ELi4ELb0EEENS1_24CollectiveEpilogueBwdGQAISA_fSD_Li256ELb0ELb0EEENS1_19SingleTileSchedulerILb0ELb0ELb0ELi128EEEEEEEEEvNT_6ParamsE$_ZZN4cute14transform_leafINS_15ArithmeticTupleIJiiEEENS_8identityEEEDaRKT_OT0_ENKUlRKT_E_clIiEEDaSB_,@function
        .size           $_ZN7cutlass13device_kernelIN5flash19enable_sm80_to_sm89INS1_16FlashAttnBwdSm80INS1_25CollectiveMainloopBwdSm80ILi2ELi2EN4cute5tupleIJNS5_1CILi128EEES8_NS7_ILi64EEEEEENS_10bfloat16_tEfNS_4arch4Sm80ELb0ELb0ELb1ELb0ELb0ELb0ELb0ELb0ELi2ELi4ELi4ELi4ELb0EEENS1_24CollectiveEpilogueBwdGQAISA_fSD_Li256ELb0ELb0EEENS1_19SingleTileSchedulerILb0ELb0ELb0ELi128EEEEEEEEEvNT_6ParamsE$_ZZN4cute14transform_leafINS_15ArithmeticTupleIJiiEEENS_8identityEEEDaRKT_OT0_ENKUlRKT_E_clIiEEDaSB_,($_ZN7cutlass13device_kernelIN5flash19enable_sm80_to_sm89INS1_16FlashAttnBwdSm80INS1_25CollectiveMainloopBwdSm80ILi2ELi2EN4cute5tupleIJNS5_1CILi128EEES8_NS7_ILi64EEEEEENS_10bfloat16_tEfNS_4arch4Sm80ELb0ELb0ELb1ELb0ELb0ELb0ELb0ELb0ELi2ELi4ELi4ELi4ELb0EEENS1_24CollectiveEpilogueBwdGQAISA_fSD_Li256ELb0ELb0EEENS1_19SingleTileSchedulerILb0ELb0ELb0ELi128EEEEEEEEEvNT_6ParamsE$_ZZN4cute16flatten_to_tupleINS_5tupleIJNS1_IJiiEEENS_1CILi1024EEEEEEEEDaRKT_ENKUlRKT_E_clIS2_EEDaSB_ - $_ZN7cutlass13device_kernelIN5flash19enable_sm80_to_sm89INS1_16FlashAttnBwdSm80INS1_25CollectiveMainloopBwdSm80ILi2ELi2EN4cute5tupleIJNS5_1CILi128EEES8_NS7_ILi64EEEEEENS_10bfloat16_tEfNS_4arch4Sm80ELb0ELb0ELb1ELb0ELb0ELb0ELb0ELb0ELi2ELi4ELi4ELi4ELb0EEENS1_24CollectiveEpilogueBwdGQAISA_fSD_Li256ELb0ELb0EEENS1_19SingleTileSchedulerILb0ELb0ELb0ELi128EEEEEEEEEvNT_6ParamsE$_ZZN4cute14transform_leafINS_15ArithmeticTupleIJiiEEENS_8identityEEEDaRKT_OT0_ENKUlRKT_E_clIiEEDaSB_)
$_ZN7cutlass13device_kernelIN5flash19enable_sm80_to_sm89INS1_16FlashAttnBwdSm80INS1_25CollectiveMainloopBwdSm80ILi2ELi2EN4cute5tupleIJNS5_1CILi128EEES8_NS7_ILi64EEEEEENS_10bfloat16_tEfNS_4arch4Sm80ELb0ELb0ELb1ELb0ELb0ELb0ELb0ELb0ELi2ELi4ELi4ELi4ELb0EEENS1_24CollectiveEpilogueBwdGQAISA_fSD_Li256ELb0ELb0EEENS1_19SingleTileSchedulerILb0ELb0ELb0ELi128EEEEEEEEEvNT_6ParamsE$_ZZN4cute14transform_leafINS_15ArithmeticTupleIJiiEEENS_8identityEEEDaRKT_OT0_ENKUlRKT_E_clIiEEDaSB_:
[----:B------:R-:W-:Y:S02]  /*b570*/  MOV R8, R6 ;  /* 0x0000000600087202 */ /* 0x000fe40000000f00 */
[----:B------:R-:W-:Y:S02]  /*b580*/  MOV R6, R2 ;  /* 0x0000000200067202 */ /* 0x000fe40000000f00 */
[----:B------:R-:W-:-:S04]  /*b590*/  MOV R7, 0x0 ;  /* 0x0000000000077802 */ /* 0x000fc80000000f00 */
[----:B------:R-:W-:Y:S05]  /*b5a0*/  RET.REL.NODEC R6 `(_ZN7cutlass13device_kernelIN5flash19enable_sm80_to_sm89INS1_16FlashAttnBwdSm80INS1_25CollectiveMainloopBwdSm80ILi2ELi2EN4cute5tupleIJNS5_1CILi128EEES8_NS7_ILi64EEEEEENS_10bfloat16_tEfNS_4arch4Sm80ELb0ELb0ELb1ELb0ELb0ELb0ELb0ELb0ELi2ELi4ELi4ELi4ELb0EEENS1_24CollectiveEpilogueBwdGQAISA_fSD_Li256ELb0ELb0EEENS1_19SingleTileSchedulerILb0ELb0ELb0ELi128EEEEEEEEEvNT_6ParamsE) ;  /* 0xffff4a5006007950 */ /* 0x000fea0003c3ffff */
        .type           $_ZN7cutlass13device_kernelIN5flash19enable_sm80_to_sm89INS1_16FlashAttnBwdSm80INS1_25CollectiveMainloopBwdSm80ILi2ELi2EN4cute5tupleIJNS5_1CILi128EEES8_NS7_ILi64EEEEEENS_10bfloat16_tEfNS_4arch4Sm80ELb0ELb0ELb1ELb0ELb0ELb0ELb0ELb0ELi2ELi4ELi4ELi4ELb0EEENS1_24CollectiveEpilogueBwdGQAISA_fSD_Li256ELb0ELb0EEENS1_19SingleTileSchedulerILb0ELb0ELb0ELi128EEEEEEEEEvNT_6ParamsE$_ZZN4cute16flatten_to_tupleINS_5tupleIJNS1_IJiiEEENS_1CILi1024EEEEEEEEDaRKT_ENKUlRKT_E_clIS2_EEDaSB_,@function
        .size           $_ZN7cutlass13device_kernelIN5flash19enable_sm80_to_sm89INS1_16FlashAttnBwdSm80INS1_25CollectiveMainloopBwdSm80ILi2ELi2EN4cute5tupleIJNS5_1CILi128EEES8_NS7_ILi64EEEEEENS_10bfloat16_tEfNS_4arch4Sm80ELb0ELb0ELb1ELb0ELb0ELb0ELb0ELb0ELi2ELi4ELi4ELi4ELb0EEENS1_24CollectiveEpilogueBwdGQAISA_fSD_Li256ELb0ELb0EEENS1_19SingleTileSchedulerILb0ELb0ELb0ELi128EEEEEEEEEvNT_6ParamsE$_ZZN4cute16flatten_to_tupleINS_5tupleIJNS1_IJiiEEENS_1CILi1024EEEEEEEEDaRKT_ENKUlRKT_E_clIS2_EEDaSB_,($_ZN7cutlass13device_kernelIN5flash19enable_sm80_to_sm89INS1_16FlashAttnBwdSm80INS1_25CollectiveMainloopBwdSm80ILi2ELi2EN4cute5tupleIJNS5_1CILi128EEES8_NS7_ILi64EEEEEENS_10bfloat16_tEfNS_4arch4Sm80ELb0ELb0ELb1ELb0ELb0ELb0ELb0ELb0ELi2ELi4ELi4ELi4ELb0EEENS1_24CollectiveEpilogueBwdGQAISA_fSD_Li256ELb0ELb0EEENS1_19SingleTileSchedulerILb0ELb0ELb0ELi128EEEEEEEEEvNT_6ParamsE$_ZZN4cute16flatten_to_tupleINS_5tupleIJNS1_IJiiEEENS_1CILi8192EEEEEEEEDaRKT_ENKUlRKT_E_clIS2_EEDaSB_ - $_ZN7cutlass13device_kernelIN5flash19enable_sm80_to_sm89INS1_16FlashAttnBwdSm80INS1_25CollectiveMainloopBwdSm80ILi2ELi2EN4cute5tupleIJNS5_1CILi128EEES8_NS7_ILi64EEEEEENS_10bfloat16_tEfNS_4arch4Sm80ELb0ELb0ELb1ELb0ELb0ELb0ELb0ELb0ELi2ELi4ELi4ELi4ELb0EEENS1_24CollectiveEpilogueBwdGQAISA_fSD_Li256ELb0ELb0EEENS1_19SingleTileSchedulerILb0ELb0ELb0ELi128EEEEEEEEEvNT_6ParamsE$_ZZN4cute16flatten_to_tupleINS_5tupleIJNS1_IJiiEEENS_1CILi1024EEEEEEEEDaRKT_ENKUlRKT_E_clIS2_EEDaSB_)
$_ZN7cutlass13device_kernelIN5flash19enable_sm80_to_sm89INS1_16FlashAttnBwdSm80INS1_25CollectiveMainloopBwdSm80ILi2ELi2EN4cute5tupleIJNS5_1CILi128EEES8_NS7_ILi64EEEEEENS_10bfloat16_tEfNS_4arch4Sm80ELb0ELb0ELb1ELb0ELb0ELb0ELb0ELb0ELi2ELi4ELi4ELi4ELb0EEENS1_24CollectiveEpilogueBwdGQAISA_fSD_Li256ELb0ELb0EEENS1_19SingleTileSchedulerILb0ELb0ELb0ELi128EEEEEEEEEvNT_6ParamsE$_ZZN4cute16flatten_to_tupleINS_5tupleIJNS1_IJiiEEENS_1CILi1024EEEEEEEEDaRKT_ENKUlRKT_E_clIS2_EEDaSB_:
[----:B------:R-:W-:-:S04]  /*b5b0*/  MOV R5, 0x0 ;  /* 0x0000000000057802 */ /* 0x000fc80000000f00 */
[----:B------:R-:W-:Y:S05]  /*b5c0*/  RET.REL.NODEC R4 `(_ZN7cutlass13device_kernelIN5flash19enable_sm80_to_sm89INS1_16FlashAttnBwdSm80INS1_25CollectiveMainloopBwdSm80ILi2ELi2EN4cute5tupleIJNS5_1CILi128EEES8_NS7_ILi64EEEEEENS_10bfloat16_tEfNS_4arch4Sm80ELb0ELb0ELb1ELb0ELb0ELb0ELb0ELb0ELi2ELi4ELi4ELi4ELb0EEENS1_24CollectiveEpilogueBwdGQAISA_fSD_Li256ELb0ELb0EEENS1_19SingleTileSchedulerILb0ELb0ELb0ELi128EEEEEEEEEvNT_6ParamsE) ;  /* 0xffff4a3004007950 */ /* 0x000fea0003c3ffff */
        .type           $_ZN7cutlass13device_kernelIN5flash19enable_sm80_to_sm89INS1_16FlashAttnBwdSm80INS1_25CollectiveMainloopBwdSm80ILi2ELi2EN4cute5tupleIJNS5_1CILi128EEES8_NS7_ILi64EEEEEENS_10bfloat16_tEfNS_4arch4Sm80ELb0ELb0ELb1ELb0ELb0ELb0ELb0ELb0ELi2ELi4ELi4ELi4ELb0EEENS1_24CollectiveEpilogueBwdGQAISA_fSD_Li256ELb0ELb0EEENS1_19SingleTileSchedulerILb0ELb0ELb0ELi128EEEEEEEEEvNT_6ParamsE$_ZZN4cute16flatten_to_tupleINS_5tupleIJNS1_IJiiEEENS_1CILi8192EEEEEEEEDaRKT_ENKUlRKT_E_clIS2_EEDaSB_,@function
        .size           $_ZN7cutlass13device_kernelIN5flash19enable_sm80_to_sm89INS1_16FlashAttnBwdSm80INS1_25CollectiveMainloopBwdSm80ILi2ELi2EN4cute5tupleIJNS5_1CILi128EEES8_NS7_ILi64EEEEEENS_10bfloat16_tEfNS_4arch4Sm80ELb0ELb0ELb1ELb0ELb0ELb0ELb0ELb0ELi2ELi4ELi4ELi4ELb0EEENS1_24CollectiveEpilogueBwdGQAISA_fSD_Li256ELb0ELb0EEENS1_19SingleTileSchedulerILb0ELb0ELb0ELi128EEEEEEEEEvNT_6ParamsE$_ZZN4cute16flatten_to_tupleINS_5tupleIJNS1_IJiiEEENS_1CILi8192EEEEEEEEDaRKT_ENKUlRKT_E_clIS2_EEDaSB_,($_ZN7cutlass13device_kernelIN5flash19enable_sm80_to_sm89INS1_16FlashAttnBwdSm80INS1_25CollectiveMainloopBwdSm80ILi2ELi2EN4cute5tupleIJNS5_1CILi128EEES8_NS7_ILi64EEEEEENS_10bfloat16_tEfNS_4arch4Sm80ELb0ELb0ELb1ELb0ELb0ELb0ELb0ELb0ELi2ELi4ELi4ELi4ELb0EEENS1_24CollectiveEpilogueBwdGQAISA_fSD_Li256ELb0ELb0EEENS1_19SingleTileSchedulerILb0ELb0ELb0ELi128EEEEEEEEEvNT_6ParamsE$_ZZN4cute16flatten_to_tupleINS_5tupleIJNS_1CILi0EEENS1_IJNS2_ILi1EEENS2_ILi512EEEiEEEEEEEEDaRKT_ENKUlRKT_E_clIS6_EEDaSD_ - $_ZN7cutlass13device_kernelIN5flash19enable_sm80_to_sm89INS1_16FlashAttnBwdSm80INS1_25CollectiveMainloopBwdSm80ILi2ELi2EN4cute5tupleIJNS5_1CILi128EEES8_NS7_ILi64EEEEEENS_10bfloat16_tEfNS_4arch4Sm80ELb0ELb0ELb1ELb0ELb0ELb0ELb0ELb0ELi2ELi4ELi4ELi4ELb0EEENS1_24CollectiveEpilogueBwdGQAISA_fSD_Li256ELb0ELb0EEENS1_19SingleTileSchedulerILb0ELb0ELb0ELi128EEEEEEEEEvNT_6ParamsE$_ZZN4cute16flatten_to_tupleINS_5tupleIJNS1_IJiiEEENS_1CILi8192EEEEEEEEDaRKT_ENKUlRKT_E_clIS2_EEDaSB_)
$_ZN7cutlass13device_kernelIN5flash19enable_sm80_to_sm89INS1_16FlashAttnBwdSm80INS1_25CollectiveMainloopBwdSm80ILi2ELi2EN4cute5tupleIJNS5_1CILi128EEES8_NS7_ILi64EEEEEENS_10bfloat16_tEfNS_4arch4Sm80ELb0ELb0ELb1ELb0ELb0ELb0ELb0ELb0ELi2ELi4ELi4ELi4ELb0EEENS1_24CollectiveEpilogueBwdGQAISA_fSD_Li256ELb0ELb0EEENS1_19SingleTileSchedulerILb0ELb0ELb0ELi128EEEEEEEEEvNT_6ParamsE$_ZZN4cute16flatten_to_tupleINS_5tupleIJNS1_IJiiEEENS_1CILi8192EEEEEEEEDaRKT_ENKUlRKT_E_clIS2_EEDaSB_:
[----:B------:R-:W-:-:S04]  /*b5d0*/  MOV R7, 0x0 ;  /* 0x0000000000077802 */ /* 0x000fc80000000f00 */
[----:B------:R-:W-:Y:S05]  /*b5e0*/  RET.REL.NODEC R6 `(_ZN7cutlass13device_kernelIN5flash19enable_sm80_to_sm89INS1_16FlashAttnBwdSm80INS1_25CollectiveMainloopBwdSm80ILi2ELi2EN4cute5tupleIJNS5_1CILi128EEES8_NS7_ILi64EEEEEENS_10bfloat16_tEfNS_4arch4Sm80ELb0ELb0ELb1ELb0ELb0ELb0ELb0ELb0ELi2ELi4ELi4ELi4ELb0EEENS1_24CollectiveEpilogueBwdGQAISA_fSD_Li256ELb0ELb0EEENS1_19SingleTileSchedulerILb0ELb0ELb0ELi128EEEEEEEEEvNT_6ParamsE) ;  /* 0xffff4a1006007950 */ /* 0x000fea0003c3ffff */
        .type           $_ZN7cutlass13device_kernelIN5flash19enable_sm80_to_sm89INS1_16FlashAttnBwdSm80INS1_25CollectiveMainloopBwdSm80ILi2ELi2EN4cute5tupleIJNS5_1CILi128EEES8_NS7_ILi64EEEEEENS_10bfloat16_tEfNS_4arch4Sm80ELb0ELb0ELb1ELb0ELb0ELb0ELb0ELb0ELi2ELi4ELi4ELi4ELb0EEENS1_24CollectiveEpilogueBwdGQAISA_fSD_Li256ELb0ELb0EEENS1_19SingleTileSchedulerILb0ELb0ELb0ELi128EEEEEEEEEvNT_6ParamsE$_ZZN4cute16flatten_to_tupleINS_5tupleIJNS_1CILi0EEENS1_IJNS2_ILi1EEENS2_ILi512EEEiEEEEEEEEDaRKT_ENKUlRKT_E_clIS6_EEDaSD_,@function
        .size           $_ZN7cutlass13device_kernelIN5flash19enable_sm80_to_sm89INS1_16FlashAttnBwdSm80INS1_25CollectiveMainloopBwdSm80ILi2ELi2EN4cute5tupleIJNS5_1CILi128EEES8_NS7_ILi64EEEEEENS_10bfloat16_tEfNS_4arch4Sm80ELb0ELb0ELb1ELb0ELb0ELb0ELb0ELb0ELi2ELi4ELi4ELi4ELb0EEENS1_24CollectiveEpilogueBwdGQAISA_fSD_Li256ELb0ELb0EEENS1_19SingleTileSchedulerILb0ELb0ELb0ELi128EEEEEEEEEvNT_6ParamsE$_ZZN4cute16flatten_to_tupleINS_5tupleIJNS_1CILi0EEENS1_IJNS2_ILi1EEENS2_ILi512EEEiEEEEEEEEDaRKT_ENKUlRKT_E_clIS6_EEDaSD_,($_ZN7cutlass13device_kernelIN5flash19enable_sm80_to_sm89INS1_16FlashAttnBwdSm80INS1_25CollectiveMainloopBwdSm80ILi2ELi2EN4cute5tupleIJNS5_1CILi128EEES8_NS7_ILi64EEEEEENS_10bfloat16_tEfNS_4arch4Sm80ELb0ELb0ELb1ELb0ELb0ELb0ELb0ELb0ELi2ELi4ELi4ELi4ELb0EEENS1_24CollectiveEpilogueBwdGQAISA_fSD_Li256ELb0ELb0EEENS1_19SingleTileSchedulerILb0ELb0ELb0ELi128EEEEEEEEEvNT_6ParamsE$_ZZN4cute16flatten_to_tupleINS_5tupleIJNS_1CILi1024EEENS1_IJiiEEEEEEEEDaRKT_ENKUlRKT_E_clIS4_EEDaSB_ - $_ZN7cutlass13device_kernelIN5flash19enable_sm80_to_sm89INS1_16FlashAttnBwdSm80INS1_25CollectiveMainloopBwdSm80ILi2ELi2EN4cute5tupleIJNS5_1CILi128EEES8_NS7_ILi64EEEEEENS_10bfloat16_tEfNS_4arch4Sm80ELb0ELb0ELb1ELb0ELb0ELb0ELb0ELb0ELi2ELi4ELi4ELi4ELb0EEENS1_24CollectiveEpilogueBwdGQAISA_fSD_Li256ELb0ELb0EEENS1_19SingleTileSchedulerILb0ELb0ELb0ELi128EEEEEEEEEvNT_6ParamsE$_ZZN4cute16flatten_to_tupleINS_5tupleIJNS_1CILi0EEENS1_IJNS2_ILi1EEENS2_ILi512EEEiEEEEEEEEDaRKT_ENKUlRKT_E_clIS6_EEDaSD_)
$_ZN7cutlass13device_kernelIN5flash19enable_sm80_to_sm89INS1_16FlashAttnBwdSm80INS1_25CollectiveMainloopBwdSm80ILi2ELi2EN4cute5tupleIJNS5_1CILi128EEES8_NS7_ILi64EEEEEENS_10bfloat16_tEfNS_4arch4Sm80ELb0ELb0ELb1ELb0ELb0ELb0ELb0ELb0ELi2ELi4ELi4ELi4ELb0EEENS1_24CollectiveEpilogueBwdGQAISA_fSD_Li256ELb0ELb0EEENS1_19SingleTileSchedulerILb0ELb0ELb0ELi128EEEEEEEEEvNT_6ParamsE$_ZZN4cute16flatten_to_tupleINS_5tupleIJNS_1CILi0EEENS1_IJNS2_ILi1EEENS2_ILi512EEEiEEEEEEEEDaRKT_ENKUlRKT_E_clIS6_EEDaSD_:
[----:B------:R-:W-:Y:S02]  /*b5f0*/  MOV R8, R2 ;  /* 0x0000000200087202 */ /* 0x000fe40000000f00 */
[----:B------:R-:W-:-:S04]  /*b600*/  MOV R9, 0x0 ;  /* 0x0000000000097802 */ /* 0x000fc80000000f00 */
[----:B------:R-:W-:Y:S05]  /*b610*/  RET.REL.NODEC R8 `(_ZN7cutlass13device_kernelIN5flash19enable_sm80_to_sm89INS1_16FlashAttnBwdSm80INS1_25CollectiveMainloopBwdSm80ILi2ELi2EN4cute5tupleIJNS5_1CILi128EEES8_NS7_ILi64EEEEEENS_10bfloat16_tEfNS_4arch4Sm80ELb0ELb0ELb1ELb0ELb0ELb0ELb0ELb0ELi2ELi4ELi4ELi4ELb0EEENS1_24CollectiveEpilogueBwdGQAISA_fSD_Li256ELb0ELb0EEENS1_19SingleTileSchedulerILb0ELb0ELb0ELi128EEEEEEEEEvNT_6ParamsE) ;  /* 0xffff49e008007950 */ /* 0x000fea0003c3ffff */
        .type           $_ZN7cutlass13device_kernelIN5flash19enable_sm80_to_sm89INS1_16FlashAttnBwdSm80INS1_25CollectiveMainloopBwdSm80ILi2ELi2EN4cute5tupleIJNS5_1CILi128EEES8_NS7_ILi64EEEEEENS_10bfloat16_tEfNS_4arch4Sm80ELb0ELb0ELb1ELb0ELb0ELb0ELb0ELb0ELi2ELi4ELi4ELi4ELb0EEENS1_24CollectiveEpilogueBwdGQAISA_fSD_Li256ELb0ELb0EEENS1_19SingleTileSchedulerILb0ELb0ELb0ELi128EEEEEEEEEvNT_6ParamsE$_ZZN4cute16flatten_to_tupleINS_5tupleIJNS_1CILi1024EEENS1_IJiiEEEEEEEEDaRKT_ENKUlRKT_E_clIS4_EEDaSB_,@function
        .size           $_ZN7cutlass13device_kernelIN5flash19enable_sm80_to_sm89INS1_16FlashAttnBwdSm80INS1_25CollectiveMainloopBwdSm80ILi2ELi2EN4cute5tupleIJNS5_1CILi128EEES8_NS7_ILi64EEEEEENS_10bfloat16_tEfNS_4arch4Sm80ELb0ELb0ELb1ELb0ELb0ELb0ELb0ELb0ELi2ELi4ELi4ELi4ELb0EEENS1_24CollectiveEpilogueBwdGQAISA_fSD_Li256ELb0ELb0EEENS1_19SingleTileSchedulerILb0ELb0ELb0ELi128EEEEEEEEEvNT_6ParamsE$_ZZN4cute16flatten_to_tupleINS_5tupleIJNS_1CILi1024EEENS1_IJiiEEEEEEEEDaRKT_ENKUlRKT_E_clIS4_EEDaSB_,($_ZN7cutlass13device_kernelIN5flash19enable_sm80_to_sm89INS1_16FlashAttnBwdSm80INS1_25CollectiveMainloopBwdSm80ILi2ELi2EN4cute5tupleIJNS5_1CILi128EEES8_NS7_ILi64EEEEEENS_10bfloat16_tEfNS_4arch4Sm80ELb0ELb0ELb1ELb0ELb0ELb0ELb0ELb0ELi2ELi4ELi4ELi4ELb0EEENS1_24CollectiveEpilogueBwdGQAISA_fSD_Li256ELb0ELb0EEENS1_19SingleTileSchedulerILb0ELb0ELb0ELi128EEEEEEEEEvNT_6ParamsE$_ZZN4cute16flatten_to_tupleINS_5tupleIJNS_1CILi4096EEENS1_IJNS1_IJiiEEENS2_ILi8192EEEEEEEEEEEDaRKT_ENKUlRKT_E_clIS6_EEDaSD_ - $_ZN7cutlass13device_kernelIN5flash19enable_sm80_to_sm89INS1_16FlashAttnBwdSm80INS1_25CollectiveMainloopBwdSm80ILi2ELi2EN4cute5tupleIJNS5_1CILi128EEES8_NS7_ILi64EEEEEENS_10bfloat16_tEfNS_4arch4Sm80ELb0ELb0ELb1ELb0ELb0ELb0ELb0ELb0ELi2ELi4ELi4ELi4ELb0EEENS1_24CollectiveEpilogueBwdGQAISA_fSD_Li256ELb0ELb0EEENS1_19SingleTileSchedulerILb0ELb0ELb0ELi128EEEEEEEEEvNT_6ParamsE$_ZZN4cute16flatten_to_tupleINS_5tupleIJNS_1CILi1024EEENS1_IJiiEEEEEEEEDaRKT_ENKUlRKT_E_clIS4_EEDaSB_)
$_ZN7cutlass13device_kernelIN5flash19enable_sm80_to_sm89INS1_16FlashAttnBwdSm80INS1_25CollectiveMainloopBwdSm80ILi2ELi2EN4cute5tupleIJNS5_1CILi128EEES8_NS7_ILi64EEEEEENS_10bfloat16_tEfNS_4arch4Sm80ELb0ELb0ELb1ELb0ELb0ELb0ELb0ELb0ELi2ELi4ELi4ELi4ELb0EEENS1_24CollectiveEpilogueBwdGQAISA_fSD_Li256ELb0ELb0EEENS1_19SingleTileSchedulerILb0ELb0ELb0ELi128EEEEEEEEEvNT_6ParamsE$_ZZN4cute16flatten_to_tupleINS_5tupleIJNS_1CILi1024EEENS1_IJiiEEEEEEEEDaRKT_ENKUlRKT_E_clIS4_EEDaSB_:
[----:B------:R-:W-:-:S04]  /*b620*/  MOV R5, 0x0 ;  /* 0x0000000000057802 */ /* 0x000fc80000000f00 */
[----:B------:R-:W-:Y:S05]  /*b630*/  RET.REL.NODEC R4 `(_ZN7cutlass13device_kernelIN5flash19enable_sm80_to_sm89INS1_16FlashAttnBwdSm80INS1_25CollectiveMainloopBwdSm80ILi2ELi2EN4cute5tupleIJNS5_1CILi128EEES8_NS7_ILi64EEEEEENS_10bfloat16_tEfNS_4arch4Sm80ELb0ELb0ELb1ELb0ELb0ELb0ELb0ELb0ELi2ELi4ELi4ELi4ELb0EEENS1_24CollectiveEpilogueBwdGQAISA_fSD_Li256ELb0ELb0EEENS1_19SingleTileSchedulerILb0ELb0ELb0ELi128EEEEEEEEEvNT_6ParamsE) ;  /* 0xffff49c004007950 */ /* 0x000fea0003c3ffff */
        .type           $_ZN7cutlass13device_kernelIN5flash19enable_sm80_to_sm89INS1_16FlashAttnBwdSm80INS1_25CollectiveMainloopBwdSm80ILi2ELi2EN4cute5tupleIJNS5_1CILi128EEES8_NS7_ILi64EEEEEENS_10bfloat16_tEfNS_4arch4Sm80ELb0ELb0ELb1ELb0ELb0ELb0ELb0ELb0ELi2ELi4ELi4ELi4ELb0EEENS1_24CollectiveEpilogueBwdGQAISA_fSD_Li256ELb0ELb0EEENS1_19SingleTileSchedulerILb0ELb0ELb0ELi128EEEEEEEEEvNT_6ParamsE$_ZZN4cute16flatten_to_tupleINS_5tupleIJNS_1CILi4096EEENS1_IJNS1_IJiiEEENS2_ILi8192EEEEEEEEEEEDaRKT_ENKUlRKT_E_clIS6_EEDaSD_,@function
        .size           $_ZN7cutlass13device_kernelIN5flash19enable_sm80_to_sm89INS1_16FlashAttnBwdSm80INS1_25CollectiveMainloopBwdSm80ILi2ELi2EN4cute5tupleIJNS5_1CILi128EEES8_NS7_ILi64EEEEEENS_10bfloat16_tEfNS_4arch4Sm80ELb0ELb0ELb1ELb0ELb0ELb0ELb0ELb0ELi2ELi4ELi4ELi4ELb0EEENS1_24CollectiveEpilogueBwdGQAISA_fSD_Li256ELb0ELb0EEENS1_19SingleTileSchedulerILb0ELb0ELb0ELi128EEEEEEEEEvNT_6ParamsE$_ZZN4cute16flatten_to_tupleINS_5tupleIJNS_1CILi4096EEENS1_IJNS1_IJiiEEENS2_ILi8192EEEEEEEEEEEDaRKT_ENKUlRKT_E_clIS6_EEDaSD_,($_ZN7cutlass13device_kernelIN5flash19enable_sm80_to_sm89INS1_16FlashAttnBwdSm80INS1_25CollectiveMainloopBwdSm80ILi2ELi2EN4cute5tupleIJNS5_1CILi128EEES8_NS7_ILi64EEEEEENS_10bfloat16_tEfNS_4arch4Sm80ELb0ELb0ELb1ELb0ELb0ELb0ELb0ELb0ELi2ELi4ELi4ELi4ELb0EEENS1_24CollectiveEpilogueBwdGQAISA_fSD_Li256ELb0ELb0EEENS1_19SingleTileSchedulerILb0ELb0ELb0ELi128EEEEEEEEEvNT_6ParamsE$_ZZN4cute16flatten_to_tupleINS_5tupleIJNS_1CILi4096EEENS1_IJiiEEEEEEEEDaRKT_ENKUlRKT_E_clIS4_EEDaSB_ - $_ZN7cutlass13device_kernelIN5flash19enable_sm80_to_sm89INS1_16FlashAttnBwdSm80INS1_25CollectiveMainloopBwdSm80ILi2ELi2EN4cute5tupleIJNS5_1CILi128EEES8_NS7_ILi64EEEEEENS_10bfloat16_tEfNS_4arch4Sm80ELb0ELb0ELb1ELb0ELb0ELb0ELb0ELb0ELi2ELi4ELi4ELi4ELb0EEENS1_24CollectiveEpilogueBwdGQAISA_fSD_Li256ELb0ELb0EEENS1_19SingleTileSchedulerILb0ELb0ELb0ELi128EEEEEEEEEvNT_6ParamsE$_ZZN4cute16flatten_to_tupleINS_5tupleIJNS_1CILi4096EEENS1_IJNS1_IJiiEEENS2_ILi8192EEEEEEEEEEEDaRKT_ENKUlRKT_E_clIS6_EEDaSD_)
$_ZN7cutlass13device_kernelIN5flash19enable_sm80_to_sm89INS1_16FlashAttnBwdSm80INS1_25CollectiveMainloopBwdSm80ILi2ELi2EN4cute5tupleIJNS5_1CILi128EEES8_NS7_ILi64EEEEEENS_10bfloat16_tEfNS_4arch4Sm80ELb0ELb0ELb1ELb0ELb0ELb0ELb0ELb0ELi2ELi4ELi4ELi4ELb0EEENS1_24CollectiveEpilogueBwdGQAISA_fSD_Li256ELb0ELb0EEENS1_19SingleTileSchedulerILb0ELb0ELb0ELi128EEEEEEEEEvNT_6ParamsE$_ZZN4cute16flatten_to_tupleINS_5tupleIJNS_1CILi4096EEENS1_IJNS1_IJiiEEENS2_ILi8192EEEEEEEEEEEDaRKT_ENKUlRKT_E_clIS6_EEDaSD_:
[----:B------:R-:W-:-:S05]  /*b640*/  IADD3 R7, R69, -c[0x0][0x20], RZ ;  /* 0x8000080045077a10 */ /* 0x000fca0007ffe0ff */
[----:B------:R1:W5:Y:S04]  /*b650*/  LDL R2, [R7] ;  /* 0x0000000007027983 */ /* 0x0003680000100800 */
[----:B------:R1:W5:Y:S01]  /*b660*/  LDL R3, [R7+0x4] ;  /* 0x0000040007037983 */ /* 0x0003620000100800 */
[----:B------:R-:W-:Y:S02]  /*b670*/  IADD3 R5, R1, 0x1680, RZ ;  /* 0x0000168001057810 */ /* 0x000fe40007ffe0ff */
[----:B------:R-:W-:Y:S02]  /*b680*/  MOV R6, 0xb6b0 ;  /* 0x0000b6b000067802 */ /* 0x000fe40000000f00 */
[----:B------:R-:W-:Y:S02]  /*b690*/  IADD3 R5, R5, c[0x0][0x20], RZ ;  /* 0x0000080005057a10 */ /* 0x000fe40007ffe0ff */
[----:B-1---5:R-:W-:Y:S05]  /*b6a0*/  CALL.REL.NOINC `($_ZN7cutlass13device_kernelIN5flash19enable_sm80_to_sm89INS1_16FlashAttnBwdSm80INS1_25CollectiveMainloopBwdSm80ILi2ELi2EN4cute5tupleIJNS5_1CILi128EEES8_NS7_ILi64EEEEEENS_10bfloat16_tEfNS_4arch4Sm80ELb0ELb0ELb1ELb0ELb0ELb0ELb0ELb0ELi2ELi4ELi4ELi4ELb0EEENS1_24CollectiveEpilogueBwdGQAISA_fSD_Li256ELb0ELb0EEENS1_19SingleTileSchedulerILb0ELb0ELb0ELi128EEEEEEEEEvNT_6ParamsE$_ZZN4cute16flatten_to_tupleINS_5tupleIJNS1_IJiiEEENS_1CILi8192EEEEEEEEDaRKT_ENKUlRKT_E_clIS2_EEDaSB_) ;  /* 0xffffff2000007944 */ /* 0x022fea0003c3ffff */
[----:B------:R1:W-:Y:S01]  /*b6b0*/  STL.64 [R1+0x1680], R2 ;  /* 0x0016800201007387 */ /* 0x0003e20000100a00 */
[----:B------:R-:W-:-:S03]  /*b6c0*/  MOV R6, 0xb6e0 ;  /* 0x0000b6e000067802 */ /* 0x000fc60000000f00 */
[----:B-1----:R-:W-:Y:S05]  /*b6d0*/  CALL.REL.NOINC `($_ZN7cutlass13device_kernelIN5flash19enable_sm80_to_sm89INS1_16FlashAttnBwdSm80INS1_25CollectiveMainloopBwdSm80ILi2ELi2EN4cute5tupleIJNS5_1CILi128EEES8_NS7_ILi64EEEEEENS_10bfloat16_tEfNS_4arch4Sm80ELb0ELb0ELb1ELb0ELb0ELb0ELb0ELb0ELi2ELi4ELi4ELi4ELb0EEENS1_24CollectiveEpilogueBwdGQAISA_fSD_Li256ELb0ELb0EEENS1_19SingleTileSchedulerILb0ELb0ELb0ELi128EEEEEEEEEvNT_6ParamsE$_ZZN4cute12filter_tupleINS_5tupleIJNS1_IJiiEEENS_1CILi8192EEEEEEZNS_16flatten_to_tupleIS5_EEDaRKT_EUlRKT_E_EEDaS9_OT0_ENKUlDpSC_E_clIJS2_NS1_IJS4_EEEEEEDaSG_) ;  /* 0xfffff08000007944 */ /* 0x002fea0003c3ffff */
[----:B------:R-:W-:-:S04]  /*b6e0*/  MOV R5, 0x0 ;  /* 0x0000000000057802 */ /* 0x000fc80000000f00 */
[----:B------:R-:W-:Y:S05]  /*b6f0*/  RET.REL.NODEC R4 `(_ZN7cutlass13device_kernelIN5flash19enable_sm80_to_sm89INS1_16FlashAttnBwdSm80INS1_25CollectiveMainloopBwdSm80ILi2ELi2EN4cute5tupleIJNS5_1CILi128EEES8_NS7_ILi64EEEEEENS_10bfloat16_tEfNS_4arch4Sm80ELb0ELb0ELb1ELb0ELb0ELb0ELb0ELb0ELi2ELi4ELi4ELi4ELb0EEENS1_24CollectiveEpilogueBwdGQAISA_fSD_Li256ELb0ELb0EEENS1_19SingleTileSchedulerILb0ELb0ELb0ELi128EEEEEEEEEvNT_6ParamsE) ;  /* 0xffff490004007950 */ /* 0x000fea0003c3ffff */
        .type           $_ZN7cutlass13device_kernelIN5flash19enable_sm80_to_sm89INS1_16FlashAttnBwdSm80INS1_25CollectiveMainloopBwdSm80ILi2ELi2EN4cute5tupleIJNS5_1CILi128EEES8_NS7_ILi64EEEEEENS_10bfloat16_tEfNS_4arch4Sm80ELb0ELb0ELb1ELb0ELb0ELb0ELb0ELb0ELi2ELi4ELi4ELi4ELb0EEENS1_24CollectiveEpilogueBwdGQAISA_fSD_Li256ELb0ELb0EEENS1_19SingleTileSchedulerILb0ELb0ELb0ELi128EEEEEEEEEvNT_6ParamsE$_ZZN4cute16flatten_to_tupleINS_5tupleIJNS_1CILi4096EEENS1_IJiiEEEEEEEEDaRKT_ENKUlRKT_E_clIS4_EEDaSB_,@function
        .size           $_ZN7cutlass13device_kernelIN5flash19enable_sm80_to_sm89INS1_16FlashAttnBwdSm80INS1_25CollectiveMainloopBwdSm80ILi2ELi2EN4cute5tupleIJNS5_1CILi128EEES8_NS7_ILi64EEEEEENS_10bfloat16_tEfNS_4arch4Sm80ELb0ELb0ELb1ELb0ELb0ELb0ELb0ELb0ELi2ELi4ELi4ELi4ELb0EEENS1_24CollectiveEpilogueBwdGQAISA_fSD_Li256ELb0ELb0EEENS1_19SingleTileSchedulerILb0ELb0ELb0ELi128EEEEEEEEEvNT_6ParamsE$_ZZN4cute16flatten_to_tupleINS_5tupleIJNS_1CILi4096EEENS1_IJiiEEEEEEEEDaRKT_ENKUlRKT_E_clIS4_EEDaSB_,($_ZN7cutlass13device_kernelIN5flash19enable_sm80_to_sm89INS1_16FlashAttnBwdSm80INS1_25CollectiveMainloopBwdSm80ILi2ELi2EN4cute5tupleIJNS5_1CILi128EEES8_NS7_ILi64EEEEEENS_10bfloat16_tEfNS_4arch4Sm80ELb0ELb0ELb1ELb0ELb0ELb0ELb0ELb0ELi2ELi4ELi4ELi4ELb0EEENS1_24CollectiveEpilogueBwdGQAISA_fSD_Li256ELb0ELb0EEENS1_19SingleTileSchedulerILb0ELb0ELb0ELi128EEEEEEEEEvNT_6ParamsE$_ZZN4cute19as_arithmetic_tupleINS_15ArithmeticTupleIJiiEEEEEDaRKT_ENKUlDpRKT_E_clIJiiEEEDaS9_ - $_ZN7cutlass13device_kernelIN5flash19enable_sm80_to_sm89INS1_16FlashAttnBwdSm80INS1_25CollectiveMainloopBwdSm80ILi2ELi2EN4cute5tupleIJNS5_1CILi128EEES8_NS7_ILi64EEEEEENS_10bfloat16_tEfNS_4arch4Sm80ELb0ELb0ELb1ELb0ELb0ELb0ELb0ELb0ELi2ELi4ELi4ELi4ELb0EEENS1_24CollectiveEpilogueBwdGQAISA_fSD_Li256ELb0ELb0EEENS1_19SingleTileSchedulerILb0ELb0ELb0ELi128EEEEEEEEEvNT_6ParamsE$_ZZN4cute16flatten_to_tupleINS_5tupleIJNS_1CILi4096EEENS1_IJiiEEEEEEEEDaRKT_ENKUlRKT_E_clIS4_EEDaSB_)
$_ZN7cutlass13device_kernelIN5flash19enable_sm80_to_sm89INS1_16FlashAttnBwdSm80INS1_25CollectiveMainloopBwdSm80ILi2ELi2EN4cute5tupleIJNS5_1CILi128EEES8_NS7_ILi64EEEEEENS_10bfloat16_tEfNS_4arch4Sm80ELb0ELb0ELb1ELb0ELb0ELb0ELb0ELb0ELi2ELi4ELi4ELi4ELb0EEENS1_24CollectiveEpilogueBwdGQAISA_fSD_Li256ELb0ELb0EEENS1_19SingleTileSchedulerILb0ELb0ELb0ELi128EEEEEEEEEvNT_6ParamsE$_ZZN4cute16flatten_to_tupleINS_5tupleIJNS_1CILi4096EEENS1_IJiiEEEEEEEEDaRKT_ENKUlRKT_E_clIS4_EEDaSB_:
[----:B------:R-:W-:-:S04]  /*b700*/  MOV R5, 0x0 ;  /* 0x0000000000057802 */ /* 0x000fc80000000f00 */
[----:B------:R-:W-:Y:S05]  /*b710*/  RET.REL.NODEC R4 `(_ZN7cutlass13device_kernelIN5flash19enable_sm80_to_sm89INS1_16FlashAttnBwdSm80INS1_25CollectiveMainloopBwdSm80ILi2ELi2EN4cute5tupleIJNS5_1CILi128EEES8_NS7_ILi64EEEEEENS_10bfloat16_tEfNS_4arch4Sm80ELb0ELb0ELb1ELb0ELb0ELb0ELb0ELb0ELi2ELi4ELi4ELi4ELb0EEENS1_24CollectiveEpilogueBwdGQAISA_fSD_Li256ELb0ELb0EEENS1_19SingleTileSchedulerILb0ELb0ELb0ELi128EEEEEEEEEvNT_6ParamsE) ;  /* 0xffff48e004007950 */ /* 0x000fea0003c3ffff */
        .type           $_ZN7cutlass13device_kernelIN5flash19enable_sm80_to_sm89INS1_16FlashAttnBwdSm80INS1_25CollectiveMainloopBwdSm80ILi2ELi2EN4cute5tupleIJNS5_1CILi128EEES8_NS7_ILi64EEEEEENS_10bfloat16_tEfNS_4arch4Sm80ELb0ELb0ELb1ELb0ELb0ELb0ELb0ELb0ELi2ELi4ELi4ELi4ELb0EEENS1_24CollectiveEpilogueBwdGQAISA_fSD_Li256ELb0ELb0EEENS1_19SingleTileSchedulerILb0ELb0ELb0ELi128EEEEEEEEEvNT_6ParamsE$_ZZN4cute19as_arithmetic_tupleINS_15ArithmeticTupleIJiiEEEEEDaRKT_ENKUlDpRKT_E_clIJiiEEEDaS9_,@function
        .size           $_ZN7cutlass13device_kernelIN5flash19enable_sm80_to_sm89INS1_16FlashAttnBwdSm80INS1_25CollectiveMainloopBwdSm80ILi2ELi2EN4cute5tupleIJNS5_1CILi128EEES8_NS7_ILi64EEEEEENS_10bfloat16_tEfNS_4arch4Sm80ELb0ELb0ELb1ELb0ELb0ELb0ELb0ELb0ELi2ELi4ELi4ELi4ELb0EEENS1_24CollectiveEpilogueBwdGQAISA_fSD_Li256ELb0ELb0EEENS1_19SingleTileSchedulerILb0ELb0ELb0ELi128EEEEEEEEEvNT_6ParamsE$_ZZN4cute19as_arithmetic_tupleINS_15ArithmeticTupleIJiiEEEEEDaRKT_ENKUlDpRKT_E_clIJiiEEEDaS9_,($_ZN7cutlass13device_kernelIN5flash19enable_sm80_to_sm89INS1_16FlashAttnBwdSm80INS1_25CollectiveMainloopBwdSm80ILi2ELi2EN4cute5tupleIJNS5_1CILi128EEES8_NS7_ILi64EEEEEENS_10bfloat16_tEfNS_4arch4Sm80ELb0ELb0ELb1ELb0ELb0ELb0ELb0ELb0ELi2ELi4ELi4ELi4ELb0EEENS1_24CollectiveEpilogueBwdGQAISA_fSD_Li256ELb0ELb0EEENS1_19SingleTileSchedulerILb0ELb0ELb0ELi128EEEEEEEEEvNT_6ParamsE$_ZZN4cute19as_arithmetic_tupleINS_15ArithmeticTupleIJiiEEEEEDaRKT_ENKUlRKT_E_clIiEEDaS8_ - $_ZN7cutlass13device_kernelIN5flash19enable_sm80_to_sm89INS1_16FlashAttnBwdSm80INS1_25CollectiveMainloopBwdSm80ILi2ELi2EN4cute5tupleIJNS5_1CILi128EEES8_NS7_ILi64EEEEEENS_10bfloat16_tEfNS_4arch4Sm80ELb0ELb0ELb1ELb0ELb0ELb0ELb0ELb0ELi2ELi4ELi4ELi4ELb0EEENS1_24CollectiveEpilogueBwdGQAISA_fSD_Li256ELb0ELb0EEENS1_19SingleTileSchedulerILb0ELb0ELb0ELi128EEEEEEEEEvNT_6ParamsE$_ZZN4cute19as_arithmetic_tupleINS_15ArithmeticTupleIJiiEEEEEDaRKT_ENKUlDpRKT_E_clIJiiEEEDaS9_)
$_ZN7cutlass13device_kernelIN5flash19enable_sm80_to_sm89INS1_16FlashAttnBwdSm80INS1_25CollectiveMainloopBwdSm80ILi2ELi2EN4cute5tupleIJNS5_1CILi128EEES8_NS7_ILi64EEEEEENS_10bfloat16_tEfNS_4arch4Sm80ELb0ELb0ELb1ELb0ELb0ELb0ELb0ELb0ELi2ELi4ELi4ELi4ELb0EEENS1_24CollectiveEpilogueBwdGQAISA_fSD_Li256ELb0ELb0EEENS1_19SingleTileSchedulerILb0ELb0ELb0ELi128EEEEEEEEEvNT_6ParamsE$_ZZN4cute19as_arithmetic_tupleINS_15ArithmeticTupleIJiiEEEEEDaRKT_ENKUlDpRKT_E_clIJiiEEEDaS9_:
[----:B------:R-:W-:Y:S01]  /*b720*/  IADD3 R3, R1, 0x1688, RZ ;  /* 0x0000168801037810 */ /* 0x000fe20007ffe0ff */
[----:B------:R-:W-:Y:S01]  /*b730*/  IMAD.MOV.U32 R2, RZ, RZ, R9 ;  /* 0x000000ffff027224 */ /* 0x000fe200078e0009 */
[----:B------:R-:W-:Y:S02]  /*b740*/  MOV R6, 0xb770 ;  /* 0x0000b77000067802 */ /* 0x000fe40000000f00 */
[----:B------:R-:W-:Y:S02]  /*b750*/  IADD3 R3, R3, c[0x0][0x20], RZ ;  /* 0x0000080003037a10 */ /* 0x000fe40007ffe0ff */
[----:B------:R-:W-:Y:S05]  /*b760*/  CALL.REL.NOINC `($_ZN7cutlass13device_kernelIN5flash19enable_sm80_to_sm89INS1_16FlashAttnBwdSm80INS1_25CollectiveMainloopBwdSm80ILi2ELi2EN4cute5tupleIJNS5_1CILi128EEES8_NS7_ILi64EEEEEENS_10bfloat16_tEfNS_4arch4Sm80ELb0ELb0ELb1ELb0ELb0ELb0ELb0ELb0ELi2ELi4ELi4ELi4ELb0EEENS1_24CollectiveEpilogueBwdGQAISA_fSD_Li256ELb0ELb0EEENS1_19SingleTileSchedulerILb0ELb0ELb0ELi128EEEEEEEEEvNT_6ParamsE$_ZN4cute5tupleIJiiEEC2ERKiS3_) ;  /* 0xffffeb0000007944 */ /* 0x000fea0003c3ffff */
[----:B------:R1:W5:Y:S01]  /*b770*/  LDL.64 R2, [R1+0x1688] ;  /* 0x0016880001027983 */ /* 0x0003620000100a00 */
[----:B------:R-:W-:-:S04]  /*b780*/  MOV R91, 0x0 ;  /* 0x00000000005b7802 */ /* 0x000fc80000000f00 */
[----:B------:R-:W-:Y:S05]  /*b790*/  RET.REL.NODEC R90 `(_ZN7cutlass13device_kernelIN5flash19enable_sm80_to_sm89INS1_16FlashAttnBwdSm80INS1_25CollectiveMainloopBwdSm80ILi2ELi2EN4cute5tupleIJNS5_1CILi128EEES8_NS7_ILi64EEEEEENS_10bfloat16_tEfNS_4arch4Sm80ELb0ELb0ELb1ELb0ELb0ELb0ELb0ELb0ELi2ELi4ELi4ELi4ELb0EEENS1_24CollectiveEpilogueBwdGQAISA_fSD_Li256ELb0ELb0EEENS1_19SingleTileSchedulerILb0ELb0ELb0ELi128EEEEEEEEEvNT_6ParamsE) ;  /* 0xffff48605a007950 */ /* 0x000fea0003c3ffff */
        .type           $_ZN7cutlass13device_kernelIN5flash19enable_sm80_to_sm89INS1_16FlashAttnBwdSm80INS1_25CollectiveMainloopBwdSm80ILi2ELi2EN4cute5tupleIJNS5_1CILi128EEES8_NS7_ILi64EEEEEENS_10bfloat16_tEfNS_4arch4Sm80ELb0ELb0ELb1ELb0ELb0ELb0ELb0ELb0ELi2ELi4ELi4ELi4ELb0EEENS1_24CollectiveEpilogueBwdGQAISA_fSD_Li256ELb0ELb0EEENS1_19SingleTileSchedulerILb0ELb0ELb0ELi128EEEEEEEEEvNT_6ParamsE$_ZZN4cute19as_arithmetic_tupleINS_15ArithmeticTupleIJiiEEEEEDaRKT_ENKUlRKT_E_clIiEEDaS8_,@function
        .size           $_ZN7cutlass13device_kernelIN5flash19enable_sm80_to_sm89INS1_16FlashAttnBwdSm80INS1_25CollectiveMainloopBwdSm80ILi2ELi2EN4cute5tupleIJNS5_1CILi128EEES8_NS7_ILi64EEEEEENS_10bfloat16_tEfNS_4arch4Sm80ELb0ELb0ELb1ELb0ELb0ELb0ELb0ELb0ELi2ELi4ELi4ELi4ELb0EEENS1_24CollectiveEpilogueBwdGQAISA_fSD_Li256ELb0ELb0EEENS1_19SingleTileSchedulerILb0ELb0ELb0ELi128EEEEEEEEEvNT_6ParamsE$_ZZN4cute19as_arithmetic_tupleINS_15ArithmeticTupleIJiiEEEEEDaRKT_ENKUlRKT_E_clIiEEDaS8_,($_ZN7cutlass13device_kernelIN5flash19enable_sm80_to_sm89INS1_16FlashAttnBwdSm80INS1_25CollectiveMainloopBwdSm80ILi2ELi2EN4cute5tupleIJNS5_1CILi128EEES8_NS7_ILi64EEEEEENS_10bfloat16_tEfNS_4arch4Sm80ELb0ELb0ELb1ELb0ELb0ELb0ELb0ELb0ELi2ELi4ELi4ELi4ELb0EEENS1_24CollectiveEpilogueBwdGQAISA_fSD_Li256ELb0ELb0EEENS1_19SingleTileSchedulerILb0ELb0ELb0ELi128EEEEEEEEEvNT_6ParamsE$_ZZN4cute4diceINS_5tupleIJNS1_IJiNS1_IJiNS_1CILi0EEEEEEEEENS1_IJNS_10UnderscoreENS1_IJS6_S6_EEEEEEEEES9_EEDaRKT_RKT0_ENKUlRKT_RKT0_E_clIS5_S5_EEDaSI_SL_ - $_ZN7cutlass13device_kernelIN5flash19enable_sm80_to_sm89INS1_16FlashAttnBwdSm80INS1_25CollectiveMainloopBwdSm80ILi2ELi2EN4cute5tupleIJNS5_1CILi128EEES8_NS7_ILi64EEEEEENS_10bfloat16_tEfNS_4arch4Sm80ELb0ELb0ELb1ELb0ELb0ELb0ELb0ELb0ELi2ELi4ELi4ELi4ELb0EEENS1_24CollectiveEpilogueBwdGQAISA_fSD_Li256ELb0ELb0EEENS1_19SingleTileSchedulerILb0ELb0ELb0ELi128EEEEEEEEEvNT_6ParamsE$_ZZN4cute19as_arithmetic_tupleINS_15ArithmeticTupleIJiiEEEEEDaRKT_ENKUlRKT_E_clIiEEDaS8_)
$_ZN7cutlass13device_kernelIN5flash19enable_sm80_to_sm89INS1_16FlashAttnBwdSm80INS1_25CollectiveMainloopBwdSm80ILi2ELi2EN4cute5tupleIJNS5_1CILi128EEES8_NS7_ILi64EEEEEENS_10bfloat16_tEfNS_4arch4Sm80ELb0ELb0ELb1ELb0ELb0ELb0ELb0ELb0ELi2ELi4ELi4ELi4ELb0EEENS1_24CollectiveEpilogueBwdGQAISA_fSD_Li256ELb0ELb0EEENS1_19SingleTileSchedulerILb0ELb0ELb0ELi128EEEEEEEEEvNT_6ParamsE$_ZZN4cute19as_arithmetic_tupleINS_15ArithmeticTupleIJiiEEEEEDaRKT_ENKUlRKT_E_clIiEEDaS8_:
[----:B------:R-:W-:Y:S02]  /*b7a0*/  MOV R80, R2 ;  /* 0x0000000200507202 */ /* 0x000fe40000000f00 */
[----:B------:R-:W-:Y:S02]  /*b7b0*/  MOV R81, 0x0 ;  /* 0x0000000000517802 */ /* 0x000fe40000000f00 */
[----:B------:R-:W-:Y:S02]  /*b7c0*/  MOV R6, R7 ;  /* 0x0000000700067202 */ /* 0x000fe40000000f00 */
[----:B------:R-:W-:Y:S05]  /*b7d0*/  RET.REL.NODEC R80 `(_ZN7cutlass13device_kernelIN5flash19enable_sm80_to_sm89INS1_16FlashAttnBwdSm80INS1_25CollectiveMainloopBwdSm80ILi2ELi2EN4cute5tupleIJNS5_1CILi128EEES8_NS7_ILi64EEEEEENS_10bfloat16_tEfNS_4arch4Sm80ELb0ELb0ELb1ELb0ELb0ELb0ELb0ELb0ELi2ELi4ELi4ELi4ELb0EEENS1_24CollectiveEpilogueBwdGQAISA_fSD_Li256ELb0ELb0EEENS1_19SingleTileSchedulerILb0ELb0ELb0ELi128EEEEEEEEEvNT_6ParamsE) ;  /* 0xffff482050007950 */ /* 0x000fea0003c3ffff */
        .type           $_ZN7cutlass13device_kernelIN5flash19enable_sm80_to_sm89INS1_16FlashAttnBwdSm80INS1_25CollectiveMainloopBwdSm80ILi2ELi2EN4cute5tupleIJNS5_1CILi128EEES8_NS7_ILi64EEEEEENS_10bfloat16_tEfNS_4arch4Sm80ELb0ELb0ELb1ELb0ELb0ELb0ELb0ELb0ELi2ELi4ELi4ELi4ELb0EEENS1_24CollectiveEpilogueBwdGQAISA_fSD_Li256ELb0ELb0EEENS1_19SingleTileSchedulerILb0ELb0ELb0ELi128EEEEEEEEEvNT_6ParamsE$_ZZN4cute4diceINS_5tupleIJNS1_IJiNS1_IJiNS_1CILi0EEEEEEEEENS1_IJNS_10UnderscoreENS1_IJS6_S6_EEEEEEEEES9_EEDaRKT_RKT0_ENKUlRKT_RKT0_E_clIS5_S5_EEDaSI_SL_,@function
        .size           $_ZN7cutlass13device_kernelIN5flash19enable_sm80_to_sm89INS1_16FlashAttnBwdSm80INS1_25CollectiveMainloopBwdSm80ILi2ELi2EN4cute5tupleIJNS5_1CILi128EEES8_NS7_ILi64EEEEEENS_10bfloat16_tEfNS_4arch4Sm80ELb0ELb0ELb1ELb0ELb0ELb0ELb0ELb0ELi2ELi4ELi4ELi4ELb0EEENS1_24CollectiveEpilogueBwdGQAISA_fSD_Li256ELb0ELb0EEENS1_19SingleTileSchedulerILb0ELb0ELb0ELi128EEEEEEEEEvNT_6ParamsE$_ZZN4cute4diceINS_5tupleIJNS1_IJiNS1_IJiNS_1CILi0EEEEEEEEENS1_IJNS_10UnderscoreENS1_IJS6_S6_EEEEEEEEES9_EEDaRKT_RKT0_ENKUlRKT_RKT0_E_clIS5_S5_EEDaSI_SL_,($_ZN7cutlass13device_kernelIN5flash19enable_sm80_to_sm89INS1_16FlashAttnBwdSm80INS1_25CollectiveMainloopBwdSm80ILi2ELi2EN4cute5tupleIJNS5_1CILi128EEES8_NS7_ILi64EEEEEENS_10bfloat16_tEfNS_4arch4Sm80ELb0ELb0ELb1ELb0ELb0ELb0ELb0ELb0ELi2ELi4ELi4ELi4ELb0EEENS1_24CollectiveEpilogueBwdGQAISA_fSD_Li256ELb0ELb0EEENS1_19SingleTileSchedulerILb0ELb0ELb0ELi128EEEEEEEEEvNT_6ParamsE$_ZZN4cute4takeILi1ELi2ENS_5tupleIJNS1_IJNS_1CILi1EEENS2_ILi0EEEEEEiEEEEEDaRKT1_ENKUlDpRKT_E_clIJiEEEDaSD_ - $_ZN7cutlass13device_kernelIN5flash19enable_sm80_to_sm89INS1_16FlashAttnBwdSm80INS1_25CollectiveMainloopBwdSm80ILi2ELi2EN4cute5tupleIJNS5_1CILi128EEES8_NS7_ILi64EEEEEENS_10bfloat16_tEfNS_4arch4Sm80ELb0ELb0ELb1ELb0ELb0ELb0ELb0ELb0ELi2ELi4ELi4ELi4ELb0EEENS1_24CollectiveEpilogueBwdGQAISA_fSD_Li256ELb0ELb0EEENS1_19SingleTileSchedulerILb0ELb0ELb0ELi128EEEEEEEEEvNT_6ParamsE$_ZZN4cute4diceINS_5tupleIJNS1_IJiNS1_IJiNS_1CILi0EEEEEEEEENS1_IJNS_10UnderscoreENS1_IJS6_S6_EEEEEEEEES9_EEDaRKT_RKT0_ENKUlRKT_RKT0_E_clIS5_S5_EEDaSI_SL_)
$_ZN7cutlass13device_kernelIN5flash19enable_sm80_to_sm89INS1_16FlashAttnBwdSm80INS1_25CollectiveMainloopBwdSm80ILi2ELi2EN4cute5tupleIJNS5_1CILi128EEES8_NS7_ILi64EEEEEENS_10bfloat16_tEfNS_4arch4Sm80ELb0ELb0ELb1ELb0ELb0ELb0ELb0ELb0ELi2ELi4ELi4ELi4ELb0EEENS1_24CollectiveEpilogueBwdGQAISA_fSD_Li256ELb0ELb0EEENS1_19SingleTileSchedulerILb0ELb0ELb0ELi128EEEEEEEEEvNT_6ParamsE$_ZZN4cute4diceINS_5tupleIJNS1_IJiNS1_IJiNS_1CILi0EEEEEEEEENS1_IJNS_10UnderscoreENS1_IJS6_S6_EEEEEEEEES9_EEDaRKT_RKT0_ENKUlRKT_RKT0_E_clIS5_S5_EEDaSI_SL_:
[----:B------:R-:W-:-:S05]  /*b7e0*/  IADD3 R9, R2, -c[0x0][0x20], RZ ;  /* 0x8000080002097a10 */ /* 0x000fca0007ffe0ff */
[----:B------:R1:W5:Y:S01]  /*b7f0*/  LDL R3, [R9] ;  /* 0x0000000009037983 */ /* 0x0003620000100800 */
[----:B------:R-:W-:Y:S02]  /*b800*/  IADD3 R5, R1, 0x1680, RZ ;  /* 0x0000168001057810 */ /* 0x000fe40007ffe0ff */
[----:B------:R-:W-:Y:S02]  /*b810*/  MOV R8, 0xb840 ;  /* 0x0000b84000087802 */ /* 0x000fe40000000f00 */
[----:B------:R-:W-:Y:S02]  /*b820*/  IADD3 R5, R5, c[0x0][0x20], RZ ;  /* 0x0000080005057a10 */ /* 0x000fe40007ffe0ff */
[----:B-1---5:R-:W-:Y:S05]  /*b830*/  CALL.REL.NOINC `($_ZN7cutlass13device_kernelIN5flash19enable_sm80_to_sm89INS1_16FlashAttnBwdSm80INS1_25CollectiveMainloopBwdSm80ILi2ELi2EN4cute5tupleIJNS5_1CILi128EEES8_NS7_ILi64EEEEEENS_10bfloat16_tEfNS_4arch4Sm80ELb0ELb0ELb1ELb0ELb0ELb0ELb0ELb0ELi2ELi4ELi4ELi4ELb0EEENS1_24CollectiveEpilogueBwdGQAISA_fSD_Li256ELb0ELb0EEENS1_19SingleTileSchedulerILb0ELb0ELb0ELi128EEEEEEEEEvNT_6ParamsE$_ZZN4cute6detail9lift_diceINS_5tupleIJiNS2_IJiNS_1CILi0EEEEEEEEES6_EEDaRKT_RKT0_ENKUlRKT_RKT0_E_clIiiEEDaSF_SI_) ;  /* 0x0000249000007944 */ /* 0x022fea0003c00000 */
[----:B------:R1:W5:Y:S01]  /*b840*/  LDL R3, [R9+0x4] ;  /* 0x0000040009037983 */ /* 0x0003620000100800 */
[----:B------:R-:W-:-:S03]  /*b850*/  MOV R8, 0xb870 ;  /* 0x0000b87000087802 */ /* 0x000fc60000000f00 */
[----:B-12--5:R-:W-:Y:S05]  /*b860*/  CALL.REL.NOINC `($_ZN7cutlass13device_kernelIN5flash19enable_sm80_to_sm89INS1_16FlashAttnBwdSm80INS1_25CollectiveMainloopBwdSm80ILi2ELi2EN4cute5tupleIJNS5_1CILi128EEES8_NS7_ILi64EEEEEENS_10bfloat16_tEfNS_4arch4Sm80ELb0ELb0ELb1ELb0ELb0ELb0ELb0ELb0ELi2ELi4ELi4ELi4ELb0EEENS1_24CollectiveEpilogueBwdGQAISA_fSD_Li256ELb0ELb0EEENS1_19SingleTileSchedulerILb0ELb0ELb0ELi128EEEEEEEEEvNT_6ParamsE$_ZZN4cute6detail9lift_diceINS_5tupleIJiNS2_IJiNS_1CILi0EEEEEEEEES6_EEDaRKT_RKT0_ENKUlRKT_RKT0_E_clIS5_S5_EEDaSF_SI_) ;  /* 0x000023f000007944 */ /* 0x026fea0003c00000 */
[----:B------:R2:W-:Y:S01]  /*b870*/  STL [R1+0x1680], R6 ;  /* 0x0016800601007387 */ /* 0x0005e20000100800 */
[----:B------:R-:W-:-:S03]  /*b880*/  MOV R2, 0xb8a0 ;  /* 0x0000b8a000027802 */ /* 0x000fc60000000f00 */
[----:B-12---:R-:W-:Y:S05]  /*b890*/  CALL.REL.NOINC `($_ZN7cutlass13device_kernelIN5flash19enable_sm80_to_sm89INS1_16FlashAttnBwdSm80INS1_25CollectiveMainloopBwdSm80ILi2ELi2EN4cute5tupleIJNS5_1CILi128EEES8_NS7_ILi64EEEEEENS_10bfloat16_tEfNS_4arch4Sm80ELb0ELb0ELb1ELb0ELb0ELb0ELb0ELb0ELi2ELi4ELi4ELi4ELb0EEENS1_24CollectiveEpilogueBwdGQAISA_fSD_Li256ELb0ELb0EEENS1_19SingleTileSchedulerILb0ELb0ELb0ELi128EEEEEEEEEvNT_6ParamsE$_ZZN4cute12filter_tupleINS_5tupleIJiNS1_IJiNS_1CILi0EEEEEEEEES5_ZNS_6detail9lift_diceIS5_S5_EEDaRKT_RKT0_EUlRKT_RKT0_E_EEDaSA_SD_OT1_ENKUlDpSG_E_clIJNS1_IJiEEES4_EEEDaSN_) ;  /* 0xfffff60000007944 */ /* 0x006fea0003c3ffff */
[----:B-----5:R-:W-:Y:S02]  /*b8a0*/  MOV R2, R5 ;  /* 0x0000000500027202 */ /* 0x020fe40000000f00 */
[----:B------:R-:W-:-:S04]  /*b8b0*/  MOV R5, 0x0 ;  /* 0x0000000000057802 */ /* 0x000fc80000000f00 */
[----:B------:R-:W-:Y:S05]  /*b8c0*/  RET.REL.NODEC R4 `(_ZN7cutlass13device_kernelIN5flash19enable_sm80_to_sm89INS1_16FlashAttnBwdSm80INS1_25CollectiveMainloopBwdSm80ILi2ELi2EN4cute5tupleIJNS5_1CILi128EEES8_NS7_ILi64EEEEEENS_10bfloat16_tEfNS_4arch4Sm80ELb0ELb0ELb1ELb0ELb0ELb0ELb0ELb0ELi2ELi4ELi4ELi4ELb0EEENS1_24CollectiveEpilogueBwdGQAISA_fSD_Li256ELb0ELb0EEENS1_19SingleTileSchedulerILb0ELb0ELb0ELi128EEEEEEEEEvNT_6ParamsE) ;  /* 0xffff473004007950 */ /* 0x000fea0003c3ffff */
        .type           $_ZN7cutlass13device_kernelIN5flash19enable_sm80_to_sm89INS1_16FlashAttnBwdSm80INS1_25CollectiveMainloopBwdSm80ILi2ELi2EN4cute5tupleIJNS5_1CILi128EEES8_NS7_ILi64EEEEEENS_10bfloat16_tEfNS_4arch4Sm80ELb0ELb0ELb1ELb0ELb0ELb0ELb0ELb0ELi2ELi4ELi4ELi4ELb0EEENS1_24CollectiveEpilogueBwdGQAISA_fSD_Li256ELb0ELb0EEENS1_19SingleTileSchedulerILb0ELb0ELb0ELi128EEEEEEEEEvNT_6ParamsE$_ZZN4cute4takeILi1ELi2ENS_5tupleIJNS1_IJNS_1CILi1EEENS2_ILi0EEEEEEiEEEEEDaRKT1_ENKUlDpRKT_E_clIJiEEEDaSD_,@function
        .size           $_ZN7cutlass13device_kernelIN5flash19enable_sm80_to_sm89INS1_16FlashAttnBwdSm80INS1_25CollectiveMainloopBwdSm80ILi2ELi2EN4cute5tupleIJNS5_1CILi128EEES8_NS7_ILi64EEEEEENS_10bfloat16_tEfNS_4arch4Sm80ELb0ELb0ELb1ELb0ELb0ELb0ELb0ELb0ELi2ELi4ELi4ELi4ELb0EEENS1_24CollectiveEpilogueBwdGQAISA_fSD_Li256ELb0ELb0EEENS1_19SingleTileSchedulerILb0ELb0ELb0ELi128EEEEEEEEEvNT_6ParamsE$_ZZN4cute4takeILi1ELi2ENS_5tupleIJNS1_IJNS_1CILi1EEENS2_ILi0EEEEEEiEEEEEDaRKT1_ENKUlDpRKT_E_clIJiEEEDaSD_,($_ZN7cutlass13device_kernelIN5flash19enable_sm80_to_sm89INS1_16FlashAttnBwdSm80INS1_25CollectiveMainloopBwdSm80ILi2ELi2EN4cute5tupleIJNS5_1CILi128EEES8_NS7_ILi64EEEEEENS_10bfloat16_tEfNS_4arch4Sm80ELb0ELb0ELb1ELb0ELb0ELb0ELb0ELb0ELi2ELi4ELi4ELi4ELb0EEENS1_24CollectiveEpilogueBwdGQAISA_fSD_Li256ELb0ELb0EEENS1_19SingleTileSchedulerILb0ELb0ELb0ELi128EEEEEEEEEvNT_6ParamsE$_ZZN4cute4takeILi1ELi3ENS_5tupleIJNS1_IJNS_1CILi1EEENS2_ILi512EEEiEEENS2_ILi4096EEENS1_IJNS1_IJiiEEENS2_ILi8192EEEEEEEEEEEDaRKT1_ENKUlDpRKT_E_clIJS6_S9_EEEDaSH_ - $_ZN7cutlass13device_kernelIN5flash19enable_sm80_to_sm89INS1_16FlashAttnBwdSm80INS1_25CollectiveMainloopBwdSm80ILi2ELi2EN4cute5tupleIJNS5_1CILi128EEES8_NS7_ILi64EEEEEENS_10bfloat16_tEfNS_4arch4Sm80ELb0ELb0ELb1ELb0ELb0ELb0ELb0ELb0ELi2ELi4ELi4ELi4ELb0EEENS1_24CollectiveEpilogueBwdGQAISA_fSD_Li256ELb0ELb0EEENS1_19SingleTileSchedulerILb0ELb0ELb0ELi128EEEEEEEEEvNT_6ParamsE$_ZZN4cute4takeILi1ELi2ENS_5tupleIJNS1_IJNS_1CILi1EEENS2_ILi0EEEEEEiEEEEEDaRKT1_ENKUlDpRKT_E_clIJiEEEDaSD_)
$_ZN7cutlass13device_kernelIN5flash19enable_sm80_to_sm89INS1_16FlashAttnBwdSm80INS1_25CollectiveMainloopBwdSm80ILi2ELi2EN4cute5tupleIJNS5_1CILi128EEES8_NS7_ILi64EEEEEENS_10bfloat16_tEfNS_4arch4Sm80ELb0ELb0ELb1ELb0ELb0ELb0ELb0ELb0ELi2ELi4ELi4ELi4ELb0EEENS1_24CollectiveEpilogueBwdGQAISA_fSD_Li256ELb0ELb0EEENS1_19SingleTileSchedulerILb0ELb0ELb0ELi128EEEEEEEEEvNT_6ParamsE$_ZZN4cute4takeILi1ELi2ENS_5tupleIJNS1_IJNS_1CILi1EEENS2_ILi0EEEEEEiEEEEEDaRKT1_ENKUlDpRKT_E_clIJiEEEDaSD_:
[----:B------:R-:W-:Y:S02]  /*b8d0*/  IADD3 R2, R1, 0x1680, RZ ;  /* 0x0000168001027810 */ /* 0x000fe40007ffe0ff */
[----:B------:R-:W-:Y:S02]  /*b8e0*/  MOV R6, 0xb910 ;  /* 0x0000b91000067802 */ /* 0x000fe40000000f00 */
[----:B------:R-:W-:Y:S02]  /*b8f0*/  IADD3 R2, R2, c[0x0][0x20], RZ ;  /* 0x0000080002027a10 */ /* 0x000fe40007ffe0ff */
[----:B------:R-:W-:Y:S05]  /*b900*/  CALL.REL.NOINC `($_ZN7cutlass13device_kernelIN5flash19enable_sm80_to_sm89INS1_16FlashAttnBwdSm80INS1_25CollectiveMainloopBwdSm80ILi2ELi2EN4cute5tupleIJNS5_1CILi128EEES8_NS7_ILi64EEEEEENS_10bfloat16_tEfNS_4arch4Sm80ELb0ELb0ELb1ELb0ELb0ELb0ELb0ELb0ELi2ELi4ELi4ELi4ELb0EEENS1_24CollectiveEpilogueBwdGQAISA_fSD_Li256ELb0ELb0EEENS1_19SingleTileSchedulerILb0ELb0ELb0ELi128EEEEEEEEEvNT_6ParamsE$_ZN4cute3eso3ESOILb0ELb1EJiEEC2ERKi) ;  /* 0xffffad7000007944 */ /* 0x000fea0003c3ffff */
[----:B-1----:R1:W5:Y:S01]  /*b910*/  LDL R3, [R1+0x1680] ;  /* 0x0016800001037983 */ /* 0x0023620000100800 */
[----:B------:R-:W-:-:S04]  /*b920*/  MOV R9, 0x0 ;  /* 0x0000000000097802 */ /* 0x000fc80000000f00 */
[----:B------:R-:W-:Y:S05]  /*b930*/  RET.REL.NODEC R8 `(_ZN7cutlass13device_kernelIN5flash19enable_sm80_to_sm89INS1_16FlashAttnBwdSm80INS1_25CollectiveMainloopBwdSm80ILi2ELi2EN4cute5tupleIJNS5_1CILi128EEES8_NS7_ILi64EEEEEENS_10bfloat16_tEfNS_4arch4Sm80ELb0ELb0ELb1ELb0ELb0ELb0ELb0ELb0ELi2ELi4ELi4ELi4ELb0EEENS1_24CollectiveEpilogueBwdGQAISA_fSD_Li256ELb0ELb0EEENS1_19SingleTileSchedulerILb0ELb0ELb0ELi128EEEEEEEEEvNT_6ParamsE) ;  /* 0xffff46c008007950 */ /* 0x000fea0003c3ffff */
        .type           $_ZN7cutlass13device_kernelIN5flash19enable_sm80_to_sm89INS1_16FlashAttnBwdSm80INS1_25CollectiveMainloopBwdSm80ILi2ELi2EN4cute5tupleIJNS5_1CILi128EEES8_NS7_ILi64EEEEEENS_10bfloat16_tEfNS_4arch4Sm80ELb0ELb0ELb1ELb0ELb0ELb0ELb0ELb0ELi2ELi4ELi4ELi4ELb0EEENS1_24CollectiveEpilogueBwdGQAISA_fSD_Li256ELb0ELb0EEENS1_19SingleTileSchedulerILb0ELb0ELb0ELi128EEEEEEEEEvNT_6ParamsE$_ZZN4cute4takeILi1ELi3ENS_5tupleIJNS1_IJNS_1CILi1EEENS2_ILi512EEEiEEENS2_ILi4096EEENS1_IJNS1_IJiiEEENS2_ILi8192EEEEEEEEEEEDaRKT1_ENKUlDpRKT_E_clIJS6_S9_EEEDaSH_,@function
        .size           $_ZN7cutlass13device_kernelIN5flash19enable_sm80_to_sm89INS1_16FlashAttnBwdSm80INS1_25CollectiveMainloopBwdSm80ILi2ELi2EN4cute5tupleIJNS5_1CILi128EEES8_NS7_ILi64EEEEEENS_10bfloat16_tEfNS_4arch4Sm80ELb0ELb0ELb1ELb0ELb0ELb0ELb0ELb0ELi2ELi4ELi4ELi4ELb0EEENS1_24CollectiveEpilogueBwdGQAISA_fSD_Li256ELb0ELb0EEENS1_19SingleTileSchedulerILb0ELb0ELb0ELi128EEEEEEEEEvNT_6ParamsE$_ZZN4cute4takeILi1ELi3ENS_5tupleIJNS1_IJNS_1CILi1EEENS2_ILi512EEEiEEENS2_ILi4096EEENS1_IJNS1_IJiiEEENS2_ILi8192EEEEEEEEEEEDaRKT1_ENKUlDpRKT_E_clIJS6_S9_EEEDaSH_,($_ZN7cutlass13device_kernelIN5flash19enable_sm80_to_sm89INS1_16FlashAttnBwdSm80INS1_25CollectiveMainloopBwdSm80ILi2ELi2EN4cute5tupleIJNS5_1CILi128EEES8_NS7_ILi64EEEEEENS_10bfloat16_tEfNS_4arch4Sm80ELb0ELb0ELb1ELb0ELb0ELb0ELb0ELb0ELi2ELi4ELi4ELi4ELb0EEENS1_24CollectiveEpilogueBwdGQAISA_fSD_Li256ELb0ELb0EEENS1_19SingleTileSchedulerILb0ELb0ELb0ELi128EEEEEEEEEvNT_6ParamsE$_ZZN4cute4takeILi1ELi3ENS_5tupleIJNS1_IJNS_1CILi1EEENS2_ILi512EEEiEEENS2_ILi4096EEENS1_IJiiEEEEEEEEDaRKT1_ENKUlDpRKT_E_clIJS6_S7_EEEDaSF_ - $_ZN7cutlass13device_kernelIN5flash19enable_sm80_to_sm89INS1_16FlashAttnBwdSm80INS1_25CollectiveMainloopBwdSm80ILi2ELi2EN4cute5tupleIJNS5_1CILi128EEES8_NS7_ILi64EEEEEENS_10bfloat16_tEfNS_4arch4Sm80ELb0ELb0ELb1ELb0ELb0ELb0ELb0ELb0ELi2ELi4ELi4ELi4ELb0EEENS1_24CollectiveEpilogueBwdGQAISA_fSD_Li256ELb0ELb0EEENS1_19SingleTileSchedulerILb0ELb0ELb0ELi128EEEEEEEEEvNT_6ParamsE$_ZZN4cute4takeILi1ELi3ENS_5tupleIJNS1_IJNS_1CILi1EEENS2_ILi512EEEiEEENS2_ILi4096EEENS1_IJNS1_IJiiEEENS2_ILi8192EEEEEEEEEEEDaRKT1_ENKUlDpRKT_E_clIJS6_S9_EEEDaSH_)
$_ZN7cutlass13device_kernelIN5flash19enable_sm80_to_sm89INS1_16FlashAttnBwdSm80INS1_25CollectiveMainloopBwdSm80ILi2ELi2EN4cute5tupleIJNS5_1CILi128EEES8_NS7_ILi64EEEEEENS_10bfloat16_tEfNS_4arch4Sm80ELb0ELb0ELb1ELb0ELb0ELb0ELb0ELb0ELi2ELi4ELi4ELi4ELb0EEENS1_24CollectiveEpilogueBwdGQAISA_fSD_Li256ELb0ELb0EEENS1_19SingleTileSchedulerILb0ELb0ELb0ELi128EEEEEEEEEvNT_6ParamsE$_ZZN4cute4takeILi1ELi3ENS_5tupleIJNS1_IJNS_1CILi1EEENS2_ILi512EEEiEEENS2_ILi4096EEENS1_IJNS1_IJiiEEENS2_ILi8192EEEEEEEEEEEDaRKT1_ENKUlDpRKT_E_clIJS6_S9_EEEDaSH_:
[----:B------:R-:W-:Y:S02]  /*b940*/  IADD3 R2, R1, 0x1680, RZ ;  /* 0x0000168001027810 */ /* 0x000fe40007ffe0ff */
[----:B------:R-:W-:Y:S02]  /*b950*/  MOV R6, 0xb980 ;  /* 0x0000b98000067802 */ /* 0x000fe40000000f00 */
[----:B------:R-:W-:Y:S02]  /*b960*/  IADD3 R2, R2, c[0x0][0x20], RZ ;  /* 0x0000080002027a10 */ /* 0x000fe40007ffe0ff */
[----:B------:R-:W-:Y:S05]  /*b970*/  CALL.REL.NOINC `($_ZN7cutlass13device_kernelIN5flash19enable_sm80_to_sm89INS1_16FlashAttnBwdSm80INS1_25CollectiveMainloopBwdSm80ILi2ELi2EN4cute5tupleIJNS5_1CILi128EEES8_NS7_ILi64EEEEEENS_10bfloat16_tEfNS_4arch4Sm80ELb0ELb0ELb1ELb0ELb0ELb0ELb0ELb0ELi2ELi4ELi4ELi4ELb0EEENS1_24CollectiveEpilogueBwdGQAISA_fSD_Li256ELb0ELb0EEENS1_19SingleTileSchedulerILb0ELb0ELb0ELi128EEEEEEEEEvNT_6ParamsE$_ZN4cute3eso3ESOILb1ELb0EJNS_1CILi4096EEENS_5tupleIJNS4_IJiiEEENS2_ILi8192EEEEEEEEC2ERKS3_RKS7_) ;  /* 0xffffb94000007944 */ /* 0x000fea0003c3ffff */
[----:B-1----:R1:W5:Y:S01]  /*b980*/  LDL.64 R2, [R1+0x1680] ;  /* 0x0016800001027983 */ /* 0x0023620000100a00 */
[----:B------:R-:W-:-:S04]  /*b990*/  MOV R5, 0x0 ;  /* 0x0000000000057802 */ /* 0x000fc80000000f00 */
[----:B------:R-:W-:Y:S05]  /*b9a0*/  RET.REL.NODEC R4 `(_ZN7cutlass13device_kernelIN5flash19enable_sm80_to_sm89INS1_16FlashAttnBwdSm80INS1_25CollectiveMainloopBwdSm80ILi2ELi2EN4cute5tupleIJNS5_1CILi128EEES8_NS7_ILi64EEEEEENS_10bfloat16_tEfNS_4arch4Sm80ELb0ELb0ELb1ELb0ELb0ELb0ELb0ELb0ELi2ELi4ELi4ELi4ELb0EEENS1_24CollectiveEpilogueBwdGQAISA_fSD_Li256ELb0ELb0EEENS1_19SingleTileSchedulerILb0ELb0ELb0ELi128EEEEEEEEEvNT_6ParamsE) ;  /* 0xffff465004007950 */ /* 0x000fea0003c3ffff */
        .type           $_ZN7cutlass13device_kernelIN5flash19enable_sm80_to_sm89INS1_16FlashAttnBwdSm80INS1_25CollectiveMainloopBwdSm80ILi2ELi2EN4cute5tupleIJNS5_1CILi128EEES8_NS7_ILi64EEEEEENS_10bfloat16_tEfNS_4arch4Sm80ELb0ELb0ELb1ELb0ELb0ELb0ELb0ELb0ELi2ELi4ELi4ELi4ELb0EEENS1_24CollectiveEpilogueBwdGQAISA_fSD_Li256ELb0ELb0EEENS1_19SingleTileSchedulerILb0ELb0ELb0ELi128EEEEEEEEEvNT_6ParamsE$_ZZN4cute4takeILi1ELi3ENS_5tupleIJNS1_IJNS_1CILi1EEENS2_ILi512EEEiEEENS2_ILi4096EEENS1_IJiiEEEEEEEEDaRKT1_ENKUlDpRKT_E_clIJS6_S7_EEEDaSF_,@function
        .size           $_ZN7cutlass13device_kernelIN5flash19enable_sm80_to_sm89INS1_16FlashAttnBwdSm80INS1_25CollectiveMainloopBwdSm80ILi2ELi2EN4cute5tupleIJNS5_1CILi128EEES8_NS7_ILi64EEEEEENS_10bfloat16_tEfNS_4arch4Sm80ELb0ELb0ELb1ELb0ELb0ELb0ELb0ELb0ELi2ELi4ELi4ELi4ELb0EEENS1_24CollectiveEpilogueBwdGQAISA_fSD_Li256ELb0ELb0EEENS1_19SingleTileSchedulerILb0ELb0ELb0ELi128EEEEEEEEEvNT_6ParamsE$_ZZN4cute4takeILi1ELi3ENS_5tupleIJNS1_IJNS_1CILi1EEENS2_ILi512EEEiEEENS2_ILi4096EEENS1_IJiiEEEEEEEEDaRKT1_ENKUlDpRKT_E_clIJS6_S7_EEEDaSF_,($_ZN7cutlass13device_kernelIN5flash19enable_sm80_to_sm89INS1_16FlashAttnBwdSm80INS1_25CollectiveMainloopBwdSm80ILi2ELi2EN4cute5tupleIJNS5_1CILi128EEES8_NS7_ILi64EEEEEENS_10bfloat16_tEfNS_4arch4Sm80ELb0ELb0ELb1ELb0ELb0ELb0ELb0ELb0ELi2ELi4ELi4ELi4ELb0EEENS1_24CollectiveEpilogueBwdGQAISA_fSD_Li256ELb0ELb0EEENS1_19SingleTileSchedulerILb0ELb0ELb0ELi128EEEEEEEEEvNT_6ParamsE$_ZZN4cute4takeILi1ELi3ENS_5tupleIJNS1_IJNS_1CILi1EEEiEEENS2_ILi1024EEENS1_IJiiEEEEEEEEDaRKT1_ENKUlDpRKT_E_clIJS5_S6_EEEDaSE_ - $_ZN7cutlass13device_kernelIN5flash19enable_sm80_to_sm89INS1_16FlashAttnBwdSm80INS1_25CollectiveMainloopBwdSm80ILi2ELi2EN4cute5tupleIJNS5_1CILi128EEES8_NS7_ILi64EEEEEENS_10bfloat16_tEfNS_4arch4Sm80ELb0ELb0ELb1ELb0ELb0ELb0ELb0ELb0ELi2ELi4ELi4ELi4ELb0EEENS1_24CollectiveEpilogueBwdGQAISA_fSD_Li256ELb0ELb0EEENS1_19SingleTileSchedulerILb0ELb0ELb0ELi128EEEEEEEEEvNT_6ParamsE$_ZZN4cute4takeILi1ELi3ENS_5tupleIJNS1_IJNS_1CILi1EEENS2_ILi512EEEiEEENS2_ILi4096EEENS1_IJiiEEEEEEEEDaRKT1_ENKUlDpRKT_E_clIJS6_S7_EEEDaSF_)
$_ZN7cutlass13device_kernelIN5flash19enable_sm80_to_sm89INS1_16FlashAttnBwdSm80INS1_25CollectiveMainloopBwdSm80ILi2ELi2EN4cute5tupleIJNS5_1CILi128EEES8_NS7_ILi64EEEEEENS_10bfloat16_tEfNS_4arch4Sm80ELb0ELb0ELb1ELb0ELb0ELb0ELb0ELb0ELi2ELi4ELi4ELi4ELb0EEENS1_24CollectiveEpilogueBwdGQAISA_fSD_Li256ELb0ELb0EEENS1_19SingleTileSchedulerILb0ELb0ELb0ELi128EEEEEEEEEvNT_6ParamsE$_ZZN4cute4takeILi1ELi3ENS_5tupleIJNS1_IJNS_1CILi1EEENS2_ILi512EEEiEEENS2_ILi4096EEENS1_IJiiEEEEEEEEDaRKT1_ENKUlDpRKT_E_clIJS6_S7_EEEDaSF_:
[----:B------:R-:W-:Y:S02]  /*b9b0*/  IADD3 R2, R1, 0x1380, RZ ;  /* 0x0000138001027810 */ /* 0x000fe40007ffe0ff */
[----:B------:R-:W-:Y:S02]  /*b9c0*/  MOV R6, 0xb9f0 ;  /* 0x0000b9f000067802 */ /* 0x000fe40000000f00 */
[----:B------:R-:W-:Y:S02]  /*b9d0*/  IADD3 R2, R2, c[0x0][0x20], RZ ;  /* 0x0000080002027a10 */ /* 0x000fe40007ffe0ff */
[----:B------:R-:W-:Y:S05]  /*b9e0*/  CALL.REL.NOINC `($_ZN7cutlass13device_kernelIN5flash19enable_sm80_to_sm89INS1_16FlashAttnBwdSm80INS1_25CollectiveMainloopBwdSm80ILi2ELi2EN4cute5tupleIJNS5_1CILi128EEES8_NS7_ILi64EEEEEENS_10bfloat16_tEfNS_4arch4Sm80ELb0ELb0ELb1ELb0ELb0ELb0ELb0ELb0ELi2ELi4ELi4ELi4ELb0EEENS1_24CollectiveEpilogueBwdGQAISA_fSD_Li256ELb0ELb0EEENS1_19SingleTileSchedulerILb0ELb0ELb0ELi128EEEEEEEEEvNT_6ParamsE$_ZN4cute3eso3ESOILb1ELb0EJNS_1CILi4096EEENS_5tupleIJiiEEEEEC2ERKS3_RKS5_) ;  /* 0xffffb92000007944 */ /* 0x000fea0003c3ffff */
[----:B-1----:R1:W5:Y:S01]  /*b9f0*/  LDL.64 R2, [R1+0x1380] ;  /* 0x0013800001027983 */ /* 0x0023620000100a00 */
[----:B------:R-:W-:-:S04]  /*ba00*/  MOV R5, 0x0 ;  /* 0x0000000000057802 */ /* 0x000fc80000000f00 */
[----:B------:R-:W-:Y:S05]  /*ba10*/  RET.REL.NODEC R4 `(_ZN7cutlass13device_kernelIN5flash19enable_sm80_to_sm89INS1_16FlashAttnBwdSm80INS1_25CollectiveMainloopBwdSm80ILi2ELi2EN4cute5tupleIJNS5_1CILi128EEES8_NS7_ILi64EEEEEENS_10bfloat16_tEfNS_4arch4Sm80ELb0ELb0ELb1ELb0ELb0ELb0ELb0ELb0ELi2ELi4ELi4ELi4ELb0EEENS1_24CollectiveEpilogueBwdGQAISA_fSD_Li256ELb0ELb0EEENS1_19SingleTileSchedulerILb0ELb0ELb0ELi128EEEEEEEEEvNT_6ParamsE) ;  /* 0xffff45e004007950 */ /* 0x000fea0003c3ffff */
        .type           $_ZN7cutlass13device_kernelIN5flash19enable_sm80_to_sm89INS1_16FlashAttnBwdSm80INS1_25CollectiveMainloopBwdSm80ILi2ELi2EN4cute5tupleIJNS5_1CILi128EEES8_NS7_ILi64EEEEEENS_10bfloat16_tEfNS_4arch4Sm80ELb0ELb0ELb1ELb0ELb0ELb0ELb0ELb0ELi2ELi4ELi4ELi4ELb0EEENS1_24CollectiveEpilogueBwdGQAISA_fSD_Li256ELb0ELb0EEENS1_19SingleTileSchedulerILb0ELb0ELb0ELi128EEEEEEEEEvNT_6ParamsE$_ZZN4cute4takeILi1ELi3ENS_5tupleIJNS1_IJNS_1CILi1EEEiEEENS2_ILi1024EEENS1_IJiiEEEEEEEEDaRKT1_ENKUlDpRKT_E_clIJS5_S6_EEEDaSE_,@function
        .size           $_ZN7cutlass13device_kernelIN5flash19enable_sm80_to_sm89INS1_16FlashAttnBwdSm80INS1_25CollectiveMainloopBwdSm80ILi2ELi2EN4cute5tupleIJNS5_1CILi128EEES8_NS7_ILi64EEEEEENS_10bfloat16_tEfNS_4arch4Sm80ELb0ELb0ELb1ELb0ELb0ELb0ELb0ELb0ELi2ELi4ELi4ELi4ELb0EEENS1_24CollectiveEpilogueBwdGQAISA_fSD_Li256ELb0ELb0EEENS1_19SingleTileSchedulerILb0ELb0ELb0ELi128EEEEEEEEEvNT_6ParamsE$_ZZN4cute4takeILi1ELi3ENS_5tupleIJNS1_IJNS_1CILi1EEEiEEENS2_ILi1024EEENS1_IJiiEEEEEEEEDaRKT1_ENKUlDpRKT_E_clIJS5_S6_EEEDaSE_,($_ZN7cutlass13device_kernelIN5flash19enable_sm80_to_sm89INS1_16FlashAttnBwdSm80INS1_25CollectiveMainloopBwdSm80ILi2ELi2EN4cute5tupleIJNS5_1CILi128EEES8_NS7_ILi64EEEEEENS_10bfloat16_tEfNS_4arch4Sm80ELb0ELb0ELb1ELb0ELb0ELb0ELb0ELb0ELi2ELi4ELi4ELi4ELb0EEENS1_24CollectiveEpilogueBwdGQAISA_fSD_Li256ELb0ELb0EEENS1_19SingleTileSchedulerILb0ELb0ELb0ELi128EEEEEEEEEvNT_6ParamsE$_ZZN4cute4takeILi1ELi3ENS_5tupleIJNS1_IJiNS_1CILi512EEEEEENS1_IJiiEEENS2_ILi1024EEEEEEEEDaRKT1_ENKUlDpRKT_E_clIJS5_S6_EEEDaSE_ - $_ZN7cutlass13device_kernelIN5flash19enable_sm80_to_sm89INS1_16FlashAttnBwdSm80INS1_25CollectiveMainloopBwdSm80ILi2ELi2EN4cute5tupleIJNS5_1CILi128EEES8_NS7_ILi64EEEEEENS_10bfloat16_tEfNS_4arch4Sm80ELb0ELb0ELb1ELb0ELb0ELb0ELb0ELb0ELi2ELi4ELi4ELi4ELb0EEENS1_24CollectiveEpilogueBwdGQAISA_fSD_Li256ELb0ELb0EEENS1_19SingleTileSchedulerILb0ELb0ELb0ELi128EEEEEEEEEvNT_6ParamsE$_ZZN4cute4takeILi1ELi3ENS_5tupleIJNS1_IJNS_1CILi1EEEiEEENS2_ILi1024EEENS1_IJiiEEEEEEEEDaRKT1_ENKUlDpRKT_E_clIJS5_S6_EEEDaSE_)
$_ZN7cutlass13device_kernelIN5flash19enable_sm80_to_sm89INS1_16FlashAttnBwdSm80INS1_25CollectiveMainloopBwdSm80ILi2ELi2EN4cute5tupleIJNS5_1CILi128EEES8_NS7_ILi64EEEEEENS_10bfloat16_tEfNS_4arch4Sm80ELb0ELb0ELb1ELb0ELb0ELb0ELb0ELb0ELi2ELi4ELi4ELi4ELb0EEENS1_24CollectiveEpilogueBwdGQAISA_fSD_Li256ELb0ELb0EEENS1_19SingleTileSchedulerILb0ELb0ELb0ELi128EEEEEEEEEvNT_6ParamsE$_ZZN4cute4takeILi1ELi3ENS_5tupleIJNS1_IJNS_1CILi1EEEiEEENS2_ILi1024EEENS1_IJiiEEEEEEEEDaRKT1_ENKUlDpRKT_E_clIJS5_S6_EEEDaSE_:
[----:B------:R-:W-:Y:S02]  /*ba20*/  IADD3 R2, R1, 0x1380, RZ ;  /* 0x0000138001027810 */ /* 0x000fe40007ffe0ff */
[----:B------:R-:W-:Y:S02]  /*ba30*/  MOV R6, 0xba60 ;  /* 0x0000ba6000067802 */ /* 0x000fe40000000f00 */
[----:B------:R-:W-:Y:S02]  /*ba40*/  IADD3 R2, R2, c[0x0][0x20], RZ ;  /* 0x0000080002027a10 */ /* 0x000fe40007ffe0ff */
[----:B------:R-:W-:Y:S05]  /*ba50*/  CALL.REL.NOINC `($_ZN7cutlass13device_kernelIN5flash19enable_sm80_to_sm89INS1_16FlashAttnBwdSm80INS1_25CollectiveMainloopBwdSm80ILi2ELi2EN4cute5tupleIJNS5_1CILi128EEES8_NS7_ILi64EEEEEENS_10bfloat16_tEfNS_4arch4Sm80ELb0ELb0ELb1ELb0ELb0ELb0ELb0ELb0ELi2ELi4ELi4ELi4ELb0EEENS1_24CollectiveEpilogueBwdGQAISA_fSD_Li256ELb0ELb0EEENS1_19SingleTileSchedulerILb0ELb0ELb0ELi128EEEEEEEEEvNT_6ParamsE$_ZN4cute3eso3ESOILb1ELb0EJNS_1CILi1024EEENS_5tupleIJiiEEEEEC2ERKS3_RKS5_) ;  /* 0xffffb31000007944 */ /* 0x000fea0003c3ffff */
[----:B-1----:R1:W5:Y:S01]  /*ba60*/  LDL.64 R2, [R1+0x1380] ;  /* 0x0013800001027983 */ /* 0x0023620000100a00 */
[----:B------:R-:W-:-:S04]  /*ba70*/  MOV R5, 0x0 ;  /* 0x0000000000057802 */ /* 0x000fc80000000f00 */
[----:B------:R-:W-:Y:S05]  /*ba80*/  RET.REL.NODEC R4 `(_ZN7cutlass13device_kernelIN5flash19enable_sm80_to_sm89INS1_16FlashAttnBwdSm80INS1_25CollectiveMainloopBwdSm80ILi2ELi2EN4cute5tupleIJNS5_1CILi128EEES8_NS7_ILi64EEEEEENS_10bfloat16_tEfNS_4arch4Sm80ELb0ELb0ELb1ELb0ELb0ELb0ELb0ELb0ELi2ELi4ELi4ELi4ELb0EEENS1_24CollectiveEpilogueBwdGQAISA_fSD_Li256ELb0ELb0EEENS1_19SingleTileSchedulerILb0ELb0ELb0ELi128EEEEEEEEEvNT_6ParamsE) ;  /* 0xffff457004007950 */ /* 0x000fea0003c3ffff */
        .type           $_ZN7cutlass13device_kernelIN5flash19enable_sm80_to_sm89INS1_16FlashAttnBwdSm80INS1_25CollectiveMainloopBwdSm80ILi2ELi2EN4cute5tupleIJNS5_1CILi128EEES8_NS7_ILi64EEEEEENS_10bfloat16_tEfNS_4arch4Sm80ELb0ELb0ELb1ELb0ELb0ELb0ELb0ELb0ELi2ELi4ELi4ELi4ELb0EEENS1_24CollectiveEpilogueBwdGQAISA_fSD_Li256ELb0ELb0EEENS1_19SingleTileSchedulerILb0ELb0ELb0ELi128EEEEEEEEEvNT_6ParamsE$_ZZN4cute4takeILi1ELi3ENS_5tupleIJNS1_IJiNS_1CILi512EEEEEENS1_IJiiEEENS2_ILi1024EEEEEEEEDaRKT1_ENKUlDpRKT_E_clIJS5_S6_EEEDaSE_,@function
        .size           $_ZN7cutlass13device_kernelIN5flash19enable_sm80_to_sm89INS1_16FlashAttnBwdSm80INS1_25CollectiveMainloopBwdSm80ILi2ELi2EN4cute5tupleIJNS5_1CILi128EEES8_NS7_ILi64EEEEEENS_10bfloat16_tEfNS_4arch4Sm80ELb0ELb0ELb1ELb0ELb0ELb0ELb0ELb0ELi2ELi4ELi4ELi4ELb0EEENS1_24CollectiveEpilogueBwdGQAISA_fSD_Li256ELb0ELb0EEENS1_19SingleTileSchedulerILb0ELb0ELb0ELi128EEEEEEEEEvNT_6ParamsE$_ZZN4cute4takeILi1ELi3ENS_5tupleIJNS1_IJiNS_1CILi512EEEEEENS1_IJiiEEENS2_ILi1024EEEEEEEEDaRKT1_ENKUlDpRKT_E_clIJS5_S6_EEEDaSE_,($_ZN7cutlass13device_kernelIN5flash19enable_sm80_to_sm89INS1_16FlashAttnBwdSm80INS1_25CollectiveMainloopBwdSm80ILi2ELi2EN4cute5tupleIJNS5_1CILi128EEES8_NS7_ILi64EEEEEENS_10bfloat16_tEfNS_4arch4Sm80ELb0ELb0ELb1ELb0ELb0ELb0ELb0ELb0ELi2ELi4ELi4ELi4ELb0EEENS1_24CollectiveEpilogueBwdGQAISA_fSD_Li256ELb0ELb0EEENS1_19SingleTileSchedulerILb0ELb0ELb0ELi128EEEEEEEEEvNT_6ParamsE$_ZZN4cute5sliceINS_5tupleIJNS1_IJNS_10UnderscoreENS_1CILi0EEEEEENS1_IJS4_S2_EEEEEENS1_IJNS1_IJNS1_IJNS3_ILi1EEES4_EEES4_EEENS1_IJNS1_IJS4_S4_EEEiEEEEEEEEDaRKT_RKT0_ENKUlRKT_RKT0_E_clIS6_SC_EEDaSM_SP_ - $_ZN7cutlass13device_kernelIN5flash19enable_sm80_to_sm89INS1_16FlashAttnBwdSm80INS1_25CollectiveMainloopBwdSm80ILi2ELi2EN4cute5tupleIJNS5_1CILi128EEES8_NS7_ILi64EEEEEENS_10bfloat16_tEfNS_4arch4Sm80ELb0ELb0ELb1ELb0ELb0ELb0ELb0ELb0ELi2ELi4ELi4ELi4ELb0EEENS1_24CollectiveEpilogueBwdGQAISA_fSD_Li256ELb0ELb0EEENS1_19SingleTileSchedulerILb0ELb0ELb0ELi128EEEEEEEEEvNT_6ParamsE$_ZZN4cute4takeILi1ELi3ENS_5tupleIJNS1_IJiNS_1CILi512EEEEEENS1_IJiiEEENS2_ILi1024EEEEEEEEDaRKT1_ENKUlDpRKT_E_clIJS5_S6_EEEDaSE_)
$_ZN7cutlass13device_kernelIN5flash19enable_sm80_to_sm89INS1_16FlashAttnBwdSm80INS1_25CollectiveMainloopBwdSm80ILi2ELi2EN4cute5tupleIJNS5_1CILi128EEES8_NS7_ILi64EEEEEENS_10bfloat16_tEfNS_4arch4Sm80ELb0ELb0ELb1ELb0ELb0ELb0ELb0ELb0ELi2ELi4ELi4ELi4ELb0EEENS1_24CollectiveEpilogueBwdGQAISA_fSD_Li256ELb0ELb0EEENS1_19SingleTileSchedulerILb0ELb0ELb0ELi128EEEEEEEEEvNT_6ParamsE$_ZZN4cute4takeILi1ELi3ENS_5tupleIJNS1_IJiNS_1CILi512EEEEEENS1_IJiiEEENS2_ILi1024EEEEEEEEDaRKT1_ENKUlDpRKT_E_clIJS5_S6_EEEDaSE_:
[----:B------:R-:W-:Y:S02]  /*ba90*/  IADD3 R2, R1, 0x1680, RZ ;  /* 0x0000168001027810 */ /* 0x000fe40007ffe0ff */
[----:B------:R-:W-:Y:S02]  /*baa0*/  MOV R6, 0xbad0 ;  /* 0x0000bad000067802 */ /* 0x000fe40000000f00 */
[----:B------:R-:W-:Y:S02]  /*bab0*/  IADD3 R2, R2, c[0x0][0x20], RZ ;  /* 0x0000080002027a10 */ /* 0x000fe40007ffe0ff */
[----:B------:R-:W-:Y:S05]  /*bac0*/  CALL.REL.NOINC `($_ZN7cutlass13device_kernelIN5flash19enable_sm80_to_sm89INS1_16FlashAttnBwdSm80INS1_25CollectiveMainloopBwdSm80ILi2ELi2EN4cute5tupleIJNS5_1CILi128EEES8_NS7_ILi64EEEEEENS_10bfloat16_tEfNS_4arch4Sm80ELb0ELb0ELb1ELb0ELb0ELb0ELb0ELb0ELi2ELi4ELi4ELi4ELb0EEENS1_24CollectiveEpilogueBwdGQAISA_fSD_Li256ELb0ELb0EEENS1_19SingleTileSchedulerILb0ELb0ELb0ELi128EEEEEEEEEvNT_6ParamsE$_ZN4cute3eso3ESOILb0ELb1EJNS_5tupleIJiiEEENS_1CILi1024EEEEEC2ERKS3_RKS5_) ;  /* 0xffffaac000007944 */ /* 0x000fea0003c3ffff */
[----:B-1----:R1:W5:Y:S01]  /*bad0*/  LDL.64 R2, [R1+0x1680] ;  /* 0x0016800001027983 */ /* 0x0023620000100a00 */
[----:B------:R-:W-:-:S04]  /*bae0*/  MOV R5, 0x0 ;  /* 0x0000000000057802 */ /* 0x000fc80000000f00 */
[----:B------:R-:W-:Y:S05]  /*baf0*/  RET.REL.NODEC R4 `(_ZN7cutlass13device_kernelIN5flash19enable_sm80_to_sm89INS1_16FlashAttnBwdSm80INS1_25CollectiveMainloopBwdSm80ILi2ELi2EN4cute5tupleIJNS5_1CILi128EEES8_NS7_ILi64EEEEEENS_10bfloat16_tEfNS_4arch4Sm80ELb0ELb0ELb1ELb0ELb0ELb0ELb0ELb0ELi2ELi4ELi4ELi4ELb0EEENS1_24CollectiveEpilogueBwdGQAISA_fSD_Li256ELb0ELb0EEENS1_19SingleTileSchedulerILb0ELb0ELb0ELi128EEEEEEEEEvNT_6ParamsE) ;  /* 0xffff450004007950 */ /* 0x000fea0003c3ffff */
        .type           $_ZN7cutlass13device_kernelIN5flash19enable_sm80_to_sm89INS1_16FlashAttnBwdSm80INS1_25CollectiveMainloopBwdSm80ILi2ELi2EN4cute5tupleIJNS5_1CILi128EEES8_NS7_ILi64EEEEEENS_10bfloat16_tEfNS_4arch4Sm80ELb0ELb0ELb1ELb0ELb0ELb0ELb0ELb0ELi2ELi4ELi4ELi4ELb0EEENS1_24CollectiveEpilogueBwdGQAISA_fSD_Li256ELb0ELb0EEENS1_19SingleTileSchedulerILb0ELb0ELb0ELi128EEEEEEEEEvNT_6ParamsE$_ZZN4cute5sliceINS_5tupleIJNS1_IJNS_10UnderscoreENS_1CILi0EEEEEENS1_IJS4_S2_EEEEEENS1_IJNS1_IJNS1_IJNS3_ILi1EEES4_EEES4_EEENS1_IJNS1_IJS4_S4_EEEiEEEEEEEEDaRKT_RKT0_ENKUlRKT_RKT0_E_clIS6_SC_EEDaSM_SP_,@function
        .size           $_ZN7cutlass13device_kernelIN5flash19enable_sm80_to_sm89INS1_16FlashAttnBwdSm80INS1_25CollectiveMainloopBwdSm80ILi2ELi2EN4cute5tupleIJNS5_1CILi128EEES8_NS7_ILi64EEEEEENS_10bfloat16_tEfNS_4arch4Sm80ELb0ELb0ELb1ELb0ELb0ELb0ELb0ELb0ELi2ELi4ELi4ELi4ELb0EEENS1_24CollectiveEpilogueBwdGQAISA_fSD_Li256ELb0ELb0EEENS1_19SingleTileSchedulerILb0ELb0ELb0ELi128EEEEEEEEEvNT_6ParamsE$_ZZN4cute5sliceINS_5tupleIJNS1_IJNS_10UnderscoreENS_1CILi0EEEEEENS1_IJS4_S2_EEEEEENS1_IJNS1_IJNS1_IJNS3_ILi1EEES4_EEES4_EEENS1_IJNS1_IJS4_S4_EEEiEEEEEEEEDaRKT_RKT0_ENKUlRKT_RKT0_E_clIS6_SC_EEDaSM_SP_,($_ZN7cutlass13device_kernelIN5flash19enable_sm80_to_sm89INS1_16FlashAttnBwdSm80INS1_25CollectiveMainloopBwdSm80ILi2ELi2EN4cute5tupleIJNS5_1CILi128EEES8_NS7_ILi64EEEEEENS_10bfloat16_tEfNS_4arch4Sm80ELb0ELb0ELb1ELb0ELb0ELb0ELb0ELb0ELi2ELi4ELi4ELi4ELb0EEENS1_24CollectiveEpilogueBwdGQAISA_fSD_Li256ELb0ELb0EEENS1_19SingleTileSchedulerILb0ELb0ELb0ELi128EEEEEEEEEvNT_6ParamsE$_ZZN4cute5sliceINS_5tupleIJNS_10UnderscoreES2_NS_1CILi0EEEEEENS1_IJNS1_IJNS3_ILi1EEES4_EEEiNS3_ILi1024EEEEEEEEDaRKT_RKT0_ENKUlRKT_RKT0_E_clIS2_iEEDaSI_SL_ - $_ZN7cutlass13device_kernelIN5flash19enable_sm80_to_sm89INS1_16FlashAttnBwdSm80INS1_25CollectiveMainloopBwdSm80ILi2ELi2EN4cute5tupleIJNS5_1CILi128EEES8_NS7_ILi64EEEEEENS_10bfloat16_tEfNS_4arch4Sm80ELb0ELb0ELb1ELb0ELb0ELb0ELb0ELb0ELi2ELi4ELi4ELi4ELb0EEENS1_24CollectiveEpilogueBwdGQAISA_fSD_Li256ELb0ELb0EEENS1_19SingleTileSchedulerILb0ELb0ELb0ELi128EEEEEEEEEvNT_6ParamsE$_ZZN4cute5sliceINS_5tupleIJNS1_IJNS_10UnderscoreENS_1CILi0EEEEEENS1_IJS4_S2_EEEEEENS1_IJNS1_IJNS1_IJNS3_ILi1EEES4_EEES4_EEENS1_IJNS1_IJS4_S4_EEEiEEEEEEEEDaRKT_RKT0_ENKUlRKT_RKT0_E_clIS6_SC_EEDaSM_SP_)
$_ZN7cutlass13device_kernelIN5flash19enable_sm80_to_sm89INS1_16FlashAttnBwdSm80INS1_25CollectiveMainloopBwdSm80ILi2ELi2EN4cute5tupleIJNS5_1CILi128EEES8_NS7_ILi64EEEEEENS_10bfloat16_tEfNS_4arch4Sm80ELb0ELb0ELb1ELb0ELb0ELb0ELb0ELb0ELi2ELi4ELi4ELi4ELb0EEENS1_24CollectiveEpilogueBwdGQAISA_fSD_Li256ELb0ELb0EEENS1_19SingleTileSchedulerILb0ELb0ELb0ELi128EEEEEEEEEvNT_6ParamsE$_ZZN4cute5sliceINS_5tupleIJNS1_IJNS_10UnderscoreENS_1CILi0EEEEEENS1_IJS4_S2_EEEEEENS1_IJNS1_IJNS1_IJNS3_ILi1EEES4_EEES4_EEENS1_IJNS1_IJS4_S4_EEEiEEEEEEEEDaRKT_RKT0_ENKUlRKT_RKT0_E_clIS6_SC_EEDaSM_SP_:
[----:B------:R-:W-:Y:S02]  /*bb00*/  MOV R10, 0xbb20 ;  /* 0x0000bb20000a7802 */ /* 0x000fe40000000f00 */
[----:B------:R-:W-:Y:S05]  /*bb10*/  CALL.REL.NOINC `($_ZN7cutlass13device_kernelIN5flash19enable_sm80_to_sm89INS1_16FlashAttnBwdSm80INS1_25CollectiveMainloopBwdSm80ILi2ELi2EN4cute5tupleIJNS5_1CILi128EEES8_NS7_ILi64EEEEEENS_10bfloat16_tEfNS_4arch4Sm80ELb0ELb0ELb1ELb0ELb0ELb0ELb0ELb0ELi2ELi4ELi4ELi4ELb0EEENS1_24CollectiveEpilogueBwdGQAISA_fSD_Li256ELb0ELb0EEENS1_19SingleTileSchedulerILb0ELb0ELb0ELi128EEEEEEEEEvNT_6ParamsE$_ZZN4cute6detail10lift_sliceINS_5tupleIJNS_1CILi0EEENS_10UnderscoreEEEENS2_IJNS2_IJS4_S4_EEEiEEEEEDaRKT_RKT0_ENKUlRKT_RKT0_E_clIS5_iEEDaSH_SK_) ;  /* 0x000002a000007944 */ /* 0x000fea0003c00000 */
[----:B------:R-:W-:Y:S02]  /*bb20*/  MOV R10, 0xbb40 ;  /* 0x0000bb40000a7802 */ /* 0x000fe40000000f00 */
[----:B-1---5:R-:W-:Y:S05]  /*bb30*/  CALL.REL.NOINC `($_ZN7cutlass13device_kernelIN5flash19enable_sm80_to_sm89INS1_16FlashAttnBwdSm80INS1_25CollectiveMainloopBwdSm80ILi2ELi2EN4cute5tupleIJNS5_1CILi128EEES8_NS7_ILi64EEEEEENS_10bfloat16_tEfNS_4arch4Sm80ELb0ELb0ELb1ELb0ELb0ELb0ELb0ELb0ELi2ELi4ELi4ELi4ELb0EEENS1_24CollectiveEpilogueBwdGQAISA_fSD_Li256ELb0ELb0EEENS1_19SingleTileSchedulerILb0ELb0ELb0ELi128EEEEEEEEEvNT_6ParamsE$_ZZN4cute12filter_tupleINS_5tupleIJNS_1CILi0EEENS_10UnderscoreEEEENS1_IJNS1_IJS3_S3_EEEiEEEZNS_6detail10lift_sliceIS5_S7_EEDaRKT_RKT0_EUlRKT_RKT0_E_EEDaSC_SF_OT1_ENKUlDpSI_E_clIJNS1_IJEEENS1_IJiEEEEEEDaSP_) ;  /* 0xffffefb000007944 */ /* 0x022fea0003c3ffff */
[----:B------:R-:W-:Y:S02]  /*bb40*/  MOV R9, 0x0 ;  /* 0x0000000000097802 */ /* 0x000fe40000000f00 */
[----:B-----5:R-:W-:Y:S02]  /*bb50*/  MOV R3, R2 ;  /* 0x0000000200037202 */ /* 0x020fe40000000f00 */
[----:B------:R-:W-:Y:S05]  /*bb60*/  RET.REL.NODEC R8 `(_ZN7cutlass13device_kernelIN5flash19enable_sm80_to_sm89INS1_16FlashAttnBwdSm80INS1_25CollectiveMainloopBwdSm80ILi2ELi2EN4cute5tupleIJNS5_1CILi128EEES8_NS7_ILi64EEEEEENS_10bfloat16_tEfNS_4arch4Sm80ELb0ELb0ELb1ELb0ELb0ELb0ELb0ELb0ELi2ELi4ELi4ELi4ELb0EEENS1_24CollectiveEpilogueBwdGQAISA_fSD_Li256ELb0ELb0EEENS1_19SingleTileSchedulerILb0ELb0ELb0ELi128EEEEEEEEEvNT_6ParamsE) ;  /* 0xffff449008007950 */ /* 0x000fea0003c3ffff */
        .type           $_ZN7cutlass13device_kernelIN5flash19enable_sm80_to_sm89INS1_16FlashAttnBwdSm80INS1_25CollectiveMainloopBwdSm80ILi2ELi2EN4cute5tupleIJNS5_1CILi128EEES8_NS7_ILi64EEEEEENS_10bfloat16_tEfNS_4arch4Sm80ELb0ELb0ELb1ELb0ELb0ELb0ELb0ELb0ELi2ELi4ELi4ELi4ELb0EEENS1_24CollectiveEpilogueBwdGQAISA_fSD_Li256ELb0ELb0EEENS1_19SingleTileSchedulerILb0ELb0ELb0ELi128EEEEEEEEEvNT_6ParamsE$_ZZN4cute5sliceINS_5tupleIJNS_10UnderscoreES2_NS_1CILi0EEEEEENS1_IJNS1_IJNS3_ILi1EEES4_EEEiNS3_ILi1024EEEEEEEEDaRKT_RKT0_ENKUlRKT_RKT0_E_clIS2_iEEDaSI_SL_,@function
        .size           $_ZN7cutlass13device_kernelIN5flash19enable_sm80_to_sm89INS1_16FlashAttnBwdSm80INS1_25CollectiveMainloopBwdSm80ILi2ELi2EN4cute5tupleIJNS5_1CILi128EEES8_NS7_ILi64EEEEEENS_10bfloat16_tEfNS_4arch4Sm80ELb0ELb0ELb1ELb0ELb0ELb0ELb0ELb0ELi2ELi4ELi4ELi4ELb0EEENS1_24CollectiveEpilogueBwdGQAISA_fSD_Li256ELb0ELb0EEENS1_19SingleTileSchedulerILb0ELb0ELb0ELi128EEEEEEEEEvNT_6ParamsE$_ZZN4cute5sliceINS_5tupleIJNS_10UnderscoreES2_NS_1CILi0EEEEEENS1_IJNS1_IJNS3_ILi1EEES4_EEEiNS3_ILi1024EEEEEEEEDaRKT_RKT0_ENKUlRKT_RKT0_E_clIS2_iEEDaSI_SL_,($_ZN7cutlass13device_kernelIN5flash19enable_sm80_to_sm89INS1_16FlashAttnBwdSm80INS1_25CollectiveMainloopBwdSm80ILi2ELi2EN4cute5tupleIJNS5_1CILi128EEES8_NS7_ILi64EEEEEENS_10bfloat16_tEfNS_4arch4Sm80ELb0ELb0ELb1ELb0ELb0ELb0ELb0ELb0ELi2ELi4ELi4ELi4ELb0EEENS1_24CollectiveEpilogueBwdGQAISA_fSD_Li256ELb0ELb0EEENS1_19SingleTileSchedulerILb0ELb0ELb0ELi128EEEEEEEEEvNT_6ParamsE$_ZZN4cute5sliceINS_5tupleIJNS_10UnderscoreES2_S2_iEEENS1_IJNS1_IJNS_1CILi1EEENS4_ILi0EEEEEENS4_ILi4096EEENS1_IJiiEEENS1_IJS6_NS4_ILi8192EEEEEEEEEEEDaRKT_RKT0_ENKUlRKT_RKT0_E_clIS2_S9_EEDaSL_SO_ - $_ZN7cutlass13device_kernelIN5flash19enable_sm80_to_sm89INS1_16FlashAttnBwdSm80INS1_25CollectiveMainloopBwdSm80ILi2ELi2EN4cute5tupleIJNS5_1CILi128EEES8_NS7_ILi64EEEEEENS_10bfloat16_tEfNS_4arch4Sm80ELb0ELb0ELb1ELb0ELb0ELb0ELb0ELb0ELi2ELi4ELi4ELi4ELb0EEENS1_24CollectiveEpilogueBwdGQAISA_fSD_Li256ELb0ELb0EEENS1_19SingleTileSchedulerILb0ELb0ELb0ELi128EEEEEEEEEvNT_6ParamsE$_ZZN4cute5sliceINS_5tupleIJNS_10UnderscoreES2_NS_1CILi0EEEEEENS1_IJNS1_IJNS3_ILi1EEES4_EEEiNS3_ILi1024EEEEEEEEDaRKT_RKT0_ENKUlRKT_RKT0_E_clIS2_iEEDaSI_SL_)
$_ZN7cutlass13device_kernelIN5flash19enable_sm80_to_sm89INS1_16FlashAttnBwdSm80INS1_25CollectiveMainloopBwdSm80ILi2ELi2EN4cute5tupleIJNS5_1CILi128EEES8_NS7_ILi64EEEEEENS_10bfloat16_tEfNS_4arch4Sm80ELb0ELb0ELb1ELb0ELb0ELb0ELb0ELb0ELi2ELi4ELi4ELi4ELb0EEENS1_24CollectiveEpilogueBwdGQAISA_fSD_Li256ELb0ELb0EEENS1_19SingleTileSchedulerILb0ELb0ELb0ELi128EEEEEEEEEvNT_6ParamsE$_ZZN4cute5sliceINS_5tupleIJNS_10UnderscoreES2_NS_1CILi0EEEEEENS1_IJNS1_IJNS3_ILi1EEES4_EEEiNS3_ILi1024EEEEEEEEDaRKT_RKT0_ENKUlRKT_RKT0_E_clIS2_iEEDaSI_SL_:
[----:B------:R-:W-:Y:S02]  /*bb70*/  IADD3 R2, R1, 0x1680, RZ ;  /* 0x0000168001027810 */ /* 0x000fe40007ffe0ff */
[----:B------:R-:W-:Y:S02]  /*bb80*/  MOV R6, 0xbbb0 ;  /* 0x0000bbb000067802 */ /* 0x000fe40000000f00 */
[----:B------:R-:W-:Y:S02]  /*bb90*/  IADD3 R2, R2, c[0x0][0x20], RZ ;  /* 0x0000080002027a10 */ /* 0x000fe40007ffe0ff */
[----:B------:R-:W-:Y:S05]  /*bba0*/  CALL.REL.NOINC `($_ZN7cutlass13device_kernelIN5flash19enable_sm80_to_sm89INS1_16FlashAttnBwdSm80INS1_25CollectiveMainloopBwdSm80ILi2ELi2EN4cute5tupleIJNS5_1CILi128EEES8_NS7_ILi64EEEEEENS_10bfloat16_tEfNS_4arch4Sm80ELb0ELb0ELb1ELb0ELb0ELb0ELb0ELb0ELi2ELi4ELi4ELi4ELb0EEENS1_24CollectiveEpilogueBwdGQAISA_fSD_Li256ELb0ELb0EEENS1_19SingleTileSchedulerILb0ELb0ELb0ELi128EEEEEEEEEvNT_6ParamsE$_ZN4cute3eso3ESOILb0ELb1EJiEEC2ERKi) ;  /* 0xffffaad000007944 */ /* 0x000fea0003c3ffff */
[----:B-1----:R1:W5:Y:S01]  /*bbb0*/  LDL R3, [R1+0x1680] ;  /* 0x0016800001037983 */ /* 0x0023620000100800 */
[----:B------:R-:W-:-:S04]  /*bbc0*/  MOV R9, 0x0 ;  /* 0x0000000000097802 */ /* 0x000fc80000000f00 */
[----:B------:R-:W-:Y:S05]  /*bbd0*/  RET.REL.NODEC R8 `(_ZN7cutlass13device_kernelIN5flash19enable_sm80_to_sm89INS1_16FlashAttnBwdSm80INS1_25CollectiveMainloopBwdSm80ILi2ELi2EN4cute5tupleIJNS5_1CILi128EEES8_NS7_ILi64EEEEEENS_10bfloat16_tEfNS_4arch4Sm80ELb0ELb0ELb1ELb0ELb0ELb0ELb0ELb0ELi2ELi4ELi4ELi4ELb0EEENS1_24CollectiveEpilogueBwdGQAISA_fSD_Li256ELb0ELb0EEENS1_19SingleTileSchedulerILb0ELb0ELb0ELi128EEEEEEEEEvNT_6ParamsE) ;  /* 0xffff442008007950 */ /* 0x000fea0003c3ffff */
        .type           $_ZN7cutlass13device_kernelIN5flash19enable_sm80_to_sm89INS1_16FlashAttnBwdSm80INS1_25CollectiveMainloopBwdSm80ILi2ELi2EN4cute5tupleIJNS5_1CILi128EEES8_NS7_ILi64EEEEEENS_10bfloat16_tEfNS_4arch4Sm80ELb0ELb0ELb1ELb0ELb0ELb0ELb0ELb0ELi2ELi4ELi4ELi4ELb0EEENS1_24CollectiveEpilogueBwdGQAISA_fSD_Li256ELb0ELb0EEENS1_19SingleTileSchedulerILb0ELb0ELb0ELi128EEEEEEEEEvNT_6ParamsE$_ZZN4cute5sliceINS_5tupleIJNS_10UnderscoreES2_S2_iEEENS1_IJNS1_IJNS_1CILi1EEENS4_ILi0EEEEEENS4_ILi4096EEENS1_IJiiEEENS1_IJS6_NS4_ILi8192EEEEEEEEEEEDaRKT_RKT0_ENKUlRKT_RKT0_E_clIS2_S9_EEDaSL_SO_,@function
        .size           $_ZN7cutlass13device_kernelIN5flash19enable_sm80_to_sm89INS1_16FlashAttnBwdSm80INS1_25CollectiveMainloopBwdSm80ILi2ELi2EN4cute5tupleIJNS5_1CILi128EEES8_NS7_ILi64EEEEEENS_10bfloat16_tEfNS_4arch4Sm80ELb0ELb0ELb1ELb0ELb0ELb0ELb0ELb0ELi2ELi4ELi4ELi4ELb0EEENS1_24CollectiveEpilogueBwdGQAISA_fSD_Li256ELb0ELb0EEENS1_19SingleTileSchedulerILb0ELb0ELb0ELi128EEEEEEEEEvNT_6ParamsE$_ZZN4cute5sliceINS_5tupleIJNS_10UnderscoreES2_S2_iEEENS1_IJNS1_IJNS_1CILi1EEENS4_ILi0EEEEEENS4_ILi4096EEENS1_IJiiEEENS1_IJS6_NS4_ILi8192EEEEEEEEEEEDaRKT_RKT0_ENKUlRKT_RKT0_E_clIS2_S9_EEDaSL_SO_,($_ZN7cutlass13device_kernelIN5flash19enable_sm80_to_sm89INS1_16FlashAttnBwdSm80INS1_25CollectiveMainloopBwdSm80ILi2ELi2EN4cute5tupleIJNS5_1CILi128EEES8_NS7_ILi64EEEEEENS_10bfloat16_tEfNS_4arch4Sm80ELb0ELb0ELb1ELb0ELb0ELb0ELb0ELb0ELi2ELi4ELi4ELi4ELb0EEENS1_24CollectiveEpilogueBwdGQAISA_fSD_Li256ELb0ELb0EEENS1_19SingleTileSchedulerILb0ELb0ELb0ELi128EEEEEEEEEvNT_6ParamsE$_ZZN4cute5sliceINS_5tupleIJNS_10UnderscoreES2_S2_iEEENS1_IJNS1_IJNS_1CILi1EEENS4_ILi0EEEEEEiNS4_ILi1024EEENS4_ILi8192EEEEEEEEDaRKT_RKT0_ENKUlRKT_RKT0_E_clIS2_iEEDaSJ_SM_ - $_ZN7cutlass13device_kernelIN5flash19enable_sm80_to_sm89INS1_16FlashAttnBwdSm80INS1_25CollectiveMainloopBwdSm80ILi2ELi2EN4cute5tupleIJNS5_1CILi128EEES8_NS7_ILi64EEEEEENS_10bfloat16_tEfNS_4arch4Sm80ELb0ELb0ELb1ELb0ELb0ELb0ELb0ELb0ELi2ELi4ELi4ELi4ELb0EEENS1_24CollectiveEpilogueBwdGQAISA_fSD_Li256ELb0ELb0EEENS1_19SingleTileSchedulerILb0ELb0ELb0ELi128EEEEEEEEEvNT_6ParamsE$_ZZN4cute5sliceINS_5tupleIJNS_10UnderscoreES2_S2_iEEENS1_IJNS1_IJNS_1CILi1EEENS4_ILi0EEEEEENS4_ILi4096EEENS1_IJiiEEENS1_IJS6_NS4_ILi8192EEEEEEEEEEEDaRKT_RKT0_ENKUlRKT_RKT0_E_clIS2_S9_EEDaSL_SO_)
$_ZN7cutlass13device_kernelIN5flash19enable_sm80_to_sm89INS1_16FlashAttnBwdSm80INS1_25CollectiveMainloopBwdSm80ILi2ELi2EN4cute5tupleIJNS5_1CILi128EEES8_NS7_ILi64EEEEEENS_10bfloat16_tEfNS_4arch4Sm80ELb0ELb0ELb1ELb0ELb0ELb0ELb0ELb0ELi2ELi4ELi4ELi4ELb0EEENS1_24CollectiveEpilogueBwdGQAISA_fSD_Li256ELb0ELb0EEENS1_19SingleTileSchedulerILb0ELb0ELb0ELi128EEEEEEEEEvNT_6ParamsE$_ZZN4cute5sliceINS_5tupleIJNS_10UnderscoreES2_S2_iEEENS1_IJNS1_IJNS_1CILi1EEENS4_ILi0EEEEEENS4_ILi4096EEENS1_IJiiEEENS1_IJS6_NS4_ILi8192EEEEEEEEEEEDaRKT_RKT0_ENKUlRKT_RKT0_E_clIS2_S9_EEDaSL_SO_:
[----:B------:R-:W-:Y:S02]  /*bbe0*/  IADD3 R2, R1, 0x1380, RZ ;  /* 0x0000138001027810 */ /* 0x000fe40007ffe0ff */
[----:B------:R-:W-:Y:S02]  /*bbf0*/  MOV R6, 0xbc20 ;  /* 0x0000bc2000067802 */ /* 0x000fe40000000f00 */
[----:B------:R-:W-:Y:S02]  /*bc00*/  IADD3 R2, R2, c[0x0][0x20], RZ ;  /* 0x0000080002027a10 */ /* 0x000fe40007ffe0ff */
[----:B------:R-:W-:Y:S05]  /*bc10*/  CALL.REL.NOINC `($_ZN7cutlass13device_kernelIN5flash19enable_sm80_to_sm89INS1_16FlashAttnBwdSm80INS1_25CollectiveMainloopBwdSm80ILi2ELi2EN4cute5tupleIJNS5_1CILi128EEES8_NS7_ILi64EEEEEENS_10bfloat16_tEfNS_4arch4Sm80ELb0ELb0ELb1ELb0ELb0ELb0ELb0ELb0ELi2ELi4ELi4ELi4ELb0EEENS1_24CollectiveEpilogueBwdGQAISA_fSD_Li256ELb0ELb0EEENS1_19SingleTileSchedulerILb0ELb0ELb0ELi128EEEEEEEEEvNT_6ParamsE$_ZN4cute3eso3ESOILb0ELb1EJNS_5tupleIJiiEEEEEC2ERKS3_) ;  /* 0xffffa91000007944 */ /* 0x000fea0003c3ffff */
[----:B-1----:R1:W5:Y:S01]  /*bc20*/  LDL.64 R2, [R1+0x1380] ;  /* 0x0013800001027983 */ /* 0x0023620000100a00 */
[----:B------:R-:W-:-:S04]  /*bc30*/  MOV R5, 0x0 ;  /* 0x0000000000057802 */ /* 0x000fc80000000f00 */
[----:B------:R-:W-:Y:S05]  /*bc40*/  RET.REL.NODEC R4 `(_ZN7cutlass13device_kernelIN5flash19enable_sm80_to_sm89INS1_16FlashAttnBwdSm80INS1_25CollectiveMainloopBwdSm80ILi2ELi2EN4cute5tupleIJNS5_1CILi128EEES8_NS7_ILi64EEEEEENS_10bfloat16_tEfNS_4arch4Sm80ELb0ELb0ELb1ELb0ELb0ELb0ELb0ELb0ELi2ELi4ELi4ELi4ELb0EEENS1_24CollectiveEpilogueBwdGQAISA_fSD_Li256ELb0ELb0EEENS1_19SingleTileSchedulerILb0ELb0ELb0ELi128EEEEEEEEEvNT_6ParamsE) ;  /* 0xffff43b004007950 */ /* 0x000fea0003c3ffff */
        .type           $_ZN7cutlass13device_kernelIN5flash19enable_sm80_to_sm89INS1_16FlashAttnBwdSm80INS1_25CollectiveMainloopBwdSm80ILi2ELi2EN4cute5tupleIJNS5_1CILi128EEES8_NS7_ILi64EEEEEENS_10bfloat16_tEfNS_4arch4Sm80ELb0ELb0ELb1ELb0ELb0ELb0ELb0ELb0ELi2ELi4ELi4ELi4ELb0EEENS1_24CollectiveEpilogueBwdGQAISA_fSD_Li256ELb0ELb0EEENS1_19SingleTileSchedulerILb0ELb0ELb0ELi128EEEEEEEEEvNT_6ParamsE$_ZZN4cute5sliceINS_5tupleIJNS_10UnderscoreES2_S2_iEEENS1_IJNS1_IJNS_1CILi1EEENS4_ILi0EEEEEEiNS4_ILi1024EEENS4_ILi8192EEEEEEEEDaRKT_RKT0_ENKUlRKT_RKT0_E_clIS2_iEEDaSJ_SM_,@function
        .size           $_ZN7cutlass13device_kernelIN5flash19enable_sm80_to_sm89INS1_16FlashAttnBwdSm80INS1_25CollectiveMainloopBwdSm80ILi2ELi2EN4cute5tupleIJNS5_1CILi128EEES8_NS7_ILi64EEEEEENS_10bfloat16_tEfNS_4arch4Sm80ELb0ELb0ELb1ELb0ELb0ELb0ELb0ELb0ELi2ELi4ELi4ELi4ELb0EEENS1_24CollectiveEpilogueBwdGQAISA_fSD_Li256ELb0ELb0EEENS1_19SingleTileSchedulerILb0ELb0ELb0ELi128EEEEEEEEEvNT_6ParamsE$_ZZN4cute5sliceINS_5tupleIJNS_10UnderscoreES2_S2_iEEENS1_IJNS1_IJNS_1CILi1EEENS4_ILi0EEEEEEiNS4_ILi1024EEENS4_ILi8192EEEEEEEEDaRKT_RKT0_ENKUlRKT_RKT0_E_clIS2_iEEDaSJ_SM_,($_ZN7cutlass13device_kernelIN5flash19enable_sm80_to_sm89INS1_16FlashAttnBwdSm80INS1_25CollectiveMainloopBwdSm80ILi2ELi2EN4cute5tupleIJNS5_1CILi128EEES8_NS7_ILi64EEEEEENS_10bfloat16_tEfNS_4arch4Sm80ELb0ELb0ELb1ELb0ELb0ELb0ELb0ELb0ELi2ELi4ELi4ELi4ELb0EEENS1_24CollectiveEpilogueBwdGQAISA_fSD_Li256ELb0ELb0EEENS1_19SingleTileSchedulerILb0ELb0ELb0ELi128EEEEEEEEEvNT_6ParamsE$_ZZN4cute5sliceINS_5tupleIJNS_10UnderscoreES2_S2_iEEENS1_IJNS1_IJNS_1CILi1EEENS4_ILi0EEEEEElS6_lEEEEEDaRKT_RKT0_ENKUlRKT_RKT0_E_clIS2_lEEDaSH_SK_ - $_ZN7cutlass13device_kernelIN5flash19enable_sm80_to_sm89INS1_16FlashAttnBwdSm80INS1_25CollectiveMainloopBwdSm80ILi2ELi2EN4cute5tupleIJNS5_1CILi128EEES8_NS7_ILi64EEEEEENS_10bfloat16_tEfNS_4arch4Sm80ELb0ELb0ELb1ELb0ELb0ELb0ELb0ELb0ELi2ELi4ELi4ELi4ELb0EEENS1_24CollectiveEpilogueBwdGQAISA_fSD_Li256ELb0ELb0EEENS1_19SingleTileSchedulerILb0ELb0ELb0ELi128EEEEEEEEEvNT_6ParamsE$_ZZN4cute5sliceINS_5tupleIJNS_10UnderscoreES2_S2_iEEENS1_IJNS1_IJNS_1CILi1EEENS4_ILi0EEEEEEiNS4_ILi1024EEENS4_ILi8192EEEEEEEEDaRKT_RKT0_ENKUlRKT_RKT0_E_clIS2_iEEDaSJ_SM_)
$_ZN7cutlass13device_kernelIN5flash19enable_sm80_to_sm89INS1_16FlashAttnBwdSm80INS1_25CollectiveMainloopBwdSm80ILi2ELi2EN4cute5tupleIJNS5_1CILi128EEES8_NS7_ILi64EEEEEENS_10bfloat16_tEfNS_4arch4Sm80ELb0ELb0ELb1ELb0ELb0ELb0ELb0ELb0ELi2ELi4ELi4ELi4ELb0EEENS1_24CollectiveEpilogueBwdGQAISA_fSD_Li256ELb0ELb0EEENS1_19SingleTileSchedulerILb0ELb0ELb0ELi128EEEEEEEEEvNT_6ParamsE$_ZZN4cute5sliceINS_5tupleIJNS_10UnderscoreES2_S2_iEEENS1_IJNS1_IJNS_1CILi1EEENS4_ILi0EEEEEEiNS4_ILi1024EEENS4_ILi8192EEEEEEEEDaRKT_RKT0_ENKUlRKT_RKT0_E_clIS2_iEEDaSJ_SM_:
[----:B------:R-:W-:Y:S02]  /*bc50*/  IADD3 R2, R1, 0x1380, RZ ;  /* 0x0000138001027810 */ /* 0x000fe40007ffe0ff */
[----:B------:R-:W-:Y:S02]  /*bc60*/  MOV R6, 0xbc90 ;  /* 0x0000bc9000067802 */ /* 0x000fe40000000f00 */
[----:B------:R-:W-:Y:S02]  /*bc70*/  IADD3 R2, R2, c[0x0][0x20], RZ ;  /* 0x0000080002027a10 */ /* 0x000fe40007ffe0ff */
[----:B------:R-:W-:Y:S05]  /*bc80*/  CALL.REL.NOINC `($_ZN7cutlass13device_kernelIN5flash19enable_sm80_to_sm89INS1_16FlashAttnBwdSm80INS1_25CollectiveMainloopBwdSm80ILi2ELi2EN4cute5tupleIJNS5_1CILi128EEES8_NS7_ILi64EEEEEENS_10bfloat16_tEfNS_4arch4Sm80ELb0ELb0ELb1ELb0ELb0ELb0ELb0ELb0ELi2ELi4ELi4ELi4ELb0EEENS1_24CollectiveEpilogueBwdGQAISA_fSD_Li256ELb0ELb0EEENS1_19SingleTileSchedulerILb0ELb0ELb0ELi128EEEEEEEEEvNT_6ParamsE$_ZN4cute3eso3ESOILb0ELb1EJiEEC2ERKi) ;  /* 0xffffa9f000007944 */ /* 0x000fea0003c3ffff */
[----:B-1----:R1:W5:Y:S01]  /*bc90*/  LDL R3, [R1+0x1380] ;  /* 0x0013800001037983 */ /* 0x0023620000100800 */
[----:B------:R-:W-:Y:S02]  /*bca0*/  MOV R6, R4 ;  /* 0x0000000400067202 */ /* 0x000fe40000000f00 */
[----:B------:R-:W-:-:S04]  /*bcb0*/  MOV R7, 0x0 ;  /* 0x0000000000077802 */ /* 0x000fc80000000f00 */
[----:B------:R-:W-:Y:S05]  /*bcc0*/  RET.REL.NODEC R6 `(_ZN7cutlass13device_kernelIN5flash19enable_sm80_to_sm89INS1_16FlashAttnBwdSm80INS1_25CollectiveMainloopBwdSm80ILi2ELi2EN4cute5tupleIJNS5_1CILi128EEES8_NS7_ILi64EEEEEENS_10bfloat16_tEfNS_4arch4Sm80ELb0ELb0ELb1ELb0ELb0ELb0ELb0ELb0ELi2ELi4ELi4ELi4ELb0EEENS1_24CollectiveEpilogueBwdGQAISA_fSD_Li256ELb0ELb0EEENS1_19SingleTileSchedulerILb0ELb0ELb0ELi128EEEEEEEEEvNT_6ParamsE) ;  /* 0xffff433006007950 */ /* 0x000fea0003c3ffff */
        .type           $_ZN7cutlass13device_kernelIN5flash19enable_sm80_to_sm89INS1_16FlashAttnBwdSm80INS1_25CollectiveMainloopBwdSm80ILi2ELi2EN4cute5tupleIJNS5_1CILi128EEES8_NS7_ILi64EEEEEENS_10bfloat16_tEfNS_4arch4Sm80ELb0ELb0ELb1ELb0ELb0ELb0ELb0ELb0ELi2ELi4ELi4ELi4ELb0EEENS1_24CollectiveEpilogueBwdGQAISA_fSD_Li256ELb0ELb0EEENS1_19SingleTileSchedulerILb0ELb0ELb0ELi128EEEEEEEEEvNT_6ParamsE$_ZZN4cute5sliceINS_5tupleIJNS_10UnderscoreES2_S2_iEEENS1_IJNS1_IJNS_1CILi1EEENS4_ILi0EEEEEElS6_lEEEEEDaRKT_RKT0_ENKUlRKT_RKT0_E_clIS2_lEEDaSH_SK_,@function
        .size           $_ZN7cutlass13device_kernelIN5flash19enable_sm80_to_sm89INS1_16FlashAttnBwdSm80INS1_25CollectiveMainloopBwdSm80ILi2ELi2EN4cute5tupleIJNS5_1CILi128EEES8_NS7_ILi64EEEEEENS_10bfloat16_tEfNS_4arch4Sm80ELb0ELb0ELb1ELb0ELb0ELb0ELb0ELb0ELi2ELi4ELi4ELi4ELb0EEENS1_24CollectiveEpilogueBwdGQAISA_fSD_Li256ELb0ELb0EEENS1_19SingleTileSchedulerILb0ELb0ELb0ELi128EEEEEEEEEvNT_6ParamsE$_ZZN4cute5sliceINS_5tupleIJNS_10UnderscoreES2_S2_iEEENS1_IJNS1_IJNS_1CILi1EEENS4_ILi0EEEEEElS6_lEEEEEDaRKT_RKT0_ENKUlRKT_RKT0_E_clIS2_lEEDaSH_SK_,($_ZN7cutlass13device_kernelIN5flash19enable_sm80_to_sm89INS1_16FlashAttnBwdSm80INS1_25CollectiveMainloopBwdSm80ILi2ELi2EN4cute5tupleIJNS5_1CILi128EEES8_NS7_ILi64EEEEEENS_10bfloat16_tEfNS_4arch4Sm80ELb0ELb0ELb1ELb0ELb0ELb0ELb0ELb0ELi2ELi4ELi4ELi4ELb0EEENS1_24CollectiveEpilogueBwdGQAISA_fSD_Li256ELb0ELb0EEENS1_19SingleTileSchedulerILb0ELb0ELb0ELi128EEEEEEEEEvNT_6ParamsE$_ZZN4cute5sliceINS_5tupleIJNS_10UnderscoreES2_iEEENS1_IJNS1_IJNS_1CILi1EEENS4_ILi0EEEEEEiNS4_ILi1024EEEEEEEEDaRKT_RKT0_ENKUlRKT_RKT0_E_clIS2_iEEDaSI_SL_ - $_ZN7cutlass13device_kernelIN5flash19enable_sm80_to_sm89INS1_16FlashAttnBwdSm80INS1_25CollectiveMainloopBwdSm80ILi2ELi2EN4cute5tupleIJNS5_1CILi128EEES8_NS7_ILi64EEEEEENS_10bfloat16_tEfNS_4arch4Sm80ELb0ELb0ELb1ELb0ELb0ELb0ELb0ELb0ELi2ELi4ELi4ELi4ELb0EEENS1_24CollectiveEpilogueBwdGQAISA_fSD_Li256ELb0ELb0EEENS1_19SingleTileSchedulerILb0ELb0ELb0ELi128EEEEEEEEEvNT_6ParamsE$_ZZN4cute5sliceINS_5tupleIJNS_10UnderscoreES2_S2_iEEENS1_IJNS1_IJNS_1CILi1EEENS4_ILi0EEEEEElS6_lEEEEEDaRKT_RKT0_ENKUlRKT_RKT0_E_clIS2_lEEDaSH_SK_)
$_ZN7cutlass13device_kernelIN5flash19enable_sm80_to_sm89INS1_16FlashAttnBwdSm80INS1_25CollectiveMainloopBwdSm80ILi2ELi2EN4cute5tupleIJNS5_1CILi128EEES8_NS7_ILi64EEEEEENS_10bfloat16_tEfNS_4arch4Sm80ELb0ELb0ELb1ELb0ELb0ELb0ELb0ELb0ELi2ELi4ELi4ELi4ELb0EEENS1_24CollectiveEpilogueBwdGQAISA_fSD_Li256ELb0ELb0EEENS1_19SingleTileSchedulerILb0ELb0ELb0ELi128EEEEEEEEEvNT_6ParamsE$_ZZN4cute5sliceINS_5tupleIJNS_10UnderscoreES2_S2_iEEENS1_IJNS1_IJNS_1CILi1EEENS4_ILi0EEEEEElS6_lEEEEEDaRKT_RKT0_ENKUlRKT_RKT0_E_clIS2_lEEDaSH_SK_:
[----:B------:R-:W-:Y:S02]  /*bcd0*/  IADD3 R5, R1, 0x16a8, RZ ;  /* 0x000016a801057810 */ /* 0x000fe40007ffe0ff */
[----:B------:R-:W-:Y:S02]  /*bce0*/  MOV R6, 0xbd10 ;  /* 0x0000bd1000067802 */ /* 0x000fe40000000f00 */
[----:B------:R-:W-:Y:S02]  /*bcf0*/  IADD3 R5, R5, c[0x0][0x20], RZ ;  /* 0x0000080005057a10 */ /* 0x000fe40007ffe0ff */
[----:B------:R-:W-:Y:S05]  /*bd00*/  CALL.REL.NOINC `($_ZN7cutlass13device_kernelIN5flash19enable_sm80_to_sm89INS1_16FlashAttnBwdSm80INS1_25CollectiveMainloopBwdSm80ILi2ELi2EN4cute5tupleIJNS5_1CILi128EEES8_NS7_ILi64EEEEEENS_10bfloat16_tEfNS_4arch4Sm80ELb0ELb0ELb1ELb0ELb0ELb0ELb0ELb0ELi2ELi4ELi4ELi4ELb0EEENS1_24CollectiveEpilogueBwdGQAISA_fSD_Li256ELb0ELb0EEENS1_19SingleTileSchedulerILb0ELb0ELb0ELi128EEEEEEEEEvNT_6ParamsE$_ZN4cute3eso3ESOILb0ELb1EJlEEC2ERKl) ;  /* 0xffffab5000007944 */ /* 0x000fea0003c3ffff */
[----:B-1----:R1:W5:Y:S01]  /*bd10*/  LDL.64 R2, [R1+0x16a8] ;  /* 0x0016a80001027983 */ /* 0x0023620000100a00 */
[----:B------:R-:W-:-:S04]  /*bd20*/  MOV R5, 0x0 ;  /* 0x0000000000057802 */ /* 0x000fc80000000f00 */
[----:B------:R-:W-:Y:S05]  /*bd30*/  RET.REL.NODEC R4 `(_ZN7cutlass13device_kernelIN5flash19enable_sm80_to_sm89INS1_16FlashAttnBwdSm80INS1_25CollectiveMainloopBwdSm80ILi2ELi2EN4cute5tupleIJNS5_1CILi128EEES8_NS7_ILi64EEEEEENS_10bfloat16_tEfNS_4arch4Sm80ELb0ELb0ELb1ELb0ELb0ELb0ELb0ELb0ELi2ELi4ELi4ELi4ELb0EEENS1_24CollectiveEpilogueBwdGQAISA_fSD_Li256ELb0ELb0EEENS1_19SingleTileSchedulerILb0ELb0ELb0ELi128EEEEEEEEEvNT_6ParamsE) ;  /* 0xffff42c004007950 */ /* 0x000fea0003c3ffff */
        .type           $_ZN7cutlass13device_kernelIN5flash19enable_sm80_to_sm89INS1_16FlashAttnBwdSm80INS1_25CollectiveMainloopBwdSm80ILi2ELi2EN4cute5tupleIJNS5_1CILi128EEES8_NS7_ILi64EEEEEENS_10bfloat16_tEfNS_4arch4Sm80ELb0ELb0ELb1ELb0ELb0ELb0ELb0ELb0ELi2ELi4ELi4ELi4ELb0EEENS1_24CollectiveEpilogueBwdGQAISA_fSD_Li256ELb0ELb0EEENS1_19SingleTileSchedulerILb0ELb0ELb0ELi128EEEEEEEEEvNT_6ParamsE$_ZZN4cute5sliceINS_5tupleIJNS_10UnderscoreES2_iEEENS1_IJNS1_IJNS_1CILi1EEENS4_ILi0EEEEEEiNS4_ILi1024EEEEEEEEDaRKT_RKT0_ENKUlRKT_RKT0_E_clIS2_iEEDaSI_SL_,@function
        .size           $_ZN7cutlass13device_kernelIN5flash19enable_sm80_to_sm89INS1_16FlashAttnBwdSm80INS1_25CollectiveMainloopBwdSm80ILi2ELi2EN4cute5tupleIJNS5_1CILi128EEES8_NS7_ILi64EEEEEENS_10bfloat16_tEfNS_4arch4Sm80ELb0ELb0ELb1ELb0ELb0ELb0ELb0ELb0ELi2ELi4ELi4ELi4ELb0EEENS1_24CollectiveEpilogueBwdGQAISA_fSD_Li256ELb0ELb0EEENS1_19SingleTileSchedulerILb0ELb0ELb0ELi128EEEEEEEEEvNT_6ParamsE$_ZZN4cute5sliceINS_5tupleIJNS_10UnderscoreES2_iEEENS1_IJNS1_IJNS_1CILi1EEENS4_ILi0EEEEEEiNS4_ILi1024EEEEEEEEDaRKT_RKT0_ENKUlRKT_RKT0_E_clIS2_iEEDaSI_SL_,($_ZN7cutlass13device_kernelIN5flash19enable_sm80_to_sm89INS1_16FlashAttnBwdSm80INS1_25CollectiveMainloopBwdSm80ILi2ELi2EN4cute5tupleIJNS5_1CILi128EEES8_NS7_ILi64EEEEEENS_10bfloat16_tEfNS_4arch4Sm80ELb0ELb0ELb1ELb0ELb0ELb0ELb0ELb0ELi2ELi4ELi4ELi4ELb0EEENS1_24CollectiveEpilogueBwdGQAISA_fSD_Li256ELb0ELb0EEENS1_19SingleTileSchedulerILb0ELb0ELb0ELi128EEEEEEEEEvNT_6ParamsE$_ZZN4cute6detail10lift_sliceINS_5tupleIJNS_1CILi0EEENS_10UnderscoreEEEENS2_IJNS2_IJS4_S4_EEEiEEEEEDaRKT_RKT0_ENKUlRKT_RKT0_E_clIS5_iEEDaSH_SK_ - $_ZN7cutlass13device_kernelIN5flash19enable_sm80_to_sm89INS1_16FlashAttnBwdSm80INS1_25CollectiveMainloopBwdSm80ILi2ELi2EN4cute5tupleIJNS5_1CILi128EEES8_NS7_ILi64EEEEEENS_10bfloat16_tEfNS_4arch4Sm80ELb0ELb0ELb1ELb0ELb0ELb0ELb0ELb0ELi2ELi4ELi4ELi4ELb0EEENS1_24CollectiveEpilogueBwdGQAISA_fSD_Li256ELb0ELb0EEENS1_19SingleTileSchedulerILb0ELb0ELb0ELi128EEEEEEEEEvNT_6ParamsE$_ZZN4cute5sliceINS_5tupleIJNS_10UnderscoreES2_iEEENS1_IJNS1_IJNS_1CILi1EEENS4_ILi0EEEEEEiNS4_ILi1024EEEEEEEEDaRKT_RKT0_ENKUlRKT_RKT0_E_clIS2_iEEDaSI_SL_)
$_ZN7cutlass13device_kernelIN5flash19enable_sm80_to_sm89INS1_16FlashAttnBwdSm80INS1_25CollectiveMainloopBwdSm80ILi2ELi2EN4cute5tupleIJNS5_1CILi128EEES8_NS7_ILi64EEEEEENS_10bfloat16_tEfNS_4arch4Sm80ELb0ELb0ELb1ELb0ELb0ELb0ELb0ELb0ELi2ELi4ELi4ELi4ELb0EEENS1_24CollectiveEpilogueBwdGQAISA_fSD_Li256ELb0ELb0EEENS1_19SingleTileSchedulerILb0ELb0ELb0ELi128EEEEEEEEEvNT_6ParamsE$_ZZN4cute5sliceINS_5tupleIJNS_10UnderscoreES2_iEEENS1_IJNS1_IJNS_1CILi1EEENS4_ILi0EEEEEEiNS4_ILi1024EEEEEEEEDaRKT_RKT0_ENKUlRKT_RKT0_E_clIS2_iEEDaSI_SL_:
        /* <DEDUP_REMOVED lines=8> */
        .type           $_ZN7cutlass13device_kernelIN5flash19enable_sm80_to_sm89INS1_16FlashAttnBwdSm80INS1_25CollectiveMainloopBwdSm80ILi2ELi2EN4cute5tupleIJNS5_1CILi128EEES8_NS7_ILi64EEEEEENS_10bfloat16_tEfNS_4arch4Sm80ELb0ELb0ELb1ELb0ELb0ELb0ELb0ELb0ELi2ELi4ELi4ELi4ELb0EEENS1_24CollectiveEpilogueBwdGQAISA_fSD_Li256ELb0ELb0EEENS1_19SingleTileSchedulerILb0ELb0ELb0ELi128EEEEEEEEEvNT_6ParamsE$_ZZN4cute6detail10lift_sliceINS_5tupleIJNS_1CILi0EEENS_10UnderscoreEEEENS2_IJNS2_IJS4_S4_EEEiEEEEEDaRKT_RKT0_ENKUlRKT_RKT0_E_clIS5_iEEDaSH_SK_,@function
        .size           $_ZN7cutlass13device_kernelIN5flash19enable_sm80_to_sm89INS1_16FlashAttnBwdSm80INS1_25CollectiveMainloopBwdSm80ILi2ELi2EN4cute5tupleIJNS5_1CILi128EEES8_NS7_ILi64EEEEEENS_10bfloat16_tEfNS_4arch4Sm80ELb0ELb0ELb1ELb0ELb0ELb0ELb0ELb0ELi2ELi4ELi4ELi4ELb0EEENS1_24CollectiveEpilogueBwdGQAISA_fSD_Li256ELb0ELb0EEENS1_19SingleTileSchedulerILb0ELb0ELb0ELi128EEEEEEEEEvNT_6ParamsE$_ZZN4cute6detail10lift_sliceINS_5tupleIJNS_1CILi0EEENS_10UnderscoreEEEENS2_IJNS2_IJS4_S4_EEEiEEEEEDaRKT_RKT0_ENKUlRKT_RKT0_E_clIS5_iEEDaSH_SK_,($_ZN7cutlass13device_kernelIN5flash19enable_sm80_to_sm89INS1_16FlashAttnBwdSm80INS1_25CollectiveMainloopBwdSm80ILi2ELi2EN4cute5tupleIJNS5_1CILi128EEES8_NS7_ILi64EEEEEENS_10bfloat16_tEfNS_4arch4Sm80ELb0ELb0ELb1ELb0ELb0ELb0ELb0ELb0ELi2ELi4ELi4ELi4ELb0EEENS1_24CollectiveEpilogueBwdGQAISA_fSD_Li256ELb0ELb0EEENS1_19SingleTileSchedulerILb0ELb0ELb0ELi128EEEEEEEEEvNT_6ParamsE$_ZZN4cute6detail16composition_implINS_1CILi2EEEiNS_5tupleIJNS2_ILi1EEES3_EEENS4_IJNS2_ILi0EEES5_EEEEEDaRKT_RKT0_RKT1_RKT2_ENKUlRKT_RKT0_E_clIS3_S5_EEDaSN_SQ_ - $_ZN7cutlass13device_kernelIN5flash19enable_sm80_to_sm89INS1_16FlashAttnBwdSm80INS1_25CollectiveMainloopBwdSm80ILi2ELi2EN4cute5tupleIJNS5_1CILi128EEES8_NS7_ILi64EEEEEENS_10bfloat16_tEfNS_4arch4Sm80ELb0ELb0ELb1ELb0ELb0ELb0ELb0ELb0ELi2ELi4ELi4ELi4ELb0EEENS1_24CollectiveEpilogueBwdGQAISA_fSD_Li256ELb0ELb0EEENS1_19SingleTileSchedulerILb0ELb0ELb0ELi128EEEEEEEEEvNT_6ParamsE$_ZZN4cute6detail10lift_sliceINS_5tupleIJNS_1CILi0EEENS_10UnderscoreEEEENS2_IJNS2_IJS4_S4_EEEiEEEEEDaRKT_RKT0_ENKUlRKT_RKT0_E_clIS5_iEEDaSH_SK_)
$_ZN7cutlass13device_kernelIN5flash19enable_sm80_to_sm89INS1_16FlashAttnBwdSm80INS1_25CollectiveMainloopBwdSm80ILi2ELi2EN4cute5tupleIJNS5_1CILi128EEES8_NS7_ILi64EEEEEENS_10bfloat16_tEfNS_4arch4Sm80ELb0ELb0ELb1ELb0ELb0ELb0ELb0ELb0ELi2ELi4ELi4ELi4ELb0EEENS1_24CollectiveEpilogueBwdGQAISA_fSD_Li256ELb0ELb0EEENS1_19SingleTileSchedulerILb0ELb0ELb0ELi128EEEEEEEEEvNT_6ParamsE$_ZZN4cute6detail10lift_sliceINS_5tupleIJNS_1CILi0EEENS_10UnderscoreEEEENS2_IJNS2_IJS4_S4_EEEiEEEEEDaRKT_RKT0_ENKUlRKT_RKT0_E_clIS5_iEEDaSH_SK_:
[----:B------:R-:W-:Y:S02]  /*bdc0*/  IADD3 R2, R1, 0x1680, RZ ;  /* 0x0000168001027810 */ /* 0x000fe40007ffe0ff */
[----:B------:R-:W-:Y:S02]  /*bdd0*/  MOV R6, 0xbe00 ;  /* 0x0000be0000067802 */ /* 0x000fe40000000f00 */
[----:B------:R-:W-:Y:S02]  /*bde0*/  IADD3 R2, R2, c[0x0][0x20], RZ ;  /* 0x0000080002027a10 */ /* 0x000fe40007ffe0ff */
[----:B------:R-:W-:Y:S05]  /*bdf0*/  CALL.REL.NOINC `($_ZN7cutlass13device_kernelIN5flash19enable_sm80_to_sm89INS1_16FlashAttnBwdSm80INS1_25CollectiveMainloopBwdSm80ILi2ELi2EN4cute5tupleIJNS5_1CILi128EEES8_NS7_ILi64EEEEEENS_10bfloat16_tEfNS_4arch4Sm80ELb0ELb0ELb1ELb0ELb0ELb0ELb0ELb0ELi2ELi4ELi4ELi4ELb0EEENS1_24CollectiveEpilogueBwdGQAISA_fSD_Li256ELb0ELb0EEENS1_19SingleTileSchedulerILb0ELb0ELb0ELi128EEEEEEEEEvNT_6ParamsE$_ZN4cute3eso3ESOILb0ELb1EJiEEC2ERKi) ;  /* 0xffffa88000007944 */ /* 0x000fea0003c3ffff */
[----:B-1----:R1:W5:Y:S01]  /*be00*/  LDL R3, [R1+0x1680] ;  /* 0x0016800001037983 */ /* 0x0023620000100800 */
[----:B------:R-:W-:-:S04]  /*be10*/  MOV R11, 0x0 ;  /* 0x00000000000b7802 */ /* 0x000fc80000000f00 */
[----:B------:R-:W-:Y:S05]  /*be20*/  RET.REL.NODEC R10 `(_ZN7cutlass13device_kernelIN5flash19enable_sm80_to_sm89INS1_16FlashAttnBwdSm80INS1_25CollectiveMainloopBwdSm80ILi2ELi2EN4cute5tupleIJNS5_1CILi128EEES8_NS7_ILi64EEEEEENS_10bfloat16_tEfNS_4arch4Sm80ELb0ELb0ELb1ELb0ELb0ELb0ELb0ELb0ELi2ELi4ELi4ELi4ELb0EEENS1_24CollectiveEpilogueBwdGQAISA_fSD_Li256ELb0ELb0EEENS1_19SingleTileSchedulerILb0ELb0ELb0ELi128EEEEEEEEEvNT_6ParamsE) ;  /* 0xffff41d00a007950 */ /* 0x000fea0003c3ffff */
        .type           $_ZN7cutlass13device_kernelIN5flash19enable_sm80_to_sm89INS1_16FlashAttnBwdSm80INS1_25CollectiveMainloopBwdSm80ILi2ELi2EN4cute5tupleIJNS5_1CILi128EEES8_NS7_ILi64EEEEEENS_10bfloat16_tEfNS_4arch4Sm80ELb0ELb0ELb1ELb0ELb0ELb0ELb0ELb0ELi2ELi4ELi4ELi4ELb0EEENS1_24CollectiveEpilogueBwdGQAISA_fSD_Li256ELb0ELb0EEENS1_19SingleTileSchedulerILb0ELb0ELb0ELi128EEEEEEEEEvNT_6ParamsE$_ZZN4cute6detail16composition_implINS_1CILi2EEEiNS_5tupleIJNS2_ILi1EEES3_EEENS4_IJNS2_ILi0EEES5_EEEEEDaRKT_RKT0_RKT1_RKT2_ENKUlRKT_RKT0_E_clIS3_S5_EEDaSN_SQ_,@function
        .size           $_ZN7cutlass13device_kernelIN5flash19enable_sm80_to_sm89INS1_16FlashAttnBwdSm80INS1_25CollectiveMainloopBwdSm80ILi2ELi2EN4cute5tupleIJNS5_1CILi128EEES8_NS7_ILi64EEEEEENS_10bfloat16_tEfNS_4arch4Sm80ELb0ELb0ELb1ELb0ELb0ELb0ELb0ELb0ELi2ELi4ELi4ELi4ELb0EEENS1_24CollectiveEpilogueBwdGQAISA_fSD_Li256ELb0ELb0EEENS1_19SingleTileSchedulerILb0ELb0ELb0ELi128EEEEEEEEEvNT_6ParamsE$_ZZN4cute6detail16composition_implINS_1CILi2EEEiNS_5tupleIJNS2_ILi1EEES3_EEENS4_IJNS2_ILi0EEES5_EEEEEDaRKT_RKT0_RKT1_RKT2_ENKUlRKT_RKT0_E_clIS3_S5_EEDaSN_SQ_,($_ZN7cutlass13device_kernelIN5flash19enable_sm80_to_sm89INS1_16FlashAttnBwdSm80INS1_25CollectiveMainloopBwdSm80ILi2ELi2EN4cute5tupleIJNS5_1CILi128EEES8_NS7_ILi64EEEEEENS_10bfloat16_tEfNS_4arch4Sm80ELb0ELb0ELb1ELb0ELb0ELb0ELb0ELb0ELi2ELi4ELi4ELi4ELb0EEENS1_24CollectiveEpilogueBwdGQAISA_fSD_Li256ELb0ELb0EEENS1_19SingleTileSchedulerILb0ELb0ELb0ELi128EEEEEEEEEvNT_6ParamsE$_ZZN4cute6detail16composition_implINS_5tupleIJNS_1CILi16EEENS3_ILi2EEES5_S5_NS3_ILi4EEES5_EEENS2_IJNS3_ILi1EEEiiiNS3_ILi144EEENS3_ILi512EEEEEENS2_IJNS2_IJS5_S5_EEES6_NS3_ILi8EEEEEENS2_IJNS2_IJNS3_ILi64EEESA_EEES4_NS3_ILi1024EEEEEEEEDaRKT_RKT0_RKT1_RKT2_ENKUlRKT_RKT0_E_clIS6_S4_EEDaSX_S10_ - $_ZN7cutlass13device_kernelIN5flash19enable_sm80_to_sm89INS1_16FlashAttnBwdSm80INS1_25CollectiveMainloopBwdSm80ILi2ELi2EN4cute5tupleIJNS5_1CILi128EEES8_NS7_ILi64EEEEEENS_10bfloat16_tEfNS_4arch4Sm80ELb0ELb0ELb1ELb0ELb0ELb0ELb0ELb0ELi2ELi4ELi4ELi4ELb0EEENS1_24CollectiveEpilogueBwdGQAISA_fSD_Li256ELb0ELb0EEENS1_19SingleTileSchedulerILb0ELb0ELb0ELi128EEEEEEEEEvNT_6ParamsE$_ZZN4cute6detail16composition_implINS_1CILi2EEEiNS_5tupleIJNS2_ILi1EEES3_EEENS4_IJNS2_ILi0EEES5_EEEEEDaRKT_RKT0_RKT1_RKT2_ENKUlRKT_RKT0_E_clIS3_S5_EEDaSN_SQ_)
$_ZN7cutlass13device_kernelIN5flash19enable_sm80_to_sm89INS1_16FlashAttnBwdSm80INS1_25CollectiveMainloopBwdSm80ILi2ELi2EN4cute5tupleIJNS5_1CILi128EEES8_NS7_ILi64EEEEEENS_10bfloat16_tEfNS_4arch4Sm80ELb0ELb0ELb1ELb0ELb0ELb0ELb0ELb0ELi2ELi4ELi4ELi4ELb0EEENS1_24CollectiveEpilogueBwdGQAISA_fSD_Li256ELb0ELb0EEENS1_19SingleTileSchedulerILb0ELb0ELb0ELi128EEEEEEEEEvNT_6ParamsE$_ZZN4cute6detail16composition_implINS_1CILi2EEEiNS_5tupleIJNS2_ILi1EEES3_EEENS4_IJNS2_ILi0EEES5_EEEEEDaRKT_RKT0_RKT1_RKT2_ENKUlRKT_RKT0_E_clIS3_S5_EEDaSN_SQ_:
[----:B------:R-:W-:Y:S02]  /*be30*/  IADD3 R2, R1, 0x1688, RZ ;  /* 0x0000168801027810 */ /* 0x000fe40007ffe0ff */
[----:B------:R-:W-:Y:S02]  /*be40*/  MOV R6, 0xbe70 ;  /* 0x0000be7000067802 */ /* 0x000fe40000000f00 */
[----:B------:R-:W-:Y:S02]  /*be50*/  IADD3 R2, R2, c[0x0][0x20], RZ ;  /* 0x0000080002027a10 */ /* 0x000fe40007ffe0ff */
[----:B------:R-:W-:Y:S05]  /*be60*/  CALL.REL.NOINC `($_ZN7cutlass13device_kernelIN5flash19enable_sm80_to_sm89INS1_16FlashAttnBwdSm80INS1_25CollectiveMainloopBwdSm80ILi2ELi2EN4cute5tupleIJNS5_1CILi128EEES8_NS7_ILi64EEEEEENS_10bfloat16_tEfNS_4arch4Sm80ELb0ELb0ELb1ELb0ELb0ELb0ELb0ELb0ELi2ELi4ELi4ELi4ELb0EEENS1_24CollectiveEpilogueBwdGQAISA_fSD_Li256ELb0ELb0EEENS1_19SingleTileSchedulerILb0ELb0ELb0ELi128EEEEEEEEEvNT_6ParamsE$_ZN4cute5tupleIJNS_1CILi2EEEiEEC2ERKS2_RKi) ;  /* 0xffffe30000007944 */ /* 0x000fea0003c3ffff */
[----:B-1----:R1:W5:Y:S01]  /*be70*/  LDL R3, [R1+0x1688] ;  /* 0x0016880001037983 */ /* 0x0023620000100800 */
[----:B------:R-:W-:-:S04]  /*be80*/  MOV R11, 0x0 ;  /* 0x00000000000b7802 */ /* 0x000fc80000000f00 */
[----:B------:R-:W-:Y:S05]  /*be90*/  RET.REL.NODEC R10 `(_ZN7cutlass13device_kernelIN5flash19enable_sm80_to_sm89INS1_16FlashAttnBwdSm80INS1_25CollectiveMainloopBwdSm80ILi2ELi2EN4cute5tupleIJNS5_1CILi128EEES8_NS7_ILi64EEEEEENS_10bfloat16_tEfNS_4arch4Sm80ELb0ELb0ELb1ELb0ELb0ELb0ELb0ELb0ELi2ELi4ELi4ELi4ELb0EEENS1_24CollectiveEpilogueBwdGQAISA_fSD_Li256ELb0ELb0EEENS1_19SingleTileSchedulerILb0ELb0ELb0ELi128EEEEEEEEEvNT_6ParamsE) ;  /* 0xffff41600a007950 */ /* 0x000fea0003c3ffff */
        .type           $_ZN7cutlass13device_kernelIN5flash19enable_sm80_to_sm89INS1_16FlashAttnBwdSm80INS1_25CollectiveMainloopBwdSm80ILi2ELi2EN4cute5tupleIJNS5_1CILi128EEES8_NS7_ILi64EEEEEENS_10bfloat16_tEfNS_4arch4Sm80ELb0ELb0ELb1ELb0ELb0ELb0ELb0ELb0ELi2ELi4ELi4ELi4ELb0EEENS1_24CollectiveEpilogueBwdGQAISA_fSD_Li256ELb0ELb0EEENS1_19SingleTileSchedulerILb0ELb0ELb0ELi128EEEEEEEEEvNT_6ParamsE$_ZZN4cute6detail16composition_implINS_5tupleIJNS_1CILi16EEENS3_ILi2EEES5_S5_NS3_ILi4EEES5_EEENS2_IJNS3_ILi1EEEiiiNS3_ILi144EEENS3_ILi512EEEEEENS2_IJNS2_IJS5_S5_EEES6_NS3_ILi8EEEEEENS2_IJNS2_IJNS3_ILi64EEESA_EEES4_NS3_ILi1024EEEEEEEEDaRKT_RKT0_RKT1_RKT2_ENKUlRKT_RKT0_E_clIS6_S4_EEDaSX_S10_,@function
        .size           $_ZN7cutlass13device_kernelIN5flash19enable_sm80_to_sm89INS1_16FlashAttnBwdSm80INS1_25CollectiveMainloopBwdSm80ILi2ELi2EN4cute5tupleIJNS5_1CILi128EEES8_NS7_ILi64EEEEEENS_10bfloat16_tEfNS_4arch4Sm80ELb0ELb0ELb1ELb0ELb0ELb0ELb0ELb0ELi2ELi4ELi4ELi4ELb0EEENS1_24CollectiveEpilogueBwdGQAISA_fSD_Li256ELb0ELb0EEENS1_19SingleTileSchedulerILb0ELb0ELb0ELi128EEEEEEEEEvNT_6ParamsE$_ZZN4cute6detail16composition_implINS_5tupleIJNS_1CILi16EEENS3_ILi2EEES5_S5_NS3_ILi4EEES5_EEENS2_IJNS3_ILi1EEEiiiNS3_ILi144EEENS3_ILi512EEEEEENS2_IJNS2_IJS5_S5_EEES6_NS3_ILi8EEEEEENS2_IJNS2_IJNS3_ILi64EEESA_EEES4_NS3_ILi1024EEEEEEEEDaRKT_RKT0_RKT1_RKT2_ENKUlRKT_RKT0_E_clIS6_S4_EEDaSX_S10_,($_ZN7cutlass13device_kernelIN5flash19enable_sm80_to_sm89INS1_16FlashAttnBwdSm80INS1_25CollectiveMainloopBwdSm80ILi2ELi2EN4cute5tupleIJNS5_1CILi128EEES8_NS7_ILi64EEEEEENS_10bfloat16_tEfNS_4arch4Sm80ELb0ELb0ELb1ELb0ELb0ELb0ELb0ELb0ELi2ELi4ELi4ELi4ELb0EEENS1_24CollectiveEpilogueBwdGQAISA_fSD_Li256ELb0ELb0EEENS1_19SingleTileSchedulerILb0ELb0ELb0ELi128EEEEEEEEEvNT_6ParamsE$_ZZN4cute6detail16composition_implINS_5tupleIJNS_1CILi16EEENS3_ILi2EEES5_S5_NS3_ILi4EEES5_EEENS2_IJNS3_ILi1EEEiiiNS3_ILi144EEENS3_ILi512EEEEEENS2_IJNS2_IJS5_S5_EEES6_NS3_ILi8EEEEEENS2_IJNS2_IJNS3_ILi64EEESA_EEES4_NS3_ILi1024EEEEEEEEDaRKT_RKT0_RKT1_RKT2_ENKUlRKT_RKT0_E_clISC_SG_EEDaSX_S10_ - $_ZN7cutlass13device_kernelIN5flash19enable_sm80_to_sm89INS1_16FlashAttnBwdSm80INS1_25CollectiveMainloopBwdSm80ILi2ELi2EN4cute5tupleIJNS5_1CILi128EEES8_NS7_ILi64EEEEEENS_10bfloat16_tEfNS_4arch4Sm80ELb0ELb0ELb1ELb0ELb0ELb0ELb0ELb0ELi2ELi4ELi4ELi4ELb0EEENS1_24CollectiveEpilogueBwdGQAISA_fSD_Li256ELb0ELb0EEENS1_19SingleTileSchedulerILb0ELb0ELb0ELi128EEEEEEEEEvNT_6ParamsE$_ZZN4cute6detail16composition_implINS_5tupleIJNS_1CILi16EEENS3_ILi2EEES5_S5_NS3_ILi4EEES5_EEENS2_IJNS3_ILi1EEEiiiNS3_ILi144EEENS3_ILi512EEEEEENS2_IJNS2_IJS5_S5_EEES6_NS3_ILi8EEEEEENS2_IJNS2_IJNS3_ILi64EEESA_EEES4_NS3_ILi1024EEEEEEEEDaRKT_RKT0_RKT1_RKT2_ENKUlRKT_RKT0_E_clIS6_S4_EEDaSX_S10_)
$_ZN7cutlass13device_kernelIN5flash19enable_sm80_to_sm89INS1_16FlashAttnBwdSm80INS1_25CollectiveMainloopBwdSm80ILi2ELi2EN4cute5tupleIJNS5_1CILi128EEES8_NS7_ILi64EEEEEENS_10bfloat16_tEfNS_4arch4Sm80ELb0ELb0ELb1ELb0ELb0ELb0ELb0ELb0ELi2ELi4ELi4ELi4ELb0EEENS1_24CollectiveEpilogueBwdGQAISA_fSD_Li256ELb0ELb0EEENS1_19SingleTileSchedulerILb0ELb0ELb0ELi128EEEEEEEEEvNT_6ParamsE$_ZZN4cute6detail16composition_implINS_5tupleIJNS_1CILi16EEENS3_ILi2EEES5_S5_NS3_ILi4EEES5_EEENS2_IJNS3_ILi1EEEiiiNS3_ILi144EEENS3_ILi512EEEEEENS2_IJNS2_IJS5_S5_EEES6_NS3_ILi8EEEEEENS2_IJNS2_IJNS3_ILi64EEESA_EEES4_NS3_ILi1024EEEEEEEEDaRKT_RKT0_RKT1_RKT2_ENKUlRKT_RKT0_E_clIS6_S4_EEDaSX_S10_:
[----:B------:R-:W-:Y:S01]  /*bea0*/  IMAD.MOV.U32 R74, RZ, RZ, R2 ;  /* 0x000000ffff4a7224 */ /* 0x000fe200078e0002 */
[----:B------:R-:W-:Y:S01]  /*beb0*/  IADD3 R8, R17, -c[0x0][0x20], RZ ;  /* 0x8000080011087a10 */ /* 0x000fe20007ffe0ff */
[----:B------:R-:W-:Y:S02]  /*bec0*/  IMAD.MOV.U32 R75, RZ, RZ, R3 ;  /* 0x000000ffff4b7224 */ /* 0x000fe400078e0003 */
[----:B------:R-:W-:-:S03]  /*bed0*/  IMAD.MOV.U32 R4, RZ, RZ, R17 ;  /* 0x000000ffff047224 */ /* 0x000fc600078e0011 */
[----:B------:R1:W-:Y:S04]  /*bee0*/  STL.64 [R1+0x16b0], R74 ;  /* 0x0016b04a01007387 */ /* 0x0003e80000100a00 */
[----:B------:R1:W-:Y:S04]  /*bef0*/  STL.64 [R1+0x16b8], R4 ;  /* 0x0016b80401007387 */ /* 0x0003e80000100a00 */
[----:B------:R1:W5:Y:S01]  /*bf00*/  LDL R3, [R8] ;  /* 0x0000000008037983 */ /* 0x0003620000100800 */
[----:B------:R-:W-:Y:S02]  /*bf10*/  IADD3 R17, R1, 0x1680, RZ ;  /* 0x0000168001117810 */ /* 0x000fe40007ffe0ff */
[----:B------:R-:W-:-:S02]  /*bf20*/  MOV R10, 0xbf90 ;  /* 0x0000bf90000a7802 */ /* 0x000fc40000000f00 */
[----:B------:R-:W-:-:S04]  /*bf30*/  IADD3 R17, P1, R17, c[0x0][0x20], RZ ;  /* 0x0000080011117a10 */ /* 0x000fc80007f3e0ff */
[C---:B------:R-:W-:Y:S01]  /*bf40*/  IADD3 R76, P0, R17.reuse, 0x30, RZ ;  /* 0x00000030114c7810 */ /* 0x040fe20007f1e0ff */
[----:B------:R-:W-:Y:S01]  /*bf50*/  IMAD.X R2, RZ, RZ, c[0x0][0x24], P1 ;  /* 0x00000900ff027624 */ /* 0x000fe200008e06ff */
[----:B------:R-:W-:-:S03]  /*bf60*/  IADD3 R7, R17, 0x40, RZ ;  /* 0x0000004011077810 */ /* 0x000fc60007ffe0ff */
[----:B------:R-:W-:-:S03]  /*bf70*/  IMAD.X R77, RZ, RZ, R2, P0 ;  /* 0x000000ffff4d7224 */ /* 0x000fc600000e0602 */
[----:B-1---5:R-:W-:Y:S05]  /*bf80*/  CALL.REL.NOINC `($_ZN7cutlass13device_kernelIN5flash19enable_sm80_to_sm89INS1_16FlashAttnBwdSm80INS1_25CollectiveMainloopBwdSm80ILi2ELi2EN4cute5tupleIJNS5_1CILi128EEES8_NS7_ILi64EEEEEENS_10bfloat16_tEfNS_4arch4Sm80ELb0ELb0ELb1ELb0ELb0ELb0ELb0ELb0ELi2ELi4ELi4ELi4ELb0EEENS1_24CollectiveEpilogueBwdGQAISA_fSD_Li256ELb0ELb0EEENS1_19SingleTileSchedulerILb0ELb0ELb0ELi128EEEEEEEEEvNT_6ParamsE$_ZZN4cute6detail16composition_implINS_5tupleIJNS_1CILi16EEENS3_ILi2EEES5_S5_NS3_ILi4EEES5_EEENS2_IJNS3_ILi1EEEiiiNS3_ILi144EEENS3_ILi512EEEEEES6_S4_EEDaRKT_RKT0_RKT1_RKT2_ENKUlRKT_T0_E_clINS2_IJNS2_IJEEESU_S6_S8_EEENS_17integral_constantIiLi1EEEEEDaSQ_SR_) ;  /* 0x0000056000007944 */ /* 0x022fea0003c00000 */
[----:B-----5:R2:W-:Y:S04]  /*bf90*/  STL [R1+0x16a8], R2 ;  /* 0x0016a80201007387 */ /* 0x0205e80000100800 */
[----:B------:R2:W-:Y:S04]  /*bfa0*/  STL.64 [R1+0x16a0], R76 ;  /* 0x0016a04c01007387 */ /* 0x0005e80000100a00 */
[----:B------:R2:W5:Y:S01]  /*bfb0*/  LDL R6, [R8+0x4] ;  /* 0x0000040008067983 */ /* 0x0005620000100800 */
[----:B------:R-:W-:Y:S02]  /*bfc0*/  IADD3 R3, R17, 0x28, RZ ;  /* 0x0000002811037810 */ /* 0x000fe40007ffe0ff */
[----:B------:R-:W-:-:S02]  /*bfd0*/  MOV R74, 0xbff0 ;  /* 0x0000bff0004a7802 */ /* 0x000fc40000000f00 */
[----:B-12--5:R-:W-:Y:S05]  /*bfe0*/  CALL.REL.NOINC `($_ZN7cutlass13device_kernelIN5flash19enable_sm80_to_sm89INS1_16FlashAttnBwdSm80INS1_25CollectiveMainloopBwdSm80ILi2ELi2EN4cute5tupleIJNS5_1CILi128EEES8_NS7_ILi64EEEEEENS_10bfloat16_tEfNS_4arch4Sm80ELb0ELb0ELb1ELb0ELb0ELb0ELb0ELb0ELi2ELi4ELi4ELi4ELb0EEENS1_24CollectiveEpilogueBwdGQAISA_fSD_Li256ELb0ELb0EEENS1_19SingleTileSchedulerILb0ELb0ELb0ELi128EEEEEEEEEvNT_6ParamsE$_ZZN4cute6detail16composition_implINS_5tupleIJNS_1CILi16EEENS3_ILi2EEES5_S5_NS3_ILi4EEES5_EEENS2_IJNS3_ILi1EEEiiiNS3_ILi144EEENS3_ILi512EEEEEES6_S4_EEDaRKT_RKT0_RKT1_RKT2_ENKUlRKT_T0_E_clINS2_IJNS2_IJS5_EEENS2_IJiEEES5_S8_EEENS_17integral_constantIiLi2EEEEEDaSQ_SR_) ;  /* 0x000005d000007944 */ /* 0x026fea0003c00000 */
[----:B------:R-:W2:Y:S01]  /*bff0*/  LDL.64 R74, [R1+0x16a0] ;  /* 0x0016a000014a7983 */ /* 0x000ea20000100a00 */
[----:B------:R-:W-:-:S02]  /*c000*/  IADD3 R5, R17, 0x18, RZ ;  /* 0x0000001811057810 */ /* 0x000fc40007ffe0ff */
[----:B------:R-:W-:Y:S01]  /*c010*/  MOV R8, 0xc050 ;  /* 0x0000c05000087802 */ /* 0x000fe20000000f00 */
[----:B-----5:R3:W-:Y:S04]  /*c020*/  STL.64 [R1+0x1698], R2 ;  /* 0x0016980201007387 */ /* 0x0207e80000100a00 */
[----:B--2---:R3:W-:Y:S02]  /*c030*/  STL.64 [R1+0x1690], R74 ;  /* 0x0016904a01007387 */ /* 0x0047e40000100a00 */
[----:B-1-3--:R-:W-:Y:S05]  /*c040*/  CALL.REL.NOINC `($_ZN7cutlass13device_kernelIN5flash19enable_sm80_to_sm89INS1_16FlashAttnBwdSm80INS1_25CollectiveMainloopBwdSm80ILi2ELi2EN4cute5tupleIJNS5_1CILi128EEES8_NS7_ILi64EEEEEENS_10bfloat16_tEfNS_4arch4Sm80ELb0ELb0ELb1ELb0ELb0ELb0ELb0ELb0ELi2ELi4ELi4ELi4ELb0EEENS1_24CollectiveEpilogueBwdGQAISA_fSD_Li256ELb0ELb0EEENS1_19SingleTileSchedulerILb0ELb0ELb0ELi128EEEEEEEEEvNT_6ParamsE$_ZZN4cute6detail16composition_implINS_5tupleIJNS_1CILi16EEENS3_ILi2EEES5_S5_NS3_ILi4EEES5_EEENS2_IJNS3_ILi1EEEiiiNS3_ILi144EEENS3_ILi512EEEEEES6_S4_EEDaRKT_RKT0_RKT1_RKT2_ENKUlRKT_T0_E_clINS2_IJNS2_IJS5_S5_EEENS2_IJiiEEES8_S8_EEENS_17integral_constantIiLi3EEEEEDaSQ_SR_) ;  /* 0x0000066000007944 */ /* 0x00afea0003c00000 */
[----:B------:R-:W2:Y:S01]  /*c050*/  LDL.64 R74, [R1+0x1690] ;  /* 0x00169000014a7983 */ /* 0x000ea20000100a00 */
[----:B------:R-:W-:Y:S02]  /*c060*/  IADD3 R5, R17, 0x8, RZ ;  /* 0x0000000811057810 */ /* 0x000fe40007ffe0ff */
[----:B------:R-:W-:Y:S01]  /*c070*/  MOV R8, 0xc0b0 ;  /* 0x0000c0b000087802 */ /* 0x000fe20000000f00 */
[----:B-----5:R3:W-:Y:S04]  /*c080*/  STL.64 [R1+0x1688], R2 ;  /* 0x0016880201007387 */ /* 0x0207e80000100a00 */
[----:B--2---:R3:W-:Y:S02]  /*c090*/  STL.64 [R1+0x1680], R74 ;  /* 0x0016804a01007387 */ /* 0x0047e40000100a00 */
[----:B-1-3--:R-:W-:Y:S05]  /*c0a0*/  CALL.REL.NOINC `($_ZN7cutlass13device_kernelIN5flash19enable_sm80_to_sm89INS1_16FlashAttnBwdSm80INS1_25CollectiveMainloopBwdSm80ILi2ELi2EN4cute5tupleIJNS5_1CILi128EEES8_NS7_ILi64EEEEEENS_10bfloat16_tEfNS_4arch4Sm80ELb0ELb0ELb1ELb0ELb0ELb0ELb0ELb0ELi2ELi4ELi4ELi4ELb0EEENS1_24CollectiveEpilogueBwdGQAISA_fSD_Li256ELb0ELb0EEENS1_19SingleTileSchedulerILb0ELb0ELb0ELi128EEEEEEEEEvNT_6ParamsE$_ZZN4cute6detail16composition_implINS_5tupleIJNS_1CILi16EEENS3_ILi2EEES5_S5_NS3_ILi4EEES5_EEENS2_IJNS3_ILi1EEEiiiNS3_ILi144EEENS3_ILi512EEEEEES6_S4_EEDaRKT_RKT0_RKT1_RKT2_ENKUlRKT_T0_E_clINS2_IJNS2_IJS5_S5_EEENS2_IJiiEEES8_S8_EEENS_17integral_constantIiLi4EEEEEDaSQ_SR_) ;  /* 0x000006b000007944 */ /* 0x00afea0003c00000 */
[----:B-----5:R-:W-:Y:S01]  /*c0b0*/  IMAD.MOV.U32 R8, RZ, RZ, R3 ;  /* 0x000000ffff087224 */ /* 0x020fe200078e0003 */
[----:B------:R-:W-:-:S02]  /*c0c0*/  MOV R3, R7 ;  /* 0x0000000700037202 */ /* 0x000fc40000000f00 */
[----:B------:R-:W-:Y:S02]  /*c0d0*/  MOV R6, 0xc0f0 ;  /* 0x0000c0f000067802 */ /* 0x000fe40000000f00 */
[----:B-1----:R-:W-:Y:S05]  /*c0e0*/  CALL.REL.NOINC `($_ZN7cutlass13device_kernelIN5flash19enable_sm80_to_sm89INS1_16FlashAttnBwdSm80INS1_25CollectiveMainloopBwdSm80ILi2ELi2EN4cute5tupleIJNS5_1CILi128EEES8_NS7_ILi64EEEEEENS_10bfloat16_tEfNS_4arch4Sm80ELb0ELb0ELb1ELb0ELb0ELb0ELb0ELb0ELi2ELi4ELi4ELi4ELb0EEENS1_24CollectiveEpilogueBwdGQAISA_fSD_Li256ELb0ELb0EEENS1_19SingleTileSchedulerILb0ELb0ELb0ELi128EEEEEEEEEvNT_6ParamsE$_ZN4cute5tupleIJNS0_IJNS_1CILi2EEES2_EEENS0_IJiiEEEEEC2ERKS3_RKS4_) ;  /* 0xffffded000007944 */ /* 0x002fea0003c3ffff */
[----:B------:R1:W5:Y:S01]  /*c0f0*/  LDL.64 R2, [R1+0x16c0] ;  /* 0x0016c00001027983 */ /* 0x0003620000100a00 */
[----:B------:R-:W-:-:S04]  /*c100*/  MOV R17, 0x0 ;  /* 0x0000000000117802 */ /* 0x000fc80000000f00 */
[----:B------:R-:W-:Y:S05]  /*c110*/  RET.REL.NODEC R16 `(_ZN7cutlass13device_kernelIN5flash19enable_sm80_to_sm89INS1_16FlashAttnBwdSm80INS1_25CollectiveMainloopBwdSm80ILi2ELi2EN4cute5tupleIJNS5_1CILi128EEES8_NS7_ILi64EEEEEENS_10bfloat16_tEfNS_4arch4Sm80ELb0ELb0ELb1ELb0ELb0ELb0ELb0ELb0ELi2ELi4ELi4ELi4ELb0EEENS1_24CollectiveEpilogueBwdGQAISA_fSD_Li256ELb0ELb0EEENS1_19SingleTileSchedulerILb0ELb0ELb0ELi128EEEEEEEEEvNT_6ParamsE) ;  /* 0xffff3ee010007950 */ /* 0x000fea0003c3ffff */
        .type           $_ZN7cutlass13device_kernelIN5flash19enable_sm80_to_sm89INS1_16FlashAttnBwdSm80INS1_25CollectiveMainloopBwdSm80ILi2ELi2EN4cute5tupleIJNS5_1CILi128EEES8_NS7_ILi64EEEEEENS_10bfloat16_tEfNS_4arch4Sm80ELb0ELb0ELb1ELb0ELb0ELb0ELb0ELb0ELi2ELi4ELi4ELi4ELb0EEENS1_24CollectiveEpilogueBwdGQAISA_fSD_Li256ELb0ELb0EEENS1_19SingleTileSchedulerILb0ELb0ELb0ELi128EEEEEEEEEvNT_6ParamsE$_ZZN4cute6detail16composition_implINS_5tupleIJNS_1CILi16EEENS3_ILi2EEES5_S5_NS3_ILi4EEES5_EEENS2_IJNS3_ILi1EEEiiiNS3_ILi144EEENS3_ILi512EEEEEENS2_IJNS2_IJS5_S5_EEES6_NS3_ILi8EEEEEENS2_IJNS2_IJNS3_ILi64EEESA_EEES4_NS3_ILi1024EEEEEEEEDaRKT_RKT0_RKT1_RKT2_ENKUlRKT_RKT0_E_clISC_SG_EEDaSX_S10_,@function
        .size           $_ZN7cutlass13device_kernelIN5flash19enable_sm80_to_sm89INS1_16FlashAttnBwdSm80INS1_25CollectiveMainloopBwdSm80ILi2ELi2EN4cute5tupleIJNS5_1CILi128EEES8_NS7_ILi64EEEEEENS_10bfloat16_tEfNS_4arch4Sm80ELb0ELb0ELb1ELb0ELb0ELb0ELb0ELb0ELi2ELi4ELi4ELi4ELb0EEENS1_24CollectiveEpilogueBwdGQAISA_fSD_Li256ELb0ELb0EEENS1_19SingleTileSchedulerILb0ELb0ELb0ELi128EEEEEEEEEvNT_6ParamsE$_ZZN4cute6detail16composition_implINS_5tupleIJNS_1CILi16EEENS3_ILi2EEES5_S5_NS3_ILi4EEES5_EEENS2_IJNS3_ILi1EEEiiiNS3_ILi144EEENS3_ILi512EEEEEENS2_IJNS2_IJS5_S5_EEES6_NS3_ILi8EEEEEENS2_IJNS2_IJNS3_ILi64EEESA_EEES4_NS3_ILi1024EEEEEEEEDaRKT_RKT0_RKT1_RKT2_ENKUlRKT_RKT0_E_clISC_SG_EEDaSX_S10_,($_ZN7cutlass13device_kernelIN5flash19enable_sm80_to_sm89INS1_16FlashAttnBwdSm80INS1_25CollectiveMainloopBwdSm80ILi2ELi2EN4cute5tupleIJNS5_1CILi128EEES8_NS7_ILi64EEEEEENS_10bfloat16_tEfNS_4arch4Sm80ELb0ELb0ELb1ELb0ELb0ELb0ELb0ELb0ELi2ELi4ELi4ELi4ELb0EEENS1_24CollectiveEpilogueBwdGQAISA_fSD_Li256ELb0ELb0EEENS1_19SingleTileSchedulerILb0ELb0ELb0ELi128EEEEEEEEEvNT_6ParamsE$_ZZN4cute6detail16composition_implINS_5tupleIJNS_1CILi16EEENS3_ILi2EEES5_S5_NS3_ILi4EEES5_EEENS2_IJNS3_ILi1EEEiiiNS3_ILi144EEENS3_ILi512EEEEEENS2_IJS5_S5_EEENS2_IJNS3_ILi64EEESA_EEEEEDaRKT_RKT0_RKT1_RKT2_ENKUlRKT_RKT0_E_clIS5_SD_EEDaST_SW_ - $_ZN7cutlass13device_kernelIN5flash19enable_sm80_to_sm89INS1_16FlashAttnBwdSm80INS1_25CollectiveMainloopBwdSm80ILi2ELi2EN4cute5tupleIJNS5_1CILi128EEES8_NS7_ILi64EEEEEENS_10bfloat16_tEfNS_4arch4Sm80ELb0ELb0ELb1ELb0ELb0ELb0ELb0ELb0ELi2ELi4ELi4ELi4ELb0EEENS1_24CollectiveEpilogueBwdGQAISA_fSD_Li256ELb0ELb0EEENS1_19SingleTileSchedulerILb0ELb0ELb0ELi128EEEEEEEEEvNT_6ParamsE$_ZZN4cute6detail16composition_implINS_5tupleIJNS_1CILi16EEENS3_ILi2EEES5_S5_NS3_ILi4EEES5_EEENS2_IJNS3_ILi1EEEiiiNS3_ILi144EEENS3_ILi512EEEEEENS2_IJNS2_IJS5_S5_EEES6_NS3_ILi8EEEEEENS2_IJNS2_IJNS3_ILi64EEESA_EEES4_NS3_ILi1024EEEEEEEEDaRKT_RKT0_RKT1_RKT2_ENKUlRKT_RKT0_E_clISC_SG_EEDaSX_S10_)
$_ZN7cutlass13device_kernelIN5flash19enable_sm80_to_sm89INS1_16FlashAttnBwdSm80INS1_25CollectiveMainloopBwdSm80ILi2ELi2EN4cute5tupleIJNS5_1CILi128EEES8_NS7_ILi64EEEEEENS_10bfloat16_tEfNS_4arch4Sm80ELb0ELb0ELb1ELb0ELb0ELb0ELb0ELb0ELi2ELi4ELi4ELi4ELb0EEENS1_24CollectiveEpilogueBwdGQAISA_fSD_Li256ELb0ELb0EEENS1_19SingleTileSchedulerILb0ELb0ELb0ELi128EEEEEEEEEvNT_6ParamsE$_ZZN4cute6detail16composition_implINS_5tupleIJNS_1CILi16EEENS3_ILi2EEES5_S5_NS3_ILi4EEES5_EEENS2_IJNS3_ILi1EEEiiiNS3_ILi144EEENS3_ILi512EEEEEENS2_IJNS2_IJS5_S5_EEES6_NS3_ILi8EEEEEENS2_IJNS2_IJNS3_ILi64EEESA_EEES4_NS3_ILi1024EEEEEEEEDaRKT_RKT0_RKT1_RKT2_ENKUlRKT_RKT0_E_clISC_SG_EEDaSX_S10_:
[----:B------:R-:W-:Y:S02]  /*c120*/  IADD3 R10, R1, 0x1680, RZ ;  /* 0x00001680010a7810 */ /* 0x000fe40007ffe0ff */
[----:B------:R-:W-:Y:S02]  /*c130*/  MOV R74, 0xc170 ;  /* 0x0000c170004a7802 */ /* 0x000fe40000000f00 */
[----:B------:R-:W-:-:S04]  /*c140*/  IADD3 R10, R10, c[0x0][0x20], RZ ;  /* 0x000008000a0a7a10 */ /* 0x000fc80007ffe0ff */
[----:B------:R-:W-:Y:S02]  /*c150*/  IADD3 R40, R10, 0x4, RZ ;  /* 0x000000040a287810 */ /* 0x000fe40007ffe0ff */
[----:B------:R-:W-:Y:S05]  /*c160*/  CALL.REL.NOINC `($_ZN7cutlass13device_kernelIN5flash19enable_sm80_to_sm89INS1_16FlashAttnBwdSm80INS1_25CollectiveMainloopBwdSm80ILi2ELi2EN4cute5tupleIJNS5_1CILi128EEES8_NS7_ILi64EEEEEENS_10bfloat16_tEfNS_4arch4Sm80ELb0ELb0ELb1ELb0ELb0ELb0ELb0ELb0ELi2ELi4ELi4ELi4ELb0EEENS1_24CollectiveEpilogueBwdGQAISA_fSD_Li256ELb0ELb0EEENS1_19SingleTileSchedulerILb0ELb0ELb0ELi128EEEEEEEEEvNT_6ParamsE$_ZZN4cute6detail16composition_implINS_5tupleIJNS_1CILi16EEENS3_ILi2EEES5_S5_NS3_ILi4EEES5_EEENS2_IJNS3_ILi1EEEiiiNS3_ILi144EEENS3_ILi512EEEEEENS2_IJS5_S5_EEENS2_IJNS3_ILi64EEESA_EEEEEDaRKT_RKT0_RKT1_RKT2_ENKUlRKT_RKT0_E_clIS5_SD_EEDaST_SW_) ;  /* 0x0000009000007944 */ /* 0x000fea0003c00000 */
[----:B------:R-:W-:Y:S02]  /*c170*/  MOV R4, 0xc190 ;  /* 0x0000c19000047802 */ /* 0x000fe40000000f00 */
[----:B-1---5:R-:W-:Y:S05]  /*c180*/  CALL.REL.NOINC `($_ZN7cutlass13device_kernelIN5flash19enable_sm80_to_sm89INS1_16FlashAttnBwdSm80INS1_25CollectiveMainloopBwdSm80ILi2ELi2EN4cute5tupleIJNS5_1CILi128EEES8_NS7_ILi64EEEEEENS_10bfloat16_tEfNS_4arch4Sm80ELb0ELb0ELb1ELb0ELb0ELb0ELb0ELb0ELi2ELi4ELi4ELi4ELb0EEENS1_24CollectiveEpilogueBwdGQAISA_fSD_Li256ELb0ELb0EEENS1_19SingleTileSchedulerILb0ELb0ELb0ELi128EEEEEEEEEvNT_6ParamsE$_ZN4cute3eso3ESOILb0ELb1EJiNS_1CILi512EEEEEC2ERKiRKS3_) ;  /* 0xffffa65000007944 */ /* 0x022fea0003c3ffff */
[----:B-1----:R1:W5:Y:S01]  /*c190*/  LDL R2, [R1+0x1684] ;  /* 0x0016840001027983 */ /* 0x0023620000100800 */
[----:B------:R-:W-:-:S03]  /*c1a0*/  MOV R6, 0xc1c0 ;  /* 0x0000c1c000067802 */ /* 0x000fc60000000f00 */
[----:B-1---5:R-:W-:Y:S05]  /*c1b0*/  CALL.REL.NOINC `($_ZN7cutlass13device_kernelIN5flash19enable_sm80_to_sm89INS1_16FlashAttnBwdSm80INS1_25CollectiveMainloopBwdSm80ILi2ELi2EN4cute5tupleIJNS5_1CILi128EEES8_NS7_ILi64EEEEEENS_10bfloat16_tEfNS_4arch4Sm80ELb0ELb0ELb1ELb0ELb0ELb0ELb0ELb0ELi2ELi4ELi4ELi4ELb0EEENS1_24CollectiveEpilogueBwdGQAISA_fSD_Li256ELb0ELb0EEENS1_19SingleTileSchedulerILb0ELb0ELb0ELi128EEEEEEEEEvNT_6ParamsE$_ZN4cute5tupleIJNS0_IJNS_1CILi2EEES2_EEENS0_IJiNS1_ILi512EEEEEEEEC2ERKS3_RKS5_) ;  /* 0xffffddc000007944 */ /* 0x022fea0003c3ffff */
[----:B------:R2:W5:Y:S01]  /*c1c0*/  LDL R40, [R1+0x1680] ;  /* 0x0016800001287983 */ /* 0x0005620000100800 */
[----:B-1----:R-:W-:Y:S02]  /*c1d0*/  MOV R2, R8 ;  /* 0x0000000800027202 */ /* 0x002fe40000000f00 */
[----:B------:R-:W-:-:S04]  /*c1e0*/  MOV R3, 0x0 ;  /* 0x0000000000037802 */ /* 0x000fc80000000f00 */
[----:B------:R-:W-:Y:S05]  /*c1f0*/  RET.REL.NODEC R2 `(_ZN7cutlass13device_kernelIN5flash19enable_sm80_to_sm89INS1_16FlashAttnBwdSm80INS1_25CollectiveMainloopBwdSm80ILi2ELi2EN4cute5tupleIJNS5_1CILi128EEES8_NS7_ILi64EEEEEENS_10bfloat16_tEfNS_4arch4Sm80ELb0ELb0ELb1ELb0ELb0ELb0ELb0ELb0ELi2ELi4ELi4ELi4ELb0EEENS1_24CollectiveEpilogueBwdGQAISA_fSD_Li256ELb0ELb0EEENS1_19SingleTileSchedulerILb0ELb0ELb0ELi128EEEEEEEEEvNT_6ParamsE) ;  /* 0xffff3e0002007950 */ /* 0x000fea0003c3ffff */
        .type           $_ZN7cutlass13device_kernelIN5flash19enable_sm80_to_sm89INS1_16FlashAttnBwdSm80INS1_25CollectiveMainloopBwdSm80ILi2ELi2EN4cute5tupleIJNS5_1CILi128EEES8_NS7_ILi64EEEEEENS_10bfloat16_tEfNS_4arch4Sm80ELb0ELb0ELb1ELb0ELb0ELb0ELb0ELb0ELi2ELi4ELi4ELi4ELb0EEENS1_24CollectiveEpilogueBwdGQAISA_fSD_Li256ELb0ELb0EEENS1_19SingleTileSchedulerILb0ELb0ELb0ELi128EEEEEEEEEvNT_6ParamsE$_ZZN4cute6detail16composition_implINS_5tupleIJNS_1CILi16EEENS3_ILi2EEES5_S5_NS3_ILi4EEES5_EEENS2_IJNS3_ILi1EEEiiiNS3_ILi144EEENS3_ILi512EEEEEENS2_IJS5_S5_EEENS2_IJNS3_ILi64EEESA_EEEEEDaRKT_RKT0_RKT1_RKT2_ENKUlRKT_RKT0_E_clIS5_SD_EEDaST_SW_,@function
        .size           $_ZN7cutlass13device_kernelIN5flash19enable_sm80_to_sm89INS1_16FlashAttnBwdSm80INS1_25CollectiveMainloopBwdSm80ILi2ELi2EN4cute5tupleIJNS5_1CILi128EEES8_NS7_ILi64EEEEEENS_10bfloat16_tEfNS_4arch4Sm80ELb0ELb0ELb1ELb0ELb0ELb0ELb0ELb0ELi2ELi4ELi4ELi4ELb0EEENS1_24CollectiveEpilogueBwdGQAISA_fSD_Li256ELb0ELb0EEENS1_19SingleTileSchedulerILb0ELb0ELb0ELi128EEEEEEEEEvNT_6ParamsE$_ZZN4cute6detail16composition_implINS_5tupleIJNS_1CILi16EEENS3_ILi2EEES5_S5_NS3_ILi4EEES5_EEENS2_IJNS3_ILi1EEEiiiNS3_ILi144EEENS3_ILi512EEEEEENS2_IJS5_S5_EEENS2_IJNS3_ILi64EEESA_EEEEEDaRKT_RKT0_RKT1_RKT2_ENKUlRKT_RKT0_E_clIS5_SD_EEDaST_SW_,($_ZN7cutlass13device_kernelIN5flash19enable_sm80_to_sm89INS1_16FlashAttnBwdSm80INS1_25CollectiveMainloopBwdSm80ILi2ELi2EN4cute5tupleIJNS5_1CILi128EEES8_NS7_ILi64EEEEEENS_10bfloat16_tEfNS_4arch4Sm80ELb0ELb0ELb1ELb0ELb0ELb0ELb0ELb0ELi2ELi4ELi4ELi4ELb0EEENS1_24CollectiveEpilogueBwdGQAISA_fSD_Li256ELb0ELb0EEENS1_19SingleTileSchedulerILb0ELb0ELb0ELi128EEEEEEEEEvNT_6ParamsE$_ZZN4cute6detail16composition_implINS_5tupleIJNS_1CILi16EEENS3_ILi2EEES5_S5_NS3_ILi4EEES5_EEENS2_IJNS3_ILi1EEEiiiNS3_ILi144EEENS3_ILi512EEEEEES5_NS3_ILi64EEEEEDaRKT_RKT0_RKT1_RKT2_ENKUlRKT_T0_E_clINS2_IJNS2_IJEEESV_S5_S8_EEENS_17integral_constantIiLi3EEEEEDaSR_SS_ - $_ZN7cutlass13device_kernelIN5flash19enable_sm80_to_sm89INS1_16FlashAttnBwdSm80INS1_25CollectiveMainloopBwdSm80ILi2ELi2EN4cute5tupleIJNS5_1CILi128EEES8_NS7_ILi64EEEEEENS_10bfloat16_tEfNS_4arch4Sm80ELb0ELb0ELb1ELb0ELb0ELb0ELb0ELb0ELi2ELi4ELi4ELi4ELb0EEENS1_24CollectiveEpilogueBwdGQAISA_fSD_Li256ELb0ELb0EEENS1_19SingleTileSchedulerILb0ELb0ELb0ELi128EEEEEEEEEvNT_6ParamsE$_ZZN4cute6detail16composition_implINS_5tupleIJNS_1CILi16EEENS3_ILi2EEES5_S5_NS3_ILi4EEES5_EEENS2_IJNS3_ILi1EEEiiiNS3_ILi144EEENS3_ILi512EEEEEENS2_IJS5_S5_EEENS2_IJNS3_ILi64EEESA_EEEEEDaRKT_RKT0_RKT1_RKT2_ENKUlRKT_RKT0_E_clIS5_SD_EEDaST_SW_)
$_ZN7cutlass13device_kernelIN5flash19enable_sm80_to_sm89INS1_16FlashAttnBwdSm80INS1_25CollectiveMainloopBwdSm80ILi2ELi2EN4cute5tupleIJNS5_1CILi128EEES8_NS7_ILi64EEEEEENS_10bfloat16_tEfNS_4arch4Sm80ELb0ELb0ELb1ELb0ELb0ELb0ELb0ELb0ELi2ELi4ELi4ELi4ELb0EEENS1_24CollectiveEpilogueBwdGQAISA_fSD_Li256ELb0ELb0EEENS1_19SingleTileSchedulerILb0ELb0ELb0ELi128EEEEEEEEEvNT_6ParamsE$_ZZN4cute6detail16composition_implINS_5tupleIJNS_1CILi16EEENS3_ILi2EEES5_S5_NS3_ILi4EEES5_EEENS2_IJNS3_ILi1EEEiiiNS3_ILi144EEENS3_ILi512EEEEEENS2_IJS5_S5_EEENS2_IJNS3_ILi64EEESA_EEEEEDaRKT_RKT0_RKT1_RKT2_ENKUlRKT_RKT0_E_clIS5_SD_EEDaST_SW_:
[----:B------:R-:W-:Y:S01]  /*c200*/  IADD3 R3, R5, -c[0x0][0x20], RZ ;  /* 0x8000080005037a10 */ /* 0x000fe20007ffe0ff */
[----:B------:R-:W-:Y:S01]  /*c210*/  IMAD.MOV.U32 R80, RZ, RZ, R5 ;  /* 0x000000ffff507224 */ /* 0x000fe200078e0005 */
[----:B------:R1:W-:Y:S01]  /*c220*/  STL.64 [R1+0x1698], R6 ;  /* 0x0016980601007387 */ /* 0x0003e20000100a00 */
[----:B------:R-:W-:-:S05]  /*c230*/  IMAD.MOV.U32 R81, RZ, RZ, R16 ;  /* 0x000000ffff517224 */ /* 0x000fca00078e0010 */
[----:B------:R2:W-:Y:S04]  /*c240*/  STL.64 [R1+0x16a0], R80 ;  /* 0x0016a05001007387 */ /* 0x0005e80000100a00 */
[----:B------:R-:W5:Y:S01]  /*c250*/  LDL R3, [R3+0x8] ;  /* 0x0000080003037983 */ /* 0x000f620000100800 */
[----:B------:R-:W-:Y:S02]  /*c260*/  IADD3 R5, R1, 0x1688, RZ ;  /* 0x0000168801057810 */ /* 0x000fe40007ffe0ff */
[----:B------:R-:W-:Y:S02]  /*c270*/  MOV R76, 0xc2e0 ;  /* 0x0000c2e0004c7802 */ /* 0x000fe40000000f00 */
[----:B------:R-:W-:-:S04]  /*c280*/  IADD3 R5, P1, R5, c[0x0][0x20], RZ ;  /* 0x0000080005057a10 */ /* 0x000fc80007f3e0ff */
[----:B------:R-:W-:Y:S01]  /*c290*/  IADD3 R78, P0, R5, 0x10, RZ ;  /* 0x00000010054e7810 */ /* 0x000fe20007f1e0ff */
[----:B------:R-:W-:-:S04]  /*c2a0*/  IMAD.X R2, RZ, RZ, c[0x0][0x24], P1 ;  /* 0x00000900ff027624 */ /* 0x000fc800008e06ff */
[----:B------:R-:W-:Y:S01]  /*c2b0*/  IMAD.X R79, RZ, RZ, R2, P0 ;  /* 0x000000ffff4f7224 */ /* 0x000fe200000e0602 */
[----:B-1----:R-:W-:Y:S02]  /*c2c0*/  IADD3 R7, R5, 0x20, RZ ;  /* 0x0000002005077810 */ /* 0x002fe40007ffe0ff */
[----:B--2--5:R-:W-:Y:S05]  /*c2d0*/  CALL.REL.NOINC `($_ZN7cutlass13device_kernelIN5flash19enable_sm80_to_sm89INS1_16FlashAttnBwdSm80INS1_25CollectiveMainloopBwdSm80ILi2ELi2EN4cute5tupleIJNS5_1CILi128EEES8_NS7_ILi64EEEEEENS_10bfloat16_tEfNS_4arch4Sm80ELb0ELb0ELb1ELb0ELb0ELb0ELb0ELb0ELi2ELi4ELi4ELi4ELb0EEENS1_24CollectiveEpilogueBwdGQAISA_fSD_Li256ELb0ELb0EEENS1_19SingleTileSchedulerILb0ELb0ELb0ELi128EEEEEEEEEvNT_6ParamsE$_ZZN4cute6detail16composition_implINS_5tupleIJNS_1CILi16EEENS3_ILi2EEES5_S5_NS3_ILi4EEES5_EEENS2_IJNS3_ILi1EEEiiiNS3_ILi144EEENS3_ILi512EEEEEES5_NS3_ILi64EEEEEDaRKT_RKT0_RKT1_RKT2_ENKUlRKT_T0_E_clINS2_IJNS2_IJEEESV_S5_S8_EEENS_17integral_constantIiLi3EEEEEDaSR_SS_) ;  /* 0x000000b000007944 */ /* 0x024fea0003c00000 */
[----:B-----5:R2:W-:Y:S01]  /*c2e0*/  STL [R1+0x1690], R2 ;  /* 0x0016900201007387 */ /* 0x0205e20000100800 */
[----:B------:R-:W-:Y:S02]  /*c2f0*/  IADD3 R5, R5, 0x8, RZ ;  /* 0x0000000805057810 */ /* 0x000fe40007ffe0ff */
[----:B------:R-:W-:Y:S01]  /*c300*/  MOV R6, 0xc330 ;  /* 0x0000c33000067802 */ /* 0x000fe20000000f00 */
[----:B------:R2:W-:Y:S04]  /*c310*/  STL.64 [R1+0x1688], R78 ;  /* 0x0016884e01007387 */ /* 0x0005e80000100a00 */
[----:B-12---:R-:W-:Y:S05]  /*c320*/  CALL.REL.NOINC `($_ZN7cutlass13device_kernelIN5flash19enable_sm80_to_sm89INS1_16FlashAttnBwdSm80INS1_25CollectiveMainloopBwdSm80ILi2ELi2EN4cute5tupleIJNS5_1CILi128EEES8_NS7_ILi64EEEEEENS_10bfloat16_tEfNS_4arch4Sm80ELb0ELb0ELb1ELb0ELb0ELb0ELb0ELb0ELi2ELi4ELi4ELi4ELb0EEENS1_24CollectiveEpilogueBwdGQAISA_fSD_Li256ELb0ELb0EEENS1_19SingleTileSchedulerILb0ELb0ELb0ELi128EEEEEEEEEvNT_6ParamsE$_ZZN4cute6detail16composition_implINS_5tupleIJNS_1CILi16EEENS3_ILi2EEES5_S5_NS3_ILi4EEES5_EEENS2_IJNS3_ILi1EEEiiiNS3_ILi144EEENS3_ILi512EEEEEES5_NS3_ILi64EEEEEDaRKT_RKT0_RKT1_RKT2_ENKUlRKT_T0_E_clINS2_IJNS2_IJS5_EEENS2_IJiEEES8_S8_EEENS_17integral_constantIiLi4EEEEEDaSR_SS_) ;  /* 0x0000012000007944 */ /* 0x006fea0003c00000 */
[----:B------:R-:W-:Y:S02]  /*c330*/  MOV R2, R7 ;  /* 0x0000000700027202 */ /* 0x000fe40000000f00 */
[----:B------:R-:W-:Y:S02]  /*c340*/  MOV R6, 0xc360 ;  /* 0x0000c36000067802 */ /* 0x000fe40000000f00 */
[----:B-1---5:R-:W-:Y:S05]  /*c350*/  CALL.REL.NOINC `($_ZN7cutlass13device_kernelIN5flash19enable_sm80_to_sm89INS1_16FlashAttnBwdSm80INS1_25CollectiveMainloopBwdSm80ILi2ELi2EN4cute5tupleIJNS5_1CILi128EEES8_NS7_ILi64EEEEEENS_10bfloat16_tEfNS_4arch4Sm80ELb0ELb0ELb1ELb0ELb0ELb0ELb0ELb0ELi2ELi4ELi4ELi4ELb0EEENS1_24CollectiveEpilogueBwdGQAISA_fSD_Li256ELb0ELb0EEENS1_19SingleTileSchedulerILb0ELb0ELb0ELi128EEEEEEEEEvNT_6ParamsE$_ZN4cute5tupleIJNS_1CILi2EEEiEEC2ERKS2_RKi) ;  /* 0xffffde1000007944 */ /* 0x022fea0003c3ffff */
[----:B-1----:R1:W5:Y:S01]  /*c360*/  LDL R2, [R1+0x16a8] ;  /* 0x0016a80001027983 */ /* 0x0023620000100800 */
[----:B------:R-:W-:-:S04]  /*c370*/  MOV R75, 0x0 ;  /* 0x00000000004b7802 */ /* 0x000fc80000000f00 */
[----:B------:R-:W-:Y:S05]  /*c380*/  RET.REL.NODEC R74 `(_ZN7cutlass13device_kernelIN5flash19enable_sm80_to_sm89INS1_16FlashAttnBwdSm80INS1_25CollectiveMainloopBwdSm80ILi2ELi2EN4cute5tupleIJNS5_1CILi128EEES8_NS7_ILi64EEEEEENS_10bfloat16_tEfNS_4arch4Sm80ELb0ELb0ELb1ELb0ELb0ELb0ELb0ELb0ELi2ELi4ELi4ELi4ELb0EEENS1_24CollectiveEpilogueBwdGQAISA_fSD_Li256ELb0ELb0EEENS1_19SingleTileSchedulerILb0ELb0ELb0ELi128EEEEEEEEEvNT_6ParamsE) ;  /* 0xffff3c704a007950 */ /* 0x000fea0003c3ffff */
        .type           $_ZN7cutlass13device_kernelIN5flash19enable_sm80_to_sm89INS1_16FlashAttnBwdSm80INS1_25CollectiveMainloopBwdSm80ILi2ELi2EN4cute5tupleIJNS5_1CILi128EEES8_NS7_ILi64EEEEEENS_10bfloat16_tEfNS_4arch4Sm80ELb0ELb0ELb1ELb0ELb0ELb0ELb0ELb0ELi2ELi4ELi4ELi4ELb0EEENS1_24CollectiveEpilogueBwdGQAISA_fSD_Li256ELb0ELb0EEENS1_19SingleTileSchedulerILb0ELb0ELb0ELi128EEEEEEEEEvNT_6ParamsE$_ZZN4cute6detail16composition_implINS_5tupleIJNS_1CILi16EEENS3_ILi2EEES5_S5_NS3_ILi4EEES5_EEENS2_IJNS3_ILi1EEEiiiNS3_ILi144EEENS3_ILi512EEEEEES5_NS3_ILi64EEEEEDaRKT_RKT0_RKT1_RKT2_ENKUlRKT_T0_E_clINS2_IJNS2_IJEEESV_S5_S8_EEENS_17integral_constantIiLi3EEEEEDaSR_SS_,@function
        .size           $_ZN7cutlass13device_kernelIN5flash19enable_sm80_to_sm89INS1_16FlashAttnBwdSm80INS1_25CollectiveMainloopBwdSm80ILi2ELi2EN4cute5tupleIJNS5_1CILi128EEES8_NS7_ILi64EEEEEENS_10bfloat16_tEfNS_4arch4Sm80ELb0ELb0ELb1ELb0ELb0ELb0ELb0ELb0ELi2ELi4ELi4ELi4ELb0EEENS1_24CollectiveEpilogueBwdGQAISA_fSD_Li256ELb0ELb0EEENS1_19SingleTileSchedulerILb0ELb0ELb0ELi128EEEEEEEEEvNT_6ParamsE$_ZZN4cute6detail16composition_implINS_5tupleIJNS_1CILi16EEENS3_ILi2EEES5_S5_NS3_ILi4EEES5_EEENS2_IJNS3_ILi1EEEiiiNS3_ILi144EEENS3_ILi512EEEEEES5_NS3_ILi64EEEEEDaRKT_RKT0_RKT1_RKT2_ENKUlRKT_T0_E_clINS2_IJNS2_IJEEESV_S5_S8_EEENS_17integral_constantIiLi3EEEEEDaSR_SS_,($_ZN7cutlass13device_kernelIN5flash19enable_sm80_to_sm89INS1_16FlashAttnBwdSm80INS1_25CollectiveMainloopBwdSm80ILi2ELi2EN4cute5tupleIJNS5_1CILi128EEES8_NS7_ILi64EEEEEENS_10bfloat16_tEfNS_4arch4Sm80ELb0ELb0ELb1ELb0ELb0ELb0ELb0ELb0ELi2ELi4ELi4ELi4ELb0EEENS1_24CollectiveEpilogueBwdGQAISA_fSD_Li256ELb0ELb0EEENS1_19SingleTileSchedulerILb0ELb0ELb0ELi128EEEEEEEEEvNT_6ParamsE$_ZZN4cute6detail16composition_implINS_5tupleIJNS_1CILi16EEENS3_ILi2EEES5_S5_NS3_ILi4EEES5_EEENS2_IJNS3_ILi1EEEiiiNS3_ILi144EEENS3_ILi512EEEEEES5_NS3_ILi64EEEEEDaRKT_RKT0_RKT1_RKT2_ENKUlRKT_T0_E_clINS2_IJNS2_IJS5_EEENS2_IJiEEES8_S8_EEENS_17integral_constantIiLi4EEEEEDaSR_SS_ - $_ZN7cutlass13device_kernelIN5flash19enable_sm80_to_sm89INS1_16FlashAttnBwdSm80INS1_25CollectiveMainloopBwdSm80ILi2ELi2EN4cute5tupleIJNS5_1CILi128EEES8_NS7_ILi64EEEEEENS_10bfloat16_tEfNS_4arch4Sm80ELb0ELb0ELb1ELb0ELb0ELb0ELb0ELb0ELi2ELi4ELi4ELi4ELb0EEENS1_24CollectiveEpilogueBwdGQAISA_fSD_Li256ELb0ELb0EEENS1_19SingleTileSchedulerILb0ELb0ELb0ELi128EEEEEEEEEvNT_6ParamsE$_ZZN4cute6detail16composition_implINS_5tupleIJNS_1CILi16EEENS3_ILi2EEES5_S5_NS3_ILi4EEES5_EEENS2_IJNS3_ILi1EEEiiiNS3_ILi144EEENS3_ILi512EEEEEES5_NS3_ILi64EEEEEDaRKT_RKT0_RKT1_RKT2_ENKUlRKT_T0_E_clINS2_IJNS2_IJEEESV_S5_S8_EEENS_17integral_constantIiLi3EEEEEDaSR_SS_)
$_ZN7cutlass13device_kernelIN5flash19enable_sm80_to_sm89INS1_16FlashAttnBwdSm80INS1_25CollectiveMainloopBwdSm80ILi2ELi2EN4cute5tupleIJNS5_1CILi128EEES8_NS7_ILi64EEEEEENS_10bfloat16_tEfNS_4arch4Sm80ELb0ELb0ELb1ELb0ELb0ELb0ELb0ELb0ELi2ELi4ELi4ELi4ELb0EEENS1_24CollectiveEpilogueBwdGQAISA_fSD_Li256ELb0ELb0EEENS1_19SingleTileSchedulerILb0ELb0ELb0ELi128EEEEEEEEEvNT_6ParamsE$_ZZN4cute6detail16composition_implINS_5tupleIJNS_1CILi16EEENS3_ILi2EEES5_S5_NS3_ILi4EEES5_EEENS2_IJNS3_ILi1EEEiiiNS3_ILi144EEENS3_ILi512EEEEEES5_NS3_ILi64EEEEEDaRKT_RKT0_RKT1_RKT2_ENKUlRKT_T0_E_clINS2_IJNS2_IJEEESV_S5_S8_EEENS_17integral_constantIiLi3EEEEEDaSR_SS_:
[----:B------:R-:W-:Y:S02]  /*c390*/  IADD3 R4, R1, 0x16b0, RZ ;  /* 0x000016b001047810 */ /* 0x000fe40007ffe0ff */
[----:B------:R-:W-:Y:S02]  /*c3a0*/  MOV R6, 0xc3e0 ;  /* 0x0000c3e000067802 */ /* 0x000fe40000000f00 */
[----:B------:R-:W-:-:S04]  /*c3b0*/  IADD3 R4, R4, c[0x0][0x20], RZ ;  /* 0x0000080004047a10 */ /* 0x000fc80007ffe0ff */
[----:B------:R-:W-:Y:S02]  /*c3c0*/  IADD3 R2, R4, 0x4, RZ ;  /* 0x0000000404027810 */ /* 0x000fe40007ffe0ff */
[----:B------:R-:W-:Y:S05]  /*c3d0*/  CALL.REL.NOINC `($_ZN7cutlass13device_kernelIN5flash19enable_sm80_to_sm89INS1_16FlashAttnBwdSm80INS1_25CollectiveMainloopBwdSm80ILi2ELi2EN4cute5tupleIJNS5_1CILi128EEES8_NS7_ILi64EEEEEENS_10bfloat16_tEfNS_4arch4Sm80ELb0ELb0ELb1ELb0ELb0ELb0ELb0ELb0ELi2ELi4ELi4ELi4ELb0EEENS1_24CollectiveEpilogueBwdGQAISA_fSD_Li256ELb0ELb0EEENS1_19SingleTileSchedulerILb0ELb0ELb0ELi128EEEEEEEEEvNT_6ParamsE$_ZN4cute3eso3ESOILb0ELb1EJiEEC2ERKi) ;  /* 0xffffa2a000007944 */ /* 0x000fea0003c3ffff */
[----:B-1----:R1:W5:Y:S01]  /*c3e0*/  LDL R3, [R1+0x16b4] ;  /* 0x0016b40001037983 */ /* 0x0023620000100800 */
[----:B------:R-:W-:Y:S02]  /*c3f0*/  MOV R2, R4 ;  /* 0x0000000400027202 */ /* 0x000fe40000000f00 */
[----:B------:R-:W-:Y:S02]  /*c400*/  MOV R4, 0xc420 ;  /* 0x0000c42000047802 */ /* 0x000fe40000000f00 */
[----:B-1---5:R-:W-:Y:S05]  /*c410*/  CALL.REL.NOINC `($_ZN7cutlass13device_kernelIN5flash19enable_sm80_to_sm89INS1_16FlashAttnBwdSm80INS1_25CollectiveMainloopBwdSm80ILi2ELi2EN4cute5tupleIJNS5_1CILi128EEES8_NS7_ILi64EEEEEENS_10bfloat16_tEfNS_4arch4Sm80ELb0ELb0ELb1ELb0ELb0ELb0ELb0ELb0ELi2ELi4ELi4ELi4ELb0EEENS1_24CollectiveEpilogueBwdGQAISA_fSD_Li256ELb0ELb0EEENS1_19SingleTileSchedulerILb0ELb0ELb0ELi128EEEEEEEEEvNT_6ParamsE$_ZN4cute3eso3ESOILb1ELb0EJNS_5tupleIJNS_1CILi2EEEEEENS2_IJiEEENS3_ILi1EEES7_EEC2ERKS5_RKS6_RKS7_SE_) ;  /* 0xffffb97000007944 */ /* 0x022fea0003c3ffff */
[----:B-1----:R1:W5:Y:S01]  /*c420*/  LDL R2, [R1+0x16b0] ;  /* 0x0016b00001027983 */ /* 0x0023620000100800 */
[----:B------:R-:W-:-:S04]  /*c430*/  MOV R77, 0x0 ;  /* 0x00000000004d7802 */ /* 0x000fc80000000f00 */
[----:B------:R-:W-:Y:S05]  /*c440*/  RET.REL.NODEC R76 `(_ZN7cutlass13device_kernelIN5flash19enable_sm80_to_sm89INS1_16FlashAttnBwdSm80INS1_25CollectiveMainloopBwdSm80ILi2ELi2EN4cute5tupleIJNS5_1CILi128EEES8_NS7_ILi64EEEEEENS_10bfloat16_tEfNS_4arch4Sm80ELb0ELb0ELb1ELb0ELb0ELb0ELb0ELb0ELi2ELi4ELi4ELi4ELb0EEENS1_24CollectiveEpilogueBwdGQAISA_fSD_Li256ELb0ELb0EEENS1_19SingleTileSchedulerILb0ELb0ELb0ELi128EEEEEEEEEvNT_6ParamsE) ;  /* 0xffff3bb04c007950 */ /* 0x000fea0003c3ffff */
        .type           $_ZN7cutlass13device_kernelIN5flash19enable_sm80_to_sm89INS1_16FlashAttnBwdSm80INS1_25CollectiveMainloopBwdSm80ILi2ELi2EN4cute5tupleIJNS5_1CILi128EEES8_NS7_ILi64EEEEEENS_10bfloat16_tEfNS_4arch4Sm80ELb0ELb0ELb1ELb0ELb0ELb0ELb0ELb0ELi2ELi4ELi4ELi4ELb0EEENS1_24CollectiveEpilogueBwdGQAISA_fSD_Li256ELb0ELb0EEENS1_19SingleTileSchedulerILb0ELb0ELb0ELi128EEEEEEEEEvNT_6ParamsE$_ZZN4cute6detail16composition_implINS_5tupleIJNS_1CILi16EEENS3_ILi2EEES5_S5_NS3_ILi4EEES5_EEENS2_IJNS3_ILi1EEEiiiNS3_ILi144EEENS3_ILi512EEEEEES5_NS3_ILi64EEEEEDaRKT_RKT0_RKT1_RKT2_ENKUlRKT_T0_E_clINS2_IJNS2_IJS5_EEENS2_IJiEEES8_S8_EEENS_17integral_constantIiLi4EEEEEDaSR_SS_,@function
        .size           $_ZN7cutlass13device_kernelIN5flash19enable_sm80_to_sm89INS1_16FlashAttnBwdSm80INS1_25CollectiveMainloopBwdSm80ILi2ELi2EN4cute5tupleIJNS5_1CILi128EEES8_NS7_ILi64EEEEEENS_10bfloat16_tEfNS_4arch4Sm80ELb0ELb0ELb1ELb0ELb0ELb0ELb0ELb0ELi2ELi4ELi4ELi4ELb0EEENS1_24CollectiveEpilogueBwdGQAISA_fSD_Li256ELb0ELb0EEENS1_19SingleTileSchedulerILb0ELb0ELb0ELi128EEEEEEEEEvNT_6ParamsE$_ZZN4cute6detail16composition_implINS_5tupleIJNS_1CILi16EEENS3_ILi2EEES5_S5_NS3_ILi4EEES5_EEENS2_IJNS3_ILi1EEEiiiNS3_ILi144EEENS3_ILi512EEEEEES5_NS3_ILi64EEEEEDaRKT_RKT0_RKT1_RKT2_ENKUlRKT_T0_E_clINS2_IJNS2_IJS5_EEENS2_IJiEEES8_S8_EEENS_17integral_constantIiLi4EEEEEDaSR_SS_,($_ZN7cutlass13device_kernelIN5flash19enable_sm80_to_sm89INS1_16FlashAttnBwdSm80INS1_25CollectiveMainloopBwdSm80ILi2ELi2EN4cute5tupleIJNS5_1CILi128EEES8_NS7_ILi64EEEEEENS_10bfloat16_tEfNS_4arch4Sm80ELb0ELb0ELb1ELb0ELb0ELb0ELb0ELb0ELi2ELi4ELi4ELi4ELb0EEENS1_24CollectiveEpilogueBwdGQAISA_fSD_Li256ELb0ELb0EEENS1_19SingleTileSchedulerILb0ELb0ELb0ELi128EEEEEEEEEvNT_6ParamsE$_ZZN4cute6detail16composition_implINS_5tupleIJNS_1CILi16EEENS3_ILi2EEES5_S5_NS3_ILi4EEES5_EEENS2_IJNS3_ILi1EEEiiiNS3_ILi144EEENS3_ILi512EEEEEES6_S4_EEDaRKT_RKT0_RKT1_RKT2_ENKUlRKT_T0_E_clINS2_IJNS2_IJEEESU_S6_S8_EEENS_17integral_constantIiLi1EEEEEDaSQ_SR_ - $_ZN7cutlass13device_kernelIN5flash19enable_sm80_to_sm89INS1_16FlashAttnBwdSm80INS1_25CollectiveMainloopBwdSm80ILi2ELi2EN4cute5tupleIJNS5_1CILi128EEES8_NS7_ILi64EEEEEENS_10bfloat16_tEfNS_4arch4Sm80ELb0ELb0ELb1ELb0ELb0ELb0ELb0ELb0ELi2ELi4ELi4ELi4ELb0EEENS1_24CollectiveEpilogueBwdGQAISA_fSD_Li256ELb0ELb0EEENS1_19SingleTileSchedulerILb0ELb0ELb0ELi128EEEEEEEEEvNT_6ParamsE$_ZZN4cute6detail16composition_implINS_5tupleIJNS_1CILi16EEENS3_ILi2EEES5_S5_NS3_ILi4EEES5_EEENS2_IJNS3_ILi1EEEiiiNS3_ILi144EEENS3_ILi512EEEEEES5_NS3_ILi64EEEEEDaRKT_RKT0_RKT1_RKT2_ENKUlRKT_T0_E_clINS2_IJNS2_IJS5_EEENS2_IJiEEES8_S8_EEENS_17integral_constantIiLi4EEEEEDaSR_SS_)
$_ZN7cutlass13device_kernelIN5flash19enable_sm80_to_sm89INS1_16FlashAttnBwdSm80INS1_25CollectiveMainloopBwdSm80ILi2ELi2EN4cute5tupleIJNS5_1CILi128EEES8_NS7_ILi64EEEEEENS_10bfloat16_tEfNS_4arch4Sm80ELb0ELb0ELb1ELb0ELb0ELb0ELb0ELb0ELi2ELi4ELi4ELi4ELb0EEENS1_24CollectiveEpilogueBwdGQAISA_fSD_Li256ELb0ELb0EEENS1_19SingleTileSchedulerILb0ELb0ELb0ELi128EEEEEEEEEvNT_6ParamsE$_ZZN4cute6detail16composition_implINS_5tupleIJNS_1CILi16EEENS3_ILi2EEES5_S5_NS3_ILi4EEES5_EEENS2_IJNS3_ILi1EEEiiiNS3_ILi144EEENS3_ILi512EEEEEES5_NS3_ILi64EEEEEDaRKT_RKT0_RKT1_RKT2_ENKUlRKT_T0_E_clINS2_IJNS2_IJS5_EEENS2_IJiEEES8_S8_EEENS_17integral_constantIiLi4EEEEEDaSR_SS_:
[----:B------:R-:W-:-:S05]  /*c450*/  IADD3 R5, R5, -c[0x0][0x20], RZ ;  /* 0x8000080005057a10 */ /* 0x000fca0007ffe0ff */
[----:B------:R1:W5:Y:S01]  /*c460*/  LDL R3, [R5] ;  /* 0x0000000005037983 */ /* 0x0003620000100800 */
[----:B------:R-:W-:Y:S02]  /*c470*/  IADD3 R2, R1, 0x16b0, RZ ;  /* 0x000016b001027810 */ /* 0x000fe40007ffe0ff */
[----:B------:R-:W-:Y:S02]  /*c480*/  MOV R4, 0xc4b0 ;  /* 0x0000c4b000047802 */ /* 0x000fe40000000f00 */
[----:B------:R-:W-:Y:S02]  /*c490*/  IADD3 R2, R2, c[0x0][0x20], RZ ;  /* 0x0000080002027a10 */ /* 0x000fe40007ffe0ff */
[----:B-1---5:R-:W-:Y:S05]  /*c4a0*/  CALL.REL.NOINC `($_ZN7cutlass13device_kernelIN5flash19enable_sm80_to_sm89INS1_16FlashAttnBwdSm80INS1_25CollectiveMainloopBwdSm80ILi2ELi2EN4cute5tupleIJNS5_1CILi128EEES8_NS7_ILi64EEEEEENS_10bfloat16_tEfNS_4arch4Sm80ELb0ELb0ELb1ELb0ELb0ELb0ELb0ELb0ELi2ELi4ELi4ELi4ELb0EEENS1_24CollectiveEpilogueBwdGQAISA_fSD_Li256ELb0ELb0EEENS1_19SingleTileSchedulerILb0ELb0ELb0ELi128EEEEEEEEEvNT_6ParamsE$_ZN4cute3eso3ESOILb1ELb0EJNS_5tupleIJNS_1CILi2EEEEEENS2_IJiEEENS3_ILi1EEES7_EEC2ERKS5_RKS6_RKS7_SE_) ;  /* 0xffffb8e000007944 */ /* 0x022fea0003c3ffff */
[----:B-1----:R1:W5:Y:S01]  /*c4b0*/  LDL R3, [R1+0x16b0] ;  /* 0x0016b00001037983 */ /* 0x0023620000100800 */
[----:B------:R-:W-:Y:S02]  /*c4c0*/  MOV R4, R6 ;  /* 0x0000000600047202 */ /* 0x000fe40000000f00 */
[----:B------:R-:W-:-:S04]  /*c4d0*/  MOV R5, 0x0 ;  /* 0x0000000000057802 */ /* 0x000fc80000000f00 */
[----:B------:R-:W-:Y:S05]  /*c4e0*/  RET.REL.NODEC R4 `(_ZN7cutlass13device_kernelIN5flash19enable_sm80_to_sm89INS1_16FlashAttnBwdSm80INS1_25CollectiveMainloopBwdSm80ILi2ELi2EN4cute5tupleIJNS5_1CILi128EEES8_NS7_ILi64EEEEEENS_10bfloat16_tEfNS_4arch4Sm80ELb0ELb0ELb1ELb0ELb0ELb0ELb0ELb0ELi2ELi4ELi4ELi4ELb0EEENS1_24CollectiveEpilogueBwdGQAISA_fSD_Li256ELb0ELb0EEENS1_19SingleTileSchedulerILb0ELb0ELb0ELi128EEEEEEEEEvNT_6ParamsE) ;  /* 0xffff3b1004007950 */ /* 0x000fea0003c3ffff */
        .type           $_ZN7cutlass13device_kernelIN5flash19enable_sm80_to_sm89INS1_16FlashAttnBwdSm80INS1_25CollectiveMainloopBwdSm80ILi2ELi2EN4cute5tupleIJNS5_1CILi128EEES8_NS7_ILi64EEEEEENS_10bfloat16_tEfNS_4arch4Sm80ELb0ELb0ELb1ELb0ELb0ELb0ELb0ELb0ELi2ELi4ELi4ELi4ELb0EEENS1_24CollectiveEpilogueBwdGQAISA_fSD_Li256ELb0ELb0EEENS1_19SingleTileSchedulerILb0ELb0ELb0ELi128EEEEEEEEEvNT_6ParamsE$_ZZN4cute6detail16composition_implINS_5tupleIJNS_1CILi16EEENS3_ILi2EEES5_S5_NS3_ILi4EEES5_EEENS2_IJNS3_ILi1EEEiiiNS3_ILi144EEENS3_ILi512EEEEEES6_S4_EEDaRKT_RKT0_RKT1_RKT2_ENKUlRKT_T0_E_clINS2_IJNS2_IJEEESU_S6_S8_EEENS_17integral_constantIiLi1EEEEEDaSQ_SR_,@function
        .size           $_ZN7cutlass13device_kernelIN5flash19enable_sm80_to_sm89INS1_16FlashAttnBwdSm80INS1_25CollectiveMainloopBwdSm80ILi2ELi2EN4cute5tupleIJNS5_1CILi128EEES8_NS7_ILi64EEEEEENS_10bfloat16_tEfNS_4arch4Sm80ELb0ELb0ELb1ELb0ELb0ELb0ELb0ELb0ELi2ELi4ELi4ELi4ELb0EEENS1_24CollectiveEpilogueBwdGQAISA_fSD_Li256ELb0ELb0EEENS1_19SingleTileSchedulerILb0ELb0ELb0ELi128EEEEEEEEEvNT_6ParamsE$_ZZN4cute6detail16composition_implINS_5tupleIJNS_1CILi16EEENS3_ILi2EEES5_S5_NS3_ILi4EEES5_EEENS2_IJNS3_ILi1EEEiiiNS3_ILi144EEENS3_ILi512EEEEEES6_S4_EEDaRKT_RKT0_RKT1_RKT2_ENKUlRKT_T0_E_clINS2_IJNS2_IJEEESU_S6_S8_EEENS_17integral_constantIiLi1EEEEEDaSQ_SR_,($_ZN7cutlass13device_kernelIN5flash19enable_sm80_to_sm89INS1_16FlashAttnBwdSm80INS1_25CollectiveMainloopBwdSm80ILi2ELi2EN4cute5tupleIJNS5_1CILi128EEES8_NS7_ILi64EEEEEENS_10bfloat16_tEfNS_4arch4Sm80ELb0ELb0ELb1ELb0ELb0ELb0ELb0ELb0ELi2ELi4ELi4ELi4ELb0EEENS1_24CollectiveEpilogueBwdGQAISA_fSD_Li256ELb0ELb0EEENS1_19SingleTileSchedulerILb0ELb0ELb0ELi128EEEEEEEEEvNT_6ParamsE$_ZZN4cute6detail16composition_implINS_5tupleIJNS_1CILi16EEENS3_ILi2EEES5_S5_NS3_ILi4EEES5_EEENS2_IJNS3_ILi1EEEiiiNS3_ILi144EEENS3_ILi512EEEEEES6_S4_EEDaRKT_RKT0_RKT1_RKT2_ENKUlRKT_T0_E_clINS2_IJNS2_IJS5_EEENS2_IJiEEES5_S8_EEENS_17integral_constantIiLi2EEEEEDaSQ_SR_ - $_ZN7cutlass13device_kernelIN5flash19enable_sm80_to_sm89INS1_16FlashAttnBwdSm80INS1_25CollectiveMainloopBwdSm80ILi2ELi2EN4cute5tupleIJNS5_1CILi128EEES8_NS7_ILi64EEEEEENS_10bfloat16_tEfNS_4arch4Sm80ELb0ELb0ELb1ELb0ELb0ELb0ELb0ELb0ELi2ELi4ELi4ELi4ELb0EEENS1_24CollectiveEpilogueBwdGQAISA_fSD_Li256ELb0ELb0EEENS1_19SingleTileSchedulerILb0ELb0ELb0ELi128EEEEEEEEEvNT_6ParamsE$_ZZN4cute6detail16composition_implINS_5tupleIJNS_1CILi16EEENS3_ILi2EEES5_S5_NS3_ILi4EEES5_EEENS2_IJNS3_ILi1EEEiiiNS3_ILi144EEENS3_ILi512EEEEEES6_S4_EEDaRKT_RKT0_RKT1_RKT2_ENKUlRKT_T0_E_clINS2_IJNS2_IJEEESU_S6_S8_EEENS_17integral_constantIiLi1EEEEEDaSQ_SR_)
$_ZN7cutlass13device_kernelIN5flash19enable_sm80_to_sm89INS1_16FlashAttnBwdSm80INS1_25CollectiveMainloopBwdSm80ILi2ELi2EN4cute5tupleIJNS5_1CILi128EEES8_NS7_ILi64EEEEEENS_10bfloat16_tEfNS_4arch4Sm80ELb0ELb0ELb1ELb0ELb0ELb0ELb0ELb0ELi2ELi4ELi4ELi4ELb0EEENS1_24CollectiveEpilogueBwdGQAISA_fSD_Li256ELb0ELb0EEENS1_19SingleTileSchedulerILb0ELb0ELb0ELi128EEEEEEEEEvNT_6ParamsE$_ZZN4cute6detail16composition_implINS_5tupleIJNS_1CILi16EEENS3_ILi2EEES5_S5_NS3_ILi4EEES5_EEENS2_IJNS3_ILi1EEEiiiNS3_ILi144EEENS3_ILi512EEEEEES6_S4_EEDaRKT_RKT0_RKT1_RKT2_ENKUlRKT_T0_E_clINS2_IJNS2_IJEEESU_S6_S8_EEENS_17integral_constantIiLi1EEEEEDaSQ_SR_:
        /* <DEDUP_REMOVED lines=8> */
[----:B-1---5:R-:W-:Y:S05]  /*c570*/  CALL.REL.NOINC `($_ZN7cutlass13device_kernelIN5flash19enable_sm80_to_sm89INS1_16FlashAttnBwdSm80INS1_25CollectiveMainloopBwdSm80ILi2ELi2EN4cute5tupleIJNS5_1CILi128EEES8_NS7_ILi64EEEEEENS_10bfloat16_tEfNS_4arch4Sm80ELb0ELb0ELb1ELb0ELb0ELb0ELb0ELb0ELi2ELi4ELi4ELi4ELb0EEENS1_24CollectiveEpilogueBwdGQAISA_fSD_Li256ELb0ELb0EEENS1_19SingleTileSchedulerILb0ELb0ELb0ELi128EEEEEEEEEvNT_6ParamsE$_ZN4cute3eso3ESOILb1ELb0EJNS_5tupleIJNS_1CILi2EEEEEENS2_IJiEEES4_NS3_ILi1EEEEEC2ERKS5_RKS6_RKS4_RKS7_) ;  /* 0xffffb86000007944 */ /* 0x022fea0003c3ffff */
[----:B-1----:R1:W5:Y:S01]  /*c580*/  LDL R2, [R1+0x16c8] ;  /* 0x0016c80001027983 */ /* 0x0023620000100800 */
[----:B------:R-:W-:Y:S02]  /*c590*/  MOV R4, R10 ;  /* 0x0000000a00047202 */ /* 0x000fe40000000f00 */
[----:B------:R-:W-:-:S04]  /*c5a0*/  MOV R5, 0x0 ;  /* 0x0000000000057802 */ /* 0x000fc80000000f00 */
[----:B------:R-:W-:Y:S05]  /*c5b0*/  RET.REL.NODEC R4 `(_ZN7cutlass13device_kernelIN5flash19enable_sm80_to_sm89INS1_16FlashAttnBwdSm80INS1_25CollectiveMainloopBwdSm80ILi2ELi2EN4cute5tupleIJNS5_1CILi128EEES8_NS7_ILi64EEEEEENS_10bfloat16_tEfNS_4arch4Sm80ELb0ELb0ELb1ELb0ELb0ELb0ELb0ELb0ELi2ELi4ELi4ELi4ELb0EEENS1_24CollectiveEpilogueBwdGQAISA_fSD_Li256ELb0ELb0EEENS1_19SingleTileSchedulerILb0ELb0ELb0ELi128EEEEEEEEEvNT_6ParamsE) ;  /* 0xffff3a4004007950 */ /* 0x000fea0003c3ffff */
        .type           $_ZN7cutlass13device_kernelIN5flash19enable_sm80_to_sm89INS1_16FlashAttnBwdSm80INS1_25CollectiveMainloopBwdSm80ILi2ELi2EN4cute5tupleIJNS5_1CILi128EEES8_NS7_ILi64EEEEEENS_10bfloat16_tEfNS_4arch4Sm80ELb0ELb0ELb1ELb0ELb0ELb0ELb0ELb0ELi2ELi4ELi4ELi4ELb0EEENS1_24CollectiveEpilogueBwdGQAISA_fSD_Li256ELb0ELb0EEENS1_19SingleTileSchedulerILb0ELb0ELb0ELi128EEEEEEEEEvNT_6ParamsE$_ZZN4cute6detail16composition_implINS_5tupleIJNS_1CILi16EEENS3_ILi2EEES5_S5_NS3_ILi4EEES5_EEENS2_IJNS3_ILi1EEEiiiNS3_ILi144EEENS3_ILi512EEEEEES6_S4_EEDaRKT_RKT0_RKT1_RKT2_ENKUlRKT_T0_E_clINS2_IJNS2_IJS5_EEENS2_IJiEEES5_S8_EEENS_17integral_constantIiLi2EEEEEDaSQ_SR_,@function
        .size           $_ZN7cutlass13device_kernelIN5flash19enable_sm80_to_sm89INS1_16FlashAttnBwdSm80INS1_25CollectiveMainloopBwdSm80ILi2ELi2EN4cute5tupleIJNS5_1CILi128EEES8_NS7_ILi64EEEEEENS_10bfloat16_tEfNS_4arch4Sm80ELb0ELb0ELb1ELb0ELb0ELb0ELb0ELb0ELi2ELi4ELi4ELi4ELb0EEENS1_24CollectiveEpilogueBwdGQAISA_fSD_Li256ELb0ELb0EEENS1_19SingleTileSchedulerILb0ELb0ELb0ELi128EEEEEEEEEvNT_6ParamsE$_ZZN4cute6detail16composition_implINS_5tupleIJNS_1CILi16EEENS3_ILi2EEES5_S5_NS3_ILi4EEES5_EEENS2_IJNS3_ILi1EEEiiiNS3_ILi144EEENS3_ILi512EEEEEES6_S4_EEDaRKT_RKT0_RKT1_RKT2_ENKUlRKT_T0_E_clINS2_IJNS2_IJS5_EEENS2_IJiEEES5_S8_EEENS_17integral_constantIiLi2EEEEEDaSQ_SR_,($_ZN7cutlass13device_kernelIN5flash19enable_sm80_to_sm89INS1_16FlashAttnBwdSm80INS1_25CollectiveMainloopBwdSm80ILi2ELi2EN4cute5tupleIJNS5_1CILi128EEES8_NS7_ILi64EEEEEENS_10bfloat16_tEfNS_4arch4Sm80ELb0ELb0ELb1ELb0ELb0ELb0ELb0ELb0ELi2ELi4ELi4ELi4ELb0EEENS1_24CollectiveEpilogueBwdGQAISA_fSD_Li256ELb0ELb0EEENS1_19SingleTileSchedulerILb0ELb0ELb0ELi128EEEEEEEEEvNT_6ParamsE$_ZZN4cute6detail16composition_implINS_5tupleIJNS_1CILi16EEENS3_ILi2EEES5_S5_NS3_ILi4EEES5_EEENS2_IJNS3_ILi1EEEiiiNS3_ILi144EEENS3_ILi512EEEEEES6_S4_EEDaRKT_RKT0_RKT1_RKT2_ENKUlRKT_T0_E_clINS2_IJNS2_IJS5_S5_EEENS2_IJiiEEES8_S8_EEENS_17integral_constantIiLi3EEEEEDaSQ_SR_ - $_ZN7cutlass13device_kernelIN5flash19enable_sm80_to_sm89INS1_16FlashAttnBwdSm80INS1_25CollectiveMainloopBwdSm80ILi2ELi2EN4cute5tupleIJNS5_1CILi128EEES8_NS7_ILi64EEEEEENS_10bfloat16_tEfNS_4arch4Sm80ELb0ELb0ELb1ELb0ELb0ELb0ELb0ELb0ELi2ELi4ELi4ELi4ELb0EEENS1_24CollectiveEpilogueBwdGQAISA_fSD_Li256ELb0ELb0EEENS1_19SingleTileSchedulerILb0ELb0ELb0ELi128EEEEEEEEEvNT_6ParamsE$_ZZN4cute6detail16composition_implINS_5tupleIJNS_1CILi16EEENS3_ILi2EEES5_S5_NS3_ILi4EEES5_EEENS2_IJNS3_ILi1EEEiiiNS3_ILi144EEENS3_ILi512EEEEEES6_S4_EEDaRKT_RKT0_RKT1_RKT2_ENKUlRKT_T0_E_clINS2_IJNS2_IJS5_EEENS2_IJiEEES5_S8_EEENS_17integral_constantIiLi2EEEEEDaSQ_SR_)
$_ZN7cutlass13device_kernelIN5flash19enable_sm80_to_sm89INS1_16FlashAttnBwdSm80INS1_25CollectiveMainloopBwdSm80ILi2ELi2EN4cute5tupleIJNS5_1CILi128EEES8_NS7_ILi64EEEEEENS_10bfloat16_tEfNS_4arch4Sm80ELb0ELb0ELb1ELb0ELb0ELb0ELb0ELb0ELi2ELi4ELi4ELi4ELb0EEENS1_24CollectiveEpilogueBwdGQAISA_fSD_Li256ELb0ELb0EEENS1_19SingleTileSchedulerILb0ELb0ELb0ELi128EEEEEEEEEvNT_6ParamsE$_ZZN4cute6detail16composition_implINS_5tupleIJNS_1CILi16EEENS3_ILi2EEES5_S5_NS3_ILi4EEES5_EEENS2_IJNS3_ILi1EEEiiiNS3_ILi144EEENS3_ILi512EEEEEES6_S4_EEDaRKT_RKT0_RKT1_RKT2_ENKUlRKT_T0_E_clINS2_IJNS2_IJS5_EEENS2_IJiEEES5_S8_EEENS_17integral_constantIiLi2EEEEEDaSQ_SR_:
        /* <DEDUP_REMOVED lines=8> */
[----:B-1---5:R-:W-:Y:S05]  /*c640*/  CALL.REL.NOINC `($_ZN7cutlass13device_kernelIN5flash19enable_sm80_to_sm89INS1_16FlashAttnBwdSm80INS1_25CollectiveMainloopBwdSm80ILi2ELi2EN4cute5tupleIJNS5_1CILi128EEES8_NS7_ILi64EEEEEENS_10bfloat16_tEfNS_4arch4Sm80ELb0ELb0ELb1ELb0ELb0ELb0ELb0ELb0ELi2ELi4ELi4ELi4ELb0EEENS1_24CollectiveEpilogueBwdGQAISA_fSD_Li256ELb0ELb0EEENS1_19SingleTileSchedulerILb0ELb0ELb0ELi128EEEEEEEEEvNT_6ParamsE$_ZN4cute3eso3ESOILb0ELb0EJiiEEC2ERKiS4_) ;  /* 0xffff98f000007944 */ /* 0x022fea0003c3ffff */
[----:B-1----:R1:W5:Y:S01]  /*c650*/  LDL.64 R2, [R1+0x16c8] ;  /* 0x0016c80001027983 */ /* 0x0023620000100a00 */
[----:B------:R-:W-:-:S03]  /*c660*/  MOV R6, 0xc680 ;  /* 0x0000c68000067802 */ /* 0x000fc60000000f00 */
[----:B-1---5:R-:W-:Y:S05]  /*c670*/  CALL.REL.NOINC `($_ZN7cutlass13device_kernelIN5flash19enable_sm80_to_sm89INS1_16FlashAttnBwdSm80INS1_25CollectiveMainloopBwdSm80ILi2ELi2EN4cute5tupleIJNS5_1CILi128EEES8_NS7_ILi64EEEEEENS_10bfloat16_tEfNS_4arch4Sm80ELb0ELb0ELb1ELb0ELb0ELb0ELb0ELb0ELi2ELi4ELi4ELi4ELb0EEENS1_24CollectiveEpilogueBwdGQAISA_fSD_Li256ELb0ELb0EEENS1_19SingleTileSchedulerILb0ELb0ELb0ELi128EEEEEEEEEvNT_6ParamsE$_ZN4cute3eso3ESOILb1ELb0EJNS_5tupleIJNS_1CILi2EEES4_EEENS2_IJiiEEENS3_ILi1EEES7_EEC2ERKS5_RKS6_RKS7_SE_) ;  /* 0xffffb8b000007944 */ /* 0x022fea0003c3ffff */
[----:B-1----:R1:W5:Y:S01]  /*c680*/  LDL.64 R2, [R1+0x16c8] ;  /* 0x0016c80001027983 */ /* 0x0023620000100a00 */
[----:B------:R-:W-:-:S04]  /*c690*/  MOV R75, 0x0 ;  /* 0x00000000004b7802 */ /* 0x000fc80000000f00 */
[----:B------:R-:W-:Y:S05]  /*c6a0*/  RET.REL.NODEC R74 `(_ZN7cutlass13device_kernelIN5flash19enable_sm80_to_sm89INS1_16FlashAttnBwdSm80INS1_25CollectiveMainloopBwdSm80ILi2ELi2EN4cute5tupleIJNS5_1CILi128EEES8_NS7_ILi64EEEEEENS_10bfloat16_tEfNS_4arch4Sm80ELb0ELb0ELb1ELb0ELb0ELb0ELb0ELb0ELi2ELi4ELi4ELi4ELb0EEENS1_24CollectiveEpilogueBwdGQAISA_fSD_Li256ELb0ELb0EEENS1_19SingleTileSchedulerILb0ELb0ELb0ELi128EEEEEEEEEvNT_6ParamsE) ;  /* 0xffff39504a007950 */ /* 0x000fea0003c3ffff */
        .type           $_ZN7cutlass13device_kernelIN5flash19enable_sm80_to_sm89INS1_16FlashAttnBwdSm80INS1_25CollectiveMainloopBwdSm80ILi2ELi2EN4cute5tupleIJNS5_1CILi128EEES8_NS7_ILi64EEEEEENS_10bfloat16_tEfNS_4arch4Sm80ELb0ELb0ELb1ELb0ELb0ELb0ELb0ELb0ELi2ELi4ELi4ELi4ELb0EEENS1_24CollectiveEpilogueBwdGQAISA_fSD_Li256ELb0ELb0EEENS1_19SingleTileSchedulerILb0ELb0ELb0ELi128EEEEEEEEEvNT_6ParamsE$_ZZN4cute6detail16composition_implINS_5tupleIJNS_1CILi16EEENS3_ILi2EEES5_S5_NS3_ILi4EEES5_EEENS2_IJNS3_ILi1EEEiiiNS3_ILi144EEENS3_ILi512EEEEEES6_S4_EEDaRKT_RKT0_RKT1_RKT2_ENKUlRKT_T0_E_clINS2_IJNS2_IJS5_S5_EEENS2_IJiiEEES8_S8_EEENS_17integral_constantIiLi3EEEEEDaSQ_SR_,@function
        .size           $_ZN7cutlass13device_kernelIN5flash19enable_sm80_to_sm89INS1_16FlashAttnBwdSm80INS1_25CollectiveMainloopBwdSm80ILi2ELi2EN4cute5tupleIJNS5_1CILi128EEES8_NS7_ILi64EEEEEENS_10bfloat16_tEfNS_4arch4Sm80ELb0ELb0ELb1ELb0ELb0ELb0ELb0ELb0ELi2ELi4ELi4ELi4ELb0EEENS1_24CollectiveEpilogueBwdGQAISA_fSD_Li256ELb0ELb0EEENS1_19SingleTileSchedulerILb0ELb0ELb0ELi128EEEEEEEEEvNT_6ParamsE$_ZZN4cute6detail16composition_implINS_5tupleIJNS_1CILi16EEENS3_ILi2EEES5_S5_NS3_ILi4EEES5_EEENS2_IJNS3_ILi1EEEiiiNS3_ILi144EEENS3_ILi512EEEEEES6_S4_EEDaRKT_RKT0_RKT1_RKT2_ENKUlRKT_T0_E_clINS2_IJNS2_IJS5_S5_EEENS2_IJiiEEES8_S8_EEENS_17integral_constantIiLi3EEEEEDaSQ_SR_,($_ZN7cutlass13device_kernelIN5flash19enable_sm80_to_sm89INS1_16FlashAttnBwdSm80INS1_25CollectiveMainloopBwdSm80ILi2ELi2EN4cute5tupleIJNS5_1CILi128EEES8_NS7_ILi64EEEEEENS_10bfloat16_tEfNS_4arch4Sm80ELb0ELb0ELb1ELb0ELb0ELb0ELb0ELb0ELi2ELi4ELi4ELi4ELb0EEENS1_24CollectiveEpilogueBwdGQAISA_fSD_Li256ELb0ELb0EEENS1_19SingleTileSchedulerILb0ELb0ELb0ELi128EEEEEEEEEvNT_6ParamsE$_ZZN4cute6detail16composition_implINS_5tupleIJNS_1CILi16EEENS3_ILi2EEES5_S5_NS3_ILi4EEES5_EEENS2_IJNS3_ILi1EEEiiiNS3_ILi144EEENS3_ILi512EEEEEES6_S4_EEDaRKT_RKT0_RKT1_RKT2_ENKUlRKT_T0_E_clINS2_IJNS2_IJS5_S5_EEENS2_IJiiEEES8_S8_EEENS_17integral_constantIiLi4EEEEEDaSQ_SR_ - $_ZN7cutlass13device_kernelIN5flash19enable_sm80_to_sm89INS1_16FlashAttnBwdSm80INS1_25CollectiveMainloopBwdSm80ILi2ELi2EN4cute5tupleIJNS5_1CILi128EEES8_NS7_ILi64EEEEEENS_10bfloat16_tEfNS_4arch4Sm80ELb0ELb0ELb1ELb0ELb0ELb0ELb0ELb0ELi2ELi4ELi4ELi4ELb0EEENS1_24CollectiveEpilogueBwdGQAISA_fSD_Li256ELb0ELb0EEENS1_19SingleTileSchedulerILb0ELb0ELb0ELi128EEEEEEEEEvNT_6ParamsE$_ZZN4cute6detail16composition_implINS_5tupleIJNS_1CILi16EEENS3_ILi2EEES5_S5_NS3_ILi4EEES5_EEENS2_IJNS3_ILi1EEEiiiNS3_ILi144EEENS3_ILi512EEEEEES6_S4_EEDaRKT_RKT0_RKT1_RKT2_ENKUlRKT_T0_E_clINS2_IJNS2_IJS5_S5_EEENS2_IJiiEEES8_S8_EEENS_17integral_constantIiLi3EEEEEDaSQ_SR_)
$_ZN7cutlass13device_kernelIN5flash19enable_sm80_to_sm89INS1_16FlashAttnBwdSm80INS1_25CollectiveMainloopBwdSm80ILi2ELi2EN4cute5tupleIJNS5_1CILi128EEES8_NS7_ILi64EEEEEENS_10bfloat16_tEfNS_4arch4Sm80ELb0ELb0ELb1ELb0ELb0ELb0ELb0ELb0ELi2ELi4ELi4ELi4ELb0EEENS1_24CollectiveEpilogueBwdGQAISA_fSD_Li256ELb0ELb0EEENS1_19SingleTileSchedulerILb0ELb0ELb0ELi128EEEEEEEEEvNT_6ParamsE$_ZZN4cute6detail16composition_implINS_5tupleIJNS_1CILi16EEENS3_ILi2EEES5_S5_NS3_ILi4EEES5_EEENS2_IJNS3_ILi1EEEiiiNS3_ILi144EEENS3_ILi512EEEEEES6_S4_EEDaRKT_RKT0_RKT1_RKT2_ENKUlRKT_T0_E_clINS2_IJNS2_IJS5_S5_EEENS2_IJiiEEES8_S8_EEENS_17integral_constantIiLi3EEEEEDaSQ_SR_:
[----:B------:R-:W-:-:S05]  /*c6b0*/  IADD3 R5, R5, -c[0x0][0x20], RZ ;  /* 0x8000080005057a10 */ /* 0x000fca0007ffe0ff */
[----:B------:R1:W5:Y:S04]  /*c6c0*/  LDL R2, [R5] ;  /* 0x0000000005027983 */ /* 0x0003680000100800 */
[----:B------:R1:W5:Y:S01]  /*c6d0*/  LDL R3, [R5+0x4] ;  /* 0x0000040005037983 */ /* 0x0003620000100800 */
[----:B------:R-:W-:Y:S02]  /*c6e0*/  IADD3 R4, R1, 0x16c8, RZ ;  /* 0x000016c801047810 */ /* 0x000fe40007ffe0ff */
[----:B------:R-:W-:Y:S02]  /*c6f0*/  MOV R6, 0xc720 ;  /* 0x0000c72000067802 */ /* 0x000fe40000000f00 */
[----:B------:R-:W-:Y:S02]  /*c700*/  IADD3 R4, R4, c[0x0][0x20], RZ ;  /* 0x0000080004047a10 */ /* 0x000fe40007ffe0ff */
[----:B-1---5:R-:W-:Y:S05]  /*c710*/  CALL.REL.NOINC `($_ZN7cutlass13device_kernelIN5flash19enable_sm80_to_sm89INS1_16FlashAttnBwdSm80INS1_25CollectiveMainloopBwdSm80ILi2ELi2EN4cute5tupleIJNS5_1CILi128EEES8_NS7_ILi64EEEEEENS_10bfloat16_tEfNS_4arch4Sm80ELb0ELb0ELb1ELb0ELb0ELb0ELb0ELb0ELi2ELi4ELi4ELi4ELb0EEENS1_24CollectiveEpilogueBwdGQAISA_fSD_Li256ELb0ELb0EEENS1_19SingleTileSchedulerILb0ELb0ELb0ELi128EEEEEEEEEvNT_6ParamsE$_ZN4cute3eso3ESOILb1ELb0EJNS_5tupleIJNS_1CILi2EEES4_EEENS2_IJiiEEENS3_ILi1EEES7_EEC2ERKS5_RKS6_RKS7_SE_) ;  /* 0xffffb81000007944 */ /* 0x022fea0003c3ffff */
[----:B-1----:R1:W5:Y:S01]  /*c720*/  LDL.64 R2, [R1+0x16c8] ;  /* 0x0016c80001027983 */ /* 0x0023620000100a00 */
[----:B------:R-:W-:-:S02]  /*c730*/  MOV R4, R8 ;  /* 0x0000000800047202 */ /* 0x000fc40000000f00 */
[----:B------:R-:W-:-:S04]  /*c740*/  MOV R5, 0x0 ;  /* 0x0000000000057802 */ /* 0x000fc80000000f00 */
[----:B------:R-:W-:Y:S05]  /*c750*/  RET.REL.NODEC R4 `(_ZN7cutlass13device_kernelIN5flash19enable_sm80_to_sm89INS1_16FlashAttnBwdSm80INS1_25CollectiveMainloopBwdSm80ILi2ELi2EN4cute5tupleIJNS5_1CILi128EEES8_NS7_ILi64EEEEEENS_10bfloat16_tEfNS_4arch4Sm80ELb0ELb0ELb1ELb0ELb0ELb0ELb0ELb0ELi2ELi4ELi4ELi4ELb0EEENS1_24CollectiveEpilogueBwdGQAISA_fSD_Li256ELb0ELb0EEENS1_19SingleTileSchedulerILb0ELb0ELb0ELi128EEEEEEEEEvNT_6ParamsE) ;  /* 0xffff38a004007950 */ /* 0x000fea0003c3ffff */
        .type           $_ZN7cutlass13device_kernelIN5flash19enable_sm80_to_sm89INS1_16FlashAttnBwdSm80INS1_25CollectiveMainloopBwdSm80ILi2ELi2EN4cute5tupleIJNS5_1CILi128EEES8_NS7_ILi64EEEEEENS_10bfloat16_tEfNS_4arch4Sm80ELb0ELb0ELb1ELb0ELb0ELb0ELb0ELb0ELi2ELi4ELi4ELi4ELb0EEENS1_24CollectiveEpilogueBwdGQAISA_fSD_Li256ELb0ELb0EEENS1_19SingleTileSchedulerILb0ELb0ELb0ELi128EEEEEEEEEvNT_6ParamsE$_ZZN4cute6detail16composition_implINS_5tupleIJNS_1CILi16EEENS3_ILi2EEES5_S5_NS3_ILi4EEES5_EEENS2_IJNS3_ILi1EEEiiiNS3_ILi144EEENS3_ILi512EEEEEES6_S4_EEDaRKT_RKT0_RKT1_RKT2_ENKUlRKT_T0_E_clINS2_IJNS2_IJS5_S5_EEENS2_IJiiEEES8_S8_EEENS_17integral_constantIiLi4EEEEEDaSQ_SR_,@function
        .size           $_ZN7cutlass13device_kernelIN5flash19enable_sm80_to_sm89INS1_16FlashAttnBwdSm80INS1_25CollectiveMainloopBwdSm80ILi2ELi2EN4cute5tupleIJNS5_1CILi128EEES8_NS7_ILi64EEEEEENS_10bfloat16_tEfNS_4arch4Sm80ELb0ELb0ELb1ELb0ELb0ELb0ELb0ELb0ELi2ELi4ELi4ELi4ELb0EEENS1_24CollectiveEpilogueBwdGQAISA_fSD_Li256ELb0ELb0EEENS1_19SingleTileSchedulerILb0ELb0ELb0ELi128EEEEEEEEEvNT_6ParamsE$_ZZN4cute6detail16composition_implINS_5tupleIJNS_1CILi16EEENS3_ILi2EEES5_S5_NS3_ILi4EEES5_EEENS2_IJNS3_ILi1EEEiiiNS3_ILi144EEENS3_ILi512EEEEEES6_S4_EEDaRKT_RKT0_RKT1_RKT2_ENKUlRKT_T0_E_clINS2_IJNS2_IJS5_S5_EEENS2_IJiiEEES8_S8_EEENS_17integral_constantIiLi4EEEEEDaSQ_SR_,($_ZN7cutlass13device_kernelIN5flash19enable_sm80_to_sm89INS1_16FlashAttnBwdSm80INS1_25CollectiveMainloopBwdSm80ILi2ELi2EN4cute5tupleIJNS5_1CILi128EEES8_NS7_ILi64EEEEEENS_10bfloat16_tEfNS_4arch4Sm80ELb0ELb0ELb1ELb0ELb0ELb0ELb0ELb0ELi2ELi4ELi4ELi4ELb0EEENS1_24CollectiveEpilogueBwdGQAISA_fSD_Li256ELb0ELb0EEENS1_19SingleTileSchedulerILb0ELb0ELb0ELi128EEEEEEEEEvNT_6ParamsE$_ZZN4cute6detail16composition_implINS_5tupleIJNS_1CILi8EEENS3_ILi2EEES5_S5_S4_S5_EEENS2_IJNS3_ILi1EEEiiiNS3_ILi72EEENS3_ILi512EEEEEENS2_IJNS2_IJS5_S5_EEES4_NS3_ILi4EEEEEENS2_IJNS2_IJS7_S4_EEENS3_ILi1024EEENS3_ILi16EEEEEEEEDaRKT_RKT0_RKT1_RKT2_ENKUlRKT_RKT0_E_clISB_SE_EEDaSW_SZ_ - $_ZN7cutlass13device_kernelIN5flash19enable_sm80_to_sm89INS1_16FlashAttnBwdSm80INS1_25CollectiveMainloopBwdSm80ILi2ELi2EN4cute5tupleIJNS5_1CILi128EEES8_NS7_ILi64EEEEEENS_10bfloat16_tEfNS_4arch4Sm80ELb0ELb0ELb1ELb0ELb0ELb0ELb0ELb0ELi2ELi4ELi4ELi4ELb0EEENS1_24CollectiveEpilogueBwdGQAISA_fSD_Li256ELb0ELb0EEENS1_19SingleTileSchedulerILb0ELb0ELb0ELi128EEEEEEEEEvNT_6ParamsE$_ZZN4cute6detail16composition_implINS_5tupleIJNS_1CILi16EEENS3_ILi2EEES5_S5_NS3_ILi4EEES5_EEENS2_IJNS3_ILi1EEEiiiNS3_ILi144EEENS3_ILi512EEEEEES6_S4_EEDaRKT_RKT0_RKT1_RKT2_ENKUlRKT_T0_E_clINS2_IJNS2_IJS5_S5_EEENS2_IJiiEEES8_S8_EEENS_17integral_constantIiLi4EEEEEDaSQ_SR_)
$_ZN7cutlass13device_kernelIN5flash19enable_sm80_to_sm89INS1_16FlashAttnBwdSm80INS1_25CollectiveMainloopBwdSm80ILi2ELi2EN4cute5tupleIJNS5_1CILi128EEES8_NS7_ILi64EEEEEENS_10bfloat16_tEfNS_4arch4Sm80ELb0ELb0ELb1ELb0ELb0ELb0ELb0ELb0ELi2ELi4ELi4ELi4ELb0EEENS1_24CollectiveEpilogueBwdGQAISA_fSD_Li256ELb0ELb0EEENS1_19SingleTileSchedulerILb0ELb0ELb0ELi128EEEEEEEEEvNT_6ParamsE$_ZZN4cute6detail16composition_implINS_5tupleIJNS_1CILi16EEENS3_ILi2EEES5_S5_NS3_ILi4EEES5_EEENS2_IJNS3_ILi1EEEiiiNS3_ILi144EEENS3_ILi512EEEEEES6_S4_EEDaRKT_RKT0_RKT1_RKT2_ENKUlRKT_T0_E_clINS2_IJNS2_IJS5_S5_EEENS2_IJiiEEES8_S8_EEENS_17integral_constantIiLi4EEEEEDaSQ_SR_:
        /* <DEDUP_REMOVED lines=11> */
        .type           $_ZN7cutlass13device_kernelIN5flash19enable_sm80_to_sm89INS1_16FlashAttnBwdSm80INS1_25CollectiveMainloopBwdSm80ILi2ELi2EN4cute5tupleIJNS5_1CILi128EEES8_NS7_ILi64EEEEEENS_10bfloat16_tEfNS_4arch4Sm80ELb0ELb0ELb1ELb0ELb0ELb0ELb0ELb0ELi2ELi4ELi4ELi4ELb0EEENS1_24CollectiveEpilogueBwdGQAISA_fSD_Li256ELb0ELb0EEENS1_19SingleTileSchedulerILb0ELb0ELb0ELi128EEEEEEEEEvNT_6ParamsE$_ZZN4cute6detail16composition_implINS_5tupleIJNS_1CILi8EEENS3_ILi2EEES5_S5_S4_S5_EEENS2_IJNS3_ILi1EEEiiiNS3_ILi72EEENS3_ILi512EEEEEENS2_IJNS2_IJS5_S5_EEES4_NS3_ILi4EEEEEENS2_IJNS2_IJS7_S4_EEENS3_ILi1024EEENS3_ILi16EEEEEEEEDaRKT_RKT0_RKT1_RKT2_ENKUlRKT_RKT0_E_clISB_SE_EEDaSW_SZ_,@function
        .size           $_ZN7cutlass13device_kernelIN5flash19enable_sm80_to_sm89INS1_16FlashAttnBwdSm80INS1_25CollectiveMainloopBwdSm80ILi2ELi2EN4cute5tupleIJNS5_1CILi128EEES8_NS7_ILi64EEEEEENS_10bfloat16_tEfNS_4arch4Sm80ELb0ELb0ELb1ELb0ELb0ELb0ELb0ELb0ELi2ELi4ELi4ELi4ELb0EEENS1_24CollectiveEpilogueBwdGQAISA_fSD_Li256ELb0ELb0EEENS1_19SingleTileSchedulerILb0ELb0ELb0ELi128EEEEEEEEEvNT_6ParamsE$_ZZN4cute6detail16composition_implINS_5tupleIJNS_1CILi8EEENS3_ILi2EEES5_S5_S4_S5_EEENS2_IJNS3_ILi1EEEiiiNS3_ILi72EEENS3_ILi512EEEEEENS2_IJNS2_IJS5_S5_EEES4_NS3_ILi4EEEEEENS2_IJNS2_IJS7_S4_EEENS3_ILi1024EEENS3_ILi16EEEEEEEEDaRKT_RKT0_RKT1_RKT2_ENKUlRKT_RKT0_E_clISB_SE_EEDaSW_SZ_,($_ZN7cutlass13device_kernelIN5flash19enable_sm80_to_sm89INS1_16FlashAttnBwdSm80INS1_25CollectiveMainloopBwdSm80ILi2ELi2EN4cute5tupleIJNS5_1CILi128EEES8_NS7_ILi64EEEEEENS_10bfloat16_tEfNS_4arch4Sm80ELb0ELb0ELb1ELb0ELb0ELb0ELb0ELb0ELi2ELi4ELi4ELi4ELb0EEENS1_24CollectiveEpilogueBwdGQAISA_fSD_Li256ELb0ELb0EEENS1_19SingleTileSchedulerILb0ELb0ELb0ELi128EEEEEEEEEvNT_6ParamsE$_ZZN4cute6detail16composition_implINS_5tupleIJNS_1CILi8EEENS3_ILi2EEES5_S5_S4_S5_EEENS2_IJNS3_ILi1EEEiiiNS3_ILi72EEENS3_ILi512EEEEEENS2_IJNS2_IJS5_S5_EEES4_NS3_ILi4EEEEEENS2_IJNS2_IJS7_S4_EEENS3_ILi1024EEENS3_ILi16EEEEEEEEDaRKT_RKT0_RKT1_RKT2_ENKUlRKT_RKT0_E_clISC_SG_EEDaSW_SZ_ - $_ZN7cutlass13device_kernelIN5flash19enable_sm80_to_sm89INS1_16FlashAttnBwdSm80INS1_25CollectiveMainloopBwdSm80ILi2ELi2EN4cute5tupleIJNS5_1CILi128EEES8_NS7_ILi64EEEEEENS_10bfloat16_tEfNS_4arch4Sm80ELb0ELb0ELb1ELb0ELb0ELb0ELb0ELb0ELi2ELi4ELi4ELi4ELb0EEENS1_24CollectiveEpilogueBwdGQAISA_fSD_Li256ELb0ELb0EEENS1_19SingleTileSchedulerILb0ELb0ELb0ELi128EEEEEEEEEvNT_6ParamsE$_ZZN4cute6detail16composition_implINS_5tupleIJNS_1CILi8EEENS3_ILi2EEES5_S5_S4_S5_EEENS2_IJNS3_ILi1EEEiiiNS3_ILi72EEENS3_ILi512EEEEEENS2_IJNS2_IJS5_S5_EEES4_NS3_ILi4EEEEEENS2_IJNS2_IJS7_S4_EEENS3_ILi1024EEENS3_ILi16EEEEEEEEDaRKT_RKT0_RKT1_RKT2_ENKUlRKT_RKT0_E_clISB_SE_EEDaSW_SZ_)
$_ZN7cutlass13device_kernelIN5flash19enable_sm80_to_sm89INS1_16FlashAttnBwdSm80INS1_25CollectiveMainloopBwdSm80ILi2ELi2EN4cute5tupleIJNS5_1CILi128EEES8_NS7_ILi64EEEEEENS_10bfloat16_tEfNS_4arch4Sm80ELb0ELb0ELb1ELb0ELb0ELb0ELb0ELb0ELi2ELi4ELi4ELi4ELb0EEENS1_24CollectiveEpilogueBwdGQAISA_fSD_Li256ELb0ELb0EEENS1_19SingleTileSchedulerILb0ELb0ELb0ELi128EEEEEEEEEvNT_6ParamsE$_ZZN4cute6detail16composition_implINS_5tupleIJNS_1CILi8EEENS3_ILi2EEES5_S5_S4_S5_EEENS2_IJNS3_ILi1EEEiiiNS3_ILi72EEENS3_ILi512EEEEEENS2_IJNS2_IJS5_S5_EEES4_NS3_ILi4EEEEEENS2_IJNS2_IJS7_S4_EEENS3_ILi1024EEENS3_ILi16EEEEEEEEDaRKT_RKT0_RKT1_RKT2_ENKUlRKT_RKT0_E_clISB_SE_EEDaSW_SZ_:
[----:B------:R-:W-:Y:S02]  /*c810*/  IADD3 R39, R1, 0x1380, RZ ;  /* 0x0000138001277810 */ /* 0x000fe40007ffe0ff */
[----:B------:R-:W-:Y:S02]  /*c820*/  MOV R70, 0xc860 ;  /* 0x0000c86000467802 */ /* 0x000fe40000000f00 */
[----:B------:R-:W-:-:S04]  /*c830*/  IADD3 R39, R39, c[0x0][0x20], RZ ;  /* 0x0000080027277a10 */ /* 0x000fc80007ffe0ff */
[----:B------:R-:W-:Y:S02]  /*c840*/  IADD3 R66, R39, 0x4, RZ ;  /* 0x0000000427427810 */ /* 0x000fe40007ffe0ff */
[----:B------:R-:W-:Y:S05]  /*c850*/  CALL.REL.NOINC `($_ZN7cutlass13device_kernelIN5flash19enable_sm80_to_sm89INS1_16FlashAttnBwdSm80INS1_25CollectiveMainloopBwdSm80ILi2ELi2EN4cute5tupleIJNS5_1CILi128EEES8_NS7_ILi64EEEEEENS_10bfloat16_tEfNS_4arch4Sm80ELb0ELb0ELb1ELb0ELb0ELb0ELb0ELb0ELi2ELi4ELi4ELi4ELb0EEENS1_24CollectiveEpilogueBwdGQAISA_fSD_Li256ELb0ELb0EEENS1_19SingleTileSchedulerILb0ELb0ELb0ELi128EEEEEEEEEvNT_6ParamsE$_ZZN4cute6detail16composition_implINS_5tupleIJNS_1CILi8EEENS3_ILi2EEES5_S5_S4_S5_EEENS2_IJNS3_ILi1EEEiiiNS3_ILi72EEENS3_ILi512EEEEEENS2_IJS5_S5_EEENS2_IJS7_S4_EEEEEDaRKT_RKT0_RKT1_RKT2_ENKUlRKT_RKT0_E_clIS5_S4_EEDaSR_SU_) ;  /* 0x000009e000007944 */ /* 0x000fea0003c00000 */
[----:B------:R-:W-:Y:S02]  /*c860*/  MOV R4, 0xc880 ;  /* 0x0000c88000047802 */ /* 0x000fe40000000f00 */
[----:B-1---5:R-:W-:Y:S05]  /*c870*/  CALL.REL.NOINC `($_ZN7cutlass13device_kernelIN5flash19enable_sm80_to_sm89INS1_16FlashAttnBwdSm80INS1_25CollectiveMainloopBwdSm80ILi2ELi2EN4cute5tupleIJNS5_1CILi128EEES8_NS7_ILi64EEEEEENS_10bfloat16_tEfNS_4arch4Sm80ELb0ELb0ELb1ELb0ELb0ELb0ELb0ELb0ELi2ELi4ELi4ELi4ELb0EEENS1_24CollectiveEpilogueBwdGQAISA_fSD_Li256ELb0ELb0EEENS1_19SingleTileSchedulerILb0ELb0ELb0ELi128EEEEEEEEEvNT_6ParamsE$_ZN4cute3eso3ESOILb1ELb0EJNS_1CILi1EEEiEEC2ERKS3_RKi) ;  /* 0xffffa7c000007944 */ /* 0x022fea0003c3ffff */
[----:B-1----:R1:W5:Y:S01]  /*c880*/  LDL R2, [R1+0x1384] ;  /* 0x0013840001027983 */ /* 0x0023620000100800 */
[----:B------:R-:W-:-:S03]  /*c890*/  MOV R6, 0xc8b0 ;  /* 0x0000c8b000067802 */ /* 0x000fc60000000f00 */
[----:B-1---5:R-:W-:Y:S05]  /*c8a0*/  CALL.REL.NOINC `($_ZN7cutlass13device_kernelIN5flash19enable_sm80_to_sm89INS1_16FlashAttnBwdSm80INS1_25CollectiveMainloopBwdSm80ILi2ELi2EN4cute5tupleIJNS5_1CILi128EEES8_NS7_ILi64EEEEEENS_10bfloat16_tEfNS_4arch4Sm80ELb0ELb0ELb1ELb0ELb0ELb0ELb0ELb0ELi2ELi4ELi4ELi4ELb0EEENS1_24CollectiveEpilogueBwdGQAISA_fSD_Li256ELb0ELb0EEENS1_19SingleTileSchedulerILb0ELb0ELb0ELi128EEEEEEEEEvNT_6ParamsE$_ZN4cute5tupleIJNS0_IJNS_1CILi2EEES2_EEENS0_IJNS1_ILi1EEEiEEEEEC2ERKS3_RKS5_) ;  /* 0xffffd65000007944 */ /* 0x022fea0003c3ffff */
[----:B------:R2:W5:Y:S01]  /*c8b0*/  LDL R39, [R1+0x1380] ;  /* 0x0013800001277983 */ /* 0x0005620000100800 */
[----:B-1----:R-:W-:Y:S02]  /*c8c0*/  MOV R2, R8 ;  /* 0x0000000800027202 */ /* 0x002fe40000000f00 */
[----:B------:R-:W-:-:S04]  /*c8d0*/  MOV R3, 0x0 ;  /* 0x0000000000037802 */ /* 0x000fc80000000f00 */
[----:B------:R-:W-:Y:S05]  /*c8e0*/  RET.REL.NODEC R2 `(_ZN7cutlass13device_kernelIN5flash19enable_sm80_to_sm89INS1_16FlashAttnBwdSm80INS1_25CollectiveMainloopBwdSm80ILi2ELi2EN4cute5tupleIJNS5_1CILi128EEES8_NS7_ILi64EEEEEENS_10bfloat16_tEfNS_4arch4Sm80ELb0ELb0ELb1ELb0ELb0ELb0ELb0ELb0ELi2ELi4ELi4ELi4ELb0EEENS1_24CollectiveEpilogueBwdGQAISA_fSD_Li256ELb0ELb0EEENS1_19SingleTileSchedulerILb0ELb0ELb0ELi128EEEEEEEEEvNT_6ParamsE) ;  /* 0xffff371002007950 */ /* 0x000fea0003c3ffff */
        .type           $_ZN7cutlass13device_kernelIN5flash19enable_sm80_to_sm89INS1_16FlashAttnBwdSm80INS1_25CollectiveMainloopBwdSm80ILi2ELi2EN4cute5tupleIJNS5_1CILi128EEES8_NS7_ILi64EEEEEENS_10bfloat16_tEfNS_4arch4Sm80ELb0ELb0ELb1ELb0ELb0ELb0ELb0ELb0ELi2ELi4ELi4ELi4ELb0EEENS1_24CollectiveEpilogueBwdGQAISA_fSD_Li256ELb0ELb0EEENS1_19SingleTileSchedulerILb0ELb0ELb0ELi128EEEEEEEEEvNT_6ParamsE$_ZZN4cute6detail16composition_implINS_5tupleIJNS_1CILi8EEENS3_ILi2EEES5_S5_S4_S5_EEENS2_IJNS3_ILi1EEEiiiNS3_ILi72EEENS3_ILi512EEEEEENS2_IJNS2_IJS5_S5_EEES4_NS3_ILi4EEEEEENS2_IJNS2_IJS7_S4_EEENS3_ILi1024EEENS3_ILi16EEEEEEEEDaRKT_RKT0_RKT1_RKT2_ENKUlRKT_RKT0_E_clISC_SG_EEDaSW_SZ_,@function
        .size           $_ZN7cutlass13device_kernelIN5flash19enable_sm80_to_sm89INS1_16FlashAttnBwdSm80INS1_25CollectiveMainloopBwdSm80ILi2ELi2EN4cute5tupleIJNS5_1CILi128EEES8_NS7_ILi64EEEEEENS_10bfloat16_tEfNS_4arch4Sm80ELb0ELb0ELb1ELb0ELb0ELb0ELb0ELb0ELi2ELi4ELi4ELi4ELb0EEENS1_24CollectiveEpilogueBwdGQAISA_fSD_Li256ELb0ELb0EEENS1_19SingleTileSchedulerILb0ELb0ELb0ELi128EEEEEEEEEvNT_6ParamsE$_ZZN4cute6detail16composition_implINS_5tupleIJNS_1CILi8EEENS3_ILi2EEES5_S5_S4_S5_EEENS2_IJNS3_ILi1EEEiiiNS3_ILi72EEENS3_ILi512EEEEEENS2_IJNS2_IJS5_S5_EEES4_NS3_ILi4EEEEEENS2_IJNS2_IJS7_S4_EEENS3_ILi1024EEENS3_ILi16EEEEEEEEDaRKT_RKT0_RKT1_RKT2_ENKUlRKT_RKT0_E_clISC_SG_EEDaSW_SZ_,($_ZN7cutlass13device_kernelIN5flash19enable_sm80_to_sm89INS1_16FlashAttnBwdSm80INS1_25CollectiveMainloopBwdSm80ILi2ELi2EN4cute5tupleIJNS5_1CILi128EEES8_NS7_ILi64EEEEEENS_10bfloat16_tEfNS_4arch4Sm80ELb0ELb0ELb1ELb0ELb0ELb0ELb0ELb0ELi2ELi4ELi4ELi4ELb0EEENS1_24CollectiveEpilogueBwdGQAISA_fSD_Li256ELb0ELb0EEENS1_19SingleTileSchedulerILb0ELb0ELb0ELi128EEEEEEEEEvNT_6ParamsE$_ZZN4cute6detail16composition_implINS_5tupleIJNS_1CILi8EEENS3_ILi2EEES5_S5_S4_S5_EEENS2_IJNS3_ILi1EEEiiiNS3_ILi72EEENS3_ILi512EEEEEENS2_IJNS2_IJS5_S5_S5_EEES5_NS2_IJNS3_ILi4EEES5_EEEEEENS2_IJNS2_IJS7_S9_S4_EEENS3_ILi4096EEENS2_IJNS3_ILi16EEENS3_ILi8192EEEEEEEEEEEDaRKT_RKT0_RKT1_RKT2_ENKUlRKT_RKT0_E_clISB_SF_EEDaSZ_S12_ - $_ZN7cutlass13device_kernelIN5flash19enable_sm80_to_sm89INS1_16FlashAttnBwdSm80INS1_25CollectiveMainloopBwdSm80ILi2ELi2EN4cute5tupleIJNS5_1CILi128EEES8_NS7_ILi64EEEEEENS_10bfloat16_tEfNS_4arch4Sm80ELb0ELb0ELb1ELb0ELb0ELb0ELb0ELb0ELi2ELi4ELi4ELi4ELb0EEENS1_24CollectiveEpilogueBwdGQAISA_fSD_Li256ELb0ELb0EEENS1_19SingleTileSchedulerILb0ELb0ELb0ELi128EEEEEEEEEvNT_6ParamsE$_ZZN4cute6detail16composition_implINS_5tupleIJNS_1CILi8EEENS3_ILi2EEES5_S5_S4_S5_EEENS2_IJNS3_ILi1EEEiiiNS3_ILi72EEENS3_ILi512EEEEEENS2_IJNS2_IJS5_S5_EEES4_NS3_ILi4EEEEEENS2_IJNS2_IJS7_S4_EEENS3_ILi1024EEENS3_ILi16EEEEEEEEDaRKT_RKT0_RKT1_RKT2_ENKUlRKT_RKT0_E_clISC_SG_EEDaSW_SZ_)
$_ZN7cutlass13device_kernelIN5flash19enable_sm80_to_sm89INS1_16FlashAttnBwdSm80INS1_25CollectiveMainloopBwdSm80ILi2ELi2EN4cute5tupleIJNS5_1CILi128EEES8_NS7_ILi64EEEEEENS_10bfloat16_tEfNS_4arch4Sm80ELb0ELb0ELb1ELb0ELb0ELb0ELb0ELb0ELi2ELi4ELi4ELi4ELb0EEENS1_24CollectiveEpilogueBwdGQAISA_fSD_Li256ELb0ELb0EEENS1_19SingleTileSchedulerILb0ELb0ELb0ELi128EEEEEEEEEvNT_6ParamsE$_ZZN4cute6detail16composition_implINS_5tupleIJNS_1CILi8EEENS3_ILi2EEES5_S5_S4_S5_EEENS2_IJNS3_ILi1EEEiiiNS3_ILi72EEENS3_ILi512EEEEEENS2_IJNS2_IJS5_S5_EEES4_NS3_ILi4EEEEEENS2_IJNS2_IJS7_S4_EEENS3_ILi1024EEENS3_ILi16EEEEEEEEDaRKT_RKT0_RKT1_RKT2_ENKUlRKT_RKT0_E_clISC_SG_EEDaSW_SZ_:
        /* <DEDUP_REMOVED lines=15> */
[----:B-1---5:R-:W-:Y:S05]  /*c9e0*/  CALL.REL.NOINC `($_ZN7cutlass13device_kernelIN5flash19enable_sm80_to_sm89INS1_16FlashAttnBwdSm80INS1_25CollectiveMainloopBwdSm80ILi2ELi2EN4cute5tupleIJNS5_1CILi128EEES8_NS7_ILi64EEEEEENS_10bfloat16_tEfNS_4arch4Sm80ELb0ELb0ELb1ELb0ELb0ELb0ELb0ELb0ELi2ELi4ELi4ELi4ELb0EEENS1_24CollectiveEpilogueBwdGQAISA_fSD_Li256ELb0ELb0EEENS1_19SingleTileSchedulerILb0ELb0ELb0ELi128EEEEEEEEEvNT_6ParamsE$_ZZN4cute6detail16composition_implINS_5tupleIJNS_1CILi8EEENS3_ILi2EEES5_S5_S4_S5_EEENS2_IJNS3_ILi1EEEiiiNS3_ILi72EEENS3_ILi512EEEEEENS3_ILi4EEENS3_ILi16EEEEEDaRKT_RKT0_RKT1_RKT2_ENKUlRKT_T0_E_clINS2_IJNS2_IJEEESV_SB_S7_EEENS_17integral_constantIiLi2EEEEEDaSR_SS_) ;  /* 0x00000d4000007944 */ /* 0x022fea0003c00000 */
[----:B-----5:R2:W-:Y:S04]  /*c9f0*/  STL [R1+0x1398], R2 ;  /* 0x0013980201007387 */ /* 0x0205e80000100800 */
[----:B------:R2:W-:Y:S04]  /*ca00*/  STL.64 [R1+0x1390], R66 ;  /* 0x0013904201007387 */ /* 0x0005e80000100a00 */
[----:B------:R2:W5:Y:S01]  /*ca10*/  LDL R6, [R46+0x8] ;  /* 0x000008002e067983 */ /* 0x0005620000100800 */
[----:B------:R-:W-:Y:S02]  /*ca20*/  IADD3 R10, R17, 0x18, RZ ;  /* 0x00000018110a7810 */ /* 0x000fe40007ffe0ff */
[----:B------:R-:W-:-:S02]  /*ca30*/  MOV R72, 0xca50 ;  /* 0x0000ca5000487802 */ /* 0x000fc40000000f00 */
[----:B-12--5:R-:W-:Y:S05]  /*ca40*/  CALL.REL.NOINC `($_ZN7cutlass13device_kernelIN5flash19enable_sm80_to_sm89INS1_16FlashAttnBwdSm80INS1_25CollectiveMainloopBwdSm80ILi2ELi2EN4cute5tupleIJNS5_1CILi128EEES8_NS7_ILi64EEEEEENS_10bfloat16_tEfNS_4arch4Sm80ELb0ELb0ELb1ELb0ELb0ELb0ELb0ELb0ELi2ELi4ELi4ELi4ELb0EEENS1_24CollectiveEpilogueBwdGQAISA_fSD_Li256ELb0ELb0EEENS1_19SingleTileSchedulerILb0ELb0ELb0ELi128EEEEEEEEEvNT_6ParamsE$_ZZN4cute6detail16composition_implINS_5tupleIJNS_1CILi8EEENS3_ILi2EEES5_S5_S4_S5_EEENS2_IJNS3_ILi1EEEiiiNS3_ILi72EEENS3_ILi512EEEEEENS3_ILi4EEENS3_ILi16EEEEEDaRKT_RKT0_RKT1_RKT2_ENKUlRKT_T0_E_clINS2_IJNS2_IJS5_EEENS2_IJiEEES5_S7_EEENS_17integral_constantIiLi3EEEEEDaSR_SS_) ;  /* 0x00000db000007944 */ /* 0x026fea0003c00000 */
[----:B------:R-:W2:Y:S01]  /*ca50*/  LDL.64 R46, [R1+0x1390] ;  /* 0x00139000012e7983 */ /* 0x000ea20000100a00 */
[----:B------:R-:W-:-:S02]  /*ca60*/  IADD3 R5, R17, 0x8, RZ ;  /* 0x0000000811057810 */ /* 0x000fc40007ffe0ff */
[----:B------:R-:W-:Y:S01]  /*ca70*/  MOV R8, 0xcab0 ;  /* 0x0000cab000087802 */ /* 0x000fe20000000f00 */
[----:B-----5:R3:W-:Y:S04]  /*ca80*/  STL.64 [R1+0x1388], R2 ;  /* 0x0013880201007387 */ /* 0x0207e80000100a00 */
[----:B--2---:R3:W-:Y:S02]  /*ca90*/  STL.64 [R1+0x1380], R46 ;  /* 0x0013802e01007387 */ /* 0x0047e40000100a00 */
[----:B-1-3--:R-:W-:Y:S05]  /*caa0*/  CALL.REL.NOINC `($_ZN7cutlass13device_kernelIN5flash19enable_sm80_to_sm89INS1_16FlashAttnBwdSm80INS1_25CollectiveMainloopBwdSm80ILi2ELi2EN4cute5tupleIJNS5_1CILi128EEES8_NS7_ILi64EEEEEENS_10bfloat16_tEfNS_4arch4Sm80ELb0ELb0ELb1ELb0ELb0ELb0ELb0ELb0ELi2ELi4ELi4ELi4ELb0EEENS1_24CollectiveEpilogueBwdGQAISA_fSD_Li256ELb0ELb0EEENS1_19SingleTileSchedulerILb0ELb0ELb0ELi128EEEEEEEEEvNT_6ParamsE$_ZZN4cute6detail16composition_implINS_5tupleIJNS_1CILi8EEENS3_ILi2EEES5_S5_S4_S5_EEENS2_IJNS3_ILi1EEEiiiNS3_ILi72EEENS3_ILi512EEEEEENS3_ILi4EEENS3_ILi16EEEEEDaRKT_RKT0_RKT1_RKT2_ENKUlRKT_T0_E_clINS2_IJNS2_IJS5_S5_EEENS2_IJiiEEES7_S7_EEENS_17integral_constantIiLi4EEEEEDaSR_SS_) ;  /* 0x00000e5000007944 */ /* 0x00afea0003c00000 */
[----:B-----5:R-:W-:Y:S01]  /*cab0*/  IMAD.MOV.U32 R8, RZ, RZ, R3 ;  /* 0x000000ffff087224 */ /* 0x020fe200078e0003 */
[----:B------:R-:W-:Y:S02]  /*cac0*/  MOV R3, R7 ;  /* 0x0000000700037202 */ /* 0x000fe40000000f00 */
[----:B------:R-:W-:Y:S02]  /*cad0*/  MOV R6, 0xcaf0 ;  /* 0x0000caf000067802 */ /* 0x000fe40000000f00 */
[----:B-1----:R-:W-:Y:S05]  /*cae0*/  CALL.REL.NOINC `($_ZN7cutlass13device_kernelIN5flash19enable_sm80_to_sm89INS1_16FlashAttnBwdSm80INS1_25CollectiveMainloopBwdSm80ILi2ELi2EN4cute5tupleIJNS5_1CILi128EEES8_NS7_ILi64EEEEEENS_10bfloat16_tEfNS_4arch4Sm80ELb0ELb0ELb1ELb0ELb0ELb0ELb0ELb0ELi2ELi4ELi4ELi4ELb0EEENS1_24CollectiveEpilogueBwdGQAISA_fSD_Li256ELb0ELb0EEENS1_19SingleTileSchedulerILb0ELb0ELb0ELi128EEEEEEEEEvNT_6ParamsE$_ZN4cute5tupleIJNS0_IJNS_1CILi2EEES2_EEENS0_IJiiEEEEEC2ERKS3_RKS4_) ;  /* 0xffffd4d000007944 */ /* 0x002fea0003c3ffff */
[----:B------:R1:W5:Y:S01]  /*caf0*/  LDL.64 R2, [R1+0x13b0] ;  /* 0x0013b00001027983 */ /* 0x0003620000100a00 */
[----:B------:R-:W-:-:S04]  /*cb00*/  MOV R17, 0x0 ;  /* 0x0000000000117802 */ /* 0x000fc80000000f00 */
[----:B------:R-:W-:Y:S05]  /*cb10*/  RET.REL.NODEC R16 `(_ZN7cutlass13device_kernelIN5flash19enable_sm80_to_sm89INS1_16FlashAttnBwdSm80INS1_25CollectiveMainloopBwdSm80ILi2ELi2EN4cute5tupleIJNS5_1CILi128EEES8_NS7_ILi64EEEEEENS_10bfloat16_tEfNS_4arch4Sm80ELb0ELb0ELb1ELb0ELb0ELb0ELb0ELb0ELi2ELi4ELi4ELi4ELb0EEENS1_24CollectiveEpilogueBwdGQAISA_fSD_Li256ELb0ELb0EEENS1_19SingleTileSchedulerILb0ELb0ELb0ELi128EEEEEEEEEvNT_6ParamsE) ;  /* 0xffff34e010007950 */ /* 0x000fea0003c3ffff */
        .type           $_ZN7cutlass13device_kernelIN5flash19enable_sm80_to_sm89INS1_16FlashAttnBwdSm80INS1_25CollectiveMainloopBwdSm80ILi2ELi2EN4cute5tupleIJNS5_1CILi128EEES8_NS7_ILi64EEEEEENS_10bfloat16_tEfNS_4arch4Sm80ELb0ELb0ELb1ELb0ELb0ELb0ELb0ELb0ELi2ELi4ELi4ELi4ELb0EEENS1_24CollectiveEpilogueBwdGQAISA_fSD_Li256ELb0ELb0EEENS1_19SingleTileSchedulerILb0ELb0ELb0ELi128EEEEEEEEEvNT_6ParamsE$_ZZN4cute6detail16composition_implINS_5tupleIJNS_1CILi8EEENS3_ILi2EEES5_S5_S4_S5_EEENS2_IJNS3_ILi1EEEiiiNS3_ILi72EEENS3_ILi512EEEEEENS2_IJNS2_IJS5_S5_S5_EEES5_NS2_IJNS3_ILi4EEES5_EEEEEENS2_IJNS2_IJS7_S9_S4_EEENS3_ILi4096EEENS2_IJNS3_ILi16EEENS3_ILi8192EEEEEEEEEEEDaRKT_RKT0_RKT1_RKT2_ENKUlRKT_RKT0_E_clISB_SF_EEDaSZ_S12_,@function
        .size           $_ZN7cutlass13device_kernelIN5flash19enable_sm80_to_sm89INS1_16FlashAttnBwdSm80INS1_25CollectiveMainloopBwdSm80ILi2ELi2EN4cute5tupleIJNS5_1CILi128EEES8_NS7_ILi64EEEEEENS_10bfloat16_tEfNS_4arch4Sm80ELb0ELb0ELb1ELb0ELb0ELb0ELb0ELb0ELi2ELi4ELi4ELi4ELb0EEENS1_24CollectiveEpilogueBwdGQAISA_fSD_Li256ELb0ELb0EEENS1_19SingleTileSchedulerILb0ELb0ELb0ELi128EEEEEEEEEvNT_6ParamsE$_ZZN4cute6detail16composition_implINS_5tupleIJNS_1CILi8EEENS3_ILi2EEES5_S5_S4_S5_EEENS2_IJNS3_ILi1EEEiiiNS3_ILi72EEENS3_ILi512EEEEEENS2_IJNS2_IJS5_S5_S5_EEES5_NS2_IJNS3_ILi4EEES5_EEEEEENS2_IJNS2_IJS7_S9_S4_EEENS3_ILi4096EEENS2_IJNS3_ILi16EEENS3_ILi8192EEEEEEEEEEEDaRKT_RKT0_RKT1_RKT2_ENKUlRKT_RKT0_E_clISB_SF_EEDaSZ_S12_,($_ZN7cutlass13device_kernelIN5flash19enable_sm80_to_sm89INS1_16FlashAttnBwdSm80INS1_25CollectiveMainloopBwdSm80ILi2ELi2EN4cute5tupleIJNS5_1CILi128EEES8_NS7_ILi64EEEEEENS_10bfloat16_tEfNS_4arch4Sm80ELb0ELb0ELb1ELb0ELb0ELb0ELb0ELb0ELi2ELi4ELi4ELi4ELb0EEENS1_24CollectiveEpilogueBwdGQAISA_fSD_Li256ELb0ELb0EEENS1_19SingleTileSchedulerILb0ELb0ELb0ELi128EEEEEEEEEvNT_6ParamsE$_ZZN4cute6detail16composition_implINS_5tupleIJNS_1CILi8EEENS3_ILi2EEES5_S5_S4_S5_EEENS2_IJNS3_ILi1EEEiiiNS3_ILi72EEENS3_ILi512EEEEEENS2_IJNS2_IJS5_S5_S5_EEES5_NS2_IJNS3_ILi4EEES5_EEEEEENS2_IJNS2_IJS7_S9_S4_EEENS3_ILi4096EEENS2_IJNS3_ILi16EEENS3_ILi8192EEEEEEEEEEEDaRKT_RKT0_RKT1_RKT2_ENKUlRKT_RKT0_E_clISD_SJ_EEDaSZ_S12_ - $_ZN7cutlass13device_kernelIN5flash19enable_sm80_to_sm89INS1_16FlashAttnBwdSm80INS1_25CollectiveMainloopBwdSm80ILi2ELi2EN4cute5tupleIJNS5_1CILi128EEES8_NS7_ILi64EEEEEENS_10bfloat16_tEfNS_4arch4Sm80ELb0ELb0ELb1ELb0ELb0ELb0ELb0ELb0ELi2ELi4ELi4ELi4ELb0EEENS1_24CollectiveEpilogueBwdGQAISA_fSD_Li256ELb0ELb0EEENS1_19SingleTileSchedulerILb0ELb0ELb0ELi128EEEEEEEEEvNT_6ParamsE$_ZZN4cute6detail16composition_implINS_5tupleIJNS_1CILi8EEENS3_ILi2EEES5_S5_S4_S5_EEENS2_IJNS3_ILi1EEEiiiNS3_ILi72EEENS3_ILi512EEEEEENS2_IJNS2_IJS5_S5_S5_EEES5_NS2_IJNS3_ILi4EEES5_EEEEEENS2_IJNS2_IJS7_S9_S4_EEENS3_ILi4096EEENS2_IJNS3_ILi16EEENS3_ILi8192EEEEEEEEEEEDaRKT_RKT0_RKT1_RKT2_ENKUlRKT_RKT0_E_clISB_SF_EEDaSZ_S12_)
$_ZN7cutlass13device_kernelIN5flash19enable_sm80_to_sm89INS1_16FlashAttnBwdSm80INS1_25CollectiveMainloopBwdSm80ILi2ELi2EN4cute5tupleIJNS5_1CILi128EEES8_NS7_ILi64EEEEEENS_10bfloat16_tEfNS_4arch4Sm80ELb0ELb0ELb1ELb0ELb0ELb0ELb0ELb0ELi2ELi4ELi4ELi4ELb0EEENS1_24CollectiveEpilogueBwdGQAISA_fSD_Li256ELb0ELb0EEENS1_19SingleTileSchedulerILb0ELb0ELb0ELi128EEEEEEEEEvNT_6ParamsE$_ZZN4cute6detail16composition_implINS_5tupleIJNS_1CILi8EEENS3_ILi2EEES5_S5_S4_S5_EEENS2_IJNS3_ILi1EEEiiiNS3_ILi72EEENS3_ILi512EEEEEENS2_IJNS2_IJS5_S5_S5_EEES5_NS2_IJNS3_ILi4EEES5_EEEEEENS2_IJNS2_IJS7_S9_S4_EEENS3_ILi4096EEENS2_IJNS3_ILi16EEENS3_ILi8192EEEEEEEEEEEDaRKT_RKT0_RKT1_RKT2_ENKUlRKT_RKT0_E_clISB_SF_EEDaSZ_S12_:
[----:B------:R-:W-:Y:S01]  /*cb20*/  IADD3 R72, R1, 0x1680, RZ ;  /* 0x0000168001487810 */ /* 0x000fe20007ffe0ff */
[----:B------:R-:W-:Y:S01]  /*cb30*/  IMAD.MOV.U32 R2, RZ, RZ, R74 ;  /* 0x000000ffff027224 */ /* 0x000fe200078e004a */
[----:B------:R-:W-:Y:S02]  /*cb40*/  MOV R8, 0xcb80 ;  /* 0x0000cb8000087802 */ /* 0x000fe40000000f00 */
[----:B------:R-:W-:-:S04]  /*cb50*/  IADD3 R72, R72, c[0x0][0x20], RZ ;  /* 0x0000080048487a10 */ /* 0x000fc80007ffe0ff */
[----:B------:R-:W-:Y:S02]  /*cb60*/  IADD3 R79, R72, 0x4, RZ ;  /* 0x00000004484f7810 */ /* 0x000fe40007ffe0ff */
[----:B------:R-:W-:Y:S05]  /*cb70*/  CALL.REL.NOINC `($_ZN7cutlass13device_kernelIN5flash19enable_sm80_to_sm89INS1_16FlashAttnBwdSm80INS1_25CollectiveMainloopBwdSm80ILi2ELi2EN4cute5tupleIJNS5_1CILi128EEES8_NS7_ILi64EEEEEENS_10bfloat16_tEfNS_4arch4Sm80ELb0ELb0ELb1ELb0ELb0ELb0ELb0ELb0ELi2ELi4ELi4ELi4ELb0EEENS1_24CollectiveEpilogueBwdGQAISA_fSD_Li256ELb0ELb0EEENS1_19SingleTileSchedulerILb0ELb0ELb0ELi128EEEEEEEEEvNT_6ParamsE$_ZZN4cute6detail16composition_implINS_5tupleIJNS_1CILi8EEENS3_ILi2EEES5_S5_S4_S5_EEENS2_IJNS3_ILi1EEEiiiNS3_ILi72EEENS3_ILi512EEEEEENS2_IJS5_S5_S5_EEENS2_IJS7_S9_S4_EEEEEDaRKT_RKT0_RKT1_RKT2_ENKUlRKT_RKT0_E_clIS5_S4_EEDaSR_SU_) ;  /* 0x0000093000007944 */ /* 0x000fea0003c00000 */
[----:B-----5:R-:W-:Y:S02]  /*cb80*/  MOV R3, R2 ;  /* 0x0000000200037202 */ /* 0x020fe40000000f00 */
[----:B------:R-:W-:Y:S02]  /*cb90*/  MOV R2, 0xcbb0 ;  /* 0x0000cbb000027802 */ /* 0x000fe40000000f00 */
[----:B-1----:R-:W-:Y:S05]  /*cba0*/  CALL.REL.NOINC `($_ZN7cutlass13device_kernelIN5flash19enable_sm80_to_sm89INS1_16FlashAttnBwdSm80INS1_25CollectiveMainloopBwdSm80ILi2ELi2EN4cute5tupleIJNS5_1CILi128EEES8_NS7_ILi64EEEEEENS_10bfloat16_tEfNS_4arch4Sm80ELb0ELb0ELb1ELb0ELb0ELb0ELb0ELb0ELi2ELi4ELi4ELi4ELb0EEENS1_24CollectiveEpilogueBwdGQAISA_fSD_Li256ELb0ELb0EEENS1_19SingleTileSchedulerILb0ELb0ELb0ELi128EEEEEEEEEvNT_6ParamsE$_ZN4cute3eso3ESOILb1ELb0EJNS_1CILi1EEENS2_ILi512EEEiEEC2ERKS3_RKS4_RKi) ;  /* 0xffffa2c000007944 */ /* 0x002fea0003c3ffff */
[----:B------:R2:W5:Y:S01]  /*cbb0*/  LDL R2, [R1+0x1684] ;  /* 0x0016840001027983 */ /* 0x0005620000100800 */
[----:B------:R-:W-:-:S03]  /*cbc0*/  MOV R6, 0xcbe0 ;  /* 0x0000cbe000067802 */ /* 0x000fc60000000f00 */
[----:B-12--5:R-:W-:Y:S05]  /*cbd0*/  CALL.REL.NOINC `($_ZN7cutlass13device_kernelIN5flash19enable_sm80_to_sm89INS1_16FlashAttnBwdSm80INS1_25CollectiveMainloopBwdSm80ILi2ELi2EN4cute5tupleIJNS5_1CILi128EEES8_NS7_ILi64EEEEEENS_10bfloat16_tEfNS_4arch4Sm80ELb0ELb0ELb1ELb0ELb0ELb0ELb0ELb0ELi2ELi4ELi4ELi4ELb0EEENS1_24CollectiveEpilogueBwdGQAISA_fSD_Li256ELb0ELb0EEENS1_19SingleTileSchedulerILb0ELb0ELb0ELi128EEEEEEEEEvNT_6ParamsE$_ZN4cute5tupleIJNS0_IJNS_1CILi2EEES2_S2_EEENS0_IJNS1_ILi1EEENS1_ILi512EEEiEEEEEC2ERKS3_RKS6_) ;  /* 0xffffd43000007944 */ /* 0x026fea0003c3ffff */
[----:B------:R2:W5:Y:S01]  /*cbe0*/  LDL R7, [R1+0x1680] ;  /* 0x0016800001077983 */ /* 0x0005620000100800 */
[----:B------:R-:W-:-:S04]  /*cbf0*/  MOV R91, 0x0 ;  /* 0x00000000005b7802 */ /* 0x000fc80000000f00 */
[----:B------:R-:W-:Y:S05]  /*cc00*/  RET.REL.NODEC R90 `(_ZN7cutlass13device_kernelIN5flash19enable_sm80_to_sm89INS1_16FlashAttnBwdSm80INS1_25CollectiveMainloopBwdSm80ILi2ELi2EN4cute5tupleIJNS5_1CILi128EEES8_NS7_ILi64EEEEEENS_10bfloat16_tEfNS_4arch4Sm80ELb0ELb0ELb1ELb0ELb0ELb0ELb0ELb0ELi2ELi4ELi4ELi4ELb0EEENS1_24CollectiveEpilogueBwdGQAISA_fSD_Li256ELb0ELb0EEENS1_19SingleTileSchedulerILb0ELb0ELb0ELi128EEEEEEEEEvNT_6ParamsE) ;  /* 0xffff33f05a007950 */ /* 0x000fea0003c3ffff */
        .type           $_ZN7cutlass13device_kernelIN5flash19enable_sm80_to_sm89INS1_16FlashAttnBwdSm80INS1_25CollectiveMainloopBwdSm80ILi2ELi2EN4cute5tupleIJNS5_1CILi128EEES8_NS7_ILi64EEEEEENS_10bfloat16_tEfNS_4arch4Sm80ELb0ELb0ELb1ELb0ELb0ELb0ELb0ELb0ELi2ELi4ELi4ELi4ELb0EEENS1_24CollectiveEpilogueBwdGQAISA_fSD_Li256ELb0ELb0EEENS1_19SingleTileSchedulerILb0ELb0ELb0ELi128EEEEEEEEEvNT_6ParamsE$_ZZN4cute6detail16composition_implINS_5tupleIJNS_1CILi8EEENS3_ILi2EEES5_S5_S4_S5_EEENS2_IJNS3_ILi1EEEiiiNS3_ILi72EEENS3_ILi512EEEEEENS2_IJNS2_IJS5_S5_S5_EEES5_NS2_IJNS3_ILi4EEES5_EEEEEENS2_IJNS2_IJS7_S9_S4_EEENS3_ILi4096EEENS2_IJNS3_ILi16EEENS3_ILi8192EEEEEEEEEEEDaRKT_RKT0_RKT1_RKT2_ENKUlRKT_RKT0_E_clISD_SJ_EEDaSZ_S12_,@function
        .size           $_ZN7cutlass13device_kernelIN5flash19enable_sm80_to_sm89INS1_16FlashAttnBwdSm80INS1_25CollectiveMainloopBwdSm80ILi2ELi2EN4cute5tupleIJNS5_1CILi128EEES8_NS7_ILi64EEEEEENS_10bfloat16_tEfNS_4arch4Sm80ELb0ELb0ELb1ELb0ELb0ELb0ELb0ELb0ELi2ELi4ELi4ELi4ELb0EEENS1_24CollectiveEpilogueBwdGQAISA_fSD_Li256ELb0ELb0EEENS1_19SingleTileSchedulerILb0ELb0ELb0ELi128EEEEEEEEEvNT_6ParamsE$_ZZN4cute6detail16composition_implINS_5tupleIJNS_1CILi8EEENS3_ILi2EEES5_S5_S4_S5_EEENS2_IJNS3_ILi1EEEiiiNS3_ILi72EEENS3_ILi512EEEEEENS2_IJNS2_IJS5_S5_S5_EEES5_NS2_IJNS3_ILi4EEES5_EEEEEENS2_IJNS2_IJS7_S9_S4_EEENS3_ILi4096EEENS2_IJNS3_ILi16EEENS3_ILi8192EEEEEEEEEEEDaRKT_RKT0_RKT1_RKT2_ENKUlRKT_RKT0_E_clISD_SJ_EEDaSZ_S12_,($_ZN7cutlass13device_kernelIN5flash19enable_sm80_to_sm89INS1_16FlashAttnBwdSm80INS1_25CollectiveMainloopBwdSm80ILi2ELi2EN4cute5tupleIJNS5_1CILi128EEES8_NS7_ILi64EEEEEENS_10bfloat16_tEfNS_4arch4Sm80ELb0ELb0ELb1ELb0ELb0ELb0ELb0ELb0ELi2ELi4ELi4ELi4ELb0EEENS1_24CollectiveEpilogueBwdGQAISA_fSD_Li256ELb0ELb0EEENS1_19SingleTileSchedulerILb0ELb0ELb0ELi128EEEEEEEEEvNT_6ParamsE$_ZZN4cute6detail16composition_implINS_5tupleIJNS_1CILi8EEENS3_ILi2EEES5_S5_S4_S5_EEENS2_IJNS3_ILi1EEEiiiNS3_ILi72EEENS3_ILi512EEEEEENS2_IJNS2_IJS5_S5_S5_EEES5_NS3_ILi4EEEEEENS2_IJNS2_IJS7_S9_S4_EEENS3_ILi4096EEENS3_ILi16EEEEEEEEDaRKT_RKT0_RKT1_RKT2_ENKUlRKT_RKT0_E_clISB_SE_EEDaSW_SZ_ - $_ZN7cutlass13device_kernelIN5flash19enable_sm80_to_sm89INS1_16FlashAttnBwdSm80INS1_25CollectiveMainloopBwdSm80ILi2ELi2EN4cute5tupleIJNS5_1CILi128EEES8_NS7_ILi64EEEEEENS_10bfloat16_tEfNS_4arch4Sm80ELb0ELb0ELb1ELb0ELb0ELb0ELb0ELb0ELi2ELi4ELi4ELi4ELb0EEENS1_24CollectiveEpilogueBwdGQAISA_fSD_Li256ELb0ELb0EEENS1_19SingleTileSchedulerILb0ELb0ELb0ELi128EEEEEEEEEvNT_6ParamsE$_ZZN4cute6detail16composition_implINS_5tupleIJNS_1CILi8EEENS3_ILi2EEES5_S5_S4_S5_EEENS2_IJNS3_ILi1EEEiiiNS3_ILi72EEENS3_ILi512EEEEEENS2_IJNS2_IJS5_S5_S5_EEES5_NS2_IJNS3_ILi4EEES5_EEEEEENS2_IJNS2_IJS7_S9_S4_EEENS3_ILi4096EEENS2_IJNS3_ILi16EEENS3_ILi8192EEEEEEEEEEEDaRKT_RKT0_RKT1_RKT2_ENKUlRKT_RKT0_E_clISD_SJ_EEDaSZ_S12_)
$_ZN7cutlass13device_kernelIN5flash19enable_sm80_to_sm89INS1_16FlashAttnBwdSm80INS1_25CollectiveMainloopBwdSm80ILi2ELi2EN4cute5tupleIJNS5_1CILi128EEES8_NS7_ILi64EEEEEENS_10bfloat16_tEfNS_4arch4Sm80ELb0ELb0ELb1ELb0ELb0ELb0ELb0ELb0ELi2ELi4ELi4ELi4ELb0EEENS1_24CollectiveEpilogueBwdGQAISA_fSD_Li256ELb0ELb0EEENS1_19SingleTileSchedulerILb0ELb0ELb0ELi128EEEEEEEEEvNT_6ParamsE$_ZZN4cute6detail16composition_implINS_5tupleIJNS_1CILi8EEENS3_ILi2EEES5_S5_S4_S5_EEENS2_IJNS3_ILi1EEEiiiNS3_ILi72EEENS3_ILi512EEEEEENS2_IJNS2_IJS5_S5_S5_EEES5_NS2_IJNS3_ILi4EEES5_EEEEEENS2_IJNS2_IJS7_S9_S4_EEENS3_ILi4096EEENS2_IJNS3_ILi16EEENS3_ILi8192EEEEEEEEEEEDaRKT_RKT0_RKT1_RKT2_ENKUlRKT_RKT0_E_clISD_SJ_EEDaSZ_S12_:
[----:B------:R-:W-:Y:S01]  /*cc10*/  IADD3 R2, R1, 0x1680, RZ ;  /* 0x0000168001027810 */ /* 0x000fe20007ffe0ff */
[----:B------:R-:W-:Y:S01]  /*cc20*/  IMAD.MOV.U32 R3, RZ, RZ, R67 ;  /* 0x000000ffff037224 */ /* 0x000fe200078e0043 */
[----:B------:R-:W-:Y:S02]  /*cc30*/  MOV R94, 0xcc60 ;  /* 0x0000cc60005e7802 */ /* 0x000fe40000000f00 */
[----:B------:R-:W-:Y:S02]  /*cc40*/  IADD3 R67, R2, c[0x0][0x20], RZ ;  /* 0x0000080002437a10 */ /* 0x000fe40007ffe0ff */
[----:B------:R-:W-:Y:S05]  /*cc50*/  CALL.REL.NOINC `($_ZN7cutlass13device_kernelIN5flash19enable_sm80_to_sm89INS1_16FlashAttnBwdSm80INS1_25CollectiveMainloopBwdSm80ILi2ELi2EN4cute5tupleIJNS5_1CILi128EEES8_NS7_ILi64EEEEEENS_10bfloat16_tEfNS_4arch4Sm80ELb0ELb0ELb1ELb0ELb0ELb0ELb0ELb0ELi2ELi4ELi4ELi4ELb0EEENS1_24CollectiveEpilogueBwdGQAISA_fSD_Li256ELb0ELb0EEENS1_19SingleTileSchedulerILb0ELb0ELb0ELi128EEEEEEEEEvNT_6ParamsE$_ZZN4cute6detail16composition_implINS_5tupleIJNS_1CILi8EEENS3_ILi2EEES5_S5_S4_S5_EEENS2_IJNS3_ILi1EEEiiiNS3_ILi72EEENS3_ILi512EEEEEENS2_IJNS3_ILi4EEES5_EEENS2_IJNS3_ILi16EEENS3_ILi8192EEEEEEEEDaRKT_RKT0_RKT1_RKT2_ENKUlRKT_RKT0_E_clISB_SD_EEDaSU_SX_) ;  /* 0x000003b000007944 */ /* 0x000fea0003c00000 */
[----:B------:R-:W-:Y:S02]  /*cc60*/  MOV R6, 0xcc80 ;  /* 0x0000cc8000067802 */ /* 0x000fe40000000f00 */
[----:B-1---5:R-:W-:Y:S05]  /*cc70*/  CALL.REL.NOINC `($_ZN7cutlass13device_kernelIN5flash19enable_sm80_to_sm89INS1_16FlashAttnBwdSm80INS1_25CollectiveMainloopBwdSm80ILi2ELi2EN4cute5tupleIJNS5_1CILi128EEES8_NS7_ILi64EEEEEENS_10bfloat16_tEfNS_4arch4Sm80ELb0ELb0ELb1ELb0ELb0ELb0ELb0ELb0ELi2ELi4ELi4ELi4ELb0EEENS1_24CollectiveEpilogueBwdGQAISA_fSD_Li256ELb0ELb0EEENS1_19SingleTileSchedulerILb0ELb0ELb0ELi128EEEEEEEEEvNT_6ParamsE$_ZN4cute3eso3ESOILb0ELb1EJNS_5tupleIJiiEEENS_1CILi8192EEEEEC2ERKS3_RKS5_) ;  /* 0xffff996000007944 */ /* 0x022fea0003c3ffff */
[----:B-1----:R1:W5:Y:S01]  /*cc80*/  LDL.64 R2, [R1+0x1680] ;  /* 0x0016800001027983 */ /* 0x0023620000100a00 */
[----:B------:R-:W-:-:S03]  /*cc90*/  MOV R8, 0xccb0 ;  /* 0x0000ccb000087802 */ /* 0x000fc60000000f00 */
[----:B-1---5:R-:W-:Y:S05]  /*cca0*/  CALL.REL.NOINC `($_ZN7cutlass13device_kernelIN5flash19enable_sm80_to_sm89INS1_16FlashAttnBwdSm80INS1_25CollectiveMainloopBwdSm80ILi2ELi2EN4cute5tupleIJNS5_1CILi128EEES8_NS7_ILi64EEEEEENS_10bfloat16_tEfNS_4arch4Sm80ELb0ELb0ELb1ELb0ELb0ELb0ELb0ELb0ELi2ELi4ELi4ELi4ELb0EEENS1_24CollectiveEpilogueBwdGQAISA_fSD_Li256ELb0ELb0EEENS1_19SingleTileSchedulerILb0ELb0ELb0ELi128EEEEEEEEEvNT_6ParamsE$_ZN4cute5tupleIJNS0_IJNS0_IJNS_1CILi2EEES2_EEES2_EEENS0_IJNS0_IJiiEEENS1_ILi8192EEEEEEEEC2ERKS4_RKS7_) ;  /* 0xffffceb000007944 */ /* 0x022fea0003c3ffff */
[----:B------:R1:W5:Y:S01]  /*ccb0*/  LDL.64 R2, [R1+0x1680] ;  /* 0x0016800001027983 */ /* 0x0003620000100a00 */
[----:B------:R-:W-:-:S04]  /*ccc0*/  MOV R91, 0x0 ;  /* 0x00000000005b7802 */ /* 0x000fc80000000f00 */
[----:B------:R-:W-:Y:S05]  /*ccd0*/  RET.REL.NODEC R90 `(_ZN7cutlass13device_kernelIN5flash19enable_sm80_to_sm89INS1_16FlashAttnBwdSm80INS1_25CollectiveMainloopBwdSm80ILi2ELi2EN4cute5tupleIJNS5_1CILi128EEES8_NS7_ILi64EEEEEENS_10bfloat16_tEfNS_4arch4Sm80ELb0ELb0ELb1ELb0ELb0ELb0ELb0ELb0ELi2ELi4ELi4ELi4ELb0EEENS1_24CollectiveEpilogueBwdGQAISA_fSD_Li256ELb0ELb0EEENS1_19SingleTileSchedulerILb0ELb0ELb0ELi128EEEEEEEEEvNT_6ParamsE) ;  /* 0xffff33205a007950 */ /* 0x000fea0003c3ffff */
        .type           $_ZN7cutlass13device_kernelIN5flash19enable_sm80_to_sm89INS1_16FlashAttnBwdSm80INS1_25CollectiveMainloopBwdSm80ILi2ELi2EN4cute5tupleIJNS5_1CILi128EEES8_NS7_ILi64EEEEEENS_10bfloat16_tEfNS_4arch4Sm80ELb0ELb0ELb1ELb0ELb0ELb0ELb0ELb0ELi2ELi4ELi4ELi4ELb0EEENS1_24CollectiveEpilogueBwdGQAISA_fSD_Li256ELb0ELb0EEENS1_19SingleTileSchedulerILb0ELb0ELb0ELi128EEEEEEEEEvNT_6ParamsE$_ZZN4cute6detail16composition_implINS_5tupleIJNS_1CILi8EEENS3_ILi2EEES5_S5_S4_S5_EEENS2_IJNS3_ILi1EEEiiiNS3_ILi72EEENS3_ILi512EEEEEENS2_IJNS2_IJS5_S5_S5_EEES5_NS3_ILi4EEEEEENS2_IJNS2_IJS7_S9_S4_EEENS3_ILi4096EEENS3_ILi16EEEEEEEEDaRKT_RKT0_RKT1_RKT2_ENKUlRKT_RKT0_E_clISB_SE_EEDaSW_SZ_,@function
        .size           $_ZN7cutlass13device_kernelIN5flash19enable_sm80_to_sm89INS1_16FlashAttnBwdSm80INS1_25CollectiveMainloopBwdSm80ILi2ELi2EN4cute5tupleIJNS5_1CILi128EEES8_NS7_ILi64EEEEEENS_10bfloat16_tEfNS_4arch4Sm80ELb0ELb0ELb1ELb0ELb0ELb0ELb0ELb0ELi2ELi4ELi4ELi4ELb0EEENS1_24CollectiveEpilogueBwdGQAISA_fSD_Li256ELb0ELb0EEENS1_19SingleTileSchedulerILb0ELb0ELb0ELi128EEEEEEEEEvNT_6ParamsE$_ZZN4cute6detail16composition_implINS_5tupleIJNS_1CILi8EEENS3_ILi2EEES5_S5_S4_S5_EEENS2_IJNS3_ILi1EEEiiiNS3_ILi72EEENS3_ILi512EEEEEENS2_IJNS2_IJS5_S5_S5_EEES5_NS3_ILi4EEEEEENS2_IJNS2_IJS7_S9_S4_EEENS3_ILi4096EEENS3_ILi16EEEEEEEEDaRKT_RKT0_RKT1_RKT2_ENKUlRKT_RKT0_E_clISB_SE_EEDaSW_SZ_,($_ZN7cutlass13device_kernelIN5flash19enable_sm80_to_sm89INS1_16FlashAttnBwdSm80INS1_25CollectiveMainloopBwdSm80ILi2ELi2EN4cute5tupleIJNS5_1CILi128EEES8_NS7_ILi64EEEEEENS_10bfloat16_tEfNS_4arch4Sm80ELb0ELb0ELb1ELb0ELb0ELb0ELb0ELb0ELi2ELi4ELi4ELi4ELb0EEENS1_24CollectiveEpilogueBwdGQAISA_fSD_Li256ELb0ELb0EEENS1_19SingleTileSchedulerILb0ELb0ELb0ELi128EEEEEEEEEvNT_6ParamsE$_ZZN4cute6detail16composition_implINS_5tupleIJNS_1CILi8EEENS3_ILi2EEES5_S5_S4_S5_EEENS2_IJNS3_ILi1EEEiiiNS3_ILi72EEENS3_ILi512EEEEEENS2_IJNS2_IJS5_S5_S5_EEES5_NS3_ILi4EEEEEENS2_IJNS2_IJS7_S9_S4_EEENS3_ILi4096EEENS3_ILi16EEEEEEEEDaRKT_RKT0_RKT1_RKT2_ENKUlRKT_RKT0_E_clISC_SG_EEDaSW_SZ_ - $_ZN7cutlass13device_kernelIN5flash19enable_sm80_to_sm89INS1_16FlashAttnBwdSm80INS1_25CollectiveMainloopBwdSm80ILi2ELi2EN4cute5tupleIJNS5_1CILi128EEES8_NS7_ILi64EEEEEENS_10bfloat16_tEfNS_4arch4Sm80ELb0ELb0ELb1ELb0ELb0ELb0ELb0ELb0ELi2ELi4ELi4ELi4ELb0EEENS1_24CollectiveEpilogueBwdGQAISA_fSD_Li256ELb0ELb0EEENS1_19SingleTileSchedulerILb0ELb0ELb0ELi128EEEEEEEEEvNT_6ParamsE$_ZZN4cute6detail16composition_implINS_5tupleIJNS_1CILi8EEENS3_ILi2EEES5_S5_S4_S5_EEENS2_IJNS3_ILi1EEEiiiNS3_ILi72EEENS3_ILi512EEEEEENS2_IJNS2_IJS5_S5_S5_EEES5_NS3_ILi4EEEEEENS2_IJNS2_IJS7_S9_S4_EEENS3_ILi4096EEENS3_ILi16EEEEEEEEDaRKT_RKT0_RKT1_RKT2_ENKUlRKT_RKT0_E_clISB_SE_EEDaSW_SZ_)
$_ZN7cutlass13device_kernelIN5flash19enable_sm80_to_sm89INS1_16FlashAttnBwdSm80INS1_25CollectiveMainloopBwdSm80ILi2ELi2EN4cute5tupleIJNS5_1CILi128EEES8_NS7_ILi64EEEEEENS_10bfloat16_tEfNS_4arch4Sm80ELb0ELb0ELb1ELb0ELb0ELb0ELb0ELb0ELi2ELi4ELi4ELi4ELb0EEENS1_24CollectiveEpilogueBwdGQAISA_fSD_Li256ELb0ELb0EEENS1_19SingleTileSchedulerILb0ELb0ELb0ELi128EEEEEEEEEvNT_6ParamsE$_ZZN4cute6detail16composition_implINS_5tupleIJNS_1CILi8EEENS3_ILi2EEES5_S5_S4_S5_EEENS2_IJNS3_ILi1EEEiiiNS3_ILi72EEENS3_ILi512EEEEEENS2_IJNS2_IJS5_S5_S5_EEES5_NS3_ILi4EEEEEENS2_IJNS2_IJS7_S9_S4_EEENS3_ILi4096EEENS3_ILi16EEEEEEEEDaRKT_RKT0_RKT1_RKT2_ENKUlRKT_RKT0_E_clISB_SE_EEDaSW_SZ_:
[----:B------:R-:W-:Y:S01]  /*cce0*/  IADD3 R38, R1, 0x1380, RZ ;  /* 0x0000138001267810 */ /* 0x000fe20007ffe0ff */
[----:B------:R-:W-:Y:S01]  /*ccf0*/  IMAD.MOV.U32 R2, RZ, RZ, R5 ;  /* 0x000000ffff027224 */ /* 0x000fe200078e0005 */
[----:B------:R-:W-:Y:S01]  /*cd00*/  MOV R8, 0xcd50 ;  /* 0x0000cd5000087802 */ /* 0x000fe20000000f00 */
[----:B------:R-:W-:Y:S01]  /*cd10*/  IMAD.MOV.U32 R61, RZ, RZ, R60 ;  /* 0x000000ffff3d7224 */ /* 0x000fe200078e003c */
[----:B------:R-:W-:-:S04]  /*cd20*/  IADD3 R38, R38, c[0x0][0x20], RZ ;  /* 0x0000080026267a10 */ /* 0x000fc80007ffe0ff */
[----:B------:R-:W-:Y:S02]  /*cd30*/  IADD3 R70, R38, 0x4, RZ ;  /* 0x0000000426467810 */ /* 0x000fe40007ffe0ff */
[----:B------:R-:W-:Y:S05]  /*cd40*/  CALL.REL.NOINC `($_ZN7cutlass13device_kernelIN5flash19enable_sm80_to_sm89INS1_16FlashAttnBwdSm80INS1_25CollectiveMainloopBwdSm80ILi2ELi2EN4cute5tupleIJNS5_1CILi128EEES8_NS7_ILi64EEEEEENS_10bfloat16_tEfNS_4arch4Sm80ELb0ELb0ELb1ELb0ELb0ELb0ELb0ELb0ELi2ELi4ELi4ELi4ELb0EEENS1_24CollectiveEpilogueBwdGQAISA_fSD_Li256ELb0ELb0EEENS1_19SingleTileSchedulerILb0ELb0ELb0ELi128EEEEEEEEEvNT_6ParamsE$_ZZN4cute6detail16composition_implINS_5tupleIJNS_1CILi8EEENS3_ILi2EEES5_S5_S4_S5_EEENS2_IJNS3_ILi1EEEiiiNS3_ILi72EEENS3_ILi512EEEEEENS2_IJS5_S5_S5_EEENS2_IJS7_S9_S4_EEEEEDaRKT_RKT0_RKT1_RKT2_ENKUlRKT_RKT0_E_clIS5_S4_EEDaSR_SU_) ;  /* 0x0000076000007944 */ /* 0x000fea0003c00000 */
[----:B-----5:R-:W-:Y:S01]  /*cd50*/  MOV R3, R2 ;  /* 0x0000000200037202 */ /* 0x020fe20000000f00 */
[----:B------:R-:W-:Y:S01]  /*cd60*/  IMAD.MOV.U32 R79, RZ, RZ, R70 ;  /* 0x000000ffff4f7224 */ /* 0x000fe200078e0046 */
[----:B------:R-:W-:Y:S02]  /*cd70*/  MOV R2, 0xcd90 ;  /* 0x0000cd9000027802 */ /* 0x000fe40000000f00 */
[----:B-1----:R-:W-:Y:S05]  /*cd80*/  CALL.REL.NOINC `($_ZN7cutlass13device_kernelIN5flash19enable_sm80_to_sm89INS1_16FlashAttnBwdSm80INS1_25CollectiveMainloopBwdSm80ILi2ELi2EN4cute5tupleIJNS5_1CILi128EEES8_NS7_ILi64EEEEEENS_10bfloat16_tEfNS_4arch4Sm80ELb0ELb0ELb1ELb0ELb0ELb0ELb0ELb0ELi2ELi4ELi4ELi4ELb0EEENS1_24CollectiveEpilogueBwdGQAISA_fSD_Li256ELb0ELb0EEENS1_19SingleTileSchedulerILb0ELb0ELb0ELi128EEEEEEEEEvNT_6ParamsE$_ZN4cute3eso3ESOILb1ELb0EJNS_1CILi1EEENS2_ILi512EEEiEEC2ERKS3_RKS4_RKi) ;  /* 0xffffa0e000007944 */ /* 0x002fea0003c3ffff */
[----:B------:R2:W5:Y:S01]  /*cd90*/  LDL R2, [R1+0x1384] ;  /* 0x0013840001027983 */ /* 0x0005620000100800 */
[----:B------:R-:W-:Y:S02]  /*cda0*/  MOV R72, R38 ;  /* 0x0000002600487202 */ /* 0x000fe40000000f00 */
[----:B------:R-:W-:Y:S02]  /*cdb0*/  MOV R6, 0xcdd0 ;  /* 0x0000cdd000067802 */ /* 0x000fe40000000f00 */
[----:B-12--5:R-:W-:Y:S05]  /*cdc0*/  CALL.REL.NOINC `($_ZN7cutlass13device_kernelIN5flash19enable_sm80_to_sm89INS1_16FlashAttnBwdSm80INS1_25CollectiveMainloopBwdSm80ILi2ELi2EN4cute5tupleIJNS5_1CILi128EEES8_NS7_ILi64EEEEEENS_10bfloat16_tEfNS_4arch4Sm80ELb0ELb0ELb1ELb0ELb0ELb0ELb0ELb0ELi2ELi4ELi4ELi4ELb0EEENS1_24CollectiveEpilogueBwdGQAISA_fSD_Li256ELb0ELb0EEENS1_19SingleTileSchedulerILb0ELb0ELb0ELi128EEEEEEEEEvNT_6ParamsE$_ZN4cute5tupleIJNS0_IJNS_1CILi2EEES2_S2_EEENS0_IJNS1_ILi1EEENS1_ILi512EEEiEEEEEC2ERKS3_RKS6_) ;  /* 0xffffd24000007944 */ /* 0x026fea0003c3ffff */
[----:B------:R2:W5:Y:S01]  /*cdd0*/  LDL R38, [R1+0x1380] ;  /* 0x0013800001267983 */ /* 0x0005620000100800 */
[----:B------:R-:W-:-:S04]  /*cde0*/  MOV R67, 0x0 ;  /* 0x0000000000437802 */ /* 0x000fc80000000f00 */
[----:B------:R-:W-:Y:S05]  /*cdf0*/  RET.REL.NODEC R66 `(_ZN7cutlass13device_kernelIN5flash19enable_sm80_to_sm89INS1_16FlashAttnBwdSm80INS1_25CollectiveMainloopBwdSm80ILi2ELi2EN4cute5tupleIJNS5_1CILi128EEES8_NS7_ILi64EEEEEENS_10bfloat16_tEfNS_4arch4Sm80ELb0ELb0ELb1ELb0ELb0ELb0ELb0ELb0ELi2ELi4ELi4ELi4ELb0EEENS1_24CollectiveEpilogueBwdGQAISA_fSD_Li256ELb0ELb0EEENS1_19SingleTileSchedulerILb0ELb0ELb0ELi128EEEEEEEEEvNT_6ParamsE) ;  /* 0xffff320042007950 */ /* 0x000fea0003c3ffff */
        .type           $_ZN7cutlass13device_kernelIN5flash19enable_sm80_to_sm89INS1_16FlashAttnBwdSm80INS1_25CollectiveMainloopBwdSm80ILi2ELi2EN4cute5tupleIJNS5_1CILi128EEES8_NS7_ILi64EEEEEENS_10bfloat16_tEfNS_4arch4Sm80ELb0ELb0ELb1ELb0ELb0ELb0ELb0ELb0ELi2ELi4ELi4ELi4ELb0EEENS1_24CollectiveEpilogueBwdGQAISA_fSD_Li256ELb0ELb0EEENS1_19SingleTileSchedulerILb0ELb0ELb0ELi128EEEEEEEEEvNT_6ParamsE$_ZZN4cute6detail16composition_implINS_5tupleIJNS_1CILi8EEENS3_ILi2EEES5_S5_S4_S5_EEENS2_IJNS3_ILi1EEEiiiNS3_ILi72EEENS3_ILi512EEEEEENS2_IJNS2_IJS5_S5_S5_EEES5_NS3_ILi4EEEEEENS2_IJNS2_IJS7_S9_S4_EEENS3_ILi4096EEENS3_ILi16EEEEEEEEDaRKT_RKT0_RKT1_RKT2_ENKUlRKT_RKT0_E_clISC_SG_EEDaSW_SZ_,@function
        .size           $_ZN7cutlass13device_kernelIN5flash19enable_sm80_to_sm89INS1_16FlashAttnBwdSm80INS1_25CollectiveMainloopBwdSm80ILi2ELi2EN4cute5tupleIJNS5_1CILi128EEES8_NS7_ILi64EEEEEENS_10bfloat16_tEfNS_4arch4Sm80ELb0ELb0ELb1ELb0ELb0ELb0ELb0ELb0ELi2ELi4ELi4ELi4ELb0EEENS1_24CollectiveEpilogueBwdGQAISA_fSD_Li256ELb0ELb0EEENS1_19SingleTileSchedulerILb0ELb0ELb0ELi128EEEEEEEEEvNT_6ParamsE$_ZZN4cute6detail16composition_implINS_5tupleIJNS_1CILi8EEENS3_ILi2EEES5_S5_S4_S5_EEENS2_IJNS3_ILi1EEEiiiNS3_ILi72EEENS3_ILi512EEEEEENS2_IJNS2_IJS5_S5_S5_EEES5_NS3_ILi4EEEEEENS2_IJNS2_IJS7_S9_S4_EEENS3_ILi4096EEENS3_ILi16EEEEEEEEDaRKT_RKT0_RKT1_RKT2_ENKUlRKT_RKT0_E_clISC_SG_EEDaSW_SZ_,($_ZN7cutlass13device_kernelIN5flash19enable_sm80_to_sm89INS1_16FlashAttnBwdSm80INS1_25CollectiveMainloopBwdSm80ILi2ELi2EN4cute5tupleIJNS5_1CILi128EEES8_NS7_ILi64EEEEEENS_10bfloat16_tEfNS_4arch4Sm80ELb0ELb0ELb1ELb0ELb0ELb0ELb0ELb0ELi2ELi4ELi4ELi4ELb0EEENS1_24CollectiveEpilogueBwdGQAISA_fSD_Li256ELb0ELb0EEENS1_19SingleTileSchedulerILb0ELb0ELb0ELi128EEEEEEEEEvNT_6ParamsE$_ZZN4cute6detail16composition_implINS_5tupleIJNS_1CILi8EEENS3_ILi2EEES5_S5_S4_S5_EEENS2_IJNS3_ILi1EEEiiiNS3_ILi72EEENS3_ILi512EEEEEENS2_IJNS3_ILi4EEES5_EEENS2_IJNS3_ILi16EEENS3_ILi8192EEEEEEEEDaRKT_RKT0_RKT1_RKT2_ENKUlRKT_RKT0_E_clISB_SD_EEDaSU_SX_ - $_ZN7cutlass13device_kernelIN5flash19enable_sm80_to_sm89INS1_16FlashAttnBwdSm80INS1_25CollectiveMainloopBwdSm80ILi2ELi2EN4cute5tupleIJNS5_1CILi128EEES8_NS7_ILi64EEEEEENS_10bfloat16_tEfNS_4arch4Sm80ELb0ELb0ELb1ELb0ELb0ELb0ELb0ELb0ELi2ELi4ELi4ELi4ELb0EEENS1_24CollectiveEpilogueBwdGQAISA_fSD_Li256ELb0ELb0EEENS1_19SingleTileSchedulerILb0ELb0ELb0ELi128EEEEEEEEEvNT_6ParamsE$_ZZN4cute6detail16composition_implINS_5tupleIJNS_1CILi8EEENS3_ILi2EEES5_S5_S4_S5_EEENS2_IJNS3_ILi1EEEiiiNS3_ILi72EEENS3_ILi512EEEEEENS2_IJNS2_IJS5_S5_S5_EEES5_NS3_ILi4EEEEEENS2_IJNS2_IJS7_S9_S4_EEENS3_ILi4096EEENS3_ILi16EEEEEEEEDaRKT_RKT0_RKT1_RKT2_ENKUlRKT_RKT0_E_clISC_SG_EEDaSW_SZ_)
$_ZN7cutlass13device_kernelIN5flash19enable_sm80_to_sm89INS1_16FlashAttnBwdSm80INS1_25CollectiveMainloopBwdSm80ILi2ELi2EN4cute5tupleIJNS5_1CILi128EEES8_NS7_ILi64EEEEEENS_10bfloat16_tEfNS_4arch4Sm80ELb0ELb0ELb1ELb0ELb0ELb0ELb0ELb0ELi2ELi4ELi4ELi4ELb0EEENS1_24CollectiveEpilogueBwdGQAISA_fSD_Li256ELb0ELb0EEENS1_19SingleTileSchedulerILb0ELb0ELb0ELi128EEEEEEEEEvNT_6ParamsE$_ZZN4cute6detail16composition_implINS_5tupleIJNS_1CILi8EEENS3_ILi2EEES5_S5_S4_S5_EEENS2_IJNS3_ILi1EEEiiiNS3_ILi72EEENS3_ILi512EEEEEENS2_IJNS2_IJS5_S5_S5_EEES5_NS3_ILi4EEEEEENS2_IJNS2_IJS7_S9_S4_EEENS3_ILi4096EEENS3_ILi16EEEEEEEEDaRKT_RKT0_RKT1_RKT2_ENKUlRKT_RKT0_E_clISC_SG_EEDaSW_SZ_:
        /* <DEDUP_REMOVED lines=33> */
        .type           $_ZN7cutlass13device_kernelIN5flash19enable_sm80_to_sm89INS1_16FlashAttnBwdSm80INS1_25CollectiveMainloopBwdSm80ILi2ELi2EN4cute5tupleIJNS5_1CILi128EEES8_NS7_ILi64EEEEEENS_10bfloat16_tEfNS_4arch4Sm80ELb0ELb0ELb1ELb0ELb0ELb0ELb0ELb0ELi2ELi4ELi4ELi4ELb0EEENS1_24CollectiveEpilogueBwdGQAISA_fSD_Li256ELb0ELb0EEENS1_19SingleTileSchedulerILb0ELb0ELb0ELi128EEEEEEEEEvNT_6ParamsE$_ZZN4cute6detail16composition_implINS_5tupleIJNS_1CILi8EEENS3_ILi2EEES5_S5_S4_S5_EEENS2_IJNS3_ILi1EEEiiiNS3_ILi72EEENS3_ILi512EEEEEENS2_IJNS3_ILi4EEES5_EEENS2_IJNS3_ILi16EEENS3_ILi8192EEEEEEEEDaRKT_RKT0_RKT1_RKT2_ENKUlRKT_RKT0_E_clISB_SD_EEDaSU_SX_,@function
        .size           $_ZN7cutlass13device_kernelIN5flash19enable_sm80_to_sm89INS1_16FlashAttnBwdSm80INS1_25CollectiveMainloopBwdSm80ILi2ELi2EN4cute5tupleIJNS5_1CILi128EEES8_NS7_ILi64EEEEEENS_10bfloat16_tEfNS_4arch4Sm80ELb0ELb0ELb1ELb0ELb0ELb0ELb0ELb0ELi2ELi4ELi4ELi4ELb0EEENS1_24CollectiveEpilogueBwdGQAISA_fSD_Li256ELb0ELb0EEENS1_19SingleTileSchedulerILb0ELb0ELb0ELi128EEEEEEEEEvNT_6ParamsE$_ZZN4cute6detail16composition_implINS_5tupleIJNS_1CILi8EEENS3_ILi2EEES5_S5_S4_S5_EEENS2_IJNS3_ILi1EEEiiiNS3_ILi72EEENS3_ILi512EEEEEENS2_IJNS3_ILi4EEES5_EEENS2_IJNS3_ILi16EEENS3_ILi8192EEEEEEEEDaRKT_RKT0_RKT1_RKT2_ENKUlRKT_RKT0_E_clISB_SD_EEDaSU_SX_,($_ZN7cutlass13device_kernelIN5flash19enable_sm80_to_sm89INS1_16FlashAttnBwdSm80INS1_25CollectiveMainloopBwdSm80ILi2ELi2EN4cute5tupleIJNS5_1CILi128EEES8_NS7_ILi64EEEEEENS_10bfloat16_tEfNS_4arch4Sm80ELb0ELb0ELb1ELb0ELb0ELb0ELb0ELb0ELi2ELi4ELi4ELi4ELb0EEENS1_24CollectiveEpilogueBwdGQAISA_fSD_Li256ELb0ELb0EEENS1_19SingleTileSchedulerILb0ELb0ELb0ELi128EEEEEEEEEvNT_6ParamsE$_ZZN4cute6detail16composition_implINS_5tupleIJNS_1CILi8EEENS3_ILi2EEES5_S5_S4_S5_EEENS2_IJNS3_ILi1EEEiiiNS3_ILi72EEENS3_ILi512EEEEEENS2_IJS5_S5_EEENS2_IJS7_S4_EEEEEDaRKT_RKT0_RKT1_RKT2_ENKUlRKT_RKT0_E_clIS5_S4_EEDaSR_SU_ - $_ZN7cutlass13device_kernelIN5flash19enable_sm80_to_sm89INS1_16FlashAttnBwdSm80INS1_25CollectiveMainloopBwdSm80ILi2ELi2EN4cute5tupleIJNS5_1CILi128EEES8_NS7_ILi64EEEEEENS_10bfloat16_tEfNS_4arch4Sm80ELb0ELb0ELb1ELb0ELb0ELb0ELb0ELb0ELi2ELi4ELi4ELi4ELb0EEENS1_24CollectiveEpilogueBwdGQAISA_fSD_Li256ELb0ELb0EEENS1_19SingleTileSchedulerILb0ELb0ELb0ELi128EEEEEEEEEvNT_6ParamsE$_ZZN4cute6detail16composition_implINS_5tupleIJNS_1CILi8EEENS3_ILi2EEES5_S5_S4_S5_EEENS2_IJNS3_ILi1EEEiiiNS3_ILi72EEENS3_ILi512EEEEEENS2_IJNS3_ILi4EEES5_EEENS2_IJNS3_ILi16EEENS3_ILi8192EEEEEEEEDaRKT_RKT0_RKT1_RKT2_ENKUlRKT_RKT0_E_clISB_SD_EEDaSU_SX_)
$_ZN7cutlass13device_kernelIN5flash19enable_sm80_to_sm89INS1_16FlashAttnBwdSm80INS1_25CollectiveMainloopBwdSm80ILi2ELi2EN4cute5tupleIJNS5_1CILi128EEES8_NS7_ILi64EEEEEENS_10bfloat16_tEfNS_4arch4Sm80ELb0ELb0ELb1ELb0ELb0ELb0ELb0ELb0ELi2ELi4ELi4ELi4ELb0EEENS1_24CollectiveEpilogueBwdGQAISA_fSD_Li256ELb0ELb0EEENS1_19SingleTileSchedulerILb0ELb0ELb0ELi128EEEEEEEEEvNT_6ParamsE$_ZZN4cute6detail16composition_implINS_5tupleIJNS_1CILi8EEENS3_ILi2EEES5_S5_S4_S5_EEENS2_IJNS3_ILi1EEEiiiNS3_ILi72EEENS3_ILi512EEEEEENS2_IJNS3_ILi4EEES5_EEENS2_IJNS3_ILi16EEENS3_ILi8192EEEEEEEEDaRKT_RKT0_RKT1_RKT2_ENKUlRKT_RKT0_E_clISB_SD_EEDaSU_SX_:
        /* <DEDUP_REMOVED lines=35> */
        .type           $_ZN7cutlass13device_kernelIN5flash19enable_sm80_to_sm89INS1_16FlashAttnBwdSm80INS1_25CollectiveMainloopBwdSm80ILi2ELi2EN4cute5tupleIJNS5_1CILi128EEES8_NS7_ILi64EEEEEENS_10bfloat16_tEfNS_4arch4Sm80ELb0ELb0ELb1ELb0ELb0ELb0ELb0ELb0ELi2ELi4ELi4ELi4ELb0EEENS1_24CollectiveEpilogueBwdGQAISA_fSD_Li256ELb0ELb0EEENS1_19SingleTileSchedulerILb0ELb0ELb0ELi128EEEEEEEEEvNT_6ParamsE$_ZZN4cute6detail16composition_implINS_5tupleIJNS_1CILi8EEENS3_ILi2EEES5_S5_S4_S5_EEENS2_IJNS3_ILi1EEEiiiNS3_ILi72EEENS3_ILi512EEEEEENS2_IJS5_S5_EEENS2_IJS7_S4_EEEEEDaRKT_RKT0_RKT1_RKT2_ENKUlRKT_RKT0_E_clIS5_S4_EEDaSR_SU_,@function
        .size           $_ZN7cutlass13device_kernelIN5flash19enable_sm80_to_sm89INS1_16FlashAttnBwdSm80INS1_25CollectiveMainloopBwdSm80ILi2ELi2EN4cute5tupleIJNS5_1CILi128EEES8_NS7_ILi64EEEEEENS_10bfloat16_tEfNS_4arch4Sm80ELb0ELb0ELb1ELb0ELb0ELb0ELb0ELb0ELi2ELi4ELi4ELi4ELb0EEENS1_24CollectiveEpilogueBwdGQAISA_fSD_Li256ELb0ELb0EEENS1_19SingleTileSchedulerILb0ELb0ELb0ELi128EEEEEEEEEvNT_6ParamsE$_ZZN4cute6detail16composition_implINS_5tupleIJNS_1CILi8EEENS3_ILi2EEES5_S5_S4_S5_EEENS2_IJNS3_ILi1EEEiiiNS3_ILi72EEENS3_ILi512EEEEEENS2_IJS5_S5_EEENS2_IJS7_S4_EEEEEDaRKT_RKT0_RKT1_RKT2_ENKUlRKT_RKT0_E_clIS5_S4_EEDaSR_SU_,($_ZN7cutlass13device_kernelIN5flash19enable_sm80_to_sm89INS1_16FlashAttnBwdSm80INS1_25CollectiveMainloopBwdSm80ILi2ELi2EN4cute5tupleIJNS5_1CILi128EEES8_NS7_ILi64EEEEEENS_10bfloat16_tEfNS_4arch4Sm80ELb0ELb0ELb1ELb0ELb0ELb0ELb0ELb0ELi2ELi4ELi4ELi4ELb0EEENS1_24CollectiveEpilogueBwdGQAISA_fSD_Li256ELb0ELb0EEENS1_19SingleTileSchedulerILb0ELb0ELb0ELi128EEEEEEEEEvNT_6ParamsE$_ZZN4cute6detail16composition_implINS_5tupleIJNS_1CILi8EEENS3_ILi2EEES5_S5_S4_S5_EEENS2_IJNS3_ILi1EEEiiiNS3_ILi72EEENS3_ILi512EEEEEENS2_IJS5_S5_S5_EEENS2_IJS7_S9_S4_EEEEEDaRKT_RKT0_RKT1_RKT2_ENKUlRKT_RKT0_E_clIS5_S4_EEDaSR_SU_ - $_ZN7cutlass13device_kernelIN5flash19enable_sm80_to_sm89INS1_16FlashAttnBwdSm80INS1_25CollectiveMainloopBwdSm80ILi2ELi2EN4cute5tupleIJNS5_1CILi128EEES8_NS7_ILi64EEEEEENS_10bfloat16_tEfNS_4arch4Sm80ELb0ELb0ELb1ELb0ELb0ELb0ELb0ELb0ELi2ELi4ELi4ELi4ELb0EEENS1_24CollectiveEpilogueBwdGQAISA_fSD_Li256ELb0ELb0EEENS1_19SingleTileSchedulerILb0ELb0ELb0ELi128EEEEEEEEEvNT_6ParamsE$_ZZN4cute6detail16composition_implINS_5tupleIJNS_1CILi8EEENS3_ILi2EEES5_S5_S4_S5_EEENS2_IJNS3_ILi1EEEiiiNS3_ILi72EEENS3_ILi512EEEEEENS2_IJS5_S5_EEENS2_IJS7_S4_EEEEEDaRKT_RKT0_RKT1_RKT2_ENKUlRKT_RKT0_E_clIS5_S4_EEDaSR_SU_)
$_ZN7cutlass13device_kernelIN5flash19enable_sm80_to_sm89INS1_16FlashAttnBwdSm80INS1_25CollectiveMainloopBwdSm80ILi2ELi2EN4cute5tupleIJNS5_1CILi128EEES8_NS7_ILi64EEEEEENS_10bfloat16_tEfNS_4arch4Sm80ELb0ELb0ELb1ELb0ELb0ELb0ELb0ELb0ELi2ELi4ELi4ELi4ELb0EEENS1_24CollectiveEpilogueBwdGQAISA_fSD_Li256ELb0ELb0EEENS1_19SingleTileSchedulerILb0ELb0ELb0ELi128EEEEEEEEEvNT_6ParamsE$_ZZN4cute6detail16composition_implINS_5tupleIJNS_1CILi8EEENS3_ILi2EEES5_S5_S4_S5_EEENS2_IJNS3_ILi1EEEiiiNS3_ILi72EEENS3_ILi512EEEEEENS2_IJS5_S5_EEENS2_IJS7_S4_EEEEEDaRKT_RKT0_RKT1_RKT2_ENKUlRKT_RKT0_E_clIS5_S4_EEDaSR_SU_:
        /* <DEDUP_REMOVED lines=15> */
[----:B-1---5:R-:W-:Y:S05]  /*d330*/  CALL.REL.NOINC `($_ZN7cutlass13device_kernelIN5flash19enable_sm80_to_sm89INS1_16FlashAttnBwdSm80INS1_25CollectiveMainloopBwdSm80ILi2ELi2EN4cute5tupleIJNS5_1CILi128EEES8_NS7_ILi64EEEEEENS_10bfloat16_tEfNS_4arch4Sm80ELb0ELb0ELb1ELb0ELb0ELb0ELb0ELb0ELi2ELi4ELi4ELi4ELb0EEENS1_24CollectiveEpilogueBwdGQAISA_fSD_Li256ELb0ELb0EEENS1_19SingleTileSchedulerILb0ELb0ELb0ELi128EEEEEEEEEvNT_6ParamsE$_ZZN4cute6detail16composition_implINS_5tupleIJNS_1CILi8EEENS3_ILi2EEES5_S5_S4_S5_EEENS2_IJNS3_ILi1EEEiiiNS3_ILi72EEENS3_ILi512EEEEEES5_S4_EEDaRKT_RKT0_RKT1_RKT2_ENKUlRKT_T0_E_clINS2_IJNS2_IJEEEST_S5_S7_EEENS_17integral_constantIiLi1EEEEEDaSP_SQ_) ;  /* 0x0000067000007944 */ /* 0x022fea0003c00000 */
[----:B-----5:R2:W-:Y:S01]  /*d340*/  STL [R1+0x13b0], R2 ;  /* 0x0013b00201007387 */ /* 0x0205e20000100800 */
[----:B------:R-:W-:Y:S02]  /*d350*/  IADD3 R3, R5, 0x28, RZ ;  /* 0x0000002805037810 */ /* 0x000fe40007ffe0ff */
[----:B------:R-:W-:Y:S01]  /*d360*/  MOV R6, 0xd390 ;  /* 0x0000d39000067802 */ /* 0x000fe20000000f00 */
[----:B------:R2:W-:Y:S04]  /*d370*/  STL.64 [R1+0x13a8], R72 ;  /* 0x0013a84801007387 */ /* 0x0005e80000100a00 */
[----:B-12---:R-:W-:Y:S05]  /*d380*/  CALL.REL.NOINC `($_ZN7cutlass13device_kernelIN5flash19enable_sm80_to_sm89INS1_16FlashAttnBwdSm80INS1_25CollectiveMainloopBwdSm80ILi2ELi2EN4cute5tupleIJNS5_1CILi128EEES8_NS7_ILi64EEEEEENS_10bfloat16_tEfNS_4arch4Sm80ELb0ELb0ELb1ELb0ELb0ELb0ELb0ELb0ELi2ELi4ELi4ELi4ELb0EEENS1_24CollectiveEpilogueBwdGQAISA_fSD_Li256ELb0ELb0EEENS1_19SingleTileSchedulerILb0ELb0ELb0ELi128EEEEEEEEEvNT_6ParamsE$_ZZN4cute6detail16composition_implINS_5tupleIJNS_1CILi8EEENS3_ILi2EEES5_S5_S4_S5_EEENS2_IJNS3_ILi1EEEiiiNS3_ILi72EEENS3_ILi512EEEEEES5_S4_EEDaRKT_RKT0_RKT1_RKT2_ENKUlRKT_T0_E_clINS2_IJNS2_IJS5_EEENS2_IJiEEES7_S7_EEENS_17integral_constantIiLi2EEEEEDaSP_SQ_) ;  /* 0x000006f000007944 */ /* 0x006fea0003c00000 */
[----:B------:R-:W2:Y:S01]  /*d390*/  LDL.64 R72, [R1+0x13a8] ;  /* 0x0013a80001487983 */ /* 0x000ea20000100a00 */
[----:B------:R-:W-:Y:S02]  /*d3a0*/  IADD3 R3, R5, 0x18, RZ ;  /* 0x0000001805037810 */ /* 0x000fe40007ffe0ff */
[----:B------:R-:W-:Y:S01]  /*d3b0*/  MOV R6, 0xd3f0 ;  /* 0x0000d3f000067802 */ /* 0x000fe20000000f00 */
[----:B-----5:R3:W-:Y:S04]  /*d3c0*/  STL [R1+0x13a0], R2 ;  /* 0x0013a00201007387 */ /* 0x0207e80000100800 */
[----:B--2---:R3:W-:Y:S02]  /*d3d0*/  STL.64 [R1+0x1398], R72 ;  /* 0x0013984801007387 */ /* 0x0047e40000100a00 */
[----:B-1-3--:R-:W-:Y:S05]  /*d3e0*/  CALL.REL.NOINC `($_ZN7cutlass13device_kernelIN5flash19enable_sm80_to_sm89INS1_16FlashAttnBwdSm80INS1_25CollectiveMainloopBwdSm80ILi2ELi2EN4cute5tupleIJNS5_1CILi128EEES8_NS7_ILi64EEEEEENS_10bfloat16_tEfNS_4arch4Sm80ELb0ELb0ELb1ELb0ELb0ELb0ELb0ELb0ELi2ELi4ELi4ELi4ELb0EEENS1_24CollectiveEpilogueBwdGQAISA_fSD_Li256ELb0ELb0EEENS1_19SingleTileSchedulerILb0ELb0ELb0ELi128EEEEEEEEEvNT_6ParamsE$_ZZN4cute6detail16composition_implINS_5tupleIJNS_1CILi8EEENS3_ILi2EEES5_S5_S4_S5_EEENS2_IJNS3_ILi1EEEiiiNS3_ILi72EEENS3_ILi512EEEEEES5_S4_EEDaRKT_RKT0_RKT1_RKT2_ENKUlRKT_T0_E_clINS2_IJNS2_IJS5_EEENS2_IJiEEES7_S7_EEENS_17integral_constantIiLi3EEEEEDaSP_SQ_) ;  /* 0x0000073000007944 */ /* 0x00afea0003c00000 */
[----:B------:R-:W2:Y:S01]  /*d3f0*/  LDL.64 R72, [R1+0x1398] ;  /* 0x0013980001487983 */ /* 0x000ea20000100a00 */
[----:B------:R-:W-:-:S02]  /*d400*/  IADD3 R3, R5, 0x8, RZ ;  /* 0x0000000805037810 */ /* 0x000fc40007ffe0ff */
[----:B------:R-:W-:Y:S01]  /*d410*/  MOV R6, 0xd450 ;  /* 0x0000d45000067802 */ /* 0x000fe20000000f00 */
[----:B-----5:R3:W-:Y:S04]  /*d420*/  STL [R1+0x1390], R2 ;  /* 0x0013900201007387 */ /* 0x0207e80000100800 */
[----:B--2---:R3:W-:Y:S02]  /*d430*/  STL.64 [R1+0x1388], R72 ;  /* 0x0013884801007387 */ /* 0x0047e40000100a00 */
[----:B-1-3--:R-:W-:Y:S05]  /*d440*/  CALL.REL.NOINC `($_ZN7cutlass13device_kernelIN5flash19enable_sm80_to_sm89INS1_16FlashAttnBwdSm80INS1_25CollectiveMainloopBwdSm80ILi2ELi2EN4cute5tupleIJNS5_1CILi128EEES8_NS7_ILi64EEEEEENS_10bfloat16_tEfNS_4arch4Sm80ELb0ELb0ELb1ELb0ELb0ELb0ELb0ELb0ELi2ELi4ELi4ELi4ELb0EEENS1_24CollectiveEpilogueBwdGQAISA_fSD_Li256ELb0ELb0EEENS1_19SingleTileSchedulerILb0ELb0ELb0ELi128EEEEEEEEEvNT_6ParamsE$_ZZN4cute6detail16composition_implINS_5tupleIJNS_1CILi8EEENS3_ILi2EEES5_S5_S4_S5_EEENS2_IJNS3_ILi1EEEiiiNS3_ILi72EEENS3_ILi512EEEEEES5_S4_EEDaRKT_RKT0_RKT1_RKT2_ENKUlRKT_T0_E_clINS2_IJNS2_IJS5_EEENS2_IJiEEES7_S7_EEENS_17integral_constantIiLi4EEEEEDaSP_SQ_) ;  /* 0x0000077000007944 */ /* 0x00afea0003c00000 */
[----:B------:R-:W-:Y:S02]  /*d450*/  MOV R2, R7 ;  /* 0x0000000700027202 */ /* 0x000fe40000000f00 */
[----:B------:R-:W-:Y:S02]  /*d460*/  MOV R6, 0xd480 ;  /* 0x0000d48000067802 */ /* 0x000fe40000000f00 */
[----:B-1---5:R-:W-:Y:S05]  /*d470*/  CALL.REL.NOINC `($_ZN7cutlass13device_kernelIN5flash19enable_sm80_to_sm89INS1_16FlashAttnBwdSm80INS1_25CollectiveMainloopBwdSm80ILi2ELi2EN4cute5tupleIJNS5_1CILi128EEES8_NS7_ILi64EEEEEENS_10bfloat16_tEfNS_4arch4Sm80ELb0ELb0ELb1ELb0ELb0ELb0ELb0ELb0ELi2ELi4ELi4ELi4ELb0EEENS1_24CollectiveEpilogueBwdGQAISA_fSD_Li256ELb0ELb0EEENS1_19SingleTileSchedulerILb0ELb0ELb0ELi128EEEEEEEEEvNT_6ParamsE$_ZN4cute5tupleIJNS_1CILi2EEEiEEC2ERKS2_RKi) ;  /* 0xffffccf000007944 */ /* 0x022fea0003c3ffff */
[----:B-1----:R1:W5:Y:S01]  /*d480*/  LDL R2, [R1+0x13c8] ;  /* 0x0013c80001027983 */ /* 0x0023620000100800 */
[----:B------:R-:W-:-:S04]  /*d490*/  MOV R71, 0x0 ;  /* 0x0000000000477802 */ /* 0x000fc80000000f00 */
[----:B------:R-:W-:Y:S05]  /*d4a0*/  RET.REL.NODEC R70 `(_ZN7cutlass13device_kernelIN5flash19enable_sm80_to_sm89INS1_16FlashAttnBwdSm80INS1_25CollectiveMainloopBwdSm80ILi2ELi2EN4cute5tupleIJNS5_1CILi128EEES8_NS7_ILi64EEEEEENS_10bfloat16_tEfNS_4arch4Sm80ELb0ELb0ELb1ELb0ELb0ELb0ELb0ELb0ELi2ELi4ELi4ELi4ELb0EEENS1_24CollectiveEpilogueBwdGQAISA_fSD_Li256ELb0ELb0EEENS1_19SingleTileSchedulerILb0ELb0ELb0ELi128EEEEEEEEEvNT_6ParamsE) ;  /* 0xffff2b5046007950 */ /* 0x000fea0003c3ffff */
        .type           $_ZN7cutlass13device_kernelIN5flash19enable_sm80_to_sm89INS1_16FlashAttnBwdSm80INS1_25CollectiveMainloopBwdSm80ILi2ELi2EN4cute5tupleIJNS5_1CILi128EEES8_NS7_ILi64EEEEEENS_10bfloat16_tEfNS_4arch4Sm80ELb0ELb0ELb1ELb0ELb0ELb0ELb0ELb0ELi2ELi4ELi4ELi4ELb0EEENS1_24CollectiveEpilogueBwdGQAISA_fSD_Li256ELb0ELb0EEENS1_19SingleTileSchedulerILb0ELb0ELb0ELi128EEEEEEEEEvNT_6ParamsE$_ZZN4cute6detail16composition_implINS_5tupleIJNS_1CILi8EEENS3_ILi2EEES5_S5_S4_S5_EEENS2_IJNS3_ILi1EEEiiiNS3_ILi72EEENS3_ILi512EEEEEENS2_IJS5_S5_S5_EEENS2_IJS7_S9_S4_EEEEEDaRKT_RKT0_RKT1_RKT2_ENKUlRKT_RKT0_E_clIS5_S4_EEDaSR_SU_,@function
        .size           $_ZN7cutlass13device_kernelIN5flash19enable_sm80_to_sm89INS1_16FlashAttnBwdSm80INS1_25CollectiveMainloopBwdSm80ILi2ELi2EN4cute5tupleIJNS5_1CILi128EEES8_NS7_ILi64EEEEEENS_10bfloat16_tEfNS_4arch4Sm80ELb0ELb0ELb1ELb0ELb0ELb0ELb0ELb0ELi2ELi4ELi4ELi4ELb0EEENS1_24CollectiveEpilogueBwdGQAISA_fSD_Li256ELb0ELb0EEENS1_19SingleTileSchedulerILb0ELb0ELb0ELi128EEEEEEEEEvNT_6ParamsE$_ZZN4cute6detail16composition_implINS_5tupleIJNS_1CILi8EEENS3_ILi2EEES5_S5_S4_S5_EEENS2_IJNS3_ILi1EEEiiiNS3_ILi72EEENS3_ILi512EEEEEENS2_IJS5_S5_S5_EEENS2_IJS7_S9_S4_EEEEEDaRKT_RKT0_RKT1_RKT2_ENKUlRKT_RKT0_E_clIS5_S4_EEDaSR_SU_,($_ZN7cutlass13device_kernelIN5flash19enable_sm80_to_sm89INS1_16FlashAttnBwdSm80INS1_25CollectiveMainloopBwdSm80ILi2ELi2EN4cute5tupleIJNS5_1CILi128EEES8_NS7_ILi64EEEEEENS_10bfloat16_tEfNS_4arch4Sm80ELb0ELb0ELb1ELb0ELb0ELb0ELb0ELb0ELi2ELi4ELi4ELi4ELb0EEENS1_24CollectiveEpilogueBwdGQAISA_fSD_Li256ELb0ELb0EEENS1_19SingleTileSchedulerILb0ELb0ELb0ELi128EEEEEEEEEvNT_6ParamsE$_ZZN4cute6detail16composition_implINS_5tupleIJNS_1CILi8EEENS3_ILi2EEES5_S5_S4_S5_EEENS2_IJNS3_ILi1EEEiiiNS3_ILi72EEENS3_ILi512EEEEEENS3_ILi4EEENS3_ILi16EEEEEDaRKT_RKT0_RKT1_RKT2_ENKUlRKT_T0_E_clINS2_IJNS2_IJEEESV_SB_S7_EEENS_17integral_constantIiLi2EEEEEDaSR_SS_ - $_ZN7cutlass13device_kernelIN5flash19enable_sm80_to_sm89INS1_16FlashAttnBwdSm80INS1_25CollectiveMainloopBwdSm80ILi2ELi2EN4cute5tupleIJNS5_1CILi128EEES8_NS7_ILi64EEEEEENS_10bfloat16_tEfNS_4arch4Sm80ELb0ELb0ELb1ELb0ELb0ELb0ELb0ELb0ELi2ELi4ELi4ELi4ELb0EEENS1_24CollectiveEpilogueBwdGQAISA_fSD_Li256ELb0ELb0EEENS1_19SingleTileSchedulerILb0ELb0ELb0ELi128EEEEEEEEEvNT_6ParamsE$_ZZN4cute6detail16composition_implINS_5tupleIJNS_1CILi8EEENS3_ILi2EEES5_S5_S4_S5_EEENS2_IJNS3_ILi1EEEiiiNS3_ILi72EEENS3_ILi512EEEEEENS2_IJS5_S5_S5_EEENS2_IJS7_S9_S4_EEEEEDaRKT_RKT0_RKT1_RKT2_ENKUlRKT_RKT0_E_clIS5_S4_EEDaSR_SU_)
$_ZN7cutlass13device_kernelIN5flash19enable_sm80_to_sm89INS1_16FlashAttnBwdSm80INS1_25CollectiveMainloopBwdSm80ILi2ELi2EN4cute5tupleIJNS5_1CILi128EEES8_NS7_ILi64EEEEEENS_10bfloat16_tEfNS_4arch4Sm80ELb0ELb0ELb1ELb0ELb0ELb0ELb0ELb0ELi2ELi4ELi4ELi4ELb0EEENS1_24CollectiveEpilogueBwdGQAISA_fSD_Li256ELb0ELb0EEENS1_19SingleTileSchedulerILb0ELb0ELb0ELi128EEEEEEEEEvNT_6ParamsE$_ZZN4cute6detail16composition_implINS_5tupleIJNS_1CILi8EEENS3_ILi2EEES5_S5_S4_S5_EEENS2_IJNS3_ILi1EEEiiiNS3_ILi72EEENS3_ILi512EEEEEENS2_IJS5_S5_S5_EEENS2_IJS7_S9_S4_EEEEEDaRKT_RKT0_RKT1_RKT2_ENKUlRKT_RKT0_E_clIS5_S4_EEDaSR_SU_:
        /* <DEDUP_REMOVED lines=37> */
[----:B------:R-:W-:Y:S02]  /*d700*/  MOV R4, R8 ;  /* 0x0000000800047202 */ /* 0x000fe40000000f00 */
[----:B------:R-:W-:-:S04]  /*d710*/  MOV R5, 0x0 ;  /* 0x0000000000057802 */ /* 0x000fc80000000f00 */
[----:B------:R-:W-:Y:S05]  /*d720*/  RET.REL.NODEC R4 `(_ZN7cutlass13device_kernelIN5flash19enable_sm80_to_sm89INS1_16FlashAttnBwdSm80INS1_25CollectiveMainloopBwdSm80ILi2ELi2EN4cute5tupleIJNS5_1CILi128EEES8_NS7_ILi64EEEEEENS_10bfloat16_tEfNS_4arch4Sm80ELb0ELb0ELb1ELb0ELb0ELb0ELb0ELb0ELi2ELi4ELi4ELi4ELb0EEENS1_24CollectiveEpilogueBwdGQAISA_fSD_Li256ELb0ELb0EEENS1_19SingleTileSchedulerILb0ELb0ELb0ELi128EEEEEEEEEvNT_6ParamsE) ;  /* 0xffff28d004007950 */ /* 0x000fea0003c3ffff */
        .type           $_ZN7cutlass13device_kernelIN5flash19enable_sm80_to_sm89INS1_16FlashAttnBwdSm80INS1_25CollectiveMainloopBwdSm80ILi2ELi2EN4cute5tupleIJNS5_1CILi128EEES8_NS7_ILi64EEEEEENS_10bfloat16_tEfNS_4arch4Sm80ELb0ELb0ELb1ELb0ELb0ELb0ELb0ELb0ELi2ELi4ELi4ELi4ELb0EEENS1_24CollectiveEpilogueBwdGQAISA_fSD_Li256ELb0ELb0EEENS1_19SingleTileSchedulerILb0ELb0ELb0ELi128EEEEEEEEEvNT_6ParamsE$_ZZN4cute6detail16composition_implINS_5tupleIJNS_1CILi8EEENS3_ILi2EEES5_S5_S4_S5_EEENS2_IJNS3_ILi1EEEiiiNS3_ILi72EEENS3_ILi512EEEEEENS3_ILi4EEENS3_ILi16EEEEEDaRKT_RKT0_RKT1_RKT2_ENKUlRKT_T0_E_clINS2_IJNS2_IJEEESV_SB_S7_EEENS_17integral_constantIiLi2EEEEEDaSR_SS_,@function
        .size           $_ZN7cutlass13device_kernelIN5flash19enable_sm80_to_sm89INS1_16FlashAttnBwdSm80INS1_25CollectiveMainloopBwdSm80ILi2ELi2EN4cute5tupleIJNS5_1CILi128EEES8_NS7_ILi64EEEEEENS_10bfloat16_tEfNS_4arch4Sm80ELb0ELb0ELb1ELb0ELb0ELb0ELb0ELb0ELi2ELi4ELi4ELi4ELb0EEENS1_24CollectiveEpilogueBwdGQAISA_fSD_Li256ELb0ELb0EEENS1_19SingleTileSchedulerILb0ELb0ELb0ELi128EEEEEEEEEvNT_6ParamsE$_ZZN4cute6detail16composition_implINS_5tupleIJNS_1CILi8EEENS3_ILi2EEES5_S5_S4_S5_EEENS2_IJNS3_ILi1EEEiiiNS3_ILi72EEENS3_ILi512EEEEEENS3_ILi4EEENS3_ILi16EEEEEDaRKT_RKT0_RKT1_RKT2_ENKUlRKT_T0_E_clINS2_IJNS2_IJEEESV_SB_S7_EEENS_17integral_constantIiLi2EEEEEDaSR_SS_,($_ZN7cutlass13device_kernelIN5flash19enable_sm80_to_sm89INS1_16FlashAttnBwdSm80INS1_25CollectiveMainloopBwdSm80ILi2ELi2EN4cute5tupleIJNS5_1CILi128EEES8_NS7_ILi64EEEEEENS_10bfloat16_tEfNS_4arch4Sm80ELb0ELb0ELb1ELb0ELb0ELb0ELb0ELb0ELi2ELi4ELi4ELi4ELb0EEENS1_24CollectiveEpilogueBwdGQAISA_fSD_Li256ELb0ELb0EEENS1_19SingleTileSchedulerILb0ELb0ELb0ELi128EEEEEEEEEvNT_6ParamsE$_ZZN4cute6detail16composition_implINS_5tupleIJNS_1CILi8EEENS3_ILi2EEES5_S5_S4_S5_EEENS2_IJNS3_ILi1EEEiiiNS3_ILi72EEENS3_ILi512EEEEEENS3_ILi4EEENS3_ILi16EEEEEDaRKT_RKT0_RKT1_RKT2_ENKUlRKT_T0_E_clINS2_IJNS2_IJS5_EEENS2_IJiEEES5_S7_EEENS_17integral_constantIiLi3EEEEEDaSR_SS_ - $_ZN7cutlass13device_kernelIN5flash19enable_sm80_to_sm89INS1_16FlashAttnBwdSm80INS1_25CollectiveMainloopBwdSm80ILi2ELi2EN4cute5tupleIJNS5_1CILi128EEES8_NS7_ILi64EEEEEENS_10bfloat16_tEfNS_4arch4Sm80ELb0ELb0ELb1ELb0ELb0ELb0ELb0ELb0ELi2ELi4ELi4ELi4ELb0EEENS1_24CollectiveEpilogueBwdGQAISA_fSD_Li256ELb0ELb0EEENS1_19SingleTileSchedulerILb0ELb0ELb0ELi128EEEEEEEEEvNT_6ParamsE$_ZZN4cute6detail16composition_implINS_5tupleIJNS_1CILi8EEENS3_ILi2EEES5_S5_S4_S5_EEENS2_IJNS3_ILi1EEEiiiNS3_ILi72EEENS3_ILi512EEEEEENS3_ILi4EEENS3_ILi16EEEEEDaRKT_RKT0_RKT1_RKT2_ENKUlRKT_T0_E_clINS2_IJNS2_IJEEESV_SB_S7_EEENS_17integral_constantIiLi2EEEEEDaSR_SS_)
$_ZN7cutlass13device_kernelIN5flash19enable_sm80_to_sm89INS1_16FlashAttnBwdSm80INS1_25CollectiveMainloopBwdSm80ILi2ELi2EN4cute5tupleIJNS5_1CILi128EEES8_NS7_ILi64EEEEEENS_10bfloat16_tEfNS_4arch4Sm80ELb0ELb0ELb1ELb0ELb0ELb0ELb0ELb0ELi2ELi4ELi4ELi4ELb0EEENS1_24CollectiveEpilogueBwdGQAISA_fSD_Li256ELb0ELb0EEENS1_19SingleTileSchedulerILb0ELb0ELb0ELi128EEEEEEEEEvNT_6ParamsE$_ZZN4cute6detail16composition_implINS_5tupleIJNS_1CILi8EEENS3_ILi2EEES5_S5_S4_S5_EEENS2_IJNS3_ILi1EEEiiiNS3_ILi72EEENS3_ILi512EEEEEENS3_ILi4EEENS3_ILi16EEEEEDaRKT_RKT0_RKT1_RKT2_ENKUlRKT_T0_E_clINS2_IJNS2_IJEEESV_SB_S7_EEENS_17integral_constantIiLi2EEEEEDaSR_SS_:
        /* <DEDUP_REMOVED lines=13> */
        .type           $_ZN7cutlass13device_kernelIN5flash19enable_sm80_to_sm89INS1_16FlashAttnBwdSm80INS1_25CollectiveMainloopBwdSm80ILi2ELi2EN4cute5tupleIJNS5_1CILi128EEES8_NS7_ILi64EEEEEENS_10bfloat16_tEfNS_4arch4Sm80ELb0ELb0ELb1ELb0ELb0ELb0ELb0ELb0ELi2ELi4ELi4ELi4ELb0EEENS1_24CollectiveEpilogueBwdGQAISA_fSD_Li256ELb0ELb0EEENS1_19SingleTileSchedulerILb0ELb0ELb0ELi128EEEEEEEEEvNT_6ParamsE$_ZZN4cute6detail16composition_implINS_5tupleIJNS_1CILi8EEENS3_ILi2EEES5_S5_S4_S5_EEENS2_IJNS3_ILi1EEEiiiNS3_ILi72EEENS3_ILi512EEEEEENS3_ILi4EEENS3_ILi16EEEEEDaRKT_RKT0_RKT1_RKT2_ENKUlRKT_T0_E_clINS2_IJNS2_IJS5_EEENS2_IJiEEES5_S7_EEENS_17integral_constantIiLi3EEEEEDaSR_SS_,@function
        .size           $_ZN7cutlass13device_kernelIN5flash19enable_sm80_to_sm89INS1_16FlashAttnBwdSm80INS1_25CollectiveMainloopBwdSm80ILi2ELi2EN4cute5tupleIJNS5_1CILi128EEES8_NS7_ILi64EEEEEENS_10bfloat16_tEfNS_4arch4Sm80ELb0ELb0ELb1ELb0ELb0ELb0ELb0ELb0ELi2ELi4ELi4ELi4ELb0EEENS1_24CollectiveEpilogueBwdGQAISA_fSD_Li256ELb0ELb0EEENS1_19SingleTileSchedulerILb0ELb0ELb0ELi128EEEEEEEEEvNT_6ParamsE$_ZZN4cute6detail16composition_implINS_5tupleIJNS_1CILi8EEENS3_ILi2EEES5_S5_S4_S5_EEENS2_IJNS3_ILi1EEEiiiNS3_ILi72EEENS3_ILi512EEEEEENS3_ILi4EEENS3_ILi16EEEEEDaRKT_RKT0_RKT1_RKT2_ENKUlRKT_T0_E_clINS2_IJNS2_IJS5_EEENS2_IJiEEES5_S7_EEENS_17integral_constantIiLi3EEEEEDaSR_SS_,($_ZN7cutlass13device_kernelIN5flash19enable_sm80_to_sm89INS1_16FlashAttnBwdSm80INS1_25CollectiveMainloopBwdSm80ILi2ELi2EN4cute5tupleIJNS5_1CILi128EEES8_NS7_ILi64EEEEEENS_10bfloat16_tEfNS_4arch4Sm80ELb0ELb0ELb1ELb0ELb0ELb0ELb0ELb0ELi2ELi4ELi4ELi4ELb0EEENS1_24CollectiveEpilogueBwdGQAISA_fSD_Li256ELb0ELb0EEENS1_19SingleTileSchedulerILb0ELb0ELb0ELi128EEEEEEEEEvNT_6ParamsE$_ZZN4cute6detail16composition_implINS_5tupleIJNS_1CILi8EEENS3_ILi2EEES5_S5_S4_S5_EEENS2_IJNS3_ILi1EEEiiiNS3_ILi72EEENS3_ILi512EEEEEENS3_ILi4EEENS3_ILi16EEEEEDaRKT_RKT0_RKT1_RKT2_ENKUlRKT_T0_E_clINS2_IJNS2_IJS5_S5_EEENS2_IJiiEEES7_S7_EEENS_17integral_constantIiLi4EEEEEDaSR_SS_ - $_ZN7cutlass13device_kernelIN5flash19enable_sm80_to_sm89INS1_16FlashAttnBwdSm80INS1_25CollectiveMainloopBwdSm80ILi2ELi2EN4cute5tupleIJNS5_1CILi128EEES8_NS7_ILi64EEEEEENS_10bfloat16_tEfNS_4arch4Sm80ELb0ELb0ELb1ELb0ELb0ELb0ELb0ELb0ELi2ELi4ELi4ELi4ELb0EEENS1_24CollectiveEpilogueBwdGQAISA_fSD_Li256ELb0ELb0EEENS1_19SingleTileSchedulerILb0ELb0ELb0ELi128EEEEEEEEEvNT_6ParamsE$_ZZN4cute6detail16composition_implINS_5tupleIJNS_1CILi8EEENS3_ILi2EEES5_S5_S4_S5_EEENS2_IJNS3_ILi1EEEiiiNS3_ILi72EEENS3_ILi512EEEEEENS3_ILi4EEENS3_ILi16EEEEEDaRKT_RKT0_RKT1_RKT2_ENKUlRKT_T0_E_clINS2_IJNS2_IJS5_EEENS2_IJiEEES5_S7_EEENS_17integral_constantIiLi3EEEEEDaSR_SS_)
$_ZN7cutlass13device_kernelIN5flash19enable_sm80_to_sm89INS1_16FlashAttnBwdSm80INS1_25CollectiveMainloopBwdSm80ILi2ELi2EN4cute5tupleIJNS5_1CILi128EEES8_NS7_ILi64EEEEEENS_10bfloat16_tEfNS_4arch4Sm80ELb0ELb0ELb1ELb0ELb0ELb0ELb0ELb0ELi2ELi4ELi4ELi4ELb0EEENS1_24CollectiveEpilogueBwdGQAISA_fSD_Li256ELb0ELb0EEENS1_19SingleTileSchedulerILb0ELb0ELb0ELi128EEEEEEEEEvNT_6ParamsE$_ZZN4cute6detail16composition_implINS_5tupleIJNS_1CILi8EEENS3_ILi2EEES5_S5_S4_S5_EEENS2_IJNS3_ILi1EEEiiiNS3_ILi72EEENS3_ILi512EEEEEENS3_ILi4EEENS3_ILi16EEEEEDaRKT_RKT0_RKT1_RKT2_ENKUlRKT_T0_E_clINS2_IJNS2_IJS5_EEENS2_IJiEEES5_S7_EEENS_17integral_constantIiLi3EEEEEDaSR_SS_:
        /* <DEDUP_REMOVED lines=13> */
[----:B------:R-:W-:Y:S02]  /*d8d0*/  MOV R4, R72 ;  /* 0x0000004800047202 */ /* 0x000fe40000000f00 */
[----:B------:R-:W-:-:S04]  /*d8e0*/  MOV R5, 0x0 ;  /* 0x0000000000057802 */ /* 0x000fc80000000f00 */
[----:B------:R-:W-:Y:S05]  /*d8f0*/  RET.REL.NODEC R4 `(_ZN7cutlass13device_kernelIN5flash19enable_sm80_to_sm89INS1_16FlashAttnBwdSm80INS1_25CollectiveMainloopBwdSm80ILi2ELi2EN4cute5tupleIJNS5_1CILi128EEES8_NS7_ILi64EEEEEENS_10bfloat16_tEfNS_4arch4Sm80ELb0ELb0ELb1ELb0ELb0ELb0ELb0ELb0ELi2ELi4ELi4ELi4ELb0EEENS1_24CollectiveEpilogueBwdGQAISA_fSD_Li256ELb0ELb0EEENS1_19SingleTileSchedulerILb0ELb0ELb0ELi128EEEEEEEEEvNT_6ParamsE) ;  /* 0xffff270004007950 */ /* 0x000fea0003c3ffff */
        .type           $_ZN7cutlass13device_kernelIN5flash19enable_sm80_to_sm89INS1_16FlashAttnBwdSm80INS1_25CollectiveMainloopBwdSm80ILi2ELi2EN4cute5tupleIJNS5_1CILi128EEES8_NS7_ILi64EEEEEENS_10bfloat16_tEfNS_4arch4Sm80ELb0ELb0ELb1ELb0ELb0ELb0ELb0ELb0ELi2ELi4ELi4ELi4ELb0EEENS1_24CollectiveEpilogueBwdGQAISA_fSD_Li256ELb0ELb0EEENS1_19SingleTileSchedulerILb0ELb0ELb0ELi128EEEEEEEEEvNT_6ParamsE$_ZZN4cute6detail16composition_implINS_5tupleIJNS_1CILi8EEENS3_ILi2EEES5_S5_S4_S5_EEENS2_IJNS3_ILi1EEEiiiNS3_ILi72EEENS3_ILi512EEEEEENS3_ILi4EEENS3_ILi16EEEEEDaRKT_RKT0_RKT1_RKT2_ENKUlRKT_T0_E_clINS2_IJNS2_IJS5_S5_EEENS2_IJiiEEES7_S7_EEENS_17integral_constantIiLi4EEEEEDaSR_SS_,@function
        .size           $_ZN7cutlass13device_kernelIN5flash19enable_sm80_to_sm89INS1_16FlashAttnBwdSm80INS1_25CollectiveMainloopBwdSm80ILi2ELi2EN4cute5tupleIJNS5_1CILi128EEES8_NS7_ILi64EEEEEENS_10bfloat16_tEfNS_4arch4Sm80ELb0ELb0ELb1ELb0ELb0ELb0ELb0ELb0ELi2ELi4ELi4ELi4ELb0EEENS1_24CollectiveEpilogueBwdGQAISA_fSD_Li256ELb0ELb0EEENS1_19SingleTileSchedulerILb0ELb0ELb0ELi128EEEEEEEEEvNT_6ParamsE$_ZZN4cute6detail16composition_implINS_5tupleIJNS_1CILi8EEENS3_ILi2EEES5_S5_S4_S5_EEENS2_IJNS3_ILi1EEEiiiNS3_ILi72EEENS3_ILi512EEEEEENS3_ILi4EEENS3_ILi16EEEEEDaRKT_RKT0_RKT1_RKT2_ENKUlRKT_T0_E_clINS2_IJNS2_IJS5_S5_EEENS2_IJiiEEES7_S7_EEENS_17integral_constantIiLi4EEEEEDaSR_SS_,($_ZN7cutlass13device_kernelIN5flash19enable_sm80_to_sm89INS1_16FlashAttnBwdSm80INS1_25CollectiveMainloopBwdSm80ILi2ELi2EN4cute5tupleIJNS5_1CILi128EEES8_NS7_ILi64EEEEEENS_10bfloat16_tEfNS_4arch4Sm80ELb0ELb0ELb1ELb0ELb0ELb0ELb0ELb0ELi2ELi4ELi4ELi4ELb0EEENS1_24CollectiveEpilogueBwdGQAISA_fSD_Li256ELb0ELb0EEENS1_19SingleTileSchedulerILb0ELb0ELb0ELi128EEEEEEEEEvNT_6ParamsE$_ZZN4cute6detail16composition_implINS_5tupleIJNS_1CILi8EEENS3_ILi2EEES5_S5_S4_S5_EEENS2_IJNS3_ILi1EEEiiiNS3_ILi72EEENS3_ILi512EEEEEES5_S4_EEDaRKT_RKT0_RKT1_RKT2_ENKUlRKT_T0_E_clINS2_IJNS2_IJEEEST_S5_S7_EEENS_17integral_constantIiLi1EEEEEDaSP_SQ_ - $_ZN7cutlass13device_kernelIN5flash19enable_sm80_to_sm89INS1_16FlashAttnBwdSm80INS1_25CollectiveMainloopBwdSm80ILi2ELi2EN4cute5tupleIJNS5_1CILi128EEES8_NS7_ILi64EEEEEENS_10bfloat16_tEfNS_4arch4Sm80ELb0ELb0ELb1ELb0ELb0ELb0ELb0ELb0ELi2ELi4ELi4ELi4ELb0EEENS1_24CollectiveEpilogueBwdGQAISA_fSD_Li256ELb0ELb0EEENS1_19SingleTileSchedulerILb0ELb0ELb0ELi128EEEEEEEEEvNT_6ParamsE$_ZZN4cute6detail16composition_implINS_5tupleIJNS_1CILi8EEENS3_ILi2EEES5_S5_S4_S5_EEENS2_IJNS3_ILi1EEEiiiNS3_ILi72EEENS3_ILi512EEEEEENS3_ILi4EEENS3_ILi16EEEEEDaRKT_RKT0_RKT1_RKT2_ENKUlRKT_T0_E_clINS2_IJNS2_IJS5_S5_EEENS2_IJiiEEES7_S7_EEENS_17integral_constantIiLi4EEEEEDaSR_SS_)
$_ZN7cutlass13device_kernelIN5flash19enable_sm80_to_sm89INS1_16FlashAttnBwdSm80INS1_25CollectiveMainloopBwdSm80ILi2ELi2EN4cute5tupleIJNS5_1CILi128EEES8_NS7_ILi64EEEEEENS_10bfloat16_tEfNS_4arch4Sm80ELb0ELb0ELb1ELb0ELb0ELb0ELb0ELb0ELi2ELi4ELi4ELi4ELb0EEENS1_24CollectiveEpilogueBwdGQAISA_fSD_Li256ELb0ELb0EEENS1_19SingleTileSchedulerILb0ELb0ELb0ELi128EEEEEEEEEvNT_6ParamsE$_ZZN4cute6detail16composition_implINS_5tupleIJNS_1CILi8EEENS3_ILi2EEES5_S5_S4_S5_EEENS2_IJNS3_ILi1EEEiiiNS3_ILi72EEENS3_ILi512EEEEEENS3_ILi4EEENS3_ILi16EEEEEDaRKT_RKT0_RKT1_RKT2_ENKUlRKT_T0_E_clINS2_IJNS2_IJS5_S5_EEENS2_IJiiEEES7_S7_EEENS_17integral_constantIiLi4EEEEEDaSR_SS_:
        /* <DEDUP_REMOVED lines=11> */
        .type           $_ZN7cutlass13device_kernelIN5flash19enable_sm80_to_sm89INS1_16FlashAttnBwdSm80INS1_25CollectiveMainloopBwdSm80ILi2ELi2EN4cute5tupleIJNS5_1CILi128EEES8_NS7_ILi64EEEEEENS_10bfloat16_tEfNS_4arch4Sm80ELb0ELb0ELb1ELb0ELb0ELb0ELb0ELb0ELi2ELi4ELi4ELi4ELb0EEENS1_24CollectiveEpilogueBwdGQAISA_fSD_Li256ELb0ELb0EEENS1_19SingleTileSchedulerILb0ELb0ELb0ELi128EEEEEEEEEvNT_6ParamsE$_ZZN4cute6detail16composition_implINS_5tupleIJNS_1CILi8EEENS3_ILi2EEES5_S5_S4_S5_EEENS2_IJNS3_ILi1EEEiiiNS3_ILi72EEENS3_ILi512EEEEEES5_S4_EEDaRKT_RKT0_RKT1_RKT2_ENKUlRKT_T0_E_clINS2_IJNS2_IJEEEST_S5_S7_EEENS_17integral_constantIiLi1EEEEEDaSP_SQ_,@function
        .size           $_ZN7cutlass13device_kernelIN5flash19enable_sm80_to_sm89INS1_16FlashAttnBwdSm80INS1_25CollectiveMainloopBwdSm80ILi2ELi2EN4cute5tupleIJNS5_1CILi128EEES8_NS7_ILi64EEEEEENS_10bfloat16_tEfNS_4arch4Sm80ELb0ELb0ELb1ELb0ELb0ELb0ELb0ELb0ELi2ELi4ELi4ELi4ELb0EEENS1_24CollectiveEpilogueBwdGQAISA_fSD_Li256ELb0ELb0EEENS1_19SingleTileSchedulerILb0ELb0ELb0ELi128EEEEEEEEEvNT_6ParamsE$_ZZN4cute6detail16composition_implINS_5tupleIJNS_1CILi8EEENS3_ILi2EEES5_S5_S4_S5_EEENS2_IJNS3_ILi1EEEiiiNS3_ILi72EEENS3_ILi512EEEEEES5_S4_EEDaRKT_RKT0_RKT1_RKT2_ENKUlRKT_T0_E_clINS2_IJNS2_IJEEEST_S5_S7_EEENS_17integral_constantIiLi1EEEEEDaSP_SQ_,($_ZN7cutlass13device_kernelIN5flash19enable_sm80_to_sm89INS1_16FlashAttnBwdSm80INS1_25CollectiveMainloopBwdSm80ILi2ELi2EN4cute5tupleIJNS5_1CILi128EEES8_NS7_ILi64EEEEEENS_10bfloat16_tEfNS_4arch4Sm80ELb0ELb0ELb1ELb0ELb0ELb0ELb0ELb0ELi2ELi4ELi4ELi4ELb0EEENS1_24CollectiveEpilogueBwdGQAISA_fSD_Li256ELb0ELb0EEENS1_19SingleTileSchedulerILb0ELb0ELb0ELi128EEEEEEEEEvNT_6ParamsE$_ZZN4cute6detail16composition_implINS_5tupleIJNS_1CILi8EEENS3_ILi2EEES5_S5_S4_S5_EEENS2_IJNS3_ILi1EEEiiiNS3_ILi72EEENS3_ILi512EEEEEES5_S4_EEDaRKT_RKT0_RKT1_RKT2_ENKUlRKT_T0_E_clINS2_IJNS2_IJS5_EEENS2_IJiEEES7_S7_EEENS_17integral_constantIiLi2EEEEEDaSP_SQ_ - $_ZN7cutlass13device_kernelIN5flash19enable_sm80_to_sm89INS1_16FlashAttnBwdSm80INS1_25CollectiveMainloopBwdSm80ILi2ELi2EN4cute5tupleIJNS5_1CILi128EEES8_NS7_ILi64EEEEEENS_10bfloat16_tEfNS_4arch4Sm80ELb0ELb0ELb1ELb0ELb0ELb0ELb0ELb0ELi2ELi4ELi4ELi4ELb0EEENS1_24CollectiveEpilogueBwdGQAISA_fSD_Li256ELb0ELb0EEENS1_19SingleTileSchedulerILb0ELb0ELb0ELi128EEEEEEEEEvNT_6ParamsE$_ZZN4cute6detail16composition_implINS_5tupleIJNS_1CILi8EEENS3_ILi2EEES5_S5_S4_S5_EEENS2_IJNS3_ILi1EEEiiiNS3_ILi72EEENS3_ILi512EEEEEES5_S4_EEDaRKT_RKT0_RKT1_RKT2_ENKUlRKT_T0_E_clINS2_IJNS2_IJEEEST_S5_S7_EEENS_17integral_constantIiLi1EEEEEDaSP_SQ_)
$_ZN7cutlass13device_kernelIN5flash19enable_sm80_to_sm89INS1_16FlashAttnBwdSm80INS1_25CollectiveMainloopBwdSm80ILi2ELi2EN4cute5tupleIJNS5_1CILi128EEES8_NS7_ILi64EEEEEENS_10bfloat16_tEfNS_4arch4Sm80ELb0ELb0ELb1ELb0ELb0ELb0ELb0ELb0ELi2ELi4ELi4ELi4ELb0EEENS1_24CollectiveEpilogueBwdGQAISA_fSD_Li256ELb0ELb0EEENS1_19SingleTileSchedulerILb0ELb0ELb0ELi128EEEEEEEEEvNT_6ParamsE$_ZZN4cute6detail16composition_implINS_5tupleIJNS_1CILi8EEENS3_ILi2EEES5_S5_S4_S5_EEENS2_IJNS3_ILi1EEEiiiNS3_ILi72EEENS3_ILi512EEEEEES5_S4_EEDaRKT_RKT0_RKT1_RKT2_ENKUlRKT_T0_E_clINS2_IJNS2_IJEEEST_S5_S7_EEENS_17integral_constantIiLi1EEEEEDaSP_SQ_:
        /* <DEDUP_REMOVED lines=10> */
[----:B------:R-:W-:Y:S02]  /*da50*/  MOV R80, R10 ;  /* 0x0000000a00507202 */ /* 0x000fe40000000f00 */
[----:B------:R-:W-:-:S04]  /*da60*/  MOV R81, 0x0 ;  /* 0x0000000000517802 */ /* 0x000fc80000000f00 */
[----:B------:R-:W-:Y:S05]  /*da70*/  RET.REL.NODEC R80 `(_ZN7cutlass13device_kernelIN5flash19enable_sm80_to_sm89INS1_16FlashAttnBwdSm80INS1_25CollectiveMainloopBwdSm80ILi2ELi2EN4cute5tupleIJNS5_1CILi128EEES8_NS7_ILi64EEEEEENS_10bfloat16_tEfNS_4arch4Sm80ELb0ELb0ELb1ELb0ELb0ELb0ELb0ELb0ELi2ELi4ELi4ELi4ELb0EEENS1_24CollectiveEpilogueBwdGQAISA_fSD_Li256ELb0ELb0EEENS1_19SingleTileSchedulerILb0ELb0ELb0ELi128EEEEEEEEEvNT_6ParamsE) ;  /* 0xffff258050007950 */ /* 0x000fea0003c3ffff */
        .type           $_ZN7cutlass13device_kernelIN5flash19enable_sm80_to_sm89INS1_16FlashAttnBwdSm80INS1_25CollectiveMainloopBwdSm80ILi2ELi2EN4cute5tupleIJNS5_1CILi128EEES8_NS7_ILi64EEEEEENS_10bfloat16_tEfNS_4arch4Sm80ELb0ELb0ELb1ELb0ELb0ELb0ELb0ELb0ELi2ELi4ELi4ELi4ELb0EEENS1_24CollectiveEpilogueBwdGQAISA_fSD_Li256ELb0ELb0EEENS1_19SingleTileSchedulerILb0ELb0ELb0ELi128EEEEEEEEEvNT_6ParamsE$_ZZN4cute6detail16composition_implINS_5tupleIJNS_1CILi8EEENS3_ILi2EEES5_S5_S4_S5_EEENS2_IJNS3_ILi1EEEiiiNS3_ILi72EEENS3_ILi512EEEEEES5_S4_EEDaRKT_RKT0_RKT1_RKT2_ENKUlRKT_T0_E_clINS2_IJNS2_IJS5_EEENS2_IJiEEES7_S7_EEENS_17integral_constantIiLi2EEEEEDaSP_SQ_,@function
        .size           $_ZN7cutlass13device_kernelIN5flash19enable_sm80_to_sm89INS1_16FlashAttnBwdSm80INS1_25CollectiveMainloopBwdSm80ILi2ELi2EN4cute5tupleIJNS5_1CILi128EEES8_NS7_ILi64EEEEEENS_10bfloat16_tEfNS_4arch4Sm80ELb0ELb0ELb1ELb0ELb0ELb0ELb0ELb0ELi2ELi4ELi4ELi4ELb0EEENS1_24CollectiveEpilogueBwdGQAISA_fSD_Li256ELb0ELb0EEENS1_19SingleTileSchedulerILb0ELb0ELb0ELi128EEEEEEEEEvNT_6ParamsE$_ZZN4cute6detail16composition_implINS_5tupleIJNS_1CILi8EEENS3_ILi2EEES5_S5_S4_S5_EEENS2_IJNS3_ILi1EEEiiiNS3_ILi72EEENS3_ILi512EEEEEES5_S4_EEDaRKT_RKT0_RKT1_RKT2_ENKUlRKT_T0_E_clINS2_IJNS2_IJS5_EEENS2_IJiEEES7_S7_EEENS_17integral_constantIiLi2EEEEEDaSP_SQ_,($_ZN7cutlass13device_kernelIN5flash19enable_sm80_to_sm89INS1_16FlashAttnBwdSm80INS1_25CollectiveMainloopBwdSm80ILi2ELi2EN4cute5tupleIJNS5_1CILi128EEES8_NS7_ILi64EEEEEENS_10bfloat16_tEfNS_4arch4Sm80ELb0ELb0ELb1ELb0ELb0ELb0ELb0ELb0ELi2ELi4ELi4ELi4ELb0EEENS1_24CollectiveEpilogueBwdGQAISA_fSD_Li256ELb0ELb0EEENS1_19SingleTileSchedulerILb0ELb0ELb0ELi128EEEEEEEEEvNT_6ParamsE$_ZZN4cute6detail16composition_implINS_5tupleIJNS_1CILi8EEENS3_ILi2EEES5_S5_S4_S5_EEENS2_IJNS3_ILi1EEEiiiNS3_ILi72EEENS3_ILi512EEEEEES5_S4_EEDaRKT_RKT0_RKT1_RKT2_ENKUlRKT_T0_E_clINS2_IJNS2_IJS5_EEENS2_IJiEEES7_S7_EEENS_17integral_constantIiLi3EEEEEDaSP_SQ_ - $_ZN7cutlass13device_kernelIN5flash19enable_sm80_to_sm89INS1_16FlashAttnBwdSm80INS1_25CollectiveMainloopBwdSm80ILi2ELi2EN4cute5tupleIJNS5_1CILi128EEES8_NS7_ILi64EEEEEENS_10bfloat16_tEfNS_4arch4Sm80ELb0ELb0ELb1ELb0ELb0ELb0ELb0ELb0ELi2ELi4ELi4ELi4ELb0EEENS1_24CollectiveEpilogueBwdGQAISA_fSD_Li256ELb0ELb0EEENS1_19SingleTileSchedulerILb0ELb0ELb0ELi128EEEEEEEEEvNT_6ParamsE$_ZZN4cute6detail16composition_implINS_5tupleIJNS_1CILi8EEENS3_ILi2EEES5_S5_S4_S5_EEENS2_IJNS3_ILi1EEEiiiNS3_ILi72EEENS3_ILi512EEEEEES5_S4_EEDaRKT_RKT0_RKT1_RKT2_ENKUlRKT_T0_E_clINS2_IJNS2_IJS5_EEENS2_IJiEEES7_S7_EEENS_17integral_constantIiLi2EEEEEDaSP_SQ_)
$_ZN7cutlass13device_kernelIN5flash19enable_sm80_to_sm89INS1_16FlashAttnBwdSm80INS1_25CollectiveMainloopBwdSm80ILi2ELi2EN4cute5tupleIJNS5_1CILi128EEES8_NS7_ILi64EEEEEENS_10bfloat16_tEfNS_4arch4Sm80ELb0ELb0ELb1ELb0ELb0ELb0ELb0ELb0ELi2ELi4ELi4ELi4ELb0EEENS1_24CollectiveEpilogueBwdGQAISA_fSD_Li256ELb0ELb0EEENS1_19SingleTileSchedulerILb0ELb0ELb0ELi128EEEEEEEEEvNT_6ParamsE$_ZZN4cute6detail16composition_implINS_5tupleIJNS_1CILi8EEENS3_ILi2EEES5_S5_S4_S5_EEENS2_IJNS3_ILi1EEEiiiNS3_ILi72EEENS3_ILi512EEEEEES5_S4_EEDaRKT_RKT0_RKT1_RKT2_ENKUlRKT_T0_E_clINS2_IJNS2_IJS5_EEENS2_IJiEEES7_S7_EEENS_17integral_constantIiLi2EEEEEDaSP_SQ_:
[----:B------:R-:W-:-:S06]  /*da80*/  IADD3 R3, R3, -c[0x0][0x20], RZ ;  /* 0x8000080003037a10 */ /* 0x000fcc0007ffe0ff */
[----:B------:R-:W5:Y:S01]  /*da90*/  LDL R3, [R3] ;  /* 0x0000000003037983 */ /* 0x000f620000100800 */
[----:B------:R-:W-:Y:S02]  /*daa0*/  IADD3 R2, R1, 0x16d0, RZ ;  /* 0x000016d001027810 */ /* 0x000fe40007ffe0ff */
[----:B------:R-:W-:Y:S02]  /*dab0*/  MOV R4, 0xdae0 ;  /* 0x0000dae000047802 */ /* 0x000fe40000000f00 */
[----:B------:R-:W-:Y:S02]  /*dac0*/  IADD3 R2, R2, c[0x0][0x20], RZ ;  /* 0x0000080002027a10 */ /* 0x000fe40007ffe0ff */
[----:B-----5:R-:W-:Y:S05]  /*dad0*/  CALL.REL.NOINC `($_ZN7cutlass13device_kernelIN5flash19enable_sm80_to_sm89INS1_16FlashAttnBwdSm80INS1_25CollectiveMainloopBwdSm80ILi2ELi2EN4cute5tupleIJNS5_1CILi128EEES8_NS7_ILi64EEEEEENS_10bfloat16_tEfNS_4arch4Sm80ELb0ELb0ELb1ELb0ELb0ELb0ELb0ELb0ELi2ELi4ELi4ELi4ELb0EEENS1_24CollectiveEpilogueBwdGQAISA_fSD_Li256ELb0ELb0EEENS1_19SingleTileSchedulerILb0ELb0ELb0ELi128EEEEEEEEEvNT_6ParamsE$_ZN4cute3eso3ESOILb1ELb0EJNS_5tupleIJNS_1CILi2EEEEEENS2_IJiEEENS3_ILi1EEES7_EEC2ERKS5_RKS6_RKS7_SE_) ;  /* 0xffffa2b000007944 */ /* 0x020fea0003c3ffff */
[----:B-1----:R1:W5:Y:S01]  /*dae0*/  LDL R2, [R1+0x16d0] ;  /* 0x0016d00001027983 */ /* 0x0023620000100800 */
[----:B------:R-:W-:Y:S02]  /*daf0*/  MOV R80, R6 ;  /* 0x0000000600507202 */ /* 0x000fe40000000f00 */
[----:B------:R-:W-:-:S04]  /*db00*/  MOV R81, 0x0 ;  /* 0x0000000000517802 */ /* 0x000fc80000000f00 */
[----:B------:R-:W-:Y:S05]  /*db10*/  RET.REL.NODEC R80 `(_ZN7cutlass13device_kernelIN5flash19enable_sm80_to_sm89INS1_16FlashAttnBwdSm80INS1_25CollectiveMainloopBwdSm80ILi2ELi2EN4cute5tupleIJNS5_1CILi128EEES8_NS7_ILi64EEEEEENS_10bfloat16_tEfNS_4arch4Sm80ELb0ELb0ELb1ELb0ELb0ELb0ELb0ELb0ELi2ELi4ELi4ELi4ELb0EEENS1_24CollectiveEpilogueBwdGQAISA_fSD_Li256ELb0ELb0EEENS1_19SingleTileSchedulerILb0ELb0ELb0ELi128EEEEEEEEEvNT_6ParamsE) ;  /* 0xffff24e050007950 */ /* 0x000fea0003c3ffff */
        .type           $_ZN7cutlass13device_kernelIN5flash19enable_sm80_to_sm89INS1_16FlashAttnBwdSm80INS1_25CollectiveMainloopBwdSm80ILi2ELi2EN4cute5tupleIJNS5_1CILi128EEES8_NS7_ILi64EEEEEENS_10bfloat16_tEfNS_4arch4Sm80ELb0ELb0ELb1ELb0ELb0ELb0ELb0ELb0ELi2ELi4ELi4ELi4ELb0EEENS1_24CollectiveEpilogueBwdGQAISA_fSD_Li256ELb0ELb0EEENS1_19SingleTileSchedulerILb0ELb0ELb0ELi128EEEEEEEEEvNT_6ParamsE$_ZZN4cute6detail16composition_implINS_5tupleIJNS_1CILi8EEENS3_ILi2EEES5_S5_S4_S5_EEENS2_IJNS3_ILi1EEEiiiNS3_ILi72EEENS3_ILi512EEEEEES5_S4_EEDaRKT_RKT0_RKT1_RKT2_ENKUlRKT_T0_E_clINS2_IJNS2_IJS5_EEENS2_IJiEEES7_S7_EEENS_17integral_constantIiLi3EEEEEDaSP_SQ_,@function
        .size           $_ZN7cutlass13device_kernelIN5flash19enable_sm80_to_sm89INS1_16FlashAttnBwdSm80INS1_25CollectiveMainloopBwdSm80ILi2ELi2EN4cute5tupleIJNS5_1CILi128EEES8_NS7_ILi64EEEEEENS_10bfloat16_tEfNS_4arch4Sm80ELb0ELb0ELb1ELb0ELb0ELb0ELb0ELb0ELi2ELi4ELi4ELi4ELb0EEENS1_24CollectiveEpilogueBwdGQAISA_fSD_Li256ELb0ELb0EEENS1_19SingleTileSchedulerILb0ELb0ELb0ELi128EEEEEEEEEvNT_6ParamsE$_ZZN4cute6detail16composition_implINS_5tupleIJNS_1CILi8EEENS3_ILi2EEES5_S5_S4_S5_EEENS2_IJNS3_ILi1EEEiiiNS3_ILi72EEENS3_ILi512EEEEEES5_S4_EEDaRKT_RKT0_RKT1_RKT2_ENKUlRKT_T0_E_clINS2_IJNS2_IJS5_EEENS2_IJiEEES7_S7_EEENS_17integral_constantIiLi3EEEEEDaSP_SQ_,($_ZN7cutlass13device_kernelIN5flash19enable_sm80_to_sm89INS1_16FlashAttnBwdSm80INS1_25CollectiveMainloopBwdSm80ILi2ELi2EN4cute5tupleIJNS5_1CILi128EEES8_NS7_ILi64EEEEEENS_10bfloat16_tEfNS_4arch4Sm80ELb0ELb0ELb1ELb0ELb0ELb0ELb0ELb0ELi2ELi4ELi4ELi4ELb0EEENS1_24CollectiveEpilogueBwdGQAISA_fSD_Li256ELb0ELb0EEENS1_19SingleTileSchedulerILb0ELb0ELb0ELi128EEEEEEEEEvNT_6ParamsE$_ZZN4cute6detail16composition_implINS_5tupleIJNS_1CILi8EEENS3_ILi2EEES5_S5_S4_S5_EEENS2_IJNS3_ILi1EEEiiiNS3_ILi72EEENS3_ILi512EEEEEES5_S4_EEDaRKT_RKT0_RKT1_RKT2_ENKUlRKT_T0_E_clINS2_IJNS2_IJS5_EEENS2_IJiEEES7_S7_EEENS_17integral_constantIiLi4EEEEEDaSP_SQ_ - $_ZN7cutlass13device_kernelIN5flash19enable_sm80_to_sm89INS1_16FlashAttnBwdSm80INS1_25CollectiveMainloopBwdSm80ILi2ELi2EN4cute5tupleIJNS5_1CILi128EEES8_NS7_ILi64EEEEEENS_10bfloat16_tEfNS_4arch4Sm80ELb0ELb0ELb1ELb0ELb0ELb0ELb0ELb0ELi2ELi4ELi4ELi4ELb0EEENS1_24CollectiveEpilogueBwdGQAISA_fSD_Li256ELb0ELb0EEENS1_19SingleTileSchedulerILb0ELb0ELb0ELi128EEEEEEEEEvNT_6ParamsE$_ZZN4cute6detail16composition_implINS_5tupleIJNS_1CILi8EEENS3_ILi2EEES5_S5_S4_S5_EEENS2_IJNS3_ILi1EEEiiiNS3_ILi72EEENS3_ILi512EEEEEES5_S4_EEDaRKT_RKT0_RKT1_RKT2_ENKUlRKT_T0_E_clINS2_IJNS2_IJS5_EEENS2_IJiEEES7_S7_EEENS_17integral_constantIiLi3EEEEEDaSP_SQ_)
$_ZN7cutlass13device_kernelIN5flash19enable_sm80_to_sm89INS1_16FlashAttnBwdSm80INS1_25CollectiveMainloopBwdSm80ILi2ELi2EN4cute5tupleIJNS5_1CILi128EEES8_NS7_ILi64EEEEEENS_10bfloat16_tEfNS_4arch4Sm80ELb0ELb0ELb1ELb0ELb0ELb0ELb0ELb0ELi2ELi4ELi4ELi4ELb0EEENS1_24CollectiveEpilogueBwdGQAISA_fSD_Li256ELb0ELb0EEENS1_19SingleTileSchedulerILb0ELb0ELb0ELi128EEEEEEEEEvNT_6ParamsE$_ZZN4cute6detail16composition_implINS_5tupleIJNS_1CILi8EEENS3_ILi2EEES5_S5_S4_S5_EEENS2_IJNS3_ILi1EEEiiiNS3_ILi72EEENS3_ILi512EEEEEES5_S4_EEDaRKT_RKT0_RKT1_RKT2_ENKUlRKT_T0_E_clINS2_IJNS2_IJS5_EEENS2_IJiEEES7_S7_EEENS_17integral_constantIiLi3EEEEEDaSP_SQ_:
        /* <DEDUP_REMOVED lines=10> */
        .type           $_ZN7cutlass13device_kernelIN5flash19enable_sm80_to_sm89INS1_16FlashAttnBwdSm80INS1_25CollectiveMainloopBwdSm80ILi2ELi2EN4cute5tupleIJNS5_1CILi128EEES8_NS7_ILi64EEEEEENS_10bfloat16_tEfNS_4arch4Sm80ELb0ELb0ELb1ELb0ELb0ELb0ELb0ELb0ELi2ELi4ELi4ELi4ELb0EEENS1_24CollectiveEpilogueBwdGQAISA_fSD_Li256ELb0ELb0EEENS1_19SingleTileSchedulerILb0ELb0ELb0ELi128EEEEEEEEEvNT_6ParamsE$_ZZN4cute6detail16composition_implINS_5tupleIJNS_1CILi8EEENS3_ILi2EEES5_S5_S4_S5_EEENS2_IJNS3_ILi1EEEiiiNS3_ILi72EEENS3_ILi512EEEEEES5_S4_EEDaRKT_RKT0_RKT1_RKT2_ENKUlRKT_T0_E_clINS2_IJNS2_IJS5_EEENS2_IJiEEES7_S7_EEENS_17integral_constantIiLi4EEEEEDaSP_SQ_,@function
        .size           $_ZN7cutlass13device_kernelIN5flash19enable_sm80_to_sm89INS1_16FlashAttnBwdSm80INS1_25CollectiveMainloopBwdSm80ILi2ELi2EN4cute5tupleIJNS5_1CILi128EEES8_NS7_ILi64EEEEEENS_10bfloat16_tEfNS_4arch4Sm80ELb0ELb0ELb1ELb0ELb0ELb0ELb0ELb0ELi2ELi4ELi4ELi4ELb0EEENS1_24CollectiveEpilogueBwdGQAISA_fSD_Li256ELb0ELb0EEENS1_19SingleTileSchedulerILb0ELb0ELb0ELi128EEEEEEEEEvNT_6ParamsE$_ZZN4cute6detail16composition_implINS_5tupleIJNS_1CILi8EEENS3_ILi2EEES5_S5_S4_S5_EEENS2_IJNS3_ILi1EEEiiiNS3_ILi72EEENS3_ILi512EEEEEES5_S4_EEDaRKT_RKT0_RKT1_RKT2_ENKUlRKT_T0_E_clINS2_IJNS2_IJS5_EEENS2_IJiEEES7_S7_EEENS_17integral_constantIiLi4EEEEEDaSP_SQ_,($_ZN7cutlass13device_kernelIN5flash19enable_sm80_to_sm89INS1_16FlashAttnBwdSm80INS1_25CollectiveMainloopBwdSm80ILi2ELi2EN4cute5tupleIJNS5_1CILi128EEES8_NS7_ILi64EEEEEENS_10bfloat16_tEfNS_4arch4Sm80ELb0ELb0ELb1ELb0ELb0ELb0ELb0ELb0ELi2ELi4ELi4ELi4ELb0EEENS1_24CollectiveEpilogueBwdGQAISA_fSD_Li256ELb0ELb0EEENS1_19SingleTileSchedulerILb0ELb0ELb0ELi128EEEEEEEEEvNT_6ParamsE$_ZZN4cute6detail9lift_diceINS_5tupleIJiNS2_IJiNS_1CILi0EEEEEEEEES6_EEDaRKT_RKT0_ENKUlRKT_RKT0_E_clIS5_S5_EEDaSF_SI_ - $_ZN7cutlass13device_kernelIN5flash19enable_sm80_to_sm89INS1_16FlashAttnBwdSm80INS1_25CollectiveMainloopBwdSm80ILi2ELi2EN4cute5tupleIJNS5_1CILi128EEES8_NS7_ILi64EEEEEENS_10bfloat16_tEfNS_4arch4Sm80ELb0ELb0ELb1ELb0ELb0ELb0ELb0ELb0ELi2ELi4ELi4ELi4ELb0EEENS1_24CollectiveEpilogueBwdGQAISA_fSD_Li256ELb0ELb0EEENS1_19SingleTileSchedulerILb0ELb0ELb0ELi128EEEEEEEEEvNT_6ParamsE$_ZZN4cute6detail16composition_implINS_5tupleIJNS_1CILi8EEENS3_ILi2EEES5_S5_S4_S5_EEENS2_IJNS3_ILi1EEEiiiNS3_ILi72EEENS3_ILi512EEEEEES5_S4_EEDaRKT_RKT0_RKT1_RKT2_ENKUlRKT_T0_E_clINS2_IJNS2_IJS5_EEENS2_IJiEEES7_S7_EEENS_17integral_constantIiLi4EEEEEDaSP_SQ_)
$_ZN7cutlass13device_kernelIN5flash19enable_sm80_to_sm89INS1_16FlashAttnBwdSm80INS1_25CollectiveMainloopBwdSm80ILi2ELi2EN4cute5tupleIJNS5_1CILi128EEES8_NS7_ILi64EEEEEENS_10bfloat16_tEfNS_4arch4Sm80ELb0ELb0ELb1ELb0ELb0ELb0ELb0ELb0ELi2ELi4ELi4ELi4ELb0EEENS1_24CollectiveEpilogueBwdGQAISA_fSD_Li256ELb0ELb0EEENS1_19SingleTileSchedulerILb0ELb0ELb0ELi128EEEEEEEEEvNT_6ParamsE$_ZZN4cute6detail16composition_implINS_5tupleIJNS_1CILi8EEENS3_ILi2EEES5_S5_S4_S5_EEENS2_IJNS3_ILi1EEEiiiNS3_ILi72EEENS3_ILi512EEEEEES5_S4_EEDaRKT_RKT0_RKT1_RKT2_ENKUlRKT_T0_E_clINS2_IJNS2_IJS5_EEENS2_IJiEEES7_S7_EEENS_17integral_constantIiLi4EEEEEDaSP_SQ_:
        /* <DEDUP_REMOVED lines=10> */
        .type           $_ZN7cutlass13device_kernelIN5flash19enable_sm80_to_sm89INS1_16FlashAttnBwdSm80INS1_25CollectiveMainloopBwdSm80ILi2ELi2EN4cute5tupleIJNS5_1CILi128EEES8_NS7_ILi64EEEEEENS_10bfloat16_tEfNS_4arch4Sm80ELb0ELb0ELb1ELb0ELb0ELb0ELb0ELb0ELi2ELi4ELi4ELi4ELb0EEENS1_24CollectiveEpilogueBwdGQAISA_fSD_Li256ELb0ELb0EEENS1_19SingleTileSchedulerILb0ELb0ELb0ELi128EEEEEEEEEvNT_6ParamsE$_ZZN4cute6detail9lift_diceINS_5tupleIJiNS2_IJiNS_1CILi0EEEEEEEEES6_EEDaRKT_RKT0_ENKUlRKT_RKT0_E_clIS5_S5_EEDaSF_SI_,@function
        .size           $_ZN7cutlass13device_kernelIN5flash19enable_sm80_to_sm89INS1_16FlashAttnBwdSm80INS1_25CollectiveMainloopBwdSm80ILi2ELi2EN4cute5tupleIJNS5_1CILi128EEES8_NS7_ILi64EEEEEENS_10bfloat16_tEfNS_4arch4Sm80ELb0ELb0ELb1ELb0ELb0ELb0ELb0ELb0ELi2ELi4ELi4ELi4ELb0EEENS1_24CollectiveEpilogueBwdGQAISA_fSD_Li256ELb0ELb0EEENS1_19SingleTileSchedulerILb0ELb0ELb0ELi128EEEEEEEEEvNT_6ParamsE$_ZZN4cute6detail9lift_diceINS_5tupleIJiNS2_IJiNS_1CILi0EEEEEEEEES6_EEDaRKT_RKT0_ENKUlRKT_RKT0_E_clIS5_S5_EEDaSF_SI_,($_ZN7cutlass13device_kernelIN5flash19enable_sm80_to_sm89INS1_16FlashAttnBwdSm80INS1_25CollectiveMainloopBwdSm80ILi2ELi2EN4cute5tupleIJNS5_1CILi128EEES8_NS7_ILi64EEEEEENS_10bfloat16_tEfNS_4arch4Sm80ELb0ELb0ELb1ELb0ELb0ELb0ELb0ELb0ELi2ELi4ELi4ELi4ELb0EEENS1_24CollectiveEpilogueBwdGQAISA_fSD_Li256ELb0ELb0EEENS1_19SingleTileSchedulerILb0ELb0ELb0ELi128EEEEEEEEEvNT_6ParamsE$_ZZN4cute6detail9lift_diceINS_5tupleIJiNS2_IJiNS_1CILi0EEEEEEEEES6_EEDaRKT_RKT0_ENKUlRKT_RKT0_E_clIiiEEDaSF_SI_ - $_ZN7cutlass13device_kernelIN5flash19enable_sm80_to_sm89INS1_16FlashAttnBwdSm80INS1_25CollectiveMainloopBwdSm80ILi2ELi2EN4cute5tupleIJNS5_1CILi128EEES8_NS7_ILi64EEEEEENS_10bfloat16_tEfNS_4arch4Sm80ELb0ELb0ELb1ELb0ELb0ELb0ELb0ELb0ELi2ELi4ELi4ELi4ELb0EEENS1_24CollectiveEpilogueBwdGQAISA_fSD_Li256ELb0ELb0EEENS1_19SingleTileSchedulerILb0ELb0ELb0ELi128EEEEEEEEEvNT_6ParamsE$_ZZN4cute6detail9lift_diceINS_5tupleIJiNS2_IJiNS_1CILi0EEEEEEEEES6_EEDaRKT_RKT0_ENKUlRKT_RKT0_E_clIS5_S5_EEDaSF_SI_)
$_ZN7cutlass13device_kernelIN5flash19enable_sm80_to_sm89INS1_16FlashAttnBwdSm80INS1_25CollectiveMainloopBwdSm80ILi2ELi2EN4cute5tupleIJNS5_1CILi128EEES8_NS7_ILi64EEEEEENS_10bfloat16_tEfNS_4arch4Sm80ELb0ELb0ELb1ELb0ELb0ELb0ELb0ELb0ELi2ELi4ELi4ELi4ELb0EEENS1_24CollectiveEpilogueBwdGQAISA_fSD_Li256ELb0ELb0EEENS1_19SingleTileSchedulerILb0ELb0ELb0ELi128EEEEEEEEEvNT_6ParamsE$_ZZN4cute6detail9lift_diceINS_5tupleIJiNS2_IJiNS_1CILi0EEEEEEEEES6_EEDaRKT_RKT0_ENKUlRKT_RKT0_E_clIS5_S5_EEDaSF_SI_:
[----:B------:R-:W-:Y:S02]  /*dc60*/  MOV R10, 0xdc80 ;  /* 0x0000dc80000a7802 */ /* 0x000fe40000000f00 */
[----:B------:R-:W-:Y:S05]  /*dc70*/  CALL.REL.NOINC `($_ZN7cutlass13device_kernelIN5flash19enable_sm80_to_sm89INS1_16FlashAttnBwdSm80INS1_25CollectiveMainloopBwdSm80ILi2ELi2EN4cute5tupleIJNS5_1CILi128EEES8_NS7_ILi64EEEEEENS_10bfloat16_tEfNS_4arch4Sm80ELb0ELb0ELb1ELb0ELb0ELb0ELb0ELb0ELi2ELi4ELi4ELi4ELb0EEENS1_24CollectiveEpilogueBwdGQAISA_fSD_Li256ELb0ELb0EEENS1_19SingleTileSchedulerILb0ELb0ELb0ELi128EEEEEEEEEvNT_6ParamsE$_ZZN4cute6detail9lift_diceINS_5tupleIJiNS_1CILi0EEEEEES5_EEDaRKT_RKT0_ENKUlRKT_RKT0_E_clIiiEEDaSE_SH_) ;  /* 0x000000d000007944 */ /* 0x000fea0003c00000 */
[----:B------:R-:W-:Y:S02]  /*dc80*/  MOV R72, 0xdca0 ;  /* 0x0000dca000487802 */ /* 0x000fe40000000f00 */
[----:B-1---5:R-:W-:Y:S05]  /*dc90*/  CALL.REL.NOINC `($_ZN7cutlass13device_kernelIN5flash19enable_sm80_to_sm89INS1_16FlashAttnBwdSm80INS1_25CollectiveMainloopBwdSm80ILi2ELi2EN4cute5tupleIJNS5_1CILi128EEES8_NS7_ILi64EEEEEENS_10bfloat16_tEfNS_4arch4Sm80ELb0ELb0ELb1ELb0ELb0ELb0ELb0ELb0ELi2ELi4ELi4ELi4ELb0EEENS1_24CollectiveEpilogueBwdGQAISA_fSD_Li256ELb0ELb0EEENS1_19SingleTileSchedulerILb0ELb0ELb0ELi128EEEEEEEEEvNT_6ParamsE$_ZZN4cute12filter_tupleINS_5tupleIJiNS_1CILi0EEEEEES4_ZNS_6detail9lift_diceIS4_S4_EEDaRKT_RKT0_EUlRKT_RKT0_E_EEDaS9_SC_OT1_ENKUlDpSF_E_clIJNS1_IJiEEENS1_IJS3_EEEEEEDaSM_) ;  /* 0xffffd29000007944 */ /* 0x022fea0003c3ffff */
[----:B------:R-:W-:Y:S02]  /*dca0*/  MOV R9, 0x0 ;  /* 0x0000000000097802 */ /* 0x000fe40000000f00 */
[----:B-----5:R-:W-:Y:S02]  /*dcb0*/  MOV R6, R2 ;  /* 0x0000000200067202 */ /* 0x020fe40000000f00 */
[----:B------:R-:W-:Y:S05]  /*dcc0*/  RET.REL.NODEC R8 `(_ZN7cutlass13device_kernelIN5flash19enable_sm80_to_sm89INS1_16FlashAttnBwdSm80INS1_25CollectiveMainloopBwdSm80ILi2ELi2EN4cute5tupleIJNS5_1CILi128EEES8_NS7_ILi64EEEEEENS_10bfloat16_tEfNS_4arch4Sm80ELb0ELb0ELb1ELb0ELb0ELb0ELb0ELb0ELi2ELi4ELi4ELi4ELb0EEENS1_24CollectiveEpilogueBwdGQAISA_fSD_Li256ELb0ELb0EEENS1_19SingleTileSchedulerILb0ELb0ELb0ELi128EEEEEEEEEvNT_6ParamsE) ;  /* 0xffff233008007950 */ /* 0x000fea0003c3ffff */
        .type           $_ZN7cutlass13device_kernelIN5flash19enable_sm80_to_sm89INS1_16FlashAttnBwdSm80INS1_25CollectiveMainloopBwdSm80ILi2ELi2EN4cute5tupleIJNS5_1CILi128EEES8_NS7_ILi64EEEEEENS_10bfloat16_tEfNS_4arch4Sm80ELb0ELb0ELb1ELb0ELb0ELb0ELb0ELb0ELi2ELi4ELi4ELi4ELb0EEENS1_24CollectiveEpilogueBwdGQAISA_fSD_Li256ELb0ELb0EEENS1_19SingleTileSchedulerILb0ELb0ELb0ELi128EEEEEEEEEvNT_6ParamsE$_ZZN4cute6detail9lift_diceINS_5tupleIJiNS2_IJiNS_1CILi0EEEEEEEEES6_EEDaRKT_RKT0_ENKUlRKT_RKT0_E_clIiiEEDaSF_SI_,@function
        .size           $_ZN7cutlass13device_kernelIN5flash19enable_sm80_to_sm89INS1_16FlashAttnBwdSm80INS1_25CollectiveMainloopBwdSm80ILi2ELi2EN4cute5tupleIJNS5_1CILi128EEES8_NS7_ILi64EEEEEENS_10bfloat16_tEfNS_4arch4Sm80ELb0ELb0ELb1ELb0ELb0ELb0ELb0ELb0ELi2ELi4ELi4ELi4ELb0EEENS1_24CollectiveEpilogueBwdGQAISA_fSD_Li256ELb0ELb0EEENS1_19SingleTileSchedulerILb0ELb0ELb0ELi128EEEEEEEEEvNT_6ParamsE$_ZZN4cute6detail9lift_diceINS_5tupleIJiNS2_IJiNS_1CILi0EEEEEEEEES6_EEDaRKT_RKT0_ENKUlRKT_RKT0_E_clIiiEEDaSF_SI_,($_ZN7cutlass13device_kernelIN5flash19enable_sm80_to_sm89INS1_16FlashAttnBwdSm80INS1_25CollectiveMainloopBwdSm80ILi2ELi2EN4cute5tupleIJNS5_1CILi128EEES8_NS7_ILi64EEEEEENS_10bfloat16_tEfNS_4arch4Sm80ELb0ELb0ELb1ELb0ELb0ELb0ELb0ELb0ELi2ELi4ELi4ELi4ELb0EEENS1_24CollectiveEpilogueBwdGQAISA_fSD_Li256ELb0ELb0EEENS1_19SingleTileSchedulerILb0ELb0ELb0ELi128EEEEEEEEEvNT_6ParamsE$_ZZN4cute6detail9lift_diceINS_5tupleIJiNS_1CILi0EEEEEES5_EEDaRKT_RKT0_ENKUlRKT_RKT0_E_clIiiEEDaSE_SH_ - $_ZN7cutlass13device_kernelIN5flash19enable_sm80_to_sm89INS1_16FlashAttnBwdSm80INS1_25CollectiveMainloopBwdSm80ILi2ELi2EN4cute5tupleIJNS5_1CILi128EEES8_NS7_ILi64EEEEEENS_10bfloat16_tEfNS_4arch4Sm80ELb0ELb0ELb1ELb0ELb0ELb0ELb0ELb0ELi2ELi4ELi4ELi4ELb0EEENS1_24CollectiveEpilogueBwdGQAISA_fSD_Li256ELb0ELb0EEENS1_19SingleTileSchedulerILb0ELb0ELb0ELi128EEEEEEEEEvNT_6ParamsE$_ZZN4cute6detail9lift_diceINS_5tupleIJiNS2_IJiNS_1CILi0EEEEEEEEES6_EEDaRKT_RKT0_ENKUlRKT_RKT0_E_clIiiEEDaSF_SI_)
$_ZN7cutlass13device_kernelIN5flash19enable_sm80_to_sm89INS1_16FlashAttnBwdSm80INS1_25CollectiveMainloopBwdSm80ILi2ELi2EN4cute5tupleIJNS5_1CILi128EEES8_NS7_ILi64EEEEEENS_10bfloat16_tEfNS_4arch4Sm80ELb0ELb0ELb1ELb0ELb0ELb0ELb0ELb0ELi2ELi4ELi4ELi4ELb0EEENS1_24CollectiveEpilogueBwdGQAISA_fSD_Li256ELb0ELb0EEENS1_19SingleTileSchedulerILb0ELb0ELb0ELi128EEEEEEEEEvNT_6ParamsE$_ZZN4cute6detail9lift_diceINS_5tupleIJiNS2_IJiNS_1CILi0EEEEEEEEES6_EEDaRKT_RKT0_ENKUlRKT_RKT0_E_clIiiEEDaSF_SI_:
[----:B------:R-:W-:Y:S02]  /*dcd0*/  IADD3 R2, R1, 0x1684, RZ ;  /* 0x0000168401027810 */ /* 0x000fe40007ffe0ff */
[----:B------:R-:W-:Y:S02]  /*dce0*/  MOV R6, 0xdd10 ;  /* 0x0000dd1000067802 */ /* 0x000fe40000000f00 */
[----:B------:R-:W-:Y:S02]  /*dcf0*/  IADD3 R2, R2, c[0x0][0x20], RZ ;  /* 0x0000080002027a10 */ /* 0x000fe40007ffe0ff */
[----:B------:R-:W-:Y:S05]  /*dd00*/  CALL.REL.NOINC `($_ZN7cutlass13device_kernelIN5flash19enable_sm80_to_sm89INS1_16FlashAttnBwdSm80INS1_25CollectiveMainloopBwdSm80ILi2ELi2EN4cute5tupleIJNS5_1CILi128EEES8_NS7_ILi64EEEEEENS_10bfloat16_tEfNS_4arch4Sm80ELb0ELb0ELb1ELb0ELb0ELb0ELb0ELb0ELi2ELi4ELi4ELi4ELb0EEENS1_24CollectiveEpilogueBwdGQAISA_fSD_Li256ELb0ELb0EEENS1_19SingleTileSchedulerILb0ELb0ELb0ELi128EEEEEEEEEvNT_6ParamsE$_ZN4cute3eso3ESOILb0ELb1EJiEEC2ERKi) ;  /* 0xffff897000007944 */ /* 0x000fea0003c3ffff */
[----:B------:R2:W5:Y:S01]  /*dd10*/  LDL R7, [R1+0x1684] ;  /* 0x0016840001077983 */ /* 0x0005620000100800 */
[----:B-1----:R-:W-:Y:S02]  /*dd20*/  MOV R2, R8 ;  /* 0x0000000800027202 */ /* 0x002fe40000000f00 */
[----:B------:R-:W-:-:S04]  /*dd30*/  MOV R3, 0x0 ;  /* 0x0000000000037802 */ /* 0x000fc80000000f00 */
[----:B------:R-:W-:Y:S05]  /*dd40*/  RET.REL.NODEC R2 `(_ZN7cutlass13device_kernelIN5flash19enable_sm80_to_sm89INS1_16FlashAttnBwdSm80INS1_25CollectiveMainloopBwdSm80ILi2ELi2EN4cute5tupleIJNS5_1CILi128EEES8_NS7_ILi64EEEEEENS_10bfloat16_tEfNS_4arch4Sm80ELb0ELb0ELb1ELb0ELb0ELb0ELb0ELb0ELi2ELi4ELi4ELi4ELb0EEENS1_24CollectiveEpilogueBwdGQAISA_fSD_Li256ELb0ELb0EEENS1_19SingleTileSchedulerILb0ELb0ELb0ELi128EEEEEEEEEvNT_6ParamsE) ;  /* 0xffff22b002007950 */ /* 0x000fea0003c3ffff */
        .type           $_ZN7cutlass13device_kernelIN5flash19enable_sm80_to_sm89INS1_16FlashAttnBwdSm80INS1_25CollectiveMainloopBwdSm80ILi2ELi2EN4cute5tupleIJNS5_1CILi128EEES8_NS7_ILi64EEEEEENS_10bfloat16_tEfNS_4arch4Sm80ELb0ELb0ELb1ELb0ELb0ELb0ELb0ELb0ELi2ELi4ELi4ELi4ELb0EEENS1_24CollectiveEpilogueBwdGQAISA_fSD_Li256ELb0ELb0EEENS1_19SingleTileSchedulerILb0ELb0ELb0ELi128EEEEEEEEEvNT_6ParamsE$_ZZN4cute6detail9lift_diceINS_5tupleIJiNS_1CILi0EEEEEES5_EEDaRKT_RKT0_ENKUlRKT_RKT0_E_clIiiEEDaSE_SH_,@function
        .size           $_ZN7cutlass13device_kernelIN5flash19enable_sm80_to_sm89INS1_16FlashAttnBwdSm80INS1_25CollectiveMainloopBwdSm80ILi2ELi2EN4cute5tupleIJNS5_1CILi128EEES8_NS7_ILi64EEEEEENS_10bfloat16_tEfNS_4arch4Sm80ELb0ELb0ELb1ELb0ELb0ELb0ELb0ELb0ELi2ELi4ELi4ELi4ELb0EEENS1_24CollectiveEpilogueBwdGQAISA_fSD_Li256ELb0ELb0EEENS1_19SingleTileSchedulerILb0ELb0ELb0ELi128EEEEEEEEEvNT_6ParamsE$_ZZN4cute6detail9lift_diceINS_5tupleIJiNS_1CILi0EEEEEES5_EEDaRKT_RKT0_ENKUlRKT_RKT0_E_clIiiEEDaSE_SH_,($_ZN7cutlass13device_kernelIN5flash19enable_sm80_to_sm89INS1_16FlashAttnBwdSm80INS1_25CollectiveMainloopBwdSm80ILi2ELi2EN4cute5tupleIJNS5_1CILi128EEES8_NS7_ILi64EEEEEENS_10bfloat16_tEfNS_4arch4Sm80ELb0ELb0ELb1ELb0ELb0ELb0ELb0ELb0ELi2ELi4ELi4ELi4ELb0EEENS1_24CollectiveEpilogueBwdGQAISA_fSD_Li256ELb0ELb0EEENS1_19SingleTileSchedulerILb0ELb0ELb0ELi128EEEEEEEEEvNT_6ParamsE$_ZZN4cute6upcastILi2ENS_5tupleIJNS1_IJNS_1CILi1EEENS1_IJNS2_ILi2EEES4_S4_EEEEEES4_NS1_IJS4_S4_EEEEEENS1_IJNS1_IJNS2_ILi0EEENS1_IJS3_NS2_ILi512EEEiEEEEEENS2_ILi4096EEENS1_IJiNS2_ILi8192EEEEEEEEEEEDaRKT0_RKT1_ENKUlRKT_RKT0_E_clIS6_SC_EEDaSP_SS_ - $_ZN7cutlass13device_kernelIN5flash19enable_sm80_to_sm89INS1_16FlashAttnBwdSm80INS1_25CollectiveMainloopBwdSm80ILi2ELi2EN4cute5tupleIJNS5_1CILi128EEES8_NS7_ILi64EEEEEENS_10bfloat16_tEfNS_4arch4Sm80ELb0ELb0ELb1ELb0ELb0ELb0ELb0ELb0ELi2ELi4ELi4ELi4ELb0EEENS1_24CollectiveEpilogueBwdGQAISA_fSD_Li256ELb0ELb0EEENS1_19SingleTileSchedulerILb0ELb0ELb0ELi128EEEEEEEEEvNT_6ParamsE$_ZZN4cute6detail9lift_diceINS_5tupleIJiNS_1CILi0EEEEEES5_EEDaRKT_RKT0_ENKUlRKT_RKT0_E_clIiiEEDaSE_SH_)
$_ZN7cutlass13device_kernelIN5flash19enable_sm80_to_sm89INS1_16FlashAttnBwdSm80INS1_25CollectiveMainloopBwdSm80ILi2ELi2EN4cute5tupleIJNS5_1CILi128EEES8_NS7_ILi64EEEEEENS_10bfloat16_tEfNS_4arch4Sm80ELb0ELb0ELb1ELb0ELb0ELb0ELb0ELb0ELi2ELi4ELi4ELi4ELb0EEENS1_24CollectiveEpilogueBwdGQAISA_fSD_Li256ELb0ELb0EEENS1_19SingleTileSchedulerILb0ELb0ELb0ELi128EEEEEEEEEvNT_6ParamsE$_ZZN4cute6detail9lift_diceINS_5tupleIJiNS_1CILi0EEEEEES5_EEDaRKT_RKT0_ENKUlRKT_RKT0_E_clIiiEEDaSE_SH_:
[----:B------:R-:W-:Y:S02]  /*dd50*/  IADD3 R2, R1, 0x1684, RZ ;  /* 0x0000168401027810 */ /* 0x000fe40007ffe0ff */
[----:B------:R-:W-:Y:S02]  /*dd60*/  MOV R6, 0xdd90 ;  /* 0x0000dd9000067802 */ /* 0x000fe40000000f00 */
[----:B------:R-:W-:Y:S02]  /*dd70*/  IADD3 R2, R2, c[0x0][0x20], RZ ;  /* 0x0000080002027a10 */ /* 0x000fe40007ffe0ff */
[----:B------:R-:W-:Y:S05]  /*dd80*/  CALL.REL.NOINC `($_ZN7cutlass13device_kernelIN5flash19enable_sm80_to_sm89INS1_16FlashAttnBwdSm80INS1_25CollectiveMainloopBwdSm80ILi2ELi2EN4cute5tupleIJNS5_1CILi128EEES8_NS7_ILi64EEEEEENS_10bfloat16_tEfNS_4arch4Sm80ELb0ELb0ELb1ELb0ELb0ELb0ELb0ELb0ELi2ELi4ELi4ELi4ELb0EEENS1_24CollectiveEpilogueBwdGQAISA_fSD_Li256ELb0ELb0EEENS1_19SingleTileSchedulerILb0ELb0ELb0ELi128EEEEEEEEEvNT_6ParamsE$_ZN4cute3eso3ESOILb0ELb1EJiEEC2ERKi) ;  /* 0xffff88f000007944 */ /* 0x000fea0003c3ffff */
[----:B-1----:R1:W5:Y:S01]  /*dd90*/  LDL R3, [R1+0x1684] ;  /* 0x0016840001037983 */ /* 0x0023620000100800 */
[----:B------:R-:W-:-:S04]  /*dda0*/  MOV R11, 0x0 ;  /* 0x00000000000b7802 */ /* 0x000fc80000000f00 */
[----:B------:R-:W-:Y:S05]  /*ddb0*/  RET.REL.NODEC R10 `(_ZN7cutlass13device_kernelIN5flash19enable_sm80_to_sm89INS1_16FlashAttnBwdSm80INS1_25CollectiveMainloopBwdSm80ILi2ELi2EN4cute5tupleIJNS5_1CILi128EEES8_NS7_ILi64EEEEEENS_10bfloat16_tEfNS_4arch4Sm80ELb0ELb0ELb1ELb0ELb0ELb0ELb0ELb0ELi2ELi4ELi4ELi4ELb0EEENS1_24CollectiveEpilogueBwdGQAISA_fSD_Li256ELb0ELb0EEENS1_19SingleTileSchedulerILb0ELb0ELb0ELi128EEEEEEEEEvNT_6ParamsE) ;  /* 0xffff22400a007950 */ /* 0x000fea0003c3ffff */
        .type           $_ZN7cutlass13device_kernelIN5flash19enable_sm80_to_sm89INS1_16FlashAttnBwdSm80INS1_25CollectiveMainloopBwdSm80ILi2ELi2EN4cute5tupleIJNS5_1CILi128EEES8_NS7_ILi64EEEEEENS_10bfloat16_tEfNS_4arch4Sm80ELb0ELb0ELb1ELb0ELb0ELb0ELb0ELb0ELi2ELi4ELi4ELi4ELb0EEENS1_24CollectiveEpilogueBwdGQAISA_fSD_Li256ELb0ELb0EEENS1_19SingleTileSchedulerILb0ELb0ELb0ELi128EEEEEEEEEvNT_6ParamsE$_ZZN4cute6upcastILi2ENS_5tupleIJNS1_IJNS_1CILi1EEENS1_IJNS2_ILi2EEES4_S4_EEEEEES4_NS1_IJS4_S4_EEEEEENS1_IJNS1_IJNS2_ILi0EEENS1_IJS3_NS2_ILi512EEEiEEEEEENS2_ILi4096EEENS1_IJiNS2_ILi8192EEEEEEEEEEEDaRKT0_RKT1_ENKUlRKT_RKT0_E_clIS6_SC_EEDaSP_SS_,@function
        .size           $_ZN7cutlass13device_kernelIN5flash19enable_sm80_to_sm89INS1_16FlashAttnBwdSm80INS1_25CollectiveMainloopBwdSm80ILi2ELi2EN4cute5tupleIJNS5_1CILi128EEES8_NS7_ILi64EEEEEENS_10bfloat16_tEfNS_4arch4Sm80ELb0ELb0ELb1ELb0ELb0ELb0ELb0ELb0ELi2ELi4ELi4ELi4ELb0EEENS1_24CollectiveEpilogueBwdGQAISA_fSD_Li256ELb0ELb0EEENS1_19SingleTileSchedulerILb0ELb0ELb0ELi128EEEEEEEEEvNT_6ParamsE$_ZZN4cute6upcastILi2ENS_5tupleIJNS1_IJNS_1CILi1EEENS1_IJNS2_ILi2EEES4_S4_EEEEEES4_NS1_IJS4_S4_EEEEEENS1_IJNS1_IJNS2_ILi0EEENS1_IJS3_NS2_ILi512EEEiEEEEEENS2_ILi4096EEENS1_IJiNS2_ILi8192EEEEEEEEEEEDaRKT0_RKT1_ENKUlRKT_RKT0_E_clIS6_SC_EEDaSP_SS_,($_ZN7cutlass13device_kernelIN5flash19enable_sm80_to_sm89INS1_16FlashAttnBwdSm80INS1_25CollectiveMainloopBwdSm80ILi2ELi2EN4cute5tupleIJNS5_1CILi128EEES8_NS7_ILi64EEEEEENS_10bfloat16_tEfNS_4arch4Sm80ELb0ELb0ELb1ELb0ELb0ELb0ELb0ELb0ELi2ELi4ELi4ELi4ELb0EEENS1_24CollectiveEpilogueBwdGQAISA_fSD_Li256ELb0ELb0EEENS1_19SingleTileSchedulerILb0ELb0ELb0ELi128EEEEEEEEEvNT_6ParamsE$_ZZN4cute6upcastILi2ENS_5tupleIJNS1_IJNS_1CILi1EEENS1_IJNS2_ILi2EEES4_S4_EEEEEES4_NS1_IJS4_S4_EEEEEENS1_IJNS1_IJNS2_ILi0EEENS1_IJS3_NS2_ILi512EEEiEEEEEENS2_ILi4096EEENS1_IJiNS2_ILi8192EEEEEEEEEEEDaRKT0_RKT1_ENKUlRKT_RKT0_E_clIS7_SF_EEDaSP_SS_ - $_ZN7cutlass13device_kernelIN5flash19enable_sm80_to_sm89INS1_16FlashAttnBwdSm80INS1_25CollectiveMainloopBwdSm80ILi2ELi2EN4cute5tupleIJNS5_1CILi128EEES8_NS7_ILi64EEEEEENS_10bfloat16_tEfNS_4arch4Sm80ELb0ELb0ELb1ELb0ELb0ELb0ELb0ELb0ELi2ELi4ELi4ELi4ELb0EEENS1_24CollectiveEpilogueBwdGQAISA_fSD_Li256ELb0ELb0EEENS1_19SingleTileSchedulerILb0ELb0ELb0ELi128EEEEEEEEEvNT_6ParamsE$_ZZN4cute6upcastILi2ENS_5tupleIJNS1_IJNS_1CILi1EEENS1_IJNS2_ILi2EEES4_S4_EEEEEES4_NS1_IJS4_S4_EEEEEENS1_IJNS1_IJNS2_ILi0EEENS1_IJS3_NS2_ILi512EEEiEEEEEENS2_ILi4096EEENS1_IJiNS2_ILi8192EEEEEEEEEEEDaRKT0_RKT1_ENKUlRKT_RKT0_E_clIS6_SC_EEDaSP_SS_)
$_ZN7cutlass13device_kernelIN5flash19enable_sm80_to_sm89INS1_16FlashAttnBwdSm80INS1_25CollectiveMainloopBwdSm80ILi2ELi2EN4cute5tupleIJNS5_1CILi128EEES8_NS7_ILi64EEEEEENS_10bfloat16_tEfNS_4arch4Sm80ELb0ELb0ELb1ELb0ELb0ELb0ELb0ELb0ELi2ELi4ELi4ELi4ELb0EEENS1_24CollectiveEpilogueBwdGQAISA_fSD_Li256ELb0ELb0EEENS1_19SingleTileSchedulerILb0ELb0ELb0ELi128EEEEEEEEEvNT_6ParamsE$_ZZN4cute6upcastILi2ENS_5tupleIJNS1_IJNS_1CILi1EEENS1_IJNS2_ILi2EEES4_S4_EEEEEES4_NS1_IJS4_S4_EEEEEENS1_IJNS1_IJNS2_ILi0EEENS1_IJS3_NS2_ILi512EEEiEEEEEENS2_ILi4096EEENS1_IJiNS2_ILi8192EEEEEEEEEEEDaRKT0_RKT1_ENKUlRKT_RKT0_E_clIS6_SC_EEDaSP_SS_:
[----:B------:R-:W-:-:S06]  /*ddc0*/  IADD3 R3, R44, -c[0x0][0x20], RZ ;  /* 0x800008002c037a10 */ /* 0x000fcc0007ffe0ff */
[----:B------:R-:W5:Y:S01]  /*ddd0*/  LDL R3, [R3] ;  /* 0x0000000003037983 */ /* 0x000f620000100800 */
[----:B------:R-:W-:Y:S02]  /*dde0*/  IADD3 R9, R1, 0x1380, RZ ;  /* 0x0000138001097810 */ /* 0x000fe40007ffe0ff */
[----:B------:R-:W-:Y:S02]  /*ddf0*/  MOV R58, 0xde30 ;  /* 0x0000de30003a7802 */ /* 0x000fe40000000f00 */
[----:B------:R-:W-:-:S04]  /*de00*/  IADD3 R9, R9, c[0x0][0x20], RZ ;  /* 0x0000080009097a10 */ /* 0x000fc80007ffe0ff */
[----:B------:R-:W-:Y:S02]  /*de10*/  IADD3 R10, R9, 0x4, RZ ;  /* 0x00000004090a7810 */ /* 0x000fe40007ffe0ff */
[----:B-----5:R-:W-:Y:S05]  /*de20*/  CALL.REL.NOINC `($_ZN7cutlass13device_kernelIN5flash19enable_sm80_to_sm89INS1_16FlashAttnBwdSm80INS1_25CollectiveMainloopBwdSm80ILi2ELi2EN4cute5tupleIJNS5_1CILi128EEES8_NS7_ILi64EEEEEENS_10bfloat16_tEfNS_4arch4Sm80ELb0ELb0ELb1ELb0ELb0ELb0ELb0ELb0ELi2ELi4ELi4ELi4ELb0EEENS1_24CollectiveEpilogueBwdGQAISA_fSD_Li256ELb0ELb0EEENS1_19SingleTileSchedulerILb0ELb0ELb0ELi128EEEEEEEEEvNT_6ParamsE$_ZZN4cute6upcastILi2ENS_5tupleIJNS_1CILi1EEENS1_IJNS2_ILi2EEES4_S4_EEEEEENS1_IJNS2_ILi0EEENS1_IJS3_NS2_ILi512EEEiEEEEEEEEDaRKT0_RKT1_ENKUlRKT_RKT0_E_clIS5_S9_EEDaSJ_SM_) ;  /* 0x0000015000007944 */ /* 0x020fea0003c00000 */
[----:B------:R-:W-:Y:S02]  /*de30*/  MOV R4, 0xde50 ;  /* 0x0000de5000047802 */ /* 0x000fe40000000f00 */
[----:B-1---5:R-:W-:Y:S05]  /*de40*/  CALL.REL.NOINC `($_ZN7cutlass13device_kernelIN5flash19enable_sm80_to_sm89INS1_16FlashAttnBwdSm80INS1_25CollectiveMainloopBwdSm80ILi2ELi2EN4cute5tupleIJNS5_1CILi128EEES8_NS7_ILi64EEEEEENS_10bfloat16_tEfNS_4arch4Sm80ELb0ELb0ELb1ELb0ELb0ELb0ELb0ELb0ELi2ELi4ELi4ELi4ELb0EEENS1_24CollectiveEpilogueBwdGQAISA_fSD_Li256ELb0ELb0EEENS1_19SingleTileSchedulerILb0ELb0ELb0ELi128EEEEEEEEEvNT_6ParamsE$_ZN4cute3eso3ESOILb1ELb0EJNS_1CILi0EEENS_5tupleIJNS2_ILi1EEENS2_ILi256EEEiEEEEEC2ERKS3_RKS7_) ;  /* 0xffff8e4000007944 */ /* 0x022fea0003c3ffff */
[----:B-1----:R1:W5:Y:S01]  /*de50*/  LDL R2, [R1+0x1384] ;  /* 0x0013840001027983 */ /* 0x0023620000100800 */
[----:B------:R-:W-:-:S03]  /*de60*/  MOV R6, 0xde80 ;  /* 0x0000de8000067802 */ /* 0x000fc60000000f00 */
[----:B-1---5:R-:W-:Y:S05]  /*de70*/  CALL.REL.NOINC `($_ZN7cutlass13device_kernelIN5flash19enable_sm80_to_sm89INS1_16FlashAttnBwdSm80INS1_25CollectiveMainloopBwdSm80ILi2ELi2EN4cute5tupleIJNS5_1CILi128EEES8_NS7_ILi64EEEEEENS_10bfloat16_tEfNS_4arch4Sm80ELb0ELb0ELb1ELb0ELb0ELb0ELb0ELb0ELi2ELi4ELi4ELi4ELb0EEENS1_24CollectiveEpilogueBwdGQAISA_fSD_Li256ELb0ELb0EEENS1_19SingleTileSchedulerILb0ELb0ELb0ELi128EEEEEEEEEvNT_6ParamsE$_ZN4cute5tupleIJNS0_IJNS_1CILi1EEENS0_IJS2_NS1_ILi2EEES3_EEEEEENS0_IJNS1_ILi0EEENS0_IJS2_NS1_ILi256EEEiEEEEEEEEC2ERKS5_RKS9_) ;  /* 0xffffbf8000007944 */ /* 0x022fea0003c3ffff */
[----:B------:R2:W5:Y:S01]  /*de80*/  LDL R37, [R1+0x1380] ;  /* 0x0013800001257983 */ /* 0x0005620000100800 */
[----:B------:R-:W-:-:S04]  /*de90*/  MOV R9, 0x0 ;  /* 0x0000000000097802 */ /* 0x000fc80000000f00 */
[----:B------:R-:W-:Y:S05]  /*dea0*/  RET.REL.NODEC R8 `(_ZN7cutlass13device_kernelIN5flash19enable_sm80_to_sm89INS1_16FlashAttnBwdSm80INS1_25CollectiveMainloopBwdSm80ILi2ELi2EN4cute5tupleIJNS5_1CILi128EEES8_NS7_ILi64EEEEEENS_10bfloat16_tEfNS_4arch4Sm80ELb0ELb0ELb1ELb0ELb0ELb0ELb0ELb0ELi2ELi4ELi4ELi4ELb0EEENS1_24CollectiveEpilogueBwdGQAISA_fSD_Li256ELb0ELb0EEENS1_19SingleTileSchedulerILb0ELb0ELb0ELi128EEEEEEEEEvNT_6ParamsE) ;  /* 0xffff215008007950 */ /* 0x000fea0003c3ffff */
        .type           $_ZN7cutlass13device_kernelIN5flash19enable_sm80_to_sm89INS1_16FlashAttnBwdSm80INS1_25CollectiveMainloopBwdSm80ILi2ELi2EN4cute5tupleIJNS5_1CILi128EEES8_NS7_ILi64EEEEEENS_10bfloat16_tEfNS_4arch4Sm80ELb0ELb0ELb1ELb0ELb0ELb0ELb0ELb0ELi2ELi4ELi4ELi4ELb0EEENS1_24CollectiveEpilogueBwdGQAISA_fSD_Li256ELb0ELb0EEENS1_19SingleTileSchedulerILb0ELb0ELb0ELi128EEEEEEEEEvNT_6ParamsE$_ZZN4cute6upcastILi2ENS_5tupleIJNS1_IJNS_1CILi1EEENS1_IJNS2_ILi2EEES4_S4_EEEEEES4_NS1_IJS4_S4_EEEEEENS1_IJNS1_IJNS2_ILi0EEENS1_IJS3_NS2_ILi512EEEiEEEEEENS2_ILi4096EEENS1_IJiNS2_ILi8192EEEEEEEEEEEDaRKT0_RKT1_ENKUlRKT_RKT0_E_clIS7_SF_EEDaSP_SS_,@function
        .size           $_ZN7cutlass13device_kernelIN5flash19enable_sm80_to_sm89INS1_16FlashAttnBwdSm80INS1_25CollectiveMainloopBwdSm80ILi2ELi2EN4cute5tupleIJNS5_1CILi128EEES8_NS7_ILi64EEEEEENS_10bfloat16_tEfNS_4arch4Sm80ELb0ELb0ELb1ELb0ELb0ELb0ELb0ELb0ELi2ELi4ELi4ELi4ELb0EEENS1_24CollectiveEpilogueBwdGQAISA_fSD_Li256ELb0ELb0EEENS1_19SingleTileSchedulerILb0ELb0ELb0ELi128EEEEEEEEEvNT_6ParamsE$_ZZN4cute6upcastILi2ENS_5tupleIJNS1_IJNS_1CILi1EEENS1_IJNS2_ILi2EEES4_S4_EEEEEES4_NS1_IJS4_S4_EEEEEENS1_IJNS1_IJNS2_ILi0EEENS1_IJS3_NS2_ILi512EEEiEEEEEENS2_ILi4096EEENS1_IJiNS2_ILi8192EEEEEEEEEEEDaRKT0_RKT1_ENKUlRKT_RKT0_E_clIS7_SF_EEDaSP_SS_,($_ZN7cutlass13device_kernelIN5flash19enable_sm80_to_sm89INS1_16FlashAttnBwdSm80INS1_25CollectiveMainloopBwdSm80ILi2ELi2EN4cute5tupleIJNS5_1CILi128EEES8_NS7_ILi64EEEEEENS_10bfloat16_tEfNS_4arch4Sm80ELb0ELb0ELb1ELb0ELb0ELb0ELb0ELb0ELi2ELi4ELi4ELi4ELb0EEENS1_24CollectiveEpilogueBwdGQAISA_fSD_Li256ELb0ELb0EEENS1_19SingleTileSchedulerILb0ELb0ELb0ELi128EEEEEEEEEvNT_6ParamsE$_ZZN4cute6upcastILi2ENS_5tupleIJNS_1CILi1EEENS1_IJNS2_ILi2EEES4_S4_EEEEEENS1_IJNS2_ILi0EEENS1_IJS3_NS2_ILi512EEEiEEEEEEEEDaRKT0_RKT1_ENKUlRKT_RKT0_E_clIS5_S9_EEDaSJ_SM_ - $_ZN7cutlass13device_kernelIN5flash19enable_sm80_to_sm89INS1_16FlashAttnBwdSm80INS1_25CollectiveMainloopBwdSm80ILi2ELi2EN4cute5tupleIJNS5_1CILi128EEES8_NS7_ILi64EEEEEENS_10bfloat16_tEfNS_4arch4Sm80ELb0ELb0ELb1ELb0ELb0ELb0ELb0ELb0ELi2ELi4ELi4ELi4ELb0EEENS1_24CollectiveEpilogueBwdGQAISA_fSD_Li256ELb0ELb0EEENS1_19SingleTileSchedulerILb0ELb0ELb0ELi128EEEEEEEEEvNT_6ParamsE$_ZZN4cute6upcastILi2ENS_5tupleIJNS1_IJNS_1CILi1EEENS1_IJNS2_ILi2EEES4_S4_EEEEEES4_NS1_IJS4_S4_EEEEEENS1_IJNS1_IJNS2_ILi0EEENS1_IJS3_NS2_ILi512EEEiEEEEEENS2_ILi4096EEENS1_IJiNS2_ILi8192EEEEEEEEEEEDaRKT0_RKT1_ENKUlRKT_RKT0_E_clIS7_SF_EEDaSP_SS_)
$_ZN7cutlass13device_kernelIN5flash19enable_sm80_to_sm89INS1_16FlashAttnBwdSm80INS1_25CollectiveMainloopBwdSm80ILi2ELi2EN4cute5tupleIJNS5_1CILi128EEES8_NS7_ILi64EEEEEENS_10bfloat16_tEfNS_4arch4Sm80ELb0ELb0ELb1ELb0ELb0ELb0ELb0ELb0ELi2ELi4ELi4ELi4ELb0EEENS1_24CollectiveEpilogueBwdGQAISA_fSD_Li256ELb0ELb0EEENS1_19SingleTileSchedulerILb0ELb0ELb0ELi128EEEEEEEEEvNT_6ParamsE$_ZZN4cute6upcastILi2ENS_5tupleIJNS1_IJNS_1CILi1EEENS1_IJNS2_ILi2EEES4_S4_EEEEEES4_NS1_IJS4_S4_EEEEEENS1_IJNS1_IJNS2_ILi0EEENS1_IJS3_NS2_ILi512EEEiEEEEEENS2_ILi4096EEENS1_IJiNS2_ILi8192EEEEEEEEEEEDaRKT0_RKT1_ENKUlRKT_RKT0_E_clIS7_SF_EEDaSP_SS_:
[----:B------:R-:W-:Y:S02]  /*deb0*/  IADD3 R8, R1, 0x1380, RZ ;  /* 0x0000138001087810 */ /* 0x000fe40007ffe0ff */
[----:B------:R-:W-:Y:S02]  /*dec0*/  MOV R56, 0xdf00 ;  /* 0x0000df0000387802 */ /* 0x000fe40000000f00 */
[----:B------:R-:W-:-:S04]  /*ded0*/  IADD3 R8, R8, c[0x0][0x20], RZ ;  /* 0x0000080008087a10 */ /* 0x000fc80007ffe0ff */
[----:B------:R-:W-:Y:S02]  /*dee0*/  IADD3 R9, R8, 0x4, RZ ;  /* 0x0000000408097810 */ /* 0x000fe40007ffe0ff */
[----:B------:R-:W-:Y:S05]  /*def0*/  CALL.REL.NOINC `($_ZN7cutlass13device_kernelIN5flash19enable_sm80_to_sm89INS1_16FlashAttnBwdSm80INS1_25CollectiveMainloopBwdSm80ILi2ELi2EN4cute5tupleIJNS5_1CILi128EEES8_NS7_ILi64EEEEEENS_10bfloat16_tEfNS_4arch4Sm80ELb0ELb0ELb1ELb0ELb0ELb0ELb0ELb0ELi2ELi4ELi4ELi4ELb0EEENS1_24CollectiveEpilogueBwdGQAISA_fSD_Li256ELb0ELb0EEENS1_19SingleTileSchedulerILb0ELb0ELb0ELi128EEEEEEEEEvNT_6ParamsE$_ZZN4cute6upcastILi2ENS_5tupleIJNS_1CILi2EEES3_EEENS1_IJiNS2_ILi8192EEEEEEEEDaRKT0_RKT1_ENKUlRKT_RKT0_E_clIS3_iEEDaSF_SI_) ;  /* 0x0000015000007944 */ /* 0x000fea0003c00000 */
[----:B------:R-:W-:Y:S02]  /*df00*/  MOV R4, 0xdf20 ;  /* 0x0000df2000047802 */ /* 0x000fe40000000f00 */
[----:B-1---5:R-:W-:Y:S05]  /*df10*/  CALL.REL.NOINC `($_ZN7cutlass13device_kernelIN5flash19enable_sm80_to_sm89INS1_16FlashAttnBwdSm80INS1_25CollectiveMainloopBwdSm80ILi2ELi2EN4cute5tupleIJNS5_1CILi128EEES8_NS7_ILi64EEEEEENS_10bfloat16_tEfNS_4arch4Sm80ELb0ELb0ELb1ELb0ELb0ELb0ELb0ELb0ELi2ELi4ELi4ELi4ELb0EEENS1_24CollectiveEpilogueBwdGQAISA_fSD_Li256ELb0ELb0EEENS1_19SingleTileSchedulerILb0ELb0ELb0ELi128EEEEEEEEEvNT_6ParamsE$_ZN4cute3eso3ESOILb0ELb1EJiNS_1CILi4096EEEEEC2ERKiRKS3_) ;  /* 0xffff888000007944 */ /* 0x022fea0003c3ffff */
[----:B-1----:R1:W5:Y:S01]  /*df20*/  LDL R2, [R1+0x1384] ;  /* 0x0013840001027983 */ /* 0x0023620000100800 */
[----:B------:R-:W-:-:S03]  /*df30*/  MOV R6, 0xdf50 ;  /* 0x0000df5000067802 */ /* 0x000fc60000000f00 */
[----:B-1---5:R-:W-:Y:S05]  /*df40*/  CALL.REL.NOINC `($_ZN7cutlass13device_kernelIN5flash19enable_sm80_to_sm89INS1_16FlashAttnBwdSm80INS1_25CollectiveMainloopBwdSm80ILi2ELi2EN4cute5tupleIJNS5_1CILi128EEES8_NS7_ILi64EEEEEENS_10bfloat16_tEfNS_4arch4Sm80ELb0ELb0ELb1ELb0ELb0ELb0ELb0ELb0ELi2ELi4ELi4ELi4ELb0EEENS1_24CollectiveEpilogueBwdGQAISA_fSD_Li256ELb0ELb0EEENS1_19SingleTileSchedulerILb0ELb0ELb0ELi128EEEEEEEEEvNT_6ParamsE$_ZN4cute5tupleIJNS0_IJNS_1CILi2EEES2_EEENS0_IJiNS1_ILi4096EEEEEEEEC2ERKS3_RKS5_) ;  /* 0xffffbff000007944 */ /* 0x022fea0003c3ffff */
[----:B-1----:R1:W5:Y:S01]  /*df50*/  LDL R2, [R1+0x1380] ;  /* 0x0013800001027983 */ /* 0x0023620000100800 */
[----:B------:R-:W-:-:S04]  /*df60*/  MOV R11, 0x0 ;  /* 0x00000000000b7802 */ /* 0x000fc80000000f00 */
[----:B------:R-:W-:Y:S05]  /*df70*/  RET.REL.NODEC R10 `(_ZN7cutlass13device_kernelIN5flash19enable_sm80_to_sm89INS1_16FlashAttnBwdSm80INS1_25CollectiveMainloopBwdSm80ILi2ELi2EN4cute5tupleIJNS5_1CILi128EEES8_NS7_ILi64EEEEEENS_10bfloat16_tEfNS_4arch4Sm80ELb0ELb0ELb1ELb0ELb0ELb0ELb0ELb0ELi2ELi4ELi4ELi4ELb0EEENS1_24CollectiveEpilogueBwdGQAISA_fSD_Li256ELb0ELb0EEENS1_19SingleTileSchedulerILb0ELb0ELb0ELi128EEEEEEEEEvNT_6ParamsE) ;  /* 0xffff20800a007950 */ /* 0x000fea0003c3ffff */
        .type           $_ZN7cutlass13device_kernelIN5flash19enable_sm80_to_sm89INS1_16FlashAttnBwdSm80INS1_25CollectiveMainloopBwdSm80ILi2ELi2EN4cute5tupleIJNS5_1CILi128EEES8_NS7_ILi64EEEEEENS_10bfloat16_tEfNS_4arch4Sm80ELb0ELb0ELb1ELb0ELb0ELb0ELb0ELb0ELi2ELi4ELi4ELi4ELb0EEENS1_24CollectiveEpilogueBwdGQAISA_fSD_Li256ELb0ELb0EEENS1_19SingleTileSchedulerILb0ELb0ELb0ELi128EEEEEEEEEvNT_6ParamsE$_ZZN4cute6upcastILi2ENS_5tupleIJNS_1CILi1EEENS1_IJNS2_ILi2EEES4_S4_EEEEEENS1_IJNS2_ILi0EEENS1_IJS3_NS2_ILi512EEEiEEEEEEEEDaRKT0_RKT1_ENKUlRKT_RKT0_E_clIS5_S9_EEDaSJ_SM_,@function
        .size           $_ZN7cutlass13device_kernelIN5flash19enable_sm80_to_sm89INS1_16FlashAttnBwdSm80INS1_25CollectiveMainloopBwdSm80ILi2ELi2EN4cute5tupleIJNS5_1CILi128EEES8_NS7_ILi64EEEEEENS_10bfloat16_tEfNS_4arch4Sm80ELb0ELb0ELb1ELb0ELb0ELb0ELb0ELb0ELi2ELi4ELi4ELi4ELb0EEENS1_24CollectiveEpilogueBwdGQAISA_fSD_Li256ELb0ELb0EEENS1_19SingleTileSchedulerILb0ELb0ELb0ELi128EEEEEEEEEvNT_6ParamsE$_ZZN4cute6upcastILi2ENS_5tupleIJNS_1CILi1EEENS1_IJNS2_ILi2EEES4_S4_EEEEEENS1_IJNS2_ILi0EEENS1_IJS3_NS2_ILi512EEEiEEEEEEEEDaRKT0_RKT1_ENKUlRKT_RKT0_E_clIS5_S9_EEDaSJ_SM_,($_ZN7cutlass13device_kernelIN5flash19enable_sm80_to_sm89INS1_16FlashAttnBwdSm80INS1_25CollectiveMainloopBwdSm80ILi2ELi2EN4cute5tupleIJNS5_1CILi128EEES8_NS7_ILi64EEEEEENS_10bfloat16_tEfNS_4arch4Sm80ELb0ELb0ELb1ELb0ELb0ELb0ELb0ELb0ELi2ELi4ELi4ELi4ELb0EEENS1_24CollectiveEpilogueBwdGQAISA_fSD_Li256ELb0ELb0EEENS1_19SingleTileSchedulerILb0ELb0ELb0ELi128EEEEEEEEEvNT_6ParamsE$_ZZN4cute6upcastILi2ENS_5tupleIJNS_1CILi2EEES3_EEENS1_IJiNS2_ILi8192EEEEEEEEDaRKT0_RKT1_ENKUlRKT_RKT0_E_clIS3_iEEDaSF_SI_ - $_ZN7cutlass13device_kernelIN5flash19enable_sm80_to_sm89INS1_16FlashAttnBwdSm80INS1_25CollectiveMainloopBwdSm80ILi2ELi2EN4cute5tupleIJNS5_1CILi128EEES8_NS7_ILi64EEEEEENS_10bfloat16_tEfNS_4arch4Sm80ELb0ELb0ELb1ELb0ELb0ELb0ELb0ELb0ELi2ELi4ELi4ELi4ELb0EEENS1_24CollectiveEpilogueBwdGQAISA_fSD_Li256ELb0ELb0EEENS1_19SingleTileSchedulerILb0ELb0ELb0ELi128EEEEEEEEEvNT_6ParamsE$_ZZN4cute6upcastILi2ENS_5tupleIJNS_1CILi1EEENS1_IJNS2_ILi2EEES4_S4_EEEEEENS1_IJNS2_ILi0EEENS1_IJS3_NS2_ILi512EEEiEEEEEEEEDaRKT0_RKT1_ENKUlRKT_RKT0_E_clIS5_S9_EEDaSJ_SM_)
$_ZN7cutlass13device_kernelIN5flash19enable_sm80_to_sm89INS1_16FlashAttnBwdSm80INS1_25CollectiveMainloopBwdSm80ILi2ELi2EN4cute5tupleIJNS5_1CILi128EEES8_NS7_ILi64EEEEEENS_10bfloat16_tEfNS_4arch4Sm80ELb0ELb0ELb1ELb0ELb0ELb0ELb0ELb0ELi2ELi4ELi4ELi4ELb0EEENS1_24CollectiveEpilogueBwdGQAISA_fSD_Li256ELb0ELb0EEENS1_19SingleTileSchedulerILb0ELb0ELb0ELi128EEEEEEEEEvNT_6ParamsE$_ZZN4cute6upcastILi2ENS_5tupleIJNS_1CILi1EEENS1_IJNS2_ILi2EEES4_S4_EEEEEENS1_IJNS2_ILi0EEENS1_IJS3_NS2_ILi512EEEiEEEEEEEEDaRKT0_RKT1_ENKUlRKT_RKT0_E_clIS5_S9_EEDaSJ_SM_:
[----:B------:R-:W-:Y:S02]  /*df80*/  IADD3 R11, R1, 0x1388, RZ ;  /* 0x00001388010b7810 */ /* 0x000fe40007ffe0ff */
[----:B------:R-:W-:Y:S02]  /*df90*/  MOV R56, 0xdfd0 ;  /* 0x0000dfd000387802 */ /* 0x000fe40000000f00 */
[----:B------:R-:W-:-:S04]  /*dfa0*/  IADD3 R11, R11, c[0x0][0x20], RZ ;  /* 0x000008000b0b7a10 */ /* 0x000fc80007ffe0ff */
[----:B------:R-:W-:Y:S02]  /*dfb0*/  IADD3 R37, R11, 0x4, RZ ;  /* 0x000000040b257810 */ /* 0x000fe40007ffe0ff */
[----:B------:R-:W-:Y:S05]  /*dfc0*/  CALL.REL.NOINC `($_ZN7cutlass13device_kernelIN5flash19enable_sm80_to_sm89INS1_16FlashAttnBwdSm80INS1_25CollectiveMainloopBwdSm80ILi2ELi2EN4cute5tupleIJNS5_1CILi128EEES8_NS7_ILi64EEEEEENS_10bfloat16_tEfNS_4arch4Sm80ELb0ELb0ELb1ELb0ELb0ELb0ELb0ELb0ELi2ELi4ELi4ELi4ELb0EEENS1_24CollectiveEpilogueBwdGQAISA_fSD_Li256ELb0ELb0EEENS1_19SingleTileSchedulerILb0ELb0ELb0ELi128EEEEEEEEEvNT_6ParamsE$_ZZN4cute6upcastILi2ENS_5tupleIJNS_1CILi2EEES3_S3_EEENS1_IJNS2_ILi1EEENS2_ILi512EEEiEEEEEDaRKT0_RKT1_ENKUlRKT_RKT0_E_clIS3_iEEDaSG_SJ_) ;  /* 0x0000011000007944 */ /* 0x000fea0003c00000 */
[----:B------:R-:W-:Y:S02]  /*dfd0*/  MOV R4, 0xdff0 ;  /* 0x0000dff000047802 */ /* 0x000fe40000000f00 */
[----:B-1---5:R-:W-:Y:S05]  /*dfe0*/  CALL.REL.NOINC `($_ZN7cutlass13device_kernelIN5flash19enable_sm80_to_sm89INS1_16FlashAttnBwdSm80INS1_25CollectiveMainloopBwdSm80ILi2ELi2EN4cute5tupleIJNS5_1CILi128EEES8_NS7_ILi64EEEEEENS_10bfloat16_tEfNS_4arch4Sm80ELb0ELb0ELb1ELb0ELb0ELb0ELb0ELb0ELi2ELi4ELi4ELi4ELb0EEENS1_24CollectiveEpilogueBwdGQAISA_fSD_Li256ELb0ELb0EEENS1_19SingleTileSchedulerILb0ELb0ELb0ELi128EEEEEEEEEvNT_6ParamsE$_ZN4cute3eso3ESOILb1ELb0EJNS_1CILi1EEENS2_ILi256EEEiEEC2ERKS3_RKS4_RKi) ;  /* 0xffff8e4000007944 */ /* 0x022fea0003c3ffff */
[----:B-1----:R1:W5:Y:S01]  /*dff0*/  LDL R2, [R1+0x138c] ;  /* 0x00138c0001027983 */ /* 0x0023620000100800 */
[----:B------:R-:W-:-:S03]  /*e000*/  MOV R6, 0xe020 ;  /* 0x0000e02000067802 */ /* 0x000fc60000000f00 */
[----:B-1---5:R-:W-:Y:S05]  /*e010*/  CALL.REL.NOINC `($_ZN7cutlass13device_kernelIN5flash19enable_sm80_to_sm89INS1_16FlashAttnBwdSm80INS1_25CollectiveMainloopBwdSm80ILi2ELi2EN4cute5tupleIJNS5_1CILi128EEES8_NS7_ILi64EEEEEENS_10bfloat16_tEfNS_4arch4Sm80ELb0ELb0ELb1ELb0ELb0ELb0ELb0ELb0ELi2ELi4ELi4ELi4ELb0EEENS1_24CollectiveEpilogueBwdGQAISA_fSD_Li256ELb0ELb0EEENS1_19SingleTileSchedulerILb0ELb0ELb0ELi128EEEEEEEEEvNT_6ParamsE$_ZN4cute5tupleIJNS0_IJNS_1CILi1EEENS1_ILi2EEES3_EEENS0_IJS2_NS1_ILi256EEEiEEEEEC2ERKS4_RKS6_) ;  /* 0xffffbe6000007944 */ /* 0x022fea0003c3ffff */
[----:B-1----:R1:W5:Y:S01]  /*e020*/  LDL R2, [R1+0x1388] ;  /* 0x0013880001027983 */ /* 0x0023620000100800 */
[----:B------:R-:W-:-:S04]  /*e030*/  MOV R59, 0x0 ;  /* 0x00000000003b7802 */ /* 0x000fc80000000f00 */
[----:B------:R-:W-:Y:S05]  /*e040*/  RET.REL.NODEC R58 `(_ZN7cutlass13device_kernelIN5flash19enable_sm80_to_sm89INS1_16FlashAttnBwdSm80INS1_25CollectiveMainloopBwdSm80ILi2ELi2EN4cute5tupleIJNS5_1CILi128EEES8_NS7_ILi64EEEEEENS_10bfloat16_tEfNS_4arch4Sm80ELb0ELb0ELb1ELb0ELb0ELb0ELb0ELb0ELi2ELi4ELi4ELi4ELb0EEENS1_24CollectiveEpilogueBwdGQAISA_fSD_Li256ELb0ELb0EEENS1_19SingleTileSchedulerILb0ELb0ELb0ELi128EEEEEEEEEvNT_6ParamsE) ;  /* 0xffff1fb03a007950 */ /* 0x000fea0003c3ffff */
        .type           $_ZN7cutlass13device_kernelIN5flash19enable_sm80_to_sm89INS1_16FlashAttnBwdSm80INS1_25CollectiveMainloopBwdSm80ILi2ELi2EN4cute5tupleIJNS5_1CILi128EEES8_NS7_ILi64EEEEEENS_10bfloat16_tEfNS_4arch4Sm80ELb0ELb0ELb1ELb0ELb0ELb0ELb0ELb0ELi2ELi4ELi4ELi4ELb0EEENS1_24CollectiveEpilogueBwdGQAISA_fSD_Li256ELb0ELb0EEENS1_19SingleTileSchedulerILb0ELb0ELb0ELi128EEEEEEEEEvNT_6ParamsE$_ZZN4cute6upcastILi2ENS_5tupleIJNS_1CILi2EEES3_EEENS1_IJiNS2_ILi8192EEEEEEEEDaRKT0_RKT1_ENKUlRKT_RKT0_E_clIS3_iEEDaSF_SI_,@function
        .size           $_ZN7cutlass13device_kernelIN5flash19enable_sm80_to_sm89INS1_16FlashAttnBwdSm80INS1_25CollectiveMainloopBwdSm80ILi2ELi2EN4cute5tupleIJNS5_1CILi128EEES8_NS7_ILi64EEEEEENS_10bfloat16_tEfNS_4arch4Sm80ELb0ELb0ELb1ELb0ELb0ELb0ELb0ELb0ELi2ELi4ELi4ELi4ELb0EEENS1_24CollectiveEpilogueBwdGQAISA_fSD_Li256ELb0ELb0EEENS1_19SingleTileSchedulerILb0ELb0ELb0ELi128EEEEEEEEEvNT_6ParamsE$_ZZN4cute6upcastILi2ENS_5tupleIJNS_1CILi2EEES3_EEENS1_IJiNS2_ILi8192EEEEEEEEDaRKT0_RKT1_ENKUlRKT_RKT0_E_clIS3_iEEDaSF_SI_,($_ZN7cutlass13device_kernelIN5flash19enable_sm80_to_sm89INS1_16FlashAttnBwdSm80INS1_25CollectiveMainloopBwdSm80ILi2ELi2EN4cute5tupleIJNS5_1CILi128EEES8_NS7_ILi64EEEEEENS_10bfloat16_tEfNS_4arch4Sm80ELb0ELb0ELb1ELb0ELb0ELb0ELb0ELb0ELi2ELi4ELi4ELi4ELb0EEENS1_24CollectiveEpilogueBwdGQAISA_fSD_Li256ELb0ELb0EEENS1_19SingleTileSchedulerILb0ELb0ELb0ELi128EEEEEEEEEvNT_6ParamsE$_ZZN4cute6upcastILi2ENS_5tupleIJNS_1CILi2EEES3_S3_EEENS1_IJNS2_ILi1EEENS2_ILi512EEEiEEEEEDaRKT0_RKT1_ENKUlRKT_RKT0_E_clIS3_iEEDaSG_SJ_ - $_ZN7cutlass13device_kernelIN5flash19enable_sm80_to_sm89INS1_16FlashAttnBwdSm80INS1_25CollectiveMainloopBwdSm80ILi2ELi2EN4cute5tupleIJNS5_1CILi128EEES8_NS7_ILi64EEEEEENS_10bfloat16_tEfNS_4arch4Sm80ELb0ELb0ELb1ELb0ELb0ELb0ELb0ELb0ELi2ELi4ELi4ELi4ELb0EEENS1_24CollectiveEpilogueBwdGQAISA_fSD_Li256ELb0ELb0EEENS1_19SingleTileSchedulerILb0ELb0ELb0ELi128EEEEEEEEEvNT_6ParamsE$_ZZN4cute6upcastILi2ENS_5tupleIJNS_1CILi2EEES3_EEENS1_IJiNS2_ILi8192EEEEEEEEDaRKT0_RKT1_ENKUlRKT_RKT0_E_clIS3_iEEDaSF_SI_)
$_ZN7cutlass13device_kernelIN5flash19enable_sm80_to_sm89INS1_16FlashAttnBwdSm80INS1_25CollectiveMainloopBwdSm80ILi2ELi2EN4cute5tupleIJNS5_1CILi128EEES8_NS7_ILi64EEEEEENS_10bfloat16_tEfNS_4arch4Sm80ELb0ELb0ELb1ELb0ELb0ELb0ELb0ELb0ELi2ELi4ELi4ELi4ELb0EEENS1_24CollectiveEpilogueBwdGQAISA_fSD_Li256ELb0ELb0EEENS1_19SingleTileSchedulerILb0ELb0ELb0ELi128EEEEEEEEEvNT_6ParamsE$_ZZN4cute6upcastILi2ENS_5tupleIJNS_1CILi2EEES3_EEENS1_IJiNS2_ILi8192EEEEEEEEDaRKT0_RKT1_ENKUlRKT_RKT0_E_clIS3_iEEDaSF_SI_:
[----:B------:R-:W-:Y:S02]  /*e050*/  LEA.HI R3, R3, R3, RZ, 0x1 ;  /* 0x0000000303037211 */ /* 0x000fe400078f08ff */
[----:B------:R-:W-:Y:S02]  /*e060*/  IADD3 R2, R1, 0x1388, RZ ;  /* 0x0000138801027810 */ /* 0x000fe40007ffe0ff */
[----:B------:R-:W-:Y:S02]  /*e070*/  SHF.R.S32.HI R3, RZ, 0x1, R3 ;  /* 0x00000001ff037819 */ /* 0x000fe40000011403 */
[----:B------:R-:W-:Y:S02]  /*e080*/  IADD3 R2, R2, c[0x0][0x20], RZ ;  /* 0x0000080002027a10 */ /* 0x000fe40007ffe0ff */
[----:B------:R-:W-:Y:S02]  /*e090*/  MOV R6, 0xe0b0 ;  /* 0x0000e0b000067802 */ /* 0x000fe40000000f00 */
[----:B------:R-:W-:Y:S05]  /*e0a0*/  CALL.REL.NOINC `($_ZN7cutlass13device_kernelIN5flash19enable_sm80_to_sm89INS1_16FlashAttnBwdSm80INS1_25CollectiveMainloopBwdSm80ILi2ELi2EN4cute5tupleIJNS5_1CILi128EEES8_NS7_ILi64EEEEEENS_10bfloat16_tEfNS_4arch4Sm80ELb0ELb0ELb1ELb0ELb0ELb0ELb0ELb0ELi2ELi4ELi4ELi4ELb0EEENS1_24CollectiveEpilogueBwdGQAISA_fSD_Li256ELb0ELb0EEENS1_19SingleTileSchedulerILb0ELb0ELb0ELi128EEEEEEEEEvNT_6ParamsE$_ZN4cute5tupleIJNS_1CILi2EEEiEEC2ERKS2_RKi) ;  /* 0xffffc0c000007944 */ /* 0x000fea0003c3ffff */
[----:B-1----:R1:W5:Y:S01]  /*e0b0*/  LDL R2, [R1+0x1388] ;  /* 0x0013880001027983 */ /* 0x0023620000100800 */
[----:B------:R-:W-:-:S04]  /*e0c0*/  MOV R57, 0x0 ;  /* 0x0000000000397802 */ /* 0x000fc80000000f00 */
[----:B------:R-:W-:Y:S05]  /*e0d0*/  RET.REL.NODEC R56 `(_ZN7cutlass13device_kernelIN5flash19enable_sm80_to_sm89INS1_16FlashAttnBwdSm80INS1_25CollectiveMainloopBwdSm80ILi2ELi2EN4cute5tupleIJNS5_1CILi128EEES8_NS7_ILi64EEEEEENS_10bfloat16_tEfNS_4arch4Sm80ELb0ELb0ELb1ELb0ELb0ELb0ELb0ELb0ELi2ELi4ELi4ELi4ELb0EEENS1_24CollectiveEpilogueBwdGQAISA_fSD_Li256ELb0ELb0EEENS1_19SingleTileSchedulerILb0ELb0ELb0ELi128EEEEEEEEEvNT_6ParamsE) ;  /* 0xffff1f2038007950 */ /* 0x000fea0003c3ffff */
        .type           $_ZN7cutlass13device_kernelIN5flash19enable_sm80_to_sm89INS1_16FlashAttnBwdSm80INS1_25CollectiveMainloopBwdSm80ILi2ELi2EN4cute5tupleIJNS5_1CILi128EEES8_NS7_ILi64EEEEEENS_10bfloat16_tEfNS_4arch4Sm80ELb0ELb0ELb1ELb0ELb0ELb0ELb0ELb0ELi2ELi4ELi4ELi4ELb0EEENS1_24CollectiveEpilogueBwdGQAISA_fSD_Li256ELb0ELb0EEENS1_19SingleTileSchedulerILb0ELb0ELb0ELi128EEEEEEEEEvNT_6ParamsE$_ZZN4cute6upcastILi2ENS_5tupleIJNS_1CILi2EEES3_S3_EEENS1_IJNS2_ILi1EEENS2_ILi512EEEiEEEEEDaRKT0_RKT1_ENKUlRKT_RKT0_E_clIS3_iEEDaSG_SJ_,@function
        .size           $_ZN7cutlass13device_kernelIN5flash19enable_sm80_to_sm89INS1_16FlashAttnBwdSm80INS1_25CollectiveMainloopBwdSm80ILi2ELi2EN4cute5tupleIJNS5_1CILi128EEES8_NS7_ILi64EEEEEENS_10bfloat16_tEfNS_4arch4Sm80ELb0ELb0ELb1ELb0ELb0ELb0ELb0ELb0ELi2ELi4ELi4ELi4ELb0EEENS1_24CollectiveEpilogueBwdGQAISA_fSD_Li256ELb0ELb0EEENS1_19SingleTileSchedulerILb0ELb0ELb0ELi128EEEEEEEEEvNT_6ParamsE$_ZZN4cute6upcastILi2ENS_5tupleIJNS_1CILi2EEES3_S3_EEENS1_IJNS2_ILi1EEENS2_ILi512EEEiEEEEEDaRKT0_RKT1_ENKUlRKT_RKT0_E_clIS3_iEEDaSG_SJ_,($_ZN7cutlass13device_kernelIN5flash19enable_sm80_to_sm89INS1_16FlashAttnBwdSm80INS1_25CollectiveMainloopBwdSm80ILi2ELi2EN4cute5tupleIJNS5_1CILi128EEES8_NS7_ILi64EEEEEENS_10bfloat16_tEfNS_4arch4Sm80ELb0ELb0ELb1ELb0ELb0ELb0ELb0ELb0ELi2ELi4ELi4ELi4ELb0EEENS1_24CollectiveEpilogueBwdGQAISA_fSD_Li256ELb0ELb0EEENS1_19SingleTileSchedulerILb0ELb0ELb0ELi128EEEEEEEEEvNT_6ParamsE$_ZZN4cute7crd2crdINS_5tupleIJiiiNS_1CILi0EEEEEENS1_IJNS2_ILi32EEENS2_ILi4EEENS2_ILi2EEENS2_ILi1EEEEEENS1_IJS8_S8_S8_S8_EEEEEDaRKT_RKT0_RKT1_ENKUlRKT_RKT0_RKT1_E_clIiS5_S8_EEDaSM_SP_SS_ - $_ZN7cutlass13device_kernelIN5flash19enable_sm80_to_sm89INS1_16FlashAttnBwdSm80INS1_25CollectiveMainloopBwdSm80ILi2ELi2EN4cute5tupleIJNS5_1CILi128EEES8_NS7_ILi64EEEEEENS_10bfloat16_tEfNS_4arch4Sm80ELb0ELb0ELb1ELb0ELb0ELb0ELb0ELb0ELi2ELi4ELi4ELi4ELb0EEENS1_24CollectiveEpilogueBwdGQAISA_fSD_Li256ELb0ELb0EEENS1_19SingleTileSchedulerILb0ELb0ELb0ELi128EEEEEEEEEvNT_6ParamsE$_ZZN4cute6upcastILi2ENS_5tupleIJNS_1CILi2EEES3_S3_EEENS1_IJNS2_ILi1EEENS2_ILi512EEEiEEEEEDaRKT0_RKT1_ENKUlRKT_RKT0_E_clIS3_iEEDaSG_SJ_)
$_ZN7cutlass13device_kernelIN5flash19enable_sm80_to_sm89INS1_16FlashAttnBwdSm80INS1_25CollectiveMainloopBwdSm80ILi2ELi2EN4cute5tupleIJNS5_1CILi128EEES8_NS7_ILi64EEEEEENS_10bfloat16_tEfNS_4arch4Sm80ELb0ELb0ELb1ELb0ELb0ELb0ELb0ELb0ELi2ELi4ELi4ELi4ELb0EEENS1_24CollectiveEpilogueBwdGQAISA_fSD_Li256ELb0ELb0EEENS1_19SingleTileSchedulerILb0ELb0ELb0ELi128EEEEEEEEEvNT_6ParamsE$_ZZN4cute6upcastILi2ENS_5tupleIJNS_1CILi2EEES3_S3_EEENS1_IJNS2_ILi1EEENS2_ILi512EEEiEEEEEDaRKT0_RKT1_ENKUlRKT_RKT0_E_clIS3_iEEDaSG_SJ_:
        /* <DEDUP_REMOVED lines=9> */
        .type           $_ZN7cutlass13device_kernelIN5flash19enable_sm80_to_sm89INS1_16FlashAttnBwdSm80INS1_25CollectiveMainloopBwdSm80ILi2ELi2EN4cute5tupleIJNS5_1CILi128EEES8_NS7_ILi64EEEEEENS_10bfloat16_tEfNS_4arch4Sm80ELb0ELb0ELb1ELb0ELb0ELb0ELb0ELb0ELi2ELi4ELi4ELi4ELb0EEENS1_24CollectiveEpilogueBwdGQAISA_fSD_Li256ELb0ELb0EEENS1_19SingleTileSchedulerILb0ELb0ELb0ELi128EEEEEEEEEvNT_6ParamsE$_ZZN4cute7crd2crdINS_5tupleIJiiiNS_1CILi0EEEEEENS1_IJNS2_ILi32EEENS2_ILi4EEENS2_ILi2EEENS2_ILi1EEEEEENS1_IJS8_S8_S8_S8_EEEEEDaRKT_RKT0_RKT1_ENKUlRKT_RKT0_RKT1_E_clIiS5_S8_EEDaSM_SP_SS_,@function
        .size           $_ZN7cutlass13device_kernelIN5flash19enable_sm80_to_sm89INS1_16FlashAttnBwdSm80INS1_25CollectiveMainloopBwdSm80ILi2ELi2EN4cute5tupleIJNS5_1CILi128EEES8_NS7_ILi64EEEEEENS_10bfloat16_tEfNS_4arch4Sm80ELb0ELb0ELb1ELb0ELb0ELb0ELb0ELb0ELi2ELi4ELi4ELi4ELb0EEENS1_24CollectiveEpilogueBwdGQAISA_fSD_Li256ELb0ELb0EEENS1_19SingleTileSchedulerILb0ELb0ELb0ELi128EEEEEEEEEvNT_6ParamsE$_ZZN4cute7crd2crdINS_5tupleIJiiiNS_1CILi0EEEEEENS1_IJNS2_ILi32EEENS2_ILi4EEENS2_ILi2EEENS2_ILi1EEEEEENS1_IJS8_S8_S8_S8_EEEEEDaRKT_RKT0_RKT1_ENKUlRKT_RKT0_RKT1_E_clIiS5_S8_EEDaSM_SP_SS_,($_ZN7cutlass13device_kernelIN5flash19enable_sm80_to_sm89INS1_16FlashAttnBwdSm80INS1_25CollectiveMainloopBwdSm80ILi2ELi2EN4cute5tupleIJNS5_1CILi128EEES8_NS7_ILi64EEEEEENS_10bfloat16_tEfNS_4arch4Sm80ELb0ELb0ELb1ELb0ELb0ELb0ELb0ELb0ELi2ELi4ELi4ELi4ELb0EEENS1_24CollectiveEpilogueBwdGQAISA_fSD_Li256ELb0ELb0EEENS1_19SingleTileSchedulerILb0ELb0ELb0ELi128EEEEEEEEEvNT_6ParamsE$_ZZN4cute7crd2crdINS_5tupleIJiiiNS_1CILi0EEEEEENS1_IJNS2_ILi32EEENS2_ILi4EEENS2_ILi2EEENS2_ILi1EEEEEENS1_IJS8_S8_S8_S8_EEEEEDaRKT_RKT0_RKT1_ENKUlRKT_RKT0_RKT1_E_clIiS6_S8_EEDaSM_SP_SS_ - $_ZN7cutlass13device_kernelIN5flash19enable_sm80_to_sm89INS1_16FlashAttnBwdSm80INS1_25CollectiveMainloopBwdSm80ILi2ELi2EN4cute5tupleIJNS5_1CILi128EEES8_NS7_ILi64EEEEEENS_10bfloat16_tEfNS_4arch4Sm80ELb0ELb0ELb1ELb0ELb0ELb0ELb0ELb0ELi2ELi4ELi4ELi4ELb0EEENS1_24CollectiveEpilogueBwdGQAISA_fSD_Li256ELb0ELb0EEENS1_19SingleTileSchedulerILb0ELb0ELb0ELi128EEEEEEEEEvNT_6ParamsE$_ZZN4cute7crd2crdINS_5tupleIJiiiNS_1CILi0EEEEEENS1_IJNS2_ILi32EEENS2_ILi4EEENS2_ILi2EEENS2_ILi1EEEEEENS1_IJS8_S8_S8_S8_EEEEEDaRKT_RKT0_RKT1_ENKUlRKT_RKT0_RKT1_E_clIiS5_S8_EEDaSM_SP_SS_)
$_ZN7cutlass13device_kernelIN5flash19enable_sm80_to_sm89INS1_16FlashAttnBwdSm80INS1_25CollectiveMainloopBwdSm80ILi2ELi2EN4cute5tupleIJNS5_1CILi128EEES8_NS7_ILi64EEEEEENS_10bfloat16_tEfNS_4arch4Sm80ELb0ELb0ELb1ELb0ELb0ELb0ELb0ELb0ELi2ELi4ELi4ELi4ELb0EEENS1_24CollectiveEpilogueBwdGQAISA_fSD_Li256ELb0ELb0EEENS1_19SingleTileSchedulerILb0ELb0ELb0ELi128EEEEEEEEEvNT_6ParamsE$_ZZN4cute7crd2crdINS_5tupleIJiiiNS_1CILi0EEEEEENS1_IJNS2_ILi32EEENS2_ILi4EEENS2_ILi2EEENS2_ILi1EEEEEENS1_IJS8_S8_S8_S8_EEEEEDaRKT_RKT0_RKT1_ENKUlRKT_RKT0_RKT1_E_clIiS5_S8_EEDaSM_SP_SS_:
[----:B------:R-:W-:-:S04]  /*e170*/  MOV R7, 0x0 ;  /* 0x0000000000077802 */ /* 0x000fc80000000f00 */
[----:B------:R-:W-:Y:S05]  /*e180*/  RET.REL.NODEC R6 `(_ZN7cutlass13device_kernelIN5flash19enable_sm80_to_sm89INS1_16FlashAttnBwdSm80INS1_25CollectiveMainloopBwdSm80ILi2ELi2EN4cute5tupleIJNS5_1CILi128EEES8_NS7_ILi64EEEEEENS_10bfloat16_tEfNS_4arch4Sm80ELb0ELb0ELb1ELb0ELb0ELb0ELb0ELb0ELi2ELi4ELi4ELi4ELb0EEENS1_24CollectiveEpilogueBwdGQAISA_fSD_Li256ELb0ELb0EEENS1_19SingleTileSchedulerILb0ELb0ELb0ELi128EEEEEEEEEvNT_6ParamsE) ;  /* 0xffff1e7006007950 */ /* 0x000fea0003c3ffff */
        .type           $_ZN7cutlass13device_kernelIN5flash19enable_sm80_to_sm89INS1_16FlashAttnBwdSm80INS1_25CollectiveMainloopBwdSm80ILi2ELi2EN4cute5tupleIJNS5_1CILi128EEES8_NS7_ILi64EEEEEENS_10bfloat16_tEfNS_4arch4Sm80ELb0ELb0ELb1ELb0ELb0ELb0ELb0ELb0ELi2ELi4ELi4ELi4ELb0EEENS1_24CollectiveEpilogueBwdGQAISA_fSD_Li256ELb0ELb0EEENS1_19SingleTileSchedulerILb0ELb0ELb0ELi128EEEEEEEEEvNT_6ParamsE$_ZZN4cute7crd2crdINS_5tupleIJiiiNS_1CILi0EEEEEENS1_IJNS2_ILi32EEENS2_ILi4EEENS2_ILi2EEENS2_ILi1EEEEEENS1_IJS8_S8_S8_S8_EEEEEDaRKT_RKT0_RKT1_ENKUlRKT_RKT0_RKT1_E_clIiS6_S8_EEDaSM_SP_SS_,@function
        .size           $_ZN7cutlass13device_kernelIN5flash19enable_sm80_to_sm89INS1_16FlashAttnBwdSm80INS1_25CollectiveMainloopBwdSm80ILi2ELi2EN4cute5tupleIJNS5_1CILi128EEES8_NS7_ILi64EEEEEENS_10bfloat16_tEfNS_4arch4Sm80ELb0ELb0ELb1ELb0ELb0ELb0ELb0ELb0ELi2ELi4ELi4ELi4ELb0EEENS1_24CollectiveEpilogueBwdGQAISA_fSD_Li256ELb0ELb0EEENS1_19SingleTileSchedulerILb0ELb0ELb0ELi128EEEEEEEEEvNT_6ParamsE$_ZZN4cute7crd2crdINS_5tupleIJiiiNS_1CILi0EEEEEENS1_IJNS2_ILi32EEENS2_ILi4EEENS2_ILi2EEENS2_ILi1EEEEEENS1_IJS8_S8_S8_S8_EEEEEDaRKT_RKT0_RKT1_ENKUlRKT_RKT0_RKT1_E_clIiS6_S8_EEDaSM_SP_SS_,($_ZN7cutlass13device_kernelIN5flash19enable_sm80_to_sm89INS1_16FlashAttnBwdSm80INS1_25CollectiveMainloopBwdSm80ILi2ELi2EN4cute5tupleIJNS5_1CILi128EEES8_NS7_ILi64EEEEEENS_10bfloat16_tEfNS_4arch4Sm80ELb0ELb0ELb1ELb0ELb0ELb0ELb0ELb0ELi2ELi4ELi4ELi4ELb0EEENS1_24CollectiveEpilogueBwdGQAISA_fSD_Li256ELb0ELb0EEENS1_19SingleTileSchedulerILb0ELb0ELb0ELi128EEEEEEEEEvNT_6ParamsE$_ZZN4cute7crd2crdINS_5tupleIJiiiNS_1CILi0EEEEEENS1_IJNS2_ILi32EEENS2_ILi4EEENS2_ILi2EEENS2_ILi1EEEEEENS1_IJS8_S8_S8_S8_EEEEEDaRKT_RKT0_RKT1_ENKUlRKT_RKT0_RKT1_E_clIiS7_S8_EEDaSM_SP_SS_ - $_ZN7cutlass13device_kernelIN5flash19enable_sm80_to_sm89INS1_16FlashAttnBwdSm80INS1_25CollectiveMainloopBwdSm80ILi2ELi2EN4cute5tupleIJNS5_1CILi128EEES8_NS7_ILi64EEEEEENS_10bfloat16_tEfNS_4arch4Sm80ELb0ELb0ELb1ELb0ELb0ELb0ELb0ELb0ELi2ELi4ELi4ELi4ELb0EEENS1_24CollectiveEpilogueBwdGQAISA_fSD_Li256ELb0ELb0EEENS1_19SingleTileSchedulerILb0ELb0ELb0ELi128EEEEEEEEEvNT_6ParamsE$_ZZN4cute7crd2crdINS_5tupleIJiiiNS_1CILi0EEEEEENS1_IJNS2_ILi32EEENS2_ILi4EEENS2_ILi2EEENS2_ILi1EEEEEENS1_IJS8_S8_S8_S8_EEEEEDaRKT_RKT0_RKT1_ENKUlRKT_RKT0_RKT1_E_clIiS6_S8_EEDaSM_SP_SS_)
$_ZN7cutlass13device_kernelIN5flash19enable_sm80_to_sm89INS1_16FlashAttnBwdSm80INS1_25CollectiveMainloopBwdSm80ILi2ELi2EN4cute5tupleIJNS5_1CILi128EEES8_NS7_ILi64EEEEEENS_10bfloat16_tEfNS_4arch4Sm80ELb0ELb0ELb1ELb0ELb0ELb0ELb0ELb0ELi2ELi4ELi4ELi4ELb0EEENS1_24CollectiveEpilogueBwdGQAISA_fSD_Li256ELb0ELb0EEENS1_19SingleTileSchedulerILb0ELb0ELb0ELi128EEEEEEEEEvNT_6ParamsE$_ZZN4cute7crd2crdINS_5tupleIJiiiNS_1CILi0EEEEEENS1_IJNS2_ILi32EEENS2_ILi4EEENS2_ILi2EEENS2_ILi1EEEEEENS1_IJS8_S8_S8_S8_EEEEEDaRKT_RKT0_RKT1_ENKUlRKT_RKT0_RKT1_E_clIiS6_S8_EEDaSM_SP_SS_:
[----:B------:R-:W-:Y:S02]  /*e190*/  MOV R6, R2 ;  /* 0x0000000200067202 */ /* 0x000fe40000000f00 */
[----:B------:R-:W-:-:S04]  /*e1a0*/  MOV R7, 0x0 ;  /* 0x0000000000077802 */ /* 0x000fc80000000f00 */
[----:B------:R-:W-:Y:S05]  /*e1b0*/  RET.REL.NODEC R6 `(_ZN7cutlass13device_kernelIN5flash19enable_sm80_to_sm89INS1_16FlashAttnBwdSm80INS1_25CollectiveMainloopBwdSm80ILi2ELi2EN4cute5tupleIJNS5_1CILi128EEES8_NS7_ILi64EEEEEENS_10bfloat16_tEfNS_4arch4Sm80ELb0ELb0ELb1ELb0ELb0ELb0ELb0ELb0ELi2ELi4ELi4ELi4ELb0EEENS1_24CollectiveEpilogueBwdGQAISA_fSD_Li256ELb0ELb0EEENS1_19SingleTileSchedulerILb0ELb0ELb0ELi128EEEEEEEEEvNT_6ParamsE) ;  /* 0xffff1e4006007950 */ /* 0x000fea0003c3ffff */
        .type           $_ZN7cutlass13device_kernelIN5flash19enable_sm80_to_sm89INS1_16FlashAttnBwdSm80INS1_25CollectiveMainloopBwdSm80ILi2ELi2EN4cute5tupleIJNS5_1CILi128EEES8_NS7_ILi64EEEEEENS_10bfloat16_tEfNS_4arch4Sm80ELb0ELb0ELb1ELb0ELb0ELb0ELb0ELb0ELi2ELi4ELi4ELi4ELb0EEENS1_24CollectiveEpilogueBwdGQAISA_fSD_Li256ELb0ELb0EEENS1_19SingleTileSchedulerILb0ELb0ELb0ELi128EEEEEEEEEvNT_6ParamsE$_ZZN4cute7crd2crdINS_5tupleIJiiiNS_1CILi0EEEEEENS1_IJNS2_ILi32EEENS2_ILi4EEENS2_ILi2EEENS2_ILi1EEEEEENS1_IJS8_S8_S8_S8_EEEEEDaRKT_RKT0_RKT1_ENKUlRKT_RKT0_RKT1_E_clIiS7_S8_EEDaSM_SP_SS_,@function
        .size           $_ZN7cutlass13device_kernelIN5flash19enable_sm80_to_sm89INS1_16FlashAttnBwdSm80INS1_25CollectiveMainloopBwdSm80ILi2ELi2EN4cute5tupleIJNS5_1CILi128EEES8_NS7_ILi64EEEEEENS_10bfloat16_tEfNS_4arch4Sm80ELb0ELb0ELb1ELb0ELb0ELb0ELb0ELb0ELi2ELi4ELi4ELi4ELb0EEENS1_24CollectiveEpilogueBwdGQAISA_fSD_Li256ELb0ELb0EEENS1_19SingleTileSchedulerILb0ELb0ELb0ELi128EEEEEEEEEvNT_6ParamsE$_ZZN4cute7crd2crdINS_5tupleIJiiiNS_1CILi0EEEEEENS1_IJNS2_ILi32EEENS2_ILi4EEENS2_ILi2EEENS2_ILi1EEEEEENS1_IJS8_S8_S8_S8_EEEEEDaRKT_RKT0_RKT1_ENKUlRKT_RKT0_RKT1_E_clIiS7_S8_EEDaSM_SP_SS_,($_ZN7cutlass13device_kernelIN5flash19enable_sm80_to_sm89INS1_16FlashAttnBwdSm80INS1_25CollectiveMainloopBwdSm80ILi2ELi2EN4cute5tupleIJNS5_1CILi128EEES8_NS7_ILi64EEEEEENS_10bfloat16_tEfNS_4arch4Sm80ELb0ELb0ELb1ELb0ELb0ELb0ELb0ELb0ELi2ELi4ELi4ELi4ELb0EEENS1_24CollectiveEpilogueBwdGQAISA_fSD_Li256ELb0ELb0EEENS1_19SingleTileSchedulerILb0ELb0ELb0ELi128EEEEEEEEEvNT_6ParamsE$_ZZN4cute7flattenINS_5tupleIJNS1_IJNS_1CILi0EEENS1_IJNS2_ILi1EEENS2_ILi512EEEiEEEEEENS2_ILi4096EEENS1_IJiNS2_ILi8192EEEEEEEEEEEDaRKT_ENKUlRKT_E_clIS7_EEDaSH_ - $_ZN7cutlass13device_kernelIN5flash19enable_sm80_to_sm89INS1_16FlashAttnBwdSm80INS1_25CollectiveMainloopBwdSm80ILi2ELi2EN4cute5tupleIJNS5_1CILi128EEES8_NS7_ILi64EEEEEENS_10bfloat16_tEfNS_4arch4Sm80ELb0ELb0ELb1ELb0ELb0ELb0ELb0ELb0ELi2ELi4ELi4ELi4ELb0EEENS1_24CollectiveEpilogueBwdGQAISA_fSD_Li256ELb0ELb0EEENS1_19SingleTileSchedulerILb0ELb0ELb0ELi128EEEEEEEEEvNT_6ParamsE$_ZZN4cute7crd2crdINS_5tupleIJiiiNS_1CILi0EEEEEENS1_IJNS2_ILi32EEENS2_ILi4EEENS2_ILi2EEENS2_ILi1EEEEEENS1_IJS8_S8_S8_S8_EEEEEDaRKT_RKT0_RKT1_ENKUlRKT_RKT0_RKT1_E_clIiS7_S8_EEDaSM_SP_SS_)
$_ZN7cutlass13device_kernelIN5flash19enable_sm80_to_sm89INS1_16FlashAttnBwdSm80INS1_25CollectiveMainloopBwdSm80ILi2ELi2EN4cute5tupleIJNS5_1CILi128EEES8_NS7_ILi64EEEEEENS_10bfloat16_tEfNS_4arch4Sm80ELb0ELb0ELb1ELb0ELb0ELb0ELb0ELb0ELi2ELi4ELi4ELi4ELb0EEENS1_24CollectiveEpilogueBwdGQAISA_fSD_Li256ELb0ELb0EEENS1_19SingleTileSchedulerILb0ELb0ELb0ELi128EEEEEEEEEvNT_6ParamsE$_ZZN4cute7crd2crdINS_5tupleIJiiiNS_1CILi0EEEEEENS1_IJNS2_ILi32EEENS2_ILi4EEENS2_ILi2EEENS2_ILi1EEEEEENS1_IJS8_S8_S8_S8_EEEEEDaRKT_RKT0_RKT1_ENKUlRKT_RKT0_RKT1_E_clIiS7_S8_EEDaSM_SP_SS_:
[----:B------:R-:W-:-:S04]  /*e1c0*/  MOV R3, 0x0 ;  /* 0x0000000000037802 */ /* 0x000fc80000000f00 */
[----:B------:R-:W-:Y:S05]  /*e1d0*/  RET.REL.NODEC R2 `(_ZN7cutlass13device_kernelIN5flash19enable_sm80_to_sm89INS1_16FlashAttnBwdSm80INS1_25CollectiveMainloopBwdSm80ILi2ELi2EN4cute5tupleIJNS5_1CILi128EEES8_NS7_ILi64EEEEEENS_10bfloat16_tEfNS_4arch4Sm80ELb0ELb0ELb1ELb0ELb0ELb0ELb0ELb0ELi2ELi4ELi4ELi4ELb0EEENS1_24CollectiveEpilogueBwdGQAISA_fSD_Li256ELb0ELb0EEENS1_19SingleTileSchedulerILb0ELb0ELb0ELi128EEEEEEEEEvNT_6ParamsE) ;  /* 0xffff1e2002007950 */ /* 0x000fea0003c3ffff */
        .type           $_ZN7cutlass13device_kernelIN5flash19enable_sm80_to_sm89INS1_16FlashAttnBwdSm80INS1_25CollectiveMainloopBwdSm80ILi2ELi2EN4cute5tupleIJNS5_1CILi128EEES8_NS7_ILi64EEEEEENS_10bfloat16_tEfNS_4arch4Sm80ELb0ELb0ELb1ELb0ELb0ELb0ELb0ELb0ELi2ELi4ELi4ELi4ELb0EEENS1_24CollectiveEpilogueBwdGQAISA_fSD_Li256ELb0ELb0EEENS1_19SingleTileSchedulerILb0ELb0ELb0ELi128EEEEEEEEEvNT_6ParamsE$_ZZN4cute7flattenINS_5tupleIJNS1_IJNS_1CILi0EEENS1_IJNS2_ILi1EEENS2_ILi512EEEiEEEEEENS2_ILi4096EEENS1_IJiNS2_ILi8192EEEEEEEEEEEDaRKT_ENKUlRKT_E_clIS7_EEDaSH_,@function
        .size           $_ZN7cutlass13device_kernelIN5flash19enable_sm80_to_sm89INS1_16FlashAttnBwdSm80INS1_25CollectiveMainloopBwdSm80ILi2ELi2EN4cute5tupleIJNS5_1CILi128EEES8_NS7_ILi64EEEEEENS_10bfloat16_tEfNS_4arch4Sm80ELb0ELb0ELb1ELb0ELb0ELb0ELb0ELb0ELi2ELi4ELi4ELi4ELb0EEENS1_24CollectiveEpilogueBwdGQAISA_fSD_Li256ELb0ELb0EEENS1_19SingleTileSchedulerILb0ELb0ELb0ELi128EEEEEEEEEvNT_6ParamsE$_ZZN4cute7flattenINS_5tupleIJNS1_IJNS_1CILi0EEENS1_IJNS2_ILi1EEENS2_ILi512EEEiEEEEEENS2_ILi4096EEENS1_IJiNS2_ILi8192EEEEEEEEEEEDaRKT_ENKUlRKT_E_clIS7_EEDaSH_,($_ZN7cutlass13device_kernelIN5flash19enable_sm80_to_sm89INS1_16FlashAttnBwdSm80INS1_25CollectiveMainloopBwdSm80ILi2ELi2EN4cute5tupleIJNS5_1CILi128EEES8_NS7_ILi64EEEEEENS_10bfloat16_tEfNS_4arch4Sm80ELb0ELb0ELb1ELb0ELb0ELb0ELb0ELb0ELi2ELi4ELi4ELi4ELb0EEENS1_24CollectiveEpilogueBwdGQAISA_fSD_Li256ELb0ELb0EEENS1_19SingleTileSchedulerILb0ELb0ELb0ELi128EEEEEEEEEvNT_6ParamsE$_ZZN4cute7flattenINS_5tupleIJNS1_IJNS_1CILi0EEENS1_IJNS2_ILi1EEENS2_ILi512EEEiEEEEEENS2_ILi4096EEENS1_IJiNS2_ILi8192EEEEEEEEEEEDaRKT_ENKUlRKT_E_clISA_EEDaSH_ - $_ZN7cutlass13device_kernelIN5flash19enable_sm80_to_sm89INS1_16FlashAttnBwdSm80INS1_25CollectiveMainloopBwdSm80ILi2ELi2EN4cute5tupleIJNS5_1CILi128EEES8_NS7_ILi64EEEEEENS_10bfloat16_tEfNS_4arch4Sm80ELb0ELb0ELb1ELb0ELb0ELb0ELb0ELb0ELi2ELi4ELi4ELi4ELb0EEENS1_24CollectiveEpilogueBwdGQAISA_fSD_Li256ELb0ELb0EEENS1_19SingleTileSchedulerILb0ELb0ELb0ELi128EEEEEEEEEvNT_6ParamsE$_ZZN4cute7flattenINS_5tupleIJNS1_IJNS_1CILi0EEENS1_IJNS2_ILi1EEENS2_ILi512EEEiEEEEEENS2_ILi4096EEENS1_IJiNS2_ILi8192EEEEEEEEEEEDaRKT_ENKUlRKT_E_clIS7_EEDaSH_)
$_ZN7cutlass13device_kernelIN5flash19enable_sm80_to_sm89INS1_16FlashAttnBwdSm80INS1_25CollectiveMainloopBwdSm80ILi2ELi2EN4cute5tupleIJNS5_1CILi128EEES8_NS7_ILi64EEEEEENS_10bfloat16_tEfNS_4arch4Sm80ELb0ELb0ELb1ELb0ELb0ELb0ELb0ELb0ELi2ELi4ELi4ELi4ELb0EEENS1_24CollectiveEpilogueBwdGQAISA_fSD_Li256ELb0ELb0EEENS1_19SingleTileSchedulerILb0ELb0ELb0ELi128EEEEEEEEEvNT_6ParamsE$_ZZN4cute7flattenINS_5tupleIJNS1_IJNS_1CILi0EEENS1_IJNS2_ILi1EEENS2_ILi512EEEiEEEEEENS2_ILi4096EEENS1_IJiNS2_ILi8192EEEEEEEEEEEDaRKT_ENKUlRKT_E_clIS7_EEDaSH_:
[----:B------:R-:W-:-:S06]  /*e1e0*/  IADD3 R3, R44, -c[0x0][0x20], RZ ;  /* 0x800008002c037a10 */ /* 0x000fcc0007ffe0ff */
[----:B------:R-:W5:Y:S01]  /*e1f0*/  LDL R3, [R3] ;  /* 0x0000000003037983 */ /* 0x000f620000100800 */
[----:B------:R-:W-:-:S03]  /*e200*/  MOV R2, 0xe220 ;  /* 0x0000e22000027802 */ /* 0x000fc60000000f00 */
[----:B-----5:R-:W-:Y:S05]  /*e210*/  CALL.REL.NOINC `($_ZN7cutlass13device_kernelIN5flash19enable_sm80_to_sm89INS1_16FlashAttnBwdSm80INS1_25CollectiveMainloopBwdSm80ILi2ELi2EN4cute5tupleIJNS5_1CILi128EEES8_NS7_ILi64EEEEEENS_10bfloat16_tEfNS_4arch4Sm80ELb0ELb0ELb1ELb0ELb0ELb0ELb0ELb0ELi2ELi4ELi4ELi4ELb0EEENS1_24CollectiveEpilogueBwdGQAISA_fSD_Li256ELb0ELb0EEENS1_19SingleTileSchedulerILb0ELb0ELb0ELi128EEEEEEEEEvNT_6ParamsE$_ZZN4cute16flatten_to_tupleINS_5tupleIJNS_1CILi0EEENS1_IJNS2_ILi1EEENS2_ILi512EEEiEEEEEEEEDaRKT_ENKUlRKT_E_clIS6_EEDaSD_) ;  /* 0xffffd3d000007944 */ /* 0x020fea0003c3ffff */
[----:B------:R-:W-:Y:S02]  /*e220*/  MOV R10, 0xe240 ;  /* 0x0000e240000a7802 */ /* 0x000fe40000000f00 */
[----:B------:R-:W-:Y:S05]  /*e230*/  CALL.REL.NOINC `($_ZN7cutlass13device_kernelIN5flash19enable_sm80_to_sm89INS1_16FlashAttnBwdSm80INS1_25CollectiveMainloopBwdSm80ILi2ELi2EN4cute5tupleIJNS5_1CILi128EEES8_NS7_ILi64EEEEEENS_10bfloat16_tEfNS_4arch4Sm80ELb0ELb0ELb1ELb0ELb0ELb0ELb0ELb0ELi2ELi4ELi4ELi4ELb0EEENS1_24CollectiveEpilogueBwdGQAISA_fSD_Li256ELb0ELb0EEENS1_19SingleTileSchedulerILb0ELb0ELb0ELi128EEEEEEEEEvNT_6ParamsE$_ZZN4cute12filter_tupleINS_5tupleIJNS_1CILi0EEENS1_IJNS2_ILi1EEENS2_ILi512EEEiEEEEEEZNS_16flatten_to_tupleIS7_EEDaRKT_EUlRKT_E_EEDaSB_OT0_ENKUlDpSE_E_clIJNS1_IJS3_EEES6_EEEDaSI_) ;  /* 0xffffc84000007944 */ /* 0x000fea0003c3ffff */
[----:B------:R-:W-:Y:S02]  /*e240*/  MOV R7, 0x0 ;  /* 0x0000000000077802 */ /* 0x000fe40000000f00 */
[----:B-----5:R-:W-:Y:S02]  /*e250*/  MOV R10, R2 ;  /* 0x00000002000a7202 */ /* 0x020fe40000000f00 */
[----:B------:R-:W-:Y:S05]  /*e260*/  RET.REL.NODEC R6 `(_ZN7cutlass13device_kernelIN5flash19enable_sm80_to_sm89INS1_16FlashAttnBwdSm80INS1_25CollectiveMainloopBwdSm80ILi2ELi2EN4cute5tupleIJNS5_1CILi128EEES8_NS7_ILi64EEEEEENS_10bfloat16_tEfNS_4arch4Sm80ELb0ELb0ELb1ELb0ELb0ELb0ELb0ELb0ELi2ELi4ELi4ELi4ELb0EEENS1_24CollectiveEpilogueBwdGQAISA_fSD_Li256ELb0ELb0EEENS1_19SingleTileSchedulerILb0ELb0ELb0ELi128EEEEEEEEEvNT_6ParamsE) ;  /* 0xffff1d9006007950 */ /* 0x000fea0003c3ffff */
        .type           $_ZN7cutlass13device_kernelIN5flash19enable_sm80_to_sm89INS1_16FlashAttnBwdSm80INS1_25CollectiveMainloopBwdSm80ILi2ELi2EN4cute5tupleIJNS5_1CILi128EEES8_NS7_ILi64EEEEEENS_10bfloat16_tEfNS_4arch4Sm80ELb0ELb0ELb1ELb0ELb0ELb0ELb0ELb0ELi2ELi4ELi4ELi4ELb0EEENS1_24CollectiveEpilogueBwdGQAISA_fSD_Li256ELb0ELb0EEENS1_19SingleTileSchedulerILb0ELb0ELb0ELi128EEEEEEEEEvNT_6ParamsE$_ZZN4cute7flattenINS_5tupleIJNS1_IJNS_1CILi0EEENS1_IJNS2_ILi1EEENS2_ILi512EEEiEEEEEENS2_ILi4096EEENS1_IJiNS2_ILi8192EEEEEEEEEEEDaRKT_ENKUlRKT_E_clISA_EEDaSH_,@function
        .size           $_ZN7cutlass13device_kernelIN5flash19enable_sm80_to_sm89INS1_16FlashAttnBwdSm80INS1_25CollectiveMainloopBwdSm80ILi2ELi2EN4cute5tupleIJNS5_1CILi128EEES8_NS7_ILi64EEEEEENS_10bfloat16_tEfNS_4arch4Sm80ELb0ELb0ELb1ELb0ELb0ELb0ELb0ELb0ELi2ELi4ELi4ELi4ELb0EEENS1_24CollectiveEpilogueBwdGQAISA_fSD_Li256ELb0ELb0EEENS1_19SingleTileSchedulerILb0ELb0ELb0ELi128EEEEEEEEEvNT_6ParamsE$_ZZN4cute7flattenINS_5tupleIJNS1_IJNS_1CILi0EEENS1_IJNS2_ILi1EEENS2_ILi512EEEiEEEEEENS2_ILi4096EEENS1_IJiNS2_ILi8192EEEEEEEEEEEDaRKT_ENKUlRKT_E_clISA_EEDaSH_,($_ZN7cutlass13device_kernelIN5flash19enable_sm80_to_sm89INS1_16FlashAttnBwdSm80INS1_25CollectiveMainloopBwdSm80ILi2ELi2EN4cute5tupleIJNS5_1CILi128EEES8_NS7_ILi64EEEEEENS_10bfloat16_tEfNS_4arch4Sm80ELb0ELb0ELb1ELb0ELb0ELb0ELb0ELb0ELi2ELi4ELi4ELi4ELb0EEENS1_24CollectiveEpilogueBwdGQAISA_fSD_Li256ELb0ELb0EEENS1_19SingleTileSchedulerILb0ELb0ELb0ELi128EEEEEEEEEvNT_6ParamsE$_ZZN4cute7flattenINS_5tupleIJNS_1CILi1EEENS1_IJNS2_ILi8EEEiiEEENS2_ILi64EEENS1_IJiNS2_ILi144EEENS2_ILi288EEEEEENS2_ILi512EEEEEEEEDaRKT_ENKUlRKT_E_clIS5_EEDaSH_ - $_ZN7cutlass13device_kernelIN5flash19enable_sm80_to_sm89INS1_16FlashAttnBwdSm80INS1_25CollectiveMainloopBwdSm80ILi2ELi2EN4cute5tupleIJNS5_1CILi128EEES8_NS7_ILi64EEEEEENS_10bfloat16_tEfNS_4arch4Sm80ELb0ELb0ELb1ELb0ELb0ELb0ELb0ELb0ELi2ELi4ELi4ELi4ELb0EEENS1_24CollectiveEpilogueBwdGQAISA_fSD_Li256ELb0ELb0EEENS1_19SingleTileSchedulerILb0ELb0ELb0ELi128EEEEEEEEEvNT_6ParamsE$_ZZN4cute7flattenINS_5tupleIJNS1_IJNS_1CILi0EEENS1_IJNS2_ILi1EEENS2_ILi512EEEiEEEEEENS2_ILi4096EEENS1_IJiNS2_ILi8192EEEEEEEEEEEDaRKT_ENKUlRKT_E_clISA_EEDaSH_)
$_ZN7cutlass13device_kernelIN5flash19enable_sm80_to_sm89INS1_16FlashAttnBwdSm80INS1_25CollectiveMainloopBwdSm80ILi2ELi2EN4cute5tupleIJNS5_1CILi128EEES8_NS7_ILi64EEEEEENS_10bfloat16_tEfNS_4arch4Sm80ELb0ELb0ELb1ELb0ELb0ELb0ELb0ELb0ELi2ELi4ELi4ELi4ELb0EEENS1_24CollectiveEpilogueBwdGQAISA_fSD_Li256ELb0ELb0EEENS1_19SingleTileSchedulerILb0ELb0ELb0ELi128EEEEEEEEEvNT_6ParamsE$_ZZN4cute7flattenINS_5tupleIJNS1_IJNS_1CILi0EEENS1_IJNS2_ILi1EEENS2_ILi512EEEiEEEEEENS2_ILi4096EEENS1_IJiNS2_ILi8192EEEEEEEEEEEDaRKT_ENKUlRKT_E_clISA_EEDaSH_:
[----:B------:R-:W-:Y:S02]  /*e270*/  MOV R6, R2 ;  /* 0x0000000200067202 */ /* 0x000fe40000000f00 */
[----:B------:R-:W-:-:S04]  /*e280*/  MOV R7, 0x0 ;  /* 0x0000000000077802 */ /* 0x000fc80000000f00 */
[----:B------:R-:W-:Y:S05]  /*e290*/  RET.REL.NODEC R6 `(_ZN7cutlass13device_kernelIN5flash19enable_sm80_to_sm89INS1_16FlashAttnBwdSm80INS1_25CollectiveMainloopBwdSm80ILi2ELi2EN4cute5tupleIJNS5_1CILi128EEES8_NS7_ILi64EEEEEENS_10bfloat16_tEfNS_4arch4Sm80ELb0ELb0ELb1ELb0ELb0ELb0ELb0ELb0ELi2ELi4ELi4ELi4ELb0EEENS1_24CollectiveEpilogueBwdGQAISA_fSD_Li256ELb0ELb0EEENS1_19SingleTileSchedulerILb0ELb0ELb0ELi128EEEEEEEEEvNT_6ParamsE) ;  /* 0xffff1d6006007950 */ /* 0x000fea0003c3ffff */
        .type           $_ZN7cutlass13device_kernelIN5flash19enable_sm80_to_sm89INS1_16FlashAttnBwdSm80INS1_25CollectiveMainloopBwdSm80ILi2ELi2EN4cute5tupleIJNS5_1CILi128EEES8_NS7_ILi64EEEEEENS_10bfloat16_tEfNS_4arch4Sm80ELb0ELb0ELb1ELb0ELb0ELb0ELb0ELb0ELi2ELi4ELi4ELi4ELb0EEENS1_24CollectiveEpilogueBwdGQAISA_fSD_Li256ELb0ELb0EEENS1_19SingleTileSchedulerILb0ELb0ELb0ELi128EEEEEEEEEvNT_6ParamsE$_ZZN4cute7flattenINS_5tupleIJNS_1CILi1EEENS1_IJNS2_ILi8EEEiiEEENS2_ILi64EEENS1_IJiNS2_ILi144EEENS2_ILi288EEEEEENS2_ILi512EEEEEEEEDaRKT_ENKUlRKT_E_clIS5_EEDaSH_,@function
        .size           $_ZN7cutlass13device_kernelIN5flash19enable_sm80_to_sm89INS1_16FlashAttnBwdSm80INS1_25CollectiveMainloopBwdSm80ILi2ELi2EN4cute5tupleIJNS5_1CILi128EEES8_NS7_ILi64EEEEEENS_10bfloat16_tEfNS_4arch4Sm80ELb0ELb0ELb1ELb0ELb0ELb0ELb0ELb0ELi2ELi4ELi4ELi4ELb0EEENS1_24CollectiveEpilogueBwdGQAISA_fSD_Li256ELb0ELb0EEENS1_19SingleTileSchedulerILb0ELb0ELb0ELi128EEEEEEEEEvNT_6ParamsE$_ZZN4cute7flattenINS_5tupleIJNS_1CILi1EEENS1_IJNS2_ILi8EEEiiEEENS2_ILi64EEENS1_IJiNS2_ILi144EEENS2_ILi288EEEEEENS2_ILi512EEEEEEEEDaRKT_ENKUlRKT_E_clIS5_EEDaSH_,($_ZN7cutlass13device_kernelIN5flash19enable_sm80_to_sm89INS1_16FlashAttnBwdSm80INS1_25CollectiveMainloopBwdSm80ILi2ELi2EN4cute5tupleIJNS5_1CILi128EEES8_NS7_ILi64EEEEEENS_10bfloat16_tEfNS_4arch4Sm80ELb0ELb0ELb1ELb0ELb0ELb0ELb0ELb0ELi2ELi4ELi4ELi4ELb0EEENS1_24CollectiveEpilogueBwdGQAISA_fSD_Li256ELb0ELb0EEENS1_19SingleTileSchedulerILb0ELb0ELb0ELi128EEEEEEEEEvNT_6ParamsE$_ZZN4cute7flattenINS_5tupleIJNS_1CILi1EEENS1_IJNS2_ILi8EEEiiEEENS2_ILi64EEENS1_IJiNS2_ILi144EEENS2_ILi288EEEEEENS2_ILi512EEEEEEEEDaRKT_ENKUlRKT_E_clIS9_EEDaSH_ - $_ZN7cutlass13device_kernelIN5flash19enable_sm80_to_sm89INS1_16FlashAttnBwdSm80INS1_25CollectiveMainloopBwdSm80ILi2ELi2EN4cute5tupleIJNS5_1CILi128EEES8_NS7_ILi64EEEEEENS_10bfloat16_tEfNS_4arch4Sm80ELb0ELb0ELb1ELb0ELb0ELb0ELb0ELb0ELi2ELi4ELi4ELi4ELb0EEENS1_24CollectiveEpilogueBwdGQAISA_fSD_Li256ELb0ELb0EEENS1_19SingleTileSchedulerILb0ELb0ELb0ELi128EEEEEEEEEvNT_6ParamsE$_ZZN4cute7flattenINS_5tupleIJNS_1CILi1EEENS1_IJNS2_ILi8EEEiiEEENS2_ILi64EEENS1_IJiNS2_ILi144EEENS2_ILi288EEEEEENS2_ILi512EEEEEEEEDaRKT_ENKUlRKT_E_clIS5_EEDaSH_)
$_ZN7cutlass13device_kernelIN5flash19enable_sm80_to_sm89INS1_16FlashAttnBwdSm80INS1_25CollectiveMainloopBwdSm80ILi2ELi2EN4cute5tupleIJNS5_1CILi128EEES8_NS7_ILi64EEEEEENS_10bfloat16_tEfNS_4arch4Sm80ELb0ELb0ELb1ELb0ELb0ELb0ELb0ELb0ELi2ELi4ELi4ELi4ELb0EEENS1_24CollectiveEpilogueBwdGQAISA_fSD_Li256ELb0ELb0EEENS1_19SingleTileSchedulerILb0ELb0ELb0ELi128EEEEEEEEEvNT_6ParamsE$_ZZN4cute7flattenINS_5tupleIJNS_1CILi1EEENS1_IJNS2_ILi8EEEiiEEENS2_ILi64EEENS1_IJiNS2_ILi144EEENS2_ILi288EEEEEENS2_ILi512EEEEEEEEDaRKT_ENKUlRKT_E_clIS5_EEDaSH_:
[----:B------:R-:W-:-:S04]  /*e2a0*/  MOV R5, 0x0 ;  /* 0x0000000000057802 */ /* 0x000fc80000000f00 */
[----:B------:R-:W-:Y:S05]  /*e2b0*/  RET.REL.NODEC R4 `(_ZN7cutlass13device_kernelIN5flash19enable_sm80_to_sm89INS1_16FlashAttnBwdSm80INS1_25CollectiveMainloopBwdSm80ILi2ELi2EN4cute5tupleIJNS5_1CILi128EEES8_NS7_ILi64EEEEEENS_10bfloat16_tEfNS_4arch4Sm80ELb0ELb0ELb1ELb0ELb0ELb0ELb0ELb0ELi2ELi4ELi4ELi4ELb0EEENS1_24CollectiveEpilogueBwdGQAISA_fSD_Li256ELb0ELb0EEENS1_19SingleTileSchedulerILb0ELb0ELb0ELi128EEEEEEEEEvNT_6ParamsE) ;  /* 0xffff1d4004007950 */ /* 0x000fea0003c3ffff */
        .type           $_ZN7cutlass13device_kernelIN5flash19enable_sm80_to_sm89INS1_16FlashAttnBwdSm80INS1_25CollectiveMainloopBwdSm80ILi2ELi2EN4cute5tupleIJNS5_1CILi128EEES8_NS7_ILi64EEEEEENS_10bfloat16_tEfNS_4arch4Sm80ELb0ELb0ELb1ELb0ELb0ELb0ELb0ELb0ELi2ELi4ELi4ELi4ELb0EEENS1_24CollectiveEpilogueBwdGQAISA_fSD_Li256ELb0ELb0EEENS1_19SingleTileSchedulerILb0ELb0ELb0ELi128EEEEEEEEEvNT_6ParamsE$_ZZN4cute7flattenINS_5tupleIJNS_1CILi1EEENS1_IJNS2_ILi8EEEiiEEENS2_ILi64EEENS1_IJiNS2_ILi144EEENS2_ILi288EEEEEENS2_ILi512EEEEEEEEDaRKT_ENKUlRKT_E_clIS9_EEDaSH_,@function
        .size           $_ZN7cutlass13device_kernelIN5flash19enable_sm80_to_sm89INS1_16FlashAttnBwdSm80INS1_25CollectiveMainloopBwdSm80ILi2ELi2EN4cute5tupleIJNS5_1CILi128EEES8_NS7_ILi64EEEEEENS_10bfloat16_tEfNS_4arch4Sm80ELb0ELb0ELb1ELb0ELb0ELb0ELb0ELb0ELi2ELi4ELi4ELi4ELb0EEENS1_24CollectiveEpilogueBwdGQAISA_fSD_Li256ELb0ELb0EEENS1_19SingleTileSchedulerILb0ELb0ELb0ELi128EEEEEEEEEvNT_6ParamsE$_ZZN4cute7flattenINS_5tupleIJNS_1CILi1EEENS1_IJNS2_ILi8EEEiiEEENS2_ILi64EEENS1_IJiNS2_ILi144EEENS2_ILi288EEEEEENS2_ILi512EEEEEEEEDaRKT_ENKUlRKT_E_clIS9_EEDaSH_,($_ZN7cutlass13device_kernelIN5flash19enable_sm80_to_sm89INS1_16FlashAttnBwdSm80INS1_25CollectiveMainloopBwdSm80ILi2ELi2EN4cute5tupleIJNS5_1CILi128EEES8_NS7_ILi64EEEEEENS_10bfloat16_tEfNS_4arch4Sm80ELb0ELb0ELb1ELb0ELb0ELb0ELb0ELb0ELi2ELi4ELi4ELi4ELb0EEENS1_24CollectiveEpilogueBwdGQAISA_fSD_Li256ELb0ELb0EEENS1_19SingleTileSchedulerILb0ELb0ELb0ELi128EEEEEEEEEvNT_6ParamsE$_ZZN4cute7flattenINS_5tupleIJNS_1CILi1EEENS1_IJiiiEEENS2_ILi64EEENS1_IJNS2_ILi72EEENS2_ILi144EEENS2_ILi288EEEEEENS2_ILi512EEEEEEEEDaRKT_ENKUlRKT_E_clIS4_EEDaSH_ - $_ZN7cutlass13device_kernelIN5flash19enable_sm80_to_sm89INS1_16FlashAttnBwdSm80INS1_25CollectiveMainloopBwdSm80ILi2ELi2EN4cute5tupleIJNS5_1CILi128EEES8_NS7_ILi64EEEEEENS_10bfloat16_tEfNS_4arch4Sm80ELb0ELb0ELb1ELb0ELb0ELb0ELb0ELb0ELi2ELi4ELi4ELi4ELb0EEENS1_24CollectiveEpilogueBwdGQAISA_fSD_Li256ELb0ELb0EEENS1_19SingleTileSchedulerILb0ELb0ELb0ELi128EEEEEEEEEvNT_6ParamsE$_ZZN4cute7flattenINS_5tupleIJNS_1CILi1EEENS1_IJNS2_ILi8EEEiiEEENS2_ILi64EEENS1_IJiNS2_ILi144EEENS2_ILi288EEEEEENS2_ILi512EEEEEEEEDaRKT_ENKUlRKT_E_clIS9_EEDaSH_)
$_ZN7cutlass13device_kernelIN5flash19enable_sm80_to_sm89INS1_16FlashAttnBwdSm80INS1_25CollectiveMainloopBwdSm80ILi2ELi2EN4cute5tupleIJNS5_1CILi128EEES8_NS7_ILi64EEEEEENS_10bfloat16_tEfNS_4arch4Sm80ELb0ELb0ELb1ELb0ELb0ELb0ELb0ELb0ELi2ELi4ELi4ELi4ELb0EEENS1_24CollectiveEpilogueBwdGQAISA_fSD_Li256ELb0ELb0EEENS1_19SingleTileSchedulerILb0ELb0ELb0ELi128EEEEEEEEEvNT_6ParamsE$_ZZN4cute7flattenINS_5tupleIJNS_1CILi1EEENS1_IJNS2_ILi8EEEiiEEENS2_ILi64EEENS1_IJiNS2_ILi144EEENS2_ILi288EEEEEENS2_ILi512EEEEEEEEDaRKT_ENKUlRKT_E_clIS9_EEDaSH_:
[----:B------:R-:W-:Y:S02]  /*e2c0*/  MOV R2, R5 ;  /* 0x0000000500027202 */ /* 0x000fe40000000f00 */
[----:B------:R-:W-:-:S04]  /*e2d0*/  MOV R5, 0x0 ;  /* 0x0000000000057802 */ /* 0x000fc80000000f00 */
[----:B------:R-:W-:Y:S05]  /*e2e0*/  RET.REL.NODEC R4 `(_ZN7cutlass13device_kernelIN5flash19enable_sm80_to_sm89INS1_16FlashAttnBwdSm80INS1_25CollectiveMainloopBwdSm80ILi2ELi2EN4cute5tupleIJNS5_1CILi128EEES8_NS7_ILi64EEEEEENS_10bfloat16_tEfNS_4arch4Sm80ELb0ELb0ELb1ELb0ELb0ELb0ELb0ELb0ELi2ELi4ELi4ELi4ELb0EEENS1_24CollectiveEpilogueBwdGQAISA_fSD_Li256ELb0ELb0EEENS1_19SingleTileSchedulerILb0ELb0ELb0ELi128EEEEEEEEEvNT_6ParamsE) ;  /* 0xffff1d1004007950 */ /* 0x000fea0003c3ffff */
        .type           $_ZN7cutlass13device_kernelIN5flash19enable_sm80_to_sm89INS1_16FlashAttnBwdSm80INS1_25CollectiveMainloopBwdSm80ILi2ELi2EN4cute5tupleIJNS5_1CILi128EEES8_NS7_ILi64EEEEEENS_10bfloat16_tEfNS_4arch4Sm80ELb0ELb0ELb1ELb0ELb0ELb0ELb0ELb0ELi2ELi4ELi4ELi4ELb0EEENS1_24CollectiveEpilogueBwdGQAISA_fSD_Li256ELb0ELb0EEENS1_19SingleTileSchedulerILb0ELb0ELb0ELi128EEEEEEEEEvNT_6ParamsE$_ZZN4cute7flattenINS_5tupleIJNS_1CILi1EEENS1_IJiiiEEENS2_ILi64EEENS1_IJNS2_ILi72EEENS2_ILi144EEENS2_ILi288EEEEEENS2_ILi512EEEEEEEEDaRKT_ENKUlRKT_E_clIS4_EEDaSH_,@function
        .size           $_ZN7cutlass13device_kernelIN5flash19enable_sm80_to_sm89INS1_16FlashAttnBwdSm80INS1_25CollectiveMainloopBwdSm80ILi2ELi2EN4cute5tupleIJNS5_1CILi128EEES8_NS7_ILi64EEEEEENS_10bfloat16_tEfNS_4arch4Sm80ELb0ELb0ELb1ELb0ELb0ELb0ELb0ELb0ELi2ELi4ELi4ELi4ELb0EEENS1_24CollectiveEpilogueBwdGQAISA_fSD_Li256ELb0ELb0EEENS1_19SingleTileSchedulerILb0ELb0ELb0ELi128EEEEEEEEEvNT_6ParamsE$_ZZN4cute7flattenINS_5tupleIJNS_1CILi1EEENS1_IJiiiEEENS2_ILi64EEENS1_IJNS2_ILi72EEENS2_ILi144EEENS2_ILi288EEEEEENS2_ILi512EEEEEEEEDaRKT_ENKUlRKT_E_clIS4_EEDaSH_,($_ZN7cutlass13device_kernelIN5flash19enable_sm80_to_sm89INS1_16FlashAttnBwdSm80INS1_25CollectiveMainloopBwdSm80ILi2ELi2EN4cute5tupleIJNS5_1CILi128EEES8_NS7_ILi64EEEEEENS_10bfloat16_tEfNS_4arch4Sm80ELb0ELb0ELb1ELb0ELb0ELb0ELb0ELb0ELi2ELi4ELi4ELi4ELb0EEENS1_24CollectiveEpilogueBwdGQAISA_fSD_Li256ELb0ELb0EEENS1_19SingleTileSchedulerILb0ELb0ELb0ELi128EEEEEEEEEvNT_6ParamsE$_ZZN4cute7idx2crdINS_5tupleIJiiNS_1CILi0EEEEEENS1_IJNS1_IJNS2_ILi4EEENS2_ILi8EEEEEENS2_ILi2EEENS2_ILi1EEEEEEEEDaRKT_RKT0_ENKUlRKT_RKT0_E_clIiS7_EEDaSJ_SM_ - $_ZN7cutlass13device_kernelIN5flash19enable_sm80_to_sm89INS1_16FlashAttnBwdSm80INS1_25CollectiveMainloopBwdSm80ILi2ELi2EN4cute5tupleIJNS5_1CILi128EEES8_NS7_ILi64EEEEEENS_10bfloat16_tEfNS_4arch4Sm80ELb0ELb0ELb1ELb0ELb0ELb0ELb0ELb0ELi2ELi4ELi4ELi4ELb0EEENS1_24CollectiveEpilogueBwdGQAISA_fSD_Li256ELb0ELb0EEENS1_19SingleTileSchedulerILb0ELb0ELb0ELi128EEEEEEEEEvNT_6ParamsE$_ZZN4cute7flattenINS_5tupleIJNS_1CILi1EEENS1_IJiiiEEENS2_ILi64EEENS1_IJNS2_ILi72EEENS2_ILi144EEENS2_ILi288EEEEEENS2_ILi512EEEEEEEEDaRKT_ENKUlRKT_E_clIS4_EEDaSH_)
$_ZN7cutlass13device_kernelIN5flash19enable_sm80_to_sm89INS1_16FlashAttnBwdSm80INS1_25CollectiveMainloopBwdSm80ILi2ELi2EN4cute5tupleIJNS5_1CILi128EEES8_NS7_ILi64EEEEEENS_10bfloat16_tEfNS_4arch4Sm80ELb0ELb0ELb1ELb0ELb0ELb0ELb0ELb0ELi2ELi4ELi4ELi4ELb0EEENS1_24CollectiveEpilogueBwdGQAISA_fSD_Li256ELb0ELb0EEENS1_19SingleTileSchedulerILb0ELb0ELb0ELi128EEEEEEEEEvNT_6ParamsE$_ZZN4cute7flattenINS_5tupleIJNS_1CILi1EEENS1_IJiiiEEENS2_ILi64EEENS1_IJNS2_ILi72EEENS2_ILi144EEENS2_ILi288EEEEEENS2_ILi512EEEEEEEEDaRKT_ENKUlRKT_E_clIS4_EEDaSH_:
[----:B------:R-:W-:Y:S02]  /*e2f0*/  MOV R6, R4 ;  /* 0x0000000400067202 */ /* 0x000fe40000000f00 */
[----:B------:R-:W-:-:S04]  /*e300*/  MOV R7, 0x0 ;  /* 0x0000000000077802 */ /* 0x000fc80000000f00 */
[----:B------:R-:W-:Y:S05]  /*e310*/  RET.REL.NODEC R6 `(_ZN7cutlass13device_kernelIN5flash19enable_sm80_to_sm89INS1_16FlashAttnBwdSm80INS1_25CollectiveMainloopBwdSm80ILi2ELi2EN4cute5tupleIJNS5_1CILi128EEES8_NS7_ILi64EEEEEENS_10bfloat16_tEfNS_4arch4Sm80ELb0ELb0ELb1ELb0ELb0ELb0ELb0ELb0ELi2ELi4ELi4ELi4ELb0EEENS1_24CollectiveEpilogueBwdGQAISA_fSD_Li256ELb0ELb0EEENS1_19SingleTileSchedulerILb0ELb0ELb0ELi128EEEEEEEEEvNT_6ParamsE) ;  /* 0xffff1ce006007950 */ /* 0x000fea0003c3ffff */
        .type           $_ZN7cutlass13device_kernelIN5flash19enable_sm80_to_sm89INS1_16FlashAttnBwdSm80INS1_25CollectiveMainloopBwdSm80ILi2ELi2EN4cute5tupleIJNS5_1CILi128EEES8_NS7_ILi64EEEEEENS_10bfloat16_tEfNS_4arch4Sm80ELb0ELb0ELb1ELb0ELb0ELb0ELb0ELb0ELi2ELi4ELi4ELi4ELb0EEENS1_24CollectiveEpilogueBwdGQAISA_fSD_Li256ELb0ELb0EEENS1_19SingleTileSchedulerILb0ELb0ELb0ELi128EEEEEEEEEvNT_6ParamsE$_ZZN4cute7idx2crdINS_5tupleIJiiNS_1CILi0EEEEEENS1_IJNS1_IJNS2_ILi4EEENS2_ILi8EEEEEENS2_ILi2EEENS2_ILi1EEEEEEEEDaRKT_RKT0_ENKUlRKT_RKT0_E_clIiS7_EEDaSJ_SM_,@function
        .size           $_ZN7cutlass13device_kernelIN5flash19enable_sm80_to_sm89INS1_16FlashAttnBwdSm80INS1_25CollectiveMainloopBwdSm80ILi2ELi2EN4cute5tupleIJNS5_1CILi128EEES8_NS7_ILi64EEEEEENS_10bfloat16_tEfNS_4arch4Sm80ELb0ELb0ELb1ELb0ELb0ELb0ELb0ELb0ELi2ELi4ELi4ELi4ELb0EEENS1_24CollectiveEpilogueBwdGQAISA_fSD_Li256ELb0ELb0EEENS1_19SingleTileSchedulerILb0ELb0ELb0ELi128EEEEEEEEEvNT_6ParamsE$_ZZN4cute7idx2crdINS_5tupleIJiiNS_1CILi0EEEEEENS1_IJNS1_IJNS2_ILi4EEENS2_ILi8EEEEEENS2_ILi2EEENS2_ILi1EEEEEEEEDaRKT_RKT0_ENKUlRKT_RKT0_E_clIiS7_EEDaSJ_SM_,($_ZN7cutlass13device_kernelIN5flash19enable_sm80_to_sm89INS1_16FlashAttnBwdSm80INS1_25CollectiveMainloopBwdSm80ILi2ELi2EN4cute5tupleIJNS5_1CILi128EEES8_NS7_ILi64EEEEEENS_10bfloat16_tEfNS_4arch4Sm80ELb0ELb0ELb1ELb0ELb0ELb0ELb0ELb0ELi2ELi4ELi4ELi4ELb0EEENS1_24CollectiveEpilogueBwdGQAISA_fSD_Li256ELb0ELb0EEENS1_19SingleTileSchedulerILb0ELb0ELb0ELi128EEEEEEEEEvNT_6ParamsE$_ZZN4cute7idx2crdINS_5tupleIJiiNS_1CILi0EEEEEENS1_IJNS1_IJNS2_ILi4EEENS2_ILi8EEEEEENS2_ILi2EEENS2_ILi1EEEEEEEEDaRKT_RKT0_ENKUlRKT_RKT0_E_clIiS8_EEDaSJ_SM_ - $_ZN7cutlass13device_kernelIN5flash19enable_sm80_to_sm89INS1_16FlashAttnBwdSm80INS1_25CollectiveMainloopBwdSm80ILi2ELi2EN4cute5tupleIJNS5_1CILi128EEES8_NS7_ILi64EEEEEENS_10bfloat16_tEfNS_4arch4Sm80ELb0ELb0ELb1ELb0ELb0ELb0ELb0ELb0ELi2ELi4ELi4ELi4ELb0EEENS1_24CollectiveEpilogueBwdGQAISA_fSD_Li256ELb0ELb0EEENS1_19SingleTileSchedulerILb0ELb0ELb0ELi128EEEEEEEEEvNT_6ParamsE$_ZZN4cute7idx2crdINS_5tupleIJiiNS_1CILi0EEEEEENS1_IJNS1_IJNS2_ILi4EEENS2_ILi8EEEEEENS2_ILi2EEENS2_ILi1EEEEEEEEDaRKT_RKT0_ENKUlRKT_RKT0_E_clIiS7_EEDaSJ_SM_)
$_ZN7cutlass13device_kernelIN5flash19enable_sm80_to_sm89INS1_16FlashAttnBwdSm80INS1_25CollectiveMainloopBwdSm80ILi2ELi2EN4cute5tupleIJNS5_1CILi128EEES8_NS7_ILi64EEEEEENS_10bfloat16_tEfNS_4arch4Sm80ELb0ELb0ELb1ELb0ELb0ELb0ELb0ELb0ELi2ELi4ELi4ELi4ELb0EEENS1_24CollectiveEpilogueBwdGQAISA_fSD_Li256ELb0ELb0EEENS1_19SingleTileSchedulerILb0ELb0ELb0ELi128EEEEEEEEEvNT_6ParamsE$_ZZN4cute7idx2crdINS_5tupleIJiiNS_1CILi0EEEEEENS1_IJNS1_IJNS2_ILi4EEENS2_ILi8EEEEEENS2_ILi2EEENS2_ILi1EEEEEEEEDaRKT_RKT0_ENKUlRKT_RKT0_E_clIiS7_EEDaSJ_SM_:
        /* <DEDUP_REMOVED lines=10> */
[----:B------:R-:W-:Y:S05]  /*e3c0*/  CALL.REL.NOINC `($_ZN7cutlass13device_kernelIN5flash19enable_sm80_to_sm89INS1_16FlashAttnBwdSm80INS1_25CollectiveMainloopBwdSm80ILi2ELi2EN4cute5tupleIJNS5_1CILi128EEES8_NS7_ILi64EEEEEENS_10bfloat16_tEfNS_4arch4Sm80ELb0ELb0ELb1ELb0ELb0ELb0ELb0ELb0ELi2ELi4ELi4ELi4ELb0EEENS1_24CollectiveEpilogueBwdGQAISA_fSD_Li256ELb0ELb0EEENS1_19SingleTileSchedulerILb0ELb0ELb0ELi128EEEEEEEEEvNT_6ParamsE$_ZN4cute5tupleIJiEEC2ERKi) ;  /* 0xffffbe2000007944 */ /* 0x000fea0003c3ffff */
[----:B------:R2:W5:Y:S01]  /*e3d0*/  LDL R73, [R1+0x1680] ;  /* 0x0016800001497983 */ /* 0x0005620000100800 */
[----:B-1----:R-:W-:Y:S01]  /*e3e0*/  IMAD.MOV.U32 R3, RZ, RZ, R8 ;  /* 0x000000ffff037224 */ /* 0x002fe200078e0008 */
[----:B------:R-:W-:-:S02]  /*e3f0*/  MOV R2, R9 ;  /* 0x0000000900027202 */ /* 0x000fc40000000f00 */
[----:B------:R-:W-:Y:S02]  /*e400*/  MOV R10, 0xe420 ;  /* 0x0000e420000a7802 */ /* 0x000fe40000000f00 */
[----:B--2--5:R-:W-:Y:S05]  /*e410*/  CALL.REL.NOINC `($_ZN7cutlass13device_kernelIN5flash19enable_sm80_to_sm89INS1_16FlashAttnBwdSm80INS1_25CollectiveMainloopBwdSm80ILi2ELi2EN4cute5tupleIJNS5_1CILi128EEES8_NS7_ILi64EEEEEENS_10bfloat16_tEfNS_4arch4Sm80ELb0ELb0ELb1ELb0ELb0ELb0ELb0ELb0ELi2ELi4ELi4ELi4ELb0EEENS1_24CollectiveEpilogueBwdGQAISA_fSD_Li256ELb0ELb0EEENS1_19SingleTileSchedulerILb0ELb0ELb0ELi128EEEEEEEEEvNT_6ParamsE$_ZN4cute5tupleIJiEEC2ERKi) ;  /* 0xffffbdd000007944 */ /* 0x024fea0003c3ffff */
[----:B------:R2:W5:Y:S01]  /*e420*/  LDL R8, [R1+0x1680] ;  /* 0x0016800001087983 */ /* 0x0005620000100800 */
[----:B-1----:R-:W-:Y:S01]  /*e430*/  IMAD.MOV.U32 R3, RZ, RZ, R73 ;  /* 0x000000ffff037224 */ /* 0x002fe200078e0049 */
[----:B------:R-:W-:Y:S02]  /*e440*/  MOV R2, R7 ;  /* 0x0000000700027202 */ /* 0x000fe40000000f00 */
[----:B------:R-:W-:Y:S02]  /*e450*/  MOV R10, 0xe470 ;  /* 0x0000e470000a7802 */ /* 0x000fe40000000f00 */
[----:B--2--5:R-:W-:Y:S05]  /*e460*/  CALL.REL.NOINC `($_ZN7cutlass13device_kernelIN5flash19enable_sm80_to_sm89INS1_16FlashAttnBwdSm80INS1_25CollectiveMainloopBwdSm80ILi2ELi2EN4cute5tupleIJNS5_1CILi128EEES8_NS7_ILi64EEEEEENS_10bfloat16_tEfNS_4arch4Sm80ELb0ELb0ELb1ELb0ELb0ELb0ELb0ELb0ELi2ELi4ELi4ELi4ELb0EEENS1_24CollectiveEpilogueBwdGQAISA_fSD_Li256ELb0ELb0EEENS1_19SingleTileSchedulerILb0ELb0ELb0ELi128EEEEEEEEEvNT_6ParamsE$_ZN4cute5tupleIJiEEC2ERKi) ;  /* 0xffffbd8000007944 */ /* 0x024fea0003c3ffff */
[----:B-1----:R1:W5:Y:S01]  /*e470*/  LDL R3, [R1+0x1684] ;  /* 0x0016840001037983 */ /* 0x0023620000100800 */
[----:B------:R-:W-:Y:S02]  /*e480*/  MOV R2, R9 ;  /* 0x0000000900027202 */ /* 0x000fe40000000f00 */
[----:B------:R-:W-:Y:S02]  /*e490*/  MOV R10, 0xe4b0 ;  /* 0x0000e4b0000a7802 */ /* 0x000fe40000000f00 */
[----:B-1---5:R-:W-:Y:S05]  /*e4a0*/  CALL.REL.NOINC `($_ZN7cutlass13device_kernelIN5flash19enable_sm80_to_sm89INS1_16FlashAttnBwdSm80INS1_25CollectiveMainloopBwdSm80ILi2ELi2EN4cute5tupleIJNS5_1CILi128EEES8_NS7_ILi64EEEEEENS_10bfloat16_tEfNS_4arch4Sm80ELb0ELb0ELb1ELb0ELb0ELb0ELb0ELb0ELi2ELi4ELi4ELi4ELb0EEENS1_24CollectiveEpilogueBwdGQAISA_fSD_Li256ELb0ELb0EEENS1_19SingleTileSchedulerILb0ELb0ELb0ELi128EEEEEEEEEvNT_6ParamsE$_ZN4cute5tupleIJiEEC2ERKi) ;  /* 0xffffbd4000007944 */ /* 0x022fea0003c3ffff */
[----:B------:R2:W5:Y:S01]  /*e4b0*/  LDL R73, [R1+0x1680] ;  /* 0x0016800001497983 */ /* 0x0005620000100800 */
[----:B-1----:R-:W-:Y:S01]  /*e4c0*/  IMAD.MOV.U32 R2, RZ, RZ, R7 ;  /* 0x000000ffff027224 */ /* 0x002fe200078e0007 */
[----:B------:R-:W-:Y:S02]  /*e4d0*/  MOV R3, R8 ;  /* 0x0000000800037202 */ /* 0x000fe40000000f00 */
[----:B------:R-:W-:-:S02]  /*e4e0*/  MOV R10, 0xe500 ;  /* 0x0000e500000a7802 */ /* 0x000fc40000000f00 */
[----:B--2--5:R-:W-:Y:S05]  /*e4f0*/  CALL.REL.NOINC `($_ZN7cutlass13device_kernelIN5flash19enable_sm80_to_sm89INS1_16FlashAttnBwdSm80INS1_25CollectiveMainloopBwdSm80ILi2ELi2EN4cute5tupleIJNS5_1CILi128EEES8_NS7_ILi64EEEEEENS_10bfloat16_tEfNS_4arch4Sm80ELb0ELb0ELb1ELb0ELb0ELb0ELb0ELb0ELi2ELi4ELi4ELi4ELb0EEENS1_24CollectiveEpilogueBwdGQAISA_fSD_Li256ELb0ELb0EEENS1_19SingleTileSchedulerILb0ELb0ELb0ELi128EEEEEEEEEvNT_6ParamsE$_ZN4cute5tupleIJiEEC2ERKi) ;  /* 0xffffbcf000007944 */ /* 0x024fea0003c3ffff */
[----:B-1----:R1:W5:Y:S01]  /*e500*/  LDL R3, [R1+0x1684] ;  /* 0x0016840001037983 */ /* 0x0023620000100800 */
[----:B------:R-:W-:-:S03]  /*e510*/  MOV R8, 0xe530 ;  /* 0x0000e53000087802 */ /* 0x000fc60000000f00 */
[----:B-1---5:R-:W-:Y:S05]  /*e520*/  CALL.REL.NOINC `($_ZN7cutlass13device_kernelIN5flash19enable_sm80_to_sm89INS1_16FlashAttnBwdSm80INS1_25CollectiveMainloopBwdSm80ILi2ELi2EN4cute5tupleIJNS5_1CILi128EEES8_NS7_ILi64EEEEEENS_10bfloat16_tEfNS_4arch4Sm80ELb0ELb0ELb1ELb0ELb0ELb0ELb0ELb0ELi2ELi4ELi4ELi4ELb0EEENS1_24CollectiveEpilogueBwdGQAISA_fSD_Li256ELb0ELb0EEENS1_19SingleTileSchedulerILb0ELb0ELb0ELi128EEEEEEEEEvNT_6ParamsE$_ZN4cute5tupleIJNS_1CILi0EEEiEEC2ERKS2_RKi) ;  /* 0xffffbbe000007944 */ /* 0x022fea0003c3ffff */
[----:B------:R1:W5:Y:S01]  /*e530*/  LDL R8, [R1+0x1680] ;  /* 0x0016800001087983 */ /* 0x0003620000100800 */
[----:B------:R-:W-:Y:S01]  /*e540*/  IMAD.MOV.U32 R3, RZ, RZ, R73 ;  /* 0x000000ffff037224 */ /* 0x000fe200078e0049 */
[----:B------:R-:W-:-:S02]  /*e550*/  MOV R2, R9 ;  /* 0x0000000900027202 */ /* 0x000fc40000000f00 */
[----:B------:R-:W-:Y:S02]  /*e560*/  MOV R6, 0xe580 ;  /* 0x0000e58000067802 */ /* 0x000fe40000000f00 */
[----:B-1---5:R-:W-:Y:S05]  /*e570*/  CALL.REL.NOINC `($_ZN7cutlass13device_kernelIN5flash19enable_sm80_to_sm89INS1_16FlashAttnBwdSm80INS1_25CollectiveMainloopBwdSm80ILi2ELi2EN4cute5tupleIJNS5_1CILi128EEES8_NS7_ILi64EEEEEENS_10bfloat16_tEfNS_4arch4Sm80ELb0ELb0ELb1ELb0ELb0ELb0ELb0ELb0ELi2ELi4ELi4ELi4ELb0EEENS1_24CollectiveEpilogueBwdGQAISA_fSD_Li256ELb0ELb0EEENS1_19SingleTileSchedulerILb0ELb0ELb0ELi128EEEEEEEEEvNT_6ParamsE$_ZN4cute3eso3ESOILb0ELb1EJiNS_1CILi0EEEEEC2ERKiRKS3_) ;  /* 0xffff815000007944 */ /* 0x022fea0003c3ffff */
[----:B------:R2:W5:Y:S01]  /*e580*/  LDL R10, [R1+0x1680] ;  /* 0x00168000010a7983 */ /* 0x0005620000100800 */
[----:B------:R-:W-:-:S03]  /*e590*/  MOV R90, 0xe5c0 ;  /* 0x0000e5c0005a7802 */ /* 0x000fc60000000f00 */
[----:B------:R2:W-:Y:S04]  /*e5a0*/  STL [R1+0x1680], R8 ;  /* 0x0016800801007387 */ /* 0x0005e80000100800 */
[----:B-12--5:R-:W-:Y:S05]  /*e5b0*/  CALL.REL.NOINC `($_ZN7cutlass13device_kernelIN5flash19enable_sm80_to_sm89INS1_16FlashAttnBwdSm80INS1_25CollectiveMainloopBwdSm80ILi2ELi2EN4cute5tupleIJNS5_1CILi128EEES8_NS7_ILi64EEEEEENS_10bfloat16_tEfNS_4arch4Sm80ELb0ELb0ELb1ELb0ELb0ELb0ELb0ELb0ELi2ELi4ELi4ELi4ELb0EEENS1_24CollectiveEpilogueBwdGQAISA_fSD_Li256ELb0ELb0EEENS1_19SingleTileSchedulerILb0ELb0ELb0ELi128EEEEEEEEEvNT_6ParamsE$_ZZN4cuteplIJiEJNS_1CILi0EEEiEEEDaRKNS_15ArithmeticTupleIJDpT_EEERKNS3_IJDpT0_EEEENKUlDpRKT_E_clIJiiEEEDaSH_) ;  /* 0x00000dc000007944 */ /* 0x026fea0003c00000 */
[----:B-----5:R-:W-:Y:S02]  /*e5c0*/  MOV R7, R2 ;  /* 0x0000000200077202 */ /* 0x020fe40000000f00 */
[----:B------:R-:W-:Y:S02]  /*e5d0*/  MOV R2, 0xe5f0 ;  /* 0x0000e5f000027802 */ /* 0x000fe40000000f00 */
[----:B-1----:R-:W-:Y:S05]  /*e5e0*/  CALL.REL.NOINC `($_ZN7cutlass13device_kernelIN5flash19enable_sm80_to_sm89INS1_16FlashAttnBwdSm80INS1_25CollectiveMainloopBwdSm80ILi2ELi2EN4cute5tupleIJNS5_1CILi128EEES8_NS7_ILi64EEEEEENS_10bfloat16_tEfNS_4arch4Sm80ELb0ELb0ELb1ELb0ELb0ELb0ELb0ELb0ELi2ELi4ELi4ELi4ELb0EEENS1_24CollectiveEpilogueBwdGQAISA_fSD_Li256ELb0ELb0EEENS1_19SingleTileSchedulerILb0ELb0ELb0ELi128EEEEEEEEEvNT_6ParamsE$_ZZN4cute19as_arithmetic_tupleINS_15ArithmeticTupleIJiiEEEEEDaRKT_ENKUlRKT_E_clIiEEDaS8_) ;  /* 0xffffd1b000007944 */ /* 0x002fea0003c3ffff */
[----:B------:R-:W-:Y:S01]  /*e5f0*/  IMAD.MOV.U32 R7, RZ, RZ, R3 ;  /* 0x000000ffff077224 */ /* 0x000fe200078e0003 */
[----:B------:R-:W-:Y:S02]  /*e600*/  MOV R10, R6 ;  /* 0x00000006000a7202 */ /* 0x000fe40000000f00 */
[----:B------:R-:W-:Y:S02]  /*e610*/  MOV R2, 0xe630 ;  /* 0x0000e63000027802 */ /* 0x000fe40000000f00 */
[----:B------:R-:W-:Y:S05]  /*e620*/  CALL.REL.NOINC `($_ZN7cutlass13device_kernelIN5flash19enable_sm80_to_sm89INS1_16FlashAttnBwdSm80INS1_25CollectiveMainloopBwdSm80ILi2ELi2EN4cute5tupleIJNS5_1CILi128EEES8_NS7_ILi64EEEEEENS_10bfloat16_tEfNS_4arch4Sm80ELb0ELb0ELb1ELb0ELb0ELb0ELb0ELb0ELi2ELi4ELi4ELi4ELb0EEENS1_24CollectiveEpilogueBwdGQAISA_fSD_Li256ELb0ELb0EEENS1_19SingleTileSchedulerILb0ELb0ELb0ELi128EEEEEEEEEvNT_6ParamsE$_ZZN4cute19as_arithmetic_tupleINS_15ArithmeticTupleIJiiEEEEEDaRKT_ENKUlRKT_E_clIiEEDaS8_) ;  /* 0xffffd17000007944 */ /* 0x000fea0003c3ffff */
[----:B------:R1:W-:Y:S01]  /*e630*/  STL [R1+0x1680], R6 ;  /* 0x0016800601007387 */ /* 0x0003e20000100800 */
[----:B------:R-:W-:-:S03]  /*e640*/  MOV R90, 0xe660 ;  /* 0x0000e660005a7802 */ /* 0x000fc60000000f00 */
[----:B-1----:R-:W-:Y:S05]  /*e650*/  CALL.REL.NOINC `($_ZN7cutlass13device_kernelIN5flash19enable_sm80_to_sm89INS1_16FlashAttnBwdSm80INS1_25CollectiveMainloopBwdSm80ILi2ELi2EN4cute5tupleIJNS5_1CILi128EEES8_NS7_ILi64EEEEEENS_10bfloat16_tEfNS_4arch4Sm80ELb0ELb0ELb1ELb0ELb0ELb0ELb0ELb0ELi2ELi4ELi4ELi4ELb0EEENS1_24CollectiveEpilogueBwdGQAISA_fSD_Li256ELb0ELb0EEENS1_19SingleTileSchedulerILb0ELb0ELb0ELi128EEEEEEEEEvNT_6ParamsE$_ZZN4cute19as_arithmetic_tupleINS_15ArithmeticTupleIJiiEEEEEDaRKT_ENKUlDpRKT_E_clIJiiEEEDaS9_) ;  /* 0xffffd0c000007944 */ /* 0x002fea0003c3ffff */
[----:B-----5:R-:W-:Y:S02]  /*e660*/  MOV R6, R2 ;  /* 0x0000000200067202 */ /* 0x020fe40000000f00 */
[----:B------:R-:W-:Y:S02]  /*e670*/  MOV R2, 0xe690 ;  /* 0x0000e69000027802 */ /* 0x000fe40000000f00 */
[----:B-1----:R-:W-:Y:S05]  /*e680*/  CALL.REL.NOINC `($_ZN7cutlass13device_kernelIN5flash19enable_sm80_to_sm89INS1_16FlashAttnBwdSm80INS1_25CollectiveMainloopBwdSm80ILi2ELi2EN4cute5tupleIJNS5_1CILi128EEES8_NS7_ILi64EEEEEENS_10bfloat16_tEfNS_4arch4Sm80ELb0ELb0ELb1ELb0ELb0ELb0ELb0ELb0ELi2ELi4ELi4ELi4ELb0EEENS1_24CollectiveEpilogueBwdGQAISA_fSD_Li256ELb0ELb0EEENS1_19SingleTileSchedulerILb0ELb0ELb0ELi128EEEEEEEEEvNT_6ParamsE$_ZZN4cute14transform_leafINS_15ArithmeticTupleIJiiEEENS_8identityEEEDaRKT_OT0_ENKUlRKT_E_clIiEEDaSB_) ;  /* 0xffffcee000007944 */ /* 0x002fea0003c3ffff */
[----:B------:R-:W-:Y:S01]  /*e690*/  IMAD.MOV.U32 R6, RZ, RZ, R3 ;  /* 0x000000ffff067224 */ /* 0x000fe200078e0003 */
[----:B------:R-:W-:Y:S02]  /*e6a0*/  MOV R10, R8 ;  /* 0x00000008000a7202 */ /* 0x000fe40000000f00 */
[----:B------:R-:W-:-:S02]  /*e6b0*/  MOV R2, 0xe6d0 ;  /* 0x0000e6d000027802 */ /* 0x000fc40000000f00 */
[----:B------:R-:W-:Y:S05]  /*e6c0*/  CALL.REL.NOINC `($_ZN7cutlass13device_kernelIN5flash19enable_sm80_to_sm89INS1_16FlashAttnBwdSm80INS1_25CollectiveMainloopBwdSm80ILi2ELi2EN4cute5tupleIJNS5_1CILi128EEES8_NS7_ILi64EEEEEENS_10bfloat16_tEfNS_4arch4Sm80ELb0ELb0ELb1ELb0ELb0ELb0ELb0ELb0ELi2ELi4ELi4ELi4ELb0EEENS1_24CollectiveEpilogueBwdGQAISA_fSD_Li256ELb0ELb0EEENS1_19SingleTileSchedulerILb0ELb0ELb0ELi128EEEEEEEEEvNT_6ParamsE$_ZZN4cute14transform_leafINS_15ArithmeticTupleIJiiEEENS_8identityEEEDaRKT_OT0_ENKUlRKT_E_clIiEEDaSB_) ;  /* 0xffffcea000007944 */ /* 0x000fea0003c3ffff */
[----:B------:R1:W-:Y:S01]  /*e6d0*/  STL [R1+0x1680], R8 ;  /* 0x0016800801007387 */ /* 0x0003e20000100800 */
[----:B------:R-:W-:-:S03]  /*e6e0*/  MOV R6, 0xe700 ;  /* 0x0000e70000067802 */ /* 0x000fc60000000f00 */
[----:B-1----:R-:W-:Y:S05]  /*e6f0*/  CALL.REL.NOINC `($_ZN7cutlass13device_kernelIN5flash19enable_sm80_to_sm89INS1_16FlashAttnBwdSm80INS1_25CollectiveMainloopBwdSm80ILi2ELi2EN4cute5tupleIJNS5_1CILi128EEES8_NS7_ILi64EEEEEENS_10bfloat16_tEfNS_4arch4Sm80ELb0ELb0ELb1ELb0ELb0ELb0ELb0ELb0ELi2ELi4ELi4ELi4ELb0EEENS1_24CollectiveEpilogueBwdGQAISA_fSD_Li256ELb0ELb0EEENS1_19SingleTileSchedulerILb0ELb0ELb0ELi128EEEEEEEEEvNT_6ParamsE$_ZZN4cute9transformINS_15ArithmeticTupleIJiiEEEZNS_14transform_leafIS2_NS_8identityEEEDaRKT_OT0_EUlRKT_E_EEDaS7_S9_ENKUlDpSC_E_clIJiiEEEDaSE_) ;  /* 0x0000064000007944 */ /* 0x002fea0003c00000 */
[----:B------:R-:W-:Y:S02]  /*e700*/  MOV R73, 0x0 ;  /* 0x0000000000497802 */ /* 0x000fe40000000f00 */
[----:B-----5:R-:W-:-:S02]  /*e710*/  MOV R10, R2 ;  /* 0x00000002000a7202 */ /* 0x020fc40000000f00 */
[----:B------:R-:W-:Y:S01]  /*e720*/  MOV R8, R3 ;  /* 0x0000000300087202 */ /* 0x000fe20000000f00 */
[----:B------:R-:W-:Y:S06]  /*e730*/  RET.REL.NODEC R72 `(_ZN7cutlass13device_kernelIN5flash19enable_sm80_to_sm89INS1_16FlashAttnBwdSm80INS1_25CollectiveMainloopBwdSm80ILi2ELi2EN4cute5tupleIJNS5_1CILi128EEES8_NS7_ILi64EEEEEENS_10bfloat16_tEfNS_4arch4Sm80ELb0ELb0ELb1ELb0ELb0ELb0ELb0ELb0ELi2ELi4ELi4ELi4ELb0EEENS1_24CollectiveEpilogueBwdGQAISA_fSD_Li256ELb0ELb0EEENS1_19SingleTileSchedulerILb0ELb0ELb0ELi128EEEEEEEEEvNT_6ParamsE) ;  /* 0xffff18c048007950 */ /* 0x000fec0003c3ffff */
        .type           $_ZN7cutlass13device_kernelIN5flash19enable_sm80_to_sm89INS1_16FlashAttnBwdSm80INS1_25CollectiveMainloopBwdSm80ILi2ELi2EN4cute5tupleIJNS5_1CILi128EEES8_NS7_ILi64EEEEEENS_10bfloat16_tEfNS_4arch4Sm80ELb0ELb0ELb1ELb0ELb0ELb0ELb0ELb0ELi2ELi4ELi4ELi4ELb0EEENS1_24CollectiveEpilogueBwdGQAISA_fSD_Li256ELb0ELb0EEENS1_19SingleTileSchedulerILb0ELb0ELb0ELi128EEEEEEEEEvNT_6ParamsE$_ZZN4cute7idx2crdINS_5tupleIJiiNS_1CILi0EEEEEENS1_IJNS1_IJNS2_ILi4EEENS2_ILi8EEEEEENS2_ILi2EEENS2_ILi1EEEEEEEEDaRKT_RKT0_ENKUlRKT_RKT0_E_clIiS8_EEDaSJ_SM_,@function
        .size           $_ZN7cutlass13device_kernelIN5flash19enable_sm80_to_sm89INS1_16FlashAttnBwdSm80INS1_25CollectiveMainloopBwdSm80ILi2ELi2EN4cute5tupleIJNS5_1CILi128EEES8_NS7_ILi64EEEEEENS_10bfloat16_tEfNS_4arch4Sm80ELb0ELb0ELb1ELb0ELb0ELb0ELb0ELb0ELi2ELi4ELi4ELi4ELb0EEENS1_24CollectiveEpilogueBwdGQAISA_fSD_Li256ELb0ELb0EEENS1_19SingleTileSchedulerILb0ELb0ELb0ELi128EEEEEEEEEvNT_6ParamsE$_ZZN4cute7idx2crdINS_5tupleIJiiNS_1CILi0EEEEEENS1_IJNS1_IJNS2_ILi4EEENS2_ILi8EEEEEENS2_ILi2EEENS2_ILi1EEEEEEEEDaRKT_RKT0_ENKUlRKT_RKT0_E_clIiS8_EEDaSJ_SM_,($_ZN7cutlass13device_kernelIN5flash19enable_sm80_to_sm89INS1_16FlashAttnBwdSm80INS1_25CollectiveMainloopBwdSm80ILi2ELi2EN4cute5tupleIJNS5_1CILi128EEES8_NS7_ILi64EEEEEENS_10bfloat16_tEfNS_4arch4Sm80ELb0ELb0ELb1ELb0ELb0ELb0ELb0ELb0ELi2ELi4ELi4ELi4ELb0EEENS1_24CollectiveEpilogueBwdGQAISA_fSD_Li256ELb0ELb0EEENS1_19SingleTileSchedulerILb0ELb0ELb0ELi128EEEEEEEEEvNT_6ParamsE$_ZZN4cute7idx2crdINS_5tupleIJiiNS_1CILi0EEEEEENS1_IJNS1_IJNS2_ILi4EEENS2_ILi8EEEEEES5_NS2_ILi1EEEEEEEEDaRKT_RKT0_ENKUlRKT_RKT0_E_clIiS5_EEDaSI_SL_ - $_ZN7cutlass13device_kernelIN5flash19enable_sm80_to_sm89INS1_16FlashAttnBwdSm80INS1_25CollectiveMainloopBwdSm80ILi2ELi2EN4cute5tupleIJNS5_1CILi128EEES8_NS7_ILi64EEEEEENS_10bfloat16_tEfNS_4arch4Sm80ELb0ELb0ELb1ELb0ELb0ELb0ELb0ELb0ELi2ELi4ELi4ELi4ELb0EEENS1_24CollectiveEpilogueBwdGQAISA_fSD_Li256ELb0ELb0EEENS1_19SingleTileSchedulerILb0ELb0ELb0ELi128EEEEEEEEEvNT_6ParamsE$_ZZN4cute7idx2crdINS_5tupleIJiiNS_1CILi0EEEEEENS1_IJNS1_IJNS2_ILi4EEENS2_ILi8EEEEEENS2_ILi2EEENS2_ILi1EEEEEEEEDaRKT_RKT0_ENKUlRKT_RKT0_E_clIiS8_EEDaSJ_SM_)
$_ZN7cutlass13device_kernelIN5flash19enable_sm80_to_sm89INS1_16FlashAttnBwdSm80INS1_25CollectiveMainloopBwdSm80ILi2ELi2EN4cute5tupleIJNS5_1CILi128EEES8_NS7_ILi64EEEEEENS_10bfloat16_tEfNS_4arch4Sm80ELb0ELb0ELb1ELb0ELb0ELb0ELb0ELb0ELi2ELi4ELi4ELi4ELb0EEENS1_24CollectiveEpilogueBwdGQAISA_fSD_Li256ELb0ELb0EEENS1_19SingleTileSchedulerILb0ELb0ELb0ELi128EEEEEEEEEvNT_6ParamsE$_ZZN4cute7idx2crdINS_5tupleIJiiNS_1CILi0EEEEEENS1_IJNS1_IJNS2_ILi4EEENS2_ILi8EEEEEENS2_ILi2EEENS2_ILi1EEEEEEEEDaRKT_RKT0_ENKUlRKT_RKT0_E_clIiS8_EEDaSJ_SM_:
[----:B------:R-:W-:Y:S02]  /*e740*/  MOV R3, 0x0 ;  /* 0x0000000000037802 */ /* 0x000fe40000000f00 */
[----:B------:R-:W-:Y:S02]  /*e750*/  MOV R6, R5 ;  /* 0x0000000500067202 */ /* 0x000fe40000000f00 */
[----:B------:R-:W-:Y:S05]  /*e760*/  RET.REL.NODEC R2 `(_ZN7cutlass13device_kernelIN5flash19enable_sm80_to_sm89INS1_16FlashAttnBwdSm80INS1_25CollectiveMainloopBwdSm80ILi2ELi2EN4cute5tupleIJNS5_1CILi128EEES8_NS7_ILi64EEEEEENS_10bfloat16_tEfNS_4arch4Sm80ELb0ELb0ELb1ELb0ELb0ELb0ELb0ELb0ELi2ELi4ELi4ELi4ELb0EEENS1_24CollectiveEpilogueBwdGQAISA_fSD_Li256ELb0ELb0EEENS1_19SingleTileSchedulerILb0ELb0ELb0ELi128EEEEEEEEEvNT_6ParamsE) ;  /* 0xffff189002007950 */ /* 0x000fea0003c3ffff */
        .type           $_ZN7cutlass13device_kernelIN5flash19enable_sm80_to_sm89INS1_16FlashAttnBwdSm80INS1_25CollectiveMainloopBwdSm80ILi2ELi2EN4cute5tupleIJNS5_1CILi128EEES8_NS7_ILi64EEEEEENS_10bfloat16_tEfNS_4arch4Sm80ELb0ELb0ELb1ELb0ELb0ELb0ELb0ELb0ELi2ELi4ELi4ELi4ELb0EEENS1_24CollectiveEpilogueBwdGQAISA_fSD_Li256ELb0ELb0EEENS1_19SingleTileSchedulerILb0ELb0ELb0ELi128EEEEEEEEEvNT_6ParamsE$_ZZN4cute7idx2crdINS_5tupleIJiiNS_1CILi0EEEEEENS1_IJNS1_IJNS2_ILi4EEENS2_ILi8EEEEEES5_NS2_ILi1EEEEEEEEDaRKT_RKT0_ENKUlRKT_RKT0_E_clIiS5_EEDaSI_SL_,@function
        .size           $_ZN7cutlass13device_kernelIN5flash19enable_sm80_to_sm89INS1_16FlashAttnBwdSm80INS1_25CollectiveMainloopBwdSm80ILi2ELi2EN4cute5tupleIJNS5_1CILi128EEES8_NS7_ILi64EEEEEENS_10bfloat16_tEfNS_4arch4Sm80ELb0ELb0ELb1ELb0ELb0ELb0ELb0ELb0ELi2ELi4ELi4ELi4ELb0EEENS1_24CollectiveEpilogueBwdGQAISA_fSD_Li256ELb0ELb0EEENS1_19SingleTileSchedulerILb0ELb0ELb0ELi128EEEEEEEEEvNT_6ParamsE$_ZZN4cute7idx2crdINS_5tupleIJiiNS_1CILi0EEEEEENS1_IJNS1_IJNS2_ILi4EEENS2_ILi8EEEEEES5_NS2_ILi1EEEEEEEEDaRKT_RKT0_ENKUlRKT_RKT0_E_clIiS5_EEDaSI_SL_,($_ZN7cutlass13device_kernelIN5flash19enable_sm80_to_sm89INS1_16FlashAttnBwdSm80INS1_25CollectiveMainloopBwdSm80ILi2ELi2EN4cute5tupleIJNS5_1CILi128EEES8_NS7_ILi64EEEEEENS_10bfloat16_tEfNS_4arch4Sm80ELb0ELb0ELb1ELb0ELb0ELb0ELb0ELb0ELi2ELi4ELi4ELi4ELb0EEENS1_24CollectiveEpilogueBwdGQAISA_fSD_Li256ELb0ELb0EEENS1_19SingleTileSchedulerILb0ELb0ELb0ELi128EEEEEEEEEvNT_6ParamsE$_ZZN4cute7idx2crdINS_5tupleIJiiNS_1CILi0EEEEEENS1_IJNS1_IJNS2_ILi4EEENS2_ILi8EEEEEES5_NS2_ILi1EEEEEEEEDaRKT_RKT0_ENKUlRKT_RKT0_E_clIiS7_EEDaSI_SL_ - $_ZN7cutlass13device_kernelIN5flash19enable_sm80_to_sm89INS1_16FlashAttnBwdSm80INS1_25CollectiveMainloopBwdSm80ILi2ELi2EN4cute5tupleIJNS5_1CILi128EEES8_NS7_ILi64EEEEEENS_10bfloat16_tEfNS_4arch4Sm80ELb0ELb0ELb1ELb0ELb0ELb0ELb0ELb0ELi2ELi4ELi4ELi4ELb0EEENS1_24CollectiveEpilogueBwdGQAISA_fSD_Li256ELb0ELb0EEENS1_19SingleTileSchedulerILb0ELb0ELb0ELi128EEEEEEEEEvNT_6ParamsE$_ZZN4cute7idx2crdINS_5tupleIJiiNS_1CILi0EEEEEENS1_IJNS1_IJNS2_ILi4EEENS2_ILi8EEEEEES5_NS2_ILi1EEEEEEEEDaRKT_RKT0_ENKUlRKT_RKT0_E_clIiS5_EEDaSI_SL_)
$_ZN7cutlass13device_kernelIN5flash19enable_sm80_to_sm89INS1_16FlashAttnBwdSm80INS1_25CollectiveMainloopBwdSm80ILi2ELi2EN4cute5tupleIJNS5_1CILi128EEES8_NS7_ILi64EEEEEENS_10bfloat16_tEfNS_4arch4Sm80ELb0ELb0ELb1ELb0ELb0ELb0ELb0ELb0ELi2ELi4ELi4ELi4ELb0EEENS1_24CollectiveEpilogueBwdGQAISA_fSD_Li256ELb0ELb0EEENS1_19SingleTileSchedulerILb0ELb0ELb0ELi128EEEEEEEEEvNT_6ParamsE$_ZZN4cute7idx2crdINS_5tupleIJiiNS_1CILi0EEEEEENS1_IJNS1_IJNS2_ILi4EEENS2_ILi8EEEEEES5_NS2_ILi1EEEEEEEEDaRKT_RKT0_ENKUlRKT_RKT0_E_clIiS5_EEDaSI_SL_:
[----:B------:R-:W-:Y:S02]  /*e770*/  MOV R3, 0x0 ;  /* 0x0000000000037802 */ /* 0x000fe40000000f00 */
[----:B------:R-:W-:Y:S02]  /*e780*/  MOV R6, R5 ;  /* 0x0000000500067202 */ /* 0x000fe40000000f00 */
[----:B------:R-:W-:Y:S05]  /*e790*/  RET.REL.NODEC R2 `(_ZN7cutlass13device_kernelIN5flash19enable_sm80_to_sm89INS1_16FlashAttnBwdSm80INS1_25CollectiveMainloopBwdSm80ILi2ELi2EN4cute5tupleIJNS5_1CILi128EEES8_NS7_ILi64EEEEEENS_10bfloat16_tEfNS_4arch4Sm80ELb0ELb0ELb1ELb0ELb0ELb0ELb0ELb0ELi2ELi4ELi4ELi4ELb0EEENS1_24CollectiveEpilogueBwdGQAISA_fSD_Li256ELb0ELb0EEENS1_19SingleTileSchedulerILb0ELb0ELb0ELi128EEEEEEEEEvNT_6ParamsE) ;  /* 0xffff186002007950 */ /* 0x000fea0003c3ffff */
        .type           $_ZN7cutlass13device_kernelIN5flash19enable_sm80_to_sm89INS1_16FlashAttnBwdSm80INS1_25CollectiveMainloopBwdSm80ILi2ELi2EN4cute5tupleIJNS5_1CILi128EEES8_NS7_ILi64EEEEEENS_10bfloat16_tEfNS_4arch4Sm80ELb0ELb0ELb1ELb0ELb0ELb0ELb0ELb0ELi2ELi4ELi4ELi4ELb0EEENS1_24CollectiveEpilogueBwdGQAISA_fSD_Li256ELb0ELb0EEENS1_19SingleTileSchedulerILb0ELb0ELb0ELi128EEEEEEEEEvNT_6ParamsE$_ZZN4cute7idx2crdINS_5tupleIJiiNS_1CILi0EEEEEENS1_IJNS1_IJNS2_ILi4EEENS2_ILi8EEEEEES5_NS2_ILi1EEEEEEEEDaRKT_RKT0_ENKUlRKT_RKT0_E_clIiS7_EEDaSI_SL_,@function
        .size           $_ZN7cutlass13device_kernelIN5flash19enable_sm80_to_sm89INS1_16FlashAttnBwdSm80INS1_25CollectiveMainloopBwdSm80ILi2ELi2EN4cute5tupleIJNS5_1CILi128EEES8_NS7_ILi64EEEEEENS_10bfloat16_tEfNS_4arch4Sm80ELb0ELb0ELb1ELb0ELb0ELb0ELb0ELb0ELi2ELi4ELi4ELi4ELb0EEENS1_24CollectiveEpilogueBwdGQAISA_fSD_Li256ELb0ELb0EEENS1_19SingleTileSchedulerILb0ELb0ELb0ELi128EEEEEEEEEvNT_6ParamsE$_ZZN4cute7idx2crdINS_5tupleIJiiNS_1CILi0EEEEEENS1_IJNS1_IJNS2_ILi4EEENS2_ILi8EEEEEES5_NS2_ILi1EEEEEEEEDaRKT_RKT0_ENKUlRKT_RKT0_E_clIiS7_EEDaSI_SL_,($_ZN7cutlass13device_kernelIN5flash19enable_sm80_to_sm89INS1_16FlashAttnBwdSm80INS1_25CollectiveMainloopBwdSm80ILi2ELi2EN4cute5tupleIJNS5_1CILi128EEES8_NS7_ILi64EEEEEENS_10bfloat16_tEfNS_4arch4Sm80ELb0ELb0ELb1ELb0ELb0ELb0ELb0ELb0ELi2ELi4ELi4ELi4ELb0EEENS1_24CollectiveEpilogueBwdGQAISA_fSD_Li256ELb0ELb0EEENS1_19SingleTileSchedulerILb0ELb0ELb0ELi128EEEEEEEEEvNT_6ParamsE$_ZZN4cute7idx2crdIiNS_5tupleIJNS_1CILi32EEENS2_ILi4EEENS2_ILi2EEENS2_ILi1EEEEEENS1_IJS6_S3_NS2_ILi128EEENS2_ILi0EEEEEEEEDaRKT_RKT0_RKT1_ENKUlRKT_RKT0_E_clIS3_S6_EEDaSM_SP_ - $_ZN7cutlass13device_kernelIN5flash19enable_sm80_to_sm89INS1_16FlashAttnBwdSm80INS1_25CollectiveMainloopBwdSm80ILi2ELi2EN4cute5tupleIJNS5_1CILi128EEES8_NS7_ILi64EEEEEENS_10bfloat16_tEfNS_4arch4Sm80ELb0ELb0ELb1ELb0ELb0ELb0ELb0ELb0ELi2ELi4ELi4ELi4ELb0EEENS1_24CollectiveEpilogueBwdGQAISA_fSD_Li256ELb0ELb0EEENS1_19SingleTileSchedulerILb0ELb0ELb0ELi128EEEEEEEEEvNT_6ParamsE$_ZZN4cute7idx2crdINS_5tupleIJiiNS_1CILi0EEEEEENS1_IJNS1_IJNS2_ILi4EEENS2_ILi8EEEEEES5_NS2_ILi1EEEEEEEEDaRKT_RKT0_ENKUlRKT_RKT0_E_clIiS7_EEDaSI_SL_)
$_ZN7cutlass13device_kernelIN5flash19enable_sm80_to_sm89INS1_16FlashAttnBwdSm80INS1_25CollectiveMainloopBwdSm80ILi2ELi2EN4cute5tupleIJNS5_1CILi128EEES8_NS7_ILi64EEEEEENS_10bfloat16_tEfNS_4arch4Sm80ELb0ELb0ELb1ELb0ELb0ELb0ELb0ELb0ELi2ELi4ELi4ELi4ELb0EEENS1_24CollectiveEpilogueBwdGQAISA_fSD_Li256ELb0ELb0EEENS1_19SingleTileSchedulerILb0ELb0ELb0ELi128EEEEEEEEEvNT_6ParamsE$_ZZN4cute7idx2crdINS_5tupleIJiiNS_1CILi0EEEEEENS1_IJNS1_IJNS2_ILi4EEENS2_ILi8EEEEEES5_NS2_ILi1EEEEEEEEDaRKT_RKT0_ENKUlRKT_RKT0_E_clIiS7_EEDaSI_SL_:
        /* <DEDUP_REMOVED lines=62> */
[----:B-----5:R-:W-:Y:S01]  /*eb80*/  IMAD.MOV.U32 R10, RZ, RZ, R2 ;  /* 0x000000ffff0a7224 */ /* 0x020fe200078e0002 */
[----:B------:R-:W-:Y:S01]  /*eb90*/  MOV R2, R72 ;  /* 0x0000004800027202 */ /* 0x000fe20000000f00 */
[----:B------:R-:W-:Y:S01]  /*eba0*/  IMAD.MOV.U32 R8, RZ, RZ, R3 ;  /* 0x000000ffff087224 */ /* 0x000fe200078e0003 */
[----:B------:R-:W-:-:S04]  /*ebb0*/  MOV R3, 0x0 ;  /* 0x0000000000037802 */ /* 0x000fc80000000f00 */
[----:B------:R-:W-:Y:S05]  /*ebc0*/  RET.REL.NODEC R2 `(_ZN7cutlass13device_kernelIN5flash19enable_sm80_to_sm89INS1_16FlashAttnBwdSm80INS1_25CollectiveMainloopBwdSm80ILi2ELi2EN4cute5tupleIJNS5_1CILi128EEES8_NS7_ILi64EEEEEENS_10bfloat16_tEfNS_4arch4Sm80ELb0ELb0ELb1ELb0ELb0ELb0ELb0ELb0ELi2ELi4ELi4ELi4ELb0EEENS1_24CollectiveEpilogueBwdGQAISA_fSD_Li256ELb0ELb0EEENS1_19SingleTileSchedulerILb0ELb0ELb0ELi128EEEEEEEEEvNT_6ParamsE) ;  /* 0xffff143002007950 */ /* 0x000fea0003c3ffff */
        .type           $_ZN7cutlass13device_kernelIN5flash19enable_sm80_to_sm89INS1_16FlashAttnBwdSm80INS1_25CollectiveMainloopBwdSm80ILi2ELi2EN4cute5tupleIJNS5_1CILi128EEES8_NS7_ILi64EEEEEENS_10bfloat16_tEfNS_4arch4Sm80ELb0ELb0ELb1ELb0ELb0ELb0ELb0ELb0ELi2ELi4ELi4ELi4ELb0EEENS1_24CollectiveEpilogueBwdGQAISA_fSD_Li256ELb0ELb0EEENS1_19SingleTileSchedulerILb0ELb0ELb0ELi128EEEEEEEEEvNT_6ParamsE$_ZZN4cute7idx2crdIiNS_5tupleIJNS_1CILi32EEENS2_ILi4EEENS2_ILi2EEENS2_ILi1EEEEEENS1_IJS6_S3_NS2_ILi128EEENS2_ILi0EEEEEEEEDaRKT_RKT0_RKT1_ENKUlRKT_RKT0_E_clIS3_S6_EEDaSM_SP_,@function
        .size           $_ZN7cutlass13device_kernelIN5flash19enable_sm80_to_sm89INS1_16FlashAttnBwdSm80INS1_25CollectiveMainloopBwdSm80ILi2ELi2EN4cute5tupleIJNS5_1CILi128EEES8_NS7_ILi64EEEEEENS_10bfloat16_tEfNS_4arch4Sm80ELb0ELb0ELb1ELb0ELb0ELb0ELb0ELb0ELi2ELi4ELi4ELi4ELb0EEENS1_24CollectiveEpilogueBwdGQAISA_fSD_Li256ELb0ELb0EEENS1_19SingleTileSchedulerILb0ELb0ELb0ELi128EEEEEEEEEvNT_6ParamsE$_ZZN4cute7idx2crdIiNS_5tupleIJNS_1CILi32EEENS2_ILi4EEENS2_ILi2EEENS2_ILi1EEEEEENS1_IJS6_S3_NS2_ILi128EEENS2_ILi0EEEEEEEEDaRKT_RKT0_RKT1_ENKUlRKT_RKT0_E_clIS3_S6_EEDaSM_SP_,($_ZN7cutlass13device_kernelIN5flash19enable_sm80_to_sm89INS1_16FlashAttnBwdSm80INS1_25CollectiveMainloopBwdSm80ILi2ELi2EN4cute5tupleIJNS5_1CILi128EEES8_NS7_ILi64EEEEEENS_10bfloat16_tEfNS_4arch4Sm80ELb0ELb0ELb1ELb0ELb0ELb0ELb0ELb0ELi2ELi4ELi4ELi4ELb0EEENS1_24CollectiveEpilogueBwdGQAISA_fSD_Li256ELb0ELb0EEENS1_19SingleTileSchedulerILb0ELb0ELb0ELi128EEEEEEEEEvNT_6ParamsE$_ZZN4cute7idx2crdIiNS_5tupleIJNS_1CILi32EEENS2_ILi4EEENS2_ILi2EEENS2_ILi1EEEEEENS1_IJS6_S3_NS2_ILi128EEENS2_ILi0EEEEEEEEDaRKT_RKT0_RKT1_ENKUlRKT_RKT0_E_clIS4_S3_EEDaSM_SP_ - $_ZN7cutlass13device_kernelIN5flash19enable_sm80_to_sm89INS1_16FlashAttnBwdSm80INS1_25CollectiveMainloopBwdSm80ILi2ELi2EN4cute5tupleIJNS5_1CILi128EEES8_NS7_ILi64EEEEEENS_10bfloat16_tEfNS_4arch4Sm80ELb0ELb0ELb1ELb0ELb0ELb0ELb0ELb0ELi2ELi4ELi4ELi4ELb0EEENS1_24CollectiveEpilogueBwdGQAISA_fSD_Li256ELb0ELb0EEENS1_19SingleTileSchedulerILb0ELb0ELb0ELi128EEEEEEEEEvNT_6ParamsE$_ZZN4cute7idx2crdIiNS_5tupleIJNS_1CILi32EEENS2_ILi4EEENS2_ILi2EEENS2_ILi1EEEEEENS1_IJS6_S3_NS2_ILi128EEENS2_ILi0EEEEEEEEDaRKT_RKT0_RKT1_ENKUlRKT_RKT0_E_clIS3_S6_EEDaSM_SP_)
$_ZN7cutlass13device_kernelIN5flash19enable_sm80_to_sm89INS1_16FlashAttnBwdSm80INS1_25CollectiveMainloopBwdSm80ILi2ELi2EN4cute5tupleIJNS5_1CILi128EEES8_NS7_ILi64EEEEEENS_10bfloat16_tEfNS_4arch4Sm80ELb0ELb0ELb1ELb0ELb0ELb0ELb0ELb0ELi2ELi4ELi4ELi4ELb0EEENS1_24CollectiveEpilogueBwdGQAISA_fSD_Li256ELb0ELb0EEENS1_19SingleTileSchedulerILb0ELb0ELb0ELi128EEEEEEEEEvNT_6ParamsE$_ZZN4cute7idx2crdIiNS_5tupleIJNS_1CILi32EEENS2_ILi4EEENS2_ILi2EEENS2_ILi1EEEEEENS1_IJS6_S3_NS2_ILi128EEENS2_ILi0EEEEEEEEDaRKT_RKT0_RKT1_ENKUlRKT_RKT0_E_clIS3_S6_EEDaSM_SP_:
[----:B------:R-:W-:Y:S01]  /*ebd0*/  SHF.R.S32.HI R3, RZ, 0x1f, R2 ;  /* 0x0000001fff037819 */ /* 0x000fe20000011402 */
[----:B------:R-:W-:-:S03]  /*ebe0*/  IMAD.MOV.U32 R7, RZ, RZ, 0x0 ;  /* 0x00000000ff077424 */ /* 0x000fc600078e00ff */
[----:B------:R-:W-:-:S04]  /*ebf0*/  LEA.HI R3, R3, R2, RZ, 0x5 ;  /* 0x0000000203037211 */ /* 0x000fc800078f28ff */
[----:B------:R-:W-:-:S05]  /*ec00*/  LOP3.LUT R3, R3, 0xffffffe0, RZ, 0xc0, !PT ;  /* 0xffffffe003037812 */ /* 0x000fca00078ec0ff */
[----:B------:R-:W-:Y:S01]  /*ec10*/  IMAD.IADD R10, R2, 0x1, -R3 ;  /* 0x00000001020a7824 */ /* 0x000fe200078e0a03 */
[----:B------:R-:W-:Y:S06]  /*ec20*/  RET.REL.NODEC R6 `(_ZN7cutlass13device_kernelIN5flash19enable_sm80_to_sm89INS1_16FlashAttnBwdSm80INS1_25CollectiveMainloopBwdSm80ILi2ELi2EN4cute5tupleIJNS5_1CILi128EEES8_NS7_ILi64EEEEEENS_10bfloat16_tEfNS_4arch4Sm80ELb0ELb0ELb1ELb0ELb0ELb0ELb0ELb0ELi2ELi4ELi4ELi4ELb0EEENS1_24CollectiveEpilogueBwdGQAISA_fSD_Li256ELb0ELb0EEENS1_19SingleTileSchedulerILb0ELb0ELb0ELi128EEEEEEEEEvNT_6ParamsE) ;  /* 0xffff13d006007950 */ /* 0x000fec0003c3ffff */
        .type           $_ZN7cutlass13device_kernelIN5flash19enable_sm80_to_sm89INS1_16FlashAttnBwdSm80INS1_25CollectiveMainloopBwdSm80ILi2ELi2EN4cute5tupleIJNS5_1CILi128EEES8_NS7_ILi64EEEEEENS_10bfloat16_tEfNS_4arch4Sm80ELb0ELb0ELb1ELb0ELb0ELb0ELb0ELb0ELi2ELi4ELi4ELi4ELb0EEENS1_24CollectiveEpilogueBwdGQAISA_fSD_Li256ELb0ELb0EEENS1_19SingleTileSchedulerILb0ELb0ELb0ELi128EEEEEEEEEvNT_6ParamsE$_ZZN4cute7idx2crdIiNS_5tupleIJNS_1CILi32EEENS2_ILi4EEENS2_ILi2EEENS2_ILi1EEEEEENS1_IJS6_S3_NS2_ILi128EEENS2_ILi0EEEEEEEEDaRKT_RKT0_RKT1_ENKUlRKT_RKT0_E_clIS4_S3_EEDaSM_SP_,@function
        .size           $_ZN7cutlass13device_kernelIN5flash19enable_sm80_to_sm89INS1_16FlashAttnBwdSm80INS1_25CollectiveMainloopBwdSm80ILi2ELi2EN4cute5tupleIJNS5_1CILi128EEES8_NS7_ILi64EEEEEENS_10bfloat16_tEfNS_4arch4Sm80ELb0ELb0ELb1ELb0ELb0ELb0ELb0ELb0ELi2ELi4ELi4ELi4ELb0EEENS1_24CollectiveEpilogueBwdGQAISA_fSD_Li256ELb0ELb0EEENS1_19SingleTileSchedulerILb0ELb0ELb0ELi128EEEEEEEEEvNT_6ParamsE$_ZZN4cute7idx2crdIiNS_5tupleIJNS_1CILi32EEENS2_ILi4EEENS2_ILi2EEENS2_ILi1EEEEEENS1_IJS6_S3_NS2_ILi128EEENS2_ILi0EEEEEEEEDaRKT_RKT0_RKT1_ENKUlRKT_RKT0_E_clIS4_S3_EEDaSM_SP_,($_ZN7cutlass13device_kernelIN5flash19enable_sm80_to_sm89INS1_16FlashAttnBwdSm80INS1_25CollectiveMainloopBwdSm80ILi2ELi2EN4cute5tupleIJNS5_1CILi128EEES8_NS7_ILi64EEEEEENS_10bfloat16_tEfNS_4arch4Sm80ELb0ELb0ELb1ELb0ELb0ELb0ELb0ELb0ELi2ELi4ELi4ELi4ELb0EEENS1_24CollectiveEpilogueBwdGQAISA_fSD_Li256ELb0ELb0EEENS1_19SingleTileSchedulerILb0ELb0ELb0ELi128EEEEEEEEEvNT_6ParamsE$_ZZN4cute7idx2crdIiNS_5tupleIJNS_1CILi32EEENS2_ILi4EEENS2_ILi2EEENS2_ILi1EEEEEENS1_IJS6_S3_NS2_ILi128EEENS2_ILi0EEEEEEEEDaRKT_RKT0_RKT1_ENKUlRKT_RKT0_E_clIS5_S8_EEDaSM_SP_ - $_ZN7cutlass13device_kernelIN5flash19enable_sm80_to_sm89INS1_16FlashAttnBwdSm80INS1_25CollectiveMainloopBwdSm80ILi2ELi2EN4cute5tupleIJNS5_1CILi128EEES8_NS7_ILi64EEEEEENS_10bfloat16_tEfNS_4arch4Sm80ELb0ELb0ELb1ELb0ELb0ELb0ELb0ELb0ELi2ELi4ELi4ELi4ELb0EEENS1_24CollectiveEpilogueBwdGQAISA_fSD_Li256ELb0ELb0EEENS1_19SingleTileSchedulerILb0ELb0ELb0ELi128EEEEEEEEEvNT_6ParamsE$_ZZN4cute7idx2crdIiNS_5tupleIJNS_1CILi32EEENS2_ILi4EEENS2_ILi2EEENS2_ILi1EEEEEENS1_IJS6_S3_NS2_ILi128EEENS2_ILi0EEEEEEEEDaRKT_RKT0_RKT1_ENKUlRKT_RKT0_E_clIS4_S3_EEDaSM_SP_)
$_ZN7cutlass13device_kernelIN5flash19enable_sm80_to_sm89INS1_16FlashAttnBwdSm80INS1_25CollectiveMainloopBwdSm80ILi2ELi2EN4cute5tupleIJNS5_1CILi128EEES8_NS7_ILi64EEEEEENS_10bfloat16_tEfNS_4arch4Sm80ELb0ELb0ELb1ELb0ELb0ELb0ELb0ELb0ELi2ELi4ELi4ELi4ELb0EEENS1_24CollectiveEpilogueBwdGQAISA_fSD_Li256ELb0ELb0EEENS1_19SingleTileSchedulerILb0ELb0ELb0ELi128EEEEEEEEEvNT_6ParamsE$_ZZN4cute7idx2crdIiNS_5tupleIJNS_1CILi32EEENS2_ILi4EEENS2_ILi2EEENS2_ILi1EEEEEENS1_IJS6_S3_NS2_ILi128EEENS2_ILi0EEEEEEEEDaRKT_RKT0_RKT1_ENKUlRKT_RKT0_E_clIS4_S3_EEDaSM_SP_:
[----:B------:R-:W-:Y:S01]  /*ec30*/  SHF.R.S32.HI R3, RZ, 0x1f, R2 ;  /* 0x0000001fff037819 */ /* 0x000fe20000011402 */
[----:B------:R-:W-:-:S03]  /*ec40*/  IMAD.MOV.U32 R7, RZ, RZ, 0x0 ;  /* 0x00000000ff077424 */ /* 0x000fc600078e00ff */
[----:B------:R-:W-:-:S04]  /*ec50*/  LEA.HI R3, R3, R2, RZ, 0x5 ;  /* 0x0000000203037211 */ /* 0x000fc800078f28ff */
[--C-:B------:R-:W-:Y:S02]  /*ec60*/  SHF.R.S32.HI R8, RZ, 0x5, R3.reuse ;  /* 0x00000005ff087819 */ /* 0x100fe40000011403 */
[----:B------:R-:W-:-:S04]  /*ec70*/  SHF.R.S32.HI R3, RZ, 0x1f, R3 ;  /* 0x0000001fff037819 */ /* 0x000fc80000011403 */
[----:B------:R-:W-:-:S04]  /*ec80*/  LEA.HI R3, R3, R8, RZ, 0x2 ;  /* 0x0000000803037211 */ /* 0x000fc800078f10ff */
[----:B------:R-:W-:-:S05]  /*ec90*/  LOP3.LUT R3, R3, 0xfffffffc, RZ, 0xc0, !PT ;  /* 0xfffffffc03037812 */ /* 0x000fca00078ec0ff */
[----:B------:R-:W-:Y:S01]  /*eca0*/  IMAD.IADD R8, R8, 0x1, -R3 ;  /* 0x0000000108087824 */ /* 0x000fe200078e0a03 */
[----:B------:R-:W-:Y:S06]  /*ecb0*/  RET.REL.NODEC R6 `(_ZN7cutlass13device_kernelIN5flash19enable_sm80_to_sm89INS1_16FlashAttnBwdSm80INS1_25CollectiveMainloopBwdSm80ILi2ELi2EN4cute5tupleIJNS5_1CILi128EEES8_NS7_ILi64EEEEEENS_10bfloat16_tEfNS_4arch4Sm80ELb0ELb0ELb1ELb0ELb0ELb0ELb0ELb0ELi2ELi4ELi4ELi4ELb0EEENS1_24CollectiveEpilogueBwdGQAISA_fSD_Li256ELb0ELb0EEENS1_19SingleTileSchedulerILb0ELb0ELb0ELi128EEEEEEEEEvNT_6ParamsE) ;  /* 0xffff134006007950 */ /* 0x000fec0003c3ffff */
        .type           $_ZN7cutlass13device_kernelIN5flash19enable_sm80_to_sm89INS1_16FlashAttnBwdSm80INS1_25CollectiveMainloopBwdSm80ILi2ELi2EN4cute5tupleIJNS5_1CILi128EEES8_NS7_ILi64EEEEEENS_10bfloat16_tEfNS_4arch4Sm80ELb0ELb0ELb1ELb0ELb0ELb0ELb0ELb0ELi2ELi4ELi4ELi4ELb0EEENS1_24CollectiveEpilogueBwdGQAISA_fSD_Li256ELb0ELb0EEENS1_19SingleTileSchedulerILb0ELb0ELb0ELi128EEEEEEEEEvNT_6ParamsE$_ZZN4cute7idx2crdIiNS_5tupleIJNS_1CILi32EEENS2_ILi4EEENS2_ILi2EEENS2_ILi1EEEEEENS1_IJS6_S3_NS2_ILi128EEENS2_ILi0EEEEEEEEDaRKT_RKT0_RKT1_ENKUlRKT_RKT0_E_clIS5_S8_EEDaSM_SP_,@function
        .size           $_ZN7cutlass13device_kernelIN5flash19enable_sm80_to_sm89INS1_16FlashAttnBwdSm80INS1_25CollectiveMainloopBwdSm80ILi2ELi2EN4cute5tupleIJNS5_1CILi128EEES8_NS7_ILi64EEEEEENS_10bfloat16_tEfNS_4arch4Sm80ELb0ELb0ELb1ELb0ELb0ELb0ELb0ELb0ELi2ELi4ELi4ELi4ELb0EEENS1_24CollectiveEpilogueBwdGQAISA_fSD_Li256ELb0ELb0EEENS1_19SingleTileSchedulerILb0ELb0ELb0ELi128EEEEEEEEEvNT_6ParamsE$_ZZN4cute7idx2crdIiNS_5tupleIJNS_1CILi32EEENS2_ILi4EEENS2_ILi2EEENS2_ILi1EEEEEENS1_IJS6_S3_NS2_ILi128EEENS2_ILi0EEEEEEEEDaRKT_RKT0_RKT1_ENKUlRKT_RKT0_E_clIS5_S8_EEDaSM_SP_,($_ZN7cutlass13device_kernelIN5flash19enable_sm80_to_sm89INS1_16FlashAttnBwdSm80INS1_25CollectiveMainloopBwdSm80ILi2ELi2EN4cute5tupleIJNS5_1CILi128EEES8_NS7_ILi64EEEEEENS_10bfloat16_tEfNS_4arch4Sm80ELb0ELb0ELb1ELb0ELb0ELb0ELb0ELb0ELi2ELi4ELi4ELi4ELb0EEENS1_24CollectiveEpilogueBwdGQAISA_fSD_Li256ELb0ELb0EEENS1_19SingleTileSchedulerILb0ELb0ELb0ELi128EEEEEEEEEvNT_6ParamsE$_ZZN4cute9transformINS_15ArithmeticTupleIJiiEEEZNS_14transform_leafIS2_NS_8identityEEEDaRKT_OT0_EUlRKT_E_EEDaS7_S9_ENKUlDpSC_E_clIJiiEEEDaSE_ - $_ZN7cutlass13device_kernelIN5flash19enable_sm80_to_sm89INS1_16FlashAttnBwdSm80INS1_25CollectiveMainloopBwdSm80ILi2ELi2EN4cute5tupleIJNS5_1CILi128EEES8_NS7_ILi64EEEEEENS_10bfloat16_tEfNS_4arch4Sm80ELb0ELb0ELb1ELb0ELb0ELb0ELb0ELb0ELi2ELi4ELi4ELi4ELb0EEENS1_24CollectiveEpilogueBwdGQAISA_fSD_Li256ELb0ELb0EEENS1_19SingleTileSchedulerILb0ELb0ELb0ELi128EEEEEEEEEvNT_6ParamsE$_ZZN4cute7idx2crdIiNS_5tupleIJNS_1CILi32EEENS2_ILi4EEENS2_ILi2EEENS2_ILi1EEEEEENS1_IJS6_S3_NS2_ILi128EEENS2_ILi0EEEEEEEEDaRKT_RKT0_RKT1_ENKUlRKT_RKT0_E_clIS5_S8_EEDaSM_SP_)
$_ZN7cutlass13device_kernelIN5flash19enable_sm80_to_sm89INS1_16FlashAttnBwdSm80INS1_25CollectiveMainloopBwdSm80ILi2ELi2EN4cute5tupleIJNS5_1CILi128EEES8_NS7_ILi64EEEEEENS_10bfloat16_tEfNS_4arch4Sm80ELb0ELb0ELb1ELb0ELb0ELb0ELb0ELb0ELi2ELi4ELi4ELi4ELb0EEENS1_24CollectiveEpilogueBwdGQAISA_fSD_Li256ELb0ELb0EEENS1_19SingleTileSchedulerILb0ELb0ELb0ELi128EEEEEEEEEvNT_6ParamsE$_ZZN4cute7idx2crdIiNS_5tupleIJNS_1CILi32EEENS2_ILi4EEENS2_ILi2EEENS2_ILi1EEEEEENS1_IJS6_S3_NS2_ILi128EEENS2_ILi0EEEEEEEEDaRKT_RKT0_RKT1_ENKUlRKT_RKT0_E_clIS5_S8_EEDaSM_SP_:
[----:B------:R-:W-:Y:S01]  /*ecc0*/  SHF.R.S32.HI R3, RZ, 0x1f, R2 ;  /* 0x0000001fff037819 */ /* 0x000fe20000011402 */
[----:B------:R-:W-:-:S03]  /*ecd0*/  IMAD.MOV.U32 R7, RZ, RZ, 0x0 ;  /* 0x00000000ff077424 */ /* 0x000fc600078e00ff */
[----:B------:R-:W-:-:S04]  /*ece0*/  LEA.HI R2, R3, R2, RZ, 0x7 ;  /* 0x0000000203027211 */ /* 0x000fc800078f38ff */
[----:B------:R-:W-:-:S04]  /*ecf0*/  SHF.R.S32.HI R3, RZ, 0x7, R2 ;  /* 0x00000007ff037819 */ /* 0x000fc80000011402 */
[----:B------:R-:W-:-:S04]  /*ed00*/  LEA.HI R2, R2, R3, RZ, 0x1 ;  /* 0x0000000302027211 */ /* 0x000fc800078f08ff */
[----:B------:R-:W-:-:S05]  /*ed10*/  LOP3.LUT R2, R2, 0xfffffffe, RZ, 0xc0, !PT ;  /* 0xfffffffe02027812 */ /* 0x000fca00078ec0ff */
[----:B------:R-:W-:Y:S01]  /*ed20*/  IMAD.IADD R2, R3, 0x1, -R2 ;  /* 0x0000000103027824 */ /* 0x000fe200078e0a02 */
[----:B------:R-:W-:Y:S06]  /*ed30*/  RET.REL.NODEC R6 `(_ZN7cutlass13device_kernelIN5flash19enable_sm80_to_sm89INS1_16FlashAttnBwdSm80INS1_25CollectiveMainloopBwdSm80ILi2ELi2EN4cute5tupleIJNS5_1CILi128EEES8_NS7_ILi64EEEEEENS_10bfloat16_tEfNS_4arch4Sm80ELb0ELb0ELb1ELb0ELb0ELb0ELb0ELb0ELi2ELi4ELi4ELi4ELb0EEENS1_24CollectiveEpilogueBwdGQAISA_fSD_Li256ELb0ELb0EEENS1_19SingleTileSchedulerILb0ELb0ELb0ELi128EEEEEEEEEvNT_6ParamsE) ;  /* 0xffff12c006007950 */ /* 0x000fec0003c3ffff */
        .type           $_ZN7cutlass13device_kernelIN5flash19enable_sm80_to_sm89INS1_16FlashAttnBwdSm80INS1_25CollectiveMainloopBwdSm80ILi2ELi2EN4cute5tupleIJNS5_1CILi128EEES8_NS7_ILi64EEEEEENS_10bfloat16_tEfNS_4arch4Sm80ELb0ELb0ELb1ELb0ELb0ELb0ELb0ELb0ELi2ELi4ELi4ELi4ELb0EEENS1_24CollectiveEpilogueBwdGQAISA_fSD_Li256ELb0ELb0EEENS1_19SingleTileSchedulerILb0ELb0ELb0ELi128EEEEEEEEEvNT_6ParamsE$_ZZN4cute9transformINS_15ArithmeticTupleIJiiEEEZNS_14transform_leafIS2_NS_8identityEEEDaRKT_OT0_EUlRKT_E_EEDaS7_S9_ENKUlDpSC_E_clIJiiEEEDaSE_,@function
        .size           $_ZN7cutlass13device_kernelIN5flash19enable_sm80_to_sm89INS1_16FlashAttnBwdSm80INS1_25CollectiveMainloopBwdSm80ILi2ELi2EN4cute5tupleIJNS5_1CILi128EEES8_NS7_ILi64EEEEEENS_10bfloat16_tEfNS_4arch4Sm80ELb0ELb0ELb1ELb0ELb0ELb0ELb0ELb0ELi2ELi4ELi4ELi4ELb0EEENS1_24CollectiveEpilogueBwdGQAISA_fSD_Li256ELb0ELb0EEENS1_19SingleTileSchedulerILb0ELb0ELb0ELi128EEEEEEEEEvNT_6ParamsE$_ZZN4cute9transformINS_15ArithmeticTupleIJiiEEEZNS_14transform_leafIS2_NS_8identityEEEDaRKT_OT0_EUlRKT_E_EEDaS7_S9_ENKUlDpSC_E_clIJiiEEEDaSE_,($_ZN7cutlass13device_kernelIN5flash19enable_sm80_to_sm89INS1_16FlashAttnBwdSm80INS1_25CollectiveMainloopBwdSm80ILi2ELi2EN4cute5tupleIJNS5_1CILi128EEES8_NS7_ILi64EEEEEENS_10bfloat16_tEfNS_4arch4Sm80ELb0ELb0ELb1ELb0ELb0ELb0ELb0ELb0ELi2ELi4ELi4ELi4ELb0EEENS1_24CollectiveEpilogueBwdGQAISA_fSD_Li256ELb0ELb0EEENS1_19SingleTileSchedulerILb0ELb0ELb0ELi128EEEEEEEEEvNT_6ParamsE$_ZZN4cute9transformINS_5tupleIJNS_1CILi32EEENS2_ILi4EEENS2_ILi2EEENS2_ILi1EEEEEENS1_IJS6_S3_NS2_ILi128EEENS2_ILi0EEEEEEZNS_7idx2crdIiS7_SA_EEDaRKT_RKT0_RKT1_EUlRKT_RKT0_E_EEDaSE_SH_OSI_ENKUlDpSN_E_clIJiiiS9_EEEDaST_ - $_ZN7cutlass13device_kernelIN5flash19enable_sm80_to_sm89INS1_16FlashAttnBwdSm80INS1_25CollectiveMainloopBwdSm80ILi2ELi2EN4cute5tupleIJNS5_1CILi128EEES8_NS7_ILi64EEEEEENS_10bfloat16_tEfNS_4arch4Sm80ELb0ELb0ELb1ELb0ELb0ELb0ELb0ELb0ELi2ELi4ELi4ELi4ELb0EEENS1_24CollectiveEpilogueBwdGQAISA_fSD_Li256ELb0ELb0EEENS1_19SingleTileSchedulerILb0ELb0ELb0ELi128EEEEEEEEEvNT_6ParamsE$_ZZN4cute9transformINS_15ArithmeticTupleIJiiEEEZNS_14transform_leafIS2_NS_8identityEEEDaRKT_OT0_EUlRKT_E_EEDaS7_S9_ENKUlDpSC_E_clIJiiEEEDaSE_)
$_ZN7cutlass13device_kernelIN5flash19enable_sm80_to_sm89INS1_16FlashAttnBwdSm80INS1_25CollectiveMainloopBwdSm80ILi2ELi2EN4cute5tupleIJNS5_1CILi128EEES8_NS7_ILi64EEEEEENS_10bfloat16_tEfNS_4arch4Sm80ELb0ELb0ELb1ELb0ELb0ELb0ELb0ELb0ELi2ELi4ELi4ELi4ELb0EEENS1_24CollectiveEpilogueBwdGQAISA_fSD_Li256ELb0ELb0EEENS1_19SingleTileSchedulerILb0ELb0ELb0ELi128EEEEEEEEEvNT_6ParamsE$_ZZN4cute9transformINS_15ArithmeticTupleIJiiEEEZNS_14transform_leafIS2_NS_8identityEEEDaRKT_OT0_EUlRKT_E_EEDaS7_S9_ENKUlDpSC_E_clIJiiEEEDaSE_:
[----:B------:R-:W-:Y:S01]  /*ed40*/  IADD3 R3, R1, 0x1688, RZ ;  /* 0x0000168801037810 */ /* 0x000fe20007ffe0ff */
[----:B------:R-:W-:Y:S01]  /*ed50*/  IMAD.MOV.U32 R2, RZ, RZ, R9 ;  /* 0x000000ffff027224 */ /* 0x000fe200078e0009 */
[----:B------:R-:W-:Y:S02]  /*ed60*/  MOV R8, 0xed90 ;  /* 0x0000ed9000087802 */ /* 0x000fe40000000f00 */
[----:B------:R-:W-:Y:S02]  /*ed70*/  IADD3 R3, R3, c[0x0][0x20], RZ ;  /* 0x0000080003037a10 */ /* 0x000fe40007ffe0ff */
[----:B------:R-:W-:Y:S05]  /*ed80*/  CALL.REL.NOINC `($_ZN7cutlass13device_kernelIN5flash19enable_sm80_to_sm89INS1_16FlashAttnBwdSm80INS1_25CollectiveMainloopBwdSm80ILi2ELi2EN4cute5tupleIJNS5_1CILi128EEES8_NS7_ILi64EEEEEENS_10bfloat16_tEfNS_4arch4Sm80ELb0ELb0ELb1ELb0ELb0ELb0ELb0ELb0ELi2ELi4ELi4ELi4ELb0EEENS1_24CollectiveEpilogueBwdGQAISA_fSD_Li256ELb0ELb0EEENS1_19SingleTileSchedulerILb0ELb0ELb0ELi128EEEEEEEEEvNT_6ParamsE$_ZN4cute3eso3ESOILb0ELb0EJiiEEC2ERKiS4_) ;  /* 0xffff71b000007944 */ /* 0x000fea0003c3ffff */
[----:B-1----:R1:W5:Y:S01]  /*ed90*/  LDL.64 R2, [R1+0x1688] ;  /* 0x0016880001027983 */ /* 0x0023620000100a00 */
[----:B------:R-:W-:-:S04]  /*eda0*/  MOV R7, 0x0 ;  /* 0x0000000000077802 */ /* 0x000fc80000000f00 */
[----:B------:R-:W-:Y:S05]  /*edb0*/  RET.REL.NODEC R6 `(_ZN7cutlass13device_kernelIN5flash19enable_sm80_to_sm89INS1_16FlashAttnBwdSm80INS1_25CollectiveMainloopBwdSm80ILi2ELi2EN4cute5tupleIJNS5_1CILi128EEES8_NS7_ILi64EEEEEENS_10bfloat16_tEfNS_4arch4Sm80ELb0ELb0ELb1ELb0ELb0ELb0ELb0ELb0ELi2ELi4ELi4ELi4ELb0EEENS1_24CollectiveEpilogueBwdGQAISA_fSD_Li256ELb0ELb0EEENS1_19SingleTileSchedulerILb0ELb0ELb0ELi128EEEEEEEEEvNT_6ParamsE) ;  /* 0xffff124006007950 */ /* 0x000fea0003c3ffff */
        .type           $_ZN7cutlass13device_kernelIN5flash19enable_sm80_to_sm89INS1_16FlashAttnBwdSm80INS1_25CollectiveMainloopBwdSm80ILi2ELi2EN4cute5tupleIJNS5_1CILi128EEES8_NS7_ILi64EEEEEENS_10bfloat16_tEfNS_4arch4Sm80ELb0ELb0ELb1ELb0ELb0ELb0ELb0ELb0ELi2ELi4ELi4ELi4ELb0EEENS1_24CollectiveEpilogueBwdGQAISA_fSD_Li256ELb0ELb0EEENS1_19SingleTileSchedulerILb0ELb0ELb0ELi128EEEEEEEEEvNT_6ParamsE$_ZZN4cute9transformINS_5tupleIJNS_1CILi32EEENS2_ILi4EEENS2_ILi2EEENS2_ILi1EEEEEENS1_IJS6_S3_NS2_ILi128EEENS2_ILi0EEEEEEZNS_7idx2crdIiS7_SA_EEDaRKT_RKT0_RKT1_EUlRKT_RKT0_E_EEDaSE_SH_OSI_ENKUlDpSN_E_clIJiiiS9_EEEDaST_,@function
        .size           $_ZN7cutlass13device_kernelIN5flash19enable_sm80_to_sm89INS1_16FlashAttnBwdSm80INS1_25CollectiveMainloopBwdSm80ILi2ELi2EN4cute5tupleIJNS5_1CILi128EEES8_NS7_ILi64EEEEEENS_10bfloat16_tEfNS_4arch4Sm80ELb0ELb0ELb1ELb0ELb0ELb0ELb0ELb0ELi2ELi4ELi4ELi4ELb0EEENS1_24CollectiveEpilogueBwdGQAISA_fSD_Li256ELb0ELb0EEENS1_19SingleTileSchedulerILb0ELb0ELb0ELi128EEEEEEEEEvNT_6ParamsE$_ZZN4cute9transformINS_5tupleIJNS_1CILi32EEENS2_ILi4EEENS2_ILi2EEENS2_ILi1EEEEEENS1_IJS6_S3_NS2_ILi128EEENS2_ILi0EEEEEEZNS_7idx2crdIiS7_SA_EEDaRKT_RKT0_RKT1_EUlRKT_RKT0_E_EEDaSE_SH_OSI_ENKUlDpSN_E_clIJiiiS9_EEEDaST_,($_ZN7cutlass13device_kernelIN5flash19enable_sm80_to_sm89INS1_16FlashAttnBwdSm80INS1_25CollectiveMainloopBwdSm80ILi2ELi2EN4cute5tupleIJNS5_1CILi128EEES8_NS7_ILi64EEEEEENS_10bfloat16_tEfNS_4arch4Sm80ELb0ELb0ELb1ELb0ELb0ELb0ELb0ELb0ELi2ELi4ELi4ELi4ELb0EEENS1_24CollectiveEpilogueBwdGQAISA_fSD_Li256ELb0ELb0EEENS1_19SingleTileSchedulerILb0ELb0ELb0ELi128EEEEEEEEEvNT_6ParamsE$_ZZN4cute9transformINS_5tupleIJiiNS_1CILi0EEEEEENS1_IJNS1_IJNS2_ILi4EEENS2_ILi8EEEEEENS2_ILi2EEENS2_ILi1EEEEEEZNS_7idx2crdIS4_SA_EEDaRKT_RKT0_EUlRKT_RKT0_E_EEDaSE_SH_OT1_ENKUlDpSK_E_clIJNS1_IJiiEEEiS3_EEEDaSR_ - $_ZN7cutlass13device_kernelIN5flash19enable_sm80_to_sm89INS1_16FlashAttnBwdSm80INS1_25CollectiveMainloopBwdSm80ILi2ELi2EN4cute5tupleIJNS5_1CILi128EEES8_NS7_ILi64EEEEEENS_10bfloat16_tEfNS_4arch4Sm80ELb0ELb0ELb1ELb0ELb0ELb0ELb0ELb0ELi2ELi4ELi4ELi4ELb0EEENS1_24CollectiveEpilogueBwdGQAISA_fSD_Li256ELb0ELb0EEENS1_19SingleTileSchedulerILb0ELb0ELb0ELi128EEEEEEEEEvNT_6ParamsE$_ZZN4cute9transformINS_5tupleIJNS_1CILi32EEENS2_ILi4EEENS2_ILi2EEENS2_ILi1EEEEEENS1_IJS6_S3_NS2_ILi128EEENS2_ILi0EEEEEEZNS_7idx2crdIiS7_SA_EEDaRKT_RKT0_RKT1_EUlRKT_RKT0_E_EEDaSE_SH_OSI_ENKUlDpSN_E_clIJiiiS9_EEEDaST_)
$_ZN7cutlass13device_kernelIN5flash19enable_sm80_to_sm89INS1_16FlashAttnBwdSm80INS1_25CollectiveMainloopBwdSm80ILi2ELi2EN4cute5tupleIJNS5_1CILi128EEES8_NS7_ILi64EEEEEENS_10bfloat16_tEfNS_4arch4Sm80ELb0ELb0ELb1ELb0ELb0ELb0ELb0ELb0ELi2ELi4ELi4ELi4ELb0EEENS1_24CollectiveEpilogueBwdGQAISA_fSD_Li256ELb0ELb0EEENS1_19SingleTileSchedulerILb0ELb0ELb0ELi128EEEEEEEEEvNT_6ParamsE$_ZZN4cute9transformINS_5tupleIJNS_1CILi32EEENS2_ILi4EEENS2_ILi2EEENS2_ILi1EEEEEENS1_IJS6_S3_NS2_ILi128EEENS2_ILi0EEEEEEZNS_7idx2crdIiS7_SA_EEDaRKT_RKT0_RKT1_EUlRKT_RKT0_E_EEDaSE_SH_OSI_ENKUlDpSN_E_clIJiiiS9_EEEDaST_:
[----:B------:R-:W-:Y:S02]  /*edc0*/  IADD3 R3, R1, 0x13b8, RZ ;  /* 0x000013b801037810 */ /* 0x000fe40007ffe0ff */
[----:B------:R-:W-:Y:S02]  /*edd0*/  MOV R8, 0xee00 ;  /* 0x0000ee0000087802 */ /* 0x000fe40000000f00 */
[----:B------:R-:W-:Y:S02]  /*ede0*/  IADD3 R3, R3, c[0x0][0x20], RZ ;  /* 0x0000080003037a10 */ /* 0x000fe40007ffe0ff */
[----:B------:R-:W-:Y:S05]  /*edf0*/  CALL.REL.NOINC `($_ZN7cutlass13device_kernelIN5flash19enable_sm80_to_sm89INS1_16FlashAttnBwdSm80INS1_25CollectiveMainloopBwdSm80ILi2ELi2EN4cute5tupleIJNS5_1CILi128EEES8_NS7_ILi64EEEEEENS_10bfloat16_tEfNS_4arch4Sm80ELb0ELb0ELb1ELb0ELb0ELb0ELb0ELb0ELi2ELi4ELi4ELi4ELb0EEENS1_24CollectiveEpilogueBwdGQAISA_fSD_Li256ELb0ELb0EEENS1_19SingleTileSchedulerILb0ELb0ELb0ELi128EEEEEEEEEvNT_6ParamsE$_ZN4cute3eso3ESOILb0ELb0EJiiiNS_1CILi0EEEEEC2ERKiS6_S6_RKS3_) ;  /* 0xffff74a000007944 */ /* 0x000fea0003c3ffff */
[----:B------:R2:W5:Y:S04]  /*ee00*/  LDL R5, [R1+0x13c0] ;  /* 0x0013c00001057983 */ /* 0x0005680000100800 */
[----:B-1----:R2:W5:Y:S01]  /*ee10*/  LDL.64 R2, [R1+0x13b8] ;  /* 0x0013b80001027983 */ /* 0x0025620000100a00 */
[----:B------:R-:W-:-:S04]  /*ee20*/  MOV R7, 0x0 ;  /* 0x0000000000077802 */ /* 0x000fc80000000f00 */
[----:B------:R-:W-:Y:S05]  /*ee30*/  RET.REL.NODEC R6 `(_ZN7cutlass13device_kernelIN5flash19enable_sm80_to_sm89INS1_16FlashAttnBwdSm80INS1_25CollectiveMainloopBwdSm80ILi2ELi2EN4cute5tupleIJNS5_1CILi128EEES8_NS7_ILi64EEEEEENS_10bfloat16_tEfNS_4arch4Sm80ELb0ELb0ELb1ELb0ELb0ELb0ELb0ELb0ELi2ELi4ELi4ELi4ELb0EEENS1_24CollectiveEpilogueBwdGQAISA_fSD_Li256ELb0ELb0EEENS1_19SingleTileSchedulerILb0ELb0ELb0ELi128EEEEEEEEEvNT_6ParamsE) ;  /* 0xffff11c006007950 */ /* 0x000fea0003c3ffff */
        .type           $_ZN7cutlass13device_kernelIN5flash19enable_sm80_to_sm89INS1_16FlashAttnBwdSm80INS1_25CollectiveMainloopBwdSm80ILi2ELi2EN4cute5tupleIJNS5_1CILi128EEES8_NS7_ILi64EEEEEENS_10bfloat16_tEfNS_4arch4Sm80ELb0ELb0ELb1ELb0ELb0ELb0ELb0ELb0ELi2ELi4ELi4ELi4ELb0EEENS1_24CollectiveEpilogueBwdGQAISA_fSD_Li256ELb0ELb0EEENS1_19SingleTileSchedulerILb0ELb0ELb0ELi128EEEEEEEEEvNT_6ParamsE$_ZZN4cute9transformINS_5tupleIJiiNS_1CILi0EEEEEENS1_IJNS1_IJNS2_ILi4EEENS2_ILi8EEEEEENS2_ILi2EEENS2_ILi1EEEEEEZNS_7idx2crdIS4_SA_EEDaRKT_RKT0_EUlRKT_RKT0_E_EEDaSE_SH_OT1_ENKUlDpSK_E_clIJNS1_IJiiEEEiS3_EEEDaSR_,@function
        .size           $_ZN7cutlass13device_kernelIN5flash19enable_sm80_to_sm89INS1_16FlashAttnBwdSm80INS1_25CollectiveMainloopBwdSm80ILi2ELi2EN4cute5tupleIJNS5_1CILi128EEES8_NS7_ILi64EEEEEENS_10bfloat16_tEfNS_4arch4Sm80ELb0ELb0ELb1ELb0ELb0ELb0ELb0ELb0ELi2ELi4ELi4ELi4ELb0EEENS1_24CollectiveEpilogueBwdGQAISA_fSD_Li256ELb0ELb0EEENS1_19SingleTileSchedulerILb0ELb0ELb0ELi128EEEEEEEEEvNT_6ParamsE$_ZZN4cute9transformINS_5tupleIJiiNS_1CILi0EEEEEENS1_IJNS1_IJNS2_ILi4EEENS2_ILi8EEEEEENS2_ILi2EEENS2_ILi1EEEEEEZNS_7idx2crdIS4_SA_EEDaRKT_RKT0_EUlRKT_RKT0_E_EEDaSE_SH_OT1_ENKUlDpSK_E_clIJNS1_IJiiEEEiS3_EEEDaSR_,($_ZN7cutlass13device_kernelIN5flash19enable_sm80_to_sm89INS1_16FlashAttnBwdSm80INS1_25CollectiveMainloopBwdSm80ILi2ELi2EN4cute5tupleIJNS5_1CILi128EEES8_NS7_ILi64EEEEEENS_10bfloat16_tEfNS_4arch4Sm80ELb0ELb0ELb1ELb0ELb0ELb0ELb0ELb0ELi2ELi4ELi4ELi4ELb0EEENS1_24CollectiveEpilogueBwdGQAISA_fSD_Li256ELb0ELb0EEENS1_19SingleTileSchedulerILb0ELb0ELb0ELi128EEEEEEEEEvNT_6ParamsE$_ZZN4cute9transformINS_5tupleIJiiNS_1CILi0EEEEEENS1_IJNS1_IJNS2_ILi4EEENS2_ILi8EEEEEES5_NS2_ILi1EEEEEEZNS_7idx2crdIS4_S9_EEDaRKT_RKT0_EUlRKT_RKT0_E_EEDaSD_SG_OT1_ENKUlDpSJ_E_clIJNS1_IJiiEEEiS3_EEEDaSQ_ - $_ZN7cutlass13device_kernelIN5flash19enable_sm80_to_sm89INS1_16FlashAttnBwdSm80INS1_25CollectiveMainloopBwdSm80ILi2ELi2EN4cute5tupleIJNS5_1CILi128EEES8_NS7_ILi64EEEEEENS_10bfloat16_tEfNS_4arch4Sm80ELb0ELb0ELb1ELb0ELb0ELb0ELb0ELb0ELi2ELi4ELi4ELi4ELb0EEENS1_24CollectiveEpilogueBwdGQAISA_fSD_Li256ELb0ELb0EEENS1_19SingleTileSchedulerILb0ELb0ELb0ELi128EEEEEEEEEvNT_6ParamsE$_ZZN4cute9transformINS_5tupleIJiiNS_1CILi0EEEEEENS1_IJNS1_IJNS2_ILi4EEENS2_ILi8EEEEEENS2_ILi2EEENS2_ILi1EEEEEEZNS_7idx2crdIS4_SA_EEDaRKT_RKT0_EUlRKT_RKT0_E_EEDaSE_SH_OT1_ENKUlDpSK_E_clIJNS1_IJiiEEEiS3_EEEDaSR_)
$_ZN7cutlass13device_kernelIN5flash19enable_sm80_to_sm89INS1_16FlashAttnBwdSm80INS1_25CollectiveMainloopBwdSm80ILi2ELi2EN4cute5tupleIJNS5_1CILi128EEES8_NS7_ILi64EEEEEENS_10bfloat16_tEfNS_4arch4Sm80ELb0ELb0ELb1ELb0ELb0ELb0ELb0ELb0ELi2ELi4ELi4ELi4ELb0EEENS1_24CollectiveEpilogueBwdGQAISA_fSD_Li256ELb0ELb0EEENS1_19SingleTileSchedulerILb0ELb0ELb0ELi128EEEEEEEEEvNT_6ParamsE$_ZZN4cute9transformINS_5tupleIJiiNS_1CILi0EEEEEENS1_IJNS1_IJNS2_ILi4EEENS2_ILi8EEEEEENS2_ILi2EEENS2_ILi1EEEEEEZNS_7idx2crdIS4_SA_EEDaRKT_RKT0_EUlRKT_RKT0_E_EEDaSE_SH_OT1_ENKUlDpSK_E_clIJNS1_IJiiEEEiS3_EEEDaSR_:
[----:B------:R-:W-:Y:S02]  /*ee40*/  IADD3 R3, R1, 0x1680, RZ ;  /* 0x0000168001037810 */ /* 0x000fe40007ffe0ff */
[----:B------:R-:W-:Y:S02]  /*ee50*/  MOV R6, 0xee80 ;  /* 0x0000ee8000067802 */ /* 0x000fe40000000f00 */
[----:B------:R-:W-:Y:S02]  /*ee60*/  IADD3 R3, R3, c[0x0][0x20], RZ ;  /* 0x0000080003037a10 */ /* 0x000fe40007ffe0ff */
[----:B------:R-:W-:Y:S05]  /*ee70*/  CALL.REL.NOINC `($_ZN7cutlass13device_kernelIN5flash19enable_sm80_to_sm89INS1_16FlashAttnBwdSm80INS1_25CollectiveMainloopBwdSm80ILi2ELi2EN4cute5tupleIJNS5_1CILi128EEES8_NS7_ILi64EEEEEENS_10bfloat16_tEfNS_4arch4Sm80ELb0ELb0ELb1ELb0ELb0ELb0ELb0ELb0ELi2ELi4ELi4ELi4ELb0EEENS1_24CollectiveEpilogueBwdGQAISA_fSD_Li256ELb0ELb0EEENS1_19SingleTileSchedulerILb0ELb0ELb0ELi128EEEEEEEEEvNT_6ParamsE$_ZN4cute3eso3ESOILb0ELb0EJNS_5tupleIJiiEEEiNS_1CILi0EEEEEC2ERKS3_RKiRKS5_) ;  /* 0xffff657000007944 */ /* 0x000fea0003c3ffff */
[----:B------:R2:W5:Y:S04]  /*ee80*/  LDL R36, [R1+0x1688] ;  /* 0x0016880001247983 */ /* 0x0005680000100800 */
[----:B-1----:R2:W5:Y:S01]  /*ee90*/  LDL.64 R2, [R1+0x1680] ;  /* 0x0016800001027983 */ /* 0x0025620000100a00 */
[----:B------:R-:W-:-:S04]  /*eea0*/  MOV R73, 0x0 ;  /* 0x0000000000497802 */ /* 0x000fc80000000f00 */
[----:B------:R-:W-:Y:S05]  /*eeb0*/  RET.REL.NODEC R72 `(_ZN7cutlass13device_kernelIN5flash19enable_sm80_to_sm89INS1_16FlashAttnBwdSm80INS1_25CollectiveMainloopBwdSm80ILi2ELi2EN4cute5tupleIJNS5_1CILi128EEES8_NS7_ILi64EEEEEENS_10bfloat16_tEfNS_4arch4Sm80ELb0ELb0ELb1ELb0ELb0ELb0ELb0ELb0ELi2ELi4ELi4ELi4ELb0EEENS1_24CollectiveEpilogueBwdGQAISA_fSD_Li256ELb0ELb0EEENS1_19SingleTileSchedulerILb0ELb0ELb0ELi128EEEEEEEEEvNT_6ParamsE) ;  /* 0xffff114048007950 */ /* 0x000fea0003c3ffff */
        .type           $_ZN7cutlass13device_kernelIN5flash19enable_sm80_to_sm89INS1_16FlashAttnBwdSm80INS1_25CollectiveMainloopBwdSm80ILi2ELi2EN4cute5tupleIJNS5_1CILi128EEES8_NS7_ILi64EEEEEENS_10bfloat16_tEfNS_4arch4Sm80ELb0ELb0ELb1ELb0ELb0ELb0ELb0ELb0ELi2ELi4ELi4ELi4ELb0EEENS1_24CollectiveEpilogueBwdGQAISA_fSD_Li256ELb0ELb0EEENS1_19SingleTileSchedulerILb0ELb0ELb0ELi128EEEEEEEEEvNT_6ParamsE$_ZZN4cute9transformINS_5tupleIJiiNS_1CILi0EEEEEENS1_IJNS1_IJNS2_ILi4EEENS2_ILi8EEEEEES5_NS2_ILi1EEEEEEZNS_7idx2crdIS4_S9_EEDaRKT_RKT0_EUlRKT_RKT0_E_EEDaSD_SG_OT1_ENKUlDpSJ_E_clIJNS1_IJiiEEEiS3_EEEDaSQ_,@function
        .size           $_ZN7cutlass13device_kernelIN5flash19enable_sm80_to_sm89INS1_16FlashAttnBwdSm80INS1_25CollectiveMainloopBwdSm80ILi2ELi2EN4cute5tupleIJNS5_1CILi128EEES8_NS7_ILi64EEEEEENS_10bfloat16_tEfNS_4arch4Sm80ELb0ELb0ELb1ELb0ELb0ELb0ELb0ELb0ELi2ELi4ELi4ELi4ELb0EEENS1_24CollectiveEpilogueBwdGQAISA_fSD_Li256ELb0ELb0EEENS1_19SingleTileSchedulerILb0ELb0ELb0ELi128EEEEEEEEEvNT_6ParamsE$_ZZN4cute9transformINS_5tupleIJiiNS_1CILi0EEEEEENS1_IJNS1_IJNS2_ILi4EEENS2_ILi8EEEEEES5_NS2_ILi1EEEEEEZNS_7idx2crdIS4_S9_EEDaRKT_RKT0_EUlRKT_RKT0_E_EEDaSD_SG_OT1_ENKUlDpSJ_E_clIJNS1_IJiiEEEiS3_EEEDaSQ_,($_ZN7cutlass13device_kernelIN5flash19enable_sm80_to_sm89INS1_16FlashAttnBwdSm80INS1_25CollectiveMainloopBwdSm80ILi2ELi2EN4cute5tupleIJNS5_1CILi128EEES8_NS7_ILi64EEEEEENS_10bfloat16_tEfNS_4arch4Sm80ELb0ELb0ELb1ELb0ELb0ELb0ELb0ELb0ELi2ELi4ELi4ELi4ELb0EEENS1_24CollectiveEpilogueBwdGQAISA_fSD_Li256ELb0ELb0EEENS1_19SingleTileSchedulerILb0ELb0ELb0ELi128EEEEEEEEEvNT_6ParamsE$_ZZN4cute9transformINS_5tupleIJiiiNS_1CILi0EEEEEENS1_IJNS2_ILi32EEENS2_ILi4EEENS2_ILi2EEENS2_ILi1EEEEEENS1_IJS8_S8_S8_S8_EEEZNS_7crd2crdIS4_S9_SA_EEDaRKT_RKT0_RKT1_EUlRKT_RKT0_RKT1_E_EEDaSE_SH_SK_OT2_ENKUlDpSN_E_clIJiiiS3_EEEDaSX_ - $_ZN7cutlass13device_kernelIN5flash19enable_sm80_to_sm89INS1_16FlashAttnBwdSm80INS1_25CollectiveMainloopBwdSm80ILi2ELi2EN4cute5tupleIJNS5_1CILi128EEES8_NS7_ILi64EEEEEENS_10bfloat16_tEfNS_4arch4Sm80ELb0ELb0ELb1ELb0ELb0ELb0ELb0ELb0ELi2ELi4ELi4ELi4ELb0EEENS1_24CollectiveEpilogueBwdGQAISA_fSD_Li256ELb0ELb0EEENS1_19SingleTileSchedulerILb0ELb0ELb0ELi128EEEEEEEEEvNT_6ParamsE$_ZZN4cute9transformINS_5tupleIJiiNS_1CILi0EEEEEENS1_IJNS1_IJNS2_ILi4EEENS2_ILi8EEEEEES5_NS2_ILi1EEEEEEZNS_7idx2crdIS4_S9_EEDaRKT_RKT0_EUlRKT_RKT0_E_EEDaSD_SG_OT1_ENKUlDpSJ_E_clIJNS1_IJiiEEEiS3_EEEDaSQ_)
$_ZN7cutlass13device_kernelIN5flash19enable_sm80_to_sm89INS1_16FlashAttnBwdSm80INS1_25CollectiveMainloopBwdSm80ILi2ELi2EN4cute5tupleIJNS5_1CILi128EEES8_NS7_ILi64EEEEEENS_10bfloat16_tEfNS_4arch4Sm80ELb0ELb0ELb1ELb0ELb0ELb0ELb0ELb0ELi2ELi4ELi4ELi4ELb0EEENS1_24CollectiveEpilogueBwdGQAISA_fSD_Li256ELb0ELb0EEENS1_19SingleTileSchedulerILb0ELb0ELb0ELi128EEEEEEEEEvNT_6ParamsE$_ZZN4cute9transformINS_5tupleIJiiNS_1CILi0EEEEEENS1_IJNS1_IJNS2_ILi4EEENS2_ILi8EEEEEES5_NS2_ILi1EEEEEEZNS_7idx2crdIS4_S9_EEDaRKT_RKT0_EUlRKT_RKT0_E_EEDaSD_SG_OT1_ENKUlDpSJ_E_clIJNS1_IJiiEEEiS3_EEEDaSQ_:
[----:B------:R-:W-:Y:S02]  /*eec0*/  IADD3 R3, R1, 0x1680, RZ ;  /* 0x0000168001037810 */ /* 0x000fe40007ffe0ff */
[----:B------:R-:W-:Y:S02]  /*eed0*/  MOV R6, 0xef00 ;  /* 0x0000ef0000067802 */ /* 0x000fe40000000f00 */
[----:B------:R-:W-:Y:S02]  /*eee0*/  IADD3 R3, R3, c[0x0][0x20], RZ ;  /* 0x0000080003037a10 */ /* 0x000fe40007ffe0ff */
[----:B------:R-:W-:Y:S05]  /*eef0*/  CALL.REL.NOINC `($_ZN7cutlass13device_kernelIN5flash19enable_sm80_to_sm89INS1_16FlashAttnBwdSm80INS1_25CollectiveMainloopBwdSm80ILi2ELi2EN4cute5tupleIJNS5_1CILi128EEES8_NS7_ILi64EEEEEENS_10bfloat16_tEfNS_4arch4Sm80ELb0ELb0ELb1ELb0ELb0ELb0ELb0ELb0ELi2ELi4ELi4ELi4ELb0EEENS1_24CollectiveEpilogueBwdGQAISA_fSD_Li256ELb0ELb0EEENS1_19SingleTileSchedulerILb0ELb0ELb0ELi128EEEEEEEEEvNT_6ParamsE$_ZN4cute3eso3ESOILb0ELb0EJNS_5tupleIJiiEEEiNS_1CILi0EEEEEC2ERKS3_RKiRKS5_) ;  /* 0xffff64f000007944 */ /* 0x000fea0003c3ffff */
[----:B------:R2:W5:Y:S04]  /*ef00*/  LDL R35, [R1+0x1688] ;  /* 0x0016880001237983 */ /* 0x0005680000100800 */
[----:B-1----:R2:W5:Y:S01]  /*ef10*/  LDL.64 R2, [R1+0x1680] ;  /* 0x0016800001027983 */ /* 0x0025620000100a00 */
[----:B------:R-:W-:Y:S02]  /*ef20*/  MOV R6, R72 ;  /* 0x0000004800067202 */ /* 0x000fe40000000f00 */
[----:B------:R-:W-:-:S04]  /*ef30*/  MOV R7, 0x0 ;  /* 0x0000000000077802 */ /* 0x000fc80000000f00 */
[----:B------:R-:W-:Y:S05]  /*ef40*/  RET.REL.NODEC R6 `(_ZN7cutlass13device_kernelIN5flash19enable_sm80_to_sm89INS1_16FlashAttnBwdSm80INS1_25CollectiveMainloopBwdSm80ILi2ELi2EN4cute5tupleIJNS5_1CILi128EEES8_NS7_ILi64EEEEEENS_10bfloat16_tEfNS_4arch4Sm80ELb0ELb0ELb1ELb0ELb0ELb0ELb0ELb0ELi2ELi4ELi4ELi4ELb0EEENS1_24CollectiveEpilogueBwdGQAISA_fSD_Li256ELb0ELb0EEENS1_19SingleTileSchedulerILb0ELb0ELb0ELi128EEEEEEEEEvNT_6ParamsE) ;  /* 0xffff10b006007950 */ /* 0x000fea0003c3ffff */
        .type           $_ZN7cutlass13device_kernelIN5flash19enable_sm80_to_sm89INS1_16FlashAttnBwdSm80INS1_25CollectiveMainloopBwdSm80ILi2ELi2EN4cute5tupleIJNS5_1CILi128EEES8_NS7_ILi64EEEEEENS_10bfloat16_tEfNS_4arch4Sm80ELb0ELb0ELb1ELb0ELb0ELb0ELb0ELb0ELi2ELi4ELi4ELi4ELb0EEENS1_24CollectiveEpilogueBwdGQAISA_fSD_Li256ELb0ELb0EEENS1_19SingleTileSchedulerILb0ELb0ELb0ELi128EEEEEEEEEvNT_6ParamsE$_ZZN4cute9transformINS_5tupleIJiiiNS_1CILi0EEEEEENS1_IJNS2_ILi32EEENS2_ILi4EEENS2_ILi2EEENS2_ILi1EEEEEENS1_IJS8_S8_S8_S8_EEEZNS_7crd2crdIS4_S9_SA_EEDaRKT_RKT0_RKT1_EUlRKT_RKT0_RKT1_E_EEDaSE_SH_SK_OT2_ENKUlDpSN_E_clIJiiiS3_EEEDaSX_,@function
        .size           $_ZN7cutlass13device_kernelIN5flash19enable_sm80_to_sm89INS1_16FlashAttnBwdSm80INS1_25CollectiveMainloopBwdSm80ILi2ELi2EN4cute5tupleIJNS5_1CILi128EEES8_NS7_ILi64EEEEEENS_10bfloat16_tEfNS_4arch4Sm80ELb0ELb0ELb1ELb0ELb0ELb0ELb0ELb0ELi2ELi4ELi4ELi4ELb0EEENS1_24CollectiveEpilogueBwdGQAISA_fSD_Li256ELb0ELb0EEENS1_19SingleTileSchedulerILb0ELb0ELb0ELi128EEEEEEEEEvNT_6ParamsE$_ZZN4cute9transformINS_5tupleIJiiiNS_1CILi0EEEEEENS1_IJNS2_ILi32EEENS2_ILi4EEENS2_ILi2EEENS2_ILi1EEEEEENS1_IJS8_S8_S8_S8_EEEZNS_7crd2crdIS4_S9_SA_EEDaRKT_RKT0_RKT1_EUlRKT_RKT0_RKT1_E_EEDaSE_SH_SK_OT2_ENKUlDpSN_E_clIJiiiS3_EEEDaSX_,($_ZN7cutlass13device_kernelIN5flash19enable_sm80_to_sm89INS1_16FlashAttnBwdSm80INS1_25CollectiveMainloopBwdSm80ILi2ELi2EN4cute5tupleIJNS5_1CILi128EEES8_NS7_ILi64EEEEEENS_10bfloat16_tEfNS_4arch4Sm80ELb0ELb0ELb1ELb0ELb0ELb0ELb0ELb0ELi2ELi4ELi4ELi4ELb0EEENS1_24CollectiveEpilogueBwdGQAISA_fSD_Li256ELb0ELb0EEENS1_19SingleTileSchedulerILb0ELb0ELb0ELi128EEEEEEEEEvNT_6ParamsE$_ZZN4cuteplIJNS_1CILi0EEEEJS2_iEEEDaRKNS_15ArithmeticTupleIJDpT_EEERKNS3_IJDpT0_EEEENKUlDpRKT_E_clIJS2_iEEEDaSH_ - $_ZN7cutlass13device_kernelIN5flash19enable_sm80_to_sm89INS1_16FlashAttnBwdSm80INS1_25CollectiveMainloopBwdSm80ILi2ELi2EN4cute5tupleIJNS5_1CILi128EEES8_NS7_ILi64EEEEEENS_10bfloat16_tEfNS_4arch4Sm80ELb0ELb0ELb1ELb0ELb0ELb0ELb0ELb0ELi2ELi4ELi4ELi4ELb0EEENS1_24CollectiveEpilogueBwdGQAISA_fSD_Li256ELb0ELb0EEENS1_19SingleTileSchedulerILb0ELb0ELb0ELi128EEEEEEEEEvNT_6ParamsE$_ZZN4cute9transformINS_5tupleIJiiiNS_1CILi0EEEEEENS1_IJNS2_ILi32EEENS2_ILi4EEENS2_ILi2EEENS2_ILi1EEEEEENS1_IJS8_S8_S8_S8_EEEZNS_7crd2crdIS4_S9_SA_EEDaRKT_RKT0_RKT1_EUlRKT_RKT0_RKT1_E_EEDaSE_SH_SK_OT2_ENKUlDpSN_E_clIJiiiS3_EEEDaSX_)
$_ZN7cutlass13device_kernelIN5flash19enable_sm80_to_sm89INS1_16FlashAttnBwdSm80INS1_25CollectiveMainloopBwdSm80ILi2ELi2EN4cute5tupleIJNS5_1CILi128EEES8_NS7_ILi64EEEEEENS_10bfloat16_tEfNS_4arch4Sm80ELb0ELb0ELb1ELb0ELb0ELb0ELb0ELb0ELi2ELi4ELi4ELi4ELb0EEENS1_24CollectiveEpilogueBwdGQAISA_fSD_Li256ELb0ELb0EEENS1_19SingleTileSchedulerILb0ELb0ELb0ELi128EEEEEEEEEvNT_6ParamsE$_ZZN4cute9transformINS_5tupleIJiiiNS_1CILi0EEEEEENS1_IJNS2_ILi32EEENS2_ILi4EEENS2_ILi2EEENS2_ILi1EEEEEENS1_IJS8_S8_S8_S8_EEEZNS_7crd2crdIS4_S9_SA_EEDaRKT_RKT0_RKT1_EUlRKT_RKT0_RKT1_E_EEDaSE_SH_SK_OT2_ENKUlDpSN_E_clIJiiiS3_EEEDaSX_:
        /* <DEDUP_REMOVED lines=8> */
        .type           $_ZN7cutlass13device_kernelIN5flash19enable_sm80_to_sm89INS1_16FlashAttnBwdSm80INS1_25CollectiveMainloopBwdSm80ILi2ELi2EN4cute5tupleIJNS5_1CILi128EEES8_NS7_ILi64EEEEEENS_10bfloat16_tEfNS_4arch4Sm80ELb0ELb0ELb1ELb0ELb0ELb0ELb0ELb0ELi2ELi4ELi4ELi4ELb0EEENS1_24CollectiveEpilogueBwdGQAISA_fSD_Li256ELb0ELb0EEENS1_19SingleTileSchedulerILb0ELb0ELb0ELi128EEEEEEEEEvNT_6ParamsE$_ZZN4cuteplIJNS_1CILi0EEEEJS2_iEEEDaRKNS_15ArithmeticTupleIJDpT_EEERKNS3_IJDpT0_EEEENKUlDpRKT_E_clIJS2_iEEEDaSH_,@function
        .size           $_ZN7cutlass13device_kernelIN5flash19enable_sm80_to_sm89INS1_16FlashAttnBwdSm80INS1_25CollectiveMainloopBwdSm80ILi2ELi2EN4cute5tupleIJNS5_1CILi128EEES8_NS7_ILi64EEEEEENS_10bfloat16_tEfNS_4arch4Sm80ELb0ELb0ELb1ELb0ELb0ELb0ELb0ELb0ELi2ELi4ELi4ELi4ELb0EEENS1_24CollectiveEpilogueBwdGQAISA_fSD_Li256ELb0ELb0EEENS1_19SingleTileSchedulerILb0ELb0ELb0ELi128EEEEEEEEEvNT_6ParamsE$_ZZN4cuteplIJNS_1CILi0EEEEJS2_iEEEDaRKNS_15ArithmeticTupleIJDpT_EEERKNS3_IJDpT0_EEEENKUlDpRKT_E_clIJS2_iEEEDaSH_,($_ZN7cutlass13device_kernelIN5flash19enable_sm80_to_sm89INS1_16FlashAttnBwdSm80INS1_25CollectiveMainloopBwdSm80ILi2ELi2EN4cute5tupleIJNS5_1CILi128EEES8_NS7_ILi64EEEEEENS_10bfloat16_tEfNS_4arch4Sm80ELb0ELb0ELb1ELb0ELb0ELb0ELb0ELb0ELi2ELi4ELi4ELi4ELb0EEENS1_24CollectiveEpilogueBwdGQAISA_fSD_Li256ELb0ELb0EEENS1_19SingleTileSchedulerILb0ELb0ELb0ELi128EEEEEEEEEvNT_6ParamsE$_ZZN4cuteplIJNS_1CILi0EEES2_EJS2_iEEEDaRKNS_15ArithmeticTupleIJDpT_EEERKNS3_IJDpT0_EEEENKUlDpRKT_E_clIJS2_iEEEDaSH_ - $_ZN7cutlass13device_kernelIN5flash19enable_sm80_to_sm89INS1_16FlashAttnBwdSm80INS1_25CollectiveMainloopBwdSm80ILi2ELi2EN4cute5tupleIJNS5_1CILi128EEES8_NS7_ILi64EEEEEENS_10bfloat16_tEfNS_4arch4Sm80ELb0ELb0ELb1ELb0ELb0ELb0ELb0ELb0ELi2ELi4ELi4ELi4ELb0EEENS1_24CollectiveEpilogueBwdGQAISA_fSD_Li256ELb0ELb0EEENS1_19SingleTileSchedulerILb0ELb0ELb0ELi128EEEEEEEEEvNT_6ParamsE$_ZZN4cuteplIJNS_1CILi0EEEEJS2_iEEEDaRKNS_15ArithmeticTupleIJDpT_EEERKNS3_IJDpT0_EEEENKUlDpRKT_E_clIJS2_iEEEDaSH_)
$_ZN7cutlass13device_kernelIN5flash19enable_sm80_to_sm89INS1_16FlashAttnBwdSm80INS1_25CollectiveMainloopBwdSm80ILi2ELi2EN4cute5tupleIJNS5_1CILi128EEES8_NS7_ILi64EEEEEENS_10bfloat16_tEfNS_4arch4Sm80ELb0ELb0ELb1ELb0ELb0ELb0ELb0ELb0ELi2ELi4ELi4ELi4ELb0EEENS1_24CollectiveEpilogueBwdGQAISA_fSD_Li256ELb0ELb0EEENS1_19SingleTileSchedulerILb0ELb0ELb0ELi128EEEEEEEEEvNT_6ParamsE$_ZZN4cuteplIJNS_1CILi0EEEEJS2_iEEEDaRKNS_15ArithmeticTupleIJDpT_EEERKNS3_IJDpT0_EEEENKUlDpRKT_E_clIJS2_iEEEDaSH_:
[----:B------:R-:W-:Y:S02]  /*efd0*/  IADD3 R9, R1, 0x13b8, RZ ;  /* 0x000013b801097810 */ /* 0x000fe40007ffe0ff */
[----:B------:R-:W-:Y:S02]  /*efe0*/  MOV R8, 0xf010 ;  /* 0x0000f01000087802 */ /* 0x000fe40000000f00 */
[----:B------:R-:W-:Y:S02]  /*eff0*/  IADD3 R9, R9, c[0x0][0x20], RZ ;  /* 0x0000080009097a10 */ /* 0x000fe40007ffe0ff */
[----:B------:R-:W-:Y:S05]  /*f000*/  CALL.REL.NOINC `($_ZN7cutlass13device_kernelIN5flash19enable_sm80_to_sm89INS1_16FlashAttnBwdSm80INS1_25CollectiveMainloopBwdSm80ILi2ELi2EN4cute5tupleIJNS5_1CILi128EEES8_NS7_ILi64EEEEEENS_10bfloat16_tEfNS_4arch4Sm80ELb0ELb0ELb1ELb0ELb0ELb0ELb0ELb0ELi2ELi4ELi4ELi4ELb0EEENS1_24CollectiveEpilogueBwdGQAISA_fSD_Li256ELb0ELb0EEENS1_19SingleTileSchedulerILb0ELb0ELb0ELi128EEEEEEEEEvNT_6ParamsE$_ZN4cute5tupleIJNS_1CILi0EEEiEEC2ERKS2_RKi) ;  /* 0xffffb10000007944 */ /* 0x000fea0003c3ffff */
[----:B------:R1:W5:Y:S01]  /*f010*/  LDL R3, [R1+0x13b8] ;  /* 0x0013b80001037983 */ /* 0x0003620000100800 */
[----:B------:R-:W-:-:S04]  /*f020*/  MOV R53, 0x0 ;  /* 0x0000000000357802 */ /* 0x000fc80000000f00 */
[----:B------:R-:W-:Y:S05]  /*f030*/  RET.REL.NODEC R52 `(_ZN7cutlass13device_kernelIN5flash19enable_sm80_to_sm89INS1_16FlashAttnBwdSm80INS1_25CollectiveMainloopBwdSm80ILi2ELi2EN4cute5tupleIJNS5_1CILi128EEES8_NS7_ILi64EEEEEENS_10bfloat16_tEfNS_4arch4Sm80ELb0ELb0ELb1ELb0ELb0ELb0ELb0ELb0ELi2ELi4ELi4ELi4ELb0EEENS1_24CollectiveEpilogueBwdGQAISA_fSD_Li256ELb0ELb0EEENS1_19SingleTileSchedulerILb0ELb0ELb0ELi128EEEEEEEEEvNT_6ParamsE) ;  /* 0xffff0fc034007950 */ /* 0x000fea0003c3ffff */
        .type           $_ZN7cutlass13device_kernelIN5flash19enable_sm80_to_sm89INS1_16FlashAttnBwdSm80INS1_25CollectiveMainloopBwdSm80ILi2ELi2EN4cute5tupleIJNS5_1CILi128EEES8_NS7_ILi64EEEEEENS_10bfloat16_tEfNS_4arch4Sm80ELb0ELb0ELb1ELb0ELb0ELb0ELb0ELb0ELi2ELi4ELi4ELi4ELb0EEENS1_24CollectiveEpilogueBwdGQAISA_fSD_Li256ELb0ELb0EEENS1_19SingleTileSchedulerILb0ELb0ELb0ELi128EEEEEEEEEvNT_6ParamsE$_ZZN4cuteplIJNS_1CILi0EEES2_EJS2_iEEEDaRKNS_15ArithmeticTupleIJDpT_EEERKNS3_IJDpT0_EEEENKUlDpRKT_E_clIJS2_iEEEDaSH_,@function
        .size           $_ZN7cutlass13device_kernelIN5flash19enable_sm80_to_sm89INS1_16FlashAttnBwdSm80INS1_25CollectiveMainloopBwdSm80ILi2ELi2EN4cute5tupleIJNS5_1CILi128EEES8_NS7_ILi64EEEEEENS_10bfloat16_tEfNS_4arch4Sm80ELb0ELb0ELb1ELb0ELb0ELb0ELb0ELb0ELi2ELi4ELi4ELi4ELb0EEENS1_24CollectiveEpilogueBwdGQAISA_fSD_Li256ELb0ELb0EEENS1_19SingleTileSchedulerILb0ELb0ELb0ELi128EEEEEEEEEvNT_6ParamsE$_ZZN4cuteplIJNS_1CILi0EEES2_EJS2_iEEEDaRKNS_15ArithmeticTupleIJDpT_EEERKNS3_IJDpT0_EEEENKUlDpRKT_E_clIJS2_iEEEDaSH_,($_ZN7cutlass13device_kernelIN5flash19enable_sm80_to_sm89INS1_16FlashAttnBwdSm80INS1_25CollectiveMainloopBwdSm80ILi2ELi2EN4cute5tupleIJNS5_1CILi128EEES8_NS7_ILi64EEEEEENS_10bfloat16_tEfNS_4arch4Sm80ELb0ELb0ELb1ELb0ELb0ELb0ELb0ELb0ELi2ELi4ELi4ELi4ELb0EEENS1_24CollectiveEpilogueBwdGQAISA_fSD_Li256ELb0ELb0EEENS1_19SingleTileSchedulerILb0ELb0ELb0ELi128EEEEEEEEEvNT_6ParamsE$_ZZN4cuteplIJNS_1CILi0EEES2_EJiEEEDaRKNS_15ArithmeticTupleIJDpT_EEERKNS3_IJDpT0_EEEENKUlDpRKT_E_clIJiS2_EEEDaSH_ - $_ZN7cutlass13device_kernelIN5flash19enable_sm80_to_sm89INS1_16FlashAttnBwdSm80INS1_25CollectiveMainloopBwdSm80ILi2ELi2EN4cute5tupleIJNS5_1CILi128EEES8_NS7_ILi64EEEEEENS_10bfloat16_tEfNS_4arch4Sm80ELb0ELb0ELb1ELb0ELb0ELb0ELb0ELb0ELi2ELi4ELi4ELi4ELb0EEENS1_24CollectiveEpilogueBwdGQAISA_fSD_Li256ELb0ELb0EEENS1_19SingleTileSchedulerILb0ELb0ELb0ELi128EEEEEEEEEvNT_6ParamsE$_ZZN4cuteplIJNS_1CILi0EEES2_EJS2_iEEEDaRKNS_15ArithmeticTupleIJDpT_EEERKNS3_IJDpT0_EEEENKUlDpRKT_E_clIJS2_iEEEDaSH_)
$_ZN7cutlass13device_kernelIN5flash19enable_sm80_to_sm89INS1_16FlashAttnBwdSm80INS1_25CollectiveMainloopBwdSm80ILi2ELi2EN4cute5tupleIJNS5_1CILi128EEES8_NS7_ILi64EEEEEENS_10bfloat16_tEfNS_4arch4Sm80ELb0ELb0ELb1ELb0ELb0ELb0ELb0ELb0ELi2ELi4ELi4ELi4ELb0EEENS1_24CollectiveEpilogueBwdGQAISA_fSD_Li256ELb0ELb0EEENS1_19SingleTileSchedulerILb0ELb0ELb0ELi128EEEEEEEEEvNT_6ParamsE$_ZZN4cuteplIJNS_1CILi0EEES2_EJS2_iEEEDaRKNS_15ArithmeticTupleIJDpT_EEERKNS3_IJDpT0_EEEENKUlDpRKT_E_clIJS2_iEEEDaSH_:
[----:B------:R-:W-:Y:S02]  /*f040*/  IADD3 R9, R1, 0x13b8, RZ ;  /* 0x000013b801097810 */ /* 0x000fe40007ffe0ff */
[----:B------:R-:W-:Y:S02]  /*f050*/  MOV R8, 0xf080 ;  /* 0x0000f08000087802 */ /* 0x000fe40000000f00 */
[----:B------:R-:W-:Y:S02]  /*f060*/  IADD3 R9, R9, c[0x0][0x20], RZ ;  /* 0x0000080009097a10 */ /* 0x000fe40007ffe0ff */
[----:B------:R-:W-:Y:S05]  /*f070*/  CALL.REL.NOINC `($_ZN7cutlass13device_kernelIN5flash19enable_sm80_to_sm89INS1_16FlashAttnBwdSm80INS1_25CollectiveMainloopBwdSm80ILi2ELi2EN4cute5tupleIJNS5_1CILi128EEES8_NS7_ILi64EEEEEENS_10bfloat16_tEfNS_4arch4Sm80ELb0ELb0ELb1ELb0ELb0ELb0ELb0ELb0ELi2ELi4ELi4ELi4ELb0EEENS1_24CollectiveEpilogueBwdGQAISA_fSD_Li256ELb0ELb0EEENS1_19SingleTileSchedulerILb0ELb0ELb0ELi128EEEEEEEEEvNT_6ParamsE$_ZN4cute5tupleIJNS_1CILi0EEEiEEC2ERKS2_RKi) ;  /* 0xffffb09000007944 */ /* 0x000fea0003c3ffff */
[----:B------:R1:W5:Y:S01]  /*f080*/  LDL R2, [R1+0x13b8] ;  /* 0x0013b80001027983 */ /* 0x0003620000100800 */
[----:B------:R-:W-:-:S04]  /*f090*/  MOV R53, 0x0 ;  /* 0x0000000000357802 */ /* 0x000fc80000000f00 */
[----:B------:R-:W-:Y:S05]  /*f0a0*/  RET.REL.NODEC R52 `(_ZN7cutlass13device_kernelIN5flash19enable_sm80_to_sm89INS1_16FlashAttnBwdSm80INS1_25CollectiveMainloopBwdSm80ILi2ELi2EN4cute5tupleIJNS5_1CILi128EEES8_NS7_ILi64EEEEEENS_10bfloat16_tEfNS_4arch4Sm80ELb0ELb0ELb1ELb0ELb0ELb0ELb0ELb0ELi2ELi4ELi4ELi4ELb0EEENS1_24CollectiveEpilogueBwdGQAISA_fSD_Li256ELb0ELb0EEENS1_19SingleTileSchedulerILb0ELb0ELb0ELi128EEEEEEEEEvNT_6ParamsE) ;  /* 0xffff0f5034007950 */ /* 0x000fea0003c3ffff */
        .type           $_ZN7cutlass13device_kernelIN5flash19enable_sm80_to_sm89INS1_16FlashAttnBwdSm80INS1_25CollectiveMainloopBwdSm80ILi2ELi2EN4cute5tupleIJNS5_1CILi128EEES8_NS7_ILi64EEEEEENS_10bfloat16_tEfNS_4arch4Sm80ELb0ELb0ELb1ELb0ELb0ELb0ELb0ELb0ELi2ELi4ELi4ELi4ELb0EEENS1_24CollectiveEpilogueBwdGQAISA_fSD_Li256ELb0ELb0EEENS1_19SingleTileSchedulerILb0ELb0ELb0ELi128EEEEEEEEEvNT_6ParamsE$_ZZN4cuteplIJNS_1CILi0EEES2_EJiEEEDaRKNS_15ArithmeticTupleIJDpT_EEERKNS3_IJDpT0_EEEENKUlDpRKT_E_clIJiS2_EEEDaSH_,@function
        .size           $_ZN7cutlass13device_kernelIN5flash19enable_sm80_to_sm89INS1_16FlashAttnBwdSm80INS1_25CollectiveMainloopBwdSm80ILi2ELi2EN4cute5tupleIJNS5_1CILi128EEES8_NS7_ILi64EEEEEENS_10bfloat16_tEfNS_4arch4Sm80ELb0ELb0ELb1ELb0ELb0ELb0ELb0ELb0ELi2ELi4ELi4ELi4ELb0EEENS1_24CollectiveEpilogueBwdGQAISA_fSD_Li256ELb0ELb0EEENS1_19SingleTileSchedulerILb0ELb0ELb0ELi128EEEEEEEEEvNT_6ParamsE$_ZZN4cuteplIJNS_1CILi0EEES2_EJiEEEDaRKNS_15ArithmeticTupleIJDpT_EEERKNS3_IJDpT0_EEEENKUlDpRKT_E_clIJiS2_EEEDaSH_,($_ZN7cutlass13device_kernelIN5flash19enable_sm80_to_sm89INS1_16FlashAttnBwdSm80INS1_25CollectiveMainloopBwdSm80ILi2ELi2EN4cute5tupleIJNS5_1CILi128EEES8_NS7_ILi64EEEEEENS_10bfloat16_tEfNS_4arch4Sm80ELb0ELb0ELb1ELb0ELb0ELb0ELb0ELb0ELi2ELi4ELi4ELi4ELb0EEENS1_24CollectiveEpilogueBwdGQAISA_fSD_Li256ELb0ELb0EEENS1_19SingleTileSchedulerILb0ELb0ELb0ELi128EEEEEEEEEvNT_6ParamsE$_ZZN4cuteplIJNS_1CILi0EEES2_EJiS2_EEEDaRKNS_15ArithmeticTupleIJDpT_EEERKNS3_IJDpT0_EEEENKUlDpRKT_E_clIJiS2_EEEDaSH_ - $_ZN7cutlass13device_kernelIN5flash19enable_sm80_to_sm89INS1_16FlashAttnBwdSm80INS1_25CollectiveMainloopBwdSm80ILi2ELi2EN4cute5tupleIJNS5_1CILi128EEES8_NS7_ILi64EEEEEENS_10bfloat16_tEfNS_4arch4Sm80ELb0ELb0ELb1ELb0ELb0ELb0ELb0ELb0ELi2ELi4ELi4ELi4ELb0EEENS1_24CollectiveEpilogueBwdGQAISA_fSD_Li256ELb0ELb0EEENS1_19SingleTileSchedulerILb0ELb0ELb0ELi128EEEEEEEEEvNT_6ParamsE$_ZZN4cuteplIJNS_1CILi0EEES2_EJiEEEDaRKNS_15ArithmeticTupleIJDpT_EEERKNS3_IJDpT0_EEEENKUlDpRKT_E_clIJiS2_EEEDaSH_)
$_ZN7cutlass13device_kernelIN5flash19enable_sm80_to_sm89INS1_16FlashAttnBwdSm80INS1_25CollectiveMainloopBwdSm80ILi2ELi2EN4cute5tupleIJNS5_1CILi128EEES8_NS7_ILi64EEEEEENS_10bfloat16_tEfNS_4arch4Sm80ELb0ELb0ELb1ELb0ELb0ELb0ELb0ELb0ELi2ELi4ELi4ELi4ELb0EEENS1_24CollectiveEpilogueBwdGQAISA_fSD_Li256ELb0ELb0EEENS1_19SingleTileSchedulerILb0ELb0ELb0ELi128EEEEEEEEEvNT_6ParamsE$_ZZN4cuteplIJNS_1CILi0EEES2_EJiEEEDaRKNS_15ArithmeticTupleIJDpT_EEERKNS3_IJDpT0_EEEENKUlDpRKT_E_clIJiS2_EEEDaSH_:
[----:B------:R-:W-:Y:S02]  /*f0b0*/  IADD3 R2, R1, 0x16a8, RZ ;  /* 0x000016a801027810 */ /* 0x000fe40007ffe0ff */
[----:B------:R-:W-:Y:S02]  /*f0c0*/  MOV R8, 0xf0f0 ;  /* 0x0000f0f000087802 */ /* 0x000fe40000000f00 */
[----:B------:R-:W-:Y:S02]  /*f0d0*/  IADD3 R2, R2, c[0x0][0x20], RZ ;  /* 0x0000080002027a10 */ /* 0x000fe40007ffe0ff */
[----:B------:R-:W-:Y:S05]  /*f0e0*/  CALL.REL.NOINC `($_ZN7cutlass13device_kernelIN5flash19enable_sm80_to_sm89INS1_16FlashAttnBwdSm80INS1_25CollectiveMainloopBwdSm80ILi2ELi2EN4cute5tupleIJNS5_1CILi128EEES8_NS7_ILi64EEEEEENS_10bfloat16_tEfNS_4arch4Sm80ELb0ELb0ELb1ELb0ELb0ELb0ELb0ELb0ELi2ELi4ELi4ELi4ELb0EEENS1_24CollectiveEpilogueBwdGQAISA_fSD_Li256ELb0ELb0EEENS1_19SingleTileSchedulerILb0ELb0ELb0ELi128EEEEEEEEEvNT_6ParamsE$_ZN4cute5tupleIJiNS_1CILi0EEEEEC2ERKiRKS2_) ;  /* 0xffffb14000007944 */ /* 0x000fea0003c3ffff */
[----:B-1----:R1:W5:Y:S01]  /*f0f0*/  LDL R3, [R1+0x16a8] ;  /* 0x0016a80001037983 */ /* 0x0023620000100800 */
[----:B------:R-:W-:-:S04]  /*f100*/  MOV R5, 0x0 ;  /* 0x0000000000057802 */ /* 0x000fc80000000f00 */
[----:B------:R-:W-:Y:S05]  /*f110*/  RET.REL.NODEC R4 `(_ZN7cutlass13device_kernelIN5flash19enable_sm80_to_sm89INS1_16FlashAttnBwdSm80INS1_25CollectiveMainloopBwdSm80ILi2ELi2EN4cute5tupleIJNS5_1CILi128EEES8_NS7_ILi64EEEEEENS_10bfloat16_tEfNS_4arch4Sm80ELb0ELb0ELb1ELb0ELb0ELb0ELb0ELb0ELi2ELi4ELi4ELi4ELb0EEENS1_24CollectiveEpilogueBwdGQAISA_fSD_Li256ELb0ELb0EEENS1_19SingleTileSchedulerILb0ELb0ELb0ELi128EEEEEEEEEvNT_6ParamsE) ;  /* 0xffff0ee004007950 */ /* 0x000fea0003c3ffff */
        .type           $_ZN7cutlass13device_kernelIN5flash19enable_sm80_to_sm89INS1_16FlashAttnBwdSm80INS1_25CollectiveMainloopBwdSm80ILi2ELi2EN4cute5tupleIJNS5_1CILi128EEES8_NS7_ILi64EEEEEENS_10bfloat16_tEfNS_4arch4Sm80ELb0ELb0ELb1ELb0ELb0ELb0ELb0ELb0ELi2ELi4ELi4ELi4ELb0EEENS1_24CollectiveEpilogueBwdGQAISA_fSD_Li256ELb0ELb0EEENS1_19SingleTileSchedulerILb0ELb0ELb0ELi128EEEEEEEEEvNT_6ParamsE$_ZZN4cuteplIJNS_1CILi0EEES2_EJiS2_EEEDaRKNS_15ArithmeticTupleIJDpT_EEERKNS3_IJDpT0_EEEENKUlDpRKT_E_clIJiS2_EEEDaSH_,@function
        .size           $_ZN7cutlass13device_kernelIN5flash19enable_sm80_to_sm89INS1_16FlashAttnBwdSm80INS1_25CollectiveMainloopBwdSm80ILi2ELi2EN4cute5tupleIJNS5_1CILi128EEES8_NS7_ILi64EEEEEENS_10bfloat16_tEfNS_4arch4Sm80ELb0ELb0ELb1ELb0ELb0ELb0ELb0ELb0ELi2ELi4ELi4ELi4ELb0EEENS1_24CollectiveEpilogueBwdGQAISA_fSD_Li256ELb0ELb0EEENS1_19SingleTileSchedulerILb0ELb0ELb0ELi128EEEEEEEEEvNT_6ParamsE$_ZZN4cuteplIJNS_1CILi0EEES2_EJiS2_EEEDaRKNS_15ArithmeticTupleIJDpT_EEERKNS3_IJDpT0_EEEENKUlDpRKT_E_clIJiS2_EEEDaSH_,($_ZN7cutlass13device_kernelIN5flash19enable_sm80_to_sm89INS1_16FlashAttnBwdSm80INS1_25CollectiveMainloopBwdSm80ILi2ELi2EN4cute5tupleIJNS5_1CILi128EEES8_NS7_ILi64EEEEEENS_10bfloat16_tEfNS_4arch4Sm80ELb0ELb0ELb1ELb0ELb0ELb0ELb0ELb0ELi2ELi4ELi4ELi4ELb0EEENS1_24CollectiveEpilogueBwdGQAISA_fSD_Li256ELb0ELb0EEENS1_19SingleTileSchedulerILb0ELb0ELb0ELi128EEEEEEEEEvNT_6ParamsE$_ZZN4cuteplIJNS_1CILi0EEES2_EJiiEEEDaRKNS_15ArithmeticTupleIJDpT_EEERKNS3_IJDpT0_EEEENKUlDpRKT_E_clIJiiEEEDaSH_ - $_ZN7cutlass13device_kernelIN5flash19enable_sm80_to_sm89INS1_16FlashAttnBwdSm80INS1_25CollectiveMainloopBwdSm80ILi2ELi2EN4cute5tupleIJNS5_1CILi128EEES8_NS7_ILi64EEEEEENS_10bfloat16_tEfNS_4arch4Sm80ELb0ELb0ELb1ELb0ELb0ELb0ELb0ELb0ELi2ELi4ELi4ELi4ELb0EEENS1_24CollectiveEpilogueBwdGQAISA_fSD_Li256ELb0ELb0EEENS1_19SingleTileSchedulerILb0ELb0ELb0ELi128EEEEEEEEEvNT_6ParamsE$_ZZN4cuteplIJNS_1CILi0EEES2_EJiS2_EEEDaRKNS_15ArithmeticTupleIJDpT_EEERKNS3_IJDpT0_EEEENKUlDpRKT_E_clIJiS2_EEEDaSH_)
$_ZN7cutlass13device_kernelIN5flash19enable_sm80_to_sm89INS1_16FlashAttnBwdSm80INS1_25CollectiveMainloopBwdSm80ILi2ELi2EN4cute5tupleIJNS5_1CILi128EEES8_NS7_ILi64EEEEEENS_10bfloat16_tEfNS_4arch4Sm80ELb0ELb0ELb1ELb0ELb0ELb0ELb0ELb0ELi2ELi4ELi4ELi4ELb0EEENS1_24CollectiveEpilogueBwdGQAISA_fSD_Li256ELb0ELb0EEENS1_19SingleTileSchedulerILb0ELb0ELb0ELi128EEEEEEEEEvNT_6ParamsE$_ZZN4cuteplIJNS_1CILi0EEES2_EJiS2_EEEDaRKNS_15ArithmeticTupleIJDpT_EEERKNS3_IJDpT0_EEEENKUlDpRKT_E_clIJiS2_EEEDaSH_:
[----:B------:R-:W-:Y:S02]  /*f120*/  IADD3 R2, R1, 0x16a8, RZ ;  /* 0x000016a801027810 */ /* 0x000fe40007ffe0ff */
[----:B------:R-:W-:Y:S02]  /*f130*/  MOV R8, 0xf160 ;  /* 0x0000f16000087802 */ /* 0x000fe40000000f00 */
[----:B------:R-:W-:Y:S02]  /*f140*/  IADD3 R2, R2, c[0x0][0x20], RZ ;  /* 0x0000080002027a10 */ /* 0x000fe40007ffe0ff */
[----:B------:R-:W-:Y:S05]  /*f150*/  CALL.REL.NOINC `($_ZN7cutlass13device_kernelIN5flash19enable_sm80_to_sm89INS1_16FlashAttnBwdSm80INS1_25CollectiveMainloopBwdSm80ILi2ELi2EN4cute5tupleIJNS5_1CILi128EEES8_NS7_ILi64EEEEEENS_10bfloat16_tEfNS_4arch4Sm80ELb0ELb0ELb1ELb0ELb0ELb0ELb0ELb0ELi2ELi4ELi4ELi4ELb0EEENS1_24CollectiveEpilogueBwdGQAISA_fSD_Li256ELb0ELb0EEENS1_19SingleTileSchedulerILb0ELb0ELb0ELi128EEEEEEEEEvNT_6ParamsE$_ZN4cute5tupleIJiNS_1CILi0EEEEEC2ERKiRKS2_) ;  /* 0xffffb0d000007944 */ /* 0x000fea0003c3ffff */
[----:B------:R2:W5:Y:S01]  /*f160*/  LDL R33, [R1+0x16a8] ;  /* 0x0016a80001217983 */ /* 0x0005620000100800 */
[----:B------:R-:W-:-:S04]  /*f170*/  MOV R5, 0x0 ;  /* 0x0000000000057802 */ /* 0x000fc80000000f00 */
[----:B------:R-:W-:Y:S05]  /*f180*/  RET.REL.NODEC R4 `(_ZN7cutlass13device_kernelIN5flash19enable_sm80_to_sm89INS1_16FlashAttnBwdSm80INS1_25CollectiveMainloopBwdSm80ILi2ELi2EN4cute5tupleIJNS5_1CILi128EEES8_NS7_ILi64EEEEEENS_10bfloat16_tEfNS_4arch4Sm80ELb0ELb0ELb1ELb0ELb0ELb0ELb0ELb0ELi2ELi4ELi4ELi4ELb0EEENS1_24CollectiveEpilogueBwdGQAISA_fSD_Li256ELb0ELb0EEENS1_19SingleTileSchedulerILb0ELb0ELb0ELi128EEEEEEEEEvNT_6ParamsE) ;  /* 0xffff0e7004007950 */ /* 0x000fea0003c3ffff */
        .type           $_ZN7cutlass13device_kernelIN5flash19enable_sm80_to_sm89INS1_16FlashAttnBwdSm80INS1_25CollectiveMainloopBwdSm80ILi2ELi2EN4cute5tupleIJNS5_1CILi128EEES8_NS7_ILi64EEEEEENS_10bfloat16_tEfNS_4arch4Sm80ELb0ELb0ELb1ELb0ELb0ELb0ELb0ELb0ELi2ELi4ELi4ELi4ELb0EEENS1_24CollectiveEpilogueBwdGQAISA_fSD_Li256ELb0ELb0EEENS1_19SingleTileSchedulerILb0ELb0ELb0ELi128EEEEEEEEEvNT_6ParamsE$_ZZN4cuteplIJNS_1CILi0EEES2_EJiiEEEDaRKNS_15ArithmeticTupleIJDpT_EEERKNS3_IJDpT0_EEEENKUlDpRKT_E_clIJiiEEEDaSH_,@function
        .size           $_ZN7cutlass13device_kernelIN5flash19enable_sm80_to_sm89INS1_16FlashAttnBwdSm80INS1_25CollectiveMainloopBwdSm80ILi2ELi2EN4cute5tupleIJNS5_1CILi128EEES8_NS7_ILi64EEEEEENS_10bfloat16_tEfNS_4arch4Sm80ELb0ELb0ELb1ELb0ELb0ELb0ELb0ELb0ELi2ELi4ELi4ELi4ELb0EEENS1_24CollectiveEpilogueBwdGQAISA_fSD_Li256ELb0ELb0EEENS1_19SingleTileSchedulerILb0ELb0ELb0ELi128EEEEEEEEEvNT_6ParamsE$_ZZN4cuteplIJNS_1CILi0EEES2_EJiiEEEDaRKNS_15ArithmeticTupleIJDpT_EEERKNS3_IJDpT0_EEEENKUlDpRKT_E_clIJiiEEEDaSH_,($_ZN7cutlass13device_kernelIN5flash19enable_sm80_to_sm89INS1_16FlashAttnBwdSm80INS1_25CollectiveMainloopBwdSm80ILi2ELi2EN4cute5tupleIJNS5_1CILi128EEES8_NS7_ILi64EEEEEENS_10bfloat16_tEfNS_4arch4Sm80ELb0ELb0ELb1ELb0ELb0ELb0ELb0ELb0ELi2ELi4ELi4ELi4ELb0EEENS1_24CollectiveEpilogueBwdGQAISA_fSD_Li256ELb0ELb0EEENS1_19SingleTileSchedulerILb0ELb0ELb0ELi128EEEEEEEEEvNT_6ParamsE$_ZZN4cuteplIJNS_1CILi0EEEiEJS2_iEEEDaRKNS_15ArithmeticTupleIJDpT_EEERKNS3_IJDpT0_EEEENKUlDpRKT_E_clIJS2_iEEEDaSH_ - $_ZN7cutlass13device_kernelIN5flash19enable_sm80_to_sm89INS1_16FlashAttnBwdSm80INS1_25CollectiveMainloopBwdSm80ILi2ELi2EN4cute5tupleIJNS5_1CILi128EEES8_NS7_ILi64EEEEEENS_10bfloat16_tEfNS_4arch4Sm80ELb0ELb0ELb1ELb0ELb0ELb0ELb0ELb0ELi2ELi4ELi4ELi4ELb0EEENS1_24CollectiveEpilogueBwdGQAISA_fSD_Li256ELb0ELb0EEENS1_19SingleTileSchedulerILb0ELb0ELb0ELi128EEEEEEEEEvNT_6ParamsE$_ZZN4cuteplIJNS_1CILi0EEES2_EJiiEEEDaRKNS_15ArithmeticTupleIJDpT_EEERKNS3_IJDpT0_EEEENKUlDpRKT_E_clIJiiEEEDaSH_)
$_ZN7cutlass13device_kernelIN5flash19enable_sm80_to_sm89INS1_16FlashAttnBwdSm80INS1_25CollectiveMainloopBwdSm80ILi2ELi2EN4cute5tupleIJNS5_1CILi128EEES8_NS7_ILi64EEEEEENS_10bfloat16_tEfNS_4arch4Sm80ELb0ELb0ELb1ELb0ELb0ELb0ELb0ELb0ELi2ELi4ELi4ELi4ELb0EEENS1_24CollectiveEpilogueBwdGQAISA_fSD_Li256ELb0ELb0EEENS1_19SingleTileSchedulerILb0ELb0ELb0ELi128EEEEEEEEEvNT_6ParamsE$_ZZN4cuteplIJNS_1CILi0EEES2_EJiiEEEDaRKNS_15ArithmeticTupleIJDpT_EEERKNS3_IJDpT0_EEEENKUlDpRKT_E_clIJiiEEEDaSH_:
        /* <DEDUP_REMOVED lines=8> */
        .type           $_ZN7cutlass13device_kernelIN5flash19enable_sm80_to_sm89INS1_16FlashAttnBwdSm80INS1_25CollectiveMainloopBwdSm80ILi2ELi2EN4cute5tupleIJNS5_1CILi128EEES8_NS7_ILi64EEEEEENS_10bfloat16_tEfNS_4arch4Sm80ELb0ELb0ELb1ELb0ELb0ELb0ELb0ELb0ELi2ELi4ELi4ELi4ELb0EEENS1_24CollectiveEpilogueBwdGQAISA_fSD_Li256ELb0ELb0EEENS1_19SingleTileSchedulerILb0ELb0ELb0ELi128EEEEEEEEEvNT_6ParamsE$_ZZN4cuteplIJNS_1CILi0EEEiEJS2_iEEEDaRKNS_15ArithmeticTupleIJDpT_EEERKNS3_IJDpT0_EEEENKUlDpRKT_E_clIJS2_iEEEDaSH_,@function
        .size           $_ZN7cutlass13device_kernelIN5flash19enable_sm80_to_sm89INS1_16FlashAttnBwdSm80INS1_25CollectiveMainloopBwdSm80ILi2ELi2EN4cute5tupleIJNS5_1CILi128EEES8_NS7_ILi64EEEEEENS_10bfloat16_tEfNS_4arch4Sm80ELb0ELb0ELb1ELb0ELb0ELb0ELb0ELb0ELi2ELi4ELi4ELi4ELb0EEENS1_24CollectiveEpilogueBwdGQAISA_fSD_Li256ELb0ELb0EEENS1_19SingleTileSchedulerILb0ELb0ELb0ELi128EEEEEEEEEvNT_6ParamsE$_ZZN4cuteplIJNS_1CILi0EEEiEJS2_iEEEDaRKNS_15ArithmeticTupleIJDpT_EEERKNS3_IJDpT0_EEEENKUlDpRKT_E_clIJS2_iEEEDaSH_,($_ZN7cutlass13device_kernelIN5flash19enable_sm80_to_sm89INS1_16FlashAttnBwdSm80INS1_25CollectiveMainloopBwdSm80ILi2ELi2EN4cute5tupleIJNS5_1CILi128EEES8_NS7_ILi64EEEEEENS_10bfloat16_tEfNS_4arch4Sm80ELb0ELb0ELb1ELb0ELb0ELb0ELb0ELb0ELi2ELi4ELi4ELi4ELb0EEENS1_24CollectiveEpilogueBwdGQAISA_fSD_Li256ELb0ELb0EEENS1_19SingleTileSchedulerILb0ELb0ELb0ELi128EEEEEEEEEvNT_6ParamsE$_ZZN4cuteplIJNS_1CILi0EEEiEJiEEEDaRKNS_15ArithmeticTupleIJDpT_EEERKNS3_IJDpT0_EEEENKUlDpRKT_E_clIJiiEEEDaSH_ - $_ZN7cutlass13device_kernelIN5flash19enable_sm80_to_sm89INS1_16FlashAttnBwdSm80INS1_25CollectiveMainloopBwdSm80ILi2ELi2EN4cute5tupleIJNS5_1CILi128EEES8_NS7_ILi64EEEEEENS_10bfloat16_tEfNS_4arch4Sm80ELb0ELb0ELb1ELb0ELb0ELb0ELb0ELb0ELi2ELi4ELi4ELi4ELb0EEENS1_24CollectiveEpilogueBwdGQAISA_fSD_Li256ELb0ELb0EEENS1_19SingleTileSchedulerILb0ELb0ELb0ELi128EEEEEEEEEvNT_6ParamsE$_ZZN4cuteplIJNS_1CILi0EEEiEJS2_iEEEDaRKNS_15ArithmeticTupleIJDpT_EEERKNS3_IJDpT0_EEEENKUlDpRKT_E_clIJS2_iEEEDaSH_)
$_ZN7cutlass13device_kernelIN5flash19enable_sm80_to_sm89INS1_16FlashAttnBwdSm80INS1_25CollectiveMainloopBwdSm80ILi2ELi2EN4cute5tupleIJNS5_1CILi128EEES8_NS7_ILi64EEEEEENS_10bfloat16_tEfNS_4arch4Sm80ELb0ELb0ELb1ELb0ELb0ELb0ELb0ELb0ELi2ELi4ELi4ELi4ELb0EEENS1_24CollectiveEpilogueBwdGQAISA_fSD_Li256ELb0ELb0EEENS1_19SingleTileSchedulerILb0ELb0ELb0ELi128EEEEEEEEEvNT_6ParamsE$_ZZN4cuteplIJNS_1CILi0EEEiEJS2_iEEEDaRKNS_15ArithmeticTupleIJDpT_EEERKNS3_IJDpT0_EEEENKUlDpRKT_E_clIJS2_iEEEDaSH_:
[----:B------:R-:W-:Y:S02]  /*f210*/  IADD3 R9, R1, 0x13b8, RZ ;  /* 0x000013b801097810 */ /* 0x000fe40007ffe0ff */
[----:B------:R-:W-:Y:S02]  /*f220*/  MOV R8, 0xf250 ;  /* 0x0000f25000087802 */ /* 0x000fe40000000f00 */
[----:B------:R-:W-:Y:S02]  /*f230*/  IADD3 R9, R9, c[0x0][0x20], RZ ;  /* 0x0000080009097a10 */ /* 0x000fe40007ffe0ff */
[----:B------:R-:W-:Y:S05]  /*f240*/  CALL.REL.NOINC `($_ZN7cutlass13device_kernelIN5flash19enable_sm80_to_sm89INS1_16FlashAttnBwdSm80INS1_25CollectiveMainloopBwdSm80ILi2ELi2EN4cute5tupleIJNS5_1CILi128EEES8_NS7_ILi64EEEEEENS_10bfloat16_tEfNS_4arch4Sm80ELb0ELb0ELb1ELb0ELb0ELb0ELb0ELb0ELi2ELi4ELi4ELi4ELb0EEENS1_24CollectiveEpilogueBwdGQAISA_fSD_Li256ELb0ELb0EEENS1_19SingleTileSchedulerILb0ELb0ELb0ELi128EEEEEEEEEvNT_6ParamsE$_ZN4cute5tupleIJNS_1CILi0EEEiEEC2ERKS2_RKi) ;  /* 0xffffaec000007944 */ /* 0x000fea0003c3ffff */
[----:B------:R1:W5:Y:S01]  /*f250*/  LDL R3, [R1+0x13b8] ;  /* 0x0013b80001037983 */ /* 0x0003620000100800 */
[----:B------:R-:W-:-:S04]  /*f260*/  MOV R53, 0x0 ;  /* 0x0000000000357802 */ /* 0x000fc80000000f00 */
[----:B------:R-:W-:Y:S05]  /*f270*/  RET.REL.NODEC R52 `(_ZN7cutlass13device_kernelIN5flash19enable_sm80_to_sm89INS1_16FlashAttnBwdSm80INS1_25CollectiveMainloopBwdSm80ILi2ELi2EN4cute5tupleIJNS5_1CILi128EEES8_NS7_ILi64EEEEEENS_10bfloat16_tEfNS_4arch4Sm80ELb0ELb0ELb1ELb0ELb0ELb0ELb0ELb0ELi2ELi4ELi4ELi4ELb0EEENS1_24CollectiveEpilogueBwdGQAISA_fSD_Li256ELb0ELb0EEENS1_19SingleTileSchedulerILb0ELb0ELb0ELi128EEEEEEEEEvNT_6ParamsE) ;  /* 0xffff0d8034007950 */ /* 0x000fea0003c3ffff */
        .type           $_ZN7cutlass13device_kernelIN5flash19enable_sm80_to_sm89INS1_16FlashAttnBwdSm80INS1_25CollectiveMainloopBwdSm80ILi2ELi2EN4cute5tupleIJNS5_1CILi128EEES8_NS7_ILi64EEEEEENS_10bfloat16_tEfNS_4arch4Sm80ELb0ELb0ELb1ELb0ELb0ELb0ELb0ELb0ELi2ELi4ELi4ELi4ELb0EEENS1_24CollectiveEpilogueBwdGQAISA_fSD_Li256ELb0ELb0EEENS1_19SingleTileSchedulerILb0ELb0ELb0ELi128EEEEEEEEEvNT_6ParamsE$_ZZN4cuteplIJNS_1CILi0EEEiEJiEEEDaRKNS_15ArithmeticTupleIJDpT_EEERKNS3_IJDpT0_EEEENKUlDpRKT_E_clIJiiEEEDaSH_,@function
        .size           $_ZN7cutlass13device_kernelIN5flash19enable_sm80_to_sm89INS1_16FlashAttnBwdSm80INS1_25CollectiveMainloopBwdSm80ILi2ELi2EN4cute5tupleIJNS5_1CILi128EEES8_NS7_ILi64EEEEEENS_10bfloat16_tEfNS_4arch4Sm80ELb0ELb0ELb1ELb0ELb0ELb0ELb0ELb0ELi2ELi4ELi4ELi4ELb0EEENS1_24CollectiveEpilogueBwdGQAISA_fSD_Li256ELb0ELb0EEENS1_19SingleTileSchedulerILb0ELb0ELb0ELi128EEEEEEEEEvNT_6ParamsE$_ZZN4cuteplIJNS_1CILi0EEEiEJiEEEDaRKNS_15ArithmeticTupleIJDpT_EEERKNS3_IJDpT0_EEEENKUlDpRKT_E_clIJiiEEEDaSH_,($_ZN7cutlass13device_kernelIN5flash19enable_sm80_to_sm89INS1_16FlashAttnBwdSm80INS1_25CollectiveMainloopBwdSm80ILi2ELi2EN4cute5tupleIJNS5_1CILi128EEES8_NS7_ILi64EEEEEENS_10bfloat16_tEfNS_4arch4Sm80ELb0ELb0ELb1ELb0ELb0ELb0ELb0ELb0ELi2ELi4ELi4ELi4ELb0EEENS1_24CollectiveEpilogueBwdGQAISA_fSD_Li256ELb0ELb0EEENS1_19SingleTileSchedulerILb0ELb0ELb0ELi128EEEEEEEEEvNT_6ParamsE$_ZZN4cuteplIJiEJNS_1CILi0EEEEEEDaRKNS_15ArithmeticTupleIJDpT_EEERKNS3_IJDpT0_EEEENKUlDpRKT_E_clIJiEEEDaSH_ - $_ZN7cutlass13device_kernelIN5flash19enable_sm80_to_sm89INS1_16FlashAttnBwdSm80INS1_25CollectiveMainloopBwdSm80ILi2ELi2EN4cute5tupleIJNS5_1CILi128EEES8_NS7_ILi64EEEEEENS_10bfloat16_tEfNS_4arch4Sm80ELb0ELb0ELb1ELb0ELb0ELb0ELb0ELb0ELi2ELi4ELi4ELi4ELb0EEENS1_24CollectiveEpilogueBwdGQAISA_fSD_Li256ELb0ELb0EEENS1_19SingleTileSchedulerILb0ELb0ELb0ELi128EEEEEEEEEvNT_6ParamsE$_ZZN4cuteplIJNS_1CILi0EEEiEJiEEEDaRKNS_15ArithmeticTupleIJDpT_EEERKNS3_IJDpT0_EEEENKUlDpRKT_E_clIJiiEEEDaSH_)
$_ZN7cutlass13device_kernelIN5flash19enable_sm80_to_sm89INS1_16FlashAttnBwdSm80INS1_25CollectiveMainloopBwdSm80ILi2ELi2EN4cute5tupleIJNS5_1CILi128EEES8_NS7_ILi64EEEEEENS_10bfloat16_tEfNS_4arch4Sm80ELb0ELb0ELb1ELb0ELb0ELb0ELb0ELb0ELi2ELi4ELi4ELi4ELb0EEENS1_24CollectiveEpilogueBwdGQAISA_fSD_Li256ELb0ELb0EEENS1_19SingleTileSchedulerILb0ELb0ELb0ELi128EEEEEEEEEvNT_6ParamsE$_ZZN4cuteplIJNS_1CILi0EEEiEJiEEEDaRKNS_15ArithmeticTupleIJDpT_EEERKNS3_IJDpT0_EEEENKUlDpRKT_E_clIJiiEEEDaSH_:
[----:B------:R-:W-:Y:S01]  /*f280*/  IADD3 R3, R1, 0x13b8, RZ ;  /* 0x000013b801037810 */ /* 0x000fe20007ffe0ff */
[----:B------:R-:W-:Y:S01]  /*f290*/  IMAD.MOV.U32 R2, RZ, RZ, R83 ;  /* 0x000000ffff027224 */ /* 0x000fe200078e0053 */
[----:B------:R-:W-:Y:S02]  /*f2a0*/  MOV R6, 0xf2d0 ;  /* 0x0000f2d000067802 */ /* 0x000fe40000000f00 */
[----:B------:R-:W-:Y:S02]  /*f2b0*/  IADD3 R3, R3, c[0x0][0x20], RZ ;  /* 0x0000080003037a10 */ /* 0x000fe40007ffe0ff */
[----:B------:R-:W-:Y:S05]  /*f2c0*/  CALL.REL.NOINC `($_ZN7cutlass13device_kernelIN5flash19enable_sm80_to_sm89INS1_16FlashAttnBwdSm80INS1_25CollectiveMainloopBwdSm80ILi2ELi2EN4cute5tupleIJNS5_1CILi128EEES8_NS7_ILi64EEEEEENS_10bfloat16_tEfNS_4arch4Sm80ELb0ELb0ELb1ELb0ELb0ELb0ELb0ELb0ELi2ELi4ELi4ELi4ELb0EEENS1_24CollectiveEpilogueBwdGQAISA_fSD_Li256ELb0ELb0EEENS1_19SingleTileSchedulerILb0ELb0ELb0ELi128EEEEEEEEEvNT_6ParamsE$_ZN4cute5tupleIJiiEEC2ERKiS3_) ;  /* 0xffffafa000007944 */ /* 0x000fea0003c3ffff */
[----:B------:R1:W5:Y:S01]  /*f2d0*/  LDL.64 R18, [R1+0x13b8] ;  /* 0x0013b80001127983 */ /* 0x0003620000100a00 */
[----:B------:R-:W-:Y:S02]  /*f2e0*/  MOV R2, R4 ;  /* 0x0000000400027202 */ /* 0x000fe40000000f00 */
[----:B------:R-:W-:-:S04]  /*f2f0*/  MOV R3, 0x0 ;  /* 0x0000000000037802 */ /* 0x000fc80000000f00 */
[----:B------:R-:W-:Y:S05]  /*f300*/  RET.REL.NODEC R2 `(_ZN7cutlass13device_kernelIN5flash19enable_sm80_to_sm89INS1_16FlashAttnBwdSm80INS1_25CollectiveMainloopBwdSm80ILi2ELi2EN4cute5tupleIJNS5_1CILi128EEES8_NS7_ILi64EEEEEENS_10bfloat16_tEfNS_4arch4Sm80ELb0ELb0ELb1ELb0ELb0ELb0ELb0ELb0ELi2ELi4ELi4ELi4ELb0EEENS1_24CollectiveEpilogueBwdGQAISA_fSD_Li256ELb0ELb0EEENS1_19SingleTileSchedulerILb0ELb0ELb0ELi128EEEEEEEEEvNT_6ParamsE) ;  /* 0xffff0cf002007950 */ /* 0x000fea0003c3ffff */
        .type           $_ZN7cutlass13device_kernelIN5flash19enable_sm80_to_sm89INS1_16FlashAttnBwdSm80INS1_25CollectiveMainloopBwdSm80ILi2ELi2EN4cute5tupleIJNS5_1CILi128EEES8_NS7_ILi64EEEEEENS_10bfloat16_tEfNS_4arch4Sm80ELb0ELb0ELb1ELb0ELb0ELb0ELb0ELb0ELi2ELi4ELi4ELi4ELb0EEENS1_24CollectiveEpilogueBwdGQAISA_fSD_Li256ELb0ELb0EEENS1_19SingleTileSchedulerILb0ELb0ELb0ELi128EEEEEEEEEvNT_6ParamsE$_ZZN4cuteplIJiEJNS_1CILi0EEEEEEDaRKNS_15ArithmeticTupleIJDpT_EEERKNS3_IJDpT0_EEEENKUlDpRKT_E_clIJiEEEDaSH_,@function
        .size           $_ZN7cutlass13device_kernelIN5flash19enable_sm80_to_sm89INS1_16FlashAttnBwdSm80INS1_25CollectiveMainloopBwdSm80ILi2ELi2EN4cute5tupleIJNS5_1CILi128EEES8_NS7_ILi64EEEEEENS_10bfloat16_tEfNS_4arch4Sm80ELb0ELb0ELb1ELb0ELb0ELb0ELb0ELb0ELi2ELi4ELi4ELi4ELb0EEENS1_24CollectiveEpilogueBwdGQAISA_fSD_Li256ELb0ELb0EEENS1_19SingleTileSchedulerILb0ELb0ELb0ELi128EEEEEEEEEvNT_6ParamsE$_ZZN4cuteplIJiEJNS_1CILi0EEEEEEDaRKNS_15ArithmeticTupleIJDpT_EEERKNS3_IJDpT0_EEEENKUlDpRKT_E_clIJiEEEDaSH_,($_ZN7cutlass13device_kernelIN5flash19enable_sm80_to_sm89INS1_16FlashAttnBwdSm80INS1_25CollectiveMainloopBwdSm80ILi2ELi2EN4cute5tupleIJNS5_1CILi128EEES8_NS7_ILi64EEEEEENS_10bfloat16_tEfNS_4arch4Sm80ELb0ELb0ELb1ELb0ELb0ELb0ELb0ELb0ELi2ELi4ELi4ELi4ELb0EEENS1_24CollectiveEpilogueBwdGQAISA_fSD_Li256ELb0ELb0EEENS1_19SingleTileSchedulerILb0ELb0ELb0ELi128EEEEEEEEEvNT_6ParamsE$_ZZN4cuteplIJiEJNS_1CILi0EEEiEEEDaRKNS_15ArithmeticTupleIJDpT_EEERKNS3_IJDpT0_EEEENKUlDpRKT_E_clIJiiEEEDaSH_ - $_ZN7cutlass13device_kernelIN5flash19enable_sm80_to_sm89INS1_16FlashAttnBwdSm80INS1_25CollectiveMainloopBwdSm80ILi2ELi2EN4cute5tupleIJNS5_1CILi128EEES8_NS7_ILi64EEEEEENS_10bfloat16_tEfNS_4arch4Sm80ELb0ELb0ELb1ELb0ELb0ELb0ELb0ELb0ELi2ELi4ELi4ELi4ELb0EEENS1_24CollectiveEpilogueBwdGQAISA_fSD_Li256ELb0ELb0EEENS1_19SingleTileSchedulerILb0ELb0ELb0ELi128EEEEEEEEEvNT_6ParamsE$_ZZN4cuteplIJiEJNS_1CILi0EEEEEEDaRKNS_15ArithmeticTupleIJDpT_EEERKNS3_IJDpT0_EEEENKUlDpRKT_E_clIJiEEEDaSH_)
$_ZN7cutlass13device_kernelIN5flash19enable_sm80_to_sm89INS1_16FlashAttnBwdSm80INS1_25CollectiveMainloopBwdSm80ILi2ELi2EN4cute5tupleIJNS5_1CILi128EEES8_NS7_ILi64EEEEEENS_10bfloat16_tEfNS_4arch4Sm80ELb0ELb0ELb1ELb0ELb0ELb0ELb0ELb0ELi2ELi4ELi4ELi4ELb0EEENS1_24CollectiveEpilogueBwdGQAISA_fSD_Li256ELb0ELb0EEENS1_19SingleTileSchedulerILb0ELb0ELb0ELi128EEEEEEEEEvNT_6ParamsE$_ZZN4cuteplIJiEJNS_1CILi0EEEEEEDaRKNS_15ArithmeticTupleIJDpT_EEERKNS3_IJDpT0_EEEENKUlDpRKT_E_clIJiEEEDaSH_:
[----:B------:R-:W-:Y:S02]  /*f310*/  IADD3 R2, R1, 0x16a8, RZ ;  /* 0x000016a801027810 */ /* 0x000fe40007ffe0ff */
[----:B------:R-:W-:Y:S02]  /*f320*/  MOV R10, 0xf350 ;  /* 0x0000f350000a7802 */ /* 0x000fe40000000f00 */
[----:B------:R-:W-:Y:S02]  /*f330*/  IADD3 R2, R2, c[0x0][0x20], RZ ;  /* 0x0000080002027a10 */ /* 0x000fe40007ffe0ff */
[----:B------:R-:W-:Y:S05]  /*f340*/  CALL.REL.NOINC `($_ZN7cutlass13device_kernelIN5flash19enable_sm80_to_sm89INS1_16FlashAttnBwdSm80INS1_25CollectiveMainloopBwdSm80ILi2ELi2EN4cute5tupleIJNS5_1CILi128EEES8_NS7_ILi64EEEEEENS_10bfloat16_tEfNS_4arch4Sm80ELb0ELb0ELb1ELb0ELb0ELb0ELb0ELb0ELi2ELi4ELi4ELi4ELb0EEENS1_24CollectiveEpilogueBwdGQAISA_fSD_Li256ELb0ELb0EEENS1_19SingleTileSchedulerILb0ELb0ELb0ELi128EEEEEEEEEvNT_6ParamsE$_ZN4cute5tupleIJiEEC2ERKi) ;  /* 0xffffaea000007944 */ /* 0x000fea0003c3ffff */
[----:B-1----:R1:W5:Y:S01]  /*f350*/  LDL R2, [R1+0x16a8] ;  /* 0x0016a80001027983 */ /* 0x0023620000100800 */
[----:B------:R-:W-:-:S04]  /*f360*/  MOV R17, 0x0 ;  /* 0x0000000000117802 */ /* 0x000fc80000000f00 */
[----:B------:R-:W-:Y:S05]  /*f370*/  RET.REL.NODEC R16 `(_ZN7cutlass13device_kernelIN5flash19enable_sm80_to_sm89INS1_16FlashAttnBwdSm80INS1_25CollectiveMainloopBwdSm80ILi2ELi2EN4cute5tupleIJNS5_1CILi128EEES8_NS7_ILi64EEEEEENS_10bfloat16_tEfNS_4arch4Sm80ELb0ELb0ELb1ELb0ELb0ELb0ELb0ELb0ELi2ELi4ELi4ELi4ELb0EEENS1_24CollectiveEpilogueBwdGQAISA_fSD_Li256ELb0ELb0EEENS1_19SingleTileSchedulerILb0ELb0ELb0ELi128EEEEEEEEEvNT_6ParamsE) ;  /* 0xffff0c8010007950 */ /* 0x000fea0003c3ffff */
        .type           $_ZN7cutlass13device_kernelIN5flash19enable_sm80_to_sm89INS1_16FlashAttnBwdSm80INS1_25CollectiveMainloopBwdSm80ILi2ELi2EN4cute5tupleIJNS5_1CILi128EEES8_NS7_ILi64EEEEEENS_10bfloat16_tEfNS_4arch4Sm80ELb0ELb0ELb1ELb0ELb0ELb0ELb0ELb0ELi2ELi4ELi4ELi4ELb0EEENS1_24CollectiveEpilogueBwdGQAISA_fSD_Li256ELb0ELb0EEENS1_19SingleTileSchedulerILb0ELb0ELb0ELi128EEEEEEEEEvNT_6ParamsE$_ZZN4cuteplIJiEJNS_1CILi0EEEiEEEDaRKNS_15ArithmeticTupleIJDpT_EEERKNS3_IJDpT0_EEEENKUlDpRKT_E_clIJiiEEEDaSH_,@function
        .size           $_ZN7cutlass13device_kernelIN5flash19enable_sm80_to_sm89INS1_16FlashAttnBwdSm80INS1_25CollectiveMainloopBwdSm80ILi2ELi2EN4cute5tupleIJNS5_1CILi128EEES8_NS7_ILi64EEEEEENS_10bfloat16_tEfNS_4arch4Sm80ELb0ELb0ELb1ELb0ELb0ELb0ELb0ELb0ELi2ELi4ELi4ELi4ELb0EEENS1_24CollectiveEpilogueBwdGQAISA_fSD_Li256ELb0ELb0EEENS1_19SingleTileSchedulerILb0ELb0ELb0ELi128EEEEEEEEEvNT_6ParamsE$_ZZN4cuteplIJiEJNS_1CILi0EEEiEEEDaRKNS_15ArithmeticTupleIJDpT_EEERKNS3_IJDpT0_EEEENKUlDpRKT_E_clIJiiEEEDaSH_,($_ZN7cutlass13device_kernelIN5flash19enable_sm80_to_sm89INS1_16FlashAttnBwdSm80INS1_25CollectiveMainloopBwdSm80ILi2ELi2EN4cute5tupleIJNS5_1CILi128EEES8_NS7_ILi64EEEEEENS_10bfloat16_tEfNS_4arch4Sm80ELb0ELb0ELb1ELb0ELb0ELb0ELb0ELb0ELi2ELi4ELi4ELi4ELb0EEENS1_24CollectiveEpilogueBwdGQAISA_fSD_Li256ELb0ELb0EEENS1_19SingleTileSchedulerILb0ELb0ELb0ELi128EEEEEEEEEvNT_6ParamsE$_ZZN4cuteplIJiiEJNS_1CILi0EEES2_EEEDaRKNS_15ArithmeticTupleIJDpT_EEERKNS3_IJDpT0_EEEENKUlDpRKT_E_clIJiiEEEDaSH_ - $_ZN7cutlass13device_kernelIN5flash19enable_sm80_to_sm89INS1_16FlashAttnBwdSm80INS1_25CollectiveMainloopBwdSm80ILi2ELi2EN4cute5tupleIJNS5_1CILi128EEES8_NS7_ILi64EEEEEENS_10bfloat16_tEfNS_4arch4Sm80ELb0ELb0ELb1ELb0ELb0ELb0ELb0ELb0ELi2ELi4ELi4ELi4ELb0EEENS1_24CollectiveEpilogueBwdGQAISA_fSD_Li256ELb0ELb0EEENS1_19SingleTileSchedulerILb0ELb0ELb0ELi128EEEEEEEEEvNT_6ParamsE$_ZZN4cuteplIJiEJNS_1CILi0EEEiEEEDaRKNS_15ArithmeticTupleIJDpT_EEERKNS3_IJDpT0_EEEENKUlDpRKT_E_clIJiiEEEDaSH_)
$_ZN7cutlass13device_kernelIN5flash19enable_sm80_to_sm89INS1_16FlashAttnBwdSm80INS1_25CollectiveMainloopBwdSm80ILi2ELi2EN4cute5tupleIJNS5_1CILi128EEES8_NS7_ILi64EEEEEENS_10bfloat16_tEfNS_4arch4Sm80ELb0ELb0ELb1ELb0ELb0ELb0ELb0ELb0ELi2ELi4ELi4ELi4ELb0EEENS1_24CollectiveEpilogueBwdGQAISA_fSD_Li256ELb0ELb0EEENS1_19SingleTileSchedulerILb0ELb0ELb0ELi128EEEEEEEEEvNT_6ParamsE$_ZZN4cuteplIJiEJNS_1CILi0EEEiEEEDaRKNS_15ArithmeticTupleIJDpT_EEERKNS3_IJDpT0_EEEENKUlDpRKT_E_clIJiiEEEDaSH_:
        /* <DEDUP_REMOVED lines=8> */
        .type           $_ZN7cutlass13device_kernelIN5flash19enable_sm80_to_sm89INS1_16FlashAttnBwdSm80INS1_25CollectiveMainloopBwdSm80ILi2ELi2EN4cute5tupleIJNS5_1CILi128EEES8_NS7_ILi64EEEEEENS_10bfloat16_tEfNS_4arch4Sm80ELb0ELb0ELb1ELb0ELb0ELb0ELb0ELb0ELi2ELi4ELi4ELi4ELb0EEENS1_24CollectiveEpilogueBwdGQAISA_fSD_Li256ELb0ELb0EEENS1_19SingleTileSchedulerILb0ELb0ELb0ELi128EEEEEEEEEvNT_6ParamsE$_ZZN4cuteplIJiiEJNS_1CILi0EEES2_EEEDaRKNS_15ArithmeticTupleIJDpT_EEERKNS3_IJDpT0_EEEENKUlDpRKT_E_clIJiiEEEDaSH_,@function
        .size           $_ZN7cutlass13device_kernelIN5flash19enable_sm80_to_sm89INS1_16FlashAttnBwdSm80INS1_25CollectiveMainloopBwdSm80ILi2ELi2EN4cute5tupleIJNS5_1CILi128EEES8_NS7_ILi64EEEEEENS_10bfloat16_tEfNS_4arch4Sm80ELb0ELb0ELb1ELb0ELb0ELb0ELb0ELb0ELi2ELi4ELi4ELi4ELb0EEENS1_24CollectiveEpilogueBwdGQAISA_fSD_Li256ELb0ELb0EEENS1_19SingleTileSchedulerILb0ELb0ELb0ELi128EEEEEEEEEvNT_6ParamsE$_ZZN4cuteplIJiiEJNS_1CILi0EEES2_EEEDaRKNS_15ArithmeticTupleIJDpT_EEERKNS3_IJDpT0_EEEENKUlDpRKT_E_clIJiiEEEDaSH_,($_ZN7cutlass13device_kernelIN5flash19enable_sm80_to_sm89INS1_16FlashAttnBwdSm80INS1_25CollectiveMainloopBwdSm80ILi2ELi2EN4cute5tupleIJNS5_1CILi128EEES8_NS7_ILi64EEEEEENS_10bfloat16_tEfNS_4arch4Sm80ELb0ELb0ELb1ELb0ELb0ELb0ELb0ELb0ELi2ELi4ELi4ELi4ELb0EEENS1_24CollectiveEpilogueBwdGQAISA_fSD_Li256ELb0ELb0EEENS1_19SingleTileSchedulerILb0ELb0ELb0ELi128EEEEEEEEEvNT_6ParamsE$_ZZN4cuteplIJiiEJiiEEEDaRKNS_15ArithmeticTupleIJDpT_EEERKNS1_IJDpT0_EEEENKUlDpRKT_E_clIJiiEEEDaSF_ - $_ZN7cutlass13device_kernelIN5flash19enable_sm80_to_sm89INS1_16FlashAttnBwdSm80INS1_25CollectiveMainloopBwdSm80ILi2ELi2EN4cute5tupleIJNS5_1CILi128EEES8_NS7_ILi64EEEEEENS_10bfloat16_tEfNS_4arch4Sm80ELb0ELb0ELb1ELb0ELb0ELb0ELb0ELb0ELi2ELi4ELi4ELi4ELb0EEENS1_24CollectiveEpilogueBwdGQAISA_fSD_Li256ELb0ELb0EEENS1_19SingleTileSchedulerILb0ELb0ELb0ELi128EEEEEEEEEvNT_6ParamsE$_ZZN4cuteplIJiiEJNS_1CILi0EEES2_EEEDaRKNS_15ArithmeticTupleIJDpT_EEERKNS3_IJDpT0_EEEENKUlDpRKT_E_clIJiiEEEDaSH_)
$_ZN7cutlass13device_kernelIN5flash19enable_sm80_to_sm89INS1_16FlashAttnBwdSm80INS1_25CollectiveMainloopBwdSm80ILi2ELi2EN4cute5tupleIJNS5_1CILi128EEES8_NS7_ILi64EEEEEENS_10bfloat16_tEfNS_4arch4Sm80ELb0ELb0ELb1ELb0ELb0ELb0ELb0ELb0ELi2ELi4ELi4ELi4ELb0EEENS1_24CollectiveEpilogueBwdGQAISA_fSD_Li256ELb0ELb0EEENS1_19SingleTileSchedulerILb0ELb0ELb0ELi128EEEEEEEEEvNT_6ParamsE$_ZZN4cuteplIJiiEJNS_1CILi0EEES2_EEEDaRKNS_15ArithmeticTupleIJDpT_EEERKNS3_IJDpT0_EEEENKUlDpRKT_E_clIJiiEEEDaSH_:
        /* <DEDUP_REMOVED lines=8> */
        .type           $_ZN7cutlass13device_kernelIN5flash19enable_sm80_to_sm89INS1_16FlashAttnBwdSm80INS1_25CollectiveMainloopBwdSm80ILi2ELi2EN4cute5tupleIJNS5_1CILi128EEES8_NS7_ILi64EEEEEENS_10bfloat16_tEfNS_4arch4Sm80ELb0ELb0ELb1ELb0ELb0ELb0ELb0ELb0ELi2ELi4ELi4ELi4ELb0EEENS1_24CollectiveEpilogueBwdGQAISA_fSD_Li256ELb0ELb0EEENS1_19SingleTileSchedulerILb0ELb0ELb0ELi128EEEEEEEEEvNT_6ParamsE$_ZZN4cuteplIJiiEJiiEEEDaRKNS_15ArithmeticTupleIJDpT_EEERKNS1_IJDpT0_EEEENKUlDpRKT_E_clIJiiEEEDaSF_,@function
        .size           $_ZN7cutlass13device_kernelIN5flash19enable_sm80_to_sm89INS1_16FlashAttnBwdSm80INS1_25CollectiveMainloopBwdSm80ILi2ELi2EN4cute5tupleIJNS5_1CILi128EEES8_NS7_ILi64EEEEEENS_10bfloat16_tEfNS_4arch4Sm80ELb0ELb0ELb1ELb0ELb0ELb0ELb0ELb0ELi2ELi4ELi4ELi4ELb0EEENS1_24CollectiveEpilogueBwdGQAISA_fSD_Li256ELb0ELb0EEENS1_19SingleTileSchedulerILb0ELb0ELb0ELi128EEEEEEEEEvNT_6ParamsE$_ZZN4cuteplIJiiEJiiEEEDaRKNS_15ArithmeticTupleIJDpT_EEERKNS1_IJDpT0_EEEENKUlDpRKT_E_clIJiiEEEDaSF_,($_ZN7cutlass13device_kernelIN5flash19enable_sm80_to_sm89INS1_16FlashAttnBwdSm80INS1_25CollectiveMainloopBwdSm80ILi2ELi2EN4cute5tupleIJNS5_1CILi128EEES8_NS7_ILi64EEEEEENS_10bfloat16_tEfNS_4arch4Sm80ELb0ELb0ELb1ELb0ELb0ELb0ELb0ELb0ELi2ELi4ELi4ELi4ELb0EEENS1_24CollectiveEpilogueBwdGQAISA_fSD_Li256ELb0ELb0EEENS1_19SingleTileSchedulerILb0ELb0ELb0ELi128EEEEEEEEEvNT_6ParamsE$_ZZN5flash25CollectiveMainloopBwdSm80ILi2ELi2EN4cute5tupleIJNS1_1CILi128EEES4_NS3_ILi64EEEEEEN7cutlass10bfloat16_tEfNS7_4arch4Sm80ELb0ELb0ELb1ELb0ELb0ELb0ELb0ELb0ELi2ELi4ELi4ELi4ELb0EE3mmaINS_16FlashAttnBwdSm80ISB_NS_24CollectiveEpilogueBwdGQAIS6_fSA_Li256ELb0ELb0EEENS_19SingleTileSchedulerILb0ELb0ELb0ELi128EEEE13SharedStorageENS1_6TensorINS1_11ArrayEngineIfLm32EEENS1_6LayoutINS2_IJNS2_IJNS3_ILi2EEESO_EEESO_NS3_ILi4EEEEEENS2_IJNS2_IJNS3_ILi1EEESO_EEESQ_NS3_ILi8EEEEEEEEEEEEbRKNSB_6ParamsERT0_S12_iNS2_IJiiiEEERT_ENKUlRT_iE_clINSK_INSL_IfLm64EEENSN_INS2_IJSP_SO_SU_EEESV_EEEEEEDaS17_i - $_ZN7cutlass13device_kernelIN5flash19enable_sm80_to_sm89INS1_16FlashAttnBwdSm80INS1_25CollectiveMainloopBwdSm80ILi2ELi2EN4cute5tupleIJNS5_1CILi128EEES8_NS7_ILi64EEEEEENS_10bfloat16_tEfNS_4arch4Sm80ELb0ELb0ELb1ELb0ELb0ELb0ELb0ELb0ELi2ELi4ELi4ELi4ELb0EEENS1_24CollectiveEpilogueBwdGQAISA_fSD_Li256ELb0ELb0EEENS1_19SingleTileSchedulerILb0ELb0ELb0ELi128EEEEEEEEEvNT_6ParamsE$_ZZN4cuteplIJiiEJiiEEEDaRKNS_15ArithmeticTupleIJDpT_EEERKNS1_IJDpT0_EEEENKUlDpRKT_E_clIJiiEEEDaSF_)
$_ZN7cutlass13device_kernelIN5flash19enable_sm80_to_sm89INS1_16FlashAttnBwdSm80INS1_25CollectiveMainloopBwdSm80ILi2ELi2EN4cute5tupleIJNS5_1CILi128EEES8_NS7_ILi64EEEEEENS_10bfloat16_tEfNS_4arch4Sm80ELb0ELb0ELb1ELb0ELb0ELb0ELb0ELb0ELi2ELi4ELi4ELi4ELb0EEENS1_24CollectiveEpilogueBwdGQAISA_fSD_Li256ELb0ELb0EEENS1_19SingleTileSchedulerILb0ELb0ELb0ELi128EEEEEEEEEvNT_6ParamsE$_ZZN4cuteplIJiiEJiiEEEDaRKNS_15ArithmeticTupleIJDpT_EEERKNS1_IJDpT0_EEEENKUlDpRKT_E_clIJiiEEEDaSF_:
        /* <DEDUP_REMOVED lines=8> */
        .type           $_ZN7cutlass13device_kernelIN5flash19enable_sm80_to_sm89INS1_16FlashAttnBwdSm80INS1_25CollectiveMainloopBwdSm80ILi2ELi2EN4cute5tupleIJNS5_1CILi128EEES8_NS7_ILi64EEEEEENS_10bfloat16_tEfNS_4arch4Sm80ELb0ELb0ELb1ELb0ELb0ELb0ELb0ELb0ELi2ELi4ELi4ELi4ELb0EEENS1_24CollectiveEpilogueBwdGQAISA_fSD_Li256ELb0ELb0EEENS1_19SingleTileSchedulerILb0ELb0ELb0ELi128EEEEEEEEEvNT_6ParamsE$_ZZN5flash25CollectiveMainloopBwdSm80ILi2ELi2EN4cute5tupleIJNS1_1CILi128EEES4_NS3_ILi64EEEEEEN7cutlass10bfloat16_tEfNS7_4arch4Sm80ELb0ELb0ELb1ELb0ELb0ELb0ELb0ELb0ELi2ELi4ELi4ELi4ELb0EE3mmaINS_16FlashAttnBwdSm80ISB_NS_24CollectiveEpilogueBwdGQAIS6_fSA_Li256ELb0ELb0EEENS_19SingleTileSchedulerILb0ELb0ELb0ELi128EEEE13SharedStorageENS1_6TensorINS1_11ArrayEngineIfLm32EEENS1_6LayoutINS2_IJNS2_IJNS3_ILi2EEESO_EEESO_NS3_ILi4EEEEEENS2_IJNS2_IJNS3_ILi1EEESO_EEESQ_NS3_ILi8EEEEEEEEEEEEbRKNSB_6ParamsERT0_S12_iNS2_IJiiiEEERT_ENKUlRT_iE_clINSK_INSL_IfLm64EEENSN_INS2_IJSP_SO_SU_EEESV_EEEEEEDaS17_i,@function
        .size           $_ZN7cutlass13device_kernelIN5flash19enable_sm80_to_sm89INS1_16FlashAttnBwdSm80INS1_25CollectiveMainloopBwdSm80ILi2ELi2EN4cute5tupleIJNS5_1CILi128EEES8_NS7_ILi64EEEEEENS_10bfloat16_tEfNS_4arch4Sm80ELb0ELb0ELb1ELb0ELb0ELb0ELb0ELb0ELi2ELi4ELi4ELi4ELb0EEENS1_24CollectiveEpilogueBwdGQAISA_fSD_Li256ELb0ELb0EEENS1_19SingleTileSchedulerILb0ELb0ELb0ELi128EEEEEEEEEvNT_6ParamsE$_ZZN5flash25CollectiveMainloopBwdSm80ILi2ELi2EN4cute5tupleIJNS1_1CILi128EEES4_NS3_ILi64EEEEEEN7cutlass10bfloat16_tEfNS7_4arch4Sm80ELb0ELb0ELb1ELb0ELb0ELb0ELb0ELb0ELi2ELi4ELi4ELi4ELb0EE3mmaINS_16FlashAttnBwdSm80ISB_NS_24CollectiveEpilogueBwdGQAIS6_fSA_Li256ELb0ELb0EEENS_19SingleTileSchedulerILb0ELb0ELb0ELi128EEEE13SharedStorageENS1_6TensorINS1_11ArrayEngineIfLm32EEENS1_6LayoutINS2_IJNS2_IJNS3_ILi2EEESO_EEESO_NS3_ILi4EEEEEENS2_IJNS2_IJNS3_ILi1EEESO_EEESQ_NS3_ILi8EEEEEEEEEEEEbRKNSB_6ParamsERT0_S12_iNS2_IJiiiEEERT_ENKUlRT_iE_clINSK_INSL_IfLm64EEENSN_INS2_IJSP_SO_SU_EEESV_EEEEEEDaS17_i,($_ZN7cutlass13device_kernelIN5flash19enable_sm80_to_sm89INS1_16FlashAttnBwdSm80INS1_25CollectiveMainloopBwdSm80ILi2ELi2EN4cute5tupleIJNS5_1CILi128EEES8_NS7_ILi64EEEEEENS_10bfloat16_tEfNS_4arch4Sm80ELb0ELb0ELb1ELb0ELb0ELb0ELb0ELb0ELi2ELi4ELi4ELi4ELb0EEENS1_24CollectiveEpilogueBwdGQAISA_fSD_Li256ELb0ELb0EEENS1_19SingleTileSchedulerILb0ELb0ELb0ELi128EEEEEEEEEvNT_6ParamsE$_ZZN5flash25CollectiveMainloopBwdSm80ILi2ELi2EN4cute5tupleIJNS1_1CILi128EEES4_NS3_ILi64EEEEEEN7cutlass10bfloat16_tEfNS7_4arch4Sm80ELb0ELb0ELb1ELb0ELb0ELb0ELb0ELb0ELi2ELi4ELi4ELi4ELb0EE3mmaINS_16FlashAttnBwdSm80ISB_NS_24CollectiveEpilogueBwdGQAIS6_fSA_Li256ELb0ELb0EEENS_19SingleTileSchedulerILb0ELb0ELb0ELi128EEEE13SharedStorageENS1_6TensorINS1_11ArrayEngineIfLm32EEENS1_6LayoutINS2_IJNS2_IJNS3_ILi2EEESO_EEESO_NS3_ILi4EEEEEENS2_IJNS2_IJNS3_ILi1EEESO_EEESQ_NS3_ILi8EEEEEEEEEEEEbRKNSB_6ParamsERT0_S12_iNS2_IJiiiEEERT_ENKUliT_E_clIZSC_ISJ_SX_EbS10_S12_S12_iS13_S15_EUlRS16_iE_EEDaiS16_ - $_ZN7cutlass13device_kernelIN5flash19enable_sm80_to_sm89INS1_16FlashAttnBwdSm80INS1_25CollectiveMainloopBwdSm80ILi2ELi2EN4cute5tupleIJNS5_1CILi128EEES8_NS7_ILi64EEEEEENS_10bfloat16_tEfNS_4arch4Sm80ELb0ELb0ELb1ELb0ELb0ELb0ELb0ELb0ELi2ELi4ELi4ELi4ELb0EEENS1_24CollectiveEpilogueBwdGQAISA_fSD_Li256ELb0ELb0EEENS1_19SingleTileSchedulerILb0ELb0ELb0ELi128EEEEEEEEEvNT_6ParamsE$_ZZN5flash25CollectiveMainloopBwdSm80ILi2ELi2EN4cute5tupleIJNS1_1CILi128EEES4_NS3_ILi64EEEEEEN7cutlass10bfloat16_tEfNS7_4arch4Sm80ELb0ELb0ELb1ELb0ELb0ELb0ELb0ELb0ELi2ELi4ELi4ELi4ELb0EE3mmaINS_16FlashAttnBwdSm80ISB_NS_24CollectiveEpilogueBwdGQAIS6_fSA_Li256ELb0ELb0EEENS_19SingleTileSchedulerILb0ELb0ELb0ELi128EEEE13SharedStorageENS1_6TensorINS1_11ArrayEngineIfLm32EEENS1_6LayoutINS2_IJNS2_IJNS3_ILi2EEESO_EEESO_NS3_ILi4EEEEEENS2_IJNS2_IJNS3_ILi1EEESO_EEESQ_NS3_ILi8EEEEEEEEEEEEbRKNSB_6ParamsERT0_S12_iNS2_IJiiiEEERT_ENKUlRT_iE_clINSK_INSL_IfLm64EEENSN_INS2_IJSP_SO_SU_EEESV_EEEEEEDaS17_i)
$_ZN7cutlass13device_kernelIN5flash19enable_sm80_to_sm89INS1_16FlashAttnBwdSm80INS1_25CollectiveMainloopBwdSm80ILi2ELi2EN4cute5tupleIJNS5_1CILi128EEES8_NS7_ILi64EEEEEENS_10bfloat16_tEfNS_4arch4Sm80ELb0ELb0ELb1ELb0ELb0ELb0ELb0ELb0ELi2ELi4ELi4ELi4ELb0EEENS1_24CollectiveEpilogueBwdGQAISA_fSD_Li256ELb0ELb0EEENS1_19SingleTileSchedulerILb0ELb0ELb0ELi128EEEEEEEEEvNT_6ParamsE$_ZZN5flash25CollectiveMainloopBwdSm80ILi2ELi2EN4cute5tupleIJNS1_1CILi128EEES4_NS3_ILi64EEEEEEN7cutlass10bfloat16_tEfNS7_4arch4Sm80ELb0ELb0ELb1ELb0ELb0ELb0ELb0ELb0ELi2ELi4ELi4ELi4ELb0EE3mmaINS_16FlashAttnBwdSm80ISB_NS_24CollectiveEpilogueBwdGQAIS6_fSA_Li256ELb0ELb0EEENS_19SingleTileSchedulerILb0ELb0ELb0ELi128EEEE13SharedStorageENS1_6TensorINS1_11ArrayEngineIfLm32EEENS1_6LayoutINS2_IJNS2_IJNS3_ILi2EEESO_EEESO_NS3_ILi4EEEEEENS2_IJNS2_IJNS3_ILi1EEESO_EEESQ_NS3_ILi8EEEEEEEEEEEEbRKNSB_6ParamsERT0_S12_iNS2_IJiiiEEERT_ENKUlRT_iE_clINSK_INSL_IfLm64EEENSN_INS2_IJSP_SO_SU_EEESV_EEEEEEDaS17_i:
        /* <DEDUP_REMOVED lines=12> */
[----:B-1---5:R-:W-:Y:S05]  /*f5c0*/  CALL.REL.NOINC `($_ZN7cutlass13device_kernelIN5flash19enable_sm80_to_sm89INS1_16FlashAttnBwdSm80INS1_25CollectiveMainloopBwdSm80ILi2ELi2EN4cute5tupleIJNS5_1CILi128EEES8_NS7_ILi64EEEEEENS_10bfloat16_tEfNS_4arch4Sm80ELb0ELb0ELb1ELb0ELb0ELb0ELb0ELb0ELi2ELi4ELi4ELi4ELb0EEENS1_24CollectiveEpilogueBwdGQAISA_fSD_Li256ELb0ELb0EEENS1_19SingleTileSchedulerILb0ELb0ELb0ELi128EEEEEEEEEvNT_6ParamsE$_ZZN4cute7idx2crdIiNS_5tupleIJNS_1CILi32EEENS2_ILi4EEENS2_ILi2EEENS2_ILi1EEEEEENS1_IJS6_S3_NS2_ILi128EEENS2_ILi0EEEEEEEEDaRKT_RKT0_RKT1_ENKUlRKT_RKT0_E_clIS3_S6_EEDaSM_SP_) ;  /* 0xfffff60000007944 */ /* 0x022fea0003c3ffff */
[----:B------:R-:W-:Y:S02]  /*f5d0*/  MOV R6, 0xf5f0 ;  /* 0x0000f5f000067802 */ /* 0x000fe40000000f00 */
[----:B------:R-:W-:Y:S05]  /*f5e0*/  CALL.REL.NOINC `($_ZN7cutlass13device_kernelIN5flash19enable_sm80_to_sm89INS1_16FlashAttnBwdSm80INS1_25CollectiveMainloopBwdSm80ILi2ELi2EN4cute5tupleIJNS5_1CILi128EEES8_NS7_ILi64EEEEEENS_10bfloat16_tEfNS_4arch4Sm80ELb0ELb0ELb1ELb0ELb0ELb0ELb0ELb0ELi2ELi4ELi4ELi4ELb0EEENS1_24CollectiveEpilogueBwdGQAISA_fSD_Li256ELb0ELb0EEENS1_19SingleTileSchedulerILb0ELb0ELb0ELi128EEEEEEEEEvNT_6ParamsE$_ZZN4cute7idx2crdIiNS_5tupleIJNS_1CILi32EEENS2_ILi4EEENS2_ILi2EEENS2_ILi1EEEEEENS1_IJS6_S3_NS2_ILi128EEENS2_ILi0EEEEEEEEDaRKT_RKT0_RKT1_ENKUlRKT_RKT0_E_clIS4_S3_EEDaSM_SP_) ;  /* 0xfffff64000007944 */ /* 0x000fea0003c3ffff */
[----:B------:R1:W-:Y:S01]  /*f5f0*/  STL [R1+0x1388], R8 ;  /* 0x0013880801007387 */ /* 0x0003e20000100800 */
[----:B------:R-:W-:-:S03]  /*f600*/  MOV R6, 0xf620 ;  /* 0x0000f62000067802 */ /* 0x000fc60000000f00 */
[----:B-1----:R-:W-:Y:S05]  /*f610*/  CALL.REL.NOINC `($_ZN7cutlass13device_kernelIN5flash19enable_sm80_to_sm89INS1_16FlashAttnBwdSm80INS1_25CollectiveMainloopBwdSm80ILi2ELi2EN4cute5tupleIJNS5_1CILi128EEES8_NS7_ILi64EEEEEENS_10bfloat16_tEfNS_4arch4Sm80ELb0ELb0ELb1ELb0ELb0ELb0ELb0ELb0ELi2ELi4ELi4ELi4ELb0EEENS1_24CollectiveEpilogueBwdGQAISA_fSD_Li256ELb0ELb0EEENS1_19SingleTileSchedulerILb0ELb0ELb0ELi128EEEEEEEEEvNT_6ParamsE$_ZZN4cute7idx2crdIiNS_5tupleIJNS_1CILi32EEENS2_ILi4EEENS2_ILi2EEENS2_ILi1EEEEEENS1_IJS6_S3_NS2_ILi128EEENS2_ILi0EEEEEEEEDaRKT_RKT0_RKT1_ENKUlRKT_RKT0_E_clIS5_S8_EEDaSM_SP_) ;  /* 0xfffff6a000007944 */ /* 0x002fea0003c3ffff */
[----:B------:R1:W-:Y:S01]  /*f620*/  STL [R1+0x1394], R2 ;  /* 0x0013940201007387 */ /* 0x0003e20000100800 */
[----:B------:R-:W-:-:S03]  /*f630*/  MOV R6, 0xf650 ;  /* 0x0000f65000067802 */ /* 0x000fc60000000f00 */
[----:B-1----:R-:W-:Y:S05]  /*f640*/  CALL.REL.NOINC `($_ZN7cutlass13device_kernelIN5flash19enable_sm80_to_sm89INS1_16FlashAttnBwdSm80INS1_25CollectiveMainloopBwdSm80ILi2ELi2EN4cute5tupleIJNS5_1CILi128EEES8_NS7_ILi64EEEEEENS_10bfloat16_tEfNS_4arch4Sm80ELb0ELb0ELb1ELb0ELb0ELb0ELb0ELb0ELi2ELi4ELi4ELi4ELb0EEENS1_24CollectiveEpilogueBwdGQAISA_fSD_Li256ELb0ELb0EEENS1_19SingleTileSchedulerILb0ELb0ELb0ELi128EEEEEEEEEvNT_6ParamsE$_ZZN4cute9transformINS_5tupleIJNS_1CILi32EEENS2_ILi4EEENS2_ILi2EEENS2_ILi1EEEEEENS1_IJS6_S3_NS2_ILi128EEENS2_ILi0EEEEEEZNS_7idx2crdIiS7_SA_EEDaRKT_RKT0_RKT1_EUlRKT_RKT0_E_EEDaSE_SH_OSI_ENKUlDpSN_E_clIJiiiS9_EEEDaST_) ;  /* 0xfffff77000007944 */ /* 0x002fea0003c3ffff */
[----:B------:R-:W-:Y:S02]  /*f650*/  MOV R6, 0xf670 ;  /* 0x0000f67000067802 */ /* 0x000fe40000000f00 */
[----:B--2--5:R-:W-:Y:S05]  /*f660*/  CALL.REL.NOINC `($_ZN7cutlass13device_kernelIN5flash19enable_sm80_to_sm89INS1_16FlashAttnBwdSm80INS1_25CollectiveMainloopBwdSm80ILi2ELi2EN4cute5tupleIJNS5_1CILi128EEES8_NS7_ILi64EEEEEENS_10bfloat16_tEfNS_4arch4Sm80ELb0ELb0ELb1ELb0ELb0ELb0ELb0ELb0ELi2ELi4ELi4ELi4ELb0EEENS1_24CollectiveEpilogueBwdGQAISA_fSD_Li256ELb0ELb0EEENS1_19SingleTileSchedulerILb0ELb0ELb0ELi128EEEEEEEEEvNT_6ParamsE$_ZZN4cute7crd2crdINS_5tupleIJiiiNS_1CILi0EEEEEENS1_IJNS2_ILi32EEENS2_ILi4EEENS2_ILi2EEENS2_ILi1EEEEEENS1_IJS8_S8_S8_S8_EEEEEDaRKT_RKT0_RKT1_ENKUlRKT_RKT0_RKT1_E_clIiS5_S8_EEDaSM_SP_SS_) ;  /* 0xffffeb0000007944 */ /* 0x024fea0003c3ffff */
[----:B------:R-:W-:Y:S02]  /*f670*/  MOV R10, R2 ;  /* 0x00000002000a7202 */ /* 0x000fe40000000f00 */
[----:B------:R-:W-:Y:S02]  /*f680*/  MOV R2, 0xf6a0 ;  /* 0x0000f6a000027802 */ /* 0x000fe40000000f00 */
[----:B------:R-:W-:Y:S05]  /*f690*/  CALL.REL.NOINC `($_ZN7cutlass13device_kernelIN5flash19enable_sm80_to_sm89INS1_16FlashAttnBwdSm80INS1_25CollectiveMainloopBwdSm80ILi2ELi2EN4cute5tupleIJNS5_1CILi128EEES8_NS7_ILi64EEEEEENS_10bfloat16_tEfNS_4arch4Sm80ELb0ELb0ELb1ELb0ELb0ELb0ELb0ELb0ELi2ELi4ELi4ELi4ELb0EEENS1_24CollectiveEpilogueBwdGQAISA_fSD_Li256ELb0ELb0EEENS1_19SingleTileSchedulerILb0ELb0ELb0ELi128EEEEEEEEEvNT_6ParamsE$_ZZN4cute7crd2crdINS_5tupleIJiiiNS_1CILi0EEEEEENS1_IJNS2_ILi32EEENS2_ILi4EEENS2_ILi2EEENS2_ILi1EEEEEENS1_IJS8_S8_S8_S8_EEEEEDaRKT_RKT0_RKT1_ENKUlRKT_RKT0_RKT1_E_clIiS6_S8_EEDaSM_SP_SS_) ;  /* 0xffffeaf000007944 */ /* 0x000fea0003c3ffff */
[----:B------:R1:W-:Y:S01]  /*f6a0*/  STL [R1+0x1388], R3 ;  /* 0x0013880301007387 */ /* 0x0003e20000100800 */
[----:B------:R-:W-:-:S03]  /*f6b0*/  MOV R2, 0xf6d0 ;  /* 0x0000f6d000027802 */ /* 0x000fc60000000f00 */
[----:B-1----:R-:W-:Y:S05]  /*f6c0*/  CALL.REL.NOINC `($_ZN7cutlass13device_kernelIN5flash19enable_sm80_to_sm89INS1_16FlashAttnBwdSm80INS1_25CollectiveMainloopBwdSm80ILi2ELi2EN4cute5tupleIJNS5_1CILi128EEES8_NS7_ILi64EEEEEENS_10bfloat16_tEfNS_4arch4Sm80ELb0ELb0ELb1ELb0ELb0ELb0ELb0ELb0ELi2ELi4ELi4ELi4ELb0EEENS1_24CollectiveEpilogueBwdGQAISA_fSD_Li256ELb0ELb0EEENS1_19SingleTileSchedulerILb0ELb0ELb0ELi128EEEEEEEEEvNT_6ParamsE$_ZZN4cute7crd2crdINS_5tupleIJiiiNS_1CILi0EEEEEENS1_IJNS2_ILi32EEENS2_ILi4EEENS2_ILi2EEENS2_ILi1EEEEEENS1_IJS8_S8_S8_S8_EEEEEDaRKT_RKT0_RKT1_ENKUlRKT_RKT0_RKT1_E_clIiS7_S8_EEDaSM_SP_SS_) ;  /* 0xffffeaf000007944 */ /* 0x002fea0003c3ffff */
[----:B------:R1:W-:Y:S01]  /*f6d0*/  STL [R1+0x1394], R5 ;  /* 0x0013940501007387 */ /* 0x0003e20000100800 */
[----:B------:R-:W-:-:S03]  /*f6e0*/  MOV R6, 0xf700 ;  /* 0x0000f70000067802 */ /* 0x000fc60000000f00 */
[----:B-1----:R-:W-:Y:S05]  /*f6f0*/  CALL.REL.NOINC `($_ZN7cutlass13device_kernelIN5flash19enable_sm80_to_sm89INS1_16FlashAttnBwdSm80INS1_25CollectiveMainloopBwdSm80ILi2ELi2EN4cute5tupleIJNS5_1CILi128EEES8_NS7_ILi64EEEEEENS_10bfloat16_tEfNS_4arch4Sm80ELb0ELb0ELb1ELb0ELb0ELb0ELb0ELb0ELi2ELi4ELi4ELi4ELb0EEENS1_24CollectiveEpilogueBwdGQAISA_fSD_Li256ELb0ELb0EEENS1_19SingleTileSchedulerILb0ELb0ELb0ELi128EEEEEEEEEvNT_6ParamsE$_ZZN4cute9transformINS_5tupleIJiiiNS_1CILi0EEEEEENS1_IJNS2_ILi32EEENS2_ILi4EEENS2_ILi2EEENS2_ILi1EEEEEENS1_IJS8_S8_S8_S8_EEEZNS_7crd2crdIS4_S9_SA_EEDaRKT_RKT0_RKT1_EUlRKT_RKT0_RKT1_E_EEDaSE_SH_SK_OT2_ENKUlDpSN_E_clIJiiiS3_EEEDaSX_) ;  /* 0xfffff85000007944 */ /* 0x002fea0003c3ffff */
[----:B-----5:R1:W-:Y:S01]  /*f700*/  STL [R1+0x13a8], R8 ;  /* 0x0013a80801007387 */ /* 0x0203e20000100800 */
[----:B------:R-:W-:Y:S01]  /*f710*/  IADD3 R15, R12, 0x30, RZ ;  /* 0x000000300c0f7810 */ /* 0x000fe20007ffe0ff */
[----:B------:R-:W-:Y:S01]  /*f720*/  IMAD.MOV.U32 R5, RZ, RZ, R2 ;  /* 0x000000ffff057224 */ /* 0x000fe200078e0002 */
[----:B------:R-:W-:Y:S01]  /*f730*/  MOV R6, 0xf780 ;  /* 0x0000f78000067802 */ /* 0x000fe20000000f00 */
[----:B------:R1:W-:Y:S01]  /*f740*/  STL.U8 [R1+0x139c], RZ ;  /* 0x00139cff01007387 */ /* 0x0003e20000100000 */
[----:B------:R-:W-:-:S03]  /*f750*/  IMAD.MOV.U32 R17, RZ, RZ, RZ ;  /* 0x000000ffff117224 */ /* 0x000fc600078e00ff */
[----:B------:R1:W-:Y:S04]  /*f760*/  STL.64 [R1+0x13a0], R2 ;  /* 0x0013a00201007387 */ /* 0x0003e80000100a00 */
[----:B-12---:R-:W-:Y:S05]  /*f770*/  CALL.REL.NOINC `($_ZN7cutlass13device_kernelIN5flash19enable_sm80_to_sm89INS1_16FlashAttnBwdSm80INS1_25CollectiveMainloopBwdSm80ILi2ELi2EN4cute5tupleIJNS5_1CILi128EEES8_NS7_ILi64EEEEEENS_10bfloat16_tEfNS_4arch4Sm80ELb0ELb0ELb1ELb0ELb0ELb0ELb0ELb0ELi2ELi4ELi4ELi4ELb0EEENS1_24CollectiveEpilogueBwdGQAISA_fSD_Li256ELb0ELb0EEENS1_19SingleTileSchedulerILb0ELb0ELb0ELi128EEEEEEEEEvNT_6ParamsE$_ZN4cute3eso3ESOILb1ELb0EJNS_6LayoutINS_5tupleIJNS3_IJNS3_IJNS_1CILi4EEENS4_ILi8EEEEEENS3_IJS5_NS4_ILi2EEEEEEEEENS3_IJNS3_IJS8_S8_EEENS3_IJS8_S6_EEEEEEEEENS3_IJNS3_IJNS3_IJNS_11ScaledBasisIS8_JLi1EEEENSF_INS4_ILi1EEEJLi0EEEEEEENS3_IJNSF_INS4_ILi16EEEJLi0EEEENSF_IS6_JLi1EEEEEEEEEENS3_IJNS3_IJNSF_ISH_JLi1EEEENSF_IS6_JLi0EEEEEEENS3_IJNSF_INS4_ILi64EEEJLi0EEEENSF_ISK_JLi1EEEEEEEEEEEEEEENS_10ViewEngineINS_23ArithmeticTupleIteratorINS_15ArithmeticTupleIJNS4_ILi0EEES12_EEEEEEEEEC2ERKSY_RKS15_) ;  /* 0xffff8bc000007944 */ /* 0x006fea0003c3ffff */
[----:B------:R-:W-:Y:S01]  /*f780*/  IMAD.MOV.U32 R10, RZ, RZ, R3 ;  /* 0x000000ffff0a7224 */ /* 0x000fe200078e0003 */
[----:B-1----:R-:W-:Y:S01]  /*f790*/  IADD3 R2, R12, 0x28, RZ ;  /* 0x000000280c027810 */ /* 0x002fe20007ffe0ff */
[----:B------:R-:W-:Y:S01]  /*f7a0*/  IMAD.MOV.U32 R3, RZ, RZ, R83 ;  /* 0x000000ffff037224 */ /* 0x000fe200078e0053 */
[----:B------:R-:W-:Y:S02]  /*f7b0*/  MOV R8, 0xf7d0 ;  /* 0x0000f7d000087802 */ /* 0x000fe40000000f00 */
[----:B------:R-:W-:Y:S05]  /*f7c0*/  CALL.REL.NOINC `($_ZN7cutlass13device_kernelIN5flash19enable_sm80_to_sm89INS1_16FlashAttnBwdSm80INS1_25CollectiveMainloopBwdSm80ILi2ELi2EN4cute5tupleIJNS5_1CILi128EEES8_NS7_ILi64EEEEEENS_10bfloat16_tEfNS_4arch4Sm80ELb0ELb0ELb1ELb0ELb0ELb0ELb0ELb0ELi2ELi4ELi4ELi4ELb0EEENS1_24CollectiveEpilogueBwdGQAISA_fSD_Li256ELb0ELb0EEENS1_19SingleTileSchedulerILb0ELb0ELb0ELi128EEEEEEEEEvNT_6ParamsE$_ZN4cute3eso3ESOILb0ELb0EJiiEEC2ERKiS4_) ;  /* 0xffff677000007944 */ /* 0x000fea0003c3ffff */
[----:B-1----:R-:W2:Y:S01]  /*f7d0*/  LDL.64 R2, [R1+0x1388] ;  /* 0x0013880001027983 */ /* 0x002ea20000100a00 */
[----:B------:R-:W-:-:S03]  /*f7e0*/  MOV R6, 0xf820 ;  /* 0x0000f82000067802 */ /* 0x000fc60000000f00 */
[----:B--2---:R1:W-:Y:S04]  /*f7f0*/  STL [R1+0x1394], R2 ;  /* 0x0013940201007387 */ /* 0x0043e80000100800 */
[----:B------:R1:W-:Y:S02]  /*f800*/  STL [R1+0x1398], R3 ;  /* 0x0013980301007387 */ /* 0x0003e40000100800 */
[----:B-1----:R-:W-:Y:S05]  /*f810*/  CALL.REL.NOINC `($_ZN7cutlass13device_kernelIN5flash19enable_sm80_to_sm89INS1_16FlashAttnBwdSm80INS1_25CollectiveMainloopBwdSm80ILi2ELi2EN4cute5tupleIJNS5_1CILi128EEES8_NS7_ILi64EEEEEENS_10bfloat16_tEfNS_4arch4Sm80ELb0ELb0ELb1ELb0ELb0ELb0ELb0ELb0ELi2ELi4ELi4ELi4ELb0EEENS1_24CollectiveEpilogueBwdGQAISA_fSD_Li256ELb0ELb0EEENS1_19SingleTileSchedulerILb0ELb0ELb0ELi128EEEEEEEEEvNT_6ParamsE$_ZN4cute3eso3ESOILb0ELb0EJiNS_5tupleIJiiEEEEEC2ERKiRKS3_) ;  /* 0xffff668000007944 */ /* 0x002fea0003c3ffff */
[----:B-1----:R1:W5:Y:S04]  /*f820*/  LDL R5, [R1+0x1390] ;  /* 0x0013900001057983 */ /* 0x0023680000100800 */
[----:B------:R1:W5:Y:S01]  /*f830*/  LDL.64 R2, [R1+0x1388] ;  /* 0x0013880001027983 */ /* 0x0003620000100a00 */
[----:B------:R-:W-:-:S03]  /*f840*/  MOV R6, 0xf860 ;  /* 0x0000f86000067802 */ /* 0x000fc60000000f00 */
[----:B-1---5:R-:W-:Y:S05]  /*f850*/  CALL.REL.NOINC `($_ZN7cutlass13device_kernelIN5flash19enable_sm80_to_sm89INS1_16FlashAttnBwdSm80INS1_25CollectiveMainloopBwdSm80ILi2ELi2EN4cute5tupleIJNS5_1CILi128EEES8_NS7_ILi64EEEEEENS_10bfloat16_tEfNS_4arch4Sm80ELb0ELb0ELb1ELb0ELb0ELb0ELb0ELb0ELi2ELi4ELi4ELi4ELb0EEENS1_24CollectiveEpilogueBwdGQAISA_fSD_Li256ELb0ELb0EEENS1_19SingleTileSchedulerILb0ELb0ELb0ELi128EEEEEEEEEvNT_6ParamsE$_ZN4cute3eso3ESOILb0ELb1EJNS_5tupleIJiNS2_IJiiEEEEEENS2_IJNS_10UnderscoreENS2_IJS5_S5_EEEEEEEEC2ERKS4_RKS7_) ;  /* 0xffff6c7000007944 */ /* 0x022fea0003c3ffff */
        /* <DEDUP_REMOVED lines=10> */
[----:B-1---5:R-:W-:Y:S05]  /*f900*/  CALL.REL.NOINC `($_ZN7cutlass13device_kernelIN5flash19enable_sm80_to_sm89INS1_16FlashAttnBwdSm80INS1_25CollectiveMainloopBwdSm80ILi2ELi2EN4cute5tupleIJNS5_1CILi128EEES8_NS7_ILi64EEEEEENS_10bfloat16_tEfNS_4arch4Sm80ELb0ELb0ELb1ELb0ELb0ELb0ELb0ELb0ELi2ELi4ELi4ELi4ELb0EEENS1_24CollectiveEpilogueBwdGQAISA_fSD_Li256ELb0ELb0EEENS1_19SingleTileSchedulerILb0ELb0ELb0ELi128EEEEEEEEEvNT_6ParamsE$_ZN4cute5tupleIJiEEC2ERKi) ;  /* 0xffffa8e000007944 */ /* 0x022fea0003c3ffff */
[----:B------:R2:W5:Y:S01]  /*f910*/  LDL R7, [R1+0x1388] ;  /* 0x0013880001077983 */ /* 0x0005620000100800 */
[----:B-1----:R-:W-:Y:S01]  /*f920*/  IMAD.MOV.U32 R3, RZ, RZ, R4 ;  /* 0x000000ffff037224 */ /* 0x002fe200078e0004 */
[----:B------:R-:W-:Y:S02]  /*f930*/  MOV R2, R83 ;  /* 0x0000005300027202 */ /* 0x000fe40000000f00 */
        /* <DEDUP_REMOVED lines=9> */
[----:B------:R-:W-:-:S02]  /*f9d0*/  MOV R8, 0xf9f0 ;  /* 0x0000f9f000087802 */ /* 0x000fc40000000f00 */
[----:B-1---5:R-:W-:Y:S05]  /*f9e0*/  CALL.REL.NOINC `($_ZN7cutlass13device_kernelIN5flash19enable_sm80_to_sm89INS1_16FlashAttnBwdSm80INS1_25CollectiveMainloopBwdSm80ILi2ELi2EN4cute5tupleIJNS5_1CILi128EEES8_NS7_ILi64EEEEEENS_10bfloat16_tEfNS_4arch4Sm80ELb0ELb0ELb1ELb0ELb0ELb0ELb0ELb0ELi2ELi4ELi4ELi4ELb0EEENS1_24CollectiveEpilogueBwdGQAISA_fSD_Li256ELb0ELb0EEENS1_19SingleTileSchedulerILb0ELb0ELb0ELi128EEEEEEEEEvNT_6ParamsE$_ZN4cute5tupleIJNS_1CILi0EEEiEEC2ERKS2_RKi) ;  /* 0xffffa72000007944 */ /* 0x022fea0003c3ffff */
[----:B------:R1:W5:Y:S01]  /*f9f0*/  LDL R8, [R1+0x1388] ;  /* 0x0013880001087983 */ /* 0x0003620000100800 */
[----:B------:R-:W-:Y:S01]  /*fa00*/  IMAD.MOV.U32 R3, RZ, RZ, R4 ;  /* 0x000000ffff037224 */ /* 0x000fe200078e0004 */
[----:B------:R-:W-:-:S02]  /*fa10*/  MOV R2, R12 ;  /* 0x0000000c00027202 */ /* 0x000fc40000000f00 */
[----:B------:R-:W-:Y:S02]  /*fa20*/  MOV R10, 0xfa40 ;  /* 0x0000fa40000a7802 */ /* 0x000fe40000000f00 */
[----:B-1---5:R-:W-:Y:S05]  /*fa30*/  CALL.REL.NOINC `($_ZN7cutlass13device_kernelIN5flash19enable_sm80_to_sm89INS1_16FlashAttnBwdSm80INS1_25CollectiveMainloopBwdSm80ILi2ELi2EN4cute5tupleIJNS5_1CILi128EEES8_NS7_ILi64EEEEEENS_10bfloat16_tEfNS_4arch4Sm80ELb0ELb0ELb1ELb0ELb0ELb0ELb0ELb0ELi2ELi4ELi4ELi4ELb0EEENS1_24CollectiveEpilogueBwdGQAISA_fSD_Li256ELb0ELb0EEENS1_19SingleTileSchedulerILb0ELb0ELb0ELi128EEEEEEEEEvNT_6ParamsE$_ZN4cute5tupleIJiEEC2ERKi) ;  /* 0xffffa7b000007944 */ /* 0x022fea0003c3ffff */
[----:B-1----:R1:W5:Y:S01]  /*fa40*/  LDL R3, [R1+0x1380] ;  /* 0x0013800001037983 */ /* 0x0023620000100800 */
[----:B------:R-:W-:Y:S02]  /*fa50*/  MOV R2, R83 ;  /* 0x0000005300027202 */ /* 0x000fe40000000f00 */
[----:B------:R-:W-:Y:S02]  /*fa60*/  MOV R10, 0xfa80 ;  /* 0x0000fa80000a7802 */ /* 0x000fe40000000f00 */
[----:B-1---5:R-:W-:Y:S05]  /*fa70*/  CALL.REL.NOINC `($_ZN7cutlass13device_kernelIN5flash19enable_sm80_to_sm89INS1_16FlashAttnBwdSm80INS1_25CollectiveMainloopBwdSm80ILi2ELi2EN4cute5tupleIJNS5_1CILi128EEES8_NS7_ILi64EEEEEENS_10bfloat16_tEfNS_4arch4Sm80ELb0ELb0ELb1ELb0ELb0ELb0ELb0ELb0ELi2ELi4ELi4ELi4ELb0EEENS1_24CollectiveEpilogueBwdGQAISA_fSD_Li256ELb0ELb0EEENS1_19SingleTileSchedulerILb0ELb0ELb0ELi128EEEEEEEEEvNT_6ParamsE$_ZN4cute5tupleIJiEEC2ERKi) ;  /* 0xffffa77000007944 */ /* 0x022fea0003c3ffff */
[----:B-1----:R1:W5:Y:S01]  /*fa80*/  LDL R3, [R1+0x1388] ;  /* 0x0013880001037983 */ /* 0x0023620000100800 */
[----:B------:R-:W-:Y:S02]  /*fa90*/  MOV R2, R83 ;  /* 0x0000005300027202 */ /* 0x000fe40000000f00 */
[----:B------:R-:W-:Y:S02]  /*faa0*/  MOV R6, 0xfac0 ;  /* 0x0000fac000067802 */ /* 0x000fe40000000f00 */
[----:B-1---5:R-:W-:Y:S05]  /*fab0*/  CALL.REL.NOINC `($_ZN7cutlass13device_kernelIN5flash19enable_sm80_to_sm89INS1_16FlashAttnBwdSm80INS1_25CollectiveMainloopBwdSm80ILi2ELi2EN4cute5tupleIJNS5_1CILi128EEES8_NS7_ILi64EEEEEENS_10bfloat16_tEfNS_4arch4Sm80ELb0ELb0ELb1ELb0ELb0ELb0ELb0ELb0ELi2ELi4ELi4ELi4ELb0EEENS1_24CollectiveEpilogueBwdGQAISA_fSD_Li256ELb0ELb0EEENS1_19SingleTileSchedulerILb0ELb0ELb0ELi128EEEEEEEEEvNT_6ParamsE$_ZN4cute3eso3ESOILb0ELb1EJiNS_1CILi0EEEEEC2ERKiRKS3_) ;  /* 0xffff6c1000007944 */ /* 0x022fea0003c3ffff */
[----:B------:R2:W5:Y:S01]  /*fac0*/  LDL R10, [R1+0x1388] ;  /* 0x00138800010a7983 */ /* 0x0005620000100800 */
[----:B------:R-:W-:-:S03]  /*fad0*/  MOV R4, 0xfb00 ;  /* 0x0000fb0000047802 */ /* 0x000fc60000000f00 */
[----:B------:R2:W-:Y:S04]  /*fae0*/  STL [R1+0x1388], R8 ;  /* 0x0013880801007387 */ /* 0x0005e80000100800 */
[----:B-12--5:R-:W-:Y:S05]  /*faf0*/  CALL.REL.NOINC `($_ZN7cutlass13device_kernelIN5flash19enable_sm80_to_sm89INS1_16FlashAttnBwdSm80INS1_25CollectiveMainloopBwdSm80ILi2ELi2EN4cute5tupleIJNS5_1CILi128EEES8_NS7_ILi64EEEEEENS_10bfloat16_tEfNS_4arch4Sm80ELb0ELb0ELb1ELb0ELb0ELb0ELb0ELb0ELi2ELi4ELi4ELi4ELb0EEENS1_24CollectiveEpilogueBwdGQAISA_fSD_Li256ELb0ELb0EEENS1_19SingleTileSchedulerILb0ELb0ELb0ELi128EEEEEEEEEvNT_6ParamsE$_ZZN4cuteplIJNS_1CILi0EEEiEJiEEEDaRKNS_15ArithmeticTupleIJDpT_EEERKNS3_IJDpT0_EEEENKUlDpRKT_E_clIJiiEEEDaSH_) ;  /* 0xfffff78000007944 */ /* 0x026fea0003c3ffff */
[----:B------:R-:W-:Y:S01]  /*fb00*/  IMAD.SHL.U32 R3, R5, 0x10, RZ ;  /* 0x0000001005037824 */ /* 0x000fe200078e00ff */
[----:B------:R-:W-:Y:S02]  /*fb10*/  MOV R2, R83 ;  /* 0x0000005300027202 */ /* 0x000fe40000000f00 */
[----:B------:R-:W-:Y:S02]  /*fb20*/  MOV R10, 0xfb40 ;  /* 0x0000fb40000a7802 */ /* 0x000fe40000000f00 */
[----:B-1---5:R-:W-:Y:S05]  /*fb30*/  CALL.REL.NOINC `($_ZN7cutlass13device_kernelIN5flash19enable_sm80_to_sm89INS1_16FlashAttnBwdSm80INS1_25CollectiveMainloopBwdSm80ILi2ELi2EN4cute5tupleIJNS5_1CILi128EEES8_NS7_ILi64EEEEEENS_10bfloat16_tEfNS_4arch4Sm80ELb0ELb0ELb1ELb0ELb0ELb0ELb0ELb0ELi2ELi4ELi4ELi4ELb0EEENS1_24CollectiveEpilogueBwdGQAISA_fSD_Li256ELb0ELb0EEENS1_19SingleTileSchedulerILb0ELb0ELb0ELi128EEEEEEEEEvNT_6ParamsE$_ZN4cute5tupleIJiEEC2ERKi) ;  /* 0xffffa6b000007944 */ /* 0x022fea0003c3ffff */
[----:B------:R2:W5:Y:S01]  /*fb40*/  LDL R4, [R1+0x1388] ;  /* 0x0013880001047983 */ /* 0x0005620000100800 */
[----:B-1----:R-:W-:Y:S01]  /*fb50*/  IMAD.SHL.U32 R3, R54, 0x8, RZ ;  /* 0x0000000836037824 */ /* 0x002fe200078e00ff */
[----:B------:R-:W-:Y:S02]  /*fb60*/  MOV R2, R83 ;  /* 0x0000005300027202 */ /* 0x000fe40000000f00 */
[----:B------:R-:W-:Y:S02]  /*fb70*/  MOV R10, 0xfb90 ;  /* 0x0000fb90000a7802 */ /* 0x000fe40000000f00 */
[----:B--2--5:R-:W-:Y:S05]  /*fb80*/  CALL.REL.NOINC `($_ZN7cutlass13device_kernelIN5flash19enable_sm80_to_sm89INS1_16FlashAttnBwdSm80INS1_25CollectiveMainloopBwdSm80ILi2ELi2EN4cute5tupleIJNS5_1CILi128EEES8_NS7_ILi64EEEEEENS_10bfloat16_tEfNS_4arch4Sm80ELb0ELb0ELb1ELb0ELb0ELb0ELb0ELb0ELi2ELi4ELi4ELi4ELb0EEENS1_24CollectiveEpilogueBwdGQAISA_fSD_Li256ELb0ELb0EEENS1_19SingleTileSchedulerILb0ELb0ELb0ELi128EEEEEEEEEvNT_6ParamsE$_ZN4cute5tupleIJiEEC2ERKi) ;  /* 0xffffa66000007944 */ /* 0x024fea0003c3ffff */
[----:B------:R2:W5:Y:S01]  /*fb90*/  LDL R5, [R1+0x1388] ;  /* 0x0013880001057983 */ /* 0x0005620000100800 */
[----:B-1----:R-:W-:Y:S01]  /*fba0*/  IMAD.MOV.U32 R3, RZ, RZ, R4 ;  /* 0x000000ffff037224 */ /* 0x002fe200078e0004 */
[----:B------:R-:W-:Y:S02]  /*fbb0*/  MOV R2, R12 ;  /* 0x0000000c00027202 */ /* 0x000fe40000000f00 */
[----:B------:R-:W-:-:S02]  /*fbc0*/  MOV R10, 0xfbe0 ;  /* 0x0000fbe0000a7802 */ /* 0x000fc40000000f00 */
[----:B--2--5:R-:W-:Y:S05]  /*fbd0*/  CALL.REL.NOINC `($_ZN7cutlass13device_kernelIN5flash19enable_sm80_to_sm89INS1_16FlashAttnBwdSm80INS1_25CollectiveMainloopBwdSm80ILi2ELi2EN4cute5tupleIJNS5_1CILi128EEES8_NS7_ILi64EEEEEENS_10bfloat16_tEfNS_4arch4Sm80ELb0ELb0ELb1ELb0ELb0ELb0ELb0ELb0ELi2ELi4ELi4ELi4ELb0EEENS1_24CollectiveEpilogueBwdGQAISA_fSD_Li256ELb0ELb0EEENS1_19SingleTileSchedulerILb0ELb0ELb0ELi128EEEEEEEEEvNT_6ParamsE$_ZN4cute5tupleIJiEEC2ERKi) ;  /* 0xffffa61000007944 */ /* 0x024fea0003c3ffff */
[----:B-1----:R1:W5:Y:S01]  /*fbe0*/  LDL R3, [R1+0x1380] ;  /* 0x0013800001037983 */ /* 0x0023620000100800 */
[----:B------:R-:W-:-:S02]  /*fbf0*/  MOV R2, R83 ;  /* 0x0000005300027202 */ /* 0x000fc40000000f00 */
[----:B------:R-:W-:Y:S02]  /*fc00*/  MOV R10, 0xfc20 ;  /* 0x0000fc20000a7802 */ /* 0x000fe40000000f00 */
[----:B-1---5:R-:W-:Y:S05]  /*fc10*/  CALL.REL.NOINC `($_ZN7cutlass13device_kernelIN5flash19enable_sm80_to_sm89INS1_16FlashAttnBwdSm80INS1_25CollectiveMainloopBwdSm80ILi2ELi2EN4cute5tupleIJNS5_1CILi128EEES8_NS7_ILi64EEEEEENS_10bfloat16_tEfNS_4arch4Sm80ELb0ELb0ELb1ELb0ELb0ELb0ELb0ELb0ELi2ELi4ELi4ELi4ELb0EEENS1_24CollectiveEpilogueBwdGQAISA_fSD_Li256ELb0ELb0EEENS1_19SingleTileSchedulerILb0ELb0ELb0ELi128EEEEEEEEEvNT_6ParamsE$_ZN4cute5tupleIJiEEC2ERKi) ;  /* 0xffffa5d000007944 */ /* 0x022fea0003c3ffff */
        /* <DEDUP_REMOVED lines=8> */
[----:B-1---5:R-:W-:Y:S05]  /*fca0*/  CALL.REL.NOINC `($_ZN7cutlass13device_kernelIN5flash19enable_sm80_to_sm89INS1_16FlashAttnBwdSm80INS1_25CollectiveMainloopBwdSm80ILi2ELi2EN4cute5tupleIJNS5_1CILi128EEES8_NS7_ILi64EEEEEENS_10bfloat16_tEfNS_4arch4Sm80ELb0ELb0ELb1ELb0ELb0ELb0ELb0ELb0ELi2ELi4ELi4ELi4ELb0EEENS1_24CollectiveEpilogueBwdGQAISA_fSD_Li256ELb0ELb0EEENS1_19SingleTileSchedulerILb0ELb0ELb0ELi128EEEEEEEEEvNT_6ParamsE$_ZN4cute5tupleIJNS_1CILi0EEEiEEC2ERKS2_RKi) ;  /* 0xffffa46000007944 */ /* 0x022fea0003c3ffff */
[----:B------:R1:W5:Y:S01]  /*fcb0*/  LDL R8, [R1+0x1388] ;  /* 0x0013880001087983 */ /* 0x0003620000100800 */
[----:B------:R-:W-:Y:S01]  /*fcc0*/  IMAD.MOV.U32 R3, RZ, RZ, R4 ;  /* 0x000000ffff037224 */ /* 0x000fe200078e0004 */
[----:B------:R-:W-:Y:S02]  /*fcd0*/  MOV R2, R83 ;  /* 0x0000005300027202 */ /* 0x000fe40000000f00 */
[----:B------:R-:W-:-:S02]  /*fce0*/  MOV R6, 0xfd00 ;  /* 0x0000fd0000067802 */ /* 0x000fc40000000f00 */
[----:B-1---5:R-:W-:Y:S05]  /*fcf0*/  CALL.REL.NOINC `($_ZN7cutlass13device_kernelIN5flash19enable_sm80_to_sm89INS1_16FlashAttnBwdSm80INS1_25CollectiveMainloopBwdSm80ILi2ELi2EN4cute5tupleIJNS5_1CILi128EEES8_NS7_ILi64EEEEEENS_10bfloat16_tEfNS_4arch4Sm80ELb0ELb0ELb1ELb0ELb0ELb0ELb0ELb0ELi2ELi4ELi4ELi4ELb0EEENS1_24CollectiveEpilogueBwdGQAISA_fSD_Li256ELb0ELb0EEENS1_19SingleTileSchedulerILb0ELb0ELb0ELi128EEEEEEEEEvNT_6ParamsE$_ZN4cute3eso3ESOILb0ELb1EJiNS_1CILi0EEEEEC2ERKiRKS3_) ;  /* 0xffff69d000007944 */ /* 0x022fea0003c3ffff */
[----:B------:R2:W5:Y:S01]  /*fd00*/  LDL R10, [R1+0x1388] ;  /* 0x00138800010a7983 */ /* 0x0005620000100800 */
[----:B------:R-:W-:-:S02]  /*fd10*/  MOV R9, R83 ;  /* 0x0000005300097202 */ /* 0x000fc40000000f00 */
[----:B------:R-:W-:Y:S01]  /*fd20*/  MOV R90, 0xfd50 ;  /* 0x0000fd50005a7802 */ /* 0x000fe20000000f00 */
[----:B------:R2:W-:Y:S04]  /*fd30*/  STL [R1+0x1388], R8 ;  /* 0x0013880801007387 */ /* 0x0005e80000100800 */
[----:B-12--5:R-:W-:Y:S05]  /*fd40*/  CALL.REL.NOINC `($_ZN7cutlass13device_kernelIN5flash19enable_sm80_to_sm89INS1_16FlashAttnBwdSm80INS1_25CollectiveMainloopBwdSm80ILi2ELi2EN4cute5tupleIJNS5_1CILi128EEES8_NS7_ILi64EEEEEENS_10bfloat16_tEfNS_4arch4Sm80ELb0ELb0ELb1ELb0ELb0ELb0ELb0ELb0ELi2ELi4ELi4ELi4ELb0EEENS1_24CollectiveEpilogueBwdGQAISA_fSD_Li256ELb0ELb0EEENS1_19SingleTileSchedulerILb0ELb0ELb0ELi128EEEEEEEEEvNT_6ParamsE$_ZZN4cuteplIJiEJNS_1CILi0EEEiEEEDaRKNS_15ArithmeticTupleIJDpT_EEERKNS3_IJDpT0_EEEENKUlDpRKT_E_clIJiiEEEDaSH_) ;  /* 0xfffff63000007944 */ /* 0x026fea0003c3ffff */
[----:B-----5:R-:W-:Y:S01]  /*fd50*/  IMAD.IADD R6, R3, 0x1, R19 ;  /* 0x0000000103067824 */ /* 0x020fe200078e0213 */
[----:B------:R-:W-:Y:S02]  /*fd60*/  IADD3 R10, R18, R2, RZ ;  /* 0x00000002120a7210 */ /* 0x000fe40007ffe0ff */
[----:B------:R-:W-:Y:S02]  /*fd70*/  MOV R4, 0xfda0 ;  /* 0x0000fda000047802 */ /* 0x000fe40000000f00 */
[----:B------:R2:W-:Y:S04]  /*fd80*/  STL [R1+0x1388], R6 ;  /* 0x0013880601007387 */ /* 0x0005e80000100800 */
[----:B-12---:R-:W-:Y:S05]  /*fd90*/  CALL.REL.NOINC `($_ZN7cutlass13device_kernelIN5flash19enable_sm80_to_sm89INS1_16FlashAttnBwdSm80INS1_25CollectiveMainloopBwdSm80ILi2ELi2EN4cute5tupleIJNS5_1CILi128EEES8_NS7_ILi64EEEEEENS_10bfloat16_tEfNS_4arch4Sm80ELb0ELb0ELb1ELb0ELb0ELb0ELb0ELb0ELi2ELi4ELi4ELi4ELb0EEENS1_24CollectiveEpilogueBwdGQAISA_fSD_Li256ELb0ELb0EEENS1_19SingleTileSchedulerILb0ELb0ELb0ELi128EEEEEEEEEvNT_6ParamsE$_ZZN4cuteplIJiiEJiiEEEDaRKNS_15ArithmeticTupleIJDpT_EEERKNS1_IJDpT0_EEEENKUlDpRKT_E_clIJiiEEEDaSF_) ;  /* 0xfffff6e000007944 */ /* 0x006fea0003c3ffff */
[----:B-----5:R2:W-:Y:S01]  /*fda0*/  STL [R1+0x1388], R11 ;  /* 0x0013880b01007387 */ /* 0x0205e20000100800 */
[----:B------:R-:W-:-:S03]  /*fdb0*/  MOV R4, 0xfdd0 ;  /* 0x0000fdd000047802 */ /* 0x000fc60000000f00 */
[----:B-12---:R-:W-:Y:S05]  /*fdc0*/  CALL.REL.NOINC `($_ZN7cutlass13device_kernelIN5flash19enable_sm80_to_sm89INS1_16FlashAttnBwdSm80INS1_25CollectiveMainloopBwdSm80ILi2ELi2EN4cute5tupleIJNS5_1CILi128EEES8_NS7_ILi64EEEEEENS_10bfloat16_tEfNS_4arch4Sm80ELb0ELb0ELb1ELb0ELb0ELb0ELb0ELb0ELi2ELi4ELi4ELi4ELb0EEENS1_24CollectiveEpilogueBwdGQAISA_fSD_Li256ELb0ELb0EEENS1_19SingleTileSchedulerILb0ELb0ELb0ELi128EEEEEEEEEvNT_6ParamsE$_ZZN4cuteplIJiiEJNS_1CILi0EEES2_EEEDaRKNS_15ArithmeticTupleIJDpT_EEERKNS3_IJDpT0_EEEENKUlDpRKT_E_clIJiiEEEDaSH_) ;  /* 0xfffff63000007944 */ /* 0x006fea0003c3ffff */
[----:B------:R-:W-:Y:S02]  /*fdd0*/  MOV R6, 0xfdf0 ;  /* 0x0000fdf000067802 */ /* 0x000fe40000000f00 */
[----:B-1---5:R-:W-:Y:S05]  /*fde0*/  CALL.REL.NOINC `($_ZN7cutlass13device_kernelIN5flash19enable_sm80_to_sm89INS1_16FlashAttnBwdSm80INS1_25CollectiveMainloopBwdSm80ILi2ELi2EN4cute5tupleIJNS5_1CILi128EEES8_NS7_ILi64EEEEEENS_10bfloat16_tEfNS_4arch4Sm80ELb0ELb0ELb1ELb0ELb0ELb0ELb0ELb0ELi2ELi4ELi4ELi4ELb0EEENS1_24CollectiveEpilogueBwdGQAISA_fSD_Li256ELb0ELb0EEENS1_19SingleTileSchedulerILb0ELb0ELb0ELi128EEEEEEEEEvNT_6ParamsE$_ZN4cute3eso3ESOILb1ELb0EJNS_6LayoutINS_5tupleIJNS3_IJNS_1CILi2EEES5_EEES5_NS4_ILi8EEEEEENS3_IJNS3_IJNS_11ScaledBasisINS4_ILi1EEEJLi1EEEENS9_IS7_JLi0EEEEEEENS9_INS4_ILi64EEEJLi0EEEENS9_INS4_ILi16EEEJLi1EEEEEEEEENS_15ArithmeticTupleIJiiEEEEEC2ERKSJ_RKSL_) ;  /* 0xffff8e0000007944 */ /* 0x022fea0003c3ffff */
[----:B------:R-:W2:Y:S01]  /*fdf0*/  LDL.64 R10, [R1+0x1388] ;  /* 0x00138800010a7983 */ /* 0x000ea20000100a00 */
[----:B-1----:R-:W-:-:S03]  /*fe00*/  MOV R4, 0xfe30 ;  /* 0x0000fe3000047802 */ /* 0x002fc60000000f00 */
[----:B--2---:R1:W-:Y:S04]  /*fe10*/  STL [R1+0x1388], R11 ;  /* 0x0013880b01007387 */ /* 0x0043e80000100800 */
[----:B-1----:R-:W-:Y:S05]  /*fe20*/  CALL.REL.NOINC `($_ZN7cutlass13device_kernelIN5flash19enable_sm80_to_sm89INS1_16FlashAttnBwdSm80INS1_25CollectiveMainloopBwdSm80ILi2ELi2EN4cute5tupleIJNS5_1CILi128EEES8_NS7_ILi64EEEEEENS_10bfloat16_tEfNS_4arch4Sm80ELb0ELb0ELb1ELb0ELb0ELb0ELb0ELb0ELi2ELi4ELi4ELi4ELb0EEENS1_24CollectiveEpilogueBwdGQAISA_fSD_Li256ELb0ELb0EEENS1_19SingleTileSchedulerILb0ELb0ELb0ELi128EEEEEEEEEvNT_6ParamsE$_ZZN4cuteplIJNS_1CILi0EEES2_EJiiEEEDaRKNS_15ArithmeticTupleIJDpT_EEERKNS3_IJDpT0_EEEENKUlDpRKT_E_clIJiiEEEDaSH_) ;  /* 0xfffff36000007944 */ /* 0x002fea0003c3ffff */
[----:B------:R-:W-:Y:S02]  /*fe30*/  MOV R6, 0xfe50 ;  /* 0x0000fe5000067802 */ /* 0x000fe40000000f00 */
[----:B-1---5:R-:W-:Y:S05]  /*fe40*/  CALL.REL.NOINC `($_ZN7cutlass13device_kernelIN5flash19enable_sm80_to_sm89INS1_16FlashAttnBwdSm80INS1_25CollectiveMainloopBwdSm80ILi2ELi2EN4cute5tupleIJNS5_1CILi128EEES8_NS7_ILi64EEEEEENS_10bfloat16_tEfNS_4arch4Sm80ELb0ELb0ELb1ELb0ELb0ELb0ELb0ELb0ELi2ELi4ELi4ELi4ELb0EEENS1_24CollectiveEpilogueBwdGQAISA_fSD_Li256ELb0ELb0EEENS1_19SingleTileSchedulerILb0ELb0ELb0ELi128EEEEEEEEEvNT_6ParamsE$_ZN4cute3eso3ESOILb1ELb0EJNS_6LayoutINS_5tupleIJNS3_IJNS_1CILi2EEES5_EEES5_NS4_ILi8EEEEEENS3_IJNS3_IJNS_11ScaledBasisINS4_ILi1EEEJLi1EEEENS9_IS7_JLi0EEEEEEENS9_INS4_ILi64EEEJLi0EEEENS9_INS4_ILi16EEEJLi1EEEEEEEEENS_10ViewEngineINS_23ArithmeticTupleIteratorINS_15ArithmeticTupleIJiiEEEEEEEEEC2ERKSJ_RKSP_) ;  /* 0xffff8d5000007944 */ /* 0x022fea0003c3ffff */
[----:B-1----:R1:W5:Y:S01]  /*fe50*/  LDL.64 R2, [R1+0x1388] ;  /* 0x0013880001027983 */ /* 0x0023620000100a00 */
[----:B------:R-:W-:Y:S01]  /*fe60*/  IMAD.MOV.U32 R56, RZ, RZ, R48 ;  /* 0x000000ffff387224 */ /* 0x000fe200078e0030 */
[----:B------:R-:W-:Y:S02]  /*fe70*/  MOV R57, R49 ;  /* 0x0000003100397202 */ /* 0x000fe40000000f00 */
[----:B------:R-:W-:Y:S02]  /*fe80*/  MOV R10, 0xfea0 ;  /* 0x0000fea0000a7802 */ /* 0x000fe40000000f00 */
[----:B-1---5:R-:W-:Y:S05]  /*fe90*/  CALL.REL.NOINC `($_ZN7cutlass13device_kernelIN5flash19enable_sm80_to_sm89INS1_16FlashAttnBwdSm80INS1_25CollectiveMainloopBwdSm80ILi2ELi2EN4cute5tupleIJNS5_1CILi128EEES8_NS7_ILi64EEEEEENS_10bfloat16_tEfNS_4arch4Sm80ELb0ELb0ELb1ELb0ELb0ELb0ELb0ELb0ELi2ELi4ELi4ELi4ELb0EEENS1_24CollectiveEpilogueBwdGQAISA_fSD_Li256ELb0ELb0EEENS1_19SingleTileSchedulerILb0ELb0ELb0ELi128EEEEEEEEEvNT_6ParamsE$_ZN4cute3eso3ESOILb1ELb0EJNS_6LayoutINS_5tupleIJNS3_IJNS_1CILi2EEES5_EEENS3_IJS5_NS4_ILi8EEEEEEEEENS3_IJNS3_IJS5_NS4_ILi4EEEEEENS3_IJNS4_ILi1EEES7_EEEEEEEENS_10ViewEngineIPfEEEEC2ERKSF_RKSI_) ;  /* 0xffff8c3000007944 */ /* 0x022fea0003c3ffff */
[----:B------:R2:W5:Y:S01]  /*fea0*/  LDL.64 R48, [R1+0x1388] ;  /* 0x0013880001307983 */ /* 0x0005620000100a00 */
[----:B------:R-:W-:-:S03]  /*feb0*/  MOV R6, 0xfed0 ;  /* 0x0000fed000067802 */ /* 0x000fc60000000f00 */
[----:B-12--5:R-:W-:Y:S05]  /*fec0*/  CALL.REL.NOINC `($_ZN7cutlass13device_kernelIN5flash19enable_sm80_to_sm89INS1_16FlashAttnBwdSm80INS1_25CollectiveMainloopBwdSm80ILi2ELi2EN4cute5tupleIJNS5_1CILi128EEES8_NS7_ILi64EEEEEENS_10bfloat16_tEfNS_4arch4Sm80ELb0ELb0ELb1ELb0ELb0ELb0ELb0ELb0ELi2ELi4ELi4ELi4ELb0EEENS1_24CollectiveEpilogueBwdGQAISA_fSD_Li256ELb0ELb0EEENS1_19SingleTileSchedulerILb0ELb0ELb0ELi128EEEEEEEEEvNT_6ParamsE$_ZN4cute3eso3ESOILb1ELb0EJNS_6LayoutINS_5tupleIJNS3_IJNS_1CILi2EEES5_EEENS3_IJS5_NS4_ILi8EEEEEEEEENS3_IJNS3_IJNS_11ScaledBasisIS7_JLi0EEEENSA_INS4_ILi64EEEJLi0EEEEEEENS3_IJNSA_INS4_ILi1EEEJLi1EEEENSA_INS4_ILi16EEEJLi1EEEEEEEEEEEENS_10ViewEngineINS_23ArithmeticTupleIteratorINS_15ArithmeticTupleIJiiEEEEEEEEEC2ERKSL_RKSR_) ;  /* 0xffff8bb000007944 */ /* 0x026fea0003c3ffff */
[----:B------:R2:W5:Y:S01]  /*fed0*/  LDL.64 R10, [R1+0x1388] ;  /* 0x00138800010a7983 */ /* 0x0005620000100a00 */
[----:B------:R-:W-:-:S03]  /*fee0*/  MOV R6, 0xff00 ;  /* 0x0000ff0000067802 */ /* 0x000fc60000000f00 */
[----:B-12--5:R-:W-:Y:S05]  /*fef0*/  CALL.REL.NOINC `($_ZN7cutlass13device_kernelIN5flash19enable_sm80_to_sm89INS1_16FlashAttnBwdSm80INS1_25CollectiveMainloopBwdSm80ILi2ELi2EN4cute5tupleIJNS5_1CILi128EEES8_NS7_ILi64EEEEEENS_10bfloat16_tEfNS_4arch4Sm80ELb0ELb0ELb1ELb0ELb0ELb0ELb0ELb0ELi2ELi4ELi4ELi4ELb0EEENS1_24CollectiveEpilogueBwdGQAISA_fSD_Li256ELb0ELb0EEENS1_19SingleTileSchedulerILb0ELb0ELb0ELi128EEEEEEEEEvNT_6ParamsE$_ZN4cute3eso3ESOILb1ELb0EJNS_6LayoutINS_5tupleIJNS3_IJNS3_IJNS_1CILi4EEENS4_ILi8EEEEEENS3_IJS5_NS4_ILi2EEEEEEEEENS3_IJNS3_IJS8_S8_EEENS3_IJS8_S6_EEEEEEEEENS3_IJNS3_IJNS3_IJNS_11ScaledBasisIS8_JLi1EEEENSF_INS4_ILi1EEEJLi0EEEEEEENS3_IJNSF_INS4_ILi16EEEJLi0EEEENSF_IS6_JLi1EEEEEEEEEENS3_IJNS3_IJNSF_ISH_JLi1EEEENSF_IS6_JLi0EEEEEEENS3_IJNSF_INS4_ILi64EEEJLi0EEEENSF_ISK_JLi1EEEEEEEEEEEEEEENS_10ViewEngineINS_23ArithmeticTupleIteratorINS_15ArithmeticTupleIJNS4_ILi0EEES12_EEEEEEEEEC2ERKSY_RKS15_) ;  /* 0xffff844000007944 */ /* 0x026fea0003c3ffff */
[----:B-1----:R-:W-:Y:S02]  /*ff00*/  MOV R2, 0xff20 ;  /* 0x0000ff2000027802 */ /* 0x002fe40000000f00 */
[----:B------:R-:W-:Y:S05]  /*ff10*/  CALL.REL.NOINC `($_ZN7cutlass13device_kernelIN5flash19enable_sm80_to_sm89INS1_16FlashAttnBwdSm80INS1_25CollectiveMainloopBwdSm80ILi2ELi2EN4cute5tupleIJNS5_1CILi128EEES8_NS7_ILi64EEEEEENS_10bfloat16_tEfNS_4arch4Sm80ELb0ELb0ELb1ELb0ELb0ELb0ELb0ELb0ELi2ELi4ELi4ELi4ELb0EEENS1_24CollectiveEpilogueBwdGQAISA_fSD_Li256ELb0ELb0EEENS1_19SingleTileSchedulerILb0ELb0ELb0ELi128EEEEEEEEEvNT_6ParamsE$_ZN4cute3eso3ESOILb1ELb0EJNS_6LayoutINS_5tupleIJNS3_IJNS_1CILi2EEES5_EEENS3_IJS5_NS4_ILi8EEEEEEEEENS3_IJNS3_IJNS_11ScaledBasisIS7_JLi0EEEENSA_INS4_ILi64EEEJLi0EEEEEEENS3_IJNSA_INS4_ILi1EEEJLi1EEEENSA_INS4_ILi16EEEJLi1EEEEEEEEEEEENS_10ViewEngineINS_23ArithmeticTupleIteratorINS_15ArithmeticTupleIJNS4_ILi0EEESP_EEEEEEEEEC2ERKSL_RKSS_) ;  /* 0xffff8b0000007944 */ /* 0x000fea0003c3ffff */
[----:B------:R2:W-:Y:S01]  /*ff20*/  STL [R1+0x1388], R11 ;  /* 0x0013880b01007387 */ /* 0x0005e20000100800 */
[----:B------:R-:W-:-:S03]  /*ff30*/  MOV R4, 0xff50 ;  /* 0x0000ff5000047802 */ /* 0x000fc60000000f00 */
[----:B-12---:R-:W-:Y:S05]  /*ff40*/  CALL.REL.NOINC `($_ZN7cutlass13device_kernelIN5flash19enable_sm80_to_sm89INS1_16FlashAttnBwdSm80INS1_25CollectiveMainloopBwdSm80ILi2ELi2EN4cute5tupleIJNS5_1CILi128EEES8_NS7_ILi64EEEEEENS_10bfloat16_tEfNS_4arch4Sm80ELb0ELb0ELb1ELb0ELb0ELb0ELb0ELb0ELi2ELi4ELi4ELi4ELb0EEENS1_24CollectiveEpilogueBwdGQAISA_fSD_Li256ELb0ELb0EEENS1_19SingleTileSchedulerILb0ELb0ELb0ELi128EEEEEEEEEvNT_6ParamsE$_ZZN4cuteplIJiiEJNS_1CILi0EEES2_EEEDaRKNS_15ArithmeticTupleIJDpT_EEERKNS3_IJDpT0_EEEENKUlDpRKT_E_clIJiiEEEDaSH_) ;  /* 0xfffff4b000007944 */ /* 0x006fea0003c3ffff */
[----:B------:R-:W2:Y:S04]  /*ff50*/  LD.E R52, [R52.64+0x8] ;  /* 0x0000080434347980 */ /* 0x000ea8000c101900 */
[----:B------:R3:W-:Y:S01]  /*ff60*/  STL [R1+0x13ac], RZ ;  /* 0x0013acff01007387 */ /* 0x0007e20000100800 */
[----:B--2--5:R-:W-:-:S05]  /*ff70*/  IMAD R2, R13, -0x80, R52 ;  /* 0xffffff800d027824 */ /* 0x024fca00078e0234 */
[----:B---3--:R-:W-:Y:S02]  /*ff80*/  IADD3 R5, R2, -R3, RZ ;  /* 0x8000000302057210 */ /* 0x008fe40007ffe0ff */
.L_x_1056:
[C---:B--2---:R-:W-:Y:S01]  /*ff90*/  IADD3 R4, R47.reuse, 0x1, RZ ;  /* 0x000000012f047810 */ /* 0x044fe20007ffe0ff */
[----:B------:R-:W-:Y:S01]  /*ffa0*/  IMAD.MOV.U32 R3, RZ, RZ, R47 ;  /* 0x000000ffff037224 */ /* 0x000fe200078e002f */
[----:B------:R-:W-:Y:S01]  /*ffb0*/  ISETP.GE.U32.AND P0, PT, R47, 0xf, PT ;  /* 0x0000000f2f00780c */ /* 0x000fe20003f06070 */
[----:B-1----:R-:W-:Y:S01]  /*ffc0*/  IMAD.MOV.U32 R7, RZ, RZ, R83 ;  /* 0x000000ffff077224 */ /* 0x002fe200078e0053 */
[----:B------:R-:W-:Y:S01]  /*ffd0*/  MOV R6, 0x10000 ;  /* 0x0001000000067802 */ /* 0x000fe20000000f00 */
[----:B------:R-:W-:-:S05]  /*ffe0*/  IMAD.MOV.U32 R47, RZ, RZ, R4 ;  /* 0x000000ffff2f7224 */ /* 0x000fca00078e0004 */
[----:B-1----:R-:W-:Y:S05]  /*fff0*/  CALL.REL.NOINC `($_ZN7cutlass13device_kernelIN5flash19enable_sm80_to_sm89INS1_16FlashAttnBwdSm80INS1_25CollectiveMainloopBwdSm80ILi2ELi2EN4cute5tupleIJNS5_1CILi128EEES8_NS7_ILi64EEEEEENS_10bfloat16_tEfNS_4arch4Sm80ELb0ELb0ELb1ELb0ELb0ELb0ELb0ELb0ELi2ELi4ELi4ELi4ELb0EEENS1_24CollectiveEpilogueBwdGQAISA_fSD_Li256ELb0ELb0EEENS1_19SingleTileSchedulerILb0ELb0ELb0ELi128EEEEEEEEEvNT_6ParamsE$_ZN4cute3eso3ESOILb1ELb0EJNS_1CILi0EEEiEEC2ERKS3_RKi) ;  /* 0xffff6cd000007944 */ /* 0x002fea0003c3ffff */
[----:B------:R-:W2:Y:S01]  /*10000*/  LDL R6, [R1+0x1388] ;  /* 0x0013880001067983 */ /* 0x000ea20000100800 */
[----:B-1----:R-:W-:Y:S01]  /*10010*/  IMAD.MOV.U32 R2, RZ, RZ, R83 ;  /* 0x000000ffff027224 */ /* 0x002fe200078e0053 */
[----:B------:R-:W-:Y:S02]  /*10020*/  MOV R10, 0x10070 ;  /* 0x00010070000a7802 */ /* 0x000fe40000000f00 */
[----:B--2---:R-:W-:-:S04]  /*10030*/  LEA.HI R8, R6, R6, RZ, 0x1 ;  /* 0x0000000606087211 */ /* 0x004fc800078f08ff */
[----:B------:R-:W-:-:S05]  /*10040*/  LOP3.LUT R3, R8, 0xfffffffe, RZ, 0xc0, !PT ;  /* 0xfffffffe08037812 */ /* 0x000fca00078ec0ff */
[----:B------:R-:W-:Y:S02]  /*10050*/  IMAD.IADD R3, R6, 0x1, -R3 ;  /* 0x0000000106037824 */ /* 0x000fe400078e0a03 */
[----:B------:R-:W-:Y:S05]  /*10060*/  CALL.REL.NOINC `($_ZN7cutlass13device_kernelIN5flash19enable_sm80_to_sm89INS1_16FlashAttnBwdSm80INS1_25CollectiveMainloopBwdSm80ILi2ELi2EN4cute5tupleIJNS5_1CILi128EEES8_NS7_ILi64EEEEEENS_10bfloat16_tEfNS_4arch4Sm80ELb0ELb0ELb1ELb0ELb0ELb0ELb0ELb0ELi2ELi4ELi4ELi4ELb0EEENS1_24CollectiveEpilogueBwdGQAISA_fSD_Li256ELb0ELb0EEENS1_19SingleTileSchedulerILb0ELb0ELb0ELi128EEEEEEEEEvNT_6ParamsE$_ZN4cute5tupleIJiEEC2ERKi) ;  /* 0xffffa18000007944 */ /* 0x000fea0003c3ffff */
[----:B------:R2:W5:Y:S01]  /*10070*/  LDL R7, [R1+0x1388] ;  /* 0x0013880001077983 */ /* 0x0005620000100800 */
[----:B-1----:R-:W-:Y:S01]  /*10080*/  IMAD.SHL.U32 R3, R8, 0x8, RZ ;  /* 0x0000000808037824 */ /* 0x002fe200078e00ff */
[----:B------:R-:W-:Y:S01]  /*10090*/  MOV R10, 0x100d0 ;  /* 0x000100d0000a7802 */ /* 0x000fe20000000f00 */
[----:B------:R-:W-:-:S03]  /*100a0*/  IMAD.MOV.U32 R2, RZ, RZ, R83 ;  /* 0x000000ffff027224 */ /* 0x000fc600078e0053 */
[----:B------:R-:W-:Y:S02]  /*100b0*/  LOP3.LUT R3, R3, 0xfffffff0, RZ, 0xc0, !PT ;  /* 0xfffffff003037812 */ /* 0x000fe400078ec0ff */
        /* <DEDUP_REMOVED lines=14> */
[----:B-1---5:R-:W-:Y:S05]  /*101a0*/  CALL.REL.NOINC `($_ZN7cutlass13device_kernelIN5flash19enable_sm80_to_sm89INS1_16FlashAttnBwdSm80INS1_25CollectiveMainloopBwdSm80ILi2ELi2EN4cute5tupleIJNS5_1CILi128EEES8_NS7_ILi64EEEEEENS_10bfloat16_tEfNS_4arch4Sm80ELb0ELb0ELb1ELb0ELb0ELb0ELb0ELb0ELi2ELi4ELi4ELi4ELb0EEENS1_24CollectiveEpilogueBwdGQAISA_fSD_Li256ELb0ELb0EEENS1_19SingleTileSchedulerILb0ELb0ELb0ELi128EEEEEEEEEvNT_6ParamsE$_ZN4cute5tupleIJiEEC2ERKi) ;  /* 0xffffa04000007944 */ /* 0x022fea0003c3ffff */
[----:B-1----:R1:W5:Y:S01]  /*101b0*/  LDL R3, [R1+0x1380] ;  /* 0x0013800001037983 */ /* 0x0023620000100800 */
[----:B------:R-:W-:-:S02]  /*101c0*/  MOV R9, R83 ;  /* 0x0000005300097202 */ /* 0x000fc40000000f00 */
[----:B------:R-:W-:Y:S02]  /*101d0*/  MOV R8, 0x101f0 ;  /* 0x000101f000087802 */ /* 0x000fe40000000f00 */
[----:B-1---5:R-:W-:Y:S05]  /*101e0*/  CALL.REL.NOINC `($_ZN7cutlass13device_kernelIN5flash19enable_sm80_to_sm89INS1_16FlashAttnBwdSm80INS1_25CollectiveMainloopBwdSm80ILi2ELi2EN4cute5tupleIJNS5_1CILi128EEES8_NS7_ILi64EEEEEENS_10bfloat16_tEfNS_4arch4Sm80ELb0ELb0ELb1ELb0ELb0ELb0ELb0ELb0ELi2ELi4ELi4ELi4ELb0EEENS1_24CollectiveEpilogueBwdGQAISA_fSD_Li256ELb0ELb0EEENS1_19SingleTileSchedulerILb0ELb0ELb0ELi128EEEEEEEEEvNT_6ParamsE$_ZN4cute5tupleIJNS_1CILi0EEEiEEC2ERKS2_RKi) ;  /* 0xffff9f2000007944 */ /* 0x022fea0003c3ffff */
[----:B------:R-:W2:Y:S01]  /*101f0*/  LDL R2, [R1+0x1388] ;  /* 0x0013880001027983 */ /* 0x000ea20000100800 */
[----:B------:R-:W-:Y:S02]  /*10200*/  MOV R52, 0x10230 ;  /* 0x0001023000347802 */ /* 0x000fe40000000f00 */
[----:B--2---:R-:W-:Y:S02]  /*10210*/  IADD3 R3, R13, R2, RZ ;  /* 0x000000020d037210 */ /* 0x004fe40007ffe0ff */
[----:B------:R-:W-:Y:S05]  /*10220*/  CALL.REL.NOINC `($_ZN7cutlass13device_kernelIN5flash19enable_sm80_to_sm89INS1_16FlashAttnBwdSm80INS1_25CollectiveMainloopBwdSm80ILi2ELi2EN4cute5tupleIJNS5_1CILi128EEES8_NS7_ILi64EEEEEENS_10bfloat16_tEfNS_4arch4Sm80ELb0ELb0ELb1ELb0ELb0ELb0ELb0ELb0ELi2ELi4ELi4ELi4ELb0EEENS1_24CollectiveEpilogueBwdGQAISA_fSD_Li256ELb0ELb0EEENS1_19SingleTileSchedulerILb0ELb0ELb0ELi128EEEEEEEEEvNT_6ParamsE$_ZZN4cuteplIJNS_1CILi0EEEiEJS2_iEEEDaRKNS_15ArithmeticTupleIJDpT_EEERKNS3_IJDpT0_EEEENKUlDpRKT_E_clIJS2_iEEEDaSH_) ;  /* 0xffffefe000007944 */ /* 0x000fea0003c3ffff */
[----:B------:R-:W-:Y:S02]  /*10230*/  MOV R52, 0x10250 ;  /* 0x0001025000347802 */ /* 0x000fe40000000f00 */
[----:B-1---5:R-:W-:Y:S05]  /*10240*/  CALL.REL.NOINC `($_ZN7cutlass13device_kernelIN5flash19enable_sm80_to_sm89INS1_16FlashAttnBwdSm80INS1_25CollectiveMainloopBwdSm80ILi2ELi2EN4cute5tupleIJNS5_1CILi128EEES8_NS7_ILi64EEEEEENS_10bfloat16_tEfNS_4arch4Sm80ELb0ELb0ELb1ELb0ELb0ELb0ELb0ELb0ELi2ELi4ELi4ELi4ELb0EEENS1_24CollectiveEpilogueBwdGQAISA_fSD_Li256ELb0ELb0EEENS1_19SingleTileSchedulerILb0ELb0ELb0ELi128EEEEEEEEEvNT_6ParamsE$_ZZN4cuteplIJNS_1CILi0EEEEJS2_iEEEDaRKNS_15ArithmeticTupleIJDpT_EEERKNS3_IJDpT0_EEEENKUlDpRKT_E_clIJS2_iEEEDaSH_) ;  /* 0xffffed8000007944 */ /* 0x022fea0003c3ffff */
[----:B------:R-:W-:Y:S02]  /*10250*/  MOV R52, 0x10270 ;  /* 0x0001027000347802 */ /* 0x000fe40000000f00 */
[----:B-1---5:R-:W-:Y:S05]  /*10260*/  CALL.REL.NOINC `($_ZN7cutlass13device_kernelIN5flash19enable_sm80_to_sm89INS1_16FlashAttnBwdSm80INS1_25CollectiveMainloopBwdSm80ILi2ELi2EN4cute5tupleIJNS5_1CILi128EEES8_NS7_ILi64EEEEEENS_10bfloat16_tEfNS_4arch4Sm80ELb0ELb0ELb1ELb0ELb0ELb0ELb0ELb0ELi2ELi4ELi4ELi4ELb0EEENS1_24CollectiveEpilogueBwdGQAISA_fSD_Li256ELb0ELb0EEENS1_19SingleTileSchedulerILb0ELb0ELb0ELi128EEEEEEEEEvNT_6ParamsE$_ZZN4cuteplIJNS_1CILi0EEES2_EJS2_iEEEDaRKNS_15ArithmeticTupleIJDpT_EEERKNS3_IJDpT0_EEEENKUlDpRKT_E_clIJS2_iEEEDaSH_) ;  /* 0xffffedd000007944 */ /* 0x022fea0003c3ffff */
[----:B-----5:R-:W-:Y:S01]  /*10270*/  ISETP.GE.AND P1, PT, R2, R5, PT ;  /* 0x000000050200720c */ /* 0x020fe20003f26270 */
[----:B------:R-:W-:-:S12]  /*10280*/  BSSY B0, `(.L_x_1054) ;  /* 0x0000056000007945 */ /* 0x000fd80003800000 */
[----:B------:R-:W-:Y:S05]  /*10290*/  @!P1 BRA `(.L_x_1055) ;  /* 0x0000054000009947 */ /* 0x000fea0003800000 */
[----:B------:R-:W-:Y:S01]  /*102a0*/  IMAD.MOV.U32 R3, RZ, RZ, R83 ;  /* 0x000000ffff037224 */ /* 0x000fe200078e0053 */
[----:B------:R-:W-:Y:S01]  /*102b0*/  MOV R10, RZ ;  /* 0x000000ff000a7202 */ /* 0x000fe20000000f00 */
[----:B------:R-:W-:Y:S01]  /*102c0*/  IMAD.MOV.U32 R2, RZ, RZ, R14 ;  /* 0x000000ffff027224 */ /* 0x000fe200078e000e */
[----:B------:R-:W-:Y:S02]  /*102d0*/  MOV R8, 0x102f0 ;  /* 0x000102f000087802 */ /* 0x000fe40000000f00 */
[----:B-1----:R-:W-:Y:S05]  /*102e0*/  CALL.REL.NOINC `($_ZN7cutlass13device_kernelIN5flash19enable_sm80_to_sm89INS1_16FlashAttnBwdSm80INS1_25CollectiveMainloopBwdSm80ILi2ELi2EN4cute5tupleIJNS5_1CILi128EEES8_NS7_ILi64EEEEEENS_10bfloat16_tEfNS_4arch4Sm80ELb0ELb0ELb1ELb0ELb0ELb0ELb0ELb0ELi2ELi4ELi4ELi4ELb0EEENS1_24CollectiveEpilogueBwdGQAISA_fSD_Li256ELb0ELb0EEENS1_19SingleTileSchedulerILb0ELb0ELb0ELi128EEEEEEEEEvNT_6ParamsE$_ZN4cute3eso3ESOILb0ELb0EJiiEEC2ERKiS4_) ;  /* 0xffff5c5000007944 */ /* 0x002fea0003c3ffff */
        /* <DEDUP_REMOVED lines=10> */
[----:B------:R-:W-:Y:S01]  /*10390*/  IMAD R7, R8, 0x2, R7 ;  /* 0x0000000208077824 */ /* 0x000fe200078e0207 */
[----:B------:R-:W-:Y:S02]  /*103a0*/  MOV R8, 0x10440 ;  /* 0x0001044000087802 */ /* 0x000fe40000000f00 */
[----:B------:R-:W-:Y:S02]  /*103b0*/  LOP3.LUT R6, R6, 0xfffffff8, RZ, 0xc0, !PT ;  /* 0xfffffff806067812 */ /* 0x000fe400078ec0ff */
[----:B------:R-:W-:Y:S01]  /*103c0*/  IADD3 R3, R7, R3, -R2 ;  /* 0x0000000307037210 */ /* 0x000fe20007ffe802 */
[----:B------:R-:W-:-:S03]  /*103d0*/  IMAD.MOV.U32 R2, RZ, RZ, R14 ;  /* 0x000000ffff027224 */ /* 0x000fc600078e000e */
[----:B------:R-:W-:Y:S01]  /*103e0*/  IADD3 R3, R6, R3, RZ ;  /* 0x0000000306037210 */ /* 0x000fe20007ffe0ff */
[----:B------:R-:W-:-:S04]  /*103f0*/  IMAD.MOV.U32 R6, RZ, RZ, -0x800000 ;  /* 0xff800000ff067424 */ /* 0x000fc800078e00ff */
[----:B------:R-:W-:-:S04]  /*10400*/  IMAD.WIDE R52, R3, 0x4, R48 ;  /* 0x0000000403347825 */ /* 0x000fc800078e0230 */
[----:B------:R-:W-:Y:S01]  /*10410*/  IMAD.MOV.U32 R3, RZ, RZ, R83 ;  /* 0x000000ffff037224 */ /* 0x000fe200078e0053 */
[----:B------:R1:W-:Y:S04]  /*10420*/  ST.E [R52.64], R6 ;  /* 0x0000000634007985 */ /* 0x0003e8000c101904 */
        /* <DEDUP_REMOVED lines=59> */
.L_x_1055:
[----:B------:R-:W-:Y:S05]  /*107e0*/  BSYNC B0 ;  /* 0x0000000000007941 */ /* 0x000fea0003800000 */
.L_x_1054:
[----:B------:R2:W-:Y:S01]  /*107f0*/  STL [R1+0x13ac], R4 ;  /* 0x0013ac0401007387 */ /* 0x0005e20000100800 */
[----:B------:R-:W-:Y:S05]  /*10800*/  @!P0 BRA `(.L_x_1056) ;  /* 0xfffff78000008947 */ /* 0x000fea000383ffff */
[----:B------:R-:W-:-:S04]  /*10810*/  MOV R47, 0x0 ;  /* 0x00000000002f7802 */ /* 0x000fc80000000f00 */
[----:B------:R-:W-:Y:S05]  /*10820*/  RET.REL.NODEC R46 `(_ZN7cutlass13device_kernelIN5flash19enable_sm80_to_sm89INS1_16FlashAttnBwdSm80INS1_25CollectiveMainloopBwdSm80ILi2ELi2EN4cute5tupleIJNS5_1CILi128EEES8_NS7_ILi64EEEEEENS_10bfloat16_tEfNS_4arch4Sm80ELb0ELb0ELb1ELb0ELb0ELb0ELb0ELb0ELi2ELi4ELi4ELi4ELb0EEENS1_24CollectiveEpilogueBwdGQAISA_fSD_Li256ELb0ELb0EEENS1_19SingleTileSchedulerILb0ELb0ELb0ELi128EEEEEEEEEvNT_6ParamsE) ;  /* 0xfffef7d02e007950 */ /* 0x000fea0003c3ffff */
        .type           $_ZN7cutlass13device_kernelIN5flash19enable_sm80_to_sm89INS1_16FlashAttnBwdSm80INS1_25CollectiveMainloopBwdSm80ILi2ELi2EN4cute5tupleIJNS5_1CILi128EEES8_NS7_ILi64EEEEEENS_10bfloat16_tEfNS_4arch4Sm80ELb0ELb0ELb1ELb0ELb0ELb0ELb0ELb0ELi2ELi4ELi4ELi4ELb0EEENS1_24CollectiveEpilogueBwdGQAISA_fSD_Li256ELb0ELb0EEENS1_19SingleTileSchedulerILb0ELb0ELb0ELi128EEEEEEEEEvNT_6ParamsE$_ZZN5flash25CollectiveMainloopBwdSm80ILi2ELi2EN4cute5tupleIJNS1_1CILi128EEES4_NS3_ILi64EEEEEEN7cutlass10bfloat16_tEfNS7_4arch4Sm80ELb0ELb0ELb1ELb0ELb0ELb0ELb0ELb0ELi2ELi4ELi4ELi4ELb0EE3mmaINS_16FlashAttnBwdSm80ISB_NS_24CollectiveEpilogueBwdGQAIS6_fSA_Li256ELb0ELb0EEENS_19SingleTileSchedulerILb0ELb0ELb0ELi128EEEE13SharedStorageENS1_6TensorINS1_11ArrayEngineIfLm32EEENS1_6LayoutINS2_IJNS2_IJNS3_ILi2EEESO_EEESO_NS3_ILi4EEEEEENS2_IJNS2_IJNS3_ILi1EEESO_EEESQ_NS3_ILi8EEEEEEEEEEEEbRKNSB_6ParamsERT0_S12_iNS2_IJiiiEEERT_ENKUliT_E_clIZSC_ISJ_SX_EbS10_S12_S12_iS13_S15_EUlRS16_iE_EEDaiS16_,@function
        .size           $_ZN7cutlass13device_kernelIN5flash19enable_sm80_to_sm89INS1_16FlashAttnBwdSm80INS1_25CollectiveMainloopBwdSm80ILi2ELi2EN4cute5tupleIJNS5_1CILi128EEES8_NS7_ILi64EEEEEENS_10bfloat16_tEfNS_4arch4Sm80ELb0ELb0ELb1ELb0ELb0ELb0ELb0ELb0ELi2ELi4ELi4ELi4ELb0EEENS1_24CollectiveEpilogueBwdGQAISA_fSD_Li256ELb0ELb0EEENS1_19SingleTileSchedulerILb0ELb0ELb0ELi128EEEEEEEEEvNT_6ParamsE$_ZZN5flash25CollectiveMainloopBwdSm80ILi2ELi2EN4cute5tupleIJNS1_1CILi128EEES4_NS3_ILi64EEEEEEN7cutlass10bfloat16_tEfNS7_4arch4Sm80ELb0ELb0ELb1ELb0ELb0ELb0ELb0ELb0ELi2ELi4ELi4ELi4ELb0EE3mmaINS_16FlashAttnBwdSm80ISB_NS_24CollectiveEpilogueBwdGQAIS6_fSA_Li256ELb0ELb0EEENS_19SingleTileSchedulerILb0ELb0ELb0ELi128EEEE13SharedStorageENS1_6TensorINS1_11ArrayEngineIfLm32EEENS1_6LayoutINS2_IJNS2_IJNS3_ILi2EEESO_EEESO_NS3_ILi4EEEEEENS2_IJNS2_IJNS3_ILi1EEESO_EEESQ_NS3_ILi8EEEEEEEEEEEEbRKNSB_6ParamsERT0_S12_iNS2_IJiiiEEERT_ENKUliT_E_clIZSC_ISJ_SX_EbS10_S12_S12_iS13_S15_EUlRS16_iE_EEDaiS16_,($_ZN7cutlass13device_kernelIN5flash19enable_sm80_to_sm89INS1_16FlashAttnBwdSm80INS1_25CollectiveMainloopBwdSm80ILi2ELi2EN4cute5tupleIJNS5_1CILi128EEES8_NS7_ILi64EEEEEENS_10bfloat16_tEfNS_4arch4Sm80ELb0ELb0ELb1ELb0ELb0ELb0ELb0ELb0ELi2ELi4ELi4ELi4ELb0EEENS1_24CollectiveEpilogueBwdGQAISA_fSD_Li256ELb0ELb0EEENS1_19SingleTileSchedulerILb0ELb0ELb0ELi128EEEEEEEEEvNT_6ParamsE$_ZZN5flash25CollectiveMainloopBwdSm80ILi2ELi2EN4cute5tupleIJNS1_1CILi128EEES4_NS3_ILi64EEEEEEN7cutlass10bfloat16_tEfNS7_4arch4Sm80ELb0ELb0ELb1ELb0ELb0ELb0ELb0ELb0ELi2ELi4ELi4ELi4ELb0EE3mmaINS_16FlashAttnBwdSm80ISB_NS_24CollectiveEpilogueBwdGQAIS6_fSA_Li256ELb0ELb0EEENS_19SingleTileSchedulerILb0ELb0ELb0ELi128EEEE13SharedStorageENS1_6TensorINS1_11ArrayEngineIfLm32EEENS1_6LayoutINS2_IJNS2_IJNS3_ILi2EEESO_EEESO_NS3_ILi4EEEEEENS2_IJNS2_IJNS3_ILi1EEESO_EEESQ_NS3_ILi8EEEEEEEEEEEEbRKNSB_6ParamsERT0_S12_iNS2_IJiiiEEERT_ENKUliiE0_clEii - $_ZN7cutlass13device_kernelIN5flash19enable_sm80_to_sm89INS1_16FlashAttnBwdSm80INS1_25CollectiveMainloopBwdSm80ILi2ELi2EN4cute5tupleIJNS5_1CILi128EEES8_NS7_ILi64EEEEEENS_10bfloat16_tEfNS_4arch4Sm80ELb0ELb0ELb1ELb0ELb0ELb0ELb0ELb0ELi2ELi4ELi4ELi4ELb0EEENS1_24CollectiveEpilogueBwdGQAISA_fSD_Li256ELb0ELb0EEENS1_19SingleTileSchedulerILb0ELb0ELb0ELi128EEEEEEEEEvNT_6ParamsE$_ZZN5flash25CollectiveMainloopBwdSm80ILi2ELi2EN4cute5tupleIJNS1_1CILi128EEES4_NS3_ILi64EEEEEEN7cutlass10bfloat16_tEfNS7_4arch4Sm80ELb0ELb0ELb1ELb0ELb0ELb0ELb0ELb0ELi2ELi4ELi4ELi4ELb0EE3mmaINS_16FlashAttnBwdSm80ISB_NS_24CollectiveEpilogueBwdGQAIS6_fSA_Li256ELb0ELb0EEENS_19SingleTileSchedulerILb0ELb0ELb0ELi128EEEE13SharedStorageENS1_6TensorINS1_11ArrayEngineIfLm32EEENS1_6LayoutINS2_IJNS2_IJNS3_ILi2EEESO_EEESO_NS3_ILi4EEEEEENS2_IJNS2_IJNS3_ILi1EEESO_EEESQ_NS3_ILi8EEEEEEEEEEEEbRKNSB_6ParamsERT0_S12_iNS2_IJiiiEEERT_ENKUliT_E_clIZSC_ISJ_SX_EbS10_S12_S12_iS13_S15_EUlRS16_iE_EEDaiS16_)
$_ZN7cutlass13device_kernelIN5flash19enable_sm80_to_sm89INS1_16FlashAttnBwdSm80INS1_25CollectiveMainloopBwdSm80ILi2ELi2EN4cute5tupleIJNS5_1CILi128EEES8_NS7_ILi64EEEEEENS_10bfloat16_tEfNS_4arch4Sm80ELb0ELb0ELb1ELb0ELb0ELb0ELb0ELb0ELi2ELi4ELi4ELi4ELb0EEENS1_24CollectiveEpilogueBwdGQAISA_fSD_Li256ELb0ELb0EEENS1_19SingleTileSchedulerILb0ELb0ELb0ELi128EEEEEEEEEvNT_6ParamsE$_ZZN5flash25CollectiveMainloopBwdSm80ILi2ELi2EN4cute5tupleIJNS1_1CILi128EEES4_NS3_ILi64EEEEEEN7cutlass10bfloat16_tEfNS7_4arch4Sm80ELb0ELb0ELb1ELb0ELb0ELb0ELb0ELb0ELi2ELi4ELi4ELi4ELb0EE3mmaINS_16FlashAttnBwdSm80ISB_NS_24CollectiveEpilogueBwdGQAIS6_fSA_Li256ELb0ELb0EEENS_19SingleTileSchedulerILb0ELb0ELb0ELi128EEEE13SharedStorageENS1_6TensorINS1_11ArrayEngineIfLm32EEENS1_6LayoutINS2_IJNS2_IJNS3_ILi2EEESO_EEESO_NS3_ILi4EEEEEENS2_IJNS2_IJNS3_ILi1EEESO_EEESQ_NS3_ILi8EEEEEEEEEEEEbRKNSB_6ParamsERT0_S12_iNS2_IJiiiEEERT_ENKUliT_E_clIZSC_ISJ_SX_EbS10_S12_S12_iS13_S15_EUlRS16_iE_EEDaiS16_:
        /* <DEDUP_REMOVED lines=48> */
[----:B-1---5:R-:W-:Y:S05]  /*10b30*/  CALL.REL.NOINC `($_ZN7cutlass13device_kernelIN5flash19enable_sm80_to_sm89INS1_16FlashAttnBwdSm80INS1_25CollectiveMainloopBwdSm80ILi2ELi2EN4cute5tupleIJNS5_1CILi128EEES8_NS7_ILi64EEEEEENS_10bfloat16_tEfNS_4arch4Sm80ELb0ELb0ELb1ELb0ELb0ELb0ELb0ELb0ELi2ELi4ELi4ELi4ELb0EEENS1_24CollectiveEpilogueBwdGQAISA_fSD_Li256ELb0ELb0EEENS1_19SingleTileSchedulerILb0ELb0ELb0ELi128EEEEEEEEEvNT_6ParamsE$_ZN4cute8smem_ptrIPN7cutlass10bfloat16_tEECI1NS_12iter_adaptorIS3_S4_EEES3_) ;  /* 0xffff989000007944 */ /* 0x022fea0003c3ffff */
[----:B-1----:R1:W5:Y:S01]  /*10b40*/  LDL.64 R2, [R1+0x758] ;  /* 0x0007580001027983 */ /* 0x0023620000100a00 */
[----:B------:R-:W-:-:S03]  /*10b50*/  MOV R6, 0x10b70 ;  /* 0x00010b7000067802 */ /* 0x000fc60000000f00 */
[----:B-1---5:R-:W-:Y:S05]  /*10b60*/  CALL.REL.NOINC `($_ZN7cutlass13device_kernelIN5flash19enable_sm80_to_sm89INS1_16FlashAttnBwdSm80INS1_25CollectiveMainloopBwdSm80ILi2ELi2EN4cute5tupleIJNS5_1CILi128EEES8_NS7_ILi64EEEEEENS_10bfloat16_tEfNS_4arch4Sm80ELb0ELb0ELb1ELb0ELb0ELb0ELb0ELb0ELi2ELi4ELi4ELi4ELb0EEENS1_24CollectiveEpilogueBwdGQAISA_fSD_Li256ELb0ELb0EEENS1_19SingleTileSchedulerILb0ELb0ELb0ELi128EEEEEEEEEvNT_6ParamsE$_ZN4cute3eso3ESOILb1ELb0EJNS_14ComposedLayoutINS_7SwizzleILi3ELi3ELi3EEENS_1CILj0EEENS_6LayoutINS_5tupleIJNS8_IJNS5_ILi8EEENS5_ILi16EEEEEENS8_IJNS5_ILi64EEENS5_ILi1EEEEEEEEENS8_IJNS8_IJSC_NS5_ILi512EEEEEENS8_IJSD_NS5_ILi0EEEEEEEEEEEEENS_10ViewEngineINS_8smem_ptrIPN7cutlass10bfloat16_tEEEEEEEC2ERKSM_RKST_) ;  /* 0xffff5fb000007944 */ /* 0x022fea0003c3ffff */
[----:B-1----:R1:W5:Y:S01]  /*10b70*/  LDL.64 R2, [R1+0x758] ;  /* 0x0007580001027983 */ /* 0x0023620000100a00 */
[----:B------:R-:W-:-:S03]  /*10b80*/  MOV R6, 0x10ba0 ;  /* 0x00010ba000067802 */ /* 0x000fc60000000f00 */
[----:B-1---5:R-:W-:Y:S05]  /*10b90*/  CALL.REL.NOINC `($_ZN7cutlass13device_kernelIN5flash19enable_sm80_to_sm89INS1_16FlashAttnBwdSm80INS1_25CollectiveMainloopBwdSm80ILi2ELi2EN4cute5tupleIJNS5_1CILi128EEES8_NS7_ILi64EEEEEENS_10bfloat16_tEfNS_4arch4Sm80ELb0ELb0ELb1ELb0ELb0ELb0ELb0ELb0ELi2ELi4ELi4ELi4ELb0EEENS1_24CollectiveEpilogueBwdGQAISA_fSD_Li256ELb0ELb0EEENS1_19SingleTileSchedulerILb0ELb0ELb0ELi128EEEEEEEEEvNT_6ParamsE$_ZN4cute3eso3ESOILb1ELb0EJNS_14ComposedLayoutINS_7SwizzleILi3ELi3ELi3EEENS_1CILj0EEENS_6LayoutINS_5tupleIJNS8_IJNS8_IJNS5_ILi4EEENS5_ILi8EEEEEENS8_IJS9_NS5_ILi1EEEEEEEEENS8_IJNS8_IJNS5_ILi2EEESF_SF_EEENS8_IJSF_S9_EEEEEEEEENS8_IJNS8_IJNS8_IJSF_NS5_ILi64EEEEEENS8_IJNS5_ILi1024EEENS5_ILi0EEEEEEEEENS8_IJNS8_IJSC_NS5_ILi512EEESA_EEENS8_IJNS5_ILi4096EEENS5_ILi16EEEEEEEEEEEEEEEENS_10ViewEngineINS_8smem_ptrIPN7cutlass10bfloat16_tEEEEEEEC2ERKSY_RKS15_) ;  /* 0xffff600000007944 */ /* 0x022fea0003c3ffff */
[----:B------:R-:W-:Y:S01]  /*10ba0*/  ULDC.64 UR4, c[0x0][0x118] ;  /* 0x0000460000047ab9 */ /* 0x000fe20000000a00 */
[----:B------:R2:W5:Y:S04]  /*10bb0*/  LDL.64 R58, [R1+0x758] ;  /* 0x00075800013a7983 */ /* 0x0005680000100a00 */
[----:B-1----:R2:W5:Y:S01]  /*10bc0*/  LD.E R3, [R56.64+0x8] ;  /* 0x0000080438037980 */ /* 0x002562000c101900 */
[----:B------:R-:W-:-:S02]  /*10bd0*/  MOV R2, R25 ;  /* 0x0000001900027202 */ /* 0x000fc40000000f00 */
[----:B------:R-:W-:Y:S02]  /*10be0*/  MOV R6, 0x10c00 ;  /* 0x00010c0000067802 */ /* 0x000fe40000000f00 */
[----:B--2--5:R-:W-:Y:S05]  /*10bf0*/  CALL.REL.NOINC `($_ZN7cutlass13device_kernelIN5flash19enable_sm80_to_sm89INS1_16FlashAttnBwdSm80INS1_25CollectiveMainloopBwdSm80ILi2ELi2EN4cute5tupleIJNS5_1CILi128EEES8_NS7_ILi64EEEEEENS_10bfloat16_tEfNS_4arch4Sm80ELb0ELb0ELb1ELb0ELb0ELb0ELb0ELb0ELi2ELi4ELi4ELi4ELb0EEENS1_24CollectiveEpilogueBwdGQAISA_fSD_Li256ELb0ELb0EEENS1_19SingleTileSchedulerILb0ELb0ELb0ELi128EEEEEEEEEvNT_6ParamsE$_ZN4cute3eso3ESOILb0ELb1EJiNS_1CILi0EEEEEC2ERKiRKS3_) ;  /* 0xffff5ad000007944 */ /* 0x024fea0003c3ffff */
[----:B------:R-:W2:Y:S01]  /*10c00*/  LDL R8, [R1+0x758] ;  /* 0x0007580001087983 */ /* 0x000ea20000100800 */
[----:B------:R-:W-:Y:S01]  /*10c10*/  ULDC.64 UR4, c[0x0][0x118] ;  /* 0x0000460000047ab9 */ /* 0x000fe20000000a00 */
[----:B-1----:R-:W-:Y:S01]  /*10c20*/  IMAD.MOV.U32 R3, RZ, RZ, R25 ;  /* 0x000000ffff037224 */ /* 0x002fe200078e0019 */
[----:B------:R-:W-:Y:S01]  /*10c30*/  MOV R2, R51 ;  /* 0x0000003300027202 */ /* 0x000fe20000000f00 */
[----:B--2---:R1:W-:Y:S04]  /*10c40*/  STL [R1+0x11e8], R8 ;  /* 0x0011e80801007387 */ /* 0x0043e80000100800 */
[----:B------:R1:W5:Y:S01]  /*10c50*/  LD.E R6, [R56.64+0x4] ;  /* 0x0000040438067980 */ /* 0x000362000c101900 */
[----:B------:R-:W-:-:S03]  /*10c60*/  MOV R4, 0x10c80 ;  /* 0x00010c8000047802 */ /* 0x000fc60000000f00 */
[----:B-1---5:R-:W-:Y:S05]  /*10c70*/  CALL.REL.NOINC `($_ZN7cutlass13device_kernelIN5flash19enable_sm80_to_sm89INS1_16FlashAttnBwdSm80INS1_25CollectiveMainloopBwdSm80ILi2ELi2EN4cute5tupleIJNS5_1CILi128EEES8_NS7_ILi64EEEEEENS_10bfloat16_tEfNS_4arch4Sm80ELb0ELb0ELb1ELb0ELb0ELb0ELb0ELb0ELi2ELi4ELi4ELi4ELb0EEENS1_24CollectiveEpilogueBwdGQAISA_fSD_Li256ELb0ELb0EEENS1_19SingleTileSchedulerILb0ELb0ELb0ELi128EEEEEEEEEvNT_6ParamsE$_ZN4cute3eso3ESOILb0ELb0EJiNS_5tupleIJiNS_1CILi0EEEEEEEEC2ERKiRKS5_) ;  /* 0xffff51b000007944 */ /* 0x022fea0003c3ffff */
[----:B-1----:R1:W5:Y:S01]  /*10c80*/  LDL.64 R2, [R1+0x758] ;  /* 0x0007580001027983 */ /* 0x0023620000100a00 */
[----:B------:R-:W-:-:S02]  /*10c90*/  MOV R4, R25 ;  /* 0x0000001900047202 */ /* 0x000fc40000000f00 */
[----:B------:R-:W-:Y:S02]  /*10ca0*/  MOV R6, 0x10cc0 ;  /* 0x00010cc000067802 */ /* 0x000fe40000000f00 */
[----:B-1---5:R-:W-:Y:S05]  /*10cb0*/  CALL.REL.NOINC `($_ZN7cutlass13device_kernelIN5flash19enable_sm80_to_sm89INS1_16FlashAttnBwdSm80INS1_25CollectiveMainloopBwdSm80ILi2ELi2EN4cute5tupleIJNS5_1CILi128EEES8_NS7_ILi64EEEEEENS_10bfloat16_tEfNS_4arch4Sm80ELb0ELb0ELb1ELb0ELb0ELb0ELb0ELb0ELi2ELi4ELi4ELi4ELb0EEENS1_24CollectiveEpilogueBwdGQAISA_fSD_Li256ELb0ELb0EEENS1_19SingleTileSchedulerILb0ELb0ELb0ELi128EEEEEEEEEvNT_6ParamsE$_ZN4cute3eso3ESOILb0ELb1EJNS_5tupleIJiNS2_IJiNS_1CILi0EEEEEEEEENS2_IJNS_10UnderscoreENS2_IJS7_S7_EEEEEEEEC2ERKS6_RKS9_) ;  /* 0xffff57c000007944 */ /* 0x022fea0003c3ffff */
[----:B------:R-:W2:Y:S01]  /*10cc0*/  LDL.64 R6, [R1+0x758] ;  /* 0x0007580001067983 */ /* 0x000ea20000100a00 */
[----:B-1----:R-:W-:Y:S02]  /*10cd0*/  MOV R2, R54 ;  /* 0x0000003600027202 */ /* 0x002fe40000000f00 */
[----:B------:R-:W-:Y:S01]  /*10ce0*/  MOV R4, 0x10d20 ;  /* 0x00010d2000047802 */ /* 0x000fe20000000f00 */
[----:B--2---:R1:W-:Y:S04]  /*10cf0*/  STL [R1+0x11ec], R6 ;  /* 0x0011ec0601007387 */ /* 0x0043e80000100800 */
[----:B------:R1:W-:Y:S02]  /*10d00*/  STL [R1+0x11f0], R7 ;  /* 0x0011f00701007387 */ /* 0x0003e40000100800 */
[----:B-1----:R-:W-:Y:S05]  /*10d10*/  CALL.REL.NOINC `($_ZN7cutlass13device_kernelIN5flash19enable_sm80_to_sm89INS1_16FlashAttnBwdSm80INS1_25CollectiveMainloopBwdSm80ILi2ELi2EN4cute5tupleIJNS5_1CILi128EEES8_NS7_ILi64EEEEEENS_10bfloat16_tEfNS_4arch4Sm80ELb0ELb0ELb1ELb0ELb0ELb0ELb0ELb0ELi2ELi4ELi4ELi4ELb0EEENS1_24CollectiveEpilogueBwdGQAISA_fSD_Li256ELb0ELb0EEENS1_19SingleTileSchedulerILb0ELb0ELb0ELi128EEEEEEEEEvNT_6ParamsE$_ZZN4cute4diceINS_5tupleIJNS1_IJiNS1_IJiNS_1CILi0EEEEEEEEENS1_IJNS_10UnderscoreENS1_IJS6_S6_EEEEEEEEES9_EEDaRKT_RKT0_ENKUlRKT_RKT0_E_clIS5_S5_EEDaSI_SL_) ;  /* 0xffffaac000007944 */ /* 0x002fea0003c3ffff */
[----:B------:R2:W-:Y:S01]  /*10d20*/  STL.64 [R1+0x758], R2 ;  /* 0x0007580201007387 */ /* 0x0005e20000100a00 */
[----:B------:R-:W-:Y:S02]  /*10d30*/  MOV R4, R25 ;  /* 0x0000001900047202 */ /* 0x000fe40000000f00 */
[----:B------:R-:W-:-:S02]  /*10d40*/  MOV R8, 0x10d60 ;  /* 0x00010d6000087802 */ /* 0x000fc40000000f00 */
[----:B-12---:R-:W-:Y:S05]  /*10d50*/  CALL.REL.NOINC `($_ZN7cutlass13device_kernelIN5flash19enable_sm80_to_sm89INS1_16FlashAttnBwdSm80INS1_25CollectiveMainloopBwdSm80ILi2ELi2EN4cute5tupleIJNS5_1CILi128EEES8_NS7_ILi64EEEEEENS_10bfloat16_tEfNS_4arch4Sm80ELb0ELb0ELb1ELb0ELb0ELb0ELb0ELb0ELi2ELi4ELi4ELi4ELb0EEENS1_24CollectiveEpilogueBwdGQAISA_fSD_Li256ELb0ELb0EEENS1_19SingleTileSchedulerILb0ELb0ELb0ELi128EEEEEEEEEvNT_6ParamsE$_ZZN4cute12filter_tupleINS_5tupleIJNS1_IJiNS1_IJiNS_1CILi0EEEEEEEEENS1_IJNS_10UnderscoreENS1_IJS6_S6_EEEEEEEEES9_ZNS_4diceIS9_S9_EEDaRKT_RKT0_EUlRKT_RKT0_E_EEDaSD_SG_OT1_ENKUlDpSJ_E_clIJNS1_IJiiS3_EEENS1_IJEEEEEEDaSQ_) ;  /* 0xffff98d000007944 */ /* 0x006fea0003c3ffff */
[----:B------:R-:W-:Y:S02]  /*10d60*/  MOV R72, 0x10d80 ;  /* 0x00010d8000487802 */ /* 0x000fe40000000f00 */
[----:B-12--5:R-:W-:Y:S05]  /*10d70*/  CALL.REL.NOINC `($_ZN7cutlass13device_kernelIN5flash19enable_sm80_to_sm89INS1_16FlashAttnBwdSm80INS1_25CollectiveMainloopBwdSm80ILi2ELi2EN4cute5tupleIJNS5_1CILi128EEES8_NS7_ILi64EEEEEENS_10bfloat16_tEfNS_4arch4Sm80ELb0ELb0ELb1ELb0ELb0ELb0ELb0ELb0ELi2ELi4ELi4ELi4ELb0EEENS1_24CollectiveEpilogueBwdGQAISA_fSD_Li256ELb0ELb0EEENS1_19SingleTileSchedulerILb0ELb0ELb0ELi128EEEEEEEEEvNT_6ParamsE$_ZZN4cute7idx2crdINS_5tupleIJiiNS_1CILi0EEEEEENS1_IJNS1_IJNS2_ILi4EEENS2_ILi8EEEEEES5_NS2_ILi1EEEEEEEEDaRKT_RKT0_ENKUlRKT_RKT0_E_clIiS7_EEDaSI_SL_) ;  /* 0xffffda2000007944 */ /* 0x026fea0003c3ffff */
[----:B------:R-:W-:Y:S02]  /*10d80*/  MOV R2, 0x10da0 ;  /* 0x00010da000027802 */ /* 0x000fe40000000f00 */
[----:B-1----:R-:W-:Y:S05]  /*10d90*/  CALL.REL.NOINC `($_ZN7cutlass13device_kernelIN5flash19enable_sm80_to_sm89INS1_16FlashAttnBwdSm80INS1_25CollectiveMainloopBwdSm80ILi2ELi2EN4cute5tupleIJNS5_1CILi128EEES8_NS7_ILi64EEEEEENS_10bfloat16_tEfNS_4arch4Sm80ELb0ELb0ELb1ELb0ELb0ELb0ELb0ELb0ELi2ELi4ELi4ELi4ELb0EEENS1_24CollectiveEpilogueBwdGQAISA_fSD_Li256ELb0ELb0EEENS1_19SingleTileSchedulerILb0ELb0ELb0ELi128EEEEEEEEEvNT_6ParamsE$_ZZN4cute7idx2crdINS_5tupleIJiiNS_1CILi0EEEEEENS1_IJNS1_IJNS2_ILi4EEENS2_ILi8EEEEEES5_NS2_ILi1EEEEEEEEDaRKT_RKT0_ENKUlRKT_RKT0_E_clIiS5_EEDaSI_SL_) ;  /* 0xffffd9d000007944 */ /* 0x002fea0003c3ffff */
[----:B------:R1:W-:Y:S01]  /*10da0*/  STL [R1+0x758], R6 ;  /* 0x0007580601007387 */ /* 0x0003e20000100800 */
[----:B------:R-:W-:-:S02]  /*10db0*/  MOV R2, R25 ;  /* 0x0000001900027202 */ /* 0x000fc40000000f00 */
[----:B------:R-:W-:Y:S02]  /*10dc0*/  MOV R72, 0x10de0 ;  /* 0x00010de000487802 */ /* 0x000fe40000000f00 */
[----:B-1----:R-:W-:Y:S05]  /*10dd0*/  CALL.REL.NOINC `($_ZN7cutlass13device_kernelIN5flash19enable_sm80_to_sm89INS1_16FlashAttnBwdSm80INS1_25CollectiveMainloopBwdSm80ILi2ELi2EN4cute5tupleIJNS5_1CILi128EEES8_NS7_ILi64EEEEEENS_10bfloat16_tEfNS_4arch4Sm80ELb0ELb0ELb1ELb0ELb0ELb0ELb0ELb0ELi2ELi4ELi4ELi4ELb0EEENS1_24CollectiveEpilogueBwdGQAISA_fSD_Li256ELb0ELb0EEENS1_19SingleTileSchedulerILb0ELb0ELb0ELi128EEEEEEEEEvNT_6ParamsE$_ZZN4cute9transformINS_5tupleIJiiNS_1CILi0EEEEEENS1_IJNS1_IJNS2_ILi4EEENS2_ILi8EEEEEES5_NS2_ILi1EEEEEEZNS_7idx2crdIS4_S9_EEDaRKT_RKT0_EUlRKT_RKT0_E_EEDaSD_SG_OT1_ENKUlDpSJ_E_clIJNS1_IJiiEEEiS3_EEEDaSQ_) ;  /* 0xffffe0e000007944 */ /* 0x002fea0003c3ffff */
[----:B------:R-:W-:Y:S02]  /*10de0*/  MOV R6, 0x10e00 ;  /* 0x00010e0000067802 */ /* 0x000fe40000000f00 */
[----:B--2--5:R-:W-:Y:S05]  /*10df0*/  CALL.REL.NOINC `($_ZN7cutlass13device_kernelIN5flash19enable_sm80_to_sm89INS1_16FlashAttnBwdSm80INS1_25CollectiveMainloopBwdSm80ILi2ELi2EN4cute5tupleIJNS5_1CILi128EEES8_NS7_ILi64EEEEEENS_10bfloat16_tEfNS_4arch4Sm80ELb0ELb0ELb1ELb0ELb0ELb0ELb0ELb0ELi2ELi4ELi4ELi4ELb0EEENS1_24CollectiveEpilogueBwdGQAISA_fSD_Li256ELb0ELb0EEENS1_19SingleTileSchedulerILb0ELb0ELb0ELi128EEEEEEEEEvNT_6ParamsE$_ZZN4cute13to_mixed_bitsINS_5tupleIJNS1_IJNS_1CILi4EEENS2_ILi8EEEEEES3_NS2_ILi1EEEEEENS1_IJNS1_IJNS2_ILi0EEENS2_ILi64EEEEEES8_S8_EEENS1_IJNS1_IJiiEEEiS8_EEEEEDaRKT_RKT0_RKT1_ENKUlRKT_RKT0_RKT1_E_clIS5_SA_SC_EEDaSP_SS_SV_) ;  /* 0xffffa37000007944 */ /* 0x024fea0003c3ffff */
[----:B------:R-:W-:Y:S02]  /*10e00*/  MOV R2, 0x10e20 ;  /* 0x00010e2000027802 */ /* 0x000fe40000000f00 */
[----:B------:R-:W-:Y:S05]  /*10e10*/  CALL.REL.NOINC `($_ZN7cutlass13device_kernelIN5flash19enable_sm80_to_sm89INS1_16FlashAttnBwdSm80INS1_25CollectiveMainloopBwdSm80ILi2ELi2EN4cute5tupleIJNS5_1CILi128EEES8_NS7_ILi64EEEEEENS_10bfloat16_tEfNS_4arch4Sm80ELb0ELb0ELb1ELb0ELb0ELb0ELb0ELb0ELi2ELi4ELi4ELi4ELb0EEENS1_24CollectiveEpilogueBwdGQAISA_fSD_Li256ELb0ELb0EEENS1_19SingleTileSchedulerILb0ELb0ELb0ELi128EEEEEEEEEvNT_6ParamsE$_ZZN4cute13to_mixed_bitsINS_5tupleIJNS1_IJNS_1CILi4EEENS2_ILi8EEEEEES3_NS2_ILi1EEEEEENS1_IJNS1_IJNS2_ILi0EEENS2_ILi64EEEEEES8_S8_EEENS1_IJNS1_IJiiEEEiS8_EEEEEDaRKT_RKT0_RKT1_ENKUlDpRKT_E_clIJNS_9MixedBitsILj0ELj448EEENS2_ILj0EEESV_EEEDaSQ_) ;  /* 0xffffa32000007944 */ /* 0x000fea0003c3ffff */
        /* <DEDUP_REMOVED lines=21> */
[----:B-1----:R-:W-:Y:S05]  /*10f70*/  CALL.REL.NOINC `($_ZN7cutlass13device_kernelIN5flash19enable_sm80_to_sm89INS1_16FlashAttnBwdSm80INS1_25CollectiveMainloopBwdSm80ILi2ELi2EN4cute5tupleIJNS5_1CILi128EEES8_NS7_ILi64EEEEEENS_10bfloat16_tEfNS_4arch4Sm80ELb0ELb0ELb1ELb0ELb0ELb0ELb0ELb0ELi2ELi4ELi4ELi4ELb0EEENS1_24CollectiveEpilogueBwdGQAISA_fSD_Li256ELb0ELb0EEENS1_19SingleTileSchedulerILb0ELb0ELb0ELi128EEEEEEEEEvNT_6ParamsE$_ZN4cute3eso3ESOILb0ELb0EJiiiEEC2ERKiS4_S4_) ;  /* 0xffff528000007944 */ /* 0x002fea0003c3ffff */
[----:B------:R2:W5:Y:S04]  /*10f80*/  LDL R5, [R1+0x760] ;  /* 0x0007600001057983 */ /* 0x0005680000100800 */
[----:B-1----:R2:W5:Y:S01]  /*10f90*/  LDL.64 R2, [R1+0x758] ;  /* 0x0007580001027983 */ /* 0x0025620000100a00 */
[----:B------:R-:W-:Y:S02]  /*10fa0*/  MOV R4, R25 ;  /* 0x0000001900047202 */ /* 0x000fe40000000f00 */
[----:B------:R-:W-:Y:S02]  /*10fb0*/  MOV R6, 0x10fd0 ;  /* 0x00010fd000067802 */ /* 0x000fe40000000f00 */
[----:B--2--5:R-:W-:Y:S05]  /*10fc0*/  CALL.REL.NOINC `($_ZN7cutlass13device_kernelIN5flash19enable_sm80_to_sm89INS1_16FlashAttnBwdSm80INS1_25CollectiveMainloopBwdSm80ILi2ELi2EN4cute5tupleIJNS5_1CILi128EEES8_NS7_ILi64EEEEEENS_10bfloat16_tEfNS_4arch4Sm80ELb0ELb0ELb1ELb0ELb0ELb0ELb0ELb0ELi2ELi4ELi4ELi4ELb0EEENS1_24CollectiveEpilogueBwdGQAISA_fSD_Li256ELb0ELb0EEENS1_19SingleTileSchedulerILb0ELb0ELb0ELi128EEEEEEEEEvNT_6ParamsE$_ZN4cute3eso3ESOILb1ELb0EJNS_1CILi1EEENS_5tupleIJiiiEEENS2_ILi64EEENS4_IJNS2_ILi72EEENS2_ILi144EEENS2_ILi288EEEEEENS2_ILi512EEEEEC2ERKS3_RKS5_RKS6_RKSA_RKSB_) ;  /* 0xffff601000007944 */ /* 0x024fea0003c3ffff */
[----:B-1----:R1:W5:Y:S04]  /*10fd0*/  LDL R5, [R1+0x760] ;  /* 0x0007600001057983 */ /* 0x0023680000100800 */
[----:B------:R1:W5:Y:S01]  /*10fe0*/  LDL.64 R2, [R1+0x758] ;  /* 0x0007580001027983 */ /* 0x0003620000100a00 */
[----:B------:R-:W-:-:S02]  /*10ff0*/  MOV R4, R25 ;  /* 0x0000001900047202 */ /* 0x000fc40000000f00 */
[----:B------:R-:W-:Y:S02]  /*11000*/  MOV R6, 0x11020 ;  /* 0x0001102000067802 */ /* 0x000fe40000000f00 */
[----:B-1---5:R-:W-:Y:S05]  /*11010*/  CALL.REL.NOINC `($_ZN7cutlass13device_kernelIN5flash19enable_sm80_to_sm89INS1_16FlashAttnBwdSm80INS1_25CollectiveMainloopBwdSm80ILi2ELi2EN4cute5tupleIJNS5_1CILi128EEES8_NS7_ILi64EEEEEENS_10bfloat16_tEfNS_4arch4Sm80ELb0ELb0ELb1ELb0ELb0ELb0ELb0ELb0ELi2ELi4ELi4ELi4ELb0EEENS1_24CollectiveEpilogueBwdGQAISA_fSD_Li256ELb0ELb0EEENS1_19SingleTileSchedulerILb0ELb0ELb0ELi128EEEEEEEEEvNT_6ParamsE$_ZN4cute5tupleIJNS0_IJNS_1CILi8EEENS0_IJNS1_ILi2EEES3_S3_EEENS1_ILi1EEES4_S5_EEENS0_IJS5_NS0_IJiiiEEENS1_ILi64EEENS0_IJNS1_ILi72EEENS1_ILi144EEENS1_ILi288EEEEEENS1_ILi512EEEEEEEEC2ERKS6_RKSE_) ;  /* 0xffff907000007944 */ /* 0x022fea0003c3ffff */
[----:B-1----:R1:W5:Y:S04]  /*11020*/  LDL R5, [R1+0x760] ;  /* 0x0007600001057983 */ /* 0x0023680000100800 */
[----:B------:R1:W5:Y:S01]  /*11030*/  LDL.64 R2, [R1+0x758] ;  /* 0x0007580001027983 */ /* 0x0003620000100a00 */
[----:B------:R-:W-:-:S03]  /*11040*/  MOV R4, 0x11060 ;  /* 0x0001106000047802 */ /* 0x000fc60000000f00 */
[----:B-1---5:R-:W-:Y:S05]  /*11050*/  CALL.REL.NOINC `($_ZN7cutlass13device_kernelIN5flash19enable_sm80_to_sm89INS1_16FlashAttnBwdSm80INS1_25CollectiveMainloopBwdSm80ILi2ELi2EN4cute5tupleIJNS5_1CILi128EEES8_NS7_ILi64EEEEEENS_10bfloat16_tEfNS_4arch4Sm80ELb0ELb0ELb1ELb0ELb0ELb0ELb0ELb0ELi2ELi4ELi4ELi4ELb0EEENS1_24CollectiveEpilogueBwdGQAISA_fSD_Li256ELb0ELb0EEENS1_19SingleTileSchedulerILb0ELb0ELb0ELi128EEEEEEEEEvNT_6ParamsE$_ZZN4cute7flattenINS_5tupleIJNS_1CILi1EEENS1_IJiiiEEENS2_ILi64EEENS1_IJNS2_ILi72EEENS2_ILi144EEENS2_ILi288EEEEEENS2_ILi512EEEEEEEEDaRKT_ENKUlRKT_E_clIS4_EEDaSH_) ;  /* 0xffffd29000007944 */ /* 0x022fea0003c3ffff */
[----:B------:R1:W-:Y:S01]  /*11060*/  STL.64 [R1+0x758], R2 ;  /* 0x0007580201007387 */ /* 0x0003e20000100a00 */
[----:B------:R-:W-:Y:S02]  /*11070*/  MOV R6, R25 ;  /* 0x0000001900067202 */ /* 0x000fe40000000f00 */
[----:B------:R-:W-:Y:S01]  /*11080*/  MOV R4, 0x110b0 ;  /* 0x000110b000047802 */ /* 0x000fe20000000f00 */
[----:B------:R1:W-:Y:S04]  /*11090*/  STL [R1+0x760], R5 ;  /* 0x0007600501007387 */ /* 0x0003e80000100800 */
[----:B-1----:R-:W-:Y:S05]  /*110a0*/  CALL.REL.NOINC `($_ZN7cutlass13device_kernelIN5flash19enable_sm80_to_sm89INS1_16FlashAttnBwdSm80INS1_25CollectiveMainloopBwdSm80ILi2ELi2EN4cute5tupleIJNS5_1CILi128EEES8_NS7_ILi64EEEEEENS_10bfloat16_tEfNS_4arch4Sm80ELb0ELb0ELb1ELb0ELb0ELb0ELb0ELb0ELi2ELi4ELi4ELi4ELb0EEENS1_24CollectiveEpilogueBwdGQAISA_fSD_Li256ELb0ELb0EEENS1_19SingleTileSchedulerILb0ELb0ELb0ELi128EEEEEEEEEvNT_6ParamsE$_ZZN4cute12filter_tupleINS_5tupleIJNS_1CILi1EEENS1_IJiiiEEENS2_ILi64EEENS1_IJNS2_ILi72EEENS2_ILi144EEENS2_ILi288EEEEEENS2_ILi512EEEEEEZNS_7flattenISB_EEDaRKT_EUlRKT_E_EEDaSF_OT0_ENKUlDpSI_E_clIJNS1_IJS3_EEES4_NS1_IJS5_EEES9_NS1_IJSA_EEEEEEDaSM_) ;  /* 0xffff9c0000007944 */ /* 0x002fea0003c3ffff */
[----:B------:R-:W-:Y:S02]  /*110b0*/  MOV R4, R25 ;  /* 0x0000001900047202 */ /* 0x000fe40000000f00 */
[----:B------:R-:W-:-:S02]  /*110c0*/  MOV R6, 0x110e0 ;  /* 0x000110e000067802 */ /* 0x000fc40000000f00 */
[----:B--2--5:R-:W-:Y:S05]  /*110d0*/  CALL.REL.NOINC `($_ZN7cutlass13device_kernelIN5flash19enable_sm80_to_sm89INS1_16FlashAttnBwdSm80INS1_25CollectiveMainloopBwdSm80ILi2ELi2EN4cute5tupleIJNS5_1CILi128EEES8_NS7_ILi64EEEEEENS_10bfloat16_tEfNS_4arch4Sm80ELb0ELb0ELb1ELb0ELb0ELb0ELb0ELb0ELi2ELi4ELi4ELi4ELb0EEENS1_24CollectiveEpilogueBwdGQAISA_fSD_Li256ELb0ELb0EEENS1_19SingleTileSchedulerILb0ELb0ELb0ELi128EEEEEEEEEvNT_6ParamsE$_ZN4cute3eso3ESOILb0ELb1EJiNS_1CILi72EEENS2_ILi512EEEEEC2ERKiRKS3_RKS4_) ;  /* 0xffff574000007944 */ /* 0x024fea0003c3ffff */
[----:B-1----:R-:W2:Y:S01]  /*110e0*/  LDL R4, [R1+0x758] ;  /* 0x0007580001047983 */ /* 0x002ea20000100800 */
[----:B------:R-:W-:Y:S01]  /*110f0*/  IMAD.MOV.U32 R5, RZ, RZ, R3 ;  /* 0x000000ffff057224 */ /* 0x000fe200078e0003 */
[----:B------:R-:W-:Y:S01]  /*11100*/  MOV R3, R25 ;  /* 0x0000001900037202 */ /* 0x000fe20000000f00 */
[----:B------:R-:W-:Y:S01]  /*11110*/  IMAD.MOV.U32 R7, RZ, RZ, R53 ;  /* 0x000000ffff077224 */ /* 0x000fe200078e0035 */
[----:B------:R-:W-:Y:S01]  /*11120*/  MOV R6, 0x11150 ;  /* 0x0001115000067802 */ /* 0x000fe20000000f00 */
[----:B--2---:R1:W-:Y:S04]  /*11130*/  STL [R1+0x790], R4 ;  /* 0x0007900401007387 */ /* 0x0043e80000100800 */
[----:B-1----:R-:W-:Y:S05]  /*11140*/  CALL.REL.NOINC `($_ZN7cutlass13device_kernelIN5flash19enable_sm80_to_sm89INS1_16FlashAttnBwdSm80INS1_25CollectiveMainloopBwdSm80ILi2ELi2EN4cute5tupleIJNS5_1CILi128EEES8_NS7_ILi64EEEEEENS_10bfloat16_tEfNS_4arch4Sm80ELb0ELb0ELb1ELb0ELb0ELb0ELb0ELb0ELi2ELi4ELi4ELi4ELb0EEENS1_24CollectiveEpilogueBwdGQAISA_fSD_Li256ELb0ELb0EEENS1_19SingleTileSchedulerILb0ELb0ELb0ELi128EEEEEEEEEvNT_6ParamsE$_ZN4cute3eso3ESOILb0ELb0EJiiNS_1CILi72EEENS2_ILi512EEEEEC2ERKiS7_RKS3_RKS4_) ;  /* 0xffff4fd000007944 */ /* 0x002fea0003c3ffff */
        /* <DEDUP_REMOVED lines=8> */
[----:B-1----:R-:W-:Y:S05]  /*111d0*/  CALL.REL.NOINC `($_ZN7cutlass13device_kernelIN5flash19enable_sm80_to_sm89INS1_16FlashAttnBwdSm80INS1_25CollectiveMainloopBwdSm80ILi2ELi2EN4cute5tupleIJNS5_1CILi128EEES8_NS7_ILi64EEEEEENS_10bfloat16_tEfNS_4arch4Sm80ELb0ELb0ELb1ELb0ELb0ELb0ELb0ELb0ELi2ELi4ELi4ELi4ELb0EEENS1_24CollectiveEpilogueBwdGQAISA_fSD_Li256ELb0ELb0EEENS1_19SingleTileSchedulerILb0ELb0ELb0ELi128EEEEEEEEEvNT_6ParamsE$_ZN4cute3eso3ESOILb0ELb0EJiiiNS_1CILi72EEENS2_ILi512EEEEEC2ERKiS7_S7_RKS3_RKS4_) ;  /* 0xffff520000007944 */ /* 0x002fea0003c3ffff */
        /* <DEDUP_REMOVED lines=10> */
[----:B-1----:R-:W-:Y:S05]  /*11280*/  CALL.REL.NOINC `($_ZN7cutlass13device_kernelIN5flash19enable_sm80_to_sm89INS1_16FlashAttnBwdSm80INS1_25CollectiveMainloopBwdSm80ILi2ELi2EN4cute5tupleIJNS5_1CILi128EEES8_NS7_ILi64EEEEEENS_10bfloat16_tEfNS_4arch4Sm80ELb0ELb0ELb1ELb0ELb0ELb0ELb0ELb0ELi2ELi4ELi4ELi4ELb0EEENS1_24CollectiveEpilogueBwdGQAISA_fSD_Li256ELb0ELb0EEENS1_19SingleTileSchedulerILb0ELb0ELb0ELi128EEEEEEEEEvNT_6ParamsE$_ZN4cute3eso3ESOILb1ELb0EJNS_1CILi1EEEiiiNS2_ILi72EEENS2_ILi512EEEEEC2ERKS3_RKiSA_SA_RKS4_RKS5_) ;  /* 0xffff5f4000007944 */ /* 0x002fea0003c3ffff */
[----:B-1----:R1:W5:Y:S04]  /*11290*/  LDL R5, [R1+0x778] ;  /* 0x0007780001057983 */ /* 0x0023680000100800 */
[----:B------:R1:W5:Y:S01]  /*112a0*/  LDL.64 R2, [R1+0x770] ;  /* 0x0007700001027983 */ /* 0x0003620000100a00 */
[----:B------:R-:W-:-:S02]  /*112b0*/  MOV R4, R24 ;  /* 0x0000001800047202 */ /* 0x000fc40000000f00 */
[----:B------:R-:W-:Y:S02]  /*112c0*/  MOV R6, 0x112e0 ;  /* 0x000112e000067802 */ /* 0x000fe40000000f00 */
[----:B-1---5:R-:W-:Y:S05]  /*112d0*/  CALL.REL.NOINC `($_ZN7cutlass13device_kernelIN5flash19enable_sm80_to_sm89INS1_16FlashAttnBwdSm80INS1_25CollectiveMainloopBwdSm80ILi2ELi2EN4cute5tupleIJNS5_1CILi128EEES8_NS7_ILi64EEEEEENS_10bfloat16_tEfNS_4arch4Sm80ELb0ELb0ELb1ELb0ELb0ELb0ELb0ELb0ELi2ELi4ELi4ELi4ELb0EEENS1_24CollectiveEpilogueBwdGQAISA_fSD_Li256ELb0ELb0EEENS1_19SingleTileSchedulerILb0ELb0ELb0ELi128EEEEEEEEEvNT_6ParamsE$_ZN4cute5tupleIJNS0_IJNS_1CILi8EEENS1_ILi2EEES3_S3_S2_S3_EEENS0_IJNS1_ILi1EEEiiiNS1_ILi72EEENS1_ILi512EEEEEEEEC2ERKS4_RKS8_) ;  /* 0xffff8df000007944 */ /* 0x022fea0003c3ffff */
[----:B-1----:R-:W2:Y:S04]  /*112e0*/  LDL.64 R4, [R1+0x770] ;  /* 0x0007700001047983 */ /* 0x002ea80000100a00 */
[----:B------:R-:W3:Y:S01]  /*112f0*/  LDL R3, [R1+0x778] ;  /* 0x0007780001037983 */ /* 0x000ee20000100800 */
[----:B------:R-:W-:Y:S01]  /*11300*/  IMAD.MOV.U32 R73, RZ, RZ, R46 ;  /* 0x000000ffff497224 */ /* 0x000fe200078e002e */
[----:B------:R-:W-:Y:S01]  /*11310*/  MOV R60, R17 ;  /* 0x00000011003c7202 */ /* 0x000fe20000000f00 */
[----:B------:R-:W-:Y:S01]  /*11320*/  IMAD.MOV.U32 R67, RZ, RZ, R16 ;  /* 0x000000ffff437224 */ /* 0x000fe200078e0010 */
[----:B------:R1:W-:Y:S01]  /*11330*/  STL.U8 [R1+0x11e0], RZ ;  /* 0x0011e0ff01007387 */ /* 0x0003e20000100000 */
[----:B------:R-:W-:Y:S01]  /*11340*/  MOV R66, 0x113a0 ;  /* 0x000113a000427802 */ /* 0x000fe20000000f00 */
[----:B--2---:R-:W-:-:S02]  /*11350*/  IMAD.MOV.U32 R2, RZ, RZ, R5 ;  /* 0x000000ffff027224 */ /* 0x004fc400078e0005 */
[----:B------:R1:W-:Y:S01]  /*11360*/  STL [R1+0x77c], R4 ;  /* 0x00077c0401007387 */ /* 0x0003e20000100800 */
[----:B------:R-:W-:-:S03]  /*11370*/  MOV R5, R47 ;  /* 0x0000002f00057202 */ /* 0x000fc60000000f00 */
[----:B---3--:R1:W-:Y:S04]  /*11380*/  STL.64 [R1+0x780], R2 ;  /* 0x0007800201007387 */ /* 0x0083e80000100a00 */
[----:B-1----:R-:W-:Y:S05]  /*11390*/  CALL.REL.NOINC `($_ZN7cutlass13device_kernelIN5flash19enable_sm80_to_sm89INS1_16FlashAttnBwdSm80INS1_25CollectiveMainloopBwdSm80ILi2ELi2EN4cute5tupleIJNS5_1CILi128EEES8_NS7_ILi64EEEEEENS_10bfloat16_tEfNS_4arch4Sm80ELb0ELb0ELb1ELb0ELb0ELb0ELb0ELb0ELi2ELi4ELi4ELi4ELb0EEENS1_24CollectiveEpilogueBwdGQAISA_fSD_Li256ELb0ELb0EEENS1_19SingleTileSchedulerILb0ELb0ELb0ELi128EEEEEEEEEvNT_6ParamsE$_ZZN4cute6detail16composition_implINS_5tupleIJNS_1CILi8EEENS3_ILi2EEES5_S5_S4_S5_EEENS2_IJNS3_ILi1EEEiiiNS3_ILi72EEENS3_ILi512EEEEEENS2_IJNS2_IJS5_S5_S5_EEES5_NS3_ILi4EEEEEENS2_IJNS2_IJS7_S9_S4_EEENS3_ILi4096EEENS3_ILi16EEEEEEEEDaRKT_RKT0_RKT1_RKT2_ENKUlRKT_RKT0_E_clISB_SE_EEDaSW_SZ_) ;  /* 0xffffb94000007944 */ /* 0x002fea0003c3ffff */
[----:B------:R-:W-:Y:S01]  /*113a0*/  IMAD.MOV.U32 R4, RZ, RZ, R47 ;  /* 0x000000ffff047224 */ /* 0x000fe200078e002f */
[----:B------:R-:W-:Y:S01]  /*113b0*/  MOV R60, R17 ;  /* 0x00000011003c7202 */ /* 0x000fe20000000f00 */
[----:B------:R-:W-:Y:S01]  /*113c0*/  IMAD.MOV.U32 R5, RZ, RZ, R46 ;  /* 0x000000ffff057224 */ /* 0x000fe200078e002e */
[----:B-1----:R-:W-:Y:S02]  /*113d0*/  MOV R3, R16 ;  /* 0x0000001000037202 */ /* 0x002fe40000000f00 */
[----:B------:R-:W-:Y:S02]  /*113e0*/  MOV R66, 0x11400 ;  /* 0x0001140000427802 */ /* 0x000fe40000000f00 */
[----:B--2--5:R-:W-:Y:S05]  /*113f0*/  CALL.REL.NOINC `($_ZN7cutlass13device_kernelIN5flash19enable_sm80_to_sm89INS1_16FlashAttnBwdSm80INS1_25CollectiveMainloopBwdSm80ILi2ELi2EN4cute5tupleIJNS5_1CILi128EEES8_NS7_ILi64EEEEEENS_10bfloat16_tEfNS_4arch4Sm80ELb0ELb0ELb1ELb0ELb0ELb0ELb0ELb0ELi2ELi4ELi4ELi4ELb0EEENS1_24CollectiveEpilogueBwdGQAISA_fSD_Li256ELb0ELb0EEENS1_19SingleTileSchedulerILb0ELb0ELb0ELi128EEEEEEEEEvNT_6ParamsE$_ZZN4cute6detail16composition_implINS_5tupleIJNS_1CILi8EEENS3_ILi2EEES5_S5_S4_S5_EEENS2_IJNS3_ILi1EEEiiiNS3_ILi72EEENS3_ILi512EEEEEENS2_IJNS2_IJS5_S5_S5_EEES5_NS3_ILi4EEEEEENS2_IJNS2_IJS7_S9_S4_EEENS3_ILi4096EEENS3_ILi16EEEEEEEEDaRKT_RKT0_RKT1_RKT2_ENKUlRKT_RKT0_E_clISC_SG_EEDaSW_SZ_) ;  /* 0xffffba0000007944 */ /* 0x024fea0003c3ffff */
[----:B-----5:R2:W-:Y:S01]  /*11400*/  STL.64 [R1+0x770], R2 ;  /* 0x0007700201007387 */ /* 0x0205e20000100a00 */
[----:B------:R-:W-:-:S03]  /*11410*/  MOV R4, 0x11430 ;  /* 0x0001143000047802 */ /* 0x000fc60000000f00 */
[----:B-12---:R-:W-:Y:S05]  /*11420*/  CALL.REL.NOINC `($_ZN7cutlass13device_kernelIN5flash19enable_sm80_to_sm89INS1_16FlashAttnBwdSm80INS1_25CollectiveMainloopBwdSm80ILi2ELi2EN4cute5tupleIJNS5_1CILi128EEES8_NS7_ILi64EEEEEENS_10bfloat16_tEfNS_4arch4Sm80ELb0ELb0ELb1ELb0ELb0ELb0ELb0ELb0ELi2ELi4ELi4ELi4ELb0EEENS1_24CollectiveEpilogueBwdGQAISA_fSD_Li256ELb0ELb0EEENS1_19SingleTileSchedulerILb0ELb0ELb0ELi128EEEEEEEEEvNT_6ParamsE$_ZN4cute3eso3ESOILb0ELb0EJNS_5tupleIJNS_1CILi1EEENS3_ILi512EEEiEEENS3_ILi4096EEENS2_IJiiEEEEEC2ERKS6_RKS7_RKS8_) ;  /* 0xffff3e1000007944 */ /* 0x006fea0003c3ffff */
[----:B------:R2:W5:Y:S04]  /*11430*/  LDL R5, [R1+0x760] ;  /* 0x0007600001057983 */ /* 0x0005680000100800 */
[----:B-1----:R2:W5:Y:S01]  /*11440*/  LDL.64 R2, [R1+0x758] ;  /* 0x0007580001027983 */ /* 0x0025620000100a00 */
[----:B------:R-:W-:-:S03]  /*11450*/  MOV R6, 0x11470 ;  /* 0x0001147000067802 */ /* 0x000fc60000000f00 */
[----:B--2--5:R-:W-:Y:S05]  /*11460*/  CALL.REL.NOINC `($_ZN7cutlass13device_kernelIN5flash19enable_sm80_to_sm89INS1_16FlashAttnBwdSm80INS1_25CollectiveMainloopBwdSm80ILi2ELi2EN4cute5tupleIJNS5_1CILi128EEES8_NS7_ILi64EEEEEENS_10bfloat16_tEfNS_4arch4Sm80ELb0ELb0ELb1ELb0ELb0ELb0ELb0ELb0ELi2ELi4ELi4ELi4ELb0EEENS1_24CollectiveEpilogueBwdGQAISA_fSD_Li256ELb0ELb0EEENS1_19SingleTileSchedulerILb0ELb0ELb0ELi128EEEEEEEEEvNT_6ParamsE$_ZN4cute5tupleIJNS0_IJNS0_IJNS_1CILi2EEES2_S2_EEES2_NS0_IJS2_S2_EEEEEENS0_IJNS0_IJNS1_ILi1EEENS1_ILi512EEEiEEENS1_ILi4096EEENS0_IJiiEEEEEEEEC2ERKS5_RKSB_) ;  /* 0xffff87c000007944 */ /* 0x024fea0003c3ffff */
[----:B-1----:R1:W5:Y:S04]  /*11470*/  LDL R4, [R1+0x760] ;  /* 0x0007600001047983 */ /* 0x0023680000100800 */
[----:B------:R1:W5:Y:S01]  /*11480*/  LDL.64 R2, [R1+0x758] ;  /* 0x0007580001027983 */ /* 0x0003620000100a00 */
[----:B------:R-:W-:Y:S01]  /*11490*/  LEA.HI R6, R11, R11, RZ, 0x1d ;  /* 0x0000000b0b067211 */ /* 0x000fe200078fe8ff */
[----:B------:R-:W-:-:S04]  /*114a0*/  IMAD.MOV.U32 R5, RZ, RZ, R50 ;  /* 0x000000ffff057224 */ /* 0x000fc800078e0032 */
[----:B------:R-:W-:Y:S01]  /*114b0*/  IMAD.U32 R8, R9, 0x2, R6 ;  /* 0x0000000209087824 */ /* 0x000fe200078e0006 */
[----:B------:R-:W-:-:S04]  /*114c0*/  MOV R6, 0x114f0 ;  /* 0x000114f000067802 */ /* 0x000fc80000000f00 */
[----:B------:R1:W-:Y:S03]  /*114d0*/  STL [R1+0x11e4], R8 ;  /* 0x0011e40801007387 */ /* 0x0003e60000100800 */
[----:B-1---5:R-:W-:Y:S05]  /*114e0*/  CALL.REL.NOINC `($_ZN7cutlass13device_kernelIN5flash19enable_sm80_to_sm89INS1_16FlashAttnBwdSm80INS1_25CollectiveMainloopBwdSm80ILi2ELi2EN4cute5tupleIJNS5_1CILi128EEES8_NS7_ILi64EEEEEENS_10bfloat16_tEfNS_4arch4Sm80ELb0ELb0ELb1ELb0ELb0ELb0ELb0ELb0ELi2ELi4ELi4ELi4ELb0EEENS1_24CollectiveEpilogueBwdGQAISA_fSD_Li256ELb0ELb0EEENS1_19SingleTileSchedulerILb0ELb0ELb0ELi128EEEEEEEEEvNT_6ParamsE$_ZN4cute3eso3ESOILb0ELb0EJNS_6LayoutINS_5tupleIJNS3_IJNS_1CILi2EEES5_S5_EEES5_NS3_IJS5_S5_EEEEEENS3_IJNS3_IJNS4_ILi1EEENS4_ILi512EEEiEEENS4_ILi4096EEENS3_IJiiEEEEEEEEjEEC2ERKSF_RKj) ;  /* 0xffff445000007944 */ /* 0x022fea0003c3ffff */
[----:B------:R-:W2:Y:S04]  /*114f0*/  LDL.64 R60, [R1+0x760] ;  /* 0x00076000013c7983 */ /* 0x000ea80000100a00 */
[----:B-1----:R1:W5:Y:S01]  /*11500*/  LDL.64 R4, [R1+0x758] ;  /* 0x0007580001047983 */ /* 0x0023620000100a00 */
[----:B------:R-:W-:Y:S02]  /*11510*/  MOV R9, R25 ;  /* 0x0000001900097202 */ /* 0x000fe40000000f00 */
[----:B------:R-:W-:Y:S01]  /*11520*/  MOV R8, 0x11550 ;  /* 0x0001155000087802 */ /* 0x000fe20000000f00 */
[----:B--2---:R-:W-:-:S04]  /*11530*/  IMAD.WIDE.U32 R2, R61, 0x2, R58 ;  /* 0x000000023d027825 */ /* 0x004fc800078e003a */
[----:B-1---5:R-:W-:Y:S05]  /*11540*/  CALL.REL.NOINC `($_ZN7cutlass13device_kernelIN5flash19enable_sm80_to_sm89INS1_16FlashAttnBwdSm80INS1_25CollectiveMainloopBwdSm80ILi2ELi2EN4cute5tupleIJNS5_1CILi128EEES8_NS7_ILi64EEEEEENS_10bfloat16_tEfNS_4arch4Sm80ELb0ELb0ELb1ELb0ELb0ELb0ELb0ELb0ELi2ELi4ELi4ELi4ELb0EEENS1_24CollectiveEpilogueBwdGQAISA_fSD_Li256ELb0ELb0EEENS1_19SingleTileSchedulerILb0ELb0ELb0ELi128EEEEEEEEEvNT_6ParamsE$_ZN4cute8smem_ptrIPN7cutlass10bfloat16_tEECI1NS_12iter_adaptorIS3_S4_EEES3_) ;  /* 0xffff8e8000007944 */ /* 0x022fea0003c3ffff */
[----:B------:R-:W2:Y:S01]  /*11550*/  LDL.64 R8, [R1+0x758] ;  /* 0x0007580001087983 */ /* 0x000ea20000100a00 */
[----:B------:R-:W-:Y:S01]  /*11560*/  IMAD.MOV.U32 R58, RZ, RZ, R60 ;  /* 0x000000ffff3a7224 */ /* 0x000fe200078e003c */
[----:B-1----:R-:W-:Y:S01]  /*11570*/  MOV R2, R4 ;  /* 0x0000000400027202 */ /* 0x002fe20000000f00 */
[----:B------:R-:W-:Y:S01]  /*11580*/  IMAD.MOV.U32 R3, RZ, RZ, R5 ;  /* 0x000000ffff037224 */ /* 0x000fe200078e0005 */
[----:B------:R-:W-:Y:S01]  /*11590*/  MOV R6, 0x115c0 ;  /* 0x000115c000067802 */ /* 0x000fe20000000f00 */
[----:B--2---:R1:W-:Y:S04]  /*115a0*/  STL.64 [R1+0x770], R8 ;  /* 0x0007700801007387 */ /* 0x0043e80000100a00 */
[----:B-1----:R-:W-:Y:S05]  /*115b0*/  CALL.REL.NOINC `($_ZN7cutlass13device_kernelIN5flash19enable_sm80_to_sm89INS1_16FlashAttnBwdSm80INS1_25CollectiveMainloopBwdSm80ILi2ELi2EN4cute5tupleIJNS5_1CILi128EEES8_NS7_ILi64EEEEEENS_10bfloat16_tEfNS_4arch4Sm80ELb0ELb0ELb1ELb0ELb0ELb0ELb0ELb0ELi2ELi4ELi4ELi4ELb0EEENS1_24CollectiveEpilogueBwdGQAISA_fSD_Li256ELb0ELb0EEENS1_19SingleTileSchedulerILb0ELb0ELb0ELi128EEEEEEEEEvNT_6ParamsE$_ZN4cute3eso3ESOILb0ELb0EJNS_6LayoutINS_5tupleIJNS3_IJNS_1CILi2EEES5_S5_EEES5_NS3_IJS5_S5_EEEEEENS3_IJNS3_IJNS4_ILi1EEENS4_ILi512EEEiEEENS4_ILi4096EEENS3_IJiiEEEEEEEENS_10ViewEngineINS_8smem_ptrIPN7cutlass10bfloat16_tEEEEEEEC2ERKSF_RKSM_) ;  /* 0xffff430000007944 */ /* 0x002fea0003c3ffff */
[----:B-1----:R1:W5:Y:S04]  /*115c0*/  LDL R5, [R1+0x75c] ;  /* 0x00075c0001057983 */ /* 0x0023680000100800 */
[----:B------:R1:W5:Y:S01]  /*115d0*/  LDL R3, [R1+0x760] ;  /* 0x0007600001037983 */ /* 0x0003620000100800 */
[----:B------:R-:W-:-:S03]  /*115e0*/  MOV R4, 0x11600 ;  /* 0x0001160000047802 */ /* 0x000fc60000000f00 */
[----:B-1---5:R-:W-:Y:S05]  /*115f0*/  CALL.REL.NOINC `($_ZN7cutlass13device_kernelIN5flash19enable_sm80_to_sm89INS1_16FlashAttnBwdSm80INS1_25CollectiveMainloopBwdSm80ILi2ELi2EN4cute5tupleIJNS5_1CILi128EEES8_NS7_ILi64EEEEEENS_10bfloat16_tEfNS_4arch4Sm80ELb0ELb0ELb1ELb0ELb0ELb0ELb0ELb0ELi2ELi4ELi4ELi4ELb0EEENS1_24CollectiveEpilogueBwdGQAISA_fSD_Li256ELb0ELb0EEENS1_19SingleTileSchedulerILb0ELb0ELb0ELi128EEEEEEEEEvNT_6ParamsE$_ZZN4cute4takeILi1ELi3ENS_5tupleIJNS1_IJNS_1CILi1EEENS2_ILi512EEEiEEENS2_ILi4096EEENS1_IJiiEEEEEEEEDaRKT1_ENKUlDpRKT_E_clIJS6_S7_EEEDaSF_) ;  /* 0xffffa3b000007944 */ /* 0x022fea0003c3ffff */
[----:B------:R-:W-:Y:S02]  /*11600*/  MOV R4, 0x11620 ;  /* 0x0001162000047802 */ /* 0x000fe40000000f00 */
[----:B-1---5:R-:W-:Y:S05]  /*11610*/  CALL.REL.NOINC `($_ZN7cutlass13device_kernelIN5flash19enable_sm80_to_sm89INS1_16FlashAttnBwdSm80INS1_25CollectiveMainloopBwdSm80ILi2ELi2EN4cute5tupleIJNS5_1CILi128EEES8_NS7_ILi64EEEEEENS_10bfloat16_tEfNS_4arch4Sm80ELb0ELb0ELb1ELb0ELb0ELb0ELb0ELb0ELi2ELi4ELi4ELi4ELb0EEENS1_24CollectiveEpilogueBwdGQAISA_fSD_Li256ELb0ELb0EEENS1_19SingleTileSchedulerILb0ELb0ELb0ELi128EEEEEEEEEvNT_6ParamsE$_ZZN4cute16flatten_to_tupleINS_5tupleIJNS_1CILi4096EEENS1_IJiiEEEEEEEEDaRKT_ENKUlRKT_E_clIS4_EEDaSB_) ;  /* 0xffffa0e000007944 */ /* 0x022fea0003c3ffff */
[----:B------:R1:W-:Y:S01]  /*11620*/  STL.64 [R1+0x758], R2 ;  /* 0x0007580201007387 */ /* 0x0003e20000100a00 */
[----:B------:R-:W-:-:S02]  /*11630*/  MOV R60, R25 ;  /* 0x00000019003c7202 */ /* 0x000fc40000000f00 */
[----:B------:R-:W-:Y:S02]  /*11640*/  MOV R4, 0x11660 ;  /* 0x0001166000047802 */ /* 0x000fe40000000f00 */
[----:B-1----:R-:W-:Y:S05]  /*11650*/  CALL.REL.NOINC `($_ZN7cutlass13device_kernelIN5flash19enable_sm80_to_sm89INS1_16FlashAttnBwdSm80INS1_25CollectiveMainloopBwdSm80ILi2ELi2EN4cute5tupleIJNS5_1CILi128EEES8_NS7_ILi64EEEEEENS_10bfloat16_tEfNS_4arch4Sm80ELb0ELb0ELb1ELb0ELb0ELb0ELb0ELb0ELi2ELi4ELi4ELi4ELb0EEENS1_24CollectiveEpilogueBwdGQAISA_fSD_Li256ELb0ELb0EEENS1_19SingleTileSchedulerILb0ELb0ELb0ELi128EEEEEEEEEvNT_6ParamsE$_ZZN4cute12filter_tupleINS_5tupleIJNS_1CILi4096EEENS1_IJiiEEEEEEZNS_16flatten_to_tupleIS5_EEDaRKT_EUlRKT_E_EEDaS9_OT0_ENKUlDpSC_E_clIJNS1_IJS3_EEES4_EEEDaSG_) ;  /* 0xffff97b000007944 */ /* 0x002fea0003c3ffff */
        /* <DEDUP_REMOVED lines=14> */
[----:B--2--5:R-:W-:Y:S05]  /*11740*/  CALL.REL.NOINC `($_ZN7cutlass13device_kernelIN5flash19enable_sm80_to_sm89INS1_16FlashAttnBwdSm80INS1_25CollectiveMainloopBwdSm80ILi2ELi2EN4cute5tupleIJNS5_1CILi128EEES8_NS7_ILi64EEEEEENS_10bfloat16_tEfNS_4arch4Sm80ELb0ELb0ELb1ELb0ELb0ELb0ELb0ELb0ELi2ELi4ELi4ELi4ELb0EEENS1_24CollectiveEpilogueBwdGQAISA_fSD_Li256ELb0ELb0EEENS1_19SingleTileSchedulerILb0ELb0ELb0ELi128EEEEEEEEEvNT_6ParamsE$_ZN4cute3eso3ESOILb1ELb0EJNS_14ComposedLayoutINS_7SwizzleILi3ELi3ELi3EEENS_1CILi0EEENS_6LayoutINS_5tupleIJNS8_IJNS8_IJNS5_ILi4EEENS5_ILi8EEEEEENS8_IJNS5_ILi2EEENS5_ILi1EEEEEEEEENS8_IJNS8_IJSC_SC_EEENS8_IJSA_S9_EEEEEEEEENS8_IJNS8_IJNS8_IJSC_NS5_ILi64EEEEEENS8_IJNS5_ILi512EEES6_EEEEEENS8_IJNS8_IJSD_SA_EEENS8_IJNS5_ILi1024EEENS5_ILi16EEEEEEEEEEEEEEEENS_10ViewEngineINS_8smem_ptrIPN7cutlass10bfloat16_tEEEEEEEC2ERKSW_RKS13_) ;  /* 0xffff529000007944 */ /* 0x024fea0003c3ffff */
        /* <DEDUP_REMOVED lines=29> */
[----:B-12--5:R-:W-:Y:S05]  /*11920*/  CALL.REL.NOINC `($_ZN7cutlass13device_kernelIN5flash19enable_sm80_to_sm89INS1_16FlashAttnBwdSm80INS1_25CollectiveMainloopBwdSm80ILi2ELi2EN4cute5tupleIJNS5_1CILi128EEES8_NS7_ILi64EEEEEENS_10bfloat16_tEfNS_4arch4Sm80ELb0ELb0ELb1ELb0ELb0ELb0ELb0ELb0ELi2ELi4ELi4ELi4ELb0EEENS1_24CollectiveEpilogueBwdGQAISA_fSD_Li256ELb0ELb0EEENS1_19SingleTileSchedulerILb0ELb0ELb0ELi128EEEEEEEEEvNT_6ParamsE$_ZZN4cute7idx2crdINS_5tupleIJiiNS_1CILi0EEEEEENS1_IJNS1_IJNS2_ILi4EEENS2_ILi8EEEEEENS2_ILi2EEENS2_ILi1EEEEEEEEDaRKT_RKT0_ENKUlRKT_RKT0_E_clIiS7_EEDaSJ_SM_) ;  /* 0xffffc9f000007944 */ /* 0x026fea0003c3ffff */
[----:B------:R-:W-:Y:S02]  /*11930*/  MOV R2, 0x11950 ;  /* 0x0001195000027802 */ /* 0x000fe40000000f00 */
[----:B-1----:R-:W-:Y:S05]  /*11940*/  CALL.REL.NOINC `($_ZN7cutlass13device_kernelIN5flash19enable_sm80_to_sm89INS1_16FlashAttnBwdSm80INS1_25CollectiveMainloopBwdSm80ILi2ELi2EN4cute5tupleIJNS5_1CILi128EEES8_NS7_ILi64EEEEEENS_10bfloat16_tEfNS_4arch4Sm80ELb0ELb0ELb1ELb0ELb0ELb0ELb0ELb0ELi2ELi4ELi4ELi4ELb0EEENS1_24CollectiveEpilogueBwdGQAISA_fSD_Li256ELb0ELb0EEENS1_19SingleTileSchedulerILb0ELb0ELb0ELi128EEEEEEEEEvNT_6ParamsE$_ZZN4cute7idx2crdINS_5tupleIJiiNS_1CILi0EEEEEENS1_IJNS1_IJNS2_ILi4EEENS2_ILi8EEEEEENS2_ILi2EEENS2_ILi1EEEEEEEEDaRKT_RKT0_ENKUlRKT_RKT0_E_clIiS8_EEDaSJ_SM_) ;  /* 0xffffcdf000007944 */ /* 0x002fea0003c3ffff */
[----:B------:R1:W-:Y:S01]  /*11950*/  STL [R1+0x758], R6 ;  /* 0x0007580601007387 */ /* 0x0003e20000100800 */
[----:B------:R-:W-:-:S02]  /*11960*/  MOV R2, R25 ;  /* 0x0000001900027202 */ /* 0x000fc40000000f00 */
[----:B------:R-:W-:Y:S02]  /*11970*/  MOV R72, 0x11990 ;  /* 0x0001199000487802 */ /* 0x000fe40000000f00 */
[----:B-1----:R-:W-:Y:S05]  /*11980*/  CALL.REL.NOINC `($_ZN7cutlass13device_kernelIN5flash19enable_sm80_to_sm89INS1_16FlashAttnBwdSm80INS1_25CollectiveMainloopBwdSm80ILi2ELi2EN4cute5tupleIJNS5_1CILi128EEES8_NS7_ILi64EEEEEENS_10bfloat16_tEfNS_4arch4Sm80ELb0ELb0ELb1ELb0ELb0ELb0ELb0ELb0ELi2ELi4ELi4ELi4ELb0EEENS1_24CollectiveEpilogueBwdGQAISA_fSD_Li256ELb0ELb0EEENS1_19SingleTileSchedulerILb0ELb0ELb0ELi128EEEEEEEEEvNT_6ParamsE$_ZZN4cute9transformINS_5tupleIJiiNS_1CILi0EEEEEENS1_IJNS1_IJNS2_ILi4EEENS2_ILi8EEEEEENS2_ILi2EEENS2_ILi1EEEEEEZNS_7idx2crdIS4_SA_EEDaRKT_RKT0_EUlRKT_RKT0_E_EEDaSE_SH_OT1_ENKUlDpSK_E_clIJNS1_IJiiEEEiS3_EEEDaSR_) ;  /* 0xffffd4b000007944 */ /* 0x002fea0003c3ffff */
[----:B------:R-:W-:Y:S02]  /*11990*/  MOV R6, 0x119b0 ;  /* 0x000119b000067802 */ /* 0x000fe40000000f00 */
[----:B--2--5:R-:W-:Y:S05]  /*119a0*/  CALL.REL.NOINC `($_ZN7cutlass13device_kernelIN5flash19enable_sm80_to_sm89INS1_16FlashAttnBwdSm80INS1_25CollectiveMainloopBwdSm80ILi2ELi2EN4cute5tupleIJNS5_1CILi128EEES8_NS7_ILi64EEEEEENS_10bfloat16_tEfNS_4arch4Sm80ELb0ELb0ELb1ELb0ELb0ELb0ELb0ELb0ELi2ELi4ELi4ELi4ELb0EEENS1_24CollectiveEpilogueBwdGQAISA_fSD_Li256ELb0ELb0EEENS1_19SingleTileSchedulerILb0ELb0ELb0ELi128EEEEEEEEEvNT_6ParamsE$_ZZN4cute13to_mixed_bitsINS_5tupleIJNS1_IJNS_1CILi4EEENS2_ILi8EEEEEENS2_ILi2EEENS2_ILi1EEEEEENS1_IJNS1_IJNS2_ILi0EEENS2_ILi64EEEEEES9_S9_EEENS1_IJNS1_IJiiEEEiS9_EEEEEDaRKT_RKT0_RKT1_ENKUlRKT_RKT0_RKT1_E_clIS5_SB_SD_EEDaSQ_ST_SW_) ;  /* 0xffff963000007944 */ /* 0x024fea0003c3ffff */
[----:B------:R-:W-:Y:S02]  /*119b0*/  MOV R2, 0x119d0 ;  /* 0x000119d000027802 */ /* 0x000fe40000000f00 */
[----:B------:R-:W-:Y:S05]  /*119c0*/  CALL.REL.NOINC `($_ZN7cutlass13device_kernelIN5flash19enable_sm80_to_sm89INS1_16FlashAttnBwdSm80INS1_25CollectiveMainloopBwdSm80ILi2ELi2EN4cute5tupleIJNS5_1CILi128EEES8_NS7_ILi64EEEEEENS_10bfloat16_tEfNS_4arch4Sm80ELb0ELb0ELb1ELb0ELb0ELb0ELb0ELb0ELi2ELi4ELi4ELi4ELb0EEENS1_24CollectiveEpilogueBwdGQAISA_fSD_Li256ELb0ELb0EEENS1_19SingleTileSchedulerILb0ELb0ELb0ELi128EEEEEEEEEvNT_6ParamsE$_ZZN4cute13to_mixed_bitsINS_5tupleIJNS1_IJNS_1CILi4EEENS2_ILi8EEEEEENS2_ILi2EEENS2_ILi1EEEEEENS1_IJNS1_IJNS2_ILi0EEENS2_ILi64EEEEEES9_S9_EEENS1_IJNS1_IJiiEEEiS9_EEEEEDaRKT_RKT0_RKT1_ENKUlDpRKT_E_clIJNS_9MixedBitsILj0ELj448EEENS2_ILj0EEESW_EEEDaSR_) ;  /* 0xffff95e000007944 */ /* 0x000fea0003c3ffff */
        /* <DEDUP_REMOVED lines=52> */
[----:B------:R-:W-:Y:S01]  /*11d10*/  IMAD.MOV.U32 R8, RZ, RZ, R2 ;  /* 0x000000ffff087224 */ /* 0x000fe200078e0002 */
[----:B------:R-:W-:Y:S01]  /*11d20*/  MOV R2, R24 ;  /* 0x0000001800027202 */ /* 0x000fe20000000f00 */
[----:B------:R-:W-:Y:S01]  /*11d30*/  IMAD.MOV.U32 R10, RZ, RZ, R52 ;  /* 0x000000ffff0a7224 */ /* 0x000fe200078e0034 */
[----:B------:R-:W-:-:S02]  /*11d40*/  MOV R7, R45 ;  /* 0x0000002d00077202 */ /* 0x000fc40000000f00 */
[----:B------:R-:W-:Y:S01]  /*11d50*/  MOV R6, 0x11d80 ;  /* 0x00011d8000067802 */ /* 0x000fe20000000f00 */
[----:B--2---:R1:W-:Y:S04]  /*11d60*/  STL.64 [R1+0x788], R4 ;  /* 0x0007880401007387 */ /* 0x0043e80000100a00 */
[----:B-1----:R-:W-:Y:S05]  /*11d70*/  CALL.REL.NOINC `($_ZN7cutlass13device_kernelIN5flash19enable_sm80_to_sm89INS1_16FlashAttnBwdSm80INS1_25CollectiveMainloopBwdSm80ILi2ELi2EN4cute5tupleIJNS5_1CILi128EEES8_NS7_ILi64EEEEEENS_10bfloat16_tEfNS_4arch4Sm80ELb0ELb0ELb1ELb0ELb0ELb0ELb0ELb0ELi2ELi4ELi4ELi4ELb0EEENS1_24CollectiveEpilogueBwdGQAISA_fSD_Li256ELb0ELb0EEENS1_19SingleTileSchedulerILb0ELb0ELb0ELi128EEEEEEEEEvNT_6ParamsE$_ZN4cute3eso3ESOILb0ELb0EJiiiNS_1CILi72EEENS2_ILi512EEEEEC2ERKiS7_S7_RKS3_RKS4_) ;  /* 0xffff466000007944 */ /* 0x002fea0003c3ffff */
        /* <DEDUP_REMOVED lines=16> */
[----:B------:R-:W-:Y:S02]  /*11e80*/  MOV R53, R47 ;  /* 0x0000002f00357202 */ /* 0x000fe40000000f00 */
[----:B------:R-:W-:Y:S01]  /*11e90*/  MOV R8, 0x11ef0 ;  /* 0x00011ef000087802 */ /* 0x000fe20000000f00 */
[----:B------:R1:W-:Y:S01]  /*11ea0*/  STL.U8 [R1+0x11e0], RZ ;  /* 0x0011e0ff01007387 */ /* 0x0003e20000100000 */
[----:B--2---:R-:W-:-:S03]  /*11eb0*/  IMAD.MOV.U32 R2, RZ, RZ, R5 ;  /* 0x000000ffff027224 */ /* 0x004fc600078e0005 */
[----:B------:R1:W-:Y:S04]  /*11ec0*/  STL [R1+0x77c], R4 ;  /* 0x00077c0401007387 */ /* 0x0003e80000100800 */
[----:B---3--:R1:W-:Y:S02]  /*11ed0*/  STL.64 [R1+0x780], R2 ;  /* 0x0007800201007387 */ /* 0x0083e40000100a00 */
[----:B-1----:R-:W-:Y:S05]  /*11ee0*/  CALL.REL.NOINC `($_ZN7cutlass13device_kernelIN5flash19enable_sm80_to_sm89INS1_16FlashAttnBwdSm80INS1_25CollectiveMainloopBwdSm80ILi2ELi2EN4cute5tupleIJNS5_1CILi128EEES8_NS7_ILi64EEEEEENS_10bfloat16_tEfNS_4arch4Sm80ELb0ELb0ELb1ELb0ELb0ELb0ELb0ELb0ELi2ELi4ELi4ELi4ELb0EEENS1_24CollectiveEpilogueBwdGQAISA_fSD_Li256ELb0ELb0EEENS1_19SingleTileSchedulerILb0ELb0ELb0ELi128EEEEEEEEEvNT_6ParamsE$_ZZN4cute6detail16composition_implINS_5tupleIJNS_1CILi8EEENS3_ILi2EEES5_S5_S4_S5_EEENS2_IJNS3_ILi1EEEiiiNS3_ILi72EEENS3_ILi512EEEEEENS2_IJNS2_IJS5_S5_EEES4_NS3_ILi4EEEEEENS2_IJNS2_IJS7_S4_EEENS3_ILi1024EEENS3_ILi16EEEEEEEEDaRKT_RKT0_RKT1_RKT2_ENKUlRKT_RKT0_E_clISB_SE_EEDaSW_SZ_) ;  /* 0xffffa92000007944 */ /* 0x002fea0003c3ffff */
[----:B------:R-:W-:Y:S01]  /*11ef0*/  IMAD.MOV.U32 R53, RZ, RZ, R47 ;  /* 0x000000ffff357224 */ /* 0x000fe200078e002f */
[----:B------:R-:W-:Y:S01]  /*11f00*/  MOV R47, R46 ;  /* 0x0000002e002f7202 */ /* 0x000fe20000000f00 */
[----:B------:R-:W-:Y:S01]  /*11f10*/  IMAD.MOV.U32 R2, RZ, RZ, R16 ;  /* 0x000000ffff027224 */ /* 0x000fe200078e0010 */
[----:B------:R-:W-:Y:S02]  /*11f20*/  MOV R16, 0x11f40 ;  /* 0x00011f4000107802 */ /* 0x000fe40000000f00 */
[----:B--2--5:R-:W-:Y:S05]  /*11f30*/  CALL.REL.NOINC `($_ZN7cutlass13device_kernelIN5flash19enable_sm80_to_sm89INS1_16FlashAttnBwdSm80INS1_25CollectiveMainloopBwdSm80ILi2ELi2EN4cute5tupleIJNS5_1CILi128EEES8_NS7_ILi64EEEEEENS_10bfloat16_tEfNS_4arch4Sm80ELb0ELb0ELb1ELb0ELb0ELb0ELb0ELb0ELi2ELi4ELi4ELi4ELb0EEENS1_24CollectiveEpilogueBwdGQAISA_fSD_Li256ELb0ELb0EEENS1_19SingleTileSchedulerILb0ELb0ELb0ELi128EEEEEEEEEvNT_6ParamsE$_ZZN4cute6detail16composition_implINS_5tupleIJNS_1CILi8EEENS3_ILi2EEES5_S5_S4_S5_EEENS2_IJNS3_ILi1EEEiiiNS3_ILi72EEENS3_ILi512EEEEEENS2_IJNS2_IJS5_S5_EEES4_NS3_ILi4EEEEEENS2_IJNS2_IJS7_S4_EEENS3_ILi1024EEENS3_ILi16EEEEEEEEDaRKT_RKT0_RKT1_RKT2_ENKUlRKT_RKT0_E_clISC_SG_EEDaSW_SZ_) ;  /* 0xffffa9b000007944 */ /* 0x024fea0003c3ffff */
[----:B-----5:R2:W-:Y:S01]  /*11f40*/  STL.64 [R1+0x770], R2 ;  /* 0x0007700201007387 */ /* 0x0205e20000100a00 */
[----:B------:R-:W-:-:S03]  /*11f50*/  MOV R4, 0x11f70 ;  /* 0x00011f7000047802 */ /* 0x000fc60000000f00 */
[----:B-12---:R-:W-:Y:S05]  /*11f60*/  CALL.REL.NOINC `($_ZN7cutlass13device_kernelIN5flash19enable_sm80_to_sm89INS1_16FlashAttnBwdSm80INS1_25CollectiveMainloopBwdSm80ILi2ELi2EN4cute5tupleIJNS5_1CILi128EEES8_NS7_ILi64EEEEEENS_10bfloat16_tEfNS_4arch4Sm80ELb0ELb0ELb1ELb0ELb0ELb0ELb0ELb0ELi2ELi4ELi4ELi4ELb0EEENS1_24CollectiveEpilogueBwdGQAISA_fSD_Li256ELb0ELb0EEENS1_19SingleTileSchedulerILb0ELb0ELb0ELi128EEEEEEEEEvNT_6ParamsE$_ZN4cute3eso3ESOILb0ELb0EJNS_5tupleIJNS_1CILi1EEEiEEENS3_ILi1024EEENS2_IJiiEEEEEC2ERKS5_RKS6_RKS7_) ;  /* 0xffff336000007944 */ /* 0x006fea0003c3ffff */
[----:B------:R2:W5:Y:S04]  /*11f70*/  LDL R5, [R1+0x760] ;  /* 0x0007600001057983 */ /* 0x0005680000100800 */
[----:B-1----:R2:W5:Y:S01]  /*11f80*/  LDL.64 R2, [R1+0x758] ;  /* 0x0007580001027983 */ /* 0x0025620000100a00 */
[----:B------:R-:W-:-:S03]  /*11f90*/  MOV R6, 0x11fb0 ;  /* 0x00011fb000067802 */ /* 0x000fc60000000f00 */
[----:B--2--5:R-:W-:Y:S05]  /*11fa0*/  CALL.REL.NOINC `($_ZN7cutlass13device_kernelIN5flash19enable_sm80_to_sm89INS1_16FlashAttnBwdSm80INS1_25CollectiveMainloopBwdSm80ILi2ELi2EN4cute5tupleIJNS5_1CILi128EEES8_NS7_ILi64EEEEEENS_10bfloat16_tEfNS_4arch4Sm80ELb0ELb0ELb1ELb0ELb0ELb0ELb0ELb0ELi2ELi4ELi4ELi4ELb0EEENS1_24CollectiveEpilogueBwdGQAISA_fSD_Li256ELb0ELb0EEENS1_19SingleTileSchedulerILb0ELb0ELb0ELi128EEEEEEEEEvNT_6ParamsE$_ZN4cute5tupleIJNS0_IJNS0_IJNS_1CILi2EEES2_EEENS1_ILi8EEES3_EEENS0_IJNS0_IJNS1_ILi1EEEiEEENS1_ILi1024EEENS0_IJiiEEEEEEEEC2ERKS5_RKSA_) ;  /* 0xffff7b7000007944 */ /* 0x024fea0003c3ffff */
[----:B-1----:R1:W5:Y:S04]  /*11fb0*/  LDL R4, [R1+0x760] ;  /* 0x0007600001047983 */ /* 0x0023680000100800 */
[----:B------:R1:W5:Y:S01]  /*11fc0*/  LDL.64 R2, [R1+0x758] ;  /* 0x0007580001027983 */ /* 0x0003620000100a00 */
[----:B------:R-:W-:Y:S01]  /*11fd0*/  LEA.HI R6, R11, R11, RZ, 0x1d ;  /* 0x0000000b0b067211 */ /* 0x000fe200078fe8ff */
[----:B------:R-:W-:-:S04]  /*11fe0*/  IMAD.MOV.U32 R5, RZ, RZ, R50 ;  /* 0x000000ffff057224 */ /* 0x000fc800078e0032 */
[----:B------:R-:W-:Y:S01]  /*11ff0*/  IMAD.U32 R8, R9, 0x2, R6 ;  /* 0x0000000209087824 */ /* 0x000fe200078e0006 */
[----:B------:R-:W-:-:S04]  /*12000*/  MOV R6, 0x12030 ;  /* 0x0001203000067802 */ /* 0x000fc80000000f00 */
[----:B------:R1:W-:Y:S03]  /*12010*/  STL [R1+0x11e4], R8 ;  /* 0x0011e40801007387 */ /* 0x0003e60000100800 */
[----:B-1---5:R-:W-:Y:S05]  /*12020*/  CALL.REL.NOINC `($_ZN7cutlass13device_kernelIN5flash19enable_sm80_to_sm89INS1_16FlashAttnBwdSm80INS1_25CollectiveMainloopBwdSm80ILi2ELi2EN4cute5tupleIJNS5_1CILi128EEES8_NS7_ILi64EEEEEENS_10bfloat16_tEfNS_4arch4Sm80ELb0ELb0ELb1ELb0ELb0ELb0ELb0ELb0ELi2ELi4ELi4ELi4ELb0EEENS1_24CollectiveEpilogueBwdGQAISA_fSD_Li256ELb0ELb0EEENS1_19SingleTileSchedulerILb0ELb0ELb0ELi128EEEEEEEEEvNT_6ParamsE$_ZN4cute3eso3ESOILb0ELb0EJNS_6LayoutINS_5tupleIJNS3_IJNS_1CILi2EEES5_EEENS4_ILi8EEES6_EEENS3_IJNS3_IJNS4_ILi1EEEiEEENS4_ILi1024EEENS3_IJiiEEEEEEEEjEEC2ERKSE_RKj) ;  /* 0xffff35b000007944 */ /* 0x022fea0003c3ffff */
[----:B------:R-:W2:Y:S04]  /*12030*/  LDL.64 R16, [R1+0x760] ;  /* 0x0007600001107983 */ /* 0x000ea80000100a00 */
[----:B-1----:R1:W5:Y:S01]  /*12040*/  LDL.64 R4, [R1+0x758] ;  /* 0x0007580001047983 */ /* 0x0023620000100a00 */
[----:B------:R-:W-:Y:S02]  /*12050*/  MOV R9, R25 ;  /* 0x0000001900097202 */ /* 0x000fe40000000f00 */
[----:B------:R-:W-:Y:S01]  /*12060*/  MOV R8, 0x12090 ;  /* 0x0001209000087802 */ /* 0x000fe20000000f00 */
[----:B--2---:R-:W-:-:S04]  /*12070*/  IMAD.WIDE.U32 R2, R17, 0x2, R60 ;  /* 0x0000000211027825 */ /* 0x004fc800078e003c */
[----:B-1---5:R-:W-:Y:S05]  /*12080*/  CALL.REL.NOINC `($_ZN7cutlass13device_kernelIN5flash19enable_sm80_to_sm89INS1_16FlashAttnBwdSm80INS1_25CollectiveMainloopBwdSm80ILi2ELi2EN4cute5tupleIJNS5_1CILi128EEES8_NS7_ILi64EEEEEENS_10bfloat16_tEfNS_4arch4Sm80ELb0ELb0ELb1ELb0ELb0ELb0ELb0ELb0ELi2ELi4ELi4ELi4ELb0EEENS1_24CollectiveEpilogueBwdGQAISA_fSD_Li256ELb0ELb0EEENS1_19SingleTileSchedulerILb0ELb0ELb0ELi128EEEEEEEEEvNT_6ParamsE$_ZN4cute8smem_ptrIPN7cutlass10bfloat16_tEECI1NS_12iter_adaptorIS3_S4_EEES3_) ;  /* 0xffff834000007944 */ /* 0x022fea0003c3ffff */
[----:B-1----:R-:W2:Y:S01]  /*12090*/  LDL.64 R2, [R1+0x758] ;  /* 0x0007580001027983 */ /* 0x002ea20000100a00 */
[----:B------:R-:W-:-:S03]  /*120a0*/  MOV R6, 0x120d0 ;  /* 0x000120d000067802 */ /* 0x000fc60000000f00 */
[----:B--2---:R1:W-:Y:S04]  /*120b0*/  STL.64 [R1+0x770], R2 ;  /* 0x0007700201007387 */ /* 0x0043e80000100a00 */
[----:B-1----:R-:W-:Y:S05]  /*120c0*/  CALL.REL.NOINC `($_ZN7cutlass13device_kernelIN5flash19enable_sm80_to_sm89INS1_16FlashAttnBwdSm80INS1_25CollectiveMainloopBwdSm80ILi2ELi2EN4cute5tupleIJNS5_1CILi128EEES8_NS7_ILi64EEEEEENS_10bfloat16_tEfNS_4arch4Sm80ELb0ELb0ELb1ELb0ELb0ELb0ELb0ELb0ELi2ELi4ELi4ELi4ELb0EEENS1_24CollectiveEpilogueBwdGQAISA_fSD_Li256ELb0ELb0EEENS1_19SingleTileSchedulerILb0ELb0ELb0ELi128EEEEEEEEEvNT_6ParamsE$_ZN4cute3eso3ESOILb0ELb0EJNS_6LayoutINS_5tupleIJNS3_IJNS_1CILi2EEES5_EEENS4_ILi8EEES6_EEENS3_IJNS3_IJNS4_ILi1EEEiEEENS4_ILi1024EEENS3_IJiiEEEEEEEENS_10ViewEngineINS_8smem_ptrIPN7cutlass10bfloat16_tEEEEEEEC2ERKSE_RKSL_) ;  /* 0xffff349000007944 */ /* 0x002fea0003c3ffff */
[----:B-1----:R1:W5:Y:S04]  /*120d0*/  LDL R5, [R1+0x75c] ;  /* 0x00075c0001057983 */ /* 0x0023680000100800 */
[----:B------:R1:W5:Y:S01]  /*120e0*/  LDL R3, [R1+0x760] ;  /* 0x0007600001037983 */ /* 0x0003620000100800 */
[----:B------:R-:W-:-:S03]  /*120f0*/  MOV R4, 0x12110 ;  /* 0x0001211000047802 */ /* 0x000fc60000000f00 */
[----:B-1---5:R-:W-:Y:S05]  /*12100*/  CALL.REL.NOINC `($_ZN7cutlass13device_kernelIN5flash19enable_sm80_to_sm89INS1_16FlashAttnBwdSm80INS1_25CollectiveMainloopBwdSm80ILi2ELi2EN4cute5tupleIJNS5_1CILi128EEES8_NS7_ILi64EEEEEENS_10bfloat16_tEfNS_4arch4Sm80ELb0ELb0ELb1ELb0ELb0ELb0ELb0ELb0ELi2ELi4ELi4ELi4ELb0EEENS1_24CollectiveEpilogueBwdGQAISA_fSD_Li256ELb0ELb0EEENS1_19SingleTileSchedulerILb0ELb0ELb0ELi128EEEEEEEEEvNT_6ParamsE$_ZZN4cute4takeILi1ELi3ENS_5tupleIJNS1_IJNS_1CILi1EEEiEEENS2_ILi1024EEENS1_IJiiEEEEEEEEDaRKT1_ENKUlDpRKT_E_clIJS5_S6_EEEDaSE_) ;  /* 0xffff991000007944 */ /* 0x022fea0003c3ffff */
[----:B------:R-:W-:Y:S02]  /*12110*/  MOV R4, 0x12130 ;  /* 0x0001213000047802 */ /* 0x000fe40000000f00 */
[----:B-1---5:R-:W-:Y:S05]  /*12120*/  CALL.REL.NOINC `($_ZN7cutlass13device_kernelIN5flash19enable_sm80_to_sm89INS1_16FlashAttnBwdSm80INS1_25CollectiveMainloopBwdSm80ILi2ELi2EN4cute5tupleIJNS5_1CILi128EEES8_NS7_ILi64EEEEEENS_10bfloat16_tEfNS_4arch4Sm80ELb0ELb0ELb1ELb0ELb0ELb0ELb0ELb0ELi2ELi4ELi4ELi4ELb0EEENS1_24CollectiveEpilogueBwdGQAISA_fSD_Li256ELb0ELb0EEENS1_19SingleTileSchedulerILb0ELb0ELb0ELi128EEEEEEEEEvNT_6ParamsE$_ZZN4cute16flatten_to_tupleINS_5tupleIJNS_1CILi1024EEENS1_IJiiEEEEEEEEDaRKT_ENKUlRKT_E_clIS4_EEDaSB_) ;  /* 0xffff94f000007944 */ /* 0x022fea0003c3ffff */
[----:B------:R1:W-:Y:S01]  /*12130*/  STL.64 [R1+0x758], R2 ;  /* 0x0007580201007387 */ /* 0x0003e20000100a00 */
[----:B------:R-:W-:Y:S02]  /*12140*/  MOV R60, R25 ;  /* 0x00000019003c7202 */ /* 0x000fe40000000f00 */
[----:B------:R-:W-:Y:S02]  /*12150*/  MOV R4, 0x12170 ;  /* 0x0001217000047802 */ /* 0x000fe40000000f00 */
[----:B-1----:R-:W-:Y:S05]  /*12160*/  CALL.REL.NOINC `($_ZN7cutlass13device_kernelIN5flash19enable_sm80_to_sm89INS1_16FlashAttnBwdSm80INS1_25CollectiveMainloopBwdSm80ILi2ELi2EN4cute5tupleIJNS5_1CILi128EEES8_NS7_ILi64EEEEEENS_10bfloat16_tEfNS_4arch4Sm80ELb0ELb0ELb1ELb0ELb0ELb0ELb0ELb0ELi2ELi4ELi4ELi4ELb0EEENS1_24CollectiveEpilogueBwdGQAISA_fSD_Li256ELb0ELb0EEENS1_19SingleTileSchedulerILb0ELb0ELb0ELi128EEEEEEEEEvNT_6ParamsE$_ZZN4cute12filter_tupleINS_5tupleIJNS_1CILi1024EEENS1_IJiiEEEEEEZNS_16flatten_to_tupleIS5_EEDaRKT_EUlRKT_E_EEDaS9_OT0_ENKUlDpSC_E_clIJNS1_IJS3_EEES4_EEEDaSG_) ;  /* 0xffff89f000007944 */ /* 0x002fea0003c3ffff */
        /* <DEDUP_REMOVED lines=22> */
[----:B--2--5:R-:W-:Y:S05]  /*122d0*/  CALL.REL.NOINC `($_ZN7cutlass13device_kernelIN5flash19enable_sm80_to_sm89INS1_16FlashAttnBwdSm80INS1_25CollectiveMainloopBwdSm80ILi2ELi2EN4cute5tupleIJNS5_1CILi128EEES8_NS7_ILi64EEEEEENS_10bfloat16_tEfNS_4arch4Sm80ELb0ELb0ELb1ELb0ELb0ELb0ELb0ELb0ELi2ELi4ELi4ELi4ELb0EEENS1_24CollectiveEpilogueBwdGQAISA_fSD_Li256ELb0ELb0EEENS1_19SingleTileSchedulerILb0ELb0ELb0ELi128EEEEEEEEEvNT_6ParamsE$_ZN4cute3eso3ESOILb1ELb0EJNS_10UnderscoreES2_S2_iEEC2ERKS2_S5_S5_RKi) ;  /* 0xffff45d000007944 */ /* 0x024fea0003c3ffff */
[----:B------:R-:W-:Y:S01]  /*122e0*/  ULDC.64 UR4, c[0x0][0x118] ;  /* 0x0000460000047ab9 */ /* 0x000fe20000000a00 */
[----:B------:R2:W5:Y:S04]  /*122f0*/  LDL R7, [R1+0x758] ;  /* 0x0007580001077983 */ /* 0x0005680000100800 */
[----:B------:R2:W5:Y:S04]  /*12300*/  LD.E R5, [R10.64] ;  /* 0x000000040a057980 */ /* 0x000568000c101900 */
[----:B-1----:R2:W5:Y:S01]  /*12310*/  LD.E R3, [R10.64+0x4] ;  /* 0x000004040a037980 */ /* 0x002562000c101900 */
[----:B------:R-:W-:-:S03]  /*12320*/  MOV R4, 0x12340 ;  /* 0x0001234000047802 */ /* 0x000fc60000000f00 */
[----:B--2--5:R-:W-:Y:S05]  /*12330*/  CALL.REL.NOINC `($_ZN7cutlass13device_kernelIN5flash19enable_sm80_to_sm89INS1_16FlashAttnBwdSm80INS1_25CollectiveMainloopBwdSm80ILi2ELi2EN4cute5tupleIJNS5_1CILi128EEES8_NS7_ILi64EEEEEENS_10bfloat16_tEfNS_4arch4Sm80ELb0ELb0ELb1ELb0ELb0ELb0ELb0ELb0ELi2ELi4ELi4ELi4ELb0EEENS1_24CollectiveEpilogueBwdGQAISA_fSD_Li256ELb0ELb0EEENS1_19SingleTileSchedulerILb0ELb0ELb0ELi128EEEEEEEEEvNT_6ParamsE$_ZZN4cute5sliceINS_5tupleIJNS_10UnderscoreES2_S2_iEEENS1_IJNS1_IJNS_1CILi1EEENS4_ILi0EEEEEENS4_ILi4096EEENS1_IJiiEEENS1_IJS6_NS4_ILi8192EEEEEEEEEEEDaRKT_RKT0_ENKUlRKT_RKT0_E_clIS2_S9_EEDaSL_SO_) ;  /* 0xffff98a000007944 */ /* 0x024fea0003c3ffff */
[----:B-----5:R2:W-:Y:S01]  /*12340*/  STL.64 [R1+0x758], R2 ;  /* 0x0007580201007387 */ /* 0x0205e20000100a00 */
[----:B------:R-:W-:-:S02]  /*12350*/  MOV R60, R25 ;  /* 0x00000019003c7202 */ /* 0x000fc40000000f00 */
[----:B------:R-:W-:Y:S02]  /*12360*/  MOV R4, 0x12380 ;  /* 0x0001238000047802 */ /* 0x000fe40000000f00 */
[----:B-12---:R-:W-:Y:S05]  /*12370*/  CALL.REL.NOINC `($_ZN7cutlass13device_kernelIN5flash19enable_sm80_to_sm89INS1_16FlashAttnBwdSm80INS1_25CollectiveMainloopBwdSm80ILi2ELi2EN4cute5tupleIJNS5_1CILi128EEES8_NS7_ILi64EEEEEENS_10bfloat16_tEfNS_4arch4Sm80ELb0ELb0ELb1ELb0ELb0ELb0ELb0ELb0ELi2ELi4ELi4ELi4ELb0EEENS1_24CollectiveEpilogueBwdGQAISA_fSD_Li256ELb0ELb0EEENS1_19SingleTileSchedulerILb0ELb0ELb0ELi128EEEEEEEEEvNT_6ParamsE$_ZZN4cute12filter_tupleINS_5tupleIJNS_10UnderscoreES2_S2_iEEENS1_IJNS1_IJNS_1CILi1EEENS4_ILi0EEEEEENS4_ILi4096EEENS1_IJiiEEENS1_IJS6_NS4_ILi8192EEEEEEEEEZNS_5sliceIS3_SC_EEDaRKT_RKT0_EUlRKT_RKT0_E_EEDaSG_SJ_OT1_ENKUlDpSM_E_clIJNS1_IJS7_EEENS1_IJS8_EEENS1_IJS9_EEENS1_IJEEEEEEDaST_) ;  /* 0xffff84f000007944 */ /* 0x006fea0003c3ffff */
[----:B-----5:R-:W-:Y:S02]  /*12380*/  MOV R8, R3 ;  /* 0x0000000300087202 */ /* 0x020fe40000000f00 */
[----:B------:R-:W-:Y:S02]  /*12390*/  MOV R4, 0x123b0 ;  /* 0x000123b000047802 */ /* 0x000fe40000000f00 */
[----:B-1----:R-:W-:Y:S05]  /*123a0*/  CALL.REL.NOINC `($_ZN7cutlass13device_kernelIN5flash19enable_sm80_to_sm89INS1_16FlashAttnBwdSm80INS1_25CollectiveMainloopBwdSm80ILi2ELi2EN4cute5tupleIJNS5_1CILi128EEES8_NS7_ILi64EEEEEENS_10bfloat16_tEfNS_4arch4Sm80ELb0ELb0ELb1ELb0ELb0ELb0ELb0ELb0ELi2ELi4ELi4ELi4ELb0EEENS1_24CollectiveEpilogueBwdGQAISA_fSD_Li256ELb0ELb0EEENS1_19SingleTileSchedulerILb0ELb0ELb0ELi128EEEEEEEEEvNT_6ParamsE$_ZN4cute5tupleIJNS0_IJNS0_IJNS_1CILi8EEENS1_ILi1EEEEEENS1_ILi2EEENS0_IJS5_S5_EEEEEENS0_IJNS0_IJS3_NS1_ILi0EEEEEENS1_ILi4096EEENS0_IJiiEEEEEEEEC2ERKS7_RKSC_) ;  /* 0xffff794000007944 */ /* 0x002fea0003c3ffff */
[----:B-1----:R1:W5:Y:S01]  /*123b0*/  LDL.64 R2, [R1+0x758] ;  /* 0x0007580001027983 */ /* 0x0023620000100a00 */
[----:B------:R-:W-:Y:S02]  /*123c0*/  SHF.L.U32 R4, R7, 0xd, RZ ;  /* 0x0000000d07047819 */ /* 0x000fe400000006ff */
[----:B------:R-:W-:-:S03]  /*123d0*/  MOV R6, 0x12400 ;  /* 0x0001240000067802 */ /* 0x000fc60000000f00 */
[----:B------:R1:W-:Y:S04]  /*123e0*/  STL [R1+0x770], R4 ;  /* 0x0007700401007387 */ /* 0x0003e80000100800 */
[----:B-1---5:R-:W-:Y:S05]  /*123f0*/  CALL.REL.NOINC `($_ZN7cutlass13device_kernelIN5flash19enable_sm80_to_sm89INS1_16FlashAttnBwdSm80INS1_25CollectiveMainloopBwdSm80ILi2ELi2EN4cute5tupleIJNS5_1CILi128EEES8_NS7_ILi64EEEEEENS_10bfloat16_tEfNS_4arch4Sm80ELb0ELb0ELb1ELb0ELb0ELb0ELb0ELb0ELi2ELi4ELi4ELi4ELb0EEENS1_24CollectiveEpilogueBwdGQAISA_fSD_Li256ELb0ELb0EEENS1_19SingleTileSchedulerILb0ELb0ELb0ELi128EEEEEEEEEvNT_6ParamsE$_ZN4cute3eso3ESOILb0ELb0EJNS_6LayoutINS_5tupleIJNS3_IJNS_1CILi8EEENS4_ILi1EEEEEENS4_ILi2EEENS3_IJS8_S8_EEEEEENS3_IJNS3_IJS6_NS4_ILi0EEEEEENS4_ILi4096EEENS3_IJiiEEEEEEEEiEEC2ERKSG_RKi) ;  /* 0xffff37a000007944 */ /* 0x022fea0003c3ffff */
[----:B------:R-:W-:Y:S01]  /*12400*/  ULDC.64 UR4, c[0x0][0x118] ;  /* 0x0000460000047ab9 */ /* 0x000fe20000000a00 */
[----:B-1----:R-:W2:Y:S04]  /*12410*/  LDL R2, [R1+0x760] ;  /* 0x0007600001027983 */ /* 0x002ea80000100800 */
[----:B------:R-:W2:Y:S04]  /*12420*/  LD.E.64 R10, [R10.64+0x8] ;  /* 0x000008040a0a7980 */ /* 0x000ea8000c101b00 */
[----:B------:R1:W5:Y:S01]  /*12430*/  LDL.64 R4, [R1+0x758] ;  /* 0x0007580001047983 */ /* 0x0003620000100a00 */
[----:B------:R-:W-:-:S02]  /*12440*/  MOV R9, R25 ;  /* 0x0000001900097202 */ /* 0x000fc40000000f00 */
[----:B------:R-:W-:Y:S01]  /*12450*/  MOV R8, 0x12480 ;  /* 0x0001248000087802 */ /* 0x000fe20000000f00 */
[----:B--2---:R-:W-:-:S04]  /*12460*/  IMAD.WIDE R2, R2, 0x2, R10 ;  /* 0x0000000202027825 */ /* 0x004fc800078e020a */
[----:B-1---5:R-:W-:Y:S05]  /*12470*/  CALL.REL.NOINC `($_ZN7cutlass13device_kernelIN5flash19enable_sm80_to_sm89INS1_16FlashAttnBwdSm80INS1_25CollectiveMainloopBwdSm80ILi2ELi2EN4cute5tupleIJNS5_1CILi128EEES8_NS7_ILi64EEEEEENS_10bfloat16_tEfNS_4arch4Sm80ELb0ELb0ELb1ELb0ELb0ELb0ELb0ELb0ELi2ELi4ELi4ELi4ELb0EEENS1_24CollectiveEpilogueBwdGQAISA_fSD_Li256ELb0ELb0EEENS1_19SingleTileSchedulerILb0ELb0ELb0ELi128EEEEEEEEEvNT_6ParamsE$_ZN4cute8smem_ptrIPN7cutlass10bfloat16_tEECI1NS_12iter_adaptorIS3_S4_EEES3_) ;  /* 0xffff7f5000007944 */ /* 0x022fea0003c3ffff */
[----:B-1----:R-:W2:Y:S01]  /*12480*/  LDL.64 R2, [R1+0x758] ;  /* 0x0007580001027983 */ /* 0x002ea20000100a00 */
[----:B------:R-:W-:-:S03]  /*12490*/  MOV R6, 0x124c0 ;  /* 0x000124c000067802 */ /* 0x000fc60000000f00 */
[----:B--2---:R1:W-:Y:S04]  /*124a0*/  STL.64 [R1+0x770], R2 ;  /* 0x0007700201007387 */ /* 0x0043e80000100a00 */
[----:B-1----:R-:W-:Y:S05]  /*124b0*/  CALL.REL.NOINC `($_ZN7cutlass13device_kernelIN5flash19enable_sm80_to_sm89INS1_16FlashAttnBwdSm80INS1_25CollectiveMainloopBwdSm80ILi2ELi2EN4cute5tupleIJNS5_1CILi128EEES8_NS7_ILi64EEEEEENS_10bfloat16_tEfNS_4arch4Sm80ELb0ELb0ELb1ELb0ELb0ELb0ELb0ELb0ELi2ELi4ELi4ELi4ELb0EEENS1_24CollectiveEpilogueBwdGQAISA_fSD_Li256ELb0ELb0EEENS1_19SingleTileSchedulerILb0ELb0ELb0ELi128EEEEEEEEEvNT_6ParamsE$_ZN4cute3eso3ESOILb0ELb0EJNS_6LayoutINS_5tupleIJNS3_IJNS_1CILi8EEENS4_ILi1EEEEEENS4_ILi2EEENS3_IJS8_S8_EEEEEENS3_IJNS3_IJS6_NS4_ILi0EEEEEENS4_ILi4096EEENS3_IJiiEEEEEEEENS_10ViewEngineINS_8smem_ptrIPN7cutlass10bfloat16_tEEEEEEEC2ERKSG_RKSN_) ;  /* 0xffff367000007944 */ /* 0x002fea0003c3ffff */
[----:B------:R2:W5:Y:S04]  /*124c0*/  LDL.64 R56, [R1+0x760] ;  /* 0x0007600001387983 */ /* 0x0005680000100a00 */
[----:B------:R2:W5:Y:S04]  /*124d0*/  LDL.64 R54, [R26+0x30] ;  /* 0x000030001a367983 */ /* 0x0005680000100a00 */
[----:B------:R2:W5:Y:S01]  /*124e0*/  LDL.64 R46, [R1+0x758] ;  /* 0x00075800012e7983 */ /* 0x0005620000100a00 */
[----:B------:R-:W-:Y:S01]  /*124f0*/  IMAD.MOV.U32 R6, RZ, RZ, R14 ;  /* 0x000000ffff067224 */ /* 0x000fe200078e000e */
[----:B-1----:R-:W-:-:S02]  /*12500*/  MOV R3, R15 ;  /* 0x0000000f00037202 */ /* 0x002fc40000000f00 */
[----:B------:R-:W-:Y:S02]  /*12510*/  MOV R4, 0x12530 ;  /* 0x0001253000047802 */ /* 0x000fe40000000f00 */
[----:B--2--5:R-:W-:Y:S05]  /*12520*/  CALL.REL.NOINC `($_ZN7cutlass13device_kernelIN5flash19enable_sm80_to_sm89INS1_16FlashAttnBwdSm80INS1_25CollectiveMainloopBwdSm80ILi2ELi2EN4cute5tupleIJNS5_1CILi128EEES8_NS7_ILi64EEEEEENS_10bfloat16_tEfNS_4arch4Sm80ELb0ELb0ELb1ELb0ELb0ELb0ELb0ELb0ELi2ELi4ELi4ELi4ELb0EEENS1_24CollectiveEpilogueBwdGQAISA_fSD_Li256ELb0ELb0EEENS1_19SingleTileSchedulerILb0ELb0ELb0ELi128EEEEEEEEEvNT_6ParamsE$_ZN4cute3eso3ESOILb1ELb0EJNS_6LayoutINS_5tupleIJNS3_IJNS_1CILi8EEENS4_ILi1EEEEEENS4_ILi2EEENS4_ILi4EEEEEENS3_IJNS3_IJS6_NS4_ILi0EEEEEES5_NS4_ILi16EEEEEEEENS_10ViewEngineIPN7cutlass10bfloat16_tEEEEEC2ERKSF_RKSK_) ;  /* 0xffff713000007944 */ /* 0x024fea0003c3ffff */
[----:B------:R2:W5:Y:S01]  /*12530*/  LDL.64 R52, [R1+0x758] ;  /* 0x0007580001347983 */ /* 0x0005620000100a00 */
[----:B-1----:R-:W-:Y:S01]  /*12540*/  IMAD.MOV.U32 R6, RZ, RZ, R12 ;  /* 0x000000ffff067224 */ /* 0x002fe200078e000c */
[----:B------:R-:W-:Y:S02]  /*12550*/  MOV R3, R13 ;  /* 0x0000000d00037202 */ /* 0x000fe40000000f00 */
[----:B------:R-:W-:Y:S02]  /*12560*/  MOV R4, 0x12580 ;  /* 0x0001258000047802 */ /* 0x000fe40000000f00 */
[----:B--2--5:R-:W-:Y:S05]  /*12570*/  CALL.REL.NOINC `($_ZN7cutlass13device_kernelIN5flash19enable_sm80_to_sm89INS1_16FlashAttnBwdSm80INS1_25CollectiveMainloopBwdSm80ILi2ELi2EN4cute5tupleIJNS5_1CILi128EEES8_NS7_ILi64EEEEEENS_10bfloat16_tEfNS_4arch4Sm80ELb0ELb0ELb1ELb0ELb0ELb0ELb0ELb0ELi2ELi4ELi4ELi4ELb0EEENS1_24CollectiveEpilogueBwdGQAISA_fSD_Li256ELb0ELb0EEENS1_19SingleTileSchedulerILb0ELb0ELb0ELi128EEEEEEEEEvNT_6ParamsE$_ZN4cute3eso3ESOILb1ELb0EJNS_6LayoutINS_5tupleIJNS3_IJNS_1CILi8EEENS4_ILi1EEEEEENS4_ILi4EEES8_EEENS3_IJNS3_IJS6_NS4_ILi0EEEEEES5_NS4_ILi32EEEEEEEENS_10ViewEngineIPN7cutlass10bfloat16_tEEEEEC2ERKSE_RKSJ_) ;  /* 0xffff733000007944 */ /* 0x024fea0003c3ffff */
[----:B------:R2:W5:Y:S01]  /*12580*/  LDL.64 R50, [R1+0x758] ;  /* 0x0007580001327983 */ /* 0x0005620000100a00 */
[----:B------:R-:W-:Y:S01]  /*12590*/  IMAD.MOV.U32 R9, RZ, RZ, R25 ;  /* 0x000000ffff097224 */ /* 0x000fe200078e0019 */
[----:B-1----:R-:W-:Y:S01]  /*125a0*/  MOV R2, R56 ;  /* 0x0000003800027202 */ /* 0x002fe20000000f00 */
[----:B------:R-:W-:Y:S01]  /*125b0*/  IMAD.MOV.U32 R3, RZ, RZ, R57 ;  /* 0x000000ffff037224 */ /* 0x000fe200078e0039 */
[----:B------:R-:W-:Y:S02]  /*125c0*/  MOV R8, 0x125e0 ;  /* 0x000125e000087802 */ /* 0x000fe40000000f00 */
[----:B--2--5:R-:W-:Y:S05]  /*125d0*/  CALL.REL.NOINC `($_ZN7cutlass13device_kernelIN5flash19enable_sm80_to_sm89INS1_16FlashAttnBwdSm80INS1_25CollectiveMainloopBwdSm80ILi2ELi2EN4cute5tupleIJNS5_1CILi128EEES8_NS7_ILi64EEEEEENS_10bfloat16_tEfNS_4arch4Sm80ELb0ELb0ELb1ELb0ELb0ELb0ELb0ELb0ELi2ELi4ELi4ELi4ELb0EEENS1_24CollectiveEpilogueBwdGQAISA_fSD_Li256ELb0ELb0EEENS1_19SingleTileSchedulerILb0ELb0ELb0ELi128EEEEEEEEEvNT_6ParamsE$_ZN4cute8smem_ptrIPN7cutlass10bfloat16_tEECI1NS_12iter_adaptorIS3_S4_EEES3_) ;  /* 0xffff7df000007944 */ /* 0x024fea0003c3ffff */
[----:B-1----:R1:W5:Y:S01]  /*125e0*/  LDL.64 R2, [R1+0x758] ;  /* 0x0007580001027983 */ /* 0x0023620000100a00 */
[----:B------:R-:W-:Y:S02]  /*125f0*/  MOV R69, R25 ;  /* 0x0000001900457202 */ /* 0x000fe40000000f00 */
[----:B------:R-:W-:-:S02]  /*12600*/  MOV R6, 0x12620 ;  /* 0x0001262000067802 */ /* 0x000fc40000000f00 */
[----:B-1---5:R-:W-:Y:S05]  /*12610*/  CALL.REL.NOINC `($_ZN7cutlass13device_kernelIN5flash19enable_sm80_to_sm89INS1_16FlashAttnBwdSm80INS1_25CollectiveMainloopBwdSm80ILi2ELi2EN4cute5tupleIJNS5_1CILi128EEES8_NS7_ILi64EEEEEENS_10bfloat16_tEfNS_4arch4Sm80ELb0ELb0ELb1ELb0ELb0ELb0ELb0ELb0ELi2ELi4ELi4ELi4ELb0EEENS1_24CollectiveEpilogueBwdGQAISA_fSD_Li256ELb0ELb0EEENS1_19SingleTileSchedulerILb0ELb0ELb0ELi128EEEEEEEEEvNT_6ParamsE$_ZN4cute3eso3ESOILb1ELb0EJNS_6LayoutINS_5tupleIJNS3_IJNS_1CILi8EEENS4_ILi1EEEEEENS4_ILi2EEEEEENS3_IJNS3_IJS6_NS4_ILi0EEEEEENS4_ILi4096EEEEEEEENS_10ViewEngineINS_8smem_ptrIPN7cutlass10bfloat16_tEEEEEEEC2ERKSE_RKSL_) ;  /* 0xffff6dd000007944 */ /* 0x022fea0003c3ffff */
[----:B-1----:R1:W5:Y:S01]  /*12620*/  LDL.64 R4, [R1+0x758] ;  /* 0x0007580001047983 */ /* 0x0023620000100a00 */
[----:B------:R-:W-:Y:S01]  /*12630*/  IMAD.MOV.U32 R69, RZ, RZ, R25 ;  /* 0x000000ffff457224 */ /* 0x000fe200078e0019 */
[----:B------:R-:W-:Y:S01]  /*12640*/  MOV R2, R52 ;  /* 0x0000003400027202 */ /* 0x000fe20000000f00 */
[----:B------:R-:W-:Y:S01]  /*12650*/  IMAD.MOV.U32 R7, RZ, RZ, R53 ;  /* 0x000000ffff077224 */ /* 0x000fe200078e0035 */
[----:B------:R-:W-:-:S02]  /*12660*/  MOV R6, 0x12680 ;  /* 0x0001268000067802 */ /* 0x000fc40000000f00 */
[----:B-1---5:R-:W-:Y:S05]  /*12670*/  CALL.REL.NOINC `($_ZN7cutlass13device_kernelIN5flash19enable_sm80_to_sm89INS1_16FlashAttnBwdSm80INS1_25CollectiveMainloopBwdSm80ILi2ELi2EN4cute5tupleIJNS5_1CILi128EEES8_NS7_ILi64EEEEEENS_10bfloat16_tEfNS_4arch4Sm80ELb0ELb0ELb1ELb0ELb0ELb0ELb0ELb0ELi2ELi4ELi4ELi4ELb0EEENS1_24CollectiveEpilogueBwdGQAISA_fSD_Li256ELb0ELb0EEENS1_19SingleTileSchedulerILb0ELb0ELb0ELi128EEEEEEEEEvNT_6ParamsE$_ZN4cute3eso3ESOILb1ELb0EJNS_6LayoutINS_5tupleIJNS3_IJNS_1CILi8EEENS4_ILi1EEEEEENS4_ILi2EEEEEENS3_IJNS3_IJS6_NS4_ILi0EEEEEES5_EEEEENS_10ViewEngineIPN7cutlass10bfloat16_tEEEEEC2ERKSD_RKSI_) ;  /* 0xffff6f0000007944 */ /* 0x022fea0003c3ffff */
[----:B-1----:R1:W5:Y:S01]  /*12680*/  LDL.64 R2, [R1+0x758] ;  /* 0x0007580001027983 */ /* 0x0023620000100a00 */
[----:B------:R-:W-:Y:S01]  /*12690*/  IMAD.MOV.U32 R7, RZ, RZ, R5 ;  /* 0x000000ffff077224 */ /* 0x000fe200078e0005 */
[----:B------:R-:W-:-:S02]  /*126a0*/  MOV R69, R25 ;  /* 0x0000001900457202 */ /* 0x000fc40000000f00 */
[----:B------:R-:W-:Y:S02]  /*126b0*/  MOV R6, 0x126d0 ;  /* 0x000126d000067802 */ /* 0x000fe40000000f00 */
[----:B-1---5:R-:W-:Y:S05]  /*126c0*/  CALL.REL.NOINC `($_ZN7cutlass13device_kernelIN5flash19enable_sm80_to_sm89INS1_16FlashAttnBwdSm80INS1_25CollectiveMainloopBwdSm80ILi2ELi2EN4cute5tupleIJNS5_1CILi128EEES8_NS7_ILi64EEEEEENS_10bfloat16_tEfNS_4arch4Sm80ELb0ELb0ELb1ELb0ELb0ELb0ELb0ELb0ELi2ELi4ELi4ELi4ELb0EEENS1_24CollectiveEpilogueBwdGQAISA_fSD_Li256ELb0ELb0EEENS1_19SingleTileSchedulerILb0ELb0ELb0ELi128EEEEEEEEEvNT_6ParamsE$_ZN4cute3eso3ESOILb1ELb0EJNS_6LayoutINS_5tupleIJNS3_IJNS_1CILi8EEENS4_ILi1EEEEEENS3_IJNS4_ILi2EEEEEEEEENS3_IJNS3_IJS6_NS4_ILi0EEEEEENS3_IJNS4_ILi4096EEEEEEEEEEENS_10ViewEngineINS_8smem_ptrIPN7cutlass10bfloat16_tEEEEEEEC2ERKSG_RKSN_) ;  /* 0xffff6af000007944 */ /* 0x022fea0003c3ffff */
[----:B-1----:R1:W5:Y:S01]  /*126d0*/  LDL.64 R4, [R1+0x758] ;  /* 0x0007580001047983 */ /* 0x0023620000100a00 */
[----:B------:R-:W-:Y:S01]  /*126e0*/  IMAD.MOV.U32 R7, RZ, RZ, R3 ;  /* 0x000000ffff077224 */ /* 0x000fe200078e0003 */
[----:B------:R-:W-:Y:S02]  /*126f0*/  MOV R69, R25 ;  /* 0x0000001900457202 */ /* 0x000fe40000000f00 */
[----:B------:R-:W-:Y:S02]  /*12700*/  MOV R6, 0x12720 ;  /* 0x0001272000067802 */ /* 0x000fe40000000f00 */
[----:B-1---5:R-:W-:Y:S05]  /*12710*/  CALL.REL.NOINC `($_ZN7cutlass13device_kernelIN5flash19enable_sm80_to_sm89INS1_16FlashAttnBwdSm80INS1_25CollectiveMainloopBwdSm80ILi2ELi2EN4cute5tupleIJNS5_1CILi128EEES8_NS7_ILi64EEEEEENS_10bfloat16_tEfNS_4arch4Sm80ELb0ELb0ELb1ELb0ELb0ELb0ELb0ELb0ELi2ELi4ELi4ELi4ELb0EEENS1_24CollectiveEpilogueBwdGQAISA_fSD_Li256ELb0ELb0EEENS1_19SingleTileSchedulerILb0ELb0ELb0ELi128EEEEEEEEEvNT_6ParamsE$_ZN4cute3eso3ESOILb1ELb0EJNS_6LayoutINS_5tupleIJNS3_IJNS_1CILi8EEENS4_ILi1EEEEEENS3_IJNS4_ILi2EEEEEEEEENS3_IJNS3_IJS6_NS4_ILi0EEEEEENS3_IJS5_EEEEEEEENS_10ViewEngineIPN7cutlass10bfloat16_tEEEEEC2ERKSF_RKSK_) ;  /* 0xffff6bb000007944 */ /* 0x022fea0003c3ffff */
[----:B-1----:R1:W5:Y:S01]  /*12720*/  LDL.64 R2, [R1+0x758] ;  /* 0x0007580001027983 */ /* 0x0023620000100a00 */
[----:B------:R-:W-:Y:S02]  /*12730*/  MOV R69, R25 ;  /* 0x0000001900457202 */ /* 0x000fe40000000f00 */
[----:B------:R-:W-:Y:S02]  /*12740*/  MOV R8, 0x12760 ;  /* 0x0001276000087802 */ /* 0x000fe40000000f00 */
[----:B-1---5:R-:W-:Y:S05]  /*12750*/  CALL.REL.NOINC `($_ZN7cutlass13device_kernelIN5flash19enable_sm80_to_sm89INS1_16FlashAttnBwdSm80INS1_25CollectiveMainloopBwdSm80ILi2ELi2EN4cute5tupleIJNS5_1CILi128EEES8_NS7_ILi64EEEEEENS_10bfloat16_tEfNS_4arch4Sm80ELb0ELb0ELb1ELb0ELb0ELb0ELb0ELb0ELi2ELi4ELi4ELi4ELb0EEENS1_24CollectiveEpilogueBwdGQAISA_fSD_Li256ELb0ELb0EEENS1_19SingleTileSchedulerILb0ELb0ELb0ELi128EEEEEEEEEvNT_6ParamsE$_ZN4cute3eso3ESOILb1ELb0EJNS_6LayoutINS_5tupleIJNS3_IJNS3_IJNS_1CILi8EEENS4_ILi1EEEEEES6_EEENS3_IJNS3_IJS6_S6_EEENS4_ILi2EEEEEEEEENS3_IJNS3_IJNS3_IJS6_NS4_ILi0EEEEEESD_EEENS3_IJNS3_IJSD_SD_EEES5_EEEEEEEENS_10ViewEngineIPN7cutlass10bfloat16_tEEEEEC2ERKSJ_RKSO_) ;  /* 0xffff5d4000007944 */ /* 0x022fea0003c3ffff */
[----:B-1----:R1:W5:Y:S01]  /*12760*/  LDL.64 R2, [R1+0x758] ;  /* 0x0007580001027983 */ /* 0x0023620000100a00 */
[----:B------:R-:W-:Y:S01]  /*12770*/  IMAD.MOV.U32 R7, RZ, RZ, R5 ;  /* 0x000000ffff077224 */ /* 0x000fe200078e0005 */
[----:B------:R-:W-:Y:S02]  /*12780*/  MOV R69, R25 ;  /* 0x0000001900457202 */ /* 0x000fe40000000f00 */
[----:B------:R-:W-:-:S02]  /*12790*/  MOV R6, 0x127b0 ;  /* 0x000127b000067802 */ /* 0x000fc40000000f00 */
[----:B-1---5:R-:W-:Y:S05]  /*127a0*/  CALL.REL.NOINC `($_ZN7cutlass13device_kernelIN5flash19enable_sm80_to_sm89INS1_16FlashAttnBwdSm80INS1_25CollectiveMainloopBwdSm80ILi2ELi2EN4cute5tupleIJNS5_1CILi128EEES8_NS7_ILi64EEEEEENS_10bfloat16_tEfNS_4arch4Sm80ELb0ELb0ELb1ELb0ELb0ELb0ELb0ELb0ELi2ELi4ELi4ELi4ELb0EEENS1_24CollectiveEpilogueBwdGQAISA_fSD_Li256ELb0ELb0EEENS1_19SingleTileSchedulerILb0ELb0ELb0ELi128EEEEEEEEEvNT_6ParamsE$_ZN4cute3eso3ESOILb1ELb0EJNS_6LayoutINS_5tupleIJNS3_IJNS3_IJNS_1CILi8EEENS4_ILi1EEEEEES6_EEENS3_IJNS3_IJS6_S6_EEENS4_ILi2EEEEEEEEENS3_IJNS3_IJNS3_IJS6_NS4_ILi0EEEEEESD_EEENS3_IJNS3_IJSD_SD_EEENS4_ILi4096EEEEEEEEEEENS_10ViewEngineINS_8smem_ptrIPN7cutlass10bfloat16_tEEEEEEEC2ERKSK_RKSR_) ;  /* 0xffff5bf000007944 */ /* 0x022fea0003c3ffff */
[----:B-1----:R1:W5:Y:S01]  /*127b0*/  LDL.64 R4, [R1+0x758] ;  /* 0x0007580001047983 */ /* 0x0023620000100a00 */
[----:B------:R-:W-:Y:S01]  /*127c0*/  IMAD.MOV.U32 R7, RZ, RZ, R3 ;  /* 0x000000ffff077224 */ /* 0x000fe200078e0003 */
[----:B------:R-:W-:-:S02]  /*127d0*/  MOV R69, R25 ;  /* 0x0000001900457202 */ /* 0x000fc40000000f00 */
[----:B------:R-:W-:Y:S02]  /*127e0*/  MOV R6, 0x12800 ;  /* 0x0001280000067802 */ /* 0x000fe40000000f00 */
[----:B-1---5:R-:W-:Y:S05]  /*127f0*/  CALL.REL.NOINC `($_ZN7cutlass13device_kernelIN5flash19enable_sm80_to_sm89INS1_16FlashAttnBwdSm80INS1_25CollectiveMainloopBwdSm80ILi2ELi2EN4cute5tupleIJNS5_1CILi128EEES8_NS7_ILi64EEEEEENS_10bfloat16_tEfNS_4arch4Sm80ELb0ELb0ELb1ELb0ELb0ELb0ELb0ELb0ELi2ELi4ELi4ELi4ELb0EEENS1_24CollectiveEpilogueBwdGQAISA_fSD_Li256ELb0ELb0EEENS1_19SingleTileSchedulerILb0ELb0ELb0ELi128EEEEEEEEEvNT_6ParamsE$_ZN4cute3eso3ESOILb1ELb0EJNS_6LayoutINS_5tupleIJNS3_IJNS_1CILi8EEENS4_ILi1EEEEEENS4_ILi2EEEEEENS3_IJNS3_IJS6_NS4_ILi0EEEEEES5_EEEEENS_10ViewEngineIPN7cutlass10bfloat16_tEEEEEC2ERKSD_RKSI_) ;  /* 0xffff6d8000007944 */ /* 0x022fea0003c3ffff */
        /* <DEDUP_REMOVED lines=8> */
[----:B------:R-:W-:Y:S02]  /*12880*/  MOV R6, 0x128a0 ;  /* 0x000128a000067802 */ /* 0x000fe40000000f00 */
[----:B-1---5:R-:W-:Y:S05]  /*12890*/  CALL.REL.NOINC `($_ZN7cutlass13device_kernelIN5flash19enable_sm80_to_sm89INS1_16FlashAttnBwdSm80INS1_25CollectiveMainloopBwdSm80ILi2ELi2EN4cute5tupleIJNS5_1CILi128EEES8_NS7_ILi64EEEEEENS_10bfloat16_tEfNS_4arch4Sm80ELb0ELb0ELb1ELb0ELb0ELb0ELb0ELb0ELi2ELi4ELi4ELi4ELb0EEENS1_24CollectiveEpilogueBwdGQAISA_fSD_Li256ELb0ELb0EEENS1_19SingleTileSchedulerILb0ELb0ELb0ELi128EEEEEEEEEvNT_6ParamsE$_ZN4cute3eso3ESOILb1ELb0EJNS_6LayoutINS_5tupleIJNS3_IJNS_1CILi8EEENS4_ILi1EEEEEENS4_ILi2EEEEEENS3_IJNS3_IJS6_NS4_ILi0EEEEEENS4_ILi4096EEEEEEEENS_10ViewEngineINS_8smem_ptrIPN7cutlass10bfloat16_tEEEEEEEC2ERKSE_RKSL_) ;  /* 0xffff6b5000007944 */ /* 0x022fea0003c3ffff */
[----:B------:R2:W5:Y:S01]  /*128a0*/  LDL.64 R60, [R1+0x758] ;  /* 0x00075800013c7983 */ /* 0x0005620000100a00 */
[----:B-1----:R-:W-:Y:S01]  /*128b0*/  IMAD.MOV.U32 R2, RZ, RZ, R25 ;  /* 0x000000ffff027224 */ /* 0x002fe200078e0019 */
[----:B------:R-:W-:Y:S02]  /*128c0*/  MOV R3, RZ ;  /* 0x000000ff00037202 */ /* 0x000fe40000000f00 */
[----:B------:R-:W-:-:S02]  /*128d0*/  MOV R10, 0x128f0 ;  /* 0x000128f0000a7802 */ /* 0x000fc40000000f00 */
[----:B--2--5:R-:W-:Y:S05]  /*128e0*/  CALL.REL.NOINC `($_ZN7cutlass13device_kernelIN5flash19enable_sm80_to_sm89INS1_16FlashAttnBwdSm80INS1_25CollectiveMainloopBwdSm80ILi2ELi2EN4cute5tupleIJNS5_1CILi128EEES8_NS7_ILi64EEEEEENS_10bfloat16_tEfNS_4arch4Sm80ELb0ELb0ELb1ELb0ELb0ELb0ELb0ELb0ELi2ELi4ELi4ELi4ELb0EEENS1_24CollectiveEpilogueBwdGQAISA_fSD_Li256ELb0ELb0EEENS1_19SingleTileSchedulerILb0ELb0ELb0ELi128EEEEEEEEEvNT_6ParamsE$_ZN4cute3eso3ESOILb1ELb0EJNS_10UnderscoreEiEEC2ERKS2_RKi) ;  /* 0xffff404000007944 */ /* 0x024fea0003c3ffff */
[----:B-1----:R-:W2:Y:S01]  /*128f0*/  LDL R3, [R1+0x758] ;  /* 0x0007580001037983 */ /* 0x002ea20000100800 */
[----:B------:R-:W-:Y:S01]  /*12900*/  IMAD.MOV.U32 R2, RZ, RZ, R25 ;  /* 0x000000ffff027224 */ /* 0x000fe200078e0019 */
[----:B------:R-:W-:-:S02]  /*12910*/  MOV R6, 0x12940 ;  /* 0x0001294000067802 */ /* 0x000fc40000000f00 */
[----:B--2---:R-:W-:Y:S02]  /*12920*/  SHF.L.U32 R3, R3, 0xc, RZ ;  /* 0x0000000c03037819 */ /* 0x004fe400000006ff */
[----:B------:R-:W-:Y:S05]  /*12930*/  CALL.REL.NOINC `($_ZN7cutlass13device_kernelIN5flash19enable_sm80_to_sm89INS1_16FlashAttnBwdSm80INS1_25CollectiveMainloopBwdSm80ILi2ELi2EN4cute5tupleIJNS5_1CILi128EEES8_NS7_ILi64EEEEEENS_10bfloat16_tEfNS_4arch4Sm80ELb0ELb0ELb1ELb0ELb0ELb0ELb0ELb0ELi2ELi4ELi4ELi4ELb0EEENS1_24CollectiveEpilogueBwdGQAISA_fSD_Li256ELb0ELb0EEENS1_19SingleTileSchedulerILb0ELb0ELb0ELi128EEEEEEEEEvNT_6ParamsE$_ZN4cute3eso3ESOILb1ELb0EJNS_6LayoutINS_5tupleIJNS3_IJNS_1CILi8EEENS4_ILi1EEEEEEEEENS3_IJNS3_IJS6_NS4_ILi0EEEEEEEEEEEiEEC2ERKSC_RKi) ;  /* 0xffff67d000007944 */ /* 0x000fea0003c3ffff */
[----:B-1----:R-:W2:Y:S01]  /*12940*/  LDL R3, [R1+0x758] ;  /* 0x0007580001037983 */ /* 0x002ea20000100800 */
[----:B------:R-:W-:Y:S02]  /*12950*/  MOV R9, R25 ;  /* 0x0000001900097202 */ /* 0x000fe40000000f00 */
[----:B------:R-:W-:Y:S01]  /*12960*/  MOV R8, 0x12990 ;  /* 0x0001299000087802 */ /* 0x000fe20000000f00 */
[----:B--2---:R-:W-:-:S04]  /*12970*/  IMAD.WIDE R2, R3, 0x2, R60 ;  /* 0x0000000203027825 */ /* 0x004fc800078e023c */
[----:B------:R-:W-:Y:S05]  /*12980*/  CALL.REL.NOINC `($_ZN7cutlass13device_kernelIN5flash19enable_sm80_to_sm89INS1_16FlashAttnBwdSm80INS1_25CollectiveMainloopBwdSm80ILi2ELi2EN4cute5tupleIJNS5_1CILi128EEES8_NS7_ILi64EEEEEENS_10bfloat16_tEfNS_4arch4Sm80ELb0ELb0ELb1ELb0ELb0ELb0ELb0ELb0ELi2ELi4ELi4ELi4ELb0EEENS1_24CollectiveEpilogueBwdGQAISA_fSD_Li256ELb0ELb0EEENS1_19SingleTileSchedulerILb0ELb0ELb0ELi128EEEEEEEEEvNT_6ParamsE$_ZN4cute8smem_ptrIPN7cutlass10bfloat16_tEECI1NS_12iter_adaptorIS3_S4_EEES3_) ;  /* 0xffff7a4000007944 */ /* 0x000fea0003c3ffff */
[----:B-1----:R1:W5:Y:S01]  /*12990*/  LDL.64 R2, [R1+0x758] ;  /* 0x0007580001027983 */ /* 0x0023620000100a00 */
[----:B------:R-:W-:Y:S02]  /*129a0*/  MOV R6, R25 ;  /* 0x0000001900067202 */ /* 0x000fe40000000f00 */
[----:B------:R-:W-:Y:S02]  /*129b0*/  MOV R8, 0x129d0 ;  /* 0x000129d000087802 */ /* 0x000fe40000000f00 */
[----:B-1---5:R-:W-:Y:S05]  /*129c0*/  CALL.REL.NOINC `($_ZN7cutlass13device_kernelIN5flash19enable_sm80_to_sm89INS1_16FlashAttnBwdSm80INS1_25CollectiveMainloopBwdSm80ILi2ELi2EN4cute5tupleIJNS5_1CILi128EEES8_NS7_ILi64EEEEEENS_10bfloat16_tEfNS_4arch4Sm80ELb0ELb0ELb1ELb0ELb0ELb0ELb0ELb0ELi2ELi4ELi4ELi4ELb0EEENS1_24CollectiveEpilogueBwdGQAISA_fSD_Li256ELb0ELb0EEENS1_19SingleTileSchedulerILb0ELb0ELb0ELi128EEEEEEEEEvNT_6ParamsE$_ZN4cute3eso3ESOILb1ELb0EJNS_6LayoutINS_5tupleIJNS3_IJNS_1CILi8EEENS4_ILi1EEEEEEEEENS3_IJNS3_IJS6_NS4_ILi0EEEEEEEEEEENS_10ViewEngineINS_8smem_ptrIPN7cutlass10bfloat16_tEEEEEEEC2ERKSC_RKSJ_) ;  /* 0xffff66b000007944 */ /* 0x022fea0003c3ffff */
        /* <DEDUP_REMOVED lines=13> */
[----:B--2---:R-:W-:-:S05]  /*12aa0*/  IMAD.WIDE R2, R3, 0x2, R16 ;  /* 0x0000000203027825 */ /* 0x004fca00078e0210 */
[----:B------:R-:W-:Y:S02]  /*12ab0*/  MOV R6, R2 ;  /* 0x0000000200067202 */ /* 0x000fe40000000f00 */
[----:B------:R-:W-:Y:S05]  /*12ac0*/  CALL.REL.NOINC `($_ZN7cutlass13device_kernelIN5flash19enable_sm80_to_sm89INS1_16FlashAttnBwdSm80INS1_25CollectiveMainloopBwdSm80ILi2ELi2EN4cute5tupleIJNS5_1CILi128EEES8_NS7_ILi64EEEEEENS_10bfloat16_tEfNS_4arch4Sm80ELb0ELb0ELb1ELb0ELb0ELb0ELb0ELb0ELi2ELi4ELi4ELi4ELb0EEENS1_24CollectiveEpilogueBwdGQAISA_fSD_Li256ELb0ELb0EEENS1_19SingleTileSchedulerILb0ELb0ELb0ELi128EEEEEEEEEvNT_6ParamsE$_ZN4cute3eso3ESOILb1ELb0EJNS_6LayoutINS_5tupleIJNS3_IJNS_1CILi8EEENS4_ILi1EEEEEEEEENS3_IJNS3_IJS6_NS4_ILi0EEEEEEEEEEENS_10ViewEngineIPN7cutlass10bfloat16_tEEEEEC2ERKSC_RKSH_) ;  /* 0xffff65f000007944 */ /* 0x000fea0003c3ffff */
[----:B------:R2:W5:Y:S01]  /*12ad0*/  LDL.64 R4, [R1+0x758] ;  /* 0x0007580001047983 */ /* 0x0005620000100a00 */
[----:B-1----:R-:W-:Y:S01]  /*12ae0*/  IMAD.MOV.U32 R2, RZ, RZ, R8 ;  /* 0x000000ffff027224 */ /* 0x002fe200078e0008 */
[----:B------:R-:W-:Y:S01]  /*12af0*/  MOV R3, R9 ;  /* 0x0000000900037202 */ /* 0x000fe20000000f00 */
[----:B------:R-:W-:Y:S01]  /*12b00*/  IMAD.MOV.U32 R9, RZ, RZ, R25 ;  /* 0x000000ffff097224 */ /* 0x000fe200078e0019 */
[----:B------:R-:W-:Y:S02]  /*12b10*/  MOV R8, 0x12b30 ;  /* 0x00012b3000087802 */ /* 0x000fe40000000f00 */
[----:B--2--5:R-:W-:Y:S05]  /*12b20*/  CALL.REL.NOINC `($_ZN7cutlass13device_kernelIN5flash19enable_sm80_to_sm89INS1_16FlashAttnBwdSm80INS1_25CollectiveMainloopBwdSm80ILi2ELi2EN4cute5tupleIJNS5_1CILi128EEES8_NS7_ILi64EEEEEENS_10bfloat16_tEfNS_4arch4Sm80ELb0ELb0ELb1ELb0ELb0ELb0ELb0ELb0ELi2ELi4ELi4ELi4ELb0EEENS1_24CollectiveEpilogueBwdGQAISA_fSD_Li256ELb0ELb0EEENS1_19SingleTileSchedulerILb0ELb0ELb0ELi128EEEEEEEEEvNT_6ParamsE$_ZN4cute8smem_ptrIPN7cutlass10bfloat16_tEECI1NS_12iter_adaptorIS3_S4_EEES3_) ;  /* 0xffff78a000007944 */ /* 0x024fea0003c3ffff */
[----:B-1----:R1:W5:Y:S01]  /*12b30*/  LDL.64 R2, [R1+0x758] ;  /* 0x0007580001027983 */ /* 0x0023620000100a00 */
[----:B------:R-:W-:Y:S02]  /*12b40*/  MOV R6, R25 ;  /* 0x0000001900067202 */ /* 0x000fe40000000f00 */
[----:B------:R-:W-:Y:S02]  /*12b50*/  MOV R8, 0x12b70 ;  /* 0x00012b7000087802 */ /* 0x000fe40000000f00 */
[----:B-1---5:R-:W-:Y:S05]  /*12b60*/  CALL.REL.NOINC `($_ZN7cutlass13device_kernelIN5flash19enable_sm80_to_sm89INS1_16FlashAttnBwdSm80INS1_25CollectiveMainloopBwdSm80ILi2ELi2EN4cute5tupleIJNS5_1CILi128EEES8_NS7_ILi64EEEEEENS_10bfloat16_tEfNS_4arch4Sm80ELb0ELb0ELb1ELb0ELb0ELb0ELb0ELb0ELi2ELi4ELi4ELi4ELb0EEENS1_24CollectiveEpilogueBwdGQAISA_fSD_Li256ELb0ELb0EEENS1_19SingleTileSchedulerILb0ELb0ELb0ELi128EEEEEEEEEvNT_6ParamsE$_ZN4cute8smem_ptrIPN7cutlass9uint128_tEECI1NS_12iter_adaptorIS3_S4_EEES3_) ;  /* 0xffff78a000007944 */ /* 0x022fea0003c3ffff */
[----:B-1----:R1:W5:Y:S01]  /*12b70*/  LDL.64 R2, [R1+0x758] ;  /* 0x0007580001027983 */ /* 0x0023620000100a00 */
[----:B------:R-:W-:Y:S02]  /*12b80*/  MOV R6, R25 ;  /* 0x0000001900067202 */ /* 0x000fe40000000f00 */
[----:B------:R-:W-:-:S02]  /*12b90*/  MOV R8, 0x12bb0 ;  /* 0x00012bb000087802 */ /* 0x000fc40000000f00 */
[----:B-1---5:R-:W-:Y:S05]  /*12ba0*/  CALL.REL.NOINC `($_ZN7cutlass13device_kernelIN5flash19enable_sm80_to_sm89INS1_16FlashAttnBwdSm80INS1_25CollectiveMainloopBwdSm80ILi2ELi2EN4cute5tupleIJNS5_1CILi128EEES8_NS7_ILi64EEEEEENS_10bfloat16_tEfNS_4arch4Sm80ELb0ELb0ELb1ELb0ELb0ELb0ELb0ELb0ELi2ELi4ELi4ELi4ELb0EEENS1_24CollectiveEpilogueBwdGQAISA_fSD_Li256ELb0ELb0EEENS1_19SingleTileSchedulerILb0ELb0ELb0ELi128EEEEEEEEEvNT_6ParamsE$_ZN4cute3eso3ESOILb1ELb0EJNS_6LayoutINS_5tupleIJNS3_IJNS_1CILi1EEES5_EEEEEENS3_IJNS3_IJS5_NS4_ILi0EEEEEEEEEEENS_10ViewEngineINS_8smem_ptrIPN7cutlass9uint128_tEEEEEEEC2ERKSB_RKSI_) ;  /* 0xffff5bf000007944 */ /* 0x022fea0003c3ffff */
[----:B------:R2:W5:Y:S01]  /*12bb0*/  LDL R8, [R1+0x758] ;  /* 0x0007580001087983 */ /* 0x0005620000100800 */
[----:B------:R-:W-:-:S02]  /*12bc0*/  MOV R69, R25 ;  /* 0x0000001900457202 */ /* 0x000fc40000000f00 */
[----:B-1----:R-:W-:Y:S02]  /*12bd0*/  MOV R6, 0x12bf0 ;  /* 0x00012bf000067802 */ /* 0x002fe40000000f00 */
[----:B--2--5:R-:W-:Y:S05]  /*12be0*/  CALL.REL.NOINC `($_ZN7cutlass13device_kernelIN5flash19enable_sm80_to_sm89INS1_16FlashAttnBwdSm80INS1_25CollectiveMainloopBwdSm80ILi2ELi2EN4cute5tupleIJNS5_1CILi128EEES8_NS7_ILi64EEEEEENS_10bfloat16_tEfNS_4arch4Sm80ELb0ELb0ELb1ELb0ELb0ELb0ELb0ELb0ELi2ELi4ELi4ELi4ELb0EEENS1_24CollectiveEpilogueBwdGQAISA_fSD_Li256ELb0ELb0EEENS1_19SingleTileSchedulerILb0ELb0ELb0ELi128EEEEEEEEEvNT_6ParamsE$_ZN4cute3eso3ESOILb1ELb0EJNS_6LayoutINS_5tupleIJNS3_IJNS_1CILi4EEENS4_ILi1EEEEEEEEENS3_IJNS3_IJS6_NS4_ILi0EEEEEEEEEEENS_10ViewEngineIPjEEEEC2ERKSC_RKSF_) ;  /* 0xffff632000007944 */ /* 0x024fea0003c3ffff */
[----:B------:R2:W5:Y:S01]  /*12bf0*/  LDL.64 R62, [R1+0x758] ;  /* 0x00075800013e7983 */ /* 0x0005620000100a00 */
[----:B-1----:R-:W-:Y:S02]  /*12c00*/  MOV R4, R8 ;  /* 0x0000000800047202 */ /* 0x002fe40000000f00 */
[----:B------:R-:W-:Y:S02]  /*12c10*/  MOV R2, 0x12c30 ;  /* 0x00012c3000027802 */ /* 0x000fe40000000f00 */
[----:B--2--5:R-:W-:Y:S05]  /*12c20*/  CALL.REL.NOINC `($_ZN7cutlass13device_kernelIN5flash19enable_sm80_to_sm89INS1_16FlashAttnBwdSm80INS1_25CollectiveMainloopBwdSm80ILi2ELi2EN4cute5tupleIJNS5_1CILi128EEES8_NS7_ILi64EEEEEENS_10bfloat16_tEfNS_4arch4Sm80ELb0ELb0ELb1ELb0ELb0ELb0ELb0ELb0ELi2ELi4ELi4ELi4ELb0EEENS1_24CollectiveEpilogueBwdGQAISA_fSD_Li256ELb0ELb0EEENS1_19SingleTileSchedulerILb0ELb0ELb0ELi128EEEEEEEEEvNT_6ParamsE$_ZN73_INTERNAL_24fd9406_37_flash_bwd_hdim64_bf16_softcap_sm80_cu_8e232a79_330724__cvta_generic_to_sharedEPKv) ;  /* 0xffff78a000007944 */ /* 0x024fea0003c3ffff */
        /* <DEDUP_REMOVED lines=9> */
[----:B-1----:R-:W-:Y:S05]  /*12cc0*/  CALL.REL.NOINC `($_ZN7cutlass13device_kernelIN5flash19enable_sm80_to_sm89INS1_16FlashAttnBwdSm80INS1_25CollectiveMainloopBwdSm80ILi2ELi2EN4cute5tupleIJNS5_1CILi128EEES8_NS7_ILi64EEEEEENS_10bfloat16_tEfNS_4arch4Sm80ELb0ELb0ELb1ELb0ELb0ELb0ELb0ELb0ELi2ELi4ELi4ELi4ELb0EEENS1_24CollectiveEpilogueBwdGQAISA_fSD_Li256ELb0ELb0EEENS1_19SingleTileSchedulerILb0ELb0ELb0ELi128EEEEEEEEEvNT_6ParamsE$_ZN4cute3eso3ESOILb1ELb0EJNS_10UnderscoreEiEEC2ERKS2_RKi) ;  /* 0xffff3c6000007944 */ /* 0x002fea0003c3ffff */
        /* <DEDUP_REMOVED lines=16> */
[----:B------:R-:W-:Y:S02]  /*12dd0*/  MOV R3, 0x1 ;  /* 0x0000000100037802 */ /* 0x000fe40000000f00 */
        /* <DEDUP_REMOVED lines=44> */
[----:B-1---5:R-:W-:Y:S05]  /*130a0*/  CALL.REL.NOINC `($_ZN7cutlass13device_kernelIN5flash19enable_sm80_to_sm89INS1_16FlashAttnBwdSm80INS1_25CollectiveMainloopBwdSm80ILi2ELi2EN4cute5tupleIJNS5_1CILi128EEES8_NS7_ILi64EEEEEENS_10bfloat16_tEfNS_4arch4Sm80ELb0ELb0ELb1ELb0ELb0ELb0ELb0ELb0ELi2ELi4ELi4ELi4ELb0EEENS1_24CollectiveEpilogueBwdGQAISA_fSD_Li256ELb0ELb0EEENS1_19SingleTileSchedulerILb0ELb0ELb0ELi128EEEEEEEEEvNT_6ParamsE$_ZN4cute8smem_ptrIPN7cutlass10bfloat16_tEECI1NS_12iter_adaptorIS3_S4_EEES3_) ;  /* 0xffff732000007944 */ /* 0x022fea0003c3ffff */
[----:B-1----:R1:W5:Y:S01]  /*130b0*/  LDL.64 R2, [R1+0x758] ;  /* 0x0007580001027983 */ /* 0x0023620000100a00 */
[----:B------:R-:W-:-:S03]  /*130c0*/  MOV R6, 0x130e0 ;  /* 0x000130e000067802 */ /* 0x000fc60000000f00 */
[----:B-1---5:R-:W-:Y:S05]  /*130d0*/  CALL.REL.NOINC `($_ZN7cutlass13device_kernelIN5flash19enable_sm80_to_sm89INS1_16FlashAttnBwdSm80INS1_25CollectiveMainloopBwdSm80ILi2ELi2EN4cute5tupleIJNS5_1CILi128EEES8_NS7_ILi64EEEEEENS_10bfloat16_tEfNS_4arch4Sm80ELb0ELb0ELb1ELb0ELb0ELb0ELb0ELb0ELi2ELi4ELi4ELi4ELb0EEENS1_24CollectiveEpilogueBwdGQAISA_fSD_Li256ELb0ELb0EEENS1_19SingleTileSchedulerILb0ELb0ELb0ELi128EEEEEEEEEvNT_6ParamsE$_ZN4cute3eso3ESOILb1ELb0EJNS_6LayoutINS_5tupleIJNS3_IJNS_1CILi8EEENS4_ILi1EEEEEENS4_ILi4EEEEEENS3_IJNS3_IJS6_NS4_ILi0EEEEEENS4_ILi2048EEEEEEEENS_10ViewEngineINS_8smem_ptrIPN7cutlass10bfloat16_tEEEEEEEC2ERKSE_RKSL_) ;  /* 0xffff662000007944 */ /* 0x022fea0003c3ffff */
[----:B-1----:R1:W5:Y:S01]  /*130e0*/  LDL.64 R4, [R1+0x758] ;  /* 0x0007580001047983 */ /* 0x0023620000100a00 */
[----:B------:R-:W-:Y:S01]  /*130f0*/  IMAD.MOV.U32 R6, RZ, RZ, R50 ;  /* 0x000000ffff067224 */ /* 0x000fe200078e0032 */
[----:B------:R-:W-:Y:S02]  /*13100*/  MOV R9, R51 ;  /* 0x0000003300097202 */ /* 0x000fe40000000f00 */
[----:B------:R-:W-:Y:S02]  /*13110*/  MOV R8, 0x13130 ;  /* 0x0001313000087802 */ /* 0x000fe40000000f00 */
[----:B-1---5:R-:W-:Y:S05]  /*13120*/  CALL.REL.NOINC `($_ZN7cutlass13device_kernelIN5flash19enable_sm80_to_sm89INS1_16FlashAttnBwdSm80INS1_25CollectiveMainloopBwdSm80ILi2ELi2EN4cute5tupleIJNS5_1CILi128EEES8_NS7_ILi64EEEEEENS_10bfloat16_tEfNS_4arch4Sm80ELb0ELb0ELb1ELb0ELb0ELb0ELb0ELb0ELi2ELi4ELi4ELi4ELb0EEENS1_24CollectiveEpilogueBwdGQAISA_fSD_Li256ELb0ELb0EEENS1_19SingleTileSchedulerILb0ELb0ELb0ELi128EEEEEEEEEvNT_6ParamsE$_ZN4cute3eso3ESOILb1ELb0EJNS_6LayoutINS_5tupleIJNS3_IJNS_1CILi8EEENS4_ILi1EEEEEENS4_ILi4EEEEEENS3_IJNS3_IJS6_NS4_ILi0EEEEEES5_EEEEENS_10ViewEngineIPN7cutlass10bfloat16_tEEEEEC2ERKSD_RKSI_) ;  /* 0xffff665000007944 */ /* 0x022fea0003c3ffff */
[----:B------:R2:W5:Y:S01]  /*13130*/  LDL.64 R2, [R1+0x758] ;  /* 0x0007580001027983 */ /* 0x0005620000100a00 */
[----:B-1----:R-:W-:Y:S02]  /*13140*/  MOV R7, R5 ;  /* 0x0000000500077202 */ /* 0x002fe40000000f00 */
[----:B------:R-:W-:Y:S02]  /*13150*/  MOV R6, 0x13170 ;  /* 0x0001317000067802 */ /* 0x000fe40000000f00 */
[----:B--2--5:R-:W-:Y:S05]  /*13160*/  CALL.REL.NOINC `($_ZN7cutlass13device_kernelIN5flash19enable_sm80_to_sm89INS1_16FlashAttnBwdSm80INS1_25CollectiveMainloopBwdSm80ILi2ELi2EN4cute5tupleIJNS5_1CILi128EEES8_NS7_ILi64EEEEEENS_10bfloat16_tEfNS_4arch4Sm80ELb0ELb0ELb1ELb0ELb0ELb0ELb0ELb0ELi2ELi4ELi4ELi4ELb0EEENS1_24CollectiveEpilogueBwdGQAISA_fSD_Li256ELb0ELb0EEENS1_19SingleTileSchedulerILb0ELb0ELb0ELi128EEEEEEEEEvNT_6ParamsE$_ZN4cute3eso3ESOILb1ELb0EJNS_6LayoutINS_5tupleIJNS3_IJNS_1CILi8EEENS4_ILi1EEEEEENS3_IJNS4_ILi4EEEEEEEEENS3_IJNS3_IJS6_NS4_ILi0EEEEEENS3_IJNS4_ILi2048EEEEEEEEEEENS_10ViewEngineINS_8smem_ptrIPN7cutlass10bfloat16_tEEEEEEEC2ERKSG_RKSN_) ;  /* 0xffff61c000007944 */ /* 0x024fea0003c3ffff */
[----:B------:R2:W5:Y:S01]  /*13170*/  LDL.64 R6, [R1+0x758] ;  /* 0x0007580001067983 */ /* 0x0005620000100a00 */
[----:B-1----:R-:W-:Y:S02]  /*13180*/  MOV R5, R3 ;  /* 0x0000000300057202 */ /* 0x002fe40000000f00 */
[----:B------:R-:W-:-:S02]  /*13190*/  MOV R4, 0x131b0 ;  /* 0x000131b000047802 */ /* 0x000fc40000000f00 */
[----:B--2--5:R-:W-:Y:S05]  /*131a0*/  CALL.REL.NOINC `($_ZN7cutlass13device_kernelIN5flash19enable_sm80_to_sm89INS1_16FlashAttnBwdSm80INS1_25CollectiveMainloopBwdSm80ILi2ELi2EN4cute5tupleIJNS5_1CILi128EEES8_NS7_ILi64EEEEEENS_10bfloat16_tEfNS_4arch4Sm80ELb0ELb0ELb1ELb0ELb0ELb0ELb0ELb0ELi2ELi4ELi4ELi4ELb0EEENS1_24CollectiveEpilogueBwdGQAISA_fSD_Li256ELb0ELb0EEENS1_19SingleTileSchedulerILb0ELb0ELb0ELi128EEEEEEEEEvNT_6ParamsE$_ZN4cute3eso3ESOILb1ELb0EJNS_6LayoutINS_5tupleIJNS3_IJNS_1CILi8EEENS4_ILi1EEEEEENS3_IJNS4_ILi4EEEEEEEEENS3_IJNS3_IJS6_NS4_ILi0EEEEEENS3_IJS5_EEEEEEEENS_10ViewEngineIPN7cutlass10bfloat16_tEEEEEC2ERKSF_RKSK_) ;  /* 0xffff61e000007944 */ /* 0x024fea0003c3ffff */
[----:B-1----:R1:W5:Y:S01]  /*131b0*/  LDL.64 R2, [R1+0x758] ;  /* 0x0007580001027983 */ /* 0x0023620000100a00 */
[----:B------:R-:W-:-:S03]  /*131c0*/  MOV R8, 0x131e0 ;  /* 0x000131e000087802 */ /* 0x000fc60000000f00 */
[----:B-1---5:R-:W-:Y:S05]  /*131d0*/  CALL.REL.NOINC `($_ZN7cutlass13device_kernelIN5flash19enable_sm80_to_sm89INS1_16FlashAttnBwdSm80INS1_25CollectiveMainloopBwdSm80ILi2ELi2EN4cute5tupleIJNS5_1CILi128EEES8_NS7_ILi64EEEEEENS_10bfloat16_tEfNS_4arch4Sm80ELb0ELb0ELb1ELb0ELb0ELb0ELb0ELb0ELi2ELi4ELi4ELi4ELb0EEENS1_24CollectiveEpilogueBwdGQAISA_fSD_Li256ELb0ELb0EEENS1_19SingleTileSchedulerILb0ELb0ELb0ELi128EEEEEEEEEvNT_6ParamsE$_ZN4cute3eso3ESOILb1ELb0EJNS_6LayoutINS_5tupleIJNS3_IJNS3_IJNS_1CILi8EEENS4_ILi1EEEEEES6_EEENS3_IJNS3_IJS6_S6_EEENS4_ILi4EEEEEEEEENS3_IJNS3_IJNS3_IJS6_NS4_ILi0EEEEEESD_EEENS3_IJNS3_IJSD_SD_EEES5_EEEEEEEENS_10ViewEngineIPN7cutlass10bfloat16_tEEEEEC2ERKSJ_RKSO_) ;  /* 0xffff534000007944 */ /* 0x022fea0003c3ffff */
[----:B-1----:R1:W5:Y:S01]  /*131e0*/  LDL.64 R4, [R1+0x758] ;  /* 0x0007580001047983 */ /* 0x0023620000100a00 */
[----:B------:R-:W-:-:S03]  /*131f0*/  MOV R8, 0x13210 ;  /* 0x0001321000087802 */ /* 0x000fc60000000f00 */
[----:B-1---5:R-:W-:Y:S05]  /*13200*/  CALL.REL.NOINC `($_ZN7cutlass13device_kernelIN5flash19enable_sm80_to_sm89INS1_16FlashAttnBwdSm80INS1_25CollectiveMainloopBwdSm80ILi2ELi2EN4cute5tupleIJNS5_1CILi128EEES8_NS7_ILi64EEEEEENS_10bfloat16_tEfNS_4arch4Sm80ELb0ELb0ELb1ELb0ELb0ELb0ELb0ELb0ELi2ELi4ELi4ELi4ELb0EEENS1_24CollectiveEpilogueBwdGQAISA_fSD_Li256ELb0ELb0EEENS1_19SingleTileSchedulerILb0ELb0ELb0ELi128EEEEEEEEEvNT_6ParamsE$_ZN4cute3eso3ESOILb1ELb0EJNS_6LayoutINS_5tupleIJNS3_IJNS3_IJNS_1CILi8EEENS4_ILi1EEEEEES6_EEENS3_IJNS3_IJS6_S6_EEENS4_ILi4EEEEEEEEENS3_IJNS3_IJNS3_IJS6_NS4_ILi0EEEEEESD_EEENS3_IJNS3_IJSD_SD_EEENS4_ILi2048EEEEEEEEEEENS_10ViewEngineINS_8smem_ptrIPN7cutlass10bfloat16_tEEEEEEEC2ERKSK_RKSR_) ;  /* 0xffff52d000007944 */ /* 0x022fea0003c3ffff */
[----:B-1----:R1:W5:Y:S01]  /*13210*/  LDL.64 R2, [R1+0x758] ;  /* 0x0007580001027983 */ /* 0x0023620000100a00 */
[----:B------:R-:W-:Y:S01]  /*13220*/  IMAD.MOV.U32 R6, RZ, RZ, R4 ;  /* 0x000000ffff067224 */ /* 0x000fe200078e0004 */
[----:B------:R-:W-:-:S02]  /*13230*/  MOV R9, R5 ;  /* 0x0000000500097202 */ /* 0x000fc40000000f00 */
[----:B------:R-:W-:Y:S02]  /*13240*/  MOV R8, 0x13260 ;  /* 0x0001326000087802 */ /* 0x000fe40000000f00 */
[----:B-1---5:R-:W-:Y:S05]  /*13250*/  CALL.REL.NOINC `($_ZN7cutlass13device_kernelIN5flash19enable_sm80_to_sm89INS1_16FlashAttnBwdSm80INS1_25CollectiveMainloopBwdSm80ILi2ELi2EN4cute5tupleIJNS5_1CILi128EEES8_NS7_ILi64EEEEEENS_10bfloat16_tEfNS_4arch4Sm80ELb0ELb0ELb1ELb0ELb0ELb0ELb0ELb0ELi2ELi4ELi4ELi4ELb0EEENS1_24CollectiveEpilogueBwdGQAISA_fSD_Li256ELb0ELb0EEENS1_19SingleTileSchedulerILb0ELb0ELb0ELi128EEEEEEEEEvNT_6ParamsE$_ZN4cute3eso3ESOILb1ELb0EJNS_6LayoutINS_5tupleIJNS3_IJNS_1CILi8EEENS4_ILi1EEEEEENS4_ILi4EEEEEENS3_IJNS3_IJS6_NS4_ILi0EEEEEES5_EEEEENS_10ViewEngineIPN7cutlass10bfloat16_tEEEEEC2ERKSD_RKSI_) ;  /* 0xffff652000007944 */ /* 0x022fea0003c3ffff */
[----:B------:R2:W5:Y:S01]  /*13260*/  LDL.64 R16, [R1+0x758] ;  /* 0x0007580001107983 */ /* 0x0005620000100a00 */
[----:B------:R-:W-:Y:S02]  /*13270*/  MOV R9, R25 ;  /* 0x0000001900097202 */ /* 0x000fe40000000f00 */
[----:B------:R-:W-:Y:S02]  /*13280*/  MOV R8, 0x132a0 ;  /* 0x000132a000087802 */ /* 0x000fe40000000f00 */
[----:B-12--5:R-:W-:Y:S05]  /*13290*/  CALL.REL.NOINC `($_ZN7cutlass13device_kernelIN5flash19enable_sm80_to_sm89INS1_16FlashAttnBwdSm80INS1_25CollectiveMainloopBwdSm80ILi2ELi2EN4cute5tupleIJNS5_1CILi128EEES8_NS7_ILi64EEEEEENS_10bfloat16_tEfNS_4arch4Sm80ELb0ELb0ELb1ELb0ELb0ELb0ELb0ELb0ELi2ELi4ELi4ELi4ELb0EEENS1_24CollectiveEpilogueBwdGQAISA_fSD_Li256ELb0ELb0EEENS1_19SingleTileSchedulerILb0ELb0ELb0ELi128EEEEEEEEEvNT_6ParamsE$_ZN4cute8smem_ptrIPN7cutlass10bfloat16_tEECI1NS_12iter_adaptorIS3_S4_EEES3_) ;  /* 0xffff713000007944 */ /* 0x026fea0003c3ffff */
[----:B-1----:R1:W5:Y:S01]  /*132a0*/  LDL.64 R2, [R1+0x758] ;  /* 0x0007580001027983 */ /* 0x0023620000100a00 */
[----:B------:R-:W-:-:S03]  /*132b0*/  MOV R6, 0x132d0 ;  /* 0x000132d000067802 */ /* 0x000fc60000000f00 */
[----:B-1---5:R-:W-:Y:S05]  /*132c0*/  CALL.REL.NOINC `($_ZN7cutlass13device_kernelIN5flash19enable_sm80_to_sm89INS1_16FlashAttnBwdSm80INS1_25CollectiveMainloopBwdSm80ILi2ELi2EN4cute5tupleIJNS5_1CILi128EEES8_NS7_ILi64EEEEEENS_10bfloat16_tEfNS_4arch4Sm80ELb0ELb0ELb1ELb0ELb0ELb0ELb0ELb0ELi2ELi4ELi4ELi4ELb0EEENS1_24CollectiveEpilogueBwdGQAISA_fSD_Li256ELb0ELb0EEENS1_19SingleTileSchedulerILb0ELb0ELb0ELi128EEEEEEEEEvNT_6ParamsE$_ZN4cute3eso3ESOILb1ELb0EJNS_6LayoutINS_5tupleIJNS3_IJNS_1CILi8EEENS4_ILi1EEEEEENS4_ILi4EEEEEENS3_IJNS3_IJS6_NS4_ILi0EEEEEENS4_ILi2048EEEEEEEENS_10ViewEngineINS_8smem_ptrIPN7cutlass10bfloat16_tEEEEEEEC2ERKSE_RKSL_) ;  /* 0xffff643000007944 */ /* 0x022fea0003c3ffff */
[----:B------:R2:W5:Y:S01]  /*132d0*/  LDL.64 R60, [R1+0x758] ;  /* 0x00075800013c7983 */ /* 0x0005620000100a00 */
[----:B-1----:R-:W-:Y:S01]  /*132e0*/  IMAD.MOV.U32 R2, RZ, RZ, R25 ;  /* 0x000000ffff027224 */ /* 0x002fe200078e0019 */
[----:B------:R-:W-:Y:S02]  /*132f0*/  MOV R3, RZ ;  /* 0x000000ff00037202 */ /* 0x000fe40000000f00 */
[----:B------:R-:W-:Y:S02]  /*13300*/  MOV R10, 0x13320 ;  /* 0x00013320000a7802 */ /* 0x000fe40000000f00 */
        /* <DEDUP_REMOVED lines=248> */
[----:B-1----:R-:W-:Y:S05]  /*14290*/  CALL.REL.NOINC `($_ZN7cutlass13device_kernelIN5flash19enable_sm80_to_sm89INS1_16FlashAttnBwdSm80INS1_25CollectiveMainloopBwdSm80ILi2ELi2EN4cute5tupleIJNS5_1CILi128EEES8_NS7_ILi64EEEEEENS_10bfloat16_tEfNS_4arch4Sm80ELb0ELb0ELb1ELb0ELb0ELb0ELb0ELb0ELi2ELi4ELi4ELi4ELb0EEENS1_24CollectiveEpilogueBwdGQAISA_fSD_Li256ELb0ELb0EEENS1_19SingleTileSchedulerILb0ELb0ELb0ELi128EEEEEEEEEvNT_6ParamsE$_ZN4cute3eso3ESOILb1ELb0EJNS_10UnderscoreES2_iEEC2ERKS2_S5_RKi) ;  /* 0xffff265000007944 */ /* 0x002fea0003c3ffff */
        /* <DEDUP_REMOVED lines=9> */
[----:B------:R-:W-:Y:S05]  /*14330*/  CALL.REL.NOINC `($_ZN7cutlass13device_kernelIN5flash19enable_sm80_to_sm89INS1_16FlashAttnBwdSm80INS1_25CollectiveMainloopBwdSm80ILi2ELi2EN4cute5tupleIJNS5_1CILi128EEES8_NS7_ILi64EEEEEENS_10bfloat16_tEfNS_4arch4Sm80ELb0ELb0ELb1ELb0ELb0ELb0ELb0ELb0ELi2ELi4ELi4ELi4ELb0EEENS1_24CollectiveEpilogueBwdGQAISA_fSD_Li256ELb0ELb0EEENS1_19SingleTileSchedulerILb0ELb0ELb0ELi128EEEEEEEEEvNT_6ParamsE$_ZN4cute3eso3ESOILb1ELb0EJNS_6LayoutINS_5tupleIJNS3_IJNS_1CILi8EEENS4_ILi1EEEEEENS4_ILi2EEEEEENS3_IJNS3_IJS6_NS4_ILi0EEEEEENS4_ILi4096EEEEEEEEiEEC2ERKSE_RKi) ;  /* 0xffff50f000007944 */ /* 0x000fea0003c3ffff */
        /* <DEDUP_REMOVED lines=8> */
[----:B-1---5:R-:W-:Y:S05]  /*143c0*/  CALL.REL.NOINC `($_ZN7cutlass13device_kernelIN5flash19enable_sm80_to_sm89INS1_16FlashAttnBwdSm80INS1_25CollectiveMainloopBwdSm80ILi2ELi2EN4cute5tupleIJNS5_1CILi128EEES8_NS7_ILi64EEEEEENS_10bfloat16_tEfNS_4arch4Sm80ELb0ELb0ELb1ELb0ELb0ELb0ELb0ELb0ELi2ELi4ELi4ELi4ELb0EEENS1_24CollectiveEpilogueBwdGQAISA_fSD_Li256ELb0ELb0EEENS1_19SingleTileSchedulerILb0ELb0ELb0ELi128EEEEEEEEEvNT_6ParamsE$_ZN4cute3eso3ESOILb1ELb0EJNS_6LayoutINS_5tupleIJNS3_IJNS_1CILi8EEENS4_ILi1EEEEEENS4_ILi2EEEEEENS3_IJNS3_IJS6_NS4_ILi0EEEEEENS4_ILi4096EEEEEEEENS_10ViewEngineINS_8smem_ptrIPN7cutlass10bfloat16_tEEEEEEEC2ERKSE_RKSL_) ;  /* 0xffff502000007944 */ /* 0x022fea0003c3ffff */
[----:B-1----:R1:W5:Y:S01]  /*143d0*/  LDL.64 R4, [R1+0x758] ;  /* 0x0007580001047983 */ /* 0x0023620000100a00 */
[----:B------:R-:W-:Y:S01]  /*143e0*/  IMAD.MOV.U32 R83, RZ, RZ, R25 ;  /* 0x000000ffff537224 */ /* 0x000fe200078e0019 */
[----:B------:R-:W-:Y:S02]  /*143f0*/  MOV R3, 0x1 ;  /* 0x0000000100037802 */ /* 0x000fe40000000f00 */
[----:B------:R-:W-:-:S02]  /*14400*/  MOV R8, 0x14420 ;  /* 0x0001442000087802 */ /* 0x000fc40000000f00 */
[----:B-1---5:R-:W-:Y:S05]  /*14410*/  CALL.REL.NOINC `($_ZN7cutlass13device_kernelIN5flash19enable_sm80_to_sm89INS1_16FlashAttnBwdSm80INS1_25CollectiveMainloopBwdSm80ILi2ELi2EN4cute5tupleIJNS5_1CILi128EEES8_NS7_ILi64EEEEEENS_10bfloat16_tEfNS_4arch4Sm80ELb0ELb0ELb1ELb0ELb0ELb0ELb0ELb0ELi2ELi4ELi4ELi4ELb0EEENS1_24CollectiveEpilogueBwdGQAISA_fSD_Li256ELb0ELb0EEENS1_19SingleTileSchedulerILb0ELb0ELb0ELi128EEEEEEEEEvNT_6ParamsE$_ZN4cute3eso3ESOILb1ELb0EJNS_10UnderscoreES2_iEEC2ERKS2_S5_RKi) ;  /* 0xffff24d000007944 */ /* 0x022fea0003c3ffff */
[----:B-1----:R-:W2:Y:S01]  /*14420*/  LDL R3, [R1+0x758] ;  /* 0x0007580001037983 */ /* 0x002ea20000100800 */
[----:B------:R-:W-:Y:S01]  /*14430*/  IMAD.MOV.U32 R2, RZ, RZ, R25 ;  /* 0x000000ffff027224 */ /* 0x000fe200078e0019 */
[----:B------:R-:W-:-:S02]  /*14440*/  MOV R6, 0x14470 ;  /* 0x0001447000067802 */ /* 0x000fc40000000f00 */
[----:B--2---:R-:W-:Y:S02]  /*14450*/  SHF.L.U32 R3, R3, 0x4, RZ ;  /* 0x0000000403037819 */ /* 0x004fe400000006ff */
[----:B------:R-:W-:Y:S05]  /*14460*/  CALL.REL.NOINC `($_ZN7cutlass13device_kernelIN5flash19enable_sm80_to_sm89INS1_16FlashAttnBwdSm80INS1_25CollectiveMainloopBwdSm80ILi2ELi2EN4cute5tupleIJNS5_1CILi128EEES8_NS7_ILi64EEEEEENS_10bfloat16_tEfNS_4arch4Sm80ELb0ELb0ELb1ELb0ELb0ELb0ELb0ELb0ELi2ELi4ELi4ELi4ELb0EEENS1_24CollectiveEpilogueBwdGQAISA_fSD_Li256ELb0ELb0EEENS1_19SingleTileSchedulerILb0ELb0ELb0ELi128EEEEEEEEEvNT_6ParamsE$_ZN4cute3eso3ESOILb1ELb0EJNS_6LayoutINS_5tupleIJNS3_IJNS_1CILi8EEENS4_ILi1EEEEEENS4_ILi2EEEEEENS3_IJNS3_IJS6_NS4_ILi0EEEEEES5_EEEEEiEEC2ERKSD_RKi) ;  /* 0xffff517000007944 */ /* 0x000fea0003c3ffff */
[----:B-1----:R-:W2:Y:S01]  /*14470*/  LDL R3, [R1+0x758] ;  /* 0x0007580001037983 */ /* 0x002ea20000100800 */
[----:B------:R-:W-:Y:S02]  /*14480*/  MOV R69, R25 ;  /* 0x0000001900457202 */ /* 0x000fe40000000f00 */
[----:B------:R-:W-:Y:S01]  /*14490*/  MOV R6, 0x144d0 ;  /* 0x000144d000067802 */ /* 0x000fe20000000f00 */
[----:B--2---:R-:W-:-:S05]  /*144a0*/  IMAD.WIDE R2, R3, 0x2, R52 ;  /* 0x0000000203027825 */ /* 0x004fca00078e0234 */
[----:B------:R-:W-:Y:S02]  /*144b0*/  MOV R7, R3 ;  /* 0x0000000300077202 */ /* 0x000fe40000000f00 */
[----:B------:R-:W-:Y:S05]  /*144c0*/  CALL.REL.NOINC `($_ZN7cutlass13device_kernelIN5flash19enable_sm80_to_sm89INS1_16FlashAttnBwdSm80INS1_25CollectiveMainloopBwdSm80ILi2ELi2EN4cute5tupleIJNS5_1CILi128EEES8_NS7_ILi64EEEEEENS_10bfloat16_tEfNS_4arch4Sm80ELb0ELb0ELb1ELb0ELb0ELb0ELb0ELb0ELi2ELi4ELi4ELi4ELb0EEENS1_24CollectiveEpilogueBwdGQAISA_fSD_Li256ELb0ELb0EEENS1_19SingleTileSchedulerILb0ELb0ELb0ELi128EEEEEEEEEvNT_6ParamsE$_ZN4cute3eso3ESOILb1ELb0EJNS_6LayoutINS_5tupleIJNS3_IJNS_1CILi8EEENS4_ILi1EEEEEENS4_ILi2EEEEEENS3_IJNS3_IJS6_NS4_ILi0EEEEEES5_EEEEENS_10ViewEngineIPN7cutlass10bfloat16_tEEEEEC2ERKSD_RKSI_) ;  /* 0xffff50b000007944 */ /* 0x000fea0003c3ffff */
[----:B-1----:R1:W5:Y:S01]  /*144d0*/  LDL.64 R2, [R1+0x758] ;  /* 0x0007580001027983 */ /* 0x0023620000100a00 */
[----:B------:R-:W-:Y:S01]  /*144e0*/  IMAD.MOV.U32 R7, RZ, RZ, R5 ;  /* 0x000000ffff077224 */ /* 0x000fe200078e0005 */
[----:B------:R-:W-:Y:S02]  /*144f0*/  MOV R69, R25 ;  /* 0x0000001900457202 */ /* 0x000fe40000000f00 */
        /* <DEDUP_REMOVED lines=9> */
[----:B------:R-:W-:-:S02]  /*14590*/  MOV R8, 0x145b0 ;  /* 0x000145b000087802 */ /* 0x000fc40000000f00 */
[----:B-1---5:R-:W-:Y:S05]  /*145a0*/  CALL.REL.NOINC `($_ZN7cutlass13device_kernelIN5flash19enable_sm80_to_sm89INS1_16FlashAttnBwdSm80INS1_25CollectiveMainloopBwdSm80ILi2ELi2EN4cute5tupleIJNS5_1CILi128EEES8_NS7_ILi64EEEEEENS_10bfloat16_tEfNS_4arch4Sm80ELb0ELb0ELb1ELb0ELb0ELb0ELb0ELb0ELi2ELi4ELi4ELi4ELb0EEENS1_24CollectiveEpilogueBwdGQAISA_fSD_Li256ELb0ELb0EEENS1_19SingleTileSchedulerILb0ELb0ELb0ELi128EEEEEEEEEvNT_6ParamsE$_ZN4cute3eso3ESOILb1ELb0EJNS_6LayoutINS_5tupleIJNS3_IJNS3_IJNS_1CILi8EEENS4_ILi1EEEEEES6_EEENS3_IJNS3_IJS6_S6_EEENS4_ILi2EEEEEEEEENS3_IJNS3_IJNS3_IJS6_NS4_ILi0EEEEEESD_EEENS3_IJNS3_IJSD_SD_EEES5_EEEEEEEENS_10ViewEngineIPN7cutlass10bfloat16_tEEEEEC2ERKSJ_RKSO_) ;  /* 0xffff3ef000007944 */ /* 0x022fea0003c3ffff */
[----:B-1----:R1:W5:Y:S01]  /*145b0*/  LDL.64 R2, [R1+0x758] ;  /* 0x0007580001027983 */ /* 0x0023620000100a00 */
[----:B------:R-:W-:Y:S01]  /*145c0*/  IMAD.MOV.U32 R7, RZ, RZ, R5 ;  /* 0x000000ffff077224 */ /* 0x000fe200078e0005 */
[----:B------:R-:W-:-:S02]  /*145d0*/  MOV R69, R25 ;  /* 0x0000001900457202 */ /* 0x000fc40000000f00 */
[----:B------:R-:W-:Y:S02]  /*145e0*/  MOV R6, 0x14600 ;  /* 0x0001460000067802 */ /* 0x000fe40000000f00 */
[----:B-1---5:R-:W-:Y:S05]  /*145f0*/  CALL.REL.NOINC `($_ZN7cutlass13device_kernelIN5flash19enable_sm80_to_sm89INS1_16FlashAttnBwdSm80INS1_25CollectiveMainloopBwdSm80ILi2ELi2EN4cute5tupleIJNS5_1CILi128EEES8_NS7_ILi64EEEEEENS_10bfloat16_tEfNS_4arch4Sm80ELb0ELb0ELb1ELb0ELb0ELb0ELb0ELb0ELi2ELi4ELi4ELi4ELb0EEENS1_24CollectiveEpilogueBwdGQAISA_fSD_Li256ELb0ELb0EEENS1_19SingleTileSchedulerILb0ELb0ELb0ELi128EEEEEEEEEvNT_6ParamsE$_ZN4cute3eso3ESOILb1ELb0EJNS_6LayoutINS_5tupleIJNS3_IJNS3_IJNS_1CILi8EEENS4_ILi1EEEEEES6_EEENS3_IJNS3_IJS6_S6_EEENS4_ILi2EEEEEEEEENS3_IJNS3_IJNS3_IJS6_NS4_ILi0EEEEEESD_EEENS3_IJNS3_IJSD_SD_EEENS4_ILi4096EEEEEEEEEEENS_10ViewEngineINS_8smem_ptrIPN7cutlass10bfloat16_tEEEEEEEC2ERKSK_RKSR_) ;  /* 0xffff3da000007944 */ /* 0x022fea0003c3ffff */
[----:B-1----:R1:W5:Y:S01]  /*14600*/  LDL.64 R4, [R1+0x758] ;  /* 0x0007580001047983 */ /* 0x0023620000100a00 */
[----:B------:R-:W-:Y:S01]  /*14610*/  IMAD.MOV.U32 R7, RZ, RZ, R3 ;  /* 0x000000ffff077224 */ /* 0x000fe200078e0003 */
[----:B------:R-:W-:Y:S02]  /*14620*/  MOV R69, R25 ;  /* 0x0000001900457202 */ /* 0x000fe40000000f00 */
        /* <DEDUP_REMOVED lines=12> */
[----:B------:R2:W5:Y:S01]  /*146f0*/  LDL.64 R60, [R1+0x758] ;  /* 0x00075800013c7983 */ /* 0x0005620000100a00 */
[----:B-1----:R-:W-:Y:S01]  /*14700*/  IMAD.MOV.U32 R2, RZ, RZ, R25 ;  /* 0x000000ffff027224 */ /* 0x002fe200078e0019 */
[----:B------:R-:W-:-:S02]  /*14710*/  MOV R3, RZ ;  /* 0x000000ff00037202 */ /* 0x000fc40000000f00 */
[----:B------:R-:W-:Y:S02]  /*14720*/  MOV R10, 0x14740 ;  /* 0x00014740000a7802 */ /* 0x000fe40000000f00 */
[----:B--2--5:R-:W-:Y:S05]  /*14730*/  CALL.REL.NOINC `($_ZN7cutlass13device_kernelIN5flash19enable_sm80_to_sm89INS1_16FlashAttnBwdSm80INS1_25CollectiveMainloopBwdSm80ILi2ELi2EN4cute5tupleIJNS5_1CILi128EEES8_NS7_ILi64EEEEEENS_10bfloat16_tEfNS_4arch4Sm80ELb0ELb0ELb1ELb0ELb0ELb0ELb0ELb0ELi2ELi4ELi4ELi4ELb0EEENS1_24CollectiveEpilogueBwdGQAISA_fSD_Li256ELb0ELb0EEENS1_19SingleTileSchedulerILb0ELb0ELb0ELi128EEEEEEEEEvNT_6ParamsE$_ZN4cute3eso3ESOILb1ELb0EJNS_10UnderscoreEiEEC2ERKS2_RKi) ;  /* 0xffff21f000007944 */ /* 0x024fea0003c3ffff */
[----:B-1----:R-:W2:Y:S01]  /*14740*/  LDL R3, [R1+0x758] ;  /* 0x0007580001037983 */ /* 0x002ea20000100800 */
[----:B------:R-:W-:Y:S01]  /*14750*/  IMAD.MOV.U32 R2, RZ, RZ, R25 ;  /* 0x000000ffff027224 */ /* 0x000fe200078e0019 */
[----:B------:R-:W-:Y:S02]  /*14760*/  MOV R6, 0x14790 ;  /* 0x0001479000067802 */ /* 0x000fe40000000f00 */
        /* <DEDUP_REMOVED lines=9> */
[----:B------:R-:W-:-:S02]  /*14800*/  MOV R8, 0x14820 ;  /* 0x0001482000087802 */ /* 0x000fc40000000f00 */
[----:B-1---5:R-:W-:Y:S05]  /*14810*/  CALL.REL.NOINC `($_ZN7cutlass13device_kernelIN5flash19enable_sm80_to_sm89INS1_16FlashAttnBwdSm80INS1_25CollectiveMainloopBwdSm80ILi2ELi2EN4cute5tupleIJNS5_1CILi128EEES8_NS7_ILi64EEEEEENS_10bfloat16_tEfNS_4arch4Sm80ELb0ELb0ELb1ELb0ELb0ELb0ELb0ELb0ELi2ELi4ELi4ELi4ELb0EEENS1_24CollectiveEpilogueBwdGQAISA_fSD_Li256ELb0ELb0EEENS1_19SingleTileSchedulerILb0ELb0ELb0ELi128EEEEEEEEEvNT_6ParamsE$_ZN4cute3eso3ESOILb1ELb0EJNS_6LayoutINS_5tupleIJNS3_IJNS_1CILi8EEENS4_ILi1EEEEEEEEENS3_IJNS3_IJS6_NS4_ILi0EEEEEEEEEEENS_10ViewEngineINS_8smem_ptrIPN7cutlass10bfloat16_tEEEEEEEC2ERKSC_RKSJ_) ;  /* 0xffff486000007944 */ /* 0x022fea0003c3ffff */
        /* <DEDUP_REMOVED lines=121> */
[----:B------:R-:W-:Y:S05]  /*14fb0*/  CALL.REL.NOINC `($_ZN7cutlass13device_kernelIN5flash19enable_sm80_to_sm89INS1_16FlashAttnBwdSm80INS1_25CollectiveMainloopBwdSm80ILi2ELi2EN4cute5tupleIJNS5_1CILi128EEES8_NS7_ILi64EEEEEENS_10bfloat16_tEfNS_4arch4Sm80ELb0ELb0ELb1ELb0ELb0ELb0ELb0ELb0ELi2ELi4ELi4ELi4ELb0EEENS1_24CollectiveEpilogueBwdGQAISA_fSD_Li256ELb0ELb0EEENS1_19SingleTileSchedulerILb0ELb0ELb0ELi128EEEEEEEEEvNT_6ParamsE$_ZN4cute3eso3ESOILb1ELb0EJNS_6LayoutINS_5tupleIJNS3_IJNS_1CILi8EEENS4_ILi1EEEEEENS4_ILi4EEEEEENS3_IJNS3_IJS6_NS4_ILi0EEEEEENS4_ILi2048EEEEEEEEiEEC2ERKSE_RKi) ;  /* 0xffff478000007944 */ /* 0x000fea0003c3ffff */
[----:B------:R-:W-:Y:S01]  /*14fc0*/  ULDC.64 UR4, c[0x0][0x118] ;  /* 0x0000460000047ab9 */ /* 0x000fe20000000a00 */
[----:B-1----:R-:W2:Y:S04]  /*14fd0*/  LDL R2, [R1+0x758] ;  /* 0x0007580001027983 */ /* 0x002ea80000100800 */
[----:B------:R-:W2:Y:S01]  /*14fe0*/  LD.E.64 R4, [R54.64+0x8] ;  /* 0x0000080436047980 */ /* 0x000ea2000c101b00 */
[----:B------:R-:W-:Y:S02]  /*14ff0*/  MOV R9, R25 ;  /* 0x0000001900097202 */ /* 0x000fe40000000f00 */
[----:B------:R-:W-:Y:S01]  /*15000*/  MOV R8, 0x15030 ;  /* 0x0001503000087802 */ /* 0x000fe20000000f00 */
[----:B--2---:R-:W-:-:S04]  /*15010*/  IMAD.WIDE R2, R2, 0x2, R4 ;  /* 0x0000000202027825 */ /* 0x004fc800078e0204 */
[----:B------:R-:W-:Y:S05]  /*15020*/  CALL.REL.NOINC `($_ZN7cutlass13device_kernelIN5flash19enable_sm80_to_sm89INS1_16FlashAttnBwdSm80INS1_25CollectiveMainloopBwdSm80ILi2ELi2EN4cute5tupleIJNS5_1CILi128EEES8_NS7_ILi64EEEEEENS_10bfloat16_tEfNS_4arch4Sm80ELb0ELb0ELb1ELb0ELb0ELb0ELb0ELb0ELi2ELi4ELi4ELi4ELb0EEENS1_24CollectiveEpilogueBwdGQAISA_fSD_Li256ELb0ELb0EEENS1_19SingleTileSchedulerILb0ELb0ELb0ELi128EEEEEEEEEvNT_6ParamsE$_ZN4cute8smem_ptrIPN7cutlass10bfloat16_tEECI1NS_12iter_adaptorIS3_S4_EEES3_) ;  /* 0xffff53a000007944 */ /* 0x000fea0003c3ffff */
[----:B-1----:R1:W5:Y:S01]  /*15030*/  LDL.64 R2, [R1+0x758] ;  /* 0x0007580001027983 */ /* 0x0023620000100a00 */
[----:B------:R-:W-:-:S03]  /*15040*/  MOV R6, 0x15060 ;  /* 0x0001506000067802 */ /* 0x000fc60000000f00 */
[----:B-1---5:R-:W-:Y:S05]  /*15050*/  CALL.REL.NOINC `($_ZN7cutlass13device_kernelIN5flash19enable_sm80_to_sm89INS1_16FlashAttnBwdSm80INS1_25CollectiveMainloopBwdSm80ILi2ELi2EN4cute5tupleIJNS5_1CILi128EEES8_NS7_ILi64EEEEEENS_10bfloat16_tEfNS_4arch4Sm80ELb0ELb0ELb1ELb0ELb0ELb0ELb0ELb0ELi2ELi4ELi4ELi4ELb0EEENS1_24CollectiveEpilogueBwdGQAISA_fSD_Li256ELb0ELb0EEENS1_19SingleTileSchedulerILb0ELb0ELb0ELi128EEEEEEEEEvNT_6ParamsE$_ZN4cute3eso3ESOILb1ELb0EJNS_6LayoutINS_5tupleIJNS3_IJNS_1CILi8EEENS4_ILi1EEEEEENS4_ILi4EEEEEENS3_IJNS3_IJS6_NS4_ILi0EEEEEENS4_ILi2048EEEEEEEENS_10ViewEngineINS_8smem_ptrIPN7cutlass10bfloat16_tEEEEEEEC2ERKSE_RKSL_) ;  /* 0xffff46a000007944 */ /* 0x022fea0003c3ffff */
[----:B-1----:R1:W5:Y:S01]  /*15060*/  LDL.64 R4, [R1+0x758] ;  /* 0x0007580001047983 */ /* 0x0023620000100a00 */
[----:B------:R-:W-:Y:S01]  /*15070*/  IMAD.MOV.U32 R83, RZ, RZ, R25 ;  /* 0x000000ffff537224 */ /* 0x000fe200078e0019 */
[----:B------:R-:W-:-:S02]  /*15080*/  MOV R3, 0x1 ;  /* 0x0000000100037802 */ /* 0x000fc40000000f00 */
[----:B------:R-:W-:Y:S02]  /*15090*/  MOV R8, 0x150b0 ;  /* 0x000150b000087802 */ /* 0x000fe40000000f00 */
[----:B-1---5:R-:W-:Y:S05]  /*150a0*/  CALL.REL.NOINC `($_ZN7cutlass13device_kernelIN5flash19enable_sm80_to_sm89INS1_16FlashAttnBwdSm80INS1_25CollectiveMainloopBwdSm80ILi2ELi2EN4cute5tupleIJNS5_1CILi128EEES8_NS7_ILi64EEEEEENS_10bfloat16_tEfNS_4arch4Sm80ELb0ELb0ELb1ELb0ELb0ELb0ELb0ELb0ELi2ELi4ELi4ELi4ELb0EEENS1_24CollectiveEpilogueBwdGQAISA_fSD_Li256ELb0ELb0EEENS1_19SingleTileSchedulerILb0ELb0ELb0ELi128EEEEEEEEEvNT_6ParamsE$_ZN4cute3eso3ESOILb1ELb0EJNS_10UnderscoreES2_iEEC2ERKS2_S5_RKi) ;  /* 0xffff184000007944 */ /* 0x022fea0003c3ffff */
[----:B-1----:R-:W2:Y:S01]  /*150b0*/  LDL R3, [R1+0x758] ;  /* 0x0007580001037983 */ /* 0x002ea20000100800 */
[----:B------:R-:W-:Y:S02]  /*150c0*/  MOV R6, 0x150f0 ;  /* 0x000150f000067802 */ /* 0x000fe40000000f00 */
[----:B--2---:R-:W-:Y:S02]  /*150d0*/  SHF.L.U32 R3, R3, 0x5, RZ ;  /* 0x0000000503037819 */ /* 0x004fe400000006ff */
[----:B------:R-:W-:Y:S05]  /*150e0*/  CALL.REL.NOINC `($_ZN7cutlass13device_kernelIN5flash19enable_sm80_to_sm89INS1_16FlashAttnBwdSm80INS1_25CollectiveMainloopBwdSm80ILi2ELi2EN4cute5tupleIJNS5_1CILi128EEES8_NS7_ILi64EEEEEENS_10bfloat16_tEfNS_4arch4Sm80ELb0ELb0ELb1ELb0ELb0ELb0ELb0ELb0ELi2ELi4ELi4ELi4ELb0EEENS1_24CollectiveEpilogueBwdGQAISA_fSD_Li256ELb0ELb0EEENS1_19SingleTileSchedulerILb0ELb0ELb0ELi128EEEEEEEEEvNT_6ParamsE$_ZN4cute3eso3ESOILb1ELb0EJNS_6LayoutINS_5tupleIJNS3_IJNS_1CILi8EEENS4_ILi1EEEEEENS4_ILi4EEEEEENS3_IJNS3_IJS6_NS4_ILi0EEEEEES5_EEEEEiEEC2ERKSD_RKi) ;  /* 0xffff46f000007944 */ /* 0x000fea0003c3ffff */
[----:B-1----:R-:W2:Y:S01]  /*150f0*/  LDL R3, [R1+0x758] ;  /* 0x0007580001037983 */ /* 0x002ea20000100800 */
[----:B------:R-:W-:Y:S01]  /*15100*/  MOV R8, 0x15140 ;  /* 0x0001514000087802 */ /* 0x000fe20000000f00 */
[----:B--2---:R-:W-:-:S05]  /*15110*/  IMAD.WIDE R6, R3, 0x2, R50 ;  /* 0x0000000203067825 */ /* 0x004fca00078e0232 */
[----:B------:R-:W-:Y:S02]  /*15120*/  MOV R9, R7 ;  /* 0x0000000700097202 */ /* 0x000fe40000000f00 */
[----:B------:R-:W-:Y:S05]  /*15130*/  CALL.REL.NOINC `($_ZN7cutlass13device_kernelIN5flash19enable_sm80_to_sm89INS1_16FlashAttnBwdSm80INS1_25CollectiveMainloopBwdSm80ILi2ELi2EN4cute5tupleIJNS5_1CILi128EEES8_NS7_ILi64EEEEEENS_10bfloat16_tEfNS_4arch4Sm80ELb0ELb0ELb1ELb0ELb0ELb0ELb0ELb0ELi2ELi4ELi4ELi4ELb0EEENS1_24CollectiveEpilogueBwdGQAISA_fSD_Li256ELb0ELb0EEENS1_19SingleTileSchedulerILb0ELb0ELb0ELi128EEEEEEEEEvNT_6ParamsE$_ZN4cute3eso3ESOILb1ELb0EJNS_6LayoutINS_5tupleIJNS3_IJNS_1CILi8EEENS4_ILi1EEEEEENS4_ILi4EEEEEENS3_IJNS3_IJS6_NS4_ILi0EEEEEES5_EEEEENS_10ViewEngineIPN7cutlass10bfloat16_tEEEEEC2ERKSD_RKSI_) ;  /* 0xffff464000007944 */ /* 0x000fea0003c3ffff */
[----:B------:R2:W5:Y:S01]  /*15140*/  LDL.64 R2, [R1+0x758] ;  /* 0x0007580001027983 */ /* 0x0005620000100a00 */
[----:B-1----:R-:W-:Y:S02]  /*15150*/  MOV R7, R5 ;  /* 0x0000000500077202 */ /* 0x002fe40000000f00 */
[----:B------:R-:W-:Y:S02]  /*15160*/  MOV R6, 0x15180 ;  /* 0x0001518000067802 */ /* 0x000fe40000000f00 */
[----:B--2--5:R-:W-:Y:S05]  /*15170*/  CALL.REL.NOINC `($_ZN7cutlass13device_kernelIN5flash19enable_sm80_to_sm89INS1_16FlashAttnBwdSm80INS1_25CollectiveMainloopBwdSm80ILi2ELi2EN4cute5tupleIJNS5_1CILi128EEES8_NS7_ILi64EEEEEENS_10bfloat16_tEfNS_4arch4Sm80ELb0ELb0ELb1ELb0ELb0ELb0ELb0ELb0ELi2ELi4ELi4ELi4ELb0EEENS1_24CollectiveEpilogueBwdGQAISA_fSD_Li256ELb0ELb0EEENS1_19SingleTileSchedulerILb0ELb0ELb0ELi128EEEEEEEEEvNT_6ParamsE$_ZN4cute3eso3ESOILb1ELb0EJNS_6LayoutINS_5tupleIJNS3_IJNS_1CILi8EEENS4_ILi1EEEEEENS3_IJNS4_ILi4EEEEEEEEENS3_IJNS3_IJS6_NS4_ILi0EEEEEENS3_IJNS4_ILi2048EEEEEEEEEEENS_10ViewEngineINS_8smem_ptrIPN7cutlass10bfloat16_tEEEEEEEC2ERKSG_RKSN_) ;  /* 0xffff41b000007944 */ /* 0x024fea0003c3ffff */
[----:B------:R2:W5:Y:S01]  /*15180*/  LDL.64 R6, [R1+0x758] ;  /* 0x0007580001067983 */ /* 0x0005620000100a00 */
[----:B-1----:R-:W-:Y:S02]  /*15190*/  MOV R5, R3 ;  /* 0x0000000300057202 */ /* 0x002fe40000000f00 */
[----:B------:R-:W-:Y:S02]  /*151a0*/  MOV R4, 0x151c0 ;  /* 0x000151c000047802 */ /* 0x000fe40000000f00 */
        /* <DEDUP_REMOVED lines=271> */
[----:B-1----:R-:W-:Y:S05]  /*162a0*/  CALL.REL.NOINC `($_ZN7cutlass13device_kernelIN5flash19enable_sm80_to_sm89INS1_16FlashAttnBwdSm80INS1_25CollectiveMainloopBwdSm80ILi2ELi2EN4cute5tupleIJNS5_1CILi128EEES8_NS7_ILi64EEEEEENS_10bfloat16_tEfNS_4arch4Sm80ELb0ELb0ELb1ELb0ELb0ELb0ELb0ELb0ELi2ELi4ELi4ELi4ELb0EEENS1_24CollectiveEpilogueBwdGQAISA_fSD_Li256ELb0ELb0EEENS1_19SingleTileSchedulerILb0ELb0ELb0ELi128EEEEEEEEEvNT_6ParamsE$_ZN4cute3eso3ESOILb1ELb0EJNS_10UnderscoreES2_iEEC2ERKS2_S5_RKi) ;  /* 0xffff064000007944 */ /* 0x002fea0003c3ffff */
        /* <DEDUP_REMOVED lines=9> */
[----:B------:R-:W-:Y:S05]  /*16340*/  CALL.REL.NOINC `($_ZN7cutlass13device_kernelIN5flash19enable_sm80_to_sm89INS1_16FlashAttnBwdSm80INS1_25CollectiveMainloopBwdSm80ILi2ELi2EN4cute5tupleIJNS5_1CILi128EEES8_NS7_ILi64EEEEEENS_10bfloat16_tEfNS_4arch4Sm80ELb0ELb0ELb1ELb0ELb0ELb0ELb0ELb0ELi2ELi4ELi4ELi4ELb0EEENS1_24CollectiveEpilogueBwdGQAISA_fSD_Li256ELb0ELb0EEENS1_19SingleTileSchedulerILb0ELb0ELb0ELi128EEEEEEEEEvNT_6ParamsE$_ZN4cute3eso3ESOILb1ELb0EJNS_6LayoutINS_5tupleIJNS3_IJNS_1CILi2EEES5_S5_EEES5_EEENS3_IJNS3_IJNS4_ILi1EEES5_NS4_ILi4EEEEEENS4_ILi8EEEEEEEEiEEC2ERKSD_RKi) ;  /* 0xffff2af000007944 */ /* 0x000fea0003c3ffff */
[----:B-1----:R-:W2:Y:S01]  /*16350*/  LDL R3, [R1+0x758] ;  /* 0x0007580001037983 */ /* 0x002ea20000100800 */
[----:B------:R-:W-:Y:S02]  /*16360*/  MOV R69, R25 ;  /* 0x0000001900457202 */ /* 0x000fe40000000f00 */
[----:B------:R-:W-:Y:S01]  /*16370*/  MOV R4, 0x163b0 ;  /* 0x000163b000047802 */ /* 0x000fe20000000f00 */
[----:B--2---:R-:W-:-:S05]  /*16380*/  IMAD.WIDE R2, R3, 0x2, R14 ;  /* 0x0000000203027825 */ /* 0x004fca00078e020e */
[----:B------:R-:W-:Y:S02]  /*16390*/  MOV R6, R2 ;  /* 0x0000000200067202 */ /* 0x000fe40000000f00 */
[----:B------:R-:W-:Y:S05]  /*163a0*/  CALL.REL.NOINC `($_ZN7cutlass13device_kernelIN5flash19enable_sm80_to_sm89INS1_16FlashAttnBwdSm80INS1_25CollectiveMainloopBwdSm80ILi2ELi2EN4cute5tupleIJNS5_1CILi128EEES8_NS7_ILi64EEEEEENS_10bfloat16_tEfNS_4arch4Sm80ELb0ELb0ELb1ELb0ELb0ELb0ELb0ELb0ELi2ELi4ELi4ELi4ELb0EEENS1_24CollectiveEpilogueBwdGQAISA_fSD_Li256ELb0ELb0EEENS1_19SingleTileSchedulerILb0ELb0ELb0ELi128EEEEEEEEEvNT_6ParamsE$_ZN4cute3eso3ESOILb1ELb0EJNS_6LayoutINS_5tupleIJNS3_IJNS_1CILi2EEES5_S5_EEES5_EEENS3_IJNS3_IJNS4_ILi1EEES5_NS4_ILi4EEEEEENS4_ILi8EEEEEEEENS_10ViewEngineIPN7cutlass10bfloat16_tEEEEEC2ERKSD_RKSI_) ;  /* 0xffff2a4000007944 */ /* 0x000fea0003c3ffff */
[----:B------:R2:W5:Y:S01]  /*163b0*/  LDL.64 R60, [R1+0x758] ;  /* 0x00075800013c7983 */ /* 0x0005620000100a00 */
[----:B------:R-:W-:Y:S01]  /*163c0*/  IMAD.MOV.U32 R83, RZ, RZ, R25 ;  /* 0x000000ffff537224 */ /* 0x000fe200078e0019 */
[----:B------:R-:W-:Y:S02]  /*163d0*/  MOV R3, RZ ;  /* 0x000000ff00037202 */ /* 0x000fe40000000f00 */
[----:B------:R-:W-:Y:S02]  /*163e0*/  MOV R8, 0x16400 ;  /* 0x0001640000087802 */ /* 0x000fe40000000f00 */
[----:B-12--5:R-:W-:Y:S05]  /*163f0*/  CALL.REL.NOINC `($_ZN7cutlass13device_kernelIN5flash19enable_sm80_to_sm89INS1_16FlashAttnBwdSm80INS1_25CollectiveMainloopBwdSm80ILi2ELi2EN4cute5tupleIJNS5_1CILi128EEES8_NS7_ILi64EEEEEENS_10bfloat16_tEfNS_4arch4Sm80ELb0ELb0ELb1ELb0ELb0ELb0ELb0ELb0ELi2ELi4ELi4ELi4ELb0EEENS1_24CollectiveEpilogueBwdGQAISA_fSD_Li256ELb0ELb0EEENS1_19SingleTileSchedulerILb0ELb0ELb0ELi128EEEEEEEEEvNT_6ParamsE$_ZN4cute3eso3ESOILb1ELb0EJNS_10UnderscoreES2_iEEC2ERKS2_S5_RKi) ;  /* 0xffff04f000007944 */ /* 0x026fea0003c3ffff */
        /* <DEDUP_REMOVED lines=8> */
[----:B------:R-:W-:Y:S05]  /*16480*/  CALL.REL.NOINC `($_ZN7cutlass13device_kernelIN5flash19enable_sm80_to_sm89INS1_16FlashAttnBwdSm80INS1_25CollectiveMainloopBwdSm80ILi2ELi2EN4cute5tupleIJNS5_1CILi128EEES8_NS7_ILi64EEEEEENS_10bfloat16_tEfNS_4arch4Sm80ELb0ELb0ELb1ELb0ELb0ELb0ELb0ELb0ELi2ELi4ELi4ELi4ELb0EEENS1_24CollectiveEpilogueBwdGQAISA_fSD_Li256ELb0ELb0EEENS1_19SingleTileSchedulerILb0ELb0ELb0ELi128EEEEEEEEEvNT_6ParamsE$_ZN4cute3eso3ESOILb1ELb0EJNS_6LayoutINS_5tupleIJNS3_IJNS_1CILi2EEES5_EEENS4_ILi8EEEEEENS3_IJNS3_IJNS4_ILi1EEES5_EEENS4_ILi4EEEEEEEEiEEC2ERKSD_RKi) ;  /* 0xffff26d000007944 */ /* 0x000fea0003c3ffff */
[----:B-1----:R-:W2:Y:S01]  /*16490*/  LDL R3, [R1+0x758] ;  /* 0x0007580001037983 */ /* 0x002ea20000100800 */
[----:B------:R-:W-:Y:S01]  /*164a0*/  MOV R4, 0x164e0 ;  /* 0x000164e000047802 */ /* 0x000fe20000000f00 */
[----:B--2---:R-:W-:-:S05]  /*164b0*/  IMAD.WIDE R2, R3, 0x2, R12 ;  /* 0x0000000203027825 */ /* 0x004fca00078e020c */
[----:B------:R-:W-:Y:S02]  /*164c0*/  MOV R6, R2 ;  /* 0x0000000200067202 */ /* 0x000fe40000000f00 */
[----:B------:R-:W-:Y:S05]  /*164d0*/  CALL.REL.NOINC `($_ZN7cutlass13device_kernelIN5flash19enable_sm80_to_sm89INS1_16FlashAttnBwdSm80INS1_25CollectiveMainloopBwdSm80ILi2ELi2EN4cute5tupleIJNS5_1CILi128EEES8_NS7_ILi64EEEEEENS_10bfloat16_tEfNS_4arch4Sm80ELb0ELb0ELb1ELb0ELb0ELb0ELb0ELb0ELi2ELi4ELi4ELi4ELb0EEENS1_24CollectiveEpilogueBwdGQAISA_fSD_Li256ELb0ELb0EEENS1_19SingleTileSchedulerILb0ELb0ELb0ELi128EEEEEEEEEvNT_6ParamsE$_ZN4cute3eso3ESOILb1ELb0EJNS_6LayoutINS_5tupleIJNS3_IJNS_1CILi2EEES5_EEENS4_ILi8EEEEEENS3_IJNS3_IJNS4_ILi1EEES5_EEENS4_ILi4EEEEEEEENS_10ViewEngineIPN7cutlass10bfloat16_tEEEEEC2ERKSD_RKSI_) ;  /* 0xffff263000007944 */ /* 0x000fea0003c3ffff */
[----:B------:R2:W5:Y:S04]  /*164e0*/  LDL.64 R62, [R1+0x758] ;  /* 0x00075800013e7983 */ /* 0x0005680000100a00 */
[----:B------:R2:W-:Y:S02]  /*164f0*/  STL [R1+0x770], RZ ;  /* 0x000770ff01007387 */ /* 0x0005e40000100800 */
.L_x_1057:
[----:B------:R-:W-:Y:S01]  /*16500*/  IMAD.MOV.U32 R83, RZ, RZ, R25 ;  /* 0x000000ffff537224 */ /* 0x000fe200078e0019 */
[----:B------:R-:W-:Y:S01]  /*16510*/  LOP3.LUT R82, R58, 0x1, RZ, 0xc0, !PT ;  /* 0x000000013a527812 */ /* 0x000fe200078ec0ff */
[----:B------:R-:W-:Y:S01]  /*16520*/  IMAD.MOV.U32 R81, RZ, RZ, R24 ;  /* 0x000000ffff517224 */ /* 0x000fe200078e0018 */
[----:B-1----:R-:W-:Y:S02]  /*16530*/  MOV R80, 0x16550 ;  /* 0x0001655000507802 */ /* 0x002fe40000000f00 */
[----:B-12--5:R-:W-:Y:S05]  /*16540*/  CALL.REL.NOINC `($_ZN7cutlass13device_kernelIN5flash19enable_sm80_to_sm89INS1_16FlashAttnBwdSm80INS1_25CollectiveMainloopBwdSm80ILi2ELi2EN4cute5tupleIJNS5_1CILi128EEES8_NS7_ILi64EEEEEENS_10bfloat16_tEfNS_4arch4Sm80ELb0ELb0ELb1ELb0ELb0ELb0ELb0ELb0ELi2ELi4ELi4ELi4ELb0EEENS1_24CollectiveEpilogueBwdGQAISA_fSD_Li256ELb0ELb0EEENS1_19SingleTileSchedulerILb0ELb0ELb0ELi128EEEEEEEEEvNT_6ParamsE$_ZN4cute3eso3ESOILb1ELb0EJNS_10UnderscoreEiiEEC2ERKS2_RKiS7_) ;  /* 0xffff042000007944 */ /* 0x026fea0003c3ffff */
[----:B------:R-:W-:Y:S01]  /*16550*/  MOV R69, R25 ;  /* 0x0000001900457202 */ /* 0x000fe20000000f00 */
[----:B-1----:R-:W2:Y:S01]  /*16560*/  LDL.64 R2, [R1+0x758] ;  /* 0x0007580001027983 */ /* 0x002ea20000100a00 */
[----:B------:R-:W-:Y:S01]  /*16570*/  MOV R4, 0x165b0 ;  /* 0x000165b000047802 */ /* 0x000fe20000000f00 */
[----:B--2---:R-:W-:Y:S04]  /*16580*/  IMAD R3, R3, 0x2, R2 ;  /* 0x0000000203037824 */ /* 0x004fe800078e0202 */
[----:B------:R-:W-:Y:S02]  /*16590*/  IMAD.SHL.U32 R3, R3, 0x4, RZ ;  /* 0x0000000403037824 */ /* 0x000fe400078e00ff */
[----:B------:R-:W-:Y:S05]  /*165a0*/  CALL.REL.NOINC `($_ZN7cutlass13device_kernelIN5flash19enable_sm80_to_sm89INS1_16FlashAttnBwdSm80INS1_25CollectiveMainloopBwdSm80ILi2ELi2EN4cute5tupleIJNS5_1CILi128EEES8_NS7_ILi64EEEEEENS_10bfloat16_tEfNS_4arch4Sm80ELb0ELb0ELb1ELb0ELb0ELb0ELb0ELb0ELi2ELi4ELi4ELi4ELb0EEENS1_24CollectiveEpilogueBwdGQAISA_fSD_Li256ELb0ELb0EEENS1_19SingleTileSchedulerILb0ELb0ELb0ELi128EEEEEEEEEvNT_6ParamsE$_ZN4cute3eso3ESOILb1ELb0EJNS_6LayoutINS_5tupleIJNS3_IJNS_1CILi2EEES5_EEEEEENS3_IJNS3_IJNS4_ILi1EEES5_EEEEEEEEiEEC2ERKSB_RKi) ;  /* 0xffff23a000007944 */ /* 0x000fea0003c3ffff */
[----:B------:R-:W-:Y:S01]  /*165b0*/  MOV R4, 0x16610 ;  /* 0x0001661000047802 */ /* 0x000fe20000000f00 */
[----:B-1----:R-:W2:Y:S01]  /*165c0*/  LDL R3, [R1+0x758] ;  /* 0x0007580001037983 */ /* 0x002ea20000100800 */
[----:B------:R-:W-:Y:S01]  /*165d0*/  IMAD.MOV.U32 R2, RZ, RZ, R25 ;  /* 0x000000ffff027224 */ /* 0x000fe200078e0019 */
[C---:B--2---:R-:W-:Y:S04]  /*165e0*/  LEA R8, P0, R3.reuse, R48, 0x2 ;  /* 0x0000003003087211 */ /* 0x044fe800078010ff */
[----:B------:R-:W-:Y:S04]  /*165f0*/  LEA.HI.X.SX32 R3, R3, R49, 0x2, P0 ;  /* 0x0000003103037211 */ /* 0x000fe800000f16ff */
[----:B------:R-:W-:Y:S05]  /*16600*/  CALL.REL.NOINC `($_ZN7cutlass13device_kernelIN5flash19enable_sm80_to_sm89INS1_16FlashAttnBwdSm80INS1_25CollectiveMainloopBwdSm80ILi2ELi2EN4cute5tupleIJNS5_1CILi128EEES8_NS7_ILi64EEEEEENS_10bfloat16_tEfNS_4arch4Sm80ELb0ELb0ELb1ELb0ELb0ELb0ELb0ELb0ELi2ELi4ELi4ELi4ELb0EEENS1_24CollectiveEpilogueBwdGQAISA_fSD_Li256ELb0ELb0EEENS1_19SingleTileSchedulerILb0ELb0ELb0ELi128EEEEEEEEEvNT_6ParamsE$_ZN4cute3eso3ESOILb1ELb0EJNS_6LayoutINS_5tupleIJNS3_IJNS_1CILi2EEES5_EEEEEENS3_IJNS3_IJNS4_ILi1EEES5_EEEEEEEENS_10ViewEngineIPfEEEEC2ERKSB_RKSE_) ;  /* 0xffff22f000007944 */ /* 0x000fea0003c3ffff */
[----:B------:R-:W-:Y:S01]  /*16610*/  MOV R3, R82 ;  /* 0x0000005200037202 */ /* 0x000fe20000000f00 */
[----:B-1----:R1:W5:Y:S01]  /*16620*/  LDL.64 R8, [R1+0x758] ;  /* 0x0007580001087983 */ /* 0x0023620000100a00 */
[----:B------:R-:W-:Y:S01]  /*16630*/  MOV R10, 0x16660 ;  /* 0x00016660000a7802 */ /* 0x000fe20000000f00 */
[----:B------:R-:W-:Y:S02]  /*16640*/  IMAD.MOV.U32 R2, RZ, RZ, R25 ;  /* 0x000000ffff027224 */ /* 0x000fe400078e0019 */
[----:B-1---5:R-:W-:Y:S05]  /*16650*/  CALL.REL.NOINC `($_ZN7cutlass13device_kernelIN5flash19enable_sm80_to_sm89INS1_16FlashAttnBwdSm80INS1_25CollectiveMainloopBwdSm80ILi2ELi2EN4cute5tupleIJNS5_1CILi128EEES8_NS7_ILi64EEEEEENS_10bfloat16_tEfNS_4arch4Sm80ELb0ELb0ELb1ELb0ELb0ELb0ELb0ELb0ELi2ELi4ELi4ELi4ELb0EEENS1_24CollectiveEpilogueBwdGQAISA_fSD_Li256ELb0ELb0EEENS1_19SingleTileSchedulerILb0ELb0ELb0ELi128EEEEEEEEEvNT_6ParamsE$_ZN4cute3eso3ESOILb1ELb0EJNS_10UnderscoreEiEEC2ERKS2_RKi) ;  /* 0xffff02d000007944 */ /* 0x022fea0003c3ffff */
[----:B------:R-:W-:Y:S01]  /*16660*/  MOV R4, 0x166b0 ;  /* 0x000166b000047802 */ /* 0x000fe20000000f00 */
[----:B-1----:R-:W2:Y:S01]  /*16670*/  LDL R3, [R1+0x758] ;  /* 0x0007580001037983 */ /* 0x002ea20000100800 */
[----:B------:R-:W-:Y:S01]  /*16680*/  IMAD.MOV.U32 R69, RZ, RZ, R25 ;  /* 0x000000ffff457224 */ /* 0x000fe200078e0019 */
[----:B--2---:R-:W-:Y:S02]  /*16690*/  SHF.L.U32 R3, R3, 0x3, RZ ;  /* 0x0000000303037819 */ /* 0x004fe400000006ff */
[----:B------:R-:W-:Y:S05]  /*166a0*/  CALL.REL.NOINC `($_ZN7cutlass13device_kernelIN5flash19enable_sm80_to_sm89INS1_16FlashAttnBwdSm80INS1_25CollectiveMainloopBwdSm80ILi2ELi2EN4cute5tupleIJNS5_1CILi128EEES8_NS7_ILi64EEEEEENS_10bfloat16_tEfNS_4arch4Sm80ELb0ELb0ELb1ELb0ELb0ELb0ELb0ELb0ELi2ELi4ELi4ELi4ELb0EEENS1_24CollectiveEpilogueBwdGQAISA_fSD_Li256ELb0ELb0EEENS1_19SingleTileSchedulerILb0ELb0ELb0ELi128EEEEEEEEEvNT_6ParamsE$_ZN4cute3eso3ESOILb1ELb0EJNS_6LayoutINS_5tupleIJNS3_IJNS_1CILi2EEES5_S5_EEEEEENS3_IJNS3_IJNS4_ILi1EEES5_NS4_ILi4EEEEEEEEEEEiEEC2ERKSC_RKi) ;  /* 0xffff267000007944 */ /* 0x000fea0003c3ffff */
[----:B------:R-:W-:Y:S01]  /*166b0*/  MOV R4, 0x16710 ;  /* 0x0001671000047802 */ /* 0x000fe20000000f00 */
[----:B-1----:R-:W2:Y:S01]  /*166c0*/  LDL R3, [R1+0x758] ;  /* 0x0007580001037983 */ /* 0x002ea20000100800 */
[----:B------:R-:W-:Y:S01]  /*166d0*/  IMAD.MOV.U32 R69, RZ, RZ, R25 ;  /* 0x000000ffff457224 */ /* 0x000fe200078e0019 */
[C---:B--2---:R-:W-:Y:S04]  /*166e0*/  LEA R6, P0, R3.reuse, R60, 0x1 ;  /* 0x0000003c03067211 */ /* 0x044fe800078008ff */
[----:B------:R-:W-:Y:S04]  /*166f0*/  LEA.HI.X.SX32 R3, R3, R61, 0x1, P0 ;  /* 0x0000003d03037211 */ /* 0x000fe800000f0eff */
[----:B------:R-:W-:Y:S05]  /*16700*/  CALL.REL.NOINC `($_ZN7cutlass13device_kernelIN5flash19enable_sm80_to_sm89INS1_16FlashAttnBwdSm80INS1_25CollectiveMainloopBwdSm80ILi2ELi2EN4cute5tupleIJNS5_1CILi128EEES8_NS7_ILi64EEEEEENS_10bfloat16_tEfNS_4arch4Sm80ELb0ELb0ELb1ELb0ELb0ELb0ELb0ELb0ELi2ELi4ELi4ELi4ELb0EEENS1_24CollectiveEpilogueBwdGQAISA_fSD_Li256ELb0ELb0EEENS1_19SingleTileSchedulerILb0ELb0ELb0ELi128EEEEEEEEEvNT_6ParamsE$_ZN4cute3eso3ESOILb1ELb0EJNS_6LayoutINS_5tupleIJNS3_IJNS_1CILi2EEES5_S5_EEEEEENS3_IJNS3_IJNS4_ILi1EEES5_NS4_ILi4EEEEEEEEEEENS_10ViewEngineIPN7cutlass10bfloat16_tEEEEEC2ERKSC_RKSH_) ;  /* 0xffff25c000007944 */ /* 0x000fea0003c3ffff */
[----:B------:R-:W-:Y:S01]  /*16710*/  MOV R3, R58 ;  /* 0x0000003a00037202 */ /* 0x000fe20000000f00 */
[----:B------:R2:W5:Y:S01]  /*16720*/  LDL.64 R12, [R1+0x758] ;  /* 0x00075800010c7983 */ /* 0x0005620000100a00 */
[----:B------:R-:W-:Y:S01]  /*16730*/  MOV R10, 0x16760 ;  /* 0x00016760000a7802 */ /* 0x000fe20000000f00 */
[----:B-1----:R-:W-:Y:S02]  /*16740*/  IMAD.MOV.U32 R2, RZ, RZ, R25 ;  /* 0x000000ffff027224 */ /* 0x002fe400078e0019 */
[----:B--2--5:R-:W-:Y:S05]  /*16750*/  CALL.REL.NOINC `($_ZN7cutlass13device_kernelIN5flash19enable_sm80_to_sm89INS1_16FlashAttnBwdSm80INS1_25CollectiveMainloopBwdSm80ILi2ELi2EN4cute5tupleIJNS5_1CILi128EEES8_NS7_ILi64EEEEEENS_10bfloat16_tEfNS_4arch4Sm80ELb0ELb0ELb1ELb0ELb0ELb0ELb0ELb0ELi2ELi4ELi4ELi4ELb0EEENS1_24CollectiveEpilogueBwdGQAISA_fSD_Li256ELb0ELb0EEENS1_19SingleTileSchedulerILb0ELb0ELb0ELi128EEEEEEEEEvNT_6ParamsE$_ZN4cute3eso3ESOILb1ELb0EJNS_10UnderscoreEiEEC2ERKS2_RKi) ;  /* 0xffff01d000007944 */ /* 0x024fea0003c3ffff */
[----:B------:R-:W-:Y:S01]  /*16760*/  MOV R4, 0x167b0 ;  /* 0x000167b000047802 */ /* 0x000fe20000000f00 */
[----:B-1----:R-:W2:Y:S01]  /*16770*/  LDL R3, [R1+0x758] ;  /* 0x0007580001037983 */ /* 0x002ea20000100800 */
[----:B------:R-:W-:Y:S01]  /*16780*/  IMAD.MOV.U32 R69, RZ, RZ, R25 ;  /* 0x000000ffff457224 */ /* 0x000fe200078e0019 */
[----:B--2---:R-:W-:Y:S02]  /*16790*/  SHF.L.U32 R3, R3, 0x2, RZ ;  /* 0x0000000203037819 */ /* 0x004fe400000006ff */
[----:B------:R-:W-:Y:S05]  /*167a0*/  CALL.REL.NOINC `($_ZN7cutlass13device_kernelIN5flash19enable_sm80_to_sm89INS1_16FlashAttnBwdSm80INS1_25CollectiveMainloopBwdSm80ILi2ELi2EN4cute5tupleIJNS5_1CILi128EEES8_NS7_ILi64EEEEEENS_10bfloat16_tEfNS_4arch4Sm80ELb0ELb0ELb1ELb0ELb0ELb0ELb0ELb0ELi2ELi4ELi4ELi4ELb0EEENS1_24CollectiveEpilogueBwdGQAISA_fSD_Li256ELb0ELb0EEENS1_19SingleTileSchedulerILb0ELb0ELb0ELi128EEEEEEEEEvNT_6ParamsE$_ZN4cute3eso3ESOILb1ELb0EJNS_6LayoutINS_5tupleIJNS3_IJNS_1CILi2EEES5_EEEEEENS3_IJNS3_IJNS4_ILi1EEES5_EEEEEEEEiEEC2ERKSB_RKi) ;  /* 0xffff21a000007944 */ /* 0x000fea0003c3ffff */
[----:B------:R-:W-:Y:S01]  /*167b0*/  MOV R4, 0x16810 ;  /* 0x0001681000047802 */ /* 0x000fe20000000f00 */
[----:B-1----:R-:W2:Y:S01]  /*167c0*/  LDL R3, [R1+0x758] ;  /* 0x0007580001037983 */ /* 0x002ea20000100800 */
[----:B------:R-:W-:Y:S01]  /*167d0*/  IMAD.MOV.U32 R69, RZ, RZ, R25 ;  /* 0x000000ffff457224 */ /* 0x000fe200078e0019 */
[C---:B--2---:R-:W-:Y:S04]  /*167e0*/  LEA R6, P0, R3.reuse, R62, 0x1 ;  /* 0x0000003e03067211 */ /* 0x044fe800078008ff */
[----:B------:R-:W-:Y:S04]  /*167f0*/  LEA.HI.X.SX32 R3, R3, R63, 0x1, P0 ;  /* 0x0000003f03037211 */ /* 0x000fe800000f0eff */
[----:B------:R-:W-:Y:S05]  /*16800*/  CALL.REL.NOINC `($_ZN7cutlass13device_kernelIN5flash19enable_sm80_to_sm89INS1_16FlashAttnBwdSm80INS1_25CollectiveMainloopBwdSm80ILi2ELi2EN4cute5tupleIJNS5_1CILi128EEES8_NS7_ILi64EEEEEENS_10bfloat16_tEfNS_4arch4Sm80ELb0ELb0ELb1ELb0ELb0ELb0ELb0ELb0ELi2ELi4ELi4ELi4ELb0EEENS1_24CollectiveEpilogueBwdGQAISA_fSD_Li256ELb0ELb0EEENS1_19SingleTileSchedulerILb0ELb0ELb0ELi128EEEEEEEEEvNT_6ParamsE$_ZN4cute3eso3ESOILb1ELb0EJNS_6LayoutINS_5tupleIJNS3_IJNS_1CILi2EEES5_EEEEEENS3_IJNS3_IJNS4_ILi1EEES5_EEEEEEEENS_10ViewEngineIPN7cutlass10bfloat16_tEEEEEC2ERKSB_RKSG_) ;  /* 0xffff20a000007944 */ /* 0x000fea0003c3ffff */
[----:B------:R-:W-:Y:S01]  /*16810*/  MOV R81, R24 ;  /* 0x0000001800517202 */ /* 0x000fe20000000f00 */
[----:B------:R2:W5:Y:S01]  /*16820*/  LDL.64 R10, [R1+0x758] ;  /* 0x00075800010a7983 */ /* 0x0005620000100a00 */
[----:B------:R-:W-:Y:S01]  /*16830*/  MOV R80, 0x16860 ;  /* 0x0001686000507802 */ /* 0x000fe20000000f00 */
[----:B------:R-:W-:Y:S02]  /*16840*/  IMAD.MOV.U32 R83, RZ, RZ, R25 ;  /* 0x000000ffff537224 */ /* 0x000fe400078e0019 */
        /* <DEDUP_REMOVED lines=12> */
[----:B------:R-:W-:Y:S05]  /*16910*/  CALL.REL.NOINC `($_ZN7cutlass13device_kernelIN5flash19enable_sm80_to_sm89INS1_16FlashAttnBwdSm80INS1_25CollectiveMainloopBwdSm80ILi2ELi2EN4cute5tupleIJNS5_1CILi128EEES8_NS7_ILi64EEEEEENS_10bfloat16_tEfNS_4arch4Sm80ELb0ELb0ELb1ELb0ELb0ELb0ELb0ELb0ELi2ELi4ELi4ELi4ELb0EEENS1_24CollectiveEpilogueBwdGQAISA_fSD_Li256ELb0ELb0EEENS1_19SingleTileSchedulerILb0ELb0ELb0ELi128EEEEEEEEEvNT_6ParamsE$_ZN4cute3eso3ESOILb1ELb0EJNS_6LayoutINS_5tupleIJNS3_IJNS_1CILi2EEES5_EEEEEENS3_IJNS3_IJNS4_ILi1EEES5_EEEEEEEENS_10ViewEngineIPKfEEEEC2ERKSB_RKSF_) ;  /* 0xffff1f4000007944 */ /* 0x000fea0003c3ffff */
[----:B------:R-:W-:Y:S01]  /*16920*/  MOV R69, R25 ;  /* 0x0000001900457202 */ /* 0x000fe20000000f00 */
[----:B-1----:R1:W5:Y:S01]  /*16930*/  LDL.64 R6, [R1+0x758] ;  /* 0x0007580001067983 */ /* 0x0023620000100a00 */
[----:B------:R-:W-:Y:S03]  /*16940*/  MOV R4, 0x16960 ;  /* 0x0001696000047802 */ /* 0x000fe60000000f00 */
[----:B-1---5:R-:W-:Y:S05]  /*16950*/  CALL.REL.NOINC `($_ZN7cutlass13device_kernelIN5flash19enable_sm80_to_sm89INS1_16FlashAttnBwdSm80INS1_25CollectiveMainloopBwdSm80ILi2ELi2EN4cute5tupleIJNS5_1CILi128EEES8_NS7_ILi64EEEEEENS_10bfloat16_tEfNS_4arch4Sm80ELb0ELb0ELb1ELb0ELb0ELb0ELb0ELb0ELi2ELi4ELi4ELi4ELb0EEENS1_24CollectiveEpilogueBwdGQAISA_fSD_Li256ELb0ELb0EEENS1_19SingleTileSchedulerILb0ELb0ELb0ELi128EEEEEEEEEvNT_6ParamsE$_ZN4cute3eso3ESOILb1ELb0EJNS_6LayoutINS_5tupleIJNS3_IJNS_1CILi1EEENS4_ILi2EEES6_EEEEEENS3_IJNS3_IJS5_S5_S6_EEEEEEEENS_10ViewEngineIPjEEEEC2ERKSB_RKSE_) ;  /* 0xffff1d8000007944 */ /* 0x022fea0003c3ffff */
[----:B-1----:R-:W-:Y:S01]  /*16960*/  MOV R2, R25 ;  /* 0x0000001900027202 */ /* 0x002fe20000000f00 */
[----:B------:R1:W5:Y:S01]  /*16970*/  LDL.64 R14, [R1+0x758] ;  /* 0x00075800010e7983 */ /* 0x0003620000100a00 */
[----:B------:R-:W-:Y:S01]  /*16980*/  MOV R4, 0x169b0 ;  /* 0x000169b000047802 */ /* 0x000fe20000000f00 */
[----:B------:R-:W-:Y:S02]  /*16990*/  IMAD.MOV.U32 R3, RZ, RZ, R11 ;  /* 0x000000ffff037224 */ /* 0x000fe400078e000b */
[----:B-1---5:R-:W-:Y:S05]  /*169a0*/  CALL.REL.NOINC `($_ZN7cutlass13device_kernelIN5flash19enable_sm80_to_sm89INS1_16FlashAttnBwdSm80INS1_25CollectiveMainloopBwdSm80ILi2ELi2EN4cute5tupleIJNS5_1CILi128EEES8_NS7_ILi64EEEEEENS_10bfloat16_tEfNS_4arch4Sm80ELb0ELb0ELb1ELb0ELb0ELb0ELb0ELb0ELi2ELi4ELi4ELi4ELb0EEENS1_24CollectiveEpilogueBwdGQAISA_fSD_Li256ELb0ELb0EEENS1_19SingleTileSchedulerILb0ELb0ELb0ELi128EEEEEEEEEvNT_6ParamsE$_ZN4cute3eso3ESOILb1ELb0EJNS_6LayoutINS_5tupleIJNS3_IJNS_1CILi1EEENS4_ILi2EEEEEEEEENS3_IJNS3_IJS5_S5_EEEEEEEENS_10ViewEngineIPjEEEEC2ERKSB_RKSE_) ;  /* 0xffff1c4000007944 */ /* 0x022fea0003c3ffff */
[----:B-1----:R-:W-:Y:S01]  /*169b0*/  MOV R2, R25 ;  /* 0x0000001900027202 */ /* 0x002fe20000000f00 */
[----:B------:R1:W5:Y:S01]  /*169c0*/  LDL.64 R16, [R1+0x758] ;  /* 0x0007580001107983 */ /* 0x0003620000100a00 */
[----:B------:R-:W-:Y:S01]  /*169d0*/  MOV R4, 0x16a00 ;  /* 0x00016a0000047802 */ /* 0x000fe20000000f00 */
[----:B------:R-:W-:Y:S02]  /*169e0*/  IMAD.MOV.U32 R3, RZ, RZ, R9 ;  /* 0x000000ffff037224 */ /* 0x000fe400078e0009 */
[----:B-1---5:R-:W-:Y:S05]  /*169f0*/  CALL.REL.NOINC `($_ZN7cutlass13device_kernelIN5flash19enable_sm80_to_sm89INS1_16FlashAttnBwdSm80INS1_25CollectiveMainloopBwdSm80ILi2ELi2EN4cute5tupleIJNS5_1CILi128EEES8_NS7_ILi64EEEEEENS_10bfloat16_tEfNS_4arch4Sm80ELb0ELb0ELb1ELb0ELb0ELb0ELb0ELb0ELi2ELi4ELi4ELi4ELb0EEENS1_24CollectiveEpilogueBwdGQAISA_fSD_Li256ELb0ELb0EEENS1_19SingleTileSchedulerILb0ELb0ELb0ELi128EEEEEEEEEvNT_6ParamsE$_ZN4cute3eso3ESOILb1ELb0EJNS_6LayoutINS_5tupleIJNS3_IJNS_1CILi2EEES5_EEEEEENS3_IJNS3_IJNS4_ILi1EEES5_EEEEEEEENS_10ViewEngineIPfEEEEC2ERKSB_RKSE_) ;  /* 0xffff1f0000007944 */ /* 0x022fea0003c3ffff */
[----:B-1----:R-:W-:Y:S01]  /*16a00*/  MOV R2, R25 ;  /* 0x0000001900027202 */ /* 0x002fe20000000f00 */
[----:B------:R1:W5:Y:S01]  /*16a10*/  LDL.64 R64, [R1+0x758] ;  /* 0x0007580001407983 */ /* 0x0003620000100a00 */
[----:B------:R-:W-:Y:S01]  /*16a20*/  MOV R4, 0x16a50 ;  /* 0x00016a5000047802 */ /* 0x000fe20000000f00 */
[----:B------:R-:W-:Y:S02]  /*16a30*/  IMAD.MOV.U32 R3, RZ, RZ, R7 ;  /* 0x000000ffff037224 */ /* 0x000fe400078e0007 */
[----:B-1---5:R-:W-:Y:S05]  /*16a40*/  CALL.REL.NOINC `($_ZN7cutlass13device_kernelIN5flash19enable_sm80_to_sm89INS1_16FlashAttnBwdSm80INS1_25CollectiveMainloopBwdSm80ILi2ELi2EN4cute5tupleIJNS5_1CILi128EEES8_NS7_ILi64EEEEEENS_10bfloat16_tEfNS_4arch4Sm80ELb0ELb0ELb1ELb0ELb0ELb0ELb0ELb0ELi2ELi4ELi4ELi4ELb0EEENS1_24CollectiveEpilogueBwdGQAISA_fSD_Li256ELb0ELb0EEENS1_19SingleTileSchedulerILb0ELb0ELb0ELi128EEEEEEEEEvNT_6ParamsE$_ZN4cute3eso3ESOILb1ELb0EJNS_6LayoutINS_5tupleIJNS3_IJNS_1CILi2EEES5_EEEEEENS3_IJNS3_IJNS4_ILi1EEES5_EEEEEEEENS_10ViewEngineIPKfEEEEC2ERKSB_RKSF_) ;  /* 0xffff1e1000007944 */ /* 0x022fea0003c3ffff */
        /* <DEDUP_REMOVED lines=24> */
[----:B-1----:R-:W-:Y:S05]  /*16bd0*/  CALL.REL.NOINC `($_ZN7cutlass13device_kernelIN5flash19enable_sm80_to_sm89INS1_16FlashAttnBwdSm80INS1_25CollectiveMainloopBwdSm80ILi2ELi2EN4cute5tupleIJNS5_1CILi128EEES8_NS7_ILi64EEEEEENS_10bfloat16_tEfNS_4arch4Sm80ELb0ELb0ELb1ELb0ELb0ELb0ELb0ELb0ELi2ELi4ELi4ELi4ELb0EEENS1_24CollectiveEpilogueBwdGQAISA_fSD_Li256ELb0ELb0EEENS1_19SingleTileSchedulerILb0ELb0ELb0ELi128EEEEEEEEEvNT_6ParamsE$_ZN4cute3eso3ESOILb1ELb0EJNS_10UnderscoreEiiEEC2ERKS2_RKiS7_) ;  /* 0xfffefd9000007944 */ /* 0x002fea0003c3ffff */
        /* <DEDUP_REMOVED lines=644> */
[----:B------:R-:W-:Y:S02]  /*19420*/  MOV R3, 0x1 ;  /* 0x0000000100037802 */ /* 0x000fe40000000f00 */
        /* <DEDUP_REMOVED lines=18> */
.L_x_1058:
        /* <DEDUP_REMOVED lines=773> */
.L_x_1059:
        /* <DEDUP_REMOVED lines=222> */
[----:B------:R-:W-:Y:S05]  /*1d380*/  CALL.REL.NOINC `($_ZN7cutlass13device_kernelIN5flash19enable_sm80_to_sm89INS1_16FlashAttnBwdSm80INS1_25CollectiveMainloopBwdSm80ILi2ELi2EN4cute5tupleIJNS5_1CILi128EEES8_NS7_ILi64EEEEEENS_10bfloat16_tEfNS_4arch4Sm80ELb0ELb0ELb1ELb0ELb0ELb0ELb0ELb0ELi2ELi4ELi4ELi4ELb0EEENS1_24CollectiveEpilogueBwdGQAISA_fSD_Li256ELb0ELb0EEENS1_19SingleTileSchedulerILb0ELb0ELb0ELi128EEEEEEEEEvNT_6ParamsE$_ZN4cute3eso3ESOILb1ELb0EJNS_10UnderscoreES2_iEEC2ERKS2_S5_RKi) ;  /* 0xfffe956000007944 */ /* 0x000fea0003c3ffff */
        /* <DEDUP_REMOVED lines=37> */
.L_x_1060:
        /* <DEDUP_REMOVED lines=220> */
[----:B-----5:R-:W-:Y:S05]  /*1e3a0*/  CALL.REL.NOINC `($_ZN7cutlass13device_kernelIN5flash19enable_sm80_to_sm89INS1_16FlashAttnBwdSm80INS1_25CollectiveMainloopBwdSm80ILi2ELi2EN4cute5tupleIJNS5_1CILi128EEES8_NS7_ILi64EEEEEENS_10bfloat16_tEfNS_4arch4Sm80ELb0ELb0ELb1ELb0ELb0ELb0ELb0ELb0ELi2ELi4ELi4ELi4ELb0EEENS1_24CollectiveEpilogueBwdGQAISA_fSD_Li256ELb0ELb0EEENS1_19SingleTileSchedulerILb0ELb0ELb0ELi128EEEEEEEEEvNT_6ParamsE$_ZN4cute8smem_ptrIPfECI1NS_12iter_adaptorIS1_S2_EEES1_) ;  /* 0xfffec0a000007944 */ /* 0x020fea0003c3ffff */
[----:B-1----:R1:W5:Y:S01]  /*1e3b0*/  LDL.64 R2, [R1+0x758] ;  /* 0x0007580001027983 */ /* 0x0023620000100a00 */
[----:B------:R-:W-:-:S03]  /*1e3c0*/  MOV R8, 0x1e3e0 ;  /* 0x0001e3e000087802 */ /* 0x000fc60000000f00 */
[----:B-1---5:R-:W-:Y:S05]  /*1e3d0*/  CALL.REL.NOINC `($_ZN7cutlass13device_kernelIN5flash19enable_sm80_to_sm89INS1_16FlashAttnBwdSm80INS1_25CollectiveMainloopBwdSm80ILi2ELi2EN4cute5tupleIJNS5_1CILi128EEES8_NS7_ILi64EEEEEENS_10bfloat16_tEfNS_4arch4Sm80ELb0ELb0ELb1ELb0ELb0ELb0ELb0ELb0ELi2ELi4ELi4ELi4ELb0EEENS1_24CollectiveEpilogueBwdGQAISA_fSD_Li256ELb0ELb0EEENS1_19SingleTileSchedulerILb0ELb0ELb0ELi128EEEEEEEEEvNT_6ParamsE$_ZN4cute3eso3ESOILb1ELb0EJNS_6LayoutINS_5tupleIJNS3_IJNS_1CILi2EEES5_EEEEEENS3_IJNS3_IJNS4_ILi8EEENS4_ILi64EEEEEEEEEEENS_10ViewEngineINS_8smem_ptrIPfEEEEEEC2ERKSC_RKSH_) ;  /* 0xfffea5b000007944 */ /* 0x022fea0003c3ffff */
        /* <DEDUP_REMOVED lines=9> */
[----:B--2--5:R-:W-:Y:S05]  /*1e470*/  CALL.REL.NOINC `($_ZN7cutlass13device_kernelIN5flash19enable_sm80_to_sm89INS1_16FlashAttnBwdSm80INS1_25CollectiveMainloopBwdSm80ILi2ELi2EN4cute5tupleIJNS5_1CILi128EEES8_NS7_ILi64EEEEEENS_10bfloat16_tEfNS_4arch4Sm80ELb0ELb0ELb1ELb0ELb0ELb0ELb0ELb0ELi2ELi4ELi4ELi4ELb0EEENS1_24CollectiveEpilogueBwdGQAISA_fSD_Li256ELb0ELb0EEENS1_19SingleTileSchedulerILb0ELb0ELb0ELi128EEEEEEEEEvNT_6ParamsE$_ZN4cute3eso3ESOILb1ELb0EJNS_10UnderscoreEiEEC2ERKS2_RKi) ;  /* 0xfffe84b000007944 */ /* 0x024fea0003c3ffff */
[----:B-1----:R-:W2:Y:S01]  /*1e480*/  LDL R3, [R1+0x758] ;  /* 0x0007580001037983 */ /* 0x002ea20000100800 */
[----:B------:R-:W-:Y:S02]  /*1e490*/  MOV R6, 0x1e4c0 ;  /* 0x0001e4c000067802 */ /* 0x000fe40000000f00 */
[----:B--2---:R-:W-:Y:S02]  /*1e4a0*/  SHF.L.U32 R3, R3, 0x7, RZ ;  /* 0x0000000703037819 */ /* 0x004fe400000006ff */
[----:B------:R-:W-:Y:S05]  /*1e4b0*/  CALL.REL.NOINC `($_ZN7cutlass13device_kernelIN5flash19enable_sm80_to_sm89INS1_16FlashAttnBwdSm80INS1_25CollectiveMainloopBwdSm80ILi2ELi2EN4cute5tupleIJNS5_1CILi128EEES8_NS7_ILi64EEEEEENS_10bfloat16_tEfNS_4arch4Sm80ELb0ELb0ELb1ELb0ELb0ELb0ELb0ELb0ELi2ELi4ELi4ELi4ELb0EEENS1_24CollectiveEpilogueBwdGQAISA_fSD_Li256ELb0ELb0EEENS1_19SingleTileSchedulerILb0ELb0ELb0ELi128EEEEEEEEEvNT_6ParamsE$_ZN4cute3eso3ESOILb1ELb0EJNS_6LayoutINS_5tupleIJNS3_IJNS_1CILi2EEES5_EEEEEENS3_IJNS3_IJNS4_ILi8EEENS4_ILi64EEEEEEEEEEEiEEC2ERKSC_RKi) ;  /* 0xfffea51000007944 */ /* 0x000fea0003c3ffff */
[----:B------:R-:W-:Y:S01]  /*1e4c0*/  ULDC.64 UR4, c[0x0][0x118] ;  /* 0x0000460000047ab9 */ /* 0x000fe20000000a00 */
[----:B-1----:R-:W2:Y:S04]  /*1e4d0*/  LDL R2, [R1+0x758] ;  /* 0x0007580001027983 */ /* 0x002ea80000100800 */
[----:B------:R-:W2:Y:S01]  /*1e4e0*/  LD.E.64 R12, [R12.64] ;  /* 0x000000040c0c7980 */ /* 0x000ea2000c101b00 */
[----:B------:R-:W-:-:S02]  /*1e4f0*/  MOV R6, R25 ;  /* 0x0000001900067202 */ /* 0x000fc40000000f00 */
[----:B------:R-:W-:Y:S01]  /*1e500*/  MOV R8, 0x1e530 ;  /* 0x0001e53000087802 */ /* 0x000fe20000000f00 */
[----:B--2---:R-:W-:-:S04]  /*1e510*/  IMAD.WIDE R2, R2, 0x4, R12 ;  /* 0x0000000402027825 */ /* 0x004fc800078e020c */
[----:B------:R-:W-:Y:S05]  /*1e520*/  CALL.REL.NOINC `($_ZN7cutlass13device_kernelIN5flash19enable_sm80_to_sm89INS1_16FlashAttnBwdSm80INS1_25CollectiveMainloopBwdSm80ILi2ELi2EN4cute5tupleIJNS5_1CILi128EEES8_NS7_ILi64EEEEEENS_10bfloat16_tEfNS_4arch4Sm80ELb0ELb0ELb1ELb0ELb0ELb0ELb0ELb0ELi2ELi4ELi4ELi4ELb0EEENS1_24CollectiveEpilogueBwdGQAISA_fSD_Li256ELb0ELb0EEENS1_19SingleTileSchedulerILb0ELb0ELb0ELi128EEEEEEEEEvNT_6ParamsE$_ZN4cute8smem_ptrIPfECI1NS_12iter_adaptorIS1_S2_EEES1_) ;  /* 0xfffebf2000007944 */ /* 0x000fea0003c3ffff */
[----:B-1----:R1:W5:Y:S01]  /*1e530*/  LDL.64 R2, [R1+0x758] ;  /* 0x0007580001027983 */ /* 0x0023620000100a00 */
[----:B------:R-:W-:-:S03]  /*1e540*/  MOV R8, 0x1e560 ;  /* 0x0001e56000087802 */ /* 0x000fc60000000f00 */
[----:B-1---5:R-:W-:Y:S05]  /*1e550*/  CALL.REL.NOINC `($_ZN7cutlass13device_kernelIN5flash19enable_sm80_to_sm89INS1_16FlashAttnBwdSm80INS1_25CollectiveMainloopBwdSm80ILi2ELi2EN4cute5tupleIJNS5_1CILi128EEES8_NS7_ILi64EEEEEENS_10bfloat16_tEfNS_4arch4Sm80ELb0ELb0ELb1ELb0ELb0ELb0ELb0ELb0ELi2ELi4ELi4ELi4ELb0EEENS1_24CollectiveEpilogueBwdGQAISA_fSD_Li256ELb0ELb0EEENS1_19SingleTileSchedulerILb0ELb0ELb0ELi128EEEEEEEEEvNT_6ParamsE$_ZN4cute3eso3ESOILb1ELb0EJNS_6LayoutINS_5tupleIJNS3_IJNS_1CILi2EEES5_EEEEEENS3_IJNS3_IJNS4_ILi8EEENS4_ILi64EEEEEEEEEEENS_10ViewEngineINS_8smem_ptrIPfEEEEEEC2ERKSC_RKSH_) ;  /* 0xfffea43000007944 */ /* 0x022fea0003c3ffff */
[----:B-1----:R1:W5:Y:S01]  /*1e560*/  LDL.64 R2, [R1+0x758] ;  /* 0x0007580001027983 */ /* 0x0023620000100a00 */
[----:B------:R-:W-:Y:S02]  /*1e570*/  MOV R5, R4 ;  /* 0x0000000400057202 */ /* 0x000fe40000000f00 */
[----:B------:R-:W-:Y:S02]  /*1e580*/  MOV R6, 0x1e5a0 ;  /* 0x0001e5a000067802 */ /* 0x000fe40000000f00 */
[----:B-1---5:R-:W-:Y:S05]  /*1e590*/  CALL.REL.NOINC `($_ZN7cutlass13device_kernelIN5flash19enable_sm80_to_sm89INS1_16FlashAttnBwdSm80INS1_25CollectiveMainloopBwdSm80ILi2ELi2EN4cute5tupleIJNS5_1CILi128EEES8_NS7_ILi64EEEEEENS_10bfloat16_tEfNS_4arch4Sm80ELb0ELb0ELb1ELb0ELb0ELb0ELb0ELb0ELi2ELi4ELi4ELi4ELb0EEENS1_24CollectiveEpilogueBwdGQAISA_fSD_Li256ELb0ELb0EEENS1_19SingleTileSchedulerILb0ELb0ELb0ELi128EEEEEEEEEvNT_6ParamsE$_ZN4cute3eso3ESOILb1ELb0EJNS_6LayoutINS_5tupleIJNS_1CILi1EEENS4_ILi4EEEEEENS3_IJNS4_ILi0EEES5_EEEEENS_10ViewEngineIPfEEEEC2ERKSA_RKSD_) ;  /* 0xfffeb3c000007944 */ /* 0x022fea0003c3ffff */
[----:B-1----:R1:W5:Y:S01]  /*1e5a0*/  LDL.64 R4, [R1+0x758] ;  /* 0x0007580001047983 */ /* 0x0023620000100a00 */
[----:B------:R-:W-:Y:S02]  /*1e5b0*/  MOV R9, R3 ;  /* 0x0000000300097202 */ /* 0x000fe40000000f00 */
[----:B------:R-:W-:Y:S02]  /*1e5c0*/  MOV R6, 0x1e5e0 ;  /* 0x0001e5e000067802 */ /* 0x000fe40000000f00 */
[----:B-1---5:R-:W-:Y:S05]  /*1e5d0*/  CALL.REL.NOINC `($_ZN7cutlass13device_kernelIN5flash19enable_sm80_to_sm89INS1_16FlashAttnBwdSm80INS1_25CollectiveMainloopBwdSm80ILi2ELi2EN4cute5tupleIJNS5_1CILi128EEES8_NS7_ILi64EEEEEENS_10bfloat16_tEfNS_4arch4Sm80ELb0ELb0ELb1ELb0ELb0ELb0ELb0ELb0ELi2ELi4ELi4ELi4ELb0EEENS1_24CollectiveEpilogueBwdGQAISA_fSD_Li256ELb0ELb0EEENS1_19SingleTileSchedulerILb0ELb0ELb0ELi128EEEEEEEEEvNT_6ParamsE$_ZN4cute3eso3ESOILb1ELb0EJNS_6LayoutINS_5tupleIJNS_1CILi1EEENS3_IJNS4_ILi2EEES6_EEEEEENS3_IJNS4_ILi0EEENS3_IJNS4_ILi8EEENS4_ILi64EEEEEEEEEEENS_10ViewEngineINS_8smem_ptrIPfEEEEEEC2ERKSE_RKSJ_) ;  /* 0xfffeb32000007944 */ /* 0x022fea0003c3ffff */
[----:B-1----:R1:W5:Y:S01]  /*1e5e0*/  LDL.64 R2, [R1+0x758] ;  /* 0x0007580001027983 */ /* 0x0023620000100a00 */
[----:B------:R-:W-:Y:S02]  /*1e5f0*/  MOV R6, R25 ;  /* 0x0000001900067202 */ /* 0x000fe40000000f00 */
[----:B------:R-:W-:-:S02]  /*1e600*/  MOV R8, 0x1e620 ;  /* 0x0001e62000087802 */ /* 0x000fc40000000f00 */
[----:B-1---5:R-:W-:Y:S05]  /*1e610*/  CALL.REL.NOINC `($_ZN7cutlass13device_kernelIN5flash19enable_sm80_to_sm89INS1_16FlashAttnBwdSm80INS1_25CollectiveMainloopBwdSm80ILi2ELi2EN4cute5tupleIJNS5_1CILi128EEES8_NS7_ILi64EEEEEENS_10bfloat16_tEfNS_4arch4Sm80ELb0ELb0ELb1ELb0ELb0ELb0ELb0ELb0ELi2ELi4ELi4ELi4ELb0EEENS1_24CollectiveEpilogueBwdGQAISA_fSD_Li256ELb0ELb0EEENS1_19SingleTileSchedulerILb0ELb0ELb0ELi128EEEEEEEEEvNT_6ParamsE$_ZN4cute8smem_ptrIPfECI1NS_12iter_adaptorIS1_S2_EEES1_) ;  /* 0xfffebe3000007944 */ /* 0x022fea0003c3ffff */
[----:B-1----:R1:W5:Y:S01]  /*1e620*/  LDL.64 R2, [R1+0x758] ;  /* 0x0007580001027983 */ /* 0x0023620000100a00 */
[----:B------:R-:W-:-:S03]  /*1e630*/  MOV R8, 0x1e650 ;  /* 0x0001e65000087802 */ /* 0x000fc60000000f00 */
[----:B-1---5:R-:W-:Y:S05]  /*1e640*/  CALL.REL.NOINC `($_ZN7cutlass13device_kernelIN5flash19enable_sm80_to_sm89INS1_16FlashAttnBwdSm80INS1_25CollectiveMainloopBwdSm80ILi2ELi2EN4cute5tupleIJNS5_1CILi128EEES8_NS7_ILi64EEEEEENS_10bfloat16_tEfNS_4arch4Sm80ELb0ELb0ELb1ELb0ELb0ELb0ELb0ELb0ELi2ELi4ELi4ELi4ELb0EEENS1_24CollectiveEpilogueBwdGQAISA_fSD_Li256ELb0ELb0EEENS1_19SingleTileSchedulerILb0ELb0ELb0ELi128EEEEEEEEEvNT_6ParamsE$_ZN4cute3eso3ESOILb1ELb0EJNS_6LayoutINS_5tupleIJNS3_IJNS_1CILi2EEES5_EEEEEENS3_IJNS3_IJNS4_ILi8EEENS4_ILi64EEEEEEEEEEENS_10ViewEngineINS_8smem_ptrIPfEEEEEEC2ERKSC_RKSH_) ;  /* 0xfffea34000007944 */ /* 0x022fea0003c3ffff */
[----:B------:R2:W5:Y:S01]  /*1e650*/  LDL.64 R12, [R1+0x758] ;  /* 0x00075800010c7983 */ /* 0x0005620000100a00 */
[----:B-1----:R-:W-:-:S03]  /*1e660*/  MOV R6, 0x1e680 ;  /* 0x0001e68000067802 */ /* 0x002fc60000000f00 */
[----:B--2--5:R-:W-:Y:S05]  /*1e670*/  CALL.REL.NOINC `($_ZN7cutlass13device_kernelIN5flash19enable_sm80_to_sm89INS1_16FlashAttnBwdSm80INS1_25CollectiveMainloopBwdSm80ILi2ELi2EN4cute5tupleIJNS5_1CILi128EEES8_NS7_ILi64EEEEEENS_10bfloat16_tEfNS_4arch4Sm80ELb0ELb0ELb1ELb0ELb0ELb0ELb0ELb0ELi2ELi4ELi4ELi4ELb0EEENS1_24CollectiveEpilogueBwdGQAISA_fSD_Li256ELb0ELb0EEENS1_19SingleTileSchedulerILb0ELb0ELb0ELi128EEEEEEEEEvNT_6ParamsE$_ZN4cute3eso3ESOILb1ELb0EJNS_6LayoutINS_5tupleIJNS_1CILi4EEEEEENS3_IJNS4_ILi1EEEEEEEENS_10ViewEngineIPfEEEEC2ERKS9_RKSC_) ;  /* 0xfffeb35000007944 */ /* 0x024fea0003c3ffff */
        /* <DEDUP_REMOVED lines=69> */
[----:B----4-:R1:W5:Y:S04]  /*1ead0*/  LD.E R71, [R54.64+0x154] ;  /* 0x0001540436477980 */ /* 0x010368000c101900 */
[----:B-1----:R-:W4:Y:S01]  /*1eae0*/  LDL R54, [R7+0xc8] ;  /* 0x0000c80007367983 */ /* 0x002f220000100800 */
        /* <DEDUP_REMOVED lines=20> */
[C---:B---3--:R-:W-:Y:S02]  /*1ec30*/  FMUL.FTZ R15, R71.reuse, R15 ;  /* 0x0000000f470f7220 */ /* 0x048fe40000410000 */
        /* <DEDUP_REMOVED lines=34> */
[C---:B----4-:R-:W-:Y:S02]  /*1ee60*/  FMUL.FTZ R54, R71.reuse, R54 ;  /* 0x0000003647367220 */ /* 0x050fe40000410000 */
[C---:B------:R-:W-:Y:S02]  /*1ee70*/  FMUL.FTZ R52, R71.reuse, R52 ;  /* 0x0000003447347220 */ /* 0x040fe40000410000 */
[----:B------:R-:W-:-:S02]  /*1ee80*/  FMUL.FTZ R50, R71, R50 ;  /* 0x0000003247327220 */ /* 0x000fc40000410000 */
[C---:B------:R-:W-:Y:S02]  /*1ee90*/  FMUL.FTZ R46, R71.reuse, R46 ;  /* 0x0000002e472e7220 */ /* 0x040fe40000410000 */
        /* <DEDUP_REMOVED lines=134> */
[----:B------:R-:W-:Y:S01]  /*1f700*/  STL [R7+0xfc], R2 ;  /* 0x0000fc0207007387 */ /* 0x000fe20000100800 */
[----:B------:R-:W-:-:S03]  /*1f710*/  MOV R83, R25 ;  /* 0x0000001900537202 */ /* 0x000fc60000000f00 */
[----:B---3--:R1:W-:Y:S04]  /*1f720*/  STL [R7+0x18], R57 ;  /* 0x0000183907007387 */ /* 0x0083e80000100800 */
[----:B------:R2:W-:Y:S04]  /*1f730*/  STL [R7+0xc4], R56 ;  /* 0x0000c43807007387 */ /* 0x0005e80000100800 */
[----:B------:R3:W-:Y:S01]  /*1f740*/  STL [R7+0xe0], R10 ;  /* 0x0000e00a07007387 */ /* 0x0007e20000100800 */
[----:B-1----:R-:W-:Y:S02]  /*1f750*/  MOV R57, R49 ;  /* 0x0000003100397202 */ /* 0x002fe40000000f00 */
[----:B--2---:R-:W-:-:S02]  /*1f760*/  MOV R56, R48 ;  /* 0x0000003000387202 */ /* 0x004fc40000000f00 */
[----:B---3--:R-:W-:Y:S02]  /*1f770*/  MOV R10, 0x1f790 ;  /* 0x0001f790000a7802 */ /* 0x008fe40000000f00 */
[----:B------:R-:W-:Y:S05]  /*1f780*/  CALL.REL.NOINC `($_ZN7cutlass13device_kernelIN5flash19enable_sm80_to_sm89INS1_16FlashAttnBwdSm80INS1_25CollectiveMainloopBwdSm80ILi2ELi2EN4cute5tupleIJNS5_1CILi128EEES8_NS7_ILi64EEEEEENS_10bfloat16_tEfNS_4arch4Sm80ELb0ELb0ELb1ELb0ELb0ELb0ELb0ELb0ELi2ELi4ELi4ELi4ELb0EEENS1_24CollectiveEpilogueBwdGQAISA_fSD_Li256ELb0ELb0EEENS1_19SingleTileSchedulerILb0ELb0ELb0ELi128EEEEEEEEEvNT_6ParamsE$_ZN4cute3eso3ESOILb1ELb0EJNS_6LayoutINS_5tupleIJNS3_IJNS_1CILi2EEES5_EEENS3_IJS5_NS4_ILi8EEEEEEEEENS3_IJNS3_IJS5_NS4_ILi4EEEEEENS3_IJNS4_ILi1EEES7_EEEEEEEENS_10ViewEngineIPfEEEEC2ERKSF_RKSI_) ;  /* 0xfffe934000007944 */ /* 0x000fea0003c3ffff */
        /* <DEDUP_REMOVED lines=148> */
[----:B-1---5:R-:W-:Y:S05]  /*200d0*/  CALL.REL.NOINC `($_ZN7cutlass13device_kernelIN5flash19enable_sm80_to_sm89INS1_16FlashAttnBwdSm80INS1_25CollectiveMainloopBwdSm80ILi2ELi2EN4cute5tupleIJNS5_1CILi128EEES8_NS7_ILi64EEEEEENS_10bfloat16_tEfNS_4arch4Sm80ELb0ELb0ELb1ELb0ELb0ELb0ELb0ELb0ELi2ELi4ELi4ELi4ELb0EEENS1_24CollectiveEpilogueBwdGQAISA_fSD_Li256ELb0ELb0EEENS1_19SingleTileSchedulerILb0ELb0ELb0ELi128EEEEEEEEEvNT_6ParamsE$_ZZN5flash25CollectiveMainloopBwdSm80ILi2ELi2EN4cute5tupleIJNS1_1CILi128EEES4_NS3_ILi64EEEEEEN7cutlass10bfloat16_tEfNS7_4arch4Sm80ELb0ELb0ELb1ELb0ELb0ELb0ELb0ELb0ELi2ELi4ELi4ELi4ELb0EE3mmaINS_16FlashAttnBwdSm80ISB_NS_24CollectiveEpilogueBwdGQAIS6_fSA_Li256ELb0ELb0EEENS_19SingleTileSchedulerILb0ELb0ELb0ELi128EEEE13SharedStorageENS1_6TensorINS1_11ArrayEngineIfLm32EEENS1_6LayoutINS2_IJNS2_IJNS3_ILi2EEESO_EEESO_NS3_ILi4EEEEEENS2_IJNS2_IJNS3_ILi1EEESO_EEESQ_NS3_ILi8EEEEEEEEEEEEbRKNSB_6ParamsERT0_S12_iNS2_IJiiiEEERT_ENKUlRT_iE_clINSK_INSL_IfLm64EEENSN_INS2_IJSP_SO_SU_EEESV_EEEEEEDaS17_i) ;  /* 0xfffef42000007944 */ /* 0x022fea0003c3ffff */
[----:B------:R-:W-:Y:S02]  /*200e0*/  MOV R10, RZ ;  /* 0x000000ff000a7202 */ /* 0x000fe40000000f00 */
.L_x_1062:
[----:B-1----:R-:W-:-:S05]  /*200f0*/  MOV R2, 0x20110 ;  /* 0x0002011000027802 */ /* 0x002fca0000000f00 */
[----:B--2---:R-:W-:Y:S05]  /*20100*/  CALL.REL.NOINC `($_ZN7cutlass13device_kernelIN5flash19enable_sm80_to_sm89INS1_16FlashAttnBwdSm80INS1_25CollectiveMainloopBwdSm80ILi2ELi2EN4cute5tupleIJNS5_1CILi128EEES8_NS7_ILi64EEEEEENS_10bfloat16_tEfNS_4arch4Sm80ELb0ELb0ELb1ELb0ELb0ELb0ELb0ELb0ELi2ELi4ELi4ELi4ELb0EEENS1_24CollectiveEpilogueBwdGQAISA_fSD_Li256ELb0ELb0EEENS1_19SingleTileSchedulerILb0ELb0ELb0ELi128EEEEEEEEEvNT_6ParamsE$_ZZZN5flash25CollectiveMainloopBwdSm80ILi2ELi2EN4cute5tupleIJNS1_1CILi128EEES4_NS3_ILi64EEEEEEN7cutlass10bfloat16_tEfNS7_4arch4Sm80ELb0ELb0ELb1ELb0ELb0ELb0ELb0ELb0ELi2ELi4ELi4ELi4ELb0EE3mmaINS_16FlashAttnBwdSm80ISB_NS_24CollectiveEpilogueBwdGQAIS6_fSA_Li256ELb0ELb0EEENS_19SingleTileSchedulerILb0ELb0ELb0ELi128EEEE13SharedStorageENS1_6TensorINS1_11ArrayEngineIfLm32EEENS1_6LayoutINS2_IJNS2_IJNS3_ILi2EEESO_EEESO_NS3_ILi4EEEEEENS2_IJNS2_IJNS3_ILi1EEESO_EEESQ_NS3_ILi8EEEEEEEEEEEEbRKNSB_6ParamsERT0_S12_iNS2_IJiiiEEERT_ENKUliT_E_clIZSC_ISJ_SX_EbS10_S12_S12_iS13_S15_EUlRS16_iE_EEDaiS16_ENKUlvE0_clEv) ;  /* 0x0004464000007944 */ /* 0x004fea0003c00000 */
[----:B------:R1:W-:Y:S01]  /*20110*/  STL [R1+0x770], RZ ;  /* 0x000770ff01007387 */ /* 0x0003e20000100800 */
[----:B------:R-:W-:-:S03]  /*20120*/  MOV R5, RZ ;  /* 0x000000ff00057202 */ /* 0x000fc60000000f00 */
.L_x_1061:
[----:B------:R-:W-:Y:S01]  /*20130*/  IMAD.MOV.U32 R3, RZ, RZ, R25 ;  /* 0x000000ffff037224 */ /* 0x000fe200078e0019 */
[----:B-1----:R-:W-:-:S02]  /*20140*/  MOV R2, R24 ;  /* 0x0000001800027202 */ /* 0x002fc40000000f00 */
[----:B------:R-:W-:Y:S02]  /*20150*/  MOV R8, 0x20170 ;  /* 0x0002017000087802 */ /* 0x000fe40000000f00 */
[----:B-1---5:R-:W-:Y:S05]  /*20160*/  CALL.REL.NOINC `($_ZN7cutlass13device_kernelIN5flash19enable_sm80_to_sm89INS1_16FlashAttnBwdSm80INS1_25CollectiveMainloopBwdSm80ILi2ELi2EN4cute5tupleIJNS5_1CILi128EEES8_NS7_ILi64EEEEEENS_10bfloat16_tEfNS_4arch4Sm80ELb0ELb0ELb1ELb0ELb0ELb0ELb0ELb0ELi2ELi4ELi4ELi4ELb0EEENS1_24CollectiveEpilogueBwdGQAISA_fSD_Li256ELb0ELb0EEENS1_19SingleTileSchedulerILb0ELb0ELb0ELi128EEEEEEEEEvNT_6ParamsE$_ZN4cute3eso3ESOILb0ELb0EJiiEEC2ERKiS4_) ;  /* 0xfffe5dd000007944 */ /* 0x022fea0003c3ffff */
        /* <DEDUP_REMOVED lines=20> */
[----:B------:R-:W-:Y:S05]  /*202b0*/  CALL.REL.NOINC `($_ZN7cutlass13device_kernelIN5flash19enable_sm80_to_sm89INS1_16FlashAttnBwdSm80INS1_25CollectiveMainloopBwdSm80ILi2ELi2EN4cute5tupleIJNS5_1CILi128EEES8_NS7_ILi64EEEEEENS_10bfloat16_tEfNS_4arch4Sm80ELb0ELb0ELb1ELb0ELb0ELb0ELb0ELb0ELi2ELi4ELi4ELi4ELb0EEENS1_24CollectiveEpilogueBwdGQAISA_fSD_Li256ELb0ELb0EEENS1_19SingleTileSchedulerILb0ELb0ELb0ELi128EEEEEEEEEvNT_6ParamsE$exp2f) ;  /* 0x0004467000007944 */ /* 0x000fea0003c00000 */
[----:B------:R-:W-:Y:S01]  /*202c0*/  IMAD.MOV.U32 R3, RZ, RZ, R25 ;  /* 0x000000ffff037224 */ /* 0x000fe200078e0019 */
[----:B------:R-:W-:Y:S02]  /*202d0*/  MOV R2, R24 ;  /* 0x0000001800027202 */ /* 0x000fe40000000f00 */
[----:B------:R-:W-:Y:S02]  /*202e0*/  MOV R8, 0x20300 ;  /* 0x0002030000087802 */ /* 0x000fe40000000f00 */
[----:B-1----:R-:W-:Y:S05]  /*202f0*/  CALL.REL.NOINC `($_ZN7cutlass13device_kernelIN5flash19enable_sm80_to_sm89INS1_16FlashAttnBwdSm80INS1_25CollectiveMainloopBwdSm80ILi2ELi2EN4cute5tupleIJNS5_1CILi128EEES8_NS7_ILi64EEEEEENS_10bfloat16_tEfNS_4arch4Sm80ELb0ELb0ELb1ELb0ELb0ELb0ELb0ELb0ELi2ELi4ELi4ELi4ELb0EEENS1_24CollectiveEpilogueBwdGQAISA_fSD_Li256ELb0ELb0EEENS1_19SingleTileSchedulerILb0ELb0ELb0ELi128EEEEEEEEEvNT_6ParamsE$_ZN4cute3eso3ESOILb0ELb0EJiiEEC2ERKiS4_) ;  /* 0xfffe5c4000007944 */ /* 0x002fea0003c3ffff */
        /* <DEDUP_REMOVED lines=40> */
[----:B------:R-:W3:Y:S04]  /*20580*/  LDL.64 R48, [R26+0x28] ;  /* 0x000028001a307983 */ /* 0x000ee80000100a00 */
[----:B------:R-:W4:Y:S04]  /*20590*/  LDL.64 R4, [R26+0x70] ;  /* 0x000070001a047983 */ /* 0x000f280000100a00 */
[----:B-1----:R-:W2:Y:S01]  /*205a0*/  LDL.64 R2, [R26+0x78] ;  /* 0x000078001a027983 */ /* 0x002ea20000100a00 */
        /* <DEDUP_REMOVED lines=20> */
[----:B------:R-:W-:Y:S02]  /*206f0*/  IADD3 R12, R43, 0xa98, RZ ;  /* 0x00000a982b0c7810 */ /* 0x000fe40007ffe0ff */
        /* <DEDUP_REMOVED lines=29> */
[----:B--2---:R1:W-:Y:S04]  /*208d0*/  STL.64 [R1+0x750], R6 ;  /* 0x0007500601007387 */ /* 0x0043e80000100a00 */
[----:B-1----:R-:W-:Y:S05]  /*208e0*/  CALL.REL.NOINC `($_ZN7cutlass13device_kernelIN5flash19enable_sm80_to_sm89INS1_16FlashAttnBwdSm80INS1_25CollectiveMainloopBwdSm80ILi2ELi2EN4cute5tupleIJNS5_1CILi128EEES8_NS7_ILi64EEEEEENS_10bfloat16_tEfNS_4arch4Sm80ELb0ELb0ELb1ELb0ELb0ELb0ELb0ELb0ELi2ELi4ELi4ELi4ELb0EEENS1_24CollectiveEpilogueBwdGQAISA_fSD_Li256ELb0ELb0EEENS1_19SingleTileSchedulerILb0ELb0ELb0ELi128EEEEEEEEEvNT_6ParamsE$_ZZN4cute4diceINS_5tupleIJNS1_IJiNS1_IJiNS_1CILi0EEEEEEEEENS1_IJNS_10UnderscoreENS1_IJS6_S6_EEEEEEEEES9_EEDaRKT_RKT0_ENKUlRKT_RKT0_E_clIS5_S5_EEDaSI_SL_) ;  /* 0xfffeaef000007944 */ /* 0x002fea0003c3ffff */
[----:B------:R2:W-:Y:S01]  /*208f0*/  STL.64 [R1+0x7a0], R2 ;  /* 0x0007a00201007387 */ /* 0x0005e20000100a00 */
[----:B------:R-:W-:Y:S02]  /*20900*/  IADD3 R60, P0, R43, 0x50, RZ ;  /* 0x000000502b3c7810 */ /* 0x000fe40007f1e0ff */
[----:B------:R-:W-:-:S03]  /*20910*/  MOV R8, 0x20950 ;  /* 0x0002095000087802 */ /* 0x000fc60000000f00 */
[----:B------:R-:W-:Y:S02]  /*20920*/  IMAD.X R49, RZ, RZ, R42, P0 ;  /* 0x000000ffff317224 */ /* 0x000fe400000e062a */
[----:B------:R-:W-:Y:S02]  /*20930*/  IMAD.MOV.U32 R4, RZ, RZ, R60 ;  /* 0x000000ffff047224 */ /* 0x000fe400078e003c */
[----:B-12---:R-:W-:Y:S05]  /*20940*/  CALL.REL.NOINC `($_ZN7cutlass13device_kernelIN5flash19enable_sm80_to_sm89INS1_16FlashAttnBwdSm80INS1_25CollectiveMainloopBwdSm80ILi2ELi2EN4cute5tupleIJNS5_1CILi128EEES8_NS7_ILi64EEEEEENS_10bfloat16_tEfNS_4arch4Sm80ELb0ELb0ELb1ELb0ELb0ELb0ELb0ELb0ELi2ELi4ELi4ELi4ELb0EEENS1_24CollectiveEpilogueBwdGQAISA_fSD_Li256ELb0ELb0EEENS1_19SingleTileSchedulerILb0ELb0ELb0ELi128EEEEEEEEEvNT_6ParamsE$_ZZN4cute12filter_tupleINS_5tupleIJNS1_IJiNS1_IJiNS_1CILi0EEEEEEEEENS1_IJNS_10UnderscoreENS1_IJS6_S6_EEEEEEEEES9_ZNS_4diceIS9_S9_EEDaRKT_RKT0_EUlRKT_RKT0_E_EEDaSD_SG_OT1_ENKUlDpSJ_E_clIJNS1_IJiiS3_EEENS1_IJEEEEEEDaSQ_) ;  /* 0xfffe9ce000007944 */ /* 0x006fea0003c3ffff */
[----:B------:R-:W-:Y:S02]  /*20950*/  MOV R72, 0x20970 ;  /* 0x0002097000487802 */ /* 0x000fe40000000f00 */
[----:B-12--5:R-:W-:Y:S05]  /*20960*/  CALL.REL.NOINC `($_ZN7cutlass13device_kernelIN5flash19enable_sm80_to_sm89INS1_16FlashAttnBwdSm80INS1_25CollectiveMainloopBwdSm80ILi2ELi2EN4cute5tupleIJNS5_1CILi128EEES8_NS7_ILi64EEEEEENS_10bfloat16_tEfNS_4arch4Sm80ELb0ELb0ELb1ELb0ELb0ELb0ELb0ELb0ELi2ELi4ELi4ELi4ELb0EEENS1_24CollectiveEpilogueBwdGQAISA_fSD_Li256ELb0ELb0EEENS1_19SingleTileSchedulerILb0ELb0ELb0ELi128EEEEEEEEEvNT_6ParamsE$_ZZN4cute7idx2crdINS_5tupleIJiiNS_1CILi0EEEEEENS1_IJNS1_IJNS2_ILi4EEENS2_ILi8EEEEEES5_NS2_ILi1EEEEEEEEDaRKT_RKT0_ENKUlRKT_RKT0_E_clIiS7_EEDaSI_SL_) ;  /* 0xfffede3000007944 */ /* 0x026fea0003c3ffff */
[----:B------:R-:W-:Y:S02]  /*20970*/  MOV R2, 0x20990 ;  /* 0x0002099000027802 */ /* 0x000fe40000000f00 */
[----:B-1----:R-:W-:Y:S05]  /*20980*/  CALL.REL.NOINC `($_ZN7cutlass13device_kernelIN5flash19enable_sm80_to_sm89INS1_16FlashAttnBwdSm80INS1_25CollectiveMainloopBwdSm80ILi2ELi2EN4cute5tupleIJNS5_1CILi128EEES8_NS7_ILi64EEEEEENS_10bfloat16_tEfNS_4arch4Sm80ELb0ELb0ELb1ELb0ELb0ELb0ELb0ELb0ELi2ELi4ELi4ELi4ELb0EEENS1_24CollectiveEpilogueBwdGQAISA_fSD_Li256ELb0ELb0EEENS1_19SingleTileSchedulerILb0ELb0ELb0ELi128EEEEEEEEEvNT_6ParamsE$_ZZN4cute7idx2crdINS_5tupleIJiiNS_1CILi0EEEEEENS1_IJNS1_IJNS2_ILi4EEENS2_ILi8EEEEEES5_NS2_ILi1EEEEEEEEDaRKT_RKT0_ENKUlRKT_RKT0_E_clIiS5_EEDaSI_SL_) ;  /* 0xfffedde000007944 */ /* 0x002fea0003c3ffff */
[----:B------:R1:W-:Y:S01]  /*20990*/  STL [R1+0x7a0], R6 ;  /* 0x0007a00601007387 */ /* 0x0003e20000100800 */
[----:B------:R-:W-:Y:S02]  /*209a0*/  MOV R2, R60 ;  /* 0x0000003c00027202 */ /* 0x000fe40000000f00 */
        /* <DEDUP_REMOVED lines=13> */
[----:B------:R-:W-:-:S02]  /*20a80*/  SEL R52, R52, 0xffffffe0, !P0 ;  /* 0xffffffe034347807 */ /* 0x000fc40004000000 */
[----:B------:R-:W-:Y:S02]  /*20a90*/  SHF.R.S32.HI R3, RZ, 0x1f, R4 ;  /* 0x0000001fff037819 */ /* 0x000fe40000011404 */
[----:B------:R-:W-:Y:S01]  /*20aa0*/  LOP3.LUT P0, RZ, R11, 0x40, RZ, 0xc0, !PT ;  /* 0x000000400bff7812 */ /* 0x000fe2000780c0ff */
[----:B------:R1:W-:Y:S01]  /*20ab0*/  STL.64 [R1+0x11e0], R52 ;  /* 0x0011e03401007387 */ /* 0x0003e20000100a00 */
[----:B------:R-:W-:Y:S02]  /*20ac0*/  LEA.HI R3, R3, R4, RZ, 0x2 ;  /* 0x0000000403037211 */ /* 0x000fe400078f10ff */
[----:B------:R-:W-:Y:S02]  /*20ad0*/  LOP3.LUT R11, R11, 0x1c0, RZ, 0xc0, !PT ;  /* 0x000001c00b0b7812 */ /* 0x000fe400078ec0ff */
[----:B------:R-:W-:Y:S02]  /*20ae0*/  LOP3.LUT R3, R3, 0x7ffffffc, RZ, 0xc0, !PT ;  /* 0x7ffffffc03037812 */ /* 0x000fe400078ec0ff */
[----:B------:R-:W-:-:S03]  /*20af0*/  SEL R6, R6, 0xfffffff8, !P0 ;  /* 0xfffffff806067807 */ /* 0x000fc60004000000 */
[----:B------:R-:W-:Y:S02]  /*20b00*/  IMAD.IADD R4, R4, 0x1, -R3 ;  /* 0x0000000104047824 */ /* 0x000fe400078e0a03 */
[----:B------:R-:W-:Y:S02]  /*20b10*/  IMAD.MOV.U32 R3, RZ, RZ, R25 ;  /* 0x000000ffff037224 */ /* 0x000fe400078e0019 */
[----:B------:R-:W-:Y:S01]  /*20b20*/  IMAD R9, R5, 0x200, R4 ;  /* 0x0000020005097824 */ /* 0x000fe200078e0204 */
[----:B------:R-:W-:Y:S01]  /*20b30*/  MOV R4, 0x20b60 ;  /* 0x00020b6000047802 */ /* 0x000fe20000000f00 */
[----:B------:R-:W-:Y:S02]  /*20b40*/  IMAD.MOV.U32 R5, RZ, RZ, R13 ;  /* 0x000000ffff057224 */ /* 0x000fe400078e000d */
[----:B-1----:R-:W-:Y:S05]  /*20b50*/  CALL.REL.NOINC `($_ZN7cutlass13device_kernelIN5flash19enable_sm80_to_sm89INS1_16FlashAttnBwdSm80INS1_25CollectiveMainloopBwdSm80ILi2ELi2EN4cute5tupleIJNS5_1CILi128EEES8_NS7_ILi64EEEEEENS_10bfloat16_tEfNS_4arch4Sm80ELb0ELb0ELb1ELb0ELb0ELb0ELb0ELb0ELi2ELi4ELi4ELi4ELb0EEENS1_24CollectiveEpilogueBwdGQAISA_fSD_Li256ELb0ELb0EEENS1_19SingleTileSchedulerILb0ELb0ELb0ELi128EEEEEEEEEvNT_6ParamsE$_ZN4cute3eso3ESOILb0ELb0EJiiiEEC2ERKiS4_S4_) ;  /* 0xfffe56a000007944 */ /* 0x002fea0003c3ffff */
[----:B------:R2:W5:Y:S04]  /*20b60*/  LDL R5, [R1+0x760] ;  /* 0x0007600001057983 */ /* 0x0005680000100800 */
[----:B-1----:R2:W5:Y:S01]  /*20b70*/  LDL.64 R2, [R1+0x758] ;  /* 0x0007580001027983 */ /* 0x0025620000100a00 */
[----:B------:R-:W-:-:S02]  /*20b80*/  MOV R4, R25 ;  /* 0x0000001900047202 */ /* 0x000fc40000000f00 */
[----:B------:R-:W-:Y:S02]  /*20b90*/  MOV R6, 0x20bb0 ;  /* 0x00020bb000067802 */ /* 0x000fe40000000f00 */
[----:B--2--5:R-:W-:Y:S05]  /*20ba0*/  CALL.REL.NOINC `($_ZN7cutlass13device_kernelIN5flash19enable_sm80_to_sm89INS1_16FlashAttnBwdSm80INS1_25CollectiveMainloopBwdSm80ILi2ELi2EN4cute5tupleIJNS5_1CILi128EEES8_NS7_ILi64EEEEEENS_10bfloat16_tEfNS_4arch4Sm80ELb0ELb0ELb1ELb0ELb0ELb0ELb0ELb0ELi2ELi4ELi4ELi4ELb0EEENS1_24CollectiveEpilogueBwdGQAISA_fSD_Li256ELb0ELb0EEENS1_19SingleTileSchedulerILb0ELb0ELb0ELi128EEEEEEEEEvNT_6ParamsE$_ZN4cute3eso3ESOILb1ELb0EJNS_1CILi1EEENS_5tupleIJiiiEEENS2_ILi64EEENS4_IJNS2_ILi72EEENS2_ILi144EEENS2_ILi288EEEEEENS2_ILi512EEEEEC2ERKS3_RKS5_RKS6_RKSA_RKSB_) ;  /* 0xfffe643000007944 */ /* 0x024fea0003c3ffff */
[----:B-1----:R1:W5:Y:S04]  /*20bb0*/  LDL R5, [R1+0x760] ;  /* 0x0007600001057983 */ /* 0x0023680000100800 */
[----:B------:R1:W5:Y:S01]  /*20bc0*/  LDL.64 R2, [R1+0x758] ;  /* 0x0007580001027983 */ /* 0x0003620000100a00 */
[----:B------:R-:W-:Y:S02]  /*20bd0*/  MOV R4, R25 ;  /* 0x0000001900047202 */ /* 0x000fe40000000f00 */
[----:B------:R-:W-:Y:S02]  /*20be0*/  MOV R6, 0x20c00 ;  /* 0x00020c0000067802 */ /* 0x000fe40000000f00 */
[----:B-1---5:R-:W-:Y:S05]  /*20bf0*/  CALL.REL.NOINC `($_ZN7cutlass13device_kernelIN5flash19enable_sm80_to_sm89INS1_16FlashAttnBwdSm80INS1_25CollectiveMainloopBwdSm80ILi2ELi2EN4cute5tupleIJNS5_1CILi128EEES8_NS7_ILi64EEEEEENS_10bfloat16_tEfNS_4arch4Sm80ELb0ELb0ELb1ELb0ELb0ELb0ELb0ELb0ELi2ELi4ELi4ELi4ELb0EEENS1_24CollectiveEpilogueBwdGQAISA_fSD_Li256ELb0ELb0EEENS1_19SingleTileSchedulerILb0ELb0ELb0ELi128EEEEEEEEEvNT_6ParamsE$_ZN4cute5tupleIJNS0_IJNS_1CILi8EEENS0_IJNS1_ILi2EEES3_S3_EEENS1_ILi1EEES4_S5_EEENS0_IJS5_NS0_IJiiiEEENS1_ILi64EEENS0_IJNS1_ILi72EEENS1_ILi144EEENS1_ILi288EEEEEENS1_ILi512EEEEEEEEC2ERKS6_RKSE_) ;  /* 0xfffe949000007944 */ /* 0x022fea0003c3ffff */
[----:B-1----:R1:W5:Y:S04]  /*20c00*/  LDL R5, [R1+0x760] ;  /* 0x0007600001057983 */ /* 0x0023680000100800 */
[----:B------:R1:W5:Y:S01]  /*20c10*/  LDL.64 R2, [R1+0x758] ;  /* 0x0007580001027983 */ /* 0x0003620000100a00 */
[----:B------:R-:W-:-:S03]  /*20c20*/  MOV R4, 0x20c40 ;  /* 0x00020c4000047802 */ /* 0x000fc60000000f00 */
[----:B-1---5:R-:W-:Y:S05]  /*20c30*/  CALL.REL.NOINC `($_ZN7cutlass13device_kernelIN5flash19enable_sm80_to_sm89INS1_16FlashAttnBwdSm80INS1_25CollectiveMainloopBwdSm80ILi2ELi2EN4cute5tupleIJNS5_1CILi128EEES8_NS7_ILi64EEEEEENS_10bfloat16_tEfNS_4arch4Sm80ELb0ELb0ELb1ELb0ELb0ELb0ELb0ELb0ELi2ELi4ELi4ELi4ELb0EEENS1_24CollectiveEpilogueBwdGQAISA_fSD_Li256ELb0ELb0EEENS1_19SingleTileSchedulerILb0ELb0ELb0ELi128EEEEEEEEEvNT_6ParamsE$_ZZN4cute7flattenINS_5tupleIJNS_1CILi1EEENS1_IJiiiEEENS2_ILi64EEENS1_IJNS2_ILi72EEENS2_ILi144EEENS2_ILi288EEEEEENS2_ILi512EEEEEEEEDaRKT_ENKUlRKT_E_clIS4_EEDaSH_) ;  /* 0xfffed6b000007944 */ /* 0x022fea0003c3ffff */
[----:B------:R1:W-:Y:S01]  /*20c40*/  STL.64 [R1+0x7a0], R2 ;  /* 0x0007a00201007387 */ /* 0x0003e20000100a00 */
[----:B------:R-:W-:-:S02]  /*20c50*/  MOV R6, R60 ;  /* 0x0000003c00067202 */ /* 0x000fc40000000f00 */
[----:B------:R-:W-:Y:S01]  /*20c60*/  MOV R4, 0x20c90 ;  /* 0x00020c9000047802 */ /* 0x000fe20000000f00 */
[----:B------:R1:W-:Y:S04]  /*20c70*/  STL [R1+0x7a8], R5 ;  /* 0x0007a80501007387 */ /* 0x0003e80000100800 */
[----:B-1----:R-:W-:Y:S05]  /*20c80*/  CALL.REL.NOINC `($_ZN7cutlass13device_kernelIN5flash19enable_sm80_to_sm89INS1_16FlashAttnBwdSm80INS1_25CollectiveMainloopBwdSm80ILi2ELi2EN4cute5tupleIJNS5_1CILi128EEES8_NS7_ILi64EEEEEENS_10bfloat16_tEfNS_4arch4Sm80ELb0ELb0ELb1ELb0ELb0ELb0ELb0ELb0ELi2ELi4ELi4ELi4ELb0EEENS1_24CollectiveEpilogueBwdGQAISA_fSD_Li256ELb0ELb0EEENS1_19SingleTileSchedulerILb0ELb0ELb0ELi128EEEEEEEEEvNT_6ParamsE$_ZZN4cute12filter_tupleINS_5tupleIJNS_1CILi1EEENS1_IJiiiEEENS2_ILi64EEENS1_IJNS2_ILi72EEENS2_ILi144EEENS2_ILi288EEEEEENS2_ILi512EEEEEEZNS_7flattenISB_EEDaRKT_EUlRKT_E_EEDaSF_OT0_ENKUlDpSI_E_clIJNS1_IJS3_EEES4_NS1_IJS5_EEES9_NS1_IJSA_EEEEEEDaSM_) ;  /* 0xfffea02000007944 */ /* 0x002fea0003c3ffff */
[----:B------:R-:W-:Y:S02]  /*20c90*/  MOV R4, R25 ;  /* 0x0000001900047202 */ /* 0x000fe40000000f00 */
[----:B------:R-:W-:Y:S02]  /*20ca0*/  MOV R6, 0x20cc0 ;  /* 0x00020cc000067802 */ /* 0x000fe40000000f00 */
        /* <DEDUP_REMOVED lines=41> */
[----:B-1----:R-:W-:Y:S05]  /*20f40*/  CALL.REL.NOINC `($_ZN7cutlass13device_kernelIN5flash19enable_sm80_to_sm89INS1_16FlashAttnBwdSm80INS1_25CollectiveMainloopBwdSm80ILi2ELi2EN4cute5tupleIJNS5_1CILi128EEES8_NS7_ILi64EEEEEENS_10bfloat16_tEfNS_4arch4Sm80ELb0ELb0ELb1ELb0ELb0ELb0ELb0ELb0ELi2ELi4ELi4ELi4ELb0EEENS1_24CollectiveEpilogueBwdGQAISA_fSD_Li256ELb0ELb0EEENS1_19SingleTileSchedulerILb0ELb0ELb0ELi128EEEEEEEEEvNT_6ParamsE$_ZZN4cute6detail16composition_implINS_5tupleIJNS_1CILi8EEENS3_ILi2EEES5_S5_S4_S5_EEENS2_IJNS3_ILi1EEEiiiNS3_ILi72EEENS3_ILi512EEEEEENS2_IJNS2_IJS5_S5_S5_EEES5_NS3_ILi4EEEEEENS2_IJNS2_IJS7_S9_S4_EEENS3_ILi4096EEENS3_ILi16EEEEEEEEDaRKT_RKT0_RKT1_RKT2_ENKUlRKT_RKT0_E_clISB_SE_EEDaSW_SZ_) ;  /* 0xfffebd9000007944 */ /* 0x002fea0003c3ffff */
[----:B------:R-:W-:Y:S01]  /*20f50*/  IMAD.MOV.U32 R4, RZ, RZ, R53 ;  /* 0x000000ffff047224 */ /* 0x000fe200078e0035 */
[----:B------:R-:W-:Y:S01]  /*20f60*/  MOV R5, R47 ;  /* 0x0000002f00057202 */ /* 0x000fe20000000f00 */
[----:B-1----:R-:W-:Y:S01]  /*20f70*/  IMAD.MOV.U32 R3, RZ, RZ, R49 ;  /* 0x000000ffff037224 */ /* 0x002fe200078e0031 */
        /* <DEDUP_REMOVED lines=24> */
[----:B-1----:R-:W-:Y:S01]  /*21100*/  IMAD.MOV.U32 R2, RZ, RZ, R4 ;  /* 0x000000ffff027224 */ /* 0x002fe200078e0004 */
[----:B------:R-:W-:-:S02]  /*21110*/  MOV R3, R5 ;  /* 0x0000000500037202 */ /* 0x000fc40000000f00 */
        /* <DEDUP_REMOVED lines=10> */
[----:B------:R-:W-:-:S03]  /*211c0*/  MOV R4, 0x211e0 ;  /* 0x000211e000047802 */ /* 0x000fc60000000f00 */
        /* <DEDUP_REMOVED lines=17> */
[----:B--2--5:R-:W-:Y:S05]  /*212e0*/  CALL.REL.NOINC `($_ZN7cutlass13device_kernelIN5flash19enable_sm80_to_sm89INS1_16FlashAttnBwdSm80INS1_25CollectiveMainloopBwdSm80ILi2ELi2EN4cute5tupleIJNS5_1CILi128EEES8_NS7_ILi64EEEEEENS_10bfloat16_tEfNS_4arch4Sm80ELb0ELb0ELb1ELb0ELb0ELb0ELb0ELb0ELi2ELi4ELi4ELi4ELb0EEENS1_24CollectiveEpilogueBwdGQAISA_fSD_Li256ELb0ELb0EEENS1_19SingleTileSchedulerILb0ELb0ELb0ELi128EEEEEEEEEvNT_6ParamsE$_ZN4cute3eso3ESOILb1ELb0EJNS_14ComposedLayoutINS_7SwizzleILi3ELi3ELi3EEENS_1CILi0EEENS_6LayoutINS_5tupleIJNS8_IJNS8_IJNS5_ILi4EEENS5_ILi8EEEEEENS8_IJNS5_ILi2EEENS5_ILi1EEEEEEEEENS8_IJNS8_IJSC_SC_EEENS8_IJSA_S9_EEEEEEEEENS8_IJNS8_IJNS8_IJSC_NS5_ILi64EEEEEENS8_IJNS5_ILi512EEES6_EEEEEENS8_IJNS8_IJSD_SA_EEENS8_IJNS5_ILi1024EEENS5_ILi16EEEEEEEEEEEEEEEENS_10ViewEngineINS_8smem_ptrIPN7cutlass10bfloat16_tEEEEEEEC2ERKSW_RKS13_) ;  /* 0xfffe56f000007944 */ /* 0x024fea0003c3ffff */
[----:B------:R-:W-:Y:S01]  /*212f0*/  ULDC.64 UR4, c[0x0][0x118] ;  /* 0x0000460000047ab9 */ /* 0x000fe20000000a00 */
[----:B------:R2:W5:Y:S04]  /*21300*/  LDL.64 R56, [R1+0x758] ;  /* 0x0007580001387983 */ /* 0x0005680000100a00 */
[----:B-1----:R2:W5:Y:S01]  /*21310*/  LD.E R3, [R8.64+0xc] ;  /* 0x00000c0408037980 */ /* 0x002562000c101900 */
[----:B------:R-:W-:Y:S02]  /*21320*/  MOV R2, R25 ;  /* 0x0000001900027202 */ /* 0x000fe40000000f00 */
[----:B------:R-:W-:-:S02]  /*21330*/  MOV R6, 0x21350 ;  /* 0x0002135000067802 */ /* 0x000fc40000000f00 */
        /* <DEDUP_REMOVED lines=19> */
[----:B------:R-:W-:Y:S02]  /*21470*/  MOV R4, R60 ;  /* 0x0000003c00047202 */ /* 0x000fe40000000f00 */
[----:B------:R-:W-:Y:S02]  /*21480*/  MOV R8, 0x214a0 ;  /* 0x000214a000087802 */ /* 0x000fe40000000f00 */
[----:B-12---:R-:W-:Y:S05]  /*21490*/  CALL.REL.NOINC `($_ZN7cutlass13device_kernelIN5flash19enable_sm80_to_sm89INS1_16FlashAttnBwdSm80INS1_25CollectiveMainloopBwdSm80ILi2ELi2EN4cute5tupleIJNS5_1CILi128EEES8_NS7_ILi64EEEEEENS_10bfloat16_tEfNS_4arch4Sm80ELb0ELb0ELb1ELb0ELb0ELb0ELb0ELb0ELi2ELi4ELi4ELi4ELb0EEENS1_24CollectiveEpilogueBwdGQAISA_fSD_Li256ELb0ELb0EEENS1_19SingleTileSchedulerILb0ELb0ELb0ELi128EEEEEEEEEvNT_6ParamsE$_ZZN4cute12filter_tupleINS_5tupleIJNS1_IJiNS1_IJiNS_1CILi0EEEEEEEEENS1_IJNS_10UnderscoreENS1_IJS6_S6_EEEEEEEEES9_ZNS_4diceIS9_S9_EEDaRKT_RKT0_EUlRKT_RKT0_E_EEDaSD_SG_OT1_ENKUlDpSJ_E_clIJNS1_IJiiS3_EEENS1_IJEEEEEEDaSQ_) ;  /* 0xfffe919000007944 */ /* 0x006fea0003c3ffff */
[----:B------:R-:W-:Y:S02]  /*214a0*/  MOV R72, 0x214c0 ;  /* 0x000214c000487802 */ /* 0x000fe40000000f00 */
[----:B-12--5:R-:W-:Y:S05]  /*214b0*/  CALL.REL.NOINC `($_ZN7cutlass13device_kernelIN5flash19enable_sm80_to_sm89INS1_16FlashAttnBwdSm80INS1_25CollectiveMainloopBwdSm80ILi2ELi2EN4cute5tupleIJNS5_1CILi128EEES8_NS7_ILi64EEEEEENS_10bfloat16_tEfNS_4arch4Sm80ELb0ELb0ELb1ELb0ELb0ELb0ELb0ELb0ELi2ELi4ELi4ELi4ELb0EEENS1_24CollectiveEpilogueBwdGQAISA_fSD_Li256ELb0ELb0EEENS1_19SingleTileSchedulerILb0ELb0ELb0ELi128EEEEEEEEEvNT_6ParamsE$_ZZN4cute7idx2crdINS_5tupleIJiiNS_1CILi0EEEEEENS1_IJNS1_IJNS2_ILi4EEENS2_ILi8EEEEEENS2_ILi2EEENS2_ILi1EEEEEEEEDaRKT_RKT0_ENKUlRKT_RKT0_E_clIiS7_EEDaSJ_SM_) ;  /* 0xfffece6000007944 */ /* 0x026fea0003c3ffff */
[----:B------:R-:W-:Y:S02]  /*214c0*/  MOV R2, 0x214e0 ;  /* 0x000214e000027802 */ /* 0x000fe40000000f00 */
[----:B-1----:R-:W-:Y:S05]  /*214d0*/  CALL.REL.NOINC `($_ZN7cutlass13device_kernelIN5flash19enable_sm80_to_sm89INS1_16FlashAttnBwdSm80INS1_25CollectiveMainloopBwdSm80ILi2ELi2EN4cute5tupleIJNS5_1CILi128EEES8_NS7_ILi64EEEEEENS_10bfloat16_tEfNS_4arch4Sm80ELb0ELb0ELb1ELb0ELb0ELb0ELb0ELb0ELi2ELi4ELi4ELi4ELb0EEENS1_24CollectiveEpilogueBwdGQAISA_fSD_Li256ELb0ELb0EEENS1_19SingleTileSchedulerILb0ELb0ELb0ELi128EEEEEEEEEvNT_6ParamsE$_ZZN4cute7idx2crdINS_5tupleIJiiNS_1CILi0EEEEEENS1_IJNS1_IJNS2_ILi4EEENS2_ILi8EEEEEENS2_ILi2EEENS2_ILi1EEEEEEEEDaRKT_RKT0_ENKUlRKT_RKT0_E_clIiS8_EEDaSJ_SM_) ;  /* 0xfffed26000007944 */ /* 0x002fea0003c3ffff */
[----:B------:R1:W-:Y:S01]  /*214e0*/  STL [R1+0x7a0], R6 ;  /* 0x0007a00601007387 */ /* 0x0003e20000100800 */
[----:B------:R-:W-:Y:S02]  /*214f0*/  MOV R2, R60 ;  /* 0x0000003c00027202 */ /* 0x000fe40000000f00 */
[----:B------:R-:W-:-:S02]  /*21500*/  MOV R72, 0x21520 ;  /* 0x0002152000487802 */ /* 0x000fc40000000f00 */
        /* <DEDUP_REMOVED lines=84> */
[----:B------:R-:W-:-:S03]  /*21a50*/  MOV R8, 0x21a90 ;  /* 0x00021a9000087802 */ /* 0x000fc60000000f00 */
[----:B--2---:R1:W-:Y:S04]  /*21a60*/  STL.64 [R1+0x7a0], R2 ;  /* 0x0007a00201007387 */ /* 0x0043e80000100a00 */
[----:B---3--:R1:W-:Y:S02]  /*21a70*/  STL [R1+0x7a8], R4 ;  /* 0x0007a80401007387 */ /* 0x0083e40000100800 */
[----:B-1----:R-:W-:Y:S05]  /*21a80*/  CALL.REL.NOINC `($_ZN7cutlass13device_kernelIN5flash19enable_sm80_to_sm89INS1_16FlashAttnBwdSm80INS1_25CollectiveMainloopBwdSm80ILi2ELi2EN4cute5tupleIJNS5_1CILi128EEES8_NS7_ILi64EEEEEENS_10bfloat16_tEfNS_4arch4Sm80ELb0ELb0ELb1ELb0ELb0ELb0ELb0ELb0ELi2ELi4ELi4ELi4ELb0EEENS1_24CollectiveEpilogueBwdGQAISA_fSD_Li256ELb0ELb0EEENS1_19SingleTileSchedulerILb0ELb0ELb0ELi128EEEEEEEEEvNT_6ParamsE$_ZZN4cute6detail16composition_implINS_5tupleIJNS_1CILi8EEENS3_ILi2EEES5_S5_S4_S5_EEENS2_IJNS3_ILi1EEEiiiNS3_ILi72EEENS3_ILi512EEEEEENS2_IJNS2_IJS5_S5_EEES4_NS3_ILi4EEEEEENS2_IJNS2_IJS7_S4_EEENS3_ILi1024EEENS3_ILi16EEEEEEEEDaRKT_RKT0_RKT1_RKT2_ENKUlRKT_RKT0_E_clISB_SE_EEDaSW_SZ_) ;  /* 0xfffead8000007944 */ /* 0x002fea0003c3ffff */
[----:B------:R-:W-:Y:S01]  /*21a90*/  IMAD.MOV.U32 R17, RZ, RZ, R60 ;  /* 0x000000ffff117224 */ /* 0x000fe200078e003c */
[----:B------:R-:W-:Y:S02]  /*21aa0*/  MOV R2, R49 ;  /* 0x0000003100027202 */ /* 0x000fe40000000f00 */
        /* <DEDUP_REMOVED lines=24> */
[----:B------:R-:W-:Y:S02]  /*21c30*/  MOV R16, R12 ;  /* 0x0000000c00107202 */ /* 0x000fe40000000f00 */
[----:B------:R-:W-:Y:S01]  /*21c40*/  MOV R6, 0x21c70 ;  /* 0x00021c7000067802 */ /* 0x000fe20000000f00 */
        /* <DEDUP_REMOVED lines=9> */
[----:B------:R-:W-:-:S03]  /*21ce0*/  MOV R4, 0x21d00 ;  /* 0x00021d0000047802 */ /* 0x000fc60000000f00 */
        /* <DEDUP_REMOVED lines=31> */
[----:B------:R-:W-:-:S03]  /*21ee0*/  MOV R4, 0x21f00 ;  /* 0x00021f0000047802 */ /* 0x000fc60000000f00 */
[----:B-12---:R-:W-:Y:S05]  /*21ef0*/  CALL.REL.NOINC `($_ZN7cutlass13device_kernelIN5flash19enable_sm80_to_sm89INS1_16FlashAttnBwdSm80INS1_25CollectiveMainloopBwdSm80ILi2ELi2EN4cute5tupleIJNS5_1CILi128EEES8_NS7_ILi64EEEEEENS_10bfloat16_tEfNS_4arch4Sm80ELb0ELb0ELb1ELb0ELb0ELb0ELb0ELb0ELi2ELi4ELi4ELi4ELb0EEENS1_24CollectiveEpilogueBwdGQAISA_fSD_Li256ELb0ELb0EEENS1_19SingleTileSchedulerILb0ELb0ELb0ELi128EEEEEEEEEvNT_6ParamsE$_ZZN4cute12filter_tupleINS_5tupleIJNS_10UnderscoreES2_S2_iEEENS1_IJNS1_IJNS_1CILi1EEENS4_ILi0EEEEEENS4_ILi4096EEENS1_IJiiEEENS1_IJS6_NS4_ILi8192EEEEEEEEEZNS_5sliceIS3_SC_EEDaRKT_RKT0_EUlRKT_RKT0_E_EEDaSG_SJ_OT1_ENKUlDpSM_E_clIJNS1_IJS7_EEENS1_IJS8_EEENS1_IJS9_EEENS1_IJEEEEEEDaST_) ;  /* 0xfffe897000007944 */ /* 0x006fea0003c3ffff */
[----:B-----5:R-:W-:Y:S02]  /*21f00*/  MOV R8, R3 ;  /* 0x0000000300087202 */ /* 0x020fe40000000f00 */
[----:B------:R-:W-:-:S02]  /*21f10*/  MOV R4, 0x21f30 ;  /* 0x00021f3000047802 */ /* 0x000fc40000000f00 */
[----:B-1----:R-:W-:Y:S05]  /*21f20*/  CALL.REL.NOINC `($_ZN7cutlass13device_kernelIN5flash19enable_sm80_to_sm89INS1_16FlashAttnBwdSm80INS1_25CollectiveMainloopBwdSm80ILi2ELi2EN4cute5tupleIJNS5_1CILi128EEES8_NS7_ILi64EEEEEENS_10bfloat16_tEfNS_4arch4Sm80ELb0ELb0ELb1ELb0ELb0ELb0ELb0ELb0ELi2ELi4ELi4ELi4ELb0EEENS1_24CollectiveEpilogueBwdGQAISA_fSD_Li256ELb0ELb0EEENS1_19SingleTileSchedulerILb0ELb0ELb0ELi128EEEEEEEEEvNT_6ParamsE$_ZN4cute5tupleIJNS0_IJNS0_IJNS_1CILi8EEENS1_ILi1EEEEEENS1_ILi2EEENS0_IJS5_S5_EEEEEENS0_IJNS0_IJS3_NS1_ILi0EEEEEENS1_ILi4096EEENS0_IJiiEEEEEEEEC2ERKS7_RKSC_) ;  /* 0xfffe7dc000007944 */ /* 0x002fea0003c3ffff */
[----:B-1----:R1:W5:Y:S01]  /*21f30*/  LDL.64 R2, [R1+0x758] ;  /* 0x0007580001027983 */ /* 0x0023620000100a00 */
[----:B------:R-:W-:-:S02]  /*21f40*/  SHF.L.U32 R4, R7, 0xd, RZ ;  /* 0x0000000d07047819 */ /* 0x000fc400000006ff */
        /* <DEDUP_REMOVED lines=492> */
[----:B------:R1:W-:Y:S02]  /*23e10*/  ST.E [R10.64+0xc], R7 ;  /* 0x00000c070a007985 */ /* 0x0003e4000c101904 */
.L_x_1066:
[----:B------:R-:W-:-:S13]  /*23e20*/  ISETP.NE.AND P0, PT, R52, 0x3, PT ;  /* 0x000000033400780c */ /* 0x000fda0003f05270 */
[----:B-1----:R-:W-:Y:S05]  /*23e30*/  @!P0 BRA `(.L_x_1063) ;  /* 0x0000206000008947 */ /* 0x002fea0003800000 */
[----:B------:R-:W-:Y:S01]  /*23e40*/  IADD3 R12, R52, 0x1, RZ ;  /* 0x00000001340c7810 */ /* 0x000fe20007ffe0ff */
[----:B------:R-:W-:Y:S01]  /*23e50*/  IMAD.MOV.U32 R83, RZ, RZ, R25 ;  /* 0x000000ffff537224 */ /* 0x000fe200078e0019 */
[----:B------:R-:W-:-:S03]  /*23e60*/  MOV R8, 0x23e90 ;  /* 0x00023e9000087802 */ /* 0x000fc60000000f00 */
[----:B------:R-:W-:Y:S02]  /*23e70*/  IMAD.MOV.U32 R3, RZ, RZ, R12 ;  /* 0x000000ffff037224 */ /* 0x000fe400078e000c */
        /* <DEDUP_REMOVED lines=22> */
[----:B------:R-:W-:Y:S02]  /*23fe0*/  MOV R3, R12 ;  /* 0x0000000c00037202 */ /* 0x000fe40000000f00 */
        /* <DEDUP_REMOVED lines=200> */
[----:B------:R-:W-:-:S02]  /*24c70*/  MOV R83, R25 ;  /* 0x0000001900537202 */ /* 0x000fc40000000f00 */
        /* <DEDUP_REMOVED lines=289> */
[----:B-1----:R-:W-:Y:S05]  /*25e90*/  CALL.REL.NOINC `($_ZN7cutlass13device_kernelIN5flash19enable_sm80_to_sm89INS1_16FlashAttnBwdSm80INS1_25CollectiveMainloopBwdSm80ILi2ELi2EN4cute5tupleIJNS5_1CILi128EEES8_NS7_ILi64EEEEEENS_10bfloat16_tEfNS_4arch4Sm80ELb0ELb0ELb1ELb0ELb0ELb0ELb0ELb0ELi2ELi4ELi4ELi4ELb0EEENS1_24CollectiveEpilogueBwdGQAISA_fSD_Li256ELb0ELb0EEENS1_19SingleTileSchedulerILb0ELb0ELb0ELi128EEEEEEEEEvNT_6ParamsE$_ZZN5flash25CollectiveMainloopBwdSm80ILi2ELi2EN4cute5tupleIJNS1_1CILi128EEES4_NS3_ILi64EEEEEEN7cutlass10bfloat16_tEfNS7_4arch4Sm80ELb0ELb0ELb1ELb0ELb0ELb0ELb0ELb0ELi2ELi4ELi4ELi4ELb0EE3mmaINS_16FlashAttnBwdSm80ISB_NS_24CollectiveEpilogueBwdGQAIS6_fSA_Li256ELb0ELb0EEENS_19SingleTileSchedulerILb0ELb0ELb0ELi128EEEE13SharedStorageENS1_6TensorINS1_11ArrayEngineIfLm32EEENS1_6LayoutINS2_IJNS2_IJNS3_ILi2EEESO_EEESO_NS3_ILi4EEEEEENS2_IJNS2_IJNS3_ILi1EEESO_EEESQ_NS3_ILi8EEEEEEEEEEEEbRKNSB_6ParamsERT0_S12_iNS2_IJiiiEEERT_ENKUlvE_clEv) ;  /* 0x00037f6000007944 */ /* 0x002fea0003c00000 */
.L_x_1063:
[----:B------:R-:W-:Y:S01]  /*25ea0*/  IMAD.MOV.U32 R83, RZ, RZ, R25 ;  /* 0x000000ffff537224 */ /* 0x000fe200078e0019 */
[----:B------:R-:W-:Y:S01]  /*25eb0*/  MOV R3, R52 ;  /* 0x0000003400037202 */ /* 0x000fe20000000f00 */
[----:B------:R-:W-:Y:S01]  /*25ec0*/  IMAD.MOV.U32 R53, RZ, RZ, RZ ;  /* 0x000000ffff357224 */ /* 0x000fe200078e00ff */
[----:B------:R-:W-:-:S02]  /*25ed0*/  MOV R8, 0x25ef0 ;  /* 0x00025ef000087802 */ /* 0x000fc40000000f00 */
        /* <DEDUP_REMOVED lines=19> */
[----:B------:R-:W-:Y:S02]  /*26010*/  MOV R3, R52 ;  /* 0x0000003400037202 */ /* 0x000fe40000000f00 */
        /* <DEDUP_REMOVED lines=18> */
.L_x_1064:
        /* <DEDUP_REMOVED lines=218> */
.L_x_1065:
[----:B------:R-:W2:Y:S01]  /*26ee0*/  LDL.64 R2, [R26+0xa0] ;  /* 0x0000a0001a027983 */ /* 0x000ea20000100a00 */
[----:B------:R-:W-:Y:S01]  /*26ef0*/  ULDC.64 UR4, c[0x0][0x118] ;  /* 0x0000460000047ab9 */ /* 0x000fe20000000a00 */
[----:B-1----:R-:W-:Y:S02]  /*26f00*/  MOV R6, R25 ;  /* 0x0000001900067202 */ /* 0x002fe40000000f00 */
[----:B------:R-:W-:Y:S01]  /*26f10*/  MOV R8, 0x26f40 ;  /* 0x00026f4000087802 */ /* 0x000fe20000000f00 */
[----:B--2---:R-:W5:Y:S04]  /*26f20*/  LD.E.64 R2, [R2.64] ;  /* 0x0000000402027980 */ /* 0x004f68000c101b00 */
[----:B-----5:R-:W-:Y:S05]  /*26f30*/  CALL.REL.NOINC `($_ZN7cutlass13device_kernelIN5flash19enable_sm80_to_sm89INS1_16FlashAttnBwdSm80INS1_25CollectiveMainloopBwdSm80ILi2ELi2EN4cute5tupleIJNS5_1CILi128EEES8_NS7_ILi64EEEEEENS_10bfloat16_tEfNS_4arch4Sm80ELb0ELb0ELb1ELb0ELb0ELb0ELb0ELb0ELi2ELi4ELi4ELi4ELb0EEENS1_24CollectiveEpilogueBwdGQAISA_fSD_Li256ELb0ELb0EEENS1_19SingleTileSchedulerILb0ELb0ELb0ELi128EEEEEEEEEvNT_6ParamsE$_ZN4cute8smem_ptrIPfECI1NS_12iter_adaptorIS1_S2_EEES1_) ;  /* 0xfffe351000007944 */ /* 0x020fea0003c3ffff */
[----:B-1----:R1:W5:Y:S01]  /*26f40*/  LDL.64 R2, [R1+0x758] ;  /* 0x0007580001027983 */ /* 0x0023620000100a00 */
[----:B------:R-:W-:-:S03]  /*26f50*/  MOV R8, 0x26f70 ;  /* 0x00026f7000087802 */ /* 0x000fc60000000f00 */
[----:B-1---5:R-:W-:Y:S05]  /*26f60*/  CALL.REL.NOINC `($_ZN7cutlass13device_kernelIN5flash19enable_sm80_to_sm89INS1_16FlashAttnBwdSm80INS1_25CollectiveMainloopBwdSm80ILi2ELi2EN4cute5tupleIJNS5_1CILi128EEES8_NS7_ILi64EEEEEENS_10bfloat16_tEfNS_4arch4Sm80ELb0ELb0ELb1ELb0ELb0ELb0ELb0ELb0ELi2ELi4ELi4ELi4ELb0EEENS1_24CollectiveEpilogueBwdGQAISA_fSD_Li256ELb0ELb0EEENS1_19SingleTileSchedulerILb0ELb0ELb0ELi128EEEEEEEEEvNT_6ParamsE$_ZN4cute3eso3ESOILb1ELb0EJNS_6LayoutINS_5tupleIJNS3_IJNS_1CILi2EEES5_EEEEEENS3_IJNS3_IJNS4_ILi8EEENS4_ILi64EEEEEEEEEEENS_10ViewEngineINS_8smem_ptrIPfEEEEEEC2ERKSC_RKSH_) ;  /* 0xfffe1a2000007944 */ /* 0x022fea0003c3ffff */
[----:B------:R2:W-:Y:S04]  /*26f70*/  STL.128 [R1+0xa50], RZ ;  /* 0x000a50ff01007387 */ /* 0x0005e80000100c00 */
[----:B------:R2:W5:Y:S01]  /*26f80*/  LDL.64 R12, [R26+0xa0] ;  /* 0x0000a0001a0c7983 */ /* 0x0005620000100a00 */
[----:B------:R-:W-:Y:S01]  /*26f90*/  IADD3 R7, P0, R43, 0x300, RZ ;  /* 0x000003002b077810 */ /* 0x000fe20007f1e0ff */
[----:B-1----:R-:W-:Y:S01]  /*26fa0*/  IMAD.MOV.U32 R2, RZ, RZ, R25 ;  /* 0x000000ffff027224 */ /* 0x002fe200078e0019 */
[----:B------:R-:W-:-:S02]  /*26fb0*/  MOV R3, R48 ;  /* 0x0000003000037202 */ /* 0x000fc40000000f00 */
[----:B------:R-:W-:Y:S01]  /*26fc0*/  MOV R10, 0x26ff0 ;  /* 0x00026ff0000a7802 */ /* 0x000fe20000000f00 */
[----:B------:R-:W-:-:S03]  /*26fd0*/  IMAD.X R4, RZ, RZ, R42, P0 ;  /* 0x000000ffff047224 */ /* 0x000fc600000e062a */
        /* <DEDUP_REMOVED lines=16> */
[----:B------:R-:W-:Y:S01]  /*270e0*/  IMAD.MOV.U32 R5, RZ, RZ, R4 ;  /* 0x000000ffff057224 */ /* 0x000fe200078e0004 */
        /* <DEDUP_REMOVED lines=8> */
[----:B------:R-:W-:-:S02]  /*27170*/  MOV R6, R25 ;  /* 0x0000001900067202 */ /* 0x000fc40000000f00 */
[----:B------:R-:W-:Y:S02]  /*27180*/  MOV R8, 0x271a0 ;  /* 0x000271a000087802 */ /* 0x000fe40000000f00 */
        /* <DEDUP_REMOVED lines=21> */
[----:B-1----:R-:W-:Y:S05]  /*272e0*/  CALL.REL.NOINC `($_ZN7cutlass13device_kernelIN5flash19enable_sm80_to_sm89INS1_16FlashAttnBwdSm80INS1_25CollectiveMainloopBwdSm80ILi2ELi2EN4cute5tupleIJNS5_1CILi128EEES8_NS7_ILi64EEEEEENS_10bfloat16_tEfNS_4arch4Sm80ELb0ELb0ELb1ELb0ELb0ELb0ELb0ELb0ELi2ELi4ELi4ELi4ELb0EEENS1_24CollectiveEpilogueBwdGQAISA_fSD_Li256ELb0ELb0EEENS1_19SingleTileSchedulerILb0ELb0ELb0ELi128EEEEEEEEEvNT_6ParamsE$_ZN4cute3eso3ESOILb1ELb0EJNS_6LayoutINS_5tupleIJNS3_IJNS_1CILi2EEES5_EEENS3_IJS5_NS4_ILi8EEEEEEEEENS3_IJNS3_IJS5_NS4_ILi4EEEEEENS3_IJNS4_ILi1EEES7_EEEEEEEENS_10ViewEngineIPfEEEEC2ERKSF_RKSI_) ;  /* 0xfffe17e000007944 */ /* 0x002fea0003c3ffff */
[----:B------:R2:W5:Y:S01]  /*272f0*/  LDL.64 R12, [R1+0x758] ;  /* 0x00075800010c7983 */ /* 0x0005620000100a00 */
[----:B------:R-:W-:-:S03]  /*27300*/  MOV R10, RZ ;  /* 0x000000ff000a7202 */ /* 0x000fc60000000f00 */
.L_x_1068:
[----:B-1----:R-:W-:-:S04]  /*27310*/  MOV R2, 0x27330 ;  /* 0x0002733000027802 */ /* 0x002fc80000000f00 */
[----:B-12--5:R-:W-:Y:S05]  /*27320*/  CALL.REL.NOINC `($_ZN7cutlass13device_kernelIN5flash19enable_sm80_to_sm89INS1_16FlashAttnBwdSm80INS1_25CollectiveMainloopBwdSm80ILi2ELi2EN4cute5tupleIJNS5_1CILi128EEES8_NS7_ILi64EEEEEENS_10bfloat16_tEfNS_4arch4Sm80ELb0ELb0ELb1ELb0ELb0ELb0ELb0ELb0ELi2ELi4ELi4ELi4ELb0EEENS1_24CollectiveEpilogueBwdGQAISA_fSD_Li256ELb0ELb0EEENS1_19SingleTileSchedulerILb0ELb0ELb0ELi128EEEEEEEEEvNT_6ParamsE$_ZZZN5flash25CollectiveMainloopBwdSm80ILi2ELi2EN4cute5tupleIJNS1_1CILi128EEES4_NS3_ILi64EEEEEEN7cutlass10bfloat16_tEfNS7_4arch4Sm80ELb0ELb0ELb1ELb0ELb0ELb0ELb0ELb0ELi2ELi4ELi4ELi4ELb0EE3mmaINS_16FlashAttnBwdSm80ISB_NS_24CollectiveEpilogueBwdGQAIS6_fSA_Li256ELb0ELb0EEENS_19SingleTileSchedulerILb0ELb0ELb0ELi128EEEE13SharedStorageENS1_6TensorINS1_11ArrayEngineIfLm32EEENS1_6LayoutINS2_IJNS2_IJNS3_ILi2EEESO_EEESO_NS3_ILi4EEEEEENS2_IJNS2_IJNS3_ILi1EEESO_EEESQ_NS3_ILi8EEEEEEEEEEEEbRKNSB_6ParamsERT0_S12_iNS2_IJiiiEEERT_ENKUliT_E_clIZSC_ISJ_SX_EbS10_S12_S12_iS13_S15_EUlRS16_iE_EEDaiS16_ENKUlvE1_clEv) ;  /* 0x0003d47000007944 */ /* 0x026fea0003c00000 */
[----:B------:R1:W-:Y:S01]  /*27330*/  STL [R1+0x770], RZ ;  /* 0x000770ff01007387 */ /* 0x0003e20000100800 */
[----:B------:R-:W-:-:S03]  /*27340*/  MOV R5, RZ ;  /* 0x000000ff00057202 */ /* 0x000fc60000000f00 */
.L_x_1067:
[----:B------:R-:W-:Y:S01]  /*27350*/  IMAD.MOV.U32 R3, RZ, RZ, R25 ;  /* 0x000000ffff037224 */ /* 0x000fe200078e0019 */
[----:B-1----:R-:W-:-:S02]  /*27360*/  MOV R2, R24 ;  /* 0x0000001800027202 */ /* 0x002fc40000000f00 */
[----:B------:R-:W-:Y:S02]  /*27370*/  MOV R8, 0x27390 ;  /* 0x0002739000087802 */ /* 0x000fe40000000f00 */
[----:B-1---5:R-:W-:Y:S05]  /*27380*/  CALL.REL.NOINC `($_ZN7cutlass13device_kernelIN5flash19enable_sm80_to_sm89INS1_16FlashAttnBwdSm80INS1_25CollectiveMainloopBwdSm80ILi2ELi2EN4cute5tupleIJNS5_1CILi128EEES8_NS7_ILi64EEEEEENS_10bfloat16_tEfNS_4arch4Sm80ELb0ELb0ELb1ELb0ELb0ELb0ELb0ELb0ELi2ELi4ELi4ELi4ELb0EEENS1_24CollectiveEpilogueBwdGQAISA_fSD_Li256ELb0ELb0EEENS1_19SingleTileSchedulerILb0ELb0ELb0ELi128EEEEEEEEEvNT_6ParamsE$_ZN4cute3eso3ESOILb0ELb0EJiiEEC2ERKiS4_) ;  /* 0xfffdebb000007944 */ /* 0x022fea0003c3ffff */
        /* <DEDUP_REMOVED lines=41> */
[----:B------:R-:W-:Y:S05]  /*27620*/  CALL.REL.NOINC `($_ZN7cutlass13device_kernelIN5flash19enable_sm80_to_sm89INS1_16FlashAttnBwdSm80INS1_25CollectiveMainloopBwdSm80ILi2ELi2EN4cute5tupleIJNS5_1CILi128EEES8_NS7_ILi64EEEEEENS_10bfloat16_tEfNS_4arch4Sm80ELb0ELb0ELb1ELb0ELb0ELb0ELb0ELb0ELi2ELi4ELi4ELi4ELb0EEENS1_24CollectiveEpilogueBwdGQAISA_fSD_Li256ELb0ELb0EEENS1_19SingleTileSchedulerILb0ELb0ELb0ELi128EEEEEEEEEvNT_6ParamsE$_ZN4cute3eso3ESOILb0ELb0EJiiEEC2ERKiS4_) ;  /* 0xfffde91000007944 */ /* 0x000fea0003c3ffff */
        /* <DEDUP_REMOVED lines=19> */
[----:B-1----:R-:W-:Y:S05]  /*27760*/  CALL.REL.NOINC `($_ZN7cutlass13device_kernelIN5flash19enable_sm80_to_sm89INS1_16FlashAttnBwdSm80INS1_25CollectiveMainloopBwdSm80ILi2ELi2EN4cute5tupleIJNS5_1CILi128EEES8_NS7_ILi64EEEEEENS_10bfloat16_tEfNS_4arch4Sm80ELb0ELb0ELb1ELb0ELb0ELb0ELb0ELb0ELi2ELi4ELi4ELi4ELb0EEENS1_24CollectiveEpilogueBwdGQAISA_fSD_Li256ELb0ELb0EEENS1_19SingleTileSchedulerILb0ELb0ELb0ELi128EEEEEEEEEvNT_6ParamsE$_ZN4cute3eso3ESOILb0ELb0EJiiEEC2ERKiS4_) ;  /* 0xfffde7d000007944 */ /* 0x002fea0003c3ffff */
        /* <DEDUP_REMOVED lines=13> */
[----:B-----5:R-:W-:Y:S05]  /*27840*/  CALL.REL.NOINC `($_ZN7cutlass13device_kernelIN5flash19enable_sm80_to_sm89INS1_16FlashAttnBwdSm80INS1_25CollectiveMainloopBwdSm80ILi2ELi2EN4cute5tupleIJNS5_1CILi128EEES8_NS7_ILi64EEEEEENS_10bfloat16_tEfNS_4arch4Sm80ELb0ELb0ELb1ELb0ELb0ELb0ELb0ELb0ELi2ELi4ELi4ELi4ELb0EEENS1_24CollectiveEpilogueBwdGQAISA_fSD_Li256ELb0ELb0EEENS1_19SingleTileSchedulerILb0ELb0ELb0ELi128EEEEEEEEEvNT_6ParamsE$_ZN4cute3eso3ESOILb0ELb0EJiiEEC2ERKiS4_) ;  /* 0xfffde6f000007944 */ /* 0x020fea0003c3ffff */
        /* <DEDUP_REMOVED lines=33> */
[C---:B------:R-:W-:Y:S01]  /*27a60*/  IADD3 R46, R43.reuse, 0xa9c, RZ ;  /* 0x00000a9c2b2e7810 */ /* 0x040fe20007ffe0ff */
        /* <DEDUP_REMOVED lines=16> */
[----:B--2---:R-:W-:Y:S05]  /*27b70*/  CALL.REL.NOINC `($_ZN7cutlass13device_kernelIN5flash19enable_sm80_to_sm89INS1_16FlashAttnBwdSm80INS1_25CollectiveMainloopBwdSm80ILi2ELi2EN4cute5tupleIJNS5_1CILi128EEES8_NS7_ILi64EEEEEENS_10bfloat16_tEfNS_4arch4Sm80ELb0ELb0ELb1ELb0ELb0ELb0ELb0ELb0ELi2ELi4ELi4ELi4ELb0EEENS1_24CollectiveEpilogueBwdGQAISA_fSD_Li256ELb0ELb0EEENS1_19SingleTileSchedulerILb0ELb0ELb0ELi128EEEEEEEEEvNT_6ParamsE$_ZN4cute3eso3ESOILb1ELb0EJNS_6LayoutINS_5tupleIJNS3_IJNS_1CILi1EEENS4_ILi2EEEEEES6_NS4_ILi8EEEEEENS3_IJNS3_IJS5_S5_EEES6_NS4_ILi4EEEEEEEENS_10ViewEngineIPKN7cutlass5ArrayIfLi2ELb1EEEEEEEC2ERKSD_RKSK_) ;  /* 0xfffe0ac000007944 */ /* 0x004fea0003c3ffff */
[----:B------:R2:W5:Y:S01]  /*27b80*/  LDL.64 R10, [R12] ;  /* 0x000000000c0a7983 */ /* 0x0005620000100a00 */
[----:B-1----:R-:W-:Y:S01]  /*27b90*/  IMAD.MOV.U32 R8, RZ, RZ, R4 ;  /* 0x000000ffff087224 */ /* 0x002fe200078e0004 */
[----:B------:R-:W-:-:S02]  /*27ba0*/  MOV R5, R3 ;  /* 0x0000000300057202 */ /* 0x000fc40000000f00 */
[----:B------:R-:W-:Y:S02]  /*27bb0*/  MOV R6, 0x27bd0 ;  /* 0x00027bd000067802 */ /* 0x000fe40000000f00 */
[----:B--2--5:R-:W-:Y:S05]  /*27bc0*/  CALL.REL.NOINC `($_ZN7cutlass13device_kernelIN5flash19enable_sm80_to_sm89INS1_16FlashAttnBwdSm80INS1_25CollectiveMainloopBwdSm80ILi2ELi2EN4cute5tupleIJNS5_1CILi128EEES8_NS7_ILi64EEEEEENS_10bfloat16_tEfNS_4arch4Sm80ELb0ELb0ELb1ELb0ELb0ELb0ELb0ELb0ELi2ELi4ELi4ELi4ELb0EEENS1_24CollectiveEpilogueBwdGQAISA_fSD_Li256ELb0ELb0EEENS1_19SingleTileSchedulerILb0ELb0ELb0ELi128EEEEEEEEEvNT_6ParamsE$_ZN4cute3eso3ESOILb1ELb0EJNS_6LayoutINS_5tupleIJNS3_IJNS_1CILi1EEENS4_ILi2EEEEEES6_NS4_ILi8EEEEEENS3_IJNS3_IJS5_S5_EEES6_NS4_ILi4EEEEEEEENS_10ViewEngineIPN7cutlass5ArrayINSF_10bfloat16_tELi2ELb0EEEEEEEC2ERKSD_RKSK_) ;  /* 0xfffe0ac000007944 */ /* 0x024fea0003c3ffff */
[----:B------:R-:W-:Y:S01]  /*27bd0*/  ULDC.64 UR4, c[0x0][0x118] ;  /* 0x0000460000047ab9 */ /* 0x000fe20000000a00 */
[----:B------:R-:W2:Y:S04]  /*27be0*/  LDL.64 R6, [R12] ;  /* 0x000000000c067983 */ /* 0x000ea80000100a00 */
[----:B------:R-:W3:Y:S04]  /*27bf0*/  LD.E R5, [R10.64+0x4] ;  /* 0x000004040a057980 */ /* 0x000ee8000c101900 */
[----:B-1----:R-:W3:Y:S02]  /*27c00*/  LD.E R2, [R10.64] ;  /* 0x000000040a027980 */ /* 0x002ee4000c101900 */
        /* <DEDUP_REMOVED lines=129> */
[----:B---3--:R-:W-:Y:S05]  /*28420*/  CALL.REL.NOINC `($_ZN7cutlass13device_kernelIN5flash19enable_sm80_to_sm89INS1_16FlashAttnBwdSm80INS1_25CollectiveMainloopBwdSm80ILi2ELi2EN4cute5tupleIJNS5_1CILi128EEES8_NS7_ILi64EEEEEENS_10bfloat16_tEfNS_4arch4Sm80ELb0ELb0ELb1ELb0ELb0ELb0ELb0ELb0ELi2ELi4ELi4ELi4ELb0EEENS1_24CollectiveEpilogueBwdGQAISA_fSD_Li256ELb0ELb0EEENS1_19SingleTileSchedulerILb0ELb0ELb0ELi128EEEEEEEEEvNT_6ParamsE$_ZN4cute3eso3ESOILb1ELb0EJNS_6LayoutINS_5tupleIJNS3_IJNS_1CILi1EEENS3_IJNS4_ILi4EEENS4_ILi2EEEEEEEEES7_S6_EEENS3_IJNS3_IJNS4_ILi0EEENS3_IJS5_NS4_ILi8EEEEEEEEES6_NS4_ILi16EEEEEEEENS_10ViewEngineIPN7cutlass10bfloat16_tEEEEEC2ERKSH_RKSM_) ;  /* 0xfffe017000007944 */ /* 0x008fea0003c3ffff */
[----:B------:R2:W5:Y:S04]  /*28430*/  LDL.64 R62, [R26+0xb8] ;  /* 0x0000b8001a3e7983 */ /* 0x0005680000100a00 */
[----:B-1----:R2:W5:Y:S01]  /*28440*/  LDL.64 R2, [R12] ;  /* 0x000000000c027983 */ /* 0x0025620000100a00 */
[----:B------:R-:W-:-:S03]  /*28450*/  MOV R6, 0x28470 ;  /* 0x0002847000067802 */ /* 0x000fc60000000f00 */
[----:B--2--5:R-:W-:Y:S05]  /*28460*/  CALL.REL.NOINC `($_ZN7cutlass13device_kernelIN5flash19enable_sm80_to_sm89INS1_16FlashAttnBwdSm80INS1_25CollectiveMainloopBwdSm80ILi2ELi2EN4cute5tupleIJNS5_1CILi128EEES8_NS7_ILi64EEEEEENS_10bfloat16_tEfNS_4arch4Sm80ELb0ELb0ELb1ELb0ELb0ELb0ELb0ELb0ELi2ELi4ELi4ELi4ELb0EEENS1_24CollectiveEpilogueBwdGQAISA_fSD_Li256ELb0ELb0EEENS1_19SingleTileSchedulerILb0ELb0ELb0ELi128EEEEEEEEEvNT_6ParamsE$_ZN4cute3eso3ESOILb1ELb0EJNS_6LayoutINS_5tupleIJNS3_IJNS_1CILi1EEENS3_IJNS4_ILi2EEES6_EEEEEES6_NS4_ILi4EEEEEENS3_IJNS3_IJNS4_ILi0EEENS3_IJS5_S9_EEEEEES6_NS4_ILi8EEEEEEEENS_10ViewEngineIPjEEEEC2ERKSG_RKSJ_) ;  /* 0xfffe00f000007944 */ /* 0x024fea0003c3ffff */
[----:B------:R-:W-:Y:S01]  /*28470*/  ULDC.64 UR4, c[0x0][0x118] ;  /* 0x0000460000047ab9 */ /* 0x000fe20000000a00 */
[----:B------:R2:W5:Y:S04]  /*28480*/  LDL.64 R52, [R12] ;  /* 0x000000000c347983 */ /* 0x0005680000100a00 */
[----:B-1----:R-:W3:Y:S04]  /*28490*/  LD.E R4, [R62.64] ;  /* 0x000000043e047980 */ /* 0x002ee8000c101900 */
[----:B------:R-:W4:Y:S01]  /*284a0*/  LD.E R2, [R62.64+0x4] ;  /* 0x000004043e027980 */ /* 0x000f22000c101900 */
[----:B------:R-:W-:-:S03]  /*284b0*/  MOV R8, 0x284f0 ;  /* 0x000284f000087802 */ /* 0x000fc60000000f00 */
[----:B---3--:R2:W-:Y:S04]  /*284c0*/  STL [R1+0x794], R4 ;  /* 0x0007940401007387 */ /* 0x0085e80000100800 */
[----:B----4-:R2:W-:Y:S02]  /*284d0*/  STL [R1+0x798], R2 ;  /* 0x0007980201007387 */ /* 0x0105e40000100800 */
[----:B--2--5:R-:W-:Y:S05]  /*284e0*/  CALL.REL.NOINC `($_ZN7cutlass13device_kernelIN5flash19enable_sm80_to_sm89INS1_16FlashAttnBwdSm80INS1_25CollectiveMainloopBwdSm80ILi2ELi2EN4cute5tupleIJNS5_1CILi128EEES8_NS7_ILi64EEEEEENS_10bfloat16_tEfNS_4arch4Sm80ELb0ELb0ELb1ELb0ELb0ELb0ELb0ELb0ELi2ELi4ELi4ELi4ELb0EEENS1_24CollectiveEpilogueBwdGQAISA_fSD_Li256ELb0ELb0EEENS1_19SingleTileSchedulerILb0ELb0ELb0ELi128EEEEEEEEEvNT_6ParamsE$_ZZN4cute6upcastILi2ENS_5tupleIJNS1_IJNS_1CILi1EEENS1_IJNS2_ILi2EEES4_S4_EEEEEES4_NS1_IJS4_S4_EEEEEENS1_IJNS1_IJNS2_ILi0EEENS1_IJS3_NS2_ILi512EEEiEEEEEENS2_ILi4096EEENS1_IJiNS2_ILi8192EEEEEEEEEEEDaRKT0_RKT1_ENKUlRKT_RKT0_E_clIS6_SC_EEDaSP_SS_) ;  /* 0xfffe58d000007944 */ /* 0x024fea0003c3ffff */
[----:B-1----:R1:W5:Y:S01]  /*284f0*/  LDL R3, [R1+0x798] ;  /* 0x0007980001037983 */ /* 0x0023620000100800 */
[----:B------:R-:W-:-:S03]  /*28500*/  MOV R10, 0x28520 ;  /* 0x00028520000a7802 */ /* 0x000fc60000000f00 */
[----:B-12--5:R-:W-:Y:S05]  /*28510*/  CALL.REL.NOINC `($_ZN7cutlass13device_kernelIN5flash19enable_sm80_to_sm89INS1_16FlashAttnBwdSm80INS1_25CollectiveMainloopBwdSm80ILi2ELi2EN4cute5tupleIJNS5_1CILi128EEES8_NS7_ILi64EEEEEENS_10bfloat16_tEfNS_4arch4Sm80ELb0ELb0ELb1ELb0ELb0ELb0ELb0ELb0ELi2ELi4ELi4ELi4ELb0EEENS1_24CollectiveEpilogueBwdGQAISA_fSD_Li256ELb0ELb0EEENS1_19SingleTileSchedulerILb0ELb0ELb0ELi128EEEEEEEEEvNT_6ParamsE$_ZZN4cute6upcastILi2ENS_5tupleIJNS1_IJNS_1CILi1EEENS1_IJNS2_ILi2EEES4_S4_EEEEEES4_NS1_IJS4_S4_EEEEEENS1_IJNS1_IJNS2_ILi0EEENS1_IJS3_NS2_ILi512EEEiEEEEEENS2_ILi4096EEENS1_IJiNS2_ILi8192EEEEEEEEEEEDaRKT0_RKT1_ENKUlRKT_RKT0_E_clIS7_SF_EEDaSP_SS_) ;  /* 0xfffe599000007944 */ /* 0x026fea0003c3ffff */
[----:B-----5:R2:W-:Y:S01]  /*28520*/  STL [R1+0x750], R2 ;  /* 0x0007500201007387 */ /* 0x0205e20000100800 */
[----:B------:R-:W-:-:S03]  /*28530*/  MOV R4, 0x28550 ;  /* 0x0002855000047802 */ /* 0x000fc60000000f00 */
[----:B-12---:R-:W-:Y:S05]  /*28540*/  CALL.REL.NOINC `($_ZN7cutlass13device_kernelIN5flash19enable_sm80_to_sm89INS1_16FlashAttnBwdSm80INS1_25CollectiveMainloopBwdSm80ILi2ELi2EN4cute5tupleIJNS5_1CILi128EEES8_NS7_ILi64EEEEEENS_10bfloat16_tEfNS_4arch4Sm80ELb0ELb0ELb1ELb0ELb0ELb0ELb0ELb0ELi2ELi4ELi4ELi4ELb0EEENS1_24CollectiveEpilogueBwdGQAISA_fSD_Li256ELb0ELb0EEENS1_19SingleTileSchedulerILb0ELb0ELb0ELi128EEEEEEEEEvNT_6ParamsE$_ZN4cute3eso3ESOILb0ELb0EJNS_5tupleIJNS_1CILi0EEENS2_IJNS3_ILi1EEENS3_ILi256EEEiEEEEEENS3_ILi2048EEENS2_IJiNS3_ILi4096EEEEEEEEC2ERKS8_RKS9_RKSB_) ;  /* 0xfffdcbe000007944 */ /* 0x006fea0003c3ffff */
[----:B------:R2:W5:Y:S04]  /*28550*/  LDL R5, [R12] ;  /* 0x000000000c057983 */ /* 0x0005680000100800 */
[----:B-1----:R2:W5:Y:S01]  /*28560*/  LDL R3, [R12+0x4] ;  /* 0x000004000c037983 */ /* 0x0025620000100800 */
[----:B------:R-:W-:-:S03]  /*28570*/  MOV R4, 0x28590 ;  /* 0x0002859000047802 */ /* 0x000fc60000000f00 */
[----:B--2--5:R-:W-:Y:S05]  /*28580*/  CALL.REL.NOINC `($_ZN7cutlass13device_kernelIN5flash19enable_sm80_to_sm89INS1_16FlashAttnBwdSm80INS1_25CollectiveMainloopBwdSm80ILi2ELi2EN4cute5tupleIJNS5_1CILi128EEES8_NS7_ILi64EEEEEENS_10bfloat16_tEfNS_4arch4Sm80ELb0ELb0ELb1ELb0ELb0ELb0ELb0ELb0ELi2ELi4ELi4ELi4ELb0EEENS1_24CollectiveEpilogueBwdGQAISA_fSD_Li256ELb0ELb0EEENS1_19SingleTileSchedulerILb0ELb0ELb0ELi128EEEEEEEEEvNT_6ParamsE$_ZN4cute5tupleIJNS0_IJNS0_IJNS_1CILi1EEENS0_IJS2_NS1_ILi2EEES3_EEEEEES3_NS0_IJS3_S3_EEEEEENS0_IJNS0_IJNS1_ILi0EEENS0_IJS2_NS1_ILi256EEEiEEEEEENS1_ILi2048EEENS0_IJiNS1_ILi4096EEEEEEEEEEEC2ERKS7_RKSF_) ;  /* 0xfffe155000007944 */ /* 0x024fea0003c3ffff */
[----:B------:R1:W5:Y:S04]  /*28590*/  LDL R5, [R12] ;  /* 0x000000000c057983 */ /* 0x0003680000100800 */
[----:B------:R1:W5:Y:S01]  /*285a0*/  LDL R4, [R12+0x4] ;  /* 0x000004000c047983 */ /* 0x0003620000100800 */
[----:B------:R-:W-:-:S03]  /*285b0*/  MOV R6, 0x285d0 ;  /* 0x000285d000067802 */ /* 0x000fc60000000f00 */
[----:B-1---5:R-:W-:Y:S05]  /*285c0*/  CALL.REL.NOINC `($_ZN7cutlass13device_kernelIN5flash19enable_sm80_to_sm89INS1_16FlashAttnBwdSm80INS1_25CollectiveMainloopBwdSm80ILi2ELi2EN4cute5tupleIJNS5_1CILi128EEES8_NS7_ILi64EEEEEENS_10bfloat16_tEfNS_4arch4Sm80ELb0ELb0ELb1ELb0ELb0ELb0ELb0ELb0ELi2ELi4ELi4ELi4ELb0EEENS1_24CollectiveEpilogueBwdGQAISA_fSD_Li256ELb0ELb0EEENS1_19SingleTileSchedulerILb0ELb0ELb0ELi128EEEEEEEEEvNT_6ParamsE$_ZZN4cute7flattenINS_5tupleIJNS1_IJNS_1CILi0EEENS1_IJNS2_ILi1EEENS2_ILi512EEEiEEEEEENS2_ILi4096EEENS1_IJiNS2_ILi8192EEEEEEEEEEEDaRKT_ENKUlRKT_E_clIS7_EEDaSH_) ;  /* 0xfffe5c1000007944 */ /* 0x022fea0003c3ffff */
[----:B------:R2:W5:Y:S01]  /*285d0*/  LDL R3, [R1+0x798] ;  /* 0x0007980001037983 */ /* 0x0005620000100800 */
[----:B------:R-:W-:-:S03]  /*285e0*/  MOV R2, 0x28600 ;  /* 0x0002860000027802 */ /* 0x000fc60000000f00 */
[----:B-12--5:R-:W-:Y:S05]  /*285f0*/  CALL.REL.NOINC `($_ZN7cutlass13device_kernelIN5flash19enable_sm80_to_sm89INS1_16FlashAttnBwdSm80INS1_25CollectiveMainloopBwdSm80ILi2ELi2EN4cute5tupleIJNS5_1CILi128EEES8_NS7_ILi64EEEEEENS_10bfloat16_tEfNS_4arch4Sm80ELb0ELb0ELb1ELb0ELb0ELb0ELb0ELb0ELi2ELi4ELi4ELi4ELb0EEENS1_24CollectiveEpilogueBwdGQAISA_fSD_Li256ELb0ELb0EEENS1_19SingleTileSchedulerILb0ELb0ELb0ELi128EEEEEEEEEvNT_6ParamsE$_ZZN4cute7flattenINS_5tupleIJNS1_IJNS_1CILi0EEENS1_IJNS2_ILi1EEENS2_ILi512EEEiEEEEEENS2_ILi4096EEENS1_IJiNS2_ILi8192EEEEEEEEEEEDaRKT_ENKUlRKT_E_clISA_EEDaSH_) ;  /* 0xfffe5c7000007944 */ /* 0x026fea0003c3ffff */
[----:B------:R1:W-:Y:S01]  /*28600*/  STL [R12], R3 ;  /* 0x000000030c007387 */ /* 0x0003e20000100800 */
[----:B------:R-:W-:-:S03]  /*28610*/  MOV R6, 0x28630 ;  /* 0x0002863000067802 */ /* 0x000fc60000000f00 */
[----:B-1----:R-:W-:Y:S05]  /*28620*/  CALL.REL.NOINC `($_ZN7cutlass13device_kernelIN5flash19enable_sm80_to_sm89INS1_16FlashAttnBwdSm80INS1_25CollectiveMainloopBwdSm80ILi2ELi2EN4cute5tupleIJNS5_1CILi128EEES8_NS7_ILi64EEEEEENS_10bfloat16_tEfNS_4arch4Sm80ELb0ELb0ELb1ELb0ELb0ELb0ELb0ELb0ELi2ELi4ELi4ELi4ELb0EEENS1_24CollectiveEpilogueBwdGQAISA_fSD_Li256ELb0ELb0EEENS1_19SingleTileSchedulerILb0ELb0ELb0ELi128EEEEEEEEEvNT_6ParamsE$_ZZN4cute12filter_tupleINS_5tupleIJNS1_IJNS_1CILi0EEENS1_IJNS2_ILi1EEENS2_ILi512EEEiEEEEEENS2_ILi4096EEENS1_IJiNS2_ILi8192EEEEEEEEEZNS_7flattenISB_EEDaRKT_EUlRKT_E_EEDaSF_OT0_ENKUlDpSI_E_clIJNS1_IJS3_S4_S5_iEEENS1_IJS8_EEESA_EEEDaSM_) ;  /* 0xfffe1fa000007944 */ /* 0x002fea0003c3ffff */
[----:B------:R-:W-:Y:S02]  /*28630*/  ULDC.64 UR4, c[0x0][0x118] ;  /* 0x0000460000047ab9 */ /* 0x000fe40000000a00 */
[----:B-1----:R1:W5:Y:S01]  /*28640*/  LD.E.64 R2, [R62.64+0x8] ;  /* 0x000008043e027980 */ /* 0x002362000c101b00 */
[----:B------:R-:W-:-:S02]  /*28650*/  MOV R9, R60 ;  /* 0x0000003c00097202 */ /* 0x000fc40000000f00 */
[----:B------:R-:W-:Y:S02]  /*28660*/  MOV R8, 0x28680 ;  /* 0x0002868000087802 */ /* 0x000fe40000000f00 */
[----:B-1---5:R-:W-:Y:S05]  /*28670*/  CALL.REL.NOINC `($_ZN7cutlass13device_kernelIN5flash19enable_sm80_to_sm89INS1_16FlashAttnBwdSm80INS1_25CollectiveMainloopBwdSm80ILi2ELi2EN4cute5tupleIJNS5_1CILi128EEES8_NS7_ILi64EEEEEENS_10bfloat16_tEfNS_4arch4Sm80ELb0ELb0ELb1ELb0ELb0ELb0ELb0ELb0ELi2ELi4ELi4ELi4ELb0EEENS1_24CollectiveEpilogueBwdGQAISA_fSD_Li256ELb0ELb0EEENS1_19SingleTileSchedulerILb0ELb0ELb0ELi128EEEEEEEEEvNT_6ParamsE$_ZN4cute8smem_ptrIPN7cutlass10bfloat16_tEECI1NS_12iter_adaptorIS3_S4_EEES3_) ;  /* 0xfffe1d5000007944 */ /* 0x022fea0003c3ffff */
[----:B-1----:R1:W5:Y:S01]  /*28680*/  LDL.64 R2, [R12] ;  /* 0x000000000c027983 */ /* 0x0023620000100a00 */
[----:B------:R-:W-:-:S03]  /*28690*/  MOV R8, 0x286b0 ;  /* 0x000286b000087802 */ /* 0x000fc60000000f00 */
[----:B-1---5:R-:W-:Y:S05]  /*286a0*/  CALL.REL.NOINC `($_ZN7cutlass13device_kernelIN5flash19enable_sm80_to_sm89INS1_16FlashAttnBwdSm80INS1_25CollectiveMainloopBwdSm80ILi2ELi2EN4cute5tupleIJNS5_1CILi128EEES8_NS7_ILi64EEEEEENS_10bfloat16_tEfNS_4arch4Sm80ELb0ELb0ELb1ELb0ELb0ELb0ELb0ELb0ELi2ELi4ELi4ELi4ELb0EEENS1_24CollectiveEpilogueBwdGQAISA_fSD_Li256ELb0ELb0EEENS1_19SingleTileSchedulerILb0ELb0ELb0ELi128EEEEEEEEEvNT_6ParamsE$_ZN4cute8smem_ptrIPjECI1NS_12iter_adaptorIS1_S2_EEES1_) ;  /* 0xfffe1de000007944 */ /* 0x022fea0003c3ffff */
[----:B-1----:R-:W2:Y:S01]  /*286b0*/  LDL.64 R6, [R12] ;  /* 0x000000000c067983 */ /* 0x002ea20000100a00 */
[----:B------:R-:W-:Y:S01]  /*286c0*/  MOV R3, R4 ;  /* 0x0000000400037202 */ /* 0x000fe20000000f00 */
[----:B------:R-:W-:Y:S01]  /*286d0*/  IMAD.MOV.U32 R2, RZ, RZ, R5 ;  /* 0x000000ffff027224 */ /* 0x000fe200078e0005 */
[----:B------:R-:W-:Y:S01]  /*286e0*/  MOV R4, 0x28710 ;  /* 0x0002871000047802 */ /* 0x000fe20000000f00 */
[----:B--2---:R1:W-:Y:S04]  /*286f0*/  STL.64 [R1+0x750], R6 ;  /* 0x0007500601007387 */ /* 0x0043e80000100a00 */
[----:B-1----:R-:W-:Y:S05]  /*28700*/  CALL.REL.NOINC `($_ZN7cutlass13device_kernelIN5flash19enable_sm80_to_sm89INS1_16FlashAttnBwdSm80INS1_25CollectiveMainloopBwdSm80ILi2ELi2EN4cute5tupleIJNS5_1CILi128EEES8_NS7_ILi64EEEEEENS_10bfloat16_tEfNS_4arch4Sm80ELb0ELb0ELb1ELb0ELb0ELb0ELb0ELb0ELi2ELi4ELi4ELi4ELb0EEENS1_24CollectiveEpilogueBwdGQAISA_fSD_Li256ELb0ELb0EEENS1_19SingleTileSchedulerILb0ELb0ELb0ELi128EEEEEEEEEvNT_6ParamsE$_ZN4cute3eso3ESOILb0ELb0EJNS_6LayoutINS_5tupleIJNS3_IJNS_1CILi1EEENS3_IJS5_NS4_ILi2EEES6_EEEEEES6_NS3_IJS6_S6_EEEEEENS3_IJNS3_IJNS4_ILi0EEENS3_IJS5_NS4_ILi256EEEiEEEEEENS4_ILi2048EEENS3_IJiNS4_ILi4096EEEEEEEEEEENS_10ViewEngineINS_8smem_ptrIPjEEEEEEC2ERKSJ_RKSO_) ;  /* 0xfffdcdd000007944 */ /* 0x002fea0003c3ffff */
        /* <DEDUP_REMOVED lines=12> */
[----:B------:R-:W5:Y:S04]  /*287d0*/  LD.E R65, [R52.64+0x8] ;  /* 0x0000080434417980 */ /* 0x000f68000c101900 */
[----:B-----5:R-:W-:Y:S04]  /*287e0*/  ST.E [R10.64+0x2000], R65 ;  /* 0x002000410a007985 */ /* 0x020fe8000c101904 */
[----:B------:R-:W5:Y:S04]  /*287f0*/  LD.E R63, [R52.64+0xc] ;  /* 0x00000c04343f7980 */ /* 0x000f68000c101900 */
[----:B-----5:R5:W-:Y:S04]  /*28800*/  ST.E [R10.64+0x2400], R63 ;  /* 0x0024003f0a007985 */ /* 0x020be8000c101904 */
[----:B------:R-:W2:Y:S04]  /*28810*/  LD.E R59, [R52.64+0x18] ;  /* 0x00001804343b7980 */ /* 0x000ea8000c101900 */
[----:B--2---:R2:W-:Y:S04]  /*28820*/  ST.E [R8.64+0x2000], R59 ;  /* 0x0020003b08007985 */ /* 0x0045e8000c101904 */
[----:B-1----:R-:W2:Y:S01]  /*28830*/  LD.E R57, [R52.64+0x1c] ;  /* 0x00001c0434397980 */ /* 0x002ea2000c101900 */
[----:B------:R-:W-:-:S03]  /*28840*/  IMAD.WIDE R6, R3, 0x4, R10 ;  /* 0x0000000403067825 */ /* 0x000fc600078e020a */
[----:B--2---:R1:W-:Y:S04]  /*28850*/  ST.E [R8.64+0x2400], R57 ;  /* 0x0024003908007985 */ /* 0x0043e8000c101904 */
[----:B---3--:R-:W2:Y:S04]  /*28860*/  LD.E R5, [R52.64+0x20] ;  /* 0x0000200434057980 */ /* 0x008ea8000c101900 */
[----:B--2---:R2:W-:Y:S04]  /*28870*/  ST.E [R6.64], R5 ;  /* 0x0000000506007985 */ /* 0x0045e8000c101904 */
[----:B----4-:R-:W3:Y:S01]  /*28880*/  LD.E R61, [R52.64+0x24] ;  /* 0x00002404343d7980 */ /* 0x010ee2000c101900 */
[----:B-----5:R-:W-:-:S03]  /*28890*/  IADD3 R63, R2, R3, RZ ;  /* 0x00000003023f7210 */ /* 0x020fc60007ffe0ff */
[----:B---3--:R3:W-:Y:S04]  /*288a0*/  ST.E [R6.64+0x400], R61 ;  /* 0x0004003d06007985 */ /* 0x0087e8000c101904 */
[----:B------:R-:W4:Y:S01]  /*288b0*/  LD.E R4, [R52.64+0x30] ;  /* 0x0000300434047980 */ /* 0x000f22000c101900 */
[----:B------:R-:W-:-:S05]  /*288c0*/  IMAD.WIDE R62, R63, 0x4, R10 ;  /* 0x000000043f3e7825 */ /* 0x000fca00078e020a */
[----:B----4-:R-:W-:Y:S04]  /*288d0*/  ST.E [R62.64], R4 ;  /* 0x000000043e007985 */ /* 0x010fe8000c101904 */
[----:B------:R-:W4:Y:S04]  /*288e0*/  LD.E R59, [R52.64+0x34] ;  /* 0x00003404343b7980 */ /* 0x000f28000c101900 */
[----:B----4-:R4:W-:Y:S04]  /*288f0*/  ST.E [R62.64+0x400], R59 ;  /* 0x0004003b3e007985 */ /* 0x0109e8000c101904 */
[----:B-1----:R-:W5:Y:S04]  /*28900*/  LD.E R57, [R52.64+0x28] ;  /* 0x0000280434397980 */ /* 0x002f68000c101900 */
[----:B-----5:R1:W-:Y:S04]  /*28910*/  ST.E [R6.64+0x2000], R57 ;  /* 0x0020003906007985 */ /* 0x0203e8000c101904 */
[----:B--2---:R-:W2:Y:S04]  /*28920*/  LD.E R5, [R52.64+0x2c] ;  /* 0x00002c0434057980 */ /* 0x004ea8000c101900 */
[----:B--2---:R2:W-:Y:S04]  /*28930*/  ST.E [R6.64+0x2400], R5 ;  /* 0x0024000506007985 */ /* 0x0045e8000c101904 */
[----:B------:R-:W5:Y:S04]  /*28940*/  LD.E R3, [R52.64+0x38] ;  /* 0x0000380434037980 */ /* 0x000f68000c101900 */
[----:B-----5:R5:W-:Y:S04]  /*28950*/  ST.E [R62.64+0x2000], R3 ;  /* 0x002000033e007985 */ /* 0x020be8000c101904 */
[----:B------:R-:W2:Y:S04]  /*28960*/  LD.E R65, [R52.64+0x3c] ;  /* 0x00003c0434417980 */ /* 0x000ea8000c101900 */
[----:B--2---:R-:W-:Y:S04]  /*28970*/  ST.E [R62.64+0x2400], R65 ;  /* 0x002400413e007985 */ /* 0x004fe8000c101904 */
[----:B---3--:R-:W2:Y:S04]  /*28980*/  LD.E R61, [R52.64+0x40] ;  /* 0x00004004343d7980 */ /* 0x008ea8000c101900 */
[----:B--2---:R2:W-:Y:S04]  /*28990*/  ST.E [R10.64+0x4000], R61 ;  /* 0x0040003d0a007985 */ /* 0x0045e8000c101904 */
[----:B----4-:R-:W3:Y:S04]  /*289a0*/  LD.E R59, [R52.64+0x44] ;  /* 0x00004404343b7980 */ /* 0x010ee8000c101900 */
[----:B---3--:R3:W-:Y:S04]  /*289b0*/  ST.E [R10.64+0x4400], R59 ;  /* 0x0044003b0a007985 */ /* 0x0087e8000c101904 */
[----:B-1----:R-:W4:Y:S04]  /*289c0*/  LD.E R57, [R52.64+0x50] ;  /* 0x0000500434397980 */ /* 0x002f28000c101900 */
[----:B----4-:R1:W-:Y:S04]  /*289d0*/  ST.E [R8.64+0x4000], R57 ;  /* 0x0040003908007985 */ /* 0x0103e8000c101904 */
[----:B------:R-:W4:Y:S04]  /*289e0*/  LD.E R5, [R52.64+0x54] ;  /* 0x0000540434057980 */ /* 0x000f28000c101900 */
[----:B----4-:R-:W-:Y:S04]  /*289f0*/  ST.E [R8.64+0x4400], R5 ;  /* 0x0044000508007985 */ /* 0x010fe8000c101904 */
[----:B-----5:R-:W4:Y:S04]  /*28a00*/  LD.E R3, [R52.64+0x48] ;  /* 0x0000480434037980 */ /* 0x020f28000c101900 */
[----:B----4-:R-:W-:Y:S04]  /*28a10*/  ST.E [R10.64+0x6000], R3 ;  /* 0x006000030a007985 */ /* 0x010fe8000c101904 */
[----:B------:R-:W4:Y:S04]  /*28a20*/  LD.E R2, [R52.64+0x4c] ;  /* 0x00004c0434027980 */ /* 0x000f28000c101900 */
[----:B----4-:R4:W-:Y:S04]  /*28a30*/  ST.E [R10.64+0x6400], R2 ;  /* 0x006400020a007985 */ /* 0x0109e8000c101904 */
[----:B--2---:R-:W2:Y:S04]  /*28a40*/  LD.E R61, [R52.64+0x58] ;  /* 0x00005804343d7980 */ /* 0x004ea8000c101900 */
[----:B--2---:R-:W-:Y:S04]  /*28a50*/  ST.E [R8.64+0x6000], R61 ;  /* 0x0060003d08007985 */ /* 0x004fe8000c101904 */
[----:B---3--:R-:W2:Y:S04]  /*28a60*/  LD.E R59, [R52.64+0x5c] ;  /* 0x00005c04343b7980 */ /* 0x008ea8000c101900 */
[----:B--2---:R2:W-:Y:S04]  /*28a70*/  ST.E [R8.64+0x6400], R59 ;  /* 0x0064003b08007985 */ /* 0x0045e8000c101904 */
[----:B------:R-:W3:Y:S04]  /*28a80*/  LD.E R67, [R52.64+0x60] ;  /* 0x0000600434437980 */ /* 0x000ee8000c101900 */
[----:B---3--:R-:W-:Y:S04]  /*28a90*/  ST.E [R6.64+0x4000], R67 ;  /* 0x0040004306007985 */ /* 0x008fe8000c101904 */
[----:B------:R-:W3:Y:S04]  /*28aa0*/  LD.E R65, [R52.64+0x64] ;  /* 0x0000640434417980 */ /* 0x000ee8000c101900 */
[----:B---3--:R-:W-:Y:S04]  /*28ab0*/  ST.E [R6.64+0x4400], R65 ;  /* 0x0044004106007985 */ /* 0x008fe8000c101904 */
[----:B-1----:R-:W3:Y:S04]  /*28ac0*/  LD.E R57, [R52.64+0x70] ;  /* 0x0000700434397980 */ /* 0x002ee8000c101900 */
[----:B---3--:R-:W-:Y:S04]  /*28ad0*/  ST.E [R62.64+0x4000], R57 ;  /* 0x004000393e007985 */ /* 0x008fe8000c101904 */
[----:B----4-:R-:W3:Y:S04]  /*28ae0*/  LD.E R11, [R52.64+0x74] ;  /* 0x00007404340b7980 */ /* 0x010ee8000c101900 */
        /* <DEDUP_REMOVED lines=157> */
[----:B------:R-:W-:-:S02]  /*294c0*/  MOV R4, 0x29520 ;  /* 0x0002952000047802 */ /* 0x000fc40000000f00 */
[----:B----4-:R-:W-:-:S05]  /*294d0*/  F2FP.BF16.PACK_AB R55, R2, R55 ;  /* 0x000000370237723e */ /* 0x010fca00000010ff */
[----:B------:R3:W-:Y:S01]  /*294e0*/  ST.E [R6.64+0x7c], R55 ;  /* 0x00007c3706007985 */ /* 0x0007e2000c101904 */
[----:B------:R-:W-:-:S03]  /*294f0*/  IMAD.MOV.U32 R2, RZ, RZ, R3 ;  /* 0x000000ffff027224 */ /* 0x000fc600078e0003 */
[----:B------:R-:W-:Y:S06]  /*29500*/  BAR.SYNC.DEFER_BLOCKING 0x0 ;  /* 0x0000000000007b1d */ /* 0x000fec0000010000 */
        /* <DEDUP_REMOVED lines=71> */
[----:B------:R-:W-:-:S03]  /*29980*/  IADD3 R59, R2, R3, RZ ;  /* 0x00000003023b7210 */ /* 0x000fc60007ffe0ff */
[----:B---3--:R3:W-:Y:S04]  /*29990*/  ST.E [R6.64+0x400], R61 ;  /* 0x0004003d06007985 */ /* 0x0087e8000c101904 */
[----:B------:R-:W4:Y:S01]  /*299a0*/  LD.E R4, [R52.64+0x30] ;  /* 0x0000300434047980 */ /* 0x000f22000c101900 */
[----:B------:R-:W-:-:S05]  /*299b0*/  IMAD.WIDE R58, R59, 0x4, R10 ;  /* 0x000000043b3a7825 */ /* 0x000fca00078e020a */
[----:B----4-:R-:W-:Y:S04]  /*299c0*/  ST.E [R58.64], R4 ;  /* 0x000000043a007985 */ /* 0x010fe8000c101904 */
[----:B------:R-:W4:Y:S04]  /*299d0*/  LD.E R57, [R52.64+0x34] ;  /* 0x0000340434397980 */ /* 0x000f28000c101900 */
[----:B----4-:R4:W-:Y:S04]  /*299e0*/  ST.E [R58.64+0x400], R57 ;  /* 0x000400393a007985 */ /* 0x0109e8000c101904 */
[----:B-1----:R-:W2:Y:S04]  /*299f0*/  LD.E R55, [R52.64+0x28] ;  /* 0x0000280434377980 */ /* 0x002ea8000c101900 */
[----:B--2---:R1:W-:Y:S04]  /*29a00*/  ST.E [R6.64+0x2000], R55 ;  /* 0x0020003706007985 */ /* 0x0043e8000c101904 */
[----:B------:R-:W2:Y:S04]  /*29a10*/  LD.E R5, [R52.64+0x2c] ;  /* 0x00002c0434057980 */ /* 0x000ea8000c101900 */
[----:B--2---:R2:W-:Y:S04]  /*29a20*/  ST.E [R6.64+0x2400], R5 ;  /* 0x0024000506007985 */ /* 0x0045e8000c101904 */
[----:B------:R-:W2:Y:S04]  /*29a30*/  LD.E R3, [R52.64+0x38] ;  /* 0x0000380434037980 */ /* 0x000ea8000c101900 */
[----:B--2---:R2:W-:Y:S04]  /*29a40*/  ST.E [R58.64+0x2000], R3 ;  /* 0x002000033a007985 */ /* 0x0045e8000c101904 */
        /* <DEDUP_REMOVED lines=21> */
[----:B---3--:R3:W-:Y:S04]  /*29ba0*/  ST.E [R6.64+0x4400], R63 ;  /* 0x0044003f06007985 */ /* 0x0087e8000c101904 */
[----:B-1----:R-:W2:Y:S04]  /*29bb0*/  LD.E R55, [R52.64+0x70] ;  /* 0x0000700434377980 */ /* 0x002ea8000c101900 */
[----:B--2---:R1:W-:Y:S04]  /*29bc0*/  ST.E [R58.64+0x4000], R55 ;  /* 0x004000373a007985 */ /* 0x0043e8000c101904 */
[----:B----4-:R-:W2:Y:S04]  /*29bd0*/  LD.E R3, [R52.64+0x74] ;  /* 0x0000740434037980 */ /* 0x010ea8000c101900 */
[----:B--2---:R2:W-:Y:S04]  /*29be0*/  ST.E [R58.64+0x4400], R3 ;  /* 0x004400033a007985 */ /* 0x0045e8000c101904 */
[----:B------:R-:W4:Y:S04]  /*29bf0*/  LD.E R11, [R52.64+0x68] ;  /* 0x00006804340b7980 */ /* 0x000f28000c101900 */
[----:B----4-:R4:W-:Y:S04]  /*29c00*/  ST.E [R6.64+0x6000], R11 ;  /* 0x0060000b06007985 */ /* 0x0109e8000c101904 */
[----:B------:R-:W2:Y:S04]  /*29c10*/  LD.E R5, [R52.64+0x6c] ;  /* 0x00006c0434057980 */ /* 0x000ea8000c101900 */
[----:B--2---:R4:W-:Y:S04]  /*29c20*/  ST.E [R6.64+0x6400], R5 ;  /* 0x0064000506007985 */ /* 0x0049e8000c101904 */
[----:B------:R-:W2:Y:S04]  /*29c30*/  LD.E R57, [R52.64+0x78] ;  /* 0x0000780434397980 */ /* 0x000ea8000c101900 */
[----:B--2---:R4:W-:Y:S04]  /*29c40*/  ST.E [R58.64+0x6000], R57 ;  /* 0x006000393a007985 */ /* 0x0049e8000c101904 */
[----:B------:R-:W2:Y:S04]  /*29c50*/  LD.E R61, [R52.64+0x7c] ;  /* 0x00007c04343d7980 */ /* 0x000ea8000c101900 */
[----:B--2---:R4:W-:Y:S04]  /*29c60*/  ST.E [R58.64+0x6400], R61 ;  /* 0x0064003d3a007985 */ /* 0x0049e8000c101904 */
[----:B---3--:R-:W2:Y:S04]  /*29c70*/  LDL.64 R62, [R26+0xd0] ;  /* 0x0000d0001a3e7983 */ /* 0x008ea80000100a00 */
[----:B-1----:R4:W5:Y:S04]  /*29c80*/  LDL.64 R54, [R26+0xc8] ;  /* 0x0000c8001a367983 */ /* 0x0029680000100a00 */
[----:B--2---:R4:W5:Y:S01]  /*29c90*/  LD.E.64 R2, [R62.64] ;  /* 0x000000043e027980 */ /* 0x004962000c101b00 */
[----:B------:R-:W-:-:S02]  /*29ca0*/  MOV R9, R25 ;  /* 0x0000001900097202 */ /* 0x000fc40000000f00 */
[----:B------:R-:W-:Y:S02]  /*29cb0*/  MOV R8, 0x29cd0 ;  /* 0x00029cd000087802 */ /* 0x000fe40000000f00 */
[----:B----45:R-:W-:Y:S05]  /*29cc0*/  CALL.REL.NOINC `($_ZN7cutlass13device_kernelIN5flash19enable_sm80_to_sm89INS1_16FlashAttnBwdSm80INS1_25CollectiveMainloopBwdSm80ILi2ELi2EN4cute5tupleIJNS5_1CILi128EEES8_NS7_ILi64EEEEEENS_10bfloat16_tEfNS_4arch4Sm80ELb0ELb0ELb1ELb0ELb0ELb0ELb0ELb0ELi2ELi4ELi4ELi4ELb0EEENS1_24CollectiveEpilogueBwdGQAISA_fSD_Li256ELb0ELb0EEENS1_19SingleTileSchedulerILb0ELb0ELb0ELi128EEEEEEEEEvNT_6ParamsE$_ZN4cute8smem_ptrIPN7cutlass10bfloat16_tEECI1NS_12iter_adaptorIS3_S4_EEES3_) ;  /* 0xfffe070000007944 */ /* 0x030fea0003c3ffff */
[----:B-1----:R1:W5:Y:S01]  /*29cd0*/  LDL.64 R2, [R1+0x758] ;  /* 0x0007580001027983 */ /* 0x0023620000100a00 */
[----:B------:R-:W-:-:S03]  /*29ce0*/  MOV R6, 0x29d00 ;  /* 0x00029d0000067802 */ /* 0x000fc60000000f00 */
[----:B-1---5:R-:W-:Y:S05]  /*29cf0*/  CALL.REL.NOINC `($_ZN7cutlass13device_kernelIN5flash19enable_sm80_to_sm89INS1_16FlashAttnBwdSm80INS1_25CollectiveMainloopBwdSm80ILi2ELi2EN4cute5tupleIJNS5_1CILi128EEES8_NS7_ILi64EEEEEENS_10bfloat16_tEfNS_4arch4Sm80ELb0ELb0ELb1ELb0ELb0ELb0ELb0ELb0ELi2ELi4ELi4ELi4ELb0EEENS1_24CollectiveEpilogueBwdGQAISA_fSD_Li256ELb0ELb0EEENS1_19SingleTileSchedulerILb0ELb0ELb0ELi128EEEEEEEEEvNT_6ParamsE$_ZN4cute3eso3ESOILb1ELb0EJNS_14ComposedLayoutINS_7SwizzleILi3ELi3ELi3EEENS_1CILj0EEENS_6LayoutINS_5tupleIJNS5_ILi64EEENS5_ILi128EEEEEENS8_IJNS5_ILi1EEES9_EEEEEEENS_10ViewEngineINS_8smem_ptrIPN7cutlass10bfloat16_tEEEEEEEC2ERKSF_RKSM_) ;  /* 0xfffdcde000007944 */ /* 0x022fea0003c3ffff */
[----:B-1----:R1:W5:Y:S01]  /*29d00*/  LDL.64 R2, [R1+0x758] ;  /* 0x0007580001027983 */ /* 0x0023620000100a00 */
[----:B------:R-:W-:-:S03]  /*29d10*/  MOV R6, 0x29d30 ;  /* 0x00029d3000067802 */ /* 0x000fc60000000f00 */
[----:B-1---5:R-:W-:Y:S05]  /*29d20*/  CALL.REL.NOINC `($_ZN7cutlass13device_kernelIN5flash19enable_sm80_to_sm89INS1_16FlashAttnBwdSm80INS1_25CollectiveMainloopBwdSm80ILi2ELi2EN4cute5tupleIJNS5_1CILi128EEES8_NS7_ILi64EEEEEENS_10bfloat16_tEfNS_4arch4Sm80ELb0ELb0ELb1ELb0ELb0ELb0ELb0ELb0ELi2ELi4ELi4ELi4ELb0EEENS1_24CollectiveEpilogueBwdGQAISA_fSD_Li256ELb0ELb0EEENS1_19SingleTileSchedulerILb0ELb0ELb0ELi128EEEEEEEEEvNT_6ParamsE$_ZN4cute3eso3ESOILb1ELb0EJNS_14ComposedLayoutINS_7SwizzleILi3ELi3ELi3EEENS_1CILj0EEENS_6LayoutINS_5tupleIJNS8_IJNS8_IJNS5_ILi4EEENS5_ILi8EEEEEENS8_IJNS5_ILi2EEENS5_ILi1EEEEEEEEENS8_IJNS8_IJSC_SC_EEESB_EEEEEENS8_IJNS8_IJNS8_IJNS5_ILi128EEESD_EEENS8_IJSA_NS5_ILi0EEEEEEEEENS8_IJNS8_IJNS5_ILi64EEENS5_ILi512EEEEEENS8_IJNS5_ILi16EEENS5_ILi1024EEEEEEEEEEEEEEEENS_10ViewEngineINS_8smem_ptrIPN7cutlass10bfloat16_tEEEEEEEC2ERKSX_RKS14_) ;  /* 0xfffdce3000007944 */ /* 0x022fea0003c3ffff */
        /* <DEDUP_REMOVED lines=23> */
[----:B------:R2:W-:Y:S01]  /*29ea0*/  STL [R12], R2 ;  /* 0x000000020c007387 */ /* 0x0005e20000100800 */
[----:B------:R-:W-:Y:S02]  /*29eb0*/  MOV R4, R60 ;  /* 0x0000003c00047202 */ /* 0x000fe40000000f00 */
[----:B------:R-:W-:Y:S01]  /*29ec0*/  MOV R8, 0x29ef0 ;  /* 0x00029ef000087802 */ /* 0x000fe20000000f00 */
[----:B------:R2:W-:Y:S04]  /*29ed0*/  STL [R12+0x4], R3 ;  /* 0x000004030c007387 */ /* 0x0005e80000100800 */
[----:B-12---:R-:W-:Y:S05]  /*29ee0*/  CALL.REL.NOINC `($_ZN7cutlass13device_kernelIN5flash19enable_sm80_to_sm89INS1_16FlashAttnBwdSm80INS1_25CollectiveMainloopBwdSm80ILi2ELi2EN4cute5tupleIJNS5_1CILi128EEES8_NS7_ILi64EEEEEENS_10bfloat16_tEfNS_4arch4Sm80ELb0ELb0ELb1ELb0ELb0ELb0ELb0ELb0ELi2ELi4ELi4ELi4ELb0EEENS1_24CollectiveEpilogueBwdGQAISA_fSD_Li256ELb0ELb0EEENS1_19SingleTileSchedulerILb0ELb0ELb0ELi128EEEEEEEEEvNT_6ParamsE$_ZZN4cute12filter_tupleINS_5tupleIJNS1_IJiNS1_IJiNS_1CILi0EEEEEEEEENS1_IJNS_10UnderscoreENS1_IJS6_S6_EEEEEEEEES9_ZNS_4diceIS9_S9_EEDaRKT_RKT0_EUlRKT_RKT0_E_EEDaSD_SG_OT1_ENKUlDpSJ_E_clIJNS1_IJiiS3_EEENS1_IJEEEEEEDaSQ_) ;  /* 0xfffe074000007944 */ /* 0x006fea0003c3ffff */
[----:B------:R-:W-:Y:S02]  /*29ef0*/  MOV R72, 0x29f10 ;  /* 0x00029f1000487802 */ /* 0x000fe40000000f00 */
[----:B-12--5:R-:W-:Y:S05]  /*29f00*/  CALL.REL.NOINC `($_ZN7cutlass13device_kernelIN5flash19enable_sm80_to_sm89INS1_16FlashAttnBwdSm80INS1_25CollectiveMainloopBwdSm80ILi2ELi2EN4cute5tupleIJNS5_1CILi128EEES8_NS7_ILi64EEEEEENS_10bfloat16_tEfNS_4arch4Sm80ELb0ELb0ELb1ELb0ELb0ELb0ELb0ELb0ELi2ELi4ELi4ELi4ELb0EEENS1_24CollectiveEpilogueBwdGQAISA_fSD_Li256ELb0ELb0EEENS1_19SingleTileSchedulerILb0ELb0ELb0ELi128EEEEEEEEEvNT_6ParamsE$_ZZN4cute7idx2crdINS_5tupleIJiiNS_1CILi0EEEEEENS1_IJNS1_IJNS2_ILi4EEENS2_ILi8EEEEEENS2_ILi2EEENS2_ILi1EEEEEEEEDaRKT_RKT0_ENKUlRKT_RKT0_E_clIiS7_EEDaSJ_SM_) ;  /* 0xfffe441000007944 */ /* 0x026fea0003c3ffff */
[----:B------:R-:W-:Y:S02]  /*29f10*/  MOV R2, 0x29f30 ;  /* 0x00029f3000027802 */ /* 0x000fe40000000f00 */
[----:B-1----:R-:W-:Y:S05]  /*29f20*/  CALL.REL.NOINC `($_ZN7cutlass13device_kernelIN5flash19enable_sm80_to_sm89INS1_16FlashAttnBwdSm80INS1_25CollectiveMainloopBwdSm80ILi2ELi2EN4cute5tupleIJNS5_1CILi128EEES8_NS7_ILi64EEEEEENS_10bfloat16_tEfNS_4arch4Sm80ELb0ELb0ELb1ELb0ELb0ELb0ELb0ELb0ELi2ELi4ELi4ELi4ELb0EEENS1_24CollectiveEpilogueBwdGQAISA_fSD_Li256ELb0ELb0EEENS1_19SingleTileSchedulerILb0ELb0ELb0ELi128EEEEEEEEEvNT_6ParamsE$_ZZN4cute7idx2crdINS_5tupleIJiiNS_1CILi0EEEEEENS1_IJNS1_IJNS2_ILi4EEENS2_ILi8EEEEEENS2_ILi2EEENS2_ILi1EEEEEEEEDaRKT_RKT0_ENKUlRKT_RKT0_E_clIiS8_EEDaSJ_SM_) ;  /* 0xfffe481000007944 */ /* 0x002fea0003c3ffff */
[----:B------:R1:W-:Y:S01]  /*29f30*/  STL [R12], R6 ;  /* 0x000000060c007387 */ /* 0x0003e20000100800 */
[----:B------:R-:W-:Y:S02]  /*29f40*/  MOV R2, R60 ;  /* 0x0000003c00027202 */ /* 0x000fe40000000f00 */
[----:B------:R-:W-:-:S02]  /*29f50*/  MOV R72, 0x29f70 ;  /* 0x00029f7000487802 */ /* 0x000fc40000000f00 */
[----:B-1----:R-:W-:Y:S05]  /*29f60*/  CALL.REL.NOINC `($_ZN7cutlass13device_kernelIN5flash19enable_sm80_to_sm89INS1_16FlashAttnBwdSm80INS1_25CollectiveMainloopBwdSm80ILi2ELi2EN4cute5tupleIJNS5_1CILi128EEES8_NS7_ILi64EEEEEENS_10bfloat16_tEfNS_4arch4Sm80ELb0ELb0ELb1ELb0ELb0ELb0ELb0ELb0ELi2ELi4ELi4ELi4ELb0EEENS1_24CollectiveEpilogueBwdGQAISA_fSD_Li256ELb0ELb0EEENS1_19SingleTileSchedulerILb0ELb0ELb0ELi128EEEEEEEEEvNT_6ParamsE$_ZZN4cute9transformINS_5tupleIJiiNS_1CILi0EEEEEENS1_IJNS1_IJNS2_ILi4EEENS2_ILi8EEEEEENS2_ILi2EEENS2_ILi1EEEEEEZNS_7idx2crdIS4_SA_EEDaRKT_RKT0_EUlRKT_RKT0_E_EEDaSE_SH_OT1_ENKUlDpSK_E_clIJNS1_IJiiEEEiS3_EEEDaSR_) ;  /* 0xfffe4ed000007944 */ /* 0x002fea0003c3ffff */
[----:B------:R-:W-:Y:S02]  /*29f70*/  MOV R6, 0x29f90 ;  /* 0x00029f9000067802 */ /* 0x000fe40000000f00 */
[----:B--2--5:R-:W-:Y:S05]  /*29f80*/  CALL.REL.NOINC `($_ZN7cutlass13device_kernelIN5flash19enable_sm80_to_sm89INS1_16FlashAttnBwdSm80INS1_25CollectiveMainloopBwdSm80ILi2ELi2EN4cute5tupleIJNS5_1CILi128EEES8_NS7_ILi64EEEEEENS_10bfloat16_tEfNS_4arch4Sm80ELb0ELb0ELb1ELb0ELb0ELb0ELb0ELb0ELi2ELi4ELi4ELi4ELb0EEENS1_24CollectiveEpilogueBwdGQAISA_fSD_Li256ELb0ELb0EEENS1_19SingleTileSchedulerILb0ELb0ELb0ELi128EEEEEEEEEvNT_6ParamsE$_ZZN4cute13to_mixed_bitsINS_5tupleIJNS1_IJNS_1CILi4EEENS2_ILi8EEEEEENS2_ILi2EEENS2_ILi1EEEEEENS1_IJNS1_IJNS2_ILi128EEENS2_ILi0EEEEEES4_SA_EEENS1_IJNS1_IJiiEEEiSA_EEEEEDaRKT_RKT0_RKT1_ENKUlRKT_RKT0_RKT1_E_clIS5_SB_SD_EEDaSQ_ST_SW_) ;  /* 0xfffe110000007944 */ /* 0x024fea0003c3ffff */
[----:B------:R-:W-:Y:S02]  /*29f90*/  MOV R6, 0x29fb0 ;  /* 0x00029fb000067802 */ /* 0x000fe40000000f00 */
[----:B------:R-:W-:Y:S05]  /*29fa0*/  CALL.REL.NOINC `($_ZN7cutlass13device_kernelIN5flash19enable_sm80_to_sm89INS1_16FlashAttnBwdSm80INS1_25CollectiveMainloopBwdSm80ILi2ELi2EN4cute5tupleIJNS5_1CILi128EEES8_NS7_ILi64EEEEEENS_10bfloat16_tEfNS_4arch4Sm80ELb0ELb0ELb1ELb0ELb0ELb0ELb0ELb0ELi2ELi4ELi4ELi4ELb0EEENS1_24CollectiveEpilogueBwdGQAISA_fSD_Li256ELb0ELb0EEENS1_19SingleTileSchedulerILb0ELb0ELb0ELi128EEEEEEEEEvNT_6ParamsE$_ZZN4cute13to_mixed_bitsINS_5tupleIJNS1_IJNS_1CILi4EEENS2_ILi8EEEEEENS2_ILi2EEENS2_ILi1EEEEEENS1_IJNS1_IJNS2_ILi128EEENS2_ILi0EEEEEES4_SA_EEENS1_IJNS1_IJiiEEEiSA_EEEEEDaRKT_RKT0_RKT1_ENKUlRKT_RKT0_RKT1_E_clIS6_S4_iEEDaSQ_ST_SW_) ;  /* 0xfffe115000007944 */ /* 0x000fea0003c3ffff */
[----:B------:R-:W-:Y:S02]  /*29fb0*/  MOV R5, R2 ;  /* 0x0000000200057202 */ /* 0x000fe40000000f00 */
[----:B------:R-:W-:-:S02]  /*29fc0*/  MOV R2, 0x29fe0 ;  /* 0x00029fe000027802 */ /* 0x000fc40000000f00 */
[----:B------:R-:W-:Y:S05]  /*29fd0*/  CALL.REL.NOINC `($_ZN7cutlass13device_kernelIN5flash19enable_sm80_to_sm89INS1_16FlashAttnBwdSm80INS1_25CollectiveMainloopBwdSm80ILi2ELi2EN4cute5tupleIJNS5_1CILi128EEES8_NS7_ILi64EEEEEENS_10bfloat16_tEfNS_4arch4Sm80ELb0ELb0ELb1ELb0ELb0ELb0ELb0ELb0ELi2ELi4ELi4ELi4ELb0EEENS1_24CollectiveEpilogueBwdGQAISA_fSD_Li256ELb0ELb0EEENS1_19SingleTileSchedulerILb0ELb0ELb0ELi128EEEEEEEEEvNT_6ParamsE$_ZZN4cute13to_mixed_bitsINS_5tupleIJNS1_IJNS_1CILi4EEENS2_ILi8EEEEEENS2_ILi2EEENS2_ILi1EEEEEENS1_IJNS1_IJNS2_ILi128EEENS2_ILi0EEEEEES4_SA_EEENS1_IJNS1_IJiiEEEiSA_EEEEEDaRKT_RKT0_RKT1_ENKUlDpRKT_E_clIJNS_9MixedBitsILj0ELj384EEENSU_ILj0ELj8EEENS2_ILj0EEEEEEDaSR_) ;  /* 0xfffe107000007944 */ /* 0x000fea0003c3ffff */
        /* <DEDUP_REMOVED lines=13> */
[----:B-1----:R-:W-:Y:S05]  /*2a0b0*/  CALL.REL.NOINC `($_ZN7cutlass13device_kernelIN5flash19enable_sm80_to_sm89INS1_16FlashAttnBwdSm80INS1_25CollectiveMainloopBwdSm80ILi2ELi2EN4cute5tupleIJNS5_1CILi128EEES8_NS7_ILi64EEEEEENS_10bfloat16_tEfNS_4arch4Sm80ELb0ELb0ELb1ELb0ELb0ELb0ELb0ELb0ELi2ELi4ELi4ELi4ELb0EEENS1_24CollectiveEpilogueBwdGQAISA_fSD_Li256ELb0ELb0EEENS1_19SingleTileSchedulerILb0ELb0ELb0ELi128EEEEEEEEEvNT_6ParamsE$_ZN4cute3eso3ESOILb1ELb0EJNS_1CILi8EEEiiEEC2ERKS3_RKiS8_) ;  /* 0xfffdd38000007944 */ /* 0x002fea0003c3ffff */
[----:B-1----:R1:W5:Y:S01]  /*2a0c0*/  LDL.64 R2, [R1+0x758] ;  /* 0x0007580001027983 */ /* 0x0023620000100a00 */
[----:B------:R-:W-:Y:S01]  /*2a0d0*/  IMAD.MOV.U32 R5, RZ, RZ, 0x48 ;  /* 0x00000048ff057424 */ /* 0x000fe200078e00ff */
[----:B------:R-:W-:Y:S01]  /*2a0e0*/  LOP3.LUT P0, RZ, R9, 0x8, RZ, 0xc0, !PT ;  /* 0x0000000809ff7812 */ /* 0x000fe2000780c0ff */
[----:B------:R-:W-:Y:S01]  /*2a0f0*/  IMAD.MOV.U32 R62, RZ, RZ, R25 ;  /* 0x000000ffff3e7224 */ /* 0x000fe200078e0019 */
[----:B------:R-:W-:-:S02]  /*2a100*/  MOV R6, 0x2a130 ;  /* 0x0002a13000067802 */ /* 0x000fc40000000f00 */
[----:B------:R-:W-:-:S04]  /*2a110*/  SEL R5, R5, 0x38, !P0 ;  /* 0x0000003805057807 */ /* 0x000fc80004000000 */
[----:B-1---5:R-:W-:Y:S05]  /*2a120*/  CALL.REL.NOINC `($_ZN7cutlass13device_kernelIN5flash19enable_sm80_to_sm89INS1_16FlashAttnBwdSm80INS1_25CollectiveMainloopBwdSm80ILi2ELi2EN4cute5tupleIJNS5_1CILi128EEES8_NS7_ILi64EEEEEENS_10bfloat16_tEfNS_4arch4Sm80ELb0ELb0ELb1ELb0ELb0ELb0ELb0ELb0ELi2ELi4ELi4ELi4ELb0EEENS1_24CollectiveEpilogueBwdGQAISA_fSD_Li256ELb0ELb0EEENS1_19SingleTileSchedulerILb0ELb0ELb0ELi128EEEEEEEEEvNT_6ParamsE$_ZN4cute3eso3ESOILb0ELb1EJiNS_1CILi144EEENS2_ILi288EEEEEC2ERKiRKS3_RKS4_) ;  /* 0xfffdc5f000007944 */ /* 0x022fea0003c3ffff */
[----:B-1----:R-:W2:Y:S01]  /*2a130*/  LDL R4, [R1+0x758] ;  /* 0x0007580001047983 */ /* 0x002ea20000100800 */
[----:B------:R-:W-:Y:S01]  /*2a140*/  IMAD.MOV.U32 R62, RZ, RZ, R25 ;  /* 0x000000ffff3e7224 */ /* 0x000fe200078e0019 */
[----:B------:R-:W-:Y:S02]  /*2a150*/  MOV R74, R14 ;  /* 0x0000000e004a7202 */ /* 0x000fe40000000f00 */
[----:B------:R-:W-:Y:S01]  /*2a160*/  MOV R6, 0x2a190 ;  /* 0x0002a19000067802 */ /* 0x000fe20000000f00 */
[----:B--2---:R1:W-:Y:S04]  /*2a170*/  STL [R1+0x790], R4 ;  /* 0x0007900401007387 */ /* 0x0043e80000100800 */
[----:B-1----:R-:W-:Y:S05]  /*2a180*/  CALL.REL.NOINC `($_ZN7cutlass13device_kernelIN5flash19enable_sm80_to_sm89INS1_16FlashAttnBwdSm80INS1_25CollectiveMainloopBwdSm80ILi2ELi2EN4cute5tupleIJNS5_1CILi128EEES8_NS7_ILi64EEEEEENS_10bfloat16_tEfNS_4arch4Sm80ELb0ELb0ELb1ELb0ELb0ELb0ELb0ELb0ELi2ELi4ELi4ELi4ELb0EEENS1_24CollectiveEpilogueBwdGQAISA_fSD_Li256ELb0ELb0EEENS1_19SingleTileSchedulerILb0ELb0ELb0ELi128EEEEEEEEEvNT_6ParamsE$_ZN4cute3eso3ESOILb1ELb0EJNS_1CILi1EEENS_5tupleIJNS2_ILi8EEEiiEEENS2_ILi64EEENS4_IJiNS2_ILi144EEENS2_ILi288EEEEEENS2_ILi512EEEEEC2ERKS3_RKS6_RKS7_RKSA_RKSB_) ;  /* 0xfffdcdd000007944 */ /* 0x002fea0003c3ffff */
[----:B-1----:R1:W5:Y:S04]  /*2a190*/  LDL R5, [R1+0x760] ;  /* 0x0007600001057983 */ /* 0x0023680000100800 */
[----:B------:R1:W5:Y:S01]  /*2a1a0*/  LDL.64 R2, [R1+0x758] ;  /* 0x0007580001027983 */ /* 0x0003620000100a00 */
[----:B------:R-:W-:-:S02]  /*2a1b0*/  MOV R62, R25 ;  /* 0x00000019003e7202 */ /* 0x000fc40000000f00 */
[----:B------:R-:W-:Y:S02]  /*2a1c0*/  MOV R6, 0x2a1e0 ;  /* 0x0002a1e000067802 */ /* 0x000fe40000000f00 */
[----:B-1---5:R-:W-:Y:S05]  /*2a1d0*/  CALL.REL.NOINC `($_ZN7cutlass13device_kernelIN5flash19enable_sm80_to_sm89INS1_16FlashAttnBwdSm80INS1_25CollectiveMainloopBwdSm80ILi2ELi2EN4cute5tupleIJNS5_1CILi128EEES8_NS7_ILi64EEEEEENS_10bfloat16_tEfNS_4arch4Sm80ELb0ELb0ELb1ELb0ELb0ELb0ELb0ELb0ELi2ELi4ELi4ELi4ELb0EEENS1_24CollectiveEpilogueBwdGQAISA_fSD_Li256ELb0ELb0EEENS1_19SingleTileSchedulerILb0ELb0ELb0ELi128EEEEEEEEEvNT_6ParamsE$_ZN4cute5tupleIJNS0_IJNS_1CILi8EEENS0_IJNS1_ILi2EEES3_S3_EEENS1_ILi1EEES4_S5_EEENS0_IJS5_NS0_IJS2_iiEEENS1_ILi64EEENS0_IJiNS1_ILi144EEENS1_ILi288EEEEEENS1_ILi512EEEEEEEEC2ERKS6_RKSD_) ;  /* 0xfffdfe7000007944 */ /* 0x022fea0003c3ffff */
[----:B------:R2:W5:Y:S04]  /*2a1e0*/  LDL R6, [R1+0x760] ;  /* 0x0007600001067983 */ /* 0x0005680000100800 */
[----:B-1----:R2:W5:Y:S01]  /*2a1f0*/  LDL.64 R2, [R1+0x758] ;  /* 0x0007580001027983 */ /* 0x0025620000100a00 */
[----:B------:R-:W-:-:S03]  /*2a200*/  MOV R4, 0x2a220 ;  /* 0x0002a22000047802 */ /* 0x000fc60000000f00 */
[----:B--2--5:R-:W-:Y:S05]  /*2a210*/  CALL.REL.NOINC `($_ZN7cutlass13device_kernelIN5flash19enable_sm80_to_sm89INS1_16FlashAttnBwdSm80INS1_25CollectiveMainloopBwdSm80ILi2ELi2EN4cute5tupleIJNS5_1CILi128EEES8_NS7_ILi64EEEEEENS_10bfloat16_tEfNS_4arch4Sm80ELb0ELb0ELb1ELb0ELb0ELb0ELb0ELb0ELi2ELi4ELi4ELi4ELb0EEENS1_24CollectiveEpilogueBwdGQAISA_fSD_Li256ELb0ELb0EEENS1_19SingleTileSchedulerILb0ELb0ELb0ELi128EEEEEEEEEvNT_6ParamsE$_ZZN4cute7flattenINS_5tupleIJNS_1CILi1EEENS1_IJNS2_ILi8EEEiiEEENS2_ILi64EEENS1_IJiNS2_ILi144EEENS2_ILi288EEEEEENS2_ILi512EEEEEEEEDaRKT_ENKUlRKT_E_clIS5_EEDaSH_) ;  /* 0xfffe408000007944 */ /* 0x024fea0003c3ffff */
[----:B------:R1:W-:Y:S01]  /*2a220*/  STL [R12], R2 ;  /* 0x000000020c007387 */ /* 0x0003e20000100800 */
[----:B------:R-:W-:Y:S02]  /*2a230*/  MOV R5, R6 ;  /* 0x0000000600057202 */ /* 0x000fe40000000f00 */
[----:B------:R-:W-:Y:S01]  /*2a240*/  MOV R4, 0x2a270 ;  /* 0x0002a27000047802 */ /* 0x000fe20000000f00 */
[----:B------:R1:W-:Y:S04]  /*2a250*/  STL [R12+0x4], R3 ;  /* 0x000004030c007387 */ /* 0x0003e80000100800 */
[----:B-1----:R-:W-:Y:S05]  /*2a260*/  CALL.REL.NOINC `($_ZN7cutlass13device_kernelIN5flash19enable_sm80_to_sm89INS1_16FlashAttnBwdSm80INS1_25CollectiveMainloopBwdSm80ILi2ELi2EN4cute5tupleIJNS5_1CILi128EEES8_NS7_ILi64EEEEEENS_10bfloat16_tEfNS_4arch4Sm80ELb0ELb0ELb1ELb0ELb0ELb0ELb0ELb0ELi2ELi4ELi4ELi4ELb0EEENS1_24CollectiveEpilogueBwdGQAISA_fSD_Li256ELb0ELb0EEENS1_19SingleTileSchedulerILb0ELb0ELb0ELi128EEEEEEEEEvNT_6ParamsE$_ZZN4cute7flattenINS_5tupleIJNS_1CILi1EEENS1_IJNS2_ILi8EEEiiEEENS2_ILi64EEENS1_IJiNS2_ILi144EEENS2_ILi288EEEEEENS2_ILi512EEEEEEEEDaRKT_ENKUlRKT_E_clIS9_EEDaSH_) ;  /* 0xfffe405000007944 */ /* 0x002fea0003c3ffff */
[----:B------:R1:W-:Y:S01]  /*2a270*/  STL [R1+0x794], R2 ;  /* 0x0007940201007387 */ /* 0x0003e20000100800 */
[----:B------:R-:W-:Y:S01]  /*2a280*/  IMAD.MOV.U32 R62, RZ, RZ, R60 ;  /* 0x000000ffff3e7224 */ /* 0x000fe200078e003c */
[----:B------:R-:W-:-:S02]  /*2a290*/  MOV R69, R44 ;  /* 0x0000002c00457202 */ /* 0x000fc40000000f00 */
[----:B------:R-:W-:Y:S02]  /*2a2a0*/  MOV R4, 0x2a2c0 ;  /* 0x0002a2c000047802 */ /* 0x000fe40000000f00 */
[----:B-1----:R-:W-:Y:S05]  /*2a2b0*/  CALL.REL.NOINC `($_ZN7cutlass13device_kernelIN5flash19enable_sm80_to_sm89INS1_16FlashAttnBwdSm80INS1_25CollectiveMainloopBwdSm80ILi2ELi2EN4cute5tupleIJNS5_1CILi128EEES8_NS7_ILi64EEEEEENS_10bfloat16_tEfNS_4arch4Sm80ELb0ELb0ELb1ELb0ELb0ELb0ELb0ELb0ELi2ELi4ELi4ELi4ELb0EEENS1_24CollectiveEpilogueBwdGQAISA_fSD_Li256ELb0ELb0EEENS1_19SingleTileSchedulerILb0ELb0ELb0ELi128EEEEEEEEEvNT_6ParamsE$_ZZN4cute12filter_tupleINS_5tupleIJNS_1CILi1EEENS1_IJNS2_ILi8EEEiiEEENS2_ILi64EEENS1_IJiNS2_ILi144EEENS2_ILi288EEEEEENS2_ILi512EEEEEEZNS_7flattenISB_EEDaRKT_EUlRKT_E_EEDaSF_OT0_ENKUlDpSI_E_clIJNS1_IJS3_EEES5_NS1_IJS6_EEES9_NS1_IJSA_EEEEEEDaSM_) ;  /* 0xfffe093000007944 */ /* 0x002fea0003c3ffff */
[----:B------:R-:W-:Y:S02]  /*2a2c0*/  MOV R62, R25 ;  /* 0x00000019003e7202 */ /* 0x000fe40000000f00 */
[----:B------:R-:W-:Y:S02]  /*2a2d0*/  MOV R6, 0x2a2f0 ;  /* 0x0002a2f000067802 */ /* 0x000fe40000000f00 */
[----:B--2--5:R-:W-:Y:S05]  /*2a2e0*/  CALL.REL.NOINC `($_ZN7cutlass13device_kernelIN5flash19enable_sm80_to_sm89INS1_16FlashAttnBwdSm80INS1_25CollectiveMainloopBwdSm80ILi2ELi2EN4cute5tupleIJNS5_1CILi128EEES8_NS7_ILi64EEEEEENS_10bfloat16_tEfNS_4arch4Sm80ELb0ELb0ELb1ELb0ELb0ELb0ELb0ELb0ELi2ELi4ELi4ELi4ELb0EEENS1_24CollectiveEpilogueBwdGQAISA_fSD_Li256ELb0ELb0EEENS1_19SingleTileSchedulerILb0ELb0ELb0ELi128EEEEEEEEEvNT_6ParamsE$_ZN4cute3eso3ESOILb0ELb1EJiNS_1CILi144EEENS2_ILi512EEEEEC2ERKiRKS3_RKS4_) ;  /* 0xfffdc47000007944 */ /* 0x024fea0003c3ffff */
[----:B------:R-:W2:Y:S01]  /*2a2f0*/  LDL R6, [R1+0x758] ;  /* 0x0007580001067983 */ /* 0x000ea20000100800 */
[----:B-1----:R-:W-:Y:S01]  /*2a300*/  IMAD.MOV.U32 R4, RZ, RZ, R46 ;  /* 0x000000ffff047224 */ /* 0x002fe200078e002e */
[----:B------:R-:W-:Y:S02]  /*2a310*/  MOV R62, R25 ;  /* 0x00000019003e7202 */ /* 0x000fe40000000f00 */
[----:B------:R-:W-:Y:S01]  /*2a320*/  MOV R8, 0x2a350 ;  /* 0x0002a35000087802 */ /* 0x000fe20000000f00 */
[----:B--2---:R1:W-:Y:S04]  /*2a330*/  STL [R1+0x11ec], R6 ;  /* 0x0011ec0601007387 */ /* 0x0043e80000100800 */
[----:B-1----:R-:W-:Y:S05]  /*2a340*/  CALL.REL.NOINC `($_ZN7cutlass13device_kernelIN5flash19enable_sm80_to_sm89INS1_16FlashAttnBwdSm80INS1_25CollectiveMainloopBwdSm80ILi2ELi2EN4cute5tupleIJNS5_1CILi128EEES8_NS7_ILi64EEEEEENS_10bfloat16_tEfNS_4arch4Sm80ELb0ELb0ELb1ELb0ELb0ELb0ELb0ELb0ELi2ELi4ELi4ELi4ELb0EEENS1_24CollectiveEpilogueBwdGQAISA_fSD_Li256ELb0ELb0EEENS1_19SingleTileSchedulerILb0ELb0ELb0ELi128EEEEEEEEEvNT_6ParamsE$_ZN4cute3eso3ESOILb0ELb0EJiiNS_1CILi144EEENS2_ILi512EEEEEC2ERKiS7_RKS3_RKS4_) ;  /* 0xfffdbd5000007944 */ /* 0x002fea0003c3ffff */
[----:B-1----:R-:W2:Y:S01]  /*2a350*/  LDL.64 R4, [R1+0x758] ;  /* 0x0007580001047983 */ /* 0x002ea20000100a00 */
[----:B------:R-:W-:Y:S01]  /*2a360*/  IMAD.MOV.U32 R3, RZ, RZ, R16 ;  /* 0x000000ffff037224 */ /* 0x000fe200078e0010 */
[----:B------:R-:W-:Y:S01]  /*2a370*/  MOV R7, R45 ;  /* 0x0000002d00077202 */ /* 0x000fe20000000f00 */
[----:B------:R-:W-:Y:S01]  /*2a380*/  IMAD.MOV.U32 R69, RZ, RZ, R25 ;  /* 0x000000ffff457224 */ /* 0x000fe200078e0019 */
[----:B------:R-:W-:Y:S01]  /*2a390*/  MOV R6, 0x2a3c0 ;  /* 0x0002a3c000067802 */ /* 0x000fe20000000f00 */
[----:B--2---:R1:W-:Y:S04]  /*2a3a0*/  STL.64 [R1+0x788], R4 ;  /* 0x0007880401007387 */ /* 0x0043e80000100a00 */
[----:B-1----:R-:W-:Y:S05]  /*2a3b0*/  CALL.REL.NOINC `($_ZN7cutlass13device_kernelIN5flash19enable_sm80_to_sm89INS1_16FlashAttnBwdSm80INS1_25CollectiveMainloopBwdSm80ILi2ELi2EN4cute5tupleIJNS5_1CILi128EEES8_NS7_ILi64EEEEEENS_10bfloat16_tEfNS_4arch4Sm80ELb0ELb0ELb1ELb0ELb0ELb0ELb0ELb0ELi2ELi4ELi4ELi4ELb0EEENS1_24CollectiveEpilogueBwdGQAISA_fSD_Li256ELb0ELb0EEENS1_19SingleTileSchedulerILb0ELb0ELb0ELi128EEEEEEEEEvNT_6ParamsE$_ZN4cute3eso3ESOILb0ELb0EJiiiNS_1CILi144EEENS2_ILi512EEEEEC2ERKiS7_S7_RKS3_RKS4_) ;  /* 0xfffdbf8000007944 */ /* 0x002fea0003c3ffff */
        /* <DEDUP_REMOVED lines=9> */
[----:B-1----:R-:W-:Y:S05]  /*2a450*/  CALL.REL.NOINC `($_ZN7cutlass13device_kernelIN5flash19enable_sm80_to_sm89INS1_16FlashAttnBwdSm80INS1_25CollectiveMainloopBwdSm80ILi2ELi2EN4cute5tupleIJNS5_1CILi128EEES8_NS7_ILi64EEEEEENS_10bfloat16_tEfNS_4arch4Sm80ELb0ELb0ELb1ELb0ELb0ELb0ELb0ELb0ELi2ELi4ELi4ELi4ELb0EEENS1_24CollectiveEpilogueBwdGQAISA_fSD_Li256ELb0ELb0EEENS1_19SingleTileSchedulerILb0ELb0ELb0ELi128EEEEEEEEEvNT_6ParamsE$_ZN4cute3eso3ESOILb1ELb0EJNS_1CILi8EEEiiiNS2_ILi144EEENS2_ILi512EEEEEC2ERKS3_RKiSA_SA_RKS4_RKS5_) ;  /* 0xfffdd05000007944 */ /* 0x002fea0003c3ffff */
        /* <DEDUP_REMOVED lines=8> */
[----:B-1----:R-:W-:Y:S05]  /*2a4e0*/  CALL.REL.NOINC `($_ZN7cutlass13device_kernelIN5flash19enable_sm80_to_sm89INS1_16FlashAttnBwdSm80INS1_25CollectiveMainloopBwdSm80ILi2ELi2EN4cute5tupleIJNS5_1CILi128EEES8_NS7_ILi64EEEEEENS_10bfloat16_tEfNS_4arch4Sm80ELb0ELb0ELb1ELb0ELb0ELb0ELb0ELb0ELi2ELi4ELi4ELi4ELb0EEENS1_24CollectiveEpilogueBwdGQAISA_fSD_Li256ELb0ELb0EEENS1_19SingleTileSchedulerILb0ELb0ELb0ELi128EEEEEEEEEvNT_6ParamsE$_ZN4cute3eso3ESOILb1ELb0EJNS_1CILi1EEEiiiNS2_ILi144EEENS2_ILi512EEEEEC2ERKS3_RKiSA_SA_RKS4_RKS5_) ;  /* 0xfffdcb9000007944 */ /* 0x002fea0003c3ffff */
[----:B-1----:R1:W5:Y:S04]  /*2a4f0*/  LDL R5, [R1+0x760] ;  /* 0x0007600001057983 */ /* 0x0023680000100800 */
[----:B------:R1:W5:Y:S01]  /*2a500*/  LDL.64 R2, [R1+0x758] ;  /* 0x0007580001027983 */ /* 0x0003620000100a00 */
[----:B------:R-:W-:-:S02]  /*2a510*/  MOV R61, R25 ;  /* 0x00000019003d7202 */ /* 0x000fc40000000f00 */
[----:B------:R-:W-:Y:S02]  /*2a520*/  MOV R6, 0x2a540 ;  /* 0x0002a54000067802 */ /* 0x000fe40000000f00 */
[----:B-1---5:R-:W-:Y:S05]  /*2a530*/  CALL.REL.NOINC `($_ZN7cutlass13device_kernelIN5flash19enable_sm80_to_sm89INS1_16FlashAttnBwdSm80INS1_25CollectiveMainloopBwdSm80ILi2ELi2EN4cute5tupleIJNS5_1CILi128EEES8_NS7_ILi64EEEEEENS_10bfloat16_tEfNS_4arch4Sm80ELb0ELb0ELb1ELb0ELb0ELb0ELb0ELb0ELi2ELi4ELi4ELi4ELb0EEENS1_24CollectiveEpilogueBwdGQAISA_fSD_Li256ELb0ELb0EEENS1_19SingleTileSchedulerILb0ELb0ELb0ELi128EEEEEEEEEvNT_6ParamsE$_ZN4cute5tupleIJNS0_IJNS_1CILi16EEENS1_ILi2EEES3_S3_NS1_ILi4EEES3_EEENS0_IJNS1_ILi1EEEiiiNS1_ILi144EEENS1_ILi512EEEEEEEEC2ERKS5_RKS9_) ;  /* 0xfffdf88000007944 */ /* 0x022fea0003c3ffff */
[----:B-1----:R-:W2:Y:S04]  /*2a540*/  LDL.64 R2, [R1+0x758] ;  /* 0x0007580001027983 */ /* 0x002ea80000100a00 */
[----:B------:R-:W3:Y:S01]  /*2a550*/  LDL R45, [R1+0x760] ;  /* 0x00076000012d7983 */ /* 0x000ee20000100800 */
[----:B------:R-:W-:Y:S01]  /*2a560*/  IMAD.MOV.U32 R6, RZ, RZ, R44 ;  /* 0x000000ffff067224 */ /* 0x000fe200078e002c */
[----:B------:R-:W-:Y:S01]  /*2a570*/  MOV R5, R60 ;  /* 0x0000003c00057202 */ /* 0x000fe20000000f00 */
[----:B------:R-:W-:Y:S01]  /*2a580*/  IMAD.MOV.U32 R7, RZ, RZ, R17 ;  /* 0x000000ffff077224 */ /* 0x000fe200078e0011 */
[----:B------:R-:W-:Y:S02]  /*2a590*/  MOV R16, R49 ;  /* 0x0000003100107202 */ /* 0x000fe40000000f00 */
[----:B------:R-:W-:Y:S01]  /*2a5a0*/  MOV R8, 0x2a600 ;  /* 0x0002a60000087802 */ /* 0x000fe20000000f00 */
[----:B--2---:R1:W-:Y:S04]  /*2a5b0*/  STL [R12], R2 ;  /* 0x000000020c007387 */ /* 0x0043e80000100800 */
[----:B------:R1:W-:Y:S04]  /*2a5c0*/  STL [R12+0x4], R3 ;  /* 0x000004030c007387 */ /* 0x0003e80000100800 */
[----:B---3--:R1:W-:Y:S04]  /*2a5d0*/  STL [R12+0x8], R45 ;  /* 0x0000082d0c007387 */ /* 0x0083e80000100800 */
[----:B------:R1:W-:Y:S02]  /*2a5e0*/  STL.U8 [R1+0x794], RZ ;  /* 0x000794ff01007387 */ /* 0x0003e40000100000 */
[----:B-1----:R-:W-:Y:S05]  /*2a5f0*/  CALL.REL.NOINC `($_ZN7cutlass13device_kernelIN5flash19enable_sm80_to_sm89INS1_16FlashAttnBwdSm80INS1_25CollectiveMainloopBwdSm80ILi2ELi2EN4cute5tupleIJNS5_1CILi128EEES8_NS7_ILi64EEEEEENS_10bfloat16_tEfNS_4arch4Sm80ELb0ELb0ELb1ELb0ELb0ELb0ELb0ELb0ELi2ELi4ELi4ELi4ELb0EEENS1_24CollectiveEpilogueBwdGQAISA_fSD_Li256ELb0ELb0EEENS1_19SingleTileSchedulerILb0ELb0ELb0ELi128EEEEEEEEEvNT_6ParamsE$_ZZN4cute6detail16composition_implINS_5tupleIJNS_1CILi16EEENS3_ILi2EEES5_S5_NS3_ILi4EEES5_EEENS2_IJNS3_ILi1EEEiiiNS3_ILi144EEENS3_ILi512EEEEEENS2_IJNS2_IJS5_S5_EEES6_NS3_ILi8EEEEEENS2_IJNS2_IJNS3_ILi64EEESA_EEES4_NS3_ILi1024EEEEEEEEDaRKT_RKT0_RKT1_RKT2_ENKUlRKT_RKT0_E_clISC_SG_EEDaSX_S10_) ;  /* 0xfffe1b2000007944 */ /* 0x002fea0003c3ffff */
[----:B------:R-:W-:Y:S01]  /*2a600*/  IMAD.MOV.U32 R3, RZ, RZ, R17 ;  /* 0x000000ffff037224 */ /* 0x000fe200078e0011 */
[----:B------:R-:W-:Y:S01]  /*2a610*/  MOV R5, R49 ;  /* 0x0000003100057202 */ /* 0x000fe20000000f00 */
[----:B------:R-:W-:Y:S01]  /*2a620*/  IMAD.MOV.U32 R2, RZ, RZ, R44 ;  /* 0x000000ffff027224 */ /* 0x000fe200078e002c */
[----:B------:R-:W-:-:S02]  /*2a630*/  MOV R17, R60 ;  /* 0x0000003c00117202 */ /* 0x000fc40000000f00 */
[----:B------:R-:W-:Y:S02]  /*2a640*/  MOV R16, 0x2a660 ;  /* 0x0002a66000107802 */ /* 0x000fe40000000f00 */
[----:B--2--5:R-:W-:Y:S05]  /*2a650*/  CALL.REL.NOINC `($_ZN7cutlass13device_kernelIN5flash19enable_sm80_to_sm89INS1_16FlashAttnBwdSm80INS1_25CollectiveMainloopBwdSm80ILi2ELi2EN4cute5tupleIJNS5_1CILi128EEES8_NS7_ILi64EEEEEENS_10bfloat16_tEfNS_4arch4Sm80ELb0ELb0ELb1ELb0ELb0ELb0ELb0ELb0ELi2ELi4ELi4ELi4ELb0EEENS1_24CollectiveEpilogueBwdGQAISA_fSD_Li256ELb0ELb0EEENS1_19SingleTileSchedulerILb0ELb0ELb0ELi128EEEEEEEEEvNT_6ParamsE$_ZZN4cute6detail16composition_implINS_5tupleIJNS_1CILi16EEENS3_ILi2EEES5_S5_NS3_ILi4EEES5_EEENS2_IJNS3_ILi1EEEiiiNS3_ILi144EEENS3_ILi512EEEEEENS2_IJNS2_IJS5_S5_EEES6_NS3_ILi8EEEEEENS2_IJNS2_IJNS3_ILi64EEESA_EEES4_NS3_ILi1024EEEEEEEEDaRKT_RKT0_RKT1_RKT2_ENKUlRKT_RKT0_E_clIS6_S4_EEDaSX_S10_) ;  /* 0xfffe184000007944 */ /* 0x024fea0003c3ffff */
[----:B-----5:R2:W-:Y:S01]  /*2a660*/  STL.64 [R1+0x770], R2 ;  /* 0x0007700201007387 */ /* 0x0205e20000100a00 */
[----:B------:R-:W-:Y:S01]  /*2a670*/  IMAD.MOV.U32 R62, RZ, RZ, R25 ;  /* 0x000000ffff3e7224 */ /* 0x000fe200078e0019 */
[----:B------:R-:W-:Y:S02]  /*2a680*/  MOV R69, R24 ;  /* 0x0000001800457202 */ /* 0x000fe40000000f00 */
[----:B------:R-:W-:Y:S02]  /*2a690*/  MOV R4, 0x2a6b0 ;  /* 0x0002a6b000047802 */ /* 0x000fe40000000f00 */
[----:B-12---:R-:W-:Y:S05]  /*2a6a0*/  CALL.REL.NOINC `($_ZN7cutlass13device_kernelIN5flash19enable_sm80_to_sm89INS1_16FlashAttnBwdSm80INS1_25CollectiveMainloopBwdSm80ILi2ELi2EN4cute5tupleIJNS5_1CILi128EEES8_NS7_ILi64EEEEEENS_10bfloat16_tEfNS_4arch4Sm80ELb0ELb0ELb1ELb0ELb0ELb0ELb0ELb0ELi2ELi4ELi4ELi4ELb0EEENS1_24CollectiveEpilogueBwdGQAISA_fSD_Li256ELb0ELb0EEENS1_19SingleTileSchedulerILb0ELb0ELb0ELi128EEEEEEEEEvNT_6ParamsE$_ZN4cute3eso3ESOILb0ELb0EJNS_5tupleIJiNS_1CILi512EEEEEENS2_IJiiEEENS3_ILi1024EEEEEC2ERKS5_RKS6_RKS7_) ;  /* 0xfffdacb000007944 */ /* 0x006fea0003c3ffff */
[----:B------:R2:W5:Y:S04]  /*2a6b0*/  LDL R5, [R1+0x760] ;  /* 0x0007600001057983 */ /* 0x0005680000100800 */
[----:B-1----:R2:W5:Y:S01]  /*2a6c0*/  LDL.64 R2, [R1+0x758] ;  /* 0x0007580001027983 */ /* 0x0025620000100a00 */
[----:B------:R-:W-:Y:S02]  /*2a6d0*/  MOV R62, R25 ;  /* 0x00000019003e7202 */ /* 0x000fe40000000f00 */
[----:B------:R-:W-:-:S02]  /*2a6e0*/  MOV R6, 0x2a700 ;  /* 0x0002a70000067802 */ /* 0x000fc40000000f00 */
[----:B--2--5:R-:W-:Y:S05]  /*2a6f0*/  CALL.REL.NOINC `($_ZN7cutlass13device_kernelIN5flash19enable_sm80_to_sm89INS1_16FlashAttnBwdSm80INS1_25CollectiveMainloopBwdSm80ILi2ELi2EN4cute5tupleIJNS5_1CILi128EEES8_NS7_ILi64EEEEEENS_10bfloat16_tEfNS_4arch4Sm80ELb0ELb0ELb1ELb0ELb0ELb0ELb0ELb0ELi2ELi4ELi4ELi4ELb0EEENS1_24CollectiveEpilogueBwdGQAISA_fSD_Li256ELb0ELb0EEENS1_19SingleTileSchedulerILb0ELb0ELb0ELi128EEEEEEEEEvNT_6ParamsE$_ZN4cute5tupleIJNS0_IJNS0_IJNS_1CILi2EEES2_EEES3_NS1_ILi8EEEEEENS0_IJNS0_IJiNS1_ILi512EEEEEENS0_IJiiEEENS1_ILi1024EEEEEEEEC2ERKS5_RKSA_) ;  /* 0xfffdf4b000007944 */ /* 0x024fea0003c3ffff */
[----:B-1----:R1:W5:Y:S04]  /*2a700*/  LDL R4, [R1+0x760] ;  /* 0x0007600001047983 */ /* 0x0023680000100800 */
[----:B------:R1:W5:Y:S01]  /*2a710*/  LDL.64 R2, [R1+0x758] ;  /* 0x0007580001027983 */ /* 0x0003620000100a00 */
[----:B------:R-:W-:Y:S01]  /*2a720*/  LOP3.LUT R9, R9, 0x180, RZ, 0xc0, !PT ;  /* 0x0000018009097812 */ /* 0x000fe200078ec0ff */
[----:B------:R-:W-:Y:S01]  /*2a730*/  IMAD.MOV.U32 R62, RZ, RZ, R25 ;  /* 0x000000ffff3e7224 */ /* 0x000fe200078e0019 */
[----:B------:R-:W-:-:S02]  /*2a740*/  MOV R6, 0x2a790 ;  /* 0x0002a79000067802 */ /* 0x000fc40000000f00 */
[----:B------:R-:W-:-:S04]  /*2a750*/  LEA.HI R50, R9, R50, RZ, 0x1d ;  /* 0x0000003209327211 */ /* 0x000fc800078fe8ff */
[----:B------:R-:W-:-:S05]  /*2a760*/  LEA.HI.SX32 R50, R11, R50, 0x1e ;  /* 0x000000320b327211 */ /* 0x000fca00078ff2ff */
[----:B------:R1:W-:Y:S02]  /*2a770*/  STL [R1+0x11e0], R50 ;  /* 0x0011e03201007387 */ /* 0x0003e40000100800 */
[----:B-1---5:R-:W-:Y:S05]  /*2a780*/  CALL.REL.NOINC `($_ZN7cutlass13device_kernelIN5flash19enable_sm80_to_sm89INS1_16FlashAttnBwdSm80INS1_25CollectiveMainloopBwdSm80ILi2ELi2EN4cute5tupleIJNS5_1CILi128EEES8_NS7_ILi64EEEEEENS_10bfloat16_tEfNS_4arch4Sm80ELb0ELb0ELb1ELb0ELb0ELb0ELb0ELb0ELi2ELi4ELi4ELi4ELb0EEENS1_24CollectiveEpilogueBwdGQAISA_fSD_Li256ELb0ELb0EEENS1_19SingleTileSchedulerILb0ELb0ELb0ELi128EEEEEEEEEvNT_6ParamsE$_ZN4cute3eso3ESOILb0ELb0EJNS_6LayoutINS_5tupleIJNS3_IJNS_1CILi2EEES5_EEES6_NS4_ILi8EEEEEENS3_IJNS3_IJiNS4_ILi512EEEEEENS3_IJiiEEENS4_ILi1024EEEEEEEEjEEC2ERKSE_RKj) ;  /* 0xfffdaf7000007944 */ /* 0x022fea0003c3ffff */
[----:B------:R-:W2:Y:S04]  /*2a790*/  LDL.64 R16, [R1+0x760] ;  /* 0x0007600001107983 */ /* 0x000ea80000100a00 */
[----:B-1----:R1:W5:Y:S01]  /*2a7a0*/  LDL.64 R4, [R1+0x758] ;  /* 0x0007580001047983 */ /* 0x0023620000100a00 */
[----:B------:R-:W-:Y:S02]  /*2a7b0*/  MOV R9, R25 ;  /* 0x0000001900097202 */ /* 0x000fe40000000f00 */
[----:B------:R-:W-:Y:S01]  /*2a7c0*/  MOV R8, 0x2a7f0 ;  /* 0x0002a7f000087802 */ /* 0x000fe20000000f00 */
[----:B--2---:R-:W-:-:S04]  /*2a7d0*/  IMAD.WIDE.U32 R2, R17, 0x2, R52 ;  /* 0x0000000211027825 */ /* 0x004fc800078e0034 */
[----:B-1---5:R-:W-:Y:S05]  /*2a7e0*/  CALL.REL.NOINC `($_ZN7cutlass13device_kernelIN5flash19enable_sm80_to_sm89INS1_16FlashAttnBwdSm80INS1_25CollectiveMainloopBwdSm80ILi2ELi2EN4cute5tupleIJNS5_1CILi128EEES8_NS7_ILi64EEEEEENS_10bfloat16_tEfNS_4arch4Sm80ELb0ELb0ELb1ELb0ELb0ELb0ELb0ELb0ELi2ELi4ELi4ELi4ELb0EEENS1_24CollectiveEpilogueBwdGQAISA_fSD_Li256ELb0ELb0EEENS1_19SingleTileSchedulerILb0ELb0ELb0ELi128EEEEEEEEEvNT_6ParamsE$_ZN4cute8smem_ptrIPN7cutlass10bfloat16_tEECI1NS_12iter_adaptorIS3_S4_EEES3_) ;  /* 0xfffdfbe000007944 */ /* 0x022fea0003c3ffff */
[----:B-1----:R-:W2:Y:S01]  /*2a7f0*/  LDL.64 R2, [R1+0x758] ;  /* 0x0007580001027983 */ /* 0x002ea20000100a00 */
[----:B------:R-:W-:Y:S01]  /*2a800*/  IMAD.MOV.U32 R62, RZ, RZ, R25 ;  /* 0x000000ffff3e7224 */ /* 0x000fe200078e0019 */
[----:B------:R-:W-:-:S02]  /*2a810*/  MOV R69, R24 ;  /* 0x0000001800457202 */ /* 0x000fc40000000f00 */
[----:B------:R-:W-:Y:S01]  /*2a820*/  MOV R6, 0x2a850 ;  /* 0x0002a85000067802 */ /* 0x000fe20000000f00 */
[----:B--2---:R1:W-:Y:S04]  /*2a830*/  STL.64 [R1+0x770], R2 ;  /* 0x0007700201007387 */ /* 0x0043e80000100a00 */
[----:B-1----:R-:W-:Y:S05]  /*2a840*/  CALL.REL.NOINC `($_ZN7cutlass13device_kernelIN5flash19enable_sm80_to_sm89INS1_16FlashAttnBwdSm80INS1_25CollectiveMainloopBwdSm80ILi2ELi2EN4cute5tupleIJNS5_1CILi128EEES8_NS7_ILi64EEEEEENS_10bfloat16_tEfNS_4arch4Sm80ELb0ELb0ELb1ELb0ELb0ELb0ELb0ELb0ELi2ELi4ELi4ELi4ELb0EEENS1_24CollectiveEpilogueBwdGQAISA_fSD_Li256ELb0ELb0EEENS1_19SingleTileSchedulerILb0ELb0ELb0ELi128EEEEEEEEEvNT_6ParamsE$_ZN4cute3eso3ESOILb0ELb0EJNS_6LayoutINS_5tupleIJNS3_IJNS_1CILi2EEES5_EEES6_NS4_ILi8EEEEEENS3_IJNS3_IJiNS4_ILi512EEEEEENS3_IJiiEEENS4_ILi1024EEEEEEEENS_10ViewEngineINS_8smem_ptrIPN7cutlass10bfloat16_tEEEEEEEC2ERKSE_RKSL_) ;  /* 0xfffdae3000007944 */ /* 0x002fea0003c3ffff */
[----:B-1----:R1:W5:Y:S04]  /*2a850*/  LDL R5, [R1+0x75c] ;  /* 0x00075c0001057983 */ /* 0x0023680000100800 */
[----:B------:R1:W5:Y:S01]  /*2a860*/  LDL R3, [R1+0x760] ;  /* 0x0007600001037983 */ /* 0x0003620000100800 */
[----:B------:R-:W-:-:S03]  /*2a870*/  MOV R4, 0x2a890 ;  /* 0x0002a89000047802 */ /* 0x000fc60000000f00 */
[----:B-1---5:R-:W-:Y:S05]  /*2a880*/  CALL.REL.NOINC `($_ZN7cutlass13device_kernelIN5flash19enable_sm80_to_sm89INS1_16FlashAttnBwdSm80INS1_25CollectiveMainloopBwdSm80ILi2ELi2EN4cute5tupleIJNS5_1CILi128EEES8_NS7_ILi64EEEEEENS_10bfloat16_tEfNS_4arch4Sm80ELb0ELb0ELb1ELb0ELb0ELb0ELb0ELb0ELi2ELi4ELi4ELi4ELb0EEENS1_24CollectiveEpilogueBwdGQAISA_fSD_Li256ELb0ELb0EEENS1_19SingleTileSchedulerILb0ELb0ELb0ELi128EEEEEEEEEvNT_6ParamsE$_ZZN4cute4takeILi1ELi3ENS_5tupleIJNS1_IJiNS_1CILi512EEEEEENS1_IJiiEEENS2_ILi1024EEEEEEEEDaRKT1_ENKUlDpRKT_E_clIJS5_S6_EEEDaSE_) ;  /* 0xfffe120000007944 */ /* 0x022fea0003c3ffff */
[----:B------:R-:W-:Y:S02]  /*2a890*/  MOV R4, 0x2a8b0 ;  /* 0x0002a8b000047802 */ /* 0x000fe40000000f00 */
[----:B-1---5:R-:W-:Y:S05]  /*2a8a0*/  CALL.REL.NOINC `($_ZN7cutlass13device_kernelIN5flash19enable_sm80_to_sm89INS1_16FlashAttnBwdSm80INS1_25CollectiveMainloopBwdSm80ILi2ELi2EN4cute5tupleIJNS5_1CILi128EEES8_NS7_ILi64EEEEEENS_10bfloat16_tEfNS_4arch4Sm80ELb0ELb0ELb1ELb0ELb0ELb0ELb0ELb0ELi2ELi4ELi4ELi4ELb0EEENS1_24CollectiveEpilogueBwdGQAISA_fSD_Li256ELb0ELb0EEENS1_19SingleTileSchedulerILb0ELb0ELb0ELi128EEEEEEEEEvNT_6ParamsE$_ZZN4cute16flatten_to_tupleINS_5tupleIJNS1_IJiiEEENS_1CILi1024EEEEEEEEDaRKT_ENKUlRKT_E_clIS2_EEDaSB_) ;  /* 0xfffe0d0000007944 */ /* 0x022fea0003c3ffff */
[----:B------:R1:W-:Y:S01]  /*2a8b0*/  STL [R12], R2 ;  /* 0x000000020c007387 */ /* 0x0003e20000100800 */
[----:B------:R-:W-:Y:S02]  /*2a8c0*/  MOV R62, R60 ;  /* 0x0000003c003e7202 */ /* 0x000fe40000000f00 */
[----:B------:R-:W-:Y:S01]  /*2a8d0*/  MOV R4, 0x2a900 ;  /* 0x0002a90000047802 */ /* 0x000fe20000000f00 */
[----:B------:R1:W-:Y:S04]  /*2a8e0*/  STL [R12+0x4], R3 ;  /* 0x000004030c007387 */ /* 0x0003e80000100800 */
[----:B-1----:R-:W-:Y:S05]  /*2a8f0*/  CALL.REL.NOINC `($_ZN7cutlass13device_kernelIN5flash19enable_sm80_to_sm89INS1_16FlashAttnBwdSm80INS1_25CollectiveMainloopBwdSm80ILi2ELi2EN4cute5tupleIJNS5_1CILi128EEES8_NS7_ILi64EEEEEENS_10bfloat16_tEfNS_4arch4Sm80ELb0ELb0ELb1ELb0ELb0ELb0ELb0ELb0ELi2ELi4ELi4ELi4ELb0EEENS1_24CollectiveEpilogueBwdGQAISA_fSD_Li256ELb0ELb0EEENS1_19SingleTileSchedulerILb0ELb0ELb0ELi128EEEEEEEEEvNT_6ParamsE$_ZZN4cute12filter_tupleINS_5tupleIJNS1_IJiiEEENS_1CILi1024EEEEEEZNS_16flatten_to_tupleIS5_EEDaRKT_EUlRKT_E_EEDaS9_OT0_ENKUlDpSC_E_clIJS2_NS1_IJS4_EEEEEEDaSG_) ;  /* 0xfffdfdd000007944 */ /* 0x002fea0003c3ffff */
        /* <DEDUP_REMOVED lines=22> */
[----:B--2--5:R-:W-:Y:S05]  /*2aa60*/  CALL.REL.NOINC `($_ZN7cutlass13device_kernelIN5flash19enable_sm80_to_sm89INS1_16FlashAttnBwdSm80INS1_25CollectiveMainloopBwdSm80ILi2ELi2EN4cute5tupleIJNS5_1CILi128EEES8_NS7_ILi64EEEEEENS_10bfloat16_tEfNS_4arch4Sm80ELb0ELb0ELb1ELb0ELb0ELb0ELb0ELb0ELi2ELi4ELi4ELi4ELb0EEENS1_24CollectiveEpilogueBwdGQAISA_fSD_Li256ELb0ELb0EEENS1_19SingleTileSchedulerILb0ELb0ELb0ELi128EEEEEEEEEvNT_6ParamsE$_ZN4cute3eso3ESOILb1ELb0EJNS_10UnderscoreES2_S2_iEEC2ERKS2_S5_S5_RKi) ;  /* 0xfffdbe4000007944 */ /* 0x024fea0003c3ffff */
[----:B------:R-:W-:Y:S01]  /*2aa70*/  ULDC.64 UR4, c[0x0][0x118] ;  /* 0x0000460000047ab9 */ /* 0x000fe20000000a00 */
[----:B------:R2:W5:Y:S04]  /*2aa80*/  LDL R5, [R1+0x758] ;  /* 0x0007580001057983 */ /* 0x0005680000100800 */
[----:B-1----:R2:W5:Y:S01]  /*2aa90*/  LD.E R3, [R10.64] ;  /* 0x000000040a037980 */ /* 0x002562000c101900 */
[----:B------:R-:W-:-:S03]  /*2aaa0*/  MOV R4, 0x2aac0 ;  /* 0x0002aac000047802 */ /* 0x000fc60000000f00 */
[----:B--2--5:R-:W-:Y:S05]  /*2aab0*/  CALL.REL.NOINC `($_ZN7cutlass13device_kernelIN5flash19enable_sm80_to_sm89INS1_16FlashAttnBwdSm80INS1_25CollectiveMainloopBwdSm80ILi2ELi2EN4cute5tupleIJNS5_1CILi128EEES8_NS7_ILi64EEEEEENS_10bfloat16_tEfNS_4arch4Sm80ELb0ELb0ELb1ELb0ELb0ELb0ELb0ELb0ELi2ELi4ELi4ELi4ELb0EEENS1_24CollectiveEpilogueBwdGQAISA_fSD_Li256ELb0ELb0EEENS1_19SingleTileSchedulerILb0ELb0ELb0ELi128EEEEEEEEEvNT_6ParamsE$_ZZN4cute5sliceINS_5tupleIJNS_10UnderscoreES2_S2_iEEENS1_IJNS1_IJNS_1CILi1EEENS4_ILi0EEEEEEiNS4_ILi1024EEENS4_ILi8192EEEEEEEEDaRKT_RKT0_ENKUlRKT_RKT0_E_clIS2_iEEDaSJ_SM_) ;  /* 0xfffe119000007944 */ /* 0x024fea0003c3ffff */
[----:B------:R-:W-:Y:S02]  /*2aac0*/  MOV R4, 0x2aae0 ;  /* 0x0002aae000047802 */ /* 0x000fe40000000f00 */
[----:B-1---5:R-:W-:Y:S05]  /*2aad0*/  CALL.REL.NOINC `($_ZN7cutlass13device_kernelIN5flash19enable_sm80_to_sm89INS1_16FlashAttnBwdSm80INS1_25CollectiveMainloopBwdSm80ILi2ELi2EN4cute5tupleIJNS5_1CILi128EEES8_NS7_ILi64EEEEEENS_10bfloat16_tEfNS_4arch4Sm80ELb0ELb0ELb1ELb0ELb0ELb0ELb0ELb0ELi2ELi4ELi4ELi4ELb0EEENS1_24CollectiveEpilogueBwdGQAISA_fSD_Li256ELb0ELb0EEENS1_19SingleTileSchedulerILb0ELb0ELb0ELi128EEEEEEEEEvNT_6ParamsE$_ZZN4cute12filter_tupleINS_5tupleIJNS_10UnderscoreES2_S2_iEEENS1_IJNS1_IJNS_1CILi1EEENS4_ILi0EEEEEEiNS4_ILi1024EEENS4_ILi8192EEEEEEZNS_5sliceIS3_SA_EEDaRKT_RKT0_EUlRKT_RKT0_E_EEDaSE_SH_OT1_ENKUlDpSK_E_clIJNS1_IJS7_EEENS1_IJiEEENS1_IJS8_EEENS1_IJEEEEEEDaSR_) ;  /* 0xfffdfe3000007944 */ /* 0x022fea0003c3ffff */
[----:B------:R-:W-:Y:S02]  /*2aae0*/  MOV R4, 0x2ab00 ;  /* 0x0002ab0000047802 */ /* 0x000fe40000000f00 */
[----:B-1---5:R-:W-:Y:S05]  /*2aaf0*/  CALL.REL.NOINC `($_ZN7cutlass13device_kernelIN5flash19enable_sm80_to_sm89INS1_16FlashAttnBwdSm80INS1_25CollectiveMainloopBwdSm80ILi2ELi2EN4cute5tupleIJNS5_1CILi128EEES8_NS7_ILi64EEEEEENS_10bfloat16_tEfNS_4arch4Sm80ELb0ELb0ELb1ELb0ELb0ELb0ELb0ELb0ELi2ELi4ELi4ELi4ELb0EEENS1_24CollectiveEpilogueBwdGQAISA_fSD_Li256ELb0ELb0EEENS1_19SingleTileSchedulerILb0ELb0ELb0ELi128EEEEEEEEEvNT_6ParamsE$_ZN4cute5tupleIJNS0_IJNS0_IJNS_1CILi8EEENS1_ILi1EEEEEENS1_ILi2EEES2_EEENS0_IJNS0_IJS3_NS1_ILi0EEEEEEiNS1_ILi1024EEEEEEEEC2ERKS6_RKSA_) ;  /* 0xfffdf23000007944 */ /* 0x022fea0003c3ffff */
[----:B------:R1:W5:Y:S01]  /*2ab00*/  LDL R2, [R1+0x758] ;  /* 0x0007580001027983 */ /* 0x0003620000100800 */
[----:B------:R-:W-:Y:S02]  /*2ab10*/  SHF.L.U32 R6, R5, 0xd, RZ ;  /* 0x0000000d05067819 */ /* 0x000fe400000006ff */
[----:B------:R-:W-:-:S03]  /*2ab20*/  MOV R4, 0x2ab50 ;  /* 0x0002ab5000047802 */ /* 0x000fc60000000f00 */
[----:B------:R1:W-:Y:S04]  /*2ab30*/  STL [R1+0x11e0], R6 ;  /* 0x0011e00601007387 */ /* 0x0003e80000100800 */
[----:B-1---5:R-:W-:Y:S05]  /*2ab40*/  CALL.REL.NOINC `($_ZN7cutlass13device_kernelIN5flash19enable_sm80_to_sm89INS1_16FlashAttnBwdSm80INS1_25CollectiveMainloopBwdSm80ILi2ELi2EN4cute5tupleIJNS5_1CILi128EEES8_NS7_ILi64EEEEEENS_10bfloat16_tEfNS_4arch4Sm80ELb0ELb0ELb1ELb0ELb0ELb0ELb0ELb0ELi2ELi4ELi4ELi4ELb0EEENS1_24CollectiveEpilogueBwdGQAISA_fSD_Li256ELb0ELb0EEENS1_19SingleTileSchedulerILb0ELb0ELb0ELi128EEEEEEEEEvNT_6ParamsE$_ZN4cute3eso3ESOILb0ELb0EJNS_6LayoutINS_5tupleIJNS3_IJNS_1CILi8EEENS4_ILi1EEEEEENS4_ILi2EEES5_EEENS3_IJNS3_IJS6_NS4_ILi0EEEEEEiNS4_ILi1024EEEEEEEEiEEC2ERKSE_RKi) ;  /* 0xfffdb14000007944 */ /* 0x022fea0003c3ffff */
[----:B------:R-:W-:Y:S01]  /*2ab50*/  ULDC.64 UR4, c[0x0][0x118] ;  /* 0x0000460000047ab9 */ /* 0x000fe20000000a00 */
[----:B-1----:R-:W2:Y:S04]  /*2ab60*/  LDL.64 R4, [R1+0x758] ;  /* 0x0007580001047983 */ /* 0x002ea80000100a00 */
[----:B------:R-:W2:Y:S01]  /*2ab70*/  LD.E.64 R2, [R10.64+0x8] ;  /* 0x000008040a027980 */ /* 0x000ea2000c101b00 */
[----:B------:R-:W-:Y:S02]  /*2ab80*/  MOV R9, R25 ;  /* 0x0000001900097202 */ /* 0x000fe40000000f00 */
[----:B------:R-:W-:Y:S01]  /*2ab90*/  MOV R8, 0x2abc0 ;  /* 0x0002abc000087802 */ /* 0x000fe20000000f00 */
[----:B--2---:R-:W-:-:S04]  /*2aba0*/  IMAD.WIDE R2, R5, 0x2, R2 ;  /* 0x0000000205027825 */ /* 0x004fc800078e0202 */
[----:B------:R-:W-:Y:S05]  /*2abb0*/  CALL.REL.NOINC `($_ZN7cutlass13device_kernelIN5flash19enable_sm80_to_sm89INS1_16FlashAttnBwdSm80INS1_25CollectiveMainloopBwdSm80ILi2ELi2EN4cute5tupleIJNS5_1CILi128EEES8_NS7_ILi64EEEEEENS_10bfloat16_tEfNS_4arch4Sm80ELb0ELb0ELb1ELb0ELb0ELb0ELb0ELb0ELi2ELi4ELi4ELi4ELb0EEENS1_24CollectiveEpilogueBwdGQAISA_fSD_Li256ELb0ELb0EEENS1_19SingleTileSchedulerILb0ELb0ELb0ELi128EEEEEEEEEvNT_6ParamsE$_ZN4cute8smem_ptrIPN7cutlass10bfloat16_tEECI1NS_12iter_adaptorIS3_S4_EEES3_) ;  /* 0xfffdf81000007944 */ /* 0x000fea0003c3ffff */
[----:B-1----:R-:W2:Y:S01]  /*2abc0*/  LDL.64 R2, [R1+0x758] ;  /* 0x0007580001027983 */ /* 0x002ea20000100a00 */
[----:B------:R-:W-:-:S02]  /*2abd0*/  MOV R6, R4 ;  /* 0x0000000400067202 */ /* 0x000fc40000000f00 */
[----:B------:R-:W-:Y:S01]  /*2abe0*/  MOV R4, 0x2ac10 ;  /* 0x0002ac1000047802 */ /* 0x000fe20000000f00 */
[----:B--2---:R1:W-:Y:S04]  /*2abf0*/  STL.64 [R1+0x770], R2 ;  /* 0x0007700201007387 */ /* 0x0043e80000100a00 */
[----:B-1----:R-:W-:Y:S05]  /*2ac00*/  CALL.REL.NOINC `($_ZN7cutlass13device_kernelIN5flash19enable_sm80_to_sm89INS1_16FlashAttnBwdSm80INS1_25CollectiveMainloopBwdSm80ILi2ELi2EN4cute5tupleIJNS5_1CILi128EEES8_NS7_ILi64EEEEEENS_10bfloat16_tEfNS_4arch4Sm80ELb0ELb0ELb1ELb0ELb0ELb0ELb0ELb0ELi2ELi4ELi4ELi4ELb0EEENS1_24CollectiveEpilogueBwdGQAISA_fSD_Li256ELb0ELb0EEENS1_19SingleTileSchedulerILb0ELb0ELb0ELi128EEEEEEEEEvNT_6ParamsE$_ZN4cute3eso3ESOILb0ELb0EJNS_6LayoutINS_5tupleIJNS3_IJNS_1CILi8EEENS4_ILi1EEEEEENS4_ILi2EEES5_EEENS3_IJNS3_IJS6_NS4_ILi0EEEEEEiNS4_ILi1024EEEEEEEENS_10ViewEngineINS_8smem_ptrIPN7cutlass10bfloat16_tEEEEEEEC2ERKSE_RKSL_) ;  /* 0xfffdb01000007944 */ /* 0x002fea0003c3ffff */
[----:B-1----:R-:W2:Y:S01]  /*2ac10*/  LDL.64 R2, [R26+0xe0] ;  /* 0x0000e0001a027983 */ /* 0x002ea20000100a00 */
[----:B------:R-:W-:-:S03]  /*2ac20*/  ULDC.64 UR4, c[0x0][0x118] ;  /* 0x0000460000047ab9 */ /* 0x000fc60000000a00 */
[----:B------:R1:W5:Y:S04]  /*2ac30*/  LDL R46, [R1+0x758] ;  /* 0x00075800012e7983 */ /* 0x0003680000100800 */
[----:B------:R1:W5:Y:S04]  /*2ac40*/  LDL.64 R58, [R1+0x760] ;  /* 0x00076000013a7983 */ /* 0x0003680000100a00 */
[----:B------:R1:W5:Y:S04]  /*2ac50*/  LDL.64 R8, [R26+0xc8] ;  /* 0x0000c8001a087983 */ /* 0x0003680000100a00 */
[----:B--2---:R-:W5:Y:S01]  /*2ac60*/  LD.E.64 R2, [R2.64] ;  /* 0x0000000402027980 */ /* 0x004f62000c101b00 */
[----:B------:R-:W-:-:S03]  /*2ac70*/  MOV R6, 0x2ac90 ;  /* 0x0002ac9000067802 */ /* 0x000fc60000000f00 */
[----:B-1---5:R-:W-:Y:S05]  /*2ac80*/  CALL.REL.NOINC `($_ZN7cutlass13device_kernelIN5flash19enable_sm80_to_sm89INS1_16FlashAttnBwdSm80INS1_25CollectiveMainloopBwdSm80ILi2ELi2EN4cute5tupleIJNS5_1CILi128EEES8_NS7_ILi64EEEEEENS_10bfloat16_tEfNS_4arch4Sm80ELb0ELb0ELb1ELb0ELb0ELb0ELb0ELb0ELi2ELi4ELi4ELi4ELb0EEENS1_24CollectiveEpilogueBwdGQAISA_fSD_Li256ELb0ELb0EEENS1_19SingleTileSchedulerILb0ELb0ELb0ELi128EEEEEEEEEvNT_6ParamsE$_ZN4cute3eso3ESOILb1ELb0EJNS_14ComposedLayoutINS_7SwizzleILi3ELi3ELi3EEENS_1CILi0EEENS_6LayoutINS_5tupleIJNS8_IJNS8_IJNS5_ILi4EEENS5_ILi8EEEEEENS8_IJS9_NS5_ILi1EEEEEEEEENS8_IJNS8_IJNS5_ILi2EEESF_SF_EEENS8_IJSF_SA_EEEEEEEEENS8_IJNS8_IJNS8_IJNS5_ILi128EEESC_EEENS8_IJNS5_ILi16EEES6_EEEEEENS8_IJNS8_IJNS5_ILi64EEESA_NS5_ILi512EEEEEENS8_IJNS5_ILi8192EEENS5_ILi1024EEEEEEEEEEEEEEEENS_10ViewEngineINS_8smem_ptrIPN7cutlass10bfloat16_tEEEEEEEC2ERKSY_RKS15_) ;  /* 0xfffdbe1000007944 */ /* 0x022fea0003c3ffff */
        /* <DEDUP_REMOVED lines=29> */
[----:B-12--5:R-:W-:Y:S05]  /*2ae60*/  CALL.REL.NOINC `($_ZN7cutlass13device_kernelIN5flash19enable_sm80_to_sm89INS1_16FlashAttnBwdSm80INS1_25CollectiveMainloopBwdSm80ILi2ELi2EN4cute5tupleIJNS5_1CILi128EEES8_NS7_ILi64EEEEEENS_10bfloat16_tEfNS_4arch4Sm80ELb0ELb0ELb1ELb0ELb0ELb0ELb0ELb0ELi2ELi4ELi4ELi4ELb0EEENS1_24CollectiveEpilogueBwdGQAISA_fSD_Li256ELb0ELb0EEENS1_19SingleTileSchedulerILb0ELb0ELb0ELi128EEEEEEEEEvNT_6ParamsE$_ZZN4cute7idx2crdINS_5tupleIJiiNS_1CILi0EEEEEENS1_IJNS1_IJNS2_ILi4EEENS2_ILi8EEEEEES5_NS2_ILi1EEEEEEEEDaRKT_RKT0_ENKUlRKT_RKT0_E_clIiS7_EEDaSI_SL_) ;  /* 0xfffe393000007944 */ /* 0x026fea0003c3ffff */
[----:B------:R-:W-:Y:S02]  /*2ae70*/  MOV R2, 0x2ae90 ;  /* 0x0002ae9000027802 */ /* 0x000fe40000000f00 */
[----:B-1----:R-:W-:Y:S05]  /*2ae80*/  CALL.REL.NOINC `($_ZN7cutlass13device_kernelIN5flash19enable_sm80_to_sm89INS1_16FlashAttnBwdSm80INS1_25CollectiveMainloopBwdSm80ILi2ELi2EN4cute5tupleIJNS5_1CILi128EEES8_NS7_ILi64EEEEEENS_10bfloat16_tEfNS_4arch4Sm80ELb0ELb0ELb1ELb0ELb0ELb0ELb0ELb0ELi2ELi4ELi4ELi4ELb0EEENS1_24CollectiveEpilogueBwdGQAISA_fSD_Li256ELb0ELb0EEENS1_19SingleTileSchedulerILb0ELb0ELb0ELi128EEEEEEEEEvNT_6ParamsE$_ZZN4cute7idx2crdINS_5tupleIJiiNS_1CILi0EEEEEENS1_IJNS1_IJNS2_ILi4EEENS2_ILi8EEEEEES5_NS2_ILi1EEEEEEEEDaRKT_RKT0_ENKUlRKT_RKT0_E_clIiS5_EEDaSI_SL_) ;  /* 0xfffe38e000007944 */ /* 0x002fea0003c3ffff */
[----:B------:R1:W-:Y:S01]  /*2ae90*/  STL [R12], R6 ;  /* 0x000000060c007387 */ /* 0x0003e20000100800 */
[----:B------:R-:W-:Y:S02]  /*2aea0*/  MOV R2, R60 ;  /* 0x0000003c00027202 */ /* 0x000fe40000000f00 */
[----:B------:R-:W-:-:S02]  /*2aeb0*/  MOV R72, 0x2aed0 ;  /* 0x0002aed000487802 */ /* 0x000fc40000000f00 */
[----:B-1----:R-:W-:Y:S05]  /*2aec0*/  CALL.REL.NOINC `($_ZN7cutlass13device_kernelIN5flash19enable_sm80_to_sm89INS1_16FlashAttnBwdSm80INS1_25CollectiveMainloopBwdSm80ILi2ELi2EN4cute5tupleIJNS5_1CILi128EEES8_NS7_ILi64EEEEEENS_10bfloat16_tEfNS_4arch4Sm80ELb0ELb0ELb1ELb0ELb0ELb0ELb0ELb0ELi2ELi4ELi4ELi4ELb0EEENS1_24CollectiveEpilogueBwdGQAISA_fSD_Li256ELb0ELb0EEENS1_19SingleTileSchedulerILb0ELb0ELb0ELi128EEEEEEEEEvNT_6ParamsE$_ZZN4cute9transformINS_5tupleIJiiNS_1CILi0EEEEEENS1_IJNS1_IJNS2_ILi4EEENS2_ILi8EEEEEES5_NS2_ILi1EEEEEEZNS_7idx2crdIS4_S9_EEDaRKT_RKT0_EUlRKT_RKT0_E_EEDaSD_SG_OT1_ENKUlDpSJ_E_clIJNS1_IJiiEEEiS3_EEEDaSQ_) ;  /* 0xfffe3ff000007944 */ /* 0x002fea0003c3ffff */
[----:B------:R-:W-:Y:S02]  /*2aed0*/  MOV R6, 0x2aef0 ;  /* 0x0002aef000067802 */ /* 0x000fe40000000f00 */
[----:B--2--5:R-:W-:Y:S05]  /*2aee0*/  CALL.REL.NOINC `($_ZN7cutlass13device_kernelIN5flash19enable_sm80_to_sm89INS1_16FlashAttnBwdSm80INS1_25CollectiveMainloopBwdSm80ILi2ELi2EN4cute5tupleIJNS5_1CILi128EEES8_NS7_ILi64EEEEEENS_10bfloat16_tEfNS_4arch4Sm80ELb0ELb0ELb1ELb0ELb0ELb0ELb0ELb0ELi2ELi4ELi4ELi4ELb0EEENS1_24CollectiveEpilogueBwdGQAISA_fSD_Li256ELb0ELb0EEENS1_19SingleTileSchedulerILb0ELb0ELb0ELi128EEEEEEEEEvNT_6ParamsE$_ZZN4cute13to_mixed_bitsINS_5tupleIJNS1_IJNS_1CILi4EEENS2_ILi8EEEEEES3_NS2_ILi1EEEEEENS1_IJNS1_IJNS2_ILi128EEENS2_ILi0EEEEEENS2_ILi16EEES9_EEENS1_IJNS1_IJiiEEEiS9_EEEEEDaRKT_RKT0_RKT1_ENKUlRKT_RKT0_RKT1_E_clIS5_SA_SD_EEDaSQ_ST_SW_) ;  /* 0xfffe038000007944 */ /* 0x024fea0003c3ffff */
[----:B------:R-:W-:Y:S02]  /*2aef0*/  MOV R6, 0x2af10 ;  /* 0x0002af1000067802 */ /* 0x000fe40000000f00 */
[----:B------:R-:W-:Y:S05]  /*2af00*/  CALL.REL.NOINC `($_ZN7cutlass13device_kernelIN5flash19enable_sm80_to_sm89INS1_16FlashAttnBwdSm80INS1_25CollectiveMainloopBwdSm80ILi2ELi2EN4cute5tupleIJNS5_1CILi128EEES8_NS7_ILi64EEEEEENS_10bfloat16_tEfNS_4arch4Sm80ELb0ELb0ELb1ELb0ELb0ELb0ELb0ELb0ELi2ELi4ELi4ELi4ELb0EEENS1_24CollectiveEpilogueBwdGQAISA_fSD_Li256ELb0ELb0EEENS1_19SingleTileSchedulerILb0ELb0ELb0ELi128EEEEEEEEEvNT_6ParamsE$_ZZN4cute13to_mixed_bitsINS_5tupleIJNS1_IJNS_1CILi4EEENS2_ILi8EEEEEES3_NS2_ILi1EEEEEENS1_IJNS1_IJNS2_ILi128EEENS2_ILi0EEEEEENS2_ILi16EEES9_EEENS1_IJNS1_IJiiEEEiS9_EEEEEDaRKT_RKT0_RKT1_ENKUlRKT_RKT0_RKT1_E_clIS3_SB_iEEDaSQ_ST_SW_) ;  /* 0xfffe032000007944 */ /* 0x000fea0003c3ffff */
[----:B------:R-:W-:Y:S02]  /*2af10*/  MOV R5, R2 ;  /* 0x0000000200057202 */ /* 0x000fe40000000f00 */
[----:B------:R-:W-:-:S02]  /*2af20*/  MOV R2, 0x2af40 ;  /* 0x0002af4000027802 */ /* 0x000fc40000000f00 */
[----:B------:R-:W-:Y:S05]  /*2af30*/  CALL.REL.NOINC `($_ZN7cutlass13device_kernelIN5flash19enable_sm80_to_sm89INS1_16FlashAttnBwdSm80INS1_25CollectiveMainloopBwdSm80ILi2ELi2EN4cute5tupleIJNS5_1CILi128EEES8_NS7_ILi64EEEEEENS_10bfloat16_tEfNS_4arch4Sm80ELb0ELb0ELb1ELb0ELb0ELb0ELb0ELb0ELi2ELi4ELi4ELi4ELb0EEENS1_24CollectiveEpilogueBwdGQAISA_fSD_Li256ELb0ELb0EEENS1_19SingleTileSchedulerILb0ELb0ELb0ELi128EEEEEEEEEvNT_6ParamsE$_ZZN4cute13to_mixed_bitsINS_5tupleIJNS1_IJNS_1CILi4EEENS2_ILi8EEEEEES3_NS2_ILi1EEEEEENS1_IJNS1_IJNS2_ILi128EEENS2_ILi0EEEEEENS2_ILi16EEES9_EEENS1_IJNS1_IJiiEEEiS9_EEEEEDaRKT_RKT0_RKT1_ENKUlDpRKT_E_clIJNS_9MixedBitsILj0ELj384EEENSU_ILj0ELj48EEENS2_ILj0EEEEEEDaSR_) ;  /* 0xfffe02a000007944 */ /* 0x000fea0003c3ffff */
[----:B------:R-:W-:Y:S02]  /*2af40*/  SHF.R.S32.HI R5, RZ, 0x1f, R4 ;  /* 0x0000001fff057819 */ /* 0x000fe40000011404 */
[----:B------:R-:W-:-:S02]  /*2af50*/  LOP3.LUT R3, R3, 0x1b0, RZ, 0xc0, !PT ;  /* 0x000001b003037812 */ /* 0x000fc400078ec0ff */
[----:B------:R-:W-:Y:S02]  /*2af60*/  LEA.HI R5, R5, R4, RZ, 0x2 ;  /* 0x0000000405057211 */ /* 0x000fe400078f10ff */
[----:B------:R-:W-:Y:S02]  /*2af70*/  MOV R4, 0x2afb0 ;  /* 0x0002afb000047802 */ /* 0x000fe40000000f00 */
[----:B------:R-:W-:-:S05]  /*2af80*/  SHF.R.S32.HI R2, RZ, 0x2, R5 ;  /* 0x00000002ff027819 */ /* 0x000fca0000011405 */
[----:B------:R1:W-:Y:S02]  /*2af90*/  STL [R1+0x77c], R2 ;  /* 0x00077c0201007387 */ /* 0x0003e40000100800 */
[----:B-1----:R-:W-:Y:S05]  /*2afa0*/  CALL.REL.NOINC `($_ZN7cutlass13device_kernelIN5flash19enable_sm80_to_sm89INS1_16FlashAttnBwdSm80INS1_25CollectiveMainloopBwdSm80ILi2ELi2EN4cute5tupleIJNS5_1CILi128EEES8_NS7_ILi64EEEEEENS_10bfloat16_tEfNS_4arch4Sm80ELb0ELb0ELb1ELb0ELb0ELb0ELb0ELb0ELi2ELi4ELi4ELi4ELb0EEENS1_24CollectiveEpilogueBwdGQAISA_fSD_Li256ELb0ELb0EEENS1_19SingleTileSchedulerILb0ELb0ELb0ELi128EEEEEEEEEvNT_6ParamsE$_ZN4cute5tupleIJNS_7SwizzleILi3ELi3ELi3EEENS_9MixedBitsILj0ELj432EEENS_6LayoutINS0_IJNS0_IJNS_1CILi2EEES7_S7_EEES7_NS6_ILi8EEEEEENS0_IJNS0_IJNS6_ILi64EEES9_NS6_ILi512EEEEEENS6_ILi8192EEENS6_ILi1024EEEEEEEEEEC2ERKS2_RKS4_RKSH_) ;  /* 0xfffdf20000007944 */ /* 0x002fea0003c3ffff */
[----:B-1----:R1:W5:Y:S01]  /*2afb0*/  LDL R2, [R1+0x758] ;  /* 0x0007580001027983 */ /* 0x0023620000100800 */
[----:B------:R-:W-:Y:S02]  /*2afc0*/  MOV R45, R13 ;  /* 0x0000000d002d7202 */ /* 0x000fe40000000f00 */
[----:B------:R-:W-:Y:S02]  /*2afd0*/  MOV R4, 0x2aff0 ;  /* 0x0002aff000047802 */ /* 0x000fe40000000f00 */
[----:B-1---5:R-:W-:Y:S05]  /*2afe0*/  CALL.REL.NOINC `($_ZN7cutlass13device_kernelIN5flash19enable_sm80_to_sm89INS1_16FlashAttnBwdSm80INS1_25CollectiveMainloopBwdSm80ILi2ELi2EN4cute5tupleIJNS5_1CILi128EEES8_NS7_ILi64EEEEEENS_10bfloat16_tEfNS_4arch4Sm80ELb0ELb0ELb1ELb0ELb0ELb0ELb0ELb0ELi2ELi4ELi4ELi4ELb0EEENS1_24CollectiveEpilogueBwdGQAISA_fSD_Li256ELb0ELb0EEENS1_19SingleTileSchedulerILb0ELb0ELb0ELi128EEEEEEEEEvNT_6ParamsE$_ZN4cute3eso3ESOILb0ELb0EJNS_14ComposedLayoutINS_7SwizzleILi3ELi3ELi3EEENS_9MixedBitsILj0ELj432EEENS_6LayoutINS_5tupleIJNS8_IJNS_1CILi2EEESA_SA_EEESA_NS9_ILi8EEEEEENS8_IJNS8_IJNS9_ILi64EEESC_NS9_ILi512EEEEEENS9_ILi8192EEENS9_ILi1024EEEEEEEEEEiEEC2ERKSL_RKi) ;  /* 0xfffda0c000007944 */ /* 0x022fea0003c3ffff */
[----:B-1----:R-:W2:Y:S01]  /*2aff0*/  LDL.64 R4, [R1+0x758] ;  /* 0x0007580001047983 */ /* 0x002ea20000100a00 */
[----:B------:R-:W-:Y:S02]  /*2b000*/  MOV R9, R25 ;  /* 0x0000001900097202 */ /* 0x000fe40000000f00 */
[----:B------:R-:W-:Y:S01]  /*2b010*/  MOV R8, 0x2b040 ;  /* 0x0002b04000087802 */ /* 0x000fe20000000f00 */
[----:B--2---:R-:W-:-:S04]  /*2b020*/  IMAD.WIDE R2, R5, 0x2, R16 ;  /* 0x0000000205027825 */ /* 0x004fc800078e0210 */
[----:B------:R-:W-:Y:S05]  /*2b030*/  CALL.REL.NOINC `($_ZN7cutlass13device_kernelIN5flash19enable_sm80_to_sm89INS1_16FlashAttnBwdSm80INS1_25CollectiveMainloopBwdSm80ILi2ELi2EN4cute5tupleIJNS5_1CILi128EEES8_NS7_ILi64EEEEEENS_10bfloat16_tEfNS_4arch4Sm80ELb0ELb0ELb1ELb0ELb0ELb0ELb0ELb0ELi2ELi4ELi4ELi4ELb0EEENS1_24CollectiveEpilogueBwdGQAISA_fSD_Li256ELb0ELb0EEENS1_19SingleTileSchedulerILb0ELb0ELb0ELi128EEEEEEEEEvNT_6ParamsE$_ZN4cute8smem_ptrIPN7cutlass10bfloat16_tEECI1NS_12iter_adaptorIS3_S4_EEES3_) ;  /* 0xfffdf39000007944 */ /* 0x000fea0003c3ffff */
[----:B-1----:R-:W2:Y:S01]  /*2b040*/  LDL.64 R2, [R1+0x758] ;  /* 0x0007580001027983 */ /* 0x002ea20000100a00 */
[----:B------:R-:W-:Y:S02]  /*2b050*/  MOV R6, R4 ;  /* 0x0000000400067202 */ /* 0x000fe40000000f00 */
[----:B------:R-:W-:Y:S01]  /*2b060*/  MOV R4, 0x2b090 ;  /* 0x0002b09000047802 */ /* 0x000fe20000000f00 */
[----:B--2---:R1:W-:Y:S04]  /*2b070*/  STL.64 [R1+0x770], R2 ;  /* 0x0007700201007387 */ /* 0x0043e80000100a00 */
[----:B-1----:R-:W-:Y:S05]  /*2b080*/  CALL.REL.NOINC `($_ZN7cutlass13device_kernelIN5flash19enable_sm80_to_sm89INS1_16FlashAttnBwdSm80INS1_25CollectiveMainloopBwdSm80ILi2ELi2EN4cute5tupleIJNS5_1CILi128EEES8_NS7_ILi64EEEEEENS_10bfloat16_tEfNS_4arch4Sm80ELb0ELb0ELb1ELb0ELb0ELb0ELb0ELb0ELi2ELi4ELi4ELi4ELb0EEENS1_24CollectiveEpilogueBwdGQAISA_fSD_Li256ELb0ELb0EEENS1_19SingleTileSchedulerILb0ELb0ELb0ELi128EEEEEEEEEvNT_6ParamsE$_ZN4cute3eso3ESOILb0ELb0EJNS_14ComposedLayoutINS_7SwizzleILi3ELi3ELi3EEENS_9MixedBitsILj0ELj432EEENS_6LayoutINS_5tupleIJNS8_IJNS_1CILi2EEESA_SA_EEESA_NS9_ILi8EEEEEENS8_IJNS8_IJNS9_ILi64EEESC_NS9_ILi512EEEEEENS9_ILi8192EEENS9_ILi1024EEEEEEEEEENS_10ViewEngineINS_8smem_ptrIPN7cutlass10bfloat16_tEEEEEEEC2ERKSL_RKSS_) ;  /* 0xfffd9fb000007944 */ /* 0x002fea0003c3ffff */
        /* <DEDUP_REMOVED lines=23> */
[----:B--2--5:R-:W-:Y:S05]  /*2b200*/  CALL.REL.NOINC `($_ZN7cutlass13device_kernelIN5flash19enable_sm80_to_sm89INS1_16FlashAttnBwdSm80INS1_25CollectiveMainloopBwdSm80ILi2ELi2EN4cute5tupleIJNS5_1CILi128EEES8_NS7_ILi64EEEEEENS_10bfloat16_tEfNS_4arch4Sm80ELb0ELb0ELb1ELb0ELb0ELb0ELb0ELb0ELi2ELi4ELi4ELi4ELb0EEENS1_24CollectiveEpilogueBwdGQAISA_fSD_Li256ELb0ELb0EEENS1_19SingleTileSchedulerILb0ELb0ELb0ELi128EEEEEEEEEvNT_6ParamsE$_ZN4cute3eso3ESOILb1ELb0EJNS_6LayoutINS_5tupleIJNS3_IJNS_1CILi8EEENS4_ILi1EEEEEENS4_ILi2EEES5_EEENS3_IJNS3_IJS6_NS4_ILi0EEEEEENS4_ILi64EEES5_EEEEENS_10ViewEngineIPN7cutlass10bfloat16_tEEEEEC2ERKSE_RKSJ_) ;  /* 0xfffde4a000007944 */ /* 0x024fea0003c3ffff */
[----:B------:R2:W5:Y:S01]  /*2b210*/  LDL.64 R54, [R1+0x758] ;  /* 0x0007580001367983 */ /* 0x0005620000100a00 */
[----:B-1----:R-:W-:Y:S01]  /*2b220*/  IMAD.MOV.U32 R6, RZ, RZ, R50 ;  /* 0x000000ffff067224 */ /* 0x002fe200078e0032 */
[----:B------:R-:W-:Y:S01]  /*2b230*/  MOV R3, R51 ;  /* 0x0000003300037202 */ /* 0x000fe20000000f00 */
[----:B------:R-:W-:Y:S01]  /*2b240*/  IMAD.MOV.U32 R69, RZ, RZ, R25 ;  /* 0x000000ffff457224 */ /* 0x000fe200078e0019 */
[----:B------:R-:W-:Y:S02]  /*2b250*/  MOV R4, 0x2b270 ;  /* 0x0002b27000047802 */ /* 0x000fe40000000f00 */
[----:B--2--5:R-:W-:Y:S05]  /*2b260*/  CALL.REL.NOINC `($_ZN7cutlass13device_kernelIN5flash19enable_sm80_to_sm89INS1_16FlashAttnBwdSm80INS1_25CollectiveMainloopBwdSm80ILi2ELi2EN4cute5tupleIJNS5_1CILi128EEES8_NS7_ILi64EEEEEENS_10bfloat16_tEfNS_4arch4Sm80ELb0ELb0ELb1ELb0ELb0ELb0ELb0ELb0ELi2ELi4ELi4ELi4ELb0EEENS1_24CollectiveEpilogueBwdGQAISA_fSD_Li256ELb0ELb0EEENS1_19SingleTileSchedulerILb0ELb0ELb0ELi128EEEEEEEEEvNT_6ParamsE$_ZN4cute3eso3ESOILb1ELb0EJNS_6LayoutINS_5tupleIJNS3_IJNS3_IJNS_1CILi4EEENS4_ILi2EEEEEENS4_ILi1EEEEEES6_NS4_ILi8EEEEEENS3_IJNS3_IJNS3_IJS8_NS4_ILi32EEEEEENS4_ILi0EEEEEENS4_ILi64EEES5_EEEEENS_10ViewEngineIPN7cutlass10bfloat16_tEEEEEC2ERKSI_RKSN_) ;  /* 0xfffdd08000007944 */ /* 0x024fea0003c3ffff */
[----:B------:R-:W-:Y:S01]  /*2b270*/  ULDC.64 UR4, c[0x0][0x118] ;  /* 0x0000460000047ab9 */ /* 0x000fe20000000a00 */
[----:B------:R2:W5:Y:S04]  /*2b280*/  LDL.64 R52, [R1+0x758] ;  /* 0x0007580001347983 */ /* 0x0005680000100a00 */
[----:B-1----:R2:W5:Y:S01]  /*2b290*/  LD.E.64 R2, [R56.64] ;  /* 0x0000000438027980 */ /* 0x002562000c101b00 */
[----:B------:R-:W-:-:S02]  /*2b2a0*/  MOV R9, R25 ;  /* 0x0000001900097202 */ /* 0x000fc40000000f00 */
[----:B------:R-:W-:Y:S02]  /*2b2b0*/  MOV R8, 0x2b2d0 ;  /* 0x0002b2d000087802 */ /* 0x000fe40000000f00 */
[----:B--2--5:R-:W-:Y:S05]  /*2b2c0*/  CALL.REL.NOINC `($_ZN7cutlass13device_kernelIN5flash19enable_sm80_to_sm89INS1_16FlashAttnBwdSm80INS1_25CollectiveMainloopBwdSm80ILi2ELi2EN4cute5tupleIJNS5_1CILi128EEES8_NS7_ILi64EEEEEENS_10bfloat16_tEfNS_4arch4Sm80ELb0ELb0ELb1ELb0ELb0ELb0ELb0ELb0ELi2ELi4ELi4ELi4ELb0EEENS1_24CollectiveEpilogueBwdGQAISA_fSD_Li256ELb0ELb0EEENS1_19SingleTileSchedulerILb0ELb0ELb0ELi128EEEEEEEEEvNT_6ParamsE$_ZN4cute8smem_ptrIPN7cutlass10bfloat16_tEECI1NS_12iter_adaptorIS3_S4_EEES3_) ;  /* 0xfffdf10000007944 */ /* 0x024fea0003c3ffff */
[----:B-1----:R1:W5:Y:S01]  /*2b2d0*/  LDL.64 R2, [R1+0x758] ;  /* 0x0007580001027983 */ /* 0x0023620000100a00 */
[----:B------:R-:W-:-:S03]  /*2b2e0*/  MOV R6, 0x2b300 ;  /* 0x0002b30000067802 */ /* 0x000fc60000000f00 */
[----:B-1---5:R-:W-:Y:S05]  /*2b2f0*/  CALL.REL.NOINC `($_ZN7cutlass13device_kernelIN5flash19enable_sm80_to_sm89INS1_16FlashAttnBwdSm80INS1_25CollectiveMainloopBwdSm80ILi2ELi2EN4cute5tupleIJNS5_1CILi128EEES8_NS7_ILi64EEEEEENS_10bfloat16_tEfNS_4arch4Sm80ELb0ELb0ELb1ELb0ELb0ELb0ELb0ELb0ELi2ELi4ELi4ELi4ELb0EEENS1_24CollectiveEpilogueBwdGQAISA_fSD_Li256ELb0ELb0EEENS1_19SingleTileSchedulerILb0ELb0ELb0ELi128EEEEEEEEEvNT_6ParamsE$_ZN4cute3eso3ESOILb1ELb0EJNS_6LayoutINS_5tupleIJNS3_IJNS_1CILi8EEENS4_ILi1EEEEEENS4_ILi2EEEEEENS3_IJNS3_IJS6_NS4_ILi0EEEEEENS4_ILi8192EEEEEEEENS_10ViewEngineINS_8smem_ptrIPN7cutlass10bfloat16_tEEEEEEEC2ERKSE_RKSL_) ;  /* 0xfffde20000007944 */ /* 0x022fea0003c3ffff */
[----:B-1----:R1:W5:Y:S01]  /*2b300*/  LDL.64 R4, [R1+0x758] ;  /* 0x0007580001047983 */ /* 0x0023620000100a00 */
[----:B------:R-:W-:Y:S01]  /*2b310*/  IMAD.MOV.U32 R8, RZ, RZ, R54 ;  /* 0x000000ffff087224 */ /* 0x000fe200078e0036 */
[----:B------:R-:W-:Y:S02]  /*2b320*/  MOV R3, R55 ;  /* 0x0000003700037202 */ /* 0x000fe40000000f00 */
[----:B------:R-:W-:Y:S02]  /*2b330*/  MOV R6, 0x2b350 ;  /* 0x0002b35000067802 */ /* 0x000fe40000000f00 */
[----:B-1---5:R-:W-:Y:S05]  /*2b340*/  CALL.REL.NOINC `($_ZN7cutlass13device_kernelIN5flash19enable_sm80_to_sm89INS1_16FlashAttnBwdSm80INS1_25CollectiveMainloopBwdSm80ILi2ELi2EN4cute5tupleIJNS5_1CILi128EEES8_NS7_ILi64EEEEEENS_10bfloat16_tEfNS_4arch4Sm80ELb0ELb0ELb1ELb0ELb0ELb0ELb0ELb0ELi2ELi4ELi4ELi4ELb0EEENS1_24CollectiveEpilogueBwdGQAISA_fSD_Li256ELb0ELb0EEENS1_19SingleTileSchedulerILb0ELb0ELb0ELi128EEEEEEEEEvNT_6ParamsE$_ZN4cute3eso3ESOILb1ELb0EJNS_6LayoutINS_5tupleIJNS3_IJNS_1CILi8EEENS4_ILi1EEEEEENS4_ILi2EEEEEENS3_IJNS3_IJS6_NS4_ILi0EEEEEENS4_ILi64EEEEEEEENS_10ViewEngineIPN7cutlass10bfloat16_tEEEEEC2ERKSE_RKSJ_) ;  /* 0xfffde12000007944 */ /* 0x022fea0003c3ffff */
[----:B-1----:R1:W5:Y:S01]  /*2b350*/  LDL.64 R2, [R1+0x758] ;  /* 0x0007580001027983 */ /* 0x0023620000100a00 */
[----:B------:R-:W-:Y:S02]  /*2b360*/  MOV R7, R5 ;  /* 0x0000000500077202 */ /* 0x000fe40000000f00 */
[----:B------:R-:W-:Y:S02]  /*2b370*/  MOV R6, 0x2b390 ;  /* 0x0002b39000067802 */ /* 0x000fe40000000f00 */
[----:B-1---5:R-:W-:Y:S05]  /*2b380*/  CALL.REL.NOINC `($_ZN7cutlass13device_kernelIN5flash19enable_sm80_to_sm89INS1_16FlashAttnBwdSm80INS1_25CollectiveMainloopBwdSm80ILi2ELi2EN4cute5tupleIJNS5_1CILi128EEES8_NS7_ILi64EEEEEENS_10bfloat16_tEfNS_4arch4Sm80ELb0ELb0ELb1ELb0ELb0ELb0ELb0ELb0ELi2ELi4ELi4ELi4ELb0EEENS1_24CollectiveEpilogueBwdGQAISA_fSD_Li256ELb0ELb0EEENS1_19SingleTileSchedulerILb0ELb0ELb0ELi128EEEEEEEEEvNT_6ParamsE$_ZN4cute3eso3ESOILb1ELb0EJNS_6LayoutINS_5tupleIJNS3_IJNS_1CILi8EEENS4_ILi1EEEEEENS3_IJNS4_ILi2EEEEEEEEENS3_IJNS3_IJS6_NS4_ILi0EEEEEENS3_IJNS4_ILi8192EEEEEEEEEEENS_10ViewEngineINS_8smem_ptrIPN7cutlass10bfloat16_tEEEEEEEC2ERKSG_RKSN_) ;  /* 0xfffddee000007944 */ /* 0x022fea0003c3ffff */
[----:B-1----:R1:W5:Y:S01]  /*2b390*/  LDL.64 R4, [R1+0x758] ;  /* 0x0007580001047983 */ /* 0x0023620000100a00 */
[----:B------:R-:W-:Y:S02]  /*2b3a0*/  MOV R8, R2 ;  /* 0x0000000200087202 */ /* 0x000fe40000000f00 */
[----:B------:R-:W-:-:S02]  /*2b3b0*/  MOV R6, 0x2b3d0 ;  /* 0x0002b3d000067802 */ /* 0x000fc40000000f00 */
[----:B-1---5:R-:W-:Y:S05]  /*2b3c0*/  CALL.REL.NOINC `($_ZN7cutlass13device_kernelIN5flash19enable_sm80_to_sm89INS1_16FlashAttnBwdSm80INS1_25CollectiveMainloopBwdSm80ILi2ELi2EN4cute5tupleIJNS5_1CILi128EEES8_NS7_ILi64EEEEEENS_10bfloat16_tEfNS_4arch4Sm80ELb0ELb0ELb1ELb0ELb0ELb0ELb0ELb0ELi2ELi4ELi4ELi4ELb0EEENS1_24CollectiveEpilogueBwdGQAISA_fSD_Li256ELb0ELb0EEENS1_19SingleTileSchedulerILb0ELb0ELb0ELi128EEEEEEEEEvNT_6ParamsE$_ZN4cute3eso3ESOILb1ELb0EJNS_6LayoutINS_5tupleIJNS3_IJNS_1CILi8EEENS4_ILi1EEEEEENS3_IJNS4_ILi2EEEEEEEEENS3_IJNS3_IJS6_NS4_ILi0EEEEEENS3_IJNS4_ILi64EEEEEEEEEEENS_10ViewEngineIPN7cutlass10bfloat16_tEEEEEC2ERKSG_RKSL_) ;  /* 0xfffdde5000007944 */ /* 0x022fea0003c3ffff */
[----:B-1----:R1:W5:Y:S01]  /*2b3d0*/  LDL.64 R2, [R1+0x758] ;  /* 0x0007580001027983 */ /* 0x0023620000100a00 */
[----:B------:R-:W-:-:S03]  /*2b3e0*/  MOV R8, 0x2b400 ;  /* 0x0002b40000087802 */ /* 0x000fc60000000f00 */
[----:B-1---5:R-:W-:Y:S05]  /*2b3f0*/  CALL.REL.NOINC `($_ZN7cutlass13device_kernelIN5flash19enable_sm80_to_sm89INS1_16FlashAttnBwdSm80INS1_25CollectiveMainloopBwdSm80ILi2ELi2EN4cute5tupleIJNS5_1CILi128EEES8_NS7_ILi64EEEEEENS_10bfloat16_tEfNS_4arch4Sm80ELb0ELb0ELb1ELb0ELb0ELb0ELb0ELb0ELi2ELi4ELi4ELi4ELb0EEENS1_24CollectiveEpilogueBwdGQAISA_fSD_Li256ELb0ELb0EEENS1_19SingleTileSchedulerILb0ELb0ELb0ELi128EEEEEEEEEvNT_6ParamsE$_ZN4cute3eso3ESOILb1ELb0EJNS_6LayoutINS_5tupleIJNS3_IJNS3_IJNS_1CILi8EEENS4_ILi1EEEEEES6_EEENS3_IJNS3_IJS6_S6_EEENS4_ILi2EEEEEEEEENS3_IJNS3_IJNS3_IJS6_NS4_ILi0EEEEEESD_EEENS3_IJNS3_IJSD_SD_EEENS4_ILi64EEEEEEEEEEENS_10ViewEngineIPN7cutlass10bfloat16_tEEEEEC2ERKSK_RKSP_) ;  /* 0xfffdd00000007944 */ /* 0x022fea0003c3ffff */
[----:B-1----:R1:W5:Y:S01]  /*2b400*/  LDL.64 R2, [R1+0x758] ;  /* 0x0007580001027983 */ /* 0x0023620000100a00 */
[----:B------:R-:W-:-:S02]  /*2b410*/  MOV R7, R5 ;  /* 0x0000000500077202 */ /* 0x000fc40000000f00 */
[----:B------:R-:W-:Y:S02]  /*2b420*/  MOV R6, 0x2b440 ;  /* 0x0002b44000067802 */ /* 0x000fe40000000f00 */
[----:B-1---5:R-:W-:Y:S05]  /*2b430*/  CALL.REL.NOINC `($_ZN7cutlass13device_kernelIN5flash19enable_sm80_to_sm89INS1_16FlashAttnBwdSm80INS1_25CollectiveMainloopBwdSm80ILi2ELi2EN4cute5tupleIJNS5_1CILi128EEES8_NS7_ILi64EEEEEENS_10bfloat16_tEfNS_4arch4Sm80ELb0ELb0ELb1ELb0ELb0ELb0ELb0ELb0ELi2ELi4ELi4ELi4ELb0EEENS1_24CollectiveEpilogueBwdGQAISA_fSD_Li256ELb0ELb0EEENS1_19SingleTileSchedulerILb0ELb0ELb0ELi128EEEEEEEEEvNT_6ParamsE$_ZN4cute3eso3ESOILb1ELb0EJNS_6LayoutINS_5tupleIJNS3_IJNS3_IJNS_1CILi8EEENS4_ILi1EEEEEES6_EEENS3_IJNS3_IJS6_S6_EEENS4_ILi2EEEEEEEEENS3_IJNS3_IJNS3_IJS6_NS4_ILi0EEEEEESD_EEENS3_IJNS3_IJSD_SD_EEENS4_ILi8192EEEEEEEEEEENS_10ViewEngineINS_8smem_ptrIPN7cutlass10bfloat16_tEEEEEEEC2ERKSK_RKSR_) ;  /* 0xfffdd00000007944 */ /* 0x022fea0003c3ffff */
[----:B-1----:R1:W5:Y:S01]  /*2b440*/  LDL.64 R4, [R1+0x758] ;  /* 0x0007580001047983 */ /* 0x0023620000100a00 */
[----:B------:R-:W-:Y:S02]  /*2b450*/  MOV R8, R2 ;  /* 0x0000000200087202 */ /* 0x000fe40000000f00 */
[----:B------:R-:W-:Y:S02]  /*2b460*/  MOV R6, 0x2b480 ;  /* 0x0002b48000067802 */ /* 0x000fe40000000f00 */
[----:B-1---5:R-:W-:Y:S05]  /*2b470*/  CALL.REL.NOINC `($_ZN7cutlass13device_kernelIN5flash19enable_sm80_to_sm89INS1_16FlashAttnBwdSm80INS1_25CollectiveMainloopBwdSm80ILi2ELi2EN4cute5tupleIJNS5_1CILi128EEES8_NS7_ILi64EEEEEENS_10bfloat16_tEfNS_4arch4Sm80ELb0ELb0ELb1ELb0ELb0ELb0ELb0ELb0ELi2ELi4ELi4ELi4ELb0EEENS1_24CollectiveEpilogueBwdGQAISA_fSD_Li256ELb0ELb0EEENS1_19SingleTileSchedulerILb0ELb0ELb0ELi128EEEEEEEEEvNT_6ParamsE$_ZN4cute3eso3ESOILb1ELb0EJNS_6LayoutINS_5tupleIJNS3_IJNS_1CILi8EEENS4_ILi1EEEEEENS4_ILi2EEEEEENS3_IJNS3_IJS6_NS4_ILi0EEEEEENS4_ILi64EEEEEEEENS_10ViewEngineIPN7cutlass10bfloat16_tEEEEEC2ERKSE_RKSJ_) ;  /* 0xfffddff000007944 */ /* 0x022fea0003c3ffff */
[----:B------:R2:W5:Y:S01]  /*2b480*/  LDL.64 R14, [R1+0x758] ;  /* 0x00075800010e7983 */ /* 0x0005620000100a00 */
[----:B-1----:R-:W-:Y:S01]  /*2b490*/  IMAD.MOV.U32 R2, RZ, RZ, R4 ;  /* 0x000000ffff027224 */ /* 0x002fe200078e0004 */
[----:B------:R-:W-:Y:S01]  /*2b4a0*/  MOV R3, R5 ;  /* 0x0000000500037202 */ /* 0x000fe20000000f00 */
[----:B------:R-:W-:Y:S01]  /*2b4b0*/  IMAD.MOV.U32 R9, RZ, RZ, R25 ;  /* 0x000000ffff097224 */ /* 0x000fe200078e0019 */
[----:B------:R-:W-:Y:S02]  /*2b4c0*/  MOV R8, 0x2b4e0 ;  /* 0x0002b4e000087802 */ /* 0x000fe40000000f00 */
[----:B--2--5:R-:W-:Y:S05]  /*2b4d0*/  CALL.REL.NOINC `($_ZN7cutlass13device_kernelIN5flash19enable_sm80_to_sm89INS1_16FlashAttnBwdSm80INS1_25CollectiveMainloopBwdSm80ILi2ELi2EN4cute5tupleIJNS5_1CILi128EEES8_NS7_ILi64EEEEEENS_10bfloat16_tEfNS_4arch4Sm80ELb0ELb0ELb1ELb0ELb0ELb0ELb0ELb0ELi2ELi4ELi4ELi4ELb0EEENS1_24CollectiveEpilogueBwdGQAISA_fSD_Li256ELb0ELb0EEENS1_19SingleTileSchedulerILb0ELb0ELb0ELi128EEEEEEEEEvNT_6ParamsE$_ZN4cute8smem_ptrIPN7cutlass10bfloat16_tEECI1NS_12iter_adaptorIS3_S4_EEES3_) ;  /* 0xfffdeef000007944 */ /* 0x024fea0003c3ffff */
[----:B-1----:R1:W5:Y:S01]  /*2b4e0*/  LDL.64 R2, [R1+0x758] ;  /* 0x0007580001027983 */ /* 0x0023620000100a00 */
[----:B------:R-:W-:-:S03]  /*2b4f0*/  MOV R6, 0x2b510 ;  /* 0x0002b51000067802 */ /* 0x000fc60000000f00 */
[----:B-1---5:R-:W-:Y:S05]  /*2b500*/  CALL.REL.NOINC `($_ZN7cutlass13device_kernelIN5flash19enable_sm80_to_sm89INS1_16FlashAttnBwdSm80INS1_25CollectiveMainloopBwdSm80ILi2ELi2EN4cute5tupleIJNS5_1CILi128EEES8_NS7_ILi64EEEEEENS_10bfloat16_tEfNS_4arch4Sm80ELb0ELb0ELb1ELb0ELb0ELb0ELb0ELb0ELi2ELi4ELi4ELi4ELb0EEENS1_24CollectiveEpilogueBwdGQAISA_fSD_Li256ELb0ELb0EEENS1_19SingleTileSchedulerILb0ELb0ELb0ELi128EEEEEEEEEvNT_6ParamsE$_ZN4cute3eso3ESOILb1ELb0EJNS_6LayoutINS_5tupleIJNS3_IJNS_1CILi8EEENS4_ILi1EEEEEENS4_ILi2EEEEEENS3_IJNS3_IJS6_NS4_ILi0EEEEEENS4_ILi8192EEEEEEEENS_10ViewEngineINS_8smem_ptrIPN7cutlass10bfloat16_tEEEEEEEC2ERKSE_RKSL_) ;  /* 0xfffddff000007944 */ /* 0x022fea0003c3ffff */
        /* <DEDUP_REMOVED lines=127> */
[----:B-1----:R-:W-:Y:S05]  /*2bd00*/  CALL.REL.NOINC `($_ZN7cutlass13device_kernelIN5flash19enable_sm80_to_sm89INS1_16FlashAttnBwdSm80INS1_25CollectiveMainloopBwdSm80ILi2ELi2EN4cute5tupleIJNS5_1CILi128EEES8_NS7_ILi64EEEEEENS_10bfloat16_tEfNS_4arch4Sm80ELb0ELb0ELb1ELb0ELb0ELb0ELb0ELb0ELi2ELi4ELi4ELi4ELb0EEENS1_24CollectiveEpilogueBwdGQAISA_fSD_Li256ELb0ELb0EEENS1_19SingleTileSchedulerILb0ELb0ELb0ELi128EEEEEEEEEvNT_6ParamsE$_ZZN4cute5sliceINS_5tupleIJNS_10UnderscoreES2_NS_1CILi0EEEEEENS1_IJNS1_IJNS3_ILi1EEES4_EEEiNS3_ILi1024EEEEEEEEDaRKT_RKT0_ENKUlRKT_RKT0_E_clIS2_iEEDaSI_SL_) ;  /* 0xfffdfe6000007944 */ /* 0x002fea0003c3ffff */
[----:B------:R-:W-:Y:S02]  /*2bd10*/  MOV R4, 0x2bd30 ;  /* 0x0002bd3000047802 */ /* 0x000fe40000000f00 */
[----:B-1---5:R-:W-:Y:S05]  /*2bd20*/  CALL.REL.NOINC `($_ZN7cutlass13device_kernelIN5flash19enable_sm80_to_sm89INS1_16FlashAttnBwdSm80INS1_25CollectiveMainloopBwdSm80ILi2ELi2EN4cute5tupleIJNS5_1CILi128EEES8_NS7_ILi64EEEEEENS_10bfloat16_tEfNS_4arch4Sm80ELb0ELb0ELb1ELb0ELb0ELb0ELb0ELb0ELi2ELi4ELi4ELi4ELb0EEENS1_24CollectiveEpilogueBwdGQAISA_fSD_Li256ELb0ELb0EEENS1_19SingleTileSchedulerILb0ELb0ELb0ELi128EEEEEEEEEvNT_6ParamsE$_ZZN4cute12filter_tupleINS_5tupleIJNS_10UnderscoreES2_NS_1CILi0EEEEEENS1_IJNS1_IJNS3_ILi1EEES4_EEEiNS3_ILi1024EEEEEEZNS_5sliceIS5_S9_EEDaRKT_RKT0_EUlRKT_RKT0_E_EEDaSD_SG_OT1_ENKUlDpSJ_E_clIJNS1_IJS7_EEENS1_IJiEEENS1_IJEEEEEEDaSQ_) ;  /* 0xfffdead000007944 */ /* 0x022fea0003c3ffff */
[----:B------:R-:W-:Y:S02]  /*2bd30*/  MOV R69, R25 ;  /* 0x0000001900457202 */ /* 0x000fe40000000f00 */
[----:B------:R-:W-:-:S02]  /*2bd40*/  MOV R6, 0x2bd60 ;  /* 0x0002bd6000067802 */ /* 0x000fc40000000f00 */
[----:B-1---5:R-:W-:Y:S05]  /*2bd50*/  CALL.REL.NOINC `($_ZN7cutlass13device_kernelIN5flash19enable_sm80_to_sm89INS1_16FlashAttnBwdSm80INS1_25CollectiveMainloopBwdSm80ILi2ELi2EN4cute5tupleIJNS5_1CILi128EEES8_NS7_ILi64EEEEEENS_10bfloat16_tEfNS_4arch4Sm80ELb0ELb0ELb1ELb0ELb0ELb0ELb0ELb0ELi2ELi4ELi4ELi4ELb0EEENS1_24CollectiveEpilogueBwdGQAISA_fSD_Li256ELb0ELb0EEENS1_19SingleTileSchedulerILb0ELb0ELb0ELi128EEEEEEEEEvNT_6ParamsE$_ZN4cute5tupleIJNS0_IJNS0_IJNS_1CILi8EEENS1_ILi1EEEEEENS1_ILi2EEEEEENS0_IJNS0_IJS3_NS1_ILi0EEEEEEiEEEEEC2ERKS6_RKS9_) ;  /* 0xfffddf5000007944 */ /* 0x022fea0003c3ffff */
[----:B-1----:R1:W5:Y:S01]  /*2bd60*/  LDL R3, [R1+0x758] ;  /* 0x0007580001037983 */ /* 0x0023620000100800 */
[----:B------:R-:W-:-:S02]  /*2bd70*/  MOV R69, R25 ;  /* 0x0000001900457202 */ /* 0x000fc40000000f00 */
[----:B------:R-:W-:Y:S02]  /*2bd80*/  MOV R6, 0x2bda0 ;  /* 0x0002bda000067802 */ /* 0x000fe40000000f00 */
[----:B-1---5:R-:W-:Y:S05]  /*2bd90*/  CALL.REL.NOINC `($_ZN7cutlass13device_kernelIN5flash19enable_sm80_to_sm89INS1_16FlashAttnBwdSm80INS1_25CollectiveMainloopBwdSm80ILi2ELi2EN4cute5tupleIJNS5_1CILi128EEES8_NS7_ILi64EEEEEENS_10bfloat16_tEfNS_4arch4Sm80ELb0ELb0ELb1ELb0ELb0ELb0ELb0ELb0ELi2ELi4ELi4ELi4ELb0EEENS1_24CollectiveEpilogueBwdGQAISA_fSD_Li256ELb0ELb0EEENS1_19SingleTileSchedulerILb0ELb0ELb0ELi128EEEEEEEEEvNT_6ParamsE$_ZN4cute3eso3ESOILb0ELb1EJNS_6LayoutINS_5tupleIJNS3_IJNS_1CILi8EEENS4_ILi1EEEEEENS4_ILi2EEEEEENS3_IJNS3_IJS6_NS4_ILi0EEEEEEiEEEEESA_EEC2ERKSD_RKSA_) ;  /* 0xfffda8a000007944 */ /* 0x022fea0003c3ffff */
[----:B------:R2:W5:Y:S01]  /*2bda0*/  LDL R4, [R1+0x758] ;  /* 0x0007580001047983 */ /* 0x0005620000100800 */
[----:B------:R-:W-:Y:S01]  /*2bdb0*/  IMAD.MOV.U32 R9, RZ, RZ, R25 ;  /* 0x000000ffff097224 */ /* 0x000fe200078e0019 */
[----:B-1----:R-:W-:Y:S01]  /*2bdc0*/  MOV R2, R58 ;  /* 0x0000003a00027202 */ /* 0x002fe20000000f00 */
[----:B------:R-:W-:Y:S01]  /*2bdd0*/  IMAD.MOV.U32 R3, RZ, RZ, R59 ;  /* 0x000000ffff037224 */ /* 0x000fe200078e003b */
[----:B------:R-:W-:Y:S02]  /*2bde0*/  MOV R8, 0x2be00 ;  /* 0x0002be0000087802 */ /* 0x000fe40000000f00 */
[----:B--2--5:R-:W-:Y:S05]  /*2bdf0*/  CALL.REL.NOINC `($_ZN7cutlass13device_kernelIN5flash19enable_sm80_to_sm89INS1_16FlashAttnBwdSm80INS1_25CollectiveMainloopBwdSm80ILi2ELi2EN4cute5tupleIJNS5_1CILi128EEES8_NS7_ILi64EEEEEENS_10bfloat16_tEfNS_4arch4Sm80ELb0ELb0ELb1ELb0ELb0ELb0ELb0ELb0ELi2ELi4ELi4ELi4ELb0EEENS1_24CollectiveEpilogueBwdGQAISA_fSD_Li256ELb0ELb0EEENS1_19SingleTileSchedulerILb0ELb0ELb0ELi128EEEEEEEEEvNT_6ParamsE$_ZN4cute8smem_ptrIPN7cutlass10bfloat16_tEECI1NS_12iter_adaptorIS3_S4_EEES3_) ;  /* 0xfffde5d000007944 */ /* 0x024fea0003c3ffff */
[----:B-1----:R-:W2:Y:S01]  /*2be00*/  LDL.64 R2, [R1+0x758] ;  /* 0x0007580001027983 */ /* 0x002ea20000100a00 */
[----:B------:R-:W-:Y:S01]  /*2be10*/  IMAD.MOV.U32 R6, RZ, RZ, R4 ;  /* 0x000000ffff067224 */ /* 0x000fe200078e0004 */
[----:B------:R-:W-:Y:S01]  /*2be20*/  MOV R69, R25 ;  /* 0x0000001900457202 */ /* 0x000fe20000000f00 */
[----:B------:R-:W-:Y:S01]  /*2be30*/  IMAD.MOV.U32 R61, RZ, RZ, R24 ;  /* 0x000000ffff3d7224 */ /* 0x000fe200078e0018 */
[----:B------:R-:W-:Y:S01]  /*2be40*/  MOV R4, 0x2be70 ;  /* 0x0002be7000047802 */ /* 0x000fe20000000f00 */
[----:B--2---:R1:W-:Y:S04]  /*2be50*/  STL.64 [R1+0x770], R2 ;  /* 0x0007700201007387 */ /* 0x0043e80000100a00 */
[----:B-1----:R-:W-:Y:S05]  /*2be60*/  CALL.REL.NOINC `($_ZN7cutlass13device_kernelIN5flash19enable_sm80_to_sm89INS1_16FlashAttnBwdSm80INS1_25CollectiveMainloopBwdSm80ILi2ELi2EN4cute5tupleIJNS5_1CILi128EEES8_NS7_ILi64EEEEEENS_10bfloat16_tEfNS_4arch4Sm80ELb0ELb0ELb1ELb0ELb0ELb0ELb0ELb0ELi2ELi4ELi4ELi4ELb0EEENS1_24CollectiveEpilogueBwdGQAISA_fSD_Li256ELb0ELb0EEENS1_19SingleTileSchedulerILb0ELb0ELb0ELi128EEEEEEEEEvNT_6ParamsE$_ZN4cute3eso3ESOILb0ELb0EJNS_6LayoutINS_5tupleIJNS3_IJNS_1CILi8EEENS4_ILi1EEEEEENS4_ILi2EEEEEENS3_IJNS3_IJS6_NS4_ILi0EEEEEEiEEEEENS_10ViewEngineINS_8smem_ptrIPN7cutlass10bfloat16_tEEEEEEEC2ERKSD_RKSK_) ;  /* 0xfffd9be000007944 */ /* 0x002fea0003c3ffff */
[----:B------:R2:W5:Y:S04]  /*2be70*/  LDL R13, [R1+0x758] ;  /* 0x00075800010d7983 */ /* 0x0005680000100800 */
[----:B------:R2:W5:Y:S01]  /*2be80*/  LDL.64 R10, [R1+0x760] ;  /* 0x00076000010a7983 */ /* 0x0005620000100a00 */
[----:B------:R-:W-:Y:S01]  /*2be90*/  IMAD.MOV.U32 R69, RZ, RZ, R25 ;  /* 0x000000ffff457224 */ /* 0x000fe200078e0019 */
[----:B-1----:R-:W-:Y:S01]  /*2bea0*/  MOV R8, R52 ;  /* 0x0000003400087202 */ /* 0x002fe20000000f00 */
[----:B------:R-:W-:Y:S01]  /*2beb0*/  IMAD.MOV.U32 R9, RZ, RZ, R53 ;  /* 0x000000ffff097224 */ /* 0x000fe200078e0035 */
[----:B------:R-:W-:-:S02]  /*2bec0*/  MOV R6, 0x2bee0 ;  /* 0x0002bee000067802 */ /* 0x000fc40000000f00 */
[----:B--2--5:R-:W-:Y:S05]  /*2bed0*/  CALL.REL.NOINC `($_ZN7cutlass13device_kernelIN5flash19enable_sm80_to_sm89INS1_16FlashAttnBwdSm80INS1_25CollectiveMainloopBwdSm80ILi2ELi2EN4cute5tupleIJNS5_1CILi128EEES8_NS7_ILi64EEEEEENS_10bfloat16_tEfNS_4arch4Sm80ELb0ELb0ELb1ELb0ELb0ELb0ELb0ELb0ELi2ELi4ELi4ELi4ELb0EEENS1_24CollectiveEpilogueBwdGQAISA_fSD_Li256ELb0ELb0EEENS1_19SingleTileSchedulerILb0ELb0ELb0ELi128EEEEEEEEEvNT_6ParamsE$_ZN4cute3eso3ESOILb1ELb0EJNS_6LayoutINS_5tupleIJNS3_IJNS3_IJNS_1CILi4EEENS4_ILi2EEEEEENS4_ILi1EEEEEES6_EEENS3_IJNS3_IJNS3_IJS8_NS4_ILi32EEEEEENS4_ILi0EEEEEENS4_ILi64EEEEEEEENS_10ViewEngineIPN7cutlass10bfloat16_tEEEEEC2ERKSH_RKSM_) ;  /* 0xfffdc39000007944 */ /* 0x024fea0003c3ffff */
[----:B------:R2:W5:Y:S01]  /*2bee0*/  LDL.64 R4, [R1+0x758] ;  /* 0x0007580001047983 */ /* 0x0005620000100a00 */
[----:B------:R-:W-:-:S02]  /*2bef0*/  MOV R3, R13 ;  /* 0x0000000d00037202 */ /* 0x000fc40000000f00 */
[----:B-1----:R-:W-:Y:S02]  /*2bf00*/  MOV R8, 0x2bf20 ;  /* 0x0002bf2000087802 */ /* 0x002fe40000000f00 */
[----:B--2--5:R-:W-:Y:S05]  /*2bf10*/  CALL.REL.NOINC `($_ZN7cutlass13device_kernelIN5flash19enable_sm80_to_sm89INS1_16FlashAttnBwdSm80INS1_25CollectiveMainloopBwdSm80ILi2ELi2EN4cute5tupleIJNS5_1CILi128EEES8_NS7_ILi64EEEEEENS_10bfloat16_tEfNS_4arch4Sm80ELb0ELb0ELb1ELb0ELb0ELb0ELb0ELb0ELi2ELi4ELi4ELi4ELb0EEENS1_24CollectiveEpilogueBwdGQAISA_fSD_Li256ELb0ELb0EEENS1_19SingleTileSchedulerILb0ELb0ELb0ELi128EEEEEEEEEvNT_6ParamsE$_ZZN4cute4takeILi1ELi2ENS_5tupleIJNS1_IJNS_1CILi1EEENS2_ILi0EEEEEEiEEEEEDaRKT1_ENKUlDpRKT_E_clIJiEEEDaSD_) ;  /* 0xfffdf9b000007944 */ /* 0x024fea0003c3ffff */
[----:B------:R-:W-:Y:S02]  /*2bf20*/  MOV R69, R25 ;  /* 0x0000001900457202 */ /* 0x000fe40000000f00 */
[----:B------:R-:W-:Y:S02]  /*2bf30*/  MOV R6, 0x2bf50 ;  /* 0x0002bf5000067802 */ /* 0x000fe40000000f00 */
[----:B-1---5:R-:W-:Y:S05]  /*2bf40*/  CALL.REL.NOINC `($_ZN7cutlass13device_kernelIN5flash19enable_sm80_to_sm89INS1_16FlashAttnBwdSm80INS1_25CollectiveMainloopBwdSm80ILi2ELi2EN4cute5tupleIJNS5_1CILi128EEES8_NS7_ILi64EEEEEENS_10bfloat16_tEfNS_4arch4Sm80ELb0ELb0ELb1ELb0ELb0ELb0ELb0ELb0ELi2ELi4ELi4ELi4ELb0EEENS1_24CollectiveEpilogueBwdGQAISA_fSD_Li256ELb0ELb0EEENS1_19SingleTileSchedulerILb0ELb0ELb0ELi128EEEEEEEEEvNT_6ParamsE$_ZN4cute3eso3ESOILb1ELb0EJNS_5tupleIJNS_1CILi1EEENS3_ILi0EEEEEENS2_IJiEEEEEC2ERKS6_RKS7_) ;  /* 0xfffdbbf000007944 */ /* 0x022fea0003c3ffff */
[----:B-1----:R1:W5:Y:S01]  /*2bf50*/  LDL R3, [R1+0x758] ;  /* 0x0007580001037983 */ /* 0x0023620000100800 */
[----:B------:R-:W-:Y:S02]  /*2bf60*/  MOV R69, R25 ;  /* 0x0000001900457202 */ /* 0x000fe40000000f00 */
[----:B------:R-:W-:Y:S02]  /*2bf70*/  MOV R6, 0x2bf90 ;  /* 0x0002bf9000067802 */ /* 0x000fe40000000f00 */
[----:B-1---5:R-:W-:Y:S05]  /*2bf80*/  CALL.REL.NOINC `($_ZN7cutlass13device_kernelIN5flash19enable_sm80_to_sm89INS1_16FlashAttnBwdSm80INS1_25CollectiveMainloopBwdSm80ILi2ELi2EN4cute5tupleIJNS5_1CILi128EEES8_NS7_ILi64EEEEEENS_10bfloat16_tEfNS_4arch4Sm80ELb0ELb0ELb1ELb0ELb0ELb0ELb0ELb0ELi2ELi4ELi4ELi4ELb0EEENS1_24CollectiveEpilogueBwdGQAISA_fSD_Li256ELb0ELb0EEENS1_19SingleTileSchedulerILb0ELb0ELb0ELi128EEEEEEEEEvNT_6ParamsE$_ZN4cute5tupleIJNS0_IJNS0_IJNS_1CILi8EEENS1_ILi1EEEEEENS0_IJNS1_ILi2EEEEEEEEENS0_IJNS0_IJS3_NS1_ILi0EEEEEENS0_IJiEEEEEEEEC2ERKS7_RKSB_) ;  /* 0xfffddce000007944 */ /* 0x022fea0003c3ffff */
[----:B------:R2:W5:Y:S01]  /*2bf90*/  LDL R8, [R1+0x758] ;  /* 0x0007580001087983 */ /* 0x0005620000100800 */
[----:B------:R-:W-:Y:S01]  /*2bfa0*/  IMAD.MOV.U32 R69, RZ, RZ, R25 ;  /* 0x000000ffff457224 */ /* 0x000fe200078e0019 */
[----:B------:R-:W-:Y:S02]  /*2bfb0*/  MOV R61, R24 ;  /* 0x00000018003d7202 */ /* 0x000fe40000000f00 */
[----:B------:R2:W-:Y:S01]  /*2bfc0*/  STL.64 [R1+0x770], R10 ;  /* 0x0007700a01007387 */ /* 0x0005e20000100a00 */
[----:B------:R-:W-:-:S03]  /*2bfd0*/  MOV R6, 0x2bff0 ;  /* 0x0002bff000067802 */ /* 0x000fc60000000f00 */
[----:B-12--5:R-:W-:Y:S05]  /*2bfe0*/  CALL.REL.NOINC `($_ZN7cutlass13device_kernelIN5flash19enable_sm80_to_sm89INS1_16FlashAttnBwdSm80INS1_25CollectiveMainloopBwdSm80ILi2ELi2EN4cute5tupleIJNS5_1CILi128EEES8_NS7_ILi64EEEEEENS_10bfloat16_tEfNS_4arch4Sm80ELb0ELb0ELb1ELb0ELb0ELb0ELb0ELb0ELi2ELi4ELi4ELi4ELb0EEENS1_24CollectiveEpilogueBwdGQAISA_fSD_Li256ELb0ELb0EEENS1_19SingleTileSchedulerILb0ELb0ELb0ELi128EEEEEEEEEvNT_6ParamsE$_ZN4cute3eso3ESOILb0ELb0EJNS_6LayoutINS_5tupleIJNS3_IJNS_1CILi8EEENS4_ILi1EEEEEENS3_IJNS4_ILi2EEEEEEEEENS3_IJNS3_IJS6_NS4_ILi0EEEEEENS3_IJiEEEEEEEENS_10ViewEngineINS_8smem_ptrIPN7cutlass10bfloat16_tEEEEEEEC2ERKSF_RKSM_) ;  /* 0xfffd99f000007944 */ /* 0x026fea0003c3ffff */
[----:B-1----:R1:W5:Y:S04]  /*2bff0*/  LDL R10, [R1+0x758] ;  /* 0x00075800010a7983 */ /* 0x0023680000100800 */
[----:B------:R1:W5:Y:S01]  /*2c000*/  LDL.64 R16, [R1+0x760] ;  /* 0x0007600001107983 */ /* 0x0003620000100a00 */
[----:B------:R-:W-:-:S02]  /*2c010*/  MOV R69, R25 ;  /* 0x0000001900457202 */ /* 0x000fc40000000f00 */
[----:B------:R-:W-:Y:S02]  /*2c020*/  MOV R6, 0x2c040 ;  /* 0x0002c04000067802 */ /* 0x000fe40000000f00 */
[----:B-1---5:R-:W-:Y:S05]  /*2c030*/  CALL.REL.NOINC `($_ZN7cutlass13device_kernelIN5flash19enable_sm80_to_sm89INS1_16FlashAttnBwdSm80INS1_25CollectiveMainloopBwdSm80ILi2ELi2EN4cute5tupleIJNS5_1CILi128EEES8_NS7_ILi64EEEEEENS_10bfloat16_tEfNS_4arch4Sm80ELb0ELb0ELb1ELb0ELb0ELb0ELb0ELb0ELi2ELi4ELi4ELi4ELb0EEENS1_24CollectiveEpilogueBwdGQAISA_fSD_Li256ELb0ELb0EEENS1_19SingleTileSchedulerILb0ELb0ELb0ELi128EEEEEEEEEvNT_6ParamsE$_ZN4cute3eso3ESOILb1ELb0EJNS_6LayoutINS_5tupleIJNS3_IJNS3_IJNS_1CILi4EEENS4_ILi2EEEEEENS4_ILi1EEEEEENS3_IJS6_EEEEEENS3_IJNS3_IJNS3_IJS8_NS4_ILi32EEEEEENS4_ILi0EEEEEENS3_IJNS4_ILi64EEEEEEEEEEENS_10ViewEngineIPN7cutlass10bfloat16_tEEEEEC2ERKSJ_RKSO_) ;  /* 0xfffdc1f000007944 */ /* 0x022fea0003c3ffff */
[----:B-1----:R1:W5:Y:S01]  /*2c040*/  LDL.64 R2, [R1+0x758] ;  /* 0x0007580001027983 */ /* 0x0023620000100a00 */
[----:B------:R-:W-:Y:S02]  /*2c050*/  MOV R69, R25 ;  /* 0x0000001900457202 */ /* 0x000fe40000000f00 */
[----:B------:R-:W-:Y:S02]  /*2c060*/  MOV R6, 0x2c080 ;  /* 0x0002c08000067802 */ /* 0x000fe40000000f00 */
[----:B-1---5:R-:W-:Y:S05]  /*2c070*/  CALL.REL.NOINC `($_ZN7cutlass13device_kernelIN5flash19enable_sm80_to_sm89INS1_16FlashAttnBwdSm80INS1_25CollectiveMainloopBwdSm80ILi2ELi2EN4cute5tupleIJNS5_1CILi128EEES8_NS7_ILi64EEEEEENS_10bfloat16_tEfNS_4arch4Sm80ELb0ELb0ELb1ELb0ELb0ELb0ELb0ELb0ELi2ELi4ELi4ELi4ELb0EEENS1_24CollectiveEpilogueBwdGQAISA_fSD_Li256ELb0ELb0EEENS1_19SingleTileSchedulerILb0ELb0ELb0ELi128EEEEEEEEEvNT_6ParamsE$_ZN4cute3eso3ESOILb1ELb0EJNS_6LayoutINS_5tupleIJNS3_IJNS3_IJNS3_IJNS_1CILi4EEENS4_ILi2EEEEEENS4_ILi1EEEEEES8_EEENS3_IJNS3_IJNS3_IJS8_S8_EEES8_EEES6_EEEEEENS3_IJNS3_IJNS3_IJNS3_IJS8_NS4_ILi32EEEEEENS4_ILi0EEEEEESH_EEENS3_IJNS3_IJNS3_IJSH_SH_EEESH_EEENS4_ILi64EEEEEEEEEEENS_10ViewEngineIPN7cutlass10bfloat16_tEEEEEC2ERKSP_RKSU_) ;  /* 0xfffdc0a000007944 */ /* 0x022fea0003c3ffff */
[----:B------:R2:W5:Y:S01]  /*2c080*/  LDL.64 R8, [R1+0x758] ;  /* 0x0007580001087983 */ /* 0x0005620000100a00 */
[----:B-1----:R-:W-:Y:S01]  /*2c090*/  IMAD.MOV.U32 R3, RZ, RZ, R10 ;  /* 0x000000ffff037224 */ /* 0x002fe200078e000a */
[----:B------:R-:W-:Y:S02]  /*2c0a0*/  MOV R69, R25 ;  /* 0x0000001900457202 */ /* 0x000fe40000000f00 */
[----:B------:R-:W-:Y:S02]  /*2c0b0*/  MOV R4, 0x2c0d0 ;  /* 0x0002c0d000047802 */ /* 0x000fe40000000f00 */
[----:B--2--5:R-:W-:Y:S05]  /*2c0c0*/  CALL.REL.NOINC `($_ZN7cutlass13device_kernelIN5flash19enable_sm80_to_sm89INS1_16FlashAttnBwdSm80INS1_25CollectiveMainloopBwdSm80ILi2ELi2EN4cute5tupleIJNS5_1CILi128EEES8_NS7_ILi64EEEEEENS_10bfloat16_tEfNS_4arch4Sm80ELb0ELb0ELb1ELb0ELb0ELb0ELb0ELb0ELi2ELi4ELi4ELi4ELb0EEENS1_24CollectiveEpilogueBwdGQAISA_fSD_Li256ELb0ELb0EEENS1_19SingleTileSchedulerILb0ELb0ELb0ELi128EEEEEEEEEvNT_6ParamsE$_ZN4cute5tupleIJNS0_IJNS_1CILi2EEEEEENS0_IJiEEEEEC2ERKS3_RKS4_) ;  /* 0xfffdddf000007944 */ /* 0x024fea0003c3ffff */
[----:B-1----:R-:W2:Y:S01]  /*2c0d0*/  LDL R3, [R1+0x758] ;  /* 0x0007580001037983 */ /* 0x002ea20000100800 */
[----:B------:R-:W-:Y:S02]  /*2c0e0*/  MOV R2, R60 ;  /* 0x0000003c00027202 */ /* 0x000fe40000000f00 */
[----:B------:R-:W-:Y:S01]  /*2c0f0*/  MOV R14, 0x2c120 ;  /* 0x0002c120000e7802 */ /* 0x000fe20000000f00 */
[----:B--2---:R1:W-:Y:S04]  /*2c100*/  STL [R12], R3 ;  /* 0x000000030c007387 */ /* 0x0043e80000100800 */
[----:B-1----:R-:W-:Y:S05]  /*2c110*/  CALL.REL.NOINC `($_ZN7cutlass13device_kernelIN5flash19enable_sm80_to_sm89INS1_16FlashAttnBwdSm80INS1_25CollectiveMainloopBwdSm80ILi2ELi2EN4cute5tupleIJNS5_1CILi128EEES8_NS7_ILi64EEEEEENS_10bfloat16_tEfNS_4arch4Sm80ELb0ELb0ELb1ELb0ELb0ELb0ELb0ELb0ELi2ELi4ELi4ELi4ELb0EEENS1_24CollectiveEpilogueBwdGQAISA_fSD_Li256ELb0ELb0EEENS1_19SingleTileSchedulerILb0ELb0ELb0ELi128EEEEEEEEEvNT_6ParamsE$_ZZN4cute14logical_divideINS_5tupleIJNS1_IJNS_1CILi8EEENS2_ILi1EEEEEENS1_IJNS2_ILi2EEEEEEEEENS1_IJNS1_IJS4_NS2_ILi0EEEEEENS1_IJiEEEEEENS1_IJS5_NS_6LayoutIS4_S9_EEEEEEEDaRKNSD_IT_T0_EERKT1_ENKUlRKT_RKT0_E_clINSD_IS7_SB_EESE_EEDaSQ_ST_) ;  /* 0xfffdf2e000007944 */ /* 0x002fea0003c3ffff */
[----:B------:R-:W-:Y:S02]  /*2c120*/  MOV R69, R25 ;  /* 0x0000001900457202 */ /* 0x000fe40000000f00 */
[----:B------:R-:W-:-:S02]  /*2c130*/  MOV R4, 0x2c150 ;  /* 0x0002c15000047802 */ /* 0x000fc40000000f00 */
[----:B-1---5:R-:W-:Y:S05]  /*2c140*/  CALL.REL.NOINC `($_ZN7cutlass13device_kernelIN5flash19enable_sm80_to_sm89INS1_16FlashAttnBwdSm80INS1_25CollectiveMainloopBwdSm80ILi2ELi2EN4cute5tupleIJNS5_1CILi128EEES8_NS7_ILi64EEEEEENS_10bfloat16_tEfNS_4arch4Sm80ELb0ELb0ELb1ELb0ELb0ELb0ELb0ELb0ELi2ELi4ELi4ELi4ELb0EEENS1_24CollectiveEpilogueBwdGQAISA_fSD_Li256ELb0ELb0EEENS1_19SingleTileSchedulerILb0ELb0ELb0ELi128EEEEEEEEEvNT_6ParamsE$_ZN4cute3eso3ESOILb1ELb0EJNS_5tupleIJNS2_IJNS_1CILi1EEENS3_ILi0EEEEEENS2_IJS5_S5_EEEEEENS2_IJS5_iEEEEEC2ERKS8_RKS9_) ;  /* 0xfffdb4d000007944 */ /* 0x022fea0003c3ffff */
[----:B-1----:R1:W5:Y:S01]  /*2c150*/  LDL R3, [R1+0x758] ;  /* 0x0007580001037983 */ /* 0x0023620000100800 */
[----:B------:R-:W-:-:S02]  /*2c160*/  MOV R69, R25 ;  /* 0x0000001900457202 */ /* 0x000fc40000000f00 */
[----:B------:R-:W-:Y:S02]  /*2c170*/  MOV R4, 0x2c190 ;  /* 0x0002c19000047802 */ /* 0x000fe40000000f00 */
[----:B-1---5:R-:W-:Y:S05]  /*2c180*/  CALL.REL.NOINC `($_ZN7cutlass13device_kernelIN5flash19enable_sm80_to_sm89INS1_16FlashAttnBwdSm80INS1_25CollectiveMainloopBwdSm80ILi2ELi2EN4cute5tupleIJNS5_1CILi128EEES8_NS7_ILi64EEEEEENS_10bfloat16_tEfNS_4arch4Sm80ELb0ELb0ELb1ELb0ELb0ELb0ELb0ELb0ELi2ELi4ELi4ELi4ELb0EEENS1_24CollectiveEpilogueBwdGQAISA_fSD_Li256ELb0ELb0EEENS1_19SingleTileSchedulerILb0ELb0ELb0ELi128EEEEEEEEEvNT_6ParamsE$_ZN4cute5tupleIJNS0_IJNS0_IJNS0_IJNS_1CILi8EEENS1_ILi1EEEEEENS0_IJS3_S3_EEEEEENS0_IJS3_NS1_ILi2EEEEEEEEENS0_IJNS0_IJNS0_IJS3_NS1_ILi0EEEEEENS0_IJSA_SA_EEEEEENS0_IJSA_iEEEEEEEEC2ERKS9_RKSF_) ;  /* 0xfffdd8d000007944 */ /* 0x022fea0003c3ffff */
[----:B-1----:R1:W5:Y:S01]  /*2c190*/  LDL R3, [R1+0x758] ;  /* 0x0007580001037983 */ /* 0x0023620000100800 */
[----:B------:R-:W-:Y:S02]  /*2c1a0*/  MOV R69, R25 ;  /* 0x0000001900457202 */ /* 0x000fe40000000f00 */
[----:B------:R-:W-:Y:S02]  /*2c1b0*/  MOV R4, 0x2c1d0 ;  /* 0x0002c1d000047802 */ /* 0x000fe40000000f00 */
[----:B-1---5:R-:W-:Y:S05]  /*2c1c0*/  CALL.REL.NOINC `($_ZN7cutlass13device_kernelIN5flash19enable_sm80_to_sm89INS1_16FlashAttnBwdSm80INS1_25CollectiveMainloopBwdSm80ILi2ELi2EN4cute5tupleIJNS5_1CILi128EEES8_NS7_ILi64EEEEEENS_10bfloat16_tEfNS_4arch4Sm80ELb0ELb0ELb1ELb0ELb0ELb0ELb0ELb0ELi2ELi4ELi4ELi4ELb0EEENS1_24CollectiveEpilogueBwdGQAISA_fSD_Li256ELb0ELb0EEENS1_19SingleTileSchedulerILb0ELb0ELb0ELi128EEEEEEEEEvNT_6ParamsE$_ZN4cute3eso3ESOILb1ELb0EJNS_5tupleIJNS2_IJNS_1CILi1EEENS3_ILi0EEEEEENS2_IJS5_S5_EEEEEENS2_IJS5_iEEEEEC2ERKS8_RKS9_) ;  /* 0xfffdb45000007944 */ /* 0x022fea0003c3ffff */
[----:B-1----:R1:W5:Y:S01]  /*2c1d0*/  LDL R3, [R1+0x758] ;  /* 0x0007580001037983 */ /* 0x0023620000100800 */
[----:B------:R-:W-:Y:S02]  /*2c1e0*/  MOV R69, R25 ;  /* 0x0000001900457202 */ /* 0x000fe40000000f00 */
[----:B------:R-:W-:Y:S02]  /*2c1f0*/  MOV R4, 0x2c210 ;  /* 0x0002c21000047802 */ /* 0x000fe40000000f00 */
[----:B-1---5:R-:W-:Y:S05]  /*2c200*/  CALL.REL.NOINC `($_ZN7cutlass13device_kernelIN5flash19enable_sm80_to_sm89INS1_16FlashAttnBwdSm80INS1_25CollectiveMainloopBwdSm80ILi2ELi2EN4cute5tupleIJNS5_1CILi128EEES8_NS7_ILi64EEEEEENS_10bfloat16_tEfNS_4arch4Sm80ELb0ELb0ELb1ELb0ELb0ELb0ELb0ELb0ELi2ELi4ELi4ELi4ELb0EEENS1_24CollectiveEpilogueBwdGQAISA_fSD_Li256ELb0ELb0EEENS1_19SingleTileSchedulerILb0ELb0ELb0ELi128EEEEEEEEEvNT_6ParamsE$_ZN4cute3eso3ESOILb1ELb0EJNS_5tupleIJNS_1CILi0EEES4_EEEiEEC2ERKS5_RKi) ;  /* 0xfffdb84000007944 */ /* 0x022fea0003c3ffff */
[----:B-1----:R1:W5:Y:S01]  /*2c210*/  LDL R3, [R1+0x758] ;  /* 0x0007580001037983 */ /* 0x0023620000100800 */
[----:B------:R-:W-:Y:S02]  /*2c220*/  MOV R69, R25 ;  /* 0x0000001900457202 */ /* 0x000fe40000000f00 */
[----:B------:R-:W-:Y:S02]  /*2c230*/  MOV R4, 0x2c250 ;  /* 0x0002c25000047802 */ /* 0x000fe40000000f00 */
[----:B-1---5:R-:W-:Y:S05]  /*2c240*/  CALL.REL.NOINC `($_ZN7cutlass13device_kernelIN5flash19enable_sm80_to_sm89INS1_16FlashAttnBwdSm80INS1_25CollectiveMainloopBwdSm80ILi2ELi2EN4cute5tupleIJNS5_1CILi128EEES8_NS7_ILi64EEEEEENS_10bfloat16_tEfNS_4arch4Sm80ELb0ELb0ELb1ELb0ELb0ELb0ELb0ELb0ELi2ELi4ELi4ELi4ELb0EEENS1_24CollectiveEpilogueBwdGQAISA_fSD_Li256ELb0ELb0EEENS1_19SingleTileSchedulerILb0ELb0ELb0ELi128EEEEEEEEEvNT_6ParamsE$_ZN4cute3eso3ESOILb1ELb0EJNS_5tupleIJNS2_IJNS_1CILi1EEENS3_ILi0EEEEEES5_EEENS2_IJNS2_IJS5_S5_EEEiEEEEEC2ERKS7_RKS9_) ;  /* 0xfffdb41000007944 */ /* 0x022fea0003c3ffff */
[----:B-1----:R1:W5:Y:S01]  /*2c250*/  LDL R3, [R1+0x758] ;  /* 0x0007580001037983 */ /* 0x0023620000100800 */
[----:B------:R-:W-:-:S02]  /*2c260*/  MOV R69, R25 ;  /* 0x0000001900457202 */ /* 0x000fc40000000f00 */
[----:B------:R-:W-:Y:S02]  /*2c270*/  MOV R4, 0x2c290 ;  /* 0x0002c29000047802 */ /* 0x000fe40000000f00 */
[----:B-1---5:R-:W-:Y:S05]  /*2c280*/  CALL.REL.NOINC `($_ZN7cutlass13device_kernelIN5flash19enable_sm80_to_sm89INS1_16FlashAttnBwdSm80INS1_25CollectiveMainloopBwdSm80ILi2ELi2EN4cute5tupleIJNS5_1CILi128EEES8_NS7_ILi64EEEEEENS_10bfloat16_tEfNS_4arch4Sm80ELb0ELb0ELb1ELb0ELb0ELb0ELb0ELb0ELi2ELi4ELi4ELi4ELb0EEENS1_24CollectiveEpilogueBwdGQAISA_fSD_Li256ELb0ELb0EEENS1_19SingleTileSchedulerILb0ELb0ELb0ELi128EEEEEEEEEvNT_6ParamsE$_ZN4cute5tupleIJNS0_IJNS0_IJNS0_IJNS_1CILi8EEENS1_ILi1EEEEEES3_EEENS0_IJNS0_IJS3_S3_EEENS1_ILi2EEEEEEEEENS0_IJNS0_IJNS0_IJS3_NS1_ILi0EEEEEESA_EEENS0_IJNS0_IJSA_SA_EEEiEEEEEEEEC2ERKS9_RKSF_) ;  /* 0xfffdd81000007944 */ /* 0x022fea0003c3ffff */
[----:B------:R2:W5:Y:S01]  /*2c290*/  LDL R6, [R1+0x758] ;  /* 0x0007580001067983 */ /* 0x0005620000100800 */
[----:B------:R-:W-:Y:S01]  /*2c2a0*/  IMAD.MOV.U32 R69, RZ, RZ, R25 ;  /* 0x000000ffff457224 */ /* 0x000fe200078e0019 */
[----:B------:R-:W-:Y:S02]  /*2c2b0*/  MOV R61, R24 ;  /* 0x00000018003d7202 */ /* 0x000fe40000000f00 */
[----:B------:R2:W-:Y:S01]  /*2c2c0*/  STL.64 [R1+0x770], R16 ;  /* 0x0007701001007387 */ /* 0x0005e20000100a00 */
[----:B------:R-:W-:-:S03]  /*2c2d0*/  MOV R4, 0x2c2f0 ;  /* 0x0002c2f000047802 */ /* 0x000fc60000000f00 */
[----:B-12--5:R-:W-:Y:S05]  /*2c2e0*/  CALL.REL.NOINC `($_ZN7cutlass13device_kernelIN5flash19enable_sm80_to_sm89INS1_16FlashAttnBwdSm80INS1_25CollectiveMainloopBwdSm80ILi2ELi2EN4cute5tupleIJNS5_1CILi128EEES8_NS7_ILi64EEEEEENS_10bfloat16_tEfNS_4arch4Sm80ELb0ELb0ELb1ELb0ELb0ELb0ELb0ELb0ELi2ELi4ELi4ELi4ELb0EEENS1_24CollectiveEpilogueBwdGQAISA_fSD_Li256ELb0ELb0EEENS1_19SingleTileSchedulerILb0ELb0ELb0ELi128EEEEEEEEEvNT_6ParamsE$_ZN4cute3eso3ESOILb0ELb0EJNS_6LayoutINS_5tupleIJNS3_IJNS3_IJNS_1CILi8EEENS4_ILi1EEEEEES6_EEENS3_IJNS3_IJS6_S6_EEENS4_ILi2EEEEEEEEENS3_IJNS3_IJNS3_IJS6_NS4_ILi0EEEEEESD_EEENS3_IJNS3_IJSD_SD_EEEiEEEEEEEENS_10ViewEngineINS_8smem_ptrIPN7cutlass10bfloat16_tEEEEEEEC2ERKSJ_RKSQ_) ;  /* 0xfffd918000007944 */ /* 0x026fea0003c3ffff */
[----:B-1----:R1:W5:Y:S04]  /*2c2f0*/  LDL R10, [R1+0x758] ;  /* 0x00075800010a7983 */ /* 0x0023680000100800 */
[----:B------:R1:W5:Y:S01]  /*2c300*/  LDL.64 R4, [R1+0x760] ;  /* 0x0007600001047983 */ /* 0x0003620000100a00 */
[----:B------:R-:W-:-:S02]  /*2c310*/  MOV R69, R25 ;  /* 0x0000001900457202 */ /* 0x000fc40000000f00 */
[----:B------:R-:W-:Y:S02]  /*2c320*/  MOV R6, 0x2c340 ;  /* 0x0002c34000067802 */ /* 0x000fe40000000f00 */
[----:B-1---5:R-:W-:Y:S05]  /*2c330*/  CALL.REL.NOINC `($_ZN7cutlass13device_kernelIN5flash19enable_sm80_to_sm89INS1_16FlashAttnBwdSm80INS1_25CollectiveMainloopBwdSm80ILi2ELi2EN4cute5tupleIJNS5_1CILi128EEES8_NS7_ILi64EEEEEENS_10bfloat16_tEfNS_4arch4Sm80ELb0ELb0ELb1ELb0ELb0ELb0ELb0ELb0ELi2ELi4ELi4ELi4ELb0EEENS1_24CollectiveEpilogueBwdGQAISA_fSD_Li256ELb0ELb0EEENS1_19SingleTileSchedulerILb0ELb0ELb0ELi128EEEEEEEEEvNT_6ParamsE$_ZN4cute3eso3ESOILb1ELb0EJNS_6LayoutINS_5tupleIJNS3_IJNS3_IJNS_1CILi4EEENS4_ILi2EEEEEENS4_ILi1EEEEEES6_EEENS3_IJNS3_IJNS3_IJS8_NS4_ILi32EEEEEENS4_ILi0EEEEEENS4_ILi64EEEEEEEENS_10ViewEngineIPN7cutlass10bfloat16_tEEEEEC2ERKSH_RKSM_) ;  /* 0xfffdbf3000007944 */ /* 0x022fea0003c3ffff */
[----:B------:R2:W5:Y:S01]  /*2c340*/  LDL.64 R12, [R1+0x758] ;  /* 0x00075800010c7983 */ /* 0x0005620000100a00 */
[----:B------:R-:W-:Y:S02]  /*2c350*/  MOV R3, R10 ;  /* 0x0000000a00037202 */ /* 0x000fe40000000f00 */
[----:B-1----:R-:W-:Y:S02]  /*2c360*/  MOV R8, 0x2c380 ;  /* 0x0002c38000087802 */ /* 0x002fe40000000f00 */
[----:B--2--5:R-:W-:Y:S05]  /*2c370*/  CALL.REL.NOINC `($_ZN7cutlass13device_kernelIN5flash19enable_sm80_to_sm89INS1_16FlashAttnBwdSm80INS1_25CollectiveMainloopBwdSm80ILi2ELi2EN4cute5tupleIJNS5_1CILi128EEES8_NS7_ILi64EEEEEENS_10bfloat16_tEfNS_4arch4Sm80ELb0ELb0ELb1ELb0ELb0ELb0ELb0ELb0ELi2ELi4ELi4ELi4ELb0EEENS1_24CollectiveEpilogueBwdGQAISA_fSD_Li256ELb0ELb0EEENS1_19SingleTileSchedulerILb0ELb0ELb0ELi128EEEEEEEEEvNT_6ParamsE$_ZZN4cute5sliceINS_5tupleIJNS1_IJNS_10UnderscoreENS_1CILi0EEEEEENS1_IJS4_S2_EEEEEENS1_IJNS1_IJNS1_IJNS3_ILi1EEES4_EEES4_EEENS1_IJNS1_IJS4_S4_EEEiEEEEEEEEDaRKT_RKT0_ENKUlRKT_RKT0_E_clIS6_SC_EEDaSM_SP_) ;  /* 0xfffdf78000007944 */ /* 0x024fea0003c3ffff */
[----:B------:R-:W-:Y:S02]  /*2c380*/  MOV R8, 0x2c3a0 ;  /* 0x0002c3a000087802 */ /* 0x000fe40000000f00 */
[----:B-1----:R-:W-:Y:S05]  /*2c390*/  CALL.REL.NOINC `($_ZN7cutlass13device_kernelIN5flash19enable_sm80_to_sm89INS1_16FlashAttnBwdSm80INS1_25CollectiveMainloopBwdSm80ILi2ELi2EN4cute5tupleIJNS5_1CILi128EEES8_NS7_ILi64EEEEEENS_10bfloat16_tEfNS_4arch4Sm80ELb0ELb0ELb1ELb0ELb0ELb0ELb0ELb0ELi2ELi4ELi4ELi4ELb0EEENS1_24CollectiveEpilogueBwdGQAISA_fSD_Li256ELb0ELb0EEENS1_19SingleTileSchedulerILb0ELb0ELb0ELi128EEEEEEEEEvNT_6ParamsE$_ZZN4cute12filter_tupleINS_5tupleIJNS1_IJNS_10UnderscoreENS_1CILi0EEEEEENS1_IJS4_S2_EEEEEENS1_IJNS1_IJNS1_IJNS3_ILi1EEES4_EEES4_EEENS1_IJNS1_IJS4_S4_EEEiEEEEEEZNS_5sliceIS7_SD_EEDaRKT_RKT0_EUlRKT_RKT0_E_EEDaSH_SK_OT1_ENKUlDpSN_E_clIJNS1_IJS9_EEENS1_IJiEEEEEEDaSU_) ;  /* 0xfffde1c000007944 */ /* 0x002fea0003c3ffff */
[----:B------:R-:W-:Y:S02]  /*2c3a0*/  MOV R69, R25 ;  /* 0x0000001900457202 */ /* 0x000fe40000000f00 */
[----:B------:R-:W-:Y:S02]  /*2c3b0*/  MOV R6, 0x2c3d0 ;  /* 0x0002c3d000067802 */ /* 0x000fe40000000f00 */
[----:B-1---5:R-:W-:Y:S05]  /*2c3c0*/  CALL.REL.NOINC `($_ZN7cutlass13device_kernelIN5flash19enable_sm80_to_sm89INS1_16FlashAttnBwdSm80INS1_25CollectiveMainloopBwdSm80ILi2ELi2EN4cute5tupleIJNS5_1CILi128EEES8_NS7_ILi64EEEEEENS_10bfloat16_tEfNS_4arch4Sm80ELb0ELb0ELb1ELb0ELb0ELb0ELb0ELb0ELi2ELi4ELi4ELi4ELb0EEENS1_24CollectiveEpilogueBwdGQAISA_fSD_Li256ELb0ELb0EEENS1_19SingleTileSchedulerILb0ELb0ELb0ELi128EEEEEEEEEvNT_6ParamsE$_ZN4cute5tupleIJNS0_IJNS0_IJNS_1CILi8EEENS1_ILi1EEEEEENS1_ILi2EEEEEENS0_IJNS0_IJS3_NS1_ILi0EEEEEEiEEEEEC2ERKS6_RKS9_) ;  /* 0xfffdd8e000007944 */ /* 0x022fea0003c3ffff */
[----:B-1----:R1:W5:Y:S01]  /*2c3d0*/  LDL R3, [R1+0x758] ;  /* 0x0007580001037983 */ /* 0x0023620000100800 */
[----:B------:R-:W-:Y:S02]  /*2c3e0*/  MOV R69, R25 ;  /* 0x0000001900457202 */ /* 0x000fe40000000f00 */
[----:B------:R-:W-:Y:S02]  /*2c3f0*/  MOV R6, 0x2c410 ;  /* 0x0002c41000067802 */ /* 0x000fe40000000f00 */
[----:B-1---5:R-:W-:Y:S05]  /*2c400*/  CALL.REL.NOINC `($_ZN7cutlass13device_kernelIN5flash19enable_sm80_to_sm89INS1_16FlashAttnBwdSm80INS1_25CollectiveMainloopBwdSm80ILi2ELi2EN4cute5tupleIJNS5_1CILi128EEES8_NS7_ILi64EEEEEENS_10bfloat16_tEfNS_4arch4Sm80ELb0ELb0ELb1ELb0ELb0ELb0ELb0ELb0ELi2ELi4ELi4ELi4ELb0EEENS1_24CollectiveEpilogueBwdGQAISA_fSD_Li256ELb0ELb0EEENS1_19SingleTileSchedulerILb0ELb0ELb0ELi128EEEEEEEEEvNT_6ParamsE$_ZN4cute3eso3ESOILb0ELb1EJNS_6LayoutINS_5tupleIJNS3_IJNS_1CILi8EEENS4_ILi1EEEEEENS4_ILi2EEEEEENS3_IJNS3_IJS6_NS4_ILi0EEEEEEiEEEEESA_EEC2ERKSD_RKSA_) ;  /* 0xfffda23000007944 */ /* 0x022fea0003c3ffff */
[----:B------:R2:W5:Y:S01]  /*2c410*/  LDL R7, [R1+0x758] ;  /* 0x0007580001077983 */ /* 0x0005620000100800 */
[----:B-1----:R-:W-:Y:S01]  /*2c420*/  IMAD.MOV.U32 R2, RZ, RZ, R4 ;  /* 0x000000ffff027224 */ /* 0x002fe200078e0004 */
[----:B------:R-:W-:Y:S01]  /*2c430*/  MOV R3, R5 ;  /* 0x0000000500037202 */ /* 0x000fe20000000f00 */
[----:B------:R-:W-:Y:S01]  /*2c440*/  IMAD.MOV.U32 R9, RZ, RZ, R25 ;  /* 0x000000ffff097224 */ /* 0x000fe200078e0019 */
[----:B------:R-:W-:-:S02]  /*2c450*/  MOV R8, 0x2c470 ;  /* 0x0002c47000087802 */ /* 0x000fc40000000f00 */
        /* <DEDUP_REMOVED lines=11> */
[----:B-1----:R-:W-:-:S02]  /*2c510*/  MOV R3, RZ ;  /* 0x000000ff00037202 */ /* 0x002fc40000000f00 */
[----:B------:R-:W-:Y:S02]  /*2c520*/  MOV R10, 0x2c540 ;  /* 0x0002c540000a7802 */ /* 0x000fe40000000f00 */
[----:B--2--5:R-:W-:Y:S05]  /*2c530*/  CALL.REL.NOINC `($_ZN7cutlass13device_kernelIN5flash19enable_sm80_to_sm89INS1_16FlashAttnBwdSm80INS1_25CollectiveMainloopBwdSm80ILi2ELi2EN4cute5tupleIJNS5_1CILi128EEES8_NS7_ILi64EEEEEENS_10bfloat16_tEfNS_4arch4Sm80ELb0ELb0ELb1ELb0ELb0ELb0ELb0ELb0ELi2ELi4ELi4ELi4ELb0EEENS1_24CollectiveEpilogueBwdGQAISA_fSD_Li256ELb0ELb0EEENS1_19SingleTileSchedulerILb0ELb0ELb0ELi128EEEEEEEEEvNT_6ParamsE$_ZN4cute3eso3ESOILb1ELb0EJNS_10UnderscoreEiEEC2ERKS2_RKi) ;  /* 0xfffda3f000007944 */ /* 0x024fea0003c3ffff */
[----:B-1----:R-:W2:Y:S01]  /*2c540*/  LDL R3, [R1+0x758] ;  /* 0x0007580001037983 */ /* 0x002ea20000100800 */
[----:B------:R-:W-:Y:S02]  /*2c550*/  MOV R2, R25 ;  /* 0x0000001900027202 */ /* 0x000fe40000000f00 */
[----:B------:R-:W-:Y:S01]  /*2c560*/  MOV R6, 0x2c590 ;  /* 0x0002c59000067802 */ /* 0x000fe20000000f00 */
[----:B--2---:R-:W-:Y:S02]  /*2c570*/  IMAD R3, R14, R3, RZ ;  /* 0x000000030e037224 */ /* 0x004fe400078e02ff */
        /* <DEDUP_REMOVED lines=10> */
[----:B-1----:R1:W5:Y:S01]  /*2c620*/  LDL.64 R6, [R1+0x758] ;  /* 0x0007580001067983 */ /* 0x0023620000100a00 */
[----:B------:R-:W-:Y:S01]  /*2c630*/  IMAD.MOV.U32 R2, RZ, RZ, R25 ;  /* 0x000000ffff027224 */ /* 0x000fe200078e0019 */
[----:B------:R-:W-:-:S02]  /*2c640*/  MOV R3, RZ ;  /* 0x000000ff00037202 */ /* 0x000fc40000000f00 */
[----:B------:R-:W-:Y:S02]  /*2c650*/  MOV R10, 0x2c670 ;  /* 0x0002c670000a7802 */ /* 0x000fe40000000f00 */
[----:B-1---5:R-:W-:Y:S05]  /*2c660*/  CALL.REL.NOINC `($_ZN7cutlass13device_kernelIN5flash19enable_sm80_to_sm89INS1_16FlashAttnBwdSm80INS1_25CollectiveMainloopBwdSm80ILi2ELi2EN4cute5tupleIJNS5_1CILi128EEES8_NS7_ILi64EEEEEENS_10bfloat16_tEfNS_4arch4Sm80ELb0ELb0ELb1ELb0ELb0ELb0ELb0ELb0ELi2ELi4ELi4ELi4ELb0EEENS1_24CollectiveEpilogueBwdGQAISA_fSD_Li256ELb0ELb0EEENS1_19SingleTileSchedulerILb0ELb0ELb0ELi128EEEEEEEEEvNT_6ParamsE$_ZN4cute3eso3ESOILb1ELb0EJNS_10UnderscoreEiEEC2ERKS2_RKi) ;  /* 0xfffda2c000007944 */ /* 0x022fea0003c3ffff */
[----:B-1----:R-:W2:Y:S01]  /*2c670*/  LDL R3, [R1+0x758] ;  /* 0x0007580001037983 */ /* 0x002ea20000100800 */
[----:B------:R-:W-:Y:S01]  /*2c680*/  IMAD.MOV.U32 R69, RZ, RZ, R25 ;  /* 0x000000ffff457224 */ /* 0x000fe200078e0019 */
[----:B------:R-:W-:Y:S02]  /*2c690*/  MOV R4, 0x2c6c0 ;  /* 0x0002c6c000047802 */ /* 0x000fe40000000f00 */
[----:B--2---:R-:W-:Y:S02]  /*2c6a0*/  SHF.L.U32 R3, R3, 0x6, RZ ;  /* 0x0000000603037819 */ /* 0x004fe400000006ff */
[----:B------:R-:W-:Y:S05]  /*2c6b0*/  CALL.REL.NOINC `($_ZN7cutlass13device_kernelIN5flash19enable_sm80_to_sm89INS1_16FlashAttnBwdSm80INS1_25CollectiveMainloopBwdSm80ILi2ELi2EN4cute5tupleIJNS5_1CILi128EEES8_NS7_ILi64EEEEEENS_10bfloat16_tEfNS_4arch4Sm80ELb0ELb0ELb1ELb0ELb0ELb0ELb0ELb0ELi2ELi4ELi4ELi4ELb0EEENS1_24CollectiveEpilogueBwdGQAISA_fSD_Li256ELb0ELb0EEENS1_19SingleTileSchedulerILb0ELb0ELb0ELi128EEEEEEEEEvNT_6ParamsE$_ZN4cute3eso3ESOILb1ELb0EJNS_6LayoutINS_5tupleIJNS3_IJNS3_IJNS_1CILi4EEENS4_ILi2EEEEEENS4_ILi1EEEEEEEEENS3_IJNS3_IJNS3_IJS8_NS4_ILi32EEEEEENS4_ILi0EEEEEEEEEEEiEEC2ERKSG_RKi) ;  /* 0xfffdbb3000007944 */ /* 0x000fea0003c3ffff */
[----:B-1----:R-:W2:Y:S01]  /*2c6c0*/  LDL R3, [R1+0x758] ;  /* 0x0007580001037983 */ /* 0x002ea20000100800 */
[----:B------:R-:W-:Y:S02]  /*2c6d0*/  MOV R69, R25 ;  /* 0x0000001900457202 */ /* 0x000fe40000000f00 */
[----:B------:R-:W-:Y:S01]  /*2c6e0*/  MOV R4, 0x2c720 ;  /* 0x0002c72000047802 */ /* 0x000fe20000000f00 */
[----:B--2---:R-:W-:-:S05]  /*2c6f0*/  IMAD.WIDE R2, R3, 0x2, R12 ;  /* 0x0000000203027825 */ /* 0x004fca00078e020c */
[----:B------:R-:W-:Y:S02]  /*2c700*/  MOV R8, R2 ;  /* 0x0000000200087202 */ /* 0x000fe40000000f00 */
[----:B------:R-:W-:Y:S05]  /*2c710*/  CALL.REL.NOINC `($_ZN7cutlass13device_kernelIN5flash19enable_sm80_to_sm89INS1_16FlashAttnBwdSm80INS1_25CollectiveMainloopBwdSm80ILi2ELi2EN4cute5tupleIJNS5_1CILi128EEES8_NS7_ILi64EEEEEENS_10bfloat16_tEfNS_4arch4Sm80ELb0ELb0ELb1ELb0ELb0ELb0ELb0ELb0ELi2ELi4ELi4ELi4ELb0EEENS1_24CollectiveEpilogueBwdGQAISA_fSD_Li256ELb0ELb0EEENS1_19SingleTileSchedulerILb0ELb0ELb0ELi128EEEEEEEEEvNT_6ParamsE$_ZN4cute3eso3ESOILb1ELb0EJNS_6LayoutINS_5tupleIJNS3_IJNS3_IJNS_1CILi4EEENS4_ILi2EEEEEENS4_ILi1EEEEEEEEENS3_IJNS3_IJNS3_IJS8_NS4_ILi32EEEEEENS4_ILi0EEEEEEEEEEENS_10ViewEngineIPN7cutlass10bfloat16_tEEEEEC2ERKSG_RKSL_) ;  /* 0xfffdba8000007944 */ /* 0x000fea0003c3ffff */
        /* <DEDUP_REMOVED lines=17> */
[----:B--2--5:R-:W-:Y:S05]  /*2c830*/  CALL.REL.NOINC `($_ZN7cutlass13device_kernelIN5flash19enable_sm80_to_sm89INS1_16FlashAttnBwdSm80INS1_25CollectiveMainloopBwdSm80ILi2ELi2EN4cute5tupleIJNS5_1CILi128EEES8_NS7_ILi64EEEEEENS_10bfloat16_tEfNS_4arch4Sm80ELb0ELb0ELb1ELb0ELb0ELb0ELb0ELb0ELi2ELi4ELi4ELi4ELb0EEENS1_24CollectiveEpilogueBwdGQAISA_fSD_Li256ELb0ELb0EEENS1_19SingleTileSchedulerILb0ELb0ELb0ELi128EEEEEEEEEvNT_6ParamsE$_ZN4cute3eso3ESOILb1ELb0EJNS_6LayoutINS_5tupleIJNS3_IJNS3_IJNS_1CILi2EEES5_EEENS4_ILi1EEEEEEEEENS3_IJNS3_IJNS3_IJS7_NS4_ILi16EEEEEENS4_ILi0EEEEEEEEEEENS_10ViewEngineIPjEEEEC2ERKSF_RKSI_) ;  /* 0xfffdb92000007944 */ /* 0x024fea0003c3ffff */
        /* <DEDUP_REMOVED lines=15> */
[----:B------:R-:W-:-:S02]  /*2c930*/  MOV R2, R25 ;  /* 0x0000001900027202 */ /* 0x000fc40000000f00 */
        /* <DEDUP_REMOVED lines=12> */
[----:B-1----:R1:W5:Y:S01]  /*2ca00*/  LDL.64 R6, [R1+0x758] ;  /* 0x0007580001067983 */ /* 0x0023620000100a00 */
[----:B------:R-:W-:Y:S01]  /*2ca10*/  IMAD.MOV.U32 R2, RZ, RZ, R25 ;  /* 0x000000ffff027224 */ /* 0x000fe200078e0019 */
[----:B------:R-:W-:-:S02]  /*2ca20*/  MOV R3, 0x1 ;  /* 0x0000000100037802 */ /* 0x000fc40000000f00 */
        /* <DEDUP_REMOVED lines=46> */
[----:B------:R-:W-:-:S02]  /*2cd10*/  MOV R4, 0x2cd40 ;  /* 0x0002cd4000047802 */ /* 0x000fc40000000f00 */
[----:B--2---:R-:W-:Y:S02]  /*2cd20*/  SHF.L.U32 R3, R3, 0xa, RZ ;  /* 0x0000000a03037819 */ /* 0x004fe400000006ff */
[----:B------:R-:W-:Y:S05]  /*2cd30*/  CALL.REL.NOINC `($_ZN7cutlass13device_kernelIN5flash19enable_sm80_to_sm89INS1_16FlashAttnBwdSm80INS1_25CollectiveMainloopBwdSm80ILi2ELi2EN4cute5tupleIJNS5_1CILi128EEES8_NS7_ILi64EEEEEENS_10bfloat16_tEfNS_4arch4Sm80ELb0ELb0ELb1ELb0ELb0ELb0ELb0ELb0ELi2ELi4ELi4ELi4ELb0EEENS1_24CollectiveEpilogueBwdGQAISA_fSD_Li256ELb0ELb0EEENS1_19SingleTileSchedulerILb0ELb0ELb0ELi128EEEEEEEEEvNT_6ParamsE$_ZN4cute3eso3ESOILb1ELb0EJNS_6LayoutINS_5tupleIJNS3_IJNS_1CILi8EEENS4_ILi1EEEEEENS4_ILi2EEEEEENS3_IJNS3_IJS6_NS4_ILi0EEEEEENS4_ILi8192EEEEEEEEiEEC2ERKSE_RKi) ;  /* 0xfffdc80000007944 */ /* 0x000fea0003c3ffff */
[----:B------:R-:W-:Y:S01]  /*2cd40*/  ULDC.64 UR4, c[0x0][0x118] ;  /* 0x0000460000047ab9 */ /* 0x000fe20000000a00 */
[----:B-1----:R-:W2:Y:S04]  /*2cd50*/  LDL R2, [R1+0x758] ;  /* 0x0007580001027983 */ /* 0x002ea80000100800 */
[----:B------:R-:W2:Y:S01]  /*2cd60*/  LD.E.64 R4, [R56.64] ;  /* 0x0000000438047980 */ /* 0x000ea2000c101b00 */
[----:B------:R-:W-:Y:S02]  /*2cd70*/  MOV R9, R25 ;  /* 0x0000001900097202 */ /* 0x000fe40000000f00 */
[----:B------:R-:W-:Y:S01]  /*2cd80*/  MOV R8, 0x2cdb0 ;  /* 0x0002cdb000087802 */ /* 0x000fe20000000f00 */
[----:B--2---:R-:W-:-:S04]  /*2cd90*/  IMAD.WIDE R2, R2, 0x2, R4 ;  /* 0x0000000202027825 */ /* 0x004fc800078e0204 */
[----:B------:R-:W-:Y:S05]  /*2cda0*/  CALL.REL.NOINC `($_ZN7cutlass13device_kernelIN5flash19enable_sm80_to_sm89INS1_16FlashAttnBwdSm80INS1_25CollectiveMainloopBwdSm80ILi2ELi2EN4cute5tupleIJNS5_1CILi128EEES8_NS7_ILi64EEEEEENS_10bfloat16_tEfNS_4arch4Sm80ELb0ELb0ELb1ELb0ELb0ELb0ELb0ELb0ELi2ELi4ELi4ELi4ELb0EEENS1_24CollectiveEpilogueBwdGQAISA_fSD_Li256ELb0ELb0EEENS1_19SingleTileSchedulerILb0ELb0ELb0ELi128EEEEEEEEEvNT_6ParamsE$_ZN4cute8smem_ptrIPN7cutlass10bfloat16_tEECI1NS_12iter_adaptorIS3_S4_EEES3_) ;  /* 0xfffdd62000007944 */ /* 0x000fea0003c3ffff */
[----:B-1----:R1:W5:Y:S01]  /*2cdb0*/  LDL.64 R2, [R1+0x758] ;  /* 0x0007580001027983 */ /* 0x0023620000100a00 */
[----:B------:R-:W-:-:S03]  /*2cdc0*/  MOV R6, 0x2cde0 ;  /* 0x0002cde000067802 */ /* 0x000fc60000000f00 */
[----:B-1---5:R-:W-:Y:S05]  /*2cdd0*/  CALL.REL.NOINC `($_ZN7cutlass13device_kernelIN5flash19enable_sm80_to_sm89INS1_16FlashAttnBwdSm80INS1_25CollectiveMainloopBwdSm80ILi2ELi2EN4cute5tupleIJNS5_1CILi128EEES8_NS7_ILi64EEEEEENS_10bfloat16_tEfNS_4arch4Sm80ELb0ELb0ELb1ELb0ELb0ELb0ELb0ELb0ELi2ELi4ELi4ELi4ELb0EEENS1_24CollectiveEpilogueBwdGQAISA_fSD_Li256ELb0ELb0EEENS1_19SingleTileSchedulerILb0ELb0ELb0ELi128EEEEEEEEEvNT_6ParamsE$_ZN4cute3eso3ESOILb1ELb0EJNS_6LayoutINS_5tupleIJNS3_IJNS_1CILi8EEENS4_ILi1EEEEEENS4_ILi2EEEEEENS3_IJNS3_IJS6_NS4_ILi0EEEEEENS4_ILi8192EEEEEEEENS_10ViewEngineINS_8smem_ptrIPN7cutlass10bfloat16_tEEEEEEEC2ERKSE_RKSL_) ;  /* 0xfffdc72000007944 */ /* 0x022fea0003c3ffff */
        /* <DEDUP_REMOVED lines=8> */
[----:B------:R-:W-:Y:S05]  /*2ce60*/  CALL.REL.NOINC `($_ZN7cutlass13device_kernelIN5flash19enable_sm80_to_sm89INS1_16FlashAttnBwdSm80INS1_25CollectiveMainloopBwdSm80ILi2ELi2EN4cute5tupleIJNS5_1CILi128EEES8_NS7_ILi64EEEEEENS_10bfloat16_tEfNS_4arch4Sm80ELb0ELb0ELb1ELb0ELb0ELb0ELb0ELb0ELi2ELi4ELi4ELi4ELb0EEENS1_24CollectiveEpilogueBwdGQAISA_fSD_Li256ELb0ELb0EEENS1_19SingleTileSchedulerILb0ELb0ELb0ELi128EEEEEEEEEvNT_6ParamsE$_ZN4cute3eso3ESOILb1ELb0EJNS_6LayoutINS_5tupleIJNS3_IJNS_1CILi8EEENS4_ILi1EEEEEENS4_ILi2EEEEEENS3_IJNS3_IJS6_NS4_ILi0EEEEEENS4_ILi64EEEEEEEEiEEC2ERKSE_RKi) ;  /* 0xfffdc65000007944 */ /* 0x000fea0003c3ffff */
[----:B-1----:R-:W2:Y:S01]  /*2ce70*/  LDL R3, [R1+0x758] ;  /* 0x0007580001037983 */ /* 0x002ea20000100800 */
[----:B------:R-:W-:Y:S01]  /*2ce80*/  MOV R6, 0x2cec0 ;  /* 0x0002cec000067802 */ /* 0x000fe20000000f00 */
[----:B--2---:R-:W-:-:S05]  /*2ce90*/  IMAD.WIDE R2, R3, 0x2, R54 ;  /* 0x0000000203027825 */ /* 0x004fca00078e0236 */
[----:B------:R-:W-:Y:S02]  /*2cea0*/  MOV R8, R2 ;  /* 0x0000000200087202 */ /* 0x000fe40000000f00 */
[----:B------:R-:W-:Y:S05]  /*2ceb0*/  CALL.REL.NOINC `($_ZN7cutlass13device_kernelIN5flash19enable_sm80_to_sm89INS1_16FlashAttnBwdSm80INS1_25CollectiveMainloopBwdSm80ILi2ELi2EN4cute5tupleIJNS5_1CILi128EEES8_NS7_ILi64EEEEEENS_10bfloat16_tEfNS_4arch4Sm80ELb0ELb0ELb1ELb0ELb0ELb0ELb0ELb0ELi2ELi4ELi4ELi4ELb0EEENS1_24CollectiveEpilogueBwdGQAISA_fSD_Li256ELb0ELb0EEENS1_19SingleTileSchedulerILb0ELb0ELb0ELi128EEEEEEEEEvNT_6ParamsE$_ZN4cute3eso3ESOILb1ELb0EJNS_6LayoutINS_5tupleIJNS3_IJNS_1CILi8EEENS4_ILi1EEEEEENS4_ILi2EEEEEENS3_IJNS3_IJS6_NS4_ILi0EEEEEENS4_ILi64EEEEEEEENS_10ViewEngineIPN7cutlass10bfloat16_tEEEEEC2ERKSE_RKSJ_) ;  /* 0xfffdc5b000007944 */ /* 0x000fea0003c3ffff */
[----:B-1----:R1:W5:Y:S01]  /*2cec0*/  LDL.64 R2, [R1+0x758] ;  /* 0x0007580001027983 */ /* 0x0023620000100a00 */
[----:B------:R-:W-:Y:S02]  /*2ced0*/  MOV R7, R5 ;  /* 0x0000000500077202 */ /* 0x000fe40000000f00 */
[----:B------:R-:W-:Y:S02]  /*2cee0*/  MOV R6, 0x2cf00 ;  /* 0x0002cf0000067802 */ /* 0x000fe40000000f00 */
[----:B-1---5:R-:W-:Y:S05]  /*2cef0*/  CALL.REL.NOINC `($_ZN7cutlass13device_kernelIN5flash19enable_sm80_to_sm89INS1_16FlashAttnBwdSm80INS1_25CollectiveMainloopBwdSm80ILi2ELi2EN4cute5tupleIJNS5_1CILi128EEES8_NS7_ILi64EEEEEENS_10bfloat16_tEfNS_4arch4Sm80ELb0ELb0ELb1ELb0ELb0ELb0ELb0ELb0ELi2ELi4ELi4ELi4ELb0EEENS1_24CollectiveEpilogueBwdGQAISA_fSD_Li256ELb0ELb0EEENS1_19SingleTileSchedulerILb0ELb0ELb0ELi128EEEEEEEEEvNT_6ParamsE$_ZN4cute3eso3ESOILb1ELb0EJNS_6LayoutINS_5tupleIJNS3_IJNS_1CILi8EEENS4_ILi1EEEEEENS3_IJNS4_ILi2EEEEEEEEENS3_IJNS3_IJS6_NS4_ILi0EEEEEENS3_IJNS4_ILi8192EEEEEEEEEEENS_10ViewEngineINS_8smem_ptrIPN7cutlass10bfloat16_tEEEEEEEC2ERKSG_RKSN_) ;  /* 0xfffdc37000007944 */ /* 0x022fea0003c3ffff */
[----:B-1----:R1:W5:Y:S01]  /*2cf00*/  LDL.64 R4, [R1+0x758] ;  /* 0x0007580001047983 */ /* 0x0023620000100a00 */
[----:B------:R-:W-:Y:S02]  /*2cf10*/  MOV R8, R2 ;  /* 0x0000000200087202 */ /* 0x000fe40000000f00 */
[----:B------:R-:W-:Y:S02]  /*2cf20*/  MOV R6, 0x2cf40 ;  /* 0x0002cf4000067802 */ /* 0x000fe40000000f00 */
[----:B-1---5:R-:W-:Y:S05]  /*2cf30*/  CALL.REL.NOINC `($_ZN7cutlass13device_kernelIN5flash19enable_sm80_to_sm89INS1_16FlashAttnBwdSm80INS1_25CollectiveMainloopBwdSm80ILi2ELi2EN4cute5tupleIJNS5_1CILi128EEES8_NS7_ILi64EEEEEENS_10bfloat16_tEfNS_4arch4Sm80ELb0ELb0ELb1ELb0ELb0ELb0ELb0ELb0ELi2ELi4ELi4ELi4ELb0EEENS1_24CollectiveEpilogueBwdGQAISA_fSD_Li256ELb0ELb0EEENS1_19SingleTileSchedulerILb0ELb0ELb0ELi128EEEEEEEEEvNT_6ParamsE$_ZN4cute3eso3ESOILb1ELb0EJNS_6LayoutINS_5tupleIJNS3_IJNS_1CILi8EEENS4_ILi1EEEEEENS3_IJNS4_ILi2EEEEEEEEENS3_IJNS3_IJS6_NS4_ILi0EEEEEENS3_IJNS4_ILi64EEEEEEEEEEENS_10ViewEngineIPN7cutlass10bfloat16_tEEEEEC2ERKSG_RKSL_) ;  /* 0xfffdc2e000007944 */ /* 0x022fea0003c3ffff */
[----:B-1----:R1:W5:Y:S01]  /*2cf40*/  LDL.64 R2, [R1+0x758] ;  /* 0x0007580001027983 */ /* 0x0023620000100a00 */
[----:B------:R-:W-:-:S03]  /*2cf50*/  MOV R8, 0x2cf70 ;  /* 0x0002cf7000087802 */ /* 0x000fc60000000f00 */
[----:B-1---5:R-:W-:Y:S05]  /*2cf60*/  CALL.REL.NOINC `($_ZN7cutlass13device_kernelIN5flash19enable_sm80_to_sm89INS1_16FlashAttnBwdSm80INS1_25CollectiveMainloopBwdSm80ILi2ELi2EN4cute5tupleIJNS5_1CILi128EEES8_NS7_ILi64EEEEEENS_10bfloat16_tEfNS_4arch4Sm80ELb0ELb0ELb1ELb0ELb0ELb0ELb0ELb0ELi2ELi4ELi4ELi4ELb0EEENS1_24CollectiveEpilogueBwdGQAISA_fSD_Li256ELb0ELb0EEENS1_19SingleTileSchedulerILb0ELb0ELb0ELi128EEEEEEEEEvNT_6ParamsE$_ZN4cute3eso3ESOILb1ELb0EJNS_6LayoutINS_5tupleIJNS3_IJNS3_IJNS_1CILi8EEENS4_ILi1EEEEEES6_EEENS3_IJNS3_IJS6_S6_EEENS4_ILi2EEEEEEEEENS3_IJNS3_IJNS3_IJS6_NS4_ILi0EEEEEESD_EEENS3_IJNS3_IJSD_SD_EEENS4_ILi64EEEEEEEEEEENS_10ViewEngineIPN7cutlass10bfloat16_tEEEEEC2ERKSK_RKSP_) ;  /* 0xfffdb49000007944 */ /* 0x022fea0003c3ffff */
[----:B-1----:R1:W5:Y:S01]  /*2cf70*/  LDL.64 R2, [R1+0x758] ;  /* 0x0007580001027983 */ /* 0x0023620000100a00 */
[----:B------:R-:W-:Y:S02]  /*2cf80*/  MOV R7, R5 ;  /* 0x0000000500077202 */ /* 0x000fe40000000f00 */
[----:B------:R-:W-:-:S02]  /*2cf90*/  MOV R6, 0x2cfb0 ;  /* 0x0002cfb000067802 */ /* 0x000fc40000000f00 */
[----:B-1---5:R-:W-:Y:S05]  /*2cfa0*/  CALL.REL.NOINC `($_ZN7cutlass13device_kernelIN5flash19enable_sm80_to_sm89INS1_16FlashAttnBwdSm80INS1_25CollectiveMainloopBwdSm80ILi2ELi2EN4cute5tupleIJNS5_1CILi128EEES8_NS7_ILi64EEEEEENS_10bfloat16_tEfNS_4arch4Sm80ELb0ELb0ELb1ELb0ELb0ELb0ELb0ELb0ELi2ELi4ELi4ELi4ELb0EEENS1_24CollectiveEpilogueBwdGQAISA_fSD_Li256ELb0ELb0EEENS1_19SingleTileSchedulerILb0ELb0ELb0ELi128EEEEEEEEEvNT_6ParamsE$_ZN4cute3eso3ESOILb1ELb0EJNS_6LayoutINS_5tupleIJNS3_IJNS3_IJNS_1CILi8EEENS4_ILi1EEEEEES6_EEENS3_IJNS3_IJS6_S6_EEENS4_ILi2EEEEEEEEENS3_IJNS3_IJNS3_IJS6_NS4_ILi0EEEEEESD_EEENS3_IJNS3_IJSD_SD_EEENS4_ILi8192EEEEEEEEEEENS_10ViewEngineINS_8smem_ptrIPN7cutlass10bfloat16_tEEEEEEEC2ERKSK_RKSR_) ;  /* 0xfffdb49000007944 */ /* 0x022fea0003c3ffff */
[----:B-1----:R1:W5:Y:S01]  /*2cfb0*/  LDL.64 R4, [R1+0x758] ;  /* 0x0007580001047983 */ /* 0x0023620000100a00 */
[----:B------:R-:W-:-:S02]  /*2cfc0*/  MOV R8, R2 ;  /* 0x0000000200087202 */ /* 0x000fc40000000f00 */
        /* <DEDUP_REMOVED lines=140> */
[----:B------:R2:W5:Y:S01]  /*2d890*/  LDL R5, [R1+0x758] ;  /* 0x0007580001057983 */ /* 0x0005620000100800 */
[----:B-1----:R-:W-:-:S02]  /*2d8a0*/  MOV R3, R46 ;  /* 0x0000002e00037202 */ /* 0x002fc40000000f00 */
[----:B------:R-:W-:Y:S02]  /*2d8b0*/  MOV R4, 0x2d8d0 ;  /* 0x0002d8d000047802 */ /* 0x000fe40000000f00 */
[----:B--2--5:R-:W-:Y:S05]  /*2d8c0*/  CALL.REL.NOINC `($_ZN7cutlass13device_kernelIN5flash19enable_sm80_to_sm89INS1_16FlashAttnBwdSm80INS1_25CollectiveMainloopBwdSm80ILi2ELi2EN4cute5tupleIJNS5_1CILi128EEES8_NS7_ILi64EEEEEENS_10bfloat16_tEfNS_4arch4Sm80ELb0ELb0ELb1ELb0ELb0ELb0ELb0ELb0ELi2ELi4ELi4ELi4ELb0EEENS1_24CollectiveEpilogueBwdGQAISA_fSD_Li256ELb0ELb0EEENS1_19SingleTileSchedulerILb0ELb0ELb0ELi128EEEEEEEEEvNT_6ParamsE$_ZZN4cute5sliceINS_5tupleIJNS_10UnderscoreES2_iEEENS1_IJNS1_IJNS_1CILi1EEENS4_ILi0EEEEEEiNS4_ILi1024EEEEEEEEDaRKT_RKT0_ENKUlRKT_RKT0_E_clIS2_iEEDaSI_SL_) ;  /* 0xfffde47000007944 */ /* 0x024fea0003c3ffff */
[----:B------:R-:W-:Y:S02]  /*2d8d0*/  MOV R4, 0x2d8f0 ;  /* 0x0002d8f000047802 */ /* 0x000fe40000000f00 */
[----:B-1---5:R-:W-:Y:S05]  /*2d8e0*/  CALL.REL.NOINC `($_ZN7cutlass13device_kernelIN5flash19enable_sm80_to_sm89INS1_16FlashAttnBwdSm80INS1_25CollectiveMainloopBwdSm80ILi2ELi2EN4cute5tupleIJNS5_1CILi128EEES8_NS7_ILi64EEEEEENS_10bfloat16_tEfNS_4arch4Sm80ELb0ELb0ELb1ELb0ELb0ELb0ELb0ELb0ELi2ELi4ELi4ELi4ELb0EEENS1_24CollectiveEpilogueBwdGQAISA_fSD_Li256ELb0ELb0EEENS1_19SingleTileSchedulerILb0ELb0ELb0ELi128EEEEEEEEEvNT_6ParamsE$_ZZN4cute12filter_tupleINS_5tupleIJNS_10UnderscoreES2_iEEENS1_IJNS1_IJNS_1CILi1EEENS4_ILi0EEEEEEiNS4_ILi1024EEEEEEZNS_5sliceIS3_S9_EEDaRKT_RKT0_EUlRKT_RKT0_E_EEDaSD_SG_OT1_ENKUlDpSJ_E_clIJNS1_IJS7_EEENS1_IJiEEENS1_IJEEEEEEDaSQ_) ;  /* 0xfffdd11000007944 */ /* 0x022fea0003c3ffff */
[----:B------:R-:W-:Y:S02]  /*2d8f0*/  MOV R69, R25 ;  /* 0x0000001900457202 */ /* 0x000fe40000000f00 */
[----:B------:R-:W-:Y:S02]  /*2d900*/  MOV R6, 0x2d920 ;  /* 0x0002d92000067802 */ /* 0x000fe40000000f00 */
[----:B-1---5:R-:W-:Y:S05]  /*2d910*/  CALL.REL.NOINC `($_ZN7cutlass13device_kernelIN5flash19enable_sm80_to_sm89INS1_16FlashAttnBwdSm80INS1_25CollectiveMainloopBwdSm80ILi2ELi2EN4cute5tupleIJNS5_1CILi128EEES8_NS7_ILi64EEEEEENS_10bfloat16_tEfNS_4arch4Sm80ELb0ELb0ELb1ELb0ELb0ELb0ELb0ELb0ELi2ELi4ELi4ELi4ELb0EEENS1_24CollectiveEpilogueBwdGQAISA_fSD_Li256ELb0ELb0EEENS1_19SingleTileSchedulerILb0ELb0ELb0ELi128EEEEEEEEEvNT_6ParamsE$_ZN4cute5tupleIJNS0_IJNS0_IJNS_1CILi8EEENS1_ILi1EEEEEENS1_ILi2EEEEEENS0_IJNS0_IJS3_NS1_ILi0EEEEEEiEEEEEC2ERKS6_RKS9_) ;  /* 0xfffdc39000007944 */ /* 0x022fea0003c3ffff */
[----:B------:R2:W5:Y:S01]  /*2d920*/  LDL R6, [R1+0x758] ;  /* 0x0007580001067983 */ /* 0x0005620000100800 */
[----:B-1----:R-:W-:Y:S01]  /*2d930*/  IMAD.SHL.U32 R2, R5, 0x400, RZ ;  /* 0x0000040005027824 */ /* 0x002fe200078e00ff */
[----:B------:R-:W-:Y:S01]  /*2d940*/  MOV R60, R25 ;  /* 0x00000019003c7202 */ /* 0x000fe20000000f00 */
[----:B------:R-:W-:Y:S01]  /*2d950*/  IMAD.MOV.U32 R63, RZ, RZ, R24 ;  /* 0x000000ffff3f7224 */ /* 0x000fe200078e0018 */
[----:B------:R-:W-:Y:S02]  /*2d960*/  MOV R4, 0x2d990 ;  /* 0x0002d99000047802 */ /* 0x000fe40000000f00 */
[----:B------:R2:W-:Y:S04]  /*2d970*/  STL [R1+0x770], R2 ;  /* 0x0007700201007387 */ /* 0x0005e80000100800 */
[----:B--2--5:R-:W-:Y:S05]  /*2d980*/  CALL.REL.NOINC `($_ZN7cutlass13device_kernelIN5flash19enable_sm80_to_sm89INS1_16FlashAttnBwdSm80INS1_25CollectiveMainloopBwdSm80ILi2ELi2EN4cute5tupleIJNS5_1CILi128EEES8_NS7_ILi64EEEEEENS_10bfloat16_tEfNS_4arch4Sm80ELb0ELb0ELb1ELb0ELb0ELb0ELb0ELb0ELi2ELi4ELi4ELi4ELb0EEENS1_24CollectiveEpilogueBwdGQAISA_fSD_Li256ELb0ELb0EEENS1_19SingleTileSchedulerILb0ELb0ELb0ELi128EEEEEEEEEvNT_6ParamsE$_ZN4cute3eso3ESOILb0ELb0EJNS_6LayoutINS_5tupleIJNS3_IJNS_1CILi8EEENS4_ILi1EEEEEENS4_ILi2EEEEEENS3_IJNS3_IJS6_NS4_ILi0EEEEEEiEEEEEiEEC2ERKSD_RKi) ;  /* 0xfffd813000007944 */ /* 0x024fea0003c3ffff */
[----:B------:R-:W2:Y:S01]  /*2d990*/  LDL.64 R4, [R1+0x758] ;  /* 0x0007580001047983 */ /* 0x000ea20000100a00 */
[----:B------:R-:W-:Y:S02]  /*2d9a0*/  MOV R9, R25 ;  /* 0x0000001900097202 */ /* 0x000fe40000000f00 */
[----:B------:R-:W-:Y:S01]  /*2d9b0*/  MOV R8, 0x2d9e0 ;  /* 0x0002d9e000087802 */ /* 0x000fe20000000f00 */
[----:B-12---:R-:W-:-:S04]  /*2d9c0*/  IMAD.WIDE R2, R5, 0x2, R58 ;  /* 0x0000000205027825 */ /* 0x006fc800078e023a */
[----:B------:R-:W-:Y:S05]  /*2d9d0*/  CALL.REL.NOINC `($_ZN7cutlass13device_kernelIN5flash19enable_sm80_to_sm89INS1_16FlashAttnBwdSm80INS1_25CollectiveMainloopBwdSm80ILi2ELi2EN4cute5tupleIJNS5_1CILi128EEES8_NS7_ILi64EEEEEENS_10bfloat16_tEfNS_4arch4Sm80ELb0ELb0ELb1ELb0ELb0ELb0ELb0ELb0ELi2ELi4ELi4ELi4ELb0EEENS1_24CollectiveEpilogueBwdGQAISA_fSD_Li256ELb0ELb0EEENS1_19SingleTileSchedulerILb0ELb0ELb0ELi128EEEEEEEEEvNT_6ParamsE$_ZN4cute8smem_ptrIPN7cutlass10bfloat16_tEECI1NS_12iter_adaptorIS3_S4_EEES3_) ;  /* 0xfffdc9f000007944 */ /* 0x000fea0003c3ffff */
        /* <DEDUP_REMOVED lines=10> */
[----:B-1----:R-:W-:-:S02]  /*2da80*/  MOV R3, 0x1 ;  /* 0x0000000100037802 */ /* 0x002fc40000000f00 */
[----:B------:R-:W-:Y:S02]  /*2da90*/  MOV R8, 0x2dab0 ;  /* 0x0002dab000087802 */ /* 0x000fe40000000f00 */
[----:B--2--5:R-:W-:Y:S05]  /*2daa0*/  CALL.REL.NOINC `($_ZN7cutlass13device_kernelIN5flash19enable_sm80_to_sm89INS1_16FlashAttnBwdSm80INS1_25CollectiveMainloopBwdSm80ILi2ELi2EN4cute5tupleIJNS5_1CILi128EEES8_NS7_ILi64EEEEEENS_10bfloat16_tEfNS_4arch4Sm80ELb0ELb0ELb1ELb0ELb0ELb0ELb0ELb0ELi2ELi4ELi4ELi4ELb0EEENS1_24CollectiveEpilogueBwdGQAISA_fSD_Li256ELb0ELb0EEENS1_19SingleTileSchedulerILb0ELb0ELb0ELi128EEEEEEEEEvNT_6ParamsE$_ZN4cute3eso3ESOILb1ELb0EJNS_10UnderscoreES2_iEEC2ERKS2_S5_RKi) ;  /* 0xfffd8e4000007944 */ /* 0x024fea0003c3ffff */
[----:B-1----:R-:W2:Y:S01]  /*2dab0*/  LDL R3, [R1+0x758] ;  /* 0x0007580001037983 */ /* 0x002ea20000100800 */
[----:B------:R-:W-:Y:S01]  /*2dac0*/  IMAD.MOV.U32 R60, RZ, RZ, R25 ;  /* 0x000000ffff3c7224 */ /* 0x000fe200078e0019 */
[----:B------:R-:W-:Y:S02]  /*2dad0*/  MOV R4, 0x2db00 ;  /* 0x0002db0000047802 */ /* 0x000fe40000000f00 */
[----:B--2---:R-:W-:Y:S02]  /*2dae0*/  SHF.L.U32 R3, R3, 0x2, RZ ;  /* 0x0000000203037819 */ /* 0x004fe400000006ff */
[----:B------:R-:W-:Y:S05]  /*2daf0*/  CALL.REL.NOINC `($_ZN7cutlass13device_kernelIN5flash19enable_sm80_to_sm89INS1_16FlashAttnBwdSm80INS1_25CollectiveMainloopBwdSm80ILi2ELi2EN4cute5tupleIJNS5_1CILi128EEES8_NS7_ILi64EEEEEENS_10bfloat16_tEfNS_4arch4Sm80ELb0ELb0ELb1ELb0ELb0ELb0ELb0ELb0ELi2ELi4ELi4ELi4ELb0EEENS1_24CollectiveEpilogueBwdGQAISA_fSD_Li256ELb0ELb0EEENS1_19SingleTileSchedulerILb0ELb0ELb0ELi128EEEEEEEEEvNT_6ParamsE$_ZN4cute3eso3ESOILb1ELb0EJNS_6LayoutINS_5tupleIJNS3_IJNS3_IJNS_1CILi4EEENS4_ILi2EEEEEENS4_ILi1EEEEEES6_EEENS3_IJNS3_IJNS3_IJS8_NS4_ILi32EEEEEENS4_ILi0EEEEEENS4_ILi64EEEEEEEEiEEC2ERKSH_RKi) ;  /* 0xfffda7b000007944 */ /* 0x000fea0003c3ffff */
[----:B-1----:R-:W2:Y:S01]  /*2db00*/  LDL R3, [R1+0x758] ;  /* 0x0007580001037983 */ /* 0x002ea20000100800 */
[----:B------:R-:W-:Y:S02]  /*2db10*/  MOV R69, R25 ;  /* 0x0000001900457202 */ /* 0x000fe40000000f00 */
[----:B------:R-:W-:Y:S01]  /*2db20*/  MOV R6, 0x2db50 ;  /* 0x0002db5000067802 */ /* 0x000fe20000000f00 */
[----:B--2---:R-:W-:-:S04]  /*2db30*/  IMAD.WIDE R8, R3, 0x2, R52 ;  /* 0x0000000203087825 */ /* 0x004fc800078e0234 */
[----:B------:R-:W-:Y:S05]  /*2db40*/  CALL.REL.NOINC `($_ZN7cutlass13device_kernelIN5flash19enable_sm80_to_sm89INS1_16FlashAttnBwdSm80INS1_25CollectiveMainloopBwdSm80ILi2ELi2EN4cute5tupleIJNS5_1CILi128EEES8_NS7_ILi64EEEEEENS_10bfloat16_tEfNS_4arch4Sm80ELb0ELb0ELb1ELb0ELb0ELb0ELb0ELb0ELi2ELi4ELi4ELi4ELb0EEENS1_24CollectiveEpilogueBwdGQAISA_fSD_Li256ELb0ELb0EEENS1_19SingleTileSchedulerILb0ELb0ELb0ELi128EEEEEEEEEvNT_6ParamsE$_ZN4cute3eso3ESOILb1ELb0EJNS_6LayoutINS_5tupleIJNS3_IJNS3_IJNS_1CILi4EEENS4_ILi2EEEEEENS4_ILi1EEEEEES6_EEENS3_IJNS3_IJNS3_IJS8_NS4_ILi32EEEEEENS4_ILi0EEEEEENS4_ILi64EEEEEEEENS_10ViewEngineIPN7cutlass10bfloat16_tEEEEEC2ERKSH_RKSM_) ;  /* 0xfffda72000007944 */ /* 0x000fea0003c3ffff */
[----:B------:R2:W5:Y:S01]  /*2db50*/  LDL.64 R4, [R1+0x758] ;  /* 0x0007580001047983 */ /* 0x0005620000100a00 */
[----:B------:R-:W-:Y:S02]  /*2db60*/  MOV R3, R12 ;  /* 0x0000000c00037202 */ /* 0x000fe40000000f00 */
[----:B-1----:R-:W-:-:S02]  /*2db70*/  MOV R8, 0x2db90 ;  /* 0x0002db9000087802 */ /* 0x002fc40000000f00 */
[----:B--2--5:R-:W-:Y:S05]  /*2db80*/  CALL.REL.NOINC `($_ZN7cutlass13device_kernelIN5flash19enable_sm80_to_sm89INS1_16FlashAttnBwdSm80INS1_25CollectiveMainloopBwdSm80ILi2ELi2EN4cute5tupleIJNS5_1CILi128EEES8_NS7_ILi64EEEEEENS_10bfloat16_tEfNS_4arch4Sm80ELb0ELb0ELb1ELb0ELb0ELb0ELb0ELb0ELi2ELi4ELi4ELi4ELb0EEENS1_24CollectiveEpilogueBwdGQAISA_fSD_Li256ELb0ELb0EEENS1_19SingleTileSchedulerILb0ELb0ELb0ELi128EEEEEEEEEvNT_6ParamsE$_ZZN4cute4takeILi1ELi2ENS_5tupleIJNS1_IJNS_1CILi1EEENS2_ILi0EEEEEEiEEEEEDaRKT1_ENKUlDpRKT_E_clIJiEEEDaSD_) ;  /* 0xfffddd4000007944 */ /* 0x024fea0003c3ffff */
[----:B------:R-:W-:Y:S02]  /*2db90*/  MOV R69, R25 ;  /* 0x0000001900457202 */ /* 0x000fe40000000f00 */
[----:B------:R-:W-:-:S02]  /*2dba0*/  MOV R6, 0x2dbc0 ;  /* 0x0002dbc000067802 */ /* 0x000fc40000000f00 */
[----:B-1---5:R-:W-:Y:S05]  /*2dbb0*/  CALL.REL.NOINC `($_ZN7cutlass13device_kernelIN5flash19enable_sm80_to_sm89INS1_16FlashAttnBwdSm80INS1_25CollectiveMainloopBwdSm80ILi2ELi2EN4cute5tupleIJNS5_1CILi128EEES8_NS7_ILi64EEEEEENS_10bfloat16_tEfNS_4arch4Sm80ELb0ELb0ELb1ELb0ELb0ELb0ELb0ELb0ELi2ELi4ELi4ELi4ELb0EEENS1_24CollectiveEpilogueBwdGQAISA_fSD_Li256ELb0ELb0EEENS1_19SingleTileSchedulerILb0ELb0ELb0ELi128EEEEEEEEEvNT_6ParamsE$_ZN4cute3eso3ESOILb1ELb0EJNS_5tupleIJNS_1CILi1EEENS3_ILi0EEEEEENS2_IJiEEEEEC2ERKS6_RKS7_) ;  /* 0xfffd9f8000007944 */ /* 0x022fea0003c3ffff */
[----:B-1----:R1:W5:Y:S01]  /*2dbc0*/  LDL R3, [R1+0x758] ;  /* 0x0007580001037983 */ /* 0x0023620000100800 */
[----:B------:R-:W-:-:S02]  /*2dbd0*/  MOV R69, R25 ;  /* 0x0000001900457202 */ /* 0x000fc40000000f00 */
        /* <DEDUP_REMOVED lines=22> */
[----:B------:R-:W2:Y:S01]  /*2dd40*/  LDL R4, [R1+0x758] ;  /* 0x0007580001047983 */ /* 0x000ea20000100800 */
[----:B-1----:R-:W-:Y:S02]  /*2dd50*/  MOV R2, R24 ;  /* 0x0000001800027202 */ /* 0x002fe40000000f00 */
[----:B------:R-:W-:Y:S01]  /*2dd60*/  MOV R14, 0x2dd90 ;  /* 0x0002dd90000e7802 */ /* 0x000fe20000000f00 */
[----:B--2---:R1:W-:Y:S04]  /*2dd70*/  STL [R1+0x770], R4 ;  /* 0x0007700401007387 */ /* 0x0043e80000100800 */
        /* <DEDUP_REMOVED lines=194> */
[----:B------:R-:W-:Y:S05]  /*2e9a0*/  CALL.REL.NOINC `($_ZN7cutlass13device_kernelIN5flash19enable_sm80_to_sm89INS1_16FlashAttnBwdSm80INS1_25CollectiveMainloopBwdSm80ILi2ELi2EN4cute5tupleIJNS5_1CILi128EEES8_NS7_ILi64EEEEEENS_10bfloat16_tEfNS_4arch4Sm80ELb0ELb0ELb1ELb0ELb0ELb0ELb0ELb0ELi2ELi4ELi4ELi4ELb0EEENS1_24CollectiveEpilogueBwdGQAISA_fSD_Li256ELb0ELb0EEENS1_19SingleTileSchedulerILb0ELb0ELb0ELi128EEEEEEEEEvNT_6ParamsE$_ZN4cute3eso3ESOILb1ELb0EJNS_6LayoutINS_5tupleIJNS3_IJNS_1CILi2EEES5_S5_EEES5_EEENS3_IJNS3_IJNS4_ILi1EEES5_NS4_ILi4EEEEEENS4_ILi64EEEEEEEEiEEC2ERKSD_RKi) ;  /* 0xfffda40000007944 */ /* 0x000fea0003c3ffff */
[----:B-1----:R-:W2:Y:S01]  /*2e9b0*/  LDL R3, [R1+0x758] ;  /* 0x0007580001037983 */ /* 0x002ea20000100800 */
[----:B------:R-:W-:Y:S01]  /*2e9c0*/  MOV R4, 0x2ea00 ;  /* 0x0002ea0000047802 */ /* 0x000fe20000000f00 */
[----:B--2---:R-:W-:-:S05]  /*2e9d0*/  IMAD.WIDE R2, R3, 0x2, R48 ;  /* 0x0000000203027825 */ /* 0x004fca00078e0230 */
[----:B------:R-:W-:Y:S02]  /*2e9e0*/  MOV R6, R2 ;  /* 0x0000000200067202 */ /* 0x000fe40000000f00 */
[----:B------:R-:W-:Y:S05]  /*2e9f0*/  CALL.REL.NOINC `($_ZN7cutlass13device_kernelIN5flash19enable_sm80_to_sm89INS1_16FlashAttnBwdSm80INS1_25CollectiveMainloopBwdSm80ILi2ELi2EN4cute5tupleIJNS5_1CILi128EEES8_NS7_ILi64EEEEEENS_10bfloat16_tEfNS_4arch4Sm80ELb0ELb0ELb1ELb0ELb0ELb0ELb0ELb0ELi2ELi4ELi4ELi4ELb0EEENS1_24CollectiveEpilogueBwdGQAISA_fSD_Li256ELb0ELb0EEENS1_19SingleTileSchedulerILb0ELb0ELb0ELi128EEEEEEEEEvNT_6ParamsE$_ZN4cute3eso3ESOILb1ELb0EJNS_6LayoutINS_5tupleIJNS3_IJNS_1CILi2EEES5_S5_EEES5_EEENS3_IJNS3_IJNS4_ILi1EEES5_NS4_ILi4EEEEEENS4_ILi64EEEEEEEENS_10ViewEngineIPN7cutlass10bfloat16_tEEEEEC2ERKSD_RKSI_) ;  /* 0xfffda36000007944 */ /* 0x000fea0003c3ffff */
[----:B------:R2:W5:Y:S01]  /*2ea00*/  LDL.64 R60, [R1+0x758] ;  /* 0x00075800013c7983 */ /* 0x0005620000100a00 */
[----:B------:R-:W-:Y:S01]  /*2ea10*/  IMAD.MOV.U32 R83, RZ, RZ, R25 ;  /* 0x000000ffff537224 */ /* 0x000fe200078e0019 */
[----:B------:R-:W-:Y:S02]  /*2ea20*/  MOV R3, RZ ;  /* 0x000000ff00037202 */ /* 0x000fe40000000f00 */
[----:B------:R-:W-:Y:S02]  /*2ea30*/  MOV R8, 0x2ea50 ;  /* 0x0002ea5000087802 */ /* 0x000fe40000000f00 */
[----:B-12--5:R-:W-:Y:S05]  /*2ea40*/  CALL.REL.NOINC `($_ZN7cutlass13device_kernelIN5flash19enable_sm80_to_sm89INS1_16FlashAttnBwdSm80INS1_25CollectiveMainloopBwdSm80ILi2ELi2EN4cute5tupleIJNS5_1CILi128EEES8_NS7_ILi64EEEEEENS_10bfloat16_tEfNS_4arch4Sm80ELb0ELb0ELb1ELb0ELb0ELb0ELb0ELb0ELi2ELi4ELi4ELi4ELb0EEENS1_24CollectiveEpilogueBwdGQAISA_fSD_Li256ELb0ELb0EEENS1_19SingleTileSchedulerILb0ELb0ELb0ELi128EEEEEEEEEvNT_6ParamsE$_ZN4cute3eso3ESOILb1ELb0EJNS_10UnderscoreES2_iEEC2ERKS2_S5_RKi) ;  /* 0xfffd7ea000007944 */ /* 0x026fea0003c3ffff */
[----:B-1----:R-:W2:Y:S01]  /*2ea50*/  LDL R3, [R1+0x758] ;  /* 0x0007580001037983 */ /* 0x002ea20000100800 */
[----:B------:R-:W-:Y:S01]  /*2ea60*/  IMAD.MOV.U32 R69, RZ, RZ, R25 ;  /* 0x000000ffff457224 */ /* 0x000fe200078e0019 */
[----:B------:R-:W-:Y:S02]  /*2ea70*/  MOV R4, 0x2eaa0 ;  /* 0x0002eaa000047802 */ /* 0x000fe40000000f00 */
[----:B--2---:R-:W-:Y:S02]  /*2ea80*/  SHF.L.U32 R3, R3, 0x2, RZ ;  /* 0x0000000203037819 */ /* 0x004fe400000006ff */
[----:B------:R-:W-:Y:S05]  /*2ea90*/  CALL.REL.NOINC `($_ZN7cutlass13device_kernelIN5flash19enable_sm80_to_sm89INS1_16FlashAttnBwdSm80INS1_25CollectiveMainloopBwdSm80ILi2ELi2EN4cute5tupleIJNS5_1CILi128EEES8_NS7_ILi64EEEEEENS_10bfloat16_tEfNS_4arch4Sm80ELb0ELb0ELb1ELb0ELb0ELb0ELb0ELb0ELi2ELi4ELi4ELi4ELb0EEENS1_24CollectiveEpilogueBwdGQAISA_fSD_Li256ELb0ELb0EEENS1_19SingleTileSchedulerILb0ELb0ELb0ELi128EEEEEEEEEvNT_6ParamsE$_ZN4cute3eso3ESOILb1ELb0EJNS_6LayoutINS_5tupleIJNS3_IJNS_1CILi2EEES5_EEES6_EEENS3_IJNS3_IJNS4_ILi1EEES5_EEENS3_IJNS4_ILi32EEENS4_ILi64EEEEEEEEEEEiEEC2ERKSE_RKi) ;  /* 0xfffda1f000007944 */ /* 0x000fea0003c3ffff */
[----:B-1----:R-:W2:Y:S01]  /*2eaa0*/  LDL R3, [R1+0x758] ;  /* 0x0007580001037983 */ /* 0x002ea20000100800 */
[----:B------:R-:W-:Y:S02]  /*2eab0*/  MOV R69, R25 ;  /* 0x0000001900457202 */ /* 0x000fe40000000f00 */
[----:B------:R-:W-:Y:S01]  /*2eac0*/  MOV R4, 0x2eb00 ;  /* 0x0002eb0000047802 */ /* 0x000fe20000000f00 */
[----:B--2---:R-:W-:-:S05]  /*2ead0*/  IMAD.WIDE R2, R3, 0x2, R50 ;  /* 0x0000000203027825 */ /* 0x004fca00078e0232 */
[----:B------:R-:W-:Y:S02]  /*2eae0*/  MOV R6, R2 ;  /* 0x0000000200067202 */ /* 0x000fe40000000f00 */
[----:B------:R-:W-:Y:S05]  /*2eaf0*/  CALL.REL.NOINC `($_ZN7cutlass13device_kernelIN5flash19enable_sm80_to_sm89INS1_16FlashAttnBwdSm80INS1_25CollectiveMainloopBwdSm80ILi2ELi2EN4cute5tupleIJNS5_1CILi128EEES8_NS7_ILi64EEEEEENS_10bfloat16_tEfNS_4arch4Sm80ELb0ELb0ELb1ELb0ELb0ELb0ELb0ELb0ELi2ELi4ELi4ELi4ELb0EEENS1_24CollectiveEpilogueBwdGQAISA_fSD_Li256ELb0ELb0EEENS1_19SingleTileSchedulerILb0ELb0ELb0ELi128EEEEEEEEEvNT_6ParamsE$_ZN4cute3eso3ESOILb1ELb0EJNS_6LayoutINS_5tupleIJNS3_IJNS_1CILi2EEES5_EEES6_EEENS3_IJNS3_IJNS4_ILi1EEES5_EEENS3_IJNS4_ILi32EEENS4_ILi64EEEEEEEEEEENS_10ViewEngineIPN7cutlass10bfloat16_tEEEEEC2ERKSE_RKSJ_) ;  /* 0xfffda14000007944 */ /* 0x000fea0003c3ffff */
[----:B------:R2:W5:Y:S04]  /*2eb00*/  LDL.64 R62, [R1+0x758] ;  /* 0x00075800013e7983 */ /* 0x0005680000100a00 */
[----:B------:R2:W-:Y:S02]  /*2eb10*/  STL [R1+0x770], RZ ;  /* 0x000770ff01007387 */ /* 0x0005e40000100800 */
.L_x_1069:
        /* <DEDUP_REMOVED lines=695> */
[----:B------:R-:W-:Y:S02]  /*31690*/  MOV R3, 0x1 ;  /* 0x0000000100037802 */ /* 0x000fe40000000f00 */
        /* <DEDUP_REMOVED lines=15> */
.L_x_1070:
        /* <DEDUP_REMOVED lines=711> */
.L_x_1071:
        /* <DEDUP_REMOVED lines=711> */
.L_x_1072:
        /* <DEDUP_REMOVED lines=711> */
.L_x_1073:
        /* <DEDUP_REMOVED lines=711> */
.L_x_1074:
        /* <DEDUP_REMOVED lines=711> */
.L_x_1075:
        /* <DEDUP_REMOVED lines=226> */
[----:B-1----:R-:W-:Y:S01]  /*403e0*/  IMAD.MOV.U32 R46, RZ, RZ, RZ ;  /* 0x000000ffff2e7224 */ /* 0x002fe200078e00ff */
[----:B------:R-:W-:-:S02]  /*403f0*/  MOV R8, 0x40410 ;  /* 0x0004041000087802 */ /* 0x000fc40000000f00 */
[----:B------:R-:W-:Y:S05]  /*40400*/  CALL.REL.NOINC `($_ZN7cutlass13device_kernelIN5flash19enable_sm80_to_sm89INS1_16FlashAttnBwdSm80INS1_25CollectiveMainloopBwdSm80ILi2ELi2EN4cute5tupleIJNS5_1CILi128EEES8_NS7_ILi64EEEEEENS_10bfloat16_tEfNS_4arch4Sm80ELb0ELb0ELb1ELb0ELb0ELb0ELb0ELb0ELi2ELi4ELi4ELi4ELb0EEENS1_24CollectiveEpilogueBwdGQAISA_fSD_Li256ELb0ELb0EEENS1_19SingleTileSchedulerILb0ELb0ELb0ELi128EEEEEEEEEvNT_6ParamsE$_ZN4cute3eso3ESOILb1ELb0EJNS_10UnderscoreES2_iEEC2ERKS2_S5_RKi) ;  /* 0xfffc64e000007944 */ /* 0x000fea0003c3ffff */
        /* <DEDUP_REMOVED lines=27> */
.L_x_1076:
        /* <DEDUP_REMOVED lines=274> */
[----:B--2--5:R-:W-:Y:S05]  /*416e0*/  CALL.REL.NOINC `($_ZN7cutlass13device_kernelIN5flash19enable_sm80_to_sm89INS1_16FlashAttnBwdSm80INS1_25CollectiveMainloopBwdSm80ILi2ELi2EN4cute5tupleIJNS5_1CILi128EEES8_NS7_ILi64EEEEEENS_10bfloat16_tEfNS_4arch4Sm80ELb0ELb0ELb1ELb0ELb0ELb0ELb0ELb0ELi2ELi4ELi4ELi4ELb0EEENS1_24CollectiveEpilogueBwdGQAISA_fSD_Li256ELb0ELb0EEENS1_19SingleTileSchedulerILb0ELb0ELb0ELi128EEEEEEEEEvNT_6ParamsE$_ZZZN5flash25CollectiveMainloopBwdSm80ILi2ELi2EN4cute5tupleIJNS1_1CILi128EEES4_NS3_ILi64EEEEEEN7cutlass10bfloat16_tEfNS7_4arch4Sm80ELb0ELb0ELb1ELb0ELb0ELb0ELb0ELb0ELi2ELi4ELi4ELi4ELb0EE3mmaINS_16FlashAttnBwdSm80ISB_NS_24CollectiveEpilogueBwdGQAIS6_fSA_Li256ELb0ELb0EEENS_19SingleTileSchedulerILb0ELb0ELb0ELi128EEEE13SharedStorageENS1_6TensorINS1_11ArrayEngineIfLm32EEENS1_6LayoutINS2_IJNS2_IJNS3_ILi2EEESO_EEESO_NS3_ILi4EEEEEENS2_IJNS2_IJNS3_ILi1EEESO_EEESQ_NS3_ILi8EEEEEEEEEEEEbRKNSB_6ParamsERT0_S12_iNS2_IJiiiEEERT_ENKUliT_E_clIZSC_ISJ_SX_EbS10_S12_S12_iS13_S15_EUlRS16_iE_EEDaiS16_ENKUlT_E_clIZSC_ISJ_SX_EbS10_S12_S12_iS13_S15_EUlvE0_EEDaS1B_) ;  /* 0x0001c84000007944 */ /* 0x024fea0003c00000 */
[----:B------:R-:W2:Y:S01]  /*416f0*/  LDL.64 R2, [R26+0x188] ;  /* 0x000188001a027983 */ /* 0x000ea20000100a00 */
[----:B------:R-:W-:-:S03]  /*41700*/  ULDC.64 UR4, c[0x0][0x118] ;  /* 0x0000460000047ab9 */ /* 0x000fc60000000a00 */
[----:B-1----:R1:W5:Y:S04]  /*41710*/  LDL.64 R14, [R26+0xc8] ;  /* 0x0000c8001a0e7983 */ /* 0x0023680000100a00 */
[----:B--2---:R-:W5:Y:S01]  /*41720*/  LD.E.64 R2, [R2.64] ;  /* 0x0000000402027980 */ /* 0x004f62000c101b00 */
[----:B------:R-:W-:Y:S02]  /*41730*/  MOV R9, R25 ;  /* 0x0000001900097202 */ /* 0x000fe40000000f00 */
[----:B------:R-:W-:Y:S02]  /*41740*/  MOV R8, 0x41760 ;  /* 0x0004176000087802 */ /* 0x000fe40000000f00 */
[----:B-1---5:R-:W-:Y:S05]  /*41750*/  CALL.REL.NOINC `($_ZN7cutlass13device_kernelIN5flash19enable_sm80_to_sm89INS1_16FlashAttnBwdSm80INS1_25CollectiveMainloopBwdSm80ILi2ELi2EN4cute5tupleIJNS5_1CILi128EEES8_NS7_ILi64EEEEEENS_10bfloat16_tEfNS_4arch4Sm80ELb0ELb0ELb1ELb0ELb0ELb0ELb0ELb0ELi2ELi4ELi4ELi4ELb0EEENS1_24CollectiveEpilogueBwdGQAISA_fSD_Li256ELb0ELb0EEENS1_19SingleTileSchedulerILb0ELb0ELb0ELi128EEEEEEEEEvNT_6ParamsE$_ZN4cute8smem_ptrIPN7cutlass10bfloat16_tEECI1NS_12iter_adaptorIS3_S4_EEES3_) ;  /* 0xfffc8c7000007944 */ /* 0x022fea0003c3ffff */
        /* <DEDUP_REMOVED lines=84> */
[----:B------:R1:W-:Y:S01]  /*41ca0*/  STL.64 [R1+0x7a0], R2 ;  /* 0x0007a00201007387 */ /* 0x0003e20000100a00 */
[----:B------:R-:W-:Y:S02]  /*41cb0*/  MOV R5, R6 ;  /* 0x0000000600057202 */ /* 0x000fe40000000f00 */
[----:B------:R-:W-:Y:S02]  /*41cc0*/  MOV R4, 0x41ce0 ;  /* 0x00041ce000047802 */ /* 0x000fe40000000f00 */
        /* <DEDUP_REMOVED lines=31> */
[----:B-1----:R-:W-:Y:S05]  /*41ec0*/  CALL.REL.NOINC `($_ZN7cutlass13device_kernelIN5flash19enable_sm80_to_sm89INS1_16FlashAttnBwdSm80INS1_25CollectiveMainloopBwdSm80ILi2ELi2EN4cute5tupleIJNS5_1CILi128EEES8_NS7_ILi64EEEEEENS_10bfloat16_tEfNS_4arch4Sm80ELb0ELb0ELb1ELb0ELb0ELb0ELb0ELb0ELi2ELi4ELi4ELi4ELb0EEENS1_24CollectiveEpilogueBwdGQAISA_fSD_Li256ELb0ELb0EEENS1_19SingleTileSchedulerILb0ELb0ELb0ELi128EEEEEEEEEvNT_6ParamsE$_ZN4cute3eso3ESOILb1ELb0EJNS_1CILi8EEEiiiNS2_ILi144EEENS2_ILi512EEEEEC2ERKS3_RKiSA_SA_RKS4_RKS5_) ;  /* 0xfffc55e000007944 */ /* 0x002fea0003c3ffff */
        /* <DEDUP_REMOVED lines=45> */
[----:B------:R-:W-:Y:S01]  /*421a0*/  MOV R6, 0x42200 ;  /* 0x0004220000067802 */ /* 0x000fe20000000f00 */
[----:B------:R-:W-:Y:S01]  /*421b0*/  IMAD.MOV.U32 R15, RZ, RZ, R46 ;  /* 0x000000ffff0f7224 */ /* 0x000fe200078e002e */
        /* <DEDUP_REMOVED lines=12> */
[----:B------:R-:W-:Y:S01]  /*42280*/  MOV R62, R25 ;  /* 0x00000019003e7202 */ /* 0x000fe20000000f00 */
[----:B------:R-:W-:Y:S01]  /*42290*/  IMAD.MOV.U32 R69, RZ, RZ, R24 ;  /* 0x000000ffff457224 */ /* 0x000fe200078e0018 */
        /* <DEDUP_REMOVED lines=9> */
[----:B------:R1:W-:Y:S01]  /*42330*/  STL.64 [R1+0x7a0], R2 ;  /* 0x0007a00201007387 */ /* 0x0003e20000100a00 */
[----:B------:R-:W-:-:S02]  /*42340*/  MOV R62, R47 ;  /* 0x0000002f003e7202 */ /* 0x000fc40000000f00 */
[----:B------:R-:W-:Y:S02]  /*42350*/  MOV R4, 0x42370 ;  /* 0x0004237000047802 */ /* 0x000fe40000000f00 */
        /* <DEDUP_REMOVED lines=37> */
[----:B------:R-:W-:Y:S01]  /*425b0*/  IMAD.SHL.U32 R6, R5, 0x2000, RZ ;  /* 0x0000200005067824 */ /* 0x000fe200078e00ff */
[----:B------:R-:W-:-:S02]  /*425c0*/  MOV R15, R46 ;  /* 0x0000002e000f7202 */ /* 0x000fc40000000f00 */
[----:B------:R-:W-:Y:S02]  /*425d0*/  MOV R4, 0x42600 ;  /* 0x0004260000047802 */ /* 0x000fe40000000f00 */
        /* <DEDUP_REMOVED lines=50> */
[----:B-12--5:R-:W-:Y:S05]  /*42900*/  CALL.REL.NOINC `($_ZN7cutlass13device_kernelIN5flash19enable_sm80_to_sm89INS1_16FlashAttnBwdSm80INS1_25CollectiveMainloopBwdSm80ILi2ELi2EN4cute5tupleIJNS5_1CILi128EEES8_NS7_ILi64EEEEEENS_10bfloat16_tEfNS_4arch4Sm80ELb0ELb0ELb1ELb0ELb0ELb0ELb0ELb0ELi2ELi4ELi4ELi4ELb0EEENS1_24CollectiveEpilogueBwdGQAISA_fSD_Li256ELb0ELb0EEENS1_19SingleTileSchedulerILb0ELb0ELb0ELi128EEEEEEEEEvNT_6ParamsE$_ZZN4cute7idx2crdINS_5tupleIJiiNS_1CILi0EEEEEENS1_IJNS1_IJNS2_ILi4EEENS2_ILi8EEEEEES5_NS2_ILi1EEEEEEEEDaRKT_RKT0_ENKUlRKT_RKT0_E_clIiS7_EEDaSI_SL_) ;  /* 0xfffcbe9000007944 */ /* 0x026fea0003c3ffff */
[----:B------:R-:W-:Y:S02]  /*42910*/  MOV R2, 0x42930 ;  /* 0x0004293000027802 */ /* 0x000fe40000000f00 */
[----:B-1----:R-:W-:Y:S05]  /*42920*/  CALL.REL.NOINC `($_ZN7cutlass13device_kernelIN5flash19enable_sm80_to_sm89INS1_16FlashAttnBwdSm80INS1_25CollectiveMainloopBwdSm80ILi2ELi2EN4cute5tupleIJNS5_1CILi128EEES8_NS7_ILi64EEEEEENS_10bfloat16_tEfNS_4arch4Sm80ELb0ELb0ELb1ELb0ELb0ELb0ELb0ELb0ELi2ELi4ELi4ELi4ELb0EEENS1_24CollectiveEpilogueBwdGQAISA_fSD_Li256ELb0ELb0EEENS1_19SingleTileSchedulerILb0ELb0ELb0ELi128EEEEEEEEEvNT_6ParamsE$_ZZN4cute7idx2crdINS_5tupleIJiiNS_1CILi0EEEEEENS1_IJNS1_IJNS2_ILi4EEENS2_ILi8EEEEEES5_NS2_ILi1EEEEEEEEDaRKT_RKT0_ENKUlRKT_RKT0_E_clIiS5_EEDaSI_SL_) ;  /* 0xfffcbe4000007944 */ /* 0x002fea0003c3ffff */
[----:B------:R1:W-:Y:S01]  /*42930*/  STL [R1+0x7a0], R6 ;  /* 0x0007a00601007387 */ /* 0x0003e20000100800 */
        /* <DEDUP_REMOVED lines=18> */
[----:B------:R-:W-:-:S03]  /*42a60*/  MOV R4, 0x42a80 ;  /* 0x00042a8000047802 */ /* 0x000fc60000000f00 */
        /* <DEDUP_REMOVED lines=30> */
[----:B------:R-:W-:-:S03]  /*42c50*/  MOV R4, 0x42ca0 ;  /* 0x00042ca000047802 */ /* 0x000fc60000000f00 */
[----:B------:R-:W-:Y:S01]  /*42c60*/  IMAD.X R3, RZ, RZ, R42, P0 ;  /* 0x000000ffff037224 */ /* 0x000fe200000e062a */
[----:B------:R-:W-:-:S03]  /*42c70*/  MOV R42, R6 ;  /* 0x00000006002a7202 */ /* 0x000fc60000000f00 */
        /* <DEDUP_REMOVED lines=915> */
.L_x_1077:
        /* <DEDUP_REMOVED lines=711> */
.L_x_1078:
        /* <DEDUP_REMOVED lines=711> */
.L_x_1079:
        /* <DEDUP_REMOVED lines=711> */
.L_x_1080:
        /* <DEDUP_REMOVED lines=711> */
.L_x_1081:
        /* <DEDUP_REMOVED lines=711> */
.L_x_1082:
        /* <DEDUP_REMOVED lines=711> */
.L_x_1083:
        /* <DEDUP_REMOVED lines=256> */
.L_x_1084:
        /* <DEDUP_REMOVED lines=251> */
[----:B------:R-:W-:Y:S05]  /*59000*/  RET.REL.NODEC R6 `(_ZN7cutlass13device_kernelIN5flash19enable_sm80_to_sm89INS1_16FlashAttnBwdSm80INS1_25CollectiveMainloopBwdSm80ILi2ELi2EN4cute5tupleIJNS5_1CILi128EEES8_NS7_ILi64EEEEEENS_10bfloat16_tEfNS_4arch4Sm80ELb0ELb0ELb1ELb0ELb0ELb0ELb0ELb0ELi2ELi4ELi4ELi4ELb0EEENS1_24CollectiveEpilogueBwdGQAISA_fSD_Li256ELb0ELb0EEENS1_19SingleTileSchedulerILb0ELb0ELb0ELi128EEEEEEEEEvNT_6ParamsE) ;  /* 0xfffa6ff006007950 */ /* 0x000fea0003c3ffff */
        .type           $_ZN7cutlass13device_kernelIN5flash19enable_sm80_to_sm89INS1_16FlashAttnBwdSm80INS1_25CollectiveMainloopBwdSm80ILi2ELi2EN4cute5tupleIJNS5_1CILi128EEES8_NS7_ILi64EEEEEENS_10bfloat16_tEfNS_4arch4Sm80ELb0ELb0ELb1ELb0ELb0ELb0ELb0ELb0ELi2ELi4ELi4ELi4ELb0EEENS1_24CollectiveEpilogueBwdGQAISA_fSD_Li256ELb0ELb0EEENS1_19SingleTileSchedulerILb0ELb0ELb0ELi128EEEEEEEEEvNT_6ParamsE$_ZZN5flash25CollectiveMainloopBwdSm80ILi2ELi2EN4cute5tupleIJNS1_1CILi128EEES4_NS3_ILi64EEEEEEN7cutlass10bfloat16_tEfNS7_4arch4Sm80ELb0ELb0ELb1ELb0ELb0ELb0ELb0ELb0ELi2ELi4ELi4ELi4ELb0EE3mmaINS_16FlashAttnBwdSm80ISB_NS_24CollectiveEpilogueBwdGQAIS6_fSA_Li256ELb0ELb0EEENS_19SingleTileSchedulerILb0ELb0ELb0ELi128EEEE13SharedStorageENS1_6TensorINS1_11ArrayEngineIfLm32EEENS1_6LayoutINS2_IJNS2_IJNS3_ILi2EEESO_EEESO_NS3_ILi4EEEEEENS2_IJNS2_IJNS3_ILi1EEESO_EEESQ_NS3_ILi8EEEEEEEEEEEEbRKNSB_6ParamsERT0_S12_iNS2_IJiiiEEERT_ENKUliiE0_clEii,@function
        .size           $_ZN7cutlass13device_kernelIN5flash19enable_sm80_to_sm89INS1_16FlashAttnBwdSm80INS1_25CollectiveMainloopBwdSm80ILi2ELi2EN4cute5tupleIJNS5_1CILi128EEES8_NS7_ILi64EEEEEENS_10bfloat16_tEfNS_4arch4Sm80ELb0ELb0ELb1ELb0ELb0ELb0ELb0ELb0ELi2ELi4ELi4ELi4ELb0EEENS1_24CollectiveEpilogueBwdGQAISA_fSD_Li256ELb0ELb0EEENS1_19SingleTileSchedulerILb0ELb0ELb0ELi128EEEEEEEEEvNT_6ParamsE$_ZZN5flash25CollectiveMainloopBwdSm80ILi2ELi2EN4cute5tupleIJNS1_1CILi128EEES4_NS3_ILi64EEEEEEN7cutlass10bfloat16_tEfNS7_4arch4Sm80ELb0ELb0ELb1ELb0ELb0ELb0ELb0ELb0ELi2ELi4ELi4ELi4ELb0EE3mmaINS_16FlashAttnBwdSm80ISB_NS_24CollectiveEpilogueBwdGQAIS6_fSA_Li256ELb0ELb0EEENS_19SingleTileSchedulerILb0ELb0ELb0ELi128EEEE13SharedStorageENS1_6TensorINS1_11ArrayEngineIfLm32EEENS1_6LayoutINS2_IJNS2_IJNS3_ILi2EEESO_EEESO_NS3_ILi4EEEEEENS2_IJNS2_IJNS3_ILi1EEESO_EEESQ_NS3_ILi8EEEEEEEEEEEEbRKNSB_6ParamsERT0_S12_iNS2_IJiiiEEERT_ENKUliiE0_clEii,($_ZN7cutlass13device_kernelIN5flash19enable_sm80_to_sm89INS1_16FlashAttnBwdSm80INS1_25CollectiveMainloopBwdSm80ILi2ELi2EN4cute5tupleIJNS5_1CILi128EEES8_NS7_ILi64EEEEEENS_10bfloat16_tEfNS_4arch4Sm80ELb0ELb0ELb1ELb0ELb0ELb0ELb0ELb0ELi2ELi4ELi4ELi4ELb0EEENS1_24CollectiveEpilogueBwdGQAISA_fSD_Li256ELb0ELb0EEENS1_19SingleTileSchedulerILb0ELb0ELb0ELi128EEEEEEEEEvNT_6ParamsE$_ZZN5flash25CollectiveMainloopBwdSm80ILi2ELi2EN4cute5tupleIJNS1_1CILi128EEES4_NS3_ILi64EEEEEEN7cutlass10bfloat16_tEfNS7_4arch4Sm80ELb0ELb0ELb1ELb0ELb0ELb0ELb0ELb0ELi2ELi4ELi4ELi4ELb0EE3mmaINS_16FlashAttnBwdSm80ISB_NS_24CollectiveEpilogueBwdGQAIS6_fSA_Li256ELb0ELb0EEENS_19SingleTileSchedulerILb0ELb0ELb0ELi128EEEE13SharedStorageENS1_6TensorINS1_11ArrayEngineIfLm32EEENS1_6LayoutINS2_IJNS2_IJNS3_ILi2EEESO_EEESO_NS3_ILi4EEEEEENS2_IJNS2_IJNS3_ILi1EEESO_EEESQ_NS3_ILi8EEEEEEEEEEEEbRKNSB_6ParamsERT0_S12_iNS2_IJiiiEEERT_ENKUliiE_clEii - $_ZN7cutlass13device_kernelIN5flash19enable_sm80_to_sm89INS1_16FlashAttnBwdSm80INS1_25CollectiveMainloopBwdSm80ILi2ELi2EN4cute5tupleIJNS5_1CILi128EEES8_NS7_ILi64EEEEEENS_10bfloat16_tEfNS_4arch4Sm80ELb0ELb0ELb1ELb0ELb0ELb0ELb0ELb0ELi2ELi4ELi4ELi4ELb0EEENS1_24CollectiveEpilogueBwdGQAISA_fSD_Li256ELb0ELb0EEENS1_19SingleTileSchedulerILb0ELb0ELb0ELi128EEEEEEEEEvNT_6ParamsE$_ZZN5flash25CollectiveMainloopBwdSm80ILi2ELi2EN4cute5tupleIJNS1_1CILi128EEES4_NS3_ILi64EEEEEEN7cutlass10bfloat16_tEfNS7_4arch4Sm80ELb0ELb0ELb1ELb0ELb0ELb0ELb0ELb0ELi2ELi4ELi4ELi4ELb0EE3mmaINS_16FlashAttnBwdSm80ISB_NS_24CollectiveEpilogueBwdGQAIS6_fSA_Li256ELb0ELb0EEENS_19SingleTileSchedulerILb0ELb0ELb0ELi128EEEE13SharedStorageENS1_6TensorINS1_11ArrayEngineIfLm32EEENS1_6LayoutINS2_IJNS2_IJNS3_ILi2EEESO_EEESO_NS3_ILi4EEEEEENS2_IJNS2_IJNS3_ILi1EEESO_EEESQ_NS3_ILi8EEEEEEEEEEEEbRKNSB_6ParamsERT0_S12_iNS2_IJiiiEEERT_ENKUliiE0_clEii)
$_ZN7cutlass13device_kernelIN5flash19enable_sm80_to_sm89INS1_16FlashAttnBwdSm80INS1_25CollectiveMainloopBwdSm80ILi2ELi2EN4cute5tupleIJNS5_1CILi128EEES8_NS7_ILi64EEEEEENS_10bfloat16_tEfNS_4arch4Sm80ELb0ELb0ELb1ELb0ELb0ELb0ELb0ELb0ELi2ELi4ELi4ELi4ELb0EEENS1_24CollectiveEpilogueBwdGQAISA_fSD_Li256ELb0ELb0EEENS1_19SingleTileSchedulerILb0ELb0ELb0ELi128EEEEEEEEEvNT_6ParamsE$_ZZN5flash25CollectiveMainloopBwdSm80ILi2ELi2EN4cute5tupleIJNS1_1CILi128EEES4_NS3_ILi64EEEEEEN7cutlass10bfloat16_tEfNS7_4arch4Sm80ELb0ELb0ELb1ELb0ELb0ELb0ELb0ELb0ELi2ELi4ELi4ELi4ELb0EE3mmaINS_16FlashAttnBwdSm80ISB_NS_24CollectiveEpilogueBwdGQAIS6_fSA_Li256ELb0ELb0EEENS_19SingleTileSchedulerILb0ELb0ELb0ELi128EEEE13SharedStorageENS1_6TensorINS1_11ArrayEngineIfLm32EEENS1_6LayoutINS2_IJNS2_IJNS3_ILi2EEESO_EEESO_NS3_ILi4EEEEEENS2_IJNS2_IJNS3_ILi1EEESO_EEESQ_NS3_ILi8EEEEEEEEEEEEbRKNSB_6ParamsERT0_S12_iNS2_IJiiiEEERT_ENKUliiE0_clEii:
        /* <DEDUP_REMOVED lines=9> */
[----:B-1---5:R-:W-:Y:S05]  /*590a0*/  CALL.REL.NOINC `($_ZN7cutlass13device_kernelIN5flash19enable_sm80_to_sm89INS1_16FlashAttnBwdSm80INS1_25CollectiveMainloopBwdSm80ILi2ELi2EN4cute5tupleIJNS5_1CILi128EEES8_NS7_ILi64EEEEEENS_10bfloat16_tEfNS_4arch4Sm80ELb0ELb0ELb1ELb0ELb0ELb0ELb0ELb0ELi2ELi4ELi4ELi4ELb0EEENS1_24CollectiveEpilogueBwdGQAISA_fSD_Li256ELb0ELb0EEENS1_19SingleTileSchedulerILb0ELb0ELb0ELi128EEEEEEEEEvNT_6ParamsE$_ZN4cute3eso3ESOILb1ELb0EJNS_10UnderscoreES2_S2_iEEC2ERKS2_S5_S5_RKi) ;  /* 0xfffad80000007944 */ /* 0x022fea0003c3ffff */
[----:B-1----:R-:W2:Y:S01]  /*590b0*/  LDL R3, [R1+0x1688] ;  /* 0x0016880001037983 */ /* 0x002ea20000100800 */
[----:B------:R-:W-:Y:S02]  /*590c0*/  MOV R4, 0x590f0 ;  /* 0x000590f000047802 */ /* 0x000fe40000000f00 */
[----:B--2---:R-:W-:Y:S02]  /*590d0*/  SHF.L.U32 R3, R3, 0xd, RZ ;  /* 0x0000000d03037819 */ /* 0x004fe400000006ff */
[----:B------:R-:W-:Y:S05]  /*590e0*/  CALL.REL.NOINC `($_ZN7cutlass13device_kernelIN5flash19enable_sm80_to_sm89INS1_16FlashAttnBwdSm80INS1_25CollectiveMainloopBwdSm80ILi2ELi2EN4cute5tupleIJNS5_1CILi128EEES8_NS7_ILi64EEEEEENS_10bfloat16_tEfNS_4arch4Sm80ELb0ELb0ELb1ELb0ELb0ELb0ELb0ELb0ELi2ELi4ELi4ELi4ELb0EEENS1_24CollectiveEpilogueBwdGQAISA_fSD_Li256ELb0ELb0EEENS1_19SingleTileSchedulerILb0ELb0ELb0ELi128EEEEEEEEEvNT_6ParamsE$_ZN4cute3eso3ESOILb1ELb0EJNS_6LayoutINS_5tupleIJNS3_IJNS_1CILi8EEENS4_ILi1EEEEEENS4_ILi4EEES6_EEENS3_IJNS3_IJS6_NS4_ILi0EEEEEENS4_ILi2048EEESA_EEEEEiEEC2ERKSE_RKi) ;  /* 0xfffb078000007944 */ /* 0x000fea0003c3ffff */
[----:B------:R-:W-:Y:S01]  /*590f0*/  ULDC.64 UR8, c[0x0][0x118] ;  /* 0x0000460000087ab9 */ /* 0x000fe20000000a00 */
[----:B-1----:R-:W2:Y:S04]  /*59100*/  LDL R2, [R1+0x1688] ;  /* 0x0016880001027983 */ /* 0x002ea80000100800 */
[----:B------:R-:W2:Y:S01]  /*59110*/  LD.E.64 R10, [R10.64] ;  /* 0x000000080a0a7980 */ /* 0x000ea2000c101b00 */
[----:B------:R-:W-:-:S02]  /*59120*/  MOV R9, R83 ;  /* 0x0000005300097202 */ /* 0x000fc40000000f00 */
[----:B------:R-:W-:Y:S01]  /*59130*/  MOV R8, 0x59160 ;  /* 0x0005916000087802 */ /* 0x000fe20000000f00 */
[----:B--2---:R-:W-:-:S04]  /*59140*/  IMAD.WIDE R2, R2, 0x2, R10 ;  /* 0x0000000202027825 */ /* 0x004fc800078e020a */
[----:B------:R-:W-:Y:S05]  /*59150*/  CALL.REL.NOINC `($_ZN7cutlass13device_kernelIN5flash19enable_sm80_to_sm89INS1_16FlashAttnBwdSm80INS1_25CollectiveMainloopBwdSm80ILi2ELi2EN4cute5tupleIJNS5_1CILi128EEES8_NS7_ILi64EEEEEENS_10bfloat16_tEfNS_4arch4Sm80ELb0ELb0ELb1ELb0ELb0ELb0ELb0ELb0ELi2ELi4ELi4ELi4ELb0EEENS1_24CollectiveEpilogueBwdGQAISA_fSD_Li256ELb0ELb0EEENS1_19SingleTileSchedulerILb0ELb0ELb0ELi128EEEEEEEEEvNT_6ParamsE$_ZN4cute8smem_ptrIPN7cutlass10bfloat16_tEECI1NS_12iter_adaptorIS3_S4_EEES3_) ;  /* 0xfffb127000007944 */ /* 0x000fea0003c3ffff */
[----:B-1----:R1:W5:Y:S01]  /*59160*/  LDL.64 R2, [R1+0x1688] ;  /* 0x0016880001027983 */ /* 0x0023620000100a00 */
[----:B------:R-:W-:-:S03]  /*59170*/  MOV R6, 0x59190 ;  /* 0x0005919000067802 */ /* 0x000fc60000000f00 */
[----:B-1---5:R-:W-:Y:S05]  /*59180*/  CALL.REL.NOINC `($_ZN7cutlass13device_kernelIN5flash19enable_sm80_to_sm89INS1_16FlashAttnBwdSm80INS1_25CollectiveMainloopBwdSm80ILi2ELi2EN4cute5tupleIJNS5_1CILi128EEES8_NS7_ILi64EEEEEENS_10bfloat16_tEfNS_4arch4Sm80ELb0ELb0ELb1ELb0ELb0ELb0ELb0ELb0ELi2ELi4ELi4ELi4ELb0EEENS1_24CollectiveEpilogueBwdGQAISA_fSD_Li256ELb0ELb0EEENS1_19SingleTileSchedulerILb0ELb0ELb0ELi128EEEEEEEEEvNT_6ParamsE$_ZN4cute3eso3ESOILb1ELb0EJNS_6LayoutINS_5tupleIJNS3_IJNS_1CILi8EEENS4_ILi1EEEEEENS4_ILi4EEES6_EEENS3_IJNS3_IJS6_NS4_ILi0EEEEEENS4_ILi2048EEESA_EEEEENS_10ViewEngineINS_8smem_ptrIPN7cutlass10bfloat16_tEEEEEEEC2ERKSE_RKSL_) ;  /* 0xfffb069000007944 */ /* 0x022fea0003c3ffff */
[----:B------:R-:W-:Y:S01]  /*59190*/  ULDC.64 UR8, c[0x0][0x118] ;  /* 0x0000460000087ab9 */ /* 0x000fe20000000a00 */
[----:B------:R2:W5:Y:S04]  /*591a0*/  LDL.64 R88, [R1+0x1688] ;  /* 0x0016880001587983 */ /* 0x0005680000100a00 */
[----:B------:R2:W5:Y:S01]  /*591b0*/  LD.E.64 R8, [R84.64+0x8] ;  /* 0x0000080854087980 */ /* 0x000562000c101b00 */
[----:B-1----:R-:W-:Y:S02]  /*591c0*/  MOV R3, R15 ;  /* 0x0000000f00037202 */ /* 0x002fe40000000f00 */
[----:B------:R-:W-:-:S02]  /*591d0*/  MOV R4, 0x591f0 ;  /* 0x000591f000047802 */ /* 0x000fc40000000f00 */
[----:B--2--5:R-:W-:Y:S05]  /*591e0*/  CALL.REL.NOINC `($_ZN7cutlass13device_kernelIN5flash19enable_sm80_to_sm89INS1_16FlashAttnBwdSm80INS1_25CollectiveMainloopBwdSm80ILi2ELi2EN4cute5tupleIJNS5_1CILi128EEES8_NS7_ILi64EEEEEENS_10bfloat16_tEfNS_4arch4Sm80ELb0ELb0ELb1ELb0ELb0ELb0ELb0ELb0ELi2ELi4ELi4ELi4ELb0EEENS1_24CollectiveEpilogueBwdGQAISA_fSD_Li256ELb0ELb0EEENS1_19SingleTileSchedulerILb0ELb0ELb0ELi128EEEEEEEEEvNT_6ParamsE$_ZN4cute3eso3ESOILb1ELb0EJNS_10UnderscoreES2_S2_iEEC2ERKS2_S5_S5_RKi) ;  /* 0xfffad6c000007944 */ /* 0x024fea0003c3ffff */
[----:B------:R-:W2:Y:S01]  /*591f0*/  LDL R11, [R1+0x1688] ;  /* 0x00168800010b7983 */ /* 0x000ea20000100800 */
[----:B------:R-:W-:-:S03]  /*59200*/  ULDC.64 UR8, c[0x0][0x118] ;  /* 0x0000460000087ab9 */ /* 0x000fc60000000a00 */
[----:B-1----:R1:W5:Y:S01]  /*59210*/  LD.E.64 R2, [R8.64+0x8] ;  /* 0x0000080808027980 */ /* 0x002362000c101b00 */
[----:B------:R-:W-:Y:S02]  /*59220*/  MOV R4, 0x59250 ;  /* 0x0005925000047802 */ /* 0x000fe40000000f00 */
[----:B--2---:R-:W-:Y:S02]  /*59230*/  SHF.R.S32.HI R10, RZ, 0x1f, R11 ;  /* 0x0000001fff0a7819 */ /* 0x004fe4000001140b */
[----:B-1---5:R-:W-:Y:S05]  /*59240*/  CALL.REL.NOINC `($_ZN7cutlass13device_kernelIN5flash19enable_sm80_to_sm89INS1_16FlashAttnBwdSm80INS1_25CollectiveMainloopBwdSm80ILi2ELi2EN4cute5tupleIJNS5_1CILi128EEES8_NS7_ILi64EEEEEENS_10bfloat16_tEfNS_4arch4Sm80ELb0ELb0ELb1ELb0ELb0ELb0ELb0ELb0ELi2ELi4ELi4ELi4ELb0EEENS1_24CollectiveEpilogueBwdGQAISA_fSD_Li256ELb0ELb0EEENS1_19SingleTileSchedulerILb0ELb0ELb0ELi128EEEEEEEEEvNT_6ParamsE$_ZZN4cute5sliceINS_5tupleIJNS_10UnderscoreES2_S2_iEEENS1_IJNS1_IJNS_1CILi1EEENS4_ILi0EEEEEElS6_lEEEEEDaRKT_RKT0_ENKUlRKT_RKT0_E_clIS2_lEEDaSH_SK_) ;  /* 0xfffb2a8000007944 */ /* 0x022fea0003c3ffff */
[----:B-----5:R-:W-:Y:S02]  /*59250*/  MOV R5, R3 ;  /* 0x0000000300057202 */ /* 0x020fe40000000f00 */
[----:B------:R-:W-:Y:S02]  /*59260*/  MOV R4, 0x59280 ;  /* 0x0005928000047802 */ /* 0x000fe40000000f00 */
[----:B-1----:R-:W-:Y:S05]  /*59270*/  CALL.REL.NOINC `($_ZN7cutlass13device_kernelIN5flash19enable_sm80_to_sm89INS1_16FlashAttnBwdSm80INS1_25CollectiveMainloopBwdSm80ILi2ELi2EN4cute5tupleIJNS5_1CILi128EEES8_NS7_ILi64EEEEEENS_10bfloat16_tEfNS_4arch4Sm80ELb0ELb0ELb1ELb0ELb0ELb0ELb0ELb0ELi2ELi4ELi4ELi4ELb0EEENS1_24CollectiveEpilogueBwdGQAISA_fSD_Li256ELb0ELb0EEENS1_19SingleTileSchedulerILb0ELb0ELb0ELi128EEEEEEEEEvNT_6ParamsE$_ZZN4cute12filter_tupleINS_5tupleIJNS_10UnderscoreES2_S2_iEEENS1_IJNS1_IJNS_1CILi1EEENS4_ILi0EEEEEElS6_lEEEZNS_5sliceIS3_S8_EEDaRKT_RKT0_EUlRKT_RKT0_E_EEDaSC_SF_OT1_ENKUlDpSI_E_clIJNS1_IJS7_EEENS1_IJlEEENS1_IJS6_EEENS1_IJEEEEEEDaSP_) ;  /* 0xfffb171000007944 */ /* 0x002fea0003c3ffff */
[----:B-----5:R-:W-:Y:S02]  /*59280*/  MOV R5, R3 ;  /* 0x0000000300057202 */ /* 0x020fe40000000f00 */
[----:B------:R-:W-:Y:S02]  /*59290*/  MOV R4, 0x592b0 ;  /* 0x000592b000047802 */ /* 0x000fe40000000f00 */
[----:B-1----:R-:W-:Y:S05]  /*592a0*/  CALL.REL.NOINC `($_ZN7cutlass13device_kernelIN5flash19enable_sm80_to_sm89INS1_16FlashAttnBwdSm80INS1_25CollectiveMainloopBwdSm80ILi2ELi2EN4cute5tupleIJNS5_1CILi128EEES8_NS7_ILi64EEEEEENS_10bfloat16_tEfNS_4arch4Sm80ELb0ELb0ELb1ELb0ELb0ELb0ELb0ELb0ELi2ELi4ELi4ELi4ELb0EEENS1_24CollectiveEpilogueBwdGQAISA_fSD_Li256ELb0ELb0EEENS1_19SingleTileSchedulerILb0ELb0ELb0ELi128EEEEEEEEEvNT_6ParamsE$_ZN4cute5tupleIJNS0_IJNS0_IJNS_1CILi8EEENS1_ILi1EEEEEENS1_ILi4EEES3_EEENS0_IJNS0_IJS3_NS1_ILi0EEEEEElS7_EEEEEC2ERKS6_RKS9_) ;  /* 0xfffb0ad000007944 */ /* 0x002fea0003c3ffff */
        /* <DEDUP_REMOVED lines=9> */
[----:B-1---5:R-:W-:Y:S05]  /*59340*/  CALL.REL.NOINC `($_ZN7cutlass13device_kernelIN5flash19enable_sm80_to_sm89INS1_16FlashAttnBwdSm80INS1_25CollectiveMainloopBwdSm80ILi2ELi2EN4cute5tupleIJNS5_1CILi128EEES8_NS7_ILi64EEEEEENS_10bfloat16_tEfNS_4arch4Sm80ELb0ELb0ELb1ELb0ELb0ELb0ELb0ELb0ELi2ELi4ELi4ELi4ELb0EEENS1_24CollectiveEpilogueBwdGQAISA_fSD_Li256ELb0ELb0EEENS1_19SingleTileSchedulerILb0ELb0ELb0ELi128EEEEEEEEEvNT_6ParamsE$_ZN4cute3eso3ESOILb0ELb0EJNS_6LayoutINS_5tupleIJNS3_IJNS_1CILi8EEENS4_ILi1EEEEEENS4_ILi4EEES6_EEENS3_IJNS3_IJS6_NS4_ILi0EEEEEElSA_EEEEElEEC2ERKSD_RKl) ;  /* 0xfffaca6000007944 */ /* 0x022fea0003c3ffff */
[----:B------:R-:W-:Y:S01]  /*59350*/  ULDC.64 UR8, c[0x0][0x118] ;  /* 0x0000460000087ab9 */ /* 0x000fe20000000a00 */
[----:B-1----:R-:W2:Y:S04]  /*59360*/  LDL.64 R10, [R1+0x1690] ;  /* 0x00169000010a7983 */ /* 0x002ea80000100a00 */
[----:B------:R-:W2:Y:S04]  /*59370*/  LD.E.64 R8, [R8.64+0x18] ;  /* 0x0000180808087980 */ /* 0x000ea8000c101b00 */
[----:B------:R1:W5:Y:S01]  /*59380*/  LDL.64 R2, [R1+0x1688] ;  /* 0x0016880001027983 */ /* 0x0003620000100a00 */
[----:B------:R-:W-:-:S02]  /*59390*/  MOV R6, 0x593d0 ;  /* 0x000593d000067802 */ /* 0x000fc40000000f00 */
[----:B--2---:R-:W-:-:S04]  /*593a0*/  LEA R4, P0, R10, R8, 0x1 ;  /* 0x000000080a047211 */ /* 0x004fc800078008ff */
[----:B------:R-:W-:-:S04]  /*593b0*/  LEA.HI.X R11, R10, R9, R11, 0x1, P0 ;  /* 0x000000090a0b7211 */ /* 0x000fc800000f0c0b */
[----:B-1---5:R-:W-:Y:S05]  /*593c0*/  CALL.REL.NOINC `($_ZN7cutlass13device_kernelIN5flash19enable_sm80_to_sm89INS1_16FlashAttnBwdSm80INS1_25CollectiveMainloopBwdSm80ILi2ELi2EN4cute5tupleIJNS5_1CILi128EEES8_NS7_ILi64EEEEEENS_10bfloat16_tEfNS_4arch4Sm80ELb0ELb0ELb1ELb0ELb0ELb0ELb0ELb0ELi2ELi4ELi4ELi4ELb0EEENS1_24CollectiveEpilogueBwdGQAISA_fSD_Li256ELb0ELb0EEENS1_19SingleTileSchedulerILb0ELb0ELb0ELi128EEEEEEEEEvNT_6ParamsE$_ZN4cute8gmem_ptrIPKN7cutlass10bfloat16_tEECI1NS_12iter_adaptorIS4_S5_EEES4_) ;  /* 0xfffb0ef000007944 */ /* 0x022fea0003c3ffff */
[----:B------:R-:W2:Y:S01]  /*593d0*/  LDL.64 R8, [R1+0x1688] ;  /* 0x0016880001087983 */ /* 0x000ea20000100a00 */
[----:B------:R-:W-:Y:S02]  /*593e0*/  MOV R5, R3 ;  /* 0x0000000300057202 */ /* 0x000fe40000000f00 */
[----:B------:R-:W-:Y:S01]  /*593f0*/  MOV R6, 0x59420 ;  /* 0x0005942000067802 */ /* 0x000fe20000000f00 */
[----:B--2---:R1:W-:Y:S04]  /*59400*/  STL.64 [R1+0x1698], R8 ;  /* 0x0016980801007387 */ /* 0x0043e80000100a00 */
[----:B-1----:R-:W-:Y:S05]  /*59410*/  CALL.REL.NOINC `($_ZN7cutlass13device_kernelIN5flash19enable_sm80_to_sm89INS1_16FlashAttnBwdSm80INS1_25CollectiveMainloopBwdSm80ILi2ELi2EN4cute5tupleIJNS5_1CILi128EEES8_NS7_ILi64EEEEEENS_10bfloat16_tEfNS_4arch4Sm80ELb0ELb0ELb1ELb0ELb0ELb0ELb0ELb0ELi2ELi4ELi4ELi4ELb0EEENS1_24CollectiveEpilogueBwdGQAISA_fSD_Li256ELb0ELb0EEENS1_19SingleTileSchedulerILb0ELb0ELb0ELi128EEEEEEEEEvNT_6ParamsE$_ZN4cute3eso3ESOILb0ELb0EJNS_6LayoutINS_5tupleIJNS3_IJNS_1CILi8EEENS4_ILi1EEEEEENS4_ILi4EEES6_EEENS3_IJNS3_IJS6_NS4_ILi0EEEEEElSA_EEEEENS_10ViewEngineINS_8gmem_ptrIPKN7cutlass10bfloat16_tEEEEEEEC2ERKSD_RKSL_) ;  /* 0xfffac8f000007944 */ /* 0x002fea0003c3ffff */
[----:B------:R-:W-:Y:S01]  /*59420*/  ULDC.64 UR8, c[0x0][0x118] ;  /* 0x0000460000087ab9 */ /* 0x000fe20000000a00 */
[----:B------:R2:W5:Y:S04]  /*59430*/  LDL.64 R90, [R1+0x1690] ;  /* 0x00169000015a7983 */ /* 0x0005680000100a00 */
[----:B------:R-:W3:Y:S04]  /*59440*/  LD.E.64 R80, [R84.64+0x18] ;  /* 0x0000180854507980 */ /* 0x000ee8000c101b00 */
[----:B-1----:R-:W4:Y:S04]  /*59450*/  LD.E.64 R2, [R84.64+0x10] ;  /* 0x0000100854027980 */ /* 0x002f28000c101b00 */
[----:B------:R2:W5:Y:S04]  /*59460*/  LDL.64 R92, [R1+0x1688] ;  /* 0x00168800015c7983 */ /* 0x0005680000100a00 */
[----:B---3--:R-:W3:Y:S04]  /*59470*/  LD.E R6, [R80.64+0x4] ;  /* 0x0000040850067980 */ /* 0x008ee8000c101900 */
[----:B----4-:R-:W4:Y:S04]  /*59480*/  LD.E R2, [R2.64+0xc] ;  /* 0x00000c0802027980 */ /* 0x010f28000c101900 */
[----:B------:R2:W5:Y:S01]  /*59490*/  LD.E R10, [R80.64] ;  /* 0x00000008500a7980 */ /* 0x000562000c101900 */
[----:B------:R-:W-:-:S03]  /*594a0*/  MOV R4, 0x594e0 ;  /* 0x000594e000047802 */ /* 0x000fc60000000f00 */
[----:B---3--:R2:W-:Y:S01]  /*594b0*/  STL [R1+0x1688], R6 ;  /* 0x0016880601007387 */ /* 0x0085e20000100800 */
[----:B----4-:R-:W-:-:S03]  /*594c0*/  IMAD R9, R15, -0x80, R2 ;  /* 0xffffff800f097824 */ /* 0x010fc600078e0202 */
[----:B--2--5:R-:W-:Y:S05]  /*594d0*/  CALL.REL.NOINC `($_ZN7cutlass13device_kernelIN5flash19enable_sm80_to_sm89INS1_16FlashAttnBwdSm80INS1_25CollectiveMainloopBwdSm80ILi2ELi2EN4cute5tupleIJNS5_1CILi128EEES8_NS7_ILi64EEEEEENS_10bfloat16_tEfNS_4arch4Sm80ELb0ELb0ELb1ELb0ELb0ELb0ELb0ELb0ELi2ELi4ELi4ELi4ELb0EEENS1_24CollectiveEpilogueBwdGQAISA_fSD_Li256ELb0ELb0EEENS1_19SingleTileSchedulerILb0ELb0ELb0ELi128EEEEEEEEEvNT_6ParamsE$_ZZN4cuteplIJiiEJNS_1CILi0EEES2_EEEDaRKNS_15ArithmeticTupleIJDpT_EEERKNS3_IJDpT0_EEEENKUlDpRKT_E_clIJiiEEEDaSH_) ;  /* 0xfffb5f2000007944 */ /* 0x024fea0003c3ffff */
[----:B-----5:R-:W-:Y:S01]  /*594e0*/  IMAD.IADD R86, R9, 0x1, -R2 ;  /* 0x0000000109567824 */ /* 0x020fe200078e0a02 */
[----:B------:R-:W-:Y:S02]  /*594f0*/  MOV R3, RZ ;  /* 0x000000ff00037202 */ /* 0x000fe40000000f00 */
[----:B------:R-:W-:Y:S02]  /*59500*/  MOV R6, 0x59520 ;  /* 0x0005952000067802 */ /* 0x000fe40000000f00 */
[----:B-1----:R-:W-:Y:S05]  /*59510*/  CALL.REL.NOINC `($_ZN7cutlass13device_kernelIN5flash19enable_sm80_to_sm89INS1_16FlashAttnBwdSm80INS1_25CollectiveMainloopBwdSm80ILi2ELi2EN4cute5tupleIJNS5_1CILi128EEES8_NS7_ILi64EEEEEENS_10bfloat16_tEfNS_4arch4Sm80ELb0ELb0ELb1ELb0ELb0ELb0ELb0ELb0ELi2ELi4ELi4ELi4ELb0EEENS1_24CollectiveEpilogueBwdGQAISA_fSD_Li256ELb0ELb0EEENS1_19SingleTileSchedulerILb0ELb0ELb0ELi128EEEEEEEEEvNT_6ParamsE$_ZN4cute3eso3ESOILb1ELb0EJNS_1CILi0EEEiS3_EEC2ERKS3_RKiS6_) ;  /* 0xfffad80000007944 */ /* 0x002fea0003c3ffff */
[----:B-1----:R-:W2:Y:S01]  /*59520*/  LDL R3, [R1+0x1688] ;  /* 0x0016880001037983 */ /* 0x002ea20000100800 */
[----:B------:R-:W-:Y:S01]  /*59530*/  IMAD.MOV.U32 R2, RZ, RZ, R83 ;  /* 0x000000ffff027224 */ /* 0x000fe200078e0053 */
[----:B------:R-:W-:Y:S02]  /*59540*/  MOV R10, 0x59570 ;  /* 0x00059570000a7802 */ /* 0x000fe40000000f00 */
[----:B--2---:R-:W-:Y:S02]  /*59550*/  SHF.L.U32 R3, R3, 0x5, RZ ;  /* 0x0000000503037819 */ /* 0x004fe400000006ff */
[----:B------:R-:W-:Y:S05]  /*59560*/  CALL.REL.NOINC `($_ZN7cutlass13device_kernelIN5flash19enable_sm80_to_sm89INS1_16FlashAttnBwdSm80INS1_25CollectiveMainloopBwdSm80ILi2ELi2EN4cute5tupleIJNS5_1CILi128EEES8_NS7_ILi64EEEEEENS_10bfloat16_tEfNS_4arch4Sm80ELb0ELb0ELb1ELb0ELb0ELb0ELb0ELb0ELi2ELi4ELi4ELi4ELb0EEENS1_24CollectiveEpilogueBwdGQAISA_fSD_Li256ELb0ELb0EEENS1_19SingleTileSchedulerILb0ELb0ELb0ELi128EEEEEEEEEvNT_6ParamsE$_ZN4cute5tupleIJiEEC2ERKi) ;  /* 0xfffb0c8000007944 */ /* 0x000fea0003c3ffff */
[----:B-1----:R1:W5:Y:S01]  /*59570*/  LDL R3, [R1+0x1688] ;  /* 0x0016880001037983 */ /* 0x0023620000100800 */
[----:B------:R-:W-:Y:S02]  /*59580*/  MOV R2, R17 ;  /* 0x0000001100027202 */ /* 0x000fe40000000f00 */
[----:B------:R-:W-:-:S02]  /*59590*/  MOV R10, 0x595b0 ;  /* 0x000595b0000a7802 */ /* 0x000fc40000000f00 */
[----:B-1---5:R-:W-:Y:S05]  /*595a0*/  CALL.REL.NOINC `($_ZN7cutlass13device_kernelIN5flash19enable_sm80_to_sm89INS1_16FlashAttnBwdSm80INS1_25CollectiveMainloopBwdSm80ILi2ELi2EN4cute5tupleIJNS5_1CILi128EEES8_NS7_ILi64EEEEEENS_10bfloat16_tEfNS_4arch4Sm80ELb0ELb0ELb1ELb0ELb0ELb0ELb0ELb0ELi2ELi4ELi4ELi4ELb0EEENS1_24CollectiveEpilogueBwdGQAISA_fSD_Li256ELb0ELb0EEENS1_19SingleTileSchedulerILb0ELb0ELb0ELi128EEEEEEEEEvNT_6ParamsE$_ZN4cute5tupleIJiEEC2ERKi) ;  /* 0xfffb0c4000007944 */ /* 0x022fea0003c3ffff */
[----:B-1----:R1:W5:Y:S01]  /*595b0*/  LDL R3, [R1+0x1698] ;  /* 0x0016980001037983 */ /* 0x0023620000100800 */
[----:B------:R-:W-:-:S02]  /*595c0*/  MOV R2, R83 ;  /* 0x0000005300027202 */ /* 0x000fc40000000f00 */
[----:B------:R-:W-:Y:S02]  /*595d0*/  MOV R10, 0x595f0 ;  /* 0x000595f0000a7802 */ /* 0x000fe40000000f00 */
[----:B-1---5:R-:W-:Y:S05]  /*595e0*/  CALL.REL.NOINC `($_ZN7cutlass13device_kernelIN5flash19enable_sm80_to_sm89INS1_16FlashAttnBwdSm80INS1_25CollectiveMainloopBwdSm80ILi2ELi2EN4cute5tupleIJNS5_1CILi128EEES8_NS7_ILi64EEEEEENS_10bfloat16_tEfNS_4arch4Sm80ELb0ELb0ELb1ELb0ELb0ELb0ELb0ELb0ELi2ELi4ELi4ELi4ELb0EEENS1_24CollectiveEpilogueBwdGQAISA_fSD_Li256ELb0ELb0EEENS1_19SingleTileSchedulerILb0ELb0ELb0ELi128EEEEEEEEEvNT_6ParamsE$_ZN4cute5tupleIJiEEC2ERKi) ;  /* 0xfffb0c0000007944 */ /* 0x022fea0003c3ffff */
[----:B-1----:R1:W5:Y:S01]  /*595f0*/  LDL R3, [R1+0x1688] ;  /* 0x0016880001037983 */ /* 0x0023620000100800 */
[----:B------:R-:W-:Y:S02]  /*59600*/  MOV R2, R83 ;  /* 0x0000005300027202 */ /* 0x000fe40000000f00 */
[----:B------:R-:W-:Y:S02]  /*59610*/  MOV R6, 0x59630 ;  /* 0x0005963000067802 */ /* 0x000fe40000000f00 */
[----:B-1---5:R-:W-:Y:S05]  /*59620*/  CALL.REL.NOINC `($_ZN7cutlass13device_kernelIN5flash19enable_sm80_to_sm89INS1_16FlashAttnBwdSm80INS1_25CollectiveMainloopBwdSm80ILi2ELi2EN4cute5tupleIJNS5_1CILi128EEES8_NS7_ILi64EEEEEENS_10bfloat16_tEfNS_4arch4Sm80ELb0ELb0ELb1ELb0ELb0ELb0ELb0ELb0ELi2ELi4ELi4ELi4ELb0EEENS1_24CollectiveEpilogueBwdGQAISA_fSD_Li256ELb0ELb0EEENS1_19SingleTileSchedulerILb0ELb0ELb0ELi128EEEEEEEEEvNT_6ParamsE$_ZN4cute3eso3ESOILb0ELb1EJiNS_1CILi0EEEEEC2ERKiRKS3_) ;  /* 0xfffad0a000007944 */ /* 0x022fea0003c3ffff */
[----:B-1----:R1:W5:Y:S01]  /*59630*/  LDL R3, [R1+0x1688] ;  /* 0x0016880001037983 */ /* 0x0023620000100800 */
[----:B------:R-:W-:-:S03]  /*59640*/  MOV R4, 0x59660 ;  /* 0x0005966000047802 */ /* 0x000fc60000000f00 */
[----:B-1---5:R-:W-:Y:S05]  /*59650*/  CALL.REL.NOINC `($_ZN7cutlass13device_kernelIN5flash19enable_sm80_to_sm89INS1_16FlashAttnBwdSm80INS1_25CollectiveMainloopBwdSm80ILi2ELi2EN4cute5tupleIJNS5_1CILi128EEES8_NS7_ILi64EEEEEENS_10bfloat16_tEfNS_4arch4Sm80ELb0ELb0ELb1ELb0ELb0ELb0ELb0ELb0ELi2ELi4ELi4ELi4ELb0EEENS1_24CollectiveEpilogueBwdGQAISA_fSD_Li256ELb0ELb0EEENS1_19SingleTileSchedulerILb0ELb0ELb0ELi128EEEEEEEEEvNT_6ParamsE$_ZZN4cuteplIJNS_1CILi0EEES2_EJiEEEDaRKNS_15ArithmeticTupleIJDpT_EEERKNS3_IJDpT0_EEEENKUlDpRKT_E_clIJiS2_EEEDaSH_) ;  /* 0xfffb5a5000007944 */ /* 0x022fea0003c3ffff */
[----:B------:R-:W-:Y:S02]  /*59660*/  MOV R4, 0x59680 ;  /* 0x0005968000047802 */ /* 0x000fe40000000f00 */
[----:B-1---5:R-:W-:Y:S05]  /*59670*/  CALL.REL.NOINC `($_ZN7cutlass13device_kernelIN5flash19enable_sm80_to_sm89INS1_16FlashAttnBwdSm80INS1_25CollectiveMainloopBwdSm80ILi2ELi2EN4cute5tupleIJNS5_1CILi128EEES8_NS7_ILi64EEEEEENS_10bfloat16_tEfNS_4arch4Sm80ELb0ELb0ELb1ELb0ELb0ELb0ELb0ELb0ELi2ELi4ELi4ELi4ELb0EEENS1_24CollectiveEpilogueBwdGQAISA_fSD_Li256ELb0ELb0EEENS1_19SingleTileSchedulerILb0ELb0ELb0ELi128EEEEEEEEEvNT_6ParamsE$_ZZN4cuteplIJNS_1CILi0EEES2_EJiS2_EEEDaRKNS_15ArithmeticTupleIJDpT_EEERKNS3_IJDpT0_EEEENKUlDpRKT_E_clIJiS2_EEEDaSH_) ;  /* 0xfffb5aa000007944 */ /* 0x022fea0003c3ffff */
[----:B------:R-:W-:Y:S01]  /*59680*/  ULDC.64 UR8, c[0x0][0x118] ;  /* 0x0000460000087ab9 */ /* 0x000fe20000000a00 */
[----:B------:R3:W-:Y:S04]  /*59690*/  STL [R1+0x16a0], RZ ;  /* 0x0016a0ff01007387 */ /* 0x0007e80000100800 */
[----:B------:R-:W4:Y:S04]  /*596a0*/  LD.E.64 R4, [R84.64+0x30] ;  /* 0x0000300854047980 */ /* 0x000f28000c101b00 */
[----:B-1--4-:R-:W4:Y:S01]  /*596b0*/  LD.E.U8 R2, [R4.64] ;  /* 0x0000000804027980 */ /* 0x012f22000c101100 */
[----:B------:R-:W-:Y:S01]  /*596c0*/  IMAD.MOV.U32 R82, RZ, RZ, RZ ;  /* 0x000000ffff527224 */ /* 0x000fe200078e00ff */
[----:B------:R-:W-:Y:S01]  /*596d0*/  MOV R80, 0x59720 ;  /* 0x0005972000507802 */ /* 0x000fe20000000f00 */
[----:B------:R-:W-:Y:S01]  /*596e0*/  IMAD.MOV.U32 R81, RZ, RZ, R16 ;  /* 0x000000ffff517224 */ /* 0x000fe200078e0010 */
[----:B----4-:R-:W-:-:S04]  /*596f0*/  LOP3.LUT R2, R2, 0x1, RZ, 0xc0, !PT ;  /* 0x0000000102027812 */ /* 0x010fc800078ec0ff */
[----:B------:R-:W-:-:S08]  /*59700*/  ISETP.NE.U32.AND P0, PT, R2, 0x1, PT ;  /* 0x000000010200780c */ /* 0x000fd00003f05070 */
[----:B--23-5:R-:W-:Y:S05]  /*59710*/  CALL.REL.NOINC `($_ZN7cutlass13device_kernelIN5flash19enable_sm80_to_sm89INS1_16FlashAttnBwdSm80INS1_25CollectiveMainloopBwdSm80ILi2ELi2EN4cute5tupleIJNS5_1CILi128EEES8_NS7_ILi64EEEEEENS_10bfloat16_tEfNS_4arch4Sm80ELb0ELb0ELb1ELb0ELb0ELb0ELb0ELb0ELi2ELi4ELi4ELi4ELb0EEENS1_24CollectiveEpilogueBwdGQAISA_fSD_Li256ELb0ELb0EEENS1_19SingleTileSchedulerILb0ELb0ELb0ELi128EEEEEEEEEvNT_6ParamsE$_ZN4cute3eso3ESOILb1ELb0EJNS_10UnderscoreEiiEEC2ERKS2_RKiS7_) ;  /* 0xfffad25000007944 */ /* 0x02cfea0003c3ffff */
        /* <DEDUP_REMOVED lines=8> */
[----:B------:R-:W-:Y:S05]  /*597a0*/  CALL.REL.NOINC `($_ZN7cutlass13device_kernelIN5flash19enable_sm80_to_sm89INS1_16FlashAttnBwdSm80INS1_25CollectiveMainloopBwdSm80ILi2ELi2EN4cute5tupleIJNS5_1CILi128EEES8_NS7_ILi64EEEEEENS_10bfloat16_tEfNS_4arch4Sm80ELb0ELb0ELb1ELb0ELb0ELb0ELb0ELb0ELi2ELi4ELi4ELi4ELb0EEENS1_24CollectiveEpilogueBwdGQAISA_fSD_Li256ELb0ELb0EEENS1_19SingleTileSchedulerILb0ELb0ELb0ELi128EEEEEEEEEvNT_6ParamsE$_ZN4cute3eso3ESOILb1ELb0EJNS_6LayoutINS_5tupleIJNS3_IJNS_1CILi8EEENS4_ILi1EEEEEEEEENS3_IJNS3_IJS6_NS4_ILi0EEEEEEEEEEElEEC2ERKSC_RKl) ;  /* 0xfffaf9b000007944 */ /* 0x000fea0003c3ffff */
[----:B-1----:R-:W2:Y:S01]  /*597b0*/  LDL.64 R2, [R1+0x1688] ;  /* 0x0016880001027983 */ /* 0x002ea20000100a00 */
[----:B------:R-:W-:Y:S02]  /*597c0*/  MOV R6, 0x59800 ;  /* 0x0005980000067802 */ /* 0x000fe40000000f00 */
[----:B--2---:R-:W-:-:S04]  /*597d0*/  LEA R4, P1, R2, R90, 0x1 ;  /* 0x0000005a02047211 */ /* 0x004fc800078208ff */
[----:B------:R-:W-:-:S04]  /*597e0*/  LEA.HI.X R11, R2, R91, R3, 0x1, P1 ;  /* 0x0000005b020b7211 */ /* 0x000fc800008f0c03 */
[----:B------:R-:W-:Y:S05]  /*597f0*/  CALL.REL.NOINC `($_ZN7cutlass13device_kernelIN5flash19enable_sm80_to_sm89INS1_16FlashAttnBwdSm80INS1_25CollectiveMainloopBwdSm80ILi2ELi2EN4cute5tupleIJNS5_1CILi128EEES8_NS7_ILi64EEEEEENS_10bfloat16_tEfNS_4arch4Sm80ELb0ELb0ELb1ELb0ELb0ELb0ELb0ELb0ELi2ELi4ELi4ELi4ELb0EEENS1_24CollectiveEpilogueBwdGQAISA_fSD_Li256ELb0ELb0EEENS1_19SingleTileSchedulerILb0ELb0ELb0ELi128EEEEEEEEEvNT_6ParamsE$_ZN4cute8gmem_ptrIPKN7cutlass10bfloat16_tEECI1NS_12iter_adaptorIS4_S5_EEES4_) ;  /* 0xfffb0ac000007944 */ /* 0x000fea0003c3ffff */
[----:B------:R1:W5:Y:S01]  /*59800*/  LDL.64 R2, [R1+0x1688] ;  /* 0x0016880001027983 */ /* 0x0003620000100a00 */
[----:B------:R-:W-:-:S03]  /*59810*/  MOV R6, 0x59830 ;  /* 0x0005983000067802 */ /* 0x000fc60000000f00 */
[----:B-1---5:R-:W-:Y:S05]  /*59820*/  CALL.REL.NOINC `($_ZN7cutlass13device_kernelIN5flash19enable_sm80_to_sm89INS1_16FlashAttnBwdSm80INS1_25CollectiveMainloopBwdSm80ILi2ELi2EN4cute5tupleIJNS5_1CILi128EEES8_NS7_ILi64EEEEEENS_10bfloat16_tEfNS_4arch4Sm80ELb0ELb0ELb1ELb0ELb0ELb0ELb0ELb0ELi2ELi4ELi4ELi4ELb0EEENS1_24CollectiveEpilogueBwdGQAISA_fSD_Li256ELb0ELb0EEENS1_19SingleTileSchedulerILb0ELb0ELb0ELi128EEEEEEEEEvNT_6ParamsE$_ZN4cute3eso3ESOILb1ELb0EJNS_6LayoutINS_5tupleIJNS3_IJNS_1CILi8EEENS4_ILi1EEEEEEEEENS3_IJNS3_IJS6_NS4_ILi0EEEEEEEEEEENS_10ViewEngineINS_8gmem_ptrIPKN7cutlass10bfloat16_tEEEEEEEC2ERKSC_RKSK_) ;  /* 0xfffaf80000007944 */ /* 0x022fea0003c3ffff */
[----:B-1----:R1:W5:Y:S01]  /*59830*/  LDL.64 R4, [R1+0x1688] ;  /* 0x0016880001047983 */ /* 0x0023620000100a00 */
[----:B------:R-:W-:Y:S01]  /*59840*/  IMAD.MOV.U32 R82, RZ, RZ, RZ ;  /* 0x000000ffff527224 */ /* 0x000fe200078e00ff */
[----:B------:R-:W-:Y:S02]  /*59850*/  MOV R81, R16 ;  /* 0x0000001000517202 */ /* 0x000fe40000000f00 */
[----:B------:R-:W-:Y:S02]  /*59860*/  MOV R80, 0x59880 ;  /* 0x0005988000507802 */ /* 0x000fe40000000f00 */
[----:B-1---5:R-:W-:Y:S05]  /*59870*/  CALL.REL.NOINC `($_ZN7cutlass13device_kernelIN5flash19enable_sm80_to_sm89INS1_16FlashAttnBwdSm80INS1_25CollectiveMainloopBwdSm80ILi2ELi2EN4cute5tupleIJNS5_1CILi128EEES8_NS7_ILi64EEEEEENS_10bfloat16_tEfNS_4arch4Sm80ELb0ELb0ELb1ELb0ELb0ELb0ELb0ELb0ELi2ELi4ELi4ELi4ELb0EEENS1_24CollectiveEpilogueBwdGQAISA_fSD_Li256ELb0ELb0EEENS1_19SingleTileSchedulerILb0ELb0ELb0ELi128EEEEEEEEEvNT_6ParamsE$_ZN4cute3eso3ESOILb1ELb0EJNS_10UnderscoreEiiEEC2ERKS2_RKiS7_) ;  /* 0xfffad0f000007944 */ /* 0x022fea0003c3ffff */
[----:B-1----:R-:W2:Y:S01]  /*59880*/  LDL R3, [R1+0x1688] ;  /* 0x0016880001037983 */ /* 0x002ea20000100800 */
[----:B------:R-:W-:Y:S01]  /*59890*/  IMAD.MOV.U32 R2, RZ, RZ, R83 ;  /* 0x000000ffff027224 */ /* 0x000fe200078e0053 */
[----:B------:R-:W-:Y:S02]  /*598a0*/  MOV R6, 0x598d0 ;  /* 0x000598d000067802 */ /* 0x000fe40000000f00 */
[----:B--2---:R-:W-:Y:S02]  /*598b0*/  SHF.L.U32 R3, R3, 0xb, RZ ;  /* 0x0000000b03037819 */ /* 0x004fe400000006ff */
[----:B------:R-:W-:Y:S05]  /*598c0*/  CALL.REL.NOINC `($_ZN7cutlass13device_kernelIN5flash19enable_sm80_to_sm89INS1_16FlashAttnBwdSm80INS1_25CollectiveMainloopBwdSm80ILi2ELi2EN4cute5tupleIJNS5_1CILi128EEES8_NS7_ILi64EEEEEENS_10bfloat16_tEfNS_4arch4Sm80ELb0ELb0ELb1ELb0ELb0ELb0ELb0ELb0ELi2ELi4ELi4ELi4ELb0EEENS1_24CollectiveEpilogueBwdGQAISA_fSD_Li256ELb0ELb0EEENS1_19SingleTileSchedulerILb0ELb0ELb0ELi128EEEEEEEEEvNT_6ParamsE$_ZN4cute3eso3ESOILb1ELb0EJNS_6LayoutINS_5tupleIJNS3_IJNS_1CILi8EEENS4_ILi1EEEEEEEEENS3_IJNS3_IJS6_NS4_ILi0EEEEEEEEEEEiEEC2ERKSC_RKi) ;  /* 0xfffaf84000007944 */ /* 0x000fea0003c3ffff */
[----:B-1----:R-:W2:Y:S01]  /*598d0*/  LDL R3, [R1+0x1688] ;  /* 0x0016880001037983 */ /* 0x002ea20000100800 */
[----:B------:R-:W-:-:S02]  /*598e0*/  MOV R9, R83 ;  /* 0x0000005300097202 */ /* 0x000fc40000000f00 */
        /* <DEDUP_REMOVED lines=8> */
[----:B------:R-:W-:Y:S02]  /*59970*/  MOV R11, R5 ;  /* 0x00000005000b7202 */ /* 0x000fe40000000f00 */
[----:B-1----:R-:W-:Y:S02]  /*59980*/  MOV R6, 0x599a0 ;  /* 0x000599a000067802 */ /* 0x002fe40000000f00 */
[----:B--2--5:R-:W-:Y:S05]  /*59990*/  CALL.REL.NOINC `($_ZN7cutlass13device_kernelIN5flash19enable_sm80_to_sm89INS1_16FlashAttnBwdSm80INS1_25CollectiveMainloopBwdSm80ILi2ELi2EN4cute5tupleIJNS5_1CILi128EEES8_NS7_ILi64EEEEEENS_10bfloat16_tEfNS_4arch4Sm80ELb0ELb0ELb1ELb0ELb0ELb0ELb0ELb0ELi2ELi4ELi4ELi4ELb0EEENS1_24CollectiveEpilogueBwdGQAISA_fSD_Li256ELb0ELb0EEENS1_19SingleTileSchedulerILb0ELb0ELb0ELi128EEEEEEEEEvNT_6ParamsE$_ZN4cute8gmem_ptrIPKN7cutlass10bfloat16_tEECI1NS_12iter_adaptorIS4_S5_EEES4_) ;  /* 0xfffb092000007944 */ /* 0x024fea0003c3ffff */
[----:B------:R1:W5:Y:S01]  /*599a0*/  LDL.64 R2, [R1+0x1688] ;  /* 0x0016880001027983 */ /* 0x0003620000100a00 */
[----:B------:R-:W-:-:S03]  /*599b0*/  MOV R10, 0x599d0 ;  /* 0x000599d0000a7802 */ /* 0x000fc60000000f00 */
[----:B-1---5:R-:W-:Y:S05]  /*599c0*/  CALL.REL.NOINC `($_ZN7cutlass13device_kernelIN5flash19enable_sm80_to_sm89INS1_16FlashAttnBwdSm80INS1_25CollectiveMainloopBwdSm80ILi2ELi2EN4cute5tupleIJNS5_1CILi128EEES8_NS7_ILi64EEEEEENS_10bfloat16_tEfNS_4arch4Sm80ELb0ELb0ELb1ELb0ELb0ELb0ELb0ELb0ELi2ELi4ELi4ELi4ELb0EEENS1_24CollectiveEpilogueBwdGQAISA_fSD_Li256ELb0ELb0EEENS1_19SingleTileSchedulerILb0ELb0ELb0ELi128EEEEEEEEEvNT_6ParamsE$_ZN4cute8gmem_ptrIPKN7cutlass9uint128_tEECI1NS_12iter_adaptorIS4_S5_EEES4_) ;  /* 0xfffb094000007944 */ /* 0x022fea0003c3ffff */
[----:B-1----:R1:W5:Y:S01]  /*599d0*/  LDL.64 R2, [R1+0x1688] ;  /* 0x0016880001027983 */ /* 0x0023620000100a00 */
[----:B------:R-:W-:-:S03]  /*599e0*/  MOV R10, 0x59a00 ;  /* 0x00059a00000a7802 */ /* 0x000fc60000000f00 */
[----:B-1---5:R-:W-:Y:S05]  /*599f0*/  CALL.REL.NOINC `($_ZN7cutlass13device_kernelIN5flash19enable_sm80_to_sm89INS1_16FlashAttnBwdSm80INS1_25CollectiveMainloopBwdSm80ILi2ELi2EN4cute5tupleIJNS5_1CILi128EEES8_NS7_ILi64EEEEEENS_10bfloat16_tEfNS_4arch4Sm80ELb0ELb0ELb1ELb0ELb0ELb0ELb0ELb0ELi2ELi4ELi4ELi4ELb0EEENS1_24CollectiveEpilogueBwdGQAISA_fSD_Li256ELb0ELb0EEENS1_19SingleTileSchedulerILb0ELb0ELb0ELi128EEEEEEEEEvNT_6ParamsE$_ZN4cute3eso3ESOILb1ELb0EJNS_6LayoutINS_5tupleIJNS3_IJNS_1CILi1EEES5_EEEEEENS3_IJNS3_IJS5_NS4_ILi0EEEEEEEEEEENS_10ViewEngineINS_8gmem_ptrIPKN7cutlass9uint128_tEEEEEEEC2ERKSB_RKSJ_) ;  /* 0xfffaed6000007944 */ /* 0x022fea0003c3ffff */
[----:B------:R2:W5:Y:S01]  /*59a00*/  LDL.64 R80, [R1+0x1688] ;  /* 0x0016880001507983 */ /* 0x0005620000100a00 */
[----:B-1----:R-:W-:Y:S01]  /*59a10*/  IMAD.MOV.U32 R2, RZ, RZ, R8 ;  /* 0x000000ffff027224 */ /* 0x002fe200078e0008 */
[----:B------:R-:W-:Y:S01]  /*59a20*/  MOV R3, R9 ;  /* 0x0000000900037202 */ /* 0x000fe20000000f00 */
[----:B------:R-:W-:Y:S01]  /*59a30*/  IMAD.MOV.U32 R9, RZ, RZ, R83 ;  /* 0x000000ffff097224 */ /* 0x000fe200078e0053 */
[----:B------:R-:W-:-:S02]  /*59a40*/  MOV R8, 0x59a60 ;  /* 0x00059a6000087802 */ /* 0x000fc40000000f00 */
[----:B--2--5:R-:W-:Y:S05]  /*59a50*/  CALL.REL.NOINC `($_ZN7cutlass13device_kernelIN5flash19enable_sm80_to_sm89INS1_16FlashAttnBwdSm80INS1_25CollectiveMainloopBwdSm80ILi2ELi2EN4cute5tupleIJNS5_1CILi128EEES8_NS7_ILi64EEEEEENS_10bfloat16_tEfNS_4arch4Sm80ELb0ELb0ELb1ELb0ELb0ELb0ELb0ELb0ELi2ELi4ELi4ELi4ELb0EEENS1_24CollectiveEpilogueBwdGQAISA_fSD_Li256ELb0ELb0EEENS1_19SingleTileSchedulerILb0ELb0ELb0ELi128EEEEEEEEEvNT_6ParamsE$_ZN4cute8smem_ptrIPN7cutlass10bfloat16_tEECI1NS_12iter_adaptorIS3_S4_EEES3_) ;  /* 0xfffb097000007944 */ /* 0x024fea0003c3ffff */
[----:B-1----:R1:W5:Y:S01]  /*59a60*/  LDL.64 R2, [R1+0x1688] ;  /* 0x0016880001027983 */ /* 0x0023620000100a00 */
[----:B------:R-:W-:-:S02]  /*59a70*/  MOV R6, R83 ;  /* 0x0000005300067202 */ /* 0x000fc40000000f00 */
[----:B------:R-:W-:Y:S02]  /*59a80*/  MOV R8, 0x59aa0 ;  /* 0x00059aa000087802 */ /* 0x000fe40000000f00 */
[----:B-1---5:R-:W-:Y:S05]  /*59a90*/  CALL.REL.NOINC `($_ZN7cutlass13device_kernelIN5flash19enable_sm80_to_sm89INS1_16FlashAttnBwdSm80INS1_25CollectiveMainloopBwdSm80ILi2ELi2EN4cute5tupleIJNS5_1CILi128EEES8_NS7_ILi64EEEEEENS_10bfloat16_tEfNS_4arch4Sm80ELb0ELb0ELb1ELb0ELb0ELb0ELb0ELb0ELi2ELi4ELi4ELi4ELb0EEENS1_24CollectiveEpilogueBwdGQAISA_fSD_Li256ELb0ELb0EEENS1_19SingleTileSchedulerILb0ELb0ELb0ELi128EEEEEEEEEvNT_6ParamsE$_ZN4cute8smem_ptrIPN7cutlass9uint128_tEECI1NS_12iter_adaptorIS3_S4_EEES3_) ;  /* 0xfffb097000007944 */ /* 0x022fea0003c3ffff */
[----:B-1----:R1:W5:Y:S01]  /*59aa0*/  LDL.64 R2, [R1+0x1688] ;  /* 0x0016880001027983 */ /* 0x0023620000100a00 */
[----:B------:R-:W-:Y:S02]  /*59ab0*/  MOV R6, R83 ;  /* 0x0000005300067202 */ /* 0x000fe40000000f00 */
[----:B------:R-:W-:Y:S02]  /*59ac0*/  MOV R8, 0x59ae0 ;  /* 0x00059ae000087802 */ /* 0x000fe40000000f00 */
[----:B-1---5:R-:W-:Y:S05]  /*59ad0*/  CALL.REL.NOINC `($_ZN7cutlass13device_kernelIN5flash19enable_sm80_to_sm89INS1_16FlashAttnBwdSm80INS1_25CollectiveMainloopBwdSm80ILi2ELi2EN4cute5tupleIJNS5_1CILi128EEES8_NS7_ILi64EEEEEENS_10bfloat16_tEfNS_4arch4Sm80ELb0ELb0ELb1ELb0ELb0ELb0ELb0ELb0ELi2ELi4ELi4ELi4ELb0EEENS1_24CollectiveEpilogueBwdGQAISA_fSD_Li256ELb0ELb0EEENS1_19SingleTileSchedulerILb0ELb0ELb0ELi128EEEEEEEEEvNT_6ParamsE$_ZN4cute3eso3ESOILb1ELb0EJNS_6LayoutINS_5tupleIJNS3_IJNS_1CILi1EEES5_EEEEEENS3_IJNS3_IJS5_NS4_ILi0EEEEEEEEEEENS_10ViewEngineINS_8smem_ptrIPN7cutlass9uint128_tEEEEEEEC2ERKSB_RKSI_) ;  /* 0xfffaecc000007944 */ /* 0x022fea0003c3ffff */
[----:B------:R2:W5:Y:S01]  /*59ae0*/  LDL R4, [R1+0x1688] ;  /* 0x0016880001047983 */ /* 0x0005620000100800 */
[----:B-1----:R-:W-:-:S03]  /*59af0*/  MOV R2, 0x59b10 ;  /* 0x00059b1000027802 */ /* 0x002fc60000000f00 */
[----:B--2--5:R-:W-:Y:S05]  /*59b00*/  CALL.REL.NOINC `($_ZN7cutlass13device_kernelIN5flash19enable_sm80_to_sm89INS1_16FlashAttnBwdSm80INS1_25CollectiveMainloopBwdSm80ILi2ELi2EN4cute5tupleIJNS5_1CILi128EEES8_NS7_ILi64EEEEEENS_10bfloat16_tEfNS_4arch4Sm80ELb0ELb0ELb1ELb0ELb0ELb0ELb0ELb0ELi2ELi4ELi4ELi4ELb0EEENS1_24CollectiveEpilogueBwdGQAISA_fSD_Li256ELb0ELb0EEENS1_19SingleTileSchedulerILb0ELb0ELb0ELi128EEEEEEEEEvNT_6ParamsE$_ZN73_INTERNAL_24fd9406_37_flash_bwd_hdim64_bf16_softcap_sm80_cu_8e232a79_330724__cvta_generic_to_sharedEPKv) ;  /* 0xfffb09c000007944 */ /* 0x024fea0003c3ffff */
        /* <DEDUP_REMOVED lines=10> */
[----:B-1----:R-:W-:Y:S05]  /*59bb0*/  CALL.REL.NOINC `($_ZN7cutlass13device_kernelIN5flash19enable_sm80_to_sm89INS1_16FlashAttnBwdSm80INS1_25CollectiveMainloopBwdSm80ILi2ELi2EN4cute5tupleIJNS5_1CILi128EEES8_NS7_ILi64EEEEEENS_10bfloat16_tEfNS_4arch4Sm80ELb0ELb0ELb1ELb0ELb0ELb0ELb0ELb0ELi2ELi4ELi4ELi4ELb0EEENS1_24CollectiveEpilogueBwdGQAISA_fSD_Li256ELb0ELb0EEENS1_19SingleTileSchedulerILb0ELb0ELb0ELi128EEEEEEEEEvNT_6ParamsE$_ZN4cute3eso3ESOILb1ELb0EJNS_1CILi0EEEiS3_EEC2ERKS3_RKiS6_) ;  /* 0xfffad16000007944 */ /* 0x002fea0003c3ffff */
[----:B-1----:R-:W2:Y:S01]  /*59bc0*/  LDL R3, [R1+0x1688] ;  /* 0x0016880001037983 */ /* 0x002ea20000100800 */
[----:B------:R-:W-:Y:S01]  /*59bd0*/  IMAD.MOV.U32 R2, RZ, RZ, R83 ;  /* 0x000000ffff027224 */ /* 0x000fe200078e0053 */
[----:B------:R-:W-:-:S02]  /*59be0*/  MOV R10, 0x59c10 ;  /* 0x00059c10000a7802 */ /* 0x000fc40000000f00 */
[----:B--2---:R-:W-:Y:S02]  /*59bf0*/  SHF.L.U32 R3, R3, 0x5, RZ ;  /* 0x0000000503037819 */ /* 0x004fe400000006ff */
[----:B------:R-:W-:Y:S05]  /*59c00*/  CALL.REL.NOINC `($_ZN7cutlass13device_kernelIN5flash19enable_sm80_to_sm89INS1_16FlashAttnBwdSm80INS1_25CollectiveMainloopBwdSm80ILi2ELi2EN4cute5tupleIJNS5_1CILi128EEES8_NS7_ILi64EEEEEENS_10bfloat16_tEfNS_4arch4Sm80ELb0ELb0ELb1ELb0ELb0ELb0ELb0ELb0ELi2ELi4ELi4ELi4ELb0EEENS1_24CollectiveEpilogueBwdGQAISA_fSD_Li256ELb0ELb0EEENS1_19SingleTileSchedulerILb0ELb0ELb0ELi128EEEEEEEEEvNT_6ParamsE$_ZN4cute5tupleIJiEEC2ERKi) ;  /* 0xfffb05e000007944 */ /* 0x000fea0003c3ffff */
[----:B-1----:R1:W5:Y:S01]  /*59c10*/  LDL R3, [R1+0x1688] ;  /* 0x0016880001037983 */ /* 0x0023620000100800 */
[----:B------:R-:W-:Y:S02]  /*59c20*/  MOV R2, R17 ;  /* 0x0000001100027202 */ /* 0x000fe40000000f00 */
        /* <DEDUP_REMOVED lines=19> */
[----:B------:R-:W-:Y:S01]  /*59d60*/  IMAD.MOV.U32 R82, RZ, RZ, 0x1 ;  /* 0x00000001ff527424 */ /* 0x000fe200078e00ff */
        /* <DEDUP_REMOVED lines=23> */
[----:B------:R-:W-:Y:S01]  /*59ee0*/  IMAD.MOV.U32 R82, RZ, RZ, 0x1 ;  /* 0x00000001ff527424 */ /* 0x000fe200078e00ff */
        /* <DEDUP_REMOVED lines=211> */
[----:B------:R-:W-:Y:S01]  /*5ac20*/  IMAD.MOV.U32 R81, RZ, RZ, R16 ;  /* 0x000000ffff517224 */ /* 0x000fe200078e0010 */
[----:B------:R-:W-:Y:S02]  /*5ac30*/  MOV R82, 0x3 ;  /* 0x0000000300527802 */ /* 0x000fe40000000f00 */
        /* <DEDUP_REMOVED lines=54> */
[----:B-1---5:R-:W-:Y:S05]  /*5afa0*/  CALL.REL.NOINC `($_ZN7cutlass13device_kernelIN5flash19enable_sm80_to_sm89INS1_16FlashAttnBwdSm80INS1_25CollectiveMainloopBwdSm80ILi2ELi2EN4cute5tupleIJNS5_1CILi128EEES8_NS7_ILi64EEEEEENS_10bfloat16_tEfNS_4arch4Sm80ELb0ELb0ELb1ELb0ELb0ELb0ELb0ELb0ELi2ELi4ELi4ELi4ELb0EEENS1_24CollectiveEpilogueBwdGQAISA_fSD_Li256ELb0ELb0EEENS1_19SingleTileSchedulerILb0ELb0ELb0ELi128EEEEEEEEEvNT_6ParamsE$_ZN4cute3eso3ESOILb1ELb0EJNS_10UnderscoreES2_iEEC2ERKS2_S5_RKi) ;  /* 0xfffab94000007944 */ /* 0x022fea0003c3ffff */
[----:B-1----:R-:W2:Y:S01]  /*5afb0*/  LDL R3, [R1+0x1688] ;  /* 0x0016880001037983 */ /* 0x002ea20000100800 */
[----:B------:R-:W-:-:S02]  /*5afc0*/  MOV R6, 0x5aff0 ;  /* 0x0005aff000067802 */ /* 0x000fc40000000f00 */
[----:B--2---:R-:W-:Y:S02]  /*5afd0*/  SHF.L.U32 R3, R3, 0x7, RZ ;  /* 0x0000000703037819 */ /* 0x004fe400000006ff */
[----:B------:R-:W-:Y:S05]  /*5afe0*/  CALL.REL.NOINC `($_ZN7cutlass13device_kernelIN5flash19enable_sm80_to_sm89INS1_16FlashAttnBwdSm80INS1_25CollectiveMainloopBwdSm80ILi2ELi2EN4cute5tupleIJNS5_1CILi128EEES8_NS7_ILi64EEEEEENS_10bfloat16_tEfNS_4arch4Sm80ELb0ELb0ELb1ELb0ELb0ELb0ELb0ELb0ELi2ELi4ELi4ELi4ELb0EEENS1_24CollectiveEpilogueBwdGQAISA_fSD_Li256ELb0ELb0EEENS1_19SingleTileSchedulerILb0ELb0ELb0ELi128EEEEEEEEEvNT_6ParamsE$_ZN4cute3eso3ESOILb1ELb0EJNS_6LayoutINS_5tupleIJNS3_IJNS_1CILi4EEENS4_ILi1EEEEEES6_EEENS3_IJNS3_IJS6_NS4_ILi0EEEEEES9_EEEEEiEEC2ERKSC_RKi) ;  /* 0xfffadff000007944 */ /* 0x000fea0003c3ffff */
[----:B------:R-:W-:Y:S01]  /*5aff0*/  ULDC.64 UR8, c[0x0][0x118] ;  /* 0x0000460000087ab9 */ /* 0x000fe20000000a00 */
[----:B-1----:R-:W2:Y:S04]  /*5b000*/  LDL R2, [R1+0x1688] ;  /* 0x0016880001027983 */ /* 0x002ea80000100800 */
[----:B------:R-:W2:Y:S01]  /*5b010*/  LD.E.64 R4, [R80.64+0x8] ;  /* 0x0000080850047980 */ /* 0x000ea2000c101b00 */
[----:B------:R-:W-:Y:S01]  /*5b020*/  MOV R10, 0x5b060 ;  /* 0x0005b060000a7802 */ /* 0x000fe20000000f00 */
[----:B--2---:R-:W-:Y:S01]  /*5b030*/  IMAD.WIDE R4, R2, 0x4, R4 ;  /* 0x0000000402047825 */ /* 0x004fe200078e0204 */
[----:B------:R-:W-:-:S03]  /*5b040*/  MOV R2, R83 ;  /* 0x0000005300027202 */ /* 0x000fc60000000f00 */
[----:B------:R-:W-:Y:S05]  /*5b050*/  CALL.REL.NOINC `($_ZN7cutlass13device_kernelIN5flash19enable_sm80_to_sm89INS1_16FlashAttnBwdSm80INS1_25CollectiveMainloopBwdSm80ILi2ELi2EN4cute5tupleIJNS5_1CILi128EEES8_NS7_ILi64EEEEEENS_10bfloat16_tEfNS_4arch4Sm80ELb0ELb0ELb1ELb0ELb0ELb0ELb0ELb0ELi2ELi4ELi4ELi4ELb0EEENS1_24CollectiveEpilogueBwdGQAISA_fSD_Li256ELb0ELb0EEENS1_19SingleTileSchedulerILb0ELb0ELb0ELi128EEEEEEEEEvNT_6ParamsE$_ZN4cute8gmem_ptrIPKfECI1NS_12iter_adaptorIS2_S3_EEES2_) ;  /* 0xfffaf2f000007944 */ /* 0x000fea0003c3ffff */
[----:B-1----:R1:W5:Y:S01]  /*5b060*/  LDL.64 R2, [R1+0x1688] ;  /* 0x0016880001027983 */ /* 0x0023620000100a00 */
[----:B------:R-:W-:-:S03]  /*5b070*/  MOV R6, 0x5b090 ;  /* 0x0005b09000067802 */ /* 0x000fc60000000f00 */
[----:B-1---5:R-:W-:Y:S05]  /*5b080*/  CALL.REL.NOINC `($_ZN7cutlass13device_kernelIN5flash19enable_sm80_to_sm89INS1_16FlashAttnBwdSm80INS1_25CollectiveMainloopBwdSm80ILi2ELi2EN4cute5tupleIJNS5_1CILi128EEES8_NS7_ILi64EEEEEENS_10bfloat16_tEfNS_4arch4Sm80ELb0ELb0ELb1ELb0ELb0ELb0ELb0ELb0ELi2ELi4ELi4ELi4ELb0EEENS1_24CollectiveEpilogueBwdGQAISA_fSD_Li256ELb0ELb0EEENS1_19SingleTileSchedulerILb0ELb0ELb0ELi128EEEEEEEEEvNT_6ParamsE$_ZN4cute3eso3ESOILb1ELb0EJNS_6LayoutINS_5tupleIJNS3_IJNS_1CILi4EEENS4_ILi1EEEEEES6_EEENS3_IJNS3_IJS6_NS4_ILi0EEEEEES9_EEEEENS_10ViewEngineINS_8gmem_ptrIPKfEEEEEEC2ERKSC_RKSI_) ;  /* 0xfffadec000007944 */ /* 0x022fea0003c3ffff */
[----:B------:R-:W-:Y:S01]  /*5b090*/  ULDC.64 UR8, c[0x0][0x118] ;  /* 0x0000460000087ab9 */ /* 0x000fe20000000a00 */
[----:B-1----:R1:W5:Y:S04]  /*5b0a0*/  LDL.64 R4, [R1+0x1688] ;  /* 0x0016880001047983 */ /* 0x0023680000100a00 */
[----:B------:R1:W5:Y:S01]  /*5b0b0*/  LD.E.64 R10, [R84.64+0x40] ;  /* 0x00004008540a7980 */ /* 0x000362000c101b00 */
[----:B------:R-:W-:-:S02]  /*5b0c0*/  MOV R3, R13 ;  /* 0x0000000d00037202 */ /* 0x000fc40000000f00 */
[----:B------:R-:W-:Y:S02]  /*5b0d0*/  MOV R8, 0x5b0f0 ;  /* 0x0005b0f000087802 */ /* 0x000fe40000000f00 */
[----:B-1---5:R-:W-:Y:S05]  /*5b0e0*/  CALL.REL.NOINC `($_ZN7cutlass13device_kernelIN5flash19enable_sm80_to_sm89INS1_16FlashAttnBwdSm80INS1_25CollectiveMainloopBwdSm80ILi2ELi2EN4cute5tupleIJNS5_1CILi128EEES8_NS7_ILi64EEEEEENS_10bfloat16_tEfNS_4arch4Sm80ELb0ELb0ELb1ELb0ELb0ELb0ELb0ELb0ELi2ELi4ELi4ELi4ELb0EEENS1_24CollectiveEpilogueBwdGQAISA_fSD_Li256ELb0ELb0EEENS1_19SingleTileSchedulerILb0ELb0ELb0ELi128EEEEEEEEEvNT_6ParamsE$_ZN4cute3eso3ESOILb1ELb0EJNS_10UnderscoreES2_iEEC2ERKS2_S5_RKi) ;  /* 0xfffab80000007944 */ /* 0x022fea0003c3ffff */
[----:B-1----:R-:W2:Y:S01]  /*5b0f0*/  LDL R3, [R1+0x1688] ;  /* 0x0016880001037983 */ /* 0x002ea20000100800 */
[----:B------:R-:W-:Y:S02]  /*5b100*/  MOV R6, 0x5b130 ;  /* 0x0005b13000067802 */ /* 0x000fe40000000f00 */
[----:B--2---:R-:W-:Y:S02]  /*5b110*/  SHF.L.U32 R3, R3, 0x7, RZ ;  /* 0x0000000703037819 */ /* 0x004fe400000006ff */
[----:B------:R-:W-:Y:S05]  /*5b120*/  CALL.REL.NOINC `($_ZN7cutlass13device_kernelIN5flash19enable_sm80_to_sm89INS1_16FlashAttnBwdSm80INS1_25CollectiveMainloopBwdSm80ILi2ELi2EN4cute5tupleIJNS5_1CILi128EEES8_NS7_ILi64EEEEEENS_10bfloat16_tEfNS_4arch4Sm80ELb0ELb0ELb1ELb0ELb0ELb0ELb0ELb0ELi2ELi4ELi4ELi4ELb0EEENS1_24CollectiveEpilogueBwdGQAISA_fSD_Li256ELb0ELb0EEENS1_19SingleTileSchedulerILb0ELb0ELb0ELi128EEEEEEEEEvNT_6ParamsE$_ZN4cute3eso3ESOILb1ELb0EJNS_6LayoutINS_5tupleIJNS3_IJNS_1CILi4EEENS4_ILi1EEEEEES6_EEENS3_IJNS3_IJS6_NS4_ILi0EEEEEES9_EEEEEiEEC2ERKSC_RKi) ;  /* 0xfffadeb000007944 */ /* 0x000fea0003c3ffff */
[----:B------:R-:W-:Y:S01]  /*5b130*/  ULDC.64 UR8, c[0x0][0x118] ;  /* 0x0000460000087ab9 */ /* 0x000fe20000000a00 */
[----:B-1----:R-:W2:Y:S04]  /*5b140*/  LDL R2, [R1+0x1688] ;  /* 0x0016880001027983 */ /* 0x002ea80000100800 */
[----:B------:R-:W2:Y:S01]  /*5b150*/  LD.E.64 R10, [R10.64] ;  /* 0x000000080a0a7980 */ /* 0x000ea2000c101b00 */
[----:B------:R-:W-:Y:S02]  /*5b160*/  MOV R6, R83 ;  /* 0x0000005300067202 */ /* 0x000fe40000000f00 */
[----:B------:R-:W-:Y:S01]  /*5b170*/  MOV R8, 0x5b1a0 ;  /* 0x0005b1a000087802 */ /* 0x000fe20000000f00 */
[----:B--2---:R-:W-:-:S04]  /*5b180*/  IMAD.WIDE R2, R2, 0x4, R10 ;  /* 0x0000000402027825 */ /* 0x004fc800078e020a */
[----:B------:R-:W-:Y:S05]  /*5b190*/  CALL.REL.NOINC `($_ZN7cutlass13device_kernelIN5flash19enable_sm80_to_sm89INS1_16FlashAttnBwdSm80INS1_25CollectiveMainloopBwdSm80ILi2ELi2EN4cute5tupleIJNS5_1CILi128EEES8_NS7_ILi64EEEEEENS_10bfloat16_tEfNS_4arch4Sm80ELb0ELb0ELb1ELb0ELb0ELb0ELb0ELb0ELi2ELi4ELi4ELi4ELb0EEENS1_24CollectiveEpilogueBwdGQAISA_fSD_Li256ELb0ELb0EEENS1_19SingleTileSchedulerILb0ELb0ELb0ELi128EEEEEEEEEvNT_6ParamsE$_ZN4cute8smem_ptrIPfECI1NS_12iter_adaptorIS1_S2_EEES1_) ;  /* 0xfffaf2b000007944 */ /* 0x000fea0003c3ffff */
[----:B-1----:R1:W5:Y:S01]  /*5b1a0*/  LDL.64 R2, [R1+0x1688] ;  /* 0x0016880001027983 */ /* 0x0023620000100a00 */
[----:B------:R-:W-:-:S03]  /*5b1b0*/  MOV R8, 0x5b1d0 ;  /* 0x0005b1d000087802 */ /* 0x000fc60000000f00 */
[----:B-1---5:R-:W-:Y:S05]  /*5b1c0*/  CALL.REL.NOINC `($_ZN7cutlass13device_kernelIN5flash19enable_sm80_to_sm89INS1_16FlashAttnBwdSm80INS1_25CollectiveMainloopBwdSm80ILi2ELi2EN4cute5tupleIJNS5_1CILi128EEES8_NS7_ILi64EEEEEENS_10bfloat16_tEfNS_4arch4Sm80ELb0ELb0ELb1ELb0ELb0ELb0ELb0ELb0ELi2ELi4ELi4ELi4ELb0EEENS1_24CollectiveEpilogueBwdGQAISA_fSD_Li256ELb0ELb0EEENS1_19SingleTileSchedulerILb0ELb0ELb0ELi128EEEEEEEEEvNT_6ParamsE$_ZN4cute3eso3ESOILb1ELb0EJNS_6LayoutINS_5tupleIJNS3_IJNS_1CILi4EEENS4_ILi1EEEEEES6_EEENS3_IJNS3_IJS6_NS4_ILi0EEEEEES9_EEEEENS_10ViewEngineINS_8smem_ptrIPfEEEEEEC2ERKSC_RKSH_) ;  /* 0xfffaddd000007944 */ /* 0x022fea0003c3ffff */
[----:B------:R-:W-:Y:S01]  /*5b1d0*/  ULDC.64 UR8, c[0x0][0x118] ;  /* 0x0000460000087ab9 */ /* 0x000fe20000000a00 */
[----:B------:R2:W5:Y:S04]  /*5b1e0*/  LDL.64 R8, [R1+0x1688] ;  /* 0x0016880001087983 */ /* 0x0005680000100a00 */
[----:B------:R2:W5:Y:S01]  /*5b1f0*/  LD.E.64 R80, [R84.64+0x48] ;  /* 0x0000480854507980 */ /* 0x000562000c101b00 */
[----:B-1----:R-:W-:-:S02]  /*5b200*/  MOV R3, RZ ;  /* 0x000000ff00037202 */ /* 0x002fc40000000f00 */
[----:B------:R-:W-:Y:S02]  /*5b210*/  MOV R6, 0x5b230 ;  /* 0x0005b23000067802 */ /* 0x000fe40000000f00 */
[----:B--2--5:R-:W-:Y:S05]  /*5b220*/  CALL.REL.NOINC `($_ZN7cutlass13device_kernelIN5flash19enable_sm80_to_sm89INS1_16FlashAttnBwdSm80INS1_25CollectiveMainloopBwdSm80ILi2ELi2EN4cute5tupleIJNS5_1CILi128EEES8_NS7_ILi64EEEEEENS_10bfloat16_tEfNS_4arch4Sm80ELb0ELb0ELb1ELb0ELb0ELb0ELb0ELb0ELi2ELi4ELi4ELi4ELb0EEENS1_24CollectiveEpilogueBwdGQAISA_fSD_Li256ELb0ELb0EEENS1_19SingleTileSchedulerILb0ELb0ELb0ELi128EEEEEEEEEvNT_6ParamsE$_ZN4cute3eso3ESOILb1ELb0EJNS_1CILi0EEEiEEC2ERKS3_RKi) ;  /* 0xfffabaa000007944 */ /* 0x024fea0003c3ffff */
[----:B------:R-:W-:Y:S02]  /*5b230*/  ULDC.64 UR8, c[0x0][0x118] ;  /* 0x0000460000087ab9 */ /* 0x000fe40000000a00 */
[----:B-1----:R1:W5:Y:S01]  /*5b240*/  LD.E R3, [R80.64] ;  /* 0x0000000850037980 */ /* 0x002362000c101900 */
[----:B------:R-:W-:-:S03]  /*5b250*/  MOV R16, 0x5b270 ;  /* 0x0005b27000107802 */ /* 0x000fc60000000f00 */
[----:B-1---5:R-:W-:Y:S05]  /*5b260*/  CALL.REL.NOINC `($_ZN7cutlass13device_kernelIN5flash19enable_sm80_to_sm89INS1_16FlashAttnBwdSm80INS1_25CollectiveMainloopBwdSm80ILi2ELi2EN4cute5tupleIJNS5_1CILi128EEES8_NS7_ILi64EEEEEENS_10bfloat16_tEfNS_4arch4Sm80ELb0ELb0ELb1ELb0ELb0ELb0ELb0ELb0ELi2ELi4ELi4ELi4ELb0EEENS1_24CollectiveEpilogueBwdGQAISA_fSD_Li256ELb0ELb0EEENS1_19SingleTileSchedulerILb0ELb0ELb0ELi128EEEEEEEEEvNT_6ParamsE$_ZZN4cuteplIJiEJNS_1CILi0EEEEEEDaRKNS_15ArithmeticTupleIJDpT_EEERKNS3_IJDpT0_EEEENKUlDpRKT_E_clIJiEEEDaSH_) ;  /* 0xfffb40a000007944 */ /* 0x022fea0003c3ffff */
[----:B-----5:R-:W-:Y:S02]  /*5b270*/  ISETP.GT.AND P0, PT, R2, 0x7f, PT ;  /* 0x0000007f0200780c */ /* 0x020fe40003f04270 */
[----:B------:R-:W-:-:S11]  /*5b280*/  MOV R15, 0x0 ;  /* 0x00000000000f7802 */ /* 0x000fd60000000f00 */
[----:B------:R-:W-:Y:S05]  /*5b290*/  @P0 RET.REL.NODEC R14 `(_ZN7cutlass13device_kernelIN5flash19enable_sm80_to_sm89INS1_16FlashAttnBwdSm80INS1_25CollectiveMainloopBwdSm80ILi2ELi2EN4cute5tupleIJNS5_1CILi128EEES8_NS7_ILi64EEEEEENS_10bfloat16_tEfNS_4arch4Sm80ELb0ELb0ELb1ELb0ELb0ELb0ELb0ELb0ELi2ELi4ELi4ELi4ELb0EEENS1_24CollectiveEpilogueBwdGQAISA_fSD_Li256ELb0ELb0EEENS1_19SingleTileSchedulerILb0ELb0ELb0ELi128EEEEEEEEEvNT_6ParamsE) ;  /* 0xfffa4d600e000950 */ /* 0x000fea0003c3ffff */
[----:B------:R-:W-:Y:S02]  /*5b2a0*/  ULDC.64 UR8, c[0x0][0x118] ;  /* 0x0000460000087ab9 */ /* 0x000fe40000000a00 */
[----:B------:R-:W5:Y:S01]  /*5b2b0*/  LD.E.64 R84, [R84.64+0x50] ;  /* 0x0000500854547980 */ /* 0x000f62000c101b00 */
[----:B------:R-:W-:Y:S01]  /*5b2c0*/  IMAD.MOV.U32 R2, RZ, RZ, R7 ;  /* 0x000000ffff027224 */ /* 0x000fe200078e0007 */
[----:B------:R-:W-:Y:S02]  /*5b2d0*/  MOV R3, RZ ;  /* 0x000000ff00037202 */ /* 0x000fe40000000f00 */
[----:B------:R-:W-:Y:S02]  /*5b2e0*/  MOV R10, 0x5b300 ;  /* 0x0005b300000a7802 */ /* 0x000fe40000000f00 */
[----:B-1---5:R-:W-:Y:S05]  /*5b2f0*/  CALL.REL.NOINC `($_ZN7cutlass13device_kernelIN5flash19enable_sm80_to_sm89INS1_16FlashAttnBwdSm80INS1_25CollectiveMainloopBwdSm80ILi2ELi2EN4cute5tupleIJNS5_1CILi128EEES8_NS7_ILi64EEEEEENS_10bfloat16_tEfNS_4arch4Sm80ELb0ELb0ELb1ELb0ELb0ELb0ELb0ELb0ELi2ELi4ELi4ELi4ELb0EEENS1_24CollectiveEpilogueBwdGQAISA_fSD_Li256ELb0ELb0EEENS1_19SingleTileSchedulerILb0ELb0ELb0ELi128EEEEEEEEEvNT_6ParamsE$_ZN4cute3eso3ESOILb1ELb0EJNS_10UnderscoreEiEEC2ERKS2_RKi) ;  /* 0xfffab63000007944 */ /* 0x022fea0003c3ffff */
[----:B-1----:R-:W-:Y:S02]  /*5b300*/  MOV R2, R7 ;  /* 0x0000000700027202 */ /* 0x002fe40000000f00 */
[----:B------:R-:W-:Y:S02]  /*5b310*/  MOV R10, 0x5b330 ;  /* 0x0005b330000a7802 */ /* 0x000fe40000000f00 */
[----:B------:R-:W-:Y:S05]  /*5b320*/  CALL.REL.NOINC `($_ZN7cutlass13device_kernelIN5flash19enable_sm80_to_sm89INS1_16FlashAttnBwdSm80INS1_25CollectiveMainloopBwdSm80ILi2ELi2EN4cute5tupleIJNS5_1CILi128EEES8_NS7_ILi64EEEEEENS_10bfloat16_tEfNS_4arch4Sm80ELb0ELb0ELb1ELb0ELb0ELb0ELb0ELb0ELi2ELi4ELi4ELi4ELb0EEENS1_24CollectiveEpilogueBwdGQAISA_fSD_Li256ELb0ELb0EEENS1_19SingleTileSchedulerILb0ELb0ELb0ELi128EEEEEEEEEvNT_6ParamsE$_ZN4cute8gmem_ptrIPKfECI1NS_12iter_adaptorIS2_S3_EEES2_) ;  /* 0xfffaf02000007944 */ /* 0x000fea0003c3ffff */
[----:B-1----:R1:W5:Y:S01]  /*5b330*/  LDL.64 R2, [R1+0x1680] ;  /* 0x0016800001027983 */ /* 0x0023620000100a00 */
[----:B------:R-:W-:-:S03]  /*5b340*/  MOV R6, 0x5b360 ;  /* 0x0005b36000067802 */ /* 0x000fc60000000f00 */
[----:B-1---5:R-:W-:Y:S05]  /*5b350*/  CALL.REL.NOINC `($_ZN7cutlass13device_kernelIN5flash19enable_sm80_to_sm89INS1_16FlashAttnBwdSm80INS1_25CollectiveMainloopBwdSm80ILi2ELi2EN4cute5tupleIJNS5_1CILi128EEES8_NS7_ILi64EEEEEENS_10bfloat16_tEfNS_4arch4Sm80ELb0ELb0ELb1ELb0ELb0ELb0ELb0ELb0ELi2ELi4ELi4ELi4ELb0EEENS1_24CollectiveEpilogueBwdGQAISA_fSD_Li256ELb0ELb0EEENS1_19SingleTileSchedulerILb0ELb0ELb0ELi128EEEEEEEEEvNT_6ParamsE$_ZN4cute3eso3ESOILb1ELb0EJNS_6LayoutINS_5tupleIJNS3_IJNS_1CILi4EEENS4_ILi1EEEEEEEEENS3_IJNS3_IJS6_NS4_ILi0EEEEEEEEEEENS_10ViewEngineINS_8gmem_ptrIPKfEEEEEEC2ERKSC_RKSI_) ;  /* 0xfffadb2000007944 */ /* 0x022fea0003c3ffff */
[----:B-1----:R1:W5:Y:S01]  /*5b360*/  LDL.64 R4, [R1+0x1680] ;  /* 0x0016800001047983 */ /* 0x0023620000100a00 */
[----:B------:R-:W-:Y:S01]  /*5b370*/  IMAD.MOV.U32 R2, RZ, RZ, R7 ;  /* 0x000000ffff027224 */ /* 0x000fe200078e0007 */
[----:B------:R-:W-:-:S02]  /*5b380*/  MOV R3, RZ ;  /* 0x000000ff00037202 */ /* 0x000fc40000000f00 */
[----:B------:R-:W-:Y:S02]  /*5b390*/  MOV R10, 0x5b3b0 ;  /* 0x0005b3b0000a7802 */ /* 0x000fe40000000f00 */
[----:B-1---5:R-:W-:Y:S05]  /*5b3a0*/  CALL.REL.NOINC `($_ZN7cutlass13device_kernelIN5flash19enable_sm80_to_sm89INS1_16FlashAttnBwdSm80INS1_25CollectiveMainloopBwdSm80ILi2ELi2EN4cute5tupleIJNS5_1CILi128EEES8_NS7_ILi64EEEEEENS_10bfloat16_tEfNS_4arch4Sm80ELb0ELb0ELb1ELb0ELb0ELb0ELb0ELb0ELi2ELi4ELi4ELi4ELb0EEENS1_24CollectiveEpilogueBwdGQAISA_fSD_Li256ELb0ELb0EEENS1_19SingleTileSchedulerILb0ELb0ELb0ELi128EEEEEEEEEvNT_6ParamsE$_ZN4cute3eso3ESOILb1ELb0EJNS_10UnderscoreEiEEC2ERKS2_RKi) ;  /* 0xfffab58000007944 */ /* 0x022fea0003c3ffff */
[----:B-1----:R-:W-:Y:S01]  /*5b3b0*/  IMAD.MOV.U32 R2, RZ, RZ, R8 ;  /* 0x000000ffff027224 */ /* 0x002fe200078e0008 */
[----:B------:R-:W-:Y:S01]  /*5b3c0*/  MOV R3, R9 ;  /* 0x0000000900037202 */ /* 0x000fe20000000f00 */
[----:B------:R-:W-:Y:S01]  /*5b3d0*/  IMAD.MOV.U32 R6, RZ, RZ, R7 ;  /* 0x000000ffff067224 */ /* 0x000fe200078e0007 */
[----:B------:R-:W-:Y:S02]  /*5b3e0*/  MOV R8, 0x5b400 ;  /* 0x0005b40000087802 */ /* 0x000fe40000000f00 */
[----:B------:R-:W-:Y:S05]  /*5b3f0*/  CALL.REL.NOINC `($_ZN7cutlass13device_kernelIN5flash19enable_sm80_to_sm89INS1_16FlashAttnBwdSm80INS1_25CollectiveMainloopBwdSm80ILi2ELi2EN4cute5tupleIJNS5_1CILi128EEES8_NS7_ILi64EEEEEENS_10bfloat16_tEfNS_4arch4Sm80ELb0ELb0ELb1ELb0ELb0ELb0ELb0ELb0ELi2ELi4ELi4ELi4ELb0EEENS1_24CollectiveEpilogueBwdGQAISA_fSD_Li256ELb0ELb0EEENS1_19SingleTileSchedulerILb0ELb0ELb0ELi128EEEEEEEEEvNT_6ParamsE$_ZN4cute8smem_ptrIPfECI1NS_12iter_adaptorIS1_S2_EEES1_) ;  /* 0xfffaf05000007944 */ /* 0x000fea0003c3ffff */
[----:B-1----:R1:W5:Y:S01]  /*5b400*/  LDL.64 R2, [R1+0x1680] ;  /* 0x0016800001027983 */ /* 0x0023620000100a00 */
[----:B------:R-:W-:-:S03]  /*5b410*/  MOV R8, 0x5b430 ;  /* 0x0005b43000087802 */ /* 0x000fc60000000f00 */
[----:B-1---5:R-:W-:Y:S05]  /*5b420*/  CALL.REL.NOINC `($_ZN7cutlass13device_kernelIN5flash19enable_sm80_to_sm89INS1_16FlashAttnBwdSm80INS1_25CollectiveMainloopBwdSm80ILi2ELi2EN4cute5tupleIJNS5_1CILi128EEES8_NS7_ILi64EEEEEENS_10bfloat16_tEfNS_4arch4Sm80ELb0ELb0ELb1ELb0ELb0ELb0ELb0ELb0ELi2ELi4ELi4ELi4ELb0EEENS1_24CollectiveEpilogueBwdGQAISA_fSD_Li256ELb0ELb0EEENS1_19SingleTileSchedulerILb0ELb0ELb0ELi128EEEEEEEEEvNT_6ParamsE$_ZN4cute3eso3ESOILb1ELb0EJNS_6LayoutINS_5tupleIJNS3_IJNS_1CILi4EEENS4_ILi1EEEEEEEEENS3_IJNS3_IJS6_NS4_ILi0EEEEEEEEEEENS_10ViewEngineINS_8smem_ptrIPfEEEEEEC2ERKSC_RKSH_) ;  /* 0xfffadaa000007944 */ /* 0x022fea0003c3ffff */
[----:B-1----:R1:W5:Y:S01]  /*5b430*/  LDL.64 R6, [R1+0x1680] ;  /* 0x0016800001067983 */ /* 0x0023620000100a00 */
[----:B------:R-:W-:Y:S02]  /*5b440*/  MOV R2, R83 ;  /* 0x0000005300027202 */ /* 0x000fe40000000f00 */
[----:B------:R-:W-:Y:S02]  /*5b450*/  MOV R10, 0x5b470 ;  /* 0x0005b470000a7802 */ /* 0x000fe40000000f00 */
[----:B-1---5:R-:W-:Y:S05]  /*5b460*/  CALL.REL.NOINC `($_ZN7cutlass13device_kernelIN5flash19enable_sm80_to_sm89INS1_16FlashAttnBwdSm80INS1_25CollectiveMainloopBwdSm80ILi2ELi2EN4cute5tupleIJNS5_1CILi128EEES8_NS7_ILi64EEEEEENS_10bfloat16_tEfNS_4arch4Sm80ELb0ELb0ELb1ELb0ELb0ELb0ELb0ELb0ELi2ELi4ELi4ELi4ELb0EEENS1_24CollectiveEpilogueBwdGQAISA_fSD_Li256ELb0ELb0EEENS1_19SingleTileSchedulerILb0ELb0ELb0ELi128EEEEEEEEEvNT_6ParamsE$_ZN4cute8gmem_ptrIPKfECI1NS_12iter_adaptorIS2_S3_EEES2_) ;  /* 0xfffaeee000007944 */ /* 0x022fea0003c3ffff */
[----:B-1----:R1:W5:Y:S01]  /*5b470*/  LDL.64 R2, [R1+0x1688] ;  /* 0x0016880001027983 */ /* 0x0023620000100a00 */
        /* <DEDUP_REMOVED lines=10> */
[----:B--2--5:R-:W-:Y:S05]  /*5b520*/  CALL.REL.NOINC `($_ZN7cutlass13device_kernelIN5flash19enable_sm80_to_sm89INS1_16FlashAttnBwdSm80INS1_25CollectiveMainloopBwdSm80ILi2ELi2EN4cute5tupleIJNS5_1CILi128EEES8_NS7_ILi64EEEEEENS_10bfloat16_tEfNS_4arch4Sm80ELb0ELb0ELb1ELb0ELb0ELb0ELb0ELb0ELi2ELi4ELi4ELi4ELb0EEENS1_24CollectiveEpilogueBwdGQAISA_fSD_Li256ELb0ELb0EEENS1_19SingleTileSchedulerILb0ELb0ELb0ELi128EEEEEEEEEvNT_6ParamsE$_ZN4cute8smem_ptrIPfECI1NS_12iter_adaptorIS1_S2_EEES1_) ;  /* 0xfffaef2000007944 */ /* 0x024fea0003c3ffff */
        /* <DEDUP_REMOVED lines=19> */
[----:B------:R-:W-:Y:S05]  /*5b660*/  RET.REL.NODEC R14 `(_ZN7cutlass13device_kernelIN5flash19enable_sm80_to_sm89INS1_16FlashAttnBwdSm80INS1_25CollectiveMainloopBwdSm80ILi2ELi2EN4cute5tupleIJNS5_1CILi128EEES8_NS7_ILi64EEEEEENS_10bfloat16_tEfNS_4arch4Sm80ELb0ELb0ELb1ELb0ELb0ELb0ELb0ELb0ELi2ELi4ELi4ELi4ELb0EEENS1_24CollectiveEpilogueBwdGQAISA_fSD_Li256ELb0ELb0EEENS1_19SingleTileSchedulerILb0ELb0ELb0ELi128EEEEEEEEEvNT_6ParamsE) ;  /* 0xfffa49900e007950 */ /* 0x000fea0003c3ffff */
        .type           $_ZN7cutlass13device_kernelIN5flash19enable_sm80_to_sm89INS1_16FlashAttnBwdSm80INS1_25CollectiveMainloopBwdSm80ILi2ELi2EN4cute5tupleIJNS5_1CILi128EEES8_NS7_ILi64EEEEEENS_10bfloat16_tEfNS_4arch4Sm80ELb0ELb0ELb1ELb0ELb0ELb0ELb0ELb0ELi2ELi4ELi4ELi4ELb0EEENS1_24CollectiveEpilogueBwdGQAISA_fSD_Li256ELb0ELb0EEENS1_19SingleTileSchedulerILb0ELb0ELb0ELi128EEEEEEEEEvNT_6ParamsE$_ZZN5flash25CollectiveMainloopBwdSm80ILi2ELi2EN4cute5tupleIJNS1_1CILi128EEES4_NS3_ILi64EEEEEEN7cutlass10bfloat16_tEfNS7_4arch4Sm80ELb0ELb0ELb1ELb0ELb0ELb0ELb0ELb0ELi2ELi4ELi4ELi4ELb0EE3mmaINS_16FlashAttnBwdSm80ISB_NS_24CollectiveEpilogueBwdGQAIS6_fSA_Li256ELb0ELb0EEENS_19SingleTileSchedulerILb0ELb0ELb0ELi128EEEE13SharedStorageENS1_6TensorINS1_11ArrayEngineIfLm32EEENS1_6LayoutINS2_IJNS2_IJNS3_ILi2EEESO_EEESO_NS3_ILi4EEEEEENS2_IJNS2_IJNS3_ILi1EEESO_EEESQ_NS3_ILi8EEEEEEEEEEEEbRKNSB_6ParamsERT0_S12_iNS2_IJiiiEEERT_ENKUliiE_clEii,@function
        .size           $_ZN7cutlass13device_kernelIN5flash19enable_sm80_to_sm89INS1_16FlashAttnBwdSm80INS1_25CollectiveMainloopBwdSm80ILi2ELi2EN4cute5tupleIJNS5_1CILi128EEES8_NS7_ILi64EEEEEENS_10bfloat16_tEfNS_4arch4Sm80ELb0ELb0ELb1ELb0ELb0ELb0ELb0ELb0ELi2ELi4ELi4ELi4ELb0EEENS1_24CollectiveEpilogueBwdGQAISA_fSD_Li256ELb0ELb0EEENS1_19SingleTileSchedulerILb0ELb0ELb0ELi128EEEEEEEEEvNT_6ParamsE$_ZZN5flash25CollectiveMainloopBwdSm80ILi2ELi2EN4cute5tupleIJNS1_1CILi128EEES4_NS3_ILi64EEEEEEN7cutlass10bfloat16_tEfNS7_4arch4Sm80ELb0ELb0ELb1ELb0ELb0ELb0ELb0ELb0ELi2ELi4ELi4ELi4ELb0EE3mmaINS_16FlashAttnBwdSm80ISB_NS_24CollectiveEpilogueBwdGQAIS6_fSA_Li256ELb0ELb0EEENS_19SingleTileSchedulerILb0ELb0ELb0ELi128EEEE13SharedStorageENS1_6TensorINS1_11ArrayEngineIfLm32EEENS1_6LayoutINS2_IJNS2_IJNS3_ILi2EEESO_EEESO_NS3_ILi4EEEEEENS2_IJNS2_IJNS3_ILi1EEESO_EEESQ_NS3_ILi8EEEEEEEEEEEEbRKNSB_6ParamsERT0_S12_iNS2_IJiiiEEERT_ENKUliiE_clEii,($_ZN7cutlass13device_kernelIN5flash19enable_sm80_to_sm89INS1_16FlashAttnBwdSm80INS1_25CollectiveMainloopBwdSm80ILi2ELi2EN4cute5tupleIJNS5_1CILi128EEES8_NS7_ILi64EEEEEENS_10bfloat16_tEfNS_4arch4Sm80ELb0ELb0ELb1ELb0ELb0ELb0ELb0ELb0ELi2ELi4ELi4ELi4ELb0EEENS1_24CollectiveEpilogueBwdGQAISA_fSD_Li256ELb0ELb0EEENS1_19SingleTileSchedulerILb0ELb0ELb0ELi128EEEEEEEEEvNT_6ParamsE$_ZZN5flash25CollectiveMainloopBwdSm80ILi2ELi2EN4cute5tupleIJNS1_1CILi128EEES4_NS3_ILi64EEEEEEN7cutlass10bfloat16_tEfNS7_4arch4Sm80ELb0ELb0ELb1ELb0ELb0ELb0ELb0ELb0ELi2ELi4ELi4ELi4ELb0EE3mmaINS_16FlashAttnBwdSm80ISB_NS_24CollectiveEpilogueBwdGQAIS6_fSA_Li256ELb0ELb0EEENS_19SingleTileSchedulerILb0ELb0ELb0ELi128EEEE13SharedStorageENS1_6TensorINS1_11ArrayEngineIfLm32EEENS1_6LayoutINS2_IJNS2_IJNS3_ILi2EEESO_EEESO_NS3_ILi4EEEEEENS2_IJNS2_IJNS3_ILi1EEESO_EEESQ_NS3_ILi8EEEEEEEEEEEEbRKNSB_6ParamsERT0_S12_iNS2_IJiiiEEERT_ENKUlvE0_clEv - $_ZN7cutlass13device_kernelIN5flash19enable_sm80_to_sm89INS1_16FlashAttnBwdSm80INS1_25CollectiveMainloopBwdSm80ILi2ELi2EN4cute5tupleIJNS5_1CILi128EEES8_NS7_ILi64EEEEEENS_10bfloat16_tEfNS_4arch4Sm80ELb0ELb0ELb1ELb0ELb0ELb0ELb0ELb0ELi2ELi4ELi4ELi4ELb0EEENS1_24CollectiveEpilogueBwdGQAISA_fSD_Li256ELb0ELb0EEENS1_19SingleTileSchedulerILb0ELb0ELb0ELi128EEEEEEEEEvNT_6ParamsE$_ZZN5flash25CollectiveMainloopBwdSm80ILi2ELi2EN4cute5tupleIJNS1_1CILi128EEES4_NS3_ILi64EEEEEEN7cutlass10bfloat16_tEfNS7_4arch4Sm80ELb0ELb0ELb1ELb0ELb0ELb0ELb0ELb0ELi2ELi4ELi4ELi4ELb0EE3mmaINS_16FlashAttnBwdSm80ISB_NS_24CollectiveEpilogueBwdGQAIS6_fSA_Li256ELb0ELb0EEENS_19SingleTileSchedulerILb0ELb0ELb0ELi128EEEE13SharedStorageENS1_6TensorINS1_11ArrayEngineIfLm32EEENS1_6LayoutINS2_IJNS2_IJNS3_ILi2EEESO_EEESO_NS3_ILi4EEEEEENS2_IJNS2_IJNS3_ILi1EEESO_EEESQ_NS3_ILi8EEEEEEEEEEEEbRKNSB_6ParamsERT0_S12_iNS2_IJiiiEEERT_ENKUliiE_clEii)
$_ZN7cutlass13device_kernelIN5flash19enable_sm80_to_sm89INS1_16FlashAttnBwdSm80INS1_25CollectiveMainloopBwdSm80ILi2ELi2EN4cute5tupleIJNS5_1CILi128EEES8_NS7_ILi64EEEEEENS_10bfloat16_tEfNS_4arch4Sm80ELb0ELb0ELb1ELb0ELb0ELb0ELb0ELb0ELi2ELi4ELi4ELi4ELb0EEENS1_24CollectiveEpilogueBwdGQAISA_fSD_Li256ELb0ELb0EEENS1_19SingleTileSchedulerILb0ELb0ELb0ELi128EEEEEEEEEvNT_6ParamsE$_ZZN5flash25CollectiveMainloopBwdSm80ILi2ELi2EN4cute5tupleIJNS1_1CILi128EEES4_NS3_ILi64EEEEEEN7cutlass10bfloat16_tEfNS7_4arch4Sm80ELb0ELb0ELb1ELb0ELb0ELb0ELb0ELb0ELi2ELi4ELi4ELi4ELb0EE3mmaINS_16FlashAttnBwdSm80ISB_NS_24CollectiveEpilogueBwdGQAIS6_fSA_Li256ELb0ELb0EEENS_19SingleTileSchedulerILb0ELb0ELb0ELi128EEEE13SharedStorageENS1_6TensorINS1_11ArrayEngineIfLm32EEENS1_6LayoutINS2_IJNS2_IJNS3_ILi2EEESO_EEESO_NS3_ILi4EEEEEENS2_IJNS2_IJNS3_ILi1EEESO_EEESQ_NS3_ILi8EEEEEEEEEEEEbRKNSB_6ParamsERT0_S12_iNS2_IJiiiEEERT_ENKUliiE_clEii:
        /* <DEDUP_REMOVED lines=53> */
[----:B------:R-:W2:Y:S04]  /*5b9c0*/  LDL.64 R8, [R1+0x1390] ;  /* 0x0013900001087983 */ /* 0x000ea80000100a00 */
[----:B------:R-:W2:Y:S04]  /*5b9d0*/  LD.E.64 R72, [R72.64+0x18] ;  /* 0x0000180448487980 */ /* 0x000ea8000c101b00 */
[----:B-1----:R1:W5:Y:S01]  /*5b9e0*/  LDL.64 R2, [R1+0x1388] ;  /* 0x0013880001027983 */ /* 0x0023620000100a00 */
        /* <DEDUP_REMOVED lines=558> */
        .type           $_ZN7cutlass13device_kernelIN5flash19enable_sm80_to_sm89INS1_16FlashAttnBwdSm80INS1_25CollectiveMainloopBwdSm80ILi2ELi2EN4cute5tupleIJNS5_1CILi128EEES8_NS7_ILi64EEEEEENS_10bfloat16_tEfNS_4arch4Sm80ELb0ELb0ELb1ELb0ELb0ELb0ELb0ELb0ELi2ELi4ELi4ELi4ELb0EEENS1_24CollectiveEpilogueBwdGQAISA_fSD_Li256ELb0ELb0EEENS1_19SingleTileSchedulerILb0ELb0ELb0ELi128EEEEEEEEEvNT_6ParamsE$_ZZN5flash25CollectiveMainloopBwdSm80ILi2ELi2EN4cute5tupleIJNS1_1CILi128EEES4_NS3_ILi64EEEEEEN7cutlass10bfloat16_tEfNS7_4arch4Sm80ELb0ELb0ELb1ELb0ELb0ELb0ELb0ELb0ELi2ELi4ELi4ELi4ELb0EE3mmaINS_16FlashAttnBwdSm80ISB_NS_24CollectiveEpilogueBwdGQAIS6_fSA_Li256ELb0ELb0EEENS_19SingleTileSchedulerILb0ELb0ELb0ELi128EEEE13SharedStorageENS1_6TensorINS1_11ArrayEngineIfLm32EEENS1_6LayoutINS2_IJNS2_IJNS3_ILi2EEESO_EEESO_NS3_ILi4EEEEEENS2_IJNS2_IJNS3_ILi1EEESO_EEESQ_NS3_ILi8EEEEEEEEEEEEbRKNSB_6ParamsERT0_S12_iNS2_IJiiiEEERT_ENKUlvE0_clEv,@function
        .size           $_ZN7cutlass13device_kernelIN5flash19enable_sm80_to_sm89INS1_16FlashAttnBwdSm80INS1_25CollectiveMainloopBwdSm80ILi2ELi2EN4cute5tupleIJNS5_1CILi128EEES8_NS7_ILi64EEEEEENS_10bfloat16_tEfNS_4arch4Sm80ELb0ELb0ELb1ELb0ELb0ELb0ELb0ELb0ELi2ELi4ELi4ELi4ELb0EEENS1_24CollectiveEpilogueBwdGQAISA_fSD_Li256ELb0ELb0EEENS1_19SingleTileSchedulerILb0ELb0ELb0ELi128EEEEEEEEEvNT_6ParamsE$_ZZN5flash25CollectiveMainloopBwdSm80ILi2ELi2EN4cute5tupleIJNS1_1CILi128EEES4_NS3_ILi64EEEEEEN7cutlass10bfloat16_tEfNS7_4arch4Sm80ELb0ELb0ELb1ELb0ELb0ELb0ELb0ELb0ELi2ELi4ELi4ELi4ELb0EE3mmaINS_16FlashAttnBwdSm80ISB_NS_24CollectiveEpilogueBwdGQAIS6_fSA_Li256ELb0ELb0EEENS_19SingleTileSchedulerILb0ELb0ELb0ELi128EEEE13SharedStorageENS1_6TensorINS1_11ArrayEngineIfLm32EEENS1_6LayoutINS2_IJNS2_IJNS3_ILi2EEESO_EEESO_NS3_ILi4EEEEEENS2_IJNS2_IJNS3_ILi1EEESO_EEESQ_NS3_ILi8EEEEEEEEEEEEbRKNSB_6ParamsERT0_S12_iNS2_IJiiiEEERT_ENKUlvE0_clEv,($_ZN7cutlass13device_kernelIN5flash19enable_sm80_to_sm89INS1_16FlashAttnBwdSm80INS1_25CollectiveMainloopBwdSm80ILi2ELi2EN4cute5tupleIJNS5_1CILi128EEES8_NS7_ILi64EEEEEENS_10bfloat16_tEfNS_4arch4Sm80ELb0ELb0ELb1ELb0ELb0ELb0ELb0ELb0ELi2ELi4ELi4ELi4ELb0EEENS1_24CollectiveEpilogueBwdGQAISA_fSD_Li256ELb0ELb0EEENS1_19SingleTileSchedulerILb0ELb0ELb0ELi128EEEEEEEEEvNT_6ParamsE$_ZZN5flash25CollectiveMainloopBwdSm80ILi2ELi2EN4cute5tupleIJNS1_1CILi128EEES4_NS3_ILi64EEEEEEN7cutlass10bfloat16_tEfNS7_4arch4Sm80ELb0ELb0ELb1ELb0ELb0ELb0ELb0ELb0ELi2ELi4ELi4ELi4ELb0EE3mmaINS_16FlashAttnBwdSm80ISB_NS_24CollectiveEpilogueBwdGQAIS6_fSA_Li256ELb0ELb0EEENS_19SingleTileSchedulerILb0ELb0ELb0ELi128EEEE13SharedStorageENS1_6TensorINS1_11ArrayEngineIfLm32EEENS1_6LayoutINS2_IJNS2_IJNS3_ILi2EEESO_EEESO_NS3_ILi4EEEEEENS2_IJNS2_IJNS3_ILi1EEESO_EEESQ_NS3_ILi8EEEEEEEEEEEEbRKNSB_6ParamsERT0_S12_iNS2_IJiiiEEERT_ENKUlvE_clEv - $_ZN7cutlass13device_kernelIN5flash19enable_sm80_to_sm89INS1_16FlashAttnBwdSm80INS1_25CollectiveMainloopBwdSm80ILi2ELi2EN4cute5tupleIJNS5_1CILi128EEES8_NS7_ILi64EEEEEENS_10bfloat16_tEfNS_4arch4Sm80ELb0ELb0ELb1ELb0ELb0ELb0ELb0ELb0ELi2ELi4ELi4ELi4ELb0EEENS1_24CollectiveEpilogueBwdGQAISA_fSD_Li256ELb0ELb0EEENS1_19SingleTileSchedulerILb0ELb0ELb0ELi128EEEEEEEEEvNT_6ParamsE$_ZZN5flash25CollectiveMainloopBwdSm80ILi2ELi2EN4cute5tupleIJNS1_1CILi128EEES4_NS3_ILi64EEEEEEN7cutlass10bfloat16_tEfNS7_4arch4Sm80ELb0ELb0ELb1ELb0ELb0ELb0ELb0ELb0ELi2ELi4ELi4ELi4ELb0EE3mmaINS_16FlashAttnBwdSm80ISB_NS_24CollectiveEpilogueBwdGQAIS6_fSA_Li256ELb0ELb0EEENS_19SingleTileSchedulerILb0ELb0ELb0ELi128EEEE13SharedStorageENS1_6TensorINS1_11ArrayEngineIfLm32EEENS1_6LayoutINS2_IJNS2_IJNS3_ILi2EEESO_EEESO_NS3_ILi4EEEEEENS2_IJNS2_IJNS3_ILi1EEESO_EEESQ_NS3_ILi8EEEEEEEEEEEEbRKNSB_6ParamsERT0_S12_iNS2_IJiiiEEERT_ENKUlvE0_clEv)
$_ZN7cutlass13device_kernelIN5flash19enable_sm80_to_sm89INS1_16FlashAttnBwdSm80INS1_25CollectiveMainloopBwdSm80ILi2ELi2EN4cute5tupleIJNS5_1CILi128EEES8_NS7_ILi64EEEEEENS_10bfloat16_tEfNS_4arch4Sm80ELb0ELb0ELb1ELb0ELb0ELb0ELb0ELb0ELi2ELi4ELi4ELi4ELb0EEENS1_24CollectiveEpilogueBwdGQAISA_fSD_Li256ELb0ELb0EEENS1_19SingleTileSchedulerILb0ELb0ELb0ELi128EEEEEEEEEvNT_6ParamsE$_ZZN5flash25CollectiveMainloopBwdSm80ILi2ELi2EN4cute5tupleIJNS1_1CILi128EEES4_NS3_ILi64EEEEEEN7cutlass10bfloat16_tEfNS7_4arch4Sm80ELb0ELb0ELb1ELb0ELb0ELb0ELb0ELb0ELi2ELi4ELi4ELi4ELb0EE3mmaINS_16FlashAttnBwdSm80ISB_NS_24CollectiveEpilogueBwdGQAIS6_fSA_Li256ELb0ELb0EEENS_19SingleTileSchedulerILb0ELb0ELb0ELi128EEEE13SharedStorageENS1_6TensorINS1_11ArrayEngineIfLm32EEENS1_6LayoutINS2_IJNS2_IJNS3_ILi2EEESO_EEESO_NS3_ILi4EEEEEENS2_IJNS2_IJNS3_ILi1EEESO_EEESQ_NS3_ILi8EEEEEEEEEEEEbRKNSB_6ParamsERT0_S12_iNS2_IJiiiEEERT_ENKUlvE0_clEv:
        /* <DEDUP_REMOVED lines=14> */
[----:B-1---5:R-:W-:Y:S05]  /*5ddb0*/  CALL.REL.NOINC `($_ZN7cutlass13device_kernelIN5flash19enable_sm80_to_sm89INS1_16FlashAttnBwdSm80INS1_25CollectiveMainloopBwdSm80ILi2ELi2EN4cute5tupleIJNS5_1CILi128EEES8_NS7_ILi64EEEEEENS_10bfloat16_tEfNS_4arch4Sm80ELb0ELb0ELb1ELb0ELb0ELb0ELb0ELb0ELi2ELi4ELi4ELi4ELb0EEENS1_24CollectiveEpilogueBwdGQAISA_fSD_Li256ELb0ELb0EEENS1_19SingleTileSchedulerILb0ELb0ELb0ELi128EEEEEEEEEvNT_6ParamsE$_ZZN5flash25CollectiveMainloopBwdSm80ILi2ELi2EN4cute5tupleIJNS1_1CILi128EEES4_NS3_ILi64EEEEEEN7cutlass10bfloat16_tEfNS7_4arch4Sm80ELb0ELb0ELb1ELb0ELb0ELb0ELb0ELb0ELi2ELi4ELi4ELi4ELb0EE3mmaINS_16FlashAttnBwdSm80ISB_NS_24CollectiveEpilogueBwdGQAIS6_fSA_Li256ELb0ELb0EEENS_19SingleTileSchedulerILb0ELb0ELb0ELi128EEEE13SharedStorageENS1_6TensorINS1_11ArrayEngineIfLm32EEENS1_6LayoutINS2_IJNS2_IJNS3_ILi2EEESO_EEESO_NS3_ILi4EEEEEENS2_IJNS2_IJNS3_ILi1EEESO_EEESQ_NS3_ILi8EEEEEEEEEEEEbRKNSB_6ParamsERT0_S12_iNS2_IJiiiEEERT_ENKUliiE0_clEii) ;  /* 0xffffb25000007944 */ /* 0x022fea0003c3ffff */
.L_x_1086:
[----:B------:R-:W-:Y:S05]  /*5ddc0*/  BSYNC B0 ;  /* 0x0000000000007941 */ /* 0x000fea0003800000 */
.L_x_1085:
[----:B------:R-:W-:Y:S01]  /*5ddd0*/  MOV R13, 0x0 ;  /* 0x00000000000d7802 */ /* 0x000fe20000000f00 */
[----:B------:R-:W0:Y:S03]  /*5dde0*/  LDGDEPBAR ;  /* 0x00000000000079af */ /* 0x000e260000000000 */
[----:B------:R-:W-:Y:S05]  /*5ddf0*/  RET.REL.NODEC R12 `(_ZN7cutlass13device_kernelIN5flash19enable_sm80_to_sm89INS1_16FlashAttnBwdSm80INS1_25CollectiveMainloopBwdSm80ILi2ELi2EN4cute5tupleIJNS5_1CILi128EEES8_NS7_ILi64EEEEEENS_10bfloat16_tEfNS_4arch4Sm80ELb0ELb0ELb1ELb0ELb0ELb0ELb0ELb0ELi2ELi4ELi4ELi4ELb0EEENS1_24CollectiveEpilogueBwdGQAISA_fSD_Li256ELb0ELb0EEENS1_19SingleTileSchedulerILb0ELb0ELb0ELi128EEEEEEEEEvNT_6ParamsE) ;  /* 0xfffa22000c007950 */ /* 0x000fea0003c3ffff */
        .type           $_ZN7cutlass13device_kernelIN5flash19enable_sm80_to_sm89INS1_16FlashAttnBwdSm80INS1_25CollectiveMainloopBwdSm80ILi2ELi2EN4cute5tupleIJNS5_1CILi128EEES8_NS7_ILi64EEEEEENS_10bfloat16_tEfNS_4arch4Sm80ELb0ELb0ELb1ELb0ELb0ELb0ELb0ELb0ELi2ELi4ELi4ELi4ELb0EEENS1_24CollectiveEpilogueBwdGQAISA_fSD_Li256ELb0ELb0EEENS1_19SingleTileSchedulerILb0ELb0ELb0ELi128EEEEEEEEEvNT_6ParamsE$_ZZN5flash25CollectiveMainloopBwdSm80ILi2ELi2EN4cute5tupleIJNS1_1CILi128EEES4_NS3_ILi64EEEEEEN7cutlass10bfloat16_tEfNS7_4arch4Sm80ELb0ELb0ELb1ELb0ELb0ELb0ELb0ELb0ELi2ELi4ELi4ELi4ELb0EE3mmaINS_16FlashAttnBwdSm80ISB_NS_24CollectiveEpilogueBwdGQAIS6_fSA_Li256ELb0ELb0EEENS_19SingleTileSchedulerILb0ELb0ELb0ELi128EEEE13SharedStorageENS1_6TensorINS1_11ArrayEngineIfLm32EEENS1_6LayoutINS2_IJNS2_IJNS3_ILi2EEESO_EEESO_NS3_ILi4EEEEEENS2_IJNS2_IJNS3_ILi1EEESO_EEESQ_NS3_ILi8EEEEEEEEEEEEbRKNSB_6ParamsERT0_S12_iNS2_IJiiiEEERT_ENKUlvE_clEv,@function
        .size           $_ZN7cutlass13device_kernelIN5flash19enable_sm80_to_sm89INS1_16FlashAttnBwdSm80INS1_25CollectiveMainloopBwdSm80ILi2ELi2EN4cute5tupleIJNS5_1CILi128EEES8_NS7_ILi64EEEEEENS_10bfloat16_tEfNS_4arch4Sm80ELb0ELb0ELb1ELb0ELb0ELb0ELb0ELb0ELi2ELi4ELi4ELi4ELb0EEENS1_24CollectiveEpilogueBwdGQAISA_fSD_Li256ELb0ELb0EEENS1_19SingleTileSchedulerILb0ELb0ELb0ELi128EEEEEEEEEvNT_6ParamsE$_ZZN5flash25CollectiveMainloopBwdSm80ILi2ELi2EN4cute5tupleIJNS1_1CILi128EEES4_NS3_ILi64EEEEEEN7cutlass10bfloat16_tEfNS7_4arch4Sm80ELb0ELb0ELb1ELb0ELb0ELb0ELb0ELb0ELi2ELi4ELi4ELi4ELb0EE3mmaINS_16FlashAttnBwdSm80ISB_NS_24CollectiveEpilogueBwdGQAIS6_fSA_Li256ELb0ELb0EEENS_19SingleTileSchedulerILb0ELb0ELb0ELi128EEEE13SharedStorageENS1_6TensorINS1_11ArrayEngineIfLm32EEENS1_6LayoutINS2_IJNS2_IJNS3_ILi2EEESO_EEESO_NS3_ILi4EEEEEENS2_IJNS2_IJNS3_ILi1EEESO_EEESQ_NS3_ILi8EEEEEEEEEEEEbRKNSB_6ParamsERT0_S12_iNS2_IJiiiEEERT_ENKUlvE_clEv,($_ZN7cutlass13device_kernelIN5flash19enable_sm80_to_sm89INS1_16FlashAttnBwdSm80INS1_25CollectiveMainloopBwdSm80ILi2ELi2EN4cute5tupleIJNS5_1CILi128EEES8_NS7_ILi64EEEEEENS_10bfloat16_tEfNS_4arch4Sm80ELb0ELb0ELb1ELb0ELb0ELb0ELb0ELb0ELi2ELi4ELi4ELi4ELb0EEENS1_24CollectiveEpilogueBwdGQAISA_fSD_Li256ELb0ELb0EEENS1_19SingleTileSchedulerILb0ELb0ELb0ELi128EEEEEEEEEvNT_6ParamsE$_ZZZN5flash25CollectiveMainloopBwdSm80ILi2ELi2EN4cute5tupleIJNS1_1CILi128EEES4_NS3_ILi64EEEEEEN7cutlass10bfloat16_tEfNS7_4arch4Sm80ELb0ELb0ELb1ELb0ELb0ELb0ELb0ELb0ELi2ELi4ELi4ELi4ELb0EE3mmaINS_16FlashAttnBwdSm80ISB_NS_24CollectiveEpilogueBwdGQAIS6_fSA_Li256ELb0ELb0EEENS_19SingleTileSchedulerILb0ELb0ELb0ELi128EEEE13SharedStorageENS1_6TensorINS1_11ArrayEngineIfLm32EEENS1_6LayoutINS2_IJNS2_IJNS3_ILi2EEESO_EEESO_NS3_ILi4EEEEEENS2_IJNS2_IJNS3_ILi1EEESO_EEESQ_NS3_ILi8EEEEEEEEEEEEbRKNSB_6ParamsERT0_S12_iNS2_IJiiiEEERT_ENKUliT_E_clIZSC_ISJ_SX_EbS10_S12_S12_iS13_S15_EUlRS16_iE_EEDaiS16_ENKUlT_E_clIZSC_ISJ_SX_EbS10_S12_S12_iS13_S15_EUlvE0_EEDaS1B_ - $_ZN7cutlass13device_kernelIN5flash19enable_sm80_to_sm89INS1_16FlashAttnBwdSm80INS1_25CollectiveMainloopBwdSm80ILi2ELi2EN4cute5tupleIJNS5_1CILi128EEES8_NS7_ILi64EEEEEENS_10bfloat16_tEfNS_4arch4Sm80ELb0ELb0ELb1ELb0ELb0ELb0ELb0ELb0ELi2ELi4ELi4ELi4ELb0EEENS1_24CollectiveEpilogueBwdGQAISA_fSD_Li256ELb0ELb0EEENS1_19SingleTileSchedulerILb0ELb0ELb0ELi128EEEEEEEEEvNT_6ParamsE$_ZZN5flash25CollectiveMainloopBwdSm80ILi2ELi2EN4cute5tupleIJNS1_1CILi128EEES4_NS3_ILi64EEEEEEN7cutlass10bfloat16_tEfNS7_4arch4Sm80ELb0ELb0ELb1ELb0ELb0ELb0ELb0ELb0ELi2ELi4ELi4ELi4ELb0EE3mmaINS_16FlashAttnBwdSm80ISB_NS_24CollectiveEpilogueBwdGQAIS6_fSA_Li256ELb0ELb0EEENS_19SingleTileSchedulerILb0ELb0ELb0ELi128EEEE13SharedStorageENS1_6TensorINS1_11ArrayEngineIfLm32EEENS1_6LayoutINS2_IJNS2_IJNS3_ILi2EEESO_EEESO_NS3_ILi4EEEEEENS2_IJNS2_IJNS3_ILi1EEESO_EEESQ_NS3_ILi8EEEEEEEEEEEEbRKNSB_6ParamsERT0_S12_iNS2_IJiiiEEERT_ENKUlvE_clEv)
$_ZN7cutlass13device_kernelIN5flash19enable_sm80_to_sm89INS1_16FlashAttnBwdSm80INS1_25CollectiveMainloopBwdSm80ILi2ELi2EN4cute5tupleIJNS5_1CILi128EEES8_NS7_ILi64EEEEEENS_10bfloat16_tEfNS_4arch4Sm80ELb0ELb0ELb1ELb0ELb0ELb0ELb0ELb0ELi2ELi4ELi4ELi4ELb0EEENS1_24CollectiveEpilogueBwdGQAISA_fSD_Li256ELb0ELb0EEENS1_19SingleTileSchedulerILb0ELb0ELb0ELi128EEEEEEEEEvNT_6ParamsE$_ZZN5flash25CollectiveMainloopBwdSm80ILi2ELi2EN4cute5tupleIJNS1_1CILi128EEES4_NS3_ILi64EEEEEEN7cutlass10bfloat16_tEfNS7_4arch4Sm80ELb0ELb0ELb1ELb0ELb0ELb0ELb0ELb0ELi2ELi4ELi4ELi4ELb0EE3mmaINS_16FlashAttnBwdSm80ISB_NS_24CollectiveEpilogueBwdGQAIS6_fSA_Li256ELb0ELb0EEENS_19SingleTileSchedulerILb0ELb0ELb0ELi128EEEE13SharedStorageENS1_6TensorINS1_11ArrayEngineIfLm32EEENS1_6LayoutINS2_IJNS2_IJNS3_ILi2EEESO_EEESO_NS3_ILi4EEEEEENS2_IJNS2_IJNS3_ILi1EEESO_EEESQ_NS3_ILi8EEEEEEEEEEEEbRKNSB_6ParamsERT0_S12_iNS2_IJiiiEEERT_ENKUlvE_clEv:
        /* <DEDUP_REMOVED lines=14> */
[----:B-1---5:R-:W-:Y:S05]  /*5dee0*/  CALL.REL.NOINC `($_ZN7cutlass13device_kernelIN5flash19enable_sm80_to_sm89INS1_16FlashAttnBwdSm80INS1_25CollectiveMainloopBwdSm80ILi2ELi2EN4cute5tupleIJNS5_1CILi128EEES8_NS7_ILi64EEEEEENS_10bfloat16_tEfNS_4arch4Sm80ELb0ELb0ELb1ELb0ELb0ELb0ELb0ELb0ELi2ELi4ELi4ELi4ELb0EEENS1_24CollectiveEpilogueBwdGQAISA_fSD_Li256ELb0ELb0EEENS1_19SingleTileSchedulerILb0ELb0ELb0ELi128EEEEEEEEEvNT_6ParamsE$_ZZN5flash25CollectiveMainloopBwdSm80ILi2ELi2EN4cute5tupleIJNS1_1CILi128EEES4_NS3_ILi64EEEEEEN7cutlass10bfloat16_tEfNS7_4arch4Sm80ELb0ELb0ELb1ELb0ELb0ELb0ELb0ELb0ELi2ELi4ELi4ELi4ELb0EE3mmaINS_16FlashAttnBwdSm80ISB_NS_24CollectiveEpilogueBwdGQAIS6_fSA_Li256ELb0ELb0EEENS_19SingleTileSchedulerILb0ELb0ELb0ELi128EEEE13SharedStorageENS1_6TensorINS1_11ArrayEngineIfLm32EEENS1_6LayoutINS2_IJNS2_IJNS3_ILi2EEESO_EEESO_NS3_ILi4EEEEEENS2_IJNS2_IJNS3_ILi1EEESO_EEESQ_NS3_ILi8EEEEEEEEEEEEbRKNSB_6ParamsERT0_S12_iNS2_IJiiiEEERT_ENKUliiE_clEii) ;  /* 0xffffd78000007944 */ /* 0x022fea0003c3ffff */
.L_x_1088:
[----:B------:R-:W-:Y:S05]  /*5def0*/  BSYNC B0 ;  /* 0x0000000000007941 */ /* 0x000fea0003800000 */
.L_x_1087:
[----:B------:R-:W-:Y:S01]  /*5df00*/  MOV R15, 0x0 ;  /* 0x00000000000f7802 */ /* 0x000fe20000000f00 */
[----:B------:R-:W0:Y:S03]  /*5df10*/  LDGDEPBAR ;  /* 0x00000000000079af */ /* 0x000e260000000000 */
[----:B------:R-:W-:Y:S05]  /*5df20*/  RET.REL.NODEC R14 `(_ZN7cutlass13device_kernelIN5flash19enable_sm80_to_sm89INS1_16FlashAttnBwdSm80INS1_25CollectiveMainloopBwdSm80ILi2ELi2EN4cute5tupleIJNS5_1CILi128EEES8_NS7_ILi64EEEEEENS_10bfloat16_tEfNS_4arch4Sm80ELb0ELb0ELb1ELb0ELb0ELb0ELb0ELb0ELi2ELi4ELi4ELi4ELb0EEENS1_24CollectiveEpilogueBwdGQAISA_fSD_Li256ELb0ELb0EEENS1_19SingleTileSchedulerILb0ELb0ELb0ELi128EEEEEEEEEvNT_6ParamsE) ;  /* 0xfffa20d00e007950 */ /* 0x000fea0003c3ffff */
        .type           $_ZN7cutlass13device_kernelIN5flash19enable_sm80_to_sm89INS1_16FlashAttnBwdSm80INS1_25CollectiveMainloopBwdSm80ILi2ELi2EN4cute5tupleIJNS5_1CILi128EEES8_NS7_ILi64EEEEEENS_10bfloat16_tEfNS_4arch4Sm80ELb0ELb0ELb1ELb0ELb0ELb0ELb0ELb0ELi2ELi4ELi4ELi4ELb0EEENS1_24CollectiveEpilogueBwdGQAISA_fSD_Li256ELb0ELb0EEENS1_19SingleTileSchedulerILb0ELb0ELb0ELi128EEEEEEEEEvNT_6ParamsE$_ZZZN5flash25CollectiveMainloopBwdSm80ILi2ELi2EN4cute5tupleIJNS1_1CILi128EEES4_NS3_ILi64EEEEEEN7cutlass10bfloat16_tEfNS7_4arch4Sm80ELb0ELb0ELb1ELb0ELb0ELb0ELb0ELb0ELi2ELi4ELi4ELi4ELb0EE3mmaINS_16FlashAttnBwdSm80ISB_NS_24CollectiveEpilogueBwdGQAIS6_fSA_Li256ELb0ELb0EEENS_19SingleTileSchedulerILb0ELb0ELb0ELi128EEEE13SharedStorageENS1_6TensorINS1_11ArrayEngineIfLm32EEENS1_6LayoutINS2_IJNS2_IJNS3_ILi2EEESO_EEESO_NS3_ILi4EEEEEENS2_IJNS2_IJNS3_ILi1EEESO_EEESQ_NS3_ILi8EEEEEEEEEEEEbRKNSB_6ParamsERT0_S12_iNS2_IJiiiEEERT_ENKUliT_E_clIZSC_ISJ_SX_EbS10_S12_S12_iS13_S15_EUlRS16_iE_EEDaiS16_ENKUlT_E_clIZSC_ISJ_SX_EbS10_S12_S12_iS13_S15_EUlvE0_EEDaS1B_,@function
        .size           $_ZN7cutlass13device_kernelIN5flash19enable_sm80_to_sm89INS1_16FlashAttnBwdSm80INS1_25CollectiveMainloopBwdSm80ILi2ELi2EN4cute5tupleIJNS5_1CILi128EEES8_NS7_ILi64EEEEEENS_10bfloat16_tEfNS_4arch4Sm80ELb0ELb0ELb1ELb0ELb0ELb0ELb0ELb0ELi2ELi4ELi4ELi4ELb0EEENS1_24CollectiveEpilogueBwdGQAISA_fSD_Li256ELb0ELb0EEENS1_19SingleTileSchedulerILb0ELb0ELb0ELi128EEEEEEEEEvNT_6ParamsE$_ZZZN5flash25CollectiveMainloopBwdSm80ILi2ELi2EN4cute5tupleIJNS1_1CILi128EEES4_NS3_ILi64EEEEEEN7cutlass10bfloat16_tEfNS7_4arch4Sm80ELb0ELb0ELb1ELb0ELb0ELb0ELb0ELb0ELi2ELi4ELi4ELi4ELb0EE3mmaINS_16FlashAttnBwdSm80ISB_NS_24CollectiveEpilogueBwdGQAIS6_fSA_Li256ELb0ELb0EEENS_19SingleTileSchedulerILb0ELb0ELb0ELi128EEEE13SharedStorageENS1_6TensorINS1_11ArrayEngineIfLm32EEENS1_6LayoutINS2_IJNS2_IJNS3_ILi2EEESO_EEESO_NS3_ILi4EEEEEENS2_IJNS2_IJNS3_ILi1EEESO_EEESQ_NS3_ILi8EEEEEEEEEEEEbRKNSB_6ParamsERT0_S12_iNS2_IJiiiEEERT_ENKUliT_E_clIZSC_ISJ_SX_EbS10_S12_S12_iS13_S15_EUlRS16_iE_EEDaiS16_ENKUlT_E_clIZSC_ISJ_SX_EbS10_S12_S12_iS13_S15_EUlvE0_EEDaS1B_,($_ZN7cutlass13device_kernelIN5flash19enable_sm80_to_sm89INS1_16FlashAttnBwdSm80INS1_25CollectiveMainloopBwdSm80ILi2ELi2EN4cute5tupleIJNS5_1CILi128EEES8_NS7_ILi64EEEEEENS_10bfloat16_tEfNS_4arch4Sm80ELb0ELb0ELb1ELb0ELb0ELb0ELb0ELb0ELi2ELi4ELi4ELi4ELb0EEENS1_24CollectiveEpilogueBwdGQAISA_fSD_Li256ELb0ELb0EEENS1_19SingleTileSchedulerILb0ELb0ELb0ELi128EEEEEEEEEvNT_6ParamsE$_ZZZN5flash25CollectiveMainloopBwdSm80ILi2ELi2EN4cute5tupleIJNS1_1CILi128EEES4_NS3_ILi64EEEEEEN7cutlass10bfloat16_tEfNS7_4arch4Sm80ELb0ELb0ELb1ELb0ELb0ELb0ELb0ELb0ELi2ELi4ELi4ELi4ELb0EE3mmaINS_16FlashAttnBwdSm80ISB_NS_24CollectiveEpilogueBwdGQAIS6_fSA_Li256ELb0ELb0EEENS_19SingleTileSchedulerILb0ELb0ELb0ELi128EEEE13SharedStorageENS1_6TensorINS1_11ArrayEngineIfLm32EEENS1_6LayoutINS2_IJNS2_IJNS3_ILi2EEESO_EEESO_NS3_ILi4EEEEEENS2_IJNS2_IJNS3_ILi1EEESO_EEESQ_NS3_ILi8EEEEEEEEEEEEbRKNSB_6ParamsERT0_S12_iNS2_IJiiiEEERT_ENKUliT_E_clIZSC_ISJ_SX_EbS10_S12_S12_iS13_S15_EUlRS16_iE_EEDaiS16_ENKUlvE0_clEv - $_ZN7cutlass13device_kernelIN5flash19enable_sm80_to_sm89INS1_16FlashAttnBwdSm80INS1_25CollectiveMainloopBwdSm80ILi2ELi2EN4cute5tupleIJNS5_1CILi128EEES8_NS7_ILi64EEEEEENS_10bfloat16_tEfNS_4arch4Sm80ELb0ELb0ELb1ELb0ELb0ELb0ELb0ELb0ELi2ELi4ELi4ELi4ELb0EEENS1_24CollectiveEpilogueBwdGQAISA_fSD_Li256ELb0ELb0EEENS1_19SingleTileSchedulerILb0ELb0ELb0ELi128EEEEEEEEEvNT_6ParamsE$_ZZZN5flash25CollectiveMainloopBwdSm80ILi2ELi2EN4cute5tupleIJNS1_1CILi128EEES4_NS3_ILi64EEEEEEN7cutlass10bfloat16_tEfNS7_4arch4Sm80ELb0ELb0ELb1ELb0ELb0ELb0ELb0ELb0ELi2ELi4ELi4ELi4ELb0EE3mmaINS_16FlashAttnBwdSm80ISB_NS_24CollectiveEpilogueBwdGQAIS6_fSA_Li256ELb0ELb0EEENS_19SingleTileSchedulerILb0ELb0ELb0ELi128EEEE13SharedStorageENS1_6TensorINS1_11ArrayEngineIfLm32EEENS1_6LayoutINS2_IJNS2_IJNS3_ILi2EEESO_EEESO_NS3_ILi4EEEEEENS2_IJNS2_IJNS3_ILi1EEESO_EEESQ_NS3_ILi8EEEEEEEEEEEEbRKNSB_6ParamsERT0_S12_iNS2_IJiiiEEERT_ENKUliT_E_clIZSC_ISJ_SX_EbS10_S12_S12_iS13_S15_EUlRS16_iE_EEDaiS16_ENKUlT_E_clIZSC_ISJ_SX_EbS10_S12_S12_iS13_S15_EUlvE0_EEDaS1B_)
$_ZN7cutlass13device_kernelIN5flash19enable_sm80_to_sm89INS1_16FlashAttnBwdSm80INS1_25CollectiveMainloopBwdSm80ILi2ELi2EN4cute5tupleIJNS5_1CILi128EEES8_NS7_ILi64EEEEEENS_10bfloat16_tEfNS_4arch4Sm80ELb0ELb0ELb1ELb0ELb0ELb0ELb0ELb0ELi2ELi4ELi4ELi4ELb0EEENS1_24CollectiveEpilogueBwdGQAISA_fSD_Li256ELb0ELb0EEENS1_19SingleTileSchedulerILb0ELb0ELb0ELi128EEEEEEEEEvNT_6ParamsE$_ZZZN5flash25CollectiveMainloopBwdSm80ILi2ELi2EN4cute5tupleIJNS1_1CILi128EEES4_NS3_ILi64EEEEEEN7cutlass10bfloat16_tEfNS7_4arch4Sm80ELb0ELb0ELb1ELb0ELb0ELb0ELb0ELb0ELi2ELi4ELi4ELi4ELb0EE3mmaINS_16FlashAttnBwdSm80ISB_NS_24CollectiveEpilogueBwdGQAIS6_fSA_Li256ELb0ELb0EEENS_19SingleTileSchedulerILb0ELb0ELb0ELi128EEEE13SharedStorageENS1_6TensorINS1_11ArrayEngineIfLm32EEENS1_6LayoutINS2_IJNS2_IJNS3_ILi2EEESO_EEESO_NS3_ILi4EEEEEENS2_IJNS2_IJNS3_ILi1EEESO_EEESQ_NS3_ILi8EEEEEEEEEEEEbRKNSB_6ParamsERT0_S12_iNS2_IJiiiEEERT_ENKUliT_E_clIZSC_ISJ_SX_EbS10_S12_S12_iS13_S15_EUlRS16_iE_EEDaiS16_ENKUlT_E_clIZSC_ISJ_SX_EbS10_S12_S12_iS13_S15_EUlvE0_EEDaS1B_:
        /* <DEDUP_REMOVED lines=13> */
[----:B------:R-:W-:Y:S01]  /*5e000*/  IADD3 R60, P0, R60, c[0x0][0x20], RZ ;  /* 0x000008003c3c7a10 */ /* 0x000fe20007f1e0ff */
[----:B--2---:R-:W5:Y:S04]  /*5e010*/  LD.E.64 R2, [R2.64] ;  /* 0x0000000402027980 */ /* 0x004f68000c101b00 */
[----:B------:R-:W-:Y:S01]  /*5e020*/  IMAD.X R4, RZ, RZ, c[0x0][0x24], P0 ;  /* 0x00000900ff047624 */ /* 0x000fe200000e06ff */
[C---:B------:R-:W-:Y:S02]  /*5e030*/  IADD3 R61, P6, R60.reuse, 0xc8, RZ ;  /* 0x000000c83c3d7810 */ /* 0x040fe40007fde0ff */
[C---:B------:R-:W-:Y:S02]  /*5e040*/  IADD3 R58, P5, R60.reuse, 0x10, RZ ;  /* 0x000000103c3a7810 */ /* 0x040fe40007fbe0ff */
[C---:B------:R-:W-:Y:S01]  /*5e050*/  IADD3 R15, P4, R60.reuse, 0xe0, RZ ;  /* 0x000000e03c0f7810 */ /* 0x040fe20007f9e0ff */
[--C-:B------:R-:W-:Y:S01]  /*5e060*/  IMAD.X R67, RZ, RZ, R4.reuse, P6 ;  /* 0x000000ffff437224 */ /* 0x100fe200030e0604 */
        /* <DEDUP_REMOVED lines=18> */
[----:B-1---5:R-:W-:Y:S05]  /*5e190*/  CALL.REL.NOINC `($_ZN7cutlass13device_kernelIN5flash19enable_sm80_to_sm89INS1_16FlashAttnBwdSm80INS1_25CollectiveMainloopBwdSm80ILi2ELi2EN4cute5tupleIJNS5_1CILi128EEES8_NS7_ILi64EEEEEENS_10bfloat16_tEfNS_4arch4Sm80ELb0ELb0ELb1ELb0ELb0ELb0ELb0ELb0ELi2ELi4ELi4ELi4ELb0EEENS1_24CollectiveEpilogueBwdGQAISA_fSD_Li256ELb0ELb0EEENS1_19SingleTileSchedulerILb0ELb0ELb0ELi128EEEEEEEEEvNT_6ParamsE$_ZN4cute3eso3ESOILb1ELb0EJNS_14ComposedLayoutINS_7SwizzleILi3ELi3ELi3EEENS_1CILi0EEENS_6LayoutINS_5tupleIJNS8_IJNS8_IJNS5_ILi4EEENS5_ILi8EEEEEENS8_IJS9_NS5_ILi1EEEEEEEEENS8_IJNS8_IJNS5_ILi2EEESF_SF_EEENS8_IJSF_NS8_IJS9_SF_EEEEEEEEEEEENS8_IJNS8_IJNS8_IJSF_NS5_ILi64EEEEEENS8_IJNS5_ILi1024EEES6_EEEEEENS8_IJNS8_IJSC_NS5_ILi512EEESA_EEENS8_IJNS5_ILi4096EEENS8_IJNS5_ILi16EEENS5_ILi8192EEEEEEEEEEEEEEEEEEENS_10ViewEngineINS_8smem_ptrIPN7cutlass10bfloat16_tEEEEEEEC2ERKS10_RKS17_) ;  /* 0xfffa88c000007944 */ /* 0x022fea0003c3ffff */
[----:B-1----:R1:W5:Y:S04]  /*5e1a0*/  LD.E R3, [R8.64+0x8] ;  /* 0x0000080408037980 */ /* 0x002368000c101900 */
[----:B------:R1:W5:Y:S01]  /*5e1b0*/  LDL.64 R92, [R1+0x1428] ;  /* 0x00142800015c7983 */ /* 0x0003620000100a00 */
[----:B------:R-:W-:-:S02]  /*5e1c0*/  MOV R2, R62 ;  /* 0x0000003e00027202 */ /* 0x000fc40000000f00 */
[----:B------:R-:W-:Y:S02]  /*5e1d0*/  MOV R6, 0x5e1f0 ;  /* 0x0005e1f000067802 */ /* 0x000fe40000000f00 */
[----:B-1---5:R-:W-:Y:S05]  /*5e1e0*/  CALL.REL.NOINC `($_ZN7cutlass13device_kernelIN5flash19enable_sm80_to_sm89INS1_16FlashAttnBwdSm80INS1_25CollectiveMainloopBwdSm80ILi2ELi2EN4cute5tupleIJNS5_1CILi128EEES8_NS7_ILi64EEEEEENS_10bfloat16_tEfNS_4arch4Sm80ELb0ELb0ELb1ELb0ELb0ELb0ELb0ELb0ELi2ELi4ELi4ELi4ELb0EEENS1_24CollectiveEpilogueBwdGQAISA_fSD_Li256ELb0ELb0EEENS1_19SingleTileSchedulerILb0ELb0ELb0ELi128EEEEEEEEEvNT_6ParamsE$_ZN4cute3eso3ESOILb0ELb1EJiNS_1CILi0EEEEEC2ERKiRKS3_) ;  /* 0xfffa84e000007944 */ /* 0x022fea0003c3ffff */
[----:B------:R-:W2:Y:S01]  /*5e1f0*/  LDL R10, [R1+0x1428] ;  /* 0x00142800010a7983 */ /* 0x000ea20000100800 */
[----:B-1----:R-:W-:Y:S01]  /*5e200*/  IMAD.MOV.U32 R3, RZ, RZ, R62 ;  /* 0x000000ffff037224 */ /* 0x002fe200078e003e */
[----:B------:R-:W-:Y:S02]  /*5e210*/  MOV R2, R13 ;  /* 0x0000000d00027202 */ /* 0x000fe40000000f00 */
        /* <DEDUP_REMOVED lines=83> */
[----:B------:R-:W-:Y:S01]  /*5e750*/  IADD3 R7, R60, 0xe8, RZ ;  /* 0x000000e83c077810 */ /* 0x000fe20007ffe0ff */
[----:B------:R-:W-:Y:S01]  /*5e760*/  IMAD.MOV.U32 R10, RZ, RZ, R17 ;  /* 0x000000ffff0a7224 */ /* 0x000fe200078e0011 */
[----:B------:R-:W-:-:S02]  /*5e770*/  MOV R2, R69 ;  /* 0x0000004500027202 */ /* 0x000fc40000000f00 */
[----:B------:R-:W-:Y:S01]  /*5e780*/  MOV R6, 0x5e7c0 ;  /* 0x0005e7c000067802 */ /* 0x000fe20000000f00 */
[----:B--2---:R1:W-:Y:S04]  /*5e790*/  STL [R1+0x1464], R4 ;  /* 0x0014640401007387 */ /* 0x0043e80000100800 */
[----:B------:R1:W-:Y:S02]  /*5e7a0*/  STL [R1+0x1468], R5 ;  /* 0x0014680501007387 */ /* 0x0003e40000100800 */
[----:B-1----:R-:W-:Y:S05]  /*5e7b0*/  CALL.REL.NOINC `($_ZN7cutlass13device_kernelIN5flash19enable_sm80_to_sm89INS1_16FlashAttnBwdSm80INS1_25CollectiveMainloopBwdSm80ILi2ELi2EN4cute5tupleIJNS5_1CILi128EEES8_NS7_ILi64EEEEEENS_10bfloat16_tEfNS_4arch4Sm80ELb0ELb0ELb1ELb0ELb0ELb0ELb0ELb0ELi2ELi4ELi4ELi4ELb0EEENS1_24CollectiveEpilogueBwdGQAISA_fSD_Li256ELb0ELb0EEENS1_19SingleTileSchedulerILb0ELb0ELb0ELi128EEEEEEEEEvNT_6ParamsE$_ZN4cute3eso3ESOILb0ELb0EJiiiNS_1CILi72EEENS2_ILi512EEEEEC2ERKiS7_S7_RKS3_RKS4_) ;  /* 0xfffa7c2000007944 */ /* 0x002fea0003c3ffff */
        /* <DEDUP_REMOVED lines=16> */
[----:B------:R-:W-:-:S03]  /*5e8c0*/  MOV R90, 0x5e910 ;  /* 0x0005e910005a7802 */ /* 0x000fc60000000f00 */
[----:B------:R1:W-:Y:S04]  /*5e8d0*/  STL.U8 [R1+0x1470], RZ ;  /* 0x001470ff01007387 */ /* 0x0003e80000100000 */
[----:B--2---:R1:W-:Y:S04]  /*5e8e0*/  STL.64 [R1+0x1448], R2 ;  /* 0x0014480201007387 */ /* 0x0043e80000100a00 */
[----:B---3--:R1:W-:Y:S02]  /*5e8f0*/  STL [R1+0x1450], R4 ;  /* 0x0014500401007387 */ /* 0x0083e40000100800 */
[----:B-1----:R-:W-:Y:S05]  /*5e900*/  CALL.REL.NOINC `($_ZN7cutlass13device_kernelIN5flash19enable_sm80_to_sm89INS1_16FlashAttnBwdSm80INS1_25CollectiveMainloopBwdSm80ILi2ELi2EN4cute5tupleIJNS5_1CILi128EEES8_NS7_ILi64EEEEEENS_10bfloat16_tEfNS_4arch4Sm80ELb0ELb0ELb1ELb0ELb0ELb0ELb0ELb0ELi2ELi4ELi4ELi4ELb0EEENS1_24CollectiveEpilogueBwdGQAISA_fSD_Li256ELb0ELb0EEENS1_19SingleTileSchedulerILb0ELb0ELb0ELi128EEEEEEEEEvNT_6ParamsE$_ZZN4cute6detail16composition_implINS_5tupleIJNS_1CILi8EEENS3_ILi2EEES5_S5_S4_S5_EEENS2_IJNS3_ILi1EEEiiiNS3_ILi72EEENS3_ILi512EEEEEENS2_IJNS2_IJS5_S5_S5_EEES5_NS2_IJNS3_ILi4EEES5_EEEEEENS2_IJNS2_IJS7_S9_S4_EEENS3_ILi4096EEENS2_IJNS3_ILi16EEENS3_ILi8192EEEEEEEEEEEDaRKT_RKT0_RKT1_RKT2_ENKUlRKT_RKT0_E_clISB_SF_EEDaSZ_S12_) ;  /* 0xfffae21000007944 */ /* 0x002fea0003c3ffff */
[----:B------:R-:W-:Y:S02]  /*5e910*/  MOV R90, 0x5e930 ;  /* 0x0005e930005a7802 */ /* 0x000fe40000000f00 */
[----:B-12--5:R-:W-:Y:S05]  /*5e920*/  CALL.REL.NOINC `($_ZN7cutlass13device_kernelIN5flash19enable_sm80_to_sm89INS1_16FlashAttnBwdSm80INS1_25CollectiveMainloopBwdSm80ILi2ELi2EN4cute5tupleIJNS5_1CILi128EEES8_NS7_ILi64EEEEEENS_10bfloat16_tEfNS_4arch4Sm80ELb0ELb0ELb1ELb0ELb0ELb0ELb0ELb0ELi2ELi4ELi4ELi4ELb0EEENS1_24CollectiveEpilogueBwdGQAISA_fSD_Li256ELb0ELb0EEENS1_19SingleTileSchedulerILb0ELb0ELb0ELi128EEEEEEEEEvNT_6ParamsE$_ZZN4cute6detail16composition_implINS_5tupleIJNS_1CILi8EEENS3_ILi2EEES5_S5_S4_S5_EEENS2_IJNS3_ILi1EEEiiiNS3_ILi72EEENS3_ILi512EEEEEENS2_IJNS2_IJS5_S5_S5_EEES5_NS2_IJNS3_ILi4EEES5_EEEEEENS2_IJNS2_IJS7_S9_S4_EEENS3_ILi4096EEENS2_IJNS3_ILi16EEENS3_ILi8192EEEEEEEEEEEDaRKT_RKT0_RKT1_RKT2_ENKUlRKT_RKT0_E_clISD_SJ_EEDaSZ_S12_) ;  /* 0xfffae2e000007944 */ /* 0x026fea0003c3ffff */
[----:B-----5:R2:W-:Y:S01]  /*5e930*/  STL.64 [R1+0x1410], R2 ;  /* 0x0014100201007387 */ /* 0x0205e20000100a00 */
[----:B------:R-:W-:-:S03]  /*5e940*/  MOV R6, 0x5e960 ;  /* 0x0005e96000067802 */ /* 0x000fc60000000f00 */
[----:B-12---:R-:W-:Y:S05]  /*5e950*/  CALL.REL.NOINC `($_ZN7cutlass13device_kernelIN5flash19enable_sm80_to_sm89INS1_16FlashAttnBwdSm80INS1_25CollectiveMainloopBwdSm80ILi2ELi2EN4cute5tupleIJNS5_1CILi128EEES8_NS7_ILi64EEEEEENS_10bfloat16_tEfNS_4arch4Sm80ELb0ELb0ELb1ELb0ELb0ELb0ELb0ELb0ELi2ELi4ELi4ELi4ELb0EEENS1_24CollectiveEpilogueBwdGQAISA_fSD_Li256ELb0ELb0EEENS1_19SingleTileSchedulerILb0ELb0ELb0ELi128EEEEEEEEEvNT_6ParamsE$_ZN4cute3eso3ESOILb0ELb0EJNS_5tupleIJNS_1CILi1EEENS3_ILi512EEEiEEENS3_ILi4096EEENS2_IJNS2_IJiiEEENS3_ILi8192EEEEEEEEC2ERKS6_RKS7_RKSA_) ;  /* 0xfffa684000007944 */ /* 0x006fea0003c3ffff */
[----:B-1----:R1:W5:Y:S04]  /*5e960*/  LDL R5, [R1+0x1430] ;  /* 0x0014300001057983 */ /* 0x0023680000100800 */
[----:B------:R1:W5:Y:S01]  /*5e970*/  LDL.64 R2, [R1+0x1428] ;  /* 0x0014280001027983 */ /* 0x0003620000100a00 */
[----:B------:R-:W-:-:S03]  /*5e980*/  MOV R6, 0x5e9a0 ;  /* 0x0005e9a000067802 */ /* 0x000fc60000000f00 */
[----:B-1---5:R-:W-:Y:S05]  /*5e990*/  CALL.REL.NOINC `($_ZN7cutlass13device_kernelIN5flash19enable_sm80_to_sm89INS1_16FlashAttnBwdSm80INS1_25CollectiveMainloopBwdSm80ILi2ELi2EN4cute5tupleIJNS5_1CILi128EEES8_NS7_ILi64EEEEEENS_10bfloat16_tEfNS_4arch4Sm80ELb0ELb0ELb1ELb0ELb0ELb0ELb0ELb0ELi2ELi4ELi4ELi4ELb0EEENS1_24CollectiveEpilogueBwdGQAISA_fSD_Li256ELb0ELb0EEENS1_19SingleTileSchedulerILb0ELb0ELb0ELi128EEEEEEEEEvNT_6ParamsE$_ZN4cute5tupleIJNS0_IJNS0_IJNS_1CILi2EEES2_S2_EEES2_NS0_IJNS0_IJS2_S2_EEES2_EEEEEENS0_IJNS0_IJNS1_ILi1EEENS1_ILi512EEEiEEENS1_ILi4096EEENS0_IJNS0_IJiiEEENS1_ILi8192EEEEEEEEEEEC2ERKS6_RKSE_) ;  /* 0xfffab25000007944 */ /* 0x022fea0003c3ffff */
[----:B-1----:R1:W5:Y:S04]  /*5e9a0*/  LDL R4, [R1+0x1430] ;  /* 0x0014300001047983 */ /* 0x0023680000100800 */
[----:B------:R1:W5:Y:S01]  /*5e9b0*/  LDL.64 R2, [R1+0x1428] ;  /* 0x0014280001027983 */ /* 0x0003620000100a00 */
[----:B------:R-:W-:-:S05]  /*5e9c0*/  LEA.HI R6, R11, R11, RZ, 0x1d ;  /* 0x0000000b0b067211 */ /* 0x000fca00078fe8ff */
[----:B------:R-:W-:Y:S01]  /*5e9d0*/  IMAD.U32 R8, R9, 0x2, R6 ;  /* 0x0000000209087824 */ /* 0x000fe200078e0006 */
[----:B------:R-:W-:-:S04]  /*5e9e0*/  MOV R6, 0x5ea10 ;  /* 0x0005ea1000067802 */ /* 0x000fc80000000f00 */
[----:B------:R1:W-:Y:S03]  /*5e9f0*/  STL [R1+0x1420], R8 ;  /* 0x0014200801007387 */ /* 0x0003e60000100800 */
[----:B-1---5:R-:W-:Y:S05]  /*5ea00*/  CALL.REL.NOINC `($_ZN7cutlass13device_kernelIN5flash19enable_sm80_to_sm89INS1_16FlashAttnBwdSm80INS1_25CollectiveMainloopBwdSm80ILi2ELi2EN4cute5tupleIJNS5_1CILi128EEES8_NS7_ILi64EEEEEENS_10bfloat16_tEfNS_4arch4Sm80ELb0ELb0ELb1ELb0ELb0ELb0ELb0ELb0ELi2ELi4ELi4ELi4ELb0EEENS1_24CollectiveEpilogueBwdGQAISA_fSD_Li256ELb0ELb0EEENS1_19SingleTileSchedulerILb0ELb0ELb0ELi128EEEEEEEEEvNT_6ParamsE$_ZN4cute3eso3ESOILb0ELb0EJNS_6LayoutINS_5tupleIJNS3_IJNS_1CILi2EEES5_S5_EEES5_NS3_IJNS3_IJS5_S5_EEES5_EEEEEENS3_IJNS3_IJNS4_ILi1EEENS4_ILi512EEEiEEENS4_ILi4096EEENS3_IJNS3_IJiiEEENS4_ILi8192EEEEEEEEEEEjEEC2ERKSI_RKj) ;  /* 0xfffa6e1000007944 */ /* 0x022fea0003c3ffff */
        /* <DEDUP_REMOVED lines=9> */
[----:B-1----:R-:W-:Y:S05]  /*5eaa0*/  CALL.REL.NOINC `($_ZN7cutlass13device_kernelIN5flash19enable_sm80_to_sm89INS1_16FlashAttnBwdSm80INS1_25CollectiveMainloopBwdSm80ILi2ELi2EN4cute5tupleIJNS5_1CILi128EEES8_NS7_ILi64EEEEEENS_10bfloat16_tEfNS_4arch4Sm80ELb0ELb0ELb1ELb0ELb0ELb0ELb0ELb0ELi2ELi4ELi4ELi4ELb0EEENS1_24CollectiveEpilogueBwdGQAISA_fSD_Li256ELb0ELb0EEENS1_19SingleTileSchedulerILb0ELb0ELb0ELi128EEEEEEEEEvNT_6ParamsE$_ZN4cute3eso3ESOILb0ELb0EJNS_6LayoutINS_5tupleIJNS3_IJNS_1CILi2EEES5_S5_EEES5_NS3_IJNS3_IJS5_S5_EEES5_EEEEEENS3_IJNS3_IJNS4_ILi1EEENS4_ILi512EEEiEEENS4_ILi4096EEENS3_IJNS3_IJiiEEENS4_ILi8192EEEEEEEEEEENS_10ViewEngineINS_8smem_ptrIPN7cutlass10bfloat16_tEEEEEEEC2ERKSI_RKSP_) ;  /* 0xfffa6cf000007944 */ /* 0x002fea0003c3ffff */
[----:B-1----:R1:W5:Y:S04]  /*5eab0*/  LDL R5, [R1+0x142c] ;  /* 0x00142c0001057983 */ /* 0x0023680000100800 */
[----:B------:R1:W5:Y:S01]  /*5eac0*/  LDL R3, [R1+0x1430] ;  /* 0x0014300001037983 */ /* 0x0003620000100800 */
[----:B------:R-:W-:-:S03]  /*5ead0*/  MOV R4, 0x5eaf0 ;  /* 0x0005eaf000047802 */ /* 0x000fc60000000f00 */
[----:B-1---5:R-:W-:Y:S05]  /*5eae0*/  CALL.REL.NOINC `($_ZN7cutlass13device_kernelIN5flash19enable_sm80_to_sm89INS1_16FlashAttnBwdSm80INS1_25CollectiveMainloopBwdSm80ILi2ELi2EN4cute5tupleIJNS5_1CILi128EEES8_NS7_ILi64EEEEEENS_10bfloat16_tEfNS_4arch4Sm80ELb0ELb0ELb1ELb0ELb0ELb0ELb0ELb0ELi2ELi4ELi4ELi4ELb0EEENS1_24CollectiveEpilogueBwdGQAISA_fSD_Li256ELb0ELb0EEENS1_19SingleTileSchedulerILb0ELb0ELb0ELi128EEEEEEEEEvNT_6ParamsE$_ZZN4cute4takeILi1ELi3ENS_5tupleIJNS1_IJNS_1CILi1EEENS2_ILi512EEEiEEENS2_ILi4096EEENS1_IJNS1_IJiiEEENS2_ILi8192EEEEEEEEEEEDaRKT1_ENKUlDpRKT_E_clIJS6_S9_EEEDaSH_) ;  /* 0xffface5000007944 */ /* 0x022fea0003c3ffff */
[----:B-----5:R2:W-:Y:S01]  /*5eaf0*/  STL.64 [R1+0x1410], R2 ;  /* 0x0014100201007387 */ /* 0x0205e20000100a00 */
[----:B------:R-:W-:-:S03]  /*5eb00*/  MOV R4, 0x5eb20 ;  /* 0x0005eb2000047802 */ /* 0x000fc60000000f00 */
[----:B-12---:R-:W-:Y:S05]  /*5eb10*/  CALL.REL.NOINC `($_ZN7cutlass13device_kernelIN5flash19enable_sm80_to_sm89INS1_16FlashAttnBwdSm80INS1_25CollectiveMainloopBwdSm80ILi2ELi2EN4cute5tupleIJNS5_1CILi128EEES8_NS7_ILi64EEEEEENS_10bfloat16_tEfNS_4arch4Sm80ELb0ELb0ELb1ELb0ELb0ELb0ELb0ELb0ELi2ELi4ELi4ELi4ELb0EEENS1_24CollectiveEpilogueBwdGQAISA_fSD_Li256ELb0ELb0EEENS1_19SingleTileSchedulerILb0ELb0ELb0ELi128EEEEEEEEEvNT_6ParamsE$_ZZN4cute16flatten_to_tupleINS_5tupleIJNS_1CILi4096EEENS1_IJNS1_IJiiEEENS2_ILi8192EEEEEEEEEEEDaRKT_ENKUlRKT_E_clIS6_EEDaSD_) ;  /* 0xfffacb2000007944 */ /* 0x006fea0003c3ffff */
[----:B-----5:R2:W-:Y:S01]  /*5eb20*/  STL.64 [R1+0x1428], R2 ;  /* 0x0014280201007387 */ /* 0x0205e20000100a00 */
[----:B------:R-:W-:-:S03]  /*5eb30*/  MOV R4, 0x5eb50 ;  /* 0x0005eb5000047802 */ /* 0x000fc60000000f00 */
[----:B-12---:R-:W-:Y:S05]  /*5eb40*/  CALL.REL.NOINC `($_ZN7cutlass13device_kernelIN5flash19enable_sm80_to_sm89INS1_16FlashAttnBwdSm80INS1_25CollectiveMainloopBwdSm80ILi2ELi2EN4cute5tupleIJNS5_1CILi128EEES8_NS7_ILi64EEEEEENS_10bfloat16_tEfNS_4arch4Sm80ELb0ELb0ELb1ELb0ELb0ELb0ELb0ELb0ELi2ELi4ELi4ELi4ELb0EEENS1_24CollectiveEpilogueBwdGQAISA_fSD_Li256ELb0ELb0EEENS1_19SingleTileSchedulerILb0ELb0ELb0ELi128EEEEEEEEEvNT_6ParamsE$_ZZN4cute12filter_tupleINS_5tupleIJNS_1CILi4096EEENS1_IJNS1_IJiiEEENS2_ILi8192EEEEEEEEEZNS_16flatten_to_tupleIS7_EEDaRKT_EUlRKT_E_EEDaSB_OT0_ENKUlDpSE_E_clIJNS1_IJS3_EEENS1_IJiiS5_EEEEEEDaSI_) ;  /* 0xfffac23000007944 */ /* 0x006fea0003c3ffff */
        /* <DEDUP_REMOVED lines=21> */
[----:B--2--5:R-:W-:Y:S05]  /*5eca0*/  CALL.REL.NOINC `($_ZN7cutlass13device_kernelIN5flash19enable_sm80_to_sm89INS1_16FlashAttnBwdSm80INS1_25CollectiveMainloopBwdSm80ILi2ELi2EN4cute5tupleIJNS5_1CILi128EEES8_NS7_ILi64EEEEEENS_10bfloat16_tEfNS_4arch4Sm80ELb0ELb0ELb1ELb0ELb0ELb0ELb0ELb0ELi2ELi4ELi4ELi4ELb0EEENS1_24CollectiveEpilogueBwdGQAISA_fSD_Li256ELb0ELb0EEENS1_19SingleTileSchedulerILb0ELb0ELb0ELi128EEEEEEEEEvNT_6ParamsE$_ZN4cute3eso3ESOILb1ELb0EJNS_14ComposedLayoutINS_7SwizzleILi3ELi3ELi3EEENS_1CILi0EEENS_6LayoutINS_5tupleIJNS8_IJNS8_IJNS5_ILi4EEENS5_ILi8EEEEEENS8_IJNS5_ILi2EEENS5_ILi1EEEEEEEEENS8_IJNS8_IJSC_SC_EEESB_EEEEEENS8_IJNS8_IJNS8_IJNS5_ILi128EEESD_EEENS8_IJSA_S6_EEEEEENS8_IJNS8_IJNS5_ILi64EEENS5_ILi512EEEEEENS8_IJNS5_ILi16EEENS5_ILi1024EEEEEEEEEEEEEEEENS_10ViewEngineINS_8smem_ptrIPN7cutlass10bfloat16_tEEEEEEEC2ERKSW_RKS13_) ;  /* 0xfffa7d7000007944 */ /* 0x024fea0003c3ffff */
[----:B-1----:R1:W5:Y:S04]  /*5ecb0*/  LD.E R3, [R8.64+0xc] ;  /* 0x00000c0408037980 */ /* 0x002368000c101900 */
[----:B------:R1:W5:Y:S01]  /*5ecc0*/  LDL.64 R92, [R1+0x1428] ;  /* 0x00142800015c7983 */ /* 0x0003620000100a00 */
[----:B------:R-:W-:Y:S02]  /*5ecd0*/  MOV R2, R62 ;  /* 0x0000003e00027202 */ /* 0x000fe40000000f00 */
        /* <DEDUP_REMOVED lines=32> */
[----:B--2--5:R-:W-:Y:S05]  /*5eee0*/  CALL.REL.NOINC `($_ZN7cutlass13device_kernelIN5flash19enable_sm80_to_sm89INS1_16FlashAttnBwdSm80INS1_25CollectiveMainloopBwdSm80ILi2ELi2EN4cute5tupleIJNS5_1CILi128EEES8_NS7_ILi64EEEEEENS_10bfloat16_tEfNS_4arch4Sm80ELb0ELb0ELb1ELb0ELb0ELb0ELb0ELb0ELi2ELi4ELi4ELi4ELb0EEENS1_24CollectiveEpilogueBwdGQAISA_fSD_Li256ELb0ELb0EEENS1_19SingleTileSchedulerILb0ELb0ELb0ELi128EEEEEEEEEvNT_6ParamsE$_ZZN4cute13to_mixed_bitsINS_5tupleIJNS1_IJNS_1CILi4EEENS2_ILi8EEEEEENS2_ILi2EEENS2_ILi1EEEEEENS1_IJNS1_IJNS2_ILi128EEENS2_ILi0EEEEEES4_SA_EEENS1_IJNS1_IJiiEEEiSA_EEEEEDaRKT_RKT0_RKT1_ENKUlRKT_RKT0_RKT1_E_clIS5_SB_SD_EEDaSQ_ST_SW_) ;  /* 0xfffac1a000007944 */ /* 0x024fea0003c3ffff */
[----:B------:R-:W-:Y:S02]  /*5eef0*/  MOV R6, 0x5ef10 ;  /* 0x0005ef1000067802 */ /* 0x000fe40000000f00 */
[----:B------:R-:W-:Y:S05]  /*5ef00*/  CALL.REL.NOINC `($_ZN7cutlass13device_kernelIN5flash19enable_sm80_to_sm89INS1_16FlashAttnBwdSm80INS1_25CollectiveMainloopBwdSm80ILi2ELi2EN4cute5tupleIJNS5_1CILi128EEES8_NS7_ILi64EEEEEENS_10bfloat16_tEfNS_4arch4Sm80ELb0ELb0ELb1ELb0ELb0ELb0ELb0ELb0ELi2ELi4ELi4ELi4ELb0EEENS1_24CollectiveEpilogueBwdGQAISA_fSD_Li256ELb0ELb0EEENS1_19SingleTileSchedulerILb0ELb0ELb0ELi128EEEEEEEEEvNT_6ParamsE$_ZZN4cute13to_mixed_bitsINS_5tupleIJNS1_IJNS_1CILi4EEENS2_ILi8EEEEEENS2_ILi2EEENS2_ILi1EEEEEENS1_IJNS1_IJNS2_ILi128EEENS2_ILi0EEEEEES4_SA_EEENS1_IJNS1_IJiiEEEiSA_EEEEEDaRKT_RKT0_RKT1_ENKUlRKT_RKT0_RKT1_E_clIS6_S4_iEEDaSQ_ST_SW_) ;  /* 0xfffac1f000007944 */ /* 0x000fea0003c3ffff */
[----:B------:R-:W-:Y:S02]  /*5ef10*/  MOV R5, R2 ;  /* 0x0000000200057202 */ /* 0x000fe40000000f00 */
[----:B------:R-:W-:Y:S02]  /*5ef20*/  MOV R2, 0x5ef40 ;  /* 0x0005ef4000027802 */ /* 0x000fe40000000f00 */
[----:B------:R-:W-:Y:S05]  /*5ef30*/  CALL.REL.NOINC `($_ZN7cutlass13device_kernelIN5flash19enable_sm80_to_sm89INS1_16FlashAttnBwdSm80INS1_25CollectiveMainloopBwdSm80ILi2ELi2EN4cute5tupleIJNS5_1CILi128EEES8_NS7_ILi64EEEEEENS_10bfloat16_tEfNS_4arch4Sm80ELb0ELb0ELb1ELb0ELb0ELb0ELb0ELb0ELi2ELi4ELi4ELi4ELb0EEENS1_24CollectiveEpilogueBwdGQAISA_fSD_Li256ELb0ELb0EEENS1_19SingleTileSchedulerILb0ELb0ELb0ELi128EEEEEEEEEvNT_6ParamsE$_ZZN4cute13to_mixed_bitsINS_5tupleIJNS1_IJNS_1CILi4EEENS2_ILi8EEEEEENS2_ILi2EEENS2_ILi1EEEEEENS1_IJNS1_IJNS2_ILi128EEENS2_ILi0EEEEEES4_SA_EEENS1_IJNS1_IJiiEEEiSA_EEEEEDaRKT_RKT0_RKT1_ENKUlDpRKT_E_clIJNS_9MixedBitsILj0ELj384EEENSU_ILj0ELj8EEENS2_ILj0EEEEEEDaSR_) ;  /* 0xfffac11000007944 */ /* 0x000fea0003c3ffff */
[----:B------:R-:W-:Y:S01]  /*5ef40*/  IMAD.MOV.U32 R2, RZ, RZ, 0x20 ;  /* 0x00000020ff027424 */ /* 0x000fe200078e00ff */
[C---:B------:R-:W-:Y:S01]  /*5ef50*/  LOP3.LUT P0, RZ, R9.reuse, 0x100, RZ, 0xc0, !PT ;  /* 0x0000010009ff7812 */ /* 0x040fe2000780c0ff */
[----:B------:R-:W-:Y:S01]  /*5ef60*/  IMAD.MOV.U32 R6, RZ, RZ, 0x10 ;  /* 0x00000010ff067424 */ /* 0x000fe200078e00ff */
[----:B------:R-:W-:Y:S02]  /*5ef70*/  SHF.R.S32.HI R11, RZ, 0x1f, R4 ;  /* 0x0000001fff0b7819 */ /* 0x000fe40000011404 */
[----:B------:R-:W-:Y:S02]  /*5ef80*/  SEL R2, R2, 0xffffffe0, !P0 ;  /* 0xffffffe002027807 */ /* 0x000fe40004000000 */
[----:B------:R-:W-:Y:S02]  /*5ef90*/  LOP3.LUT P0, RZ, R9, 0x80, RZ, 0xc0, !PT ;  /* 0x0000008009ff7812 */ /* 0x000fe4000780c0ff */
[----:B------:R-:W-:Y:S01]  /*5efa0*/  LEA.HI R11, R11, R4, RZ, 0x2 ;  /* 0x000000040b0b7211 */ /* 0x000fe200078f10ff */
[----:B------:R1:W-:Y:S01]  /*5efb0*/  STL [R1+0x1448], R2 ;  /* 0x0014480201007387 */ /* 0x0003e20000100800 */
[----:B------:R-:W-:-:S02]  /*5efc0*/  LOP3.LUT R72, R9, 0x188, RZ, 0xc0, !PT ;  /* 0x0000018809487812 */ /* 0x000fc400078ec0ff */
[----:B------:R-:W-:Y:S02]  /*5efd0*/  SEL R6, R6, 0xfffffff0, !P0 ;  /* 0xfffffff006067807 */ /* 0x000fe40004000000 */
[----:B------:R-:W-:Y:S02]  /*5efe0*/  MOV R4, 0x5f000 ;  /* 0x0005f00000047802 */ /* 0x000fe40000000f00 */
[----:B-1----:R-:W-:Y:S05]  /*5eff0*/  CALL.REL.NOINC `($_ZN7cutlass13device_kernelIN5flash19enable_sm80_to_sm89INS1_16FlashAttnBwdSm80INS1_25CollectiveMainloopBwdSm80ILi2ELi2EN4cute5tupleIJNS5_1CILi128EEES8_NS7_ILi64EEEEEENS_10bfloat16_tEfNS_4arch4Sm80ELb0ELb0ELb1ELb0ELb0ELb0ELb0ELb0ELi2ELi4ELi4ELi4ELb0EEENS1_24CollectiveEpilogueBwdGQAISA_fSD_Li256ELb0ELb0EEENS1_19SingleTileSchedulerILb0ELb0ELb0ELi128EEEEEEEEEvNT_6ParamsE$_ZN4cute3eso3ESOILb1ELb0EJNS_1CILi8EEEiiEEC2ERKS3_RKiS8_) ;  /* 0xfffa844000007944 */ /* 0x002fea0003c3ffff */
[----:B-1----:R1:W5:Y:S01]  /*5f000*/  LDL.64 R2, [R1+0x1428] ;  /* 0x0014280001027983 */ /* 0x0023620000100a00 */
[----:B------:R-:W-:Y:S01]  /*5f010*/  IMAD.MOV.U32 R5, RZ, RZ, 0x48 ;  /* 0x00000048ff057424 */ /* 0x000fe200078e00ff */
[----:B------:R-:W-:Y:S02]  /*5f020*/  LOP3.LUT P0, RZ, R9, 0x8, RZ, 0xc0, !PT ;  /* 0x0000000809ff7812 */ /* 0x000fe4000780c0ff */
[----:B------:R-:W-:Y:S02]  /*5f030*/  MOV R6, 0x5f060 ;  /* 0x0005f06000067802 */ /* 0x000fe40000000f00 */
[----:B------:R-:W-:-:S04]  /*5f040*/  SEL R5, R5, 0x38, !P0 ;  /* 0x0000003805057807 */ /* 0x000fc80004000000 */
[----:B-1---5:R-:W-:Y:S05]  /*5f050*/  CALL.REL.NOINC `($_ZN7cutlass13device_kernelIN5flash19enable_sm80_to_sm89INS1_16FlashAttnBwdSm80INS1_25CollectiveMainloopBwdSm80ILi2ELi2EN4cute5tupleIJNS5_1CILi128EEES8_NS7_ILi64EEEEEENS_10bfloat16_tEfNS_4arch4Sm80ELb0ELb0ELb1ELb0ELb0ELb0ELb0ELb0ELi2ELi4ELi4ELi4ELb0EEENS1_24CollectiveEpilogueBwdGQAISA_fSD_Li256ELb0ELb0EEENS1_19SingleTileSchedulerILb0ELb0ELb0ELi128EEEEEEEEEvNT_6ParamsE$_ZN4cute3eso3ESOILb0ELb1EJiNS_1CILi144EEENS2_ILi288EEEEEC2ERKiRKS3_RKS4_) ;  /* 0xfffa76c000007944 */ /* 0x022fea0003c3ffff */
[----:B-1----:R-:W2:Y:S01]  /*5f060*/  LDL R4, [R1+0x1428] ;  /* 0x0014280001047983 */ /* 0x002ea20000100800 */
[----:B------:R-:W-:-:S03]  /*5f070*/  MOV R6, 0x5f0a0 ;  /* 0x0005f0a000067802 */ /* 0x000fc60000000f00 */
[----:B--2---:R1:W-:Y:S04]  /*5f080*/  STL [R1+0x1470], R4 ;  /* 0x0014700401007387 */ /* 0x0043e80000100800 */
[----:B-1----:R-:W-:Y:S05]  /*5f090*/  CALL.REL.NOINC `($_ZN7cutlass13device_kernelIN5flash19enable_sm80_to_sm89INS1_16FlashAttnBwdSm80INS1_25CollectiveMainloopBwdSm80ILi2ELi2EN4cute5tupleIJNS5_1CILi128EEES8_NS7_ILi64EEEEEENS_10bfloat16_tEfNS_4arch4Sm80ELb0ELb0ELb1ELb0ELb0ELb0ELb0ELb0ELi2ELi4ELi4ELi4ELb0EEENS1_24CollectiveEpilogueBwdGQAISA_fSD_Li256ELb0ELb0EEENS1_19SingleTileSchedulerILb0ELb0ELb0ELi128EEEEEEEEEvNT_6ParamsE$_ZN4cute3eso3ESOILb1ELb0EJNS_1CILi1EEENS_5tupleIJNS2_ILi8EEEiiEEENS2_ILi64EEENS4_IJiNS2_ILi144EEENS2_ILi288EEEEEENS2_ILi512EEEEEC2ERKS3_RKS6_RKS7_RKSA_RKSB_) ;  /* 0xfffa7ec000007944 */ /* 0x002fea0003c3ffff */
[----:B-1----:R1:W5:Y:S04]  /*5f0a0*/  LDL R5, [R1+0x1430] ;  /* 0x0014300001057983 */ /* 0x0023680000100800 */
[----:B------:R1:W5:Y:S01]  /*5f0b0*/  LDL.64 R2, [R1+0x1428] ;  /* 0x0014280001027983 */ /* 0x0003620000100a00 */
[----:B------:R-:W-:-:S03]  /*5f0c0*/  MOV R6, 0x5f0e0 ;  /* 0x0005f0e000067802 */ /* 0x000fc60000000f00 */
[----:B-1---5:R-:W-:Y:S05]  /*5f0d0*/  CALL.REL.NOINC `($_ZN7cutlass13device_kernelIN5flash19enable_sm80_to_sm89INS1_16FlashAttnBwdSm80INS1_25CollectiveMainloopBwdSm80ILi2ELi2EN4cute5tupleIJNS5_1CILi128EEES8_NS7_ILi64EEEEEENS_10bfloat16_tEfNS_4arch4Sm80ELb0ELb0ELb1ELb0ELb0ELb0ELb0ELb0ELi2ELi4ELi4ELi4ELb0EEENS1_24CollectiveEpilogueBwdGQAISA_fSD_Li256ELb0ELb0EEENS1_19SingleTileSchedulerILb0ELb0ELb0ELi128EEEEEEEEEvNT_6ParamsE$_ZN4cute5tupleIJNS0_IJNS_1CILi8EEENS0_IJNS1_ILi2EEES3_S3_EEENS1_ILi1EEES4_S5_EEENS0_IJS5_NS0_IJS2_iiEEENS1_ILi64EEENS0_IJiNS1_ILi144EEENS1_ILi288EEEEEENS1_ILi512EEEEEEEEC2ERKS6_RKSD_) ;  /* 0xfffaaf7000007944 */ /* 0x022fea0003c3ffff */
[----:B------:R2:W5:Y:S04]  /*5f0e0*/  LDL R6, [R1+0x1430] ;  /* 0x0014300001067983 */ /* 0x0005680000100800 */
[----:B-1----:R2:W5:Y:S01]  /*5f0f0*/  LDL.64 R2, [R1+0x1428] ;  /* 0x0014280001027983 */ /* 0x0025620000100a00 */
[----:B------:R-:W-:-:S03]  /*5f100*/  MOV R4, 0x5f120 ;  /* 0x0005f12000047802 */ /* 0x000fc60000000f00 */
[----:B--2--5:R-:W-:Y:S05]  /*5f110*/  CALL.REL.NOINC `($_ZN7cutlass13device_kernelIN5flash19enable_sm80_to_sm89INS1_16FlashAttnBwdSm80INS1_25CollectiveMainloopBwdSm80ILi2ELi2EN4cute5tupleIJNS5_1CILi128EEES8_NS7_ILi64EEEEEENS_10bfloat16_tEfNS_4arch4Sm80ELb0ELb0ELb1ELb0ELb0ELb0ELb0ELb0ELi2ELi4ELi4ELi4ELb0EEENS1_24CollectiveEpilogueBwdGQAISA_fSD_Li256ELb0ELb0EEENS1_19SingleTileSchedulerILb0ELb0ELb0ELi128EEEEEEEEEvNT_6ParamsE$_ZZN4cute7flattenINS_5tupleIJNS_1CILi1EEENS1_IJNS2_ILi8EEEiiEEENS2_ILi64EEENS1_IJiNS2_ILi144EEENS2_ILi288EEEEEENS2_ILi512EEEEEEEEDaRKT_ENKUlRKT_E_clIS5_EEDaSH_) ;  /* 0xfffaf18000007944 */ /* 0x024fea0003c3ffff */
[----:B------:R1:W-:Y:S01]  /*5f120*/  STL.64 [R1+0x1428], R2 ;  /* 0x0014280201007387 */ /* 0x0003e20000100a00 */
[----:B------:R-:W-:-:S02]  /*5f130*/  MOV R5, R6 ;  /* 0x0000000600057202 */ /* 0x000fc40000000f00 */
[----:B------:R-:W-:Y:S02]  /*5f140*/  MOV R4, 0x5f160 ;  /* 0x0005f16000047802 */ /* 0x000fe40000000f00 */
[----:B-1----:R-:W-:Y:S05]  /*5f150*/  CALL.REL.NOINC `($_ZN7cutlass13device_kernelIN5flash19enable_sm80_to_sm89INS1_16FlashAttnBwdSm80INS1_25CollectiveMainloopBwdSm80ILi2ELi2EN4cute5tupleIJNS5_1CILi128EEES8_NS7_ILi64EEEEEENS_10bfloat16_tEfNS_4arch4Sm80ELb0ELb0ELb1ELb0ELb0ELb0ELb0ELb0ELi2ELi4ELi4ELi4ELb0EEENS1_24CollectiveEpilogueBwdGQAISA_fSD_Li256ELb0ELb0EEENS1_19SingleTileSchedulerILb0ELb0ELb0ELi128EEEEEEEEEvNT_6ParamsE$_ZZN4cute7flattenINS_5tupleIJNS_1CILi1EEENS1_IJNS2_ILi8EEEiiEEENS2_ILi64EEENS1_IJiNS2_ILi144EEENS2_ILi288EEEEEENS2_ILi512EEEEEEEEDaRKT_ENKUlRKT_E_clIS9_EEDaSH_) ;  /* 0xfffaf16000007944 */ /* 0x002fea0003c3ffff */
[----:B------:R1:W-:Y:S01]  /*5f160*/  STL [R1+0x1410], R2 ;  /* 0x0014100201007387 */ /* 0x0003e20000100800 */
[----:B------:R-:W-:-:S03]  /*5f170*/  MOV R4, 0x5f190 ;  /* 0x0005f19000047802 */ /* 0x000fc60000000f00 */
[----:B-1----:R-:W-:Y:S05]  /*5f180*/  CALL.REL.NOINC `($_ZN7cutlass13device_kernelIN5flash19enable_sm80_to_sm89INS1_16FlashAttnBwdSm80INS1_25CollectiveMainloopBwdSm80ILi2ELi2EN4cute5tupleIJNS5_1CILi128EEES8_NS7_ILi64EEEEEENS_10bfloat16_tEfNS_4arch4Sm80ELb0ELb0ELb1ELb0ELb0ELb0ELb0ELb0ELi2ELi4ELi4ELi4ELb0EEENS1_24CollectiveEpilogueBwdGQAISA_fSD_Li256ELb0ELb0EEENS1_19SingleTileSchedulerILb0ELb0ELb0ELi128EEEEEEEEEvNT_6ParamsE$_ZZN4cute12filter_tupleINS_5tupleIJNS_1CILi1EEENS1_IJNS2_ILi8EEEiiEEENS2_ILi64EEENS1_IJiNS2_ILi144EEENS2_ILi288EEEEEENS2_ILi512EEEEEEZNS_7flattenISB_EEDaRKT_EUlRKT_E_EEDaSF_OT0_ENKUlDpSI_E_clIJNS1_IJS3_EEES5_NS1_IJS6_EEES9_NS1_IJSA_EEEEEEDaSM_) ;  /* 0xfffaba6000007944 */ /* 0x002fea0003c3ffff */
[----:B------:R-:W-:Y:S02]  /*5f190*/  MOV R6, 0x5f1b0 ;  /* 0x0005f1b000067802 */ /* 0x000fe40000000f00 */
[----:B--2--5:R-:W-:Y:S05]  /*5f1a0*/  CALL.REL.NOINC `($_ZN7cutlass13device_kernelIN5flash19enable_sm80_to_sm89INS1_16FlashAttnBwdSm80INS1_25CollectiveMainloopBwdSm80ILi2ELi2EN4cute5tupleIJNS5_1CILi128EEES8_NS7_ILi64EEEEEENS_10bfloat16_tEfNS_4arch4Sm80ELb0ELb0ELb1ELb0ELb0ELb0ELb0ELb0ELi2ELi4ELi4ELi4ELb0EEENS1_24CollectiveEpilogueBwdGQAISA_fSD_Li256ELb0ELb0EEENS1_19SingleTileSchedulerILb0ELb0ELb0ELi128EEEEEEEEEvNT_6ParamsE$_ZN4cute3eso3ESOILb0ELb1EJiNS_1CILi144EEENS2_ILi512EEEEEC2ERKiRKS3_RKS4_) ;  /* 0xfffa75b000007944 */ /* 0x024fea0003c3ffff */
[----:B------:R-:W2:Y:S01]  /*5f1b0*/  LDL R6, [R1+0x1428] ;  /* 0x0014280001067983 */ /* 0x000ea20000100800 */
[----:B-1----:R-:W-:Y:S02]  /*5f1c0*/  MOV R4, R13 ;  /* 0x0000000d00047202 */ /* 0x002fe40000000f00 */
[----:B------:R-:W-:Y:S01]  /*5f1d0*/  MOV R8, 0x5f200 ;  /* 0x0005f20000087802 */ /* 0x000fe20000000f00 */
[----:B--2---:R1:W-:Y:S04]  /*5f1e0*/  STL [R1+0x145c], R6 ;  /* 0x00145c0601007387 */ /* 0x0043e80000100800 */
[----:B-1----:R-:W-:Y:S05]  /*5f1f0*/  CALL.REL.NOINC `($_ZN7cutlass13device_kernelIN5flash19enable_sm80_to_sm89INS1_16FlashAttnBwdSm80INS1_25CollectiveMainloopBwdSm80ILi2ELi2EN4cute5tupleIJNS5_1CILi128EEES8_NS7_ILi64EEEEEENS_10bfloat16_tEfNS_4arch4Sm80ELb0ELb0ELb1ELb0ELb0ELb0ELb0ELb0ELi2ELi4ELi4ELi4ELb0EEENS1_24CollectiveEpilogueBwdGQAISA_fSD_Li256ELb0ELb0EEENS1_19SingleTileSchedulerILb0ELb0ELb0ELi128EEEEEEEEEvNT_6ParamsE$_ZN4cute3eso3ESOILb0ELb0EJiiNS_1CILi144EEENS2_ILi512EEEEEC2ERKiS7_RKS3_RKS4_) ;  /* 0xfffa6ea000007944 */ /* 0x002fea0003c3ffff */
[----:B-1----:R-:W2:Y:S01]  /*5f200*/  LDL.64 R4, [R1+0x1428] ;  /* 0x0014280001047983 */ /* 0x002ea20000100a00 */
[----:B------:R-:W-:Y:S01]  /*5f210*/  IMAD.MOV.U32 R3, RZ, RZ, R12 ;  /* 0x000000ffff037224 */ /* 0x000fe200078e000c */
[----:B------:R-:W-:Y:S02]  /*5f220*/  IADD3 R7, R60, 0xd8, RZ ;  /* 0x000000d83c077810 */ /* 0x000fe40007ffe0ff */
[----:B------:R-:W-:Y:S01]  /*5f230*/  MOV R6, 0x5f270 ;  /* 0x0005f27000067802 */ /* 0x000fe20000000f00 */
[----:B--2---:R1:W-:Y:S04]  /*5f240*/  STL [R1+0x1454], R4 ;  /* 0x0014540401007387 */ /* 0x0043e80000100800 */
[----:B------:R1:W-:Y:S02]  /*5f250*/  STL [R1+0x1458], R5 ;  /* 0x0014580501007387 */ /* 0x0003e40000100800 */
[----:B-1----:R-:W-:Y:S05]  /*5f260*/  CALL.REL.NOINC `($_ZN7cutlass13device_kernelIN5flash19enable_sm80_to_sm89INS1_16FlashAttnBwdSm80INS1_25CollectiveMainloopBwdSm80ILi2ELi2EN4cute5tupleIJNS5_1CILi128EEES8_NS7_ILi64EEEEEENS_10bfloat16_tEfNS_4arch4Sm80ELb0ELb0ELb1ELb0ELb0ELb0ELb0ELb0ELi2ELi4ELi4ELi4ELb0EEENS1_24CollectiveEpilogueBwdGQAISA_fSD_Li256ELb0ELb0EEENS1_19SingleTileSchedulerILb0ELb0ELb0ELi128EEEEEEEEEvNT_6ParamsE$_ZN4cute3eso3ESOILb0ELb0EJiiiNS_1CILi144EEENS2_ILi512EEEEEC2ERKiS7_S7_RKS3_RKS4_) ;  /* 0xfffa70d000007944 */ /* 0x002fea0003c3ffff */
[----:B-1----:R-:W2:Y:S04]  /*5f270*/  LDL.64 R2, [R1+0x1410] ;  /* 0x0014100001027983 */ /* 0x002ea80000100a00 */
[----:B------:R-:W3:Y:S01]  /*5f280*/  LDL R6, [R1+0x1418] ;  /* 0x0014180001067983 */ /* 0x000ee20000100800 */
[----:B------:R-:W-:-:S03]  /*5f290*/  MOV R4, 0x5f2d0 ;  /* 0x0005f2d000047802 */ /* 0x000fc60000000f00 */
[----:B--2---:R1:W-:Y:S04]  /*5f2a0*/  STL.64 [R1+0x1428], R2 ;  /* 0x0014280201007387 */ /* 0x0043e80000100a00 */
[----:B---3--:R1:W-:Y:S02]  /*5f2b0*/  STL [R1+0x1430], R6 ;  /* 0x0014300601007387 */ /* 0x0083e40000100800 */
[----:B-1----:R-:W-:Y:S05]  /*5f2c0*/  CALL.REL.NOINC `($_ZN7cutlass13device_kernelIN5flash19enable_sm80_to_sm89INS1_16FlashAttnBwdSm80INS1_25CollectiveMainloopBwdSm80ILi2ELi2EN4cute5tupleIJNS5_1CILi128EEES8_NS7_ILi64EEEEEENS_10bfloat16_tEfNS_4arch4Sm80ELb0ELb0ELb1ELb0ELb0ELb0ELb0ELb0ELi2ELi4ELi4ELi4ELb0EEENS1_24CollectiveEpilogueBwdGQAISA_fSD_Li256ELb0ELb0EEENS1_19SingleTileSchedulerILb0ELb0ELb0ELi128EEEEEEEEEvNT_6ParamsE$_ZN4cute3eso3ESOILb1ELb0EJNS_1CILi8EEEiiiNS2_ILi144EEENS2_ILi512EEEEEC2ERKS3_RKiSA_SA_RKS4_RKS5_) ;  /* 0xfffa81e000007944 */ /* 0x002fea0003c3ffff */
[----:B-1----:R-:W2:Y:S04]  /*5f2d0*/  LDL.64 R2, [R1+0x1448] ;  /* 0x0014480001027983 */ /* 0x002ea80000100a00 */
[----:B------:R-:W3:Y:S01]  /*5f2e0*/  LDL R8, [R1+0x1450] ;  /* 0x0014500001087983 */ /* 0x000ee20000100800 */
[C---:B------:R-:W-:Y:S02]  /*5f2f0*/  IADD3 R7, R60.reuse, 0x94, RZ ;  /* 0x000000943c077810 */ /* 0x040fe40007ffe0ff */
[----:B------:R-:W-:-:S02]  /*5f300*/  IADD3 R6, R60, 0x98, RZ ;  /* 0x000000983c067810 */ /* 0x000fc40007ffe0ff */
[----:B------:R-:W-:Y:S01]  /*5f310*/  MOV R4, 0x5f350 ;  /* 0x0005f35000047802 */ /* 0x000fe20000000f00 */
[----:B--2---:R1:W-:Y:S04]  /*5f320*/  STL.64 [R1+0x1410], R2 ;  /* 0x0014100201007387 */ /* 0x0043e80000100a00 */
[----:B---3--:R1:W-:Y:S02]  /*5f330*/  STL [R1+0x1418], R8 ;  /* 0x0014180801007387 */ /* 0x0083e40000100800 */
[----:B-1----:R-:W-:Y:S05]  /*5f340*/  CALL.REL.NOINC `($_ZN7cutlass13device_kernelIN5flash19enable_sm80_to_sm89INS1_16FlashAttnBwdSm80INS1_25CollectiveMainloopBwdSm80ILi2ELi2EN4cute5tupleIJNS5_1CILi128EEES8_NS7_ILi64EEEEEENS_10bfloat16_tEfNS_4arch4Sm80ELb0ELb0ELb1ELb0ELb0ELb0ELb0ELb0ELi2ELi4ELi4ELi4ELb0EEENS1_24CollectiveEpilogueBwdGQAISA_fSD_Li256ELb0ELb0EEENS1_19SingleTileSchedulerILb0ELb0ELb0ELi128EEEEEEEEEvNT_6ParamsE$_ZN4cute3eso3ESOILb1ELb0EJNS_1CILi1EEEiiiNS2_ILi144EEENS2_ILi512EEEEEC2ERKS3_RKiSA_SA_RKS4_RKS5_) ;  /* 0xfffa7d3000007944 */ /* 0x002fea0003c3ffff */
[----:B-1----:R1:W5:Y:S04]  /*5f350*/  LDL R5, [R1+0x1450] ;  /* 0x0014500001057983 */ /* 0x0023680000100800 */
[----:B------:R1:W5:Y:S01]  /*5f360*/  LDL.64 R2, [R1+0x1448] ;  /* 0x0014480001027983 */ /* 0x0003620000100a00 */
[----:B------:R-:W-:-:S03]  /*5f370*/  MOV R6, 0x5f390 ;  /* 0x0005f39000067802 */ /* 0x000fc60000000f00 */
[----:B-1---5:R-:W-:Y:S05]  /*5f380*/  CALL.REL.NOINC `($_ZN7cutlass13device_kernelIN5flash19enable_sm80_to_sm89INS1_16FlashAttnBwdSm80INS1_25CollectiveMainloopBwdSm80ILi2ELi2EN4cute5tupleIJNS5_1CILi128EEES8_NS7_ILi64EEEEEENS_10bfloat16_tEfNS_4arch4Sm80ELb0ELb0ELb1ELb0ELb0ELb0ELb0ELb0ELi2ELi4ELi4ELi4ELb0EEENS1_24CollectiveEpilogueBwdGQAISA_fSD_Li256ELb0ELb0EEENS1_19SingleTileSchedulerILb0ELb0ELb0ELi128EEEEEEEEEvNT_6ParamsE$_ZN4cute5tupleIJNS0_IJNS_1CILi16EEENS1_ILi2EEES3_S3_NS1_ILi4EEES3_EEENS0_IJNS1_ILi1EEEiiiNS1_ILi144EEENS1_ILi512EEEEEEEEC2ERKS5_RKS9_) ;  /* 0xfffaaa3000007944 */ /* 0x022fea0003c3ffff */
[----:B-1----:R-:W2:Y:S04]  /*5f390*/  LDL.64 R4, [R1+0x1448] ;  /* 0x0014480001047983 */ /* 0x002ea80000100a00 */
[----:B------:R-:W3:Y:S01]  /*5f3a0*/  LDL R3, [R1+0x1450] ;  /* 0x0014500001037983 */ /* 0x000ee20000100800 */
[----:B------:R-:W-:Y:S01]  /*5f3b0*/  IMAD.MOV.U32 R6, RZ, RZ, R15 ;  /* 0x000000ffff067224 */ /* 0x000fe200078e000f */
[----:B------:R-:W-:-:S02]  /*5f3c0*/  MOV R7, R14 ;  /* 0x0000000e00077202 */ /* 0x000fc40000000f00 */
[----:B------:R1:W-:Y:S01]  /*5f3d0*/  STL.U8 [R1+0x1460], RZ ;  /* 0x001460ff01007387 */ /* 0x0003e20000100000 */
[----:B------:R-:W-:Y:S01]  /*5f3e0*/  MOV R8, 0x5f440 ;  /* 0x0005f44000087802 */ /* 0x000fe20000000f00 */
[----:B--2---:R-:W-:Y:S02]  /*5f3f0*/  IMAD.MOV.U32 R2, RZ, RZ, R5 ;  /* 0x000000ffff027224 */ /* 0x004fe400078e0005 */
[----:B------:R1:W-:Y:S01]  /*5f400*/  STL [R1+0x1464], R4 ;  /* 0x0014640401007387 */ /* 0x0003e20000100800 */
[----:B------:R-:W-:-:S03]  /*5f410*/  MOV R5, R17 ;  /* 0x0000001100057202 */ /* 0x000fc60000000f00 */
[----:B---3--:R1:W-:Y:S04]  /*5f420*/  STL.64 [R1+0x1468], R2 ;  /* 0x0014680201007387 */ /* 0x0083e80000100a00 */
[----:B-1----:R-:W-:Y:S05]  /*5f430*/  CALL.REL.NOINC `($_ZN7cutlass13device_kernelIN5flash19enable_sm80_to_sm89INS1_16FlashAttnBwdSm80INS1_25CollectiveMainloopBwdSm80ILi2ELi2EN4cute5tupleIJNS5_1CILi128EEES8_NS7_ILi64EEEEEENS_10bfloat16_tEfNS_4arch4Sm80ELb0ELb0ELb1ELb0ELb0ELb0ELb0ELb0ELi2ELi4ELi4ELi4ELb0EEENS1_24CollectiveEpilogueBwdGQAISA_fSD_Li256ELb0ELb0EEENS1_19SingleTileSchedulerILb0ELb0ELb0ELi128EEEEEEEEEvNT_6ParamsE$_ZZN4cute6detail16composition_implINS_5tupleIJNS_1CILi16EEENS3_ILi2EEES5_S5_NS3_ILi4EEES5_EEENS2_IJNS3_ILi1EEEiiiNS3_ILi144EEENS3_ILi512EEEEEENS2_IJNS2_IJS5_S5_EEES6_NS3_ILi8EEEEEENS2_IJNS2_IJNS3_ILi64EEESA_EEES4_NS3_ILi1024EEEEEEEEDaRKT_RKT0_RKT1_RKT2_ENKUlRKT_RKT0_E_clISC_SG_EEDaSX_S10_) ;  /* 0xfffacce000007944 */ /* 0x002fea0003c3ffff */
[----:B------:R-:W-:Y:S01]  /*5f440*/  IMAD.MOV.U32 R5, RZ, RZ, R16 ;  /* 0x000000ffff057224 */ /* 0x000fe200078e0010 */
[----:B------:R-:W-:Y:S01]  /*5f450*/  MOV R3, R14 ;  /* 0x0000000e00037202 */ /* 0x000fe20000000f00 */
[----:B------:R-:W-:Y:S01]  /*5f460*/  IMAD.MOV.U32 R2, RZ, RZ, R15 ;  /* 0x000000ffff027224 */ /* 0x000fe200078e000f */
[----:B------:R-:W-:Y:S02]  /*5f470*/  MOV R16, 0x5f490 ;  /* 0x0005f49000107802 */ /* 0x000fe40000000f00 */
[----:B--2--5:R-:W-:Y:S05]  /*5f480*/  CALL.REL.NOINC `($_ZN7cutlass13device_kernelIN5flash19enable_sm80_to_sm89INS1_16FlashAttnBwdSm80INS1_25CollectiveMainloopBwdSm80ILi2ELi2EN4cute5tupleIJNS5_1CILi128EEES8_NS7_ILi64EEEEEENS_10bfloat16_tEfNS_4arch4Sm80ELb0ELb0ELb1ELb0ELb0ELb0ELb0ELb0ELi2ELi4ELi4ELi4ELb0EEENS1_24CollectiveEpilogueBwdGQAISA_fSD_Li256ELb0ELb0EEENS1_19SingleTileSchedulerILb0ELb0ELb0ELi128EEEEEEEEEvNT_6ParamsE$_ZZN4cute6detail16composition_implINS_5tupleIJNS_1CILi16EEENS3_ILi2EEES5_S5_NS3_ILi4EEES5_EEENS2_IJNS3_ILi1EEEiiiNS3_ILi144EEENS3_ILi512EEEEEENS2_IJNS2_IJS5_S5_EEES6_NS3_ILi8EEEEEENS2_IJNS2_IJNS3_ILi64EEESA_EEES4_NS3_ILi1024EEEEEEEEDaRKT_RKT0_RKT1_RKT2_ENKUlRKT_RKT0_E_clIS6_S4_EEDaSX_S10_) ;  /* 0xfffaca1000007944 */ /* 0x024fea0003c3ffff */
[----:B-----5:R2:W-:Y:S01]  /*5f490*/  STL.64 [R1+0x1410], R2 ;  /* 0x0014100201007387 */ /* 0x0205e20000100a00 */
[----:B------:R-:W-:-:S03]  /*5f4a0*/  MOV R4, 0x5f4c0 ;  /* 0x0005f4c000047802 */ /* 0x000fc60000000f00 */
[----:B-12---:R-:W-:Y:S05]  /*5f4b0*/  CALL.REL.NOINC `($_ZN7cutlass13device_kernelIN5flash19enable_sm80_to_sm89INS1_16FlashAttnBwdSm80INS1_25CollectiveMainloopBwdSm80ILi2ELi2EN4cute5tupleIJNS5_1CILi128EEES8_NS7_ILi64EEEEEENS_10bfloat16_tEfNS_4arch4Sm80ELb0ELb0ELb1ELb0ELb0ELb0ELb0ELb0ELi2ELi4ELi4ELi4ELb0EEENS1_24CollectiveEpilogueBwdGQAISA_fSD_Li256ELb0ELb0EEENS1_19SingleTileSchedulerILb0ELb0ELb0ELi128EEEEEEEEEvNT_6ParamsE$_ZN4cute3eso3ESOILb0ELb0EJNS_5tupleIJiNS_1CILi512EEEEEENS2_IJiiEEENS3_ILi1024EEEEEC2ERKS5_RKS6_RKS7_) ;  /* 0xfffa5ea000007944 */ /* 0x006fea0003c3ffff */
[----:B------:R2:W5:Y:S04]  /*5f4c0*/  LDL R5, [R1+0x1430] ;  /* 0x0014300001057983 */ /* 0x0005680000100800 */
[----:B-1----:R2:W5:Y:S01]  /*5f4d0*/  LDL.64 R2, [R1+0x1428] ;  /* 0x0014280001027983 */ /* 0x0025620000100a00 */
[----:B------:R-:W-:-:S03]  /*5f4e0*/  MOV R6, 0x5f500 ;  /* 0x0005f50000067802 */ /* 0x000fc60000000f00 */
        /* <DEDUP_REMOVED lines=28> */
[----:B------:R-:W-:-:S03]  /*5f6b0*/  MOV R4, 0x5f6d0 ;  /* 0x0005f6d000047802 */ /* 0x000fc60000000f00 */
        /* <DEDUP_REMOVED lines=24> */
[----:B-12--5:R-:W-:Y:S05]  /*5f840*/  CALL.REL.NOINC `($_ZN7cutlass13device_kernelIN5flash19enable_sm80_to_sm89INS1_16FlashAttnBwdSm80INS1_25CollectiveMainloopBwdSm80ILi2ELi2EN4cute5tupleIJNS5_1CILi128EEES8_NS7_ILi64EEEEEENS_10bfloat16_tEfNS_4arch4Sm80ELb0ELb0ELb1ELb0ELb0ELb0ELb0ELb0ELi2ELi4ELi4ELi4ELb0EEENS1_24CollectiveEpilogueBwdGQAISA_fSD_Li256ELb0ELb0EEENS1_19SingleTileSchedulerILb0ELb0ELb0ELi128EEEEEEEEEvNT_6ParamsE$_ZN4cute3eso3ESOILb1ELb0EJNS_6LayoutINS_5tupleIJNS3_IJNS_1CILi8EEENS4_ILi1EEEEEENS4_ILi2EEENS3_IJNS4_ILi4EEES8_EEEEEENS3_IJNS3_IJS6_NS4_ILi0EEEEEES5_NS3_IJNS4_ILi32EEENS4_ILi16EEEEEEEEEEENS_10ViewEngineIPN7cutlass10bfloat16_tEEEEEC2ERKSI_RKSN_) ;  /* 0xfffa9dd000007944 */ /* 0x026fea0003c3ffff */
[----:B------:R2:W5:Y:S01]  /*5f850*/  LDL.64 R74, [R1+0x1410] ;  /* 0x00141000014a7983 */ /* 0x0005620000100a00 */
[----:B------:R-:W-:Y:S01]  /*5f860*/  IMAD.MOV.U32 R6, RZ, RZ, R70 ;  /* 0x000000ffff067224 */ /* 0x000fe200078e0046 */
[----:B------:R-:W-:-:S02]  /*5f870*/  MOV R3, R71 ;  /* 0x0000004700037202 */ /* 0x000fc40000000f00 */
[----:B------:R-:W-:Y:S02]  /*5f880*/  MOV R4, 0x5f8a0 ;  /* 0x0005f8a000047802 */ /* 0x000fe40000000f00 */
[----:B-12--5:R-:W-:Y:S05]  /*5f890*/  CALL.REL.NOINC `($_ZN7cutlass13device_kernelIN5flash19enable_sm80_to_sm89INS1_16FlashAttnBwdSm80INS1_25CollectiveMainloopBwdSm80ILi2ELi2EN4cute5tupleIJNS5_1CILi128EEES8_NS7_ILi64EEEEEENS_10bfloat16_tEfNS_4arch4Sm80ELb0ELb0ELb1ELb0ELb0ELb0ELb0ELb0ELi2ELi4ELi4ELi4ELb0EEENS1_24CollectiveEpilogueBwdGQAISA_fSD_Li256ELb0ELb0EEENS1_19SingleTileSchedulerILb0ELb0ELb0ELi128EEEEEEEEEvNT_6ParamsE$_ZN4cute3eso3ESOILb1ELb0EJNS_6LayoutINS_5tupleIJNS3_IJNS3_IJNS_1CILi4EEENS4_ILi2EEEEEENS4_ILi1EEEEEES6_NS4_ILi8EEEEEENS3_IJNS3_IJNS3_IJS8_NS4_ILi32EEEEEENS4_ILi0EEEEEENS4_ILi64EEES5_EEEEENS_10ViewEngineIPN7cutlass10bfloat16_tEEEEEC2ERKSI_RKSN_) ;  /* 0xfffa8a5000007944 */ /* 0x026fea0003c3ffff */
[----:B------:R2:W5:Y:S04]  /*5f8a0*/  LDL.64 R72, [R1+0x1410] ;  /* 0x0014100001487983 */ /* 0x0005680000100a00 */
[----:B-1----:R2:W5:Y:S01]  /*5f8b0*/  LD.E.64 R2, [R78.64+0x8] ;  /* 0x000008044e027980 */ /* 0x002562000c101b00 */
[----:B------:R-:W-:Y:S02]  /*5f8c0*/  MOV R9, R69 ;  /* 0x0000004500097202 */ /* 0x000fe40000000f00 */
[----:B------:R-:W-:Y:S02]  /*5f8d0*/  MOV R8, 0x5f8f0 ;  /* 0x0005f8f000087802 */ /* 0x000fe40000000f00 */
[----:B--2--5:R-:W-:Y:S05]  /*5f8e0*/  CALL.REL.NOINC `($_ZN7cutlass13device_kernelIN5flash19enable_sm80_to_sm89INS1_16FlashAttnBwdSm80INS1_25CollectiveMainloopBwdSm80ILi2ELi2EN4cute5tupleIJNS5_1CILi128EEES8_NS7_ILi64EEEEEENS_10bfloat16_tEfNS_4arch4Sm80ELb0ELb0ELb1ELb0ELb0ELb0ELb0ELb0ELi2ELi4ELi4ELi4ELb0EEENS1_24CollectiveEpilogueBwdGQAISA_fSD_Li256ELb0ELb0EEENS1_19SingleTileSchedulerILb0ELb0ELb0ELi128EEEEEEEEEvNT_6ParamsE$_ZN4cute8smem_ptrIPN7cutlass10bfloat16_tEECI1NS_12iter_adaptorIS3_S4_EEES3_) ;  /* 0xfffaaae000007944 */ /* 0x024fea0003c3ffff */
[----:B-1----:R1:W5:Y:S01]  /*5f8f0*/  LDL.64 R2, [R1+0x1410] ;  /* 0x0014100001027983 */ /* 0x0023620000100a00 */
[----:B------:R-:W-:-:S03]  /*5f900*/  MOV R6, 0x5f920 ;  /* 0x0005f92000067802 */ /* 0x000fc60000000f00 */
[----:B-1---5:R-:W-:Y:S05]  /*5f910*/  CALL.REL.NOINC `($_ZN7cutlass13device_kernelIN5flash19enable_sm80_to_sm89INS1_16FlashAttnBwdSm80INS1_25CollectiveMainloopBwdSm80ILi2ELi2EN4cute5tupleIJNS5_1CILi128EEES8_NS7_ILi64EEEEEENS_10bfloat16_tEfNS_4arch4Sm80ELb0ELb0ELb1ELb0ELb0ELb0ELb0ELb0ELi2ELi4ELi4ELi4ELb0EEENS1_24CollectiveEpilogueBwdGQAISA_fSD_Li256ELb0ELb0EEENS1_19SingleTileSchedulerILb0ELb0ELb0ELi128EEEEEEEEEvNT_6ParamsE$_ZN4cute3eso3ESOILb1ELb0EJNS_6LayoutINS_5tupleIJNS3_IJNS_1CILi8EEENS4_ILi1EEEEEENS4_ILi2EEEEEENS3_IJNS3_IJS6_NS4_ILi0EEEEEENS4_ILi4096EEEEEEEENS_10ViewEngineINS_8smem_ptrIPN7cutlass10bfloat16_tEEEEEEEC2ERKSE_RKSL_) ;  /* 0xfffa9ad000007944 */ /* 0x022fea0003c3ffff */
[----:B-1----:R1:W5:Y:S01]  /*5f920*/  LDL.64 R4, [R1+0x1410] ;  /* 0x0014100001047983 */ /* 0x0023620000100a00 */
[----:B------:R-:W-:Y:S01]  /*5f930*/  IMAD.MOV.U32 R2, RZ, RZ, R74 ;  /* 0x000000ffff027224 */ /* 0x000fe200078e004a */
[----:B------:R-:W-:-:S02]  /*5f940*/  MOV R7, R75 ;  /* 0x0000004b00077202 */ /* 0x000fc40000000f00 */
[----:B------:R-:W-:Y:S02]  /*5f950*/  MOV R6, 0x5f970 ;  /* 0x0005f97000067802 */ /* 0x000fe40000000f00 */
[----:B-1---5:R-:W-:Y:S05]  /*5f960*/  CALL.REL.NOINC `($_ZN7cutlass13device_kernelIN5flash19enable_sm80_to_sm89INS1_16FlashAttnBwdSm80INS1_25CollectiveMainloopBwdSm80ILi2ELi2EN4cute5tupleIJNS5_1CILi128EEES8_NS7_ILi64EEEEEENS_10bfloat16_tEfNS_4arch4Sm80ELb0ELb0ELb1ELb0ELb0ELb0ELb0ELb0ELi2ELi4ELi4ELi4ELb0EEENS1_24CollectiveEpilogueBwdGQAISA_fSD_Li256ELb0ELb0EEENS1_19SingleTileSchedulerILb0ELb0ELb0ELi128EEEEEEEEEvNT_6ParamsE$_ZN4cute3eso3ESOILb1ELb0EJNS_6LayoutINS_5tupleIJNS3_IJNS_1CILi8EEENS4_ILi1EEEEEENS4_ILi2EEEEEENS3_IJNS3_IJS6_NS4_ILi0EEEEEES5_EEEEENS_10ViewEngineIPN7cutlass10bfloat16_tEEEEEC2ERKSD_RKSI_) ;  /* 0xfffa9c1000007944 */ /* 0x022fea0003c3ffff */
[----:B-1----:R1:W5:Y:S01]  /*5f970*/  LDL.64 R2, [R1+0x1410] ;  /* 0x0014100001027983 */ /* 0x0023620000100a00 */
[----:B------:R-:W-:Y:S02]  /*5f980*/  MOV R7, R5 ;  /* 0x0000000500077202 */ /* 0x000fe40000000f00 */
[----:B------:R-:W-:Y:S02]  /*5f990*/  MOV R6, 0x5f9b0 ;  /* 0x0005f9b000067802 */ /* 0x000fe40000000f00 */
[----:B-1---5:R-:W-:Y:S05]  /*5f9a0*/  CALL.REL.NOINC `($_ZN7cutlass13device_kernelIN5flash19enable_sm80_to_sm89INS1_16FlashAttnBwdSm80INS1_25CollectiveMainloopBwdSm80ILi2ELi2EN4cute5tupleIJNS5_1CILi128EEES8_NS7_ILi64EEEEEENS_10bfloat16_tEfNS_4arch4Sm80ELb0ELb0ELb1ELb0ELb0ELb0ELb0ELb0ELi2ELi4ELi4ELi4ELb0EEENS1_24CollectiveEpilogueBwdGQAISA_fSD_Li256ELb0ELb0EEENS1_19SingleTileSchedulerILb0ELb0ELb0ELi128EEEEEEEEEvNT_6ParamsE$_ZN4cute3eso3ESOILb1ELb0EJNS_6LayoutINS_5tupleIJNS3_IJNS_1CILi8EEENS4_ILi1EEEEEENS3_IJNS4_ILi2EEEEEEEEENS3_IJNS3_IJS6_NS4_ILi0EEEEEENS3_IJNS4_ILi4096EEEEEEEEEEENS_10ViewEngineINS_8smem_ptrIPN7cutlass10bfloat16_tEEEEEEEC2ERKSG_RKSN_) ;  /* 0xfffa981000007944 */ /* 0x022fea0003c3ffff */
[----:B-1----:R1:W5:Y:S01]  /*5f9b0*/  LDL.64 R4, [R1+0x1410] ;  /* 0x0014100001047983 */ /* 0x0023620000100a00 */
[----:B------:R-:W-:Y:S02]  /*5f9c0*/  MOV R7, R3 ;  /* 0x0000000300077202 */ /* 0x000fe40000000f00 */
[----:B------:R-:W-:Y:S02]  /*5f9d0*/  MOV R6, 0x5f9f0 ;  /* 0x0005f9f000067802 */ /* 0x000fe40000000f00 */
[----:B-1---5:R-:W-:Y:S05]  /*5f9e0*/  CALL.REL.NOINC `($_ZN7cutlass13device_kernelIN5flash19enable_sm80_to_sm89INS1_16FlashAttnBwdSm80INS1_25CollectiveMainloopBwdSm80ILi2ELi2EN4cute5tupleIJNS5_1CILi128EEES8_NS7_ILi64EEEEEENS_10bfloat16_tEfNS_4arch4Sm80ELb0ELb0ELb1ELb0ELb0ELb0ELb0ELb0ELi2ELi4ELi4ELi4ELb0EEENS1_24CollectiveEpilogueBwdGQAISA_fSD_Li256ELb0ELb0EEENS1_19SingleTileSchedulerILb0ELb0ELb0ELi128EEEEEEEEEvNT_6ParamsE$_ZN4cute3eso3ESOILb1ELb0EJNS_6LayoutINS_5tupleIJNS3_IJNS_1CILi8EEENS4_ILi1EEEEEENS3_IJNS4_ILi2EEEEEEEEENS3_IJNS3_IJS6_NS4_ILi0EEEEEENS3_IJS5_EEEEEEEENS_10ViewEngineIPN7cutlass10bfloat16_tEEEEEC2ERKSF_RKSK_) ;  /* 0xfffa98e000007944 */ /* 0x022fea0003c3ffff */
[----:B-1----:R1:W5:Y:S01]  /*5f9f0*/  LDL.64 R2, [R1+0x1410] ;  /* 0x0014100001027983 */ /* 0x0023620000100a00 */
[----:B------:R-:W-:-:S03]  /*5fa00*/  MOV R8, 0x5fa20 ;  /* 0x0005fa2000087802 */ /* 0x000fc60000000f00 */
[----:B-1---5:R-:W-:Y:S05]  /*5fa10*/  CALL.REL.NOINC `($_ZN7cutlass13device_kernelIN5flash19enable_sm80_to_sm89INS1_16FlashAttnBwdSm80INS1_25CollectiveMainloopBwdSm80ILi2ELi2EN4cute5tupleIJNS5_1CILi128EEES8_NS7_ILi64EEEEEENS_10bfloat16_tEfNS_4arch4Sm80ELb0ELb0ELb1ELb0ELb0ELb0ELb0ELb0ELi2ELi4ELi4ELi4ELb0EEENS1_24CollectiveEpilogueBwdGQAISA_fSD_Li256ELb0ELb0EEENS1_19SingleTileSchedulerILb0ELb0ELb0ELi128EEEEEEEEEvNT_6ParamsE$_ZN4cute3eso3ESOILb1ELb0EJNS_6LayoutINS_5tupleIJNS3_IJNS3_IJNS_1CILi8EEENS4_ILi1EEEEEES6_EEENS3_IJNS3_IJS6_S6_EEENS4_ILi2EEEEEEEEENS3_IJNS3_IJNS3_IJS6_NS4_ILi0EEEEEESD_EEENS3_IJNS3_IJSD_SD_EEES5_EEEEEEEENS_10ViewEngineIPN7cutlass10bfloat16_tEEEEEC2ERKSJ_RKSO_) ;  /* 0xfffa8a8000007944 */ /* 0x022fea0003c3ffff */
[----:B-1----:R1:W5:Y:S01]  /*5fa20*/  LDL.64 R2, [R1+0x1410] ;  /* 0x0014100001027983 */ /* 0x0023620000100a00 */
[----:B------:R-:W-:Y:S02]  /*5fa30*/  MOV R7, R5 ;  /* 0x0000000500077202 */ /* 0x000fe40000000f00 */
[----:B------:R-:W-:-:S02]  /*5fa40*/  MOV R6, 0x5fa60 ;  /* 0x0005fa6000067802 */ /* 0x000fc40000000f00 */
[----:B-1---5:R-:W-:Y:S05]  /*5fa50*/  CALL.REL.NOINC `($_ZN7cutlass13device_kernelIN5flash19enable_sm80_to_sm89INS1_16FlashAttnBwdSm80INS1_25CollectiveMainloopBwdSm80ILi2ELi2EN4cute5tupleIJNS5_1CILi128EEES8_NS7_ILi64EEEEEENS_10bfloat16_tEfNS_4arch4Sm80ELb0ELb0ELb1ELb0ELb0ELb0ELb0ELb0ELi2ELi4ELi4ELi4ELb0EEENS1_24CollectiveEpilogueBwdGQAISA_fSD_Li256ELb0ELb0EEENS1_19SingleTileSchedulerILb0ELb0ELb0ELi128EEEEEEEEEvNT_6ParamsE$_ZN4cute3eso3ESOILb1ELb0EJNS_6LayoutINS_5tupleIJNS3_IJNS3_IJNS_1CILi8EEENS4_ILi1EEEEEES6_EEENS3_IJNS3_IJS6_S6_EEENS4_ILi2EEEEEEEEENS3_IJNS3_IJNS3_IJS6_NS4_ILi0EEEEEESD_EEENS3_IJNS3_IJSD_SD_EEENS4_ILi4096EEEEEEEEEEENS_10ViewEngineINS_8smem_ptrIPN7cutlass10bfloat16_tEEEEEEEC2ERKSK_RKSR_) ;  /* 0xfffa894000007944 */ /* 0x022fea0003c3ffff */
[----:B-1----:R1:W5:Y:S01]  /*5fa60*/  LDL.64 R4, [R1+0x1410] ;  /* 0x0014100001047983 */ /* 0x0023620000100a00 */
        /* <DEDUP_REMOVED lines=10> */
[----:B------:R-:W-:-:S03]  /*5fb10*/  MOV R6, 0x5fb30 ;  /* 0x0005fb3000067802 */ /* 0x000fc60000000f00 */
[----:B-1---5:R-:W-:Y:S05]  /*5fb20*/  CALL.REL.NOINC `($_ZN7cutlass13device_kernelIN5flash19enable_sm80_to_sm89INS1_16FlashAttnBwdSm80INS1_25CollectiveMainloopBwdSm80ILi2ELi2EN4cute5tupleIJNS5_1CILi128EEES8_NS7_ILi64EEEEEENS_10bfloat16_tEfNS_4arch4Sm80ELb0ELb0ELb1ELb0ELb0ELb0ELb0ELb0ELi2ELi4ELi4ELi4ELb0EEENS1_24CollectiveEpilogueBwdGQAISA_fSD_Li256ELb0ELb0EEENS1_19SingleTileSchedulerILb0ELb0ELb0ELi128EEEEEEEEEvNT_6ParamsE$_ZN4cute3eso3ESOILb1ELb0EJNS_6LayoutINS_5tupleIJNS3_IJNS_1CILi8EEENS4_ILi1EEEEEENS4_ILi2EEEEEENS3_IJNS3_IJS6_NS4_ILi0EEEEEENS4_ILi4096EEEEEEEENS_10ViewEngineINS_8smem_ptrIPN7cutlass10bfloat16_tEEEEEEEC2ERKSE_RKSL_) ;  /* 0xfffa98c000007944 */ /* 0x022fea0003c3ffff */
        /* <DEDUP_REMOVED lines=49> */
[----:B-1----:R-:W-:-:S03]  /*5fe40*/  MOV R6, 0x5fe60 ;  /* 0x0005fe6000067802 */ /* 0x002fc60000000f00 */
[----:B--2--5:R-:W-:Y:S05]  /*5fe50*/  CALL.REL.NOINC `($_ZN7cutlass13device_kernelIN5flash19enable_sm80_to_sm89INS1_16FlashAttnBwdSm80INS1_25CollectiveMainloopBwdSm80ILi2ELi2EN4cute5tupleIJNS5_1CILi128EEES8_NS7_ILi64EEEEEENS_10bfloat16_tEfNS_4arch4Sm80ELb0ELb0ELb1ELb0ELb0ELb0ELb0ELb0ELi2ELi4ELi4ELi4ELb0EEENS1_24CollectiveEpilogueBwdGQAISA_fSD_Li256ELb0ELb0EEENS1_19SingleTileSchedulerILb0ELb0ELb0ELi128EEEEEEEEEvNT_6ParamsE$_ZN4cute3eso3ESOILb1ELb0EJNS_6LayoutINS_5tupleIJNS3_IJNS_1CILi4EEENS4_ILi1EEEEEEEEENS3_IJNS3_IJS6_NS4_ILi0EEEEEEEEEEENS_10ViewEngineIPjEEEEC2ERKSC_RKSF_) ;  /* 0xfffa90b000007944 */ /* 0x024fea0003c3ffff */
[----:B------:R2:W5:Y:S01]  /*5fe60*/  LDL.64 R16, [R1+0x1410] ;  /* 0x0014100001107983 */ /* 0x0005620000100a00 */
[----:B-1----:R-:W-:-:S02]  /*5fe70*/  MOV R4, R8 ;  /* 0x0000000800047202 */ /* 0x002fc40000000f00 */
[----:B------:R-:W-:Y:S02]  /*5fe80*/  MOV R2, 0x5fea0 ;  /* 0x0005fea000027802 */ /* 0x000fe40000000f00 */
[----:B--2--5:R-:W-:Y:S05]  /*5fe90*/  CALL.REL.NOINC `($_ZN7cutlass13device_kernelIN5flash19enable_sm80_to_sm89INS1_16FlashAttnBwdSm80INS1_25CollectiveMainloopBwdSm80ILi2ELi2EN4cute5tupleIJNS5_1CILi128EEES8_NS7_ILi64EEEEEENS_10bfloat16_tEfNS_4arch4Sm80ELb0ELb0ELb1ELb0ELb0ELb0ELb0ELb0ELi2ELi4ELi4ELi4ELb0EEENS1_24CollectiveEpilogueBwdGQAISA_fSD_Li256ELb0ELb0EEENS1_19SingleTileSchedulerILb0ELb0ELb0ELi128EEEEEEEEEvNT_6ParamsE$_ZN73_INTERNAL_24fd9406_37_flash_bwd_hdim64_bf16_softcap_sm80_cu_8e232a79_330724__cvta_generic_to_sharedEPKv) ;  /* 0xfffaa63000007944 */ /* 0x024fea0003c3ffff */
        /* <DEDUP_REMOVED lines=59> */
[----:B------:R-:W1:Y:S04]  /*60250*/  LDSM.16.M88.4 R4, [R4] ;  /* 0x000000000404783b */ /* 0x000e680000000200 */
[----:B-1----:R1:W-:Y:S04]  /*60260*/  ST.E [R10.64], R4 ;  /* 0x000000040a007985 */ /* 0x0023e8000c101904 */
[----:B------:R1:W-:Y:S04]  /*60270*/  ST.E [R10.64+0x4], R5 ;  /* 0x000004050a007985 */ /* 0x0003e8000c101904 */
[----:B------:R1:W-:Y:S04]  /*60280*/  ST.E [R10.64+0x8], R6 ;  /* 0x000008060a007985 */ /* 0x0003e8000c101904 */
[----:B------:R1:W-:Y:S04]  /*60290*/  ST.E [R10.64+0xc], R7 ;  /* 0x00000c070a007985 */ /* 0x0003e8000c101904 */
[----:B------:R1:W5:Y:S01]  /*602a0*/  LD.E R3, [R76.64] ;  /* 0x000000044c037980 */ /* 0x000362000c101900 */
[----:B------:R-:W-:-:S03]  /*602b0*/  MOV R8, 0x602d0 ;  /* 0x000602d000087802 */ /* 0x000fc60000000f00 */
[----:B-1---5:R-:W-:Y:S05]  /*602c0*/  CALL.REL.NOINC `($_ZN7cutlass13device_kernelIN5flash19enable_sm80_to_sm89INS1_16FlashAttnBwdSm80INS1_25CollectiveMainloopBwdSm80ILi2ELi2EN4cute5tupleIJNS5_1CILi128EEES8_NS7_ILi64EEEEEENS_10bfloat16_tEfNS_4arch4Sm80ELb0ELb0ELb1ELb0ELb0ELb0ELb0ELb0ELi2ELi4ELi4ELi4ELb0EEENS1_24CollectiveEpilogueBwdGQAISA_fSD_Li256ELb0ELb0EEENS1_19SingleTileSchedulerILb0ELb0ELb0ELi128EEEEEEEEEvNT_6ParamsE$_ZZN4cute5sliceINS_5tupleIJNS_10UnderscoreES2_NS_1CILi0EEEEEENS1_IJNS1_IJNS3_ILi1EEES4_EEEiNS3_ILi1024EEEEEEEEDaRKT_RKT0_ENKUlRKT_RKT0_E_clIS2_iEEDaSI_SL_) ;  /* 0xfffab8a000007944 */ /* 0x022fea0003c3ffff */
[----:B------:R-:W-:Y:S02]  /*602d0*/  MOV R4, 0x602f0 ;  /* 0x000602f000047802 */ /* 0x000fe40000000f00 */
[----:B-1---5:R-:W-:Y:S05]  /*602e0*/  CALL.REL.NOINC `($_ZN7cutlass13device_kernelIN5flash19enable_sm80_to_sm89INS1_16FlashAttnBwdSm80INS1_25CollectiveMainloopBwdSm80ILi2ELi2EN4cute5tupleIJNS5_1CILi128EEES8_NS7_ILi64EEEEEENS_10bfloat16_tEfNS_4arch4Sm80ELb0ELb0ELb1ELb0ELb0ELb0ELb0ELb0ELi2ELi4ELi4ELi4ELb0EEENS1_24CollectiveEpilogueBwdGQAISA_fSD_Li256ELb0ELb0EEENS1_19SingleTileSchedulerILb0ELb0ELb0ELi128EEEEEEEEEvNT_6ParamsE$_ZZN4cute12filter_tupleINS_5tupleIJNS_10UnderscoreES2_NS_1CILi0EEEEEENS1_IJNS1_IJNS3_ILi1EEES4_EEEiNS3_ILi1024EEEEEEZNS_5sliceIS5_S9_EEDaRKT_RKT0_EUlRKT_RKT0_E_EEDaSD_SG_OT1_ENKUlDpSJ_E_clIJNS1_IJS7_EEENS1_IJiEEENS1_IJEEEEEEDaSQ_) ;  /* 0xfffaa51000007944 */ /* 0x022fea0003c3ffff */
[----:B------:R-:W-:Y:S02]  /*602f0*/  MOV R6, 0x60310 ;  /* 0x0006031000067802 */ /* 0x000fe40000000f00 */
[----:B-1---5:R-:W-:Y:S05]  /*60300*/  CALL.REL.NOINC `($_ZN7cutlass13device_kernelIN5flash19enable_sm80_to_sm89INS1_16FlashAttnBwdSm80INS1_25CollectiveMainloopBwdSm80ILi2ELi2EN4cute5tupleIJNS5_1CILi128EEES8_NS7_ILi64EEEEEENS_10bfloat16_tEfNS_4arch4Sm80ELb0ELb0ELb1ELb0ELb0ELb0ELb0ELb0ELi2ELi4ELi4ELi4ELb0EEENS1_24CollectiveEpilogueBwdGQAISA_fSD_Li256ELb0ELb0EEENS1_19SingleTileSchedulerILb0ELb0ELb0ELi128EEEEEEEEEvNT_6ParamsE$_ZN4cute5tupleIJNS0_IJNS0_IJNS_1CILi8EEENS1_ILi1EEEEEENS1_ILi2EEEEEENS0_IJNS0_IJS3_NS1_ILi0EEEEEEiEEEEEC2ERKS6_RKS9_) ;  /* 0xfffa99a000007944 */ /* 0x022fea0003c3ffff */
[----:B-1----:R1:W5:Y:S01]  /*60310*/  LDL R3, [R1+0x1410] ;  /* 0x0014100001037983 */ /* 0x0023620000100800 */
[----:B------:R-:W-:-:S03]  /*60320*/  MOV R6, 0x60340 ;  /* 0x0006034000067802 */ /* 0x000fc60000000f00 */
[----:B-1---5:R-:W-:Y:S05]  /*60330*/  CALL.REL.NOINC `($_ZN7cutlass13device_kernelIN5flash19enable_sm80_to_sm89INS1_16FlashAttnBwdSm80INS1_25CollectiveMainloopBwdSm80ILi2ELi2EN4cute5tupleIJNS5_1CILi128EEES8_NS7_ILi64EEEEEENS_10bfloat16_tEfNS_4arch4Sm80ELb0ELb0ELb1ELb0ELb0ELb0ELb0ELb0ELi2ELi4ELi4ELi4ELb0EEENS1_24CollectiveEpilogueBwdGQAISA_fSD_Li256ELb0ELb0EEENS1_19SingleTileSchedulerILb0ELb0ELb0ELi128EEEEEEEEEvNT_6ParamsE$_ZN4cute3eso3ESOILb0ELb1EJNS_6LayoutINS_5tupleIJNS3_IJNS_1CILi8EEENS4_ILi1EEEEEENS4_ILi2EEEEEENS3_IJNS3_IJS6_NS4_ILi0EEEEEEiEEEEESA_EEC2ERKSD_RKSA_) ;  /* 0xfffa630000007944 */ /* 0x022fea0003c3ffff */
[----:B------:R2:W5:Y:S04]  /*60340*/  LDL R4, [R1+0x1410] ;  /* 0x0014100001047983 */ /* 0x0005680000100800 */
[----:B-1----:R2:W5:Y:S01]  /*60350*/  LD.E.64 R2, [R76.64+0x8] ;  /* 0x000008044c027980 */ /* 0x002562000c101b00 */
[----:B------:R-:W-:-:S02]  /*60360*/  MOV R9, R69 ;  /* 0x0000004500097202 */ /* 0x000fc40000000f00 */
[----:B------:R-:W-:Y:S02]  /*60370*/  MOV R8, 0x60390 ;  /* 0x0006039000087802 */ /* 0x000fe40000000f00 */
[----:B--2--5:R-:W-:Y:S05]  /*60380*/  CALL.REL.NOINC `($_ZN7cutlass13device_kernelIN5flash19enable_sm80_to_sm89INS1_16FlashAttnBwdSm80INS1_25CollectiveMainloopBwdSm80ILi2ELi2EN4cute5tupleIJNS5_1CILi128EEES8_NS7_ILi64EEEEEENS_10bfloat16_tEfNS_4arch4Sm80ELb0ELb0ELb1ELb0ELb0ELb0ELb0ELb0ELi2ELi4ELi4ELi4ELb0EEENS1_24CollectiveEpilogueBwdGQAISA_fSD_Li256ELb0ELb0EEENS1_19SingleTileSchedulerILb0ELb0ELb0ELi128EEEEEEEEEvNT_6ParamsE$_ZN4cute8smem_ptrIPN7cutlass10bfloat16_tEECI1NS_12iter_adaptorIS3_S4_EEES3_) ;  /* 0xfffaa04000007944 */ /* 0x024fea0003c3ffff */
[----:B-1----:R-:W2:Y:S01]  /*60390*/  LDL.64 R2, [R1+0x1410] ;  /* 0x0014100001027983 */ /* 0x002ea20000100a00 */
[----:B------:R-:W-:Y:S02]  /*603a0*/  MOV R6, R4 ;  /* 0x0000000400067202 */ /* 0x000fe40000000f00 */
[----:B------:R-:W-:Y:S01]  /*603b0*/  MOV R4, 0x603e0 ;  /* 0x000603e000047802 */ /* 0x000fe20000000f00 */
[----:B--2---:R1:W-:Y:S04]  /*603c0*/  STL.64 [R1+0x1448], R2 ;  /* 0x0014480201007387 */ /* 0x0043e80000100a00 */
[----:B-1----:R-:W-:Y:S05]  /*603d0*/  CALL.REL.NOINC `($_ZN7cutlass13device_kernelIN5flash19enable_sm80_to_sm89INS1_16FlashAttnBwdSm80INS1_25CollectiveMainloopBwdSm80ILi2ELi2EN4cute5tupleIJNS5_1CILi128EEES8_NS7_ILi64EEEEEENS_10bfloat16_tEfNS_4arch4Sm80ELb0ELb0ELb1ELb0ELb0ELb0ELb0ELb0ELi2ELi4ELi4ELi4ELb0EEENS1_24CollectiveEpilogueBwdGQAISA_fSD_Li256ELb0ELb0EEENS1_19SingleTileSchedulerILb0ELb0ELb0ELi128EEEEEEEEEvNT_6ParamsE$_ZN4cute3eso3ESOILb0ELb0EJNS_6LayoutINS_5tupleIJNS3_IJNS_1CILi8EEENS4_ILi1EEEEEENS4_ILi2EEEEEENS3_IJNS3_IJS6_NS4_ILi0EEEEEEiEEEEENS_10ViewEngineINS_8smem_ptrIPN7cutlass10bfloat16_tEEEEEEEC2ERKSD_RKSK_) ;  /* 0xfffa567000007944 */ /* 0x002fea0003c3ffff */
[----:B------:R2:W5:Y:S04]  /*603e0*/  LDL R12, [R1+0x1410] ;  /* 0x00141000010c7983 */ /* 0x0005680000100800 */
[----:B------:R2:W5:Y:S01]  /*603f0*/  LDL.64 R10, [R1+0x1418] ;  /* 0x00141800010a7983 */ /* 0x0005620000100a00 */
[----:B-1----:R-:W-:Y:S01]  /*60400*/  IMAD.MOV.U32 R8, RZ, RZ, R72 ;  /* 0x000000ffff087224 */ /* 0x002fe200078e0048 */
[----:B------:R-:W-:-:S02]  /*60410*/  MOV R9, R73 ;  /* 0x0000004900097202 */ /* 0x000fc40000000f00 */
[----:B------:R-:W-:Y:S02]  /*60420*/  MOV R6, 0x60440 ;  /* 0x0006044000067802 */ /* 0x000fe40000000f00 */
[----:B--2--5:R-:W-:Y:S05]  /*60430*/  CALL.REL.NOINC `($_ZN7cutlass13device_kernelIN5flash19enable_sm80_to_sm89INS1_16FlashAttnBwdSm80INS1_25CollectiveMainloopBwdSm80ILi2ELi2EN4cute5tupleIJNS5_1CILi128EEES8_NS7_ILi64EEEEEENS_10bfloat16_tEfNS_4arch4Sm80ELb0ELb0ELb1ELb0ELb0ELb0ELb0ELb0ELi2ELi4ELi4ELi4ELb0EEENS1_24CollectiveEpilogueBwdGQAISA_fSD_Li256ELb0ELb0EEENS1_19SingleTileSchedulerILb0ELb0ELb0ELi128EEEEEEEEEvNT_6ParamsE$_ZN4cute3eso3ESOILb1ELb0EJNS_6LayoutINS_5tupleIJNS3_IJNS3_IJNS_1CILi4EEENS4_ILi2EEEEEENS4_ILi1EEEEEES6_EEENS3_IJNS3_IJNS3_IJS8_NS4_ILi32EEEEEENS4_ILi0EEEEEENS4_ILi64EEEEEEEENS_10ViewEngineIPN7cutlass10bfloat16_tEEEEEC2ERKSH_RKSM_) ;  /* 0xfffa7e3000007944 */ /* 0x024fea0003c3ffff */
[----:B------:R2:W5:Y:S01]  /*60440*/  LDL.64 R4, [R1+0x1410] ;  /* 0x0014100001047983 */ /* 0x0005620000100a00 */
[----:B------:R-:W-:Y:S02]  /*60450*/  MOV R3, R12 ;  /* 0x0000000c00037202 */ /* 0x000fe40000000f00 */
[----:B-1----:R-:W-:Y:S02]  /*60460*/  MOV R8, 0x60480 ;  /* 0x0006048000087802 */ /* 0x002fe40000000f00 */
[----:B--2--5:R-:W-:Y:S05]  /*60470*/  CALL.REL.NOINC `($_ZN7cutlass13device_kernelIN5flash19enable_sm80_to_sm89INS1_16FlashAttnBwdSm80INS1_25CollectiveMainloopBwdSm80ILi2ELi2EN4cute5tupleIJNS5_1CILi128EEES8_NS7_ILi64EEEEEENS_10bfloat16_tEfNS_4arch4Sm80ELb0ELb0ELb1ELb0ELb0ELb0ELb0ELb0ELi2ELi4ELi4ELi4ELb0EEENS1_24CollectiveEpilogueBwdGQAISA_fSD_Li256ELb0ELb0EEENS1_19SingleTileSchedulerILb0ELb0ELb0ELi128EEEEEEEEEvNT_6ParamsE$_ZZN4cute4takeILi1ELi2ENS_5tupleIJNS1_IJNS_1CILi1EEENS2_ILi0EEEEEEiEEEEEDaRKT1_ENKUlDpRKT_E_clIJiEEEDaSD_) ;  /* 0xfffab45000007944 */ /* 0x024fea0003c3ffff */
[----:B------:R-:W-:Y:S02]  /*60480*/  MOV R6, 0x604a0 ;  /* 0x000604a000067802 */ /* 0x000fe40000000f00 */
[----:B-1---5:R-:W-:Y:S05]  /*60490*/  CALL.REL.NOINC `($_ZN7cutlass13device_kernelIN5flash19enable_sm80_to_sm89INS1_16FlashAttnBwdSm80INS1_25CollectiveMainloopBwdSm80ILi2ELi2EN4cute5tupleIJNS5_1CILi128EEES8_NS7_ILi64EEEEEENS_10bfloat16_tEfNS_4arch4Sm80ELb0ELb0ELb1ELb0ELb0ELb0ELb0ELb0ELi2ELi4ELi4ELi4ELb0EEENS1_24CollectiveEpilogueBwdGQAISA_fSD_Li256ELb0ELb0EEENS1_19SingleTileSchedulerILb0ELb0ELb0ELi128EEEEEEEEEvNT_6ParamsE$_ZN4cute3eso3ESOILb1ELb0EJNS_5tupleIJNS_1CILi1EEENS3_ILi0EEEEEENS2_IJiEEEEEC2ERKS6_RKS7_) ;  /* 0xfffa76a000007944 */ /* 0x022fea0003c3ffff */
[----:B-1----:R1:W5:Y:S01]  /*604a0*/  LDL R3, [R1+0x1410] ;  /* 0x0014100001037983 */ /* 0x0023620000100800 */
[----:B------:R-:W-:-:S03]  /*604b0*/  MOV R6, 0x604d0 ;  /* 0x000604d000067802 */ /* 0x000fc60000000f00 */
[----:B-1---5:R-:W-:Y:S05]  /*604c0*/  CALL.REL.NOINC `($_ZN7cutlass13device_kernelIN5flash19enable_sm80_to_sm89INS1_16FlashAttnBwdSm80INS1_25CollectiveMainloopBwdSm80ILi2ELi2EN4cute5tupleIJNS5_1CILi128EEES8_NS7_ILi64EEEEEENS_10bfloat16_tEfNS_4arch4Sm80ELb0ELb0ELb1ELb0ELb0ELb0ELb0ELb0ELi2ELi4ELi4ELi4ELb0EEENS1_24CollectiveEpilogueBwdGQAISA_fSD_Li256ELb0ELb0EEENS1_19SingleTileSchedulerILb0ELb0ELb0ELi128EEEEEEEEEvNT_6ParamsE$_ZN4cute5tupleIJNS0_IJNS0_IJNS_1CILi8EEENS1_ILi1EEEEEENS0_IJNS1_ILi2EEEEEEEEENS0_IJNS0_IJS3_NS1_ILi0EEEEEENS0_IJiEEEEEEEEC2ERKS7_RKSB_) ;  /* 0xfffa97a000007944 */ /* 0x022fea0003c3ffff */
[----:B------:R2:W5:Y:S01]  /*604d0*/  LDL R8, [R1+0x1410] ;  /* 0x0014100001087983 */ /* 0x0005620000100800 */
[----:B------:R-:W-:-:S03]  /*604e0*/  MOV R6, 0x60510 ;  /* 0x0006051000067802 */ /* 0x000fc60000000f00 */
[----:B------:R2:W-:Y:S04]  /*604f0*/  STL.64 [R1+0x1448], R10 ;  /* 0x0014480a01007387 */ /* 0x0005e80000100a00 */
[----:B-12--5:R-:W-:Y:S05]  /*60500*/  CALL.REL.NOINC `($_ZN7cutlass13device_kernelIN5flash19enable_sm80_to_sm89INS1_16FlashAttnBwdSm80INS1_25CollectiveMainloopBwdSm80ILi2ELi2EN4cute5tupleIJNS5_1CILi128EEES8_NS7_ILi64EEEEEENS_10bfloat16_tEfNS_4arch4Sm80ELb0ELb0ELb1ELb0ELb0ELb0ELb0ELb0ELi2ELi4ELi4ELi4ELb0EEENS1_24CollectiveEpilogueBwdGQAISA_fSD_Li256ELb0ELb0EEENS1_19SingleTileSchedulerILb0ELb0ELb0ELi128EEEEEEEEEvNT_6ParamsE$_ZN4cute3eso3ESOILb0ELb0EJNS_6LayoutINS_5tupleIJNS3_IJNS_1CILi8EEENS4_ILi1EEEEEENS3_IJNS4_ILi2EEEEEEEEENS3_IJNS3_IJS6_NS4_ILi0EEEEEENS3_IJiEEEEEEEENS_10ViewEngineINS_8smem_ptrIPN7cutlass10bfloat16_tEEEEEEEC2ERKSF_RKSM_) ;  /* 0xfffa54d000007944 */ /* 0x026fea0003c3ffff */
[----:B-1----:R1:W5:Y:S04]  /*60510*/  LDL R10, [R1+0x1410] ;  /* 0x00141000010a7983 */ /* 0x0023680000100800 */
[----:B------:R1:W5:Y:S01]  /*60520*/  LDL.64 R16, [R1+0x1418] ;  /* 0x0014180001107983 */ /* 0x0003620000100a00 */
[----:B------:R-:W-:-:S03]  /*60530*/  MOV R6, 0x60550 ;  /* 0x0006055000067802 */ /* 0x000fc60000000f00 */
[----:B-1---5:R-:W-:Y:S05]  /*60540*/  CALL.REL.NOINC `($_ZN7cutlass13device_kernelIN5flash19enable_sm80_to_sm89INS1_16FlashAttnBwdSm80INS1_25CollectiveMainloopBwdSm80ILi2ELi2EN4cute5tupleIJNS5_1CILi128EEES8_NS7_ILi64EEEEEENS_10bfloat16_tEfNS_4arch4Sm80ELb0ELb0ELb1ELb0ELb0ELb0ELb0ELb0ELi2ELi4ELi4ELi4ELb0EEENS1_24CollectiveEpilogueBwdGQAISA_fSD_Li256ELb0ELb0EEENS1_19SingleTileSchedulerILb0ELb0ELb0ELi128EEEEEEEEEvNT_6ParamsE$_ZN4cute3eso3ESOILb1ELb0EJNS_6LayoutINS_5tupleIJNS3_IJNS3_IJNS_1CILi4EEENS4_ILi2EEEEEENS4_ILi1EEEEEENS3_IJS6_EEEEEENS3_IJNS3_IJNS3_IJS8_NS4_ILi32EEEEEENS4_ILi0EEEEEENS3_IJNS4_ILi64EEEEEEEEEEENS_10ViewEngineIPN7cutlass10bfloat16_tEEEEEC2ERKSJ_RKSO_) ;  /* 0xfffa7ce000007944 */ /* 0x022fea0003c3ffff */
[----:B-1----:R1:W5:Y:S01]  /*60550*/  LDL.64 R2, [R1+0x1410] ;  /* 0x0014100001027983 */ /* 0x0023620000100a00 */
[----:B------:R-:W-:-:S03]  /*60560*/  MOV R6, 0x60580 ;  /* 0x0006058000067802 */ /* 0x000fc60000000f00 */
[----:B-1---5:R-:W-:Y:S05]  /*60570*/  CALL.REL.NOINC `($_ZN7cutlass13device_kernelIN5flash19enable_sm80_to_sm89INS1_16FlashAttnBwdSm80INS1_25CollectiveMainloopBwdSm80ILi2ELi2EN4cute5tupleIJNS5_1CILi128EEES8_NS7_ILi64EEEEEENS_10bfloat16_tEfNS_4arch4Sm80ELb0ELb0ELb1ELb0ELb0ELb0ELb0ELb0ELi2ELi4ELi4ELi4ELb0EEENS1_24CollectiveEpilogueBwdGQAISA_fSD_Li256ELb0ELb0EEENS1_19SingleTileSchedulerILb0ELb0ELb0ELi128EEEEEEEEEvNT_6ParamsE$_ZN4cute3eso3ESOILb1ELb0EJNS_6LayoutINS_5tupleIJNS3_IJNS3_IJNS3_IJNS_1CILi4EEENS4_ILi2EEEEEENS4_ILi1EEEEEES8_EEENS3_IJNS3_IJNS3_IJS8_S8_EEES8_EEES6_EEEEEENS3_IJNS3_IJNS3_IJNS3_IJS8_NS4_ILi32EEEEEENS4_ILi0EEEEEESH_EEENS3_IJNS3_IJNS3_IJSH_SH_EEESH_EEENS4_ILi64EEEEEEEEEEENS_10ViewEngineIPN7cutlass10bfloat16_tEEEEEC2ERKSP_RKSU_) ;  /* 0xfffa7ba000007944 */ /* 0x022fea0003c3ffff */
[----:B------:R2:W5:Y:S01]  /*60580*/  LDL.64 R8, [R1+0x1410] ;  /* 0x0014100001087983 */ /* 0x0005620000100a00 */
[----:B-1----:R-:W-:Y:S02]  /*60590*/  MOV R3, R10 ;  /* 0x0000000a00037202 */ /* 0x002fe40000000f00 */
[----:B------:R-:W-:Y:S02]  /*605a0*/  MOV R4, 0x605c0 ;  /* 0x000605c000047802 */ /* 0x000fe40000000f00 */
[----:B--2--5:R-:W-:Y:S05]  /*605b0*/  CALL.REL.NOINC `($_ZN7cutlass13device_kernelIN5flash19enable_sm80_to_sm89INS1_16FlashAttnBwdSm80INS1_25CollectiveMainloopBwdSm80ILi2ELi2EN4cute5tupleIJNS5_1CILi128EEES8_NS7_ILi64EEEEEENS_10bfloat16_tEfNS_4arch4Sm80ELb0ELb0ELb1ELb0ELb0ELb0ELb0ELb0ELi2ELi4ELi4ELi4ELb0EEENS1_24CollectiveEpilogueBwdGQAISA_fSD_Li256ELb0ELb0EEENS1_19SingleTileSchedulerILb0ELb0ELb0ELi128EEEEEEEEEvNT_6ParamsE$_ZN4cute5tupleIJNS0_IJNS_1CILi2EEEEEENS0_IJiEEEEEC2ERKS3_RKS4_) ;  /* 0xfffa990000007944 */ /* 0x024fea0003c3ffff */
[----:B------:R-:W2:Y:S01]  /*605c0*/  LDL R4, [R1+0x1410] ;  /* 0x0014100001047983 */ /* 0x000ea20000100800 */
[----:B-1----:R-:W-:-:S02]  /*605d0*/  MOV R2, R61 ;  /* 0x0000003d00027202 */ /* 0x002fc40000000f00 */
[----:B------:R-:W-:Y:S01]  /*605e0*/  MOV R14, 0x60610 ;  /* 0x00060610000e7802 */ /* 0x000fe20000000f00 */
[----:B--2---:R1:W-:Y:S04]  /*605f0*/  STL [R1+0x1448], R4 ;  /* 0x0014480401007387 */ /* 0x0043e80000100800 */
[----:B-1----:R-:W-:Y:S05]  /*60600*/  CALL.REL.NOINC `($_ZN7cutlass13device_kernelIN5flash19enable_sm80_to_sm89INS1_16FlashAttnBwdSm80INS1_25CollectiveMainloopBwdSm80ILi2ELi2EN4cute5tupleIJNS5_1CILi128EEES8_NS7_ILi64EEEEEENS_10bfloat16_tEfNS_4arch4Sm80ELb0ELb0ELb1ELb0ELb0ELb0ELb0ELb0ELi2ELi4ELi4ELi4ELb0EEENS1_24CollectiveEpilogueBwdGQAISA_fSD_Li256ELb0ELb0EEENS1_19SingleTileSchedulerILb0ELb0ELb0ELi128EEEEEEEEEvNT_6ParamsE$_ZZN4cute14logical_divideINS_5tupleIJNS1_IJNS_1CILi8EEENS2_ILi1EEEEEENS1_IJNS2_ILi2EEEEEEEEENS1_IJNS1_IJS4_NS2_ILi0EEEEEENS1_IJiEEEEEENS1_IJS5_NS_6LayoutIS4_S9_EEEEEEEDaRKNSD_IT_T0_EERKT1_ENKUlRKT_RKT0_E_clINSD_IS7_SB_EESE_EEDaSQ_ST_) ;  /* 0xfffaadf000007944 */ /* 0x002fea0003c3ffff */
[----:B------:R-:W-:Y:S02]  /*60610*/  MOV R4, 0x60630 ;  /* 0x0006063000047802 */ /* 0x000fe40000000f00 */
[----:B-1---5:R-:W-:Y:S05]  /*60620*/  CALL.REL.NOINC `($_ZN7cutlass13device_kernelIN5flash19enable_sm80_to_sm89INS1_16FlashAttnBwdSm80INS1_25CollectiveMainloopBwdSm80ILi2ELi2EN4cute5tupleIJNS5_1CILi128EEES8_NS7_ILi64EEEEEENS_10bfloat16_tEfNS_4arch4Sm80ELb0ELb0ELb1ELb0ELb0ELb0ELb0ELb0ELi2ELi4ELi4ELi4ELb0EEENS1_24CollectiveEpilogueBwdGQAISA_fSD_Li256ELb0ELb0EEENS1_19SingleTileSchedulerILb0ELb0ELb0ELi128EEEEEEEEEvNT_6ParamsE$_ZN4cute3eso3ESOILb1ELb0EJNS_5tupleIJNS2_IJNS_1CILi1EEENS3_ILi0EEEEEENS2_IJS5_S5_EEEEEENS2_IJS5_iEEEEEC2ERKS8_RKS9_) ;  /* 0xfffa6ff000007944 */ /* 0x022fea0003c3ffff */
[----:B-1----:R1:W5:Y:S01]  /*60630*/  LDL R3, [R1+0x1410] ;  /* 0x0014100001037983 */ /* 0x0023620000100800 */
[----:B------:R-:W-:-:S03]  /*60640*/  MOV R4, 0x60660 ;  /* 0x0006066000047802 */ /* 0x000fc60000000f00 */
[----:B-1---5:R-:W-:Y:S05]  /*60650*/  CALL.REL.NOINC `($_ZN7cutlass13device_kernelIN5flash19enable_sm80_to_sm89INS1_16FlashAttnBwdSm80INS1_25CollectiveMainloopBwdSm80ILi2ELi2EN4cute5tupleIJNS5_1CILi128EEES8_NS7_ILi64EEEEEENS_10bfloat16_tEfNS_4arch4Sm80ELb0ELb0ELb1ELb0ELb0ELb0ELb0ELb0ELi2ELi4ELi4ELi4ELb0EEENS1_24CollectiveEpilogueBwdGQAISA_fSD_Li256ELb0ELb0EEENS1_19SingleTileSchedulerILb0ELb0ELb0ELi128EEEEEEEEEvNT_6ParamsE$_ZN4cute5tupleIJNS0_IJNS0_IJNS0_IJNS_1CILi8EEENS1_ILi1EEEEEENS0_IJS3_S3_EEEEEENS0_IJS3_NS1_ILi2EEEEEEEEENS0_IJNS0_IJNS0_IJS3_NS1_ILi0EEEEEENS0_IJSA_SA_EEEEEENS0_IJSA_iEEEEEEEEC2ERKS9_RKSF_) ;  /* 0xfffa940000007944 */ /* 0x022fea0003c3ffff */
[----:B-1----:R1:W5:Y:S01]  /*60660*/  LDL R3, [R1+0x1410] ;  /* 0x0014100001037983 */ /* 0x0023620000100800 */
[----:B------:R-:W-:-:S03]  /*60670*/  MOV R4, 0x60690 ;  /* 0x0006069000047802 */ /* 0x000fc60000000f00 */
[----:B-1---5:R-:W-:Y:S05]  /*60680*/  CALL.REL.NOINC `($_ZN7cutlass13device_kernelIN5flash19enable_sm80_to_sm89INS1_16FlashAttnBwdSm80INS1_25CollectiveMainloopBwdSm80ILi2ELi2EN4cute5tupleIJNS5_1CILi128EEES8_NS7_ILi64EEEEEENS_10bfloat16_tEfNS_4arch4Sm80ELb0ELb0ELb1ELb0ELb0ELb0ELb0ELb0ELi2ELi4ELi4ELi4ELb0EEENS1_24CollectiveEpilogueBwdGQAISA_fSD_Li256ELb0ELb0EEENS1_19SingleTileSchedulerILb0ELb0ELb0ELi128EEEEEEEEEvNT_6ParamsE$_ZN4cute3eso3ESOILb1ELb0EJNS_5tupleIJNS2_IJNS_1CILi1EEENS3_ILi0EEEEEENS2_IJS5_S5_EEEEEENS2_IJS5_iEEEEEC2ERKS8_RKS9_) ;  /* 0xfffa6f9000007944 */ /* 0x022fea0003c3ffff */
[----:B-1----:R1:W5:Y:S01]  /*60690*/  LDL R3, [R1+0x1410] ;  /* 0x0014100001037983 */ /* 0x0023620000100800 */
[----:B------:R-:W-:-:S03]  /*606a0*/  MOV R4, 0x606c0 ;  /* 0x000606c000047802 */ /* 0x000fc60000000f00 */
[----:B-1---5:R-:W-:Y:S05]  /*606b0*/  CALL.REL.NOINC `($_ZN7cutlass13device_kernelIN5flash19enable_sm80_to_sm89INS1_16FlashAttnBwdSm80INS1_25CollectiveMainloopBwdSm80ILi2ELi2EN4cute5tupleIJNS5_1CILi128EEES8_NS7_ILi64EEEEEENS_10bfloat16_tEfNS_4arch4Sm80ELb0ELb0ELb1ELb0ELb0ELb0ELb0ELb0ELi2ELi4ELi4ELi4ELb0EEENS1_24CollectiveEpilogueBwdGQAISA_fSD_Li256ELb0ELb0EEENS1_19SingleTileSchedulerILb0ELb0ELb0ELi128EEEEEEEEEvNT_6ParamsE$_ZN4cute3eso3ESOILb1ELb0EJNS_5tupleIJNS_1CILi0EEES4_EEEiEEC2ERKS5_RKi) ;  /* 0xfffa739000007944 */ /* 0x022fea0003c3ffff */
[----:B-1----:R1:W5:Y:S01]  /*606c0*/  LDL R3, [R1+0x1410] ;  /* 0x0014100001037983 */ /* 0x0023620000100800 */
[----:B------:R-:W-:-:S03]  /*606d0*/  MOV R4, 0x606f0 ;  /* 0x000606f000047802 */ /* 0x000fc60000000f00 */
[----:B-1---5:R-:W-:Y:S05]  /*606e0*/  CALL.REL.NOINC `($_ZN7cutlass13device_kernelIN5flash19enable_sm80_to_sm89INS1_16FlashAttnBwdSm80INS1_25CollectiveMainloopBwdSm80ILi2ELi2EN4cute5tupleIJNS5_1CILi128EEES8_NS7_ILi64EEEEEENS_10bfloat16_tEfNS_4arch4Sm80ELb0ELb0ELb1ELb0ELb0ELb0ELb0ELb0ELi2ELi4ELi4ELi4ELb0EEENS1_24CollectiveEpilogueBwdGQAISA_fSD_Li256ELb0ELb0EEENS1_19SingleTileSchedulerILb0ELb0ELb0ELi128EEEEEEEEEvNT_6ParamsE$_ZN4cute3eso3ESOILb1ELb0EJNS_5tupleIJNS2_IJNS_1CILi1EEENS3_ILi0EEEEEES5_EEENS2_IJNS2_IJS5_S5_EEEiEEEEEC2ERKS7_RKS9_) ;  /* 0xfffa6f7000007944 */ /* 0x022fea0003c3ffff */
[----:B-1----:R1:W5:Y:S01]  /*606f0*/  LDL R3, [R1+0x1410] ;  /* 0x0014100001037983 */ /* 0x0023620000100800 */
[----:B------:R-:W-:-:S03]  /*60700*/  MOV R4, 0x60720 ;  /* 0x0006072000047802 */ /* 0x000fc60000000f00 */
[----:B-1---5:R-:W-:Y:S05]  /*60710*/  CALL.REL.NOINC `($_ZN7cutlass13device_kernelIN5flash19enable_sm80_to_sm89INS1_16FlashAttnBwdSm80INS1_25CollectiveMainloopBwdSm80ILi2ELi2EN4cute5tupleIJNS5_1CILi128EEES8_NS7_ILi64EEEEEENS_10bfloat16_tEfNS_4arch4Sm80ELb0ELb0ELb1ELb0ELb0ELb0ELb0ELb0ELi2ELi4ELi4ELi4ELb0EEENS1_24CollectiveEpilogueBwdGQAISA_fSD_Li256ELb0ELb0EEENS1_19SingleTileSchedulerILb0ELb0ELb0ELi128EEEEEEEEEvNT_6ParamsE$_ZN4cute5tupleIJNS0_IJNS0_IJNS0_IJNS_1CILi8EEENS1_ILi1EEEEEES3_EEENS0_IJNS0_IJS3_S3_EEENS1_ILi2EEEEEEEEENS0_IJNS0_IJNS0_IJS3_NS1_ILi0EEEEEESA_EEENS0_IJNS0_IJSA_SA_EEEiEEEEEEEEC2ERKS9_RKSF_) ;  /* 0xfffa938000007944 */ /* 0x022fea0003c3ffff */
[----:B------:R2:W5:Y:S01]  /*60720*/  LDL R6, [R1+0x1410] ;  /* 0x0014100001067983 */ /* 0x0005620000100800 */
[----:B------:R-:W-:-:S03]  /*60730*/  MOV R4, 0x60760 ;  /* 0x0006076000047802 */ /* 0x000fc60000000f00 */
[----:B------:R2:W-:Y:S04]  /*60740*/  STL.64 [R1+0x1448], R16 ;  /* 0x0014481001007387 */ /* 0x0005e80000100a00 */
[----:B-12--5:R-:W-:Y:S05]  /*60750*/  CALL.REL.NOINC `($_ZN7cutlass13device_kernelIN5flash19enable_sm80_to_sm89INS1_16FlashAttnBwdSm80INS1_25CollectiveMainloopBwdSm80ILi2ELi2EN4cute5tupleIJNS5_1CILi128EEES8_NS7_ILi64EEEEEENS_10bfloat16_tEfNS_4arch4Sm80ELb0ELb0ELb1ELb0ELb0ELb0ELb0ELb0ELi2ELi4ELi4ELi4ELb0EEENS1_24CollectiveEpilogueBwdGQAISA_fSD_Li256ELb0ELb0EEENS1_19SingleTileSchedulerILb0ELb0ELb0ELi128EEEEEEEEEvNT_6ParamsE$_ZN4cute3eso3ESOILb0ELb0EJNS_6LayoutINS_5tupleIJNS3_IJNS3_IJNS_1CILi8EEENS4_ILi1EEEEEES6_EEENS3_IJNS3_IJS6_S6_EEENS4_ILi2EEEEEEEEENS3_IJNS3_IJNS3_IJS6_NS4_ILi0EEEEEESD_EEENS3_IJNS3_IJSD_SD_EEEiEEEEEEEENS_10ViewEngineINS_8smem_ptrIPN7cutlass10bfloat16_tEEEEEEEC2ERKSJ_RKSQ_) ;  /* 0xfffa4d1000007944 */ /* 0x026fea0003c3ffff */
[----:B-1----:R1:W5:Y:S04]  /*60760*/  LDL R10, [R1+0x1410] ;  /* 0x00141000010a7983 */ /* 0x0023680000100800 */
[----:B------:R1:W5:Y:S01]  /*60770*/  LDL.64 R4, [R1+0x1418] ;  /* 0x0014180001047983 */ /* 0x0003620000100a00 */
[----:B------:R-:W-:-:S03]  /*60780*/  MOV R6, 0x607a0 ;  /* 0x000607a000067802 */ /* 0x000fc60000000f00 */
[----:B-1---5:R-:W-:Y:S05]  /*60790*/  CALL.REL.NOINC `($_ZN7cutlass13device_kernelIN5flash19enable_sm80_to_sm89INS1_16FlashAttnBwdSm80INS1_25CollectiveMainloopBwdSm80ILi2ELi2EN4cute5tupleIJNS5_1CILi128EEES8_NS7_ILi64EEEEEENS_10bfloat16_tEfNS_4arch4Sm80ELb0ELb0ELb1ELb0ELb0ELb0ELb0ELb0ELi2ELi4ELi4ELi4ELb0EEENS1_24CollectiveEpilogueBwdGQAISA_fSD_Li256ELb0ELb0EEENS1_19SingleTileSchedulerILb0ELb0ELb0ELi128EEEEEEEEEvNT_6ParamsE$_ZN4cute3eso3ESOILb1ELb0EJNS_6LayoutINS_5tupleIJNS3_IJNS3_IJNS_1CILi4EEENS4_ILi2EEEEEENS4_ILi1EEEEEES6_EEENS3_IJNS3_IJNS3_IJS8_NS4_ILi32EEEEEENS4_ILi0EEEEEENS4_ILi64EEEEEEEENS_10ViewEngineIPN7cutlass10bfloat16_tEEEEEC2ERKSH_RKSM_) ;  /* 0xfffa7ad000007944 */ /* 0x022fea0003c3ffff */
[----:B------:R2:W5:Y:S01]  /*607a0*/  LDL.64 R14, [R1+0x1410] ;  /* 0x00141000010e7983 */ /* 0x0005620000100a00 */
[----:B------:R-:W-:Y:S02]  /*607b0*/  MOV R3, R10 ;  /* 0x0000000a00037202 */ /* 0x000fe40000000f00 */
[----:B-1----:R-:W-:Y:S02]  /*607c0*/  MOV R8, 0x607e0 ;  /* 0x000607e000087802 */ /* 0x002fe40000000f00 */
[----:B--2--5:R-:W-:Y:S05]  /*607d0*/  CALL.REL.NOINC `($_ZN7cutlass13device_kernelIN5flash19enable_sm80_to_sm89INS1_16FlashAttnBwdSm80INS1_25CollectiveMainloopBwdSm80ILi2ELi2EN4cute5tupleIJNS5_1CILi128EEES8_NS7_ILi64EEEEEENS_10bfloat16_tEfNS_4arch4Sm80ELb0ELb0ELb1ELb0ELb0ELb0ELb0ELb0ELi2ELi4ELi4ELi4ELb0EEENS1_24CollectiveEpilogueBwdGQAISA_fSD_Li256ELb0ELb0EEENS1_19SingleTileSchedulerILb0ELb0ELb0ELi128EEEEEEEEEvNT_6ParamsE$_ZZN4cute5sliceINS_5tupleIJNS1_IJNS_10UnderscoreENS_1CILi0EEEEEENS1_IJS4_S2_EEEEEENS1_IJNS1_IJNS1_IJNS3_ILi1EEES4_EEES4_EEENS1_IJNS1_IJS4_S4_EEEiEEEEEEEEDaRKT_RKT0_ENKUlRKT_RKT0_E_clIS6_SC_EEDaSM_SP_) ;  /* 0xfffab32000007944 */ /* 0x024fea0003c3ffff */
[----:B------:R-:W-:Y:S02]  /*607e0*/  MOV R8, 0x60800 ;  /* 0x0006080000087802 */ /* 0x000fe40000000f00 */
[----:B-1----:R-:W-:Y:S05]  /*607f0*/  CALL.REL.NOINC `($_ZN7cutlass13device_kernelIN5flash19enable_sm80_to_sm89INS1_16FlashAttnBwdSm80INS1_25CollectiveMainloopBwdSm80ILi2ELi2EN4cute5tupleIJNS5_1CILi128EEES8_NS7_ILi64EEEEEENS_10bfloat16_tEfNS_4arch4Sm80ELb0ELb0ELb1ELb0ELb0ELb0ELb0ELb0ELi2ELi4ELi4ELi4ELb0EEENS1_24CollectiveEpilogueBwdGQAISA_fSD_Li256ELb0ELb0EEENS1_19SingleTileSchedulerILb0ELb0ELb0ELi128EEEEEEEEEvNT_6ParamsE$_ZZN4cute12filter_tupleINS_5tupleIJNS1_IJNS_10UnderscoreENS_1CILi0EEEEEENS1_IJS4_S2_EEEEEENS1_IJNS1_IJNS1_IJNS3_ILi1EEES4_EEES4_EEENS1_IJNS1_IJS4_S4_EEEiEEEEEEZNS_5sliceIS7_SD_EEDaRKT_RKT0_EUlRKT_RKT0_E_EEDaSH_SK_OT1_ENKUlDpSN_E_clIJNS1_IJS9_EEENS1_IJiEEEEEEDaSU_) ;  /* 0xfffa9d6000007944 */ /* 0x002fea0003c3ffff */
[----:B------:R-:W-:Y:S02]  /*60800*/  MOV R6, 0x60820 ;  /* 0x0006082000067802 */ /* 0x000fe40000000f00 */
[----:B-1---5:R-:W-:Y:S05]  /*60810*/  CALL.REL.NOINC `($_ZN7cutlass13device_kernelIN5flash19enable_sm80_to_sm89INS1_16FlashAttnBwdSm80INS1_25CollectiveMainloopBwdSm80ILi2ELi2EN4cute5tupleIJNS5_1CILi128EEES8_NS7_ILi64EEEEEENS_10bfloat16_tEfNS_4arch4Sm80ELb0ELb0ELb1ELb0ELb0ELb0ELb0ELb0ELi2ELi4ELi4ELi4ELb0EEENS1_24CollectiveEpilogueBwdGQAISA_fSD_Li256ELb0ELb0EEENS1_19SingleTileSchedulerILb0ELb0ELb0ELi128EEEEEEEEEvNT_6ParamsE$_ZN4cute5tupleIJNS0_IJNS0_IJNS_1CILi8EEENS1_ILi1EEEEEENS1_ILi2EEEEEENS0_IJNS0_IJS3_NS1_ILi0EEEEEEiEEEEEC2ERKS6_RKS9_) ;  /* 0xfffa949000007944 */ /* 0x022fea0003c3ffff */
[----:B-1----:R1:W5:Y:S01]  /*60820*/  LDL R3, [R1+0x1410] ;  /* 0x0014100001037983 */ /* 0x0023620000100800 */
[----:B------:R-:W-:-:S03]  /*60830*/  MOV R6, 0x60850 ;  /* 0x0006085000067802 */ /* 0x000fc60000000f00 */
        /* <DEDUP_REMOVED lines=8> */
[----:B------:R-:W-:-:S02]  /*608c0*/  MOV R6, R7 ;  /* 0x0000000700067202 */ /* 0x000fc40000000f00 */
[----:B------:R-:W-:Y:S01]  /*608d0*/  MOV R4, 0x60900 ;  /* 0x0006090000047802 */ /* 0x000fe20000000f00 */
[----:B--2---:R1:W-:Y:S04]  /*608e0*/  STL.64 [R1+0x1448], R2 ;  /* 0x0014480201007387 */ /* 0x0043e80000100a00 */
[----:B-1----:R-:W-:Y:S05]  /*608f0*/  CALL.REL.NOINC `($_ZN7cutlass13device_kernelIN5flash19enable_sm80_to_sm89INS1_16FlashAttnBwdSm80INS1_25CollectiveMainloopBwdSm80ILi2ELi2EN4cute5tupleIJNS5_1CILi128EEES8_NS7_ILi64EEEEEENS_10bfloat16_tEfNS_4arch4Sm80ELb0ELb0ELb1ELb0ELb0ELb0ELb0ELb0ELi2ELi4ELi4ELi4ELb0EEENS1_24CollectiveEpilogueBwdGQAISA_fSD_Li256ELb0ELb0EEENS1_19SingleTileSchedulerILb0ELb0ELb0ELi128EEEEEEEEEvNT_6ParamsE$_ZN4cute3eso3ESOILb0ELb0EJNS_6LayoutINS_5tupleIJNS3_IJNS_1CILi8EEENS4_ILi1EEEEEENS4_ILi2EEEEEENS3_IJNS3_IJS6_NS4_ILi0EEEEEEiEEEEENS_10ViewEngineINS_8smem_ptrIPN7cutlass10bfloat16_tEEEEEEEC2ERKSD_RKSK_) ;  /* 0xfffa515000007944 */ /* 0x002fea0003c3ffff */
[----:B------:R2:W5:Y:S04]  /*60900*/  LDL R12, [R1+0x1410] ;  /* 0x00141000010c7983 */ /* 0x0005680000100800 */
[----:B------:R2:W5:Y:S01]  /*60910*/  LDL.64 R16, [R1+0x1418] ;  /* 0x0014180001107983 */ /* 0x0005620000100a00 */
[----:B------:R-:W-:Y:S01]  /*60920*/  IMAD.MOV.U32 R2, RZ, RZ, R69 ;  /* 0x000000ffff027224 */ /* 0x000fe200078e0045 */
[----:B-1----:R-:W-:Y:S02]  /*60930*/  MOV R3, RZ ;  /* 0x000000ff00037202 */ /* 0x002fe40000000f00 */
[----:B------:R-:W-:Y:S02]  /*60940*/  MOV R10, 0x60960 ;  /* 0x00060960000a7802 */ /* 0x000fe40000000f00 */
[----:B--2--5:R-:W-:Y:S05]  /*60950*/  CALL.REL.NOINC `($_ZN7cutlass13device_kernelIN5flash19enable_sm80_to_sm89INS1_16FlashAttnBwdSm80INS1_25CollectiveMainloopBwdSm80ILi2ELi2EN4cute5tupleIJNS5_1CILi128EEES8_NS7_ILi64EEEEEENS_10bfloat16_tEfNS_4arch4Sm80ELb0ELb0ELb1ELb0ELb0ELb0ELb0ELb0ELi2ELi4ELi4ELi4ELb0EEENS1_24CollectiveEpilogueBwdGQAISA_fSD_Li256ELb0ELb0EEENS1_19SingleTileSchedulerILb0ELb0ELb0ELi128EEEEEEEEEvNT_6ParamsE$_ZN4cute3eso3ESOILb1ELb0EJNS_10UnderscoreEiEEC2ERKS2_RKi) ;  /* 0xfffa5fd000007944 */ /* 0x024fea0003c3ffff */
        /* <DEDUP_REMOVED lines=16> */
[----:B------:R-:W-:-:S02]  /*60a60*/  MOV R3, RZ ;  /* 0x000000ff00037202 */ /* 0x000fc40000000f00 */
[----:B------:R-:W-:Y:S02]  /*60a70*/  MOV R10, 0x60a90 ;  /* 0x00060a90000a7802 */ /* 0x000fe40000000f00 */
[----:B-1---5:R-:W-:Y:S05]  /*60a80*/  CALL.REL.NOINC `($_ZN7cutlass13device_kernelIN5flash19enable_sm80_to_sm89INS1_16FlashAttnBwdSm80INS1_25CollectiveMainloopBwdSm80ILi2ELi2EN4cute5tupleIJNS5_1CILi128EEES8_NS7_ILi64EEEEEENS_10bfloat16_tEfNS_4arch4Sm80ELb0ELb0ELb1ELb0ELb0ELb0ELb0ELb0ELi2ELi4ELi4ELi4ELb0EEENS1_24CollectiveEpilogueBwdGQAISA_fSD_Li256ELb0ELb0EEENS1_19SingleTileSchedulerILb0ELb0ELb0ELi128EEEEEEEEEvNT_6ParamsE$_ZN4cute3eso3ESOILb1ELb0EJNS_10UnderscoreEiEEC2ERKS2_RKi) ;  /* 0xfffa5ea000007944 */ /* 0x022fea0003c3ffff */
[----:B-1----:R-:W2:Y:S01]  /*60a90*/  LDL R3, [R1+0x1410] ;  /* 0x0014100001037983 */ /* 0x002ea20000100800 */
[----:B------:R-:W-:Y:S02]  /*60aa0*/  MOV R4, 0x60ad0 ;  /* 0x00060ad000047802 */ /* 0x000fe40000000f00 */
[----:B--2---:R-:W-:Y:S02]  /*60ab0*/  SHF.L.U32 R3, R3, 0x6, RZ ;  /* 0x0000000603037819 */ /* 0x004fe400000006ff */
[----:B------:R-:W-:Y:S05]  /*60ac0*/  CALL.REL.NOINC `($_ZN7cutlass13device_kernelIN5flash19enable_sm80_to_sm89INS1_16FlashAttnBwdSm80INS1_25CollectiveMainloopBwdSm80ILi2ELi2EN4cute5tupleIJNS5_1CILi128EEES8_NS7_ILi64EEEEEENS_10bfloat16_tEfNS_4arch4Sm80ELb0ELb0ELb1ELb0ELb0ELb0ELb0ELb0ELi2ELi4ELi4ELi4ELb0EEENS1_24CollectiveEpilogueBwdGQAISA_fSD_Li256ELb0ELb0EEENS1_19SingleTileSchedulerILb0ELb0ELb0ELi128EEEEEEEEEvNT_6ParamsE$_ZN4cute3eso3ESOILb1ELb0EJNS_6LayoutINS_5tupleIJNS3_IJNS3_IJNS_1CILi4EEENS4_ILi2EEEEEENS4_ILi1EEEEEEEEENS3_IJNS3_IJNS3_IJS8_NS4_ILi32EEEEEENS4_ILi0EEEEEEEEEEEiEEC2ERKSG_RKi) ;  /* 0xfffa772000007944 */ /* 0x000fea0003c3ffff */
[----:B-1----:R-:W2:Y:S01]  /*60ad0*/  LDL R3, [R1+0x1410] ;  /* 0x0014100001037983 */ /* 0x002ea20000100800 */
        /* <DEDUP_REMOVED lines=20> */
[----:B--2--5:R-:W-:Y:S05]  /*60c20*/  CALL.REL.NOINC `($_ZN7cutlass13device_kernelIN5flash19enable_sm80_to_sm89INS1_16FlashAttnBwdSm80INS1_25CollectiveMainloopBwdSm80ILi2ELi2EN4cute5tupleIJNS5_1CILi128EEES8_NS7_ILi64EEEEEENS_10bfloat16_tEfNS_4arch4Sm80ELb0ELb0ELb1ELb0ELb0ELb0ELb0ELb0ELi2ELi4ELi4ELi4ELb0EEENS1_24CollectiveEpilogueBwdGQAISA_fSD_Li256ELb0ELb0EEENS1_19SingleTileSchedulerILb0ELb0ELb0ELi128EEEEEEEEEvNT_6ParamsE$_ZN4cute3eso3ESOILb1ELb0EJNS_6LayoutINS_5tupleIJNS3_IJNS3_IJNS_1CILi2EEES5_EEENS4_ILi1EEEEEEEEENS3_IJNS3_IJNS3_IJS7_NS4_ILi16EEEEEENS4_ILi0EEEEEEEEEEENS_10ViewEngineIPjEEEEC2ERKSF_RKSI_) ;  /* 0xfffa753000007944 */ /* 0x024fea0003c3ffff */
[----:B------:R2:W5:Y:S01]  /*60c30*/  LDL.64 R80, [R1+0x1410] ;  /* 0x0014100001507983 */ /* 0x0005620000100a00 */
[----:B-1----:R-:W-:-:S02]  /*60c40*/  MOV R4, R8 ;  /* 0x0000000800047202 */ /* 0x002fc40000000f00 */
[----:B------:R-:W-:Y:S02]  /*60c50*/  MOV R2, 0x60c70 ;  /* 0x00060c7000027802 */ /* 0x000fe40000000f00 */
[----:B--2--5:R-:W-:Y:S05]  /*60c60*/  CALL.REL.NOINC `($_ZN7cutlass13device_kernelIN5flash19enable_sm80_to_sm89INS1_16FlashAttnBwdSm80INS1_25CollectiveMainloopBwdSm80ILi2ELi2EN4cute5tupleIJNS5_1CILi128EEES8_NS7_ILi64EEEEEENS_10bfloat16_tEfNS_4arch4Sm80ELb0ELb0ELb1ELb0ELb0ELb0ELb0ELb0ELi2ELi4ELi4ELi4ELb0EEENS1_24CollectiveEpilogueBwdGQAISA_fSD_Li256ELb0ELb0EEENS1_19SingleTileSchedulerILb0ELb0ELb0ELi128EEEEEEEEEvNT_6ParamsE$_ZN73_INTERNAL_24fd9406_37_flash_bwd_hdim64_bf16_softcap_sm80_cu_8e232a79_330724__cvta_generic_to_sharedEPKv) ;  /* 0xfffa986000007944 */ /* 0x024fea0003c3ffff */
        /* <DEDUP_REMOVED lines=58> */
[----:B------:R-:W1:Y:S04]  /*61010*/  LDSM.16.MT88.4 R4, [R4] ;  /* 0x000000000404783b */ /* 0x000e680000004200 */
[----:B-1----:R1:W-:Y:S04]  /*61020*/  ST.E [R10.64], R4 ;  /* 0x000000040a007985 */ /* 0x0023e8000c101904 */
[----:B------:R1:W-:Y:S04]  /*61030*/  ST.E [R10.64+0x4], R5 ;  /* 0x000004050a007985 */ /* 0x0003e8000c101904 */
[----:B------:R1:W-:Y:S04]  /*61040*/  ST.E [R10.64+0x40], R6 ;  /* 0x000040060a007985 */ /* 0x0003e8000c101904 */
[----:B------:R1:W-:Y:S02]  /*61050*/  ST.E [R10.64+0x44], R7 ;  /* 0x000044070a007985 */ /* 0x0003e4000c101904 */
.L_x_1092:
[----:B------:R-:W-:-:S13]  /*61060*/  ISETP.NE.AND P0, PT, R67, 0x7, PT ;  /* 0x000000074300780c */ /* 0x000fda0003f05270 */
[----:B-1----:R-:W-:Y:S05]  /*61070*/  @!P0 BRA `(.L_x_1089) ;  /* 0x00001b7000008947 */ /* 0x002fea0003800000 */
[----:B------:R-:W-:Y:S01]  /*61080*/  IADD3 R12, R67, 0x1, RZ ;  /* 0x00000001430c7810 */ /* 0x000fe20007ffe0ff */
[----:B------:R-:W-:Y:S01]  /*61090*/  IMAD.MOV.U32 R83, RZ, RZ, R69 ;  /* 0x000000ffff537224 */ /* 0x000fe200078e0045 */
[----:B------:R-:W-:-:S03]  /*610a0*/  MOV R8, 0x610d0 ;  /* 0x000610d000087802 */ /* 0x000fc60000000f00 */
[----:B------:R-:W-:Y:S02]  /*610b0*/  IMAD.MOV.U32 R3, RZ, RZ, R12 ;  /* 0x000000ffff037224 */ /* 0x000fe400078e000c */
[----:B-1----:R-:W-:Y:S05]  /*610c0*/  CALL.REL.NOINC `($_ZN7cutlass13device_kernelIN5flash19enable_sm80_to_sm89INS1_16FlashAttnBwdSm80INS1_25CollectiveMainloopBwdSm80ILi2ELi2EN4cute5tupleIJNS5_1CILi128EEES8_NS7_ILi64EEEEEENS_10bfloat16_tEfNS_4arch4Sm80ELb0ELb0ELb1ELb0ELb0ELb0ELb0ELb0ELi2ELi4ELi4ELi4ELb0EEENS1_24CollectiveEpilogueBwdGQAISA_fSD_Li256ELb0ELb0EEENS1_19SingleTileSchedulerILb0ELb0ELb0ELi128EEEEEEEEEvNT_6ParamsE$_ZN4cute3eso3ESOILb1ELb0EJNS_10UnderscoreES2_iEEC2ERKS2_S5_RKi) ;  /* 0xfffa582000007944 */ /* 0x002fea0003c3ffff */
        /* <DEDUP_REMOVED lines=16> */
[----:B------:R-:W-:Y:S05]  /*611d0*/  CALL.REL.NOINC `($_ZN7cutlass13device_kernelIN5flash19enable_sm80_to_sm89INS1_16FlashAttnBwdSm80INS1_25CollectiveMainloopBwdSm80ILi2ELi2EN4cute5tupleIJNS5_1CILi128EEES8_NS7_ILi64EEEEEENS_10bfloat16_tEfNS_4arch4Sm80ELb0ELb0ELb1ELb0ELb0ELb0ELb0ELb0ELi2ELi4ELi4ELi4ELb0EEENS1_24CollectiveEpilogueBwdGQAISA_fSD_Li256ELb0ELb0EEENS1_19SingleTileSchedulerILb0ELb0ELb0ELi128EEEEEEEEEvNT_6ParamsE$_ZN4cute3eso3ESOILb1ELb0EJNS_6LayoutINS_5tupleIJNS3_IJNS_1CILi8EEENS4_ILi1EEEEEENS4_ILi2EEEEEENS3_IJNS3_IJS6_NS4_ILi0EEEEEENS4_ILi4096EEEEEEEEiEEC2ERKSE_RKi) ;  /* 0xfffa825000007944 */ /* 0x000fea0003c3ffff */
        /* <DEDUP_REMOVED lines=8> */
[----:B-1---5:R-:W-:Y:S05]  /*61260*/  CALL.REL.NOINC `($_ZN7cutlass13device_kernelIN5flash19enable_sm80_to_sm89INS1_16FlashAttnBwdSm80INS1_25CollectiveMainloopBwdSm80ILi2ELi2EN4cute5tupleIJNS5_1CILi128EEES8_NS7_ILi64EEEEEENS_10bfloat16_tEfNS_4arch4Sm80ELb0ELb0ELb1ELb0ELb0ELb0ELb0ELb0ELi2ELi4ELi4ELi4ELb0EEENS1_24CollectiveEpilogueBwdGQAISA_fSD_Li256ELb0ELb0EEENS1_19SingleTileSchedulerILb0ELb0ELb0ELi128EEEEEEEEEvNT_6ParamsE$_ZN4cute3eso3ESOILb1ELb0EJNS_6LayoutINS_5tupleIJNS3_IJNS_1CILi8EEENS4_ILi1EEEEEENS4_ILi2EEEEEENS3_IJNS3_IJS6_NS4_ILi0EEEEEENS4_ILi4096EEEEEEEENS_10ViewEngineINS_8smem_ptrIPN7cutlass10bfloat16_tEEEEEEEC2ERKSE_RKSL_) ;  /* 0xfffa818000007944 */ /* 0x022fea0003c3ffff */
[----:B-1----:R1:W5:Y:S01]  /*61270*/  LDL.64 R4, [R1+0x1410] ;  /* 0x0014100001047983 */ /* 0x0023620000100a00 */
[----:B------:R-:W-:Y:S01]  /*61280*/  IMAD.MOV.U32 R83, RZ, RZ, R60 ;  /* 0x000000ffff537224 */ /* 0x000fe200078e003c */
[----:B------:R-:W-:-:S02]  /*61290*/  MOV R3, R12 ;  /* 0x0000000c00037202 */ /* 0x000fc40000000f00 */
[----:B------:R-:W-:Y:S02]  /*612a0*/  MOV R8, 0x612c0 ;  /* 0x000612c000087802 */ /* 0x000fe40000000f00 */
[----:B-1---5:R-:W-:Y:S05]  /*612b0*/  CALL.REL.NOINC `($_ZN7cutlass13device_kernelIN5flash19enable_sm80_to_sm89INS1_16FlashAttnBwdSm80INS1_25CollectiveMainloopBwdSm80ILi2ELi2EN4cute5tupleIJNS5_1CILi128EEES8_NS7_ILi64EEEEEENS_10bfloat16_tEfNS_4arch4Sm80ELb0ELb0ELb1ELb0ELb0ELb0ELb0ELb0ELi2ELi4ELi4ELi4ELb0EEENS1_24CollectiveEpilogueBwdGQAISA_fSD_Li256ELb0ELb0EEENS1_19SingleTileSchedulerILb0ELb0ELb0ELi128EEEEEEEEEvNT_6ParamsE$_ZN4cute3eso3ESOILb1ELb0EJNS_10UnderscoreES2_iEEC2ERKS2_S5_RKi) ;  /* 0xfffa563000007944 */ /* 0x022fea0003c3ffff */
        /* <DEDUP_REMOVED lines=10> */
[----:B------:R-:W-:Y:S05]  /*61360*/  CALL.REL.NOINC `($_ZN7cutlass13device_kernelIN5flash19enable_sm80_to_sm89INS1_16FlashAttnBwdSm80INS1_25CollectiveMainloopBwdSm80ILi2ELi2EN4cute5tupleIJNS5_1CILi128EEES8_NS7_ILi64EEEEEENS_10bfloat16_tEfNS_4arch4Sm80ELb0ELb0ELb1ELb0ELb0ELb0ELb0ELb0ELi2ELi4ELi4ELi4ELb0EEENS1_24CollectiveEpilogueBwdGQAISA_fSD_Li256ELb0ELb0EEENS1_19SingleTileSchedulerILb0ELb0ELb0ELi128EEEEEEEEEvNT_6ParamsE$_ZN4cute3eso3ESOILb1ELb0EJNS_6LayoutINS_5tupleIJNS3_IJNS_1CILi8EEENS4_ILi1EEEEEENS4_ILi2EEEEEENS3_IJNS3_IJS6_NS4_ILi0EEEEEES5_EEEEEiEEC2ERKSD_RKi) ;  /* 0xfffa827000007944 */ /* 0x000fea0003c3ffff */
[----:B-1----:R-:W2:Y:S01]  /*61370*/  LDL R3, [R1+0x1380] ;  /* 0x0013800001037983 */ /* 0x002ea20000100800 */
[----:B------:R-:W-:Y:S01]  /*61380*/  MOV R6, 0x613c0 ;  /* 0x000613c000067802 */ /* 0x000fe20000000f00 */
[----:B--2---:R-:W-:-:S05]  /*61390*/  IMAD.WIDE R2, R3, 0x2, R74 ;  /* 0x0000000203027825 */ /* 0x004fca00078e024a */
[----:B------:R-:W-:Y:S02]  /*613a0*/  MOV R7, R3 ;  /* 0x0000000300077202 */ /* 0x000fe40000000f00 */
[----:B------:R-:W-:Y:S05]  /*613b0*/  CALL.REL.NOINC `($_ZN7cutlass13device_kernelIN5flash19enable_sm80_to_sm89INS1_16FlashAttnBwdSm80INS1_25CollectiveMainloopBwdSm80ILi2ELi2EN4cute5tupleIJNS5_1CILi128EEES8_NS7_ILi64EEEEEENS_10bfloat16_tEfNS_4arch4Sm80ELb0ELb0ELb1ELb0ELb0ELb0ELb0ELb0ELi2ELi4ELi4ELi4ELb0EEENS1_24CollectiveEpilogueBwdGQAISA_fSD_Li256ELb0ELb0EEENS1_19SingleTileSchedulerILb0ELb0ELb0ELi128EEEEEEEEEvNT_6ParamsE$_ZN4cute3eso3ESOILb1ELb0EJNS_6LayoutINS_5tupleIJNS3_IJNS_1CILi8EEENS4_ILi1EEEEEENS4_ILi2EEEEEENS3_IJNS3_IJS6_NS4_ILi0EEEEEES5_EEEEENS_10ViewEngineIPN7cutlass10bfloat16_tEEEEEC2ERKSD_RKSI_) ;  /* 0xfffa81c000007944 */ /* 0x000fea0003c3ffff */
        /* <DEDUP_REMOVED lines=151> */
[----:B------:R2:W5:Y:S04]  /*61d30*/  LDL R5, [R1+0x1380] ;  /* 0x0013800001057983 */ /* 0x0005680000100800 */
[----:B-1----:R2:W5:Y:S01]  /*61d40*/  LD.E R3, [R76.64] ;  /* 0x000000044c037980 */ /* 0x002562000c101900 */
[----:B------:R-:W-:-:S03]  /*61d50*/  MOV R4, 0x61d70 ;  /* 0x00061d7000047802 */ /* 0x000fc60000000f00 */
[----:B--2--5:R-:W-:Y:S05]  /*61d60*/  CALL.REL.NOINC `($_ZN7cutlass13device_kernelIN5flash19enable_sm80_to_sm89INS1_16FlashAttnBwdSm80INS1_25CollectiveMainloopBwdSm80ILi2ELi2EN4cute5tupleIJNS5_1CILi128EEES8_NS7_ILi64EEEEEENS_10bfloat16_tEfNS_4arch4Sm80ELb0ELb0ELb1ELb0ELb0ELb0ELb0ELb0ELi2ELi4ELi4ELi4ELb0EEENS1_24CollectiveEpilogueBwdGQAISA_fSD_Li256ELb0ELb0EEENS1_19SingleTileSchedulerILb0ELb0ELb0ELi128EEEEEEEEEvNT_6ParamsE$_ZZN4cute5sliceINS_5tupleIJNS_10UnderscoreES2_iEEENS1_IJNS1_IJNS_1CILi1EEENS4_ILi0EEEEEEiNS4_ILi1024EEEEEEEEDaRKT_RKT0_ENKUlRKT_RKT0_E_clIS2_iEEDaSI_SL_) ;  /* 0xfffa9fd000007944 */ /* 0x024fea0003c3ffff */
[----:B------:R-:W-:Y:S02]  /*61d70*/  MOV R4, 0x61d90 ;  /* 0x00061d9000047802 */ /* 0x000fe40000000f00 */
[----:B-1---5:R-:W-:Y:S05]  /*61d80*/  CALL.REL.NOINC `($_ZN7cutlass13device_kernelIN5flash19enable_sm80_to_sm89INS1_16FlashAttnBwdSm80INS1_25CollectiveMainloopBwdSm80ILi2ELi2EN4cute5tupleIJNS5_1CILi128EEES8_NS7_ILi64EEEEEENS_10bfloat16_tEfNS_4arch4Sm80ELb0ELb0ELb1ELb0ELb0ELb0ELb0ELb0ELi2ELi4ELi4ELi4ELb0EEENS1_24CollectiveEpilogueBwdGQAISA_fSD_Li256ELb0ELb0EEENS1_19SingleTileSchedulerILb0ELb0ELb0ELi128EEEEEEEEEvNT_6ParamsE$_ZZN4cute12filter_tupleINS_5tupleIJNS_10UnderscoreES2_iEEENS1_IJNS1_IJNS_1CILi1EEENS4_ILi0EEEEEEiNS4_ILi1024EEEEEEZNS_5sliceIS3_S9_EEDaRKT_RKT0_EUlRKT_RKT0_E_EEDaSD_SG_OT1_ENKUlDpSJ_E_clIJNS1_IJS7_EEENS1_IJiEEENS1_IJEEEEEEDaSQ_) ;  /* 0xfffa8c7000007944 */ /* 0x022fea0003c3ffff */
[----:B------:R-:W-:Y:S02]  /*61d90*/  MOV R6, 0x61db0 ;  /* 0x00061db000067802 */ /* 0x000fe40000000f00 */
[----:B-1---5:R-:W-:Y:S05]  /*61da0*/  CALL.REL.NOINC `($_ZN7cutlass13device_kernelIN5flash19enable_sm80_to_sm89INS1_16FlashAttnBwdSm80INS1_25CollectiveMainloopBwdSm80ILi2ELi2EN4cute5tupleIJNS5_1CILi128EEES8_NS7_ILi64EEEEEENS_10bfloat16_tEfNS_4arch4Sm80ELb0ELb0ELb1ELb0ELb0ELb0ELb0ELb0ELi2ELi4ELi4ELi4ELb0EEENS1_24CollectiveEpilogueBwdGQAISA_fSD_Li256ELb0ELb0EEENS1_19SingleTileSchedulerILb0ELb0ELb0ELi128EEEEEEEEEvNT_6ParamsE$_ZN4cute5tupleIJNS0_IJNS0_IJNS_1CILi8EEENS1_ILi1EEEEEENS1_ILi2EEEEEENS0_IJNS0_IJS3_NS1_ILi0EEEEEEiEEEEEC2ERKS6_RKS9_) ;  /* 0xfffa7f0000007944 */ /* 0x022fea0003c3ffff */
[----:B------:R2:W5:Y:S01]  /*61db0*/  LDL R6, [R1+0x1410] ;  /* 0x0014100001067983 */ /* 0x0005620000100800 */
[----:B-1----:R-:W-:-:S02]  /*61dc0*/  SHF.L.U32 R2, R5, 0xa, RZ ;  /* 0x0000000a05027819 */ /* 0x002fc400000006ff */
[----:B------:R-:W-:-:S03]  /*61dd0*/  MOV R4, 0x61e00 ;  /* 0x00061e0000047802 */ /* 0x000fc60000000f00 */
[----:B------:R2:W-:Y:S04]  /*61de0*/  STL [R1+0x1420], R2 ;  /* 0x0014200201007387 */ /* 0x0005e80000100800 */
[----:B--2--5:R-:W-:Y:S05]  /*61df0*/  CALL.REL.NOINC `($_ZN7cutlass13device_kernelIN5flash19enable_sm80_to_sm89INS1_16FlashAttnBwdSm80INS1_25CollectiveMainloopBwdSm80ILi2ELi2EN4cute5tupleIJNS5_1CILi128EEES8_NS7_ILi64EEEEEENS_10bfloat16_tEfNS_4arch4Sm80ELb0ELb0ELb1ELb0ELb0ELb0ELb0ELb0ELi2ELi4ELi4ELi4ELb0EEENS1_24CollectiveEpilogueBwdGQAISA_fSD_Li256ELb0ELb0EEENS1_19SingleTileSchedulerILb0ELb0ELb0ELi128EEEEEEEEEvNT_6ParamsE$_ZN4cute3eso3ESOILb0ELb0EJNS_6LayoutINS_5tupleIJNS3_IJNS_1CILi8EEENS4_ILi1EEEEEENS4_ILi2EEEEEENS3_IJNS3_IJS6_NS4_ILi0EEEEEEiEEEEEiEEC2ERKSD_RKi) ;  /* 0xfffa3cc000007944 */ /* 0x024fea0003c3ffff */
[----:B-1----:R-:W2:Y:S04]  /*61e00*/  LD.E.64 R2, [R76.64+0x8] ;  /* 0x000008044c027980 */ /* 0x002ea8000c101b00 */
[----:B------:R-:W2:Y:S01]  /*61e10*/  LDL.64 R4, [R1+0x1380] ;  /* 0x0013800001047983 */ /* 0x000ea20000100a00 */
        /* <DEDUP_REMOVED lines=14> */
[----:B--2--5:R-:W-:Y:S05]  /*61f00*/  CALL.REL.NOINC `($_ZN7cutlass13device_kernelIN5flash19enable_sm80_to_sm89INS1_16FlashAttnBwdSm80INS1_25CollectiveMainloopBwdSm80ILi2ELi2EN4cute5tupleIJNS5_1CILi128EEES8_NS7_ILi64EEEEEENS_10bfloat16_tEfNS_4arch4Sm80ELb0ELb0ELb1ELb0ELb0ELb0ELb0ELb0ELi2ELi4ELi4ELi4ELb0EEENS1_24CollectiveEpilogueBwdGQAISA_fSD_Li256ELb0ELb0EEENS1_19SingleTileSchedulerILb0ELb0ELb0ELi128EEEEEEEEEvNT_6ParamsE$_ZN4cute3eso3ESOILb1ELb0EJNS_10UnderscoreES2_iEEC2ERKS2_S5_RKi) ;  /* 0xfffa49e000007944 */ /* 0x024fea0003c3ffff */
[----:B-1----:R-:W2:Y:S01]  /*61f10*/  LDL R3, [R1+0x1380] ;  /* 0x0013800001037983 */ /* 0x002ea20000100800 */
[----:B------:R-:W-:Y:S02]  /*61f20*/  MOV R4, 0x61f50 ;  /* 0x00061f5000047802 */ /* 0x000fe40000000f00 */
[----:B--2---:R-:W-:Y:S02]  /*61f30*/  SHF.L.U32 R3, R3, 0x2, RZ ;  /* 0x0000000203037819 */ /* 0x004fe400000006ff */
[----:B------:R-:W-:Y:S05]  /*61f40*/  CALL.REL.NOINC `($_ZN7cutlass13device_kernelIN5flash19enable_sm80_to_sm89INS1_16FlashAttnBwdSm80INS1_25CollectiveMainloopBwdSm80ILi2ELi2EN4cute5tupleIJNS5_1CILi128EEES8_NS7_ILi64EEEEEENS_10bfloat16_tEfNS_4arch4Sm80ELb0ELb0ELb1ELb0ELb0ELb0ELb0ELb0ELi2ELi4ELi4ELi4ELb0EEENS1_24CollectiveEpilogueBwdGQAISA_fSD_Li256ELb0ELb0EEENS1_19SingleTileSchedulerILb0ELb0ELb0ELi128EEEEEEEEEvNT_6ParamsE$_ZN4cute3eso3ESOILb1ELb0EJNS_6LayoutINS_5tupleIJNS3_IJNS3_IJNS_1CILi4EEENS4_ILi2EEEEEENS4_ILi1EEEEEES6_EEENS3_IJNS3_IJNS3_IJS8_NS4_ILi32EEEEEENS4_ILi0EEEEEENS4_ILi64EEEEEEEEiEEC2ERKSH_RKi) ;  /* 0xfffa636000007944 */ /* 0x000fea0003c3ffff */
[----:B-1----:R-:W2:Y:S01]  /*61f50*/  LDL R3, [R1+0x1380] ;  /* 0x0013800001037983 */ /* 0x002ea20000100800 */
[----:B------:R-:W-:Y:S01]  /*61f60*/  MOV R6, 0x61f90 ;  /* 0x00061f9000067802 */ /* 0x000fe20000000f00 */
[----:B--2---:R-:W-:-:S04]  /*61f70*/  IMAD.WIDE R8, R3, 0x2, R72 ;  /* 0x0000000203087825 */ /* 0x004fc800078e0248 */
[----:B------:R-:W-:Y:S05]  /*61f80*/  CALL.REL.NOINC `($_ZN7cutlass13device_kernelIN5flash19enable_sm80_to_sm89INS1_16FlashAttnBwdSm80INS1_25CollectiveMainloopBwdSm80ILi2ELi2EN4cute5tupleIJNS5_1CILi128EEES8_NS7_ILi64EEEEEENS_10bfloat16_tEfNS_4arch4Sm80ELb0ELb0ELb1ELb0ELb0ELb0ELb0ELb0ELi2ELi4ELi4ELi4ELb0EEENS1_24CollectiveEpilogueBwdGQAISA_fSD_Li256ELb0ELb0EEENS1_19SingleTileSchedulerILb0ELb0ELb0ELi128EEEEEEEEEvNT_6ParamsE$_ZN4cute3eso3ESOILb1ELb0EJNS_6LayoutINS_5tupleIJNS3_IJNS3_IJNS_1CILi4EEENS4_ILi2EEEEEENS4_ILi1EEEEEES6_EEENS3_IJNS3_IJNS3_IJS8_NS4_ILi32EEEEEENS4_ILi0EEEEEENS4_ILi64EEEEEEEENS_10ViewEngineIPN7cutlass10bfloat16_tEEEEEC2ERKSH_RKSM_) ;  /* 0xfffa62e000007944 */ /* 0x000fea0003c3ffff */
        /* <DEDUP_REMOVED lines=197> */
[----:B-1----:R-:W-:Y:S05]  /*62be0*/  CALL.REL.NOINC `($_ZN7cutlass13device_kernelIN5flash19enable_sm80_to_sm89INS1_16FlashAttnBwdSm80INS1_25CollectiveMainloopBwdSm80ILi2ELi2EN4cute5tupleIJNS5_1CILi128EEES8_NS7_ILi64EEEEEENS_10bfloat16_tEfNS_4arch4Sm80ELb0ELb0ELb1ELb0ELb0ELb0ELb0ELb0ELi2ELi4ELi4ELi4ELb0EEENS1_24CollectiveEpilogueBwdGQAISA_fSD_Li256ELb0ELb0EEENS1_19SingleTileSchedulerILb0ELb0ELb0ELi128EEEEEEEEEvNT_6ParamsE$_ZZN5flash25CollectiveMainloopBwdSm80ILi2ELi2EN4cute5tupleIJNS1_1CILi128EEES4_NS3_ILi64EEEEEEN7cutlass10bfloat16_tEfNS7_4arch4Sm80ELb0ELb0ELb1ELb0ELb0ELb0ELb0ELb0ELi2ELi4ELi4ELi4ELb0EE3mmaINS_16FlashAttnBwdSm80ISB_NS_24CollectiveEpilogueBwdGQAIS6_fSA_Li256ELb0ELb0EEENS_19SingleTileSchedulerILb0ELb0ELb0ELi128EEEE13SharedStorageENS1_6TensorINS1_11ArrayEngineIfLm32EEENS1_6LayoutINS2_IJNS2_IJNS3_ILi2EEESO_EEESO_NS3_ILi4EEEEEENS2_IJNS2_IJNS3_ILi1EEESO_EEESQ_NS3_ILi8EEEEEEEEEEEEbRKNSB_6ParamsERT0_S12_iNS2_IJiiiEEERT_ENKUlvE0_clEv) ;  /* 0xffffb0e000007944 */ /* 0x002fea0003c3ffff */
.L_x_1089:
[----:B------:R-:W-:Y:S01]  /*62bf0*/  IMAD.MOV.U32 R83, RZ, RZ, R69 ;  /* 0x000000ffff537224 */ /* 0x000fe200078e0045 */
[----:B------:R-:W-:Y:S01]  /*62c00*/  MOV R3, R67 ;  /* 0x0000004300037202 */ /* 0x000fe20000000f00 */
[----:B------:R-:W-:Y:S01]  /*62c10*/  IMAD.MOV.U32 R84, RZ, RZ, RZ ;  /* 0x000000ffff547224 */ /* 0x000fe200078e00ff */
[----:B------:R-:W-:-:S02]  /*62c20*/  MOV R8, 0x62c40 ;  /* 0x00062c4000087802 */ /* 0x000fc40000000f00 */
[----:B-1----:R-:W-:Y:S05]  /*62c30*/  CALL.REL.NOINC `($_ZN7cutlass13device_kernelIN5flash19enable_sm80_to_sm89INS1_16FlashAttnBwdSm80INS1_25CollectiveMainloopBwdSm80ILi2ELi2EN4cute5tupleIJNS5_1CILi128EEES8_NS7_ILi64EEEEEENS_10bfloat16_tEfNS_4arch4Sm80ELb0ELb0ELb1ELb0ELb0ELb0ELb0ELb0ELi2ELi4ELi4ELi4ELb0EEENS1_24CollectiveEpilogueBwdGQAISA_fSD_Li256ELb0ELb0EEENS1_19SingleTileSchedulerILb0ELb0ELb0ELi128EEEEEEEEEvNT_6ParamsE$_ZN4cute3eso3ESOILb1ELb0EJNS_10UnderscoreES2_iEEC2ERKS2_S5_RKi) ;  /* 0xfffa3cb000007944 */ /* 0x002fea0003c3ffff */
        /* <DEDUP_REMOVED lines=15> */
[----:B------:R-:W-:Y:S05]  /*62d30*/  CALL.REL.NOINC `($_ZN7cutlass13device_kernelIN5flash19enable_sm80_to_sm89INS1_16FlashAttnBwdSm80INS1_25CollectiveMainloopBwdSm80ILi2ELi2EN4cute5tupleIJNS5_1CILi128EEES8_NS7_ILi64EEEEEENS_10bfloat16_tEfNS_4arch4Sm80ELb0ELb0ELb1ELb0ELb0ELb0ELb0ELb0ELi2ELi4ELi4ELi4ELb0EEENS1_24CollectiveEpilogueBwdGQAISA_fSD_Li256ELb0ELb0EEENS1_19SingleTileSchedulerILb0ELb0ELb0ELi128EEEEEEEEEvNT_6ParamsE$_ZN4cute3eso3ESOILb1ELb0EJNS_6LayoutINS_5tupleIJNS3_IJNS_1CILi2EEES5_S5_EEES5_EEENS3_IJNS3_IJNS4_ILi1EEES5_NS4_ILi4EEEEEENS4_ILi8EEEEEEEEiEEC2ERKSD_RKi) ;  /* 0xfffa610000007944 */ /* 0x000fea0003c3ffff */
[----:B-1----:R-:W2:Y:S01]  /*62d40*/  LDL R2, [R1+0x1410] ;  /* 0x0014100001027983 */ /* 0x002ea20000100800 */
        /* <DEDUP_REMOVED lines=9> */
[----:B-1----:R-:W2:Y:S01]  /*62de0*/  LDL R3, [R1+0x1410] ;  /* 0x0014100001037983 */ /* 0x002ea20000100800 */
[----:B------:R-:W-:Y:S02]  /*62df0*/  MOV R4, 0x62e20 ;  /* 0x00062e2000047802 */ /* 0x000fe40000000f00 */
[----:B--2---:R-:W-:Y:S02]  /*62e00*/  SHF.L.U32 R3, R3, 0x2, RZ ;  /* 0x0000000203037819 */ /* 0x004fe400000006ff */
[----:B------:R-:W-:Y:S05]  /*62e10*/  CALL.REL.NOINC `($_ZN7cutlass13device_kernelIN5flash19enable_sm80_to_sm89INS1_16FlashAttnBwdSm80INS1_25CollectiveMainloopBwdSm80ILi2ELi2EN4cute5tupleIJNS5_1CILi128EEES8_NS7_ILi64EEEEEENS_10bfloat16_tEfNS_4arch4Sm80ELb0ELb0ELb1ELb0ELb0ELb0ELb0ELb0ELi2ELi4ELi4ELi4ELb0EEENS1_24CollectiveEpilogueBwdGQAISA_fSD_Li256ELb0ELb0EEENS1_19SingleTileSchedulerILb0ELb0ELb0ELi128EEEEEEEEEvNT_6ParamsE$_ZN4cute3eso3ESOILb1ELb0EJNS_6LayoutINS_5tupleIJNS3_IJNS_1CILi2EEES5_EEES6_EEENS3_IJNS3_IJNS4_ILi1EEES5_EEENS3_IJNS4_ILi32EEENS4_ILi64EEEEEEEEEEEiEEC2ERKSE_RKi) ;  /* 0xfffa5e7000007944 */ /* 0x000fea0003c3ffff */
[----:B-1----:R-:W2:Y:S01]  /*62e20*/  LDL R3, [R1+0x1410] ;  /* 0x0014100001037983 */ /* 0x002ea20000100800 */
[----:B------:R-:W-:Y:S01]  /*62e30*/  MOV R4, 0x62e70 ;  /* 0x00062e7000047802 */ /* 0x000fe20000000f00 */
[----:B--2---:R-:W-:-:S05]  /*62e40*/  IMAD.WIDE R2, R3, 0x2, R70 ;  /* 0x0000000203027825 */ /* 0x004fca00078e0246 */
[----:B------:R-:W-:Y:S02]  /*62e50*/  MOV R6, R2 ;  /* 0x0000000200067202 */ /* 0x000fe40000000f00 */
[----:B------:R-:W-:Y:S05]  /*62e60*/  CALL.REL.NOINC `($_ZN7cutlass13device_kernelIN5flash19enable_sm80_to_sm89INS1_16FlashAttnBwdSm80INS1_25CollectiveMainloopBwdSm80ILi2ELi2EN4cute5tupleIJNS5_1CILi128EEES8_NS7_ILi64EEEEEENS_10bfloat16_tEfNS_4arch4Sm80ELb0ELb0ELb1ELb0ELb0ELb0ELb0ELb0ELi2ELi4ELi4ELi4ELb0EEENS1_24CollectiveEpilogueBwdGQAISA_fSD_Li256ELb0ELb0EEENS1_19SingleTileSchedulerILb0ELb0ELb0ELi128EEEEEEEEEvNT_6ParamsE$_ZN4cute3eso3ESOILb1ELb0EJNS_6LayoutINS_5tupleIJNS3_IJNS_1CILi2EEES5_EEES6_EEENS3_IJNS3_IJNS4_ILi1EEES5_EEENS3_IJNS4_ILi32EEENS4_ILi64EEEEEEEEEEENS_10ViewEngineIPN7cutlass10bfloat16_tEEEEEC2ERKSE_RKSJ_) ;  /* 0xfffa5dd000007944 */ /* 0x000fea0003c3ffff */
[----:B------:R2:W5:Y:S04]  /*62e70*/  LDL.64 R86, [R1+0x1410] ;  /* 0x0014100001567983 */ /* 0x0005680000100a00 */
[----:B------:R2:W-:Y:S02]  /*62e80*/  STL [R1+0x1448], RZ ;  /* 0x001448ff01007387 */ /* 0x0005e40000100800 */
.L_x_1090:
[----:B------:R-:W-:Y:S01]  /*62e90*/  IMAD.MOV.U32 R83, RZ, RZ, R69 ;  /* 0x000000ffff537224 */ /* 0x000fe200078e0045 */
[----:B-1----:R-:W-:Y:S01]  /*62ea0*/  LOP3.LUT R82, R84, 0x1, RZ, 0xc0, !PT ;  /* 0x0000000154527812 */ /* 0x002fe200078ec0ff */
[----:B------:R-:W-:Y:S01]  /*62eb0*/  IMAD.MOV.U32 R81, RZ, RZ, R61 ;  /* 0x000000ffff517224 */ /* 0x000fe200078e003d */
[----:B------:R-:W-:Y:S02]  /*62ec0*/  MOV R80, 0x62ee0 ;  /* 0x00062ee000507802 */ /* 0x000fe40000000f00 */
[----:B-12--5:R-:W-:Y:S05]  /*62ed0*/  CALL.REL.NOINC `($_ZN7cutlass13device_kernelIN5flash19enable_sm80_to_sm89INS1_16FlashAttnBwdSm80INS1_25CollectiveMainloopBwdSm80ILi2ELi2EN4cute5tupleIJNS5_1CILi128EEES8_NS7_ILi64EEEEEENS_10bfloat16_tEfNS_4arch4Sm80ELb0ELb0ELb1ELb0ELb0ELb0ELb0ELb0ELi2ELi4ELi4ELi4ELb0EEENS1_24CollectiveEpilogueBwdGQAISA_fSD_Li256ELb0ELb0EEENS1_19SingleTileSchedulerILb0ELb0ELb0ELi128EEEEEEEEEvNT_6ParamsE$_ZN4cute3eso3ESOILb1ELb0EJNS_10UnderscoreEiiEEC2ERKS2_RKiS7_) ;  /* 0xfffa3a9000007944 */ /* 0x026fea0003c3ffff */
[----:B------:R-:W-:Y:S01]  /*62ee0*/  MOV R4, 0x62f30 ;  /* 0x00062f3000047802 */ /* 0x000fe20000000f00 */
[----:B-1----:R-:W2:Y:S02]  /*62ef0*/  LDL.64 R2, [R1+0x1410] ;  /* 0x0014100001027983 */ /* 0x002ea40000100a00 */
[----:B--2---:R-:W-:Y:S05]  /*62f00*/  IMAD R3, R3, 0x2, R2 ;  /* 0x0000000203037824 */ /* 0x004fea00078e0202 */
[----:B------:R-:W-:Y:S02]  /*62f10*/  SHF.L.U32 R3, R3, 0x2, RZ ;  /* 0x0000000203037819 */ /* 0x000fe400000006ff */
        /* <DEDUP_REMOVED lines=13> */
[----:B-1----:R-:W2:Y:S02]  /*62ff0*/  LDL R3, [R1+0x1410] ;  /* 0x0014100001037983 */ /* 0x002ea40000100800 */
[----:B--2---:R-:W-:Y:S02]  /*63000*/  SHF.L.U32 R3, R3, 0x3, RZ ;  /* 0x0000000303037819 */ /* 0x004fe400000006ff */
[----:B------:R-:W-:Y:S05]  /*63010*/  CALL.REL.NOINC `($_ZN7cutlass13device_kernelIN5flash19enable_sm80_to_sm89INS1_16FlashAttnBwdSm80INS1_25CollectiveMainloopBwdSm80ILi2ELi2EN4cute5tupleIJNS5_1CILi128EEES8_NS7_ILi64EEEEEENS_10bfloat16_tEfNS_4arch4Sm80ELb0ELb0ELb1ELb0ELb0ELb0ELb0ELb0ELi2ELi4ELi4ELi4ELb0EEENS1_24CollectiveEpilogueBwdGQAISA_fSD_Li256ELb0ELb0EEENS1_19SingleTileSchedulerILb0ELb0ELb0ELi128EEEEEEEEEvNT_6ParamsE$_ZN4cute3eso3ESOILb1ELb0EJNS_6LayoutINS_5tupleIJNS3_IJNS_1CILi2EEES5_S5_EEEEEENS3_IJNS3_IJNS4_ILi1EEES5_NS4_ILi4EEEEEEEEEEEiEEC2ERKSC_RKi) ;  /* 0xfffa5d0000007944 */ /* 0x000fea0003c3ffff */
[----:B------:R-:W-:Y:S01]  /*63020*/  MOV R4, 0x63070 ;  /* 0x0006307000047802 */ /* 0x000fe20000000f00 */
[----:B-1----:R-:W2:Y:S02]  /*63030*/  LDL R3, [R1+0x1410] ;  /* 0x0014100001037983 */ /* 0x002ea40000100800 */
        /* <DEDUP_REMOVED lines=18> */
[----:B-1----:R-:W2:Y:S02]  /*63160*/  LDL R3, [R1+0x1410] ;  /* 0x0014100001037983 */ /* 0x002ea40000100800 */
        /* <DEDUP_REMOVED lines=18> */
[----:B------:R-:W-:Y:S05]  /*63290*/  CALL.REL.NOINC `($_ZN7cutlass13device_kernelIN5flash19enable_sm80_to_sm89INS1_16FlashAttnBwdSm80INS1_25CollectiveMainloopBwdSm80ILi2ELi2EN4cute5tupleIJNS5_1CILi128EEES8_NS7_ILi64EEEEEENS_10bfloat16_tEfNS_4arch4Sm80ELb0ELb0ELb1ELb0ELb0ELb0ELb0ELb0ELi2ELi4ELi4ELi4ELb0EEENS1_24CollectiveEpilogueBwdGQAISA_fSD_Li256ELb0ELb0EEENS1_19SingleTileSchedulerILb0ELb0ELb0ELi128EEEEEEEEEvNT_6ParamsE$_ZN4cute3eso3ESOILb1ELb0EJNS_6LayoutINS_5tupleIJNS3_IJNS_1CILi2EEES5_EEEEEENS3_IJNS3_IJNS4_ILi1EEES5_EEEEEEEENS_10ViewEngineIPKfEEEEC2ERKSB_RKSF_) ;  /* 0xfffa55c000007944 */ /* 0x000fea0003c3ffff */
        /* <DEDUP_REMOVED lines=147> */
.L_x_1091:
[----:B-1----:R-:W-:Y:S02]  /*63bd0*/  MOV R4, 0x63bf0 ;  /* 0x00063bf000047802 */ /* 0x002fe40000000f00 */
[----:B------:R-:W-:Y:S05]  /*63be0*/  CALL.REL.NOINC `($_ZN7cutlass13device_kernelIN5flash19enable_sm80_to_sm89INS1_16FlashAttnBwdSm80INS1_25CollectiveMainloopBwdSm80ILi2ELi2EN4cute5tupleIJNS5_1CILi128EEES8_NS7_ILi64EEEEEENS_10bfloat16_tEfNS_4arch4Sm80ELb0ELb0ELb1ELb0ELb0ELb0ELb0ELb0ELi2ELi4ELi4ELi4ELb0EEENS1_24CollectiveEpilogueBwdGQAISA_fSD_Li256ELb0ELb0EEENS1_19SingleTileSchedulerILb0ELb0ELb0ELi128EEEEEEEEEvNT_6ParamsE$_ZN4cute3eso3ESOILb1ELb0EJNS_6LayoutINS_5tupleIJNS3_IJNS_1CILi1EEENS4_ILi4EEEEEENS4_ILi2EEES6_EEENS3_IJNS3_IJNS4_ILi0EEES5_EEES6_NS4_ILi8EEEEEEEENS_10ViewEngineIPfEEEEC2ERKSE_RKSH_) ;  /* 0xfffa4b3000007944 */ /* 0x000fea0003c3ffff */
[----:B-1----:R-:W2:Y:S04]  /*63bf0*/  LDL.64 R2, [R66+0x60] ;  /* 0x0000600042027983 */ /* 0x002ea80000100a00 */
[----:B------:R1:W5:Y:S04]  /*63c00*/  LDL.64 R4, [R66+0x58] ;  /* 0x0000580042047983 */ /* 0x0003680000100a00 */
[----:B------:R1:W5:Y:S04]  /*63c10*/  LDL.64 R6, [R1+0x1428] ;  /* 0x0014280001067983 */ /* 0x0003680000100a00 */
[----:B--2---:R1:W5:Y:S01]  /*63c20*/  LD.E R3, [R2.64] ;  /* 0x0000000402037980 */ /* 0x004362000c101900 */
[----:B------:R-:W-:-:S02]  /*63c30*/  MOV R83, R69 ;  /* 0x0000004500537202 */ /* 0x000fc40000000f00 */
[----:B------:R-:W-:Y:S02]  /*63c40*/  MOV R8, 0x63c60 ;  /* 0x00063c6000087802 */ /* 0x000fe40000000f00 */
[----:B-1---5:R-:W-:Y:S05]  /*63c50*/  CALL.REL.NOINC `($_ZN7cutlass13device_kernelIN5flash19enable_sm80_to_sm89INS1_16FlashAttnBwdSm80INS1_25CollectiveMainloopBwdSm80ILi2ELi2EN4cute5tupleIJNS5_1CILi128EEES8_NS7_ILi64EEEEEENS_10bfloat16_tEfNS_4arch4Sm80ELb0ELb0ELb1ELb0ELb0ELb0ELb0ELb0ELi2ELi4ELi4ELi4ELb0EEENS1_24CollectiveEpilogueBwdGQAISA_fSD_Li256ELb0ELb0EEENS1_19SingleTileSchedulerILb0ELb0ELb0ELi128EEEEEEEEEvNT_6ParamsE$_ZN4cute3eso3ESOILb1ELb0EJNS_10UnderscoreES2_iEEC2ERKS2_S5_RKi) ;  /* 0xfffa2c9000007944 */ /* 0x022fea0003c3ffff */
[----:B-1----:R-:W2:Y:S01]  /*63c60*/  LDL R3, [R1+0x1410] ;  /* 0x0014100001037983 */ /* 0x002ea20000100800 */
[----:B------:R-:W-:Y:S02]  /*63c70*/  MOV R8, 0x63ca0 ;  /* 0x00063ca000087802 */ /* 0x000fe40000000f00 */
[----:B--2---:R-:W-:Y:S02]  /*63c80*/  SHF.L.U32 R3, R3, 0xd, RZ ;  /* 0x0000000d03037819 */ /* 0x004fe400000006ff */
[----:B------:R-:W-:Y:S05]  /*63c90*/  CALL.REL.NOINC `($_ZN7cutlass13device_kernelIN5flash19enable_sm80_to_sm89INS1_16FlashAttnBwdSm80INS1_25CollectiveMainloopBwdSm80ILi2ELi2EN4cute5tupleIJNS5_1CILi128EEES8_NS7_ILi64EEEEEENS_10bfloat16_tEfNS_4arch4Sm80ELb0ELb0ELb1ELb0ELb0ELb0ELb0ELb0ELi2ELi4ELi4ELi4ELb0EEENS1_24CollectiveEpilogueBwdGQAISA_fSD_Li256ELb0ELb0EEENS1_19SingleTileSchedulerILb0ELb0ELb0ELi128EEEEEEEEEvNT_6ParamsE$_ZN4cute3eso3ESOILb1ELb0EJNS_6LayoutINS_5tupleIJNS3_IJNS_1CILi1EEES5_EEENS4_ILi32EEEEEENS3_IJNS3_IJNS4_ILi0EEES9_EEENS4_ILi256EEEEEEEEiEEC2ERKSD_RKi) ;  /* 0xfffa4b8000007944 */ /* 0x000fea0003c3ffff */
[----:B------:R-:W2:Y:S04]  /*63ca0*/  LD.E.64 R4, [R4.64+0x8] ;  /* 0x0000080404047980 */ /* 0x000ea8000c101b00 */
[----:B------:R-:W2:Y:S01]  /*63cb0*/  LDL R10, [R1+0x1428] ;  /* 0x00142800010a7983 */ /* 0x000ea20000100800 */
[----:B------:R-:W-:Y:S01]  /*63cc0*/  MOV R8, 0x63cf0 ;  /* 0x00063cf000087802 */ /* 0x000fe20000000f00 */
[----:B--2---:R-:W-:-:S04]  /*63cd0*/  IMAD.WIDE R10, R10, 0x4, R4 ;  /* 0x000000040a0a7825 */ /* 0x004fc800078e0204 */
[----:B-1----:R-:W-:Y:S05]  /*63ce0*/  CALL.REL.NOINC `($_ZN7cutlass13device_kernelIN5flash19enable_sm80_to_sm89INS1_16FlashAttnBwdSm80INS1_25CollectiveMainloopBwdSm80ILi2ELi2EN4cute5tupleIJNS5_1CILi128EEES8_NS7_ILi64EEEEEENS_10bfloat16_tEfNS_4arch4Sm80ELb0ELb0ELb1ELb0ELb0ELb0ELb0ELb0ELi2ELi4ELi4ELi4ELb0EEENS1_24CollectiveEpilogueBwdGQAISA_fSD_Li256ELb0ELb0EEENS1_19SingleTileSchedulerILb0ELb0ELb0ELi128EEEEEEEEEvNT_6ParamsE$_ZN4cute8gmem_ptrIPfECI1NS_12iter_adaptorIS1_S2_EEES1_) ;  /* 0xfffa66a000007944 */ /* 0x002fea0003c3ffff */
[----:B-1----:R1:W5:Y:S01]  /*63cf0*/  LDL.64 R2, [R1+0x1428] ;  /* 0x0014280001027983 */ /* 0x0023620000100a00 */
[----:B------:R-:W-:-:S03]  /*63d00*/  MOV R4, 0x63d20 ;  /* 0x00063d2000047802 */ /* 0x000fc60000000f00 */
[----:B-1---5:R-:W-:Y:S05]  /*63d10*/  CALL.REL.NOINC `($_ZN7cutlass13device_kernelIN5flash19enable_sm80_to_sm89INS1_16FlashAttnBwdSm80INS1_25CollectiveMainloopBwdSm80ILi2ELi2EN4cute5tupleIJNS5_1CILi128EEES8_NS7_ILi64EEEEEENS_10bfloat16_tEfNS_4arch4Sm80ELb0ELb0ELb1ELb0ELb0ELb0ELb0ELb0ELi2ELi4ELi4ELi4ELb0EEENS1_24CollectiveEpilogueBwdGQAISA_fSD_Li256ELb0ELb0EEENS1_19SingleTileSchedulerILb0ELb0ELb0ELi128EEEEEEEEEvNT_6ParamsE$_ZN4cute3eso3ESOILb1ELb0EJNS_6LayoutINS_5tupleIJNS3_IJNS_1CILi1EEES5_EEENS4_ILi32EEEEEENS3_IJNS3_IJNS4_ILi0EEES9_EEENS4_ILi256EEEEEEEENS_10ViewEngineINS_8gmem_ptrIPfEEEEEEC2ERKSD_RKSI_) ;  /* 0xfffa4ac000007944 */ /* 0x022fea0003c3ffff */
[----:B-1----:R-:W2:Y:S04]  /*63d20*/  LDL.64 R2, [R1+0x1428] ;  /* 0x0014280001027983 */ /* 0x002ea80000100a00 */
[----:B------:R1:W5:Y:S01]  /*63d30*/  LD.E R5, [R6.64] ;  /* 0x0000000406057980 */ /* 0x000362000c101900 */
[----:B------:R-:W-:Y:S01]  /*63d40*/  MOV R10, 0x63d80 ;  /* 0x00063d80000a7802 */ /* 0x000fe20000000f00 */
[----:B--2---:R-:W-:Y:S01]  /*63d50*/  IMAD.MOV.U32 R14, RZ, RZ, R2 ;  /* 0x000000ffff0e7224 */ /* 0x004fe200078e0002 */
[----:B------:R-:W-:-:S02]  /*63d60*/  MOV R15, R3 ;  /* 0x00000003000f7202 */ /* 0x000fc40000000f00 */
[----:B-1---5:R-:W-:Y:S05]  /*63d70*/  CALL.REL.NOINC `($_ZN7cutlass13device_kernelIN5flash19enable_sm80_to_sm89INS1_16FlashAttnBwdSm80INS1_25CollectiveMainloopBwdSm80ILi2ELi2EN4cute5tupleIJNS5_1CILi128EEES8_NS7_ILi64EEEEEENS_10bfloat16_tEfNS_4arch4Sm80ELb0ELb0ELb1ELb0ELb0ELb0ELb0ELb0ELi2ELi4ELi4ELi4ELb0EEENS1_24CollectiveEpilogueBwdGQAISA_fSD_Li256ELb0ELb0EEENS1_19SingleTileSchedulerILb0ELb0ELb0ELi128EEEEEEEEEvNT_6ParamsE$_ZN73_INTERNAL_24fd9406_37_flash_bwd_hdim64_bf16_softcap_sm80_cu_8e232a79_33079atomicAddEPff) ;  /* 0xfffa678000007944 */ /* 0x022fea0003c3ffff */
[----:B------:R2:W5:Y:S01]  /*63d80*/  LD.E R5, [R6.64+0x4] ;  /* 0x0000040406057980 */ /* 0x000562000c101900 */
[----:B-1----:R-:W-:-:S02]  /*63d90*/  IADD3 R14, P0, R2, 0x400, RZ ;  /* 0x00000400020e7810 */ /* 0x002fc40007f1e0ff */
[----:B------:R-:W-:-:S03]  /*63da0*/  MOV R10, 0x63dd0 ;  /* 0x00063dd0000a7802 */ /* 0x000fc60000000f00 */
[----:B------:R-:W-:-:S03]  /*63db0*/  IMAD.X R15, RZ, RZ, R3, P0 ;  /* 0x000000ffff0f7224 */ /* 0x000fc600000e0603 */
[----:B--2--5:R-:W-:Y:S05]  /*63dc0*/  CALL.REL.NOINC `($_ZN7cutlass13device_kernelIN5flash19enable_sm80_to_sm89INS1_16FlashAttnBwdSm80INS1_25CollectiveMainloopBwdSm80ILi2ELi2EN4cute5tupleIJNS5_1CILi128EEES8_NS7_ILi64EEEEEENS_10bfloat16_tEfNS_4arch4Sm80ELb0ELb0ELb1ELb0ELb0ELb0ELb0ELb0ELi2ELi4ELi4ELi4ELb0EEENS1_24CollectiveEpilogueBwdGQAISA_fSD_Li256ELb0ELb0EEENS1_19SingleTileSchedulerILb0ELb0ELb0ELi128EEEEEEEEEvNT_6ParamsE$_ZN73_INTERNAL_24fd9406_37_flash_bwd_hdim64_bf16_softcap_sm80_cu_8e232a79_33079atomicAddEPff) ;  /* 0xfffa673000007944 */ /* 0x024fea0003c3ffff */
[----:B------:R2:W5:Y:S01]  /*63dd0*/  LD.E R5, [R6.64+0x8] ;  /* 0x0000080406057980 */ /* 0x000562000c101900 */
[----:B-1----:R-:W-:Y:S02]  /*63de0*/  IADD3 R14, P0, R2, 0x800, RZ ;  /* 0x00000800020e7810 */ /* 0x002fe40007f1e0ff */
        /* <DEDUP_REMOVED lines=148> */
[----:B------:R-:W-:-:S04]  /*64730*/  MOV R69, 0x0 ;  /* 0x0000000000457802 */ /* 0x000fc80000000f00 */
[----:B------:R-:W-:Y:S05]  /*64740*/  RET.REL.NODEC R68 `(_ZN7cutlass13device_kernelIN5flash19enable_sm80_to_sm89INS1_16FlashAttnBwdSm80INS1_25CollectiveMainloopBwdSm80ILi2ELi2EN4cute5tupleIJNS5_1CILi128EEES8_NS7_ILi64EEEEEENS_10bfloat16_tEfNS_4arch4Sm80ELb0ELb0ELb1ELb0ELb0ELb0ELb0ELb0ELi2ELi4ELi4ELi4ELb0EEENS1_24CollectiveEpilogueBwdGQAISA_fSD_Li256ELb0ELb0EEENS1_19SingleTileSchedulerILb0ELb0ELb0ELi128EEEEEEEEEvNT_6ParamsE) ;  /* 0xfff9b8b044007950 */ /* 0x000fea0003c3ffff */
        .type           $_ZN7cutlass13device_kernelIN5flash19enable_sm80_to_sm89INS1_16FlashAttnBwdSm80INS1_25CollectiveMainloopBwdSm80ILi2ELi2EN4cute5tupleIJNS5_1CILi128EEES8_NS7_ILi64EEEEEENS_10bfloat16_tEfNS_4arch4Sm80ELb0ELb0ELb1ELb0ELb0ELb0ELb0ELb0ELi2ELi4ELi4ELi4ELb0EEENS1_24CollectiveEpilogueBwdGQAISA_fSD_Li256ELb0ELb0EEENS1_19SingleTileSchedulerILb0ELb0ELb0ELi128EEEEEEEEEvNT_6ParamsE$_ZZZN5flash25CollectiveMainloopBwdSm80ILi2ELi2EN4cute5tupleIJNS1_1CILi128EEES4_NS3_ILi64EEEEEEN7cutlass10bfloat16_tEfNS7_4arch4Sm80ELb0ELb0ELb1ELb0ELb0ELb0ELb0ELb0ELi2ELi4ELi4ELi4ELb0EE3mmaINS_16FlashAttnBwdSm80ISB_NS_24CollectiveEpilogueBwdGQAIS6_fSA_Li256ELb0ELb0EEENS_19SingleTileSchedulerILb0ELb0ELb0ELi128EEEE13SharedStorageENS1_6TensorINS1_11ArrayEngineIfLm32EEENS1_6LayoutINS2_IJNS2_IJNS3_ILi2EEESO_EEESO_NS3_ILi4EEEEEENS2_IJNS2_IJNS3_ILi1EEESO_EEESQ_NS3_ILi8EEEEEEEEEEEEbRKNSB_6ParamsERT0_S12_iNS2_IJiiiEEERT_ENKUliT_E_clIZSC_ISJ_SX_EbS10_S12_S12_iS13_S15_EUlRS16_iE_EEDaiS16_ENKUlvE0_clEv,@function
        .size           $_ZN7cutlass13device_kernelIN5flash19enable_sm80_to_sm89INS1_16FlashAttnBwdSm80INS1_25CollectiveMainloopBwdSm80ILi2ELi2EN4cute5tupleIJNS5_1CILi128EEES8_NS7_ILi64EEEEEENS_10bfloat16_tEfNS_4arch4Sm80ELb0ELb0ELb1ELb0ELb0ELb0ELb0ELb0ELi2ELi4ELi4ELi4ELb0EEENS1_24CollectiveEpilogueBwdGQAISA_fSD_Li256ELb0ELb0EEENS1_19SingleTileSchedulerILb0ELb0ELb0ELi128EEEEEEEEEvNT_6ParamsE$_ZZZN5flash25CollectiveMainloopBwdSm80ILi2ELi2EN4cute5tupleIJNS1_1CILi128EEES4_NS3_ILi64EEEEEEN7cutlass10bfloat16_tEfNS7_4arch4Sm80ELb0ELb0ELb1ELb0ELb0ELb0ELb0ELb0ELi2ELi4ELi4ELi4ELb0EE3mmaINS_16FlashAttnBwdSm80ISB_NS_24CollectiveEpilogueBwdGQAIS6_fSA_Li256ELb0ELb0EEENS_19SingleTileSchedulerILb0ELb0ELb0ELi128EEEE13SharedStorageENS1_6TensorINS1_11ArrayEngineIfLm32EEENS1_6LayoutINS2_IJNS2_IJNS3_ILi2EEESO_EEESO_NS3_ILi4EEEEEENS2_IJNS2_IJNS3_ILi1EEESO_EEESQ_NS3_ILi8EEEEEEEEEEEEbRKNSB_6ParamsERT0_S12_iNS2_IJiiiEEERT_ENKUliT_E_clIZSC_ISJ_SX_EbS10_S12_S12_iS13_S15_EUlRS16_iE_EEDaiS16_ENKUlvE0_clEv,($_ZN7cutlass13device_kernelIN5flash19enable_sm80_to_sm89INS1_16FlashAttnBwdSm80INS1_25CollectiveMainloopBwdSm80ILi2ELi2EN4cute5tupleIJNS5_1CILi128EEES8_NS7_ILi64EEEEEENS_10bfloat16_tEfNS_4arch4Sm80ELb0ELb0ELb1ELb0ELb0ELb0ELb0ELb0ELi2ELi4ELi4ELi4ELb0EEENS1_24CollectiveEpilogueBwdGQAISA_fSD_Li256ELb0ELb0EEENS1_19SingleTileSchedulerILb0ELb0ELb0ELi128EEEEEEEEEvNT_6ParamsE$_ZZZN5flash25CollectiveMainloopBwdSm80ILi2ELi2EN4cute5tupleIJNS1_1CILi128EEES4_NS3_ILi64EEEEEEN7cutlass10bfloat16_tEfNS7_4arch4Sm80ELb0ELb0ELb1ELb0ELb0ELb0ELb0ELb0ELi2ELi4ELi4ELi4ELb0EE3mmaINS_16FlashAttnBwdSm80ISB_NS_24CollectiveEpilogueBwdGQAIS6_fSA_Li256ELb0ELb0EEENS_19SingleTileSchedulerILb0ELb0ELb0ELi128EEEE13SharedStorageENS1_6TensorINS1_11ArrayEngineIfLm32EEENS1_6LayoutINS2_IJNS2_IJNS3_ILi2EEESO_EEESO_NS3_ILi4EEEEEENS2_IJNS2_IJNS3_ILi1EEESO_EEESQ_NS3_ILi8EEEEEEEEEEEEbRKNSB_6ParamsERT0_S12_iNS2_IJiiiEEERT_ENKUliT_E_clIZSC_ISJ_SX_EbS10_S12_S12_iS13_S15_EUlRS16_iE_EEDaiS16_ENKUlvE1_clEv - $_ZN7cutlass13device_kernelIN5flash19enable_sm80_to_sm89INS1_16FlashAttnBwdSm80INS1_25CollectiveMainloopBwdSm80ILi2ELi2EN4cute5tupleIJNS5_1CILi128EEES8_NS7_ILi64EEEEEENS_10bfloat16_tEfNS_4arch4Sm80ELb0ELb0ELb1ELb0ELb0ELb0ELb0ELb0ELi2ELi4ELi4ELi4ELb0EEENS1_24CollectiveEpilogueBwdGQAISA_fSD_Li256ELb0ELb0EEENS1_19SingleTileSchedulerILb0ELb0ELb0ELi128EEEEEEEEEvNT_6ParamsE$_ZZZN5flash25CollectiveMainloopBwdSm80ILi2ELi2EN4cute5tupleIJNS1_1CILi128EEES4_NS3_ILi64EEEEEEN7cutlass10bfloat16_tEfNS7_4arch4Sm80ELb0ELb0ELb1ELb0ELb0ELb0ELb0ELb0ELi2ELi4ELi4ELi4ELb0EE3mmaINS_16FlashAttnBwdSm80ISB_NS_24CollectiveEpilogueBwdGQAIS6_fSA_Li256ELb0ELb0EEENS_19SingleTileSchedulerILb0ELb0ELb0ELi128EEEE13SharedStorageENS1_6TensorINS1_11ArrayEngineIfLm32EEENS1_6LayoutINS2_IJNS2_IJNS3_ILi2EEESO_EEESO_NS3_ILi4EEEEEENS2_IJNS2_IJNS3_ILi1EEESO_EEESQ_NS3_ILi8EEEEEEEEEEEEbRKNSB_6ParamsERT0_S12_iNS2_IJiiiEEERT_ENKUliT_E_clIZSC_ISJ_SX_EbS10_S12_S12_iS13_S15_EUlRS16_iE_EEDaiS16_ENKUlvE0_clEv)
$_ZN7cutlass13device_kernelIN5flash19enable_sm80_to_sm89INS1_16FlashAttnBwdSm80INS1_25CollectiveMainloopBwdSm80ILi2ELi2EN4cute5tupleIJNS5_1CILi128EEES8_NS7_ILi64EEEEEENS_10bfloat16_tEfNS_4arch4Sm80ELb0ELb0ELb1ELb0ELb0ELb0ELb0ELb0ELi2ELi4ELi4ELi4ELb0EEENS1_24CollectiveEpilogueBwdGQAISA_fSD_Li256ELb0ELb0EEENS1_19SingleTileSchedulerILb0ELb0ELb0ELi128EEEEEEEEEvNT_6ParamsE$_ZZZN5flash25CollectiveMainloopBwdSm80ILi2ELi2EN4cute5tupleIJNS1_1CILi128EEES4_NS3_ILi64EEEEEEN7cutlass10bfloat16_tEfNS7_4arch4Sm80ELb0ELb0ELb1ELb0ELb0ELb0ELb0ELb0ELi2ELi4ELi4ELi4ELb0EE3mmaINS_16FlashAttnBwdSm80ISB_NS_24CollectiveEpilogueBwdGQAIS6_fSA_Li256ELb0ELb0EEENS_19SingleTileSchedulerILb0ELb0ELb0ELi128EEEE13SharedStorageENS1_6TensorINS1_11ArrayEngineIfLm32EEENS1_6LayoutINS2_IJNS2_IJNS3_ILi2EEESO_EEESO_NS3_ILi4EEEEEENS2_IJNS2_IJNS3_ILi1EEESO_EEESQ_NS3_ILi8EEEEEEEEEEEEbRKNSB_6ParamsERT0_S12_iNS2_IJiiiEEERT_ENKUliT_E_clIZSC_ISJ_SX_EbS10_S12_S12_iS13_S15_EUlRS16_iE_EEDaiS16_ENKUlvE0_clEv:
[----:B------:R-:W-:-:S05]  /*64750*/  IADD3 R3, R16, -c[0x0][0x20], RZ ;  /* 0x8000080010037a10 */ /* 0x000fca0007ffe0ff */
[----:B------:R-:W-:-:S05]  /*64760*/  IMAD R3, R10, 0x4, R3 ;  /* 0x000000040a037824 */ /* 0x000fca00078e0203 */
[----:B------:R1:W5:Y:S02]  /*64770*/  LDL R4, [R3] ;  /* 0x0000000003047983 */ /* 0x0003640000100800 */
[----:B-1----:R-:W-:-:S04]  /*64780*/  MOV R3, 0x0 ;  /* 0x0000000000037802 */ /* 0x002fc80000000f00 */
[----:B------:R-:W-:Y:S05]  /*64790*/  RET.REL.NODEC R2 `(_ZN7cutlass13device_kernelIN5flash19enable_sm80_to_sm89INS1_16FlashAttnBwdSm80INS1_25CollectiveMainloopBwdSm80ILi2ELi2EN4cute5tupleIJNS5_1CILi128EEES8_NS7_ILi64EEEEEENS_10bfloat16_tEfNS_4arch4Sm80ELb0ELb0ELb1ELb0ELb0ELb0ELb0ELb0ELi2ELi4ELi4ELi4ELb0EEENS1_24CollectiveEpilogueBwdGQAISA_fSD_Li256ELb0ELb0EEENS1_19SingleTileSchedulerILb0ELb0ELb0ELi128EEEEEEEEEvNT_6ParamsE) ;  /* 0xfff9b86002007950 */ /* 0x000fea0003c3ffff */
        .type           $_ZN7cutlass13device_kernelIN5flash19enable_sm80_to_sm89INS1_16FlashAttnBwdSm80INS1_25CollectiveMainloopBwdSm80ILi2ELi2EN4cute5tupleIJNS5_1CILi128EEES8_NS7_ILi64EEEEEENS_10bfloat16_tEfNS_4arch4Sm80ELb0ELb0ELb1ELb0ELb0ELb0ELb0ELb0ELi2ELi4ELi4ELi4ELb0EEENS1_24CollectiveEpilogueBwdGQAISA_fSD_Li256ELb0ELb0EEENS1_19SingleTileSchedulerILb0ELb0ELb0ELi128EEEEEEEEEvNT_6ParamsE$_ZZZN5flash25CollectiveMainloopBwdSm80ILi2ELi2EN4cute5tupleIJNS1_1CILi128EEES4_NS3_ILi64EEEEEEN7cutlass10bfloat16_tEfNS7_4arch4Sm80ELb0ELb0ELb1ELb0ELb0ELb0ELb0ELb0ELi2ELi4ELi4ELi4ELb0EE3mmaINS_16FlashAttnBwdSm80ISB_NS_24CollectiveEpilogueBwdGQAIS6_fSA_Li256ELb0ELb0EEENS_19SingleTileSchedulerILb0ELb0ELb0ELi128EEEE13SharedStorageENS1_6TensorINS1_11ArrayEngineIfLm32EEENS1_6LayoutINS2_IJNS2_IJNS3_ILi2EEESO_EEESO_NS3_ILi4EEEEEENS2_IJNS2_IJNS3_ILi1EEESO_EEESQ_NS3_ILi8EEEEEEEEEEEEbRKNSB_6ParamsERT0_S12_iNS2_IJiiiEEERT_ENKUliT_E_clIZSC_ISJ_SX_EbS10_S12_S12_iS13_S15_EUlRS16_iE_EEDaiS16_ENKUlvE1_clEv,@function
        .size           $_ZN7cutlass13device_kernelIN5flash19enable_sm80_to_sm89INS1_16FlashAttnBwdSm80INS1_25CollectiveMainloopBwdSm80ILi2ELi2EN4cute5tupleIJNS5_1CILi128EEES8_NS7_ILi64EEEEEENS_10bfloat16_tEfNS_4arch4Sm80ELb0ELb0ELb1ELb0ELb0ELb0ELb0ELb0ELi2ELi4ELi4ELi4ELb0EEENS1_24CollectiveEpilogueBwdGQAISA_fSD_Li256ELb0ELb0EEENS1_19SingleTileSchedulerILb0ELb0ELb0ELi128EEEEEEEEEvNT_6ParamsE$_ZZZN5flash25CollectiveMainloopBwdSm80ILi2ELi2EN4cute5tupleIJNS1_1CILi128EEES4_NS3_ILi64EEEEEEN7cutlass10bfloat16_tEfNS7_4arch4Sm80ELb0ELb0ELb1ELb0ELb0ELb0ELb0ELb0ELi2ELi4ELi4ELi4ELb0EE3mmaINS_16FlashAttnBwdSm80ISB_NS_24CollectiveEpilogueBwdGQAIS6_fSA_Li256ELb0ELb0EEENS_19SingleTileSchedulerILb0ELb0ELb0ELi128EEEE13SharedStorageENS1_6TensorINS1_11ArrayEngineIfLm32EEENS1_6LayoutINS2_IJNS2_IJNS3_ILi2EEESO_EEESO_NS3_ILi4EEEEEENS2_IJNS2_IJNS3_ILi1EEESO_EEESQ_NS3_ILi8EEEEEEEEEEEEbRKNSB_6ParamsERT0_S12_iNS2_IJiiiEEERT_ENKUliT_E_clIZSC_ISJ_SX_EbS10_S12_S12_iS13_S15_EUlRS16_iE_EEDaiS16_ENKUlvE1_clEv,($_ZN7cutlass13device_kernelIN5flash19enable_sm80_to_sm89INS1_16FlashAttnBwdSm80INS1_25CollectiveMainloopBwdSm80ILi2ELi2EN4cute5tupleIJNS5_1CILi128EEES8_NS7_ILi64EEEEEENS_10bfloat16_tEfNS_4arch4Sm80ELb0ELb0ELb1ELb0ELb0ELb0ELb0ELb0ELi2ELi4ELi4ELi4ELb0EEENS1_24CollectiveEpilogueBwdGQAISA_fSD_Li256ELb0ELb0EEENS1_19SingleTileSchedulerILb0ELb0ELb0ELi128EEEEEEEEEvNT_6ParamsE$__fAtomicAdd - $_ZN7cutlass13device_kernelIN5flash19enable_sm80_to_sm89INS1_16FlashAttnBwdSm80INS1_25CollectiveMainloopBwdSm80ILi2ELi2EN4cute5tupleIJNS5_1CILi128EEES8_NS7_ILi64EEEEEENS_10bfloat16_tEfNS_4arch4Sm80ELb0ELb0ELb1ELb0ELb0ELb0ELb0ELb0ELi2ELi4ELi4ELi4ELb0EEENS1_24CollectiveEpilogueBwdGQAISA_fSD_Li256ELb0ELb0EEENS1_19SingleTileSchedulerILb0ELb0ELb0ELi128EEEEEEEEEvNT_6ParamsE$_ZZZN5flash25CollectiveMainloopBwdSm80ILi2ELi2EN4cute5tupleIJNS1_1CILi128EEES4_NS3_ILi64EEEEEEN7cutlass10bfloat16_tEfNS7_4arch4Sm80ELb0ELb0ELb1ELb0ELb0ELb0ELb0ELb0ELi2ELi4ELi4ELi4ELb0EE3mmaINS_16FlashAttnBwdSm80ISB_NS_24CollectiveEpilogueBwdGQAIS6_fSA_Li256ELb0ELb0EEENS_19SingleTileSchedulerILb0ELb0ELb0ELi128EEEE13SharedStorageENS1_6TensorINS1_11ArrayEngineIfLm32EEENS1_6LayoutINS2_IJNS2_IJNS3_ILi2EEESO_EEESO_NS3_ILi4EEEEEENS2_IJNS2_IJNS3_ILi1EEESO_EEESQ_NS3_ILi8EEEEEEEEEEEEbRKNSB_6ParamsERT0_S12_iNS2_IJiiiEEERT_ENKUliT_E_clIZSC_ISJ_SX_EbS10_S12_S12_iS13_S15_EUlRS16_iE_EEDaiS16_ENKUlvE1_clEv)
$_ZN7cutlass13device_kernelIN5flash19enable_sm80_to_sm89INS1_16FlashAttnBwdSm80INS1_25CollectiveMainloopBwdSm80ILi2ELi2EN4cute5tupleIJNS5_1CILi128EEES8_NS7_ILi64EEEEEENS_10bfloat16_tEfNS_4arch4Sm80ELb0ELb0ELb1ELb0ELb0ELb0ELb0ELb0ELi2ELi4ELi4ELi4ELb0EEENS1_24CollectiveEpilogueBwdGQAISA_fSD_Li256ELb0ELb0EEENS1_19SingleTileSchedulerILb0ELb0ELb0ELi128EEEEEEEEEvNT_6ParamsE$_ZZZN5flash25CollectiveMainloopBwdSm80ILi2ELi2EN4cute5tupleIJNS1_1CILi128EEES4_NS3_ILi64EEEEEEN7cutlass10bfloat16_tEfNS7_4arch4Sm80ELb0ELb0ELb1ELb0ELb0ELb0ELb0ELb0ELi2ELi4ELi4ELi4ELb0EE3mmaINS_16FlashAttnBwdSm80ISB_NS_24CollectiveEpilogueBwdGQAIS6_fSA_Li256ELb0ELb0EEENS_19SingleTileSchedulerILb0ELb0ELb0ELi128EEEE13SharedStorageENS1_6TensorINS1_11ArrayEngineIfLm32EEENS1_6LayoutINS2_IJNS2_IJNS3_ILi2EEESO_EEESO_NS3_ILi4EEEEEENS2_IJNS2_IJNS3_ILi1EEESO_EEESQ_NS3_ILi8EEEEEEEEEEEEbRKNSB_6ParamsERT0_S12_iNS2_IJiiiEEERT_ENKUliT_E_clIZSC_ISJ_SX_EbS10_S12_S12_iS13_S15_EUlRS16_iE_EEDaiS16_ENKUlvE1_clEv:
[----:B------:R-:W-:-:S05]  /*647a0*/  IADD3 R3, R7, -c[0x0][0x20], RZ ;  /* 0x8000080007037a10 */ /* 0x000fca0007ffe0ff */
[----:B------:R-:W-:-:S05]  /*647b0*/  IMAD R3, R10, 0x4, R3 ;  /* 0x000000040a037824 */ /* 0x000fca00078e0203 */
[----:B------:R1:W5:Y:S02]  /*647c0*/  LDL R4, [R3] ;  /* 0x0000000003047983 */ /* 0x0003640000100800 */
[----:B-1----:R-:W-:-:S04]  /*647d0*/  MOV R3, 0x0 ;  /* 0x0000000000037802 */ /* 0x002fc80000000f00 */
[----:B------:R-:W-:Y:S05]  /*647e0*/  RET.REL.NODEC R2 `(_ZN7cutlass13device_kernelIN5flash19enable_sm80_to_sm89INS1_16FlashAttnBwdSm80INS1_25CollectiveMainloopBwdSm80ILi2ELi2EN4cute5tupleIJNS5_1CILi128EEES8_NS7_ILi64EEEEEENS_10bfloat16_tEfNS_4arch4Sm80ELb0ELb0ELb1ELb0ELb0ELb0ELb0ELb0ELi2ELi4ELi4ELi4ELb0EEENS1_24CollectiveEpilogueBwdGQAISA_fSD_Li256ELb0ELb0EEENS1_19SingleTileSchedulerILb0ELb0ELb0ELi128EEEEEEEEEvNT_6ParamsE) ;  /* 0xfff9b81002007950 */ /* 0x000fea0003c3ffff */
        .type           $_ZN7cutlass13device_kernelIN5flash19enable_sm80_to_sm89INS1_16FlashAttnBwdSm80INS1_25CollectiveMainloopBwdSm80ILi2ELi2EN4cute5tupleIJNS5_1CILi128EEES8_NS7_ILi64EEEEEENS_10bfloat16_tEfNS_4arch4Sm80ELb0ELb0ELb1ELb0ELb0ELb0ELb0ELb0ELi2ELi4ELi4ELi4ELb0EEENS1_24CollectiveEpilogueBwdGQAISA_fSD_Li256ELb0ELb0EEENS1_19SingleTileSchedulerILb0ELb0ELb0ELi128EEEEEEEEEvNT_6ParamsE$__fAtomicAdd,@function
        .size           $_ZN7cutlass13device_kernelIN5flash19enable_sm80_to_sm89INS1_16FlashAttnBwdSm80INS1_25CollectiveMainloopBwdSm80ILi2ELi2EN4cute5tupleIJNS5_1CILi128EEES8_NS7_ILi64EEEEEENS_10bfloat16_tEfNS_4arch4Sm80ELb0ELb0ELb1ELb0ELb0ELb0ELb0ELb0ELi2ELi4ELi4ELi4ELb0EEENS1_24CollectiveEpilogueBwdGQAISA_fSD_Li256ELb0ELb0EEENS1_19SingleTileSchedulerILb0ELb0ELb0ELi128EEEEEEEEEvNT_6ParamsE$__fAtomicAdd,($_ZN7cutlass13device_kernelIN5flash19enable_sm80_to_sm89INS1_16FlashAttnBwdSm80INS1_25CollectiveMainloopBwdSm80ILi2ELi2EN4cute5tupleIJNS5_1CILi128EEES8_NS7_ILi64EEEEEENS_10bfloat16_tEfNS_4arch4Sm80ELb0ELb0ELb1ELb0ELb0ELb0ELb0ELb0ELi2ELi4ELi4ELi4ELb0EEENS1_24CollectiveEpilogueBwdGQAISA_fSD_Li256ELb0ELb0EEENS1_19SingleTileSchedulerILb0ELb0ELb0ELi128EEEEEEEEEvNT_6ParamsE$exp2f - $_ZN7cutlass13device_kernelIN5flash19enable_sm80_to_sm89INS1_16FlashAttnBwdSm80INS1_25CollectiveMainloopBwdSm80ILi2ELi2EN4cute5tupleIJNS5_1CILi128EEES8_NS7_ILi64EEEEEENS_10bfloat16_tEfNS_4arch4Sm80ELb0ELb0ELb1ELb0ELb0ELb0ELb0ELb0ELi2ELi4ELi4ELi4ELb0EEENS1_24CollectiveEpilogueBwdGQAISA_fSD_Li256ELb0ELb0EEENS1_19SingleTileSchedulerILb0ELb0ELb0ELi128EEEEEEEEEvNT_6ParamsE$__fAtomicAdd)
$_ZN7cutlass13device_kernelIN5flash19enable_sm80_to_sm89INS1_16FlashAttnBwdSm80INS1_25CollectiveMainloopBwdSm80ILi2ELi2EN4cute5tupleIJNS5_1CILi128EEES8_NS7_ILi64EEEEEENS_10bfloat16_tEfNS_4arch4Sm80ELb0ELb0ELb1ELb0ELb0ELb0ELb0ELb0ELi2ELi4ELi4ELi4ELb0EEENS1_24CollectiveEpilogueBwdGQAISA_fSD_Li256ELb0ELb0EEENS1_19SingleTileSchedulerILb0ELb0ELb0ELi128EEEEEEEEEvNT_6ParamsE$__fAtomicAdd:
[----:B------:R-:W-:Y:S02]  /*647f0*/  ULDC.64 UR8, c[0x0][0x118] ;  /* 0x0000460000087ab9 */ /* 0x000fe40000000a00 */
[----:B------:R-:W2:Y:S01]  /*64800*/  ATOM.E.ADD.F32.FTZ.RN.STRONG.GPU P0, RZ, [R14.64], R5 ;  /* 0x000000050eff798a */ /* 0x000ea2000810e7c8 */
[----:B------:R-:W-:Y:S02]  /*64810*/  MOV R13, 0x0 ;  /* 0x00000000000d7802 */ /* 0x000fe40000000f00 */
[----:B------:R-:W-:Y:S02]  /*64820*/  MOV R9, R5 ;  /* 0x0000000500097202 */ /* 0x000fe40000000f00 */
[----:B--2---:R-:W-:Y:S05]  /*64830*/  @P0 RET.REL.NODEC R12 `(_ZN7cutlass13device_kernelIN5flash19enable_sm80_to_sm89INS1_16FlashAttnBwdSm80INS1_25CollectiveMainloopBwdSm80ILi2ELi2EN4cute5tupleIJNS5_1CILi128EEES8_NS7_ILi64EEEEEENS_10bfloat16_tEfNS_4arch4Sm80ELb0ELb0ELb1ELb0ELb0ELb0ELb0ELb0ELi2ELi4ELi4ELi4ELb0EEENS1_24CollectiveEpilogueBwdGQAISA_fSD_Li256ELb0ELb0EEENS1_19SingleTileSchedulerILb0ELb0ELb0ELi128EEEEEEEEEvNT_6ParamsE) ;  /* 0xfff9b7c00c000950 */ /* 0x004fea0003c3ffff */
[----:B------:R-:W1:Y:S02]  /*64840*/  QSPC.E.S P0, RZ, [R14] ;  /* 0x000000000eff73aa */ /* 0x000e640000000500 */
[----:B-1----:R-:W-:Y:S05]  /*64850*/  @!P0 BRA `(.L_x_1093) ;  /* 0x0000008000008947 */ /* 0x002fea0003800000 */
[----:B------:R-:W-:-:S05]  /*64860*/  LOP3.LUT R8, R14, 0xffffff, RZ, 0xc0, !PT ;  /* 0x00ffffff0e087812 */ /* 0x000fca00078ec0ff */
.L_x_1094:
[----:B------:R-:W1:Y:S02]  /*64870*/  LDS R4, [R8] ;  /* 0x0000000008047984 */ /* 0x000e640000000800 */
[----:B-1----:R-:W-:-:S06]  /*64880*/  FADD R5, R9, R4 ;  /* 0x0000000409057221 */ /* 0x002fcc0000000000 */
[----:B------:R-:W1:Y:S02]  /*64890*/  ATOMS.CAST.SPIN R5, [R8], R4, R5 ;  /* 0x000000040805738d */ /* 0x000e640001800005 */
[----:B-1----:R-:W-:-:S13]  /*648a0*/  ISETP.EQ.U32.AND P0, PT, R5, 0x1, PT ;  /* 0x000000010500780c */ /* 0x002fda0003f02070 */
[----:B------:R-:W-:Y:S05]  /*648b0*/  @!P0 BRA `(.L_x_1094) ;  /* 0xffffffb000008947 */ /* 0x000fea000383ffff */
[----:B------:R-:W-:-:S04]  /*648c0*/  MOV R13, 0x0 ;  /* 0x00000000000d7802 */ /* 0x000fc80000000f00 */
[----:B------:R-:W-:Y:S05]  /*648d0*/  RET.REL.NODEC R12 `(_ZN7cutlass13device_kernelIN5flash19enable_sm80_to_sm89INS1_16FlashAttnBwdSm80INS1_25CollectiveMainloopBwdSm80ILi2ELi2EN4cute5tupleIJNS5_1CILi128EEES8_NS7_ILi64EEEEEENS_10bfloat16_tEfNS_4arch4Sm80ELb0ELb0ELb1ELb0ELb0ELb0ELb0ELb0ELi2ELi4ELi4ELi4ELb0EEENS1_24CollectiveEpilogueBwdGQAISA_fSD_Li256ELb0ELb0EEENS1_19SingleTileSchedulerILb0ELb0ELb0ELi128EEEEEEEEEvNT_6ParamsE) ;  /* 0xfff9b7200c007950 */ /* 0x000fea0003c3ffff */
.L_x_1093:
[----:B------:R-:W2:Y:S01]  /*648e0*/  LD.E R4, [R14.64] ;  /* 0x000000080e047980 */ /* 0x000ea2000c101900 */
[----:B------:R-:W-:Y:S01]  /*648f0*/  MOV R13, 0x0 ;  /* 0x00000000000d7802 */ /* 0x000fe20000000f00 */
[----:B--2---:R-:W-:-:S05]  /*64900*/  FADD R9, R9, R4 ;  /* 0x0000000409097221 */ /* 0x004fca0000000000 */
[----:B------:R1:W-:Y:S01]  /*64910*/  ST.E [R14.64], R9 ;  /* 0x000000090e007985 */ /* 0x0003e2000c101908 */
[----:B------:R-:W-:Y:S05]  /*64920*/  RET.REL.NODEC R12 `(_ZN7cutlass13device_kernelIN5flash19enable_sm80_to_sm89INS1_16FlashAttnBwdSm80INS1_25CollectiveMainloopBwdSm80ILi2ELi2EN4cute5tupleIJNS5_1CILi128EEES8_NS7_ILi64EEEEEENS_10bfloat16_tEfNS_4arch4Sm80ELb0ELb0ELb1ELb0ELb0ELb0ELb0ELb0ELi2ELi4ELi4ELi4ELb0EEENS1_24CollectiveEpilogueBwdGQAISA_fSD_Li256ELb0ELb0EEENS1_19SingleTileSchedulerILb0ELb0ELb0ELi128EEEEEEEEEvNT_6ParamsE) ;  /* 0xfff9b6d00c007950 */ /* 0x000fea0003c3ffff */
        .type           $_ZN7cutlass13device_kernelIN5flash19enable_sm80_to_sm89INS1_16FlashAttnBwdSm80INS1_25CollectiveMainloopBwdSm80ILi2ELi2EN4cute5tupleIJNS5_1CILi128EEES8_NS7_ILi64EEEEEENS_10bfloat16_tEfNS_4arch4Sm80ELb0ELb0ELb1ELb0ELb0ELb0ELb0ELb0ELi2ELi4ELi4ELi4ELb0EEENS1_24CollectiveEpilogueBwdGQAISA_fSD_Li256ELb0ELb0EEENS1_19SingleTileSchedulerILb0ELb0ELb0ELi128EEEEEEEEEvNT_6ParamsE$exp2f,@function
        .size           $_ZN7cutlass13device_kernelIN5flash19enable_sm80_to_sm89INS1_16FlashAttnBwdSm80INS1_25CollectiveMainloopBwdSm80ILi2ELi2EN4cute5tupleIJNS5_1CILi128EEES8_NS7_ILi64EEEEEENS_10bfloat16_tEfNS_4arch4Sm80ELb0ELb0ELb1ELb0ELb0ELb0ELb0ELb0ELi2ELi4ELi4ELi4ELb0EEENS1_24CollectiveEpilogueBwdGQAISA_fSD_Li256ELb0ELb0EEENS1_19SingleTileSchedulerILb0ELb0ELb0ELi128EEEEEEEEEvNT_6ParamsE$exp2f,(.L_x_6071 - $_ZN7cutlass13device_kernelIN5flash19enable_sm80_to_sm89INS1_16FlashAttnBwdSm80INS1_25CollectiveMainloopBwdSm80ILi2ELi2EN4cute5tupleIJNS5_1CILi128EEES8_NS7_ILi64EEEEEENS_10bfloat16_tEfNS_4arch4Sm80ELb0ELb0ELb1ELb0ELb0ELb0ELb0ELb0ELi2ELi4ELi4ELi4ELb0EEENS1_24CollectiveEpilogueBwdGQAISA_fSD_Li256ELb0ELb0EEENS1_19SingleTileSchedulerILb0ELb0ELb0ELi128EEEEEEEEEvNT_6ParamsE$exp2f)
$_ZN7cutlass13device_kernelIN5flash19enable_sm80_to_sm89INS1_16FlashAttnBwdSm80INS1_25CollectiveMainloopBwdSm80ILi2ELi2EN4cute5tupleIJNS5_1CILi128EEES8_NS7_ILi64EEEEEENS_10bfloat16_tEfNS_4arch4Sm80ELb0ELb0ELb1ELb0ELb0ELb0ELb0ELb0ELi2ELi4ELi4ELi4ELb0EEENS1_24CollectiveEpilogueBwdGQAISA_fSD_Li256ELb0ELb0EEENS1_19SingleTileSchedulerILb0ELb0ELb0ELi128EEEEEEEEEvNT_6ParamsE$exp2f:
[----:B------:R-:W1:Y:S01]  /*64930*/  MUFU.EX2 R6, R6 ;  /* 0x0000000600067308 */ /* 0x000e620000000800 */
[----:B------:R-:W-:-:S04]  /*64940*/  MOV R3, 0x0 ;  /* 0x0000000000037802 */ /* 0x000fc80000000f00 */
[----:B------:R-:W-:Y:S05]  /*64950*/  RET.REL.NODEC R2 `(_ZN7cutlass13device_kernelIN5flash19enable_sm80_to_sm89INS1_16FlashAttnBwdSm80INS1_25CollectiveMainloopBwdSm80ILi2ELi2EN4cute5tupleIJNS5_1CILi128EEES8_NS7_ILi64EEEEEENS_10bfloat16_tEfNS_4arch4Sm80ELb0ELb0ELb1ELb0ELb0ELb0ELb0ELb0ELi2ELi4ELi4ELi4ELb0EEENS1_24CollectiveEpilogueBwdGQAISA_fSD_Li256ELb0ELb0EEENS1_19SingleTileSchedulerILb0ELb0ELb0ELi128EEEEEEEEEvNT_6ParamsE) ;  /* 0xfff9b6a002007950 */ /* 0x000fea0003c3ffff */
.L_x_1095:
        /* <DEDUP_REMOVED lines=10> */
.L_x_6071:


//--------------------- .text._ZN7cutlass13device_kernelIN5flash19enable_sm80_to_sm89INS1_16FlashAttnBwdSm80INS1_25CollectiveMainloopBwdSm80ILi2ELi2EN4cute5tupleIJNS5_1CILi128EEES8_NS7_ILi64EEEEEENS_10bfloat16_tEfNS_4arch4Sm80ELb0ELb0ELb1ELb0ELb1ELb0ELb0ELb0ELi2ELi4ELi4ELi4ELb0EEENS1_24CollectiveEpilogueBwdGQAISA_fSD_Li256ELb0ELb1EEENS1_19SingleTileSchedulerILb0ELb0ELb0ELi128EEEEEEEEEvNT_6ParamsE --------------------------
	.section	.text._ZN7cutlass13device_kernelIN5flash19enable_sm80_to_sm89INS1_16FlashAttnBwdSm80INS1_25CollectiveMainloopBwdSm80ILi2ELi2EN4cute5tupleIJNS5_1CILi128EEES8_NS7_ILi64EEEEEENS_10bfloat16_tEfNS_4arch4Sm80ELb0ELb0ELb1ELb0ELb1ELb0ELb0ELb0ELi2ELi4ELi4ELi4ELb0EEENS1_24CollectiveEpilogueBwdGQAISA_fSD_Li256ELb0ELb1EEENS1_19SingleTileSchedulerILb0ELb0ELb0ELi128EEEEEEEEEvNT_6ParamsE,"ax",@progbits
	.sectioninfo	@"SHI_REGISTERS=128"
	.align	128
.text._ZN7cutlass13device_kernelIN5flash19enable_sm80_to_sm89INS1_16FlashAttnBwdSm80INS1_25CollectiveMainloopBwdSm80ILi2ELi2EN4cute5tupleIJNS5_1CILi128EEES8_NS7_ILi64EEEEEENS_10bfloat16_tEfNS_4arch4Sm80ELb0ELb0ELb1ELb0ELb1ELb0ELb0ELb0ELi2ELi4ELi4ELi4ELb0EEENS1_24CollectiveEpilogueBwdGQAISA_fSD_Li256ELb0ELb1EEENS1_19SingleTileSchedulerILb0ELb0ELb0ELi128EEEEEEEEEvNT_6ParamsE:
        .type           _ZN7cutlass13device_kernelIN5flash19enable_sm80_to_sm89INS1_16FlashAttnBwdSm80INS1_25CollectiveMainloopBwdSm80ILi2ELi2EN4cute5tupleIJNS5_1CILi128EEES8_NS7_ILi64EEEEEENS_10bfloat16_tEfNS_4arch4Sm80ELb0ELb0ELb1ELb0ELb1ELb0ELb0ELb0ELi2ELi4ELi4ELi4ELb0EEENS1_24CollectiveEpilogueBwdGQAISA_fSD_Li256ELb0ELb1EEENS1_19SingleTileSchedulerILb0ELb0ELb0ELi128EEEEEEEEEvNT_6ParamsE,@function
        .size           _ZN7cutlass13device_kernelIN5flash19enable_sm80_to_sm89INS1_16FlashAttnBwdSm80INS1_25CollectiveMainloopBwdSm80ILi2ELi2EN4cute5tupleIJNS5_1CILi128EEES8_NS7_ILi64EEEEEENS_10bfloat16_tEfNS_4arch4Sm80ELb0ELb0ELb1ELb0ELb1ELb0ELb0ELb0ELi2ELi4ELi4ELi4ELb0EEENS1_24CollectiveEpilogueBwdGQAISA_fSD_Li256ELb0ELb1EEENS1_19SingleTileSchedulerILb0ELb0ELb0ELi128EEEEEEEEEvNT_6ParamsE,(.L_x_6465 - _ZN7cutlass13device_kernelIN5flash19enable_sm80_to_sm89INS1_16FlashAttnBwdSm80INS1_25CollectiveMainloopBwdSm80ILi2ELi2EN4cute5tupleIJNS5_1CILi128EEES8_NS7_ILi64EEEEEENS_10bfloat16_tEfNS_4arch4Sm80ELb0ELb0ELb1ELb0ELb1ELb0ELb0ELb0ELi2ELi4ELi4ELi4ELb0EEENS1_24CollectiveEpilogueBwdGQAISA_fSD_Li256ELb0ELb1EEENS1_19SingleTileSchedulerILb0ELb0ELb0ELi128EEEEEEEEEvNT_6ParamsE)
        .other          _ZN7cutlass13device_kernelIN5flash19enable_sm80_to_sm89INS1_16FlashAttnBwdSm80INS1_25CollectiveMainloopBwdSm80ILi2ELi2EN4cute5tupleIJNS5_1CILi128EEES8_NS7_ILi64EEEEEENS_10bfloat16_tEfNS_4arch4Sm80ELb0ELb0ELb1ELb0ELb1ELb0ELb0ELb0ELi2ELi4ELi4ELi4ELb0EEENS1_24CollectiveEpilogueBwdGQAISA_fSD_Li256ELb0ELb1EEENS1_19SingleTileSchedulerILb0ELb0ELb0ELi128EEEEEEEEEvNT_6ParamsE,@"STO_CUDA_ENTRY STV_DEFAULT"
_ZN7cutlass13device_kernelIN5flash19enable_sm80_to_sm89INS1_16FlashAttnBwdSm80INS1_25CollectiveMainloopBwdSm80ILi2ELi2EN4cute5tupleIJNS5_1CILi128EEES8_NS7_ILi64EEEEEENS_10bfloat16_tEfNS_4arch4Sm80ELb0ELb0ELb1ELb0ELb1ELb0ELb0ELb0ELi2ELi4ELi4ELi4ELb0EEENS1_24CollectiveEpilogueBwdGQAISA_fSD_Li256ELb0ELb1EEENS1_19SingleTileSchedulerILb0ELb0ELb0ELi128EEEEEEEEEvNT_6ParamsE:
        /* <DEDUP_REMOVED lines=23> */
[----:B------:R-:W-:Y:S01]  /*0170*/  LEA.HI R0, R0, R5, RZ, 0x7 ;  /* 0x0000000500007211 */ /* 0x000fe200078f38ff */
[----:B------:R-:W-:Y:S01]  /*0180*/  USHF.L.U64.HI UR15, UR4, UR10, UR5 ;  /* 0x0000000a040f7299 */ /* 0x000fe20008010205 */
[----:B------:R-:W-:Y:S01]  /*0190*/  STL.128 [R1+0x670], RZ ;  /* 0x000670ff01007387 */ /* 0x000fe20000100c00 */
[----:B------:R-:W-:Y:S01]  /*01a0*/  USHF.L.U32 UR16, UR4, 0x5, URZ ;  /* 0x0000000504107899 */ /* 0x000fe2000800063f */
[----:B------:R-:W-:Y:S01]  /*01b0*/  IMAD.U32 R7, RZ, RZ, UR8 ;  /* 0x00000008ff077e24 */ /* 0x000fe2000f8e00ff */
[----:B------:R-:W-:Y:S01]  /*01c0*/  IADD3 R2, R2, 0x7f, RZ ;  /* 0x0000007f02027810 */ /* 0x000fe20007ffe0ff */
[----:B------:R-:W-:Y:S01]  /*01d0*/  STL.128 [R1+0x680], RZ ;  /* 0x000680ff01007387 */ /* 0x000fe20000100c00 */
[----:B------:R-:W-:Y:S01]  /*01e0*/  IMAD.U32 R5, RZ, RZ, UR15 ;  /* 0x0000000fff057e24 */ /* 0x000fe2000f8e00ff */
[----:B------:R-:W-:Y:S01]  /*01f0*/  SHF.R.S32.HI R0, RZ, 0x7, R0 ;  /* 0x00000007ff007819 */ /* 0x000fe20000011400 */
[----:B------:R-:W-:Y:S01]  /*0200*/  IMAD.U32 R6, RZ, RZ, UR9 ;  /* 0x00000009ff067e24 */ /* 0x000fe2000f8e00ff */
[----:B------:R-:W-:Y:S01]  /*0210*/  STL.128 [R1+0x690], RZ ;  /* 0x000690ff01007387 */ /* 0x000fe20000100c00 */
[----:B------:R-:W-:Y:S01]  /*0220*/  SHF.R.S32.HI R47, RZ, 0x1f, R2 ;  /* 0x0000001fff2f7819 */ /* 0x000fe20000011402 */
[----:B------:R-:W-:Y:S01]  /*0230*/  IMAD.MOV.U32 R3, RZ, RZ, c[0x0][0x1f8] ;  /* 0x00007e00ff037624 */ /* 0x000fe200078e00ff */
[----:B------:R-:W-:Y:S01]  /*0240*/  ULDC.64 UR6, c[0x0][0x18] ;  /* 0x0000060000067ab9 */ /* 0x000fe20000000a00 */
[----:B------:R-:W-:Y:S01]  /*0250*/  STL.128 [R1+0x6a0], RZ ;  /* 0x0006a0ff01007387 */ /* 0x000fe20000100c00 */
[----:B------:R-:W-:Y:S01]  /*0260*/  LEA.HI R47, R47, R2, RZ, 0x7 ;  /* 0x000000022f2f7211 */ /* 0x000fe200078f38ff */
[----:B------:R-:W-:Y:S01]  /*0270*/  IMAD.MOV.U32 R2, RZ, RZ, 0x1 ;  /* 0x00000001ff027424 */ /* 0x000fe200078e00ff */
[----:B------:R-:W-:Y:S01]  /*0280*/  IADD3 R3, R3, 0x7f, RZ ;  /* 0x0000007f03037810 */ /* 0x000fe20007ffe0ff */
[----:B------:R-:W-:Y:S01]  /*0290*/  STL.128 [R1+0x6b0], RZ ;  /* 0x0006b0ff01007387 */ /* 0x000fe20000100c00 */
[----:B------:R-:W-:Y:S01]  /*02a0*/  UIADD3 UR13, UP2, UR6, 0x80, URZ ;  /* 0x00000080060d7890 */ /* 0x000fe2000ff5e03f */
[----:B------:R-:W-:Y:S01]  /*02b0*/  IMAD.MOV.U32 R16, RZ, RZ, c[0x0][0x248] ;  /* 0x00009200ff107624 */ /* 0x000fe200078e00ff */
[----:B------:R-:W-:Y:S01]  /*02c0*/  SHF.R.S32.HI R52, RZ, 0x1f, R3 ;  /* 0x0000001fff347819 */ /* 0x000fe20000011403 */
[----:B------:R-:W-:Y:S01]  /*02d0*/  STL.128 [R1+0x6c0], RZ ;  /* 0x0006c0ff01007387 */ /* 0x000fe20000100c00 */
[----:B------:R-:W-:Y:S01]  /*02e0*/  UIADD3 UR14, UP1, UR6, 0x4080, URZ ;  /* 0x00004080060e7890 */ /* 0x000fe2000ff3e03f */
[----:B------:R-:W-:Y:S01]  /*02f0*/  IMAD.MOV.U32 R46, RZ, RZ, 0x20 ;  /* 0x00000020ff2e7424 */ /* 0x000fe200078e00ff */
[----:B------:R-:W-:Y:S01]  /*0300*/  LEA.HI R52, R52, R3, RZ, 0x7 ;  /* 0x0000000334347211 */ /* 0x000fe200078f38ff */
[----:B------:R-:W-:Y:S01]  /*0310*/  STL.128 [R1+0x6d0], RZ ;  /* 0x0006d0ff01007387 */ /* 0x000fe20000100c00 */
[----:B------:R-:W-:Y:S01]  /*0320*/  UIADD3.X UR12, URZ, UR7, URZ, UP2, !UPT ;  /* 0x000000073f0c7290 */ /* 0x000fe200097fe43f */
[----:B------:R-:W-:Y:S01]  /*0330*/  IMAD.U32 R48, RZ, RZ, UR13 ;  /* 0x0000000dff307e24 */ /* 0x000fe2000f8e00ff */
[----:B------:R-:W-:Y:S01]  /*0340*/  UIADD3.X UR9, URZ, UR7, URZ, UP1, !UPT ;  /* 0x000000073f097290 */ /* 0x000fe20008ffe43f */
[----:B------:R-:W-:Y:S01]  /*0350*/  STL.128 [R1+0x6e0], RZ ;  /* 0x0006e0ff01007387 */ /* 0x000fe20000100c00 */
[----:B------:R-:W-:Y:S01]  /*0360*/  IMAD.U32 R50, RZ, RZ, UR14 ;  /* 0x0000000eff327e24 */ /* 0x000fe2000f8e00ff */
[----:B------:R-:W-:Y:S01]  /*0370*/  UIADD3 UR5, UP0, UR6, 0x18880, URZ ;  /* 0x0001888006057890 */ /* 0x000fe2000ff1e03f */
[----:B------:R-:W-:Y:S01]  /*0380*/  IMAD.U32 R49, RZ, RZ, UR12 ;  /* 0x0000000cff317e24 */ /* 0x000fe2000f8e00ff */
[----:B------:R-:W-:Y:S01]  /*0390*/  STL.128 [R1+0x6f0], RZ ;  /* 0x0006f0ff01007387 */ /* 0x000fe20000100c00 */
[----:B------:R-:W-:Y:S01]  /*03a0*/  IMAD.U32 R51, RZ, RZ, UR9 ;  /* 0x00000009ff337e24 */ /* 0x000fe2000f8e00ff */
[----:B------:R-:W-:Y:S01]  /*03b0*/  UIADD3.X UR12, URZ, UR7, URZ, UP0, !UPT ;  /* 0x000000073f0c7290 */ /* 0x000fe200087fe43f */
[----:B------:R-:W-:Y:S01]  /*03c0*/  IMAD.MOV.U32 R32, RZ, RZ, R48 ;  /* 0x000000ffff207224 */ /* 0x000fe200078e0030 */
[----:B------:R-:W-:Y:S01]  /*03d0*/  STL.128 [R1+0x700], RZ ;  /* 0x000700ff01007387 */ /* 0x000fe20000100c00 */
[----:B------:R-:W-:Y:S01]  /*03e0*/  UIADD3 UR8, UP1, UR6, 0x20880, URZ ;  /* 0x0002088006087890 */ /* 0x000fe2000ff3e03f */
[----:B------:R-:W-:Y:S01]  /*03f0*/  IMAD.U32 R34, RZ, RZ, UR5 ;  /* 0x00000005ff227e24 */ /* 0x000fe2000f8e00ff */
[----:B------:R-:W-:Y:S01]  /*0400*/  ISETP.NE.AND P0, PT, R16, 0x1, PT ;  /* 0x000000011000780c */ /* 0x000fe20003f05270 */
[----:B------:R-:W-:Y:S01]  /*0410*/  STL.128 [R1+0x710], RZ ;  /* 0x000710ff01007387 */ /* 0x000fe20000100c00 */
[----:B------:R-:W-:Y:S01]  /*0420*/  UIADD3.X UR9, URZ, UR7, URZ, UP1, !UPT ;  /* 0x000000073f097290 */ /* 0x000fe20008ffe43f */
[----:B------:R-:W-:Y:S01]  /*0430*/  IMAD.U32 R35, RZ, RZ, UR12 ;  /* 0x0000000cff237e24 */ /* 0x000fe2000f8e00ff */
[----:B------:R-:W-:Y:S01]  /*0440*/  MOV R36, UR8 ;  /* 0x0000000800247c02 */ /* 0x000fe20008000f00 */
[----:B------:R-:W-:Y:S01]  /*0450*/  STL.128 [R1+0x720], RZ ;  /* 0x000720ff01007387 */ /* 0x000fe20000100c00 */
[----:B------:R-:W-:Y:S01]  /*0460*/  IMAD.MOV.U32 R33, RZ, RZ, R49 ;  /* 0x000000ffff217224 */ /* 0x000fe200078e0031 */
[----:B--2---:R-:W-:Y:S01]  /*0470*/  SHF.R.S32.HI R29, RZ, 0x1f, R28 ;  /* 0x0000001fff1d7819 */ /* 0x004fe2000001141c */
[----:B------:R-:W-:Y:S01]  /*0480*/  IMAD.U32 R37, RZ, RZ, UR9 ;  /* 0x00000009ff257e24 */ /* 0x000fe2000f8e00ff */
[----:B------:R-:W-:Y:S01]  /*0490*/  STL.128 [R1+0x730], RZ ;  /* 0x000730ff01007387 */ /* 0x000fe20000100c00 */
[----:B------:R-:W-:Y:S01]  /*04a0*/  IMAD.MOV.U32 R38, RZ, RZ, R36 ;  /* 0x000000ffff267224 */ /* 0x000fe200078e0024 */
[----:B------:R-:W-:Y:S01]  /*04b0*/  ULDC.64 UR8, c[0x0][0x208] ;  /* 0x0000820000087ab9 */ /* 0x000fe20000000a00 */
[----:B------:R-:W-:Y:S01]  /*04c0*/  IMAD.MOV.U32 R39, RZ, RZ, R37 ;  /* 0x000000ffff277224 */ /* 0x000fe200078e0025 */
[----:B------:R-:W-:Y:S01]  /*04d0*/  STL.128 [R1+0x740], RZ ;  /* 0x000740ff01007387 */ /* 0x000fe20000100c00 */
[----:B------:R-:W-:Y:S01]  /*04e0*/  IMAD.MOV.U32 R45, RZ, RZ, 0x10 ;  /* 0x00000010ff2d7424 */ /* 0x000fe200078e00ff */
[----:B------:R-:W-:Y:S01]  /*04f0*/  USHF.L.U64.HI UR12, UR8, UR11, UR9 ;  /* 0x0000000b080c7299 */ /* 0x000fe20008010209 */
[----:B------:R-:W-:Y:S01]  /*0500*/  SHF.R.S32.HI R52, RZ, 0x7, R52 ;  /* 0x00000007ff347819 */ /* 0x000fe20000011434 */
[----:B-1----:R-:W-:Y:S01]  /*0510*/  STL [R1], R18 ;  /* 0x0000001201007387 */ /* 0x002fe20000100800 */
[----:B------:R-:W-:-:S02]  /*0520*/  UIADD3 UR11, UP0, UR6, 0x8080, URZ ;  /* 0x00008080060b7890 */ /* 0x000fc4000ff1e03f */
[----:B------:R-:W-:Y:S01]  /*0530*/  USHF.L.U64.HI UR9, UR8, UR10, UR9 ;  /* 0x0000000a08097299 */ /* 0x000fe20008010209 */
[----:B------:R-:W-:Y:S01]  /*0540*/  STL [R4], RZ ;  /* 0x000000ff04007387 */ /* 0x000fe20000100800 */
[----:B------:R-:W-:Y:S01]  /*0550*/  UIADD3.X UR5, URZ, UR7, URZ, UP0, !UPT ;  /* 0x000000073f057290 */ /* 0x000fe200087fe43f */
[----:B------:R-:W-:Y:S01]  /*0560*/  IMAD.U32 R79, RZ, RZ, UR12 ;  /* 0x0000000cff4f7e24 */ /* 0x000fe2000f8e00ff */
[----:B------:R-:W-:Y:S01]  /*0570*/  USHF.L.U32 UR10, UR8, 0x5, URZ ;  /* 0x00000005080a7899 */ /* 0x000fe2000800063f */
[----:B------:R-:W-:Y:S01]  /*0580*/  STL [R4+0x4], RZ ;  /* 0x000004ff04007387 */ /* 0x000fe20000100800 */
[----:B------:R-:W-:Y:S01]  /*0590*/  USHF.L.U32 UR13, UR8, 0x7, URZ ;  /* 0x00000007080d7899 */ /* 0x000fe2000800063f */
[----:B------:R-:W-:Y:S02]  /*05a0*/  IMAD.U32 R75, RZ, RZ, UR9 ;  /* 0x00000009ff4b7e24 */ /* 0x000fe4000f8e00ff */
[----:B------:R-:W-:Y:S01]  /*05b0*/  STL [R4+0x8], RZ ;  /* 0x000008ff04007387 */ /* 0x000fe20000100800 */
[----:B------:R-:W-:-:S02]  /*05c0*/  IMAD.U32 R74, RZ, RZ, UR10 ;  /* 0x0000000aff4a7e24 */ /* 0x000fc4000f8e00ff */
[----:B------:R-:W-:Y:S01]  /*05d0*/  MOV R78, UR13 ;  /* 0x0000000d004e7c02 */ /* 0x000fe20008000f00 */
[----:B------:R-:W-:Y:S04]  /*05e0*/  STL [R4+0xc], R8 ;  /* 0x00000c0804007387 */ /* 0x000fe80000100800 */
[----:B------:R1:W-:Y:S04]  /*05f0*/  STL [R4+0x10], R9 ;  /* 0x0000100904007387 */ /* 0x0003e80000100800 */
[----:B------:R-:W2:Y:S04]  /*0600*/  S2R R22, SR_CTAID.Y ;  /* 0x0000000000167919 */ /* 0x000ea80000002600 */
[----:B------:R-:W-:Y:S04]  /*0610*/  STL [R1+0x18], R0 ;  /* 0x0000180001007387 */ /* 0x000fe80000100800 */
[----:B------:R-:W-:Y:S04]  /*0620*/  STL [R1+0x78], R0 ;  /* 0x0000780001007387 */ /* 0x000fe80000100800 */
[----:B------:R-:W-:Y:S04]  /*0630*/  STL.U8 [R1+0x70], R2 ;  /* 0x0000700201007387 */ /* 0x000fe80000100000 */
[----:B------:R-:W-:Y:S04]  /*0640*/  STL.U8 [R1+0x71], R2 ;  /* 0x0000710201007387 */ /* 0x000fe80000100000 */
[----:B------:R3:W-:Y:S01]  /*0650*/  STL.128 [R1+0x30], R48 ;  /* 0x0000303001007387 */ /* 0x0007e20000100c00 */
[----:B-1----:R-:W-:-:S03]  /*0660*/  IMAD.MOV.U32 R4, RZ, RZ, c[0x0][0x228] ;  /* 0x00008a00ff047624 */ /* 0x002fc600078e00ff */
[----:B------:R1:W-:Y:S01]  /*0670*/  STL.128 [R1+0x50], R32 ;  /* 0x0000502001007387 */ /* 0x0003e20000100c00 */
[----:B--2---:R-:W-:Y:S01]  /*0680*/  @P0 IMAD.HI.U32 R31, R22, c[0x0][0x24c], RZ ;  /* 0x00009300161f0a27 */ /* 0x004fe200078e00ff */
[----:B------:R-:W-:Y:S02]  /*0690*/  IADD3 R4, R4, 0x1fff, RZ ;  /* 0x00001fff04047810 */ /* 0x000fe40007ffe0ff */
[----:B------:R-:W-:Y:S02]  /*06a0*/  STL.128 [R1+0x60], R36 ;  /* 0x0000602401007387 */ /* 0x000fe40000100c00 */
[----:B------:R-:W-:Y:S02]  /*06b0*/  SHF.R.S32.HI R43, RZ, 0x1f, R4 ;  /* 0x0000001fff2b7819 */ /* 0x000fe40000011404 */
[----:B------:R-:W-:Y:S02]  /*06c0*/  STL [R1+0x74], R28 ;  /* 0x0000741c01007387 */ /* 0x000fe40000100800 */
[----:B------:R-:W-:-:S02]  /*06d0*/  LEA.HI R43, R43, R4, RZ, 0xd ;  /* 0x000000042b2b7211 */ /* 0x000fc400078f68ff */
[----:B------:R-:W-:-:S05]  /*06e0*/  MOV R4, UR16 ;  /* 0x0000001000047c02 */ /* 0x000fca0008000f00 */
[----:B------:R2:W-:Y:S01]  /*06f0*/  STL.128 [R1+0x80], R4 ;  /* 0x0000800401007387 */ /* 0x0005e20000100c00 */
[----:B---3--:R-:W-:-:S05]  /*0700*/  IMAD.SHL.U32 R50, R28, 0x4, RZ ;  /* 0x000000041c327824 */ /* 0x008fca00078e00ff */
[----:B------:R-:W-:-:S05]  /*0710*/  SHF.R.S32.HI R51, RZ, 0x1f, R50 ;  /* 0x0000001fff337819 */ /* 0x000fca0000011432 */
[----:B------:R-:W-:-:S04]  /*0720*/  IMAD.WIDE.U32 R26, R22, c[0x0][0x288], R50 ;  /* 0x0000a200161a7a25 */ /* 0x000fc800078e0032 */
[----:B-1----:R-:W-:Y:S01]  /*0730*/  IMAD.WIDE.U32 R32, R22, c[0x0][0x270], R50 ;  /* 0x00009c0016207a25 */ /* 0x002fe200078e0032 */
[----:B--2---:R-:W-:-:S04]  /*0740*/  SHF.R.S32.HI R7, RZ, 0x1f, R28 ;  /* 0x0000001fff077819 */ /* 0x004fc8000001141c */
[CC--:B------:R-:W-:Y:S02]  /*0750*/  LEA.HI R11, R7.reuse, R28.reuse, RZ, 0x4 ;  /* 0x0000001c070b7211 */ /* 0x0c0fe400078f20ff */
[----:B------:R-:W-:Y:S02]  /*0760*/  LEA.HI R61, R7, R28, RZ, 0x3 ;  /* 0x0000001c073d7211 */ /* 0x000fe400078f18ff */
[----:B------:R-:W-:Y:S02]  /*0770*/  SHF.R.S32.HI R0, RZ, 0x4, R11 ;  /* 0x00000004ff007819 */ /* 0x000fe4000001140b */
[----:B------:R-:W-:Y:S02]  /*0780*/  LOP3.LUT R5, R61, 0xfffffff8, RZ, 0xc0, !PT ;  /* 0xfffffff83d057812 */ /* 0x000fe400078ec0ff */
[----:B------:R-:W-:Y:S02]  /*0790*/  SHF.R.S32.HI R2, RZ, 0x3, R61 ;  /* 0x00000003ff027819 */ /* 0x000fe4000001143d */
[----:B------:R-:W-:Y:S01]  /*07a0*/  LEA.HI R24, R11, R0, RZ, 0x1 ;  /* 0x000000000b187211 */ /* 0x000fe200078f08ff */
[----:B------:R-:W-:Y:S01]  /*07b0*/  IMAD.IADD R5, R28, 0x1, -R5 ;  /* 0x000000011c057824 */ /* 0x000fe200078e0a05 */
[----:B------:R-:W-:-:S02]  /*07c0*/  LEA.HI R13, R7, R28, RZ, 0x2 ;  /* 0x0000001c070d7211 */ /* 0x000fc400078f10ff */
[----:B------:R-:W-:Y:S01]  /*07d0*/  SHF.L.U32 R4, R2, 0x6, RZ ;  /* 0x0000000602047819 */ /* 0x000fe200000006ff */
[----:B------:R-:W-:Y:S01]  /*07e0*/  IMAD.SHL.U32 R3, R5, 0x8, RZ ;  /* 0x0000000805037824 */ /* 0x000fe200078e00ff */
[----:B------:R-:W-:Y:S02]  /*07f0*/  LOP3.LUT R24, R24, 0xfffffffe, RZ, 0xc0, !PT ;  /* 0xfffffffe18187812 */ /* 0x000fe400078ec0ff */
[----:B------:R-:W-:Y:S01]  /*0800*/  SHF.R.S32.HI R15, RZ, 0x2, R13 ;  /* 0x00000002ff0f7819 */ /* 0x000fe2000001140d */
[----:B------:R-:W-:Y:S01]  /*0810*/  IMAD.MOV.U32 R54, RZ, RZ, R3 ;  /* 0x000000ffff367224 */ /* 0x000fe200078e0003 */
[----:B------:R-:W-:Y:S01]  /*0820*/  SHF.R.S32.HI R12, RZ, 0x1f, R13 ;  /* 0x0000001fff0c7819 */ /* 0x000fe2000001140d */
[----:B------:R-:W-:Y:S01]  /*0830*/  IMAD.IADD R24, R0, 0x1, -R24 ;  /* 0x0000000100187824 */ /* 0x000fe200078e0a18 */
[----:B------:R-:W-:Y:S02]  /*0840*/  LOP3.LUT R4, R4, 0x1c0, RZ, 0xc0, !PT ;  /* 0x000001c004047812 */ /* 0x000fe400078ec0ff */
[----:B------:R-:W-:-:S02]  /*0850*/  LEA.HI R12, R12, R15, RZ, 0x3 ;  /* 0x0000000f0c0c7211 */ /* 0x000fc400078f18ff */
[----:B------:R-:W-:Y:S02]  /*0860*/  LOP3.LUT R0, R4, 0x38, R3, 0xf8, !PT ;  /* 0x0000003804007812 */ /* 0x000fe400078ef803 */
[----:B------:R-:W-:Y:S02]  /*0870*/  SHF.R.U32.HI R23, RZ, 0x3, R4 ;  /* 0x00000003ff177819 */ /* 0x000fe40000011604 */
[----:B------:R-:W-:Y:S02]  /*0880*/  LOP3.LUT R11, R11, 0xfffffff0, RZ, 0xc0, !PT ;  /* 0xfffffff00b0b7812 */ /* 0x000fe400078ec0ff */
[----:B------:R-:W-:Y:S02]  /*0890*/  LOP3.LUT R12, R12, 0xfffffff8, RZ, 0xc0, !PT ;  /* 0xfffffff80c0c7812 */ /* 0x000fe400078ec0ff */
[----:B------:R-:W-:Y:S01]  /*08a0*/  LOP3.LUT R23, R0, R23, RZ, 0x3c, !PT ;  /* 0x0000001700177212 */ /* 0x000fe200078e3cff */
[----:B------:R-:W-:Y:S01]  /*08b0*/  IMAD.IADD R14, R28, 0x1, -R11 ;  /* 0x000000011c0e7824 */ /* 0x000fe200078e0a0b */
[----:B------:R-:W-:Y:S01]  /*08c0*/  LEA.HI R10, R7, R28, RZ, 0x5 ;  /* 0x0000001c070a7211 */ /* 0x000fe200078f28ff */
[----:B------:R-:W-:Y:S01]  /*08d0*/  IMAD.IADD R12, R15, 0x1, -R12 ;  /* 0x000000010f0c7824 */ /* 0x000fe200078e0a0c */
[----:B------:R-:W-:-:S02]  /*08e0*/  SHF.R.S32.HI R0, RZ, 0x1f, R22 ;  /* 0x0000001fff007819 */ /* 0x000fc40000011416 */
[--C-:B------:R-:W-:Y:S02]  /*08f0*/  SHF.R.S32.HI R11, RZ, 0x5, R10.reuse ;  /* 0x00000005ff0b7819 */ /* 0x100fe4000001140a */
[----:B------:R-:W-:Y:S01]  /*0900*/  SHF.R.S32.HI R6, RZ, 0x1f, R10 ;  /* 0x0000001fff067819 */ /* 0x000fe2000001140a */
[C---:B------:R-:W-:Y:S01]  /*0910*/  IMAD R15, R0.reuse, c[0x0][0x288], RZ ;  /* 0x0000a200000f7a24 */ /* 0x040fe200078e02ff */
[----:B------:R-:W-:Y:S01]  /*0920*/  LEA.HI R30, R7, R28, RZ, 0x6 ;  /* 0x0000001c071e7211 */ /* 0x000fe200078f30ff */
[----:B------:R-:W-:Y:S01]  /*0930*/  IMAD R17, R0, c[0x0][0x270], RZ ;  /* 0x00009c0000117a24 */ /* 0x000fe200078e02ff */
[----:B------:R-:W-:Y:S01]  /*0940*/  LEA.HI R6, R6, R11, RZ, 0x2 ;  /* 0x0000000b06067211 */ /* 0x000fe200078f10ff */
[----:B------:R-:W-:Y:S01]  /*0950*/  IMAD R56, R22, c[0x0][0x28c], R15 ;  /* 0x0000a30016387a24 */ /* 0x000fe200078e020f */
[----:B------:R-:W-:Y:S01]  /*0960*/  LOP3.LUT R15, R10, 0xffffffe0, RZ, 0xc0, !PT ;  /* 0xffffffe00a0f7812 */ /* 0x000fe200078ec0ff */
[----:B------:R-:W-:Y:S01]  /*0970*/  IMAD.SHL.U32 R30, R30, 0x8, RZ ;  /* 0x000000081e1e7824 */ /* 0x000fe200078e00ff */
[----:B------:R-:W-:Y:S01]  /*0980*/  SHF.R.S32.HI R25, RZ, 0x1f, R14 ;  /* 0x0000001fff197819 */ /* 0x000fe2000001140e */
[----:B------:R-:W-:Y:S01]  /*0990*/  IMAD R70, R22, c[0x0][0x274], R17 ;  /* 0x00009d0016467a24 */ /* 0x000fe200078e0211 */
[----:B------:R-:W-:Y:S01]  /*09a0*/  LOP3.LUT R6, R6, 0xfffffffc, RZ, 0xc0, !PT ;  /* 0xfffffffc06067812 */ /* 0x000fe200078ec0ff */
[----:B------:R-:W-:Y:S01]  /*09b0*/  IMAD.IADD R10, R28, 0x1, -R15 ;  /* 0x000000011c0a7824 */ /* 0x000fe200078e0a0f */
[----:B------:R-:W-:Y:S01]  /*09c0*/  LEA.HI R4, R25, R14, RZ, 0x3 ;  /* 0x0000000e19047211 */ /* 0x000fe200078f18ff */
[----:B------:R-:W-:Y:S01]  /*09d0*/  IMAD R15, R0, c[0x0][0x238], RZ ;  /* 0x00008e00000f7a24 */ /* 0x000fe200078e02ff */
[----:B------:R-:W-:Y:S01]  /*09e0*/  LOP3.LUT R23, R23, 0xfffffe00, R30, 0xf8, !PT ;  /* 0xfffffe0017177812 */ /* 0x000fe200078ef81e */
[----:B------:R-:W-:Y:S01]  /*09f0*/  IMAD.IADD R11, R11, 0x1, -R6 ;  /* 0x000000010b0b7824 */ /* 0x000fe200078e0a06 */
[----:B------:R-:W-:Y:S01]  /*0a00*/  LOP3.LUT R53, R4, 0xfffffff8, RZ, 0xc0, !PT ;  /* 0xfffffff804357812 */ /* 0x000fe200078ec0ff */
[----:B------:R-:W-:Y:S01]  /*0a10*/  IMAD.SHL.U32 R30, R5, 0x40, RZ ;  /* 0x00000040051e7824 */ /* 0x000fe200078e00ff */
[----:B------:R-:W-:Y:S01]  /*0a20*/  LEA.HI R44, R7, R28, RZ, 0x7 ;  /* 0x0000001c072c7211 */ /* 0x000fe200078f38ff */
[----:B------:R-:W-:Y:S01]  /*0a30*/  IMAD R68, R22, c[0x0][0x23c], R15 ;  /* 0x00008f0016447a24 */ /* 0x000fe200078e020f */
[----:B------:R-:W-:Y:S01]  /*0a40*/  SHF.R.S32.HI R7, RZ, 0x1f, R10 ;  /* 0x0000001fff077819 */ /* 0x000fe2000001140a */
[----:B------:R-:W-:Y:S01]  /*0a50*/  IMAD.IADD R53, R14, 0x1, -R53 ;  /* 0x000000010e357824 */ /* 0x000fe200078e0a35 */
[----:B------:R-:W-:Y:S01]  /*0a60*/  LOP3.LUT R30, R30, 0x1c0, RZ, 0xc0, !PT ;  /* 0x000001c01e1e7812 */ /* 0x000fe200078ec0ff */
[----:B------:R-:W-:Y:S01]  /*0a70*/  IMAD.IADD R57, R27, 0x1, R56 ;  /* 0x000000011b397824 */ /* 0x000fe200078e0238 */
[----:B------:R-:W-:Y:S01]  /*0a80*/  SHF.L.U32 R25, R11, 0x4, RZ ;  /* 0x000000040b197819 */ /* 0x000fe200000006ff */
[----:B------:R-:W-:Y:S01]  /*0a90*/  IMAD.MOV.U32 R56, RZ, RZ, R26 ;  /* 0x000000ffff387224 */ /* 0x000fe200078e001a */
[----:B------:R-:W-:Y:S01]  /*0aa0*/  LEA.HI R6, R7, R10, RZ, 0x2 ;  /* 0x0000000a07067211 */ /* 0x000fe200078f10ff */
[----:B------:R-:W-:Y:S01]  /*0ab0*/  IMAD.WIDE.U32 R26, R22, c[0x0][0x238], RZ ;  /* 0x00008e00161a7a25 */ /* 0x000fe200078e00ff */
[----:B------:R-:W-:-:S02]  /*0ac0*/  SHF.R.S32.HI R7, RZ, 0x7, R44 ;  /* 0x00000007ff077819 */ /* 0x000fc4000001142c */
[C---:B------:R-:W-:Y:S01]  /*0ad0*/  LOP3.LUT R15, R30.reuse, 0x8, R61, 0xf8, !PT ;  /* 0x000000081e0f7812 */ /* 0x040fe200078ef83d */
[----:B------:R-:W-:Y:S01]  /*0ae0*/  IMAD.IADD R69, R27, 0x1, R68 ;  /* 0x000000011b457824 */ /* 0x000fe200078e0244 */
[----:B------:R-:W-:Y:S01]  /*0af0*/  LOP3.LUT R14, R30, 0x30, R25, 0xf8, !PT ;  /* 0x000000301e0e7812 */ /* 0x000fe200078ef819 */
[----:B------:R-:W-:Y:S01]  /*0b00*/  IMAD R59, R24, 0x2, R7 ;  /* 0x00000002183b7824 */ /* 0x000fe200078e0207 */
[----:B------:R-:W-:Y:S01]  /*0b10*/  SHF.R.U32.HI R30, RZ, 0x3, R30 ;  /* 0x00000003ff1e7819 */ /* 0x000fe2000001161e */
[----:B------:R-:W-:Y:S01]  /*0b20*/  IMAD.MOV.U32 R68, RZ, RZ, R26 ;  /* 0x000000ffff447224 */ /* 0x000fe200078e001a */
[----:B------:R-:W-:Y:S01]  /*0b30*/  LEA.HI.SX32 R17, R6, R25, 0x1e ;  /* 0x0000001906117211 */ /* 0x000fe200078ff2ff */
[----:B------:R-:W-:Y:S01]  /*0b40*/  IMAD.SHL.U32 R26, R24, 0x10, RZ ;  /* 0x00000010181a7824 */ /* 0x000fe200078e00ff */
[----:B------:R-:W-:Y:S01]  /*0b50*/  LEA.HI R44, R44, R7, RZ, 0x1 ;  /* 0x000000072c2c7211 */ /* 0x000fe200078f08ff */
[----:B------:R-:W-:Y:S01]  /*0b60*/  IMAD.WIDE.U32 R56, R19, c[0x0][0x290], R56 ;  /* 0x0000a40013387a25 */ /* 0x000fe200078e0038 */
[----:B------:R-:W-:-:S02]  /*0b70*/  LOP3.LUT R6, R15, R30, RZ, 0x3c, !PT ;  /* 0x0000001e0f067212 */ /* 0x000fc400078e3cff */
[----:B------:R-:W-:Y:S01]  /*0b80*/  LOP3.LUT R44, R44, 0xfffffffe, RZ, 0xc0, !PT ;  /* 0xfffffffe2c2c7812 */ /* 0x000fe200078ec0ff */
[----:B------:R-:W-:Y:S01]  /*0b90*/  IMAD R15, R0, c[0x0][0x180], RZ ;  /* 0x00006000000f7a24 */ /* 0x000fe200078e02ff */
[----:B------:R-:W-:Y:S01]  /*0ba0*/  LOP3.LUT R13, R13, 0x7ffffffc, RZ, 0xc0, !PT ;  /* 0x7ffffffc0d0d7812 */ /* 0x000fe200078ec0ff */
[----:B------:R-:W-:Y:S01]  /*0bb0*/  IMAD.U32 R59, R59, 0x200, R6 ;  /* 0x000002003b3b7824 */ /* 0x000fe200078e0006 */
[----:B------:R-:W-:Y:S01]  /*0bc0*/  LOP3.LUT R61, R14, 0x8, R61, 0xf8, !PT ;  /* 0x000000080e3d7812 */ /* 0x000fe200078ef83d */
[----:B------:R-:W-:Y:S01]  /*0bd0*/  IMAD R66, R22, c[0x0][0x184], R15 ;  /* 0x0000610016427a24 */ /* 0x000fe200078e020f */
[----:B------:R-:W-:Y:S01]  /*0be0*/  SHF.L.U32 R15, R12, 0x6, RZ ;  /* 0x000000060c0f7819 */ /* 0x000fe200000006ff */
[C---:B------:R-:W-:Y:S01]  /*0bf0*/  IMAD.IADD R44, R7.reuse, 0x1, -R44 ;  /* 0x00000001072c7824 */ /* 0x040fe200078e0a2c */
[----:B------:R-:W-:Y:S01]  /*0c00*/  SHF.R.S32.HI R55, RZ, 0x1f, R3 ;  /* 0x0000001fff377819 */ /* 0x000fe20000011403 */
[----:B------:R-:W-:Y:S01]  /*0c10*/  IMAD.SHL.U32 R7, R7, 0x8, RZ ;  /* 0x0000000807077824 */ /* 0x000fe200078e00ff */
[----:B------:R-:W-:Y:S01]  /*0c20*/  LOP3.LUT R15, R15, 0x1c0, RZ, 0xc0, !PT ;  /* 0x000001c00f0f7812 */ /* 0x000fe200078ec0ff */
[----:B------:R-:W-:Y:S01]  /*0c30*/  IMAD.IADD R14, R28, 0x1, -R13 ;  /* 0x000000011c0e7824 */ /* 0x000fe200078e0a0d */
[----:B------:R-:W-:Y:S01]  /*0c40*/  LOP3.LUT R61, R61, R30, RZ, 0x3c, !PT ;  /* 0x0000001e3d3d7212 */ /* 0x000fe200078e3cff */
[----:B------:R-:W-:Y:S01]  /*0c50*/  IMAD R13, R0, c[0x0][0x210], RZ ;  /* 0x00008400000d7a24 */ /* 0x000fe200078e02ff */
[----:B------:R-:W-:Y:S01]  /*0c60*/  LOP3.LUT R7, R7, 0x8, RZ, 0xc0, !PT ;  /* 0x0000000807077812 */ /* 0x000fe200078ec0ff */
[----:B------:R-:W-:Y:S01]  /*0c70*/  IMAD.WIDE.U32 R38, R22, c[0x0][0x180], R54 ;  /* 0x0000600016267a25 */ /* 0x000fe200078e0036 */
[----:B------:R-:W-:-:S02]  /*0c80*/  SHF.R.U32.HI R6, RZ, 0x3, R15 ;  /* 0x00000003ff067819 */ /* 0x000fc4000001160f */
[----:B------:R-:W-:Y:S01]  /*0c90*/  SHF.R.S32.HI R30, RZ, 0x1f, R19 ;  /* 0x0000001fff1e7819 */ /* 0x000fe20000011413 */
[----:B------:R-:W-:Y:S01]  /*0ca0*/  IMAD R64, R22, c[0x0][0x214], R13 ;  /* 0x0000850016407a24 */ /* 0x000fe200078e020d */
[----:B------:R-:W-:Y:S01]  /*0cb0*/  LOP3.LUT R6, R6, R15, R7, 0x1e, !PT ;  /* 0x0000000f06067212 */ /* 0x000fe200078e1e07 */
[----:B------:R-:W-:Y:S01]  /*0cc0*/  IMAD.SHL.U32 R13, R11, 0x400, RZ ;  /* 0x000004000b0d7824 */ /* 0x000fe200078e00ff */
[----:B------:R-:W-:Y:S01]  /*0cd0*/  IADD3 R71, R33, R70, RZ ;  /* 0x0000004621477210 */ /* 0x000fe20007ffe0ff */
[----:B------:R-:W-:Y:S01]  /*0ce0*/  IMAD.MOV.U32 R70, RZ, RZ, R32 ;  /* 0x000000ffff467224 */ /* 0x000fe200078e0020 */
[----:B------:R-:W-:Y:S01]  /*0cf0*/  R2P PR, R53, 0x6 ;  /* 0x0000000635007804 */ /* 0x000fe20000000000 */
[----:B------:R-:W-:Y:S01]  /*0d00*/  IMAD R63, R14, 0x2, R13 ;  /* 0x000000020e3f7824 */ /* 0x000fe200078e020d */
[----:B------:R-:W-:Y:S01]  /*0d10*/  LOP3.LUT R26, R7, 0x10, R26, 0xf8, !PT ;  /* 0x00000010071a7812 */ /* 0x000fe200078ef81a */
[----:B------:R-:W-:Y:S01]  /*0d20*/  IMAD.WIDE.U32 R32, R22, c[0x0][0x210], R54 ;  /* 0x0000840016207a25 */ /* 0x000fe200078e0036 */
[----:B------:R-:W-:-:S02]  /*0d30*/  LEA R61, R24, R61, 0x9 ;  /* 0x0000003d183d7211 */ /* 0x000fc400078e48ff */
[----:B------:R-:W-:Y:S01]  /*0d40*/  SEL R7, R46, 0xffffffe0, !P2 ;  /* 0xffffffe02e077807 */ /* 0x000fe20005000000 */
[C---:B------:R-:W-:Y:S01]  /*0d50*/  IMAD R14, R30.reuse, c[0x0][0x290], RZ ;  /* 0x0000a4001e0e7a24 */ /* 0x040fe200078e02ff */
[----:B------:R-:W-:Y:S01]  /*0d60*/  SHF.R.S32.HI R51, RZ, 0x1f, R2 ;  /* 0x0000001fff337819 */ /* 0x000fe20000011402 */
[----:B------:R-:W-:Y:S01]  /*0d70*/  IMAD.IADD R63, R63, 0x1, R6 ;  /* 0x000000013f3f7824 */ /* 0x000fe200078e0206 */
[----:B------:R-:W-:Y:S01]  /*0d80*/  SEL R6, R45, 0xfffffff0, !P1 ;  /* 0xfffffff02d067807 */ /* 0x000fe20004800000 */
[----:B------:R-:W-:Y:S01]  /*0d90*/  IMAD.IADD R65, R33, 0x1, R64 ;  /* 0x0000000121417824 */ /* 0x000fe200078e0240 */
[----:B------:R-:W-:Y:S01]  /*0da0*/  R2P PR, R5, 0x6 ;  /* 0x0000000605007804 */ /* 0x000fe20000000000 */
[C---:B------:R-:W-:Y:S01]  /*0db0*/  IMAD R5, R19.reuse, c[0x0][0x294], R14 ;  /* 0x0000a50013057a24 */ /* 0x040fe200078e020e */
[----:B------:R-:W-:Y:S01]  /*0dc0*/  MOV R64, R32 ;  /* 0x0000002000407202 */ /* 0x000fe20000000f00 */
[----:B------:R-:W-:Y:S02]  /*0dd0*/  IMAD R32, R30, c[0x0][0x240], RZ ;  /* 0x000090001e207a24 */ /* 0x000fe400078e02ff */
[----:B------:R-:W-:Y:S01]  /*0de0*/  IMAD.WIDE.U32 R14, R19, c[0x0][0x240], R68 ;  /* 0x00009000130e7a25 */ /* 0x000fe200078e0044 */
[----:B------:R-:W-:-:S03]  /*0df0*/  LEA R68, P4, R56, c[0x0][0x280], 0x2 ;  /* 0x0000a00038447a11 */ /* 0x000fc600078810ff */
[----:B------:R-:W-:Y:S01]  /*0e00*/  IMAD.IADD R67, R39, 0x1, R66 ;  /* 0x0000000127437824 */ /* 0x000fe200078e0242 */
[----:B------:R-:W-:Y:S01]  /*0e10*/  IADD3 R14, P3, R28, R14, RZ ;  /* 0x0000000e1c0e7210 */ /* 0x000fe20007f7e0ff */
[----:B------:R-:W-:Y:S02]  /*0e20*/  IMAD.MOV.U32 R66, RZ, RZ, R38 ;  /* 0x000000ffff427224 */ /* 0x000fe400078e0026 */
[----:B------:R-:W-:Y:S02]  /*0e30*/  IMAD R38, R30, c[0x0][0x278], RZ ;  /* 0x00009e001e267a24 */ /* 0x000fe400078e02ff */
[----:B------:R-:W-:Y:S02]  /*0e40*/  IMAD.IADD R5, R57, 0x1, R5 ;  /* 0x0000000139057824 */ /* 0x000fe400078e0205 */
[----:B------:R-:W-:Y:S02]  /*0e50*/  IMAD R32, R19, c[0x0][0x244], R32 ;  /* 0x0000910013207a24 */ /* 0x000fe400078e0220 */
[----:B------:R-:W-:Y:S01]  /*0e60*/  IMAD.SHL.U32 R53, R53, 0x40, RZ ;  /* 0x0000004035357824 */ /* 0x000fe200078e00ff */
[----:B------:R-:W-:Y:S01]  /*0e70*/  LEA.HI.X R69, R56, c[0x0][0x284], R5, 0x2, P4 ;  /* 0x0000a10038457a11 */ /* 0x000fe200020f1405 */
[----:B------:R-:W-:Y:S01]  /*0e80*/  IMAD R38, R19, c[0x0][0x27c], R38 ;  /* 0x00009f0013267a24 */ /* 0x000fe200078e0226 */
[----:B------:R-:W-:Y:S01]  /*0e90*/  IADD3.X R5, R29, R15, R32, P3, !PT ;  /* 0x0000000f1d057210 */ /* 0x000fe20001ffe420 */
[----:B------:R-:W-:Y:S01]  /*0ea0*/  IMAD.WIDE.U32 R70, R19, c[0x0][0x278], R70 ;  /* 0x00009e0013467a25 */ /* 0x000fe200078e0046 */
[----:B------:R-:W-:-:S03]  /*0eb0*/  LOP3.LUT R53, R53, 0x1c0, RZ, 0xc0, !PT ;  /* 0x000001c035357812 */ /* 0x000fc600078ec0ff */
[----:B------:R-:W-:Y:S01]  /*0ec0*/  IMAD.SHL.U32 R24, R24, 0x8, RZ ;  /* 0x0000000818187824 */ /* 0x000fe200078e00ff */
[----:B------:R-:W-:Y:S01]  /*0ed0*/  LEA R39, P5, R70, c[0x0][0x258], 0x2 ;  /* 0x0000960046277a11 */ /* 0x000fe200078a10ff */
[----:B------:R-:W-:Y:S01]  /*0ee0*/  IMAD.MOV.U32 R32, RZ, RZ, 0x2 ;  /* 0x00000002ff207424 */ /* 0x000fe200078e00ff */
[--C-:B------:R-:W-:Y:S01]  /*0ef0*/  SHF.R.U32.HI R57, RZ, 0x3, R53.reuse ;  /* 0x00000003ff397819 */ /* 0x100fe20000011635 */
[----:B------:R-:W-:Y:S01]  /*0f00*/  IMAD.IADD R38, R71, 0x1, R38 ;  /* 0x0000000147267824 */ /* 0x000fe200078e0226 */
[----:B------:R-:W-:Y:S01]  /*0f10*/  LOP3.LUT R24, R53, 0x8, R24, 0xf8, !PT ;  /* 0x0000000835187812 */ /* 0x000fe200078ef818 */
[----:B------:R-:W-:Y:S01]  /*0f20*/  IMAD.SHL.U32 R4, R4, 0x40, RZ ;  /* 0x0000004004047824 */ /* 0x000fe200078e00ff */
[----:B------:R-:W-:Y:S01]  /*0f30*/  LOP3.LUT R53, R57, R26, R53, 0x1e, !PT ;  /* 0x0000001a39357212 */ /* 0x000fe200078e1e35 */
[----:B------:R-:W-:Y:S01]  /*0f40*/  IMAD.WIDE.U32 R32, R59, R32, c[0x0][0x18] ;  /* 0x000006003b207625 */ /* 0x000fe200078e0020 */
[----:B------:R-:W-:Y:S02]  /*0f50*/  LEA.HI.X R38, R70, c[0x0][0x25c], R38, 0x2, P5 ;  /* 0x0000970046267a11 */ /* 0x000fe400028f1426 */
[----:B------:R-:W-:Y:S01]  /*0f60*/  LOP3.LUT R57, R24, R57, RZ, 0x3c, !PT ;  /* 0x0000003918397212 */ /* 0x000fe200078e3cff */
[----:B------:R-:W-:Y:S01]  /*0f70*/  IMAD R56, R30, c[0x0][0x188], RZ ;  /* 0x000062001e387a24 */ /* 0x000fe200078e02ff */
[----:B------:R-:W-:Y:S01]  /*0f80*/  LOP3.LUT R4, R4, 0xfffffe00, RZ, 0xc0, !PT ;  /* 0xfffffe0004047812 */ /* 0x000fe200078ec0ff */
[----:B------:R-:W-:-:S03]  /*0f90*/  IMAD.WIDE.U32 R70, R19, c[0x0][0x188], R66 ;  /* 0x0000620013467a25 */ /* 0x000fc600078e0042 */
[-C--:B------:R-:W-:Y:S01]  /*0fa0*/  IADD3 R57, R57, R4.reuse, R13 ;  /* 0x0000000439397210 */ /* 0x080fe20007ffe00d */
[----:B------:R-:W-:Y:S01]  /*0fb0*/  IMAD.WIDE.U32 R66, R19, c[0x0][0x218], R64 ;  /* 0x0000860013427a25 */ /* 0x000fe200078e0040 */
[----:B------:R-:W-:Y:S02]  /*0fc0*/  IADD3 R64, P3, R32, 0x4080, RZ ;  /* 0x0000408020407810 */ /* 0x000fe40007f7e0ff */
[----:B------:R-:W-:Y:S01]  /*0fd0*/  LOP3.LUT R53, R53, R4, RZ, 0xfc, !PT ;  /* 0x0000000435357212 */ /* 0x000fe200078efcff */
[----:B------:R-:W-:Y:S01]  /*0fe0*/  IMAD R27, R19, c[0x0][0x18c], R56 ;  /* 0x00006300131b7a24 */ /* 0x000fe200078e0238 */
[----:B------:R-:W-:Y:S01]  /*0ff0*/  SEL R4, R45, 0xfffffff0, !P1 ;  /* 0xfffffff02d047807 */ /* 0x000fe20004800000 */
[----:B------:R-:W-:Y:S02]  /*1000*/  IMAD R42, R30, c[0x0][0x218], RZ ;  /* 0x000086001e2a7a24 */ /* 0x000fe400078e02ff */
[----:B------:R-:W-:Y:S02]  /*1010*/  IMAD.IADD R27, R71, 0x1, R27 ;  /* 0x00000001471b7824 */ /* 0x000fe400078e021b */
[----:B------:R-:W-:-:S02]  /*1020*/  IMAD.MOV.U32 R26, RZ, RZ, R70 ;  /* 0x000000ffff1a7224 */ /* 0x000fc400078e0046 */
[----:B------:R-:W-:Y:S02]  /*1030*/  IMAD R13, R51, c[0x0][0x178], RZ ;  /* 0x00005e00330d7a24 */ /* 0x000fe400078e02ff */
[----:B------:R-:W-:Y:S02]  /*1040*/  IMAD R25, R19, c[0x0][0x21c], R42 ;  /* 0x0000870013197a24 */ /* 0x000fe400078e022a */
[----:B------:R-:W-:Y:S02]  /*1050*/  IMAD.X R65, RZ, RZ, R33, P3 ;  /* 0x000000ffff417224 */ /* 0x000fe400018e0621 */
[----:B------:R-:W-:Y:S01]  /*1060*/  IMAD.MOV.U32 R24, RZ, RZ, R66 ;  /* 0x000000ffff187224 */ /* 0x000fe200078e0042 */
[----:B------:R-:W-:Y:S01]  /*1070*/  LEA R66, P3, R14, c[0x0][0x220], 0x2 ;  /* 0x000088000e427a11 */ /* 0x000fe200078610ff */
[C---:B------:R-:W-:Y:S02]  /*1080*/  IMAD R13, R2.reuse, c[0x0][0x17c], R13 ;  /* 0x00005f00020d7a24 */ /* 0x040fe400078e020d */
[----:B------:R-:W-:-:S04]  /*1090*/  IMAD.WIDE.U32 R70, R2, c[0x0][0x178], R26 ;  /* 0x00005e0002467a25 */ /* 0x000fc800078e001a */
[----:B------:R-:W-:Y:S01]  /*10a0*/  IMAD.IADD R25, R67, 0x1, R25 ;  /* 0x0000000143197824 */ /* 0x000fe200078e0219 */
[----:B------:R-:W-:Y:S01]  /*10b0*/  LEA.HI.X R67, R14, c[0x0][0x224], R5, 0x2, P3 ;  /* 0x000089000e437a11 */ /* 0x000fe200018f1405 */
[----:B------:R-:W-:Y:S01]  /*10c0*/  IMAD R15, R51, c[0x0][0x208], RZ ;  /* 0x00008200330f7a24 */ /* 0x000fe200078e02ff */
[----:B------:R-:W-:Y:S01]  /*10d0*/  SEL R5, R46, 0xffffffe0, !P2 ;  /* 0xffffffe02e057807 */ /* 0x000fe20005000000 */
[----:B------:R-:W-:Y:S01]  /*10e0*/  IMAD.WIDE.U32 R32, R2, c[0x0][0x208], R24 ;  /* 0x0000820002207a25 */ /* 0x000fe200078e0018 */
[----:B------:R-:W-:Y:S02]  /*10f0*/  R2P PR, R12, 0x6 ;  /* 0x000000060c007804 */ /* 0x000fe40000000000 */
[----:B------:R-:W-:Y:S01]  /*1100*/  IADD3 R13, R71, R13, RZ ;  /* 0x0000000d470d7210 */ /* 0x000fe20007ffe0ff */
[----:B------:R-:W-:Y:S01]  /*1110*/  IMAD R26, R2, c[0x0][0x20c], R15 ;  /* 0x00008300021a7a24 */ /* 0x000fe200078e020f */
[C---:B------:R-:W-:Y:S01]  /*1120*/  LEA R12, P3, R70.reuse, c[0x0][0x160], 0x1 ;  /* 0x00005800460c7a11 */ /* 0x040fe200078608ff */
[----:B------:R-:W-:Y:S01]  /*1130*/  IMAD.U32 R25, RZ, RZ, UR5 ;  /* 0x00000005ff197e24 */ /* 0x000fe2000f8e00ff */
[----:B------:R-:W-:Y:S01]  /*1140*/  UIADD3 UR5, UP0, UR6, 0x10080, URZ ;  /* 0x0001008006057890 */ /* 0x000fe2000ff1e03f */
[----:B------:R-:W-:Y:S01]  /*1150*/  IMAD.IADD R26, R33, 0x1, R26 ;  /* 0x00000001211a7824 */ /* 0x000fe200078e021a */
[----:B------:R-:W-:Y:S01]  /*1160*/  LEA.HI.X R13, R70, c[0x0][0x164], R13, 0x1, P3 ;  /* 0x00005900460d7a11 */ /* 0x000fe200018f0c0d */
[----:B------:R-:W-:Y:S01]  /*1170*/  IMAD.U32 R24, RZ, RZ, UR11 ;  /* 0x0000000bff187e24 */ /* 0x000fe2000f8e00ff */
[C---:B------:R-:W-:Y:S01]  /*1180*/  LEA R72, P3, R32.reuse, c[0x0][0x1f0], 0x1 ;  /* 0x00007c0020487a11 */ /* 0x040fe200078608ff */
[----:B------:R-:W-:Y:S01]  /*1190*/  UIADD3.X UR7, URZ, UR7, URZ, UP0, !UPT ;  /* 0x000000073f077290 */ /* 0x000fe200087fe43f */
[----:B------:R-:W-:Y:S01]  /*11a0*/  IMAD.WIDE.U32 R70, R63, 0x2, R34 ;  /* 0x000000023f467825 */ /* 0x000fe200078e0022 */
[----:B------:R-:W-:Y:S01]  /*11b0*/  UIADD3 UR8, UP0, UR6, 0x18080, URZ ;  /* 0x0001808006087890 */ /* 0x000fe2000ff1e03f */
[----:B------:R-:W-:-:S02]  /*11c0*/  LEA.HI.X R73, R32, c[0x0][0x1f4], R26, 0x1, P3 ;  /* 0x00007d0020497a11 */ /* 0x000fc400018f0c1a */
[----:B------:R-:W-:Y:S01]  /*11d0*/  IADD3 R42, P3, R20, 0xa0, RZ ;  /* 0x000000a0142a7810 */ /* 0x000fe20007f7e0ff */
[----:B------:R-:W-:-:S03]  /*11e0*/  IMAD.WIDE.U32 R14, R23, 0x2, R24 ;  /* 0x00000002170e7825 */ /* 0x000fc600078e0018 */
[----:B------:R-:W-:Y:S01]  /*11f0*/  IADD3 R41, R42, -c[0x0][0x20], RZ ;  /* 0x800008002a297a10 */ /* 0x000fe20007ffe0ff */
[----:B------:R-:W-:Y:S01]  /*1200*/  IMAD.U32 R26, RZ, RZ, UR5 ;  /* 0x00000005ff1a7e24 */ /* 0x000fe2000f8e00ff */
[----:B------:R-:W-:Y:S01]  /*1210*/  ULDC UR5, c[0x0][0x1c] ;  /* 0x0000070000057ab9 */ /* 0x000fe20000000800 */
[----:B------:R-:W-:Y:S01]  /*1220*/  IMAD.U32 R27, RZ, RZ, UR7 ;  /* 0x00000007ff1b7e24 */ /* 0x000fe2000f8e00ff */
[----:B------:R-:W-:Y:S01]  /*1230*/  UIADD3.X UR7, URZ, UR5, URZ, UP0, !UPT ;  /* 0x000000053f077290 */ /* 0x000fe200087fe43f */
[----:B------:R1:W-:Y:S01]  /*1240*/  STL.128 [R1+0x90], R12 ;  /* 0x0000900c01007387 */ /* 0x0003e20000100c00 */
[C---:B------:R-:W-:Y:S01]  /*1250*/  IMAD.WIDE.U32 R32, R61.reuse, 0x2, R34 ;  /* 0x000000023d207825 */ /* 0x040fe200078e0022 */
[----:B------:R-:W-:Y:S02]  /*1260*/  UIADD3 UR6, UP0, UR6, 0x18480, URZ ;  /* 0x0001848006067890 */ /* 0x000fe4000ff1e03f */
[----:B------:R-:W-:Y:S01]  /*1270*/  STL.128 [R1+0x20], R24 ;  /* 0x0000201801007387 */ /* 0x000fe20000100c00 */
[----:B------:R-:W-:Y:S01]  /*1280*/  IMAD.WIDE.U32 R34, R61, 0x2, R36 ;  /* 0x000000023d227825 */ /* 0x000fe200078e0024 */
[----:B------:R-:W-:-:S02]  /*1290*/  UIADD3.X UR5, URZ, UR5, URZ, UP0, !UPT ;  /* 0x000000053f057290 */ /* 0x000fc400087fe43f */
[----:B------:R-:W-:Y:S01]  /*12a0*/  STL.128 [R1+0x40], R24 ;  /* 0x0000401801007387 */ /* 0x000fe20000100c00 */
[----:B------:R-:W-:-:S03]  /*12b0*/  IMAD.WIDE.U32 R60, R57, 0x2, R36 ;  /* 0x00000002393c7825 */ /* 0x000fc600078e0024 */
[----:B------:R2:W-:Y:S01]  /*12c0*/  STL.64 [R41+0x18], R72 ;  /* 0x0000184829007387 */ /* 0x0005e20000100a00 */
[----:B------:R-:W-:-:S03]  /*12d0*/  IMAD.WIDE.U32 R76, R53, 0x2, R26 ;  /* 0x00000002354c7825 */ /* 0x000fc600078e001a */
[----:B------:R3:W-:Y:S01]  /*12e0*/  STL.64 [R41+0x8], R74 ;  /* 0x0000084a29007387 */ /* 0x0007e20000100a00 */
[----:B------:R-:W-:-:S03]  /*12f0*/  IMAD.WIDE.U32 R62, R63, 0x2, R36 ;  /* 0x000000023f3e7825 */ /* 0x000fc600078e0024 */
[----:B------:R-:W-:Y:S01]  /*1300*/  STL.64 [R41+0x10], R78 ;  /* 0x0000104e29007387 */ /* 0x000fe20000100a00 */
[----:B------:R-:W-:-:S03]  /*1310*/  IMAD.WIDE.U32 R58, R59, 0x2, R48 ;  /* 0x000000023b3a7825 */ /* 0x000fc600078e0030 */
[----:B------:R-:W-:Y:S01]  /*1320*/  STL [R41], R52 ;  /* 0x0000003429007387 */ /* 0x000fe20000100800 */
[----:B------:R-:W-:Y:S01]  /*1330*/  IMAD.WIDE.U32 R36, R53, 0x2, R48 ;  /* 0x0000000235247825 */ /* 0x000fe200078e0030 */
[----:B------:R-:W-:-:S03]  /*1340*/  SHF.R.S32.HI R48, RZ, 0x7, R47 ;  /* 0x00000007ff307819 */ /* 0x000fc6000001142f */
[----:B-1----:R-:W-:Y:S02]  /*1350*/  IMAD.U32 R14, RZ, RZ, UR8 ;  /* 0x00000008ff0e7e24 */ /* 0x002fe4000f8e00ff */
[----:B------:R-:W-:Y:S02]  /*1360*/  IMAD.U32 R15, RZ, RZ, UR7 ;  /* 0x00000007ff0f7e24 */ /* 0x000fe4000f8e00ff */
[----:B--2---:R-:W-:-:S04]  /*1370*/  IMAD.WIDE.U32 R72, R57, 0x2, R24 ;  /* 0x0000000239487825 */ /* 0x004fc800078e0018 */
[----:B---3--:R-:W-:-:S04]  /*1380*/  IMAD.WIDE.U32 R74, R53, 0x2, R24 ;  /* 0x00000002354a7825 */ /* 0x008fc800078e0018 */
[----:B------:R-:W-:-:S04]  /*1390*/  IMAD.WIDE.U32 R24, R23, 0x2, R26 ;  /* 0x0000000217187825 */ /* 0x000fc800078e001a */
[----:B------:R-:W-:Y:S01]  /*13a0*/  IMAD.WIDE.U32 R56, R57, 0x2, R26 ;  /* 0x0000000239387825 */ /* 0x000fe200078e001a */
[----:B------:R1:W-:Y:S03]  /*13b0*/  STL.64 [R41+0x20], R24 ;  /* 0x0000201829007387 */ /* 0x0003e60000100a00 */
[----:B------:R-:W-:Y:S01]  /*13c0*/  IMAD.WIDE R26, R50, 0x4, R14 ;  /* 0x00000004321a7825 */ /* 0x000fe200078e020e */
[----:B------:R-:W-:Y:S03]  /*13d0*/  STL [R1+0xc8], R48 ;  /* 0x0000c83001007387 */ /* 0x000fe60000100800 */
[----:B-1----:R-:W-:Y:S02]  /*13e0*/  IMAD.MOV.U32 R24, RZ, RZ, R39 ;  /* 0x000000ffff187224 */ /* 0x002fe400078e0027 */
[----:B------:R-:W-:-:S02]  /*13f0*/  IMAD.MOV.U32 R25, RZ, RZ, R38 ;  /* 0x000000ffff197224 */ /* 0x000fc400078e0026 */
[----:B------:R-:W-:Y:S01]  /*1400*/  IMAD.WIDE R38, R17, 0x4, R14 ;  /* 0x0000000411267825 */ /* 0x000fe200078e020e */
[----:B------:R-:W-:Y:S02]  /*1410*/  SEL R15, R46, 0xffffffe0, !P2 ;  /* 0xffffffe02e0f7807 */ /* 0x000fe40005000000 */
[----:B------:R1:W-:Y:S01]  /*1420*/  STL.128 [R1+0xd0], R24 ;  /* 0x0000d01801007387 */ /* 0x0003e20000100c00 */
[----:B------:R-:W-:Y:S02]  /*1430*/  SEL R14, R45, 0xfffffff0, !P1 ;  /* 0xfffffff02d0e7807 */ /* 0x000fe40004800000 */
[C---:B------:R-:W-:Y:S01]  /*1440*/  ISETP.GE.AND P1, PT, R3.reuse, c[0x0][0x1fc], PT ;  /* 0x00007f0003007a0c */ /* 0x040fe20003f26270 */
[----:B------:R-:W-:Y:S01]  /*1450*/  STL.64 [R41+0x48], R68 ;  /* 0x0000484429007387 */ /* 0x000fe20000100a00 */
[----:B------:R-:W-:-:S03]  /*1460*/  ISETP.GE.AND P2, PT, R3, c[0x0][0x16c], PT ;  /* 0x00005b0003007a0c */ /* 0x000fc60003f46270 */
        /* <DEDUP_REMOVED lines=13> */
[----:B------:R5:W-:Y:S01]  /*1540*/  STL.128 [R1+0x2c0], R32 ;  /* 0x0002c02001007387 */ /* 0x000be20000100c00 */
[----:B--2---:R-:W-:-:S03]  /*1550*/  IMAD.WIDE R10, R17, 0x4, R24 ;  /* 0x00000004110a7825 */ /* 0x004fc600078e0218 */
[----:B------:R-:W-:Y:S01]  /*1560*/  STL.64 [R1+0x100], R66 ;  /* 0x0001004201007387 */ /* 0x000fe20000100a00 */
[----:B------:R-:W-:-:S03]  /*1570*/  IMAD.WIDE R24, R50, 0x4, R24 ;  /* 0x0000000432187825 */ /* 0x000fc600078e0218 */
[----:B------:R-:W-:Y:S01]  /*1580*/  STL.64 [R1+0x278], R58 ;  /* 0x0002783a01007387 */ /* 0x000fe20000100a00 */
[----:B---3--:R-:W-:-:S03]  /*1590*/  SHF.R.S32.HI R4, RZ, 0xd, R43 ;  /* 0x0000000dff047819 */ /* 0x008fc6000001142b */
[----:B------:R2:W-:Y:S01]  /*15a0*/  STL.64 [R1+0xf0], R24 ;  /* 0x0000f01801007387 */ /* 0x0005e20000100a00 */
[----:B------:R-:W-:Y:S02]  /*15b0*/  IMAD.MOV.U32 R5, RZ, RZ, c[0x0][0x2a8] ;  /* 0x0000aa00ff057624 */ /* 0x000fe400078e00ff */
[----:B------:R-:W-:Y:S01]  /*15c0*/  IMAD.X R43, RZ, RZ, R21, P3 ;  /* 0x000000ffff2b7224 */ /* 0x000fe200018e0615 */
[----:B------:R-:W-:Y:S01]  /*15d0*/  STL.64 [R1+0x288], R64 ;  /* 0x0002884001007387 */ /* 0x000fe20000100a00 */
[----:B-1----:R-:W-:-:S03]  /*15e0*/  SEL R14, RZ, 0x1, P2 ;  /* 0x00000001ff0e7807 */ /* 0x002fc60001000000 */
[----:B------:R-:W-:Y:S01]  /*15f0*/  STL.64 [R1+0x2a0], R70 ;  /* 0x0002a04601007387 */ /* 0x000fe20000100a00 */
[----:B------:R-:W-:-:S03]  /*1600*/  IADD3 R15, P1, R20, 0x98, RZ ;  /* 0x00000098140f7810 */ /* 0x000fc60007f3e0ff */
[----:B------:R-:W-:Y:S01]  /*1610*/  STL.64 [R1+0x2b0], R62 ;  /* 0x0002b03e01007387 */ /* 0x000fe20000100a00 */
[----:B----4-:R-:W-:-:S03]  /*1620*/  IADD3 R36, P4, R20, 0x71, RZ ;  /* 0x0000007114247810 */ /* 0x010fc60007f9e0ff */
[----:B------:R-:W-:Y:S01]  /*1630*/  STL.64 [R1+0x260], R56 ;  /* 0x0002603801007387 */ /* 0x000fe20000100a00 */
[----:B-----5:R-:W-:-:S03]  /*1640*/  IMAD.X R32, RZ, RZ, R21, P1 ;  /* 0x000000ffff207224 */ /* 0x020fc600008e0615 */
[----:B------:R-:W-:Y:S01]  /*1650*/  STL.64 [R1+0x2e0], R76 ;  /* 0x0002e04c01007387 */ /* 0x000fe20000100a00 */
[----:B------:R-:W-:-:S03]  /*1660*/  IMAD.X R37, RZ, RZ, R21, P4 ;  /* 0x000000ffff257224 */ /* 0x000fc600020e0615 */
[----:B------:R-:W-:Y:S01]  /*1670*/  STL.64 [R1+0x250], R72 ;  /* 0x0002504801007387 */ /* 0x000fe20000100a00 */
[----:B--2---:R-:W-:-:S03]  /*1680*/  IADD3 R24, P2, R20, 0x78, RZ ;  /* 0x0000007814187810 */ /* 0x004fc60007f5e0ff */
[----:B------:R-:W-:Y:S01]  /*1690*/  STL.64 [R1+0x2f0], R74 ;  /* 0x0002f04a01007387 */ /* 0x000fe20000100a00 */
[----:B------:R-:W-:-:S03]  /*16a0*/  IADD3.X R25, RZ, R21, RZ, P6, !PT ;  /* 0x00000015ff197210 */ /* 0x000fc600037fe4ff */
[----:B------:R1:W-:Y:S01]  /*16b0*/  STL.64 [R1+0x330], R10 ;  /* 0x0003300a01007387 */ /* 0x0003e20000100a00 */
[----:B------:R-:W-:Y:S01]  /*16c0*/  IMAD.X R27, RZ, RZ, R21, P2 ;  /* 0x000000ffff1b7224 */ /* 0x000fe200010e0615 */
[----:B------:R-:W-:Y:S02]  /*16d0*/  IADD3 R17, P2, R20, 0x341, RZ ;  /* 0x0000034114117810 */ /* 0x000fe40007f5e0ff */
[----:B------:R-:W-:Y:S04]  /*16e0*/  STL.64 [R1+0x308], R60 ;  /* 0x0003083c01007387 */ /* 0x000fe80000100a00 */
[----:B------:R-:W-:Y:S04]  /*16f0*/  STL [R1+0x118], R44 ;  /* 0x0001182c01007387 */ /* 0x000fe80000100800 */
[----:B------:R-:W-:Y:S04]  /*1700*/  STL [R1+0x128], R44 ;  /* 0x0001282c01007387 */ /* 0x000fe80000100800 */
[----:B------:R-:W-:Y:S04]  /*1710*/  STL [R1+0x138], R44 ;  /* 0x0001382c01007387 */ /* 0x000fe80000100800 */
[----:B------:R-:W-:Y:S04]  /*1720*/  STL.64 [R1+0x248], R6 ;  /* 0x0002480601007387 */ /* 0x000fe80000100a00 */
[----:B------:R-:W-:Y:S01]  /*1730*/  STL.64 [R1+0x258], R6 ;  /* 0x0002580601007387 */ /* 0x000fe20000100a00 */
[----:B-1----:R-:W-:-:S03]  /*1740*/  MOV R10, c[0x0][0x2a0] ;  /* 0x0000a800000a7a02 */ /* 0x002fc60000000f00 */
[----:B------:R1:W-:Y:S01]  /*1750*/  STL.64 [R1+0x300], R6 ;  /* 0x0003000601007387 */ /* 0x0003e20000100a00 */
[----:B------:R-:W-:-:S03]  /*1760*/  IMAD.MOV.U32 R11, RZ, RZ, c[0x0][0x2a4] ;  /* 0x0000a900ff0b7624 */ /* 0x000fc600078e00ff */
[----:B------:R-:W-:Y:S04]  /*1770*/  STL [R1+0x2d8], R7 ;  /* 0x0002d80701007387 */ /* 0x000fe80000100800 */
        /* <DEDUP_REMOVED lines=44> */
[----:B------:R2:W-:Y:S04]  /*1a40*/  STL.U8 [R41+0x2a8], R26 ;  /* 0x0002a81a29007387 */ /* 0x0005e80000100000 */
[----:B------:R3:W-:Y:S04]  /*1a50*/  STL.128 [R1+0x360], R4 ;  /* 0x0003600401007387 */ /* 0x0007e80000100c00 */
[----:B------:R4:W-:Y:S04]  /*1a60*/  STL.128 [R1+0x350], R8 ;  /* 0x0003500801007387 */ /* 0x0009e80000100c00 */
[----:B------:R-:W-:Y:S04]  /*1a70*/  STL [R1+0x34c], R28 ;  /* 0x00034c1c01007387 */ /* 0x000fe80000100800 */
[----:B------:R-:W-:Y:S01]  /*1a80*/  STL [R1+0x430], RZ ;  /* 0x000430ff01007387 */ /* 0x000fe20000100800 */
[C---:B-1----:R-:W-:Y:S01]  /*1a90*/  IADD3 R14, P1, R20.reuse, 0xc8, RZ ;  /* 0x000000c8140e7810 */ /* 0x042fe20007f3e0ff */
[----:B--2---:R-:W-:Y:S01]  /*1aa0*/  IMAD.X R26, RZ, RZ, R21, P2 ;  /* 0x000000ffff1a7224 */ /* 0x004fe200010e0615 */
[----:B------:R-:W-:-:S05]  /*1ab0*/  IADD3 R34, P2, R20, 0x344, RZ ;  /* 0x0000034414227810 */ /* 0x000fca0007f5e0ff */
[----:B------:R-:W-:Y:S01]  /*1ac0*/  IMAD.X R35, RZ, RZ, R21, P2 ;  /* 0x000000ffff237224 */ /* 0x000fe200010e0615 */
[----:B------:R-:W-:Y:S01]  /*1ad0*/  IADD3 R46, P2, R20, 0x70, RZ ;  /* 0x00000070142e7810 */ /* 0x000fe20007f5e0ff */
[----:B---3--:R-:W-:-:S03]  /*1ae0*/  IMAD.MOV.U32 R4, RZ, RZ, R15 ;  /* 0x000000ffff047224 */ /* 0x008fc600078e000f */
[----:B------:R-:W-:Y:S01]  /*1af0*/  IADD3.X R47, RZ, R21, RZ, P2, !PT ;  /* 0x00000015ff2f7210 */ /* 0x000fe200017fe4ff */
[----:B------:R-:W-:Y:S01]  /*1b00*/  IMAD.X R15, RZ, RZ, R21, P1 ;  /* 0x000000ffff0f7224 */ /* 0x000fe200008e0615 */
[C---:B------:R-:W-:Y:S01]  /*1b10*/  IADD3 R44, P1, R20.reuse, 0x340, RZ ;  /* 0x00000340142c7810 */ /* 0x040fe20007f3e0ff */
[----:B------:R-:W-:Y:S01]  /*1b20*/  IMAD.MOV.U32 R6, RZ, RZ, R24 ;  /* 0x000000ffff067224 */ /* 0x000fe200078e0018 */
[----:B------:R-:W-:Y:S01]  /*1b30*/  MOV R24, R40 ;  /* 0x0000002800187202 */ /* 0x000fe20000000f00 */
[----:B------:R-:W-:Y:S01]  /*1b40*/  IMAD.MOV.U32 R7, RZ, RZ, R27 ;  /* 0x000000ffff077224 */ /* 0x000fe200078e001b */
[----:B----4-:R-:W-:Y:S01]  /*1b50*/  MOV R9, R43 ;  /* 0x0000002b00097202 */ /* 0x010fe20000000f00 */
[----:B------:R-:W-:Y:S02]  /*1b60*/  IMAD.MOV.U32 R5, RZ, RZ, R32 ;  /* 0x000000ffff057224 */ /* 0x000fe400078e0020 */
[----:B------:R-:W-:Y:S01]  /*1b70*/  IMAD.X R45, RZ, RZ, R21, P1 ;  /* 0x000000ffff2d7224 */ /* 0x000fe200008e0615 */
[----:B------:R-:W-:Y:S01]  /*1b80*/  IADD3 R38, P1, R20, 0xc0, RZ ;  /* 0x000000c014267810 */ /* 0x000fe20007f3e0ff */
[----:B------:R-:W-:Y:S01]  /*1b90*/  IMAD.MOV.U32 R10, RZ, RZ, R24 ;  /* 0x000000ffff0a7224 */ /* 0x000fe200078e0018 */
[----:B------:R1:W-:Y:S01]  /*1ba0*/  STL.128 [R1+0x380], R4 ;  /* 0x0003800401007387 */ /* 0x0003e20000100c00 */
[----:B------:R-:W-:-:S02]  /*1bb0*/  IMAD.MOV.U32 R11, RZ, RZ, R25 ;  /* 0x000000ffff0b7224 */ /* 0x000fc400078e0019 */
[----:B------:R-:W-:Y:S01]  /*1bc0*/  IMAD.MOV.U32 R8, RZ, RZ, R42 ;  /* 0x000000ffff087224 */ /* 0x000fe200078e002a */
[----:B------:R-:W-:Y:S01]  /*1bd0*/  STL.128 [R1+0x3a0], R44 ;  /* 0x0003a02c01007387 */ /* 0x000fe20000100c00 */
[----:B------:R-:W-:-:S03]  /*1be0*/  IMAD.X R39, RZ, RZ, R21, P1 ;  /* 0x000000ffff277224 */ /* 0x000fc600008e0615 */
[----:B------:R2:W-:Y:S04]  /*1bf0*/  STL.128 [R1+0x3e0], R8 ;  /* 0x0003e00801007387 */ /* 0x0005e80000100c00 */
[----:B------:R-:W-:Y:S01]  /*1c00*/  STL.128 [R1+0x3d0], R36 ;  /* 0x0003d02401007387 */ /* 0x000fe20000100c00 */
[----:B-1----:R-:W-:Y:S02]  /*1c10*/  IMAD.MOV.U32 R4, RZ, RZ, R17 ;  /* 0x000000ffff047224 */ /* 0x002fe400078e0011 */
[----:B------:R-:W-:Y:S01]  /*1c20*/  IMAD.MOV.U32 R5, RZ, RZ, R26 ;  /* 0x000000ffff057224 */ /* 0x000fe200078e001a */
[C---:B------:R-:W-:Y:S01]  /*1c30*/  IADD3 R26, P3, R20.reuse, 0x338, RZ ;  /* 0x00000338141a7810 */ /* 0x040fe20007f7e0ff */
[----:B------:R-:W-:Y:S01]  /*1c40*/  IMAD.MOV.U32 R6, RZ, RZ, R14 ;  /* 0x000000ffff067224 */ /* 0x000fe200078e000e */
[----:B------:R-:W-:Y:S01]  /*1c50*/  IADD3 R14, P1, R20, 0x348, RZ ;  /* 0x00000348140e7810 */ /* 0x000fe20007f3e0ff */
[----:B------:R-:W-:-:S02]  /*1c60*/  IMAD.MOV.U32 R7, RZ, RZ, R15 ;  /* 0x000000ffff077224 */ /* 0x000fc400078e000f */
[----:B------:R-:W-:Y:S01]  /*1c70*/  IMAD.X R27, RZ, RZ, R21, P3 ;  /* 0x000000ffff1b7224 */ /* 0x000fe200018e0615 */
[----:B--2---:R-:W-:Y:S01]  /*1c80*/  MOV R8, R26 ;  /* 0x0000001a00087202 */ /* 0x004fe20000000f00 */
[----:B------:R-:W-:Y:S01]  /*1c90*/  IMAD.MOV.U32 R10, RZ, RZ, R44 ;  /* 0x000000ffff0a7224 */ /* 0x000fe200078e002c */
[----:B------:R1:W-:Y:S01]  /*1ca0*/  STL.128 [R1+0x3b0], R4 ;  /* 0x0003b00401007387 */ /* 0x0003e20000100c00 */
[----:B------:R-:W-:Y:S01]  /*1cb0*/  IMAD.MOV.U32 R11, RZ, RZ, R45 ;  /* 0x000000ffff0b7224 */ /* 0x000fe200078e002d */
[----:B------:R-:W-:Y:S01]  /*1cc0*/  IADD3 R32, P3, R20, 0xd8, RZ ;  /* 0x000000d814207810 */ /* 0x000fe20007f7e0ff */
[----:B------:R-:W-:Y:S01]  /*1cd0*/  IMAD.MOV.U32 R9, RZ, RZ, R27 ;  /* 0x000000ffff097224 */ /* 0x000fe200078e001b */
[----:B------:R-:W-:Y:S01]  /*1ce0*/  STL.128 [R1+0x390], R24 ;  /* 0x0003901801007387 */ /* 0x000fe20000100c00 */
[----:B------:R-:W-:Y:S02]  /*1cf0*/  IMAD.MOV.U32 R17, RZ, RZ, c[0x0][0x24c] ;  /* 0x00009300ff117624 */ /* 0x000fe400078e00ff */
[--C-:B------:R-:W-:Y:S01]  /*1d00*/  IMAD.X R15, RZ, RZ, R21.reuse, P1 ;  /* 0x000000ffff0f7224 */ /* 0x100fe200008e0615 */
[----:B------:R2:W-:Y:S01]  /*1d10*/  STL.128 [R1+0x3f0], R8 ;  /* 0x0003f00801007387 */ /* 0x0005e20000100c00 */
[----:B------:R-:W-:-:S03]  /*1d20*/  IMAD.X R33, RZ, RZ, R21, P3 ;  /* 0x000000ffff217224 */ /* 0x000fc600018e0615 */
[----:B------:R3:W-:Y:S04]  /*1d30*/  STL.64 [R1+0x370], R16 ;  /* 0x0003701001007387 */ /* 0x0007e80000100a00 */
[----:B------:R-:W-:Y:S01]  /*1d40*/  STL.128 [R1+0x3c0], R32 ;  /* 0x0003c02001007387 */ /* 0x000fe20000100c00 */
[----:B-1----:R-:W-:Y:S02]  /*1d50*/  IMAD.MOV.U32 R6, RZ, RZ, R36 ;  /* 0x000000ffff067224 */ /* 0x002fe400078e0024 */
[----:B------:R-:W-:Y:S02]  /*1d60*/  IMAD.MOV.U32 R7, RZ, RZ, R37 ;  /* 0x000000ffff077224 */ /* 0x000fe400078e0025 */
[----:B------:R-:W-:Y:S02]  /*1d70*/  IMAD.MOV.U32 R4, RZ, RZ, R34 ;  /* 0x000000ffff047224 */ /* 0x000fe400078e0022 */
[----:B------:R-:W-:-:S02]  /*1d80*/  IMAD.MOV.U32 R5, RZ, RZ, R35 ;  /* 0x000000ffff057224 */ /* 0x000fc400078e0023 */
[----:B--2---:R-:W-:Y:S01]  /*1d90*/  IMAD.MOV.U32 R8, RZ, RZ, R46 ;  /* 0x000000ffff087224 */ /* 0x004fe200078e002e */
[----:B------:R-:W-:Y:S01]  /*1da0*/  MOV R11, R15 ;  /* 0x0000000f000b7202 */ /* 0x000fe20000000f00 */
[----:B------:R-:W-:Y:S01]  /*1db0*/  IMAD.MOV.U32 R9, RZ, RZ, R47 ;  /* 0x000000ffff097224 */ /* 0x000fe200078e002f */
[----:B------:R1:W-:Y:S01]  /*1dc0*/  STL.128 [R1+0x420], R4 ;  /* 0x0004200401007387 */ /* 0x0003e20000100c00 */
[----:B------:R-:W-:Y:S02]  /*1dd0*/  IMAD.MOV.U32 R10, RZ, RZ, R14 ;  /* 0x000000ffff0a7224 */ /* 0x000fe400078e000e */
[----:B---3--:R-:W-:Y:S01]  /*1de0*/  IMAD.MOV.U32 R16, RZ, RZ, c[0x0][0x250] ;  /* 0x00009400ff107624 */ /* 0x008fe200078e00ff */
[----:B------:R-:W2:Y:S04]  /*1df0*/  LDL.U8 R15, [R1+0x341] ;  /* 0x00034100010f7983 */ /* 0x000ea80000100000 */
[----:B------:R3:W-:Y:S04]  /*1e00*/  STL.128 [R1+0x400], R8 ;  /* 0x0004000801007387 */ /* 0x0007e80000100c00 */
[----:B------:R-:W-:Y:S04]  /*1e10*/  STL [R1+0x378], R16 ;  /* 0x0003781001007387 */ /* 0x000fe80000100800 */
[----:B------:R-:W4:Y:S01]  /*1e20*/  LDL.U8 R14, [R1+0x341] ;  /* 0x00034100010e7983 */ /* 0x000f220000100000 */
[----:B-1----:R-:W-:-:S02]  /*1e30*/  IADD3 R4, P2, R20, 0xe0, RZ ;  /* 0x000000e014047810 */ /* 0x002fc40007f5e0ff */
[----:B------:R-:W-:-:S03]  /*1e40*/  IADD3 R6, P1, R20, 0xf0, RZ ;  /* 0x000000f014067810 */ /* 0x000fc60007f3e0ff */
[--C-:B------:R-:W-:Y:S02]  /*1e50*/  IMAD.X R5, RZ, RZ, R21.reuse, P2 ;  /* 0x000000ffff057224 */ /* 0x100fe400010e0615 */
[----:B------:R-:W-:Y:S01]  /*1e60*/  IMAD.X R7, RZ, RZ, R21, P1 ;  /* 0x000000ffff077224 */ /* 0x000fe200008e0615 */
[----:B---3--:R-:W3:Y:S04]  /*1e70*/  LDL.U8 R9, [R1+0x341] ;  /* 0x0003410001097983 */ /* 0x008ee80000100000 */
[----:B------:R1:W-:Y:S04]  /*1e80*/  STL.128 [R1+0x410], R4 ;  /* 0x0004100401007387 */ /* 0x0003e80000100c00 */
[----:B------:R-:W5:Y:S01]  /*1e90*/  LDL R41, [R41+0x2a4] ;  /* 0x0002a40029297983 */ /* 0x000f620000100800 */
[----:B------:R-:W-:Y:S01]  /*1ea0*/  @P0 SHF.R.U32.HI R31, RZ, c[0x0][0x250], R31 ;  /* 0x00009400ff1f0a19 */ /* 0x000fe2000001161f */
[----:B------:R-:W-:-:S04]  /*1eb0*/  @!P0 IMAD.MOV.U32 R31, RZ, RZ, R22 ;  /* 0x000000ffff1f8224 */ /* 0x000fc800078e0016 */
[----:B------:R-:W-:-:S04]  /*1ec0*/  IMAD.WIDE.U32 R32, R31, c[0x0][0x1e0], R54 ;  /* 0x000078001f207a25 */ /* 0x000fc800078e0036 */
[----:B------:R-:W-:Y:S01]  /*1ed0*/  IMAD.MOV.U32 R50, RZ, RZ, R2 ;  /* 0x000000ffff327224 */ /* 0x000fe200078e0002 */
[----:B-1----:R-:W-:-:S05]  /*1ee0*/  SHF.R.S32.HI R6, RZ, 0x1f, R31 ;  /* 0x0000001fff067819 */ /* 0x002fca000001141f */
[----:B------:R-:W-:-:S04]  /*1ef0*/  IMAD R16, R6, c[0x0][0x1e0], RZ ;  /* 0x0000780006107a24 */ /* 0x000fc800078e02ff */
[----:B------:R-:W-:Y:S02]  /*1f00*/  IMAD R7, R31, c[0x0][0x1e4], R16 ;  /* 0x000079001f077a24 */ /* 0x000fe400078e0210 */
[----:B------:R-:W-:Y:S02]  /*1f10*/  IMAD R16, R30, c[0x0][0x1e8], RZ ;  /* 0x00007a001e107a24 */ /* 0x000fe400078e02ff */
[----:B------:R-:W-:Y:S02]  /*1f20*/  IMAD.IADD R33, R33, 0x1, R7 ;  /* 0x0000000121217824 */ /* 0x000fe400078e0207 */
[----:B------:R-:W-:Y:S02]  /*1f30*/  IMAD.MOV.U32 R7, RZ, RZ, -0x80 ;  /* 0xffffff80ff077424 */ /* 0x000fe400078e00ff */
[----:B------:R-:W-:Y:S02]  /*1f40*/  IMAD R16, R19, c[0x0][0x1ec], R16 ;  /* 0x00007b0013107a24 */ /* 0x000fe400078e0210 */
[----:B------:R-:W-:-:S02]  /*1f50*/  IMAD R7, R18, R7, c[0x0][0x198] ;  /* 0x0000660012077624 */ /* 0x000fc400078e0207 */
[----:B------:R-:W-:Y:S02]  /*1f60*/  IMAD R6, R6, c[0x0][0x1b0], RZ ;  /* 0x00006c0006067a24 */ /* 0x000fe400078e02ff */
[----:B------:R-:W-:-:S04]  /*1f70*/  IMAD.WIDE.U32 R36, R31, c[0x0][0x1b0], R54 ;  /* 0x00006c001f247a25 */ /* 0x000fc800078e0036 */
[----:B------:R-:W-:Y:S01]  /*1f80*/  IMAD R6, R31, c[0x0][0x1b4], R6 ;  /* 0x00006d001f067a24 */ /* 0x000fe200078e0206 */
[----:B-----5:R-:W-:-:S13]  /*1f90*/  ISETP.GT.AND P1, PT, R41, 0x7f, PT ;  /* 0x0000007f2900780c */ /* 0x020fda0003f24270 */
[----:B------:R-:W5:Y:S04]  /*1fa0*/  @!P1 LDL.U8 R8, [R1+0x71] ;  /* 0x0000710001089983 */ /* 0x000f680000100000 */
[----:B------:R-:W5:Y:S04]  /*1fb0*/  @!P1 LDL.128 R56, [R1+0xd0] ;  /* 0x0000d00001389983 */ /* 0x000f680000100c00 */
[----:B------:R-:W5:Y:S04]  /*1fc0*/  @!P1 LDL.128 R44, [R1+0x3e0] ;  /* 0x0003e000012c9983 */ /* 0x000f680000100c00 */
[----:B------:R-:W5:Y:S04]  /*1fd0*/  @!P1 LDL.64 R10, [R1+0x408] ;  /* 0x00040800010a9983 */ /* 0x000f680000100a00 */
[----:B------:R-:W5:Y:S04]  /*1fe0*/  @!P1 LDL.64 R26, [R1+0x3f0] ;  /* 0x0003f000011a9983 */ /* 0x000f680000100a00 */
[----:B------:R-:W5:Y:S01]  /*1ff0*/  @!P1 LDL.64 R38, [R1+0x3d8] ;  /* 0x0003d80001269983 */ /* 0x000f620000100a00 */
[----:B------:R-:W-:Y:S01]  /*2000*/  IMAD.WIDE.U32 R40, R19, c[0x0][0x1e8], R32 ;  /* 0x00007a0013287a25 */ /* 0x000fe200078e0020 */
[----:B------:R-:W-:Y:S01]  /*2010*/  IADD3 R37, R37, R6, RZ ;  /* 0x0000000625257210 */ /* 0x000fe20007ffe0ff */
[----:B------:R-:W-:-:S02]  /*2020*/  USHF.L.U32 UR8, UR6, 0x6, URZ ;  /* 0x0000000606087899 */ /* 0x000fc4000800063f */
[----:B------:R-:W-:Y:S01]  /*2030*/  UMOV UR5, 0x6 ;  /* 0x0000000600057882 */ /* 0x000fe20000000000 */
[----:B------:R-:W-:-:S04]  /*2040*/  IMAD.WIDE R32, R18, 0x80, R50 ;  /* 0x0000008012207825 */ /* 0x000fc800078e0232 */
[----:B------:R-:W-:Y:S01]  /*2050*/  IMAD.SHL.U32 R23, R23, 0x2, RZ ;  /* 0x0000000217177824 */ /* 0x000fe200078e00ff */
[----:B--2---:R-:W-:Y:S01]  /*2060*/  LOP3.LUT R15, R15, 0x1, RZ, 0xc0, !PT ;  /* 0x000000010f0f7812 */ /* 0x004fe200078ec0ff */
[----:B------:R-:W-:Y:S01]  /*2070*/  IMAD.IADD R41, R41, 0x1, R16 ;  /* 0x0000000129297824 */ /* 0x000fe200078e0210 */
[----:B----4-:R-:W-:Y:S01]  /*2080*/  LOP3.LUT R14, R14, 0x1, RZ, 0xc0, !PT ;  /* 0x000000010e0e7812 */ /* 0x010fe200078ec0ff */
[----:B------:R-:W-:Y:S01]  /*2090*/  IMAD.IADD R16, R7, 0x1, -R2 ;  /* 0x0000000107107824 */ /* 0x000fe200078e0a02 */
[----:B---3--:R-:W-:Y:S01]  /*20a0*/  LOP3.LUT R9, R9, 0x1, RZ, 0xc0, !PT ;  /* 0x0000000109097812 */ /* 0x008fe200078ec0ff */
[----:B------:R-:W-:Y:S01]  /*20b0*/  IMAD R7, R33, c[0x0][0x1d8], RZ ;  /* 0x0000760021077a24 */ /* 0x000fe200078e02ff */
[----:B------:R-:W2:Y:S01]  /*20c0*/  @!P1 LDL.64 R34, [R1+0x420] ;  /* 0x0004200001229983 */ /* 0x000ea20000100a00 */
[----:B------:R-:W-:Y:S01]  /*20d0*/  IMAD.WIDE.U32 R40, R32, c[0x0][0x1d8], R40 ;  /* 0x0000760020287a25 */ /* 0x000fe200078e0028 */
[----:B------:R-:W-:Y:S02]  /*20e0*/  ISETP.GE.AND P5, PT, R16, 0x1, PT ;  /* 0x000000011000780c */ /* 0x000fe40003fa6270 */
[----:B------:R-:W3:Y:S01]  /*20f0*/  @!P1 LDL.64 R4, [R1+0x410] ;  /* 0x0004100001049983 */ /* 0x000ee20000100a00 */
[----:B------:R-:W-:Y:S01]  /*2100*/  IMAD R7, R32, c[0x0][0x1dc], R7 ;  /* 0x0000770020077a24 */ /* 0x000fe200078e0207 */
[----:B------:R-:W-:Y:S01]  /*2110*/  ISETP.GE.OR P2, PT, R3, c[0x0][0x1cc], !P5 ;  /* 0x0000730003007a0c */ /* 0x000fe20006f46670 */
[----:B------:R-:W-:Y:S01]  /*2120*/  IMAD R6, R30, c[0x0][0x1b8], RZ ;  /* 0x00006e001e067a24 */ /* 0x000fe200078e02ff */
[----:B------:R-:W-:Y:S01]  /*2130*/  LEA R18, P0, R40, c[0x0][0x1c0], 0x1 ;  /* 0x0000700028127a11 */ /* 0x000fe200078008ff */
[----:B------:R-:W-:Y:S01]  /*2140*/  IMAD.IADD R7, R41, 0x1, R7 ;  /* 0x0000000129077824 */ /* 0x000fe200078e0207 */
[----:B------:R-:W-:Y:S01]  /*2150*/  USHF.L.U64.HI UR9, UR6, UR5, UR7 ;  /* 0x0000000506097299 */ /* 0x000fe20008010207 */
[----:B------:R-:W-:-:S02]  /*2160*/  IMAD R6, R19, c[0x0][0x1bc], R6 ;  /* 0x00006f0013067a24 */ /* 0x000fc400078e0206 */
[----:B------:R-:W-:Y:S01]  /*2170*/  IMAD.WIDE.U32 R36, R19, c[0x0][0x1b8], R36 ;  /* 0x00006e0013247a25 */ /* 0x000fe200078e0024 */
[----:B------:R-:W-:Y:S02]  /*2180*/  LEA.HI.X R19, R40, c[0x0][0x1c4], R7, 0x1, P0 ;  /* 0x0000710028137a11 */ /* 0x000fe400000f0c07 */
[----:B------:R-:W-:Y:S02]  /*2190*/  ISETP.GE.AND P4, PT, R16, 0x21, PT ;  /* 0x000000211000780c */ /* 0x000fe40003f86270 */
[----:B------:R-:W-:Y:S02]  /*21a0*/  IADD3 R48, P0, R18, UR8, RZ ;  /* 0x0000000812307c10 */ /* 0x000fe4000ff1e0ff */
[----:B------:R-:W-:Y:S02]  /*21b0*/  ISETP.GE.AND P3, PT, R16, 0x41, PT ;  /* 0x000000411000780c */ /* 0x000fe40003f66270 */
[----:B------:R-:W-:Y:S02]  /*21c0*/  ISETP.GE.OR P6, PT, R3, c[0x0][0x1cc], !P4 ;  /* 0x0000730003007a0c */ /* 0x000fe400067c6670 */
[----:B------:R-:W-:Y:S01]  /*21d0*/  IADD3.X R49, R19, UR9, RZ, P0, !PT ;  /* 0x0000000913317c10 */ /* 0x000fe200087fe4ff */
[----:B------:R-:W-:Y:S01]  /*21e0*/  ULDC.64 UR6, c[0x0][0x118] ;  /* 0x0000460000067ab9 */ /* 0x000fe20000000a00 */
[----:B------:R-:W-:Y:S01]  /*21f0*/  ISETP.GE.OR P0, PT, R3, c[0x0][0x1cc], !P3 ;  /* 0x0000730003007a0c */ /* 0x000fe20005f06670 */
[----:B------:R1:W-:Y:S01]  /*2200*/  LDGSTS.E.BYPASS.LTC128B.128 [R23+0x4080], [R18.64], !P2 ;  /* 0x0408000012177fae */ /* 0x0003e2000d101d46 */
[----:B------:R-:W-:Y:S01]  /*2210*/  IADD3 R40, P2, R48, UR8, RZ ;  /* 0x0000000830287c10 */ /* 0x000fe2000ff5e0ff */
[----:B------:R-:W-:-:S03]  /*2220*/  IMAD.IADD R37, R37, 0x1, R6 ;  /* 0x0000000125257824 */ /* 0x000fc600078e0206 */
[----:B------:R-:W-:Y:S01]  /*2230*/  IADD3.X R41, R49, UR9, RZ, P2, !PT ;  /* 0x0000000931297c10 */ /* 0x000fe200097fe4ff */
[----:B------:R-:W-:Y:S01]  /*2240*/  IMAD R6, R33, c[0x0][0x1a8], RZ ;  /* 0x00006a0021067a24 */ /* 0x000fe200078e02ff */
[----:B------:R-:W-:Y:S01]  /*2250*/  ISETP.GE.AND P2, PT, R16, 0x61, PT ;  /* 0x000000611000780c */ /* 0x000fe20003f46270 */
[----:B------:R4:W-:Y:S04]  /*2260*/  LDGSTS.E.BYPASS.LTC128B.128 [R23+0x5080], [R48.64], !P6 ;  /* 0x0508000030177fae */ /* 0x0009e8000f101d46 */
[----:B------:R4:W-:Y:S01]  /*2270*/  LDGSTS.E.BYPASS.LTC128B.128 [R23+0x6080], [R40.64], !P0 ;  /* 0x0608000028177fae */ /* 0x0009e2000c101d46 */
[----:B------:R-:W-:Y:S01]  /*2280*/  IADD3 R16, P0, R40, UR8, RZ ;  /* 0x0000000828107c10 */ /* 0x000fe2000ff1e0ff */
[C---:B------:R-:W-:Y:S02]  /*2290*/  IMAD R6, R32.reuse, c[0x0][0x1ac], R6 ;  /* 0x00006b0020067a24 */ /* 0x040fe400078e0206 */
[----:B------:R-:W-:Y:S01]  /*22a0*/  IMAD.WIDE.U32 R32, R32, c[0x0][0x1a8], R36 ;  /* 0x00006a0020207a25 */ /* 0x000fe200078e0024 */
[----:B------:R-:W-:Y:S01]  /*22b0*/  IADD3.X R17, R41, UR9, RZ, P0, !PT ;  /* 0x0000000929117c10 */ /* 0x000fe200087fe4ff */
[----:B------:R-:W-:Y:S01]  /*22c0*/  ULDC.64 UR8, c[0x0][0x1a8] ;  /* 0x00006a0000087ab9 */ /* 0x000fe20000000a00 */
[----:B------:R-:W-:Y:S01]  /*22d0*/  ISETP.GE.OR P6, PT, R3, c[0x0][0x1cc], !P2 ;  /* 0x0000730003007a0c */ /* 0x000fe200057c6670 */
[----:B------:R-:W-:Y:S01]  /*22e0*/  USHF.L.U32 UR10, UR8, 0x6, URZ ;  /* 0x00000006080a7899 */ /* 0x000fe2000800063f */
[----:B------:R-:W-:Y:S01]  /*22f0*/  IADD3 R6, R33, R6, RZ ;  /* 0x0000000621067210 */ /* 0x000fe20007ffe0ff */
[----:B------:R-:W-:Y:S01]  /*2300*/  USHF.L.U64.HI UR9, UR8, UR5, UR9 ;  /* 0x0000000508097299 */ /* 0x000fe20008010209 */
[----:B-1----:R-:W-:-:S04]  /*2310*/  LEA R18, P0, R32, c[0x0][0x190], 0x1 ;  /* 0x0000640020127a11 */ /* 0x002fc800078008ff */
[----:B------:R-:W-:-:S05]  /*2320*/  LEA.HI.X R19, R32, c[0x0][0x194], R6, 0x1, P0 ;  /* 0x0000650020137a11 */ /* 0x000fca00000f0c06 */
[----:B------:R1:W-:Y:S01]  /*2330*/  LDGSTS.E.BYPASS.LTC128B.128 [R23+0x7080], [R16.64], !P6 ;  /* 0x0708000010177fae */ /* 0x0003e2000f101d46 */
[----:B------:R-:W-:-:S04]  /*2340*/  IADD3 R32, P0, R18, UR10, RZ ;  /* 0x0000000a12207c10 */ /* 0x000fc8000ff1e0ff */
[----:B------:R-:W-:Y:S02]  /*2350*/  IADD3.X R33, R19, UR9, RZ, P0, !PT ;  /* 0x0000000913217c10 */ /* 0x000fe400087fe4ff */
[----:B------:R-:W-:Y:S02]  /*2360*/  IADD3 R6, P0, R32, UR10, RZ ;  /* 0x0000000a20067c10 */ /* 0x000fe4000ff1e0ff */
[C---:B------:R-:W-:Y:S02]  /*2370*/  ISETP.GE.OR P5, PT, R3.reuse, c[0x0][0x19c], !P5 ;  /* 0x0000670003007a0c */ /* 0x040fe40006fa6670 */
[C---:B------:R-:W-:Y:S02]  /*2380*/  ISETP.GE.OR P4, PT, R3.reuse, c[0x0][0x19c], !P4 ;  /* 0x0000670003007a0c */ /* 0x040fe40006786670 */
[C---:B------:R-:W-:Y:S02]  /*2390*/  ISETP.GE.OR P3, PT, R3.reuse, c[0x0][0x19c], !P3 ;  /* 0x0000670003007a0c */ /* 0x040fe40005f66670 */
[----:B------:R-:W-:-:S02]  /*23a0*/  ISETP.GE.OR P6, PT, R3, c[0x0][0x19c], !P2 ;  /* 0x0000670003007a0c */ /* 0x000fc400057c6670 */
[----:B------:R-:W-:Y:S02]  /*23b0*/  IADD3.X R7, R33, UR9, RZ, P0, !PT ;  /* 0x0000000921077c10 */ /* 0x000fe400087fe4ff */
[----:B------:R-:W-:Y:S02]  /*23c0*/  ISETP.GE.AND P2, PT, R3, c[0x0][0x16c], PT ;  /* 0x00005b0003007a0c */ /* 0x000fe40003f46270 */
[----:B------:R-:W-:Y:S01]  /*23d0*/  IADD3 R2, -R2, c[0x0][0x168], RZ ;  /* 0x00005a0002027a10 */ /* 0x000fe20007ffe1ff */
[----:B------:R-:W-:Y:S01]  /*23e0*/  ULDC UR8, c[0x0][0x17c] ;  /* 0x00005f0000087ab9 */ /* 0x000fe20000000800 */
[----:B------:R4:W-:Y:S01]  /*23f0*/  LDGSTS.E.BYPASS.LTC128B.128 [R23+0x80], [R18.64], !P5 ;  /* 0x0008000012177fae */ /* 0x0009e2000e901d46 */
[----:B-1----:R-:W-:Y:S02]  /*2400*/  IADD3 R16, P0, R6, UR10, RZ ;  /* 0x0000000a06107c10 */ /* 0x002fe4000ff1e0ff */
[----:B------:R-:W-:Y:S01]  /*2410*/  ISETP.LT.OR P2, PT, R2, 0x1, P2 ;  /* 0x000000010200780c */ /* 0x000fe20001741670 */
[----:B------:R-:W-:Y:S01]  /*2420*/  USHF.L.U64.HI UR8, UR4, UR5, UR8 ;  /* 0x0000000504087299 */ /* 0x000fe20008010208 */
[----:B------:R-:W-:Y:S01]  /*2430*/  IADD3.X R17, R7, UR9, RZ, P0, !PT ;  /* 0x0000000907117c10 */ /* 0x000fe200087fe4ff */
[----:B------:R-:W-:Y:S01]  /*2440*/  USHF.L.U32 UR9, UR4, 0x6, URZ ;  /* 0x0000000604097899 */ /* 0x000fe2000800063f */
[----:B------:R1:W-:Y:S01]  /*2450*/  LDGSTS.E.BYPASS.LTC128B.128 [R23+0x1080], [R32.64], !P4 ;  /* 0x0108000020177fae */ /* 0x0003e2000e101d46 */
[----:B------:R-:W-:-:S02]  /*2460*/  ISETP.NE.U32.AND P5, PT, R15, 0x1, PT ;  /* 0x000000010f00780c */ /* 0x000fc40003fa5070 */
[----:B------:R-:W-:Y:S01]  /*2470*/  ISETP.NE.U32.AND P4, PT, R14, 0x1, PT ;  /* 0x000000010e00780c */ /* 0x000fe20003f85070 */
[----:B------:R1:W-:Y:S01]  /*2480*/  LDGSTS.E.BYPASS.LTC128B.128 [R23+0x2080], [R6.64], !P3 ;  /* 0x0208000006177fae */ /* 0x0003e2000d901d46 */
[----:B------:R-:W-:Y:S02]  /*2490*/  ISETP.NE.U32.AND P3, PT, R9, 0x1, PT ;  /* 0x000000010900780c */ /* 0x000fe40003f65070 */
[C---:B------:R-:W-:Y:S01]  /*24a0*/  ISETP.LT.OR P5, PT, R2.reuse, 0x21, P5 ;  /* 0x000000210200780c */ /* 0x040fe20002fa1670 */
[----:B------:R2:W-:Y:S01]  /*24b0*/  LDGSTS.E.BYPASS.LTC128B.128 [R23+0x3080], [R16.64], !P6 ;  /* 0x0308000010177fae */ /* 0x0005e2000f101d46 */
[C---:B------:R-:W-:Y:S02]  /*24c0*/  ISETP.LT.OR P4, PT, R2.reuse, 0x41, P4 ;  /* 0x000000410200780c */ /* 0x040fe40002781670 */
[----:B------:R-:W-:Y:S01]  /*24d0*/  ISETP.LT.OR P3, PT, R2, 0x61, P3 ;  /* 0x000000610200780c */ /* 0x000fe20001f61670 */
[----:B------:R-:W0:Y:S04]  /*24e0*/  LDGDEPBAR ;  /* 0x00000000000079af */ /* 0x000e280000000000 */
[----:B------:R5:W-:Y:S01]  /*24f0*/  LDGSTS.E.BYPASS.LTC128B.128 [R23+0x8080], [R12.64], !P2 ;  /* 0x080800000c177fae */ /* 0x000be2000d101d46 */
[----:B----4-:R-:W-:-:S04]  /*2500*/  IADD3 R18, P0, R12, UR9, RZ ;  /* 0x000000090c127c10 */ /* 0x010fc8000ff1e0ff */
[----:B------:R-:W-:Y:S01]  /*2510*/  IADD3.X R19, R13, UR8, RZ, P0, !PT ;  /* 0x000000080d137c10 */ /* 0x000fe200087fe4ff */
[----:B------:R-:W-:-:S04]  /*2520*/  IMAD.MOV.U32 R2, RZ, RZ, RZ ;  /* 0x000000ffff027224 */ /* 0x000fc800078e00ff */
[----:B------:R4:W-:Y:S04]  /*2530*/  LDGSTS.E.BYPASS.LTC128B.128 [R23+0x9080], [R18.64], !P5 ;  /* 0x0908000012177fae */ /* 0x0009e8000e901d46 */
[----:B------:R-:W2:Y:S01]  /*2540*/  @!P1 LDL R2, [R1+0x430] ;  /* 0x0004300001029983 */ /* 0x000ea20000100800 */
[----:B-1----:R-:W-:-:S04]  /*2550*/  IADD3 R6, P0, R18, UR9, RZ ;  /* 0x0000000912067c10 */ /* 0x002fc8000ff1e0ff */
[----:B------:R-:W-:-:S05]  /*2560*/  IADD3.X R7, R19, UR8, RZ, P0, !PT ;  /* 0x0000000813077c10 */ /* 0x000fca00087fe4ff */
[----:B------:R2:W-:Y:S01]  /*2570*/  LDGSTS.E.BYPASS.LTC128B.128 [R23+0xa080], [R6.64], !P4 ;  /* 0x0a08000006177fae */ /* 0x0005e2000e101d46 */
[----:B-----5:R-:W-:Y:S02]  /*2580*/  @!P1 ISETP.NE.AND P2, PT, R8, RZ, PT ;  /* 0x000000ff0800920c */ /* 0x020fe40003f45270 */
[----:B------:R-:W-:Y:S02]  /*2590*/  IADD3 R8, P0, R6, UR9, RZ ;  /* 0x0000000906087c10 */ /* 0x000fe4000ff1e0ff */
[----:B------:R-:W-:Y:S02]  /*25a0*/  @!P1 IADD3 R59, R58, -c[0x0][0x18], RZ ;  /* 0x800006003a3b9a10 */ /* 0x000fe40007ffe0ff */
[----:B------:R-:W-:Y:S01]  /*25b0*/  IADD3.X R9, R7, UR8, RZ, P0, !PT ;  /* 0x0000000807097c10 */ /* 0x000fe200087fe4ff */
[----:B------:R-:W-:Y:S02]  /*25c0*/  @!P1 IMAD.MOV.U32 R42, RZ, RZ, R44 ;  /* 0x000000ffff2a9224 */ /* 0x000fe400078e002c */
[----:B------:R-:W-:-:S02]  /*25d0*/  @!P1 IMAD.MOV.U32 R43, RZ, RZ, R45 ;  /* 0x000000ffff2b9224 */ /* 0x000fc400078e002d */
[----:B------:R1:W-:Y:S01]  /*25e0*/  LDGSTS.E.BYPASS.LTC128B.128 [R23+0xb080], [R8.64], !P3 ;  /* 0x0b08000008177fae */ /* 0x0003e2000d901d46 */
[----:B------:R-:W-:Y:S02]  /*25f0*/  @!P1 IMAD.MOV.U32 R25, RZ, RZ, R47 ;  /* 0x000000ffff199224 */ /* 0x000fe400078e002f */
[----:B------:R-:W-:Y:S01]  /*2600*/  @!P1 IMAD.MOV.U32 R24, RZ, RZ, R46 ;  /* 0x000000ffff189224 */ /* 0x000fe200078e002e */
[----:B------:R4:W-:Y:S04]  /*2610*/  @!P1 LDGSTS.E.BYPASS.LTC128B.128 [R59], [R56.64], P2 ;  /* 0x00000000383b9fae */ /* 0x0009e80009101d46 */
[----:B------:R-:W5:Y:S04]  /*2620*/  LD.E.U8 R3, [R10.64] ;  /* 0x000000060a037980 */ /* 0x000f68000c101100 */
[----:B------:R1:W3:Y:S04]  /*2630*/  LD.E.64 R12, [R42.64+0x10] ;  /* 0x000010062a0c7980 */ /* 0x0002e8000c101b00 */
[----:B------:R-:W4:Y:S04]  /*2640*/  LD.E R26, [R26.64] ;  /* 0x000000061a1a7980 */ /* 0x000f28000c101900 */
[----:B------:R-:W4:Y:S04]  /*2650*/  LD.E R25, [R24.64+0xc] ;  /* 0x00000c0618197980 */ /* 0x000f28000c101900 */
[----:B------:R1:W4:Y:S04]  /*2660*/  LD.E.64 R14, [R42.64+0x18] ;  /* 0x000018062a0e7980 */ /* 0x000328000c101b00 */
[----:B------:R-:W4:Y:S04]  /*2670*/  LD.E R38, [R38.64] ;  /* 0x0000000626267980 */ /* 0x000f28000c101900 */
[----:B------:R-:W0:Y:S04]  /*2680*/  LDGDEPBAR ;  /* 0x00000000000079af */ /* 0x000e280000000000 */
[----:B-1----:R-:W4:Y:S01]  /*2690*/  LD.E.64 R42, [R42.64+0x8] ;  /* 0x000008062a2a7980 */ /* 0x002f22000c101b00 */
[----:B--2---:R-:W-:Y:S01]  /*26a0*/  IMAD.SHL.U32 R6, R2, 0x80, RZ ;  /* 0x0000008002067824 */ /* 0x004fe200078e00ff */
[----:B------:R-:W-:-:S02]  /*26b0*/  SHF.R.S32.HI R8, RZ, 0x1f, R2 ;  /* 0x0000001fff087819 */ /* 0x000fc40000011402 */
[----:B-----5:R-:W-:Y:S01]  /*26c0*/  LOP3.LUT R7, R3, 0x1, RZ, 0xc0, !PT ;  /* 0x0000000103077812 */ /* 0x020fe200078ec0ff */
[----:B---3--:R-:W-:-:S03]  /*26d0*/  IMAD R3, R13, R2, RZ ;  /* 0x000000020d037224 */ /* 0x008fc600078e02ff */
[----:B------:R-:W-:Y:S01]  /*26e0*/  ISETP.NE.U32.AND P2, PT, R7, 0x1, PT ;  /* 0x000000010700780c */ /* 0x000fe20003f45070 */
[----:B------:R-:W-:Y:S01]  /*26f0*/  IMAD.WIDE.U32 R16, R12, R2, RZ ;  /* 0x000000020c107225 */ /* 0x000fe200078e00ff */
[----:B----4-:R-:W-:-:S03]  /*2700*/  IADD3 R26, -R26, R25, -R6 ;  /* 0x000000191a1a7210 */ /* 0x010fc60007ffe906 */
[----:B------:R-:W-:Y:S01]  /*2710*/  IMAD R3, R12, R8, R3 ;  /* 0x000000080c037224 */ /* 0x000fe200078e0203 */
[----:B------:R-:W-:Y:S02]  /*2720*/  ISETP.LT.OR P2, PT, R26, 0x1, P2 ;  /* 0x000000011a00780c */ /* 0x000fe40001741670 */
[----:B------:R-:W-:Y:S02]  /*2730*/  LEA R8, P0, R16, R14, 0x1 ;  /* 0x0000000e10087211 */ /* 0x000fe400078008ff */
[----:B------:R-:W-:Y:S02]  /*2740*/  IADD3 R3, R17, R3, RZ ;  /* 0x0000000311037210 */ /* 0x000fe40007ffe0ff */
[----:B------:R-:W-:Y:S02]  /*2750*/  IADD3 R38, R38, -c[0x0][0x18], RZ ;  /* 0x8000060026267a10 */ /* 0x000fe40007ffe0ff */
[----:B------:R-:W-:-:S05]  /*2760*/  LEA.HI.X R9, R16, R15, R3, 0x1, P0 ;  /* 0x0000000f10097211 */ /* 0x000fca00000f0c03 */
[----:B------:R-:W-:Y:S01]  /*2770*/  @!PT LDS RZ, [RZ] ;  /* 0x00000000fffff984 */ /* 0x000fe20000000800 */
[----:B------:R-:W-:Y:S01]  /*2780*/  @!PT LDS RZ, [RZ] ;  /* 0x00000000fffff984 */ /* 0x000fe20000000800 */
[----:B------:R-:W-:Y:S01]  /*2790*/  @!PT LDS RZ, [RZ] ;  /* 0x00000000fffff984 */ /* 0x000fe20000000800 */
[----:B------:R1:W-:Y:S04]  /*27a0*/  LDGSTS.E.BYPASS.LTC128B.128 [R38], [R8.64], !P2 ;  /* 0x0000000008267fae */ /* 0x0003e8000d101d46 */
[----:B------:R-:W2:Y:S01]  /*27b0*/  LD.E.U8 R3, [R10.64] ;  /* 0x000000060a037980 */ /* 0x000ea2000c101100 */
[----:B------:R-:W-:-:S05]  /*27c0*/  IMAD.SHL.U32 R7, R42, 0x2, RZ ;  /* 0x000000022a077824 */ /* 0x000fca00078e00ff */
        /* <DEDUP_REMOVED lines=34> */
[----:B-1----:R-:W5:Y:S04]  /*29f0*/  @!P0 LDL.64 R12, [R1+0x428] ;  /* 0x00042800010c8983 */ /* 0x002f680000100a00 */
[----:B------:R-:W2:Y:S04]  /*2a00*/  @!P0 LDL.64 R10, [R1+0x418] ;  /* 0x00041800010a8983 */ /* 0x000ea80000100a00 */
[----:B------:R-:W3:Y:S04]  /*2a10*/  @!P0 LDL R2, [R1+0x430] ;  /* 0x0004300001028983 */ /* 0x000ee80000100800 */
[----:B-----5:R-:W5:Y:S04]  /*2a20*/  @!P0 LD.E.U8 R3, [R12.64] ;  /* 0x000000060c038980 */ /* 0x020f68000c101100 */
[----:B--2---:R-:W2:Y:S01]  /*2a30*/  @!P0 LD.E R10, [R10.64] ;  /* 0x000000060a0a8980 */ /* 0x004ea2000c101900 */
[----:B----4-:R-:W-:Y:S01]  /*2a40*/  IMAD.WIDE R8, R6, 0x4, R4 ;  /* 0x0000000406087825 */ /* 0x010fe200078e0204 */
[----:B---3--:R-:W-:Y:S01]  /*2a50*/  IADD3 R6, R2, 0x1, RZ ;  /* 0x0000000102067810 */ /* 0x008fe20007ffe0ff */
[----:B------:R-:W-:Y:S02]  /*2a60*/  BSSY B0, `(.L_x_1096) ;  /* 0x0000059000007945 */ /* 0x000fe40003800000 */
[----:B------:R-:W-:Y:S01]  /*2a70*/  IMAD.MOV.U32 R5, RZ, RZ, 0x1 ;  /* 0x00000001ff057424 */ /* 0x000fe200078e00ff */
[----:B-----5:R-:W-:-:S02]  /*2a80*/  @!P0 ISETP.NE.AND P1, PT, R3, RZ, PT ;  /* 0x000000ff0300820c */ /* 0x020fc40003f25270 */
[----:B--2---:R-:W-:-:S11]  /*2a90*/  @!P0 IADD3 R3, R10, -c[0x0][0x18], RZ ;  /* 0x800006000a038a10 */ /* 0x004fd60007ffe0ff */
        /* <DEDUP_REMOVED lines=9> */
[----:B-1----:R-:W3:Y:S04]  /*2b30*/  LDL.128 R8, [R1+0x3e0] ;  /* 0x0003e00001087983 */ /* 0x002ee80000100c00 */
[----:B------:R-:W4:Y:S04]  /*2b40*/  LDL.64 R26, [R1+0x3f0] ;  /* 0x0003f000011a7983 */ /* 0x000f280000100a00 */
[----:B------:R-:W5:Y:S04]  /*2b50*/  LDL.64 R24, [R1+0x3d8] ;  /* 0x0003d80001187983 */ /* 0x000f680000100a00 */
[----:B------:R-:W5:Y:S04]  /*2b60*/  LDL.64 R14, [R1+0x408] ;  /* 0x00040800010e7983 */ /* 0x000f680000100a00 */
[----:B--2---:R1:W2:Y:S04]  /*2b70*/  LD.E.U8 R12, [R32.64] ;  /* 0x00000006200c7980 */ /* 0x0042a8000c101100 */
[----:B---3--:R3:W2:Y:S04]  /*2b80*/  LD.E.64 R18, [R8.64+0x10] ;  /* 0x0000100608127980 */ /* 0x0086a8000c101b00 */
[----:B------:R-:W2:Y:S04]  /*2b90*/  LD.E R10, [R10.64+0xc] ;  /* 0x00000c060a0a7980 */ /* 0x000ea8000c101900 */
[----:B----4-:R-:W4:Y:S04]  /*2ba0*/  LD.E R3, [R26.64] ;  /* 0x000000061a037980 */ /* 0x010f28000c101900 */
[----:B------:R3:W4:Y:S04]  /*2bb0*/  LD.E.64 R16, [R8.64+0x18] ;  /* 0x0000180608107980 */ /* 0x000728000c101b00 */
[----:B-----5:R5:W4:Y:S01]  /*2bc0*/  LD.E R13, [R24.64] ;  /* 0x00000006180d7980 */ /* 0x020b22000c101900 */
[----:B------:R-:W-:Y:S01]  /*2bd0*/  IMAD.SHL.U32 R2, R6, 0x80, RZ ;  /* 0x0000008006027824 */ /* 0x000fe200078e00ff */
[----:B------:R-:W-:-:S02]  /*2be0*/  SHF.R.S32.HI R7, RZ, 0x1f, R6 ;  /* 0x0000001fff077819 */ /* 0x000fc40000011406 */
[----:B-1----:R-:W4:Y:S04]  /*2bf0*/  LDL.64 R32, [R1+0x408] ;  /* 0x0004080001207983 */ /* 0x002f280000100a00 */
[----:B---3--:R-:W3:Y:S04]  /*2c00*/  LD.E.64 R8, [R8.64+0x8] ;  /* 0x0000080608087980 */ /* 0x008ee8000c101b00 */
[----:B-----5:R-:W5:Y:S01]  /*2c10*/  LDL.64 R24, [R1+0x408] ;  /* 0x0004080001187983 */ /* 0x020f620000100a00 */
[----:B--2---:R-:W-:Y:S01]  /*2c20*/  LOP3.LUT R12, R12, 0x1, RZ, 0xc0, !PT ;  /* 0x000000010c0c7812 */ /* 0x004fe200078ec0ff */
[----:B------:R-:W-:-:S03]  /*2c30*/  IMAD R4, R19, R6, RZ ;  /* 0x0000000613047224 */ /* 0x000fc600078e02ff */
[----:B------:R-:W-:Y:S01]  /*2c40*/  ISETP.NE.U32.AND P1, PT, R12, 0x1, PT ;  /* 0x000000010c00780c */ /* 0x000fe20003f25070 */
[C---:B------:R-:W-:Y:S01]  /*2c50*/  IMAD R4, R18.reuse, R7, R4 ;  /* 0x0000000712047224 */ /* 0x040fe200078e0204 */
[----:B----4-:R-:W-:Y:S01]  /*2c60*/  IADD3 R3, -R3, R10, -R2 ;  /* 0x0000000a03037210 */ /* 0x010fe20007ffe902 */
[----:B------:R-:W-:-:S03]  /*2c70*/  IMAD.WIDE.U32 R10, R18, R6, RZ ;  /* 0x00000006120a7225 */ /* 0x000fc600078e00ff */
[----:B------:R-:W-:Y:S01]  /*2c80*/  ISETP.LT.OR P1, PT, R3, 0x1, P1 ;  /* 0x000000010300780c */ /* 0x000fe20000f21670 */
[----:B------:R-:W-:Y:S01]  /*2c90*/  IMAD.IADD R7, R11, 0x1, R4 ;  /* 0x000000010b077824 */ /* 0x000fe200078e0204 */
[C---:B------:R-:W-:Y:S02]  /*2ca0*/  LEA R6, P0, R10.reuse, R16, 0x1 ;  /* 0x000000100a067211 */ /* 0x040fe400078008ff */
[----:B------:R-:W-:Y:S02]  /*2cb0*/  IADD3 R4, R13, -c[0x0][0x18], RZ ;  /* 0x800006000d047a10 */ /* 0x000fe40007ffe0ff */
[----:B------:R-:W-:-:S07]  /*2cc0*/  LEA.HI.X R7, R10, R17, R7, 0x1, P0 ;  /* 0x000000110a077211 */ /* 0x000fce00000f0c07 */
[----:B------:R-:W-:Y:S01]  /*2cd0*/  @!PT LDS RZ, [RZ] ;  /* 0x00000000fffff984 */ /* 0x000fe20000000800 */
[----:B------:R-:W-:Y:S01]  /*2ce0*/  @!PT LDS RZ, [RZ] ;  /* 0x00000000fffff984 */ /* 0x000fe20000000800 */
[----:B------:R-:W-:Y:S01]  /*2cf0*/  @!PT LDS RZ, [RZ] ;  /* 0x00000000fffff984 */ /* 0x000fe20000000800 */
[----:B------:R1:W-:Y:S04]  /*2d00*/  LDGSTS.E.BYPASS.LTC128B.128 [R4+0x4000], [R6.64], !P1 ;  /* 0x0400000006047fae */ /* 0x0003e8000c901d46 */
[----:B------:R-:W2:Y:S01]  /*2d10*/  LD.E.U8 R10, [R14.64] ;  /* 0x000000060e0a7980 */ /* 0x000ea2000c101100 */
[C---:B---3--:R-:W-:Y:S01]  /*2d20*/  IMAD.SHL.U32 R17, R8.reuse, 0x2, RZ ;  /* 0x0000000208117824 */ /* 0x048fe200078e00ff */
[----:B------:R-:W-:-:S04]  /*2d30*/  SHF.L.U64.HI R13, R8, 0x1, R9 ;  /* 0x00000001080d7819 */ /* 0x000fc80000010209 */
[----:B------:R-:W-:-:S05]  /*2d40*/  IADD3 R26, P0, R17, R6, RZ ;  /* 0x00000006111a7210 */ /* 0x000fca0007f1e0ff */
[----:B------:R-:W-:Y:S01]  /*2d50*/  IMAD.X R27, R13, 0x1, R7, P0 ;  /* 0x000000010d1b7824 */ /* 0x000fe200000e0607 */
[----:B--2---:R-:W-:-:S04]  /*2d60*/  LOP3.LUT R10, R10, 0x1, RZ, 0xc0, !PT ;  /* 0x000000010a0a7812 */ /* 0x004fc800078ec0ff */
[----:B------:R-:W-:Y:S02]  /*2d70*/  ISETP.NE.U32.AND P1, PT, R10, 0x1, PT ;  /* 0x000000010a00780c */ /* 0x000fe40003f25070 */
[----:B------:R-:W-:Y:S01]  /*2d80*/  IADD3 R18, P0, R26, R17, RZ ;  /* 0x000000111a127210 */ /* 0x000fe20007f1e0ff */
[----:B------:R-:W2:Y:S01]  /*2d90*/  LDL.128 R8, [R1+0x420] ;  /* 0x0004200001087983 */ /* 0x000ea20000100c00 */
[----:B------:R-:W-:-:S13]  /*2da0*/  ISETP.LT.OR P1, PT, R3, 0x21, P1 ;  /* 0x000000210300780c */ /* 0x000fda0000f21670 */
[----:B------:R-:W-:Y:S01]  /*2db0*/  @!PT LDS RZ, [RZ] ;  /* 0x00000000fffff984 */ /* 0x000fe20000000800 */
[----:B------:R-:W-:Y:S01]  /*2dc0*/  @!PT LDS RZ, [RZ] ;  /* 0x00000000fffff984 */ /* 0x000fe20000000800 */
[----:B------:R-:W-:Y:S01]  /*2dd0*/  @!PT LDS RZ, [RZ] ;  /* 0x00000000fffff984 */ /* 0x000fe20000000800 */
[----:B------:R3:W-:Y:S04]  /*2de0*/  LDGSTS.E.BYPASS.LTC128B.128 [R4+0x5000], [R26.64], !P1 ;  /* 0x050000001a047fae */ /* 0x0007e8000c901d46 */
[----:B-1----:R-:W4:Y:S01]  /*2df0*/  LD.E.U8 R6, [R32.64] ;  /* 0x0000000620067980 */ /* 0x002f22000c101100 */
        /* <DEDUP_REMOVED lines=8> */
[----:B-----5:R-:W4:Y:S02]  /*2e80*/  LD.E.U8 R6, [R24.64] ;  /* 0x0000000618067980 */ /* 0x020f24000c101100 */
[----:B----4-:R-:W-:-:S04]  /*2e90*/  LOP3.LUT R6, R6, 0x1, RZ, 0xc0, !PT ;  /* 0x0000000106067812 */ /* 0x010fc800078ec0ff */
[----:B------:R-:W-:-:S04]  /*2ea0*/  ISETP.NE.U32.AND P1, PT, R6, 0x1, PT ;  /* 0x000000010600780c */ /* 0x000fc80003f25070 */
[----:B------:R-:W-:Y:S02]  /*2eb0*/  ISETP.LT.OR P1, PT, R3, 0x61, P1 ;  /* 0x000000610300780c */ /* 0x000fe40000f21670 */
[----:B------:R-:W-:-:S05]  /*2ec0*/  IADD3 R6, P0, R18, R17, RZ ;  /* 0x0000001112067210 */ /* 0x000fca0007f1e0ff */
[----:B------:R-:W-:Y:S02]  /*2ed0*/  IMAD.X R7, R19, 0x1, R13, P0 ;  /* 0x0000000113077824 */ /* 0x000fe400000e060d */
[----:B------:R-:W4:Y:S04]  /*2ee0*/  LDL.128 R12, [R1+0x410] ;  /* 0x00041000010c7983 */ /* 0x000f280000100c00 */
[----:B------:R-:W-:Y:S01]  /*2ef0*/  @!PT LDS RZ, [RZ] ;  /* 0x00000000fffff984 */ /* 0x000fe20000000800 */
[----:B------:R-:W-:Y:S01]  /*2f00*/  @!PT LDS RZ, [RZ] ;  /* 0x00000000fffff984 */ /* 0x000fe20000000800 */
[----:B------:R-:W-:Y:S01]  /*2f10*/  @!PT LDS RZ, [RZ] ;  /* 0x00000000fffff984 */ /* 0x000fe20000000800 */
[----:B------:R3:W-:Y:S04]  /*2f20*/  LDGSTS.E.BYPASS.LTC128B.128 [R4+0x7000], [R6.64], !P1 ;  /* 0x0700000006047fae */ /* 0x0007e8000c901d46 */
[----:B--2---:R-:W2:Y:S04]  /*2f30*/  LD.E R8, [R8.64] ;  /* 0x0000000608087980 */ /* 0x004ea8000c101900 */
[----:B----4-:R-:W4:Y:S01]  /*2f40*/  LD.E.64 R12, [R12.64+0x8] ;  /* 0x000008060c0c7980 */ /* 0x010f22000c101b00 */
[----:B--2---:R-:W-:-:S13]  /*2f50*/  ISETP.GT.AND P1, PT, R8, 0x7f, PT ;  /* 0x0000007f0800780c */ /* 0x004fda0003f24270 */
[----:B------:R-:W2:Y:S04]  /*2f60*/  @!P1 LD.E.U8 R10, [R10.64] ;  /* 0x000000060a0a9980 */ /* 0x000ea8000c101100 */
[----:B------:R-:W5:Y:S01]  /*2f70*/  @!P1 LD.E R14, [R14.64] ;  /* 0x000000060e0e9980 */ /* 0x000f62000c101900 */
[----:B----4-:R-:W-:Y:S01]  /*2f80*/  IMAD.WIDE R2, R2, 0x4, R12 ;  /* 0x0000000402027825 */ /* 0x010fe200078e020c */
[----:B--2---:R-:W-:Y:S02]  /*2f90*/  @!P1 ISETP.NE.AND P0, PT, R10, RZ, PT ;  /* 0x000000ff0a00920c */ /* 0x004fe40003f05270 */
[----:B-----5:R-:W-:-:S11]  /*2fa0*/  @!P1 IADD3 R17, R14, -c[0x0][0x18], RZ ;  /* 0x800006000e119a10 */ /* 0x020fd60007ffe0ff */
[----:B------:R-:W-:Y:S01]  /*2fb0*/  @!PT LDS RZ, [RZ] ;  /* 0x00000000fffff984 */ /* 0x000fe20000000800 */
[----:B------:R-:W-:Y:S01]  /*2fc0*/  @!PT LDS RZ, [RZ] ;  /* 0x00000000fffff984 */ /* 0x000fe20000000800 */
[----:B------:R-:W-:Y:S01]  /*2fd0*/  @!PT LDS RZ, [RZ] ;  /* 0x00000000fffff984 */ /* 0x000fe20000000800 */
[----:B------:R3:W-:Y:S02]  /*2fe0*/  @!P1 LDGSTS.E.BYPASS.LTC128B.128 [R17+0x200], [R2.64], P0 ;  /* 0x0020000002119fae */ /* 0x0007e40008101d46 */
.L_x_1097:
[----:B------:R-:W-:Y:S05]  /*2ff0*/  BSYNC B0 ;  /* 0x0000000000007941 */ /* 0x000fea0003800000 */
.L_x_1096:
[----:B---3--:R-:W2:Y:S04]  /*3000*/  LDL R2, [R1+0x430] ;  /* 0x0004300001027983 */ /* 0x008ea80000100800 */
[----:B------:R-:W2:Y:S01]  /*3010*/  LDL R39, [R1+0x18] ;  /* 0x0000180001277983 */ /* 0x000ea20000100800 */
[C---:B------:R-:W-:Y:S01]  /*3020*/  IADD3 R6, P1, R20.reuse, 0x20, RZ ;  /* 0x0000002014067810 */ /* 0x040fe20007f3e0ff */
[----:B------:R-:W-:Y:S01]  /*3030*/  IMAD.MOV.U32 R4, RZ, RZ, RZ ;  /* 0x000000ffff047224 */ /* 0x000fe200078e00ff */
[C---:B-1----:R-:W-:Y:S01]  /*3040*/  IADD3 R8, P0, R20.reuse, 0x10c, RZ ;  /* 0x0000010c14087810 */ /* 0x042fe20007f1e0ff */
[----:B------:R-:W-:Y:S01]  /*3050*/  STL [R1+0x434], RZ ;  /* 0x000434ff01007387 */ /* 0x000fe20000100800 */
[C---:B------:R-:W-:Y:S01]  /*3060*/  IADD3 R16, P2, R20.reuse, 0x248, RZ ;  /* 0x0000024814107810 */ /* 0x040fe20007f5e0ff */
[--C-:B------:R-:W-:Y:S01]  /*3070*/  IMAD.X R7, RZ, RZ, R21.reuse, P1 ;  /* 0x000000ffff077224 */ /* 0x100fe200008e0615 */
[C---:B------:R-:W-:Y:S01]  /*3080*/  IADD3 R11, P1, R20.reuse, 0x30, RZ ;  /* 0x00000030140b7810 */ /* 0x040fe20007f3e0ff */
[--C-:B------:R-:W-:Y:S01]  /*3090*/  IMAD.X R3, RZ, RZ, R21.reuse, P0 ;  /* 0x000000ffff037224 */ /* 0x100fe200000e0615 */
[----:B------:R1:W-:Y:S01]  /*30a0*/  STL.64 [R1+0x438], R4 ;  /* 0x0004380401007387 */ /* 0x0003e20000100a00 */
[--C-:B------:R-:W-:Y:S01]  /*30b0*/  IMAD.X R15, RZ, RZ, R21.reuse, P2 ;  /* 0x000000ffff0f7224 */ /* 0x100fe200010e0615 */
[C---:B------:R-:W-:Y:S01]  /*30c0*/  IADD3 R14, P3, R20.reuse, 0x270, RZ ;  /* 0x00000270140e7810 */ /* 0x040fe20007f7e0ff */
[--C-:B------:R-:W-:Y:S01]  /*30d0*/  IMAD.X R10, RZ, RZ, R21.reuse, P1 ;  /* 0x000000ffff0a7224 */ /* 0x100fe200008e0615 */
[C---:B------:R-:W-:Y:S01]  /*30e0*/  IADD3 R12, P0, R20.reuse, 0x434, RZ ;  /* 0x00000434140c7810 */ /* 0x040fe20007f1e0ff */
[----:B------:R-:W-:Y:S01]  /*30f0*/  STL [R1+0x440], RZ ;  /* 0x000440ff01007387 */ /* 0x000fe20000100800 */
[----:B------:R-:W-:Y:S01]  /*3100*/  IADD3.X R13, RZ, R21, RZ, P3, !PT ;  /* 0x00000015ff0d7210 */ /* 0x000fe20001ffe4ff */
[----:B------:R-:W-:Y:S01]  /*3110*/  ULDC.64 UR4, c[0x0][0x40] ;  /* 0x0000100000047ab9 */ /* 0x000fe20000000a00 */
[----:B------:R-:W-:Y:S01]  /*3120*/  BSSY B2, `(.L_x_1098) ;  /* 0x0000135000027945 */ /* 0x000fe20003800000 */
[----:B------:R-:W-:Y:S01]  /*3130*/  IMAD.X R9, RZ, RZ, R21, P0 ;  /* 0x000000ffff097224 */ /* 0x000fe200000e0615 */
[----:B------:R-:W-:Y:S01]  /*3140*/  STL.128 [R1+0x650], RZ ;  /* 0x000650ff01007387 */ /* 0x000fe20000100c00 */
[----:B------:R-:W-:Y:S01]  /*3150*/  UIADD3 UR4, UP0, UR4, 0x160, URZ ;  /* 0x0000016004047890 */ /* 0x000fe2000ff1e03f */
[----:B------:R-:W-:Y:S01]  /*3160*/  IADD3 R23, R20, 0x488, RZ ;  /* 0x0000048814177810 */ /* 0x000fe20007ffe0ff */
[----:B------:R-:W-:Y:S01]  /*3170*/  CS2R R50, SRZ ;  /* 0x0000000000327805 */ /* 0x000fe2000001ff00 */
[----:B------:R-:W-:Y:S01]  /*3180*/  STL.128 [R1+0x660], RZ ;  /* 0x000660ff01007387 */ /* 0x000fe20000100c00 */
[----:B------:R-:W-:Y:S01]  /*3190*/  UIADD3.X UR5, URZ, UR5, URZ, UP0, !UPT ;  /* 0x000000053f057290 */ /* 0x000fe200087fe43f */
        /* <DEDUP_REMOVED lines=8> */
[----:B------:R-:W-:-:S02]  /*3220*/  CS2R R32, SRZ ;  /* 0x0000000000207805 */ /* 0x000fc4000001ff00 */
[----:B------:R-:W-:Y:S01]  /*3230*/  STL.128 [R1+0x690], RZ ;  /* 0x000690ff01007387 */ /* 0x000fe20000100c00 */
        /* <DEDUP_REMOVED lines=13> */
[----:B-1----:R-:W-:Y:S01]  /*3310*/  IMAD.MOV.U32 R6, RZ, RZ, R16 ;  /* 0x000000ffff067224 */ /* 0x002fe200078e0010 */
[----:B------:R-:W-:Y:S01]  /*3320*/  MOV R4, R11 ;  /* 0x0000000b00047202 */ /* 0x000fe20000000f00 */
[----:B------:R-:W-:Y:S01]  /*3330*/  IMAD.MOV.U32 R7, RZ, RZ, R15 ;  /* 0x000000ffff077224 */ /* 0x000fe200078e000f */
[C---:B------:R-:W-:Y:S01]  /*3340*/  IADD3 R16, P3, R20.reuse, 0x26c, RZ ;  /* 0x0000026c14107810 */ /* 0x040fe20007f7e0ff */
[----:B------:R-:W-:Y:S01]  /*3350*/  IMAD.MOV.U32 R5, RZ, RZ, R10 ;  /* 0x000000ffff057224 */ /* 0x000fe200078e000a */
[-C--:B------:R-:W-:Y:S01]  /*3360*/  IADD3.X R10, RZ, R21.reuse, RZ, P1, !PT ;  /* 0x00000015ff0a7210 */ /* 0x080fe20000ffe4ff */
[----:B------:R-:W-:Y:S01]  /*3370*/  IMAD.X R11, RZ, RZ, R21, P4 ;  /* 0x000000ffff0b7224 */ /* 0x000fe200020e0615 */
[----:B------:R-:W-:Y:S01]  /*3380*/  IADD3.X R15, RZ, R21, RZ, P3, !PT ;  /* 0x00000015ff0f7210 */ /* 0x000fe20001ffe4ff */
[----:B------:R-:W-:Y:S04]  /*3390*/  STL.128 [R1+0x720], RZ ;  /* 0x000720ff01007387 */ /* 0x000fe80000100c00 */
[----:B------:R1:W-:Y:S04]  /*33a0*/  STL.128 [R1+0x4a0], R4 ;  /* 0x0004a00401007387 */ /* 0x0003e80000100c00 */
[----:B------:R-:W-:Y:S04]  /*33b0*/  STL.128 [R1+0x730], RZ ;  /* 0x000730ff01007387 */ /* 0x000fe80000100c00 */
[----:B------:R-:W-:Y:S04]  /*33c0*/  STL.128 [R1+0x740], RZ ;  /* 0x000740ff01007387 */ /* 0x000fe80000100c00 */
[----:B------:R-:W0:Y:S01]  /*33d0*/  LDGDEPBAR ;  /* 0x00000000000079af */ /* 0x000e220000000000 */
[----:B-1----:R-:W-:Y:S01]  /*33e0*/  IMAD.MOV.U32 R6, RZ, RZ, R14 ;  /* 0x000000ffff067224 */ /* 0x002fe200078e000e */
[----:B------:R-:W-:Y:S01]  /*33f0*/  MOV R4, R12 ;  /* 0x0000000c00047202 */ /* 0x000fe20000000f00 */
[----:B------:R-:W-:Y:S01]  /*3400*/  IMAD.MOV.U32 R7, RZ, RZ, R13 ;  /* 0x000000ffff077224 */ /* 0x000fe200078e000d */
[C---:B------:R-:W-:Y:S01]  /*3410*/  IADD3 R14, P1, R20.reuse, 0x438, RZ ;  /* 0x00000438140e7810 */ /* 0x040fe20007f3e0ff */
[----:B------:R-:W-:Y:S01]  /*3420*/  IMAD.MOV.U32 R5, RZ, RZ, R9 ;  /* 0x000000ffff057224 */ /* 0x000fe200078e0009 */
[----:B------:R-:W-:-:S03]  /*3430*/  IADD3 R12, P0, R20, 0x448, RZ ;  /* 0x00000448140c7810 */ /* 0x000fc60007f1e0ff */
[----:B------:R-:W-:Y:S01]  /*3440*/  IMAD.X R13, RZ, RZ, R21, P1 ;  /* 0x000000ffff0d7224 */ /* 0x000fe200008e0615 */
[----:B------:R1:W-:Y:S01]  /*3450*/  STL.128 [R1+0x4b0], R4 ;  /* 0x0004b00401007387 */ /* 0x0003e20000100c00 */
[----:B------:R-:W-:Y:S02]  /*3460*/  IADD3.X R9, RZ, R21, RZ, P0, !PT ;  /* 0x00000015ff097210 */ /* 0x000fe400007fe4ff */
[----:B-1----:R-:W-:Y:S01]  /*3470*/  MOV R7, R11 ;  /* 0x0000000b00077202 */ /* 0x002fe20000000f00 */
[----:B------:R-:W-:Y:S01]  /*3480*/  IMAD.MOV.U32 R6, RZ, RZ, R8 ;  /* 0x000000ffff067224 */ /* 0x000fe200078e0008 */
[C---:B------:R-:W-:Y:S01]  /*3490*/  IADD3 R11, P2, R20.reuse, 0x244, RZ ;  /* 0x00000244140b7810 */ /* 0x040fe20007f5e0ff */
[----:B------:R-:W-:Y:S01]  /*34a0*/  IMAD.MOV.U32 R4, RZ, RZ, R3 ;  /* 0x000000ffff047224 */ /* 0x000fe200078e0003 */
[C---:B------:R-:W-:Y:S01]  /*34b0*/  IADD3 R8, P4, R20.reuse, 0x140, RZ ;  /* 0x0000014014087810 */ /* 0x040fe20007f9e0ff */
[----:B------:R-:W-:Y:S02]  /*34c0*/  IMAD.MOV.U32 R5, RZ, RZ, R10 ;  /* 0x000000ffff057224 */ /* 0x000fe400078e000a */
[----:B------:R-:W-:Y:S01]  /*34d0*/  IMAD.X R10, RZ, RZ, R21, P2 ;  /* 0x000000ffff0a7224 */ /* 0x000fe200010e0615 */
[----:B------:R-:W-:-:S02]  /*34e0*/  IADD3 R3, P2, R20, 0x28, RZ ;  /* 0x0000002814037810 */ /* 0x000fc40007f5e0ff */
[----:B------:R1:W-:Y:S02]  /*34f0*/  STL.128 [R1+0x4c0], R4 ;  /* 0x0004c00401007387 */ /* 0x0003e40000100c00 */
[----:B-1----:R-:W-:Y:S01]  /*3500*/  IMAD.MOV.U32 R6, RZ, RZ, R16 ;  /* 0x000000ffff067224 */ /* 0x002fe200078e0010 */
[----:B------:R-:W-:Y:S01]  /*3510*/  MOV R4, R11 ;  /* 0x0000000b00047202 */ /* 0x000fe20000000f00 */
[----:B------:R-:W-:Y:S01]  /*3520*/  IMAD.MOV.U32 R7, RZ, RZ, R15 ;  /* 0x000000ffff077224 */ /* 0x000fe200078e000f */
[C---:B------:R-:W-:Y:S01]  /*3530*/  IADD3 R16, P1, R20.reuse, 0x258, RZ ;  /* 0x0000025814107810 */ /* 0x040fe20007f3e0ff */
[----:B------:R-:W-:Y:S01]  /*3540*/  IMAD.MOV.U32 R5, RZ, RZ, R10 ;  /* 0x000000ffff057224 */ /* 0x000fe200078e000a */
[-C--:B------:R-:W-:Y:S01]  /*3550*/  IADD3.X R10, RZ, R21.reuse, RZ, P2, !PT ;  /* 0x00000015ff0a7210 */ /* 0x080fe200017fe4ff */
[----:B------:R-:W-:Y:S01]  /*3560*/  IMAD.X R11, RZ, RZ, R21, P4 ;  /* 0x000000ffff0b7224 */ /* 0x000fe200020e0615 */
[----:B------:R-:W-:Y:S02]  /*3570*/  IADD3.X R15, RZ, R21, RZ, P1, !PT ;  /* 0x00000015ff0f7210 */ /* 0x000fe40000ffe4ff */
[----:B------:R1:W-:Y:S02]  /*3580*/  STL.128 [R1+0x4d0], R4 ;  /* 0x0004d00401007387 */ /* 0x0003e40000100c00 */
[----:B-1----:R-:W-:Y:S01]  /*3590*/  IMAD.MOV.U32 R4, RZ, RZ, R14 ;  /* 0x000000ffff047224 */ /* 0x002fe200078e000e */
[----:B------:R-:W-:Y:S01]  /*35a0*/  MOV R6, R12 ;  /* 0x0000000c00067202 */ /* 0x000fe20000000f00 */
[----:B------:R-:W-:Y:S01]  /*35b0*/  IMAD.MOV.U32 R5, RZ, RZ, R13 ;  /* 0x000000ffff057224 */ /* 0x000fe200078e000d */
[C---:B------:R-:W-:Y:S01]  /*35c0*/  IADD3 R12, P0, R20.reuse, 0x38, RZ ;  /* 0x00000038140c7810 */ /* 0x040fe20007f1e0ff */
[----:B------:R-:W-:Y:S01]  /*35d0*/  IMAD.MOV.U32 R7, RZ, RZ, R9 ;  /* 0x000000ffff077224 */ /* 0x000fe200078e0009 */
[----:B------:R-:W-:-:S04]  /*35e0*/  IADD3 R14, P3, R20, 0x330, RZ ;  /* 0x00000330140e7810 */ /* 0x000fc80007f7e0ff */
[----:B------:R1:W-:Y:S01]  /*35f0*/  STL.128 [R1+0x4f0], R4 ;  /* 0x0004f00401007387 */ /* 0x0003e20000100c00 */
[----:B------:R-:W-:Y:S02]  /*3600*/  IMAD.X R13, RZ, RZ, R21, P3 ;  /* 0x000000ffff0d7224 */ /* 0x000fe400018e0615 */
[----:B-1----:R-:W-:Y:S01]  /*3610*/  IMAD.MOV.U32 R6, RZ, RZ, R8 ;  /* 0x000000ffff067224 */ /* 0x002fe200078e0008 */
[----:B------:R-:W-:Y:S01]  /*3620*/  MOV R7, R11 ;  /* 0x0000000b00077202 */ /* 0x000fe20000000f00 */
[----:B------:R-:W-:Y:S01]  /*3630*/  IMAD.MOV.U32 R4, RZ, RZ, R3 ;  /* 0x000000ffff047224 */ /* 0x000fe200078e0003 */
[C---:B------:R-:W-:Y:S01]  /*3640*/  IADD3 R8, P4, R20.reuse, 0x294, RZ ;  /* 0x0000029414087810 */ /* 0x040fe20007f9e0ff */
[----:B------:R-:W-:Y:S01]  /*3650*/  IMAD.MOV.U32 R5, RZ, RZ, R10 ;  /* 0x000000ffff057224 */ /* 0x000fe200078e000a */
[C---:B------:R-:W-:Y:S01]  /*3660*/  IADD3 R10, P2, R20.reuse, 0x280, RZ ;  /* 0x00000280140a7810 */ /* 0x040fe20007f5e0ff */
[----:B------:R-:W-:Y:S01]  /*3670*/  IMAD.X R11, RZ, RZ, R21, P0 ;  /* 0x000000ffff0b7224 */ /* 0x000fe200000e0615 */
[----:B------:R-:W-:-:S02]  /*3680*/  IADD3 R3, P0, R20, 0x290, RZ ;  /* 0x0000029014037810 */ /* 0x000fc40007f1e0ff */
[----:B------:R1:W-:Y:S01]  /*3690*/  STL.128 [R1+0x500], R4 ;  /* 0x0005000401007387 */ /* 0x0003e20000100c00 */
[-C--:B------:R-:W-:Y:S01]  /*36a0*/  IADD3.X R9, RZ, R21.reuse, RZ, P2, !PT ;  /* 0x00000015ff097210 */ /* 0x080fe200017fe4ff */
[----:B-1----:R-:W-:Y:S01]  /*36b0*/  IMAD.MOV.U32 R6, RZ, RZ, R16 ;  /* 0x000000ffff067224 */ /* 0x002fe200078e0010 */
[----:B------:R-:W-:Y:S01]  /*36c0*/  MOV R4, R12 ;  /* 0x0000000c00047202 */ /* 0x000fe20000000f00 */
[----:B------:R-:W-:Y:S01]  /*36d0*/  IMAD.MOV.U32 R7, RZ, RZ, R15 ;  /* 0x000000ffff077224 */ /* 0x000fe200078e000f */
[----:B------:R-:W-:Y:S01]  /*36e0*/  IADD3.X R12, RZ, R21, RZ, P0, !PT ;  /* 0x00000015ff0c7210 */ /* 0x000fe200007fe4ff */
[----:B------:R-:W-:Y:S01]  /*36f0*/  IMAD.MOV.U32 R5, RZ, RZ, R11 ;  /* 0x000000ffff057224 */ /* 0x000fe200078e000b */
[----:B------:R-:W-:Y:S01]  /*3700*/  IADD3 R16, P1, R20, 0x2a8, RZ ;  /* 0x000002a814107810 */ /* 0x000fe20007f3e0ff */
[----:B------:R-:W-:-:S03]  /*3710*/  IMAD.X R11, RZ, RZ, R21, P4 ;  /* 0x000000ffff0b7224 */ /* 0x000fc600020e0615 */
[----:B------:R1:W-:Y:S01]  /*3720*/  STL.128 [R1+0x510], R4 ;  /* 0x0005100401007387 */ /* 0x0003e20000100c00 */
[----:B------:R-:W-:Y:S01]  /*3730*/  IADD3.X R15, RZ, R21, RZ, P1, !PT ;  /* 0x00000015ff0f7210 */ /* 0x000fe20000ffe4ff */
[----:B-1----:R-:W-:Y:S01]  /*3740*/  IMAD.MOV.U32 R6, RZ, RZ, R14 ;  /* 0x000000ffff067224 */ /* 0x002fe200078e000e */
[----:B------:R-:W-:Y:S01]  /*3750*/  MOV R4, R10 ;  /* 0x0000000a00047202 */ /* 0x000fe20000000f00 */
[----:B------:R-:W-:Y:S01]  /*3760*/  IMAD.MOV.U32 R7, RZ, RZ, R13 ;  /* 0x000000ffff077224 */ /* 0x000fe200078e000d */
[----:B------:R-:W-:Y:S01]  /*3770*/  IADD3 R14, P3, R20, 0x48, RZ ;  /* 0x00000048140e7810 */ /* 0x000fe20007f7e0ff */
[----:B------:R-:W-:-:S04]  /*3780*/  IMAD.MOV.U32 R5, RZ, RZ, R9 ;  /* 0x000000ffff057224 */ /* 0x000fc800078e0009 */
[----:B------:R-:W-:Y:S01]  /*3790*/  IMAD.X R13, RZ, RZ, R21, P3 ;  /* 0x000000ffff0d7224 */ /* 0x000fe200018e0615 */
[----:B------:R1:W-:Y:S02]  /*37a0*/  STL.128 [R1+0x520], R4 ;  /* 0x0005200401007387 */ /* 0x0003e40000100c00 */
[----:B-1----:R-:W-:Y:S01]  /*37b0*/  MOV R5, R11 ;  /* 0x0000000b00057202 */ /* 0x002fe20000000f00 */
[----:B------:R-:W-:Y:S01]  /*37c0*/  IMAD.MOV.U32 R4, RZ, RZ, R8 ;  /* 0x000000ffff047224 */ /* 0x000fe200078e0008 */
[C---:B------:R-:W-:Y:S01]  /*37d0*/  IADD3 R11, P0, R20.reuse, 0x298, RZ ;  /* 0x00000298140b7810 */ /* 0x040fe20007f1e0ff */
[----:B------:R-:W-:Y:S01]  /*37e0*/  IMAD.MOV.U32 R6, RZ, RZ, R3 ;  /* 0x000000ffff067224 */ /* 0x000fe200078e0003 */
[C---:B------:R-:W-:Y:S01]  /*37f0*/  IADD3 R8, P4, R20.reuse, 0x58, RZ ;  /* 0x0000005814087810 */ /* 0x040fe20007f9e0ff */
[----:B------:R-:W-:Y:S01]  /*3800*/  IMAD.MOV.U32 R7, RZ, RZ, R12 ;  /* 0x000000ffff077224 */ /* 0x000fe200078e000c */
[C---:B------:R-:W-:Y:S01]  /*3810*/  IADD3 R12, P2, R20.reuse, 0x11c, RZ ;  /* 0x0000011c140c7810 */ /* 0x040fe20007f5e0ff */
[----:B------:R-:W-:Y:S01]  /*3820*/  IMAD.X R10, RZ, RZ, R21, P0 ;  /* 0x000000ffff0a7224 */ /* 0x000fe200000e0615 */
[----:B------:R-:W-:-:S02]  /*3830*/  IADD3 R3, P0, R20, 0x2d8, RZ ;  /* 0x000002d814037810 */ /* 0x000fc40007f1e0ff */
[----:B------:R1:W-:Y:S01]  /*3840*/  STL.128 [R1+0x530], R4 ;  /* 0x0005300401007387 */ /* 0x0003e20000100c00 */
[----:B------:R-:W-:Y:S01]  /*3850*/  IADD3.X R9, RZ, R21, RZ, P2, !PT ;  /* 0x00000015ff097210 */ /* 0x000fe200017fe4ff */
        /* <DEDUP_REMOVED lines=111> */
[----:B------:R-:W-:Y:S01]  /*3f50*/  IADD3 R16, P3, R20, 0x380, RZ ;  /* 0x0000038014107810 */ /* 0x000fe20007f7e0ff */
[----:B------:R-:W-:Y:S01]  /*3f60*/  IMAD.MOV.U32 R7, RZ, RZ, R10 ;  /* 0x000000ffff077224 */ /* 0x000fe200078e000a */
[----:B------:R-:W-:Y:S01]  /*3f70*/  IADD3.X R10, RZ, R21, RZ, P0, !PT ;  /* 0x00000015ff0a7210 */ /* 0x000fe200007fe4ff */
[----:B------:R-:W-:-:S03]  /*3f80*/  IMAD.X R11, RZ, RZ, R21, P4 ;  /* 0x000000ffff0b7224 */ /* 0x000fc600020e0615 */
[----:B------:R1:W-:Y:S02]  /*3f90*/  STL.128 [R1+0x600], R4 ;  /* 0x0006000401007387 */ /* 0x0003e40000100c00 */
[----:B-1----:R-:W-:Y:S01]  /*3fa0*/  IMAD.MOV.U32 R6, RZ, RZ, R14 ;  /* 0x000000ffff067224 */ /* 0x002fe200078e000e */
[----:B------:R-:W-:Y:S01]  /*3fb0*/  MOV R4, R12 ;  /* 0x0000000c00047202 */ /* 0x000fe20000000f00 */
[----:B------:R-:W-:Y:S01]  /*3fc0*/  IMAD.MOV.U32 R7, RZ, RZ, R13 ;  /* 0x000000ffff077224 */ /* 0x000fe200078e000d */
[C---:B------:R-:W-:Y:S01]  /*3fd0*/  IADD3 R12, P2, R20.reuse, 0x18, RZ ;  /* 0x00000018140c7810 */ /* 0x040fe20007f5e0ff */
[----:B------:R-:W-:Y:S01]  /*3fe0*/  IMAD.MOV.U32 R5, RZ, RZ, R9 ;  /* 0x000000ffff057224 */ /* 0x000fe200078e0009 */
[----:B------:R-:W-:Y:S02]  /*3ff0*/  IADD3.X R13, RZ, R21, RZ, P3, !PT ;  /* 0x00000015ff0d7210 */ /* 0x000fe40001ffe4ff */
[----:B------:R-:W-:Y:S02]  /*4000*/  IADD3 R14, P4, R20, 0x108, RZ ;  /* 0x00000108140e7810 */ /* 0x000fe40007f9e0ff */
[----:B------:R1:W-:Y:S03]  /*4010*/  STL.128 [R1+0x610], R4 ;  /* 0x0006100401007387 */ /* 0x0003e60000100c00 */
[----:B------:R-:W-:-:S05]  /*4020*/  IMAD.X R15, RZ, RZ, R21, P4 ;  /* 0x000000ffff0f7224 */ /* 0x000fca00020e0615 */
[----:B------:R3:W-:Y:S01]  /*4030*/  STL.64 [R1+0x488], R14 ;  /* 0x0004880e01007387 */ /* 0x0007e20000100a00 */
[----:B-1----:R-:W-:Y:S01]  /*4040*/  IMAD.MOV.U32 R6, RZ, RZ, R8 ;  /* 0x000000ffff067224 */ /* 0x002fe200078e0008 */
[----:B------:R-:W-:Y:S01]  /*4050*/  MOV R7, R11 ;  /* 0x0000000b00077202 */ /* 0x000fe20000000f00 */
[----:B------:R-:W-:Y:S01]  /*4060*/  IMAD.MOV.U32 R4, RZ, RZ, R3 ;  /* 0x000000ffff047224 */ /* 0x000fe200078e0003 */
[C---:B------:R-:W-:Y:S01]  /*4070*/  IADD3 R8, P0, R20.reuse, 0x43c, RZ ;  /* 0x0000043c14087810 */ /* 0x040fe20007f1e0ff */
[----:B------:R-:W-:Y:S01]  /*4080*/  IMAD.MOV.U32 R5, RZ, RZ, R10 ;  /* 0x000000ffff057224 */ /* 0x000fe200078e000a */
[C---:B------:R-:W-:Y:S01]  /*4090*/  IADD3 R10, P1, R20.reuse, 0x430, RZ ;  /* 0x00000430140a7810 */ /* 0x040fe20007f3e0ff */
[--C-:B------:R-:W-:Y:S01]  /*40a0*/  IMAD.X R3, RZ, RZ, R21.reuse, P2 ;  /* 0x000000ffff037224 */ /* 0x100fe200010e0615 */
[----:B------:R-:W-:Y:S01]  /*40b0*/  IADD3 R18, P2, R20, 0x440, RZ ;  /* 0x0000044014127810 */ /* 0x000fe20007f5e0ff */
[----:B---3--:R-:W-:Y:S01]  /*40c0*/  IMAD.U32 R14, RZ, RZ, UR4 ;  /* 0x00000004ff0e7e24 */ /* 0x008fe2000f8e00ff */
[----:B------:R1:W-:Y:S01]  /*40d0*/  STL.128 [R1+0x620], R4 ;  /* 0x0006200401007387 */ /* 0x0003e20000100c00 */
[----:B------:R-:W-:Y:S01]  /*40e0*/  IMAD.X R11, RZ, RZ, R21, P1 ;  /* 0x000000ffff0b7224 */ /* 0x000fe200008e0615 */
[-C--:B------:R-:W-:Y:S01]  /*40f0*/  IADD3.X R19, RZ, R21.reuse, RZ, P2, !PT ;  /* 0x00000015ff137210 */ /* 0x080fe200017fe4ff */
[----:B------:R-:W-:Y:S01]  /*4100*/  IMAD.U32 R15, RZ, RZ, UR5 ;  /* 0x00000005ff0f7e24 */ /* 0x000fe2000f8e00ff */
[----:B------:R-:W-:-:S02]  /*4110*/  IADD3.X R9, RZ, R21, RZ, P0, !PT ;  /* 0x00000015ff097210 */ /* 0x000fc400007fe4ff */
[----:B------:R-:W-:Y:S04]  /*4120*/  STL.64 [R1+0x448], R10 ;  /* 0x0004480a01007387 */ /* 0x000fe80000100a00 */
[----:B------:R3:W-:Y:S04]  /*4130*/  STL.128 [R1+0x460], R8 ;  /* 0x0004600801007387 */ /* 0x0007e80000100c00 */
[----:B------:R-:W-:Y:S04]  /*4140*/  STL.64 [R1+0x480], R18 ;  /* 0x0004801201007387 */ /* 0x000fe80000100a00 */
[----:B------:R4:W-:Y:S01]  /*4150*/  STL.64 [R1+0x640], R18 ;  /* 0x0006401201007387 */ /* 0x0009e20000100a00 */
[----:B-1----:R-:W-:Y:S01]  /*4160*/  MOV R4, R12 ;  /* 0x0000000c00047202 */ /* 0x002fe20000000f00 */
[----:B------:R-:W-:Y:S01]  /*4170*/  IMAD.MOV.U32 R6, RZ, RZ, R16 ;  /* 0x000000ffff067224 */ /* 0x000fe200078e0010 */
[C---:B------:R-:W-:Y:S01]  /*4180*/  IADD3 R12, P1, R20.reuse, 0x328, RZ ;  /* 0x00000328140c7810 */ /* 0x040fe20007f3e0ff */
[----:B------:R-:W-:Y:S01]  /*4190*/  IMAD.MOV.U32 R7, RZ, RZ, R13 ;  /* 0x000000ffff077224 */ /* 0x000fe200078e000d */
[----:B------:R-:W-:Y:S01]  /*41a0*/  IADD3 R16, P2, R20, 0x2c8, RZ ;  /* 0x000002c814107810 */ /* 0x000fe20007f5e0ff */
[----:B------:R-:W-:-:S02]  /*41b0*/  IMAD.MOV.U32 R5, RZ, RZ, R3 ;  /* 0x000000ffff057224 */ /* 0x000fc400078e0003 */
[----:B------:R-:W-:Y:S01]  /*41c0*/  IMAD.X R3, RZ, RZ, R21, P1 ;  /* 0x000000ffff037224 */ /* 0x000fe200008e0615 */
[----:B--2---:R-:W-:Y:S02]  /*41d0*/  ISETP.GE.AND P1, PT, R2, R39, PT ;  /* 0x000000270200720c */ /* 0x004fe40003f26270 */
[----:B------:R1:W-:Y:S01]  /*41e0*/  STL.128 [R1+0x450], R4 ;  /* 0x0004500401007387 */ /* 0x0003e20000100c00 */
[----:B------:R-:W-:Y:S01]  /*41f0*/  IADD3.X R13, RZ, R21, RZ, P2, !PT ;  /* 0x00000015ff0d7210 */ /* 0x000fe200017fe4ff */
[----:B---3--:R-:W-:Y:S01]  /*4200*/  IMAD.MOV.U32 R10, RZ, RZ, R8 ;  /* 0x000000ffff0a7224 */ /* 0x008fe200078e0008 */
[----:B------:R-:W-:Y:S01]  /*4210*/  MOV R11, R9 ;  /* 0x00000009000b7202 */ /* 0x000fe20000000f00 */
[----:B------:R-:W-:Y:S01]  /*4220*/  IMAD.MOV.U32 R8, RZ, RZ, R16 ;  /* 0x000000ffff087224 */ /* 0x000fe200078e0010 */
[----:B------:R-:W-:Y:S01]  /*4230*/  MOV R9, R13 ;  /* 0x0000000d00097202 */ /* 0x000fe20000000f00 */
[----:B------:R-:W-:Y:S01]  /*4240*/  IMAD.MOV.U32 R13, RZ, RZ, R3 ;  /* 0x000000ffff0d7224 */ /* 0x000fe200078e0003 */
[----:B----4-:R-:W-:Y:S01]  /*4250*/  CS2R R18, SRZ ;  /* 0x0000000000127805 */ /* 0x010fe2000001ff00 */
[----:B------:R-:W-:-:S02]  /*4260*/  CS2R R16, SRZ ;  /* 0x0000000000107805 */ /* 0x000fc4000001ff00 */
[----:B------:R2:W-:Y:S04]  /*4270*/  STL.128 [R1+0x630], R8 ;  /* 0x0006300801007387 */ /* 0x0005e80000100c00 */
[----:B------:R3:W-:Y:S01]  /*4280*/  STL.128 [R1+0x4e0], R12 ;  /* 0x0004e00c01007387 */ /* 0x0007e20000100c00 */
[----:B-1----:R-:W-:-:S05]  /*4290*/  IADD3 R6, P0, R20, 0x3d8, RZ ;  /* 0x000003d814067810 */ /* 0x002fca0007f1e0ff */
[----:B------:R-:W-:Y:S01]  /*42a0*/  IMAD.X R7, RZ, RZ, R21, P0 ;  /* 0x000000ffff077224 */ /* 0x000fe200000e0615 */
[----:B------:R-:W-:-:S04]  /*42b0*/  IADD3 R28, P0, R20, 0x34c, RZ ;  /* 0x0000034c141c7810 */ /* 0x000fc80007f1e0ff */
[----:B------:R1:W-:Y:S01]  /*42c0*/  STL.128 [R1+0x470], R4 ;  /* 0x0004700401007387 */ /* 0x0003e20000100c00 */
[----:B--2---:R-:W-:Y:S01]  /*42d0*/  CS2R R10, SRZ ;  /* 0x00000000000a7805 */ /* 0x004fe2000001ff00 */
[----:B------:R-:W-:Y:S01]  /*42e0*/  CS2R R8, SRZ ;  /* 0x0000000000087805 */ /* 0x000fe2000001ff00 */
[----:B------:R-:W-:Y:S01]  /*42f0*/  IMAD.X R27, RZ, RZ, R21, P0 ;  /* 0x000000ffff1b7224 */ /* 0x000fe200000e0615 */
[----:B---3--:R-:W-:Y:S01]  /*4300*/  CS2R R14, SRZ ;  /* 0x00000000000e7805 */ /* 0x008fe2000001ff00 */
[----:B------:R-:W-:Y:S01]  /*4310*/  CS2R R12, SRZ ;  /* 0x00000000000c7805 */ /* 0x000fe2000001ff00 */
[----:B-1----:R-:W-:Y:S01]  /*4320*/  CS2R R6, SRZ ;  /* 0x0000000000067805 */ /* 0x002fe2000001ff00 */
[----:B------:R-:W-:Y:S01]  /*4330*/  IMAD.MOV.U32 R5, RZ, RZ, RZ ;  /* 0x000000ffff057224 */ /* 0x000fe200078e00ff */
[----:B------:R-:W-:Y:S01]  /*4340*/  MOV R4, RZ ;  /* 0x000000ff00047202 */ /* 0x000fe20000000f00 */
[----:B------:R-:W-:Y:S05]  /*4350*/  @P1 BRA `(.L_x_1099) ;  /* 0x0000011000001947 */ /* 0x000fea0003800000 */
[----:B------:R-:W-:Y:S02]  /*4360*/  BSSY B1, `(.L_x_1100) ;  /* 0x0000008000017945 */ /* 0x000fe40003800000 */
.L_x_1101:
[----:B-1----:R-:W-:Y:S02]  /*4370*/  MOV R32, 0x4390 ;  /* 0x0000439000207802 */ /* 0x002fe40000000f00 */
[----:B------:R-:W-:Y:S05]  /*4380*/  CALL.REL.NOINC `($_ZN7cutlass13device_kernelIN5flash19enable_sm80_to_sm89INS1_16FlashAttnBwdSm80INS1_25CollectiveMainloopBwdSm80ILi2ELi2EN4cute5tupleIJNS5_1CILi128EEES8_NS7_ILi64EEEEEENS_10bfloat16_tEfNS_4arch4Sm80ELb0ELb0ELb1ELb0ELb1ELb0ELb0ELb0ELi2ELi4ELi4ELi4ELb0EEENS1_24CollectiveEpilogueBwdGQAISA_fSD_Li256ELb0ELb1EEENS1_19SingleTileSchedulerILb0ELb0ELb0ELi128EEEEEEEEEvNT_6ParamsE$_ZZN5flash25CollectiveMainloopBwdSm80ILi2ELi2EN4cute5tupleIJNS1_1CILi128EEES4_NS3_ILi64EEEEEEN7cutlass10bfloat16_tEfNS7_4arch4Sm80ELb0ELb0ELb1ELb0ELb1ELb0ELb0ELb0ELi2ELi4ELi4ELi4ELb0EE3mmaINS_16FlashAttnBwdSm80ISB_NS_24CollectiveEpilogueBwdGQAIS6_fSA_Li256ELb0ELb1EEENS_19SingleTileSchedulerILb0ELb0ELb0ELi128EEEE13SharedStorageENS1_6TensorINS1_11ArrayEngineIfLm32EEENS1_6LayoutINS2_IJNS2_IJNS3_ILi2EEESO_EEESO_NS3_ILi4EEEEEENS2_IJNS2_IJNS3_ILi1EEESO_EEESQ_NS3_ILi8EEEEEEEEEEEEbRKNSB_6ParamsERT0_S12_iNS2_IJiiiEEERT_ENKUliT_E_clIZSC_ISJ_SX_EbS10_S12_S12_iS13_S15_EUlRS16_iE_EEDaiS16_) ;  /* 0x0000cbe000007944 */ /* 0x000fea0003c00000 */
[----:B---3--:R-:W2:Y:S02]  /*4390*/  LDL R2, [R1+0x430] ;  /* 0x0004300001027983 */ /* 0x008ea40000100800 */
[----:B--2---:R-:W-:-:S04]  /*43a0*/  IADD3 R2, R2, 0x1, RZ ;  /* 0x0000000102027810 */ /* 0x004fc80007ffe0ff */
[----:B------:R-:W-:Y:S01]  /*43b0*/  ISETP.GE.AND P0, PT, R2, R39, PT ;  /* 0x000000270200720c */ /* 0x000fe20003f06270 */
[----:B------:R1:W-:-:S12]  /*43c0*/  STL [R1+0x430], R2 ;  /* 0x0004300201007387 */ /* 0x0003d80000100800 */
[----:B------:R-:W-:Y:S05]  /*43d0*/  @!P0 BRA `(.L_x_1101) ;  /* 0xffffff9000008947 */ /* 0x000fea000383ffff */
[----:B------:R-:W-:Y:S05]  /*43e0*/  BSYNC B1 ;  /* 0x0000000000017941 */ /* 0x000fea0003800000 */
.L_x_1100:
        /* <DEDUP_REMOVED lines=8> */
.L_x_1099:
[----:B------:R-:W-:Y:S05]  /*4470*/  BSYNC B2 ;  /* 0x0000000000027941 */ /* 0x000fea0003800000 */
.L_x_1098:
[----:B------:R-:W3:Y:S01]  /*4480*/  S2R R3, SR_CTAID.Y ;  /* 0x0000000000037919 */ /* 0x000ee20000002600 */
[----:B-1----:R-:W-:Y:S01]  /*4490*/  MOV R2, 0x1 ;  /* 0x0000000100027802 */ /* 0x002fe20000000f00 */
[----:B-----5:R-:W-:Y:S01]  /*44a0*/  FMUL.FTZ R11, R11, c[0x0][0x298] ;  /* 0x0000a6000b0b7a20 */ /* 0x020fe20000410000 */
[----:B------:R-:W-:Y:S01]  /*44b0*/  WARPSYNC 0xffffffff ;  /* 0xffffffff00007948 */ /* 0x000fe20003800000 */
[----:B------:R-:W-:Y:S01]  /*44c0*/  FMUL.FTZ R10, R10, c[0x0][0x298] ;  /* 0x0000a6000a0a7a20 */ /* 0x000fe20000410000 */
[----:B------:R-:W-:Y:S01]  /*44d0*/  ISETP.NE.AND P0, PT, R2, c[0x0][0x338], PT ;  /* 0x0000ce0002007a0c */ /* 0x000fe20003f05270 */
[----:B------:R-:W-:Y:S01]  /*44e0*/  FMUL.FTZ R9, R9, c[0x0][0x298] ;  /* 0x0000a60009097a20 */ /* 0x000fe20000410000 */
[----:B------:R-:W1:Y:S01]  /*44f0*/  S2R R20, SR_CTAID.X ;  /* 0x0000000000147919 */ /* 0x000e620000002500 */
[----:B------:R-:W-:-:S02]  /*4500*/  FMUL.FTZ R8, R8, c[0x0][0x298] ;  /* 0x0000a60008087a20 */ /* 0x000fc40000410000 */
[----:B------:R-:W-:Y:S01]  /*4510*/  FMUL.FTZ R15, R15, c[0x0][0x298] ;  /* 0x0000a6000f0f7a20 */ /* 0x000fe20000410000 */
[----:B------:R-:W4:Y:S01]  /*4520*/  S2R R21, SR_TID.X ;  /* 0x0000000000157919 */ /* 0x000f220000002100 */
[----:B------:R-:W-:Y:S02]  /*4530*/  FMUL.FTZ R14, R14, c[0x0][0x298] ;  /* 0x0000a6000e0e7a20 */ /* 0x000fe40000410000 */
[----:B------:R-:W-:Y:S01]  /*4540*/  FMUL.FTZ R13, R13, c[0x0][0x298] ;  /* 0x0000a6000d0d7a20 */ /* 0x000fe20000410000 */
[----:B------:R-:W-:Y:S01]  /*4550*/  STL.128 [R1+0x660], R8 ;  /* 0x0006600801007387 */ /* 0x000fe20000100c00 */
[----:B------:R-:W-:Y:S02]  /*4560*/  FMUL.FTZ R12, R12, c[0x0][0x298] ;  /* 0x0000a6000c0c7a20 */ /* 0x000fe40000410000 */
[----:B------:R-:W-:Y:S01]  /*4570*/  FMUL.FTZ R19, R19, c[0x0][0x298] ;  /* 0x0000a60013137a20 */ /* 0x000fe20000410000 */
[----:B------:R-:W2:Y:S01]  /*4580*/  S2R R2, SR_CTAID.Z ;  /* 0x0000000000027919 */ /* 0x000ea20000002700 */
[----:B------:R-:W-:-:S02]  /*4590*/  FMUL.FTZ R18, R18, c[0x0][0x298] ;  /* 0x0000a60012127a20 */ /* 0x000fc40000410000 */
[----:B------:R-:W-:Y:S01]  /*45a0*/  FMUL.FTZ R17, R17, c[0x0][0x298] ;  /* 0x0000a60011117a20 */ /* 0x000fe20000410000 */
[----:B------:R-:W-:Y:S01]  /*45b0*/  STL.128 [R1+0x670], R12 ;  /* 0x0006700c01007387 */ /* 0x000fe20000100c00 */
[----:B------:R-:W-:Y:S02]  /*45c0*/  FMUL.FTZ R16, R16, c[0x0][0x298] ;  /* 0x0000a60010107a20 */ /* 0x000fe40000410000 */
[----:B------:R-:W-:Y:S02]  /*45d0*/  FMUL.FTZ R35, R35, c[0x0][0x298] ;  /* 0x0000a60023237a20 */ /* 0x000fe40000410000 */
[----:B------:R-:W-:Y:S01]  /*45e0*/  FMUL.FTZ R34, R34, c[0x0][0x298] ;  /* 0x0000a60022227a20 */ /* 0x000fe20000410000 */
[----:B------:R-:W-:Y:S01]  /*45f0*/  STL.128 [R1+0x680], R16 ;  /* 0x0006801001007387 */ /* 0x000fe20000100c00 */
[----:B------:R-:W-:Y:S02]  /*4600*/  FMUL.FTZ R33, R33, c[0x0][0x298] ;  /* 0x0000a60021217a20 */ /* 0x000fe40000410000 */
[----:B------:R-:W-:-:S02]  /*4610*/  FMUL.FTZ R32, R32, c[0x0][0x298] ;  /* 0x0000a60020207a20 */ /* 0x000fc40000410000 */
[----:B------:R-:W-:Y:S02]  /*4620*/  FMUL.FTZ R43, R43, c[0x0][0x298] ;  /* 0x0000a6002b2b7a20 */ /* 0x000fe40000410000 */
[----:B------:R-:W-:Y:S01]  /*4630*/  FMUL.FTZ R42, R42, c[0x0][0x298] ;  /* 0x0000a6002a2a7a20 */ /* 0x000fe20000410000 */
[----:B------:R-:W-:Y:S01]  /*4640*/  STL.128 [R1+0x690], R32 ;  /* 0x0006902001007387 */ /* 0x000fe20000100c00 */
[----:B------:R-:W-:Y:S02]  /*4650*/  FMUL.FTZ R41, R41, c[0x0][0x298] ;  /* 0x0000a60029297a20 */ /* 0x000fe40000410000 */
[----:B------:R-:W-:Y:S02]  /*4660*/  FMUL.FTZ R40, R40, c[0x0][0x298] ;  /* 0x0000a60028287a20 */ /* 0x000fe40000410000 */
[----:B------:R-:W-:Y:S02]  /*4670*/  FMUL.FTZ R47, R47, c[0x0][0x298] ;  /* 0x0000a6002f2f7a20 */ /* 0x000fe40000410000 */
[----:B------:R-:W-:Y:S01]  /*4680*/  FMUL.FTZ R46, R46, c[0x0][0x298] ;  /* 0x0000a6002e2e7a20 */ /* 0x000fe20000410000 */
[----:B------:R-:W-:Y:S01]  /*4690*/  STL.128 [R1+0x6a0], R40 ;  /* 0x0006a02801007387 */ /* 0x000fe20000100c00 */
[----:B------:R-:W-:-:S02]  /*46a0*/  FMUL.FTZ R45, R45, c[0x0][0x298] ;  /* 0x0000a6002d2d7a20 */ /* 0x000fc40000410000 */
[----:B------:R-:W-:Y:S02]  /*46b0*/  FMUL.FTZ R44, R44, c[0x0][0x298] ;  /* 0x0000a6002c2c7a20 */ /* 0x000fe40000410000 */
[----:B------:R-:W-:Y:S02]  /*46c0*/  FMUL.FTZ R51, R51, c[0x0][0x298] ;  /* 0x0000a60033337a20 */ /* 0x000fe40000410000 */
[----:B------:R-:W-:Y:S01]  /*46d0*/  FMUL.FTZ R50, R50, c[0x0][0x298] ;  /* 0x0000a60032327a20 */ /* 0x000fe20000410000 */
[----:B------:R-:W-:Y:S01]  /*46e0*/  STL.128 [R1+0x6b0], R44 ;  /* 0x0006b02c01007387 */ /* 0x000fe20000100c00 */
[----:B------:R-:W-:Y:S02]  /*46f0*/  FMUL.FTZ R49, R49, c[0x0][0x298] ;  /* 0x0000a60031317a20 */ /* 0x000fe40000410000 */
[----:B------:R-:W-:Y:S02]  /*4700*/  FMUL.FTZ R48, R48, c[0x0][0x298] ;  /* 0x0000a60030307a20 */ /* 0x000fe40000410000 */
[----:B------:R-:W-:-:S02]  /*4710*/  FMUL.FTZ R7, R7, c[0x0][0x298] ;  /* 0x0000a60007077a20 */ /* 0x000fc40000410000 */
[----:B------:R-:W-:Y:S01]  /*4720*/  FMUL.FTZ R6, R6, c[0x0][0x298] ;  /* 0x0000a60006067a20 */ /* 0x000fe20000410000 */
[----:B------:R-:W-:Y:S01]  /*4730*/  STL.128 [R1+0x6c0], R48 ;  /* 0x0006c03001007387 */ /* 0x000fe20000100c00 */
[----:B------:R-:W-:Y:S02]  /*4740*/  FMUL.FTZ R5, R5, c[0x0][0x298] ;  /* 0x0000a60005057a20 */ /* 0x000fe40000410000 */
[----:B------:R-:W-:-:S05]  /*4750*/  FMUL.FTZ R4, R4, c[0x0][0x298] ;  /* 0x0000a60004047a20 */ /* 0x000fca0000410000 */
[----:B------:R3:W-:Y:S02]  /*4760*/  STL.128 [R1+0x650], R4 ;  /* 0x0006500401007387 */ /* 0x0007e40000100c00 */
[----:B---3--:R-:W-:-:S05]  /*4770*/  @P0 IMAD.HI.U32 R4, R3, c[0x0][0x33c], RZ ;  /* 0x0000cf0003040a27 */ /* 0x008fca00078e00ff */
[----:B------:R-:W-:Y:S02]  /*4780*/  @P0 SHF.R.U32.HI R22, RZ, c[0x0][0x340], R4 ;  /* 0x0000d000ff160a19 */ /* 0x000fe40000011604 */
[----:B------:R-:W-:Y:S02]  /*4790*/  MOV R4, R3 ;  /* 0x0000000300047202 */ /* 0x000fe40000000f00 */
[----:B------:R-:W-:Y:S02]  /*47a0*/  @P0 MOV R4, R22 ;  /* 0x0000001600040202 */ /* 0x000fe40000000f00 */
[----:B------:R-:W-:Y:S02]  /*47b0*/  @P0 SHF.R.S32.HI R0, RZ, 0x1f, R22 ;  /* 0x0000001fff000819 */ /* 0x000fe40000011416 */
[----:B------:R-:W-:-:S05]  /*47c0*/  IADD3 R4, -R4, RZ, RZ ;  /* 0x000000ff04047210 */ /* 0x000fca0007ffe1ff */
[----:B------:R-:W-:Y:S02]  /*47d0*/  IMAD R31, R4, c[0x0][0x338], R3 ;  /* 0x0000ce00041f7a24 */ /* 0x000fe400078e0203 */
[----:B-12-4-:R-:W-:Y:S01]  /*47e0*/  IMAD R5, R20, c[0x0][0x358], RZ ;  /* 0x0000d60014057a24 */ /* 0x016fe200078e02ff */
[----:B------:R-:W-:Y:S01]  /*47f0*/  BAR.SYNC.DEFER_BLOCKING 0x1, 0x100 ;  /* 0x0044000000007b1d */ /* 0x000fe20000010000 */
[----:B------:R-:W-:Y:S02]  /*4800*/  IMAD R3, R2, c[0x0][0x2f4], RZ ;  /* 0x0000bd0002037a24 */ /* 0x000fe400078e02ff */
[----:B------:R-:W-:-:S03]  /*4810*/  IMAD R5, R5, c[0x0][0x2f4], RZ ;  /* 0x0000bd0005057a24 */ /* 0x000fc600078e02ff */
[--C-:B------:R-:W-:Y:S01]  /*4820*/  SHF.R.S32.HI R28, RZ, 0x1f, R3.reuse ;  /* 0x0000001fff1c7819 */ /* 0x100fe20000011403 */
[----:B------:R-:W-:Y:S01]  /*4830*/  BSSY B0, `(.L_x_1102) ;  /* 0x000000f000007945 */ /* 0x000fe20003800000 */
[----:B------:R-:W-:Y:S02]  /*4840*/  IADD3 R3, P1, P0, R5, R22, R3 ;  /* 0x0000001605037210 */ /* 0x000fe4000783e003 */
[----:B------:R-:W-:-:S03]  /*4850*/  SHF.R.S32.HI R5, RZ, 0x1f, R5 ;  /* 0x0000001fff057819 */ /* 0x000fc60000011405 */
[----:B------:R-:W-:Y:S01]  /*4860*/  IMAD.SHL.U32 R23, R3, 0x4, RZ ;  /* 0x0000000403177824 */ /* 0x000fe200078e00ff */
[----:B------:R-:W-:Y:S02]  /*4870*/  IADD3.X R28, R5, R0, R28, P1, P0 ;  /* 0x00000000051c7210 */ /* 0x000fe40000fe041c */
[----:B------:R-:W-:Y:S02]  /*4880*/  ISETP.NE.AND P1, PT, R21, RZ, PT ;  /* 0x000000ff1500720c */ /* 0x000fe40003f25270 */
[----:B------:R-:W-:Y:S02]  /*4890*/  SHF.L.U64.HI R28, R3, 0x2, R28 ;  /* 0x00000002031c7819 */ /* 0x000fe4000001021c */
[----:B------:R-:W-:-:S04]  /*48a0*/  IADD3 R46, P0, R23, c[0x0][0x350], RZ ;  /* 0x0000d400172e7a10 */ /* 0x000fc80007f1e0ff */
[----:B------:R-:W-:-:S05]  /*48b0*/  IADD3.X R47, R28, c[0x0][0x354], RZ, P0, !PT ;  /* 0x0000d5001c2f7a10 */ /* 0x000fca00007fe4ff */
[----:B------:R-:W-:Y:S05]  /*48c0*/  @P1 BRA `(.L_x_1103) ;  /* 0x0000005000001947 */ /* 0x000fea0003800000 */
.L_x_1104:
[----:B------:R-:W2:Y:S01]  /*48d0*/  LDG.E.STRONG.GPU R4, [R46.64] ;  /* 0x000000062e047981 */ /* 0x000ea2000c1ef900 */
[----:B------:R-:W-:Y:S01]  /*48e0*/  YIELD ;  /* 0x0000000000007946 */ /* 0x000fe20003800000 */
[----:B--2---:R-:W-:Y:S01]  /*48f0*/  ISETP.NE.AND P0, PT, R4, R31, PT ;  /* 0x0000001f0400720c */ /* 0x004fe20003f05270 */
[----:B------:R-:W-:-:S12]  /*4900*/  CCTL.IVALL ;  /* 0x00000000ff00798f */ /* 0x000fd80002000000 */
[----:B------:R-:W-:Y:S05]  /*4910*/  @P0 BRA `(.L_x_1104) ;  /* 0xffffffb000000947 */ /* 0x000fea000383ffff */
.L_x_1103:
[----:B------:R-:W-:Y:S05]  /*4920*/  BSYNC B0 ;  /* 0x0000000000007941 */ /* 0x000fea0003800000 */
.L_x_1102:
[----:B------:R-:W-:Y:S01]  /*4930*/  MOV R3, 0xffffffff ;  /* 0xffffffff00037802 */ /* 0x000fe20000000f00 */
[----:B------:R-:W-:Y:S05]  /*4940*/  BRA.CONV ~URZ, `(.L_x_1105) ;  /* 0x000000237f007947 */ /* 0x000fea000b800000 */
[----:B------:R-:W-:Y:S02]  /*4950*/  MOV R4, 0x4970 ;  /* 0x0000497000047802 */ /* 0x000fe40000000f00 */
[----:B------:R-:W-:Y:S05]  /*4960*/  CALL.REL.NOINC `($__internal_6_$__cuda_sm70_warpsync) ;  /* 0x0006049000007944 */ /* 0x000fea0003c00000 */
.L_x_1105:
[----:B------:R-:W-:-:S06]  /*4970*/  NOP ;  /* 0x0000000000007918 */ /* 0x000fcc0000000000 */
[----:B------:R-:W2:Y:S04]  /*4980*/  LDL.128 R40, [R1+0x6d0] ;  /* 0x0006d00001287983 */ /* 0x000ea80000100c00 */
[----:B------:R-:W3:Y:S04]  /*4990*/  LDL.128 R36, [R1+0x6e0] ;  /* 0x0006e00001247983 */ /* 0x000ee80000100c00 */
[----:B------:R-:W4:Y:S04]  /*49a0*/  LDL.128 R32, [R1+0x6f0] ;  /* 0x0006f00001207983 */ /* 0x000f280000100c00 */
[----:B------:R-:W5:Y:S04]  /*49b0*/  LDL.128 R24, [R1+0x700] ;  /* 0x0007000001187983 */ /* 0x000f680000100c00 */
[----:B------:R-:W3:Y:S04]  /*49c0*/  LDL.128 R16, [R1+0x710] ;  /* 0x0007100001107983 */ /* 0x000ee80000100c00 */
[----:B------:R-:W4:Y:S04]  /*49d0*/  LDL.128 R12, [R1+0x720] ;  /* 0x00072000010c7983 */ /* 0x000f280000100c00 */
[----:B------:R-:W4:Y:S04]  /*49e0*/  LDL.128 R8, [R1+0x730] ;  /* 0x0007300001087983 */ /* 0x000f280000100c00 */
[----:B------:R-:W4:Y:S01]  /*49f0*/  LDL.128 R4, [R1+0x740] ;  /* 0x0007400001047983 */ /* 0x000f220000100c00 */
[----:B------:R-:W-:-:S04]  /*4a00*/  SHF.L.U32 R44, R20, 0xd, RZ ;  /* 0x0000000d142c7819 */ /* 0x000fc800000006ff */
[----:B------:R-:W-:-:S04]  /*4a10*/  IADD3 R20, P0, R44, R21, RZ ;  /* 0x000000152c147210 */ /* 0x000fc80007f1e0ff */
[----:B------:R-:W-:Y:S01]  /*4a20*/  LEA.HI.X.SX32 R21, R44, R29, 0x1, P0 ;  /* 0x0000001d2c157211 */ /* 0x000fe200000f0eff */
[----:B------:R-:W-:-:S04]  /*4a30*/  IMAD R29, R0, c[0x0][0x328], RZ ;  /* 0x0000ca00001d7a24 */ /* 0x000fc800078e02ff */
[C---:B------:R-:W-:Y:S02]  /*4a40*/  IMAD R44, R22.reuse, c[0x0][0x32c], R29 ;  /* 0x0000cb00162c7a24 */ /* 0x040fe400078e021d */
[----:B------:R-:W-:-:S04]  /*4a50*/  IMAD.WIDE.U32 R48, R22, c[0x0][0x328], R20 ;  /* 0x0000ca0016307a25 */ /* 0x000fc800078e0014 */
[----:B------:R-:W-:Y:S01]  /*4a60*/  IMAD R29, R30, c[0x0][0x330], RZ ;  /* 0x0000cc001e1d7a24 */ /* 0x000fe200078e02ff */
[----:B------:R-:W-:Y:S02]  /*4a70*/  IADD3 R45, R49, R44, RZ ;  /* 0x0000002c312d7210 */ /* 0x000fe40007ffe0ff */
[----:B------:R-:W-:Y:S01]  /*4a80*/  MOV R44, R48 ;  /* 0x00000030002c7202 */ /* 0x000fe20000000f00 */
[----:B------:R-:W-:-:S04]  /*4a90*/  IMAD R29, R2, c[0x0][0x334], R29 ;  /* 0x0000cd00021d7a24 */ /* 0x000fc800078e021d */
[----:B------:R-:W-:-:S05]  /*4aa0*/  IMAD.WIDE.U32 R44, R2, c[0x0][0x330], R44 ;  /* 0x0000cc00022c7a25 */ /* 0x000fca00078e002c */
[----:B------:R-:W-:Y:S02]  /*4ab0*/  IADD3 R29, R45, R29, RZ ;  /* 0x0000001d2d1d7210 */ /* 0x000fe40007ffe0ff */
[----:B------:R-:W-:-:S04]  /*4ac0*/  LEA R48, P0, R44, c[0x0][0x310], 0x2 ;  /* 0x0000c4002c307a11 */ /* 0x000fc800078010ff */
[----:B------:R-:W-:-:S05]  /*4ad0*/  LEA.HI.X R49, R44, c[0x0][0x314], R29, 0x2, P0 ;  /* 0x0000c5002c317a11 */ /* 0x000fca00000f141d */
[----:B--2---:R1:W-:Y:S04]  /*4ae0*/  RED.E.ADD.F32.FTZ.RN.STRONG.GPU [R48.64], R40 ;  /* 0x000000283000798e */ /* 0x0043e8000c10e786 */
[----:B------:R1:W-:Y:S04]  /*4af0*/  RED.E.ADD.F32.FTZ.RN.STRONG.GPU [R48.64+0x400], R41 ;  /* 0x000400293000798e */ /* 0x0003e8000c10e786 */
[----:B------:R1:W-:Y:S04]  /*4b00*/  RED.E.ADD.F32.FTZ.RN.STRONG.GPU [R48.64+0x800], R42 ;  /* 0x0008002a3000798e */ /* 0x0003e8000c10e786 */
[----:B------:R1:W-:Y:S04]  /*4b10*/  RED.E.ADD.F32.FTZ.RN.STRONG.GPU [R48.64+0xc00], R43 ;  /* 0x000c002b3000798e */ /* 0x0003e8000c10e786 */
[----:B---3--:R1:W-:Y:S04]  /*4b20*/  RED.E.ADD.F32.FTZ.RN.STRONG.GPU [R48.64+0x1000], R36 ;  /* 0x001000243000798e */ /* 0x0083e8000c10e786 */
[----:B------:R1:W-:Y:S04]  /*4b30*/  RED.E.ADD.F32.FTZ.RN.STRONG.GPU [R48.64+0x1400], R37 ;  /* 0x001400253000798e */ /* 0x0003e8000c10e786 */
[----:B------:R1:W-:Y:S04]  /*4b40*/  RED.E.ADD.F32.FTZ.RN.STRONG.GPU [R48.64+0x1800], R38 ;  /* 0x001800263000798e */ /* 0x0003e8000c10e786 */
[----:B------:R1:W-:Y:S04]  /*4b50*/  RED.E.ADD.F32.FTZ.RN.STRONG.GPU [R48.64+0x1c00], R39 ;  /* 0x001c00273000798e */ /* 0x0003e8000c10e786 */
[----:B----4-:R1:W-:Y:S04]  /*4b60*/  RED.E.ADD.F32.FTZ.RN.STRONG.GPU [R48.64+0x2000], R32 ;  /* 0x002000203000798e */ /* 0x0103e8000c10e786 */
[----:B------:R1:W-:Y:S04]  /*4b70*/  RED.E.ADD.F32.FTZ.RN.STRONG.GPU [R48.64+0x2400], R33 ;  /* 0x002400213000798e */ /* 0x0003e8000c10e786 */
[----:B------:R1:W-:Y:S04]  /*4b80*/  RED.E.ADD.F32.FTZ.RN.STRONG.GPU [R48.64+0x2800], R34 ;  /* 0x002800223000798e */ /* 0x0003e8000c10e786 */
[----:B------:R1:W-:Y:S04]  /*4b90*/  RED.E.ADD.F32.FTZ.RN.STRONG.GPU [R48.64+0x2c00], R35 ;  /* 0x002c00233000798e */ /* 0x0003e8000c10e786 */
[----:B-----5:R1:W-:Y:S04]  /*4ba0*/  RED.E.ADD.F32.FTZ.RN.STRONG.GPU [R48.64+0x3000], R24 ;  /* 0x003000183000798e */ /* 0x0203e8000c10e786 */
        /* <DEDUP_REMOVED lines=21> */
[----:B------:R-:W-:Y:S05]  /*4d00*/  CALL.REL.NOINC `($__internal_6_$__cuda_sm70_warpsync) ;  /* 0x000600f000007944 */ /* 0x000fea0003c00000 */
.L_x_1106:
        /* <DEDUP_REMOVED lines=12> */
.L_x_1108:
[----:B------:R-:W-:Y:S05]  /*4dd0*/  BSYNC B0 ;  /* 0x0000000000007941 */ /* 0x000fea0003800000 */
.L_x_1107:
[----:B------:R-:W-:Y:S01]  /*4de0*/  IADD3 R44, P0, R23, c[0x0][0x348], RZ ;  /* 0x0000d200172c7a10 */ /* 0x000fe20007f1e0ff */
[----:B------:R-:W-:Y:S03]  /*4df0*/  BSSY B0, `(.L_x_1109) ;  /* 0x0000008000007945 */ /* 0x000fe60003800000 */
[----:B------:R-:W-:Y:S01]  /*4e00*/  IADD3.X R45, R28, c[0x0][0x34c], RZ, P0, !PT ;  /* 0x0000d3001c2d7a10 */ /* 0x000fe200007fe4ff */
[----:B------:R-:W-:Y:S05]  /*4e10*/  @P1 BRA `(.L_x_1110) ;  /* 0x0000005000001947 */ /* 0x000fea0003800000 */
.L_x_1111:
[----:B-1----:R-:W2:Y:S01]  /*4e20*/  LDG.E.STRONG.GPU R4, [R44.64] ;  /* 0x000000062c047981 */ /* 0x002ea2000c1ef900 */
[----:B------:R-:W-:Y:S01]  /*4e30*/  YIELD ;  /* 0x0000000000007946 */ /* 0x000fe20003800000 */
[----:B--2---:R-:W-:Y:S01]  /*4e40*/  ISETP.NE.AND P0, PT, R4, R31, PT ;  /* 0x0000001f0400720c */ /* 0x004fe20003f05270 */
[----:B------:R-:W-:-:S12]  /*4e50*/  CCTL.IVALL ;  /* 0x00000000ff00798f */ /* 0x000fd80002000000 */
[----:B------:R-:W-:Y:S05]  /*4e60*/  @P0 BRA `(.L_x_1111) ;  /* 0xffffffb000000947 */ /* 0x000fea000383ffff */
.L_x_1110:
[----:B------:R-:W-:Y:S05]  /*4e70*/  BSYNC B0 ;  /* 0x0000000000007941 */ /* 0x000fea0003800000 */
.L_x_1109:
[----:B------:R-:W-:Y:S05]  /*4e80*/  BRA.CONV ~URZ, `(.L_x_1112) ;  /* 0x000000237f007947 */ /* 0x000fea000b800000 */
[----:B-1----:R-:W-:Y:S02]  /*4e90*/  MOV R4, 0x4eb0 ;  /* 0x00004eb000047802 */ /* 0x002fe40000000f00 */
[----:B------:R-:W-:Y:S05]  /*4ea0*/  CALL.REL.NOINC `($__internal_6_$__cuda_sm70_warpsync) ;  /* 0x0005ff5000007944 */ /* 0x000fea0003c00000 */
.L_x_1112:
[----:B------:R-:W-:-:S06]  /*4eb0*/  NOP ;  /* 0x0000000000007918 */ /* 0x000fcc0000000000 */
[----:B-1----:R-:W2:Y:S04]  /*4ec0*/  LDL.128 R40, [R1+0x650] ;  /* 0x0006500001287983 */ /* 0x002ea80000100c00 */
[----:B------:R-:W3:Y:S04]  /*4ed0*/  LDL.128 R36, [R1+0x660] ;  /* 0x0006600001247983 */ /* 0x000ee80000100c00 */
[----:B------:R-:W4:Y:S04]  /*4ee0*/  LDL.128 R32, [R1+0x670] ;  /* 0x0006700001207983 */ /* 0x000f280000100c00 */
[----:B------:R-:W5:Y:S04]  /*4ef0*/  LDL.128 R24, [R1+0x680] ;  /* 0x0006800001187983 */ /* 0x000f680000100c00 */
[----:B------:R-:W3:Y:S04]  /*4f00*/  LDL.128 R16, [R1+0x690] ;  /* 0x0006900001107983 */ /* 0x000ee80000100c00 */
[----:B------:R-:W4:Y:S04]  /*4f10*/  LDL.128 R12, [R1+0x6a0] ;  /* 0x0006a000010c7983 */ /* 0x000f280000100c00 */
[----:B------:R-:W4:Y:S04]  /*4f20*/  LDL.128 R8, [R1+0x6b0] ;  /* 0x0006b00001087983 */ /* 0x000f280000100c00 */
[----:B------:R-:W4:Y:S01]  /*4f30*/  LDL.128 R4, [R1+0x6c0] ;  /* 0x0006c00001047983 */ /* 0x000f220000100c00 */
[----:B------:R-:W-:-:S02]  /*4f40*/  IMAD R23, R0, c[0x0][0x300], RZ ;  /* 0x0000c00000177a24 */ /* 0x000fc400078e02ff */
[----:B------:R-:W-:-:S04]  /*4f50*/  IMAD.WIDE.U32 R20, R22, c[0x0][0x300], R20 ;  /* 0x0000c00016147a25 */ /* 0x000fc800078e0014 */
[----:B------:R-:W-:Y:S01]  /*4f60*/  IMAD R23, R22, c[0x0][0x304], R23 ;  /* 0x0000c10016177a24 */ /* 0x000fe200078e0217 */
[----:B------:R-:W-:-:S04]  /*4f70*/  MOV R22, R20 ;  /* 0x0000001400167202 */ /* 0x000fc80000000f00 */
[----:B------:R-:W-:Y:S01]  /*4f80*/  IADD3 R23, R21, R23, RZ ;  /* 0x0000001715177210 */ /* 0x000fe20007ffe0ff */
[----:B------:R-:W-:-:S04]  /*4f90*/  IMAD R21, R30, c[0x0][0x308], RZ ;  /* 0x0000c2001e157a24 */ /* 0x000fc800078e02ff */
[C---:B------:R-:W-:Y:S02]  /*4fa0*/  IMAD R21, R2.reuse, c[0x0][0x30c], R21 ;  /* 0x0000c30002157a24 */ /* 0x040fe400078e0215 */
        /* <DEDUP_REMOVED lines=39> */
.L_x_1113:
        /* <DEDUP_REMOVED lines=12> */
        .type           $_ZN7cutlass13device_kernelIN5flash19enable_sm80_to_sm89INS1_16FlashAttnBwdSm80INS1_25CollectiveMainloopBwdSm80ILi2ELi2EN4cute5tupleIJNS5_1CILi128EEES8_NS7_ILi64EEEEEENS_10bfloat16_tEfNS_4arch4Sm80ELb0ELb0ELb1ELb0ELb1ELb0ELb0ELb0ELi2ELi4ELi4ELi4ELb0EEENS1_24CollectiveEpilogueBwdGQAISA_fSD_Li256ELb0ELb1EEENS1_19SingleTileSchedulerILb0ELb0ELb0ELi128EEEEEEEEEvNT_6ParamsE$_ZN4cute12iter_adaptorIPKN7cutlass10bfloat16_tENS_8gmem_ptrIS4_EEEC2ES4_,@function
        .size           $_ZN7cutlass13device_kernelIN5flash19enable_sm80_to_sm89INS1_16FlashAttnBwdSm80INS1_25CollectiveMainloopBwdSm80ILi2ELi2EN4cute5tupleIJNS5_1CILi128EEES8_NS7_ILi64EEEEEENS_10bfloat16_tEfNS_4arch4Sm80ELb0ELb0ELb1ELb0ELb1ELb0ELb0ELb0ELi2ELi4ELi4ELi4ELb0EEENS1_24CollectiveEpilogueBwdGQAISA_fSD_Li256ELb0ELb1EEENS1_19SingleTileSchedulerILb0ELb0ELb0ELi128EEEEEEEEEvNT_6ParamsE$_ZN4cute12iter_adaptorIPKN7cutlass10bfloat16_tENS_8gmem_ptrIS4_EEEC2ES4_,($_ZN7cutlass13device_kernelIN5flash19enable_sm80_to_sm89INS1_16FlashAttnBwdSm80INS1_25CollectiveMainloopBwdSm80ILi2ELi2EN4cute5tupleIJNS5_1CILi128EEES8_NS7_ILi64EEEEEENS_10bfloat16_tEfNS_4arch4Sm80ELb0ELb0ELb1ELb0ELb1ELb0ELb0ELb0ELi2ELi4ELi4ELi4ELb0EEENS1_24CollectiveEpilogueBwdGQAISA_fSD_Li256ELb0ELb1EEENS1_19SingleTileSchedulerILb0ELb0ELb0ELi128EEEEEEEEEvNT_6ParamsE$_ZN4cute12iter_adaptorIPKN7cutlass9uint128_tENS_8gmem_ptrIS4_EEEC2ES4_ - $_ZN7cutlass13device_kernelIN5flash19enable_sm80_to_sm89INS1_16FlashAttnBwdSm80INS1_25CollectiveMainloopBwdSm80ILi2ELi2EN4cute5tupleIJNS5_1CILi128EEES8_NS7_ILi64EEEEEENS_10bfloat16_tEfNS_4arch4Sm80ELb0ELb0ELb1ELb0ELb1ELb0ELb0ELb0ELi2ELi4ELi4ELi4ELb0EEENS1_24CollectiveEpilogueBwdGQAISA_fSD_Li256ELb0ELb1EEENS1_19SingleTileSchedulerILb0ELb0ELb0ELi128EEEEEEEEEvNT_6ParamsE$_ZN4cute12iter_adaptorIPKN7cutlass10bfloat16_tENS_8gmem_ptrIS4_EEEC2ES4_)
$_ZN7cutlass13device_kernelIN5flash19enable_sm80_to_sm89INS1_16FlashAttnBwdSm80INS1_25CollectiveMainloopBwdSm80ILi2ELi2EN4cute5tupleIJNS5_1CILi128EEES8_NS7_ILi64EEEEEENS_10bfloat16_tEfNS_4arch4Sm80ELb0ELb0ELb1ELb0ELb1ELb0ELb0ELb0ELi2ELi4ELi4ELi4ELb0EEENS1_24CollectiveEpilogueBwdGQAISA_fSD_Li256ELb0ELb1EEENS1_19SingleTileSchedulerILb0ELb0ELb0ELi128EEEEEEEEEvNT_6ParamsE$_ZN4cute12iter_adaptorIPKN7cutlass10bfloat16_tENS_8gmem_ptrIS4_EEEC2ES4_:
[----:B------:R-:W-:Y:S01]  /*52e0*/  IADD3 R5, R81, -c[0x0][0x20], RZ ;  /* 0x8000080051057a10 */ /* 0x000fe20007ffe0ff */
[----:B------:R-:W-:Y:S01]  /*52f0*/  IMAD.MOV.U32 R78, RZ, RZ, R4 ;  /* 0x000000ffff4e7224 */ /* 0x000fe200078e0004 */
[----:B------:R-:W-:Y:S01]  /*5300*/  MOV R79, R9 ;  /* 0x00000009004f7202 */ /* 0x000fe20000000f00 */
[----:B------:R-:W-:-:S04]  /*5310*/  IMAD.MOV.U32 R11, RZ, RZ, 0x0 ;  /* 0x00000000ff0b7424 */ /* 0x000fc800078e00ff */
[----:B------:R1:W-:Y:S01]  /*5320*/  STL.64 [R5], R78 ;  /* 0x0000004e05007387 */ /* 0x0003e20000100a00 */
[----:B------:R-:W-:Y:S05]  /*5330*/  RET.REL.NODEC R10 `(_ZN7cutlass13device_kernelIN5flash19enable_sm80_to_sm89INS1_16FlashAttnBwdSm80INS1_25CollectiveMainloopBwdSm80ILi2ELi2EN4cute5tupleIJNS5_1CILi128EEES8_NS7_ILi64EEEEEENS_10bfloat16_tEfNS_4arch4Sm80ELb0ELb0ELb1ELb0ELb1ELb0ELb0ELb0ELi2ELi4ELi4ELi4ELb0EEENS1_24CollectiveEpilogueBwdGQAISA_fSD_Li256ELb0ELb1EEENS1_19SingleTileSchedulerILb0ELb0ELb0ELi128EEEEEEEEEvNT_6ParamsE) ;  /* 0xffffacc00a007950 */ /* 0x000fea0003c3ffff */
        .type           $_ZN7cutlass13device_kernelIN5flash19enable_sm80_to_sm89INS1_16FlashAttnBwdSm80INS1_25CollectiveMainloopBwdSm80ILi2ELi2EN4cute5tupleIJNS5_1CILi128EEES8_NS7_ILi64EEEEEENS_10bfloat16_tEfNS_4arch4Sm80ELb0ELb0ELb1ELb0ELb1ELb0ELb0ELb0ELi2ELi4ELi4ELi4ELb0EEENS1_24CollectiveEpilogueBwdGQAISA_fSD_Li256ELb0ELb1EEENS1_19SingleTileSchedulerILb0ELb0ELb0ELi128EEEEEEEEEvNT_6ParamsE$_ZN4cute12iter_adaptorIPKN7cutlass9uint128_tENS_8gmem_ptrIS4_EEEC2ES4_,@function
        .size           $_ZN7cutlass13device_kernelIN5flash19enable_sm80_to_sm89INS1_16FlashAttnBwdSm80INS1_25CollectiveMainloopBwdSm80ILi2ELi2EN4cute5tupleIJNS5_1CILi128EEES8_NS7_ILi64EEEEEENS_10bfloat16_tEfNS_4arch4Sm80ELb0ELb0ELb1ELb0ELb1ELb0ELb0ELb0ELi2ELi4ELi4ELi4ELb0EEENS1_24CollectiveEpilogueBwdGQAISA_fSD_Li256ELb0ELb1EEENS1_19SingleTileSchedulerILb0ELb0ELb0ELi128EEEEEEEEEvNT_6ParamsE$_ZN4cute12iter_adaptorIPKN7cutlass9uint128_tENS_8gmem_ptrIS4_EEEC2ES4_,($_ZN7cutlass13device_kernelIN5flash19enable_sm80_to_sm89INS1_16FlashAttnBwdSm80INS1_25CollectiveMainloopBwdSm80ILi2ELi2EN4cute5tupleIJNS5_1CILi128EEES8_NS7_ILi64EEEEEENS_10bfloat16_tEfNS_4arch4Sm80ELb0ELb0ELb1ELb0ELb1ELb0ELb0ELb0ELi2ELi4ELi4ELi4ELb0EEENS1_24CollectiveEpilogueBwdGQAISA_fSD_Li256ELb0ELb1EEENS1_19SingleTileSchedulerILb0ELb0ELb0ELi128EEEEEEEEEvNT_6ParamsE$_ZN4cute12iter_adaptorIPKfNS_8gmem_ptrIS2_EEEC2ES2_ - $_ZN7cutlass13device_kernelIN5flash19enable_sm80_to_sm89INS1_16FlashAttnBwdSm80INS1_25CollectiveMainloopBwdSm80ILi2ELi2EN4cute5tupleIJNS5_1CILi128EEES8_NS7_ILi64EEEEEENS_10bfloat16_tEfNS_4arch4Sm80ELb0ELb0ELb1ELb0ELb1ELb0ELb0ELb0ELi2ELi4ELi4ELi4ELb0EEENS1_24CollectiveEpilogueBwdGQAISA_fSD_Li256ELb0ELb1EEENS1_19SingleTileSchedulerILb0ELb0ELb0ELi128EEEEEEEEEvNT_6ParamsE$_ZN4cute12iter_adaptorIPKN7cutlass9uint128_tENS_8gmem_ptrIS4_EEEC2ES4_)
$_ZN7cutlass13device_kernelIN5flash19enable_sm80_to_sm89INS1_16FlashAttnBwdSm80INS1_25CollectiveMainloopBwdSm80ILi2ELi2EN4cute5tupleIJNS5_1CILi128EEES8_NS7_ILi64EEEEEENS_10bfloat16_tEfNS_4arch4Sm80ELb0ELb0ELb1ELb0ELb1ELb0ELb0ELb0ELi2ELi4ELi4ELi4ELb0EEENS1_24CollectiveEpilogueBwdGQAISA_fSD_Li256ELb0ELb1EEENS1_19SingleTileSchedulerILb0ELb0ELb0ELi128EEEEEEEEEvNT_6ParamsE$_ZN4cute12iter_adaptorIPKN7cutlass9uint128_tENS_8gmem_ptrIS4_EEEC2ES4_:
[----:B------:R-:W-:Y:S02]  /*5340*/  IADD3 R4, R81, -c[0x0][0x20], RZ ;  /* 0x8000080051047a10 */ /* 0x000fe40007ffe0ff */
[----:B------:R-:W-:-:S03]  /*5350*/  MOV R11, 0x0 ;  /* 0x00000000000b7802 */ /* 0x000fc60000000f00 */
[----:B------:R1:W-:Y:S01]  /*5360*/  STL.64 [R4], R2 ;  /* 0x0000000204007387 */ /* 0x0003e20000100a00 */
[----:B------:R-:W-:Y:S05]  /*5370*/  RET.REL.NODEC R10 `(_ZN7cutlass13device_kernelIN5flash19enable_sm80_to_sm89INS1_16FlashAttnBwdSm80INS1_25CollectiveMainloopBwdSm80ILi2ELi2EN4cute5tupleIJNS5_1CILi128EEES8_NS7_ILi64EEEEEENS_10bfloat16_tEfNS_4arch4Sm80ELb0ELb0ELb1ELb0ELb1ELb0ELb0ELb0ELi2ELi4ELi4ELi4ELb0EEENS1_24CollectiveEpilogueBwdGQAISA_fSD_Li256ELb0ELb1EEENS1_19SingleTileSchedulerILb0ELb0ELb0ELi128EEEEEEEEEvNT_6ParamsE) ;  /* 0xffffac800a007950 */ /* 0x000fea0003c3ffff */
        .type           $_ZN7cutlass13device_kernelIN5flash19enable_sm80_to_sm89INS1_16FlashAttnBwdSm80INS1_25CollectiveMainloopBwdSm80ILi2ELi2EN4cute5tupleIJNS5_1CILi128EEES8_NS7_ILi64EEEEEENS_10bfloat16_tEfNS_4arch4Sm80ELb0ELb0ELb1ELb0ELb1ELb0ELb0ELb0ELi2ELi4ELi4ELi4ELb0EEENS1_24CollectiveEpilogueBwdGQAISA_fSD_Li256ELb0ELb1EEENS1_19SingleTileSchedulerILb0ELb0ELb0ELi128EEEEEEEEEvNT_6ParamsE$_ZN4cute12iter_adaptorIPKfNS_8gmem_ptrIS2_EEEC2ES2_,@function
        .size           $_ZN7cutlass13device_kernelIN5flash19enable_sm80_to_sm89INS1_16FlashAttnBwdSm80INS1_25CollectiveMainloopBwdSm80ILi2ELi2EN4cute5tupleIJNS5_1CILi128EEES8_NS7_ILi64EEEEEENS_10bfloat16_tEfNS_4arch4Sm80ELb0ELb0ELb1ELb0ELb1ELb0ELb0ELb0ELi2ELi4ELi4ELi4ELb0EEENS1_24CollectiveEpilogueBwdGQAISA_fSD_Li256ELb0ELb1EEENS1_19SingleTileSchedulerILb0ELb0ELb0ELi128EEEEEEEEEvNT_6ParamsE$_ZN4cute12iter_adaptorIPKfNS_8gmem_ptrIS2_EEEC2ES2_,($_ZN7cutlass13device_kernelIN5flash19enable_sm80_to_sm89INS1_16FlashAttnBwdSm80INS1_25CollectiveMainloopBwdSm80ILi2ELi2EN4cute5tupleIJNS5_1CILi128EEES8_NS7_ILi64EEEEEENS_10bfloat16_tEfNS_4arch4Sm80ELb0ELb0ELb1ELb0ELb1ELb0ELb0ELb0ELi2ELi4ELi4ELi4ELb0EEENS1_24CollectiveEpilogueBwdGQAISA_fSD_Li256ELb0ELb1EEENS1_19SingleTileSchedulerILb0ELb0ELb0ELi128EEEEEEEEEvNT_6ParamsE$_ZN4cute12iter_adaptorIPN7cutlass10bfloat16_tENS_8smem_ptrIS3_EEEC2ES3_ - $_ZN7cutlass13device_kernelIN5flash19enable_sm80_to_sm89INS1_16FlashAttnBwdSm80INS1_25CollectiveMainloopBwdSm80ILi2ELi2EN4cute5tupleIJNS5_1CILi128EEES8_NS7_ILi64EEEEEENS_10bfloat16_tEfNS_4arch4Sm80ELb0ELb0ELb1ELb0ELb1ELb0ELb0ELb0ELi2ELi4ELi4ELi4ELb0EEENS1_24CollectiveEpilogueBwdGQAISA_fSD_Li256ELb0ELb1EEENS1_19SingleTileSchedulerILb0ELb0ELb0ELi128EEEEEEEEEvNT_6ParamsE$_ZN4cute12iter_adaptorIPKfNS_8gmem_ptrIS2_EEEC2ES2_)
$_ZN7cutlass13device_kernelIN5flash19enable_sm80_to_sm89INS1_16FlashAttnBwdSm80INS1_25CollectiveMainloopBwdSm80ILi2ELi2EN4cute5tupleIJNS5_1CILi128EEES8_NS7_ILi64EEEEEENS_10bfloat16_tEfNS_4arch4Sm80ELb0ELb0ELb1ELb0ELb1ELb0ELb0ELb0ELi2ELi4ELi4ELi4ELb0EEENS1_24CollectiveEpilogueBwdGQAISA_fSD_Li256ELb0ELb1EEENS1_19SingleTileSchedulerILb0ELb0ELb0ELi128EEEEEEEEEvNT_6ParamsE$_ZN4cute12iter_adaptorIPKfNS_8gmem_ptrIS2_EEEC2ES2_:
[----:B------:R-:W-:Y:S02]  /*5380*/  IADD3 R2, R2, -c[0x0][0x20], RZ ;  /* 0x8000080002027a10 */ /* 0x000fe40007ffe0ff */
[----:B------:R-:W-:-:S03]  /*5390*/  MOV R11, 0x0 ;  /* 0x00000000000b7802 */ /* 0x000fc60000000f00 */
[----:B------:R1:W-:Y:S01]  /*53a0*/  STL.64 [R2], R4 ;  /* 0x0000000402007387 */ /* 0x0003e20000100a00 */
[----:B------:R-:W-:Y:S05]  /*53b0*/  RET.REL.NODEC R10 `(_ZN7cutlass13device_kernelIN5flash19enable_sm80_to_sm89INS1_16FlashAttnBwdSm80INS1_25CollectiveMainloopBwdSm80ILi2ELi2EN4cute5tupleIJNS5_1CILi128EEES8_NS7_ILi64EEEEEENS_10bfloat16_tEfNS_4arch4Sm80ELb0ELb0ELb1ELb0ELb1ELb0ELb0ELb0ELi2ELi4ELi4ELi4ELb0EEENS1_24CollectiveEpilogueBwdGQAISA_fSD_Li256ELb0ELb1EEENS1_19SingleTileSchedulerILb0ELb0ELb0ELi128EEEEEEEEEvNT_6ParamsE) ;  /* 0xffffac400a007950 */ /* 0x000fea0003c3ffff */
        .type           $_ZN7cutlass13device_kernelIN5flash19enable_sm80_to_sm89INS1_16FlashAttnBwdSm80INS1_25CollectiveMainloopBwdSm80ILi2ELi2EN4cute5tupleIJNS5_1CILi128EEES8_NS7_ILi64EEEEEENS_10bfloat16_tEfNS_4arch4Sm80ELb0ELb0ELb1ELb0ELb1ELb0ELb0ELb0ELi2ELi4ELi4ELi4ELb0EEENS1_24CollectiveEpilogueBwdGQAISA_fSD_Li256ELb0ELb1EEENS1_19SingleTileSchedulerILb0ELb0ELb0ELi128EEEEEEEEEvNT_6ParamsE$_ZN4cute12iter_adaptorIPN7cutlass10bfloat16_tENS_8smem_ptrIS3_EEEC2ES3_,@function
        .size           $_ZN7cutlass13device_kernelIN5flash19enable_sm80_to_sm89INS1_16FlashAttnBwdSm80INS1_25CollectiveMainloopBwdSm80ILi2ELi2EN4cute5tupleIJNS5_1CILi128EEES8_NS7_ILi64EEEEEENS_10bfloat16_tEfNS_4arch4Sm80ELb0ELb0ELb1ELb0ELb1ELb0ELb0ELb0ELi2ELi4ELi4ELi4ELb0EEENS1_24CollectiveEpilogueBwdGQAISA_fSD_Li256ELb0ELb1EEENS1_19SingleTileSchedulerILb0ELb0ELb0ELi128EEEEEEEEEvNT_6ParamsE$_ZN4cute12iter_adaptorIPN7cutlass10bfloat16_tENS_8smem_ptrIS3_EEEC2ES3_,($_ZN7cutlass13device_kernelIN5flash19enable_sm80_to_sm89INS1_16FlashAttnBwdSm80INS1_25CollectiveMainloopBwdSm80ILi2ELi2EN4cute5tupleIJNS5_1CILi128EEES8_NS7_ILi64EEEEEENS_10bfloat16_tEfNS_4arch4Sm80ELb0ELb0ELb1ELb0ELb1ELb0ELb0ELb0ELi2ELi4ELi4ELi4ELb0EEENS1_24CollectiveEpilogueBwdGQAISA_fSD_Li256ELb0ELb1EEENS1_19SingleTileSchedulerILb0ELb0ELb0ELi128EEEEEEEEEvNT_6ParamsE$_ZN4cute12iter_adaptorIPN7cutlass9uint128_tENS_8smem_ptrIS3_EEEC2ES3_ - $_ZN7cutlass13device_kernelIN5flash19enable_sm80_to_sm89INS1_16FlashAttnBwdSm80INS1_25CollectiveMainloopBwdSm80ILi2ELi2EN4cute5tupleIJNS5_1CILi128EEES8_NS7_ILi64EEEEEENS_10bfloat16_tEfNS_4arch4Sm80ELb0ELb0ELb1ELb0ELb1ELb0ELb0ELb0ELi2ELi4ELi4ELi4ELb0EEENS1_24CollectiveEpilogueBwdGQAISA_fSD_Li256ELb0ELb1EEENS1_19SingleTileSchedulerILb0ELb0ELb0ELi128EEEEEEEEEvNT_6ParamsE$_ZN4cute12iter_adaptorIPN7cutlass10bfloat16_tENS_8smem_ptrIS3_EEEC2ES3_)
$_ZN7cutlass13device_kernelIN5flash19enable_sm80_to_sm89INS1_16FlashAttnBwdSm80INS1_25CollectiveMainloopBwdSm80ILi2ELi2EN4cute5tupleIJNS5_1CILi128EEES8_NS7_ILi64EEEEEENS_10bfloat16_tEfNS_4arch4Sm80ELb0ELb0ELb1ELb0ELb1ELb0ELb0ELb0ELi2ELi4ELi4ELi4ELb0EEENS1_24CollectiveEpilogueBwdGQAISA_fSD_Li256ELb0ELb1EEENS1_19SingleTileSchedulerILb0ELb0ELb0ELi128EEEEEEEEEvNT_6ParamsE$_ZN4cute12iter_adaptorIPN7cutlass10bfloat16_tENS_8smem_ptrIS3_EEEC2ES3_:
[----:B------:R-:W-:Y:S02]  /*53c0*/  IADD3 R6, R9, -c[0x0][0x20], RZ ;  /* 0x8000080009067a10 */ /* 0x000fe40007ffe0ff */
[----:B------:R-:W-:-:S03]  /*53d0*/  MOV R11, 0x0 ;  /* 0x00000000000b7802 */ /* 0x000fc60000000f00 */
[----:B------:R1:W-:Y:S01]  /*53e0*/  STL.64 [R6], R2 ;  /* 0x0000000206007387 */ /* 0x0003e20000100a00 */
[----:B------:R-:W-:Y:S05]  /*53f0*/  RET.REL.NODEC R10 `(_ZN7cutlass13device_kernelIN5flash19enable_sm80_to_sm89INS1_16FlashAttnBwdSm80INS1_25CollectiveMainloopBwdSm80ILi2ELi2EN4cute5tupleIJNS5_1CILi128EEES8_NS7_ILi64EEEEEENS_10bfloat16_tEfNS_4arch4Sm80ELb0ELb0ELb1ELb0ELb1ELb0ELb0ELb0ELi2ELi4ELi4ELi4ELb0EEENS1_24CollectiveEpilogueBwdGQAISA_fSD_Li256ELb0ELb1EEENS1_19SingleTileSchedulerILb0ELb0ELb0ELi128EEEEEEEEEvNT_6ParamsE) ;  /* 0xffffac000a007950 */ /* 0x000fea0003c3ffff */
        .type           $_ZN7cutlass13device_kernelIN5flash19enable_sm80_to_sm89INS1_16FlashAttnBwdSm80INS1_25CollectiveMainloopBwdSm80ILi2ELi2EN4cute5tupleIJNS5_1CILi128EEES8_NS7_ILi64EEEEEENS_10bfloat16_tEfNS_4arch4Sm80ELb0ELb0ELb1ELb0ELb1ELb0ELb0ELb0ELi2ELi4ELi4ELi4ELb0EEENS1_24CollectiveEpilogueBwdGQAISA_fSD_Li256ELb0ELb1EEENS1_19SingleTileSchedulerILb0ELb0ELb0ELi128EEEEEEEEEvNT_6ParamsE$_ZN4cute12iter_adaptorIPN7cutlass9uint128_tENS_8smem_ptrIS3_EEEC2ES3_,@function
        .size           $_ZN7cutlass13device_kernelIN5flash19enable_sm80_to_sm89INS1_16FlashAttnBwdSm80INS1_25CollectiveMainloopBwdSm80ILi2ELi2EN4cute5tupleIJNS5_1CILi128EEES8_NS7_ILi64EEEEEENS_10bfloat16_tEfNS_4arch4Sm80ELb0ELb0ELb1ELb0ELb1ELb0ELb0ELb0ELi2ELi4ELi4ELi4ELb0EEENS1_24CollectiveEpilogueBwdGQAISA_fSD_Li256ELb0ELb1EEENS1_19SingleTileSchedulerILb0ELb0ELb0ELi128EEEEEEEEEvNT_6ParamsE$_ZN4cute12iter_adaptorIPN7cutlass9uint128_tENS_8smem_ptrIS3_EEEC2ES3_,($_ZN7cutlass13device_kernelIN5flash19enable_sm80_to_sm89INS1_16FlashAttnBwdSm80INS1_25CollectiveMainloopBwdSm80ILi2ELi2EN4cute5tupleIJNS5_1CILi128EEES8_NS7_ILi64EEEEEENS_10bfloat16_tEfNS_4arch4Sm80ELb0ELb0ELb1ELb0ELb1ELb0ELb0ELb0ELi2ELi4ELi4ELi4ELb0EEENS1_24CollectiveEpilogueBwdGQAISA_fSD_Li256ELb0ELb1EEENS1_19SingleTileSchedulerILb0ELb0ELb0ELi128EEEEEEEEEvNT_6ParamsE$_ZN4cute12iter_adaptorIPfNS_8gmem_ptrIS1_EEEC2ES1_ - $_ZN7cutlass13device_kernelIN5flash19enable_sm80_to_sm89INS1_16FlashAttnBwdSm80INS1_25CollectiveMainloopBwdSm80ILi2ELi2EN4cute5tupleIJNS5_1CILi128EEES8_NS7_ILi64EEEEEENS_10bfloat16_tEfNS_4arch4Sm80ELb0ELb0ELb1ELb0ELb1ELb0ELb0ELb0ELi2ELi4ELi4ELi4ELb0EEENS1_24CollectiveEpilogueBwdGQAISA_fSD_Li256ELb0ELb1EEENS1_19SingleTileSchedulerILb0ELb0ELb0ELi128EEEEEEEEEvNT_6ParamsE$_ZN4cute12iter_adaptorIPN7cutlass9uint128_tENS_8smem_ptrIS3_EEEC2ES3_)
$_ZN7cutlass13device_kernelIN5flash19enable_sm80_to_sm89INS1_16FlashAttnBwdSm80INS1_25CollectiveMainloopBwdSm80ILi2ELi2EN4cute5tupleIJNS5_1CILi128EEES8_NS7_ILi64EEEEEENS_10bfloat16_tEfNS_4arch4Sm80ELb0ELb0ELb1ELb0ELb1ELb0ELb0ELb0ELi2ELi4ELi4ELi4ELb0EEENS1_24CollectiveEpilogueBwdGQAISA_fSD_Li256ELb0ELb1EEENS1_19SingleTileSchedulerILb0ELb0ELb0ELi128EEEEEEEEEvNT_6ParamsE$_ZN4cute12iter_adaptorIPN7cutlass9uint128_tENS_8smem_ptrIS3_EEEC2ES3_:
[----:B------:R-:W-:Y:S02]  /*5400*/  IADD3 R4, R4, -c[0x0][0x20], RZ ;  /* 0x8000080004047a10 */ /* 0x000fe40007ffe0ff */
[----:B------:R-:W-:-:S03]  /*5410*/  MOV R9, 0x0 ;  /* 0x0000000000097802 */ /* 0x000fc60000000f00 */
[----:B------:R1:W-:Y:S01]  /*5420*/  STL.64 [R4], R2 ;  /* 0x0000000204007387 */ /* 0x0003e20000100a00 */
[----:B------:R-:W-:Y:S05]  /*5430*/  RET.REL.NODEC R8 `(_ZN7cutlass13device_kernelIN5flash19enable_sm80_to_sm89INS1_16FlashAttnBwdSm80INS1_25CollectiveMainloopBwdSm80ILi2ELi2EN4cute5tupleIJNS5_1CILi128EEES8_NS7_ILi64EEEEEENS_10bfloat16_tEfNS_4arch4Sm80ELb0ELb0ELb1ELb0ELb1ELb0ELb0ELb0ELi2ELi4ELi4ELi4ELb0EEENS1_24CollectiveEpilogueBwdGQAISA_fSD_Li256ELb0ELb1EEENS1_19SingleTileSchedulerILb0ELb0ELb0ELi128EEEEEEEEEvNT_6ParamsE) ;  /* 0xffffabc008007950 */ /* 0x000fea0003c3ffff */
        .type           $_ZN7cutlass13device_kernelIN5flash19enable_sm80_to_sm89INS1_16FlashAttnBwdSm80INS1_25CollectiveMainloopBwdSm80ILi2ELi2EN4cute5tupleIJNS5_1CILi128EEES8_NS7_ILi64EEEEEENS_10bfloat16_tEfNS_4arch4Sm80ELb0ELb0ELb1ELb0ELb1ELb0ELb0ELb0ELi2ELi4ELi4ELi4ELb0EEENS1_24CollectiveEpilogueBwdGQAISA_fSD_Li256ELb0ELb1EEENS1_19SingleTileSchedulerILb0ELb0ELb0ELi128EEEEEEEEEvNT_6ParamsE$_ZN4cute12iter_adaptorIPfNS_8gmem_ptrIS1_EEEC2ES1_,@function
        .size           $_ZN7cutlass13device_kernelIN5flash19enable_sm80_to_sm89INS1_16FlashAttnBwdSm80INS1_25CollectiveMainloopBwdSm80ILi2ELi2EN4cute5tupleIJNS5_1CILi128EEES8_NS7_ILi64EEEEEENS_10bfloat16_tEfNS_4arch4Sm80ELb0ELb0ELb1ELb0ELb1ELb0ELb0ELb0ELi2ELi4ELi4ELi4ELb0EEENS1_24CollectiveEpilogueBwdGQAISA_fSD_Li256ELb0ELb1EEENS1_19SingleTileSchedulerILb0ELb0ELb0ELi128EEEEEEEEEvNT_6ParamsE$_ZN4cute12iter_adaptorIPfNS_8gmem_ptrIS1_EEEC2ES1_,($_ZN7cutlass13device_kernelIN5flash19enable_sm80_to_sm89INS1_16FlashAttnBwdSm80INS1_25CollectiveMainloopBwdSm80ILi2ELi2EN4cute5tupleIJNS5_1CILi128EEES8_NS7_ILi64EEEEEENS_10bfloat16_tEfNS_4arch4Sm80ELb0ELb0ELb1ELb0ELb1ELb0ELb0ELb0ELi2ELi4ELi4ELi4ELb0EEENS1_24CollectiveEpilogueBwdGQAISA_fSD_Li256ELb0ELb1EEENS1_19SingleTileSchedulerILb0ELb0ELb0ELi128EEEEEEEEEvNT_6ParamsE$_ZN4cute12iter_adaptorIPfNS_8smem_ptrIS1_EEEC2ES1_ - $_ZN7cutlass13device_kernelIN5flash19enable_sm80_to_sm89INS1_16FlashAttnBwdSm80INS1_25CollectiveMainloopBwdSm80ILi2ELi2EN4cute5tupleIJNS5_1CILi128EEES8_NS7_ILi64EEEEEENS_10bfloat16_tEfNS_4arch4Sm80ELb0ELb0ELb1ELb0ELb1ELb0ELb0ELb0ELi2ELi4ELi4ELi4ELb0EEENS1_24CollectiveEpilogueBwdGQAISA_fSD_Li256ELb0ELb1EEENS1_19SingleTileSchedulerILb0ELb0ELb0ELi128EEEEEEEEEvNT_6ParamsE$_ZN4cute12iter_adaptorIPfNS_8gmem_ptrIS1_EEEC2ES1_)
$_ZN7cutlass13device_kernelIN5flash19enable_sm80_to_sm89INS1_16FlashAttnBwdSm80INS1_25CollectiveMainloopBwdSm80ILi2ELi2EN4cute5tupleIJNS5_1CILi128EEES8_NS7_ILi64EEEEEENS_10bfloat16_tEfNS_4arch4Sm80ELb0ELb0ELb1ELb0ELb1ELb0ELb0ELb0ELi2ELi4ELi4ELi4ELb0EEENS1_24CollectiveEpilogueBwdGQAISA_fSD_Li256ELb0ELb1EEENS1_19SingleTileSchedulerILb0ELb0ELb0ELi128EEEEEEEEEvNT_6ParamsE$_ZN4cute12iter_adaptorIPfNS_8gmem_ptrIS1_EEEC2ES1_:
[----:B------:R-:W-:Y:S02]  /*5440*/  IADD3 R2, R60, -c[0x0][0x20], RZ ;  /* 0x800008003c027a10 */ /* 0x000fe40007ffe0ff */
[----:B------:R-:W-:-:S03]  /*5450*/  MOV R5, 0x0 ;  /* 0x0000000000057802 */ /* 0x000fc60000000f00 */
[----:B------:R1:W-:Y:S01]  /*5460*/  STL.64 [R2], R10 ;  /* 0x0000000a02007387 */ /* 0x0003e20000100a00 */
[----:B------:R-:W-:Y:S05]  /*5470*/  RET.REL.NODEC R4 `(_ZN7cutlass13device_kernelIN5flash19enable_sm80_to_sm89INS1_16FlashAttnBwdSm80INS1_25CollectiveMainloopBwdSm80ILi2ELi2EN4cute5tupleIJNS5_1CILi128EEES8_NS7_ILi64EEEEEENS_10bfloat16_tEfNS_4arch4Sm80ELb0ELb0ELb1ELb0ELb1ELb0ELb0ELb0ELi2ELi4ELi4ELi4ELb0EEENS1_24CollectiveEpilogueBwdGQAISA_fSD_Li256ELb0ELb1EEENS1_19SingleTileSchedulerILb0ELb0ELb0ELi128EEEEEEEEEvNT_6ParamsE) ;  /* 0xffffab8004007950 */ /* 0x000fea0003c3ffff */
        .type           $_ZN7cutlass13device_kernelIN5flash19enable_sm80_to_sm89INS1_16FlashAttnBwdSm80INS1_25CollectiveMainloopBwdSm80ILi2ELi2EN4cute5tupleIJNS5_1CILi128EEES8_NS7_ILi64EEEEEENS_10bfloat16_tEfNS_4arch4Sm80ELb0ELb0ELb1ELb0ELb1ELb0ELb0ELb0ELi2ELi4ELi4ELi4ELb0EEENS1_24CollectiveEpilogueBwdGQAISA_fSD_Li256ELb0ELb1EEENS1_19SingleTileSchedulerILb0ELb0ELb0ELi128EEEEEEEEEvNT_6ParamsE$_ZN4cute12iter_adaptorIPfNS_8smem_ptrIS1_EEEC2ES1_,@function
        .size           $_ZN7cutlass13device_kernelIN5flash19enable_sm80_to_sm89INS1_16FlashAttnBwdSm80INS1_25CollectiveMainloopBwdSm80ILi2ELi2EN4cute5tupleIJNS5_1CILi128EEES8_NS7_ILi64EEEEEENS_10bfloat16_tEfNS_4arch4Sm80ELb0ELb0ELb1ELb0ELb1ELb0ELb0ELb0ELi2ELi4ELi4ELi4ELb0EEENS1_24CollectiveEpilogueBwdGQAISA_fSD_Li256ELb0ELb1EEENS1_19SingleTileSchedulerILb0ELb0ELb0ELi128EEEEEEEEEvNT_6ParamsE$_ZN4cute12iter_adaptorIPfNS_8smem_ptrIS1_EEEC2ES1_,($_ZN7cutlass13device_kernelIN5flash19enable_sm80_to_sm89INS1_16FlashAttnBwdSm80INS1_25CollectiveMainloopBwdSm80ILi2ELi2EN4cute5tupleIJNS5_1CILi128EEES8_NS7_ILi64EEEEEENS_10bfloat16_tEfNS_4arch4Sm80ELb0ELb0ELb1ELb0ELb1ELb0ELb0ELb0ELi2ELi4ELi4ELi4ELb0EEENS1_24CollectiveEpilogueBwdGQAISA_fSD_Li256ELb0ELb1EEENS1_19SingleTileSchedulerILb0ELb0ELb0ELi128EEEEEEEEEvNT_6ParamsE$_ZN4cute12iter_adaptorIPjNS_8smem_ptrIS1_EEEC2ES1_ - $_ZN7cutlass13device_kernelIN5flash19enable_sm80_to_sm89INS1_16FlashAttnBwdSm80INS1_25CollectiveMainloopBwdSm80ILi2ELi2EN4cute5tupleIJNS5_1CILi128EEES8_NS7_ILi64EEEEEENS_10bfloat16_tEfNS_4arch4Sm80ELb0ELb0ELb1ELb0ELb1ELb0ELb0ELb0ELi2ELi4ELi4ELi4ELb0EEENS1_24CollectiveEpilogueBwdGQAISA_fSD_Li256ELb0ELb1EEENS1_19SingleTileSchedulerILb0ELb0ELb0ELi128EEEEEEEEEvNT_6ParamsE$_ZN4cute12iter_adaptorIPfNS_8smem_ptrIS1_EEEC2ES1_)
$_ZN7cutlass13device_kernelIN5flash19enable_sm80_to_sm89INS1_16FlashAttnBwdSm80INS1_25CollectiveMainloopBwdSm80ILi2ELi2EN4cute5tupleIJNS5_1CILi128EEES8_NS7_ILi64EEEEEENS_10bfloat16_tEfNS_4arch4Sm80ELb0ELb0ELb1ELb0ELb1ELb0ELb0ELb0ELi2ELi4ELi4ELi4ELb0EEENS1_24CollectiveEpilogueBwdGQAISA_fSD_Li256ELb0ELb1EEENS1_19SingleTileSchedulerILb0ELb0ELb0ELi128EEEEEEEEEvNT_6ParamsE$_ZN4cute12iter_adaptorIPfNS_8smem_ptrIS1_EEEC2ES1_:
[----:B------:R-:W-:Y:S02]  /*5480*/  IADD3 R6, R6, -c[0x0][0x20], RZ ;  /* 0x8000080006067a10 */ /* 0x000fe40007ffe0ff */
[----:B------:R-:W-:-:S03]  /*5490*/  MOV R11, 0x0 ;  /* 0x00000000000b7802 */ /* 0x000fc60000000f00 */
[----:B------:R1:W-:Y:S01]  /*54a0*/  STL.64 [R6], R2 ;  /* 0x0000000206007387 */ /* 0x0003e20000100a00 */
[----:B------:R-:W-:Y:S05]  /*54b0*/  RET.REL.NODEC R10 `(_ZN7cutlass13device_kernelIN5flash19enable_sm80_to_sm89INS1_16FlashAttnBwdSm80INS1_25CollectiveMainloopBwdSm80ILi2ELi2EN4cute5tupleIJNS5_1CILi128EEES8_NS7_ILi64EEEEEENS_10bfloat16_tEfNS_4arch4Sm80ELb0ELb0ELb1ELb0ELb1ELb0ELb0ELb0ELi2ELi4ELi4ELi4ELb0EEENS1_24CollectiveEpilogueBwdGQAISA_fSD_Li256ELb0ELb1EEENS1_19SingleTileSchedulerILb0ELb0ELb0ELi128EEEEEEEEEvNT_6ParamsE) ;  /* 0xffffab400a007950 */ /* 0x000fea0003c3ffff */
        .type           $_ZN7cutlass13device_kernelIN5flash19enable_sm80_to_sm89INS1_16FlashAttnBwdSm80INS1_25CollectiveMainloopBwdSm80ILi2ELi2EN4cute5tupleIJNS5_1CILi128EEES8_NS7_ILi64EEEEEENS_10bfloat16_tEfNS_4arch4Sm80ELb0ELb0ELb1ELb0ELb1ELb0ELb0ELb0ELi2ELi4ELi4ELi4ELb0EEENS1_24CollectiveEpilogueBwdGQAISA_fSD_Li256ELb0ELb1EEENS1_19SingleTileSchedulerILb0ELb0ELb0ELi128EEEEEEEEEvNT_6ParamsE$_ZN4cute12iter_adaptorIPjNS_8smem_ptrIS1_EEEC2ES1_,@function
        .size           $_ZN7cutlass13device_kernelIN5flash19enable_sm80_to_sm89INS1_16FlashAttnBwdSm80INS1_25CollectiveMainloopBwdSm80ILi2ELi2EN4cute5tupleIJNS5_1CILi128EEES8_NS7_ILi64EEEEEENS_10bfloat16_tEfNS_4arch4Sm80ELb0ELb0ELb1ELb0ELb1ELb0ELb0ELb0ELi2ELi4ELi4ELi4ELb0EEENS1_24CollectiveEpilogueBwdGQAISA_fSD_Li256ELb0ELb1EEENS1_19SingleTileSchedulerILb0ELb0ELb0ELi128EEEEEEEEEvNT_6ParamsE$_ZN4cute12iter_adaptorIPjNS_8smem_ptrIS1_EEEC2ES1_,($_ZN7cutlass13device_kernelIN5flash19enable_sm80_to_sm89INS1_16FlashAttnBwdSm80INS1_25CollectiveMainloopBwdSm80ILi2ELi2EN4cute5tupleIJNS5_1CILi128EEES8_NS7_ILi64EEEEEENS_10bfloat16_tEfNS_4arch4Sm80ELb0ELb0ELb1ELb0ELb1ELb0ELb0ELb0ELi2ELi4ELi4ELi4ELb0EEENS1_24CollectiveEpilogueBwdGQAISA_fSD_Li256ELb0ELb1EEENS1_19SingleTileSchedulerILb0ELb0ELb0ELi128EEEEEEEEEvNT_6ParamsE$_ZN4cute3eso3ESOILb0ELb0EJNS_14ComposedLayoutINS_7SwizzleILi3ELi3ELi3EEENS_9MixedBitsILj0ELj432EEENS_6LayoutINS_5tupleIJNS8_IJNS_1CILi2EEESA_SA_EEESA_NS9_ILi8EEEEEENS8_IJNS8_IJNS9_ILi64EEESC_NS9_ILi512EEEEEENS9_ILi8192EEENS9_ILi1024EEEEEEEEEENS_10ViewEngineINS_8smem_ptrIPN7cutlass10bfloat16_tEEEEEEEC2ERKSL_RKSS_ - $_ZN7cutlass13device_kernelIN5flash19enable_sm80_to_sm89INS1_16FlashAttnBwdSm80INS1_25CollectiveMainloopBwdSm80ILi2ELi2EN4cute5tupleIJNS5_1CILi128EEES8_NS7_ILi64EEEEEENS_10bfloat16_tEfNS_4arch4Sm80ELb0ELb0ELb1ELb0ELb1ELb0ELb0ELb0ELi2ELi4ELi4ELi4ELb0EEENS1_24CollectiveEpilogueBwdGQAISA_fSD_Li256ELb0ELb1EEENS1_19SingleTileSchedulerILb0ELb0ELb0ELi128EEEEEEEEEvNT_6ParamsE$_ZN4cute12iter_adaptorIPjNS_8smem_ptrIS1_EEEC2ES1_)
$_ZN7cutlass13device_kernelIN5flash19enable_sm80_to_sm89INS1_16FlashAttnBwdSm80INS1_25CollectiveMainloopBwdSm80ILi2ELi2EN4cute5tupleIJNS5_1CILi128EEES8_NS7_ILi64EEEEEENS_10bfloat16_tEfNS_4arch4Sm80ELb0ELb0ELb1ELb0ELb1ELb0ELb0ELb0ELi2ELi4ELi4ELi4ELb0EEENS1_24CollectiveEpilogueBwdGQAISA_fSD_Li256ELb0ELb1EEENS1_19SingleTileSchedulerILb0ELb0ELb0ELi128EEEEEEEEEvNT_6ParamsE$_ZN4cute12iter_adaptorIPjNS_8smem_ptrIS1_EEEC2ES1_:
[----:B------:R-:W-:Y:S02]  /*54c0*/  IADD3 R6, R58, -c[0x0][0x20], RZ ;  /* 0x800008003a067a10 */ /* 0x000fe40007ffe0ff */
[----:B------:R-:W-:-:S03]  /*54d0*/  MOV R11, 0x0 ;  /* 0x00000000000b7802 */ /* 0x000fc60000000f00 */
[----:B------:R1:W-:Y:S01]  /*54e0*/  STL.64 [R6], R2 ;  /* 0x0000000206007387 */ /* 0x0003e20000100a00 */
[----:B------:R-:W-:Y:S05]  /*54f0*/  RET.REL.NODEC R10 `(_ZN7cutlass13device_kernelIN5flash19enable_sm80_to_sm89INS1_16FlashAttnBwdSm80INS1_25CollectiveMainloopBwdSm80ILi2ELi2EN4cute5tupleIJNS5_1CILi128EEES8_NS7_ILi64EEEEEENS_10bfloat16_tEfNS_4arch4Sm80ELb0ELb0ELb1ELb0ELb1ELb0ELb0ELb0ELi2ELi4ELi4ELi4ELb0EEENS1_24CollectiveEpilogueBwdGQAISA_fSD_Li256ELb0ELb1EEENS1_19SingleTileSchedulerILb0ELb0ELb0ELi128EEEEEEEEEvNT_6ParamsE) ;  /* 0xffffab000a007950 */ /* 0x000fea0003c3ffff */
        .type           $_ZN7cutlass13device_kernelIN5flash19enable_sm80_to_sm89INS1_16FlashAttnBwdSm80INS1_25CollectiveMainloopBwdSm80ILi2ELi2EN4cute5tupleIJNS5_1CILi128EEES8_NS7_ILi64EEEEEENS_10bfloat16_tEfNS_4arch4Sm80ELb0ELb0ELb1ELb0ELb1ELb0ELb0ELb0ELi2ELi4ELi4ELi4ELb0EEENS1_24CollectiveEpilogueBwdGQAISA_fSD_Li256ELb0ELb1EEENS1_19SingleTileSchedulerILb0ELb0ELb0ELi128EEEEEEEEEvNT_6ParamsE$_ZN4cute3eso3ESOILb0ELb0EJNS_14ComposedLayoutINS_7SwizzleILi3ELi3ELi3EEENS_9MixedBitsILj0ELj432EEENS_6LayoutINS_5tupleIJNS8_IJNS_1CILi2EEESA_SA_EEESA_NS9_ILi8EEEEEENS8_IJNS8_IJNS9_ILi64EEESC_NS9_ILi512EEEEEENS9_ILi8192EEENS9_ILi1024EEEEEEEEEENS_10ViewEngineINS_8smem_ptrIPN7cutlass10bfloat16_tEEEEEEEC2ERKSL_RKSS_,@function
        .size           $_ZN7cutlass13device_kernelIN5flash19enable_sm80_to_sm89INS1_16FlashAttnBwdSm80INS1_25CollectiveMainloopBwdSm80ILi2ELi2EN4cute5tupleIJNS5_1CILi128EEES8_NS7_ILi64EEEEEENS_10bfloat16_tEfNS_4arch4Sm80ELb0ELb0ELb1ELb0ELb1ELb0ELb0ELb0ELi2ELi4ELi4ELi4ELb0EEENS1_24CollectiveEpilogueBwdGQAISA_fSD_Li256ELb0ELb1EEENS1_19SingleTileSchedulerILb0ELb0ELb0ELi128EEEEEEEEEvNT_6ParamsE$_ZN4cute3eso3ESOILb0ELb0EJNS_14ComposedLayoutINS_7SwizzleILi3ELi3ELi3EEENS_9MixedBitsILj0ELj432EEENS_6LayoutINS_5tupleIJNS8_IJNS_1CILi2EEESA_SA_EEESA_NS9_ILi8EEEEEENS8_IJNS8_IJNS9_ILi64EEESC_NS9_ILi512EEEEEENS9_ILi8192EEENS9_ILi1024EEEEEEEEEENS_10ViewEngineINS_8smem_ptrIPN7cutlass10bfloat16_tEEEEEEEC2ERKSL_RKSS_,($_ZN7cutlass13device_kernelIN5flash19enable_sm80_to_sm89INS1_16FlashAttnBwdSm80INS1_25CollectiveMainloopBwdSm80ILi2ELi2EN4cute5tupleIJNS5_1CILi128EEES8_NS7_ILi64EEEEEENS_10bfloat16_tEfNS_4arch4Sm80ELb0ELb0ELb1ELb0ELb1ELb0ELb0ELb0ELi2ELi4ELi4ELi4ELb0EEENS1_24CollectiveEpilogueBwdGQAISA_fSD_Li256ELb0ELb1EEENS1_19SingleTileSchedulerILb0ELb0ELb0ELi128EEEEEEEEEvNT_6ParamsE$_ZN4cute3eso3ESOILb0ELb0EJNS_14ComposedLayoutINS_7SwizzleILi3ELi3ELi3EEENS_9MixedBitsILj0ELj432EEENS_6LayoutINS_5tupleIJNS8_IJNS_1CILi2EEESA_SA_EEESA_NS9_ILi8EEEEEENS8_IJNS8_IJNS9_ILi64EEESC_NS9_ILi512EEEEEENS9_ILi8192EEENS9_ILi1024EEEEEEEEEEiEEC2ERKSL_RKi - $_ZN7cutlass13device_kernelIN5flash19enable_sm80_to_sm89INS1_16FlashAttnBwdSm80INS1_25CollectiveMainloopBwdSm80ILi2ELi2EN4cute5tupleIJNS5_1CILi128EEES8_NS7_ILi64EEEEEENS_10bfloat16_tEfNS_4arch4Sm80ELb0ELb0ELb1ELb0ELb1ELb0ELb0ELb0ELi2ELi4ELi4ELi4ELb0EEENS1_24CollectiveEpilogueBwdGQAISA_fSD_Li256ELb0ELb1EEENS1_19SingleTileSchedulerILb0ELb0ELb0ELi128EEEEEEEEEvNT_6ParamsE$_ZN4cute3eso3ESOILb0ELb0EJNS_14ComposedLayoutINS_7SwizzleILi3ELi3ELi3EEENS_9MixedBitsILj0ELj432EEENS_6LayoutINS_5tupleIJNS8_IJNS_1CILi2EEESA_SA_EEESA_NS9_ILi8EEEEEENS8_IJNS8_IJNS9_ILi64EEESC_NS9_ILi512EEEEEENS9_ILi8192EEENS9_ILi1024EEEEEEEEEENS_10ViewEngineINS_8smem_ptrIPN7cutlass10bfloat16_tEEEEEEEC2ERKSL_RKSS_)
$_ZN7cutlass13device_kernelIN5flash19enable_sm80_to_sm89INS1_16FlashAttnBwdSm80INS1_25CollectiveMainloopBwdSm80ILi2ELi2EN4cute5tupleIJNS5_1CILi128EEES8_NS7_ILi64EEEEEENS_10bfloat16_tEfNS_4arch4Sm80ELb0ELb0ELb1ELb0ELb1ELb0ELb0ELb0ELi2ELi4ELi4ELi4ELb0EEENS1_24CollectiveEpilogueBwdGQAISA_fSD_Li256ELb0ELb1EEENS1_19SingleTileSchedulerILb0ELb0ELb0ELi128EEEEEEEEEvNT_6ParamsE$_ZN4cute3eso3ESOILb0ELb0EJNS_14ComposedLayoutINS_7SwizzleILi3ELi3ELi3EEENS_9MixedBitsILj0ELj432EEENS_6LayoutINS_5tupleIJNS8_IJNS_1CILi2EEESA_SA_EEESA_NS9_ILi8EEEEEENS8_IJNS8_IJNS9_ILi64EEESC_NS9_ILi512EEEEEENS9_ILi8192EEENS9_ILi1024EEEEEEEEEENS_10ViewEngineINS_8smem_ptrIPN7cutlass10bfloat16_tEEEEEEEC2ERKSL_RKSS_:
[----:B------:R-:W-:Y:S02]  /*5500*/  IADD3 R3, R25, -c[0x0][0x20], RZ ;  /* 0x8000080019037a10 */ /* 0x000fe40007ffe0ff */
[----:B------:R-:W-:-:S03]  /*5510*/  IADD3 R2, R24, -c[0x0][0x20], RZ ;  /* 0x8000080018027a10 */ /* 0x000fc60007ffe0ff */
[----:B------:R1:W-:Y:S04]  /*5520*/  STL [R3], R6 ;  /* 0x0000000603007387 */ /* 0x0003e80000100800 */
[----:B------:R-:W2:Y:S01]  /*5530*/  LDL.64 R8, [R2] ;  /* 0x0000000002087983 */ /* 0x000ea20000100a00 */
[----:B------:R-:W-:-:S03]  /*5540*/  IMAD.MOV.U32 R5, RZ, RZ, 0x0 ;  /* 0x00000000ff057424 */ /* 0x000fc600078e00ff */
[----:B--2---:R1:W-:Y:S01]  /*5550*/  STL.64 [R3+0x8], R8 ;  /* 0x0000080803007387 */ /* 0x0043e20000100a00 */
[----:B------:R-:W-:Y:S05]  /*5560*/  RET.REL.NODEC R4 `(_ZN7cutlass13device_kernelIN5flash19enable_sm80_to_sm89INS1_16FlashAttnBwdSm80INS1_25CollectiveMainloopBwdSm80ILi2ELi2EN4cute5tupleIJNS5_1CILi128EEES8_NS7_ILi64EEEEEENS_10bfloat16_tEfNS_4arch4Sm80ELb0ELb0ELb1ELb0ELb1ELb0ELb0ELb0ELi2ELi4ELi4ELi4ELb0EEENS1_24CollectiveEpilogueBwdGQAISA_fSD_Li256ELb0ELb1EEENS1_19SingleTileSchedulerILb0ELb0ELb0ELi128EEEEEEEEEvNT_6ParamsE) ;  /* 0xffffaa9004007950 */ /* 0x000fea0003c3ffff */
        .type           $_ZN7cutlass13device_kernelIN5flash19enable_sm80_to_sm89INS1_16FlashAttnBwdSm80INS1_25CollectiveMainloopBwdSm80ILi2ELi2EN4cute5tupleIJNS5_1CILi128EEES8_NS7_ILi64EEEEEENS_10bfloat16_tEfNS_4arch4Sm80ELb0ELb0ELb1ELb0ELb1ELb0ELb0ELb0ELi2ELi4ELi4ELi4ELb0EEENS1_24CollectiveEpilogueBwdGQAISA_fSD_Li256ELb0ELb1EEENS1_19SingleTileSchedulerILb0ELb0ELb0ELi128EEEEEEEEEvNT_6ParamsE$_ZN4cute3eso3ESOILb0ELb0EJNS_14ComposedLayoutINS_7SwizzleILi3ELi3ELi3EEENS_9MixedBitsILj0ELj432EEENS_6LayoutINS_5tupleIJNS8_IJNS_1CILi2EEESA_SA_EEESA_NS9_ILi8EEEEEENS8_IJNS8_IJNS9_ILi64EEESC_NS9_ILi512EEEEEENS9_ILi8192EEENS9_ILi1024EEEEEEEEEEiEEC2ERKSL_RKi,@function
        .size           $_ZN7cutlass13device_kernelIN5flash19enable_sm80_to_sm89INS1_16FlashAttnBwdSm80INS1_25CollectiveMainloopBwdSm80ILi2ELi2EN4cute5tupleIJNS5_1CILi128EEES8_NS7_ILi64EEEEEENS_10bfloat16_tEfNS_4arch4Sm80ELb0ELb0ELb1ELb0ELb1ELb0ELb0ELb0ELi2ELi4ELi4ELi4ELb0EEENS1_24CollectiveEpilogueBwdGQAISA_fSD_Li256ELb0ELb1EEENS1_19SingleTileSchedulerILb0ELb0ELb0ELi128EEEEEEEEEvNT_6ParamsE$_ZN4cute3eso3ESOILb0ELb0EJNS_14ComposedLayoutINS_7SwizzleILi3ELi3ELi3EEENS_9MixedBitsILj0ELj432EEENS_6LayoutINS_5tupleIJNS8_IJNS_1CILi2EEESA_SA_EEESA_NS9_ILi8EEEEEENS8_IJNS8_IJNS9_ILi64EEESC_NS9_ILi512EEEEEENS9_ILi8192EEENS9_ILi1024EEEEEEEEEEiEEC2ERKSL_RKi,($_ZN7cutlass13device_kernelIN5flash19enable_sm80_to_sm89INS1_16FlashAttnBwdSm80INS1_25CollectiveMainloopBwdSm80ILi2ELi2EN4cute5tupleIJNS5_1CILi128EEES8_NS7_ILi64EEEEEENS_10bfloat16_tEfNS_4arch4Sm80ELb0ELb0ELb1ELb0ELb1ELb0ELb0ELb0ELi2ELi4ELi4ELi4ELb0EEENS1_24CollectiveEpilogueBwdGQAISA_fSD_Li256ELb0ELb1EEENS1_19SingleTileSchedulerILb0ELb0ELb0ELi128EEEEEEEEEvNT_6ParamsE$_ZN4cute3eso3ESOILb0ELb0EJNS_5tupleIJNS_1CILi0EEENS2_IJNS3_ILi1EEENS3_ILi256EEEiEEEEEENS3_ILi2048EEENS2_IJiNS3_ILi4096EEEEEEEEC2ERKS8_RKS9_RKSB_ - $_ZN7cutlass13device_kernelIN5flash19enable_sm80_to_sm89INS1_16FlashAttnBwdSm80INS1_25CollectiveMainloopBwdSm80ILi2ELi2EN4cute5tupleIJNS5_1CILi128EEES8_NS7_ILi64EEEEEENS_10bfloat16_tEfNS_4arch4Sm80ELb0ELb0ELb1ELb0ELb1ELb0ELb0ELb0ELi2ELi4ELi4ELi4ELb0EEENS1_24CollectiveEpilogueBwdGQAISA_fSD_Li256ELb0ELb1EEENS1_19SingleTileSchedulerILb0ELb0ELb0ELi128EEEEEEEEEvNT_6ParamsE$_ZN4cute3eso3ESOILb0ELb0EJNS_14ComposedLayoutINS_7SwizzleILi3ELi3ELi3EEENS_9MixedBitsILj0ELj432EEENS_6LayoutINS_5tupleIJNS8_IJNS_1CILi2EEESA_SA_EEESA_NS9_ILi8EEEEEENS8_IJNS8_IJNS9_ILi64EEESC_NS9_ILi512EEEEEENS9_ILi8192EEENS9_ILi1024EEEEEEEEEEiEEC2ERKSL_RKi)
$_ZN7cutlass13device_kernelIN5flash19enable_sm80_to_sm89INS1_16FlashAttnBwdSm80INS1_25CollectiveMainloopBwdSm80ILi2ELi2EN4cute5tupleIJNS5_1CILi128EEES8_NS7_ILi64EEEEEENS_10bfloat16_tEfNS_4arch4Sm80ELb0ELb0ELb1ELb0ELb1ELb0ELb0ELb0ELi2ELi4ELi4ELi4ELb0EEENS1_24CollectiveEpilogueBwdGQAISA_fSD_Li256ELb0ELb1EEENS1_19SingleTileSchedulerILb0ELb0ELb0ELi128EEEEEEEEEvNT_6ParamsE$_ZN4cute3eso3ESOILb0ELb0EJNS_14ComposedLayoutINS_7SwizzleILi3ELi3ELi3EEENS_9MixedBitsILj0ELj432EEENS_6LayoutINS_5tupleIJNS8_IJNS_1CILi2EEESA_SA_EEESA_NS9_ILi8EEEEEENS8_IJNS8_IJNS9_ILi64EEESC_NS9_ILi512EEEEEENS9_ILi8192EEENS9_ILi1024EEEEEEEEEEiEEC2ERKSL_RKi:
[----:B------:R-:W-:Y:S02]  /*5570*/  IADD3 R5, R25, -c[0x0][0x20], RZ ;  /* 0x8000080019057a10 */ /* 0x000fe40007ffe0ff */
[----:B------:R-:W-:-:S03]  /*5580*/  IADD3 R3, R7, -c[0x0][0x20], RZ ;  /* 0x8000080007037a10 */ /* 0x000fc60007ffe0ff */
[----:B------:R1:W-:Y:S04]  /*5590*/  STL [R5], R2 ;  /* 0x0000000205007387 */ /* 0x0003e80000100800 */
[----:B------:R-:W2:Y:S01]  /*55a0*/  LDL R6, [R3] ;  /* 0x0000000003067983 */ /* 0x000ea20000100800 */
[----:B------:R-:W-:Y:S02]  /*55b0*/  IMAD.MOV.U32 R8, RZ, RZ, R4 ;  /* 0x000000ffff087224 */ /* 0x000fe400078e0004 */
[----:B------:R-:W-:Y:S01]  /*55c0*/  IMAD.MOV.U32 R9, RZ, RZ, 0x0 ;  /* 0x00000000ff097424 */ /* 0x000fe200078e00ff */
[----:B--2---:R1:W-:Y:S03]  /*55d0*/  STL [R5+0x4], R6 ;  /* 0x0000040605007387 */ /* 0x0043e60000100800 */
[----:B------:R-:W-:Y:S05]  /*55e0*/  RET.REL.NODEC R8 `(_ZN7cutlass13device_kernelIN5flash19enable_sm80_to_sm89INS1_16FlashAttnBwdSm80INS1_25CollectiveMainloopBwdSm80ILi2ELi2EN4cute5tupleIJNS5_1CILi128EEES8_NS7_ILi64EEEEEENS_10bfloat16_tEfNS_4arch4Sm80ELb0ELb0ELb1ELb0ELb1ELb0ELb0ELb0ELi2ELi4ELi4ELi4ELb0EEENS1_24CollectiveEpilogueBwdGQAISA_fSD_Li256ELb0ELb1EEENS1_19SingleTileSchedulerILb0ELb0ELb0ELi128EEEEEEEEEvNT_6ParamsE) ;  /* 0xffffaa1008007950 */ /* 0x000fea0003c3ffff */
        .type           $_ZN7cutlass13device_kernelIN5flash19enable_sm80_to_sm89INS1_16FlashAttnBwdSm80INS1_25CollectiveMainloopBwdSm80ILi2ELi2EN4cute5tupleIJNS5_1CILi128EEES8_NS7_ILi64EEEEEENS_10bfloat16_tEfNS_4arch4Sm80ELb0ELb0ELb1ELb0ELb1ELb0ELb0ELb0ELi2ELi4ELi4ELi4ELb0EEENS1_24CollectiveEpilogueBwdGQAISA_fSD_Li256ELb0ELb1EEENS1_19SingleTileSchedulerILb0ELb0ELb0ELi128EEEEEEEEEvNT_6ParamsE$_ZN4cute3eso3ESOILb0ELb0EJNS_5tupleIJNS_1CILi0EEENS2_IJNS3_ILi1EEENS3_ILi256EEEiEEEEEENS3_ILi2048EEENS2_IJiNS3_ILi4096EEEEEEEEC2ERKS8_RKS9_RKSB_,@function
        .size           $_ZN7cutlass13device_kernelIN5flash19enable_sm80_to_sm89INS1_16FlashAttnBwdSm80INS1_25CollectiveMainloopBwdSm80ILi2ELi2EN4cute5tupleIJNS5_1CILi128EEES8_NS7_ILi64EEEEEENS_10bfloat16_tEfNS_4arch4Sm80ELb0ELb0ELb1ELb0ELb1ELb0ELb0ELb0ELi2ELi4ELi4ELi4ELb0EEENS1_24CollectiveEpilogueBwdGQAISA_fSD_Li256ELb0ELb1EEENS1_19SingleTileSchedulerILb0ELb0ELb0ELi128EEEEEEEEEvNT_6ParamsE$_ZN4cute3eso3ESOILb0ELb0EJNS_5tupleIJNS_1CILi0EEENS2_IJNS3_ILi1EEENS3_ILi256EEEiEEEEEENS3_ILi2048EEENS2_IJiNS3_ILi4096EEEEEEEEC2ERKS8_RKS9_RKSB_,($_ZN7cutlass13device_kernelIN5flash19enable_sm80_to_sm89INS1_16FlashAttnBwdSm80INS1_25CollectiveMainloopBwdSm80ILi2ELi2EN4cute5tupleIJNS5_1CILi128EEES8_NS7_ILi64EEEEEENS_10bfloat16_tEfNS_4arch4Sm80ELb0ELb0ELb1ELb0ELb1ELb0ELb0ELb0ELi2ELi4ELi4ELi4ELb0EEENS1_24CollectiveEpilogueBwdGQAISA_fSD_Li256ELb0ELb1EEENS1_19SingleTileSchedulerILb0ELb0ELb0ELi128EEEEEEEEEvNT_6ParamsE$_ZN4cute3eso3ESOILb0ELb0EJNS_5tupleIJNS_1CILi1EEENS3_ILi512EEEiEEENS3_ILi4096EEENS2_IJNS2_IJiiEEENS3_ILi8192EEEEEEEEC2ERKS6_RKS7_RKSA_ - $_ZN7cutlass13device_kernelIN5flash19enable_sm80_to_sm89INS1_16FlashAttnBwdSm80INS1_25CollectiveMainloopBwdSm80ILi2ELi2EN4cute5tupleIJNS5_1CILi128EEES8_NS7_ILi64EEEEEENS_10bfloat16_tEfNS_4arch4Sm80ELb0ELb0ELb1ELb0ELb1ELb0ELb0ELb0ELi2ELi4ELi4ELi4ELb0EEENS1_24CollectiveEpilogueBwdGQAISA_fSD_Li256ELb0ELb1EEENS1_19SingleTileSchedulerILb0ELb0ELb0ELi128EEEEEEEEEvNT_6ParamsE$_ZN4cute3eso3ESOILb0ELb0EJNS_5tupleIJNS_1CILi0EEENS2_IJNS3_ILi1EEENS3_ILi256EEEiEEEEEENS3_ILi2048EEENS2_IJiNS3_ILi4096EEEEEEEEC2ERKS8_RKS9_RKSB_)
$_ZN7cutlass13device_kernelIN5flash19enable_sm80_to_sm89INS1_16FlashAttnBwdSm80INS1_25CollectiveMainloopBwdSm80ILi2ELi2EN4cute5tupleIJNS5_1CILi128EEES8_NS7_ILi64EEEEEENS_10bfloat16_tEfNS_4arch4Sm80ELb0ELb0ELb1ELb0ELb1ELb0ELb0ELb0ELi2ELi4ELi4ELi4ELb0EEENS1_24CollectiveEpilogueBwdGQAISA_fSD_Li256ELb0ELb1EEENS1_19SingleTileSchedulerILb0ELb0ELb0ELi128EEEEEEEEEvNT_6ParamsE$_ZN4cute3eso3ESOILb0ELb0EJNS_5tupleIJNS_1CILi0EEENS2_IJNS3_ILi1EEENS3_ILi256EEEiEEEEEENS3_ILi2048EEENS2_IJiNS3_ILi4096EEEEEEEEC2ERKS8_RKS9_RKSB_:
[----:B------:R-:W-:Y:S02]  /*55f0*/  IADD3 R3, R58, -c[0x0][0x20], RZ ;  /* 0x800008003a037a10 */ /* 0x000fe40007ffe0ff */
[----:B------:R-:W-:-:S03]  /*5600*/  IADD3 R2, R41, -c[0x0][0x20], RZ ;  /* 0x8000080029027a10 */ /* 0x000fc60007ffe0ff */
[----:B------:R1:W-:Y:S04]  /*5610*/  STL [R3], R35 ;  /* 0x0000002303007387 */ /* 0x0003e80000100800 */
[----:B------:R-:W2:Y:S01]  /*5620*/  LDL R2, [R2] ;  /* 0x0000000002027983 */ /* 0x000ea20000100800 */
[----:B------:R-:W-:-:S03]  /*5630*/  IMAD.MOV.U32 R5, RZ, RZ, 0x0 ;  /* 0x00000000ff057424 */ /* 0x000fc600078e00ff */
[----:B--2---:R1:W-:Y:S01]  /*5640*/  STL [R3+0x4], R2 ;  /* 0x0000040203007387 */ /* 0x0043e20000100800 */
[----:B------:R-:W-:Y:S05]  /*5650*/  RET.REL.NODEC R4 `(_ZN7cutlass13device_kernelIN5flash19enable_sm80_to_sm89INS1_16FlashAttnBwdSm80INS1_25CollectiveMainloopBwdSm80ILi2ELi2EN4cute5tupleIJNS5_1CILi128EEES8_NS7_ILi64EEEEEENS_10bfloat16_tEfNS_4arch4Sm80ELb0ELb0ELb1ELb0ELb1ELb0ELb0ELb0ELi2ELi4ELi4ELi4ELb0EEENS1_24CollectiveEpilogueBwdGQAISA_fSD_Li256ELb0ELb1EEENS1_19SingleTileSchedulerILb0ELb0ELb0ELi128EEEEEEEEEvNT_6ParamsE) ;  /* 0xffffa9a004007950 */ /* 0x000fea0003c3ffff */
        .type           $_ZN7cutlass13device_kernelIN5flash19enable_sm80_to_sm89INS1_16FlashAttnBwdSm80INS1_25CollectiveMainloopBwdSm80ILi2ELi2EN4cute5tupleIJNS5_1CILi128EEES8_NS7_ILi64EEEEEENS_10bfloat16_tEfNS_4arch4Sm80ELb0ELb0ELb1ELb0ELb1ELb0ELb0ELb0ELi2ELi4ELi4ELi4ELb0EEENS1_24CollectiveEpilogueBwdGQAISA_fSD_Li256ELb0ELb1EEENS1_19SingleTileSchedulerILb0ELb0ELb0ELi128EEEEEEEEEvNT_6ParamsE$_ZN4cute3eso3ESOILb0ELb0EJNS_5tupleIJNS_1CILi1EEENS3_ILi512EEEiEEENS3_ILi4096EEENS2_IJNS2_IJiiEEENS3_ILi8192EEEEEEEEC2ERKS6_RKS7_RKSA_,@function
        .size           $_ZN7cutlass13device_kernelIN5flash19enable_sm80_to_sm89INS1_16FlashAttnBwdSm80INS1_25CollectiveMainloopBwdSm80ILi2ELi2EN4cute5tupleIJNS5_1CILi128EEES8_NS7_ILi64EEEEEENS_10bfloat16_tEfNS_4arch4Sm80ELb0ELb0ELb1ELb0ELb1ELb0ELb0ELb0ELi2ELi4ELi4ELi4ELb0EEENS1_24CollectiveEpilogueBwdGQAISA_fSD_Li256ELb0ELb1EEENS1_19SingleTileSchedulerILb0ELb0ELb0ELi128EEEEEEEEEvNT_6ParamsE$_ZN4cute3eso3ESOILb0ELb0EJNS_5tupleIJNS_1CILi1EEENS3_ILi512EEEiEEENS3_ILi4096EEENS2_IJNS2_IJiiEEENS3_ILi8192EEEEEEEEC2ERKS6_RKS7_RKSA_,($_ZN7cutlass13device_kernelIN5flash19enable_sm80_to_sm89INS1_16FlashAttnBwdSm80INS1_25CollectiveMainloopBwdSm80ILi2ELi2EN4cute5tupleIJNS5_1CILi128EEES8_NS7_ILi64EEEEEENS_10bfloat16_tEfNS_4arch4Sm80ELb0ELb0ELb1ELb0ELb1ELb0ELb0ELb0ELi2ELi4ELi4ELi4ELb0EEENS1_24CollectiveEpilogueBwdGQAISA_fSD_Li256ELb0ELb1EEENS1_19SingleTileSchedulerILb0ELb0ELb0ELi128EEEEEEEEEvNT_6ParamsE$_ZN4cute3eso3ESOILb0ELb0EJNS_5tupleIJNS_1CILi1EEENS3_ILi512EEEiEEENS3_ILi4096EEENS2_IJiiEEEEEC2ERKS6_RKS7_RKS8_ - $_ZN7cutlass13device_kernelIN5flash19enable_sm80_to_sm89INS1_16FlashAttnBwdSm80INS1_25CollectiveMainloopBwdSm80ILi2ELi2EN4cute5tupleIJNS5_1CILi128EEES8_NS7_ILi64EEEEEENS_10bfloat16_tEfNS_4arch4Sm80ELb0ELb0ELb1ELb0ELb1ELb0ELb0ELb0ELi2ELi4ELi4ELi4ELb0EEENS1_24CollectiveEpilogueBwdGQAISA_fSD_Li256ELb0ELb1EEENS1_19SingleTileSchedulerILb0ELb0ELb0ELi128EEEEEEEEEvNT_6ParamsE$_ZN4cute3eso3ESOILb0ELb0EJNS_5tupleIJNS_1CILi1EEENS3_ILi512EEEiEEENS3_ILi4096EEENS2_IJNS2_IJiiEEENS3_ILi8192EEEEEEEEC2ERKS6_RKS7_RKSA_)
$_ZN7cutlass13device_kernelIN5flash19enable_sm80_to_sm89INS1_16FlashAttnBwdSm80INS1_25CollectiveMainloopBwdSm80ILi2ELi2EN4cute5tupleIJNS5_1CILi128EEES8_NS7_ILi64EEEEEENS_10bfloat16_tEfNS_4arch4Sm80ELb0ELb0ELb1ELb0ELb1ELb0ELb0ELb0ELi2ELi4ELi4ELi4ELb0EEENS1_24CollectiveEpilogueBwdGQAISA_fSD_Li256ELb0ELb1EEENS1_19SingleTileSchedulerILb0ELb0ELb0ELi128EEEEEEEEEvNT_6ParamsE$_ZN4cute3eso3ESOILb0ELb0EJNS_5tupleIJNS_1CILi1EEENS3_ILi512EEEiEEENS3_ILi4096EEENS2_IJNS2_IJiiEEENS3_ILi8192EEEEEEEEC2ERKS6_RKS7_RKSA_:
        /* <DEDUP_REMOVED lines=9> */
[----:B------:R-:W-:Y:S05]  /*56f0*/  RET.REL.NODEC R8 `(_ZN7cutlass13device_kernelIN5flash19enable_sm80_to_sm89INS1_16FlashAttnBwdSm80INS1_25CollectiveMainloopBwdSm80ILi2ELi2EN4cute5tupleIJNS5_1CILi128EEES8_NS7_ILi64EEEEEENS_10bfloat16_tEfNS_4arch4Sm80ELb0ELb0ELb1ELb0ELb1ELb0ELb0ELb0ELi2ELi4ELi4ELi4ELb0EEENS1_24CollectiveEpilogueBwdGQAISA_fSD_Li256ELb0ELb1EEENS1_19SingleTileSchedulerILb0ELb0ELb0ELi128EEEEEEEEEvNT_6ParamsE) ;  /* 0xffffa90008007950 */ /* 0x000fea0003c3ffff */
        .type           $_ZN7cutlass13device_kernelIN5flash19enable_sm80_to_sm89INS1_16FlashAttnBwdSm80INS1_25CollectiveMainloopBwdSm80ILi2ELi2EN4cute5tupleIJNS5_1CILi128EEES8_NS7_ILi64EEEEEENS_10bfloat16_tEfNS_4arch4Sm80ELb0ELb0ELb1ELb0ELb1ELb0ELb0ELb0ELi2ELi4ELi4ELi4ELb0EEENS1_24CollectiveEpilogueBwdGQAISA_fSD_Li256ELb0ELb1EEENS1_19SingleTileSchedulerILb0ELb0ELb0ELi128EEEEEEEEEvNT_6ParamsE$_ZN4cute3eso3ESOILb0ELb0EJNS_5tupleIJNS_1CILi1EEENS3_ILi512EEEiEEENS3_ILi4096EEENS2_IJiiEEEEEC2ERKS6_RKS7_RKS8_,@function
        .size           $_ZN7cutlass13device_kernelIN5flash19enable_sm80_to_sm89INS1_16FlashAttnBwdSm80INS1_25CollectiveMainloopBwdSm80ILi2ELi2EN4cute5tupleIJNS5_1CILi128EEES8_NS7_ILi64EEEEEENS_10bfloat16_tEfNS_4arch4Sm80ELb0ELb0ELb1ELb0ELb1ELb0ELb0ELb0ELi2ELi4ELi4ELi4ELb0EEENS1_24CollectiveEpilogueBwdGQAISA_fSD_Li256ELb0ELb1EEENS1_19SingleTileSchedulerILb0ELb0ELb0ELi128EEEEEEEEEvNT_6ParamsE$_ZN4cute3eso3ESOILb0ELb0EJNS_5tupleIJNS_1CILi1EEENS3_ILi512EEEiEEENS3_ILi4096EEENS2_IJiiEEEEEC2ERKS6_RKS7_RKS8_,($_ZN7cutlass13device_kernelIN5flash19enable_sm80_to_sm89INS1_16FlashAttnBwdSm80INS1_25CollectiveMainloopBwdSm80ILi2ELi2EN4cute5tupleIJNS5_1CILi128EEES8_NS7_ILi64EEEEEENS_10bfloat16_tEfNS_4arch4Sm80ELb0ELb0ELb1ELb0ELb1ELb0ELb0ELb0ELi2ELi4ELi4ELi4ELb0EEENS1_24CollectiveEpilogueBwdGQAISA_fSD_Li256ELb0ELb1EEENS1_19SingleTileSchedulerILb0ELb0ELb0ELi128EEEEEEEEEvNT_6ParamsE$_ZN4cute3eso3ESOILb0ELb0EJNS_5tupleIJNS_1CILi1EEEiEEENS3_ILi1024EEENS2_IJiiEEEEEC2ERKS5_RKS6_RKS7_ - $_ZN7cutlass13device_kernelIN5flash19enable_sm80_to_sm89INS1_16FlashAttnBwdSm80INS1_25CollectiveMainloopBwdSm80ILi2ELi2EN4cute5tupleIJNS5_1CILi128EEES8_NS7_ILi64EEEEEENS_10bfloat16_tEfNS_4arch4Sm80ELb0ELb0ELb1ELb0ELb1ELb0ELb0ELb0ELi2ELi4ELi4ELi4ELb0EEENS1_24CollectiveEpilogueBwdGQAISA_fSD_Li256ELb0ELb1EEENS1_19SingleTileSchedulerILb0ELb0ELb0ELi128EEEEEEEEEvNT_6ParamsE$_ZN4cute3eso3ESOILb0ELb0EJNS_5tupleIJNS_1CILi1EEENS3_ILi512EEEiEEENS3_ILi4096EEENS2_IJiiEEEEEC2ERKS6_RKS7_RKS8_)
$_ZN7cutlass13device_kernelIN5flash19enable_sm80_to_sm89INS1_16FlashAttnBwdSm80INS1_25CollectiveMainloopBwdSm80ILi2ELi2EN4cute5tupleIJNS5_1CILi128EEES8_NS7_ILi64EEEEEENS_10bfloat16_tEfNS_4arch4Sm80ELb0ELb0ELb1ELb0ELb1ELb0ELb0ELb0ELi2ELi4ELi4ELi4ELb0EEENS1_24CollectiveEpilogueBwdGQAISA_fSD_Li256ELb0ELb1EEENS1_19SingleTileSchedulerILb0ELb0ELb0ELi128EEEEEEEEEvNT_6ParamsE$_ZN4cute3eso3ESOILb0ELb0EJNS_5tupleIJNS_1CILi1EEENS3_ILi512EEEiEEENS3_ILi4096EEENS2_IJiiEEEEEC2ERKS6_RKS7_RKS8_:
        /* <DEDUP_REMOVED lines=8> */
[----:B------:R-:W-:Y:S05]  /*5780*/  RET.REL.NODEC R4 `(_ZN7cutlass13device_kernelIN5flash19enable_sm80_to_sm89INS1_16FlashAttnBwdSm80INS1_25CollectiveMainloopBwdSm80ILi2ELi2EN4cute5tupleIJNS5_1CILi128EEES8_NS7_ILi64EEEEEENS_10bfloat16_tEfNS_4arch4Sm80ELb0ELb0ELb1ELb0ELb1ELb0ELb0ELb0ELi2ELi4ELi4ELi4ELb0EEENS1_24CollectiveEpilogueBwdGQAISA_fSD_Li256ELb0ELb1EEENS1_19SingleTileSchedulerILb0ELb0ELb0ELi128EEEEEEEEEvNT_6ParamsE) ;  /* 0xffffa87004007950 */ /* 0x000fea0003c3ffff */
        .type           $_ZN7cutlass13device_kernelIN5flash19enable_sm80_to_sm89INS1_16FlashAttnBwdSm80INS1_25CollectiveMainloopBwdSm80ILi2ELi2EN4cute5tupleIJNS5_1CILi128EEES8_NS7_ILi64EEEEEENS_10bfloat16_tEfNS_4arch4Sm80ELb0ELb0ELb1ELb0ELb1ELb0ELb0ELb0ELi2ELi4ELi4ELi4ELb0EEENS1_24CollectiveEpilogueBwdGQAISA_fSD_Li256ELb0ELb1EEENS1_19SingleTileSchedulerILb0ELb0ELb0ELi128EEEEEEEEEvNT_6ParamsE$_ZN4cute3eso3ESOILb0ELb0EJNS_5tupleIJNS_1CILi1EEEiEEENS3_ILi1024EEENS2_IJiiEEEEEC2ERKS5_RKS6_RKS7_,@function
        .size           $_ZN7cutlass13device_kernelIN5flash19enable_sm80_to_sm89INS1_16FlashAttnBwdSm80INS1_25CollectiveMainloopBwdSm80ILi2ELi2EN4cute5tupleIJNS5_1CILi128EEES8_NS7_ILi64EEEEEENS_10bfloat16_tEfNS_4arch4Sm80ELb0ELb0ELb1ELb0ELb1ELb0ELb0ELb0ELi2ELi4ELi4ELi4ELb0EEENS1_24CollectiveEpilogueBwdGQAISA_fSD_Li256ELb0ELb1EEENS1_19SingleTileSchedulerILb0ELb0ELb0ELi128EEEEEEEEEvNT_6ParamsE$_ZN4cute3eso3ESOILb0ELb0EJNS_5tupleIJNS_1CILi1EEEiEEENS3_ILi1024EEENS2_IJiiEEEEEC2ERKS5_RKS6_RKS7_,($_ZN7cutlass13device_kernelIN5flash19enable_sm80_to_sm89INS1_16FlashAttnBwdSm80INS1_25CollectiveMainloopBwdSm80ILi2ELi2EN4cute5tupleIJNS5_1CILi128EEES8_NS7_ILi64EEEEEENS_10bfloat16_tEfNS_4arch4Sm80ELb0ELb0ELb1ELb0ELb1ELb0ELb0ELb0ELi2ELi4ELi4ELi4ELb0EEENS1_24CollectiveEpilogueBwdGQAISA_fSD_Li256ELb0ELb1EEENS1_19SingleTileSchedulerILb0ELb0ELb0ELi128EEEEEEEEEvNT_6ParamsE$_ZN4cute3eso3ESOILb0ELb0EJNS_5tupleIJiNS_1CILi512EEEEEENS2_IJiiEEENS3_ILi1024EEEEEC2ERKS5_RKS6_RKS7_ - $_ZN7cutlass13device_kernelIN5flash19enable_sm80_to_sm89INS1_16FlashAttnBwdSm80INS1_25CollectiveMainloopBwdSm80ILi2ELi2EN4cute5tupleIJNS5_1CILi128EEES8_NS7_ILi64EEEEEENS_10bfloat16_tEfNS_4arch4Sm80ELb0ELb0ELb1ELb0ELb1ELb0ELb0ELb0ELi2ELi4ELi4ELi4ELb0EEENS1_24CollectiveEpilogueBwdGQAISA_fSD_Li256ELb0ELb1EEENS1_19SingleTileSchedulerILb0ELb0ELb0ELi128EEEEEEEEEvNT_6ParamsE$_ZN4cute3eso3ESOILb0ELb0EJNS_5tupleIJNS_1CILi1EEEiEEENS3_ILi1024EEENS2_IJiiEEEEEC2ERKS5_RKS6_RKS7_)
$_ZN7cutlass13device_kernelIN5flash19enable_sm80_to_sm89INS1_16FlashAttnBwdSm80INS1_25CollectiveMainloopBwdSm80ILi2ELi2EN4cute5tupleIJNS5_1CILi128EEES8_NS7_ILi64EEEEEENS_10bfloat16_tEfNS_4arch4Sm80ELb0ELb0ELb1ELb0ELb1ELb0ELb0ELb0ELi2ELi4ELi4ELi4ELb0EEENS1_24CollectiveEpilogueBwdGQAISA_fSD_Li256ELb0ELb1EEENS1_19SingleTileSchedulerILb0ELb0ELb0ELi128EEEEEEEEEvNT_6ParamsE$_ZN4cute3eso3ESOILb0ELb0EJNS_5tupleIJNS_1CILi1EEEiEEENS3_ILi1024EEENS2_IJiiEEEEEC2ERKS5_RKS6_RKS7_:
        /* <DEDUP_REMOVED lines=9> */
        .type           $_ZN7cutlass13device_kernelIN5flash19enable_sm80_to_sm89INS1_16FlashAttnBwdSm80INS1_25CollectiveMainloopBwdSm80ILi2ELi2EN4cute5tupleIJNS5_1CILi128EEES8_NS7_ILi64EEEEEENS_10bfloat16_tEfNS_4arch4Sm80ELb0ELb0ELb1ELb0ELb1ELb0ELb0ELb0ELi2ELi4ELi4ELi4ELb0EEENS1_24CollectiveEpilogueBwdGQAISA_fSD_Li256ELb0ELb1EEENS1_19SingleTileSchedulerILb0ELb0ELb0ELi128EEEEEEEEEvNT_6ParamsE$_ZN4cute3eso3ESOILb0ELb0EJNS_5tupleIJiNS_1CILi512EEEEEENS2_IJiiEEENS3_ILi1024EEEEEC2ERKS5_RKS6_RKS7_,@function
        .size           $_ZN7cutlass13device_kernelIN5flash19enable_sm80_to_sm89INS1_16FlashAttnBwdSm80INS1_25CollectiveMainloopBwdSm80ILi2ELi2EN4cute5tupleIJNS5_1CILi128EEES8_NS7_ILi64EEEEEENS_10bfloat16_tEfNS_4arch4Sm80ELb0ELb0ELb1ELb0ELb1ELb0ELb0ELb0ELi2ELi4ELi4ELi4ELb0EEENS1_24CollectiveEpilogueBwdGQAISA_fSD_Li256ELb0ELb1EEENS1_19SingleTileSchedulerILb0ELb0ELb0ELi128EEEEEEEEEvNT_6ParamsE$_ZN4cute3eso3ESOILb0ELb0EJNS_5tupleIJiNS_1CILi512EEEEEENS2_IJiiEEENS3_ILi1024EEEEEC2ERKS5_RKS6_RKS7_,($_ZN7cutlass13device_kernelIN5flash19enable_sm80_to_sm89INS1_16FlashAttnBwdSm80INS1_25CollectiveMainloopBwdSm80ILi2ELi2EN4cute5tupleIJNS5_1CILi128EEES8_NS7_ILi64EEEEEENS_10bfloat16_tEfNS_4arch4Sm80ELb0ELb0ELb1ELb0ELb1ELb0ELb0ELb0ELi2ELi4ELi4ELi4ELb0EEENS1_24CollectiveEpilogueBwdGQAISA_fSD_Li256ELb0ELb1EEENS1_19SingleTileSchedulerILb0ELb0ELb0ELi128EEEEEEEEEvNT_6ParamsE$_ZN4cute3eso3ESOILb0ELb0EJNS_5tupleIJiiEEEiNS_1CILi0EEEEEC2ERKS3_RKiRKS5_ - $_ZN7cutlass13device_kernelIN5flash19enable_sm80_to_sm89INS1_16FlashAttnBwdSm80INS1_25CollectiveMainloopBwdSm80ILi2ELi2EN4cute5tupleIJNS5_1CILi128EEES8_NS7_ILi64EEEEEENS_10bfloat16_tEfNS_4arch4Sm80ELb0ELb0ELb1ELb0ELb1ELb0ELb0ELb0ELi2ELi4ELi4ELi4ELb0EEENS1_24CollectiveEpilogueBwdGQAISA_fSD_Li256ELb0ELb1EEENS1_19SingleTileSchedulerILb0ELb0ELb0ELi128EEEEEEEEEvNT_6ParamsE$_ZN4cute3eso3ESOILb0ELb0EJNS_5tupleIJiNS_1CILi512EEEEEENS2_IJiiEEENS3_ILi1024EEEEEC2ERKS5_RKS6_RKS7_)
$_ZN7cutlass13device_kernelIN5flash19enable_sm80_to_sm89INS1_16FlashAttnBwdSm80INS1_25CollectiveMainloopBwdSm80ILi2ELi2EN4cute5tupleIJNS5_1CILi128EEES8_NS7_ILi64EEEEEENS_10bfloat16_tEfNS_4arch4Sm80ELb0ELb0ELb1ELb0ELb1ELb0ELb0ELb0ELi2ELi4ELi4ELi4ELb0EEENS1_24CollectiveEpilogueBwdGQAISA_fSD_Li256ELb0ELb1EEENS1_19SingleTileSchedulerILb0ELb0ELb0ELi128EEEEEEEEEvNT_6ParamsE$_ZN4cute3eso3ESOILb0ELb0EJNS_5tupleIJiNS_1CILi512EEEEEENS2_IJiiEEENS3_ILi1024EEEEEC2ERKS5_RKS6_RKS7_:
        /* <DEDUP_REMOVED lines=9> */
        .type           $_ZN7cutlass13device_kernelIN5flash19enable_sm80_to_sm89INS1_16FlashAttnBwdSm80INS1_25CollectiveMainloopBwdSm80ILi2ELi2EN4cute5tupleIJNS5_1CILi128EEES8_NS7_ILi64EEEEEENS_10bfloat16_tEfNS_4arch4Sm80ELb0ELb0ELb1ELb0ELb1ELb0ELb0ELb0ELi2ELi4ELi4ELi4ELb0EEENS1_24CollectiveEpilogueBwdGQAISA_fSD_Li256ELb0ELb1EEENS1_19SingleTileSchedulerILb0ELb0ELb0ELi128EEEEEEEEEvNT_6ParamsE$_ZN4cute3eso3ESOILb0ELb0EJNS_5tupleIJiiEEEiNS_1CILi0EEEEEC2ERKS3_RKiRKS5_,@function
        .size           $_ZN7cutlass13device_kernelIN5flash19enable_sm80_to_sm89INS1_16FlashAttnBwdSm80INS1_25CollectiveMainloopBwdSm80ILi2ELi2EN4cute5tupleIJNS5_1CILi128EEES8_NS7_ILi64EEEEEENS_10bfloat16_tEfNS_4arch4Sm80ELb0ELb0ELb1ELb0ELb1ELb0ELb0ELb0ELi2ELi4ELi4ELi4ELb0EEENS1_24CollectiveEpilogueBwdGQAISA_fSD_Li256ELb0ELb1EEENS1_19SingleTileSchedulerILb0ELb0ELb0ELi128EEEEEEEEEvNT_6ParamsE$_ZN4cute3eso3ESOILb0ELb0EJNS_5tupleIJiiEEEiNS_1CILi0EEEEEC2ERKS3_RKiRKS5_,($_ZN7cutlass13device_kernelIN5flash19enable_sm80_to_sm89INS1_16FlashAttnBwdSm80INS1_25CollectiveMainloopBwdSm80ILi2ELi2EN4cute5tupleIJNS5_1CILi128EEES8_NS7_ILi64EEEEEENS_10bfloat16_tEfNS_4arch4Sm80ELb0ELb0ELb1ELb0ELb1ELb0ELb0ELb0ELi2ELi4ELi4ELi4ELb0EEENS1_24CollectiveEpilogueBwdGQAISA_fSD_Li256ELb0ELb1EEENS1_19SingleTileSchedulerILb0ELb0ELb0ELi128EEEEEEEEEvNT_6ParamsE$_ZN4cute3eso3ESOILb0ELb0EJNS_6LayoutINS_5tupleIJNS3_IJNS3_IJNS_1CILi8EEENS4_ILi1EEEEEES6_EEENS3_IJNS3_IJS6_S6_EEENS4_ILi2EEEEEEEEENS3_IJNS3_IJNS3_IJS6_NS4_ILi0EEEEEESD_EEENS3_IJNS3_IJSD_SD_EEEiEEEEEEEENS_10ViewEngineINS_8smem_ptrIPN7cutlass10bfloat16_tEEEEEEEC2ERKSJ_RKSQ_ - $_ZN7cutlass13device_kernelIN5flash19enable_sm80_to_sm89INS1_16FlashAttnBwdSm80INS1_25CollectiveMainloopBwdSm80ILi2ELi2EN4cute5tupleIJNS5_1CILi128EEES8_NS7_ILi64EEEEEENS_10bfloat16_tEfNS_4arch4Sm80ELb0ELb0ELb1ELb0ELb1ELb0ELb0ELb0ELi2ELi4ELi4ELi4ELb0EEENS1_24CollectiveEpilogueBwdGQAISA_fSD_Li256ELb0ELb1EEENS1_19SingleTileSchedulerILb0ELb0ELb0ELi128EEEEEEEEEvNT_6ParamsE$_ZN4cute3eso3ESOILb0ELb0EJNS_5tupleIJiiEEEiNS_1CILi0EEEEEC2ERKS3_RKiRKS5_)
$_ZN7cutlass13device_kernelIN5flash19enable_sm80_to_sm89INS1_16FlashAttnBwdSm80INS1_25CollectiveMainloopBwdSm80ILi2ELi2EN4cute5tupleIJNS5_1CILi128EEES8_NS7_ILi64EEEEEENS_10bfloat16_tEfNS_4arch4Sm80ELb0ELb0ELb1ELb0ELb1ELb0ELb0ELb0ELi2ELi4ELi4ELi4ELb0EEENS1_24CollectiveEpilogueBwdGQAISA_fSD_Li256ELb0ELb1EEENS1_19SingleTileSchedulerILb0ELb0ELb0ELi128EEEEEEEEEvNT_6ParamsE$_ZN4cute3eso3ESOILb0ELb0EJNS_5tupleIJiiEEEiNS_1CILi0EEEEEC2ERKS3_RKiRKS5_:
        /* <DEDUP_REMOVED lines=8> */
[----:B------:R-:W-:Y:S05]  /*5930*/  RET.REL.NODEC R86 `(_ZN7cutlass13device_kernelIN5flash19enable_sm80_to_sm89INS1_16FlashAttnBwdSm80INS1_25CollectiveMainloopBwdSm80ILi2ELi2EN4cute5tupleIJNS5_1CILi128EEES8_NS7_ILi64EEEEEENS_10bfloat16_tEfNS_4arch4Sm80ELb0ELb0ELb1ELb0ELb1ELb0ELb0ELb0ELi2ELi4ELi4ELi4ELb0EEENS1_24CollectiveEpilogueBwdGQAISA_fSD_Li256ELb0ELb1EEENS1_19SingleTileSchedulerILb0ELb0ELb0ELi128EEEEEEEEEvNT_6ParamsE) ;  /* 0xffffa6c056007950 */ /* 0x000fea0003c3ffff */
        .type           $_ZN7cutlass13device_kernelIN5flash19enable_sm80_to_sm89INS1_16FlashAttnBwdSm80INS1_25CollectiveMainloopBwdSm80ILi2ELi2EN4cute5tupleIJNS5_1CILi128EEES8_NS7_ILi64EEEEEENS_10bfloat16_tEfNS_4arch4Sm80ELb0ELb0ELb1ELb0ELb1ELb0ELb0ELb0ELi2ELi4ELi4ELi4ELb0EEENS1_24CollectiveEpilogueBwdGQAISA_fSD_Li256ELb0ELb1EEENS1_19SingleTileSchedulerILb0ELb0ELb0ELi128EEEEEEEEEvNT_6ParamsE$_ZN4cute3eso3ESOILb0ELb0EJNS_6LayoutINS_5tupleIJNS3_IJNS3_IJNS_1CILi8EEENS4_ILi1EEEEEES6_EEENS3_IJNS3_IJS6_S6_EEENS4_ILi2EEEEEEEEENS3_IJNS3_IJNS3_IJS6_NS4_ILi0EEEEEESD_EEENS3_IJNS3_IJSD_SD_EEEiEEEEEEEENS_10ViewEngineINS_8smem_ptrIPN7cutlass10bfloat16_tEEEEEEEC2ERKSJ_RKSQ_,@function
        .size           $_ZN7cutlass13device_kernelIN5flash19enable_sm80_to_sm89INS1_16FlashAttnBwdSm80INS1_25CollectiveMainloopBwdSm80ILi2ELi2EN4cute5tupleIJNS5_1CILi128EEES8_NS7_ILi64EEEEEENS_10bfloat16_tEfNS_4arch4Sm80ELb0ELb0ELb1ELb0ELb1ELb0ELb0ELb0ELi2ELi4ELi4ELi4ELb0EEENS1_24CollectiveEpilogueBwdGQAISA_fSD_Li256ELb0ELb1EEENS1_19SingleTileSchedulerILb0ELb0ELb0ELi128EEEEEEEEEvNT_6ParamsE$_ZN4cute3eso3ESOILb0ELb0EJNS_6LayoutINS_5tupleIJNS3_IJNS3_IJNS_1CILi8EEENS4_ILi1EEEEEES6_EEENS3_IJNS3_IJS6_S6_EEENS4_ILi2EEEEEEEEENS3_IJNS3_IJNS3_IJS6_NS4_ILi0EEEEEESD_EEENS3_IJNS3_IJSD_SD_EEEiEEEEEEEENS_10ViewEngineINS_8smem_ptrIPN7cutlass10bfloat16_tEEEEEEEC2ERKSJ_RKSQ_,($_ZN7cutlass13device_kernelIN5flash19enable_sm80_to_sm89INS1_16FlashAttnBwdSm80INS1_25CollectiveMainloopBwdSm80ILi2ELi2EN4cute5tupleIJNS5_1CILi128EEES8_NS7_ILi64EEEEEENS_10bfloat16_tEfNS_4arch4Sm80ELb0ELb0ELb1ELb0ELb1ELb0ELb0ELb0ELi2ELi4ELi4ELi4ELb0EEENS1_24CollectiveEpilogueBwdGQAISA_fSD_Li256ELb0ELb1EEENS1_19SingleTileSchedulerILb0ELb0ELb0ELi128EEEEEEEEEvNT_6ParamsE$_ZN4cute3eso3ESOILb0ELb0EJNS_6LayoutINS_5tupleIJNS3_IJNS_1CILi1EEENS3_IJS5_NS4_ILi2EEES6_EEEEEES6_NS3_IJS6_S6_EEEEEENS3_IJNS3_IJNS4_ILi0EEENS3_IJS5_NS4_ILi256EEEiEEEEEENS4_ILi2048EEENS3_IJiNS4_ILi4096EEEEEEEEEEENS_10ViewEngineINS_8smem_ptrIPjEEEEEEC2ERKSJ_RKSO_ - $_ZN7cutlass13device_kernelIN5flash19enable_sm80_to_sm89INS1_16FlashAttnBwdSm80INS1_25CollectiveMainloopBwdSm80ILi2ELi2EN4cute5tupleIJNS5_1CILi128EEES8_NS7_ILi64EEEEEENS_10bfloat16_tEfNS_4arch4Sm80ELb0ELb0ELb1ELb0ELb1ELb0ELb0ELb0ELi2ELi4ELi4ELi4ELb0EEENS1_24CollectiveEpilogueBwdGQAISA_fSD_Li256ELb0ELb1EEENS1_19SingleTileSchedulerILb0ELb0ELb0ELi128EEEEEEEEEvNT_6ParamsE$_ZN4cute3eso3ESOILb0ELb0EJNS_6LayoutINS_5tupleIJNS3_IJNS3_IJNS_1CILi8EEENS4_ILi1EEEEEES6_EEENS3_IJNS3_IJS6_S6_EEENS4_ILi2EEEEEEEEENS3_IJNS3_IJNS3_IJS6_NS4_ILi0EEEEEESD_EEENS3_IJNS3_IJSD_SD_EEEiEEEEEEEENS_10ViewEngineINS_8smem_ptrIPN7cutlass10bfloat16_tEEEEEEEC2ERKSJ_RKSQ_)
$_ZN7cutlass13device_kernelIN5flash19enable_sm80_to_sm89INS1_16FlashAttnBwdSm80INS1_25CollectiveMainloopBwdSm80ILi2ELi2EN4cute5tupleIJNS5_1CILi128EEES8_NS7_ILi64EEEEEENS_10bfloat16_tEfNS_4arch4Sm80ELb0ELb0ELb1ELb0ELb1ELb0ELb0ELb0ELi2ELi4ELi4ELi4ELb0EEENS1_24CollectiveEpilogueBwdGQAISA_fSD_Li256ELb0ELb1EEENS1_19SingleTileSchedulerILb0ELb0ELb0ELi128EEEEEEEEEvNT_6ParamsE$_ZN4cute3eso3ESOILb0ELb0EJNS_6LayoutINS_5tupleIJNS3_IJNS3_IJNS_1CILi8EEENS4_ILi1EEEEEES6_EEENS3_IJNS3_IJS6_S6_EEENS4_ILi2EEEEEEEEENS3_IJNS3_IJNS3_IJS6_NS4_ILi0EEEEEESD_EEENS3_IJNS3_IJSD_SD_EEEiEEEEEEEENS_10ViewEngineINS_8smem_ptrIPN7cutlass10bfloat16_tEEEEEEEC2ERKSJ_RKSQ_:
[----:B------:R-:W-:Y:S02]  /*5940*/  IADD3 R3, R67, -c[0x0][0x20], RZ ;  /* 0x8000080043037a10 */ /* 0x000fe40007ffe0ff */
[----:B------:R-:W-:-:S03]  /*5950*/  IADD3 R2, R59, -c[0x0][0x20], RZ ;  /* 0x800008003b027a10 */ /* 0x000fc60007ffe0ff */
[----:B------:R1:W-:Y:S04]  /*5960*/  STL [R3], R6 ;  /* 0x0000000603007387 */ /* 0x0003e80000100800 */
[----:B------:R-:W2:Y:S01]  /*5970*/  LDL.64 R8, [R2] ;  /* 0x0000000002087983 */ /* 0x000ea20000100a00 */
[----:B------:R-:W-:-:S03]  /*5980*/  IMAD.MOV.U32 R5, RZ, RZ, 0x0 ;  /* 0x00000000ff057424 */ /* 0x000fc600078e00ff */
[----:B--2---:R1:W-:Y:S01]  /*5990*/  STL.64 [R3+0x8], R8 ;  /* 0x0000080803007387 */ /* 0x0043e20000100a00 */
[----:B------:R-:W-:Y:S05]  /*59a0*/  RET.REL.NODEC R4 `(_ZN7cutlass13device_kernelIN5flash19enable_sm80_to_sm89INS1_16FlashAttnBwdSm80INS1_25CollectiveMainloopBwdSm80ILi2ELi2EN4cute5tupleIJNS5_1CILi128EEES8_NS7_ILi64EEEEEENS_10bfloat16_tEfNS_4arch4Sm80ELb0ELb0ELb1ELb0ELb1ELb0ELb0ELb0ELi2ELi4ELi4ELi4ELb0EEENS1_24CollectiveEpilogueBwdGQAISA_fSD_Li256ELb0ELb1EEENS1_19SingleTileSchedulerILb0ELb0ELb0ELi128EEEEEEEEEvNT_6ParamsE) ;  /* 0xffffa65004007950 */ /* 0x000fea0003c3ffff */
        .type           $_ZN7cutlass13device_kernelIN5flash19enable_sm80_to_sm89INS1_16FlashAttnBwdSm80INS1_25CollectiveMainloopBwdSm80ILi2ELi2EN4cute5tupleIJNS5_1CILi128EEES8_NS7_ILi64EEEEEENS_10bfloat16_tEfNS_4arch4Sm80ELb0ELb0ELb1ELb0ELb1ELb0ELb0ELb0ELi2ELi4ELi4ELi4ELb0EEENS1_24CollectiveEpilogueBwdGQAISA_fSD_Li256ELb0ELb1EEENS1_19SingleTileSchedulerILb0ELb0ELb0ELi128EEEEEEEEEvNT_6ParamsE$_ZN4cute3eso3ESOILb0ELb0EJNS_6LayoutINS_5tupleIJNS3_IJNS_1CILi1EEENS3_IJS5_NS4_ILi2EEES6_EEEEEES6_NS3_IJS6_S6_EEEEEENS3_IJNS3_IJNS4_ILi0EEENS3_IJS5_NS4_ILi256EEEiEEEEEENS4_ILi2048EEENS3_IJiNS4_ILi4096EEEEEEEEEEENS_10ViewEngineINS_8smem_ptrIPjEEEEEEC2ERKSJ_RKSO_,@function
        .size           $_ZN7cutlass13device_kernelIN5flash19enable_sm80_to_sm89INS1_16FlashAttnBwdSm80INS1_25CollectiveMainloopBwdSm80ILi2ELi2EN4cute5tupleIJNS5_1CILi128EEES8_NS7_ILi64EEEEEENS_10bfloat16_tEfNS_4arch4Sm80ELb0ELb0ELb1ELb0ELb1ELb0ELb0ELb0ELi2ELi4ELi4ELi4ELb0EEENS1_24CollectiveEpilogueBwdGQAISA_fSD_Li256ELb0ELb1EEENS1_19SingleTileSchedulerILb0ELb0ELb0ELi128EEEEEEEEEvNT_6ParamsE$_ZN4cute3eso3ESOILb0ELb0EJNS_6LayoutINS_5tupleIJNS3_IJNS_1CILi1EEENS3_IJS5_NS4_ILi2EEES6_EEEEEES6_NS3_IJS6_S6_EEEEEENS3_IJNS3_IJNS4_ILi0EEENS3_IJS5_NS4_ILi256EEEiEEEEEENS4_ILi2048EEENS3_IJiNS4_ILi4096EEEEEEEEEEENS_10ViewEngineINS_8smem_ptrIPjEEEEEEC2ERKSJ_RKSO_,($_ZN7cutlass13device_kernelIN5flash19enable_sm80_to_sm89INS1_16FlashAttnBwdSm80INS1_25CollectiveMainloopBwdSm80ILi2ELi2EN4cute5tupleIJNS5_1CILi128EEES8_NS7_ILi64EEEEEENS_10bfloat16_tEfNS_4arch4Sm80ELb0ELb0ELb1ELb0ELb1ELb0ELb0ELb0ELi2ELi4ELi4ELi4ELb0EEENS1_24CollectiveEpilogueBwdGQAISA_fSD_Li256ELb0ELb1EEENS1_19SingleTileSchedulerILb0ELb0ELb0ELi128EEEEEEEEEvNT_6ParamsE$_ZN4cute3eso3ESOILb0ELb0EJNS_6LayoutINS_5tupleIJNS3_IJNS_1CILi2EEES5_EEENS4_ILi8EEES6_EEENS3_IJNS3_IJNS4_ILi1EEEiEEENS4_ILi1024EEENS3_IJiiEEEEEEEENS_10ViewEngineINS_8smem_ptrIPN7cutlass10bfloat16_tEEEEEEEC2ERKSE_RKSL_ - $_ZN7cutlass13device_kernelIN5flash19enable_sm80_to_sm89INS1_16FlashAttnBwdSm80INS1_25CollectiveMainloopBwdSm80ILi2ELi2EN4cute5tupleIJNS5_1CILi128EEES8_NS7_ILi64EEEEEENS_10bfloat16_tEfNS_4arch4Sm80ELb0ELb0ELb1ELb0ELb1ELb0ELb0ELb0ELi2ELi4ELi4ELi4ELb0EEENS1_24CollectiveEpilogueBwdGQAISA_fSD_Li256ELb0ELb1EEENS1_19SingleTileSchedulerILb0ELb0ELb0ELi128EEEEEEEEEvNT_6ParamsE$_ZN4cute3eso3ESOILb0ELb0EJNS_6LayoutINS_5tupleIJNS3_IJNS_1CILi1EEENS3_IJS5_NS4_ILi2EEES6_EEEEEES6_NS3_IJS6_S6_EEEEEENS3_IJNS3_IJNS4_ILi0EEENS3_IJS5_NS4_ILi256EEEiEEEEEENS4_ILi2048EEENS3_IJiNS4_ILi4096EEEEEEEEEEENS_10ViewEngineINS_8smem_ptrIPjEEEEEEC2ERKSJ_RKSO_)
$_ZN7cutlass13device_kernelIN5flash19enable_sm80_to_sm89INS1_16FlashAttnBwdSm80INS1_25CollectiveMainloopBwdSm80ILi2ELi2EN4cute5tupleIJNS5_1CILi128EEES8_NS7_ILi64EEEEEENS_10bfloat16_tEfNS_4arch4Sm80ELb0ELb0ELb1ELb0ELb1ELb0ELb0ELb0ELi2ELi4ELi4ELi4ELb0EEENS1_24CollectiveEpilogueBwdGQAISA_fSD_Li256ELb0ELb1EEENS1_19SingleTileSchedulerILb0ELb0ELb0ELi128EEEEEEEEEvNT_6ParamsE$_ZN4cute3eso3ESOILb0ELb0EJNS_6LayoutINS_5tupleIJNS3_IJNS_1CILi1EEENS3_IJS5_NS4_ILi2EEES6_EEEEEES6_NS3_IJS6_S6_EEEEEENS3_IJNS3_IJNS4_ILi0EEENS3_IJS5_NS4_ILi256EEEiEEEEEENS4_ILi2048EEENS3_IJiNS4_ILi4096EEEEEEEEEEENS_10ViewEngineINS_8smem_ptrIPjEEEEEEC2ERKSJ_RKSO_:
[----:B------:R-:W-:Y:S02]  /*59b0*/  IADD3 R5, R58, -c[0x0][0x20], RZ ;  /* 0x800008003a057a10 */ /* 0x000fe40007ffe0ff */
[----:B------:R-:W-:-:S03]  /*59c0*/  IADD3 R6, R41, -c[0x0][0x20], RZ ;  /* 0x8000080029067a10 */ /* 0x000fc60007ffe0ff */
[----:B------:R1:W-:Y:S04]  /*59d0*/  STL.64 [R5], R2 ;  /* 0x0000000205007387 */ /* 0x0003e80000100a00 */
[----:B------:R-:W2:Y:S01]  /*59e0*/  LDL.64 R8, [R6] ;  /* 0x0000000006087983 */ /* 0x000ea20000100a00 */
[----:B------:R-:W-:Y:S02]  /*59f0*/  IMAD.MOV.U32 R10, RZ, RZ, R4 ;  /* 0x000000ffff0a7224 */ /* 0x000fe400078e0004 */
[----:B------:R-:W-:Y:S01]  /*5a00*/  IMAD.MOV.U32 R11, RZ, RZ, 0x0 ;  /* 0x00000000ff0b7424 */ /* 0x000fe200078e00ff */
[----:B--2---:R1:W-:Y:S03]  /*5a10*/  STL.64 [R5+0x8], R8 ;  /* 0x0000080805007387 */ /* 0x0043e60000100a00 */
[----:B------:R-:W-:Y:S05]  /*5a20*/  RET.REL.NODEC R10 `(_ZN7cutlass13device_kernelIN5flash19enable_sm80_to_sm89INS1_16FlashAttnBwdSm80INS1_25CollectiveMainloopBwdSm80ILi2ELi2EN4cute5tupleIJNS5_1CILi128EEES8_NS7_ILi64EEEEEENS_10bfloat16_tEfNS_4arch4Sm80ELb0ELb0ELb1ELb0ELb1ELb0ELb0ELb0ELi2ELi4ELi4ELi4ELb0EEENS1_24CollectiveEpilogueBwdGQAISA_fSD_Li256ELb0ELb1EEENS1_19SingleTileSchedulerILb0ELb0ELb0ELi128EEEEEEEEEvNT_6ParamsE) ;  /* 0xffffa5d00a007950 */ /* 0x000fea0003c3ffff */
        .type           $_ZN7cutlass13device_kernelIN5flash19enable_sm80_to_sm89INS1_16FlashAttnBwdSm80INS1_25CollectiveMainloopBwdSm80ILi2ELi2EN4cute5tupleIJNS5_1CILi128EEES8_NS7_ILi64EEEEEENS_10bfloat16_tEfNS_4arch4Sm80ELb0ELb0ELb1ELb0ELb1ELb0ELb0ELb0ELi2ELi4ELi4ELi4ELb0EEENS1_24CollectiveEpilogueBwdGQAISA_fSD_Li256ELb0ELb1EEENS1_19SingleTileSchedulerILb0ELb0ELb0ELi128EEEEEEEEEvNT_6ParamsE$_ZN4cute3eso3ESOILb0ELb0EJNS_6LayoutINS_5tupleIJNS3_IJNS_1CILi2EEES5_EEENS4_ILi8EEES6_EEENS3_IJNS3_IJNS4_ILi1EEEiEEENS4_ILi1024EEENS3_IJiiEEEEEEEENS_10ViewEngineINS_8smem_ptrIPN7cutlass10bfloat16_tEEEEEEEC2ERKSE_RKSL_,@function
        .size           $_ZN7cutlass13device_kernelIN5flash19enable_sm80_to_sm89INS1_16FlashAttnBwdSm80INS1_25CollectiveMainloopBwdSm80ILi2ELi2EN4cute5tupleIJNS5_1CILi128EEES8_NS7_ILi64EEEEEENS_10bfloat16_tEfNS_4arch4Sm80ELb0ELb0ELb1ELb0ELb1ELb0ELb0ELb0ELi2ELi4ELi4ELi4ELb0EEENS1_24CollectiveEpilogueBwdGQAISA_fSD_Li256ELb0ELb1EEENS1_19SingleTileSchedulerILb0ELb0ELb0ELi128EEEEEEEEEvNT_6ParamsE$_ZN4cute3eso3ESOILb0ELb0EJNS_6LayoutINS_5tupleIJNS3_IJNS_1CILi2EEES5_EEENS4_ILi8EEES6_EEENS3_IJNS3_IJNS4_ILi1EEEiEEENS4_ILi1024EEENS3_IJiiEEEEEEEENS_10ViewEngineINS_8smem_ptrIPN7cutlass10bfloat16_tEEEEEEEC2ERKSE_RKSL_,($_ZN7cutlass13device_kernelIN5flash19enable_sm80_to_sm89INS1_16FlashAttnBwdSm80INS1_25CollectiveMainloopBwdSm80ILi2ELi2EN4cute5tupleIJNS5_1CILi128EEES8_NS7_ILi64EEEEEENS_10bfloat16_tEfNS_4arch4Sm80ELb0ELb0ELb1ELb0ELb1ELb0ELb0ELb0ELi2ELi4ELi4ELi4ELb0EEENS1_24CollectiveEpilogueBwdGQAISA_fSD_Li256ELb0ELb1EEENS1_19SingleTileSchedulerILb0ELb0ELb0ELi128EEEEEEEEEvNT_6ParamsE$_ZN4cute3eso3ESOILb0ELb0EJNS_6LayoutINS_5tupleIJNS3_IJNS_1CILi2EEES5_EEENS4_ILi8EEES6_EEENS3_IJNS3_IJNS4_ILi1EEEiEEENS4_ILi1024EEENS3_IJiiEEEEEEEEjEEC2ERKSE_RKj - $_ZN7cutlass13device_kernelIN5flash19enable_sm80_to_sm89INS1_16FlashAttnBwdSm80INS1_25CollectiveMainloopBwdSm80ILi2ELi2EN4cute5tupleIJNS5_1CILi128EEES8_NS7_ILi64EEEEEENS_10bfloat16_tEfNS_4arch4Sm80ELb0ELb0ELb1ELb0ELb1ELb0ELb0ELb0ELi2ELi4ELi4ELi4ELb0EEENS1_24CollectiveEpilogueBwdGQAISA_fSD_Li256ELb0ELb1EEENS1_19SingleTileSchedulerILb0ELb0ELb0ELi128EEEEEEEEEvNT_6ParamsE$_ZN4cute3eso3ESOILb0ELb0EJNS_6LayoutINS_5tupleIJNS3_IJNS_1CILi2EEES5_EEENS4_ILi8EEES6_EEENS3_IJNS3_IJNS4_ILi1EEEiEEENS4_ILi1024EEENS3_IJiiEEEEEEEENS_10ViewEngineINS_8smem_ptrIPN7cutlass10bfloat16_tEEEEEEEC2ERKSE_RKSL_)
$_ZN7cutlass13device_kernelIN5flash19enable_sm80_to_sm89INS1_16FlashAttnBwdSm80INS1_25CollectiveMainloopBwdSm80ILi2ELi2EN4cute5tupleIJNS5_1CILi128EEES8_NS7_ILi64EEEEEENS_10bfloat16_tEfNS_4arch4Sm80ELb0ELb0ELb1ELb0ELb1ELb0ELb0ELb0ELi2ELi4ELi4ELi4ELb0EEENS1_24CollectiveEpilogueBwdGQAISA_fSD_Li256ELb0ELb1EEENS1_19SingleTileSchedulerILb0ELb0ELb0ELi128EEEEEEEEEvNT_6ParamsE$_ZN4cute3eso3ESOILb0ELb0EJNS_6LayoutINS_5tupleIJNS3_IJNS_1CILi2EEES5_EEENS4_ILi8EEES6_EEENS3_IJNS3_IJNS4_ILi1EEEiEEENS4_ILi1024EEENS3_IJiiEEEEEEEENS_10ViewEngineINS_8smem_ptrIPN7cutlass10bfloat16_tEEEEEEEC2ERKSE_RKSL_:
[----:B------:R-:W-:Y:S02]  /*5a30*/  IADD3 R3, R25, -c[0x0][0x20], RZ ;  /* 0x8000080019037a10 */ /* 0x000fe40007ffe0ff */
[----:B------:R-:W-:-:S03]  /*5a40*/  IADD3 R2, R24, -c[0x0][0x20], RZ ;  /* 0x8000080018027a10 */ /* 0x000fc60007ffe0ff */
[----:B------:R1:W-:Y:S04]  /*5a50*/  STL.64 [R3], R4 ;  /* 0x0000000403007387 */ /* 0x0003e80000100a00 */
[----:B------:R1:W-:Y:S04]  /*5a60*/  STL [R3+0x8], R12 ;  /* 0x0000080c03007387 */ /* 0x0003e80000100800 */
[----:B------:R-:W2:Y:S01]  /*5a70*/  LDL.64 R8, [R2] ;  /* 0x0000000002087983 */ /* 0x000ea20000100a00 */
[----:B------:R-:W-:-:S03]  /*5a80*/  IMAD.MOV.U32 R7, RZ, RZ, 0x0 ;  /* 0x00000000ff077424 */ /* 0x000fc600078e00ff */
[----:B--2---:R1:W-:Y:S01]  /*5a90*/  STL.64 [R3+0x10], R8 ;  /* 0x0000100803007387 */ /* 0x0043e20000100a00 */
[----:B------:R-:W-:Y:S05]  /*5aa0*/  RET.REL.NODEC R6 `(_ZN7cutlass13device_kernelIN5flash19enable_sm80_to_sm89INS1_16FlashAttnBwdSm80INS1_25CollectiveMainloopBwdSm80ILi2ELi2EN4cute5tupleIJNS5_1CILi128EEES8_NS7_ILi64EEEEEENS_10bfloat16_tEfNS_4arch4Sm80ELb0ELb0ELb1ELb0ELb1ELb0ELb0ELb0ELi2ELi4ELi4ELi4ELb0EEENS1_24CollectiveEpilogueBwdGQAISA_fSD_Li256ELb0ELb1EEENS1_19SingleTileSchedulerILb0ELb0ELb0ELi128EEEEEEEEEvNT_6ParamsE) ;  /* 0xffffa55006007950 */ /* 0x000fea0003c3ffff */
        .type           $_ZN7cutlass13device_kernelIN5flash19enable_sm80_to_sm89INS1_16FlashAttnBwdSm80INS1_25CollectiveMainloopBwdSm80ILi2ELi2EN4cute5tupleIJNS5_1CILi128EEES8_NS7_ILi64EEEEEENS_10bfloat16_tEfNS_4arch4Sm80ELb0ELb0ELb1ELb0ELb1ELb0ELb0ELb0ELi2ELi4ELi4ELi4ELb0EEENS1_24CollectiveEpilogueBwdGQAISA_fSD_Li256ELb0ELb1EEENS1_19SingleTileSchedulerILb0ELb0ELb0ELi128EEEEEEEEEvNT_6ParamsE$_ZN4cute3eso3ESOILb0ELb0EJNS_6LayoutINS_5tupleIJNS3_IJNS_1CILi2EEES5_EEENS4_ILi8EEES6_EEENS3_IJNS3_IJNS4_ILi1EEEiEEENS4_ILi1024EEENS3_IJiiEEEEEEEEjEEC2ERKSE_RKj,@function
        .size           $_ZN7cutlass13device_kernelIN5flash19enable_sm80_to_sm89INS1_16FlashAttnBwdSm80INS1_25CollectiveMainloopBwdSm80ILi2ELi2EN4cute5tupleIJNS5_1CILi128EEES8_NS7_ILi64EEEEEENS_10bfloat16_tEfNS_4arch4Sm80ELb0ELb0ELb1ELb0ELb1ELb0ELb0ELb0ELi2ELi4ELi4ELi4ELb0EEENS1_24CollectiveEpilogueBwdGQAISA_fSD_Li256ELb0ELb1EEENS1_19SingleTileSchedulerILb0ELb0ELb0ELi128EEEEEEEEEvNT_6ParamsE$_ZN4cute3eso3ESOILb0ELb0EJNS_6LayoutINS_5tupleIJNS3_IJNS_1CILi2EEES5_EEENS4_ILi8EEES6_EEENS3_IJNS3_IJNS4_ILi1EEEiEEENS4_ILi1024EEENS3_IJiiEEEEEEEEjEEC2ERKSE_RKj,($_ZN7cutlass13device_kernelIN5flash19enable_sm80_to_sm89INS1_16FlashAttnBwdSm80INS1_25CollectiveMainloopBwdSm80ILi2ELi2EN4cute5tupleIJNS5_1CILi128EEES8_NS7_ILi64EEEEEENS_10bfloat16_tEfNS_4arch4Sm80ELb0ELb0ELb1ELb0ELb1ELb0ELb0ELb0ELi2ELi4ELi4ELi4ELb0EEENS1_24CollectiveEpilogueBwdGQAISA_fSD_Li256ELb0ELb1EEENS1_19SingleTileSchedulerILb0ELb0ELb0ELi128EEEEEEEEEvNT_6ParamsE$_ZN4cute3eso3ESOILb0ELb0EJNS_6LayoutINS_5tupleIJNS3_IJNS_1CILi2EEES5_EEES6_NS4_ILi8EEEEEENS3_IJNS3_IJiNS4_ILi512EEEEEENS3_IJiiEEENS4_ILi1024EEEEEEEENS_10ViewEngineINS_8smem_ptrIPN7cutlass10bfloat16_tEEEEEEEC2ERKSE_RKSL_ - $_ZN7cutlass13device_kernelIN5flash19enable_sm80_to_sm89INS1_16FlashAttnBwdSm80INS1_25CollectiveMainloopBwdSm80ILi2ELi2EN4cute5tupleIJNS5_1CILi128EEES8_NS7_ILi64EEEEEENS_10bfloat16_tEfNS_4arch4Sm80ELb0ELb0ELb1ELb0ELb1ELb0ELb0ELb0ELi2ELi4ELi4ELi4ELb0EEENS1_24CollectiveEpilogueBwdGQAISA_fSD_Li256ELb0ELb1EEENS1_19SingleTileSchedulerILb0ELb0ELb0ELi128EEEEEEEEEvNT_6ParamsE$_ZN4cute3eso3ESOILb0ELb0EJNS_6LayoutINS_5tupleIJNS3_IJNS_1CILi2EEES5_EEENS4_ILi8EEES6_EEENS3_IJNS3_IJNS4_ILi1EEEiEEENS4_ILi1024EEENS3_IJiiEEEEEEEEjEEC2ERKSE_RKj)
$_ZN7cutlass13device_kernelIN5flash19enable_sm80_to_sm89INS1_16FlashAttnBwdSm80INS1_25CollectiveMainloopBwdSm80ILi2ELi2EN4cute5tupleIJNS5_1CILi128EEES8_NS7_ILi64EEEEEENS_10bfloat16_tEfNS_4arch4Sm80ELb0ELb0ELb1ELb0ELb1ELb0ELb0ELb0ELi2ELi4ELi4ELi4ELb0EEENS1_24CollectiveEpilogueBwdGQAISA_fSD_Li256ELb0ELb1EEENS1_19SingleTileSchedulerILb0ELb0ELb0ELi128EEEEEEEEEvNT_6ParamsE$_ZN4cute3eso3ESOILb0ELb0EJNS_6LayoutINS_5tupleIJNS3_IJNS_1CILi2EEES5_EEENS4_ILi8EEES6_EEENS3_IJNS3_IJNS4_ILi1EEEiEEENS4_ILi1024EEENS3_IJiiEEEEEEEEjEEC2ERKSE_RKj:
        /* <DEDUP_REMOVED lines=9> */
[----:B------:R-:W-:Y:S05]  /*5b40*/  RET.REL.NODEC R10 `(_ZN7cutlass13device_kernelIN5flash19enable_sm80_to_sm89INS1_16FlashAttnBwdSm80INS1_25CollectiveMainloopBwdSm80ILi2ELi2EN4cute5tupleIJNS5_1CILi128EEES8_NS7_ILi64EEEEEENS_10bfloat16_tEfNS_4arch4Sm80ELb0ELb0ELb1ELb0ELb1ELb0ELb0ELb0ELi2ELi4ELi4ELi4ELb0EEENS1_24CollectiveEpilogueBwdGQAISA_fSD_Li256ELb0ELb1EEENS1_19SingleTileSchedulerILb0ELb0ELb0ELi128EEEEEEEEEvNT_6ParamsE) ;  /* 0xffffa4b00a007950 */ /* 0x000fea0003c3ffff */
        .type           $_ZN7cutlass13device_kernelIN5flash19enable_sm80_to_sm89INS1_16FlashAttnBwdSm80INS1_25CollectiveMainloopBwdSm80ILi2ELi2EN4cute5tupleIJNS5_1CILi128EEES8_NS7_ILi64EEEEEENS_10bfloat16_tEfNS_4arch4Sm80ELb0ELb0ELb1ELb0ELb1ELb0ELb0ELb0ELi2ELi4ELi4ELi4ELb0EEENS1_24CollectiveEpilogueBwdGQAISA_fSD_Li256ELb0ELb1EEENS1_19SingleTileSchedulerILb0ELb0ELb0ELi128EEEEEEEEEvNT_6ParamsE$_ZN4cute3eso3ESOILb0ELb0EJNS_6LayoutINS_5tupleIJNS3_IJNS_1CILi2EEES5_EEES6_NS4_ILi8EEEEEENS3_IJNS3_IJiNS4_ILi512EEEEEENS3_IJiiEEENS4_ILi1024EEEEEEEENS_10ViewEngineINS_8smem_ptrIPN7cutlass10bfloat16_tEEEEEEEC2ERKSE_RKSL_,@function
        .size           $_ZN7cutlass13device_kernelIN5flash19enable_sm80_to_sm89INS1_16FlashAttnBwdSm80INS1_25CollectiveMainloopBwdSm80ILi2ELi2EN4cute5tupleIJNS5_1CILi128EEES8_NS7_ILi64EEEEEENS_10bfloat16_tEfNS_4arch4Sm80ELb0ELb0ELb1ELb0ELb1ELb0ELb0ELb0ELi2ELi4ELi4ELi4ELb0EEENS1_24CollectiveEpilogueBwdGQAISA_fSD_Li256ELb0ELb1EEENS1_19SingleTileSchedulerILb0ELb0ELb0ELi128EEEEEEEEEvNT_6ParamsE$_ZN4cute3eso3ESOILb0ELb0EJNS_6LayoutINS_5tupleIJNS3_IJNS_1CILi2EEES5_EEES6_NS4_ILi8EEEEEENS3_IJNS3_IJiNS4_ILi512EEEEEENS3_IJiiEEENS4_ILi1024EEEEEEEENS_10ViewEngineINS_8smem_ptrIPN7cutlass10bfloat16_tEEEEEEEC2ERKSE_RKSL_,($_ZN7cutlass13device_kernelIN5flash19enable_sm80_to_sm89INS1_16FlashAttnBwdSm80INS1_25CollectiveMainloopBwdSm80ILi2ELi2EN4cute5tupleIJNS5_1CILi128EEES8_NS7_ILi64EEEEEENS_10bfloat16_tEfNS_4arch4Sm80ELb0ELb0ELb1ELb0ELb1ELb0ELb0ELb0ELi2ELi4ELi4ELi4ELb0EEENS1_24CollectiveEpilogueBwdGQAISA_fSD_Li256ELb0ELb1EEENS1_19SingleTileSchedulerILb0ELb0ELb0ELi128EEEEEEEEEvNT_6ParamsE$_ZN4cute3eso3ESOILb0ELb0EJNS_6LayoutINS_5tupleIJNS3_IJNS_1CILi2EEES5_EEES6_NS4_ILi8EEEEEENS3_IJNS3_IJiNS4_ILi512EEEEEENS3_IJiiEEENS4_ILi1024EEEEEEEEjEEC2ERKSE_RKj - $_ZN7cutlass13device_kernelIN5flash19enable_sm80_to_sm89INS1_16FlashAttnBwdSm80INS1_25CollectiveMainloopBwdSm80ILi2ELi2EN4cute5tupleIJNS5_1CILi128EEES8_NS7_ILi64EEEEEENS_10bfloat16_tEfNS_4arch4Sm80ELb0ELb0ELb1ELb0ELb1ELb0ELb0ELb0ELi2ELi4ELi4ELi4ELb0EEENS1_24CollectiveEpilogueBwdGQAISA_fSD_Li256ELb0ELb1EEENS1_19SingleTileSchedulerILb0ELb0ELb0ELi128EEEEEEEEEvNT_6ParamsE$_ZN4cute3eso3ESOILb0ELb0EJNS_6LayoutINS_5tupleIJNS3_IJNS_1CILi2EEES5_EEES6_NS4_ILi8EEEEEENS3_IJNS3_IJiNS4_ILi512EEEEEENS3_IJiiEEENS4_ILi1024EEEEEEEENS_10ViewEngineINS_8smem_ptrIPN7cutlass10bfloat16_tEEEEEEEC2ERKSE_RKSL_)
$_ZN7cutlass13device_kernelIN5flash19enable_sm80_to_sm89INS1_16FlashAttnBwdSm80INS1_25CollectiveMainloopBwdSm80ILi2ELi2EN4cute5tupleIJNS5_1CILi128EEES8_NS7_ILi64EEEEEENS_10bfloat16_tEfNS_4arch4Sm80ELb0ELb0ELb1ELb0ELb1ELb0ELb0ELb0ELi2ELi4ELi4ELi4ELb0EEENS1_24CollectiveEpilogueBwdGQAISA_fSD_Li256ELb0ELb1EEENS1_19SingleTileSchedulerILb0ELb0ELb0ELi128EEEEEEEEEvNT_6ParamsE$_ZN4cute3eso3ESOILb0ELb0EJNS_6LayoutINS_5tupleIJNS3_IJNS_1CILi2EEES5_EEES6_NS4_ILi8EEEEEENS3_IJNS3_IJiNS4_ILi512EEEEEENS3_IJiiEEENS4_ILi1024EEEEEEEENS_10ViewEngineINS_8smem_ptrIPN7cutlass10bfloat16_tEEEEEEEC2ERKSE_RKSL_:
        /* <DEDUP_REMOVED lines=8> */
[----:B------:R-:W-:Y:S05]  /*5bd0*/  RET.REL.NODEC R10 `(_ZN7cutlass13device_kernelIN5flash19enable_sm80_to_sm89INS1_16FlashAttnBwdSm80INS1_25CollectiveMainloopBwdSm80ILi2ELi2EN4cute5tupleIJNS5_1CILi128EEES8_NS7_ILi64EEEEEENS_10bfloat16_tEfNS_4arch4Sm80ELb0ELb0ELb1ELb0ELb1ELb0ELb0ELb0ELi2ELi4ELi4ELi4ELb0EEENS1_24CollectiveEpilogueBwdGQAISA_fSD_Li256ELb0ELb1EEENS1_19SingleTileSchedulerILb0ELb0ELb0ELi128EEEEEEEEEvNT_6ParamsE) ;  /* 0xffffa4200a007950 */ /* 0x000fea0003c3ffff */
        .type           $_ZN7cutlass13device_kernelIN5flash19enable_sm80_to_sm89INS1_16FlashAttnBwdSm80INS1_25CollectiveMainloopBwdSm80ILi2ELi2EN4cute5tupleIJNS5_1CILi128EEES8_NS7_ILi64EEEEEENS_10bfloat16_tEfNS_4arch4Sm80ELb0ELb0ELb1ELb0ELb1ELb0ELb0ELb0ELi2ELi4ELi4ELi4ELb0EEENS1_24CollectiveEpilogueBwdGQAISA_fSD_Li256ELb0ELb1EEENS1_19SingleTileSchedulerILb0ELb0ELb0ELi128EEEEEEEEEvNT_6ParamsE$_ZN4cute3eso3ESOILb0ELb0EJNS_6LayoutINS_5tupleIJNS3_IJNS_1CILi2EEES5_EEES6_NS4_ILi8EEEEEENS3_IJNS3_IJiNS4_ILi512EEEEEENS3_IJiiEEENS4_ILi1024EEEEEEEEjEEC2ERKSE_RKj,@function
        .size           $_ZN7cutlass13device_kernelIN5flash19enable_sm80_to_sm89INS1_16FlashAttnBwdSm80INS1_25CollectiveMainloopBwdSm80ILi2ELi2EN4cute5tupleIJNS5_1CILi128EEES8_NS7_ILi64EEEEEENS_10bfloat16_tEfNS_4arch4Sm80ELb0ELb0ELb1ELb0ELb1ELb0ELb0ELb0ELi2ELi4ELi4ELi4ELb0EEENS1_24CollectiveEpilogueBwdGQAISA_fSD_Li256ELb0ELb1EEENS1_19SingleTileSchedulerILb0ELb0ELb0ELi128EEEEEEEEEvNT_6ParamsE$_ZN4cute3eso3ESOILb0ELb0EJNS_6LayoutINS_5tupleIJNS3_IJNS_1CILi2EEES5_EEES6_NS4_ILi8EEEEEENS3_IJNS3_IJiNS4_ILi512EEEEEENS3_IJiiEEENS4_ILi1024EEEEEEEEjEEC2ERKSE_RKj,($_ZN7cutlass13device_kernelIN5flash19enable_sm80_to_sm89INS1_16FlashAttnBwdSm80INS1_25CollectiveMainloopBwdSm80ILi2ELi2EN4cute5tupleIJNS5_1CILi128EEES8_NS7_ILi64EEEEEENS_10bfloat16_tEfNS_4arch4Sm80ELb0ELb0ELb1ELb0ELb1ELb0ELb0ELb0ELi2ELi4ELi4ELi4ELb0EEENS1_24CollectiveEpilogueBwdGQAISA_fSD_Li256ELb0ELb1EEENS1_19SingleTileSchedulerILb0ELb0ELb0ELi128EEEEEEEEEvNT_6ParamsE$_ZN4cute3eso3ESOILb0ELb0EJNS_6LayoutINS_5tupleIJNS3_IJNS_1CILi2EEES5_S5_EEES5_NS3_IJNS3_IJS5_S5_EEES5_EEEEEENS3_IJNS3_IJNS4_ILi1EEENS4_ILi512EEEiEEENS4_ILi4096EEENS3_IJNS3_IJiiEEENS4_ILi8192EEEEEEEEEEENS_10ViewEngineINS_8smem_ptrIPN7cutlass10bfloat16_tEEEEEEEC2ERKSI_RKSP_ - $_ZN7cutlass13device_kernelIN5flash19enable_sm80_to_sm89INS1_16FlashAttnBwdSm80INS1_25CollectiveMainloopBwdSm80ILi2ELi2EN4cute5tupleIJNS5_1CILi128EEES8_NS7_ILi64EEEEEENS_10bfloat16_tEfNS_4arch4Sm80ELb0ELb0ELb1ELb0ELb1ELb0ELb0ELb0ELi2ELi4ELi4ELi4ELb0EEENS1_24CollectiveEpilogueBwdGQAISA_fSD_Li256ELb0ELb1EEENS1_19SingleTileSchedulerILb0ELb0ELb0ELi128EEEEEEEEEvNT_6ParamsE$_ZN4cute3eso3ESOILb0ELb0EJNS_6LayoutINS_5tupleIJNS3_IJNS_1CILi2EEES5_EEES6_NS4_ILi8EEEEEENS3_IJNS3_IJiNS4_ILi512EEEEEENS3_IJiiEEENS4_ILi1024EEEEEEEEjEEC2ERKSE_RKj)
$_ZN7cutlass13device_kernelIN5flash19enable_sm80_to_sm89INS1_16FlashAttnBwdSm80INS1_25CollectiveMainloopBwdSm80ILi2ELi2EN4cute5tupleIJNS5_1CILi128EEES8_NS7_ILi64EEEEEENS_10bfloat16_tEfNS_4arch4Sm80ELb0ELb0ELb1ELb0ELb1ELb0ELb0ELb0ELi2ELi4ELi4ELi4ELb0EEENS1_24CollectiveEpilogueBwdGQAISA_fSD_Li256ELb0ELb1EEENS1_19SingleTileSchedulerILb0ELb0ELb0ELi128EEEEEEEEEvNT_6ParamsE$_ZN4cute3eso3ESOILb0ELb0EJNS_6LayoutINS_5tupleIJNS3_IJNS_1CILi2EEES5_EEES6_NS4_ILi8EEEEEENS3_IJNS3_IJiNS4_ILi512EEEEEENS3_IJiiEEENS4_ILi1024EEEEEEEEjEEC2ERKSE_RKj:
        /* <DEDUP_REMOVED lines=10> */
        .type           $_ZN7cutlass13device_kernelIN5flash19enable_sm80_to_sm89INS1_16FlashAttnBwdSm80INS1_25CollectiveMainloopBwdSm80ILi2ELi2EN4cute5tupleIJNS5_1CILi128EEES8_NS7_ILi64EEEEEENS_10bfloat16_tEfNS_4arch4Sm80ELb0ELb0ELb1ELb0ELb1ELb0ELb0ELb0ELi2ELi4ELi4ELi4ELb0EEENS1_24CollectiveEpilogueBwdGQAISA_fSD_Li256ELb0ELb1EEENS1_19SingleTileSchedulerILb0ELb0ELb0ELi128EEEEEEEEEvNT_6ParamsE$_ZN4cute3eso3ESOILb0ELb0EJNS_6LayoutINS_5tupleIJNS3_IJNS_1CILi2EEES5_S5_EEES5_NS3_IJNS3_IJS5_S5_EEES5_EEEEEENS3_IJNS3_IJNS4_ILi1EEENS4_ILi512EEEiEEENS4_ILi4096EEENS3_IJNS3_IJiiEEENS4_ILi8192EEEEEEEEEEENS_10ViewEngineINS_8smem_ptrIPN7cutlass10bfloat16_tEEEEEEEC2ERKSI_RKSP_,@function
        .size           $_ZN7cutlass13device_kernelIN5flash19enable_sm80_to_sm89INS1_16FlashAttnBwdSm80INS1_25CollectiveMainloopBwdSm80ILi2ELi2EN4cute5tupleIJNS5_1CILi128EEES8_NS7_ILi64EEEEEENS_10bfloat16_tEfNS_4arch4Sm80ELb0ELb0ELb1ELb0ELb1ELb0ELb0ELb0ELi2ELi4ELi4ELi4ELb0EEENS1_24CollectiveEpilogueBwdGQAISA_fSD_Li256ELb0ELb1EEENS1_19SingleTileSchedulerILb0ELb0ELb0ELi128EEEEEEEEEvNT_6ParamsE$_ZN4cute3eso3ESOILb0ELb0EJNS_6LayoutINS_5tupleIJNS3_IJNS_1CILi2EEES5_S5_EEES5_NS3_IJNS3_IJS5_S5_EEES5_EEEEEENS3_IJNS3_IJNS4_ILi1EEENS4_ILi512EEEiEEENS4_ILi4096EEENS3_IJNS3_IJiiEEENS4_ILi8192EEEEEEEEEEENS_10ViewEngineINS_8smem_ptrIPN7cutlass10bfloat16_tEEEEEEEC2ERKSI_RKSP_,($_ZN7cutlass13device_kernelIN5flash19enable_sm80_to_sm89INS1_16FlashAttnBwdSm80INS1_25CollectiveMainloopBwdSm80ILi2ELi2EN4cute5tupleIJNS5_1CILi128EEES8_NS7_ILi64EEEEEENS_10bfloat16_tEfNS_4arch4Sm80ELb0ELb0ELb1ELb0ELb1ELb0ELb0ELb0ELi2ELi4ELi4ELi4ELb0EEENS1_24CollectiveEpilogueBwdGQAISA_fSD_Li256ELb0ELb1EEENS1_19SingleTileSchedulerILb0ELb0ELb0ELi128EEEEEEEEEvNT_6ParamsE$_ZN4cute3eso3ESOILb0ELb0EJNS_6LayoutINS_5tupleIJNS3_IJNS_1CILi2EEES5_S5_EEES5_NS3_IJNS3_IJS5_S5_EEES5_EEEEEENS3_IJNS3_IJNS4_ILi1EEENS4_ILi512EEEiEEENS4_ILi4096EEENS3_IJNS3_IJiiEEENS4_ILi8192EEEEEEEEEEEjEEC2ERKSI_RKj - $_ZN7cutlass13device_kernelIN5flash19enable_sm80_to_sm89INS1_16FlashAttnBwdSm80INS1_25CollectiveMainloopBwdSm80ILi2ELi2EN4cute5tupleIJNS5_1CILi128EEES8_NS7_ILi64EEEEEENS_10bfloat16_tEfNS_4arch4Sm80ELb0ELb0ELb1ELb0ELb1ELb0ELb0ELb0ELi2ELi4ELi4ELi4ELb0EEENS1_24CollectiveEpilogueBwdGQAISA_fSD_Li256ELb0ELb1EEENS1_19SingleTileSchedulerILb0ELb0ELb0ELi128EEEEEEEEEvNT_6ParamsE$_ZN4cute3eso3ESOILb0ELb0EJNS_6LayoutINS_5tupleIJNS3_IJNS_1CILi2EEES5_S5_EEES5_NS3_IJNS3_IJS5_S5_EEES5_EEEEEENS3_IJNS3_IJNS4_ILi1EEENS4_ILi512EEEiEEENS4_ILi4096EEENS3_IJNS3_IJiiEEENS4_ILi8192EEEEEEEEEEENS_10ViewEngineINS_8smem_ptrIPN7cutlass10bfloat16_tEEEEEEEC2ERKSI_RKSP_)
$_ZN7cutlass13device_kernelIN5flash19enable_sm80_to_sm89INS1_16FlashAttnBwdSm80INS1_25CollectiveMainloopBwdSm80ILi2ELi2EN4cute5tupleIJNS5_1CILi128EEES8_NS7_ILi64EEEEEENS_10bfloat16_tEfNS_4arch4Sm80ELb0ELb0ELb1ELb0ELb1ELb0ELb0ELb0ELi2ELi4ELi4ELi4ELb0EEENS1_24CollectiveEpilogueBwdGQAISA_fSD_Li256ELb0ELb1EEENS1_19SingleTileSchedulerILb0ELb0ELb0ELi128EEEEEEEEEvNT_6ParamsE$_ZN4cute3eso3ESOILb0ELb0EJNS_6LayoutINS_5tupleIJNS3_IJNS_1CILi2EEES5_S5_EEES5_NS3_IJNS3_IJS5_S5_EEES5_EEEEEENS3_IJNS3_IJNS4_ILi1EEENS4_ILi512EEEiEEENS4_ILi4096EEENS3_IJNS3_IJiiEEENS4_ILi8192EEEEEEEEEEENS_10ViewEngineINS_8smem_ptrIPN7cutlass10bfloat16_tEEEEEEEC2ERKSI_RKSP_:
        /* <DEDUP_REMOVED lines=9> */
        .type           $_ZN7cutlass13device_kernelIN5flash19enable_sm80_to_sm89INS1_16FlashAttnBwdSm80INS1_25CollectiveMainloopBwdSm80ILi2ELi2EN4cute5tupleIJNS5_1CILi128EEES8_NS7_ILi64EEEEEENS_10bfloat16_tEfNS_4arch4Sm80ELb0ELb0ELb1ELb0ELb1ELb0ELb0ELb0ELi2ELi4ELi4ELi4ELb0EEENS1_24CollectiveEpilogueBwdGQAISA_fSD_Li256ELb0ELb1EEENS1_19SingleTileSchedulerILb0ELb0ELb0ELi128EEEEEEEEEvNT_6ParamsE$_ZN4cute3eso3ESOILb0ELb0EJNS_6LayoutINS_5tupleIJNS3_IJNS_1CILi2EEES5_S5_EEES5_NS3_IJNS3_IJS5_S5_EEES5_EEEEEENS3_IJNS3_IJNS4_ILi1EEENS4_ILi512EEEiEEENS4_ILi4096EEENS3_IJNS3_IJiiEEENS4_ILi8192EEEEEEEEEEEjEEC2ERKSI_RKj,@function
        .size           $_ZN7cutlass13device_kernelIN5flash19enable_sm80_to_sm89INS1_16FlashAttnBwdSm80INS1_25CollectiveMainloopBwdSm80ILi2ELi2EN4cute5tupleIJNS5_1CILi128EEES8_NS7_ILi64EEEEEENS_10bfloat16_tEfNS_4arch4Sm80ELb0ELb0ELb1ELb0ELb1ELb0ELb0ELb0ELi2ELi4ELi4ELi4ELb0EEENS1_24CollectiveEpilogueBwdGQAISA_fSD_Li256ELb0ELb1EEENS1_19SingleTileSchedulerILb0ELb0ELb0ELi128EEEEEEEEEvNT_6ParamsE$_ZN4cute3eso3ESOILb0ELb0EJNS_6LayoutINS_5tupleIJNS3_IJNS_1CILi2EEES5_S5_EEES5_NS3_IJNS3_IJS5_S5_EEES5_EEEEEENS3_IJNS3_IJNS4_ILi1EEENS4_ILi512EEEiEEENS4_ILi4096EEENS3_IJNS3_IJiiEEENS4_ILi8192EEEEEEEEEEEjEEC2ERKSI_RKj,($_ZN7cutlass13device_kernelIN5flash19enable_sm80_to_sm89INS1_16FlashAttnBwdSm80INS1_25CollectiveMainloopBwdSm80ILi2ELi2EN4cute5tupleIJNS5_1CILi128EEES8_NS7_ILi64EEEEEENS_10bfloat16_tEfNS_4arch4Sm80ELb0ELb0ELb1ELb0ELb1ELb0ELb0ELb0ELi2ELi4ELi4ELi4ELb0EEENS1_24CollectiveEpilogueBwdGQAISA_fSD_Li256ELb0ELb1EEENS1_19SingleTileSchedulerILb0ELb0ELb0ELi128EEEEEEEEEvNT_6ParamsE$_ZN4cute3eso3ESOILb0ELb0EJNS_6LayoutINS_5tupleIJNS3_IJNS_1CILi2EEES5_S5_EEES5_NS3_IJS5_S5_EEEEEENS3_IJNS3_IJNS4_ILi1EEENS4_ILi512EEEiEEENS4_ILi4096EEENS3_IJiiEEEEEEEENS_10ViewEngineINS_8smem_ptrIPN7cutlass10bfloat16_tEEEEEEEC2ERKSF_RKSM_ - $_ZN7cutlass13device_kernelIN5flash19enable_sm80_to_sm89INS1_16FlashAttnBwdSm80INS1_25CollectiveMainloopBwdSm80ILi2ELi2EN4cute5tupleIJNS5_1CILi128EEES8_NS7_ILi64EEEEEENS_10bfloat16_tEfNS_4arch4Sm80ELb0ELb0ELb1ELb0ELb1ELb0ELb0ELb0ELi2ELi4ELi4ELi4ELb0EEENS1_24CollectiveEpilogueBwdGQAISA_fSD_Li256ELb0ELb1EEENS1_19SingleTileSchedulerILb0ELb0ELb0ELi128EEEEEEEEEvNT_6ParamsE$_ZN4cute3eso3ESOILb0ELb0EJNS_6LayoutINS_5tupleIJNS3_IJNS_1CILi2EEES5_S5_EEES5_NS3_IJNS3_IJS5_S5_EEES5_EEEEEENS3_IJNS3_IJNS4_ILi1EEENS4_ILi512EEEiEEENS4_ILi4096EEENS3_IJNS3_IJiiEEENS4_ILi8192EEEEEEEEEEEjEEC2ERKSI_RKj)
$_ZN7cutlass13device_kernelIN5flash19enable_sm80_to_sm89INS1_16FlashAttnBwdSm80INS1_25CollectiveMainloopBwdSm80ILi2ELi2EN4cute5tupleIJNS5_1CILi128EEES8_NS7_ILi64EEEEEENS_10bfloat16_tEfNS_4arch4Sm80ELb0ELb0ELb1ELb0ELb1ELb0ELb0ELb0ELi2ELi4ELi4ELi4ELb0EEENS1_24CollectiveEpilogueBwdGQAISA_fSD_Li256ELb0ELb1EEENS1_19SingleTileSchedulerILb0ELb0ELb0ELi128EEEEEEEEEvNT_6ParamsE$_ZN4cute3eso3ESOILb0ELb0EJNS_6LayoutINS_5tupleIJNS3_IJNS_1CILi2EEES5_S5_EEES5_NS3_IJNS3_IJS5_S5_EEES5_EEEEEENS3_IJNS3_IJNS4_ILi1EEENS4_ILi512EEEiEEENS4_ILi4096EEENS3_IJNS3_IJiiEEENS4_ILi8192EEEEEEEEEEEjEEC2ERKSI_RKj:
        /* <DEDUP_REMOVED lines=10> */
        .type           $_ZN7cutlass13device_kernelIN5flash19enable_sm80_to_sm89INS1_16FlashAttnBwdSm80INS1_25CollectiveMainloopBwdSm80ILi2ELi2EN4cute5tupleIJNS5_1CILi128EEES8_NS7_ILi64EEEEEENS_10bfloat16_tEfNS_4arch4Sm80ELb0ELb0ELb1ELb0ELb1ELb0ELb0ELb0ELi2ELi4ELi4ELi4ELb0EEENS1_24CollectiveEpilogueBwdGQAISA_fSD_Li256ELb0ELb1EEENS1_19SingleTileSchedulerILb0ELb0ELb0ELi128EEEEEEEEEvNT_6ParamsE$_ZN4cute3eso3ESOILb0ELb0EJNS_6LayoutINS_5tupleIJNS3_IJNS_1CILi2EEES5_S5_EEES5_NS3_IJS5_S5_EEEEEENS3_IJNS3_IJNS4_ILi1EEENS4_ILi512EEEiEEENS4_ILi4096EEENS3_IJiiEEEEEEEENS_10ViewEngineINS_8smem_ptrIPN7cutlass10bfloat16_tEEEEEEEC2ERKSF_RKSM_,@function
        .size           $_ZN7cutlass13device_kernelIN5flash19enable_sm80_to_sm89INS1_16FlashAttnBwdSm80INS1_25CollectiveMainloopBwdSm80ILi2ELi2EN4cute5tupleIJNS5_1CILi128EEES8_NS7_ILi64EEEEEENS_10bfloat16_tEfNS_4arch4Sm80ELb0ELb0ELb1ELb0ELb1ELb0ELb0ELb0ELi2ELi4ELi4ELi4ELb0EEENS1_24CollectiveEpilogueBwdGQAISA_fSD_Li256ELb0ELb1EEENS1_19SingleTileSchedulerILb0ELb0ELb0ELi128EEEEEEEEEvNT_6ParamsE$_ZN4cute3eso3ESOILb0ELb0EJNS_6LayoutINS_5tupleIJNS3_IJNS_1CILi2EEES5_S5_EEES5_NS3_IJS5_S5_EEEEEENS3_IJNS3_IJNS4_ILi1EEENS4_ILi512EEEiEEENS4_ILi4096EEENS3_IJiiEEEEEEEENS_10ViewEngineINS_8smem_ptrIPN7cutlass10bfloat16_tEEEEEEEC2ERKSF_RKSM_,($_ZN7cutlass13device_kernelIN5flash19enable_sm80_to_sm89INS1_16FlashAttnBwdSm80INS1_25CollectiveMainloopBwdSm80ILi2ELi2EN4cute5tupleIJNS5_1CILi128EEES8_NS7_ILi64EEEEEENS_10bfloat16_tEfNS_4arch4Sm80ELb0ELb0ELb1ELb0ELb1ELb0ELb0ELb0ELi2ELi4ELi4ELi4ELb0EEENS1_24CollectiveEpilogueBwdGQAISA_fSD_Li256ELb0ELb1EEENS1_19SingleTileSchedulerILb0ELb0ELb0ELi128EEEEEEEEEvNT_6ParamsE$_ZN4cute3eso3ESOILb0ELb0EJNS_6LayoutINS_5tupleIJNS3_IJNS_1CILi2EEES5_S5_EEES5_NS3_IJS5_S5_EEEEEENS3_IJNS3_IJNS4_ILi1EEENS4_ILi512EEEiEEENS4_ILi4096EEENS3_IJiiEEEEEEEEjEEC2ERKSF_RKj - $_ZN7cutlass13device_kernelIN5flash19enable_sm80_to_sm89INS1_16FlashAttnBwdSm80INS1_25CollectiveMainloopBwdSm80ILi2ELi2EN4cute5tupleIJNS5_1CILi128EEES8_NS7_ILi64EEEEEENS_10bfloat16_tEfNS_4arch4Sm80ELb0ELb0ELb1ELb0ELb1ELb0ELb0ELb0ELi2ELi4ELi4ELi4ELb0EEENS1_24CollectiveEpilogueBwdGQAISA_fSD_Li256ELb0ELb1EEENS1_19SingleTileSchedulerILb0ELb0ELb0ELi128EEEEEEEEEvNT_6ParamsE$_ZN4cute3eso3ESOILb0ELb0EJNS_6LayoutINS_5tupleIJNS3_IJNS_1CILi2EEES5_S5_EEES5_NS3_IJS5_S5_EEEEEENS3_IJNS3_IJNS4_ILi1EEENS4_ILi512EEEiEEENS4_ILi4096EEENS3_IJiiEEEEEEEENS_10ViewEngineINS_8smem_ptrIPN7cutlass10bfloat16_tEEEEEEEC2ERKSF_RKSM_)
$_ZN7cutlass13device_kernelIN5flash19enable_sm80_to_sm89INS1_16FlashAttnBwdSm80INS1_25CollectiveMainloopBwdSm80ILi2ELi2EN4cute5tupleIJNS5_1CILi128EEES8_NS7_ILi64EEEEEENS_10bfloat16_tEfNS_4arch4Sm80ELb0ELb0ELb1ELb0ELb1ELb0ELb0ELb0ELi2ELi4ELi4ELi4ELb0EEENS1_24CollectiveEpilogueBwdGQAISA_fSD_Li256ELb0ELb1EEENS1_19SingleTileSchedulerILb0ELb0ELb0ELi128EEEEEEEEEvNT_6ParamsE$_ZN4cute3eso3ESOILb0ELb0EJNS_6LayoutINS_5tupleIJNS3_IJNS_1CILi2EEES5_S5_EEES5_NS3_IJS5_S5_EEEEEENS3_IJNS3_IJNS4_ILi1EEENS4_ILi512EEEiEEENS4_ILi4096EEENS3_IJiiEEEEEEEENS_10ViewEngineINS_8smem_ptrIPN7cutlass10bfloat16_tEEEEEEEC2ERKSF_RKSM_:
        /* <DEDUP_REMOVED lines=8> */
        .type           $_ZN7cutlass13device_kernelIN5flash19enable_sm80_to_sm89INS1_16FlashAttnBwdSm80INS1_25CollectiveMainloopBwdSm80ILi2ELi2EN4cute5tupleIJNS5_1CILi128EEES8_NS7_ILi64EEEEEENS_10bfloat16_tEfNS_4arch4Sm80ELb0ELb0ELb1ELb0ELb1ELb0ELb0ELb0ELi2ELi4ELi4ELi4ELb0EEENS1_24CollectiveEpilogueBwdGQAISA_fSD_Li256ELb0ELb1EEENS1_19SingleTileSchedulerILb0ELb0ELb0ELi128EEEEEEEEEvNT_6ParamsE$_ZN4cute3eso3ESOILb0ELb0EJNS_6LayoutINS_5tupleIJNS3_IJNS_1CILi2EEES5_S5_EEES5_NS3_IJS5_S5_EEEEEENS3_IJNS3_IJNS4_ILi1EEENS4_ILi512EEEiEEENS4_ILi4096EEENS3_IJiiEEEEEEEEjEEC2ERKSF_RKj,@function
        .size           $_ZN7cutlass13device_kernelIN5flash19enable_sm80_to_sm89INS1_16FlashAttnBwdSm80INS1_25CollectiveMainloopBwdSm80ILi2ELi2EN4cute5tupleIJNS5_1CILi128EEES8_NS7_ILi64EEEEEENS_10bfloat16_tEfNS_4arch4Sm80ELb0ELb0ELb1ELb0ELb1ELb0ELb0ELb0ELi2ELi4ELi4ELi4ELb0EEENS1_24CollectiveEpilogueBwdGQAISA_fSD_Li256ELb0ELb1EEENS1_19SingleTileSchedulerILb0ELb0ELb0ELi128EEEEEEEEEvNT_6ParamsE$_ZN4cute3eso3ESOILb0ELb0EJNS_6LayoutINS_5tupleIJNS3_IJNS_1CILi2EEES5_S5_EEES5_NS3_IJS5_S5_EEEEEENS3_IJNS3_IJNS4_ILi1EEENS4_ILi512EEEiEEENS4_ILi4096EEENS3_IJiiEEEEEEEEjEEC2ERKSF_RKj,($_ZN7cutlass13device_kernelIN5flash19enable_sm80_to_sm89INS1_16FlashAttnBwdSm80INS1_25CollectiveMainloopBwdSm80ILi2ELi2EN4cute5tupleIJNS5_1CILi128EEES8_NS7_ILi64EEEEEENS_10bfloat16_tEfNS_4arch4Sm80ELb0ELb0ELb1ELb0ELb1ELb0ELb0ELb0ELi2ELi4ELi4ELi4ELb0EEENS1_24CollectiveEpilogueBwdGQAISA_fSD_Li256ELb0ELb1EEENS1_19SingleTileSchedulerILb0ELb0ELb0ELi128EEEEEEEEEvNT_6ParamsE$_ZN4cute3eso3ESOILb0ELb0EJNS_6LayoutINS_5tupleIJNS3_IJNS_1CILi8EEENS4_ILi1EEEEEENS3_IJNS4_ILi2EEEEEEEEENS3_IJNS3_IJS6_NS4_ILi0EEEEEENS3_IJiEEEEEEEENS_10ViewEngineINS_8smem_ptrIPN7cutlass10bfloat16_tEEEEEEEC2ERKSF_RKSM_ - $_ZN7cutlass13device_kernelIN5flash19enable_sm80_to_sm89INS1_16FlashAttnBwdSm80INS1_25CollectiveMainloopBwdSm80ILi2ELi2EN4cute5tupleIJNS5_1CILi128EEES8_NS7_ILi64EEEEEENS_10bfloat16_tEfNS_4arch4Sm80ELb0ELb0ELb1ELb0ELb1ELb0ELb0ELb0ELi2ELi4ELi4ELi4ELb0EEENS1_24CollectiveEpilogueBwdGQAISA_fSD_Li256ELb0ELb1EEENS1_19SingleTileSchedulerILb0ELb0ELb0ELi128EEEEEEEEEvNT_6ParamsE$_ZN4cute3eso3ESOILb0ELb0EJNS_6LayoutINS_5tupleIJNS3_IJNS_1CILi2EEES5_S5_EEES5_NS3_IJS5_S5_EEEEEENS3_IJNS3_IJNS4_ILi1EEENS4_ILi512EEEiEEENS4_ILi4096EEENS3_IJiiEEEEEEEEjEEC2ERKSF_RKj)
$_ZN7cutlass13device_kernelIN5flash19enable_sm80_to_sm89INS1_16FlashAttnBwdSm80INS1_25CollectiveMainloopBwdSm80ILi2ELi2EN4cute5tupleIJNS5_1CILi128EEES8_NS7_ILi64EEEEEENS_10bfloat16_tEfNS_4arch4Sm80ELb0ELb0ELb1ELb0ELb1ELb0ELb0ELb0ELi2ELi4ELi4ELi4ELb0EEENS1_24CollectiveEpilogueBwdGQAISA_fSD_Li256ELb0ELb1EEENS1_19SingleTileSchedulerILb0ELb0ELb0ELi128EEEEEEEEEvNT_6ParamsE$_ZN4cute3eso3ESOILb0ELb0EJNS_6LayoutINS_5tupleIJNS3_IJNS_1CILi2EEES5_S5_EEES5_NS3_IJS5_S5_EEEEEENS3_IJNS3_IJNS4_ILi1EEENS4_ILi512EEEiEEENS4_ILi4096EEENS3_IJiiEEEEEEEEjEEC2ERKSF_RKj:
        /* <DEDUP_REMOVED lines=10> */
        .type           $_ZN7cutlass13device_kernelIN5flash19enable_sm80_to_sm89INS1_16FlashAttnBwdSm80INS1_25CollectiveMainloopBwdSm80ILi2ELi2EN4cute5tupleIJNS5_1CILi128EEES8_NS7_ILi64EEEEEENS_10bfloat16_tEfNS_4arch4Sm80ELb0ELb0ELb1ELb0ELb1ELb0ELb0ELb0ELi2ELi4ELi4ELi4ELb0EEENS1_24CollectiveEpilogueBwdGQAISA_fSD_Li256ELb0ELb1EEENS1_19SingleTileSchedulerILb0ELb0ELb0ELi128EEEEEEEEEvNT_6ParamsE$_ZN4cute3eso3ESOILb0ELb0EJNS_6LayoutINS_5tupleIJNS3_IJNS_1CILi8EEENS4_ILi1EEEEEENS3_IJNS4_ILi2EEEEEEEEENS3_IJNS3_IJS6_NS4_ILi0EEEEEENS3_IJiEEEEEEEENS_10ViewEngineINS_8smem_ptrIPN7cutlass10bfloat16_tEEEEEEEC2ERKSF_RKSM_,@function
        .size           $_ZN7cutlass13device_kernelIN5flash19enable_sm80_to_sm89INS1_16FlashAttnBwdSm80INS1_25CollectiveMainloopBwdSm80ILi2ELi2EN4cute5tupleIJNS5_1CILi128EEES8_NS7_ILi64EEEEEENS_10bfloat16_tEfNS_4arch4Sm80ELb0ELb0ELb1ELb0ELb1ELb0ELb0ELb0ELi2ELi4ELi4ELi4ELb0EEENS1_24CollectiveEpilogueBwdGQAISA_fSD_Li256ELb0ELb1EEENS1_19SingleTileSchedulerILb0ELb0ELb0ELi128EEEEEEEEEvNT_6ParamsE$_ZN4cute3eso3ESOILb0ELb0EJNS_6LayoutINS_5tupleIJNS3_IJNS_1CILi8EEENS4_ILi1EEEEEENS3_IJNS4_ILi2EEEEEEEEENS3_IJNS3_IJS6_NS4_ILi0EEEEEENS3_IJiEEEEEEEENS_10ViewEngineINS_8smem_ptrIPN7cutlass10bfloat16_tEEEEEEEC2ERKSF_RKSM_,($_ZN7cutlass13device_kernelIN5flash19enable_sm80_to_sm89INS1_16FlashAttnBwdSm80INS1_25CollectiveMainloopBwdSm80ILi2ELi2EN4cute5tupleIJNS5_1CILi128EEES8_NS7_ILi64EEEEEENS_10bfloat16_tEfNS_4arch4Sm80ELb0ELb0ELb1ELb0ELb1ELb0ELb0ELb0ELi2ELi4ELi4ELi4ELb0EEENS1_24CollectiveEpilogueBwdGQAISA_fSD_Li256ELb0ELb1EEENS1_19SingleTileSchedulerILb0ELb0ELb0ELi128EEEEEEEEEvNT_6ParamsE$_ZN4cute3eso3ESOILb0ELb0EJNS_6LayoutINS_5tupleIJNS3_IJNS_1CILi8EEENS4_ILi1EEEEEENS4_ILi2EEEEEENS3_IJNS3_IJS6_NS4_ILi0EEEEEEiEEEEENS_10ViewEngineINS_8smem_ptrIPN7cutlass10bfloat16_tEEEEEEEC2ERKSD_RKSK_ - $_ZN7cutlass13device_kernelIN5flash19enable_sm80_to_sm89INS1_16FlashAttnBwdSm80INS1_25CollectiveMainloopBwdSm80ILi2ELi2EN4cute5tupleIJNS5_1CILi128EEES8_NS7_ILi64EEEEEENS_10bfloat16_tEfNS_4arch4Sm80ELb0ELb0ELb1ELb0ELb1ELb0ELb0ELb0ELi2ELi4ELi4ELi4ELb0EEENS1_24CollectiveEpilogueBwdGQAISA_fSD_Li256ELb0ELb1EEENS1_19SingleTileSchedulerILb0ELb0ELb0ELi128EEEEEEEEEvNT_6ParamsE$_ZN4cute3eso3ESOILb0ELb0EJNS_6LayoutINS_5tupleIJNS3_IJNS_1CILi8EEENS4_ILi1EEEEEENS3_IJNS4_ILi2EEEEEEEEENS3_IJNS3_IJS6_NS4_ILi0EEEEEENS3_IJiEEEEEEEENS_10ViewEngineINS_8smem_ptrIPN7cutlass10bfloat16_tEEEEEEEC2ERKSF_RKSM_)
$_ZN7cutlass13device_kernelIN5flash19enable_sm80_to_sm89INS1_16FlashAttnBwdSm80INS1_25CollectiveMainloopBwdSm80ILi2ELi2EN4cute5tupleIJNS5_1CILi128EEES8_NS7_ILi64EEEEEENS_10bfloat16_tEfNS_4arch4Sm80ELb0ELb0ELb1ELb0ELb1ELb0ELb0ELb0ELi2ELi4ELi4ELi4ELb0EEENS1_24CollectiveEpilogueBwdGQAISA_fSD_Li256ELb0ELb1EEENS1_19SingleTileSchedulerILb0ELb0ELb0ELi128EEEEEEEEEvNT_6ParamsE$_ZN4cute3eso3ESOILb0ELb0EJNS_6LayoutINS_5tupleIJNS3_IJNS_1CILi8EEENS4_ILi1EEEEEENS3_IJNS4_ILi2EEEEEEEEENS3_IJNS3_IJS6_NS4_ILi0EEEEEENS3_IJiEEEEEEEENS_10ViewEngineINS_8smem_ptrIPN7cutlass10bfloat16_tEEEEEEEC2ERKSF_RKSM_:
[----:B------:R-:W-:Y:S02]  /*5ed0*/  IADD3 R3, R67, -c[0x0][0x20], RZ ;  /* 0x8000080043037a10 */ /* 0x000fe40007ffe0ff */
[----:B------:R-:W-:-:S03]  /*5ee0*/  IADD3 R2, R59, -c[0x0][0x20], RZ ;  /* 0x800008003b027a10 */ /* 0x000fc60007ffe0ff */
[----:B------:R1:W-:Y:S04]  /*5ef0*/  STL [R3], R8 ;  /* 0x0000000803007387 */ /* 0x0003e80000100800 */
[----:B------:R-:W2:Y:S01]  /*5f00*/  LDL.64 R10, [R2] ;  /* 0x00000000020a7983 */ /* 0x000ea20000100a00 */
[----:B------:R-:W-:-:S03]  /*5f10*/  IMAD.MOV.U32 R7, RZ, RZ, 0x0 ;  /* 0x00000000ff077424 */ /* 0x000fc600078e00ff */
[----:B--2---:R1:W-:Y:S01]  /*5f20*/  STL.64 [R3+0x8], R10 ;  /* 0x0000080a03007387 */ /* 0x0043e20000100a00 */
[----:B------:R-:W-:Y:S05]  /*5f30*/  RET.REL.NODEC R6 `(_ZN7cutlass13device_kernelIN5flash19enable_sm80_to_sm89INS1_16FlashAttnBwdSm80INS1_25CollectiveMainloopBwdSm80ILi2ELi2EN4cute5tupleIJNS5_1CILi128EEES8_NS7_ILi64EEEEEENS_10bfloat16_tEfNS_4arch4Sm80ELb0ELb0ELb1ELb0ELb1ELb0ELb0ELb0ELi2ELi4ELi4ELi4ELb0EEENS1_24CollectiveEpilogueBwdGQAISA_fSD_Li256ELb0ELb1EEENS1_19SingleTileSchedulerILb0ELb0ELb0ELi128EEEEEEEEEvNT_6ParamsE) ;  /* 0xffffa0c006007950 */ /* 0x000fea0003c3ffff */
        .type           $_ZN7cutlass13device_kernelIN5flash19enable_sm80_to_sm89INS1_16FlashAttnBwdSm80INS1_25CollectiveMainloopBwdSm80ILi2ELi2EN4cute5tupleIJNS5_1CILi128EEES8_NS7_ILi64EEEEEENS_10bfloat16_tEfNS_4arch4Sm80ELb0ELb0ELb1ELb0ELb1ELb0ELb0ELb0ELi2ELi4ELi4ELi4ELb0EEENS1_24CollectiveEpilogueBwdGQAISA_fSD_Li256ELb0ELb1EEENS1_19SingleTileSchedulerILb0ELb0ELb0ELi128EEEEEEEEEvNT_6ParamsE$_ZN4cute3eso3ESOILb0ELb0EJNS_6LayoutINS_5tupleIJNS3_IJNS_1CILi8EEENS4_ILi1EEEEEENS4_ILi2EEEEEENS3_IJNS3_IJS6_NS4_ILi0EEEEEEiEEEEENS_10ViewEngineINS_8smem_ptrIPN7cutlass10bfloat16_tEEEEEEEC2ERKSD_RKSK_,@function
        .size           $_ZN7cutlass13device_kernelIN5flash19enable_sm80_to_sm89INS1_16FlashAttnBwdSm80INS1_25CollectiveMainloopBwdSm80ILi2ELi2EN4cute5tupleIJNS5_1CILi128EEES8_NS7_ILi64EEEEEENS_10bfloat16_tEfNS_4arch4Sm80ELb0ELb0ELb1ELb0ELb1ELb0ELb0ELb0ELi2ELi4ELi4ELi4ELb0EEENS1_24CollectiveEpilogueBwdGQAISA_fSD_Li256ELb0ELb1EEENS1_19SingleTileSchedulerILb0ELb0ELb0ELi128EEEEEEEEEvNT_6ParamsE$_ZN4cute3eso3ESOILb0ELb0EJNS_6LayoutINS_5tupleIJNS3_IJNS_1CILi8EEENS4_ILi1EEEEEENS4_ILi2EEEEEENS3_IJNS3_IJS6_NS4_ILi0EEEEEEiEEEEENS_10ViewEngineINS_8smem_ptrIPN7cutlass10bfloat16_tEEEEEEEC2ERKSD_RKSK_,($_ZN7cutlass13device_kernelIN5flash19enable_sm80_to_sm89INS1_16FlashAttnBwdSm80INS1_25CollectiveMainloopBwdSm80ILi2ELi2EN4cute5tupleIJNS5_1CILi128EEES8_NS7_ILi64EEEEEENS_10bfloat16_tEfNS_4arch4Sm80ELb0ELb0ELb1ELb0ELb1ELb0ELb0ELb0ELi2ELi4ELi4ELi4ELb0EEENS1_24CollectiveEpilogueBwdGQAISA_fSD_Li256ELb0ELb1EEENS1_19SingleTileSchedulerILb0ELb0ELb0ELi128EEEEEEEEEvNT_6ParamsE$_ZN4cute3eso3ESOILb0ELb0EJNS_6LayoutINS_5tupleIJNS3_IJNS_1CILi8EEENS4_ILi1EEEEEENS4_ILi2EEEEEENS3_IJNS3_IJS6_NS4_ILi0EEEEEEiEEEEEiEEC2ERKSD_RKi - $_ZN7cutlass13device_kernelIN5flash19enable_sm80_to_sm89INS1_16FlashAttnBwdSm80INS1_25CollectiveMainloopBwdSm80ILi2ELi2EN4cute5tupleIJNS5_1CILi128EEES8_NS7_ILi64EEEEEENS_10bfloat16_tEfNS_4arch4Sm80ELb0ELb0ELb1ELb0ELb1ELb0ELb0ELb0ELi2ELi4ELi4ELi4ELb0EEENS1_24CollectiveEpilogueBwdGQAISA_fSD_Li256ELb0ELb1EEENS1_19SingleTileSchedulerILb0ELb0ELb0ELi128EEEEEEEEEvNT_6ParamsE$_ZN4cute3eso3ESOILb0ELb0EJNS_6LayoutINS_5tupleIJNS3_IJNS_1CILi8EEENS4_ILi1EEEEEENS4_ILi2EEEEEENS3_IJNS3_IJS6_NS4_ILi0EEEEEEiEEEEENS_10ViewEngineINS_8smem_ptrIPN7cutlass10bfloat16_tEEEEEEEC2ERKSD_RKSK_)
$_ZN7cutlass13device_kernelIN5flash19enable_sm80_to_sm89INS1_16FlashAttnBwdSm80INS1_25CollectiveMainloopBwdSm80ILi2ELi2EN4cute5tupleIJNS5_1CILi128EEES8_NS7_ILi64EEEEEENS_10bfloat16_tEfNS_4arch4Sm80ELb0ELb0ELb1ELb0ELb1ELb0ELb0ELb0ELi2ELi4ELi4ELi4ELb0EEENS1_24CollectiveEpilogueBwdGQAISA_fSD_Li256ELb0ELb1EEENS1_19SingleTileSchedulerILb0ELb0ELb0ELi128EEEEEEEEEvNT_6ParamsE$_ZN4cute3eso3ESOILb0ELb0EJNS_6LayoutINS_5tupleIJNS3_IJNS_1CILi8EEENS4_ILi1EEEEEENS4_ILi2EEEEEENS3_IJNS3_IJS6_NS4_ILi0EEEEEEiEEEEENS_10ViewEngineINS_8smem_ptrIPN7cutlass10bfloat16_tEEEEEEEC2ERKSD_RKSK_:
[----:B------:R-:W-:Y:S02]  /*5f40*/  IADD3 R3, R67, -c[0x0][0x20], RZ ;  /* 0x8000080043037a10 */ /* 0x000fe40007ffe0ff */
[----:B------:R-:W-:-:S03]  /*5f50*/  IADD3 R2, R59, -c[0x0][0x20], RZ ;  /* 0x800008003b027a10 */ /* 0x000fc60007ffe0ff */
[----:B------:R1:W-:Y:S04]  /*5f60*/  STL [R3], R6 ;  /* 0x0000000603007387 */ /* 0x0003e80000100800 */
[----:B------:R-:W2:Y:S01]  /*5f70*/  LDL.64 R8, [R2] ;  /* 0x0000000002087983 */ /* 0x000ea20000100a00 */
[----:B------:R-:W-:-:S03]  /*5f80*/  IMAD.MOV.U32 R5, RZ, RZ, 0x0 ;  /* 0x00000000ff057424 */ /* 0x000fc600078e00ff */
[----:B--2---:R1:W-:Y:S01]  /*5f90*/  STL.64 [R3+0x8], R8 ;  /* 0x0000080803007387 */ /* 0x0043e20000100a00 */
[----:B------:R-:W-:Y:S05]  /*5fa0*/  RET.REL.NODEC R4 `(_ZN7cutlass13device_kernelIN5flash19enable_sm80_to_sm89INS1_16FlashAttnBwdSm80INS1_25CollectiveMainloopBwdSm80ILi2ELi2EN4cute5tupleIJNS5_1CILi128EEES8_NS7_ILi64EEEEEENS_10bfloat16_tEfNS_4arch4Sm80ELb0ELb0ELb1ELb0ELb1ELb0ELb0ELb0ELi2ELi4ELi4ELi4ELb0EEENS1_24CollectiveEpilogueBwdGQAISA_fSD_Li256ELb0ELb1EEENS1_19SingleTileSchedulerILb0ELb0ELb0ELi128EEEEEEEEEvNT_6ParamsE) ;  /* 0xffffa05004007950 */ /* 0x000fea0003c3ffff */
        .type           $_ZN7cutlass13device_kernelIN5flash19enable_sm80_to_sm89INS1_16FlashAttnBwdSm80INS1_25CollectiveMainloopBwdSm80ILi2ELi2EN4cute5tupleIJNS5_1CILi128EEES8_NS7_ILi64EEEEEENS_10bfloat16_tEfNS_4arch4Sm80ELb0ELb0ELb1ELb0ELb1ELb0ELb0ELb0ELi2ELi4ELi4ELi4ELb0EEENS1_24CollectiveEpilogueBwdGQAISA_fSD_Li256ELb0ELb1EEENS1_19SingleTileSchedulerILb0ELb0ELb0ELi128EEEEEEEEEvNT_6ParamsE$_ZN4cute3eso3ESOILb0ELb0EJNS_6LayoutINS_5tupleIJNS3_IJNS_1CILi8EEENS4_ILi1EEEEEENS4_ILi2EEEEEENS3_IJNS3_IJS6_NS4_ILi0EEEEEEiEEEEEiEEC2ERKSD_RKi,@function
        .size           $_ZN7cutlass13device_kernelIN5flash19enable_sm80_to_sm89INS1_16FlashAttnBwdSm80INS1_25CollectiveMainloopBwdSm80ILi2ELi2EN4cute5tupleIJNS5_1CILi128EEES8_NS7_ILi64EEEEEENS_10bfloat16_tEfNS_4arch4Sm80ELb0ELb0ELb1ELb0ELb1ELb0ELb0ELb0ELi2ELi4ELi4ELi4ELb0EEENS1_24CollectiveEpilogueBwdGQAISA_fSD_Li256ELb0ELb1EEENS1_19SingleTileSchedulerILb0ELb0ELb0ELi128EEEEEEEEEvNT_6ParamsE$_ZN4cute3eso3ESOILb0ELb0EJNS_6LayoutINS_5tupleIJNS3_IJNS_1CILi8EEENS4_ILi1EEEEEENS4_ILi2EEEEEENS3_IJNS3_IJS6_NS4_ILi0EEEEEEiEEEEEiEEC2ERKSD_RKi,($_ZN7cutlass13device_kernelIN5flash19enable_sm80_to_sm89INS1_16FlashAttnBwdSm80INS1_25CollectiveMainloopBwdSm80ILi2ELi2EN4cute5tupleIJNS5_1CILi128EEES8_NS7_ILi64EEEEEENS_10bfloat16_tEfNS_4arch4Sm80ELb0ELb0ELb1ELb0ELb1ELb0ELb0ELb0ELi2ELi4ELi4ELi4ELb0EEENS1_24CollectiveEpilogueBwdGQAISA_fSD_Li256ELb0ELb1EEENS1_19SingleTileSchedulerILb0ELb0ELb0ELi128EEEEEEEEEvNT_6ParamsE$_ZN4cute3eso3ESOILb0ELb0EJNS_6LayoutINS_5tupleIJNS3_IJNS_1CILi8EEENS4_ILi1EEEEEENS4_ILi2EEENS3_IJS8_S8_EEEEEENS3_IJNS3_IJS6_NS4_ILi0EEEEEENS4_ILi4096EEENS3_IJiiEEEEEEEENS_10ViewEngineINS_8smem_ptrIPN7cutlass10bfloat16_tEEEEEEEC2ERKSG_RKSN_ - $_ZN7cutlass13device_kernelIN5flash19enable_sm80_to_sm89INS1_16FlashAttnBwdSm80INS1_25CollectiveMainloopBwdSm80ILi2ELi2EN4cute5tupleIJNS5_1CILi128EEES8_NS7_ILi64EEEEEENS_10bfloat16_tEfNS_4arch4Sm80ELb0ELb0ELb1ELb0ELb1ELb0ELb0ELb0ELi2ELi4ELi4ELi4ELb0EEENS1_24CollectiveEpilogueBwdGQAISA_fSD_Li256ELb0ELb1EEENS1_19SingleTileSchedulerILb0ELb0ELb0ELi128EEEEEEEEEvNT_6ParamsE$_ZN4cute3eso3ESOILb0ELb0EJNS_6LayoutINS_5tupleIJNS3_IJNS_1CILi8EEENS4_ILi1EEEEEENS4_ILi2EEEEEENS3_IJNS3_IJS6_NS4_ILi0EEEEEEiEEEEEiEEC2ERKSD_RKi)
$_ZN7cutlass13device_kernelIN5flash19enable_sm80_to_sm89INS1_16FlashAttnBwdSm80INS1_25CollectiveMainloopBwdSm80ILi2ELi2EN4cute5tupleIJNS5_1CILi128EEES8_NS7_ILi64EEEEEENS_10bfloat16_tEfNS_4arch4Sm80ELb0ELb0ELb1ELb0ELb1ELb0ELb0ELb0ELi2ELi4ELi4ELi4ELb0EEENS1_24CollectiveEpilogueBwdGQAISA_fSD_Li256ELb0ELb1EEENS1_19SingleTileSchedulerILb0ELb0ELb0ELi128EEEEEEEEEvNT_6ParamsE$_ZN4cute3eso3ESOILb0ELb0EJNS_6LayoutINS_5tupleIJNS3_IJNS_1CILi8EEENS4_ILi1EEEEEENS4_ILi2EEEEEENS3_IJNS3_IJS6_NS4_ILi0EEEEEEiEEEEEiEEC2ERKSD_RKi:
[----:B------:R-:W-:Y:S02]  /*5fb0*/  IADD3 R3, R58, -c[0x0][0x20], RZ ;  /* 0x800008003a037a10 */ /* 0x000fe40007ffe0ff */
[----:B------:R-:W-:-:S03]  /*5fc0*/  IADD3 R2, R61, -c[0x0][0x20], RZ ;  /* 0x800008003d027a10 */ /* 0x000fc60007ffe0ff */
[----:B------:R1:W-:Y:S04]  /*5fd0*/  STL [R3], R6 ;  /* 0x0000000603007387 */ /* 0x0003e80000100800 */
[----:B------:R-:W2:Y:S01]  /*5fe0*/  LDL R2, [R2] ;  /* 0x0000000002027983 */ /* 0x000ea20000100800 */
[----:B------:R-:W-:-:S03]  /*5ff0*/  IMAD.MOV.U32 R5, RZ, RZ, 0x0 ;  /* 0x00000000ff057424 */ /* 0x000fc600078e00ff */
[----:B--2---:R1:W-:Y:S01]  /*6000*/  STL [R3+0x4], R2 ;  /* 0x0000040203007387 */ /* 0x0043e20000100800 */
[----:B------:R-:W-:Y:S05]  /*6010*/  RET.REL.NODEC R4 `(_ZN7cutlass13device_kernelIN5flash19enable_sm80_to_sm89INS1_16FlashAttnBwdSm80INS1_25CollectiveMainloopBwdSm80ILi2ELi2EN4cute5tupleIJNS5_1CILi128EEES8_NS7_ILi64EEEEEENS_10bfloat16_tEfNS_4arch4Sm80ELb0ELb0ELb1ELb0ELb1ELb0ELb0ELb0ELi2ELi4ELi4ELi4ELb0EEENS1_24CollectiveEpilogueBwdGQAISA_fSD_Li256ELb0ELb1EEENS1_19SingleTileSchedulerILb0ELb0ELb0ELi128EEEEEEEEEvNT_6ParamsE) ;  /* 0xffff9fe004007950 */ /* 0x000fea0003c3ffff */
        .type           $_ZN7cutlass13device_kernelIN5flash19enable_sm80_to_sm89INS1_16FlashAttnBwdSm80INS1_25CollectiveMainloopBwdSm80ILi2ELi2EN4cute5tupleIJNS5_1CILi128EEES8_NS7_ILi64EEEEEENS_10bfloat16_tEfNS_4arch4Sm80ELb0ELb0ELb1ELb0ELb1ELb0ELb0ELb0ELi2ELi4ELi4ELi4ELb0EEENS1_24CollectiveEpilogueBwdGQAISA_fSD_Li256ELb0ELb1EEENS1_19SingleTileSchedulerILb0ELb0ELb0ELi128EEEEEEEEEvNT_6ParamsE$_ZN4cute3eso3ESOILb0ELb0EJNS_6LayoutINS_5tupleIJNS3_IJNS_1CILi8EEENS4_ILi1EEEEEENS4_ILi2EEENS3_IJS8_S8_EEEEEENS3_IJNS3_IJS6_NS4_ILi0EEEEEENS4_ILi4096EEENS3_IJiiEEEEEEEENS_10ViewEngineINS_8smem_ptrIPN7cutlass10bfloat16_tEEEEEEEC2ERKSG_RKSN_,@function
        .size           $_ZN7cutlass13device_kernelIN5flash19enable_sm80_to_sm89INS1_16FlashAttnBwdSm80INS1_25CollectiveMainloopBwdSm80ILi2ELi2EN4cute5tupleIJNS5_1CILi128EEES8_NS7_ILi64EEEEEENS_10bfloat16_tEfNS_4arch4Sm80ELb0ELb0ELb1ELb0ELb1ELb0ELb0ELb0ELi2ELi4ELi4ELi4ELb0EEENS1_24CollectiveEpilogueBwdGQAISA_fSD_Li256ELb0ELb1EEENS1_19SingleTileSchedulerILb0ELb0ELb0ELi128EEEEEEEEEvNT_6ParamsE$_ZN4cute3eso3ESOILb0ELb0EJNS_6LayoutINS_5tupleIJNS3_IJNS_1CILi8EEENS4_ILi1EEEEEENS4_ILi2EEENS3_IJS8_S8_EEEEEENS3_IJNS3_IJS6_NS4_ILi0EEEEEENS4_ILi4096EEENS3_IJiiEEEEEEEENS_10ViewEngineINS_8smem_ptrIPN7cutlass10bfloat16_tEEEEEEEC2ERKSG_RKSN_,($_ZN7cutlass13device_kernelIN5flash19enable_sm80_to_sm89INS1_16FlashAttnBwdSm80INS1_25CollectiveMainloopBwdSm80ILi2ELi2EN4cute5tupleIJNS5_1CILi128EEES8_NS7_ILi64EEEEEENS_10bfloat16_tEfNS_4arch4Sm80ELb0ELb0ELb1ELb0ELb1ELb0ELb0ELb0ELi2ELi4ELi4ELi4ELb0EEENS1_24CollectiveEpilogueBwdGQAISA_fSD_Li256ELb0ELb1EEENS1_19SingleTileSchedulerILb0ELb0ELb0ELi128EEEEEEEEEvNT_6ParamsE$_ZN4cute3eso3ESOILb0ELb0EJNS_6LayoutINS_5tupleIJNS3_IJNS_1CILi8EEENS4_ILi1EEEEEENS4_ILi2EEENS3_IJS8_S8_EEEEEENS3_IJNS3_IJS6_NS4_ILi0EEEEEENS4_ILi4096EEENS3_IJiiEEEEEEEEiEEC2ERKSG_RKi - $_ZN7cutlass13device_kernelIN5flash19enable_sm80_to_sm89INS1_16FlashAttnBwdSm80INS1_25CollectiveMainloopBwdSm80ILi2ELi2EN4cute5tupleIJNS5_1CILi128EEES8_NS7_ILi64EEEEEENS_10bfloat16_tEfNS_4arch4Sm80ELb0ELb0ELb1ELb0ELb1ELb0ELb0ELb0ELi2ELi4ELi4ELi4ELb0EEENS1_24CollectiveEpilogueBwdGQAISA_fSD_Li256ELb0ELb1EEENS1_19SingleTileSchedulerILb0ELb0ELb0ELi128EEEEEEEEEvNT_6ParamsE$_ZN4cute3eso3ESOILb0ELb0EJNS_6LayoutINS_5tupleIJNS3_IJNS_1CILi8EEENS4_ILi1EEEEEENS4_ILi2EEENS3_IJS8_S8_EEEEEENS3_IJNS3_IJS6_NS4_ILi0EEEEEENS4_ILi4096EEENS3_IJiiEEEEEEEENS_10ViewEngineINS_8smem_ptrIPN7cutlass10bfloat16_tEEEEEEEC2ERKSG_RKSN_)
$_ZN7cutlass13device_kernelIN5flash19enable_sm80_to_sm89INS1_16FlashAttnBwdSm80INS1_25CollectiveMainloopBwdSm80ILi2ELi2EN4cute5tupleIJNS5_1CILi128EEES8_NS7_ILi64EEEEEENS_10bfloat16_tEfNS_4arch4Sm80ELb0ELb0ELb1ELb0ELb1ELb0ELb0ELb0ELi2ELi4ELi4ELi4ELb0EEENS1_24CollectiveEpilogueBwdGQAISA_fSD_Li256ELb0ELb1EEENS1_19SingleTileSchedulerILb0ELb0ELb0ELi128EEEEEEEEEvNT_6ParamsE$_ZN4cute3eso3ESOILb0ELb0EJNS_6LayoutINS_5tupleIJNS3_IJNS_1CILi8EEENS4_ILi1EEEEEENS4_ILi2EEENS3_IJS8_S8_EEEEEENS3_IJNS3_IJS6_NS4_ILi0EEEEEENS4_ILi4096EEENS3_IJiiEEEEEEEENS_10ViewEngineINS_8smem_ptrIPN7cutlass10bfloat16_tEEEEEEEC2ERKSG_RKSN_:
[----:B------:R-:W-:Y:S02]  /*6020*/  IADD3 R3, R25, -c[0x0][0x20], RZ ;  /* 0x8000080019037a10 */ /* 0x000fe40007ffe0ff */
[----:B------:R-:W-:-:S03]  /*6030*/  IADD3 R2, R24, -c[0x0][0x20], RZ ;  /* 0x8000080018027a10 */ /* 0x000fc60007ffe0ff */
[----:B------:R1:W-:Y:S04]  /*6040*/  STL.64 [R3], R4 ;  /* 0x0000000403007387 */ /* 0x0003e80000100a00 */
[----:B------:R-:W2:Y:S01]  /*6050*/  LDL.64 R8, [R2] ;  /* 0x0000000002087983 */ /* 0x000ea20000100a00 */
[----:B------:R-:W-:-:S03]  /*6060*/  IMAD.MOV.U32 R7, RZ, RZ, 0x0 ;  /* 0x00000000ff077424 */ /* 0x000fc600078e00ff */
[----:B--2---:R1:W-:Y:S01]  /*6070*/  STL.64 [R3+0x8], R8 ;  /* 0x0000080803007387 */ /* 0x0043e20000100a00 */
[----:B------:R-:W-:Y:S05]  /*6080*/  RET.REL.NODEC R6 `(_ZN7cutlass13device_kernelIN5flash19enable_sm80_to_sm89INS1_16FlashAttnBwdSm80INS1_25CollectiveMainloopBwdSm80ILi2ELi2EN4cute5tupleIJNS5_1CILi128EEES8_NS7_ILi64EEEEEENS_10bfloat16_tEfNS_4arch4Sm80ELb0ELb0ELb1ELb0ELb1ELb0ELb0ELb0ELi2ELi4ELi4ELi4ELb0EEENS1_24CollectiveEpilogueBwdGQAISA_fSD_Li256ELb0ELb1EEENS1_19SingleTileSchedulerILb0ELb0ELb0ELi128EEEEEEEEEvNT_6ParamsE) ;  /* 0xffff9f7006007950 */ /* 0x000fea0003c3ffff */
        .type           $_ZN7cutlass13device_kernelIN5flash19enable_sm80_to_sm89INS1_16FlashAttnBwdSm80INS1_25CollectiveMainloopBwdSm80ILi2ELi2EN4cute5tupleIJNS5_1CILi128EEES8_NS7_ILi64EEEEEENS_10bfloat16_tEfNS_4arch4Sm80ELb0ELb0ELb1ELb0ELb1ELb0ELb0ELb0ELi2ELi4ELi4ELi4ELb0EEENS1_24CollectiveEpilogueBwdGQAISA_fSD_Li256ELb0ELb1EEENS1_19SingleTileSchedulerILb0ELb0ELb0ELi128EEEEEEEEEvNT_6ParamsE$_ZN4cute3eso3ESOILb0ELb0EJNS_6LayoutINS_5tupleIJNS3_IJNS_1CILi8EEENS4_ILi1EEEEEENS4_ILi2EEENS3_IJS8_S8_EEEEEENS3_IJNS3_IJS6_NS4_ILi0EEEEEENS4_ILi4096EEENS3_IJiiEEEEEEEEiEEC2ERKSG_RKi,@function
        .size           $_ZN7cutlass13device_kernelIN5flash19enable_sm80_to_sm89INS1_16FlashAttnBwdSm80INS1_25CollectiveMainloopBwdSm80ILi2ELi2EN4cute5tupleIJNS5_1CILi128EEES8_NS7_ILi64EEEEEENS_10bfloat16_tEfNS_4arch4Sm80ELb0ELb0ELb1ELb0ELb1ELb0ELb0ELb0ELi2ELi4ELi4ELi4ELb0EEENS1_24CollectiveEpilogueBwdGQAISA_fSD_Li256ELb0ELb1EEENS1_19SingleTileSchedulerILb0ELb0ELb0ELi128EEEEEEEEEvNT_6ParamsE$_ZN4cute3eso3ESOILb0ELb0EJNS_6LayoutINS_5tupleIJNS3_IJNS_1CILi8EEENS4_ILi1EEEEEENS4_ILi2EEENS3_IJS8_S8_EEEEEENS3_IJNS3_IJS6_NS4_ILi0EEEEEENS4_ILi4096EEENS3_IJiiEEEEEEEEiEEC2ERKSG_RKi,($_ZN7cutlass13device_kernelIN5flash19enable_sm80_to_sm89INS1_16FlashAttnBwdSm80INS1_25CollectiveMainloopBwdSm80ILi2ELi2EN4cute5tupleIJNS5_1CILi128EEES8_NS7_ILi64EEEEEENS_10bfloat16_tEfNS_4arch4Sm80ELb0ELb0ELb1ELb0ELb1ELb0ELb0ELb0ELi2ELi4ELi4ELi4ELb0EEENS1_24CollectiveEpilogueBwdGQAISA_fSD_Li256ELb0ELb1EEENS1_19SingleTileSchedulerILb0ELb0ELb0ELi128EEEEEEEEEvNT_6ParamsE$_ZN4cute3eso3ESOILb0ELb0EJNS_6LayoutINS_5tupleIJNS3_IJNS_1CILi8EEENS4_ILi1EEEEEENS4_ILi2EEES5_EEENS3_IJNS3_IJS6_NS4_ILi0EEEEEEiNS4_ILi1024EEEEEEEENS_10ViewEngineINS_8smem_ptrIPN7cutlass10bfloat16_tEEEEEEEC2ERKSE_RKSL_ - $_ZN7cutlass13device_kernelIN5flash19enable_sm80_to_sm89INS1_16FlashAttnBwdSm80INS1_25CollectiveMainloopBwdSm80ILi2ELi2EN4cute5tupleIJNS5_1CILi128EEES8_NS7_ILi64EEEEEENS_10bfloat16_tEfNS_4arch4Sm80ELb0ELb0ELb1ELb0ELb1ELb0ELb0ELb0ELi2ELi4ELi4ELi4ELb0EEENS1_24CollectiveEpilogueBwdGQAISA_fSD_Li256ELb0ELb1EEENS1_19SingleTileSchedulerILb0ELb0ELb0ELi128EEEEEEEEEvNT_6ParamsE$_ZN4cute3eso3ESOILb0ELb0EJNS_6LayoutINS_5tupleIJNS3_IJNS_1CILi8EEENS4_ILi1EEEEEENS4_ILi2EEENS3_IJS8_S8_EEEEEENS3_IJNS3_IJS6_NS4_ILi0EEEEEENS4_ILi4096EEENS3_IJiiEEEEEEEEiEEC2ERKSG_RKi)
$_ZN7cutlass13device_kernelIN5flash19enable_sm80_to_sm89INS1_16FlashAttnBwdSm80INS1_25CollectiveMainloopBwdSm80ILi2ELi2EN4cute5tupleIJNS5_1CILi128EEES8_NS7_ILi64EEEEEENS_10bfloat16_tEfNS_4arch4Sm80ELb0ELb0ELb1ELb0ELb1ELb0ELb0ELb0ELi2ELi4ELi4ELi4ELb0EEENS1_24CollectiveEpilogueBwdGQAISA_fSD_Li256ELb0ELb1EEENS1_19SingleTileSchedulerILb0ELb0ELb0ELi128EEEEEEEEEvNT_6ParamsE$_ZN4cute3eso3ESOILb0ELb0EJNS_6LayoutINS_5tupleIJNS3_IJNS_1CILi8EEENS4_ILi1EEEEEENS4_ILi2EEENS3_IJS8_S8_EEEEEENS3_IJNS3_IJS6_NS4_ILi0EEEEEENS4_ILi4096EEENS3_IJiiEEEEEEEEiEEC2ERKSG_RKi:
[----:B------:R-:W-:Y:S02]  /*6090*/  IADD3 R5, R25, -c[0x0][0x20], RZ ;  /* 0x8000080019057a10 */ /* 0x000fe40007ffe0ff */
[----:B------:R-:W-:-:S03]  /*60a0*/  IADD3 R4, R24, -c[0x0][0x20], RZ ;  /* 0x8000080018047a10 */ /* 0x000fc60007ffe0ff */
[----:B------:R1:W-:Y:S04]  /*60b0*/  STL [R5], R2 ;  /* 0x0000000205007387 */ /* 0x0003e80000100800 */
[----:B------:R1:W-:Y:S04]  /*60c0*/  STL [R5+0x4], R3 ;  /* 0x0000040305007387 */ /* 0x0003e80000100800 */
[----:B------:R-:W2:Y:S01]  /*60d0*/  LDL R4, [R4] ;  /* 0x0000000004047983 */ /* 0x000ea20000100800 */
[----:B------:R-:W-:-:S03]  /*60e0*/  IMAD.MOV.U32 R7, RZ, RZ, 0x0 ;  /* 0x00000000ff077424 */ /* 0x000fc600078e00ff */
[----:B--2---:R1:W-:Y:S01]  /*60f0*/  STL [R5+0x8], R4 ;  /* 0x0000080405007387 */ /* 0x0043e20000100800 */
[----:B------:R-:W-:Y:S05]  /*6100*/  RET.REL.NODEC R6 `(_ZN7cutlass13device_kernelIN5flash19enable_sm80_to_sm89INS1_16FlashAttnBwdSm80INS1_25CollectiveMainloopBwdSm80ILi2ELi2EN4cute5tupleIJNS5_1CILi128EEES8_NS7_ILi64EEEEEENS_10bfloat16_tEfNS_4arch4Sm80ELb0ELb0ELb1ELb0ELb1ELb0ELb0ELb0ELi2ELi4ELi4ELi4ELb0EEENS1_24CollectiveEpilogueBwdGQAISA_fSD_Li256ELb0ELb1EEENS1_19SingleTileSchedulerILb0ELb0ELb0ELi128EEEEEEEEEvNT_6ParamsE) ;  /* 0xffff9ef006007950 */ /* 0x000fea0003c3ffff */
        .type           $_ZN7cutlass13device_kernelIN5flash19enable_sm80_to_sm89INS1_16FlashAttnBwdSm80INS1_25CollectiveMainloopBwdSm80ILi2ELi2EN4cute5tupleIJNS5_1CILi128EEES8_NS7_ILi64EEEEEENS_10bfloat16_tEfNS_4arch4Sm80ELb0ELb0ELb1ELb0ELb1ELb0ELb0ELb0ELi2ELi4ELi4ELi4ELb0EEENS1_24CollectiveEpilogueBwdGQAISA_fSD_Li256ELb0ELb1EEENS1_19SingleTileSchedulerILb0ELb0ELb0ELi128EEEEEEEEEvNT_6ParamsE$_ZN4cute3eso3ESOILb0ELb0EJNS_6LayoutINS_5tupleIJNS3_IJNS_1CILi8EEENS4_ILi1EEEEEENS4_ILi2EEES5_EEENS3_IJNS3_IJS6_NS4_ILi0EEEEEEiNS4_ILi1024EEEEEEEENS_10ViewEngineINS_8smem_ptrIPN7cutlass10bfloat16_tEEEEEEEC2ERKSE_RKSL_,@function
        .size           $_ZN7cutlass13device_kernelIN5flash19enable_sm80_to_sm89INS1_16FlashAttnBwdSm80INS1_25CollectiveMainloopBwdSm80ILi2ELi2EN4cute5tupleIJNS5_1CILi128EEES8_NS7_ILi64EEEEEENS_10bfloat16_tEfNS_4arch4Sm80ELb0ELb0ELb1ELb0ELb1ELb0ELb0ELb0ELi2ELi4ELi4ELi4ELb0EEENS1_24CollectiveEpilogueBwdGQAISA_fSD_Li256ELb0ELb1EEENS1_19SingleTileSchedulerILb0ELb0ELb0ELi128EEEEEEEEEvNT_6ParamsE$_ZN4cute3eso3ESOILb0ELb0EJNS_6LayoutINS_5tupleIJNS3_IJNS_1CILi8EEENS4_ILi1EEEEEENS4_ILi2EEES5_EEENS3_IJNS3_IJS6_NS4_ILi0EEEEEEiNS4_ILi1024EEEEEEEENS_10ViewEngineINS_8smem_ptrIPN7cutlass10bfloat16_tEEEEEEEC2ERKSE_RKSL_,($_ZN7cutlass13device_kernelIN5flash19enable_sm80_to_sm89INS1_16FlashAttnBwdSm80INS1_25CollectiveMainloopBwdSm80ILi2ELi2EN4cute5tupleIJNS5_1CILi128EEES8_NS7_ILi64EEEEEENS_10bfloat16_tEfNS_4arch4Sm80ELb0ELb0ELb1ELb0ELb1ELb0ELb0ELb0ELi2ELi4ELi4ELi4ELb0EEENS1_24CollectiveEpilogueBwdGQAISA_fSD_Li256ELb0ELb1EEENS1_19SingleTileSchedulerILb0ELb0ELb0ELi128EEEEEEEEEvNT_6ParamsE$_ZN4cute3eso3ESOILb0ELb0EJNS_6LayoutINS_5tupleIJNS3_IJNS_1CILi8EEENS4_ILi1EEEEEENS4_ILi2EEES5_EEENS3_IJNS3_IJS6_NS4_ILi0EEEEEEiNS4_ILi1024EEEEEEEEiEEC2ERKSE_RKi - $_ZN7cutlass13device_kernelIN5flash19enable_sm80_to_sm89INS1_16FlashAttnBwdSm80INS1_25CollectiveMainloopBwdSm80ILi2ELi2EN4cute5tupleIJNS5_1CILi128EEES8_NS7_ILi64EEEEEENS_10bfloat16_tEfNS_4arch4Sm80ELb0ELb0ELb1ELb0ELb1ELb0ELb0ELb0ELi2ELi4ELi4ELi4ELb0EEENS1_24CollectiveEpilogueBwdGQAISA_fSD_Li256ELb0ELb1EEENS1_19SingleTileSchedulerILb0ELb0ELb0ELi128EEEEEEEEEvNT_6ParamsE$_ZN4cute3eso3ESOILb0ELb0EJNS_6LayoutINS_5tupleIJNS3_IJNS_1CILi8EEENS4_ILi1EEEEEENS4_ILi2EEES5_EEENS3_IJNS3_IJS6_NS4_ILi0EEEEEEiNS4_ILi1024EEEEEEEENS_10ViewEngineINS_8smem_ptrIPN7cutlass10bfloat16_tEEEEEEEC2ERKSE_RKSL_)
$_ZN7cutlass13device_kernelIN5flash19enable_sm80_to_sm89INS1_16FlashAttnBwdSm80INS1_25CollectiveMainloopBwdSm80ILi2ELi2EN4cute5tupleIJNS5_1CILi128EEES8_NS7_ILi64EEEEEENS_10bfloat16_tEfNS_4arch4Sm80ELb0ELb0ELb1ELb0ELb1ELb0ELb0ELb0ELi2ELi4ELi4ELi4ELb0EEENS1_24CollectiveEpilogueBwdGQAISA_fSD_Li256ELb0ELb1EEENS1_19SingleTileSchedulerILb0ELb0ELb0ELi128EEEEEEEEEvNT_6ParamsE$_ZN4cute3eso3ESOILb0ELb0EJNS_6LayoutINS_5tupleIJNS3_IJNS_1CILi8EEENS4_ILi1EEEEEENS4_ILi2EEES5_EEENS3_IJNS3_IJS6_NS4_ILi0EEEEEEiNS4_ILi1024EEEEEEEENS_10ViewEngineINS_8smem_ptrIPN7cutlass10bfloat16_tEEEEEEEC2ERKSE_RKSL_:
[----:B------:R-:W-:Y:S02]  /*6110*/  IADD3 R3, R25, -c[0x0][0x20], RZ ;  /* 0x8000080019037a10 */ /* 0x000fe40007ffe0ff */
[----:B------:R-:W-:-:S03]  /*6120*/  IADD3 R2, R24, -c[0x0][0x20], RZ ;  /* 0x8000080018027a10 */ /* 0x000fc60007ffe0ff */
[----:B------:R1:W-:Y:S04]  /*6130*/  STL [R3], R6 ;  /* 0x0000000603007387 */ /* 0x0003e80000100800 */
[----:B------:R-:W2:Y:S01]  /*6140*/  LDL.64 R8, [R2] ;  /* 0x0000000002087983 */ /* 0x000ea20000100a00 */
[----:B------:R-:W-:-:S03]  /*6150*/  IMAD.MOV.U32 R5, RZ, RZ, 0x0 ;  /* 0x00000000ff057424 */ /* 0x000fc600078e00ff */
[----:B--2---:R1:W-:Y:S01]  /*6160*/  STL.64 [R3+0x8], R8 ;  /* 0x0000080803007387 */ /* 0x0043e20000100a00 */
[----:B------:R-:W-:Y:S05]  /*6170*/  RET.REL.NODEC R4 `(_ZN7cutlass13device_kernelIN5flash19enable_sm80_to_sm89INS1_16FlashAttnBwdSm80INS1_25CollectiveMainloopBwdSm80ILi2ELi2EN4cute5tupleIJNS5_1CILi128EEES8_NS7_ILi64EEEEEENS_10bfloat16_tEfNS_4arch4Sm80ELb0ELb0ELb1ELb0ELb1ELb0ELb0ELb0ELi2ELi4ELi4ELi4ELb0EEENS1_24CollectiveEpilogueBwdGQAISA_fSD_Li256ELb0ELb1EEENS1_19SingleTileSchedulerILb0ELb0ELb0ELi128EEEEEEEEEvNT_6ParamsE) ;  /* 0xffff9e8004007950 */ /* 0x000fea0003c3ffff */
        .type           $_ZN7cutlass13device_kernelIN5flash19enable_sm80_to_sm89INS1_16FlashAttnBwdSm80INS1_25CollectiveMainloopBwdSm80ILi2ELi2EN4cute5tupleIJNS5_1CILi128EEES8_NS7_ILi64EEEEEENS_10bfloat16_tEfNS_4arch4Sm80ELb0ELb0ELb1ELb0ELb1ELb0ELb0ELb0ELi2ELi4ELi4ELi4ELb0EEENS1_24CollectiveEpilogueBwdGQAISA_fSD_Li256ELb0ELb1EEENS1_19SingleTileSchedulerILb0ELb0ELb0ELi128EEEEEEEEEvNT_6ParamsE$_ZN4cute3eso3ESOILb0ELb0EJNS_6LayoutINS_5tupleIJNS3_IJNS_1CILi8EEENS4_ILi1EEEEEENS4_ILi2EEES5_EEENS3_IJNS3_IJS6_NS4_ILi0EEEEEEiNS4_ILi1024EEEEEEEEiEEC2ERKSE_RKi,@function
        .size           $_ZN7cutlass13device_kernelIN5flash19enable_sm80_to_sm89INS1_16FlashAttnBwdSm80INS1_25CollectiveMainloopBwdSm80ILi2ELi2EN4cute5tupleIJNS5_1CILi128EEES8_NS7_ILi64EEEEEENS_10bfloat16_tEfNS_4arch4Sm80ELb0ELb0ELb1ELb0ELb1ELb0ELb0ELb0ELi2ELi4ELi4ELi4ELb0EEENS1_24CollectiveEpilogueBwdGQAISA_fSD_Li256ELb0ELb1EEENS1_19SingleTileSchedulerILb0ELb0ELb0ELi128EEEEEEEEEvNT_6ParamsE$_ZN4cute3eso3ESOILb0ELb0EJNS_6LayoutINS_5tupleIJNS3_IJNS_1CILi8EEENS4_ILi1EEEEEENS4_ILi2EEES5_EEENS3_IJNS3_IJS6_NS4_ILi0EEEEEEiNS4_ILi1024EEEEEEEEiEEC2ERKSE_RKi,($_ZN7cutlass13device_kernelIN5flash19enable_sm80_to_sm89INS1_16FlashAttnBwdSm80INS1_25CollectiveMainloopBwdSm80ILi2ELi2EN4cute5tupleIJNS5_1CILi128EEES8_NS7_ILi64EEEEEENS_10bfloat16_tEfNS_4arch4Sm80ELb0ELb0ELb1ELb0ELb1ELb0ELb0ELb0ELi2ELi4ELi4ELi4ELb0EEENS1_24CollectiveEpilogueBwdGQAISA_fSD_Li256ELb0ELb1EEENS1_19SingleTileSchedulerILb0ELb0ELb0ELi128EEEEEEEEEvNT_6ParamsE$_ZN4cute3eso3ESOILb0ELb0EJNS_6LayoutINS_5tupleIJNS3_IJNS_1CILi8EEENS4_ILi1EEEEEENS4_ILi4EEES6_EEENS3_IJNS3_IJS6_NS4_ILi0EEEEEElSA_EEEEENS_10ViewEngineINS_8gmem_ptrIPKN7cutlass10bfloat16_tEEEEEEEC2ERKSD_RKSL_ - $_ZN7cutlass13device_kernelIN5flash19enable_sm80_to_sm89INS1_16FlashAttnBwdSm80INS1_25CollectiveMainloopBwdSm80ILi2ELi2EN4cute5tupleIJNS5_1CILi128EEES8_NS7_ILi64EEEEEENS_10bfloat16_tEfNS_4arch4Sm80ELb0ELb0ELb1ELb0ELb1ELb0ELb0ELb0ELi2ELi4ELi4ELi4ELb0EEENS1_24CollectiveEpilogueBwdGQAISA_fSD_Li256ELb0ELb1EEENS1_19SingleTileSchedulerILb0ELb0ELb0ELi128EEEEEEEEEvNT_6ParamsE$_ZN4cute3eso3ESOILb0ELb0EJNS_6LayoutINS_5tupleIJNS3_IJNS_1CILi8EEENS4_ILi1EEEEEENS4_ILi2EEES5_EEENS3_IJNS3_IJS6_NS4_ILi0EEEEEEiNS4_ILi1024EEEEEEEEiEEC2ERKSE_RKi)
$_ZN7cutlass13device_kernelIN5flash19enable_sm80_to_sm89INS1_16FlashAttnBwdSm80INS1_25CollectiveMainloopBwdSm80ILi2ELi2EN4cute5tupleIJNS5_1CILi128EEES8_NS7_ILi64EEEEEENS_10bfloat16_tEfNS_4arch4Sm80ELb0ELb0ELb1ELb0ELb1ELb0ELb0ELb0ELi2ELi4ELi4ELi4ELb0EEENS1_24CollectiveEpilogueBwdGQAISA_fSD_Li256ELb0ELb1EEENS1_19SingleTileSchedulerILb0ELb0ELb0ELi128EEEEEEEEEvNT_6ParamsE$_ZN4cute3eso3ESOILb0ELb0EJNS_6LayoutINS_5tupleIJNS3_IJNS_1CILi8EEENS4_ILi1EEEEEENS4_ILi2EEES5_EEENS3_IJNS3_IJS6_NS4_ILi0EEEEEEiNS4_ILi1024EEEEEEEEiEEC2ERKSE_RKi:
        /* <DEDUP_REMOVED lines=8> */
        .type           $_ZN7cutlass13device_kernelIN5flash19enable_sm80_to_sm89INS1_16FlashAttnBwdSm80INS1_25CollectiveMainloopBwdSm80ILi2ELi2EN4cute5tupleIJNS5_1CILi128EEES8_NS7_ILi64EEEEEENS_10bfloat16_tEfNS_4arch4Sm80ELb0ELb0ELb1ELb0ELb1ELb0ELb0ELb0ELi2ELi4ELi4ELi4ELb0EEENS1_24CollectiveEpilogueBwdGQAISA_fSD_Li256ELb0ELb1EEENS1_19SingleTileSchedulerILb0ELb0ELb0ELi128EEEEEEEEEvNT_6ParamsE$_ZN4cute3eso3ESOILb0ELb0EJNS_6LayoutINS_5tupleIJNS3_IJNS_1CILi8EEENS4_ILi1EEEEEENS4_ILi4EEES6_EEENS3_IJNS3_IJS6_NS4_ILi0EEEEEElSA_EEEEENS_10ViewEngineINS_8gmem_ptrIPKN7cutlass10bfloat16_tEEEEEEEC2ERKSD_RKSL_,@function
        .size           $_ZN7cutlass13device_kernelIN5flash19enable_sm80_to_sm89INS1_16FlashAttnBwdSm80INS1_25CollectiveMainloopBwdSm80ILi2ELi2EN4cute5tupleIJNS5_1CILi128EEES8_NS7_ILi64EEEEEENS_10bfloat16_tEfNS_4arch4Sm80ELb0ELb0ELb1ELb0ELb1ELb0ELb0ELb0ELi2ELi4ELi4ELi4ELb0EEENS1_24CollectiveEpilogueBwdGQAISA_fSD_Li256ELb0ELb1EEENS1_19SingleTileSchedulerILb0ELb0ELb0ELi128EEEEEEEEEvNT_6ParamsE$_ZN4cute3eso3ESOILb0ELb0EJNS_6LayoutINS_5tupleIJNS3_IJNS_1CILi8EEENS4_ILi1EEEEEENS4_ILi4EEES6_EEENS3_IJNS3_IJS6_NS4_ILi0EEEEEElSA_EEEEENS_10ViewEngineINS_8gmem_ptrIPKN7cutlass10bfloat16_tEEEEEEEC2ERKSD_RKSL_,($_ZN7cutlass13device_kernelIN5flash19enable_sm80_to_sm89INS1_16FlashAttnBwdSm80INS1_25CollectiveMainloopBwdSm80ILi2ELi2EN4cute5tupleIJNS5_1CILi128EEES8_NS7_ILi64EEEEEENS_10bfloat16_tEfNS_4arch4Sm80ELb0ELb0ELb1ELb0ELb1ELb0ELb0ELb0ELi2ELi4ELi4ELi4ELb0EEENS1_24CollectiveEpilogueBwdGQAISA_fSD_Li256ELb0ELb1EEENS1_19SingleTileSchedulerILb0ELb0ELb0ELi128EEEEEEEEEvNT_6ParamsE$_ZN4cute3eso3ESOILb0ELb0EJNS_6LayoutINS_5tupleIJNS3_IJNS_1CILi8EEENS4_ILi1EEEEEENS4_ILi4EEES6_EEENS3_IJNS3_IJS6_NS4_ILi0EEEEEElSA_EEEEElEEC2ERKSD_RKl - $_ZN7cutlass13device_kernelIN5flash19enable_sm80_to_sm89INS1_16FlashAttnBwdSm80INS1_25CollectiveMainloopBwdSm80ILi2ELi2EN4cute5tupleIJNS5_1CILi128EEES8_NS7_ILi64EEEEEENS_10bfloat16_tEfNS_4arch4Sm80ELb0ELb0ELb1ELb0ELb1ELb0ELb0ELb0ELi2ELi4ELi4ELi4ELb0EEENS1_24CollectiveEpilogueBwdGQAISA_fSD_Li256ELb0ELb1EEENS1_19SingleTileSchedulerILb0ELb0ELb0ELi128EEEEEEEEEvNT_6ParamsE$_ZN4cute3eso3ESOILb0ELb0EJNS_6LayoutINS_5tupleIJNS3_IJNS_1CILi8EEENS4_ILi1EEEEEENS4_ILi4EEES6_EEENS3_IJNS3_IJS6_NS4_ILi0EEEEEElSA_EEEEENS_10ViewEngineINS_8gmem_ptrIPKN7cutlass10bfloat16_tEEEEEEEC2ERKSD_RKSL_)
$_ZN7cutlass13device_kernelIN5flash19enable_sm80_to_sm89INS1_16FlashAttnBwdSm80INS1_25CollectiveMainloopBwdSm80ILi2ELi2EN4cute5tupleIJNS5_1CILi128EEES8_NS7_ILi64EEEEEENS_10bfloat16_tEfNS_4arch4Sm80ELb0ELb0ELb1ELb0ELb1ELb0ELb0ELb0ELi2ELi4ELi4ELi4ELb0EEENS1_24CollectiveEpilogueBwdGQAISA_fSD_Li256ELb0ELb1EEENS1_19SingleTileSchedulerILb0ELb0ELb0ELi128EEEEEEEEEvNT_6ParamsE$_ZN4cute3eso3ESOILb0ELb0EJNS_6LayoutINS_5tupleIJNS3_IJNS_1CILi8EEENS4_ILi1EEEEEENS4_ILi4EEES6_EEENS3_IJNS3_IJS6_NS4_ILi0EEEEEElSA_EEEEENS_10ViewEngineINS_8gmem_ptrIPKN7cutlass10bfloat16_tEEEEEEEC2ERKSD_RKSL_:
        /* <DEDUP_REMOVED lines=8> */
[----:B------:R-:W-:Y:S05]  /*6280*/  RET.REL.NODEC R6 `(_ZN7cutlass13device_kernelIN5flash19enable_sm80_to_sm89INS1_16FlashAttnBwdSm80INS1_25CollectiveMainloopBwdSm80ILi2ELi2EN4cute5tupleIJNS5_1CILi128EEES8_NS7_ILi64EEEEEENS_10bfloat16_tEfNS_4arch4Sm80ELb0ELb0ELb1ELb0ELb1ELb0ELb0ELb0ELi2ELi4ELi4ELi4ELb0EEENS1_24CollectiveEpilogueBwdGQAISA_fSD_Li256ELb0ELb1EEENS1_19SingleTileSchedulerILb0ELb0ELb0ELi128EEEEEEEEEvNT_6ParamsE) ;  /* 0xffff9d7006007950 */ /* 0x000fea0003c3ffff */
        .type           $_ZN7cutlass13device_kernelIN5flash19enable_sm80_to_sm89INS1_16FlashAttnBwdSm80INS1_25CollectiveMainloopBwdSm80ILi2ELi2EN4cute5tupleIJNS5_1CILi128EEES8_NS7_ILi64EEEEEENS_10bfloat16_tEfNS_4arch4Sm80ELb0ELb0ELb1ELb0ELb1ELb0ELb0ELb0ELi2ELi4ELi4ELi4ELb0EEENS1_24CollectiveEpilogueBwdGQAISA_fSD_Li256ELb0ELb1EEENS1_19SingleTileSchedulerILb0ELb0ELb0ELi128EEEEEEEEEvNT_6ParamsE$_ZN4cute3eso3ESOILb0ELb0EJNS_6LayoutINS_5tupleIJNS3_IJNS_1CILi8EEENS4_ILi1EEEEEENS4_ILi4EEES6_EEENS3_IJNS3_IJS6_NS4_ILi0EEEEEElSA_EEEEElEEC2ERKSD_RKl,@function
        .size           $_ZN7cutlass13device_kernelIN5flash19enable_sm80_to_sm89INS1_16FlashAttnBwdSm80INS1_25CollectiveMainloopBwdSm80ILi2ELi2EN4cute5tupleIJNS5_1CILi128EEES8_NS7_ILi64EEEEEENS_10bfloat16_tEfNS_4arch4Sm80ELb0ELb0ELb1ELb0ELb1ELb0ELb0ELb0ELi2ELi4ELi4ELi4ELb0EEENS1_24CollectiveEpilogueBwdGQAISA_fSD_Li256ELb0ELb1EEENS1_19SingleTileSchedulerILb0ELb0ELb0ELi128EEEEEEEEEvNT_6ParamsE$_ZN4cute3eso3ESOILb0ELb0EJNS_6LayoutINS_5tupleIJNS3_IJNS_1CILi8EEENS4_ILi1EEEEEENS4_ILi4EEES6_EEENS3_IJNS3_IJS6_NS4_ILi0EEEEEElSA_EEEEElEEC2ERKSD_RKl,($_ZN7cutlass13device_kernelIN5flash19enable_sm80_to_sm89INS1_16FlashAttnBwdSm80INS1_25CollectiveMainloopBwdSm80ILi2ELi2EN4cute5tupleIJNS5_1CILi128EEES8_NS7_ILi64EEEEEENS_10bfloat16_tEfNS_4arch4Sm80ELb0ELb0ELb1ELb0ELb1ELb0ELb0ELb0ELi2ELi4ELi4ELi4ELb0EEENS1_24CollectiveEpilogueBwdGQAISA_fSD_Li256ELb0ELb1EEENS1_19SingleTileSchedulerILb0ELb0ELb0ELi128EEEEEEEEEvNT_6ParamsE$_ZN4cute3eso3ESOILb0ELb0EJiNS_5tupleIJiNS_1CILi0EEEEEEEEC2ERKiRKS5_ - $_ZN7cutlass13device_kernelIN5flash19enable_sm80_to_sm89INS1_16FlashAttnBwdSm80INS1_25CollectiveMainloopBwdSm80ILi2ELi2EN4cute5tupleIJNS5_1CILi128EEES8_NS7_ILi64EEEEEENS_10bfloat16_tEfNS_4arch4Sm80ELb0ELb0ELb1ELb0ELb1ELb0ELb0ELb0ELi2ELi4ELi4ELi4ELb0EEENS1_24CollectiveEpilogueBwdGQAISA_fSD_Li256ELb0ELb1EEENS1_19SingleTileSchedulerILb0ELb0ELb0ELi128EEEEEEEEEvNT_6ParamsE$_ZN4cute3eso3ESOILb0ELb0EJNS_6LayoutINS_5tupleIJNS3_IJNS_1CILi8EEENS4_ILi1EEEEEENS4_ILi4EEES6_EEENS3_IJNS3_IJS6_NS4_ILi0EEEEEElSA_EEEEElEEC2ERKSD_RKl)
$_ZN7cutlass13device_kernelIN5flash19enable_sm80_to_sm89INS1_16FlashAttnBwdSm80INS1_25CollectiveMainloopBwdSm80ILi2ELi2EN4cute5tupleIJNS5_1CILi128EEES8_NS7_ILi64EEEEEENS_10bfloat16_tEfNS_4arch4Sm80ELb0ELb0ELb1ELb0ELb1ELb0ELb0ELb0ELi2ELi4ELi4ELi4ELb0EEENS1_24CollectiveEpilogueBwdGQAISA_fSD_Li256ELb0ELb1EEENS1_19SingleTileSchedulerILb0ELb0ELb0ELi128EEEEEEEEEvNT_6ParamsE$_ZN4cute3eso3ESOILb0ELb0EJNS_6LayoutINS_5tupleIJNS3_IJNS_1CILi8EEENS4_ILi1EEEEEENS4_ILi4EEES6_EEENS3_IJNS3_IJS6_NS4_ILi0EEEEEElSA_EEEEElEEC2ERKSD_RKl:
[----:B------:R-:W-:Y:S02]  /*6290*/  IADD3 R5, R81, -c[0x0][0x20], RZ ;  /* 0x8000080051057a10 */ /* 0x000fe40007ffe0ff */
[----:B------:R-:W-:-:S03]  /*62a0*/  IADD3 R4, R82, -c[0x0][0x20], RZ ;  /* 0x8000080052047a10 */ /* 0x000fc60007ffe0ff */
[----:B------:R1:W-:Y:S04]  /*62b0*/  STL.64 [R5], R2 ;  /* 0x0000000205007387 */ /* 0x0003e80000100a00 */
[----:B------:R-:W2:Y:S01]  /*62c0*/  LDL.64 R8, [R4] ;  /* 0x0000000004087983 */ /* 0x000ea20000100a00 */
[----:B------:R-:W-:-:S03]  /*62d0*/  IMAD.MOV.U32 R7, RZ, RZ, 0x0 ;  /* 0x00000000ff077424 */ /* 0x000fc600078e00ff */
[----:B--2---:R1:W-:Y:S01]  /*62e0*/  STL.64 [R5+0x8], R8 ;  /* 0x0000080805007387 */ /* 0x0043e20000100a00 */
[----:B------:R-:W-:Y:S05]  /*62f0*/  RET.REL.NODEC R6 `(_ZN7cutlass13device_kernelIN5flash19enable_sm80_to_sm89INS1_16FlashAttnBwdSm80INS1_25CollectiveMainloopBwdSm80ILi2ELi2EN4cute5tupleIJNS5_1CILi128EEES8_NS7_ILi64EEEEEENS_10bfloat16_tEfNS_4arch4Sm80ELb0ELb0ELb1ELb0ELb1ELb0ELb0ELb0ELi2ELi4ELi4ELi4ELb0EEENS1_24CollectiveEpilogueBwdGQAISA_fSD_Li256ELb0ELb1EEENS1_19SingleTileSchedulerILb0ELb0ELb0ELi128EEEEEEEEEvNT_6ParamsE) ;  /* 0xffff9d0006007950 */ /* 0x000fea0003c3ffff */
        .type           $_ZN7cutlass13device_kernelIN5flash19enable_sm80_to_sm89INS1_16FlashAttnBwdSm80INS1_25CollectiveMainloopBwdSm80ILi2ELi2EN4cute5tupleIJNS5_1CILi128EEES8_NS7_ILi64EEEEEENS_10bfloat16_tEfNS_4arch4Sm80ELb0ELb0ELb1ELb0ELb1ELb0ELb0ELb0ELi2ELi4ELi4ELi4ELb0EEENS1_24CollectiveEpilogueBwdGQAISA_fSD_Li256ELb0ELb1EEENS1_19SingleTileSchedulerILb0ELb0ELb0ELi128EEEEEEEEEvNT_6ParamsE$_ZN4cute3eso3ESOILb0ELb0EJiNS_5tupleIJiNS_1CILi0EEEEEEEEC2ERKiRKS5_,@function
        .size           $_ZN7cutlass13device_kernelIN5flash19enable_sm80_to_sm89INS1_16FlashAttnBwdSm80INS1_25CollectiveMainloopBwdSm80ILi2ELi2EN4cute5tupleIJNS5_1CILi128EEES8_NS7_ILi64EEEEEENS_10bfloat16_tEfNS_4arch4Sm80ELb0ELb0ELb1ELb0ELb1ELb0ELb0ELb0ELi2ELi4ELi4ELi4ELb0EEENS1_24CollectiveEpilogueBwdGQAISA_fSD_Li256ELb0ELb1EEENS1_19SingleTileSchedulerILb0ELb0ELb0ELi128EEEEEEEEEvNT_6ParamsE$_ZN4cute3eso3ESOILb0ELb0EJiNS_5tupleIJiNS_1CILi0EEEEEEEEC2ERKiRKS5_,($_ZN7cutlass13device_kernelIN5flash19enable_sm80_to_sm89INS1_16FlashAttnBwdSm80INS1_25CollectiveMainloopBwdSm80ILi2ELi2EN4cute5tupleIJNS5_1CILi128EEES8_NS7_ILi64EEEEEENS_10bfloat16_tEfNS_4arch4Sm80ELb0ELb0ELb1ELb0ELb1ELb0ELb0ELb0ELi2ELi4ELi4ELi4ELb0EEENS1_24CollectiveEpilogueBwdGQAISA_fSD_Li256ELb0ELb1EEENS1_19SingleTileSchedulerILb0ELb0ELb0ELi128EEEEEEEEEvNT_6ParamsE$_ZN4cute3eso3ESOILb0ELb0EJiNS_5tupleIJiiEEEEEC2ERKiRKS3_ - $_ZN7cutlass13device_kernelIN5flash19enable_sm80_to_sm89INS1_16FlashAttnBwdSm80INS1_25CollectiveMainloopBwdSm80ILi2ELi2EN4cute5tupleIJNS5_1CILi128EEES8_NS7_ILi64EEEEEENS_10bfloat16_tEfNS_4arch4Sm80ELb0ELb0ELb1ELb0ELb1ELb0ELb0ELb0ELi2ELi4ELi4ELi4ELb0EEENS1_24CollectiveEpilogueBwdGQAISA_fSD_Li256ELb0ELb1EEENS1_19SingleTileSchedulerILb0ELb0ELb0ELi128EEEEEEEEEvNT_6ParamsE$_ZN4cute3eso3ESOILb0ELb0EJiNS_5tupleIJiNS_1CILi0EEEEEEEEC2ERKiRKS5_)
$_ZN7cutlass13device_kernelIN5flash19enable_sm80_to_sm89INS1_16FlashAttnBwdSm80INS1_25CollectiveMainloopBwdSm80ILi2ELi2EN4cute5tupleIJNS5_1CILi128EEES8_NS7_ILi64EEEEEENS_10bfloat16_tEfNS_4arch4Sm80ELb0ELb0ELb1ELb0ELb1ELb0ELb0ELb0ELi2ELi4ELi4ELi4ELb0EEENS1_24CollectiveEpilogueBwdGQAISA_fSD_Li256ELb0ELb1EEENS1_19SingleTileSchedulerILb0ELb0ELb0ELi128EEEEEEEEEvNT_6ParamsE$_ZN4cute3eso3ESOILb0ELb0EJiNS_5tupleIJiNS_1CILi0EEEEEEEEC2ERKiRKS5_:
[----:B------:R-:W-:Y:S02]  /*6300*/  IADD3 R3, R3, -c[0x0][0x20], RZ ;  /* 0x8000080003037a10 */ /* 0x000fe40007ffe0ff */
[----:B------:R-:W-:-:S03]  /*6310*/  IADD3 R2, R2, -c[0x0][0x20], RZ ;  /* 0x8000080002027a10 */ /* 0x000fc60007ffe0ff */
[----:B------:R1:W-:Y:S04]  /*6320*/  STL [R3], R6 ;  /* 0x0000000603007387 */ /* 0x0003e80000100800 */
[----:B------:R-:W2:Y:S01]  /*6330*/  LDL R2, [R2] ;  /* 0x0000000002027983 */ /* 0x000ea20000100800 */
[----:B------:R-:W-:-:S03]  /*6340*/  IMAD.MOV.U32 R5, RZ, RZ, 0x0 ;  /* 0x00000000ff057424 */ /* 0x000fc600078e00ff */
[----:B--2---:R1:W-:Y:S01]  /*6350*/  STL [R3+0x4], R2 ;  /* 0x0000040203007387 */ /* 0x0043e20000100800 */
[----:B------:R-:W-:Y:S05]  /*6360*/  RET.REL.NODEC R4 `(_ZN7cutlass13device_kernelIN5flash19enable_sm80_to_sm89INS1_16FlashAttnBwdSm80INS1_25CollectiveMainloopBwdSm80ILi2ELi2EN4cute5tupleIJNS5_1CILi128EEES8_NS7_ILi64EEEEEENS_10bfloat16_tEfNS_4arch4Sm80ELb0ELb0ELb1ELb0ELb1ELb0ELb0ELb0ELi2ELi4ELi4ELi4ELb0EEENS1_24CollectiveEpilogueBwdGQAISA_fSD_Li256ELb0ELb1EEENS1_19SingleTileSchedulerILb0ELb0ELb0ELi128EEEEEEEEEvNT_6ParamsE) ;  /* 0xffff9c9004007950 */ /* 0x000fea0003c3ffff */
        .type           $_ZN7cutlass13device_kernelIN5flash19enable_sm80_to_sm89INS1_16FlashAttnBwdSm80INS1_25CollectiveMainloopBwdSm80ILi2ELi2EN4cute5tupleIJNS5_1CILi128EEES8_NS7_ILi64EEEEEENS_10bfloat16_tEfNS_4arch4Sm80ELb0ELb0ELb1ELb0ELb1ELb0ELb0ELb0ELi2ELi4ELi4ELi4ELb0EEENS1_24CollectiveEpilogueBwdGQAISA_fSD_Li256ELb0ELb1EEENS1_19SingleTileSchedulerILb0ELb0ELb0ELi128EEEEEEEEEvNT_6ParamsE$_ZN4cute3eso3ESOILb0ELb0EJiNS_5tupleIJiiEEEEEC2ERKiRKS3_,@function
        .size           $_ZN7cutlass13device_kernelIN5flash19enable_sm80_to_sm89INS1_16FlashAttnBwdSm80INS1_25CollectiveMainloopBwdSm80ILi2ELi2EN4cute5tupleIJNS5_1CILi128EEES8_NS7_ILi64EEEEEENS_10bfloat16_tEfNS_4arch4Sm80ELb0ELb0ELb1ELb0ELb1ELb0ELb0ELb0ELi2ELi4ELi4ELi4ELb0EEENS1_24CollectiveEpilogueBwdGQAISA_fSD_Li256ELb0ELb1EEENS1_19SingleTileSchedulerILb0ELb0ELb0ELi128EEEEEEEEEvNT_6ParamsE$_ZN4cute3eso3ESOILb0ELb0EJiNS_5tupleIJiiEEEEEC2ERKiRKS3_,($_ZN7cutlass13device_kernelIN5flash19enable_sm80_to_sm89INS1_16FlashAttnBwdSm80INS1_25CollectiveMainloopBwdSm80ILi2ELi2EN4cute5tupleIJNS5_1CILi128EEES8_NS7_ILi64EEEEEENS_10bfloat16_tEfNS_4arch4Sm80ELb0ELb0ELb1ELb0ELb1ELb0ELb0ELb0ELi2ELi4ELi4ELi4ELb0EEENS1_24CollectiveEpilogueBwdGQAISA_fSD_Li256ELb0ELb1EEENS1_19SingleTileSchedulerILb0ELb0ELb0ELi128EEEEEEEEEvNT_6ParamsE$_ZN4cute3eso3ESOILb0ELb0EJiiEEC2ERKiS4_ - $_ZN7cutlass13device_kernelIN5flash19enable_sm80_to_sm89INS1_16FlashAttnBwdSm80INS1_25CollectiveMainloopBwdSm80ILi2ELi2EN4cute5tupleIJNS5_1CILi128EEES8_NS7_ILi64EEEEEENS_10bfloat16_tEfNS_4arch4Sm80ELb0ELb0ELb1ELb0ELb1ELb0ELb0ELb0ELi2ELi4ELi4ELi4ELb0EEENS1_24CollectiveEpilogueBwdGQAISA_fSD_Li256ELb0ELb1EEENS1_19SingleTileSchedulerILb0ELb0ELb0ELi128EEEEEEEEEvNT_6ParamsE$_ZN4cute3eso3ESOILb0ELb0EJiNS_5tupleIJiiEEEEEC2ERKiRKS3_)
$_ZN7cutlass13device_kernelIN5flash19enable_sm80_to_sm89INS1_16FlashAttnBwdSm80INS1_25CollectiveMainloopBwdSm80ILi2ELi2EN4cute5tupleIJNS5_1CILi128EEES8_NS7_ILi64EEEEEENS_10bfloat16_tEfNS_4arch4Sm80ELb0ELb0ELb1ELb0ELb1ELb0ELb0ELb0ELi2ELi4ELi4ELi4ELb0EEENS1_24CollectiveEpilogueBwdGQAISA_fSD_Li256ELb0ELb1EEENS1_19SingleTileSchedulerILb0ELb0ELb0ELi128EEEEEEEEEvNT_6ParamsE$_ZN4cute3eso3ESOILb0ELb0EJiNS_5tupleIJiiEEEEEC2ERKiRKS3_:
        /* <DEDUP_REMOVED lines=10> */
        .type           $_ZN7cutlass13device_kernelIN5flash19enable_sm80_to_sm89INS1_16FlashAttnBwdSm80INS1_25CollectiveMainloopBwdSm80ILi2ELi2EN4cute5tupleIJNS5_1CILi128EEES8_NS7_ILi64EEEEEENS_10bfloat16_tEfNS_4arch4Sm80ELb0ELb0ELb1ELb0ELb1ELb0ELb0ELb0ELi2ELi4ELi4ELi4ELb0EEENS1_24CollectiveEpilogueBwdGQAISA_fSD_Li256ELb0ELb1EEENS1_19SingleTileSchedulerILb0ELb0ELb0ELi128EEEEEEEEEvNT_6ParamsE$_ZN4cute3eso3ESOILb0ELb0EJiiEEC2ERKiS4_,@function
        .size           $_ZN7cutlass13device_kernelIN5flash19enable_sm80_to_sm89INS1_16FlashAttnBwdSm80INS1_25CollectiveMainloopBwdSm80ILi2ELi2EN4cute5tupleIJNS5_1CILi128EEES8_NS7_ILi64EEEEEENS_10bfloat16_tEfNS_4arch4Sm80ELb0ELb0ELb1ELb0ELb1ELb0ELb0ELb0ELi2ELi4ELi4ELi4ELb0EEENS1_24CollectiveEpilogueBwdGQAISA_fSD_Li256ELb0ELb1EEENS1_19SingleTileSchedulerILb0ELb0ELb0ELi128EEEEEEEEEvNT_6ParamsE$_ZN4cute3eso3ESOILb0ELb0EJiiEEC2ERKiS4_,($_ZN7cutlass13device_kernelIN5flash19enable_sm80_to_sm89INS1_16FlashAttnBwdSm80INS1_25CollectiveMainloopBwdSm80ILi2ELi2EN4cute5tupleIJNS5_1CILi128EEES8_NS7_ILi64EEEEEENS_10bfloat16_tEfNS_4arch4Sm80ELb0ELb0ELb1ELb0ELb1ELb0ELb0ELb0ELi2ELi4ELi4ELi4ELb0EEENS1_24CollectiveEpilogueBwdGQAISA_fSD_Li256ELb0ELb1EEENS1_19SingleTileSchedulerILb0ELb0ELb0ELi128EEEEEEEEEvNT_6ParamsE$_ZN4cute3eso3ESOILb0ELb0EJiiNS_1CILi0EEEEEC2ERKiS6_RKS3_ - $_ZN7cutlass13device_kernelIN5flash19enable_sm80_to_sm89INS1_16FlashAttnBwdSm80INS1_25CollectiveMainloopBwdSm80ILi2ELi2EN4cute5tupleIJNS5_1CILi128EEES8_NS7_ILi64EEEEEENS_10bfloat16_tEfNS_4arch4Sm80ELb0ELb0ELb1ELb0ELb1ELb0ELb0ELb0ELi2ELi4ELi4ELi4ELb0EEENS1_24CollectiveEpilogueBwdGQAISA_fSD_Li256ELb0ELb1EEENS1_19SingleTileSchedulerILb0ELb0ELb0ELi128EEEEEEEEEvNT_6ParamsE$_ZN4cute3eso3ESOILb0ELb0EJiiEEC2ERKiS4_)
$_ZN7cutlass13device_kernelIN5flash19enable_sm80_to_sm89INS1_16FlashAttnBwdSm80INS1_25CollectiveMainloopBwdSm80ILi2ELi2EN4cute5tupleIJNS5_1CILi128EEES8_NS7_ILi64EEEEEENS_10bfloat16_tEfNS_4arch4Sm80ELb0ELb0ELb1ELb0ELb1ELb0ELb0ELb0ELi2ELi4ELi4ELi4ELb0EEENS1_24CollectiveEpilogueBwdGQAISA_fSD_Li256ELb0ELb1EEENS1_19SingleTileSchedulerILb0ELb0ELb0ELi128EEEEEEEEEvNT_6ParamsE$_ZN4cute3eso3ESOILb0ELb0EJiiEEC2ERKiS4_:
[----:B------:R-:W-:Y:S02]  /*6410*/  IADD3 R3, R3, -c[0x0][0x20], RZ ;  /* 0x8000080003037a10 */ /* 0x000fe40007ffe0ff */
[----:B------:R-:W-:-:S03]  /*6420*/  IADD3 R2, R2, -c[0x0][0x20], RZ ;  /* 0x8000080002027a10 */ /* 0x000fc60007ffe0ff */
[----:B------:R1:W-:Y:S04]  /*6430*/  STL [R3], R10 ;  /* 0x0000000a03007387 */ /* 0x0003e80000100800 */
[----:B------:R-:W2:Y:S01]  /*6440*/  LDL R2, [R2] ;  /* 0x0000000002027983 */ /* 0x000ea20000100800 */
[----:B------:R-:W-:-:S03]  /*6450*/  IMAD.MOV.U32 R9, RZ, RZ, 0x0 ;  /* 0x00000000ff097424 */ /* 0x000fc600078e00ff */
[----:B--2---:R1:W-:Y:S01]  /*6460*/  STL [R3+0x4], R2 ;  /* 0x0000040203007387 */ /* 0x0043e20000100800 */
[----:B------:R-:W-:Y:S05]  /*6470*/  RET.REL.NODEC R8 `(_ZN7cutlass13device_kernelIN5flash19enable_sm80_to_sm89INS1_16FlashAttnBwdSm80INS1_25CollectiveMainloopBwdSm80ILi2ELi2EN4cute5tupleIJNS5_1CILi128EEES8_NS7_ILi64EEEEEENS_10bfloat16_tEfNS_4arch4Sm80ELb0ELb0ELb1ELb0ELb1ELb0ELb0ELb0ELi2ELi4ELi4ELi4ELb0EEENS1_24CollectiveEpilogueBwdGQAISA_fSD_Li256ELb0ELb1EEENS1_19SingleTileSchedulerILb0ELb0ELb0ELi128EEEEEEEEEvNT_6ParamsE) ;  /* 0xffff9b8008007950 */ /* 0x000fea0003c3ffff */
        .type           $_ZN7cutlass13device_kernelIN5flash19enable_sm80_to_sm89INS1_16FlashAttnBwdSm80INS1_25CollectiveMainloopBwdSm80ILi2ELi2EN4cute5tupleIJNS5_1CILi128EEES8_NS7_ILi64EEEEEENS_10bfloat16_tEfNS_4arch4Sm80ELb0ELb0ELb1ELb0ELb1ELb0ELb0ELb0ELi2ELi4ELi4ELi4ELb0EEENS1_24CollectiveEpilogueBwdGQAISA_fSD_Li256ELb0ELb1EEENS1_19SingleTileSchedulerILb0ELb0ELb0ELi128EEEEEEEEEvNT_6ParamsE$_ZN4cute3eso3ESOILb0ELb0EJiiNS_1CILi0EEEEEC2ERKiS6_RKS3_,@function
        .size           $_ZN7cutlass13device_kernelIN5flash19enable_sm80_to_sm89INS1_16FlashAttnBwdSm80INS1_25CollectiveMainloopBwdSm80ILi2ELi2EN4cute5tupleIJNS5_1CILi128EEES8_NS7_ILi64EEEEEENS_10bfloat16_tEfNS_4arch4Sm80ELb0ELb0ELb1ELb0ELb1ELb0ELb0ELb0ELi2ELi4ELi4ELi4ELb0EEENS1_24CollectiveEpilogueBwdGQAISA_fSD_Li256ELb0ELb1EEENS1_19SingleTileSchedulerILb0ELb0ELb0ELi128EEEEEEEEEvNT_6ParamsE$_ZN4cute3eso3ESOILb0ELb0EJiiNS_1CILi0EEEEEC2ERKiS6_RKS3_,($_ZN7cutlass13device_kernelIN5flash19enable_sm80_to_sm89INS1_16FlashAttnBwdSm80INS1_25CollectiveMainloopBwdSm80ILi2ELi2EN4cute5tupleIJNS5_1CILi128EEES8_NS7_ILi64EEEEEENS_10bfloat16_tEfNS_4arch4Sm80ELb0ELb0ELb1ELb0ELb1ELb0ELb0ELb0ELi2ELi4ELi4ELi4ELb0EEENS1_24CollectiveEpilogueBwdGQAISA_fSD_Li256ELb0ELb1EEENS1_19SingleTileSchedulerILb0ELb0ELb0ELi128EEEEEEEEEvNT_6ParamsE$_ZN4cute3eso3ESOILb0ELb0EJiiNS_1CILi1024EEEEEC2ERKiS6_RKS3_ - $_ZN7cutlass13device_kernelIN5flash19enable_sm80_to_sm89INS1_16FlashAttnBwdSm80INS1_25CollectiveMainloopBwdSm80ILi2ELi2EN4cute5tupleIJNS5_1CILi128EEES8_NS7_ILi64EEEEEENS_10bfloat16_tEfNS_4arch4Sm80ELb0ELb0ELb1ELb0ELb1ELb0ELb0ELb0ELi2ELi4ELi4ELi4ELb0EEENS1_24CollectiveEpilogueBwdGQAISA_fSD_Li256ELb0ELb1EEENS1_19SingleTileSchedulerILb0ELb0ELb0ELi128EEEEEEEEEvNT_6ParamsE$_ZN4cute3eso3ESOILb0ELb0EJiiNS_1CILi0EEEEEC2ERKiS6_RKS3_)
$_ZN7cutlass13device_kernelIN5flash19enable_sm80_to_sm89INS1_16FlashAttnBwdSm80INS1_25CollectiveMainloopBwdSm80ILi2ELi2EN4cute5tupleIJNS5_1CILi128EEES8_NS7_ILi64EEEEEENS_10bfloat16_tEfNS_4arch4Sm80ELb0ELb0ELb1ELb0ELb1ELb0ELb0ELb0ELi2ELi4ELi4ELi4ELb0EEENS1_24CollectiveEpilogueBwdGQAISA_fSD_Li256ELb0ELb1EEENS1_19SingleTileSchedulerILb0ELb0ELb0ELi128EEEEEEEEEvNT_6ParamsE$_ZN4cute3eso3ESOILb0ELb0EJiiNS_1CILi0EEEEEC2ERKiS6_RKS3_:
        /* <DEDUP_REMOVED lines=8> */
        .type           $_ZN7cutlass13device_kernelIN5flash19enable_sm80_to_sm89INS1_16FlashAttnBwdSm80INS1_25CollectiveMainloopBwdSm80ILi2ELi2EN4cute5tupleIJNS5_1CILi128EEES8_NS7_ILi64EEEEEENS_10bfloat16_tEfNS_4arch4Sm80ELb0ELb0ELb1ELb0ELb1ELb0ELb0ELb0ELi2ELi4ELi4ELi4ELb0EEENS1_24CollectiveEpilogueBwdGQAISA_fSD_Li256ELb0ELb1EEENS1_19SingleTileSchedulerILb0ELb0ELb0ELi128EEEEEEEEEvNT_6ParamsE$_ZN4cute3eso3ESOILb0ELb0EJiiNS_1CILi1024EEEEEC2ERKiS6_RKS3_,@function
        .size           $_ZN7cutlass13device_kernelIN5flash19enable_sm80_to_sm89INS1_16FlashAttnBwdSm80INS1_25CollectiveMainloopBwdSm80ILi2ELi2EN4cute5tupleIJNS5_1CILi128EEES8_NS7_ILi64EEEEEENS_10bfloat16_tEfNS_4arch4Sm80ELb0ELb0ELb1ELb0ELb1ELb0ELb0ELb0ELi2ELi4ELi4ELi4ELb0EEENS1_24CollectiveEpilogueBwdGQAISA_fSD_Li256ELb0ELb1EEENS1_19SingleTileSchedulerILb0ELb0ELb0ELi128EEEEEEEEEvNT_6ParamsE$_ZN4cute3eso3ESOILb0ELb0EJiiNS_1CILi1024EEEEEC2ERKiS6_RKS3_,($_ZN7cutlass13device_kernelIN5flash19enable_sm80_to_sm89INS1_16FlashAttnBwdSm80INS1_25CollectiveMainloopBwdSm80ILi2ELi2EN4cute5tupleIJNS5_1CILi128EEES8_NS7_ILi64EEEEEENS_10bfloat16_tEfNS_4arch4Sm80ELb0ELb0ELb1ELb0ELb1ELb0ELb0ELb0ELi2ELi4ELi4ELi4ELb0EEENS1_24CollectiveEpilogueBwdGQAISA_fSD_Li256ELb0ELb1EEENS1_19SingleTileSchedulerILb0ELb0ELb0ELi128EEEEEEEEEvNT_6ParamsE$_ZN4cute3eso3ESOILb0ELb0EJiiNS_1CILi144EEENS2_ILi512EEEEEC2ERKiS7_RKS3_RKS4_ - $_ZN7cutlass13device_kernelIN5flash19enable_sm80_to_sm89INS1_16FlashAttnBwdSm80INS1_25CollectiveMainloopBwdSm80ILi2ELi2EN4cute5tupleIJNS5_1CILi128EEES8_NS7_ILi64EEEEEENS_10bfloat16_tEfNS_4arch4Sm80ELb0ELb0ELb1ELb0ELb1ELb0ELb0ELb0ELi2ELi4ELi4ELi4ELb0EEENS1_24CollectiveEpilogueBwdGQAISA_fSD_Li256ELb0ELb1EEENS1_19SingleTileSchedulerILb0ELb0ELb0ELi128EEEEEEEEEvNT_6ParamsE$_ZN4cute3eso3ESOILb0ELb0EJiiNS_1CILi1024EEEEEC2ERKiS6_RKS3_)
$_ZN7cutlass13device_kernelIN5flash19enable_sm80_to_sm89INS1_16FlashAttnBwdSm80INS1_25CollectiveMainloopBwdSm80ILi2ELi2EN4cute5tupleIJNS5_1CILi128EEES8_NS7_ILi64EEEEEENS_10bfloat16_tEfNS_4arch4Sm80ELb0ELb0ELb1ELb0ELb1ELb0ELb0ELb0ELi2ELi4ELi4ELi4ELb0EEENS1_24CollectiveEpilogueBwdGQAISA_fSD_Li256ELb0ELb1EEENS1_19SingleTileSchedulerILb0ELb0ELb0ELi128EEEEEEEEEvNT_6ParamsE$_ZN4cute3eso3ESOILb0ELb0EJiiNS_1CILi1024EEEEEC2ERKiS6_RKS3_:
        /* <DEDUP_REMOVED lines=8> */
        .type           $_ZN7cutlass13device_kernelIN5flash19enable_sm80_to_sm89INS1_16FlashAttnBwdSm80INS1_25CollectiveMainloopBwdSm80ILi2ELi2EN4cute5tupleIJNS5_1CILi128EEES8_NS7_ILi64EEEEEENS_10bfloat16_tEfNS_4arch4Sm80ELb0ELb0ELb1ELb0ELb1ELb0ELb0ELb0ELi2ELi4ELi4ELi4ELb0EEENS1_24CollectiveEpilogueBwdGQAISA_fSD_Li256ELb0ELb1EEENS1_19SingleTileSchedulerILb0ELb0ELb0ELi128EEEEEEEEEvNT_6ParamsE$_ZN4cute3eso3ESOILb0ELb0EJiiNS_1CILi144EEENS2_ILi512EEEEEC2ERKiS7_RKS3_RKS4_,@function
        .size           $_ZN7cutlass13device_kernelIN5flash19enable_sm80_to_sm89INS1_16FlashAttnBwdSm80INS1_25CollectiveMainloopBwdSm80ILi2ELi2EN4cute5tupleIJNS5_1CILi128EEES8_NS7_ILi64EEEEEENS_10bfloat16_tEfNS_4arch4Sm80ELb0ELb0ELb1ELb0ELb1ELb0ELb0ELb0ELi2ELi4ELi4ELi4ELb0EEENS1_24CollectiveEpilogueBwdGQAISA_fSD_Li256ELb0ELb1EEENS1_19SingleTileSchedulerILb0ELb0ELb0ELi128EEEEEEEEEvNT_6ParamsE$_ZN4cute3eso3ESOILb0ELb0EJiiNS_1CILi144EEENS2_ILi512EEEEEC2ERKiS7_RKS3_RKS4_,($_ZN7cutlass13device_kernelIN5flash19enable_sm80_to_sm89INS1_16FlashAttnBwdSm80INS1_25CollectiveMainloopBwdSm80ILi2ELi2EN4cute5tupleIJNS5_1CILi128EEES8_NS7_ILi64EEEEEENS_10bfloat16_tEfNS_4arch4Sm80ELb0ELb0ELb1ELb0ELb1ELb0ELb0ELb0ELi2ELi4ELi4ELi4ELb0EEENS1_24CollectiveEpilogueBwdGQAISA_fSD_Li256ELb0ELb1EEENS1_19SingleTileSchedulerILb0ELb0ELb0ELi128EEEEEEEEEvNT_6ParamsE$_ZN4cute3eso3ESOILb0ELb0EJiiNS_1CILi72EEENS2_ILi512EEEEEC2ERKiS7_RKS3_RKS4_ - $_ZN7cutlass13device_kernelIN5flash19enable_sm80_to_sm89INS1_16FlashAttnBwdSm80INS1_25CollectiveMainloopBwdSm80ILi2ELi2EN4cute5tupleIJNS5_1CILi128EEES8_NS7_ILi64EEEEEENS_10bfloat16_tEfNS_4arch4Sm80ELb0ELb0ELb1ELb0ELb1ELb0ELb0ELb0ELi2ELi4ELi4ELi4ELb0EEENS1_24CollectiveEpilogueBwdGQAISA_fSD_Li256ELb0ELb1EEENS1_19SingleTileSchedulerILb0ELb0ELb0ELi128EEEEEEEEEvNT_6ParamsE$_ZN4cute3eso3ESOILb0ELb0EJiiNS_1CILi144EEENS2_ILi512EEEEEC2ERKiS7_RKS3_RKS4_)
$_ZN7cutlass13device_kernelIN5flash19enable_sm80_to_sm89INS1_16FlashAttnBwdSm80INS1_25CollectiveMainloopBwdSm80ILi2ELi2EN4cute5tupleIJNS5_1CILi128EEES8_NS7_ILi64EEEEEENS_10bfloat16_tEfNS_4arch4Sm80ELb0ELb0ELb1ELb0ELb1ELb0ELb0ELb0ELi2ELi4ELi4ELi4ELb0EEENS1_24CollectiveEpilogueBwdGQAISA_fSD_Li256ELb0ELb1EEENS1_19SingleTileSchedulerILb0ELb0ELb0ELi128EEEEEEEEEvNT_6ParamsE$_ZN4cute3eso3ESOILb0ELb0EJiiNS_1CILi144EEENS2_ILi512EEEEEC2ERKiS7_RKS3_RKS4_:
[----:B------:R-:W-:Y:S02]  /*6580*/  IADD3 R6, R60, -c[0x0][0x20], RZ ;  /* 0x800008003c067a10 */ /* 0x000fe40007ffe0ff */
[----:B------:R-:W-:-:S03]  /*6590*/  IADD3 R4, R4, -c[0x0][0x20], RZ ;  /* 0x8000080004047a10 */ /* 0x000fc60007ffe0ff */
[----:B------:R1:W-:Y:S04]  /*65a0*/  STL [R6], R3 ;  /* 0x0000000306007387 */ /* 0x0003e80000100800 */
[----:B------:R-:W2:Y:S01]  /*65b0*/  LDL R5, [R4] ;  /* 0x0000000004057983 */ /* 0x000ea20000100800 */
[----:B------:R-:W-:-:S03]  /*65c0*/  IMAD.MOV.U32 R9, RZ, RZ, 0x0 ;  /* 0x00000000ff097424 */ /* 0x000fc600078e00ff */
[----:B--2---:R1:W-:Y:S01]  /*65d0*/  STL [R6+0x4], R5 ;  /* 0x0000040506007387 */ /* 0x0043e20000100800 */
[----:B------:R-:W-:Y:S05]  /*65e0*/  RET.REL.NODEC R8 `(_ZN7cutlass13device_kernelIN5flash19enable_sm80_to_sm89INS1_16FlashAttnBwdSm80INS1_25CollectiveMainloopBwdSm80ILi2ELi2EN4cute5tupleIJNS5_1CILi128EEES8_NS7_ILi64EEEEEENS_10bfloat16_tEfNS_4arch4Sm80ELb0ELb0ELb1ELb0ELb1ELb0ELb0ELb0ELi2ELi4ELi4ELi4ELb0EEENS1_24CollectiveEpilogueBwdGQAISA_fSD_Li256ELb0ELb1EEENS1_19SingleTileSchedulerILb0ELb0ELb0ELi128EEEEEEEEEvNT_6ParamsE) ;  /* 0xffff9a1008007950 */ /* 0x000fea0003c3ffff */
        .type           $_ZN7cutlass13device_kernelIN5flash19enable_sm80_to_sm89INS1_16FlashAttnBwdSm80INS1_25CollectiveMainloopBwdSm80ILi2ELi2EN4cute5tupleIJNS5_1CILi128EEES8_NS7_ILi64EEEEEENS_10bfloat16_tEfNS_4arch4Sm80ELb0ELb0ELb1ELb0ELb1ELb0ELb0ELb0ELi2ELi4ELi4ELi4ELb0EEENS1_24CollectiveEpilogueBwdGQAISA_fSD_Li256ELb0ELb1EEENS1_19SingleTileSchedulerILb0ELb0ELb0ELi128EEEEEEEEEvNT_6ParamsE$_ZN4cute3eso3ESOILb0ELb0EJiiNS_1CILi72EEENS2_ILi512EEEEEC2ERKiS7_RKS3_RKS4_,@function
        .size           $_ZN7cutlass13device_kernelIN5flash19enable_sm80_to_sm89INS1_16FlashAttnBwdSm80INS1_25CollectiveMainloopBwdSm80ILi2ELi2EN4cute5tupleIJNS5_1CILi128EEES8_NS7_ILi64EEEEEENS_10bfloat16_tEfNS_4arch4Sm80ELb0ELb0ELb1ELb0ELb1ELb0ELb0ELb0ELi2ELi4ELi4ELi4ELb0EEENS1_24CollectiveEpilogueBwdGQAISA_fSD_Li256ELb0ELb1EEENS1_19SingleTileSchedulerILb0ELb0ELb0ELi128EEEEEEEEEvNT_6ParamsE$_ZN4cute3eso3ESOILb0ELb0EJiiNS_1CILi72EEENS2_ILi512EEEEEC2ERKiS7_RKS3_RKS4_,($_ZN7cutlass13device_kernelIN5flash19enable_sm80_to_sm89INS1_16FlashAttnBwdSm80INS1_25CollectiveMainloopBwdSm80ILi2ELi2EN4cute5tupleIJNS5_1CILi128EEES8_NS7_ILi64EEEEEENS_10bfloat16_tEfNS_4arch4Sm80ELb0ELb0ELb1ELb0ELb1ELb0ELb0ELb0ELi2ELi4ELi4ELi4ELb0EEENS1_24CollectiveEpilogueBwdGQAISA_fSD_Li256ELb0ELb1EEENS1_19SingleTileSchedulerILb0ELb0ELb0ELi128EEEEEEEEEvNT_6ParamsE$_ZN4cute3eso3ESOILb0ELb0EJiiNS_1CILi8192EEEEEC2ERKiS6_RKS3_ - $_ZN7cutlass13device_kernelIN5flash19enable_sm80_to_sm89INS1_16FlashAttnBwdSm80INS1_25CollectiveMainloopBwdSm80ILi2ELi2EN4cute5tupleIJNS5_1CILi128EEES8_NS7_ILi64EEEEEENS_10bfloat16_tEfNS_4arch4Sm80ELb0ELb0ELb1ELb0ELb1ELb0ELb0ELb0ELi2ELi4ELi4ELi4ELb0EEENS1_24CollectiveEpilogueBwdGQAISA_fSD_Li256ELb0ELb1EEENS1_19SingleTileSchedulerILb0ELb0ELb0ELi128EEEEEEEEEvNT_6ParamsE$_ZN4cute3eso3ESOILb0ELb0EJiiNS_1CILi72EEENS2_ILi512EEEEEC2ERKiS7_RKS3_RKS4_)
$_ZN7cutlass13device_kernelIN5flash19enable_sm80_to_sm89INS1_16FlashAttnBwdSm80INS1_25CollectiveMainloopBwdSm80ILi2ELi2EN4cute5tupleIJNS5_1CILi128EEES8_NS7_ILi64EEEEEENS_10bfloat16_tEfNS_4arch4Sm80ELb0ELb0ELb1ELb0ELb1ELb0ELb0ELb0ELi2ELi4ELi4ELi4ELb0EEENS1_24CollectiveEpilogueBwdGQAISA_fSD_Li256ELb0ELb1EEENS1_19SingleTileSchedulerILb0ELb0ELb0ELi128EEEEEEEEEvNT_6ParamsE$_ZN4cute3eso3ESOILb0ELb0EJiiNS_1CILi72EEENS2_ILi512EEEEEC2ERKiS7_RKS3_RKS4_:
        /* <DEDUP_REMOVED lines=8> */
        .type           $_ZN7cutlass13device_kernelIN5flash19enable_sm80_to_sm89INS1_16FlashAttnBwdSm80INS1_25CollectiveMainloopBwdSm80ILi2ELi2EN4cute5tupleIJNS5_1CILi128EEES8_NS7_ILi64EEEEEENS_10bfloat16_tEfNS_4arch4Sm80ELb0ELb0ELb1ELb0ELb1ELb0ELb0ELb0ELi2ELi4ELi4ELi4ELb0EEENS1_24CollectiveEpilogueBwdGQAISA_fSD_Li256ELb0ELb1EEENS1_19SingleTileSchedulerILb0ELb0ELb0ELi128EEEEEEEEEvNT_6ParamsE$_ZN4cute3eso3ESOILb0ELb0EJiiNS_1CILi8192EEEEEC2ERKiS6_RKS3_,@function
        .size           $_ZN7cutlass13device_kernelIN5flash19enable_sm80_to_sm89INS1_16FlashAttnBwdSm80INS1_25CollectiveMainloopBwdSm80ILi2ELi2EN4cute5tupleIJNS5_1CILi128EEES8_NS7_ILi64EEEEEENS_10bfloat16_tEfNS_4arch4Sm80ELb0ELb0ELb1ELb0ELb1ELb0ELb0ELb0ELi2ELi4ELi4ELi4ELb0EEENS1_24CollectiveEpilogueBwdGQAISA_fSD_Li256ELb0ELb1EEENS1_19SingleTileSchedulerILb0ELb0ELb0ELi128EEEEEEEEEvNT_6ParamsE$_ZN4cute3eso3ESOILb0ELb0EJiiNS_1CILi8192EEEEEC2ERKiS6_RKS3_,($_ZN7cutlass13device_kernelIN5flash19enable_sm80_to_sm89INS1_16FlashAttnBwdSm80INS1_25CollectiveMainloopBwdSm80ILi2ELi2EN4cute5tupleIJNS5_1CILi128EEES8_NS7_ILi64EEEEEENS_10bfloat16_tEfNS_4arch4Sm80ELb0ELb0ELb1ELb0ELb1ELb0ELb0ELb0ELi2ELi4ELi4ELi4ELb0EEENS1_24CollectiveEpilogueBwdGQAISA_fSD_Li256ELb0ELb1EEENS1_19SingleTileSchedulerILb0ELb0ELb0ELi128EEEEEEEEEvNT_6ParamsE$_ZN4cute3eso3ESOILb0ELb0EJiiiEEC2ERKiS4_S4_ - $_ZN7cutlass13device_kernelIN5flash19enable_sm80_to_sm89INS1_16FlashAttnBwdSm80INS1_25CollectiveMainloopBwdSm80ILi2ELi2EN4cute5tupleIJNS5_1CILi128EEES8_NS7_ILi64EEEEEENS_10bfloat16_tEfNS_4arch4Sm80ELb0ELb0ELb1ELb0ELb1ELb0ELb0ELb0ELi2ELi4ELi4ELi4ELb0EEENS1_24CollectiveEpilogueBwdGQAISA_fSD_Li256ELb0ELb1EEENS1_19SingleTileSchedulerILb0ELb0ELb0ELi128EEEEEEEEEvNT_6ParamsE$_ZN4cute3eso3ESOILb0ELb0EJiiNS_1CILi8192EEEEEC2ERKiS6_RKS3_)
$_ZN7cutlass13device_kernelIN5flash19enable_sm80_to_sm89INS1_16FlashAttnBwdSm80INS1_25CollectiveMainloopBwdSm80ILi2ELi2EN4cute5tupleIJNS5_1CILi128EEES8_NS7_ILi64EEEEEENS_10bfloat16_tEfNS_4arch4Sm80ELb0ELb0ELb1ELb0ELb1ELb0ELb0ELb0ELi2ELi4ELi4ELi4ELb0EEENS1_24CollectiveEpilogueBwdGQAISA_fSD_Li256ELb0ELb1EEENS1_19SingleTileSchedulerILb0ELb0ELb0ELi128EEEEEEEEEvNT_6ParamsE$_ZN4cute3eso3ESOILb0ELb0EJiiNS_1CILi8192EEEEEC2ERKiS6_RKS3_:
[----:B------:R-:W-:Y:S02]  /*6670*/  IADD3 R3, R3, -c[0x0][0x20], RZ ;  /* 0x8000080003037a10 */ /* 0x000fe40007ffe0ff */
[----:B------:R-:W-:-:S03]  /*6680*/  IADD3 R2, R2, -c[0x0][0x20], RZ ;  /* 0x8000080002027a10 */ /* 0x000fc60007ffe0ff */
[----:B------:R1:W-:Y:S04]  /*6690*/  STL [R3], R10 ;  /* 0x0000000a03007387 */ /* 0x0003e80000100800 */
[----:B------:R-:W2:Y:S01]  /*66a0*/  LDL R2, [R2] ;  /* 0x0000000002027983 */ /* 0x000ea20000100800 */
[----:B------:R-:W-:-:S03]  /*66b0*/  IMAD.MOV.U32 R9, RZ, RZ, 0x0 ;  /* 0x00000000ff097424 */ /* 0x000fc600078e00ff */
[----:B--2---:R1:W-:Y:S01]  /*66c0*/  STL [R3+0x4], R2 ;  /* 0x0000040203007387 */ /* 0x0043e20000100800 */
[----:B------:R-:W-:Y:S05]  /*66d0*/  RET.REL.NODEC R8 `(_ZN7cutlass13device_kernelIN5flash19enable_sm80_to_sm89INS1_16FlashAttnBwdSm80INS1_25CollectiveMainloopBwdSm80ILi2ELi2EN4cute5tupleIJNS5_1CILi128EEES8_NS7_ILi64EEEEEENS_10bfloat16_tEfNS_4arch4Sm80ELb0ELb0ELb1ELb0ELb1ELb0ELb0ELb0ELi2ELi4ELi4ELi4ELb0EEENS1_24CollectiveEpilogueBwdGQAISA_fSD_Li256ELb0ELb1EEENS1_19SingleTileSchedulerILb0ELb0ELb0ELi128EEEEEEEEEvNT_6ParamsE) ;  /* 0xffff992008007950 */ /* 0x000fea0003c3ffff */
        .type           $_ZN7cutlass13device_kernelIN5flash19enable_sm80_to_sm89INS1_16FlashAttnBwdSm80INS1_25CollectiveMainloopBwdSm80ILi2ELi2EN4cute5tupleIJNS5_1CILi128EEES8_NS7_ILi64EEEEEENS_10bfloat16_tEfNS_4arch4Sm80ELb0ELb0ELb1ELb0ELb1ELb0ELb0ELb0ELi2ELi4ELi4ELi4ELb0EEENS1_24CollectiveEpilogueBwdGQAISA_fSD_Li256ELb0ELb1EEENS1_19SingleTileSchedulerILb0ELb0ELb0ELi128EEEEEEEEEvNT_6ParamsE$_ZN4cute3eso3ESOILb0ELb0EJiiiEEC2ERKiS4_S4_,@function
        .size           $_ZN7cutlass13device_kernelIN5flash19enable_sm80_to_sm89INS1_16FlashAttnBwdSm80INS1_25CollectiveMainloopBwdSm80ILi2ELi2EN4cute5tupleIJNS5_1CILi128EEES8_NS7_ILi64EEEEEENS_10bfloat16_tEfNS_4arch4Sm80ELb0ELb0ELb1ELb0ELb1ELb0ELb0ELb0ELi2ELi4ELi4ELi4ELb0EEENS1_24CollectiveEpilogueBwdGQAISA_fSD_Li256ELb0ELb1EEENS1_19SingleTileSchedulerILb0ELb0ELb0ELi128EEEEEEEEEvNT_6ParamsE$_ZN4cute3eso3ESOILb0ELb0EJiiiEEC2ERKiS4_S4_,($_ZN7cutlass13device_kernelIN5flash19enable_sm80_to_sm89INS1_16FlashAttnBwdSm80INS1_25CollectiveMainloopBwdSm80ILi2ELi2EN4cute5tupleIJNS5_1CILi128EEES8_NS7_ILi64EEEEEENS_10bfloat16_tEfNS_4arch4Sm80ELb0ELb0ELb1ELb0ELb1ELb0ELb0ELb0ELi2ELi4ELi4ELi4ELb0EEENS1_24CollectiveEpilogueBwdGQAISA_fSD_Li256ELb0ELb1EEENS1_19SingleTileSchedulerILb0ELb0ELb0ELi128EEEEEEEEEvNT_6ParamsE$_ZN4cute3eso3ESOILb0ELb0EJiiiNS_1CILi0EEEEEC2ERKiS6_S6_RKS3_ - $_ZN7cutlass13device_kernelIN5flash19enable_sm80_to_sm89INS1_16FlashAttnBwdSm80INS1_25CollectiveMainloopBwdSm80ILi2ELi2EN4cute5tupleIJNS5_1CILi128EEES8_NS7_ILi64EEEEEENS_10bfloat16_tEfNS_4arch4Sm80ELb0ELb0ELb1ELb0ELb1ELb0ELb0ELb0ELi2ELi4ELi4ELi4ELb0EEENS1_24CollectiveEpilogueBwdGQAISA_fSD_Li256ELb0ELb1EEENS1_19SingleTileSchedulerILb0ELb0ELb0ELi128EEEEEEEEEvNT_6ParamsE$_ZN4cute3eso3ESOILb0ELb0EJiiiEEC2ERKiS4_S4_)
$_ZN7cutlass13device_kernelIN5flash19enable_sm80_to_sm89INS1_16FlashAttnBwdSm80INS1_25CollectiveMainloopBwdSm80ILi2ELi2EN4cute5tupleIJNS5_1CILi128EEES8_NS7_ILi64EEEEEENS_10bfloat16_tEfNS_4arch4Sm80ELb0ELb0ELb1ELb0ELb1ELb0ELb0ELb0ELi2ELi4ELi4ELi4ELb0EEENS1_24CollectiveEpilogueBwdGQAISA_fSD_Li256ELb0ELb1EEENS1_19SingleTileSchedulerILb0ELb0ELb0ELi128EEEEEEEEEvNT_6ParamsE$_ZN4cute3eso3ESOILb0ELb0EJiiiEEC2ERKiS4_S4_:
        /* <DEDUP_REMOVED lines=9> */
[----:B------:R-:W-:Y:S05]  /*6770*/  RET.REL.NODEC R4 `(_ZN7cutlass13device_kernelIN5flash19enable_sm80_to_sm89INS1_16FlashAttnBwdSm80INS1_25CollectiveMainloopBwdSm80ILi2ELi2EN4cute5tupleIJNS5_1CILi128EEES8_NS7_ILi64EEEEEENS_10bfloat16_tEfNS_4arch4Sm80ELb0ELb0ELb1ELb0ELb1ELb0ELb0ELb0ELi2ELi4ELi4ELi4ELb0EEENS1_24CollectiveEpilogueBwdGQAISA_fSD_Li256ELb0ELb1EEENS1_19SingleTileSchedulerILb0ELb0ELb0ELi128EEEEEEEEEvNT_6ParamsE) ;  /* 0xffff988004007950 */ /* 0x000fea0003c3ffff */
        .type           $_ZN7cutlass13device_kernelIN5flash19enable_sm80_to_sm89INS1_16FlashAttnBwdSm80INS1_25CollectiveMainloopBwdSm80ILi2ELi2EN4cute5tupleIJNS5_1CILi128EEES8_NS7_ILi64EEEEEENS_10bfloat16_tEfNS_4arch4Sm80ELb0ELb0ELb1ELb0ELb1ELb0ELb0ELb0ELi2ELi4ELi4ELi4ELb0EEENS1_24CollectiveEpilogueBwdGQAISA_fSD_Li256ELb0ELb1EEENS1_19SingleTileSchedulerILb0ELb0ELb0ELi128EEEEEEEEEvNT_6ParamsE$_ZN4cute3eso3ESOILb0ELb0EJiiiNS_1CILi0EEEEEC2ERKiS6_S6_RKS3_,@function
        .size           $_ZN7cutlass13device_kernelIN5flash19enable_sm80_to_sm89INS1_16FlashAttnBwdSm80INS1_25CollectiveMainloopBwdSm80ILi2ELi2EN4cute5tupleIJNS5_1CILi128EEES8_NS7_ILi64EEEEEENS_10bfloat16_tEfNS_4arch4Sm80ELb0ELb0ELb1ELb0ELb1ELb0ELb0ELb0ELi2ELi4ELi4ELi4ELb0EEENS1_24CollectiveEpilogueBwdGQAISA_fSD_Li256ELb0ELb1EEENS1_19SingleTileSchedulerILb0ELb0ELb0ELi128EEEEEEEEEvNT_6ParamsE$_ZN4cute3eso3ESOILb0ELb0EJiiiNS_1CILi0EEEEEC2ERKiS6_S6_RKS3_,($_ZN7cutlass13device_kernelIN5flash19enable_sm80_to_sm89INS1_16FlashAttnBwdSm80INS1_25CollectiveMainloopBwdSm80ILi2ELi2EN4cute5tupleIJNS5_1CILi128EEES8_NS7_ILi64EEEEEENS_10bfloat16_tEfNS_4arch4Sm80ELb0ELb0ELb1ELb0ELb1ELb0ELb0ELb0ELi2ELi4ELi4ELi4ELb0EEENS1_24CollectiveEpilogueBwdGQAISA_fSD_Li256ELb0ELb1EEENS1_19SingleTileSchedulerILb0ELb0ELb0ELi128EEEEEEEEEvNT_6ParamsE$_ZN4cute3eso3ESOILb0ELb0EJiiiNS_1CILi144EEENS2_ILi512EEEEEC2ERKiS7_S7_RKS3_RKS4_ - $_ZN7cutlass13device_kernelIN5flash19enable_sm80_to_sm89INS1_16FlashAttnBwdSm80INS1_25CollectiveMainloopBwdSm80ILi2ELi2EN4cute5tupleIJNS5_1CILi128EEES8_NS7_ILi64EEEEEENS_10bfloat16_tEfNS_4arch4Sm80ELb0ELb0ELb1ELb0ELb1ELb0ELb0ELb0ELi2ELi4ELi4ELi4ELb0EEENS1_24CollectiveEpilogueBwdGQAISA_fSD_Li256ELb0ELb1EEENS1_19SingleTileSchedulerILb0ELb0ELb0ELi128EEEEEEEEEvNT_6ParamsE$_ZN4cute3eso3ESOILb0ELb0EJiiiNS_1CILi0EEEEEC2ERKiS6_S6_RKS3_)
$_ZN7cutlass13device_kernelIN5flash19enable_sm80_to_sm89INS1_16FlashAttnBwdSm80INS1_25CollectiveMainloopBwdSm80ILi2ELi2EN4cute5tupleIJNS5_1CILi128EEES8_NS7_ILi64EEEEEENS_10bfloat16_tEfNS_4arch4Sm80ELb0ELb0ELb1ELb0ELb1ELb0ELb0ELb0ELi2ELi4ELi4ELi4ELb0EEENS1_24CollectiveEpilogueBwdGQAISA_fSD_Li256ELb0ELb1EEENS1_19SingleTileSchedulerILb0ELb0ELb0ELi128EEEEEEEEEvNT_6ParamsE$_ZN4cute3eso3ESOILb0ELb0EJiiiNS_1CILi0EEEEEC2ERKiS6_S6_RKS3_:
        /* <DEDUP_REMOVED lines=9> */
[----:B------:R-:W-:Y:S05]  /*6810*/  RET.REL.NODEC R8 `(_ZN7cutlass13device_kernelIN5flash19enable_sm80_to_sm89INS1_16FlashAttnBwdSm80INS1_25CollectiveMainloopBwdSm80ILi2ELi2EN4cute5tupleIJNS5_1CILi128EEES8_NS7_ILi64EEEEEENS_10bfloat16_tEfNS_4arch4Sm80ELb0ELb0ELb1ELb0ELb1ELb0ELb0ELb0ELi2ELi4ELi4ELi4ELb0EEENS1_24CollectiveEpilogueBwdGQAISA_fSD_Li256ELb0ELb1EEENS1_19SingleTileSchedulerILb0ELb0ELb0ELi128EEEEEEEEEvNT_6ParamsE) ;  /* 0xffff97e008007950 */ /* 0x000fea0003c3ffff */
        .type           $_ZN7cutlass13device_kernelIN5flash19enable_sm80_to_sm89INS1_16FlashAttnBwdSm80INS1_25CollectiveMainloopBwdSm80ILi2ELi2EN4cute5tupleIJNS5_1CILi128EEES8_NS7_ILi64EEEEEENS_10bfloat16_tEfNS_4arch4Sm80ELb0ELb0ELb1ELb0ELb1ELb0ELb0ELb0ELi2ELi4ELi4ELi4ELb0EEENS1_24CollectiveEpilogueBwdGQAISA_fSD_Li256ELb0ELb1EEENS1_19SingleTileSchedulerILb0ELb0ELb0ELi128EEEEEEEEEvNT_6ParamsE$_ZN4cute3eso3ESOILb0ELb0EJiiiNS_1CILi144EEENS2_ILi512EEEEEC2ERKiS7_S7_RKS3_RKS4_,@function
        .size           $_ZN7cutlass13device_kernelIN5flash19enable_sm80_to_sm89INS1_16FlashAttnBwdSm80INS1_25CollectiveMainloopBwdSm80ILi2ELi2EN4cute5tupleIJNS5_1CILi128EEES8_NS7_ILi64EEEEEENS_10bfloat16_tEfNS_4arch4Sm80ELb0ELb0ELb1ELb0ELb1ELb0ELb0ELb0ELi2ELi4ELi4ELi4ELb0EEENS1_24CollectiveEpilogueBwdGQAISA_fSD_Li256ELb0ELb1EEENS1_19SingleTileSchedulerILb0ELb0ELb0ELi128EEEEEEEEEvNT_6ParamsE$_ZN4cute3eso3ESOILb0ELb0EJiiiNS_1CILi144EEENS2_ILi512EEEEEC2ERKiS7_S7_RKS3_RKS4_,($_ZN7cutlass13device_kernelIN5flash19enable_sm80_to_sm89INS1_16FlashAttnBwdSm80INS1_25CollectiveMainloopBwdSm80ILi2ELi2EN4cute5tupleIJNS5_1CILi128EEES8_NS7_ILi64EEEEEENS_10bfloat16_tEfNS_4arch4Sm80ELb0ELb0ELb1ELb0ELb1ELb0ELb0ELb0ELi2ELi4ELi4ELi4ELb0EEENS1_24CollectiveEpilogueBwdGQAISA_fSD_Li256ELb0ELb1EEENS1_19SingleTileSchedulerILb0ELb0ELb0ELi128EEEEEEEEEvNT_6ParamsE$_ZN4cute3eso3ESOILb0ELb0EJiiiNS_1CILi72EEENS2_ILi512EEEEEC2ERKiS7_S7_RKS3_RKS4_ - $_ZN7cutlass13device_kernelIN5flash19enable_sm80_to_sm89INS1_16FlashAttnBwdSm80INS1_25CollectiveMainloopBwdSm80ILi2ELi2EN4cute5tupleIJNS5_1CILi128EEES8_NS7_ILi64EEEEEENS_10bfloat16_tEfNS_4arch4Sm80ELb0ELb0ELb1ELb0ELb1ELb0ELb0ELb0ELi2ELi4ELi4ELi4ELb0EEENS1_24CollectiveEpilogueBwdGQAISA_fSD_Li256ELb0ELb1EEENS1_19SingleTileSchedulerILb0ELb0ELb0ELi128EEEEEEEEEvNT_6ParamsE$_ZN4cute3eso3ESOILb0ELb0EJiiiNS_1CILi144EEENS2_ILi512EEEEEC2ERKiS7_S7_RKS3_RKS4_)
$_ZN7cutlass13device_kernelIN5flash19enable_sm80_to_sm89INS1_16FlashAttnBwdSm80INS1_25CollectiveMainloopBwdSm80ILi2ELi2EN4cute5tupleIJNS5_1CILi128EEES8_NS7_ILi64EEEEEENS_10bfloat16_tEfNS_4arch4Sm80ELb0ELb0ELb1ELb0ELb1ELb0ELb0ELb0ELi2ELi4ELi4ELi4ELb0EEENS1_24CollectiveEpilogueBwdGQAISA_fSD_Li256ELb0ELb1EEENS1_19SingleTileSchedulerILb0ELb0ELb0ELi128EEEEEEEEEvNT_6ParamsE$_ZN4cute3eso3ESOILb0ELb0EJiiiNS_1CILi144EEENS2_ILi512EEEEEC2ERKiS7_S7_RKS3_RKS4_:
        /* <DEDUP_REMOVED lines=10> */
[----:B------:R-:W-:Y:S05]  /*68c0*/  RET.REL.NODEC R72 `(_ZN7cutlass13device_kernelIN5flash19enable_sm80_to_sm89INS1_16FlashAttnBwdSm80INS1_25CollectiveMainloopBwdSm80ILi2ELi2EN4cute5tupleIJNS5_1CILi128EEES8_NS7_ILi64EEEEEENS_10bfloat16_tEfNS_4arch4Sm80ELb0ELb0ELb1ELb0ELb1ELb0ELb0ELb0ELi2ELi4ELi4ELi4ELb0EEENS1_24CollectiveEpilogueBwdGQAISA_fSD_Li256ELb0ELb1EEENS1_19SingleTileSchedulerILb0ELb0ELb0ELi128EEEEEEEEEvNT_6ParamsE) ;  /* 0xffff973048007950 */ /* 0x000fea0003c3ffff */
        .type           $_ZN7cutlass13device_kernelIN5flash19enable_sm80_to_sm89INS1_16FlashAttnBwdSm80INS1_25CollectiveMainloopBwdSm80ILi2ELi2EN4cute5tupleIJNS5_1CILi128EEES8_NS7_ILi64EEEEEENS_10bfloat16_tEfNS_4arch4Sm80ELb0ELb0ELb1ELb0ELb1ELb0ELb0ELb0ELi2ELi4ELi4ELi4ELb0EEENS1_24CollectiveEpilogueBwdGQAISA_fSD_Li256ELb0ELb1EEENS1_19SingleTileSchedulerILb0ELb0ELb0ELi128EEEEEEEEEvNT_6ParamsE$_ZN4cute3eso3ESOILb0ELb0EJiiiNS_1CILi72EEENS2_ILi512EEEEEC2ERKiS7_S7_RKS3_RKS4_,@function
        .size           $_ZN7cutlass13device_kernelIN5flash19enable_sm80_to_sm89INS1_16FlashAttnBwdSm80INS1_25CollectiveMainloopBwdSm80ILi2ELi2EN4cute5tupleIJNS5_1CILi128EEES8_NS7_ILi64EEEEEENS_10bfloat16_tEfNS_4arch4Sm80ELb0ELb0ELb1ELb0ELb1ELb0ELb0ELb0ELi2ELi4ELi4ELi4ELb0EEENS1_24CollectiveEpilogueBwdGQAISA_fSD_Li256ELb0ELb1EEENS1_19SingleTileSchedulerILb0ELb0ELb0ELi128EEEEEEEEEvNT_6ParamsE$_ZN4cute3eso3ESOILb0ELb0EJiiiNS_1CILi72EEENS2_ILi512EEEEEC2ERKiS7_S7_RKS3_RKS4_,($_ZN7cutlass13device_kernelIN5flash19enable_sm80_to_sm89INS1_16FlashAttnBwdSm80INS1_25CollectiveMainloopBwdSm80ILi2ELi2EN4cute5tupleIJNS5_1CILi128EEES8_NS7_ILi64EEEEEENS_10bfloat16_tEfNS_4arch4Sm80ELb0ELb0ELb1ELb0ELb1ELb0ELb0ELb0ELi2ELi4ELi4ELi4ELb0EEENS1_24CollectiveEpilogueBwdGQAISA_fSD_Li256ELb0ELb1EEENS1_19SingleTileSchedulerILb0ELb0ELb0ELi128EEEEEEEEEvNT_6ParamsE$_ZN4cute3eso3ESOILb0ELb1EJNS_5tupleIJiNS2_IJiNS_1CILi0EEEEEEEEENS2_IJNS_10UnderscoreENS2_IJS7_S7_EEEEEEEEC2ERKS6_RKS9_ - $_ZN7cutlass13device_kernelIN5flash19enable_sm80_to_sm89INS1_16FlashAttnBwdSm80INS1_25CollectiveMainloopBwdSm80ILi2ELi2EN4cute5tupleIJNS5_1CILi128EEES8_NS7_ILi64EEEEEENS_10bfloat16_tEfNS_4arch4Sm80ELb0ELb0ELb1ELb0ELb1ELb0ELb0ELb0ELi2ELi4ELi4ELi4ELb0EEENS1_24CollectiveEpilogueBwdGQAISA_fSD_Li256ELb0ELb1EEENS1_19SingleTileSchedulerILb0ELb0ELb0ELi128EEEEEEEEEvNT_6ParamsE$_ZN4cute3eso3ESOILb0ELb0EJiiiNS_1CILi72EEENS2_ILi512EEEEEC2ERKiS7_S7_RKS3_RKS4_)
$_ZN7cutlass13device_kernelIN5flash19enable_sm80_to_sm89INS1_16FlashAttnBwdSm80INS1_25CollectiveMainloopBwdSm80ILi2ELi2EN4cute5tupleIJNS5_1CILi128EEES8_NS7_ILi64EEEEEENS_10bfloat16_tEfNS_4arch4Sm80ELb0ELb0ELb1ELb0ELb1ELb0ELb0ELb0ELi2ELi4ELi4ELi4ELb0EEENS1_24CollectiveEpilogueBwdGQAISA_fSD_Li256ELb0ELb1EEENS1_19SingleTileSchedulerILb0ELb0ELb0ELi128EEEEEEEEEvNT_6ParamsE$_ZN4cute3eso3ESOILb0ELb0EJiiiNS_1CILi72EEENS2_ILi512EEEEEC2ERKiS7_S7_RKS3_RKS4_:
        /* <DEDUP_REMOVED lines=11> */
        .type           $_ZN7cutlass13device_kernelIN5flash19enable_sm80_to_sm89INS1_16FlashAttnBwdSm80INS1_25CollectiveMainloopBwdSm80ILi2ELi2EN4cute5tupleIJNS5_1CILi128EEES8_NS7_ILi64EEEEEENS_10bfloat16_tEfNS_4arch4Sm80ELb0ELb0ELb1ELb0ELb1ELb0ELb0ELb0ELi2ELi4ELi4ELi4ELb0EEENS1_24CollectiveEpilogueBwdGQAISA_fSD_Li256ELb0ELb1EEENS1_19SingleTileSchedulerILb0ELb0ELb0ELi128EEEEEEEEEvNT_6ParamsE$_ZN4cute3eso3ESOILb0ELb1EJNS_5tupleIJiNS2_IJiNS_1CILi0EEEEEEEEENS2_IJNS_10UnderscoreENS2_IJS7_S7_EEEEEEEEC2ERKS6_RKS9_,@function
        .size           $_ZN7cutlass13device_kernelIN5flash19enable_sm80_to_sm89INS1_16FlashAttnBwdSm80INS1_25CollectiveMainloopBwdSm80ILi2ELi2EN4cute5tupleIJNS5_1CILi128EEES8_NS7_ILi64EEEEEENS_10bfloat16_tEfNS_4arch4Sm80ELb0ELb0ELb1ELb0ELb1ELb0ELb0ELb0ELi2ELi4ELi4ELi4ELb0EEENS1_24CollectiveEpilogueBwdGQAISA_fSD_Li256ELb0ELb1EEENS1_19SingleTileSchedulerILb0ELb0ELb0ELi128EEEEEEEEEvNT_6ParamsE$_ZN4cute3eso3ESOILb0ELb1EJNS_5tupleIJiNS2_IJiNS_1CILi0EEEEEEEEENS2_IJNS_10UnderscoreENS2_IJS7_S7_EEEEEEEEC2ERKS6_RKS9_,($_ZN7cutlass13device_kernelIN5flash19enable_sm80_to_sm89INS1_16FlashAttnBwdSm80INS1_25CollectiveMainloopBwdSm80ILi2ELi2EN4cute5tupleIJNS5_1CILi128EEES8_NS7_ILi64EEEEEENS_10bfloat16_tEfNS_4arch4Sm80ELb0ELb0ELb1ELb0ELb1ELb0ELb0ELb0ELi2ELi4ELi4ELi4ELb0EEENS1_24CollectiveEpilogueBwdGQAISA_fSD_Li256ELb0ELb1EEENS1_19SingleTileSchedulerILb0ELb0ELb0ELi128EEEEEEEEEvNT_6ParamsE$_ZN4cute3eso3ESOILb0ELb1EJNS_5tupleIJiNS2_IJiiEEEEEENS2_IJNS_10UnderscoreENS2_IJS5_S5_EEEEEEEEC2ERKS4_RKS7_ - $_ZN7cutlass13device_kernelIN5flash19enable_sm80_to_sm89INS1_16FlashAttnBwdSm80INS1_25CollectiveMainloopBwdSm80ILi2ELi2EN4cute5tupleIJNS5_1CILi128EEES8_NS7_ILi64EEEEEENS_10bfloat16_tEfNS_4arch4Sm80ELb0ELb0ELb1ELb0ELb1ELb0ELb0ELb0ELi2ELi4ELi4ELi4ELb0EEENS1_24CollectiveEpilogueBwdGQAISA_fSD_Li256ELb0ELb1EEENS1_19SingleTileSchedulerILb0ELb0ELb0ELi128EEEEEEEEEvNT_6ParamsE$_ZN4cute3eso3ESOILb0ELb1EJNS_5tupleIJiNS2_IJiNS_1CILi0EEEEEEEEENS2_IJNS_10UnderscoreENS2_IJS7_S7_EEEEEEEEC2ERKS6_RKS9_)
$_ZN7cutlass13device_kernelIN5flash19enable_sm80_to_sm89INS1_16FlashAttnBwdSm80INS1_25CollectiveMainloopBwdSm80ILi2ELi2EN4cute5tupleIJNS5_1CILi128EEES8_NS7_ILi64EEEEEENS_10bfloat16_tEfNS_4arch4Sm80ELb0ELb0ELb1ELb0ELb1ELb0ELb0ELb0ELi2ELi4ELi4ELi4ELb0EEENS1_24CollectiveEpilogueBwdGQAISA_fSD_Li256ELb0ELb1EEENS1_19SingleTileSchedulerILb0ELb0ELb0ELi128EEEEEEEEEvNT_6ParamsE$_ZN4cute3eso3ESOILb0ELb1EJNS_5tupleIJiNS2_IJiNS_1CILi0EEEEEEEEENS2_IJNS_10UnderscoreENS2_IJS7_S7_EEEEEEEEC2ERKS6_RKS9_:
[----:B------:R-:W-:Y:S01]  /*6980*/  IADD3 R4, R4, -c[0x0][0x20], RZ ;  /* 0x8000080004047a10 */ /* 0x000fe20007ffe0ff */
[----:B------:R-:W-:Y:S01]  /*6990*/  IMAD.MOV.U32 R8, RZ, RZ, R6 ;  /* 0x000000ffff087224 */ /* 0x000fe200078e0006 */
[----:B------:R-:W-:-:S03]  /*69a0*/  MOV R9, 0x0 ;  /* 0x0000000000097802 */ /* 0x000fc60000000f00 */
[----:B------:R1:W-:Y:S04]  /*69b0*/  STL [R4], R2 ;  /* 0x0000000204007387 */ /* 0x0003e80000100800 */
[----:B------:R1:W-:Y:S01]  /*69c0*/  STL [R4+0x4], R3 ;  /* 0x0000040304007387 */ /* 0x0003e20000100800 */
[----:B------:R-:W-:Y:S05]  /*69d0*/  RET.REL.NODEC R8 `(_ZN7cutlass13device_kernelIN5flash19enable_sm80_to_sm89INS1_16FlashAttnBwdSm80INS1_25CollectiveMainloopBwdSm80ILi2ELi2EN4cute5tupleIJNS5_1CILi128EEES8_NS7_ILi64EEEEEENS_10bfloat16_tEfNS_4arch4Sm80ELb0ELb0ELb1ELb0ELb1ELb0ELb0ELb0ELi2ELi4ELi4ELi4ELb0EEENS1_24CollectiveEpilogueBwdGQAISA_fSD_Li256ELb0ELb1EEENS1_19SingleTileSchedulerILb0ELb0ELb0ELi128EEEEEEEEEvNT_6ParamsE) ;  /* 0xffff962008007950 */ /* 0x000fea0003c3ffff */
        .type           $_ZN7cutlass13device_kernelIN5flash19enable_sm80_to_sm89INS1_16FlashAttnBwdSm80INS1_25CollectiveMainloopBwdSm80ILi2ELi2EN4cute5tupleIJNS5_1CILi128EEES8_NS7_ILi64EEEEEENS_10bfloat16_tEfNS_4arch4Sm80ELb0ELb0ELb1ELb0ELb1ELb0ELb0ELb0ELi2ELi4ELi4ELi4ELb0EEENS1_24CollectiveEpilogueBwdGQAISA_fSD_Li256ELb0ELb1EEENS1_19SingleTileSchedulerILb0ELb0ELb0ELi128EEEEEEEEEvNT_6ParamsE$_ZN4cute3eso3ESOILb0ELb1EJNS_5tupleIJiNS2_IJiiEEEEEENS2_IJNS_10UnderscoreENS2_IJS5_S5_EEEEEEEEC2ERKS4_RKS7_,@function
        .size           $_ZN7cutlass13device_kernelIN5flash19enable_sm80_to_sm89INS1_16FlashAttnBwdSm80INS1_25CollectiveMainloopBwdSm80ILi2ELi2EN4cute5tupleIJNS5_1CILi128EEES8_NS7_ILi64EEEEEENS_10bfloat16_tEfNS_4arch4Sm80ELb0ELb0ELb1ELb0ELb1ELb0ELb0ELb0ELi2ELi4ELi4ELi4ELb0EEENS1_24CollectiveEpilogueBwdGQAISA_fSD_Li256ELb0ELb1EEENS1_19SingleTileSchedulerILb0ELb0ELb0ELi128EEEEEEEEEvNT_6ParamsE$_ZN4cute3eso3ESOILb0ELb1EJNS_5tupleIJiNS2_IJiiEEEEEENS2_IJNS_10UnderscoreENS2_IJS5_S5_EEEEEEEEC2ERKS4_RKS7_,($_ZN7cutlass13device_kernelIN5flash19enable_sm80_to_sm89INS1_16FlashAttnBwdSm80INS1_25CollectiveMainloopBwdSm80ILi2ELi2EN4cute5tupleIJNS5_1CILi128EEES8_NS7_ILi64EEEEEENS_10bfloat16_tEfNS_4arch4Sm80ELb0ELb0ELb1ELb0ELb1ELb0ELb0ELb0ELi2ELi4ELi4ELi4ELb0EEENS1_24CollectiveEpilogueBwdGQAISA_fSD_Li256ELb0ELb1EEENS1_19SingleTileSchedulerILb0ELb0ELb0ELi128EEEEEEEEEvNT_6ParamsE$_ZN4cute3eso3ESOILb0ELb1EJNS_5tupleIJiiEEEEEC2ERKS3_ - $_ZN7cutlass13device_kernelIN5flash19enable_sm80_to_sm89INS1_16FlashAttnBwdSm80INS1_25CollectiveMainloopBwdSm80ILi2ELi2EN4cute5tupleIJNS5_1CILi128EEES8_NS7_ILi64EEEEEENS_10bfloat16_tEfNS_4arch4Sm80ELb0ELb0ELb1ELb0ELb1ELb0ELb0ELb0ELi2ELi4ELi4ELi4ELb0EEENS1_24CollectiveEpilogueBwdGQAISA_fSD_Li256ELb0ELb1EEENS1_19SingleTileSchedulerILb0ELb0ELb0ELi128EEEEEEEEEvNT_6ParamsE$_ZN4cute3eso3ESOILb0ELb1EJNS_5tupleIJiNS2_IJiiEEEEEENS2_IJNS_10UnderscoreENS2_IJS5_S5_EEEEEEEEC2ERKS4_RKS7_)
$_ZN7cutlass13device_kernelIN5flash19enable_sm80_to_sm89INS1_16FlashAttnBwdSm80INS1_25CollectiveMainloopBwdSm80ILi2ELi2EN4cute5tupleIJNS5_1CILi128EEES8_NS7_ILi64EEEEEENS_10bfloat16_tEfNS_4arch4Sm80ELb0ELb0ELb1ELb0ELb1ELb0ELb0ELb0ELi2ELi4ELi4ELi4ELb0EEENS1_24CollectiveEpilogueBwdGQAISA_fSD_Li256ELb0ELb1EEENS1_19SingleTileSchedulerILb0ELb0ELb0ELi128EEEEEEEEEvNT_6ParamsE$_ZN4cute3eso3ESOILb0ELb1EJNS_5tupleIJiNS2_IJiiEEEEEENS2_IJNS_10UnderscoreENS2_IJS5_S5_EEEEEEEEC2ERKS4_RKS7_:
[----:B------:R-:W-:Y:S01]  /*69e0*/  IADD3 R4, R81, -c[0x0][0x20], RZ ;  /* 0x8000080051047a10 */ /* 0x000fe20007ffe0ff */
[----:B------:R-:W-:Y:S01]  /*69f0*/  IMAD.MOV.U32 R8, RZ, RZ, R6 ;  /* 0x000000ffff087224 */ /* 0x000fe200078e0006 */
[----:B------:R-:W-:-:S03]  /*6a00*/  MOV R9, 0x0 ;  /* 0x0000000000097802 */ /* 0x000fc60000000f00 */
[----:B------:R1:W-:Y:S04]  /*6a10*/  STL [R4], R2 ;  /* 0x0000000204007387 */ /* 0x0003e80000100800 */
[----:B------:R1:W-:Y:S04]  /*6a20*/  STL [R4+0x4], R3 ;  /* 0x0000040304007387 */ /* 0x0003e80000100800 */
[----:B------:R1:W-:Y:S01]  /*6a30*/  STL [R4+0x8], R5 ;  /* 0x0000080504007387 */ /* 0x0003e20000100800 */
[----:B------:R-:W-:Y:S05]  /*6a40*/  RET.REL.NODEC R8 `(_ZN7cutlass13device_kernelIN5flash19enable_sm80_to_sm89INS1_16FlashAttnBwdSm80INS1_25CollectiveMainloopBwdSm80ILi2ELi2EN4cute5tupleIJNS5_1CILi128EEES8_NS7_ILi64EEEEEENS_10bfloat16_tEfNS_4arch4Sm80ELb0ELb0ELb1ELb0ELb1ELb0ELb0ELb0ELi2ELi4ELi4ELi4ELb0EEENS1_24CollectiveEpilogueBwdGQAISA_fSD_Li256ELb0ELb1EEENS1_19SingleTileSchedulerILb0ELb0ELb0ELi128EEEEEEEEEvNT_6ParamsE) ;  /* 0xffff95b008007950 */ /* 0x000fea0003c3ffff */
        .type           $_ZN7cutlass13device_kernelIN5flash19enable_sm80_to_sm89INS1_16FlashAttnBwdSm80INS1_25CollectiveMainloopBwdSm80ILi2ELi2EN4cute5tupleIJNS5_1CILi128EEES8_NS7_ILi64EEEEEENS_10bfloat16_tEfNS_4arch4Sm80ELb0ELb0ELb1ELb0ELb1ELb0ELb0ELb0ELi2ELi4ELi4ELi4ELb0EEENS1_24CollectiveEpilogueBwdGQAISA_fSD_Li256ELb0ELb1EEENS1_19SingleTileSchedulerILb0ELb0ELb0ELi128EEEEEEEEEvNT_6ParamsE$_ZN4cute3eso3ESOILb0ELb1EJNS_5tupleIJiiEEEEEC2ERKS3_,@function
        .size           $_ZN7cutlass13device_kernelIN5flash19enable_sm80_to_sm89INS1_16FlashAttnBwdSm80INS1_25CollectiveMainloopBwdSm80ILi2ELi2EN4cute5tupleIJNS5_1CILi128EEES8_NS7_ILi64EEEEEENS_10bfloat16_tEfNS_4arch4Sm80ELb0ELb0ELb1ELb0ELb1ELb0ELb0ELb0ELi2ELi4ELi4ELi4ELb0EEENS1_24CollectiveEpilogueBwdGQAISA_fSD_Li256ELb0ELb1EEENS1_19SingleTileSchedulerILb0ELb0ELb0ELi128EEEEEEEEEvNT_6ParamsE$_ZN4cute3eso3ESOILb0ELb1EJNS_5tupleIJiiEEEEEC2ERKS3_,($_ZN7cutlass13device_kernelIN5flash19enable_sm80_to_sm89INS1_16FlashAttnBwdSm80INS1_25CollectiveMainloopBwdSm80ILi2ELi2EN4cute5tupleIJNS5_1CILi128EEES8_NS7_ILi64EEEEEENS_10bfloat16_tEfNS_4arch4Sm80ELb0ELb0ELb1ELb0ELb1ELb0ELb0ELb0ELi2ELi4ELi4ELi4ELb0EEENS1_24CollectiveEpilogueBwdGQAISA_fSD_Li256ELb0ELb1EEENS1_19SingleTileSchedulerILb0ELb0ELb0ELi128EEEEEEEEEvNT_6ParamsE$_ZN4cute3eso3ESOILb0ELb1EJNS_5tupleIJiiEEENS_1CILi1024EEEEEC2ERKS3_RKS5_ - $_ZN7cutlass13device_kernelIN5flash19enable_sm80_to_sm89INS1_16FlashAttnBwdSm80INS1_25CollectiveMainloopBwdSm80ILi2ELi2EN4cute5tupleIJNS5_1CILi128EEES8_NS7_ILi64EEEEEENS_10bfloat16_tEfNS_4arch4Sm80ELb0ELb0ELb1ELb0ELb1ELb0ELb0ELb0ELi2ELi4ELi4ELi4ELb0EEENS1_24CollectiveEpilogueBwdGQAISA_fSD_Li256ELb0ELb1EEENS1_19SingleTileSchedulerILb0ELb0ELb0ELi128EEEEEEEEEvNT_6ParamsE$_ZN4cute3eso3ESOILb0ELb1EJNS_5tupleIJiiEEEEEC2ERKS3_)
$_ZN7cutlass13device_kernelIN5flash19enable_sm80_to_sm89INS1_16FlashAttnBwdSm80INS1_25CollectiveMainloopBwdSm80ILi2ELi2EN4cute5tupleIJNS5_1CILi128EEES8_NS7_ILi64EEEEEENS_10bfloat16_tEfNS_4arch4Sm80ELb0ELb0ELb1ELb0ELb1ELb0ELb0ELb0ELi2ELi4ELi4ELi4ELb0EEENS1_24CollectiveEpilogueBwdGQAISA_fSD_Li256ELb0ELb1EEENS1_19SingleTileSchedulerILb0ELb0ELb0ELi128EEEEEEEEEvNT_6ParamsE$_ZN4cute3eso3ESOILb0ELb1EJNS_5tupleIJiiEEEEEC2ERKS3_:
[----:B------:R-:W-:Y:S01]  /*6a50*/  IADD3 R2, R2, -c[0x0][0x20], RZ ;  /* 0x8000080002027a10 */ /* 0x000fe20007ffe0ff */
[----:B------:R-:W-:Y:S01]  /*6a60*/  IMAD.MOV.U32 R8, RZ, RZ, R6 ;  /* 0x000000ffff087224 */ /* 0x000fe200078e0006 */
[----:B------:R-:W-:-:S03]  /*6a70*/  MOV R9, 0x0 ;  /* 0x0000000000097802 */ /* 0x000fc60000000f00 */
[----:B------:R1:W-:Y:S04]  /*6a80*/  STL [R2], R5 ;  /* 0x0000000502007387 */ /* 0x0003e80000100800 */
[----:B------:R1:W-:Y:S01]  /*6a90*/  STL [R2+0x4], R3 ;  /* 0x0000040302007387 */ /* 0x0003e20000100800 */
[----:B------:R-:W-:Y:S05]  /*6aa0*/  RET.REL.NODEC R8 `(_ZN7cutlass13device_kernelIN5flash19enable_sm80_to_sm89INS1_16FlashAttnBwdSm80INS1_25CollectiveMainloopBwdSm80ILi2ELi2EN4cute5tupleIJNS5_1CILi128EEES8_NS7_ILi64EEEEEENS_10bfloat16_tEfNS_4arch4Sm80ELb0ELb0ELb1ELb0ELb1ELb0ELb0ELb0ELi2ELi4ELi4ELi4ELb0EEENS1_24CollectiveEpilogueBwdGQAISA_fSD_Li256ELb0ELb1EEENS1_19SingleTileSchedulerILb0ELb0ELb0ELi128EEEEEEEEEvNT_6ParamsE) ;  /* 0xffff955008007950 */ /* 0x000fea0003c3ffff */
        .type           $_ZN7cutlass13device_kernelIN5flash19enable_sm80_to_sm89INS1_16FlashAttnBwdSm80INS1_25CollectiveMainloopBwdSm80ILi2ELi2EN4cute5tupleIJNS5_1CILi128EEES8_NS7_ILi64EEEEEENS_10bfloat16_tEfNS_4arch4Sm80ELb0ELb0ELb1ELb0ELb1ELb0ELb0ELb0ELi2ELi4ELi4ELi4ELb0EEENS1_24CollectiveEpilogueBwdGQAISA_fSD_Li256ELb0ELb1EEENS1_19SingleTileSchedulerILb0ELb0ELb0ELi128EEEEEEEEEvNT_6ParamsE$_ZN4cute3eso3ESOILb0ELb1EJNS_5tupleIJiiEEENS_1CILi1024EEEEEC2ERKS3_RKS5_,@function
        .size           $_ZN7cutlass13device_kernelIN5flash19enable_sm80_to_sm89INS1_16FlashAttnBwdSm80INS1_25CollectiveMainloopBwdSm80ILi2ELi2EN4cute5tupleIJNS5_1CILi128EEES8_NS7_ILi64EEEEEENS_10bfloat16_tEfNS_4arch4Sm80ELb0ELb0ELb1ELb0ELb1ELb0ELb0ELb0ELi2ELi4ELi4ELi4ELb0EEENS1_24CollectiveEpilogueBwdGQAISA_fSD_Li256ELb0ELb1EEENS1_19SingleTileSchedulerILb0ELb0ELb0ELi128EEEEEEEEEvNT_6ParamsE$_ZN4cute3eso3ESOILb0ELb1EJNS_5tupleIJiiEEENS_1CILi1024EEEEEC2ERKS3_RKS5_,($_ZN7cutlass13device_kernelIN5flash19enable_sm80_to_sm89INS1_16FlashAttnBwdSm80INS1_25CollectiveMainloopBwdSm80ILi2ELi2EN4cute5tupleIJNS5_1CILi128EEES8_NS7_ILi64EEEEEENS_10bfloat16_tEfNS_4arch4Sm80ELb0ELb0ELb1ELb0ELb1ELb0ELb0ELb0ELi2ELi4ELi4ELi4ELb0EEENS1_24CollectiveEpilogueBwdGQAISA_fSD_Li256ELb0ELb1EEENS1_19SingleTileSchedulerILb0ELb0ELb0ELi128EEEEEEEEEvNT_6ParamsE$_ZN4cute3eso3ESOILb0ELb1EJNS_5tupleIJiiEEENS_1CILi8192EEEEEC2ERKS3_RKS5_ - $_ZN7cutlass13device_kernelIN5flash19enable_sm80_to_sm89INS1_16FlashAttnBwdSm80INS1_25CollectiveMainloopBwdSm80ILi2ELi2EN4cute5tupleIJNS5_1CILi128EEES8_NS7_ILi64EEEEEENS_10bfloat16_tEfNS_4arch4Sm80ELb0ELb0ELb1ELb0ELb1ELb0ELb0ELb0ELi2ELi4ELi4ELi4ELb0EEENS1_24CollectiveEpilogueBwdGQAISA_fSD_Li256ELb0ELb1EEENS1_19SingleTileSchedulerILb0ELb0ELb0ELi128EEEEEEEEEvNT_6ParamsE$_ZN4cute3eso3ESOILb0ELb1EJNS_5tupleIJiiEEENS_1CILi1024EEEEEC2ERKS3_RKS5_)
$_ZN7cutlass13device_kernelIN5flash19enable_sm80_to_sm89INS1_16FlashAttnBwdSm80INS1_25CollectiveMainloopBwdSm80ILi2ELi2EN4cute5tupleIJNS5_1CILi128EEES8_NS7_ILi64EEEEEENS_10bfloat16_tEfNS_4arch4Sm80ELb0ELb0ELb1ELb0ELb1ELb0ELb0ELb0ELi2ELi4ELi4ELi4ELb0EEENS1_24CollectiveEpilogueBwdGQAISA_fSD_Li256ELb0ELb1EEENS1_19SingleTileSchedulerILb0ELb0ELb0ELi128EEEEEEEEEvNT_6ParamsE$_ZN4cute3eso3ESOILb0ELb1EJNS_5tupleIJiiEEENS_1CILi1024EEEEEC2ERKS3_RKS5_:
[----:B------:R-:W-:Y:S01]  /*6ab0*/  IADD3 R2, R2, -c[0x0][0x20], RZ ;  /* 0x8000080002027a10 */ /* 0x000fe20007ffe0ff */
[----:B------:R-:W-:Y:S01]  /*6ac0*/  IMAD.MOV.U32 R8, RZ, RZ, R6 ;  /* 0x000000ffff087224 */ /* 0x000fe200078e0006 */
[----:B------:R-:W-:-:S03]  /*6ad0*/  MOV R9, 0x0 ;  /* 0x0000000000097802 */ /* 0x000fc60000000f00 */
[----:B------:R1:W-:Y:S04]  /*6ae0*/  STL [R2], R5 ;  /* 0x0000000502007387 */ /* 0x0003e80000100800 */
[----:B------:R1:W-:Y:S01]  /*6af0*/  STL [R2+0x4], R3 ;  /* 0x0000040302007387 */ /* 0x0003e20000100800 */
[----:B------:R-:W-:Y:S05]  /*6b00*/  RET.REL.NODEC R8 `(_ZN7cutlass13device_kernelIN5flash19enable_sm80_to_sm89INS1_16FlashAttnBwdSm80INS1_25CollectiveMainloopBwdSm80ILi2ELi2EN4cute5tupleIJNS5_1CILi128EEES8_NS7_ILi64EEEEEENS_10bfloat16_tEfNS_4arch4Sm80ELb0ELb0ELb1ELb0ELb1ELb0ELb0ELb0ELi2ELi4ELi4ELi4ELb0EEENS1_24CollectiveEpilogueBwdGQAISA_fSD_Li256ELb0ELb1EEENS1_19SingleTileSchedulerILb0ELb0ELb0ELi128EEEEEEEEEvNT_6ParamsE) ;  /* 0xffff94f008007950 */ /* 0x000fea0003c3ffff */
        .type           $_ZN7cutlass13device_kernelIN5flash19enable_sm80_to_sm89INS1_16FlashAttnBwdSm80INS1_25CollectiveMainloopBwdSm80ILi2ELi2EN4cute5tupleIJNS5_1CILi128EEES8_NS7_ILi64EEEEEENS_10bfloat16_tEfNS_4arch4Sm80ELb0ELb0ELb1ELb0ELb1ELb0ELb0ELb0ELi2ELi4ELi4ELi4ELb0EEENS1_24CollectiveEpilogueBwdGQAISA_fSD_Li256ELb0ELb1EEENS1_19SingleTileSchedulerILb0ELb0ELb0ELi128EEEEEEEEEvNT_6ParamsE$_ZN4cute3eso3ESOILb0ELb1EJNS_5tupleIJiiEEENS_1CILi8192EEEEEC2ERKS3_RKS5_,@function
        .size           $_ZN7cutlass13device_kernelIN5flash19enable_sm80_to_sm89INS1_16FlashAttnBwdSm80INS1_25CollectiveMainloopBwdSm80ILi2ELi2EN4cute5tupleIJNS5_1CILi128EEES8_NS7_ILi64EEEEEENS_10bfloat16_tEfNS_4arch4Sm80ELb0ELb0ELb1ELb0ELb1ELb0ELb0ELb0ELi2ELi4ELi4ELi4ELb0EEENS1_24CollectiveEpilogueBwdGQAISA_fSD_Li256ELb0ELb1EEENS1_19SingleTileSchedulerILb0ELb0ELb0ELi128EEEEEEEEEvNT_6ParamsE$_ZN4cute3eso3ESOILb0ELb1EJNS_5tupleIJiiEEENS_1CILi8192EEEEEC2ERKS3_RKS5_,($_ZN7cutlass13device_kernelIN5flash19enable_sm80_to_sm89INS1_16FlashAttnBwdSm80INS1_25CollectiveMainloopBwdSm80ILi2ELi2EN4cute5tupleIJNS5_1CILi128EEES8_NS7_ILi64EEEEEENS_10bfloat16_tEfNS_4arch4Sm80ELb0ELb0ELb1ELb0ELb1ELb0ELb0ELb0ELi2ELi4ELi4ELi4ELb0EEENS1_24CollectiveEpilogueBwdGQAISA_fSD_Li256ELb0ELb1EEENS1_19SingleTileSchedulerILb0ELb0ELb0ELi128EEEEEEEEEvNT_6ParamsE$_ZN4cute3eso3ESOILb0ELb1EJNS_6LayoutINS_5tupleIJNS3_IJNS_1CILi8EEENS4_ILi1EEEEEENS4_ILi2EEEEEENS3_IJNS3_IJS6_NS4_ILi0EEEEEEiEEEEESA_EEC2ERKSD_RKSA_ - $_ZN7cutlass13device_kernelIN5flash19enable_sm80_to_sm89INS1_16FlashAttnBwdSm80INS1_25CollectiveMainloopBwdSm80ILi2ELi2EN4cute5tupleIJNS5_1CILi128EEES8_NS7_ILi64EEEEEENS_10bfloat16_tEfNS_4arch4Sm80ELb0ELb0ELb1ELb0ELb1ELb0ELb0ELb0ELi2ELi4ELi4ELi4ELb0EEENS1_24CollectiveEpilogueBwdGQAISA_fSD_Li256ELb0ELb1EEENS1_19SingleTileSchedulerILb0ELb0ELb0ELi128EEEEEEEEEvNT_6ParamsE$_ZN4cute3eso3ESOILb0ELb1EJNS_5tupleIJiiEEENS_1CILi8192EEEEEC2ERKS3_RKS5_)
$_ZN7cutlass13device_kernelIN5flash19enable_sm80_to_sm89INS1_16FlashAttnBwdSm80INS1_25CollectiveMainloopBwdSm80ILi2ELi2EN4cute5tupleIJNS5_1CILi128EEES8_NS7_ILi64EEEEEENS_10bfloat16_tEfNS_4arch4Sm80ELb0ELb0ELb1ELb0ELb1ELb0ELb0ELb0ELi2ELi4ELi4ELi4ELb0EEENS1_24CollectiveEpilogueBwdGQAISA_fSD_Li256ELb0ELb1EEENS1_19SingleTileSchedulerILb0ELb0ELb0ELi128EEEEEEEEEvNT_6ParamsE$_ZN4cute3eso3ESOILb0ELb1EJNS_5tupleIJiiEEENS_1CILi8192EEEEEC2ERKS3_RKS5_:
[----:B------:R-:W-:Y:S01]  /*6b10*/  IADD3 R4, R65, -c[0x0][0x20], RZ ;  /* 0x8000080041047a10 */ /* 0x000fe20007ffe0ff */
[----:B------:R-:W-:Y:S01]  /*6b20*/  IMAD.MOV.U32 R8, RZ, RZ, R6 ;  /* 0x000000ffff087224 */ /* 0x000fe200078e0006 */
[----:B------:R-:W-:-:S03]  /*6b30*/  MOV R9, 0x0 ;  /* 0x0000000000097802 */ /* 0x000fc60000000f00 */
[----:B------:R1:W-:Y:S04]  /*6b40*/  STL [R4], R2 ;  /* 0x0000000204007387 */ /* 0x0003e80000100800 */
[----:B------:R1:W-:Y:S01]  /*6b50*/  STL [R4+0x4], R3 ;  /* 0x0000040304007387 */ /* 0x0003e20000100800 */
[----:B------:R-:W-:Y:S05]  /*6b60*/  RET.REL.NODEC R8 `(_ZN7cutlass13device_kernelIN5flash19enable_sm80_to_sm89INS1_16FlashAttnBwdSm80INS1_25CollectiveMainloopBwdSm80ILi2ELi2EN4cute5tupleIJNS5_1CILi128EEES8_NS7_ILi64EEEEEENS_10bfloat16_tEfNS_4arch4Sm80ELb0ELb0ELb1ELb0ELb1ELb0ELb0ELb0ELi2ELi4ELi4ELi4ELb0EEENS1_24CollectiveEpilogueBwdGQAISA_fSD_Li256ELb0ELb1EEENS1_19SingleTileSchedulerILb0ELb0ELb0ELi128EEEEEEEEEvNT_6ParamsE) ;  /* 0xffff949008007950 */ /* 0x000fea0003c3ffff */
        .type           $_ZN7cutlass13device_kernelIN5flash19enable_sm80_to_sm89INS1_16FlashAttnBwdSm80INS1_25CollectiveMainloopBwdSm80ILi2ELi2EN4cute5tupleIJNS5_1CILi128EEES8_NS7_ILi64EEEEEENS_10bfloat16_tEfNS_4arch4Sm80ELb0ELb0ELb1ELb0ELb1ELb0ELb0ELb0ELi2ELi4ELi4ELi4ELb0EEENS1_24CollectiveEpilogueBwdGQAISA_fSD_Li256ELb0ELb1EEENS1_19SingleTileSchedulerILb0ELb0ELb0ELi128EEEEEEEEEvNT_6ParamsE$_ZN4cute3eso3ESOILb0ELb1EJNS_6LayoutINS_5tupleIJNS3_IJNS_1CILi8EEENS4_ILi1EEEEEENS4_ILi2EEEEEENS3_IJNS3_IJS6_NS4_ILi0EEEEEEiEEEEESA_EEC2ERKSD_RKSA_,@function
        .size           $_ZN7cutlass13device_kernelIN5flash19enable_sm80_to_sm89INS1_16FlashAttnBwdSm80INS1_25CollectiveMainloopBwdSm80ILi2ELi2EN4cute5tupleIJNS5_1CILi128EEES8_NS7_ILi64EEEEEENS_10bfloat16_tEfNS_4arch4Sm80ELb0ELb0ELb1ELb0ELb1ELb0ELb0ELb0ELi2ELi4ELi4ELi4ELb0EEENS1_24CollectiveEpilogueBwdGQAISA_fSD_Li256ELb0ELb1EEENS1_19SingleTileSchedulerILb0ELb0ELb0ELi128EEEEEEEEEvNT_6ParamsE$_ZN4cute3eso3ESOILb0ELb1EJNS_6LayoutINS_5tupleIJNS3_IJNS_1CILi8EEENS4_ILi1EEEEEENS4_ILi2EEEEEENS3_IJNS3_IJS6_NS4_ILi0EEEEEEiEEEEESA_EEC2ERKSD_RKSA_,($_ZN7cutlass13device_kernelIN5flash19enable_sm80_to_sm89INS1_16FlashAttnBwdSm80INS1_25CollectiveMainloopBwdSm80ILi2ELi2EN4cute5tupleIJNS5_1CILi128EEES8_NS7_ILi64EEEEEENS_10bfloat16_tEfNS_4arch4Sm80ELb0ELb0ELb1ELb0ELb1ELb0ELb0ELb0ELi2ELi4ELi4ELi4ELb0EEENS1_24CollectiveEpilogueBwdGQAISA_fSD_Li256ELb0ELb1EEENS1_19SingleTileSchedulerILb0ELb0ELb0ELi128EEEEEEEEEvNT_6ParamsE$_ZN4cute3eso3ESOILb0ELb1EJiEEC2ERKi - $_ZN7cutlass13device_kernelIN5flash19enable_sm80_to_sm89INS1_16FlashAttnBwdSm80INS1_25CollectiveMainloopBwdSm80ILi2ELi2EN4cute5tupleIJNS5_1CILi128EEES8_NS7_ILi64EEEEEENS_10bfloat16_tEfNS_4arch4Sm80ELb0ELb0ELb1ELb0ELb1ELb0ELb0ELb0ELi2ELi4ELi4ELi4ELb0EEENS1_24CollectiveEpilogueBwdGQAISA_fSD_Li256ELb0ELb1EEENS1_19SingleTileSchedulerILb0ELb0ELb0ELi128EEEEEEEEEvNT_6ParamsE$_ZN4cute3eso3ESOILb0ELb1EJNS_6LayoutINS_5tupleIJNS3_IJNS_1CILi8EEENS4_ILi1EEEEEENS4_ILi2EEEEEENS3_IJNS3_IJS6_NS4_ILi0EEEEEEiEEEEESA_EEC2ERKSD_RKSA_)
$_ZN7cutlass13device_kernelIN5flash19enable_sm80_to_sm89INS1_16FlashAttnBwdSm80INS1_25CollectiveMainloopBwdSm80ILi2ELi2EN4cute5tupleIJNS5_1CILi128EEES8_NS7_ILi64EEEEEENS_10bfloat16_tEfNS_4arch4Sm80ELb0ELb0ELb1ELb0ELb1ELb0ELb0ELb0ELi2ELi4ELi4ELi4ELb0EEENS1_24CollectiveEpilogueBwdGQAISA_fSD_Li256ELb0ELb1EEENS1_19SingleTileSchedulerILb0ELb0ELb0ELi128EEEEEEEEEvNT_6ParamsE$_ZN4cute3eso3ESOILb0ELb1EJNS_6LayoutINS_5tupleIJNS3_IJNS_1CILi8EEENS4_ILi1EEEEEENS4_ILi2EEEEEENS3_IJNS3_IJS6_NS4_ILi0EEEEEEiEEEEESA_EEC2ERKSD_RKSA_:
[----:B------:R-:W-:Y:S02]  /*6b70*/  IADD3 R2, R67, -c[0x0][0x20], RZ ;  /* 0x8000080043027a10 */ /* 0x000fe40007ffe0ff */
[----:B------:R-:W-:-:S03]  /*6b80*/  MOV R7, 0x0 ;  /* 0x0000000000077802 */ /* 0x000fc60000000f00 */
[----:B------:R1:W-:Y:S01]  /*6b90*/  STL [R2], R3 ;  /* 0x0000000302007387 */ /* 0x0003e20000100800 */
[----:B------:R-:W-:Y:S05]  /*6ba0*/  RET.REL.NODEC R6 `(_ZN7cutlass13device_kernelIN5flash19enable_sm80_to_sm89INS1_16FlashAttnBwdSm80INS1_25CollectiveMainloopBwdSm80ILi2ELi2EN4cute5tupleIJNS5_1CILi128EEES8_NS7_ILi64EEEEEENS_10bfloat16_tEfNS_4arch4Sm80ELb0ELb0ELb1ELb0ELb1ELb0ELb0ELb0ELi2ELi4ELi4ELi4ELb0EEENS1_24CollectiveEpilogueBwdGQAISA_fSD_Li256ELb0ELb1EEENS1_19SingleTileSchedulerILb0ELb0ELb0ELi128EEEEEEEEEvNT_6ParamsE) ;  /* 0xffff945006007950 */ /* 0x000fea0003c3ffff */
        .type           $_ZN7cutlass13device_kernelIN5flash19enable_sm80_to_sm89INS1_16FlashAttnBwdSm80INS1_25CollectiveMainloopBwdSm80ILi2ELi2EN4cute5tupleIJNS5_1CILi128EEES8_NS7_ILi64EEEEEENS_10bfloat16_tEfNS_4arch4Sm80ELb0ELb0ELb1ELb0ELb1ELb0ELb0ELb0ELi2ELi4ELi4ELi4ELb0EEENS1_24CollectiveEpilogueBwdGQAISA_fSD_Li256ELb0ELb1EEENS1_19SingleTileSchedulerILb0ELb0ELb0ELi128EEEEEEEEEvNT_6ParamsE$_ZN4cute3eso3ESOILb0ELb1EJiEEC2ERKi,@function
        .size           $_ZN7cutlass13device_kernelIN5flash19enable_sm80_to_sm89INS1_16FlashAttnBwdSm80INS1_25CollectiveMainloopBwdSm80ILi2ELi2EN4cute5tupleIJNS5_1CILi128EEES8_NS7_ILi64EEEEEENS_10bfloat16_tEfNS_4arch4Sm80ELb0ELb0ELb1ELb0ELb1ELb0ELb0ELb0ELi2ELi4ELi4ELi4ELb0EEENS1_24CollectiveEpilogueBwdGQAISA_fSD_Li256ELb0ELb1EEENS1_19SingleTileSchedulerILb0ELb0ELb0ELi128EEEEEEEEEvNT_6ParamsE$_ZN4cute3eso3ESOILb0ELb1EJiEEC2ERKi,($_ZN7cutlass13device_kernelIN5flash19enable_sm80_to_sm89INS1_16FlashAttnBwdSm80INS1_25CollectiveMainloopBwdSm80ILi2ELi2EN4cute5tupleIJNS5_1CILi128EEES8_NS7_ILi64EEEEEENS_10bfloat16_tEfNS_4arch4Sm80ELb0ELb0ELb1ELb0ELb1ELb0ELb0ELb0ELi2ELi4ELi4ELi4ELb0EEENS1_24CollectiveEpilogueBwdGQAISA_fSD_Li256ELb0ELb1EEENS1_19SingleTileSchedulerILb0ELb0ELb0ELi128EEEEEEEEEvNT_6ParamsE$_ZN4cute3eso3ESOILb0ELb1EJiNS_1CILi0EEEEEC2ERKiRKS3_ - $_ZN7cutlass13device_kernelIN5flash19enable_sm80_to_sm89INS1_16FlashAttnBwdSm80INS1_25CollectiveMainloopBwdSm80ILi2ELi2EN4cute5tupleIJNS5_1CILi128EEES8_NS7_ILi64EEEEEENS_10bfloat16_tEfNS_4arch4Sm80ELb0ELb0ELb1ELb0ELb1ELb0ELb0ELb0ELi2ELi4ELi4ELi4ELb0EEENS1_24CollectiveEpilogueBwdGQAISA_fSD_Li256ELb0ELb1EEENS1_19SingleTileSchedulerILb0ELb0ELb0ELi128EEEEEEEEEvNT_6ParamsE$_ZN4cute3eso3ESOILb0ELb1EJiEEC2ERKi)
$_ZN7cutlass13device_kernelIN5flash19enable_sm80_to_sm89INS1_16FlashAttnBwdSm80INS1_25CollectiveMainloopBwdSm80ILi2ELi2EN4cute5tupleIJNS5_1CILi128EEES8_NS7_ILi64EEEEEENS_10bfloat16_tEfNS_4arch4Sm80ELb0ELb0ELb1ELb0ELb1ELb0ELb0ELb0ELi2ELi4ELi4ELi4ELb0EEENS1_24CollectiveEpilogueBwdGQAISA_fSD_Li256ELb0ELb1EEENS1_19SingleTileSchedulerILb0ELb0ELb0ELi128EEEEEEEEEvNT_6ParamsE$_ZN4cute3eso3ESOILb0ELb1EJiEEC2ERKi:
[----:B------:R-:W-:Y:S02]  /*6bb0*/  IADD3 R2, R2, -c[0x0][0x20], RZ ;  /* 0x8000080002027a10 */ /* 0x000fe40007ffe0ff */
[----:B------:R-:W-:-:S03]  /*6bc0*/  MOV R9, 0x0 ;  /* 0x0000000000097802 */ /* 0x000fc60000000f00 */
[----:B------:R1:W-:Y:S01]  /*6bd0*/  STL [R2], R3 ;  /* 0x0000000302007387 */ /* 0x0003e20000100800 */
[----:B------:R-:W-:Y:S05]  /*6be0*/  RET.REL.NODEC R8 `(_ZN7cutlass13device_kernelIN5flash19enable_sm80_to_sm89INS1_16FlashAttnBwdSm80INS1_25CollectiveMainloopBwdSm80ILi2ELi2EN4cute5tupleIJNS5_1CILi128EEES8_NS7_ILi64EEEEEENS_10bfloat16_tEfNS_4arch4Sm80ELb0ELb0ELb1ELb0ELb1ELb0ELb0ELb0ELi2ELi4ELi4ELi4ELb0EEENS1_24CollectiveEpilogueBwdGQAISA_fSD_Li256ELb0ELb1EEENS1_19SingleTileSchedulerILb0ELb0ELb0ELi128EEEEEEEEEvNT_6ParamsE) ;  /* 0xffff941008007950 */ /* 0x000fea0003c3ffff */
        .type           $_ZN7cutlass13device_kernelIN5flash19enable_sm80_to_sm89INS1_16FlashAttnBwdSm80INS1_25CollectiveMainloopBwdSm80ILi2ELi2EN4cute5tupleIJNS5_1CILi128EEES8_NS7_ILi64EEEEEENS_10bfloat16_tEfNS_4arch4Sm80ELb0ELb0ELb1ELb0ELb1ELb0ELb0ELb0ELi2ELi4ELi4ELi4ELb0EEENS1_24CollectiveEpilogueBwdGQAISA_fSD_Li256ELb0ELb1EEENS1_19SingleTileSchedulerILb0ELb0ELb0ELi128EEEEEEEEEvNT_6ParamsE$_ZN4cute3eso3ESOILb0ELb1EJiNS_1CILi0EEEEEC2ERKiRKS3_,@function
        .size           $_ZN7cutlass13device_kernelIN5flash19enable_sm80_to_sm89INS1_16FlashAttnBwdSm80INS1_25CollectiveMainloopBwdSm80ILi2ELi2EN4cute5tupleIJNS5_1CILi128EEES8_NS7_ILi64EEEEEENS_10bfloat16_tEfNS_4arch4Sm80ELb0ELb0ELb1ELb0ELb1ELb0ELb0ELb0ELi2ELi4ELi4ELi4ELb0EEENS1_24CollectiveEpilogueBwdGQAISA_fSD_Li256ELb0ELb1EEENS1_19SingleTileSchedulerILb0ELb0ELb0ELi128EEEEEEEEEvNT_6ParamsE$_ZN4cute3eso3ESOILb0ELb1EJiNS_1CILi0EEEEEC2ERKiRKS3_,($_ZN7cutlass13device_kernelIN5flash19enable_sm80_to_sm89INS1_16FlashAttnBwdSm80INS1_25CollectiveMainloopBwdSm80ILi2ELi2EN4cute5tupleIJNS5_1CILi128EEES8_NS7_ILi64EEEEEENS_10bfloat16_tEfNS_4arch4Sm80ELb0ELb0ELb1ELb0ELb1ELb0ELb0ELb0ELi2ELi4ELi4ELi4ELb0EEENS1_24CollectiveEpilogueBwdGQAISA_fSD_Li256ELb0ELb1EEENS1_19SingleTileSchedulerILb0ELb0ELb0ELi128EEEEEEEEEvNT_6ParamsE$_ZN4cute3eso3ESOILb0ELb1EJiNS_1CILi144EEENS2_ILi288EEEEEC2ERKiRKS3_RKS4_ - $_ZN7cutlass13device_kernelIN5flash19enable_sm80_to_sm89INS1_16FlashAttnBwdSm80INS1_25CollectiveMainloopBwdSm80ILi2ELi2EN4cute5tupleIJNS5_1CILi128EEES8_NS7_ILi64EEEEEENS_10bfloat16_tEfNS_4arch4Sm80ELb0ELb0ELb1ELb0ELb1ELb0ELb0ELb0ELi2ELi4ELi4ELi4ELb0EEENS1_24CollectiveEpilogueBwdGQAISA_fSD_Li256ELb0ELb1EEENS1_19SingleTileSchedulerILb0ELb0ELb0ELi128EEEEEEEEEvNT_6ParamsE$_ZN4cute3eso3ESOILb0ELb1EJiNS_1CILi0EEEEEC2ERKiRKS3_)
$_ZN7cutlass13device_kernelIN5flash19enable_sm80_to_sm89INS1_16FlashAttnBwdSm80INS1_25CollectiveMainloopBwdSm80ILi2ELi2EN4cute5tupleIJNS5_1CILi128EEES8_NS7_ILi64EEEEEENS_10bfloat16_tEfNS_4arch4Sm80ELb0ELb0ELb1ELb0ELb1ELb0ELb0ELb0ELi2ELi4ELi4ELi4ELb0EEENS1_24CollectiveEpilogueBwdGQAISA_fSD_Li256ELb0ELb1EEENS1_19SingleTileSchedulerILb0ELb0ELb0ELi128EEEEEEEEEvNT_6ParamsE$_ZN4cute3eso3ESOILb0ELb1EJiNS_1CILi0EEEEEC2ERKiRKS3_:
[----:B------:R-:W-:Y:S01]  /*6bf0*/  IADD3 R2, R2, -c[0x0][0x20], RZ ;  /* 0x8000080002027a10 */ /* 0x000fe20007ffe0ff */
[----:B------:R-:W-:Y:S01]  /*6c00*/  IMAD.MOV.U32 R8, RZ, RZ, R6 ;  /* 0x000000ffff087224 */ /* 0x000fe200078e0006 */
[----:B------:R-:W-:-:S03]  /*6c10*/  MOV R9, 0x0 ;  /* 0x0000000000097802 */ /* 0x000fc60000000f00 */
[----:B------:R1:W-:Y:S01]  /*6c20*/  STL [R2], R3 ;  /* 0x0000000302007387 */ /* 0x0003e20000100800 */
[----:B------:R-:W-:Y:S05]  /*6c30*/  RET.REL.NODEC R8 `(_ZN7cutlass13device_kernelIN5flash19enable_sm80_to_sm89INS1_16FlashAttnBwdSm80INS1_25CollectiveMainloopBwdSm80ILi2ELi2EN4cute5tupleIJNS5_1CILi128EEES8_NS7_ILi64EEEEEENS_10bfloat16_tEfNS_4arch4Sm80ELb0ELb0ELb1ELb0ELb1ELb0ELb0ELb0ELi2ELi4ELi4ELi4ELb0EEENS1_24CollectiveEpilogueBwdGQAISA_fSD_Li256ELb0ELb1EEENS1_19SingleTileSchedulerILb0ELb0ELb0ELi128EEEEEEEEEvNT_6ParamsE) ;  /* 0xffff93c008007950 */ /* 0x000fea0003c3ffff */
        .type           $_ZN7cutlass13device_kernelIN5flash19enable_sm80_to_sm89INS1_16FlashAttnBwdSm80INS1_25CollectiveMainloopBwdSm80ILi2ELi2EN4cute5tupleIJNS5_1CILi128EEES8_NS7_ILi64EEEEEENS_10bfloat16_tEfNS_4arch4Sm80ELb0ELb0ELb1ELb0ELb1ELb0ELb0ELb0ELi2ELi4ELi4ELi4ELb0EEENS1_24CollectiveEpilogueBwdGQAISA_fSD_Li256ELb0ELb1EEENS1_19SingleTileSchedulerILb0ELb0ELb0ELi128EEEEEEEEEvNT_6ParamsE$_ZN4cute3eso3ESOILb0ELb1EJiNS_1CILi144EEENS2_ILi288EEEEEC2ERKiRKS3_RKS4_,@function
        .size           $_ZN7cutlass13device_kernelIN5flash19enable_sm80_to_sm89INS1_16FlashAttnBwdSm80INS1_25CollectiveMainloopBwdSm80ILi2ELi2EN4cute5tupleIJNS5_1CILi128EEES8_NS7_ILi64EEEEEENS_10bfloat16_tEfNS_4arch4Sm80ELb0ELb0ELb1ELb0ELb1ELb0ELb0ELb0ELi2ELi4ELi4ELi4ELb0EEENS1_24CollectiveEpilogueBwdGQAISA_fSD_Li256ELb0ELb1EEENS1_19SingleTileSchedulerILb0ELb0ELb0ELi128EEEEEEEEEvNT_6ParamsE$_ZN4cute3eso3ESOILb0ELb1EJiNS_1CILi144EEENS2_ILi288EEEEEC2ERKiRKS3_RKS4_,($_ZN7cutlass13device_kernelIN5flash19enable_sm80_to_sm89INS1_16FlashAttnBwdSm80INS1_25CollectiveMainloopBwdSm80ILi2ELi2EN4cute5tupleIJNS5_1CILi128EEES8_NS7_ILi64EEEEEENS_10bfloat16_tEfNS_4arch4Sm80ELb0ELb0ELb1ELb0ELb1ELb0ELb0ELb0ELi2ELi4ELi4ELi4ELb0EEENS1_24CollectiveEpilogueBwdGQAISA_fSD_Li256ELb0ELb1EEENS1_19SingleTileSchedulerILb0ELb0ELb0ELi128EEEEEEEEEvNT_6ParamsE$_ZN4cute3eso3ESOILb0ELb1EJiNS_1CILi144EEENS2_ILi512EEEEEC2ERKiRKS3_RKS4_ - $_ZN7cutlass13device_kernelIN5flash19enable_sm80_to_sm89INS1_16FlashAttnBwdSm80INS1_25CollectiveMainloopBwdSm80ILi2ELi2EN4cute5tupleIJNS5_1CILi128EEES8_NS7_ILi64EEEEEENS_10bfloat16_tEfNS_4arch4Sm80ELb0ELb0ELb1ELb0ELb1ELb0ELb0ELb0ELi2ELi4ELi4ELi4ELb0EEENS1_24CollectiveEpilogueBwdGQAISA_fSD_Li256ELb0ELb1EEENS1_19SingleTileSchedulerILb0ELb0ELb0ELi128EEEEEEEEEvNT_6ParamsE$_ZN4cute3eso3ESOILb0ELb1EJiNS_1CILi144EEENS2_ILi288EEEEEC2ERKiRKS3_RKS4_)
$_ZN7cutlass13device_kernelIN5flash19enable_sm80_to_sm89INS1_16FlashAttnBwdSm80INS1_25CollectiveMainloopBwdSm80ILi2ELi2EN4cute5tupleIJNS5_1CILi128EEES8_NS7_ILi64EEEEEENS_10bfloat16_tEfNS_4arch4Sm80ELb0ELb0ELb1ELb0ELb1ELb0ELb0ELb0ELi2ELi4ELi4ELi4ELb0EEENS1_24CollectiveEpilogueBwdGQAISA_fSD_Li256ELb0ELb1EEENS1_19SingleTileSchedulerILb0ELb0ELb0ELi128EEEEEEEEEvNT_6ParamsE$_ZN4cute3eso3ESOILb0ELb1EJiNS_1CILi144EEENS2_ILi288EEEEEC2ERKiRKS3_RKS4_:
[----:B------:R-:W-:Y:S01]  /*6c40*/  IADD3 R4, R60, -c[0x0][0x20], RZ ;  /* 0x800008003c047a10 */ /* 0x000fe20007ffe0ff */
[----:B------:R-:W-:Y:S01]  /*6c50*/  IMAD.MOV.U32 R8, RZ, RZ, R6 ;  /* 0x000000ffff087224 */ /* 0x000fe200078e0006 */
[----:B------:R-:W-:-:S03]  /*6c60*/  MOV R9, 0x0 ;  /* 0x0000000000097802 */ /* 0x000fc60000000f00 */
[----:B------:R1:W-:Y:S01]  /*6c70*/  STL [R4], R5 ;  /* 0x0000000504007387 */ /* 0x0003e20000100800 */
[----:B------:R-:W-:Y:S05]  /*6c80*/  RET.REL.NODEC R8 `(_ZN7cutlass13device_kernelIN5flash19enable_sm80_to_sm89INS1_16FlashAttnBwdSm80INS1_25CollectiveMainloopBwdSm80ILi2ELi2EN4cute5tupleIJNS5_1CILi128EEES8_NS7_ILi64EEEEEENS_10bfloat16_tEfNS_4arch4Sm80ELb0ELb0ELb1ELb0ELb1ELb0ELb0ELb0ELi2ELi4ELi4ELi4ELb0EEENS1_24CollectiveEpilogueBwdGQAISA_fSD_Li256ELb0ELb1EEENS1_19SingleTileSchedulerILb0ELb0ELb0ELi128EEEEEEEEEvNT_6ParamsE) ;  /* 0xffff937008007950 */ /* 0x000fea0003c3ffff */
        .type           $_ZN7cutlass13device_kernelIN5flash19enable_sm80_to_sm89INS1_16FlashAttnBwdSm80INS1_25CollectiveMainloopBwdSm80ILi2ELi2EN4cute5tupleIJNS5_1CILi128EEES8_NS7_ILi64EEEEEENS_10bfloat16_tEfNS_4arch4Sm80ELb0ELb0ELb1ELb0ELb1ELb0ELb0ELb0ELi2ELi4ELi4ELi4ELb0EEENS1_24CollectiveEpilogueBwdGQAISA_fSD_Li256ELb0ELb1EEENS1_19SingleTileSchedulerILb0ELb0ELb0ELi128EEEEEEEEEvNT_6ParamsE$_ZN4cute3eso3ESOILb0ELb1EJiNS_1CILi144EEENS2_ILi512EEEEEC2ERKiRKS3_RKS4_,@function
        .size           $_ZN7cutlass13device_kernelIN5flash19enable_sm80_to_sm89INS1_16FlashAttnBwdSm80INS1_25CollectiveMainloopBwdSm80ILi2ELi2EN4cute5tupleIJNS5_1CILi128EEES8_NS7_ILi64EEEEEENS_10bfloat16_tEfNS_4arch4Sm80ELb0ELb0ELb1ELb0ELb1ELb0ELb0ELb0ELi2ELi4ELi4ELi4ELb0EEENS1_24CollectiveEpilogueBwdGQAISA_fSD_Li256ELb0ELb1EEENS1_19SingleTileSchedulerILb0ELb0ELb0ELi128EEEEEEEEEvNT_6ParamsE$_ZN4cute3eso3ESOILb0ELb1EJiNS_1CILi144EEENS2_ILi512EEEEEC2ERKiRKS3_RKS4_,($_ZN7cutlass13device_kernelIN5flash19enable_sm80_to_sm89INS1_16FlashAttnBwdSm80INS1_25CollectiveMainloopBwdSm80ILi2ELi2EN4cute5tupleIJNS5_1CILi128EEES8_NS7_ILi64EEEEEENS_10bfloat16_tEfNS_4arch4Sm80ELb0ELb0ELb1ELb0ELb1ELb0ELb0ELb0ELi2ELi4ELi4ELi4ELb0EEENS1_24CollectiveEpilogueBwdGQAISA_fSD_Li256ELb0ELb1EEENS1_19SingleTileSchedulerILb0ELb0ELb0ELi128EEEEEEEEEvNT_6ParamsE$_ZN4cute3eso3ESOILb0ELb1EJiNS_1CILi4096EEEEEC2ERKiRKS3_ - $_ZN7cutlass13device_kernelIN5flash19enable_sm80_to_sm89INS1_16FlashAttnBwdSm80INS1_25CollectiveMainloopBwdSm80ILi2ELi2EN4cute5tupleIJNS5_1CILi128EEES8_NS7_ILi64EEEEEENS_10bfloat16_tEfNS_4arch4Sm80ELb0ELb0ELb1ELb0ELb1ELb0ELb0ELb0ELi2ELi4ELi4ELi4ELb0EEENS1_24CollectiveEpilogueBwdGQAISA_fSD_Li256ELb0ELb1EEENS1_19SingleTileSchedulerILb0ELb0ELb0ELi128EEEEEEEEEvNT_6ParamsE$_ZN4cute3eso3ESOILb0ELb1EJiNS_1CILi144EEENS2_ILi512EEEEEC2ERKiRKS3_RKS4_)
$_ZN7cutlass13device_kernelIN5flash19enable_sm80_to_sm89INS1_16FlashAttnBwdSm80INS1_25CollectiveMainloopBwdSm80ILi2ELi2EN4cute5tupleIJNS5_1CILi128EEES8_NS7_ILi64EEEEEENS_10bfloat16_tEfNS_4arch4Sm80ELb0ELb0ELb1ELb0ELb1ELb0ELb0ELb0ELi2ELi4ELi4ELi4ELb0EEENS1_24CollectiveEpilogueBwdGQAISA_fSD_Li256ELb0ELb1EEENS1_19SingleTileSchedulerILb0ELb0ELb0ELi128EEEEEEEEEvNT_6ParamsE$_ZN4cute3eso3ESOILb0ELb1EJiNS_1CILi144EEENS2_ILi512EEEEEC2ERKiRKS3_RKS4_:
[----:B------:R-:W-:Y:S01]  /*6c90*/  IADD3 R4, R60, -c[0x0][0x20], RZ ;  /* 0x800008003c047a10 */ /* 0x000fe20007ffe0ff */
[----:B------:R-:W-:Y:S01]  /*6ca0*/  IMAD.MOV.U32 R8, RZ, RZ, R6 ;  /* 0x000000ffff087224 */ /* 0x000fe200078e0006 */
[----:B------:R-:W-:-:S03]  /*6cb0*/  MOV R9, 0x0 ;  /* 0x0000000000097802 */ /* 0x000fc60000000f00 */
[----:B------:R1:W-:Y:S01]  /*6cc0*/  STL [R4], R5 ;  /* 0x0000000504007387 */ /* 0x0003e20000100800 */
[----:B------:R-:W-:Y:S05]  /*6cd0*/  RET.REL.NODEC R8 `(_ZN7cutlass13device_kernelIN5flash19enable_sm80_to_sm89INS1_16FlashAttnBwdSm80INS1_25CollectiveMainloopBwdSm80ILi2ELi2EN4cute5tupleIJNS5_1CILi128EEES8_NS7_ILi64EEEEEENS_10bfloat16_tEfNS_4arch4Sm80ELb0ELb0ELb1ELb0ELb1ELb0ELb0ELb0ELi2ELi4ELi4ELi4ELb0EEENS1_24CollectiveEpilogueBwdGQAISA_fSD_Li256ELb0ELb1EEENS1_19SingleTileSchedulerILb0ELb0ELb0ELi128EEEEEEEEEvNT_6ParamsE) ;  /* 0xffff932008007950 */ /* 0x000fea0003c3ffff */
        .type           $_ZN7cutlass13device_kernelIN5flash19enable_sm80_to_sm89INS1_16FlashAttnBwdSm80INS1_25CollectiveMainloopBwdSm80ILi2ELi2EN4cute5tupleIJNS5_1CILi128EEES8_NS7_ILi64EEEEEENS_10bfloat16_tEfNS_4arch4Sm80ELb0ELb0ELb1ELb0ELb1ELb0ELb0ELb0ELi2ELi4ELi4ELi4ELb0EEENS1_24CollectiveEpilogueBwdGQAISA_fSD_Li256ELb0ELb1EEENS1_19SingleTileSchedulerILb0ELb0ELb0ELi128EEEEEEEEEvNT_6ParamsE$_ZN4cute3eso3ESOILb0ELb1EJiNS_1CILi4096EEEEEC2ERKiRKS3_,@function
        .size           $_ZN7cutlass13device_kernelIN5flash19enable_sm80_to_sm89INS1_16FlashAttnBwdSm80INS1_25CollectiveMainloopBwdSm80ILi2ELi2EN4cute5tupleIJNS5_1CILi128EEES8_NS7_ILi64EEEEEENS_10bfloat16_tEfNS_4arch4Sm80ELb0ELb0ELb1ELb0ELb1ELb0ELb0ELb0ELi2ELi4ELi4ELi4ELb0EEENS1_24CollectiveEpilogueBwdGQAISA_fSD_Li256ELb0ELb1EEENS1_19SingleTileSchedulerILb0ELb0ELb0ELi128EEEEEEEEEvNT_6ParamsE$_ZN4cute3eso3ESOILb0ELb1EJiNS_1CILi4096EEEEEC2ERKiRKS3_,($_ZN7cutlass13device_kernelIN5flash19enable_sm80_to_sm89INS1_16FlashAttnBwdSm80INS1_25CollectiveMainloopBwdSm80ILi2ELi2EN4cute5tupleIJNS5_1CILi128EEES8_NS7_ILi64EEEEEENS_10bfloat16_tEfNS_4arch4Sm80ELb0ELb0ELb1ELb0ELb1ELb0ELb0ELb0ELi2ELi4ELi4ELi4ELb0EEENS1_24CollectiveEpilogueBwdGQAISA_fSD_Li256ELb0ELb1EEENS1_19SingleTileSchedulerILb0ELb0ELb0ELi128EEEEEEEEEvNT_6ParamsE$_ZN4cute3eso3ESOILb0ELb1EJiNS_1CILi512EEEEEC2ERKiRKS3_ - $_ZN7cutlass13device_kernelIN5flash19enable_sm80_to_sm89INS1_16FlashAttnBwdSm80INS1_25CollectiveMainloopBwdSm80ILi2ELi2EN4cute5tupleIJNS5_1CILi128EEES8_NS7_ILi64EEEEEENS_10bfloat16_tEfNS_4arch4Sm80ELb0ELb0ELb1ELb0ELb1ELb0ELb0ELb0ELi2ELi4ELi4ELi4ELb0EEENS1_24CollectiveEpilogueBwdGQAISA_fSD_Li256ELb0ELb1EEENS1_19SingleTileSchedulerILb0ELb0ELb0ELi128EEEEEEEEEvNT_6ParamsE$_ZN4cute3eso3ESOILb0ELb1EJiNS_1CILi4096EEEEEC2ERKiRKS3_)
$_ZN7cutlass13device_kernelIN5flash19enable_sm80_to_sm89INS1_16FlashAttnBwdSm80INS1_25CollectiveMainloopBwdSm80ILi2ELi2EN4cute5tupleIJNS5_1CILi128EEES8_NS7_ILi64EEEEEENS_10bfloat16_tEfNS_4arch4Sm80ELb0ELb0ELb1ELb0ELb1ELb0ELb0ELb0ELi2ELi4ELi4ELi4ELb0EEENS1_24CollectiveEpilogueBwdGQAISA_fSD_Li256ELb0ELb1EEENS1_19SingleTileSchedulerILb0ELb0ELb0ELi128EEEEEEEEEvNT_6ParamsE$_ZN4cute3eso3ESOILb0ELb1EJiNS_1CILi4096EEEEEC2ERKiRKS3_:
[----:B------:R-:W-:Y:S02]  /*6ce0*/  IADD3 R9, R9, -c[0x0][0x20], RZ ;  /* 0x8000080009097a10 */ /* 0x000fe40007ffe0ff */
[----:B------:R-:W-:-:S03]  /*6cf0*/  MOV R5, 0x0 ;  /* 0x0000000000057802 */ /* 0x000fc60000000f00 */
[----:B------:R1:W-:Y:S01]  /*6d00*/  STL [R9], R2 ;  /* 0x0000000209007387 */ /* 0x0003e20000100800 */
[----:B------:R-:W-:Y:S05]  /*6d10*/  RET.REL.NODEC R4 `(_ZN7cutlass13device_kernelIN5flash19enable_sm80_to_sm89INS1_16FlashAttnBwdSm80INS1_25CollectiveMainloopBwdSm80ILi2ELi2EN4cute5tupleIJNS5_1CILi128EEES8_NS7_ILi64EEEEEENS_10bfloat16_tEfNS_4arch4Sm80ELb0ELb0ELb1ELb0ELb1ELb0ELb0ELb0ELi2ELi4ELi4ELi4ELb0EEENS1_24CollectiveEpilogueBwdGQAISA_fSD_Li256ELb0ELb1EEENS1_19SingleTileSchedulerILb0ELb0ELb0ELi128EEEEEEEEEvNT_6ParamsE) ;  /* 0xffff92e004007950 */ /* 0x000fea0003c3ffff */
        .type           $_ZN7cutlass13device_kernelIN5flash19enable_sm80_to_sm89INS1_16FlashAttnBwdSm80INS1_25CollectiveMainloopBwdSm80ILi2ELi2EN4cute5tupleIJNS5_1CILi128EEES8_NS7_ILi64EEEEEENS_10bfloat16_tEfNS_4arch4Sm80ELb0ELb0ELb1ELb0ELb1ELb0ELb0ELb0ELi2ELi4ELi4ELi4ELb0EEENS1_24CollectiveEpilogueBwdGQAISA_fSD_Li256ELb0ELb1EEENS1_19SingleTileSchedulerILb0ELb0ELb0ELi128EEEEEEEEEvNT_6ParamsE$_ZN4cute3eso3ESOILb0ELb1EJiNS_1CILi512EEEEEC2ERKiRKS3_,@function
        .size           $_ZN7cutlass13device_kernelIN5flash19enable_sm80_to_sm89INS1_16FlashAttnBwdSm80INS1_25CollectiveMainloopBwdSm80ILi2ELi2EN4cute5tupleIJNS5_1CILi128EEES8_NS7_ILi64EEEEEENS_10bfloat16_tEfNS_4arch4Sm80ELb0ELb0ELb1ELb0ELb1ELb0ELb0ELb0ELi2ELi4ELi4ELi4ELb0EEENS1_24CollectiveEpilogueBwdGQAISA_fSD_Li256ELb0ELb1EEENS1_19SingleTileSchedulerILb0ELb0ELb0ELi128EEEEEEEEEvNT_6ParamsE$_ZN4cute3eso3ESOILb0ELb1EJiNS_1CILi512EEEEEC2ERKiRKS3_,($_ZN7cutlass13device_kernelIN5flash19enable_sm80_to_sm89INS1_16FlashAttnBwdSm80INS1_25CollectiveMainloopBwdSm80ILi2ELi2EN4cute5tupleIJNS5_1CILi128EEES8_NS7_ILi64EEEEEENS_10bfloat16_tEfNS_4arch4Sm80ELb0ELb0ELb1ELb0ELb1ELb0ELb0ELb0ELi2ELi4ELi4ELi4ELb0EEENS1_24CollectiveEpilogueBwdGQAISA_fSD_Li256ELb0ELb1EEENS1_19SingleTileSchedulerILb0ELb0ELb0ELi128EEEEEEEEEvNT_6ParamsE$_ZN4cute3eso3ESOILb0ELb1EJiNS_1CILi72EEENS2_ILi512EEEEEC2ERKiRKS3_RKS4_ - $_ZN7cutlass13device_kernelIN5flash19enable_sm80_to_sm89INS1_16FlashAttnBwdSm80INS1_25CollectiveMainloopBwdSm80ILi2ELi2EN4cute5tupleIJNS5_1CILi128EEES8_NS7_ILi64EEEEEENS_10bfloat16_tEfNS_4arch4Sm80ELb0ELb0ELb1ELb0ELb1ELb0ELb0ELb0ELi2ELi4ELi4ELi4ELb0EEENS1_24CollectiveEpilogueBwdGQAISA_fSD_Li256ELb0ELb1EEENS1_19SingleTileSchedulerILb0ELb0ELb0ELi128EEEEEEEEEvNT_6ParamsE$_ZN4cute3eso3ESOILb0ELb1EJiNS_1CILi512EEEEEC2ERKiRKS3_)
$_ZN7cutlass13device_kernelIN5flash19enable_sm80_to_sm89INS1_16FlashAttnBwdSm80INS1_25CollectiveMainloopBwdSm80ILi2ELi2EN4cute5tupleIJNS5_1CILi128EEES8_NS7_ILi64EEEEEENS_10bfloat16_tEfNS_4arch4Sm80ELb0ELb0ELb1ELb0ELb1ELb0ELb0ELb0ELi2ELi4ELi4ELi4ELb0EEENS1_24CollectiveEpilogueBwdGQAISA_fSD_Li256ELb0ELb1EEENS1_19SingleTileSchedulerILb0ELb0ELb0ELi128EEEEEEEEEvNT_6ParamsE$_ZN4cute3eso3ESOILb0ELb1EJiNS_1CILi512EEEEEC2ERKiRKS3_:
[----:B------:R-:W-:Y:S02]  /*6d20*/  IADD3 R3, R70, -c[0x0][0x20], RZ ;  /* 0x8000080046037a10 */ /* 0x000fe40007ffe0ff */
[----:B------:R-:W-:-:S03]  /*6d30*/  MOV R5, 0x0 ;  /* 0x0000000000057802 */ /* 0x000fc60000000f00 */
[----:B------:R1:W-:Y:S01]  /*6d40*/  STL [R3], R2 ;  /* 0x0000000203007387 */ /* 0x0003e20000100800 */
[----:B------:R-:W-:Y:S05]  /*6d50*/  RET.REL.NODEC R4 `(_ZN7cutlass13device_kernelIN5flash19enable_sm80_to_sm89INS1_16FlashAttnBwdSm80INS1_25CollectiveMainloopBwdSm80ILi2ELi2EN4cute5tupleIJNS5_1CILi128EEES8_NS7_ILi64EEEEEENS_10bfloat16_tEfNS_4arch4Sm80ELb0ELb0ELb1ELb0ELb1ELb0ELb0ELb0ELi2ELi4ELi4ELi4ELb0EEENS1_24CollectiveEpilogueBwdGQAISA_fSD_Li256ELb0ELb1EEENS1_19SingleTileSchedulerILb0ELb0ELb0ELi128EEEEEEEEEvNT_6ParamsE) ;  /* 0xffff92a004007950 */ /* 0x000fea0003c3ffff */
        .type           $_ZN7cutlass13device_kernelIN5flash19enable_sm80_to_sm89INS1_16FlashAttnBwdSm80INS1_25CollectiveMainloopBwdSm80ILi2ELi2EN4cute5tupleIJNS5_1CILi128EEES8_NS7_ILi64EEEEEENS_10bfloat16_tEfNS_4arch4Sm80ELb0ELb0ELb1ELb0ELb1ELb0ELb0ELb0ELi2ELi4ELi4ELi4ELb0EEENS1_24CollectiveEpilogueBwdGQAISA_fSD_Li256ELb0ELb1EEENS1_19SingleTileSchedulerILb0ELb0ELb0ELi128EEEEEEEEEvNT_6ParamsE$_ZN4cute3eso3ESOILb0ELb1EJiNS_1CILi72EEENS2_ILi512EEEEEC2ERKiRKS3_RKS4_,@function
        .size           $_ZN7cutlass13device_kernelIN5flash19enable_sm80_to_sm89INS1_16FlashAttnBwdSm80INS1_25CollectiveMainloopBwdSm80ILi2ELi2EN4cute5tupleIJNS5_1CILi128EEES8_NS7_ILi64EEEEEENS_10bfloat16_tEfNS_4arch4Sm80ELb0ELb0ELb1ELb0ELb1ELb0ELb0ELb0ELi2ELi4ELi4ELi4ELb0EEENS1_24CollectiveEpilogueBwdGQAISA_fSD_Li256ELb0ELb1EEENS1_19SingleTileSchedulerILb0ELb0ELb0ELi128EEEEEEEEEvNT_6ParamsE$_ZN4cute3eso3ESOILb0ELb1EJiNS_1CILi72EEENS2_ILi512EEEEEC2ERKiRKS3_RKS4_,($_ZN7cutlass13device_kernelIN5flash19enable_sm80_to_sm89INS1_16FlashAttnBwdSm80INS1_25CollectiveMainloopBwdSm80ILi2ELi2EN4cute5tupleIJNS5_1CILi128EEES8_NS7_ILi64EEEEEENS_10bfloat16_tEfNS_4arch4Sm80ELb0ELb0ELb1ELb0ELb1ELb0ELb0ELb0ELi2ELi4ELi4ELi4ELb0EEENS1_24CollectiveEpilogueBwdGQAISA_fSD_Li256ELb0ELb1EEENS1_19SingleTileSchedulerILb0ELb0ELb0ELi128EEEEEEEEEvNT_6ParamsE$_ZN4cute3eso3ESOILb0ELb1EJlEEC2ERKl - $_ZN7cutlass13device_kernelIN5flash19enable_sm80_to_sm89INS1_16FlashAttnBwdSm80INS1_25CollectiveMainloopBwdSm80ILi2ELi2EN4cute5tupleIJNS5_1CILi128EEES8_NS7_ILi64EEEEEENS_10bfloat16_tEfNS_4arch4Sm80ELb0ELb0ELb1ELb0ELb1ELb0ELb0ELb0ELi2ELi4ELi4ELi4ELb0EEENS1_24CollectiveEpilogueBwdGQAISA_fSD_Li256ELb0ELb1EEENS1_19SingleTileSchedulerILb0ELb0ELb0ELi128EEEEEEEEEvNT_6ParamsE$_ZN4cute3eso3ESOILb0ELb1EJiNS_1CILi72EEENS2_ILi512EEEEEC2ERKiRKS3_RKS4_)
$_ZN7cutlass13device_kernelIN5flash19enable_sm80_to_sm89INS1_16FlashAttnBwdSm80INS1_25CollectiveMainloopBwdSm80ILi2ELi2EN4cute5tupleIJNS5_1CILi128EEES8_NS7_ILi64EEEEEENS_10bfloat16_tEfNS_4arch4Sm80ELb0ELb0ELb1ELb0ELb1ELb0ELb0ELb0ELi2ELi4ELi4ELi4ELb0EEENS1_24CollectiveEpilogueBwdGQAISA_fSD_Li256ELb0ELb1EEENS1_19SingleTileSchedulerILb0ELb0ELb0ELi128EEEEEEEEEvNT_6ParamsE$_ZN4cute3eso3ESOILb0ELb1EJiNS_1CILi72EEENS2_ILi512EEEEEC2ERKiRKS3_RKS4_:
[----:B------:R-:W-:Y:S01]  /*6d60*/  IADD3 R4, R4, -c[0x0][0x20], RZ ;  /* 0x8000080004047a10 */ /* 0x000fe20007ffe0ff */
[----:B------:R-:W-:Y:S01]  /*6d70*/  IMAD.MOV.U32 R8, RZ, RZ, R6 ;  /* 0x000000ffff087224 */ /* 0x000fe200078e0006 */
[----:B------:R-:W-:-:S03]  /*6d80*/  MOV R9, 0x0 ;  /* 0x0000000000097802 */ /* 0x000fc60000000f00 */
[----:B------:R1:W-:Y:S01]  /*6d90*/  STL [R4], R5 ;  /* 0x0000000504007387 */ /* 0x0003e20000100800 */
[----:B------:R-:W-:Y:S05]  /*6da0*/  RET.REL.NODEC R8 `(_ZN7cutlass13device_kernelIN5flash19enable_sm80_to_sm89INS1_16FlashAttnBwdSm80INS1_25CollectiveMainloopBwdSm80ILi2ELi2EN4cute5tupleIJNS5_1CILi128EEES8_NS7_ILi64EEEEEENS_10bfloat16_tEfNS_4arch4Sm80ELb0ELb0ELb1ELb0ELb1ELb0ELb0ELb0ELi2ELi4ELi4ELi4ELb0EEENS1_24CollectiveEpilogueBwdGQAISA_fSD_Li256ELb0ELb1EEENS1_19SingleTileSchedulerILb0ELb0ELb0ELi128EEEEEEEEEvNT_6ParamsE) ;  /* 0xffff925008007950 */ /* 0x000fea0003c3ffff */
        .type           $_ZN7cutlass13device_kernelIN5flash19enable_sm80_to_sm89INS1_16FlashAttnBwdSm80INS1_25CollectiveMainloopBwdSm80ILi2ELi2EN4cute5tupleIJNS5_1CILi128EEES8_NS7_ILi64EEEEEENS_10bfloat16_tEfNS_4arch4Sm80ELb0ELb0ELb1ELb0ELb1ELb0ELb0ELb0ELi2ELi4ELi4ELi4ELb0EEENS1_24CollectiveEpilogueBwdGQAISA_fSD_Li256ELb0ELb1EEENS1_19SingleTileSchedulerILb0ELb0ELb0ELi128EEEEEEEEEvNT_6ParamsE$_ZN4cute3eso3ESOILb0ELb1EJlEEC2ERKl,@function
        .size           $_ZN7cutlass13device_kernelIN5flash19enable_sm80_to_sm89INS1_16FlashAttnBwdSm80INS1_25CollectiveMainloopBwdSm80ILi2ELi2EN4cute5tupleIJNS5_1CILi128EEES8_NS7_ILi64EEEEEENS_10bfloat16_tEfNS_4arch4Sm80ELb0ELb0ELb1ELb0ELb1ELb0ELb0ELb0ELi2ELi4ELi4ELi4ELb0EEENS1_24CollectiveEpilogueBwdGQAISA_fSD_Li256ELb0ELb1EEENS1_19SingleTileSchedulerILb0ELb0ELb0ELi128EEEEEEEEEvNT_6ParamsE$_ZN4cute3eso3ESOILb0ELb1EJlEEC2ERKl,($_ZN7cutlass13device_kernelIN5flash19enable_sm80_to_sm89INS1_16FlashAttnBwdSm80INS1_25CollectiveMainloopBwdSm80ILi2ELi2EN4cute5tupleIJNS5_1CILi128EEES8_NS7_ILi64EEEEEENS_10bfloat16_tEfNS_4arch4Sm80ELb0ELb0ELb1ELb0ELb1ELb0ELb0ELb0ELi2ELi4ELi4ELi4ELb0EEENS1_24CollectiveEpilogueBwdGQAISA_fSD_Li256ELb0ELb1EEENS1_19SingleTileSchedulerILb0ELb0ELb0ELi128EEEEEEEEEvNT_6ParamsE$_ZN4cute3eso3ESOILb1ELb0EJNS_10UnderscoreES2_S2_iEEC2ERKS2_S5_S5_RKi - $_ZN7cutlass13device_kernelIN5flash19enable_sm80_to_sm89INS1_16FlashAttnBwdSm80INS1_25CollectiveMainloopBwdSm80ILi2ELi2EN4cute5tupleIJNS5_1CILi128EEES8_NS7_ILi64EEEEEENS_10bfloat16_tEfNS_4arch4Sm80ELb0ELb0ELb1ELb0ELb1ELb0ELb0ELb0ELi2ELi4ELi4ELi4ELb0EEENS1_24CollectiveEpilogueBwdGQAISA_fSD_Li256ELb0ELb1EEENS1_19SingleTileSchedulerILb0ELb0ELb0ELi128EEEEEEEEEvNT_6ParamsE$_ZN4cute3eso3ESOILb0ELb1EJlEEC2ERKl)
$_ZN7cutlass13device_kernelIN5flash19enable_sm80_to_sm89INS1_16FlashAttnBwdSm80INS1_25CollectiveMainloopBwdSm80ILi2ELi2EN4cute5tupleIJNS5_1CILi128EEES8_NS7_ILi64EEEEEENS_10bfloat16_tEfNS_4arch4Sm80ELb0ELb0ELb1ELb0ELb1ELb0ELb0ELb0ELi2ELi4ELi4ELi4ELb0EEENS1_24CollectiveEpilogueBwdGQAISA_fSD_Li256ELb0ELb1EEENS1_19SingleTileSchedulerILb0ELb0ELb0ELi128EEEEEEEEEvNT_6ParamsE$_ZN4cute3eso3ESOILb0ELb1EJlEEC2ERKl:
[----:B------:R-:W-:Y:S01]  /*6db0*/  IADD3 R5, R5, -c[0x0][0x20], RZ ;  /* 0x8000080005057a10 */ /* 0x000fe20007ffe0ff */
[----:B------:R-:W-:Y:S01]  /*6dc0*/  IMAD.MOV.U32 R78, RZ, RZ, R6 ;  /* 0x000000ffff4e7224 */ /* 0x000fe200078e0006 */
[----:B------:R-:W-:-:S03]  /*6dd0*/  MOV R79, 0x0 ;  /* 0x00000000004f7802 */ /* 0x000fc60000000f00 */
[----:B------:R1:W-:Y:S01]  /*6de0*/  STL.64 [R5], R2 ;  /* 0x0000000205007387 */ /* 0x0003e20000100a00 */
[----:B------:R-:W-:Y:S05]  /*6df0*/  RET.REL.NODEC R78 `(_ZN7cutlass13device_kernelIN5flash19enable_sm80_to_sm89INS1_16FlashAttnBwdSm80INS1_25CollectiveMainloopBwdSm80ILi2ELi2EN4cute5tupleIJNS5_1CILi128EEES8_NS7_ILi64EEEEEENS_10bfloat16_tEfNS_4arch4Sm80ELb0ELb0ELb1ELb0ELb1ELb0ELb0ELb0ELi2ELi4ELi4ELi4ELb0EEENS1_24CollectiveEpilogueBwdGQAISA_fSD_Li256ELb0ELb1EEENS1_19SingleTileSchedulerILb0ELb0ELb0ELi128EEEEEEEEEvNT_6ParamsE) ;  /* 0xffff92004e007950 */ /* 0x000fea0003c3ffff */
        .type           $_ZN7cutlass13device_kernelIN5flash19enable_sm80_to_sm89INS1_16FlashAttnBwdSm80INS1_25CollectiveMainloopBwdSm80ILi2ELi2EN4cute5tupleIJNS5_1CILi128EEES8_NS7_ILi64EEEEEENS_10bfloat16_tEfNS_4arch4Sm80ELb0ELb0ELb1ELb0ELb1ELb0ELb0ELb0ELi2ELi4ELi4ELi4ELb0EEENS1_24CollectiveEpilogueBwdGQAISA_fSD_Li256ELb0ELb1EEENS1_19SingleTileSchedulerILb0ELb0ELb0ELi128EEEEEEEEEvNT_6ParamsE$_ZN4cute3eso3ESOILb1ELb0EJNS_10UnderscoreES2_S2_iEEC2ERKS2_S5_S5_RKi,@function
        .size           $_ZN7cutlass13device_kernelIN5flash19enable_sm80_to_sm89INS1_16FlashAttnBwdSm80INS1_25CollectiveMainloopBwdSm80ILi2ELi2EN4cute5tupleIJNS5_1CILi128EEES8_NS7_ILi64EEEEEENS_10bfloat16_tEfNS_4arch4Sm80ELb0ELb0ELb1ELb0ELb1ELb0ELb0ELb0ELi2ELi4ELi4ELi4ELb0EEENS1_24CollectiveEpilogueBwdGQAISA_fSD_Li256ELb0ELb1EEENS1_19SingleTileSchedulerILb0ELb0ELb0ELi128EEEEEEEEEvNT_6ParamsE$_ZN4cute3eso3ESOILb1ELb0EJNS_10UnderscoreES2_S2_iEEC2ERKS2_S5_S5_RKi,($_ZN7cutlass13device_kernelIN5flash19enable_sm80_to_sm89INS1_16FlashAttnBwdSm80INS1_25CollectiveMainloopBwdSm80ILi2ELi2EN4cute5tupleIJNS5_1CILi128EEES8_NS7_ILi64EEEEEENS_10bfloat16_tEfNS_4arch4Sm80ELb0ELb0ELb1ELb0ELb1ELb0ELb0ELb0ELi2ELi4ELi4ELi4ELb0EEENS1_24CollectiveEpilogueBwdGQAISA_fSD_Li256ELb0ELb1EEENS1_19SingleTileSchedulerILb0ELb0ELb0ELi128EEEEEEEEEvNT_6ParamsE$_ZN4cute3eso3ESOILb1ELb0EJNS_10UnderscoreES2_iEEC2ERKS2_S5_RKi - $_ZN7cutlass13device_kernelIN5flash19enable_sm80_to_sm89INS1_16FlashAttnBwdSm80INS1_25CollectiveMainloopBwdSm80ILi2ELi2EN4cute5tupleIJNS5_1CILi128EEES8_NS7_ILi64EEEEEENS_10bfloat16_tEfNS_4arch4Sm80ELb0ELb0ELb1ELb0ELb1ELb0ELb0ELb0ELi2ELi4ELi4ELi4ELb0EEENS1_24CollectiveEpilogueBwdGQAISA_fSD_Li256ELb0ELb1EEENS1_19SingleTileSchedulerILb0ELb0ELb0ELi128EEEEEEEEEvNT_6ParamsE$_ZN4cute3eso3ESOILb1ELb0EJNS_10UnderscoreES2_S2_iEEC2ERKS2_S5_S5_RKi)
$_ZN7cutlass13device_kernelIN5flash19enable_sm80_to_sm89INS1_16FlashAttnBwdSm80INS1_25CollectiveMainloopBwdSm80ILi2ELi2EN4cute5tupleIJNS5_1CILi128EEES8_NS7_ILi64EEEEEENS_10bfloat16_tEfNS_4arch4Sm80ELb0ELb0ELb1ELb0ELb1ELb0ELb0ELb0ELi2ELi4ELi4ELi4ELb0EEENS1_24CollectiveEpilogueBwdGQAISA_fSD_Li256ELb0ELb1EEENS1_19SingleTileSchedulerILb0ELb0ELb0ELi128EEEEEEEEEvNT_6ParamsE$_ZN4cute3eso3ESOILb1ELb0EJNS_10UnderscoreES2_S2_iEEC2ERKS2_S5_S5_RKi:
[----:B------:R-:W-:Y:S02]  /*6e00*/  IADD3 R2, R81, -c[0x0][0x20], RZ ;  /* 0x8000080051027a10 */ /* 0x000fe40007ffe0ff */
[----:B------:R-:W-:-:S03]  /*6e10*/  MOV R5, 0x0 ;  /* 0x0000000000057802 */ /* 0x000fc60000000f00 */
[----:B------:R1:W-:Y:S01]  /*6e20*/  STL [R2], R3 ;  /* 0x0000000302007387 */ /* 0x0003e20000100800 */
[----:B------:R-:W-:Y:S05]  /*6e30*/  RET.REL.NODEC R4 `(_ZN7cutlass13device_kernelIN5flash19enable_sm80_to_sm89INS1_16FlashAttnBwdSm80INS1_25CollectiveMainloopBwdSm80ILi2ELi2EN4cute5tupleIJNS5_1CILi128EEES8_NS7_ILi64EEEEEENS_10bfloat16_tEfNS_4arch4Sm80ELb0ELb0ELb1ELb0ELb1ELb0ELb0ELb0ELi2ELi4ELi4ELi4ELb0EEENS1_24CollectiveEpilogueBwdGQAISA_fSD_Li256ELb0ELb1EEENS1_19SingleTileSchedulerILb0ELb0ELb0ELi128EEEEEEEEEvNT_6ParamsE) ;  /* 0xffff91c004007950 */ /* 0x000fea0003c3ffff */
        .type           $_ZN7cutlass13device_kernelIN5flash19enable_sm80_to_sm89INS1_16FlashAttnBwdSm80INS1_25CollectiveMainloopBwdSm80ILi2ELi2EN4cute5tupleIJNS5_1CILi128EEES8_NS7_ILi64EEEEEENS_10bfloat16_tEfNS_4arch4Sm80ELb0ELb0ELb1ELb0ELb1ELb0ELb0ELb0ELi2ELi4ELi4ELi4ELb0EEENS1_24CollectiveEpilogueBwdGQAISA_fSD_Li256ELb0ELb1EEENS1_19SingleTileSchedulerILb0ELb0ELb0ELi128EEEEEEEEEvNT_6ParamsE$_ZN4cute3eso3ESOILb1ELb0EJNS_10UnderscoreES2_iEEC2ERKS2_S5_RKi,@function
        .size           $_ZN7cutlass13device_kernelIN5flash19enable_sm80_to_sm89INS1_16FlashAttnBwdSm80INS1_25CollectiveMainloopBwdSm80ILi2ELi2EN4cute5tupleIJNS5_1CILi128EEES8_NS7_ILi64EEEEEENS_10bfloat16_tEfNS_4arch4Sm80ELb0ELb0ELb1ELb0ELb1ELb0ELb0ELb0ELi2ELi4ELi4ELi4ELb0EEENS1_24CollectiveEpilogueBwdGQAISA_fSD_Li256ELb0ELb1EEENS1_19SingleTileSchedulerILb0ELb0ELb0ELi128EEEEEEEEEvNT_6ParamsE$_ZN4cute3eso3ESOILb1ELb0EJNS_10UnderscoreES2_iEEC2ERKS2_S5_RKi,($_ZN7cutlass13device_kernelIN5flash19enable_sm80_to_sm89INS1_16FlashAttnBwdSm80INS1_25CollectiveMainloopBwdSm80ILi2ELi2EN4cute5tupleIJNS5_1CILi128EEES8_NS7_ILi64EEEEEENS_10bfloat16_tEfNS_4arch4Sm80ELb0ELb0ELb1ELb0ELb1ELb0ELb0ELb0ELi2ELi4ELi4ELi4ELb0EEENS1_24CollectiveEpilogueBwdGQAISA_fSD_Li256ELb0ELb1EEENS1_19SingleTileSchedulerILb0ELb0ELb0ELi128EEEEEEEEEvNT_6ParamsE$_ZN4cute3eso3ESOILb1ELb0EJNS_10UnderscoreEiEEC2ERKS2_RKi - $_ZN7cutlass13device_kernelIN5flash19enable_sm80_to_sm89INS1_16FlashAttnBwdSm80INS1_25CollectiveMainloopBwdSm80ILi2ELi2EN4cute5tupleIJNS5_1CILi128EEES8_NS7_ILi64EEEEEENS_10bfloat16_tEfNS_4arch4Sm80ELb0ELb0ELb1ELb0ELb1ELb0ELb0ELb0ELi2ELi4ELi4ELi4ELb0EEENS1_24CollectiveEpilogueBwdGQAISA_fSD_Li256ELb0ELb1EEENS1_19SingleTileSchedulerILb0ELb0ELb0ELi128EEEEEEEEEvNT_6ParamsE$_ZN4cute3eso3ESOILb1ELb0EJNS_10UnderscoreES2_iEEC2ERKS2_S5_RKi)
$_ZN7cutlass13device_kernelIN5flash19enable_sm80_to_sm89INS1_16FlashAttnBwdSm80INS1_25CollectiveMainloopBwdSm80ILi2ELi2EN4cute5tupleIJNS5_1CILi128EEES8_NS7_ILi64EEEEEENS_10bfloat16_tEfNS_4arch4Sm80ELb0ELb0ELb1ELb0ELb1ELb0ELb0ELb0ELi2ELi4ELi4ELi4ELb0EEENS1_24CollectiveEpilogueBwdGQAISA_fSD_Li256ELb0ELb1EEENS1_19SingleTileSchedulerILb0ELb0ELb0ELi128EEEEEEEEEvNT_6ParamsE$_ZN4cute3eso3ESOILb1ELb0EJNS_10UnderscoreES2_iEEC2ERKS2_S5_RKi:
[----:B------:R-:W-:Y:S02]  /*6e40*/  IADD3 R2, R81, -c[0x0][0x20], RZ ;  /* 0x8000080051027a10 */ /* 0x000fe40007ffe0ff */
[----:B------:R-:W-:-:S03]  /*6e50*/  MOV R9, 0x0 ;  /* 0x0000000000097802 */ /* 0x000fc60000000f00 */
[----:B------:R1:W-:Y:S01]  /*6e60*/  STL [R2], R3 ;  /* 0x0000000302007387 */ /* 0x0003e20000100800 */
[----:B------:R-:W-:Y:S05]  /*6e70*/  RET.REL.NODEC R8 `(_ZN7cutlass13device_kernelIN5flash19enable_sm80_to_sm89INS1_16FlashAttnBwdSm80INS1_25CollectiveMainloopBwdSm80ILi2ELi2EN4cute5tupleIJNS5_1CILi128EEES8_NS7_ILi64EEEEEENS_10bfloat16_tEfNS_4arch4Sm80ELb0ELb0ELb1ELb0ELb1ELb0ELb0ELb0ELi2ELi4ELi4ELi4ELb0EEENS1_24CollectiveEpilogueBwdGQAISA_fSD_Li256ELb0ELb1EEENS1_19SingleTileSchedulerILb0ELb0ELb0ELi128EEEEEEEEEvNT_6ParamsE) ;  /* 0xffff918008007950 */ /* 0x000fea0003c3ffff */
        .type           $_ZN7cutlass13device_kernelIN5flash19enable_sm80_to_sm89INS1_16FlashAttnBwdSm80INS1_25CollectiveMainloopBwdSm80ILi2ELi2EN4cute5tupleIJNS5_1CILi128EEES8_NS7_ILi64EEEEEENS_10bfloat16_tEfNS_4arch4Sm80ELb0ELb0ELb1ELb0ELb1ELb0ELb0ELb0ELi2ELi4ELi4ELi4ELb0EEENS1_24CollectiveEpilogueBwdGQAISA_fSD_Li256ELb0ELb1EEENS1_19SingleTileSchedulerILb0ELb0ELb0ELi128EEEEEEEEEvNT_6ParamsE$_ZN4cute3eso3ESOILb1ELb0EJNS_10UnderscoreEiEEC2ERKS2_RKi,@function
        .size           $_ZN7cutlass13device_kernelIN5flash19enable_sm80_to_sm89INS1_16FlashAttnBwdSm80INS1_25CollectiveMainloopBwdSm80ILi2ELi2EN4cute5tupleIJNS5_1CILi128EEES8_NS7_ILi64EEEEEENS_10bfloat16_tEfNS_4arch4Sm80ELb0ELb0ELb1ELb0ELb1ELb0ELb0ELb0ELi2ELi4ELi4ELi4ELb0EEENS1_24CollectiveEpilogueBwdGQAISA_fSD_Li256ELb0ELb1EEENS1_19SingleTileSchedulerILb0ELb0ELb0ELi128EEEEEEEEEvNT_6ParamsE$_ZN4cute3eso3ESOILb1ELb0EJNS_10UnderscoreEiEEC2ERKS2_RKi,($_ZN7cutlass13device_kernelIN5flash19enable_sm80_to_sm89INS1_16FlashAttnBwdSm80INS1_25CollectiveMainloopBwdSm80ILi2ELi2EN4cute5tupleIJNS5_1CILi128EEES8_NS7_ILi64EEEEEENS_10bfloat16_tEfNS_4arch4Sm80ELb0ELb0ELb1ELb0ELb1ELb0ELb0ELb0ELi2ELi4ELi4ELi4ELb0EEENS1_24CollectiveEpilogueBwdGQAISA_fSD_Li256ELb0ELb1EEENS1_19SingleTileSchedulerILb0ELb0ELb0ELi128EEEEEEEEEvNT_6ParamsE$_ZN4cute3eso3ESOILb1ELb0EJNS_10UnderscoreEiiEEC2ERKS2_RKiS7_ - $_ZN7cutlass13device_kernelIN5flash19enable_sm80_to_sm89INS1_16FlashAttnBwdSm80INS1_25CollectiveMainloopBwdSm80ILi2ELi2EN4cute5tupleIJNS5_1CILi128EEES8_NS7_ILi64EEEEEENS_10bfloat16_tEfNS_4arch4Sm80ELb0ELb0ELb1ELb0ELb1ELb0ELb0ELb0ELi2ELi4ELi4ELi4ELb0EEENS1_24CollectiveEpilogueBwdGQAISA_fSD_Li256ELb0ELb1EEENS1_19SingleTileSchedulerILb0ELb0ELb0ELi128EEEEEEEEEvNT_6ParamsE$_ZN4cute3eso3ESOILb1ELb0EJNS_10UnderscoreEiEEC2ERKS2_RKi)
$_ZN7cutlass13device_kernelIN5flash19enable_sm80_to_sm89INS1_16FlashAttnBwdSm80INS1_25CollectiveMainloopBwdSm80ILi2ELi2EN4cute5tupleIJNS5_1CILi128EEES8_NS7_ILi64EEEEEENS_10bfloat16_tEfNS_4arch4Sm80ELb0ELb0ELb1ELb0ELb1ELb0ELb0ELb0ELi2ELi4ELi4ELi4ELb0EEENS1_24CollectiveEpilogueBwdGQAISA_fSD_Li256ELb0ELb1EEENS1_19SingleTileSchedulerILb0ELb0ELb0ELi128EEEEEEEEEvNT_6ParamsE$_ZN4cute3eso3ESOILb1ELb0EJNS_10UnderscoreEiEEC2ERKS2_RKi:
[----:B------:R-:W-:Y:S02]  /*6e80*/  IADD3 R2, R2, -c[0x0][0x20], RZ ;  /* 0x8000080002027a10 */ /* 0x000fe40007ffe0ff */
[----:B------:R-:W-:-:S03]  /*6e90*/  MOV R11, 0x0 ;  /* 0x00000000000b7802 */ /* 0x000fc60000000f00 */
[----:B------:R1:W-:Y:S01]  /*6ea0*/  STL [R2], R3 ;  /* 0x0000000302007387 */ /* 0x0003e20000100800 */
[----:B------:R-:W-:Y:S05]  /*6eb0*/  RET.REL.NODEC R10 `(_ZN7cutlass13device_kernelIN5flash19enable_sm80_to_sm89INS1_16FlashAttnBwdSm80INS1_25CollectiveMainloopBwdSm80ILi2ELi2EN4cute5tupleIJNS5_1CILi128EEES8_NS7_ILi64EEEEEENS_10bfloat16_tEfNS_4arch4Sm80ELb0ELb0ELb1ELb0ELb1ELb0ELb0ELb0ELi2ELi4ELi4ELi4ELb0EEENS1_24CollectiveEpilogueBwdGQAISA_fSD_Li256ELb0ELb1EEENS1_19SingleTileSchedulerILb0ELb0ELb0ELi128EEEEEEEEEvNT_6ParamsE) ;  /* 0xffff91400a007950 */ /* 0x000fea0003c3ffff */
        .type           $_ZN7cutlass13device_kernelIN5flash19enable_sm80_to_sm89INS1_16FlashAttnBwdSm80INS1_25CollectiveMainloopBwdSm80ILi2ELi2EN4cute5tupleIJNS5_1CILi128EEES8_NS7_ILi64EEEEEENS_10bfloat16_tEfNS_4arch4Sm80ELb0ELb0ELb1ELb0ELb1ELb0ELb0ELb0ELi2ELi4ELi4ELi4ELb0EEENS1_24CollectiveEpilogueBwdGQAISA_fSD_Li256ELb0ELb1EEENS1_19SingleTileSchedulerILb0ELb0ELb0ELi128EEEEEEEEEvNT_6ParamsE$_ZN4cute3eso3ESOILb1ELb0EJNS_10UnderscoreEiiEEC2ERKS2_RKiS7_,@function
        .size           $_ZN7cutlass13device_kernelIN5flash19enable_sm80_to_sm89INS1_16FlashAttnBwdSm80INS1_25CollectiveMainloopBwdSm80ILi2ELi2EN4cute5tupleIJNS5_1CILi128EEES8_NS7_ILi64EEEEEENS_10bfloat16_tEfNS_4arch4Sm80ELb0ELb0ELb1ELb0ELb1ELb0ELb0ELb0ELi2ELi4ELi4ELi4ELb0EEENS1_24CollectiveEpilogueBwdGQAISA_fSD_Li256ELb0ELb1EEENS1_19SingleTileSchedulerILb0ELb0ELb0ELi128EEEEEEEEEvNT_6ParamsE$_ZN4cute3eso3ESOILb1ELb0EJNS_10UnderscoreEiiEEC2ERKS2_RKiS7_,($_ZN7cutlass13device_kernelIN5flash19enable_sm80_to_sm89INS1_16FlashAttnBwdSm80INS1_25CollectiveMainloopBwdSm80ILi2ELi2EN4cute5tupleIJNS5_1CILi128EEES8_NS7_ILi64EEEEEENS_10bfloat16_tEfNS_4arch4Sm80ELb0ELb0ELb1ELb0ELb1ELb0ELb0ELb0ELi2ELi4ELi4ELi4ELb0EEENS1_24CollectiveEpilogueBwdGQAISA_fSD_Li256ELb0ELb1EEENS1_19SingleTileSchedulerILb0ELb0ELb0ELi128EEEEEEEEEvNT_6ParamsE$_ZN4cute3eso3ESOILb1ELb0EJNS_14ComposedLayoutINS_7SwizzleILi3ELi3ELi3EEENS_1CILi0EEENS_6LayoutINS_5tupleIJNS8_IJNS8_IJNS5_ILi4EEENS5_ILi8EEEEEENS8_IJNS5_ILi2EEENS5_ILi1EEEEEEEEENS8_IJNS8_IJSC_SC_EEENS8_IJSA_S9_EEEEEEEEENS8_IJNS8_IJNS8_IJSC_NS5_ILi64EEEEEENS8_IJNS5_ILi512EEES6_EEEEEENS8_IJNS8_IJSD_SA_EEENS8_IJNS5_ILi1024EEENS5_ILi16EEEEEEEEEEEEEEEENS_10ViewEngineINS_8smem_ptrIPN7cutlass10bfloat16_tEEEEEEEC2ERKSW_RKS13_ - $_ZN7cutlass13device_kernelIN5flash19enable_sm80_to_sm89INS1_16FlashAttnBwdSm80INS1_25CollectiveMainloopBwdSm80ILi2ELi2EN4cute5tupleIJNS5_1CILi128EEES8_NS7_ILi64EEEEEENS_10bfloat16_tEfNS_4arch4Sm80ELb0ELb0ELb1ELb0ELb1ELb0ELb0ELb0ELi2ELi4ELi4ELi4ELb0EEENS1_24CollectiveEpilogueBwdGQAISA_fSD_Li256ELb0ELb1EEENS1_19SingleTileSchedulerILb0ELb0ELb0ELi128EEEEEEEEEvNT_6ParamsE$_ZN4cute3eso3ESOILb1ELb0EJNS_10UnderscoreEiiEEC2ERKS2_RKiS7_)
$_ZN7cutlass13device_kernelIN5flash19enable_sm80_to_sm89INS1_16FlashAttnBwdSm80INS1_25CollectiveMainloopBwdSm80ILi2ELi2EN4cute5tupleIJNS5_1CILi128EEES8_NS7_ILi64EEEEEENS_10bfloat16_tEfNS_4arch4Sm80ELb0ELb0ELb1ELb0ELb1ELb0ELb0ELb0ELi2ELi4ELi4ELi4ELb0EEENS1_24CollectiveEpilogueBwdGQAISA_fSD_Li256ELb0ELb1EEENS1_19SingleTileSchedulerILb0ELb0ELb0ELi128EEEEEEEEEvNT_6ParamsE$_ZN4cute3eso3ESOILb1ELb0EJNS_10UnderscoreEiiEEC2ERKS2_RKiS7_:
[----:B------:R-:W-:Y:S02]  /*6ec0*/  IADD3 R3, R81, -c[0x0][0x20], RZ ;  /* 0x8000080051037a10 */ /* 0x000fe40007ffe0ff */
[----:B------:R-:W-:-:S03]  /*6ed0*/  IADD3 R2, R79, -c[0x0][0x20], RZ ;  /* 0x800008004f027a10 */ /* 0x000fc60007ffe0ff */
[----:B------:R1:W-:Y:S04]  /*6ee0*/  STL [R3], R80 ;  /* 0x0000005003007387 */ /* 0x0003e80000100800 */
[----:B------:R-:W2:Y:S01]  /*6ef0*/  LDL R2, [R2] ;  /* 0x0000000002027983 */ /* 0x000ea20000100800 */
[----:B------:R-:W-:-:S03]  /*6f00*/  IMAD.MOV.U32 R79, RZ, RZ, 0x0 ;  /* 0x00000000ff4f7424 */ /* 0x000fc600078e00ff */
[----:B--2---:R1:W-:Y:S01]  /*6f10*/  STL [R3+0x4], R2 ;  /* 0x0000040203007387 */ /* 0x0043e20000100800 */
[----:B------:R-:W-:Y:S05]  /*6f20*/  RET.REL.NODEC R78 `(_ZN7cutlass13device_kernelIN5flash19enable_sm80_to_sm89INS1_16FlashAttnBwdSm80INS1_25CollectiveMainloopBwdSm80ILi2ELi2EN4cute5tupleIJNS5_1CILi128EEES8_NS7_ILi64EEEEEENS_10bfloat16_tEfNS_4arch4Sm80ELb0ELb0ELb1ELb0ELb1ELb0ELb0ELb0ELi2ELi4ELi4ELi4ELb0EEENS1_24CollectiveEpilogueBwdGQAISA_fSD_Li256ELb0ELb1EEENS1_19SingleTileSchedulerILb0ELb0ELb0ELi128EEEEEEEEEvNT_6ParamsE) ;  /* 0xffff90d04e007950 */ /* 0x000fea0003c3ffff */
        .type           $_ZN7cutlass13device_kernelIN5flash19enable_sm80_to_sm89INS1_16FlashAttnBwdSm80INS1_25CollectiveMainloopBwdSm80ILi2ELi2EN4cute5tupleIJNS5_1CILi128EEES8_NS7_ILi64EEEEEENS_10bfloat16_tEfNS_4arch4Sm80ELb0ELb0ELb1ELb0ELb1ELb0ELb0ELb0ELi2ELi4ELi4ELi4ELb0EEENS1_24CollectiveEpilogueBwdGQAISA_fSD_Li256ELb0ELb1EEENS1_19SingleTileSchedulerILb0ELb0ELb0ELi128EEEEEEEEEvNT_6ParamsE$_ZN4cute3eso3ESOILb1ELb0EJNS_14ComposedLayoutINS_7SwizzleILi3ELi3ELi3EEENS_1CILi0EEENS_6LayoutINS_5tupleIJNS8_IJNS8_IJNS5_ILi4EEENS5_ILi8EEEEEENS8_IJNS5_ILi2EEENS5_ILi1EEEEEEEEENS8_IJNS8_IJSC_SC_EEENS8_IJSA_S9_EEEEEEEEENS8_IJNS8_IJNS8_IJSC_NS5_ILi64EEEEEENS8_IJNS5_ILi512EEES6_EEEEEENS8_IJNS8_IJSD_SA_EEENS8_IJNS5_ILi1024EEENS5_ILi16EEEEEEEEEEEEEEEENS_10ViewEngineINS_8smem_ptrIPN7cutlass10bfloat16_tEEEEEEEC2ERKSW_RKS13_,@function
        .size           $_ZN7cutlass13device_kernelIN5flash19enable_sm80_to_sm89INS1_16FlashAttnBwdSm80INS1_25CollectiveMainloopBwdSm80ILi2ELi2EN4cute5tupleIJNS5_1CILi128EEES8_NS7_ILi64EEEEEENS_10bfloat16_tEfNS_4arch4Sm80ELb0ELb0ELb1ELb0ELb1ELb0ELb0ELb0ELi2ELi4ELi4ELi4ELb0EEENS1_24CollectiveEpilogueBwdGQAISA_fSD_Li256ELb0ELb1EEENS1_19SingleTileSchedulerILb0ELb0ELb0ELi128EEEEEEEEEvNT_6ParamsE$_ZN4cute3eso3ESOILb1ELb0EJNS_14ComposedLayoutINS_7SwizzleILi3ELi3ELi3EEENS_1CILi0EEENS_6LayoutINS_5tupleIJNS8_IJNS8_IJNS5_ILi4EEENS5_ILi8EEEEEENS8_IJNS5_ILi2EEENS5_ILi1EEEEEEEEENS8_IJNS8_IJSC_SC_EEENS8_IJSA_S9_EEEEEEEEENS8_IJNS8_IJNS8_IJSC_NS5_ILi64EEEEEENS8_IJNS5_ILi512EEES6_EEEEEENS8_IJNS8_IJSD_SA_EEENS8_IJNS5_ILi1024EEENS5_ILi16EEEEEEEEEEEEEEEENS_10ViewEngineINS_8smem_ptrIPN7cutlass10bfloat16_tEEEEEEEC2ERKSW_RKS13_,($_ZN7cutlass13device_kernelIN5flash19enable_sm80_to_sm89INS1_16FlashAttnBwdSm80INS1_25CollectiveMainloopBwdSm80ILi2ELi2EN4cute5tupleIJNS5_1CILi128EEES8_NS7_ILi64EEEEEENS_10bfloat16_tEfNS_4arch4Sm80ELb0ELb0ELb1ELb0ELb1ELb0ELb0ELb0ELi2ELi4ELi4ELi4ELb0EEENS1_24CollectiveEpilogueBwdGQAISA_fSD_Li256ELb0ELb1EEENS1_19SingleTileSchedulerILb0ELb0ELb0ELi128EEEEEEEEEvNT_6ParamsE$_ZN4cute3eso3ESOILb1ELb0EJNS_14ComposedLayoutINS_7SwizzleILi3ELi3ELi3EEENS_1CILi0EEENS_6LayoutINS_5tupleIJNS8_IJNS8_IJNS5_ILi4EEENS5_ILi8EEEEEENS8_IJNS5_ILi2EEENS5_ILi1EEEEEEEEENS8_IJNS8_IJSC_SC_EEESB_EEEEEENS8_IJNS8_IJNS8_IJNS5_ILi128EEESD_EEENS8_IJSA_S6_EEEEEENS8_IJNS8_IJNS5_ILi64EEENS5_ILi512EEEEEENS8_IJNS5_ILi16EEENS5_ILi1024EEEEEEEEEEEEEEEENS_10ViewEngineINS_8smem_ptrIPN7cutlass10bfloat16_tEEEEEEEC2ERKSW_RKS13_ - $_ZN7cutlass13device_kernelIN5flash19enable_sm80_to_sm89INS1_16FlashAttnBwdSm80INS1_25CollectiveMainloopBwdSm80ILi2ELi2EN4cute5tupleIJNS5_1CILi128EEES8_NS7_ILi64EEEEEENS_10bfloat16_tEfNS_4arch4Sm80ELb0ELb0ELb1ELb0ELb1ELb0ELb0ELb0ELi2ELi4ELi4ELi4ELb0EEENS1_24CollectiveEpilogueBwdGQAISA_fSD_Li256ELb0ELb1EEENS1_19SingleTileSchedulerILb0ELb0ELb0ELi128EEEEEEEEEvNT_6ParamsE$_ZN4cute3eso3ESOILb1ELb0EJNS_14ComposedLayoutINS_7SwizzleILi3ELi3ELi3EEENS_1CILi0EEENS_6LayoutINS_5tupleIJNS8_IJNS8_IJNS5_ILi4EEENS5_ILi8EEEEEENS8_IJNS5_ILi2EEENS5_ILi1EEEEEEEEENS8_IJNS8_IJSC_SC_EEENS8_IJSA_S9_EEEEEEEEENS8_IJNS8_IJNS8_IJSC_NS5_ILi64EEEEEENS8_IJNS5_ILi512EEES6_EEEEEENS8_IJNS8_IJSD_SA_EEENS8_IJNS5_ILi1024EEENS5_ILi16EEEEEEEEEEEEEEEENS_10ViewEngineINS_8smem_ptrIPN7cutlass10bfloat16_tEEEEEEEC2ERKSW_RKS13_)
$_ZN7cutlass13device_kernelIN5flash19enable_sm80_to_sm89INS1_16FlashAttnBwdSm80INS1_25CollectiveMainloopBwdSm80ILi2ELi2EN4cute5tupleIJNS5_1CILi128EEES8_NS7_ILi64EEEEEENS_10bfloat16_tEfNS_4arch4Sm80ELb0ELb0ELb1ELb0ELb1ELb0ELb0ELb0ELi2ELi4ELi4ELi4ELb0EEENS1_24CollectiveEpilogueBwdGQAISA_fSD_Li256ELb0ELb1EEENS1_19SingleTileSchedulerILb0ELb0ELb0ELi128EEEEEEEEEvNT_6ParamsE$_ZN4cute3eso3ESOILb1ELb0EJNS_14ComposedLayoutINS_7SwizzleILi3ELi3ELi3EEENS_1CILi0EEENS_6LayoutINS_5tupleIJNS8_IJNS8_IJNS5_ILi4EEENS5_ILi8EEEEEENS8_IJNS5_ILi2EEENS5_ILi1EEEEEEEEENS8_IJNS8_IJSC_SC_EEENS8_IJSA_S9_EEEEEEEEENS8_IJNS8_IJNS8_IJSC_NS5_ILi64EEEEEENS8_IJNS5_ILi512EEES6_EEEEEENS8_IJNS8_IJSD_SA_EEENS8_IJNS5_ILi1024EEENS5_ILi16EEEEEEEEEEEEEEEENS_10ViewEngineINS_8smem_ptrIPN7cutlass10bfloat16_tEEEEEEEC2ERKSW_RKS13_:
[----:B------:R-:W-:Y:S01]  /*6f30*/  IADD3 R4, R25, -c[0x0][0x20], RZ ;  /* 0x8000080019047a10 */ /* 0x000fe20007ffe0ff */
[----:B------:R-:W-:Y:S01]  /*6f40*/  IMAD.MOV.U32 R8, RZ, RZ, R6 ;  /* 0x000000ffff087224 */ /* 0x000fe200078e0006 */
[----:B------:R-:W-:-:S03]  /*6f50*/  MOV R9, 0x0 ;  /* 0x0000000000097802 */ /* 0x000fc60000000f00 */
[----:B------:R1:W-:Y:S01]  /*6f60*/  STL.64 [R4], R2 ;  /* 0x0000000204007387 */ /* 0x0003e20000100a00 */
[----:B------:R-:W-:Y:S05]  /*6f70*/  RET.REL.NODEC R8 `(_ZN7cutlass13device_kernelIN5flash19enable_sm80_to_sm89INS1_16FlashAttnBwdSm80INS1_25CollectiveMainloopBwdSm80ILi2ELi2EN4cute5tupleIJNS5_1CILi128EEES8_NS7_ILi64EEEEEENS_10bfloat16_tEfNS_4arch4Sm80ELb0ELb0ELb1ELb0ELb1ELb0ELb0ELb0ELi2ELi4ELi4ELi4ELb0EEENS1_24CollectiveEpilogueBwdGQAISA_fSD_Li256ELb0ELb1EEENS1_19SingleTileSchedulerILb0ELb0ELb0ELi128EEEEEEEEEvNT_6ParamsE) ;  /* 0xffff908008007950 */ /* 0x000fea0003c3ffff */
        .type           $_ZN7cutlass13device_kernelIN5flash19enable_sm80_to_sm89INS1_16FlashAttnBwdSm80INS1_25CollectiveMainloopBwdSm80ILi2ELi2EN4cute5tupleIJNS5_1CILi128EEES8_NS7_ILi64EEEEEENS_10bfloat16_tEfNS_4arch4Sm80ELb0ELb0ELb1ELb0ELb1ELb0ELb0ELb0ELi2ELi4ELi4ELi4ELb0EEENS1_24CollectiveEpilogueBwdGQAISA_fSD_Li256ELb0ELb1EEENS1_19SingleTileSchedulerILb0ELb0ELb0ELi128EEEEEEEEEvNT_6ParamsE$_ZN4cute3eso3ESOILb1ELb0EJNS_14ComposedLayoutINS_7SwizzleILi3ELi3ELi3EEENS_1CILi0EEENS_6LayoutINS_5tupleIJNS8_IJNS8_IJNS5_ILi4EEENS5_ILi8EEEEEENS8_IJNS5_ILi2EEENS5_ILi1EEEEEEEEENS8_IJNS8_IJSC_SC_EEESB_EEEEEENS8_IJNS8_IJNS8_IJNS5_ILi128EEESD_EEENS8_IJSA_S6_EEEEEENS8_IJNS8_IJNS5_ILi64EEENS5_ILi512EEEEEENS8_IJNS5_ILi16EEENS5_ILi1024EEEEEEEEEEEEEEEENS_10ViewEngineINS_8smem_ptrIPN7cutlass10bfloat16_tEEEEEEEC2ERKSW_RKS13_,@function
        .size           $_ZN7cutlass13device_kernelIN5flash19enable_sm80_to_sm89INS1_16FlashAttnBwdSm80INS1_25CollectiveMainloopBwdSm80ILi2ELi2EN4cute5tupleIJNS5_1CILi128EEES8_NS7_ILi64EEEEEENS_10bfloat16_tEfNS_4arch4Sm80ELb0ELb0ELb1ELb0ELb1ELb0ELb0ELb0ELi2ELi4ELi4ELi4ELb0EEENS1_24CollectiveEpilogueBwdGQAISA_fSD_Li256ELb0ELb1EEENS1_19SingleTileSchedulerILb0ELb0ELb0ELi128EEEEEEEEEvNT_6ParamsE$_ZN4cute3eso3ESOILb1ELb0EJNS_14ComposedLayoutINS_7SwizzleILi3ELi3ELi3EEENS_1CILi0EEENS_6LayoutINS_5tupleIJNS8_IJNS8_IJNS5_ILi4EEENS5_ILi8EEEEEENS8_IJNS5_ILi2EEENS5_ILi1EEEEEEEEENS8_IJNS8_IJSC_SC_EEESB_EEEEEENS8_IJNS8_IJNS8_IJNS5_ILi128EEESD_EEENS8_IJSA_S6_EEEEEENS8_IJNS8_IJNS5_ILi64EEENS5_ILi512EEEEEENS8_IJNS5_ILi16EEENS5_ILi1024EEEEEEEEEEEEEEEENS_10ViewEngineINS_8smem_ptrIPN7cutlass10bfloat16_tEEEEEEEC2ERKSW_RKS13_,($_ZN7cutlass13device_kernelIN5flash19enable_sm80_to_sm89INS1_16FlashAttnBwdSm80INS1_25CollectiveMainloopBwdSm80ILi2ELi2EN4cute5tupleIJNS5_1CILi128EEES8_NS7_ILi64EEEEEENS_10bfloat16_tEfNS_4arch4Sm80ELb0ELb0ELb1ELb0ELb1ELb0ELb0ELb0ELi2ELi4ELi4ELi4ELb0EEENS1_24CollectiveEpilogueBwdGQAISA_fSD_Li256ELb0ELb1EEENS1_19SingleTileSchedulerILb0ELb0ELb0ELi128EEEEEEEEEvNT_6ParamsE$_ZN4cute3eso3ESOILb1ELb0EJNS_14ComposedLayoutINS_7SwizzleILi3ELi3ELi3EEENS_1CILi0EEENS_6LayoutINS_5tupleIJNS8_IJNS8_IJNS5_ILi4EEENS5_ILi8EEEEEENS8_IJS9_NS5_ILi1EEEEEEEEENS8_IJNS8_IJNS5_ILi2EEESF_SF_EEENS8_IJSF_NS8_IJS9_SF_EEEEEEEEEEEENS8_IJNS8_IJNS8_IJSF_NS5_ILi64EEEEEENS8_IJNS5_ILi1024EEES6_EEEEEENS8_IJNS8_IJSC_NS5_ILi512EEESA_EEENS8_IJNS5_ILi4096EEENS8_IJNS5_ILi16EEENS5_ILi8192EEEEEEEEEEEEEEEEEEENS_10ViewEngineINS_8smem_ptrIPN7cutlass10bfloat16_tEEEEEEEC2ERKS10_RKS17_ - $_ZN7cutlass13device_kernelIN5flash19enable_sm80_to_sm89INS1_16FlashAttnBwdSm80INS1_25CollectiveMainloopBwdSm80ILi2ELi2EN4cute5tupleIJNS5_1CILi128EEES8_NS7_ILi64EEEEEENS_10bfloat16_tEfNS_4arch4Sm80ELb0ELb0ELb1ELb0ELb1ELb0ELb0ELb0ELi2ELi4ELi4ELi4ELb0EEENS1_24CollectiveEpilogueBwdGQAISA_fSD_Li256ELb0ELb1EEENS1_19SingleTileSchedulerILb0ELb0ELb0ELi128EEEEEEEEEvNT_6ParamsE$_ZN4cute3eso3ESOILb1ELb0EJNS_14ComposedLayoutINS_7SwizzleILi3ELi3ELi3EEENS_1CILi0EEENS_6LayoutINS_5tupleIJNS8_IJNS8_IJNS5_ILi4EEENS5_ILi8EEEEEENS8_IJNS5_ILi2EEENS5_ILi1EEEEEEEEENS8_IJNS8_IJSC_SC_EEESB_EEEEEENS8_IJNS8_IJNS8_IJNS5_ILi128EEESD_EEENS8_IJSA_S6_EEEEEENS8_IJNS8_IJNS5_ILi64EEENS5_ILi512EEEEEENS8_IJNS5_ILi16EEENS5_ILi1024EEEEEEEEEEEEEEEENS_10ViewEngineINS_8smem_ptrIPN7cutlass10bfloat16_tEEEEEEEC2ERKSW_RKS13_)
$_ZN7cutlass13device_kernelIN5flash19enable_sm80_to_sm89INS1_16FlashAttnBwdSm80INS1_25CollectiveMainloopBwdSm80ILi2ELi2EN4cute5tupleIJNS5_1CILi128EEES8_NS7_ILi64EEEEEENS_10bfloat16_tEfNS_4arch4Sm80ELb0ELb0ELb1ELb0ELb1ELb0ELb0ELb0ELi2ELi4ELi4ELi4ELb0EEENS1_24CollectiveEpilogueBwdGQAISA_fSD_Li256ELb0ELb1EEENS1_19SingleTileSchedulerILb0ELb0ELb0ELi128EEEEEEEEEvNT_6ParamsE$_ZN4cute3eso3ESOILb1ELb0EJNS_14ComposedLayoutINS_7SwizzleILi3ELi3ELi3EEENS_1CILi0EEENS_6LayoutINS_5tupleIJNS8_IJNS8_IJNS5_ILi4EEENS5_ILi8EEEEEENS8_IJNS5_ILi2EEENS5_ILi1EEEEEEEEENS8_IJNS8_IJSC_SC_EEESB_EEEEEENS8_IJNS8_IJNS8_IJNS5_ILi128EEESD_EEENS8_IJSA_S6_EEEEEENS8_IJNS8_IJNS5_ILi64EEENS5_ILi512EEEEEENS8_IJNS5_ILi16EEENS5_ILi1024EEEEEEEEEEEEEEEENS_10ViewEngineINS_8smem_ptrIPN7cutlass10bfloat16_tEEEEEEEC2ERKSW_RKS13_:
[----:B------:R-:W-:Y:S01]  /*6f80*/  IADD3 R4, R60, -c[0x0][0x20], RZ ;  /* 0x800008003c047a10 */ /* 0x000fe20007ffe0ff */
[----:B------:R-:W-:Y:S01]  /*6f90*/  IMAD.MOV.U32 R8, RZ, RZ, R6 ;  /* 0x000000ffff087224 */ /* 0x000fe200078e0006 */
[----:B------:R-:W-:-:S03]  /*6fa0*/  MOV R9, 0x0 ;  /* 0x0000000000097802 */ /* 0x000fc60000000f00 */
[----:B------:R1:W-:Y:S01]  /*6fb0*/  STL.64 [R4], R2 ;  /* 0x0000000204007387 */ /* 0x0003e20000100a00 */
[----:B------:R-:W-:Y:S05]  /*6fc0*/  RET.REL.NODEC R8 `(_ZN7cutlass13device_kernelIN5flash19enable_sm80_to_sm89INS1_16FlashAttnBwdSm80INS1_25CollectiveMainloopBwdSm80ILi2ELi2EN4cute5tupleIJNS5_1CILi128EEES8_NS7_ILi64EEEEEENS_10bfloat16_tEfNS_4arch4Sm80ELb0ELb0ELb1ELb0ELb1ELb0ELb0ELb0ELi2ELi4ELi4ELi4ELb0EEENS1_24CollectiveEpilogueBwdGQAISA_fSD_Li256ELb0ELb1EEENS1_19SingleTileSchedulerILb0ELb0ELb0ELi128EEEEEEEEEvNT_6ParamsE) ;  /* 0xffff903008007950 */ /* 0x000fea0003c3ffff */
        .type           $_ZN7cutlass13device_kernelIN5flash19enable_sm80_to_sm89INS1_16FlashAttnBwdSm80INS1_25CollectiveMainloopBwdSm80ILi2ELi2EN4cute5tupleIJNS5_1CILi128EEES8_NS7_ILi64EEEEEENS_10bfloat16_tEfNS_4arch4Sm80ELb0ELb0ELb1ELb0ELb1ELb0ELb0ELb0ELi2ELi4ELi4ELi4ELb0EEENS1_24CollectiveEpilogueBwdGQAISA_fSD_Li256ELb0ELb1EEENS1_19SingleTileSchedulerILb0ELb0ELb0ELi128EEEEEEEEEvNT_6ParamsE$_ZN4cute3eso3ESOILb1ELb0EJNS_14ComposedLayoutINS_7SwizzleILi3ELi3ELi3EEENS_1CILi0EEENS_6LayoutINS_5tupleIJNS8_IJNS8_IJNS5_ILi4EEENS5_ILi8EEEEEENS8_IJS9_NS5_ILi1EEEEEEEEENS8_IJNS8_IJNS5_ILi2EEESF_SF_EEENS8_IJSF_NS8_IJS9_SF_EEEEEEEEEEEENS8_IJNS8_IJNS8_IJSF_NS5_ILi64EEEEEENS8_IJNS5_ILi1024EEES6_EEEEEENS8_IJNS8_IJSC_NS5_ILi512EEESA_EEENS8_IJNS5_ILi4096EEENS8_IJNS5_ILi16EEENS5_ILi8192EEEEEEEEEEEEEEEEEEENS_10ViewEngineINS_8smem_ptrIPN7cutlass10bfloat16_tEEEEEEEC2ERKS10_RKS17_,@function
        .size           $_ZN7cutlass13device_kernelIN5flash19enable_sm80_to_sm89INS1_16FlashAttnBwdSm80INS1_25CollectiveMainloopBwdSm80ILi2ELi2EN4cute5tupleIJNS5_1CILi128EEES8_NS7_ILi64EEEEEENS_10bfloat16_tEfNS_4arch4Sm80ELb0ELb0ELb1ELb0ELb1ELb0ELb0ELb0ELi2ELi4ELi4ELi4ELb0EEENS1_24CollectiveEpilogueBwdGQAISA_fSD_Li256ELb0ELb1EEENS1_19SingleTileSchedulerILb0ELb0ELb0ELi128EEEEEEEEEvNT_6ParamsE$_ZN4cute3eso3ESOILb1ELb0EJNS_14ComposedLayoutINS_7SwizzleILi3ELi3ELi3EEENS_1CILi0EEENS_6LayoutINS_5tupleIJNS8_IJNS8_IJNS5_ILi4EEENS5_ILi8EEEEEENS8_IJS9_NS5_ILi1EEEEEEEEENS8_IJNS8_IJNS5_ILi2EEESF_SF_EEENS8_IJSF_NS8_IJS9_SF_EEEEEEEEEEEENS8_IJNS8_IJNS8_IJSF_NS5_ILi64EEEEEENS8_IJNS5_ILi1024EEES6_EEEEEENS8_IJNS8_IJSC_NS5_ILi512EEESA_EEENS8_IJNS5_ILi4096EEENS8_IJNS5_ILi16EEENS5_ILi8192EEEEEEEEEEEEEEEEEEENS_10ViewEngineINS_8smem_ptrIPN7cutlass10bfloat16_tEEEEEEEC2ERKS10_RKS17_,($_ZN7cutlass13device_kernelIN5flash19enable_sm80_to_sm89INS1_16FlashAttnBwdSm80INS1_25CollectiveMainloopBwdSm80ILi2ELi2EN4cute5tupleIJNS5_1CILi128EEES8_NS7_ILi64EEEEEENS_10bfloat16_tEfNS_4arch4Sm80ELb0ELb0ELb1ELb0ELb1ELb0ELb0ELb0ELi2ELi4ELi4ELi4ELb0EEENS1_24CollectiveEpilogueBwdGQAISA_fSD_Li256ELb0ELb1EEENS1_19SingleTileSchedulerILb0ELb0ELb0ELi128EEEEEEEEEvNT_6ParamsE$_ZN4cute3eso3ESOILb1ELb0EJNS_14ComposedLayoutINS_7SwizzleILi3ELi3ELi3EEENS_1CILi0EEENS_6LayoutINS_5tupleIJNS8_IJNS8_IJNS5_ILi4EEENS5_ILi8EEEEEENS8_IJS9_NS5_ILi1EEEEEEEEENS8_IJNS8_IJNS5_ILi2EEESF_SF_EEENS8_IJSF_SA_EEEEEEEEENS8_IJNS8_IJNS8_IJNS5_ILi128EEESC_EEENS8_IJNS5_ILi16EEES6_EEEEEENS8_IJNS8_IJNS5_ILi64EEESA_NS5_ILi512EEEEEENS8_IJNS5_ILi8192EEENS5_ILi1024EEEEEEEEEEEEEEEENS_10ViewEngineINS_8smem_ptrIPN7cutlass10bfloat16_tEEEEEEEC2ERKSY_RKS15_ - $_ZN7cutlass13device_kernelIN5flash19enable_sm80_to_sm89INS1_16FlashAttnBwdSm80INS1_25CollectiveMainloopBwdSm80ILi2ELi2EN4cute5tupleIJNS5_1CILi128EEES8_NS7_ILi64EEEEEENS_10bfloat16_tEfNS_4arch4Sm80ELb0ELb0ELb1ELb0ELb1ELb0ELb0ELb0ELi2ELi4ELi4ELi4ELb0EEENS1_24CollectiveEpilogueBwdGQAISA_fSD_Li256ELb0ELb1EEENS1_19SingleTileSchedulerILb0ELb0ELb0ELi128EEEEEEEEEvNT_6ParamsE$_ZN4cute3eso3ESOILb1ELb0EJNS_14ComposedLayoutINS_7SwizzleILi3ELi3ELi3EEENS_1CILi0EEENS_6LayoutINS_5tupleIJNS8_IJNS8_IJNS5_ILi4EEENS5_ILi8EEEEEENS8_IJS9_NS5_ILi1EEEEEEEEENS8_IJNS8_IJNS5_ILi2EEESF_SF_EEENS8_IJSF_NS8_IJS9_SF_EEEEEEEEEEEENS8_IJNS8_IJNS8_IJSF_NS5_ILi64EEEEEENS8_IJNS5_ILi1024EEES6_EEEEEENS8_IJNS8_IJSC_NS5_ILi512EEESA_EEENS8_IJNS5_ILi4096EEENS8_IJNS5_ILi16EEENS5_ILi8192EEEEEEEEEEEEEEEEEEENS_10ViewEngineINS_8smem_ptrIPN7cutlass10bfloat16_tEEEEEEEC2ERKS10_RKS17_)
$_ZN7cutlass13device_kernelIN5flash19enable_sm80_to_sm89INS1_16FlashAttnBwdSm80INS1_25CollectiveMainloopBwdSm80ILi2ELi2EN4cute5tupleIJNS5_1CILi128EEES8_NS7_ILi64EEEEEENS_10bfloat16_tEfNS_4arch4Sm80ELb0ELb0ELb1ELb0ELb1ELb0ELb0ELb0ELi2ELi4ELi4ELi4ELb0EEENS1_24CollectiveEpilogueBwdGQAISA_fSD_Li256ELb0ELb1EEENS1_19SingleTileSchedulerILb0ELb0ELb0ELi128EEEEEEEEEvNT_6ParamsE$_ZN4cute3eso3ESOILb1ELb0EJNS_14ComposedLayoutINS_7SwizzleILi3ELi3ELi3EEENS_1CILi0EEENS_6LayoutINS_5tupleIJNS8_IJNS8_IJNS5_ILi4EEENS5_ILi8EEEEEENS8_IJS9_NS5_ILi1EEEEEEEEENS8_IJNS8_IJNS5_ILi2EEESF_SF_EEENS8_IJSF_NS8_IJS9_SF_EEEEEEEEEEEENS8_IJNS8_IJNS8_IJSF_NS5_ILi64EEEEEENS8_IJNS5_ILi1024EEES6_EEEEEENS8_IJNS8_IJSC_NS5_ILi512EEESA_EEENS8_IJNS5_ILi4096EEENS8_IJNS5_ILi16EEENS5_ILi8192EEEEEEEEEEEEEEEEEEENS_10ViewEngineINS_8smem_ptrIPN7cutlass10bfloat16_tEEEEEEEC2ERKS10_RKS17_:
[----:B------:R-:W-:Y:S01]  /*6fd0*/  IADD3 R4, R60, -c[0x0][0x20], RZ ;  /* 0x800008003c047a10 */ /* 0x000fe20007ffe0ff */
[----:B------:R-:W-:Y:S01]  /*6fe0*/  IMAD.MOV.U32 R8, RZ, RZ, R6 ;  /* 0x000000ffff087224 */ /* 0x000fe200078e0006 */
[----:B------:R-:W-:-:S03]  /*6ff0*/  MOV R9, 0x0 ;  /* 0x0000000000097802 */ /* 0x000fc60000000f00 */
[----:B------:R1:W-:Y:S01]  /*7000*/  STL.64 [R4], R2 ;  /* 0x0000000204007387 */ /* 0x0003e20000100a00 */
[----:B------:R-:W-:Y:S05]  /*7010*/  RET.REL.NODEC R8 `(_ZN7cutlass13device_kernelIN5flash19enable_sm80_to_sm89INS1_16FlashAttnBwdSm80INS1_25CollectiveMainloopBwdSm80ILi2ELi2EN4cute5tupleIJNS5_1CILi128EEES8_NS7_ILi64EEEEEENS_10bfloat16_tEfNS_4arch4Sm80ELb0ELb0ELb1ELb0ELb1ELb0ELb0ELb0ELi2ELi4ELi4ELi4ELb0EEENS1_24CollectiveEpilogueBwdGQAISA_fSD_Li256ELb0ELb1EEENS1_19SingleTileSchedulerILb0ELb0ELb0ELi128EEEEEEEEEvNT_6ParamsE) ;  /* 0xffff8fe008007950 */ /* 0x000fea0003c3ffff */
        .type           $_ZN7cutlass13device_kernelIN5flash19enable_sm80_to_sm89INS1_16FlashAttnBwdSm80INS1_25CollectiveMainloopBwdSm80ILi2ELi2EN4cute5tupleIJNS5_1CILi128EEES8_NS7_ILi64EEEEEENS_10bfloat16_tEfNS_4arch4Sm80ELb0ELb0ELb1ELb0ELb1ELb0ELb0ELb0ELi2ELi4ELi4ELi4ELb0EEENS1_24CollectiveEpilogueBwdGQAISA_fSD_Li256ELb0ELb1EEENS1_19SingleTileSchedulerILb0ELb0ELb0ELi128EEEEEEEEEvNT_6ParamsE$_ZN4cute3eso3ESOILb1ELb0EJNS_14ComposedLayoutINS_7SwizzleILi3ELi3ELi3EEENS_1CILi0EEENS_6LayoutINS_5tupleIJNS8_IJNS8_IJNS5_ILi4EEENS5_ILi8EEEEEENS8_IJS9_NS5_ILi1EEEEEEEEENS8_IJNS8_IJNS5_ILi2EEESF_SF_EEENS8_IJSF_SA_EEEEEEEEENS8_IJNS8_IJNS8_IJNS5_ILi128EEESC_EEENS8_IJNS5_ILi16EEES6_EEEEEENS8_IJNS8_IJNS5_ILi64EEESA_NS5_ILi512EEEEEENS8_IJNS5_ILi8192EEENS5_ILi1024EEEEEEEEEEEEEEEENS_10ViewEngineINS_8smem_ptrIPN7cutlass10bfloat16_tEEEEEEEC2ERKSY_RKS15_,@function
        .size           $_ZN7cutlass13device_kernelIN5flash19enable_sm80_to_sm89INS1_16FlashAttnBwdSm80INS1_25CollectiveMainloopBwdSm80ILi2ELi2EN4cute5tupleIJNS5_1CILi128EEES8_NS7_ILi64EEEEEENS_10bfloat16_tEfNS_4arch4Sm80ELb0ELb0ELb1ELb0ELb1ELb0ELb0ELb0ELi2ELi4ELi4ELi4ELb0EEENS1_24CollectiveEpilogueBwdGQAISA_fSD_Li256ELb0ELb1EEENS1_19SingleTileSchedulerILb0ELb0ELb0ELi128EEEEEEEEEvNT_6ParamsE$_ZN4cute3eso3ESOILb1ELb0EJNS_14ComposedLayoutINS_7SwizzleILi3ELi3ELi3EEENS_1CILi0EEENS_6LayoutINS_5tupleIJNS8_IJNS8_IJNS5_ILi4EEENS5_ILi8EEEEEENS8_IJS9_NS5_ILi1EEEEEEEEENS8_IJNS8_IJNS5_ILi2EEESF_SF_EEENS8_IJSF_SA_EEEEEEEEENS8_IJNS8_IJNS8_IJNS5_ILi128EEESC_EEENS8_IJNS5_ILi16EEES6_EEEEEENS8_IJNS8_IJNS5_ILi64EEESA_NS5_ILi512EEEEEENS8_IJNS5_ILi8192EEENS5_ILi1024EEEEEEEEEEEEEEEENS_10ViewEngineINS_8smem_ptrIPN7cutlass10bfloat16_tEEEEEEEC2ERKSY_RKS15_,($_ZN7cutlass13device_kernelIN5flash19enable_sm80_to_sm89INS1_16FlashAttnBwdSm80INS1_25CollectiveMainloopBwdSm80ILi2ELi2EN4cute5tupleIJNS5_1CILi128EEES8_NS7_ILi64EEEEEENS_10bfloat16_tEfNS_4arch4Sm80ELb0ELb0ELb1ELb0ELb1ELb0ELb0ELb0ELi2ELi4ELi4ELi4ELb0EEENS1_24CollectiveEpilogueBwdGQAISA_fSD_Li256ELb0ELb1EEENS1_19SingleTileSchedulerILb0ELb0ELb0ELi128EEEEEEEEEvNT_6ParamsE$_ZN4cute3eso3ESOILb1ELb0EJNS_14ComposedLayoutINS_7SwizzleILi3ELi3ELi3EEENS_1CILj0EEENS_6LayoutINS_5tupleIJNS5_ILi64EEENS5_ILi128EEEEEENS8_IJNS5_ILi1EEES9_EEEEEEENS_10ViewEngineINS_8smem_ptrIPN7cutlass10bfloat16_tEEEEEEEC2ERKSF_RKSM_ - $_ZN7cutlass13device_kernelIN5flash19enable_sm80_to_sm89INS1_16FlashAttnBwdSm80INS1_25CollectiveMainloopBwdSm80ILi2ELi2EN4cute5tupleIJNS5_1CILi128EEES8_NS7_ILi64EEEEEENS_10bfloat16_tEfNS_4arch4Sm80ELb0ELb0ELb1ELb0ELb1ELb0ELb0ELb0ELi2ELi4ELi4ELi4ELb0EEENS1_24CollectiveEpilogueBwdGQAISA_fSD_Li256ELb0ELb1EEENS1_19SingleTileSchedulerILb0ELb0ELb0ELi128EEEEEEEEEvNT_6ParamsE$_ZN4cute3eso3ESOILb1ELb0EJNS_14ComposedLayoutINS_7SwizzleILi3ELi3ELi3EEENS_1CILi0EEENS_6LayoutINS_5tupleIJNS8_IJNS8_IJNS5_ILi4EEENS5_ILi8EEEEEENS8_IJS9_NS5_ILi1EEEEEEEEENS8_IJNS8_IJNS5_ILi2EEESF_SF_EEENS8_IJSF_SA_EEEEEEEEENS8_IJNS8_IJNS8_IJNS5_ILi128EEESC_EEENS8_IJNS5_ILi16EEES6_EEEEEENS8_IJNS8_IJNS5_ILi64EEESA_NS5_ILi512EEEEEENS8_IJNS5_ILi8192EEENS5_ILi1024EEEEEEEEEEEEEEEENS_10ViewEngineINS_8smem_ptrIPN7cutlass10bfloat16_tEEEEEEEC2ERKSY_RKS15_)
$_ZN7cutlass13device_kernelIN5flash19enable_sm80_to_sm89INS1_16FlashAttnBwdSm80INS1_25CollectiveMainloopBwdSm80ILi2ELi2EN4cute5tupleIJNS5_1CILi128EEES8_NS7_ILi64EEEEEENS_10bfloat16_tEfNS_4arch4Sm80ELb0ELb0ELb1ELb0ELb1ELb0ELb0ELb0ELi2ELi4ELi4ELi4ELb0EEENS1_24CollectiveEpilogueBwdGQAISA_fSD_Li256ELb0ELb1EEENS1_19SingleTileSchedulerILb0ELb0ELb0ELi128EEEEEEEEEvNT_6ParamsE$_ZN4cute3eso3ESOILb1ELb0EJNS_14ComposedLayoutINS_7SwizzleILi3ELi3ELi3EEENS_1CILi0EEENS_6LayoutINS_5tupleIJNS8_IJNS8_IJNS5_ILi4EEENS5_ILi8EEEEEENS8_IJS9_NS5_ILi1EEEEEEEEENS8_IJNS8_IJNS5_ILi2EEESF_SF_EEENS8_IJSF_SA_EEEEEEEEENS8_IJNS8_IJNS8_IJNS5_ILi128EEESC_EEENS8_IJNS5_ILi16EEES6_EEEEEENS8_IJNS8_IJNS5_ILi64EEESA_NS5_ILi512EEEEEENS8_IJNS5_ILi8192EEENS5_ILi1024EEEEEEEEEEEEEEEENS_10ViewEngineINS_8smem_ptrIPN7cutlass10bfloat16_tEEEEEEEC2ERKSY_RKS15_:
[----:B------:R-:W-:Y:S01]  /*7020*/  IADD3 R4, R25, -c[0x0][0x20], RZ ;  /* 0x8000080019047a10 */ /* 0x000fe20007ffe0ff */
[----:B------:R-:W-:Y:S01]  /*7030*/  IMAD.MOV.U32 R8, RZ, RZ, R6 ;  /* 0x000000ffff087224 */ /* 0x000fe200078e0006 */
[----:B------:R-:W-:-:S03]  /*7040*/  MOV R9, 0x0 ;  /* 0x0000000000097802 */ /* 0x000fc60000000f00 */
[----:B------:R1:W-:Y:S01]  /*7050*/  STL.64 [R4], R2 ;  /* 0x0000000204007387 */ /* 0x0003e20000100a00 */
[----:B------:R-:W-:Y:S05]  /*7060*/  RET.REL.NODEC R8 `(_ZN7cutlass13device_kernelIN5flash19enable_sm80_to_sm89INS1_16FlashAttnBwdSm80INS1_25CollectiveMainloopBwdSm80ILi2ELi2EN4cute5tupleIJNS5_1CILi128EEES8_NS7_ILi64EEEEEENS_10bfloat16_tEfNS_4arch4Sm80ELb0ELb0ELb1ELb0ELb1ELb0ELb0ELb0ELi2ELi4ELi4ELi4ELb0EEENS1_24CollectiveEpilogueBwdGQAISA_fSD_Li256ELb0ELb1EEENS1_19SingleTileSchedulerILb0ELb0ELb0ELi128EEEEEEEEEvNT_6ParamsE) ;  /* 0xffff8f9008007950 */ /* 0x000fea0003c3ffff */
        .type           $_ZN7cutlass13device_kernelIN5flash19enable_sm80_to_sm89INS1_16FlashAttnBwdSm80INS1_25CollectiveMainloopBwdSm80ILi2ELi2EN4cute5tupleIJNS5_1CILi128EEES8_NS7_ILi64EEEEEENS_10bfloat16_tEfNS_4arch4Sm80ELb0ELb0ELb1ELb0ELb1ELb0ELb0ELb0ELi2ELi4ELi4ELi4ELb0EEENS1_24CollectiveEpilogueBwdGQAISA_fSD_Li256ELb0ELb1EEENS1_19SingleTileSchedulerILb0ELb0ELb0ELi128EEEEEEEEEvNT_6ParamsE$_ZN4cute3eso3ESOILb1ELb0EJNS_14ComposedLayoutINS_7SwizzleILi3ELi3ELi3EEENS_1CILj0EEENS_6LayoutINS_5tupleIJNS5_ILi64EEENS5_ILi128EEEEEENS8_IJNS5_ILi1EEES9_EEEEEEENS_10ViewEngineINS_8smem_ptrIPN7cutlass10bfloat16_tEEEEEEEC2ERKSF_RKSM_,@function
        .size           $_ZN7cutlass13device_kernelIN5flash19enable_sm80_to_sm89INS1_16FlashAttnBwdSm80INS1_25CollectiveMainloopBwdSm80ILi2ELi2EN4cute5tupleIJNS5_1CILi128EEES8_NS7_ILi64EEEEEENS_10bfloat16_tEfNS_4arch4Sm80ELb0ELb0ELb1ELb0ELb1ELb0ELb0ELb0ELi2ELi4ELi4ELi4ELb0EEENS1_24CollectiveEpilogueBwdGQAISA_fSD_Li256ELb0ELb1EEENS1_19SingleTileSchedulerILb0ELb0ELb0ELi128EEEEEEEEEvNT_6ParamsE$_ZN4cute3eso3ESOILb1ELb0EJNS_14ComposedLayoutINS_7SwizzleILi3ELi3ELi3EEENS_1CILj0EEENS_6LayoutINS_5tupleIJNS5_ILi64EEENS5_ILi128EEEEEENS8_IJNS5_ILi1EEES9_EEEEEEENS_10ViewEngineINS_8smem_ptrIPN7cutlass10bfloat16_tEEEEEEEC2ERKSF_RKSM_,($_ZN7cutlass13device_kernelIN5flash19enable_sm80_to_sm89INS1_16FlashAttnBwdSm80INS1_25CollectiveMainloopBwdSm80ILi2ELi2EN4cute5tupleIJNS5_1CILi128EEES8_NS7_ILi64EEEEEENS_10bfloat16_tEfNS_4arch4Sm80ELb0ELb0ELb1ELb0ELb1ELb0ELb0ELb0ELi2ELi4ELi4ELi4ELb0EEENS1_24CollectiveEpilogueBwdGQAISA_fSD_Li256ELb0ELb1EEENS1_19SingleTileSchedulerILb0ELb0ELb0ELi128EEEEEEEEEvNT_6ParamsE$_ZN4cute3eso3ESOILb1ELb0EJNS_14ComposedLayoutINS_7SwizzleILi3ELi3ELi3EEENS_1CILj0EEENS_6LayoutINS_5tupleIJNS8_IJNS5_ILi8EEENS5_ILi16EEEEEENS8_IJNS5_ILi64EEENS5_ILi1EEEEEEEEENS8_IJNS8_IJSC_NS5_ILi512EEEEEENS8_IJSD_NS5_ILi0EEEEEEEEEEEEENS_10ViewEngineINS_8smem_ptrIPN7cutlass10bfloat16_tEEEEEEEC2ERKSM_RKST_ - $_ZN7cutlass13device_kernelIN5flash19enable_sm80_to_sm89INS1_16FlashAttnBwdSm80INS1_25CollectiveMainloopBwdSm80ILi2ELi2EN4cute5tupleIJNS5_1CILi128EEES8_NS7_ILi64EEEEEENS_10bfloat16_tEfNS_4arch4Sm80ELb0ELb0ELb1ELb0ELb1ELb0ELb0ELb0ELi2ELi4ELi4ELi4ELb0EEENS1_24CollectiveEpilogueBwdGQAISA_fSD_Li256ELb0ELb1EEENS1_19SingleTileSchedulerILb0ELb0ELb0ELi128EEEEEEEEEvNT_6ParamsE$_ZN4cute3eso3ESOILb1ELb0EJNS_14ComposedLayoutINS_7SwizzleILi3ELi3ELi3EEENS_1CILj0EEENS_6LayoutINS_5tupleIJNS5_ILi64EEENS5_ILi128EEEEEENS8_IJNS5_ILi1EEES9_EEEEEEENS_10ViewEngineINS_8smem_ptrIPN7cutlass10bfloat16_tEEEEEEEC2ERKSF_RKSM_)
$_ZN7cutlass13device_kernelIN5flash19enable_sm80_to_sm89INS1_16FlashAttnBwdSm80INS1_25CollectiveMainloopBwdSm80ILi2ELi2EN4cute5tupleIJNS5_1CILi128EEES8_NS7_ILi64EEEEEENS_10bfloat16_tEfNS_4arch4Sm80ELb0ELb0ELb1ELb0ELb1ELb0ELb0ELb0ELi2ELi4ELi4ELi4ELb0EEENS1_24CollectiveEpilogueBwdGQAISA_fSD_Li256ELb0ELb1EEENS1_19SingleTileSchedulerILb0ELb0ELb0ELi128EEEEEEEEEvNT_6ParamsE$_ZN4cute3eso3ESOILb1ELb0EJNS_14ComposedLayoutINS_7SwizzleILi3ELi3ELi3EEENS_1CILj0EEENS_6LayoutINS_5tupleIJNS5_ILi64EEENS5_ILi128EEEEEENS8_IJNS5_ILi1EEES9_EEEEEEENS_10ViewEngineINS_8smem_ptrIPN7cutlass10bfloat16_tEEEEEEEC2ERKSF_RKSM_:
[----:B------:R-:W-:Y:S01]  /*7070*/  IADD3 R4, R25, -c[0x0][0x20], RZ ;  /* 0x8000080019047a10 */ /* 0x000fe20007ffe0ff */
[----:B------:R-:W-:Y:S01]  /*7080*/  IMAD.MOV.U32 R8, RZ, RZ, R6 ;  /* 0x000000ffff087224 */ /* 0x000fe200078e0006 */
[----:B------:R-:W-:-:S03]  /*7090*/  MOV R9, 0x0 ;  /* 0x0000000000097802 */ /* 0x000fc60000000f00 */
[----:B------:R1:W-:Y:S01]  /*70a0*/  STL.64 [R4], R2 ;  /* 0x0000000204007387 */ /* 0x0003e20000100a00 */
[----:B------:R-:W-:Y:S05]  /*70b0*/  RET.REL.NODEC R8 `(_ZN7cutlass13device_kernelIN5flash19enable_sm80_to_sm89INS1_16FlashAttnBwdSm80INS1_25CollectiveMainloopBwdSm80ILi2ELi2EN4cute5tupleIJNS5_1CILi128EEES8_NS7_ILi64EEEEEENS_10bfloat16_tEfNS_4arch4Sm80ELb0ELb0ELb1ELb0ELb1ELb0ELb0ELb0ELi2ELi4ELi4ELi4ELb0EEENS1_24CollectiveEpilogueBwdGQAISA_fSD_Li256ELb0ELb1EEENS1_19SingleTileSchedulerILb0ELb0ELb0ELi128EEEEEEEEEvNT_6ParamsE) ;  /* 0xffff8f4008007950 */ /* 0x000fea0003c3ffff */
        .type           $_ZN7cutlass13device_kernelIN5flash19enable_sm80_to_sm89INS1_16FlashAttnBwdSm80INS1_25CollectiveMainloopBwdSm80ILi2ELi2EN4cute5tupleIJNS5_1CILi128EEES8_NS7_ILi64EEEEEENS_10bfloat16_tEfNS_4arch4Sm80ELb0ELb0ELb1ELb0ELb1ELb0ELb0ELb0ELi2ELi4ELi4ELi4ELb0EEENS1_24CollectiveEpilogueBwdGQAISA_fSD_Li256ELb0ELb1EEENS1_19SingleTileSchedulerILb0ELb0ELb0ELi128EEEEEEEEEvNT_6ParamsE$_ZN4cute3eso3ESOILb1ELb0EJNS_14ComposedLayoutINS_7SwizzleILi3ELi3ELi3EEENS_1CILj0EEENS_6LayoutINS_5tupleIJNS8_IJNS5_ILi8EEENS5_ILi16EEEEEENS8_IJNS5_ILi64EEENS5_ILi1EEEEEEEEENS8_IJNS8_IJSC_NS5_ILi512EEEEEENS8_IJSD_NS5_ILi0EEEEEEEEEEEEENS_10ViewEngineINS_8smem_ptrIPN7cutlass10bfloat16_tEEEEEEEC2ERKSM_RKST_,@function
        .size           $_ZN7cutlass13device_kernelIN5flash19enable_sm80_to_sm89INS1_16FlashAttnBwdSm80INS1_25CollectiveMainloopBwdSm80ILi2ELi2EN4cute5tupleIJNS5_1CILi128EEES8_NS7_ILi64EEEEEENS_10bfloat16_tEfNS_4arch4Sm80ELb0ELb0ELb1ELb0ELb1ELb0ELb0ELb0ELi2ELi4ELi4ELi4ELb0EEENS1_24CollectiveEpilogueBwdGQAISA_fSD_Li256ELb0ELb1EEENS1_19SingleTileSchedulerILb0ELb0ELb0ELi128EEEEEEEEEvNT_6ParamsE$_ZN4cute3eso3ESOILb1ELb0EJNS_14ComposedLayoutINS_7SwizzleILi3ELi3ELi3EEENS_1CILj0EEENS_6LayoutINS_5tupleIJNS8_IJNS5_ILi8EEENS5_ILi16EEEEEENS8_IJNS5_ILi64EEENS5_ILi1EEEEEEEEENS8_IJNS8_IJSC_NS5_ILi512EEEEEENS8_IJSD_NS5_ILi0EEEEEEEEEEEEENS_10ViewEngineINS_8smem_ptrIPN7cutlass10bfloat16_tEEEEEEEC2ERKSM_RKST_,($_ZN7cutlass13device_kernelIN5flash19enable_sm80_to_sm89INS1_16FlashAttnBwdSm80INS1_25CollectiveMainloopBwdSm80ILi2ELi2EN4cute5tupleIJNS5_1CILi128EEES8_NS7_ILi64EEEEEENS_10bfloat16_tEfNS_4arch4Sm80ELb0ELb0ELb1ELb0ELb1ELb0ELb0ELb0ELi2ELi4ELi4ELi4ELb0EEENS1_24CollectiveEpilogueBwdGQAISA_fSD_Li256ELb0ELb1EEENS1_19SingleTileSchedulerILb0ELb0ELb0ELi128EEEEEEEEEvNT_6ParamsE$_ZN4cute3eso3ESOILb1ELb0EJNS_14ComposedLayoutINS_7SwizzleILi3ELi3ELi3EEENS_1CILj0EEENS_6LayoutINS_5tupleIJNS8_IJNS8_IJNS5_ILi4EEENS5_ILi8EEEEEENS8_IJNS5_ILi2EEENS5_ILi1EEEEEEEEENS8_IJNS8_IJSC_SC_EEESB_EEEEEENS8_IJNS8_IJNS8_IJNS5_ILi128EEESD_EEENS8_IJSA_NS5_ILi0EEEEEEEEENS8_IJNS8_IJNS5_ILi64EEENS5_ILi512EEEEEENS8_IJNS5_ILi16EEENS5_ILi1024EEEEEEEEEEEEEEEENS_10ViewEngineINS_8smem_ptrIPN7cutlass10bfloat16_tEEEEEEEC2ERKSX_RKS14_ - $_ZN7cutlass13device_kernelIN5flash19enable_sm80_to_sm89INS1_16FlashAttnBwdSm80INS1_25CollectiveMainloopBwdSm80ILi2ELi2EN4cute5tupleIJNS5_1CILi128EEES8_NS7_ILi64EEEEEENS_10bfloat16_tEfNS_4arch4Sm80ELb0ELb0ELb1ELb0ELb1ELb0ELb0ELb0ELi2ELi4ELi4ELi4ELb0EEENS1_24CollectiveEpilogueBwdGQAISA_fSD_Li256ELb0ELb1EEENS1_19SingleTileSchedulerILb0ELb0ELb0ELi128EEEEEEEEEvNT_6ParamsE$_ZN4cute3eso3ESOILb1ELb0EJNS_14ComposedLayoutINS_7SwizzleILi3ELi3ELi3EEENS_1CILj0EEENS_6LayoutINS_5tupleIJNS8_IJNS5_ILi8EEENS5_ILi16EEEEEENS8_IJNS5_ILi64EEENS5_ILi1EEEEEEEEENS8_IJNS8_IJSC_NS5_ILi512EEEEEENS8_IJSD_NS5_ILi0EEEEEEEEEEEEENS_10ViewEngineINS_8smem_ptrIPN7cutlass10bfloat16_tEEEEEEEC2ERKSM_RKST_)
$_ZN7cutlass13device_kernelIN5flash19enable_sm80_to_sm89INS1_16FlashAttnBwdSm80INS1_25CollectiveMainloopBwdSm80ILi2ELi2EN4cute5tupleIJNS5_1CILi128EEES8_NS7_ILi64EEEEEENS_10bfloat16_tEfNS_4arch4Sm80ELb0ELb0ELb1ELb0ELb1ELb0ELb0ELb0ELi2ELi4ELi4ELi4ELb0EEENS1_24CollectiveEpilogueBwdGQAISA_fSD_Li256ELb0ELb1EEENS1_19SingleTileSchedulerILb0ELb0ELb0ELi128EEEEEEEEEvNT_6ParamsE$_ZN4cute3eso3ESOILb1ELb0EJNS_14ComposedLayoutINS_7SwizzleILi3ELi3ELi3EEENS_1CILj0EEENS_6LayoutINS_5tupleIJNS8_IJNS5_ILi8EEENS5_ILi16EEEEEENS8_IJNS5_ILi64EEENS5_ILi1EEEEEEEEENS8_IJNS8_IJSC_NS5_ILi512EEEEEENS8_IJSD_NS5_ILi0EEEEEEEEEEEEENS_10ViewEngineINS_8smem_ptrIPN7cutlass10bfloat16_tEEEEEEEC2ERKSM_RKST_:
[----:B------:R-:W-:Y:S01]  /*70c0*/  IADD3 R4, R25, -c[0x0][0x20], RZ ;  /* 0x8000080019047a10 */ /* 0x000fe20007ffe0ff */
[----:B------:R-:W-:Y:S01]  /*70d0*/  IMAD.MOV.U32 R8, RZ, RZ, R6 ;  /* 0x000000ffff087224 */ /* 0x000fe200078e0006 */
[----:B------:R-:W-:-:S03]  /*70e0*/  MOV R9, 0x0 ;  /* 0x0000000000097802 */ /* 0x000fc60000000f00 */
[----:B------:R1:W-:Y:S01]  /*70f0*/  STL.64 [R4], R2 ;  /* 0x0000000204007387 */ /* 0x0003e20000100a00 */
[----:B------:R-:W-:Y:S05]  /*7100*/  RET.REL.NODEC R8 `(_ZN7cutlass13device_kernelIN5flash19enable_sm80_to_sm89INS1_16FlashAttnBwdSm80INS1_25CollectiveMainloopBwdSm80ILi2ELi2EN4cute5tupleIJNS5_1CILi128EEES8_NS7_ILi64EEEEEENS_10bfloat16_tEfNS_4arch4Sm80ELb0ELb0ELb1ELb0ELb1ELb0ELb0ELb0ELi2ELi4ELi4ELi4ELb0EEENS1_24CollectiveEpilogueBwdGQAISA_fSD_Li256ELb0ELb1EEENS1_19SingleTileSchedulerILb0ELb0ELb0ELi128EEEEEEEEEvNT_6ParamsE) ;  /* 0xffff8ef008007950 */ /* 0x000fea0003c3ffff */
        .type           $_ZN7cutlass13device_kernelIN5flash19enable_sm80_to_sm89INS1_16FlashAttnBwdSm80INS1_25CollectiveMainloopBwdSm80ILi2ELi2EN4cute5tupleIJNS5_1CILi128EEES8_NS7_ILi64EEEEEENS_10bfloat16_tEfNS_4arch4Sm80ELb0ELb0ELb1ELb0ELb1ELb0ELb0ELb0ELi2ELi4ELi4ELi4ELb0EEENS1_24CollectiveEpilogueBwdGQAISA_fSD_Li256ELb0ELb1EEENS1_19SingleTileSchedulerILb0ELb0ELb0ELi128EEEEEEEEEvNT_6ParamsE$_ZN4cute3eso3ESOILb1ELb0EJNS_14ComposedLayoutINS_7SwizzleILi3ELi3ELi3EEENS_1CILj0EEENS_6LayoutINS_5tupleIJNS8_IJNS8_IJNS5_ILi4EEENS5_ILi8EEEEEENS8_IJNS5_ILi2EEENS5_ILi1EEEEEEEEENS8_IJNS8_IJSC_SC_EEESB_EEEEEENS8_IJNS8_IJNS8_IJNS5_ILi128EEESD_EEENS8_IJSA_NS5_ILi0EEEEEEEEENS8_IJNS8_IJNS5_ILi64EEENS5_ILi512EEEEEENS8_IJNS5_ILi16EEENS5_ILi1024EEEEEEEEEEEEEEEENS_10ViewEngineINS_8smem_ptrIPN7cutlass10bfloat16_tEEEEEEEC2ERKSX_RKS14_,@function
        .size           $_ZN7cutlass13device_kernelIN5flash19enable_sm80_to_sm89INS1_16FlashAttnBwdSm80INS1_25CollectiveMainloopBwdSm80ILi2ELi2EN4cute5tupleIJNS5_1CILi128EEES8_NS7_ILi64EEEEEENS_10bfloat16_tEfNS_4arch4Sm80ELb0ELb0ELb1ELb0ELb1ELb0ELb0ELb0ELi2ELi4ELi4ELi4ELb0EEENS1_24CollectiveEpilogueBwdGQAISA_fSD_Li256ELb0ELb1EEENS1_19SingleTileSchedulerILb0ELb0ELb0ELi128EEEEEEEEEvNT_6ParamsE$_ZN4cute3eso3ESOILb1ELb0EJNS_14ComposedLayoutINS_7SwizzleILi3ELi3ELi3EEENS_1CILj0EEENS_6LayoutINS_5tupleIJNS8_IJNS8_IJNS5_ILi4EEENS5_ILi8EEEEEENS8_IJNS5_ILi2EEENS5_ILi1EEEEEEEEENS8_IJNS8_IJSC_SC_EEESB_EEEEEENS8_IJNS8_IJNS8_IJNS5_ILi128EEESD_EEENS8_IJSA_NS5_ILi0EEEEEEEEENS8_IJNS8_IJNS5_ILi64EEENS5_ILi512EEEEEENS8_IJNS5_ILi16EEENS5_ILi1024EEEEEEEEEEEEEEEENS_10ViewEngineINS_8smem_ptrIPN7cutlass10bfloat16_tEEEEEEEC2ERKSX_RKS14_,($_ZN7cutlass13device_kernelIN5flash19enable_sm80_to_sm89INS1_16FlashAttnBwdSm80INS1_25CollectiveMainloopBwdSm80ILi2ELi2EN4cute5tupleIJNS5_1CILi128EEES8_NS7_ILi64EEEEEENS_10bfloat16_tEfNS_4arch4Sm80ELb0ELb0ELb1ELb0ELb1ELb0ELb0ELb0ELi2ELi4ELi4ELi4ELb0EEENS1_24CollectiveEpilogueBwdGQAISA_fSD_Li256ELb0ELb1EEENS1_19SingleTileSchedulerILb0ELb0ELb0ELi128EEEEEEEEEvNT_6ParamsE$_ZN4cute3eso3ESOILb1ELb0EJNS_14ComposedLayoutINS_7SwizzleILi3ELi3ELi3EEENS_1CILj0EEENS_6LayoutINS_5tupleIJNS8_IJNS8_IJNS5_ILi4EEENS5_ILi8EEEEEENS8_IJS9_NS5_ILi1EEEEEEEEENS8_IJNS8_IJNS5_ILi2EEESF_SF_EEENS8_IJSF_S9_EEEEEEEEENS8_IJNS8_IJNS8_IJSF_NS5_ILi64EEEEEENS8_IJNS5_ILi1024EEENS5_ILi0EEEEEEEEENS8_IJNS8_IJSC_NS5_ILi512EEESA_EEENS8_IJNS5_ILi4096EEENS5_ILi16EEEEEEEEEEEEEEEENS_10ViewEngineINS_8smem_ptrIPN7cutlass10bfloat16_tEEEEEEEC2ERKSY_RKS15_ - $_ZN7cutlass13device_kernelIN5flash19enable_sm80_to_sm89INS1_16FlashAttnBwdSm80INS1_25CollectiveMainloopBwdSm80ILi2ELi2EN4cute5tupleIJNS5_1CILi128EEES8_NS7_ILi64EEEEEENS_10bfloat16_tEfNS_4arch4Sm80ELb0ELb0ELb1ELb0ELb1ELb0ELb0ELb0ELi2ELi4ELi4ELi4ELb0EEENS1_24CollectiveEpilogueBwdGQAISA_fSD_Li256ELb0ELb1EEENS1_19SingleTileSchedulerILb0ELb0ELb0ELi128EEEEEEEEEvNT_6ParamsE$_ZN4cute3eso3ESOILb1ELb0EJNS_14ComposedLayoutINS_7SwizzleILi3ELi3ELi3EEENS_1CILj0EEENS_6LayoutINS_5tupleIJNS8_IJNS8_IJNS5_ILi4EEENS5_ILi8EEEEEENS8_IJNS5_ILi2EEENS5_ILi1EEEEEEEEENS8_IJNS8_IJSC_SC_EEESB_EEEEEENS8_IJNS8_IJNS8_IJNS5_ILi128EEESD_EEENS8_IJSA_NS5_ILi0EEEEEEEEENS8_IJNS8_IJNS5_ILi64EEENS5_ILi512EEEEEENS8_IJNS5_ILi16EEENS5_ILi1024EEEEEEEEEEEEEEEENS_10ViewEngineINS_8smem_ptrIPN7cutlass10bfloat16_tEEEEEEEC2ERKSX_RKS14_)
$_ZN7cutlass13device_kernelIN5flash19enable_sm80_to_sm89INS1_16FlashAttnBwdSm80INS1_25CollectiveMainloopBwdSm80ILi2ELi2EN4cute5tupleIJNS5_1CILi128EEES8_NS7_ILi64EEEEEENS_10bfloat16_tEfNS_4arch4Sm80ELb0ELb0ELb1ELb0ELb1ELb0ELb0ELb0ELi2ELi4ELi4ELi4ELb0EEENS1_24CollectiveEpilogueBwdGQAISA_fSD_Li256ELb0ELb1EEENS1_19SingleTileSchedulerILb0ELb0ELb0ELi128EEEEEEEEEvNT_6ParamsE$_ZN4cute3eso3ESOILb1ELb0EJNS_14ComposedLayoutINS_7SwizzleILi3ELi3ELi3EEENS_1CILj0EEENS_6LayoutINS_5tupleIJNS8_IJNS8_IJNS5_ILi4EEENS5_ILi8EEEEEENS8_IJNS5_ILi2EEENS5_ILi1EEEEEEEEENS8_IJNS8_IJSC_SC_EEESB_EEEEEENS8_IJNS8_IJNS8_IJNS5_ILi128EEESD_EEENS8_IJSA_NS5_ILi0EEEEEEEEENS8_IJNS8_IJNS5_ILi64EEENS5_ILi512EEEEEENS8_IJNS5_ILi16EEENS5_ILi1024EEEEEEEEEEEEEEEENS_10ViewEngineINS_8smem_ptrIPN7cutlass10bfloat16_tEEEEEEEC2ERKSX_RKS14_:
[----:B------:R-:W-:Y:S01]  /*7110*/  IADD3 R4, R25, -c[0x0][0x20], RZ ;  /* 0x8000080019047a10 */ /* 0x000fe20007ffe0ff */
[----:B------:R-:W-:Y:S01]  /*7120*/  IMAD.MOV.U32 R8, RZ, RZ, R6 ;  /* 0x000000ffff087224 */ /* 0x000fe200078e0006 */
[----:B------:R-:W-:-:S03]  /*7130*/  MOV R9, 0x0 ;  /* 0x0000000000097802 */ /* 0x000fc60000000f00 */
[----:B------:R1:W-:Y:S01]  /*7140*/  STL.64 [R4], R2 ;  /* 0x0000000204007387 */ /* 0x0003e20000100a00 */
[----:B------:R-:W-:Y:S05]  /*7150*/  RET.REL.NODEC R8 `(_ZN7cutlass13device_kernelIN5flash19enable_sm80_to_sm89INS1_16FlashAttnBwdSm80INS1_25CollectiveMainloopBwdSm80ILi2ELi2EN4cute5tupleIJNS5_1CILi128EEES8_NS7_ILi64EEEEEENS_10bfloat16_tEfNS_4arch4Sm80ELb0ELb0ELb1ELb0ELb1ELb0ELb0ELb0ELi2ELi4ELi4ELi4ELb0EEENS1_24CollectiveEpilogueBwdGQAISA_fSD_Li256ELb0ELb1EEENS1_19SingleTileSchedulerILb0ELb0ELb0ELi128EEEEEEEEEvNT_6ParamsE) ;  /* 0xffff8ea008007950 */ /* 0x000fea0003c3ffff */
        .type           $_ZN7cutlass13device_kernelIN5flash19enable_sm80_to_sm89INS1_16FlashAttnBwdSm80INS1_25CollectiveMainloopBwdSm80ILi2ELi2EN4cute5tupleIJNS5_1CILi128EEES8_NS7_ILi64EEEEEENS_10bfloat16_tEfNS_4arch4Sm80ELb0ELb0ELb1ELb0ELb1ELb0ELb0ELb0ELi2ELi4ELi4ELi4ELb0EEENS1_24CollectiveEpilogueBwdGQAISA_fSD_Li256ELb0ELb1EEENS1_19SingleTileSchedulerILb0ELb0ELb0ELi128EEEEEEEEEvNT_6ParamsE$_ZN4cute3eso3ESOILb1ELb0EJNS_14ComposedLayoutINS_7SwizzleILi3ELi3ELi3EEENS_1CILj0EEENS_6LayoutINS_5tupleIJNS8_IJNS8_IJNS5_ILi4EEENS5_ILi8EEEEEENS8_IJS9_NS5_ILi1EEEEEEEEENS8_IJNS8_IJNS5_ILi2EEESF_SF_EEENS8_IJSF_S9_EEEEEEEEENS8_IJNS8_IJNS8_IJSF_NS5_ILi64EEEEEENS8_IJNS5_ILi1024EEENS5_ILi0EEEEEEEEENS8_IJNS8_IJSC_NS5_ILi512EEESA_EEENS8_IJNS5_ILi4096EEENS5_ILi16EEEEEEEEEEEEEEEENS_10ViewEngineINS_8smem_ptrIPN7cutlass10bfloat16_tEEEEEEEC2ERKSY_RKS15_,@function
        .size           $_ZN7cutlass13device_kernelIN5flash19enable_sm80_to_sm89INS1_16FlashAttnBwdSm80INS1_25CollectiveMainloopBwdSm80ILi2ELi2EN4cute5tupleIJNS5_1CILi128EEES8_NS7_ILi64EEEEEENS_10bfloat16_tEfNS_4arch4Sm80ELb0ELb0ELb1ELb0ELb1ELb0ELb0ELb0ELi2ELi4ELi4ELi4ELb0EEENS1_24CollectiveEpilogueBwdGQAISA_fSD_Li256ELb0ELb1EEENS1_19SingleTileSchedulerILb0ELb0ELb0ELi128EEEEEEEEEvNT_6ParamsE$_ZN4cute3eso3ESOILb1ELb0EJNS_14ComposedLayoutINS_7SwizzleILi3ELi3ELi3EEENS_1CILj0EEENS_6LayoutINS_5tupleIJNS8_IJNS8_IJNS5_ILi4EEENS5_ILi8EEEEEENS8_IJS9_NS5_ILi1EEEEEEEEENS8_IJNS8_IJNS5_ILi2EEESF_SF_EEENS8_IJSF_S9_EEEEEEEEENS8_IJNS8_IJNS8_IJSF_NS5_ILi64EEEEEENS8_IJNS5_ILi1024EEENS5_ILi0EEEEEEEEENS8_IJNS8_IJSC_NS5_ILi512EEESA_EEENS8_IJNS5_ILi4096EEENS5_ILi16EEEEEEEEEEEEEEEENS_10ViewEngineINS_8smem_ptrIPN7cutlass10bfloat16_tEEEEEEEC2ERKSY_RKS15_,($_ZN7cutlass13device_kernelIN5flash19enable_sm80_to_sm89INS1_16FlashAttnBwdSm80INS1_25CollectiveMainloopBwdSm80ILi2ELi2EN4cute5tupleIJNS5_1CILi128EEES8_NS7_ILi64EEEEEENS_10bfloat16_tEfNS_4arch4Sm80ELb0ELb0ELb1ELb0ELb1ELb0ELb0ELb0ELi2ELi4ELi4ELi4ELb0EEENS1_24CollectiveEpilogueBwdGQAISA_fSD_Li256ELb0ELb1EEENS1_19SingleTileSchedulerILb0ELb0ELb0ELi128EEEEEEEEEvNT_6ParamsE$_ZN4cute3eso3ESOILb1ELb0EJNS_1CILi0EEENS2_ILi1EEENS2_ILi512EEEiEEC2ERKS3_RKS4_RKS5_RKi - $_ZN7cutlass13device_kernelIN5flash19enable_sm80_to_sm89INS1_16FlashAttnBwdSm80INS1_25CollectiveMainloopBwdSm80ILi2ELi2EN4cute5tupleIJNS5_1CILi128EEES8_NS7_ILi64EEEEEENS_10bfloat16_tEfNS_4arch4Sm80ELb0ELb0ELb1ELb0ELb1ELb0ELb0ELb0ELi2ELi4ELi4ELi4ELb0EEENS1_24CollectiveEpilogueBwdGQAISA_fSD_Li256ELb0ELb1EEENS1_19SingleTileSchedulerILb0ELb0ELb0ELi128EEEEEEEEEvNT_6ParamsE$_ZN4cute3eso3ESOILb1ELb0EJNS_14ComposedLayoutINS_7SwizzleILi3ELi3ELi3EEENS_1CILj0EEENS_6LayoutINS_5tupleIJNS8_IJNS8_IJNS5_ILi4EEENS5_ILi8EEEEEENS8_IJS9_NS5_ILi1EEEEEEEEENS8_IJNS8_IJNS5_ILi2EEESF_SF_EEENS8_IJSF_S9_EEEEEEEEENS8_IJNS8_IJNS8_IJSF_NS5_ILi64EEEEEENS8_IJNS5_ILi1024EEENS5_ILi0EEEEEEEEENS8_IJNS8_IJSC_NS5_ILi512EEESA_EEENS8_IJNS5_ILi4096EEENS5_ILi16EEEEEEEEEEEEEEEENS_10ViewEngineINS_8smem_ptrIPN7cutlass10bfloat16_tEEEEEEEC2ERKSY_RKS15_)
$_ZN7cutlass13device_kernelIN5flash19enable_sm80_to_sm89INS1_16FlashAttnBwdSm80INS1_25CollectiveMainloopBwdSm80ILi2ELi2EN4cute5tupleIJNS5_1CILi128EEES8_NS7_ILi64EEEEEENS_10bfloat16_tEfNS_4arch4Sm80ELb0ELb0ELb1ELb0ELb1ELb0ELb0ELb0ELi2ELi4ELi4ELi4ELb0EEENS1_24CollectiveEpilogueBwdGQAISA_fSD_Li256ELb0ELb1EEENS1_19SingleTileSchedulerILb0ELb0ELb0ELi128EEEEEEEEEvNT_6ParamsE$_ZN4cute3eso3ESOILb1ELb0EJNS_14ComposedLayoutINS_7SwizzleILi3ELi3ELi3EEENS_1CILj0EEENS_6LayoutINS_5tupleIJNS8_IJNS8_IJNS5_ILi4EEENS5_ILi8EEEEEENS8_IJS9_NS5_ILi1EEEEEEEEENS8_IJNS8_IJNS5_ILi2EEESF_SF_EEENS8_IJSF_S9_EEEEEEEEENS8_IJNS8_IJNS8_IJSF_NS5_ILi64EEEEEENS8_IJNS5_ILi1024EEENS5_ILi0EEEEEEEEENS8_IJNS8_IJSC_NS5_ILi512EEESA_EEENS8_IJNS5_ILi4096EEENS5_ILi16EEEEEEEEEEEEEEEENS_10ViewEngineINS_8smem_ptrIPN7cutlass10bfloat16_tEEEEEEEC2ERKSY_RKS15_:
[----:B------:R-:W-:Y:S01]  /*7160*/  IADD3 R4, R25, -c[0x0][0x20], RZ ;  /* 0x8000080019047a10 */ /* 0x000fe20007ffe0ff */
[----:B------:R-:W-:Y:S01]  /*7170*/  IMAD.MOV.U32 R8, RZ, RZ, R6 ;  /* 0x000000ffff087224 */ /* 0x000fe200078e0006 */
[----:B------:R-:W-:-:S03]  /*7180*/  MOV R9, 0x0 ;  /* 0x0000000000097802 */ /* 0x000fc60000000f00 */
[----:B------:R1:W-:Y:S01]  /*7190*/  STL.64 [R4], R2 ;  /* 0x0000000204007387 */ /* 0x0003e20000100a00 */
[----:B------:R-:W-:Y:S05]  /*71a0*/  RET.REL.NODEC R8 `(_ZN7cutlass13device_kernelIN5flash19enable_sm80_to_sm89INS1_16FlashAttnBwdSm80INS1_25CollectiveMainloopBwdSm80ILi2ELi2EN4cute5tupleIJNS5_1CILi128EEES8_NS7_ILi64EEEEEENS_10bfloat16_tEfNS_4arch4Sm80ELb0ELb0ELb1ELb0ELb1ELb0ELb0ELb0ELi2ELi4ELi4ELi4ELb0EEENS1_24CollectiveEpilogueBwdGQAISA_fSD_Li256ELb0ELb1EEENS1_19SingleTileSchedulerILb0ELb0ELb0ELi128EEEEEEEEEvNT_6ParamsE) ;  /* 0xffff8e5008007950 */ /* 0x000fea0003c3ffff */
        .type           $_ZN7cutlass13device_kernelIN5flash19enable_sm80_to_sm89INS1_16FlashAttnBwdSm80INS1_25CollectiveMainloopBwdSm80ILi2ELi2EN4cute5tupleIJNS5_1CILi128EEES8_NS7_ILi64EEEEEENS_10bfloat16_tEfNS_4arch4Sm80ELb0ELb0ELb1ELb0ELb1ELb0ELb0ELb0ELi2ELi4ELi4ELi4ELb0EEENS1_24CollectiveEpilogueBwdGQAISA_fSD_Li256ELb0ELb1EEENS1_19SingleTileSchedulerILb0ELb0ELb0ELi128EEEEEEEEEvNT_6ParamsE$_ZN4cute3eso3ESOILb1ELb0EJNS_1CILi0EEENS2_ILi1EEENS2_ILi512EEEiEEC2ERKS3_RKS4_RKS5_RKi,@function
        .size           $_ZN7cutlass13device_kernelIN5flash19enable_sm80_to_sm89INS1_16FlashAttnBwdSm80INS1_25CollectiveMainloopBwdSm80ILi2ELi2EN4cute5tupleIJNS5_1CILi128EEES8_NS7_ILi64EEEEEENS_10bfloat16_tEfNS_4arch4Sm80ELb0ELb0ELb1ELb0ELb1ELb0ELb0ELb0ELi2ELi4ELi4ELi4ELb0EEENS1_24CollectiveEpilogueBwdGQAISA_fSD_Li256ELb0ELb1EEENS1_19SingleTileSchedulerILb0ELb0ELb0ELi128EEEEEEEEEvNT_6ParamsE$_ZN4cute3eso3ESOILb1ELb0EJNS_1CILi0EEENS2_ILi1EEENS2_ILi512EEEiEEC2ERKS3_RKS4_RKS5_RKi,($_ZN7cutlass13device_kernelIN5flash19enable_sm80_to_sm89INS1_16FlashAttnBwdSm80INS1_25CollectiveMainloopBwdSm80ILi2ELi2EN4cute5tupleIJNS5_1CILi128EEES8_NS7_ILi64EEEEEENS_10bfloat16_tEfNS_4arch4Sm80ELb0ELb0ELb1ELb0ELb1ELb0ELb0ELb0ELi2ELi4ELi4ELi4ELb0EEENS1_24CollectiveEpilogueBwdGQAISA_fSD_Li256ELb0ELb1EEENS1_19SingleTileSchedulerILb0ELb0ELb0ELi128EEEEEEEEEvNT_6ParamsE$_ZN4cute3eso3ESOILb1ELb0EJNS_1CILi0EEENS2_ILi1EEENS2_ILi512EEEiNS2_ILi4096EEEiNS2_ILi8192EEEEEC2ERKS3_RKS4_RKS5_RKiRKS6_SG_RKS7_ - $_ZN7cutlass13device_kernelIN5flash19enable_sm80_to_sm89INS1_16FlashAttnBwdSm80INS1_25CollectiveMainloopBwdSm80ILi2ELi2EN4cute5tupleIJNS5_1CILi128EEES8_NS7_ILi64EEEEEENS_10bfloat16_tEfNS_4arch4Sm80ELb0ELb0ELb1ELb0ELb1ELb0ELb0ELb0ELi2ELi4ELi4ELi4ELb0EEENS1_24CollectiveEpilogueBwdGQAISA_fSD_Li256ELb0ELb1EEENS1_19SingleTileSchedulerILb0ELb0ELb0ELi128EEEEEEEEEvNT_6ParamsE$_ZN4cute3eso3ESOILb1ELb0EJNS_1CILi0EEENS2_ILi1EEENS2_ILi512EEEiEEC2ERKS3_RKS4_RKS5_RKi)
$_ZN7cutlass13device_kernelIN5flash19enable_sm80_to_sm89INS1_16FlashAttnBwdSm80INS1_25CollectiveMainloopBwdSm80ILi2ELi2EN4cute5tupleIJNS5_1CILi128EEES8_NS7_ILi64EEEEEENS_10bfloat16_tEfNS_4arch4Sm80ELb0ELb0ELb1ELb0ELb1ELb0ELb0ELb0ELi2ELi4ELi4ELi4ELb0EEENS1_24CollectiveEpilogueBwdGQAISA_fSD_Li256ELb0ELb1EEENS1_19SingleTileSchedulerILb0ELb0ELb0ELi128EEEEEEEEEvNT_6ParamsE$_ZN4cute3eso3ESOILb1ELb0EJNS_1CILi0EEENS2_ILi1EEENS2_ILi512EEEiEEC2ERKS3_RKS4_RKS5_RKi:
[----:B------:R-:W-:Y:S02]  /*71b0*/  IADD3 R2, R2, -c[0x0][0x20], RZ ;  /* 0x8000080002027a10 */ /* 0x000fe40007ffe0ff */
[----:B------:R-:W-:-:S03]  /*71c0*/  MOV R9, 0x0 ;  /* 0x0000000000097802 */ /* 0x000fc60000000f00 */
[----:B------:R1:W-:Y:S01]  /*71d0*/  STL [R2], R3 ;  /* 0x0000000302007387 */ /* 0x0003e20000100800 */
[----:B------:R-:W-:Y:S05]  /*71e0*/  RET.REL.NODEC R8 `(_ZN7cutlass13device_kernelIN5flash19enable_sm80_to_sm89INS1_16FlashAttnBwdSm80INS1_25CollectiveMainloopBwdSm80ILi2ELi2EN4cute5tupleIJNS5_1CILi128EEES8_NS7_ILi64EEEEEENS_10bfloat16_tEfNS_4arch4Sm80ELb0ELb0ELb1ELb0ELb1ELb0ELb0ELb0ELi2ELi4ELi4ELi4ELb0EEENS1_24CollectiveEpilogueBwdGQAISA_fSD_Li256ELb0ELb1EEENS1_19SingleTileSchedulerILb0ELb0ELb0ELi128EEEEEEEEEvNT_6ParamsE) ;  /* 0xffff8e1008007950 */ /* 0x000fea0003c3ffff */
        .type           $_ZN7cutlass13device_kernelIN5flash19enable_sm80_to_sm89INS1_16FlashAttnBwdSm80INS1_25CollectiveMainloopBwdSm80ILi2ELi2EN4cute5tupleIJNS5_1CILi128EEES8_NS7_ILi64EEEEEENS_10bfloat16_tEfNS_4arch4Sm80ELb0ELb0ELb1ELb0ELb1ELb0ELb0ELb0ELi2ELi4ELi4ELi4ELb0EEENS1_24CollectiveEpilogueBwdGQAISA_fSD_Li256ELb0ELb1EEENS1_19SingleTileSchedulerILb0ELb0ELb0ELi128EEEEEEEEEvNT_6ParamsE$_ZN4cute3eso3ESOILb1ELb0EJNS_1CILi0EEENS2_ILi1EEENS2_ILi512EEEiNS2_ILi4096EEEiNS2_ILi8192EEEEEC2ERKS3_RKS4_RKS5_RKiRKS6_SG_RKS7_,@function
        .size           $_ZN7cutlass13device_kernelIN5flash19enable_sm80_to_sm89INS1_16FlashAttnBwdSm80INS1_25CollectiveMainloopBwdSm80ILi2ELi2EN4cute5tupleIJNS5_1CILi128EEES8_NS7_ILi64EEEEEENS_10bfloat16_tEfNS_4arch4Sm80ELb0ELb0ELb1ELb0ELb1ELb0ELb0ELb0ELi2ELi4ELi4ELi4ELb0EEENS1_24CollectiveEpilogueBwdGQAISA_fSD_Li256ELb0ELb1EEENS1_19SingleTileSchedulerILb0ELb0ELb0ELi128EEEEEEEEEvNT_6ParamsE$_ZN4cute3eso3ESOILb1ELb0EJNS_1CILi0EEENS2_ILi1EEENS2_ILi512EEEiNS2_ILi4096EEEiNS2_ILi8192EEEEEC2ERKS3_RKS4_RKS5_RKiRKS6_SG_RKS7_,($_ZN7cutlass13device_kernelIN5flash19enable_sm80_to_sm89INS1_16FlashAttnBwdSm80INS1_25CollectiveMainloopBwdSm80ILi2ELi2EN4cute5tupleIJNS5_1CILi128EEES8_NS7_ILi64EEEEEENS_10bfloat16_tEfNS_4arch4Sm80ELb0ELb0ELb1ELb0ELb1ELb0ELb0ELb0ELi2ELi4ELi4ELi4ELb0EEENS1_24CollectiveEpilogueBwdGQAISA_fSD_Li256ELb0ELb1EEENS1_19SingleTileSchedulerILb0ELb0ELb0ELi128EEEEEEEEEvNT_6ParamsE$_ZN4cute3eso3ESOILb1ELb0EJNS_1CILi0EEENS_5tupleIJNS2_ILi1EEENS2_ILi256EEEiEEEEEC2ERKS3_RKS7_ - $_ZN7cutlass13device_kernelIN5flash19enable_sm80_to_sm89INS1_16FlashAttnBwdSm80INS1_25CollectiveMainloopBwdSm80ILi2ELi2EN4cute5tupleIJNS5_1CILi128EEES8_NS7_ILi64EEEEEENS_10bfloat16_tEfNS_4arch4Sm80ELb0ELb0ELb1ELb0ELb1ELb0ELb0ELb0ELi2ELi4ELi4ELi4ELb0EEENS1_24CollectiveEpilogueBwdGQAISA_fSD_Li256ELb0ELb1EEENS1_19SingleTileSchedulerILb0ELb0ELb0ELi128EEEEEEEEEvNT_6ParamsE$_ZN4cute3eso3ESOILb1ELb0EJNS_1CILi0EEENS2_ILi1EEENS2_ILi512EEEiNS2_ILi4096EEEiNS2_ILi8192EEEEEC2ERKS3_RKS4_RKS5_RKiRKS6_SG_RKS7_)
$_ZN7cutlass13device_kernelIN5flash19enable_sm80_to_sm89INS1_16FlashAttnBwdSm80INS1_25CollectiveMainloopBwdSm80ILi2ELi2EN4cute5tupleIJNS5_1CILi128EEES8_NS7_ILi64EEEEEENS_10bfloat16_tEfNS_4arch4Sm80ELb0ELb0ELb1ELb0ELb1ELb0ELb0ELb0ELi2ELi4ELi4ELi4ELb0EEENS1_24CollectiveEpilogueBwdGQAISA_fSD_Li256ELb0ELb1EEENS1_19SingleTileSchedulerILb0ELb0ELb0ELi128EEEEEEEEEvNT_6ParamsE$_ZN4cute3eso3ESOILb1ELb0EJNS_1CILi0EEENS2_ILi1EEENS2_ILi512EEEiNS2_ILi4096EEEiNS2_ILi8192EEEEEC2ERKS3_RKS4_RKS5_RKiRKS6_SG_RKS7_:
[----:B------:R-:W-:Y:S02]  /*71f0*/  IADD3 R3, R3, -c[0x0][0x20], RZ ;  /* 0x8000080003037a10 */ /* 0x000fe40007ffe0ff */
[----:B------:R-:W-:-:S03]  /*7200*/  IADD3 R2, R58, -c[0x0][0x20], RZ ;  /* 0x800008003a027a10 */ /* 0x000fc60007ffe0ff */
[----:B------:R1:W-:Y:S04]  /*7210*/  STL [R3], R10 ;  /* 0x0000000a03007387 */ /* 0x0003e80000100800 */
[----:B------:R-:W2:Y:S01]  /*7220*/  LDL R2, [R2] ;  /* 0x0000000002027983 */ /* 0x000ea20000100800 */
[----:B------:R-:W-:-:S03]  /*7230*/  IMAD.MOV.U32 R9, RZ, RZ, 0x0 ;  /* 0x00000000ff097424 */ /* 0x000fc600078e00ff */
[----:B--2---:R1:W-:Y:S01]  /*7240*/  STL [R3+0x4], R2 ;  /* 0x0000040203007387 */ /* 0x0043e20000100800 */
[----:B------:R-:W-:Y:S05]  /*7250*/  RET.REL.NODEC R8 `(_ZN7cutlass13device_kernelIN5flash19enable_sm80_to_sm89INS1_16FlashAttnBwdSm80INS1_25CollectiveMainloopBwdSm80ILi2ELi2EN4cute5tupleIJNS5_1CILi128EEES8_NS7_ILi64EEEEEENS_10bfloat16_tEfNS_4arch4Sm80ELb0ELb0ELb1ELb0ELb1ELb0ELb0ELb0ELi2ELi4ELi4ELi4ELb0EEENS1_24CollectiveEpilogueBwdGQAISA_fSD_Li256ELb0ELb1EEENS1_19SingleTileSchedulerILb0ELb0ELb0ELi128EEEEEEEEEvNT_6ParamsE) ;  /* 0xffff8da008007950 */ /* 0x000fea0003c3ffff */
        .type           $_ZN7cutlass13device_kernelIN5flash19enable_sm80_to_sm89INS1_16FlashAttnBwdSm80INS1_25CollectiveMainloopBwdSm80ILi2ELi2EN4cute5tupleIJNS5_1CILi128EEES8_NS7_ILi64EEEEEENS_10bfloat16_tEfNS_4arch4Sm80ELb0ELb0ELb1ELb0ELb1ELb0ELb0ELb0ELi2ELi4ELi4ELi4ELb0EEENS1_24CollectiveEpilogueBwdGQAISA_fSD_Li256ELb0ELb1EEENS1_19SingleTileSchedulerILb0ELb0ELb0ELi128EEEEEEEEEvNT_6ParamsE$_ZN4cute3eso3ESOILb1ELb0EJNS_1CILi0EEENS_5tupleIJNS2_ILi1EEENS2_ILi256EEEiEEEEEC2ERKS3_RKS7_,@function
        .size           $_ZN7cutlass13device_kernelIN5flash19enable_sm80_to_sm89INS1_16FlashAttnBwdSm80INS1_25CollectiveMainloopBwdSm80ILi2ELi2EN4cute5tupleIJNS5_1CILi128EEES8_NS7_ILi64EEEEEENS_10bfloat16_tEfNS_4arch4Sm80ELb0ELb0ELb1ELb0ELb1ELb0ELb0ELb0ELi2ELi4ELi4ELi4ELb0EEENS1_24CollectiveEpilogueBwdGQAISA_fSD_Li256ELb0ELb1EEENS1_19SingleTileSchedulerILb0ELb0ELb0ELi128EEEEEEEEEvNT_6ParamsE$_ZN4cute3eso3ESOILb1ELb0EJNS_1CILi0EEENS_5tupleIJNS2_ILi1EEENS2_ILi256EEEiEEEEEC2ERKS3_RKS7_,($_ZN7cutlass13device_kernelIN5flash19enable_sm80_to_sm89INS1_16FlashAttnBwdSm80INS1_25CollectiveMainloopBwdSm80ILi2ELi2EN4cute5tupleIJNS5_1CILi128EEES8_NS7_ILi64EEEEEENS_10bfloat16_tEfNS_4arch4Sm80ELb0ELb0ELb1ELb0ELb1ELb0ELb0ELb0ELi2ELi4ELi4ELi4ELb0EEENS1_24CollectiveEpilogueBwdGQAISA_fSD_Li256ELb0ELb1EEENS1_19SingleTileSchedulerILb0ELb0ELb0ELi128EEEEEEEEEvNT_6ParamsE$_ZN4cute3eso3ESOILb1ELb0EJNS_1CILi0EEEiEEC2ERKS3_RKi - $_ZN7cutlass13device_kernelIN5flash19enable_sm80_to_sm89INS1_16FlashAttnBwdSm80INS1_25CollectiveMainloopBwdSm80ILi2ELi2EN4cute5tupleIJNS5_1CILi128EEES8_NS7_ILi64EEEEEENS_10bfloat16_tEfNS_4arch4Sm80ELb0ELb0ELb1ELb0ELb1ELb0ELb0ELb0ELi2ELi4ELi4ELi4ELb0EEENS1_24CollectiveEpilogueBwdGQAISA_fSD_Li256ELb0ELb1EEENS1_19SingleTileSchedulerILb0ELb0ELb0ELi128EEEEEEEEEvNT_6ParamsE$_ZN4cute3eso3ESOILb1ELb0EJNS_1CILi0EEENS_5tupleIJNS2_ILi1EEENS2_ILi256EEEiEEEEEC2ERKS3_RKS7_)
$_ZN7cutlass13device_kernelIN5flash19enable_sm80_to_sm89INS1_16FlashAttnBwdSm80INS1_25CollectiveMainloopBwdSm80ILi2ELi2EN4cute5tupleIJNS5_1CILi128EEES8_NS7_ILi64EEEEEENS_10bfloat16_tEfNS_4arch4Sm80ELb0ELb0ELb1ELb0ELb1ELb0ELb0ELb0ELi2ELi4ELi4ELi4ELb0EEENS1_24CollectiveEpilogueBwdGQAISA_fSD_Li256ELb0ELb1EEENS1_19SingleTileSchedulerILb0ELb0ELb0ELi128EEEEEEEEEvNT_6ParamsE$_ZN4cute3eso3ESOILb1ELb0EJNS_1CILi0EEENS_5tupleIJNS2_ILi1EEENS2_ILi256EEEiEEEEEC2ERKS3_RKS7_:
[----:B------:R-:W-:Y:S02]  /*7260*/  IADD3 R3, R10, -c[0x0][0x20], RZ ;  /* 0x800008000a037a10 */ /* 0x000fe40007ffe0ff */
[----:B------:R-:W-:-:S03]  /*7270*/  MOV R5, 0x0 ;  /* 0x0000000000057802 */ /* 0x000fc60000000f00 */
[----:B------:R1:W-:Y:S01]  /*7280*/  STL [R3], R2 ;  /* 0x0000000203007387 */ /* 0x0003e20000100800 */
[----:B------:R-:W-:Y:S05]  /*7290*/  RET.REL.NODEC R4 `(_ZN7cutlass13device_kernelIN5flash19enable_sm80_to_sm89INS1_16FlashAttnBwdSm80INS1_25CollectiveMainloopBwdSm80ILi2ELi2EN4cute5tupleIJNS5_1CILi128EEES8_NS7_ILi64EEEEEENS_10bfloat16_tEfNS_4arch4Sm80ELb0ELb0ELb1ELb0ELb1ELb0ELb0ELb0ELi2ELi4ELi4ELi4ELb0EEENS1_24CollectiveEpilogueBwdGQAISA_fSD_Li256ELb0ELb1EEENS1_19SingleTileSchedulerILb0ELb0ELb0ELi128EEEEEEEEEvNT_6ParamsE) ;  /* 0xffff8d6004007950 */ /* 0x000fea0003c3ffff */
        .type           $_ZN7cutlass13device_kernelIN5flash19enable_sm80_to_sm89INS1_16FlashAttnBwdSm80INS1_25CollectiveMainloopBwdSm80ILi2ELi2EN4cute5tupleIJNS5_1CILi128EEES8_NS7_ILi64EEEEEENS_10bfloat16_tEfNS_4arch4Sm80ELb0ELb0ELb1ELb0ELb1ELb0ELb0ELb0ELi2ELi4ELi4ELi4ELb0EEENS1_24CollectiveEpilogueBwdGQAISA_fSD_Li256ELb0ELb1EEENS1_19SingleTileSchedulerILb0ELb0ELb0ELi128EEEEEEEEEvNT_6ParamsE$_ZN4cute3eso3ESOILb1ELb0EJNS_1CILi0EEEiEEC2ERKS3_RKi,@function
        .size           $_ZN7cutlass13device_kernelIN5flash19enable_sm80_to_sm89INS1_16FlashAttnBwdSm80INS1_25CollectiveMainloopBwdSm80ILi2ELi2EN4cute5tupleIJNS5_1CILi128EEES8_NS7_ILi64EEEEEENS_10bfloat16_tEfNS_4arch4Sm80ELb0ELb0ELb1ELb0ELb1ELb0ELb0ELb0ELi2ELi4ELi4ELi4ELb0EEENS1_24CollectiveEpilogueBwdGQAISA_fSD_Li256ELb0ELb1EEENS1_19SingleTileSchedulerILb0ELb0ELb0ELi128EEEEEEEEEvNT_6ParamsE$_ZN4cute3eso3ESOILb1ELb0EJNS_1CILi0EEEiEEC2ERKS3_RKi,($_ZN7cutlass13device_kernelIN5flash19enable_sm80_to_sm89INS1_16FlashAttnBwdSm80INS1_25CollectiveMainloopBwdSm80ILi2ELi2EN4cute5tupleIJNS5_1CILi128EEES8_NS7_ILi64EEEEEENS_10bfloat16_tEfNS_4arch4Sm80ELb0ELb0ELb1ELb0ELb1ELb0ELb0ELb0ELi2ELi4ELi4ELi4ELb0EEENS1_24CollectiveEpilogueBwdGQAISA_fSD_Li256ELb0ELb1EEENS1_19SingleTileSchedulerILb0ELb0ELb0ELi128EEEEEEEEEvNT_6ParamsE$_ZN4cute3eso3ESOILb1ELb0EJNS_1CILi0EEEiS3_EEC2ERKS3_RKiS6_ - $_ZN7cutlass13device_kernelIN5flash19enable_sm80_to_sm89INS1_16FlashAttnBwdSm80INS1_25CollectiveMainloopBwdSm80ILi2ELi2EN4cute5tupleIJNS5_1CILi128EEES8_NS7_ILi64EEEEEENS_10bfloat16_tEfNS_4arch4Sm80ELb0ELb0ELb1ELb0ELb1ELb0ELb0ELb0ELi2ELi4ELi4ELi4ELb0EEENS1_24CollectiveEpilogueBwdGQAISA_fSD_Li256ELb0ELb1EEENS1_19SingleTileSchedulerILb0ELb0ELb0ELi128EEEEEEEEEvNT_6ParamsE$_ZN4cute3eso3ESOILb1ELb0EJNS_1CILi0EEEiEEC2ERKS3_RKi)
$_ZN7cutlass13device_kernelIN5flash19enable_sm80_to_sm89INS1_16FlashAttnBwdSm80INS1_25CollectiveMainloopBwdSm80ILi2ELi2EN4cute5tupleIJNS5_1CILi128EEES8_NS7_ILi64EEEEEENS_10bfloat16_tEfNS_4arch4Sm80ELb0ELb0ELb1ELb0ELb1ELb0ELb0ELb0ELi2ELi4ELi4ELi4ELb0EEENS1_24CollectiveEpilogueBwdGQAISA_fSD_Li256ELb0ELb1EEENS1_19SingleTileSchedulerILb0ELb0ELb0ELi128EEEEEEEEEvNT_6ParamsE$_ZN4cute3eso3ESOILb1ELb0EJNS_1CILi0EEEiEEC2ERKS3_RKi:
[----:B------:R-:W-:Y:S02]  /*72a0*/  IADD3 R2, R13, -c[0x0][0x20], RZ ;  /* 0x800008000d027a10 */ /* 0x000fe40007ffe0ff */
[----:B------:R-:W-:-:S03]  /*72b0*/  MOV R9, 0x0 ;  /* 0x0000000000097802 */ /* 0x000fc60000000f00 */
[----:B------:R1:W-:Y:S01]  /*72c0*/  STL [R2], R3 ;  /* 0x0000000302007387 */ /* 0x0003e20000100800 */
[----:B------:R-:W-:Y:S05]  /*72d0*/  RET.REL.NODEC R8 `(_ZN7cutlass13device_kernelIN5flash19enable_sm80_to_sm89INS1_16FlashAttnBwdSm80INS1_25CollectiveMainloopBwdSm80ILi2ELi2EN4cute5tupleIJNS5_1CILi128EEES8_NS7_ILi64EEEEEENS_10bfloat16_tEfNS_4arch4Sm80ELb0ELb0ELb1ELb0ELb1ELb0ELb0ELb0ELi2ELi4ELi4ELi4ELb0EEENS1_24CollectiveEpilogueBwdGQAISA_fSD_Li256ELb0ELb1EEENS1_19SingleTileSchedulerILb0ELb0ELb0ELi128EEEEEEEEEvNT_6ParamsE) ;  /* 0xffff8d2008007950 */ /* 0x000fea0003c3ffff */
        .type           $_ZN7cutlass13device_kernelIN5flash19enable_sm80_to_sm89INS1_16FlashAttnBwdSm80INS1_25CollectiveMainloopBwdSm80ILi2ELi2EN4cute5tupleIJNS5_1CILi128EEES8_NS7_ILi64EEEEEENS_10bfloat16_tEfNS_4arch4Sm80ELb0ELb0ELb1ELb0ELb1ELb0ELb0ELb0ELi2ELi4ELi4ELi4ELb0EEENS1_24CollectiveEpilogueBwdGQAISA_fSD_Li256ELb0ELb1EEENS1_19SingleTileSchedulerILb0ELb0ELb0ELi128EEEEEEEEEvNT_6ParamsE$_ZN4cute3eso3ESOILb1ELb0EJNS_1CILi0EEEiS3_EEC2ERKS3_RKiS6_,@function
        .size           $_ZN7cutlass13device_kernelIN5flash19enable_sm80_to_sm89INS1_16FlashAttnBwdSm80INS1_25CollectiveMainloopBwdSm80ILi2ELi2EN4cute5tupleIJNS5_1CILi128EEES8_NS7_ILi64EEEEEENS_10bfloat16_tEfNS_4arch4Sm80ELb0ELb0ELb1ELb0ELb1ELb0ELb0ELb0ELi2ELi4ELi4ELi4ELb0EEENS1_24CollectiveEpilogueBwdGQAISA_fSD_Li256ELb0ELb1EEENS1_19SingleTileSchedulerILb0ELb0ELb0ELi128EEEEEEEEEvNT_6ParamsE$_ZN4cute3eso3ESOILb1ELb0EJNS_1CILi0EEEiS3_EEC2ERKS3_RKiS6_,($_ZN7cutlass13device_kernelIN5flash19enable_sm80_to_sm89INS1_16FlashAttnBwdSm80INS1_25CollectiveMainloopBwdSm80ILi2ELi2EN4cute5tupleIJNS5_1CILi128EEES8_NS7_ILi64EEEEEENS_10bfloat16_tEfNS_4arch4Sm80ELb0ELb0ELb1ELb0ELb1ELb0ELb0ELb0ELi2ELi4ELi4ELi4ELb0EEENS1_24CollectiveEpilogueBwdGQAISA_fSD_Li256ELb0ELb1EEENS1_19SingleTileSchedulerILb0ELb0ELb0ELi128EEEEEEEEEvNT_6ParamsE$_ZN4cute3eso3ESOILb1ELb0EJNS_1CILi1024EEENS_5tupleIJiiEEEEEC2ERKS3_RKS5_ - $_ZN7cutlass13device_kernelIN5flash19enable_sm80_to_sm89INS1_16FlashAttnBwdSm80INS1_25CollectiveMainloopBwdSm80ILi2ELi2EN4cute5tupleIJNS5_1CILi128EEES8_NS7_ILi64EEEEEENS_10bfloat16_tEfNS_4arch4Sm80ELb0ELb0ELb1ELb0ELb1ELb0ELb0ELb0ELi2ELi4ELi4ELi4ELb0EEENS1_24CollectiveEpilogueBwdGQAISA_fSD_Li256ELb0ELb1EEENS1_19SingleTileSchedulerILb0ELb0ELb0ELi128EEEEEEEEEvNT_6ParamsE$_ZN4cute3eso3ESOILb1ELb0EJNS_1CILi0EEEiS3_EEC2ERKS3_RKiS6_)
$_ZN7cutlass13device_kernelIN5flash19enable_sm80_to_sm89INS1_16FlashAttnBwdSm80INS1_25CollectiveMainloopBwdSm80ILi2ELi2EN4cute5tupleIJNS5_1CILi128EEES8_NS7_ILi64EEEEEENS_10bfloat16_tEfNS_4arch4Sm80ELb0ELb0ELb1ELb0ELb1ELb0ELb0ELb0ELi2ELi4ELi4ELi4ELb0EEENS1_24CollectiveEpilogueBwdGQAISA_fSD_Li256ELb0ELb1EEENS1_19SingleTileSchedulerILb0ELb0ELb0ELi128EEEEEEEEEvNT_6ParamsE$_ZN4cute3eso3ESOILb1ELb0EJNS_1CILi0EEEiS3_EEC2ERKS3_RKiS6_:
[----:B------:R-:W-:Y:S02]  /*72e0*/  IADD3 R2, R81, -c[0x0][0x20], RZ ;  /* 0x8000080051027a10 */ /* 0x000fe40007ffe0ff */
[----:B------:R-:W-:-:S03]  /*72f0*/  MOV R7, 0x0 ;  /* 0x0000000000077802 */ /* 0x000fc60000000f00 */
[----:B------:R1:W-:Y:S01]  /*7300*/  STL [R2], R3 ;  /* 0x0000000302007387 */ /* 0x0003e20000100800 */
[----:B------:R-:W-:Y:S05]  /*7310*/  RET.REL.NODEC R6 `(_ZN7cutlass13device_kernelIN5flash19enable_sm80_to_sm89INS1_16FlashAttnBwdSm80INS1_25CollectiveMainloopBwdSm80ILi2ELi2EN4cute5tupleIJNS5_1CILi128EEES8_NS7_ILi64EEEEEENS_10bfloat16_tEfNS_4arch4Sm80ELb0ELb0ELb1ELb0ELb1ELb0ELb0ELb0ELi2ELi4ELi4ELi4ELb0EEENS1_24CollectiveEpilogueBwdGQAISA_fSD_Li256ELb0ELb1EEENS1_19SingleTileSchedulerILb0ELb0ELb0ELi128EEEEEEEEEvNT_6ParamsE) ;  /* 0xffff8ce006007950 */ /* 0x000fea0003c3ffff */
        .type           $_ZN7cutlass13device_kernelIN5flash19enable_sm80_to_sm89INS1_16FlashAttnBwdSm80INS1_25CollectiveMainloopBwdSm80ILi2ELi2EN4cute5tupleIJNS5_1CILi128EEES8_NS7_ILi64EEEEEENS_10bfloat16_tEfNS_4arch4Sm80ELb0ELb0ELb1ELb0ELb1ELb0ELb0ELb0ELi2ELi4ELi4ELi4ELb0EEENS1_24CollectiveEpilogueBwdGQAISA_fSD_Li256ELb0ELb1EEENS1_19SingleTileSchedulerILb0ELb0ELb0ELi128EEEEEEEEEvNT_6ParamsE$_ZN4cute3eso3ESOILb1ELb0EJNS_1CILi1024EEENS_5tupleIJiiEEEEEC2ERKS3_RKS5_,@function
        .size           $_ZN7cutlass13device_kernelIN5flash19enable_sm80_to_sm89INS1_16FlashAttnBwdSm80INS1_25CollectiveMainloopBwdSm80ILi2ELi2EN4cute5tupleIJNS5_1CILi128EEES8_NS7_ILi64EEEEEENS_10bfloat16_tEfNS_4arch4Sm80ELb0ELb0ELb1ELb0ELb1ELb0ELb0ELb0ELi2ELi4ELi4ELi4ELb0EEENS1_24CollectiveEpilogueBwdGQAISA_fSD_Li256ELb0ELb1EEENS1_19SingleTileSchedulerILb0ELb0ELb0ELi128EEEEEEEEEvNT_6ParamsE$_ZN4cute3eso3ESOILb1ELb0EJNS_1CILi1024EEENS_5tupleIJiiEEEEEC2ERKS3_RKS5_,($_ZN7cutlass13device_kernelIN5flash19enable_sm80_to_sm89INS1_16FlashAttnBwdSm80INS1_25CollectiveMainloopBwdSm80ILi2ELi2EN4cute5tupleIJNS5_1CILi128EEES8_NS7_ILi64EEEEEENS_10bfloat16_tEfNS_4arch4Sm80ELb0ELb0ELb1ELb0ELb1ELb0ELb0ELb0ELi2ELi4ELi4ELi4ELb0EEENS1_24CollectiveEpilogueBwdGQAISA_fSD_Li256ELb0ELb1EEENS1_19SingleTileSchedulerILb0ELb0ELb0ELi128EEEEEEEEEvNT_6ParamsE$_ZN4cute3eso3ESOILb1ELb0EJNS_1CILi1024EEEiiEEC2ERKS3_RKiS8_ - $_ZN7cutlass13device_kernelIN5flash19enable_sm80_to_sm89INS1_16FlashAttnBwdSm80INS1_25CollectiveMainloopBwdSm80ILi2ELi2EN4cute5tupleIJNS5_1CILi128EEES8_NS7_ILi64EEEEEENS_10bfloat16_tEfNS_4arch4Sm80ELb0ELb0ELb1ELb0ELb1ELb0ELb0ELb0ELi2ELi4ELi4ELi4ELb0EEENS1_24CollectiveEpilogueBwdGQAISA_fSD_Li256ELb0ELb1EEENS1_19SingleTileSchedulerILb0ELb0ELb0ELi128EEEEEEEEEvNT_6ParamsE$_ZN4cute3eso3ESOILb1ELb0EJNS_1CILi1024EEENS_5tupleIJiiEEEEEC2ERKS3_RKS5_)
$_ZN7cutlass13device_kernelIN5flash19enable_sm80_to_sm89INS1_16FlashAttnBwdSm80INS1_25CollectiveMainloopBwdSm80ILi2ELi2EN4cute5tupleIJNS5_1CILi128EEES8_NS7_ILi64EEEEEENS_10bfloat16_tEfNS_4arch4Sm80ELb0ELb0ELb1ELb0ELb1ELb0ELb0ELb0ELi2ELi4ELi4ELi4ELb0EEENS1_24CollectiveEpilogueBwdGQAISA_fSD_Li256ELb0ELb1EEENS1_19SingleTileSchedulerILb0ELb0ELb0ELi128EEEEEEEEEvNT_6ParamsE$_ZN4cute3eso3ESOILb1ELb0EJNS_1CILi1024EEENS_5tupleIJiiEEEEEC2ERKS3_RKS5_:
[----:B------:R-:W-:Y:S02]  /*7320*/  IADD3 R2, R2, -c[0x0][0x20], RZ ;  /* 0x8000080002027a10 */ /* 0x000fe40007ffe0ff */
[----:B------:R-:W-:-:S03]  /*7330*/  MOV R7, 0x0 ;  /* 0x0000000000077802 */ /* 0x000fc60000000f00 */
[----:B------:R1:W-:Y:S04]  /*7340*/  STL [R2], R5 ;  /* 0x0000000502007387 */ /* 0x0003e80000100800 */
[----:B------:R1:W-:Y:S01]  /*7350*/  STL [R2+0x4], R3 ;  /* 0x0000040302007387 */ /* 0x0003e20000100800 */
[----:B------:R-:W-:Y:S05]  /*7360*/  RET.REL.NODEC R6 `(_ZN7cutlass13device_kernelIN5flash19enable_sm80_to_sm89INS1_16FlashAttnBwdSm80INS1_25CollectiveMainloopBwdSm80ILi2ELi2EN4cute5tupleIJNS5_1CILi128EEES8_NS7_ILi64EEEEEENS_10bfloat16_tEfNS_4arch4Sm80ELb0ELb0ELb1ELb0ELb1ELb0ELb0ELb0ELi2ELi4ELi4ELi4ELb0EEENS1_24CollectiveEpilogueBwdGQAISA_fSD_Li256ELb0ELb1EEENS1_19SingleTileSchedulerILb0ELb0ELb0ELi128EEEEEEEEEvNT_6ParamsE) ;  /* 0xffff8c9006007950 */ /* 0x000fea0003c3ffff */
        .type           $_ZN7cutlass13device_kernelIN5flash19enable_sm80_to_sm89INS1_16FlashAttnBwdSm80INS1_25CollectiveMainloopBwdSm80ILi2ELi2EN4cute5tupleIJNS5_1CILi128EEES8_NS7_ILi64EEEEEENS_10bfloat16_tEfNS_4arch4Sm80ELb0ELb0ELb1ELb0ELb1ELb0ELb0ELb0ELi2ELi4ELi4ELi4ELb0EEENS1_24CollectiveEpilogueBwdGQAISA_fSD_Li256ELb0ELb1EEENS1_19SingleTileSchedulerILb0ELb0ELb0ELi128EEEEEEEEEvNT_6ParamsE$_ZN4cute3eso3ESOILb1ELb0EJNS_1CILi1024EEEiiEEC2ERKS3_RKiS8_,@function
        .size           $_ZN7cutlass13device_kernelIN5flash19enable_sm80_to_sm89INS1_16FlashAttnBwdSm80INS1_25CollectiveMainloopBwdSm80ILi2ELi2EN4cute5tupleIJNS5_1CILi128EEES8_NS7_ILi64EEEEEENS_10bfloat16_tEfNS_4arch4Sm80ELb0ELb0ELb1ELb0ELb1ELb0ELb0ELb0ELi2ELi4ELi4ELi4ELb0EEENS1_24CollectiveEpilogueBwdGQAISA_fSD_Li256ELb0ELb1EEENS1_19SingleTileSchedulerILb0ELb0ELb0ELi128EEEEEEEEEvNT_6ParamsE$_ZN4cute3eso3ESOILb1ELb0EJNS_1CILi1024EEEiiEEC2ERKS3_RKiS8_,($_ZN7cutlass13device_kernelIN5flash19enable_sm80_to_sm89INS1_16FlashAttnBwdSm80INS1_25CollectiveMainloopBwdSm80ILi2ELi2EN4cute5tupleIJNS5_1CILi128EEES8_NS7_ILi64EEEEEENS_10bfloat16_tEfNS_4arch4Sm80ELb0ELb0ELb1ELb0ELb1ELb0ELb0ELb0ELi2ELi4ELi4ELi4ELb0EEENS1_24CollectiveEpilogueBwdGQAISA_fSD_Li256ELb0ELb1EEENS1_19SingleTileSchedulerILb0ELb0ELb0ELi128EEEEEEEEEvNT_6ParamsE$_ZN4cute3eso3ESOILb1ELb0EJNS_1CILi1EEENS2_ILi256EEEiEEC2ERKS3_RKS4_RKi - $_ZN7cutlass13device_kernelIN5flash19enable_sm80_to_sm89INS1_16FlashAttnBwdSm80INS1_25CollectiveMainloopBwdSm80ILi2ELi2EN4cute5tupleIJNS5_1CILi128EEES8_NS7_ILi64EEEEEENS_10bfloat16_tEfNS_4arch4Sm80ELb0ELb0ELb1ELb0ELb1ELb0ELb0ELb0ELi2ELi4ELi4ELi4ELb0EEENS1_24CollectiveEpilogueBwdGQAISA_fSD_Li256ELb0ELb1EEENS1_19SingleTileSchedulerILb0ELb0ELb0ELi128EEEEEEEEEvNT_6ParamsE$_ZN4cute3eso3ESOILb1ELb0EJNS_1CILi1024EEEiiEEC2ERKS3_RKiS8_)
$_ZN7cutlass13device_kernelIN5flash19enable_sm80_to_sm89INS1_16FlashAttnBwdSm80INS1_25CollectiveMainloopBwdSm80ILi2ELi2EN4cute5tupleIJNS5_1CILi128EEES8_NS7_ILi64EEEEEENS_10bfloat16_tEfNS_4arch4Sm80ELb0ELb0ELb1ELb0ELb1ELb0ELb0ELb0ELi2ELi4ELi4ELi4ELb0EEENS1_24CollectiveEpilogueBwdGQAISA_fSD_Li256ELb0ELb1EEENS1_19SingleTileSchedulerILb0ELb0ELb0ELi128EEEEEEEEEvNT_6ParamsE$_ZN4cute3eso3ESOILb1ELb0EJNS_1CILi1024EEEiiEEC2ERKS3_RKiS8_:
[----:B------:R-:W-:Y:S02]  /*7370*/  IADD3 R3, R3, -c[0x0][0x20], RZ ;  /* 0x8000080003037a10 */ /* 0x000fe40007ffe0ff */
[----:B------:R-:W-:-:S03]  /*7380*/  IADD3 R2, R2, -c[0x0][0x20], RZ ;  /* 0x8000080002027a10 */ /* 0x000fc60007ffe0ff */
[----:B------:R1:W-:Y:S04]  /*7390*/  STL [R3], R8 ;  /* 0x0000000803007387 */ /* 0x0003e80000100800 */
[----:B------:R-:W2:Y:S01]  /*73a0*/  LDL R2, [R2] ;  /* 0x0000000002027983 */ /* 0x000ea20000100800 */
[----:B------:R-:W-:-:S03]  /*73b0*/  IMAD.MOV.U32 R7, RZ, RZ, 0x0 ;  /* 0x00000000ff077424 */ /* 0x000fc600078e00ff */
[----:B--2---:R1:W-:Y:S01]  /*73c0*/  STL [R3+0x4], R2 ;  /* 0x0000040203007387 */ /* 0x0043e20000100800 */
[----:B------:R-:W-:Y:S05]  /*73d0*/  RET.REL.NODEC R6 `(_ZN7cutlass13device_kernelIN5flash19enable_sm80_to_sm89INS1_16FlashAttnBwdSm80INS1_25CollectiveMainloopBwdSm80ILi2ELi2EN4cute5tupleIJNS5_1CILi128EEES8_NS7_ILi64EEEEEENS_10bfloat16_tEfNS_4arch4Sm80ELb0ELb0ELb1ELb0ELb1ELb0ELb0ELb0ELi2ELi4ELi4ELi4ELb0EEENS1_24CollectiveEpilogueBwdGQAISA_fSD_Li256ELb0ELb1EEENS1_19SingleTileSchedulerILb0ELb0ELb0ELi128EEEEEEEEEvNT_6ParamsE) ;  /* 0xffff8c2006007950 */ /* 0x000fea0003c3ffff */
        .type           $_ZN7cutlass13device_kernelIN5flash19enable_sm80_to_sm89INS1_16FlashAttnBwdSm80INS1_25CollectiveMainloopBwdSm80ILi2ELi2EN4cute5tupleIJNS5_1CILi128EEES8_NS7_ILi64EEEEEENS_10bfloat16_tEfNS_4arch4Sm80ELb0ELb0ELb1ELb0ELb1ELb0ELb0ELb0ELi2ELi4ELi4ELi4ELb0EEENS1_24CollectiveEpilogueBwdGQAISA_fSD_Li256ELb0ELb1EEENS1_19SingleTileSchedulerILb0ELb0ELb0ELi128EEEEEEEEEvNT_6ParamsE$_ZN4cute3eso3ESOILb1ELb0EJNS_1CILi1EEENS2_ILi256EEEiEEC2ERKS3_RKS4_RKi,@function
        .size           $_ZN7cutlass13device_kernelIN5flash19enable_sm80_to_sm89INS1_16FlashAttnBwdSm80INS1_25CollectiveMainloopBwdSm80ILi2ELi2EN4cute5tupleIJNS5_1CILi128EEES8_NS7_ILi64EEEEEENS_10bfloat16_tEfNS_4arch4Sm80ELb0ELb0ELb1ELb0ELb1ELb0ELb0ELb0ELi2ELi4ELi4ELi4ELb0EEENS1_24CollectiveEpilogueBwdGQAISA_fSD_Li256ELb0ELb1EEENS1_19SingleTileSchedulerILb0ELb0ELb0ELi128EEEEEEEEEvNT_6ParamsE$_ZN4cute3eso3ESOILb1ELb0EJNS_1CILi1EEENS2_ILi256EEEiEEC2ERKS3_RKS4_RKi,($_ZN7cutlass13device_kernelIN5flash19enable_sm80_to_sm89INS1_16FlashAttnBwdSm80INS1_25CollectiveMainloopBwdSm80ILi2ELi2EN4cute5tupleIJNS5_1CILi128EEES8_NS7_ILi64EEEEEENS_10bfloat16_tEfNS_4arch4Sm80ELb0ELb0ELb1ELb0ELb1ELb0ELb0ELb0ELi2ELi4ELi4ELi4ELb0EEENS1_24CollectiveEpilogueBwdGQAISA_fSD_Li256ELb0ELb1EEENS1_19SingleTileSchedulerILb0ELb0ELb0ELi128EEEEEEEEEvNT_6ParamsE$_ZN4cute3eso3ESOILb1ELb0EJNS_1CILi1EEENS2_ILi512EEEiEEC2ERKS3_RKS4_RKi - $_ZN7cutlass13device_kernelIN5flash19enable_sm80_to_sm89INS1_16FlashAttnBwdSm80INS1_25CollectiveMainloopBwdSm80ILi2ELi2EN4cute5tupleIJNS5_1CILi128EEES8_NS7_ILi64EEEEEENS_10bfloat16_tEfNS_4arch4Sm80ELb0ELb0ELb1ELb0ELb1ELb0ELb0ELb0ELi2ELi4ELi4ELi4ELb0EEENS1_24CollectiveEpilogueBwdGQAISA_fSD_Li256ELb0ELb1EEENS1_19SingleTileSchedulerILb0ELb0ELb0ELi128EEEEEEEEEvNT_6ParamsE$_ZN4cute3eso3ESOILb1ELb0EJNS_1CILi1EEENS2_ILi256EEEiEEC2ERKS3_RKS4_RKi)
$_ZN7cutlass13device_kernelIN5flash19enable_sm80_to_sm89INS1_16FlashAttnBwdSm80INS1_25CollectiveMainloopBwdSm80ILi2ELi2EN4cute5tupleIJNS5_1CILi128EEES8_NS7_ILi64EEEEEENS_10bfloat16_tEfNS_4arch4Sm80ELb0ELb0ELb1ELb0ELb1ELb0ELb0ELb0ELi2ELi4ELi4ELi4ELb0EEENS1_24CollectiveEpilogueBwdGQAISA_fSD_Li256ELb0ELb1EEENS1_19SingleTileSchedulerILb0ELb0ELb0ELi128EEEEEEEEEvNT_6ParamsE$_ZN4cute3eso3ESOILb1ELb0EJNS_1CILi1EEENS2_ILi256EEEiEEC2ERKS3_RKS4_RKi:
[----:B------:R-:W-:Y:S02]  /*73e0*/  IADD3 R35, R35, -c[0x0][0x20], RZ ;  /* 0x8000080023237a10 */ /* 0x000fe40007ffe0ff */
[----:B------:R-:W-:-:S03]  /*73f0*/  MOV R5, 0x0 ;  /* 0x0000000000057802 */ /* 0x000fc60000000f00 */
[----:B------:R1:W-:Y:S01]  /*7400*/  STL [R35], R2 ;  /* 0x0000000223007387 */ /* 0x0003e20000100800 */
[----:B------:R-:W-:Y:S05]  /*7410*/  RET.REL.NODEC R4 `(_ZN7cutlass13device_kernelIN5flash19enable_sm80_to_sm89INS1_16FlashAttnBwdSm80INS1_25CollectiveMainloopBwdSm80ILi2ELi2EN4cute5tupleIJNS5_1CILi128EEES8_NS7_ILi64EEEEEENS_10bfloat16_tEfNS_4arch4Sm80ELb0ELb0ELb1ELb0ELb1ELb0ELb0ELb0ELi2ELi4ELi4ELi4ELb0EEENS1_24CollectiveEpilogueBwdGQAISA_fSD_Li256ELb0ELb1EEENS1_19SingleTileSchedulerILb0ELb0ELb0ELi128EEEEEEEEEvNT_6ParamsE) ;  /* 0xffff8be004007950 */ /* 0x000fea0003c3ffff */
        .type           $_ZN7cutlass13device_kernelIN5flash19enable_sm80_to_sm89INS1_16FlashAttnBwdSm80INS1_25CollectiveMainloopBwdSm80ILi2ELi2EN4cute5tupleIJNS5_1CILi128EEES8_NS7_ILi64EEEEEENS_10bfloat16_tEfNS_4arch4Sm80ELb0ELb0ELb1ELb0ELb1ELb0ELb0ELb0ELi2ELi4ELi4ELi4ELb0EEENS1_24CollectiveEpilogueBwdGQAISA_fSD_Li256ELb0ELb1EEENS1_19SingleTileSchedulerILb0ELb0ELb0ELi128EEEEEEEEEvNT_6ParamsE$_ZN4cute3eso3ESOILb1ELb0EJNS_1CILi1EEENS2_ILi512EEEiEEC2ERKS3_RKS4_RKi,@function
        .size           $_ZN7cutlass13device_kernelIN5flash19enable_sm80_to_sm89INS1_16FlashAttnBwdSm80INS1_25CollectiveMainloopBwdSm80ILi2ELi2EN4cute5tupleIJNS5_1CILi128EEES8_NS7_ILi64EEEEEENS_10bfloat16_tEfNS_4arch4Sm80ELb0ELb0ELb1ELb0ELb1ELb0ELb0ELb0ELi2ELi4ELi4ELi4ELb0EEENS1_24CollectiveEpilogueBwdGQAISA_fSD_Li256ELb0ELb1EEENS1_19SingleTileSchedulerILb0ELb0ELb0ELi128EEEEEEEEEvNT_6ParamsE$_ZN4cute3eso3ESOILb1ELb0EJNS_1CILi1EEENS2_ILi512EEEiEEC2ERKS3_RKS4_RKi,($_ZN7cutlass13device_kernelIN5flash19enable_sm80_to_sm89INS1_16FlashAttnBwdSm80INS1_25CollectiveMainloopBwdSm80ILi2ELi2EN4cute5tupleIJNS5_1CILi128EEES8_NS7_ILi64EEEEEENS_10bfloat16_tEfNS_4arch4Sm80ELb0ELb0ELb1ELb0ELb1ELb0ELb0ELb0ELi2ELi4ELi4ELi4ELb0EEENS1_24CollectiveEpilogueBwdGQAISA_fSD_Li256ELb0ELb1EEENS1_19SingleTileSchedulerILb0ELb0ELb0ELi128EEEEEEEEEvNT_6ParamsE$_ZN4cute3eso3ESOILb1ELb0EJNS_1CILi1EEENS2_ILi8EEEiiNS2_ILi64EEEiNS2_ILi144EEENS2_ILi288EEENS2_ILi512EEEEEC2ERKS3_RKS4_RKiSF_RKS5_SF_RKS6_RKS7_RKS8_ - $_ZN7cutlass13device_kernelIN5flash19enable_sm80_to_sm89INS1_16FlashAttnBwdSm80INS1_25CollectiveMainloopBwdSm80ILi2ELi2EN4cute5tupleIJNS5_1CILi128EEES8_NS7_ILi64EEEEEENS_10bfloat16_tEfNS_4arch4Sm80ELb0ELb0ELb1ELb0ELb1ELb0ELb0ELb0ELi2ELi4ELi4ELi4ELb0EEENS1_24CollectiveEpilogueBwdGQAISA_fSD_Li256ELb0ELb1EEENS1_19SingleTileSchedulerILb0ELb0ELb0ELi128EEEEEEEEEvNT_6ParamsE$_ZN4cute3eso3ESOILb1ELb0EJNS_1CILi1EEENS2_ILi512EEEiEEC2ERKS3_RKS4_RKi)
$_ZN7cutlass13device_kernelIN5flash19enable_sm80_to_sm89INS1_16FlashAttnBwdSm80INS1_25CollectiveMainloopBwdSm80ILi2ELi2EN4cute5tupleIJNS5_1CILi128EEES8_NS7_ILi64EEEEEENS_10bfloat16_tEfNS_4arch4Sm80ELb0ELb0ELb1ELb0ELb1ELb0ELb0ELb0ELi2ELi4ELi4ELi4ELb0EEENS1_24CollectiveEpilogueBwdGQAISA_fSD_Li256ELb0ELb1EEENS1_19SingleTileSchedulerILb0ELb0ELb0ELi128EEEEEEEEEvNT_6ParamsE$_ZN4cute3eso3ESOILb1ELb0EJNS_1CILi1EEENS2_ILi512EEEiEEC2ERKS3_RKS4_RKi:
[----:B------:R-:W-:Y:S01]  /*7420*/  IADD3 R86, R86, -c[0x0][0x20], RZ ;  /* 0x8000080056567a10 */ /* 0x000fe20007ffe0ff */
[----:B------:R-:W-:Y:S01]  /*7430*/  IMAD.MOV.U32 R4, RZ, RZ, R2 ;  /* 0x000000ffff047224 */ /* 0x000fe200078e0002 */
[----:B------:R-:W-:-:S03]  /*7440*/  MOV R5, 0x0 ;  /* 0x0000000000057802 */ /* 0x000fc60000000f00 */
[----:B------:R1:W-:Y:S01]  /*7450*/  STL [R86], R3 ;  /* 0x0000000356007387 */ /* 0x0003e20000100800 */
[----:B------:R-:W-:Y:S05]  /*7460*/  RET.REL.NODEC R4 `(_ZN7cutlass13device_kernelIN5flash19enable_sm80_to_sm89INS1_16FlashAttnBwdSm80INS1_25CollectiveMainloopBwdSm80ILi2ELi2EN4cute5tupleIJNS5_1CILi128EEES8_NS7_ILi64EEEEEENS_10bfloat16_tEfNS_4arch4Sm80ELb0ELb0ELb1ELb0ELb1ELb0ELb0ELb0ELi2ELi4ELi4ELi4ELb0EEENS1_24CollectiveEpilogueBwdGQAISA_fSD_Li256ELb0ELb1EEENS1_19SingleTileSchedulerILb0ELb0ELb0ELi128EEEEEEEEEvNT_6ParamsE) ;  /* 0xffff8b9004007950 */ /* 0x000fea0003c3ffff */
        .type           $_ZN7cutlass13device_kernelIN5flash19enable_sm80_to_sm89INS1_16FlashAttnBwdSm80INS1_25CollectiveMainloopBwdSm80ILi2ELi2EN4cute5tupleIJNS5_1CILi128EEES8_NS7_ILi64EEEEEENS_10bfloat16_tEfNS_4arch4Sm80ELb0ELb0ELb1ELb0ELb1ELb0ELb0ELb0ELi2ELi4ELi4ELi4ELb0EEENS1_24CollectiveEpilogueBwdGQAISA_fSD_Li256ELb0ELb1EEENS1_19SingleTileSchedulerILb0ELb0ELb0ELi128EEEEEEEEEvNT_6ParamsE$_ZN4cute3eso3ESOILb1ELb0EJNS_1CILi1EEENS2_ILi8EEEiiNS2_ILi64EEEiNS2_ILi144EEENS2_ILi288EEENS2_ILi512EEEEEC2ERKS3_RKS4_RKiSF_RKS5_SF_RKS6_RKS7_RKS8_,@function
        .size           $_ZN7cutlass13device_kernelIN5flash19enable_sm80_to_sm89INS1_16FlashAttnBwdSm80INS1_25CollectiveMainloopBwdSm80ILi2ELi2EN4cute5tupleIJNS5_1CILi128EEES8_NS7_ILi64EEEEEENS_10bfloat16_tEfNS_4arch4Sm80ELb0ELb0ELb1ELb0ELb1ELb0ELb0ELb0ELi2ELi4ELi4ELi4ELb0EEENS1_24CollectiveEpilogueBwdGQAISA_fSD_Li256ELb0ELb1EEENS1_19SingleTileSchedulerILb0ELb0ELb0ELi128EEEEEEEEEvNT_6ParamsE$_ZN4cute3eso3ESOILb1ELb0EJNS_1CILi1EEENS2_ILi8EEEiiNS2_ILi64EEEiNS2_ILi144EEENS2_ILi288EEENS2_ILi512EEEEEC2ERKS3_RKS4_RKiSF_RKS5_SF_RKS6_RKS7_RKS8_,($_ZN7cutlass13device_kernelIN5flash19enable_sm80_to_sm89INS1_16FlashAttnBwdSm80INS1_25CollectiveMainloopBwdSm80ILi2ELi2EN4cute5tupleIJNS5_1CILi128EEES8_NS7_ILi64EEEEEENS_10bfloat16_tEfNS_4arch4Sm80ELb0ELb0ELb1ELb0ELb1ELb0ELb0ELb0ELi2ELi4ELi4ELi4ELb0EEENS1_24CollectiveEpilogueBwdGQAISA_fSD_Li256ELb0ELb1EEENS1_19SingleTileSchedulerILb0ELb0ELb0ELi128EEEEEEEEEvNT_6ParamsE$_ZN4cute3eso3ESOILb1ELb0EJNS_1CILi1EEENS_5tupleIJNS2_ILi8EEEiiEEENS2_ILi64EEENS4_IJiNS2_ILi144EEENS2_ILi288EEEEEENS2_ILi512EEEEEC2ERKS3_RKS6_RKS7_RKSA_RKSB_ - $_ZN7cutlass13device_kernelIN5flash19enable_sm80_to_sm89INS1_16FlashAttnBwdSm80INS1_25CollectiveMainloopBwdSm80ILi2ELi2EN4cute5tupleIJNS5_1CILi128EEES8_NS7_ILi64EEEEEENS_10bfloat16_tEfNS_4arch4Sm80ELb0ELb0ELb1ELb0ELb1ELb0ELb0ELb0ELi2ELi4ELi4ELi4ELb0EEENS1_24CollectiveEpilogueBwdGQAISA_fSD_Li256ELb0ELb1EEENS1_19SingleTileSchedulerILb0ELb0ELb0ELi128EEEEEEEEEvNT_6ParamsE$_ZN4cute3eso3ESOILb1ELb0EJNS_1CILi1EEENS2_ILi8EEEiiNS2_ILi64EEEiNS2_ILi144EEENS2_ILi288EEENS2_ILi512EEEEEC2ERKS3_RKS4_RKiSF_RKS5_SF_RKS6_RKS7_RKS8_)
$_ZN7cutlass13device_kernelIN5flash19enable_sm80_to_sm89INS1_16FlashAttnBwdSm80INS1_25CollectiveMainloopBwdSm80ILi2ELi2EN4cute5tupleIJNS5_1CILi128EEES8_NS7_ILi64EEEEEENS_10bfloat16_tEfNS_4arch4Sm80ELb0ELb0ELb1ELb0ELb1ELb0ELb0ELb0ELi2ELi4ELi4ELi4ELb0EEENS1_24CollectiveEpilogueBwdGQAISA_fSD_Li256ELb0ELb1EEENS1_19SingleTileSchedulerILb0ELb0ELb0ELi128EEEEEEEEEvNT_6ParamsE$_ZN4cute3eso3ESOILb1ELb0EJNS_1CILi1EEENS2_ILi8EEEiiNS2_ILi64EEEiNS2_ILi144EEENS2_ILi288EEENS2_ILi512EEEEEC2ERKS3_RKS4_RKiSF_RKS5_SF_RKS6_RKS7_RKS8_:
        /* <DEDUP_REMOVED lines=11> */
        .type           $_ZN7cutlass13device_kernelIN5flash19enable_sm80_to_sm89INS1_16FlashAttnBwdSm80INS1_25CollectiveMainloopBwdSm80ILi2ELi2EN4cute5tupleIJNS5_1CILi128EEES8_NS7_ILi64EEEEEENS_10bfloat16_tEfNS_4arch4Sm80ELb0ELb0ELb1ELb0ELb1ELb0ELb0ELb0ELi2ELi4ELi4ELi4ELb0EEENS1_24CollectiveEpilogueBwdGQAISA_fSD_Li256ELb0ELb1EEENS1_19SingleTileSchedulerILb0ELb0ELb0ELi128EEEEEEEEEvNT_6ParamsE$_ZN4cute3eso3ESOILb1ELb0EJNS_1CILi1EEENS_5tupleIJNS2_ILi8EEEiiEEENS2_ILi64EEENS4_IJiNS2_ILi144EEENS2_ILi288EEEEEENS2_ILi512EEEEEC2ERKS3_RKS6_RKS7_RKSA_RKSB_,@function
        .size           $_ZN7cutlass13device_kernelIN5flash19enable_sm80_to_sm89INS1_16FlashAttnBwdSm80INS1_25CollectiveMainloopBwdSm80ILi2ELi2EN4cute5tupleIJNS5_1CILi128EEES8_NS7_ILi64EEEEEENS_10bfloat16_tEfNS_4arch4Sm80ELb0ELb0ELb1ELb0ELb1ELb0ELb0ELb0ELi2ELi4ELi4ELi4ELb0EEENS1_24CollectiveEpilogueBwdGQAISA_fSD_Li256ELb0ELb1EEENS1_19SingleTileSchedulerILb0ELb0ELb0ELi128EEEEEEEEEvNT_6ParamsE$_ZN4cute3eso3ESOILb1ELb0EJNS_1CILi1EEENS_5tupleIJNS2_ILi8EEEiiEEENS2_ILi64EEENS4_IJiNS2_ILi144EEENS2_ILi288EEEEEENS2_ILi512EEEEEC2ERKS3_RKS6_RKS7_RKSA_RKSB_,($_ZN7cutlass13device_kernelIN5flash19enable_sm80_to_sm89INS1_16FlashAttnBwdSm80INS1_25CollectiveMainloopBwdSm80ILi2ELi2EN4cute5tupleIJNS5_1CILi128EEES8_NS7_ILi64EEEEEENS_10bfloat16_tEfNS_4arch4Sm80ELb0ELb0ELb1ELb0ELb1ELb0ELb0ELb0ELi2ELi4ELi4ELi4ELb0EEENS1_24CollectiveEpilogueBwdGQAISA_fSD_Li256ELb0ELb1EEENS1_19SingleTileSchedulerILb0ELb0ELb0ELi128EEEEEEEEEvNT_6ParamsE$_ZN4cute3eso3ESOILb1ELb0EJNS_1CILi1EEENS_5tupleIJiiiEEENS2_ILi64EEENS4_IJNS2_ILi72EEENS2_ILi144EEENS2_ILi288EEEEEENS2_ILi512EEEEEC2ERKS3_RKS5_RKS6_RKSA_RKSB_ - $_ZN7cutlass13device_kernelIN5flash19enable_sm80_to_sm89INS1_16FlashAttnBwdSm80INS1_25CollectiveMainloopBwdSm80ILi2ELi2EN4cute5tupleIJNS5_1CILi128EEES8_NS7_ILi64EEEEEENS_10bfloat16_tEfNS_4arch4Sm80ELb0ELb0ELb1ELb0ELb1ELb0ELb0ELb0ELi2ELi4ELi4ELi4ELb0EEENS1_24CollectiveEpilogueBwdGQAISA_fSD_Li256ELb0ELb1EEENS1_19SingleTileSchedulerILb0ELb0ELb0ELi128EEEEEEEEEvNT_6ParamsE$_ZN4cute3eso3ESOILb1ELb0EJNS_1CILi1EEENS_5tupleIJNS2_ILi8EEEiiEEENS2_ILi64EEENS4_IJiNS2_ILi144EEENS2_ILi288EEEEEENS2_ILi512EEEEEC2ERKS3_RKS6_RKS7_RKSA_RKSB_)
$_ZN7cutlass13device_kernelIN5flash19enable_sm80_to_sm89INS1_16FlashAttnBwdSm80INS1_25CollectiveMainloopBwdSm80ILi2ELi2EN4cute5tupleIJNS5_1CILi128EEES8_NS7_ILi64EEEEEENS_10bfloat16_tEfNS_4arch4Sm80ELb0ELb0ELb1ELb0ELb1ELb0ELb0ELb0ELi2ELi4ELi4ELi4ELb0EEENS1_24CollectiveEpilogueBwdGQAISA_fSD_Li256ELb0ELb1EEENS1_19SingleTileSchedulerILb0ELb0ELb0ELi128EEEEEEEEEvNT_6ParamsE$_ZN4cute3eso3ESOILb1ELb0EJNS_1CILi1EEENS_5tupleIJNS2_ILi8EEEiiEEENS2_ILi64EEENS4_IJiNS2_ILi144EEENS2_ILi288EEEEEENS2_ILi512EEEEEC2ERKS3_RKS6_RKS7_RKSA_RKSB_:
        /* <DEDUP_REMOVED lines=9> */
        .type           $_ZN7cutlass13device_kernelIN5flash19enable_sm80_to_sm89INS1_16FlashAttnBwdSm80INS1_25CollectiveMainloopBwdSm80ILi2ELi2EN4cute5tupleIJNS5_1CILi128EEES8_NS7_ILi64EEEEEENS_10bfloat16_tEfNS_4arch4Sm80ELb0ELb0ELb1ELb0ELb1ELb0ELb0ELb0ELi2ELi4ELi4ELi4ELb0EEENS1_24CollectiveEpilogueBwdGQAISA_fSD_Li256ELb0ELb1EEENS1_19SingleTileSchedulerILb0ELb0ELb0ELi128EEEEEEEEEvNT_6ParamsE$_ZN4cute3eso3ESOILb1ELb0EJNS_1CILi1EEENS_5tupleIJiiiEEENS2_ILi64EEENS4_IJNS2_ILi72EEENS2_ILi144EEENS2_ILi288EEEEEENS2_ILi512EEEEEC2ERKS3_RKS5_RKS6_RKSA_RKSB_,@function
        .size           $_ZN7cutlass13device_kernelIN5flash19enable_sm80_to_sm89INS1_16FlashAttnBwdSm80INS1_25CollectiveMainloopBwdSm80ILi2ELi2EN4cute5tupleIJNS5_1CILi128EEES8_NS7_ILi64EEEEEENS_10bfloat16_tEfNS_4arch4Sm80ELb0ELb0ELb1ELb0ELb1ELb0ELb0ELb0ELi2ELi4ELi4ELi4ELb0EEENS1_24CollectiveEpilogueBwdGQAISA_fSD_Li256ELb0ELb1EEENS1_19SingleTileSchedulerILb0ELb0ELb0ELi128EEEEEEEEEvNT_6ParamsE$_ZN4cute3eso3ESOILb1ELb0EJNS_1CILi1EEENS_5tupleIJiiiEEENS2_ILi64EEENS4_IJNS2_ILi72EEENS2_ILi144EEENS2_ILi288EEEEEENS2_ILi512EEEEEC2ERKS3_RKS5_RKS6_RKSA_RKSB_,($_ZN7cutlass13device_kernelIN5flash19enable_sm80_to_sm89INS1_16FlashAttnBwdSm80INS1_25CollectiveMainloopBwdSm80ILi2ELi2EN4cute5tupleIJNS5_1CILi128EEES8_NS7_ILi64EEEEEENS_10bfloat16_tEfNS_4arch4Sm80ELb0ELb0ELb1ELb0ELb1ELb0ELb0ELb0ELi2ELi4ELi4ELi4ELb0EEENS1_24CollectiveEpilogueBwdGQAISA_fSD_Li256ELb0ELb1EEENS1_19SingleTileSchedulerILb0ELb0ELb0ELi128EEEEEEEEEvNT_6ParamsE$_ZN4cute3eso3ESOILb1ELb0EJNS_1CILi1EEEiEEC2ERKS3_RKi - $_ZN7cutlass13device_kernelIN5flash19enable_sm80_to_sm89INS1_16FlashAttnBwdSm80INS1_25CollectiveMainloopBwdSm80ILi2ELi2EN4cute5tupleIJNS5_1CILi128EEES8_NS7_ILi64EEEEEENS_10bfloat16_tEfNS_4arch4Sm80ELb0ELb0ELb1ELb0ELb1ELb0ELb0ELb0ELi2ELi4ELi4ELi4ELb0EEENS1_24CollectiveEpilogueBwdGQAISA_fSD_Li256ELb0ELb1EEENS1_19SingleTileSchedulerILb0ELb0ELb0ELi128EEEEEEEEEvNT_6ParamsE$_ZN4cute3eso3ESOILb1ELb0EJNS_1CILi1EEENS_5tupleIJiiiEEENS2_ILi64EEENS4_IJNS2_ILi72EEENS2_ILi144EEENS2_ILi288EEEEEENS2_ILi512EEEEEC2ERKS3_RKS5_RKS6_RKSA_RKSB_)
$_ZN7cutlass13device_kernelIN5flash19enable_sm80_to_sm89INS1_16FlashAttnBwdSm80INS1_25CollectiveMainloopBwdSm80ILi2ELi2EN4cute5tupleIJNS5_1CILi128EEES8_NS7_ILi64EEEEEENS_10bfloat16_tEfNS_4arch4Sm80ELb0ELb0ELb1ELb0ELb1ELb0ELb0ELb0ELi2ELi4ELi4ELi4ELb0EEENS1_24CollectiveEpilogueBwdGQAISA_fSD_Li256ELb0ELb1EEENS1_19SingleTileSchedulerILb0ELb0ELb0ELi128EEEEEEEEEvNT_6ParamsE$_ZN4cute3eso3ESOILb1ELb0EJNS_1CILi1EEENS_5tupleIJiiiEEENS2_ILi64EEENS4_IJNS2_ILi72EEENS2_ILi144EEENS2_ILi288EEEEEENS2_ILi512EEEEEC2ERKS3_RKS5_RKS6_RKSA_RKSB_:
[----:B------:R-:W-:Y:S01]  /*75b0*/  IADD3 R4, R4, -c[0x0][0x20], RZ ;  /* 0x8000080004047a10 */ /* 0x000fe20007ffe0ff */
[----:B------:R-:W-:Y:S01]  /*75c0*/  IMAD.MOV.U32 R8, RZ, RZ, R6 ;  /* 0x000000ffff087224 */ /* 0x000fe200078e0006 */
[----:B------:R-:W-:-:S03]  /*75d0*/  MOV R9, 0x0 ;  /* 0x0000000000097802 */ /* 0x000fc60000000f00 */
[----:B------:R1:W-:Y:S04]  /*75e0*/  STL [R4], R2 ;  /* 0x0000000204007387 */ /* 0x0003e80000100800 */
[----:B------:R1:W-:Y:S04]  /*75f0*/  STL [R4+0x4], R3 ;  /* 0x0000040304007387 */ /* 0x0003e80000100800 */
[----:B------:R1:W-:Y:S01]  /*7600*/  STL [R4+0x8], R5 ;  /* 0x0000080504007387 */ /* 0x0003e20000100800 */
[----:B------:R-:W-:Y:S05]  /*7610*/  RET.REL.NODEC R8 `(_ZN7cutlass13device_kernelIN5flash19enable_sm80_to_sm89INS1_16FlashAttnBwdSm80INS1_25CollectiveMainloopBwdSm80ILi2ELi2EN4cute5tupleIJNS5_1CILi128EEES8_NS7_ILi64EEEEEENS_10bfloat16_tEfNS_4arch4Sm80ELb0ELb0ELb1ELb0ELb1ELb0ELb0ELb0ELi2ELi4ELi4ELi4ELb0EEENS1_24CollectiveEpilogueBwdGQAISA_fSD_Li256ELb0ELb1EEENS1_19SingleTileSchedulerILb0ELb0ELb0ELi128EEEEEEEEEvNT_6ParamsE) ;  /* 0xffff89e008007950 */ /* 0x000fea0003c3ffff */
        .type           $_ZN7cutlass13device_kernelIN5flash19enable_sm80_to_sm89INS1_16FlashAttnBwdSm80INS1_25CollectiveMainloopBwdSm80ILi2ELi2EN4cute5tupleIJNS5_1CILi128EEES8_NS7_ILi64EEEEEENS_10bfloat16_tEfNS_4arch4Sm80ELb0ELb0ELb1ELb0ELb1ELb0ELb0ELb0ELi2ELi4ELi4ELi4ELb0EEENS1_24CollectiveEpilogueBwdGQAISA_fSD_Li256ELb0ELb1EEENS1_19SingleTileSchedulerILb0ELb0ELb0ELi128EEEEEEEEEvNT_6ParamsE$_ZN4cute3eso3ESOILb1ELb0EJNS_1CILi1EEEiEEC2ERKS3_RKi,@function
        .size           $_ZN7cutlass13device_kernelIN5flash19enable_sm80_to_sm89INS1_16FlashAttnBwdSm80INS1_25CollectiveMainloopBwdSm80ILi2ELi2EN4cute5tupleIJNS5_1CILi128EEES8_NS7_ILi64EEEEEENS_10bfloat16_tEfNS_4arch4Sm80ELb0ELb0ELb1ELb0ELb1ELb0ELb0ELb0ELi2ELi4ELi4ELi4ELb0EEENS1_24CollectiveEpilogueBwdGQAISA_fSD_Li256ELb0ELb1EEENS1_19SingleTileSchedulerILb0ELb0ELb0ELi128EEEEEEEEEvNT_6ParamsE$_ZN4cute3eso3ESOILb1ELb0EJNS_1CILi1EEEiEEC2ERKS3_RKi,($_ZN7cutlass13device_kernelIN5flash19enable_sm80_to_sm89INS1_16FlashAttnBwdSm80INS1_25CollectiveMainloopBwdSm80ILi2ELi2EN4cute5tupleIJNS5_1CILi128EEES8_NS7_ILi64EEEEEENS_10bfloat16_tEfNS_4arch4Sm80ELb0ELb0ELb1ELb0ELb1ELb0ELb0ELb0ELi2ELi4ELi4ELi4ELb0EEENS1_24CollectiveEpilogueBwdGQAISA_fSD_Li256ELb0ELb1EEENS1_19SingleTileSchedulerILb0ELb0ELb0ELi128EEEEEEEEEvNT_6ParamsE$_ZN4cute3eso3ESOILb1ELb0EJNS_1CILi1EEEiiiNS2_ILi144EEENS2_ILi512EEEEEC2ERKS3_RKiSA_SA_RKS4_RKS5_ - $_ZN7cutlass13device_kernelIN5flash19enable_sm80_to_sm89INS1_16FlashAttnBwdSm80INS1_25CollectiveMainloopBwdSm80ILi2ELi2EN4cute5tupleIJNS5_1CILi128EEES8_NS7_ILi64EEEEEENS_10bfloat16_tEfNS_4arch4Sm80ELb0ELb0ELb1ELb0ELb1ELb0ELb0ELb0ELi2ELi4ELi4ELi4ELb0EEENS1_24CollectiveEpilogueBwdGQAISA_fSD_Li256ELb0ELb1EEENS1_19SingleTileSchedulerILb0ELb0ELb0ELi128EEEEEEEEEvNT_6ParamsE$_ZN4cute3eso3ESOILb1ELb0EJNS_1CILi1EEEiEEC2ERKS3_RKi)
$_ZN7cutlass13device_kernelIN5flash19enable_sm80_to_sm89INS1_16FlashAttnBwdSm80INS1_25CollectiveMainloopBwdSm80ILi2ELi2EN4cute5tupleIJNS5_1CILi128EEES8_NS7_ILi64EEEEEENS_10bfloat16_tEfNS_4arch4Sm80ELb0ELb0ELb1ELb0ELb1ELb0ELb0ELb0ELi2ELi4ELi4ELi4ELb0EEENS1_24CollectiveEpilogueBwdGQAISA_fSD_Li256ELb0ELb1EEENS1_19SingleTileSchedulerILb0ELb0ELb0ELi128EEEEEEEEEvNT_6ParamsE$_ZN4cute3eso3ESOILb1ELb0EJNS_1CILi1EEEiEEC2ERKS3_RKi:
[----:B------:R-:W-:Y:S02]  /*7620*/  IADD3 R3, R62, -c[0x0][0x20], RZ ;  /* 0x800008003e037a10 */ /* 0x000fe40007ffe0ff */
[----:B------:R-:W-:-:S03]  /*7630*/  MOV R5, 0x0 ;  /* 0x0000000000057802 */ /* 0x000fc60000000f00 */
[----:B------:R1:W-:Y:S01]  /*7640*/  STL [R3], R2 ;  /* 0x0000000203007387 */ /* 0x0003e20000100800 */
[----:B------:R-:W-:Y:S05]  /*7650*/  RET.REL.NODEC R4 `(_ZN7cutlass13device_kernelIN5flash19enable_sm80_to_sm89INS1_16FlashAttnBwdSm80INS1_25CollectiveMainloopBwdSm80ILi2ELi2EN4cute5tupleIJNS5_1CILi128EEES8_NS7_ILi64EEEEEENS_10bfloat16_tEfNS_4arch4Sm80ELb0ELb0ELb1ELb0ELb1ELb0ELb0ELb0ELi2ELi4ELi4ELi4ELb0EEENS1_24CollectiveEpilogueBwdGQAISA_fSD_Li256ELb0ELb1EEENS1_19SingleTileSchedulerILb0ELb0ELb0ELi128EEEEEEEEEvNT_6ParamsE) ;  /* 0xffff89a004007950 */ /* 0x000fea0003c3ffff */
        .type           $_ZN7cutlass13device_kernelIN5flash19enable_sm80_to_sm89INS1_16FlashAttnBwdSm80INS1_25CollectiveMainloopBwdSm80ILi2ELi2EN4cute5tupleIJNS5_1CILi128EEES8_NS7_ILi64EEEEEENS_10bfloat16_tEfNS_4arch4Sm80ELb0ELb0ELb1ELb0ELb1ELb0ELb0ELb0ELi2ELi4ELi4ELi4ELb0EEENS1_24CollectiveEpilogueBwdGQAISA_fSD_Li256ELb0ELb1EEENS1_19SingleTileSchedulerILb0ELb0ELb0ELi128EEEEEEEEEvNT_6ParamsE$_ZN4cute3eso3ESOILb1ELb0EJNS_1CILi1EEEiiiNS2_ILi144EEENS2_ILi512EEEEEC2ERKS3_RKiSA_SA_RKS4_RKS5_,@function
        .size           $_ZN7cutlass13device_kernelIN5flash19enable_sm80_to_sm89INS1_16FlashAttnBwdSm80INS1_25CollectiveMainloopBwdSm80ILi2ELi2EN4cute5tupleIJNS5_1CILi128EEES8_NS7_ILi64EEEEEENS_10bfloat16_tEfNS_4arch4Sm80ELb0ELb0ELb1ELb0ELb1ELb0ELb0ELb0ELi2ELi4ELi4ELi4ELb0EEENS1_24CollectiveEpilogueBwdGQAISA_fSD_Li256ELb0ELb1EEENS1_19SingleTileSchedulerILb0ELb0ELb0ELi128EEEEEEEEEvNT_6ParamsE$_ZN4cute3eso3ESOILb1ELb0EJNS_1CILi1EEEiiiNS2_ILi144EEENS2_ILi512EEEEEC2ERKS3_RKiSA_SA_RKS4_RKS5_,($_ZN7cutlass13device_kernelIN5flash19enable_sm80_to_sm89INS1_16FlashAttnBwdSm80INS1_25CollectiveMainloopBwdSm80ILi2ELi2EN4cute5tupleIJNS5_1CILi128EEES8_NS7_ILi64EEEEEENS_10bfloat16_tEfNS_4arch4Sm80ELb0ELb0ELb1ELb0ELb1ELb0ELb0ELb0ELi2ELi4ELi4ELi4ELb0EEENS1_24CollectiveEpilogueBwdGQAISA_fSD_Li256ELb0ELb1EEENS1_19SingleTileSchedulerILb0ELb0ELb0ELi128EEEEEEEEEvNT_6ParamsE$_ZN4cute3eso3ESOILb1ELb0EJNS_1CILi1EEEiiiNS2_ILi64EEENS2_ILi72EEENS2_ILi144EEENS2_ILi288EEENS2_ILi512EEEEEC2ERKS3_RKiSD_SD_RKS4_RKS5_RKS6_RKS7_RKS8_ - $_ZN7cutlass13device_kernelIN5flash19enable_sm80_to_sm89INS1_16FlashAttnBwdSm80INS1_25CollectiveMainloopBwdSm80ILi2ELi2EN4cute5tupleIJNS5_1CILi128EEES8_NS7_ILi64EEEEEENS_10bfloat16_tEfNS_4arch4Sm80ELb0ELb0ELb1ELb0ELb1ELb0ELb0ELb0ELi2ELi4ELi4ELi4ELb0EEENS1_24CollectiveEpilogueBwdGQAISA_fSD_Li256ELb0ELb1EEENS1_19SingleTileSchedulerILb0ELb0ELb0ELi128EEEEEEEEEvNT_6ParamsE$_ZN4cute3eso3ESOILb1ELb0EJNS_1CILi1EEEiiiNS2_ILi144EEENS2_ILi512EEEEEC2ERKS3_RKiSA_SA_RKS4_RKS5_)
$_ZN7cutlass13device_kernelIN5flash19enable_sm80_to_sm89INS1_16FlashAttnBwdSm80INS1_25CollectiveMainloopBwdSm80ILi2ELi2EN4cute5tupleIJNS5_1CILi128EEES8_NS7_ILi64EEEEEENS_10bfloat16_tEfNS_4arch4Sm80ELb0ELb0ELb1ELb0ELb1ELb0ELb0ELb0ELi2ELi4ELi4ELi4ELb0EEENS1_24CollectiveEpilogueBwdGQAISA_fSD_Li256ELb0ELb1EEENS1_19SingleTileSchedulerILb0ELb0ELb0ELi128EEEEEEEEEvNT_6ParamsE$_ZN4cute3eso3ESOILb1ELb0EJNS_1CILi1EEEiiiNS2_ILi144EEENS2_ILi512EEEEEC2ERKS3_RKiSA_SA_RKS4_RKS5_:
        /* <DEDUP_REMOVED lines=11> */
        .type           $_ZN7cutlass13device_kernelIN5flash19enable_sm80_to_sm89INS1_16FlashAttnBwdSm80INS1_25CollectiveMainloopBwdSm80ILi2ELi2EN4cute5tupleIJNS5_1CILi128EEES8_NS7_ILi64EEEEEENS_10bfloat16_tEfNS_4arch4Sm80ELb0ELb0ELb1ELb0ELb1ELb0ELb0ELb0ELi2ELi4ELi4ELi4ELb0EEENS1_24CollectiveEpilogueBwdGQAISA_fSD_Li256ELb0ELb1EEENS1_19SingleTileSchedulerILb0ELb0ELb0ELi128EEEEEEEEEvNT_6ParamsE$_ZN4cute3eso3ESOILb1ELb0EJNS_1CILi1EEEiiiNS2_ILi64EEENS2_ILi72EEENS2_ILi144EEENS2_ILi288EEENS2_ILi512EEEEEC2ERKS3_RKiSD_SD_RKS4_RKS5_RKS6_RKS7_RKS8_,@function
        .size           $_ZN7cutlass13device_kernelIN5flash19enable_sm80_to_sm89INS1_16FlashAttnBwdSm80INS1_25CollectiveMainloopBwdSm80ILi2ELi2EN4cute5tupleIJNS5_1CILi128EEES8_NS7_ILi64EEEEEENS_10bfloat16_tEfNS_4arch4Sm80ELb0ELb0ELb1ELb0ELb1ELb0ELb0ELb0ELi2ELi4ELi4ELi4ELb0EEENS1_24CollectiveEpilogueBwdGQAISA_fSD_Li256ELb0ELb1EEENS1_19SingleTileSchedulerILb0ELb0ELb0ELi128EEEEEEEEEvNT_6ParamsE$_ZN4cute3eso3ESOILb1ELb0EJNS_1CILi1EEEiiiNS2_ILi64EEENS2_ILi72EEENS2_ILi144EEENS2_ILi288EEENS2_ILi512EEEEEC2ERKS3_RKiSD_SD_RKS4_RKS5_RKS6_RKS7_RKS8_,($_ZN7cutlass13device_kernelIN5flash19enable_sm80_to_sm89INS1_16FlashAttnBwdSm80INS1_25CollectiveMainloopBwdSm80ILi2ELi2EN4cute5tupleIJNS5_1CILi128EEES8_NS7_ILi64EEEEEENS_10bfloat16_tEfNS_4arch4Sm80ELb0ELb0ELb1ELb0ELb1ELb0ELb0ELb0ELi2ELi4ELi4ELi4ELb0EEENS1_24CollectiveEpilogueBwdGQAISA_fSD_Li256ELb0ELb1EEENS1_19SingleTileSchedulerILb0ELb0ELb0ELi128EEEEEEEEEvNT_6ParamsE$_ZN4cute3eso3ESOILb1ELb0EJNS_1CILi1EEEiiiNS2_ILi72EEENS2_ILi512EEEEEC2ERKS3_RKiSA_SA_RKS4_RKS5_ - $_ZN7cutlass13device_kernelIN5flash19enable_sm80_to_sm89INS1_16FlashAttnBwdSm80INS1_25CollectiveMainloopBwdSm80ILi2ELi2EN4cute5tupleIJNS5_1CILi128EEES8_NS7_ILi64EEEEEENS_10bfloat16_tEfNS_4arch4Sm80ELb0ELb0ELb1ELb0ELb1ELb0ELb0ELb0ELi2ELi4ELi4ELi4ELb0EEENS1_24CollectiveEpilogueBwdGQAISA_fSD_Li256ELb0ELb1EEENS1_19SingleTileSchedulerILb0ELb0ELb0ELi128EEEEEEEEEvNT_6ParamsE$_ZN4cute3eso3ESOILb1ELb0EJNS_1CILi1EEEiiiNS2_ILi64EEENS2_ILi72EEENS2_ILi144EEENS2_ILi288EEENS2_ILi512EEEEEC2ERKS3_RKiSD_SD_RKS4_RKS5_RKS6_RKS7_RKS8_)
$_ZN7cutlass13device_kernelIN5flash19enable_sm80_to_sm89INS1_16FlashAttnBwdSm80INS1_25CollectiveMainloopBwdSm80ILi2ELi2EN4cute5tupleIJNS5_1CILi128EEES8_NS7_ILi64EEEEEENS_10bfloat16_tEfNS_4arch4Sm80ELb0ELb0ELb1ELb0ELb1ELb0ELb0ELb0ELi2ELi4ELi4ELi4ELb0EEENS1_24CollectiveEpilogueBwdGQAISA_fSD_Li256ELb0ELb1EEENS1_19SingleTileSchedulerILb0ELb0ELb0ELi128EEEEEEEEEvNT_6ParamsE$_ZN4cute3eso3ESOILb1ELb0EJNS_1CILi1EEEiiiNS2_ILi64EEENS2_ILi72EEENS2_ILi144EEENS2_ILi288EEENS2_ILi512EEEEEC2ERKS3_RKiSD_SD_RKS4_RKS5_RKS6_RKS7_RKS8_:
        /* <DEDUP_REMOVED lines=11> */
        .type           $_ZN7cutlass13device_kernelIN5flash19enable_sm80_to_sm89INS1_16FlashAttnBwdSm80INS1_25CollectiveMainloopBwdSm80ILi2ELi2EN4cute5tupleIJNS5_1CILi128EEES8_NS7_ILi64EEEEEENS_10bfloat16_tEfNS_4arch4Sm80ELb0ELb0ELb1ELb0ELb1ELb0ELb0ELb0ELi2ELi4ELi4ELi4ELb0EEENS1_24CollectiveEpilogueBwdGQAISA_fSD_Li256ELb0ELb1EEENS1_19SingleTileSchedulerILb0ELb0ELb0ELi128EEEEEEEEEvNT_6ParamsE$_ZN4cute3eso3ESOILb1ELb0EJNS_1CILi1EEEiiiNS2_ILi72EEENS2_ILi512EEEEEC2ERKS3_RKiSA_SA_RKS4_RKS5_,@function
        .size           $_ZN7cutlass13device_kernelIN5flash19enable_sm80_to_sm89INS1_16FlashAttnBwdSm80INS1_25CollectiveMainloopBwdSm80ILi2ELi2EN4cute5tupleIJNS5_1CILi128EEES8_NS7_ILi64EEEEEENS_10bfloat16_tEfNS_4arch4Sm80ELb0ELb0ELb1ELb0ELb1ELb0ELb0ELb0ELi2ELi4ELi4ELi4ELb0EEENS1_24CollectiveEpilogueBwdGQAISA_fSD_Li256ELb0ELb1EEENS1_19SingleTileSchedulerILb0ELb0ELb0ELi128EEEEEEEEEvNT_6ParamsE$_ZN4cute3eso3ESOILb1ELb0EJNS_1CILi1EEEiiiNS2_ILi72EEENS2_ILi512EEEEEC2ERKS3_RKiSA_SA_RKS4_RKS5_,($_ZN7cutlass13device_kernelIN5flash19enable_sm80_to_sm89INS1_16FlashAttnBwdSm80INS1_25CollectiveMainloopBwdSm80ILi2ELi2EN4cute5tupleIJNS5_1CILi128EEES8_NS7_ILi64EEEEEENS_10bfloat16_tEfNS_4arch4Sm80ELb0ELb0ELb1ELb0ELb1ELb0ELb0ELb0ELi2ELi4ELi4ELi4ELb0EEENS1_24CollectiveEpilogueBwdGQAISA_fSD_Li256ELb0ELb1EEENS1_19SingleTileSchedulerILb0ELb0ELb0ELi128EEEEEEEEEvNT_6ParamsE$_ZN4cute3eso3ESOILb1ELb0EJNS_1CILi2EEEiEEC2ERKS3_RKi - $_ZN7cutlass13device_kernelIN5flash19enable_sm80_to_sm89INS1_16FlashAttnBwdSm80INS1_25CollectiveMainloopBwdSm80ILi2ELi2EN4cute5tupleIJNS5_1CILi128EEES8_NS7_ILi64EEEEEENS_10bfloat16_tEfNS_4arch4Sm80ELb0ELb0ELb1ELb0ELb1ELb0ELb0ELb0ELi2ELi4ELi4ELi4ELb0EEENS1_24CollectiveEpilogueBwdGQAISA_fSD_Li256ELb0ELb1EEENS1_19SingleTileSchedulerILb0ELb0ELb0ELi128EEEEEEEEEvNT_6ParamsE$_ZN4cute3eso3ESOILb1ELb0EJNS_1CILi1EEEiiiNS2_ILi72EEENS2_ILi512EEEEEC2ERKS3_RKiSA_SA_RKS4_RKS5_)
$_ZN7cutlass13device_kernelIN5flash19enable_sm80_to_sm89INS1_16FlashAttnBwdSm80INS1_25CollectiveMainloopBwdSm80ILi2ELi2EN4cute5tupleIJNS5_1CILi128EEES8_NS7_ILi64EEEEEENS_10bfloat16_tEfNS_4arch4Sm80ELb0ELb0ELb1ELb0ELb1ELb0ELb0ELb0ELi2ELi4ELi4ELi4ELb0EEENS1_24CollectiveEpilogueBwdGQAISA_fSD_Li256ELb0ELb1EEENS1_19SingleTileSchedulerILb0ELb0ELb0ELi128EEEEEEEEEvNT_6ParamsE$_ZN4cute3eso3ESOILb1ELb0EJNS_1CILi1EEEiiiNS2_ILi72EEENS2_ILi512EEEEEC2ERKS3_RKiSA_SA_RKS4_RKS5_:
        /* <DEDUP_REMOVED lines=11> */
        .type           $_ZN7cutlass13device_kernelIN5flash19enable_sm80_to_sm89INS1_16FlashAttnBwdSm80INS1_25CollectiveMainloopBwdSm80ILi2ELi2EN4cute5tupleIJNS5_1CILi128EEES8_NS7_ILi64EEEEEENS_10bfloat16_tEfNS_4arch4Sm80ELb0ELb0ELb1ELb0ELb1ELb0ELb0ELb0ELi2ELi4ELi4ELi4ELb0EEENS1_24CollectiveEpilogueBwdGQAISA_fSD_Li256ELb0ELb1EEENS1_19SingleTileSchedulerILb0ELb0ELb0ELi128EEEEEEEEEvNT_6ParamsE$_ZN4cute3eso3ESOILb1ELb0EJNS_1CILi2EEEiEEC2ERKS3_RKi,@function
        .size           $_ZN7cutlass13device_kernelIN5flash19enable_sm80_to_sm89INS1_16FlashAttnBwdSm80INS1_25CollectiveMainloopBwdSm80ILi2ELi2EN4cute5tupleIJNS5_1CILi128EEES8_NS7_ILi64EEEEEENS_10bfloat16_tEfNS_4arch4Sm80ELb0ELb0ELb1ELb0ELb1ELb0ELb0ELb0ELi2ELi4ELi4ELi4ELb0EEENS1_24CollectiveEpilogueBwdGQAISA_fSD_Li256ELb0ELb1EEENS1_19SingleTileSchedulerILb0ELb0ELb0ELi128EEEEEEEEEvNT_6ParamsE$_ZN4cute3eso3ESOILb1ELb0EJNS_1CILi2EEEiEEC2ERKS3_RKi,($_ZN7cutlass13device_kernelIN5flash19enable_sm80_to_sm89INS1_16FlashAttnBwdSm80INS1_25CollectiveMainloopBwdSm80ILi2ELi2EN4cute5tupleIJNS5_1CILi128EEES8_NS7_ILi64EEEEEENS_10bfloat16_tEfNS_4arch4Sm80ELb0ELb0ELb1ELb0ELb1ELb0ELb0ELb0ELi2ELi4ELi4ELi4ELb0EEENS1_24CollectiveEpilogueBwdGQAISA_fSD_Li256ELb0ELb1EEENS1_19SingleTileSchedulerILb0ELb0ELb0ELi128EEEEEEEEEvNT_6ParamsE$_ZN4cute3eso3ESOILb1ELb0EJNS_1CILi4096EEENS_5tupleIJNS4_IJiiEEENS2_ILi8192EEEEEEEEC2ERKS3_RKS7_ - $_ZN7cutlass13device_kernelIN5flash19enable_sm80_to_sm89INS1_16FlashAttnBwdSm80INS1_25CollectiveMainloopBwdSm80ILi2ELi2EN4cute5tupleIJNS5_1CILi128EEES8_NS7_ILi64EEEEEENS_10bfloat16_tEfNS_4arch4Sm80ELb0ELb0ELb1ELb0ELb1ELb0ELb0ELb0ELi2ELi4ELi4ELi4ELb0EEENS1_24CollectiveEpilogueBwdGQAISA_fSD_Li256ELb0ELb1EEENS1_19SingleTileSchedulerILb0ELb0ELb0ELi128EEEEEEEEEvNT_6ParamsE$_ZN4cute3eso3ESOILb1ELb0EJNS_1CILi2EEEiEEC2ERKS3_RKi)
$_ZN7cutlass13device_kernelIN5flash19enable_sm80_to_sm89INS1_16FlashAttnBwdSm80INS1_25CollectiveMainloopBwdSm80ILi2ELi2EN4cute5tupleIJNS5_1CILi128EEES8_NS7_ILi64EEEEEENS_10bfloat16_tEfNS_4arch4Sm80ELb0ELb0ELb1ELb0ELb1ELb0ELb0ELb0ELi2ELi4ELi4ELi4ELb0EEENS1_24CollectiveEpilogueBwdGQAISA_fSD_Li256ELb0ELb1EEENS1_19SingleTileSchedulerILb0ELb0ELb0ELi128EEEEEEEEEvNT_6ParamsE$_ZN4cute3eso3ESOILb1ELb0EJNS_1CILi2EEEiEEC2ERKS3_RKi:
[----:B------:R-:W-:Y:S02]  /*7870*/  IADD3 R2, R2, -c[0x0][0x20], RZ ;  /* 0x8000080002027a10 */ /* 0x000fe40007ffe0ff */
[----:B------:R-:W-:-:S03]  /*7880*/  MOV R5, 0x0 ;  /* 0x0000000000057802 */ /* 0x000fc60000000f00 */
[----:B------:R1:W-:Y:S01]  /*7890*/  STL [R2], R3 ;  /* 0x0000000302007387 */ /* 0x0003e20000100800 */
[----:B------:R-:W-:Y:S05]  /*78a0*/  RET.REL.NODEC R4 `(_ZN7cutlass13device_kernelIN5flash19enable_sm80_to_sm89INS1_16FlashAttnBwdSm80INS1_25CollectiveMainloopBwdSm80ILi2ELi2EN4cute5tupleIJNS5_1CILi128EEES8_NS7_ILi64EEEEEENS_10bfloat16_tEfNS_4arch4Sm80ELb0ELb0ELb1ELb0ELb1ELb0ELb0ELb0ELi2ELi4ELi4ELi4ELb0EEENS1_24CollectiveEpilogueBwdGQAISA_fSD_Li256ELb0ELb1EEENS1_19SingleTileSchedulerILb0ELb0ELb0ELi128EEEEEEEEEvNT_6ParamsE) ;  /* 0xffff875004007950 */ /* 0x000fea0003c3ffff */
        .type           $_ZN7cutlass13device_kernelIN5flash19enable_sm80_to_sm89INS1_16FlashAttnBwdSm80INS1_25CollectiveMainloopBwdSm80ILi2ELi2EN4cute5tupleIJNS5_1CILi128EEES8_NS7_ILi64EEEEEENS_10bfloat16_tEfNS_4arch4Sm80ELb0ELb0ELb1ELb0ELb1ELb0ELb0ELb0ELi2ELi4ELi4ELi4ELb0EEENS1_24CollectiveEpilogueBwdGQAISA_fSD_Li256ELb0ELb1EEENS1_19SingleTileSchedulerILb0ELb0ELb0ELi128EEEEEEEEEvNT_6ParamsE$_ZN4cute3eso3ESOILb1ELb0EJNS_1CILi4096EEENS_5tupleIJNS4_IJiiEEENS2_ILi8192EEEEEEEEC2ERKS3_RKS7_,@function
        .size           $_ZN7cutlass13device_kernelIN5flash19enable_sm80_to_sm89INS1_16FlashAttnBwdSm80INS1_25CollectiveMainloopBwdSm80ILi2ELi2EN4cute5tupleIJNS5_1CILi128EEES8_NS7_ILi64EEEEEENS_10bfloat16_tEfNS_4arch4Sm80ELb0ELb0ELb1ELb0ELb1ELb0ELb0ELb0ELi2ELi4ELi4ELi4ELb0EEENS1_24CollectiveEpilogueBwdGQAISA_fSD_Li256ELb0ELb1EEENS1_19SingleTileSchedulerILb0ELb0ELb0ELi128EEEEEEEEEvNT_6ParamsE$_ZN4cute3eso3ESOILb1ELb0EJNS_1CILi4096EEENS_5tupleIJNS4_IJiiEEENS2_ILi8192EEEEEEEEC2ERKS3_RKS7_,($_ZN7cutlass13device_kernelIN5flash19enable_sm80_to_sm89INS1_16FlashAttnBwdSm80INS1_25CollectiveMainloopBwdSm80ILi2ELi2EN4cute5tupleIJNS5_1CILi128EEES8_NS7_ILi64EEEEEENS_10bfloat16_tEfNS_4arch4Sm80ELb0ELb0ELb1ELb0ELb1ELb0ELb0ELb0ELi2ELi4ELi4ELi4ELb0EEENS1_24CollectiveEpilogueBwdGQAISA_fSD_Li256ELb0ELb1EEENS1_19SingleTileSchedulerILb0ELb0ELb0ELi128EEEEEEEEEvNT_6ParamsE$_ZN4cute3eso3ESOILb1ELb0EJNS_1CILi4096EEENS_5tupleIJiiEEEEEC2ERKS3_RKS5_ - $_ZN7cutlass13device_kernelIN5flash19enable_sm80_to_sm89INS1_16FlashAttnBwdSm80INS1_25CollectiveMainloopBwdSm80ILi2ELi2EN4cute5tupleIJNS5_1CILi128EEES8_NS7_ILi64EEEEEENS_10bfloat16_tEfNS_4arch4Sm80ELb0ELb0ELb1ELb0ELb1ELb0ELb0ELb0ELi2ELi4ELi4ELi4ELb0EEENS1_24CollectiveEpilogueBwdGQAISA_fSD_Li256ELb0ELb1EEENS1_19SingleTileSchedulerILb0ELb0ELb0ELi128EEEEEEEEEvNT_6ParamsE$_ZN4cute3eso3ESOILb1ELb0EJNS_1CILi4096EEENS_5tupleIJNS4_IJiiEEENS2_ILi8192EEEEEEEEC2ERKS3_RKS7_)
$_ZN7cutlass13device_kernelIN5flash19enable_sm80_to_sm89INS1_16FlashAttnBwdSm80INS1_25CollectiveMainloopBwdSm80ILi2ELi2EN4cute5tupleIJNS5_1CILi128EEES8_NS7_ILi64EEEEEENS_10bfloat16_tEfNS_4arch4Sm80ELb0ELb0ELb1ELb0ELb1ELb0ELb0ELb0ELi2ELi4ELi4ELi4ELb0EEENS1_24CollectiveEpilogueBwdGQAISA_fSD_Li256ELb0ELb1EEENS1_19SingleTileSchedulerILb0ELb0ELb0ELi128EEEEEEEEEvNT_6ParamsE$_ZN4cute3eso3ESOILb1ELb0EJNS_1CILi4096EEENS_5tupleIJNS4_IJiiEEENS2_ILi8192EEEEEEEEC2ERKS3_RKS7_:
[----:B------:R-:W-:Y:S01]  /*78b0*/  IADD3 R2, R2, -c[0x0][0x20], RZ ;  /* 0x8000080002027a10 */ /* 0x000fe20007ffe0ff */
[----:B------:R-:W-:Y:S01]  /*78c0*/  IMAD.MOV.U32 R8, RZ, RZ, R6 ;  /* 0x000000ffff087224 */ /* 0x000fe200078e0006 */
[----:B------:R-:W-:-:S03]  /*78d0*/  MOV R9, 0x0 ;  /* 0x0000000000097802 */ /* 0x000fc60000000f00 */
[----:B------:R1:W-:Y:S04]  /*78e0*/  STL [R2], R5 ;  /* 0x0000000502007387 */ /* 0x0003e80000100800 */
[----:B------:R1:W-:Y:S01]  /*78f0*/  STL [R2+0x4], R3 ;  /* 0x0000040302007387 */ /* 0x0003e20000100800 */
[----:B------:R-:W-:Y:S05]  /*7900*/  RET.REL.NODEC R8 `(_ZN7cutlass13device_kernelIN5flash19enable_sm80_to_sm89INS1_16FlashAttnBwdSm80INS1_25CollectiveMainloopBwdSm80ILi2ELi2EN4cute5tupleIJNS5_1CILi128EEES8_NS7_ILi64EEEEEENS_10bfloat16_tEfNS_4arch4Sm80ELb0ELb0ELb1ELb0ELb1ELb0ELb0ELb0ELi2ELi4ELi4ELi4ELb0EEENS1_24CollectiveEpilogueBwdGQAISA_fSD_Li256ELb0ELb1EEENS1_19SingleTileSchedulerILb0ELb0ELb0ELi128EEEEEEEEEvNT_6ParamsE) ;  /* 0xffff86f008007950 */ /* 0x000fea0003c3ffff */
        .type           $_ZN7cutlass13device_kernelIN5flash19enable_sm80_to_sm89INS1_16FlashAttnBwdSm80INS1_25CollectiveMainloopBwdSm80ILi2ELi2EN4cute5tupleIJNS5_1CILi128EEES8_NS7_ILi64EEEEEENS_10bfloat16_tEfNS_4arch4Sm80ELb0ELb0ELb1ELb0ELb1ELb0ELb0ELb0ELi2ELi4ELi4ELi4ELb0EEENS1_24CollectiveEpilogueBwdGQAISA_fSD_Li256ELb0ELb1EEENS1_19SingleTileSchedulerILb0ELb0ELb0ELi128EEEEEEEEEvNT_6ParamsE$_ZN4cute3eso3ESOILb1ELb0EJNS_1CILi4096EEENS_5tupleIJiiEEEEEC2ERKS3_RKS5_,@function
        .size           $_ZN7cutlass13device_kernelIN5flash19enable_sm80_to_sm89INS1_16FlashAttnBwdSm80INS1_25CollectiveMainloopBwdSm80ILi2ELi2EN4cute5tupleIJNS5_1CILi128EEES8_NS7_ILi64EEEEEENS_10bfloat16_tEfNS_4arch4Sm80ELb0ELb0ELb1ELb0ELb1ELb0ELb0ELb0ELi2ELi4ELi4ELi4ELb0EEENS1_24CollectiveEpilogueBwdGQAISA_fSD_Li256ELb0ELb1EEENS1_19SingleTileSchedulerILb0ELb0ELb0ELi128EEEEEEEEEvNT_6ParamsE$_ZN4cute3eso3ESOILb1ELb0EJNS_1CILi4096EEENS_5tupleIJiiEEEEEC2ERKS3_RKS5_,($_ZN7cutlass13device_kernelIN5flash19enable_sm80_to_sm89INS1_16FlashAttnBwdSm80INS1_25CollectiveMainloopBwdSm80ILi2ELi2EN4cute5tupleIJNS5_1CILi128EEES8_NS7_ILi64EEEEEENS_10bfloat16_tEfNS_4arch4Sm80ELb0ELb0ELb1ELb0ELb1ELb0ELb0ELb0ELi2ELi4ELi4ELi4ELb0EEENS1_24CollectiveEpilogueBwdGQAISA_fSD_Li256ELb0ELb1EEENS1_19SingleTileSchedulerILb0ELb0ELb0ELi128EEEEEEEEEvNT_6ParamsE$_ZN4cute3eso3ESOILb1ELb0EJNS_1CILi4096EEEiiEEC2ERKS3_RKiS8_ - $_ZN7cutlass13device_kernelIN5flash19enable_sm80_to_sm89INS1_16FlashAttnBwdSm80INS1_25CollectiveMainloopBwdSm80ILi2ELi2EN4cute5tupleIJNS5_1CILi128EEES8_NS7_ILi64EEEEEENS_10bfloat16_tEfNS_4arch4Sm80ELb0ELb0ELb1ELb0ELb1ELb0ELb0ELb0ELi2ELi4ELi4ELi4ELb0EEENS1_24CollectiveEpilogueBwdGQAISA_fSD_Li256ELb0ELb1EEENS1_19SingleTileSchedulerILb0ELb0ELb0ELi128EEEEEEEEEvNT_6ParamsE$_ZN4cute3eso3ESOILb1ELb0EJNS_1CILi4096EEENS_5tupleIJiiEEEEEC2ERKS3_RKS5_)
$_ZN7cutlass13device_kernelIN5flash19enable_sm80_to_sm89INS1_16FlashAttnBwdSm80INS1_25CollectiveMainloopBwdSm80ILi2ELi2EN4cute5tupleIJNS5_1CILi128EEES8_NS7_ILi64EEEEEENS_10bfloat16_tEfNS_4arch4Sm80ELb0ELb0ELb1ELb0ELb1ELb0ELb0ELb0ELi2ELi4ELi4ELi4ELb0EEENS1_24CollectiveEpilogueBwdGQAISA_fSD_Li256ELb0ELb1EEENS1_19SingleTileSchedulerILb0ELb0ELb0ELi128EEEEEEEEEvNT_6ParamsE$_ZN4cute3eso3ESOILb1ELb0EJNS_1CILi4096EEENS_5tupleIJiiEEEEEC2ERKS3_RKS5_:
[----:B------:R-:W-:Y:S01]  /*7910*/  IADD3 R2, R2, -c[0x0][0x20], RZ ;  /* 0x8000080002027a10 */ /* 0x000fe20007ffe0ff */
[----:B------:R-:W-:Y:S01]  /*7920*/  IMAD.MOV.U32 R8, RZ, RZ, R6 ;  /* 0x000000ffff087224 */ /* 0x000fe200078e0006 */
[----:B------:R-:W-:-:S03]  /*7930*/  MOV R9, 0x0 ;  /* 0x0000000000097802 */ /* 0x000fc60000000f00 */
[----:B------:R1:W-:Y:S04]  /*7940*/  STL [R2], R5 ;  /* 0x0000000502007387 */ /* 0x0003e80000100800 */
[----:B------:R1:W-:Y:S01]  /*7950*/  STL [R2+0x4], R3 ;  /* 0x0000040302007387 */ /* 0x0003e20000100800 */
[----:B------:R-:W-:Y:S05]  /*7960*/  RET.REL.NODEC R8 `(_ZN7cutlass13device_kernelIN5flash19enable_sm80_to_sm89INS1_16FlashAttnBwdSm80INS1_25CollectiveMainloopBwdSm80ILi2ELi2EN4cute5tupleIJNS5_1CILi128EEES8_NS7_ILi64EEEEEENS_10bfloat16_tEfNS_4arch4Sm80ELb0ELb0ELb1ELb0ELb1ELb0ELb0ELb0ELi2ELi4ELi4ELi4ELb0EEENS1_24CollectiveEpilogueBwdGQAISA_fSD_Li256ELb0ELb1EEENS1_19SingleTileSchedulerILb0ELb0ELb0ELi128EEEEEEEEEvNT_6ParamsE) ;  /* 0xffff869008007950 */ /* 0x000fea0003c3ffff */
        .type           $_ZN7cutlass13device_kernelIN5flash19enable_sm80_to_sm89INS1_16FlashAttnBwdSm80INS1_25CollectiveMainloopBwdSm80ILi2ELi2EN4cute5tupleIJNS5_1CILi128EEES8_NS7_ILi64EEEEEENS_10bfloat16_tEfNS_4arch4Sm80ELb0ELb0ELb1ELb0ELb1ELb0ELb0ELb0ELi2ELi4ELi4ELi4ELb0EEENS1_24CollectiveEpilogueBwdGQAISA_fSD_Li256ELb0ELb1EEENS1_19SingleTileSchedulerILb0ELb0ELb0ELi128EEEEEEEEEvNT_6ParamsE$_ZN4cute3eso3ESOILb1ELb0EJNS_1CILi4096EEEiiEEC2ERKS3_RKiS8_,@function
        .size           $_ZN7cutlass13device_kernelIN5flash19enable_sm80_to_sm89INS1_16FlashAttnBwdSm80INS1_25CollectiveMainloopBwdSm80ILi2ELi2EN4cute5tupleIJNS5_1CILi128EEES8_NS7_ILi64EEEEEENS_10bfloat16_tEfNS_4arch4Sm80ELb0ELb0ELb1ELb0ELb1ELb0ELb0ELb0ELi2ELi4ELi4ELi4ELb0EEENS1_24CollectiveEpilogueBwdGQAISA_fSD_Li256ELb0ELb1EEENS1_19SingleTileSchedulerILb0ELb0ELb0ELi128EEEEEEEEEvNT_6ParamsE$_ZN4cute3eso3ESOILb1ELb0EJNS_1CILi4096EEEiiEEC2ERKS3_RKiS8_,($_ZN7cutlass13device_kernelIN5flash19enable_sm80_to_sm89INS1_16FlashAttnBwdSm80INS1_25CollectiveMainloopBwdSm80ILi2ELi2EN4cute5tupleIJNS5_1CILi128EEES8_NS7_ILi64EEEEEENS_10bfloat16_tEfNS_4arch4Sm80ELb0ELb0ELb1ELb0ELb1ELb0ELb0ELb0ELi2ELi4ELi4ELi4ELb0EEENS1_24CollectiveEpilogueBwdGQAISA_fSD_Li256ELb0ELb1EEENS1_19SingleTileSchedulerILb0ELb0ELb0ELi128EEEEEEEEEvNT_6ParamsE$_ZN4cute3eso3ESOILb1ELb0EJNS_1CILi4096EEEiiNS2_ILi8192EEEEEC2ERKS3_RKiS9_RKS4_ - $_ZN7cutlass13device_kernelIN5flash19enable_sm80_to_sm89INS1_16FlashAttnBwdSm80INS1_25CollectiveMainloopBwdSm80ILi2ELi2EN4cute5tupleIJNS5_1CILi128EEES8_NS7_ILi64EEEEEENS_10bfloat16_tEfNS_4arch4Sm80ELb0ELb0ELb1ELb0ELb1ELb0ELb0ELb0ELi2ELi4ELi4ELi4ELb0EEENS1_24CollectiveEpilogueBwdGQAISA_fSD_Li256ELb0ELb1EEENS1_19SingleTileSchedulerILb0ELb0ELb0ELi128EEEEEEEEEvNT_6ParamsE$_ZN4cute3eso3ESOILb1ELb0EJNS_1CILi4096EEEiiEEC2ERKS3_RKiS8_)
$_ZN7cutlass13device_kernelIN5flash19enable_sm80_to_sm89INS1_16FlashAttnBwdSm80INS1_25CollectiveMainloopBwdSm80ILi2ELi2EN4cute5tupleIJNS5_1CILi128EEES8_NS7_ILi64EEEEEENS_10bfloat16_tEfNS_4arch4Sm80ELb0ELb0ELb1ELb0ELb1ELb0ELb0ELb0ELi2ELi4ELi4ELi4ELb0EEENS1_24CollectiveEpilogueBwdGQAISA_fSD_Li256ELb0ELb1EEENS1_19SingleTileSchedulerILb0ELb0ELb0ELi128EEEEEEEEEvNT_6ParamsE$_ZN4cute3eso3ESOILb1ELb0EJNS_1CILi4096EEEiiEEC2ERKS3_RKiS8_:
        /* <DEDUP_REMOVED lines=8> */
        .type           $_ZN7cutlass13device_kernelIN5flash19enable_sm80_to_sm89INS1_16FlashAttnBwdSm80INS1_25CollectiveMainloopBwdSm80ILi2ELi2EN4cute5tupleIJNS5_1CILi128EEES8_NS7_ILi64EEEEEENS_10bfloat16_tEfNS_4arch4Sm80ELb0ELb0ELb1ELb0ELb1ELb0ELb0ELb0ELi2ELi4ELi4ELi4ELb0EEENS1_24CollectiveEpilogueBwdGQAISA_fSD_Li256ELb0ELb1EEENS1_19SingleTileSchedulerILb0ELb0ELb0ELi128EEEEEEEEEvNT_6ParamsE$_ZN4cute3eso3ESOILb1ELb0EJNS_1CILi4096EEEiiNS2_ILi8192EEEEEC2ERKS3_RKiS9_RKS4_,@function
        .size           $_ZN7cutlass13device_kernelIN5flash19enable_sm80_to_sm89INS1_16FlashAttnBwdSm80INS1_25CollectiveMainloopBwdSm80ILi2ELi2EN4cute5tupleIJNS5_1CILi128EEES8_NS7_ILi64EEEEEENS_10bfloat16_tEfNS_4arch4Sm80ELb0ELb0ELb1ELb0ELb1ELb0ELb0ELb0ELi2ELi4ELi4ELi4ELb0EEENS1_24CollectiveEpilogueBwdGQAISA_fSD_Li256ELb0ELb1EEENS1_19SingleTileSchedulerILb0ELb0ELb0ELi128EEEEEEEEEvNT_6ParamsE$_ZN4cute3eso3ESOILb1ELb0EJNS_1CILi4096EEEiiNS2_ILi8192EEEEEC2ERKS3_RKiS9_RKS4_,($_ZN7cutlass13device_kernelIN5flash19enable_sm80_to_sm89INS1_16FlashAttnBwdSm80INS1_25CollectiveMainloopBwdSm80ILi2ELi2EN4cute5tupleIJNS5_1CILi128EEES8_NS7_ILi64EEEEEENS_10bfloat16_tEfNS_4arch4Sm80ELb0ELb0ELb1ELb0ELb1ELb0ELb0ELb0ELi2ELi4ELi4ELi4ELb0EEENS1_24CollectiveEpilogueBwdGQAISA_fSD_Li256ELb0ELb1EEENS1_19SingleTileSchedulerILb0ELb0ELb0ELi128EEEEEEEEEvNT_6ParamsE$_ZN4cute3eso3ESOILb1ELb0EJNS_1CILi8EEEiiEEC2ERKS3_RKiS8_ - $_ZN7cutlass13device_kernelIN5flash19enable_sm80_to_sm89INS1_16FlashAttnBwdSm80INS1_25CollectiveMainloopBwdSm80ILi2ELi2EN4cute5tupleIJNS5_1CILi128EEES8_NS7_ILi64EEEEEENS_10bfloat16_tEfNS_4arch4Sm80ELb0ELb0ELb1ELb0ELb1ELb0ELb0ELb0ELi2ELi4ELi4ELi4ELb0EEENS1_24CollectiveEpilogueBwdGQAISA_fSD_Li256ELb0ELb1EEENS1_19SingleTileSchedulerILb0ELb0ELb0ELi128EEEEEEEEEvNT_6ParamsE$_ZN4cute3eso3ESOILb1ELb0EJNS_1CILi4096EEEiiNS2_ILi8192EEEEEC2ERKS3_RKiS9_RKS4_)
$_ZN7cutlass13device_kernelIN5flash19enable_sm80_to_sm89INS1_16FlashAttnBwdSm80INS1_25CollectiveMainloopBwdSm80ILi2ELi2EN4cute5tupleIJNS5_1CILi128EEES8_NS7_ILi64EEEEEENS_10bfloat16_tEfNS_4arch4Sm80ELb0ELb0ELb1ELb0ELb1ELb0ELb0ELb0ELi2ELi4ELi4ELi4ELb0EEENS1_24CollectiveEpilogueBwdGQAISA_fSD_Li256ELb0ELb1EEENS1_19SingleTileSchedulerILb0ELb0ELb0ELi128EEEEEEEEEvNT_6ParamsE$_ZN4cute3eso3ESOILb1ELb0EJNS_1CILi4096EEEiiNS2_ILi8192EEEEEC2ERKS3_RKiS9_RKS4_:
        /* <DEDUP_REMOVED lines=8> */
        .type           $_ZN7cutlass13device_kernelIN5flash19enable_sm80_to_sm89INS1_16FlashAttnBwdSm80INS1_25CollectiveMainloopBwdSm80ILi2ELi2EN4cute5tupleIJNS5_1CILi128EEES8_NS7_ILi64EEEEEENS_10bfloat16_tEfNS_4arch4Sm80ELb0ELb0ELb1ELb0ELb1ELb0ELb0ELb0ELi2ELi4ELi4ELi4ELb0EEENS1_24CollectiveEpilogueBwdGQAISA_fSD_Li256ELb0ELb1EEENS1_19SingleTileSchedulerILb0ELb0ELb0ELi128EEEEEEEEEvNT_6ParamsE$_ZN4cute3eso3ESOILb1ELb0EJNS_1CILi8EEEiiEEC2ERKS3_RKiS8_,@function
        .size           $_ZN7cutlass13device_kernelIN5flash19enable_sm80_to_sm89INS1_16FlashAttnBwdSm80INS1_25CollectiveMainloopBwdSm80ILi2ELi2EN4cute5tupleIJNS5_1CILi128EEES8_NS7_ILi64EEEEEENS_10bfloat16_tEfNS_4arch4Sm80ELb0ELb0ELb1ELb0ELb1ELb0ELb0ELb0ELi2ELi4ELi4ELi4ELb0EEENS1_24CollectiveEpilogueBwdGQAISA_fSD_Li256ELb0ELb1EEENS1_19SingleTileSchedulerILb0ELb0ELb0ELi128EEEEEEEEEvNT_6ParamsE$_ZN4cute3eso3ESOILb1ELb0EJNS_1CILi8EEEiiEEC2ERKS3_RKiS8_,($_ZN7cutlass13device_kernelIN5flash19enable_sm80_to_sm89INS1_16FlashAttnBwdSm80INS1_25CollectiveMainloopBwdSm80ILi2ELi2EN4cute5tupleIJNS5_1CILi128EEES8_NS7_ILi64EEEEEENS_10bfloat16_tEfNS_4arch4Sm80ELb0ELb0ELb1ELb0ELb1ELb0ELb0ELb0ELi2ELi4ELi4ELi4ELb0EEENS1_24CollectiveEpilogueBwdGQAISA_fSD_Li256ELb0ELb1EEENS1_19SingleTileSchedulerILb0ELb0ELb0ELi128EEEEEEEEEvNT_6ParamsE$_ZN4cute3eso3ESOILb1ELb0EJNS_1CILi8EEEiiiNS2_ILi144EEENS2_ILi512EEEEEC2ERKS3_RKiSA_SA_RKS4_RKS5_ - $_ZN7cutlass13device_kernelIN5flash19enable_sm80_to_sm89INS1_16FlashAttnBwdSm80INS1_25CollectiveMainloopBwdSm80ILi2ELi2EN4cute5tupleIJNS5_1CILi128EEES8_NS7_ILi64EEEEEENS_10bfloat16_tEfNS_4arch4Sm80ELb0ELb0ELb1ELb0ELb1ELb0ELb0ELb0ELi2ELi4ELi4ELi4ELb0EEENS1_24CollectiveEpilogueBwdGQAISA_fSD_Li256ELb0ELb1EEENS1_19SingleTileSchedulerILb0ELb0ELb0ELi128EEEEEEEEEvNT_6ParamsE$_ZN4cute3eso3ESOILb1ELb0EJNS_1CILi8EEEiiEEC2ERKS3_RKiS8_)
$_ZN7cutlass13device_kernelIN5flash19enable_sm80_to_sm89INS1_16FlashAttnBwdSm80INS1_25CollectiveMainloopBwdSm80ILi2ELi2EN4cute5tupleIJNS5_1CILi128EEES8_NS7_ILi64EEEEEENS_10bfloat16_tEfNS_4arch4Sm80ELb0ELb0ELb1ELb0ELb1ELb0ELb0ELb0ELi2ELi4ELi4ELi4ELb0EEENS1_24CollectiveEpilogueBwdGQAISA_fSD_Li256ELb0ELb1EEENS1_19SingleTileSchedulerILb0ELb0ELb0ELi128EEEEEEEEEvNT_6ParamsE$_ZN4cute3eso3ESOILb1ELb0EJNS_1CILi8EEEiiEEC2ERKS3_RKiS8_:
[----:B------:R-:W-:Y:S02]  /*7a70*/  IADD3 R3, R60, -c[0x0][0x20], RZ ;  /* 0x800008003c037a10 */ /* 0x000fe40007ffe0ff */
[----:B------:R-:W-:-:S03]  /*7a80*/  IADD3 R2, R59, -c[0x0][0x20], RZ ;  /* 0x800008003b027a10 */ /* 0x000fc60007ffe0ff */
[----:B------:R1:W-:Y:S04]  /*7a90*/  STL [R3], R6 ;  /* 0x0000000603007387 */ /* 0x0003e80000100800 */
[----:B------:R-:W2:Y:S01]  /*7aa0*/  LDL R2, [R2] ;  /* 0x0000000002027983 */ /* 0x000ea20000100800 */
[----:B------:R-:W-:-:S03]  /*7ab0*/  IMAD.MOV.U32 R5, RZ, RZ, 0x0 ;  /* 0x00000000ff057424 */ /* 0x000fc600078e00ff */
[----:B--2---:R1:W-:Y:S01]  /*7ac0*/  STL [R3+0x4], R2 ;  /* 0x0000040203007387 */ /* 0x0043e20000100800 */
[----:B------:R-:W-:Y:S05]  /*7ad0*/  RET.REL.NODEC R4 `(_ZN7cutlass13device_kernelIN5flash19enable_sm80_to_sm89INS1_16FlashAttnBwdSm80INS1_25CollectiveMainloopBwdSm80ILi2ELi2EN4cute5tupleIJNS5_1CILi128EEES8_NS7_ILi64EEEEEENS_10bfloat16_tEfNS_4arch4Sm80ELb0ELb0ELb1ELb0ELb1ELb0ELb0ELb0ELi2ELi4ELi4ELi4ELb0EEENS1_24CollectiveEpilogueBwdGQAISA_fSD_Li256ELb0ELb1EEENS1_19SingleTileSchedulerILb0ELb0ELb0ELi128EEEEEEEEEvNT_6ParamsE) ;  /* 0xffff852004007950 */ /* 0x000fea0003c3ffff */
        .type           $_ZN7cutlass13device_kernelIN5flash19enable_sm80_to_sm89INS1_16FlashAttnBwdSm80INS1_25CollectiveMainloopBwdSm80ILi2ELi2EN4cute5tupleIJNS5_1CILi128EEES8_NS7_ILi64EEEEEENS_10bfloat16_tEfNS_4arch4Sm80ELb0ELb0ELb1ELb0ELb1ELb0ELb0ELb0ELi2ELi4ELi4ELi4ELb0EEENS1_24CollectiveEpilogueBwdGQAISA_fSD_Li256ELb0ELb1EEENS1_19SingleTileSchedulerILb0ELb0ELb0ELi128EEEEEEEEEvNT_6ParamsE$_ZN4cute3eso3ESOILb1ELb0EJNS_1CILi8EEEiiiNS2_ILi144EEENS2_ILi512EEEEEC2ERKS3_RKiSA_SA_RKS4_RKS5_,@function
        .size           $_ZN7cutlass13device_kernelIN5flash19enable_sm80_to_sm89INS1_16FlashAttnBwdSm80INS1_25CollectiveMainloopBwdSm80ILi2ELi2EN4cute5tupleIJNS5_1CILi128EEES8_NS7_ILi64EEEEEENS_10bfloat16_tEfNS_4arch4Sm80ELb0ELb0ELb1ELb0ELb1ELb0ELb0ELb0ELi2ELi4ELi4ELi4ELb0EEENS1_24CollectiveEpilogueBwdGQAISA_fSD_Li256ELb0ELb1EEENS1_19SingleTileSchedulerILb0ELb0ELb0ELi128EEEEEEEEEvNT_6ParamsE$_ZN4cute3eso3ESOILb1ELb0EJNS_1CILi8EEEiiiNS2_ILi144EEENS2_ILi512EEEEEC2ERKS3_RKiSA_SA_RKS4_RKS5_,($_ZN7cutlass13device_kernelIN5flash19enable_sm80_to_sm89INS1_16FlashAttnBwdSm80INS1_25CollectiveMainloopBwdSm80ILi2ELi2EN4cute5tupleIJNS5_1CILi128EEES8_NS7_ILi64EEEEEENS_10bfloat16_tEfNS_4arch4Sm80ELb0ELb0ELb1ELb0ELb1ELb0ELb0ELb0ELi2ELi4ELi4ELi4ELb0EEENS1_24CollectiveEpilogueBwdGQAISA_fSD_Li256ELb0ELb1EEENS1_19SingleTileSchedulerILb0ELb0ELb0ELi128EEEEEEEEEvNT_6ParamsE$_ZN4cute3eso3ESOILb1ELb0EJNS_5tupleIJNS2_IJNS2_IJNS_1CILi8EEENS3_ILi1EEEEEENS2_IJS5_S5_EEEEEENS2_IJS5_NS3_ILi2EEEEEEEEENS2_IJNS2_IJNS2_IJS5_NS3_ILi0EEEEEENS2_IJSC_SC_EEEEEENS2_IJSC_iEEEEEEEEC2ERKSB_RKSH_ - $_ZN7cutlass13device_kernelIN5flash19enable_sm80_to_sm89INS1_16FlashAttnBwdSm80INS1_25CollectiveMainloopBwdSm80ILi2ELi2EN4cute5tupleIJNS5_1CILi128EEES8_NS7_ILi64EEEEEENS_10bfloat16_tEfNS_4arch4Sm80ELb0ELb0ELb1ELb0ELb1ELb0ELb0ELb0ELi2ELi4ELi4ELi4ELb0EEENS1_24CollectiveEpilogueBwdGQAISA_fSD_Li256ELb0ELb1EEENS1_19SingleTileSchedulerILb0ELb0ELb0ELi128EEEEEEEEEvNT_6ParamsE$_ZN4cute3eso3ESOILb1ELb0EJNS_1CILi8EEEiiiNS2_ILi144EEENS2_ILi512EEEEEC2ERKS3_RKiSA_SA_RKS4_RKS5_)
$_ZN7cutlass13device_kernelIN5flash19enable_sm80_to_sm89INS1_16FlashAttnBwdSm80INS1_25CollectiveMainloopBwdSm80ILi2ELi2EN4cute5tupleIJNS5_1CILi128EEES8_NS7_ILi64EEEEEENS_10bfloat16_tEfNS_4arch4Sm80ELb0ELb0ELb1ELb0ELb1ELb0ELb0ELb0ELi2ELi4ELi4ELi4ELb0EEENS1_24CollectiveEpilogueBwdGQAISA_fSD_Li256ELb0ELb1EEENS1_19SingleTileSchedulerILb0ELb0ELb0ELi128EEEEEEEEEvNT_6ParamsE$_ZN4cute3eso3ESOILb1ELb0EJNS_1CILi8EEEiiiNS2_ILi144EEENS2_ILi512EEEEEC2ERKS3_RKiSA_SA_RKS4_RKS5_:
        /* <DEDUP_REMOVED lines=9> */
[----:B------:R-:W-:Y:S05]  /*7b70*/  RET.REL.NODEC R4 `(_ZN7cutlass13device_kernelIN5flash19enable_sm80_to_sm89INS1_16FlashAttnBwdSm80INS1_25CollectiveMainloopBwdSm80ILi2ELi2EN4cute5tupleIJNS5_1CILi128EEES8_NS7_ILi64EEEEEENS_10bfloat16_tEfNS_4arch4Sm80ELb0ELb0ELb1ELb0ELb1ELb0ELb0ELb0ELi2ELi4ELi4ELi4ELb0EEENS1_24CollectiveEpilogueBwdGQAISA_fSD_Li256ELb0ELb1EEENS1_19SingleTileSchedulerILb0ELb0ELb0ELi128EEEEEEEEEvNT_6ParamsE) ;  /* 0xffff848004007950 */ /* 0x000fea0003c3ffff */
        .type           $_ZN7cutlass13device_kernelIN5flash19enable_sm80_to_sm89INS1_16FlashAttnBwdSm80INS1_25CollectiveMainloopBwdSm80ILi2ELi2EN4cute5tupleIJNS5_1CILi128EEES8_NS7_ILi64EEEEEENS_10bfloat16_tEfNS_4arch4Sm80ELb0ELb0ELb1ELb0ELb1ELb0ELb0ELb0ELi2ELi4ELi4ELi4ELb0EEENS1_24CollectiveEpilogueBwdGQAISA_fSD_Li256ELb0ELb1EEENS1_19SingleTileSchedulerILb0ELb0ELb0ELi128EEEEEEEEEvNT_6ParamsE$_ZN4cute3eso3ESOILb1ELb0EJNS_5tupleIJNS2_IJNS2_IJNS_1CILi8EEENS3_ILi1EEEEEENS2_IJS5_S5_EEEEEENS2_IJS5_NS3_ILi2EEEEEEEEENS2_IJNS2_IJNS2_IJS5_NS3_ILi0EEEEEENS2_IJSC_SC_EEEEEENS2_IJSC_iEEEEEEEEC2ERKSB_RKSH_,@function
        .size           $_ZN7cutlass13device_kernelIN5flash19enable_sm80_to_sm89INS1_16FlashAttnBwdSm80INS1_25CollectiveMainloopBwdSm80ILi2ELi2EN4cute5tupleIJNS5_1CILi128EEES8_NS7_ILi64EEEEEENS_10bfloat16_tEfNS_4arch4Sm80ELb0ELb0ELb1ELb0ELb1ELb0ELb0ELb0ELi2ELi4ELi4ELi4ELb0EEENS1_24CollectiveEpilogueBwdGQAISA_fSD_Li256ELb0ELb1EEENS1_19SingleTileSchedulerILb0ELb0ELb0ELi128EEEEEEEEEvNT_6ParamsE$_ZN4cute3eso3ESOILb1ELb0EJNS_5tupleIJNS2_IJNS2_IJNS_1CILi8EEENS3_ILi1EEEEEENS2_IJS5_S5_EEEEEENS2_IJS5_NS3_ILi2EEEEEEEEENS2_IJNS2_IJNS2_IJS5_NS3_ILi0EEEEEENS2_IJSC_SC_EEEEEENS2_IJSC_iEEEEEEEEC2ERKSB_RKSH_,($_ZN7cutlass13device_kernelIN5flash19enable_sm80_to_sm89INS1_16FlashAttnBwdSm80INS1_25CollectiveMainloopBwdSm80ILi2ELi2EN4cute5tupleIJNS5_1CILi128EEES8_NS7_ILi64EEEEEENS_10bfloat16_tEfNS_4arch4Sm80ELb0ELb0ELb1ELb0ELb1ELb0ELb0ELb0ELi2ELi4ELi4ELi4ELb0EEENS1_24CollectiveEpilogueBwdGQAISA_fSD_Li256ELb0ELb1EEENS1_19SingleTileSchedulerILb0ELb0ELb0ELi128EEEEEEEEEvNT_6ParamsE$_ZN4cute3eso3ESOILb1ELb0EJNS_5tupleIJNS2_IJNS2_IJNS_1CILi8EEENS3_ILi1EEEEEES5_EEENS2_IJNS2_IJS5_S5_EEENS3_ILi2EEEEEEEEENS2_IJNS2_IJNS2_IJS5_NS3_ILi0EEEEEESC_EEENS2_IJNS2_IJSC_SC_EEEiEEEEEEEEC2ERKSB_RKSH_ - $_ZN7cutlass13device_kernelIN5flash19enable_sm80_to_sm89INS1_16FlashAttnBwdSm80INS1_25CollectiveMainloopBwdSm80ILi2ELi2EN4cute5tupleIJNS5_1CILi128EEES8_NS7_ILi64EEEEEENS_10bfloat16_tEfNS_4arch4Sm80ELb0ELb0ELb1ELb0ELb1ELb0ELb0ELb0ELi2ELi4ELi4ELi4ELb0EEENS1_24CollectiveEpilogueBwdGQAISA_fSD_Li256ELb0ELb1EEENS1_19SingleTileSchedulerILb0ELb0ELb0ELi128EEEEEEEEEvNT_6ParamsE$_ZN4cute3eso3ESOILb1ELb0EJNS_5tupleIJNS2_IJNS2_IJNS_1CILi8EEENS3_ILi1EEEEEENS2_IJS5_S5_EEEEEENS2_IJS5_NS3_ILi2EEEEEEEEENS2_IJNS2_IJNS2_IJS5_NS3_ILi0EEEEEENS2_IJSC_SC_EEEEEENS2_IJSC_iEEEEEEEEC2ERKSB_RKSH_)
$_ZN7cutlass13device_kernelIN5flash19enable_sm80_to_sm89INS1_16FlashAttnBwdSm80INS1_25CollectiveMainloopBwdSm80ILi2ELi2EN4cute5tupleIJNS5_1CILi128EEES8_NS7_ILi64EEEEEENS_10bfloat16_tEfNS_4arch4Sm80ELb0ELb0ELb1ELb0ELb1ELb0ELb0ELb0ELi2ELi4ELi4ELi4ELb0EEENS1_24CollectiveEpilogueBwdGQAISA_fSD_Li256ELb0ELb1EEENS1_19SingleTileSchedulerILb0ELb0ELb0ELi128EEEEEEEEEvNT_6ParamsE$_ZN4cute3eso3ESOILb1ELb0EJNS_5tupleIJNS2_IJNS2_IJNS_1CILi8EEENS3_ILi1EEEEEENS2_IJS5_S5_EEEEEENS2_IJS5_NS3_ILi2EEEEEEEEENS2_IJNS2_IJNS2_IJS5_NS3_ILi0EEEEEENS2_IJSC_SC_EEEEEENS2_IJSC_iEEEEEEEEC2ERKSB_RKSH_:
[----:B------:R-:W-:Y:S02]  /*7b80*/  IADD3 R2, R67, -c[0x0][0x20], RZ ;  /* 0x8000080043027a10 */ /* 0x000fe40007ffe0ff */
[----:B------:R-:W-:-:S03]  /*7b90*/  MOV R7, 0x0 ;  /* 0x0000000000077802 */ /* 0x000fc60000000f00 */
[----:B------:R1:W-:Y:S01]  /*7ba0*/  STL [R2], R3 ;  /* 0x0000000302007387 */ /* 0x0003e20000100800 */
[----:B------:R-:W-:Y:S05]  /*7bb0*/  RET.REL.NODEC R6 `(_ZN7cutlass13device_kernelIN5flash19enable_sm80_to_sm89INS1_16FlashAttnBwdSm80INS1_25CollectiveMainloopBwdSm80ILi2ELi2EN4cute5tupleIJNS5_1CILi128EEES8_NS7_ILi64EEEEEENS_10bfloat16_tEfNS_4arch4Sm80ELb0ELb0ELb1ELb0ELb1ELb0ELb0ELb0ELi2ELi4ELi4ELi4ELb0EEENS1_24CollectiveEpilogueBwdGQAISA_fSD_Li256ELb0ELb1EEENS1_19SingleTileSchedulerILb0ELb0ELb0ELi128EEEEEEEEEvNT_6ParamsE) ;  /* 0xffff844006007950 */ /* 0x000fea0003c3ffff */
        .type           $_ZN7cutlass13device_kernelIN5flash19enable_sm80_to_sm89INS1_16FlashAttnBwdSm80INS1_25CollectiveMainloopBwdSm80ILi2ELi2EN4cute5tupleIJNS5_1CILi128EEES8_NS7_ILi64EEEEEENS_10bfloat16_tEfNS_4arch4Sm80ELb0ELb0ELb1ELb0ELb1ELb0ELb0ELb0ELi2ELi4ELi4ELi4ELb0EEENS1_24CollectiveEpilogueBwdGQAISA_fSD_Li256ELb0ELb1EEENS1_19SingleTileSchedulerILb0ELb0ELb0ELi128EEEEEEEEEvNT_6ParamsE$_ZN4cute3eso3ESOILb1ELb0EJNS_5tupleIJNS2_IJNS2_IJNS_1CILi8EEENS3_ILi1EEEEEES5_EEENS2_IJNS2_IJS5_S5_EEENS3_ILi2EEEEEEEEENS2_IJNS2_IJNS2_IJS5_NS3_ILi0EEEEEESC_EEENS2_IJNS2_IJSC_SC_EEEiEEEEEEEEC2ERKSB_RKSH_,@function
        .size           $_ZN7cutlass13device_kernelIN5flash19enable_sm80_to_sm89INS1_16FlashAttnBwdSm80INS1_25CollectiveMainloopBwdSm80ILi2ELi2EN4cute5tupleIJNS5_1CILi128EEES8_NS7_ILi64EEEEEENS_10bfloat16_tEfNS_4arch4Sm80ELb0ELb0ELb1ELb0ELb1ELb0ELb0ELb0ELi2ELi4ELi4ELi4ELb0EEENS1_24CollectiveEpilogueBwdGQAISA_fSD_Li256ELb0ELb1EEENS1_19SingleTileSchedulerILb0ELb0ELb0ELi128EEEEEEEEEvNT_6ParamsE$_ZN4cute3eso3ESOILb1ELb0EJNS_5tupleIJNS2_IJNS2_IJNS_1CILi8EEENS3_ILi1EEEEEES5_EEENS2_IJNS2_IJS5_S5_EEENS3_ILi2EEEEEEEEENS2_IJNS2_IJNS2_IJS5_NS3_ILi0EEEEEESC_EEENS2_IJNS2_IJSC_SC_EEEiEEEEEEEEC2ERKSB_RKSH_,($_ZN7cutlass13device_kernelIN5flash19enable_sm80_to_sm89INS1_16FlashAttnBwdSm80INS1_25CollectiveMainloopBwdSm80ILi2ELi2EN4cute5tupleIJNS5_1CILi128EEES8_NS7_ILi64EEEEEENS_10bfloat16_tEfNS_4arch4Sm80ELb0ELb0ELb1ELb0ELb1ELb0ELb0ELb0ELi2ELi4ELi4ELi4ELb0EEENS1_24CollectiveEpilogueBwdGQAISA_fSD_Li256ELb0ELb1EEENS1_19SingleTileSchedulerILb0ELb0ELb0ELi128EEEEEEEEEvNT_6ParamsE$_ZN4cute3eso3ESOILb1ELb0EJNS_5tupleIJNS2_IJNS_1CILi1EEENS2_IJS4_NS3_ILi2EEES5_EEEEEES5_NS2_IJS5_S5_EEEEEENS2_IJNS2_IJNS3_ILi0EEENS2_IJS4_NS3_ILi256EEEiEEEEEENS3_ILi2048EEENS2_IJiNS3_ILi4096EEEEEEEEEEEC2ERKS9_RKSH_ - $_ZN7cutlass13device_kernelIN5flash19enable_sm80_to_sm89INS1_16FlashAttnBwdSm80INS1_25CollectiveMainloopBwdSm80ILi2ELi2EN4cute5tupleIJNS5_1CILi128EEES8_NS7_ILi64EEEEEENS_10bfloat16_tEfNS_4arch4Sm80ELb0ELb0ELb1ELb0ELb1ELb0ELb0ELb0ELi2ELi4ELi4ELi4ELb0EEENS1_24CollectiveEpilogueBwdGQAISA_fSD_Li256ELb0ELb1EEENS1_19SingleTileSchedulerILb0ELb0ELb0ELi128EEEEEEEEEvNT_6ParamsE$_ZN4cute3eso3ESOILb1ELb0EJNS_5tupleIJNS2_IJNS2_IJNS_1CILi8EEENS3_ILi1EEEEEES5_EEENS2_IJNS2_IJS5_S5_EEENS3_ILi2EEEEEEEEENS2_IJNS2_IJNS2_IJS5_NS3_ILi0EEEEEESC_EEENS2_IJNS2_IJSC_SC_EEEiEEEEEEEEC2ERKSB_RKSH_)
$_ZN7cutlass13device_kernelIN5flash19enable_sm80_to_sm89INS1_16FlashAttnBwdSm80INS1_25CollectiveMainloopBwdSm80ILi2ELi2EN4cute5tupleIJNS5_1CILi128EEES8_NS7_ILi64EEEEEENS_10bfloat16_tEfNS_4arch4Sm80ELb0ELb0ELb1ELb0ELb1ELb0ELb0ELb0ELi2ELi4ELi4ELi4ELb0EEENS1_24CollectiveEpilogueBwdGQAISA_fSD_Li256ELb0ELb1EEENS1_19SingleTileSchedulerILb0ELb0ELb0ELi128EEEEEEEEEvNT_6ParamsE$_ZN4cute3eso3ESOILb1ELb0EJNS_5tupleIJNS2_IJNS2_IJNS_1CILi8EEENS3_ILi1EEEEEES5_EEENS2_IJNS2_IJS5_S5_EEENS3_ILi2EEEEEEEEENS2_IJNS2_IJNS2_IJS5_NS3_ILi0EEEEEESC_EEENS2_IJNS2_IJSC_SC_EEEiEEEEEEEEC2ERKSB_RKSH_:
[----:B------:R-:W-:Y:S02]  /*7bc0*/  IADD3 R2, R67, -c[0x0][0x20], RZ ;  /* 0x8000080043027a10 */ /* 0x000fe40007ffe0ff */
[----:B------:R-:W-:-:S03]  /*7bd0*/  MOV R7, 0x0 ;  /* 0x0000000000077802 */ /* 0x000fc60000000f00 */
[----:B------:R1:W-:Y:S01]  /*7be0*/  STL [R2], R3 ;  /* 0x0000000302007387 */ /* 0x0003e20000100800 */
[----:B------:R-:W-:Y:S05]  /*7bf0*/  RET.REL.NODEC R6 `(_ZN7cutlass13device_kernelIN5flash19enable_sm80_to_sm89INS1_16FlashAttnBwdSm80INS1_25CollectiveMainloopBwdSm80ILi2ELi2EN4cute5tupleIJNS5_1CILi128EEES8_NS7_ILi64EEEEEENS_10bfloat16_tEfNS_4arch4Sm80ELb0ELb0ELb1ELb0ELb1ELb0ELb0ELb0ELi2ELi4ELi4ELi4ELb0EEENS1_24CollectiveEpilogueBwdGQAISA_fSD_Li256ELb0ELb1EEENS1_19SingleTileSchedulerILb0ELb0ELb0ELi128EEEEEEEEEvNT_6ParamsE) ;  /* 0xffff840006007950 */ /* 0x000fea0003c3ffff */
        .type           $_ZN7cutlass13device_kernelIN5flash19enable_sm80_to_sm89INS1_16FlashAttnBwdSm80INS1_25CollectiveMainloopBwdSm80ILi2ELi2EN4cute5tupleIJNS5_1CILi128EEES8_NS7_ILi64EEEEEENS_10bfloat16_tEfNS_4arch4Sm80ELb0ELb0ELb1ELb0ELb1ELb0ELb0ELb0ELi2ELi4ELi4ELi4ELb0EEENS1_24CollectiveEpilogueBwdGQAISA_fSD_Li256ELb0ELb1EEENS1_19SingleTileSchedulerILb0ELb0ELb0ELi128EEEEEEEEEvNT_6ParamsE$_ZN4cute3eso3ESOILb1ELb0EJNS_5tupleIJNS2_IJNS_1CILi1EEENS2_IJS4_NS3_ILi2EEES5_EEEEEES5_NS2_IJS5_S5_EEEEEENS2_IJNS2_IJNS3_ILi0EEENS2_IJS4_NS3_ILi256EEEiEEEEEENS3_ILi2048EEENS2_IJiNS3_ILi4096EEEEEEEEEEEC2ERKS9_RKSH_,@function
        .size           $_ZN7cutlass13device_kernelIN5flash19enable_sm80_to_sm89INS1_16FlashAttnBwdSm80INS1_25CollectiveMainloopBwdSm80ILi2ELi2EN4cute5tupleIJNS5_1CILi128EEES8_NS7_ILi64EEEEEENS_10bfloat16_tEfNS_4arch4Sm80ELb0ELb0ELb1ELb0ELb1ELb0ELb0ELb0ELi2ELi4ELi4ELi4ELb0EEENS1_24CollectiveEpilogueBwdGQAISA_fSD_Li256ELb0ELb1EEENS1_19SingleTileSchedulerILb0ELb0ELb0ELi128EEEEEEEEEvNT_6ParamsE$_ZN4cute3eso3ESOILb1ELb0EJNS_5tupleIJNS2_IJNS_1CILi1EEENS2_IJS4_NS3_ILi2EEES5_EEEEEES5_NS2_IJS5_S5_EEEEEENS2_IJNS2_IJNS3_ILi0EEENS2_IJS4_NS3_ILi256EEEiEEEEEENS3_ILi2048EEENS2_IJiNS3_ILi4096EEEEEEEEEEEC2ERKS9_RKSH_,($_ZN7cutlass13device_kernelIN5flash19enable_sm80_to_sm89INS1_16FlashAttnBwdSm80INS1_25CollectiveMainloopBwdSm80ILi2ELi2EN4cute5tupleIJNS5_1CILi128EEES8_NS7_ILi64EEEEEENS_10bfloat16_tEfNS_4arch4Sm80ELb0ELb0ELb1ELb0ELb1ELb0ELb0ELb0ELi2ELi4ELi4ELi4ELb0EEENS1_24CollectiveEpilogueBwdGQAISA_fSD_Li256ELb0ELb1EEENS1_19SingleTileSchedulerILb0ELb0ELb0ELi128EEEEEEEEEvNT_6ParamsE$_ZN4cute3eso3ESOILb1ELb0EJNS_5tupleIJNS2_IJNS_1CILi1EEENS3_ILi0EEEEEENS2_IJS5_S5_EEEEEENS2_IJS5_iEEEEEC2ERKS8_RKS9_ - $_ZN7cutlass13device_kernelIN5flash19enable_sm80_to_sm89INS1_16FlashAttnBwdSm80INS1_25CollectiveMainloopBwdSm80ILi2ELi2EN4cute5tupleIJNS5_1CILi128EEES8_NS7_ILi64EEEEEENS_10bfloat16_tEfNS_4arch4Sm80ELb0ELb0ELb1ELb0ELb1ELb0ELb0ELb0ELi2ELi4ELi4ELi4ELb0EEENS1_24CollectiveEpilogueBwdGQAISA_fSD_Li256ELb0ELb1EEENS1_19SingleTileSchedulerILb0ELb0ELb0ELi128EEEEEEEEEvNT_6ParamsE$_ZN4cute3eso3ESOILb1ELb0EJNS_5tupleIJNS2_IJNS_1CILi1EEENS2_IJS4_NS3_ILi2EEES5_EEEEEES5_NS2_IJS5_S5_EEEEEENS2_IJNS2_IJNS3_ILi0EEENS2_IJS4_NS3_ILi256EEEiEEEEEENS3_ILi2048EEENS2_IJiNS3_ILi4096EEEEEEEEEEEC2ERKS9_RKSH_)
$_ZN7cutlass13device_kernelIN5flash19enable_sm80_to_sm89INS1_16FlashAttnBwdSm80INS1_25CollectiveMainloopBwdSm80ILi2ELi2EN4cute5tupleIJNS5_1CILi128EEES8_NS7_ILi64EEEEEENS_10bfloat16_tEfNS_4arch4Sm80ELb0ELb0ELb1ELb0ELb1ELb0ELb0ELb0ELi2ELi4ELi4ELi4ELb0EEENS1_24CollectiveEpilogueBwdGQAISA_fSD_Li256ELb0ELb1EEENS1_19SingleTileSchedulerILb0ELb0ELb0ELi128EEEEEEEEEvNT_6ParamsE$_ZN4cute3eso3ESOILb1ELb0EJNS_5tupleIJNS2_IJNS_1CILi1EEENS2_IJS4_NS3_ILi2EEES5_EEEEEES5_NS2_IJS5_S5_EEEEEENS2_IJNS2_IJNS3_ILi0EEENS2_IJS4_NS3_ILi256EEEiEEEEEENS3_ILi2048EEENS2_IJiNS3_ILi4096EEEEEEEEEEEC2ERKS9_RKSH_:
[----:B------:R-:W-:Y:S01]  /*7c00*/  IADD3 R2, R58, -c[0x0][0x20], RZ ;  /* 0x800008003a027a10 */ /* 0x000fe20007ffe0ff */
[----:B------:R-:W-:Y:S01]  /*7c10*/  IMAD.MOV.U32 R8, RZ, RZ, R6 ;  /* 0x000000ffff087224 */ /* 0x000fe200078e0006 */
[----:B------:R-:W-:-:S03]  /*7c20*/  MOV R9, 0x0 ;  /* 0x0000000000097802 */ /* 0x000fc60000000f00 */
[----:B------:R1:W-:Y:S04]  /*7c30*/  STL [R2], R5 ;  /* 0x0000000502007387 */ /* 0x0003e80000100800 */
[----:B------:R1:W-:Y:S01]  /*7c40*/  STL [R2+0x4], R3 ;  /* 0x0000040302007387 */ /* 0x0003e20000100800 */
[----:B------:R-:W-:Y:S05]  /*7c50*/  RET.REL.NODEC R8 `(_ZN7cutlass13device_kernelIN5flash19enable_sm80_to_sm89INS1_16FlashAttnBwdSm80INS1_25CollectiveMainloopBwdSm80ILi2ELi2EN4cute5tupleIJNS5_1CILi128EEES8_NS7_ILi64EEEEEENS_10bfloat16_tEfNS_4arch4Sm80ELb0ELb0ELb1ELb0ELb1ELb0ELb0ELb0ELi2ELi4ELi4ELi4ELb0EEENS1_24CollectiveEpilogueBwdGQAISA_fSD_Li256ELb0ELb1EEENS1_19SingleTileSchedulerILb0ELb0ELb0ELi128EEEEEEEEEvNT_6ParamsE) ;  /* 0xffff83a008007950 */ /* 0x000fea0003c3ffff */
        .type           $_ZN7cutlass13device_kernelIN5flash19enable_sm80_to_sm89INS1_16FlashAttnBwdSm80INS1_25CollectiveMainloopBwdSm80ILi2ELi2EN4cute5tupleIJNS5_1CILi128EEES8_NS7_ILi64EEEEEENS_10bfloat16_tEfNS_4arch4Sm80ELb0ELb0ELb1ELb0ELb1ELb0ELb0ELb0ELi2ELi4ELi4ELi4ELb0EEENS1_24CollectiveEpilogueBwdGQAISA_fSD_Li256ELb0ELb1EEENS1_19SingleTileSchedulerILb0ELb0ELb0ELi128EEEEEEEEEvNT_6ParamsE$_ZN4cute3eso3ESOILb1ELb0EJNS_5tupleIJNS2_IJNS_1CILi1EEENS3_ILi0EEEEEENS2_IJS5_S5_EEEEEENS2_IJS5_iEEEEEC2ERKS8_RKS9_,@function
        .size           $_ZN7cutlass13device_kernelIN5flash19enable_sm80_to_sm89INS1_16FlashAttnBwdSm80INS1_25CollectiveMainloopBwdSm80ILi2ELi2EN4cute5tupleIJNS5_1CILi128EEES8_NS7_ILi64EEEEEENS_10bfloat16_tEfNS_4arch4Sm80ELb0ELb0ELb1ELb0ELb1ELb0ELb0ELb0ELi2ELi4ELi4ELi4ELb0EEENS1_24CollectiveEpilogueBwdGQAISA_fSD_Li256ELb0ELb1EEENS1_19SingleTileSchedulerILb0ELb0ELb0ELi128EEEEEEEEEvNT_6ParamsE$_ZN4cute3eso3ESOILb1ELb0EJNS_5tupleIJNS2_IJNS_1CILi1EEENS3_ILi0EEEEEENS2_IJS5_S5_EEEEEENS2_IJS5_iEEEEEC2ERKS8_RKS9_,($_ZN7cutlass13device_kernelIN5flash19enable_sm80_to_sm89INS1_16FlashAttnBwdSm80INS1_25CollectiveMainloopBwdSm80ILi2ELi2EN4cute5tupleIJNS5_1CILi128EEES8_NS7_ILi64EEEEEENS_10bfloat16_tEfNS_4arch4Sm80ELb0ELb0ELb1ELb0ELb1ELb0ELb0ELb0ELi2ELi4ELi4ELi4ELb0EEENS1_24CollectiveEpilogueBwdGQAISA_fSD_Li256ELb0ELb1EEENS1_19SingleTileSchedulerILb0ELb0ELb0ELi128EEEEEEEEEvNT_6ParamsE$_ZN4cute3eso3ESOILb1ELb0EJNS_5tupleIJNS2_IJNS_1CILi1EEENS3_ILi0EEEEEES5_EEENS2_IJNS2_IJS5_S5_EEEiEEEEEC2ERKS7_RKS9_ - $_ZN7cutlass13device_kernelIN5flash19enable_sm80_to_sm89INS1_16FlashAttnBwdSm80INS1_25CollectiveMainloopBwdSm80ILi2ELi2EN4cute5tupleIJNS5_1CILi128EEES8_NS7_ILi64EEEEEENS_10bfloat16_tEfNS_4arch4Sm80ELb0ELb0ELb1ELb0ELb1ELb0ELb0ELb0ELi2ELi4ELi4ELi4ELb0EEENS1_24CollectiveEpilogueBwdGQAISA_fSD_Li256ELb0ELb1EEENS1_19SingleTileSchedulerILb0ELb0ELb0ELi128EEEEEEEEEvNT_6ParamsE$_ZN4cute3eso3ESOILb1ELb0EJNS_5tupleIJNS2_IJNS_1CILi1EEENS3_ILi0EEEEEENS2_IJS5_S5_EEEEEENS2_IJS5_iEEEEEC2ERKS8_RKS9_)
$_ZN7cutlass13device_kernelIN5flash19enable_sm80_to_sm89INS1_16FlashAttnBwdSm80INS1_25CollectiveMainloopBwdSm80ILi2ELi2EN4cute5tupleIJNS5_1CILi128EEES8_NS7_ILi64EEEEEENS_10bfloat16_tEfNS_4arch4Sm80ELb0ELb0ELb1ELb0ELb1ELb0ELb0ELb0ELi2ELi4ELi4ELi4ELb0EEENS1_24CollectiveEpilogueBwdGQAISA_fSD_Li256ELb0ELb1EEENS1_19SingleTileSchedulerILb0ELb0ELb0ELi128EEEEEEEEEvNT_6ParamsE$_ZN4cute3eso3ESOILb1ELb0EJNS_5tupleIJNS2_IJNS_1CILi1EEENS3_ILi0EEEEEENS2_IJS5_S5_EEEEEENS2_IJS5_iEEEEEC2ERKS8_RKS9_:
[----:B------:R-:W-:Y:S02]  /*7c60*/  IADD3 R2, R67, -c[0x0][0x20], RZ ;  /* 0x8000080043027a10 */ /* 0x000fe40007ffe0ff */
[----:B------:R-:W-:-:S03]  /*7c70*/  MOV R5, 0x0 ;  /* 0x0000000000057802 */ /* 0x000fc60000000f00 */
[----:B------:R1:W-:Y:S01]  /*7c80*/  STL [R2], R3 ;  /* 0x0000000302007387 */ /* 0x0003e20000100800 */
[----:B------:R-:W-:Y:S05]  /*7c90*/  RET.REL.NODEC R4 `(_ZN7cutlass13device_kernelIN5flash19enable_sm80_to_sm89INS1_16FlashAttnBwdSm80INS1_25CollectiveMainloopBwdSm80ILi2ELi2EN4cute5tupleIJNS5_1CILi128EEES8_NS7_ILi64EEEEEENS_10bfloat16_tEfNS_4arch4Sm80ELb0ELb0ELb1ELb0ELb1ELb0ELb0ELb0ELi2ELi4ELi4ELi4ELb0EEENS1_24CollectiveEpilogueBwdGQAISA_fSD_Li256ELb0ELb1EEENS1_19SingleTileSchedulerILb0ELb0ELb0ELi128EEEEEEEEEvNT_6ParamsE) ;  /* 0xffff836004007950 */ /* 0x000fea0003c3ffff */
        .type           $_ZN7cutlass13device_kernelIN5flash19enable_sm80_to_sm89INS1_16FlashAttnBwdSm80INS1_25CollectiveMainloopBwdSm80ILi2ELi2EN4cute5tupleIJNS5_1CILi128EEES8_NS7_ILi64EEEEEENS_10bfloat16_tEfNS_4arch4Sm80ELb0ELb0ELb1ELb0ELb1ELb0ELb0ELb0ELi2ELi4ELi4ELi4ELb0EEENS1_24CollectiveEpilogueBwdGQAISA_fSD_Li256ELb0ELb1EEENS1_19SingleTileSchedulerILb0ELb0ELb0ELi128EEEEEEEEEvNT_6ParamsE$_ZN4cute3eso3ESOILb1ELb0EJNS_5tupleIJNS2_IJNS_1CILi1EEENS3_ILi0EEEEEES5_EEENS2_IJNS2_IJS5_S5_EEEiEEEEEC2ERKS7_RKS9_,@function
        .size           $_ZN7cutlass13device_kernelIN5flash19enable_sm80_to_sm89INS1_16FlashAttnBwdSm80INS1_25CollectiveMainloopBwdSm80ILi2ELi2EN4cute5tupleIJNS5_1CILi128EEES8_NS7_ILi64EEEEEENS_10bfloat16_tEfNS_4arch4Sm80ELb0ELb0ELb1ELb0ELb1ELb0ELb0ELb0ELi2ELi4ELi4ELi4ELb0EEENS1_24CollectiveEpilogueBwdGQAISA_fSD_Li256ELb0ELb1EEENS1_19SingleTileSchedulerILb0ELb0ELb0ELi128EEEEEEEEEvNT_6ParamsE$_ZN4cute3eso3ESOILb1ELb0EJNS_5tupleIJNS2_IJNS_1CILi1EEENS3_ILi0EEEEEES5_EEENS2_IJNS2_IJS5_S5_EEEiEEEEEC2ERKS7_RKS9_,($_ZN7cutlass13device_kernelIN5flash19enable_sm80_to_sm89INS1_16FlashAttnBwdSm80INS1_25CollectiveMainloopBwdSm80ILi2ELi2EN4cute5tupleIJNS5_1CILi128EEES8_NS7_ILi64EEEEEENS_10bfloat16_tEfNS_4arch4Sm80ELb0ELb0ELb1ELb0ELb1ELb0ELb0ELb0ELi2ELi4ELi4ELi4ELb0EEENS1_24CollectiveEpilogueBwdGQAISA_fSD_Li256ELb0ELb1EEENS1_19SingleTileSchedulerILb0ELb0ELb0ELi128EEEEEEEEEvNT_6ParamsE$_ZN4cute3eso3ESOILb1ELb0EJNS_5tupleIJNS2_IJNS_1CILi2EEES4_EEENS3_ILi8EEES5_EEENS2_IJNS2_IJNS3_ILi1EEEiEEENS3_ILi1024EEENS2_IJiiEEEEEEEEC2ERKS7_RKSC_ - $_ZN7cutlass13device_kernelIN5flash19enable_sm80_to_sm89INS1_16FlashAttnBwdSm80INS1_25CollectiveMainloopBwdSm80ILi2ELi2EN4cute5tupleIJNS5_1CILi128EEES8_NS7_ILi64EEEEEENS_10bfloat16_tEfNS_4arch4Sm80ELb0ELb0ELb1ELb0ELb1ELb0ELb0ELb0ELi2ELi4ELi4ELi4ELb0EEENS1_24CollectiveEpilogueBwdGQAISA_fSD_Li256ELb0ELb1EEENS1_19SingleTileSchedulerILb0ELb0ELb0ELi128EEEEEEEEEvNT_6ParamsE$_ZN4cute3eso3ESOILb1ELb0EJNS_5tupleIJNS2_IJNS_1CILi1EEENS3_ILi0EEEEEES5_EEENS2_IJNS2_IJS5_S5_EEEiEEEEEC2ERKS7_RKS9_)
$_ZN7cutlass13device_kernelIN5flash19enable_sm80_to_sm89INS1_16FlashAttnBwdSm80INS1_25CollectiveMainloopBwdSm80ILi2ELi2EN4cute5tupleIJNS5_1CILi128EEES8_NS7_ILi64EEEEEENS_10bfloat16_tEfNS_4arch4Sm80ELb0ELb0ELb1ELb0ELb1ELb0ELb0ELb0ELi2ELi4ELi4ELi4ELb0EEENS1_24CollectiveEpilogueBwdGQAISA_fSD_Li256ELb0ELb1EEENS1_19SingleTileSchedulerILb0ELb0ELb0ELi128EEEEEEEEEvNT_6ParamsE$_ZN4cute3eso3ESOILb1ELb0EJNS_5tupleIJNS2_IJNS_1CILi1EEENS3_ILi0EEEEEES5_EEENS2_IJNS2_IJS5_S5_EEEiEEEEEC2ERKS7_RKS9_:
[----:B------:R-:W-:Y:S02]  /*7ca0*/  IADD3 R2, R67, -c[0x0][0x20], RZ ;  /* 0x8000080043027a10 */ /* 0x000fe40007ffe0ff */
[----:B------:R-:W-:-:S03]  /*7cb0*/  MOV R5, 0x0 ;  /* 0x0000000000057802 */ /* 0x000fc60000000f00 */
[----:B------:R1:W-:Y:S01]  /*7cc0*/  STL [R2], R3 ;  /* 0x0000000302007387 */ /* 0x0003e20000100800 */
[----:B------:R-:W-:Y:S05]  /*7cd0*/  RET.REL.NODEC R4 `(_ZN7cutlass13device_kernelIN5flash19enable_sm80_to_sm89INS1_16FlashAttnBwdSm80INS1_25CollectiveMainloopBwdSm80ILi2ELi2EN4cute5tupleIJNS5_1CILi128EEES8_NS7_ILi64EEEEEENS_10bfloat16_tEfNS_4arch4Sm80ELb0ELb0ELb1ELb0ELb1ELb0ELb0ELb0ELi2ELi4ELi4ELi4ELb0EEENS1_24CollectiveEpilogueBwdGQAISA_fSD_Li256ELb0ELb1EEENS1_19SingleTileSchedulerILb0ELb0ELb0ELi128EEEEEEEEEvNT_6ParamsE) ;  /* 0xffff832004007950 */ /* 0x000fea0003c3ffff */
        .type           $_ZN7cutlass13device_kernelIN5flash19enable_sm80_to_sm89INS1_16FlashAttnBwdSm80INS1_25CollectiveMainloopBwdSm80ILi2ELi2EN4cute5tupleIJNS5_1CILi128EEES8_NS7_ILi64EEEEEENS_10bfloat16_tEfNS_4arch4Sm80ELb0ELb0ELb1ELb0ELb1ELb0ELb0ELb0ELi2ELi4ELi4ELi4ELb0EEENS1_24CollectiveEpilogueBwdGQAISA_fSD_Li256ELb0ELb1EEENS1_19SingleTileSchedulerILb0ELb0ELb0ELi128EEEEEEEEEvNT_6ParamsE$_ZN4cute3eso3ESOILb1ELb0EJNS_5tupleIJNS2_IJNS_1CILi2EEES4_EEENS3_ILi8EEES5_EEENS2_IJNS2_IJNS3_ILi1EEEiEEENS3_ILi1024EEENS2_IJiiEEEEEEEEC2ERKS7_RKSC_,@function
        .size           $_ZN7cutlass13device_kernelIN5flash19enable_sm80_to_sm89INS1_16FlashAttnBwdSm80INS1_25CollectiveMainloopBwdSm80ILi2ELi2EN4cute5tupleIJNS5_1CILi128EEES8_NS7_ILi64EEEEEENS_10bfloat16_tEfNS_4arch4Sm80ELb0ELb0ELb1ELb0ELb1ELb0ELb0ELb0ELi2ELi4ELi4ELi4ELb0EEENS1_24CollectiveEpilogueBwdGQAISA_fSD_Li256ELb0ELb1EEENS1_19SingleTileSchedulerILb0ELb0ELb0ELi128EEEEEEEEEvNT_6ParamsE$_ZN4cute3eso3ESOILb1ELb0EJNS_5tupleIJNS2_IJNS_1CILi2EEES4_EEENS3_ILi8EEES5_EEENS2_IJNS2_IJNS3_ILi1EEEiEEENS3_ILi1024EEENS2_IJiiEEEEEEEEC2ERKS7_RKSC_,($_ZN7cutlass13device_kernelIN5flash19enable_sm80_to_sm89INS1_16FlashAttnBwdSm80INS1_25CollectiveMainloopBwdSm80ILi2ELi2EN4cute5tupleIJNS5_1CILi128EEES8_NS7_ILi64EEEEEENS_10bfloat16_tEfNS_4arch4Sm80ELb0ELb0ELb1ELb0ELb1ELb0ELb0ELb0ELi2ELi4ELi4ELi4ELb0EEENS1_24CollectiveEpilogueBwdGQAISA_fSD_Li256ELb0ELb1EEENS1_19SingleTileSchedulerILb0ELb0ELb0ELi128EEEEEEEEEvNT_6ParamsE$_ZN4cute3eso3ESOILb1ELb0EJNS_5tupleIJNS2_IJNS_1CILi2EEES4_EEES4_EEENS2_IJNS2_IJiiEEENS3_ILi8192EEEEEEEEC2ERKS6_RKS9_ - $_ZN7cutlass13device_kernelIN5flash19enable_sm80_to_sm89INS1_16FlashAttnBwdSm80INS1_25CollectiveMainloopBwdSm80ILi2ELi2EN4cute5tupleIJNS5_1CILi128EEES8_NS7_ILi64EEEEEENS_10bfloat16_tEfNS_4arch4Sm80ELb0ELb0ELb1ELb0ELb1ELb0ELb0ELb0ELi2ELi4ELi4ELi4ELb0EEENS1_24CollectiveEpilogueBwdGQAISA_fSD_Li256ELb0ELb1EEENS1_19SingleTileSchedulerILb0ELb0ELb0ELi128EEEEEEEEEvNT_6ParamsE$_ZN4cute3eso3ESOILb1ELb0EJNS_5tupleIJNS2_IJNS_1CILi2EEES4_EEENS3_ILi8EEES5_EEENS2_IJNS2_IJNS3_ILi1EEEiEEENS3_ILi1024EEENS2_IJiiEEEEEEEEC2ERKS7_RKSC_)
$_ZN7cutlass13device_kernelIN5flash19enable_sm80_to_sm89INS1_16FlashAttnBwdSm80INS1_25CollectiveMainloopBwdSm80ILi2ELi2EN4cute5tupleIJNS5_1CILi128EEES8_NS7_ILi64EEEEEENS_10bfloat16_tEfNS_4arch4Sm80ELb0ELb0ELb1ELb0ELb1ELb0ELb0ELb0ELi2ELi4ELi4ELi4ELb0EEENS1_24CollectiveEpilogueBwdGQAISA_fSD_Li256ELb0ELb1EEENS1_19SingleTileSchedulerILb0ELb0ELb0ELi128EEEEEEEEEvNT_6ParamsE$_ZN4cute3eso3ESOILb1ELb0EJNS_5tupleIJNS2_IJNS_1CILi2EEES4_EEENS3_ILi8EEES5_EEENS2_IJNS2_IJNS3_ILi1EEEiEEENS3_ILi1024EEENS2_IJiiEEEEEEEEC2ERKS7_RKSC_:
[----:B------:R-:W-:Y:S02]  /*7ce0*/  IADD3 R4, R25, -c[0x0][0x20], RZ ;  /* 0x8000080019047a10 */ /* 0x000fe40007ffe0ff */
[----:B------:R-:W-:-:S03]  /*7cf0*/  MOV R9, 0x0 ;  /* 0x0000000000097802 */ /* 0x000fc60000000f00 */
[----:B------:R1:W-:Y:S04]  /*7d00*/  STL [R4], R2 ;  /* 0x0000000204007387 */ /* 0x0003e80000100800 */
[----:B------:R1:W-:Y:S04]  /*7d10*/  STL [R4+0x4], R3 ;  /* 0x0000040304007387 */ /* 0x0003e80000100800 */
[----:B------:R1:W-:Y:S01]  /*7d20*/  STL [R4+0x8], R5 ;  /* 0x0000080504007387 */ /* 0x0003e20000100800 */
[----:B------:R-:W-:Y:S05]  /*7d30*/  RET.REL.NODEC R8 `(_ZN7cutlass13device_kernelIN5flash19enable_sm80_to_sm89INS1_16FlashAttnBwdSm80INS1_25CollectiveMainloopBwdSm80ILi2ELi2EN4cute5tupleIJNS5_1CILi128EEES8_NS7_ILi64EEEEEENS_10bfloat16_tEfNS_4arch4Sm80ELb0ELb0ELb1ELb0ELb1ELb0ELb0ELb0ELi2ELi4ELi4ELi4ELb0EEENS1_24CollectiveEpilogueBwdGQAISA_fSD_Li256ELb0ELb1EEENS1_19SingleTileSchedulerILb0ELb0ELb0ELi128EEEEEEEEEvNT_6ParamsE) ;  /* 0xffff82c008007950 */ /* 0x000fea0003c3ffff */
        .type           $_ZN7cutlass13device_kernelIN5flash19enable_sm80_to_sm89INS1_16FlashAttnBwdSm80INS1_25CollectiveMainloopBwdSm80ILi2ELi2EN4cute5tupleIJNS5_1CILi128EEES8_NS7_ILi64EEEEEENS_10bfloat16_tEfNS_4arch4Sm80ELb0ELb0ELb1ELb0ELb1ELb0ELb0ELb0ELi2ELi4ELi4ELi4ELb0EEENS1_24CollectiveEpilogueBwdGQAISA_fSD_Li256ELb0ELb1EEENS1_19SingleTileSchedulerILb0ELb0ELb0ELi128EEEEEEEEEvNT_6ParamsE$_ZN4cute3eso3ESOILb1ELb0EJNS_5tupleIJNS2_IJNS_1CILi2EEES4_EEES4_EEENS2_IJNS2_IJiiEEENS3_ILi8192EEEEEEEEC2ERKS6_RKS9_,@function
        .size           $_ZN7cutlass13device_kernelIN5flash19enable_sm80_to_sm89INS1_16FlashAttnBwdSm80INS1_25CollectiveMainloopBwdSm80ILi2ELi2EN4cute5tupleIJNS5_1CILi128EEES8_NS7_ILi64EEEEEENS_10bfloat16_tEfNS_4arch4Sm80ELb0ELb0ELb1ELb0ELb1ELb0ELb0ELb0ELi2ELi4ELi4ELi4ELb0EEENS1_24CollectiveEpilogueBwdGQAISA_fSD_Li256ELb0ELb1EEENS1_19SingleTileSchedulerILb0ELb0ELb0ELi128EEEEEEEEEvNT_6ParamsE$_ZN4cute3eso3ESOILb1ELb0EJNS_5tupleIJNS2_IJNS_1CILi2EEES4_EEES4_EEENS2_IJNS2_IJiiEEENS3_ILi8192EEEEEEEEC2ERKS6_RKS9_,($_ZN7cutlass13device_kernelIN5flash19enable_sm80_to_sm89INS1_16FlashAttnBwdSm80INS1_25CollectiveMainloopBwdSm80ILi2ELi2EN4cute5tupleIJNS5_1CILi128EEES8_NS7_ILi64EEEEEENS_10bfloat16_tEfNS_4arch4Sm80ELb0ELb0ELb1ELb0ELb1ELb0ELb0ELb0ELi2ELi4ELi4ELi4ELb0EEENS1_24CollectiveEpilogueBwdGQAISA_fSD_Li256ELb0ELb1EEENS1_19SingleTileSchedulerILb0ELb0ELb0ELi128EEEEEEEEEvNT_6ParamsE$_ZN4cute3eso3ESOILb1ELb0EJNS_5tupleIJNS2_IJNS_1CILi2EEES4_EEES5_NS3_ILi8EEEEEENS2_IJNS2_IJiNS3_ILi512EEEEEENS2_IJiiEEENS3_ILi1024EEEEEEEEC2ERKS7_RKSC_ - $_ZN7cutlass13device_kernelIN5flash19enable_sm80_to_sm89INS1_16FlashAttnBwdSm80INS1_25CollectiveMainloopBwdSm80ILi2ELi2EN4cute5tupleIJNS5_1CILi128EEES8_NS7_ILi64EEEEEENS_10bfloat16_tEfNS_4arch4Sm80ELb0ELb0ELb1ELb0ELb1ELb0ELb0ELb0ELi2ELi4ELi4ELi4ELb0EEENS1_24CollectiveEpilogueBwdGQAISA_fSD_Li256ELb0ELb1EEENS1_19SingleTileSchedulerILb0ELb0ELb0ELi128EEEEEEEEEvNT_6ParamsE$_ZN4cute3eso3ESOILb1ELb0EJNS_5tupleIJNS2_IJNS_1CILi2EEES4_EEES4_EEENS2_IJNS2_IJiiEEENS3_ILi8192EEEEEEEEC2ERKS6_RKS9_)
$_ZN7cutlass13device_kernelIN5flash19enable_sm80_to_sm89INS1_16FlashAttnBwdSm80INS1_25CollectiveMainloopBwdSm80ILi2ELi2EN4cute5tupleIJNS5_1CILi128EEES8_NS7_ILi64EEEEEENS_10bfloat16_tEfNS_4arch4Sm80ELb0ELb0ELb1ELb0ELb1ELb0ELb0ELb0ELi2ELi4ELi4ELi4ELb0EEENS1_24CollectiveEpilogueBwdGQAISA_fSD_Li256ELb0ELb1EEENS1_19SingleTileSchedulerILb0ELb0ELb0ELi128EEEEEEEEEvNT_6ParamsE$_ZN4cute3eso3ESOILb1ELb0EJNS_5tupleIJNS2_IJNS_1CILi2EEES4_EEES4_EEENS2_IJNS2_IJiiEEENS3_ILi8192EEEEEEEEC2ERKS6_RKS9_:
[----:B------:R-:W-:Y:S01]  /*7d40*/  IADD3 R4, R65, -c[0x0][0x20], RZ ;  /* 0x8000080041047a10 */ /* 0x000fe20007ffe0ff */
[----:B------:R-:W-:Y:S01]  /*7d50*/  IMAD.MOV.U32 R72, RZ, RZ, R6 ;  /* 0x000000ffff487224 */ /* 0x000fe200078e0006 */
[----:B------:R-:W-:-:S03]  /*7d60*/  MOV R73, 0x0 ;  /* 0x0000000000497802 */ /* 0x000fc60000000f00 */
[----:B------:R1:W-:Y:S04]  /*7d70*/  STL [R4], R2 ;  /* 0x0000000204007387 */ /* 0x0003e80000100800 */
[----:B------:R1:W-:Y:S01]  /*7d80*/  STL [R4+0x4], R3 ;  /* 0x0000040304007387 */ /* 0x0003e20000100800 */
[----:B------:R-:W-:Y:S05]  /*7d90*/  RET.REL.NODEC R72 `(_ZN7cutlass13device_kernelIN5flash19enable_sm80_to_sm89INS1_16FlashAttnBwdSm80INS1_25CollectiveMainloopBwdSm80ILi2ELi2EN4cute5tupleIJNS5_1CILi128EEES8_NS7_ILi64EEEEEENS_10bfloat16_tEfNS_4arch4Sm80ELb0ELb0ELb1ELb0ELb1ELb0ELb0ELb0ELi2ELi4ELi4ELi4ELb0EEENS1_24CollectiveEpilogueBwdGQAISA_fSD_Li256ELb0ELb1EEENS1_19SingleTileSchedulerILb0ELb0ELb0ELi128EEEEEEEEEvNT_6ParamsE) ;  /* 0xffff826048007950 */ /* 0x000fea0003c3ffff */
        .type           $_ZN7cutlass13device_kernelIN5flash19enable_sm80_to_sm89INS1_16FlashAttnBwdSm80INS1_25CollectiveMainloopBwdSm80ILi2ELi2EN4cute5tupleIJNS5_1CILi128EEES8_NS7_ILi64EEEEEENS_10bfloat16_tEfNS_4arch4Sm80ELb0ELb0ELb1ELb0ELb1ELb0ELb0ELb0ELi2ELi4ELi4ELi4ELb0EEENS1_24CollectiveEpilogueBwdGQAISA_fSD_Li256ELb0ELb1EEENS1_19SingleTileSchedulerILb0ELb0ELb0ELi128EEEEEEEEEvNT_6ParamsE$_ZN4cute3eso3ESOILb1ELb0EJNS_5tupleIJNS2_IJNS_1CILi2EEES4_EEES5_NS3_ILi8EEEEEENS2_IJNS2_IJiNS3_ILi512EEEEEENS2_IJiiEEENS3_ILi1024EEEEEEEEC2ERKS7_RKSC_,@function
        .size           $_ZN7cutlass13device_kernelIN5flash19enable_sm80_to_sm89INS1_16FlashAttnBwdSm80INS1_25CollectiveMainloopBwdSm80ILi2ELi2EN4cute5tupleIJNS5_1CILi128EEES8_NS7_ILi64EEEEEENS_10bfloat16_tEfNS_4arch4Sm80ELb0ELb0ELb1ELb0ELb1ELb0ELb0ELb0ELi2ELi4ELi4ELi4ELb0EEENS1_24CollectiveEpilogueBwdGQAISA_fSD_Li256ELb0ELb1EEENS1_19SingleTileSchedulerILb0ELb0ELb0ELi128EEEEEEEEEvNT_6ParamsE$_ZN4cute3eso3ESOILb1ELb0EJNS_5tupleIJNS2_IJNS_1CILi2EEES4_EEES5_NS3_ILi8EEEEEENS2_IJNS2_IJiNS3_ILi512EEEEEENS2_IJiiEEENS3_ILi1024EEEEEEEEC2ERKS7_RKSC_,($_ZN7cutlass13device_kernelIN5flash19enable_sm80_to_sm89INS1_16FlashAttnBwdSm80INS1_25CollectiveMainloopBwdSm80ILi2ELi2EN4cute5tupleIJNS5_1CILi128EEES8_NS7_ILi64EEEEEENS_10bfloat16_tEfNS_4arch4Sm80ELb0ELb0ELb1ELb0ELb1ELb0ELb0ELb0ELi2ELi4ELi4ELi4ELb0EEENS1_24CollectiveEpilogueBwdGQAISA_fSD_Li256ELb0ELb1EEENS1_19SingleTileSchedulerILb0ELb0ELb0ELi128EEEEEEEEEvNT_6ParamsE$_ZN4cute3eso3ESOILb1ELb0EJNS_5tupleIJNS2_IJNS_1CILi2EEES4_S4_EEES4_NS2_IJNS2_IJS4_S4_EEES4_EEEEEENS2_IJNS2_IJNS3_ILi1EEENS3_ILi512EEEiEEENS3_ILi4096EEENS2_IJNS2_IJiiEEENS3_ILi8192EEEEEEEEEEEC2ERKS8_RKSG_ - $_ZN7cutlass13device_kernelIN5flash19enable_sm80_to_sm89INS1_16FlashAttnBwdSm80INS1_25CollectiveMainloopBwdSm80ILi2ELi2EN4cute5tupleIJNS5_1CILi128EEES8_NS7_ILi64EEEEEENS_10bfloat16_tEfNS_4arch4Sm80ELb0ELb0ELb1ELb0ELb1ELb0ELb0ELb0ELi2ELi4ELi4ELi4ELb0EEENS1_24CollectiveEpilogueBwdGQAISA_fSD_Li256ELb0ELb1EEENS1_19SingleTileSchedulerILb0ELb0ELb0ELi128EEEEEEEEEvNT_6ParamsE$_ZN4cute3eso3ESOILb1ELb0EJNS_5tupleIJNS2_IJNS_1CILi2EEES4_EEES5_NS3_ILi8EEEEEENS2_IJNS2_IJiNS3_ILi512EEEEEENS2_IJiiEEENS3_ILi1024EEEEEEEEC2ERKS7_RKSC_)
$_ZN7cutlass13device_kernelIN5flash19enable_sm80_to_sm89INS1_16FlashAttnBwdSm80INS1_25CollectiveMainloopBwdSm80ILi2ELi2EN4cute5tupleIJNS5_1CILi128EEES8_NS7_ILi64EEEEEENS_10bfloat16_tEfNS_4arch4Sm80ELb0ELb0ELb1ELb0ELb1ELb0ELb0ELb0ELi2ELi4ELi4ELi4ELb0EEENS1_24CollectiveEpilogueBwdGQAISA_fSD_Li256ELb0ELb1EEENS1_19SingleTileSchedulerILb0ELb0ELb0ELi128EEEEEEEEEvNT_6ParamsE$_ZN4cute3eso3ESOILb1ELb0EJNS_5tupleIJNS2_IJNS_1CILi2EEES4_EEES5_NS3_ILi8EEEEEENS2_IJNS2_IJiNS3_ILi512EEEEEENS2_IJiiEEENS3_ILi1024EEEEEEEEC2ERKS7_RKSC_:
[----:B------:R-:W-:Y:S02]  /*7da0*/  IADD3 R4, R60, -c[0x0][0x20], RZ ;  /* 0x800008003c047a10 */ /* 0x000fe40007ffe0ff */
[----:B------:R-:W-:-:S03]  /*7db0*/  MOV R9, 0x0 ;  /* 0x0000000000097802 */ /* 0x000fc60000000f00 */
[----:B------:R1:W-:Y:S04]  /*7dc0*/  STL [R4], R2 ;  /* 0x0000000204007387 */ /* 0x0003e80000100800 */
[----:B------:R1:W-:Y:S04]  /*7dd0*/  STL [R4+0x4], R3 ;  /* 0x0000040304007387 */ /* 0x0003e80000100800 */
[----:B------:R1:W-:Y:S01]  /*7de0*/  STL [R4+0x8], R5 ;  /* 0x0000080504007387 */ /* 0x0003e20000100800 */
[----:B------:R-:W-:Y:S05]  /*7df0*/  RET.REL.NODEC R8 `(_ZN7cutlass13device_kernelIN5flash19enable_sm80_to_sm89INS1_16FlashAttnBwdSm80INS1_25CollectiveMainloopBwdSm80ILi2ELi2EN4cute5tupleIJNS5_1CILi128EEES8_NS7_ILi64EEEEEENS_10bfloat16_tEfNS_4arch4Sm80ELb0ELb0ELb1ELb0ELb1ELb0ELb0ELb0ELi2ELi4ELi4ELi4ELb0EEENS1_24CollectiveEpilogueBwdGQAISA_fSD_Li256ELb0ELb1EEENS1_19SingleTileSchedulerILb0ELb0ELb0ELi128EEEEEEEEEvNT_6ParamsE) ;  /* 0xffff820008007950 */ /* 0x000fea0003c3ffff */
        .type           $_ZN7cutlass13device_kernelIN5flash19enable_sm80_to_sm89INS1_16FlashAttnBwdSm80INS1_25CollectiveMainloopBwdSm80ILi2ELi2EN4cute5tupleIJNS5_1CILi128EEES8_NS7_ILi64EEEEEENS_10bfloat16_tEfNS_4arch4Sm80ELb0ELb0ELb1ELb0ELb1ELb0ELb0ELb0ELi2ELi4ELi4ELi4ELb0EEENS1_24CollectiveEpilogueBwdGQAISA_fSD_Li256ELb0ELb1EEENS1_19SingleTileSchedulerILb0ELb0ELb0ELi128EEEEEEEEEvNT_6ParamsE$_ZN4cute3eso3ESOILb1ELb0EJNS_5tupleIJNS2_IJNS_1CILi2EEES4_S4_EEES4_NS2_IJNS2_IJS4_S4_EEES4_EEEEEENS2_IJNS2_IJNS3_ILi1EEENS3_ILi512EEEiEEENS3_ILi4096EEENS2_IJNS2_IJiiEEENS3_ILi8192EEEEEEEEEEEC2ERKS8_RKSG_,@function
        .size           $_ZN7cutlass13device_kernelIN5flash19enable_sm80_to_sm89INS1_16FlashAttnBwdSm80INS1_25CollectiveMainloopBwdSm80ILi2ELi2EN4cute5tupleIJNS5_1CILi128EEES8_NS7_ILi64EEEEEENS_10bfloat16_tEfNS_4arch4Sm80ELb0ELb0ELb1ELb0ELb1ELb0ELb0ELb0ELi2ELi4ELi4ELi4ELb0EEENS1_24CollectiveEpilogueBwdGQAISA_fSD_Li256ELb0ELb1EEENS1_19SingleTileSchedulerILb0ELb0ELb0ELi128EEEEEEEEEvNT_6ParamsE$_ZN4cute3eso3ESOILb1ELb0EJNS_5tupleIJNS2_IJNS_1CILi2EEES4_S4_EEES4_NS2_IJNS2_IJS4_S4_EEES4_EEEEEENS2_IJNS2_IJNS3_ILi1EEENS3_ILi512EEEiEEENS3_ILi4096EEENS2_IJNS2_IJiiEEENS3_ILi8192EEEEEEEEEEEC2ERKS8_RKSG_,($_ZN7cutlass13device_kernelIN5flash19enable_sm80_to_sm89INS1_16FlashAttnBwdSm80INS1_25CollectiveMainloopBwdSm80ILi2ELi2EN4cute5tupleIJNS5_1CILi128EEES8_NS7_ILi64EEEEEENS_10bfloat16_tEfNS_4arch4Sm80ELb0ELb0ELb1ELb0ELb1ELb0ELb0ELb0ELi2ELi4ELi4ELi4ELb0EEENS1_24CollectiveEpilogueBwdGQAISA_fSD_Li256ELb0ELb1EEENS1_19SingleTileSchedulerILb0ELb0ELb0ELi128EEEEEEEEEvNT_6ParamsE$_ZN4cute3eso3ESOILb1ELb0EJNS_5tupleIJNS2_IJNS_1CILi2EEES4_S4_EEES4_NS2_IJS4_S4_EEEEEENS2_IJNS2_IJNS3_ILi1EEENS3_ILi512EEEiEEENS3_ILi4096EEENS2_IJiiEEEEEEEEC2ERKS7_RKSD_ - $_ZN7cutlass13device_kernelIN5flash19enable_sm80_to_sm89INS1_16FlashAttnBwdSm80INS1_25CollectiveMainloopBwdSm80ILi2ELi2EN4cute5tupleIJNS5_1CILi128EEES8_NS7_ILi64EEEEEENS_10bfloat16_tEfNS_4arch4Sm80ELb0ELb0ELb1ELb0ELb1ELb0ELb0ELb0ELi2ELi4ELi4ELi4ELb0EEENS1_24CollectiveEpilogueBwdGQAISA_fSD_Li256ELb0ELb1EEENS1_19SingleTileSchedulerILb0ELb0ELb0ELi128EEEEEEEEEvNT_6ParamsE$_ZN4cute3eso3ESOILb1ELb0EJNS_5tupleIJNS2_IJNS_1CILi2EEES4_S4_EEES4_NS2_IJNS2_IJS4_S4_EEES4_EEEEEENS2_IJNS2_IJNS3_ILi1EEENS3_ILi512EEEiEEENS3_ILi4096EEENS2_IJNS2_IJiiEEENS3_ILi8192EEEEEEEEEEEC2ERKS8_RKSG_)
$_ZN7cutlass13device_kernelIN5flash19enable_sm80_to_sm89INS1_16FlashAttnBwdSm80INS1_25CollectiveMainloopBwdSm80ILi2ELi2EN4cute5tupleIJNS5_1CILi128EEES8_NS7_ILi64EEEEEENS_10bfloat16_tEfNS_4arch4Sm80ELb0ELb0ELb1ELb0ELb1ELb0ELb0ELb0ELi2ELi4ELi4ELi4ELb0EEENS1_24CollectiveEpilogueBwdGQAISA_fSD_Li256ELb0ELb1EEENS1_19SingleTileSchedulerILb0ELb0ELb0ELi128EEEEEEEEEvNT_6ParamsE$_ZN4cute3eso3ESOILb1ELb0EJNS_5tupleIJNS2_IJNS_1CILi2EEES4_S4_EEES4_NS2_IJNS2_IJS4_S4_EEES4_EEEEEENS2_IJNS2_IJNS3_ILi1EEENS3_ILi512EEEiEEENS3_ILi4096EEENS2_IJNS2_IJiiEEENS3_ILi8192EEEEEEEEEEEC2ERKS8_RKSG_:
[----:B------:R-:W-:Y:S02]  /*7e00*/  IADD3 R4, R60, -c[0x0][0x20], RZ ;  /* 0x800008003c047a10 */ /* 0x000fe40007ffe0ff */
[----:B------:R-:W-:-:S03]  /*7e10*/  MOV R9, 0x0 ;  /* 0x0000000000097802 */ /* 0x000fc60000000f00 */
[----:B------:R1:W-:Y:S04]  /*7e20*/  STL [R4], R2 ;  /* 0x0000000204007387 */ /* 0x0003e80000100800 */
[----:B------:R1:W-:Y:S04]  /*7e30*/  STL [R4+0x4], R3 ;  /* 0x0000040304007387 */ /* 0x0003e80000100800 */
[----:B------:R1:W-:Y:S01]  /*7e40*/  STL [R4+0x8], R5 ;  /* 0x0000080504007387 */ /* 0x0003e20000100800 */
[----:B------:R-:W-:Y:S05]  /*7e50*/  RET.REL.NODEC R8 `(_ZN7cutlass13device_kernelIN5flash19enable_sm80_to_sm89INS1_16FlashAttnBwdSm80INS1_25CollectiveMainloopBwdSm80ILi2ELi2EN4cute5tupleIJNS5_1CILi128EEES8_NS7_ILi64EEEEEENS_10bfloat16_tEfNS_4arch4Sm80ELb0ELb0ELb1ELb0ELb1ELb0ELb0ELb0ELi2ELi4ELi4ELi4ELb0EEENS1_24CollectiveEpilogueBwdGQAISA_fSD_Li256ELb0ELb1EEENS1_19SingleTileSchedulerILb0ELb0ELb0ELi128EEEEEEEEEvNT_6ParamsE) ;  /* 0xffff81a008007950 */ /* 0x000fea0003c3ffff */
        .type           $_ZN7cutlass13device_kernelIN5flash19enable_sm80_to_sm89INS1_16FlashAttnBwdSm80INS1_25CollectiveMainloopBwdSm80ILi2ELi2EN4cute5tupleIJNS5_1CILi128EEES8_NS7_ILi64EEEEEENS_10bfloat16_tEfNS_4arch4Sm80ELb0ELb0ELb1ELb0ELb1ELb0ELb0ELb0ELi2ELi4ELi4ELi4ELb0EEENS1_24CollectiveEpilogueBwdGQAISA_fSD_Li256ELb0ELb1EEENS1_19SingleTileSchedulerILb0ELb0ELb0ELi128EEEEEEEEEvNT_6ParamsE$_ZN4cute3eso3ESOILb1ELb0EJNS_5tupleIJNS2_IJNS_1CILi2EEES4_S4_EEES4_NS2_IJS4_S4_EEEEEENS2_IJNS2_IJNS3_ILi1EEENS3_ILi512EEEiEEENS3_ILi4096EEENS2_IJiiEEEEEEEEC2ERKS7_RKSD_,@function
        .size           $_ZN7cutlass13device_kernelIN5flash19enable_sm80_to_sm89INS1_16FlashAttnBwdSm80INS1_25CollectiveMainloopBwdSm80ILi2ELi2EN4cute5tupleIJNS5_1CILi128EEES8_NS7_ILi64EEEEEENS_10bfloat16_tEfNS_4arch4Sm80ELb0ELb0ELb1ELb0ELb1ELb0ELb0ELb0ELi2ELi4ELi4ELi4ELb0EEENS1_24CollectiveEpilogueBwdGQAISA_fSD_Li256ELb0ELb1EEENS1_19SingleTileSchedulerILb0ELb0ELb0ELi128EEEEEEEEEvNT_6ParamsE$_ZN4cute3eso3ESOILb1ELb0EJNS_5tupleIJNS2_IJNS_1CILi2EEES4_S4_EEES4_NS2_IJS4_S4_EEEEEENS2_IJNS2_IJNS3_ILi1EEENS3_ILi512EEEiEEENS3_ILi4096EEENS2_IJiiEEEEEEEEC2ERKS7_RKSD_,($_ZN7cutlass13device_kernelIN5flash19enable_sm80_to_sm89INS1_16FlashAttnBwdSm80INS1_25CollectiveMainloopBwdSm80ILi2ELi2EN4cute5tupleIJNS5_1CILi128EEES8_NS7_ILi64EEEEEENS_10bfloat16_tEfNS_4arch4Sm80ELb0ELb0ELb1ELb0ELb1ELb0ELb0ELb0ELi2ELi4ELi4ELi4ELb0EEENS1_24CollectiveEpilogueBwdGQAISA_fSD_Li256ELb0ELb1EEENS1_19SingleTileSchedulerILb0ELb0ELb0ELi128EEEEEEEEEvNT_6ParamsE$_ZN4cute3eso3ESOILb1ELb0EJNS_5tupleIJNS2_IJNS_1CILi8EEENS3_ILi1EEEEEENS2_IJNS3_ILi2EEEEEEEEENS2_IJNS2_IJS5_NS3_ILi0EEEEEENS2_IJiEEEEEEEEC2ERKS9_RKSD_ - $_ZN7cutlass13device_kernelIN5flash19enable_sm80_to_sm89INS1_16FlashAttnBwdSm80INS1_25CollectiveMainloopBwdSm80ILi2ELi2EN4cute5tupleIJNS5_1CILi128EEES8_NS7_ILi64EEEEEENS_10bfloat16_tEfNS_4arch4Sm80ELb0ELb0ELb1ELb0ELb1ELb0ELb0ELb0ELi2ELi4ELi4ELi4ELb0EEENS1_24CollectiveEpilogueBwdGQAISA_fSD_Li256ELb0ELb1EEENS1_19SingleTileSchedulerILb0ELb0ELb0ELi128EEEEEEEEEvNT_6ParamsE$_ZN4cute3eso3ESOILb1ELb0EJNS_5tupleIJNS2_IJNS_1CILi2EEES4_S4_EEES4_NS2_IJS4_S4_EEEEEENS2_IJNS2_IJNS3_ILi1EEENS3_ILi512EEEiEEENS3_ILi4096EEENS2_IJiiEEEEEEEEC2ERKS7_RKSD_)
$_ZN7cutlass13device_kernelIN5flash19enable_sm80_to_sm89INS1_16FlashAttnBwdSm80INS1_25CollectiveMainloopBwdSm80ILi2ELi2EN4cute5tupleIJNS5_1CILi128EEES8_NS7_ILi64EEEEEENS_10bfloat16_tEfNS_4arch4Sm80ELb0ELb0ELb1ELb0ELb1ELb0ELb0ELb0ELi2ELi4ELi4ELi4ELb0EEENS1_24CollectiveEpilogueBwdGQAISA_fSD_Li256ELb0ELb1EEENS1_19SingleTileSchedulerILb0ELb0ELb0ELi128EEEEEEEEEvNT_6ParamsE$_ZN4cute3eso3ESOILb1ELb0EJNS_5tupleIJNS2_IJNS_1CILi2EEES4_S4_EEES4_NS2_IJS4_S4_EEEEEENS2_IJNS2_IJNS3_ILi1EEENS3_ILi512EEEiEEENS3_ILi4096EEENS2_IJiiEEEEEEEEC2ERKS7_RKSD_:
[----:B------:R-:W-:Y:S02]  /*7e60*/  IADD3 R4, R25, -c[0x0][0x20], RZ ;  /* 0x8000080019047a10 */ /* 0x000fe40007ffe0ff */
[----:B------:R-:W-:-:S03]  /*7e70*/  MOV R9, 0x0 ;  /* 0x0000000000097802 */ /* 0x000fc60000000f00 */
[----:B------:R1:W-:Y:S04]  /*7e80*/  STL [R4], R2 ;  /* 0x0000000204007387 */ /* 0x0003e80000100800 */
[----:B------:R1:W-:Y:S04]  /*7e90*/  STL [R4+0x4], R3 ;  /* 0x0000040304007387 */ /* 0x0003e80000100800 */
[----:B------:R1:W-:Y:S01]  /*7ea0*/  STL [R4+0x8], R5 ;  /* 0x0000080504007387 */ /* 0x0003e20000100800 */
[----:B------:R-:W-:Y:S05]  /*7eb0*/  RET.REL.NODEC R8 `(_ZN7cutlass13device_kernelIN5flash19enable_sm80_to_sm89INS1_16FlashAttnBwdSm80INS1_25CollectiveMainloopBwdSm80ILi2ELi2EN4cute5tupleIJNS5_1CILi128EEES8_NS7_ILi64EEEEEENS_10bfloat16_tEfNS_4arch4Sm80ELb0ELb0ELb1ELb0ELb1ELb0ELb0ELb0ELi2ELi4ELi4ELi4ELb0EEENS1_24CollectiveEpilogueBwdGQAISA_fSD_Li256ELb0ELb1EEENS1_19SingleTileSchedulerILb0ELb0ELb0ELi128EEEEEEEEEvNT_6ParamsE) ;  /* 0xffff814008007950 */ /* 0x000fea0003c3ffff */
        .type           $_ZN7cutlass13device_kernelIN5flash19enable_sm80_to_sm89INS1_16FlashAttnBwdSm80INS1_25CollectiveMainloopBwdSm80ILi2ELi2EN4cute5tupleIJNS5_1CILi128EEES8_NS7_ILi64EEEEEENS_10bfloat16_tEfNS_4arch4Sm80ELb0ELb0ELb1ELb0ELb1ELb0ELb0ELb0ELi2ELi4ELi4ELi4ELb0EEENS1_24CollectiveEpilogueBwdGQAISA_fSD_Li256ELb0ELb1EEENS1_19SingleTileSchedulerILb0ELb0ELb0ELi128EEEEEEEEEvNT_6ParamsE$_ZN4cute3eso3ESOILb1ELb0EJNS_5tupleIJNS2_IJNS_1CILi8EEENS3_ILi1EEEEEENS2_IJNS3_ILi2EEEEEEEEENS2_IJNS2_IJS5_NS3_ILi0EEEEEENS2_IJiEEEEEEEEC2ERKS9_RKSD_,@function
        .size           $_ZN7cutlass13device_kernelIN5flash19enable_sm80_to_sm89INS1_16FlashAttnBwdSm80INS1_25CollectiveMainloopBwdSm80ILi2ELi2EN4cute5tupleIJNS5_1CILi128EEES8_NS7_ILi64EEEEEENS_10bfloat16_tEfNS_4arch4Sm80ELb0ELb0ELb1ELb0ELb1ELb0ELb0ELb0ELi2ELi4ELi4ELi4ELb0EEENS1_24CollectiveEpilogueBwdGQAISA_fSD_Li256ELb0ELb1EEENS1_19SingleTileSchedulerILb0ELb0ELb0ELi128EEEEEEEEEvNT_6ParamsE$_ZN4cute3eso3ESOILb1ELb0EJNS_5tupleIJNS2_IJNS_1CILi8EEENS3_ILi1EEEEEENS2_IJNS3_ILi2EEEEEEEEENS2_IJNS2_IJS5_NS3_ILi0EEEEEENS2_IJiEEEEEEEEC2ERKS9_RKSD_,($_ZN7cutlass13device_kernelIN5flash19enable_sm80_to_sm89INS1_16FlashAttnBwdSm80INS1_25CollectiveMainloopBwdSm80ILi2ELi2EN4cute5tupleIJNS5_1CILi128EEES8_NS7_ILi64EEEEEENS_10bfloat16_tEfNS_4arch4Sm80ELb0ELb0ELb1ELb0ELb1ELb0ELb0ELb0ELi2ELi4ELi4ELi4ELb0EEENS1_24CollectiveEpilogueBwdGQAISA_fSD_Li256ELb0ELb1EEENS1_19SingleTileSchedulerILb0ELb0ELb0ELi128EEEEEEEEEvNT_6ParamsE$_ZN4cute3eso3ESOILb1ELb0EJNS_5tupleIJNS2_IJNS_1CILi8EEENS3_ILi1EEEEEENS3_ILi2EEEEEENS2_IJNS2_IJS5_NS3_ILi0EEEEEEiEEEEEC2ERKS8_RKSB_ - $_ZN7cutlass13device_kernelIN5flash19enable_sm80_to_sm89INS1_16FlashAttnBwdSm80INS1_25CollectiveMainloopBwdSm80ILi2ELi2EN4cute5tupleIJNS5_1CILi128EEES8_NS7_ILi64EEEEEENS_10bfloat16_tEfNS_4arch4Sm80ELb0ELb0ELb1ELb0ELb1ELb0ELb0ELb0ELi2ELi4ELi4ELi4ELb0EEENS1_24CollectiveEpilogueBwdGQAISA_fSD_Li256ELb0ELb1EEENS1_19SingleTileSchedulerILb0ELb0ELb0ELi128EEEEEEEEEvNT_6ParamsE$_ZN4cute3eso3ESOILb1ELb0EJNS_5tupleIJNS2_IJNS_1CILi8EEENS3_ILi1EEEEEENS2_IJNS3_ILi2EEEEEEEEENS2_IJNS2_IJS5_NS3_ILi0EEEEEENS2_IJiEEEEEEEEC2ERKS9_RKSD_)
$_ZN7cutlass13device_kernelIN5flash19enable_sm80_to_sm89INS1_16FlashAttnBwdSm80INS1_25CollectiveMainloopBwdSm80ILi2ELi2EN4cute5tupleIJNS5_1CILi128EEES8_NS7_ILi64EEEEEENS_10bfloat16_tEfNS_4arch4Sm80ELb0ELb0ELb1ELb0ELb1ELb0ELb0ELb0ELi2ELi4ELi4ELi4ELb0EEENS1_24CollectiveEpilogueBwdGQAISA_fSD_Li256ELb0ELb1EEENS1_19SingleTileSchedulerILb0ELb0ELb0ELi128EEEEEEEEEvNT_6ParamsE$_ZN4cute3eso3ESOILb1ELb0EJNS_5tupleIJNS2_IJNS_1CILi8EEENS3_ILi1EEEEEENS2_IJNS3_ILi2EEEEEEEEENS2_IJNS2_IJS5_NS3_ILi0EEEEEENS2_IJiEEEEEEEEC2ERKS9_RKSD_:
[----:B------:R-:W-:Y:S02]  /*7ec0*/  IADD3 R2, R67, -c[0x0][0x20], RZ ;  /* 0x8000080043027a10 */ /* 0x000fe40007ffe0ff */
[----:B------:R-:W-:-:S03]  /*7ed0*/  MOV R9, 0x0 ;  /* 0x0000000000097802 */ /* 0x000fc60000000f00 */
[----:B------:R1:W-:Y:S01]  /*7ee0*/  STL [R2], R3 ;  /* 0x0000000302007387 */ /* 0x0003e20000100800 */
[----:B------:R-:W-:Y:S05]  /*7ef0*/  RET.REL.NODEC R8 `(_ZN7cutlass13device_kernelIN5flash19enable_sm80_to_sm89INS1_16FlashAttnBwdSm80INS1_25CollectiveMainloopBwdSm80ILi2ELi2EN4cute5tupleIJNS5_1CILi128EEES8_NS7_ILi64EEEEEENS_10bfloat16_tEfNS_4arch4Sm80ELb0ELb0ELb1ELb0ELb1ELb0ELb0ELb0ELi2ELi4ELi4ELi4ELb0EEENS1_24CollectiveEpilogueBwdGQAISA_fSD_Li256ELb0ELb1EEENS1_19SingleTileSchedulerILb0ELb0ELb0ELi128EEEEEEEEEvNT_6ParamsE) ;  /* 0xffff810008007950 */ /* 0x000fea0003c3ffff */
        .type           $_ZN7cutlass13device_kernelIN5flash19enable_sm80_to_sm89INS1_16FlashAttnBwdSm80INS1_25CollectiveMainloopBwdSm80ILi2ELi2EN4cute5tupleIJNS5_1CILi128EEES8_NS7_ILi64EEEEEENS_10bfloat16_tEfNS_4arch4Sm80ELb0ELb0ELb1ELb0ELb1ELb0ELb0ELb0ELi2ELi4ELi4ELi4ELb0EEENS1_24CollectiveEpilogueBwdGQAISA_fSD_Li256ELb0ELb1EEENS1_19SingleTileSchedulerILb0ELb0ELb0ELi128EEEEEEEEEvNT_6ParamsE$_ZN4cute3eso3ESOILb1ELb0EJNS_5tupleIJNS2_IJNS_1CILi8EEENS3_ILi1EEEEEENS3_ILi2EEEEEENS2_IJNS2_IJS5_NS3_ILi0EEEEEEiEEEEEC2ERKS8_RKSB_,@function
        .size           $_ZN7cutlass13device_kernelIN5flash19enable_sm80_to_sm89INS1_16FlashAttnBwdSm80INS1_25CollectiveMainloopBwdSm80ILi2ELi2EN4cute5tupleIJNS5_1CILi128EEES8_NS7_ILi64EEEEEENS_10bfloat16_tEfNS_4arch4Sm80ELb0ELb0ELb1ELb0ELb1ELb0ELb0ELb0ELi2ELi4ELi4ELi4ELb0EEENS1_24CollectiveEpilogueBwdGQAISA_fSD_Li256ELb0ELb1EEENS1_19SingleTileSchedulerILb0ELb0ELb0ELi128EEEEEEEEEvNT_6ParamsE$_ZN4cute3eso3ESOILb1ELb0EJNS_5tupleIJNS2_IJNS_1CILi8EEENS3_ILi1EEEEEENS3_ILi2EEEEEENS2_IJNS2_IJS5_NS3_ILi0EEEEEEiEEEEEC2ERKS8_RKSB_,($_ZN7cutlass13device_kernelIN5flash19enable_sm80_to_sm89INS1_16FlashAttnBwdSm80INS1_25CollectiveMainloopBwdSm80ILi2ELi2EN4cute5tupleIJNS5_1CILi128EEES8_NS7_ILi64EEEEEENS_10bfloat16_tEfNS_4arch4Sm80ELb0ELb0ELb1ELb0ELb1ELb0ELb0ELb0ELi2ELi4ELi4ELi4ELb0EEENS1_24CollectiveEpilogueBwdGQAISA_fSD_Li256ELb0ELb1EEENS1_19SingleTileSchedulerILb0ELb0ELb0ELi128EEEEEEEEEvNT_6ParamsE$_ZN4cute3eso3ESOILb1ELb0EJNS_5tupleIJNS2_IJNS_1CILi8EEENS3_ILi1EEEEEENS3_ILi2EEENS2_IJS7_S7_EEEEEENS2_IJNS2_IJS5_NS3_ILi0EEEEEENS3_ILi4096EEENS2_IJiiEEEEEEEEC2ERKS9_RKSE_ - $_ZN7cutlass13device_kernelIN5flash19enable_sm80_to_sm89INS1_16FlashAttnBwdSm80INS1_25CollectiveMainloopBwdSm80ILi2ELi2EN4cute5tupleIJNS5_1CILi128EEES8_NS7_ILi64EEEEEENS_10bfloat16_tEfNS_4arch4Sm80ELb0ELb0ELb1ELb0ELb1ELb0ELb0ELb0ELi2ELi4ELi4ELi4ELb0EEENS1_24CollectiveEpilogueBwdGQAISA_fSD_Li256ELb0ELb1EEENS1_19SingleTileSchedulerILb0ELb0ELb0ELi128EEEEEEEEEvNT_6ParamsE$_ZN4cute3eso3ESOILb1ELb0EJNS_5tupleIJNS2_IJNS_1CILi8EEENS3_ILi1EEEEEENS3_ILi2EEEEEENS2_IJNS2_IJS5_NS3_ILi0EEEEEEiEEEEEC2ERKS8_RKSB_)
$_ZN7cutlass13device_kernelIN5flash19enable_sm80_to_sm89INS1_16FlashAttnBwdSm80INS1_25CollectiveMainloopBwdSm80ILi2ELi2EN4cute5tupleIJNS5_1CILi128EEES8_NS7_ILi64EEEEEENS_10bfloat16_tEfNS_4arch4Sm80ELb0ELb0ELb1ELb0ELb1ELb0ELb0ELb0ELi2ELi4ELi4ELi4ELb0EEENS1_24CollectiveEpilogueBwdGQAISA_fSD_Li256ELb0ELb1EEENS1_19SingleTileSchedulerILb0ELb0ELb0ELi128EEEEEEEEEvNT_6ParamsE$_ZN4cute3eso3ESOILb1ELb0EJNS_5tupleIJNS2_IJNS_1CILi8EEENS3_ILi1EEEEEENS3_ILi2EEEEEENS2_IJNS2_IJS5_NS3_ILi0EEEEEEiEEEEEC2ERKS8_RKSB_:
[----:B------:R-:W-:Y:S02]  /*7f00*/  IADD3 R2, R67, -c[0x0][0x20], RZ ;  /* 0x8000080043027a10 */ /* 0x000fe40007ffe0ff */
[----:B------:R-:W-:-:S03]  /*7f10*/  MOV R9, 0x0 ;  /* 0x0000000000097802 */ /* 0x000fc60000000f00 */
[----:B------:R1:W-:Y:S01]  /*7f20*/  STL [R2], R3 ;  /* 0x0000000302007387 */ /* 0x0003e20000100800 */
[----:B------:R-:W-:Y:S05]  /*7f30*/  RET.REL.NODEC R8 `(_ZN7cutlass13device_kernelIN5flash19enable_sm80_to_sm89INS1_16FlashAttnBwdSm80INS1_25CollectiveMainloopBwdSm80ILi2ELi2EN4cute5tupleIJNS5_1CILi128EEES8_NS7_ILi64EEEEEENS_10bfloat16_tEfNS_4arch4Sm80ELb0ELb0ELb1ELb0ELb1ELb0ELb0ELb0ELi2ELi4ELi4ELi4ELb0EEENS1_24CollectiveEpilogueBwdGQAISA_fSD_Li256ELb0ELb1EEENS1_19SingleTileSchedulerILb0ELb0ELb0ELi128EEEEEEEEEvNT_6ParamsE) ;  /* 0xffff80c008007950 */ /* 0x000fea0003c3ffff */
        .type           $_ZN7cutlass13device_kernelIN5flash19enable_sm80_to_sm89INS1_16FlashAttnBwdSm80INS1_25CollectiveMainloopBwdSm80ILi2ELi2EN4cute5tupleIJNS5_1CILi128EEES8_NS7_ILi64EEEEEENS_10bfloat16_tEfNS_4arch4Sm80ELb0ELb0ELb1ELb0ELb1ELb0ELb0ELb0ELi2ELi4ELi4ELi4ELb0EEENS1_24CollectiveEpilogueBwdGQAISA_fSD_Li256ELb0ELb1EEENS1_19SingleTileSchedulerILb0ELb0ELb0ELi128EEEEEEEEEvNT_6ParamsE$_ZN4cute3eso3ESOILb1ELb0EJNS_5tupleIJNS2_IJNS_1CILi8EEENS3_ILi1EEEEEENS3_ILi2EEENS2_IJS7_S7_EEEEEENS2_IJNS2_IJS5_NS3_ILi0EEEEEENS3_ILi4096EEENS2_IJiiEEEEEEEEC2ERKS9_RKSE_,@function
        .size           $_ZN7cutlass13device_kernelIN5flash19enable_sm80_to_sm89INS1_16FlashAttnBwdSm80INS1_25CollectiveMainloopBwdSm80ILi2ELi2EN4cute5tupleIJNS5_1CILi128EEES8_NS7_ILi64EEEEEENS_10bfloat16_tEfNS_4arch4Sm80ELb0ELb0ELb1ELb0ELb1ELb0ELb0ELb0ELi2ELi4ELi4ELi4ELb0EEENS1_24CollectiveEpilogueBwdGQAISA_fSD_Li256ELb0ELb1EEENS1_19SingleTileSchedulerILb0ELb0ELb0ELi128EEEEEEEEEvNT_6ParamsE$_ZN4cute3eso3ESOILb1ELb0EJNS_5tupleIJNS2_IJNS_1CILi8EEENS3_ILi1EEEEEENS3_ILi2EEENS2_IJS7_S7_EEEEEENS2_IJNS2_IJS5_NS3_ILi0EEEEEENS3_ILi4096EEENS2_IJiiEEEEEEEEC2ERKS9_RKSE_,($_ZN7cutlass13device_kernelIN5flash19enable_sm80_to_sm89INS1_16FlashAttnBwdSm80INS1_25CollectiveMainloopBwdSm80ILi2ELi2EN4cute5tupleIJNS5_1CILi128EEES8_NS7_ILi64EEEEEENS_10bfloat16_tEfNS_4arch4Sm80ELb0ELb0ELb1ELb0ELb1ELb0ELb0ELb0ELi2ELi4ELi4ELi4ELb0EEENS1_24CollectiveEpilogueBwdGQAISA_fSD_Li256ELb0ELb1EEENS1_19SingleTileSchedulerILb0ELb0ELb0ELi128EEEEEEEEEvNT_6ParamsE$_ZN4cute3eso3ESOILb1ELb0EJNS_5tupleIJNS2_IJNS_1CILi8EEENS3_ILi1EEEEEENS3_ILi2EEES4_EEENS2_IJNS2_IJS5_NS3_ILi0EEEEEEiNS3_ILi1024EEEEEEEEC2ERKS8_RKSC_ - $_ZN7cutlass13device_kernelIN5flash19enable_sm80_to_sm89INS1_16FlashAttnBwdSm80INS1_25CollectiveMainloopBwdSm80ILi2ELi2EN4cute5tupleIJNS5_1CILi128EEES8_NS7_ILi64EEEEEENS_10bfloat16_tEfNS_4arch4Sm80ELb0ELb0ELb1ELb0ELb1ELb0ELb0ELb0ELi2ELi4ELi4ELi4ELb0EEENS1_24CollectiveEpilogueBwdGQAISA_fSD_Li256ELb0ELb1EEENS1_19SingleTileSchedulerILb0ELb0ELb0ELi128EEEEEEEEEvNT_6ParamsE$_ZN4cute3eso3ESOILb1ELb0EJNS_5tupleIJNS2_IJNS_1CILi8EEENS3_ILi1EEEEEENS3_ILi2EEENS2_IJS7_S7_EEEEEENS2_IJNS2_IJS5_NS3_ILi0EEEEEENS3_ILi4096EEENS2_IJiiEEEEEEEEC2ERKS9_RKSE_)
$_ZN7cutlass13device_kernelIN5flash19enable_sm80_to_sm89INS1_16FlashAttnBwdSm80INS1_25CollectiveMainloopBwdSm80ILi2ELi2EN4cute5tupleIJNS5_1CILi128EEES8_NS7_ILi64EEEEEENS_10bfloat16_tEfNS_4arch4Sm80ELb0ELb0ELb1ELb0ELb1ELb0ELb0ELb0ELi2ELi4ELi4ELi4ELb0EEENS1_24CollectiveEpilogueBwdGQAISA_fSD_Li256ELb0ELb1EEENS1_19SingleTileSchedulerILb0ELb0ELb0ELi128EEEEEEEEEvNT_6ParamsE$_ZN4cute3eso3ESOILb1ELb0EJNS_5tupleIJNS2_IJNS_1CILi8EEENS3_ILi1EEEEEENS3_ILi2EEENS2_IJS7_S7_EEEEEENS2_IJNS2_IJS5_NS3_ILi0EEEEEENS3_ILi4096EEENS2_IJiiEEEEEEEEC2ERKS9_RKSE_:
[----:B------:R-:W-:Y:S01]  /*7f40*/  IADD3 R3, R25, -c[0x0][0x20], RZ ;  /* 0x8000080019037a10 */ /* 0x000fe20007ffe0ff */
[----:B------:R-:W-:Y:S01]  /*7f50*/  IMAD.MOV.U32 R12, RZ, RZ, R6 ;  /* 0x000000ffff0c7224 */ /* 0x000fe200078e0006 */
[----:B------:R-:W-:-:S03]  /*7f60*/  MOV R13, 0x0 ;  /* 0x00000000000d7802 */ /* 0x000fc60000000f00 */
[----:B------:R1:W-:Y:S04]  /*7f70*/  STL [R3], R2 ;  /* 0x0000000203007387 */ /* 0x0003e80000100800 */
[----:B------:R1:W-:Y:S01]  /*7f80*/  STL [R3+0x4], R8 ;  /* 0x0000040803007387 */ /* 0x0003e20000100800 */
[----:B------:R-:W-:Y:S05]  /*7f90*/  RET.REL.NODEC R12 `(_ZN7cutlass13device_kernelIN5flash19enable_sm80_to_sm89INS1_16FlashAttnBwdSm80INS1_25CollectiveMainloopBwdSm80ILi2ELi2EN4cute5tupleIJNS5_1CILi128EEES8_NS7_ILi64EEEEEENS_10bfloat16_tEfNS_4arch4Sm80ELb0ELb0ELb1ELb0ELb1ELb0ELb0ELb0ELi2ELi4ELi4ELi4ELb0EEENS1_24CollectiveEpilogueBwdGQAISA_fSD_Li256ELb0ELb1EEENS1_19SingleTileSchedulerILb0ELb0ELb0ELi128EEEEEEEEEvNT_6ParamsE) ;  /* 0xffff80600c007950 */ /* 0x000fea0003c3ffff */
        .type           $_ZN7cutlass13device_kernelIN5flash19enable_sm80_to_sm89INS1_16FlashAttnBwdSm80INS1_25CollectiveMainloopBwdSm80ILi2ELi2EN4cute5tupleIJNS5_1CILi128EEES8_NS7_ILi64EEEEEENS_10bfloat16_tEfNS_4arch4Sm80ELb0ELb0ELb1ELb0ELb1ELb0ELb0ELb0ELi2ELi4ELi4ELi4ELb0EEENS1_24CollectiveEpilogueBwdGQAISA_fSD_Li256ELb0ELb1EEENS1_19SingleTileSchedulerILb0ELb0ELb0ELi128EEEEEEEEEvNT_6ParamsE$_ZN4cute3eso3ESOILb1ELb0EJNS_5tupleIJNS2_IJNS_1CILi8EEENS3_ILi1EEEEEENS3_ILi2EEES4_EEENS2_IJNS2_IJS5_NS3_ILi0EEEEEEiNS3_ILi1024EEEEEEEEC2ERKS8_RKSC_,@function
        .size           $_ZN7cutlass13device_kernelIN5flash19enable_sm80_to_sm89INS1_16FlashAttnBwdSm80INS1_25CollectiveMainloopBwdSm80ILi2ELi2EN4cute5tupleIJNS5_1CILi128EEES8_NS7_ILi64EEEEEENS_10bfloat16_tEfNS_4arch4Sm80ELb0ELb0ELb1ELb0ELb1ELb0ELb0ELb0ELi2ELi4ELi4ELi4ELb0EEENS1_24CollectiveEpilogueBwdGQAISA_fSD_Li256ELb0ELb1EEENS1_19SingleTileSchedulerILb0ELb0ELb0ELi128EEEEEEEEEvNT_6ParamsE$_ZN4cute3eso3ESOILb1ELb0EJNS_5tupleIJNS2_IJNS_1CILi8EEENS3_ILi1EEEEEENS3_ILi2EEES4_EEENS2_IJNS2_IJS5_NS3_ILi0EEEEEEiNS3_ILi1024EEEEEEEEC2ERKS8_RKSC_,($_ZN7cutlass13device_kernelIN5flash19enable_sm80_to_sm89INS1_16FlashAttnBwdSm80INS1_25CollectiveMainloopBwdSm80ILi2ELi2EN4cute5tupleIJNS5_1CILi128EEES8_NS7_ILi64EEEEEENS_10bfloat16_tEfNS_4arch4Sm80ELb0ELb0ELb1ELb0ELb1ELb0ELb0ELb0ELi2ELi4ELi4ELi4ELb0EEENS1_24CollectiveEpilogueBwdGQAISA_fSD_Li256ELb0ELb1EEENS1_19SingleTileSchedulerILb0ELb0ELb0ELi128EEEEEEEEEvNT_6ParamsE$_ZN4cute3eso3ESOILb1ELb0EJNS_5tupleIJNS2_IJNS_1CILi8EEENS3_ILi1EEEEEENS3_ILi4EEES5_EEENS2_IJNS2_IJS5_NS3_ILi0EEEEEElS9_EEEEEC2ERKS8_RKSB_ - $_ZN7cutlass13device_kernelIN5flash19enable_sm80_to_sm89INS1_16FlashAttnBwdSm80INS1_25CollectiveMainloopBwdSm80ILi2ELi2EN4cute5tupleIJNS5_1CILi128EEES8_NS7_ILi64EEEEEENS_10bfloat16_tEfNS_4arch4Sm80ELb0ELb0ELb1ELb0ELb1ELb0ELb0ELb0ELi2ELi4ELi4ELi4ELb0EEENS1_24CollectiveEpilogueBwdGQAISA_fSD_Li256ELb0ELb1EEENS1_19SingleTileSchedulerILb0ELb0ELb0ELi128EEEEEEEEEvNT_6ParamsE$_ZN4cute3eso3ESOILb1ELb0EJNS_5tupleIJNS2_IJNS_1CILi8EEENS3_ILi1EEEEEENS3_ILi2EEES4_EEENS2_IJNS2_IJS5_NS3_ILi0EEEEEEiNS3_ILi1024EEEEEEEEC2ERKS8_RKSC_)
$_ZN7cutlass13device_kernelIN5flash19enable_sm80_to_sm89INS1_16FlashAttnBwdSm80INS1_25CollectiveMainloopBwdSm80ILi2ELi2EN4cute5tupleIJNS5_1CILi128EEES8_NS7_ILi64EEEEEENS_10bfloat16_tEfNS_4arch4Sm80ELb0ELb0ELb1ELb0ELb1ELb0ELb0ELb0ELi2ELi4ELi4ELi4ELb0EEENS1_24CollectiveEpilogueBwdGQAISA_fSD_Li256ELb0ELb1EEENS1_19SingleTileSchedulerILb0ELb0ELb0ELi128EEEEEEEEEvNT_6ParamsE$_ZN4cute3eso3ESOILb1ELb0EJNS_5tupleIJNS2_IJNS_1CILi8EEENS3_ILi1EEEEEENS3_ILi2EEES4_EEENS2_IJNS2_IJS5_NS3_ILi0EEEEEEiNS3_ILi1024EEEEEEEEC2ERKS8_RKSC_:
[----:B------:R-:W-:Y:S02]  /*7fa0*/  IADD3 R2, R25, -c[0x0][0x20], RZ ;  /* 0x8000080019027a10 */ /* 0x000fe40007ffe0ff */
[----:B------:R-:W-:-:S03]  /*7fb0*/  MOV R9, 0x0 ;  /* 0x0000000000097802 */ /* 0x000fc60000000f00 */
[----:B------:R1:W-:Y:S01]  /*7fc0*/  STL [R2], R3 ;  /* 0x0000000302007387 */ /* 0x0003e20000100800 */
[----:B------:R-:W-:Y:S05]  /*7fd0*/  RET.REL.NODEC R8 `(_ZN7cutlass13device_kernelIN5flash19enable_sm80_to_sm89INS1_16FlashAttnBwdSm80INS1_25CollectiveMainloopBwdSm80ILi2ELi2EN4cute5tupleIJNS5_1CILi128EEES8_NS7_ILi64EEEEEENS_10bfloat16_tEfNS_4arch4Sm80ELb0ELb0ELb1ELb0ELb1ELb0ELb0ELb0ELi2ELi4ELi4ELi4ELb0EEENS1_24CollectiveEpilogueBwdGQAISA_fSD_Li256ELb0ELb1EEENS1_19SingleTileSchedulerILb0ELb0ELb0ELi128EEEEEEEEEvNT_6ParamsE) ;  /* 0xffff802008007950 */ /* 0x000fea0003c3ffff */
        .type           $_ZN7cutlass13device_kernelIN5flash19enable_sm80_to_sm89INS1_16FlashAttnBwdSm80INS1_25CollectiveMainloopBwdSm80ILi2ELi2EN4cute5tupleIJNS5_1CILi128EEES8_NS7_ILi64EEEEEENS_10bfloat16_tEfNS_4arch4Sm80ELb0ELb0ELb1ELb0ELb1ELb0ELb0ELb0ELi2ELi4ELi4ELi4ELb0EEENS1_24CollectiveEpilogueBwdGQAISA_fSD_Li256ELb0ELb1EEENS1_19SingleTileSchedulerILb0ELb0ELb0ELi128EEEEEEEEEvNT_6ParamsE$_ZN4cute3eso3ESOILb1ELb0EJNS_5tupleIJNS2_IJNS_1CILi8EEENS3_ILi1EEEEEENS3_ILi4EEES5_EEENS2_IJNS2_IJS5_NS3_ILi0EEEEEElS9_EEEEEC2ERKS8_RKSB_,@function
        .size           $_ZN7cutlass13device_kernelIN5flash19enable_sm80_to_sm89INS1_16FlashAttnBwdSm80INS1_25CollectiveMainloopBwdSm80ILi2ELi2EN4cute5tupleIJNS5_1CILi128EEES8_NS7_ILi64EEEEEENS_10bfloat16_tEfNS_4arch4Sm80ELb0ELb0ELb1ELb0ELb1ELb0ELb0ELb0ELi2ELi4ELi4ELi4ELb0EEENS1_24CollectiveEpilogueBwdGQAISA_fSD_Li256ELb0ELb1EEENS1_19SingleTileSchedulerILb0ELb0ELb0ELi128EEEEEEEEEvNT_6ParamsE$_ZN4cute3eso3ESOILb1ELb0EJNS_5tupleIJNS2_IJNS_1CILi8EEENS3_ILi1EEEEEENS3_ILi4EEES5_EEENS2_IJNS2_IJS5_NS3_ILi0EEEEEElS9_EEEEEC2ERKS8_RKSB_,($_ZN7cutlass13device_kernelIN5flash19enable_sm80_to_sm89INS1_16FlashAttnBwdSm80INS1_25CollectiveMainloopBwdSm80ILi2ELi2EN4cute5tupleIJNS5_1CILi128EEES8_NS7_ILi64EEEEEENS_10bfloat16_tEfNS_4arch4Sm80ELb0ELb0ELb1ELb0ELb1ELb0ELb0ELb0ELi2ELi4ELi4ELi4ELb0EEENS1_24CollectiveEpilogueBwdGQAISA_fSD_Li256ELb0ELb1EEENS1_19SingleTileSchedulerILb0ELb0ELb0ELi128EEEEEEEEEvNT_6ParamsE$_ZN4cute3eso3ESOILb1ELb0EJNS_5tupleIJNS_1CILi0EEES4_EEEiEEC2ERKS5_RKi - $_ZN7cutlass13device_kernelIN5flash19enable_sm80_to_sm89INS1_16FlashAttnBwdSm80INS1_25CollectiveMainloopBwdSm80ILi2ELi2EN4cute5tupleIJNS5_1CILi128EEES8_NS7_ILi64EEEEEENS_10bfloat16_tEfNS_4arch4Sm80ELb0ELb0ELb1ELb0ELb1ELb0ELb0ELb0ELi2ELi4ELi4ELi4ELb0EEENS1_24CollectiveEpilogueBwdGQAISA_fSD_Li256ELb0ELb1EEENS1_19SingleTileSchedulerILb0ELb0ELb0ELi128EEEEEEEEEvNT_6ParamsE$_ZN4cute3eso3ESOILb1ELb0EJNS_5tupleIJNS2_IJNS_1CILi8EEENS3_ILi1EEEEEENS3_ILi4EEES5_EEENS2_IJNS2_IJS5_NS3_ILi0EEEEEElS9_EEEEEC2ERKS8_RKSB_)
$_ZN7cutlass13device_kernelIN5flash19enable_sm80_to_sm89INS1_16FlashAttnBwdSm80INS1_25CollectiveMainloopBwdSm80ILi2ELi2EN4cute5tupleIJNS5_1CILi128EEES8_NS7_ILi64EEEEEENS_10bfloat16_tEfNS_4arch4Sm80ELb0ELb0ELb1ELb0ELb1ELb0ELb0ELb0ELi2ELi4ELi4ELi4ELb0EEENS1_24CollectiveEpilogueBwdGQAISA_fSD_Li256ELb0ELb1EEENS1_19SingleTileSchedulerILb0ELb0ELb0ELi128EEEEEEEEEvNT_6ParamsE$_ZN4cute3eso3ESOILb1ELb0EJNS_5tupleIJNS2_IJNS_1CILi8EEENS3_ILi1EEEEEENS3_ILi4EEES5_EEENS2_IJNS2_IJS5_NS3_ILi0EEEEEElS9_EEEEEC2ERKS8_RKSB_:
[----:B------:R-:W-:Y:S01]  /*7fe0*/  IADD3 R3, R81, -c[0x0][0x20], RZ ;  /* 0x8000080051037a10 */ /* 0x000fe20007ffe0ff */
[----:B------:R-:W-:Y:S01]  /*7ff0*/  IMAD.MOV.U32 R78, RZ, RZ, R2 ;  /* 0x000000ffff4e7224 */ /* 0x000fe200078e0002 */
[----:B------:R-:W-:Y:S01]  /*8000*/  MOV R86, R6 ;  /* 0x0000000600567202 */ /* 0x000fe20000000f00 */
[----:B------:R-:W-:Y:S01]  /*8010*/  IMAD.MOV.U32 R79, RZ, RZ, R5 ;  /* 0x000000ffff4f7224 */ /* 0x000fe200078e0005 */
[----:B------:R-:W-:-:S04]  /*8020*/  MOV R87, 0x0 ;  /* 0x0000000000577802 */ /* 0x000fc80000000f00 */
[----:B------:R1:W-:Y:S01]  /*8030*/  STL.64 [R3], R78 ;  /* 0x0000004e03007387 */ /* 0x0003e20000100a00 */
[----:B------:R-:W-:Y:S05]  /*8040*/  RET.REL.NODEC R86 `(_ZN7cutlass13device_kernelIN5flash19enable_sm80_to_sm89INS1_16FlashAttnBwdSm80INS1_25CollectiveMainloopBwdSm80ILi2ELi2EN4cute5tupleIJNS5_1CILi128EEES8_NS7_ILi64EEEEEENS_10bfloat16_tEfNS_4arch4Sm80ELb0ELb0ELb1ELb0ELb1ELb0ELb0ELb0ELi2ELi4ELi4ELi4ELb0EEENS1_24CollectiveEpilogueBwdGQAISA_fSD_Li256ELb0ELb1EEENS1_19SingleTileSchedulerILb0ELb0ELb0ELi128EEEEEEEEEvNT_6ParamsE) ;  /* 0xffff7fb056007950 */ /* 0x000fea0003c3ffff */
        .type           $_ZN7cutlass13device_kernelIN5flash19enable_sm80_to_sm89INS1_16FlashAttnBwdSm80INS1_25CollectiveMainloopBwdSm80ILi2ELi2EN4cute5tupleIJNS5_1CILi128EEES8_NS7_ILi64EEEEEENS_10bfloat16_tEfNS_4arch4Sm80ELb0ELb0ELb1ELb0ELb1ELb0ELb0ELb0ELi2ELi4ELi4ELi4ELb0EEENS1_24CollectiveEpilogueBwdGQAISA_fSD_Li256ELb0ELb1EEENS1_19SingleTileSchedulerILb0ELb0ELb0ELi128EEEEEEEEEvNT_6ParamsE$_ZN4cute3eso3ESOILb1ELb0EJNS_5tupleIJNS_1CILi0EEES4_EEEiEEC2ERKS5_RKi,@function
        .size           $_ZN7cutlass13device_kernelIN5flash19enable_sm80_to_sm89INS1_16FlashAttnBwdSm80INS1_25CollectiveMainloopBwdSm80ILi2ELi2EN4cute5tupleIJNS5_1CILi128EEES8_NS7_ILi64EEEEEENS_10bfloat16_tEfNS_4arch4Sm80ELb0ELb0ELb1ELb0ELb1ELb0ELb0ELb0ELi2ELi4ELi4ELi4ELb0EEENS1_24CollectiveEpilogueBwdGQAISA_fSD_Li256ELb0ELb1EEENS1_19SingleTileSchedulerILb0ELb0ELb0ELi128EEEEEEEEEvNT_6ParamsE$_ZN4cute3eso3ESOILb1ELb0EJNS_5tupleIJNS_1CILi0EEES4_EEEiEEC2ERKS5_RKi,($_ZN7cutlass13device_kernelIN5flash19enable_sm80_to_sm89INS1_16FlashAttnBwdSm80INS1_25CollectiveMainloopBwdSm80ILi2ELi2EN4cute5tupleIJNS5_1CILi128EEES8_NS7_ILi64EEEEEENS_10bfloat16_tEfNS_4arch4Sm80ELb0ELb0ELb1ELb0ELb1ELb0ELb0ELb0ELi2ELi4ELi4ELi4ELb0EEENS1_24CollectiveEpilogueBwdGQAISA_fSD_Li256ELb0ELb1EEENS1_19SingleTileSchedulerILb0ELb0ELb0ELi128EEEEEEEEEvNT_6ParamsE$_ZN4cute3eso3ESOILb1ELb0EJNS_5tupleIJNS_1CILi16EEENS3_ILi2EEES5_S5_NS3_ILi4EEES5_EEENS2_IJNS3_ILi1EEEiiiNS3_ILi144EEENS3_ILi512EEEEEEEEC2ERKS7_RKSB_ - $_ZN7cutlass13device_kernelIN5flash19enable_sm80_to_sm89INS1_16FlashAttnBwdSm80INS1_25CollectiveMainloopBwdSm80ILi2ELi2EN4cute5tupleIJNS5_1CILi128EEES8_NS7_ILi64EEEEEENS_10bfloat16_tEfNS_4arch4Sm80ELb0ELb0ELb1ELb0ELb1ELb0ELb0ELb0ELi2ELi4ELi4ELi4ELb0EEENS1_24CollectiveEpilogueBwdGQAISA_fSD_Li256ELb0ELb1EEENS1_19SingleTileSchedulerILb0ELb0ELb0ELi128EEEEEEEEEvNT_6ParamsE$_ZN4cute3eso3ESOILb1ELb0EJNS_5tupleIJNS_1CILi0EEES4_EEEiEEC2ERKS5_RKi)
$_ZN7cutlass13device_kernelIN5flash19enable_sm80_to_sm89INS1_16FlashAttnBwdSm80INS1_25CollectiveMainloopBwdSm80ILi2ELi2EN4cute5tupleIJNS5_1CILi128EEES8_NS7_ILi64EEEEEENS_10bfloat16_tEfNS_4arch4Sm80ELb0ELb0ELb1ELb0ELb1ELb0ELb0ELb0ELi2ELi4ELi4ELi4ELb0EEENS1_24CollectiveEpilogueBwdGQAISA_fSD_Li256ELb0ELb1EEENS1_19SingleTileSchedulerILb0ELb0ELb0ELi128EEEEEEEEEvNT_6ParamsE$_ZN4cute3eso3ESOILb1ELb0EJNS_5tupleIJNS_1CILi0EEES4_EEEiEEC2ERKS5_RKi:
[----:B------:R-:W-:Y:S02]  /*8050*/  IADD3 R2, R67, -c[0x0][0x20], RZ ;  /* 0x8000080043027a10 */ /* 0x000fe40007ffe0ff */
[----:B------:R-:W-:-:S03]  /*8060*/  MOV R5, 0x0 ;  /* 0x0000000000057802 */ /* 0x000fc60000000f00 */
[----:B------:R1:W-:Y:S01]  /*8070*/  STL [R2], R3 ;  /* 0x0000000302007387 */ /* 0x0003e20000100800 */
[----:B------:R-:W-:Y:S05]  /*8080*/  RET.REL.NODEC R4 `(_ZN7cutlass13device_kernelIN5flash19enable_sm80_to_sm89INS1_16FlashAttnBwdSm80INS1_25CollectiveMainloopBwdSm80ILi2ELi2EN4cute5tupleIJNS5_1CILi128EEES8_NS7_ILi64EEEEEENS_10bfloat16_tEfNS_4arch4Sm80ELb0ELb0ELb1ELb0ELb1ELb0ELb0ELb0ELi2ELi4ELi4ELi4ELb0EEENS1_24CollectiveEpilogueBwdGQAISA_fSD_Li256ELb0ELb1EEENS1_19SingleTileSchedulerILb0ELb0ELb0ELi128EEEEEEEEEvNT_6ParamsE) ;  /* 0xffff7f7004007950 */ /* 0x000fea0003c3ffff */
        .type           $_ZN7cutlass13device_kernelIN5flash19enable_sm80_to_sm89INS1_16FlashAttnBwdSm80INS1_25CollectiveMainloopBwdSm80ILi2ELi2EN4cute5tupleIJNS5_1CILi128EEES8_NS7_ILi64EEEEEENS_10bfloat16_tEfNS_4arch4Sm80ELb0ELb0ELb1ELb0ELb1ELb0ELb0ELb0ELi2ELi4ELi4ELi4ELb0EEENS1_24CollectiveEpilogueBwdGQAISA_fSD_Li256ELb0ELb1EEENS1_19SingleTileSchedulerILb0ELb0ELb0ELi128EEEEEEEEEvNT_6ParamsE$_ZN4cute3eso3ESOILb1ELb0EJNS_5tupleIJNS_1CILi16EEENS3_ILi2EEES5_S5_NS3_ILi4EEES5_EEENS2_IJNS3_ILi1EEEiiiNS3_ILi144EEENS3_ILi512EEEEEEEEC2ERKS7_RKSB_,@function
        .size           $_ZN7cutlass13device_kernelIN5flash19enable_sm80_to_sm89INS1_16FlashAttnBwdSm80INS1_25CollectiveMainloopBwdSm80ILi2ELi2EN4cute5tupleIJNS5_1CILi128EEES8_NS7_ILi64EEEEEENS_10bfloat16_tEfNS_4arch4Sm80ELb0ELb0ELb1ELb0ELb1ELb0ELb0ELb0ELi2ELi4ELi4ELi4ELb0EEENS1_24CollectiveEpilogueBwdGQAISA_fSD_Li256ELb0ELb1EEENS1_19SingleTileSchedulerILb0ELb0ELb0ELi128EEEEEEEEEvNT_6ParamsE$_ZN4cute3eso3ESOILb1ELb0EJNS_5tupleIJNS_1CILi16EEENS3_ILi2EEES5_S5_NS3_ILi4EEES5_EEENS2_IJNS3_ILi1EEEiiiNS3_ILi144EEENS3_ILi512EEEEEEEEC2ERKS7_RKSB_,($_ZN7cutlass13device_kernelIN5flash19enable_sm80_to_sm89INS1_16FlashAttnBwdSm80INS1_25CollectiveMainloopBwdSm80ILi2ELi2EN4cute5tupleIJNS5_1CILi128EEES8_NS7_ILi64EEEEEENS_10bfloat16_tEfNS_4arch4Sm80ELb0ELb0ELb1ELb0ELb1ELb0ELb0ELb0ELi2ELi4ELi4ELi4ELb0EEENS1_24CollectiveEpilogueBwdGQAISA_fSD_Li256ELb0ELb1EEENS1_19SingleTileSchedulerILb0ELb0ELb0ELi128EEEEEEEEEvNT_6ParamsE$_ZN4cute3eso3ESOILb1ELb0EJNS_5tupleIJNS_1CILi1EEENS2_IJS4_NS3_ILi2EEES5_EEEEEENS2_IJNS3_ILi0EEENS2_IJS4_NS3_ILi256EEEiEEEEEEEEC2ERKS7_RKSB_ - $_ZN7cutlass13device_kernelIN5flash19enable_sm80_to_sm89INS1_16FlashAttnBwdSm80INS1_25CollectiveMainloopBwdSm80ILi2ELi2EN4cute5tupleIJNS5_1CILi128EEES8_NS7_ILi64EEEEEENS_10bfloat16_tEfNS_4arch4Sm80ELb0ELb0ELb1ELb0ELb1ELb0ELb0ELb0ELi2ELi4ELi4ELi4ELb0EEENS1_24CollectiveEpilogueBwdGQAISA_fSD_Li256ELb0ELb1EEENS1_19SingleTileSchedulerILb0ELb0ELb0ELi128EEEEEEEEEvNT_6ParamsE$_ZN4cute3eso3ESOILb1ELb0EJNS_5tupleIJNS_1CILi16EEENS3_ILi2EEES5_S5_NS3_ILi4EEES5_EEENS2_IJNS3_ILi1EEEiiiNS3_ILi144EEENS3_ILi512EEEEEEEEC2ERKS7_RKSB_)
$_ZN7cutlass13device_kernelIN5flash19enable_sm80_to_sm89INS1_16FlashAttnBwdSm80INS1_25CollectiveMainloopBwdSm80ILi2ELi2EN4cute5tupleIJNS5_1CILi128EEES8_NS7_ILi64EEEEEENS_10bfloat16_tEfNS_4arch4Sm80ELb0ELb0ELb1ELb0ELb1ELb0ELb0ELb0ELi2ELi4ELi4ELi4ELb0EEENS1_24CollectiveEpilogueBwdGQAISA_fSD_Li256ELb0ELb1EEENS1_19SingleTileSchedulerILb0ELb0ELb0ELi128EEEEEEEEEvNT_6ParamsE$_ZN4cute3eso3ESOILb1ELb0EJNS_5tupleIJNS_1CILi16EEENS3_ILi2EEES5_S5_NS3_ILi4EEES5_EEENS2_IJNS3_ILi1EEEiiiNS3_ILi144EEENS3_ILi512EEEEEEEEC2ERKS7_RKSB_:
[----:B------:R-:W-:Y:S02]  /*8090*/  IADD3 R4, R59, -c[0x0][0x20], RZ ;  /* 0x800008003b047a10 */ /* 0x000fe40007ffe0ff */
[----:B------:R-:W-:-:S03]  /*80a0*/  MOV R9, 0x0 ;  /* 0x0000000000097802 */ /* 0x000fc60000000f00 */
[----:B------:R1:W-:Y:S04]  /*80b0*/  STL [R4], R2 ;  /* 0x0000000204007387 */ /* 0x0003e80000100800 */
[----:B------:R1:W-:Y:S04]  /*80c0*/  STL [R4+0x4], R3 ;  /* 0x0000040304007387 */ /* 0x0003e80000100800 */
[----:B------:R1:W-:Y:S01]  /*80d0*/  STL [R4+0x8], R5 ;  /* 0x0000080504007387 */ /* 0x0003e20000100800 */
[----:B------:R-:W-:Y:S05]  /*80e0*/  RET.REL.NODEC R8 `(_ZN7cutlass13device_kernelIN5flash19enable_sm80_to_sm89INS1_16FlashAttnBwdSm80INS1_25CollectiveMainloopBwdSm80ILi2ELi2EN4cute5tupleIJNS5_1CILi128EEES8_NS7_ILi64EEEEEENS_10bfloat16_tEfNS_4arch4Sm80ELb0ELb0ELb1ELb0ELb1ELb0ELb0ELb0ELi2ELi4ELi4ELi4ELb0EEENS1_24CollectiveEpilogueBwdGQAISA_fSD_Li256ELb0ELb1EEENS1_19SingleTileSchedulerILb0ELb0ELb0ELi128EEEEEEEEEvNT_6ParamsE) ;  /* 0xffff7f1008007950 */ /* 0x000fea0003c3ffff */
        .type           $_ZN7cutlass13device_kernelIN5flash19enable_sm80_to_sm89INS1_16FlashAttnBwdSm80INS1_25CollectiveMainloopBwdSm80ILi2ELi2EN4cute5tupleIJNS5_1CILi128EEES8_NS7_ILi64EEEEEENS_10bfloat16_tEfNS_4arch4Sm80ELb0ELb0ELb1ELb0ELb1ELb0ELb0ELb0ELi2ELi4ELi4ELi4ELb0EEENS1_24CollectiveEpilogueBwdGQAISA_fSD_Li256ELb0ELb1EEENS1_19SingleTileSchedulerILb0ELb0ELb0ELi128EEEEEEEEEvNT_6ParamsE$_ZN4cute3eso3ESOILb1ELb0EJNS_5tupleIJNS_1CILi1EEENS2_IJS4_NS3_ILi2EEES5_EEEEEENS2_IJNS3_ILi0EEENS2_IJS4_NS3_ILi256EEEiEEEEEEEEC2ERKS7_RKSB_,@function
        .size           $_ZN7cutlass13device_kernelIN5flash19enable_sm80_to_sm89INS1_16FlashAttnBwdSm80INS1_25CollectiveMainloopBwdSm80ILi2ELi2EN4cute5tupleIJNS5_1CILi128EEES8_NS7_ILi64EEEEEENS_10bfloat16_tEfNS_4arch4Sm80ELb0ELb0ELb1ELb0ELb1ELb0ELb0ELb0ELi2ELi4ELi4ELi4ELb0EEENS1_24CollectiveEpilogueBwdGQAISA_fSD_Li256ELb0ELb1EEENS1_19SingleTileSchedulerILb0ELb0ELb0ELi128EEEEEEEEEvNT_6ParamsE$_ZN4cute3eso3ESOILb1ELb0EJNS_5tupleIJNS_1CILi1EEENS2_IJS4_NS3_ILi2EEES5_EEEEEENS2_IJNS3_ILi0EEENS2_IJS4_NS3_ILi256EEEiEEEEEEEEC2ERKS7_RKSB_,($_ZN7cutlass13device_kernelIN5flash19enable_sm80_to_sm89INS1_16FlashAttnBwdSm80INS1_25CollectiveMainloopBwdSm80ILi2ELi2EN4cute5tupleIJNS5_1CILi128EEES8_NS7_ILi64EEEEEENS_10bfloat16_tEfNS_4arch4Sm80ELb0ELb0ELb1ELb0ELb1ELb0ELb0ELb0ELi2ELi4ELi4ELi4ELb0EEENS1_24CollectiveEpilogueBwdGQAISA_fSD_Li256ELb0ELb1EEENS1_19SingleTileSchedulerILb0ELb0ELb0ELi128EEEEEEEEEvNT_6ParamsE$_ZN4cute3eso3ESOILb1ELb0EJNS_5tupleIJNS_1CILi1EEENS3_ILi0EEEEEENS2_IJiEEEEEC2ERKS6_RKS7_ - $_ZN7cutlass13device_kernelIN5flash19enable_sm80_to_sm89INS1_16FlashAttnBwdSm80INS1_25CollectiveMainloopBwdSm80ILi2ELi2EN4cute5tupleIJNS5_1CILi128EEES8_NS7_ILi64EEEEEENS_10bfloat16_tEfNS_4arch4Sm80ELb0ELb0ELb1ELb0ELb1ELb0ELb0ELb0ELi2ELi4ELi4ELi4ELb0EEENS1_24CollectiveEpilogueBwdGQAISA_fSD_Li256ELb0ELb1EEENS1_19SingleTileSchedulerILb0ELb0ELb0ELi128EEEEEEEEEvNT_6ParamsE$_ZN4cute3eso3ESOILb1ELb0EJNS_5tupleIJNS_1CILi1EEENS2_IJS4_NS3_ILi2EEES5_EEEEEENS2_IJNS3_ILi0EEENS2_IJS4_NS3_ILi256EEEiEEEEEEEEC2ERKS7_RKSB_)
$_ZN7cutlass13device_kernelIN5flash19enable_sm80_to_sm89INS1_16FlashAttnBwdSm80INS1_25CollectiveMainloopBwdSm80ILi2ELi2EN4cute5tupleIJNS5_1CILi128EEES8_NS7_ILi64EEEEEENS_10bfloat16_tEfNS_4arch4Sm80ELb0ELb0ELb1ELb0ELb1ELb0ELb0ELb0ELi2ELi4ELi4ELi4ELb0EEENS1_24CollectiveEpilogueBwdGQAISA_fSD_Li256ELb0ELb1EEENS1_19SingleTileSchedulerILb0ELb0ELb0ELi128EEEEEEEEEvNT_6ParamsE$_ZN4cute3eso3ESOILb1ELb0EJNS_5tupleIJNS_1CILi1EEENS2_IJS4_NS3_ILi2EEES5_EEEEEENS2_IJNS3_ILi0EEENS2_IJS4_NS3_ILi256EEEiEEEEEEEEC2ERKS7_RKSB_:
[----:B------:R-:W-:Y:S02]  /*80f0*/  IADD3 R3, R9, -c[0x0][0x20], RZ ;  /* 0x8000080009037a10 */ /* 0x000fe40007ffe0ff */
[----:B------:R-:W-:-:S03]  /*8100*/  MOV R5, 0x0 ;  /* 0x0000000000057802 */ /* 0x000fc60000000f00 */
[----:B------:R1:W-:Y:S01]  /*8110*/  STL [R3], R2 ;  /* 0x0000000203007387 */ /* 0x0003e20000100800 */
[----:B------:R-:W-:Y:S05]  /*8120*/  RET.REL.NODEC R4 `(_ZN7cutlass13device_kernelIN5flash19enable_sm80_to_sm89INS1_16FlashAttnBwdSm80INS1_25CollectiveMainloopBwdSm80ILi2ELi2EN4cute5tupleIJNS5_1CILi128EEES8_NS7_ILi64EEEEEENS_10bfloat16_tEfNS_4arch4Sm80ELb0ELb0ELb1ELb0ELb1ELb0ELb0ELb0ELi2ELi4ELi4ELi4ELb0EEENS1_24CollectiveEpilogueBwdGQAISA_fSD_Li256ELb0ELb1EEENS1_19SingleTileSchedulerILb0ELb0ELb0ELi128EEEEEEEEEvNT_6ParamsE) ;  /* 0xffff7ed004007950 */ /* 0x000fea0003c3ffff */
        .type           $_ZN7cutlass13device_kernelIN5flash19enable_sm80_to_sm89INS1_16FlashAttnBwdSm80INS1_25CollectiveMainloopBwdSm80ILi2ELi2EN4cute5tupleIJNS5_1CILi128EEES8_NS7_ILi64EEEEEENS_10bfloat16_tEfNS_4arch4Sm80ELb0ELb0ELb1ELb0ELb1ELb0ELb0ELb0ELi2ELi4ELi4ELi4ELb0EEENS1_24CollectiveEpilogueBwdGQAISA_fSD_Li256ELb0ELb1EEENS1_19SingleTileSchedulerILb0ELb0ELb0ELi128EEEEEEEEEvNT_6ParamsE$_ZN4cute3eso3ESOILb1ELb0EJNS_5tupleIJNS_1CILi1EEENS3_ILi0EEEEEENS2_IJiEEEEEC2ERKS6_RKS7_,@function
        .size           $_ZN7cutlass13device_kernelIN5flash19enable_sm80_to_sm89INS1_16FlashAttnBwdSm80INS1_25CollectiveMainloopBwdSm80ILi2ELi2EN4cute5tupleIJNS5_1CILi128EEES8_NS7_ILi64EEEEEENS_10bfloat16_tEfNS_4arch4Sm80ELb0ELb0ELb1ELb0ELb1ELb0ELb0ELb0ELi2ELi4ELi4ELi4ELb0EEENS1_24CollectiveEpilogueBwdGQAISA_fSD_Li256ELb0ELb1EEENS1_19SingleTileSchedulerILb0ELb0ELb0ELi128EEEEEEEEEvNT_6ParamsE$_ZN4cute3eso3ESOILb1ELb0EJNS_5tupleIJNS_1CILi1EEENS3_ILi0EEEEEENS2_IJiEEEEEC2ERKS6_RKS7_,($_ZN7cutlass13device_kernelIN5flash19enable_sm80_to_sm89INS1_16FlashAttnBwdSm80INS1_25CollectiveMainloopBwdSm80ILi2ELi2EN4cute5tupleIJNS5_1CILi128EEES8_NS7_ILi64EEEEEENS_10bfloat16_tEfNS_4arch4Sm80ELb0ELb0ELb1ELb0ELb1ELb0ELb0ELb0ELi2ELi4ELi4ELi4ELb0EEENS1_24CollectiveEpilogueBwdGQAISA_fSD_Li256ELb0ELb1EEENS1_19SingleTileSchedulerILb0ELb0ELb0ELi128EEEEEEEEEvNT_6ParamsE$_ZN4cute3eso3ESOILb1ELb0EJNS_5tupleIJNS_1CILi1EEENS3_ILi0EEEEEENS3_ILi4096EEENS2_IJiiEEEEEC2ERKS6_RKS7_RKS8_ - $_ZN7cutlass13device_kernelIN5flash19enable_sm80_to_sm89INS1_16FlashAttnBwdSm80INS1_25CollectiveMainloopBwdSm80ILi2ELi2EN4cute5tupleIJNS5_1CILi128EEES8_NS7_ILi64EEEEEENS_10bfloat16_tEfNS_4arch4Sm80ELb0ELb0ELb1ELb0ELb1ELb0ELb0ELb0ELi2ELi4ELi4ELi4ELb0EEENS1_24CollectiveEpilogueBwdGQAISA_fSD_Li256ELb0ELb1EEENS1_19SingleTileSchedulerILb0ELb0ELb0ELi128EEEEEEEEEvNT_6ParamsE$_ZN4cute3eso3ESOILb1ELb0EJNS_5tupleIJNS_1CILi1EEENS3_ILi0EEEEEENS2_IJiEEEEEC2ERKS6_RKS7_)
$_ZN7cutlass13device_kernelIN5flash19enable_sm80_to_sm89INS1_16FlashAttnBwdSm80INS1_25CollectiveMainloopBwdSm80ILi2ELi2EN4cute5tupleIJNS5_1CILi128EEES8_NS7_ILi64EEEEEENS_10bfloat16_tEfNS_4arch4Sm80ELb0ELb0ELb1ELb0ELb1ELb0ELb0ELb0ELi2ELi4ELi4ELi4ELb0EEENS1_24CollectiveEpilogueBwdGQAISA_fSD_Li256ELb0ELb1EEENS1_19SingleTileSchedulerILb0ELb0ELb0ELi128EEEEEEEEEvNT_6ParamsE$_ZN4cute3eso3ESOILb1ELb0EJNS_5tupleIJNS_1CILi1EEENS3_ILi0EEEEEENS2_IJiEEEEEC2ERKS6_RKS7_:
[----:B------:R-:W-:Y:S02]  /*8130*/  IADD3 R2, R67, -c[0x0][0x20], RZ ;  /* 0x8000080043027a10 */ /* 0x000fe40007ffe0ff */
[----:B------:R-:W-:-:S03]  /*8140*/  MOV R7, 0x0 ;  /* 0x0000000000077802 */ /* 0x000fc60000000f00 */
[----:B------:R1:W-:Y:S01]  /*8150*/  STL [R2], R3 ;  /* 0x0000000302007387 */ /* 0x0003e20000100800 */
[----:B------:R-:W-:Y:S05]  /*8160*/  RET.REL.NODEC R6 `(_ZN7cutlass13device_kernelIN5flash19enable_sm80_to_sm89INS1_16FlashAttnBwdSm80INS1_25CollectiveMainloopBwdSm80ILi2ELi2EN4cute5tupleIJNS5_1CILi128EEES8_NS7_ILi64EEEEEENS_10bfloat16_tEfNS_4arch4Sm80ELb0ELb0ELb1ELb0ELb1ELb0ELb0ELb0ELi2ELi4ELi4ELi4ELb0EEENS1_24CollectiveEpilogueBwdGQAISA_fSD_Li256ELb0ELb1EEENS1_19SingleTileSchedulerILb0ELb0ELb0ELi128EEEEEEEEEvNT_6ParamsE) ;  /* 0xffff7e9006007950 */ /* 0x000fea0003c3ffff */
        .type           $_ZN7cutlass13device_kernelIN5flash19enable_sm80_to_sm89INS1_16FlashAttnBwdSm80INS1_25CollectiveMainloopBwdSm80ILi2ELi2EN4cute5tupleIJNS5_1CILi128EEES8_NS7_ILi64EEEEEENS_10bfloat16_tEfNS_4arch4Sm80ELb0ELb0ELb1ELb0ELb1ELb0ELb0ELb0ELi2ELi4ELi4ELi4ELb0EEENS1_24CollectiveEpilogueBwdGQAISA_fSD_Li256ELb0ELb1EEENS1_19SingleTileSchedulerILb0ELb0ELb0ELi128EEEEEEEEEvNT_6ParamsE$_ZN4cute3eso3ESOILb1ELb0EJNS_5tupleIJNS_1CILi1EEENS3_ILi0EEEEEENS3_ILi4096EEENS2_IJiiEEEEEC2ERKS6_RKS7_RKS8_,@function
        .size           $_ZN7cutlass13device_kernelIN5flash19enable_sm80_to_sm89INS1_16FlashAttnBwdSm80INS1_25CollectiveMainloopBwdSm80ILi2ELi2EN4cute5tupleIJNS5_1CILi128EEES8_NS7_ILi64EEEEEENS_10bfloat16_tEfNS_4arch4Sm80ELb0ELb0ELb1ELb0ELb1ELb0ELb0ELb0ELi2ELi4ELi4ELi4ELb0EEENS1_24CollectiveEpilogueBwdGQAISA_fSD_Li256ELb0ELb1EEENS1_19SingleTileSchedulerILb0ELb0ELb0ELi128EEEEEEEEEvNT_6ParamsE$_ZN4cute3eso3ESOILb1ELb0EJNS_5tupleIJNS_1CILi1EEENS3_ILi0EEEEEENS3_ILi4096EEENS2_IJiiEEEEEC2ERKS6_RKS7_RKS8_,($_ZN7cutlass13device_kernelIN5flash19enable_sm80_to_sm89INS1_16FlashAttnBwdSm80INS1_25CollectiveMainloopBwdSm80ILi2ELi2EN4cute5tupleIJNS5_1CILi128EEES8_NS7_ILi64EEEEEENS_10bfloat16_tEfNS_4arch4Sm80ELb0ELb0ELb1ELb0ELb1ELb0ELb0ELb0ELi2ELi4ELi4ELi4ELb0EEENS1_24CollectiveEpilogueBwdGQAISA_fSD_Li256ELb0ELb1EEENS1_19SingleTileSchedulerILb0ELb0ELb0ELi128EEEEEEEEEvNT_6ParamsE$_ZN4cute3eso3ESOILb1ELb0EJNS_5tupleIJNS_1CILi1EEENS3_ILi0EEEEEEiEEC2ERKS6_RKi - $_ZN7cutlass13device_kernelIN5flash19enable_sm80_to_sm89INS1_16FlashAttnBwdSm80INS1_25CollectiveMainloopBwdSm80ILi2ELi2EN4cute5tupleIJNS5_1CILi128EEES8_NS7_ILi64EEEEEENS_10bfloat16_tEfNS_4arch4Sm80ELb0ELb0ELb1ELb0ELb1ELb0ELb0ELb0ELi2ELi4ELi4ELi4ELb0EEENS1_24CollectiveEpilogueBwdGQAISA_fSD_Li256ELb0ELb1EEENS1_19SingleTileSchedulerILb0ELb0ELb0ELi128EEEEEEEEEvNT_6ParamsE$_ZN4cute3eso3ESOILb1ELb0EJNS_5tupleIJNS_1CILi1EEENS3_ILi0EEEEEENS3_ILi4096EEENS2_IJiiEEEEEC2ERKS6_RKS7_RKS8_)
$_ZN7cutlass13device_kernelIN5flash19enable_sm80_to_sm89INS1_16FlashAttnBwdSm80INS1_25CollectiveMainloopBwdSm80ILi2ELi2EN4cute5tupleIJNS5_1CILi128EEES8_NS7_ILi64EEEEEENS_10bfloat16_tEfNS_4arch4Sm80ELb0ELb0ELb1ELb0ELb1ELb0ELb0ELb0ELi2ELi4ELi4ELi4ELb0EEENS1_24CollectiveEpilogueBwdGQAISA_fSD_Li256ELb0ELb1EEENS1_19SingleTileSchedulerILb0ELb0ELb0ELi128EEEEEEEEEvNT_6ParamsE$_ZN4cute3eso3ESOILb1ELb0EJNS_5tupleIJNS_1CILi1EEENS3_ILi0EEEEEENS3_ILi4096EEENS2_IJiiEEEEEC2ERKS6_RKS7_RKS8_:
[----:B------:R-:W-:Y:S01]  /*8170*/  IADD3 R2, R2, -c[0x0][0x20], RZ ;  /* 0x8000080002027a10 */ /* 0x000fe20007ffe0ff */
[----:B------:R-:W-:Y:S01]  /*8180*/  IMAD.MOV.U32 R8, RZ, RZ, R6 ;  /* 0x000000ffff087224 */ /* 0x000fe200078e0006 */
[----:B------:R-:W-:-:S03]  /*8190*/  MOV R9, 0x0 ;  /* 0x0000000000097802 */ /* 0x000fc60000000f00 */
[----:B------:R1:W-:Y:S04]  /*81a0*/  STL [R2], R5 ;  /* 0x0000000502007387 */ /* 0x0003e80000100800 */
[----:B------:R1:W-:Y:S01]  /*81b0*/  STL [R2+0x4], R3 ;  /* 0x0000040302007387 */ /* 0x0003e20000100800 */
[----:B------:R-:W-:Y:S05]  /*81c0*/  RET.REL.NODEC R8 `(_ZN7cutlass13device_kernelIN5flash19enable_sm80_to_sm89INS1_16FlashAttnBwdSm80INS1_25CollectiveMainloopBwdSm80ILi2ELi2EN4cute5tupleIJNS5_1CILi128EEES8_NS7_ILi64EEEEEENS_10bfloat16_tEfNS_4arch4Sm80ELb0ELb0ELb1ELb0ELb1ELb0ELb0ELb0ELi2ELi4ELi4ELi4ELb0EEENS1_24CollectiveEpilogueBwdGQAISA_fSD_Li256ELb0ELb1EEENS1_19SingleTileSchedulerILb0ELb0ELb0ELi128EEEEEEEEEvNT_6ParamsE) ;  /* 0xffff7e3008007950 */ /* 0x000fea0003c3ffff */
        .type           $_ZN7cutlass13device_kernelIN5flash19enable_sm80_to_sm89INS1_16FlashAttnBwdSm80INS1_25CollectiveMainloopBwdSm80ILi2ELi2EN4cute5tupleIJNS5_1CILi128EEES8_NS7_ILi64EEEEEENS_10bfloat16_tEfNS_4arch4Sm80ELb0ELb0ELb1ELb0ELb1ELb0ELb0ELb0ELi2ELi4ELi4ELi4ELb0EEENS1_24CollectiveEpilogueBwdGQAISA_fSD_Li256ELb0ELb1EEENS1_19SingleTileSchedulerILb0ELb0ELb0ELi128EEEEEEEEEvNT_6ParamsE$_ZN4cute3eso3ESOILb1ELb0EJNS_5tupleIJNS_1CILi1EEENS3_ILi0EEEEEEiEEC2ERKS6_RKi,@function
        .size           $_ZN7cutlass13device_kernelIN5flash19enable_sm80_to_sm89INS1_16FlashAttnBwdSm80INS1_25CollectiveMainloopBwdSm80ILi2ELi2EN4cute5tupleIJNS5_1CILi128EEES8_NS7_ILi64EEEEEENS_10bfloat16_tEfNS_4arch4Sm80ELb0ELb0ELb1ELb0ELb1ELb0ELb0ELb0ELi2ELi4ELi4ELi4ELb0EEENS1_24CollectiveEpilogueBwdGQAISA_fSD_Li256ELb0ELb1EEENS1_19SingleTileSchedulerILb0ELb0ELb0ELi128EEEEEEEEEvNT_6ParamsE$_ZN4cute3eso3ESOILb1ELb0EJNS_5tupleIJNS_1CILi1EEENS3_ILi0EEEEEEiEEC2ERKS6_RKi,($_ZN7cutlass13device_kernelIN5flash19enable_sm80_to_sm89INS1_16FlashAttnBwdSm80INS1_25CollectiveMainloopBwdSm80ILi2ELi2EN4cute5tupleIJNS5_1CILi128EEES8_NS7_ILi64EEEEEENS_10bfloat16_tEfNS_4arch4Sm80ELb0ELb0ELb1ELb0ELb1ELb0ELb0ELb0ELi2ELi4ELi4ELi4ELb0EEENS1_24CollectiveEpilogueBwdGQAISA_fSD_Li256ELb0ELb1EEENS1_19SingleTileSchedulerILb0ELb0ELb0ELi128EEEEEEEEEvNT_6ParamsE$_ZN4cute3eso3ESOILb1ELb0EJNS_5tupleIJNS_1CILi1EEENS3_ILi0EEEEEEiNS3_ILi1024EEEEEC2ERKS6_RKiRKS7_ - $_ZN7cutlass13device_kernelIN5flash19enable_sm80_to_sm89INS1_16FlashAttnBwdSm80INS1_25CollectiveMainloopBwdSm80ILi2ELi2EN4cute5tupleIJNS5_1CILi128EEES8_NS7_ILi64EEEEEENS_10bfloat16_tEfNS_4arch4Sm80ELb0ELb0ELb1ELb0ELb1ELb0ELb0ELb0ELi2ELi4ELi4ELi4ELb0EEENS1_24CollectiveEpilogueBwdGQAISA_fSD_Li256ELb0ELb1EEENS1_19SingleTileSchedulerILb0ELb0ELb0ELi128EEEEEEEEEvNT_6ParamsE$_ZN4cute3eso3ESOILb1ELb0EJNS_5tupleIJNS_1CILi1EEENS3_ILi0EEEEEEiEEC2ERKS6_RKi)
$_ZN7cutlass13device_kernelIN5flash19enable_sm80_to_sm89INS1_16FlashAttnBwdSm80INS1_25CollectiveMainloopBwdSm80ILi2ELi2EN4cute5tupleIJNS5_1CILi128EEES8_NS7_ILi64EEEEEENS_10bfloat16_tEfNS_4arch4Sm80ELb0ELb0ELb1ELb0ELb1ELb0ELb0ELb0ELi2ELi4ELi4ELi4ELb0EEENS1_24CollectiveEpilogueBwdGQAISA_fSD_Li256ELb0ELb1EEENS1_19SingleTileSchedulerILb0ELb0ELb0ELi128EEEEEEEEEvNT_6ParamsE$_ZN4cute3eso3ESOILb1ELb0EJNS_5tupleIJNS_1CILi1EEENS3_ILi0EEEEEEiEEC2ERKS6_RKi:
[----:B------:R-:W-:Y:S02]  /*81d0*/  IADD3 R2, R2, -c[0x0][0x20], RZ ;  /* 0x8000080002027a10 */ /* 0x000fe40007ffe0ff */
[----:B------:R-:W-:-:S03]  /*81e0*/  MOV R7, 0x0 ;  /* 0x0000000000077802 */ /* 0x000fc60000000f00 */
[----:B------:R1:W-:Y:S01]  /*81f0*/  STL [R2], R3 ;  /* 0x0000000302007387 */ /* 0x0003e20000100800 */
[----:B------:R-:W-:Y:S05]  /*8200*/  RET.REL.NODEC R6 `(_ZN7cutlass13device_kernelIN5flash19enable_sm80_to_sm89INS1_16FlashAttnBwdSm80INS1_25CollectiveMainloopBwdSm80ILi2ELi2EN4cute5tupleIJNS5_1CILi128EEES8_NS7_ILi64EEEEEENS_10bfloat16_tEfNS_4arch4Sm80ELb0ELb0ELb1ELb0ELb1ELb0ELb0ELb0ELi2ELi4ELi4ELi4ELb0EEENS1_24CollectiveEpilogueBwdGQAISA_fSD_Li256ELb0ELb1EEENS1_19SingleTileSchedulerILb0ELb0ELb0ELi128EEEEEEEEEvNT_6ParamsE) ;  /* 0xffff7df006007950 */ /* 0x000fea0003c3ffff */
        .type           $_ZN7cutlass13device_kernelIN5flash19enable_sm80_to_sm89INS1_16FlashAttnBwdSm80INS1_25CollectiveMainloopBwdSm80ILi2ELi2EN4cute5tupleIJNS5_1CILi128EEES8_NS7_ILi64EEEEEENS_10bfloat16_tEfNS_4arch4Sm80ELb0ELb0ELb1ELb0ELb1ELb0ELb0ELb0ELi2ELi4ELi4ELi4ELb0EEENS1_24CollectiveEpilogueBwdGQAISA_fSD_Li256ELb0ELb1EEENS1_19SingleTileSchedulerILb0ELb0ELb0ELi128EEEEEEEEEvNT_6ParamsE$_ZN4cute3eso3ESOILb1ELb0EJNS_5tupleIJNS_1CILi1EEENS3_ILi0EEEEEEiNS3_ILi1024EEEEEC2ERKS6_RKiRKS7_,@function
        .size           $_ZN7cutlass13device_kernelIN5flash19enable_sm80_to_sm89INS1_16FlashAttnBwdSm80INS1_25CollectiveMainloopBwdSm80ILi2ELi2EN4cute5tupleIJNS5_1CILi128EEES8_NS7_ILi64EEEEEENS_10bfloat16_tEfNS_4arch4Sm80ELb0ELb0ELb1ELb0ELb1ELb0ELb0ELb0ELi2ELi4ELi4ELi4ELb0EEENS1_24CollectiveEpilogueBwdGQAISA_fSD_Li256ELb0ELb1EEENS1_19SingleTileSchedulerILb0ELb0ELb0ELi128EEEEEEEEEvNT_6ParamsE$_ZN4cute3eso3ESOILb1ELb0EJNS_5tupleIJNS_1CILi1EEENS3_ILi0EEEEEEiNS3_ILi1024EEEEEC2ERKS6_RKiRKS7_,($_ZN7cutlass13device_kernelIN5flash19enable_sm80_to_sm89INS1_16FlashAttnBwdSm80INS1_25CollectiveMainloopBwdSm80ILi2ELi2EN4cute5tupleIJNS5_1CILi128EEES8_NS7_ILi64EEEEEENS_10bfloat16_tEfNS_4arch4Sm80ELb0ELb0ELb1ELb0ELb1ELb0ELb0ELb0ELi2ELi4ELi4ELi4ELb0EEENS1_24CollectiveEpilogueBwdGQAISA_fSD_Li256ELb0ELb1EEENS1_19SingleTileSchedulerILb0ELb0ELb0ELi128EEEEEEEEEvNT_6ParamsE$_ZN4cute3eso3ESOILb1ELb0EJNS_5tupleIJNS_1CILi1EEENS3_ILi0EEEEEElS5_EEC2ERKS6_RKlRKS5_ - $_ZN7cutlass13device_kernelIN5flash19enable_sm80_to_sm89INS1_16FlashAttnBwdSm80INS1_25CollectiveMainloopBwdSm80ILi2ELi2EN4cute5tupleIJNS5_1CILi128EEES8_NS7_ILi64EEEEEENS_10bfloat16_tEfNS_4arch4Sm80ELb0ELb0ELb1ELb0ELb1ELb0ELb0ELb0ELi2ELi4ELi4ELi4ELb0EEENS1_24CollectiveEpilogueBwdGQAISA_fSD_Li256ELb0ELb1EEENS1_19SingleTileSchedulerILb0ELb0ELb0ELi128EEEEEEEEEvNT_6ParamsE$_ZN4cute3eso3ESOILb1ELb0EJNS_5tupleIJNS_1CILi1EEENS3_ILi0EEEEEEiNS3_ILi1024EEEEEC2ERKS6_RKiRKS7_)
$_ZN7cutlass13device_kernelIN5flash19enable_sm80_to_sm89INS1_16FlashAttnBwdSm80INS1_25CollectiveMainloopBwdSm80ILi2ELi2EN4cute5tupleIJNS5_1CILi128EEES8_NS7_ILi64EEEEEENS_10bfloat16_tEfNS_4arch4Sm80ELb0ELb0ELb1ELb0ELb1ELb0ELb0ELb0ELi2ELi4ELi4ELi4ELb0EEENS1_24CollectiveEpilogueBwdGQAISA_fSD_Li256ELb0ELb1EEENS1_19SingleTileSchedulerILb0ELb0ELb0ELi128EEEEEEEEEvNT_6ParamsE$_ZN4cute3eso3ESOILb1ELb0EJNS_5tupleIJNS_1CILi1EEENS3_ILi0EEEEEEiNS3_ILi1024EEEEEC2ERKS6_RKiRKS7_:
[----:B------:R-:W-:Y:S02]  /*8210*/  IADD3 R2, R2, -c[0x0][0x20], RZ ;  /* 0x8000080002027a10 */ /* 0x000fe40007ffe0ff */
[----:B------:R-:W-:-:S03]  /*8220*/  MOV R9, 0x0 ;  /* 0x0000000000097802 */ /* 0x000fc60000000f00 */
[----:B------:R1:W-:Y:S01]  /*8230*/  STL [R2], R3 ;  /* 0x0000000302007387 */ /* 0x0003e20000100800 */
[----:B------:R-:W-:Y:S05]  /*8240*/  RET.REL.NODEC R8 `(_ZN7cutlass13device_kernelIN5flash19enable_sm80_to_sm89INS1_16FlashAttnBwdSm80INS1_25CollectiveMainloopBwdSm80ILi2ELi2EN4cute5tupleIJNS5_1CILi128EEES8_NS7_ILi64EEEEEENS_10bfloat16_tEfNS_4arch4Sm80ELb0ELb0ELb1ELb0ELb1ELb0ELb0ELb0ELi2ELi4ELi4ELi4ELb0EEENS1_24CollectiveEpilogueBwdGQAISA_fSD_Li256ELb0ELb1EEENS1_19SingleTileSchedulerILb0ELb0ELb0ELi128EEEEEEEEEvNT_6ParamsE) ;  /* 0xffff7db008007950 */ /* 0x000fea0003c3ffff */
        .type           $_ZN7cutlass13device_kernelIN5flash19enable_sm80_to_sm89INS1_16FlashAttnBwdSm80INS1_25CollectiveMainloopBwdSm80ILi2ELi2EN4cute5tupleIJNS5_1CILi128EEES8_NS7_ILi64EEEEEENS_10bfloat16_tEfNS_4arch4Sm80ELb0ELb0ELb1ELb0ELb1ELb0ELb0ELb0ELi2ELi4ELi4ELi4ELb0EEENS1_24CollectiveEpilogueBwdGQAISA_fSD_Li256ELb0ELb1EEENS1_19SingleTileSchedulerILb0ELb0ELb0ELi128EEEEEEEEEvNT_6ParamsE$_ZN4cute3eso3ESOILb1ELb0EJNS_5tupleIJNS_1CILi1EEENS3_ILi0EEEEEElS5_EEC2ERKS6_RKlRKS5_,@function
        .size           $_ZN7cutlass13device_kernelIN5flash19enable_sm80_to_sm89INS1_16FlashAttnBwdSm80INS1_25CollectiveMainloopBwdSm80ILi2ELi2EN4cute5tupleIJNS5_1CILi128EEES8_NS7_ILi64EEEEEENS_10bfloat16_tEfNS_4arch4Sm80ELb0ELb0ELb1ELb0ELb1ELb0ELb0ELb0ELi2ELi4ELi4ELi4ELb0EEENS1_24CollectiveEpilogueBwdGQAISA_fSD_Li256ELb0ELb1EEENS1_19SingleTileSchedulerILb0ELb0ELb0ELi128EEEEEEEEEvNT_6ParamsE$_ZN4cute3eso3ESOILb1ELb0EJNS_5tupleIJNS_1CILi1EEENS3_ILi0EEEEEElS5_EEC2ERKS6_RKlRKS5_,($_ZN7cutlass13device_kernelIN5flash19enable_sm80_to_sm89INS1_16FlashAttnBwdSm80INS1_25CollectiveMainloopBwdSm80ILi2ELi2EN4cute5tupleIJNS5_1CILi128EEES8_NS7_ILi64EEEEEENS_10bfloat16_tEfNS_4arch4Sm80ELb0ELb0ELb1ELb0ELb1ELb0ELb0ELb0ELi2ELi4ELi4ELi4ELb0EEENS1_24CollectiveEpilogueBwdGQAISA_fSD_Li256ELb0ELb1EEENS1_19SingleTileSchedulerILb0ELb0ELb0ELi128EEEEEEEEEvNT_6ParamsE$_ZN4cute3eso3ESOILb1ELb0EJNS_5tupleIJNS_1CILi1EEENS3_ILi2EEEEEENS2_IJNS3_ILi0EEEiEEEEEC2ERKS6_RKS8_ - $_ZN7cutlass13device_kernelIN5flash19enable_sm80_to_sm89INS1_16FlashAttnBwdSm80INS1_25CollectiveMainloopBwdSm80ILi2ELi2EN4cute5tupleIJNS5_1CILi128EEES8_NS7_ILi64EEEEEENS_10bfloat16_tEfNS_4arch4Sm80ELb0ELb0ELb1ELb0ELb1ELb0ELb0ELb0ELi2ELi4ELi4ELi4ELb0EEENS1_24CollectiveEpilogueBwdGQAISA_fSD_Li256ELb0ELb1EEENS1_19SingleTileSchedulerILb0ELb0ELb0ELi128EEEEEEEEEvNT_6ParamsE$_ZN4cute3eso3ESOILb1ELb0EJNS_5tupleIJNS_1CILi1EEENS3_ILi0EEEEEElS5_EEC2ERKS6_RKlRKS5_)
$_ZN7cutlass13device_kernelIN5flash19enable_sm80_to_sm89INS1_16FlashAttnBwdSm80INS1_25CollectiveMainloopBwdSm80ILi2ELi2EN4cute5tupleIJNS5_1CILi128EEES8_NS7_ILi64EEEEEENS_10bfloat16_tEfNS_4arch4Sm80ELb0ELb0ELb1ELb0ELb1ELb0ELb0ELb0ELi2ELi4ELi4ELi4ELb0EEENS1_24CollectiveEpilogueBwdGQAISA_fSD_Li256ELb0ELb1EEENS1_19SingleTileSchedulerILb0ELb0ELb0ELi128EEEEEEEEEvNT_6ParamsE$_ZN4cute3eso3ESOILb1ELb0EJNS_5tupleIJNS_1CILi1EEENS3_ILi0EEEEEElS5_EEC2ERKS6_RKlRKS5_:
[----:B------:R-:W-:Y:S01]  /*8250*/  IADD3 R3, R3, -c[0x0][0x20], RZ ;  /* 0x8000080003037a10 */ /* 0x000fe20007ffe0ff */
[----:B------:R-:W-:Y:S01]  /*8260*/  IMAD.MOV.U32 R78, RZ, RZ, R2 ;  /* 0x000000ffff4e7224 */ /* 0x000fe200078e0002 */
[----:B------:R-:W-:Y:S01]  /*8270*/  MOV R86, R6 ;  /* 0x0000000600567202 */ /* 0x000fe20000000f00 */
[----:B------:R-:W-:Y:S01]  /*8280*/  IMAD.MOV.U32 R79, RZ, RZ, R5 ;  /* 0x000000ffff4f7224 */ /* 0x000fe200078e0005 */
[----:B------:R-:W-:-:S04]  /*8290*/  MOV R87, 0x0 ;  /* 0x0000000000577802 */ /* 0x000fc80000000f00 */
[----:B------:R1:W-:Y:S01]  /*82a0*/  STL.64 [R3], R78 ;  /* 0x0000004e03007387 */ /* 0x0003e20000100a00 */
[----:B------:R-:W-:Y:S05]  /*82b0*/  RET.REL.NODEC R86 `(_ZN7cutlass13device_kernelIN5flash19enable_sm80_to_sm89INS1_16FlashAttnBwdSm80INS1_25CollectiveMainloopBwdSm80ILi2ELi2EN4cute5tupleIJNS5_1CILi128EEES8_NS7_ILi64EEEEEENS_10bfloat16_tEfNS_4arch4Sm80ELb0ELb0ELb1ELb0ELb1ELb0ELb0ELb0ELi2ELi4ELi4ELi4ELb0EEENS1_24CollectiveEpilogueBwdGQAISA_fSD_Li256ELb0ELb1EEENS1_19SingleTileSchedulerILb0ELb0ELb0ELi128EEEEEEEEEvNT_6ParamsE) ;  /* 0xffff7d4056007950 */ /* 0x000fea0003c3ffff */
        .type           $_ZN7cutlass13device_kernelIN5flash19enable_sm80_to_sm89INS1_16FlashAttnBwdSm80INS1_25CollectiveMainloopBwdSm80ILi2ELi2EN4cute5tupleIJNS5_1CILi128EEES8_NS7_ILi64EEEEEENS_10bfloat16_tEfNS_4arch4Sm80ELb0ELb0ELb1ELb0ELb1ELb0ELb0ELb0ELi2ELi4ELi4ELi4ELb0EEENS1_24CollectiveEpilogueBwdGQAISA_fSD_Li256ELb0ELb1EEENS1_19SingleTileSchedulerILb0ELb0ELb0ELi128EEEEEEEEEvNT_6ParamsE$_ZN4cute3eso3ESOILb1ELb0EJNS_5tupleIJNS_1CILi1EEENS3_ILi2EEEEEENS2_IJNS3_ILi0EEEiEEEEEC2ERKS6_RKS8_,@function
        .size           $_ZN7cutlass13device_kernelIN5flash19enable_sm80_to_sm89INS1_16FlashAttnBwdSm80INS1_25CollectiveMainloopBwdSm80ILi2ELi2EN4cute5tupleIJNS5_1CILi128EEES8_NS7_ILi64EEEEEENS_10bfloat16_tEfNS_4arch4Sm80ELb0ELb0ELb1ELb0ELb1ELb0ELb0ELb0ELi2ELi4ELi4ELi4ELb0EEENS1_24CollectiveEpilogueBwdGQAISA_fSD_Li256ELb0ELb1EEENS1_19SingleTileSchedulerILb0ELb0ELb0ELi128EEEEEEEEEvNT_6ParamsE$_ZN4cute3eso3ESOILb1ELb0EJNS_5tupleIJNS_1CILi1EEENS3_ILi2EEEEEENS2_IJNS3_ILi0EEEiEEEEEC2ERKS6_RKS8_,($_ZN7cutlass13device_kernelIN5flash19enable_sm80_to_sm89INS1_16FlashAttnBwdSm80INS1_25CollectiveMainloopBwdSm80ILi2ELi2EN4cute5tupleIJNS5_1CILi128EEES8_NS7_ILi64EEEEEENS_10bfloat16_tEfNS_4arch4Sm80ELb0ELb0ELb1ELb0ELb1ELb0ELb0ELb0ELi2ELi4ELi4ELi4ELb0EEENS1_24CollectiveEpilogueBwdGQAISA_fSD_Li256ELb0ELb1EEENS1_19SingleTileSchedulerILb0ELb0ELb0ELi128EEEEEEEEEvNT_6ParamsE$_ZN4cute3eso3ESOILb1ELb0EJNS_5tupleIJNS_1CILi1EEENS3_ILi2EEES5_EEENS2_IJS4_NS3_ILi256EEEiEEEEEC2ERKS6_RKS8_ - $_ZN7cutlass13device_kernelIN5flash19enable_sm80_to_sm89INS1_16FlashAttnBwdSm80INS1_25CollectiveMainloopBwdSm80ILi2ELi2EN4cute5tupleIJNS5_1CILi128EEES8_NS7_ILi64EEEEEENS_10bfloat16_tEfNS_4arch4Sm80ELb0ELb0ELb1ELb0ELb1ELb0ELb0ELb0ELi2ELi4ELi4ELi4ELb0EEENS1_24CollectiveEpilogueBwdGQAISA_fSD_Li256ELb0ELb1EEENS1_19SingleTileSchedulerILb0ELb0ELb0ELi128EEEEEEEEEvNT_6ParamsE$_ZN4cute3eso3ESOILb1ELb0EJNS_5tupleIJNS_1CILi1EEENS3_ILi2EEEEEENS2_IJNS3_ILi0EEEiEEEEEC2ERKS6_RKS8_)
$_ZN7cutlass13device_kernelIN5flash19enable_sm80_to_sm89INS1_16FlashAttnBwdSm80INS1_25CollectiveMainloopBwdSm80ILi2ELi2EN4cute5tupleIJNS5_1CILi128EEES8_NS7_ILi64EEEEEENS_10bfloat16_tEfNS_4arch4Sm80ELb0ELb0ELb1ELb0ELb1ELb0ELb0ELb0ELi2ELi4ELi4ELi4ELb0EEENS1_24CollectiveEpilogueBwdGQAISA_fSD_Li256ELb0ELb1EEENS1_19SingleTileSchedulerILb0ELb0ELb0ELi128EEEEEEEEEvNT_6ParamsE$_ZN4cute3eso3ESOILb1ELb0EJNS_5tupleIJNS_1CILi1EEENS3_ILi2EEEEEENS2_IJNS3_ILi0EEEiEEEEEC2ERKS6_RKS8_:
[----:B------:R-:W-:Y:S02]  /*82c0*/  IADD3 R3, R13, -c[0x0][0x20], RZ ;  /* 0x800008000d037a10 */ /* 0x000fe40007ffe0ff */
[----:B------:R-:W-:-:S03]  /*82d0*/  MOV R5, 0x0 ;  /* 0x0000000000057802 */ /* 0x000fc60000000f00 */
[----:B------:R1:W-:Y:S01]  /*82e0*/  STL [R3], R2 ;  /* 0x0000000203007387 */ /* 0x0003e20000100800 */
[----:B------:R-:W-:Y:S05]  /*82f0*/  RET.REL.NODEC R4 `(_ZN7cutlass13device_kernelIN5flash19enable_sm80_to_sm89INS1_16FlashAttnBwdSm80INS1_25CollectiveMainloopBwdSm80ILi2ELi2EN4cute5tupleIJNS5_1CILi128EEES8_NS7_ILi64EEEEEENS_10bfloat16_tEfNS_4arch4Sm80ELb0ELb0ELb1ELb0ELb1ELb0ELb0ELb0ELi2ELi4ELi4ELi4ELb0EEENS1_24CollectiveEpilogueBwdGQAISA_fSD_Li256ELb0ELb1EEENS1_19SingleTileSchedulerILb0ELb0ELb0ELi128EEEEEEEEEvNT_6ParamsE) ;  /* 0xffff7d0004007950 */ /* 0x000fea0003c3ffff */
        .type           $_ZN7cutlass13device_kernelIN5flash19enable_sm80_to_sm89INS1_16FlashAttnBwdSm80INS1_25CollectiveMainloopBwdSm80ILi2ELi2EN4cute5tupleIJNS5_1CILi128EEES8_NS7_ILi64EEEEEENS_10bfloat16_tEfNS_4arch4Sm80ELb0ELb0ELb1ELb0ELb1ELb0ELb0ELb0ELi2ELi4ELi4ELi4ELb0EEENS1_24CollectiveEpilogueBwdGQAISA_fSD_Li256ELb0ELb1EEENS1_19SingleTileSchedulerILb0ELb0ELb0ELi128EEEEEEEEEvNT_6ParamsE$_ZN4cute3eso3ESOILb1ELb0EJNS_5tupleIJNS_1CILi1EEENS3_ILi2EEES5_EEENS2_IJS4_NS3_ILi256EEEiEEEEEC2ERKS6_RKS8_,@function
        .size           $_ZN7cutlass13device_kernelIN5flash19enable_sm80_to_sm89INS1_16FlashAttnBwdSm80INS1_25CollectiveMainloopBwdSm80ILi2ELi2EN4cute5tupleIJNS5_1CILi128EEES8_NS7_ILi64EEEEEENS_10bfloat16_tEfNS_4arch4Sm80ELb0ELb0ELb1ELb0ELb1ELb0ELb0ELb0ELi2ELi4ELi4ELi4ELb0EEENS1_24CollectiveEpilogueBwdGQAISA_fSD_Li256ELb0ELb1EEENS1_19SingleTileSchedulerILb0ELb0ELb0ELi128EEEEEEEEEvNT_6ParamsE$_ZN4cute3eso3ESOILb1ELb0EJNS_5tupleIJNS_1CILi1EEENS3_ILi2EEES5_EEENS2_IJS4_NS3_ILi256EEEiEEEEEC2ERKS6_RKS8_,($_ZN7cutlass13device_kernelIN5flash19enable_sm80_to_sm89INS1_16FlashAttnBwdSm80INS1_25CollectiveMainloopBwdSm80ILi2ELi2EN4cute5tupleIJNS5_1CILi128EEES8_NS7_ILi64EEEEEENS_10bfloat16_tEfNS_4arch4Sm80ELb0ELb0ELb1ELb0ELb1ELb0ELb0ELb0ELi2ELi4ELi4ELi4ELb0EEENS1_24CollectiveEpilogueBwdGQAISA_fSD_Li256ELb0ELb1EEENS1_19SingleTileSchedulerILb0ELb0ELb0ELi128EEEEEEEEEvNT_6ParamsE$_ZN4cute3eso3ESOILb1ELb0EJNS_5tupleIJNS_1CILi2EEEEEENS2_IJiEEEEEC2ERKS5_RKS6_ - $_ZN7cutlass13device_kernelIN5flash19enable_sm80_to_sm89INS1_16FlashAttnBwdSm80INS1_25CollectiveMainloopBwdSm80ILi2ELi2EN4cute5tupleIJNS5_1CILi128EEES8_NS7_ILi64EEEEEENS_10bfloat16_tEfNS_4arch4Sm80ELb0ELb0ELb1ELb0ELb1ELb0ELb0ELb0ELi2ELi4ELi4ELi4ELb0EEENS1_24CollectiveEpilogueBwdGQAISA_fSD_Li256ELb0ELb1EEENS1_19SingleTileSchedulerILb0ELb0ELb0ELi128EEEEEEEEEvNT_6ParamsE$_ZN4cute3eso3ESOILb1ELb0EJNS_5tupleIJNS_1CILi1EEENS3_ILi2EEES5_EEENS2_IJS4_NS3_ILi256EEEiEEEEEC2ERKS6_RKS8_)
$_ZN7cutlass13device_kernelIN5flash19enable_sm80_to_sm89INS1_16FlashAttnBwdSm80INS1_25CollectiveMainloopBwdSm80ILi2ELi2EN4cute5tupleIJNS5_1CILi128EEES8_NS7_ILi64EEEEEENS_10bfloat16_tEfNS_4arch4Sm80ELb0ELb0ELb1ELb0ELb1ELb0ELb0ELb0ELi2ELi4ELi4ELi4ELb0EEENS1_24CollectiveEpilogueBwdGQAISA_fSD_Li256ELb0ELb1EEENS1_19SingleTileSchedulerILb0ELb0ELb0ELi128EEEEEEEEEvNT_6ParamsE$_ZN4cute3eso3ESOILb1ELb0EJNS_5tupleIJNS_1CILi1EEENS3_ILi2EEES5_EEENS2_IJS4_NS3_ILi256EEEiEEEEEC2ERKS6_RKS8_:
[----:B------:R-:W-:Y:S02]  /*8300*/  IADD3 R3, R11, -c[0x0][0x20], RZ ;  /* 0x800008000b037a10 */ /* 0x000fe40007ffe0ff */
[----:B------:R-:W-:-:S03]  /*8310*/  MOV R5, 0x0 ;  /* 0x0000000000057802 */ /* 0x000fc60000000f00 */
[----:B------:R1:W-:Y:S01]  /*8320*/  STL [R3], R2 ;  /* 0x0000000203007387 */ /* 0x0003e20000100800 */
[----:B------:R-:W-:Y:S05]  /*8330*/  RET.REL.NODEC R4 `(_ZN7cutlass13device_kernelIN5flash19enable_sm80_to_sm89INS1_16FlashAttnBwdSm80INS1_25CollectiveMainloopBwdSm80ILi2ELi2EN4cute5tupleIJNS5_1CILi128EEES8_NS7_ILi64EEEEEENS_10bfloat16_tEfNS_4arch4Sm80ELb0ELb0ELb1ELb0ELb1ELb0ELb0ELb0ELi2ELi4ELi4ELi4ELb0EEENS1_24CollectiveEpilogueBwdGQAISA_fSD_Li256ELb0ELb1EEENS1_19SingleTileSchedulerILb0ELb0ELb0ELi128EEEEEEEEEvNT_6ParamsE) ;  /* 0xffff7cc004007950 */ /* 0x000fea0003c3ffff */
        .type           $_ZN7cutlass13device_kernelIN5flash19enable_sm80_to_sm89INS1_16FlashAttnBwdSm80INS1_25CollectiveMainloopBwdSm80ILi2ELi2EN4cute5tupleIJNS5_1CILi128EEES8_NS7_ILi64EEEEEENS_10bfloat16_tEfNS_4arch4Sm80ELb0ELb0ELb1ELb0ELb1ELb0ELb0ELb0ELi2ELi4ELi4ELi4ELb0EEENS1_24CollectiveEpilogueBwdGQAISA_fSD_Li256ELb0ELb1EEENS1_19SingleTileSchedulerILb0ELb0ELb0ELi128EEEEEEEEEvNT_6ParamsE$_ZN4cute3eso3ESOILb1ELb0EJNS_5tupleIJNS_1CILi2EEEEEENS2_IJiEEEEEC2ERKS5_RKS6_,@function
        .size           $_ZN7cutlass13device_kernelIN5flash19enable_sm80_to_sm89INS1_16FlashAttnBwdSm80INS1_25CollectiveMainloopBwdSm80ILi2ELi2EN4cute5tupleIJNS5_1CILi128EEES8_NS7_ILi64EEEEEENS_10bfloat16_tEfNS_4arch4Sm80ELb0ELb0ELb1ELb0ELb1ELb0ELb0ELb0ELi2ELi4ELi4ELi4ELb0EEENS1_24CollectiveEpilogueBwdGQAISA_fSD_Li256ELb0ELb1EEENS1_19SingleTileSchedulerILb0ELb0ELb0ELi128EEEEEEEEEvNT_6ParamsE$_ZN4cute3eso3ESOILb1ELb0EJNS_5tupleIJNS_1CILi2EEEEEENS2_IJiEEEEEC2ERKS5_RKS6_,($_ZN7cutlass13device_kernelIN5flash19enable_sm80_to_sm89INS1_16FlashAttnBwdSm80INS1_25CollectiveMainloopBwdSm80ILi2ELi2EN4cute5tupleIJNS5_1CILi128EEES8_NS7_ILi64EEEEEENS_10bfloat16_tEfNS_4arch4Sm80ELb0ELb0ELb1ELb0ELb1ELb0ELb0ELb0ELi2ELi4ELi4ELi4ELb0EEENS1_24CollectiveEpilogueBwdGQAISA_fSD_Li256ELb0ELb1EEENS1_19SingleTileSchedulerILb0ELb0ELb0ELi128EEEEEEEEEvNT_6ParamsE$_ZN4cute3eso3ESOILb1ELb0EJNS_5tupleIJNS_1CILi2EEEEEENS2_IJiEEENS3_ILi1EEES7_EEC2ERKS5_RKS6_RKS7_SE_ - $_ZN7cutlass13device_kernelIN5flash19enable_sm80_to_sm89INS1_16FlashAttnBwdSm80INS1_25CollectiveMainloopBwdSm80ILi2ELi2EN4cute5tupleIJNS5_1CILi128EEES8_NS7_ILi64EEEEEENS_10bfloat16_tEfNS_4arch4Sm80ELb0ELb0ELb1ELb0ELb1ELb0ELb0ELb0ELi2ELi4ELi4ELi4ELb0EEENS1_24CollectiveEpilogueBwdGQAISA_fSD_Li256ELb0ELb1EEENS1_19SingleTileSchedulerILb0ELb0ELb0ELi128EEEEEEEEEvNT_6ParamsE$_ZN4cute3eso3ESOILb1ELb0EJNS_5tupleIJNS_1CILi2EEEEEENS2_IJiEEEEEC2ERKS5_RKS6_)
$_ZN7cutlass13device_kernelIN5flash19enable_sm80_to_sm89INS1_16FlashAttnBwdSm80INS1_25CollectiveMainloopBwdSm80ILi2ELi2EN4cute5tupleIJNS5_1CILi128EEES8_NS7_ILi64EEEEEENS_10bfloat16_tEfNS_4arch4Sm80ELb0ELb0ELb1ELb0ELb1ELb0ELb0ELb0ELi2ELi4ELi4ELi4ELb0EEENS1_24CollectiveEpilogueBwdGQAISA_fSD_Li256ELb0ELb1EEENS1_19SingleTileSchedulerILb0ELb0ELb0ELi128EEEEEEEEEvNT_6ParamsE$_ZN4cute3eso3ESOILb1ELb0EJNS_5tupleIJNS_1CILi2EEEEEENS2_IJiEEEEEC2ERKS5_RKS6_:
[----:B------:R-:W-:Y:S02]  /*8340*/  IADD3 R2, R67, -c[0x0][0x20], RZ ;  /* 0x8000080043027a10 */ /* 0x000fe40007ffe0ff */
[----:B------:R-:W-:-:S03]  /*8350*/  MOV R7, 0x0 ;  /* 0x0000000000077802 */ /* 0x000fc60000000f00 */
[----:B------:R1:W-:Y:S01]  /*8360*/  STL [R2], R3 ;  /* 0x0000000302007387 */ /* 0x0003e20000100800 */
[----:B------:R-:W-:Y:S05]  /*8370*/  RET.REL.NODEC R6 `(_ZN7cutlass13device_kernelIN5flash19enable_sm80_to_sm89INS1_16FlashAttnBwdSm80INS1_25CollectiveMainloopBwdSm80ILi2ELi2EN4cute5tupleIJNS5_1CILi128EEES8_NS7_ILi64EEEEEENS_10bfloat16_tEfNS_4arch4Sm80ELb0ELb0ELb1ELb0ELb1ELb0ELb0ELb0ELi2ELi4ELi4ELi4ELb0EEENS1_24CollectiveEpilogueBwdGQAISA_fSD_Li256ELb0ELb1EEENS1_19SingleTileSchedulerILb0ELb0ELb0ELi128EEEEEEEEEvNT_6ParamsE) ;  /* 0xffff7c8006007950 */ /* 0x000fea0003c3ffff */
        .type           $_ZN7cutlass13device_kernelIN5flash19enable_sm80_to_sm89INS1_16FlashAttnBwdSm80INS1_25CollectiveMainloopBwdSm80ILi2ELi2EN4cute5tupleIJNS5_1CILi128EEES8_NS7_ILi64EEEEEENS_10bfloat16_tEfNS_4arch4Sm80ELb0ELb0ELb1ELb0ELb1ELb0ELb0ELb0ELi2ELi4ELi4ELi4ELb0EEENS1_24CollectiveEpilogueBwdGQAISA_fSD_Li256ELb0ELb1EEENS1_19SingleTileSchedulerILb0ELb0ELb0ELi128EEEEEEEEEvNT_6ParamsE$_ZN4cute3eso3ESOILb1ELb0EJNS_5tupleIJNS_1CILi2EEEEEENS2_IJiEEENS3_ILi1EEES7_EEC2ERKS5_RKS6_RKS7_SE_,@function
        .size           $_ZN7cutlass13device_kernelIN5flash19enable_sm80_to_sm89INS1_16FlashAttnBwdSm80INS1_25CollectiveMainloopBwdSm80ILi2ELi2EN4cute5tupleIJNS5_1CILi128EEES8_NS7_ILi64EEEEEENS_10bfloat16_tEfNS_4arch4Sm80ELb0ELb0ELb1ELb0ELb1ELb0ELb0ELb0ELi2ELi4ELi4ELi4ELb0EEENS1_24CollectiveEpilogueBwdGQAISA_fSD_Li256ELb0ELb1EEENS1_19SingleTileSchedulerILb0ELb0ELb0ELi128EEEEEEEEEvNT_6ParamsE$_ZN4cute3eso3ESOILb1ELb0EJNS_5tupleIJNS_1CILi2EEEEEENS2_IJiEEENS3_ILi1EEES7_EEC2ERKS5_RKS6_RKS7_SE_,($_ZN7cutlass13device_kernelIN5flash19enable_sm80_to_sm89INS1_16FlashAttnBwdSm80INS1_25CollectiveMainloopBwdSm80ILi2ELi2EN4cute5tupleIJNS5_1CILi128EEES8_NS7_ILi64EEEEEENS_10bfloat16_tEfNS_4arch4Sm80ELb0ELb0ELb1ELb0ELb1ELb0ELb0ELb0ELi2ELi4ELi4ELi4ELb0EEENS1_24CollectiveEpilogueBwdGQAISA_fSD_Li256ELb0ELb1EEENS1_19SingleTileSchedulerILb0ELb0ELb0ELi128EEEEEEEEEvNT_6ParamsE$_ZN4cute3eso3ESOILb1ELb0EJNS_5tupleIJNS_1CILi2EEEEEENS2_IJiEEES4_NS3_ILi1EEEEEC2ERKS5_RKS6_RKS4_RKS7_ - $_ZN7cutlass13device_kernelIN5flash19enable_sm80_to_sm89INS1_16FlashAttnBwdSm80INS1_25CollectiveMainloopBwdSm80ILi2ELi2EN4cute5tupleIJNS5_1CILi128EEES8_NS7_ILi64EEEEEENS_10bfloat16_tEfNS_4arch4Sm80ELb0ELb0ELb1ELb0ELb1ELb0ELb0ELb0ELi2ELi4ELi4ELi4ELb0EEENS1_24CollectiveEpilogueBwdGQAISA_fSD_Li256ELb0ELb1EEENS1_19SingleTileSchedulerILb0ELb0ELb0ELi128EEEEEEEEEvNT_6ParamsE$_ZN4cute3eso3ESOILb1ELb0EJNS_5tupleIJNS_1CILi2EEEEEENS2_IJiEEENS3_ILi1EEES7_EEC2ERKS5_RKS6_RKS7_SE_)
$_ZN7cutlass13device_kernelIN5flash19enable_sm80_to_sm89INS1_16FlashAttnBwdSm80INS1_25CollectiveMainloopBwdSm80ILi2ELi2EN4cute5tupleIJNS5_1CILi128EEES8_NS7_ILi64EEEEEENS_10bfloat16_tEfNS_4arch4Sm80ELb0ELb0ELb1ELb0ELb1ELb0ELb0ELb0ELi2ELi4ELi4ELi4ELb0EEENS1_24CollectiveEpilogueBwdGQAISA_fSD_Li256ELb0ELb1EEENS1_19SingleTileSchedulerILb0ELb0ELb0ELi128EEEEEEEEEvNT_6ParamsE$_ZN4cute3eso3ESOILb1ELb0EJNS_5tupleIJNS_1CILi2EEEEEENS2_IJiEEENS3_ILi1EEES7_EEC2ERKS5_RKS6_RKS7_SE_:
[----:B------:R-:W-:Y:S01]  /*8380*/  IADD3 R2, R2, -c[0x0][0x20], RZ ;  /* 0x8000080002027a10 */ /* 0x000fe20007ffe0ff */
[----:B------:R-:W-:Y:S01]  /*8390*/  IMAD.MOV.U32 R8, RZ, RZ, R4 ;  /* 0x000000ffff087224 */ /* 0x000fe200078e0004 */
[----:B------:R-:W-:-:S03]  /*83a0*/  MOV R9, 0x0 ;  /* 0x0000000000097802 */ /* 0x000fc60000000f00 */
[----:B------:R1:W-:Y:S01]  /*83b0*/  STL [R2], R3 ;  /* 0x0000000302007387 */ /* 0x0003e20000100800 */
[----:B------:R-:W-:Y:S05]  /*83c0*/  RET.REL.NODEC R8 `(_ZN7cutlass13device_kernelIN5flash19enable_sm80_to_sm89INS1_16FlashAttnBwdSm80INS1_25CollectiveMainloopBwdSm80ILi2ELi2EN4cute5tupleIJNS5_1CILi128EEES8_NS7_ILi64EEEEEENS_10bfloat16_tEfNS_4arch4Sm80ELb0ELb0ELb1ELb0ELb1ELb0ELb0ELb0ELi2ELi4ELi4ELi4ELb0EEENS1_24CollectiveEpilogueBwdGQAISA_fSD_Li256ELb0ELb1EEENS1_19SingleTileSchedulerILb0ELb0ELb0ELi128EEEEEEEEEvNT_6ParamsE) ;  /* 0xffff7c3008007950 */ /* 0x000fea0003c3ffff */
        .type           $_ZN7cutlass13device_kernelIN5flash19enable_sm80_to_sm89INS1_16FlashAttnBwdSm80INS1_25CollectiveMainloopBwdSm80ILi2ELi2EN4cute5tupleIJNS5_1CILi128EEES8_NS7_ILi64EEEEEENS_10bfloat16_tEfNS_4arch4Sm80ELb0ELb0ELb1ELb0ELb1ELb0ELb0ELb0ELi2ELi4ELi4ELi4ELb0EEENS1_24CollectiveEpilogueBwdGQAISA_fSD_Li256ELb0ELb1EEENS1_19SingleTileSchedulerILb0ELb0ELb0ELi128EEEEEEEEEvNT_6ParamsE$_ZN4cute3eso3ESOILb1ELb0EJNS_5tupleIJNS_1CILi2EEEEEENS2_IJiEEES4_NS3_ILi1EEEEEC2ERKS5_RKS6_RKS4_RKS7_,@function
        .size           $_ZN7cutlass13device_kernelIN5flash19enable_sm80_to_sm89INS1_16FlashAttnBwdSm80INS1_25CollectiveMainloopBwdSm80ILi2ELi2EN4cute5tupleIJNS5_1CILi128EEES8_NS7_ILi64EEEEEENS_10bfloat16_tEfNS_4arch4Sm80ELb0ELb0ELb1ELb0ELb1ELb0ELb0ELb0ELi2ELi4ELi4ELi4ELb0EEENS1_24CollectiveEpilogueBwdGQAISA_fSD_Li256ELb0ELb1EEENS1_19SingleTileSchedulerILb0ELb0ELb0ELi128EEEEEEEEEvNT_6ParamsE$_ZN4cute3eso3ESOILb1ELb0EJNS_5tupleIJNS_1CILi2EEEEEENS2_IJiEEES4_NS3_ILi1EEEEEC2ERKS5_RKS6_RKS4_RKS7_,($_ZN7cutlass13device_kernelIN5flash19enable_sm80_to_sm89INS1_16FlashAttnBwdSm80INS1_25CollectiveMainloopBwdSm80ILi2ELi2EN4cute5tupleIJNS5_1CILi128EEES8_NS7_ILi64EEEEEENS_10bfloat16_tEfNS_4arch4Sm80ELb0ELb0ELb1ELb0ELb1ELb0ELb0ELb0ELi2ELi4ELi4ELi4ELb0EEENS1_24CollectiveEpilogueBwdGQAISA_fSD_Li256ELb0ELb1EEENS1_19SingleTileSchedulerILb0ELb0ELb0ELi128EEEEEEEEEvNT_6ParamsE$_ZN4cute3eso3ESOILb1ELb0EJNS_5tupleIJNS_1CILi2EEES4_EEENS2_IJNS3_ILi1EEEiEEEEEC2ERKS5_RKS7_ - $_ZN7cutlass13device_kernelIN5flash19enable_sm80_to_sm89INS1_16FlashAttnBwdSm80INS1_25CollectiveMainloopBwdSm80ILi2ELi2EN4cute5tupleIJNS5_1CILi128EEES8_NS7_ILi64EEEEEENS_10bfloat16_tEfNS_4arch4Sm80ELb0ELb0ELb1ELb0ELb1ELb0ELb0ELb0ELi2ELi4ELi4ELi4ELb0EEENS1_24CollectiveEpilogueBwdGQAISA_fSD_Li256ELb0ELb1EEENS1_19SingleTileSchedulerILb0ELb0ELb0ELi128EEEEEEEEEvNT_6ParamsE$_ZN4cute3eso3ESOILb1ELb0EJNS_5tupleIJNS_1CILi2EEEEEENS2_IJiEEES4_NS3_ILi1EEEEEC2ERKS5_RKS6_RKS4_RKS7_)
$_ZN7cutlass13device_kernelIN5flash19enable_sm80_to_sm89INS1_16FlashAttnBwdSm80INS1_25CollectiveMainloopBwdSm80ILi2ELi2EN4cute5tupleIJNS5_1CILi128EEES8_NS7_ILi64EEEEEENS_10bfloat16_tEfNS_4arch4Sm80ELb0ELb0ELb1ELb0ELb1ELb0ELb0ELb0ELi2ELi4ELi4ELi4ELb0EEENS1_24CollectiveEpilogueBwdGQAISA_fSD_Li256ELb0ELb1EEENS1_19SingleTileSchedulerILb0ELb0ELb0ELi128EEEEEEEEEvNT_6ParamsE$_ZN4cute3eso3ESOILb1ELb0EJNS_5tupleIJNS_1CILi2EEEEEENS2_IJiEEES4_NS3_ILi1EEEEEC2ERKS5_RKS6_RKS4_RKS7_:
[----:B------:R-:W-:Y:S02]  /*83d0*/  IADD3 R2, R2, -c[0x0][0x20], RZ ;  /* 0x8000080002027a10 */ /* 0x000fe40007ffe0ff */
[----:B------:R-:W-:-:S03]  /*83e0*/  MOV R5, 0x0 ;  /* 0x0000000000057802 */ /* 0x000fc60000000f00 */
[----:B------:R1:W-:Y:S01]  /*83f0*/  STL [R2], R3 ;  /* 0x0000000302007387 */ /* 0x0003e20000100800 */
[----:B------:R-:W-:Y:S05]  /*8400*/  RET.REL.NODEC R4 `(_ZN7cutlass13device_kernelIN5flash19enable_sm80_to_sm89INS1_16FlashAttnBwdSm80INS1_25CollectiveMainloopBwdSm80ILi2ELi2EN4cute5tupleIJNS5_1CILi128EEES8_NS7_ILi64EEEEEENS_10bfloat16_tEfNS_4arch4Sm80ELb0ELb0ELb1ELb0ELb1ELb0ELb0ELb0ELi2ELi4ELi4ELi4ELb0EEENS1_24CollectiveEpilogueBwdGQAISA_fSD_Li256ELb0ELb1EEENS1_19SingleTileSchedulerILb0ELb0ELb0ELi128EEEEEEEEEvNT_6ParamsE) ;  /* 0xffff7bf004007950 */ /* 0x000fea0003c3ffff */
        .type           $_ZN7cutlass13device_kernelIN5flash19enable_sm80_to_sm89INS1_16FlashAttnBwdSm80INS1_25CollectiveMainloopBwdSm80ILi2ELi2EN4cute5tupleIJNS5_1CILi128EEES8_NS7_ILi64EEEEEENS_10bfloat16_tEfNS_4arch4Sm80ELb0ELb0ELb1ELb0ELb1ELb0ELb0ELb0ELi2ELi4ELi4ELi4ELb0EEENS1_24CollectiveEpilogueBwdGQAISA_fSD_Li256ELb0ELb1EEENS1_19SingleTileSchedulerILb0ELb0ELb0ELi128EEEEEEEEEvNT_6ParamsE$_ZN4cute3eso3ESOILb1ELb0EJNS_5tupleIJNS_1CILi2EEES4_EEENS2_IJNS3_ILi1EEEiEEEEEC2ERKS5_RKS7_,@function
        .size           $_ZN7cutlass13device_kernelIN5flash19enable_sm80_to_sm89INS1_16FlashAttnBwdSm80INS1_25CollectiveMainloopBwdSm80ILi2ELi2EN4cute5tupleIJNS5_1CILi128EEES8_NS7_ILi64EEEEEENS_10bfloat16_tEfNS_4arch4Sm80ELb0ELb0ELb1ELb0ELb1ELb0ELb0ELb0ELi2ELi4ELi4ELi4ELb0EEENS1_24CollectiveEpilogueBwdGQAISA_fSD_Li256ELb0ELb1EEENS1_19SingleTileSchedulerILb0ELb0ELb0ELi128EEEEEEEEEvNT_6ParamsE$_ZN4cute3eso3ESOILb1ELb0EJNS_5tupleIJNS_1CILi2EEES4_EEENS2_IJNS3_ILi1EEEiEEEEEC2ERKS5_RKS7_,($_ZN7cutlass13device_kernelIN5flash19enable_sm80_to_sm89INS1_16FlashAttnBwdSm80INS1_25CollectiveMainloopBwdSm80ILi2ELi2EN4cute5tupleIJNS5_1CILi128EEES8_NS7_ILi64EEEEEENS_10bfloat16_tEfNS_4arch4Sm80ELb0ELb0ELb1ELb0ELb1ELb0ELb0ELb0ELi2ELi4ELi4ELi4ELb0EEENS1_24CollectiveEpilogueBwdGQAISA_fSD_Li256ELb0ELb1EEENS1_19SingleTileSchedulerILb0ELb0ELb0ELi128EEEEEEEEEvNT_6ParamsE$_ZN4cute3eso3ESOILb1ELb0EJNS_5tupleIJNS_1CILi2EEES4_EEENS2_IJiNS3_ILi4096EEEEEEEEC2ERKS5_RKS7_ - $_ZN7cutlass13device_kernelIN5flash19enable_sm80_to_sm89INS1_16FlashAttnBwdSm80INS1_25CollectiveMainloopBwdSm80ILi2ELi2EN4cute5tupleIJNS5_1CILi128EEES8_NS7_ILi64EEEEEENS_10bfloat16_tEfNS_4arch4Sm80ELb0ELb0ELb1ELb0ELb1ELb0ELb0ELb0ELi2ELi4ELi4ELi4ELb0EEENS1_24CollectiveEpilogueBwdGQAISA_fSD_Li256ELb0ELb1EEENS1_19SingleTileSchedulerILb0ELb0ELb0ELi128EEEEEEEEEvNT_6ParamsE$_ZN4cute3eso3ESOILb1ELb0EJNS_5tupleIJNS_1CILi2EEES4_EEENS2_IJNS3_ILi1EEEiEEEEEC2ERKS5_RKS7_)
$_ZN7cutlass13device_kernelIN5flash19enable_sm80_to_sm89INS1_16FlashAttnBwdSm80INS1_25CollectiveMainloopBwdSm80ILi2ELi2EN4cute5tupleIJNS5_1CILi128EEES8_NS7_ILi64EEEEEENS_10bfloat16_tEfNS_4arch4Sm80ELb0ELb0ELb1ELb0ELb1ELb0ELb0ELb0ELi2ELi4ELi4ELi4ELb0EEENS1_24CollectiveEpilogueBwdGQAISA_fSD_Li256ELb0ELb1EEENS1_19SingleTileSchedulerILb0ELb0ELb0ELi128EEEEEEEEEvNT_6ParamsE$_ZN4cute3eso3ESOILb1ELb0EJNS_5tupleIJNS_1CILi2EEES4_EEENS2_IJNS3_ILi1EEEiEEEEEC2ERKS5_RKS7_:
[----:B------:R-:W-:Y:S02]  /*8410*/  IADD3 R3, R37, -c[0x0][0x20], RZ ;  /* 0x8000080025037a10 */ /* 0x000fe40007ffe0ff */
[----:B------:R-:W-:-:S03]  /*8420*/  MOV R5, 0x0 ;  /* 0x0000000000057802 */ /* 0x000fc60000000f00 */
[----:B------:R1:W-:Y:S01]  /*8430*/  STL [R3], R2 ;  /* 0x0000000203007387 */ /* 0x0003e20000100800 */
[----:B------:R-:W-:Y:S05]  /*8440*/  RET.REL.NODEC R4 `(_ZN7cutlass13device_kernelIN5flash19enable_sm80_to_sm89INS1_16FlashAttnBwdSm80INS1_25CollectiveMainloopBwdSm80ILi2ELi2EN4cute5tupleIJNS5_1CILi128EEES8_NS7_ILi64EEEEEENS_10bfloat16_tEfNS_4arch4Sm80ELb0ELb0ELb1ELb0ELb1ELb0ELb0ELb0ELi2ELi4ELi4ELi4ELb0EEENS1_24CollectiveEpilogueBwdGQAISA_fSD_Li256ELb0ELb1EEENS1_19SingleTileSchedulerILb0ELb0ELb0ELi128EEEEEEEEEvNT_6ParamsE) ;  /* 0xffff7bb004007950 */ /* 0x000fea0003c3ffff */
        .type           $_ZN7cutlass13device_kernelIN5flash19enable_sm80_to_sm89INS1_16FlashAttnBwdSm80INS1_25CollectiveMainloopBwdSm80ILi2ELi2EN4cute5tupleIJNS5_1CILi128EEES8_NS7_ILi64EEEEEENS_10bfloat16_tEfNS_4arch4Sm80ELb0ELb0ELb1ELb0ELb1ELb0ELb0ELb0ELi2ELi4ELi4ELi4ELb0EEENS1_24CollectiveEpilogueBwdGQAISA_fSD_Li256ELb0ELb1EEENS1_19SingleTileSchedulerILb0ELb0ELb0ELi128EEEEEEEEEvNT_6ParamsE$_ZN4cute3eso3ESOILb1ELb0EJNS_5tupleIJNS_1CILi2EEES4_EEENS2_IJiNS3_ILi4096EEEEEEEEC2ERKS5_RKS7_,@function
        .size           $_ZN7cutlass13device_kernelIN5flash19enable_sm80_to_sm89INS1_16FlashAttnBwdSm80INS1_25CollectiveMainloopBwdSm80ILi2ELi2EN4cute5tupleIJNS5_1CILi128EEES8_NS7_ILi64EEEEEENS_10bfloat16_tEfNS_4arch4Sm80ELb0ELb0ELb1ELb0ELb1ELb0ELb0ELb0ELi2ELi4ELi4ELi4ELb0EEENS1_24CollectiveEpilogueBwdGQAISA_fSD_Li256ELb0ELb1EEENS1_19SingleTileSchedulerILb0ELb0ELb0ELi128EEEEEEEEEvNT_6ParamsE$_ZN4cute3eso3ESOILb1ELb0EJNS_5tupleIJNS_1CILi2EEES4_EEENS2_IJiNS3_ILi4096EEEEEEEEC2ERKS5_RKS7_,($_ZN7cutlass13device_kernelIN5flash19enable_sm80_to_sm89INS1_16FlashAttnBwdSm80INS1_25CollectiveMainloopBwdSm80ILi2ELi2EN4cute5tupleIJNS5_1CILi128EEES8_NS7_ILi64EEEEEENS_10bfloat16_tEfNS_4arch4Sm80ELb0ELb0ELb1ELb0ELb1ELb0ELb0ELb0ELi2ELi4ELi4ELi4ELb0EEENS1_24CollectiveEpilogueBwdGQAISA_fSD_Li256ELb0ELb1EEENS1_19SingleTileSchedulerILb0ELb0ELb0ELi128EEEEEEEEEvNT_6ParamsE$_ZN4cute3eso3ESOILb1ELb0EJNS_5tupleIJNS_1CILi2EEES4_EEENS2_IJiNS3_ILi512EEEEEEEEC2ERKS5_RKS7_ - $_ZN7cutlass13device_kernelIN5flash19enable_sm80_to_sm89INS1_16FlashAttnBwdSm80INS1_25CollectiveMainloopBwdSm80ILi2ELi2EN4cute5tupleIJNS5_1CILi128EEES8_NS7_ILi64EEEEEENS_10bfloat16_tEfNS_4arch4Sm80ELb0ELb0ELb1ELb0ELb1ELb0ELb0ELb0ELi2ELi4ELi4ELi4ELb0EEENS1_24CollectiveEpilogueBwdGQAISA_fSD_Li256ELb0ELb1EEENS1_19SingleTileSchedulerILb0ELb0ELb0ELi128EEEEEEEEEvNT_6ParamsE$_ZN4cute3eso3ESOILb1ELb0EJNS_5tupleIJNS_1CILi2EEES4_EEENS2_IJiNS3_ILi4096EEEEEEEEC2ERKS5_RKS7_)
$_ZN7cutlass13device_kernelIN5flash19enable_sm80_to_sm89INS1_16FlashAttnBwdSm80INS1_25CollectiveMainloopBwdSm80ILi2ELi2EN4cute5tupleIJNS5_1CILi128EEES8_NS7_ILi64EEEEEENS_10bfloat16_tEfNS_4arch4Sm80ELb0ELb0ELb1ELb0ELb1ELb0ELb0ELb0ELi2ELi4ELi4ELi4ELb0EEENS1_24CollectiveEpilogueBwdGQAISA_fSD_Li256ELb0ELb1EEENS1_19SingleTileSchedulerILb0ELb0ELb0ELi128EEEEEEEEEvNT_6ParamsE$_ZN4cute3eso3ESOILb1ELb0EJNS_5tupleIJNS_1CILi2EEES4_EEENS2_IJiNS3_ILi4096EEEEEEEEC2ERKS5_RKS7_:
[----:B------:R-:W-:Y:S02]  /*8450*/  IADD3 R3, R8, -c[0x0][0x20], RZ ;  /* 0x8000080008037a10 */ /* 0x000fe40007ffe0ff */
[----:B------:R-:W-:-:S03]  /*8460*/  MOV R5, 0x0 ;  /* 0x0000000000057802 */ /* 0x000fc60000000f00 */
[----:B------:R1:W-:Y:S01]  /*8470*/  STL [R3], R2 ;  /* 0x0000000203007387 */ /* 0x0003e20000100800 */
[----:B------:R-:W-:Y:S05]  /*8480*/  RET.REL.NODEC R4 `(_ZN7cutlass13device_kernelIN5flash19enable_sm80_to_sm89INS1_16FlashAttnBwdSm80INS1_25CollectiveMainloopBwdSm80ILi2ELi2EN4cute5tupleIJNS5_1CILi128EEES8_NS7_ILi64EEEEEENS_10bfloat16_tEfNS_4arch4Sm80ELb0ELb0ELb1ELb0ELb1ELb0ELb0ELb0ELi2ELi4ELi4ELi4ELb0EEENS1_24CollectiveEpilogueBwdGQAISA_fSD_Li256ELb0ELb1EEENS1_19SingleTileSchedulerILb0ELb0ELb0ELi128EEEEEEEEEvNT_6ParamsE) ;  /* 0xffff7b7004007950 */ /* 0x000fea0003c3ffff */
        .type           $_ZN7cutlass13device_kernelIN5flash19enable_sm80_to_sm89INS1_16FlashAttnBwdSm80INS1_25CollectiveMainloopBwdSm80ILi2ELi2EN4cute5tupleIJNS5_1CILi128EEES8_NS7_ILi64EEEEEENS_10bfloat16_tEfNS_4arch4Sm80ELb0ELb0ELb1ELb0ELb1ELb0ELb0ELb0ELi2ELi4ELi4ELi4ELb0EEENS1_24CollectiveEpilogueBwdGQAISA_fSD_Li256ELb0ELb1EEENS1_19SingleTileSchedulerILb0ELb0ELb0ELi128EEEEEEEEEvNT_6ParamsE$_ZN4cute3eso3ESOILb1ELb0EJNS_5tupleIJNS_1CILi2EEES4_EEENS2_IJiNS3_ILi512EEEEEEEEC2ERKS5_RKS7_,@function
        .size           $_ZN7cutlass13device_kernelIN5flash19enable_sm80_to_sm89INS1_16FlashAttnBwdSm80INS1_25CollectiveMainloopBwdSm80ILi2ELi2EN4cute5tupleIJNS5_1CILi128EEES8_NS7_ILi64EEEEEENS_10bfloat16_tEfNS_4arch4Sm80ELb0ELb0ELb1ELb0ELb1ELb0ELb0ELb0ELi2ELi4ELi4ELi4ELb0EEENS1_24CollectiveEpilogueBwdGQAISA_fSD_Li256ELb0ELb1EEENS1_19SingleTileSchedulerILb0ELb0ELb0ELi128EEEEEEEEEvNT_6ParamsE$_ZN4cute3eso3ESOILb1ELb0EJNS_5tupleIJNS_1CILi2EEES4_EEENS2_IJiNS3_ILi512EEEEEEEEC2ERKS5_RKS7_,($_ZN7cutlass13device_kernelIN5flash19enable_sm80_to_sm89INS1_16FlashAttnBwdSm80INS1_25CollectiveMainloopBwdSm80ILi2ELi2EN4cute5tupleIJNS5_1CILi128EEES8_NS7_ILi64EEEEEENS_10bfloat16_tEfNS_4arch4Sm80ELb0ELb0ELb1ELb0ELb1ELb0ELb0ELb0ELi2ELi4ELi4ELi4ELb0EEENS1_24CollectiveEpilogueBwdGQAISA_fSD_Li256ELb0ELb1EEENS1_19SingleTileSchedulerILb0ELb0ELb0ELi128EEEEEEEEEvNT_6ParamsE$_ZN4cute3eso3ESOILb1ELb0EJNS_5tupleIJNS_1CILi2EEES4_EEENS2_IJiiEEEEEC2ERKS5_RKS6_ - $_ZN7cutlass13device_kernelIN5flash19enable_sm80_to_sm89INS1_16FlashAttnBwdSm80INS1_25CollectiveMainloopBwdSm80ILi2ELi2EN4cute5tupleIJNS5_1CILi128EEES8_NS7_ILi64EEEEEENS_10bfloat16_tEfNS_4arch4Sm80ELb0ELb0ELb1ELb0ELb1ELb0ELb0ELb0ELi2ELi4ELi4ELi4ELb0EEENS1_24CollectiveEpilogueBwdGQAISA_fSD_Li256ELb0ELb1EEENS1_19SingleTileSchedulerILb0ELb0ELb0ELi128EEEEEEEEEvNT_6ParamsE$_ZN4cute3eso3ESOILb1ELb0EJNS_5tupleIJNS_1CILi2EEES4_EEENS2_IJiNS3_ILi512EEEEEEEEC2ERKS5_RKS7_)
$_ZN7cutlass13device_kernelIN5flash19enable_sm80_to_sm89INS1_16FlashAttnBwdSm80INS1_25CollectiveMainloopBwdSm80ILi2ELi2EN4cute5tupleIJNS5_1CILi128EEES8_NS7_ILi64EEEEEENS_10bfloat16_tEfNS_4arch4Sm80ELb0ELb0ELb1ELb0ELb1ELb0ELb0ELb0ELi2ELi4ELi4ELi4ELb0EEENS1_24CollectiveEpilogueBwdGQAISA_fSD_Li256ELb0ELb1EEENS1_19SingleTileSchedulerILb0ELb0ELb0ELi128EEEEEEEEEvNT_6ParamsE$_ZN4cute3eso3ESOILb1ELb0EJNS_5tupleIJNS_1CILi2EEES4_EEENS2_IJiNS3_ILi512EEEEEEEEC2ERKS5_RKS7_:
[----:B------:R-:W-:Y:S02]  /*8490*/  IADD3 R3, R38, -c[0x0][0x20], RZ ;  /* 0x8000080026037a10 */ /* 0x000fe40007ffe0ff */
[----:B------:R-:W-:-:S03]  /*84a0*/  MOV R5, 0x0 ;  /* 0x0000000000057802 */ /* 0x000fc60000000f00 */
[----:B------:R1:W-:Y:S01]  /*84b0*/  STL [R3], R2 ;  /* 0x0000000203007387 */ /* 0x0003e20000100800 */
[----:B------:R-:W-:Y:S05]  /*84c0*/  RET.REL.NODEC R4 `(_ZN7cutlass13device_kernelIN5flash19enable_sm80_to_sm89INS1_16FlashAttnBwdSm80INS1_25CollectiveMainloopBwdSm80ILi2ELi2EN4cute5tupleIJNS5_1CILi128EEES8_NS7_ILi64EEEEEENS_10bfloat16_tEfNS_4arch4Sm80ELb0ELb0ELb1ELb0ELb1ELb0ELb0ELb0ELi2ELi4ELi4ELi4ELb0EEENS1_24CollectiveEpilogueBwdGQAISA_fSD_Li256ELb0ELb1EEENS1_19SingleTileSchedulerILb0ELb0ELb0ELi128EEEEEEEEEvNT_6ParamsE) ;  /* 0xffff7b3004007950 */ /* 0x000fea0003c3ffff */
        .type           $_ZN7cutlass13device_kernelIN5flash19enable_sm80_to_sm89INS1_16FlashAttnBwdSm80INS1_25CollectiveMainloopBwdSm80ILi2ELi2EN4cute5tupleIJNS5_1CILi128EEES8_NS7_ILi64EEEEEENS_10bfloat16_tEfNS_4arch4Sm80ELb0ELb0ELb1ELb0ELb1ELb0ELb0ELb0ELi2ELi4ELi4ELi4ELb0EEENS1_24CollectiveEpilogueBwdGQAISA_fSD_Li256ELb0ELb1EEENS1_19SingleTileSchedulerILb0ELb0ELb0ELi128EEEEEEEEEvNT_6ParamsE$_ZN4cute3eso3ESOILb1ELb0EJNS_5tupleIJNS_1CILi2EEES4_EEENS2_IJiiEEEEEC2ERKS5_RKS6_,@function
        .size           $_ZN7cutlass13device_kernelIN5flash19enable_sm80_to_sm89INS1_16FlashAttnBwdSm80INS1_25CollectiveMainloopBwdSm80ILi2ELi2EN4cute5tupleIJNS5_1CILi128EEES8_NS7_ILi64EEEEEENS_10bfloat16_tEfNS_4arch4Sm80ELb0ELb0ELb1ELb0ELb1ELb0ELb0ELb0ELi2ELi4ELi4ELi4ELb0EEENS1_24CollectiveEpilogueBwdGQAISA_fSD_Li256ELb0ELb1EEENS1_19SingleTileSchedulerILb0ELb0ELb0ELi128EEEEEEEEEvNT_6ParamsE$_ZN4cute3eso3ESOILb1ELb0EJNS_5tupleIJNS_1CILi2EEES4_EEENS2_IJiiEEEEEC2ERKS5_RKS6_,($_ZN7cutlass13device_kernelIN5flash19enable_sm80_to_sm89INS1_16FlashAttnBwdSm80INS1_25CollectiveMainloopBwdSm80ILi2ELi2EN4cute5tupleIJNS5_1CILi128EEES8_NS7_ILi64EEEEEENS_10bfloat16_tEfNS_4arch4Sm80ELb0ELb0ELb1ELb0ELb1ELb0ELb0ELb0ELi2ELi4ELi4ELi4ELb0EEENS1_24CollectiveEpilogueBwdGQAISA_fSD_Li256ELb0ELb1EEENS1_19SingleTileSchedulerILb0ELb0ELb0ELi128EEEEEEEEEvNT_6ParamsE$_ZN4cute3eso3ESOILb1ELb0EJNS_5tupleIJNS_1CILi2EEES4_EEENS2_IJiiEEENS3_ILi1EEES7_EEC2ERKS5_RKS6_RKS7_SE_ - $_ZN7cutlass13device_kernelIN5flash19enable_sm80_to_sm89INS1_16FlashAttnBwdSm80INS1_25CollectiveMainloopBwdSm80ILi2ELi2EN4cute5tupleIJNS5_1CILi128EEES8_NS7_ILi64EEEEEENS_10bfloat16_tEfNS_4arch4Sm80ELb0ELb0ELb1ELb0ELb1ELb0ELb0ELb0ELi2ELi4ELi4ELi4ELb0EEENS1_24CollectiveEpilogueBwdGQAISA_fSD_Li256ELb0ELb1EEENS1_19SingleTileSchedulerILb0ELb0ELb0ELi128EEEEEEEEEvNT_6ParamsE$_ZN4cute3eso3ESOILb1ELb0EJNS_5tupleIJNS_1CILi2EEES4_EEENS2_IJiiEEEEEC2ERKS5_RKS6_)
$_ZN7cutlass13device_kernelIN5flash19enable_sm80_to_sm89INS1_16FlashAttnBwdSm80INS1_25CollectiveMainloopBwdSm80ILi2ELi2EN4cute5tupleIJNS5_1CILi128EEES8_NS7_ILi64EEEEEENS_10bfloat16_tEfNS_4arch4Sm80ELb0ELb0ELb1ELb0ELb1ELb0ELb0ELb0ELi2ELi4ELi4ELi4ELb0EEENS1_24CollectiveEpilogueBwdGQAISA_fSD_Li256ELb0ELb1EEENS1_19SingleTileSchedulerILb0ELb0ELb0ELi128EEEEEEEEEvNT_6ParamsE$_ZN4cute3eso3ESOILb1ELb0EJNS_5tupleIJNS_1CILi2EEES4_EEENS2_IJiiEEEEEC2ERKS5_RKS6_:
[----:B------:R-:W-:Y:S02]  /*84d0*/  IADD3 R3, R3, -c[0x0][0x20], RZ ;  /* 0x8000080003037a10 */ /* 0x000fe40007ffe0ff */
[----:B------:R-:W-:-:S03]  /*84e0*/  MOV R5, 0x0 ;  /* 0x0000000000057802 */ /* 0x000fc60000000f00 */
[----:B------:R1:W-:Y:S04]  /*84f0*/  STL [R3], R2 ;  /* 0x0000000203007387 */ /* 0x0003e80000100800 */
[----:B------:R1:W-:Y:S01]  /*8500*/  STL [R3+0x4], R8 ;  /* 0x0000040803007387 */ /* 0x0003e20000100800 */
[----:B------:R-:W-:Y:S05]  /*8510*/  RET.REL.NODEC R4 `(_ZN7cutlass13device_kernelIN5flash19enable_sm80_to_sm89INS1_16FlashAttnBwdSm80INS1_25CollectiveMainloopBwdSm80ILi2ELi2EN4cute5tupleIJNS5_1CILi128EEES8_NS7_ILi64EEEEEENS_10bfloat16_tEfNS_4arch4Sm80ELb0ELb0ELb1ELb0ELb1ELb0ELb0ELb0ELi2ELi4ELi4ELi4ELb0EEENS1_24CollectiveEpilogueBwdGQAISA_fSD_Li256ELb0ELb1EEENS1_19SingleTileSchedulerILb0ELb0ELb0ELi128EEEEEEEEEvNT_6ParamsE) ;  /* 0xffff7ae004007950 */ /* 0x000fea0003c3ffff */
        .type           $_ZN7cutlass13device_kernelIN5flash19enable_sm80_to_sm89INS1_16FlashAttnBwdSm80INS1_25CollectiveMainloopBwdSm80ILi2ELi2EN4cute5tupleIJNS5_1CILi128EEES8_NS7_ILi64EEEEEENS_10bfloat16_tEfNS_4arch4Sm80ELb0ELb0ELb1ELb0ELb1ELb0ELb0ELb0ELi2ELi4ELi4ELi4ELb0EEENS1_24CollectiveEpilogueBwdGQAISA_fSD_Li256ELb0ELb1EEENS1_19SingleTileSchedulerILb0ELb0ELb0ELi128EEEEEEEEEvNT_6ParamsE$_ZN4cute3eso3ESOILb1ELb0EJNS_5tupleIJNS_1CILi2EEES4_EEENS2_IJiiEEENS3_ILi1EEES7_EEC2ERKS5_RKS6_RKS7_SE_,@function
        .size           $_ZN7cutlass13device_kernelIN5flash19enable_sm80_to_sm89INS1_16FlashAttnBwdSm80INS1_25CollectiveMainloopBwdSm80ILi2ELi2EN4cute5tupleIJNS5_1CILi128EEES8_NS7_ILi64EEEEEENS_10bfloat16_tEfNS_4arch4Sm80ELb0ELb0ELb1ELb0ELb1ELb0ELb0ELb0ELi2ELi4ELi4ELi4ELb0EEENS1_24CollectiveEpilogueBwdGQAISA_fSD_Li256ELb0ELb1EEENS1_19SingleTileSchedulerILb0ELb0ELb0ELi128EEEEEEEEEvNT_6ParamsE$_ZN4cute3eso3ESOILb1ELb0EJNS_5tupleIJNS_1CILi2EEES4_EEENS2_IJiiEEENS3_ILi1EEES7_EEC2ERKS5_RKS6_RKS7_SE_,($_ZN7cutlass13device_kernelIN5flash19enable_sm80_to_sm89INS1_16FlashAttnBwdSm80INS1_25CollectiveMainloopBwdSm80ILi2ELi2EN4cute5tupleIJNS5_1CILi128EEES8_NS7_ILi64EEEEEENS_10bfloat16_tEfNS_4arch4Sm80ELb0ELb0ELb1ELb0ELb1ELb0ELb0ELb0ELi2ELi4ELi4ELi4ELb0EEENS1_24CollectiveEpilogueBwdGQAISA_fSD_Li256ELb0ELb1EEENS1_19SingleTileSchedulerILb0ELb0ELb0ELi128EEEEEEEEEvNT_6ParamsE$_ZN4cute3eso3ESOILb1ELb0EJNS_5tupleIJNS_1CILi2EEES4_S4_EEENS2_IJNS3_ILi1EEENS3_ILi512EEEiEEEEEC2ERKS5_RKS8_ - $_ZN7cutlass13device_kernelIN5flash19enable_sm80_to_sm89INS1_16FlashAttnBwdSm80INS1_25CollectiveMainloopBwdSm80ILi2ELi2EN4cute5tupleIJNS5_1CILi128EEES8_NS7_ILi64EEEEEENS_10bfloat16_tEfNS_4arch4Sm80ELb0ELb0ELb1ELb0ELb1ELb0ELb0ELb0ELi2ELi4ELi4ELi4ELb0EEENS1_24CollectiveEpilogueBwdGQAISA_fSD_Li256ELb0ELb1EEENS1_19SingleTileSchedulerILb0ELb0ELb0ELi128EEEEEEEEEvNT_6ParamsE$_ZN4cute3eso3ESOILb1ELb0EJNS_5tupleIJNS_1CILi2EEES4_EEENS2_IJiiEEENS3_ILi1EEES7_EEC2ERKS5_RKS6_RKS7_SE_)
$_ZN7cutlass13device_kernelIN5flash19enable_sm80_to_sm89INS1_16FlashAttnBwdSm80INS1_25CollectiveMainloopBwdSm80ILi2ELi2EN4cute5tupleIJNS5_1CILi128EEES8_NS7_ILi64EEEEEENS_10bfloat16_tEfNS_4arch4Sm80ELb0ELb0ELb1ELb0ELb1ELb0ELb0ELb0ELi2ELi4ELi4ELi4ELb0EEENS1_24CollectiveEpilogueBwdGQAISA_fSD_Li256ELb0ELb1EEENS1_19SingleTileSchedulerILb0ELb0ELb0ELi128EEEEEEEEEvNT_6ParamsE$_ZN4cute3eso3ESOILb1ELb0EJNS_5tupleIJNS_1CILi2EEES4_EEENS2_IJiiEEENS3_ILi1EEES7_EEC2ERKS5_RKS6_RKS7_SE_:
[----:B------:R-:W-:Y:S01]  /*8520*/  IADD3 R4, R4, -c[0x0][0x20], RZ ;  /* 0x8000080004047a10 */ /* 0x000fe20007ffe0ff */
[----:B------:R-:W-:Y:S01]  /*8530*/  IMAD.MOV.U32 R90, RZ, RZ, R6 ;  /* 0x000000ffff5a7224 */ /* 0x000fe200078e0006 */
[----:B------:R-:W-:-:S03]  /*8540*/  MOV R91, 0x0 ;  /* 0x00000000005b7802 */ /* 0x000fc60000000f00 */
[----:B------:R1:W-:Y:S04]  /*8550*/  STL [R4], R2 ;  /* 0x0000000204007387 */ /* 0x0003e80000100800 */
[----:B------:R1:W-:Y:S01]  /*8560*/  STL [R4+0x4], R3 ;  /* 0x0000040304007387 */ /* 0x0003e20000100800 */
[----:B------:R-:W-:Y:S05]  /*8570*/  RET.REL.NODEC R90 `(_ZN7cutlass13device_kernelIN5flash19enable_sm80_to_sm89INS1_16FlashAttnBwdSm80INS1_25CollectiveMainloopBwdSm80ILi2ELi2EN4cute5tupleIJNS5_1CILi128EEES8_NS7_ILi64EEEEEENS_10bfloat16_tEfNS_4arch4Sm80ELb0ELb0ELb1ELb0ELb1ELb0ELb0ELb0ELi2ELi4ELi4ELi4ELb0EEENS1_24CollectiveEpilogueBwdGQAISA_fSD_Li256ELb0ELb1EEENS1_19SingleTileSchedulerILb0ELb0ELb0ELi128EEEEEEEEEvNT_6ParamsE) ;  /* 0xffff7a805a007950 */ /* 0x000fea0003c3ffff */
        .type           $_ZN7cutlass13device_kernelIN5flash19enable_sm80_to_sm89INS1_16FlashAttnBwdSm80INS1_25CollectiveMainloopBwdSm80ILi2ELi2EN4cute5tupleIJNS5_1CILi128EEES8_NS7_ILi64EEEEEENS_10bfloat16_tEfNS_4arch4Sm80ELb0ELb0ELb1ELb0ELb1ELb0ELb0ELb0ELi2ELi4ELi4ELi4ELb0EEENS1_24CollectiveEpilogueBwdGQAISA_fSD_Li256ELb0ELb1EEENS1_19SingleTileSchedulerILb0ELb0ELb0ELi128EEEEEEEEEvNT_6ParamsE$_ZN4cute3eso3ESOILb1ELb0EJNS_5tupleIJNS_1CILi2EEES4_S4_EEENS2_IJNS3_ILi1EEENS3_ILi512EEEiEEEEEC2ERKS5_RKS8_,@function
        .size           $_ZN7cutlass13device_kernelIN5flash19enable_sm80_to_sm89INS1_16FlashAttnBwdSm80INS1_25CollectiveMainloopBwdSm80ILi2ELi2EN4cute5tupleIJNS5_1CILi128EEES8_NS7_ILi64EEEEEENS_10bfloat16_tEfNS_4arch4Sm80ELb0ELb0ELb1ELb0ELb1ELb0ELb0ELb0ELi2ELi4ELi4ELi4ELb0EEENS1_24CollectiveEpilogueBwdGQAISA_fSD_Li256ELb0ELb1EEENS1_19SingleTileSchedulerILb0ELb0ELb0ELi128EEEEEEEEEvNT_6ParamsE$_ZN4cute3eso3ESOILb1ELb0EJNS_5tupleIJNS_1CILi2EEES4_S4_EEENS2_IJNS3_ILi1EEENS3_ILi512EEEiEEEEEC2ERKS5_RKS8_,($_ZN7cutlass13device_kernelIN5flash19enable_sm80_to_sm89INS1_16FlashAttnBwdSm80INS1_25CollectiveMainloopBwdSm80ILi2ELi2EN4cute5tupleIJNS5_1CILi128EEES8_NS7_ILi64EEEEEENS_10bfloat16_tEfNS_4arch4Sm80ELb0ELb0ELb1ELb0ELb1ELb0ELb0ELb0ELi2ELi4ELi4ELi4ELb0EEENS1_24CollectiveEpilogueBwdGQAISA_fSD_Li256ELb0ELb1EEENS1_19SingleTileSchedulerILb0ELb0ELb0ELi128EEEEEEEEEvNT_6ParamsE$_ZN4cute3eso3ESOILb1ELb0EJNS_5tupleIJNS_1CILi8EEENS2_IJNS3_ILi2EEES5_S5_EEENS3_ILi1EEES6_S7_EEENS2_IJS7_NS2_IJS4_iiEEENS3_ILi64EEENS2_IJiNS3_ILi144EEENS3_ILi288EEEEEENS3_ILi512EEEEEEEEC2ERKS8_RKSF_ - $_ZN7cutlass13device_kernelIN5flash19enable_sm80_to_sm89INS1_16FlashAttnBwdSm80INS1_25CollectiveMainloopBwdSm80ILi2ELi2EN4cute5tupleIJNS5_1CILi128EEES8_NS7_ILi64EEEEEENS_10bfloat16_tEfNS_4arch4Sm80ELb0ELb0ELb1ELb0ELb1ELb0ELb0ELb0ELi2ELi4ELi4ELi4ELb0EEENS1_24CollectiveEpilogueBwdGQAISA_fSD_Li256ELb0ELb1EEENS1_19SingleTileSchedulerILb0ELb0ELb0ELi128EEEEEEEEEvNT_6ParamsE$_ZN4cute3eso3ESOILb1ELb0EJNS_5tupleIJNS_1CILi2EEES4_S4_EEENS2_IJNS3_ILi1EEENS3_ILi512EEEiEEEEEC2ERKS5_RKS8_)
$_ZN7cutlass13device_kernelIN5flash19enable_sm80_to_sm89INS1_16FlashAttnBwdSm80INS1_25CollectiveMainloopBwdSm80ILi2ELi2EN4cute5tupleIJNS5_1CILi128EEES8_NS7_ILi64EEEEEENS_10bfloat16_tEfNS_4arch4Sm80ELb0ELb0ELb1ELb0ELb1ELb0ELb0ELb0ELi2ELi4ELi4ELi4ELb0EEENS1_24CollectiveEpilogueBwdGQAISA_fSD_Li256ELb0ELb1EEENS1_19SingleTileSchedulerILb0ELb0ELb0ELi128EEEEEEEEEvNT_6ParamsE$_ZN4cute3eso3ESOILb1ELb0EJNS_5tupleIJNS_1CILi2EEES4_S4_EEENS2_IJNS3_ILi1EEENS3_ILi512EEEiEEEEEC2ERKS5_RKS8_:
[----:B------:R-:W-:Y:S02]  /*8580*/  IADD3 R3, R77, -c[0x0][0x20], RZ ;  /* 0x800008004d037a10 */ /* 0x000fe40007ffe0ff */
[----:B------:R-:W-:-:S03]  /*8590*/  MOV R5, 0x0 ;  /* 0x0000000000057802 */ /* 0x000fc60000000f00 */
[----:B------:R1:W-:Y:S01]  /*85a0*/  STL [R3], R2 ;  /* 0x0000000203007387 */ /* 0x0003e20000100800 */
[----:B------:R-:W-:Y:S05]  /*85b0*/  RET.REL.NODEC R4 `(_ZN7cutlass13device_kernelIN5flash19enable_sm80_to_sm89INS1_16FlashAttnBwdSm80INS1_25CollectiveMainloopBwdSm80ILi2ELi2EN4cute5tupleIJNS5_1CILi128EEES8_NS7_ILi64EEEEEENS_10bfloat16_tEfNS_4arch4Sm80ELb0ELb0ELb1ELb0ELb1ELb0ELb0ELb0ELi2ELi4ELi4ELi4ELb0EEENS1_24CollectiveEpilogueBwdGQAISA_fSD_Li256ELb0ELb1EEENS1_19SingleTileSchedulerILb0ELb0ELb0ELi128EEEEEEEEEvNT_6ParamsE) ;  /* 0xffff7a4004007950 */ /* 0x000fea0003c3ffff */
        .type           $_ZN7cutlass13device_kernelIN5flash19enable_sm80_to_sm89INS1_16FlashAttnBwdSm80INS1_25CollectiveMainloopBwdSm80ILi2ELi2EN4cute5tupleIJNS5_1CILi128EEES8_NS7_ILi64EEEEEENS_10bfloat16_tEfNS_4arch4Sm80ELb0ELb0ELb1ELb0ELb1ELb0ELb0ELb0ELi2ELi4ELi4ELi4ELb0EEENS1_24CollectiveEpilogueBwdGQAISA_fSD_Li256ELb0ELb1EEENS1_19SingleTileSchedulerILb0ELb0ELb0ELi128EEEEEEEEEvNT_6ParamsE$_ZN4cute3eso3ESOILb1ELb0EJNS_5tupleIJNS_1CILi8EEENS2_IJNS3_ILi2EEES5_S5_EEENS3_ILi1EEES6_S7_EEENS2_IJS7_NS2_IJS4_iiEEENS3_ILi64EEENS2_IJiNS3_ILi144EEENS3_ILi288EEEEEENS3_ILi512EEEEEEEEC2ERKS8_RKSF_,@function
        .size           $_ZN7cutlass13device_kernelIN5flash19enable_sm80_to_sm89INS1_16FlashAttnBwdSm80INS1_25CollectiveMainloopBwdSm80ILi2ELi2EN4cute5tupleIJNS5_1CILi128EEES8_NS7_ILi64EEEEEENS_10bfloat16_tEfNS_4arch4Sm80ELb0ELb0ELb1ELb0ELb1ELb0ELb0ELb0ELi2ELi4ELi4ELi4ELb0EEENS1_24CollectiveEpilogueBwdGQAISA_fSD_Li256ELb0ELb1EEENS1_19SingleTileSchedulerILb0ELb0ELb0ELi128EEEEEEEEEvNT_6ParamsE$_ZN4cute3eso3ESOILb1ELb0EJNS_5tupleIJNS_1CILi8EEENS2_IJNS3_ILi2EEES5_S5_EEENS3_ILi1EEES6_S7_EEENS2_IJS7_NS2_IJS4_iiEEENS3_ILi64EEENS2_IJiNS3_ILi144EEENS3_ILi288EEEEEENS3_ILi512EEEEEEEEC2ERKS8_RKSF_,($_ZN7cutlass13device_kernelIN5flash19enable_sm80_to_sm89INS1_16FlashAttnBwdSm80INS1_25CollectiveMainloopBwdSm80ILi2ELi2EN4cute5tupleIJNS5_1CILi128EEES8_NS7_ILi64EEEEEENS_10bfloat16_tEfNS_4arch4Sm80ELb0ELb0ELb1ELb0ELb1ELb0ELb0ELb0ELi2ELi4ELi4ELi4ELb0EEENS1_24CollectiveEpilogueBwdGQAISA_fSD_Li256ELb0ELb1EEENS1_19SingleTileSchedulerILb0ELb0ELb0ELi128EEEEEEEEEvNT_6ParamsE$_ZN4cute3eso3ESOILb1ELb0EJNS_5tupleIJNS_1CILi8EEENS2_IJNS3_ILi2EEES5_S5_EEENS3_ILi1EEES6_S7_EEENS2_IJS7_NS2_IJiiiEEENS3_ILi64EEENS2_IJNS3_ILi72EEENS3_ILi144EEENS3_ILi288EEEEEENS3_ILi512EEEEEEEEC2ERKS8_RKSG_ - $_ZN7cutlass13device_kernelIN5flash19enable_sm80_to_sm89INS1_16FlashAttnBwdSm80INS1_25CollectiveMainloopBwdSm80ILi2ELi2EN4cute5tupleIJNS5_1CILi128EEES8_NS7_ILi64EEEEEENS_10bfloat16_tEfNS_4arch4Sm80ELb0ELb0ELb1ELb0ELb1ELb0ELb0ELb0ELi2ELi4ELi4ELi4ELb0EEENS1_24CollectiveEpilogueBwdGQAISA_fSD_Li256ELb0ELb1EEENS1_19SingleTileSchedulerILb0ELb0ELb0ELi128EEEEEEEEEvNT_6ParamsE$_ZN4cute3eso3ESOILb1ELb0EJNS_5tupleIJNS_1CILi8EEENS2_IJNS3_ILi2EEES5_S5_EEENS3_ILi1EEES6_S7_EEENS2_IJS7_NS2_IJS4_iiEEENS3_ILi64EEENS2_IJiNS3_ILi144EEENS3_ILi288EEEEEENS3_ILi512EEEEEEEEC2ERKS8_RKSF_)
$_ZN7cutlass13device_kernelIN5flash19enable_sm80_to_sm89INS1_16FlashAttnBwdSm80INS1_25CollectiveMainloopBwdSm80ILi2ELi2EN4cute5tupleIJNS5_1CILi128EEES8_NS7_ILi64EEEEEENS_10bfloat16_tEfNS_4arch4Sm80ELb0ELb0ELb1ELb0ELb1ELb0ELb0ELb0ELi2ELi4ELi4ELi4ELb0EEENS1_24CollectiveEpilogueBwdGQAISA_fSD_Li256ELb0ELb1EEENS1_19SingleTileSchedulerILb0ELb0ELb0ELi128EEEEEEEEEvNT_6ParamsE$_ZN4cute3eso3ESOILb1ELb0EJNS_5tupleIJNS_1CILi8EEENS2_IJNS3_ILi2EEES5_S5_EEENS3_ILi1EEES6_S7_EEENS2_IJS7_NS2_IJS4_iiEEENS3_ILi64EEENS2_IJiNS3_ILi144EEENS3_ILi288EEEEEENS3_ILi512EEEEEEEEC2ERKS8_RKSF_:
[----:B------:R-:W-:Y:S02]  /*85c0*/  IADD3 R4, R60, -c[0x0][0x20], RZ ;  /* 0x800008003c047a10 */ /* 0x000fe40007ffe0ff */
[----:B------:R-:W-:-:S03]  /*85d0*/  MOV R9, 0x0 ;  /* 0x0000000000097802 */ /* 0x000fc60000000f00 */
[----:B------:R1:W-:Y:S04]  /*85e0*/  STL [R4], R2 ;  /* 0x0000000204007387 */ /* 0x0003e80000100800 */
[----:B------:R1:W-:Y:S04]  /*85f0*/  STL [R4+0x4], R3 ;  /* 0x0000040304007387 */ /* 0x0003e80000100800 */
[----:B------:R1:W-:Y:S01]  /*8600*/  STL [R4+0x8], R5 ;  /* 0x0000080504007387 */ /* 0x0003e20000100800 */
[----:B------:R-:W-:Y:S05]  /*8610*/  RET.REL.NODEC R8 `(_ZN7cutlass13device_kernelIN5flash19enable_sm80_to_sm89INS1_16FlashAttnBwdSm80INS1_25CollectiveMainloopBwdSm80ILi2ELi2EN4cute5tupleIJNS5_1CILi128EEES8_NS7_ILi64EEEEEENS_10bfloat16_tEfNS_4arch4Sm80ELb0ELb0ELb1ELb0ELb1ELb0ELb0ELb0ELi2ELi4ELi4ELi4ELb0EEENS1_24CollectiveEpilogueBwdGQAISA_fSD_Li256ELb0ELb1EEENS1_19SingleTileSchedulerILb0ELb0ELb0ELi128EEEEEEEEEvNT_6ParamsE) ;  /* 0xffff79e008007950 */ /* 0x000fea0003c3ffff */
        .type           $_ZN7cutlass13device_kernelIN5flash19enable_sm80_to_sm89INS1_16FlashAttnBwdSm80INS1_25CollectiveMainloopBwdSm80ILi2ELi2EN4cute5tupleIJNS5_1CILi128EEES8_NS7_ILi64EEEEEENS_10bfloat16_tEfNS_4arch4Sm80ELb0ELb0ELb1ELb0ELb1ELb0ELb0ELb0ELi2ELi4ELi4ELi4ELb0EEENS1_24CollectiveEpilogueBwdGQAISA_fSD_Li256ELb0ELb1EEENS1_19SingleTileSchedulerILb0ELb0ELb0ELi128EEEEEEEEEvNT_6ParamsE$_ZN4cute3eso3ESOILb1ELb0EJNS_5tupleIJNS_1CILi8EEENS2_IJNS3_ILi2EEES5_S5_EEENS3_ILi1EEES6_S7_EEENS2_IJS7_NS2_IJiiiEEENS3_ILi64EEENS2_IJNS3_ILi72EEENS3_ILi144EEENS3_ILi288EEEEEENS3_ILi512EEEEEEEEC2ERKS8_RKSG_,@function
        .size           $_ZN7cutlass13device_kernelIN5flash19enable_sm80_to_sm89INS1_16FlashAttnBwdSm80INS1_25CollectiveMainloopBwdSm80ILi2ELi2EN4cute5tupleIJNS5_1CILi128EEES8_NS7_ILi64EEEEEENS_10bfloat16_tEfNS_4arch4Sm80ELb0ELb0ELb1ELb0ELb1ELb0ELb0ELb0ELi2ELi4ELi4ELi4ELb0EEENS1_24CollectiveEpilogueBwdGQAISA_fSD_Li256ELb0ELb1EEENS1_19SingleTileSchedulerILb0ELb0ELb0ELi128EEEEEEEEEvNT_6ParamsE$_ZN4cute3eso3ESOILb1ELb0EJNS_5tupleIJNS_1CILi8EEENS2_IJNS3_ILi2EEES5_S5_EEENS3_ILi1EEES6_S7_EEENS2_IJS7_NS2_IJiiiEEENS3_ILi64EEENS2_IJNS3_ILi72EEENS3_ILi144EEENS3_ILi288EEEEEENS3_ILi512EEEEEEEEC2ERKS8_RKSG_,($_ZN7cutlass13device_kernelIN5flash19enable_sm80_to_sm89INS1_16FlashAttnBwdSm80INS1_25CollectiveMainloopBwdSm80ILi2ELi2EN4cute5tupleIJNS5_1CILi128EEES8_NS7_ILi64EEEEEENS_10bfloat16_tEfNS_4arch4Sm80ELb0ELb0ELb1ELb0ELb1ELb0ELb0ELb0ELi2ELi4ELi4ELi4ELb0EEENS1_24CollectiveEpilogueBwdGQAISA_fSD_Li256ELb0ELb1EEENS1_19SingleTileSchedulerILb0ELb0ELb0ELi128EEEEEEEEEvNT_6ParamsE$_ZN4cute3eso3ESOILb1ELb0EJNS_5tupleIJNS_1CILi8EEENS3_ILi2EEES5_S5_S4_S5_EEENS2_IJNS3_ILi1EEEiiiNS3_ILi72EEENS3_ILi512EEEEEEEEC2ERKS6_RKSA_ - $_ZN7cutlass13device_kernelIN5flash19enable_sm80_to_sm89INS1_16FlashAttnBwdSm80INS1_25CollectiveMainloopBwdSm80ILi2ELi2EN4cute5tupleIJNS5_1CILi128EEES8_NS7_ILi64EEEEEENS_10bfloat16_tEfNS_4arch4Sm80ELb0ELb0ELb1ELb0ELb1ELb0ELb0ELb0ELi2ELi4ELi4ELi4ELb0EEENS1_24CollectiveEpilogueBwdGQAISA_fSD_Li256ELb0ELb1EEENS1_19SingleTileSchedulerILb0ELb0ELb0ELi128EEEEEEEEEvNT_6ParamsE$_ZN4cute3eso3ESOILb1ELb0EJNS_5tupleIJNS_1CILi8EEENS2_IJNS3_ILi2EEES5_S5_EEENS3_ILi1EEES6_S7_EEENS2_IJS7_NS2_IJiiiEEENS3_ILi64EEENS2_IJNS3_ILi72EEENS3_ILi144EEENS3_ILi288EEEEEENS3_ILi512EEEEEEEEC2ERKS8_RKSG_)
$_ZN7cutlass13device_kernelIN5flash19enable_sm80_to_sm89INS1_16FlashAttnBwdSm80INS1_25CollectiveMainloopBwdSm80ILi2ELi2EN4cute5tupleIJNS5_1CILi128EEES8_NS7_ILi64EEEEEENS_10bfloat16_tEfNS_4arch4Sm80ELb0ELb0ELb1ELb0ELb1ELb0ELb0ELb0ELi2ELi4ELi4ELi4ELb0EEENS1_24CollectiveEpilogueBwdGQAISA_fSD_Li256ELb0ELb1EEENS1_19SingleTileSchedulerILb0ELb0ELb0ELi128EEEEEEEEEvNT_6ParamsE$_ZN4cute3eso3ESOILb1ELb0EJNS_5tupleIJNS_1CILi8EEENS2_IJNS3_ILi2EEES5_S5_EEENS3_ILi1EEES6_S7_EEENS2_IJS7_NS2_IJiiiEEENS3_ILi64EEENS2_IJNS3_ILi72EEENS3_ILi144EEENS3_ILi288EEEEEENS3_ILi512EEEEEEEEC2ERKS8_RKSG_:
[----:B------:R-:W-:Y:S02]  /*8620*/  IADD3 R4, R4, -c[0x0][0x20], RZ ;  /* 0x8000080004047a10 */ /* 0x000fe40007ffe0ff */
[----:B------:R-:W-:-:S03]  /*8630*/  MOV R9, 0x0 ;  /* 0x0000000000097802 */ /* 0x000fc60000000f00 */
[----:B------:R1:W-:Y:S04]  /*8640*/  STL [R4], R2 ;  /* 0x0000000204007387 */ /* 0x0003e80000100800 */
[----:B------:R1:W-:Y:S04]  /*8650*/  STL [R4+0x4], R3 ;  /* 0x0000040304007387 */ /* 0x0003e80000100800 */
[----:B------:R1:W-:Y:S01]  /*8660*/  STL [R4+0x8], R5 ;  /* 0x0000080504007387 */ /* 0x0003e20000100800 */
[----:B------:R-:W-:Y:S05]  /*8670*/  RET.REL.NODEC R8 `(_ZN7cutlass13device_kernelIN5flash19enable_sm80_to_sm89INS1_16FlashAttnBwdSm80INS1_25CollectiveMainloopBwdSm80ILi2ELi2EN4cute5tupleIJNS5_1CILi128EEES8_NS7_ILi64EEEEEENS_10bfloat16_tEfNS_4arch4Sm80ELb0ELb0ELb1ELb0ELb1ELb0ELb0ELb0ELi2ELi4ELi4ELi4ELb0EEENS1_24CollectiveEpilogueBwdGQAISA_fSD_Li256ELb0ELb1EEENS1_19SingleTileSchedulerILb0ELb0ELb0ELi128EEEEEEEEEvNT_6ParamsE) ;  /* 0xffff798008007950 */ /* 0x000fea0003c3ffff */
        .type           $_ZN7cutlass13device_kernelIN5flash19enable_sm80_to_sm89INS1_16FlashAttnBwdSm80INS1_25CollectiveMainloopBwdSm80ILi2ELi2EN4cute5tupleIJNS5_1CILi128EEES8_NS7_ILi64EEEEEENS_10bfloat16_tEfNS_4arch4Sm80ELb0ELb0ELb1ELb0ELb1ELb0ELb0ELb0ELi2ELi4ELi4ELi4ELb0EEENS1_24CollectiveEpilogueBwdGQAISA_fSD_Li256ELb0ELb1EEENS1_19SingleTileSchedulerILb0ELb0ELb0ELi128EEEEEEEEEvNT_6ParamsE$_ZN4cute3eso3ESOILb1ELb0EJNS_5tupleIJNS_1CILi8EEENS3_ILi2EEES5_S5_S4_S5_EEENS2_IJNS3_ILi1EEEiiiNS3_ILi72EEENS3_ILi512EEEEEEEEC2ERKS6_RKSA_,@function
        .size           $_ZN7cutlass13device_kernelIN5flash19enable_sm80_to_sm89INS1_16FlashAttnBwdSm80INS1_25CollectiveMainloopBwdSm80ILi2ELi2EN4cute5tupleIJNS5_1CILi128EEES8_NS7_ILi64EEEEEENS_10bfloat16_tEfNS_4arch4Sm80ELb0ELb0ELb1ELb0ELb1ELb0ELb0ELb0ELi2ELi4ELi4ELi4ELb0EEENS1_24CollectiveEpilogueBwdGQAISA_fSD_Li256ELb0ELb1EEENS1_19SingleTileSchedulerILb0ELb0ELb0ELi128EEEEEEEEEvNT_6ParamsE$_ZN4cute3eso3ESOILb1ELb0EJNS_5tupleIJNS_1CILi8EEENS3_ILi2EEES5_S5_S4_S5_EEENS2_IJNS3_ILi1EEEiiiNS3_ILi72EEENS3_ILi512EEEEEEEEC2ERKS6_RKSA_,($_ZN7cutlass13device_kernelIN5flash19enable_sm80_to_sm89INS1_16FlashAttnBwdSm80INS1_25CollectiveMainloopBwdSm80ILi2ELi2EN4cute5tupleIJNS5_1CILi128EEES8_NS7_ILi64EEEEEENS_10bfloat16_tEfNS_4arch4Sm80ELb0ELb0ELb1ELb0ELb1ELb0ELb0ELb0ELi2ELi4ELi4ELi4ELb0EEENS1_24CollectiveEpilogueBwdGQAISA_fSD_Li256ELb0ELb1EEENS1_19SingleTileSchedulerILb0ELb0ELb0ELi128EEEEEEEEEvNT_6ParamsE$_ZN4cute3eso3ESOILb1ELb0EJNS_6LayoutINS_5tupleIJNS3_IJNS3_IJNS3_IJNS_1CILi4EEENS4_ILi2EEEEEENS4_ILi1EEEEEES8_EEENS3_IJNS3_IJNS3_IJS8_S8_EEES8_EEES6_EEEEEENS3_IJNS3_IJNS3_IJNS3_IJS8_NS4_ILi32EEEEEENS4_ILi0EEEEEESH_EEENS3_IJNS3_IJNS3_IJSH_SH_EEESH_EEENS4_ILi64EEEEEEEEEEENS_10ViewEngineIPN7cutlass10bfloat16_tEEEEEC2ERKSP_RKSU_ - $_ZN7cutlass13device_kernelIN5flash19enable_sm80_to_sm89INS1_16FlashAttnBwdSm80INS1_25CollectiveMainloopBwdSm80ILi2ELi2EN4cute5tupleIJNS5_1CILi128EEES8_NS7_ILi64EEEEEENS_10bfloat16_tEfNS_4arch4Sm80ELb0ELb0ELb1ELb0ELb1ELb0ELb0ELb0ELi2ELi4ELi4ELi4ELb0EEENS1_24CollectiveEpilogueBwdGQAISA_fSD_Li256ELb0ELb1EEENS1_19SingleTileSchedulerILb0ELb0ELb0ELi128EEEEEEEEEvNT_6ParamsE$_ZN4cute3eso3ESOILb1ELb0EJNS_5tupleIJNS_1CILi8EEENS3_ILi2EEES5_S5_S4_S5_EEENS2_IJNS3_ILi1EEEiiiNS3_ILi72EEENS3_ILi512EEEEEEEEC2ERKS6_RKSA_)
$_ZN7cutlass13device_kernelIN5flash19enable_sm80_to_sm89INS1_16FlashAttnBwdSm80INS1_25CollectiveMainloopBwdSm80ILi2ELi2EN4cute5tupleIJNS5_1CILi128EEES8_NS7_ILi64EEEEEENS_10bfloat16_tEfNS_4arch4Sm80ELb0ELb0ELb1ELb0ELb1ELb0ELb0ELb0ELi2ELi4ELi4ELi4ELb0EEENS1_24CollectiveEpilogueBwdGQAISA_fSD_Li256ELb0ELb1EEENS1_19SingleTileSchedulerILb0ELb0ELb0ELi128EEEEEEEEEvNT_6ParamsE$_ZN4cute3eso3ESOILb1ELb0EJNS_5tupleIJNS_1CILi8EEENS3_ILi2EEES5_S5_S4_S5_EEENS2_IJNS3_ILi1EEEiiiNS3_ILi72EEENS3_ILi512EEEEEEEEC2ERKS6_RKSA_:
[----:B------:R-:W-:Y:S02]  /*8680*/  IADD3 R4, R4, -c[0x0][0x20], RZ ;  /* 0x8000080004047a10 */ /* 0x000fe40007ffe0ff */
[----:B------:R-:W-:-:S03]  /*8690*/  MOV R9, 0x0 ;  /* 0x0000000000097802 */ /* 0x000fc60000000f00 */
[----:B------:R1:W-:Y:S04]  /*86a0*/  STL [R4], R2 ;  /* 0x0000000204007387 */ /* 0x0003e80000100800 */
[----:B------:R1:W-:Y:S04]  /*86b0*/  STL [R4+0x4], R3 ;  /* 0x0000040304007387 */ /* 0x0003e80000100800 */
[----:B------:R1:W-:Y:S01]  /*86c0*/  STL [R4+0x8], R5 ;  /* 0x0000080504007387 */ /* 0x0003e20000100800 */
[----:B------:R-:W-:Y:S05]  /*86d0*/  RET.REL.NODEC R8 `(_ZN7cutlass13device_kernelIN5flash19enable_sm80_to_sm89INS1_16FlashAttnBwdSm80INS1_25CollectiveMainloopBwdSm80ILi2ELi2EN4cute5tupleIJNS5_1CILi128EEES8_NS7_ILi64EEEEEENS_10bfloat16_tEfNS_4arch4Sm80ELb0ELb0ELb1ELb0ELb1ELb0ELb0ELb0ELi2ELi4ELi4ELi4ELb0EEENS1_24CollectiveEpilogueBwdGQAISA_fSD_Li256ELb0ELb1EEENS1_19SingleTileSchedulerILb0ELb0ELb0ELi128EEEEEEEEEvNT_6ParamsE) ;  /* 0xffff792008007950 */ /* 0x000fea0003c3ffff */
        .type           $_ZN7cutlass13device_kernelIN5flash19enable_sm80_to_sm89INS1_16FlashAttnBwdSm80INS1_25CollectiveMainloopBwdSm80ILi2ELi2EN4cute5tupleIJNS5_1CILi128EEES8_NS7_ILi64EEEEEENS_10bfloat16_tEfNS_4arch4Sm80ELb0ELb0ELb1ELb0ELb1ELb0ELb0ELb0ELi2ELi4ELi4ELi4ELb0EEENS1_24CollectiveEpilogueBwdGQAISA_fSD_Li256ELb0ELb1EEENS1_19SingleTileSchedulerILb0ELb0ELb0ELi128EEEEEEEEEvNT_6ParamsE$_ZN4cute3eso3ESOILb1ELb0EJNS_6LayoutINS_5tupleIJNS3_IJNS3_IJNS3_IJNS_1CILi4EEENS4_ILi2EEEEEENS4_ILi1EEEEEES8_EEENS3_IJNS3_IJNS3_IJS8_S8_EEES8_EEES6_EEEEEENS3_IJNS3_IJNS3_IJNS3_IJS8_NS4_ILi32EEEEEENS4_ILi0EEEEEESH_EEENS3_IJNS3_IJNS3_IJSH_SH_EEESH_EEENS4_ILi64EEEEEEEEEEENS_10ViewEngineIPN7cutlass10bfloat16_tEEEEEC2ERKSP_RKSU_,@function
        .size           $_ZN7cutlass13device_kernelIN5flash19enable_sm80_to_sm89INS1_16FlashAttnBwdSm80INS1_25CollectiveMainloopBwdSm80ILi2ELi2EN4cute5tupleIJNS5_1CILi128EEES8_NS7_ILi64EEEEEENS_10bfloat16_tEfNS_4arch4Sm80ELb0ELb0ELb1ELb0ELb1ELb0ELb0ELb0ELi2ELi4ELi4ELi4ELb0EEENS1_24CollectiveEpilogueBwdGQAISA_fSD_Li256ELb0ELb1EEENS1_19SingleTileSchedulerILb0ELb0ELb0ELi128EEEEEEEEEvNT_6ParamsE$_ZN4cute3eso3ESOILb1ELb0EJNS_6LayoutINS_5tupleIJNS3_IJNS3_IJNS3_IJNS_1CILi4EEENS4_ILi2EEEEEENS4_ILi1EEEEEES8_EEENS3_IJNS3_IJNS3_IJS8_S8_EEES8_EEES6_EEEEEENS3_IJNS3_IJNS3_IJNS3_IJS8_NS4_ILi32EEEEEENS4_ILi0EEEEEESH_EEENS3_IJNS3_IJNS3_IJSH_SH_EEESH_EEENS4_ILi64EEEEEEEEEEENS_10ViewEngineIPN7cutlass10bfloat16_tEEEEEC2ERKSP_RKSU_,($_ZN7cutlass13device_kernelIN5flash19enable_sm80_to_sm89INS1_16FlashAttnBwdSm80INS1_25CollectiveMainloopBwdSm80ILi2ELi2EN4cute5tupleIJNS5_1CILi128EEES8_NS7_ILi64EEEEEENS_10bfloat16_tEfNS_4arch4Sm80ELb0ELb0ELb1ELb0ELb1ELb0ELb0ELb0ELi2ELi4ELi4ELi4ELb0EEENS1_24CollectiveEpilogueBwdGQAISA_fSD_Li256ELb0ELb1EEENS1_19SingleTileSchedulerILb0ELb0ELb0ELi128EEEEEEEEEvNT_6ParamsE$_ZN4cute3eso3ESOILb1ELb0EJNS_6LayoutINS_5tupleIJNS3_IJNS3_IJNS_1CILi2EEES5_EEENS4_ILi1EEEEEEEEENS3_IJNS3_IJNS3_IJS7_NS4_ILi16EEEEEENS4_ILi0EEEEEEEEEEENS_10ViewEngineIPjEEEEC2ERKSF_RKSI_ - $_ZN7cutlass13device_kernelIN5flash19enable_sm80_to_sm89INS1_16FlashAttnBwdSm80INS1_25CollectiveMainloopBwdSm80ILi2ELi2EN4cute5tupleIJNS5_1CILi128EEES8_NS7_ILi64EEEEEENS_10bfloat16_tEfNS_4arch4Sm80ELb0ELb0ELb1ELb0ELb1ELb0ELb0ELb0ELi2ELi4ELi4ELi4ELb0EEENS1_24CollectiveEpilogueBwdGQAISA_fSD_Li256ELb0ELb1EEENS1_19SingleTileSchedulerILb0ELb0ELb0ELi128EEEEEEEEEvNT_6ParamsE$_ZN4cute3eso3ESOILb1ELb0EJNS_6LayoutINS_5tupleIJNS3_IJNS3_IJNS3_IJNS_1CILi4EEENS4_ILi2EEEEEENS4_ILi1EEEEEES8_EEENS3_IJNS3_IJNS3_IJS8_S8_EEES8_EEES6_EEEEEENS3_IJNS3_IJNS3_IJNS3_IJS8_NS4_ILi32EEEEEENS4_ILi0EEEEEESH_EEENS3_IJNS3_IJNS3_IJSH_SH_EEESH_EEENS4_ILi64EEEEEEEEEEENS_10ViewEngineIPN7cutlass10bfloat16_tEEEEEC2ERKSP_RKSU_)
$_ZN7cutlass13device_kernelIN5flash19enable_sm80_to_sm89INS1_16FlashAttnBwdSm80INS1_25CollectiveMainloopBwdSm80ILi2ELi2EN4cute5tupleIJNS5_1CILi128EEES8_NS7_ILi64EEEEEENS_10bfloat16_tEfNS_4arch4Sm80ELb0ELb0ELb1ELb0ELb1ELb0ELb0ELb0ELi2ELi4ELi4ELi4ELb0EEENS1_24CollectiveEpilogueBwdGQAISA_fSD_Li256ELb0ELb1EEENS1_19SingleTileSchedulerILb0ELb0ELb0ELi128EEEEEEEEEvNT_6ParamsE$_ZN4cute3eso3ESOILb1ELb0EJNS_6LayoutINS_5tupleIJNS3_IJNS3_IJNS3_IJNS_1CILi4EEENS4_ILi2EEEEEENS4_ILi1EEEEEES8_EEENS3_IJNS3_IJNS3_IJS8_S8_EEES8_EEES6_EEEEEENS3_IJNS3_IJNS3_IJNS3_IJS8_NS4_ILi32EEEEEENS4_ILi0EEEEEESH_EEENS3_IJNS3_IJNS3_IJSH_SH_EEESH_EEENS4_ILi64EEEEEEEEEEENS_10ViewEngineIPN7cutlass10bfloat16_tEEEEEC2ERKSP_RKSU_:
[----:B------:R-:W-:Y:S02]  /*86e0*/  IADD3 R4, R67, -c[0x0][0x20], RZ ;  /* 0x8000080043047a10 */ /* 0x000fe40007ffe0ff */
[----:B------:R-:W-:-:S03]  /*86f0*/  MOV R7, 0x0 ;  /* 0x0000000000077802 */ /* 0x000fc60000000f00 */
[----:B------:R1:W-:Y:S01]  /*8700*/  STL.64 [R4], R2 ;  /* 0x0000000204007387 */ /* 0x0003e20000100a00 */
[----:B------:R-:W-:Y:S05]  /*8710*/  RET.REL.NODEC R6 `(_ZN7cutlass13device_kernelIN5flash19enable_sm80_to_sm89INS1_16FlashAttnBwdSm80INS1_25CollectiveMainloopBwdSm80ILi2ELi2EN4cute5tupleIJNS5_1CILi128EEES8_NS7_ILi64EEEEEENS_10bfloat16_tEfNS_4arch4Sm80ELb0ELb0ELb1ELb0ELb1ELb0ELb0ELb0ELi2ELi4ELi4ELi4ELb0EEENS1_24CollectiveEpilogueBwdGQAISA_fSD_Li256ELb0ELb1EEENS1_19SingleTileSchedulerILb0ELb0ELb0ELi128EEEEEEEEEvNT_6ParamsE) ;  /* 0xffff78e006007950 */ /* 0x000fea0003c3ffff */
        .type           $_ZN7cutlass13device_kernelIN5flash19enable_sm80_to_sm89INS1_16FlashAttnBwdSm80INS1_25CollectiveMainloopBwdSm80ILi2ELi2EN4cute5tupleIJNS5_1CILi128EEES8_NS7_ILi64EEEEEENS_10bfloat16_tEfNS_4arch4Sm80ELb0ELb0ELb1ELb0ELb1ELb0ELb0ELb0ELi2ELi4ELi4ELi4ELb0EEENS1_24CollectiveEpilogueBwdGQAISA_fSD_Li256ELb0ELb1EEENS1_19SingleTileSchedulerILb0ELb0ELb0ELi128EEEEEEEEEvNT_6ParamsE$_ZN4cute3eso3ESOILb1ELb0EJNS_6LayoutINS_5tupleIJNS3_IJNS3_IJNS_1CILi2EEES5_EEENS4_ILi1EEEEEEEEENS3_IJNS3_IJNS3_IJS7_NS4_ILi16EEEEEENS4_ILi0EEEEEEEEEEENS_10ViewEngineIPjEEEEC2ERKSF_RKSI_,@function
        .size           $_ZN7cutlass13device_kernelIN5flash19enable_sm80_to_sm89INS1_16FlashAttnBwdSm80INS1_25CollectiveMainloopBwdSm80ILi2ELi2EN4cute5tupleIJNS5_1CILi128EEES8_NS7_ILi64EEEEEENS_10bfloat16_tEfNS_4arch4Sm80ELb0ELb0ELb1ELb0ELb1ELb0ELb0ELb0ELi2ELi4ELi4ELi4ELb0EEENS1_24CollectiveEpilogueBwdGQAISA_fSD_Li256ELb0ELb1EEENS1_19SingleTileSchedulerILb0ELb0ELb0ELi128EEEEEEEEEvNT_6ParamsE$_ZN4cute3eso3ESOILb1ELb0EJNS_6LayoutINS_5tupleIJNS3_IJNS3_IJNS_1CILi2EEES5_EEENS4_ILi1EEEEEEEEENS3_IJNS3_IJNS3_IJS7_NS4_ILi16EEEEEENS4_ILi0EEEEEEEEEEENS_10ViewEngineIPjEEEEC2ERKSF_RKSI_,($_ZN7cutlass13device_kernelIN5flash19enable_sm80_to_sm89INS1_16FlashAttnBwdSm80INS1_25CollectiveMainloopBwdSm80ILi2ELi2EN4cute5tupleIJNS5_1CILi128EEES8_NS7_ILi64EEEEEENS_10bfloat16_tEfNS_4arch4Sm80ELb0ELb0ELb1ELb0ELb1ELb0ELb0ELb0ELi2ELi4ELi4ELi4ELb0EEENS1_24CollectiveEpilogueBwdGQAISA_fSD_Li256ELb0ELb1EEENS1_19SingleTileSchedulerILb0ELb0ELb0ELi128EEEEEEEEEvNT_6ParamsE$_ZN4cute3eso3ESOILb1ELb0EJNS_6LayoutINS_5tupleIJNS3_IJNS3_IJNS_1CILi4EEENS4_ILi2EEEEEENS4_ILi1EEEEEEEEENS3_IJNS3_IJNS3_IJS8_NS4_ILi32EEEEEENS4_ILi0EEEEEEEEEEENS_10ViewEngineIPN7cutlass10bfloat16_tEEEEEC2ERKSG_RKSL_ - $_ZN7cutlass13device_kernelIN5flash19enable_sm80_to_sm89INS1_16FlashAttnBwdSm80INS1_25CollectiveMainloopBwdSm80ILi2ELi2EN4cute5tupleIJNS5_1CILi128EEES8_NS7_ILi64EEEEEENS_10bfloat16_tEfNS_4arch4Sm80ELb0ELb0ELb1ELb0ELb1ELb0ELb0ELb0ELi2ELi4ELi4ELi4ELb0EEENS1_24CollectiveEpilogueBwdGQAISA_fSD_Li256ELb0ELb1EEENS1_19SingleTileSchedulerILb0ELb0ELb0ELi128EEEEEEEEEvNT_6ParamsE$_ZN4cute3eso3ESOILb1ELb0EJNS_6LayoutINS_5tupleIJNS3_IJNS3_IJNS_1CILi2EEES5_EEENS4_ILi1EEEEEEEEENS3_IJNS3_IJNS3_IJS7_NS4_ILi16EEEEEENS4_ILi0EEEEEEEEEEENS_10ViewEngineIPjEEEEC2ERKSF_RKSI_)
$_ZN7cutlass13device_kernelIN5flash19enable_sm80_to_sm89INS1_16FlashAttnBwdSm80INS1_25CollectiveMainloopBwdSm80ILi2ELi2EN4cute5tupleIJNS5_1CILi128EEES8_NS7_ILi64EEEEEENS_10bfloat16_tEfNS_4arch4Sm80ELb0ELb0ELb1ELb0ELb1ELb0ELb0ELb0ELi2ELi4ELi4ELi4ELb0EEENS1_24CollectiveEpilogueBwdGQAISA_fSD_Li256ELb0ELb1EEENS1_19SingleTileSchedulerILb0ELb0ELb0ELi128EEEEEEEEEvNT_6ParamsE$_ZN4cute3eso3ESOILb1ELb0EJNS_6LayoutINS_5tupleIJNS3_IJNS3_IJNS_1CILi2EEES5_EEENS4_ILi1EEEEEEEEENS3_IJNS3_IJNS3_IJS7_NS4_ILi16EEEEEENS4_ILi0EEEEEEEEEEENS_10ViewEngineIPjEEEEC2ERKSF_RKSI_:
[----:B------:R-:W-:Y:S02]  /*8720*/  IADD3 R2, R67, -c[0x0][0x20], RZ ;  /* 0x8000080043027a10 */ /* 0x000fe40007ffe0ff */
[----:B------:R-:W-:-:S03]  /*8730*/  MOV R5, 0x0 ;  /* 0x0000000000057802 */ /* 0x000fc60000000f00 */
[----:B------:R1:W-:Y:S01]  /*8740*/  STL.64 [R2], R12 ;  /* 0x0000000c02007387 */ /* 0x0003e20000100a00 */
[----:B------:R-:W-:Y:S05]  /*8750*/  RET.REL.NODEC R4 `(_ZN7cutlass13device_kernelIN5flash19enable_sm80_to_sm89INS1_16FlashAttnBwdSm80INS1_25CollectiveMainloopBwdSm80ILi2ELi2EN4cute5tupleIJNS5_1CILi128EEES8_NS7_ILi64EEEEEENS_10bfloat16_tEfNS_4arch4Sm80ELb0ELb0ELb1ELb0ELb1ELb0ELb0ELb0ELi2ELi4ELi4ELi4ELb0EEENS1_24CollectiveEpilogueBwdGQAISA_fSD_Li256ELb0ELb1EEENS1_19SingleTileSchedulerILb0ELb0ELb0ELi128EEEEEEEEEvNT_6ParamsE) ;  /* 0xffff78a004007950 */ /* 0x000fea0003c3ffff */
        .type           $_ZN7cutlass13device_kernelIN5flash19enable_sm80_to_sm89INS1_16FlashAttnBwdSm80INS1_25CollectiveMainloopBwdSm80ILi2ELi2EN4cute5tupleIJNS5_1CILi128EEES8_NS7_ILi64EEEEEENS_10bfloat16_tEfNS_4arch4Sm80ELb0ELb0ELb1ELb0ELb1ELb0ELb0ELb0ELi2ELi4ELi4ELi4ELb0EEENS1_24CollectiveEpilogueBwdGQAISA_fSD_Li256ELb0ELb1EEENS1_19SingleTileSchedulerILb0ELb0ELb0ELi128EEEEEEEEEvNT_6ParamsE$_ZN4cute3eso3ESOILb1ELb0EJNS_6LayoutINS_5tupleIJNS3_IJNS3_IJNS_1CILi4EEENS4_ILi2EEEEEENS4_ILi1EEEEEEEEENS3_IJNS3_IJNS3_IJS8_NS4_ILi32EEEEEENS4_ILi0EEEEEEEEEEENS_10ViewEngineIPN7cutlass10bfloat16_tEEEEEC2ERKSG_RKSL_,@function
        .size           $_ZN7cutlass13device_kernelIN5flash19enable_sm80_to_sm89INS1_16FlashAttnBwdSm80INS1_25CollectiveMainloopBwdSm80ILi2ELi2EN4cute5tupleIJNS5_1CILi128EEES8_NS7_ILi64EEEEEENS_10bfloat16_tEfNS_4arch4Sm80ELb0ELb0ELb1ELb0ELb1ELb0ELb0ELb0ELi2ELi4ELi4ELi4ELb0EEENS1_24CollectiveEpilogueBwdGQAISA_fSD_Li256ELb0ELb1EEENS1_19SingleTileSchedulerILb0ELb0ELb0ELi128EEEEEEEEEvNT_6ParamsE$_ZN4cute3eso3ESOILb1ELb0EJNS_6LayoutINS_5tupleIJNS3_IJNS3_IJNS_1CILi4EEENS4_ILi2EEEEEENS4_ILi1EEEEEEEEENS3_IJNS3_IJNS3_IJS8_NS4_ILi32EEEEEENS4_ILi0EEEEEEEEEEENS_10ViewEngineIPN7cutlass10bfloat16_tEEEEEC2ERKSG_RKSL_,($_ZN7cutlass13device_kernelIN5flash19enable_sm80_to_sm89INS1_16FlashAttnBwdSm80INS1_25CollectiveMainloopBwdSm80ILi2ELi2EN4cute5tupleIJNS5_1CILi128EEES8_NS7_ILi64EEEEEENS_10bfloat16_tEfNS_4arch4Sm80ELb0ELb0ELb1ELb0ELb1ELb0ELb0ELb0ELi2ELi4ELi4ELi4ELb0EEENS1_24CollectiveEpilogueBwdGQAISA_fSD_Li256ELb0ELb1EEENS1_19SingleTileSchedulerILb0ELb0ELb0ELi128EEEEEEEEEvNT_6ParamsE$_ZN4cute3eso3ESOILb1ELb0EJNS_6LayoutINS_5tupleIJNS3_IJNS3_IJNS_1CILi4EEENS4_ILi2EEEEEENS4_ILi1EEEEEEEEENS3_IJNS3_IJNS3_IJS8_NS4_ILi32EEEEEENS4_ILi0EEEEEEEEEEEiEEC2ERKSG_RKi - $_ZN7cutlass13device_kernelIN5flash19enable_sm80_to_sm89INS1_16FlashAttnBwdSm80INS1_25CollectiveMainloopBwdSm80ILi2ELi2EN4cute5tupleIJNS5_1CILi128EEES8_NS7_ILi64EEEEEENS_10bfloat16_tEfNS_4arch4Sm80ELb0ELb0ELb1ELb0ELb1ELb0ELb0ELb0ELi2ELi4ELi4ELi4ELb0EEENS1_24CollectiveEpilogueBwdGQAISA_fSD_Li256ELb0ELb1EEENS1_19SingleTileSchedulerILb0ELb0ELb0ELi128EEEEEEEEEvNT_6ParamsE$_ZN4cute3eso3ESOILb1ELb0EJNS_6LayoutINS_5tupleIJNS3_IJNS3_IJNS_1CILi4EEENS4_ILi2EEEEEENS4_ILi1EEEEEEEEENS3_IJNS3_IJNS3_IJS8_NS4_ILi32EEEEEENS4_ILi0EEEEEEEEEEENS_10ViewEngineIPN7cutlass10bfloat16_tEEEEEC2ERKSG_RKSL_)
$_ZN7cutlass13device_kernelIN5flash19enable_sm80_to_sm89INS1_16FlashAttnBwdSm80INS1_25CollectiveMainloopBwdSm80ILi2ELi2EN4cute5tupleIJNS5_1CILi128EEES8_NS7_ILi64EEEEEENS_10bfloat16_tEfNS_4arch4Sm80ELb0ELb0ELb1ELb0ELb1ELb0ELb0ELb0ELi2ELi4ELi4ELi4ELb0EEENS1_24CollectiveEpilogueBwdGQAISA_fSD_Li256ELb0ELb1EEENS1_19SingleTileSchedulerILb0ELb0ELb0ELi128EEEEEEEEEvNT_6ParamsE$_ZN4cute3eso3ESOILb1ELb0EJNS_6LayoutINS_5tupleIJNS3_IJNS3_IJNS_1CILi4EEENS4_ILi2EEEEEENS4_ILi1EEEEEEEEENS3_IJNS3_IJNS3_IJS8_NS4_ILi32EEEEEENS4_ILi0EEEEEEEEEEENS_10ViewEngineIPN7cutlass10bfloat16_tEEEEEC2ERKSG_RKSL_:
[----:B------:R-:W-:Y:S01]  /*8760*/  IADD3 R2, R67, -c[0x0][0x20], RZ ;  /* 0x8000080043027a10 */ /* 0x000fe20007ffe0ff */
[----:B------:R-:W-:Y:S01]  /*8770*/  IMAD.MOV.U32 R9, RZ, RZ, R3 ;  /* 0x000000ffff097224 */ /* 0x000fe200078e0003 */
[----:B------:R-:W-:-:S04]  /*8780*/  MOV R7, 0x0 ;  /* 0x0000000000077802 */ /* 0x000fc80000000f00 */
[----:B------:R1:W-:Y:S01]  /*8790*/  STL.64 [R2], R8 ;  /* 0x0000000802007387 */ /* 0x0003e20000100a00 */
[----:B------:R-:W-:Y:S05]  /*87a0*/  RET.REL.NODEC R6 `(_ZN7cutlass13device_kernelIN5flash19enable_sm80_to_sm89INS1_16FlashAttnBwdSm80INS1_25CollectiveMainloopBwdSm80ILi2ELi2EN4cute5tupleIJNS5_1CILi128EEES8_NS7_ILi64EEEEEENS_10bfloat16_tEfNS_4arch4Sm80ELb0ELb0ELb1ELb0ELb1ELb0ELb0ELb0ELi2ELi4ELi4ELi4ELb0EEENS1_24CollectiveEpilogueBwdGQAISA_fSD_Li256ELb0ELb1EEENS1_19SingleTileSchedulerILb0ELb0ELb0ELi128EEEEEEEEEvNT_6ParamsE) ;  /* 0xffff785006007950 */ /* 0x000fea0003c3ffff */
        .type           $_ZN7cutlass13device_kernelIN5flash19enable_sm80_to_sm89INS1_16FlashAttnBwdSm80INS1_25CollectiveMainloopBwdSm80ILi2ELi2EN4cute5tupleIJNS5_1CILi128EEES8_NS7_ILi64EEEEEENS_10bfloat16_tEfNS_4arch4Sm80ELb0ELb0ELb1ELb0ELb1ELb0ELb0ELb0ELi2ELi4ELi4ELi4ELb0EEENS1_24CollectiveEpilogueBwdGQAISA_fSD_Li256ELb0ELb1EEENS1_19SingleTileSchedulerILb0ELb0ELb0ELi128EEEEEEEEEvNT_6ParamsE$_ZN4cute3eso3ESOILb1ELb0EJNS_6LayoutINS_5tupleIJNS3_IJNS3_IJNS_1CILi4EEENS4_ILi2EEEEEENS4_ILi1EEEEEEEEENS3_IJNS3_IJNS3_IJS8_NS4_ILi32EEEEEENS4_ILi0EEEEEEEEEEEiEEC2ERKSG_RKi,@function
        .size           $_ZN7cutlass13device_kernelIN5flash19enable_sm80_to_sm89INS1_16FlashAttnBwdSm80INS1_25CollectiveMainloopBwdSm80ILi2ELi2EN4cute5tupleIJNS5_1CILi128EEES8_NS7_ILi64EEEEEENS_10bfloat16_tEfNS_4arch4Sm80ELb0ELb0ELb1ELb0ELb1ELb0ELb0ELb0ELi2ELi4ELi4ELi4ELb0EEENS1_24CollectiveEpilogueBwdGQAISA_fSD_Li256ELb0ELb1EEENS1_19SingleTileSchedulerILb0ELb0ELb0ELi128EEEEEEEEEvNT_6ParamsE$_ZN4cute3eso3ESOILb1ELb0EJNS_6LayoutINS_5tupleIJNS3_IJNS3_IJNS_1CILi4EEENS4_ILi2EEEEEENS4_ILi1EEEEEEEEENS3_IJNS3_IJNS3_IJS8_NS4_ILi32EEEEEENS4_ILi0EEEEEEEEEEEiEEC2ERKSG_RKi,($_ZN7cutlass13device_kernelIN5flash19enable_sm80_to_sm89INS1_16FlashAttnBwdSm80INS1_25CollectiveMainloopBwdSm80ILi2ELi2EN4cute5tupleIJNS5_1CILi128EEES8_NS7_ILi64EEEEEENS_10bfloat16_tEfNS_4arch4Sm80ELb0ELb0ELb1ELb0ELb1ELb0ELb0ELb0ELi2ELi4ELi4ELi4ELb0EEENS1_24CollectiveEpilogueBwdGQAISA_fSD_Li256ELb0ELb1EEENS1_19SingleTileSchedulerILb0ELb0ELb0ELi128EEEEEEEEEvNT_6ParamsE$_ZN4cute3eso3ESOILb1ELb0EJNS_6LayoutINS_5tupleIJNS3_IJNS3_IJNS_1CILi4EEENS4_ILi2EEEEEENS4_ILi1EEEEEENS3_IJS6_EEEEEENS3_IJNS3_IJNS3_IJS8_NS4_ILi32EEEEEENS4_ILi0EEEEEENS3_IJNS4_ILi64EEEEEEEEEEENS_10ViewEngineIPN7cutlass10bfloat16_tEEEEEC2ERKSJ_RKSO_ - $_ZN7cutlass13device_kernelIN5flash19enable_sm80_to_sm89INS1_16FlashAttnBwdSm80INS1_25CollectiveMainloopBwdSm80ILi2ELi2EN4cute5tupleIJNS5_1CILi128EEES8_NS7_ILi64EEEEEENS_10bfloat16_tEfNS_4arch4Sm80ELb0ELb0ELb1ELb0ELb1ELb0ELb0ELb0ELi2ELi4ELi4ELi4ELb0EEENS1_24CollectiveEpilogueBwdGQAISA_fSD_Li256ELb0ELb1EEENS1_19SingleTileSchedulerILb0ELb0ELb0ELi128EEEEEEEEEvNT_6ParamsE$_ZN4cute3eso3ESOILb1ELb0EJNS_6LayoutINS_5tupleIJNS3_IJNS3_IJNS_1CILi4EEENS4_ILi2EEEEEENS4_ILi1EEEEEEEEENS3_IJNS3_IJNS3_IJS8_NS4_ILi32EEEEEENS4_ILi0EEEEEEEEEEEiEEC2ERKSG_RKi)
$_ZN7cutlass13device_kernelIN5flash19enable_sm80_to_sm89INS1_16FlashAttnBwdSm80INS1_25CollectiveMainloopBwdSm80ILi2ELi2EN4cute5tupleIJNS5_1CILi128EEES8_NS7_ILi64EEEEEENS_10bfloat16_tEfNS_4arch4Sm80ELb0ELb0ELb1ELb0ELb1ELb0ELb0ELb0ELi2ELi4ELi4ELi4ELb0EEENS1_24CollectiveEpilogueBwdGQAISA_fSD_Li256ELb0ELb1EEENS1_19SingleTileSchedulerILb0ELb0ELb0ELi128EEEEEEEEEvNT_6ParamsE$_ZN4cute3eso3ESOILb1ELb0EJNS_6LayoutINS_5tupleIJNS3_IJNS3_IJNS_1CILi4EEENS4_ILi2EEEEEENS4_ILi1EEEEEEEEENS3_IJNS3_IJNS3_IJS8_NS4_ILi32EEEEEENS4_ILi0EEEEEEEEEEEiEEC2ERKSG_RKi:
[----:B------:R-:W-:Y:S02]  /*87b0*/  IADD3 R2, R67, -c[0x0][0x20], RZ ;  /* 0x8000080043027a10 */ /* 0x000fe40007ffe0ff */
[----:B------:R-:W-:-:S03]  /*87c0*/  MOV R7, 0x0 ;  /* 0x0000000000077802 */ /* 0x000fc60000000f00 */
[----:B------:R1:W-:Y:S01]  /*87d0*/  STL [R2], R3 ;  /* 0x0000000302007387 */ /* 0x0003e20000100800 */
[----:B------:R-:W-:Y:S05]  /*87e0*/  RET.REL.NODEC R6 `(_ZN7cutlass13device_kernelIN5flash19enable_sm80_to_sm89INS1_16FlashAttnBwdSm80INS1_25CollectiveMainloopBwdSm80ILi2ELi2EN4cute5tupleIJNS5_1CILi128EEES8_NS7_ILi64EEEEEENS_10bfloat16_tEfNS_4arch4Sm80ELb0ELb0ELb1ELb0ELb1ELb0ELb0ELb0ELi2ELi4ELi4ELi4ELb0EEENS1_24CollectiveEpilogueBwdGQAISA_fSD_Li256ELb0ELb1EEENS1_19SingleTileSchedulerILb0ELb0ELb0ELi128EEEEEEEEEvNT_6ParamsE) ;  /* 0xffff781006007950 */ /* 0x000fea0003c3ffff */
        .type           $_ZN7cutlass13device_kernelIN5flash19enable_sm80_to_sm89INS1_16FlashAttnBwdSm80INS1_25CollectiveMainloopBwdSm80ILi2ELi2EN4cute5tupleIJNS5_1CILi128EEES8_NS7_ILi64EEEEEENS_10bfloat16_tEfNS_4arch4Sm80ELb0ELb0ELb1ELb0ELb1ELb0ELb0ELb0ELi2ELi4ELi4ELi4ELb0EEENS1_24CollectiveEpilogueBwdGQAISA_fSD_Li256ELb0ELb1EEENS1_19SingleTileSchedulerILb0ELb0ELb0ELi128EEEEEEEEEvNT_6ParamsE$_ZN4cute3eso3ESOILb1ELb0EJNS_6LayoutINS_5tupleIJNS3_IJNS3_IJNS_1CILi4EEENS4_ILi2EEEEEENS4_ILi1EEEEEENS3_IJS6_EEEEEENS3_IJNS3_IJNS3_IJS8_NS4_ILi32EEEEEENS4_ILi0EEEEEENS3_IJNS4_ILi64EEEEEEEEEEENS_10ViewEngineIPN7cutlass10bfloat16_tEEEEEC2ERKSJ_RKSO_,@function
        .size           $_ZN7cutlass13device_kernelIN5flash19enable_sm80_to_sm89INS1_16FlashAttnBwdSm80INS1_25CollectiveMainloopBwdSm80ILi2ELi2EN4cute5tupleIJNS5_1CILi128EEES8_NS7_ILi64EEEEEENS_10bfloat16_tEfNS_4arch4Sm80ELb0ELb0ELb1ELb0ELb1ELb0ELb0ELb0ELi2ELi4ELi4ELi4ELb0EEENS1_24CollectiveEpilogueBwdGQAISA_fSD_Li256ELb0ELb1EEENS1_19SingleTileSchedulerILb0ELb0ELb0ELi128EEEEEEEEEvNT_6ParamsE$_ZN4cute3eso3ESOILb1ELb0EJNS_6LayoutINS_5tupleIJNS3_IJNS3_IJNS_1CILi4EEENS4_ILi2EEEEEENS4_ILi1EEEEEENS3_IJS6_EEEEEENS3_IJNS3_IJNS3_IJS8_NS4_ILi32EEEEEENS4_ILi0EEEEEENS3_IJNS4_ILi64EEEEEEEEEEENS_10ViewEngineIPN7cutlass10bfloat16_tEEEEEC2ERKSJ_RKSO_,($_ZN7cutlass13device_kernelIN5flash19enable_sm80_to_sm89INS1_16FlashAttnBwdSm80INS1_25CollectiveMainloopBwdSm80ILi2ELi2EN4cute5tupleIJNS5_1CILi128EEES8_NS7_ILi64EEEEEENS_10bfloat16_tEfNS_4arch4Sm80ELb0ELb0ELb1ELb0ELb1ELb0ELb0ELb0ELi2ELi4ELi4ELi4ELb0EEENS1_24CollectiveEpilogueBwdGQAISA_fSD_Li256ELb0ELb1EEENS1_19SingleTileSchedulerILb0ELb0ELb0ELi128EEEEEEEEEvNT_6ParamsE$_ZN4cute3eso3ESOILb1ELb0EJNS_6LayoutINS_5tupleIJNS3_IJNS3_IJNS_1CILi4EEENS4_ILi2EEEEEENS4_ILi1EEEEEES6_EEENS3_IJNS3_IJNS3_IJS8_NS4_ILi32EEEEEENS4_ILi0EEEEEENS4_ILi64EEEEEEEENS_10ViewEngineIPN7cutlass10bfloat16_tEEEEEC2ERKSH_RKSM_ - $_ZN7cutlass13device_kernelIN5flash19enable_sm80_to_sm89INS1_16FlashAttnBwdSm80INS1_25CollectiveMainloopBwdSm80ILi2ELi2EN4cute5tupleIJNS5_1CILi128EEES8_NS7_ILi64EEEEEENS_10bfloat16_tEfNS_4arch4Sm80ELb0ELb0ELb1ELb0ELb1ELb0ELb0ELb0ELi2ELi4ELi4ELi4ELb0EEENS1_24CollectiveEpilogueBwdGQAISA_fSD_Li256ELb0ELb1EEENS1_19SingleTileSchedulerILb0ELb0ELb0ELi128EEEEEEEEEvNT_6ParamsE$_ZN4cute3eso3ESOILb1ELb0EJNS_6LayoutINS_5tupleIJNS3_IJNS3_IJNS_1CILi4EEENS4_ILi2EEEEEENS4_ILi1EEEEEENS3_IJS6_EEEEEENS3_IJNS3_IJNS3_IJS8_NS4_ILi32EEEEEENS4_ILi0EEEEEENS3_IJNS4_ILi64EEEEEEEEEEENS_10ViewEngineIPN7cutlass10bfloat16_tEEEEEC2ERKSJ_RKSO_)
$_ZN7cutlass13device_kernelIN5flash19enable_sm80_to_sm89INS1_16FlashAttnBwdSm80INS1_25CollectiveMainloopBwdSm80ILi2ELi2EN4cute5tupleIJNS5_1CILi128EEES8_NS7_ILi64EEEEEENS_10bfloat16_tEfNS_4arch4Sm80ELb0ELb0ELb1ELb0ELb1ELb0ELb0ELb0ELi2ELi4ELi4ELi4ELb0EEENS1_24CollectiveEpilogueBwdGQAISA_fSD_Li256ELb0ELb1EEENS1_19SingleTileSchedulerILb0ELb0ELb0ELi128EEEEEEEEEvNT_6ParamsE$_ZN4cute3eso3ESOILb1ELb0EJNS_6LayoutINS_5tupleIJNS3_IJNS3_IJNS_1CILi4EEENS4_ILi2EEEEEENS4_ILi1EEEEEENS3_IJS6_EEEEEENS3_IJNS3_IJNS3_IJS8_NS4_ILi32EEEEEENS4_ILi0EEEEEENS3_IJNS4_ILi64EEEEEEEEEEENS_10ViewEngineIPN7cutlass10bfloat16_tEEEEEC2ERKSJ_RKSO_:
[----:B------:R-:W-:Y:S02]  /*87f0*/  IADD3 R2, R67, -c[0x0][0x20], RZ ;  /* 0x8000080043027a10 */ /* 0x000fe40007ffe0ff */
[----:B------:R-:W-:-:S03]  /*8800*/  MOV R7, 0x0 ;  /* 0x0000000000077802 */ /* 0x000fc60000000f00 */
[----:B------:R1:W-:Y:S01]  /*8810*/  STL.64 [R2], R4 ;  /* 0x0000000402007387 */ /* 0x0003e20000100a00 */
[----:B------:R-:W-:Y:S05]  /*8820*/  RET.REL.NODEC R6 `(_ZN7cutlass13device_kernelIN5flash19enable_sm80_to_sm89INS1_16FlashAttnBwdSm80INS1_25CollectiveMainloopBwdSm80ILi2ELi2EN4cute5tupleIJNS5_1CILi128EEES8_NS7_ILi64EEEEEENS_10bfloat16_tEfNS_4arch4Sm80ELb0ELb0ELb1ELb0ELb1ELb0ELb0ELb0ELi2ELi4ELi4ELi4ELb0EEENS1_24CollectiveEpilogueBwdGQAISA_fSD_Li256ELb0ELb1EEENS1_19SingleTileSchedulerILb0ELb0ELb0ELi128EEEEEEEEEvNT_6ParamsE) ;  /* 0xffff77d006007950 */ /* 0x000fea0003c3ffff */
        .type           $_ZN7cutlass13device_kernelIN5flash19enable_sm80_to_sm89INS1_16FlashAttnBwdSm80INS1_25CollectiveMainloopBwdSm80ILi2ELi2EN4cute5tupleIJNS5_1CILi128EEES8_NS7_ILi64EEEEEENS_10bfloat16_tEfNS_4arch4Sm80ELb0ELb0ELb1ELb0ELb1ELb0ELb0ELb0ELi2ELi4ELi4ELi4ELb0EEENS1_24CollectiveEpilogueBwdGQAISA_fSD_Li256ELb0ELb1EEENS1_19SingleTileSchedulerILb0ELb0ELb0ELi128EEEEEEEEEvNT_6ParamsE$_ZN4cute3eso3ESOILb1ELb0EJNS_6LayoutINS_5tupleIJNS3_IJNS3_IJNS_1CILi4EEENS4_ILi2EEEEEENS4_ILi1EEEEEES6_EEENS3_IJNS3_IJNS3_IJS8_NS4_ILi32EEEEEENS4_ILi0EEEEEENS4_ILi64EEEEEEEENS_10ViewEngineIPN7cutlass10bfloat16_tEEEEEC2ERKSH_RKSM_,@function
        .size           $_ZN7cutlass13device_kernelIN5flash19enable_sm80_to_sm89INS1_16FlashAttnBwdSm80INS1_25CollectiveMainloopBwdSm80ILi2ELi2EN4cute5tupleIJNS5_1CILi128EEES8_NS7_ILi64EEEEEENS_10bfloat16_tEfNS_4arch4Sm80ELb0ELb0ELb1ELb0ELb1ELb0ELb0ELb0ELi2ELi4ELi4ELi4ELb0EEENS1_24CollectiveEpilogueBwdGQAISA_fSD_Li256ELb0ELb1EEENS1_19SingleTileSchedulerILb0ELb0ELb0ELi128EEEEEEEEEvNT_6ParamsE$_ZN4cute3eso3ESOILb1ELb0EJNS_6LayoutINS_5tupleIJNS3_IJNS3_IJNS_1CILi4EEENS4_ILi2EEEEEENS4_ILi1EEEEEES6_EEENS3_IJNS3_IJNS3_IJS8_NS4_ILi32EEEEEENS4_ILi0EEEEEENS4_ILi64EEEEEEEENS_10ViewEngineIPN7cutlass10bfloat16_tEEEEEC2ERKSH_RKSM_,($_ZN7cutlass13device_kernelIN5flash19enable_sm80_to_sm89INS1_16FlashAttnBwdSm80INS1_25CollectiveMainloopBwdSm80ILi2ELi2EN4cute5tupleIJNS5_1CILi128EEES8_NS7_ILi64EEEEEENS_10bfloat16_tEfNS_4arch4Sm80ELb0ELb0ELb1ELb0ELb1ELb0ELb0ELb0ELi2ELi4ELi4ELi4ELb0EEENS1_24CollectiveEpilogueBwdGQAISA_fSD_Li256ELb0ELb1EEENS1_19SingleTileSchedulerILb0ELb0ELb0ELi128EEEEEEEEEvNT_6ParamsE$_ZN4cute3eso3ESOILb1ELb0EJNS_6LayoutINS_5tupleIJNS3_IJNS3_IJNS_1CILi4EEENS4_ILi2EEEEEENS4_ILi1EEEEEES6_EEENS3_IJNS3_IJNS3_IJS8_NS4_ILi32EEEEEENS4_ILi0EEEEEENS4_ILi64EEEEEEEEiEEC2ERKSH_RKi - $_ZN7cutlass13device_kernelIN5flash19enable_sm80_to_sm89INS1_16FlashAttnBwdSm80INS1_25CollectiveMainloopBwdSm80ILi2ELi2EN4cute5tupleIJNS5_1CILi128EEES8_NS7_ILi64EEEEEENS_10bfloat16_tEfNS_4arch4Sm80ELb0ELb0ELb1ELb0ELb1ELb0ELb0ELb0ELi2ELi4ELi4ELi4ELb0EEENS1_24CollectiveEpilogueBwdGQAISA_fSD_Li256ELb0ELb1EEENS1_19SingleTileSchedulerILb0ELb0ELb0ELi128EEEEEEEEEvNT_6ParamsE$_ZN4cute3eso3ESOILb1ELb0EJNS_6LayoutINS_5tupleIJNS3_IJNS3_IJNS_1CILi4EEENS4_ILi2EEEEEENS4_ILi1EEEEEES6_EEENS3_IJNS3_IJNS3_IJS8_NS4_ILi32EEEEEENS4_ILi0EEEEEENS4_ILi64EEEEEEEENS_10ViewEngineIPN7cutlass10bfloat16_tEEEEEC2ERKSH_RKSM_)
$_ZN7cutlass13device_kernelIN5flash19enable_sm80_to_sm89INS1_16FlashAttnBwdSm80INS1_25CollectiveMainloopBwdSm80ILi2ELi2EN4cute5tupleIJNS5_1CILi128EEES8_NS7_ILi64EEEEEENS_10bfloat16_tEfNS_4arch4Sm80ELb0ELb0ELb1ELb0ELb1ELb0ELb0ELb0ELi2ELi4ELi4ELi4ELb0EEENS1_24CollectiveEpilogueBwdGQAISA_fSD_Li256ELb0ELb1EEENS1_19SingleTileSchedulerILb0ELb0ELb0ELi128EEEEEEEEEvNT_6ParamsE$_ZN4cute3eso3ESOILb1ELb0EJNS_6LayoutINS_5tupleIJNS3_IJNS3_IJNS_1CILi4EEENS4_ILi2EEEEEENS4_ILi1EEEEEES6_EEENS3_IJNS3_IJNS3_IJS8_NS4_ILi32EEEEEENS4_ILi0EEEEEENS4_ILi64EEEEEEEENS_10ViewEngineIPN7cutlass10bfloat16_tEEEEEC2ERKSH_RKSM_:
[----:B------:R-:W-:Y:S02]  /*8830*/  IADD3 R2, R67, -c[0x0][0x20], RZ ;  /* 0x8000080043027a10 */ /* 0x000fe40007ffe0ff */
[----:B------:R-:W-:-:S03]  /*8840*/  MOV R7, 0x0 ;  /* 0x0000000000077802 */ /* 0x000fc60000000f00 */
[----:B------:R1:W-:Y:S01]  /*8850*/  STL.64 [R2], R10 ;  /* 0x0000000a02007387 */ /* 0x0003e20000100a00 */
[----:B------:R-:W-:Y:S05]  /*8860*/  RET.REL.NODEC R6 `(_ZN7cutlass13device_kernelIN5flash19enable_sm80_to_sm89INS1_16FlashAttnBwdSm80INS1_25CollectiveMainloopBwdSm80ILi2ELi2EN4cute5tupleIJNS5_1CILi128EEES8_NS7_ILi64EEEEEENS_10bfloat16_tEfNS_4arch4Sm80ELb0ELb0ELb1ELb0ELb1ELb0ELb0ELb0ELi2ELi4ELi4ELi4ELb0EEENS1_24CollectiveEpilogueBwdGQAISA_fSD_Li256ELb0ELb1EEENS1_19SingleTileSchedulerILb0ELb0ELb0ELi128EEEEEEEEEvNT_6ParamsE) ;  /* 0xffff779006007950 */ /* 0x000fea0003c3ffff */
        .type           $_ZN7cutlass13device_kernelIN5flash19enable_sm80_to_sm89INS1_16FlashAttnBwdSm80INS1_25CollectiveMainloopBwdSm80ILi2ELi2EN4cute5tupleIJNS5_1CILi128EEES8_NS7_ILi64EEEEEENS_10bfloat16_tEfNS_4arch4Sm80ELb0ELb0ELb1ELb0ELb1ELb0ELb0ELb0ELi2ELi4ELi4ELi4ELb0EEENS1_24CollectiveEpilogueBwdGQAISA_fSD_Li256ELb0ELb1EEENS1_19SingleTileSchedulerILb0ELb0ELb0ELi128EEEEEEEEEvNT_6ParamsE$_ZN4cute3eso3ESOILb1ELb0EJNS_6LayoutINS_5tupleIJNS3_IJNS3_IJNS_1CILi4EEENS4_ILi2EEEEEENS4_ILi1EEEEEES6_EEENS3_IJNS3_IJNS3_IJS8_NS4_ILi32EEEEEENS4_ILi0EEEEEENS4_ILi64EEEEEEEEiEEC2ERKSH_RKi,@function
        .size           $_ZN7cutlass13device_kernelIN5flash19enable_sm80_to_sm89INS1_16FlashAttnBwdSm80INS1_25CollectiveMainloopBwdSm80ILi2ELi2EN4cute5tupleIJNS5_1CILi128EEES8_NS7_ILi64EEEEEENS_10bfloat16_tEfNS_4arch4Sm80ELb0ELb0ELb1ELb0ELb1ELb0ELb0ELb0ELi2ELi4ELi4ELi4ELb0EEENS1_24CollectiveEpilogueBwdGQAISA_fSD_Li256ELb0ELb1EEENS1_19SingleTileSchedulerILb0ELb0ELb0ELi128EEEEEEEEEvNT_6ParamsE$_ZN4cute3eso3ESOILb1ELb0EJNS_6LayoutINS_5tupleIJNS3_IJNS3_IJNS_1CILi4EEENS4_ILi2EEEEEENS4_ILi1EEEEEES6_EEENS3_IJNS3_IJNS3_IJS8_NS4_ILi32EEEEEENS4_ILi0EEEEEENS4_ILi64EEEEEEEEiEEC2ERKSH_RKi,($_ZN7cutlass13device_kernelIN5flash19enable_sm80_to_sm89INS1_16FlashAttnBwdSm80INS1_25CollectiveMainloopBwdSm80ILi2ELi2EN4cute5tupleIJNS5_1CILi128EEES8_NS7_ILi64EEEEEENS_10bfloat16_tEfNS_4arch4Sm80ELb0ELb0ELb1ELb0ELb1ELb0ELb0ELb0ELi2ELi4ELi4ELi4ELb0EEENS1_24CollectiveEpilogueBwdGQAISA_fSD_Li256ELb0ELb1EEENS1_19SingleTileSchedulerILb0ELb0ELb0ELi128EEEEEEEEEvNT_6ParamsE$_ZN4cute3eso3ESOILb1ELb0EJNS_6LayoutINS_5tupleIJNS3_IJNS3_IJNS_1CILi4EEENS4_ILi2EEEEEENS4_ILi1EEEEEES6_NS4_ILi8EEEEEENS3_IJNS3_IJNS3_IJS8_NS4_ILi32EEEEEENS4_ILi0EEEEEENS4_ILi64EEES5_EEEEENS_10ViewEngineIPN7cutlass10bfloat16_tEEEEEC2ERKSI_RKSN_ - $_ZN7cutlass13device_kernelIN5flash19enable_sm80_to_sm89INS1_16FlashAttnBwdSm80INS1_25CollectiveMainloopBwdSm80ILi2ELi2EN4cute5tupleIJNS5_1CILi128EEES8_NS7_ILi64EEEEEENS_10bfloat16_tEfNS_4arch4Sm80ELb0ELb0ELb1ELb0ELb1ELb0ELb0ELb0ELi2ELi4ELi4ELi4ELb0EEENS1_24CollectiveEpilogueBwdGQAISA_fSD_Li256ELb0ELb1EEENS1_19SingleTileSchedulerILb0ELb0ELb0ELi128EEEEEEEEEvNT_6ParamsE$_ZN4cute3eso3ESOILb1ELb0EJNS_6LayoutINS_5tupleIJNS3_IJNS3_IJNS_1CILi4EEENS4_ILi2EEEEEENS4_ILi1EEEEEES6_EEENS3_IJNS3_IJNS3_IJS8_NS4_ILi32EEEEEENS4_ILi0EEEEEENS4_ILi64EEEEEEEEiEEC2ERKSH_RKi)
$_ZN7cutlass13device_kernelIN5flash19enable_sm80_to_sm89INS1_16FlashAttnBwdSm80INS1_25CollectiveMainloopBwdSm80ILi2ELi2EN4cute5tupleIJNS5_1CILi128EEES8_NS7_ILi64EEEEEENS_10bfloat16_tEfNS_4arch4Sm80ELb0ELb0ELb1ELb0ELb1ELb0ELb0ELb0ELi2ELi4ELi4ELi4ELb0EEENS1_24CollectiveEpilogueBwdGQAISA_fSD_Li256ELb0ELb1EEENS1_19SingleTileSchedulerILb0ELb0ELb0ELi128EEEEEEEEEvNT_6ParamsE$_ZN4cute3eso3ESOILb1ELb0EJNS_6LayoutINS_5tupleIJNS3_IJNS3_IJNS_1CILi4EEENS4_ILi2EEEEEENS4_ILi1EEEEEES6_EEENS3_IJNS3_IJNS3_IJS8_NS4_ILi32EEEEEENS4_ILi0EEEEEENS4_ILi64EEEEEEEEiEEC2ERKSH_RKi:
[----:B------:R-:W-:Y:S02]  /*8870*/  IADD3 R2, R58, -c[0x0][0x20], RZ ;  /* 0x800008003a027a10 */ /* 0x000fe40007ffe0ff */
[----:B------:R-:W-:-:S03]  /*8880*/  MOV R5, 0x0 ;  /* 0x0000000000057802 */ /* 0x000fc60000000f00 */
[----:B------:R1:W-:Y:S01]  /*8890*/  STL [R2], R3 ;  /* 0x0000000302007387 */ /* 0x0003e20000100800 */
[----:B------:R-:W-:Y:S05]  /*88a0*/  RET.REL.NODEC R4 `(_ZN7cutlass13device_kernelIN5flash19enable_sm80_to_sm89INS1_16FlashAttnBwdSm80INS1_25CollectiveMainloopBwdSm80ILi2ELi2EN4cute5tupleIJNS5_1CILi128EEES8_NS7_ILi64EEEEEENS_10bfloat16_tEfNS_4arch4Sm80ELb0ELb0ELb1ELb0ELb1ELb0ELb0ELb0ELi2ELi4ELi4ELi4ELb0EEENS1_24CollectiveEpilogueBwdGQAISA_fSD_Li256ELb0ELb1EEENS1_19SingleTileSchedulerILb0ELb0ELb0ELi128EEEEEEEEEvNT_6ParamsE) ;  /* 0xffff775004007950 */ /* 0x000fea0003c3ffff */
        .type           $_ZN7cutlass13device_kernelIN5flash19enable_sm80_to_sm89INS1_16FlashAttnBwdSm80INS1_25CollectiveMainloopBwdSm80ILi2ELi2EN4cute5tupleIJNS5_1CILi128EEES8_NS7_ILi64EEEEEENS_10bfloat16_tEfNS_4arch4Sm80ELb0ELb0ELb1ELb0ELb1ELb0ELb0ELb0ELi2ELi4ELi4ELi4ELb0EEENS1_24CollectiveEpilogueBwdGQAISA_fSD_Li256ELb0ELb1EEENS1_19SingleTileSchedulerILb0ELb0ELb0ELi128EEEEEEEEEvNT_6ParamsE$_ZN4cute3eso3ESOILb1ELb0EJNS_6LayoutINS_5tupleIJNS3_IJNS3_IJNS_1CILi4EEENS4_ILi2EEEEEENS4_ILi1EEEEEES6_NS4_ILi8EEEEEENS3_IJNS3_IJNS3_IJS8_NS4_ILi32EEEEEENS4_ILi0EEEEEENS4_ILi64EEES5_EEEEENS_10ViewEngineIPN7cutlass10bfloat16_tEEEEEC2ERKSI_RKSN_,@function
        .size           $_ZN7cutlass13device_kernelIN5flash19enable_sm80_to_sm89INS1_16FlashAttnBwdSm80INS1_25CollectiveMainloopBwdSm80ILi2ELi2EN4cute5tupleIJNS5_1CILi128EEES8_NS7_ILi64EEEEEENS_10bfloat16_tEfNS_4arch4Sm80ELb0ELb0ELb1ELb0ELb1ELb0ELb0ELb0ELi2ELi4ELi4ELi4ELb0EEENS1_24CollectiveEpilogueBwdGQAISA_fSD_Li256ELb0ELb1EEENS1_19SingleTileSchedulerILb0ELb0ELb0ELi128EEEEEEEEEvNT_6ParamsE$_ZN4cute3eso3ESOILb1ELb0EJNS_6LayoutINS_5tupleIJNS3_IJNS3_IJNS_1CILi4EEENS4_ILi2EEEEEENS4_ILi1EEEEEES6_NS4_ILi8EEEEEENS3_IJNS3_IJNS3_IJS8_NS4_ILi32EEEEEENS4_ILi0EEEEEENS4_ILi64EEES5_EEEEENS_10ViewEngineIPN7cutlass10bfloat16_tEEEEEC2ERKSI_RKSN_,($_ZN7cutlass13device_kernelIN5flash19enable_sm80_to_sm89INS1_16FlashAttnBwdSm80INS1_25CollectiveMainloopBwdSm80ILi2ELi2EN4cute5tupleIJNS5_1CILi128EEES8_NS7_ILi64EEEEEENS_10bfloat16_tEfNS_4arch4Sm80ELb0ELb0ELb1ELb0ELb1ELb0ELb0ELb0ELi2ELi4ELi4ELi4ELb0EEENS1_24CollectiveEpilogueBwdGQAISA_fSD_Li256ELb0ELb1EEENS1_19SingleTileSchedulerILb0ELb0ELb0ELi128EEEEEEEEEvNT_6ParamsE$_ZN4cute3eso3ESOILb1ELb0EJNS_6LayoutINS_5tupleIJNS3_IJNS3_IJNS_1CILi4EEENS4_ILi8EEEEEENS3_IJS5_NS4_ILi2EEEEEEEEENS3_IJNS3_IJS8_S8_EEENS3_IJS8_S6_EEEEEEEEENS3_IJNS3_IJNS3_IJNS_11ScaledBasisIS8_JLi1EEEENSF_INS4_ILi1EEEJLi0EEEEEEENS3_IJNSF_INS4_ILi16EEEJLi0EEEENSF_IS6_JLi1EEEEEEEEEENS3_IJNS3_IJNSF_ISH_JLi1EEEENSF_IS6_JLi0EEEEEEENS3_IJNSF_INS4_ILi64EEEJLi0EEEENSF_ISK_JLi1EEEEEEEEEEEEEEENS_10ViewEngineINS_23ArithmeticTupleIteratorINS_15ArithmeticTupleIJNS4_ILi0EEES12_EEEEEEEEEC2ERKSY_RKS15_ - $_ZN7cutlass13device_kernelIN5flash19enable_sm80_to_sm89INS1_16FlashAttnBwdSm80INS1_25CollectiveMainloopBwdSm80ILi2ELi2EN4cute5tupleIJNS5_1CILi128EEES8_NS7_ILi64EEEEEENS_10bfloat16_tEfNS_4arch4Sm80ELb0ELb0ELb1ELb0ELb1ELb0ELb0ELb0ELi2ELi4ELi4ELi4ELb0EEENS1_24CollectiveEpilogueBwdGQAISA_fSD_Li256ELb0ELb1EEENS1_19SingleTileSchedulerILb0ELb0ELb0ELi128EEEEEEEEEvNT_6ParamsE$_ZN4cute3eso3ESOILb1ELb0EJNS_6LayoutINS_5tupleIJNS3_IJNS3_IJNS_1CILi4EEENS4_ILi2EEEEEENS4_ILi1EEEEEES6_NS4_ILi8EEEEEENS3_IJNS3_IJNS3_IJS8_NS4_ILi32EEEEEENS4_ILi0EEEEEENS4_ILi64EEES5_EEEEENS_10ViewEngineIPN7cutlass10bfloat16_tEEEEEC2ERKSI_RKSN_)
$_ZN7cutlass13device_kernelIN5flash19enable_sm80_to_sm89INS1_16FlashAttnBwdSm80INS1_25CollectiveMainloopBwdSm80ILi2ELi2EN4cute5tupleIJNS5_1CILi128EEES8_NS7_ILi64EEEEEENS_10bfloat16_tEfNS_4arch4Sm80ELb0ELb0ELb1ELb0ELb1ELb0ELb0ELb0ELi2ELi4ELi4ELi4ELb0EEENS1_24CollectiveEpilogueBwdGQAISA_fSD_Li256ELb0ELb1EEENS1_19SingleTileSchedulerILb0ELb0ELb0ELi128EEEEEEEEEvNT_6ParamsE$_ZN4cute3eso3ESOILb1ELb0EJNS_6LayoutINS_5tupleIJNS3_IJNS3_IJNS_1CILi4EEENS4_ILi2EEEEEENS4_ILi1EEEEEES6_NS4_ILi8EEEEEENS3_IJNS3_IJNS3_IJS8_NS4_ILi32EEEEEENS4_ILi0EEEEEENS4_ILi64EEES5_EEEEENS_10ViewEngineIPN7cutlass10bfloat16_tEEEEEC2ERKSI_RKSN_:
[----:B------:R-:W-:Y:S01]  /*88b0*/  IADD3 R2, R67, -c[0x0][0x20], RZ ;  /* 0x8000080043027a10 */ /* 0x000fe20007ffe0ff */
[----:B------:R-:W-:Y:S01]  /*88c0*/  IMAD.MOV.U32 R7, RZ, RZ, R3 ;  /* 0x000000ffff077224 */ /* 0x000fe200078e0003 */
[----:B------:R-:W-:-:S04]  /*88d0*/  MOV R5, 0x0 ;  /* 0x0000000000057802 */ /* 0x000fc80000000f00 */
[----:B------:R1:W-:Y:S01]  /*88e0*/  STL.64 [R2], R6 ;  /* 0x0000000602007387 */ /* 0x0003e20000100a00 */
[----:B------:R-:W-:Y:S05]  /*88f0*/  RET.REL.NODEC R4 `(_ZN7cutlass13device_kernelIN5flash19enable_sm80_to_sm89INS1_16FlashAttnBwdSm80INS1_25CollectiveMainloopBwdSm80ILi2ELi2EN4cute5tupleIJNS5_1CILi128EEES8_NS7_ILi64EEEEEENS_10bfloat16_tEfNS_4arch4Sm80ELb0ELb0ELb1ELb0ELb1ELb0ELb0ELb0ELi2ELi4ELi4ELi4ELb0EEENS1_24CollectiveEpilogueBwdGQAISA_fSD_Li256ELb0ELb1EEENS1_19SingleTileSchedulerILb0ELb0ELb0ELi128EEEEEEEEEvNT_6ParamsE) ;  /* 0xffff770004007950 */ /* 0x000fea0003c3ffff */
        .type           $_ZN7cutlass13device_kernelIN5flash19enable_sm80_to_sm89INS1_16FlashAttnBwdSm80INS1_25CollectiveMainloopBwdSm80ILi2ELi2EN4cute5tupleIJNS5_1CILi128EEES8_NS7_ILi64EEEEEENS_10bfloat16_tEfNS_4arch4Sm80ELb0ELb0ELb1ELb0ELb1ELb0ELb0ELb0ELi2ELi4ELi4ELi4ELb0EEENS1_24CollectiveEpilogueBwdGQAISA_fSD_Li256ELb0ELb1EEENS1_19SingleTileSchedulerILb0ELb0ELb0ELi128EEEEEEEEEvNT_6ParamsE$_ZN4cute3eso3ESOILb1ELb0EJNS_6LayoutINS_5tupleIJNS3_IJNS3_IJNS_1CILi4EEENS4_ILi8EEEEEENS3_IJS5_NS4_ILi2EEEEEEEEENS3_IJNS3_IJS8_S8_EEENS3_IJS8_S6_EEEEEEEEENS3_IJNS3_IJNS3_IJNS_11ScaledBasisIS8_JLi1EEEENSF_INS4_ILi1EEEJLi0EEEEEEENS3_IJNSF_INS4_ILi16EEEJLi0EEEENSF_IS6_JLi1EEEEEEEEEENS3_IJNS3_IJNSF_ISH_JLi1EEEENSF_IS6_JLi0EEEEEEENS3_IJNSF_INS4_ILi64EEEJLi0EEEENSF_ISK_JLi1EEEEEEEEEEEEEEENS_10ViewEngineINS_23ArithmeticTupleIteratorINS_15ArithmeticTupleIJNS4_ILi0EEES12_EEEEEEEEEC2ERKSY_RKS15_,@function
        .size           $_ZN7cutlass13device_kernelIN5flash19enable_sm80_to_sm89INS1_16FlashAttnBwdSm80INS1_25CollectiveMainloopBwdSm80ILi2ELi2EN4cute5tupleIJNS5_1CILi128EEES8_NS7_ILi64EEEEEENS_10bfloat16_tEfNS_4arch4Sm80ELb0ELb0ELb1ELb0ELb1ELb0ELb0ELb0ELi2ELi4ELi4ELi4ELb0EEENS1_24CollectiveEpilogueBwdGQAISA_fSD_Li256ELb0ELb1EEENS1_19SingleTileSchedulerILb0ELb0ELb0ELi128EEEEEEEEEvNT_6ParamsE$_ZN4cute3eso3ESOILb1ELb0EJNS_6LayoutINS_5tupleIJNS3_IJNS3_IJNS_1CILi4EEENS4_ILi8EEEEEENS3_IJS5_NS4_ILi2EEEEEEEEENS3_IJNS3_IJS8_S8_EEENS3_IJS8_S6_EEEEEEEEENS3_IJNS3_IJNS3_IJNS_11ScaledBasisIS8_JLi1EEEENSF_INS4_ILi1EEEJLi0EEEEEEENS3_IJNSF_INS4_ILi16EEEJLi0EEEENSF_IS6_JLi1EEEEEEEEEENS3_IJNS3_IJNSF_ISH_JLi1EEEENSF_IS6_JLi0EEEEEEENS3_IJNSF_INS4_ILi64EEEJLi0EEEENSF_ISK_JLi1EEEEEEEEEEEEEEENS_10ViewEngineINS_23ArithmeticTupleIteratorINS_15ArithmeticTupleIJNS4_ILi0EEES12_EEEEEEEEEC2ERKSY_RKS15_,($_ZN7cutlass13device_kernelIN5flash19enable_sm80_to_sm89INS1_16FlashAttnBwdSm80INS1_25CollectiveMainloopBwdSm80ILi2ELi2EN4cute5tupleIJNS5_1CILi128EEES8_NS7_ILi64EEEEEENS_10bfloat16_tEfNS_4arch4Sm80ELb0ELb0ELb1ELb0ELb1ELb0ELb0ELb0ELi2ELi4ELi4ELi4ELb0EEENS1_24CollectiveEpilogueBwdGQAISA_fSD_Li256ELb0ELb1EEENS1_19SingleTileSchedulerILb0ELb0ELb0ELi128EEEEEEEEEvNT_6ParamsE$_ZN4cute3eso3ESOILb1ELb0EJNS_6LayoutINS_5tupleIJNS3_IJNS3_IJNS_1CILi8EEENS4_ILi1EEEEEES6_EEENS3_IJNS3_IJS6_S6_EEENS4_ILi2EEEEEEEEENS3_IJNS3_IJNS3_IJS6_NS4_ILi0EEEEEESD_EEENS3_IJNS3_IJSD_SD_EEENS4_ILi4096EEEEEEEEEEENS_10ViewEngineINS_8smem_ptrIPN7cutlass10bfloat16_tEEEEEEEC2ERKSK_RKSR_ - $_ZN7cutlass13device_kernelIN5flash19enable_sm80_to_sm89INS1_16FlashAttnBwdSm80INS1_25CollectiveMainloopBwdSm80ILi2ELi2EN4cute5tupleIJNS5_1CILi128EEES8_NS7_ILi64EEEEEENS_10bfloat16_tEfNS_4arch4Sm80ELb0ELb0ELb1ELb0ELb1ELb0ELb0ELb0ELi2ELi4ELi4ELi4ELb0EEENS1_24CollectiveEpilogueBwdGQAISA_fSD_Li256ELb0ELb1EEENS1_19SingleTileSchedulerILb0ELb0ELb0ELi128EEEEEEEEEvNT_6ParamsE$_ZN4cute3eso3ESOILb1ELb0EJNS_6LayoutINS_5tupleIJNS3_IJNS3_IJNS_1CILi4EEENS4_ILi8EEEEEENS3_IJS5_NS4_ILi2EEEEEEEEENS3_IJNS3_IJS8_S8_EEENS3_IJS8_S6_EEEEEEEEENS3_IJNS3_IJNS3_IJNS_11ScaledBasisIS8_JLi1EEEENSF_INS4_ILi1EEEJLi0EEEEEEENS3_IJNSF_INS4_ILi16EEEJLi0EEEENSF_IS6_JLi1EEEEEEEEEENS3_IJNS3_IJNSF_ISH_JLi1EEEENSF_IS6_JLi0EEEEEEENS3_IJNSF_INS4_ILi64EEEJLi0EEEENSF_ISK_JLi1EEEEEEEEEEEEEEENS_10ViewEngineINS_23ArithmeticTupleIteratorINS_15ArithmeticTupleIJNS4_ILi0EEES12_EEEEEEEEEC2ERKSY_RKS15_)
$_ZN7cutlass13device_kernelIN5flash19enable_sm80_to_sm89INS1_16FlashAttnBwdSm80INS1_25CollectiveMainloopBwdSm80ILi2ELi2EN4cute5tupleIJNS5_1CILi128EEES8_NS7_ILi64EEEEEENS_10bfloat16_tEfNS_4arch4Sm80ELb0ELb0ELb1ELb0ELb1ELb0ELb0ELb0ELi2ELi4ELi4ELi4ELb0EEENS1_24CollectiveEpilogueBwdGQAISA_fSD_Li256ELb0ELb1EEENS1_19SingleTileSchedulerILb0ELb0ELb0ELi128EEEEEEEEEvNT_6ParamsE$_ZN4cute3eso3ESOILb1ELb0EJNS_6LayoutINS_5tupleIJNS3_IJNS3_IJNS_1CILi4EEENS4_ILi8EEEEEENS3_IJS5_NS4_ILi2EEEEEEEEENS3_IJNS3_IJS8_S8_EEENS3_IJS8_S6_EEEEEEEEENS3_IJNS3_IJNS3_IJNS_11ScaledBasisIS8_JLi1EEEENSF_INS4_ILi1EEEJLi0EEEEEEENS3_IJNSF_INS4_ILi16EEEJLi0EEEENSF_IS6_JLi1EEEEEEEEEENS3_IJNS3_IJNSF_ISH_JLi1EEEENSF_IS6_JLi0EEEEEEENS3_IJNSF_INS4_ILi64EEEJLi0EEEENSF_ISK_JLi1EEEEEEEEEEEEEEENS_10ViewEngineINS_23ArithmeticTupleIteratorINS_15ArithmeticTupleIJNS4_ILi0EEES12_EEEEEEEEEC2ERKSY_RKS15_:
[----:B------:R-:W-:Y:S01]  /*8900*/  IADD3 R2, R15, -c[0x0][0x20], RZ ;  /* 0x800008000f027a10 */ /* 0x000fe20007ffe0ff */
[----:B------:R-:W-:Y:S01]  /*8910*/  IMAD.MOV.U32 R50, RZ, RZ, R6 ;  /* 0x000000ffff327224 */ /* 0x000fe200078e0006 */
[----:B------:R-:W-:Y:S01]  /*8920*/  PRMT R9, R17, 0x7770, RZ ;  /* 0x0000777011097816 */ /* 0x000fe200000000ff */
[----:B------:R-:W-:-:S04]  /*8930*/  IMAD.MOV.U32 R51, RZ, RZ, 0x0 ;  /* 0x00000000ff337424 */ /* 0x000fc800078e00ff */
[----:B------:R1:W-:Y:S01]  /*8940*/  STL.U8 [R2], R9 ;  /* 0x0000000902007387 */ /* 0x0003e20000100000 */
[----:B------:R-:W-:Y:S05]  /*8950*/  RET.REL.NODEC R50 `(_ZN7cutlass13device_kernelIN5flash19enable_sm80_to_sm89INS1_16FlashAttnBwdSm80INS1_25CollectiveMainloopBwdSm80ILi2ELi2EN4cute5tupleIJNS5_1CILi128EEES8_NS7_ILi64EEEEEENS_10bfloat16_tEfNS_4arch4Sm80ELb0ELb0ELb1ELb0ELb1ELb0ELb0ELb0ELi2ELi4ELi4ELi4ELb0EEENS1_24CollectiveEpilogueBwdGQAISA_fSD_Li256ELb0ELb1EEENS1_19SingleTileSchedulerILb0ELb0ELb0ELi128EEEEEEEEEvNT_6ParamsE) ;  /* 0xffff76a032007950 */ /* 0x000fea0003c3ffff */
        .type           $_ZN7cutlass13device_kernelIN5flash19enable_sm80_to_sm89INS1_16FlashAttnBwdSm80INS1_25CollectiveMainloopBwdSm80ILi2ELi2EN4cute5tupleIJNS5_1CILi128EEES8_NS7_ILi64EEEEEENS_10bfloat16_tEfNS_4arch4Sm80ELb0ELb0ELb1ELb0ELb1ELb0ELb0ELb0ELi2ELi4ELi4ELi4ELb0EEENS1_24CollectiveEpilogueBwdGQAISA_fSD_Li256ELb0ELb1EEENS1_19SingleTileSchedulerILb0ELb0ELb0ELi128EEEEEEEEEvNT_6ParamsE$_ZN4cute3eso3ESOILb1ELb0EJNS_6LayoutINS_5tupleIJNS3_IJNS3_IJNS_1CILi8EEENS4_ILi1EEEEEES6_EEENS3_IJNS3_IJS6_S6_EEENS4_ILi2EEEEEEEEENS3_IJNS3_IJNS3_IJS6_NS4_ILi0EEEEEESD_EEENS3_IJNS3_IJSD_SD_EEENS4_ILi4096EEEEEEEEEEENS_10ViewEngineINS_8smem_ptrIPN7cutlass10bfloat16_tEEEEEEEC2ERKSK_RKSR_,@function
        .size           $_ZN7cutlass13device_kernelIN5flash19enable_sm80_to_sm89INS1_16FlashAttnBwdSm80INS1_25CollectiveMainloopBwdSm80ILi2ELi2EN4cute5tupleIJNS5_1CILi128EEES8_NS7_ILi64EEEEEENS_10bfloat16_tEfNS_4arch4Sm80ELb0ELb0ELb1ELb0ELb1ELb0ELb0ELb0ELi2ELi4ELi4ELi4ELb0EEENS1_24CollectiveEpilogueBwdGQAISA_fSD_Li256ELb0ELb1EEENS1_19SingleTileSchedulerILb0ELb0ELb0ELi128EEEEEEEEEvNT_6ParamsE$_ZN4cute3eso3ESOILb1ELb0EJNS_6LayoutINS_5tupleIJNS3_IJNS3_IJNS_1CILi8EEENS4_ILi1EEEEEES6_EEENS3_IJNS3_IJS6_S6_EEENS4_ILi2EEEEEEEEENS3_IJNS3_IJNS3_IJS6_NS4_ILi0EEEEEESD_EEENS3_IJNS3_IJSD_SD_EEENS4_ILi4096EEEEEEEEEEENS_10ViewEngineINS_8smem_ptrIPN7cutlass10bfloat16_tEEEEEEEC2ERKSK_RKSR_,($_ZN7cutlass13device_kernelIN5flash19enable_sm80_to_sm89INS1_16FlashAttnBwdSm80INS1_25CollectiveMainloopBwdSm80ILi2ELi2EN4cute5tupleIJNS5_1CILi128EEES8_NS7_ILi64EEEEEENS_10bfloat16_tEfNS_4arch4Sm80ELb0ELb0ELb1ELb0ELb1ELb0ELb0ELb0ELi2ELi4ELi4ELi4ELb0EEENS1_24CollectiveEpilogueBwdGQAISA_fSD_Li256ELb0ELb1EEENS1_19SingleTileSchedulerILb0ELb0ELb0ELi128EEEEEEEEEvNT_6ParamsE$_ZN4cute3eso3ESOILb1ELb0EJNS_6LayoutINS_5tupleIJNS3_IJNS3_IJNS_1CILi8EEENS4_ILi1EEEEEES6_EEENS3_IJNS3_IJS6_S6_EEENS4_ILi2EEEEEEEEENS3_IJNS3_IJNS3_IJS6_NS4_ILi0EEEEEESD_EEENS3_IJNS3_IJSD_SD_EEENS4_ILi64EEEEEEEEEEENS_10ViewEngineIPN7cutlass10bfloat16_tEEEEEC2ERKSK_RKSP_ - $_ZN7cutlass13device_kernelIN5flash19enable_sm80_to_sm89INS1_16FlashAttnBwdSm80INS1_25CollectiveMainloopBwdSm80ILi2ELi2EN4cute5tupleIJNS5_1CILi128EEES8_NS7_ILi64EEEEEENS_10bfloat16_tEfNS_4arch4Sm80ELb0ELb0ELb1ELb0ELb1ELb0ELb0ELb0ELi2ELi4ELi4ELi4ELb0EEENS1_24CollectiveEpilogueBwdGQAISA_fSD_Li256ELb0ELb1EEENS1_19SingleTileSchedulerILb0ELb0ELb0ELi128EEEEEEEEEvNT_6ParamsE$_ZN4cute3eso3ESOILb1ELb0EJNS_6LayoutINS_5tupleIJNS3_IJNS3_IJNS_1CILi8EEENS4_ILi1EEEEEES6_EEENS3_IJNS3_IJS6_S6_EEENS4_ILi2EEEEEEEEENS3_IJNS3_IJNS3_IJS6_NS4_ILi0EEEEEESD_EEENS3_IJNS3_IJSD_SD_EEENS4_ILi4096EEEEEEEEEEENS_10ViewEngineINS_8smem_ptrIPN7cutlass10bfloat16_tEEEEEEEC2ERKSK_RKSR_)
$_ZN7cutlass13device_kernelIN5flash19enable_sm80_to_sm89INS1_16FlashAttnBwdSm80INS1_25CollectiveMainloopBwdSm80ILi2ELi2EN4cute5tupleIJNS5_1CILi128EEES8_NS7_ILi64EEEEEENS_10bfloat16_tEfNS_4arch4Sm80ELb0ELb0ELb1ELb0ELb1ELb0ELb0ELb0ELi2ELi4ELi4ELi4ELb0EEENS1_24CollectiveEpilogueBwdGQAISA_fSD_Li256ELb0ELb1EEENS1_19SingleTileSchedulerILb0ELb0ELb0ELi128EEEEEEEEEvNT_6ParamsE$_ZN4cute3eso3ESOILb1ELb0EJNS_6LayoutINS_5tupleIJNS3_IJNS3_IJNS_1CILi8EEENS4_ILi1EEEEEES6_EEENS3_IJNS3_IJS6_S6_EEENS4_ILi2EEEEEEEEENS3_IJNS3_IJNS3_IJS6_NS4_ILi0EEEEEESD_EEENS3_IJNS3_IJSD_SD_EEENS4_ILi4096EEEEEEEEEEENS_10ViewEngineINS_8smem_ptrIPN7cutlass10bfloat16_tEEEEEEEC2ERKSK_RKSR_:
[----:B------:R-:W-:Y:S02]  /*8960*/  IADD3 R2, R67, -c[0x0][0x20], RZ ;  /* 0x8000080043027a10 */ /* 0x000fe40007ffe0ff */
[----:B------:R-:W-:-:S03]  /*8970*/  MOV R9, 0x0 ;  /* 0x0000000000097802 */ /* 0x000fc60000000f00 */
[----:B------:R1:W-:Y:S01]  /*8980*/  STL.64 [R2], R6 ;  /* 0x0000000602007387 */ /* 0x0003e20000100a00 */
[----:B------:R-:W-:Y:S05]  /*8990*/  RET.REL.NODEC R8 `(_ZN7cutlass13device_kernelIN5flash19enable_sm80_to_sm89INS1_16FlashAttnBwdSm80INS1_25CollectiveMainloopBwdSm80ILi2ELi2EN4cute5tupleIJNS5_1CILi128EEES8_NS7_ILi64EEEEEENS_10bfloat16_tEfNS_4arch4Sm80ELb0ELb0ELb1ELb0ELb1ELb0ELb0ELb0ELi2ELi4ELi4ELi4ELb0EEENS1_24CollectiveEpilogueBwdGQAISA_fSD_Li256ELb0ELb1EEENS1_19SingleTileSchedulerILb0ELb0ELb0ELi128EEEEEEEEEvNT_6ParamsE) ;  /* 0xffff766008007950 */ /* 0x000fea0003c3ffff */
        .type           $_ZN7cutlass13device_kernelIN5flash19enable_sm80_to_sm89INS1_16FlashAttnBwdSm80INS1_25CollectiveMainloopBwdSm80ILi2ELi2EN4cute5tupleIJNS5_1CILi128EEES8_NS7_ILi64EEEEEENS_10bfloat16_tEfNS_4arch4Sm80ELb0ELb0ELb1ELb0ELb1ELb0ELb0ELb0ELi2ELi4ELi4ELi4ELb0EEENS1_24CollectiveEpilogueBwdGQAISA_fSD_Li256ELb0ELb1EEENS1_19SingleTileSchedulerILb0ELb0ELb0ELi128EEEEEEEEEvNT_6ParamsE$_ZN4cute3eso3ESOILb1ELb0EJNS_6LayoutINS_5tupleIJNS3_IJNS3_IJNS_1CILi8EEENS4_ILi1EEEEEES6_EEENS3_IJNS3_IJS6_S6_EEENS4_ILi2EEEEEEEEENS3_IJNS3_IJNS3_IJS6_NS4_ILi0EEEEEESD_EEENS3_IJNS3_IJSD_SD_EEENS4_ILi64EEEEEEEEEEENS_10ViewEngineIPN7cutlass10bfloat16_tEEEEEC2ERKSK_RKSP_,@function
        .size           $_ZN7cutlass13device_kernelIN5flash19enable_sm80_to_sm89INS1_16FlashAttnBwdSm80INS1_25CollectiveMainloopBwdSm80ILi2ELi2EN4cute5tupleIJNS5_1CILi128EEES8_NS7_ILi64EEEEEENS_10bfloat16_tEfNS_4arch4Sm80ELb0ELb0ELb1ELb0ELb1ELb0ELb0ELb0ELi2ELi4ELi4ELi4ELb0EEENS1_24CollectiveEpilogueBwdGQAISA_fSD_Li256ELb0ELb1EEENS1_19SingleTileSchedulerILb0ELb0ELb0ELi128EEEEEEEEEvNT_6ParamsE$_ZN4cute3eso3ESOILb1ELb0EJNS_6LayoutINS_5tupleIJNS3_IJNS3_IJNS_1CILi8EEENS4_ILi1EEEEEES6_EEENS3_IJNS3_IJS6_S6_EEENS4_ILi2EEEEEEEEENS3_IJNS3_IJNS3_IJS6_NS4_ILi0EEEEEESD_EEENS3_IJNS3_IJSD_SD_EEENS4_ILi64EEEEEEEEEEENS_10ViewEngineIPN7cutlass10bfloat16_tEEEEEC2ERKSK_RKSP_,($_ZN7cutlass13device_kernelIN5flash19enable_sm80_to_sm89INS1_16FlashAttnBwdSm80INS1_25CollectiveMainloopBwdSm80ILi2ELi2EN4cute5tupleIJNS5_1CILi128EEES8_NS7_ILi64EEEEEENS_10bfloat16_tEfNS_4arch4Sm80ELb0ELb0ELb1ELb0ELb1ELb0ELb0ELb0ELi2ELi4ELi4ELi4ELb0EEENS1_24CollectiveEpilogueBwdGQAISA_fSD_Li256ELb0ELb1EEENS1_19SingleTileSchedulerILb0ELb0ELb0ELi128EEEEEEEEEvNT_6ParamsE$_ZN4cute3eso3ESOILb1ELb0EJNS_6LayoutINS_5tupleIJNS3_IJNS3_IJNS_1CILi8EEENS4_ILi1EEEEEES6_EEENS3_IJNS3_IJS6_S6_EEENS4_ILi2EEEEEEEEENS3_IJNS3_IJNS3_IJS6_NS4_ILi0EEEEEESD_EEENS3_IJNS3_IJSD_SD_EEENS4_ILi8192EEEEEEEEEEENS_10ViewEngineINS_8smem_ptrIPN7cutlass10bfloat16_tEEEEEEEC2ERKSK_RKSR_ - $_ZN7cutlass13device_kernelIN5flash19enable_sm80_to_sm89INS1_16FlashAttnBwdSm80INS1_25CollectiveMainloopBwdSm80ILi2ELi2EN4cute5tupleIJNS5_1CILi128EEES8_NS7_ILi64EEEEEENS_10bfloat16_tEfNS_4arch4Sm80ELb0ELb0ELb1ELb0ELb1ELb0ELb0ELb0ELi2ELi4ELi4ELi4ELb0EEENS1_24CollectiveEpilogueBwdGQAISA_fSD_Li256ELb0ELb1EEENS1_19SingleTileSchedulerILb0ELb0ELb0ELi128EEEEEEEEEvNT_6ParamsE$_ZN4cute3eso3ESOILb1ELb0EJNS_6LayoutINS_5tupleIJNS3_IJNS3_IJNS_1CILi8EEENS4_ILi1EEEEEES6_EEENS3_IJNS3_IJS6_S6_EEENS4_ILi2EEEEEEEEENS3_IJNS3_IJNS3_IJS6_NS4_ILi0EEEEEESD_EEENS3_IJNS3_IJSD_SD_EEENS4_ILi64EEEEEEEEEEENS_10ViewEngineIPN7cutlass10bfloat16_tEEEEEC2ERKSK_RKSP_)
$_ZN7cutlass13device_kernelIN5flash19enable_sm80_to_sm89INS1_16FlashAttnBwdSm80INS1_25CollectiveMainloopBwdSm80ILi2ELi2EN4cute5tupleIJNS5_1CILi128EEES8_NS7_ILi64EEEEEENS_10bfloat16_tEfNS_4arch4Sm80ELb0ELb0ELb1ELb0ELb1ELb0ELb0ELb0ELi2ELi4ELi4ELi4ELb0EEENS1_24CollectiveEpilogueBwdGQAISA_fSD_Li256ELb0ELb1EEENS1_19SingleTileSchedulerILb0ELb0ELb0ELi128EEEEEEEEEvNT_6ParamsE$_ZN4cute3eso3ESOILb1ELb0EJNS_6LayoutINS_5tupleIJNS3_IJNS3_IJNS_1CILi8EEENS4_ILi1EEEEEES6_EEENS3_IJNS3_IJS6_S6_EEENS4_ILi2EEEEEEEEENS3_IJNS3_IJNS3_IJS6_NS4_ILi0EEEEEESD_EEENS3_IJNS3_IJSD_SD_EEENS4_ILi64EEEEEEEEEEENS_10ViewEngineIPN7cutlass10bfloat16_tEEEEEC2ERKSK_RKSP_:
[----:B------:R-:W-:Y:S02]  /*89a0*/  IADD3 R6, R25, -c[0x0][0x20], RZ ;  /* 0x8000080019067a10 */ /* 0x000fe40007ffe0ff */
[----:B------:R-:W-:-:S03]  /*89b0*/  MOV R9, 0x0 ;  /* 0x0000000000097802 */ /* 0x000fc60000000f00 */
[----:B------:R1:W-:Y:S01]  /*89c0*/  STL.64 [R6], R2 ;  /* 0x0000000206007387 */ /* 0x0003e20000100a00 */
[----:B------:R-:W-:Y:S05]  /*89d0*/  RET.REL.NODEC R8 `(_ZN7cutlass13device_kernelIN5flash19enable_sm80_to_sm89INS1_16FlashAttnBwdSm80INS1_25CollectiveMainloopBwdSm80ILi2ELi2EN4cute5tupleIJNS5_1CILi128EEES8_NS7_ILi64EEEEEENS_10bfloat16_tEfNS_4arch4Sm80ELb0ELb0ELb1ELb0ELb1ELb0ELb0ELb0ELi2ELi4ELi4ELi4ELb0EEENS1_24CollectiveEpilogueBwdGQAISA_fSD_Li256ELb0ELb1EEENS1_19SingleTileSchedulerILb0ELb0ELb0ELi128EEEEEEEEEvNT_6ParamsE) ;  /* 0xffff762008007950 */ /* 0x000fea0003c3ffff */
        .type           $_ZN7cutlass13device_kernelIN5flash19enable_sm80_to_sm89INS1_16FlashAttnBwdSm80INS1_25CollectiveMainloopBwdSm80ILi2ELi2EN4cute5tupleIJNS5_1CILi128EEES8_NS7_ILi64EEEEEENS_10bfloat16_tEfNS_4arch4Sm80ELb0ELb0ELb1ELb0ELb1ELb0ELb0ELb0ELi2ELi4ELi4ELi4ELb0EEENS1_24CollectiveEpilogueBwdGQAISA_fSD_Li256ELb0ELb1EEENS1_19SingleTileSchedulerILb0ELb0ELb0ELi128EEEEEEEEEvNT_6ParamsE$_ZN4cute3eso3ESOILb1ELb0EJNS_6LayoutINS_5tupleIJNS3_IJNS3_IJNS_1CILi8EEENS4_ILi1EEEEEES6_EEENS3_IJNS3_IJS6_S6_EEENS4_ILi2EEEEEEEEENS3_IJNS3_IJNS3_IJS6_NS4_ILi0EEEEEESD_EEENS3_IJNS3_IJSD_SD_EEENS4_ILi8192EEEEEEEEEEENS_10ViewEngineINS_8smem_ptrIPN7cutlass10bfloat16_tEEEEEEEC2ERKSK_RKSR_,@function
        .size           $_ZN7cutlass13device_kernelIN5flash19enable_sm80_to_sm89INS1_16FlashAttnBwdSm80INS1_25CollectiveMainloopBwdSm80ILi2ELi2EN4cute5tupleIJNS5_1CILi128EEES8_NS7_ILi64EEEEEENS_10bfloat16_tEfNS_4arch4Sm80ELb0ELb0ELb1ELb0ELb1ELb0ELb0ELb0ELi2ELi4ELi4ELi4ELb0EEENS1_24CollectiveEpilogueBwdGQAISA_fSD_Li256ELb0ELb1EEENS1_19SingleTileSchedulerILb0ELb0ELb0ELi128EEEEEEEEEvNT_6ParamsE$_ZN4cute3eso3ESOILb1ELb0EJNS_6LayoutINS_5tupleIJNS3_IJNS3_IJNS_1CILi8EEENS4_ILi1EEEEEES6_EEENS3_IJNS3_IJS6_S6_EEENS4_ILi2EEEEEEEEENS3_IJNS3_IJNS3_IJS6_NS4_ILi0EEEEEESD_EEENS3_IJNS3_IJSD_SD_EEENS4_ILi8192EEEEEEEEEEENS_10ViewEngineINS_8smem_ptrIPN7cutlass10bfloat16_tEEEEEEEC2ERKSK_RKSR_,($_ZN7cutlass13device_kernelIN5flash19enable_sm80_to_sm89INS1_16FlashAttnBwdSm80INS1_25CollectiveMainloopBwdSm80ILi2ELi2EN4cute5tupleIJNS5_1CILi128EEES8_NS7_ILi64EEEEEENS_10bfloat16_tEfNS_4arch4Sm80ELb0ELb0ELb1ELb0ELb1ELb0ELb0ELb0ELi2ELi4ELi4ELi4ELb0EEENS1_24CollectiveEpilogueBwdGQAISA_fSD_Li256ELb0ELb1EEENS1_19SingleTileSchedulerILb0ELb0ELb0ELi128EEEEEEEEEvNT_6ParamsE$_ZN4cute3eso3ESOILb1ELb0EJNS_6LayoutINS_5tupleIJNS3_IJNS3_IJNS_1CILi8EEENS4_ILi1EEEEEES6_EEENS3_IJNS3_IJS6_S6_EEENS4_ILi2EEEEEEEEENS3_IJNS3_IJNS3_IJS6_NS4_ILi0EEEEEESD_EEENS3_IJNS3_IJSD_SD_EEES5_EEEEEEEENS_10ViewEngineIPN7cutlass10bfloat16_tEEEEEC2ERKSJ_RKSO_ - $_ZN7cutlass13device_kernelIN5flash19enable_sm80_to_sm89INS1_16FlashAttnBwdSm80INS1_25CollectiveMainloopBwdSm80ILi2ELi2EN4cute5tupleIJNS5_1CILi128EEES8_NS7_ILi64EEEEEENS_10bfloat16_tEfNS_4arch4Sm80ELb0ELb0ELb1ELb0ELb1ELb0ELb0ELb0ELi2ELi4ELi4ELi4ELb0EEENS1_24CollectiveEpilogueBwdGQAISA_fSD_Li256ELb0ELb1EEENS1_19SingleTileSchedulerILb0ELb0ELb0ELi128EEEEEEEEEvNT_6ParamsE$_ZN4cute3eso3ESOILb1ELb0EJNS_6LayoutINS_5tupleIJNS3_IJNS3_IJNS_1CILi8EEENS4_ILi1EEEEEES6_EEENS3_IJNS3_IJS6_S6_EEENS4_ILi2EEEEEEEEENS3_IJNS3_IJNS3_IJS6_NS4_ILi0EEEEEESD_EEENS3_IJNS3_IJSD_SD_EEENS4_ILi8192EEEEEEEEEEENS_10ViewEngineINS_8smem_ptrIPN7cutlass10bfloat16_tEEEEEEEC2ERKSK_RKSR_)
$_ZN7cutlass13device_kernelIN5flash19enable_sm80_to_sm89INS1_16FlashAttnBwdSm80INS1_25CollectiveMainloopBwdSm80ILi2ELi2EN4cute5tupleIJNS5_1CILi128EEES8_NS7_ILi64EEEEEENS_10bfloat16_tEfNS_4arch4Sm80ELb0ELb0ELb1ELb0ELb1ELb0ELb0ELb0ELi2ELi4ELi4ELi4ELb0EEENS1_24CollectiveEpilogueBwdGQAISA_fSD_Li256ELb0ELb1EEENS1_19SingleTileSchedulerILb0ELb0ELb0ELi128EEEEEEEEEvNT_6ParamsE$_ZN4cute3eso3ESOILb1ELb0EJNS_6LayoutINS_5tupleIJNS3_IJNS3_IJNS_1CILi8EEENS4_ILi1EEEEEES6_EEENS3_IJNS3_IJS6_S6_EEENS4_ILi2EEEEEEEEENS3_IJNS3_IJNS3_IJS6_NS4_ILi0EEEEEESD_EEENS3_IJNS3_IJSD_SD_EEENS4_ILi8192EEEEEEEEEEENS_10ViewEngineINS_8smem_ptrIPN7cutlass10bfloat16_tEEEEEEEC2ERKSK_RKSR_:
[----:B------:R-:W-:Y:S01]  /*89e0*/  IADD3 R5, R25, -c[0x0][0x20], RZ ;  /* 0x8000080019057a10 */ /* 0x000fe20007ffe0ff */
[----:B------:R-:W-:Y:S01]  /*89f0*/  IMAD.MOV.U32 R8, RZ, RZ, R4 ;  /* 0x000000ffff087224 */ /* 0x000fe200078e0004 */
[----:B------:R-:W-:Y:S01]  /*8a00*/  MOV R9, R7 ;  /* 0x0000000700097202 */ /* 0x000fe20000000f00 */
[----:B------:R-:W-:-:S04]  /*8a10*/  IMAD.MOV.U32 R7, RZ, RZ, 0x0 ;  /* 0x00000000ff077424 */ /* 0x000fc800078e00ff */
[----:B------:R1:W-:Y:S01]  /*8a20*/  STL.64 [R5], R8 ;  /* 0x0000000805007387 */ /* 0x0003e20000100a00 */
[----:B------:R-:W-:Y:S05]  /*8a30*/  RET.REL.NODEC R6 `(_ZN7cutlass13device_kernelIN5flash19enable_sm80_to_sm89INS1_16FlashAttnBwdSm80INS1_25CollectiveMainloopBwdSm80ILi2ELi2EN4cute5tupleIJNS5_1CILi128EEES8_NS7_ILi64EEEEEENS_10bfloat16_tEfNS_4arch4Sm80ELb0ELb0ELb1ELb0ELb1ELb0ELb0ELb0ELi2ELi4ELi4ELi4ELb0EEENS1_24CollectiveEpilogueBwdGQAISA_fSD_Li256ELb0ELb1EEENS1_19SingleTileSchedulerILb0ELb0ELb0ELi128EEEEEEEEEvNT_6ParamsE) ;  /* 0xffff75c006007950 */ /* 0x000fea0003c3ffff */
        .type           $_ZN7cutlass13device_kernelIN5flash19enable_sm80_to_sm89INS1_16FlashAttnBwdSm80INS1_25CollectiveMainloopBwdSm80ILi2ELi2EN4cute5tupleIJNS5_1CILi128EEES8_NS7_ILi64EEEEEENS_10bfloat16_tEfNS_4arch4Sm80ELb0ELb0ELb1ELb0ELb1ELb0ELb0ELb0ELi2ELi4ELi4ELi4ELb0EEENS1_24CollectiveEpilogueBwdGQAISA_fSD_Li256ELb0ELb1EEENS1_19SingleTileSchedulerILb0ELb0ELb0ELi128EEEEEEEEEvNT_6ParamsE$_ZN4cute3eso3ESOILb1ELb0EJNS_6LayoutINS_5tupleIJNS3_IJNS3_IJNS_1CILi8EEENS4_ILi1EEEEEES6_EEENS3_IJNS3_IJS6_S6_EEENS4_ILi2EEEEEEEEENS3_IJNS3_IJNS3_IJS6_NS4_ILi0EEEEEESD_EEENS3_IJNS3_IJSD_SD_EEES5_EEEEEEEENS_10ViewEngineIPN7cutlass10bfloat16_tEEEEEC2ERKSJ_RKSO_,@function
        .size           $_ZN7cutlass13device_kernelIN5flash19enable_sm80_to_sm89INS1_16FlashAttnBwdSm80INS1_25CollectiveMainloopBwdSm80ILi2ELi2EN4cute5tupleIJNS5_1CILi128EEES8_NS7_ILi64EEEEEENS_10bfloat16_tEfNS_4arch4Sm80ELb0ELb0ELb1ELb0ELb1ELb0ELb0ELb0ELi2ELi4ELi4ELi4ELb0EEENS1_24CollectiveEpilogueBwdGQAISA_fSD_Li256ELb0ELb1EEENS1_19SingleTileSchedulerILb0ELb0ELb0ELi128EEEEEEEEEvNT_6ParamsE$_ZN4cute3eso3ESOILb1ELb0EJNS_6LayoutINS_5tupleIJNS3_IJNS3_IJNS_1CILi8EEENS4_ILi1EEEEEES6_EEENS3_IJNS3_IJS6_S6_EEENS4_ILi2EEEEEEEEENS3_IJNS3_IJNS3_IJS6_NS4_ILi0EEEEEESD_EEENS3_IJNS3_IJSD_SD_EEES5_EEEEEEEENS_10ViewEngineIPN7cutlass10bfloat16_tEEEEEC2ERKSJ_RKSO_,($_ZN7cutlass13device_kernelIN5flash19enable_sm80_to_sm89INS1_16FlashAttnBwdSm80INS1_25CollectiveMainloopBwdSm80ILi2ELi2EN4cute5tupleIJNS5_1CILi128EEES8_NS7_ILi64EEEEEENS_10bfloat16_tEfNS_4arch4Sm80ELb0ELb0ELb1ELb0ELb1ELb0ELb0ELb0ELi2ELi4ELi4ELi4ELb0EEENS1_24CollectiveEpilogueBwdGQAISA_fSD_Li256ELb0ELb1EEENS1_19SingleTileSchedulerILb0ELb0ELb0ELi128EEEEEEEEEvNT_6ParamsE$_ZN4cute3eso3ESOILb1ELb0EJNS_6LayoutINS_5tupleIJNS3_IJNS3_IJNS_1CILi8EEENS4_ILi1EEEEEES6_EEENS3_IJNS3_IJS6_S6_EEENS4_ILi4EEEEEEEEENS3_IJNS3_IJNS3_IJS6_NS4_ILi0EEEEEESD_EEENS3_IJNS3_IJSD_SD_EEENS4_ILi2048EEEEEEEEEEENS_10ViewEngineINS_8smem_ptrIPN7cutlass10bfloat16_tEEEEEEEC2ERKSK_RKSR_ - $_ZN7cutlass13device_kernelIN5flash19enable_sm80_to_sm89INS1_16FlashAttnBwdSm80INS1_25CollectiveMainloopBwdSm80ILi2ELi2EN4cute5tupleIJNS5_1CILi128EEES8_NS7_ILi64EEEEEENS_10bfloat16_tEfNS_4arch4Sm80ELb0ELb0ELb1ELb0ELb1ELb0ELb0ELb0ELi2ELi4ELi4ELi4ELb0EEENS1_24CollectiveEpilogueBwdGQAISA_fSD_Li256ELb0ELb1EEENS1_19SingleTileSchedulerILb0ELb0ELb0ELi128EEEEEEEEEvNT_6ParamsE$_ZN4cute3eso3ESOILb1ELb0EJNS_6LayoutINS_5tupleIJNS3_IJNS3_IJNS_1CILi8EEENS4_ILi1EEEEEES6_EEENS3_IJNS3_IJS6_S6_EEENS4_ILi2EEEEEEEEENS3_IJNS3_IJNS3_IJS6_NS4_ILi0EEEEEESD_EEENS3_IJNS3_IJSD_SD_EEES5_EEEEEEEENS_10ViewEngineIPN7cutlass10bfloat16_tEEEEEC2ERKSJ_RKSO_)
$_ZN7cutlass13device_kernelIN5flash19enable_sm80_to_sm89INS1_16FlashAttnBwdSm80INS1_25CollectiveMainloopBwdSm80ILi2ELi2EN4cute5tupleIJNS5_1CILi128EEES8_NS7_ILi64EEEEEENS_10bfloat16_tEfNS_4arch4Sm80ELb0ELb0ELb1ELb0ELb1ELb0ELb0ELb0ELi2ELi4ELi4ELi4ELb0EEENS1_24CollectiveEpilogueBwdGQAISA_fSD_Li256ELb0ELb1EEENS1_19SingleTileSchedulerILb0ELb0ELb0ELi128EEEEEEEEEvNT_6ParamsE$_ZN4cute3eso3ESOILb1ELb0EJNS_6LayoutINS_5tupleIJNS3_IJNS3_IJNS_1CILi8EEENS4_ILi1EEEEEES6_EEENS3_IJNS3_IJS6_S6_EEENS4_ILi2EEEEEEEEENS3_IJNS3_IJNS3_IJS6_NS4_ILi0EEEEEESD_EEENS3_IJNS3_IJSD_SD_EEES5_EEEEEEEENS_10ViewEngineIPN7cutlass10bfloat16_tEEEEEC2ERKSJ_RKSO_:
[----:B------:R-:W-:Y:S02]  /*8a40*/  IADD3 R4, R67, -c[0x0][0x20], RZ ;  /* 0x8000080043047a10 */ /* 0x000fe40007ffe0ff */
[----:B------:R-:W-:-:S03]  /*8a50*/  MOV R9, 0x0 ;  /* 0x0000000000097802 */ /* 0x000fc60000000f00 */
[----:B------:R1:W-:Y:S01]  /*8a60*/  STL.64 [R4], R2 ;  /* 0x0000000204007387 */ /* 0x0003e20000100a00 */
[----:B------:R-:W-:Y:S05]  /*8a70*/  RET.REL.NODEC R8 `(_ZN7cutlass13device_kernelIN5flash19enable_sm80_to_sm89INS1_16FlashAttnBwdSm80INS1_25CollectiveMainloopBwdSm80ILi2ELi2EN4cute5tupleIJNS5_1CILi128EEES8_NS7_ILi64EEEEEENS_10bfloat16_tEfNS_4arch4Sm80ELb0ELb0ELb1ELb0ELb1ELb0ELb0ELb0ELi2ELi4ELi4ELi4ELb0EEENS1_24CollectiveEpilogueBwdGQAISA_fSD_Li256ELb0ELb1EEENS1_19SingleTileSchedulerILb0ELb0ELb0ELi128EEEEEEEEEvNT_6ParamsE) ;  /* 0xffff758008007950 */ /* 0x000fea0003c3ffff */
        .type           $_ZN7cutlass13device_kernelIN5flash19enable_sm80_to_sm89INS1_16FlashAttnBwdSm80INS1_25CollectiveMainloopBwdSm80ILi2ELi2EN4cute5tupleIJNS5_1CILi128EEES8_NS7_ILi64EEEEEENS_10bfloat16_tEfNS_4arch4Sm80ELb0ELb0ELb1ELb0ELb1ELb0ELb0ELb0ELi2ELi4ELi4ELi4ELb0EEENS1_24CollectiveEpilogueBwdGQAISA_fSD_Li256ELb0ELb1EEENS1_19SingleTileSchedulerILb0ELb0ELb0ELi128EEEEEEEEEvNT_6ParamsE$_ZN4cute3eso3ESOILb1ELb0EJNS_6LayoutINS_5tupleIJNS3_IJNS3_IJNS_1CILi8EEENS4_ILi1EEEEEES6_EEENS3_IJNS3_IJS6_S6_EEENS4_ILi4EEEEEEEEENS3_IJNS3_IJNS3_IJS6_NS4_ILi0EEEEEESD_EEENS3_IJNS3_IJSD_SD_EEENS4_ILi2048EEEEEEEEEEENS_10ViewEngineINS_8smem_ptrIPN7cutlass10bfloat16_tEEEEEEEC2ERKSK_RKSR_,@function
        .size           $_ZN7cutlass13device_kernelIN5flash19enable_sm80_to_sm89INS1_16FlashAttnBwdSm80INS1_25CollectiveMainloopBwdSm80ILi2ELi2EN4cute5tupleIJNS5_1CILi128EEES8_NS7_ILi64EEEEEENS_10bfloat16_tEfNS_4arch4Sm80ELb0ELb0ELb1ELb0ELb1ELb0ELb0ELb0ELi2ELi4ELi4ELi4ELb0EEENS1_24CollectiveEpilogueBwdGQAISA_fSD_Li256ELb0ELb1EEENS1_19SingleTileSchedulerILb0ELb0ELb0ELi128EEEEEEEEEvNT_6ParamsE$_ZN4cute3eso3ESOILb1ELb0EJNS_6LayoutINS_5tupleIJNS3_IJNS3_IJNS_1CILi8EEENS4_ILi1EEEEEES6_EEENS3_IJNS3_IJS6_S6_EEENS4_ILi4EEEEEEEEENS3_IJNS3_IJNS3_IJS6_NS4_ILi0EEEEEESD_EEENS3_IJNS3_IJSD_SD_EEENS4_ILi2048EEEEEEEEEEENS_10ViewEngineINS_8smem_ptrIPN7cutlass10bfloat16_tEEEEEEEC2ERKSK_RKSR_,($_ZN7cutlass13device_kernelIN5flash19enable_sm80_to_sm89INS1_16FlashAttnBwdSm80INS1_25CollectiveMainloopBwdSm80ILi2ELi2EN4cute5tupleIJNS5_1CILi128EEES8_NS7_ILi64EEEEEENS_10bfloat16_tEfNS_4arch4Sm80ELb0ELb0ELb1ELb0ELb1ELb0ELb0ELb0ELi2ELi4ELi4ELi4ELb0EEENS1_24CollectiveEpilogueBwdGQAISA_fSD_Li256ELb0ELb1EEENS1_19SingleTileSchedulerILb0ELb0ELb0ELi128EEEEEEEEEvNT_6ParamsE$_ZN4cute3eso3ESOILb1ELb0EJNS_6LayoutINS_5tupleIJNS3_IJNS3_IJNS_1CILi8EEENS4_ILi1EEEEEES6_EEENS3_IJNS3_IJS6_S6_EEENS4_ILi4EEEEEEEEENS3_IJNS3_IJNS3_IJS6_NS4_ILi0EEEEEESD_EEENS3_IJNS3_IJSD_SD_EEES5_EEEEEEEENS_10ViewEngineIPN7cutlass10bfloat16_tEEEEEC2ERKSJ_RKSO_ - $_ZN7cutlass13device_kernelIN5flash19enable_sm80_to_sm89INS1_16FlashAttnBwdSm80INS1_25CollectiveMainloopBwdSm80ILi2ELi2EN4cute5tupleIJNS5_1CILi128EEES8_NS7_ILi64EEEEEENS_10bfloat16_tEfNS_4arch4Sm80ELb0ELb0ELb1ELb0ELb1ELb0ELb0ELb0ELi2ELi4ELi4ELi4ELb0EEENS1_24CollectiveEpilogueBwdGQAISA_fSD_Li256ELb0ELb1EEENS1_19SingleTileSchedulerILb0ELb0ELb0ELi128EEEEEEEEEvNT_6ParamsE$_ZN4cute3eso3ESOILb1ELb0EJNS_6LayoutINS_5tupleIJNS3_IJNS3_IJNS_1CILi8EEENS4_ILi1EEEEEES6_EEENS3_IJNS3_IJS6_S6_EEENS4_ILi4EEEEEEEEENS3_IJNS3_IJNS3_IJS6_NS4_ILi0EEEEEESD_EEENS3_IJNS3_IJSD_SD_EEENS4_ILi2048EEEEEEEEEEENS_10ViewEngineINS_8smem_ptrIPN7cutlass10bfloat16_tEEEEEEEC2ERKSK_RKSR_)
$_ZN7cutlass13device_kernelIN5flash19enable_sm80_to_sm89INS1_16FlashAttnBwdSm80INS1_25CollectiveMainloopBwdSm80ILi2ELi2EN4cute5tupleIJNS5_1CILi128EEES8_NS7_ILi64EEEEEENS_10bfloat16_tEfNS_4arch4Sm80ELb0ELb0ELb1ELb0ELb1ELb0ELb0ELb0ELi2ELi4ELi4ELi4ELb0EEENS1_24CollectiveEpilogueBwdGQAISA_fSD_Li256ELb0ELb1EEENS1_19SingleTileSchedulerILb0ELb0ELb0ELi128EEEEEEEEEvNT_6ParamsE$_ZN4cute3eso3ESOILb1ELb0EJNS_6LayoutINS_5tupleIJNS3_IJNS3_IJNS_1CILi8EEENS4_ILi1EEEEEES6_EEENS3_IJNS3_IJS6_S6_EEENS4_ILi4EEEEEEEEENS3_IJNS3_IJNS3_IJS6_NS4_ILi0EEEEEESD_EEENS3_IJNS3_IJSD_SD_EEENS4_ILi2048EEEEEEEEEEENS_10ViewEngineINS_8smem_ptrIPN7cutlass10bfloat16_tEEEEEEEC2ERKSK_RKSR_:
[----:B------:R-:W-:Y:S02]  /*8a80*/  IADD3 R2, R25, -c[0x0][0x20], RZ ;  /* 0x8000080019027a10 */ /* 0x000fe40007ffe0ff */
[----:B------:R-:W-:-:S03]  /*8a90*/  MOV R9, 0x0 ;  /* 0x0000000000097802 */ /* 0x000fc60000000f00 */
[----:B------:R1:W-:Y:S01]  /*8aa0*/  STL.64 [R2], R6 ;  /* 0x0000000602007387 */ /* 0x0003e20000100a00 */
[----:B------:R-:W-:Y:S05]  /*8ab0*/  RET.REL.NODEC R8 `(_ZN7cutlass13device_kernelIN5flash19enable_sm80_to_sm89INS1_16FlashAttnBwdSm80INS1_25CollectiveMainloopBwdSm80ILi2ELi2EN4cute5tupleIJNS5_1CILi128EEES8_NS7_ILi64EEEEEENS_10bfloat16_tEfNS_4arch4Sm80ELb0ELb0ELb1ELb0ELb1ELb0ELb0ELb0ELi2ELi4ELi4ELi4ELb0EEENS1_24CollectiveEpilogueBwdGQAISA_fSD_Li256ELb0ELb1EEENS1_19SingleTileSchedulerILb0ELb0ELb0ELi128EEEEEEEEEvNT_6ParamsE) ;  /* 0xffff754008007950 */ /* 0x000fea0003c3ffff */
        .type           $_ZN7cutlass13device_kernelIN5flash19enable_sm80_to_sm89INS1_16FlashAttnBwdSm80INS1_25CollectiveMainloopBwdSm80ILi2ELi2EN4cute5tupleIJNS5_1CILi128EEES8_NS7_ILi64EEEEEENS_10bfloat16_tEfNS_4arch4Sm80ELb0ELb0ELb1ELb0ELb1ELb0ELb0ELb0ELi2ELi4ELi4ELi4ELb0EEENS1_24CollectiveEpilogueBwdGQAISA_fSD_Li256ELb0ELb1EEENS1_19SingleTileSchedulerILb0ELb0ELb0ELi128EEEEEEEEEvNT_6ParamsE$_ZN4cute3eso3ESOILb1ELb0EJNS_6LayoutINS_5tupleIJNS3_IJNS3_IJNS_1CILi8EEENS4_ILi1EEEEEES6_EEENS3_IJNS3_IJS6_S6_EEENS4_ILi4EEEEEEEEENS3_IJNS3_IJNS3_IJS6_NS4_ILi0EEEEEESD_EEENS3_IJNS3_IJSD_SD_EEES5_EEEEEEEENS_10ViewEngineIPN7cutlass10bfloat16_tEEEEEC2ERKSJ_RKSO_,@function
        .size           $_ZN7cutlass13device_kernelIN5flash19enable_sm80_to_sm89INS1_16FlashAttnBwdSm80INS1_25CollectiveMainloopBwdSm80ILi2ELi2EN4cute5tupleIJNS5_1CILi128EEES8_NS7_ILi64EEEEEENS_10bfloat16_tEfNS_4arch4Sm80ELb0ELb0ELb1ELb0ELb1ELb0ELb0ELb0ELi2ELi4ELi4ELi4ELb0EEENS1_24CollectiveEpilogueBwdGQAISA_fSD_Li256ELb0ELb1EEENS1_19SingleTileSchedulerILb0ELb0ELb0ELi128EEEEEEEEEvNT_6ParamsE$_ZN4cute3eso3ESOILb1ELb0EJNS_6LayoutINS_5tupleIJNS3_IJNS3_IJNS_1CILi8EEENS4_ILi1EEEEEES6_EEENS3_IJNS3_IJS6_S6_EEENS4_ILi4EEEEEEEEENS3_IJNS3_IJNS3_IJS6_NS4_ILi0EEEEEESD_EEENS3_IJNS3_IJSD_SD_EEES5_EEEEEEEENS_10ViewEngineIPN7cutlass10bfloat16_tEEEEEC2ERKSJ_RKSO_,($_ZN7cutlass13device_kernelIN5flash19enable_sm80_to_sm89INS1_16FlashAttnBwdSm80INS1_25CollectiveMainloopBwdSm80ILi2ELi2EN4cute5tupleIJNS5_1CILi128EEES8_NS7_ILi64EEEEEENS_10bfloat16_tEfNS_4arch4Sm80ELb0ELb0ELb1ELb0ELb1ELb0ELb0ELb0ELi2ELi4ELi4ELi4ELb0EEENS1_24CollectiveEpilogueBwdGQAISA_fSD_Li256ELb0ELb1EEENS1_19SingleTileSchedulerILb0ELb0ELb0ELi128EEEEEEEEEvNT_6ParamsE$_ZN4cute3eso3ESOILb1ELb0EJNS_6LayoutINS_5tupleIJNS3_IJNS_1CILi1EEENS3_IJNS4_ILi2EEES6_EEEEEES6_NS4_ILi4EEEEEENS3_IJNS3_IJNS4_ILi0EEENS3_IJS5_S9_EEEEEES6_NS4_ILi8EEEEEEEENS_10ViewEngineIPjEEEEC2ERKSG_RKSJ_ - $_ZN7cutlass13device_kernelIN5flash19enable_sm80_to_sm89INS1_16FlashAttnBwdSm80INS1_25CollectiveMainloopBwdSm80ILi2ELi2EN4cute5tupleIJNS5_1CILi128EEES8_NS7_ILi64EEEEEENS_10bfloat16_tEfNS_4arch4Sm80ELb0ELb0ELb1ELb0ELb1ELb0ELb0ELb0ELi2ELi4ELi4ELi4ELb0EEENS1_24CollectiveEpilogueBwdGQAISA_fSD_Li256ELb0ELb1EEENS1_19SingleTileSchedulerILb0ELb0ELb0ELi128EEEEEEEEEvNT_6ParamsE$_ZN4cute3eso3ESOILb1ELb0EJNS_6LayoutINS_5tupleIJNS3_IJNS3_IJNS_1CILi8EEENS4_ILi1EEEEEES6_EEENS3_IJNS3_IJS6_S6_EEENS4_ILi4EEEEEEEEENS3_IJNS3_IJNS3_IJS6_NS4_ILi0EEEEEESD_EEENS3_IJNS3_IJSD_SD_EEES5_EEEEEEEENS_10ViewEngineIPN7cutlass10bfloat16_tEEEEEC2ERKSJ_RKSO_)
$_ZN7cutlass13device_kernelIN5flash19enable_sm80_to_sm89INS1_16FlashAttnBwdSm80INS1_25CollectiveMainloopBwdSm80ILi2ELi2EN4cute5tupleIJNS5_1CILi128EEES8_NS7_ILi64EEEEEENS_10bfloat16_tEfNS_4arch4Sm80ELb0ELb0ELb1ELb0ELb1ELb0ELb0ELb0ELi2ELi4ELi4ELi4ELb0EEENS1_24CollectiveEpilogueBwdGQAISA_fSD_Li256ELb0ELb1EEENS1_19SingleTileSchedulerILb0ELb0ELb0ELi128EEEEEEEEEvNT_6ParamsE$_ZN4cute3eso3ESOILb1ELb0EJNS_6LayoutINS_5tupleIJNS3_IJNS3_IJNS_1CILi8EEENS4_ILi1EEEEEES6_EEENS3_IJNS3_IJS6_S6_EEENS4_ILi4EEEEEEEEENS3_IJNS3_IJNS3_IJS6_NS4_ILi0EEEEEESD_EEENS3_IJNS3_IJSD_SD_EEES5_EEEEEEEENS_10ViewEngineIPN7cutlass10bfloat16_tEEEEEC2ERKSJ_RKSO_:
[----:B------:R-:W-:Y:S02]  /*8ac0*/  IADD3 R4, R25, -c[0x0][0x20], RZ ;  /* 0x8000080019047a10 */ /* 0x000fe40007ffe0ff */
[----:B------:R-:W-:-:S03]  /*8ad0*/  MOV R9, 0x0 ;  /* 0x0000000000097802 */ /* 0x000fc60000000f00 */
[----:B------:R1:W-:Y:S01]  /*8ae0*/  STL.64 [R4], R2 ;  /* 0x0000000204007387 */ /* 0x0003e20000100a00 */
[----:B------:R-:W-:Y:S05]  /*8af0*/  RET.REL.NODEC R8 `(_ZN7cutlass13device_kernelIN5flash19enable_sm80_to_sm89INS1_16FlashAttnBwdSm80INS1_25CollectiveMainloopBwdSm80ILi2ELi2EN4cute5tupleIJNS5_1CILi128EEES8_NS7_ILi64EEEEEENS_10bfloat16_tEfNS_4arch4Sm80ELb0ELb0ELb1ELb0ELb1ELb0ELb0ELb0ELi2ELi4ELi4ELi4ELb0EEENS1_24CollectiveEpilogueBwdGQAISA_fSD_Li256ELb0ELb1EEENS1_19SingleTileSchedulerILb0ELb0ELb0ELi128EEEEEEEEEvNT_6ParamsE) ;  /* 0xffff750008007950 */ /* 0x000fea0003c3ffff */
        .type           $_ZN7cutlass13device_kernelIN5flash19enable_sm80_to_sm89INS1_16FlashAttnBwdSm80INS1_25CollectiveMainloopBwdSm80ILi2ELi2EN4cute5tupleIJNS5_1CILi128EEES8_NS7_ILi64EEEEEENS_10bfloat16_tEfNS_4arch4Sm80ELb0ELb0ELb1ELb0ELb1ELb0ELb0ELb0ELi2ELi4ELi4ELi4ELb0EEENS1_24CollectiveEpilogueBwdGQAISA_fSD_Li256ELb0ELb1EEENS1_19SingleTileSchedulerILb0ELb0ELb0ELi128EEEEEEEEEvNT_6ParamsE$_ZN4cute3eso3ESOILb1ELb0EJNS_6LayoutINS_5tupleIJNS3_IJNS_1CILi1EEENS3_IJNS4_ILi2EEES6_EEEEEES6_NS4_ILi4EEEEEENS3_IJNS3_IJNS4_ILi0EEENS3_IJS5_S9_EEEEEES6_NS4_ILi8EEEEEEEENS_10ViewEngineIPjEEEEC2ERKSG_RKSJ_,@function
        .size           $_ZN7cutlass13device_kernelIN5flash19enable_sm80_to_sm89INS1_16FlashAttnBwdSm80INS1_25CollectiveMainloopBwdSm80ILi2ELi2EN4cute5tupleIJNS5_1CILi128EEES8_NS7_ILi64EEEEEENS_10bfloat16_tEfNS_4arch4Sm80ELb0ELb0ELb1ELb0ELb1ELb0ELb0ELb0ELi2ELi4ELi4ELi4ELb0EEENS1_24CollectiveEpilogueBwdGQAISA_fSD_Li256ELb0ELb1EEENS1_19SingleTileSchedulerILb0ELb0ELb0ELi128EEEEEEEEEvNT_6ParamsE$_ZN4cute3eso3ESOILb1ELb0EJNS_6LayoutINS_5tupleIJNS3_IJNS_1CILi1EEENS3_IJNS4_ILi2EEES6_EEEEEES6_NS4_ILi4EEEEEENS3_IJNS3_IJNS4_ILi0EEENS3_IJS5_S9_EEEEEES6_NS4_ILi8EEEEEEEENS_10ViewEngineIPjEEEEC2ERKSG_RKSJ_,($_ZN7cutlass13device_kernelIN5flash19enable_sm80_to_sm89INS1_16FlashAttnBwdSm80INS1_25CollectiveMainloopBwdSm80ILi2ELi2EN4cute5tupleIJNS5_1CILi128EEES8_NS7_ILi64EEEEEENS_10bfloat16_tEfNS_4arch4Sm80ELb0ELb0ELb1ELb0ELb1ELb0ELb0ELb0ELi2ELi4ELi4ELi4ELb0EEENS1_24CollectiveEpilogueBwdGQAISA_fSD_Li256ELb0ELb1EEENS1_19SingleTileSchedulerILb0ELb0ELb0ELi128EEEEEEEEEvNT_6ParamsE$_ZN4cute3eso3ESOILb1ELb0EJNS_6LayoutINS_5tupleIJNS3_IJNS_1CILi1EEENS3_IJNS4_ILi4EEENS4_ILi2EEEEEEEEES7_S6_EEENS3_IJNS3_IJNS4_ILi0EEENS3_IJS5_NS4_ILi8EEEEEEEEES6_NS4_ILi16EEEEEEEENS_10ViewEngineIPN7cutlass10bfloat16_tEEEEEC2ERKSH_RKSM_ - $_ZN7cutlass13device_kernelIN5flash19enable_sm80_to_sm89INS1_16FlashAttnBwdSm80INS1_25CollectiveMainloopBwdSm80ILi2ELi2EN4cute5tupleIJNS5_1CILi128EEES8_NS7_ILi64EEEEEENS_10bfloat16_tEfNS_4arch4Sm80ELb0ELb0ELb1ELb0ELb1ELb0ELb0ELb0ELi2ELi4ELi4ELi4ELb0EEENS1_24CollectiveEpilogueBwdGQAISA_fSD_Li256ELb0ELb1EEENS1_19SingleTileSchedulerILb0ELb0ELb0ELi128EEEEEEEEEvNT_6ParamsE$_ZN4cute3eso3ESOILb1ELb0EJNS_6LayoutINS_5tupleIJNS3_IJNS_1CILi1EEENS3_IJNS4_ILi2EEES6_EEEEEES6_NS4_ILi4EEEEEENS3_IJNS3_IJNS4_ILi0EEENS3_IJS5_S9_EEEEEES6_NS4_ILi8EEEEEEEENS_10ViewEngineIPjEEEEC2ERKSG_RKSJ_)
$_ZN7cutlass13device_kernelIN5flash19enable_sm80_to_sm89INS1_16FlashAttnBwdSm80INS1_25CollectiveMainloopBwdSm80ILi2ELi2EN4cute5tupleIJNS5_1CILi128EEES8_NS7_ILi64EEEEEENS_10bfloat16_tEfNS_4arch4Sm80ELb0ELb0ELb1ELb0ELb1ELb0ELb0ELb0ELi2ELi4ELi4ELi4ELb0EEENS1_24CollectiveEpilogueBwdGQAISA_fSD_Li256ELb0ELb1EEENS1_19SingleTileSchedulerILb0ELb0ELb0ELi128EEEEEEEEEvNT_6ParamsE$_ZN4cute3eso3ESOILb1ELb0EJNS_6LayoutINS_5tupleIJNS3_IJNS_1CILi1EEENS3_IJNS4_ILi2EEES6_EEEEEES6_NS4_ILi4EEEEEENS3_IJNS3_IJNS4_ILi0EEENS3_IJS5_S9_EEEEEES6_NS4_ILi8EEEEEEEENS_10ViewEngineIPjEEEEC2ERKSG_RKSJ_:
[----:B------:R-:W-:Y:S01]  /*8b00*/  IADD3 R4, R58, -c[0x0][0x20], RZ ;  /* 0x800008003a047a10 */ /* 0x000fe20007ffe0ff */
[----:B------:R-:W-:Y:S01]  /*8b10*/  IMAD.MOV.U32 R8, RZ, RZ, R6 ;  /* 0x000000ffff087224 */ /* 0x000fe200078e0006 */
[----:B------:R-:W-:-:S03]  /*8b20*/  MOV R9, 0x0 ;  /* 0x0000000000097802 */ /* 0x000fc60000000f00 */
[----:B------:R1:W-:Y:S01]  /*8b30*/  STL.64 [R4], R2 ;  /* 0x0000000204007387 */ /* 0x0003e20000100a00 */
[----:B------:R-:W-:Y:S05]  /*8b40*/  RET.REL.NODEC R8 `(_ZN7cutlass13device_kernelIN5flash19enable_sm80_to_sm89INS1_16FlashAttnBwdSm80INS1_25CollectiveMainloopBwdSm80ILi2ELi2EN4cute5tupleIJNS5_1CILi128EEES8_NS7_ILi64EEEEEENS_10bfloat16_tEfNS_4arch4Sm80ELb0ELb0ELb1ELb0ELb1ELb0ELb0ELb0ELi2ELi4ELi4ELi4ELb0EEENS1_24CollectiveEpilogueBwdGQAISA_fSD_Li256ELb0ELb1EEENS1_19SingleTileSchedulerILb0ELb0ELb0ELi128EEEEEEEEEvNT_6ParamsE) ;  /* 0xffff74b008007950 */ /* 0x000fea0003c3ffff */
        .type           $_ZN7cutlass13device_kernelIN5flash19enable_sm80_to_sm89INS1_16FlashAttnBwdSm80INS1_25CollectiveMainloopBwdSm80ILi2ELi2EN4cute5tupleIJNS5_1CILi128EEES8_NS7_ILi64EEEEEENS_10bfloat16_tEfNS_4arch4Sm80ELb0ELb0ELb1ELb0ELb1ELb0ELb0ELb0ELi2ELi4ELi4ELi4ELb0EEENS1_24CollectiveEpilogueBwdGQAISA_fSD_Li256ELb0ELb1EEENS1_19SingleTileSchedulerILb0ELb0ELb0ELi128EEEEEEEEEvNT_6ParamsE$_ZN4cute3eso3ESOILb1ELb0EJNS_6LayoutINS_5tupleIJNS3_IJNS_1CILi1EEENS3_IJNS4_ILi4EEENS4_ILi2EEEEEEEEES7_S6_EEENS3_IJNS3_IJNS4_ILi0EEENS3_IJS5_NS4_ILi8EEEEEEEEES6_NS4_ILi16EEEEEEEENS_10ViewEngineIPN7cutlass10bfloat16_tEEEEEC2ERKSH_RKSM_,@function
        .size           $_ZN7cutlass13device_kernelIN5flash19enable_sm80_to_sm89INS1_16FlashAttnBwdSm80INS1_25CollectiveMainloopBwdSm80ILi2ELi2EN4cute5tupleIJNS5_1CILi128EEES8_NS7_ILi64EEEEEENS_10bfloat16_tEfNS_4arch4Sm80ELb0ELb0ELb1ELb0ELb1ELb0ELb0ELb0ELi2ELi4ELi4ELi4ELb0EEENS1_24CollectiveEpilogueBwdGQAISA_fSD_Li256ELb0ELb1EEENS1_19SingleTileSchedulerILb0ELb0ELb0ELi128EEEEEEEEEvNT_6ParamsE$_ZN4cute3eso3ESOILb1ELb0EJNS_6LayoutINS_5tupleIJNS3_IJNS_1CILi1EEENS3_IJNS4_ILi4EEENS4_ILi2EEEEEEEEES7_S6_EEENS3_IJNS3_IJNS4_ILi0EEENS3_IJS5_NS4_ILi8EEEEEEEEES6_NS4_ILi16EEEEEEEENS_10ViewEngineIPN7cutlass10bfloat16_tEEEEEC2ERKSH_RKSM_,($_ZN7cutlass13device_kernelIN5flash19enable_sm80_to_sm89INS1_16FlashAttnBwdSm80INS1_25CollectiveMainloopBwdSm80ILi2ELi2EN4cute5tupleIJNS5_1CILi128EEES8_NS7_ILi64EEEEEENS_10bfloat16_tEfNS_4arch4Sm80ELb0ELb0ELb1ELb0ELb1ELb0ELb0ELb0ELi2ELi4ELi4ELi4ELb0EEENS1_24CollectiveEpilogueBwdGQAISA_fSD_Li256ELb0ELb1EEENS1_19SingleTileSchedulerILb0ELb0ELb0ELi128EEEEEEEEEvNT_6ParamsE$_ZN4cute3eso3ESOILb1ELb0EJNS_6LayoutINS_5tupleIJNS3_IJNS_1CILi1EEENS4_ILi2EEEEEEEEENS3_IJNS3_IJS5_S5_EEEEEEEENS_10ViewEngineIPjEEEEC2ERKSB_RKSE_ - $_ZN7cutlass13device_kernelIN5flash19enable_sm80_to_sm89INS1_16FlashAttnBwdSm80INS1_25CollectiveMainloopBwdSm80ILi2ELi2EN4cute5tupleIJNS5_1CILi128EEES8_NS7_ILi64EEEEEENS_10bfloat16_tEfNS_4arch4Sm80ELb0ELb0ELb1ELb0ELb1ELb0ELb0ELb0ELi2ELi4ELi4ELi4ELb0EEENS1_24CollectiveEpilogueBwdGQAISA_fSD_Li256ELb0ELb1EEENS1_19SingleTileSchedulerILb0ELb0ELb0ELi128EEEEEEEEEvNT_6ParamsE$_ZN4cute3eso3ESOILb1ELb0EJNS_6LayoutINS_5tupleIJNS3_IJNS_1CILi1EEENS3_IJNS4_ILi4EEENS4_ILi2EEEEEEEEES7_S6_EEENS3_IJNS3_IJNS4_ILi0EEENS3_IJS5_NS4_ILi8EEEEEEEEES6_NS4_ILi16EEEEEEEENS_10ViewEngineIPN7cutlass10bfloat16_tEEEEEC2ERKSH_RKSM_)
$_ZN7cutlass13device_kernelIN5flash19enable_sm80_to_sm89INS1_16FlashAttnBwdSm80INS1_25CollectiveMainloopBwdSm80ILi2ELi2EN4cute5tupleIJNS5_1CILi128EEES8_NS7_ILi64EEEEEENS_10bfloat16_tEfNS_4arch4Sm80ELb0ELb0ELb1ELb0ELb1ELb0ELb0ELb0ELi2ELi4ELi4ELi4ELb0EEENS1_24CollectiveEpilogueBwdGQAISA_fSD_Li256ELb0ELb1EEENS1_19SingleTileSchedulerILb0ELb0ELb0ELi128EEEEEEEEEvNT_6ParamsE$_ZN4cute3eso3ESOILb1ELb0EJNS_6LayoutINS_5tupleIJNS3_IJNS_1CILi1EEENS3_IJNS4_ILi4EEENS4_ILi2EEEEEEEEES7_S6_EEENS3_IJNS3_IJNS4_ILi0EEENS3_IJS5_NS4_ILi8EEEEEEEEES6_NS4_ILi16EEEEEEEENS_10ViewEngineIPN7cutlass10bfloat16_tEEEEEC2ERKSH_RKSM_:
[----:B------:R-:W-:Y:S01]  /*8b50*/  IADD3 R3, R58, -c[0x0][0x20], RZ ;  /* 0x800008003a037a10 */ /* 0x000fe20007ffe0ff */
[----:B------:R-:W-:Y:S01]  /*8b60*/  IMAD.MOV.U32 R52, RZ, RZ, R2 ;  /* 0x000000ffff347224 */ /* 0x000fe200078e0002 */
[----:B------:R-:W-:-:S04]  /*8b70*/  MOV R5, 0x0 ;  /* 0x0000000000057802 */ /* 0x000fc80000000f00 */
[----:B------:R1:W-:Y:S01]  /*8b80*/  STL.64 [R3], R52 ;  /* 0x0000003403007387 */ /* 0x0003e20000100a00 */
[----:B------:R-:W-:Y:S05]  /*8b90*/  RET.REL.NODEC R4 `(_ZN7cutlass13device_kernelIN5flash19enable_sm80_to_sm89INS1_16FlashAttnBwdSm80INS1_25CollectiveMainloopBwdSm80ILi2ELi2EN4cute5tupleIJNS5_1CILi128EEES8_NS7_ILi64EEEEEENS_10bfloat16_tEfNS_4arch4Sm80ELb0ELb0ELb1ELb0ELb1ELb0ELb0ELb0ELi2ELi4ELi4ELi4ELb0EEENS1_24CollectiveEpilogueBwdGQAISA_fSD_Li256ELb0ELb1EEENS1_19SingleTileSchedulerILb0ELb0ELb0ELi128EEEEEEEEEvNT_6ParamsE) ;  /* 0xffff746004007950 */ /* 0x000fea0003c3ffff */
        .type           $_ZN7cutlass13device_kernelIN5flash19enable_sm80_to_sm89INS1_16FlashAttnBwdSm80INS1_25CollectiveMainloopBwdSm80ILi2ELi2EN4cute5tupleIJNS5_1CILi128EEES8_NS7_ILi64EEEEEENS_10bfloat16_tEfNS_4arch4Sm80ELb0ELb0ELb1ELb0ELb1ELb0ELb0ELb0ELi2ELi4ELi4ELi4ELb0EEENS1_24CollectiveEpilogueBwdGQAISA_fSD_Li256ELb0ELb1EEENS1_19SingleTileSchedulerILb0ELb0ELb0ELi128EEEEEEEEEvNT_6ParamsE$_ZN4cute3eso3ESOILb1ELb0EJNS_6LayoutINS_5tupleIJNS3_IJNS_1CILi1EEENS4_ILi2EEEEEEEEENS3_IJNS3_IJS5_S5_EEEEEEEENS_10ViewEngineIPjEEEEC2ERKSB_RKSE_,@function
        .size           $_ZN7cutlass13device_kernelIN5flash19enable_sm80_to_sm89INS1_16FlashAttnBwdSm80INS1_25CollectiveMainloopBwdSm80ILi2ELi2EN4cute5tupleIJNS5_1CILi128EEES8_NS7_ILi64EEEEEENS_10bfloat16_tEfNS_4arch4Sm80ELb0ELb0ELb1ELb0ELb1ELb0ELb0ELb0ELi2ELi4ELi4ELi4ELb0EEENS1_24CollectiveEpilogueBwdGQAISA_fSD_Li256ELb0ELb1EEENS1_19SingleTileSchedulerILb0ELb0ELb0ELi128EEEEEEEEEvNT_6ParamsE$_ZN4cute3eso3ESOILb1ELb0EJNS_6LayoutINS_5tupleIJNS3_IJNS_1CILi1EEENS4_ILi2EEEEEEEEENS3_IJNS3_IJS5_S5_EEEEEEEENS_10ViewEngineIPjEEEEC2ERKSB_RKSE_,($_ZN7cutlass13device_kernelIN5flash19enable_sm80_to_sm89INS1_16FlashAttnBwdSm80INS1_25CollectiveMainloopBwdSm80ILi2ELi2EN4cute5tupleIJNS5_1CILi128EEES8_NS7_ILi64EEEEEENS_10bfloat16_tEfNS_4arch4Sm80ELb0ELb0ELb1ELb0ELb1ELb0ELb0ELb0ELi2ELi4ELi4ELi4ELb0EEENS1_24CollectiveEpilogueBwdGQAISA_fSD_Li256ELb0ELb1EEENS1_19SingleTileSchedulerILb0ELb0ELb0ELi128EEEEEEEEEvNT_6ParamsE$_ZN4cute3eso3ESOILb1ELb0EJNS_6LayoutINS_5tupleIJNS3_IJNS_1CILi1EEENS4_ILi2EEEEEES6_NS4_ILi8EEEEEENS3_IJNS3_IJS5_S5_EEES6_NS4_ILi4EEEEEEEENS_10ViewEngineIPKN7cutlass5ArrayIfLi2ELb1EEEEEEEC2ERKSD_RKSK_ - $_ZN7cutlass13device_kernelIN5flash19enable_sm80_to_sm89INS1_16FlashAttnBwdSm80INS1_25CollectiveMainloopBwdSm80ILi2ELi2EN4cute5tupleIJNS5_1CILi128EEES8_NS7_ILi64EEEEEENS_10bfloat16_tEfNS_4arch4Sm80ELb0ELb0ELb1ELb0ELb1ELb0ELb0ELb0ELi2ELi4ELi4ELi4ELb0EEENS1_24CollectiveEpilogueBwdGQAISA_fSD_Li256ELb0ELb1EEENS1_19SingleTileSchedulerILb0ELb0ELb0ELi128EEEEEEEEEvNT_6ParamsE$_ZN4cute3eso3ESOILb1ELb0EJNS_6LayoutINS_5tupleIJNS3_IJNS_1CILi1EEENS4_ILi2EEEEEEEEENS3_IJNS3_IJS5_S5_EEEEEEEENS_10ViewEngineIPjEEEEC2ERKSB_RKSE_)
$_ZN7cutlass13device_kernelIN5flash19enable_sm80_to_sm89INS1_16FlashAttnBwdSm80INS1_25CollectiveMainloopBwdSm80ILi2ELi2EN4cute5tupleIJNS5_1CILi128EEES8_NS7_ILi64EEEEEENS_10bfloat16_tEfNS_4arch4Sm80ELb0ELb0ELb1ELb0ELb1ELb0ELb0ELb0ELi2ELi4ELi4ELi4ELb0EEENS1_24CollectiveEpilogueBwdGQAISA_fSD_Li256ELb0ELb1EEENS1_19SingleTileSchedulerILb0ELb0ELb0ELi128EEEEEEEEEvNT_6ParamsE$_ZN4cute3eso3ESOILb1ELb0EJNS_6LayoutINS_5tupleIJNS3_IJNS_1CILi1EEENS4_ILi2EEEEEEEEENS3_IJNS3_IJS5_S5_EEEEEEEENS_10ViewEngineIPjEEEEC2ERKSB_RKSE_:
[----:B------:R-:W-:Y:S01]  /*8ba0*/  IADD3 R2, R2, -c[0x0][0x20], RZ ;  /* 0x8000080002027a10 */ /* 0x000fe20007ffe0ff */
[----:B------:R-:W-:Y:S01]  /*8bb0*/  IMAD.MOV.U32 R11, RZ, RZ, R3 ;  /* 0x000000ffff0b7224 */ /* 0x000fe200078e0003 */
[----:B------:R-:W-:-:S04]  /*8bc0*/  MOV R5, 0x0 ;  /* 0x0000000000057802 */ /* 0x000fc80000000f00 */
[----:B------:R1:W-:Y:S01]  /*8bd0*/  STL.64 [R2], R10 ;  /* 0x0000000a02007387 */ /* 0x0003e20000100a00 */
[----:B------:R-:W-:Y:S05]  /*8be0*/  RET.REL.NODEC R4 `(_ZN7cutlass13device_kernelIN5flash19enable_sm80_to_sm89INS1_16FlashAttnBwdSm80INS1_25CollectiveMainloopBwdSm80ILi2ELi2EN4cute5tupleIJNS5_1CILi128EEES8_NS7_ILi64EEEEEENS_10bfloat16_tEfNS_4arch4Sm80ELb0ELb0ELb1ELb0ELb1ELb0ELb0ELb0ELi2ELi4ELi4ELi4ELb0EEENS1_24CollectiveEpilogueBwdGQAISA_fSD_Li256ELb0ELb1EEENS1_19SingleTileSchedulerILb0ELb0ELb0ELi128EEEEEEEEEvNT_6ParamsE) ;  /* 0xffff741004007950 */ /* 0x000fea0003c3ffff */
        .type           $_ZN7cutlass13device_kernelIN5flash19enable_sm80_to_sm89INS1_16FlashAttnBwdSm80INS1_25CollectiveMainloopBwdSm80ILi2ELi2EN4cute5tupleIJNS5_1CILi128EEES8_NS7_ILi64EEEEEENS_10bfloat16_tEfNS_4arch4Sm80ELb0ELb0ELb1ELb0ELb1ELb0ELb0ELb0ELi2ELi4ELi4ELi4ELb0EEENS1_24CollectiveEpilogueBwdGQAISA_fSD_Li256ELb0ELb1EEENS1_19SingleTileSchedulerILb0ELb0ELb0ELi128EEEEEEEEEvNT_6ParamsE$_ZN4cute3eso3ESOILb1ELb0EJNS_6LayoutINS_5tupleIJNS3_IJNS_1CILi1EEENS4_ILi2EEEEEES6_NS4_ILi8EEEEEENS3_IJNS3_IJS5_S5_EEES6_NS4_ILi4EEEEEEEENS_10ViewEngineIPKN7cutlass5ArrayIfLi2ELb1EEEEEEEC2ERKSD_RKSK_,@function
        .size           $_ZN7cutlass13device_kernelIN5flash19enable_sm80_to_sm89INS1_16FlashAttnBwdSm80INS1_25CollectiveMainloopBwdSm80ILi2ELi2EN4cute5tupleIJNS5_1CILi128EEES8_NS7_ILi64EEEEEENS_10bfloat16_tEfNS_4arch4Sm80ELb0ELb0ELb1ELb0ELb1ELb0ELb0ELb0ELi2ELi4ELi4ELi4ELb0EEENS1_24CollectiveEpilogueBwdGQAISA_fSD_Li256ELb0ELb1EEENS1_19SingleTileSchedulerILb0ELb0ELb0ELi128EEEEEEEEEvNT_6ParamsE$_ZN4cute3eso3ESOILb1ELb0EJNS_6LayoutINS_5tupleIJNS3_IJNS_1CILi1EEENS4_ILi2EEEEEES6_NS4_ILi8EEEEEENS3_IJNS3_IJS5_S5_EEES6_NS4_ILi4EEEEEEEENS_10ViewEngineIPKN7cutlass5ArrayIfLi2ELb1EEEEEEEC2ERKSD_RKSK_,($_ZN7cutlass13device_kernelIN5flash19enable_sm80_to_sm89INS1_16FlashAttnBwdSm80INS1_25CollectiveMainloopBwdSm80ILi2ELi2EN4cute5tupleIJNS5_1CILi128EEES8_NS7_ILi64EEEEEENS_10bfloat16_tEfNS_4arch4Sm80ELb0ELb0ELb1ELb0ELb1ELb0ELb0ELb0ELi2ELi4ELi4ELi4ELb0EEENS1_24CollectiveEpilogueBwdGQAISA_fSD_Li256ELb0ELb1EEENS1_19SingleTileSchedulerILb0ELb0ELb0ELi128EEEEEEEEEvNT_6ParamsE$_ZN4cute3eso3ESOILb1ELb0EJNS_6LayoutINS_5tupleIJNS3_IJNS_1CILi1EEENS4_ILi2EEEEEES6_NS4_ILi8EEEEEENS3_IJNS3_IJS5_S5_EEES6_NS4_ILi4EEEEEEEENS_10ViewEngineIPN7cutlass5ArrayINSF_10bfloat16_tELi2ELb0EEEEEEEC2ERKSD_RKSK_ - $_ZN7cutlass13device_kernelIN5flash19enable_sm80_to_sm89INS1_16FlashAttnBwdSm80INS1_25CollectiveMainloopBwdSm80ILi2ELi2EN4cute5tupleIJNS5_1CILi128EEES8_NS7_ILi64EEEEEENS_10bfloat16_tEfNS_4arch4Sm80ELb0ELb0ELb1ELb0ELb1ELb0ELb0ELb0ELi2ELi4ELi4ELi4ELb0EEENS1_24CollectiveEpilogueBwdGQAISA_fSD_Li256ELb0ELb1EEENS1_19SingleTileSchedulerILb0ELb0ELb0ELi128EEEEEEEEEvNT_6ParamsE$_ZN4cute3eso3ESOILb1ELb0EJNS_6LayoutINS_5tupleIJNS3_IJNS_1CILi1EEENS4_ILi2EEEEEES6_NS4_ILi8EEEEEENS3_IJNS3_IJS5_S5_EEES6_NS4_ILi4EEEEEEEENS_10ViewEngineIPKN7cutlass5ArrayIfLi2ELb1EEEEEEEC2ERKSD_RKSK_)
$_ZN7cutlass13device_kernelIN5flash19enable_sm80_to_sm89INS1_16FlashAttnBwdSm80INS1_25CollectiveMainloopBwdSm80ILi2ELi2EN4cute5tupleIJNS5_1CILi128EEES8_NS7_ILi64EEEEEENS_10bfloat16_tEfNS_4arch4Sm80ELb0ELb0ELb1ELb0ELb1ELb0ELb0ELb0ELi2ELi4ELi4ELi4ELb0EEENS1_24CollectiveEpilogueBwdGQAISA_fSD_Li256ELb0ELb1EEENS1_19SingleTileSchedulerILb0ELb0ELb0ELi128EEEEEEEEEvNT_6ParamsE$_ZN4cute3eso3ESOILb1ELb0EJNS_6LayoutINS_5tupleIJNS3_IJNS_1CILi1EEENS4_ILi2EEEEEES6_NS4_ILi8EEEEEENS3_IJNS3_IJS5_S5_EEES6_NS4_ILi4EEEEEEEENS_10ViewEngineIPKN7cutlass5ArrayIfLi2ELb1EEEEEEEC2ERKSD_RKSK_:
[----:B------:R-:W-:Y:S01]  /*8bf0*/  IADD3 R2, R58, -c[0x0][0x20], RZ ;  /* 0x800008003a027a10 */ /* 0x000fe20007ffe0ff */
[----:B------:R-:W-:Y:S01]  /*8c00*/  IMAD.MOV.U32 R9, RZ, RZ, R5 ;  /* 0x000000ffff097224 */ /* 0x000fe200078e0005 */
[----:B------:R-:W-:Y:S01]  /*8c10*/  MOV R10, R6 ;  /* 0x00000006000a7202 */ /* 0x000fe20000000f00 */
[----:B------:R-:W-:-:S03]  /*8c20*/  IMAD.MOV.U32 R11, RZ, RZ, 0x0 ;  /* 0x00000000ff0b7424 */ /* 0x000fc600078e00ff */
[----:B------:R1:W-:Y:S01]  /*8c30*/  STL.64 [R2], R8 ;  /* 0x0000000802007387 */ /* 0x0003e20000100a00 */
[----:B------:R-:W-:Y:S05]  /*8c40*/  RET.REL.NODEC R10 `(_ZN7cutlass13device_kernelIN5flash19enable_sm80_to_sm89INS1_16FlashAttnBwdSm80INS1_25CollectiveMainloopBwdSm80ILi2ELi2EN4cute5tupleIJNS5_1CILi128EEES8_NS7_ILi64EEEEEENS_10bfloat16_tEfNS_4arch4Sm80ELb0ELb0ELb1ELb0ELb1ELb0ELb0ELb0ELi2ELi4ELi4ELi4ELb0EEENS1_24CollectiveEpilogueBwdGQAISA_fSD_Li256ELb0ELb1EEENS1_19SingleTileSchedulerILb0ELb0ELb0ELi128EEEEEEEEEvNT_6ParamsE) ;  /* 0xffff73b00a007950 */ /* 0x000fea0003c3ffff */
        .type           $_ZN7cutlass13device_kernelIN5flash19enable_sm80_to_sm89INS1_16FlashAttnBwdSm80INS1_25CollectiveMainloopBwdSm80ILi2ELi2EN4cute5tupleIJNS5_1CILi128EEES8_NS7_ILi64EEEEEENS_10bfloat16_tEfNS_4arch4Sm80ELb0ELb0ELb1ELb0ELb1ELb0ELb0ELb0ELi2ELi4ELi4ELi4ELb0EEENS1_24CollectiveEpilogueBwdGQAISA_fSD_Li256ELb0ELb1EEENS1_19SingleTileSchedulerILb0ELb0ELb0ELi128EEEEEEEEEvNT_6ParamsE$_ZN4cute3eso3ESOILb1ELb0EJNS_6LayoutINS_5tupleIJNS3_IJNS_1CILi1EEENS4_ILi2EEEEEES6_NS4_ILi8EEEEEENS3_IJNS3_IJS5_S5_EEES6_NS4_ILi4EEEEEEEENS_10ViewEngineIPN7cutlass5ArrayINSF_10bfloat16_tELi2ELb0EEEEEEEC2ERKSD_RKSK_,@function
        .size           $_ZN7cutlass13device_kernelIN5flash19enable_sm80_to_sm89INS1_16FlashAttnBwdSm80INS1_25CollectiveMainloopBwdSm80ILi2ELi2EN4cute5tupleIJNS5_1CILi128EEES8_NS7_ILi64EEEEEENS_10bfloat16_tEfNS_4arch4Sm80ELb0ELb0ELb1ELb0ELb1ELb0ELb0ELb0ELi2ELi4ELi4ELi4ELb0EEENS1_24CollectiveEpilogueBwdGQAISA_fSD_Li256ELb0ELb1EEENS1_19SingleTileSchedulerILb0ELb0ELb0ELi128EEEEEEEEEvNT_6ParamsE$_ZN4cute3eso3ESOILb1ELb0EJNS_6LayoutINS_5tupleIJNS3_IJNS_1CILi1EEENS4_ILi2EEEEEES6_NS4_ILi8EEEEEENS3_IJNS3_IJS5_S5_EEES6_NS4_ILi4EEEEEEEENS_10ViewEngineIPN7cutlass5ArrayINSF_10bfloat16_tELi2ELb0EEEEEEEC2ERKSD_RKSK_,($_ZN7cutlass13device_kernelIN5flash19enable_sm80_to_sm89INS1_16FlashAttnBwdSm80INS1_25CollectiveMainloopBwdSm80ILi2ELi2EN4cute5tupleIJNS5_1CILi128EEES8_NS7_ILi64EEEEEENS_10bfloat16_tEfNS_4arch4Sm80ELb0ELb0ELb1ELb0ELb1ELb0ELb0ELb0ELi2ELi4ELi4ELi4ELb0EEENS1_24CollectiveEpilogueBwdGQAISA_fSD_Li256ELb0ELb1EEENS1_19SingleTileSchedulerILb0ELb0ELb0ELi128EEEEEEEEEvNT_6ParamsE$_ZN4cute3eso3ESOILb1ELb0EJNS_6LayoutINS_5tupleIJNS3_IJNS_1CILi1EEENS4_ILi2EEES6_EEEEEENS3_IJNS3_IJS5_S5_S6_EEEEEEEENS_10ViewEngineIPjEEEEC2ERKSB_RKSE_ - $_ZN7cutlass13device_kernelIN5flash19enable_sm80_to_sm89INS1_16FlashAttnBwdSm80INS1_25CollectiveMainloopBwdSm80ILi2ELi2EN4cute5tupleIJNS5_1CILi128EEES8_NS7_ILi64EEEEEENS_10bfloat16_tEfNS_4arch4Sm80ELb0ELb0ELb1ELb0ELb1ELb0ELb0ELb0ELi2ELi4ELi4ELi4ELb0EEENS1_24CollectiveEpilogueBwdGQAISA_fSD_Li256ELb0ELb1EEENS1_19SingleTileSchedulerILb0ELb0ELb0ELi128EEEEEEEEEvNT_6ParamsE$_ZN4cute3eso3ESOILb1ELb0EJNS_6LayoutINS_5tupleIJNS3_IJNS_1CILi1EEENS4_ILi2EEEEEES6_NS4_ILi8EEEEEENS3_IJNS3_IJS5_S5_EEES6_NS4_ILi4EEEEEEEENS_10ViewEngineIPN7cutlass5ArrayINSF_10bfloat16_tELi2ELb0EEEEEEEC2ERKSD_RKSK_)
$_ZN7cutlass13device_kernelIN5flash19enable_sm80_to_sm89INS1_16FlashAttnBwdSm80INS1_25CollectiveMainloopBwdSm80ILi2ELi2EN4cute5tupleIJNS5_1CILi128EEES8_NS7_ILi64EEEEEENS_10bfloat16_tEfNS_4arch4Sm80ELb0ELb0ELb1ELb0ELb1ELb0ELb0ELb0ELi2ELi4ELi4ELi4ELb0EEENS1_24CollectiveEpilogueBwdGQAISA_fSD_Li256ELb0ELb1EEENS1_19SingleTileSchedulerILb0ELb0ELb0ELi128EEEEEEEEEvNT_6ParamsE$_ZN4cute3eso3ESOILb1ELb0EJNS_6LayoutINS_5tupleIJNS3_IJNS_1CILi1EEENS4_ILi2EEEEEES6_NS4_ILi8EEEEEENS3_IJNS3_IJS5_S5_EEES6_NS4_ILi4EEEEEEEENS_10ViewEngineIPN7cutlass5ArrayINSF_10bfloat16_tELi2ELb0EEEEEEEC2ERKSD_RKSK_:
[----:B------:R-:W-:Y:S01]  /*8c50*/  IADD3 R2, R58, -c[0x0][0x20], RZ ;  /* 0x800008003a027a10 */ /* 0x000fe20007ffe0ff */
[----:B------:R-:W-:Y:S01]  /*8c60*/  IMAD.MOV.U32 R9, RZ, RZ, R5 ;  /* 0x000000ffff097224 */ /* 0x000fe200078e0005 */
[----:B------:R-:W-:Y:S01]  /*8c70*/  MOV R52, R6 ;  /* 0x0000000600347202 */ /* 0x000fe20000000f00 */
[----:B------:R-:W-:-:S03]  /*8c80*/  IMAD.MOV.U32 R53, RZ, RZ, 0x0 ;  /* 0x00000000ff357424 */ /* 0x000fc600078e00ff */
[----:B------:R1:W-:Y:S01]  /*8c90*/  STL.64 [R2], R8 ;  /* 0x0000000802007387 */ /* 0x0003e20000100a00 */
[----:B------:R-:W-:Y:S05]  /*8ca0*/  RET.REL.NODEC R52 `(_ZN7cutlass13device_kernelIN5flash19enable_sm80_to_sm89INS1_16FlashAttnBwdSm80INS1_25CollectiveMainloopBwdSm80ILi2ELi2EN4cute5tupleIJNS5_1CILi128EEES8_NS7_ILi64EEEEEENS_10bfloat16_tEfNS_4arch4Sm80ELb0ELb0ELb1ELb0ELb1ELb0ELb0ELb0ELi2ELi4ELi4ELi4ELb0EEENS1_24CollectiveEpilogueBwdGQAISA_fSD_Li256ELb0ELb1EEENS1_19SingleTileSchedulerILb0ELb0ELb0ELi128EEEEEEEEEvNT_6ParamsE) ;  /* 0xffff735034007950 */ /* 0x000fea0003c3ffff */
        .type           $_ZN7cutlass13device_kernelIN5flash19enable_sm80_to_sm89INS1_16FlashAttnBwdSm80INS1_25CollectiveMainloopBwdSm80ILi2ELi2EN4cute5tupleIJNS5_1CILi128EEES8_NS7_ILi64EEEEEENS_10bfloat16_tEfNS_4arch4Sm80ELb0ELb0ELb1ELb0ELb1ELb0ELb0ELb0ELi2ELi4ELi4ELi4ELb0EEENS1_24CollectiveEpilogueBwdGQAISA_fSD_Li256ELb0ELb1EEENS1_19SingleTileSchedulerILb0ELb0ELb0ELi128EEEEEEEEEvNT_6ParamsE$_ZN4cute3eso3ESOILb1ELb0EJNS_6LayoutINS_5tupleIJNS3_IJNS_1CILi1EEENS4_ILi2EEES6_EEEEEENS3_IJNS3_IJS5_S5_S6_EEEEEEEENS_10ViewEngineIPjEEEEC2ERKSB_RKSE_,@function
        .size           $_ZN7cutlass13device_kernelIN5flash19enable_sm80_to_sm89INS1_16FlashAttnBwdSm80INS1_25CollectiveMainloopBwdSm80ILi2ELi2EN4cute5tupleIJNS5_1CILi128EEES8_NS7_ILi64EEEEEENS_10bfloat16_tEfNS_4arch4Sm80ELb0ELb0ELb1ELb0ELb1ELb0ELb0ELb0ELi2ELi4ELi4ELi4ELb0EEENS1_24CollectiveEpilogueBwdGQAISA_fSD_Li256ELb0ELb1EEENS1_19SingleTileSchedulerILb0ELb0ELb0ELi128EEEEEEEEEvNT_6ParamsE$_ZN4cute3eso3ESOILb1ELb0EJNS_6LayoutINS_5tupleIJNS3_IJNS_1CILi1EEENS4_ILi2EEES6_EEEEEENS3_IJNS3_IJS5_S5_S6_EEEEEEEENS_10ViewEngineIPjEEEEC2ERKSB_RKSE_,($_ZN7cutlass13device_kernelIN5flash19enable_sm80_to_sm89INS1_16FlashAttnBwdSm80INS1_25CollectiveMainloopBwdSm80ILi2ELi2EN4cute5tupleIJNS5_1CILi128EEES8_NS7_ILi64EEEEEENS_10bfloat16_tEfNS_4arch4Sm80ELb0ELb0ELb1ELb0ELb1ELb0ELb0ELb0ELi2ELi4ELi4ELi4ELb0EEENS1_24CollectiveEpilogueBwdGQAISA_fSD_Li256ELb0ELb1EEENS1_19SingleTileSchedulerILb0ELb0ELb0ELi128EEEEEEEEEvNT_6ParamsE$_ZN4cute3eso3ESOILb1ELb0EJNS_6LayoutINS_5tupleIJNS3_IJNS_1CILi1EEENS4_ILi4EEEEEENS4_ILi2EEES6_EEENS3_IJNS3_IJNS4_ILi0EEES5_EEES6_NS4_ILi8EEEEEEEENS_10ViewEngineIPfEEEEC2ERKSE_RKSH_ - $_ZN7cutlass13device_kernelIN5flash19enable_sm80_to_sm89INS1_16FlashAttnBwdSm80INS1_25CollectiveMainloopBwdSm80ILi2ELi2EN4cute5tupleIJNS5_1CILi128EEES8_NS7_ILi64EEEEEENS_10bfloat16_tEfNS_4arch4Sm80ELb0ELb0ELb1ELb0ELb1ELb0ELb0ELb0ELi2ELi4ELi4ELi4ELb0EEENS1_24CollectiveEpilogueBwdGQAISA_fSD_Li256ELb0ELb1EEENS1_19SingleTileSchedulerILb0ELb0ELb0ELi128EEEEEEEEEvNT_6ParamsE$_ZN4cute3eso3ESOILb1ELb0EJNS_6LayoutINS_5tupleIJNS3_IJNS_1CILi1EEENS4_ILi2EEES6_EEEEEENS3_IJNS3_IJS5_S5_S6_EEEEEEEENS_10ViewEngineIPjEEEEC2ERKSB_RKSE_)
$_ZN7cutlass13device_kernelIN5flash19enable_sm80_to_sm89INS1_16FlashAttnBwdSm80INS1_25CollectiveMainloopBwdSm80ILi2ELi2EN4cute5tupleIJNS5_1CILi128EEES8_NS7_ILi64EEEEEENS_10bfloat16_tEfNS_4arch4Sm80ELb0ELb0ELb1ELb0ELb1ELb0ELb0ELb0ELi2ELi4ELi4ELi4ELb0EEENS1_24CollectiveEpilogueBwdGQAISA_fSD_Li256ELb0ELb1EEENS1_19SingleTileSchedulerILb0ELb0ELb0ELi128EEEEEEEEEvNT_6ParamsE$_ZN4cute3eso3ESOILb1ELb0EJNS_6LayoutINS_5tupleIJNS3_IJNS_1CILi1EEENS4_ILi2EEES6_EEEEEENS3_IJNS3_IJS5_S5_S6_EEEEEEEENS_10ViewEngineIPjEEEEC2ERKSB_RKSE_:
[----:B------:R-:W-:Y:S02]  /*8cb0*/  IADD3 R2, R67, -c[0x0][0x20], RZ ;  /* 0x8000080043027a10 */ /* 0x000fe40007ffe0ff */
[----:B------:R-:W-:-:S03]  /*8cc0*/  MOV R5, 0x0 ;  /* 0x0000000000057802 */ /* 0x000fc60000000f00 */
[----:B------:R1:W-:Y:S01]  /*8cd0*/  STL.64 [R2], R12 ;  /* 0x0000000c02007387 */ /* 0x0003e20000100a00 */
[----:B------:R-:W-:Y:S05]  /*8ce0*/  RET.REL.NODEC R4 `(_ZN7cutlass13device_kernelIN5flash19enable_sm80_to_sm89INS1_16FlashAttnBwdSm80INS1_25CollectiveMainloopBwdSm80ILi2ELi2EN4cute5tupleIJNS5_1CILi128EEES8_NS7_ILi64EEEEEENS_10bfloat16_tEfNS_4arch4Sm80ELb0ELb0ELb1ELb0ELb1ELb0ELb0ELb0ELi2ELi4ELi4ELi4ELb0EEENS1_24CollectiveEpilogueBwdGQAISA_fSD_Li256ELb0ELb1EEENS1_19SingleTileSchedulerILb0ELb0ELb0ELi128EEEEEEEEEvNT_6ParamsE) ;  /* 0xffff731004007950 */ /* 0x000fea0003c3ffff */
        .type           $_ZN7cutlass13device_kernelIN5flash19enable_sm80_to_sm89INS1_16FlashAttnBwdSm80INS1_25CollectiveMainloopBwdSm80ILi2ELi2EN4cute5tupleIJNS5_1CILi128EEES8_NS7_ILi64EEEEEENS_10bfloat16_tEfNS_4arch4Sm80ELb0ELb0ELb1ELb0ELb1ELb0ELb0ELb0ELi2ELi4ELi4ELi4ELb0EEENS1_24CollectiveEpilogueBwdGQAISA_fSD_Li256ELb0ELb1EEENS1_19SingleTileSchedulerILb0ELb0ELb0ELi128EEEEEEEEEvNT_6ParamsE$_ZN4cute3eso3ESOILb1ELb0EJNS_6LayoutINS_5tupleIJNS3_IJNS_1CILi1EEENS4_ILi4EEEEEENS4_ILi2EEES6_EEENS3_IJNS3_IJNS4_ILi0EEES5_EEES6_NS4_ILi8EEEEEEEENS_10ViewEngineIPfEEEEC2ERKSE_RKSH_,@function
        .size           $_ZN7cutlass13device_kernelIN5flash19enable_sm80_to_sm89INS1_16FlashAttnBwdSm80INS1_25CollectiveMainloopBwdSm80ILi2ELi2EN4cute5tupleIJNS5_1CILi128EEES8_NS7_ILi64EEEEEENS_10bfloat16_tEfNS_4arch4Sm80ELb0ELb0ELb1ELb0ELb1ELb0ELb0ELb0ELi2ELi4ELi4ELi4ELb0EEENS1_24CollectiveEpilogueBwdGQAISA_fSD_Li256ELb0ELb1EEENS1_19SingleTileSchedulerILb0ELb0ELb0ELi128EEEEEEEEEvNT_6ParamsE$_ZN4cute3eso3ESOILb1ELb0EJNS_6LayoutINS_5tupleIJNS3_IJNS_1CILi1EEENS4_ILi4EEEEEENS4_ILi2EEES6_EEENS3_IJNS3_IJNS4_ILi0EEES5_EEES6_NS4_ILi8EEEEEEEENS_10ViewEngineIPfEEEEC2ERKSE_RKSH_,($_ZN7cutlass13device_kernelIN5flash19enable_sm80_to_sm89INS1_16FlashAttnBwdSm80INS1_25CollectiveMainloopBwdSm80ILi2ELi2EN4cute5tupleIJNS5_1CILi128EEES8_NS7_ILi64EEEEEENS_10bfloat16_tEfNS_4arch4Sm80ELb0ELb0ELb1ELb0ELb1ELb0ELb0ELb0ELi2ELi4ELi4ELi4ELb0EEENS1_24CollectiveEpilogueBwdGQAISA_fSD_Li256ELb0ELb1EEENS1_19SingleTileSchedulerILb0ELb0ELb0ELi128EEEEEEEEEvNT_6ParamsE$_ZN4cute3eso3ESOILb1ELb0EJNS_6LayoutINS_5tupleIJNS3_IJNS_1CILi1EEES5_EEEEEENS3_IJNS3_IJS5_NS4_ILi0EEEEEEEEEEENS_10ViewEngineINS_8gmem_ptrIPKN7cutlass9uint128_tEEEEEEEC2ERKSB_RKSJ_ - $_ZN7cutlass13device_kernelIN5flash19enable_sm80_to_sm89INS1_16FlashAttnBwdSm80INS1_25CollectiveMainloopBwdSm80ILi2ELi2EN4cute5tupleIJNS5_1CILi128EEES8_NS7_ILi64EEEEEENS_10bfloat16_tEfNS_4arch4Sm80ELb0ELb0ELb1ELb0ELb1ELb0ELb0ELb0ELi2ELi4ELi4ELi4ELb0EEENS1_24CollectiveEpilogueBwdGQAISA_fSD_Li256ELb0ELb1EEENS1_19SingleTileSchedulerILb0ELb0ELb0ELi128EEEEEEEEEvNT_6ParamsE$_ZN4cute3eso3ESOILb1ELb0EJNS_6LayoutINS_5tupleIJNS3_IJNS_1CILi1EEENS4_ILi4EEEEEENS4_ILi2EEES6_EEENS3_IJNS3_IJNS4_ILi0EEES5_EEES6_NS4_ILi8EEEEEEEENS_10ViewEngineIPfEEEEC2ERKSE_RKSH_)
$_ZN7cutlass13device_kernelIN5flash19enable_sm80_to_sm89INS1_16FlashAttnBwdSm80INS1_25CollectiveMainloopBwdSm80ILi2ELi2EN4cute5tupleIJNS5_1CILi128EEES8_NS7_ILi64EEEEEENS_10bfloat16_tEfNS_4arch4Sm80ELb0ELb0ELb1ELb0ELb1ELb0ELb0ELb0ELi2ELi4ELi4ELi4ELb0EEENS1_24CollectiveEpilogueBwdGQAISA_fSD_Li256ELb0ELb1EEENS1_19SingleTileSchedulerILb0ELb0ELb0ELi128EEEEEEEEEvNT_6ParamsE$_ZN4cute3eso3ESOILb1ELb0EJNS_6LayoutINS_5tupleIJNS3_IJNS_1CILi1EEENS4_ILi4EEEEEENS4_ILi2EEES6_EEENS3_IJNS3_IJNS4_ILi0EEES5_EEES6_NS4_ILi8EEEEEEEENS_10ViewEngineIPfEEEEC2ERKSE_RKSH_:
[----:B------:R-:W-:Y:S02]  /*8cf0*/  IADD3 R2, R60, -c[0x0][0x20], RZ ;  /* 0x800008003c027a10 */ /* 0x000fe40007ffe0ff */
[----:B------:R-:W-:-:S03]  /*8d00*/  MOV R5, 0x0 ;  /* 0x0000000000057802 */ /* 0x000fc60000000f00 */
[----:B------:R1:W-:Y:S01]  /*8d10*/  STL.64 [R2], R56 ;  /* 0x0000003802007387 */ /* 0x0003e20000100a00 */
[----:B------:R-:W-:Y:S05]  /*8d20*/  RET.REL.NODEC R4 `(_ZN7cutlass13device_kernelIN5flash19enable_sm80_to_sm89INS1_16FlashAttnBwdSm80INS1_25CollectiveMainloopBwdSm80ILi2ELi2EN4cute5tupleIJNS5_1CILi128EEES8_NS7_ILi64EEEEEENS_10bfloat16_tEfNS_4arch4Sm80ELb0ELb0ELb1ELb0ELb1ELb0ELb0ELb0ELi2ELi4ELi4ELi4ELb0EEENS1_24CollectiveEpilogueBwdGQAISA_fSD_Li256ELb0ELb1EEENS1_19SingleTileSchedulerILb0ELb0ELb0ELi128EEEEEEEEEvNT_6ParamsE) ;  /* 0xffff72d004007950 */ /* 0x000fea0003c3ffff */
        .type           $_ZN7cutlass13device_kernelIN5flash19enable_sm80_to_sm89INS1_16FlashAttnBwdSm80INS1_25CollectiveMainloopBwdSm80ILi2ELi2EN4cute5tupleIJNS5_1CILi128EEES8_NS7_ILi64EEEEEENS_10bfloat16_tEfNS_4arch4Sm80ELb0ELb0ELb1ELb0ELb1ELb0ELb0ELb0ELi2ELi4ELi4ELi4ELb0EEENS1_24CollectiveEpilogueBwdGQAISA_fSD_Li256ELb0ELb1EEENS1_19SingleTileSchedulerILb0ELb0ELb0ELi128EEEEEEEEEvNT_6ParamsE$_ZN4cute3eso3ESOILb1ELb0EJNS_6LayoutINS_5tupleIJNS3_IJNS_1CILi1EEES5_EEEEEENS3_IJNS3_IJS5_NS4_ILi0EEEEEEEEEEENS_10ViewEngineINS_8gmem_ptrIPKN7cutlass9uint128_tEEEEEEEC2ERKSB_RKSJ_,@function
        .size           $_ZN7cutlass13device_kernelIN5flash19enable_sm80_to_sm89INS1_16FlashAttnBwdSm80INS1_25CollectiveMainloopBwdSm80ILi2ELi2EN4cute5tupleIJNS5_1CILi128EEES8_NS7_ILi64EEEEEENS_10bfloat16_tEfNS_4arch4Sm80ELb0ELb0ELb1ELb0ELb1ELb0ELb0ELb0ELi2ELi4ELi4ELi4ELb0EEENS1_24CollectiveEpilogueBwdGQAISA_fSD_Li256ELb0ELb1EEENS1_19SingleTileSchedulerILb0ELb0ELb0ELi128EEEEEEEEEvNT_6ParamsE$_ZN4cute3eso3ESOILb1ELb0EJNS_6LayoutINS_5tupleIJNS3_IJNS_1CILi1EEES5_EEEEEENS3_IJNS3_IJS5_NS4_ILi0EEEEEEEEEEENS_10ViewEngineINS_8gmem_ptrIPKN7cutlass9uint128_tEEEEEEEC2ERKSB_RKSJ_,($_ZN7cutlass13device_kernelIN5flash19enable_sm80_to_sm89INS1_16FlashAttnBwdSm80INS1_25CollectiveMainloopBwdSm80ILi2ELi2EN4cute5tupleIJNS5_1CILi128EEES8_NS7_ILi64EEEEEENS_10bfloat16_tEfNS_4arch4Sm80ELb0ELb0ELb1ELb0ELb1ELb0ELb0ELb0ELi2ELi4ELi4ELi4ELb0EEENS1_24CollectiveEpilogueBwdGQAISA_fSD_Li256ELb0ELb1EEENS1_19SingleTileSchedulerILb0ELb0ELb0ELi128EEEEEEEEEvNT_6ParamsE$_ZN4cute3eso3ESOILb1ELb0EJNS_6LayoutINS_5tupleIJNS3_IJNS_1CILi1EEES5_EEEEEENS3_IJNS3_IJS5_NS4_ILi0EEEEEEEEEEENS_10ViewEngineINS_8smem_ptrIPN7cutlass9uint128_tEEEEEEEC2ERKSB_RKSI_ - $_ZN7cutlass13device_kernelIN5flash19enable_sm80_to_sm89INS1_16FlashAttnBwdSm80INS1_25CollectiveMainloopBwdSm80ILi2ELi2EN4cute5tupleIJNS5_1CILi128EEES8_NS7_ILi64EEEEEENS_10bfloat16_tEfNS_4arch4Sm80ELb0ELb0ELb1ELb0ELb1ELb0ELb0ELb0ELi2ELi4ELi4ELi4ELb0EEENS1_24CollectiveEpilogueBwdGQAISA_fSD_Li256ELb0ELb1EEENS1_19SingleTileSchedulerILb0ELb0ELb0ELi128EEEEEEEEEvNT_6ParamsE$_ZN4cute3eso3ESOILb1ELb0EJNS_6LayoutINS_5tupleIJNS3_IJNS_1CILi1EEES5_EEEEEENS3_IJNS3_IJS5_NS4_ILi0EEEEEEEEEEENS_10ViewEngineINS_8gmem_ptrIPKN7cutlass9uint128_tEEEEEEEC2ERKSB_RKSJ_)
$_ZN7cutlass13device_kernelIN5flash19enable_sm80_to_sm89INS1_16FlashAttnBwdSm80INS1_25CollectiveMainloopBwdSm80ILi2ELi2EN4cute5tupleIJNS5_1CILi128EEES8_NS7_ILi64EEEEEENS_10bfloat16_tEfNS_4arch4Sm80ELb0ELb0ELb1ELb0ELb1ELb0ELb0ELb0ELi2ELi4ELi4ELi4ELb0EEENS1_24CollectiveEpilogueBwdGQAISA_fSD_Li256ELb0ELb1EEENS1_19SingleTileSchedulerILb0ELb0ELb0ELi128EEEEEEEEEvNT_6ParamsE$_ZN4cute3eso3ESOILb1ELb0EJNS_6LayoutINS_5tupleIJNS3_IJNS_1CILi1EEES5_EEEEEENS3_IJNS3_IJS5_NS4_ILi0EEEEEEEEEEENS_10ViewEngineINS_8gmem_ptrIPKN7cutlass9uint128_tEEEEEEEC2ERKSB_RKSJ_:
[----:B------:R-:W-:Y:S02]  /*8d30*/  IADD3 R4, R81, -c[0x0][0x20], RZ ;  /* 0x8000080051047a10 */ /* 0x000fe40007ffe0ff */
[----:B------:R-:W-:-:S03]  /*8d40*/  MOV R9, 0x0 ;  /* 0x0000000000097802 */ /* 0x000fc60000000f00 */
[----:B------:R1:W-:Y:S01]  /*8d50*/  STL.64 [R4], R2 ;  /* 0x0000000204007387 */ /* 0x0003e20000100a00 */
[----:B------:R-:W-:Y:S05]  /*8d60*/  RET.REL.NODEC R8 `(_ZN7cutlass13device_kernelIN5flash19enable_sm80_to_sm89INS1_16FlashAttnBwdSm80INS1_25CollectiveMainloopBwdSm80ILi2ELi2EN4cute5tupleIJNS5_1CILi128EEES8_NS7_ILi64EEEEEENS_10bfloat16_tEfNS_4arch4Sm80ELb0ELb0ELb1ELb0ELb1ELb0ELb0ELb0ELi2ELi4ELi4ELi4ELb0EEENS1_24CollectiveEpilogueBwdGQAISA_fSD_Li256ELb0ELb1EEENS1_19SingleTileSchedulerILb0ELb0ELb0ELi128EEEEEEEEEvNT_6ParamsE) ;  /* 0xffff729008007950 */ /* 0x000fea0003c3ffff */
        .type           $_ZN7cutlass13device_kernelIN5flash19enable_sm80_to_sm89INS1_16FlashAttnBwdSm80INS1_25CollectiveMainloopBwdSm80ILi2ELi2EN4cute5tupleIJNS5_1CILi128EEES8_NS7_ILi64EEEEEENS_10bfloat16_tEfNS_4arch4Sm80ELb0ELb0ELb1ELb0ELb1ELb0ELb0ELb0ELi2ELi4ELi4ELi4ELb0EEENS1_24CollectiveEpilogueBwdGQAISA_fSD_Li256ELb0ELb1EEENS1_19SingleTileSchedulerILb0ELb0ELb0ELi128EEEEEEEEEvNT_6ParamsE$_ZN4cute3eso3ESOILb1ELb0EJNS_6LayoutINS_5tupleIJNS3_IJNS_1CILi1EEES5_EEEEEENS3_IJNS3_IJS5_NS4_ILi0EEEEEEEEEEENS_10ViewEngineINS_8smem_ptrIPN7cutlass9uint128_tEEEEEEEC2ERKSB_RKSI_,@function
        .size           $_ZN7cutlass13device_kernelIN5flash19enable_sm80_to_sm89INS1_16FlashAttnBwdSm80INS1_25CollectiveMainloopBwdSm80ILi2ELi2EN4cute5tupleIJNS5_1CILi128EEES8_NS7_ILi64EEEEEENS_10bfloat16_tEfNS_4arch4Sm80ELb0ELb0ELb1ELb0ELb1ELb0ELb0ELb0ELi2ELi4ELi4ELi4ELb0EEENS1_24CollectiveEpilogueBwdGQAISA_fSD_Li256ELb0ELb1EEENS1_19SingleTileSchedulerILb0ELb0ELb0ELi128EEEEEEEEEvNT_6ParamsE$_ZN4cute3eso3ESOILb1ELb0EJNS_6LayoutINS_5tupleIJNS3_IJNS_1CILi1EEES5_EEEEEENS3_IJNS3_IJS5_NS4_ILi0EEEEEEEEEEENS_10ViewEngineINS_8smem_ptrIPN7cutlass9uint128_tEEEEEEEC2ERKSB_RKSI_,($_ZN7cutlass13device_kernelIN5flash19enable_sm80_to_sm89INS1_16FlashAttnBwdSm80INS1_25CollectiveMainloopBwdSm80ILi2ELi2EN4cute5tupleIJNS5_1CILi128EEES8_NS7_ILi64EEEEEENS_10bfloat16_tEfNS_4arch4Sm80ELb0ELb0ELb1ELb0ELb1ELb0ELb0ELb0ELi2ELi4ELi4ELi4ELb0EEENS1_24CollectiveEpilogueBwdGQAISA_fSD_Li256ELb0ELb1EEENS1_19SingleTileSchedulerILb0ELb0ELb0ELi128EEEEEEEEEvNT_6ParamsE$_ZN4cute3eso3ESOILb1ELb0EJNS_6LayoutINS_5tupleIJNS3_IJNS_1CILi1EEES5_EEENS4_ILi32EEEEEENS3_IJNS3_IJNS4_ILi0EEES9_EEENS4_ILi256EEEEEEEENS_10ViewEngineINS_8gmem_ptrIPfEEEEEEC2ERKSD_RKSI_ - $_ZN7cutlass13device_kernelIN5flash19enable_sm80_to_sm89INS1_16FlashAttnBwdSm80INS1_25CollectiveMainloopBwdSm80ILi2ELi2EN4cute5tupleIJNS5_1CILi128EEES8_NS7_ILi64EEEEEENS_10bfloat16_tEfNS_4arch4Sm80ELb0ELb0ELb1ELb0ELb1ELb0ELb0ELb0ELi2ELi4ELi4ELi4ELb0EEENS1_24CollectiveEpilogueBwdGQAISA_fSD_Li256ELb0ELb1EEENS1_19SingleTileSchedulerILb0ELb0ELb0ELi128EEEEEEEEEvNT_6ParamsE$_ZN4cute3eso3ESOILb1ELb0EJNS_6LayoutINS_5tupleIJNS3_IJNS_1CILi1EEES5_EEEEEENS3_IJNS3_IJS5_NS4_ILi0EEEEEEEEEEENS_10ViewEngineINS_8smem_ptrIPN7cutlass9uint128_tEEEEEEEC2ERKSB_RKSI_)
$_ZN7cutlass13device_kernelIN5flash19enable_sm80_to_sm89INS1_16FlashAttnBwdSm80INS1_25CollectiveMainloopBwdSm80ILi2ELi2EN4cute5tupleIJNS5_1CILi128EEES8_NS7_ILi64EEEEEENS_10bfloat16_tEfNS_4arch4Sm80ELb0ELb0ELb1ELb0ELb1ELb0ELb0ELb0ELi2ELi4ELi4ELi4ELb0EEENS1_24CollectiveEpilogueBwdGQAISA_fSD_Li256ELb0ELb1EEENS1_19SingleTileSchedulerILb0ELb0ELb0ELi128EEEEEEEEEvNT_6ParamsE$_ZN4cute3eso3ESOILb1ELb0EJNS_6LayoutINS_5tupleIJNS3_IJNS_1CILi1EEES5_EEEEEENS3_IJNS3_IJS5_NS4_ILi0EEEEEEEEEEENS_10ViewEngineINS_8smem_ptrIPN7cutlass9uint128_tEEEEEEEC2ERKSB_RKSI_:
[----:B------:R-:W-:Y:S02]  /*8d70*/  IADD3 R4, R4, -c[0x0][0x20], RZ ;  /* 0x8000080004047a10 */ /* 0x000fe40007ffe0ff */
[----:B------:R-:W-:-:S03]  /*8d80*/  MOV R7, 0x0 ;  /* 0x0000000000077802 */ /* 0x000fc60000000f00 */
[----:B------:R1:W-:Y:S01]  /*8d90*/  STL.64 [R4], R2 ;  /* 0x0000000204007387 */ /* 0x0003e20000100a00 */
[----:B------:R-:W-:Y:S05]  /*8da0*/  RET.REL.NODEC R6 `(_ZN7cutlass13device_kernelIN5flash19enable_sm80_to_sm89INS1_16FlashAttnBwdSm80INS1_25CollectiveMainloopBwdSm80ILi2ELi2EN4cute5tupleIJNS5_1CILi128EEES8_NS7_ILi64EEEEEENS_10bfloat16_tEfNS_4arch4Sm80ELb0ELb0ELb1ELb0ELb1ELb0ELb0ELb0ELi2ELi4ELi4ELi4ELb0EEENS1_24CollectiveEpilogueBwdGQAISA_fSD_Li256ELb0ELb1EEENS1_19SingleTileSchedulerILb0ELb0ELb0ELi128EEEEEEEEEvNT_6ParamsE) ;  /* 0xffff725006007950 */ /* 0x000fea0003c3ffff */
        .type           $_ZN7cutlass13device_kernelIN5flash19enable_sm80_to_sm89INS1_16FlashAttnBwdSm80INS1_25CollectiveMainloopBwdSm80ILi2ELi2EN4cute5tupleIJNS5_1CILi128EEES8_NS7_ILi64EEEEEENS_10bfloat16_tEfNS_4arch4Sm80ELb0ELb0ELb1ELb0ELb1ELb0ELb0ELb0ELi2ELi4ELi4ELi4ELb0EEENS1_24CollectiveEpilogueBwdGQAISA_fSD_Li256ELb0ELb1EEENS1_19SingleTileSchedulerILb0ELb0ELb0ELi128EEEEEEEEEvNT_6ParamsE$_ZN4cute3eso3ESOILb1ELb0EJNS_6LayoutINS_5tupleIJNS3_IJNS_1CILi1EEES5_EEENS4_ILi32EEEEEENS3_IJNS3_IJNS4_ILi0EEES9_EEENS4_ILi256EEEEEEEENS_10ViewEngineINS_8gmem_ptrIPfEEEEEEC2ERKSD_RKSI_,@function
        .size           $_ZN7cutlass13device_kernelIN5flash19enable_sm80_to_sm89INS1_16FlashAttnBwdSm80INS1_25CollectiveMainloopBwdSm80ILi2ELi2EN4cute5tupleIJNS5_1CILi128EEES8_NS7_ILi64EEEEEENS_10bfloat16_tEfNS_4arch4Sm80ELb0ELb0ELb1ELb0ELb1ELb0ELb0ELb0ELi2ELi4ELi4ELi4ELb0EEENS1_24CollectiveEpilogueBwdGQAISA_fSD_Li256ELb0ELb1EEENS1_19SingleTileSchedulerILb0ELb0ELb0ELi128EEEEEEEEEvNT_6ParamsE$_ZN4cute3eso3ESOILb1ELb0EJNS_6LayoutINS_5tupleIJNS3_IJNS_1CILi1EEES5_EEENS4_ILi32EEEEEENS3_IJNS3_IJNS4_ILi0EEES9_EEENS4_ILi256EEEEEEEENS_10ViewEngineINS_8gmem_ptrIPfEEEEEEC2ERKSD_RKSI_,($_ZN7cutlass13device_kernelIN5flash19enable_sm80_to_sm89INS1_16FlashAttnBwdSm80INS1_25CollectiveMainloopBwdSm80ILi2ELi2EN4cute5tupleIJNS5_1CILi128EEES8_NS7_ILi64EEEEEENS_10bfloat16_tEfNS_4arch4Sm80ELb0ELb0ELb1ELb0ELb1ELb0ELb0ELb0ELi2ELi4ELi4ELi4ELb0EEENS1_24CollectiveEpilogueBwdGQAISA_fSD_Li256ELb0ELb1EEENS1_19SingleTileSchedulerILb0ELb0ELb0ELi128EEEEEEEEEvNT_6ParamsE$_ZN4cute3eso3ESOILb1ELb0EJNS_6LayoutINS_5tupleIJNS3_IJNS_1CILi1EEES5_EEENS4_ILi32EEEEEENS3_IJNS3_IJNS4_ILi0EEES9_EEENS4_ILi256EEEEEEEEiEEC2ERKSD_RKi - $_ZN7cutlass13device_kernelIN5flash19enable_sm80_to_sm89INS1_16FlashAttnBwdSm80INS1_25CollectiveMainloopBwdSm80ILi2ELi2EN4cute5tupleIJNS5_1CILi128EEES8_NS7_ILi64EEEEEENS_10bfloat16_tEfNS_4arch4Sm80ELb0ELb0ELb1ELb0ELb1ELb0ELb0ELb0ELi2ELi4ELi4ELi4ELb0EEENS1_24CollectiveEpilogueBwdGQAISA_fSD_Li256ELb0ELb1EEENS1_19SingleTileSchedulerILb0ELb0ELb0ELi128EEEEEEEEEvNT_6ParamsE$_ZN4cute3eso3ESOILb1ELb0EJNS_6LayoutINS_5tupleIJNS3_IJNS_1CILi1EEES5_EEENS4_ILi32EEEEEENS3_IJNS3_IJNS4_ILi0EEES9_EEENS4_ILi256EEEEEEEENS_10ViewEngineINS_8gmem_ptrIPfEEEEEEC2ERKSD_RKSI_)
$_ZN7cutlass13device_kernelIN5flash19enable_sm80_to_sm89INS1_16FlashAttnBwdSm80INS1_25CollectiveMainloopBwdSm80ILi2ELi2EN4cute5tupleIJNS5_1CILi128EEES8_NS7_ILi64EEEEEENS_10bfloat16_tEfNS_4arch4Sm80ELb0ELb0ELb1ELb0ELb1ELb0ELb0ELb0ELi2ELi4ELi4ELi4ELb0EEENS1_24CollectiveEpilogueBwdGQAISA_fSD_Li256ELb0ELb1EEENS1_19SingleTileSchedulerILb0ELb0ELb0ELi128EEEEEEEEEvNT_6ParamsE$_ZN4cute3eso3ESOILb1ELb0EJNS_6LayoutINS_5tupleIJNS3_IJNS_1CILi1EEES5_EEENS4_ILi32EEEEEENS3_IJNS3_IJNS4_ILi0EEES9_EEENS4_ILi256EEEEEEEENS_10ViewEngineINS_8gmem_ptrIPfEEEEEEC2ERKSD_RKSI_:
[----:B------:R-:W-:Y:S02]  /*8db0*/  IADD3 R60, R60, -c[0x0][0x20], RZ ;  /* 0x800008003c3c7a10 */ /* 0x000fe40007ffe0ff */
[----:B------:R-:W-:-:S03]  /*8dc0*/  MOV R5, 0x0 ;  /* 0x0000000000057802 */ /* 0x000fc60000000f00 */
[----:B------:R1:W-:Y:S01]  /*8dd0*/  STL.64 [R60], R2 ;  /* 0x000000023c007387 */ /* 0x0003e20000100a00 */
[----:B------:R-:W-:Y:S05]  /*8de0*/  RET.REL.NODEC R4 `(_ZN7cutlass13device_kernelIN5flash19enable_sm80_to_sm89INS1_16FlashAttnBwdSm80INS1_25CollectiveMainloopBwdSm80ILi2ELi2EN4cute5tupleIJNS5_1CILi128EEES8_NS7_ILi64EEEEEENS_10bfloat16_tEfNS_4arch4Sm80ELb0ELb0ELb1ELb0ELb1ELb0ELb0ELb0ELi2ELi4ELi4ELi4ELb0EEENS1_24CollectiveEpilogueBwdGQAISA_fSD_Li256ELb0ELb1EEENS1_19SingleTileSchedulerILb0ELb0ELb0ELi128EEEEEEEEEvNT_6ParamsE) ;  /* 0xffff721004007950 */ /* 0x000fea0003c3ffff */
        .type           $_ZN7cutlass13device_kernelIN5flash19enable_sm80_to_sm89INS1_16FlashAttnBwdSm80INS1_25CollectiveMainloopBwdSm80ILi2ELi2EN4cute5tupleIJNS5_1CILi128EEES8_NS7_ILi64EEEEEENS_10bfloat16_tEfNS_4arch4Sm80ELb0ELb0ELb1ELb0ELb1ELb0ELb0ELb0ELi2ELi4ELi4ELi4ELb0EEENS1_24CollectiveEpilogueBwdGQAISA_fSD_Li256ELb0ELb1EEENS1_19SingleTileSchedulerILb0ELb0ELb0ELi128EEEEEEEEEvNT_6ParamsE$_ZN4cute3eso3ESOILb1ELb0EJNS_6LayoutINS_5tupleIJNS3_IJNS_1CILi1EEES5_EEENS4_ILi32EEEEEENS3_IJNS3_IJNS4_ILi0EEES9_EEENS4_ILi256EEEEEEEEiEEC2ERKSD_RKi,@function
        .size           $_ZN7cutlass13device_kernelIN5flash19enable_sm80_to_sm89INS1_16FlashAttnBwdSm80INS1_25CollectiveMainloopBwdSm80ILi2ELi2EN4cute5tupleIJNS5_1CILi128EEES8_NS7_ILi64EEEEEENS_10bfloat16_tEfNS_4arch4Sm80ELb0ELb0ELb1ELb0ELb1ELb0ELb0ELb0ELi2ELi4ELi4ELi4ELb0EEENS1_24CollectiveEpilogueBwdGQAISA_fSD_Li256ELb0ELb1EEENS1_19SingleTileSchedulerILb0ELb0ELb0ELi128EEEEEEEEEvNT_6ParamsE$_ZN4cute3eso3ESOILb1ELb0EJNS_6LayoutINS_5tupleIJNS3_IJNS_1CILi1EEES5_EEENS4_ILi32EEEEEENS3_IJNS3_IJNS4_ILi0EEES9_EEENS4_ILi256EEEEEEEEiEEC2ERKSD_RKi,($_ZN7cutlass13device_kernelIN5flash19enable_sm80_to_sm89INS1_16FlashAttnBwdSm80INS1_25CollectiveMainloopBwdSm80ILi2ELi2EN4cute5tupleIJNS5_1CILi128EEES8_NS7_ILi64EEEEEENS_10bfloat16_tEfNS_4arch4Sm80ELb0ELb0ELb1ELb0ELb1ELb0ELb0ELb0ELi2ELi4ELi4ELi4ELb0EEENS1_24CollectiveEpilogueBwdGQAISA_fSD_Li256ELb0ELb1EEENS1_19SingleTileSchedulerILb0ELb0ELb0ELi128EEEEEEEEEvNT_6ParamsE$_ZN4cute3eso3ESOILb1ELb0EJNS_6LayoutINS_5tupleIJNS3_IJNS_1CILi2EEES5_EEEEEENS3_IJNS3_IJNS4_ILi1EEES5_EEEEEEEENS_10ViewEngineIPKfEEEEC2ERKSB_RKSF_ - $_ZN7cutlass13device_kernelIN5flash19enable_sm80_to_sm89INS1_16FlashAttnBwdSm80INS1_25CollectiveMainloopBwdSm80ILi2ELi2EN4cute5tupleIJNS5_1CILi128EEES8_NS7_ILi64EEEEEENS_10bfloat16_tEfNS_4arch4Sm80ELb0ELb0ELb1ELb0ELb1ELb0ELb0ELb0ELi2ELi4ELi4ELi4ELb0EEENS1_24CollectiveEpilogueBwdGQAISA_fSD_Li256ELb0ELb1EEENS1_19SingleTileSchedulerILb0ELb0ELb0ELi128EEEEEEEEEvNT_6ParamsE$_ZN4cute3eso3ESOILb1ELb0EJNS_6LayoutINS_5tupleIJNS3_IJNS_1CILi1EEES5_EEENS4_ILi32EEEEEENS3_IJNS3_IJNS4_ILi0EEES9_EEENS4_ILi256EEEEEEEEiEEC2ERKSD_RKi)
$_ZN7cutlass13device_kernelIN5flash19enable_sm80_to_sm89INS1_16FlashAttnBwdSm80INS1_25CollectiveMainloopBwdSm80ILi2ELi2EN4cute5tupleIJNS5_1CILi128EEES8_NS7_ILi64EEEEEENS_10bfloat16_tEfNS_4arch4Sm80ELb0ELb0ELb1ELb0ELb1ELb0ELb0ELb0ELi2ELi4ELi4ELi4ELb0EEENS1_24CollectiveEpilogueBwdGQAISA_fSD_Li256ELb0ELb1EEENS1_19SingleTileSchedulerILb0ELb0ELb0ELi128EEEEEEEEEvNT_6ParamsE$_ZN4cute3eso3ESOILb1ELb0EJNS_6LayoutINS_5tupleIJNS3_IJNS_1CILi1EEES5_EEENS4_ILi32EEEEEENS3_IJNS3_IJNS4_ILi0EEES9_EEENS4_ILi256EEEEEEEEiEEC2ERKSD_RKi:
[----:B------:R-:W-:Y:S02]  /*8df0*/  IADD3 R2, R60, -c[0x0][0x20], RZ ;  /* 0x800008003c027a10 */ /* 0x000fe40007ffe0ff */
[----:B------:R-:W-:-:S03]  /*8e00*/  MOV R9, 0x0 ;  /* 0x0000000000097802 */ /* 0x000fc60000000f00 */
[----:B------:R1:W-:Y:S01]  /*8e10*/  STL [R2], R3 ;  /* 0x0000000302007387 */ /* 0x0003e20000100800 */
[----:B------:R-:W-:Y:S05]  /*8e20*/  RET.REL.NODEC R8 `(_ZN7cutlass13device_kernelIN5flash19enable_sm80_to_sm89INS1_16FlashAttnBwdSm80INS1_25CollectiveMainloopBwdSm80ILi2ELi2EN4cute5tupleIJNS5_1CILi128EEES8_NS7_ILi64EEEEEENS_10bfloat16_tEfNS_4arch4Sm80ELb0ELb0ELb1ELb0ELb1ELb0ELb0ELb0ELi2ELi4ELi4ELi4ELb0EEENS1_24CollectiveEpilogueBwdGQAISA_fSD_Li256ELb0ELb1EEENS1_19SingleTileSchedulerILb0ELb0ELb0ELi128EEEEEEEEEvNT_6ParamsE) ;  /* 0xffff71d008007950 */ /* 0x000fea0003c3ffff */
        .type           $_ZN7cutlass13device_kernelIN5flash19enable_sm80_to_sm89INS1_16FlashAttnBwdSm80INS1_25CollectiveMainloopBwdSm80ILi2ELi2EN4cute5tupleIJNS5_1CILi128EEES8_NS7_ILi64EEEEEENS_10bfloat16_tEfNS_4arch4Sm80ELb0ELb0ELb1ELb0ELb1ELb0ELb0ELb0ELi2ELi4ELi4ELi4ELb0EEENS1_24CollectiveEpilogueBwdGQAISA_fSD_Li256ELb0ELb1EEENS1_19SingleTileSchedulerILb0ELb0ELb0ELi128EEEEEEEEEvNT_6ParamsE$_ZN4cute3eso3ESOILb1ELb0EJNS_6LayoutINS_5tupleIJNS3_IJNS_1CILi2EEES5_EEEEEENS3_IJNS3_IJNS4_ILi1EEES5_EEEEEEEENS_10ViewEngineIPKfEEEEC2ERKSB_RKSF_,@function
        .size           $_ZN7cutlass13device_kernelIN5flash19enable_sm80_to_sm89INS1_16FlashAttnBwdSm80INS1_25CollectiveMainloopBwdSm80ILi2ELi2EN4cute5tupleIJNS5_1CILi128EEES8_NS7_ILi64EEEEEENS_10bfloat16_tEfNS_4arch4Sm80ELb0ELb0ELb1ELb0ELb1ELb0ELb0ELb0ELi2ELi4ELi4ELi4ELb0EEENS1_24CollectiveEpilogueBwdGQAISA_fSD_Li256ELb0ELb1EEENS1_19SingleTileSchedulerILb0ELb0ELb0ELi128EEEEEEEEEvNT_6ParamsE$_ZN4cute3eso3ESOILb1ELb0EJNS_6LayoutINS_5tupleIJNS3_IJNS_1CILi2EEES5_EEEEEENS3_IJNS3_IJNS4_ILi1EEES5_EEEEEEEENS_10ViewEngineIPKfEEEEC2ERKSB_RKSF_,($_ZN7cutlass13device_kernelIN5flash19enable_sm80_to_sm89INS1_16FlashAttnBwdSm80INS1_25CollectiveMainloopBwdSm80ILi2ELi2EN4cute5tupleIJNS5_1CILi128EEES8_NS7_ILi64EEEEEENS_10bfloat16_tEfNS_4arch4Sm80ELb0ELb0ELb1ELb0ELb1ELb0ELb0ELb0ELi2ELi4ELi4ELi4ELb0EEENS1_24CollectiveEpilogueBwdGQAISA_fSD_Li256ELb0ELb1EEENS1_19SingleTileSchedulerILb0ELb0ELb0ELi128EEEEEEEEEvNT_6ParamsE$_ZN4cute3eso3ESOILb1ELb0EJNS_6LayoutINS_5tupleIJNS3_IJNS_1CILi2EEES5_EEEEEENS3_IJNS3_IJNS4_ILi1EEES5_EEEEEEEENS_10ViewEngineIPN7cutlass10bfloat16_tEEEEEC2ERKSB_RKSG_ - $_ZN7cutlass13device_kernelIN5flash19enable_sm80_to_sm89INS1_16FlashAttnBwdSm80INS1_25CollectiveMainloopBwdSm80ILi2ELi2EN4cute5tupleIJNS5_1CILi128EEES8_NS7_ILi64EEEEEENS_10bfloat16_tEfNS_4arch4Sm80ELb0ELb0ELb1ELb0ELb1ELb0ELb0ELb0ELi2ELi4ELi4ELi4ELb0EEENS1_24CollectiveEpilogueBwdGQAISA_fSD_Li256ELb0ELb1EEENS1_19SingleTileSchedulerILb0ELb0ELb0ELi128EEEEEEEEEvNT_6ParamsE$_ZN4cute3eso3ESOILb1ELb0EJNS_6LayoutINS_5tupleIJNS3_IJNS_1CILi2EEES5_EEEEEENS3_IJNS3_IJNS4_ILi1EEES5_EEEEEEEENS_10ViewEngineIPKfEEEEC2ERKSB_RKSF_)
$_ZN7cutlass13device_kernelIN5flash19enable_sm80_to_sm89INS1_16FlashAttnBwdSm80INS1_25CollectiveMainloopBwdSm80ILi2ELi2EN4cute5tupleIJNS5_1CILi128EEES8_NS7_ILi64EEEEEENS_10bfloat16_tEfNS_4arch4Sm80ELb0ELb0ELb1ELb0ELb1ELb0ELb0ELb0ELi2ELi4ELi4ELi4ELb0EEENS1_24CollectiveEpilogueBwdGQAISA_fSD_Li256ELb0ELb1EEENS1_19SingleTileSchedulerILb0ELb0ELb0ELi128EEEEEEEEEvNT_6ParamsE$_ZN4cute3eso3ESOILb1ELb0EJNS_6LayoutINS_5tupleIJNS3_IJNS_1CILi2EEES5_EEEEEENS3_IJNS3_IJNS4_ILi1EEES5_EEEEEEEENS_10ViewEngineIPKfEEEEC2ERKSB_RKSF_:
[----:B------:R-:W-:Y:S01]  /*8e30*/  IADD3 R2, R2, -c[0x0][0x20], RZ ;  /* 0x8000080002027a10 */ /* 0x000fe20007ffe0ff */
[----:B------:R-:W-:Y:S01]  /*8e40*/  IMAD.MOV.U32 R7, RZ, RZ, R3 ;  /* 0x000000ffff077224 */ /* 0x000fe200078e0003 */
[----:B------:R-:W-:-:S04]  /*8e50*/  MOV R5, 0x0 ;  /* 0x0000000000057802 */ /* 0x000fc80000000f00 */
[----:B------:R1:W-:Y:S01]  /*8e60*/  STL.64 [R2], R6 ;  /* 0x0000000602007387 */ /* 0x0003e20000100a00 */
[----:B------:R-:W-:Y:S05]  /*8e70*/  RET.REL.NODEC R4 `(_ZN7cutlass13device_kernelIN5flash19enable_sm80_to_sm89INS1_16FlashAttnBwdSm80INS1_25CollectiveMainloopBwdSm80ILi2ELi2EN4cute5tupleIJNS5_1CILi128EEES8_NS7_ILi64EEEEEENS_10bfloat16_tEfNS_4arch4Sm80ELb0ELb0ELb1ELb0ELb1ELb0ELb0ELb0ELi2ELi4ELi4ELi4ELb0EEENS1_24CollectiveEpilogueBwdGQAISA_fSD_Li256ELb0ELb1EEENS1_19SingleTileSchedulerILb0ELb0ELb0ELi128EEEEEEEEEvNT_6ParamsE) ;  /* 0xffff718004007950 */ /* 0x000fea0003c3ffff */
        .type           $_ZN7cutlass13device_kernelIN5flash19enable_sm80_to_sm89INS1_16FlashAttnBwdSm80INS1_25CollectiveMainloopBwdSm80ILi2ELi2EN4cute5tupleIJNS5_1CILi128EEES8_NS7_ILi64EEEEEENS_10bfloat16_tEfNS_4arch4Sm80ELb0ELb0ELb1ELb0ELb1ELb0ELb0ELb0ELi2ELi4ELi4ELi4ELb0EEENS1_24CollectiveEpilogueBwdGQAISA_fSD_Li256ELb0ELb1EEENS1_19SingleTileSchedulerILb0ELb0ELb0ELi128EEEEEEEEEvNT_6ParamsE$_ZN4cute3eso3ESOILb1ELb0EJNS_6LayoutINS_5tupleIJNS3_IJNS_1CILi2EEES5_EEEEEENS3_IJNS3_IJNS4_ILi1EEES5_EEEEEEEENS_10ViewEngineIPN7cutlass10bfloat16_tEEEEEC2ERKSB_RKSG_,@function
        .size           $_ZN7cutlass13device_kernelIN5flash19enable_sm80_to_sm89INS1_16FlashAttnBwdSm80INS1_25CollectiveMainloopBwdSm80ILi2ELi2EN4cute5tupleIJNS5_1CILi128EEES8_NS7_ILi64EEEEEENS_10bfloat16_tEfNS_4arch4Sm80ELb0ELb0ELb1ELb0ELb1ELb0ELb0ELb0ELi2ELi4ELi4ELi4ELb0EEENS1_24CollectiveEpilogueBwdGQAISA_fSD_Li256ELb0ELb1EEENS1_19SingleTileSchedulerILb0ELb0ELb0ELi128EEEEEEEEEvNT_6ParamsE$_ZN4cute3eso3ESOILb1ELb0EJNS_6LayoutINS_5tupleIJNS3_IJNS_1CILi2EEES5_EEEEEENS3_IJNS3_IJNS4_ILi1EEES5_EEEEEEEENS_10ViewEngineIPN7cutlass10bfloat16_tEEEEEC2ERKSB_RKSG_,($_ZN7cutlass13device_kernelIN5flash19enable_sm80_to_sm89INS1_16FlashAttnBwdSm80INS1_25CollectiveMainloopBwdSm80ILi2ELi2EN4cute5tupleIJNS5_1CILi128EEES8_NS7_ILi64EEEEEENS_10bfloat16_tEfNS_4arch4Sm80ELb0ELb0ELb1ELb0ELb1ELb0ELb0ELb0ELi2ELi4ELi4ELi4ELb0EEENS1_24CollectiveEpilogueBwdGQAISA_fSD_Li256ELb0ELb1EEENS1_19SingleTileSchedulerILb0ELb0ELb0ELi128EEEEEEEEEvNT_6ParamsE$_ZN4cute3eso3ESOILb1ELb0EJNS_6LayoutINS_5tupleIJNS3_IJNS_1CILi2EEES5_EEEEEENS3_IJNS3_IJNS4_ILi1EEES5_EEEEEEEENS_10ViewEngineIPfEEEEC2ERKSB_RKSE_ - $_ZN7cutlass13device_kernelIN5flash19enable_sm80_to_sm89INS1_16FlashAttnBwdSm80INS1_25CollectiveMainloopBwdSm80ILi2ELi2EN4cute5tupleIJNS5_1CILi128EEES8_NS7_ILi64EEEEEENS_10bfloat16_tEfNS_4arch4Sm80ELb0ELb0ELb1ELb0ELb1ELb0ELb0ELb0ELi2ELi4ELi4ELi4ELb0EEENS1_24CollectiveEpilogueBwdGQAISA_fSD_Li256ELb0ELb1EEENS1_19SingleTileSchedulerILb0ELb0ELb0ELi128EEEEEEEEEvNT_6ParamsE$_ZN4cute3eso3ESOILb1ELb0EJNS_6LayoutINS_5tupleIJNS3_IJNS_1CILi2EEES5_EEEEEENS3_IJNS3_IJNS4_ILi1EEES5_EEEEEEEENS_10ViewEngineIPN7cutlass10bfloat16_tEEEEEC2ERKSB_RKSG_)
$_ZN7cutlass13device_kernelIN5flash19enable_sm80_to_sm89INS1_16FlashAttnBwdSm80INS1_25CollectiveMainloopBwdSm80ILi2ELi2EN4cute5tupleIJNS5_1CILi128EEES8_NS7_ILi64EEEEEENS_10bfloat16_tEfNS_4arch4Sm80ELb0ELb0ELb1ELb0ELb1ELb0ELb0ELb0ELi2ELi4ELi4ELi4ELb0EEENS1_24CollectiveEpilogueBwdGQAISA_fSD_Li256ELb0ELb1EEENS1_19SingleTileSchedulerILb0ELb0ELb0ELi128EEEEEEEEEvNT_6ParamsE$_ZN4cute3eso3ESOILb1ELb0EJNS_6LayoutINS_5tupleIJNS3_IJNS_1CILi2EEES5_EEEEEENS3_IJNS3_IJNS4_ILi1EEES5_EEEEEEEENS_10ViewEngineIPN7cutlass10bfloat16_tEEEEEC2ERKSB_RKSG_:
[----:B------:R-:W-:Y:S01]  /*8e80*/  IADD3 R2, R67, -c[0x0][0x20], RZ ;  /* 0x8000080043027a10 */ /* 0x000fe20007ffe0ff */
[----:B------:R-:W-:Y:S01]  /*8e90*/  IMAD.MOV.U32 R7, RZ, RZ, R3 ;  /* 0x000000ffff077224 */ /* 0x000fe200078e0003 */
[----:B------:R-:W-:-:S04]  /*8ea0*/  MOV R5, 0x0 ;  /* 0x0000000000057802 */ /* 0x000fc80000000f00 */
[----:B------:R1:W-:Y:S01]  /*8eb0*/  STL.64 [R2], R6 ;  /* 0x0000000602007387 */ /* 0x0003e20000100a00 */
[----:B------:R-:W-:Y:S05]  /*8ec0*/  RET.REL.NODEC R4 `(_ZN7cutlass13device_kernelIN5flash19enable_sm80_to_sm89INS1_16FlashAttnBwdSm80INS1_25CollectiveMainloopBwdSm80ILi2ELi2EN4cute5tupleIJNS5_1CILi128EEES8_NS7_ILi64EEEEEENS_10bfloat16_tEfNS_4arch4Sm80ELb0ELb0ELb1ELb0ELb1ELb0ELb0ELb0ELi2ELi4ELi4ELi4ELb0EEENS1_24CollectiveEpilogueBwdGQAISA_fSD_Li256ELb0ELb1EEENS1_19SingleTileSchedulerILb0ELb0ELb0ELi128EEEEEEEEEvNT_6ParamsE) ;  /* 0xffff713004007950 */ /* 0x000fea0003c3ffff */
        .type           $_ZN7cutlass13device_kernelIN5flash19enable_sm80_to_sm89INS1_16FlashAttnBwdSm80INS1_25CollectiveMainloopBwdSm80ILi2ELi2EN4cute5tupleIJNS5_1CILi128EEES8_NS7_ILi64EEEEEENS_10bfloat16_tEfNS_4arch4Sm80ELb0ELb0ELb1ELb0ELb1ELb0ELb0ELb0ELi2ELi4ELi4ELi4ELb0EEENS1_24CollectiveEpilogueBwdGQAISA_fSD_Li256ELb0ELb1EEENS1_19SingleTileSchedulerILb0ELb0ELb0ELi128EEEEEEEEEvNT_6ParamsE$_ZN4cute3eso3ESOILb1ELb0EJNS_6LayoutINS_5tupleIJNS3_IJNS_1CILi2EEES5_EEEEEENS3_IJNS3_IJNS4_ILi1EEES5_EEEEEEEENS_10ViewEngineIPfEEEEC2ERKSB_RKSE_,@function
        .size           $_ZN7cutlass13device_kernelIN5flash19enable_sm80_to_sm89INS1_16FlashAttnBwdSm80INS1_25CollectiveMainloopBwdSm80ILi2ELi2EN4cute5tupleIJNS5_1CILi128EEES8_NS7_ILi64EEEEEENS_10bfloat16_tEfNS_4arch4Sm80ELb0ELb0ELb1ELb0ELb1ELb0ELb0ELb0ELi2ELi4ELi4ELi4ELb0EEENS1_24CollectiveEpilogueBwdGQAISA_fSD_Li256ELb0ELb1EEENS1_19SingleTileSchedulerILb0ELb0ELb0ELi128EEEEEEEEEvNT_6ParamsE$_ZN4cute3eso3ESOILb1ELb0EJNS_6LayoutINS_5tupleIJNS3_IJNS_1CILi2EEES5_EEEEEENS3_IJNS3_IJNS4_ILi1EEES5_EEEEEEEENS_10ViewEngineIPfEEEEC2ERKSB_RKSE_,($_ZN7cutlass13device_kernelIN5flash19enable_sm80_to_sm89INS1_16FlashAttnBwdSm80INS1_25CollectiveMainloopBwdSm80ILi2ELi2EN4cute5tupleIJNS5_1CILi128EEES8_NS7_ILi64EEEEEENS_10bfloat16_tEfNS_4arch4Sm80ELb0ELb0ELb1ELb0ELb1ELb0ELb0ELb0ELi2ELi4ELi4ELi4ELb0EEENS1_24CollectiveEpilogueBwdGQAISA_fSD_Li256ELb0ELb1EEENS1_19SingleTileSchedulerILb0ELb0ELb0ELi128EEEEEEEEEvNT_6ParamsE$_ZN4cute3eso3ESOILb1ELb0EJNS_6LayoutINS_5tupleIJNS3_IJNS_1CILi2EEES5_EEEEEENS3_IJNS3_IJNS4_ILi1EEES5_EEEEEEEEiEEC2ERKSB_RKi - $_ZN7cutlass13device_kernelIN5flash19enable_sm80_to_sm89INS1_16FlashAttnBwdSm80INS1_25CollectiveMainloopBwdSm80ILi2ELi2EN4cute5tupleIJNS5_1CILi128EEES8_NS7_ILi64EEEEEENS_10bfloat16_tEfNS_4arch4Sm80ELb0ELb0ELb1ELb0ELb1ELb0ELb0ELb0ELi2ELi4ELi4ELi4ELb0EEENS1_24CollectiveEpilogueBwdGQAISA_fSD_Li256ELb0ELb1EEENS1_19SingleTileSchedulerILb0ELb0ELb0ELi128EEEEEEEEEvNT_6ParamsE$_ZN4cute3eso3ESOILb1ELb0EJNS_6LayoutINS_5tupleIJNS3_IJNS_1CILi2EEES5_EEEEEENS3_IJNS3_IJNS4_ILi1EEES5_EEEEEEEENS_10ViewEngineIPfEEEEC2ERKSB_RKSE_)
$_ZN7cutlass13device_kernelIN5flash19enable_sm80_to_sm89INS1_16FlashAttnBwdSm80INS1_25CollectiveMainloopBwdSm80ILi2ELi2EN4cute5tupleIJNS5_1CILi128EEES8_NS7_ILi64EEEEEENS_10bfloat16_tEfNS_4arch4Sm80ELb0ELb0ELb1ELb0ELb1ELb0ELb0ELb0ELi2ELi4ELi4ELi4ELb0EEENS1_24CollectiveEpilogueBwdGQAISA_fSD_Li256ELb0ELb1EEENS1_19SingleTileSchedulerILb0ELb0ELb0ELi128EEEEEEEEEvNT_6ParamsE$_ZN4cute3eso3ESOILb1ELb0EJNS_6LayoutINS_5tupleIJNS3_IJNS_1CILi2EEES5_EEEEEENS3_IJNS3_IJNS4_ILi1EEES5_EEEEEEEENS_10ViewEngineIPfEEEEC2ERKSB_RKSE_:
[----:B------:R-:W-:Y:S01]  /*8ed0*/  IADD3 R2, R2, -c[0x0][0x20], RZ ;  /* 0x8000080002027a10 */ /* 0x000fe20007ffe0ff */
[----:B------:R-:W-:Y:S01]  /*8ee0*/  IMAD.MOV.U32 R9, RZ, RZ, R3 ;  /* 0x000000ffff097224 */ /* 0x000fe200078e0003 */
[----:B------:R-:W-:-:S04]  /*8ef0*/  MOV R5, 0x0 ;  /* 0x0000000000057802 */ /* 0x000fc80000000f00 */
[----:B------:R1:W-:Y:S01]  /*8f00*/  STL.64 [R2], R8 ;  /* 0x0000000802007387 */ /* 0x0003e20000100a00 */
[----:B------:R-:W-:Y:S05]  /*8f10*/  RET.REL.NODEC R4 `(_ZN7cutlass13device_kernelIN5flash19enable_sm80_to_sm89INS1_16FlashAttnBwdSm80INS1_25CollectiveMainloopBwdSm80ILi2ELi2EN4cute5tupleIJNS5_1CILi128EEES8_NS7_ILi64EEEEEENS_10bfloat16_tEfNS_4arch4Sm80ELb0ELb0ELb1ELb0ELb1ELb0ELb0ELb0ELi2ELi4ELi4ELi4ELb0EEENS1_24CollectiveEpilogueBwdGQAISA_fSD_Li256ELb0ELb1EEENS1_19SingleTileSchedulerILb0ELb0ELb0ELi128EEEEEEEEEvNT_6ParamsE) ;  /* 0xffff70e004007950 */ /* 0x000fea0003c3ffff */
        .type           $_ZN7cutlass13device_kernelIN5flash19enable_sm80_to_sm89INS1_16FlashAttnBwdSm80INS1_25CollectiveMainloopBwdSm80ILi2ELi2EN4cute5tupleIJNS5_1CILi128EEES8_NS7_ILi64EEEEEENS_10bfloat16_tEfNS_4arch4Sm80ELb0ELb0ELb1ELb0ELb1ELb0ELb0ELb0ELi2ELi4ELi4ELi4ELb0EEENS1_24CollectiveEpilogueBwdGQAISA_fSD_Li256ELb0ELb1EEENS1_19SingleTileSchedulerILb0ELb0ELb0ELi128EEEEEEEEEvNT_6ParamsE$_ZN4cute3eso3ESOILb1ELb0EJNS_6LayoutINS_5tupleIJNS3_IJNS_1CILi2EEES5_EEEEEENS3_IJNS3_IJNS4_ILi1EEES5_EEEEEEEEiEEC2ERKSB_RKi,@function
        .size           $_ZN7cutlass13device_kernelIN5flash19enable_sm80_to_sm89INS1_16FlashAttnBwdSm80INS1_25CollectiveMainloopBwdSm80ILi2ELi2EN4cute5tupleIJNS5_1CILi128EEES8_NS7_ILi64EEEEEENS_10bfloat16_tEfNS_4arch4Sm80ELb0ELb0ELb1ELb0ELb1ELb0ELb0ELb0ELi2ELi4ELi4ELi4ELb0EEENS1_24CollectiveEpilogueBwdGQAISA_fSD_Li256ELb0ELb1EEENS1_19SingleTileSchedulerILb0ELb0ELb0ELi128EEEEEEEEEvNT_6ParamsE$_ZN4cute3eso3ESOILb1ELb0EJNS_6LayoutINS_5tupleIJNS3_IJNS_1CILi2EEES5_EEEEEENS3_IJNS3_IJNS4_ILi1EEES5_EEEEEEEEiEEC2ERKSB_RKi,($_ZN7cutlass13device_kernelIN5flash19enable_sm80_to_sm89INS1_16FlashAttnBwdSm80INS1_25CollectiveMainloopBwdSm80ILi2ELi2EN4cute5tupleIJNS5_1CILi128EEES8_NS7_ILi64EEEEEENS_10bfloat16_tEfNS_4arch4Sm80ELb0ELb0ELb1ELb0ELb1ELb0ELb0ELb0ELi2ELi4ELi4ELi4ELb0EEENS1_24CollectiveEpilogueBwdGQAISA_fSD_Li256ELb0ELb1EEENS1_19SingleTileSchedulerILb0ELb0ELb0ELi128EEEEEEEEEvNT_6ParamsE$_ZN4cute3eso3ESOILb1ELb0EJNS_6LayoutINS_5tupleIJNS3_IJNS_1CILi2EEES5_EEEEEENS3_IJNS3_IJNS4_ILi8EEENS4_ILi64EEEEEEEEEEENS_10ViewEngineINS_8smem_ptrIPfEEEEEEC2ERKSC_RKSH_ - $_ZN7cutlass13device_kernelIN5flash19enable_sm80_to_sm89INS1_16FlashAttnBwdSm80INS1_25CollectiveMainloopBwdSm80ILi2ELi2EN4cute5tupleIJNS5_1CILi128EEES8_NS7_ILi64EEEEEENS_10bfloat16_tEfNS_4arch4Sm80ELb0ELb0ELb1ELb0ELb1ELb0ELb0ELb0ELi2ELi4ELi4ELi4ELb0EEENS1_24CollectiveEpilogueBwdGQAISA_fSD_Li256ELb0ELb1EEENS1_19SingleTileSchedulerILb0ELb0ELb0ELi128EEEEEEEEEvNT_6ParamsE$_ZN4cute3eso3ESOILb1ELb0EJNS_6LayoutINS_5tupleIJNS3_IJNS_1CILi2EEES5_EEEEEENS3_IJNS3_IJNS4_ILi1EEES5_EEEEEEEEiEEC2ERKSB_RKi)
$_ZN7cutlass13device_kernelIN5flash19enable_sm80_to_sm89INS1_16FlashAttnBwdSm80INS1_25CollectiveMainloopBwdSm80ILi2ELi2EN4cute5tupleIJNS5_1CILi128EEES8_NS7_ILi64EEEEEENS_10bfloat16_tEfNS_4arch4Sm80ELb0ELb0ELb1ELb0ELb1ELb0ELb0ELb0ELi2ELi4ELi4ELi4ELb0EEENS1_24CollectiveEpilogueBwdGQAISA_fSD_Li256ELb0ELb1EEENS1_19SingleTileSchedulerILb0ELb0ELb0ELi128EEEEEEEEEvNT_6ParamsE$_ZN4cute3eso3ESOILb1ELb0EJNS_6LayoutINS_5tupleIJNS3_IJNS_1CILi2EEES5_EEEEEENS3_IJNS3_IJNS4_ILi1EEES5_EEEEEEEEiEEC2ERKSB_RKi:
[----:B------:R-:W-:Y:S02]  /*8f20*/  IADD3 R2, R67, -c[0x0][0x20], RZ ;  /* 0x8000080043027a10 */ /* 0x000fe40007ffe0ff */
[----:B------:R-:W-:-:S03]  /*8f30*/  MOV R5, 0x0 ;  /* 0x0000000000057802 */ /* 0x000fc60000000f00 */
[----:B------:R1:W-:Y:S01]  /*8f40*/  STL [R2], R3 ;  /* 0x0000000302007387 */ /* 0x0003e20000100800 */
[----:B------:R-:W-:Y:S05]  /*8f50*/  RET.REL.NODEC R4 `(_ZN7cutlass13device_kernelIN5flash19enable_sm80_to_sm89INS1_16FlashAttnBwdSm80INS1_25CollectiveMainloopBwdSm80ILi2ELi2EN4cute5tupleIJNS5_1CILi128EEES8_NS7_ILi64EEEEEENS_10bfloat16_tEfNS_4arch4Sm80ELb0ELb0ELb1ELb0ELb1ELb0ELb0ELb0ELi2ELi4ELi4ELi4ELb0EEENS1_24CollectiveEpilogueBwdGQAISA_fSD_Li256ELb0ELb1EEENS1_19SingleTileSchedulerILb0ELb0ELb0ELi128EEEEEEEEEvNT_6ParamsE) ;  /* 0xffff70a004007950 */ /* 0x000fea0003c3ffff */
        .type           $_ZN7cutlass13device_kernelIN5flash19enable_sm80_to_sm89INS1_16FlashAttnBwdSm80INS1_25CollectiveMainloopBwdSm80ILi2ELi2EN4cute5tupleIJNS5_1CILi128EEES8_NS7_ILi64EEEEEENS_10bfloat16_tEfNS_4arch4Sm80ELb0ELb0ELb1ELb0ELb1ELb0ELb0ELb0ELi2ELi4ELi4ELi4ELb0EEENS1_24CollectiveEpilogueBwdGQAISA_fSD_Li256ELb0ELb1EEENS1_19SingleTileSchedulerILb0ELb0ELb0ELi128EEEEEEEEEvNT_6ParamsE$_ZN4cute3eso3ESOILb1ELb0EJNS_6LayoutINS_5tupleIJNS3_IJNS_1CILi2EEES5_EEEEEENS3_IJNS3_IJNS4_ILi8EEENS4_ILi64EEEEEEEEEEENS_10ViewEngineINS_8smem_ptrIPfEEEEEEC2ERKSC_RKSH_,@function
        .size           $_ZN7cutlass13device_kernelIN5flash19enable_sm80_to_sm89INS1_16FlashAttnBwdSm80INS1_25CollectiveMainloopBwdSm80ILi2ELi2EN4cute5tupleIJNS5_1CILi128EEES8_NS7_ILi64EEEEEENS_10bfloat16_tEfNS_4arch4Sm80ELb0ELb0ELb1ELb0ELb1ELb0ELb0ELb0ELi2ELi4ELi4ELi4ELb0EEENS1_24CollectiveEpilogueBwdGQAISA_fSD_Li256ELb0ELb1EEENS1_19SingleTileSchedulerILb0ELb0ELb0ELi128EEEEEEEEEvNT_6ParamsE$_ZN4cute3eso3ESOILb1ELb0EJNS_6LayoutINS_5tupleIJNS3_IJNS_1CILi2EEES5_EEEEEENS3_IJNS3_IJNS4_ILi8EEENS4_ILi64EEEEEEEEEEENS_10ViewEngineINS_8smem_ptrIPfEEEEEEC2ERKSC_RKSH_,($_ZN7cutlass13device_kernelIN5flash19enable_sm80_to_sm89INS1_16FlashAttnBwdSm80INS1_25CollectiveMainloopBwdSm80ILi2ELi2EN4cute5tupleIJNS5_1CILi128EEES8_NS7_ILi64EEEEEENS_10bfloat16_tEfNS_4arch4Sm80ELb0ELb0ELb1ELb0ELb1ELb0ELb0ELb0ELi2ELi4ELi4ELi4ELb0EEENS1_24CollectiveEpilogueBwdGQAISA_fSD_Li256ELb0ELb1EEENS1_19SingleTileSchedulerILb0ELb0ELb0ELi128EEEEEEEEEvNT_6ParamsE$_ZN4cute3eso3ESOILb1ELb0EJNS_6LayoutINS_5tupleIJNS3_IJNS_1CILi2EEES5_EEEEEENS3_IJNS3_IJNS4_ILi8EEENS4_ILi64EEEEEEEEEEEiEEC2ERKSC_RKi - $_ZN7cutlass13device_kernelIN5flash19enable_sm80_to_sm89INS1_16FlashAttnBwdSm80INS1_25CollectiveMainloopBwdSm80ILi2ELi2EN4cute5tupleIJNS5_1CILi128EEES8_NS7_ILi64EEEEEENS_10bfloat16_tEfNS_4arch4Sm80ELb0ELb0ELb1ELb0ELb1ELb0ELb0ELb0ELi2ELi4ELi4ELi4ELb0EEENS1_24CollectiveEpilogueBwdGQAISA_fSD_Li256ELb0ELb1EEENS1_19SingleTileSchedulerILb0ELb0ELb0ELi128EEEEEEEEEvNT_6ParamsE$_ZN4cute3eso3ESOILb1ELb0EJNS_6LayoutINS_5tupleIJNS3_IJNS_1CILi2EEES5_EEEEEENS3_IJNS3_IJNS4_ILi8EEENS4_ILi64EEEEEEEEEEENS_10ViewEngineINS_8smem_ptrIPfEEEEEEC2ERKSC_RKSH_)
$_ZN7cutlass13device_kernelIN5flash19enable_sm80_to_sm89INS1_16FlashAttnBwdSm80INS1_25CollectiveMainloopBwdSm80ILi2ELi2EN4cute5tupleIJNS5_1CILi128EEES8_NS7_ILi64EEEEEENS_10bfloat16_tEfNS_4arch4Sm80ELb0ELb0ELb1ELb0ELb1ELb0ELb0ELb0ELi2ELi4ELi4ELi4ELb0EEENS1_24CollectiveEpilogueBwdGQAISA_fSD_Li256ELb0ELb1EEENS1_19SingleTileSchedulerILb0ELb0ELb0ELi128EEEEEEEEEvNT_6ParamsE$_ZN4cute3eso3ESOILb1ELb0EJNS_6LayoutINS_5tupleIJNS3_IJNS_1CILi2EEES5_EEEEEENS3_IJNS3_IJNS4_ILi8EEENS4_ILi64EEEEEEEEEEENS_10ViewEngineINS_8smem_ptrIPfEEEEEEC2ERKSC_RKSH_:
[----:B------:R-:W-:Y:S02]  /*8f60*/  IADD3 R6, R25, -c[0x0][0x20], RZ ;  /* 0x8000080019067a10 */ /* 0x000fe40007ffe0ff */
[----:B------:R-:W-:-:S03]  /*8f70*/  MOV R9, 0x0 ;  /* 0x0000000000097802 */ /* 0x000fc60000000f00 */
[----:B------:R1:W-:Y:S01]  /*8f80*/  STL.64 [R6], R2 ;  /* 0x0000000206007387 */ /* 0x0003e20000100a00 */
[----:B------:R-:W-:Y:S05]  /*8f90*/  RET.REL.NODEC R8 `(_ZN7cutlass13device_kernelIN5flash19enable_sm80_to_sm89INS1_16FlashAttnBwdSm80INS1_25CollectiveMainloopBwdSm80ILi2ELi2EN4cute5tupleIJNS5_1CILi128EEES8_NS7_ILi64EEEEEENS_10bfloat16_tEfNS_4arch4Sm80ELb0ELb0ELb1ELb0ELb1ELb0ELb0ELb0ELi2ELi4ELi4ELi4ELb0EEENS1_24CollectiveEpilogueBwdGQAISA_fSD_Li256ELb0ELb1EEENS1_19SingleTileSchedulerILb0ELb0ELb0ELi128EEEEEEEEEvNT_6ParamsE) ;  /* 0xffff706008007950 */ /* 0x000fea0003c3ffff */
        .type           $_ZN7cutlass13device_kernelIN5flash19enable_sm80_to_sm89INS1_16FlashAttnBwdSm80INS1_25CollectiveMainloopBwdSm80ILi2ELi2EN4cute5tupleIJNS5_1CILi128EEES8_NS7_ILi64EEEEEENS_10bfloat16_tEfNS_4arch4Sm80ELb0ELb0ELb1ELb0ELb1ELb0ELb0ELb0ELi2ELi4ELi4ELi4ELb0EEENS1_24CollectiveEpilogueBwdGQAISA_fSD_Li256ELb0ELb1EEENS1_19SingleTileSchedulerILb0ELb0ELb0ELi128EEEEEEEEEvNT_6ParamsE$_ZN4cute3eso3ESOILb1ELb0EJNS_6LayoutINS_5tupleIJNS3_IJNS_1CILi2EEES5_EEEEEENS3_IJNS3_IJNS4_ILi8EEENS4_ILi64EEEEEEEEEEEiEEC2ERKSC_RKi,@function
        .size           $_ZN7cutlass13device_kernelIN5flash19enable_sm80_to_sm89INS1_16FlashAttnBwdSm80INS1_25CollectiveMainloopBwdSm80ILi2ELi2EN4cute5tupleIJNS5_1CILi128EEES8_NS7_ILi64EEEEEENS_10bfloat16_tEfNS_4arch4Sm80ELb0ELb0ELb1ELb0ELb1ELb0ELb0ELb0ELi2ELi4ELi4ELi4ELb0EEENS1_24CollectiveEpilogueBwdGQAISA_fSD_Li256ELb0ELb1EEENS1_19SingleTileSchedulerILb0ELb0ELb0ELi128EEEEEEEEEvNT_6ParamsE$_ZN4cute3eso3ESOILb1ELb0EJNS_6LayoutINS_5tupleIJNS3_IJNS_1CILi2EEES5_EEEEEENS3_IJNS3_IJNS4_ILi8EEENS4_ILi64EEEEEEEEEEEiEEC2ERKSC_RKi,($_ZN7cutlass13device_kernelIN5flash19enable_sm80_to_sm89INS1_16FlashAttnBwdSm80INS1_25CollectiveMainloopBwdSm80ILi2ELi2EN4cute5tupleIJNS5_1CILi128EEES8_NS7_ILi64EEEEEENS_10bfloat16_tEfNS_4arch4Sm80ELb0ELb0ELb1ELb0ELb1ELb0ELb0ELb0ELi2ELi4ELi4ELi4ELb0EEENS1_24CollectiveEpilogueBwdGQAISA_fSD_Li256ELb0ELb1EEENS1_19SingleTileSchedulerILb0ELb0ELb0ELi128EEEEEEEEEvNT_6ParamsE$_ZN4cute3eso3ESOILb1ELb0EJNS_6LayoutINS_5tupleIJNS3_IJNS_1CILi2EEES5_EEENS3_IJS5_NS4_ILi8EEEEEEEEENS3_IJNS3_IJNS_11ScaledBasisIS7_JLi0EEEENSA_INS4_ILi64EEEJLi0EEEEEEENS3_IJNSA_INS4_ILi1EEEJLi1EEEENSA_INS4_ILi16EEEJLi1EEEEEEEEEEEENS_10ViewEngineINS_23ArithmeticTupleIteratorINS_15ArithmeticTupleIJNS4_ILi0EEESP_EEEEEEEEEC2ERKSL_RKSS_ - $_ZN7cutlass13device_kernelIN5flash19enable_sm80_to_sm89INS1_16FlashAttnBwdSm80INS1_25CollectiveMainloopBwdSm80ILi2ELi2EN4cute5tupleIJNS5_1CILi128EEES8_NS7_ILi64EEEEEENS_10bfloat16_tEfNS_4arch4Sm80ELb0ELb0ELb1ELb0ELb1ELb0ELb0ELb0ELi2ELi4ELi4ELi4ELb0EEENS1_24CollectiveEpilogueBwdGQAISA_fSD_Li256ELb0ELb1EEENS1_19SingleTileSchedulerILb0ELb0ELb0ELi128EEEEEEEEEvNT_6ParamsE$_ZN4cute3eso3ESOILb1ELb0EJNS_6LayoutINS_5tupleIJNS3_IJNS_1CILi2EEES5_EEEEEENS3_IJNS3_IJNS4_ILi8EEENS4_ILi64EEEEEEEEEEEiEEC2ERKSC_RKi)
$_ZN7cutlass13device_kernelIN5flash19enable_sm80_to_sm89INS1_16FlashAttnBwdSm80INS1_25CollectiveMainloopBwdSm80ILi2ELi2EN4cute5tupleIJNS5_1CILi128EEES8_NS7_ILi64EEEEEENS_10bfloat16_tEfNS_4arch4Sm80ELb0ELb0ELb1ELb0ELb1ELb0ELb0ELb0ELi2ELi4ELi4ELi4ELb0EEENS1_24CollectiveEpilogueBwdGQAISA_fSD_Li256ELb0ELb1EEENS1_19SingleTileSchedulerILb0ELb0ELb0ELi128EEEEEEEEEvNT_6ParamsE$_ZN4cute3eso3ESOILb1ELb0EJNS_6LayoutINS_5tupleIJNS3_IJNS_1CILi2EEES5_EEEEEENS3_IJNS3_IJNS4_ILi8EEENS4_ILi64EEEEEEEEEEEiEEC2ERKSC_RKi:
[----:B------:R-:W-:Y:S01]  /*8fa0*/  IADD3 R2, R25, -c[0x0][0x20], RZ ;  /* 0x8000080019027a10 */ /* 0x000fe20007ffe0ff */
[----:B------:R-:W-:Y:S01]  /*8fb0*/  IMAD.MOV.U32 R8, RZ, RZ, R6 ;  /* 0x000000ffff087224 */ /* 0x000fe200078e0006 */
[----:B------:R-:W-:-:S03]  /*8fc0*/  MOV R9, 0x0 ;  /* 0x0000000000097802 */ /* 0x000fc60000000f00 */
[----:B------:R1:W-:Y:S01]  /*8fd0*/  STL [R2], R3 ;  /* 0x0000000302007387 */ /* 0x0003e20000100800 */
[----:B------:R-:W-:Y:S05]  /*8fe0*/  RET.REL.NODEC R8 `(_ZN7cutlass13device_kernelIN5flash19enable_sm80_to_sm89INS1_16FlashAttnBwdSm80INS1_25CollectiveMainloopBwdSm80ILi2ELi2EN4cute5tupleIJNS5_1CILi128EEES8_NS7_ILi64EEEEEENS_10bfloat16_tEfNS_4arch4Sm80ELb0ELb0ELb1ELb0ELb1ELb0ELb0ELb0ELi2ELi4ELi4ELi4ELb0EEENS1_24CollectiveEpilogueBwdGQAISA_fSD_Li256ELb0ELb1EEENS1_19SingleTileSchedulerILb0ELb0ELb0ELi128EEEEEEEEEvNT_6ParamsE) ;  /* 0xffff701008007950 */ /* 0x000fea0003c3ffff */
        .type           $_ZN7cutlass13device_kernelIN5flash19enable_sm80_to_sm89INS1_16FlashAttnBwdSm80INS1_25CollectiveMainloopBwdSm80ILi2ELi2EN4cute5tupleIJNS5_1CILi128EEES8_NS7_ILi64EEEEEENS_10bfloat16_tEfNS_4arch4Sm80ELb0ELb0ELb1ELb0ELb1ELb0ELb0ELb0ELi2ELi4ELi4ELi4ELb0EEENS1_24CollectiveEpilogueBwdGQAISA_fSD_Li256ELb0ELb1EEENS1_19SingleTileSchedulerILb0ELb0ELb0ELi128EEEEEEEEEvNT_6ParamsE$_ZN4cute3eso3ESOILb1ELb0EJNS_6LayoutINS_5tupleIJNS3_IJNS_1CILi2EEES5_EEENS3_IJS5_NS4_ILi8EEEEEEEEENS3_IJNS3_IJNS_11ScaledBasisIS7_JLi0EEEENSA_INS4_ILi64EEEJLi0EEEEEEENS3_IJNSA_INS4_ILi1EEEJLi1EEEENSA_INS4_ILi16EEEJLi1EEEEEEEEEEEENS_10ViewEngineINS_23ArithmeticTupleIteratorINS_15ArithmeticTupleIJNS4_ILi0EEESP_EEEEEEEEEC2ERKSL_RKSS_,@function
        .size           $_ZN7cutlass13device_kernelIN5flash19enable_sm80_to_sm89INS1_16FlashAttnBwdSm80INS1_25CollectiveMainloopBwdSm80ILi2ELi2EN4cute5tupleIJNS5_1CILi128EEES8_NS7_ILi64EEEEEENS_10bfloat16_tEfNS_4arch4Sm80ELb0ELb0ELb1ELb0ELb1ELb0ELb0ELb0ELi2ELi4ELi4ELi4ELb0EEENS1_24CollectiveEpilogueBwdGQAISA_fSD_Li256ELb0ELb1EEENS1_19SingleTileSchedulerILb0ELb0ELb0ELi128EEEEEEEEEvNT_6ParamsE$_ZN4cute3eso3ESOILb1ELb0EJNS_6LayoutINS_5tupleIJNS3_IJNS_1CILi2EEES5_EEENS3_IJS5_NS4_ILi8EEEEEEEEENS3_IJNS3_IJNS_11ScaledBasisIS7_JLi0EEEENSA_INS4_ILi64EEEJLi0EEEEEEENS3_IJNSA_INS4_ILi1EEEJLi1EEEENSA_INS4_ILi16EEEJLi1EEEEEEEEEEEENS_10ViewEngineINS_23ArithmeticTupleIteratorINS_15ArithmeticTupleIJNS4_ILi0EEESP_EEEEEEEEEC2ERKSL_RKSS_,($_ZN7cutlass13device_kernelIN5flash19enable_sm80_to_sm89INS1_16FlashAttnBwdSm80INS1_25CollectiveMainloopBwdSm80ILi2ELi2EN4cute5tupleIJNS5_1CILi128EEES8_NS7_ILi64EEEEEENS_10bfloat16_tEfNS_4arch4Sm80ELb0ELb0ELb1ELb0ELb1ELb0ELb0ELb0ELi2ELi4ELi4ELi4ELb0EEENS1_24CollectiveEpilogueBwdGQAISA_fSD_Li256ELb0ELb1EEENS1_19SingleTileSchedulerILb0ELb0ELb0ELi128EEEEEEEEEvNT_6ParamsE$_ZN4cute3eso3ESOILb1ELb0EJNS_6LayoutINS_5tupleIJNS3_IJNS_1CILi2EEES5_EEENS3_IJS5_NS4_ILi8EEEEEEEEENS3_IJNS3_IJNS_11ScaledBasisIS7_JLi0EEEENSA_INS4_ILi64EEEJLi0EEEEEEENS3_IJNSA_INS4_ILi1EEEJLi1EEEENSA_INS4_ILi16EEEJLi1EEEEEEEEEEEENS_10ViewEngineINS_23ArithmeticTupleIteratorINS_15ArithmeticTupleIJiiEEEEEEEEEC2ERKSL_RKSR_ - $_ZN7cutlass13device_kernelIN5flash19enable_sm80_to_sm89INS1_16FlashAttnBwdSm80INS1_25CollectiveMainloopBwdSm80ILi2ELi2EN4cute5tupleIJNS5_1CILi128EEES8_NS7_ILi64EEEEEENS_10bfloat16_tEfNS_4arch4Sm80ELb0ELb0ELb1ELb0ELb1ELb0ELb0ELb0ELi2ELi4ELi4ELi4ELb0EEENS1_24CollectiveEpilogueBwdGQAISA_fSD_Li256ELb0ELb1EEENS1_19SingleTileSchedulerILb0ELb0ELb0ELi128EEEEEEEEEvNT_6ParamsE$_ZN4cute3eso3ESOILb1ELb0EJNS_6LayoutINS_5tupleIJNS3_IJNS_1CILi2EEES5_EEENS3_IJS5_NS4_ILi8EEEEEEEEENS3_IJNS3_IJNS_11ScaledBasisIS7_JLi0EEEENSA_INS4_ILi64EEEJLi0EEEEEEENS3_IJNSA_INS4_ILi1EEEJLi1EEEENSA_INS4_ILi16EEEJLi1EEEEEEEEEEEENS_10ViewEngineINS_23ArithmeticTupleIteratorINS_15ArithmeticTupleIJNS4_ILi0EEESP_EEEEEEEEEC2ERKSL_RKSS_)
$_ZN7cutlass13device_kernelIN5flash19enable_sm80_to_sm89INS1_16FlashAttnBwdSm80INS1_25CollectiveMainloopBwdSm80ILi2ELi2EN4cute5tupleIJNS5_1CILi128EEES8_NS7_ILi64EEEEEENS_10bfloat16_tEfNS_4arch4Sm80ELb0ELb0ELb1ELb0ELb1ELb0ELb0ELb0ELi2ELi4ELi4ELi4ELb0EEENS1_24CollectiveEpilogueBwdGQAISA_fSD_Li256ELb0ELb1EEENS1_19SingleTileSchedulerILb0ELb0ELb0ELi128EEEEEEEEEvNT_6ParamsE$_ZN4cute3eso3ESOILb1ELb0EJNS_6LayoutINS_5tupleIJNS3_IJNS_1CILi2EEES5_EEENS3_IJS5_NS4_ILi8EEEEEEEEENS3_IJNS3_IJNS_11ScaledBasisIS7_JLi0EEEENSA_INS4_ILi64EEEJLi0EEEEEEENS3_IJNSA_INS4_ILi1EEEJLi1EEEENSA_INS4_ILi16EEEJLi1EEEEEEEEEEEENS_10ViewEngineINS_23ArithmeticTupleIteratorINS_15ArithmeticTupleIJNS4_ILi0EEESP_EEEEEEEEEC2ERKSL_RKSS_:
[----:B------:R-:W-:Y:S01]  /*8ff0*/  IADD3 R15, R15, -c[0x0][0x20], RZ ;  /* 0x800008000f0f7a10 */ /* 0x000fe20007ffe0ff */
[----:B------:R-:W-:Y:S01]  /*9000*/  IMAD.MOV.U32 R4, RZ, RZ, R2 ;  /* 0x000000ffff047224 */ /* 0x000fe200078e0002 */
[----:B------:R-:W-:Y:S01]  /*9010*/  PRMT R3, RZ, 0x7610, R3 ;  /* 0x00007610ff037816 */ /* 0x000fe20000000003 */
[----:B------:R-:W-:-:S04]  /*9020*/  IMAD.MOV.U32 R5, RZ, RZ, 0x0 ;  /* 0x00000000ff057424 */ /* 0x000fc800078e00ff */
[----:B------:R1:W-:Y:S01]  /*9030*/  STL.U8 [R15], R3 ;  /* 0x000000030f007387 */ /* 0x0003e20000100000 */
[----:B------:R-:W-:Y:S05]  /*9040*/  RET.REL.NODEC R4 `(_ZN7cutlass13device_kernelIN5flash19enable_sm80_to_sm89INS1_16FlashAttnBwdSm80INS1_25CollectiveMainloopBwdSm80ILi2ELi2EN4cute5tupleIJNS5_1CILi128EEES8_NS7_ILi64EEEEEENS_10bfloat16_tEfNS_4arch4Sm80ELb0ELb0ELb1ELb0ELb1ELb0ELb0ELb0ELi2ELi4ELi4ELi4ELb0EEENS1_24CollectiveEpilogueBwdGQAISA_fSD_Li256ELb0ELb1EEENS1_19SingleTileSchedulerILb0ELb0ELb0ELi128EEEEEEEEEvNT_6ParamsE) ;  /* 0xffff6fb004007950 */ /* 0x000fea0003c3ffff */
        .type           $_ZN7cutlass13device_kernelIN5flash19enable_sm80_to_sm89INS1_16FlashAttnBwdSm80INS1_25CollectiveMainloopBwdSm80ILi2ELi2EN4cute5tupleIJNS5_1CILi128EEES8_NS7_ILi64EEEEEENS_10bfloat16_tEfNS_4arch4Sm80ELb0ELb0ELb1ELb0ELb1ELb0ELb0ELb0ELi2ELi4ELi4ELi4ELb0EEENS1_24CollectiveEpilogueBwdGQAISA_fSD_Li256ELb0ELb1EEENS1_19SingleTileSchedulerILb0ELb0ELb0ELi128EEEEEEEEEvNT_6ParamsE$_ZN4cute3eso3ESOILb1ELb0EJNS_6LayoutINS_5tupleIJNS3_IJNS_1CILi2EEES5_EEENS3_IJS5_NS4_ILi8EEEEEEEEENS3_IJNS3_IJNS_11ScaledBasisIS7_JLi0EEEENSA_INS4_ILi64EEEJLi0EEEEEEENS3_IJNSA_INS4_ILi1EEEJLi1EEEENSA_INS4_ILi16EEEJLi1EEEEEEEEEEEENS_10ViewEngineINS_23ArithmeticTupleIteratorINS_15ArithmeticTupleIJiiEEEEEEEEEC2ERKSL_RKSR_,@function
        .size           $_ZN7cutlass13device_kernelIN5flash19enable_sm80_to_sm89INS1_16FlashAttnBwdSm80INS1_25CollectiveMainloopBwdSm80ILi2ELi2EN4cute5tupleIJNS5_1CILi128EEES8_NS7_ILi64EEEEEENS_10bfloat16_tEfNS_4arch4Sm80ELb0ELb0ELb1ELb0ELb1ELb0ELb0ELb0ELi2ELi4ELi4ELi4ELb0EEENS1_24CollectiveEpilogueBwdGQAISA_fSD_Li256ELb0ELb1EEENS1_19SingleTileSchedulerILb0ELb0ELb0ELi128EEEEEEEEEvNT_6ParamsE$_ZN4cute3eso3ESOILb1ELb0EJNS_6LayoutINS_5tupleIJNS3_IJNS_1CILi2EEES5_EEENS3_IJS5_NS4_ILi8EEEEEEEEENS3_IJNS3_IJNS_11ScaledBasisIS7_JLi0EEEENSA_INS4_ILi64EEEJLi0EEEEEEENS3_IJNSA_INS4_ILi1EEEJLi1EEEENSA_INS4_ILi16EEEJLi1EEEEEEEEEEEENS_10ViewEngineINS_23ArithmeticTupleIteratorINS_15ArithmeticTupleIJiiEEEEEEEEEC2ERKSL_RKSR_,($_ZN7cutlass13device_kernelIN5flash19enable_sm80_to_sm89INS1_16FlashAttnBwdSm80INS1_25CollectiveMainloopBwdSm80ILi2ELi2EN4cute5tupleIJNS5_1CILi128EEES8_NS7_ILi64EEEEEENS_10bfloat16_tEfNS_4arch4Sm80ELb0ELb0ELb1ELb0ELb1ELb0ELb0ELb0ELi2ELi4ELi4ELi4ELb0EEENS1_24CollectiveEpilogueBwdGQAISA_fSD_Li256ELb0ELb1EEENS1_19SingleTileSchedulerILb0ELb0ELb0ELi128EEEEEEEEEvNT_6ParamsE$_ZN4cute3eso3ESOILb1ELb0EJNS_6LayoutINS_5tupleIJNS3_IJNS_1CILi2EEES5_EEENS3_IJS5_NS4_ILi8EEEEEEEEENS3_IJNS3_IJS5_NS4_ILi4EEEEEENS3_IJNS4_ILi1EEES7_EEEEEEEENS_10ViewEngineIPfEEEEC2ERKSF_RKSI_ - $_ZN7cutlass13device_kernelIN5flash19enable_sm80_to_sm89INS1_16FlashAttnBwdSm80INS1_25CollectiveMainloopBwdSm80ILi2ELi2EN4cute5tupleIJNS5_1CILi128EEES8_NS7_ILi64EEEEEENS_10bfloat16_tEfNS_4arch4Sm80ELb0ELb0ELb1ELb0ELb1ELb0ELb0ELb0ELi2ELi4ELi4ELi4ELb0EEENS1_24CollectiveEpilogueBwdGQAISA_fSD_Li256ELb0ELb1EEENS1_19SingleTileSchedulerILb0ELb0ELb0ELi128EEEEEEEEEvNT_6ParamsE$_ZN4cute3eso3ESOILb1ELb0EJNS_6LayoutINS_5tupleIJNS3_IJNS_1CILi2EEES5_EEENS3_IJS5_NS4_ILi8EEEEEEEEENS3_IJNS3_IJNS_11ScaledBasisIS7_JLi0EEEENSA_INS4_ILi64EEEJLi0EEEEEEENS3_IJNSA_INS4_ILi1EEEJLi1EEEENSA_INS4_ILi16EEEJLi1EEEEEEEEEEEENS_10ViewEngineINS_23ArithmeticTupleIteratorINS_15ArithmeticTupleIJiiEEEEEEEEEC2ERKSL_RKSR_)
$_ZN7cutlass13device_kernelIN5flash19enable_sm80_to_sm89INS1_16FlashAttnBwdSm80INS1_25CollectiveMainloopBwdSm80ILi2ELi2EN4cute5tupleIJNS5_1CILi128EEES8_NS7_ILi64EEEEEENS_10bfloat16_tEfNS_4arch4Sm80ELb0ELb0ELb1ELb0ELb1ELb0ELb0ELb0ELi2ELi4ELi4ELi4ELb0EEENS1_24CollectiveEpilogueBwdGQAISA_fSD_Li256ELb0ELb1EEENS1_19SingleTileSchedulerILb0ELb0ELb0ELi128EEEEEEEEEvNT_6ParamsE$_ZN4cute3eso3ESOILb1ELb0EJNS_6LayoutINS_5tupleIJNS3_IJNS_1CILi2EEES5_EEENS3_IJS5_NS4_ILi8EEEEEEEEENS3_IJNS3_IJNS_11ScaledBasisIS7_JLi0EEEENSA_INS4_ILi64EEEJLi0EEEEEEENS3_IJNSA_INS4_ILi1EEEJLi1EEEENSA_INS4_ILi16EEEJLi1EEEEEEEEEEEENS_10ViewEngineINS_23ArithmeticTupleIteratorINS_15ArithmeticTupleIJiiEEEEEEEEEC2ERKSL_RKSR_:
[----:B------:R-:W-:Y:S01]  /*9050*/  IADD3 R4, R81, -c[0x0][0x20], RZ ;  /* 0x8000080051047a10 */ /* 0x000fe20007ffe0ff */
[----:B------:R-:W-:Y:S01]  /*9060*/  IMAD.MOV.U32 R8, RZ, RZ, R6 ;  /* 0x000000ffff087224 */ /* 0x000fe200078e0006 */
[----:B------:R-:W-:-:S03]  /*9070*/  MOV R9, 0x0 ;  /* 0x0000000000097802 */ /* 0x000fc60000000f00 */
[----:B------:R1:W-:Y:S04]  /*9080*/  STL [R4], R2 ;  /* 0x0000000204007387 */ /* 0x0003e80000100800 */
[----:B------:R1:W-:Y:S01]  /*9090*/  STL [R4+0x4], R3 ;  /* 0x0000040304007387 */ /* 0x0003e20000100800 */
[----:B------:R-:W-:Y:S05]  /*90a0*/  RET.REL.NODEC R8 `(_ZN7cutlass13device_kernelIN5flash19enable_sm80_to_sm89INS1_16FlashAttnBwdSm80INS1_25CollectiveMainloopBwdSm80ILi2ELi2EN4cute5tupleIJNS5_1CILi128EEES8_NS7_ILi64EEEEEENS_10bfloat16_tEfNS_4arch4Sm80ELb0ELb0ELb1ELb0ELb1ELb0ELb0ELb0ELi2ELi4ELi4ELi4ELb0EEENS1_24CollectiveEpilogueBwdGQAISA_fSD_Li256ELb0ELb1EEENS1_19SingleTileSchedulerILb0ELb0ELb0ELi128EEEEEEEEEvNT_6ParamsE) ;  /* 0xffff6f5008007950 */ /* 0x000fea0003c3ffff */
        .type           $_ZN7cutlass13device_kernelIN5flash19enable_sm80_to_sm89INS1_16FlashAttnBwdSm80INS1_25CollectiveMainloopBwdSm80ILi2ELi2EN4cute5tupleIJNS5_1CILi128EEES8_NS7_ILi64EEEEEENS_10bfloat16_tEfNS_4arch4Sm80ELb0ELb0ELb1ELb0ELb1ELb0ELb0ELb0ELi2ELi4ELi4ELi4ELb0EEENS1_24CollectiveEpilogueBwdGQAISA_fSD_Li256ELb0ELb1EEENS1_19SingleTileSchedulerILb0ELb0ELb0ELi128EEEEEEEEEvNT_6ParamsE$_ZN4cute3eso3ESOILb1ELb0EJNS_6LayoutINS_5tupleIJNS3_IJNS_1CILi2EEES5_EEENS3_IJS5_NS4_ILi8EEEEEEEEENS3_IJNS3_IJS5_NS4_ILi4EEEEEENS3_IJNS4_ILi1EEES7_EEEEEEEENS_10ViewEngineIPfEEEEC2ERKSF_RKSI_,@function
        .size           $_ZN7cutlass13device_kernelIN5flash19enable_sm80_to_sm89INS1_16FlashAttnBwdSm80INS1_25CollectiveMainloopBwdSm80ILi2ELi2EN4cute5tupleIJNS5_1CILi128EEES8_NS7_ILi64EEEEEENS_10bfloat16_tEfNS_4arch4Sm80ELb0ELb0ELb1ELb0ELb1ELb0ELb0ELb0ELi2ELi4ELi4ELi4ELb0EEENS1_24CollectiveEpilogueBwdGQAISA_fSD_Li256ELb0ELb1EEENS1_19SingleTileSchedulerILb0ELb0ELb0ELi128EEEEEEEEEvNT_6ParamsE$_ZN4cute3eso3ESOILb1ELb0EJNS_6LayoutINS_5tupleIJNS3_IJNS_1CILi2EEES5_EEENS3_IJS5_NS4_ILi8EEEEEEEEENS3_IJNS3_IJS5_NS4_ILi4EEEEEENS3_IJNS4_ILi1EEES7_EEEEEEEENS_10ViewEngineIPfEEEEC2ERKSF_RKSI_,($_ZN7cutlass13device_kernelIN5flash19enable_sm80_to_sm89INS1_16FlashAttnBwdSm80INS1_25CollectiveMainloopBwdSm80ILi2ELi2EN4cute5tupleIJNS5_1CILi128EEES8_NS7_ILi64EEEEEENS_10bfloat16_tEfNS_4arch4Sm80ELb0ELb0ELb1ELb0ELb1ELb0ELb0ELb0ELi2ELi4ELi4ELi4ELb0EEENS1_24CollectiveEpilogueBwdGQAISA_fSD_Li256ELb0ELb1EEENS1_19SingleTileSchedulerILb0ELb0ELb0ELi128EEEEEEEEEvNT_6ParamsE$_ZN4cute3eso3ESOILb1ELb0EJNS_6LayoutINS_5tupleIJNS3_IJNS_1CILi2EEES5_EEENS4_ILi8EEEEEENS3_IJNS3_IJNS4_ILi1EEES5_EEENS4_ILi4EEEEEEEENS_10ViewEngineIPN7cutlass10bfloat16_tEEEEEC2ERKSD_RKSI_ - $_ZN7cutlass13device_kernelIN5flash19enable_sm80_to_sm89INS1_16FlashAttnBwdSm80INS1_25CollectiveMainloopBwdSm80ILi2ELi2EN4cute5tupleIJNS5_1CILi128EEES8_NS7_ILi64EEEEEENS_10bfloat16_tEfNS_4arch4Sm80ELb0ELb0ELb1ELb0ELb1ELb0ELb0ELb0ELi2ELi4ELi4ELi4ELb0EEENS1_24CollectiveEpilogueBwdGQAISA_fSD_Li256ELb0ELb1EEENS1_19SingleTileSchedulerILb0ELb0ELb0ELi128EEEEEEEEEvNT_6ParamsE$_ZN4cute3eso3ESOILb1ELb0EJNS_6LayoutINS_5tupleIJNS3_IJNS_1CILi2EEES5_EEENS3_IJS5_NS4_ILi8EEEEEEEEENS3_IJNS3_IJS5_NS4_ILi4EEEEEENS3_IJNS4_ILi1EEES7_EEEEEEEENS_10ViewEngineIPfEEEEC2ERKSF_RKSI_)
$_ZN7cutlass13device_kernelIN5flash19enable_sm80_to_sm89INS1_16FlashAttnBwdSm80INS1_25CollectiveMainloopBwdSm80ILi2ELi2EN4cute5tupleIJNS5_1CILi128EEES8_NS7_ILi64EEEEEENS_10bfloat16_tEfNS_4arch4Sm80ELb0ELb0ELb1ELb0ELb1ELb0ELb0ELb0ELi2ELi4ELi4ELi4ELb0EEENS1_24CollectiveEpilogueBwdGQAISA_fSD_Li256ELb0ELb1EEENS1_19SingleTileSchedulerILb0ELb0ELb0ELi128EEEEEEEEEvNT_6ParamsE$_ZN4cute3eso3ESOILb1ELb0EJNS_6LayoutINS_5tupleIJNS3_IJNS_1CILi2EEES5_EEENS3_IJS5_NS4_ILi8EEEEEEEEENS3_IJNS3_IJS5_NS4_ILi4EEEEEENS3_IJNS4_ILi1EEES7_EEEEEEEENS_10ViewEngineIPfEEEEC2ERKSF_RKSI_:
[----:B------:R-:W-:Y:S01]  /*90b0*/  IADD3 R4, R81, -c[0x0][0x20], RZ ;  /* 0x8000080051047a10 */ /* 0x000fe20007ffe0ff */
[----:B------:R-:W-:Y:S01]  /*90c0*/  IMAD.MOV.U32 R8, RZ, RZ, R6 ;  /* 0x000000ffff087224 */ /* 0x000fe200078e0006 */
[----:B------:R-:W-:-:S03]  /*90d0*/  MOV R9, 0x0 ;  /* 0x0000000000097802 */ /* 0x000fc60000000f00 */
[----:B------:R1:W-:Y:S01]  /*90e0*/  STL.64 [R4], R52 ;  /* 0x0000003404007387 */ /* 0x0003e20000100a00 */
[----:B------:R-:W-:Y:S05]  /*90f0*/  RET.REL.NODEC R8 `(_ZN7cutlass13device_kernelIN5flash19enable_sm80_to_sm89INS1_16FlashAttnBwdSm80INS1_25CollectiveMainloopBwdSm80ILi2ELi2EN4cute5tupleIJNS5_1CILi128EEES8_NS7_ILi64EEEEEENS_10bfloat16_tEfNS_4arch4Sm80ELb0ELb0ELb1ELb0ELb1ELb0ELb0ELb0ELi2ELi4ELi4ELi4ELb0EEENS1_24CollectiveEpilogueBwdGQAISA_fSD_Li256ELb0ELb1EEENS1_19SingleTileSchedulerILb0ELb0ELb0ELi128EEEEEEEEEvNT_6ParamsE) ;  /* 0xffff6f0008007950 */ /* 0x000fea0003c3ffff */
        .type           $_ZN7cutlass13device_kernelIN5flash19enable_sm80_to_sm89INS1_16FlashAttnBwdSm80INS1_25CollectiveMainloopBwdSm80ILi2ELi2EN4cute5tupleIJNS5_1CILi128EEES8_NS7_ILi64EEEEEENS_10bfloat16_tEfNS_4arch4Sm80ELb0ELb0ELb1ELb0ELb1ELb0ELb0ELb0ELi2ELi4ELi4ELi4ELb0EEENS1_24CollectiveEpilogueBwdGQAISA_fSD_Li256ELb0ELb1EEENS1_19SingleTileSchedulerILb0ELb0ELb0ELi128EEEEEEEEEvNT_6ParamsE$_ZN4cute3eso3ESOILb1ELb0EJNS_6LayoutINS_5tupleIJNS3_IJNS_1CILi2EEES5_EEENS4_ILi8EEEEEENS3_IJNS3_IJNS4_ILi1EEES5_EEENS4_ILi4EEEEEEEENS_10ViewEngineIPN7cutlass10bfloat16_tEEEEEC2ERKSD_RKSI_,@function
        .size           $_ZN7cutlass13device_kernelIN5flash19enable_sm80_to_sm89INS1_16FlashAttnBwdSm80INS1_25CollectiveMainloopBwdSm80ILi2ELi2EN4cute5tupleIJNS5_1CILi128EEES8_NS7_ILi64EEEEEENS_10bfloat16_tEfNS_4arch4Sm80ELb0ELb0ELb1ELb0ELb1ELb0ELb0ELb0ELi2ELi4ELi4ELi4ELb0EEENS1_24CollectiveEpilogueBwdGQAISA_fSD_Li256ELb0ELb1EEENS1_19SingleTileSchedulerILb0ELb0ELb0ELi128EEEEEEEEEvNT_6ParamsE$_ZN4cute3eso3ESOILb1ELb0EJNS_6LayoutINS_5tupleIJNS3_IJNS_1CILi2EEES5_EEENS4_ILi8EEEEEENS3_IJNS3_IJNS4_ILi1EEES5_EEENS4_ILi4EEEEEEEENS_10ViewEngineIPN7cutlass10bfloat16_tEEEEEC2ERKSD_RKSI_,($_ZN7cutlass13device_kernelIN5flash19enable_sm80_to_sm89INS1_16FlashAttnBwdSm80INS1_25CollectiveMainloopBwdSm80ILi2ELi2EN4cute5tupleIJNS5_1CILi128EEES8_NS7_ILi64EEEEEENS_10bfloat16_tEfNS_4arch4Sm80ELb0ELb0ELb1ELb0ELb1ELb0ELb0ELb0ELi2ELi4ELi4ELi4ELb0EEENS1_24CollectiveEpilogueBwdGQAISA_fSD_Li256ELb0ELb1EEENS1_19SingleTileSchedulerILb0ELb0ELb0ELi128EEEEEEEEEvNT_6ParamsE$_ZN4cute3eso3ESOILb1ELb0EJNS_6LayoutINS_5tupleIJNS3_IJNS_1CILi2EEES5_EEENS4_ILi8EEEEEENS3_IJNS3_IJNS4_ILi1EEES5_EEENS4_ILi4EEEEEEEEiEEC2ERKSD_RKi - $_ZN7cutlass13device_kernelIN5flash19enable_sm80_to_sm89INS1_16FlashAttnBwdSm80INS1_25CollectiveMainloopBwdSm80ILi2ELi2EN4cute5tupleIJNS5_1CILi128EEES8_NS7_ILi64EEEEEENS_10bfloat16_tEfNS_4arch4Sm80ELb0ELb0ELb1ELb0ELb1ELb0ELb0ELb0ELi2ELi4ELi4ELi4ELb0EEENS1_24CollectiveEpilogueBwdGQAISA_fSD_Li256ELb0ELb1EEENS1_19SingleTileSchedulerILb0ELb0ELb0ELi128EEEEEEEEEvNT_6ParamsE$_ZN4cute3eso3ESOILb1ELb0EJNS_6LayoutINS_5tupleIJNS3_IJNS_1CILi2EEES5_EEENS4_ILi8EEEEEENS3_IJNS3_IJNS4_ILi1EEES5_EEENS4_ILi4EEEEEEEENS_10ViewEngineIPN7cutlass10bfloat16_tEEEEEC2ERKSD_RKSI_)
$_ZN7cutlass13device_kernelIN5flash19enable_sm80_to_sm89INS1_16FlashAttnBwdSm80INS1_25CollectiveMainloopBwdSm80ILi2ELi2EN4cute5tupleIJNS5_1CILi128EEES8_NS7_ILi64EEEEEENS_10bfloat16_tEfNS_4arch4Sm80ELb0ELb0ELb1ELb0ELb1ELb0ELb0ELb0ELi2ELi4ELi4ELi4ELb0EEENS1_24CollectiveEpilogueBwdGQAISA_fSD_Li256ELb0ELb1EEENS1_19SingleTileSchedulerILb0ELb0ELb0ELi128EEEEEEEEEvNT_6ParamsE$_ZN4cute3eso3ESOILb1ELb0EJNS_6LayoutINS_5tupleIJNS3_IJNS_1CILi2EEES5_EEENS4_ILi8EEEEEENS3_IJNS3_IJNS4_ILi1EEES5_EEENS4_ILi4EEEEEEEENS_10ViewEngineIPN7cutlass10bfloat16_tEEEEEC2ERKSD_RKSI_:
[----:B------:R-:W-:Y:S01]  /*9100*/  IADD3 R2, R25, -c[0x0][0x20], RZ ;  /* 0x8000080019027a10 */ /* 0x000fe20007ffe0ff */
[----:B------:R-:W-:Y:S01]  /*9110*/  IMAD.MOV.U32 R7, RZ, RZ, R3 ;  /* 0x000000ffff077224 */ /* 0x000fe200078e0003 */
[----:B------:R-:W-:-:S04]  /*9120*/  MOV R5, 0x0 ;  /* 0x0000000000057802 */ /* 0x000fc80000000f00 */
[----:B------:R1:W-:Y:S01]  /*9130*/  STL.64 [R2], R6 ;  /* 0x0000000602007387 */ /* 0x0003e20000100a00 */
[----:B------:R-:W-:Y:S05]  /*9140*/  RET.REL.NODEC R4 `(_ZN7cutlass13device_kernelIN5flash19enable_sm80_to_sm89INS1_16FlashAttnBwdSm80INS1_25CollectiveMainloopBwdSm80ILi2ELi2EN4cute5tupleIJNS5_1CILi128EEES8_NS7_ILi64EEEEEENS_10bfloat16_tEfNS_4arch4Sm80ELb0ELb0ELb1ELb0ELb1ELb0ELb0ELb0ELi2ELi4ELi4ELi4ELb0EEENS1_24CollectiveEpilogueBwdGQAISA_fSD_Li256ELb0ELb1EEENS1_19SingleTileSchedulerILb0ELb0ELb0ELi128EEEEEEEEEvNT_6ParamsE) ;  /* 0xffff6eb004007950 */ /* 0x000fea0003c3ffff */
        .type           $_ZN7cutlass13device_kernelIN5flash19enable_sm80_to_sm89INS1_16FlashAttnBwdSm80INS1_25CollectiveMainloopBwdSm80ILi2ELi2EN4cute5tupleIJNS5_1CILi128EEES8_NS7_ILi64EEEEEENS_10bfloat16_tEfNS_4arch4Sm80ELb0ELb0ELb1ELb0ELb1ELb0ELb0ELb0ELi2ELi4ELi4ELi4ELb0EEENS1_24CollectiveEpilogueBwdGQAISA_fSD_Li256ELb0ELb1EEENS1_19SingleTileSchedulerILb0ELb0ELb0ELi128EEEEEEEEEvNT_6ParamsE$_ZN4cute3eso3ESOILb1ELb0EJNS_6LayoutINS_5tupleIJNS3_IJNS_1CILi2EEES5_EEENS4_ILi8EEEEEENS3_IJNS3_IJNS4_ILi1EEES5_EEENS4_ILi4EEEEEEEEiEEC2ERKSD_RKi,@function
        .size           $_ZN7cutlass13device_kernelIN5flash19enable_sm80_to_sm89INS1_16FlashAttnBwdSm80INS1_25CollectiveMainloopBwdSm80ILi2ELi2EN4cute5tupleIJNS5_1CILi128EEES8_NS7_ILi64EEEEEENS_10bfloat16_tEfNS_4arch4Sm80ELb0ELb0ELb1ELb0ELb1ELb0ELb0ELb0ELi2ELi4ELi4ELi4ELb0EEENS1_24CollectiveEpilogueBwdGQAISA_fSD_Li256ELb0ELb1EEENS1_19SingleTileSchedulerILb0ELb0ELb0ELi128EEEEEEEEEvNT_6ParamsE$_ZN4cute3eso3ESOILb1ELb0EJNS_6LayoutINS_5tupleIJNS3_IJNS_1CILi2EEES5_EEENS4_ILi8EEEEEENS3_IJNS3_IJNS4_ILi1EEES5_EEENS4_ILi4EEEEEEEEiEEC2ERKSD_RKi,($_ZN7cutlass13device_kernelIN5flash19enable_sm80_to_sm89INS1_16FlashAttnBwdSm80INS1_25CollectiveMainloopBwdSm80ILi2ELi2EN4cute5tupleIJNS5_1CILi128EEES8_NS7_ILi64EEEEEENS_10bfloat16_tEfNS_4arch4Sm80ELb0ELb0ELb1ELb0ELb1ELb0ELb0ELb0ELi2ELi4ELi4ELi4ELb0EEENS1_24CollectiveEpilogueBwdGQAISA_fSD_Li256ELb0ELb1EEENS1_19SingleTileSchedulerILb0ELb0ELb0ELi128EEEEEEEEEvNT_6ParamsE$_ZN4cute3eso3ESOILb1ELb0EJNS_6LayoutINS_5tupleIJNS3_IJNS_1CILi2EEES5_EEES5_NS4_ILi8EEEEEENS3_IJNS3_IJNS_11ScaledBasisINS4_ILi1EEEJLi1EEEENS9_IS7_JLi0EEEEEEENS9_INS4_ILi64EEEJLi0EEEENS9_INS4_ILi16EEEJLi1EEEEEEEEENS_10ViewEngineINS_23ArithmeticTupleIteratorINS_15ArithmeticTupleIJiiEEEEEEEEEC2ERKSJ_RKSP_ - $_ZN7cutlass13device_kernelIN5flash19enable_sm80_to_sm89INS1_16FlashAttnBwdSm80INS1_25CollectiveMainloopBwdSm80ILi2ELi2EN4cute5tupleIJNS5_1CILi128EEES8_NS7_ILi64EEEEEENS_10bfloat16_tEfNS_4arch4Sm80ELb0ELb0ELb1ELb0ELb1ELb0ELb0ELb0ELi2ELi4ELi4ELi4ELb0EEENS1_24CollectiveEpilogueBwdGQAISA_fSD_Li256ELb0ELb1EEENS1_19SingleTileSchedulerILb0ELb0ELb0ELi128EEEEEEEEEvNT_6ParamsE$_ZN4cute3eso3ESOILb1ELb0EJNS_6LayoutINS_5tupleIJNS3_IJNS_1CILi2EEES5_EEENS4_ILi8EEEEEENS3_IJNS3_IJNS4_ILi1EEES5_EEENS4_ILi4EEEEEEEEiEEC2ERKSD_RKi)
$_ZN7cutlass13device_kernelIN5flash19enable_sm80_to_sm89INS1_16FlashAttnBwdSm80INS1_25CollectiveMainloopBwdSm80ILi2ELi2EN4cute5tupleIJNS5_1CILi128EEES8_NS7_ILi64EEEEEENS_10bfloat16_tEfNS_4arch4Sm80ELb0ELb0ELb1ELb0ELb1ELb0ELb0ELb0ELi2ELi4ELi4ELi4ELb0EEENS1_24CollectiveEpilogueBwdGQAISA_fSD_Li256ELb0ELb1EEENS1_19SingleTileSchedulerILb0ELb0ELb0ELi128EEEEEEEEEvNT_6ParamsE$_ZN4cute3eso3ESOILb1ELb0EJNS_6LayoutINS_5tupleIJNS3_IJNS_1CILi2EEES5_EEENS4_ILi8EEEEEENS3_IJNS3_IJNS4_ILi1EEES5_EEENS4_ILi4EEEEEEEEiEEC2ERKSD_RKi:
[----:B------:R-:W-:Y:S02]  /*9150*/  IADD3 R2, R25, -c[0x0][0x20], RZ ;  /* 0x8000080019027a10 */ /* 0x000fe40007ffe0ff */
[----:B------:R-:W-:-:S03]  /*9160*/  MOV R5, 0x0 ;  /* 0x0000000000057802 */ /* 0x000fc60000000f00 */
[----:B------:R1:W-:Y:S01]  /*9170*/  STL [R2], R3 ;  /* 0x0000000302007387 */ /* 0x0003e20000100800 */
[----:B------:R-:W-:Y:S05]  /*9180*/  RET.REL.NODEC R4 `(_ZN7cutlass13device_kernelIN5flash19enable_sm80_to_sm89INS1_16FlashAttnBwdSm80INS1_25CollectiveMainloopBwdSm80ILi2ELi2EN4cute5tupleIJNS5_1CILi128EEES8_NS7_ILi64EEEEEENS_10bfloat16_tEfNS_4arch4Sm80ELb0ELb0ELb1ELb0ELb1ELb0ELb0ELb0ELi2ELi4ELi4ELi4ELb0EEENS1_24CollectiveEpilogueBwdGQAISA_fSD_Li256ELb0ELb1EEENS1_19SingleTileSchedulerILb0ELb0ELb0ELi128EEEEEEEEEvNT_6ParamsE) ;  /* 0xffff6e7004007950 */ /* 0x000fea0003c3ffff */
        .type           $_ZN7cutlass13device_kernelIN5flash19enable_sm80_to_sm89INS1_16FlashAttnBwdSm80INS1_25CollectiveMainloopBwdSm80ILi2ELi2EN4cute5tupleIJNS5_1CILi128EEES8_NS7_ILi64EEEEEENS_10bfloat16_tEfNS_4arch4Sm80ELb0ELb0ELb1ELb0ELb1ELb0ELb0ELb0ELi2ELi4ELi4ELi4ELb0EEENS1_24CollectiveEpilogueBwdGQAISA_fSD_Li256ELb0ELb1EEENS1_19SingleTileSchedulerILb0ELb0ELb0ELi128EEEEEEEEEvNT_6ParamsE$_ZN4cute3eso3ESOILb1ELb0EJNS_6LayoutINS_5tupleIJNS3_IJNS_1CILi2EEES5_EEES5_NS4_ILi8EEEEEENS3_IJNS3_IJNS_11ScaledBasisINS4_ILi1EEEJLi1EEEENS9_IS7_JLi0EEEEEEENS9_INS4_ILi64EEEJLi0EEEENS9_INS4_ILi16EEEJLi1EEEEEEEEENS_10ViewEngineINS_23ArithmeticTupleIteratorINS_15ArithmeticTupleIJiiEEEEEEEEEC2ERKSJ_RKSP_,@function
        .size           $_ZN7cutlass13device_kernelIN5flash19enable_sm80_to_sm89INS1_16FlashAttnBwdSm80INS1_25CollectiveMainloopBwdSm80ILi2ELi2EN4cute5tupleIJNS5_1CILi128EEES8_NS7_ILi64EEEEEENS_10bfloat16_tEfNS_4arch4Sm80ELb0ELb0ELb1ELb0ELb1ELb0ELb0ELb0ELi2ELi4ELi4ELi4ELb0EEENS1_24CollectiveEpilogueBwdGQAISA_fSD_Li256ELb0ELb1EEENS1_19SingleTileSchedulerILb0ELb0ELb0ELi128EEEEEEEEEvNT_6ParamsE$_ZN4cute3eso3ESOILb1ELb0EJNS_6LayoutINS_5tupleIJNS3_IJNS_1CILi2EEES5_EEES5_NS4_ILi8EEEEEENS3_IJNS3_IJNS_11ScaledBasisINS4_ILi1EEEJLi1EEEENS9_IS7_JLi0EEEEEEENS9_INS4_ILi64EEEJLi0EEEENS9_INS4_ILi16EEEJLi1EEEEEEEEENS_10ViewEngineINS_23ArithmeticTupleIteratorINS_15ArithmeticTupleIJiiEEEEEEEEEC2ERKSJ_RKSP_,($_ZN7cutlass13device_kernelIN5flash19enable_sm80_to_sm89INS1_16FlashAttnBwdSm80INS1_25CollectiveMainloopBwdSm80ILi2ELi2EN4cute5tupleIJNS5_1CILi128EEES8_NS7_ILi64EEEEEENS_10bfloat16_tEfNS_4arch4Sm80ELb0ELb0ELb1ELb0ELb1ELb0ELb0ELb0ELi2ELi4ELi4ELi4ELb0EEENS1_24CollectiveEpilogueBwdGQAISA_fSD_Li256ELb0ELb1EEENS1_19SingleTileSchedulerILb0ELb0ELb0ELi128EEEEEEEEEvNT_6ParamsE$_ZN4cute3eso3ESOILb1ELb0EJNS_6LayoutINS_5tupleIJNS3_IJNS_1CILi2EEES5_EEES5_NS4_ILi8EEEEEENS3_IJNS3_IJNS_11ScaledBasisINS4_ILi1EEEJLi1EEEENS9_IS7_JLi0EEEEEEENS9_INS4_ILi64EEEJLi0EEEENS9_INS4_ILi16EEEJLi1EEEEEEEEENS_15ArithmeticTupleIJiiEEEEEC2ERKSJ_RKSL_ - $_ZN7cutlass13device_kernelIN5flash19enable_sm80_to_sm89INS1_16FlashAttnBwdSm80INS1_25CollectiveMainloopBwdSm80ILi2ELi2EN4cute5tupleIJNS5_1CILi128EEES8_NS7_ILi64EEEEEENS_10bfloat16_tEfNS_4arch4Sm80ELb0ELb0ELb1ELb0ELb1ELb0ELb0ELb0ELi2ELi4ELi4ELi4ELb0EEENS1_24CollectiveEpilogueBwdGQAISA_fSD_Li256ELb0ELb1EEENS1_19SingleTileSchedulerILb0ELb0ELb0ELi128EEEEEEEEEvNT_6ParamsE$_ZN4cute3eso3ESOILb1ELb0EJNS_6LayoutINS_5tupleIJNS3_IJNS_1CILi2EEES5_EEES5_NS4_ILi8EEEEEENS3_IJNS3_IJNS_11ScaledBasisINS4_ILi1EEEJLi1EEEENS9_IS7_JLi0EEEEEEENS9_INS4_ILi64EEEJLi0EEEENS9_INS4_ILi16EEEJLi1EEEEEEEEENS_10ViewEngineINS_23ArithmeticTupleIteratorINS_15ArithmeticTupleIJiiEEEEEEEEEC2ERKSJ_RKSP_)
$_ZN7cutlass13device_kernelIN5flash19enable_sm80_to_sm89INS1_16FlashAttnBwdSm80INS1_25CollectiveMainloopBwdSm80ILi2ELi2EN4cute5tupleIJNS5_1CILi128EEES8_NS7_ILi64EEEEEENS_10bfloat16_tEfNS_4arch4Sm80ELb0ELb0ELb1ELb0ELb1ELb0ELb0ELb0ELi2ELi4ELi4ELi4ELb0EEENS1_24CollectiveEpilogueBwdGQAISA_fSD_Li256ELb0ELb1EEENS1_19SingleTileSchedulerILb0ELb0ELb0ELi128EEEEEEEEEvNT_6ParamsE$_ZN4cute3eso3ESOILb1ELb0EJNS_6LayoutINS_5tupleIJNS3_IJNS_1CILi2EEES5_EEES5_NS4_ILi8EEEEEENS3_IJNS3_IJNS_11ScaledBasisINS4_ILi1EEEJLi1EEEENS9_IS7_JLi0EEEEEEENS9_INS4_ILi64EEEJLi0EEEENS9_INS4_ILi16EEEJLi1EEEEEEEEENS_10ViewEngineINS_23ArithmeticTupleIteratorINS_15ArithmeticTupleIJiiEEEEEEEEEC2ERKSJ_RKSP_:
[----:B------:R-:W-:Y:S01]  /*9190*/  IADD3 R4, R81, -c[0x0][0x20], RZ ;  /* 0x8000080051047a10 */ /* 0x000fe20007ffe0ff */
[----:B------:R-:W-:Y:S01]  /*91a0*/  IMAD.MOV.U32 R8, RZ, RZ, R6 ;  /* 0x000000ffff087224 */ /* 0x000fe200078e0006 */
[----:B------:R-:W-:-:S03]  /*91b0*/  MOV R9, 0x0 ;  /* 0x0000000000097802 */ /* 0x000fc60000000f00 */
[----:B------:R1:W-:Y:S04]  /*91c0*/  STL [R4], R2 ;  /* 0x0000000204007387 */ /* 0x0003e80000100800 */
[----:B------:R1:W-:Y:S01]  /*91d0*/  STL [R4+0x4], R3 ;  /* 0x0000040304007387 */ /* 0x0003e20000100800 */
[----:B------:R-:W-:Y:S05]  /*91e0*/  RET.REL.NODEC R8 `(_ZN7cutlass13device_kernelIN5flash19enable_sm80_to_sm89INS1_16FlashAttnBwdSm80INS1_25CollectiveMainloopBwdSm80ILi2ELi2EN4cute5tupleIJNS5_1CILi128EEES8_NS7_ILi64EEEEEENS_10bfloat16_tEfNS_4arch4Sm80ELb0ELb0ELb1ELb0ELb1ELb0ELb0ELb0ELi2ELi4ELi4ELi4ELb0EEENS1_24CollectiveEpilogueBwdGQAISA_fSD_Li256ELb0ELb1EEENS1_19SingleTileSchedulerILb0ELb0ELb0ELi128EEEEEEEEEvNT_6ParamsE) ;  /* 0xffff6e1008007950 */ /* 0x000fea0003c3ffff */
        .type           $_ZN7cutlass13device_kernelIN5flash19enable_sm80_to_sm89INS1_16FlashAttnBwdSm80INS1_25CollectiveMainloopBwdSm80ILi2ELi2EN4cute5tupleIJNS5_1CILi128EEES8_NS7_ILi64EEEEEENS_10bfloat16_tEfNS_4arch4Sm80ELb0ELb0ELb1ELb0ELb1ELb0ELb0ELb0ELi2ELi4ELi4ELi4ELb0EEENS1_24CollectiveEpilogueBwdGQAISA_fSD_Li256ELb0ELb1EEENS1_19SingleTileSchedulerILb0ELb0ELb0ELi128EEEEEEEEEvNT_6ParamsE$_ZN4cute3eso3ESOILb1ELb0EJNS_6LayoutINS_5tupleIJNS3_IJNS_1CILi2EEES5_EEES5_NS4_ILi8EEEEEENS3_IJNS3_IJNS_11ScaledBasisINS4_ILi1EEEJLi1EEEENS9_IS7_JLi0EEEEEEENS9_INS4_ILi64EEEJLi0EEEENS9_INS4_ILi16EEEJLi1EEEEEEEEENS_15ArithmeticTupleIJiiEEEEEC2ERKSJ_RKSL_,@function
        .size           $_ZN7cutlass13device_kernelIN5flash19enable_sm80_to_sm89INS1_16FlashAttnBwdSm80INS1_25CollectiveMainloopBwdSm80ILi2ELi2EN4cute5tupleIJNS5_1CILi128EEES8_NS7_ILi64EEEEEENS_10bfloat16_tEfNS_4arch4Sm80ELb0ELb0ELb1ELb0ELb1ELb0ELb0ELb0ELi2ELi4ELi4ELi4ELb0EEENS1_24CollectiveEpilogueBwdGQAISA_fSD_Li256ELb0ELb1EEENS1_19SingleTileSchedulerILb0ELb0ELb0ELi128EEEEEEEEEvNT_6ParamsE$_ZN4cute3eso3ESOILb1ELb0EJNS_6LayoutINS_5tupleIJNS3_IJNS_1CILi2EEES5_EEES5_NS4_ILi8EEEEEENS3_IJNS3_IJNS_11ScaledBasisINS4_ILi1EEEJLi1EEEENS9_IS7_JLi0EEEEEEENS9_INS4_ILi64EEEJLi0EEEENS9_INS4_ILi16EEEJLi1EEEEEEEEENS_15ArithmeticTupleIJiiEEEEEC2ERKSJ_RKSL_,($_ZN7cutlass13device_kernelIN5flash19enable_sm80_to_sm89INS1_16FlashAttnBwdSm80INS1_25CollectiveMainloopBwdSm80ILi2ELi2EN4cute5tupleIJNS5_1CILi128EEES8_NS7_ILi64EEEEEENS_10bfloat16_tEfNS_4arch4Sm80ELb0ELb0ELb1ELb0ELb1ELb0ELb0ELb0ELi2ELi4ELi4ELi4ELb0EEENS1_24CollectiveEpilogueBwdGQAISA_fSD_Li256ELb0ELb1EEENS1_19SingleTileSchedulerILb0ELb0ELb0ELi128EEEEEEEEEvNT_6ParamsE$_ZN4cute3eso3ESOILb1ELb0EJNS_6LayoutINS_5tupleIJNS3_IJNS_1CILi2EEES5_EEES6_EEENS3_IJNS3_IJNS4_ILi1EEES5_EEENS3_IJNS4_ILi32EEENS4_ILi64EEEEEEEEEEENS_10ViewEngineIPN7cutlass10bfloat16_tEEEEEC2ERKSE_RKSJ_ - $_ZN7cutlass13device_kernelIN5flash19enable_sm80_to_sm89INS1_16FlashAttnBwdSm80INS1_25CollectiveMainloopBwdSm80ILi2ELi2EN4cute5tupleIJNS5_1CILi128EEES8_NS7_ILi64EEEEEENS_10bfloat16_tEfNS_4arch4Sm80ELb0ELb0ELb1ELb0ELb1ELb0ELb0ELb0ELi2ELi4ELi4ELi4ELb0EEENS1_24CollectiveEpilogueBwdGQAISA_fSD_Li256ELb0ELb1EEENS1_19SingleTileSchedulerILb0ELb0ELb0ELi128EEEEEEEEEvNT_6ParamsE$_ZN4cute3eso3ESOILb1ELb0EJNS_6LayoutINS_5tupleIJNS3_IJNS_1CILi2EEES5_EEES5_NS4_ILi8EEEEEENS3_IJNS3_IJNS_11ScaledBasisINS4_ILi1EEEJLi1EEEENS9_IS7_JLi0EEEEEEENS9_INS4_ILi64EEEJLi0EEEENS9_INS4_ILi16EEEJLi1EEEEEEEEENS_15ArithmeticTupleIJiiEEEEEC2ERKSJ_RKSL_)
$_ZN7cutlass13device_kernelIN5flash19enable_sm80_to_sm89INS1_16FlashAttnBwdSm80INS1_25CollectiveMainloopBwdSm80ILi2ELi2EN4cute5tupleIJNS5_1CILi128EEES8_NS7_ILi64EEEEEENS_10bfloat16_tEfNS_4arch4Sm80ELb0ELb0ELb1ELb0ELb1ELb0ELb0ELb0ELi2ELi4ELi4ELi4ELb0EEENS1_24CollectiveEpilogueBwdGQAISA_fSD_Li256ELb0ELb1EEENS1_19SingleTileSchedulerILb0ELb0ELb0ELi128EEEEEEEEEvNT_6ParamsE$_ZN4cute3eso3ESOILb1ELb0EJNS_6LayoutINS_5tupleIJNS3_IJNS_1CILi2EEES5_EEES5_NS4_ILi8EEEEEENS3_IJNS3_IJNS_11ScaledBasisINS4_ILi1EEEJLi1EEEENS9_IS7_JLi0EEEEEEENS9_INS4_ILi64EEEJLi0EEEENS9_INS4_ILi16EEEJLi1EEEEEEEEENS_15ArithmeticTupleIJiiEEEEEC2ERKSJ_RKSL_:
[----:B------:R-:W-:Y:S01]  /*91f0*/  IADD3 R4, R81, -c[0x0][0x20], RZ ;  /* 0x8000080051047a10 */ /* 0x000fe20007ffe0ff */
[----:B------:R-:W-:Y:S01]  /*9200*/  IMAD.MOV.U32 R8, RZ, RZ, R6 ;  /* 0x000000ffff087224 */ /* 0x000fe200078e0006 */
[----:B------:R-:W-:-:S03]  /*9210*/  MOV R9, 0x0 ;  /* 0x0000000000097802 */ /* 0x000fc60000000f00 */
[----:B------:R1:W-:Y:S04]  /*9220*/  STL [R4], R2 ;  /* 0x0000000204007387 */ /* 0x0003e80000100800 */
[----:B------:R1:W-:Y:S01]  /*9230*/  STL [R4+0x4], R3 ;  /* 0x0000040304007387 */ /* 0x0003e20000100800 */
[----:B------:R-:W-:Y:S05]  /*9240*/  RET.REL.NODEC R8 `(_ZN7cutlass13device_kernelIN5flash19enable_sm80_to_sm89INS1_16FlashAttnBwdSm80INS1_25CollectiveMainloopBwdSm80ILi2ELi2EN4cute5tupleIJNS5_1CILi128EEES8_NS7_ILi64EEEEEENS_10bfloat16_tEfNS_4arch4Sm80ELb0ELb0ELb1ELb0ELb1ELb0ELb0ELb0ELi2ELi4ELi4ELi4ELb0EEENS1_24CollectiveEpilogueBwdGQAISA_fSD_Li256ELb0ELb1EEENS1_19SingleTileSchedulerILb0ELb0ELb0ELi128EEEEEEEEEvNT_6ParamsE) ;  /* 0xffff6db008007950 */ /* 0x000fea0003c3ffff */
        .type           $_ZN7cutlass13device_kernelIN5flash19enable_sm80_to_sm89INS1_16FlashAttnBwdSm80INS1_25CollectiveMainloopBwdSm80ILi2ELi2EN4cute5tupleIJNS5_1CILi128EEES8_NS7_ILi64EEEEEENS_10bfloat16_tEfNS_4arch4Sm80ELb0ELb0ELb1ELb0ELb1ELb0ELb0ELb0ELi2ELi4ELi4ELi4ELb0EEENS1_24CollectiveEpilogueBwdGQAISA_fSD_Li256ELb0ELb1EEENS1_19SingleTileSchedulerILb0ELb0ELb0ELi128EEEEEEEEEvNT_6ParamsE$_ZN4cute3eso3ESOILb1ELb0EJNS_6LayoutINS_5tupleIJNS3_IJNS_1CILi2EEES5_EEES6_EEENS3_IJNS3_IJNS4_ILi1EEES5_EEENS3_IJNS4_ILi32EEENS4_ILi64EEEEEEEEEEENS_10ViewEngineIPN7cutlass10bfloat16_tEEEEEC2ERKSE_RKSJ_,@function
        .size           $_ZN7cutlass13device_kernelIN5flash19enable_sm80_to_sm89INS1_16FlashAttnBwdSm80INS1_25CollectiveMainloopBwdSm80ILi2ELi2EN4cute5tupleIJNS5_1CILi128EEES8_NS7_ILi64EEEEEENS_10bfloat16_tEfNS_4arch4Sm80ELb0ELb0ELb1ELb0ELb1ELb0ELb0ELb0ELi2ELi4ELi4ELi4ELb0EEENS1_24CollectiveEpilogueBwdGQAISA_fSD_Li256ELb0ELb1EEENS1_19SingleTileSchedulerILb0ELb0ELb0ELi128EEEEEEEEEvNT_6ParamsE$_ZN4cute3eso3ESOILb1ELb0EJNS_6LayoutINS_5tupleIJNS3_IJNS_1CILi2EEES5_EEES6_EEENS3_IJNS3_IJNS4_ILi1EEES5_EEENS3_IJNS4_ILi32EEENS4_ILi64EEEEEEEEEEENS_10ViewEngineIPN7cutlass10bfloat16_tEEEEEC2ERKSE_RKSJ_,($_ZN7cutlass13device_kernelIN5flash19enable_sm80_to_sm89INS1_16FlashAttnBwdSm80INS1_25CollectiveMainloopBwdSm80ILi2ELi2EN4cute5tupleIJNS5_1CILi128EEES8_NS7_ILi64EEEEEENS_10bfloat16_tEfNS_4arch4Sm80ELb0ELb0ELb1ELb0ELb1ELb0ELb0ELb0ELi2ELi4ELi4ELi4ELb0EEENS1_24CollectiveEpilogueBwdGQAISA_fSD_Li256ELb0ELb1EEENS1_19SingleTileSchedulerILb0ELb0ELb0ELi128EEEEEEEEEvNT_6ParamsE$_ZN4cute3eso3ESOILb1ELb0EJNS_6LayoutINS_5tupleIJNS3_IJNS_1CILi2EEES5_EEES6_EEENS3_IJNS3_IJNS4_ILi1EEES5_EEENS3_IJNS4_ILi32EEENS4_ILi64EEEEEEEEEEEiEEC2ERKSE_RKi - $_ZN7cutlass13device_kernelIN5flash19enable_sm80_to_sm89INS1_16FlashAttnBwdSm80INS1_25CollectiveMainloopBwdSm80ILi2ELi2EN4cute5tupleIJNS5_1CILi128EEES8_NS7_ILi64EEEEEENS_10bfloat16_tEfNS_4arch4Sm80ELb0ELb0ELb1ELb0ELb1ELb0ELb0ELb0ELi2ELi4ELi4ELi4ELb0EEENS1_24CollectiveEpilogueBwdGQAISA_fSD_Li256ELb0ELb1EEENS1_19SingleTileSchedulerILb0ELb0ELb0ELi128EEEEEEEEEvNT_6ParamsE$_ZN4cute3eso3ESOILb1ELb0EJNS_6LayoutINS_5tupleIJNS3_IJNS_1CILi2EEES5_EEES6_EEENS3_IJNS3_IJNS4_ILi1EEES5_EEENS3_IJNS4_ILi32EEENS4_ILi64EEEEEEEEEEENS_10ViewEngineIPN7cutlass10bfloat16_tEEEEEC2ERKSE_RKSJ_)
$_ZN7cutlass13device_kernelIN5flash19enable_sm80_to_sm89INS1_16FlashAttnBwdSm80INS1_25CollectiveMainloopBwdSm80ILi2ELi2EN4cute5tupleIJNS5_1CILi128EEES8_NS7_ILi64EEEEEENS_10bfloat16_tEfNS_4arch4Sm80ELb0ELb0ELb1ELb0ELb1ELb0ELb0ELb0ELi2ELi4ELi4ELi4ELb0EEENS1_24CollectiveEpilogueBwdGQAISA_fSD_Li256ELb0ELb1EEENS1_19SingleTileSchedulerILb0ELb0ELb0ELi128EEEEEEEEEvNT_6ParamsE$_ZN4cute3eso3ESOILb1ELb0EJNS_6LayoutINS_5tupleIJNS3_IJNS_1CILi2EEES5_EEES6_EEENS3_IJNS3_IJNS4_ILi1EEES5_EEENS3_IJNS4_ILi32EEENS4_ILi64EEEEEEEEEEENS_10ViewEngineIPN7cutlass10bfloat16_tEEEEEC2ERKSE_RKSJ_:
[----:B------:R-:W-:Y:S01]  /*9250*/  IADD3 R2, R67, -c[0x0][0x20], RZ ;  /* 0x8000080043027a10 */ /* 0x000fe20007ffe0ff */
[----:B------:R-:W-:Y:S01]  /*9260*/  IMAD.MOV.U32 R7, RZ, RZ, R3 ;  /* 0x000000ffff077224 */ /* 0x000fe200078e0003 */
[----:B------:R-:W-:-:S04]  /*9270*/  MOV R5, 0x0 ;  /* 0x0000000000057802 */ /* 0x000fc80000000f00 */
[----:B------:R1:W-:Y:S01]  /*9280*/  STL.64 [R2], R6 ;  /* 0x0000000602007387 */ /* 0x0003e20000100a00 */
[----:B------:R-:W-:Y:S05]  /*9290*/  RET.REL.NODEC R4 `(_ZN7cutlass13device_kernelIN5flash19enable_sm80_to_sm89INS1_16FlashAttnBwdSm80INS1_25CollectiveMainloopBwdSm80ILi2ELi2EN4cute5tupleIJNS5_1CILi128EEES8_NS7_ILi64EEEEEENS_10bfloat16_tEfNS_4arch4Sm80ELb0ELb0ELb1ELb0ELb1ELb0ELb0ELb0ELi2ELi4ELi4ELi4ELb0EEENS1_24CollectiveEpilogueBwdGQAISA_fSD_Li256ELb0ELb1EEENS1_19SingleTileSchedulerILb0ELb0ELb0ELi128EEEEEEEEEvNT_6ParamsE) ;  /* 0xffff6d6004007950 */ /* 0x000fea0003c3ffff */
        .type           $_ZN7cutlass13device_kernelIN5flash19enable_sm80_to_sm89INS1_16FlashAttnBwdSm80INS1_25CollectiveMainloopBwdSm80ILi2ELi2EN4cute5tupleIJNS5_1CILi128EEES8_NS7_ILi64EEEEEENS_10bfloat16_tEfNS_4arch4Sm80ELb0ELb0ELb1ELb0ELb1ELb0ELb0ELb0ELi2ELi4ELi4ELi4ELb0EEENS1_24CollectiveEpilogueBwdGQAISA_fSD_Li256ELb0ELb1EEENS1_19SingleTileSchedulerILb0ELb0ELb0ELi128EEEEEEEEEvNT_6ParamsE$_ZN4cute3eso3ESOILb1ELb0EJNS_6LayoutINS_5tupleIJNS3_IJNS_1CILi2EEES5_EEES6_EEENS3_IJNS3_IJNS4_ILi1EEES5_EEENS3_IJNS4_ILi32EEENS4_ILi64EEEEEEEEEEEiEEC2ERKSE_RKi,@function
        .size           $_ZN7cutlass13device_kernelIN5flash19enable_sm80_to_sm89INS1_16FlashAttnBwdSm80INS1_25CollectiveMainloopBwdSm80ILi2ELi2EN4cute5tupleIJNS5_1CILi128EEES8_NS7_ILi64EEEEEENS_10bfloat16_tEfNS_4arch4Sm80ELb0ELb0ELb1ELb0ELb1ELb0ELb0ELb0ELi2ELi4ELi4ELi4ELb0EEENS1_24CollectiveEpilogueBwdGQAISA_fSD_Li256ELb0ELb1EEENS1_19SingleTileSchedulerILb0ELb0ELb0ELi128EEEEEEEEEvNT_6ParamsE$_ZN4cute3eso3ESOILb1ELb0EJNS_6LayoutINS_5tupleIJNS3_IJNS_1CILi2EEES5_EEES6_EEENS3_IJNS3_IJNS4_ILi1EEES5_EEENS3_IJNS4_ILi32EEENS4_ILi64EEEEEEEEEEEiEEC2ERKSE_RKi,($_ZN7cutlass13device_kernelIN5flash19enable_sm80_to_sm89INS1_16FlashAttnBwdSm80INS1_25CollectiveMainloopBwdSm80ILi2ELi2EN4cute5tupleIJNS5_1CILi128EEES8_NS7_ILi64EEEEEENS_10bfloat16_tEfNS_4arch4Sm80ELb0ELb0ELb1ELb0ELb1ELb0ELb0ELb0ELi2ELi4ELi4ELi4ELb0EEENS1_24CollectiveEpilogueBwdGQAISA_fSD_Li256ELb0ELb1EEENS1_19SingleTileSchedulerILb0ELb0ELb0ELi128EEEEEEEEEvNT_6ParamsE$_ZN4cute3eso3ESOILb1ELb0EJNS_6LayoutINS_5tupleIJNS3_IJNS_1CILi2EEES5_S5_EEEEEENS3_IJNS3_IJNS4_ILi1EEES5_NS4_ILi4EEEEEEEEEEENS_10ViewEngineIPN7cutlass10bfloat16_tEEEEEC2ERKSC_RKSH_ - $_ZN7cutlass13device_kernelIN5flash19enable_sm80_to_sm89INS1_16FlashAttnBwdSm80INS1_25CollectiveMainloopBwdSm80ILi2ELi2EN4cute5tupleIJNS5_1CILi128EEES8_NS7_ILi64EEEEEENS_10bfloat16_tEfNS_4arch4Sm80ELb0ELb0ELb1ELb0ELb1ELb0ELb0ELb0ELi2ELi4ELi4ELi4ELb0EEENS1_24CollectiveEpilogueBwdGQAISA_fSD_Li256ELb0ELb1EEENS1_19SingleTileSchedulerILb0ELb0ELb0ELi128EEEEEEEEEvNT_6ParamsE$_ZN4cute3eso3ESOILb1ELb0EJNS_6LayoutINS_5tupleIJNS3_IJNS_1CILi2EEES5_EEES6_EEENS3_IJNS3_IJNS4_ILi1EEES5_EEENS3_IJNS4_ILi32EEENS4_ILi64EEEEEEEEEEEiEEC2ERKSE_RKi)
$_ZN7cutlass13device_kernelIN5flash19enable_sm80_to_sm89INS1_16FlashAttnBwdSm80INS1_25CollectiveMainloopBwdSm80ILi2ELi2EN4cute5tupleIJNS5_1CILi128EEES8_NS7_ILi64EEEEEENS_10bfloat16_tEfNS_4arch4Sm80ELb0ELb0ELb1ELb0ELb1ELb0ELb0ELb0ELi2ELi4ELi4ELi4ELb0EEENS1_24CollectiveEpilogueBwdGQAISA_fSD_Li256ELb0ELb1EEENS1_19SingleTileSchedulerILb0ELb0ELb0ELi128EEEEEEEEEvNT_6ParamsE$_ZN4cute3eso3ESOILb1ELb0EJNS_6LayoutINS_5tupleIJNS3_IJNS_1CILi2EEES5_EEES6_EEENS3_IJNS3_IJNS4_ILi1EEES5_EEENS3_IJNS4_ILi32EEENS4_ILi64EEEEEEEEEEEiEEC2ERKSE_RKi:
[----:B------:R-:W-:Y:S02]  /*92a0*/  IADD3 R2, R67, -c[0x0][0x20], RZ ;  /* 0x8000080043027a10 */ /* 0x000fe40007ffe0ff */
[----:B------:R-:W-:-:S03]  /*92b0*/  MOV R5, 0x0 ;  /* 0x0000000000057802 */ /* 0x000fc60000000f00 */
[----:B------:R1:W-:Y:S01]  /*92c0*/  STL [R2], R3 ;  /* 0x0000000302007387 */ /* 0x0003e20000100800 */
[----:B------:R-:W-:Y:S05]  /*92d0*/  RET.REL.NODEC R4 `(_ZN7cutlass13device_kernelIN5flash19enable_sm80_to_sm89INS1_16FlashAttnBwdSm80INS1_25CollectiveMainloopBwdSm80ILi2ELi2EN4cute5tupleIJNS5_1CILi128EEES8_NS7_ILi64EEEEEENS_10bfloat16_tEfNS_4arch4Sm80ELb0ELb0ELb1ELb0ELb1ELb0ELb0ELb0ELi2ELi4ELi4ELi4ELb0EEENS1_24CollectiveEpilogueBwdGQAISA_fSD_Li256ELb0ELb1EEENS1_19SingleTileSchedulerILb0ELb0ELb0ELi128EEEEEEEEEvNT_6ParamsE) ;  /* 0xffff6d2004007950 */ /* 0x000fea0003c3ffff */
        .type           $_ZN7cutlass13device_kernelIN5flash19enable_sm80_to_sm89INS1_16FlashAttnBwdSm80INS1_25CollectiveMainloopBwdSm80ILi2ELi2EN4cute5tupleIJNS5_1CILi128EEES8_NS7_ILi64EEEEEENS_10bfloat16_tEfNS_4arch4Sm80ELb0ELb0ELb1ELb0ELb1ELb0ELb0ELb0ELi2ELi4ELi4ELi4ELb0EEENS1_24CollectiveEpilogueBwdGQAISA_fSD_Li256ELb0ELb1EEENS1_19SingleTileSchedulerILb0ELb0ELb0ELi128EEEEEEEEEvNT_6ParamsE$_ZN4cute3eso3ESOILb1ELb0EJNS_6LayoutINS_5tupleIJNS3_IJNS_1CILi2EEES5_S5_EEEEEENS3_IJNS3_IJNS4_ILi1EEES5_NS4_ILi4EEEEEEEEEEENS_10ViewEngineIPN7cutlass10bfloat16_tEEEEEC2ERKSC_RKSH_,@function
        .size           $_ZN7cutlass13device_kernelIN5flash19enable_sm80_to_sm89INS1_16FlashAttnBwdSm80INS1_25CollectiveMainloopBwdSm80ILi2ELi2EN4cute5tupleIJNS5_1CILi128EEES8_NS7_ILi64EEEEEENS_10bfloat16_tEfNS_4arch4Sm80ELb0ELb0ELb1ELb0ELb1ELb0ELb0ELb0ELi2ELi4ELi4ELi4ELb0EEENS1_24CollectiveEpilogueBwdGQAISA_fSD_Li256ELb0ELb1EEENS1_19SingleTileSchedulerILb0ELb0ELb0ELi128EEEEEEEEEvNT_6ParamsE$_ZN4cute3eso3ESOILb1ELb0EJNS_6LayoutINS_5tupleIJNS3_IJNS_1CILi2EEES5_S5_EEEEEENS3_IJNS3_IJNS4_ILi1EEES5_NS4_ILi4EEEEEEEEEEENS_10ViewEngineIPN7cutlass10bfloat16_tEEEEEC2ERKSC_RKSH_,($_ZN7cutlass13device_kernelIN5flash19enable_sm80_to_sm89INS1_16FlashAttnBwdSm80INS1_25CollectiveMainloopBwdSm80ILi2ELi2EN4cute5tupleIJNS5_1CILi128EEES8_NS7_ILi64EEEEEENS_10bfloat16_tEfNS_4arch4Sm80ELb0ELb0ELb1ELb0ELb1ELb0ELb0ELb0ELi2ELi4ELi4ELi4ELb0EEENS1_24CollectiveEpilogueBwdGQAISA_fSD_Li256ELb0ELb1EEENS1_19SingleTileSchedulerILb0ELb0ELb0ELi128EEEEEEEEEvNT_6ParamsE$_ZN4cute3eso3ESOILb1ELb0EJNS_6LayoutINS_5tupleIJNS3_IJNS_1CILi2EEES5_S5_EEEEEENS3_IJNS3_IJNS4_ILi1EEES5_NS4_ILi4EEEEEEEEEEEiEEC2ERKSC_RKi - $_ZN7cutlass13device_kernelIN5flash19enable_sm80_to_sm89INS1_16FlashAttnBwdSm80INS1_25CollectiveMainloopBwdSm80ILi2ELi2EN4cute5tupleIJNS5_1CILi128EEES8_NS7_ILi64EEEEEENS_10bfloat16_tEfNS_4arch4Sm80ELb0ELb0ELb1ELb0ELb1ELb0ELb0ELb0ELi2ELi4ELi4ELi4ELb0EEENS1_24CollectiveEpilogueBwdGQAISA_fSD_Li256ELb0ELb1EEENS1_19SingleTileSchedulerILb0ELb0ELb0ELi128EEEEEEEEEvNT_6ParamsE$_ZN4cute3eso3ESOILb1ELb0EJNS_6LayoutINS_5tupleIJNS3_IJNS_1CILi2EEES5_S5_EEEEEENS3_IJNS3_IJNS4_ILi1EEES5_NS4_ILi4EEEEEEEEEEENS_10ViewEngineIPN7cutlass10bfloat16_tEEEEEC2ERKSC_RKSH_)
$_ZN7cutlass13device_kernelIN5flash19enable_sm80_to_sm89INS1_16FlashAttnBwdSm80INS1_25CollectiveMainloopBwdSm80ILi2ELi2EN4cute5tupleIJNS5_1CILi128EEES8_NS7_ILi64EEEEEENS_10bfloat16_tEfNS_4arch4Sm80ELb0ELb0ELb1ELb0ELb1ELb0ELb0ELb0ELi2ELi4ELi4ELi4ELb0EEENS1_24CollectiveEpilogueBwdGQAISA_fSD_Li256ELb0ELb1EEENS1_19SingleTileSchedulerILb0ELb0ELb0ELi128EEEEEEEEEvNT_6ParamsE$_ZN4cute3eso3ESOILb1ELb0EJNS_6LayoutINS_5tupleIJNS3_IJNS_1CILi2EEES5_S5_EEEEEENS3_IJNS3_IJNS4_ILi1EEES5_NS4_ILi4EEEEEEEEEEENS_10ViewEngineIPN7cutlass10bfloat16_tEEEEEC2ERKSC_RKSH_:
[----:B------:R-:W-:Y:S01]  /*92e0*/  IADD3 R2, R67, -c[0x0][0x20], RZ ;  /* 0x8000080043027a10 */ /* 0x000fe20007ffe0ff */
[----:B------:R-:W-:Y:S01]  /*92f0*/  IMAD.MOV.U32 R7, RZ, RZ, R3 ;  /* 0x000000ffff077224 */ /* 0x000fe200078e0003 */
[----:B------:R-:W-:-:S04]  /*9300*/  MOV R5, 0x0 ;  /* 0x0000000000057802 */ /* 0x000fc80000000f00 */
[----:B------:R1:W-:Y:S01]  /*9310*/  STL.64 [R2], R6 ;  /* 0x0000000602007387 */ /* 0x0003e20000100a00 */
[----:B------:R-:W-:Y:S05]  /*9320*/  RET.REL.NODEC R4 `(_ZN7cutlass13device_kernelIN5flash19enable_sm80_to_sm89INS1_16FlashAttnBwdSm80INS1_25CollectiveMainloopBwdSm80ILi2ELi2EN4cute5tupleIJNS5_1CILi128EEES8_NS7_ILi64EEEEEENS_10bfloat16_tEfNS_4arch4Sm80ELb0ELb0ELb1ELb0ELb1ELb0ELb0ELb0ELi2ELi4ELi4ELi4ELb0EEENS1_24CollectiveEpilogueBwdGQAISA_fSD_Li256ELb0ELb1EEENS1_19SingleTileSchedulerILb0ELb0ELb0ELi128EEEEEEEEEvNT_6ParamsE) ;  /* 0xffff6cd004007950 */ /* 0x000fea0003c3ffff */
        .type           $_ZN7cutlass13device_kernelIN5flash19enable_sm80_to_sm89INS1_16FlashAttnBwdSm80INS1_25CollectiveMainloopBwdSm80ILi2ELi2EN4cute5tupleIJNS5_1CILi128EEES8_NS7_ILi64EEEEEENS_10bfloat16_tEfNS_4arch4Sm80ELb0ELb0ELb1ELb0ELb1ELb0ELb0ELb0ELi2ELi4ELi4ELi4ELb0EEENS1_24CollectiveEpilogueBwdGQAISA_fSD_Li256ELb0ELb1EEENS1_19SingleTileSchedulerILb0ELb0ELb0ELi128EEEEEEEEEvNT_6ParamsE$_ZN4cute3eso3ESOILb1ELb0EJNS_6LayoutINS_5tupleIJNS3_IJNS_1CILi2EEES5_S5_EEEEEENS3_IJNS3_IJNS4_ILi1EEES5_NS4_ILi4EEEEEEEEEEEiEEC2ERKSC_RKi,@function
        .size           $_ZN7cutlass13device_kernelIN5flash19enable_sm80_to_sm89INS1_16FlashAttnBwdSm80INS1_25CollectiveMainloopBwdSm80ILi2ELi2EN4cute5tupleIJNS5_1CILi128EEES8_NS7_ILi64EEEEEENS_10bfloat16_tEfNS_4arch4Sm80ELb0ELb0ELb1ELb0ELb1ELb0ELb0ELb0ELi2ELi4ELi4ELi4ELb0EEENS1_24CollectiveEpilogueBwdGQAISA_fSD_Li256ELb0ELb1EEENS1_19SingleTileSchedulerILb0ELb0ELb0ELi128EEEEEEEEEvNT_6ParamsE$_ZN4cute3eso3ESOILb1ELb0EJNS_6LayoutINS_5tupleIJNS3_IJNS_1CILi2EEES5_S5_EEEEEENS3_IJNS3_IJNS4_ILi1EEES5_NS4_ILi4EEEEEEEEEEEiEEC2ERKSC_RKi,($_ZN7cutlass13device_kernelIN5flash19enable_sm80_to_sm89INS1_16FlashAttnBwdSm80INS1_25CollectiveMainloopBwdSm80ILi2ELi2EN4cute5tupleIJNS5_1CILi128EEES8_NS7_ILi64EEEEEENS_10bfloat16_tEfNS_4arch4Sm80ELb0ELb0ELb1ELb0ELb1ELb0ELb0ELb0ELi2ELi4ELi4ELi4ELb0EEENS1_24CollectiveEpilogueBwdGQAISA_fSD_Li256ELb0ELb1EEENS1_19SingleTileSchedulerILb0ELb0ELb0ELi128EEEEEEEEEvNT_6ParamsE$_ZN4cute3eso3ESOILb1ELb0EJNS_6LayoutINS_5tupleIJNS3_IJNS_1CILi2EEES5_S5_EEES5_EEENS3_IJNS3_IJNS4_ILi1EEES5_NS4_ILi4EEEEEENS4_ILi64EEEEEEEENS_10ViewEngineIPN7cutlass10bfloat16_tEEEEEC2ERKSD_RKSI_ - $_ZN7cutlass13device_kernelIN5flash19enable_sm80_to_sm89INS1_16FlashAttnBwdSm80INS1_25CollectiveMainloopBwdSm80ILi2ELi2EN4cute5tupleIJNS5_1CILi128EEES8_NS7_ILi64EEEEEENS_10bfloat16_tEfNS_4arch4Sm80ELb0ELb0ELb1ELb0ELb1ELb0ELb0ELb0ELi2ELi4ELi4ELi4ELb0EEENS1_24CollectiveEpilogueBwdGQAISA_fSD_Li256ELb0ELb1EEENS1_19SingleTileSchedulerILb0ELb0ELb0ELi128EEEEEEEEEvNT_6ParamsE$_ZN4cute3eso3ESOILb1ELb0EJNS_6LayoutINS_5tupleIJNS3_IJNS_1CILi2EEES5_S5_EEEEEENS3_IJNS3_IJNS4_ILi1EEES5_NS4_ILi4EEEEEEEEEEEiEEC2ERKSC_RKi)
$_ZN7cutlass13device_kernelIN5flash19enable_sm80_to_sm89INS1_16FlashAttnBwdSm80INS1_25CollectiveMainloopBwdSm80ILi2ELi2EN4cute5tupleIJNS5_1CILi128EEES8_NS7_ILi64EEEEEENS_10bfloat16_tEfNS_4arch4Sm80ELb0ELb0ELb1ELb0ELb1ELb0ELb0ELb0ELi2ELi4ELi4ELi4ELb0EEENS1_24CollectiveEpilogueBwdGQAISA_fSD_Li256ELb0ELb1EEENS1_19SingleTileSchedulerILb0ELb0ELb0ELi128EEEEEEEEEvNT_6ParamsE$_ZN4cute3eso3ESOILb1ELb0EJNS_6LayoutINS_5tupleIJNS3_IJNS_1CILi2EEES5_S5_EEEEEENS3_IJNS3_IJNS4_ILi1EEES5_NS4_ILi4EEEEEEEEEEEiEEC2ERKSC_RKi:
[----:B------:R-:W-:Y:S02]  /*9330*/  IADD3 R2, R67, -c[0x0][0x20], RZ ;  /* 0x8000080043027a10 */ /* 0x000fe40007ffe0ff */
[----:B------:R-:W-:-:S03]  /*9340*/  MOV R5, 0x0 ;  /* 0x0000000000057802 */ /* 0x000fc60000000f00 */
[----:B------:R1:W-:Y:S01]  /*9350*/  STL [R2], R3 ;  /* 0x0000000302007387 */ /* 0x0003e20000100800 */
[----:B------:R-:W-:Y:S05]  /*9360*/  RET.REL.NODEC R4 `(_ZN7cutlass13device_kernelIN5flash19enable_sm80_to_sm89INS1_16FlashAttnBwdSm80INS1_25CollectiveMainloopBwdSm80ILi2ELi2EN4cute5tupleIJNS5_1CILi128EEES8_NS7_ILi64EEEEEENS_10bfloat16_tEfNS_4arch4Sm80ELb0ELb0ELb1ELb0ELb1ELb0ELb0ELb0ELi2ELi4ELi4ELi4ELb0EEENS1_24CollectiveEpilogueBwdGQAISA_fSD_Li256ELb0ELb1EEENS1_19SingleTileSchedulerILb0ELb0ELb0ELi128EEEEEEEEEvNT_6ParamsE) ;  /* 0xffff6c9004007950 */ /* 0x000fea0003c3ffff */
        .type           $_ZN7cutlass13device_kernelIN5flash19enable_sm80_to_sm89INS1_16FlashAttnBwdSm80INS1_25CollectiveMainloopBwdSm80ILi2ELi2EN4cute5tupleIJNS5_1CILi128EEES8_NS7_ILi64EEEEEENS_10bfloat16_tEfNS_4arch4Sm80ELb0ELb0ELb1ELb0ELb1ELb0ELb0ELb0ELi2ELi4ELi4ELi4ELb0EEENS1_24CollectiveEpilogueBwdGQAISA_fSD_Li256ELb0ELb1EEENS1_19SingleTileSchedulerILb0ELb0ELb0ELi128EEEEEEEEEvNT_6ParamsE$_ZN4cute3eso3ESOILb1ELb0EJNS_6LayoutINS_5tupleIJNS3_IJNS_1CILi2EEES5_S5_EEES5_EEENS3_IJNS3_IJNS4_ILi1EEES5_NS4_ILi4EEEEEENS4_ILi64EEEEEEEENS_10ViewEngineIPN7cutlass10bfloat16_tEEEEEC2ERKSD_RKSI_,@function
        .size           $_ZN7cutlass13device_kernelIN5flash19enable_sm80_to_sm89INS1_16FlashAttnBwdSm80INS1_25CollectiveMainloopBwdSm80ILi2ELi2EN4cute5tupleIJNS5_1CILi128EEES8_NS7_ILi64EEEEEENS_10bfloat16_tEfNS_4arch4Sm80ELb0ELb0ELb1ELb0ELb1ELb0ELb0ELb0ELi2ELi4ELi4ELi4ELb0EEENS1_24CollectiveEpilogueBwdGQAISA_fSD_Li256ELb0ELb1EEENS1_19SingleTileSchedulerILb0ELb0ELb0ELi128EEEEEEEEEvNT_6ParamsE$_ZN4cute3eso3ESOILb1ELb0EJNS_6LayoutINS_5tupleIJNS3_IJNS_1CILi2EEES5_S5_EEES5_EEENS3_IJNS3_IJNS4_ILi1EEES5_NS4_ILi4EEEEEENS4_ILi64EEEEEEEENS_10ViewEngineIPN7cutlass10bfloat16_tEEEEEC2ERKSD_RKSI_,($_ZN7cutlass13device_kernelIN5flash19enable_sm80_to_sm89INS1_16FlashAttnBwdSm80INS1_25CollectiveMainloopBwdSm80ILi2ELi2EN4cute5tupleIJNS5_1CILi128EEES8_NS7_ILi64EEEEEENS_10bfloat16_tEfNS_4arch4Sm80ELb0ELb0ELb1ELb0ELb1ELb0ELb0ELb0ELi2ELi4ELi4ELi4ELb0EEENS1_24CollectiveEpilogueBwdGQAISA_fSD_Li256ELb0ELb1EEENS1_19SingleTileSchedulerILb0ELb0ELb0ELi128EEEEEEEEEvNT_6ParamsE$_ZN4cute3eso3ESOILb1ELb0EJNS_6LayoutINS_5tupleIJNS3_IJNS_1CILi2EEES5_S5_EEES5_EEENS3_IJNS3_IJNS4_ILi1EEES5_NS4_ILi4EEEEEENS4_ILi64EEEEEEEEiEEC2ERKSD_RKi - $_ZN7cutlass13device_kernelIN5flash19enable_sm80_to_sm89INS1_16FlashAttnBwdSm80INS1_25CollectiveMainloopBwdSm80ILi2ELi2EN4cute5tupleIJNS5_1CILi128EEES8_NS7_ILi64EEEEEENS_10bfloat16_tEfNS_4arch4Sm80ELb0ELb0ELb1ELb0ELb1ELb0ELb0ELb0ELi2ELi4ELi4ELi4ELb0EEENS1_24CollectiveEpilogueBwdGQAISA_fSD_Li256ELb0ELb1EEENS1_19SingleTileSchedulerILb0ELb0ELb0ELi128EEEEEEEEEvNT_6ParamsE$_ZN4cute3eso3ESOILb1ELb0EJNS_6LayoutINS_5tupleIJNS3_IJNS_1CILi2EEES5_S5_EEES5_EEENS3_IJNS3_IJNS4_ILi1EEES5_NS4_ILi4EEEEEENS4_ILi64EEEEEEEENS_10ViewEngineIPN7cutlass10bfloat16_tEEEEEC2ERKSD_RKSI_)
$_ZN7cutlass13device_kernelIN5flash19enable_sm80_to_sm89INS1_16FlashAttnBwdSm80INS1_25CollectiveMainloopBwdSm80ILi2ELi2EN4cute5tupleIJNS5_1CILi128EEES8_NS7_ILi64EEEEEENS_10bfloat16_tEfNS_4arch4Sm80ELb0ELb0ELb1ELb0ELb1ELb0ELb0ELb0ELi2ELi4ELi4ELi4ELb0EEENS1_24CollectiveEpilogueBwdGQAISA_fSD_Li256ELb0ELb1EEENS1_19SingleTileSchedulerILb0ELb0ELb0ELi128EEEEEEEEEvNT_6ParamsE$_ZN4cute3eso3ESOILb1ELb0EJNS_6LayoutINS_5tupleIJNS3_IJNS_1CILi2EEES5_S5_EEES5_EEENS3_IJNS3_IJNS4_ILi1EEES5_NS4_ILi4EEEEEENS4_ILi64EEEEEEEENS_10ViewEngineIPN7cutlass10bfloat16_tEEEEEC2ERKSD_RKSI_:
[----:B------:R-:W-:Y:S01]  /*9370*/  IADD3 R2, R25, -c[0x0][0x20], RZ ;  /* 0x8000080019027a10 */ /* 0x000fe20007ffe0ff */
[----:B------:R-:W-:Y:S01]  /*9380*/  IMAD.MOV.U32 R7, RZ, RZ, R3 ;  /* 0x000000ffff077224 */ /* 0x000fe200078e0003 */
[----:B------:R-:W-:-:S04]  /*9390*/  MOV R5, 0x0 ;  /* 0x0000000000057802 */ /* 0x000fc80000000f00 */
[----:B------:R1:W-:Y:S01]  /*93a0*/  STL.64 [R2], R6 ;  /* 0x0000000602007387 */ /* 0x0003e20000100a00 */
[----:B------:R-:W-:Y:S05]  /*93b0*/  RET.REL.NODEC R4 `(_ZN7cutlass13device_kernelIN5flash19enable_sm80_to_sm89INS1_16FlashAttnBwdSm80INS1_25CollectiveMainloopBwdSm80ILi2ELi2EN4cute5tupleIJNS5_1CILi128EEES8_NS7_ILi64EEEEEENS_10bfloat16_tEfNS_4arch4Sm80ELb0ELb0ELb1ELb0ELb1ELb0ELb0ELb0ELi2ELi4ELi4ELi4ELb0EEENS1_24CollectiveEpilogueBwdGQAISA_fSD_Li256ELb0ELb1EEENS1_19SingleTileSchedulerILb0ELb0ELb0ELi128EEEEEEEEEvNT_6ParamsE) ;  /* 0xffff6c4004007950 */ /* 0x000fea0003c3ffff */
        .type           $_ZN7cutlass13device_kernelIN5flash19enable_sm80_to_sm89INS1_16FlashAttnBwdSm80INS1_25CollectiveMainloopBwdSm80ILi2ELi2EN4cute5tupleIJNS5_1CILi128EEES8_NS7_ILi64EEEEEENS_10bfloat16_tEfNS_4arch4Sm80ELb0ELb0ELb1ELb0ELb1ELb0ELb0ELb0ELi2ELi4ELi4ELi4ELb0EEENS1_24CollectiveEpilogueBwdGQAISA_fSD_Li256ELb0ELb1EEENS1_19SingleTileSchedulerILb0ELb0ELb0ELi128EEEEEEEEEvNT_6ParamsE$_ZN4cute3eso3ESOILb1ELb0EJNS_6LayoutINS_5tupleIJNS3_IJNS_1CILi2EEES5_S5_EEES5_EEENS3_IJNS3_IJNS4_ILi1EEES5_NS4_ILi4EEEEEENS4_ILi64EEEEEEEEiEEC2ERKSD_RKi,@function
        .size           $_ZN7cutlass13device_kernelIN5flash19enable_sm80_to_sm89INS1_16FlashAttnBwdSm80INS1_25CollectiveMainloopBwdSm80ILi2ELi2EN4cute5tupleIJNS5_1CILi128EEES8_NS7_ILi64EEEEEENS_10bfloat16_tEfNS_4arch4Sm80ELb0ELb0ELb1ELb0ELb1ELb0ELb0ELb0ELi2ELi4ELi4ELi4ELb0EEENS1_24CollectiveEpilogueBwdGQAISA_fSD_Li256ELb0ELb1EEENS1_19SingleTileSchedulerILb0ELb0ELb0ELi128EEEEEEEEEvNT_6ParamsE$_ZN4cute3eso3ESOILb1ELb0EJNS_6LayoutINS_5tupleIJNS3_IJNS_1CILi2EEES5_S5_EEES5_EEENS3_IJNS3_IJNS4_ILi1EEES5_NS4_ILi4EEEEEENS4_ILi64EEEEEEEEiEEC2ERKSD_RKi,($_ZN7cutlass13device_kernelIN5flash19enable_sm80_to_sm89INS1_16FlashAttnBwdSm80INS1_25CollectiveMainloopBwdSm80ILi2ELi2EN4cute5tupleIJNS5_1CILi128EEES8_NS7_ILi64EEEEEENS_10bfloat16_tEfNS_4arch4Sm80ELb0ELb0ELb1ELb0ELb1ELb0ELb0ELb0ELi2ELi4ELi4ELi4ELb0EEENS1_24CollectiveEpilogueBwdGQAISA_fSD_Li256ELb0ELb1EEENS1_19SingleTileSchedulerILb0ELb0ELb0ELi128EEEEEEEEEvNT_6ParamsE$_ZN4cute3eso3ESOILb1ELb0EJNS_6LayoutINS_5tupleIJNS3_IJNS_1CILi2EEES5_S5_EEES5_EEENS3_IJNS3_IJNS4_ILi1EEES5_NS4_ILi4EEEEEENS4_ILi8EEEEEEEENS_10ViewEngineIPN7cutlass10bfloat16_tEEEEEC2ERKSD_RKSI_ - $_ZN7cutlass13device_kernelIN5flash19enable_sm80_to_sm89INS1_16FlashAttnBwdSm80INS1_25CollectiveMainloopBwdSm80ILi2ELi2EN4cute5tupleIJNS5_1CILi128EEES8_NS7_ILi64EEEEEENS_10bfloat16_tEfNS_4arch4Sm80ELb0ELb0ELb1ELb0ELb1ELb0ELb0ELb0ELi2ELi4ELi4ELi4ELb0EEENS1_24CollectiveEpilogueBwdGQAISA_fSD_Li256ELb0ELb1EEENS1_19SingleTileSchedulerILb0ELb0ELb0ELi128EEEEEEEEEvNT_6ParamsE$_ZN4cute3eso3ESOILb1ELb0EJNS_6LayoutINS_5tupleIJNS3_IJNS_1CILi2EEES5_S5_EEES5_EEENS3_IJNS3_IJNS4_ILi1EEES5_NS4_ILi4EEEEEENS4_ILi64EEEEEEEEiEEC2ERKSD_RKi)
$_ZN7cutlass13device_kernelIN5flash19enable_sm80_to_sm89INS1_16FlashAttnBwdSm80INS1_25CollectiveMainloopBwdSm80ILi2ELi2EN4cute5tupleIJNS5_1CILi128EEES8_NS7_ILi64EEEEEENS_10bfloat16_tEfNS_4arch4Sm80ELb0ELb0ELb1ELb0ELb1ELb0ELb0ELb0ELi2ELi4ELi4ELi4ELb0EEENS1_24CollectiveEpilogueBwdGQAISA_fSD_Li256ELb0ELb1EEENS1_19SingleTileSchedulerILb0ELb0ELb0ELi128EEEEEEEEEvNT_6ParamsE$_ZN4cute3eso3ESOILb1ELb0EJNS_6LayoutINS_5tupleIJNS3_IJNS_1CILi2EEES5_S5_EEES5_EEENS3_IJNS3_IJNS4_ILi1EEES5_NS4_ILi4EEEEEENS4_ILi64EEEEEEEEiEEC2ERKSD_RKi:
[----:B------:R-:W-:Y:S02]  /*93c0*/  IADD3 R2, R25, -c[0x0][0x20], RZ ;  /* 0x8000080019027a10 */ /* 0x000fe40007ffe0ff */
[----:B------:R-:W-:-:S03]  /*93d0*/  MOV R5, 0x0 ;  /* 0x0000000000057802 */ /* 0x000fc60000000f00 */
[----:B------:R1:W-:Y:S01]  /*93e0*/  STL [R2], R3 ;  /* 0x0000000302007387 */ /* 0x0003e20000100800 */
[----:B------:R-:W-:Y:S05]  /*93f0*/  RET.REL.NODEC R4 `(_ZN7cutlass13device_kernelIN5flash19enable_sm80_to_sm89INS1_16FlashAttnBwdSm80INS1_25CollectiveMainloopBwdSm80ILi2ELi2EN4cute5tupleIJNS5_1CILi128EEES8_NS7_ILi64EEEEEENS_10bfloat16_tEfNS_4arch4Sm80ELb0ELb0ELb1ELb0ELb1ELb0ELb0ELb0ELi2ELi4ELi4ELi4ELb0EEENS1_24CollectiveEpilogueBwdGQAISA_fSD_Li256ELb0ELb1EEENS1_19SingleTileSchedulerILb0ELb0ELb0ELi128EEEEEEEEEvNT_6ParamsE) ;  /* 0xffff6c0004007950 */ /* 0x000fea0003c3ffff */
        .type           $_ZN7cutlass13device_kernelIN5flash19enable_sm80_to_sm89INS1_16FlashAttnBwdSm80INS1_25CollectiveMainloopBwdSm80ILi2ELi2EN4cute5tupleIJNS5_1CILi128EEES8_NS7_ILi64EEEEEENS_10bfloat16_tEfNS_4arch4Sm80ELb0ELb0ELb1ELb0ELb1ELb0ELb0ELb0ELi2ELi4ELi4ELi4ELb0EEENS1_24CollectiveEpilogueBwdGQAISA_fSD_Li256ELb0ELb1EEENS1_19SingleTileSchedulerILb0ELb0ELb0ELi128EEEEEEEEEvNT_6ParamsE$_ZN4cute3eso3ESOILb1ELb0EJNS_6LayoutINS_5tupleIJNS3_IJNS_1CILi2EEES5_S5_EEES5_EEENS3_IJNS3_IJNS4_ILi1EEES5_NS4_ILi4EEEEEENS4_ILi8EEEEEEEENS_10ViewEngineIPN7cutlass10bfloat16_tEEEEEC2ERKSD_RKSI_,@function
        .size           $_ZN7cutlass13device_kernelIN5flash19enable_sm80_to_sm89INS1_16FlashAttnBwdSm80INS1_25CollectiveMainloopBwdSm80ILi2ELi2EN4cute5tupleIJNS5_1CILi128EEES8_NS7_ILi64EEEEEENS_10bfloat16_tEfNS_4arch4Sm80ELb0ELb0ELb1ELb0ELb1ELb0ELb0ELb0ELi2ELi4ELi4ELi4ELb0EEENS1_24CollectiveEpilogueBwdGQAISA_fSD_Li256ELb0ELb1EEENS1_19SingleTileSchedulerILb0ELb0ELb0ELi128EEEEEEEEEvNT_6ParamsE$_ZN4cute3eso3ESOILb1ELb0EJNS_6LayoutINS_5tupleIJNS3_IJNS_1CILi2EEES5_S5_EEES5_EEENS3_IJNS3_IJNS4_ILi1EEES5_NS4_ILi4EEEEEENS4_ILi8EEEEEEEENS_10ViewEngineIPN7cutlass10bfloat16_tEEEEEC2ERKSD_RKSI_,($_ZN7cutlass13device_kernelIN5flash19enable_sm80_to_sm89INS1_16FlashAttnBwdSm80INS1_25CollectiveMainloopBwdSm80ILi2ELi2EN4cute5tupleIJNS5_1CILi128EEES8_NS7_ILi64EEEEEENS_10bfloat16_tEfNS_4arch4Sm80ELb0ELb0ELb1ELb0ELb1ELb0ELb0ELb0ELi2ELi4ELi4ELi4ELb0EEENS1_24CollectiveEpilogueBwdGQAISA_fSD_Li256ELb0ELb1EEENS1_19SingleTileSchedulerILb0ELb0ELb0ELi128EEEEEEEEEvNT_6ParamsE$_ZN4cute3eso3ESOILb1ELb0EJNS_6LayoutINS_5tupleIJNS3_IJNS_1CILi2EEES5_S5_EEES5_EEENS3_IJNS3_IJNS4_ILi1EEES5_NS4_ILi4EEEEEENS4_ILi8EEEEEEEEiEEC2ERKSD_RKi - $_ZN7cutlass13device_kernelIN5flash19enable_sm80_to_sm89INS1_16FlashAttnBwdSm80INS1_25CollectiveMainloopBwdSm80ILi2ELi2EN4cute5tupleIJNS5_1CILi128EEES8_NS7_ILi64EEEEEENS_10bfloat16_tEfNS_4arch4Sm80ELb0ELb0ELb1ELb0ELb1ELb0ELb0ELb0ELi2ELi4ELi4ELi4ELb0EEENS1_24CollectiveEpilogueBwdGQAISA_fSD_Li256ELb0ELb1EEENS1_19SingleTileSchedulerILb0ELb0ELb0ELi128EEEEEEEEEvNT_6ParamsE$_ZN4cute3eso3ESOILb1ELb0EJNS_6LayoutINS_5tupleIJNS3_IJNS_1CILi2EEES5_S5_EEES5_EEENS3_IJNS3_IJNS4_ILi1EEES5_NS4_ILi4EEEEEENS4_ILi8EEEEEEEENS_10ViewEngineIPN7cutlass10bfloat16_tEEEEEC2ERKSD_RKSI_)
$_ZN7cutlass13device_kernelIN5flash19enable_sm80_to_sm89INS1_16FlashAttnBwdSm80INS1_25CollectiveMainloopBwdSm80ILi2ELi2EN4cute5tupleIJNS5_1CILi128EEES8_NS7_ILi64EEEEEENS_10bfloat16_tEfNS_4arch4Sm80ELb0ELb0ELb1ELb0ELb1ELb0ELb0ELb0ELi2ELi4ELi4ELi4ELb0EEENS1_24CollectiveEpilogueBwdGQAISA_fSD_Li256ELb0ELb1EEENS1_19SingleTileSchedulerILb0ELb0ELb0ELi128EEEEEEEEEvNT_6ParamsE$_ZN4cute3eso3ESOILb1ELb0EJNS_6LayoutINS_5tupleIJNS3_IJNS_1CILi2EEES5_S5_EEES5_EEENS3_IJNS3_IJNS4_ILi1EEES5_NS4_ILi4EEEEEENS4_ILi8EEEEEEEENS_10ViewEngineIPN7cutlass10bfloat16_tEEEEEC2ERKSD_RKSI_:
[----:B------:R-:W-:Y:S01]  /*9400*/  IADD3 R2, R67, -c[0x0][0x20], RZ ;  /* 0x8000080043027a10 */ /* 0x000fe20007ffe0ff */
[----:B------:R-:W-:Y:S01]  /*9410*/  IMAD.MOV.U32 R7, RZ, RZ, R3 ;  /* 0x000000ffff077224 */ /* 0x000fe200078e0003 */
[----:B------:R-:W-:-:S04]  /*9420*/  MOV R5, 0x0 ;  /* 0x0000000000057802 */ /* 0x000fc80000000f00 */
[----:B------:R1:W-:Y:S01]  /*9430*/  STL.64 [R2], R6 ;  /* 0x0000000602007387 */ /* 0x0003e20000100a00 */
[----:B------:R-:W-:Y:S05]  /*9440*/  RET.REL.NODEC R4 `(_ZN7cutlass13device_kernelIN5flash19enable_sm80_to_sm89INS1_16FlashAttnBwdSm80INS1_25CollectiveMainloopBwdSm80ILi2ELi2EN4cute5tupleIJNS5_1CILi128EEES8_NS7_ILi64EEEEEENS_10bfloat16_tEfNS_4arch4Sm80ELb0ELb0ELb1ELb0ELb1ELb0ELb0ELb0ELi2ELi4ELi4ELi4ELb0EEENS1_24CollectiveEpilogueBwdGQAISA_fSD_Li256ELb0ELb1EEENS1_19SingleTileSchedulerILb0ELb0ELb0ELi128EEEEEEEEEvNT_6ParamsE) ;  /* 0xffff6bb004007950 */ /* 0x000fea0003c3ffff */
        .type           $_ZN7cutlass13device_kernelIN5flash19enable_sm80_to_sm89INS1_16FlashAttnBwdSm80INS1_25CollectiveMainloopBwdSm80ILi2ELi2EN4cute5tupleIJNS5_1CILi128EEES8_NS7_ILi64EEEEEENS_10bfloat16_tEfNS_4arch4Sm80ELb0ELb0ELb1ELb0ELb1ELb0ELb0ELb0ELi2ELi4ELi4ELi4ELb0EEENS1_24CollectiveEpilogueBwdGQAISA_fSD_Li256ELb0ELb1EEENS1_19SingleTileSchedulerILb0ELb0ELb0ELi128EEEEEEEEEvNT_6ParamsE$_ZN4cute3eso3ESOILb1ELb0EJNS_6LayoutINS_5tupleIJNS3_IJNS_1CILi2EEES5_S5_EEES5_EEENS3_IJNS3_IJNS4_ILi1EEES5_NS4_ILi4EEEEEENS4_ILi8EEEEEEEEiEEC2ERKSD_RKi,@function
        .size           $_ZN7cutlass13device_kernelIN5flash19enable_sm80_to_sm89INS1_16FlashAttnBwdSm80INS1_25CollectiveMainloopBwdSm80ILi2ELi2EN4cute5tupleIJNS5_1CILi128EEES8_NS7_ILi64EEEEEENS_10bfloat16_tEfNS_4arch4Sm80ELb0ELb0ELb1ELb0ELb1ELb0ELb0ELb0ELi2ELi4ELi4ELi4ELb0EEENS1_24CollectiveEpilogueBwdGQAISA_fSD_Li256ELb0ELb1EEENS1_19SingleTileSchedulerILb0ELb0ELb0ELi128EEEEEEEEEvNT_6ParamsE$_ZN4cute3eso3ESOILb1ELb0EJNS_6LayoutINS_5tupleIJNS3_IJNS_1CILi2EEES5_S5_EEES5_EEENS3_IJNS3_IJNS4_ILi1EEES5_NS4_ILi4EEEEEENS4_ILi8EEEEEEEEiEEC2ERKSD_RKi,($_ZN7cutlass13device_kernelIN5flash19enable_sm80_to_sm89INS1_16FlashAttnBwdSm80INS1_25CollectiveMainloopBwdSm80ILi2ELi2EN4cute5tupleIJNS5_1CILi128EEES8_NS7_ILi64EEEEEENS_10bfloat16_tEfNS_4arch4Sm80ELb0ELb0ELb1ELb0ELb1ELb0ELb0ELb0ELi2ELi4ELi4ELi4ELb0EEENS1_24CollectiveEpilogueBwdGQAISA_fSD_Li256ELb0ELb1EEENS1_19SingleTileSchedulerILb0ELb0ELb0ELi128EEEEEEEEEvNT_6ParamsE$_ZN4cute3eso3ESOILb1ELb0EJNS_6LayoutINS_5tupleIJNS3_IJNS_1CILi4EEENS4_ILi1EEEEEEEEENS3_IJNS3_IJS6_NS4_ILi0EEEEEEEEEEENS_10ViewEngineINS_8gmem_ptrIPKfEEEEEEC2ERKSC_RKSI_ - $_ZN7cutlass13device_kernelIN5flash19enable_sm80_to_sm89INS1_16FlashAttnBwdSm80INS1_25CollectiveMainloopBwdSm80ILi2ELi2EN4cute5tupleIJNS5_1CILi128EEES8_NS7_ILi64EEEEEENS_10bfloat16_tEfNS_4arch4Sm80ELb0ELb0ELb1ELb0ELb1ELb0ELb0ELb0ELi2ELi4ELi4ELi4ELb0EEENS1_24CollectiveEpilogueBwdGQAISA_fSD_Li256ELb0ELb1EEENS1_19SingleTileSchedulerILb0ELb0ELb0ELi128EEEEEEEEEvNT_6ParamsE$_ZN4cute3eso3ESOILb1ELb0EJNS_6LayoutINS_5tupleIJNS3_IJNS_1CILi2EEES5_S5_EEES5_EEENS3_IJNS3_IJNS4_ILi1EEES5_NS4_ILi4EEEEEENS4_ILi8EEEEEEEEiEEC2ERKSD_RKi)
$_ZN7cutlass13device_kernelIN5flash19enable_sm80_to_sm89INS1_16FlashAttnBwdSm80INS1_25CollectiveMainloopBwdSm80ILi2ELi2EN4cute5tupleIJNS5_1CILi128EEES8_NS7_ILi64EEEEEENS_10bfloat16_tEfNS_4arch4Sm80ELb0ELb0ELb1ELb0ELb1ELb0ELb0ELb0ELi2ELi4ELi4ELi4ELb0EEENS1_24CollectiveEpilogueBwdGQAISA_fSD_Li256ELb0ELb1EEENS1_19SingleTileSchedulerILb0ELb0ELb0ELi128EEEEEEEEEvNT_6ParamsE$_ZN4cute3eso3ESOILb1ELb0EJNS_6LayoutINS_5tupleIJNS3_IJNS_1CILi2EEES5_S5_EEES5_EEENS3_IJNS3_IJNS4_ILi1EEES5_NS4_ILi4EEEEEENS4_ILi8EEEEEEEEiEEC2ERKSD_RKi:
[----:B------:R-:W-:Y:S02]  /*9450*/  IADD3 R2, R67, -c[0x0][0x20], RZ ;  /* 0x8000080043027a10 */ /* 0x000fe40007ffe0ff */
[----:B------:R-:W-:-:S03]  /*9460*/  MOV R5, 0x0 ;  /* 0x0000000000057802 */ /* 0x000fc60000000f00 */
[----:B------:R1:W-:Y:S01]  /*9470*/  STL [R2], R3 ;  /* 0x0000000302007387 */ /* 0x0003e20000100800 */
[----:B------:R-:W-:Y:S05]  /*9480*/  RET.REL.NODEC R4 `(_ZN7cutlass13device_kernelIN5flash19enable_sm80_to_sm89INS1_16FlashAttnBwdSm80INS1_25CollectiveMainloopBwdSm80ILi2ELi2EN4cute5tupleIJNS5_1CILi128EEES8_NS7_ILi64EEEEEENS_10bfloat16_tEfNS_4arch4Sm80ELb0ELb0ELb1ELb0ELb1ELb0ELb0ELb0ELi2ELi4ELi4ELi4ELb0EEENS1_24CollectiveEpilogueBwdGQAISA_fSD_Li256ELb0ELb1EEENS1_19SingleTileSchedulerILb0ELb0ELb0ELi128EEEEEEEEEvNT_6ParamsE) ;  /* 0xffff6b7004007950 */ /* 0x000fea0003c3ffff */
        .type           $_ZN7cutlass13device_kernelIN5flash19enable_sm80_to_sm89INS1_16FlashAttnBwdSm80INS1_25CollectiveMainloopBwdSm80ILi2ELi2EN4cute5tupleIJNS5_1CILi128EEES8_NS7_ILi64EEEEEENS_10bfloat16_tEfNS_4arch4Sm80ELb0ELb0ELb1ELb0ELb1ELb0ELb0ELb0ELi2ELi4ELi4ELi4ELb0EEENS1_24CollectiveEpilogueBwdGQAISA_fSD_Li256ELb0ELb1EEENS1_19SingleTileSchedulerILb0ELb0ELb0ELi128EEEEEEEEEvNT_6ParamsE$_ZN4cute3eso3ESOILb1ELb0EJNS_6LayoutINS_5tupleIJNS3_IJNS_1CILi4EEENS4_ILi1EEEEEEEEENS3_IJNS3_IJS6_NS4_ILi0EEEEEEEEEEENS_10ViewEngineINS_8gmem_ptrIPKfEEEEEEC2ERKSC_RKSI_,@function
        .size           $_ZN7cutlass13device_kernelIN5flash19enable_sm80_to_sm89INS1_16FlashAttnBwdSm80INS1_25CollectiveMainloopBwdSm80ILi2ELi2EN4cute5tupleIJNS5_1CILi128EEES8_NS7_ILi64EEEEEENS_10bfloat16_tEfNS_4arch4Sm80ELb0ELb0ELb1ELb0ELb1ELb0ELb0ELb0ELi2ELi4ELi4ELi4ELb0EEENS1_24CollectiveEpilogueBwdGQAISA_fSD_Li256ELb0ELb1EEENS1_19SingleTileSchedulerILb0ELb0ELb0ELi128EEEEEEEEEvNT_6ParamsE$_ZN4cute3eso3ESOILb1ELb0EJNS_6LayoutINS_5tupleIJNS3_IJNS_1CILi4EEENS4_ILi1EEEEEEEEENS3_IJNS3_IJS6_NS4_ILi0EEEEEEEEEEENS_10ViewEngineINS_8gmem_ptrIPKfEEEEEEC2ERKSC_RKSI_,($_ZN7cutlass13device_kernelIN5flash19enable_sm80_to_sm89INS1_16FlashAttnBwdSm80INS1_25CollectiveMainloopBwdSm80ILi2ELi2EN4cute5tupleIJNS5_1CILi128EEES8_NS7_ILi64EEEEEENS_10bfloat16_tEfNS_4arch4Sm80ELb0ELb0ELb1ELb0ELb1ELb0ELb0ELb0ELi2ELi4ELi4ELi4ELb0EEENS1_24CollectiveEpilogueBwdGQAISA_fSD_Li256ELb0ELb1EEENS1_19SingleTileSchedulerILb0ELb0ELb0ELi128EEEEEEEEEvNT_6ParamsE$_ZN4cute3eso3ESOILb1ELb0EJNS_6LayoutINS_5tupleIJNS3_IJNS_1CILi4EEENS4_ILi1EEEEEEEEENS3_IJNS3_IJS6_NS4_ILi0EEEEEEEEEEENS_10ViewEngineINS_8smem_ptrIPfEEEEEEC2ERKSC_RKSH_ - $_ZN7cutlass13device_kernelIN5flash19enable_sm80_to_sm89INS1_16FlashAttnBwdSm80INS1_25CollectiveMainloopBwdSm80ILi2ELi2EN4cute5tupleIJNS5_1CILi128EEES8_NS7_ILi64EEEEEENS_10bfloat16_tEfNS_4arch4Sm80ELb0ELb0ELb1ELb0ELb1ELb0ELb0ELb0ELi2ELi4ELi4ELi4ELb0EEENS1_24CollectiveEpilogueBwdGQAISA_fSD_Li256ELb0ELb1EEENS1_19SingleTileSchedulerILb0ELb0ELb0ELi128EEEEEEEEEvNT_6ParamsE$_ZN4cute3eso3ESOILb1ELb0EJNS_6LayoutINS_5tupleIJNS3_IJNS_1CILi4EEENS4_ILi1EEEEEEEEENS3_IJNS3_IJS6_NS4_ILi0EEEEEEEEEEENS_10ViewEngineINS_8gmem_ptrIPKfEEEEEEC2ERKSC_RKSI_)
$_ZN7cutlass13device_kernelIN5flash19enable_sm80_to_sm89INS1_16FlashAttnBwdSm80INS1_25CollectiveMainloopBwdSm80ILi2ELi2EN4cute5tupleIJNS5_1CILi128EEES8_NS7_ILi64EEEEEENS_10bfloat16_tEfNS_4arch4Sm80ELb0ELb0ELb1ELb0ELb1ELb0ELb0ELb0ELi2ELi4ELi4ELi4ELb0EEENS1_24CollectiveEpilogueBwdGQAISA_fSD_Li256ELb0ELb1EEENS1_19SingleTileSchedulerILb0ELb0ELb0ELi128EEEEEEEEEvNT_6ParamsE$_ZN4cute3eso3ESOILb1ELb0EJNS_6LayoutINS_5tupleIJNS3_IJNS_1CILi4EEENS4_ILi1EEEEEEEEENS3_IJNS3_IJS6_NS4_ILi0EEEEEEEEEEENS_10ViewEngineINS_8gmem_ptrIPKfEEEEEEC2ERKSC_RKSI_:
[----:B------:R-:W-:Y:S02]  /*9490*/  IADD3 R4, R13, -c[0x0][0x20], RZ ;  /* 0x800008000d047a10 */ /* 0x000fe40007ffe0ff */
[----:B------:R-:W-:-:S03]  /*94a0*/  MOV R9, 0x0 ;  /* 0x0000000000097802 */ /* 0x000fc60000000f00 */
[----:B------:R1:W-:Y:S01]  /*94b0*/  STL.64 [R4], R2 ;  /* 0x0000000204007387 */ /* 0x0003e20000100a00 */
[----:B------:R-:W-:Y:S05]  /*94c0*/  RET.REL.NODEC R8 `(_ZN7cutlass13device_kernelIN5flash19enable_sm80_to_sm89INS1_16FlashAttnBwdSm80INS1_25CollectiveMainloopBwdSm80ILi2ELi2EN4cute5tupleIJNS5_1CILi128EEES8_NS7_ILi64EEEEEENS_10bfloat16_tEfNS_4arch4Sm80ELb0ELb0ELb1ELb0ELb1ELb0ELb0ELb0ELi2ELi4ELi4ELi4ELb0EEENS1_24CollectiveEpilogueBwdGQAISA_fSD_Li256ELb0ELb1EEENS1_19SingleTileSchedulerILb0ELb0ELb0ELi128EEEEEEEEEvNT_6ParamsE) ;  /* 0xffff6b3008007950 */ /* 0x000fea0003c3ffff */
        .type           $_ZN7cutlass13device_kernelIN5flash19enable_sm80_to_sm89INS1_16FlashAttnBwdSm80INS1_25CollectiveMainloopBwdSm80ILi2ELi2EN4cute5tupleIJNS5_1CILi128EEES8_NS7_ILi64EEEEEENS_10bfloat16_tEfNS_4arch4Sm80ELb0ELb0ELb1ELb0ELb1ELb0ELb0ELb0ELi2ELi4ELi4ELi4ELb0EEENS1_24CollectiveEpilogueBwdGQAISA_fSD_Li256ELb0ELb1EEENS1_19SingleTileSchedulerILb0ELb0ELb0ELi128EEEEEEEEEvNT_6ParamsE$_ZN4cute3eso3ESOILb1ELb0EJNS_6LayoutINS_5tupleIJNS3_IJNS_1CILi4EEENS4_ILi1EEEEEEEEENS3_IJNS3_IJS6_NS4_ILi0EEEEEEEEEEENS_10ViewEngineINS_8smem_ptrIPfEEEEEEC2ERKSC_RKSH_,@function
        .size           $_ZN7cutlass13device_kernelIN5flash19enable_sm80_to_sm89INS1_16FlashAttnBwdSm80INS1_25CollectiveMainloopBwdSm80ILi2ELi2EN4cute5tupleIJNS5_1CILi128EEES8_NS7_ILi64EEEEEENS_10bfloat16_tEfNS_4arch4Sm80ELb0ELb0ELb1ELb0ELb1ELb0ELb0ELb0ELi2ELi4ELi4ELi4ELb0EEENS1_24CollectiveEpilogueBwdGQAISA_fSD_Li256ELb0ELb1EEENS1_19SingleTileSchedulerILb0ELb0ELb0ELi128EEEEEEEEEvNT_6ParamsE$_ZN4cute3eso3ESOILb1ELb0EJNS_6LayoutINS_5tupleIJNS3_IJNS_1CILi4EEENS4_ILi1EEEEEEEEENS3_IJNS3_IJS6_NS4_ILi0EEEEEEEEEEENS_10ViewEngineINS_8smem_ptrIPfEEEEEEC2ERKSC_RKSH_,($_ZN7cutlass13device_kernelIN5flash19enable_sm80_to_sm89INS1_16FlashAttnBwdSm80INS1_25CollectiveMainloopBwdSm80ILi2ELi2EN4cute5tupleIJNS5_1CILi128EEES8_NS7_ILi64EEEEEENS_10bfloat16_tEfNS_4arch4Sm80ELb0ELb0ELb1ELb0ELb1ELb0ELb0ELb0ELi2ELi4ELi4ELi4ELb0EEENS1_24CollectiveEpilogueBwdGQAISA_fSD_Li256ELb0ELb1EEENS1_19SingleTileSchedulerILb0ELb0ELb0ELi128EEEEEEEEEvNT_6ParamsE$_ZN4cute3eso3ESOILb1ELb0EJNS_6LayoutINS_5tupleIJNS3_IJNS_1CILi4EEENS4_ILi1EEEEEEEEENS3_IJNS3_IJS6_NS4_ILi0EEEEEEEEEEENS_10ViewEngineIPjEEEEC2ERKSC_RKSF_ - $_ZN7cutlass13device_kernelIN5flash19enable_sm80_to_sm89INS1_16FlashAttnBwdSm80INS1_25CollectiveMainloopBwdSm80ILi2ELi2EN4cute5tupleIJNS5_1CILi128EEES8_NS7_ILi64EEEEEENS_10bfloat16_tEfNS_4arch4Sm80ELb0ELb0ELb1ELb0ELb1ELb0ELb0ELb0ELi2ELi4ELi4ELi4ELb0EEENS1_24CollectiveEpilogueBwdGQAISA_fSD_Li256ELb0ELb1EEENS1_19SingleTileSchedulerILb0ELb0ELb0ELi128EEEEEEEEEvNT_6ParamsE$_ZN4cute3eso3ESOILb1ELb0EJNS_6LayoutINS_5tupleIJNS3_IJNS_1CILi4EEENS4_ILi1EEEEEEEEENS3_IJNS3_IJS6_NS4_ILi0EEEEEEEEEEENS_10ViewEngineINS_8smem_ptrIPfEEEEEEC2ERKSC_RKSH_)
$_ZN7cutlass13device_kernelIN5flash19enable_sm80_to_sm89INS1_16FlashAttnBwdSm80INS1_25CollectiveMainloopBwdSm80ILi2ELi2EN4cute5tupleIJNS5_1CILi128EEES8_NS7_ILi64EEEEEENS_10bfloat16_tEfNS_4arch4Sm80ELb0ELb0ELb1ELb0ELb1ELb0ELb0ELb0ELi2ELi4ELi4ELi4ELb0EEENS1_24CollectiveEpilogueBwdGQAISA_fSD_Li256ELb0ELb1EEENS1_19SingleTileSchedulerILb0ELb0ELb0ELi128EEEEEEEEEvNT_6ParamsE$_ZN4cute3eso3ESOILb1ELb0EJNS_6LayoutINS_5tupleIJNS3_IJNS_1CILi4EEENS4_ILi1EEEEEEEEENS3_IJNS3_IJS6_NS4_ILi0EEEEEEEEEEENS_10ViewEngineINS_8smem_ptrIPfEEEEEEC2ERKSC_RKSH_:
[----:B------:R-:W-:Y:S02]  /*94d0*/  IADD3 R6, R13, -c[0x0][0x20], RZ ;  /* 0x800008000d067a10 */ /* 0x000fe40007ffe0ff */
[----:B------:R-:W-:-:S03]  /*94e0*/  MOV R9, 0x0 ;  /* 0x0000000000097802 */ /* 0x000fc60000000f00 */
[----:B------:R1:W-:Y:S01]  /*94f0*/  STL.64 [R6], R2 ;  /* 0x0000000206007387 */ /* 0x0003e20000100a00 */
[----:B------:R-:W-:Y:S05]  /*9500*/  RET.REL.NODEC R8 `(_ZN7cutlass13device_kernelIN5flash19enable_sm80_to_sm89INS1_16FlashAttnBwdSm80INS1_25CollectiveMainloopBwdSm80ILi2ELi2EN4cute5tupleIJNS5_1CILi128EEES8_NS7_ILi64EEEEEENS_10bfloat16_tEfNS_4arch4Sm80ELb0ELb0ELb1ELb0ELb1ELb0ELb0ELb0ELi2ELi4ELi4ELi4ELb0EEENS1_24CollectiveEpilogueBwdGQAISA_fSD_Li256ELb0ELb1EEENS1_19SingleTileSchedulerILb0ELb0ELb0ELi128EEEEEEEEEvNT_6ParamsE) ;  /* 0xffff6af008007950 */ /* 0x000fea0003c3ffff */
        .type           $_ZN7cutlass13device_kernelIN5flash19enable_sm80_to_sm89INS1_16FlashAttnBwdSm80INS1_25CollectiveMainloopBwdSm80ILi2ELi2EN4cute5tupleIJNS5_1CILi128EEES8_NS7_ILi64EEEEEENS_10bfloat16_tEfNS_4arch4Sm80ELb0ELb0ELb1ELb0ELb1ELb0ELb0ELb0ELi2ELi4ELi4ELi4ELb0EEENS1_24CollectiveEpilogueBwdGQAISA_fSD_Li256ELb0ELb1EEENS1_19SingleTileSchedulerILb0ELb0ELb0ELi128EEEEEEEEEvNT_6ParamsE$_ZN4cute3eso3ESOILb1ELb0EJNS_6LayoutINS_5tupleIJNS3_IJNS_1CILi4EEENS4_ILi1EEEEEEEEENS3_IJNS3_IJS6_NS4_ILi0EEEEEEEEEEENS_10ViewEngineIPjEEEEC2ERKSC_RKSF_,@function
        .size           $_ZN7cutlass13device_kernelIN5flash19enable_sm80_to_sm89INS1_16FlashAttnBwdSm80INS1_25CollectiveMainloopBwdSm80ILi2ELi2EN4cute5tupleIJNS5_1CILi128EEES8_NS7_ILi64EEEEEENS_10bfloat16_tEfNS_4arch4Sm80ELb0ELb0ELb1ELb0ELb1ELb0ELb0ELb0ELi2ELi4ELi4ELi4ELb0EEENS1_24CollectiveEpilogueBwdGQAISA_fSD_Li256ELb0ELb1EEENS1_19SingleTileSchedulerILb0ELb0ELb0ELi128EEEEEEEEEvNT_6ParamsE$_ZN4cute3eso3ESOILb1ELb0EJNS_6LayoutINS_5tupleIJNS3_IJNS_1CILi4EEENS4_ILi1EEEEEEEEENS3_IJNS3_IJS6_NS4_ILi0EEEEEEEEEEENS_10ViewEngineIPjEEEEC2ERKSC_RKSF_,($_ZN7cutlass13device_kernelIN5flash19enable_sm80_to_sm89INS1_16FlashAttnBwdSm80INS1_25CollectiveMainloopBwdSm80ILi2ELi2EN4cute5tupleIJNS5_1CILi128EEES8_NS7_ILi64EEEEEENS_10bfloat16_tEfNS_4arch4Sm80ELb0ELb0ELb1ELb0ELb1ELb0ELb0ELb0ELi2ELi4ELi4ELi4ELb0EEENS1_24CollectiveEpilogueBwdGQAISA_fSD_Li256ELb0ELb1EEENS1_19SingleTileSchedulerILb0ELb0ELb0ELi128EEEEEEEEEvNT_6ParamsE$_ZN4cute3eso3ESOILb1ELb0EJNS_6LayoutINS_5tupleIJNS3_IJNS_1CILi4EEENS4_ILi1EEEEEES6_EEENS3_IJNS3_IJS6_NS4_ILi0EEEEEES9_EEEEENS_10ViewEngineINS_8gmem_ptrIPKfEEEEEEC2ERKSC_RKSI_ - $_ZN7cutlass13device_kernelIN5flash19enable_sm80_to_sm89INS1_16FlashAttnBwdSm80INS1_25CollectiveMainloopBwdSm80ILi2ELi2EN4cute5tupleIJNS5_1CILi128EEES8_NS7_ILi64EEEEEENS_10bfloat16_tEfNS_4arch4Sm80ELb0ELb0ELb1ELb0ELb1ELb0ELb0ELb0ELi2ELi4ELi4ELi4ELb0EEENS1_24CollectiveEpilogueBwdGQAISA_fSD_Li256ELb0ELb1EEENS1_19SingleTileSchedulerILb0ELb0ELb0ELi128EEEEEEEEEvNT_6ParamsE$_ZN4cute3eso3ESOILb1ELb0EJNS_6LayoutINS_5tupleIJNS3_IJNS_1CILi4EEENS4_ILi1EEEEEEEEENS3_IJNS3_IJS6_NS4_ILi0EEEEEEEEEEENS_10ViewEngineIPjEEEEC2ERKSC_RKSF_)
$_ZN7cutlass13device_kernelIN5flash19enable_sm80_to_sm89INS1_16FlashAttnBwdSm80INS1_25CollectiveMainloopBwdSm80ILi2ELi2EN4cute5tupleIJNS5_1CILi128EEES8_NS7_ILi64EEEEEENS_10bfloat16_tEfNS_4arch4Sm80ELb0ELb0ELb1ELb0ELb1ELb0ELb0ELb0ELi2ELi4ELi4ELi4ELb0EEENS1_24CollectiveEpilogueBwdGQAISA_fSD_Li256ELb0ELb1EEENS1_19SingleTileSchedulerILb0ELb0ELb0ELi128EEEEEEEEEvNT_6ParamsE$_ZN4cute3eso3ESOILb1ELb0EJNS_6LayoutINS_5tupleIJNS3_IJNS_1CILi4EEENS4_ILi1EEEEEEEEENS3_IJNS3_IJS6_NS4_ILi0EEEEEEEEEEENS_10ViewEngineIPjEEEEC2ERKSC_RKSF_:
[----:B------:R-:W-:Y:S02]  /*9510*/  IADD3 R2, R67, -c[0x0][0x20], RZ ;  /* 0x8000080043027a10 */ /* 0x000fe40007ffe0ff */
[----:B------:R-:W-:-:S03]  /*9520*/  MOV R5, 0x0 ;  /* 0x0000000000057802 */ /* 0x000fc60000000f00 */
[----:B------:R1:W-:Y:S01]  /*9530*/  STL.64 [R2], R12 ;  /* 0x0000000c02007387 */ /* 0x0003e20000100a00 */
[----:B------:R-:W-:Y:S05]  /*9540*/  RET.REL.NODEC R4 `(_ZN7cutlass13device_kernelIN5flash19enable_sm80_to_sm89INS1_16FlashAttnBwdSm80INS1_25CollectiveMainloopBwdSm80ILi2ELi2EN4cute5tupleIJNS5_1CILi128EEES8_NS7_ILi64EEEEEENS_10bfloat16_tEfNS_4arch4Sm80ELb0ELb0ELb1ELb0ELb1ELb0ELb0ELb0ELi2ELi4ELi4ELi4ELb0EEENS1_24CollectiveEpilogueBwdGQAISA_fSD_Li256ELb0ELb1EEENS1_19SingleTileSchedulerILb0ELb0ELb0ELi128EEEEEEEEEvNT_6ParamsE) ;  /* 0xffff6ab004007950 */ /* 0x000fea0003c3ffff */
        .type           $_ZN7cutlass13device_kernelIN5flash19enable_sm80_to_sm89INS1_16FlashAttnBwdSm80INS1_25CollectiveMainloopBwdSm80ILi2ELi2EN4cute5tupleIJNS5_1CILi128EEES8_NS7_ILi64EEEEEENS_10bfloat16_tEfNS_4arch4Sm80ELb0ELb0ELb1ELb0ELb1ELb0ELb0ELb0ELi2ELi4ELi4ELi4ELb0EEENS1_24CollectiveEpilogueBwdGQAISA_fSD_Li256ELb0ELb1EEENS1_19SingleTileSchedulerILb0ELb0ELb0ELi128EEEEEEEEEvNT_6ParamsE$_ZN4cute3eso3ESOILb1ELb0EJNS_6LayoutINS_5tupleIJNS3_IJNS_1CILi4EEENS4_ILi1EEEEEES6_EEENS3_IJNS3_IJS6_NS4_ILi0EEEEEES9_EEEEENS_10ViewEngineINS_8gmem_ptrIPKfEEEEEEC2ERKSC_RKSI_,@function
        .size           $_ZN7cutlass13device_kernelIN5flash19enable_sm80_to_sm89INS1_16FlashAttnBwdSm80INS1_25CollectiveMainloopBwdSm80ILi2ELi2EN4cute5tupleIJNS5_1CILi128EEES8_NS7_ILi64EEEEEENS_10bfloat16_tEfNS_4arch4Sm80ELb0ELb0ELb1ELb0ELb1ELb0ELb0ELb0ELi2ELi4ELi4ELi4ELb0EEENS1_24CollectiveEpilogueBwdGQAISA_fSD_Li256ELb0ELb1EEENS1_19SingleTileSchedulerILb0ELb0ELb0ELi128EEEEEEEEEvNT_6ParamsE$_ZN4cute3eso3ESOILb1ELb0EJNS_6LayoutINS_5tupleIJNS3_IJNS_1CILi4EEENS4_ILi1EEEEEES6_EEENS3_IJNS3_IJS6_NS4_ILi0EEEEEES9_EEEEENS_10ViewEngineINS_8gmem_ptrIPKfEEEEEEC2ERKSC_RKSI_,($_ZN7cutlass13device_kernelIN5flash19enable_sm80_to_sm89INS1_16FlashAttnBwdSm80INS1_25CollectiveMainloopBwdSm80ILi2ELi2EN4cute5tupleIJNS5_1CILi128EEES8_NS7_ILi64EEEEEENS_10bfloat16_tEfNS_4arch4Sm80ELb0ELb0ELb1ELb0ELb1ELb0ELb0ELb0ELi2ELi4ELi4ELi4ELb0EEENS1_24CollectiveEpilogueBwdGQAISA_fSD_Li256ELb0ELb1EEENS1_19SingleTileSchedulerILb0ELb0ELb0ELi128EEEEEEEEEvNT_6ParamsE$_ZN4cute3eso3ESOILb1ELb0EJNS_6LayoutINS_5tupleIJNS3_IJNS_1CILi4EEENS4_ILi1EEEEEES6_EEENS3_IJNS3_IJS6_NS4_ILi0EEEEEES9_EEEEENS_10ViewEngineINS_8smem_ptrIPfEEEEEEC2ERKSC_RKSH_ - $_ZN7cutlass13device_kernelIN5flash19enable_sm80_to_sm89INS1_16FlashAttnBwdSm80INS1_25CollectiveMainloopBwdSm80ILi2ELi2EN4cute5tupleIJNS5_1CILi128EEES8_NS7_ILi64EEEEEENS_10bfloat16_tEfNS_4arch4Sm80ELb0ELb0ELb1ELb0ELb1ELb0ELb0ELb0ELi2ELi4ELi4ELi4ELb0EEENS1_24CollectiveEpilogueBwdGQAISA_fSD_Li256ELb0ELb1EEENS1_19SingleTileSchedulerILb0ELb0ELb0ELi128EEEEEEEEEvNT_6ParamsE$_ZN4cute3eso3ESOILb1ELb0EJNS_6LayoutINS_5tupleIJNS3_IJNS_1CILi4EEENS4_ILi1EEEEEES6_EEENS3_IJNS3_IJS6_NS4_ILi0EEEEEES9_EEEEENS_10ViewEngineINS_8gmem_ptrIPKfEEEEEEC2ERKSC_RKSI_)
$_ZN7cutlass13device_kernelIN5flash19enable_sm80_to_sm89INS1_16FlashAttnBwdSm80INS1_25CollectiveMainloopBwdSm80ILi2ELi2EN4cute5tupleIJNS5_1CILi128EEES8_NS7_ILi64EEEEEENS_10bfloat16_tEfNS_4arch4Sm80ELb0ELb0ELb1ELb0ELb1ELb0ELb0ELb0ELi2ELi4ELi4ELi4ELb0EEENS1_24CollectiveEpilogueBwdGQAISA_fSD_Li256ELb0ELb1EEENS1_19SingleTileSchedulerILb0ELb0ELb0ELi128EEEEEEEEEvNT_6ParamsE$_ZN4cute3eso3ESOILb1ELb0EJNS_6LayoutINS_5tupleIJNS3_IJNS_1CILi4EEENS4_ILi1EEEEEES6_EEENS3_IJNS3_IJS6_NS4_ILi0EEEEEES9_EEEEENS_10ViewEngineINS_8gmem_ptrIPKfEEEEEEC2ERKSC_RKSI_:
[----:B------:R-:W-:Y:S02]  /*9550*/  IADD3 R4, R81, -c[0x0][0x20], RZ ;  /* 0x8000080051047a10 */ /* 0x000fe40007ffe0ff */
[----:B------:R-:W-:-:S03]  /*9560*/  MOV R7, 0x0 ;  /* 0x0000000000077802 */ /* 0x000fc60000000f00 */
[----:B------:R1:W-:Y:S01]  /*9570*/  STL.64 [R4], R2 ;  /* 0x0000000204007387 */ /* 0x0003e20000100a00 */
[----:B------:R-:W-:Y:S05]  /*9580*/  RET.REL.NODEC R6 `(_ZN7cutlass13device_kernelIN5flash19enable_sm80_to_sm89INS1_16FlashAttnBwdSm80INS1_25CollectiveMainloopBwdSm80ILi2ELi2EN4cute5tupleIJNS5_1CILi128EEES8_NS7_ILi64EEEEEENS_10bfloat16_tEfNS_4arch4Sm80ELb0ELb0ELb1ELb0ELb1ELb0ELb0ELb0ELi2ELi4ELi4ELi4ELb0EEENS1_24CollectiveEpilogueBwdGQAISA_fSD_Li256ELb0ELb1EEENS1_19SingleTileSchedulerILb0ELb0ELb0ELi128EEEEEEEEEvNT_6ParamsE) ;  /* 0xffff6a7006007950 */ /* 0x000fea0003c3ffff */
        .type           $_ZN7cutlass13device_kernelIN5flash19enable_sm80_to_sm89INS1_16FlashAttnBwdSm80INS1_25CollectiveMainloopBwdSm80ILi2ELi2EN4cute5tupleIJNS5_1CILi128EEES8_NS7_ILi64EEEEEENS_10bfloat16_tEfNS_4arch4Sm80ELb0ELb0ELb1ELb0ELb1ELb0ELb0ELb0ELi2ELi4ELi4ELi4ELb0EEENS1_24CollectiveEpilogueBwdGQAISA_fSD_Li256ELb0ELb1EEENS1_19SingleTileSchedulerILb0ELb0ELb0ELi128EEEEEEEEEvNT_6ParamsE$_ZN4cute3eso3ESOILb1ELb0EJNS_6LayoutINS_5tupleIJNS3_IJNS_1CILi4EEENS4_ILi1EEEEEES6_EEENS3_IJNS3_IJS6_NS4_ILi0EEEEEES9_EEEEENS_10ViewEngineINS_8smem_ptrIPfEEEEEEC2ERKSC_RKSH_,@function
        .size           $_ZN7cutlass13device_kernelIN5flash19enable_sm80_to_sm89INS1_16FlashAttnBwdSm80INS1_25CollectiveMainloopBwdSm80ILi2ELi2EN4cute5tupleIJNS5_1CILi128EEES8_NS7_ILi64EEEEEENS_10bfloat16_tEfNS_4arch4Sm80ELb0ELb0ELb1ELb0ELb1ELb0ELb0ELb0ELi2ELi4ELi4ELi4ELb0EEENS1_24CollectiveEpilogueBwdGQAISA_fSD_Li256ELb0ELb1EEENS1_19SingleTileSchedulerILb0ELb0ELb0ELi128EEEEEEEEEvNT_6ParamsE$_ZN4cute3eso3ESOILb1ELb0EJNS_6LayoutINS_5tupleIJNS3_IJNS_1CILi4EEENS4_ILi1EEEEEES6_EEENS3_IJNS3_IJS6_NS4_ILi0EEEEEES9_EEEEENS_10ViewEngineINS_8smem_ptrIPfEEEEEEC2ERKSC_RKSH_,($_ZN7cutlass13device_kernelIN5flash19enable_sm80_to_sm89INS1_16FlashAttnBwdSm80INS1_25CollectiveMainloopBwdSm80ILi2ELi2EN4cute5tupleIJNS5_1CILi128EEES8_NS7_ILi64EEEEEENS_10bfloat16_tEfNS_4arch4Sm80ELb0ELb0ELb1ELb0ELb1ELb0ELb0ELb0ELi2ELi4ELi4ELi4ELb0EEENS1_24CollectiveEpilogueBwdGQAISA_fSD_Li256ELb0ELb1EEENS1_19SingleTileSchedulerILb0ELb0ELb0ELi128EEEEEEEEEvNT_6ParamsE$_ZN4cute3eso3ESOILb1ELb0EJNS_6LayoutINS_5tupleIJNS3_IJNS_1CILi4EEENS4_ILi1EEEEEES6_EEENS3_IJNS3_IJS6_NS4_ILi0EEEEEES9_EEEEEiEEC2ERKSC_RKi - $_ZN7cutlass13device_kernelIN5flash19enable_sm80_to_sm89INS1_16FlashAttnBwdSm80INS1_25CollectiveMainloopBwdSm80ILi2ELi2EN4cute5tupleIJNS5_1CILi128EEES8_NS7_ILi64EEEEEENS_10bfloat16_tEfNS_4arch4Sm80ELb0ELb0ELb1ELb0ELb1ELb0ELb0ELb0ELi2ELi4ELi4ELi4ELb0EEENS1_24CollectiveEpilogueBwdGQAISA_fSD_Li256ELb0ELb1EEENS1_19SingleTileSchedulerILb0ELb0ELb0ELi128EEEEEEEEEvNT_6ParamsE$_ZN4cute3eso3ESOILb1ELb0EJNS_6LayoutINS_5tupleIJNS3_IJNS_1CILi4EEENS4_ILi1EEEEEES6_EEENS3_IJNS3_IJS6_NS4_ILi0EEEEEES9_EEEEENS_10ViewEngineINS_8smem_ptrIPfEEEEEEC2ERKSC_RKSH_)
$_ZN7cutlass13device_kernelIN5flash19enable_sm80_to_sm89INS1_16FlashAttnBwdSm80INS1_25CollectiveMainloopBwdSm80ILi2ELi2EN4cute5tupleIJNS5_1CILi128EEES8_NS7_ILi64EEEEEENS_10bfloat16_tEfNS_4arch4Sm80ELb0ELb0ELb1ELb0ELb1ELb0ELb0ELb0ELi2ELi4ELi4ELi4ELb0EEENS1_24CollectiveEpilogueBwdGQAISA_fSD_Li256ELb0ELb1EEENS1_19SingleTileSchedulerILb0ELb0ELb0ELi128EEEEEEEEEvNT_6ParamsE$_ZN4cute3eso3ESOILb1ELb0EJNS_6LayoutINS_5tupleIJNS3_IJNS_1CILi4EEENS4_ILi1EEEEEES6_EEENS3_IJNS3_IJS6_NS4_ILi0EEEEEES9_EEEEENS_10ViewEngineINS_8smem_ptrIPfEEEEEEC2ERKSC_RKSH_:
[----:B------:R-:W-:Y:S02]  /*9590*/  IADD3 R6, R81, -c[0x0][0x20], RZ ;  /* 0x8000080051067a10 */ /* 0x000fe40007ffe0ff */
[----:B------:R-:W-:-:S03]  /*95a0*/  MOV R9, 0x0 ;  /* 0x0000000000097802 */ /* 0x000fc60000000f00 */
[----:B------:R1:W-:Y:S01]  /*95b0*/  STL.64 [R6], R2 ;  /* 0x0000000206007387 */ /* 0x0003e20000100a00 */
[----:B------:R-:W-:Y:S05]  /*95c0*/  RET.REL.NODEC R8 `(_ZN7cutlass13device_kernelIN5flash19enable_sm80_to_sm89INS1_16FlashAttnBwdSm80INS1_25CollectiveMainloopBwdSm80ILi2ELi2EN4cute5tupleIJNS5_1CILi128EEES8_NS7_ILi64EEEEEENS_10bfloat16_tEfNS_4arch4Sm80ELb0ELb0ELb1ELb0ELb1ELb0ELb0ELb0ELi2ELi4ELi4ELi4ELb0EEENS1_24CollectiveEpilogueBwdGQAISA_fSD_Li256ELb0ELb1EEENS1_19SingleTileSchedulerILb0ELb0ELb0ELi128EEEEEEEEEvNT_6ParamsE) ;  /* 0xffff6a3008007950 */ /* 0x000fea0003c3ffff */
        .type           $_ZN7cutlass13device_kernelIN5flash19enable_sm80_to_sm89INS1_16FlashAttnBwdSm80INS1_25CollectiveMainloopBwdSm80ILi2ELi2EN4cute5tupleIJNS5_1CILi128EEES8_NS7_ILi64EEEEEENS_10bfloat16_tEfNS_4arch4Sm80ELb0ELb0ELb1ELb0ELb1ELb0ELb0ELb0ELi2ELi4ELi4ELi4ELb0EEENS1_24CollectiveEpilogueBwdGQAISA_fSD_Li256ELb0ELb1EEENS1_19SingleTileSchedulerILb0ELb0ELb0ELi128EEEEEEEEEvNT_6ParamsE$_ZN4cute3eso3ESOILb1ELb0EJNS_6LayoutINS_5tupleIJNS3_IJNS_1CILi4EEENS4_ILi1EEEEEES6_EEENS3_IJNS3_IJS6_NS4_ILi0EEEEEES9_EEEEEiEEC2ERKSC_RKi,@function
        .size           $_ZN7cutlass13device_kernelIN5flash19enable_sm80_to_sm89INS1_16FlashAttnBwdSm80INS1_25CollectiveMainloopBwdSm80ILi2ELi2EN4cute5tupleIJNS5_1CILi128EEES8_NS7_ILi64EEEEEENS_10bfloat16_tEfNS_4arch4Sm80ELb0ELb0ELb1ELb0ELb1ELb0ELb0ELb0ELi2ELi4ELi4ELi4ELb0EEENS1_24CollectiveEpilogueBwdGQAISA_fSD_Li256ELb0ELb1EEENS1_19SingleTileSchedulerILb0ELb0ELb0ELi128EEEEEEEEEvNT_6ParamsE$_ZN4cute3eso3ESOILb1ELb0EJNS_6LayoutINS_5tupleIJNS3_IJNS_1CILi4EEENS4_ILi1EEEEEES6_EEENS3_IJNS3_IJS6_NS4_ILi0EEEEEES9_EEEEEiEEC2ERKSC_RKi,($_ZN7cutlass13device_kernelIN5flash19enable_sm80_to_sm89INS1_16FlashAttnBwdSm80INS1_25CollectiveMainloopBwdSm80ILi2ELi2EN4cute5tupleIJNS5_1CILi128EEES8_NS7_ILi64EEEEEENS_10bfloat16_tEfNS_4arch4Sm80ELb0ELb0ELb1ELb0ELb1ELb0ELb0ELb0ELi2ELi4ELi4ELi4ELb0EEENS1_24CollectiveEpilogueBwdGQAISA_fSD_Li256ELb0ELb1EEENS1_19SingleTileSchedulerILb0ELb0ELb0ELi128EEEEEEEEEvNT_6ParamsE$_ZN4cute3eso3ESOILb1ELb0EJNS_6LayoutINS_5tupleIJNS3_IJNS_1CILi8EEENS4_ILi1EEEEEEEEENS3_IJNS3_IJS6_NS4_ILi0EEEEEEEEEEENS_10ViewEngineINS_8gmem_ptrIPKN7cutlass10bfloat16_tEEEEEEEC2ERKSC_RKSK_ - $_ZN7cutlass13device_kernelIN5flash19enable_sm80_to_sm89INS1_16FlashAttnBwdSm80INS1_25CollectiveMainloopBwdSm80ILi2ELi2EN4cute5tupleIJNS5_1CILi128EEES8_NS7_ILi64EEEEEENS_10bfloat16_tEfNS_4arch4Sm80ELb0ELb0ELb1ELb0ELb1ELb0ELb0ELb0ELi2ELi4ELi4ELi4ELb0EEENS1_24CollectiveEpilogueBwdGQAISA_fSD_Li256ELb0ELb1EEENS1_19SingleTileSchedulerILb0ELb0ELb0ELi128EEEEEEEEEvNT_6ParamsE$_ZN4cute3eso3ESOILb1ELb0EJNS_6LayoutINS_5tupleIJNS3_IJNS_1CILi4EEENS4_ILi1EEEEEES6_EEENS3_IJNS3_IJS6_NS4_ILi0EEEEEES9_EEEEEiEEC2ERKSC_RKi)
$_ZN7cutlass13device_kernelIN5flash19enable_sm80_to_sm89INS1_16FlashAttnBwdSm80INS1_25CollectiveMainloopBwdSm80ILi2ELi2EN4cute5tupleIJNS5_1CILi128EEES8_NS7_ILi64EEEEEENS_10bfloat16_tEfNS_4arch4Sm80ELb0ELb0ELb1ELb0ELb1ELb0ELb0ELb0ELi2ELi4ELi4ELi4ELb0EEENS1_24CollectiveEpilogueBwdGQAISA_fSD_Li256ELb0ELb1EEENS1_19SingleTileSchedulerILb0ELb0ELb0ELi128EEEEEEEEEvNT_6ParamsE$_ZN4cute3eso3ESOILb1ELb0EJNS_6LayoutINS_5tupleIJNS3_IJNS_1CILi4EEENS4_ILi1EEEEEES6_EEENS3_IJNS3_IJS6_NS4_ILi0EEEEEES9_EEEEEiEEC2ERKSC_RKi:
[----:B------:R-:W-:Y:S02]  /*95d0*/  IADD3 R2, R81, -c[0x0][0x20], RZ ;  /* 0x8000080051027a10 */ /* 0x000fe40007ffe0ff */
[----:B------:R-:W-:-:S03]  /*95e0*/  MOV R7, 0x0 ;  /* 0x0000000000077802 */ /* 0x000fc60000000f00 */
[----:B------:R1:W-:Y:S01]  /*95f0*/  STL [R2], R3 ;  /* 0x0000000302007387 */ /* 0x0003e20000100800 */
[----:B------:R-:W-:Y:S05]  /*9600*/  RET.REL.NODEC R6 `(_ZN7cutlass13device_kernelIN5flash19enable_sm80_to_sm89INS1_16FlashAttnBwdSm80INS1_25CollectiveMainloopBwdSm80ILi2ELi2EN4cute5tupleIJNS5_1CILi128EEES8_NS7_ILi64EEEEEENS_10bfloat16_tEfNS_4arch4Sm80ELb0ELb0ELb1ELb0ELb1ELb0ELb0ELb0ELi2ELi4ELi4ELi4ELb0EEENS1_24CollectiveEpilogueBwdGQAISA_fSD_Li256ELb0ELb1EEENS1_19SingleTileSchedulerILb0ELb0ELb0ELi128EEEEEEEEEvNT_6ParamsE) ;  /* 0xffff69f006007950 */ /* 0x000fea0003c3ffff */
        .type           $_ZN7cutlass13device_kernelIN5flash19enable_sm80_to_sm89INS1_16FlashAttnBwdSm80INS1_25CollectiveMainloopBwdSm80ILi2ELi2EN4cute5tupleIJNS5_1CILi128EEES8_NS7_ILi64EEEEEENS_10bfloat16_tEfNS_4arch4Sm80ELb0ELb0ELb1ELb0ELb1ELb0ELb0ELb0ELi2ELi4ELi4ELi4ELb0EEENS1_24CollectiveEpilogueBwdGQAISA_fSD_Li256ELb0ELb1EEENS1_19SingleTileSchedulerILb0ELb0ELb0ELi128EEEEEEEEEvNT_6ParamsE$_ZN4cute3eso3ESOILb1ELb0EJNS_6LayoutINS_5tupleIJNS3_IJNS_1CILi8EEENS4_ILi1EEEEEEEEENS3_IJNS3_IJS6_NS4_ILi0EEEEEEEEEEENS_10ViewEngineINS_8gmem_ptrIPKN7cutlass10bfloat16_tEEEEEEEC2ERKSC_RKSK_,@function
        .size           $_ZN7cutlass13device_kernelIN5flash19enable_sm80_to_sm89INS1_16FlashAttnBwdSm80INS1_25CollectiveMainloopBwdSm80ILi2ELi2EN4cute5tupleIJNS5_1CILi128EEES8_NS7_ILi64EEEEEENS_10bfloat16_tEfNS_4arch4Sm80ELb0ELb0ELb1ELb0ELb1ELb0ELb0ELb0ELi2ELi4ELi4ELi4ELb0EEENS1_24CollectiveEpilogueBwdGQAISA_fSD_Li256ELb0ELb1EEENS1_19SingleTileSchedulerILb0ELb0ELb0ELi128EEEEEEEEEvNT_6ParamsE$_ZN4cute3eso3ESOILb1ELb0EJNS_6LayoutINS_5tupleIJNS3_IJNS_1CILi8EEENS4_ILi1EEEEEEEEENS3_IJNS3_IJS6_NS4_ILi0EEEEEEEEEEENS_10ViewEngineINS_8gmem_ptrIPKN7cutlass10bfloat16_tEEEEEEEC2ERKSC_RKSK_,($_ZN7cutlass13device_kernelIN5flash19enable_sm80_to_sm89INS1_16FlashAttnBwdSm80INS1_25CollectiveMainloopBwdSm80ILi2ELi2EN4cute5tupleIJNS5_1CILi128EEES8_NS7_ILi64EEEEEENS_10bfloat16_tEfNS_4arch4Sm80ELb0ELb0ELb1ELb0ELb1ELb0ELb0ELb0ELi2ELi4ELi4ELi4ELb0EEENS1_24CollectiveEpilogueBwdGQAISA_fSD_Li256ELb0ELb1EEENS1_19SingleTileSchedulerILb0ELb0ELb0ELi128EEEEEEEEEvNT_6ParamsE$_ZN4cute3eso3ESOILb1ELb0EJNS_6LayoutINS_5tupleIJNS3_IJNS_1CILi8EEENS4_ILi1EEEEEEEEENS3_IJNS3_IJS6_NS4_ILi0EEEEEEEEEEENS_10ViewEngineINS_8smem_ptrIPN7cutlass10bfloat16_tEEEEEEEC2ERKSC_RKSJ_ - $_ZN7cutlass13device_kernelIN5flash19enable_sm80_to_sm89INS1_16FlashAttnBwdSm80INS1_25CollectiveMainloopBwdSm80ILi2ELi2EN4cute5tupleIJNS5_1CILi128EEES8_NS7_ILi64EEEEEENS_10bfloat16_tEfNS_4arch4Sm80ELb0ELb0ELb1ELb0ELb1ELb0ELb0ELb0ELi2ELi4ELi4ELi4ELb0EEENS1_24CollectiveEpilogueBwdGQAISA_fSD_Li256ELb0ELb1EEENS1_19SingleTileSchedulerILb0ELb0ELb0ELi128EEEEEEEEEvNT_6ParamsE$_ZN4cute3eso3ESOILb1ELb0EJNS_6LayoutINS_5tupleIJNS3_IJNS_1CILi8EEENS4_ILi1EEEEEEEEENS3_IJNS3_IJS6_NS4_ILi0EEEEEEEEEEENS_10ViewEngineINS_8gmem_ptrIPKN7cutlass10bfloat16_tEEEEEEEC2ERKSC_RKSK_)
$_ZN7cutlass13device_kernelIN5flash19enable_sm80_to_sm89INS1_16FlashAttnBwdSm80INS1_25CollectiveMainloopBwdSm80ILi2ELi2EN4cute5tupleIJNS5_1CILi128EEES8_NS7_ILi64EEEEEENS_10bfloat16_tEfNS_4arch4Sm80ELb0ELb0ELb1ELb0ELb1ELb0ELb0ELb0ELi2ELi4ELi4ELi4ELb0EEENS1_24CollectiveEpilogueBwdGQAISA_fSD_Li256ELb0ELb1EEENS1_19SingleTileSchedulerILb0ELb0ELb0ELi128EEEEEEEEEvNT_6ParamsE$_ZN4cute3eso3ESOILb1ELb0EJNS_6LayoutINS_5tupleIJNS3_IJNS_1CILi8EEENS4_ILi1EEEEEEEEENS3_IJNS3_IJS6_NS4_ILi0EEEEEEEEEEENS_10ViewEngineINS_8gmem_ptrIPKN7cutlass10bfloat16_tEEEEEEEC2ERKSC_RKSK_:
[----:B------:R-:W-:Y:S02]  /*9610*/  IADD3 R4, R81, -c[0x0][0x20], RZ ;  /* 0x8000080051047a10 */ /* 0x000fe40007ffe0ff */
[----:B------:R-:W-:-:S03]  /*9620*/  MOV R7, 0x0 ;  /* 0x0000000000077802 */ /* 0x000fc60000000f00 */
[----:B------:R1:W-:Y:S01]  /*9630*/  STL.64 [R4], R2 ;  /* 0x0000000204007387 */ /* 0x0003e20000100a00 */
[----:B------:R-:W-:Y:S05]  /*9640*/  RET.REL.NODEC R6 `(_ZN7cutlass13device_kernelIN5flash19enable_sm80_to_sm89INS1_16FlashAttnBwdSm80INS1_25CollectiveMainloopBwdSm80ILi2ELi2EN4cute5tupleIJNS5_1CILi128EEES8_NS7_ILi64EEEEEENS_10bfloat16_tEfNS_4arch4Sm80ELb0ELb0ELb1ELb0ELb1ELb0ELb0ELb0ELi2ELi4ELi4ELi4ELb0EEENS1_24CollectiveEpilogueBwdGQAISA_fSD_Li256ELb0ELb1EEENS1_19SingleTileSchedulerILb0ELb0ELb0ELi128EEEEEEEEEvNT_6ParamsE) ;  /* 0xffff69b006007950 */ /* 0x000fea0003c3ffff */
        .type           $_ZN7cutlass13device_kernelIN5flash19enable_sm80_to_sm89INS1_16FlashAttnBwdSm80INS1_25CollectiveMainloopBwdSm80ILi2ELi2EN4cute5tupleIJNS5_1CILi128EEES8_NS7_ILi64EEEEEENS_10bfloat16_tEfNS_4arch4Sm80ELb0ELb0ELb1ELb0ELb1ELb0ELb0ELb0ELi2ELi4ELi4ELi4ELb0EEENS1_24CollectiveEpilogueBwdGQAISA_fSD_Li256ELb0ELb1EEENS1_19SingleTileSchedulerILb0ELb0ELb0ELi128EEEEEEEEEvNT_6ParamsE$_ZN4cute3eso3ESOILb1ELb0EJNS_6LayoutINS_5tupleIJNS3_IJNS_1CILi8EEENS4_ILi1EEEEEEEEENS3_IJNS3_IJS6_NS4_ILi0EEEEEEEEEEENS_10ViewEngineINS_8smem_ptrIPN7cutlass10bfloat16_tEEEEEEEC2ERKSC_RKSJ_,@function
        .size           $_ZN7cutlass13device_kernelIN5flash19enable_sm80_to_sm89INS1_16FlashAttnBwdSm80INS1_25CollectiveMainloopBwdSm80ILi2ELi2EN4cute5tupleIJNS5_1CILi128EEES8_NS7_ILi64EEEEEENS_10bfloat16_tEfNS_4arch4Sm80ELb0ELb0ELb1ELb0ELb1ELb0ELb0ELb0ELi2ELi4ELi4ELi4ELb0EEENS1_24CollectiveEpilogueBwdGQAISA_fSD_Li256ELb0ELb1EEENS1_19SingleTileSchedulerILb0ELb0ELb0ELi128EEEEEEEEEvNT_6ParamsE$_ZN4cute3eso3ESOILb1ELb0EJNS_6LayoutINS_5tupleIJNS3_IJNS_1CILi8EEENS4_ILi1EEEEEEEEENS3_IJNS3_IJS6_NS4_ILi0EEEEEEEEEEENS_10ViewEngineINS_8smem_ptrIPN7cutlass10bfloat16_tEEEEEEEC2ERKSC_RKSJ_,($_ZN7cutlass13device_kernelIN5flash19enable_sm80_to_sm89INS1_16FlashAttnBwdSm80INS1_25CollectiveMainloopBwdSm80ILi2ELi2EN4cute5tupleIJNS5_1CILi128EEES8_NS7_ILi64EEEEEENS_10bfloat16_tEfNS_4arch4Sm80ELb0ELb0ELb1ELb0ELb1ELb0ELb0ELb0ELi2ELi4ELi4ELi4ELb0EEENS1_24CollectiveEpilogueBwdGQAISA_fSD_Li256ELb0ELb1EEENS1_19SingleTileSchedulerILb0ELb0ELb0ELi128EEEEEEEEEvNT_6ParamsE$_ZN4cute3eso3ESOILb1ELb0EJNS_6LayoutINS_5tupleIJNS3_IJNS_1CILi8EEENS4_ILi1EEEEEEEEENS3_IJNS3_IJS6_NS4_ILi0EEEEEEEEEEENS_10ViewEngineIPN7cutlass10bfloat16_tEEEEEC2ERKSC_RKSH_ - $_ZN7cutlass13device_kernelIN5flash19enable_sm80_to_sm89INS1_16FlashAttnBwdSm80INS1_25CollectiveMainloopBwdSm80ILi2ELi2EN4cute5tupleIJNS5_1CILi128EEES8_NS7_ILi64EEEEEENS_10bfloat16_tEfNS_4arch4Sm80ELb0ELb0ELb1ELb0ELb1ELb0ELb0ELb0ELi2ELi4ELi4ELi4ELb0EEENS1_24CollectiveEpilogueBwdGQAISA_fSD_Li256ELb0ELb1EEENS1_19SingleTileSchedulerILb0ELb0ELb0ELi128EEEEEEEEEvNT_6ParamsE$_ZN4cute3eso3ESOILb1ELb0EJNS_6LayoutINS_5tupleIJNS3_IJNS_1CILi8EEENS4_ILi1EEEEEEEEENS3_IJNS3_IJS6_NS4_ILi0EEEEEEEEEEENS_10ViewEngineINS_8smem_ptrIPN7cutlass10bfloat16_tEEEEEEEC2ERKSC_RKSJ_)
$_ZN7cutlass13device_kernelIN5flash19enable_sm80_to_sm89INS1_16FlashAttnBwdSm80INS1_25CollectiveMainloopBwdSm80ILi2ELi2EN4cute5tupleIJNS5_1CILi128EEES8_NS7_ILi64EEEEEENS_10bfloat16_tEfNS_4arch4Sm80ELb0ELb0ELb1ELb0ELb1ELb0ELb0ELb0ELi2ELi4ELi4ELi4ELb0EEENS1_24CollectiveEpilogueBwdGQAISA_fSD_Li256ELb0ELb1EEENS1_19SingleTileSchedulerILb0ELb0ELb0ELi128EEEEEEEEEvNT_6ParamsE$_ZN4cute3eso3ESOILb1ELb0EJNS_6LayoutINS_5tupleIJNS3_IJNS_1CILi8EEENS4_ILi1EEEEEEEEENS3_IJNS3_IJS6_NS4_ILi0EEEEEEEEEEENS_10ViewEngineINS_8smem_ptrIPN7cutlass10bfloat16_tEEEEEEEC2ERKSC_RKSJ_:
[----:B------:R-:W-:Y:S02]  /*9650*/  IADD3 R6, R6, -c[0x0][0x20], RZ ;  /* 0x8000080006067a10 */ /* 0x000fe40007ffe0ff */
[----:B------:R-:W-:-:S03]  /*9660*/  MOV R9, 0x0 ;  /* 0x0000000000097802 */ /* 0x000fc60000000f00 */
[----:B------:R1:W-:Y:S01]  /*9670*/  STL.64 [R6], R2 ;  /* 0x0000000206007387 */ /* 0x0003e20000100a00 */
[----:B------:R-:W-:Y:S05]  /*9680*/  RET.REL.NODEC R8 `(_ZN7cutlass13device_kernelIN5flash19enable_sm80_to_sm89INS1_16FlashAttnBwdSm80INS1_25CollectiveMainloopBwdSm80ILi2ELi2EN4cute5tupleIJNS5_1CILi128EEES8_NS7_ILi64EEEEEENS_10bfloat16_tEfNS_4arch4Sm80ELb0ELb0ELb1ELb0ELb1ELb0ELb0ELb0ELi2ELi4ELi4ELi4ELb0EEENS1_24CollectiveEpilogueBwdGQAISA_fSD_Li256ELb0ELb1EEENS1_19SingleTileSchedulerILb0ELb0ELb0ELi128EEEEEEEEEvNT_6ParamsE) ;  /* 0xffff697008007950 */ /* 0x000fea0003c3ffff */
        .type           $_ZN7cutlass13device_kernelIN5flash19enable_sm80_to_sm89INS1_16FlashAttnBwdSm80INS1_25CollectiveMainloopBwdSm80ILi2ELi2EN4cute5tupleIJNS5_1CILi128EEES8_NS7_ILi64EEEEEENS_10bfloat16_tEfNS_4arch4Sm80ELb0ELb0ELb1ELb0ELb1ELb0ELb0ELb0ELi2ELi4ELi4ELi4ELb0EEENS1_24CollectiveEpilogueBwdGQAISA_fSD_Li256ELb0ELb1EEENS1_19SingleTileSchedulerILb0ELb0ELb0ELi128EEEEEEEEEvNT_6ParamsE$_ZN4cute3eso3ESOILb1ELb0EJNS_6LayoutINS_5tupleIJNS3_IJNS_1CILi8EEENS4_ILi1EEEEEEEEENS3_IJNS3_IJS6_NS4_ILi0EEEEEEEEEEENS_10ViewEngineIPN7cutlass10bfloat16_tEEEEEC2ERKSC_RKSH_,@function
        .size           $_ZN7cutlass13device_kernelIN5flash19enable_sm80_to_sm89INS1_16FlashAttnBwdSm80INS1_25CollectiveMainloopBwdSm80ILi2ELi2EN4cute5tupleIJNS5_1CILi128EEES8_NS7_ILi64EEEEEENS_10bfloat16_tEfNS_4arch4Sm80ELb0ELb0ELb1ELb0ELb1ELb0ELb0ELb0ELi2ELi4ELi4ELi4ELb0EEENS1_24CollectiveEpilogueBwdGQAISA_fSD_Li256ELb0ELb1EEENS1_19SingleTileSchedulerILb0ELb0ELb0ELi128EEEEEEEEEvNT_6ParamsE$_ZN4cute3eso3ESOILb1ELb0EJNS_6LayoutINS_5tupleIJNS3_IJNS_1CILi8EEENS4_ILi1EEEEEEEEENS3_IJNS3_IJS6_NS4_ILi0EEEEEEEEEEENS_10ViewEngineIPN7cutlass10bfloat16_tEEEEEC2ERKSC_RKSH_,($_ZN7cutlass13device_kernelIN5flash19enable_sm80_to_sm89INS1_16FlashAttnBwdSm80INS1_25CollectiveMainloopBwdSm80ILi2ELi2EN4cute5tupleIJNS5_1CILi128EEES8_NS7_ILi64EEEEEENS_10bfloat16_tEfNS_4arch4Sm80ELb0ELb0ELb1ELb0ELb1ELb0ELb0ELb0ELi2ELi4ELi4ELi4ELb0EEENS1_24CollectiveEpilogueBwdGQAISA_fSD_Li256ELb0ELb1EEENS1_19SingleTileSchedulerILb0ELb0ELb0ELi128EEEEEEEEEvNT_6ParamsE$_ZN4cute3eso3ESOILb1ELb0EJNS_6LayoutINS_5tupleIJNS3_IJNS_1CILi8EEENS4_ILi1EEEEEEEEENS3_IJNS3_IJS6_NS4_ILi0EEEEEEEEEEEiEEC2ERKSC_RKi - $_ZN7cutlass13device_kernelIN5flash19enable_sm80_to_sm89INS1_16FlashAttnBwdSm80INS1_25CollectiveMainloopBwdSm80ILi2ELi2EN4cute5tupleIJNS5_1CILi128EEES8_NS7_ILi64EEEEEENS_10bfloat16_tEfNS_4arch4Sm80ELb0ELb0ELb1ELb0ELb1ELb0ELb0ELb0ELi2ELi4ELi4ELi4ELb0EEENS1_24CollectiveEpilogueBwdGQAISA_fSD_Li256ELb0ELb1EEENS1_19SingleTileSchedulerILb0ELb0ELb0ELi128EEEEEEEEEvNT_6ParamsE$_ZN4cute3eso3ESOILb1ELb0EJNS_6LayoutINS_5tupleIJNS3_IJNS_1CILi8EEENS4_ILi1EEEEEEEEENS3_IJNS3_IJS6_NS4_ILi0EEEEEEEEEEENS_10ViewEngineIPN7cutlass10bfloat16_tEEEEEC2ERKSC_RKSH_)
$_ZN7cutlass13device_kernelIN5flash19enable_sm80_to_sm89INS1_16FlashAttnBwdSm80INS1_25CollectiveMainloopBwdSm80ILi2ELi2EN4cute5tupleIJNS5_1CILi128EEES8_NS7_ILi64EEEEEENS_10bfloat16_tEfNS_4arch4Sm80ELb0ELb0ELb1ELb0ELb1ELb0ELb0ELb0ELi2ELi4ELi4ELi4ELb0EEENS1_24CollectiveEpilogueBwdGQAISA_fSD_Li256ELb0ELb1EEENS1_19SingleTileSchedulerILb0ELb0ELb0ELi128EEEEEEEEEvNT_6ParamsE$_ZN4cute3eso3ESOILb1ELb0EJNS_6LayoutINS_5tupleIJNS3_IJNS_1CILi8EEENS4_ILi1EEEEEEEEENS3_IJNS3_IJS6_NS4_ILi0EEEEEEEEEEENS_10ViewEngineIPN7cutlass10bfloat16_tEEEEEC2ERKSC_RKSH_:
[----:B------:R-:W-:Y:S01]  /*9690*/  IADD3 R2, R67, -c[0x0][0x20], RZ ;  /* 0x8000080043027a10 */ /* 0x000fe20007ffe0ff */
[----:B------:R-:W-:Y:S01]  /*96a0*/  IMAD.MOV.U32 R9, RZ, RZ, R3 ;  /* 0x000000ffff097224 */ /* 0x000fe200078e0003 */
[----:B------:R-:W-:-:S04]  /*96b0*/  MOV R7, 0x0 ;  /* 0x0000000000077802 */ /* 0x000fc80000000f00 */
[----:B------:R1:W-:Y:S01]  /*96c0*/  STL.64 [R2], R8 ;  /* 0x0000000802007387 */ /* 0x0003e20000100a00 */
[----:B------:R-:W-:Y:S05]  /*96d0*/  RET.REL.NODEC R6 `(_ZN7cutlass13device_kernelIN5flash19enable_sm80_to_sm89INS1_16FlashAttnBwdSm80INS1_25CollectiveMainloopBwdSm80ILi2ELi2EN4cute5tupleIJNS5_1CILi128EEES8_NS7_ILi64EEEEEENS_10bfloat16_tEfNS_4arch4Sm80ELb0ELb0ELb1ELb0ELb1ELb0ELb0ELb0ELi2ELi4ELi4ELi4ELb0EEENS1_24CollectiveEpilogueBwdGQAISA_fSD_Li256ELb0ELb1EEENS1_19SingleTileSchedulerILb0ELb0ELb0ELi128EEEEEEEEEvNT_6ParamsE) ;  /* 0xffff692006007950 */ /* 0x000fea0003c3ffff */
        .type           $_ZN7cutlass13device_kernelIN5flash19enable_sm80_to_sm89INS1_16FlashAttnBwdSm80INS1_25CollectiveMainloopBwdSm80ILi2ELi2EN4cute5tupleIJNS5_1CILi128EEES8_NS7_ILi64EEEEEENS_10bfloat16_tEfNS_4arch4Sm80ELb0ELb0ELb1ELb0ELb1ELb0ELb0ELb0ELi2ELi4ELi4ELi4ELb0EEENS1_24CollectiveEpilogueBwdGQAISA_fSD_Li256ELb0ELb1EEENS1_19SingleTileSchedulerILb0ELb0ELb0ELi128EEEEEEEEEvNT_6ParamsE$_ZN4cute3eso3ESOILb1ELb0EJNS_6LayoutINS_5tupleIJNS3_IJNS_1CILi8EEENS4_ILi1EEEEEEEEENS3_IJNS3_IJS6_NS4_ILi0EEEEEEEEEEEiEEC2ERKSC_RKi,@function
        .size           $_ZN7cutlass13device_kernelIN5flash19enable_sm80_to_sm89INS1_16FlashAttnBwdSm80INS1_25CollectiveMainloopBwdSm80ILi2ELi2EN4cute5tupleIJNS5_1CILi128EEES8_NS7_ILi64EEEEEENS_10bfloat16_tEfNS_4arch4Sm80ELb0ELb0ELb1ELb0ELb1ELb0ELb0ELb0ELi2ELi4ELi4ELi4ELb0EEENS1_24CollectiveEpilogueBwdGQAISA_fSD_Li256ELb0ELb1EEENS1_19SingleTileSchedulerILb0ELb0ELb0ELi128EEEEEEEEEvNT_6ParamsE$_ZN4cute3eso3ESOILb1ELb0EJNS_6LayoutINS_5tupleIJNS3_IJNS_1CILi8EEENS4_ILi1EEEEEEEEENS3_IJNS3_IJS6_NS4_ILi0EEEEEEEEEEEiEEC2ERKSC_RKi,($_ZN7cutlass13device_kernelIN5flash19enable_sm80_to_sm89INS1_16FlashAttnBwdSm80INS1_25CollectiveMainloopBwdSm80ILi2ELi2EN4cute5tupleIJNS5_1CILi128EEES8_NS7_ILi64EEEEEENS_10bfloat16_tEfNS_4arch4Sm80ELb0ELb0ELb1ELb0ELb1ELb0ELb0ELb0ELi2ELi4ELi4ELi4ELb0EEENS1_24CollectiveEpilogueBwdGQAISA_fSD_Li256ELb0ELb1EEENS1_19SingleTileSchedulerILb0ELb0ELb0ELi128EEEEEEEEEvNT_6ParamsE$_ZN4cute3eso3ESOILb1ELb0EJNS_6LayoutINS_5tupleIJNS3_IJNS_1CILi8EEENS4_ILi1EEEEEEEEENS3_IJNS3_IJS6_NS4_ILi0EEEEEEEEEEElEEC2ERKSC_RKl - $_ZN7cutlass13device_kernelIN5flash19enable_sm80_to_sm89INS1_16FlashAttnBwdSm80INS1_25CollectiveMainloopBwdSm80ILi2ELi2EN4cute5tupleIJNS5_1CILi128EEES8_NS7_ILi64EEEEEENS_10bfloat16_tEfNS_4arch4Sm80ELb0ELb0ELb1ELb0ELb1ELb0ELb0ELb0ELi2ELi4ELi4ELi4ELb0EEENS1_24CollectiveEpilogueBwdGQAISA_fSD_Li256ELb0ELb1EEENS1_19SingleTileSchedulerILb0ELb0ELb0ELi128EEEEEEEEEvNT_6ParamsE$_ZN4cute3eso3ESOILb1ELb0EJNS_6LayoutINS_5tupleIJNS3_IJNS_1CILi8EEENS4_ILi1EEEEEEEEENS3_IJNS3_IJS6_NS4_ILi0EEEEEEEEEEEiEEC2ERKSC_RKi)
$_ZN7cutlass13device_kernelIN5flash19enable_sm80_to_sm89INS1_16FlashAttnBwdSm80INS1_25CollectiveMainloopBwdSm80ILi2ELi2EN4cute5tupleIJNS5_1CILi128EEES8_NS7_ILi64EEEEEENS_10bfloat16_tEfNS_4arch4Sm80ELb0ELb0ELb1ELb0ELb1ELb0ELb0ELb0ELi2ELi4ELi4ELi4ELb0EEENS1_24CollectiveEpilogueBwdGQAISA_fSD_Li256ELb0ELb1EEENS1_19SingleTileSchedulerILb0ELb0ELb0ELi128EEEEEEEEEvNT_6ParamsE$_ZN4cute3eso3ESOILb1ELb0EJNS_6LayoutINS_5tupleIJNS3_IJNS_1CILi8EEENS4_ILi1EEEEEEEEENS3_IJNS3_IJS6_NS4_ILi0EEEEEEEEEEEiEEC2ERKSC_RKi:
[----:B------:R-:W-:Y:S02]  /*96e0*/  IADD3 R2, R2, -c[0x0][0x20], RZ ;  /* 0x8000080002027a10 */ /* 0x000fe40007ffe0ff */
[----:B------:R-:W-:-:S03]  /*96f0*/  MOV R7, 0x0 ;  /* 0x0000000000077802 */ /* 0x000fc60000000f00 */
[----:B------:R1:W-:Y:S01]  /*9700*/  STL [R2], R3 ;  /* 0x0000000302007387 */ /* 0x0003e20000100800 */
[----:B------:R-:W-:Y:S05]  /*9710*/  RET.REL.NODEC R6 `(_ZN7cutlass13device_kernelIN5flash19enable_sm80_to_sm89INS1_16FlashAttnBwdSm80INS1_25CollectiveMainloopBwdSm80ILi2ELi2EN4cute5tupleIJNS5_1CILi128EEES8_NS7_ILi64EEEEEENS_10bfloat16_tEfNS_4arch4Sm80ELb0ELb0ELb1ELb0ELb1ELb0ELb0ELb0ELi2ELi4ELi4ELi4ELb0EEENS1_24CollectiveEpilogueBwdGQAISA_fSD_Li256ELb0ELb1EEENS1_19SingleTileSchedulerILb0ELb0ELb0ELi128EEEEEEEEEvNT_6ParamsE) ;  /* 0xffff68e006007950 */ /* 0x000fea0003c3ffff */
        .type           $_ZN7cutlass13device_kernelIN5flash19enable_sm80_to_sm89INS1_16FlashAttnBwdSm80INS1_25CollectiveMainloopBwdSm80ILi2ELi2EN4cute5tupleIJNS5_1CILi128EEES8_NS7_ILi64EEEEEENS_10bfloat16_tEfNS_4arch4Sm80ELb0ELb0ELb1ELb0ELb1ELb0ELb0ELb0ELi2ELi4ELi4ELi4ELb0EEENS1_24CollectiveEpilogueBwdGQAISA_fSD_Li256ELb0ELb1EEENS1_19SingleTileSchedulerILb0ELb0ELb0ELi128EEEEEEEEEvNT_6ParamsE$_ZN4cute3eso3ESOILb1ELb0EJNS_6LayoutINS_5tupleIJNS3_IJNS_1CILi8EEENS4_ILi1EEEEEEEEENS3_IJNS3_IJS6_NS4_ILi0EEEEEEEEEEElEEC2ERKSC_RKl,@function
        .size           $_ZN7cutlass13device_kernelIN5flash19enable_sm80_to_sm89INS1_16FlashAttnBwdSm80INS1_25CollectiveMainloopBwdSm80ILi2ELi2EN4cute5tupleIJNS5_1CILi128EEES8_NS7_ILi64EEEEEENS_10bfloat16_tEfNS_4arch4Sm80ELb0ELb0ELb1ELb0ELb1ELb0ELb0ELb0ELi2ELi4ELi4ELi4ELb0EEENS1_24CollectiveEpilogueBwdGQAISA_fSD_Li256ELb0ELb1EEENS1_19SingleTileSchedulerILb0ELb0ELb0ELi128EEEEEEEEEvNT_6ParamsE$_ZN4cute3eso3ESOILb1ELb0EJNS_6LayoutINS_5tupleIJNS3_IJNS_1CILi8EEENS4_ILi1EEEEEEEEENS3_IJNS3_IJS6_NS4_ILi0EEEEEEEEEEElEEC2ERKSC_RKl,($_ZN7cutlass13device_kernelIN5flash19enable_sm80_to_sm89INS1_16FlashAttnBwdSm80INS1_25CollectiveMainloopBwdSm80ILi2ELi2EN4cute5tupleIJNS5_1CILi128EEES8_NS7_ILi64EEEEEENS_10bfloat16_tEfNS_4arch4Sm80ELb0ELb0ELb1ELb0ELb1ELb0ELb0ELb0ELi2ELi4ELi4ELi4ELb0EEENS1_24CollectiveEpilogueBwdGQAISA_fSD_Li256ELb0ELb1EEENS1_19SingleTileSchedulerILb0ELb0ELb0ELi128EEEEEEEEEvNT_6ParamsE$_ZN4cute3eso3ESOILb1ELb0EJNS_6LayoutINS_5tupleIJNS3_IJNS_1CILi8EEENS4_ILi1EEEEEENS3_IJNS4_ILi2EEEEEEEEENS3_IJNS3_IJS6_NS4_ILi0EEEEEENS3_IJNS4_ILi4096EEEEEEEEEEENS_10ViewEngineINS_8smem_ptrIPN7cutlass10bfloat16_tEEEEEEEC2ERKSG_RKSN_ - $_ZN7cutlass13device_kernelIN5flash19enable_sm80_to_sm89INS1_16FlashAttnBwdSm80INS1_25CollectiveMainloopBwdSm80ILi2ELi2EN4cute5tupleIJNS5_1CILi128EEES8_NS7_ILi64EEEEEENS_10bfloat16_tEfNS_4arch4Sm80ELb0ELb0ELb1ELb0ELb1ELb0ELb0ELb0ELi2ELi4ELi4ELi4ELb0EEENS1_24CollectiveEpilogueBwdGQAISA_fSD_Li256ELb0ELb1EEENS1_19SingleTileSchedulerILb0ELb0ELb0ELi128EEEEEEEEEvNT_6ParamsE$_ZN4cute3eso3ESOILb1ELb0EJNS_6LayoutINS_5tupleIJNS3_IJNS_1CILi8EEENS4_ILi1EEEEEEEEENS3_IJNS3_IJS6_NS4_ILi0EEEEEEEEEEElEEC2ERKSC_RKl)
$_ZN7cutlass13device_kernelIN5flash19enable_sm80_to_sm89INS1_16FlashAttnBwdSm80INS1_25CollectiveMainloopBwdSm80ILi2ELi2EN4cute5tupleIJNS5_1CILi128EEES8_NS7_ILi64EEEEEENS_10bfloat16_tEfNS_4arch4Sm80ELb0ELb0ELb1ELb0ELb1ELb0ELb0ELb0ELi2ELi4ELi4ELi4ELb0EEENS1_24CollectiveEpilogueBwdGQAISA_fSD_Li256ELb0ELb1EEENS1_19SingleTileSchedulerILb0ELb0ELb0ELi128EEEEEEEEEvNT_6ParamsE$_ZN4cute3eso3ESOILb1ELb0EJNS_6LayoutINS_5tupleIJNS3_IJNS_1CILi8EEENS4_ILi1EEEEEEEEENS3_IJNS3_IJS6_NS4_ILi0EEEEEEEEEEElEEC2ERKSC_RKl:
[----:B------:R-:W-:Y:S01]  /*9720*/  IADD3 R2, R81, -c[0x0][0x20], RZ ;  /* 0x8000080051027a10 */ /* 0x000fe20007ffe0ff */
[----:B------:R-:W-:Y:S01]  /*9730*/  IMAD.MOV.U32 R7, RZ, RZ, R3 ;  /* 0x000000ffff077224 */ /* 0x000fe200078e0003 */
[----:B------:R-:W-:-:S04]  /*9740*/  MOV R5, 0x0 ;  /* 0x0000000000057802 */ /* 0x000fc80000000f00 */
[----:B------:R1:W-:Y:S01]  /*9750*/  STL.64 [R2], R6 ;  /* 0x0000000602007387 */ /* 0x0003e20000100a00 */
[----:B------:R-:W-:Y:S05]  /*9760*/  RET.REL.NODEC R4 `(_ZN7cutlass13device_kernelIN5flash19enable_sm80_to_sm89INS1_16FlashAttnBwdSm80INS1_25CollectiveMainloopBwdSm80ILi2ELi2EN4cute5tupleIJNS5_1CILi128EEES8_NS7_ILi64EEEEEENS_10bfloat16_tEfNS_4arch4Sm80ELb0ELb0ELb1ELb0ELb1ELb0ELb0ELb0ELi2ELi4ELi4ELi4ELb0EEENS1_24CollectiveEpilogueBwdGQAISA_fSD_Li256ELb0ELb1EEENS1_19SingleTileSchedulerILb0ELb0ELb0ELi128EEEEEEEEEvNT_6ParamsE) ;  /* 0xffff689004007950 */ /* 0x000fea0003c3ffff */
        .type           $_ZN7cutlass13device_kernelIN5flash19enable_sm80_to_sm89INS1_16FlashAttnBwdSm80INS1_25CollectiveMainloopBwdSm80ILi2ELi2EN4cute5tupleIJNS5_1CILi128EEES8_NS7_ILi64EEEEEENS_10bfloat16_tEfNS_4arch4Sm80ELb0ELb0ELb1ELb0ELb1ELb0ELb0ELb0ELi2ELi4ELi4ELi4ELb0EEENS1_24CollectiveEpilogueBwdGQAISA_fSD_Li256ELb0ELb1EEENS1_19SingleTileSchedulerILb0ELb0ELb0ELi128EEEEEEEEEvNT_6ParamsE$_ZN4cute3eso3ESOILb1ELb0EJNS_6LayoutINS_5tupleIJNS3_IJNS_1CILi8EEENS4_ILi1EEEEEENS3_IJNS4_ILi2EEEEEEEEENS3_IJNS3_IJS6_NS4_ILi0EEEEEENS3_IJNS4_ILi4096EEEEEEEEEEENS_10ViewEngineINS_8smem_ptrIPN7cutlass10bfloat16_tEEEEEEEC2ERKSG_RKSN_,@function
        .size           $_ZN7cutlass13device_kernelIN5flash19enable_sm80_to_sm89INS1_16FlashAttnBwdSm80INS1_25CollectiveMainloopBwdSm80ILi2ELi2EN4cute5tupleIJNS5_1CILi128EEES8_NS7_ILi64EEEEEENS_10bfloat16_tEfNS_4arch4Sm80ELb0ELb0ELb1ELb0ELb1ELb0ELb0ELb0ELi2ELi4ELi4ELi4ELb0EEENS1_24CollectiveEpilogueBwdGQAISA_fSD_Li256ELb0ELb1EEENS1_19SingleTileSchedulerILb0ELb0ELb0ELi128EEEEEEEEEvNT_6ParamsE$_ZN4cute3eso3ESOILb1ELb0EJNS_6LayoutINS_5tupleIJNS3_IJNS_1CILi8EEENS4_ILi1EEEEEENS3_IJNS4_ILi2EEEEEEEEENS3_IJNS3_IJS6_NS4_ILi0EEEEEENS3_IJNS4_ILi4096EEEEEEEEEEENS_10ViewEngineINS_8smem_ptrIPN7cutlass10bfloat16_tEEEEEEEC2ERKSG_RKSN_,($_ZN7cutlass13device_kernelIN5flash19enable_sm80_to_sm89INS1_16FlashAttnBwdSm80INS1_25CollectiveMainloopBwdSm80ILi2ELi2EN4cute5tupleIJNS5_1CILi128EEES8_NS7_ILi64EEEEEENS_10bfloat16_tEfNS_4arch4Sm80ELb0ELb0ELb1ELb0ELb1ELb0ELb0ELb0ELi2ELi4ELi4ELi4ELb0EEENS1_24CollectiveEpilogueBwdGQAISA_fSD_Li256ELb0ELb1EEENS1_19SingleTileSchedulerILb0ELb0ELb0ELi128EEEEEEEEEvNT_6ParamsE$_ZN4cute3eso3ESOILb1ELb0EJNS_6LayoutINS_5tupleIJNS3_IJNS_1CILi8EEENS4_ILi1EEEEEENS3_IJNS4_ILi2EEEEEEEEENS3_IJNS3_IJS6_NS4_ILi0EEEEEENS3_IJNS4_ILi64EEEEEEEEEEENS_10ViewEngineIPN7cutlass10bfloat16_tEEEEEC2ERKSG_RKSL_ - $_ZN7cutlass13device_kernelIN5flash19enable_sm80_to_sm89INS1_16FlashAttnBwdSm80INS1_25CollectiveMainloopBwdSm80ILi2ELi2EN4cute5tupleIJNS5_1CILi128EEES8_NS7_ILi64EEEEEENS_10bfloat16_tEfNS_4arch4Sm80ELb0ELb0ELb1ELb0ELb1ELb0ELb0ELb0ELi2ELi4ELi4ELi4ELb0EEENS1_24CollectiveEpilogueBwdGQAISA_fSD_Li256ELb0ELb1EEENS1_19SingleTileSchedulerILb0ELb0ELb0ELi128EEEEEEEEEvNT_6ParamsE$_ZN4cute3eso3ESOILb1ELb0EJNS_6LayoutINS_5tupleIJNS3_IJNS_1CILi8EEENS4_ILi1EEEEEENS3_IJNS4_ILi2EEEEEEEEENS3_IJNS3_IJS6_NS4_ILi0EEEEEENS3_IJNS4_ILi4096EEEEEEEEEEENS_10ViewEngineINS_8smem_ptrIPN7cutlass10bfloat16_tEEEEEEEC2ERKSG_RKSN_)
$_ZN7cutlass13device_kernelIN5flash19enable_sm80_to_sm89INS1_16FlashAttnBwdSm80INS1_25CollectiveMainloopBwdSm80ILi2ELi2EN4cute5tupleIJNS5_1CILi128EEES8_NS7_ILi64EEEEEENS_10bfloat16_tEfNS_4arch4Sm80ELb0ELb0ELb1ELb0ELb1ELb0ELb0ELb0ELi2ELi4ELi4ELi4ELb0EEENS1_24CollectiveEpilogueBwdGQAISA_fSD_Li256ELb0ELb1EEENS1_19SingleTileSchedulerILb0ELb0ELb0ELi128EEEEEEEEEvNT_6ParamsE$_ZN4cute3eso3ESOILb1ELb0EJNS_6LayoutINS_5tupleIJNS3_IJNS_1CILi8EEENS4_ILi1EEEEEENS3_IJNS4_ILi2EEEEEEEEENS3_IJNS3_IJS6_NS4_ILi0EEEEEENS3_IJNS4_ILi4096EEEEEEEEEEENS_10ViewEngineINS_8smem_ptrIPN7cutlass10bfloat16_tEEEEEEEC2ERKSG_RKSN_:
[----:B------:R-:W-:Y:S01]  /*9770*/  IADD3 R5, R67, -c[0x0][0x20], RZ ;  /* 0x8000080043057a10 */ /* 0x000fe20007ffe0ff */
[----:B------:R-:W-:Y:S01]  /*9780*/  IMAD.MOV.U32 R8, RZ, RZ, R4 ;  /* 0x000000ffff087224 */ /* 0x000fe200078e0004 */
[----:B------:R-:W-:Y:S01]  /*9790*/  MOV R9, R7 ;  /* 0x0000000700097202 */ /* 0x000fe20000000f00 */
[----:B------:R-:W-:-:S04]  /*97a0*/  IMAD.MOV.U32 R7, RZ, RZ, 0x0 ;  /* 0x00000000ff077424 */ /* 0x000fc800078e00ff */
[----:B------:R1:W-:Y:S01]  /*97b0*/  STL.64 [R5], R8 ;  /* 0x0000000805007387 */ /* 0x0003e20000100a00 */
[----:B------:R-:W-:Y:S05]  /*97c0*/  RET.REL.NODEC R6 `(_ZN7cutlass13device_kernelIN5flash19enable_sm80_to_sm89INS1_16FlashAttnBwdSm80INS1_25CollectiveMainloopBwdSm80ILi2ELi2EN4cute5tupleIJNS5_1CILi128EEES8_NS7_ILi64EEEEEENS_10bfloat16_tEfNS_4arch4Sm80ELb0ELb0ELb1ELb0ELb1ELb0ELb0ELb0ELi2ELi4ELi4ELi4ELb0EEENS1_24CollectiveEpilogueBwdGQAISA_fSD_Li256ELb0ELb1EEENS1_19SingleTileSchedulerILb0ELb0ELb0ELi128EEEEEEEEEvNT_6ParamsE) ;  /* 0xffff683006007950 */ /* 0x000fea0003c3ffff */
        .type           $_ZN7cutlass13device_kernelIN5flash19enable_sm80_to_sm89INS1_16FlashAttnBwdSm80INS1_25CollectiveMainloopBwdSm80ILi2ELi2EN4cute5tupleIJNS5_1CILi128EEES8_NS7_ILi64EEEEEENS_10bfloat16_tEfNS_4arch4Sm80ELb0ELb0ELb1ELb0ELb1ELb0ELb0ELb0ELi2ELi4ELi4ELi4ELb0EEENS1_24CollectiveEpilogueBwdGQAISA_fSD_Li256ELb0ELb1EEENS1_19SingleTileSchedulerILb0ELb0ELb0ELi128EEEEEEEEEvNT_6ParamsE$_ZN4cute3eso3ESOILb1ELb0EJNS_6LayoutINS_5tupleIJNS3_IJNS_1CILi8EEENS4_ILi1EEEEEENS3_IJNS4_ILi2EEEEEEEEENS3_IJNS3_IJS6_NS4_ILi0EEEEEENS3_IJNS4_ILi64EEEEEEEEEEENS_10ViewEngineIPN7cutlass10bfloat16_tEEEEEC2ERKSG_RKSL_,@function
        .size           $_ZN7cutlass13device_kernelIN5flash19enable_sm80_to_sm89INS1_16FlashAttnBwdSm80INS1_25CollectiveMainloopBwdSm80ILi2ELi2EN4cute5tupleIJNS5_1CILi128EEES8_NS7_ILi64EEEEEENS_10bfloat16_tEfNS_4arch4Sm80ELb0ELb0ELb1ELb0ELb1ELb0ELb0ELb0ELi2ELi4ELi4ELi4ELb0EEENS1_24CollectiveEpilogueBwdGQAISA_fSD_Li256ELb0ELb1EEENS1_19SingleTileSchedulerILb0ELb0ELb0ELi128EEEEEEEEEvNT_6ParamsE$_ZN4cute3eso3ESOILb1ELb0EJNS_6LayoutINS_5tupleIJNS3_IJNS_1CILi8EEENS4_ILi1EEEEEENS3_IJNS4_ILi2EEEEEEEEENS3_IJNS3_IJS6_NS4_ILi0EEEEEENS3_IJNS4_ILi64EEEEEEEEEEENS_10ViewEngineIPN7cutlass10bfloat16_tEEEEEC2ERKSG_RKSL_,($_ZN7cutlass13device_kernelIN5flash19enable_sm80_to_sm89INS1_16FlashAttnBwdSm80INS1_25CollectiveMainloopBwdSm80ILi2ELi2EN4cute5tupleIJNS5_1CILi128EEES8_NS7_ILi64EEEEEENS_10bfloat16_tEfNS_4arch4Sm80ELb0ELb0ELb1ELb0ELb1ELb0ELb0ELb0ELi2ELi4ELi4ELi4ELb0EEENS1_24CollectiveEpilogueBwdGQAISA_fSD_Li256ELb0ELb1EEENS1_19SingleTileSchedulerILb0ELb0ELb0ELi128EEEEEEEEEvNT_6ParamsE$_ZN4cute3eso3ESOILb1ELb0EJNS_6LayoutINS_5tupleIJNS3_IJNS_1CILi8EEENS4_ILi1EEEEEENS3_IJNS4_ILi2EEEEEEEEENS3_IJNS3_IJS6_NS4_ILi0EEEEEENS3_IJNS4_ILi8192EEEEEEEEEEENS_10ViewEngineINS_8smem_ptrIPN7cutlass10bfloat16_tEEEEEEEC2ERKSG_RKSN_ - $_ZN7cutlass13device_kernelIN5flash19enable_sm80_to_sm89INS1_16FlashAttnBwdSm80INS1_25CollectiveMainloopBwdSm80ILi2ELi2EN4cute5tupleIJNS5_1CILi128EEES8_NS7_ILi64EEEEEENS_10bfloat16_tEfNS_4arch4Sm80ELb0ELb0ELb1ELb0ELb1ELb0ELb0ELb0ELi2ELi4ELi4ELi4ELb0EEENS1_24CollectiveEpilogueBwdGQAISA_fSD_Li256ELb0ELb1EEENS1_19SingleTileSchedulerILb0ELb0ELb0ELi128EEEEEEEEEvNT_6ParamsE$_ZN4cute3eso3ESOILb1ELb0EJNS_6LayoutINS_5tupleIJNS3_IJNS_1CILi8EEENS4_ILi1EEEEEENS3_IJNS4_ILi2EEEEEEEEENS3_IJNS3_IJS6_NS4_ILi0EEEEEENS3_IJNS4_ILi64EEEEEEEEEEENS_10ViewEngineIPN7cutlass10bfloat16_tEEEEEC2ERKSG_RKSL_)
$_ZN7cutlass13device_kernelIN5flash19enable_sm80_to_sm89INS1_16FlashAttnBwdSm80INS1_25CollectiveMainloopBwdSm80ILi2ELi2EN4cute5tupleIJNS5_1CILi128EEES8_NS7_ILi64EEEEEENS_10bfloat16_tEfNS_4arch4Sm80ELb0ELb0ELb1ELb0ELb1ELb0ELb0ELb0ELi2ELi4ELi4ELi4ELb0EEENS1_24CollectiveEpilogueBwdGQAISA_fSD_Li256ELb0ELb1EEENS1_19SingleTileSchedulerILb0ELb0ELb0ELi128EEEEEEEEEvNT_6ParamsE$_ZN4cute3eso3ESOILb1ELb0EJNS_6LayoutINS_5tupleIJNS3_IJNS_1CILi8EEENS4_ILi1EEEEEENS3_IJNS4_ILi2EEEEEEEEENS3_IJNS3_IJS6_NS4_ILi0EEEEEENS3_IJNS4_ILi64EEEEEEEEEEENS_10ViewEngineIPN7cutlass10bfloat16_tEEEEEC2ERKSG_RKSL_:
[----:B------:R-:W-:Y:S01]  /*97d0*/  IADD3 R2, R25, -c[0x0][0x20], RZ ;  /* 0x8000080019027a10 */ /* 0x000fe20007ffe0ff */
[----:B------:R-:W-:Y:S01]  /*97e0*/  IMAD.MOV.U32 R9, RZ, RZ, R3 ;  /* 0x000000ffff097224 */ /* 0x000fe200078e0003 */
[----:B------:R-:W-:-:S04]  /*97f0*/  MOV R7, 0x0 ;  /* 0x0000000000077802 */ /* 0x000fc80000000f00 */
[----:B------:R1:W-:Y:S01]  /*9800*/  STL.64 [R2], R8 ;  /* 0x0000000802007387 */ /* 0x0003e20000100a00 */
[----:B------:R-:W-:Y:S05]  /*9810*/  RET.REL.NODEC R6 `(_ZN7cutlass13device_kernelIN5flash19enable_sm80_to_sm89INS1_16FlashAttnBwdSm80INS1_25CollectiveMainloopBwdSm80ILi2ELi2EN4cute5tupleIJNS5_1CILi128EEES8_NS7_ILi64EEEEEENS_10bfloat16_tEfNS_4arch4Sm80ELb0ELb0ELb1ELb0ELb1ELb0ELb0ELb0ELi2ELi4ELi4ELi4ELb0EEENS1_24CollectiveEpilogueBwdGQAISA_fSD_Li256ELb0ELb1EEENS1_19SingleTileSchedulerILb0ELb0ELb0ELi128EEEEEEEEEvNT_6ParamsE) ;  /* 0xffff67e006007950 */ /* 0x000fea0003c3ffff */
        .type           $_ZN7cutlass13device_kernelIN5flash19enable_sm80_to_sm89INS1_16FlashAttnBwdSm80INS1_25CollectiveMainloopBwdSm80ILi2ELi2EN4cute5tupleIJNS5_1CILi128EEES8_NS7_ILi64EEEEEENS_10bfloat16_tEfNS_4arch4Sm80ELb0ELb0ELb1ELb0ELb1ELb0ELb0ELb0ELi2ELi4ELi4ELi4ELb0EEENS1_24CollectiveEpilogueBwdGQAISA_fSD_Li256ELb0ELb1EEENS1_19SingleTileSchedulerILb0ELb0ELb0ELi128EEEEEEEEEvNT_6ParamsE$_ZN4cute3eso3ESOILb1ELb0EJNS_6LayoutINS_5tupleIJNS3_IJNS_1CILi8EEENS4_ILi1EEEEEENS3_IJNS4_ILi2EEEEEEEEENS3_IJNS3_IJS6_NS4_ILi0EEEEEENS3_IJNS4_ILi8192EEEEEEEEEEENS_10ViewEngineINS_8smem_ptrIPN7cutlass10bfloat16_tEEEEEEEC2ERKSG_RKSN_,@function
        .size           $_ZN7cutlass13device_kernelIN5flash19enable_sm80_to_sm89INS1_16FlashAttnBwdSm80INS1_25CollectiveMainloopBwdSm80ILi2ELi2EN4cute5tupleIJNS5_1CILi128EEES8_NS7_ILi64EEEEEENS_10bfloat16_tEfNS_4arch4Sm80ELb0ELb0ELb1ELb0ELb1ELb0ELb0ELb0ELi2ELi4ELi4ELi4ELb0EEENS1_24CollectiveEpilogueBwdGQAISA_fSD_Li256ELb0ELb1EEENS1_19SingleTileSchedulerILb0ELb0ELb0ELi128EEEEEEEEEvNT_6ParamsE$_ZN4cute3eso3ESOILb1ELb0EJNS_6LayoutINS_5tupleIJNS3_IJNS_1CILi8EEENS4_ILi1EEEEEENS3_IJNS4_ILi2EEEEEEEEENS3_IJNS3_IJS6_NS4_ILi0EEEEEENS3_IJNS4_ILi8192EEEEEEEEEEENS_10ViewEngineINS_8smem_ptrIPN7cutlass10bfloat16_tEEEEEEEC2ERKSG_RKSN_,($_ZN7cutlass13device_kernelIN5flash19enable_sm80_to_sm89INS1_16FlashAttnBwdSm80INS1_25CollectiveMainloopBwdSm80ILi2ELi2EN4cute5tupleIJNS5_1CILi128EEES8_NS7_ILi64EEEEEENS_10bfloat16_tEfNS_4arch4Sm80ELb0ELb0ELb1ELb0ELb1ELb0ELb0ELb0ELi2ELi4ELi4ELi4ELb0EEENS1_24CollectiveEpilogueBwdGQAISA_fSD_Li256ELb0ELb1EEENS1_19SingleTileSchedulerILb0ELb0ELb0ELi128EEEEEEEEEvNT_6ParamsE$_ZN4cute3eso3ESOILb1ELb0EJNS_6LayoutINS_5tupleIJNS3_IJNS_1CILi8EEENS4_ILi1EEEEEENS3_IJNS4_ILi2EEEEEEEEENS3_IJNS3_IJS6_NS4_ILi0EEEEEENS3_IJS5_EEEEEEEENS_10ViewEngineIPN7cutlass10bfloat16_tEEEEEC2ERKSF_RKSK_ - $_ZN7cutlass13device_kernelIN5flash19enable_sm80_to_sm89INS1_16FlashAttnBwdSm80INS1_25CollectiveMainloopBwdSm80ILi2ELi2EN4cute5tupleIJNS5_1CILi128EEES8_NS7_ILi64EEEEEENS_10bfloat16_tEfNS_4arch4Sm80ELb0ELb0ELb1ELb0ELb1ELb0ELb0ELb0ELi2ELi4ELi4ELi4ELb0EEENS1_24CollectiveEpilogueBwdGQAISA_fSD_Li256ELb0ELb1EEENS1_19SingleTileSchedulerILb0ELb0ELb0ELi128EEEEEEEEEvNT_6ParamsE$_ZN4cute3eso3ESOILb1ELb0EJNS_6LayoutINS_5tupleIJNS3_IJNS_1CILi8EEENS4_ILi1EEEEEENS3_IJNS4_ILi2EEEEEEEEENS3_IJNS3_IJS6_NS4_ILi0EEEEEENS3_IJNS4_ILi8192EEEEEEEEEEENS_10ViewEngineINS_8smem_ptrIPN7cutlass10bfloat16_tEEEEEEEC2ERKSG_RKSN_)
$_ZN7cutlass13device_kernelIN5flash19enable_sm80_to_sm89INS1_16FlashAttnBwdSm80INS1_25CollectiveMainloopBwdSm80ILi2ELi2EN4cute5tupleIJNS5_1CILi128EEES8_NS7_ILi64EEEEEENS_10bfloat16_tEfNS_4arch4Sm80ELb0ELb0ELb1ELb0ELb1ELb0ELb0ELb0ELi2ELi4ELi4ELi4ELb0EEENS1_24CollectiveEpilogueBwdGQAISA_fSD_Li256ELb0ELb1EEENS1_19SingleTileSchedulerILb0ELb0ELb0ELi128EEEEEEEEEvNT_6ParamsE$_ZN4cute3eso3ESOILb1ELb0EJNS_6LayoutINS_5tupleIJNS3_IJNS_1CILi8EEENS4_ILi1EEEEEENS3_IJNS4_ILi2EEEEEEEEENS3_IJNS3_IJS6_NS4_ILi0EEEEEENS3_IJNS4_ILi8192EEEEEEEEEEENS_10ViewEngineINS_8smem_ptrIPN7cutlass10bfloat16_tEEEEEEEC2ERKSG_RKSN_:
[----:B------:R-:W-:Y:S01]  /*9820*/  IADD3 R5, R25, -c[0x0][0x20], RZ ;  /* 0x8000080019057a10 */ /* 0x000fe20007ffe0ff */
[----:B------:R-:W-:Y:S01]  /*9830*/  IMAD.MOV.U32 R8, RZ, RZ, R4 ;  /* 0x000000ffff087224 */ /* 0x000fe200078e0004 */
[----:B------:R-:W-:Y:S01]  /*9840*/  MOV R9, R7 ;  /* 0x0000000700097202 */ /* 0x000fe20000000f00 */
[----:B------:R-:W-:-:S04]  /*9850*/  IMAD.MOV.U32 R7, RZ, RZ, 0x0 ;  /* 0x00000000ff077424 */ /* 0x000fc800078e00ff */
[----:B------:R1:W-:Y:S01]  /*9860*/  STL.64 [R5], R8 ;  /* 0x0000000805007387 */ /* 0x0003e20000100a00 */
[----:B------:R-:W-:Y:S05]  /*9870*/  RET.REL.NODEC R6 `(_ZN7cutlass13device_kernelIN5flash19enable_sm80_to_sm89INS1_16FlashAttnBwdSm80INS1_25CollectiveMainloopBwdSm80ILi2ELi2EN4cute5tupleIJNS5_1CILi128EEES8_NS7_ILi64EEEEEENS_10bfloat16_tEfNS_4arch4Sm80ELb0ELb0ELb1ELb0ELb1ELb0ELb0ELb0ELi2ELi4ELi4ELi4ELb0EEENS1_24CollectiveEpilogueBwdGQAISA_fSD_Li256ELb0ELb1EEENS1_19SingleTileSchedulerILb0ELb0ELb0ELi128EEEEEEEEEvNT_6ParamsE) ;  /* 0xffff678006007950 */ /* 0x000fea0003c3ffff */
        .type           $_ZN7cutlass13device_kernelIN5flash19enable_sm80_to_sm89INS1_16FlashAttnBwdSm80INS1_25CollectiveMainloopBwdSm80ILi2ELi2EN4cute5tupleIJNS5_1CILi128EEES8_NS7_ILi64EEEEEENS_10bfloat16_tEfNS_4arch4Sm80ELb0ELb0ELb1ELb0ELb1ELb0ELb0ELb0ELi2ELi4ELi4ELi4ELb0EEENS1_24CollectiveEpilogueBwdGQAISA_fSD_Li256ELb0ELb1EEENS1_19SingleTileSchedulerILb0ELb0ELb0ELi128EEEEEEEEEvNT_6ParamsE$_ZN4cute3eso3ESOILb1ELb0EJNS_6LayoutINS_5tupleIJNS3_IJNS_1CILi8EEENS4_ILi1EEEEEENS3_IJNS4_ILi2EEEEEEEEENS3_IJNS3_IJS6_NS4_ILi0EEEEEENS3_IJS5_EEEEEEEENS_10ViewEngineIPN7cutlass10bfloat16_tEEEEEC2ERKSF_RKSK_,@function
        .size           $_ZN7cutlass13device_kernelIN5flash19enable_sm80_to_sm89INS1_16FlashAttnBwdSm80INS1_25CollectiveMainloopBwdSm80ILi2ELi2EN4cute5tupleIJNS5_1CILi128EEES8_NS7_ILi64EEEEEENS_10bfloat16_tEfNS_4arch4Sm80ELb0ELb0ELb1ELb0ELb1ELb0ELb0ELb0ELi2ELi4ELi4ELi4ELb0EEENS1_24CollectiveEpilogueBwdGQAISA_fSD_Li256ELb0ELb1EEENS1_19SingleTileSchedulerILb0ELb0ELb0ELi128EEEEEEEEEvNT_6ParamsE$_ZN4cute3eso3ESOILb1ELb0EJNS_6LayoutINS_5tupleIJNS3_IJNS_1CILi8EEENS4_ILi1EEEEEENS3_IJNS4_ILi2EEEEEEEEENS3_IJNS3_IJS6_NS4_ILi0EEEEEENS3_IJS5_EEEEEEEENS_10ViewEngineIPN7cutlass10bfloat16_tEEEEEC2ERKSF_RKSK_,($_ZN7cutlass13device_kernelIN5flash19enable_sm80_to_sm89INS1_16FlashAttnBwdSm80INS1_25CollectiveMainloopBwdSm80ILi2ELi2EN4cute5tupleIJNS5_1CILi128EEES8_NS7_ILi64EEEEEENS_10bfloat16_tEfNS_4arch4Sm80ELb0ELb0ELb1ELb0ELb1ELb0ELb0ELb0ELi2ELi4ELi4ELi4ELb0EEENS1_24CollectiveEpilogueBwdGQAISA_fSD_Li256ELb0ELb1EEENS1_19SingleTileSchedulerILb0ELb0ELb0ELi128EEEEEEEEEvNT_6ParamsE$_ZN4cute3eso3ESOILb1ELb0EJNS_6LayoutINS_5tupleIJNS3_IJNS_1CILi8EEENS4_ILi1EEEEEENS3_IJNS4_ILi4EEEEEEEEENS3_IJNS3_IJS6_NS4_ILi0EEEEEENS3_IJNS4_ILi2048EEEEEEEEEEENS_10ViewEngineINS_8smem_ptrIPN7cutlass10bfloat16_tEEEEEEEC2ERKSG_RKSN_ - $_ZN7cutlass13device_kernelIN5flash19enable_sm80_to_sm89INS1_16FlashAttnBwdSm80INS1_25CollectiveMainloopBwdSm80ILi2ELi2EN4cute5tupleIJNS5_1CILi128EEES8_NS7_ILi64EEEEEENS_10bfloat16_tEfNS_4arch4Sm80ELb0ELb0ELb1ELb0ELb1ELb0ELb0ELb0ELi2ELi4ELi4ELi4ELb0EEENS1_24CollectiveEpilogueBwdGQAISA_fSD_Li256ELb0ELb1EEENS1_19SingleTileSchedulerILb0ELb0ELb0ELi128EEEEEEEEEvNT_6ParamsE$_ZN4cute3eso3ESOILb1ELb0EJNS_6LayoutINS_5tupleIJNS3_IJNS_1CILi8EEENS4_ILi1EEEEEENS3_IJNS4_ILi2EEEEEEEEENS3_IJNS3_IJS6_NS4_ILi0EEEEEENS3_IJS5_EEEEEEEENS_10ViewEngineIPN7cutlass10bfloat16_tEEEEEC2ERKSF_RKSK_)
$_ZN7cutlass13device_kernelIN5flash19enable_sm80_to_sm89INS1_16FlashAttnBwdSm80INS1_25CollectiveMainloopBwdSm80ILi2ELi2EN4cute5tupleIJNS5_1CILi128EEES8_NS7_ILi64EEEEEENS_10bfloat16_tEfNS_4arch4Sm80ELb0ELb0ELb1ELb0ELb1ELb0ELb0ELb0ELi2ELi4ELi4ELi4ELb0EEENS1_24CollectiveEpilogueBwdGQAISA_fSD_Li256ELb0ELb1EEENS1_19SingleTileSchedulerILb0ELb0ELb0ELi128EEEEEEEEEvNT_6ParamsE$_ZN4cute3eso3ESOILb1ELb0EJNS_6LayoutINS_5tupleIJNS3_IJNS_1CILi8EEENS4_ILi1EEEEEENS3_IJNS4_ILi2EEEEEEEEENS3_IJNS3_IJS6_NS4_ILi0EEEEEENS3_IJS5_EEEEEEEENS_10ViewEngineIPN7cutlass10bfloat16_tEEEEEC2ERKSF_RKSK_:
[----:B------:R-:W-:Y:S01]  /*9880*/  IADD3 R3, R67, -c[0x0][0x20], RZ ;  /* 0x8000080043037a10 */ /* 0x000fe20007ffe0ff */
[----:B------:R-:W-:Y:S01]  /*9890*/  IMAD.MOV.U32 R8, RZ, RZ, R2 ;  /* 0x000000ffff087224 */ /* 0x000fe200078e0002 */
[----:B------:R-:W-:Y:S01]  /*98a0*/  MOV R9, R5 ;  /* 0x0000000500097202 */ /* 0x000fe20000000f00 */
[----:B------:R-:W-:-:S04]  /*98b0*/  IMAD.MOV.U32 R5, RZ, RZ, 0x0 ;  /* 0x00000000ff057424 */ /* 0x000fc800078e00ff */
[----:B------:R1:W-:Y:S01]  /*98c0*/  STL.64 [R3], R8 ;  /* 0x0000000803007387 */ /* 0x0003e20000100a00 */
[----:B------:R-:W-:Y:S05]  /*98d0*/  RET.REL.NODEC R4 `(_ZN7cutlass13device_kernelIN5flash19enable_sm80_to_sm89INS1_16FlashAttnBwdSm80INS1_25CollectiveMainloopBwdSm80ILi2ELi2EN4cute5tupleIJNS5_1CILi128EEES8_NS7_ILi64EEEEEENS_10bfloat16_tEfNS_4arch4Sm80ELb0ELb0ELb1ELb0ELb1ELb0ELb0ELb0ELi2ELi4ELi4ELi4ELb0EEENS1_24CollectiveEpilogueBwdGQAISA_fSD_Li256ELb0ELb1EEENS1_19SingleTileSchedulerILb0ELb0ELb0ELi128EEEEEEEEEvNT_6ParamsE) ;  /* 0xffff672004007950 */ /* 0x000fea0003c3ffff */
        .type           $_ZN7cutlass13device_kernelIN5flash19enable_sm80_to_sm89INS1_16FlashAttnBwdSm80INS1_25CollectiveMainloopBwdSm80ILi2ELi2EN4cute5tupleIJNS5_1CILi128EEES8_NS7_ILi64EEEEEENS_10bfloat16_tEfNS_4arch4Sm80ELb0ELb0ELb1ELb0ELb1ELb0ELb0ELb0ELi2ELi4ELi4ELi4ELb0EEENS1_24CollectiveEpilogueBwdGQAISA_fSD_Li256ELb0ELb1EEENS1_19SingleTileSchedulerILb0ELb0ELb0ELi128EEEEEEEEEvNT_6ParamsE$_ZN4cute3eso3ESOILb1ELb0EJNS_6LayoutINS_5tupleIJNS3_IJNS_1CILi8EEENS4_ILi1EEEEEENS3_IJNS4_ILi4EEEEEEEEENS3_IJNS3_IJS6_NS4_ILi0EEEEEENS3_IJNS4_ILi2048EEEEEEEEEEENS_10ViewEngineINS_8smem_ptrIPN7cutlass10bfloat16_tEEEEEEEC2ERKSG_RKSN_,@function
        .size           $_ZN7cutlass13device_kernelIN5flash19enable_sm80_to_sm89INS1_16FlashAttnBwdSm80INS1_25CollectiveMainloopBwdSm80ILi2ELi2EN4cute5tupleIJNS5_1CILi128EEES8_NS7_ILi64EEEEEENS_10bfloat16_tEfNS_4arch4Sm80ELb0ELb0ELb1ELb0ELb1ELb0ELb0ELb0ELi2ELi4ELi4ELi4ELb0EEENS1_24CollectiveEpilogueBwdGQAISA_fSD_Li256ELb0ELb1EEENS1_19SingleTileSchedulerILb0ELb0ELb0ELi128EEEEEEEEEvNT_6ParamsE$_ZN4cute3eso3ESOILb1ELb0EJNS_6LayoutINS_5tupleIJNS3_IJNS_1CILi8EEENS4_ILi1EEEEEENS3_IJNS4_ILi4EEEEEEEEENS3_IJNS3_IJS6_NS4_ILi0EEEEEENS3_IJNS4_ILi2048EEEEEEEEEEENS_10ViewEngineINS_8smem_ptrIPN7cutlass10bfloat16_tEEEEEEEC2ERKSG_RKSN_,($_ZN7cutlass13device_kernelIN5flash19enable_sm80_to_sm89INS1_16FlashAttnBwdSm80INS1_25CollectiveMainloopBwdSm80ILi2ELi2EN4cute5tupleIJNS5_1CILi128EEES8_NS7_ILi64EEEEEENS_10bfloat16_tEfNS_4arch4Sm80ELb0ELb0ELb1ELb0ELb1ELb0ELb0ELb0ELi2ELi4ELi4ELi4ELb0EEENS1_24CollectiveEpilogueBwdGQAISA_fSD_Li256ELb0ELb1EEENS1_19SingleTileSchedulerILb0ELb0ELb0ELi128EEEEEEEEEvNT_6ParamsE$_ZN4cute3eso3ESOILb1ELb0EJNS_6LayoutINS_5tupleIJNS3_IJNS_1CILi8EEENS4_ILi1EEEEEENS3_IJNS4_ILi4EEEEEEEEENS3_IJNS3_IJS6_NS4_ILi0EEEEEENS3_IJS5_EEEEEEEENS_10ViewEngineIPN7cutlass10bfloat16_tEEEEEC2ERKSF_RKSK_ - $_ZN7cutlass13device_kernelIN5flash19enable_sm80_to_sm89INS1_16FlashAttnBwdSm80INS1_25CollectiveMainloopBwdSm80ILi2ELi2EN4cute5tupleIJNS5_1CILi128EEES8_NS7_ILi64EEEEEENS_10bfloat16_tEfNS_4arch4Sm80ELb0ELb0ELb1ELb0ELb1ELb0ELb0ELb0ELi2ELi4ELi4ELi4ELb0EEENS1_24CollectiveEpilogueBwdGQAISA_fSD_Li256ELb0ELb1EEENS1_19SingleTileSchedulerILb0ELb0ELb0ELi128EEEEEEEEEvNT_6ParamsE$_ZN4cute3eso3ESOILb1ELb0EJNS_6LayoutINS_5tupleIJNS3_IJNS_1CILi8EEENS4_ILi1EEEEEENS3_IJNS4_ILi4EEEEEEEEENS3_IJNS3_IJS6_NS4_ILi0EEEEEENS3_IJNS4_ILi2048EEEEEEEEEEENS_10ViewEngineINS_8smem_ptrIPN7cutlass10bfloat16_tEEEEEEEC2ERKSG_RKSN_)
$_ZN7cutlass13device_kernelIN5flash19enable_sm80_to_sm89INS1_16FlashAttnBwdSm80INS1_25CollectiveMainloopBwdSm80ILi2ELi2EN4cute5tupleIJNS5_1CILi128EEES8_NS7_ILi64EEEEEENS_10bfloat16_tEfNS_4arch4Sm80ELb0ELb0ELb1ELb0ELb1ELb0ELb0ELb0ELi2ELi4ELi4ELi4ELb0EEENS1_24CollectiveEpilogueBwdGQAISA_fSD_Li256ELb0ELb1EEENS1_19SingleTileSchedulerILb0ELb0ELb0ELi128EEEEEEEEEvNT_6ParamsE$_ZN4cute3eso3ESOILb1ELb0EJNS_6LayoutINS_5tupleIJNS3_IJNS_1CILi8EEENS4_ILi1EEEEEENS3_IJNS4_ILi4EEEEEEEEENS3_IJNS3_IJS6_NS4_ILi0EEEEEENS3_IJNS4_ILi2048EEEEEEEEEEENS_10ViewEngineINS_8smem_ptrIPN7cutlass10bfloat16_tEEEEEEEC2ERKSG_RKSN_:
[----:B------:R-:W-:Y:S01]  /*98e0*/  IADD3 R5, R25, -c[0x0][0x20], RZ ;  /* 0x8000080019057a10 */ /* 0x000fe20007ffe0ff */
[----:B------:R-:W-:Y:S01]  /*98f0*/  IMAD.MOV.U32 R8, RZ, RZ, R4 ;  /* 0x000000ffff087224 */ /* 0x000fe200078e0004 */
[----:B------:R-:W-:Y:S01]  /*9900*/  MOV R9, R7 ;  /* 0x0000000700097202 */ /* 0x000fe20000000f00 */
[----:B------:R-:W-:-:S04]  /*9910*/  IMAD.MOV.U32 R7, RZ, RZ, 0x0 ;  /* 0x00000000ff077424 */ /* 0x000fc800078e00ff */
[----:B------:R1:W-:Y:S01]  /*9920*/  STL.64 [R5], R8 ;  /* 0x0000000805007387 */ /* 0x0003e20000100a00 */
[----:B------:R-:W-:Y:S05]  /*9930*/  RET.REL.NODEC R6 `(_ZN7cutlass13device_kernelIN5flash19enable_sm80_to_sm89INS1_16FlashAttnBwdSm80INS1_25CollectiveMainloopBwdSm80ILi2ELi2EN4cute5tupleIJNS5_1CILi128EEES8_NS7_ILi64EEEEEENS_10bfloat16_tEfNS_4arch4Sm80ELb0ELb0ELb1ELb0ELb1ELb0ELb0ELb0ELi2ELi4ELi4ELi4ELb0EEENS1_24CollectiveEpilogueBwdGQAISA_fSD_Li256ELb0ELb1EEENS1_19SingleTileSchedulerILb0ELb0ELb0ELi128EEEEEEEEEvNT_6ParamsE) ;  /* 0xffff66c006007950 */ /* 0x000fea0003c3ffff */
        .type           $_ZN7cutlass13device_kernelIN5flash19enable_sm80_to_sm89INS1_16FlashAttnBwdSm80INS1_25CollectiveMainloopBwdSm80ILi2ELi2EN4cute5tupleIJNS5_1CILi128EEES8_NS7_ILi64EEEEEENS_10bfloat16_tEfNS_4arch4Sm80ELb0ELb0ELb1ELb0ELb1ELb0ELb0ELb0ELi2ELi4ELi4ELi4ELb0EEENS1_24CollectiveEpilogueBwdGQAISA_fSD_Li256ELb0ELb1EEENS1_19SingleTileSchedulerILb0ELb0ELb0ELi128EEEEEEEEEvNT_6ParamsE$_ZN4cute3eso3ESOILb1ELb0EJNS_6LayoutINS_5tupleIJNS3_IJNS_1CILi8EEENS4_ILi1EEEEEENS3_IJNS4_ILi4EEEEEEEEENS3_IJNS3_IJS6_NS4_ILi0EEEEEENS3_IJS5_EEEEEEEENS_10ViewEngineIPN7cutlass10bfloat16_tEEEEEC2ERKSF_RKSK_,@function
        .size           $_ZN7cutlass13device_kernelIN5flash19enable_sm80_to_sm89INS1_16FlashAttnBwdSm80INS1_25CollectiveMainloopBwdSm80ILi2ELi2EN4cute5tupleIJNS5_1CILi128EEES8_NS7_ILi64EEEEEENS_10bfloat16_tEfNS_4arch4Sm80ELb0ELb0ELb1ELb0ELb1ELb0ELb0ELb0ELi2ELi4ELi4ELi4ELb0EEENS1_24CollectiveEpilogueBwdGQAISA_fSD_Li256ELb0ELb1EEENS1_19SingleTileSchedulerILb0ELb0ELb0ELi128EEEEEEEEEvNT_6ParamsE$_ZN4cute3eso3ESOILb1ELb0EJNS_6LayoutINS_5tupleIJNS3_IJNS_1CILi8EEENS4_ILi1EEEEEENS3_IJNS4_ILi4EEEEEEEEENS3_IJNS3_IJS6_NS4_ILi0EEEEEENS3_IJS5_EEEEEEEENS_10ViewEngineIPN7cutlass10bfloat16_tEEEEEC2ERKSF_RKSK_,($_ZN7cutlass13device_kernelIN5flash19enable_sm80_to_sm89INS1_16FlashAttnBwdSm80INS1_25CollectiveMainloopBwdSm80ILi2ELi2EN4cute5tupleIJNS5_1CILi128EEES8_NS7_ILi64EEEEEENS_10bfloat16_tEfNS_4arch4Sm80ELb0ELb0ELb1ELb0ELb1ELb0ELb0ELb0ELi2ELi4ELi4ELi4ELb0EEENS1_24CollectiveEpilogueBwdGQAISA_fSD_Li256ELb0ELb1EEENS1_19SingleTileSchedulerILb0ELb0ELb0ELi128EEEEEEEEEvNT_6ParamsE$_ZN4cute3eso3ESOILb1ELb0EJNS_6LayoutINS_5tupleIJNS3_IJNS_1CILi8EEENS4_ILi1EEEEEENS4_ILi2EEEEEENS3_IJNS3_IJS6_NS4_ILi0EEEEEENS4_ILi4096EEEEEEEENS_10ViewEngineINS_8smem_ptrIPN7cutlass10bfloat16_tEEEEEEEC2ERKSE_RKSL_ - $_ZN7cutlass13device_kernelIN5flash19enable_sm80_to_sm89INS1_16FlashAttnBwdSm80INS1_25CollectiveMainloopBwdSm80ILi2ELi2EN4cute5tupleIJNS5_1CILi128EEES8_NS7_ILi64EEEEEENS_10bfloat16_tEfNS_4arch4Sm80ELb0ELb0ELb1ELb0ELb1ELb0ELb0ELb0ELi2ELi4ELi4ELi4ELb0EEENS1_24CollectiveEpilogueBwdGQAISA_fSD_Li256ELb0ELb1EEENS1_19SingleTileSchedulerILb0ELb0ELb0ELi128EEEEEEEEEvNT_6ParamsE$_ZN4cute3eso3ESOILb1ELb0EJNS_6LayoutINS_5tupleIJNS3_IJNS_1CILi8EEENS4_ILi1EEEEEENS3_IJNS4_ILi4EEEEEEEEENS3_IJNS3_IJS6_NS4_ILi0EEEEEENS3_IJS5_EEEEEEEENS_10ViewEngineIPN7cutlass10bfloat16_tEEEEEC2ERKSF_RKSK_)
$_ZN7cutlass13device_kernelIN5flash19enable_sm80_to_sm89INS1_16FlashAttnBwdSm80INS1_25CollectiveMainloopBwdSm80ILi2ELi2EN4cute5tupleIJNS5_1CILi128EEES8_NS7_ILi64EEEEEENS_10bfloat16_tEfNS_4arch4Sm80ELb0ELb0ELb1ELb0ELb1ELb0ELb0ELb0ELi2ELi4ELi4ELi4ELb0EEENS1_24CollectiveEpilogueBwdGQAISA_fSD_Li256ELb0ELb1EEENS1_19SingleTileSchedulerILb0ELb0ELb0ELi128EEEEEEEEEvNT_6ParamsE$_ZN4cute3eso3ESOILb1ELb0EJNS_6LayoutINS_5tupleIJNS3_IJNS_1CILi8EEENS4_ILi1EEEEEENS3_IJNS4_ILi4EEEEEEEEENS3_IJNS3_IJS6_NS4_ILi0EEEEEENS3_IJS5_EEEEEEEENS_10ViewEngineIPN7cutlass10bfloat16_tEEEEEC2ERKSF_RKSK_:
[----:B------:R-:W-:Y:S01]  /*9940*/  IADD3 R3, R25, -c[0x0][0x20], RZ ;  /* 0x8000080019037a10 */ /* 0x000fe20007ffe0ff */
[----:B------:R-:W-:Y:S01]  /*9950*/  IMAD.MOV.U32 R8, RZ, RZ, R2 ;  /* 0x000000ffff087224 */ /* 0x000fe200078e0002 */
[----:B------:R-:W-:Y:S01]  /*9960*/  MOV R9, R5 ;  /* 0x0000000500097202 */ /* 0x000fe20000000f00 */
[----:B------:R-:W-:-:S04]  /*9970*/  IMAD.MOV.U32 R5, RZ, RZ, 0x0 ;  /* 0x00000000ff057424 */ /* 0x000fc800078e00ff */
[----:B------:R1:W-:Y:S01]  /*9980*/  STL.64 [R3], R8 ;  /* 0x0000000803007387 */ /* 0x0003e20000100a00 */
[----:B------:R-:W-:Y:S05]  /*9990*/  RET.REL.NODEC R4 `(_ZN7cutlass13device_kernelIN5flash19enable_sm80_to_sm89INS1_16FlashAttnBwdSm80INS1_25CollectiveMainloopBwdSm80ILi2ELi2EN4cute5tupleIJNS5_1CILi128EEES8_NS7_ILi64EEEEEENS_10bfloat16_tEfNS_4arch4Sm80ELb0ELb0ELb1ELb0ELb1ELb0ELb0ELb0ELi2ELi4ELi4ELi4ELb0EEENS1_24CollectiveEpilogueBwdGQAISA_fSD_Li256ELb0ELb1EEENS1_19SingleTileSchedulerILb0ELb0ELb0ELi128EEEEEEEEEvNT_6ParamsE) ;  /* 0xffff666004007950 */ /* 0x000fea0003c3ffff */
        .type           $_ZN7cutlass13device_kernelIN5flash19enable_sm80_to_sm89INS1_16FlashAttnBwdSm80INS1_25CollectiveMainloopBwdSm80ILi2ELi2EN4cute5tupleIJNS5_1CILi128EEES8_NS7_ILi64EEEEEENS_10bfloat16_tEfNS_4arch4Sm80ELb0ELb0ELb1ELb0ELb1ELb0ELb0ELb0ELi2ELi4ELi4ELi4ELb0EEENS1_24CollectiveEpilogueBwdGQAISA_fSD_Li256ELb0ELb1EEENS1_19SingleTileSchedulerILb0ELb0ELb0ELi128EEEEEEEEEvNT_6ParamsE$_ZN4cute3eso3ESOILb1ELb0EJNS_6LayoutINS_5tupleIJNS3_IJNS_1CILi8EEENS4_ILi1EEEEEENS4_ILi2EEEEEENS3_IJNS3_IJS6_NS4_ILi0EEEEEENS4_ILi4096EEEEEEEENS_10ViewEngineINS_8smem_ptrIPN7cutlass10bfloat16_tEEEEEEEC2ERKSE_RKSL_,@function
        .size           $_ZN7cutlass13device_kernelIN5flash19enable_sm80_to_sm89INS1_16FlashAttnBwdSm80INS1_25CollectiveMainloopBwdSm80ILi2ELi2EN4cute5tupleIJNS5_1CILi128EEES8_NS7_ILi64EEEEEENS_10bfloat16_tEfNS_4arch4Sm80ELb0ELb0ELb1ELb0ELb1ELb0ELb0ELb0ELi2ELi4ELi4ELi4ELb0EEENS1_24CollectiveEpilogueBwdGQAISA_fSD_Li256ELb0ELb1EEENS1_19SingleTileSchedulerILb0ELb0ELb0ELi128EEEEEEEEEvNT_6ParamsE$_ZN4cute3eso3ESOILb1ELb0EJNS_6LayoutINS_5tupleIJNS3_IJNS_1CILi8EEENS4_ILi1EEEEEENS4_ILi2EEEEEENS3_IJNS3_IJS6_NS4_ILi0EEEEEENS4_ILi4096EEEEEEEENS_10ViewEngineINS_8smem_ptrIPN7cutlass10bfloat16_tEEEEEEEC2ERKSE_RKSL_,($_ZN7cutlass13device_kernelIN5flash19enable_sm80_to_sm89INS1_16FlashAttnBwdSm80INS1_25CollectiveMainloopBwdSm80ILi2ELi2EN4cute5tupleIJNS5_1CILi128EEES8_NS7_ILi64EEEEEENS_10bfloat16_tEfNS_4arch4Sm80ELb0ELb0ELb1ELb0ELb1ELb0ELb0ELb0ELi2ELi4ELi4ELi4ELb0EEENS1_24CollectiveEpilogueBwdGQAISA_fSD_Li256ELb0ELb1EEENS1_19SingleTileSchedulerILb0ELb0ELb0ELi128EEEEEEEEEvNT_6ParamsE$_ZN4cute3eso3ESOILb1ELb0EJNS_6LayoutINS_5tupleIJNS3_IJNS_1CILi8EEENS4_ILi1EEEEEENS4_ILi2EEEEEENS3_IJNS3_IJS6_NS4_ILi0EEEEEENS4_ILi4096EEEEEEEEiEEC2ERKSE_RKi - $_ZN7cutlass13device_kernelIN5flash19enable_sm80_to_sm89INS1_16FlashAttnBwdSm80INS1_25CollectiveMainloopBwdSm80ILi2ELi2EN4cute5tupleIJNS5_1CILi128EEES8_NS7_ILi64EEEEEENS_10bfloat16_tEfNS_4arch4Sm80ELb0ELb0ELb1ELb0ELb1ELb0ELb0ELb0ELi2ELi4ELi4ELi4ELb0EEENS1_24CollectiveEpilogueBwdGQAISA_fSD_Li256ELb0ELb1EEENS1_19SingleTileSchedulerILb0ELb0ELb0ELi128EEEEEEEEEvNT_6ParamsE$_ZN4cute3eso3ESOILb1ELb0EJNS_6LayoutINS_5tupleIJNS3_IJNS_1CILi8EEENS4_ILi1EEEEEENS4_ILi2EEEEEENS3_IJNS3_IJS6_NS4_ILi0EEEEEENS4_ILi4096EEEEEEEENS_10ViewEngineINS_8smem_ptrIPN7cutlass10bfloat16_tEEEEEEEC2ERKSE_RKSL_)
$_ZN7cutlass13device_kernelIN5flash19enable_sm80_to_sm89INS1_16FlashAttnBwdSm80INS1_25CollectiveMainloopBwdSm80ILi2ELi2EN4cute5tupleIJNS5_1CILi128EEES8_NS7_ILi64EEEEEENS_10bfloat16_tEfNS_4arch4Sm80ELb0ELb0ELb1ELb0ELb1ELb0ELb0ELb0ELi2ELi4ELi4ELi4ELb0EEENS1_24CollectiveEpilogueBwdGQAISA_fSD_Li256ELb0ELb1EEENS1_19SingleTileSchedulerILb0ELb0ELb0ELi128EEEEEEEEEvNT_6ParamsE$_ZN4cute3eso3ESOILb1ELb0EJNS_6LayoutINS_5tupleIJNS3_IJNS_1CILi8EEENS4_ILi1EEEEEENS4_ILi2EEEEEENS3_IJNS3_IJS6_NS4_ILi0EEEEEENS4_ILi4096EEEEEEEENS_10ViewEngineINS_8smem_ptrIPN7cutlass10bfloat16_tEEEEEEEC2ERKSE_RKSL_:
[----:B------:R-:W-:Y:S02]  /*99a0*/  IADD3 R4, R67, -c[0x0][0x20], RZ ;  /* 0x8000080043047a10 */ /* 0x000fe40007ffe0ff */
[----:B------:R-:W-:-:S03]  /*99b0*/  MOV R7, 0x0 ;  /* 0x0000000000077802 */ /* 0x000fc60000000f00 */
[----:B------:R1:W-:Y:S01]  /*99c0*/  STL.64 [R4], R2 ;  /* 0x0000000204007387 */ /* 0x0003e20000100a00 */
[----:B------:R-:W-:Y:S05]  /*99d0*/  RET.REL.NODEC R6 `(_ZN7cutlass13device_kernelIN5flash19enable_sm80_to_sm89INS1_16FlashAttnBwdSm80INS1_25CollectiveMainloopBwdSm80ILi2ELi2EN4cute5tupleIJNS5_1CILi128EEES8_NS7_ILi64EEEEEENS_10bfloat16_tEfNS_4arch4Sm80ELb0ELb0ELb1ELb0ELb1ELb0ELb0ELb0ELi2ELi4ELi4ELi4ELb0EEENS1_24CollectiveEpilogueBwdGQAISA_fSD_Li256ELb0ELb1EEENS1_19SingleTileSchedulerILb0ELb0ELb0ELi128EEEEEEEEEvNT_6ParamsE) ;  /* 0xffff662006007950 */ /* 0x000fea0003c3ffff */
        .type           $_ZN7cutlass13device_kernelIN5flash19enable_sm80_to_sm89INS1_16FlashAttnBwdSm80INS1_25CollectiveMainloopBwdSm80ILi2ELi2EN4cute5tupleIJNS5_1CILi128EEES8_NS7_ILi64EEEEEENS_10bfloat16_tEfNS_4arch4Sm80ELb0ELb0ELb1ELb0ELb1ELb0ELb0ELb0ELi2ELi4ELi4ELi4ELb0EEENS1_24CollectiveEpilogueBwdGQAISA_fSD_Li256ELb0ELb1EEENS1_19SingleTileSchedulerILb0ELb0ELb0ELi128EEEEEEEEEvNT_6ParamsE$_ZN4cute3eso3ESOILb1ELb0EJNS_6LayoutINS_5tupleIJNS3_IJNS_1CILi8EEENS4_ILi1EEEEEENS4_ILi2EEEEEENS3_IJNS3_IJS6_NS4_ILi0EEEEEENS4_ILi4096EEEEEEEEiEEC2ERKSE_RKi,@function
        .size           $_ZN7cutlass13device_kernelIN5flash19enable_sm80_to_sm89INS1_16FlashAttnBwdSm80INS1_25CollectiveMainloopBwdSm80ILi2ELi2EN4cute5tupleIJNS5_1CILi128EEES8_NS7_ILi64EEEEEENS_10bfloat16_tEfNS_4arch4Sm80ELb0ELb0ELb1ELb0ELb1ELb0ELb0ELb0ELi2ELi4ELi4ELi4ELb0EEENS1_24CollectiveEpilogueBwdGQAISA_fSD_Li256ELb0ELb1EEENS1_19SingleTileSchedulerILb0ELb0ELb0ELi128EEEEEEEEEvNT_6ParamsE$_ZN4cute3eso3ESOILb1ELb0EJNS_6LayoutINS_5tupleIJNS3_IJNS_1CILi8EEENS4_ILi1EEEEEENS4_ILi2EEEEEENS3_IJNS3_IJS6_NS4_ILi0EEEEEENS4_ILi4096EEEEEEEEiEEC2ERKSE_RKi,($_ZN7cutlass13device_kernelIN5flash19enable_sm80_to_sm89INS1_16FlashAttnBwdSm80INS1_25CollectiveMainloopBwdSm80ILi2ELi2EN4cute5tupleIJNS5_1CILi128EEES8_NS7_ILi64EEEEEENS_10bfloat16_tEfNS_4arch4Sm80ELb0ELb0ELb1ELb0ELb1ELb0ELb0ELb0ELi2ELi4ELi4ELi4ELb0EEENS1_24CollectiveEpilogueBwdGQAISA_fSD_Li256ELb0ELb1EEENS1_19SingleTileSchedulerILb0ELb0ELb0ELi128EEEEEEEEEvNT_6ParamsE$_ZN4cute3eso3ESOILb1ELb0EJNS_6LayoutINS_5tupleIJNS3_IJNS_1CILi8EEENS4_ILi1EEEEEENS4_ILi2EEEEEENS3_IJNS3_IJS6_NS4_ILi0EEEEEENS4_ILi64EEEEEEEENS_10ViewEngineIPN7cutlass10bfloat16_tEEEEEC2ERKSE_RKSJ_ - $_ZN7cutlass13device_kernelIN5flash19enable_sm80_to_sm89INS1_16FlashAttnBwdSm80INS1_25CollectiveMainloopBwdSm80ILi2ELi2EN4cute5tupleIJNS5_1CILi128EEES8_NS7_ILi64EEEEEENS_10bfloat16_tEfNS_4arch4Sm80ELb0ELb0ELb1ELb0ELb1ELb0ELb0ELb0ELi2ELi4ELi4ELi4ELb0EEENS1_24CollectiveEpilogueBwdGQAISA_fSD_Li256ELb0ELb1EEENS1_19SingleTileSchedulerILb0ELb0ELb0ELi128EEEEEEEEEvNT_6ParamsE$_ZN4cute3eso3ESOILb1ELb0EJNS_6LayoutINS_5tupleIJNS3_IJNS_1CILi8EEENS4_ILi1EEEEEENS4_ILi2EEEEEENS3_IJNS3_IJS6_NS4_ILi0EEEEEENS4_ILi4096EEEEEEEEiEEC2ERKSE_RKi)
$_ZN7cutlass13device_kernelIN5flash19enable_sm80_to_sm89INS1_16FlashAttnBwdSm80INS1_25CollectiveMainloopBwdSm80ILi2ELi2EN4cute5tupleIJNS5_1CILi128EEES8_NS7_ILi64EEEEEENS_10bfloat16_tEfNS_4arch4Sm80ELb0ELb0ELb1ELb0ELb1ELb0ELb0ELb0ELi2ELi4ELi4ELi4ELb0EEENS1_24CollectiveEpilogueBwdGQAISA_fSD_Li256ELb0ELb1EEENS1_19SingleTileSchedulerILb0ELb0ELb0ELi128EEEEEEEEEvNT_6ParamsE$_ZN4cute3eso3ESOILb1ELb0EJNS_6LayoutINS_5tupleIJNS3_IJNS_1CILi8EEENS4_ILi1EEEEEENS4_ILi2EEEEEENS3_IJNS3_IJS6_NS4_ILi0EEEEEENS4_ILi4096EEEEEEEEiEEC2ERKSE_RKi:
[----:B------:R-:W-:Y:S02]  /*99e0*/  IADD3 R2, R67, -c[0x0][0x20], RZ ;  /* 0x8000080043027a10 */ /* 0x000fe40007ffe0ff */
[----:B------:R-:W-:-:S03]  /*99f0*/  MOV R5, 0x0 ;  /* 0x0000000000057802 */ /* 0x000fc60000000f00 */
[----:B------:R1:W-:Y:S01]  /*9a00*/  STL [R2], R3 ;  /* 0x0000000302007387 */ /* 0x0003e20000100800 */
[----:B------:R-:W-:Y:S05]  /*9a10*/  RET.REL.NODEC R4 `(_ZN7cutlass13device_kernelIN5flash19enable_sm80_to_sm89INS1_16FlashAttnBwdSm80INS1_25CollectiveMainloopBwdSm80ILi2ELi2EN4cute5tupleIJNS5_1CILi128EEES8_NS7_ILi64EEEEEENS_10bfloat16_tEfNS_4arch4Sm80ELb0ELb0ELb1ELb0ELb1ELb0ELb0ELb0ELi2ELi4ELi4ELi4ELb0EEENS1_24CollectiveEpilogueBwdGQAISA_fSD_Li256ELb0ELb1EEENS1_19SingleTileSchedulerILb0ELb0ELb0ELi128EEEEEEEEEvNT_6ParamsE) ;  /* 0xffff65e004007950 */ /* 0x000fea0003c3ffff */
        .type           $_ZN7cutlass13device_kernelIN5flash19enable_sm80_to_sm89INS1_16FlashAttnBwdSm80INS1_25CollectiveMainloopBwdSm80ILi2ELi2EN4cute5tupleIJNS5_1CILi128EEES8_NS7_ILi64EEEEEENS_10bfloat16_tEfNS_4arch4Sm80ELb0ELb0ELb1ELb0ELb1ELb0ELb0ELb0ELi2ELi4ELi4ELi4ELb0EEENS1_24CollectiveEpilogueBwdGQAISA_fSD_Li256ELb0ELb1EEENS1_19SingleTileSchedulerILb0ELb0ELb0ELi128EEEEEEEEEvNT_6ParamsE$_ZN4cute3eso3ESOILb1ELb0EJNS_6LayoutINS_5tupleIJNS3_IJNS_1CILi8EEENS4_ILi1EEEEEENS4_ILi2EEEEEENS3_IJNS3_IJS6_NS4_ILi0EEEEEENS4_ILi64EEEEEEEENS_10ViewEngineIPN7cutlass10bfloat16_tEEEEEC2ERKSE_RKSJ_,@function
        .size           $_ZN7cutlass13device_kernelIN5flash19enable_sm80_to_sm89INS1_16FlashAttnBwdSm80INS1_25CollectiveMainloopBwdSm80ILi2ELi2EN4cute5tupleIJNS5_1CILi128EEES8_NS7_ILi64EEEEEENS_10bfloat16_tEfNS_4arch4Sm80ELb0ELb0ELb1ELb0ELb1ELb0ELb0ELb0ELi2ELi4ELi4ELi4ELb0EEENS1_24CollectiveEpilogueBwdGQAISA_fSD_Li256ELb0ELb1EEENS1_19SingleTileSchedulerILb0ELb0ELb0ELi128EEEEEEEEEvNT_6ParamsE$_ZN4cute3eso3ESOILb1ELb0EJNS_6LayoutINS_5tupleIJNS3_IJNS_1CILi8EEENS4_ILi1EEEEEENS4_ILi2EEEEEENS3_IJNS3_IJS6_NS4_ILi0EEEEEENS4_ILi64EEEEEEEENS_10ViewEngineIPN7cutlass10bfloat16_tEEEEEC2ERKSE_RKSJ_,($_ZN7cutlass13device_kernelIN5flash19enable_sm80_to_sm89INS1_16FlashAttnBwdSm80INS1_25CollectiveMainloopBwdSm80ILi2ELi2EN4cute5tupleIJNS5_1CILi128EEES8_NS7_ILi64EEEEEENS_10bfloat16_tEfNS_4arch4Sm80ELb0ELb0ELb1ELb0ELb1ELb0ELb0ELb0ELi2ELi4ELi4ELi4ELb0EEENS1_24CollectiveEpilogueBwdGQAISA_fSD_Li256ELb0ELb1EEENS1_19SingleTileSchedulerILb0ELb0ELb0ELi128EEEEEEEEEvNT_6ParamsE$_ZN4cute3eso3ESOILb1ELb0EJNS_6LayoutINS_5tupleIJNS3_IJNS_1CILi8EEENS4_ILi1EEEEEENS4_ILi2EEEEEENS3_IJNS3_IJS6_NS4_ILi0EEEEEENS4_ILi64EEEEEEEEiEEC2ERKSE_RKi - $_ZN7cutlass13device_kernelIN5flash19enable_sm80_to_sm89INS1_16FlashAttnBwdSm80INS1_25CollectiveMainloopBwdSm80ILi2ELi2EN4cute5tupleIJNS5_1CILi128EEES8_NS7_ILi64EEEEEENS_10bfloat16_tEfNS_4arch4Sm80ELb0ELb0ELb1ELb0ELb1ELb0ELb0ELb0ELi2ELi4ELi4ELi4ELb0EEENS1_24CollectiveEpilogueBwdGQAISA_fSD_Li256ELb0ELb1EEENS1_19SingleTileSchedulerILb0ELb0ELb0ELi128EEEEEEEEEvNT_6ParamsE$_ZN4cute3eso3ESOILb1ELb0EJNS_6LayoutINS_5tupleIJNS3_IJNS_1CILi8EEENS4_ILi1EEEEEENS4_ILi2EEEEEENS3_IJNS3_IJS6_NS4_ILi0EEEEEENS4_ILi64EEEEEEEENS_10ViewEngineIPN7cutlass10bfloat16_tEEEEEC2ERKSE_RKSJ_)
$_ZN7cutlass13device_kernelIN5flash19enable_sm80_to_sm89INS1_16FlashAttnBwdSm80INS1_25CollectiveMainloopBwdSm80ILi2ELi2EN4cute5tupleIJNS5_1CILi128EEES8_NS7_ILi64EEEEEENS_10bfloat16_tEfNS_4arch4Sm80ELb0ELb0ELb1ELb0ELb1ELb0ELb0ELb0ELi2ELi4ELi4ELi4ELb0EEENS1_24CollectiveEpilogueBwdGQAISA_fSD_Li256ELb0ELb1EEENS1_19SingleTileSchedulerILb0ELb0ELb0ELi128EEEEEEEEEvNT_6ParamsE$_ZN4cute3eso3ESOILb1ELb0EJNS_6LayoutINS_5tupleIJNS3_IJNS_1CILi8EEENS4_ILi1EEEEEENS4_ILi2EEEEEENS3_IJNS3_IJS6_NS4_ILi0EEEEEENS4_ILi64EEEEEEEENS_10ViewEngineIPN7cutlass10bfloat16_tEEEEEC2ERKSE_RKSJ_:
[----:B------:R-:W-:Y:S01]  /*9a20*/  IADD3 R2, R25, -c[0x0][0x20], RZ ;  /* 0x8000080019027a10 */ /* 0x000fe20007ffe0ff */
[----:B------:R-:W-:Y:S01]  /*9a30*/  IMAD.MOV.U32 R9, RZ, RZ, R3 ;  /* 0x000000ffff097224 */ /* 0x000fe200078e0003 */
[----:B------:R-:W-:-:S04]  /*9a40*/  MOV R7, 0x0 ;  /* 0x0000000000077802 */ /* 0x000fc80000000f00 */
[----:B------:R1:W-:Y:S01]  /*9a50*/  STL.64 [R2], R8 ;  /* 0x0000000802007387 */ /* 0x0003e20000100a00 */
[----:B------:R-:W-:Y:S05]  /*9a60*/  RET.REL.NODEC R6 `(_ZN7cutlass13device_kernelIN5flash19enable_sm80_to_sm89INS1_16FlashAttnBwdSm80INS1_25CollectiveMainloopBwdSm80ILi2ELi2EN4cute5tupleIJNS5_1CILi128EEES8_NS7_ILi64EEEEEENS_10bfloat16_tEfNS_4arch4Sm80ELb0ELb0ELb1ELb0ELb1ELb0ELb0ELb0ELi2ELi4ELi4ELi4ELb0EEENS1_24CollectiveEpilogueBwdGQAISA_fSD_Li256ELb0ELb1EEENS1_19SingleTileSchedulerILb0ELb0ELb0ELi128EEEEEEEEEvNT_6ParamsE) ;  /* 0xffff659006007950 */ /* 0x000fea0003c3ffff */
        .type           $_ZN7cutlass13device_kernelIN5flash19enable_sm80_to_sm89INS1_16FlashAttnBwdSm80INS1_25CollectiveMainloopBwdSm80ILi2ELi2EN4cute5tupleIJNS5_1CILi128EEES8_NS7_ILi64EEEEEENS_10bfloat16_tEfNS_4arch4Sm80ELb0ELb0ELb1ELb0ELb1ELb0ELb0ELb0ELi2ELi4ELi4ELi4ELb0EEENS1_24CollectiveEpilogueBwdGQAISA_fSD_Li256ELb0ELb1EEENS1_19SingleTileSchedulerILb0ELb0ELb0ELi128EEEEEEEEEvNT_6ParamsE$_ZN4cute3eso3ESOILb1ELb0EJNS_6LayoutINS_5tupleIJNS3_IJNS_1CILi8EEENS4_ILi1EEEEEENS4_ILi2EEEEEENS3_IJNS3_IJS6_NS4_ILi0EEEEEENS4_ILi64EEEEEEEEiEEC2ERKSE_RKi,@function
        .size           $_ZN7cutlass13device_kernelIN5flash19enable_sm80_to_sm89INS1_16FlashAttnBwdSm80INS1_25CollectiveMainloopBwdSm80ILi2ELi2EN4cute5tupleIJNS5_1CILi128EEES8_NS7_ILi64EEEEEENS_10bfloat16_tEfNS_4arch4Sm80ELb0ELb0ELb1ELb0ELb1ELb0ELb0ELb0ELi2ELi4ELi4ELi4ELb0EEENS1_24CollectiveEpilogueBwdGQAISA_fSD_Li256ELb0ELb1EEENS1_19SingleTileSchedulerILb0ELb0ELb0ELi128EEEEEEEEEvNT_6ParamsE$_ZN4cute3eso3ESOILb1ELb0EJNS_6LayoutINS_5tupleIJNS3_IJNS_1CILi8EEENS4_ILi1EEEEEENS4_ILi2EEEEEENS3_IJNS3_IJS6_NS4_ILi0EEEEEENS4_ILi64EEEEEEEEiEEC2ERKSE_RKi,($_ZN7cutlass13device_kernelIN5flash19enable_sm80_to_sm89INS1_16FlashAttnBwdSm80INS1_25CollectiveMainloopBwdSm80ILi2ELi2EN4cute5tupleIJNS5_1CILi128EEES8_NS7_ILi64EEEEEENS_10bfloat16_tEfNS_4arch4Sm80ELb0ELb0ELb1ELb0ELb1ELb0ELb0ELb0ELi2ELi4ELi4ELi4ELb0EEENS1_24CollectiveEpilogueBwdGQAISA_fSD_Li256ELb0ELb1EEENS1_19SingleTileSchedulerILb0ELb0ELb0ELi128EEEEEEEEEvNT_6ParamsE$_ZN4cute3eso3ESOILb1ELb0EJNS_6LayoutINS_5tupleIJNS3_IJNS_1CILi8EEENS4_ILi1EEEEEENS4_ILi2EEEEEENS3_IJNS3_IJS6_NS4_ILi0EEEEEENS4_ILi8192EEEEEEEENS_10ViewEngineINS_8smem_ptrIPN7cutlass10bfloat16_tEEEEEEEC2ERKSE_RKSL_ - $_ZN7cutlass13device_kernelIN5flash19enable_sm80_to_sm89INS1_16FlashAttnBwdSm80INS1_25CollectiveMainloopBwdSm80ILi2ELi2EN4cute5tupleIJNS5_1CILi128EEES8_NS7_ILi64EEEEEENS_10bfloat16_tEfNS_4arch4Sm80ELb0ELb0ELb1ELb0ELb1ELb0ELb0ELb0ELi2ELi4ELi4ELi4ELb0EEENS1_24CollectiveEpilogueBwdGQAISA_fSD_Li256ELb0ELb1EEENS1_19SingleTileSchedulerILb0ELb0ELb0ELi128EEEEEEEEEvNT_6ParamsE$_ZN4cute3eso3ESOILb1ELb0EJNS_6LayoutINS_5tupleIJNS3_IJNS_1CILi8EEENS4_ILi1EEEEEENS4_ILi2EEEEEENS3_IJNS3_IJS6_NS4_ILi0EEEEEENS4_ILi64EEEEEEEEiEEC2ERKSE_RKi)
$_ZN7cutlass13device_kernelIN5flash19enable_sm80_to_sm89INS1_16FlashAttnBwdSm80INS1_25CollectiveMainloopBwdSm80ILi2ELi2EN4cute5tupleIJNS5_1CILi128EEES8_NS7_ILi64EEEEEENS_10bfloat16_tEfNS_4arch4Sm80ELb0ELb0ELb1ELb0ELb1ELb0ELb0ELb0ELi2ELi4ELi4ELi4ELb0EEENS1_24CollectiveEpilogueBwdGQAISA_fSD_Li256ELb0ELb1EEENS1_19SingleTileSchedulerILb0ELb0ELb0ELi128EEEEEEEEEvNT_6ParamsE$_ZN4cute3eso3ESOILb1ELb0EJNS_6LayoutINS_5tupleIJNS3_IJNS_1CILi8EEENS4_ILi1EEEEEENS4_ILi2EEEEEENS3_IJNS3_IJS6_NS4_ILi0EEEEEENS4_ILi64EEEEEEEEiEEC2ERKSE_RKi:
[----:B------:R-:W-:Y:S02]  /*9a70*/  IADD3 R2, R25, -c[0x0][0x20], RZ ;  /* 0x8000080019027a10 */ /* 0x000fe40007ffe0ff */
[----:B------:R-:W-:-:S03]  /*9a80*/  MOV R7, 0x0 ;  /* 0x0000000000077802 */ /* 0x000fc60000000f00 */
[----:B------:R1:W-:Y:S01]  /*9a90*/  STL [R2], R3 ;  /* 0x0000000302007387 */ /* 0x0003e20000100800 */
[----:B------:R-:W-:Y:S05]  /*9aa0*/  RET.REL.NODEC R6 `(_ZN7cutlass13device_kernelIN5flash19enable_sm80_to_sm89INS1_16FlashAttnBwdSm80INS1_25CollectiveMainloopBwdSm80ILi2ELi2EN4cute5tupleIJNS5_1CILi128EEES8_NS7_ILi64EEEEEENS_10bfloat16_tEfNS_4arch4Sm80ELb0ELb0ELb1ELb0ELb1ELb0ELb0ELb0ELi2ELi4ELi4ELi4ELb0EEENS1_24CollectiveEpilogueBwdGQAISA_fSD_Li256ELb0ELb1EEENS1_19SingleTileSchedulerILb0ELb0ELb0ELi128EEEEEEEEEvNT_6ParamsE) ;  /* 0xffff655006007950 */ /* 0x000fea0003c3ffff */
        .type           $_ZN7cutlass13device_kernelIN5flash19enable_sm80_to_sm89INS1_16FlashAttnBwdSm80INS1_25CollectiveMainloopBwdSm80ILi2ELi2EN4cute5tupleIJNS5_1CILi128EEES8_NS7_ILi64EEEEEENS_10bfloat16_tEfNS_4arch4Sm80ELb0ELb0ELb1ELb0ELb1ELb0ELb0ELb0ELi2ELi4ELi4ELi4ELb0EEENS1_24CollectiveEpilogueBwdGQAISA_fSD_Li256ELb0ELb1EEENS1_19SingleTileSchedulerILb0ELb0ELb0ELi128EEEEEEEEEvNT_6ParamsE$_ZN4cute3eso3ESOILb1ELb0EJNS_6LayoutINS_5tupleIJNS3_IJNS_1CILi8EEENS4_ILi1EEEEEENS4_ILi2EEEEEENS3_IJNS3_IJS6_NS4_ILi0EEEEEENS4_ILi8192EEEEEEEENS_10ViewEngineINS_8smem_ptrIPN7cutlass10bfloat16_tEEEEEEEC2ERKSE_RKSL_,@function
        .size           $_ZN7cutlass13device_kernelIN5flash19enable_sm80_to_sm89INS1_16FlashAttnBwdSm80INS1_25CollectiveMainloopBwdSm80ILi2ELi2EN4cute5tupleIJNS5_1CILi128EEES8_NS7_ILi64EEEEEENS_10bfloat16_tEfNS_4arch4Sm80ELb0ELb0ELb1ELb0ELb1ELb0ELb0ELb0ELi2ELi4ELi4ELi4ELb0EEENS1_24CollectiveEpilogueBwdGQAISA_fSD_Li256ELb0ELb1EEENS1_19SingleTileSchedulerILb0ELb0ELb0ELi128EEEEEEEEEvNT_6ParamsE$_ZN4cute3eso3ESOILb1ELb0EJNS_6LayoutINS_5tupleIJNS3_IJNS_1CILi8EEENS4_ILi1EEEEEENS4_ILi2EEEEEENS3_IJNS3_IJS6_NS4_ILi0EEEEEENS4_ILi8192EEEEEEEENS_10ViewEngineINS_8smem_ptrIPN7cutlass10bfloat16_tEEEEEEEC2ERKSE_RKSL_,($_ZN7cutlass13device_kernelIN5flash19enable_sm80_to_sm89INS1_16FlashAttnBwdSm80INS1_25CollectiveMainloopBwdSm80ILi2ELi2EN4cute5tupleIJNS5_1CILi128EEES8_NS7_ILi64EEEEEENS_10bfloat16_tEfNS_4arch4Sm80ELb0ELb0ELb1ELb0ELb1ELb0ELb0ELb0ELi2ELi4ELi4ELi4ELb0EEENS1_24CollectiveEpilogueBwdGQAISA_fSD_Li256ELb0ELb1EEENS1_19SingleTileSchedulerILb0ELb0ELb0ELi128EEEEEEEEEvNT_6ParamsE$_ZN4cute3eso3ESOILb1ELb0EJNS_6LayoutINS_5tupleIJNS3_IJNS_1CILi8EEENS4_ILi1EEEEEENS4_ILi2EEEEEENS3_IJNS3_IJS6_NS4_ILi0EEEEEENS4_ILi8192EEEEEEEEiEEC2ERKSE_RKi - $_ZN7cutlass13device_kernelIN5flash19enable_sm80_to_sm89INS1_16FlashAttnBwdSm80INS1_25CollectiveMainloopBwdSm80ILi2ELi2EN4cute5tupleIJNS5_1CILi128EEES8_NS7_ILi64EEEEEENS_10bfloat16_tEfNS_4arch4Sm80ELb0ELb0ELb1ELb0ELb1ELb0ELb0ELb0ELi2ELi4ELi4ELi4ELb0EEENS1_24CollectiveEpilogueBwdGQAISA_fSD_Li256ELb0ELb1EEENS1_19SingleTileSchedulerILb0ELb0ELb0ELi128EEEEEEEEEvNT_6ParamsE$_ZN4cute3eso3ESOILb1ELb0EJNS_6LayoutINS_5tupleIJNS3_IJNS_1CILi8EEENS4_ILi1EEEEEENS4_ILi2EEEEEENS3_IJNS3_IJS6_NS4_ILi0EEEEEENS4_ILi8192EEEEEEEENS_10ViewEngineINS_8smem_ptrIPN7cutlass10bfloat16_tEEEEEEEC2ERKSE_RKSL_)
$_ZN7cutlass13device_kernelIN5flash19enable_sm80_to_sm89INS1_16FlashAttnBwdSm80INS1_25CollectiveMainloopBwdSm80ILi2ELi2EN4cute5tupleIJNS5_1CILi128EEES8_NS7_ILi64EEEEEENS_10bfloat16_tEfNS_4arch4Sm80ELb0ELb0ELb1ELb0ELb1ELb0ELb0ELb0ELi2ELi4ELi4ELi4ELb0EEENS1_24CollectiveEpilogueBwdGQAISA_fSD_Li256ELb0ELb1EEENS1_19SingleTileSchedulerILb0ELb0ELb0ELi128EEEEEEEEEvNT_6ParamsE$_ZN4cute3eso3ESOILb1ELb0EJNS_6LayoutINS_5tupleIJNS3_IJNS_1CILi8EEENS4_ILi1EEEEEENS4_ILi2EEEEEENS3_IJNS3_IJS6_NS4_ILi0EEEEEENS4_ILi8192EEEEEEEENS_10ViewEngineINS_8smem_ptrIPN7cutlass10bfloat16_tEEEEEEEC2ERKSE_RKSL_:
[----:B------:R-:W-:Y:S02]  /*9ab0*/  IADD3 R4, R25, -c[0x0][0x20], RZ ;  /* 0x8000080019047a10 */ /* 0x000fe40007ffe0ff */
[----:B------:R-:W-:-:S03]  /*9ac0*/  MOV R7, 0x0 ;  /* 0x0000000000077802 */ /* 0x000fc60000000f00 */
[----:B------:R1:W-:Y:S01]  /*9ad0*/  STL.64 [R4], R2 ;  /* 0x0000000204007387 */ /* 0x0003e20000100a00 */
[----:B------:R-:W-:Y:S05]  /*9ae0*/  RET.REL.NODEC R6 `(_ZN7cutlass13device_kernelIN5flash19enable_sm80_to_sm89INS1_16FlashAttnBwdSm80INS1_25CollectiveMainloopBwdSm80ILi2ELi2EN4cute5tupleIJNS5_1CILi128EEES8_NS7_ILi64EEEEEENS_10bfloat16_tEfNS_4arch4Sm80ELb0ELb0ELb1ELb0ELb1ELb0ELb0ELb0ELi2ELi4ELi4ELi4ELb0EEENS1_24CollectiveEpilogueBwdGQAISA_fSD_Li256ELb0ELb1EEENS1_19SingleTileSchedulerILb0ELb0ELb0ELi128EEEEEEEEEvNT_6ParamsE) ;  /* 0xffff651006007950 */ /* 0x000fea0003c3ffff */
        .type           $_ZN7cutlass13device_kernelIN5flash19enable_sm80_to_sm89INS1_16FlashAttnBwdSm80INS1_25CollectiveMainloopBwdSm80ILi2ELi2EN4cute5tupleIJNS5_1CILi128EEES8_NS7_ILi64EEEEEENS_10bfloat16_tEfNS_4arch4Sm80ELb0ELb0ELb1ELb0ELb1ELb0ELb0ELb0ELi2ELi4ELi4ELi4ELb0EEENS1_24CollectiveEpilogueBwdGQAISA_fSD_Li256ELb0ELb1EEENS1_19SingleTileSchedulerILb0ELb0ELb0ELi128EEEEEEEEEvNT_6ParamsE$_ZN4cute3eso3ESOILb1ELb0EJNS_6LayoutINS_5tupleIJNS3_IJNS_1CILi8EEENS4_ILi1EEEEEENS4_ILi2EEEEEENS3_IJNS3_IJS6_NS4_ILi0EEEEEENS4_ILi8192EEEEEEEEiEEC2ERKSE_RKi,@function
        .size           $_ZN7cutlass13device_kernelIN5flash19enable_sm80_to_sm89INS1_16FlashAttnBwdSm80INS1_25CollectiveMainloopBwdSm80ILi2ELi2EN4cute5tupleIJNS5_1CILi128EEES8_NS7_ILi64EEEEEENS_10bfloat16_tEfNS_4arch4Sm80ELb0ELb0ELb1ELb0ELb1ELb0ELb0ELb0ELi2ELi4ELi4ELi4ELb0EEENS1_24CollectiveEpilogueBwdGQAISA_fSD_Li256ELb0ELb1EEENS1_19SingleTileSchedulerILb0ELb0ELb0ELi128EEEEEEEEEvNT_6ParamsE$_ZN4cute3eso3ESOILb1ELb0EJNS_6LayoutINS_5tupleIJNS3_IJNS_1CILi8EEENS4_ILi1EEEEEENS4_ILi2EEEEEENS3_IJNS3_IJS6_NS4_ILi0EEEEEENS4_ILi8192EEEEEEEEiEEC2ERKSE_RKi,($_ZN7cutlass13device_kernelIN5flash19enable_sm80_to_sm89INS1_16FlashAttnBwdSm80INS1_25CollectiveMainloopBwdSm80ILi2ELi2EN4cute5tupleIJNS5_1CILi128EEES8_NS7_ILi64EEEEEENS_10bfloat16_tEfNS_4arch4Sm80ELb0ELb0ELb1ELb0ELb1ELb0ELb0ELb0ELi2ELi4ELi4ELi4ELb0EEENS1_24CollectiveEpilogueBwdGQAISA_fSD_Li256ELb0ELb1EEENS1_19SingleTileSchedulerILb0ELb0ELb0ELi128EEEEEEEEEvNT_6ParamsE$_ZN4cute3eso3ESOILb1ELb0EJNS_6LayoutINS_5tupleIJNS3_IJNS_1CILi8EEENS4_ILi1EEEEEENS4_ILi2EEEEEENS3_IJNS3_IJS6_NS4_ILi0EEEEEES5_EEEEENS_10ViewEngineIPN7cutlass10bfloat16_tEEEEEC2ERKSD_RKSI_ - $_ZN7cutlass13device_kernelIN5flash19enable_sm80_to_sm89INS1_16FlashAttnBwdSm80INS1_25CollectiveMainloopBwdSm80ILi2ELi2EN4cute5tupleIJNS5_1CILi128EEES8_NS7_ILi64EEEEEENS_10bfloat16_tEfNS_4arch4Sm80ELb0ELb0ELb1ELb0ELb1ELb0ELb0ELb0ELi2ELi4ELi4ELi4ELb0EEENS1_24CollectiveEpilogueBwdGQAISA_fSD_Li256ELb0ELb1EEENS1_19SingleTileSchedulerILb0ELb0ELb0ELi128EEEEEEEEEvNT_6ParamsE$_ZN4cute3eso3ESOILb1ELb0EJNS_6LayoutINS_5tupleIJNS3_IJNS_1CILi8EEENS4_ILi1EEEEEENS4_ILi2EEEEEENS3_IJNS3_IJS6_NS4_ILi0EEEEEENS4_ILi8192EEEEEEEEiEEC2ERKSE_RKi)
$_ZN7cutlass13device_kernelIN5flash19enable_sm80_to_sm89INS1_16FlashAttnBwdSm80INS1_25CollectiveMainloopBwdSm80ILi2ELi2EN4cute5tupleIJNS5_1CILi128EEES8_NS7_ILi64EEEEEENS_10bfloat16_tEfNS_4arch4Sm80ELb0ELb0ELb1ELb0ELb1ELb0ELb0ELb0ELi2ELi4ELi4ELi4ELb0EEENS1_24CollectiveEpilogueBwdGQAISA_fSD_Li256ELb0ELb1EEENS1_19SingleTileSchedulerILb0ELb0ELb0ELi128EEEEEEEEEvNT_6ParamsE$_ZN4cute3eso3ESOILb1ELb0EJNS_6LayoutINS_5tupleIJNS3_IJNS_1CILi8EEENS4_ILi1EEEEEENS4_ILi2EEEEEENS3_IJNS3_IJS6_NS4_ILi0EEEEEENS4_ILi8192EEEEEEEEiEEC2ERKSE_RKi:
[----:B------:R-:W-:Y:S02]  /*9af0*/  IADD3 R2, R25, -c[0x0][0x20], RZ ;  /* 0x8000080019027a10 */ /* 0x000fe40007ffe0ff */
[----:B------:R-:W-:-:S03]  /*9b00*/  MOV R5, 0x0 ;  /* 0x0000000000057802 */ /* 0x000fc60000000f00 */
[----:B------:R1:W-:Y:S01]  /*9b10*/  STL [R2], R3 ;  /* 0x0000000302007387 */ /* 0x0003e20000100800 */
[----:B------:R-:W-:Y:S05]  /*9b20*/  RET.REL.NODEC R4 `(_ZN7cutlass13device_kernelIN5flash19enable_sm80_to_sm89INS1_16FlashAttnBwdSm80INS1_25CollectiveMainloopBwdSm80ILi2ELi2EN4cute5tupleIJNS5_1CILi128EEES8_NS7_ILi64EEEEEENS_10bfloat16_tEfNS_4arch4Sm80ELb0ELb0ELb1ELb0ELb1ELb0ELb0ELb0ELi2ELi4ELi4ELi4ELb0EEENS1_24CollectiveEpilogueBwdGQAISA_fSD_Li256ELb0ELb1EEENS1_19SingleTileSchedulerILb0ELb0ELb0ELi128EEEEEEEEEvNT_6ParamsE) ;  /* 0xffff64d004007950 */ /* 0x000fea0003c3ffff */
        .type           $_ZN7cutlass13device_kernelIN5flash19enable_sm80_to_sm89INS1_16FlashAttnBwdSm80INS1_25CollectiveMainloopBwdSm80ILi2ELi2EN4cute5tupleIJNS5_1CILi128EEES8_NS7_ILi64EEEEEENS_10bfloat16_tEfNS_4arch4Sm80ELb0ELb0ELb1ELb0ELb1ELb0ELb0ELb0ELi2ELi4ELi4ELi4ELb0EEENS1_24CollectiveEpilogueBwdGQAISA_fSD_Li256ELb0ELb1EEENS1_19SingleTileSchedulerILb0ELb0ELb0ELi128EEEEEEEEEvNT_6ParamsE$_ZN4cute3eso3ESOILb1ELb0EJNS_6LayoutINS_5tupleIJNS3_IJNS_1CILi8EEENS4_ILi1EEEEEENS4_ILi2EEEEEENS3_IJNS3_IJS6_NS4_ILi0EEEEEES5_EEEEENS_10ViewEngineIPN7cutlass10bfloat16_tEEEEEC2ERKSD_RKSI_,@function
        .size           $_ZN7cutlass13device_kernelIN5flash19enable_sm80_to_sm89INS1_16FlashAttnBwdSm80INS1_25CollectiveMainloopBwdSm80ILi2ELi2EN4cute5tupleIJNS5_1CILi128EEES8_NS7_ILi64EEEEEENS_10bfloat16_tEfNS_4arch4Sm80ELb0ELb0ELb1ELb0ELb1ELb0ELb0ELb0ELi2ELi4ELi4ELi4ELb0EEENS1_24CollectiveEpilogueBwdGQAISA_fSD_Li256ELb0ELb1EEENS1_19SingleTileSchedulerILb0ELb0ELb0ELi128EEEEEEEEEvNT_6ParamsE$_ZN4cute3eso3ESOILb1ELb0EJNS_6LayoutINS_5tupleIJNS3_IJNS_1CILi8EEENS4_ILi1EEEEEENS4_ILi2EEEEEENS3_IJNS3_IJS6_NS4_ILi0EEEEEES5_EEEEENS_10ViewEngineIPN7cutlass10bfloat16_tEEEEEC2ERKSD_RKSI_,($_ZN7cutlass13device_kernelIN5flash19enable_sm80_to_sm89INS1_16FlashAttnBwdSm80INS1_25CollectiveMainloopBwdSm80ILi2ELi2EN4cute5tupleIJNS5_1CILi128EEES8_NS7_ILi64EEEEEENS_10bfloat16_tEfNS_4arch4Sm80ELb0ELb0ELb1ELb0ELb1ELb0ELb0ELb0ELi2ELi4ELi4ELi4ELb0EEENS1_24CollectiveEpilogueBwdGQAISA_fSD_Li256ELb0ELb1EEENS1_19SingleTileSchedulerILb0ELb0ELb0ELi128EEEEEEEEEvNT_6ParamsE$_ZN4cute3eso3ESOILb1ELb0EJNS_6LayoutINS_5tupleIJNS3_IJNS_1CILi8EEENS4_ILi1EEEEEENS4_ILi2EEEEEENS3_IJNS3_IJS6_NS4_ILi0EEEEEES5_EEEEEiEEC2ERKSD_RKi - $_ZN7cutlass13device_kernelIN5flash19enable_sm80_to_sm89INS1_16FlashAttnBwdSm80INS1_25CollectiveMainloopBwdSm80ILi2ELi2EN4cute5tupleIJNS5_1CILi128EEES8_NS7_ILi64EEEEEENS_10bfloat16_tEfNS_4arch4Sm80ELb0ELb0ELb1ELb0ELb1ELb0ELb0ELb0ELi2ELi4ELi4ELi4ELb0EEENS1_24CollectiveEpilogueBwdGQAISA_fSD_Li256ELb0ELb1EEENS1_19SingleTileSchedulerILb0ELb0ELb0ELi128EEEEEEEEEvNT_6ParamsE$_ZN4cute3eso3ESOILb1ELb0EJNS_6LayoutINS_5tupleIJNS3_IJNS_1CILi8EEENS4_ILi1EEEEEENS4_ILi2EEEEEENS3_IJNS3_IJS6_NS4_ILi0EEEEEES5_EEEEENS_10ViewEngineIPN7cutlass10bfloat16_tEEEEEC2ERKSD_RKSI_)
$_ZN7cutlass13device_kernelIN5flash19enable_sm80_to_sm89INS1_16FlashAttnBwdSm80INS1_25CollectiveMainloopBwdSm80ILi2ELi2EN4cute5tupleIJNS5_1CILi128EEES8_NS7_ILi64EEEEEENS_10bfloat16_tEfNS_4arch4Sm80ELb0ELb0ELb1ELb0ELb1ELb0ELb0ELb0ELi2ELi4ELi4ELi4ELb0EEENS1_24CollectiveEpilogueBwdGQAISA_fSD_Li256ELb0ELb1EEENS1_19SingleTileSchedulerILb0ELb0ELb0ELi128EEEEEEEEEvNT_6ParamsE$_ZN4cute3eso3ESOILb1ELb0EJNS_6LayoutINS_5tupleIJNS3_IJNS_1CILi8EEENS4_ILi1EEEEEENS4_ILi2EEEEEENS3_IJNS3_IJS6_NS4_ILi0EEEEEES5_EEEEENS_10ViewEngineIPN7cutlass10bfloat16_tEEEEEC2ERKSD_RKSI_:
[----:B------:R-:W-:Y:S01]  /*9b30*/  IADD3 R7, R67, -c[0x0][0x20], RZ ;  /* 0x8000080043077a10 */ /* 0x000fe20007ffe0ff */
[----:B------:R-:W-:Y:S01]  /*9b40*/  IMAD.MOV.U32 R10, RZ, RZ, R6 ;  /* 0x000000ffff0a7224 */ /* 0x000fe200078e0006 */
[----:B------:R-:W-:Y:S01]  /*9b50*/  MOV R11, R9 ;  /* 0x00000009000b7202 */ /* 0x000fe20000000f00 */
[----:B------:R-:W-:-:S04]  /*9b60*/  IMAD.MOV.U32 R9, RZ, RZ, 0x0 ;  /* 0x00000000ff097424 */ /* 0x000fc800078e00ff */
[----:B------:R1:W-:Y:S01]  /*9b70*/  STL.64 [R7], R10 ;  /* 0x0000000a07007387 */ /* 0x0003e20000100a00 */
[----:B------:R-:W-:Y:S05]  /*9b80*/  RET.REL.NODEC R8 `(_ZN7cutlass13device_kernelIN5flash19enable_sm80_to_sm89INS1_16FlashAttnBwdSm80INS1_25CollectiveMainloopBwdSm80ILi2ELi2EN4cute5tupleIJNS5_1CILi128EEES8_NS7_ILi64EEEEEENS_10bfloat16_tEfNS_4arch4Sm80ELb0ELb0ELb1ELb0ELb1ELb0ELb0ELb0ELi2ELi4ELi4ELi4ELb0EEENS1_24CollectiveEpilogueBwdGQAISA_fSD_Li256ELb0ELb1EEENS1_19SingleTileSchedulerILb0ELb0ELb0ELi128EEEEEEEEEvNT_6ParamsE) ;  /* 0xffff647008007950 */ /* 0x000fea0003c3ffff */
        .type           $_ZN7cutlass13device_kernelIN5flash19enable_sm80_to_sm89INS1_16FlashAttnBwdSm80INS1_25CollectiveMainloopBwdSm80ILi2ELi2EN4cute5tupleIJNS5_1CILi128EEES8_NS7_ILi64EEEEEENS_10bfloat16_tEfNS_4arch4Sm80ELb0ELb0ELb1ELb0ELb1ELb0ELb0ELb0ELi2ELi4ELi4ELi4ELb0EEENS1_24CollectiveEpilogueBwdGQAISA_fSD_Li256ELb0ELb1EEENS1_19SingleTileSchedulerILb0ELb0ELb0ELi128EEEEEEEEEvNT_6ParamsE$_ZN4cute3eso3ESOILb1ELb0EJNS_6LayoutINS_5tupleIJNS3_IJNS_1CILi8EEENS4_ILi1EEEEEENS4_ILi2EEEEEENS3_IJNS3_IJS6_NS4_ILi0EEEEEES5_EEEEEiEEC2ERKSD_RKi,@function
        .size           $_ZN7cutlass13device_kernelIN5flash19enable_sm80_to_sm89INS1_16FlashAttnBwdSm80INS1_25CollectiveMainloopBwdSm80ILi2ELi2EN4cute5tupleIJNS5_1CILi128EEES8_NS7_ILi64EEEEEENS_10bfloat16_tEfNS_4arch4Sm80ELb0ELb0ELb1ELb0ELb1ELb0ELb0ELb0ELi2ELi4ELi4ELi4ELb0EEENS1_24CollectiveEpilogueBwdGQAISA_fSD_Li256ELb0ELb1EEENS1_19SingleTileSchedulerILb0ELb0ELb0ELi128EEEEEEEEEvNT_6ParamsE$_ZN4cute3eso3ESOILb1ELb0EJNS_6LayoutINS_5tupleIJNS3_IJNS_1CILi8EEENS4_ILi1EEEEEENS4_ILi2EEEEEENS3_IJNS3_IJS6_NS4_ILi0EEEEEES5_EEEEEiEEC2ERKSD_RKi,($_ZN7cutlass13device_kernelIN5flash19enable_sm80_to_sm89INS1_16FlashAttnBwdSm80INS1_25CollectiveMainloopBwdSm80ILi2ELi2EN4cute5tupleIJNS5_1CILi128EEES8_NS7_ILi64EEEEEENS_10bfloat16_tEfNS_4arch4Sm80ELb0ELb0ELb1ELb0ELb1ELb0ELb0ELb0ELi2ELi4ELi4ELi4ELb0EEENS1_24CollectiveEpilogueBwdGQAISA_fSD_Li256ELb0ELb1EEENS1_19SingleTileSchedulerILb0ELb0ELb0ELi128EEEEEEEEEvNT_6ParamsE$_ZN4cute3eso3ESOILb1ELb0EJNS_6LayoutINS_5tupleIJNS3_IJNS_1CILi8EEENS4_ILi1EEEEEENS4_ILi2EEENS3_IJNS4_ILi4EEES8_EEEEEENS3_IJNS3_IJS6_NS4_ILi0EEEEEES5_NS3_IJNS4_ILi32EEENS4_ILi16EEEEEEEEEEENS_10ViewEngineIPN7cutlass10bfloat16_tEEEEEC2ERKSI_RKSN_ - $_ZN7cutlass13device_kernelIN5flash19enable_sm80_to_sm89INS1_16FlashAttnBwdSm80INS1_25CollectiveMainloopBwdSm80ILi2ELi2EN4cute5tupleIJNS5_1CILi128EEES8_NS7_ILi64EEEEEENS_10bfloat16_tEfNS_4arch4Sm80ELb0ELb0ELb1ELb0ELb1ELb0ELb0ELb0ELi2ELi4ELi4ELi4ELb0EEENS1_24CollectiveEpilogueBwdGQAISA_fSD_Li256ELb0ELb1EEENS1_19SingleTileSchedulerILb0ELb0ELb0ELi128EEEEEEEEEvNT_6ParamsE$_ZN4cute3eso3ESOILb1ELb0EJNS_6LayoutINS_5tupleIJNS3_IJNS_1CILi8EEENS4_ILi1EEEEEENS4_ILi2EEEEEENS3_IJNS3_IJS6_NS4_ILi0EEEEEES5_EEEEEiEEC2ERKSD_RKi)
$_ZN7cutlass13device_kernelIN5flash19enable_sm80_to_sm89INS1_16FlashAttnBwdSm80INS1_25CollectiveMainloopBwdSm80ILi2ELi2EN4cute5tupleIJNS5_1CILi128EEES8_NS7_ILi64EEEEEENS_10bfloat16_tEfNS_4arch4Sm80ELb0ELb0ELb1ELb0ELb1ELb0ELb0ELb0ELi2ELi4ELi4ELi4ELb0EEENS1_24CollectiveEpilogueBwdGQAISA_fSD_Li256ELb0ELb1EEENS1_19SingleTileSchedulerILb0ELb0ELb0ELi128EEEEEEEEEvNT_6ParamsE$_ZN4cute3eso3ESOILb1ELb0EJNS_6LayoutINS_5tupleIJNS3_IJNS_1CILi8EEENS4_ILi1EEEEEENS4_ILi2EEEEEENS3_IJNS3_IJS6_NS4_ILi0EEEEEES5_EEEEEiEEC2ERKSD_RKi:
[----:B------:R-:W-:Y:S02]  /*9b90*/  IADD3 R2, R2, -c[0x0][0x20], RZ ;  /* 0x8000080002027a10 */ /* 0x000fe40007ffe0ff */
[----:B------:R-:W-:-:S03]  /*9ba0*/  MOV R7, 0x0 ;  /* 0x0000000000077802 */ /* 0x000fc60000000f00 */
[----:B------:R1:W-:Y:S01]  /*9bb0*/  STL [R2], R3 ;  /* 0x0000000302007387 */ /* 0x0003e20000100800 */
[----:B------:R-:W-:Y:S05]  /*9bc0*/  RET.REL.NODEC R6 `(_ZN7cutlass13device_kernelIN5flash19enable_sm80_to_sm89INS1_16FlashAttnBwdSm80INS1_25CollectiveMainloopBwdSm80ILi2ELi2EN4cute5tupleIJNS5_1CILi128EEES8_NS7_ILi64EEEEEENS_10bfloat16_tEfNS_4arch4Sm80ELb0ELb0ELb1ELb0ELb1ELb0ELb0ELb0ELi2ELi4ELi4ELi4ELb0EEENS1_24CollectiveEpilogueBwdGQAISA_fSD_Li256ELb0ELb1EEENS1_19SingleTileSchedulerILb0ELb0ELb0ELi128EEEEEEEEEvNT_6ParamsE) ;  /* 0xffff643006007950 */ /* 0x000fea0003c3ffff */
        .type           $_ZN7cutlass13device_kernelIN5flash19enable_sm80_to_sm89INS1_16FlashAttnBwdSm80INS1_25CollectiveMainloopBwdSm80ILi2ELi2EN4cute5tupleIJNS5_1CILi128EEES8_NS7_ILi64EEEEEENS_10bfloat16_tEfNS_4arch4Sm80ELb0ELb0ELb1ELb0ELb1ELb0ELb0ELb0ELi2ELi4ELi4ELi4ELb0EEENS1_24CollectiveEpilogueBwdGQAISA_fSD_Li256ELb0ELb1EEENS1_19SingleTileSchedulerILb0ELb0ELb0ELi128EEEEEEEEEvNT_6ParamsE$_ZN4cute3eso3ESOILb1ELb0EJNS_6LayoutINS_5tupleIJNS3_IJNS_1CILi8EEENS4_ILi1EEEEEENS4_ILi2EEENS3_IJNS4_ILi4EEES8_EEEEEENS3_IJNS3_IJS6_NS4_ILi0EEEEEES5_NS3_IJNS4_ILi32EEENS4_ILi16EEEEEEEEEEENS_10ViewEngineIPN7cutlass10bfloat16_tEEEEEC2ERKSI_RKSN_,@function
        .size           $_ZN7cutlass13device_kernelIN5flash19enable_sm80_to_sm89INS1_16FlashAttnBwdSm80INS1_25CollectiveMainloopBwdSm80ILi2ELi2EN4cute5tupleIJNS5_1CILi128EEES8_NS7_ILi64EEEEEENS_10bfloat16_tEfNS_4arch4Sm80ELb0ELb0ELb1ELb0ELb1ELb0ELb0ELb0ELi2ELi4ELi4ELi4ELb0EEENS1_24CollectiveEpilogueBwdGQAISA_fSD_Li256ELb0ELb1EEENS1_19SingleTileSchedulerILb0ELb0ELb0ELi128EEEEEEEEEvNT_6ParamsE$_ZN4cute3eso3ESOILb1ELb0EJNS_6LayoutINS_5tupleIJNS3_IJNS_1CILi8EEENS4_ILi1EEEEEENS4_ILi2EEENS3_IJNS4_ILi4EEES8_EEEEEENS3_IJNS3_IJS6_NS4_ILi0EEEEEES5_NS3_IJNS4_ILi32EEENS4_ILi16EEEEEEEEEEENS_10ViewEngineIPN7cutlass10bfloat16_tEEEEEC2ERKSI_RKSN_,($_ZN7cutlass13device_kernelIN5flash19enable_sm80_to_sm89INS1_16FlashAttnBwdSm80INS1_25CollectiveMainloopBwdSm80ILi2ELi2EN4cute5tupleIJNS5_1CILi128EEES8_NS7_ILi64EEEEEENS_10bfloat16_tEfNS_4arch4Sm80ELb0ELb0ELb1ELb0ELb1ELb0ELb0ELb0ELi2ELi4ELi4ELi4ELb0EEENS1_24CollectiveEpilogueBwdGQAISA_fSD_Li256ELb0ELb1EEENS1_19SingleTileSchedulerILb0ELb0ELb0ELi128EEEEEEEEEvNT_6ParamsE$_ZN4cute3eso3ESOILb1ELb0EJNS_6LayoutINS_5tupleIJNS3_IJNS_1CILi8EEENS4_ILi1EEEEEENS4_ILi2EEENS4_ILi4EEEEEENS3_IJNS3_IJS6_NS4_ILi0EEEEEES5_NS4_ILi16EEEEEEEENS_10ViewEngineIPN7cutlass10bfloat16_tEEEEEC2ERKSF_RKSK_ - $_ZN7cutlass13device_kernelIN5flash19enable_sm80_to_sm89INS1_16FlashAttnBwdSm80INS1_25CollectiveMainloopBwdSm80ILi2ELi2EN4cute5tupleIJNS5_1CILi128EEES8_NS7_ILi64EEEEEENS_10bfloat16_tEfNS_4arch4Sm80ELb0ELb0ELb1ELb0ELb1ELb0ELb0ELb0ELi2ELi4ELi4ELi4ELb0EEENS1_24CollectiveEpilogueBwdGQAISA_fSD_Li256ELb0ELb1EEENS1_19SingleTileSchedulerILb0ELb0ELb0ELi128EEEEEEEEEvNT_6ParamsE$_ZN4cute3eso3ESOILb1ELb0EJNS_6LayoutINS_5tupleIJNS3_IJNS_1CILi8EEENS4_ILi1EEEEEENS4_ILi2EEENS3_IJNS4_ILi4EEES8_EEEEEENS3_IJNS3_IJS6_NS4_ILi0EEEEEES5_NS3_IJNS4_ILi32EEENS4_ILi16EEEEEEEEEEENS_10ViewEngineIPN7cutlass10bfloat16_tEEEEEC2ERKSI_RKSN_)
$_ZN7cutlass13device_kernelIN5flash19enable_sm80_to_sm89INS1_16FlashAttnBwdSm80INS1_25CollectiveMainloopBwdSm80ILi2ELi2EN4cute5tupleIJNS5_1CILi128EEES8_NS7_ILi64EEEEEENS_10bfloat16_tEfNS_4arch4Sm80ELb0ELb0ELb1ELb0ELb1ELb0ELb0ELb0ELi2ELi4ELi4ELi4ELb0EEENS1_24CollectiveEpilogueBwdGQAISA_fSD_Li256ELb0ELb1EEENS1_19SingleTileSchedulerILb0ELb0ELb0ELi128EEEEEEEEEvNT_6ParamsE$_ZN4cute3eso3ESOILb1ELb0EJNS_6LayoutINS_5tupleIJNS3_IJNS_1CILi8EEENS4_ILi1EEEEEENS4_ILi2EEENS3_IJNS4_ILi4EEES8_EEEEEENS3_IJNS3_IJS6_NS4_ILi0EEEEEES5_NS3_IJNS4_ILi32EEENS4_ILi16EEEEEEEEEEENS_10ViewEngineIPN7cutlass10bfloat16_tEEEEEC2ERKSI_RKSN_:
[----:B------:R-:W-:Y:S02]  /*9bd0*/  IADD3 R2, R67, -c[0x0][0x20], RZ ;  /* 0x8000080043027a10 */ /* 0x000fe40007ffe0ff */
[----:B------:R-:W-:-:S03]  /*9be0*/  MOV R5, 0x0 ;  /* 0x0000000000057802 */ /* 0x000fc60000000f00 */
[----:B------:R1:W-:Y:S01]  /*9bf0*/  STL.64 [R2], R62 ;  /* 0x0000003e02007387 */ /* 0x0003e20000100a00 */
[----:B------:R-:W-:Y:S05]  /*9c00*/  RET.REL.NODEC R4 `(_ZN7cutlass13device_kernelIN5flash19enable_sm80_to_sm89INS1_16FlashAttnBwdSm80INS1_25CollectiveMainloopBwdSm80ILi2ELi2EN4cute5tupleIJNS5_1CILi128EEES8_NS7_ILi64EEEEEENS_10bfloat16_tEfNS_4arch4Sm80ELb0ELb0ELb1ELb0ELb1ELb0ELb0ELb0ELi2ELi4ELi4ELi4ELb0EEENS1_24CollectiveEpilogueBwdGQAISA_fSD_Li256ELb0ELb1EEENS1_19SingleTileSchedulerILb0ELb0ELb0ELi128EEEEEEEEEvNT_6ParamsE) ;  /* 0xffff63f004007950 */ /* 0x000fea0003c3ffff */
        .type           $_ZN7cutlass13device_kernelIN5flash19enable_sm80_to_sm89INS1_16FlashAttnBwdSm80INS1_25CollectiveMainloopBwdSm80ILi2ELi2EN4cute5tupleIJNS5_1CILi128EEES8_NS7_ILi64EEEEEENS_10bfloat16_tEfNS_4arch4Sm80ELb0ELb0ELb1ELb0ELb1ELb0ELb0ELb0ELi2ELi4ELi4ELi4ELb0EEENS1_24CollectiveEpilogueBwdGQAISA_fSD_Li256ELb0ELb1EEENS1_19SingleTileSchedulerILb0ELb0ELb0ELi128EEEEEEEEEvNT_6ParamsE$_ZN4cute3eso3ESOILb1ELb0EJNS_6LayoutINS_5tupleIJNS3_IJNS_1CILi8EEENS4_ILi1EEEEEENS4_ILi2EEENS4_ILi4EEEEEENS3_IJNS3_IJS6_NS4_ILi0EEEEEES5_NS4_ILi16EEEEEEEENS_10ViewEngineIPN7cutlass10bfloat16_tEEEEEC2ERKSF_RKSK_,@function
        .size           $_ZN7cutlass13device_kernelIN5flash19enable_sm80_to_sm89INS1_16FlashAttnBwdSm80INS1_25CollectiveMainloopBwdSm80ILi2ELi2EN4cute5tupleIJNS5_1CILi128EEES8_NS7_ILi64EEEEEENS_10bfloat16_tEfNS_4arch4Sm80ELb0ELb0ELb1ELb0ELb1ELb0ELb0ELb0ELi2ELi4ELi4ELi4ELb0EEENS1_24CollectiveEpilogueBwdGQAISA_fSD_Li256ELb0ELb1EEENS1_19SingleTileSchedulerILb0ELb0ELb0ELi128EEEEEEEEEvNT_6ParamsE$_ZN4cute3eso3ESOILb1ELb0EJNS_6LayoutINS_5tupleIJNS3_IJNS_1CILi8EEENS4_ILi1EEEEEENS4_ILi2EEENS4_ILi4EEEEEENS3_IJNS3_IJS6_NS4_ILi0EEEEEES5_NS4_ILi16EEEEEEEENS_10ViewEngineIPN7cutlass10bfloat16_tEEEEEC2ERKSF_RKSK_,($_ZN7cutlass13device_kernelIN5flash19enable_sm80_to_sm89INS1_16FlashAttnBwdSm80INS1_25CollectiveMainloopBwdSm80ILi2ELi2EN4cute5tupleIJNS5_1CILi128EEES8_NS7_ILi64EEEEEENS_10bfloat16_tEfNS_4arch4Sm80ELb0ELb0ELb1ELb0ELb1ELb0ELb0ELb0ELi2ELi4ELi4ELi4ELb0EEENS1_24CollectiveEpilogueBwdGQAISA_fSD_Li256ELb0ELb1EEENS1_19SingleTileSchedulerILb0ELb0ELb0ELi128EEEEEEEEEvNT_6ParamsE$_ZN4cute3eso3ESOILb1ELb0EJNS_6LayoutINS_5tupleIJNS3_IJNS_1CILi8EEENS4_ILi1EEEEEENS4_ILi2EEES5_EEENS3_IJNS3_IJS6_NS4_ILi0EEEEEENS4_ILi64EEES5_EEEEENS_10ViewEngineIPN7cutlass10bfloat16_tEEEEEC2ERKSE_RKSJ_ - $_ZN7cutlass13device_kernelIN5flash19enable_sm80_to_sm89INS1_16FlashAttnBwdSm80INS1_25CollectiveMainloopBwdSm80ILi2ELi2EN4cute5tupleIJNS5_1CILi128EEES8_NS7_ILi64EEEEEENS_10bfloat16_tEfNS_4arch4Sm80ELb0ELb0ELb1ELb0ELb1ELb0ELb0ELb0ELi2ELi4ELi4ELi4ELb0EEENS1_24CollectiveEpilogueBwdGQAISA_fSD_Li256ELb0ELb1EEENS1_19SingleTileSchedulerILb0ELb0ELb0ELi128EEEEEEEEEvNT_6ParamsE$_ZN4cute3eso3ESOILb1ELb0EJNS_6LayoutINS_5tupleIJNS3_IJNS_1CILi8EEENS4_ILi1EEEEEENS4_ILi2EEENS4_ILi4EEEEEENS3_IJNS3_IJS6_NS4_ILi0EEEEEES5_NS4_ILi16EEEEEEEENS_10ViewEngineIPN7cutlass10bfloat16_tEEEEEC2ERKSF_RKSK_)
$_ZN7cutlass13device_kernelIN5flash19enable_sm80_to_sm89INS1_16FlashAttnBwdSm80INS1_25CollectiveMainloopBwdSm80ILi2ELi2EN4cute5tupleIJNS5_1CILi128EEES8_NS7_ILi64EEEEEENS_10bfloat16_tEfNS_4arch4Sm80ELb0ELb0ELb1ELb0ELb1ELb0ELb0ELb0ELi2ELi4ELi4ELi4ELb0EEENS1_24CollectiveEpilogueBwdGQAISA_fSD_Li256ELb0ELb1EEENS1_19SingleTileSchedulerILb0ELb0ELb0ELi128EEEEEEEEEvNT_6ParamsE$_ZN4cute3eso3ESOILb1ELb0EJNS_6LayoutINS_5tupleIJNS3_IJNS_1CILi8EEENS4_ILi1EEEEEENS4_ILi2EEENS4_ILi4EEEEEENS3_IJNS3_IJS6_NS4_ILi0EEEEEES5_NS4_ILi16EEEEEEEENS_10ViewEngineIPN7cutlass10bfloat16_tEEEEEC2ERKSF_RKSK_:
[----:B------:R-:W-:Y:S01]  /*9c10*/  IADD3 R2, R25, -c[0x0][0x20], RZ ;  /* 0x8000080019027a10 */ /* 0x000fe20007ffe0ff */
[----:B------:R-:W-:Y:S01]  /*9c20*/  IMAD.MOV.U32 R7, RZ, RZ, R3 ;  /* 0x000000ffff077224 */ /* 0x000fe200078e0003 */
[----:B------:R-:W-:-:S04]  /*9c30*/  MOV R5, 0x0 ;  /* 0x0000000000057802 */ /* 0x000fc80000000f00 */
[----:B------:R1:W-:Y:S01]  /*9c40*/  STL.64 [R2], R6 ;  /* 0x0000000602007387 */ /* 0x0003e20000100a00 */
[----:B------:R-:W-:Y:S05]  /*9c50*/  RET.REL.NODEC R4 `(_ZN7cutlass13device_kernelIN5flash19enable_sm80_to_sm89INS1_16FlashAttnBwdSm80INS1_25CollectiveMainloopBwdSm80ILi2ELi2EN4cute5tupleIJNS5_1CILi128EEES8_NS7_ILi64EEEEEENS_10bfloat16_tEfNS_4arch4Sm80ELb0ELb0ELb1ELb0ELb1ELb0ELb0ELb0ELi2ELi4ELi4ELi4ELb0EEENS1_24CollectiveEpilogueBwdGQAISA_fSD_Li256ELb0ELb1EEENS1_19SingleTileSchedulerILb0ELb0ELb0ELi128EEEEEEEEEvNT_6ParamsE) ;  /* 0xffff63a004007950 */ /* 0x000fea0003c3ffff */
        .type           $_ZN7cutlass13device_kernelIN5flash19enable_sm80_to_sm89INS1_16FlashAttnBwdSm80INS1_25CollectiveMainloopBwdSm80ILi2ELi2EN4cute5tupleIJNS5_1CILi128EEES8_NS7_ILi64EEEEEENS_10bfloat16_tEfNS_4arch4Sm80ELb0ELb0ELb1ELb0ELb1ELb0ELb0ELb0ELi2ELi4ELi4ELi4ELb0EEENS1_24CollectiveEpilogueBwdGQAISA_fSD_Li256ELb0ELb1EEENS1_19SingleTileSchedulerILb0ELb0ELb0ELi128EEEEEEEEEvNT_6ParamsE$_ZN4cute3eso3ESOILb1ELb0EJNS_6LayoutINS_5tupleIJNS3_IJNS_1CILi8EEENS4_ILi1EEEEEENS4_ILi2EEES5_EEENS3_IJNS3_IJS6_NS4_ILi0EEEEEENS4_ILi64EEES5_EEEEENS_10ViewEngineIPN7cutlass10bfloat16_tEEEEEC2ERKSE_RKSJ_,@function
        .size           $_ZN7cutlass13device_kernelIN5flash19enable_sm80_to_sm89INS1_16FlashAttnBwdSm80INS1_25CollectiveMainloopBwdSm80ILi2ELi2EN4cute5tupleIJNS5_1CILi128EEES8_NS7_ILi64EEEEEENS_10bfloat16_tEfNS_4arch4Sm80ELb0ELb0ELb1ELb0ELb1ELb0ELb0ELb0ELi2ELi4ELi4ELi4ELb0EEENS1_24CollectiveEpilogueBwdGQAISA_fSD_Li256ELb0ELb1EEENS1_19SingleTileSchedulerILb0ELb0ELb0ELi128EEEEEEEEEvNT_6ParamsE$_ZN4cute3eso3ESOILb1ELb0EJNS_6LayoutINS_5tupleIJNS3_IJNS_1CILi8EEENS4_ILi1EEEEEENS4_ILi2EEES5_EEENS3_IJNS3_IJS6_NS4_ILi0EEEEEENS4_ILi64EEES5_EEEEENS_10ViewEngineIPN7cutlass10bfloat16_tEEEEEC2ERKSE_RKSJ_,($_ZN7cutlass13device_kernelIN5flash19enable_sm80_to_sm89INS1_16FlashAttnBwdSm80INS1_25CollectiveMainloopBwdSm80ILi2ELi2EN4cute5tupleIJNS5_1CILi128EEES8_NS7_ILi64EEEEEENS_10bfloat16_tEfNS_4arch4Sm80ELb0ELb0ELb1ELb0ELb1ELb0ELb0ELb0ELi2ELi4ELi4ELi4ELb0EEENS1_24CollectiveEpilogueBwdGQAISA_fSD_Li256ELb0ELb1EEENS1_19SingleTileSchedulerILb0ELb0ELb0ELi128EEEEEEEEEvNT_6ParamsE$_ZN4cute3eso3ESOILb1ELb0EJNS_6LayoutINS_5tupleIJNS3_IJNS_1CILi8EEENS4_ILi1EEEEEENS4_ILi4EEEEEENS3_IJNS3_IJS6_NS4_ILi0EEEEEENS4_ILi2048EEEEEEEENS_10ViewEngineINS_8smem_ptrIPN7cutlass10bfloat16_tEEEEEEEC2ERKSE_RKSL_ - $_ZN7cutlass13device_kernelIN5flash19enable_sm80_to_sm89INS1_16FlashAttnBwdSm80INS1_25CollectiveMainloopBwdSm80ILi2ELi2EN4cute5tupleIJNS5_1CILi128EEES8_NS7_ILi64EEEEEENS_10bfloat16_tEfNS_4arch4Sm80ELb0ELb0ELb1ELb0ELb1ELb0ELb0ELb0ELi2ELi4ELi4ELi4ELb0EEENS1_24CollectiveEpilogueBwdGQAISA_fSD_Li256ELb0ELb1EEENS1_19SingleTileSchedulerILb0ELb0ELb0ELi128EEEEEEEEEvNT_6ParamsE$_ZN4cute3eso3ESOILb1ELb0EJNS_6LayoutINS_5tupleIJNS3_IJNS_1CILi8EEENS4_ILi1EEEEEENS4_ILi2EEES5_EEENS3_IJNS3_IJS6_NS4_ILi0EEEEEENS4_ILi64EEES5_EEEEENS_10ViewEngineIPN7cutlass10bfloat16_tEEEEEC2ERKSE_RKSJ_)
$_ZN7cutlass13device_kernelIN5flash19enable_sm80_to_sm89INS1_16FlashAttnBwdSm80INS1_25CollectiveMainloopBwdSm80ILi2ELi2EN4cute5tupleIJNS5_1CILi128EEES8_NS7_ILi64EEEEEENS_10bfloat16_tEfNS_4arch4Sm80ELb0ELb0ELb1ELb0ELb1ELb0ELb0ELb0ELi2ELi4ELi4ELi4ELb0EEENS1_24CollectiveEpilogueBwdGQAISA_fSD_Li256ELb0ELb1EEENS1_19SingleTileSchedulerILb0ELb0ELb0ELi128EEEEEEEEEvNT_6ParamsE$_ZN4cute3eso3ESOILb1ELb0EJNS_6LayoutINS_5tupleIJNS3_IJNS_1CILi8EEENS4_ILi1EEEEEENS4_ILi2EEES5_EEENS3_IJNS3_IJS6_NS4_ILi0EEEEEENS4_ILi64EEES5_EEEEENS_10ViewEngineIPN7cutlass10bfloat16_tEEEEEC2ERKSE_RKSJ_:
[----:B------:R-:W-:Y:S01]  /*9c60*/  IADD3 R2, R25, -c[0x0][0x20], RZ ;  /* 0x8000080019027a10 */ /* 0x000fe20007ffe0ff */
[----:B------:R-:W-:Y:S01]  /*9c70*/  IMAD.MOV.U32 R7, RZ, RZ, R3 ;  /* 0x000000ffff077224 */ /* 0x000fe200078e0003 */
[----:B------:R-:W-:-:S04]  /*9c80*/  MOV R5, 0x0 ;  /* 0x0000000000057802 */ /* 0x000fc80000000f00 */
[----:B------:R1:W-:Y:S01]  /*9c90*/  STL.64 [R2], R6 ;  /* 0x0000000602007387 */ /* 0x0003e20000100a00 */
[----:B------:R-:W-:Y:S05]  /*9ca0*/  RET.REL.NODEC R4 `(_ZN7cutlass13device_kernelIN5flash19enable_sm80_to_sm89INS1_16FlashAttnBwdSm80INS1_25CollectiveMainloopBwdSm80ILi2ELi2EN4cute5tupleIJNS5_1CILi128EEES8_NS7_ILi64EEEEEENS_10bfloat16_tEfNS_4arch4Sm80ELb0ELb0ELb1ELb0ELb1ELb0ELb0ELb0ELi2ELi4ELi4ELi4ELb0EEENS1_24CollectiveEpilogueBwdGQAISA_fSD_Li256ELb0ELb1EEENS1_19SingleTileSchedulerILb0ELb0ELb0ELi128EEEEEEEEEvNT_6ParamsE) ;  /* 0xffff635004007950 */ /* 0x000fea0003c3ffff */
        .type           $_ZN7cutlass13device_kernelIN5flash19enable_sm80_to_sm89INS1_16FlashAttnBwdSm80INS1_25CollectiveMainloopBwdSm80ILi2ELi2EN4cute5tupleIJNS5_1CILi128EEES8_NS7_ILi64EEEEEENS_10bfloat16_tEfNS_4arch4Sm80ELb0ELb0ELb1ELb0ELb1ELb0ELb0ELb0ELi2ELi4ELi4ELi4ELb0EEENS1_24CollectiveEpilogueBwdGQAISA_fSD_Li256ELb0ELb1EEENS1_19SingleTileSchedulerILb0ELb0ELb0ELi128EEEEEEEEEvNT_6ParamsE$_ZN4cute3eso3ESOILb1ELb0EJNS_6LayoutINS_5tupleIJNS3_IJNS_1CILi8EEENS4_ILi1EEEEEENS4_ILi4EEEEEENS3_IJNS3_IJS6_NS4_ILi0EEEEEENS4_ILi2048EEEEEEEENS_10ViewEngineINS_8smem_ptrIPN7cutlass10bfloat16_tEEEEEEEC2ERKSE_RKSL_,@function
        .size           $_ZN7cutlass13device_kernelIN5flash19enable_sm80_to_sm89INS1_16FlashAttnBwdSm80INS1_25CollectiveMainloopBwdSm80ILi2ELi2EN4cute5tupleIJNS5_1CILi128EEES8_NS7_ILi64EEEEEENS_10bfloat16_tEfNS_4arch4Sm80ELb0ELb0ELb1ELb0ELb1ELb0ELb0ELb0ELi2ELi4ELi4ELi4ELb0EEENS1_24CollectiveEpilogueBwdGQAISA_fSD_Li256ELb0ELb1EEENS1_19SingleTileSchedulerILb0ELb0ELb0ELi128EEEEEEEEEvNT_6ParamsE$_ZN4cute3eso3ESOILb1ELb0EJNS_6LayoutINS_5tupleIJNS3_IJNS_1CILi8EEENS4_ILi1EEEEEENS4_ILi4EEEEEENS3_IJNS3_IJS6_NS4_ILi0EEEEEENS4_ILi2048EEEEEEEENS_10ViewEngineINS_8smem_ptrIPN7cutlass10bfloat16_tEEEEEEEC2ERKSE_RKSL_,($_ZN7cutlass13device_kernelIN5flash19enable_sm80_to_sm89INS1_16FlashAttnBwdSm80INS1_25CollectiveMainloopBwdSm80ILi2ELi2EN4cute5tupleIJNS5_1CILi128EEES8_NS7_ILi64EEEEEENS_10bfloat16_tEfNS_4arch4Sm80ELb0ELb0ELb1ELb0ELb1ELb0ELb0ELb0ELi2ELi4ELi4ELi4ELb0EEENS1_24CollectiveEpilogueBwdGQAISA_fSD_Li256ELb0ELb1EEENS1_19SingleTileSchedulerILb0ELb0ELb0ELi128EEEEEEEEEvNT_6ParamsE$_ZN4cute3eso3ESOILb1ELb0EJNS_6LayoutINS_5tupleIJNS3_IJNS_1CILi8EEENS4_ILi1EEEEEENS4_ILi4EEEEEENS3_IJNS3_IJS6_NS4_ILi0EEEEEENS4_ILi2048EEEEEEEEiEEC2ERKSE_RKi - $_ZN7cutlass13device_kernelIN5flash19enable_sm80_to_sm89INS1_16FlashAttnBwdSm80INS1_25CollectiveMainloopBwdSm80ILi2ELi2EN4cute5tupleIJNS5_1CILi128EEES8_NS7_ILi64EEEEEENS_10bfloat16_tEfNS_4arch4Sm80ELb0ELb0ELb1ELb0ELb1ELb0ELb0ELb0ELi2ELi4ELi4ELi4ELb0EEENS1_24CollectiveEpilogueBwdGQAISA_fSD_Li256ELb0ELb1EEENS1_19SingleTileSchedulerILb0ELb0ELb0ELi128EEEEEEEEEvNT_6ParamsE$_ZN4cute3eso3ESOILb1ELb0EJNS_6LayoutINS_5tupleIJNS3_IJNS_1CILi8EEENS4_ILi1EEEEEENS4_ILi4EEEEEENS3_IJNS3_IJS6_NS4_ILi0EEEEEENS4_ILi2048EEEEEEEENS_10ViewEngineINS_8smem_ptrIPN7cutlass10bfloat16_tEEEEEEEC2ERKSE_RKSL_)
$_ZN7cutlass13device_kernelIN5flash19enable_sm80_to_sm89INS1_16FlashAttnBwdSm80INS1_25CollectiveMainloopBwdSm80ILi2ELi2EN4cute5tupleIJNS5_1CILi128EEES8_NS7_ILi64EEEEEENS_10bfloat16_tEfNS_4arch4Sm80ELb0ELb0ELb1ELb0ELb1ELb0ELb0ELb0ELi2ELi4ELi4ELi4ELb0EEENS1_24CollectiveEpilogueBwdGQAISA_fSD_Li256ELb0ELb1EEENS1_19SingleTileSchedulerILb0ELb0ELb0ELi128EEEEEEEEEvNT_6ParamsE$_ZN4cute3eso3ESOILb1ELb0EJNS_6LayoutINS_5tupleIJNS3_IJNS_1CILi8EEENS4_ILi1EEEEEENS4_ILi4EEEEEENS3_IJNS3_IJS6_NS4_ILi0EEEEEENS4_ILi2048EEEEEEEENS_10ViewEngineINS_8smem_ptrIPN7cutlass10bfloat16_tEEEEEEEC2ERKSE_RKSL_:
[----:B------:R-:W-:Y:S02]  /*9cb0*/  IADD3 R4, R25, -c[0x0][0x20], RZ ;  /* 0x8000080019047a10 */ /* 0x000fe40007ffe0ff */
[----:B------:R-:W-:-:S03]  /*9cc0*/  MOV R7, 0x0 ;  /* 0x0000000000077802 */ /* 0x000fc60000000f00 */
[----:B------:R1:W-:Y:S01]  /*9cd0*/  STL.64 [R4], R2 ;  /* 0x0000000204007387 */ /* 0x0003e20000100a00 */
[----:B------:R-:W-:Y:S05]  /*9ce0*/  RET.REL.NODEC R6 `(_ZN7cutlass13device_kernelIN5flash19enable_sm80_to_sm89INS1_16FlashAttnBwdSm80INS1_25CollectiveMainloopBwdSm80ILi2ELi2EN4cute5tupleIJNS5_1CILi128EEES8_NS7_ILi64EEEEEENS_10bfloat16_tEfNS_4arch4Sm80ELb0ELb0ELb1ELb0ELb1ELb0ELb0ELb0ELi2ELi4ELi4ELi4ELb0EEENS1_24CollectiveEpilogueBwdGQAISA_fSD_Li256ELb0ELb1EEENS1_19SingleTileSchedulerILb0ELb0ELb0ELi128EEEEEEEEEvNT_6ParamsE) ;  /* 0xffff631006007950 */ /* 0x000fea0003c3ffff */
        .type           $_ZN7cutlass13device_kernelIN5flash19enable_sm80_to_sm89INS1_16FlashAttnBwdSm80INS1_25CollectiveMainloopBwdSm80ILi2ELi2EN4cute5tupleIJNS5_1CILi128EEES8_NS7_ILi64EEEEEENS_10bfloat16_tEfNS_4arch4Sm80ELb0ELb0ELb1ELb0ELb1ELb0ELb0ELb0ELi2ELi4ELi4ELi4ELb0EEENS1_24CollectiveEpilogueBwdGQAISA_fSD_Li256ELb0ELb1EEENS1_19SingleTileSchedulerILb0ELb0ELb0ELi128EEEEEEEEEvNT_6ParamsE$_ZN4cute3eso3ESOILb1ELb0EJNS_6LayoutINS_5tupleIJNS3_IJNS_1CILi8EEENS4_ILi1EEEEEENS4_ILi4EEEEEENS3_IJNS3_IJS6_NS4_ILi0EEEEEENS4_ILi2048EEEEEEEEiEEC2ERKSE_RKi,@function
        .size           $_ZN7cutlass13device_kernelIN5flash19enable_sm80_to_sm89INS1_16FlashAttnBwdSm80INS1_25CollectiveMainloopBwdSm80ILi2ELi2EN4cute5tupleIJNS5_1CILi128EEES8_NS7_ILi64EEEEEENS_10bfloat16_tEfNS_4arch4Sm80ELb0ELb0ELb1ELb0ELb1ELb0ELb0ELb0ELi2ELi4ELi4ELi4ELb0EEENS1_24CollectiveEpilogueBwdGQAISA_fSD_Li256ELb0ELb1EEENS1_19SingleTileSchedulerILb0ELb0ELb0ELi128EEEEEEEEEvNT_6ParamsE$_ZN4cute3eso3ESOILb1ELb0EJNS_6LayoutINS_5tupleIJNS3_IJNS_1CILi8EEENS4_ILi1EEEEEENS4_ILi4EEEEEENS3_IJNS3_IJS6_NS4_ILi0EEEEEENS4_ILi2048EEEEEEEEiEEC2ERKSE_RKi,($_ZN7cutlass13device_kernelIN5flash19enable_sm80_to_sm89INS1_16FlashAttnBwdSm80INS1_25CollectiveMainloopBwdSm80ILi2ELi2EN4cute5tupleIJNS5_1CILi128EEES8_NS7_ILi64EEEEEENS_10bfloat16_tEfNS_4arch4Sm80ELb0ELb0ELb1ELb0ELb1ELb0ELb0ELb0ELi2ELi4ELi4ELi4ELb0EEENS1_24CollectiveEpilogueBwdGQAISA_fSD_Li256ELb0ELb1EEENS1_19SingleTileSchedulerILb0ELb0ELb0ELi128EEEEEEEEEvNT_6ParamsE$_ZN4cute3eso3ESOILb1ELb0EJNS_6LayoutINS_5tupleIJNS3_IJNS_1CILi8EEENS4_ILi1EEEEEENS4_ILi4EEEEEENS3_IJNS3_IJS6_NS4_ILi0EEEEEES5_EEEEENS_10ViewEngineIPN7cutlass10bfloat16_tEEEEEC2ERKSD_RKSI_ - $_ZN7cutlass13device_kernelIN5flash19enable_sm80_to_sm89INS1_16FlashAttnBwdSm80INS1_25CollectiveMainloopBwdSm80ILi2ELi2EN4cute5tupleIJNS5_1CILi128EEES8_NS7_ILi64EEEEEENS_10bfloat16_tEfNS_4arch4Sm80ELb0ELb0ELb1ELb0ELb1ELb0ELb0ELb0ELi2ELi4ELi4ELi4ELb0EEENS1_24CollectiveEpilogueBwdGQAISA_fSD_Li256ELb0ELb1EEENS1_19SingleTileSchedulerILb0ELb0ELb0ELi128EEEEEEEEEvNT_6ParamsE$_ZN4cute3eso3ESOILb1ELb0EJNS_6LayoutINS_5tupleIJNS3_IJNS_1CILi8EEENS4_ILi1EEEEEENS4_ILi4EEEEEENS3_IJNS3_IJS6_NS4_ILi0EEEEEENS4_ILi2048EEEEEEEEiEEC2ERKSE_RKi)
$_ZN7cutlass13device_kernelIN5flash19enable_sm80_to_sm89INS1_16FlashAttnBwdSm80INS1_25CollectiveMainloopBwdSm80ILi2ELi2EN4cute5tupleIJNS5_1CILi128EEES8_NS7_ILi64EEEEEENS_10bfloat16_tEfNS_4arch4Sm80ELb0ELb0ELb1ELb0ELb1ELb0ELb0ELb0ELi2ELi4ELi4ELi4ELb0EEENS1_24CollectiveEpilogueBwdGQAISA_fSD_Li256ELb0ELb1EEENS1_19SingleTileSchedulerILb0ELb0ELb0ELi128EEEEEEEEEvNT_6ParamsE$_ZN4cute3eso3ESOILb1ELb0EJNS_6LayoutINS_5tupleIJNS3_IJNS_1CILi8EEENS4_ILi1EEEEEENS4_ILi4EEEEEENS3_IJNS3_IJS6_NS4_ILi0EEEEEENS4_ILi2048EEEEEEEEiEEC2ERKSE_RKi:
[----:B------:R-:W-:Y:S02]  /*9cf0*/  IADD3 R2, R25, -c[0x0][0x20], RZ ;  /* 0x8000080019027a10 */ /* 0x000fe40007ffe0ff */
[----:B------:R-:W-:-:S03]  /*9d00*/  MOV R5, 0x0 ;  /* 0x0000000000057802 */ /* 0x000fc60000000f00 */
[----:B------:R1:W-:Y:S01]  /*9d10*/  STL [R2], R3 ;  /* 0x0000000302007387 */ /* 0x0003e20000100800 */
[----:B------:R-:W-:Y:S05]  /*9d20*/  RET.REL.NODEC R4 `(_ZN7cutlass13device_kernelIN5flash19enable_sm80_to_sm89INS1_16FlashAttnBwdSm80INS1_25CollectiveMainloopBwdSm80ILi2ELi2EN4cute5tupleIJNS5_1CILi128EEES8_NS7_ILi64EEEEEENS_10bfloat16_tEfNS_4arch4Sm80ELb0ELb0ELb1ELb0ELb1ELb0ELb0ELb0ELi2ELi4ELi4ELi4ELb0EEENS1_24CollectiveEpilogueBwdGQAISA_fSD_Li256ELb0ELb1EEENS1_19SingleTileSchedulerILb0ELb0ELb0ELi128EEEEEEEEEvNT_6ParamsE) ;  /* 0xffff62d004007950 */ /* 0x000fea0003c3ffff */
        .type           $_ZN7cutlass13device_kernelIN5flash19enable_sm80_to_sm89INS1_16FlashAttnBwdSm80INS1_25CollectiveMainloopBwdSm80ILi2ELi2EN4cute5tupleIJNS5_1CILi128EEES8_NS7_ILi64EEEEEENS_10bfloat16_tEfNS_4arch4Sm80ELb0ELb0ELb1ELb0ELb1ELb0ELb0ELb0ELi2ELi4ELi4ELi4ELb0EEENS1_24CollectiveEpilogueBwdGQAISA_fSD_Li256ELb0ELb1EEENS1_19SingleTileSchedulerILb0ELb0ELb0ELi128EEEEEEEEEvNT_6ParamsE$_ZN4cute3eso3ESOILb1ELb0EJNS_6LayoutINS_5tupleIJNS3_IJNS_1CILi8EEENS4_ILi1EEEEEENS4_ILi4EEEEEENS3_IJNS3_IJS6_NS4_ILi0EEEEEES5_EEEEENS_10ViewEngineIPN7cutlass10bfloat16_tEEEEEC2ERKSD_RKSI_,@function
        .size           $_ZN7cutlass13device_kernelIN5flash19enable_sm80_to_sm89INS1_16FlashAttnBwdSm80INS1_25CollectiveMainloopBwdSm80ILi2ELi2EN4cute5tupleIJNS5_1CILi128EEES8_NS7_ILi64EEEEEENS_10bfloat16_tEfNS_4arch4Sm80ELb0ELb0ELb1ELb0ELb1ELb0ELb0ELb0ELi2ELi4ELi4ELi4ELb0EEENS1_24CollectiveEpilogueBwdGQAISA_fSD_Li256ELb0ELb1EEENS1_19SingleTileSchedulerILb0ELb0ELb0ELi128EEEEEEEEEvNT_6ParamsE$_ZN4cute3eso3ESOILb1ELb0EJNS_6LayoutINS_5tupleIJNS3_IJNS_1CILi8EEENS4_ILi1EEEEEENS4_ILi4EEEEEENS3_IJNS3_IJS6_NS4_ILi0EEEEEES5_EEEEENS_10ViewEngineIPN7cutlass10bfloat16_tEEEEEC2ERKSD_RKSI_,($_ZN7cutlass13device_kernelIN5flash19enable_sm80_to_sm89INS1_16FlashAttnBwdSm80INS1_25CollectiveMainloopBwdSm80ILi2ELi2EN4cute5tupleIJNS5_1CILi128EEES8_NS7_ILi64EEEEEENS_10bfloat16_tEfNS_4arch4Sm80ELb0ELb0ELb1ELb0ELb1ELb0ELb0ELb0ELi2ELi4ELi4ELi4ELb0EEENS1_24CollectiveEpilogueBwdGQAISA_fSD_Li256ELb0ELb1EEENS1_19SingleTileSchedulerILb0ELb0ELb0ELi128EEEEEEEEEvNT_6ParamsE$_ZN4cute3eso3ESOILb1ELb0EJNS_6LayoutINS_5tupleIJNS3_IJNS_1CILi8EEENS4_ILi1EEEEEENS4_ILi4EEEEEENS3_IJNS3_IJS6_NS4_ILi0EEEEEES5_EEEEEiEEC2ERKSD_RKi - $_ZN7cutlass13device_kernelIN5flash19enable_sm80_to_sm89INS1_16FlashAttnBwdSm80INS1_25CollectiveMainloopBwdSm80ILi2ELi2EN4cute5tupleIJNS5_1CILi128EEES8_NS7_ILi64EEEEEENS_10bfloat16_tEfNS_4arch4Sm80ELb0ELb0ELb1ELb0ELb1ELb0ELb0ELb0ELi2ELi4ELi4ELi4ELb0EEENS1_24CollectiveEpilogueBwdGQAISA_fSD_Li256ELb0ELb1EEENS1_19SingleTileSchedulerILb0ELb0ELb0ELi128EEEEEEEEEvNT_6ParamsE$_ZN4cute3eso3ESOILb1ELb0EJNS_6LayoutINS_5tupleIJNS3_IJNS_1CILi8EEENS4_ILi1EEEEEENS4_ILi4EEEEEENS3_IJNS3_IJS6_NS4_ILi0EEEEEES5_EEEEENS_10ViewEngineIPN7cutlass10bfloat16_tEEEEEC2ERKSD_RKSI_)
$_ZN7cutlass13device_kernelIN5flash19enable_sm80_to_sm89INS1_16FlashAttnBwdSm80INS1_25CollectiveMainloopBwdSm80ILi2ELi2EN4cute5tupleIJNS5_1CILi128EEES8_NS7_ILi64EEEEEENS_10bfloat16_tEfNS_4arch4Sm80ELb0ELb0ELb1ELb0ELb1ELb0ELb0ELb0ELi2ELi4ELi4ELi4ELb0EEENS1_24CollectiveEpilogueBwdGQAISA_fSD_Li256ELb0ELb1EEENS1_19SingleTileSchedulerILb0ELb0ELb0ELi128EEEEEEEEEvNT_6ParamsE$_ZN4cute3eso3ESOILb1ELb0EJNS_6LayoutINS_5tupleIJNS3_IJNS_1CILi8EEENS4_ILi1EEEEEENS4_ILi4EEEEEENS3_IJNS3_IJS6_NS4_ILi0EEEEEES5_EEEEENS_10ViewEngineIPN7cutlass10bfloat16_tEEEEEC2ERKSD_RKSI_:
[----:B------:R-:W-:Y:S01]  /*9d30*/  IADD3 R7, R25, -c[0x0][0x20], RZ ;  /* 0x8000080019077a10 */ /* 0x000fe20007ffe0ff */
[----:B------:R-:W-:Y:S01]  /*9d40*/  IMAD.MOV.U32 R10, RZ, RZ, R6 ;  /* 0x000000ffff0a7224 */ /* 0x000fe200078e0006 */
[----:B------:R-:W-:Y:S01]  /*9d50*/  MOV R11, R9 ;  /* 0x00000009000b7202 */ /* 0x000fe20000000f00 */
[----:B------:R-:W-:-:S04]  /*9d60*/  IMAD.MOV.U32 R9, RZ, RZ, 0x0 ;  /* 0x00000000ff097424 */ /* 0x000fc800078e00ff */
[----:B------:R1:W-:Y:S01]  /*9d70*/  STL.64 [R7], R10 ;  /* 0x0000000a07007387 */ /* 0x0003e20000100a00 */
[----:B------:R-:W-:Y:S05]  /*9d80*/  RET.REL.NODEC R8 `(_ZN7cutlass13device_kernelIN5flash19enable_sm80_to_sm89INS1_16FlashAttnBwdSm80INS1_25CollectiveMainloopBwdSm80ILi2ELi2EN4cute5tupleIJNS5_1CILi128EEES8_NS7_ILi64EEEEEENS_10bfloat16_tEfNS_4arch4Sm80ELb0ELb0ELb1ELb0ELb1ELb0ELb0ELb0ELi2ELi4ELi4ELi4ELb0EEENS1_24CollectiveEpilogueBwdGQAISA_fSD_Li256ELb0ELb1EEENS1_19SingleTileSchedulerILb0ELb0ELb0ELi128EEEEEEEEEvNT_6ParamsE) ;  /* 0xffff627008007950 */ /* 0x000fea0003c3ffff */
        .type           $_ZN7cutlass13device_kernelIN5flash19enable_sm80_to_sm89INS1_16FlashAttnBwdSm80INS1_25CollectiveMainloopBwdSm80ILi2ELi2EN4cute5tupleIJNS5_1CILi128EEES8_NS7_ILi64EEEEEENS_10bfloat16_tEfNS_4arch4Sm80ELb0ELb0ELb1ELb0ELb1ELb0ELb0ELb0ELi2ELi4ELi4ELi4ELb0EEENS1_24CollectiveEpilogueBwdGQAISA_fSD_Li256ELb0ELb1EEENS1_19SingleTileSchedulerILb0ELb0ELb0ELi128EEEEEEEEEvNT_6ParamsE$_ZN4cute3eso3ESOILb1ELb0EJNS_6LayoutINS_5tupleIJNS3_IJNS_1CILi8EEENS4_ILi1EEEEEENS4_ILi4EEEEEENS3_IJNS3_IJS6_NS4_ILi0EEEEEES5_EEEEEiEEC2ERKSD_RKi,@function
        .size           $_ZN7cutlass13device_kernelIN5flash19enable_sm80_to_sm89INS1_16FlashAttnBwdSm80INS1_25CollectiveMainloopBwdSm80ILi2ELi2EN4cute5tupleIJNS5_1CILi128EEES8_NS7_ILi64EEEEEENS_10bfloat16_tEfNS_4arch4Sm80ELb0ELb0ELb1ELb0ELb1ELb0ELb0ELb0ELi2ELi4ELi4ELi4ELb0EEENS1_24CollectiveEpilogueBwdGQAISA_fSD_Li256ELb0ELb1EEENS1_19SingleTileSchedulerILb0ELb0ELb0ELi128EEEEEEEEEvNT_6ParamsE$_ZN4cute3eso3ESOILb1ELb0EJNS_6LayoutINS_5tupleIJNS3_IJNS_1CILi8EEENS4_ILi1EEEEEENS4_ILi4EEEEEENS3_IJNS3_IJS6_NS4_ILi0EEEEEES5_EEEEEiEEC2ERKSD_RKi,($_ZN7cutlass13device_kernelIN5flash19enable_sm80_to_sm89INS1_16FlashAttnBwdSm80INS1_25CollectiveMainloopBwdSm80ILi2ELi2EN4cute5tupleIJNS5_1CILi128EEES8_NS7_ILi64EEEEEENS_10bfloat16_tEfNS_4arch4Sm80ELb0ELb0ELb1ELb0ELb1ELb0ELb0ELb0ELi2ELi4ELi4ELi4ELb0EEENS1_24CollectiveEpilogueBwdGQAISA_fSD_Li256ELb0ELb1EEENS1_19SingleTileSchedulerILb0ELb0ELb0ELi128EEEEEEEEEvNT_6ParamsE$_ZN4cute3eso3ESOILb1ELb0EJNS_6LayoutINS_5tupleIJNS3_IJNS_1CILi8EEENS4_ILi1EEEEEENS4_ILi4EEES6_EEENS3_IJNS3_IJS6_NS4_ILi0EEEEEENS4_ILi2048EEESA_EEEEENS_10ViewEngineINS_8smem_ptrIPN7cutlass10bfloat16_tEEEEEEEC2ERKSE_RKSL_ - $_ZN7cutlass13device_kernelIN5flash19enable_sm80_to_sm89INS1_16FlashAttnBwdSm80INS1_25CollectiveMainloopBwdSm80ILi2ELi2EN4cute5tupleIJNS5_1CILi128EEES8_NS7_ILi64EEEEEENS_10bfloat16_tEfNS_4arch4Sm80ELb0ELb0ELb1ELb0ELb1ELb0ELb0ELb0ELi2ELi4ELi4ELi4ELb0EEENS1_24CollectiveEpilogueBwdGQAISA_fSD_Li256ELb0ELb1EEENS1_19SingleTileSchedulerILb0ELb0ELb0ELi128EEEEEEEEEvNT_6ParamsE$_ZN4cute3eso3ESOILb1ELb0EJNS_6LayoutINS_5tupleIJNS3_IJNS_1CILi8EEENS4_ILi1EEEEEENS4_ILi4EEEEEENS3_IJNS3_IJS6_NS4_ILi0EEEEEES5_EEEEEiEEC2ERKSD_RKi)
$_ZN7cutlass13device_kernelIN5flash19enable_sm80_to_sm89INS1_16FlashAttnBwdSm80INS1_25CollectiveMainloopBwdSm80ILi2ELi2EN4cute5tupleIJNS5_1CILi128EEES8_NS7_ILi64EEEEEENS_10bfloat16_tEfNS_4arch4Sm80ELb0ELb0ELb1ELb0ELb1ELb0ELb0ELb0ELi2ELi4ELi4ELi4ELb0EEENS1_24CollectiveEpilogueBwdGQAISA_fSD_Li256ELb0ELb1EEENS1_19SingleTileSchedulerILb0ELb0ELb0ELi128EEEEEEEEEvNT_6ParamsE$_ZN4cute3eso3ESOILb1ELb0EJNS_6LayoutINS_5tupleIJNS3_IJNS_1CILi8EEENS4_ILi1EEEEEENS4_ILi4EEEEEENS3_IJNS3_IJS6_NS4_ILi0EEEEEES5_EEEEEiEEC2ERKSD_RKi:
[----:B------:R-:W-:Y:S02]  /*9d90*/  IADD3 R2, R25, -c[0x0][0x20], RZ ;  /* 0x8000080019027a10 */ /* 0x000fe40007ffe0ff */
[----:B------:R-:W-:-:S03]  /*9da0*/  MOV R7, 0x0 ;  /* 0x0000000000077802 */ /* 0x000fc60000000f00 */
[----:B------:R1:W-:Y:S01]  /*9db0*/  STL [R2], R3 ;  /* 0x0000000302007387 */ /* 0x0003e20000100800 */
[----:B------:R-:W-:Y:S05]  /*9dc0*/  RET.REL.NODEC R6 `(_ZN7cutlass13device_kernelIN5flash19enable_sm80_to_sm89INS1_16FlashAttnBwdSm80INS1_25CollectiveMainloopBwdSm80ILi2ELi2EN4cute5tupleIJNS5_1CILi128EEES8_NS7_ILi64EEEEEENS_10bfloat16_tEfNS_4arch4Sm80ELb0ELb0ELb1ELb0ELb1ELb0ELb0ELb0ELi2ELi4ELi4ELi4ELb0EEENS1_24CollectiveEpilogueBwdGQAISA_fSD_Li256ELb0ELb1EEENS1_19SingleTileSchedulerILb0ELb0ELb0ELi128EEEEEEEEEvNT_6ParamsE) ;  /* 0xffff623006007950 */ /* 0x000fea0003c3ffff */
        .type           $_ZN7cutlass13device_kernelIN5flash19enable_sm80_to_sm89INS1_16FlashAttnBwdSm80INS1_25CollectiveMainloopBwdSm80ILi2ELi2EN4cute5tupleIJNS5_1CILi128EEES8_NS7_ILi64EEEEEENS_10bfloat16_tEfNS_4arch4Sm80ELb0ELb0ELb1ELb0ELb1ELb0ELb0ELb0ELi2ELi4ELi4ELi4ELb0EEENS1_24CollectiveEpilogueBwdGQAISA_fSD_Li256ELb0ELb1EEENS1_19SingleTileSchedulerILb0ELb0ELb0ELi128EEEEEEEEEvNT_6ParamsE$_ZN4cute3eso3ESOILb1ELb0EJNS_6LayoutINS_5tupleIJNS3_IJNS_1CILi8EEENS4_ILi1EEEEEENS4_ILi4EEES6_EEENS3_IJNS3_IJS6_NS4_ILi0EEEEEENS4_ILi2048EEESA_EEEEENS_10ViewEngineINS_8smem_ptrIPN7cutlass10bfloat16_tEEEEEEEC2ERKSE_RKSL_,@function
        .size           $_ZN7cutlass13device_kernelIN5flash19enable_sm80_to_sm89INS1_16FlashAttnBwdSm80INS1_25CollectiveMainloopBwdSm80ILi2ELi2EN4cute5tupleIJNS5_1CILi128EEES8_NS7_ILi64EEEEEENS_10bfloat16_tEfNS_4arch4Sm80ELb0ELb0ELb1ELb0ELb1ELb0ELb0ELb0ELi2ELi4ELi4ELi4ELb0EEENS1_24CollectiveEpilogueBwdGQAISA_fSD_Li256ELb0ELb1EEENS1_19SingleTileSchedulerILb0ELb0ELb0ELi128EEEEEEEEEvNT_6ParamsE$_ZN4cute3eso3ESOILb1ELb0EJNS_6LayoutINS_5tupleIJNS3_IJNS_1CILi8EEENS4_ILi1EEEEEENS4_ILi4EEES6_EEENS3_IJNS3_IJS6_NS4_ILi0EEEEEENS4_ILi2048EEESA_EEEEENS_10ViewEngineINS_8smem_ptrIPN7cutlass10bfloat16_tEEEEEEEC2ERKSE_RKSL_,($_ZN7cutlass13device_kernelIN5flash19enable_sm80_to_sm89INS1_16FlashAttnBwdSm80INS1_25CollectiveMainloopBwdSm80ILi2ELi2EN4cute5tupleIJNS5_1CILi128EEES8_NS7_ILi64EEEEEENS_10bfloat16_tEfNS_4arch4Sm80ELb0ELb0ELb1ELb0ELb1ELb0ELb0ELb0ELi2ELi4ELi4ELi4ELb0EEENS1_24CollectiveEpilogueBwdGQAISA_fSD_Li256ELb0ELb1EEENS1_19SingleTileSchedulerILb0ELb0ELb0ELi128EEEEEEEEEvNT_6ParamsE$_ZN4cute3eso3ESOILb1ELb0EJNS_6LayoutINS_5tupleIJNS3_IJNS_1CILi8EEENS4_ILi1EEEEEENS4_ILi4EEES6_EEENS3_IJNS3_IJS6_NS4_ILi0EEEEEENS4_ILi2048EEESA_EEEEEiEEC2ERKSE_RKi - $_ZN7cutlass13device_kernelIN5flash19enable_sm80_to_sm89INS1_16FlashAttnBwdSm80INS1_25CollectiveMainloopBwdSm80ILi2ELi2EN4cute5tupleIJNS5_1CILi128EEES8_NS7_ILi64EEEEEENS_10bfloat16_tEfNS_4arch4Sm80ELb0ELb0ELb1ELb0ELb1ELb0ELb0ELb0ELi2ELi4ELi4ELi4ELb0EEENS1_24CollectiveEpilogueBwdGQAISA_fSD_Li256ELb0ELb1EEENS1_19SingleTileSchedulerILb0ELb0ELb0ELi128EEEEEEEEEvNT_6ParamsE$_ZN4cute3eso3ESOILb1ELb0EJNS_6LayoutINS_5tupleIJNS3_IJNS_1CILi8EEENS4_ILi1EEEEEENS4_ILi4EEES6_EEENS3_IJNS3_IJS6_NS4_ILi0EEEEEENS4_ILi2048EEESA_EEEEENS_10ViewEngineINS_8smem_ptrIPN7cutlass10bfloat16_tEEEEEEEC2ERKSE_RKSL_)
$_ZN7cutlass13device_kernelIN5flash19enable_sm80_to_sm89INS1_16FlashAttnBwdSm80INS1_25CollectiveMainloopBwdSm80ILi2ELi2EN4cute5tupleIJNS5_1CILi128EEES8_NS7_ILi64EEEEEENS_10bfloat16_tEfNS_4arch4Sm80ELb0ELb0ELb1ELb0ELb1ELb0ELb0ELb0ELi2ELi4ELi4ELi4ELb0EEENS1_24CollectiveEpilogueBwdGQAISA_fSD_Li256ELb0ELb1EEENS1_19SingleTileSchedulerILb0ELb0ELb0ELi128EEEEEEEEEvNT_6ParamsE$_ZN4cute3eso3ESOILb1ELb0EJNS_6LayoutINS_5tupleIJNS3_IJNS_1CILi8EEENS4_ILi1EEEEEENS4_ILi4EEES6_EEENS3_IJNS3_IJS6_NS4_ILi0EEEEEENS4_ILi2048EEESA_EEEEENS_10ViewEngineINS_8smem_ptrIPN7cutlass10bfloat16_tEEEEEEEC2ERKSE_RKSL_:
[----:B------:R-:W-:Y:S02]  /*9dd0*/  IADD3 R4, R81, -c[0x0][0x20], RZ ;  /* 0x8000080051047a10 */ /* 0x000fe40007ffe0ff */
[----:B------:R-:W-:-:S03]  /*9de0*/  MOV R7, 0x0 ;  /* 0x0000000000077802 */ /* 0x000fc60000000f00 */
[----:B------:R1:W-:Y:S01]  /*9df0*/  STL.64 [R4], R2 ;  /* 0x0000000204007387 */ /* 0x0003e20000100a00 */
[----:B------:R-:W-:Y:S05]  /*9e00*/  RET.REL.NODEC R6 `(_ZN7cutlass13device_kernelIN5flash19enable_sm80_to_sm89INS1_16FlashAttnBwdSm80INS1_25CollectiveMainloopBwdSm80ILi2ELi2EN4cute5tupleIJNS5_1CILi128EEES8_NS7_ILi64EEEEEENS_10bfloat16_tEfNS_4arch4Sm80ELb0ELb0ELb1ELb0ELb1ELb0ELb0ELb0ELi2ELi4ELi4ELi4ELb0EEENS1_24CollectiveEpilogueBwdGQAISA_fSD_Li256ELb0ELb1EEENS1_19SingleTileSchedulerILb0ELb0ELb0ELi128EEEEEEEEEvNT_6ParamsE) ;  /* 0xffff61f006007950 */ /* 0x000fea0003c3ffff */
        .type           $_ZN7cutlass13device_kernelIN5flash19enable_sm80_to_sm89INS1_16FlashAttnBwdSm80INS1_25CollectiveMainloopBwdSm80ILi2ELi2EN4cute5tupleIJNS5_1CILi128EEES8_NS7_ILi64EEEEEENS_10bfloat16_tEfNS_4arch4Sm80ELb0ELb0ELb1ELb0ELb1ELb0ELb0ELb0ELi2ELi4ELi4ELi4ELb0EEENS1_24CollectiveEpilogueBwdGQAISA_fSD_Li256ELb0ELb1EEENS1_19SingleTileSchedulerILb0ELb0ELb0ELi128EEEEEEEEEvNT_6ParamsE$_ZN4cute3eso3ESOILb1ELb0EJNS_6LayoutINS_5tupleIJNS3_IJNS_1CILi8EEENS4_ILi1EEEEEENS4_ILi4EEES6_EEENS3_IJNS3_IJS6_NS4_ILi0EEEEEENS4_ILi2048EEESA_EEEEEiEEC2ERKSE_RKi,@function
        .size           $_ZN7cutlass13device_kernelIN5flash19enable_sm80_to_sm89INS1_16FlashAttnBwdSm80INS1_25CollectiveMainloopBwdSm80ILi2ELi2EN4cute5tupleIJNS5_1CILi128EEES8_NS7_ILi64EEEEEENS_10bfloat16_tEfNS_4arch4Sm80ELb0ELb0ELb1ELb0ELb1ELb0ELb0ELb0ELi2ELi4ELi4ELi4ELb0EEENS1_24CollectiveEpilogueBwdGQAISA_fSD_Li256ELb0ELb1EEENS1_19SingleTileSchedulerILb0ELb0ELb0ELi128EEEEEEEEEvNT_6ParamsE$_ZN4cute3eso3ESOILb1ELb0EJNS_6LayoutINS_5tupleIJNS3_IJNS_1CILi8EEENS4_ILi1EEEEEENS4_ILi4EEES6_EEENS3_IJNS3_IJS6_NS4_ILi0EEEEEENS4_ILi2048EEESA_EEEEEiEEC2ERKSE_RKi,($_ZN7cutlass13device_kernelIN5flash19enable_sm80_to_sm89INS1_16FlashAttnBwdSm80INS1_25CollectiveMainloopBwdSm80ILi2ELi2EN4cute5tupleIJNS5_1CILi128EEES8_NS7_ILi64EEEEEENS_10bfloat16_tEfNS_4arch4Sm80ELb0ELb0ELb1ELb0ELb1ELb0ELb0ELb0ELi2ELi4ELi4ELi4ELb0EEENS1_24CollectiveEpilogueBwdGQAISA_fSD_Li256ELb0ELb1EEENS1_19SingleTileSchedulerILb0ELb0ELb0ELi128EEEEEEEEEvNT_6ParamsE$_ZN4cute3eso3ESOILb1ELb0EJNS_6LayoutINS_5tupleIJNS3_IJNS_1CILi8EEENS4_ILi1EEEEEENS4_ILi4EEES8_EEENS3_IJNS3_IJS6_NS4_ILi0EEEEEES5_NS4_ILi32EEEEEEEENS_10ViewEngineIPN7cutlass10bfloat16_tEEEEEC2ERKSE_RKSJ_ - $_ZN7cutlass13device_kernelIN5flash19enable_sm80_to_sm89INS1_16FlashAttnBwdSm80INS1_25CollectiveMainloopBwdSm80ILi2ELi2EN4cute5tupleIJNS5_1CILi128EEES8_NS7_ILi64EEEEEENS_10bfloat16_tEfNS_4arch4Sm80ELb0ELb0ELb1ELb0ELb1ELb0ELb0ELb0ELi2ELi4ELi4ELi4ELb0EEENS1_24CollectiveEpilogueBwdGQAISA_fSD_Li256ELb0ELb1EEENS1_19SingleTileSchedulerILb0ELb0ELb0ELi128EEEEEEEEEvNT_6ParamsE$_ZN4cute3eso3ESOILb1ELb0EJNS_6LayoutINS_5tupleIJNS3_IJNS_1CILi8EEENS4_ILi1EEEEEENS4_ILi4EEES6_EEENS3_IJNS3_IJS6_NS4_ILi0EEEEEENS4_ILi2048EEESA_EEEEEiEEC2ERKSE_RKi)
$_ZN7cutlass13device_kernelIN5flash19enable_sm80_to_sm89INS1_16FlashAttnBwdSm80INS1_25CollectiveMainloopBwdSm80ILi2ELi2EN4cute5tupleIJNS5_1CILi128EEES8_NS7_ILi64EEEEEENS_10bfloat16_tEfNS_4arch4Sm80ELb0ELb0ELb1ELb0ELb1ELb0ELb0ELb0ELi2ELi4ELi4ELi4ELb0EEENS1_24CollectiveEpilogueBwdGQAISA_fSD_Li256ELb0ELb1EEENS1_19SingleTileSchedulerILb0ELb0ELb0ELi128EEEEEEEEEvNT_6ParamsE$_ZN4cute3eso3ESOILb1ELb0EJNS_6LayoutINS_5tupleIJNS3_IJNS_1CILi8EEENS4_ILi1EEEEEENS4_ILi4EEES6_EEENS3_IJNS3_IJS6_NS4_ILi0EEEEEENS4_ILi2048EEESA_EEEEEiEEC2ERKSE_RKi:
[----:B------:R-:W-:Y:S02]  /*9e10*/  IADD3 R2, R81, -c[0x0][0x20], RZ ;  /* 0x8000080051027a10 */ /* 0x000fe40007ffe0ff */
[----:B------:R-:W-:-:S03]  /*9e20*/  MOV R5, 0x0 ;  /* 0x0000000000057802 */ /* 0x000fc60000000f00 */
[----:B------:R1:W-:Y:S01]  /*9e30*/  STL [R2], R3 ;  /* 0x0000000302007387 */ /* 0x0003e20000100800 */
[----:B------:R-:W-:Y:S05]  /*9e40*/  RET.REL.NODEC R4 `(_ZN7cutlass13device_kernelIN5flash19enable_sm80_to_sm89INS1_16FlashAttnBwdSm80INS1_25CollectiveMainloopBwdSm80ILi2ELi2EN4cute5tupleIJNS5_1CILi128EEES8_NS7_ILi64EEEEEENS_10bfloat16_tEfNS_4arch4Sm80ELb0ELb0ELb1ELb0ELb1ELb0ELb0ELb0ELi2ELi4ELi4ELi4ELb0EEENS1_24CollectiveEpilogueBwdGQAISA_fSD_Li256ELb0ELb1EEENS1_19SingleTileSchedulerILb0ELb0ELb0ELi128EEEEEEEEEvNT_6ParamsE) ;  /* 0xffff61b004007950 */ /* 0x000fea0003c3ffff */
        .type           $_ZN7cutlass13device_kernelIN5flash19enable_sm80_to_sm89INS1_16FlashAttnBwdSm80INS1_25CollectiveMainloopBwdSm80ILi2ELi2EN4cute5tupleIJNS5_1CILi128EEES8_NS7_ILi64EEEEEENS_10bfloat16_tEfNS_4arch4Sm80ELb0ELb0ELb1ELb0ELb1ELb0ELb0ELb0ELi2ELi4ELi4ELi4ELb0EEENS1_24CollectiveEpilogueBwdGQAISA_fSD_Li256ELb0ELb1EEENS1_19SingleTileSchedulerILb0ELb0ELb0ELi128EEEEEEEEEvNT_6ParamsE$_ZN4cute3eso3ESOILb1ELb0EJNS_6LayoutINS_5tupleIJNS3_IJNS_1CILi8EEENS4_ILi1EEEEEENS4_ILi4EEES8_EEENS3_IJNS3_IJS6_NS4_ILi0EEEEEES5_NS4_ILi32EEEEEEEENS_10ViewEngineIPN7cutlass10bfloat16_tEEEEEC2ERKSE_RKSJ_,@function
        .size           $_ZN7cutlass13device_kernelIN5flash19enable_sm80_to_sm89INS1_16FlashAttnBwdSm80INS1_25CollectiveMainloopBwdSm80ILi2ELi2EN4cute5tupleIJNS5_1CILi128EEES8_NS7_ILi64EEEEEENS_10bfloat16_tEfNS_4arch4Sm80ELb0ELb0ELb1ELb0ELb1ELb0ELb0ELb0ELi2ELi4ELi4ELi4ELb0EEENS1_24CollectiveEpilogueBwdGQAISA_fSD_Li256ELb0ELb1EEENS1_19SingleTileSchedulerILb0ELb0ELb0ELi128EEEEEEEEEvNT_6ParamsE$_ZN4cute3eso3ESOILb1ELb0EJNS_6LayoutINS_5tupleIJNS3_IJNS_1CILi8EEENS4_ILi1EEEEEENS4_ILi4EEES8_EEENS3_IJNS3_IJS6_NS4_ILi0EEEEEES5_NS4_ILi32EEEEEEEENS_10ViewEngineIPN7cutlass10bfloat16_tEEEEEC2ERKSE_RKSJ_,($_ZN7cutlass13device_kernelIN5flash19enable_sm80_to_sm89INS1_16FlashAttnBwdSm80INS1_25CollectiveMainloopBwdSm80ILi2ELi2EN4cute5tupleIJNS5_1CILi128EEES8_NS7_ILi64EEEEEENS_10bfloat16_tEfNS_4arch4Sm80ELb0ELb0ELb1ELb0ELb1ELb0ELb0ELb0ELi2ELi4ELi4ELi4ELb0EEENS1_24CollectiveEpilogueBwdGQAISA_fSD_Li256ELb0ELb1EEENS1_19SingleTileSchedulerILb0ELb0ELb0ELi128EEEEEEEEEvNT_6ParamsE$_ZN4cute3eso3ESOILb1ELb0EJNS_6LayoutINS_5tupleIJNS_1CILi1EEENS3_IJNS4_ILi2EEES6_EEEEEENS3_IJNS4_ILi0EEENS3_IJNS4_ILi8EEENS4_ILi64EEEEEEEEEEENS_10ViewEngineINS_8smem_ptrIPfEEEEEEC2ERKSE_RKSJ_ - $_ZN7cutlass13device_kernelIN5flash19enable_sm80_to_sm89INS1_16FlashAttnBwdSm80INS1_25CollectiveMainloopBwdSm80ILi2ELi2EN4cute5tupleIJNS5_1CILi128EEES8_NS7_ILi64EEEEEENS_10bfloat16_tEfNS_4arch4Sm80ELb0ELb0ELb1ELb0ELb1ELb0ELb0ELb0ELi2ELi4ELi4ELi4ELb0EEENS1_24CollectiveEpilogueBwdGQAISA_fSD_Li256ELb0ELb1EEENS1_19SingleTileSchedulerILb0ELb0ELb0ELi128EEEEEEEEEvNT_6ParamsE$_ZN4cute3eso3ESOILb1ELb0EJNS_6LayoutINS_5tupleIJNS3_IJNS_1CILi8EEENS4_ILi1EEEEEENS4_ILi4EEES8_EEENS3_IJNS3_IJS6_NS4_ILi0EEEEEES5_NS4_ILi32EEEEEEEENS_10ViewEngineIPN7cutlass10bfloat16_tEEEEEC2ERKSE_RKSJ_)
$_ZN7cutlass13device_kernelIN5flash19enable_sm80_to_sm89INS1_16FlashAttnBwdSm80INS1_25CollectiveMainloopBwdSm80ILi2ELi2EN4cute5tupleIJNS5_1CILi128EEES8_NS7_ILi64EEEEEENS_10bfloat16_tEfNS_4arch4Sm80ELb0ELb0ELb1ELb0ELb1ELb0ELb0ELb0ELi2ELi4ELi4ELi4ELb0EEENS1_24CollectiveEpilogueBwdGQAISA_fSD_Li256ELb0ELb1EEENS1_19SingleTileSchedulerILb0ELb0ELb0ELi128EEEEEEEEEvNT_6ParamsE$_ZN4cute3eso3ESOILb1ELb0EJNS_6LayoutINS_5tupleIJNS3_IJNS_1CILi8EEENS4_ILi1EEEEEENS4_ILi4EEES8_EEENS3_IJNS3_IJS6_NS4_ILi0EEEEEES5_NS4_ILi32EEEEEEEENS_10ViewEngineIPN7cutlass10bfloat16_tEEEEEC2ERKSE_RKSJ_:
[----:B------:R-:W-:Y:S01]  /*9e50*/  IADD3 R2, R25, -c[0x0][0x20], RZ ;  /* 0x8000080019027a10 */ /* 0x000fe20007ffe0ff */
[----:B------:R-:W-:Y:S01]  /*9e60*/  IMAD.MOV.U32 R7, RZ, RZ, R3 ;  /* 0x000000ffff077224 */ /* 0x000fe200078e0003 */
[----:B------:R-:W-:-:S04]  /*9e70*/  MOV R5, 0x0 ;  /* 0x0000000000057802 */ /* 0x000fc80000000f00 */
[----:B------:R1:W-:Y:S01]  /*9e80*/  STL.64 [R2], R6 ;  /* 0x0000000602007387 */ /* 0x0003e20000100a00 */
[----:B------:R-:W-:Y:S05]  /*9e90*/  RET.REL.NODEC R4 `(_ZN7cutlass13device_kernelIN5flash19enable_sm80_to_sm89INS1_16FlashAttnBwdSm80INS1_25CollectiveMainloopBwdSm80ILi2ELi2EN4cute5tupleIJNS5_1CILi128EEES8_NS7_ILi64EEEEEENS_10bfloat16_tEfNS_4arch4Sm80ELb0ELb0ELb1ELb0ELb1ELb0ELb0ELb0ELi2ELi4ELi4ELi4ELb0EEENS1_24CollectiveEpilogueBwdGQAISA_fSD_Li256ELb0ELb1EEENS1_19SingleTileSchedulerILb0ELb0ELb0ELi128EEEEEEEEEvNT_6ParamsE) ;  /* 0xffff616004007950 */ /* 0x000fea0003c3ffff */
        .type           $_ZN7cutlass13device_kernelIN5flash19enable_sm80_to_sm89INS1_16FlashAttnBwdSm80INS1_25CollectiveMainloopBwdSm80ILi2ELi2EN4cute5tupleIJNS5_1CILi128EEES8_NS7_ILi64EEEEEENS_10bfloat16_tEfNS_4arch4Sm80ELb0ELb0ELb1ELb0ELb1ELb0ELb0ELb0ELi2ELi4ELi4ELi4ELb0EEENS1_24CollectiveEpilogueBwdGQAISA_fSD_Li256ELb0ELb1EEENS1_19SingleTileSchedulerILb0ELb0ELb0ELi128EEEEEEEEEvNT_6ParamsE$_ZN4cute3eso3ESOILb1ELb0EJNS_6LayoutINS_5tupleIJNS_1CILi1EEENS3_IJNS4_ILi2EEES6_EEEEEENS3_IJNS4_ILi0EEENS3_IJNS4_ILi8EEENS4_ILi64EEEEEEEEEEENS_10ViewEngineINS_8smem_ptrIPfEEEEEEC2ERKSE_RKSJ_,@function
        .size           $_ZN7cutlass13device_kernelIN5flash19enable_sm80_to_sm89INS1_16FlashAttnBwdSm80INS1_25CollectiveMainloopBwdSm80ILi2ELi2EN4cute5tupleIJNS5_1CILi128EEES8_NS7_ILi64EEEEEENS_10bfloat16_tEfNS_4arch4Sm80ELb0ELb0ELb1ELb0ELb1ELb0ELb0ELb0ELi2ELi4ELi4ELi4ELb0EEENS1_24CollectiveEpilogueBwdGQAISA_fSD_Li256ELb0ELb1EEENS1_19SingleTileSchedulerILb0ELb0ELb0ELi128EEEEEEEEEvNT_6ParamsE$_ZN4cute3eso3ESOILb1ELb0EJNS_6LayoutINS_5tupleIJNS_1CILi1EEENS3_IJNS4_ILi2EEES6_EEEEEENS3_IJNS4_ILi0EEENS3_IJNS4_ILi8EEENS4_ILi64EEEEEEEEEEENS_10ViewEngineINS_8smem_ptrIPfEEEEEEC2ERKSE_RKSJ_,($_ZN7cutlass13device_kernelIN5flash19enable_sm80_to_sm89INS1_16FlashAttnBwdSm80INS1_25CollectiveMainloopBwdSm80ILi2ELi2EN4cute5tupleIJNS5_1CILi128EEES8_NS7_ILi64EEEEEENS_10bfloat16_tEfNS_4arch4Sm80ELb0ELb0ELb1ELb0ELb1ELb0ELb0ELb0ELi2ELi4ELi4ELi4ELb0EEENS1_24CollectiveEpilogueBwdGQAISA_fSD_Li256ELb0ELb1EEENS1_19SingleTileSchedulerILb0ELb0ELb0ELi128EEEEEEEEEvNT_6ParamsE$_ZN4cute3eso3ESOILb1ELb0EJNS_6LayoutINS_5tupleIJNS_1CILi1EEENS4_ILi4EEEEEENS3_IJNS4_ILi0EEES5_EEEEENS_10ViewEngineIPfEEEEC2ERKSA_RKSD_ - $_ZN7cutlass13device_kernelIN5flash19enable_sm80_to_sm89INS1_16FlashAttnBwdSm80INS1_25CollectiveMainloopBwdSm80ILi2ELi2EN4cute5tupleIJNS5_1CILi128EEES8_NS7_ILi64EEEEEENS_10bfloat16_tEfNS_4arch4Sm80ELb0ELb0ELb1ELb0ELb1ELb0ELb0ELb0ELi2ELi4ELi4ELi4ELb0EEENS1_24CollectiveEpilogueBwdGQAISA_fSD_Li256ELb0ELb1EEENS1_19SingleTileSchedulerILb0ELb0ELb0ELi128EEEEEEEEEvNT_6ParamsE$_ZN4cute3eso3ESOILb1ELb0EJNS_6LayoutINS_5tupleIJNS_1CILi1EEENS3_IJNS4_ILi2EEES6_EEEEEENS3_IJNS4_ILi0EEENS3_IJNS4_ILi8EEENS4_ILi64EEEEEEEEEEENS_10ViewEngineINS_8smem_ptrIPfEEEEEEC2ERKSE_RKSJ_)
$_ZN7cutlass13device_kernelIN5flash19enable_sm80_to_sm89INS1_16FlashAttnBwdSm80INS1_25CollectiveMainloopBwdSm80ILi2ELi2EN4cute5tupleIJNS5_1CILi128EEES8_NS7_ILi64EEEEEENS_10bfloat16_tEfNS_4arch4Sm80ELb0ELb0ELb1ELb0ELb1ELb0ELb0ELb0ELi2ELi4ELi4ELi4ELb0EEENS1_24CollectiveEpilogueBwdGQAISA_fSD_Li256ELb0ELb1EEENS1_19SingleTileSchedulerILb0ELb0ELb0ELi128EEEEEEEEEvNT_6ParamsE$_ZN4cute3eso3ESOILb1ELb0EJNS_6LayoutINS_5tupleIJNS_1CILi1EEENS3_IJNS4_ILi2EEES6_EEEEEENS3_IJNS4_ILi0EEENS3_IJNS4_ILi8EEENS4_ILi64EEEEEEEEEEENS_10ViewEngineINS_8smem_ptrIPfEEEEEEC2ERKSE_RKSJ_:
[----:B------:R-:W-:Y:S01]  /*9ea0*/  IADD3 R3, R25, -c[0x0][0x20], RZ ;  /* 0x8000080019037a10 */ /* 0x000fe20007ffe0ff */
[----:B------:R-:W-:Y:S01]  /*9eb0*/  IMAD.MOV.U32 R8, RZ, RZ, R2 ;  /* 0x000000ffff087224 */ /* 0x000fe200078e0002 */
[----:B------:R-:W-:Y:S01]  /*9ec0*/  MOV R10, R6 ;  /* 0x00000006000a7202 */ /* 0x000fe20000000f00 */
[----:B------:R-:W-:-:S03]  /*9ed0*/  IMAD.MOV.U32 R11, RZ, RZ, 0x0 ;  /* 0x00000000ff0b7424 */ /* 0x000fc600078e00ff */
[----:B------:R1:W-:Y:S01]  /*9ee0*/  STL.64 [R3], R8 ;  /* 0x0000000803007387 */ /* 0x0003e20000100a00 */
[----:B------:R-:W-:Y:S05]  /*9ef0*/  RET.REL.NODEC R10 `(_ZN7cutlass13device_kernelIN5flash19enable_sm80_to_sm89INS1_16FlashAttnBwdSm80INS1_25CollectiveMainloopBwdSm80ILi2ELi2EN4cute5tupleIJNS5_1CILi128EEES8_NS7_ILi64EEEEEENS_10bfloat16_tEfNS_4arch4Sm80ELb0ELb0ELb1ELb0ELb1ELb0ELb0ELb0ELi2ELi4ELi4ELi4ELb0EEENS1_24CollectiveEpilogueBwdGQAISA_fSD_Li256ELb0ELb1EEENS1_19SingleTileSchedulerILb0ELb0ELb0ELi128EEEEEEEEEvNT_6ParamsE) ;  /* 0xffff61000a007950 */ /* 0x000fea0003c3ffff */
        .type           $_ZN7cutlass13device_kernelIN5flash19enable_sm80_to_sm89INS1_16FlashAttnBwdSm80INS1_25CollectiveMainloopBwdSm80ILi2ELi2EN4cute5tupleIJNS5_1CILi128EEES8_NS7_ILi64EEEEEENS_10bfloat16_tEfNS_4arch4Sm80ELb0ELb0ELb1ELb0ELb1ELb0ELb0ELb0ELi2ELi4ELi4ELi4ELb0EEENS1_24CollectiveEpilogueBwdGQAISA_fSD_Li256ELb0ELb1EEENS1_19SingleTileSchedulerILb0ELb0ELb0ELi128EEEEEEEEEvNT_6ParamsE$_ZN4cute3eso3ESOILb1ELb0EJNS_6LayoutINS_5tupleIJNS_1CILi1EEENS4_ILi4EEEEEENS3_IJNS4_ILi0EEES5_EEEEENS_10ViewEngineIPfEEEEC2ERKSA_RKSD_,@function
        .size           $_ZN7cutlass13device_kernelIN5flash19enable_sm80_to_sm89INS1_16FlashAttnBwdSm80INS1_25CollectiveMainloopBwdSm80ILi2ELi2EN4cute5tupleIJNS5_1CILi128EEES8_NS7_ILi64EEEEEENS_10bfloat16_tEfNS_4arch4Sm80ELb0ELb0ELb1ELb0ELb1ELb0ELb0ELb0ELi2ELi4ELi4ELi4ELb0EEENS1_24CollectiveEpilogueBwdGQAISA_fSD_Li256ELb0ELb1EEENS1_19SingleTileSchedulerILb0ELb0ELb0ELi128EEEEEEEEEvNT_6ParamsE$_ZN4cute3eso3ESOILb1ELb0EJNS_6LayoutINS_5tupleIJNS_1CILi1EEENS4_ILi4EEEEEENS3_IJNS4_ILi0EEES5_EEEEENS_10ViewEngineIPfEEEEC2ERKSA_RKSD_,($_ZN7cutlass13device_kernelIN5flash19enable_sm80_to_sm89INS1_16FlashAttnBwdSm80INS1_25CollectiveMainloopBwdSm80ILi2ELi2EN4cute5tupleIJNS5_1CILi128EEES8_NS7_ILi64EEEEEENS_10bfloat16_tEfNS_4arch4Sm80ELb0ELb0ELb1ELb0ELb1ELb0ELb0ELb0ELi2ELi4ELi4ELi4ELb0EEENS1_24CollectiveEpilogueBwdGQAISA_fSD_Li256ELb0ELb1EEENS1_19SingleTileSchedulerILb0ELb0ELb0ELi128EEEEEEEEEvNT_6ParamsE$_ZN4cute3eso3ESOILb1ELb0EJNS_6LayoutINS_5tupleIJNS_1CILi4EEEEEENS3_IJNS4_ILi1EEEEEEEENS_10ViewEngineIPfEEEEC2ERKS9_RKSC_ - $_ZN7cutlass13device_kernelIN5flash19enable_sm80_to_sm89INS1_16FlashAttnBwdSm80INS1_25CollectiveMainloopBwdSm80ILi2ELi2EN4cute5tupleIJNS5_1CILi128EEES8_NS7_ILi64EEEEEENS_10bfloat16_tEfNS_4arch4Sm80ELb0ELb0ELb1ELb0ELb1ELb0ELb0ELb0ELi2ELi4ELi4ELi4ELb0EEENS1_24CollectiveEpilogueBwdGQAISA_fSD_Li256ELb0ELb1EEENS1_19SingleTileSchedulerILb0ELb0ELb0ELi128EEEEEEEEEvNT_6ParamsE$_ZN4cute3eso3ESOILb1ELb0EJNS_6LayoutINS_5tupleIJNS_1CILi1EEENS4_ILi4EEEEEENS3_IJNS4_ILi0EEES5_EEEEENS_10ViewEngineIPfEEEEC2ERKSA_RKSD_)
$_ZN7cutlass13device_kernelIN5flash19enable_sm80_to_sm89INS1_16FlashAttnBwdSm80INS1_25CollectiveMainloopBwdSm80ILi2ELi2EN4cute5tupleIJNS5_1CILi128EEES8_NS7_ILi64EEEEEENS_10bfloat16_tEfNS_4arch4Sm80ELb0ELb0ELb1ELb0ELb1ELb0ELb0ELb0ELi2ELi4ELi4ELi4ELb0EEENS1_24CollectiveEpilogueBwdGQAISA_fSD_Li256ELb0ELb1EEENS1_19SingleTileSchedulerILb0ELb0ELb0ELi128EEEEEEEEEvNT_6ParamsE$_ZN4cute3eso3ESOILb1ELb0EJNS_6LayoutINS_5tupleIJNS_1CILi1EEENS4_ILi4EEEEEENS3_IJNS4_ILi0EEES5_EEEEENS_10ViewEngineIPfEEEEC2ERKSA_RKSD_:
[----:B------:R-:W-:Y:S01]  /*9f00*/  IADD3 R5, R25, -c[0x0][0x20], RZ ;  /* 0x8000080019057a10 */ /* 0x000fe20007ffe0ff */
[----:B------:R-:W-:Y:S01]  /*9f10*/  IMAD.MOV.U32 R8, RZ, RZ, R16 ;  /* 0x000000ffff087224 */ /* 0x000fe200078e0010 */
[----:B------:R-:W-:Y:S01]  /*9f20*/  MOV R10, R6 ;  /* 0x00000006000a7202 */ /* 0x000fe20000000f00 */
[----:B------:R-:W-:-:S03]  /*9f30*/  IMAD.MOV.U32 R11, RZ, RZ, 0x0 ;  /* 0x00000000ff0b7424 */ /* 0x000fc600078e00ff */
[----:B------:R1:W-:Y:S01]  /*9f40*/  STL.64 [R5], R8 ;  /* 0x0000000805007387 */ /* 0x0003e20000100a00 */
[----:B------:R-:W-:Y:S05]  /*9f50*/  RET.REL.NODEC R10 `(_ZN7cutlass13device_kernelIN5flash19enable_sm80_to_sm89INS1_16FlashAttnBwdSm80INS1_25CollectiveMainloopBwdSm80ILi2ELi2EN4cute5tupleIJNS5_1CILi128EEES8_NS7_ILi64EEEEEENS_10bfloat16_tEfNS_4arch4Sm80ELb0ELb0ELb1ELb0ELb1ELb0ELb0ELb0ELi2ELi4ELi4ELi4ELb0EEENS1_24CollectiveEpilogueBwdGQAISA_fSD_Li256ELb0ELb1EEENS1_19SingleTileSchedulerILb0ELb0ELb0ELi128EEEEEEEEEvNT_6ParamsE) ;  /* 0xffff60a00a007950 */ /* 0x000fea0003c3ffff */
        .type           $_ZN7cutlass13device_kernelIN5flash19enable_sm80_to_sm89INS1_16FlashAttnBwdSm80INS1_25CollectiveMainloopBwdSm80ILi2ELi2EN4cute5tupleIJNS5_1CILi128EEES8_NS7_ILi64EEEEEENS_10bfloat16_tEfNS_4arch4Sm80ELb0ELb0ELb1ELb0ELb1ELb0ELb0ELb0ELi2ELi4ELi4ELi4ELb0EEENS1_24CollectiveEpilogueBwdGQAISA_fSD_Li256ELb0ELb1EEENS1_19SingleTileSchedulerILb0ELb0ELb0ELi128EEEEEEEEEvNT_6ParamsE$_ZN4cute3eso3ESOILb1ELb0EJNS_6LayoutINS_5tupleIJNS_1CILi4EEEEEENS3_IJNS4_ILi1EEEEEEEENS_10ViewEngineIPfEEEEC2ERKS9_RKSC_,@function
        .size           $_ZN7cutlass13device_kernelIN5flash19enable_sm80_to_sm89INS1_16FlashAttnBwdSm80INS1_25CollectiveMainloopBwdSm80ILi2ELi2EN4cute5tupleIJNS5_1CILi128EEES8_NS7_ILi64EEEEEENS_10bfloat16_tEfNS_4arch4Sm80ELb0ELb0ELb1ELb0ELb1ELb0ELb0ELb0ELi2ELi4ELi4ELi4ELb0EEENS1_24CollectiveEpilogueBwdGQAISA_fSD_Li256ELb0ELb1EEENS1_19SingleTileSchedulerILb0ELb0ELb0ELi128EEEEEEEEEvNT_6ParamsE$_ZN4cute3eso3ESOILb1ELb0EJNS_6LayoutINS_5tupleIJNS_1CILi4EEEEEENS3_IJNS4_ILi1EEEEEEEENS_10ViewEngineIPfEEEEC2ERKS9_RKSC_,($_ZN7cutlass13device_kernelIN5flash19enable_sm80_to_sm89INS1_16FlashAttnBwdSm80INS1_25CollectiveMainloopBwdSm80ILi2ELi2EN4cute5tupleIJNS5_1CILi128EEES8_NS7_ILi64EEEEEENS_10bfloat16_tEfNS_4arch4Sm80ELb0ELb0ELb1ELb0ELb1ELb0ELb0ELb0ELi2ELi4ELi4ELi4ELb0EEENS1_24CollectiveEpilogueBwdGQAISA_fSD_Li256ELb0ELb1EEENS1_19SingleTileSchedulerILb0ELb0ELb0ELi128EEEEEEEEEvNT_6ParamsE$_ZN4cute3eso3ESOILb1ELb0EJNS_7SwizzleILi3ELi3ELi3EEENS_9MixedBitsILj0ELj432EEENS_6LayoutINS_5tupleIJNS7_IJNS_1CILi2EEES9_S9_EEES9_NS8_ILi8EEEEEENS7_IJNS7_IJNS8_ILi64EEESB_NS8_ILi512EEEEEENS8_ILi8192EEENS8_ILi1024EEEEEEEEEEC2ERKS3_RKS5_RKSJ_ - $_ZN7cutlass13device_kernelIN5flash19enable_sm80_to_sm89INS1_16FlashAttnBwdSm80INS1_25CollectiveMainloopBwdSm80ILi2ELi2EN4cute5tupleIJNS5_1CILi128EEES8_NS7_ILi64EEEEEENS_10bfloat16_tEfNS_4arch4Sm80ELb0ELb0ELb1ELb0ELb1ELb0ELb0ELb0ELi2ELi4ELi4ELi4ELb0EEENS1_24CollectiveEpilogueBwdGQAISA_fSD_Li256ELb0ELb1EEENS1_19SingleTileSchedulerILb0ELb0ELb0ELi128EEEEEEEEEvNT_6ParamsE$_ZN4cute3eso3ESOILb1ELb0EJNS_6LayoutINS_5tupleIJNS_1CILi4EEEEEENS3_IJNS4_ILi1EEEEEEEENS_10ViewEngineIPfEEEEC2ERKS9_RKSC_)
$_ZN7cutlass13device_kernelIN5flash19enable_sm80_to_sm89INS1_16FlashAttnBwdSm80INS1_25CollectiveMainloopBwdSm80ILi2ELi2EN4cute5tupleIJNS5_1CILi128EEES8_NS7_ILi64EEEEEENS_10bfloat16_tEfNS_4arch4Sm80ELb0ELb0ELb1ELb0ELb1ELb0ELb0ELb0ELi2ELi4ELi4ELi4ELb0EEENS1_24CollectiveEpilogueBwdGQAISA_fSD_Li256ELb0ELb1EEENS1_19SingleTileSchedulerILb0ELb0ELb0ELi128EEEEEEEEEvNT_6ParamsE$_ZN4cute3eso3ESOILb1ELb0EJNS_6LayoutINS_5tupleIJNS_1CILi4EEEEEENS3_IJNS4_ILi1EEEEEEEENS_10ViewEngineIPfEEEEC2ERKS9_RKSC_:
[----:B------:R-:W-:Y:S01]  /*9f60*/  IADD3 R2, R25, -c[0x0][0x20], RZ ;  /* 0x8000080019027a10 */ /* 0x000fe20007ffe0ff */
[----:B------:R-:W-:Y:S01]  /*9f70*/  IMAD.MOV.U32 R8, RZ, RZ, R6 ;  /* 0x000000ffff087224 */ /* 0x000fe200078e0006 */
[----:B------:R-:W-:-:S03]  /*9f80*/  MOV R9, 0x0 ;  /* 0x0000000000097802 */ /* 0x000fc60000000f00 */
[----:B------:R1:W-:Y:S01]  /*9f90*/  STL.64 [R2], R12 ;  /* 0x0000000c02007387 */ /* 0x0003e20000100a00 */
[----:B------:R-:W-:Y:S05]  /*9fa0*/  RET.REL.NODEC R8 `(_ZN7cutlass13device_kernelIN5flash19enable_sm80_to_sm89INS1_16FlashAttnBwdSm80INS1_25CollectiveMainloopBwdSm80ILi2ELi2EN4cute5tupleIJNS5_1CILi128EEES8_NS7_ILi64EEEEEENS_10bfloat16_tEfNS_4arch4Sm80ELb0ELb0ELb1ELb0ELb1ELb0ELb0ELb0ELi2ELi4ELi4ELi4ELb0EEENS1_24CollectiveEpilogueBwdGQAISA_fSD_Li256ELb0ELb1EEENS1_19SingleTileSchedulerILb0ELb0ELb0ELi128EEEEEEEEEvNT_6ParamsE) ;  /* 0xffff605008007950 */ /* 0x000fea0003c3ffff */
        .type           $_ZN7cutlass13device_kernelIN5flash19enable_sm80_to_sm89INS1_16FlashAttnBwdSm80INS1_25CollectiveMainloopBwdSm80ILi2ELi2EN4cute5tupleIJNS5_1CILi128EEES8_NS7_ILi64EEEEEENS_10bfloat16_tEfNS_4arch4Sm80ELb0ELb0ELb1ELb0ELb1ELb0ELb0ELb0ELi2ELi4ELi4ELi4ELb0EEENS1_24CollectiveEpilogueBwdGQAISA_fSD_Li256ELb0ELb1EEENS1_19SingleTileSchedulerILb0ELb0ELb0ELi128EEEEEEEEEvNT_6ParamsE$_ZN4cute3eso3ESOILb1ELb0EJNS_7SwizzleILi3ELi3ELi3EEENS_9MixedBitsILj0ELj432EEENS_6LayoutINS_5tupleIJNS7_IJNS_1CILi2EEES9_S9_EEES9_NS8_ILi8EEEEEENS7_IJNS7_IJNS8_ILi64EEESB_NS8_ILi512EEEEEENS8_ILi8192EEENS8_ILi1024EEEEEEEEEEC2ERKS3_RKS5_RKSJ_,@function
        .size           $_ZN7cutlass13device_kernelIN5flash19enable_sm80_to_sm89INS1_16FlashAttnBwdSm80INS1_25CollectiveMainloopBwdSm80ILi2ELi2EN4cute5tupleIJNS5_1CILi128EEES8_NS7_ILi64EEEEEENS_10bfloat16_tEfNS_4arch4Sm80ELb0ELb0ELb1ELb0ELb1ELb0ELb0ELb0ELi2ELi4ELi4ELi4ELb0EEENS1_24CollectiveEpilogueBwdGQAISA_fSD_Li256ELb0ELb1EEENS1_19SingleTileSchedulerILb0ELb0ELb0ELi128EEEEEEEEEvNT_6ParamsE$_ZN4cute3eso3ESOILb1ELb0EJNS_7SwizzleILi3ELi3ELi3EEENS_9MixedBitsILj0ELj432EEENS_6LayoutINS_5tupleIJNS7_IJNS_1CILi2EEES9_S9_EEES9_NS8_ILi8EEEEEENS7_IJNS7_IJNS8_ILi64EEESB_NS8_ILi512EEEEEENS8_ILi8192EEENS8_ILi1024EEEEEEEEEEC2ERKS3_RKS5_RKSJ_,($_ZN7cutlass13device_kernelIN5flash19enable_sm80_to_sm89INS1_16FlashAttnBwdSm80INS1_25CollectiveMainloopBwdSm80ILi2ELi2EN4cute5tupleIJNS5_1CILi128EEES8_NS7_ILi64EEEEEENS_10bfloat16_tEfNS_4arch4Sm80ELb0ELb0ELb1ELb0ELb1ELb0ELb0ELb0ELi2ELi4ELi4ELi4ELb0EEENS1_24CollectiveEpilogueBwdGQAISA_fSD_Li256ELb0ELb1EEENS1_19SingleTileSchedulerILb0ELb0ELb0ELi128EEEEEEEEEvNT_6ParamsE$_ZN4cute5tupleIJNS0_IJNS0_IJNS0_IJNS_1CILi8EEENS1_ILi1EEEEEENS0_IJS3_S3_EEEEEENS0_IJS3_NS1_ILi2EEEEEEEEENS0_IJNS0_IJNS0_IJS3_NS1_ILi0EEEEEENS0_IJSA_SA_EEEEEENS0_IJSA_iEEEEEEEEC2ERKS9_RKSF_ - $_ZN7cutlass13device_kernelIN5flash19enable_sm80_to_sm89INS1_16FlashAttnBwdSm80INS1_25CollectiveMainloopBwdSm80ILi2ELi2EN4cute5tupleIJNS5_1CILi128EEES8_NS7_ILi64EEEEEENS_10bfloat16_tEfNS_4arch4Sm80ELb0ELb0ELb1ELb0ELb1ELb0ELb0ELb0ELi2ELi4ELi4ELi4ELb0EEENS1_24CollectiveEpilogueBwdGQAISA_fSD_Li256ELb0ELb1EEENS1_19SingleTileSchedulerILb0ELb0ELb0ELi128EEEEEEEEEvNT_6ParamsE$_ZN4cute3eso3ESOILb1ELb0EJNS_7SwizzleILi3ELi3ELi3EEENS_9MixedBitsILj0ELj432EEENS_6LayoutINS_5tupleIJNS7_IJNS_1CILi2EEES9_S9_EEES9_NS8_ILi8EEEEEENS7_IJNS7_IJNS8_ILi64EEESB_NS8_ILi512EEEEEENS8_ILi8192EEENS8_ILi1024EEEEEEEEEEC2ERKS3_RKS5_RKSJ_)
$_ZN7cutlass13device_kernelIN5flash19enable_sm80_to_sm89INS1_16FlashAttnBwdSm80INS1_25CollectiveMainloopBwdSm80ILi2ELi2EN4cute5tupleIJNS5_1CILi128EEES8_NS7_ILi64EEEEEENS_10bfloat16_tEfNS_4arch4Sm80ELb0ELb0ELb1ELb0ELb1ELb0ELb0ELb0ELi2ELi4ELi4ELi4ELb0EEENS1_24CollectiveEpilogueBwdGQAISA_fSD_Li256ELb0ELb1EEENS1_19SingleTileSchedulerILb0ELb0ELb0ELi128EEEEEEEEEvNT_6ParamsE$_ZN4cute3eso3ESOILb1ELb0EJNS_7SwizzleILi3ELi3ELi3EEENS_9MixedBitsILj0ELj432EEENS_6LayoutINS_5tupleIJNS7_IJNS_1CILi2EEES9_S9_EEES9_NS8_ILi8EEEEEENS7_IJNS7_IJNS8_ILi64EEESB_NS8_ILi512EEEEEENS8_ILi8192EEENS8_ILi1024EEEEEEEEEEC2ERKS3_RKS5_RKSJ_:
[----:B------:R-:W-:Y:S01]  /*9fb0*/  IADD3 R2, R25, -c[0x0][0x20], RZ ;  /* 0x8000080019027a10 */ /* 0x000fe20007ffe0ff */
[----:B------:R-:W-:Y:S01]  /*9fc0*/  IMAD.MOV.U32 R8, RZ, RZ, R6 ;  /* 0x000000ffff087224 */ /* 0x000fe200078e0006 */
[----:B------:R-:W-:-:S03]  /*9fd0*/  MOV R9, 0x0 ;  /* 0x0000000000097802 */ /* 0x000fc60000000f00 */
[----:B------:R1:W-:Y:S01]  /*9fe0*/  STL [R2], R3 ;  /* 0x0000000302007387 */ /* 0x0003e20000100800 */
[----:B------:R-:W-:Y:S05]  /*9ff0*/  RET.REL.NODEC R8 `(_ZN7cutlass13device_kernelIN5flash19enable_sm80_to_sm89INS1_16FlashAttnBwdSm80INS1_25CollectiveMainloopBwdSm80ILi2ELi2EN4cute5tupleIJNS5_1CILi128EEES8_NS7_ILi64EEEEEENS_10bfloat16_tEfNS_4arch4Sm80ELb0ELb0ELb1ELb0ELb1ELb0ELb0ELb0ELi2ELi4ELi4ELi4ELb0EEENS1_24CollectiveEpilogueBwdGQAISA_fSD_Li256ELb0ELb1EEENS1_19SingleTileSchedulerILb0ELb0ELb0ELi128EEEEEEEEEvNT_6ParamsE) ;  /* 0xffff600008007950 */ /* 0x000fea0003c3ffff */
        .type           $_ZN7cutlass13device_kernelIN5flash19enable_sm80_to_sm89INS1_16FlashAttnBwdSm80INS1_25CollectiveMainloopBwdSm80ILi2ELi2EN4cute5tupleIJNS5_1CILi128EEES8_NS7_ILi64EEEEEENS_10bfloat16_tEfNS_4arch4Sm80ELb0ELb0ELb1ELb0ELb1ELb0ELb0ELb0ELi2ELi4ELi4ELi4ELb0EEENS1_24CollectiveEpilogueBwdGQAISA_fSD_Li256ELb0ELb1EEENS1_19SingleTileSchedulerILb0ELb0ELb0ELi128EEEEEEEEEvNT_6ParamsE$_ZN4cute5tupleIJNS0_IJNS0_IJNS0_IJNS_1CILi8EEENS1_ILi1EEEEEENS0_IJS3_S3_EEEEEENS0_IJS3_NS1_ILi2EEEEEEEEENS0_IJNS0_IJNS0_IJS3_NS1_ILi0EEEEEENS0_IJSA_SA_EEEEEENS0_IJSA_iEEEEEEEEC2ERKS9_RKSF_,@function
        .size           $_ZN7cutlass13device_kernelIN5flash19enable_sm80_to_sm89INS1_16FlashAttnBwdSm80INS1_25CollectiveMainloopBwdSm80ILi2ELi2EN4cute5tupleIJNS5_1CILi128EEES8_NS7_ILi64EEEEEENS_10bfloat16_tEfNS_4arch4Sm80ELb0ELb0ELb1ELb0ELb1ELb0ELb0ELb0ELi2ELi4ELi4ELi4ELb0EEENS1_24CollectiveEpilogueBwdGQAISA_fSD_Li256ELb0ELb1EEENS1_19SingleTileSchedulerILb0ELb0ELb0ELi128EEEEEEEEEvNT_6ParamsE$_ZN4cute5tupleIJNS0_IJNS0_IJNS0_IJNS_1CILi8EEENS1_ILi1EEEEEENS0_IJS3_S3_EEEEEENS0_IJS3_NS1_ILi2EEEEEEEEENS0_IJNS0_IJNS0_IJS3_NS1_ILi0EEEEEENS0_IJSA_SA_EEEEEENS0_IJSA_iEEEEEEEEC2ERKS9_RKSF_,($_ZN7cutlass13device_kernelIN5flash19enable_sm80_to_sm89INS1_16FlashAttnBwdSm80INS1_25CollectiveMainloopBwdSm80ILi2ELi2EN4cute5tupleIJNS5_1CILi128EEES8_NS7_ILi64EEEEEENS_10bfloat16_tEfNS_4arch4Sm80ELb0ELb0ELb1ELb0ELb1ELb0ELb0ELb0ELi2ELi4ELi4ELi4ELb0EEENS1_24CollectiveEpilogueBwdGQAISA_fSD_Li256ELb0ELb1EEENS1_19SingleTileSchedulerILb0ELb0ELb0ELi128EEEEEEEEEvNT_6ParamsE$_ZN4cute5tupleIJNS0_IJNS0_IJNS0_IJNS_1CILi8EEENS1_ILi1EEEEEES3_EEENS0_IJNS0_IJS3_S3_EEENS1_ILi2EEEEEEEEENS0_IJNS0_IJNS0_IJS3_NS1_ILi0EEEEEESA_EEENS0_IJNS0_IJSA_SA_EEEiEEEEEEEEC2ERKS9_RKSF_ - $_ZN7cutlass13device_kernelIN5flash19enable_sm80_to_sm89INS1_16FlashAttnBwdSm80INS1_25CollectiveMainloopBwdSm80ILi2ELi2EN4cute5tupleIJNS5_1CILi128EEES8_NS7_ILi64EEEEEENS_10bfloat16_tEfNS_4arch4Sm80ELb0ELb0ELb1ELb0ELb1ELb0ELb0ELb0ELi2ELi4ELi4ELi4ELb0EEENS1_24CollectiveEpilogueBwdGQAISA_fSD_Li256ELb0ELb1EEENS1_19SingleTileSchedulerILb0ELb0ELb0ELi128EEEEEEEEEvNT_6ParamsE$_ZN4cute5tupleIJNS0_IJNS0_IJNS0_IJNS_1CILi8EEENS1_ILi1EEEEEENS0_IJS3_S3_EEEEEENS0_IJS3_NS1_ILi2EEEEEEEEENS0_IJNS0_IJNS0_IJS3_NS1_ILi0EEEEEENS0_IJSA_SA_EEEEEENS0_IJSA_iEEEEEEEEC2ERKS9_RKSF_)
$_ZN7cutlass13device_kernelIN5flash19enable_sm80_to_sm89INS1_16FlashAttnBwdSm80INS1_25CollectiveMainloopBwdSm80ILi2ELi2EN4cute5tupleIJNS5_1CILi128EEES8_NS7_ILi64EEEEEENS_10bfloat16_tEfNS_4arch4Sm80ELb0ELb0ELb1ELb0ELb1ELb0ELb0ELb0ELi2ELi4ELi4ELi4ELb0EEENS1_24CollectiveEpilogueBwdGQAISA_fSD_Li256ELb0ELb1EEENS1_19SingleTileSchedulerILb0ELb0ELb0ELi128EEEEEEEEEvNT_6ParamsE$_ZN4cute5tupleIJNS0_IJNS0_IJNS0_IJNS_1CILi8EEENS1_ILi1EEEEEENS0_IJS3_S3_EEEEEENS0_IJS3_NS1_ILi2EEEEEEEEENS0_IJNS0_IJNS0_IJS3_NS1_ILi0EEEEEENS0_IJSA_SA_EEEEEENS0_IJSA_iEEEEEEEEC2ERKS9_RKSF_:
[----:B------:R-:W-:Y:S02]  /*a000*/  MOV R6, 0xa020 ;  /* 0x0000a02000067802 */ /* 0x000fe40000000f00 */
[----:B------:R-:W-:Y:S05]  /*a010*/  CALL.REL.NOINC `($_ZN7cutlass13device_kernelIN5flash19enable_sm80_to_sm89INS1_16FlashAttnBwdSm80INS1_25CollectiveMainloopBwdSm80ILi2ELi2EN4cute5tupleIJNS5_1CILi128EEES8_NS7_ILi64EEEEEENS_10bfloat16_tEfNS_4arch4Sm80ELb0ELb0ELb1ELb0ELb1ELb0ELb0ELb0ELi2ELi4ELi4ELi4ELb0EEENS1_24CollectiveEpilogueBwdGQAISA_fSD_Li256ELb0ELb1EEENS1_19SingleTileSchedulerILb0ELb0ELb0ELi128EEEEEEEEEvNT_6ParamsE$_ZN4cute3eso3ESOILb1ELb0EJNS_5tupleIJNS2_IJNS2_IJNS_1CILi8EEENS3_ILi1EEEEEENS2_IJS5_S5_EEEEEENS2_IJS5_NS3_ILi2EEEEEEEEENS2_IJNS2_IJNS2_IJS5_NS3_ILi0EEEEEENS2_IJSC_SC_EEEEEENS2_IJSC_iEEEEEEEEC2ERKSB_RKSH_) ;  /* 0xffffdb6000007944 */ /* 0x000fea0003c3ffff */
[----:B------:R-:W-:-:S04]  /*a020*/  MOV R5, 0x0 ;  /* 0x0000000000057802 */ /* 0x000fc80000000f00 */
[----:B------:R-:W-:Y:S05]  /*a030*/  RET.REL.NODEC R4 `(_ZN7cutlass13device_kernelIN5flash19enable_sm80_to_sm89INS1_16FlashAttnBwdSm80INS1_25CollectiveMainloopBwdSm80ILi2ELi2EN4cute5tupleIJNS5_1CILi128EEES8_NS7_ILi64EEEEEENS_10bfloat16_tEfNS_4arch4Sm80ELb0ELb0ELb1ELb0ELb1ELb0ELb0ELb0ELi2ELi4ELi4ELi4ELb0EEENS1_24CollectiveEpilogueBwdGQAISA_fSD_Li256ELb0ELb1EEENS1_19SingleTileSchedulerILb0ELb0ELb0ELi128EEEEEEEEEvNT_6ParamsE) ;  /* 0xffff5fc004007950 */ /* 0x000fea0003c3ffff */
        .type           $_ZN7cutlass13device_kernelIN5flash19enable_sm80_to_sm89INS1_16FlashAttnBwdSm80INS1_25CollectiveMainloopBwdSm80ILi2ELi2EN4cute5tupleIJNS5_1CILi128EEES8_NS7_ILi64EEEEEENS_10bfloat16_tEfNS_4arch4Sm80ELb0ELb0ELb1ELb0ELb1ELb0ELb0ELb0ELi2ELi4ELi4ELi4ELb0EEENS1_24CollectiveEpilogueBwdGQAISA_fSD_Li256ELb0ELb1EEENS1_19SingleTileSchedulerILb0ELb0ELb0ELi128EEEEEEEEEvNT_6ParamsE$_ZN4cute5tupleIJNS0_IJNS0_IJNS0_IJNS_1CILi8EEENS1_ILi1EEEEEES3_EEENS0_IJNS0_IJS3_S3_EEENS1_ILi2EEEEEEEEENS0_IJNS0_IJNS0_IJS3_NS1_ILi0EEEEEESA_EEENS0_IJNS0_IJSA_SA_EEEiEEEEEEEEC2ERKS9_RKSF_,@function
        .size           $_ZN7cutlass13device_kernelIN5flash19enable_sm80_to_sm89INS1_16FlashAttnBwdSm80INS1_25CollectiveMainloopBwdSm80ILi2ELi2EN4cute5tupleIJNS5_1CILi128EEES8_NS7_ILi64EEEEEENS_10bfloat16_tEfNS_4arch4Sm80ELb0ELb0ELb1ELb0ELb1ELb0ELb0ELb0ELi2ELi4ELi4ELi4ELb0EEENS1_24CollectiveEpilogueBwdGQAISA_fSD_Li256ELb0ELb1EEENS1_19SingleTileSchedulerILb0ELb0ELb0ELi128EEEEEEEEEvNT_6ParamsE$_ZN4cute5tupleIJNS0_IJNS0_IJNS0_IJNS_1CILi8EEENS1_ILi1EEEEEES3_EEENS0_IJNS0_IJS3_S3_EEENS1_ILi2EEEEEEEEENS0_IJNS0_IJNS0_IJS3_NS1_ILi0EEEEEESA_EEENS0_IJNS0_IJSA_SA_EEEiEEEEEEEEC2ERKS9_RKSF_,($_ZN7cutlass13device_kernelIN5flash19enable_sm80_to_sm89INS1_16FlashAttnBwdSm80INS1_25CollectiveMainloopBwdSm80ILi2ELi2EN4cute5tupleIJNS5_1CILi128EEES8_NS7_ILi64EEEEEENS_10bfloat16_tEfNS_4arch4Sm80ELb0ELb0ELb1ELb0ELb1ELb0ELb0ELb0ELi2ELi4ELi4ELi4ELb0EEENS1_24CollectiveEpilogueBwdGQAISA_fSD_Li256ELb0ELb1EEENS1_19SingleTileSchedulerILb0ELb0ELb0ELi128EEEEEEEEEvNT_6ParamsE$_ZN4cute5tupleIJNS0_IJNS0_IJNS_1CILi1EEENS0_IJS2_NS1_ILi2EEES3_EEEEEES3_NS0_IJS3_S3_EEEEEENS0_IJNS0_IJNS1_ILi0EEENS0_IJS2_NS1_ILi256EEEiEEEEEENS1_ILi2048EEENS0_IJiNS1_ILi4096EEEEEEEEEEEC2ERKS7_RKSF_ - $_ZN7cutlass13device_kernelIN5flash19enable_sm80_to_sm89INS1_16FlashAttnBwdSm80INS1_25CollectiveMainloopBwdSm80ILi2ELi2EN4cute5tupleIJNS5_1CILi128EEES8_NS7_ILi64EEEEEENS_10bfloat16_tEfNS_4arch4Sm80ELb0ELb0ELb1ELb0ELb1ELb0ELb0ELb0ELi2ELi4ELi4ELi4ELb0EEENS1_24CollectiveEpilogueBwdGQAISA_fSD_Li256ELb0ELb1EEENS1_19SingleTileSchedulerILb0ELb0ELb0ELi128EEEEEEEEEvNT_6ParamsE$_ZN4cute5tupleIJNS0_IJNS0_IJNS0_IJNS_1CILi8EEENS1_ILi1EEEEEES3_EEENS0_IJNS0_IJS3_S3_EEENS1_ILi2EEEEEEEEENS0_IJNS0_IJNS0_IJS3_NS1_ILi0EEEEEESA_EEENS0_IJNS0_IJSA_SA_EEEiEEEEEEEEC2ERKS9_RKSF_)
$_ZN7cutlass13device_kernelIN5flash19enable_sm80_to_sm89INS1_16FlashAttnBwdSm80INS1_25CollectiveMainloopBwdSm80ILi2ELi2EN4cute5tupleIJNS5_1CILi128EEES8_NS7_ILi64EEEEEENS_10bfloat16_tEfNS_4arch4Sm80ELb0ELb0ELb1ELb0ELb1ELb0ELb0ELb0ELi2ELi4ELi4ELi4ELb0EEENS1_24CollectiveEpilogueBwdGQAISA_fSD_Li256ELb0ELb1EEENS1_19SingleTileSchedulerILb0ELb0ELb0ELi128EEEEEEEEEvNT_6ParamsE$_ZN4cute5tupleIJNS0_IJNS0_IJNS0_IJNS_1CILi8EEENS1_ILi1EEEEEES3_EEENS0_IJNS0_IJS3_S3_EEENS1_ILi2EEEEEEEEENS0_IJNS0_IJNS0_IJS3_NS1_ILi0EEEEEESA_EEENS0_IJNS0_IJSA_SA_EEEiEEEEEEEEC2ERKS9_RKSF_:
[----:B------:R-:W-:Y:S02]  /*a040*/  MOV R6, 0xa060 ;  /* 0x0000a06000067802 */ /* 0x000fe40000000f00 */
[----:B------:R-:W-:Y:S05]  /*a050*/  CALL.REL.NOINC `($_ZN7cutlass13device_kernelIN5flash19enable_sm80_to_sm89INS1_16FlashAttnBwdSm80INS1_25CollectiveMainloopBwdSm80ILi2ELi2EN4cute5tupleIJNS5_1CILi128EEES8_NS7_ILi64EEEEEENS_10bfloat16_tEfNS_4arch4Sm80ELb0ELb0ELb1ELb0ELb1ELb0ELb0ELb0ELi2ELi4ELi4ELi4ELb0EEENS1_24CollectiveEpilogueBwdGQAISA_fSD_Li256ELb0ELb1EEENS1_19SingleTileSchedulerILb0ELb0ELb0ELi128EEEEEEEEEvNT_6ParamsE$_ZN4cute3eso3ESOILb1ELb0EJNS_5tupleIJNS2_IJNS2_IJNS_1CILi8EEENS3_ILi1EEEEEES5_EEENS2_IJNS2_IJS5_S5_EEENS3_ILi2EEEEEEEEENS2_IJNS2_IJNS2_IJS5_NS3_ILi0EEEEEESC_EEENS2_IJNS2_IJSC_SC_EEEiEEEEEEEEC2ERKSB_RKSH_) ;  /* 0xffffdb6000007944 */ /* 0x000fea0003c3ffff */
[----:B------:R-:W-:-:S04]  /*a060*/  MOV R5, 0x0 ;  /* 0x0000000000057802 */ /* 0x000fc80000000f00 */
[----:B------:R-:W-:Y:S05]  /*a070*/  RET.REL.NODEC R4 `(_ZN7cutlass13device_kernelIN5flash19enable_sm80_to_sm89INS1_16FlashAttnBwdSm80INS1_25CollectiveMainloopBwdSm80ILi2ELi2EN4cute5tupleIJNS5_1CILi128EEES8_NS7_ILi64EEEEEENS_10bfloat16_tEfNS_4arch4Sm80ELb0ELb0ELb1ELb0ELb1ELb0ELb0ELb0ELi2ELi4ELi4ELi4ELb0EEENS1_24CollectiveEpilogueBwdGQAISA_fSD_Li256ELb0ELb1EEENS1_19SingleTileSchedulerILb0ELb0ELb0ELi128EEEEEEEEEvNT_6ParamsE) ;  /* 0xffff5f8004007950 */ /* 0x000fea0003c3ffff */
        .type           $_ZN7cutlass13device_kernelIN5flash19enable_sm80_to_sm89INS1_16FlashAttnBwdSm80INS1_25CollectiveMainloopBwdSm80ILi2ELi2EN4cute5tupleIJNS5_1CILi128EEES8_NS7_ILi64EEEEEENS_10bfloat16_tEfNS_4arch4Sm80ELb0ELb0ELb1ELb0ELb1ELb0ELb0ELb0ELi2ELi4ELi4ELi4ELb0EEENS1_24CollectiveEpilogueBwdGQAISA_fSD_Li256ELb0ELb1EEENS1_19SingleTileSchedulerILb0ELb0ELb0ELi128EEEEEEEEEvNT_6ParamsE$_ZN4cute5tupleIJNS0_IJNS0_IJNS_1CILi1EEENS0_IJS2_NS1_ILi2EEES3_EEEEEES3_NS0_IJS3_S3_EEEEEENS0_IJNS0_IJNS1_ILi0EEENS0_IJS2_NS1_ILi256EEEiEEEEEENS1_ILi2048EEENS0_IJiNS1_ILi4096EEEEEEEEEEEC2ERKS7_RKSF_,@function
        .size           $_ZN7cutlass13device_kernelIN5flash19enable_sm80_to_sm89INS1_16FlashAttnBwdSm80INS1_25CollectiveMainloopBwdSm80ILi2ELi2EN4cute5tupleIJNS5_1CILi128EEES8_NS7_ILi64EEEEEENS_10bfloat16_tEfNS_4arch4Sm80ELb0ELb0ELb1ELb0ELb1ELb0ELb0ELb0ELi2ELi4ELi4ELi4ELb0EEENS1_24CollectiveEpilogueBwdGQAISA_fSD_Li256ELb0ELb1EEENS1_19SingleTileSchedulerILb0ELb0ELb0ELi128EEEEEEEEEvNT_6ParamsE$_ZN4cute5tupleIJNS0_IJNS0_IJNS_1CILi1EEENS0_IJS2_NS1_ILi2EEES3_EEEEEES3_NS0_IJS3_S3_EEEEEENS0_IJNS0_IJNS1_ILi0EEENS0_IJS2_NS1_ILi256EEEiEEEEEENS1_ILi2048EEENS0_IJiNS1_ILi4096EEEEEEEEEEEC2ERKS7_RKSF_,($_ZN7cutlass13device_kernelIN5flash19enable_sm80_to_sm89INS1_16FlashAttnBwdSm80INS1_25CollectiveMainloopBwdSm80ILi2ELi2EN4cute5tupleIJNS5_1CILi128EEES8_NS7_ILi64EEEEEENS_10bfloat16_tEfNS_4arch4Sm80ELb0ELb0ELb1ELb0ELb1ELb0ELb0ELb0ELi2ELi4ELi4ELi4ELb0EEENS1_24CollectiveEpilogueBwdGQAISA_fSD_Li256ELb0ELb1EEENS1_19SingleTileSchedulerILb0ELb0ELb0ELi128EEEEEEEEEvNT_6ParamsE$_ZN4cute5tupleIJNS0_IJNS0_IJNS_1CILi2EEES2_EEENS1_ILi8EEES3_EEENS0_IJNS0_IJNS1_ILi1EEEiEEENS1_ILi1024EEENS0_IJiiEEEEEEEEC2ERKS5_RKSA_ - $_ZN7cutlass13device_kernelIN5flash19enable_sm80_to_sm89INS1_16FlashAttnBwdSm80INS1_25CollectiveMainloopBwdSm80ILi2ELi2EN4cute5tupleIJNS5_1CILi128EEES8_NS7_ILi64EEEEEENS_10bfloat16_tEfNS_4arch4Sm80ELb0ELb0ELb1ELb0ELb1ELb0ELb0ELb0ELi2ELi4ELi4ELi4ELb0EEENS1_24CollectiveEpilogueBwdGQAISA_fSD_Li256ELb0ELb1EEENS1_19SingleTileSchedulerILb0ELb0ELb0ELi128EEEEEEEEEvNT_6ParamsE$_ZN4cute5tupleIJNS0_IJNS0_IJNS_1CILi1EEENS0_IJS2_NS1_ILi2EEES3_EEEEEES3_NS0_IJS3_S3_EEEEEENS0_IJNS0_IJNS1_ILi0EEENS0_IJS2_NS1_ILi256EEEiEEEEEENS1_ILi2048EEENS0_IJiNS1_ILi4096EEEEEEEEEEEC2ERKS7_RKSF_)
$_ZN7cutlass13device_kernelIN5flash19enable_sm80_to_sm89INS1_16FlashAttnBwdSm80INS1_25CollectiveMainloopBwdSm80ILi2ELi2EN4cute5tupleIJNS5_1CILi128EEES8_NS7_ILi64EEEEEENS_10bfloat16_tEfNS_4arch4Sm80ELb0ELb0ELb1ELb0ELb1ELb0ELb0ELb0ELi2ELi4ELi4ELi4ELb0EEENS1_24CollectiveEpilogueBwdGQAISA_fSD_Li256ELb0ELb1EEENS1_19SingleTileSchedulerILb0ELb0ELb0ELi128EEEEEEEEEvNT_6ParamsE$_ZN4cute5tupleIJNS0_IJNS0_IJNS_1CILi1EEENS0_IJS2_NS1_ILi2EEES3_EEEEEES3_NS0_IJS3_S3_EEEEEENS0_IJNS0_IJNS1_ILi0EEENS0_IJS2_NS1_ILi256EEEiEEEEEENS1_ILi2048EEENS0_IJiNS1_ILi4096EEEEEEEEEEEC2ERKS7_RKSF_:
[----:B------:R-:W-:Y:S02]  /*a080*/  MOV R6, 0xa0a0 ;  /* 0x0000a0a000067802 */ /* 0x000fe40000000f00 */
[----:B------:R-:W-:Y:S05]  /*a090*/  CALL.REL.NOINC `($_ZN7cutlass13device_kernelIN5flash19enable_sm80_to_sm89INS1_16FlashAttnBwdSm80INS1_25CollectiveMainloopBwdSm80ILi2ELi2EN4cute5tupleIJNS5_1CILi128EEES8_NS7_ILi64EEEEEENS_10bfloat16_tEfNS_4arch4Sm80ELb0ELb0ELb1ELb0ELb1ELb0ELb0ELb0ELi2ELi4ELi4ELi4ELb0EEENS1_24CollectiveEpilogueBwdGQAISA_fSD_Li256ELb0ELb1EEENS1_19SingleTileSchedulerILb0ELb0ELb0ELi128EEEEEEEEEvNT_6ParamsE$_ZN4cute3eso3ESOILb1ELb0EJNS_5tupleIJNS2_IJNS_1CILi1EEENS2_IJS4_NS3_ILi2EEES5_EEEEEES5_NS2_IJS5_S5_EEEEEENS2_IJNS2_IJNS3_ILi0EEENS2_IJS4_NS3_ILi256EEEiEEEEEENS3_ILi2048EEENS2_IJiNS3_ILi4096EEEEEEEEEEEC2ERKS9_RKSH_) ;  /* 0xffffdb6000007944 */ /* 0x000fea0003c3ffff */
[----:B-1----:R-:W-:-:S04]  /*a0a0*/  MOV R5, 0x0 ;  /* 0x0000000000057802 */ /* 0x002fc80000000f00 */
[----:B------:R-:W-:Y:S05]  /*a0b0*/  RET.REL.NODEC R4 `(_ZN7cutlass13device_kernelIN5flash19enable_sm80_to_sm89INS1_16FlashAttnBwdSm80INS1_25CollectiveMainloopBwdSm80ILi2ELi2EN4cute5tupleIJNS5_1CILi128EEES8_NS7_ILi64EEEEEENS_10bfloat16_tEfNS_4arch4Sm80ELb0ELb0ELb1ELb0ELb1ELb0ELb0ELb0ELi2ELi4ELi4ELi4ELb0EEENS1_24CollectiveEpilogueBwdGQAISA_fSD_Li256ELb0ELb1EEENS1_19SingleTileSchedulerILb0ELb0ELb0ELi128EEEEEEEEEvNT_6ParamsE) ;  /* 0xffff5f4004007950 */ /* 0x000fea0003c3ffff */
        .type           $_ZN7cutlass13device_kernelIN5flash19enable_sm80_to_sm89INS1_16FlashAttnBwdSm80INS1_25CollectiveMainloopBwdSm80ILi2ELi2EN4cute5tupleIJNS5_1CILi128EEES8_NS7_ILi64EEEEEENS_10bfloat16_tEfNS_4arch4Sm80ELb0ELb0ELb1ELb0ELb1ELb0ELb0ELb0ELi2ELi4ELi4ELi4ELb0EEENS1_24CollectiveEpilogueBwdGQAISA_fSD_Li256ELb0ELb1EEENS1_19SingleTileSchedulerILb0ELb0ELb0ELi128EEEEEEEEEvNT_6ParamsE$_ZN4cute5tupleIJNS0_IJNS0_IJNS_1CILi2EEES2_EEENS1_ILi8EEES3_EEENS0_IJNS0_IJNS1_ILi1EEEiEEENS1_ILi1024EEENS0_IJiiEEEEEEEEC2ERKS5_RKSA_,@function
        .size           $_ZN7cutlass13device_kernelIN5flash19enable_sm80_to_sm89INS1_16FlashAttnBwdSm80INS1_25CollectiveMainloopBwdSm80ILi2ELi2EN4cute5tupleIJNS5_1CILi128EEES8_NS7_ILi64EEEEEENS_10bfloat16_tEfNS_4arch4Sm80ELb0ELb0ELb1ELb0ELb1ELb0ELb0ELb0ELi2ELi4ELi4ELi4ELb0EEENS1_24CollectiveEpilogueBwdGQAISA_fSD_Li256ELb0ELb1EEENS1_19SingleTileSchedulerILb0ELb0ELb0ELi128EEEEEEEEEvNT_6ParamsE$_ZN4cute5tupleIJNS0_IJNS0_IJNS_1CILi2EEES2_EEENS1_ILi8EEES3_EEENS0_IJNS0_IJNS1_ILi1EEEiEEENS1_ILi1024EEENS0_IJiiEEEEEEEEC2ERKS5_RKSA_,($_ZN7cutlass13device_kernelIN5flash19enable_sm80_to_sm89INS1_16FlashAttnBwdSm80INS1_25CollectiveMainloopBwdSm80ILi2ELi2EN4cute5tupleIJNS5_1CILi128EEES8_NS7_ILi64EEEEEENS_10bfloat16_tEfNS_4arch4Sm80ELb0ELb0ELb1ELb0ELb1ELb0ELb0ELb0ELi2ELi4ELi4ELi4ELb0EEENS1_24CollectiveEpilogueBwdGQAISA_fSD_Li256ELb0ELb1EEENS1_19SingleTileSchedulerILb0ELb0ELb0ELi128EEEEEEEEEvNT_6ParamsE$_ZN4cute5tupleIJNS0_IJNS0_IJNS_1CILi2EEES2_EEES2_EEENS0_IJNS0_IJiiEEENS1_ILi8192EEEEEEEEC2ERKS4_RKS7_ - $_ZN7cutlass13device_kernelIN5flash19enable_sm80_to_sm89INS1_16FlashAttnBwdSm80INS1_25CollectiveMainloopBwdSm80ILi2ELi2EN4cute5tupleIJNS5_1CILi128EEES8_NS7_ILi64EEEEEENS_10bfloat16_tEfNS_4arch4Sm80ELb0ELb0ELb1ELb0ELb1ELb0ELb0ELb0ELi2ELi4ELi4ELi4ELb0EEENS1_24CollectiveEpilogueBwdGQAISA_fSD_Li256ELb0ELb1EEENS1_19SingleTileSchedulerILb0ELb0ELb0ELi128EEEEEEEEEvNT_6ParamsE$_ZN4cute5tupleIJNS0_IJNS0_IJNS_1CILi2EEES2_EEENS1_ILi8EEES3_EEENS0_IJNS0_IJNS1_ILi1EEEiEEENS1_ILi1024EEENS0_IJiiEEEEEEEEC2ERKS5_RKSA_)
$_ZN7cutlass13device_kernelIN5flash19enable_sm80_to_sm89INS1_16FlashAttnBwdSm80INS1_25CollectiveMainloopBwdSm80ILi2ELi2EN4cute5tupleIJNS5_1CILi128EEES8_NS7_ILi64EEEEEENS_10bfloat16_tEfNS_4arch4Sm80ELb0ELb0ELb1ELb0ELb1ELb0ELb0ELb0ELi2ELi4ELi4ELi4ELb0EEENS1_24CollectiveEpilogueBwdGQAISA_fSD_Li256ELb0ELb1EEENS1_19SingleTileSchedulerILb0ELb0ELb0ELi128EEEEEEEEEvNT_6ParamsE$_ZN4cute5tupleIJNS0_IJNS0_IJNS_1CILi2EEES2_EEENS1_ILi8EEES3_EEENS0_IJNS0_IJNS1_ILi1EEEiEEENS1_ILi1024EEENS0_IJiiEEEEEEEEC2ERKS5_RKSA_:
[----:B------:R-:W-:Y:S02]  /*a0c0*/  MOV R8, 0xa0e0 ;  /* 0x0000a0e000087802 */ /* 0x000fe40000000f00 */
[----:B------:R-:W-:Y:S05]  /*a0d0*/  CALL.REL.NOINC `($_ZN7cutlass13device_kernelIN5flash19enable_sm80_to_sm89INS1_16FlashAttnBwdSm80INS1_25CollectiveMainloopBwdSm80ILi2ELi2EN4cute5tupleIJNS5_1CILi128EEES8_NS7_ILi64EEEEEENS_10bfloat16_tEfNS_4arch4Sm80ELb0ELb0ELb1ELb0ELb1ELb0ELb0ELb0ELi2ELi4ELi4ELi4ELb0EEENS1_24CollectiveEpilogueBwdGQAISA_fSD_Li256ELb0ELb1EEENS1_19SingleTileSchedulerILb0ELb0ELb0ELi128EEEEEEEEEvNT_6ParamsE$_ZN4cute3eso3ESOILb1ELb0EJNS_5tupleIJNS2_IJNS_1CILi2EEES4_EEENS3_ILi8EEES5_EEENS2_IJNS2_IJNS3_ILi1EEEiEEENS3_ILi1024EEENS2_IJiiEEEEEEEEC2ERKS7_RKSC_) ;  /* 0xffffdc0000007944 */ /* 0x000fea0003c3ffff */
[----:B------:R-:W-:-:S04]  /*a0e0*/  MOV R7, 0x0 ;  /* 0x0000000000077802 */ /* 0x000fc80000000f00 */
[----:B------:R-:W-:Y:S05]  /*a0f0*/  RET.REL.NODEC R6 `(_ZN7cutlass13device_kernelIN5flash19enable_sm80_to_sm89INS1_16FlashAttnBwdSm80INS1_25CollectiveMainloopBwdSm80ILi2ELi2EN4cute5tupleIJNS5_1CILi128EEES8_NS7_ILi64EEEEEENS_10bfloat16_tEfNS_4arch4Sm80ELb0ELb0ELb1ELb0ELb1ELb0ELb0ELb0ELi2ELi4ELi4ELi4ELb0EEENS1_24CollectiveEpilogueBwdGQAISA_fSD_Li256ELb0ELb1EEENS1_19SingleTileSchedulerILb0ELb0ELb0ELi128EEEEEEEEEvNT_6ParamsE) ;  /* 0xffff5f0006007950 */ /* 0x000fea0003c3ffff */
        .type           $_ZN7cutlass13device_kernelIN5flash19enable_sm80_to_sm89INS1_16FlashAttnBwdSm80INS1_25CollectiveMainloopBwdSm80ILi2ELi2EN4cute5tupleIJNS5_1CILi128EEES8_NS7_ILi64EEEEEENS_10bfloat16_tEfNS_4arch4Sm80ELb0ELb0ELb1ELb0ELb1ELb0ELb0ELb0ELi2ELi4ELi4ELi4ELb0EEENS1_24CollectiveEpilogueBwdGQAISA_fSD_Li256ELb0ELb1EEENS1_19SingleTileSchedulerILb0ELb0ELb0ELi128EEEEEEEEEvNT_6ParamsE$_ZN4cute5tupleIJNS0_IJNS0_IJNS_1CILi2EEES2_EEES2_EEENS0_IJNS0_IJiiEEENS1_ILi8192EEEEEEEEC2ERKS4_RKS7_,@function
        .size           $_ZN7cutlass13device_kernelIN5flash19enable_sm80_to_sm89INS1_16FlashAttnBwdSm80INS1_25CollectiveMainloopBwdSm80ILi2ELi2EN4cute5tupleIJNS5_1CILi128EEES8_NS7_ILi64EEEEEENS_10bfloat16_tEfNS_4arch4Sm80ELb0ELb0ELb1ELb0ELb1ELb0ELb0ELb0ELi2ELi4ELi4ELi4ELb0EEENS1_24CollectiveEpilogueBwdGQAISA_fSD_Li256ELb0ELb1EEENS1_19SingleTileSchedulerILb0ELb0ELb0ELi128EEEEEEEEEvNT_6ParamsE$_ZN4cute5tupleIJNS0_IJNS0_IJNS_1CILi2EEES2_EEES2_EEENS0_IJNS0_IJiiEEENS1_ILi8192EEEEEEEEC2ERKS4_RKS7_,($_ZN7cutlass13device_kernelIN5flash19enable_sm80_to_sm89INS1_16FlashAttnBwdSm80INS1_25CollectiveMainloopBwdSm80ILi2ELi2EN4cute5tupleIJNS5_1CILi128EEES8_NS7_ILi64EEEEEENS_10bfloat16_tEfNS_4arch4Sm80ELb0ELb0ELb1ELb0ELb1ELb0ELb0ELb0ELi2ELi4ELi4ELi4ELb0EEENS1_24CollectiveEpilogueBwdGQAISA_fSD_Li256ELb0ELb1EEENS1_19SingleTileSchedulerILb0ELb0ELb0ELi128EEEEEEEEEvNT_6ParamsE$_ZN4cute5tupleIJNS0_IJNS0_IJNS_1CILi2EEES2_EEES3_NS1_ILi8EEEEEENS0_IJNS0_IJiNS1_ILi512EEEEEENS0_IJiiEEENS1_ILi1024EEEEEEEEC2ERKS5_RKSA_ - $_ZN7cutlass13device_kernelIN5flash19enable_sm80_to_sm89INS1_16FlashAttnBwdSm80INS1_25CollectiveMainloopBwdSm80ILi2ELi2EN4cute5tupleIJNS5_1CILi128EEES8_NS7_ILi64EEEEEENS_10bfloat16_tEfNS_4arch4Sm80ELb0ELb0ELb1ELb0ELb1ELb0ELb0ELb0ELi2ELi4ELi4ELi4ELb0EEENS1_24CollectiveEpilogueBwdGQAISA_fSD_Li256ELb0ELb1EEENS1_19SingleTileSchedulerILb0ELb0ELb0ELi128EEEEEEEEEvNT_6ParamsE$_ZN4cute5tupleIJNS0_IJNS0_IJNS_1CILi2EEES2_EEES2_EEENS0_IJNS0_IJiiEEENS1_ILi8192EEEEEEEEC2ERKS4_RKS7_)
$_ZN7cutlass13device_kernelIN5flash19enable_sm80_to_sm89INS1_16FlashAttnBwdSm80INS1_25CollectiveMainloopBwdSm80ILi2ELi2EN4cute5tupleIJNS5_1CILi128EEES8_NS7_ILi64EEEEEENS_10bfloat16_tEfNS_4arch4Sm80ELb0ELb0ELb1ELb0ELb1ELb0ELb0ELb0ELi2ELi4ELi4ELi4ELb0EEENS1_24CollectiveEpilogueBwdGQAISA_fSD_Li256ELb0ELb1EEENS1_19SingleTileSchedulerILb0ELb0ELb0ELi128EEEEEEEEEvNT_6ParamsE$_ZN4cute5tupleIJNS0_IJNS0_IJNS_1CILi2EEES2_EEES2_EEENS0_IJNS0_IJiiEEENS1_ILi8192EEEEEEEEC2ERKS4_RKS7_:
[----:B------:R-:W-:Y:S02]  /*a100*/  MOV R6, 0xa120 ;  /* 0x0000a12000067802 */ /* 0x000fe40000000f00 */
[----:B------:R-:W-:Y:S05]  /*a110*/  CALL.REL.NOINC `($_ZN7cutlass13device_kernelIN5flash19enable_sm80_to_sm89INS1_16FlashAttnBwdSm80INS1_25CollectiveMainloopBwdSm80ILi2ELi2EN4cute5tupleIJNS5_1CILi128EEES8_NS7_ILi64EEEEEENS_10bfloat16_tEfNS_4arch4Sm80ELb0ELb0ELb1ELb0ELb1ELb0ELb0ELb0ELi2ELi4ELi4ELi4ELb0EEENS1_24CollectiveEpilogueBwdGQAISA_fSD_Li256ELb0ELb1EEENS1_19SingleTileSchedulerILb0ELb0ELb0ELi128EEEEEEEEEvNT_6ParamsE$_ZN4cute3eso3ESOILb1ELb0EJNS_5tupleIJNS2_IJNS_1CILi2EEES4_EEES4_EEENS2_IJNS2_IJiiEEENS3_ILi8192EEEEEEEEC2ERKS6_RKS9_) ;  /* 0xffffdc2000007944 */ /* 0x000fea0003c3ffff */
[----:B------:R-:W-:-:S04]  /*a120*/  MOV R9, 0x0 ;  /* 0x0000000000097802 */ /* 0x000fc80000000f00 */
[----:B------:R-:W-:Y:S05]  /*a130*/  RET.REL.NODEC R8 `(_ZN7cutlass13device_kernelIN5flash19enable_sm80_to_sm89INS1_16FlashAttnBwdSm80INS1_25CollectiveMainloopBwdSm80ILi2ELi2EN4cute5tupleIJNS5_1CILi128EEES8_NS7_ILi64EEEEEENS_10bfloat16_tEfNS_4arch4Sm80ELb0ELb0ELb1ELb0ELb1ELb0ELb0ELb0ELi2ELi4ELi4ELi4ELb0EEENS1_24CollectiveEpilogueBwdGQAISA_fSD_Li256ELb0ELb1EEENS1_19SingleTileSchedulerILb0ELb0ELb0ELi128EEEEEEEEEvNT_6ParamsE) ;  /* 0xffff5ec008007950 */ /* 0x000fea0003c3ffff */
        .type           $_ZN7cutlass13device_kernelIN5flash19enable_sm80_to_sm89INS1_16FlashAttnBwdSm80INS1_25CollectiveMainloopBwdSm80ILi2ELi2EN4cute5tupleIJNS5_1CILi128EEES8_NS7_ILi64EEEEEENS_10bfloat16_tEfNS_4arch4Sm80ELb0ELb0ELb1ELb0ELb1ELb0ELb0ELb0ELi2ELi4ELi4ELi4ELb0EEENS1_24CollectiveEpilogueBwdGQAISA_fSD_Li256ELb0ELb1EEENS1_19SingleTileSchedulerILb0ELb0ELb0ELi128EEEEEEEEEvNT_6ParamsE$_ZN4cute5tupleIJNS0_IJNS0_IJNS_1CILi2EEES2_EEES3_NS1_ILi8EEEEEENS0_IJNS0_IJiNS1_ILi512EEEEEENS0_IJiiEEENS1_ILi1024EEEEEEEEC2ERKS5_RKSA_,@function
        .size           $_ZN7cutlass13device_kernelIN5flash19enable_sm80_to_sm89INS1_16FlashAttnBwdSm80INS1_25CollectiveMainloopBwdSm80ILi2ELi2EN4cute5tupleIJNS5_1CILi128EEES8_NS7_ILi64EEEEEENS_10bfloat16_tEfNS_4arch4Sm80ELb0ELb0ELb1ELb0ELb1ELb0ELb0ELb0ELi2ELi4ELi4ELi4ELb0EEENS1_24CollectiveEpilogueBwdGQAISA_fSD_Li256ELb0ELb1EEENS1_19SingleTileSchedulerILb0ELb0ELb0ELi128EEEEEEEEEvNT_6ParamsE$_ZN4cute5tupleIJNS0_IJNS0_IJNS_1CILi2EEES2_EEES3_NS1_ILi8EEEEEENS0_IJNS0_IJiNS1_ILi512EEEEEENS0_IJiiEEENS1_ILi1024EEEEEEEEC2ERKS5_RKSA_,($_ZN7cutlass13device_kernelIN5flash19enable_sm80_to_sm89INS1_16FlashAttnBwdSm80INS1_25CollectiveMainloopBwdSm80ILi2ELi2EN4cute5tupleIJNS5_1CILi128EEES8_NS7_ILi64EEEEEENS_10bfloat16_tEfNS_4arch4Sm80ELb0ELb0ELb1ELb0ELb1ELb0ELb0ELb0ELi2ELi4ELi4ELi4ELb0EEENS1_24CollectiveEpilogueBwdGQAISA_fSD_Li256ELb0ELb1EEENS1_19SingleTileSchedulerILb0ELb0ELb0ELi128EEEEEEEEEvNT_6ParamsE$_ZN4cute5tupleIJNS0_IJNS0_IJNS_1CILi2EEES2_S2_EEES2_NS0_IJNS0_IJS2_S2_EEES2_EEEEEENS0_IJNS0_IJNS1_ILi1EEENS1_ILi512EEEiEEENS1_ILi4096EEENS0_IJNS0_IJiiEEENS1_ILi8192EEEEEEEEEEEC2ERKS6_RKSE_ - $_ZN7cutlass13device_kernelIN5flash19enable_sm80_to_sm89INS1_16FlashAttnBwdSm80INS1_25CollectiveMainloopBwdSm80ILi2ELi2EN4cute5tupleIJNS5_1CILi128EEES8_NS7_ILi64EEEEEENS_10bfloat16_tEfNS_4arch4Sm80ELb0ELb0ELb1ELb0ELb1ELb0ELb0ELb0ELi2ELi4ELi4ELi4ELb0EEENS1_24CollectiveEpilogueBwdGQAISA_fSD_Li256ELb0ELb1EEENS1_19SingleTileSchedulerILb0ELb0ELb0ELi128EEEEEEEEEvNT_6ParamsE$_ZN4cute5tupleIJNS0_IJNS0_IJNS_1CILi2EEES2_EEES3_NS1_ILi8EEEEEENS0_IJNS0_IJiNS1_ILi512EEEEEENS0_IJiiEEENS1_ILi1024EEEEEEEEC2ERKS5_RKSA_)
$_ZN7cutlass13device_kernelIN5flash19enable_sm80_to_sm89INS1_16FlashAttnBwdSm80INS1_25CollectiveMainloopBwdSm80ILi2ELi2EN4cute5tupleIJNS5_1CILi128EEES8_NS7_ILi64EEEEEENS_10bfloat16_tEfNS_4arch4Sm80ELb0ELb0ELb1ELb0ELb1ELb0ELb0ELb0ELi2ELi4ELi4ELi4ELb0EEENS1_24CollectiveEpilogueBwdGQAISA_fSD_Li256ELb0ELb1EEENS1_19SingleTileSchedulerILb0ELb0ELb0ELi128EEEEEEEEEvNT_6ParamsE$_ZN4cute5tupleIJNS0_IJNS0_IJNS_1CILi2EEES2_EEES3_NS1_ILi8EEEEEENS0_IJNS0_IJiNS1_ILi512EEEEEENS0_IJiiEEENS1_ILi1024EEEEEEEEC2ERKS5_RKSA_:
[----:B------:R-:W-:Y:S02]  /*a140*/  MOV R8, 0xa160 ;  /* 0x0000a16000087802 */ /* 0x000fe40000000f00 */
[----:B------:R-:W-:Y:S05]  /*a150*/  CALL.REL.NOINC `($_ZN7cutlass13device_kernelIN5flash19enable_sm80_to_sm89INS1_16FlashAttnBwdSm80INS1_25CollectiveMainloopBwdSm80ILi2ELi2EN4cute5tupleIJNS5_1CILi128EEES8_NS7_ILi64EEEEEENS_10bfloat16_tEfNS_4arch4Sm80ELb0ELb0ELb1ELb0ELb1ELb0ELb0ELb0ELi2ELi4ELi4ELi4ELb0EEENS1_24CollectiveEpilogueBwdGQAISA_fSD_Li256ELb0ELb1EEENS1_19SingleTileSchedulerILb0ELb0ELb0ELi128EEEEEEEEEvNT_6ParamsE$_ZN4cute3eso3ESOILb1ELb0EJNS_5tupleIJNS2_IJNS_1CILi2EEES4_EEES5_NS3_ILi8EEEEEENS2_IJNS2_IJiNS3_ILi512EEEEEENS2_IJiiEEENS3_ILi1024EEEEEEEEC2ERKS7_RKSC_) ;  /* 0xffffdc4000007944 */ /* 0x000fea0003c3ffff */
[----:B-1----:R-:W-:Y:S02]  /*a160*/  MOV R2, R6 ;  /* 0x0000000600027202 */ /* 0x002fe40000000f00 */
[----:B------:R-:W-:-:S04]  /*a170*/  MOV R3, 0x0 ;  /* 0x0000000000037802 */ /* 0x000fc80000000f00 */
[----:B------:R-:W-:Y:S05]  /*a180*/  RET.REL.NODEC R2 `(_ZN7cutlass13device_kernelIN5flash19enable_sm80_to_sm89INS1_16FlashAttnBwdSm80INS1_25CollectiveMainloopBwdSm80ILi2ELi2EN4cute5tupleIJNS5_1CILi128EEES8_NS7_ILi64EEEEEENS_10bfloat16_tEfNS_4arch4Sm80ELb0ELb0ELb1ELb0ELb1ELb0ELb0ELb0ELi2ELi4ELi4ELi4ELb0EEENS1_24CollectiveEpilogueBwdGQAISA_fSD_Li256ELb0ELb1EEENS1_19SingleTileSchedulerILb0ELb0ELb0ELi128EEEEEEEEEvNT_6ParamsE) ;  /* 0xffff5e7002007950 */ /* 0x000fea0003c3ffff */
        .type           $_ZN7cutlass13device_kernelIN5flash19enable_sm80_to_sm89INS1_16FlashAttnBwdSm80INS1_25CollectiveMainloopBwdSm80ILi2ELi2EN4cute5tupleIJNS5_1CILi128EEES8_NS7_ILi64EEEEEENS_10bfloat16_tEfNS_4arch4Sm80ELb0ELb0ELb1ELb0ELb1ELb0ELb0ELb0ELi2ELi4ELi4ELi4ELb0EEENS1_24CollectiveEpilogueBwdGQAISA_fSD_Li256ELb0ELb1EEENS1_19SingleTileSchedulerILb0ELb0ELb0ELi128EEEEEEEEEvNT_6ParamsE$_ZN4cute5tupleIJNS0_IJNS0_IJNS_1CILi2EEES2_S2_EEES2_NS0_IJNS0_IJS2_S2_EEES2_EEEEEENS0_IJNS0_IJNS1_ILi1EEENS1_ILi512EEEiEEENS1_ILi4096EEENS0_IJNS0_IJiiEEENS1_ILi8192EEEEEEEEEEEC2ERKS6_RKSE_,@function
        .size           $_ZN7cutlass13device_kernelIN5flash19enable_sm80_to_sm89INS1_16FlashAttnBwdSm80INS1_25CollectiveMainloopBwdSm80ILi2ELi2EN4cute5tupleIJNS5_1CILi128EEES8_NS7_ILi64EEEEEENS_10bfloat16_tEfNS_4arch4Sm80ELb0ELb0ELb1ELb0ELb1ELb0ELb0ELb0ELi2ELi4ELi4ELi4ELb0EEENS1_24CollectiveEpilogueBwdGQAISA_fSD_Li256ELb0ELb1EEENS1_19SingleTileSchedulerILb0ELb0ELb0ELi128EEEEEEEEEvNT_6ParamsE$_ZN4cute5tupleIJNS0_IJNS0_IJNS_1CILi2EEES2_S2_EEES2_NS0_IJNS0_IJS2_S2_EEES2_EEEEEENS0_IJNS0_IJNS1_ILi1EEENS1_ILi512EEEiEEENS1_ILi4096EEENS0_IJNS0_IJiiEEENS1_ILi8192EEEEEEEEEEEC2ERKS6_RKSE_,($_ZN7cutlass13device_kernelIN5flash19enable_sm80_to_sm89INS1_16FlashAttnBwdSm80INS1_25CollectiveMainloopBwdSm80ILi2ELi2EN4cute5tupleIJNS5_1CILi128EEES8_NS7_ILi64EEEEEENS_10bfloat16_tEfNS_4arch4Sm80ELb0ELb0ELb1ELb0ELb1ELb0ELb0ELb0ELi2ELi4ELi4ELi4ELb0EEENS1_24CollectiveEpilogueBwdGQAISA_fSD_Li256ELb0ELb1EEENS1_19SingleTileSchedulerILb0ELb0ELb0ELi128EEEEEEEEEvNT_6ParamsE$_ZN4cute5tupleIJNS0_IJNS0_IJNS_1CILi2EEES2_S2_EEES2_NS0_IJS2_S2_EEEEEENS0_IJNS0_IJNS1_ILi1EEENS1_ILi512EEEiEEENS1_ILi4096EEENS0_IJiiEEEEEEEEC2ERKS5_RKSB_ - $_ZN7cutlass13device_kernelIN5flash19enable_sm80_to_sm89INS1_16FlashAttnBwdSm80INS1_25CollectiveMainloopBwdSm80ILi2ELi2EN4cute5tupleIJNS5_1CILi128EEES8_NS7_ILi64EEEEEENS_10bfloat16_tEfNS_4arch4Sm80ELb0ELb0ELb1ELb0ELb1ELb0ELb0ELb0ELi2ELi4ELi4ELi4ELb0EEENS1_24CollectiveEpilogueBwdGQAISA_fSD_Li256ELb0ELb1EEENS1_19SingleTileSchedulerILb0ELb0ELb0ELi128EEEEEEEEEvNT_6ParamsE$_ZN4cute5tupleIJNS0_IJNS0_IJNS_1CILi2EEES2_S2_EEES2_NS0_IJNS0_IJS2_S2_EEES2_EEEEEENS0_IJNS0_IJNS1_ILi1EEENS1_ILi512EEEiEEENS1_ILi4096EEENS0_IJNS0_IJiiEEENS1_ILi8192EEEEEEEEEEEC2ERKS6_RKSE_)
$_ZN7cutlass13device_kernelIN5flash19enable_sm80_to_sm89INS1_16FlashAttnBwdSm80INS1_25CollectiveMainloopBwdSm80ILi2ELi2EN4cute5tupleIJNS5_1CILi128EEES8_NS7_ILi64EEEEEENS_10bfloat16_tEfNS_4arch4Sm80ELb0ELb0ELb1ELb0ELb1ELb0ELb0ELb0ELi2ELi4ELi4ELi4ELb0EEENS1_24CollectiveEpilogueBwdGQAISA_fSD_Li256ELb0ELb1EEENS1_19SingleTileSchedulerILb0ELb0ELb0ELi128EEEEEEEEEvNT_6ParamsE$_ZN4cute5tupleIJNS0_IJNS0_IJNS_1CILi2EEES2_S2_EEES2_NS0_IJNS0_IJS2_S2_EEES2_EEEEEENS0_IJNS0_IJNS1_ILi1EEENS1_ILi512EEEiEEENS1_ILi4096EEENS0_IJNS0_IJiiEEENS1_ILi8192EEEEEEEEEEEC2ERKS6_RKSE_:
[----:B------:R-:W-:Y:S02]  /*a190*/  MOV R8, 0xa1b0 ;  /* 0x0000a1b000087802 */ /* 0x000fe40000000f00 */
[----:B------:R-:W-:Y:S05]  /*a1a0*/  CALL.REL.NOINC `($_ZN7cutlass13device_kernelIN5flash19enable_sm80_to_sm89INS1_16FlashAttnBwdSm80INS1_25CollectiveMainloopBwdSm80ILi2ELi2EN4cute5tupleIJNS5_1CILi128EEES8_NS7_ILi64EEEEEENS_10bfloat16_tEfNS_4arch4Sm80ELb0ELb0ELb1ELb0ELb1ELb0ELb0ELb0ELi2ELi4ELi4ELi4ELb0EEENS1_24CollectiveEpilogueBwdGQAISA_fSD_Li256ELb0ELb1EEENS1_19SingleTileSchedulerILb0ELb0ELb0ELi128EEEEEEEEEvNT_6ParamsE$_ZN4cute3eso3ESOILb1ELb0EJNS_5tupleIJNS2_IJNS_1CILi2EEES4_S4_EEES4_NS2_IJNS2_IJS4_S4_EEES4_EEEEEENS2_IJNS2_IJNS3_ILi1EEENS3_ILi512EEEiEEENS3_ILi4096EEENS2_IJNS2_IJiiEEENS3_ILi8192EEEEEEEEEEEC2ERKS8_RKSG_) ;  /* 0xffffdc5000007944 */ /* 0x000fea0003c3ffff */
[----:B-1----:R-:W-:Y:S02]  /*a1b0*/  MOV R2, R6 ;  /* 0x0000000600027202 */ /* 0x002fe40000000f00 */
[----:B------:R-:W-:-:S04]  /*a1c0*/  MOV R3, 0x0 ;  /* 0x0000000000037802 */ /* 0x000fc80000000f00 */
[----:B------:R-:W-:Y:S05]  /*a1d0*/  RET.REL.NODEC R2 `(_ZN7cutlass13device_kernelIN5flash19enable_sm80_to_sm89INS1_16FlashAttnBwdSm80INS1_25CollectiveMainloopBwdSm80ILi2ELi2EN4cute5tupleIJNS5_1CILi128EEES8_NS7_ILi64EEEEEENS_10bfloat16_tEfNS_4arch4Sm80ELb0ELb0ELb1ELb0ELb1ELb0ELb0ELb0ELi2ELi4ELi4ELi4ELb0EEENS1_24CollectiveEpilogueBwdGQAISA_fSD_Li256ELb0ELb1EEENS1_19SingleTileSchedulerILb0ELb0ELb0ELi128EEEEEEEEEvNT_6ParamsE) ;  /* 0xffff5e2002007950 */ /* 0x000fea0003c3ffff */
        .type           $_ZN7cutlass13device_kernelIN5flash19enable_sm80_to_sm89INS1_16FlashAttnBwdSm80INS1_25CollectiveMainloopBwdSm80ILi2ELi2EN4cute5tupleIJNS5_1CILi128EEES8_NS7_ILi64EEEEEENS_10bfloat16_tEfNS_4arch4Sm80ELb0ELb0ELb1ELb0ELb1ELb0ELb0ELb0ELi2ELi4ELi4ELi4ELb0EEENS1_24CollectiveEpilogueBwdGQAISA_fSD_Li256ELb0ELb1EEENS1_19SingleTileSchedulerILb0ELb0ELb0ELi128EEEEEEEEEvNT_6ParamsE$_ZN4cute5tupleIJNS0_IJNS0_IJNS_1CILi2EEES2_S2_EEES2_NS0_IJS2_S2_EEEEEENS0_IJNS0_IJNS1_ILi1EEENS1_ILi512EEEiEEENS1_ILi4096EEENS0_IJiiEEEEEEEEC2ERKS5_RKSB_,@function
        .size           $_ZN7cutlass13device_kernelIN5flash19enable_sm80_to_sm89INS1_16FlashAttnBwdSm80INS1_25CollectiveMainloopBwdSm80ILi2ELi2EN4cute5tupleIJNS5_1CILi128EEES8_NS7_ILi64EEEEEENS_10bfloat16_tEfNS_4arch4Sm80ELb0ELb0ELb1ELb0ELb1ELb0ELb0ELb0ELi2ELi4ELi4ELi4ELb0EEENS1_24CollectiveEpilogueBwdGQAISA_fSD_Li256ELb0ELb1EEENS1_19SingleTileSchedulerILb0ELb0ELb0ELi128EEEEEEEEEvNT_6ParamsE$_ZN4cute5tupleIJNS0_IJNS0_IJNS_1CILi2EEES2_S2_EEES2_NS0_IJS2_S2_EEEEEENS0_IJNS0_IJNS1_ILi1EEENS1_ILi512EEEiEEENS1_ILi4096EEENS0_IJiiEEEEEEEEC2ERKS5_RKSB_,($_ZN7cutlass13device_kernelIN5flash19enable_sm80_to_sm89INS1_16FlashAttnBwdSm80INS1_25CollectiveMainloopBwdSm80ILi2ELi2EN4cute5tupleIJNS5_1CILi128EEES8_NS7_ILi64EEEEEENS_10bfloat16_tEfNS_4arch4Sm80ELb0ELb0ELb1ELb0ELb1ELb0ELb0ELb0ELi2ELi4ELi4ELi4ELb0EEENS1_24CollectiveEpilogueBwdGQAISA_fSD_Li256ELb0ELb1EEENS1_19SingleTileSchedulerILb0ELb0ELb0ELi128EEEEEEEEEvNT_6ParamsE$_ZN4cute5tupleIJNS0_IJNS0_IJNS_1CILi8EEENS1_ILi1EEEEEENS0_IJNS1_ILi2EEEEEEEEENS0_IJNS0_IJS3_NS1_ILi0EEEEEENS0_IJiEEEEEEEEC2ERKS7_RKSB_ - $_ZN7cutlass13device_kernelIN5flash19enable_sm80_to_sm89INS1_16FlashAttnBwdSm80INS1_25CollectiveMainloopBwdSm80ILi2ELi2EN4cute5tupleIJNS5_1CILi128EEES8_NS7_ILi64EEEEEENS_10bfloat16_tEfNS_4arch4Sm80ELb0ELb0ELb1ELb0ELb1ELb0ELb0ELb0ELi2ELi4ELi4ELi4ELb0EEENS1_24CollectiveEpilogueBwdGQAISA_fSD_Li256ELb0ELb1EEENS1_19SingleTileSchedulerILb0ELb0ELb0ELi128EEEEEEEEEvNT_6ParamsE$_ZN4cute5tupleIJNS0_IJNS0_IJNS_1CILi2EEES2_S2_EEES2_NS0_IJS2_S2_EEEEEENS0_IJNS0_IJNS1_ILi1EEENS1_ILi512EEEiEEENS1_ILi4096EEENS0_IJiiEEEEEEEEC2ERKS5_RKSB_)
$_ZN7cutlass13device_kernelIN5flash19enable_sm80_to_sm89INS1_16FlashAttnBwdSm80INS1_25CollectiveMainloopBwdSm80ILi2ELi2EN4cute5tupleIJNS5_1CILi128EEES8_NS7_ILi64EEEEEENS_10bfloat16_tEfNS_4arch4Sm80ELb0ELb0ELb1ELb0ELb1ELb0ELb0ELb0ELi2ELi4ELi4ELi4ELb0EEENS1_24CollectiveEpilogueBwdGQAISA_fSD_Li256ELb0ELb1EEENS1_19SingleTileSchedulerILb0ELb0ELb0ELi128EEEEEEEEEvNT_6ParamsE$_ZN4cute5tupleIJNS0_IJNS0_IJNS_1CILi2EEES2_S2_EEES2_NS0_IJS2_S2_EEEEEENS0_IJNS0_IJNS1_ILi1EEENS1_ILi512EEEiEEENS1_ILi4096EEENS0_IJiiEEEEEEEEC2ERKS5_RKSB_:
[----:B------:R-:W-:Y:S02]  /*a1e0*/  MOV R8, 0xa200 ;  /* 0x0000a20000087802 */ /* 0x000fe40000000f00 */
[----:B------:R-:W-:Y:S05]  /*a1f0*/  CALL.REL.NOINC `($_ZN7cutlass13device_kernelIN5flash19enable_sm80_to_sm89INS1_16FlashAttnBwdSm80INS1_25CollectiveMainloopBwdSm80ILi2ELi2EN4cute5tupleIJNS5_1CILi128EEES8_NS7_ILi64EEEEEENS_10bfloat16_tEfNS_4arch4Sm80ELb0ELb0ELb1ELb0ELb1ELb0ELb0ELb0ELi2ELi4ELi4ELi4ELb0EEENS1_24CollectiveEpilogueBwdGQAISA_fSD_Li256ELb0ELb1EEENS1_19SingleTileSchedulerILb0ELb0ELb0ELi128EEEEEEEEEvNT_6ParamsE$_ZN4cute3eso3ESOILb1ELb0EJNS_5tupleIJNS2_IJNS_1CILi2EEES4_S4_EEES4_NS2_IJS4_S4_EEEEEENS2_IJNS2_IJNS3_ILi1EEENS3_ILi512EEEiEEENS3_ILi4096EEENS2_IJiiEEEEEEEEC2ERKS7_RKSD_) ;  /* 0xffffdc6000007944 */ /* 0x000fea0003c3ffff */
[----:B-1----:R-:W-:Y:S02]  /*a200*/  MOV R2, R6 ;  /* 0x0000000600027202 */ /* 0x002fe40000000f00 */
[----:B------:R-:W-:-:S04]  /*a210*/  MOV R3, 0x0 ;  /* 0x0000000000037802 */ /* 0x000fc80000000f00 */
[----:B------:R-:W-:Y:S05]  /*a220*/  RET.REL.NODEC R2 `(_ZN7cutlass13device_kernelIN5flash19enable_sm80_to_sm89INS1_16FlashAttnBwdSm80INS1_25CollectiveMainloopBwdSm80ILi2ELi2EN4cute5tupleIJNS5_1CILi128EEES8_NS7_ILi64EEEEEENS_10bfloat16_tEfNS_4arch4Sm80ELb0ELb0ELb1ELb0ELb1ELb0ELb0ELb0ELi2ELi4ELi4ELi4ELb0EEENS1_24CollectiveEpilogueBwdGQAISA_fSD_Li256ELb0ELb1EEENS1_19SingleTileSchedulerILb0ELb0ELb0ELi128EEEEEEEEEvNT_6ParamsE) ;  /* 0xffff5dd002007950 */ /* 0x000fea0003c3ffff */
        .type           $_ZN7cutlass13device_kernelIN5flash19enable_sm80_to_sm89INS1_16FlashAttnBwdSm80INS1_25CollectiveMainloopBwdSm80ILi2ELi2EN4cute5tupleIJNS5_1CILi128EEES8_NS7_ILi64EEEEEENS_10bfloat16_tEfNS_4arch4Sm80ELb0ELb0ELb1ELb0ELb1ELb0ELb0ELb0ELi2ELi4ELi4ELi4ELb0EEENS1_24CollectiveEpilogueBwdGQAISA_fSD_Li256ELb0ELb1EEENS1_19SingleTileSchedulerILb0ELb0ELb0ELi128EEEEEEEEEvNT_6ParamsE$_ZN4cute5tupleIJNS0_IJNS0_IJNS_1CILi8EEENS1_ILi1EEEEEENS0_IJNS1_ILi2EEEEEEEEENS0_IJNS0_IJS3_NS1_ILi0EEEEEENS0_IJiEEEEEEEEC2ERKS7_RKSB_,@function
        .size           $_ZN7cutlass13device_kernelIN5flash19enable_sm80_to_sm89INS1_16FlashAttnBwdSm80INS1_25CollectiveMainloopBwdSm80ILi2ELi2EN4cute5tupleIJNS5_1CILi128EEES8_NS7_ILi64EEEEEENS_10bfloat16_tEfNS_4arch4Sm80ELb0ELb0ELb1ELb0ELb1ELb0ELb0ELb0ELi2ELi4ELi4ELi4ELb0EEENS1_24CollectiveEpilogueBwdGQAISA_fSD_Li256ELb0ELb1EEENS1_19SingleTileSchedulerILb0ELb0ELb0ELi128EEEEEEEEEvNT_6ParamsE$_ZN4cute5tupleIJNS0_IJNS0_IJNS_1CILi8EEENS1_ILi1EEEEEENS0_IJNS1_ILi2EEEEEEEEENS0_IJNS0_IJS3_NS1_ILi0EEEEEENS0_IJiEEEEEEEEC2ERKS7_RKSB_,($_ZN7cutlass13device_kernelIN5flash19enable_sm80_to_sm89INS1_16FlashAttnBwdSm80INS1_25CollectiveMainloopBwdSm80ILi2ELi2EN4cute5tupleIJNS5_1CILi128EEES8_NS7_ILi64EEEEEENS_10bfloat16_tEfNS_4arch4Sm80ELb0ELb0ELb1ELb0ELb1ELb0ELb0ELb0ELi2ELi4ELi4ELi4ELb0EEENS1_24CollectiveEpilogueBwdGQAISA_fSD_Li256ELb0ELb1EEENS1_19SingleTileSchedulerILb0ELb0ELb0ELi128EEEEEEEEEvNT_6ParamsE$_ZN4cute5tupleIJNS0_IJNS0_IJNS_1CILi8EEENS1_ILi1EEEEEENS1_ILi2EEEEEENS0_IJNS0_IJS3_NS1_ILi0EEEEEEiEEEEEC2ERKS6_RKS9_ - $_ZN7cutlass13device_kernelIN5flash19enable_sm80_to_sm89INS1_16FlashAttnBwdSm80INS1_25CollectiveMainloopBwdSm80ILi2ELi2EN4cute5tupleIJNS5_1CILi128EEES8_NS7_ILi64EEEEEENS_10bfloat16_tEfNS_4arch4Sm80ELb0ELb0ELb1ELb0ELb1ELb0ELb0ELb0ELi2ELi4ELi4ELi4ELb0EEENS1_24CollectiveEpilogueBwdGQAISA_fSD_Li256ELb0ELb1EEENS1_19SingleTileSchedulerILb0ELb0ELb0ELi128EEEEEEEEEvNT_6ParamsE$_ZN4cute5tupleIJNS0_IJNS0_IJNS_1CILi8EEENS1_ILi1EEEEEENS0_IJNS1_ILi2EEEEEEEEENS0_IJNS0_IJS3_NS1_ILi0EEEEEENS0_IJiEEEEEEEEC2ERKS7_RKSB_)
$_ZN7cutlass13device_kernelIN5flash19enable_sm80_to_sm89INS1_16FlashAttnBwdSm80INS1_25CollectiveMainloopBwdSm80ILi2ELi2EN4cute5tupleIJNS5_1CILi128EEES8_NS7_ILi64EEEEEENS_10bfloat16_tEfNS_4arch4Sm80ELb0ELb0ELb1ELb0ELb1ELb0ELb0ELb0ELi2ELi4ELi4ELi4ELb0EEENS1_24CollectiveEpilogueBwdGQAISA_fSD_Li256ELb0ELb1EEENS1_19SingleTileSchedulerILb0ELb0ELb0ELi128EEEEEEEEEvNT_6ParamsE$_ZN4cute5tupleIJNS0_IJNS0_IJNS_1CILi8EEENS1_ILi1EEEEEENS0_IJNS1_ILi2EEEEEEEEENS0_IJNS0_IJS3_NS1_ILi0EEEEEENS0_IJiEEEEEEEEC2ERKS7_RKSB_:
[----:B------:R-:W-:Y:S02]  /*a230*/  MOV R8, 0xa250 ;  /* 0x0000a25000087802 */ /* 0x000fe40000000f00 */
[----:B------:R-:W-:Y:S05]  /*a240*/  CALL.REL.NOINC `($_ZN7cutlass13device_kernelIN5flash19enable_sm80_to_sm89INS1_16FlashAttnBwdSm80INS1_25CollectiveMainloopBwdSm80ILi2ELi2EN4cute5tupleIJNS5_1CILi128EEES8_NS7_ILi64EEEEEENS_10bfloat16_tEfNS_4arch4Sm80ELb0ELb0ELb1ELb0ELb1ELb0ELb0ELb0ELi2ELi4ELi4ELi4ELb0EEENS1_24CollectiveEpilogueBwdGQAISA_fSD_Li256ELb0ELb1EEENS1_19SingleTileSchedulerILb0ELb0ELb0ELi128EEEEEEEEEvNT_6ParamsE$_ZN4cute3eso3ESOILb1ELb0EJNS_5tupleIJNS2_IJNS_1CILi8EEENS3_ILi1EEEEEENS2_IJNS3_ILi2EEEEEEEEENS2_IJNS2_IJS5_NS3_ILi0EEEEEENS2_IJiEEEEEEEEC2ERKS9_RKSD_) ;  /* 0xffffdc7000007944 */ /* 0x000fea0003c3ffff */
[----:B------:R-:W-:-:S04]  /*a250*/  MOV R7, 0x0 ;  /* 0x0000000000077802 */ /* 0x000fc80000000f00 */
[----:B------:R-:W-:Y:S05]  /*a260*/  RET.REL.NODEC R6 `(_ZN7cutlass13device_kernelIN5flash19enable_sm80_to_sm89INS1_16FlashAttnBwdSm80INS1_25CollectiveMainloopBwdSm80ILi2ELi2EN4cute5tupleIJNS5_1CILi128EEES8_NS7_ILi64EEEEEENS_10bfloat16_tEfNS_4arch4Sm80ELb0ELb0ELb1ELb0ELb1ELb0ELb0ELb0ELi2ELi4ELi4ELi4ELb0EEENS1_24CollectiveEpilogueBwdGQAISA_fSD_Li256ELb0ELb1EEENS1_19SingleTileSchedulerILb0ELb0ELb0ELi128EEEEEEEEEvNT_6ParamsE) ;  /* 0xffff5d9006007950 */ /* 0x000fea0003c3ffff */
        .type           $_ZN7cutlass13device_kernelIN5flash19enable_sm80_to_sm89INS1_16FlashAttnBwdSm80INS1_25CollectiveMainloopBwdSm80ILi2ELi2EN4cute5tupleIJNS5_1CILi128EEES8_NS7_ILi64EEEEEENS_10bfloat16_tEfNS_4arch4Sm80ELb0ELb0ELb1ELb0ELb1ELb0ELb0ELb0ELi2ELi4ELi4ELi4ELb0EEENS1_24CollectiveEpilogueBwdGQAISA_fSD_Li256ELb0ELb1EEENS1_19SingleTileSchedulerILb0ELb0ELb0ELi128EEEEEEEEEvNT_6ParamsE$_ZN4cute5tupleIJNS0_IJNS0_IJNS_1CILi8EEENS1_ILi1EEEEEENS1_ILi2EEEEEENS0_IJNS0_IJS3_NS1_ILi0EEEEEEiEEEEEC2ERKS6_RKS9_,@function
        .size           $_ZN7cutlass13device_kernelIN5flash19enable_sm80_to_sm89INS1_16FlashAttnBwdSm80INS1_25CollectiveMainloopBwdSm80ILi2ELi2EN4cute5tupleIJNS5_1CILi128EEES8_NS7_ILi64EEEEEENS_10bfloat16_tEfNS_4arch4Sm80ELb0ELb0ELb1ELb0ELb1ELb0ELb0ELb0ELi2ELi4ELi4ELi4ELb0EEENS1_24CollectiveEpilogueBwdGQAISA_fSD_Li256ELb0ELb1EEENS1_19SingleTileSchedulerILb0ELb0ELb0ELi128EEEEEEEEEvNT_6ParamsE$_ZN4cute5tupleIJNS0_IJNS0_IJNS_1CILi8EEENS1_ILi1EEEEEENS1_ILi2EEEEEENS0_IJNS0_IJS3_NS1_ILi0EEEEEEiEEEEEC2ERKS6_RKS9_,($_ZN7cutlass13device_kernelIN5flash19enable_sm80_to_sm89INS1_16FlashAttnBwdSm80INS1_25CollectiveMainloopBwdSm80ILi2ELi2EN4cute5tupleIJNS5_1CILi128EEES8_NS7_ILi64EEEEEENS_10bfloat16_tEfNS_4arch4Sm80ELb0ELb0ELb1ELb0ELb1ELb0ELb0ELb0ELi2ELi4ELi4ELi4ELb0EEENS1_24CollectiveEpilogueBwdGQAISA_fSD_Li256ELb0ELb1EEENS1_19SingleTileSchedulerILb0ELb0ELb0ELi128EEEEEEEEEvNT_6ParamsE$_ZN4cute5tupleIJNS0_IJNS0_IJNS_1CILi8EEENS1_ILi1EEEEEENS1_ILi2EEENS0_IJS5_S5_EEEEEENS0_IJNS0_IJS3_NS1_ILi0EEEEEENS1_ILi4096EEENS0_IJiiEEEEEEEEC2ERKS7_RKSC_ - $_ZN7cutlass13device_kernelIN5flash19enable_sm80_to_sm89INS1_16FlashAttnBwdSm80INS1_25CollectiveMainloopBwdSm80ILi2ELi2EN4cute5tupleIJNS5_1CILi128EEES8_NS7_ILi64EEEEEENS_10bfloat16_tEfNS_4arch4Sm80ELb0ELb0ELb1ELb0ELb1ELb0ELb0ELb0ELi2ELi4ELi4ELi4ELb0EEENS1_24CollectiveEpilogueBwdGQAISA_fSD_Li256ELb0ELb1EEENS1_19SingleTileSchedulerILb0ELb0ELb0ELi128EEEEEEEEEvNT_6ParamsE$_ZN4cute5tupleIJNS0_IJNS0_IJNS_1CILi8EEENS1_ILi1EEEEEENS1_ILi2EEEEEENS0_IJNS0_IJS3_NS1_ILi0EEEEEEiEEEEEC2ERKS6_RKS9_)
$_ZN7cutlass13device_kernelIN5flash19enable_sm80_to_sm89INS1_16FlashAttnBwdSm80INS1_25CollectiveMainloopBwdSm80ILi2ELi2EN4cute5tupleIJNS5_1CILi128EEES8_NS7_ILi64EEEEEENS_10bfloat16_tEfNS_4arch4Sm80ELb0ELb0ELb1ELb0ELb1ELb0ELb0ELb0ELi2ELi4ELi4ELi4ELb0EEENS1_24CollectiveEpilogueBwdGQAISA_fSD_Li256ELb0ELb1EEENS1_19SingleTileSchedulerILb0ELb0ELb0ELi128EEEEEEEEEvNT_6ParamsE$_ZN4cute5tupleIJNS0_IJNS0_IJNS_1CILi8EEENS1_ILi1EEEEEENS1_ILi2EEEEEENS0_IJNS0_IJS3_NS1_ILi0EEEEEEiEEEEEC2ERKS6_RKS9_:
[----:B------:R-:W-:Y:S02]  /*a270*/  MOV R8, 0xa290 ;  /* 0x0000a29000087802 */ /* 0x000fe40000000f00 */
[----:B------:R-:W-:Y:S05]  /*a280*/  CALL.REL.NOINC `($_ZN7cutlass13device_kernelIN5flash19enable_sm80_to_sm89INS1_16FlashAttnBwdSm80INS1_25CollectiveMainloopBwdSm80ILi2ELi2EN4cute5tupleIJNS5_1CILi128EEES8_NS7_ILi64EEEEEENS_10bfloat16_tEfNS_4arch4Sm80ELb0ELb0ELb1ELb0ELb1ELb0ELb0ELb0ELi2ELi4ELi4ELi4ELb0EEENS1_24CollectiveEpilogueBwdGQAISA_fSD_Li256ELb0ELb1EEENS1_19SingleTileSchedulerILb0ELb0ELb0ELi128EEEEEEEEEvNT_6ParamsE$_ZN4cute3eso3ESOILb1ELb0EJNS_5tupleIJNS2_IJNS_1CILi8EEENS3_ILi1EEEEEENS3_ILi2EEEEEENS2_IJNS2_IJS5_NS3_ILi0EEEEEEiEEEEEC2ERKS8_RKSB_) ;  /* 0xffffdc7000007944 */ /* 0x000fea0003c3ffff */
[----:B------:R-:W-:-:S04]  /*a290*/  MOV R7, 0x0 ;  /* 0x0000000000077802 */ /* 0x000fc80000000f00 */
[----:B------:R-:W-:Y:S05]  /*a2a0*/  RET.REL.NODEC R6 `(_ZN7cutlass13device_kernelIN5flash19enable_sm80_to_sm89INS1_16FlashAttnBwdSm80INS1_25CollectiveMainloopBwdSm80ILi2ELi2EN4cute5tupleIJNS5_1CILi128EEES8_NS7_ILi64EEEEEENS_10bfloat16_tEfNS_4arch4Sm80ELb0ELb0ELb1ELb0ELb1ELb0ELb0ELb0ELi2ELi4ELi4ELi4ELb0EEENS1_24CollectiveEpilogueBwdGQAISA_fSD_Li256ELb0ELb1EEENS1_19SingleTileSchedulerILb0ELb0ELb0ELi128EEEEEEEEEvNT_6ParamsE) ;  /* 0xffff5d5006007950 */ /* 0x000fea0003c3ffff */
        .type           $_ZN7cutlass13device_kernelIN5flash19enable_sm80_to_sm89INS1_16FlashAttnBwdSm80INS1_25CollectiveMainloopBwdSm80ILi2ELi2EN4cute5tupleIJNS5_1CILi128EEES8_NS7_ILi64EEEEEENS_10bfloat16_tEfNS_4arch4Sm80ELb0ELb0ELb1ELb0ELb1ELb0ELb0ELb0ELi2ELi4ELi4ELi4ELb0EEENS1_24CollectiveEpilogueBwdGQAISA_fSD_Li256ELb0ELb1EEENS1_19SingleTileSchedulerILb0ELb0ELb0ELi128EEEEEEEEEvNT_6ParamsE$_ZN4cute5tupleIJNS0_IJNS0_IJNS_1CILi8EEENS1_ILi1EEEEEENS1_ILi2EEENS0_IJS5_S5_EEEEEENS0_IJNS0_IJS3_NS1_ILi0EEEEEENS1_ILi4096EEENS0_IJiiEEEEEEEEC2ERKS7_RKSC_,@function
        .size           $_ZN7cutlass13device_kernelIN5flash19enable_sm80_to_sm89INS1_16FlashAttnBwdSm80INS1_25CollectiveMainloopBwdSm80ILi2ELi2EN4cute5tupleIJNS5_1CILi128EEES8_NS7_ILi64EEEEEENS_10bfloat16_tEfNS_4arch4Sm80ELb0ELb0ELb1ELb0ELb1ELb0ELb0ELb0ELi2ELi4ELi4ELi4ELb0EEENS1_24CollectiveEpilogueBwdGQAISA_fSD_Li256ELb0ELb1EEENS1_19SingleTileSchedulerILb0ELb0ELb0ELi128EEEEEEEEEvNT_6ParamsE$_ZN4cute5tupleIJNS0_IJNS0_IJNS_1CILi8EEENS1_ILi1EEEEEENS1_ILi2EEENS0_IJS5_S5_EEEEEENS0_IJNS0_IJS3_NS1_ILi0EEEEEENS1_ILi4096EEENS0_IJiiEEEEEEEEC2ERKS7_RKSC_,($_ZN7cutlass13device_kernelIN5flash19enable_sm80_to_sm89INS1_16FlashAttnBwdSm80INS1_25CollectiveMainloopBwdSm80ILi2ELi2EN4cute5tupleIJNS5_1CILi128EEES8_NS7_ILi64EEEEEENS_10bfloat16_tEfNS_4arch4Sm80ELb0ELb0ELb1ELb0ELb1ELb0ELb0ELb0ELi2ELi4ELi4ELi4ELb0EEENS1_24CollectiveEpilogueBwdGQAISA_fSD_Li256ELb0ELb1EEENS1_19SingleTileSchedulerILb0ELb0ELb0ELi128EEEEEEEEEvNT_6ParamsE$_ZN4cute5tupleIJNS0_IJNS0_IJNS_1CILi8EEENS1_ILi1EEEEEENS1_ILi2EEES2_EEENS0_IJNS0_IJS3_NS1_ILi0EEEEEEiNS1_ILi1024EEEEEEEEC2ERKS6_RKSA_ - $_ZN7cutlass13device_kernelIN5flash19enable_sm80_to_sm89INS1_16FlashAttnBwdSm80INS1_25CollectiveMainloopBwdSm80ILi2ELi2EN4cute5tupleIJNS5_1CILi128EEES8_NS7_ILi64EEEEEENS_10bfloat16_tEfNS_4arch4Sm80ELb0ELb0ELb1ELb0ELb1ELb0ELb0ELb0ELi2ELi4ELi4ELi4ELb0EEENS1_24CollectiveEpilogueBwdGQAISA_fSD_Li256ELb0ELb1EEENS1_19SingleTileSchedulerILb0ELb0ELb0ELi128EEEEEEEEEvNT_6ParamsE$_ZN4cute5tupleIJNS0_IJNS0_IJNS_1CILi8EEENS1_ILi1EEEEEENS1_ILi2EEENS0_IJS5_S5_EEEEEENS0_IJNS0_IJS3_NS1_ILi0EEEEEENS1_ILi4096EEENS0_IJiiEEEEEEEEC2ERKS7_RKSC_)
$_ZN7cutlass13device_kernelIN5flash19enable_sm80_to_sm89INS1_16FlashAttnBwdSm80INS1_25CollectiveMainloopBwdSm80ILi2ELi2EN4cute5tupleIJNS5_1CILi128EEES8_NS7_ILi64EEEEEENS_10bfloat16_tEfNS_4arch4Sm80ELb0ELb0ELb1ELb0ELb1ELb0ELb0ELb0ELi2ELi4ELi4ELi4ELb0EEENS1_24CollectiveEpilogueBwdGQAISA_fSD_Li256ELb0ELb1EEENS1_19SingleTileSchedulerILb0ELb0ELb0ELi128EEEEEEEEEvNT_6ParamsE$_ZN4cute5tupleIJNS0_IJNS0_IJNS_1CILi8EEENS1_ILi1EEEEEENS1_ILi2EEENS0_IJS5_S5_EEEEEENS0_IJNS0_IJS3_NS1_ILi0EEEEEENS1_ILi4096EEENS0_IJiiEEEEEEEEC2ERKS7_RKSC_:
[----:B------:R-:W-:Y:S02]  /*a2b0*/  MOV R6, 0xa2d0 ;  /* 0x0000a2d000067802 */ /* 0x000fe40000000f00 */
[----:B------:R-:W-:Y:S05]  /*a2c0*/  CALL.REL.NOINC `($_ZN7cutlass13device_kernelIN5flash19enable_sm80_to_sm89INS1_16FlashAttnBwdSm80INS1_25CollectiveMainloopBwdSm80ILi2ELi2EN4cute5tupleIJNS5_1CILi128EEES8_NS7_ILi64EEEEEENS_10bfloat16_tEfNS_4arch4Sm80ELb0ELb0ELb1ELb0ELb1ELb0ELb0ELb0ELi2ELi4ELi4ELi4ELb0EEENS1_24CollectiveEpilogueBwdGQAISA_fSD_Li256ELb0ELb1EEENS1_19SingleTileSchedulerILb0ELb0ELb0ELi128EEEEEEEEEvNT_6ParamsE$_ZN4cute3eso3ESOILb1ELb0EJNS_5tupleIJNS2_IJNS_1CILi8EEENS3_ILi1EEEEEENS3_ILi2EEENS2_IJS7_S7_EEEEEENS2_IJNS2_IJS5_NS3_ILi0EEEEEENS3_ILi4096EEENS2_IJiiEEEEEEEEC2ERKS9_RKSE_) ;  /* 0xffffdc7000007944 */ /* 0x000fea0003c3ffff */
[----:B------:R-:W-:-:S04]  /*a2d0*/  MOV R5, 0x0 ;  /* 0x0000000000057802 */ /* 0x000fc80000000f00 */
[----:B------:R-:W-:Y:S05]  /*a2e0*/  RET.REL.NODEC R4 `(_ZN7cutlass13device_kernelIN5flash19enable_sm80_to_sm89INS1_16FlashAttnBwdSm80INS1_25CollectiveMainloopBwdSm80ILi2ELi2EN4cute5tupleIJNS5_1CILi128EEES8_NS7_ILi64EEEEEENS_10bfloat16_tEfNS_4arch4Sm80ELb0ELb0ELb1ELb0ELb1ELb0ELb0ELb0ELi2ELi4ELi4ELi4ELb0EEENS1_24CollectiveEpilogueBwdGQAISA_fSD_Li256ELb0ELb1EEENS1_19SingleTileSchedulerILb0ELb0ELb0ELi128EEEEEEEEEvNT_6ParamsE) ;  /* 0xffff5d1004007950 */ /* 0x000fea0003c3ffff */
        .type           $_ZN7cutlass13device_kernelIN5flash19enable_sm80_to_sm89INS1_16FlashAttnBwdSm80INS1_25CollectiveMainloopBwdSm80ILi2ELi2EN4cute5tupleIJNS5_1CILi128EEES8_NS7_ILi64EEEEEENS_10bfloat16_tEfNS_4arch4Sm80ELb0ELb0ELb1ELb0ELb1ELb0ELb0ELb0ELi2ELi4ELi4ELi4ELb0EEENS1_24CollectiveEpilogueBwdGQAISA_fSD_Li256ELb0ELb1EEENS1_19SingleTileSchedulerILb0ELb0ELb0ELi128EEEEEEEEEvNT_6ParamsE$_ZN4cute5tupleIJNS0_IJNS0_IJNS_1CILi8EEENS1_ILi1EEEEEENS1_ILi2EEES2_EEENS0_IJNS0_IJS3_NS1_ILi0EEEEEEiNS1_ILi1024EEEEEEEEC2ERKS6_RKSA_,@function
        .size           $_ZN7cutlass13device_kernelIN5flash19enable_sm80_to_sm89INS1_16FlashAttnBwdSm80INS1_25CollectiveMainloopBwdSm80ILi2ELi2EN4cute5tupleIJNS5_1CILi128EEES8_NS7_ILi64EEEEEENS_10bfloat16_tEfNS_4arch4Sm80ELb0ELb0ELb1ELb0ELb1ELb0ELb0ELb0ELi2ELi4ELi4ELi4ELb0EEENS1_24CollectiveEpilogueBwdGQAISA_fSD_Li256ELb0ELb1EEENS1_19SingleTileSchedulerILb0ELb0ELb0ELi128EEEEEEEEEvNT_6ParamsE$_ZN4cute5tupleIJNS0_IJNS0_IJNS_1CILi8EEENS1_ILi1EEEEEENS1_ILi2EEES2_EEENS0_IJNS0_IJS3_NS1_ILi0EEEEEEiNS1_ILi1024EEEEEEEEC2ERKS6_RKSA_,($_ZN7cutlass13device_kernelIN5flash19enable_sm80_to_sm89INS1_16FlashAttnBwdSm80INS1_25CollectiveMainloopBwdSm80ILi2ELi2EN4cute5tupleIJNS5_1CILi128EEES8_NS7_ILi64EEEEEENS_10bfloat16_tEfNS_4arch4Sm80ELb0ELb0ELb1ELb0ELb1ELb0ELb0ELb0ELi2ELi4ELi4ELi4ELb0EEENS1_24CollectiveEpilogueBwdGQAISA_fSD_Li256ELb0ELb1EEENS1_19SingleTileSchedulerILb0ELb0ELb0ELi128EEEEEEEEEvNT_6ParamsE$_ZN4cute5tupleIJNS0_IJNS0_IJNS_1CILi8EEENS1_ILi1EEEEEENS1_ILi4EEES3_EEENS0_IJNS0_IJS3_NS1_ILi0EEEEEElS7_EEEEEC2ERKS6_RKS9_ - $_ZN7cutlass13device_kernelIN5flash19enable_sm80_to_sm89INS1_16FlashAttnBwdSm80INS1_25CollectiveMainloopBwdSm80ILi2ELi2EN4cute5tupleIJNS5_1CILi128EEES8_NS7_ILi64EEEEEENS_10bfloat16_tEfNS_4arch4Sm80ELb0ELb0ELb1ELb0ELb1ELb0ELb0ELb0ELi2ELi4ELi4ELi4ELb0EEENS1_24CollectiveEpilogueBwdGQAISA_fSD_Li256ELb0ELb1EEENS1_19SingleTileSchedulerILb0ELb0ELb0ELi128EEEEEEEEEvNT_6ParamsE$_ZN4cute5tupleIJNS0_IJNS0_IJNS_1CILi8EEENS1_ILi1EEEEEENS1_ILi2EEES2_EEENS0_IJNS0_IJS3_NS1_ILi0EEEEEEiNS1_ILi1024EEEEEEEEC2ERKS6_RKSA_)
$_ZN7cutlass13device_kernelIN5flash19enable_sm80_to_sm89INS1_16FlashAttnBwdSm80INS1_25CollectiveMainloopBwdSm80ILi2ELi2EN4cute5tupleIJNS5_1CILi128EEES8_NS7_ILi64EEEEEENS_10bfloat16_tEfNS_4arch4Sm80ELb0ELb0ELb1ELb0ELb1ELb0ELb0ELb0ELi2ELi4ELi4ELi4ELb0EEENS1_24CollectiveEpilogueBwdGQAISA_fSD_Li256ELb0ELb1EEENS1_19SingleTileSchedulerILb0ELb0ELb0ELi128EEEEEEEEEvNT_6ParamsE$_ZN4cute5tupleIJNS0_IJNS0_IJNS_1CILi8EEENS1_ILi1EEEEEENS1_ILi2EEES2_EEENS0_IJNS0_IJS3_NS1_ILi0EEEEEEiNS1_ILi1024EEEEEEEEC2ERKS6_RKSA_:
[----:B------:R-:W-:Y:S02]  /*a2f0*/  MOV R8, 0xa310 ;  /* 0x0000a31000087802 */ /* 0x000fe40000000f00 */
[----:B------:R-:W-:Y:S05]  /*a300*/  CALL.REL.NOINC `($_ZN7cutlass13device_kernelIN5flash19enable_sm80_to_sm89INS1_16FlashAttnBwdSm80INS1_25CollectiveMainloopBwdSm80ILi2ELi2EN4cute5tupleIJNS5_1CILi128EEES8_NS7_ILi64EEEEEENS_10bfloat16_tEfNS_4arch4Sm80ELb0ELb0ELb1ELb0ELb1ELb0ELb0ELb0ELi2ELi4ELi4ELi4ELb0EEENS1_24CollectiveEpilogueBwdGQAISA_fSD_Li256ELb0ELb1EEENS1_19SingleTileSchedulerILb0ELb0ELb0ELi128EEEEEEEEEvNT_6ParamsE$_ZN4cute3eso3ESOILb1ELb0EJNS_5tupleIJNS2_IJNS_1CILi8EEENS3_ILi1EEEEEENS3_ILi2EEES4_EEENS2_IJNS2_IJS5_NS3_ILi0EEEEEEiNS3_ILi1024EEEEEEEEC2ERKS8_RKSC_) ;  /* 0xffffdc9000007944 */ /* 0x000fea0003c3ffff */
[----:B-1----:R-:W-:Y:S02]  /*a310*/  MOV R2, R4 ;  /* 0x0000000400027202 */ /* 0x002fe40000000f00 */
[----:B------:R-:W-:-:S04]  /*a320*/  MOV R3, 0x0 ;  /* 0x0000000000037802 */ /* 0x000fc80000000f00 */
[----:B------:R-:W-:Y:S05]  /*a330*/  RET.REL.NODEC R2 `(_ZN7cutlass13device_kernelIN5flash19enable_sm80_to_sm89INS1_16FlashAttnBwdSm80INS1_25CollectiveMainloopBwdSm80ILi2ELi2EN4cute5tupleIJNS5_1CILi128EEES8_NS7_ILi64EEEEEENS_10bfloat16_tEfNS_4arch4Sm80ELb0ELb0ELb1ELb0ELb1ELb0ELb0ELb0ELi2ELi4ELi4ELi4ELb0EEENS1_24CollectiveEpilogueBwdGQAISA_fSD_Li256ELb0ELb1EEENS1_19SingleTileSchedulerILb0ELb0ELb0ELi128EEEEEEEEEvNT_6ParamsE) ;  /* 0xffff5cc002007950 */ /* 0x000fea0003c3ffff */
        .type           $_ZN7cutlass13device_kernelIN5flash19enable_sm80_to_sm89INS1_16FlashAttnBwdSm80INS1_25CollectiveMainloopBwdSm80ILi2ELi2EN4cute5tupleIJNS5_1CILi128EEES8_NS7_ILi64EEEEEENS_10bfloat16_tEfNS_4arch4Sm80ELb0ELb0ELb1ELb0ELb1ELb0ELb0ELb0ELi2ELi4ELi4ELi4ELb0EEENS1_24CollectiveEpilogueBwdGQAISA_fSD_Li256ELb0ELb1EEENS1_19SingleTileSchedulerILb0ELb0ELb0ELi128EEEEEEEEEvNT_6ParamsE$_ZN4cute5tupleIJNS0_IJNS0_IJNS_1CILi8EEENS1_ILi1EEEEEENS1_ILi4EEES3_EEENS0_IJNS0_IJS3_NS1_ILi0EEEEEElS7_EEEEEC2ERKS6_RKS9_,@function
        .size           $_ZN7cutlass13device_kernelIN5flash19enable_sm80_to_sm89INS1_16FlashAttnBwdSm80INS1_25CollectiveMainloopBwdSm80ILi2ELi2EN4cute5tupleIJNS5_1CILi128EEES8_NS7_ILi64EEEEEENS_10bfloat16_tEfNS_4arch4Sm80ELb0ELb0ELb1ELb0ELb1ELb0ELb0ELb0ELi2ELi4ELi4ELi4ELb0EEENS1_24CollectiveEpilogueBwdGQAISA_fSD_Li256ELb0ELb1EEENS1_19SingleTileSchedulerILb0ELb0ELb0ELi128EEEEEEEEEvNT_6ParamsE$_ZN4cute5tupleIJNS0_IJNS0_IJNS_1CILi8EEENS1_ILi1EEEEEENS1_ILi4EEES3_EEENS0_IJNS0_IJS3_NS1_ILi0EEEEEElS7_EEEEEC2ERKS6_RKS9_,($_ZN7cutlass13device_kernelIN5flash19enable_sm80_to_sm89INS1_16FlashAttnBwdSm80INS1_25CollectiveMainloopBwdSm80ILi2ELi2EN4cute5tupleIJNS5_1CILi128EEES8_NS7_ILi64EEEEEENS_10bfloat16_tEfNS_4arch4Sm80ELb0ELb0ELb1ELb0ELb1ELb0ELb0ELb0ELi2ELi4ELi4ELi4ELb0EEENS1_24CollectiveEpilogueBwdGQAISA_fSD_Li256ELb0ELb1EEENS1_19SingleTileSchedulerILb0ELb0ELb0ELi128EEEEEEEEEvNT_6ParamsE$_ZN4cute5tupleIJNS0_IJNS_1CILi16EEENS1_ILi2EEES3_S3_NS1_ILi4EEES3_EEENS0_IJNS1_ILi1EEEiiiNS1_ILi144EEENS1_ILi512EEEEEEEEC2ERKS5_RKS9_ - $_ZN7cutlass13device_kernelIN5flash19enable_sm80_to_sm89INS1_16FlashAttnBwdSm80INS1_25CollectiveMainloopBwdSm80ILi2ELi2EN4cute5tupleIJNS5_1CILi128EEES8_NS7_ILi64EEEEEENS_10bfloat16_tEfNS_4arch4Sm80ELb0ELb0ELb1ELb0ELb1ELb0ELb0ELb0ELi2ELi4ELi4ELi4ELb0EEENS1_24CollectiveEpilogueBwdGQAISA_fSD_Li256ELb0ELb1EEENS1_19SingleTileSchedulerILb0ELb0ELb0ELi128EEEEEEEEEvNT_6ParamsE$_ZN4cute5tupleIJNS0_IJNS0_IJNS_1CILi8EEENS1_ILi1EEEEEENS1_ILi4EEES3_EEENS0_IJNS0_IJS3_NS1_ILi0EEEEEElS7_EEEEEC2ERKS6_RKS9_)
$_ZN7cutlass13device_kernelIN5flash19enable_sm80_to_sm89INS1_16FlashAttnBwdSm80INS1_25CollectiveMainloopBwdSm80ILi2ELi2EN4cute5tupleIJNS5_1CILi128EEES8_NS7_ILi64EEEEEENS_10bfloat16_tEfNS_4arch4Sm80ELb0ELb0ELb1ELb0ELb1ELb0ELb0ELb0ELi2ELi4ELi4ELi4ELb0EEENS1_24CollectiveEpilogueBwdGQAISA_fSD_Li256ELb0ELb1EEENS1_19SingleTileSchedulerILb0ELb0ELb0ELi128EEEEEEEEEvNT_6ParamsE$_ZN4cute5tupleIJNS0_IJNS0_IJNS_1CILi8EEENS1_ILi1EEEEEENS1_ILi4EEES3_EEENS0_IJNS0_IJS3_NS1_ILi0EEEEEElS7_EEEEEC2ERKS6_RKS9_:
[----:B------:R-:W-:Y:S02]  /*a340*/  MOV R6, 0xa360 ;  /* 0x0000a36000067802 */ /* 0x000fe40000000f00 */
[----:B------:R-:W-:Y:S05]  /*a350*/  CALL.REL.NOINC `($_ZN7cutlass13device_kernelIN5flash19enable_sm80_to_sm89INS1_16FlashAttnBwdSm80INS1_25CollectiveMainloopBwdSm80ILi2ELi2EN4cute5tupleIJNS5_1CILi128EEES8_NS7_ILi64EEEEEENS_10bfloat16_tEfNS_4arch4Sm80ELb0ELb0ELb1ELb0ELb1ELb0ELb0ELb0ELi2ELi4ELi4ELi4ELb0EEENS1_24CollectiveEpilogueBwdGQAISA_fSD_Li256ELb0ELb1EEENS1_19SingleTileSchedulerILb0ELb0ELb0ELi128EEEEEEEEEvNT_6ParamsE$_ZN4cute3eso3ESOILb1ELb0EJNS_5tupleIJNS2_IJNS_1CILi8EEENS3_ILi1EEEEEENS3_ILi4EEES5_EEENS2_IJNS2_IJS5_NS3_ILi0EEEEEElS9_EEEEEC2ERKS8_RKSB_) ;  /* 0xffffdc8000007944 */ /* 0x000fea0003c3ffff */
[----:B------:R-:W-:-:S04]  /*a360*/  MOV R5, 0x0 ;  /* 0x0000000000057802 */ /* 0x000fc80000000f00 */
[----:B------:R-:W-:Y:S05]  /*a370*/  RET.REL.NODEC R4 `(_ZN7cutlass13device_kernelIN5flash19enable_sm80_to_sm89INS1_16FlashAttnBwdSm80INS1_25CollectiveMainloopBwdSm80ILi2ELi2EN4cute5tupleIJNS5_1CILi128EEES8_NS7_ILi64EEEEEENS_10bfloat16_tEfNS_4arch4Sm80ELb0ELb0ELb1ELb0ELb1ELb0ELb0ELb0ELi2ELi4ELi4ELi4ELb0EEENS1_24CollectiveEpilogueBwdGQAISA_fSD_Li256ELb0ELb1EEENS1_19SingleTileSchedulerILb0ELb0ELb0ELi128EEEEEEEEEvNT_6ParamsE) ;  /* 0xffff5c8004007950 */ /* 0x000fea0003c3ffff */
        .type           $_ZN7cutlass13device_kernelIN5flash19enable_sm80_to_sm89INS1_16FlashAttnBwdSm80INS1_25CollectiveMainloopBwdSm80ILi2ELi2EN4cute5tupleIJNS5_1CILi128EEES8_NS7_ILi64EEEEEENS_10bfloat16_tEfNS_4arch4Sm80ELb0ELb0ELb1ELb0ELb1ELb0ELb0ELb0ELi2ELi4ELi4ELi4ELb0EEENS1_24CollectiveEpilogueBwdGQAISA_fSD_Li256ELb0ELb1EEENS1_19SingleTileSchedulerILb0ELb0ELb0ELi128EEEEEEEEEvNT_6ParamsE$_ZN4cute5tupleIJNS0_IJNS_1CILi16EEENS1_ILi2EEES3_S3_NS1_ILi4EEES3_EEENS0_IJNS1_ILi1EEEiiiNS1_ILi144EEENS1_ILi512EEEEEEEEC2ERKS5_RKS9_,@function
        .size           $_ZN7cutlass13device_kernelIN5flash19enable_sm80_to_sm89INS1_16FlashAttnBwdSm80INS1_25CollectiveMainloopBwdSm80ILi2ELi2EN4cute5tupleIJNS5_1CILi128EEES8_NS7_ILi64EEEEEENS_10bfloat16_tEfNS_4arch4Sm80ELb0ELb0ELb1ELb0ELb1ELb0ELb0ELb0ELi2ELi4ELi4ELi4ELb0EEENS1_24CollectiveEpilogueBwdGQAISA_fSD_Li256ELb0ELb1EEENS1_19SingleTileSchedulerILb0ELb0ELb0ELi128EEEEEEEEEvNT_6ParamsE$_ZN4cute5tupleIJNS0_IJNS_1CILi16EEENS1_ILi2EEES3_S3_NS1_ILi4EEES3_EEENS0_IJNS1_ILi1EEEiiiNS1_ILi144EEENS1_ILi512EEEEEEEEC2ERKS5_RKS9_,($_ZN7cutlass13device_kernelIN5flash19enable_sm80_to_sm89INS1_16FlashAttnBwdSm80INS1_25CollectiveMainloopBwdSm80ILi2ELi2EN4cute5tupleIJNS5_1CILi128EEES8_NS7_ILi64EEEEEENS_10bfloat16_tEfNS_4arch4Sm80ELb0ELb0ELb1ELb0ELb1ELb0ELb0ELb0ELi2ELi4ELi4ELi4ELb0EEENS1_24CollectiveEpilogueBwdGQAISA_fSD_Li256ELb0ELb1EEENS1_19SingleTileSchedulerILb0ELb0ELb0ELi128EEEEEEEEEvNT_6ParamsE$_ZN4cute5tupleIJNS0_IJNS_1CILi1EEENS0_IJS2_NS1_ILi2EEES3_EEEEEENS0_IJNS1_ILi0EEENS0_IJS2_NS1_ILi256EEEiEEEEEEEEC2ERKS5_RKS9_ - $_ZN7cutlass13device_kernelIN5flash19enable_sm80_to_sm89INS1_16FlashAttnBwdSm80INS1_25CollectiveMainloopBwdSm80ILi2ELi2EN4cute5tupleIJNS5_1CILi128EEES8_NS7_ILi64EEEEEENS_10bfloat16_tEfNS_4arch4Sm80ELb0ELb0ELb1ELb0ELb1ELb0ELb0ELb0ELi2ELi4ELi4ELi4ELb0EEENS1_24CollectiveEpilogueBwdGQAISA_fSD_Li256ELb0ELb1EEENS1_19SingleTileSchedulerILb0ELb0ELb0ELi128EEEEEEEEEvNT_6ParamsE$_ZN4cute5tupleIJNS0_IJNS_1CILi16EEENS1_ILi2EEES3_S3_NS1_ILi4EEES3_EEENS0_IJNS1_ILi1EEEiiiNS1_ILi144EEENS1_ILi512EEEEEEEEC2ERKS5_RKS9_)
$_ZN7cutlass13device_kernelIN5flash19enable_sm80_to_sm89INS1_16FlashAttnBwdSm80INS1_25CollectiveMainloopBwdSm80ILi2ELi2EN4cute5tupleIJNS5_1CILi128EEES8_NS7_ILi64EEEEEENS_10bfloat16_tEfNS_4arch4Sm80ELb0ELb0ELb1ELb0ELb1ELb0ELb0ELb0ELi2ELi4ELi4ELi4ELb0EEENS1_24CollectiveEpilogueBwdGQAISA_fSD_Li256ELb0ELb1EEENS1_19SingleTileSchedulerILb0ELb0ELb0ELi128EEEEEEEEEvNT_6ParamsE$_ZN4cute5tupleIJNS0_IJNS_1CILi16EEENS1_ILi2EEES3_S3_NS1_ILi4EEES3_EEENS0_IJNS1_ILi1EEEiiiNS1_ILi144EEENS1_ILi512EEEEEEEEC2ERKS5_RKS9_:
[----:B------:R-:W-:Y:S02]  /*a380*/  MOV R8, 0xa3a0 ;  /* 0x0000a3a000087802 */ /* 0x000fe40000000f00 */
[----:B------:R-:W-:Y:S05]  /*a390*/  CALL.REL.NOINC `($_ZN7cutlass13device_kernelIN5flash19enable_sm80_to_sm89INS1_16FlashAttnBwdSm80INS1_25CollectiveMainloopBwdSm80ILi2ELi2EN4cute5tupleIJNS5_1CILi128EEES8_NS7_ILi64EEEEEENS_10bfloat16_tEfNS_4arch4Sm80ELb0ELb0ELb1ELb0ELb1ELb0ELb0ELb0ELi2ELi4ELi4ELi4ELb0EEENS1_24CollectiveEpilogueBwdGQAISA_fSD_Li256ELb0ELb1EEENS1_19SingleTileSchedulerILb0ELb0ELb0ELi128EEEEEEEEEvNT_6ParamsE$_ZN4cute3eso3ESOILb1ELb0EJNS_5tupleIJNS_1CILi16EEENS3_ILi2EEES5_S5_NS3_ILi4EEES5_EEENS2_IJNS3_ILi1EEEiiiNS3_ILi144EEENS3_ILi512EEEEEEEEC2ERKS7_RKSB_) ;  /* 0xffffdcf000007944 */ /* 0x000fea0003c3ffff */
[----:B-1----:R-:W-:Y:S02]  /*a3a0*/  MOV R2, R6 ;  /* 0x0000000600027202 */ /* 0x002fe40000000f00 */
[----:B------:R-:W-:-:S04]  /*a3b0*/  MOV R3, 0x0 ;  /* 0x0000000000037802 */ /* 0x000fc80000000f00 */
[----:B------:R-:W-:Y:S05]  /*a3c0*/  RET.REL.NODEC R2 `(_ZN7cutlass13device_kernelIN5flash19enable_sm80_to_sm89INS1_16FlashAttnBwdSm80INS1_25CollectiveMainloopBwdSm80ILi2ELi2EN4cute5tupleIJNS5_1CILi128EEES8_NS7_ILi64EEEEEENS_10bfloat16_tEfNS_4arch4Sm80ELb0ELb0ELb1ELb0ELb1ELb0ELb0ELb0ELi2ELi4ELi4ELi4ELb0EEENS1_24CollectiveEpilogueBwdGQAISA_fSD_Li256ELb0ELb1EEENS1_19SingleTileSchedulerILb0ELb0ELb0ELi128EEEEEEEEEvNT_6ParamsE) ;  /* 0xffff5c3002007950 */ /* 0x000fea0003c3ffff */
        .type           $_ZN7cutlass13device_kernelIN5flash19enable_sm80_to_sm89INS1_16FlashAttnBwdSm80INS1_25CollectiveMainloopBwdSm80ILi2ELi2EN4cute5tupleIJNS5_1CILi128EEES8_NS7_ILi64EEEEEENS_10bfloat16_tEfNS_4arch4Sm80ELb0ELb0ELb1ELb0ELb1ELb0ELb0ELb0ELi2ELi4ELi4ELi4ELb0EEENS1_24CollectiveEpilogueBwdGQAISA_fSD_Li256ELb0ELb1EEENS1_19SingleTileSchedulerILb0ELb0ELb0ELi128EEEEEEEEEvNT_6ParamsE$_ZN4cute5tupleIJNS0_IJNS_1CILi1EEENS0_IJS2_NS1_ILi2EEES3_EEEEEENS0_IJNS1_ILi0EEENS0_IJS2_NS1_ILi256EEEiEEEEEEEEC2ERKS5_RKS9_,@function
        .size           $_ZN7cutlass13device_kernelIN5flash19enable_sm80_to_sm89INS1_16FlashAttnBwdSm80INS1_25CollectiveMainloopBwdSm80ILi2ELi2EN4cute5tupleIJNS5_1CILi128EEES8_NS7_ILi64EEEEEENS_10bfloat16_tEfNS_4arch4Sm80ELb0ELb0ELb1ELb0ELb1ELb0ELb0ELb0ELi2ELi4ELi4ELi4ELb0EEENS1_24CollectiveEpilogueBwdGQAISA_fSD_Li256ELb0ELb1EEENS1_19SingleTileSchedulerILb0ELb0ELb0ELi128EEEEEEEEEvNT_6ParamsE$_ZN4cute5tupleIJNS0_IJNS_1CILi1EEENS0_IJS2_NS1_ILi2EEES3_EEEEEENS0_IJNS1_ILi0EEENS0_IJS2_NS1_ILi256EEEiEEEEEEEEC2ERKS5_RKS9_,($_ZN7cutlass13device_kernelIN5flash19enable_sm80_to_sm89INS1_16FlashAttnBwdSm80INS1_25CollectiveMainloopBwdSm80ILi2ELi2EN4cute5tupleIJNS5_1CILi128EEES8_NS7_ILi64EEEEEENS_10bfloat16_tEfNS_4arch4Sm80ELb0ELb0ELb1ELb0ELb1ELb0ELb0ELb0ELi2ELi4ELi4ELi4ELb0EEENS1_24CollectiveEpilogueBwdGQAISA_fSD_Li256ELb0ELb1EEENS1_19SingleTileSchedulerILb0ELb0ELb0ELi128EEEEEEEEEvNT_6ParamsE$_ZN4cute5tupleIJNS0_IJNS_1CILi1EEENS1_ILi2EEEEEENS0_IJNS1_ILi0EEEiEEEEEC2ERKS4_RKS6_ - $_ZN7cutlass13device_kernelIN5flash19enable_sm80_to_sm89INS1_16FlashAttnBwdSm80INS1_25CollectiveMainloopBwdSm80ILi2ELi2EN4cute5tupleIJNS5_1CILi128EEES8_NS7_ILi64EEEEEENS_10bfloat16_tEfNS_4arch4Sm80ELb0ELb0ELb1ELb0ELb1ELb0ELb0ELb0ELi2ELi4ELi4ELi4ELb0EEENS1_24CollectiveEpilogueBwdGQAISA_fSD_Li256ELb0ELb1EEENS1_19SingleTileSchedulerILb0ELb0ELb0ELi128EEEEEEEEEvNT_6ParamsE$_ZN4cute5tupleIJNS0_IJNS_1CILi1EEENS0_IJS2_NS1_ILi2EEES3_EEEEEENS0_IJNS1_ILi0EEENS0_IJS2_NS1_ILi256EEEiEEEEEEEEC2ERKS5_RKS9_)
$_ZN7cutlass13device_kernelIN5flash19enable_sm80_to_sm89INS1_16FlashAttnBwdSm80INS1_25CollectiveMainloopBwdSm80ILi2ELi2EN4cute5tupleIJNS5_1CILi128EEES8_NS7_ILi64EEEEEENS_10bfloat16_tEfNS_4arch4Sm80ELb0ELb0ELb1ELb0ELb1ELb0ELb0ELb0ELi2ELi4ELi4ELi4ELb0EEENS1_24CollectiveEpilogueBwdGQAISA_fSD_Li256ELb0ELb1EEENS1_19SingleTileSchedulerILb0ELb0ELb0ELi128EEEEEEEEEvNT_6ParamsE$_ZN4cute5tupleIJNS0_IJNS_1CILi1EEENS0_IJS2_NS1_ILi2EEES3_EEEEEENS0_IJNS1_ILi0EEENS0_IJS2_NS1_ILi256EEEiEEEEEEEEC2ERKS5_RKS9_:
[----:B------:R-:W-:Y:S02]  /*a3d0*/  MOV R4, 0xa3f0 ;  /* 0x0000a3f000047802 */ /* 0x000fe40000000f00 */
[----:B------:R-:W-:Y:S05]  /*a3e0*/  CALL.REL.NOINC `($_ZN7cutlass13device_kernelIN5flash19enable_sm80_to_sm89INS1_16FlashAttnBwdSm80INS1_25CollectiveMainloopBwdSm80ILi2ELi2EN4cute5tupleIJNS5_1CILi128EEES8_NS7_ILi64EEEEEENS_10bfloat16_tEfNS_4arch4Sm80ELb0ELb0ELb1ELb0ELb1ELb0ELb0ELb0ELi2ELi4ELi4ELi4ELb0EEENS1_24CollectiveEpilogueBwdGQAISA_fSD_Li256ELb0ELb1EEENS1_19SingleTileSchedulerILb0ELb0ELb0ELi128EEEEEEEEEvNT_6ParamsE$_ZN4cute3eso3ESOILb1ELb0EJNS_5tupleIJNS_1CILi1EEENS2_IJS4_NS3_ILi2EEES5_EEEEEENS2_IJNS3_ILi0EEENS2_IJS4_NS3_ILi256EEEiEEEEEEEEC2ERKS7_RKSB_) ;  /* 0xffffdd0000007944 */ /* 0x000fea0003c3ffff */
[----:B-1----:R-:W-:Y:S02]  /*a3f0*/  MOV R2, R6 ;  /* 0x0000000600027202 */ /* 0x002fe40000000f00 */
[----:B------:R-:W-:-:S04]  /*a400*/  MOV R3, 0x0 ;  /* 0x0000000000037802 */ /* 0x000fc80000000f00 */
[----:B------:R-:W-:Y:S05]  /*a410*/  RET.REL.NODEC R2 `(_ZN7cutlass13device_kernelIN5flash19enable_sm80_to_sm89INS1_16FlashAttnBwdSm80INS1_25CollectiveMainloopBwdSm80ILi2ELi2EN4cute5tupleIJNS5_1CILi128EEES8_NS7_ILi64EEEEEENS_10bfloat16_tEfNS_4arch4Sm80ELb0ELb0ELb1ELb0ELb1ELb0ELb0ELb0ELi2ELi4ELi4ELi4ELb0EEENS1_24CollectiveEpilogueBwdGQAISA_fSD_Li256ELb0ELb1EEENS1_19SingleTileSchedulerILb0ELb0ELb0ELi128EEEEEEEEEvNT_6ParamsE) ;  /* 0xffff5be002007950 */ /* 0x000fea0003c3ffff */
        .type           $_ZN7cutlass13device_kernelIN5flash19enable_sm80_to_sm89INS1_16FlashAttnBwdSm80INS1_25CollectiveMainloopBwdSm80ILi2ELi2EN4cute5tupleIJNS5_1CILi128EEES8_NS7_ILi64EEEEEENS_10bfloat16_tEfNS_4arch4Sm80ELb0ELb0ELb1ELb0ELb1ELb0ELb0ELb0ELi2ELi4ELi4ELi4ELb0EEENS1_24CollectiveEpilogueBwdGQAISA_fSD_Li256ELb0ELb1EEENS1_19SingleTileSchedulerILb0ELb0ELb0ELi128EEEEEEEEEvNT_6ParamsE$_ZN4cute5tupleIJNS0_IJNS_1CILi1EEENS1_ILi2EEEEEENS0_IJNS1_ILi0EEEiEEEEEC2ERKS4_RKS6_,@function
        .size           $_ZN7cutlass13device_kernelIN5flash19enable_sm80_to_sm89INS1_16FlashAttnBwdSm80INS1_25CollectiveMainloopBwdSm80ILi2ELi2EN4cute5tupleIJNS5_1CILi128EEES8_NS7_ILi64EEEEEENS_10bfloat16_tEfNS_4arch4Sm80ELb0ELb0ELb1ELb0ELb1ELb0ELb0ELb0ELi2ELi4ELi4ELi4ELb0EEENS1_24CollectiveEpilogueBwdGQAISA_fSD_Li256ELb0ELb1EEENS1_19SingleTileSchedulerILb0ELb0ELb0ELi128EEEEEEEEEvNT_6ParamsE$_ZN4cute5tupleIJNS0_IJNS_1CILi1EEENS1_ILi2EEEEEENS0_IJNS1_ILi0EEEiEEEEEC2ERKS4_RKS6_,($_ZN7cutlass13device_kernelIN5flash19enable_sm80_to_sm89INS1_16FlashAttnBwdSm80INS1_25CollectiveMainloopBwdSm80ILi2ELi2EN4cute5tupleIJNS5_1CILi128EEES8_NS7_ILi64EEEEEENS_10bfloat16_tEfNS_4arch4Sm80ELb0ELb0ELb1ELb0ELb1ELb0ELb0ELb0ELi2ELi4ELi4ELi4ELb0EEENS1_24CollectiveEpilogueBwdGQAISA_fSD_Li256ELb0ELb1EEENS1_19SingleTileSchedulerILb0ELb0ELb0ELi128EEEEEEEEEvNT_6ParamsE$_ZN4cute5tupleIJNS0_IJNS_1CILi1EEENS1_ILi2EEES3_EEENS0_IJS2_NS1_ILi256EEEiEEEEEC2ERKS4_RKS6_ - $_ZN7cutlass13device_kernelIN5flash19enable_sm80_to_sm89INS1_16FlashAttnBwdSm80INS1_25CollectiveMainloopBwdSm80ILi2ELi2EN4cute5tupleIJNS5_1CILi128EEES8_NS7_ILi64EEEEEENS_10bfloat16_tEfNS_4arch4Sm80ELb0ELb0ELb1ELb0ELb1ELb0ELb0ELb0ELi2ELi4ELi4ELi4ELb0EEENS1_24CollectiveEpilogueBwdGQAISA_fSD_Li256ELb0ELb1EEENS1_19SingleTileSchedulerILb0ELb0ELb0ELi128EEEEEEEEEvNT_6ParamsE$_ZN4cute5tupleIJNS0_IJNS_1CILi1EEENS1_ILi2EEEEEENS0_IJNS1_ILi0EEEiEEEEEC2ERKS4_RKS6_)
$_ZN7cutlass13device_kernelIN5flash19enable_sm80_to_sm89INS1_16FlashAttnBwdSm80INS1_25CollectiveMainloopBwdSm80ILi2ELi2EN4cute5tupleIJNS5_1CILi128EEES8_NS7_ILi64EEEEEENS_10bfloat16_tEfNS_4arch4Sm80ELb0ELb0ELb1ELb0ELb1ELb0ELb0ELb0ELi2ELi4ELi4ELi4ELb0EEENS1_24CollectiveEpilogueBwdGQAISA_fSD_Li256ELb0ELb1EEENS1_19SingleTileSchedulerILb0ELb0ELb0ELi128EEEEEEEEEvNT_6ParamsE$_ZN4cute5tupleIJNS0_IJNS_1CILi1EEENS1_ILi2EEEEEENS0_IJNS1_ILi0EEEiEEEEEC2ERKS4_RKS6_:
[----:B------:R-:W-:Y:S02]  /*a420*/  MOV R4, 0xa440 ;  /* 0x0000a44000047802 */ /* 0x000fe40000000f00 */
[----:B------:R-:W-:Y:S05]  /*a430*/  CALL.REL.NOINC `($_ZN7cutlass13device_kernelIN5flash19enable_sm80_to_sm89INS1_16FlashAttnBwdSm80INS1_25CollectiveMainloopBwdSm80ILi2ELi2EN4cute5tupleIJNS5_1CILi128EEES8_NS7_ILi64EEEEEENS_10bfloat16_tEfNS_4arch4Sm80ELb0ELb0ELb1ELb0ELb1ELb0ELb0ELb0ELi2ELi4ELi4ELi4ELb0EEENS1_24CollectiveEpilogueBwdGQAISA_fSD_Li256ELb0ELb1EEENS1_19SingleTileSchedulerILb0ELb0ELb0ELi128EEEEEEEEEvNT_6ParamsE$_ZN4cute3eso3ESOILb1ELb0EJNS_5tupleIJNS_1CILi1EEENS3_ILi2EEEEEENS2_IJNS3_ILi0EEEiEEEEEC2ERKS6_RKS8_) ;  /* 0xffffde8000007944 */ /* 0x000fea0003c3ffff */
[----:B------:R-:W-:-:S04]  /*a440*/  MOV R7, 0x0 ;  /* 0x0000000000077802 */ /* 0x000fc80000000f00 */
[----:B------:R-:W-:Y:S05]  /*a450*/  RET.REL.NODEC R6 `(_ZN7cutlass13device_kernelIN5flash19enable_sm80_to_sm89INS1_16FlashAttnBwdSm80INS1_25CollectiveMainloopBwdSm80ILi2ELi2EN4cute5tupleIJNS5_1CILi128EEES8_NS7_ILi64EEEEEENS_10bfloat16_tEfNS_4arch4Sm80ELb0ELb0ELb1ELb0ELb1ELb0ELb0ELb0ELi2ELi4ELi4ELi4ELb0EEENS1_24CollectiveEpilogueBwdGQAISA_fSD_Li256ELb0ELb1EEENS1_19SingleTileSchedulerILb0ELb0ELb0ELi128EEEEEEEEEvNT_6ParamsE) ;  /* 0xffff5ba006007950 */ /* 0x000fea0003c3ffff */
        .type           $_ZN7cutlass13device_kernelIN5flash19enable_sm80_to_sm89INS1_16FlashAttnBwdSm80INS1_25CollectiveMainloopBwdSm80ILi2ELi2EN4cute5tupleIJNS5_1CILi128EEES8_NS7_ILi64EEEEEENS_10bfloat16_tEfNS_4arch4Sm80ELb0ELb0ELb1ELb0ELb1ELb0ELb0ELb0ELi2ELi4ELi4ELi4ELb0EEENS1_24CollectiveEpilogueBwdGQAISA_fSD_Li256ELb0ELb1EEENS1_19SingleTileSchedulerILb0ELb0ELb0ELi128EEEEEEEEEvNT_6ParamsE$_ZN4cute5tupleIJNS0_IJNS_1CILi1EEENS1_ILi2EEES3_EEENS0_IJS2_NS1_ILi256EEEiEEEEEC2ERKS4_RKS6_,@function
        .size           $_ZN7cutlass13device_kernelIN5flash19enable_sm80_to_sm89INS1_16FlashAttnBwdSm80INS1_25CollectiveMainloopBwdSm80ILi2ELi2EN4cute5tupleIJNS5_1CILi128EEES8_NS7_ILi64EEEEEENS_10bfloat16_tEfNS_4arch4Sm80ELb0ELb0ELb1ELb0ELb1ELb0ELb0ELb0ELi2ELi4ELi4ELi4ELb0EEENS1_24CollectiveEpilogueBwdGQAISA_fSD_Li256ELb0ELb1EEENS1_19SingleTileSchedulerILb0ELb0ELb0ELi128EEEEEEEEEvNT_6ParamsE$_ZN4cute5tupleIJNS0_IJNS_1CILi1EEENS1_ILi2EEES3_EEENS0_IJS2_NS1_ILi256EEEiEEEEEC2ERKS4_RKS6_,($_ZN7cutlass13device_kernelIN5flash19enable_sm80_to_sm89INS1_16FlashAttnBwdSm80INS1_25CollectiveMainloopBwdSm80ILi2ELi2EN4cute5tupleIJNS5_1CILi128EEES8_NS7_ILi64EEEEEENS_10bfloat16_tEfNS_4arch4Sm80ELb0ELb0ELb1ELb0ELb1ELb0ELb0ELb0ELi2ELi4ELi4ELi4ELb0EEENS1_24CollectiveEpilogueBwdGQAISA_fSD_Li256ELb0ELb1EEENS1_19SingleTileSchedulerILb0ELb0ELb0ELi128EEEEEEEEEvNT_6ParamsE$_ZN4cute5tupleIJNS0_IJNS_1CILi2EEEEEENS0_IJiEEEEEC2ERKS3_RKS4_ - $_ZN7cutlass13device_kernelIN5flash19enable_sm80_to_sm89INS1_16FlashAttnBwdSm80INS1_25CollectiveMainloopBwdSm80ILi2ELi2EN4cute5tupleIJNS5_1CILi128EEES8_NS7_ILi64EEEEEENS_10bfloat16_tEfNS_4arch4Sm80ELb0ELb0ELb1ELb0ELb1ELb0ELb0ELb0ELi2ELi4ELi4ELi4ELb0EEENS1_24CollectiveEpilogueBwdGQAISA_fSD_Li256ELb0ELb1EEENS1_19SingleTileSchedulerILb0ELb0ELb0ELi128EEEEEEEEEvNT_6ParamsE$_ZN4cute5tupleIJNS0_IJNS_1CILi1EEENS1_ILi2EEES3_EEENS0_IJS2_NS1_ILi256EEEiEEEEEC2ERKS4_RKS6_)
$_ZN7cutlass13device_kernelIN5flash19enable_sm80_to_sm89INS1_16FlashAttnBwdSm80INS1_25CollectiveMainloopBwdSm80ILi2ELi2EN4cute5tupleIJNS5_1CILi128EEES8_NS7_ILi64EEEEEENS_10bfloat16_tEfNS_4arch4Sm80ELb0ELb0ELb1ELb0ELb1ELb0ELb0ELb0ELi2ELi4ELi4ELi4ELb0EEENS1_24CollectiveEpilogueBwdGQAISA_fSD_Li256ELb0ELb1EEENS1_19SingleTileSchedulerILb0ELb0ELb0ELi128EEEEEEEEEvNT_6ParamsE$_ZN4cute5tupleIJNS0_IJNS_1CILi1EEENS1_ILi2EEES3_EEENS0_IJS2_NS1_ILi256EEEiEEEEEC2ERKS4_RKS6_:
[----:B------:R-:W-:Y:S02]  /*a460*/  MOV R4, 0xa480 ;  /* 0x0000a48000047802 */ /* 0x000fe40000000f00 */
[----:B------:R-:W-:Y:S05]  /*a470*/  CALL.REL.NOINC `($_ZN7cutlass13device_kernelIN5flash19enable_sm80_to_sm89INS1_16FlashAttnBwdSm80INS1_25CollectiveMainloopBwdSm80ILi2ELi2EN4cute5tupleIJNS5_1CILi128EEES8_NS7_ILi64EEEEEENS_10bfloat16_tEfNS_4arch4Sm80ELb0ELb0ELb1ELb0ELb1ELb0ELb0ELb0ELi2ELi4ELi4ELi4ELb0EEENS1_24CollectiveEpilogueBwdGQAISA_fSD_Li256ELb0ELb1EEENS1_19SingleTileSchedulerILb0ELb0ELb0ELi128EEEEEEEEEvNT_6ParamsE$_ZN4cute3eso3ESOILb1ELb0EJNS_5tupleIJNS_1CILi1EEENS3_ILi2EEES5_EEENS2_IJS4_NS3_ILi256EEEiEEEEEC2ERKS6_RKS8_) ;  /* 0xffffde8000007944 */ /* 0x000fea0003c3ffff */
[----:B-1----:R-:W-:Y:S02]  /*a480*/  MOV R2, R6 ;  /* 0x0000000600027202 */ /* 0x002fe40000000f00 */
[----:B------:R-:W-:-:S04]  /*a490*/  MOV R3, 0x0 ;  /* 0x0000000000037802 */ /* 0x000fc80000000f00 */
[----:B------:R-:W-:Y:S05]  /*a4a0*/  RET.REL.NODEC R2 `(_ZN7cutlass13device_kernelIN5flash19enable_sm80_to_sm89INS1_16FlashAttnBwdSm80INS1_25CollectiveMainloopBwdSm80ILi2ELi2EN4cute5tupleIJNS5_1CILi128EEES8_NS7_ILi64EEEEEENS_10bfloat16_tEfNS_4arch4Sm80ELb0ELb0ELb1ELb0ELb1ELb0ELb0ELb0ELi2ELi4ELi4ELi4ELb0EEENS1_24CollectiveEpilogueBwdGQAISA_fSD_Li256ELb0ELb1EEENS1_19SingleTileSchedulerILb0ELb0ELb0ELi128EEEEEEEEEvNT_6ParamsE) ;  /* 0xffff5b5002007950 */ /* 0x000fea0003c3ffff */
        .type           $_ZN7cutlass13device_kernelIN5flash19enable_sm80_to_sm89INS1_16FlashAttnBwdSm80INS1_25CollectiveMainloopBwdSm80ILi2ELi2EN4cute5tupleIJNS5_1CILi128EEES8_NS7_ILi64EEEEEENS_10bfloat16_tEfNS_4arch4Sm80ELb0ELb0ELb1ELb0ELb1ELb0ELb0ELb0ELi2ELi4ELi4ELi4ELb0EEENS1_24CollectiveEpilogueBwdGQAISA_fSD_Li256ELb0ELb1EEENS1_19SingleTileSchedulerILb0ELb0ELb0ELi128EEEEEEEEEvNT_6ParamsE$_ZN4cute5tupleIJNS0_IJNS_1CILi2EEEEEENS0_IJiEEEEEC2ERKS3_RKS4_,@function
        .size           $_ZN7cutlass13device_kernelIN5flash19enable_sm80_to_sm89INS1_16FlashAttnBwdSm80INS1_25CollectiveMainloopBwdSm80ILi2ELi2EN4cute5tupleIJNS5_1CILi128EEES8_NS7_ILi64EEEEEENS_10bfloat16_tEfNS_4arch4Sm80ELb0ELb0ELb1ELb0ELb1ELb0ELb0ELb0ELi2ELi4ELi4ELi4ELb0EEENS1_24CollectiveEpilogueBwdGQAISA_fSD_Li256ELb0ELb1EEENS1_19SingleTileSchedulerILb0ELb0ELb0ELi128EEEEEEEEEvNT_6ParamsE$_ZN4cute5tupleIJNS0_IJNS_1CILi2EEEEEENS0_IJiEEEEEC2ERKS3_RKS4_,($_ZN7cutlass13device_kernelIN5flash19enable_sm80_to_sm89INS1_16FlashAttnBwdSm80INS1_25CollectiveMainloopBwdSm80ILi2ELi2EN4cute5tupleIJNS5_1CILi128EEES8_NS7_ILi64EEEEEENS_10bfloat16_tEfNS_4arch4Sm80ELb0ELb0ELb1ELb0ELb1ELb0ELb0ELb0ELi2ELi4ELi4ELi4ELb0EEENS1_24CollectiveEpilogueBwdGQAISA_fSD_Li256ELb0ELb1EEENS1_19SingleTileSchedulerILb0ELb0ELb0ELi128EEEEEEEEEvNT_6ParamsE$_ZN4cute5tupleIJNS0_IJNS_1CILi2EEES2_EEENS0_IJNS1_ILi1EEEiEEEEEC2ERKS3_RKS5_ - $_ZN7cutlass13device_kernelIN5flash19enable_sm80_to_sm89INS1_16FlashAttnBwdSm80INS1_25CollectiveMainloopBwdSm80ILi2ELi2EN4cute5tupleIJNS5_1CILi128EEES8_NS7_ILi64EEEEEENS_10bfloat16_tEfNS_4arch4Sm80ELb0ELb0ELb1ELb0ELb1ELb0ELb0ELb0ELi2ELi4ELi4ELi4ELb0EEENS1_24CollectiveEpilogueBwdGQAISA_fSD_Li256ELb0ELb1EEENS1_19SingleTileSchedulerILb0ELb0ELb0ELi128EEEEEEEEEvNT_6ParamsE$_ZN4cute5tupleIJNS0_IJNS_1CILi2EEEEEENS0_IJiEEEEEC2ERKS3_RKS4_)
$_ZN7cutlass13device_kernelIN5flash19enable_sm80_to_sm89INS1_16FlashAttnBwdSm80INS1_25CollectiveMainloopBwdSm80ILi2ELi2EN4cute5tupleIJNS5_1CILi128EEES8_NS7_ILi64EEEEEENS_10bfloat16_tEfNS_4arch4Sm80ELb0ELb0ELb1ELb0ELb1ELb0ELb0ELb0ELi2ELi4ELi4ELi4ELb0EEENS1_24CollectiveEpilogueBwdGQAISA_fSD_Li256ELb0ELb1EEENS1_19SingleTileSchedulerILb0ELb0ELb0ELi128EEEEEEEEEvNT_6ParamsE$_ZN4cute5tupleIJNS0_IJNS_1CILi2EEEEEENS0_IJiEEEEEC2ERKS3_RKS4_:
[----:B------:R-:W-:Y:S02]  /*a4b0*/  MOV R6, 0xa4d0 ;  /* 0x0000a4d000067802 */ /* 0x000fe40000000f00 */
[----:B------:R-:W-:Y:S05]  /*a4c0*/  CALL.REL.NOINC `($_ZN7cutlass13device_kernelIN5flash19enable_sm80_to_sm89INS1_16FlashAttnBwdSm80INS1_25CollectiveMainloopBwdSm80ILi2ELi2EN4cute5tupleIJNS5_1CILi128EEES8_NS7_ILi64EEEEEENS_10bfloat16_tEfNS_4arch4Sm80ELb0ELb0ELb1ELb0ELb1ELb0ELb0ELb0ELi2ELi4ELi4ELi4ELb0EEENS1_24CollectiveEpilogueBwdGQAISA_fSD_Li256ELb0ELb1EEENS1_19SingleTileSchedulerILb0ELb0ELb0ELi128EEEEEEEEEvNT_6ParamsE$_ZN4cute3eso3ESOILb1ELb0EJNS_5tupleIJNS_1CILi2EEEEEENS2_IJiEEEEEC2ERKS5_RKS6_) ;  /* 0xffffde7000007944 */ /* 0x000fea0003c3ffff */
[----:B------:R-:W-:-:S04]  /*a4d0*/  MOV R5, 0x0 ;  /* 0x0000000000057802 */ /* 0x000fc80000000f00 */
[----:B------:R-:W-:Y:S05]  /*a4e0*/  RET.REL.NODEC R4 `(_ZN7cutlass13device_kernelIN5flash19enable_sm80_to_sm89INS1_16FlashAttnBwdSm80INS1_25CollectiveMainloopBwdSm80ILi2ELi2EN4cute5tupleIJNS5_1CILi128EEES8_NS7_ILi64EEEEEENS_10bfloat16_tEfNS_4arch4Sm80ELb0ELb0ELb1ELb0ELb1ELb0ELb0ELb0ELi2ELi4ELi4ELi4ELb0EEENS1_24CollectiveEpilogueBwdGQAISA_fSD_Li256ELb0ELb1EEENS1_19SingleTileSchedulerILb0ELb0ELb0ELi128EEEEEEEEEvNT_6ParamsE) ;  /* 0xffff5b1004007950 */ /* 0x000fea0003c3ffff */
        .type           $_ZN7cutlass13device_kernelIN5flash19enable_sm80_to_sm89INS1_16FlashAttnBwdSm80INS1_25CollectiveMainloopBwdSm80ILi2ELi2EN4cute5tupleIJNS5_1CILi128EEES8_NS7_ILi64EEEEEENS_10bfloat16_tEfNS_4arch4Sm80ELb0ELb0ELb1ELb0ELb1ELb0ELb0ELb0ELi2ELi4ELi4ELi4ELb0EEENS1_24CollectiveEpilogueBwdGQAISA_fSD_Li256ELb0ELb1EEENS1_19SingleTileSchedulerILb0ELb0ELb0ELi128EEEEEEEEEvNT_6ParamsE$_ZN4cute5tupleIJNS0_IJNS_1CILi2EEES2_EEENS0_IJNS1_ILi1EEEiEEEEEC2ERKS3_RKS5_,@function
        .size           $_ZN7cutlass13device_kernelIN5flash19enable_sm80_to_sm89INS1_16FlashAttnBwdSm80INS1_25CollectiveMainloopBwdSm80ILi2ELi2EN4cute5tupleIJNS5_1CILi128EEES8_NS7_ILi64EEEEEENS_10bfloat16_tEfNS_4arch4Sm80ELb0ELb0ELb1ELb0ELb1ELb0ELb0ELb0ELi2ELi4ELi4ELi4ELb0EEENS1_24CollectiveEpilogueBwdGQAISA_fSD_Li256ELb0ELb1EEENS1_19SingleTileSchedulerILb0ELb0ELb0ELi128EEEEEEEEEvNT_6ParamsE$_ZN4cute5tupleIJNS0_IJNS_1CILi2EEES2_EEENS0_IJNS1_ILi1EEEiEEEEEC2ERKS3_RKS5_,($_ZN7cutlass13device_kernelIN5flash19enable_sm80_to_sm89INS1_16FlashAttnBwdSm80INS1_25CollectiveMainloopBwdSm80ILi2ELi2EN4cute5tupleIJNS5_1CILi128EEES8_NS7_ILi64EEEEEENS_10bfloat16_tEfNS_4arch4Sm80ELb0ELb0ELb1ELb0ELb1ELb0ELb0ELb0ELi2ELi4ELi4ELi4ELb0EEENS1_24CollectiveEpilogueBwdGQAISA_fSD_Li256ELb0ELb1EEENS1_19SingleTileSchedulerILb0ELb0ELb0ELi128EEEEEEEEEvNT_6ParamsE$_ZN4cute5tupleIJNS0_IJNS_1CILi2EEES2_EEENS0_IJiNS1_ILi4096EEEEEEEEC2ERKS3_RKS5_ - $_ZN7cutlass13device_kernelIN5flash19enable_sm80_to_sm89INS1_16FlashAttnBwdSm80INS1_25CollectiveMainloopBwdSm80ILi2ELi2EN4cute5tupleIJNS5_1CILi128EEES8_NS7_ILi64EEEEEENS_10bfloat16_tEfNS_4arch4Sm80ELb0ELb0ELb1ELb0ELb1ELb0ELb0ELb0ELi2ELi4ELi4ELi4ELb0EEENS1_24CollectiveEpilogueBwdGQAISA_fSD_Li256ELb0ELb1EEENS1_19SingleTileSchedulerILb0ELb0ELb0ELi128EEEEEEEEEvNT_6ParamsE$_ZN4cute5tupleIJNS0_IJNS_1CILi2EEES2_EEENS0_IJNS1_ILi1EEEiEEEEEC2ERKS3_RKS5_)
$_ZN7cutlass13device_kernelIN5flash19enable_sm80_to_sm89INS1_16FlashAttnBwdSm80INS1_25CollectiveMainloopBwdSm80ILi2ELi2EN4cute5tupleIJNS5_1CILi128EEES8_NS7_ILi64EEEEEENS_10bfloat16_tEfNS_4arch4Sm80ELb0ELb0ELb1ELb0ELb1ELb0ELb0ELb0ELi2ELi4ELi4ELi4ELb0EEENS1_24CollectiveEpilogueBwdGQAISA_fSD_Li256ELb0ELb1EEENS1_19SingleTileSchedulerILb0ELb0ELb0ELi128EEEEEEEEEvNT_6ParamsE$_ZN4cute5tupleIJNS0_IJNS_1CILi2EEES2_EEENS0_IJNS1_ILi1EEEiEEEEEC2ERKS3_RKS5_:
[----:B------:R-:W-:Y:S02]  /*a4f0*/  MOV R4, 0xa510 ;  /* 0x0000a51000047802 */ /* 0x000fe40000000f00 */
[----:B------:R-:W-:Y:S05]  /*a500*/  CALL.REL.NOINC `($_ZN7cutlass13device_kernelIN5flash19enable_sm80_to_sm89INS1_16FlashAttnBwdSm80INS1_25CollectiveMainloopBwdSm80ILi2ELi2EN4cute5tupleIJNS5_1CILi128EEES8_NS7_ILi64EEEEEENS_10bfloat16_tEfNS_4arch4Sm80ELb0ELb0ELb1ELb0ELb1ELb0ELb0ELb0ELi2ELi4ELi4ELi4ELb0EEENS1_24CollectiveEpilogueBwdGQAISA_fSD_Li256ELb0ELb1EEENS1_19SingleTileSchedulerILb0ELb0ELb0ELi128EEEEEEEEEvNT_6ParamsE$_ZN4cute3eso3ESOILb1ELb0EJNS_5tupleIJNS_1CILi2EEES4_EEENS2_IJNS3_ILi1EEEiEEEEEC2ERKS5_RKS7_) ;  /* 0xffffdf0000007944 */ /* 0x000fea0003c3ffff */
[----:B-1----:R-:W-:Y:S02]  /*a510*/  MOV R2, R6 ;  /* 0x0000000600027202 */ /* 0x002fe40000000f00 */
[----:B------:R-:W-:-:S04]  /*a520*/  MOV R3, 0x0 ;  /* 0x0000000000037802 */ /* 0x000fc80000000f00 */
[----:B------:R-:W-:Y:S05]  /*a530*/  RET.REL.NODEC R2 `(_ZN7cutlass13device_kernelIN5flash19enable_sm80_to_sm89INS1_16FlashAttnBwdSm80INS1_25CollectiveMainloopBwdSm80ILi2ELi2EN4cute5tupleIJNS5_1CILi128EEES8_NS7_ILi64EEEEEENS_10bfloat16_tEfNS_4arch4Sm80ELb0ELb0ELb1ELb0ELb1ELb0ELb0ELb0ELi2ELi4ELi4ELi4ELb0EEENS1_24CollectiveEpilogueBwdGQAISA_fSD_Li256ELb0ELb1EEENS1_19SingleTileSchedulerILb0ELb0ELb0ELi128EEEEEEEEEvNT_6ParamsE) ;  /* 0xffff5ac002007950 */ /* 0x000fea0003c3ffff */
        .type           $_ZN7cutlass13device_kernelIN5flash19enable_sm80_to_sm89INS1_16FlashAttnBwdSm80INS1_25CollectiveMainloopBwdSm80ILi2ELi2EN4cute5tupleIJNS5_1CILi128EEES8_NS7_ILi64EEEEEENS_10bfloat16_tEfNS_4arch4Sm80ELb0ELb0ELb1ELb0ELb1ELb0ELb0ELb0ELi2ELi4ELi4ELi4ELb0EEENS1_24CollectiveEpilogueBwdGQAISA_fSD_Li256ELb0ELb1EEENS1_19SingleTileSchedulerILb0ELb0ELb0ELi128EEEEEEEEEvNT_6ParamsE$_ZN4cute5tupleIJNS0_IJNS_1CILi2EEES2_EEENS0_IJiNS1_ILi4096EEEEEEEEC2ERKS3_RKS5_,@function
        .size           $_ZN7cutlass13device_kernelIN5flash19enable_sm80_to_sm89INS1_16FlashAttnBwdSm80INS1_25CollectiveMainloopBwdSm80ILi2ELi2EN4cute5tupleIJNS5_1CILi128EEES8_NS7_ILi64EEEEEENS_10bfloat16_tEfNS_4arch4Sm80ELb0ELb0ELb1ELb0ELb1ELb0ELb0ELb0ELi2ELi4ELi4ELi4ELb0EEENS1_24CollectiveEpilogueBwdGQAISA_fSD_Li256ELb0ELb1EEENS1_19SingleTileSchedulerILb0ELb0ELb0ELi128EEEEEEEEEvNT_6ParamsE$_ZN4cute5tupleIJNS0_IJNS_1CILi2EEES2_EEENS0_IJiNS1_ILi4096EEEEEEEEC2ERKS3_RKS5_,($_ZN7cutlass13device_kernelIN5flash19enable_sm80_to_sm89INS1_16FlashAttnBwdSm80INS1_25CollectiveMainloopBwdSm80ILi2ELi2EN4cute5tupleIJNS5_1CILi128EEES8_NS7_ILi64EEEEEENS_10bfloat16_tEfNS_4arch4Sm80ELb0ELb0ELb1ELb0ELb1ELb0ELb0ELb0ELi2ELi4ELi4ELi4ELb0EEENS1_24CollectiveEpilogueBwdGQAISA_fSD_Li256ELb0ELb1EEENS1_19SingleTileSchedulerILb0ELb0ELb0ELi128EEEEEEEEEvNT_6ParamsE$_ZN4cute5tupleIJNS0_IJNS_1CILi2EEES2_EEENS0_IJiNS1_ILi512EEEEEEEEC2ERKS3_RKS5_ - $_ZN7cutlass13device_kernelIN5flash19enable_sm80_to_sm89INS1_16FlashAttnBwdSm80INS1_25CollectiveMainloopBwdSm80ILi2ELi2EN4cute5tupleIJNS5_1CILi128EEES8_NS7_ILi64EEEEEENS_10bfloat16_tEfNS_4arch4Sm80ELb0ELb0ELb1ELb0ELb1ELb0ELb0ELb0ELi2ELi4ELi4ELi4ELb0EEENS1_24CollectiveEpilogueBwdGQAISA_fSD_Li256ELb0ELb1EEENS1_19SingleTileSchedulerILb0ELb0ELb0ELi128EEEEEEEEEvNT_6ParamsE$_ZN4cute5tupleIJNS0_IJNS_1CILi2EEES2_EEENS0_IJiNS1_ILi4096EEEEEEEEC2ERKS3_RKS5_)
$_ZN7cutlass13device_kernelIN5flash19enable_sm80_to_sm89INS1_16FlashAttnBwdSm80INS1_25CollectiveMainloopBwdSm80ILi2ELi2EN4cute5tupleIJNS5_1CILi128EEES8_NS7_ILi64EEEEEENS_10bfloat16_tEfNS_4arch4Sm80ELb0ELb0ELb1ELb0ELb1ELb0ELb0ELb0ELi2ELi4ELi4ELi4ELb0EEENS1_24CollectiveEpilogueBwdGQAISA_fSD_Li256ELb0ELb1EEENS1_19SingleTileSchedulerILb0ELb0ELb0ELi128EEEEEEEEEvNT_6ParamsE$_ZN4cute5tupleIJNS0_IJNS_1CILi2EEES2_EEENS0_IJiNS1_ILi4096EEEEEEEEC2ERKS3_RKS5_:
[----:B------:R-:W-:Y:S02]  /*a540*/  MOV R4, 0xa560 ;  /* 0x0000a56000047802 */ /* 0x000fe40000000f00 */
[----:B------:R-:W-:Y:S05]  /*a550*/  CALL.REL.NOINC `($_ZN7cutlass13device_kernelIN5flash19enable_sm80_to_sm89INS1_16FlashAttnBwdSm80INS1_25CollectiveMainloopBwdSm80ILi2ELi2EN4cute5tupleIJNS5_1CILi128EEES8_NS7_ILi64EEEEEENS_10bfloat16_tEfNS_4arch4Sm80ELb0ELb0ELb1ELb0ELb1ELb0ELb0ELb0ELi2ELi4ELi4ELi4ELb0EEENS1_24CollectiveEpilogueBwdGQAISA_fSD_Li256ELb0ELb1EEENS1_19SingleTileSchedulerILb0ELb0ELb0ELi128EEEEEEEEEvNT_6ParamsE$_ZN4cute3eso3ESOILb1ELb0EJNS_5tupleIJNS_1CILi2EEES4_EEENS2_IJiNS3_ILi4096EEEEEEEEC2ERKS5_RKS7_) ;  /* 0xffffdef000007944 */ /* 0x000fea0003c3ffff */
[----:B-1----:R-:W-:Y:S02]  /*a560*/  MOV R2, R6 ;  /* 0x0000000600027202 */ /* 0x002fe40000000f00 */
[----:B------:R-:W-:-:S04]  /*a570*/  MOV R3, 0x0 ;  /* 0x0000000000037802 */ /* 0x000fc80000000f00 */
[----:B------:R-:W-:Y:S05]  /*a580*/  RET.REL.NODEC R2 `(_ZN7cutlass13device_kernelIN5flash19enable_sm80_to_sm89INS1_16FlashAttnBwdSm80INS1_25CollectiveMainloopBwdSm80ILi2ELi2EN4cute5tupleIJNS5_1CILi128EEES8_NS7_ILi64EEEEEENS_10bfloat16_tEfNS_4arch4Sm80ELb0ELb0ELb1ELb0ELb1ELb0ELb0ELb0ELi2ELi4ELi4ELi4ELb0EEENS1_24CollectiveEpilogueBwdGQAISA_fSD_Li256ELb0ELb1EEENS1_19SingleTileSchedulerILb0ELb0ELb0ELi128EEEEEEEEEvNT_6ParamsE) ;  /* 0xffff5a7002007950 */ /* 0x000fea0003c3ffff */
        .type           $_ZN7cutlass13device_kernelIN5flash19enable_sm80_to_sm89INS1_16FlashAttnBwdSm80INS1_25CollectiveMainloopBwdSm80ILi2ELi2EN4cute5tupleIJNS5_1CILi128EEES8_NS7_ILi64EEEEEENS_10bfloat16_tEfNS_4arch4Sm80ELb0ELb0ELb1ELb0ELb1ELb0ELb0ELb0ELi2ELi4ELi4ELi4ELb0EEENS1_24CollectiveEpilogueBwdGQAISA_fSD_Li256ELb0ELb1EEENS1_19SingleTileSchedulerILb0ELb0ELb0ELi128EEEEEEEEEvNT_6ParamsE$_ZN4cute5tupleIJNS0_IJNS_1CILi2EEES2_EEENS0_IJiNS1_ILi512EEEEEEEEC2ERKS3_RKS5_,@function
        .size           $_ZN7cutlass13device_kernelIN5flash19enable_sm80_to_sm89INS1_16FlashAttnBwdSm80INS1_25CollectiveMainloopBwdSm80ILi2ELi2EN4cute5tupleIJNS5_1CILi128EEES8_NS7_ILi64EEEEEENS_10bfloat16_tEfNS_4arch4Sm80ELb0ELb0ELb1ELb0ELb1ELb0ELb0ELb0ELi2ELi4ELi4ELi4ELb0EEENS1_24CollectiveEpilogueBwdGQAISA_fSD_Li256ELb0ELb1EEENS1_19SingleTileSchedulerILb0ELb0ELb0ELi128EEEEEEEEEvNT_6ParamsE$_ZN4cute5tupleIJNS0_IJNS_1CILi2EEES2_EEENS0_IJiNS1_ILi512EEEEEEEEC2ERKS3_RKS5_,($_ZN7cutlass13device_kernelIN5flash19enable_sm80_to_sm89INS1_16FlashAttnBwdSm80INS1_25CollectiveMainloopBwdSm80ILi2ELi2EN4cute5tupleIJNS5_1CILi128EEES8_NS7_ILi64EEEEEENS_10bfloat16_tEfNS_4arch4Sm80ELb0ELb0ELb1ELb0ELb1ELb0ELb0ELb0ELi2ELi4ELi4ELi4ELb0EEENS1_24CollectiveEpilogueBwdGQAISA_fSD_Li256ELb0ELb1EEENS1_19SingleTileSchedulerILb0ELb0ELb0ELi128EEEEEEEEEvNT_6ParamsE$_ZN4cute5tupleIJNS0_IJNS_1CILi2EEES2_EEENS0_IJiiEEEEEC2ERKS3_RKS4_ - $_ZN7cutlass13device_kernelIN5flash19enable_sm80_to_sm89INS1_16FlashAttnBwdSm80INS1_25CollectiveMainloopBwdSm80ILi2ELi2EN4cute5tupleIJNS5_1CILi128EEES8_NS7_ILi64EEEEEENS_10bfloat16_tEfNS_4arch4Sm80ELb0ELb0ELb1ELb0ELb1ELb0ELb0ELb0ELi2ELi4ELi4ELi4ELb0EEENS1_24CollectiveEpilogueBwdGQAISA_fSD_Li256ELb0ELb1EEENS1_19SingleTileSchedulerILb0ELb0ELb0ELi128EEEEEEEEEvNT_6ParamsE$_ZN4cute5tupleIJNS0_IJNS_1CILi2EEES2_EEENS0_IJiNS1_ILi512EEEEEEEEC2ERKS3_RKS5_)
$_ZN7cutlass13device_kernelIN5flash19enable_sm80_to_sm89INS1_16FlashAttnBwdSm80INS1_25CollectiveMainloopBwdSm80ILi2ELi2EN4cute5tupleIJNS5_1CILi128EEES8_NS7_ILi64EEEEEENS_10bfloat16_tEfNS_4arch4Sm80ELb0ELb0ELb1ELb0ELb1ELb0ELb0ELb0ELi2ELi4ELi4ELi4ELb0EEENS1_24CollectiveEpilogueBwdGQAISA_fSD_Li256ELb0ELb1EEENS1_19SingleTileSchedulerILb0ELb0ELb0ELi128EEEEEEEEEvNT_6ParamsE$_ZN4cute5tupleIJNS0_IJNS_1CILi2EEES2_EEENS0_IJiNS1_ILi512EEEEEEEEC2ERKS3_RKS5_:
[----:B------:R-:W-:Y:S02]  /*a590*/  MOV R4, 0xa5b0 ;  /* 0x0000a5b000047802 */ /* 0x000fe40000000f00 */
[----:B------:R-:W-:Y:S05]  /*a5a0*/  CALL.REL.NOINC `($_ZN7cutlass13device_kernelIN5flash19enable_sm80_to_sm89INS1_16FlashAttnBwdSm80INS1_25CollectiveMainloopBwdSm80ILi2ELi2EN4cute5tupleIJNS5_1CILi128EEES8_NS7_ILi64EEEEEENS_10bfloat16_tEfNS_4arch4Sm80ELb0ELb0ELb1ELb0ELb1ELb0ELb0ELb0ELi2ELi4ELi4ELi4ELb0EEENS1_24CollectiveEpilogueBwdGQAISA_fSD_Li256ELb0ELb1EEENS1_19SingleTileSchedulerILb0ELb0ELb0ELi128EEEEEEEEEvNT_6ParamsE$_ZN4cute3eso3ESOILb1ELb0EJNS_5tupleIJNS_1CILi2EEES4_EEENS2_IJiNS3_ILi512EEEEEEEEC2ERKS5_RKS7_) ;  /* 0xffffdee000007944 */ /* 0x000fea0003c3ffff */
[----:B-1----:R-:W-:Y:S02]  /*a5b0*/  MOV R2, R6 ;  /* 0x0000000600027202 */ /* 0x002fe40000000f00 */
[----:B------:R-:W-:-:S04]  /*a5c0*/  MOV R3, 0x0 ;  /* 0x0000000000037802 */ /* 0x000fc80000000f00 */
[----:B------:R-:W-:Y:S05]  /*a5d0*/  RET.REL.NODEC R2 `(_ZN7cutlass13device_kernelIN5flash19enable_sm80_to_sm89INS1_16FlashAttnBwdSm80INS1_25CollectiveMainloopBwdSm80ILi2ELi2EN4cute5tupleIJNS5_1CILi128EEES8_NS7_ILi64EEEEEENS_10bfloat16_tEfNS_4arch4Sm80ELb0ELb0ELb1ELb0ELb1ELb0ELb0ELb0ELi2ELi4ELi4ELi4ELb0EEENS1_24CollectiveEpilogueBwdGQAISA_fSD_Li256ELb0ELb1EEENS1_19SingleTileSchedulerILb0ELb0ELb0ELi128EEEEEEEEEvNT_6ParamsE) ;  /* 0xffff5a2002007950 */ /* 0x000fea0003c3ffff */
        .type           $_ZN7cutlass13device_kernelIN5flash19enable_sm80_to_sm89INS1_16FlashAttnBwdSm80INS1_25CollectiveMainloopBwdSm80ILi2ELi2EN4cute5tupleIJNS5_1CILi128EEES8_NS7_ILi64EEEEEENS_10bfloat16_tEfNS_4arch4Sm80ELb0ELb0ELb1ELb0ELb1ELb0ELb0ELb0ELi2ELi4ELi4ELi4ELb0EEENS1_24CollectiveEpilogueBwdGQAISA_fSD_Li256ELb0ELb1EEENS1_19SingleTileSchedulerILb0ELb0ELb0ELi128EEEEEEEEEvNT_6ParamsE$_ZN4cute5tupleIJNS0_IJNS_1CILi2EEES2_EEENS0_IJiiEEEEEC2ERKS3_RKS4_,@function
        .size           $_ZN7cutlass13device_kernelIN5flash19enable_sm80_to_sm89INS1_16FlashAttnBwdSm80INS1_25CollectiveMainloopBwdSm80ILi2ELi2EN4cute5tupleIJNS5_1CILi128EEES8_NS7_ILi64EEEEEENS_10bfloat16_tEfNS_4arch4Sm80ELb0ELb0ELb1ELb0ELb1ELb0ELb0ELb0ELi2ELi4ELi4ELi4ELb0EEENS1_24CollectiveEpilogueBwdGQAISA_fSD_Li256ELb0ELb1EEENS1_19SingleTileSchedulerILb0ELb0ELb0ELi128EEEEEEEEEvNT_6ParamsE$_ZN4cute5tupleIJNS0_IJNS_1CILi2EEES2_EEENS0_IJiiEEEEEC2ERKS3_RKS4_,($_ZN7cutlass13device_kernelIN5flash19enable_sm80_to_sm89INS1_16FlashAttnBwdSm80INS1_25CollectiveMainloopBwdSm80ILi2ELi2EN4cute5tupleIJNS5_1CILi128EEES8_NS7_ILi64EEEEEENS_10bfloat16_tEfNS_4arch4Sm80ELb0ELb0ELb1ELb0ELb1ELb0ELb0ELb0ELi2ELi4ELi4ELi4ELb0EEENS1_24CollectiveEpilogueBwdGQAISA_fSD_Li256ELb0ELb1EEENS1_19SingleTileSchedulerILb0ELb0ELb0ELi128EEEEEEEEEvNT_6ParamsE$_ZN4cute5tupleIJNS0_IJNS_1CILi2EEES2_S2_EEENS0_IJNS1_ILi1EEENS1_ILi512EEEiEEEEEC2ERKS3_RKS6_ - $_ZN7cutlass13device_kernelIN5flash19enable_sm80_to_sm89INS1_16FlashAttnBwdSm80INS1_25CollectiveMainloopBwdSm80ILi2ELi2EN4cute5tupleIJNS5_1CILi128EEES8_NS7_ILi64EEEEEENS_10bfloat16_tEfNS_4arch4Sm80ELb0ELb0ELb1ELb0ELb1ELb0ELb0ELb0ELi2ELi4ELi4ELi4ELb0EEENS1_24CollectiveEpilogueBwdGQAISA_fSD_Li256ELb0ELb1EEENS1_19SingleTileSchedulerILb0ELb0ELb0ELi128EEEEEEEEEvNT_6ParamsE$_ZN4cute5tupleIJNS0_IJNS_1CILi2EEES2_EEENS0_IJiiEEEEEC2ERKS3_RKS4_)
$_ZN7cutlass13device_kernelIN5flash19enable_sm80_to_sm89INS1_16FlashAttnBwdSm80INS1_25CollectiveMainloopBwdSm80ILi2ELi2EN4cute5tupleIJNS5_1CILi128EEES8_NS7_ILi64EEEEEENS_10bfloat16_tEfNS_4arch4Sm80ELb0ELb0ELb1ELb0ELb1ELb0ELb0ELb0ELi2ELi4ELi4ELi4ELb0EEENS1_24CollectiveEpilogueBwdGQAISA_fSD_Li256ELb0ELb1EEENS1_19SingleTileSchedulerILb0ELb0ELb0ELi128EEEEEEEEEvNT_6ParamsE$_ZN4cute5tupleIJNS0_IJNS_1CILi2EEES2_EEENS0_IJiiEEEEEC2ERKS3_RKS4_:
[----:B------:R-:W-:Y:S02]  /*a5e0*/  MOV R4, 0xa600 ;  /* 0x0000a60000047802 */ /* 0x000fe40000000f00 */
[----:B------:R-:W-:Y:S05]  /*a5f0*/  CALL.REL.NOINC `($_ZN7cutlass13device_kernelIN5flash19enable_sm80_to_sm89INS1_16FlashAttnBwdSm80INS1_25CollectiveMainloopBwdSm80ILi2ELi2EN4cute5tupleIJNS5_1CILi128EEES8_NS7_ILi64EEEEEENS_10bfloat16_tEfNS_4arch4Sm80ELb0ELb0ELb1ELb0ELb1ELb0ELb0ELb0ELi2ELi4ELi4ELi4ELb0EEENS1_24CollectiveEpilogueBwdGQAISA_fSD_Li256ELb0ELb1EEENS1_19SingleTileSchedulerILb0ELb0ELb0ELi128EEEEEEEEEvNT_6ParamsE$_ZN4cute3eso3ESOILb1ELb0EJNS_5tupleIJNS_1CILi2EEES4_EEENS2_IJiiEEEEEC2ERKS5_RKS6_) ;  /* 0xffffded000007944 */ /* 0x000fea0003c3ffff */
[----:B-1----:R-:W-:Y:S02]  /*a600*/  MOV R2, R6 ;  /* 0x0000000600027202 */ /* 0x002fe40000000f00 */
[----:B------:R-:W-:-:S04]  /*a610*/  MOV R3, 0x0 ;  /* 0x0000000000037802 */ /* 0x000fc80000000f00 */
[----:B------:R-:W-:Y:S05]  /*a620*/  RET.REL.NODEC R2 `(_ZN7cutlass13device_kernelIN5flash19enable_sm80_to_sm89INS1_16FlashAttnBwdSm80INS1_25CollectiveMainloopBwdSm80ILi2ELi2EN4cute5tupleIJNS5_1CILi128EEES8_NS7_ILi64EEEEEENS_10bfloat16_tEfNS_4arch4Sm80ELb0ELb0ELb1ELb0ELb1ELb0ELb0ELb0ELi2ELi4ELi4ELi4ELb0EEENS1_24CollectiveEpilogueBwdGQAISA_fSD_Li256ELb0ELb1EEENS1_19SingleTileSchedulerILb0ELb0ELb0ELi128EEEEEEEEEvNT_6ParamsE) ;  /* 0xffff59d002007950 */ /* 0x000fea0003c3ffff */
        .type           $_ZN7cutlass13device_kernelIN5flash19enable_sm80_to_sm89INS1_16FlashAttnBwdSm80INS1_25CollectiveMainloopBwdSm80ILi2ELi2EN4cute5tupleIJNS5_1CILi128EEES8_NS7_ILi64EEEEEENS_10bfloat16_tEfNS_4arch4Sm80ELb0ELb0ELb1ELb0ELb1ELb0ELb0ELb0ELi2ELi4ELi4ELi4ELb0EEENS1_24CollectiveEpilogueBwdGQAISA_fSD_Li256ELb0ELb1EEENS1_19SingleTileSchedulerILb0ELb0ELb0ELi128EEEEEEEEEvNT_6ParamsE$_ZN4cute5tupleIJNS0_IJNS_1CILi2EEES2_S2_EEENS0_IJNS1_ILi1EEENS1_ILi512EEEiEEEEEC2ERKS3_RKS6_,@function
        .size           $_ZN7cutlass13device_kernelIN5flash19enable_sm80_to_sm89INS1_16FlashAttnBwdSm80INS1_25CollectiveMainloopBwdSm80ILi2ELi2EN4cute5tupleIJNS5_1CILi128EEES8_NS7_ILi64EEEEEENS_10bfloat16_tEfNS_4arch4Sm80ELb0ELb0ELb1ELb0ELb1ELb0ELb0ELb0ELi2ELi4ELi4ELi4ELb0EEENS1_24CollectiveEpilogueBwdGQAISA_fSD_Li256ELb0ELb1EEENS1_19SingleTileSchedulerILb0ELb0ELb0ELi128EEEEEEEEEvNT_6ParamsE$_ZN4cute5tupleIJNS0_IJNS_1CILi2EEES2_S2_EEENS0_IJNS1_ILi1EEENS1_ILi512EEEiEEEEEC2ERKS3_RKS6_,($_ZN7cutlass13device_kernelIN5flash19enable_sm80_to_sm89INS1_16FlashAttnBwdSm80INS1_25CollectiveMainloopBwdSm80ILi2ELi2EN4cute5tupleIJNS5_1CILi128EEES8_NS7_ILi64EEEEEENS_10bfloat16_tEfNS_4arch4Sm80ELb0ELb0ELb1ELb0ELb1ELb0ELb0ELb0ELi2ELi4ELi4ELi4ELb0EEENS1_24CollectiveEpilogueBwdGQAISA_fSD_Li256ELb0ELb1EEENS1_19SingleTileSchedulerILb0ELb0ELb0ELi128EEEEEEEEEvNT_6ParamsE$_ZN4cute5tupleIJNS0_IJNS_1CILi8EEENS0_IJNS1_ILi2EEES3_S3_EEENS1_ILi1EEES4_S5_EEENS0_IJS5_NS0_IJS2_iiEEENS1_ILi64EEENS0_IJiNS1_ILi144EEENS1_ILi288EEEEEENS1_ILi512EEEEEEEEC2ERKS6_RKSD_ - $_ZN7cutlass13device_kernelIN5flash19enable_sm80_to_sm89INS1_16FlashAttnBwdSm80INS1_25CollectiveMainloopBwdSm80ILi2ELi2EN4cute5tupleIJNS5_1CILi128EEES8_NS7_ILi64EEEEEENS_10bfloat16_tEfNS_4arch4Sm80ELb0ELb0ELb1ELb0ELb1ELb0ELb0ELb0ELi2ELi4ELi4ELi4ELb0EEENS1_24CollectiveEpilogueBwdGQAISA_fSD_Li256ELb0ELb1EEENS1_19SingleTileSchedulerILb0ELb0ELb0ELi128EEEEEEEEEvNT_6ParamsE$_ZN4cute5tupleIJNS0_IJNS_1CILi2EEES2_S2_EEENS0_IJNS1_ILi1EEENS1_ILi512EEEiEEEEEC2ERKS3_RKS6_)
$_ZN7cutlass13device_kernelIN5flash19enable_sm80_to_sm89INS1_16FlashAttnBwdSm80INS1_25CollectiveMainloopBwdSm80ILi2ELi2EN4cute5tupleIJNS5_1CILi128EEES8_NS7_ILi64EEEEEENS_10bfloat16_tEfNS_4arch4Sm80ELb0ELb0ELb1ELb0ELb1ELb0ELb0ELb0ELi2ELi4ELi4ELi4ELb0EEENS1_24CollectiveEpilogueBwdGQAISA_fSD_Li256ELb0ELb1EEENS1_19SingleTileSchedulerILb0ELb0ELb0ELi128EEEEEEEEEvNT_6ParamsE$_ZN4cute5tupleIJNS0_IJNS_1CILi2EEES2_S2_EEENS0_IJNS1_ILi1EEENS1_ILi512EEEiEEEEEC2ERKS3_RKS6_:
[----:B------:R-:W-:Y:S02]  /*a630*/  MOV R4, 0xa650 ;  /* 0x0000a65000047802 */ /* 0x000fe40000000f00 */
[----:B------:R-:W-:Y:S05]  /*a640*/  CALL.REL.NOINC `($_ZN7cutlass13device_kernelIN5flash19enable_sm80_to_sm89INS1_16FlashAttnBwdSm80INS1_25CollectiveMainloopBwdSm80ILi2ELi2EN4cute5tupleIJNS5_1CILi128EEES8_NS7_ILi64EEEEEENS_10bfloat16_tEfNS_4arch4Sm80ELb0ELb0ELb1ELb0ELb1ELb0ELb0ELb0ELi2ELi4ELi4ELi4ELb0EEENS1_24CollectiveEpilogueBwdGQAISA_fSD_Li256ELb0ELb1EEENS1_19SingleTileSchedulerILb0ELb0ELb0ELi128EEEEEEEEEvNT_6ParamsE$_ZN4cute3eso3ESOILb1ELb0EJNS_5tupleIJNS_1CILi2EEES4_S4_EEENS2_IJNS3_ILi1EEENS3_ILi512EEEiEEEEEC2ERKS5_RKS8_) ;  /* 0xffffdf3000007944 */ /* 0x000fea0003c3ffff */
[----:B-1----:R-:W-:Y:S02]  /*a650*/  MOV R2, R6 ;  /* 0x0000000600027202 */ /* 0x002fe40000000f00 */
[----:B------:R-:W-:-:S04]  /*a660*/  MOV R3, 0x0 ;  /* 0x0000000000037802 */ /* 0x000fc80000000f00 */
[----:B------:R-:W-:Y:S05]  /*a670*/  RET.REL.NODEC R2 `(_ZN7cutlass13device_kernelIN5flash19enable_sm80_to_sm89INS1_16FlashAttnBwdSm80INS1_25CollectiveMainloopBwdSm80ILi2ELi2EN4cute5tupleIJNS5_1CILi128EEES8_NS7_ILi64EEEEEENS_10bfloat16_tEfNS_4arch4Sm80ELb0ELb0ELb1ELb0ELb1ELb0ELb0ELb0ELi2ELi4ELi4ELi4ELb0EEENS1_24CollectiveEpilogueBwdGQAISA_fSD_Li256ELb0ELb1EEENS1_19SingleTileSchedulerILb0ELb0ELb0ELi128EEEEEEEEEvNT_6ParamsE) ;  /* 0xffff598002007950 */ /* 0x000fea0003c3ffff */
        .type           $_ZN7cutlass13device_kernelIN5flash19enable_sm80_to_sm89INS1_16FlashAttnBwdSm80INS1_25CollectiveMainloopBwdSm80ILi2ELi2EN4cute5tupleIJNS5_1CILi128EEES8_NS7_ILi64EEEEEENS_10bfloat16_tEfNS_4arch4Sm80ELb0ELb0ELb1ELb0ELb1ELb0ELb0ELb0ELi2ELi4ELi4ELi4ELb0EEENS1_24CollectiveEpilogueBwdGQAISA_fSD_Li256ELb0ELb1EEENS1_19SingleTileSchedulerILb0ELb0ELb0ELi128EEEEEEEEEvNT_6ParamsE$_ZN4cute5tupleIJNS0_IJNS_1CILi8EEENS0_IJNS1_ILi2EEES3_S3_EEENS1_ILi1EEES4_S5_EEENS0_IJS5_NS0_IJS2_iiEEENS1_ILi64EEENS0_IJiNS1_ILi144EEENS1_ILi288EEEEEENS1_ILi512EEEEEEEEC2ERKS6_RKSD_,@function
        .size           $_ZN7cutlass13device_kernelIN5flash19enable_sm80_to_sm89INS1_16FlashAttnBwdSm80INS1_25CollectiveMainloopBwdSm80ILi2ELi2EN4cute5tupleIJNS5_1CILi128EEES8_NS7_ILi64EEEEEENS_10bfloat16_tEfNS_4arch4Sm80ELb0ELb0ELb1ELb0ELb1ELb0ELb0ELb0ELi2ELi4ELi4ELi4ELb0EEENS1_24CollectiveEpilogueBwdGQAISA_fSD_Li256ELb0ELb1EEENS1_19SingleTileSchedulerILb0ELb0ELb0ELi128EEEEEEEEEvNT_6ParamsE$_ZN4cute5tupleIJNS0_IJNS_1CILi8EEENS0_IJNS1_ILi2EEES3_S3_EEENS1_ILi1EEES4_S5_EEENS0_IJS5_NS0_IJS2_iiEEENS1_ILi64EEENS0_IJiNS1_ILi144EEENS1_ILi288EEEEEENS1_ILi512EEEEEEEEC2ERKS6_RKSD_,($_ZN7cutlass13device_kernelIN5flash19enable_sm80_to_sm89INS1_16FlashAttnBwdSm80INS1_25CollectiveMainloopBwdSm80ILi2ELi2EN4cute5tupleIJNS5_1CILi128EEES8_NS7_ILi64EEEEEENS_10bfloat16_tEfNS_4arch4Sm80ELb0ELb0ELb1ELb0ELb1ELb0ELb0ELb0ELi2ELi4ELi4ELi4ELb0EEENS1_24CollectiveEpilogueBwdGQAISA_fSD_Li256ELb0ELb1EEENS1_19SingleTileSchedulerILb0ELb0ELb0ELi128EEEEEEEEEvNT_6ParamsE$_ZN4cute5tupleIJNS0_IJNS_1CILi8EEENS0_IJNS1_ILi2EEES3_S3_EEENS1_ILi1EEES4_S5_EEENS0_IJS5_NS0_IJiiiEEENS1_ILi64EEENS0_IJNS1_ILi72EEENS1_ILi144EEENS1_ILi288EEEEEENS1_ILi512EEEEEEEEC2ERKS6_RKSE_ - $_ZN7cutlass13device_kernelIN5flash19enable_sm80_to_sm89INS1_16FlashAttnBwdSm80INS1_25CollectiveMainloopBwdSm80ILi2ELi2EN4cute5tupleIJNS5_1CILi128EEES8_NS7_ILi64EEEEEENS_10bfloat16_tEfNS_4arch4Sm80ELb0ELb0ELb1ELb0ELb1ELb0ELb0ELb0ELi2ELi4ELi4ELi4ELb0EEENS1_24CollectiveEpilogueBwdGQAISA_fSD_Li256ELb0ELb1EEENS1_19SingleTileSchedulerILb0ELb0ELb0ELi128EEEEEEEEEvNT_6ParamsE$_ZN4cute5tupleIJNS0_IJNS_1CILi8EEENS0_IJNS1_ILi2EEES3_S3_EEENS1_ILi1EEES4_S5_EEENS0_IJS5_NS0_IJS2_iiEEENS1_ILi64EEENS0_IJiNS1_ILi144EEENS1_ILi288EEEEEENS1_ILi512EEEEEEEEC2ERKS6_RKSD_)
$_ZN7cutlass13device_kernelIN5flash19enable_sm80_to_sm89INS1_16FlashAttnBwdSm80INS1_25CollectiveMainloopBwdSm80ILi2ELi2EN4cute5tupleIJNS5_1CILi128EEES8_NS7_ILi64EEEEEENS_10bfloat16_tEfNS_4arch4Sm80ELb0ELb0ELb1ELb0ELb1ELb0ELb0ELb0ELi2ELi4ELi4ELi4ELb0EEENS1_24CollectiveEpilogueBwdGQAISA_fSD_Li256ELb0ELb1EEENS1_19SingleTileSchedulerILb0ELb0ELb0ELi128EEEEEEEEEvNT_6ParamsE$_ZN4cute5tupleIJNS0_IJNS_1CILi8EEENS0_IJNS1_ILi2EEES3_S3_EEENS1_ILi1EEES4_S5_EEENS0_IJS5_NS0_IJS2_iiEEENS1_ILi64EEENS0_IJiNS1_ILi144EEENS1_ILi288EEEEEENS1_ILi512EEEEEEEEC2ERKS6_RKSD_:
[----:B------:R-:W-:Y:S02]  /*a680*/  MOV R8, 0xa6a0 ;  /* 0x0000a6a000087802 */ /* 0x000fe40000000f00 */
[----:B------:R-:W-:Y:S05]  /*a690*/  CALL.REL.NOINC `($_ZN7cutlass13device_kernelIN5flash19enable_sm80_to_sm89INS1_16FlashAttnBwdSm80INS1_25CollectiveMainloopBwdSm80ILi2ELi2EN4cute5tupleIJNS5_1CILi128EEES8_NS7_ILi64EEEEEENS_10bfloat16_tEfNS_4arch4Sm80ELb0ELb0ELb1ELb0ELb1ELb0ELb0ELb0ELi2ELi4ELi4ELi4ELb0EEENS1_24CollectiveEpilogueBwdGQAISA_fSD_Li256ELb0ELb1EEENS1_19SingleTileSchedulerILb0ELb0ELb0ELi128EEEEEEEEEvNT_6ParamsE$_ZN4cute3eso3ESOILb1ELb0EJNS_5tupleIJNS_1CILi8EEENS2_IJNS3_ILi2EEES5_S5_EEENS3_ILi1EEES6_S7_EEENS2_IJS7_NS2_IJS4_iiEEENS3_ILi64EEENS2_IJiNS3_ILi144EEENS3_ILi288EEEEEENS3_ILi512EEEEEEEEC2ERKS8_RKSF_) ;  /* 0xffffdf2000007944 */ /* 0x000fea0003c3ffff */
[----:B-1----:R-:W-:Y:S02]  /*a6a0*/  MOV R2, R6 ;  /* 0x0000000600027202 */ /* 0x002fe40000000f00 */
[----:B------:R-:W-:-:S04]  /*a6b0*/  MOV R3, 0x0 ;  /* 0x0000000000037802 */ /* 0x000fc80000000f00 */
[----:B------:R-:W-:Y:S05]  /*a6c0*/  RET.REL.NODEC R2 `(_ZN7cutlass13device_kernelIN5flash19enable_sm80_to_sm89INS1_16FlashAttnBwdSm80INS1_25CollectiveMainloopBwdSm80ILi2ELi2EN4cute5tupleIJNS5_1CILi128EEES8_NS7_ILi64EEEEEENS_10bfloat16_tEfNS_4arch4Sm80ELb0ELb0ELb1ELb0ELb1ELb0ELb0ELb0ELi2ELi4ELi4ELi4ELb0EEENS1_24CollectiveEpilogueBwdGQAISA_fSD_Li256ELb0ELb1EEENS1_19SingleTileSchedulerILb0ELb0ELb0ELi128EEEEEEEEEvNT_6ParamsE) ;  /* 0xffff593002007950 */ /* 0x000fea0003c3ffff */
        .type           $_ZN7cutlass13device_kernelIN5flash19enable_sm80_to_sm89INS1_16FlashAttnBwdSm80INS1_25CollectiveMainloopBwdSm80ILi2ELi2EN4cute5tupleIJNS5_1CILi128EEES8_NS7_ILi64EEEEEENS_10bfloat16_tEfNS_4arch4Sm80ELb0ELb0ELb1ELb0ELb1ELb0ELb0ELb0ELi2ELi4ELi4ELi4ELb0EEENS1_24CollectiveEpilogueBwdGQAISA_fSD_Li256ELb0ELb1EEENS1_19SingleTileSchedulerILb0ELb0ELb0ELi128EEEEEEEEEvNT_6ParamsE$_ZN4cute5tupleIJNS0_IJNS_1CILi8EEENS0_IJNS1_ILi2EEES3_S3_EEENS1_ILi1EEES4_S5_EEENS0_IJS5_NS0_IJiiiEEENS1_ILi64EEENS0_IJNS1_ILi72EEENS1_ILi144EEENS1_ILi288EEEEEENS1_ILi512EEEEEEEEC2ERKS6_RKSE_,@function
        .size           $_ZN7cutlass13device_kernelIN5flash19enable_sm80_to_sm89INS1_16FlashAttnBwdSm80INS1_25CollectiveMainloopBwdSm80ILi2ELi2EN4cute5tupleIJNS5_1CILi128EEES8_NS7_ILi64EEEEEENS_10bfloat16_tEfNS_4arch4Sm80ELb0ELb0ELb1ELb0ELb1ELb0ELb0ELb0ELi2ELi4ELi4ELi4ELb0EEENS1_24CollectiveEpilogueBwdGQAISA_fSD_Li256ELb0ELb1EEENS1_19SingleTileSchedulerILb0ELb0ELb0ELi128EEEEEEEEEvNT_6ParamsE$_ZN4cute5tupleIJNS0_IJNS_1CILi8EEENS0_IJNS1_ILi2EEES3_S3_EEENS1_ILi1EEES4_S5_EEENS0_IJS5_NS0_IJiiiEEENS1_ILi64EEENS0_IJNS1_ILi72EEENS1_ILi144EEENS1_ILi288EEEEEENS1_ILi512EEEEEEEEC2ERKS6_RKSE_,($_ZN7cutlass13device_kernelIN5flash19enable_sm80_to_sm89INS1_16FlashAttnBwdSm80INS1_25CollectiveMainloopBwdSm80ILi2ELi2EN4cute5tupleIJNS5_1CILi128EEES8_NS7_ILi64EEEEEENS_10bfloat16_tEfNS_4arch4Sm80ELb0ELb0ELb1ELb0ELb1ELb0ELb0ELb0ELi2ELi4ELi4ELi4ELb0EEENS1_24CollectiveEpilogueBwdGQAISA_fSD_Li256ELb0ELb1EEENS1_19SingleTileSchedulerILb0ELb0ELb0ELi128EEEEEEEEEvNT_6ParamsE$_ZN4cute5tupleIJNS0_IJNS_1CILi8EEENS1_ILi2EEES3_S3_S2_S3_EEENS0_IJNS1_ILi1EEEiiiNS1_ILi72EEENS1_ILi512EEEEEEEEC2ERKS4_RKS8_ - $_ZN7cutlass13device_kernelIN5flash19enable_sm80_to_sm89INS1_16FlashAttnBwdSm80INS1_25CollectiveMainloopBwdSm80ILi2ELi2EN4cute5tupleIJNS5_1CILi128EEES8_NS7_ILi64EEEEEENS_10bfloat16_tEfNS_4arch4Sm80ELb0ELb0ELb1ELb0ELb1ELb0ELb0ELb0ELi2ELi4ELi4ELi4ELb0EEENS1_24CollectiveEpilogueBwdGQAISA_fSD_Li256ELb0ELb1EEENS1_19SingleTileSchedulerILb0ELb0ELb0ELi128EEEEEEEEEvNT_6ParamsE$_ZN4cute5tupleIJNS0_IJNS_1CILi8EEENS0_IJNS1_ILi2EEES3_S3_EEENS1_ILi1EEES4_S5_EEENS0_IJS5_NS0_IJiiiEEENS1_ILi64EEENS0_IJNS1_ILi72EEENS1_ILi144EEENS1_ILi288EEEEEENS1_ILi512EEEEEEEEC2ERKS6_RKSE_)
$_ZN7cutlass13device_kernelIN5flash19enable_sm80_to_sm89INS1_16FlashAttnBwdSm80INS1_25CollectiveMainloopBwdSm80ILi2ELi2EN4cute5tupleIJNS5_1CILi128EEES8_NS7_ILi64EEEEEENS_10bfloat16_tEfNS_4arch4Sm80ELb0ELb0ELb1ELb0ELb1ELb0ELb0ELb0ELi2ELi4ELi4ELi4ELb0EEENS1_24CollectiveEpilogueBwdGQAISA_fSD_Li256ELb0ELb1EEENS1_19SingleTileSchedulerILb0ELb0ELb0ELi128EEEEEEEEEvNT_6ParamsE$_ZN4cute5tupleIJNS0_IJNS_1CILi8EEENS0_IJNS1_ILi2EEES3_S3_EEENS1_ILi1EEES4_S5_EEENS0_IJS5_NS0_IJiiiEEENS1_ILi64EEENS0_IJNS1_ILi72EEENS1_ILi144EEENS1_ILi288EEEEEENS1_ILi512EEEEEEEEC2ERKS6_RKSE_:
[----:B------:R-:W-:Y:S02]  /*a6d0*/  MOV R8, 0xa6f0 ;  /* 0x0000a6f000087802 */ /* 0x000fe40000000f00 */
[----:B------:R-:W-:Y:S05]  /*a6e0*/  CALL.REL.NOINC `($_ZN7cutlass13device_kernelIN5flash19enable_sm80_to_sm89INS1_16FlashAttnBwdSm80INS1_25CollectiveMainloopBwdSm80ILi2ELi2EN4cute5tupleIJNS5_1CILi128EEES8_NS7_ILi64EEEEEENS_10bfloat16_tEfNS_4arch4Sm80ELb0ELb0ELb1ELb0ELb1ELb0ELb0ELb0ELi2ELi4ELi4ELi4ELb0EEENS1_24CollectiveEpilogueBwdGQAISA_fSD_Li256ELb0ELb1EEENS1_19SingleTileSchedulerILb0ELb0ELb0ELi128EEEEEEEEEvNT_6ParamsE$_ZN4cute3eso3ESOILb1ELb0EJNS_5tupleIJNS_1CILi8EEENS2_IJNS3_ILi2EEES5_S5_EEENS3_ILi1EEES6_S7_EEENS2_IJS7_NS2_IJiiiEEENS3_ILi64EEENS2_IJNS3_ILi72EEENS3_ILi144EEENS3_ILi288EEEEEENS3_ILi512EEEEEEEEC2ERKS8_RKSG_) ;  /* 0xffffdf3000007944 */ /* 0x000fea0003c3ffff */
[----:B-1----:R-:W-:Y:S02]  /*a6f0*/  MOV R2, R6 ;  /* 0x0000000600027202 */ /* 0x002fe40000000f00 */
[----:B------:R-:W-:-:S04]  /*a700*/  MOV R3, 0x0 ;  /* 0x0000000000037802 */ /* 0x000fc80000000f00 */
[----:B------:R-:W-:Y:S05]  /*a710*/  RET.REL.NODEC R2 `(_ZN7cutlass13device_kernelIN5flash19enable_sm80_to_sm89INS1_16FlashAttnBwdSm80INS1_25CollectiveMainloopBwdSm80ILi2ELi2EN4cute5tupleIJNS5_1CILi128EEES8_NS7_ILi64EEEEEENS_10bfloat16_tEfNS_4arch4Sm80ELb0ELb0ELb1ELb0ELb1ELb0ELb0ELb0ELi2ELi4ELi4ELi4ELb0EEENS1_24CollectiveEpilogueBwdGQAISA_fSD_Li256ELb0ELb1EEENS1_19SingleTileSchedulerILb0ELb0ELb0ELi128EEEEEEEEEvNT_6ParamsE) ;  /* 0xffff58e002007950 */ /* 0x000fea0003c3ffff */
        .type           $_ZN7cutlass13device_kernelIN5flash19enable_sm80_to_sm89INS1_16FlashAttnBwdSm80INS1_25CollectiveMainloopBwdSm80ILi2ELi2EN4cute5tupleIJNS5_1CILi128EEES8_NS7_ILi64EEEEEENS_10bfloat16_tEfNS_4arch4Sm80ELb0ELb0ELb1ELb0ELb1ELb0ELb0ELb0ELi2ELi4ELi4ELi4ELb0EEENS1_24CollectiveEpilogueBwdGQAISA_fSD_Li256ELb0ELb1EEENS1_19SingleTileSchedulerILb0ELb0ELb0ELi128EEEEEEEEEvNT_6ParamsE$_ZN4cute5tupleIJNS0_IJNS_1CILi8EEENS1_ILi2EEES3_S3_S2_S3_EEENS0_IJNS1_ILi1EEEiiiNS1_ILi72EEENS1_ILi512EEEEEEEEC2ERKS4_RKS8_,@function
        .size           $_ZN7cutlass13device_kernelIN5flash19enable_sm80_to_sm89INS1_16FlashAttnBwdSm80INS1_25CollectiveMainloopBwdSm80ILi2ELi2EN4cute5tupleIJNS5_1CILi128EEES8_NS7_ILi64EEEEEENS_10bfloat16_tEfNS_4arch4Sm80ELb0ELb0ELb1ELb0ELb1ELb0ELb0ELb0ELi2ELi4ELi4ELi4ELb0EEENS1_24CollectiveEpilogueBwdGQAISA_fSD_Li256ELb0ELb1EEENS1_19SingleTileSchedulerILb0ELb0ELb0ELi128EEEEEEEEEvNT_6ParamsE$_ZN4cute5tupleIJNS0_IJNS_1CILi8EEENS1_ILi2EEES3_S3_S2_S3_EEENS0_IJNS1_ILi1EEEiiiNS1_ILi72EEENS1_ILi512EEEEEEEEC2ERKS4_RKS8_,($_ZN7cutlass13device_kernelIN5flash19enable_sm80_to_sm89INS1_16FlashAttnBwdSm80INS1_25CollectiveMainloopBwdSm80ILi2ELi2EN4cute5tupleIJNS5_1CILi128EEES8_NS7_ILi64EEEEEENS_10bfloat16_tEfNS_4arch4Sm80ELb0ELb0ELb1ELb0ELb1ELb0ELb0ELb0ELi2ELi4ELi4ELi4ELb0EEENS1_24CollectiveEpilogueBwdGQAISA_fSD_Li256ELb0ELb1EEENS1_19SingleTileSchedulerILb0ELb0ELb0ELi128EEEEEEEEEvNT_6ParamsE$_ZN4cute5tupleIJNS_1CILi0EEEiEEC2ERKS2_RKi - $_ZN7cutlass13device_kernelIN5flash19enable_sm80_to_sm89INS1_16FlashAttnBwdSm80INS1_25CollectiveMainloopBwdSm80ILi2ELi2EN4cute5tupleIJNS5_1CILi128EEES8_NS7_ILi64EEEEEENS_10bfloat16_tEfNS_4arch4Sm80ELb0ELb0ELb1ELb0ELb1ELb0ELb0ELb0ELi2ELi4ELi4ELi4ELb0EEENS1_24CollectiveEpilogueBwdGQAISA_fSD_Li256ELb0ELb1EEENS1_19SingleTileSchedulerILb0ELb0ELb0ELi128EEEEEEEEEvNT_6ParamsE$_ZN4cute5tupleIJNS0_IJNS_1CILi8EEENS1_ILi2EEES3_S3_S2_S3_EEENS0_IJNS1_ILi1EEEiiiNS1_ILi72EEENS1_ILi512EEEEEEEEC2ERKS4_RKS8_)
$_ZN7cutlass13device_kernelIN5flash19enable_sm80_to_sm89INS1_16FlashAttnBwdSm80INS1_25CollectiveMainloopBwdSm80ILi2ELi2EN4cute5tupleIJNS5_1CILi128EEES8_NS7_ILi64EEEEEENS_10bfloat16_tEfNS_4arch4Sm80ELb0ELb0ELb1ELb0ELb1ELb0ELb0ELb0ELi2ELi4ELi4ELi4ELb0EEENS1_24CollectiveEpilogueBwdGQAISA_fSD_Li256ELb0ELb1EEENS1_19SingleTileSchedulerILb0ELb0ELb0ELi128EEEEEEEEEvNT_6ParamsE$_ZN4cute5tupleIJNS0_IJNS_1CILi8EEENS1_ILi2EEES3_S3_S2_S3_EEENS0_IJNS1_ILi1EEEiiiNS1_ILi72EEENS1_ILi512EEEEEEEEC2ERKS4_RKS8_:
[----:B------:R-:W-:Y:S02]  /*a720*/  MOV R8, 0xa740 ;  /* 0x0000a74000087802 */ /* 0x000fe40000000f00 */
[----:B------:R-:W-:Y:S05]  /*a730*/  CALL.REL.NOINC `($_ZN7cutlass13device_kernelIN5flash19enable_sm80_to_sm89INS1_16FlashAttnBwdSm80INS1_25CollectiveMainloopBwdSm80ILi2ELi2EN4cute5tupleIJNS5_1CILi128EEES8_NS7_ILi64EEEEEENS_10bfloat16_tEfNS_4arch4Sm80ELb0ELb0ELb1ELb0ELb1ELb0ELb0ELb0ELi2ELi4ELi4ELi4ELb0EEENS1_24CollectiveEpilogueBwdGQAISA_fSD_Li256ELb0ELb1EEENS1_19SingleTileSchedulerILb0ELb0ELb0ELi128EEEEEEEEEvNT_6ParamsE$_ZN4cute3eso3ESOILb1ELb0EJNS_5tupleIJNS_1CILi8EEENS3_ILi2EEES5_S5_S4_S5_EEENS2_IJNS3_ILi1EEEiiiNS3_ILi72EEENS3_ILi512EEEEEEEEC2ERKS6_RKSA_) ;  /* 0xffffdf4000007944 */ /* 0x000fea0003c3ffff */
[----:B-1----:R-:W-:Y:S02]  /*a740*/  MOV R2, R6 ;  /* 0x0000000600027202 */ /* 0x002fe40000000f00 */
[----:B------:R-:W-:-:S04]  /*a750*/  MOV R3, 0x0 ;  /* 0x0000000000037802 */ /* 0x000fc80000000f00 */
[----:B------:R-:W-:Y:S05]  /*a760*/  RET.REL.NODEC R2 `(_ZN7cutlass13device_kernelIN5flash19enable_sm80_to_sm89INS1_16FlashAttnBwdSm80INS1_25CollectiveMainloopBwdSm80ILi2ELi2EN4cute5tupleIJNS5_1CILi128EEES8_NS7_ILi64EEEEEENS_10bfloat16_tEfNS_4arch4Sm80ELb0ELb0ELb1ELb0ELb1ELb0ELb0ELb0ELi2ELi4ELi4ELi4ELb0EEENS1_24CollectiveEpilogueBwdGQAISA_fSD_Li256ELb0ELb1EEENS1_19SingleTileSchedulerILb0ELb0ELb0ELi128EEEEEEEEEvNT_6ParamsE) ;  /* 0xffff589002007950 */ /* 0x000fea0003c3ffff */
        .type           $_ZN7cutlass13device_kernelIN5flash19enable_sm80_to_sm89INS1_16FlashAttnBwdSm80INS1_25CollectiveMainloopBwdSm80ILi2ELi2EN4cute5tupleIJNS5_1CILi128EEES8_NS7_ILi64EEEEEENS_10bfloat16_tEfNS_4arch4Sm80ELb0ELb0ELb1ELb0ELb1ELb0ELb0ELb0ELi2ELi4ELi4ELi4ELb0EEENS1_24CollectiveEpilogueBwdGQAISA_fSD_Li256ELb0ELb1EEENS1_19SingleTileSchedulerILb0ELb0ELb0ELi128EEEEEEEEEvNT_6ParamsE$_ZN4cute5tupleIJNS_1CILi0EEEiEEC2ERKS2_RKi,@function
        .size           $_ZN7cutlass13device_kernelIN5flash19enable_sm80_to_sm89INS1_16FlashAttnBwdSm80INS1_25CollectiveMainloopBwdSm80ILi2ELi2EN4cute5tupleIJNS5_1CILi128EEES8_NS7_ILi64EEEEEENS_10bfloat16_tEfNS_4arch4Sm80ELb0ELb0ELb1ELb0ELb1ELb0ELb0ELb0ELi2ELi4ELi4ELi4ELb0EEENS1_24CollectiveEpilogueBwdGQAISA_fSD_Li256ELb0ELb1EEENS1_19SingleTileSchedulerILb0ELb0ELb0ELi128EEEEEEEEEvNT_6ParamsE$_ZN4cute5tupleIJNS_1CILi0EEEiEEC2ERKS2_RKi,($_ZN7cutlass13device_kernelIN5flash19enable_sm80_to_sm89INS1_16FlashAttnBwdSm80INS1_25CollectiveMainloopBwdSm80ILi2ELi2EN4cute5tupleIJNS5_1CILi128EEES8_NS7_ILi64EEEEEENS_10bfloat16_tEfNS_4arch4Sm80ELb0ELb0ELb1ELb0ELb1ELb0ELb0ELb0ELi2ELi4ELi4ELi4ELb0EEENS1_24CollectiveEpilogueBwdGQAISA_fSD_Li256ELb0ELb1EEENS1_19SingleTileSchedulerILb0ELb0ELb0ELi128EEEEEEEEEvNT_6ParamsE$_ZN4cute5tupleIJNS_1CILi2EEEiEEC2ERKS2_RKi - $_ZN7cutlass13device_kernelIN5flash19enable_sm80_to_sm89INS1_16FlashAttnBwdSm80INS1_25CollectiveMainloopBwdSm80ILi2ELi2EN4cute5tupleIJNS5_1CILi128EEES8_NS7_ILi64EEEEEENS_10bfloat16_tEfNS_4arch4Sm80ELb0ELb0ELb1ELb0ELb1ELb0ELb0ELb0ELi2ELi4ELi4ELi4ELb0EEENS1_24CollectiveEpilogueBwdGQAISA_fSD_Li256ELb0ELb1EEENS1_19SingleTileSchedulerILb0ELb0ELb0ELi128EEEEEEEEEvNT_6ParamsE$_ZN4cute5tupleIJNS_1CILi0EEEiEEC2ERKS2_RKi)
$_ZN7cutlass13device_kernelIN5flash19enable_sm80_to_sm89INS1_16FlashAttnBwdSm80INS1_25CollectiveMainloopBwdSm80ILi2ELi2EN4cute5tupleIJNS5_1CILi128EEES8_NS7_ILi64EEEEEENS_10bfloat16_tEfNS_4arch4Sm80ELb0ELb0ELb1ELb0ELb1ELb0ELb0ELb0ELi2ELi4ELi4ELi4ELb0EEENS1_24CollectiveEpilogueBwdGQAISA_fSD_Li256ELb0ELb1EEENS1_19SingleTileSchedulerILb0ELb0ELb0ELi128EEEEEEEEEvNT_6ParamsE$_ZN4cute5tupleIJNS_1CILi0EEEiEEC2ERKS2_RKi:
[----:B------:R-:W-:Y:S02]  /*a770*/  MOV R13, R11 ;  /* 0x0000000b000d7202 */ /* 0x000fe40000000f00 */
[----:B------:R-:W-:Y:S02]  /*a780*/  MOV R8, 0xa7a0 ;  /* 0x0000a7a000087802 */ /* 0x000fe40000000f00 */
[----:B------:R-:W-:Y:S05]  /*a790*/  CALL.REL.NOINC `($_ZN7cutlass13device_kernelIN5flash19enable_sm80_to_sm89INS1_16FlashAttnBwdSm80INS1_25CollectiveMainloopBwdSm80ILi2ELi2EN4cute5tupleIJNS5_1CILi128EEES8_NS7_ILi64EEEEEENS_10bfloat16_tEfNS_4arch4Sm80ELb0ELb0ELb1ELb0ELb1ELb0ELb0ELb0ELi2ELi4ELi4ELi4ELb0EEENS1_24CollectiveEpilogueBwdGQAISA_fSD_Li256ELb0ELb1EEENS1_19SingleTileSchedulerILb0ELb0ELb0ELi128EEEEEEEEEvNT_6ParamsE$_ZN4cute3eso3ESOILb1ELb0EJNS_1CILi0EEEiEEC2ERKS3_RKi) ;  /* 0xffffcb0000007944 */ /* 0x000fea0003c3ffff */
[----:B-1----:R-:W-:Y:S02]  /*a7a0*/  MOV R2, R6 ;  /* 0x0000000600027202 */ /* 0x002fe40000000f00 */
[----:B------:R-:W-:-:S04]  /*a7b0*/  MOV R3, 0x0 ;  /* 0x0000000000037802 */ /* 0x000fc80000000f00 */
[----:B------:R-:W-:Y:S05]  /*a7c0*/  RET.REL.NODEC R2 `(_ZN7cutlass13device_kernelIN5flash19enable_sm80_to_sm89INS1_16FlashAttnBwdSm80INS1_25CollectiveMainloopBwdSm80ILi2ELi2EN4cute5tupleIJNS5_1CILi128EEES8_NS7_ILi64EEEEEENS_10bfloat16_tEfNS_4arch4Sm80ELb0ELb0ELb1ELb0ELb1ELb0ELb0ELb0ELi2ELi4ELi4ELi4ELb0EEENS1_24CollectiveEpilogueBwdGQAISA_fSD_Li256ELb0ELb1EEENS1_19SingleTileSchedulerILb0ELb0ELb0ELi128EEEEEEEEEvNT_6ParamsE) ;  /* 0xffff583002007950 */ /* 0x000fea0003c3ffff */
        .type           $_ZN7cutlass13device_kernelIN5flash19enable_sm80_to_sm89INS1_16FlashAttnBwdSm80INS1_25CollectiveMainloopBwdSm80ILi2ELi2EN4cute5tupleIJNS5_1CILi128EEES8_NS7_ILi64EEEEEENS_10bfloat16_tEfNS_4arch4Sm80ELb0ELb0ELb1ELb0ELb1ELb0ELb0ELb0ELi2ELi4ELi4ELi4ELb0EEENS1_24CollectiveEpilogueBwdGQAISA_fSD_Li256ELb0ELb1EEENS1_19SingleTileSchedulerILb0ELb0ELb0ELi128EEEEEEEEEvNT_6ParamsE$_ZN4cute5tupleIJNS_1CILi2EEEiEEC2ERKS2_RKi,@function
        .size           $_ZN7cutlass13device_kernelIN5flash19enable_sm80_to_sm89INS1_16FlashAttnBwdSm80INS1_25CollectiveMainloopBwdSm80ILi2ELi2EN4cute5tupleIJNS5_1CILi128EEES8_NS7_ILi64EEEEEENS_10bfloat16_tEfNS_4arch4Sm80ELb0ELb0ELb1ELb0ELb1ELb0ELb0ELb0ELi2ELi4ELi4ELi4ELb0EEENS1_24CollectiveEpilogueBwdGQAISA_fSD_Li256ELb0ELb1EEENS1_19SingleTileSchedulerILb0ELb0ELb0ELi128EEEEEEEEEvNT_6ParamsE$_ZN4cute5tupleIJNS_1CILi2EEEiEEC2ERKS2_RKi,($_ZN7cutlass13device_kernelIN5flash19enable_sm80_to_sm89INS1_16FlashAttnBwdSm80INS1_25CollectiveMainloopBwdSm80ILi2ELi2EN4cute5tupleIJNS5_1CILi128EEES8_NS7_ILi64EEEEEENS_10bfloat16_tEfNS_4arch4Sm80ELb0ELb0ELb1ELb0ELb1ELb0ELb0ELb0ELi2ELi4ELi4ELi4ELb0EEENS1_24CollectiveEpilogueBwdGQAISA_fSD_Li256ELb0ELb1EEENS1_19SingleTileSchedulerILb0ELb0ELb0ELi128EEEEEEEEEvNT_6ParamsE$_ZN4cute5tupleIJNS_7SwizzleILi3ELi3ELi3EEENS_9MixedBitsILj0ELj432EEENS_6LayoutINS0_IJNS0_IJNS_1CILi2EEES7_S7_EEES7_NS6_ILi8EEEEEENS0_IJNS0_IJNS6_ILi64EEES9_NS6_ILi512EEEEEENS6_ILi8192EEENS6_ILi1024EEEEEEEEEEC2ERKS2_RKS4_RKSH_ - $_ZN7cutlass13device_kernelIN5flash19enable_sm80_to_sm89INS1_16FlashAttnBwdSm80INS1_25CollectiveMainloopBwdSm80ILi2ELi2EN4cute5tupleIJNS5_1CILi128EEES8_NS7_ILi64EEEEEENS_10bfloat16_tEfNS_4arch4Sm80ELb0ELb0ELb1ELb0ELb1ELb0ELb0ELb0ELi2ELi4ELi4ELi4ELb0EEENS1_24CollectiveEpilogueBwdGQAISA_fSD_Li256ELb0ELb1EEENS1_19SingleTileSchedulerILb0ELb0ELb0ELi128EEEEEEEEEvNT_6ParamsE$_ZN4cute5tupleIJNS_1CILi2EEEiEEC2ERKS2_RKi)
$_ZN7cutlass13device_kernelIN5flash19enable_sm80_to_sm89INS1_16FlashAttnBwdSm80INS1_25CollectiveMainloopBwdSm80ILi2ELi2EN4cute5tupleIJNS5_1CILi128EEES8_NS7_ILi64EEEEEENS_10bfloat16_tEfNS_4arch4Sm80ELb0ELb0ELb1ELb0ELb1ELb0ELb0ELb0ELi2ELi4ELi4ELi4ELb0EEENS1_24CollectiveEpilogueBwdGQAISA_fSD_Li256ELb0ELb1EEENS1_19SingleTileSchedulerILb0ELb0ELb0ELi128EEEEEEEEEvNT_6ParamsE$_ZN4cute5tupleIJNS_1CILi2EEEiEEC2ERKS2_RKi:
[----:B------:R-:W-:Y:S02]  /*a7d0*/  MOV R4, 0xa7f0 ;  /* 0x0000a7f000047802 */ /* 0x000fe40000000f00 */
[----:B------:R-:W-:Y:S05]  /*a7e0*/  CALL.REL.NOINC `($_ZN7cutlass13device_kernelIN5flash19enable_sm80_to_sm89INS1_16FlashAttnBwdSm80INS1_25CollectiveMainloopBwdSm80ILi2ELi2EN4cute5tupleIJNS5_1CILi128EEES8_NS7_ILi64EEEEEENS_10bfloat16_tEfNS_4arch4Sm80ELb0ELb0ELb1ELb0ELb1ELb0ELb0ELb0ELi2ELi4ELi4ELi4ELb0EEENS1_24CollectiveEpilogueBwdGQAISA_fSD_Li256ELb0ELb1EEENS1_19SingleTileSchedulerILb0ELb0ELb0ELi128EEEEEEEEEvNT_6ParamsE$_ZN4cute3eso3ESOILb1ELb0EJNS_1CILi2EEEiEEC2ERKS3_RKi) ;  /* 0xffffd08000007944 */ /* 0x000fea0003c3ffff */
[----:B-1----:R-:W-:Y:S02]  /*a7f0*/  MOV R2, R6 ;  /* 0x0000000600027202 */ /* 0x002fe40000000f00 */
[----:B------:R-:W-:-:S04]  /*a800*/  MOV R3, 0x0 ;  /* 0x0000000000037802 */ /* 0x000fc80000000f00 */
[----:B------:R-:W-:Y:S05]  /*a810*/  RET.REL.NODEC R2 `(_ZN7cutlass13device_kernelIN5flash19enable_sm80_to_sm89INS1_16FlashAttnBwdSm80INS1_25CollectiveMainloopBwdSm80ILi2ELi2EN4cute5tupleIJNS5_1CILi128EEES8_NS7_ILi64EEEEEENS_10bfloat16_tEfNS_4arch4Sm80ELb0ELb0ELb1ELb0ELb1ELb0ELb0ELb0ELi2ELi4ELi4ELi4ELb0EEENS1_24CollectiveEpilogueBwdGQAISA_fSD_Li256ELb0ELb1EEENS1_19SingleTileSchedulerILb0ELb0ELb0ELi128EEEEEEEEEvNT_6ParamsE) ;  /* 0xffff57e002007950 */ /* 0x000fea0003c3ffff */
        .type           $_ZN7cutlass13device_kernelIN5flash19enable_sm80_to_sm89INS1_16FlashAttnBwdSm80INS1_25CollectiveMainloopBwdSm80ILi2ELi2EN4cute5tupleIJNS5_1CILi128EEES8_NS7_ILi64EEEEEENS_10bfloat16_tEfNS_4arch4Sm80ELb0ELb0ELb1ELb0ELb1ELb0ELb0ELb0ELi2ELi4ELi4ELi4ELb0EEENS1_24CollectiveEpilogueBwdGQAISA_fSD_Li256ELb0ELb1EEENS1_19SingleTileSchedulerILb0ELb0ELb0ELi128EEEEEEEEEvNT_6ParamsE$_ZN4cute5tupleIJNS_7SwizzleILi3ELi3ELi3EEENS_9MixedBitsILj0ELj432EEENS_6LayoutINS0_IJNS0_IJNS_1CILi2EEES7_S7_EEES7_NS6_ILi8EEEEEENS0_IJNS0_IJNS6_ILi64EEES9_NS6_ILi512EEEEEENS6_ILi8192EEENS6_ILi1024EEEEEEEEEEC2ERKS2_RKS4_RKSH_,@function
        .size           $_ZN7cutlass13device_kernelIN5flash19enable_sm80_to_sm89INS1_16FlashAttnBwdSm80INS1_25CollectiveMainloopBwdSm80ILi2ELi2EN4cute5tupleIJNS5_1CILi128EEES8_NS7_ILi64EEEEEENS_10bfloat16_tEfNS_4arch4Sm80ELb0ELb0ELb1ELb0ELb1ELb0ELb0ELb0ELi2ELi4ELi4ELi4ELb0EEENS1_24CollectiveEpilogueBwdGQAISA_fSD_Li256ELb0ELb1EEENS1_19SingleTileSchedulerILb0ELb0ELb0ELi128EEEEEEEEEvNT_6ParamsE$_ZN4cute5tupleIJNS_7SwizzleILi3ELi3ELi3EEENS_9MixedBitsILj0ELj432EEENS_6LayoutINS0_IJNS0_IJNS_1CILi2EEES7_S7_EEES7_NS6_ILi8EEEEEENS0_IJNS0_IJNS6_ILi64EEES9_NS6_ILi512EEEEEENS6_ILi8192EEENS6_ILi1024EEEEEEEEEEC2ERKS2_RKS4_RKSH_,($_ZN7cutlass13device_kernelIN5flash19enable_sm80_to_sm89INS1_16FlashAttnBwdSm80INS1_25CollectiveMainloopBwdSm80ILi2ELi2EN4cute5tupleIJNS5_1CILi128EEES8_NS7_ILi64EEEEEENS_10bfloat16_tEfNS_4arch4Sm80ELb0ELb0ELb1ELb0ELb1ELb0ELb0ELb0ELi2ELi4ELi4ELi4ELb0EEENS1_24CollectiveEpilogueBwdGQAISA_fSD_Li256ELb0ELb1EEENS1_19SingleTileSchedulerILb0ELb0ELb0ELi128EEEEEEEEEvNT_6ParamsE$_ZN4cute5tupleIJiEEC2ERKi - $_ZN7cutlass13device_kernelIN5flash19enable_sm80_to_sm89INS1_16FlashAttnBwdSm80INS1_25CollectiveMainloopBwdSm80ILi2ELi2EN4cute5tupleIJNS5_1CILi128EEES8_NS7_ILi64EEEEEENS_10bfloat16_tEfNS_4arch4Sm80ELb0ELb0ELb1ELb0ELb1ELb0ELb0ELb0ELi2ELi4ELi4ELi4ELb0EEENS1_24CollectiveEpilogueBwdGQAISA_fSD_Li256ELb0ELb1EEENS1_19SingleTileSchedulerILb0ELb0ELb0ELi128EEEEEEEEEvNT_6ParamsE$_ZN4cute5tupleIJNS_7SwizzleILi3ELi3ELi3EEENS_9MixedBitsILj0ELj432EEENS_6LayoutINS0_IJNS0_IJNS_1CILi2EEES7_S7_EEES7_NS6_ILi8EEEEEENS0_IJNS0_IJNS6_ILi64EEES9_NS6_ILi512EEEEEENS6_ILi8192EEENS6_ILi1024EEEEEEEEEEC2ERKS2_RKS4_RKSH_)
$_ZN7cutlass13device_kernelIN5flash19enable_sm80_to_sm89INS1_16FlashAttnBwdSm80INS1_25CollectiveMainloopBwdSm80ILi2ELi2EN4cute5tupleIJNS5_1CILi128EEES8_NS7_ILi64EEEEEENS_10bfloat16_tEfNS_4arch4Sm80ELb0ELb0ELb1ELb0ELb1ELb0ELb0ELb0ELi2ELi4ELi4ELi4ELb0EEENS1_24CollectiveEpilogueBwdGQAISA_fSD_Li256ELb0ELb1EEENS1_19SingleTileSchedulerILb0ELb0ELb0ELi128EEEEEEEEEvNT_6ParamsE$_ZN4cute5tupleIJNS_7SwizzleILi3ELi3ELi3EEENS_9MixedBitsILj0ELj432EEENS_6LayoutINS0_IJNS0_IJNS_1CILi2EEES7_S7_EEES7_NS6_ILi8EEEEEENS0_IJNS0_IJNS6_ILi64EEES9_NS6_ILi512EEEEEENS6_ILi8192EEENS6_ILi1024EEEEEEEEEEC2ERKS2_RKS4_RKSH_:
[----:B------:R-:W-:Y:S02]  /*a820*/  MOV R6, 0xa840 ;  /* 0x0000a84000067802 */ /* 0x000fe40000000f00 */
[----:B------:R-:W-:Y:S05]  /*a830*/  CALL.REL.NOINC `($_ZN7cutlass13device_kernelIN5flash19enable_sm80_to_sm89INS1_16FlashAttnBwdSm80INS1_25CollectiveMainloopBwdSm80ILi2ELi2EN4cute5tupleIJNS5_1CILi128EEES8_NS7_ILi64EEEEEENS_10bfloat16_tEfNS_4arch4Sm80ELb0ELb0ELb1ELb0ELb1ELb0ELb0ELb0ELi2ELi4ELi4ELi4ELb0EEENS1_24CollectiveEpilogueBwdGQAISA_fSD_Li256ELb0ELb1EEENS1_19SingleTileSchedulerILb0ELb0ELb0ELi128EEEEEEEEEvNT_6ParamsE$_ZN4cute3eso3ESOILb1ELb0EJNS_7SwizzleILi3ELi3ELi3EEENS_9MixedBitsILj0ELj432EEENS_6LayoutINS_5tupleIJNS7_IJNS_1CILi2EEES9_S9_EEES9_NS8_ILi8EEEEEENS7_IJNS7_IJNS8_ILi64EEESB_NS8_ILi512EEEEEENS8_ILi8192EEENS8_ILi1024EEEEEEEEEEC2ERKS3_RKS5_RKSJ_) ;  /* 0xfffff77000007944 */ /* 0x000fea0003c3ffff */
[----:B------:R-:W-:-:S04]  /*a840*/  MOV R5, 0x0 ;  /* 0x0000000000057802 */ /* 0x000fc80000000f00 */
[----:B------:R-:W-:Y:S05]  /*a850*/  RET.REL.NODEC R4 `(_ZN7cutlass13device_kernelIN5flash19enable_sm80_to_sm89INS1_16FlashAttnBwdSm80INS1_25CollectiveMainloopBwdSm80ILi2ELi2EN4cute5tupleIJNS5_1CILi128EEES8_NS7_ILi64EEEEEENS_10bfloat16_tEfNS_4arch4Sm80ELb0ELb0ELb1ELb0ELb1ELb0ELb0ELb0ELi2ELi4ELi4ELi4ELb0EEENS1_24CollectiveEpilogueBwdGQAISA_fSD_Li256ELb0ELb1EEENS1_19SingleTileSchedulerILb0ELb0ELb0ELi128EEEEEEEEEvNT_6ParamsE) ;  /* 0xffff57a004007950 */ /* 0x000fea0003c3ffff */
        .type           $_ZN7cutlass13device_kernelIN5flash19enable_sm80_to_sm89INS1_16FlashAttnBwdSm80INS1_25CollectiveMainloopBwdSm80ILi2ELi2EN4cute5tupleIJNS5_1CILi128EEES8_NS7_ILi64EEEEEENS_10bfloat16_tEfNS_4arch4Sm80ELb0ELb0ELb1ELb0ELb1ELb0ELb0ELb0ELi2ELi4ELi4ELi4ELb0EEENS1_24CollectiveEpilogueBwdGQAISA_fSD_Li256ELb0ELb1EEENS1_19SingleTileSchedulerILb0ELb0ELb0ELi128EEEEEEEEEvNT_6ParamsE$_ZN4cute5tupleIJiEEC2ERKi,@function
        .size           $_ZN7cutlass13device_kernelIN5flash19enable_sm80_to_sm89INS1_16FlashAttnBwdSm80INS1_25CollectiveMainloopBwdSm80ILi2ELi2EN4cute5tupleIJNS5_1CILi128EEES8_NS7_ILi64EEEEEENS_10bfloat16_tEfNS_4arch4Sm80ELb0ELb0ELb1ELb0ELb1ELb0ELb0ELb0ELi2ELi4ELi4ELi4ELb0EEENS1_24CollectiveEpilogueBwdGQAISA_fSD_Li256ELb0ELb1EEENS1_19SingleTileSchedulerILb0ELb0ELb0ELi128EEEEEEEEEvNT_6ParamsE$_ZN4cute5tupleIJiEEC2ERKi,($_ZN7cutlass13device_kernelIN5flash19enable_sm80_to_sm89INS1_16FlashAttnBwdSm80INS1_25CollectiveMainloopBwdSm80ILi2ELi2EN4cute5tupleIJNS5_1CILi128EEES8_NS7_ILi64EEEEEENS_10bfloat16_tEfNS_4arch4Sm80ELb0ELb0ELb1ELb0ELb1ELb0ELb0ELb0ELi2ELi4ELi4ELi4ELb0EEENS1_24CollectiveEpilogueBwdGQAISA_fSD_Li256ELb0ELb1EEENS1_19SingleTileSchedulerILb0ELb0ELb0ELi128EEEEEEEEEvNT_6ParamsE$_ZN4cute5tupleIJiNS_1CILi0EEEEEC2ERKiRKS2_ - $_ZN7cutlass13device_kernelIN5flash19enable_sm80_to_sm89INS1_16FlashAttnBwdSm80INS1_25CollectiveMainloopBwdSm80ILi2ELi2EN4cute5tupleIJNS5_1CILi128EEES8_NS7_ILi64EEEEEENS_10bfloat16_tEfNS_4arch4Sm80ELb0ELb0ELb1ELb0ELb1ELb0ELb0ELb0ELi2ELi4ELi4ELi4ELb0EEENS1_24CollectiveEpilogueBwdGQAISA_fSD_Li256ELb0ELb1EEENS1_19SingleTileSchedulerILb0ELb0ELb0ELi128EEEEEEEEEvNT_6ParamsE$_ZN4cute5tupleIJiEEC2ERKi)
$_ZN7cutlass13device_kernelIN5flash19enable_sm80_to_sm89INS1_16FlashAttnBwdSm80INS1_25CollectiveMainloopBwdSm80ILi2ELi2EN4cute5tupleIJNS5_1CILi128EEES8_NS7_ILi64EEEEEENS_10bfloat16_tEfNS_4arch4Sm80ELb0ELb0ELb1ELb0ELb1ELb0ELb0ELb0ELi2ELi4ELi4ELi4ELb0EEENS1_24CollectiveEpilogueBwdGQAISA_fSD_Li256ELb0ELb1EEENS1_19SingleTileSchedulerILb0ELb0ELb0ELi128EEEEEEEEEvNT_6ParamsE$_ZN4cute5tupleIJiEEC2ERKi:
[----:B------:R-:W-:Y:S02]  /*a860*/  MOV R8, 0xa880 ;  /* 0x0000a88000087802 */ /* 0x000fe40000000f00 */
[----:B------:R-:W-:Y:S05]  /*a870*/  CALL.REL.NOINC `($_ZN7cutlass13device_kernelIN5flash19enable_sm80_to_sm89INS1_16FlashAttnBwdSm80INS1_25CollectiveMainloopBwdSm80ILi2ELi2EN4cute5tupleIJNS5_1CILi128EEES8_NS7_ILi64EEEEEENS_10bfloat16_tEfNS_4arch4Sm80ELb0ELb0ELb1ELb0ELb1ELb0ELb0ELb0ELi2ELi4ELi4ELi4ELb0EEENS1_24CollectiveEpilogueBwdGQAISA_fSD_Li256ELb0ELb1EEENS1_19SingleTileSchedulerILb0ELb0ELb0ELi128EEEEEEEEEvNT_6ParamsE$_ZN4cute3eso3ESOILb0ELb1EJiEEC2ERKi) ;  /* 0xffffc33000007944 */ /* 0x000fea0003c3ffff */
[----:B-1----:R-:W-:Y:S02]  /*a880*/  MOV R2, R10 ;  /* 0x0000000a00027202 */ /* 0x002fe40000000f00 */
[----:B------:R-:W-:-:S04]  /*a890*/  MOV R3, 0x0 ;  /* 0x0000000000037802 */ /* 0x000fc80000000f00 */
[----:B------:R-:W-:Y:S05]  /*a8a0*/  RET.REL.NODEC R2 `(_ZN7cutlass13device_kernelIN5flash19enable_sm80_to_sm89INS1_16FlashAttnBwdSm80INS1_25CollectiveMainloopBwdSm80ILi2ELi2EN4cute5tupleIJNS5_1CILi128EEES8_NS7_ILi64EEEEEENS_10bfloat16_tEfNS_4arch4Sm80ELb0ELb0ELb1ELb0ELb1ELb0ELb0ELb0ELi2ELi4ELi4ELi4ELb0EEENS1_24CollectiveEpilogueBwdGQAISA_fSD_Li256ELb0ELb1EEENS1_19SingleTileSchedulerILb0ELb0ELb0ELi128EEEEEEEEEvNT_6ParamsE) ;  /* 0xffff575002007950 */ /* 0x000fea0003c3ffff */
        .type           $_ZN7cutlass13device_kernelIN5flash19enable_sm80_to_sm89INS1_16FlashAttnBwdSm80INS1_25CollectiveMainloopBwdSm80ILi2ELi2EN4cute5tupleIJNS5_1CILi128EEES8_NS7_ILi64EEEEEENS_10bfloat16_tEfNS_4arch4Sm80ELb0ELb0ELb1ELb0ELb1ELb0ELb0ELb0ELi2ELi4ELi4ELi4ELb0EEENS1_24CollectiveEpilogueBwdGQAISA_fSD_Li256ELb0ELb1EEENS1_19SingleTileSchedulerILb0ELb0ELb0ELi128EEEEEEEEEvNT_6ParamsE$_ZN4cute5tupleIJiNS_1CILi0EEEEEC2ERKiRKS2_,@function
        .size           $_ZN7cutlass13device_kernelIN5flash19enable_sm80_to_sm89INS1_16FlashAttnBwdSm80INS1_25CollectiveMainloopBwdSm80ILi2ELi2EN4cute5tupleIJNS5_1CILi128EEES8_NS7_ILi64EEEEEENS_10bfloat16_tEfNS_4arch4Sm80ELb0ELb0ELb1ELb0ELb1ELb0ELb0ELb0ELi2ELi4ELi4ELi4ELb0EEENS1_24CollectiveEpilogueBwdGQAISA_fSD_Li256ELb0ELb1EEENS1_19SingleTileSchedulerILb0ELb0ELb0ELi128EEEEEEEEEvNT_6ParamsE$_ZN4cute5tupleIJiNS_1CILi0EEEEEC2ERKiRKS2_,($_ZN7cutlass13device_kernelIN5flash19enable_sm80_to_sm89INS1_16FlashAttnBwdSm80INS1_25CollectiveMainloopBwdSm80ILi2ELi2EN4cute5tupleIJNS5_1CILi128EEES8_NS7_ILi64EEEEEENS_10bfloat16_tEfNS_4arch4Sm80ELb0ELb0ELb1ELb0ELb1ELb0ELb0ELb0ELi2ELi4ELi4ELi4ELb0EEENS1_24CollectiveEpilogueBwdGQAISA_fSD_Li256ELb0ELb1EEENS1_19SingleTileSchedulerILb0ELb0ELb0ELi128EEEEEEEEEvNT_6ParamsE$_ZN4cute5tupleIJiiEEC2ERKiS3_ - $_ZN7cutlass13device_kernelIN5flash19enable_sm80_to_sm89INS1_16FlashAttnBwdSm80INS1_25CollectiveMainloopBwdSm80ILi2ELi2EN4cute5tupleIJNS5_1CILi128EEES8_NS7_ILi64EEEEEENS_10bfloat16_tEfNS_4arch4Sm80ELb0ELb0ELb1ELb0ELb1ELb0ELb0ELb0ELi2ELi4ELi4ELi4ELb0EEENS1_24CollectiveEpilogueBwdGQAISA_fSD_Li256ELb0ELb1EEENS1_19SingleTileSchedulerILb0ELb0ELb0ELi128EEEEEEEEEvNT_6ParamsE$_ZN4cute5tupleIJiNS_1CILi0EEEEEC2ERKiRKS2_)
$_ZN7cutlass13device_kernelIN5flash19enable_sm80_to_sm89INS1_16FlashAttnBwdSm80INS1_25CollectiveMainloopBwdSm80ILi2ELi2EN4cute5tupleIJNS5_1CILi128EEES8_NS7_ILi64EEEEEENS_10bfloat16_tEfNS_4arch4Sm80ELb0ELb0ELb1ELb0ELb1ELb0ELb0ELb0ELi2ELi4ELi4ELi4ELb0EEENS1_24CollectiveEpilogueBwdGQAISA_fSD_Li256ELb0ELb1EEENS1_19SingleTileSchedulerILb0ELb0ELb0ELi128EEEEEEEEEvNT_6ParamsE$_ZN4cute5tupleIJiNS_1CILi0EEEEEC2ERKiRKS2_:
[----:B------:R-:W-:Y:S02]  /*a8b0*/  MOV R6, 0xa8d0 ;  /* 0x0000a8d000067802 */ /* 0x000fe40000000f00 */
[----:B------:R-:W-:Y:S05]  /*a8c0*/  CALL.REL.NOINC `($_ZN7cutlass13device_kernelIN5flash19enable_sm80_to_sm89INS1_16FlashAttnBwdSm80INS1_25CollectiveMainloopBwdSm80ILi2ELi2EN4cute5tupleIJNS5_1CILi128EEES8_NS7_ILi64EEEEEENS_10bfloat16_tEfNS_4arch4Sm80ELb0ELb0ELb1ELb0ELb1ELb0ELb0ELb0ELi2ELi4ELi4ELi4ELb0EEENS1_24CollectiveEpilogueBwdGQAISA_fSD_Li256ELb0ELb1EEENS1_19SingleTileSchedulerILb0ELb0ELb0ELi128EEEEEEEEEvNT_6ParamsE$_ZN4cute3eso3ESOILb0ELb1EJiNS_1CILi0EEEEEC2ERKiRKS3_) ;  /* 0xffffc32000007944 */ /* 0x000fea0003c3ffff */
[----:B------:R-:W-:-:S04]  /*a8d0*/  MOV R11, 0x0 ;  /* 0x00000000000b7802 */ /* 0x000fc80000000f00 */
[----:B------:R-:W-:Y:S05]  /*a8e0*/  RET.REL.NODEC R10 `(_ZN7cutlass13device_kernelIN5flash19enable_sm80_to_sm89INS1_16FlashAttnBwdSm80INS1_25CollectiveMainloopBwdSm80ILi2ELi2EN4cute5tupleIJNS5_1CILi128EEES8_NS7_ILi64EEEEEENS_10bfloat16_tEfNS_4arch4Sm80ELb0ELb0ELb1ELb0ELb1ELb0ELb0ELb0ELi2ELi4ELi4ELi4ELb0EEENS1_24CollectiveEpilogueBwdGQAISA_fSD_Li256ELb0ELb1EEENS1_19SingleTileSchedulerILb0ELb0ELb0ELi128EEEEEEEEEvNT_6ParamsE) ;  /* 0xffff57100a007950 */ /* 0x000fea0003c3ffff */
        .type           $_ZN7cutlass13device_kernelIN5flash19enable_sm80_to_sm89INS1_16FlashAttnBwdSm80INS1_25CollectiveMainloopBwdSm80ILi2ELi2EN4cute5tupleIJNS5_1CILi128EEES8_NS7_ILi64EEEEEENS_10bfloat16_tEfNS_4arch4Sm80ELb0ELb0ELb1ELb0ELb1ELb0ELb0ELb0ELi2ELi4ELi4ELi4ELb0EEENS1_24CollectiveEpilogueBwdGQAISA_fSD_Li256ELb0ELb1EEENS1_19SingleTileSchedulerILb0ELb0ELb0ELi128EEEEEEEEEvNT_6ParamsE$_ZN4cute5tupleIJiiEEC2ERKiS3_,@function
        .size           $_ZN7cutlass13device_kernelIN5flash19enable_sm80_to_sm89INS1_16FlashAttnBwdSm80INS1_25CollectiveMainloopBwdSm80ILi2ELi2EN4cute5tupleIJNS5_1CILi128EEES8_NS7_ILi64EEEEEENS_10bfloat16_tEfNS_4arch4Sm80ELb0ELb0ELb1ELb0ELb1ELb0ELb0ELb0ELi2ELi4ELi4ELi4ELb0EEENS1_24CollectiveEpilogueBwdGQAISA_fSD_Li256ELb0ELb1EEENS1_19SingleTileSchedulerILb0ELb0ELb0ELi128EEEEEEEEEvNT_6ParamsE$_ZN4cute5tupleIJiiEEC2ERKiS3_,($_ZN7cutlass13device_kernelIN5flash19enable_sm80_to_sm89INS1_16FlashAttnBwdSm80INS1_25CollectiveMainloopBwdSm80ILi2ELi2EN4cute5tupleIJNS5_1CILi128EEES8_NS7_ILi64EEEEEENS_10bfloat16_tEfNS_4arch4Sm80ELb0ELb0ELb1ELb0ELb1ELb0ELb0ELb0ELi2ELi4ELi4ELi4ELb0EEENS1_24CollectiveEpilogueBwdGQAISA_fSD_Li256ELb0ELb1EEENS1_19SingleTileSchedulerILb0ELb0ELb0ELi128EEEEEEEEEvNT_6ParamsE$_ZN4cute8gmem_ptrIPKN7cutlass10bfloat16_tEECI1NS_12iter_adaptorIS4_S5_EEES4_ - $_ZN7cutlass13device_kernelIN5flash19enable_sm80_to_sm89INS1_16FlashAttnBwdSm80INS1_25CollectiveMainloopBwdSm80ILi2ELi2EN4cute5tupleIJNS5_1CILi128EEES8_NS7_ILi64EEEEEENS_10bfloat16_tEfNS_4arch4Sm80ELb0ELb0ELb1ELb0ELb1ELb0ELb0ELb0ELi2ELi4ELi4ELi4ELb0EEENS1_24CollectiveEpilogueBwdGQAISA_fSD_Li256ELb0ELb1EEENS1_19SingleTileSchedulerILb0ELb0ELb0ELi128EEEEEEEEEvNT_6ParamsE$_ZN4cute5tupleIJiiEEC2ERKiS3_)
$_ZN7cutlass13device_kernelIN5flash19enable_sm80_to_sm89INS1_16FlashAttnBwdSm80INS1_25CollectiveMainloopBwdSm80ILi2ELi2EN4cute5tupleIJNS5_1CILi128EEES8_NS7_ILi64EEEEEENS_10bfloat16_tEfNS_4arch4Sm80ELb0ELb0ELb1ELb0ELb1ELb0ELb0ELb0ELi2ELi4ELi4ELi4ELb0EEENS1_24CollectiveEpilogueBwdGQAISA_fSD_Li256ELb0ELb1EEENS1_19SingleTileSchedulerILb0ELb0ELb0ELi128EEEEEEEEEvNT_6ParamsE$_ZN4cute5tupleIJiiEEC2ERKiS3_:
[----:B------:R-:W-:Y:S02]  /*a8f0*/  MOV R8, 0xa910 ;  /* 0x0000a91000087802 */ /* 0x000fe40000000f00 */
[----:B------:R-:W-:Y:S05]  /*a900*/  CALL.REL.NOINC `($_ZN7cutlass13device_kernelIN5flash19enable_sm80_to_sm89INS1_16FlashAttnBwdSm80INS1_25CollectiveMainloopBwdSm80ILi2ELi2EN4cute5tupleIJNS5_1CILi128EEES8_NS7_ILi64EEEEEENS_10bfloat16_tEfNS_4arch4Sm80ELb0ELb0ELb1ELb0ELb1ELb0ELb0ELb0ELi2ELi4ELi4ELi4ELb0EEENS1_24CollectiveEpilogueBwdGQAISA_fSD_Li256ELb0ELb1EEENS1_19SingleTileSchedulerILb0ELb0ELb0ELi128EEEEEEEEEvNT_6ParamsE$_ZN4cute3eso3ESOILb0ELb0EJiiEEC2ERKiS4_) ;  /* 0xffffbb0000007944 */ /* 0x000fea0003c3ffff */
[----:B-1----:R-:W-:Y:S02]  /*a910*/  MOV R2, R6 ;  /* 0x0000000600027202 */ /* 0x002fe40000000f00 */
[----:B------:R-:W-:-:S04]  /*a920*/  MOV R3, 0x0 ;  /* 0x0000000000037802 */ /* 0x000fc80000000f00 */
[----:B------:R-:W-:Y:S05]  /*a930*/  RET.REL.NODEC R2 `(_ZN7cutlass13device_kernelIN5flash19enable_sm80_to_sm89INS1_16FlashAttnBwdSm80INS1_25CollectiveMainloopBwdSm80ILi2ELi2EN4cute5tupleIJNS5_1CILi128EEES8_NS7_ILi64EEEEEENS_10bfloat16_tEfNS_4arch4Sm80ELb0ELb0ELb1ELb0ELb1ELb0ELb0ELb0ELi2ELi4ELi4ELi4ELb0EEENS1_24CollectiveEpilogueBwdGQAISA_fSD_Li256ELb0ELb1EEENS1_19SingleTileSchedulerILb0ELb0ELb0ELi128EEEEEEEEEvNT_6ParamsE) ;  /* 0xffff56c002007950 */ /* 0x000fea0003c3ffff */
        .type           $_ZN7cutlass13device_kernelIN5flash19enable_sm80_to_sm89INS1_16FlashAttnBwdSm80INS1_25CollectiveMainloopBwdSm80ILi2ELi2EN4cute5tupleIJNS5_1CILi128EEES8_NS7_ILi64EEEEEENS_10bfloat16_tEfNS_4arch4Sm80ELb0ELb0ELb1ELb0ELb1ELb0ELb0ELb0ELi2ELi4ELi4ELi4ELb0EEENS1_24CollectiveEpilogueBwdGQAISA_fSD_Li256ELb0ELb1EEENS1_19SingleTileSchedulerILb0ELb0ELb0ELi128EEEEEEEEEvNT_6ParamsE$_ZN4cute8gmem_ptrIPKN7cutlass10bfloat16_tEECI1NS_12iter_adaptorIS4_S5_EEES4_,@function
        .size           $_ZN7cutlass13device_kernelIN5flash19enable_sm80_to_sm89INS1_16FlashAttnBwdSm80INS1_25CollectiveMainloopBwdSm80ILi2ELi2EN4cute5tupleIJNS5_1CILi128EEES8_NS7_ILi64EEEEEENS_10bfloat16_tEfNS_4arch4Sm80ELb0ELb0ELb1ELb0ELb1ELb0ELb0ELb0ELi2ELi4ELi4ELi4ELb0EEENS1_24CollectiveEpilogueBwdGQAISA_fSD_Li256ELb0ELb1EEENS1_19SingleTileSchedulerILb0ELb0ELb0ELi128EEEEEEEEEvNT_6ParamsE$_ZN4cute8gmem_ptrIPKN7cutlass10bfloat16_tEECI1NS_12iter_adaptorIS4_S5_EEES4_,($_ZN7cutlass13device_kernelIN5flash19enable_sm80_to_sm89INS1_16FlashAttnBwdSm80INS1_25CollectiveMainloopBwdSm80ILi2ELi2EN4cute5tupleIJNS5_1CILi128EEES8_NS7_ILi64EEEEEENS_10bfloat16_tEfNS_4arch4Sm80ELb0ELb0ELb1ELb0ELb1ELb0ELb0ELb0ELi2ELi4ELi4ELi4ELb0EEENS1_24CollectiveEpilogueBwdGQAISA_fSD_Li256ELb0ELb1EEENS1_19SingleTileSchedulerILb0ELb0ELb0ELi128EEEEEEEEEvNT_6ParamsE$_ZN4cute8gmem_ptrIPKN7cutlass9uint128_tEECI1NS_12iter_adaptorIS4_S5_EEES4_ - $_ZN7cutlass13device_kernelIN5flash19enable_sm80_to_sm89INS1_16FlashAttnBwdSm80INS1_25CollectiveMainloopBwdSm80ILi2ELi2EN4cute5tupleIJNS5_1CILi128EEES8_NS7_ILi64EEEEEENS_10bfloat16_tEfNS_4arch4Sm80ELb0ELb0ELb1ELb0ELb1ELb0ELb0ELb0ELi2ELi4ELi4ELi4ELb0EEENS1_24CollectiveEpilogueBwdGQAISA_fSD_Li256ELb0ELb1EEENS1_19SingleTileSchedulerILb0ELb0ELb0ELi128EEEEEEEEEvNT_6ParamsE$_ZN4cute8gmem_ptrIPKN7cutlass10bfloat16_tEECI1NS_12iter_adaptorIS4_S5_EEES4_)
$_ZN7cutlass13device_kernelIN5flash19enable_sm80_to_sm89INS1_16FlashAttnBwdSm80INS1_25CollectiveMainloopBwdSm80ILi2ELi2EN4cute5tupleIJNS5_1CILi128EEES8_NS7_ILi64EEEEEENS_10bfloat16_tEfNS_4arch4Sm80ELb0ELb0ELb1ELb0ELb1ELb0ELb0ELb0ELi2ELi4ELi4ELi4ELb0EEENS1_24CollectiveEpilogueBwdGQAISA_fSD_Li256ELb0ELb1EEENS1_19SingleTileSchedulerILb0ELb0ELb0ELi128EEEEEEEEEvNT_6ParamsE$_ZN4cute8gmem_ptrIPKN7cutlass10bfloat16_tEECI1NS_12iter_adaptorIS4_S5_EEES4_:
[----:B------:R-:W-:Y:S02]  /*a940*/  MOV R10, 0xa960 ;  /* 0x0000a960000a7802 */ /* 0x000fe40000000f00 */
[----:B------:R-:W-:Y:S05]  /*a950*/  CALL.REL.NOINC `($_ZN7cutlass13device_kernelIN5flash19enable_sm80_to_sm89INS1_16FlashAttnBwdSm80INS1_25CollectiveMainloopBwdSm80ILi2ELi2EN4cute5tupleIJNS5_1CILi128EEES8_NS7_ILi64EEEEEENS_10bfloat16_tEfNS_4arch4Sm80ELb0ELb0ELb1ELb0ELb1ELb0ELb0ELb0ELi2ELi4ELi4ELi4ELb0EEENS1_24CollectiveEpilogueBwdGQAISA_fSD_Li256ELb0ELb1EEENS1_19SingleTileSchedulerILb0ELb0ELb0ELi128EEEEEEEEEvNT_6ParamsE$_ZN4cute12iter_adaptorIPKN7cutlass10bfloat16_tENS_8gmem_ptrIS4_EEEC2ES4_) ;  /* 0xffffa98000007944 */ /* 0x000fea0003c3ffff */
[----:B------:R-:W-:-:S04]  /*a960*/  MOV R9, 0x0 ;  /* 0x0000000000097802 */ /* 0x000fc80000000f00 */
[----:B------:R-:W-:Y:S05]  /*a970*/  RET.REL.NODEC R8 `(_ZN7cutlass13device_kernelIN5flash19enable_sm80_to_sm89INS1_16FlashAttnBwdSm80INS1_25CollectiveMainloopBwdSm80ILi2ELi2EN4cute5tupleIJNS5_1CILi128EEES8_NS7_ILi64EEEEEENS_10bfloat16_tEfNS_4arch4Sm80ELb0ELb0ELb1ELb0ELb1ELb0ELb0ELb0ELi2ELi4ELi4ELi4ELb0EEENS1_24CollectiveEpilogueBwdGQAISA_fSD_Li256ELb0ELb1EEENS1_19SingleTileSchedulerILb0ELb0ELb0ELi128EEEEEEEEEvNT_6ParamsE) ;  /* 0xffff568008007950 */ /* 0x000fea0003c3ffff */
        .type           $_ZN7cutlass13device_kernelIN5flash19enable_sm80_to_sm89INS1_16FlashAttnBwdSm80INS1_25CollectiveMainloopBwdSm80ILi2ELi2EN4cute5tupleIJNS5_1CILi128EEES8_NS7_ILi64EEEEEENS_10bfloat16_tEfNS_4arch4Sm80ELb0ELb0ELb1ELb0ELb1ELb0ELb0ELb0ELi2ELi4ELi4ELi4ELb0EEENS1_24CollectiveEpilogueBwdGQAISA_fSD_Li256ELb0ELb1EEENS1_19SingleTileSchedulerILb0ELb0ELb0ELi128EEEEEEEEEvNT_6ParamsE$_ZN4cute8gmem_ptrIPKN7cutlass9uint128_tEECI1NS_12iter_adaptorIS4_S5_EEES4_,@function
        .size           $_ZN7cutlass13device_kernelIN5flash19enable_sm80_to_sm89INS1_16FlashAttnBwdSm80INS1_25CollectiveMainloopBwdSm80ILi2ELi2EN4cute5tupleIJNS5_1CILi128EEES8_NS7_ILi64EEEEEENS_10bfloat16_tEfNS_4arch4Sm80ELb0ELb0ELb1ELb0ELb1ELb0ELb0ELb0ELi2ELi4ELi4ELi4ELb0EEENS1_24CollectiveEpilogueBwdGQAISA_fSD_Li256ELb0ELb1EEENS1_19SingleTileSchedulerILb0ELb0ELb0ELi128EEEEEEEEEvNT_6ParamsE$_ZN4cute8gmem_ptrIPKN7cutlass9uint128_tEECI1NS_12iter_adaptorIS4_S5_EEES4_,($_ZN7cutlass13device_kernelIN5flash19enable_sm80_to_sm89INS1_16FlashAttnBwdSm80INS1_25CollectiveMainloopBwdSm80ILi2ELi2EN4cute5tupleIJNS5_1CILi128EEES8_NS7_ILi64EEEEEENS_10bfloat16_tEfNS_4arch4Sm80ELb0ELb0ELb1ELb0ELb1ELb0ELb0ELb0ELi2ELi4ELi4ELi4ELb0EEENS1_24CollectiveEpilogueBwdGQAISA_fSD_Li256ELb0ELb1EEENS1_19SingleTileSchedulerILb0ELb0ELb0ELi128EEEEEEEEEvNT_6ParamsE$_ZN4cute8gmem_ptrIPKfECI1NS_12iter_adaptorIS2_S3_EEES2_ - $_ZN7cutlass13device_kernelIN5flash19enable_sm80_to_sm89INS1_16FlashAttnBwdSm80INS1_25CollectiveMainloopBwdSm80ILi2ELi2EN4cute5tupleIJNS5_1CILi128EEES8_NS7_ILi64EEEEEENS_10bfloat16_tEfNS_4arch4Sm80ELb0ELb0ELb1ELb0ELb1ELb0ELb0ELb0ELi2ELi4ELi4ELi4ELb0EEENS1_24CollectiveEpilogueBwdGQAISA_fSD_Li256ELb0ELb1EEENS1_19SingleTileSchedulerILb0ELb0ELb0ELi128EEEEEEEEEvNT_6ParamsE$_ZN4cute8gmem_ptrIPKN7cutlass9uint128_tEECI1NS_12iter_adaptorIS4_S5_EEES4_)
$_ZN7cutlass13device_kernelIN5flash19enable_sm80_to_sm89INS1_16FlashAttnBwdSm80INS1_25CollectiveMainloopBwdSm80ILi2ELi2EN4cute5tupleIJNS5_1CILi128EEES8_NS7_ILi64EEEEEENS_10bfloat16_tEfNS_4arch4Sm80ELb0ELb0ELb1ELb0ELb1ELb0ELb0ELb0ELi2ELi4ELi4ELi4ELb0EEENS1_24CollectiveEpilogueBwdGQAISA_fSD_Li256ELb0ELb1EEENS1_19SingleTileSchedulerILb0ELb0ELb0ELi128EEEEEEEEEvNT_6ParamsE$_ZN4cute8gmem_ptrIPKN7cutlass9uint128_tEECI1NS_12iter_adaptorIS4_S5_EEES4_:
[----:B------:R-:W-:Y:S02]  /*a980*/  MOV R10, 0xa9a0 ;  /* 0x0000a9a0000a7802 */ /* 0x000fe40000000f00 */
[----:B------:R-:W-:Y:S05]  /*a990*/  CALL.REL.NOINC `($_ZN7cutlass13device_kernelIN5flash19enable_sm80_to_sm89INS1_16FlashAttnBwdSm80INS1_25CollectiveMainloopBwdSm80ILi2ELi2EN4cute5tupleIJNS5_1CILi128EEES8_NS7_ILi64EEEEEENS_10bfloat16_tEfNS_4arch4Sm80ELb0ELb0ELb1ELb0ELb1ELb0ELb0ELb0ELi2ELi4ELi4ELi4ELb0EEENS1_24CollectiveEpilogueBwdGQAISA_fSD_Li256ELb0ELb1EEENS1_19SingleTileSchedulerILb0ELb0ELb0ELi128EEEEEEEEEvNT_6ParamsE$_ZN4cute12iter_adaptorIPKN7cutlass9uint128_tENS_8gmem_ptrIS4_EEEC2ES4_) ;  /* 0xffffa9a000007944 */ /* 0x000fea0003c3ffff */
[----:B------:R-:W-:-:S04]  /*a9a0*/  MOV R9, 0x0 ;  /* 0x0000000000097802 */ /* 0x000fc80000000f00 */
[----:B------:R-:W-:Y:S05]  /*a9b0*/  RET.REL.NODEC R8 `(_ZN7cutlass13device_kernelIN5flash19enable_sm80_to_sm89INS1_16FlashAttnBwdSm80INS1_25CollectiveMainloopBwdSm80ILi2ELi2EN4cute5tupleIJNS5_1CILi128EEES8_NS7_ILi64EEEEEENS_10bfloat16_tEfNS_4arch4Sm80ELb0ELb0ELb1ELb0ELb1ELb0ELb0ELb0ELi2ELi4ELi4ELi4ELb0EEENS1_24CollectiveEpilogueBwdGQAISA_fSD_Li256ELb0ELb1EEENS1_19SingleTileSchedulerILb0ELb0ELb0ELi128EEEEEEEEEvNT_6ParamsE) ;  /* 0xffff564008007950 */ /* 0x000fea0003c3ffff */
        .type           $_ZN7cutlass13device_kernelIN5flash19enable_sm80_to_sm89INS1_16FlashAttnBwdSm80INS1_25CollectiveMainloopBwdSm80ILi2ELi2EN4cute5tupleIJNS5_1CILi128EEES8_NS7_ILi64EEEEEENS_10bfloat16_tEfNS_4arch4Sm80ELb0ELb0ELb1ELb0ELb1ELb0ELb0ELb0ELi2ELi4ELi4ELi4ELb0EEENS1_24CollectiveEpilogueBwdGQAISA_fSD_Li256ELb0ELb1EEENS1_19SingleTileSchedulerILb0ELb0ELb0ELi128EEEEEEEEEvNT_6ParamsE$_ZN4cute8gmem_ptrIPKfECI1NS_12iter_adaptorIS2_S3_EEES2_,@function
        .size           $_ZN7cutlass13device_kernelIN5flash19enable_sm80_to_sm89INS1_16FlashAttnBwdSm80INS1_25CollectiveMainloopBwdSm80ILi2ELi2EN4cute5tupleIJNS5_1CILi128EEES8_NS7_ILi64EEEEEENS_10bfloat16_tEfNS_4arch4Sm80ELb0ELb0ELb1ELb0ELb1ELb0ELb0ELb0ELi2ELi4ELi4ELi4ELb0EEENS1_24CollectiveEpilogueBwdGQAISA_fSD_Li256ELb0ELb1EEENS1_19SingleTileSchedulerILb0ELb0ELb0ELi128EEEEEEEEEvNT_6ParamsE$_ZN4cute8gmem_ptrIPKfECI1NS_12iter_adaptorIS2_S3_EEES2_,($_ZN7cutlass13device_kernelIN5flash19enable_sm80_to_sm89INS1_16FlashAttnBwdSm80INS1_25CollectiveMainloopBwdSm80ILi2ELi2EN4cute5tupleIJNS5_1CILi128EEES8_NS7_ILi64EEEEEENS_10bfloat16_tEfNS_4arch4Sm80ELb0ELb0ELb1ELb0ELb1ELb0ELb0ELb0ELi2ELi4ELi4ELi4ELb0EEENS1_24CollectiveEpilogueBwdGQAISA_fSD_Li256ELb0ELb1EEENS1_19SingleTileSchedulerILb0ELb0ELb0ELi128EEEEEEEEEvNT_6ParamsE$_ZN4cute8gmem_ptrIPfECI1NS_12iter_adaptorIS1_S2_EEES1_ - $_ZN7cutlass13device_kernelIN5flash19enable_sm80_to_sm89INS1_16FlashAttnBwdSm80INS1_25CollectiveMainloopBwdSm80ILi2ELi2EN4cute5tupleIJNS5_1CILi128EEES8_NS7_ILi64EEEEEENS_10bfloat16_tEfNS_4arch4Sm80ELb0ELb0ELb1ELb0ELb1ELb0ELb0ELb0ELi2ELi4ELi4ELi4ELb0EEENS1_24CollectiveEpilogueBwdGQAISA_fSD_Li256ELb0ELb1EEENS1_19SingleTileSchedulerILb0ELb0ELb0ELi128EEEEEEEEEvNT_6ParamsE$_ZN4cute8gmem_ptrIPKfECI1NS_12iter_adaptorIS2_S3_EEES2_)
$_ZN7cutlass13device_kernelIN5flash19enable_sm80_to_sm89INS1_16FlashAttnBwdSm80INS1_25CollectiveMainloopBwdSm80ILi2ELi2EN4cute5tupleIJNS5_1CILi128EEES8_NS7_ILi64EEEEEENS_10bfloat16_tEfNS_4arch4Sm80ELb0ELb0ELb1ELb0ELb1ELb0ELb0ELb0ELi2ELi4ELi4ELi4ELb0EEENS1_24CollectiveEpilogueBwdGQAISA_fSD_Li256ELb0ELb1EEENS1_19SingleTileSchedulerILb0ELb0ELb0ELi128EEEEEEEEEvNT_6ParamsE$_ZN4cute8gmem_ptrIPKfECI1NS_12iter_adaptorIS2_S3_EEES2_:
[----:B------:R-:W-:Y:S02]  /*a9c0*/  MOV R10, 0xa9e0 ;  /* 0x0000a9e0000a7802 */ /* 0x000fe40000000f00 */
[----:B------:R-:W-:Y:S05]  /*a9d0*/  CALL.REL.NOINC `($_ZN7cutlass13device_kernelIN5flash19enable_sm80_to_sm89INS1_16FlashAttnBwdSm80INS1_25CollectiveMainloopBwdSm80ILi2ELi2EN4cute5tupleIJNS5_1CILi128EEES8_NS7_ILi64EEEEEENS_10bfloat16_tEfNS_4arch4Sm80ELb0ELb0ELb1ELb0ELb1ELb0ELb0ELb0ELi2ELi4ELi4ELi4ELb0EEENS1_24CollectiveEpilogueBwdGQAISA_fSD_Li256ELb0ELb1EEENS1_19SingleTileSchedulerILb0ELb0ELb0ELi128EEEEEEEEEvNT_6ParamsE$_ZN4cute12iter_adaptorIPKfNS_8gmem_ptrIS2_EEEC2ES2_) ;  /* 0xffffa9a000007944 */ /* 0x000fea0003c3ffff */
[----:B------:R-:W-:-:S04]  /*a9e0*/  MOV R9, 0x0 ;  /* 0x0000000000097802 */ /* 0x000fc80000000f00 */
[----:B------:R-:W-:Y:S05]  /*a9f0*/  RET.REL.NODEC R8 `(_ZN7cutlass13device_kernelIN5flash19enable_sm80_to_sm89INS1_16FlashAttnBwdSm80INS1_25CollectiveMainloopBwdSm80ILi2ELi2EN4cute5tupleIJNS5_1CILi128EEES8_NS7_ILi64EEEEEENS_10bfloat16_tEfNS_4arch4Sm80ELb0ELb0ELb1ELb0ELb1ELb0ELb0ELb0ELi2ELi4ELi4ELi4ELb0EEENS1_24CollectiveEpilogueBwdGQAISA_fSD_Li256ELb0ELb1EEENS1_19SingleTileSchedulerILb0ELb0ELb0ELi128EEEEEEEEEvNT_6ParamsE) ;  /* 0xffff560008007950 */ /* 0x000fea0003c3ffff */
        .type           $_ZN7cutlass13device_kernelIN5flash19enable_sm80_to_sm89INS1_16FlashAttnBwdSm80INS1_25CollectiveMainloopBwdSm80ILi2ELi2EN4cute5tupleIJNS5_1CILi128EEES8_NS7_ILi64EEEEEENS_10bfloat16_tEfNS_4arch4Sm80ELb0ELb0ELb1ELb0ELb1ELb0ELb0ELb0ELi2ELi4ELi4ELi4ELb0EEENS1_24CollectiveEpilogueBwdGQAISA_fSD_Li256ELb0ELb1EEENS1_19SingleTileSchedulerILb0ELb0ELb0ELi128EEEEEEEEEvNT_6ParamsE$_ZN4cute8gmem_ptrIPfECI1NS_12iter_adaptorIS1_S2_EEES1_,@function
        .size           $_ZN7cutlass13device_kernelIN5flash19enable_sm80_to_sm89INS1_16FlashAttnBwdSm80INS1_25CollectiveMainloopBwdSm80ILi2ELi2EN4cute5tupleIJNS5_1CILi128EEES8_NS7_ILi64EEEEEENS_10bfloat16_tEfNS_4arch4Sm80ELb0ELb0ELb1ELb0ELb1ELb0ELb0ELb0ELi2ELi4ELi4ELi4ELb0EEENS1_24CollectiveEpilogueBwdGQAISA_fSD_Li256ELb0ELb1EEENS1_19SingleTileSchedulerILb0ELb0ELb0ELi128EEEEEEEEEvNT_6ParamsE$_ZN4cute8gmem_ptrIPfECI1NS_12iter_adaptorIS1_S2_EEES1_,($_ZN7cutlass13device_kernelIN5flash19enable_sm80_to_sm89INS1_16FlashAttnBwdSm80INS1_25CollectiveMainloopBwdSm80ILi2ELi2EN4cute5tupleIJNS5_1CILi128EEES8_NS7_ILi64EEEEEENS_10bfloat16_tEfNS_4arch4Sm80ELb0ELb0ELb1ELb0ELb1ELb0ELb0ELb0ELi2ELi4ELi4ELi4ELb0EEENS1_24CollectiveEpilogueBwdGQAISA_fSD_Li256ELb0ELb1EEENS1_19SingleTileSchedulerILb0ELb0ELb0ELi128EEEEEEEEEvNT_6ParamsE$_ZN4cute8smem_ptrIPN7cutlass10bfloat16_tEECI1NS_12iter_adaptorIS3_S4_EEES3_ - $_ZN7cutlass13device_kernelIN5flash19enable_sm80_to_sm89INS1_16FlashAttnBwdSm80INS1_25CollectiveMainloopBwdSm80ILi2ELi2EN4cute5tupleIJNS5_1CILi128EEES8_NS7_ILi64EEEEEENS_10bfloat16_tEfNS_4arch4Sm80ELb0ELb0ELb1ELb0ELb1ELb0ELb0ELb0ELi2ELi4ELi4ELi4ELb0EEENS1_24CollectiveEpilogueBwdGQAISA_fSD_Li256ELb0ELb1EEENS1_19SingleTileSchedulerILb0ELb0ELb0ELi128EEEEEEEEEvNT_6ParamsE$_ZN4cute8gmem_ptrIPfECI1NS_12iter_adaptorIS1_S2_EEES1_)
$_ZN7cutlass13device_kernelIN5flash19enable_sm80_to_sm89INS1_16FlashAttnBwdSm80INS1_25CollectiveMainloopBwdSm80ILi2ELi2EN4cute5tupleIJNS5_1CILi128EEES8_NS7_ILi64EEEEEENS_10bfloat16_tEfNS_4arch4Sm80ELb0ELb0ELb1ELb0ELb1ELb0ELb0ELb0ELi2ELi4ELi4ELi4ELb0EEENS1_24CollectiveEpilogueBwdGQAISA_fSD_Li256ELb0ELb1EEENS1_19SingleTileSchedulerILb0ELb0ELb0ELi128EEEEEEEEEvNT_6ParamsE$_ZN4cute8gmem_ptrIPfECI1NS_12iter_adaptorIS1_S2_EEES1_:
[----:B------:R-:W-:Y:S02]  /*aa00*/  MOV R4, 0xaa20 ;  /* 0x0000aa2000047802 */ /* 0x000fe40000000f00 */
[----:B------:R-:W-:Y:S05]  /*aa10*/  CALL.REL.NOINC `($_ZN7cutlass13device_kernelIN5flash19enable_sm80_to_sm89INS1_16FlashAttnBwdSm80INS1_25CollectiveMainloopBwdSm80ILi2ELi2EN4cute5tupleIJNS5_1CILi128EEES8_NS7_ILi64EEEEEENS_10bfloat16_tEfNS_4arch4Sm80ELb0ELb0ELb1ELb0ELb1ELb0ELb0ELb0ELi2ELi4ELi4ELi4ELb0EEENS1_24CollectiveEpilogueBwdGQAISA_fSD_Li256ELb0ELb1EEENS1_19SingleTileSchedulerILb0ELb0ELb0ELi128EEEEEEEEEvNT_6ParamsE$_ZN4cute12iter_adaptorIPfNS_8gmem_ptrIS1_EEEC2ES1_) ;  /* 0xffffaa2000007944 */ /* 0x000fea0003c3ffff */
[----:B------:R-:W-:-:S04]  /*aa20*/  MOV R9, 0x0 ;  /* 0x0000000000097802 */ /* 0x000fc80000000f00 */
[----:B------:R-:W-:Y:S05]  /*aa30*/  RET.REL.NODEC R8 `(_ZN7cutlass13device_kernelIN5flash19enable_sm80_to_sm89INS1_16FlashAttnBwdSm80INS1_25CollectiveMainloopBwdSm80ILi2ELi2EN4cute5tupleIJNS5_1CILi128EEES8_NS7_ILi64EEEEEENS_10bfloat16_tEfNS_4arch4Sm80ELb0ELb0ELb1ELb0ELb1ELb0ELb0ELb0ELi2ELi4ELi4ELi4ELb0EEENS1_24CollectiveEpilogueBwdGQAISA_fSD_Li256ELb0ELb1EEENS1_19SingleTileSchedulerILb0ELb0ELb0ELi128EEEEEEEEEvNT_6ParamsE) ;  /* 0xffff55c008007950 */ /* 0x000fea0003c3ffff */
        .type           $_ZN7cutlass13device_kernelIN5flash19enable_sm80_to_sm89INS1_16FlashAttnBwdSm80INS1_25CollectiveMainloopBwdSm80ILi2ELi2EN4cute5tupleIJNS5_1CILi128EEES8_NS7_ILi64EEEEEENS_10bfloat16_tEfNS_4arch4Sm80ELb0ELb0ELb1ELb0ELb1ELb0ELb0ELb0ELi2ELi4ELi4ELi4ELb0EEENS1_24CollectiveEpilogueBwdGQAISA_fSD_Li256ELb0ELb1EEENS1_19SingleTileSchedulerILb0ELb0ELb0ELi128EEEEEEEEEvNT_6ParamsE$_ZN4cute8smem_ptrIPN7cutlass10bfloat16_tEECI1NS_12iter_adaptorIS3_S4_EEES3_,@function
        .size           $_ZN7cutlass13device_kernelIN5flash19enable_sm80_to_sm89INS1_16FlashAttnBwdSm80INS1_25CollectiveMainloopBwdSm80ILi2ELi2EN4cute5tupleIJNS5_1CILi128EEES8_NS7_ILi64EEEEEENS_10bfloat16_tEfNS_4arch4Sm80ELb0ELb0ELb1ELb0ELb1ELb0ELb0ELb0ELi2ELi4ELi4ELi4ELb0EEENS1_24CollectiveEpilogueBwdGQAISA_fSD_Li256ELb0ELb1EEENS1_19SingleTileSchedulerILb0ELb0ELb0ELi128EEEEEEEEEvNT_6ParamsE$_ZN4cute8smem_ptrIPN7cutlass10bfloat16_tEECI1NS_12iter_adaptorIS3_S4_EEES3_,($_ZN7cutlass13device_kernelIN5flash19enable_sm80_to_sm89INS1_16FlashAttnBwdSm80INS1_25CollectiveMainloopBwdSm80ILi2ELi2EN4cute5tupleIJNS5_1CILi128EEES8_NS7_ILi64EEEEEENS_10bfloat16_tEfNS_4arch4Sm80ELb0ELb0ELb1ELb0ELb1ELb0ELb0ELb0ELi2ELi4ELi4ELi4ELb0EEENS1_24CollectiveEpilogueBwdGQAISA_fSD_Li256ELb0ELb1EEENS1_19SingleTileSchedulerILb0ELb0ELb0ELi128EEEEEEEEEvNT_6ParamsE$_ZN4cute8smem_ptrIPN7cutlass9uint128_tEECI1NS_12iter_adaptorIS3_S4_EEES3_ - $_ZN7cutlass13device_kernelIN5flash19enable_sm80_to_sm89INS1_16FlashAttnBwdSm80INS1_25CollectiveMainloopBwdSm80ILi2ELi2EN4cute5tupleIJNS5_1CILi128EEES8_NS7_ILi64EEEEEENS_10bfloat16_tEfNS_4arch4Sm80ELb0ELb0ELb1ELb0ELb1ELb0ELb0ELb0ELi2ELi4ELi4ELi4ELb0EEENS1_24CollectiveEpilogueBwdGQAISA_fSD_Li256ELb0ELb1EEENS1_19SingleTileSchedulerILb0ELb0ELb0ELi128EEEEEEEEEvNT_6ParamsE$_ZN4cute8smem_ptrIPN7cutlass10bfloat16_tEECI1NS_12iter_adaptorIS3_S4_EEES3_)
$_ZN7cutlass13device_kernelIN5flash19enable_sm80_to_sm89INS1_16FlashAttnBwdSm80INS1_25CollectiveMainloopBwdSm80ILi2ELi2EN4cute5tupleIJNS5_1CILi128EEES8_NS7_ILi64EEEEEENS_10bfloat16_tEfNS_4arch4Sm80ELb0ELb0ELb1ELb0ELb1ELb0ELb0ELb0ELi2ELi4ELi4ELi4ELb0EEENS1_24CollectiveEpilogueBwdGQAISA_fSD_Li256ELb0ELb1EEENS1_19SingleTileSchedulerILb0ELb0ELb0ELi128EEEEEEEEEvNT_6ParamsE$_ZN4cute8smem_ptrIPN7cutlass10bfloat16_tEECI1NS_12iter_adaptorIS3_S4_EEES3_:
[----:B------:R-:W-:Y:S02]  /*aa40*/  MOV R10, 0xaa60 ;  /* 0x0000aa60000a7802 */ /* 0x000fe40000000f00 */
[----:B------:R-:W-:Y:S05]  /*aa50*/  CALL.REL.NOINC `($_ZN7cutlass13device_kernelIN5flash19enable_sm80_to_sm89INS1_16FlashAttnBwdSm80INS1_25CollectiveMainloopBwdSm80ILi2ELi2EN4cute5tupleIJNS5_1CILi128EEES8_NS7_ILi64EEEEEENS_10bfloat16_tEfNS_4arch4Sm80ELb0ELb0ELb1ELb0ELb1ELb0ELb0ELb0ELi2ELi4ELi4ELi4ELb0EEENS1_24CollectiveEpilogueBwdGQAISA_fSD_Li256ELb0ELb1EEENS1_19SingleTileSchedulerILb0ELb0ELb0ELi128EEEEEEEEEvNT_6ParamsE$_ZN4cute12iter_adaptorIPN7cutlass10bfloat16_tENS_8smem_ptrIS3_EEEC2ES3_) ;  /* 0xffffa96000007944 */ /* 0x000fea0003c3ffff */
[----:B------:R-:W-:-:S04]  /*aa60*/  MOV R9, 0x0 ;  /* 0x0000000000097802 */ /* 0x000fc80000000f00 */
[----:B------:R-:W-:Y:S05]  /*aa70*/  RET.REL.NODEC R8 `(_ZN7cutlass13device_kernelIN5flash19enable_sm80_to_sm89INS1_16FlashAttnBwdSm80INS1_25CollectiveMainloopBwdSm80ILi2ELi2EN4cute5tupleIJNS5_1CILi128EEES8_NS7_ILi64EEEEEENS_10bfloat16_tEfNS_4arch4Sm80ELb0ELb0ELb1ELb0ELb1ELb0ELb0ELb0ELi2ELi4ELi4ELi4ELb0EEENS1_24CollectiveEpilogueBwdGQAISA_fSD_Li256ELb0ELb1EEENS1_19SingleTileSchedulerILb0ELb0ELb0ELi128EEEEEEEEEvNT_6ParamsE) ;  /* 0xffff558008007950 */ /* 0x000fea0003c3ffff */
        .type           $_ZN7cutlass13device_kernelIN5flash19enable_sm80_to_sm89INS1_16FlashAttnBwdSm80INS1_25CollectiveMainloopBwdSm80ILi2ELi2EN4cute5tupleIJNS5_1CILi128EEES8_NS7_ILi64EEEEEENS_10bfloat16_tEfNS_4arch4Sm80ELb0ELb0ELb1ELb0ELb1ELb0ELb0ELb0ELi2ELi4ELi4ELi4ELb0EEENS1_24CollectiveEpilogueBwdGQAISA_fSD_Li256ELb0ELb1EEENS1_19SingleTileSchedulerILb0ELb0ELb0ELi128EEEEEEEEEvNT_6ParamsE$_ZN4cute8smem_ptrIPN7cutlass9uint128_tEECI1NS_12iter_adaptorIS3_S4_EEES3_,@function
        .size           $_ZN7cutlass13device_kernelIN5flash19enable_sm80_to_sm89INS1_16FlashAttnBwdSm80INS1_25CollectiveMainloopBwdSm80ILi2ELi2EN4cute5tupleIJNS5_1CILi128EEES8_NS7_ILi64EEEEEENS_10bfloat16_tEfNS_4arch4Sm80ELb0ELb0ELb1ELb0ELb1ELb0ELb0ELb0ELi2ELi4ELi4ELi4ELb0EEENS1_24CollectiveEpilogueBwdGQAISA_fSD_Li256ELb0ELb1EEENS1_19SingleTileSchedulerILb0ELb0ELb0ELi128EEEEEEEEEvNT_6ParamsE$_ZN4cute8smem_ptrIPN7cutlass9uint128_tEECI1NS_12iter_adaptorIS3_S4_EEES3_,($_ZN7cutlass13device_kernelIN5flash19enable_sm80_to_sm89INS1_16FlashAttnBwdSm80INS1_25CollectiveMainloopBwdSm80ILi2ELi2EN4cute5tupleIJNS5_1CILi128EEES8_NS7_ILi64EEEEEENS_10bfloat16_tEfNS_4arch4Sm80ELb0ELb0ELb1ELb0ELb1ELb0ELb0ELb0ELi2ELi4ELi4ELi4ELb0EEENS1_24CollectiveEpilogueBwdGQAISA_fSD_Li256ELb0ELb1EEENS1_19SingleTileSchedulerILb0ELb0ELb0ELi128EEEEEEEEEvNT_6ParamsE$_ZN4cute8smem_ptrIPfECI1NS_12iter_adaptorIS1_S2_EEES1_ - $_ZN7cutlass13device_kernelIN5flash19enable_sm80_to_sm89INS1_16FlashAttnBwdSm80INS1_25CollectiveMainloopBwdSm80ILi2ELi2EN4cute5tupleIJNS5_1CILi128EEES8_NS7_ILi64EEEEEENS_10bfloat16_tEfNS_4arch4Sm80ELb0ELb0ELb1ELb0ELb1ELb0ELb0ELb0ELi2ELi4ELi4ELi4ELb0EEENS1_24CollectiveEpilogueBwdGQAISA_fSD_Li256ELb0ELb1EEENS1_19SingleTileSchedulerILb0ELb0ELb0ELi128EEEEEEEEEvNT_6ParamsE$_ZN4cute8smem_ptrIPN7cutlass9uint128_tEECI1NS_12iter_adaptorIS3_S4_EEES3_)
$_ZN7cutlass13device_kernelIN5flash19enable_sm80_to_sm89INS1_16FlashAttnBwdSm80INS1_25CollectiveMainloopBwdSm80ILi2ELi2EN4cute5tupleIJNS5_1CILi128EEES8_NS7_ILi64EEEEEENS_10bfloat16_tEfNS_4arch4Sm80ELb0ELb0ELb1ELb0ELb1ELb0ELb0ELb0ELi2ELi4ELi4ELi4ELb0EEENS1_24CollectiveEpilogueBwdGQAISA_fSD_Li256ELb0ELb1EEENS1_19SingleTileSchedulerILb0ELb0ELb0ELi128EEEEEEEEEvNT_6ParamsE$_ZN4cute8smem_ptrIPN7cutlass9uint128_tEECI1NS_12iter_adaptorIS3_S4_EEES3_:
[----:B------:R-:W-:Y:S02]  /*aa80*/  MOV R8, 0xaaa0 ;  /* 0x0000aaa000087802 */ /* 0x000fe40000000f00 */
[----:B------:R-:W-:Y:S05]  /*aa90*/  CALL.REL.NOINC `($_ZN7cutlass13device_kernelIN5flash19enable_sm80_to_sm89INS1_16FlashAttnBwdSm80INS1_25CollectiveMainloopBwdSm80ILi2ELi2EN4cute5tupleIJNS5_1CILi128EEES8_NS7_ILi64EEEEEENS_10bfloat16_tEfNS_4arch4Sm80ELb0ELb0ELb1ELb0ELb1ELb0ELb0ELb0ELi2ELi4ELi4ELi4ELb0EEENS1_24CollectiveEpilogueBwdGQAISA_fSD_Li256ELb0ELb1EEENS1_19SingleTileSchedulerILb0ELb0ELb0ELi128EEEEEEEEEvNT_6ParamsE$_ZN4cute12iter_adaptorIPN7cutlass9uint128_tENS_8smem_ptrIS3_EEEC2ES3_) ;  /* 0xffffa96000007944 */ /* 0x000fea0003c3ffff */
[----:B------:R-:W-:-:S04]  /*aaa0*/  MOV R7, 0x0 ;  /* 0x0000000000077802 */ /* 0x000fc80000000f00 */
[----:B------:R-:W-:Y:S05]  /*aab0*/  RET.REL.NODEC R6 `(_ZN7cutlass13device_kernelIN5flash19enable_sm80_to_sm89INS1_16FlashAttnBwdSm80INS1_25CollectiveMainloopBwdSm80ILi2ELi2EN4cute5tupleIJNS5_1CILi128EEES8_NS7_ILi64EEEEEENS_10bfloat16_tEfNS_4arch4Sm80ELb0ELb0ELb1ELb0ELb1ELb0ELb0ELb0ELi2ELi4ELi4ELi4ELb0EEENS1_24CollectiveEpilogueBwdGQAISA_fSD_Li256ELb0ELb1EEENS1_19SingleTileSchedulerILb0ELb0ELb0ELi128EEEEEEEEEvNT_6ParamsE) ;  /* 0xffff554006007950 */ /* 0x000fea0003c3ffff */
        .type           $_ZN7cutlass13device_kernelIN5flash19enable_sm80_to_sm89INS1_16FlashAttnBwdSm80INS1_25CollectiveMainloopBwdSm80ILi2ELi2EN4cute5tupleIJNS5_1CILi128EEES8_NS7_ILi64EEEEEENS_10bfloat16_tEfNS_4arch4Sm80ELb0ELb0ELb1ELb0ELb1ELb0ELb0ELb0ELi2ELi4ELi4ELi4ELb0EEENS1_24CollectiveEpilogueBwdGQAISA_fSD_Li256ELb0ELb1EEENS1_19SingleTileSchedulerILb0ELb0ELb0ELi128EEEEEEEEEvNT_6ParamsE$_ZN4cute8smem_ptrIPfECI1NS_12iter_adaptorIS1_S2_EEES1_,@function
        .size           $_ZN7cutlass13device_kernelIN5flash19enable_sm80_to_sm89INS1_16FlashAttnBwdSm80INS1_25CollectiveMainloopBwdSm80ILi2ELi2EN4cute5tupleIJNS5_1CILi128EEES8_NS7_ILi64EEEEEENS_10bfloat16_tEfNS_4arch4Sm80ELb0ELb0ELb1ELb0ELb1ELb0ELb0ELb0ELi2ELi4ELi4ELi4ELb0EEENS1_24CollectiveEpilogueBwdGQAISA_fSD_Li256ELb0ELb1EEENS1_19SingleTileSchedulerILb0ELb0ELb0ELi128EEEEEEEEEvNT_6ParamsE$_ZN4cute8smem_ptrIPfECI1NS_12iter_adaptorIS1_S2_EEES1_,($_ZN7cutlass13device_kernelIN5flash19enable_sm80_to_sm89INS1_16FlashAttnBwdSm80INS1_25CollectiveMainloopBwdSm80ILi2ELi2EN4cute5tupleIJNS5_1CILi128EEES8_NS7_ILi64EEEEEENS_10bfloat16_tEfNS_4arch4Sm80ELb0ELb0ELb1ELb0ELb1ELb0ELb0ELb0ELi2ELi4ELi4ELi4ELb0EEENS1_24CollectiveEpilogueBwdGQAISA_fSD_Li256ELb0ELb1EEENS1_19SingleTileSchedulerILb0ELb0ELb0ELi128EEEEEEEEEvNT_6ParamsE$_ZN4cute8smem_ptrIPjECI1NS_12iter_adaptorIS1_S2_EEES1_ - $_ZN7cutlass13device_kernelIN5flash19enable_sm80_to_sm89INS1_16FlashAttnBwdSm80INS1_25CollectiveMainloopBwdSm80ILi2ELi2EN4cute5tupleIJNS5_1CILi128EEES8_NS7_ILi64EEEEEENS_10bfloat16_tEfNS_4arch4Sm80ELb0ELb0ELb1ELb0ELb1ELb0ELb0ELb0ELi2ELi4ELi4ELi4ELb0EEENS1_24CollectiveEpilogueBwdGQAISA_fSD_Li256ELb0ELb1EEENS1_19SingleTileSchedulerILb0ELb0ELb0ELi128EEEEEEEEEvNT_6ParamsE$_ZN4cute8smem_ptrIPfECI1NS_12iter_adaptorIS1_S2_EEES1_)
$_ZN7cutlass13device_kernelIN5flash19enable_sm80_to_sm89INS1_16FlashAttnBwdSm80INS1_25CollectiveMainloopBwdSm80ILi2ELi2EN4cute5tupleIJNS5_1CILi128EEES8_NS7_ILi64EEEEEENS_10bfloat16_tEfNS_4arch4Sm80ELb0ELb0ELb1ELb0ELb1ELb0ELb0ELb0ELi2ELi4ELi4ELi4ELb0EEENS1_24CollectiveEpilogueBwdGQAISA_fSD_Li256ELb0ELb1EEENS1_19SingleTileSchedulerILb0ELb0ELb0ELi128EEEEEEEEEvNT_6ParamsE$_ZN4cute8smem_ptrIPfECI1NS_12iter_adaptorIS1_S2_EEES1_:
[----:B------:R-:W-:Y:S02]  /*aac0*/  MOV R10, 0xaae0 ;  /* 0x0000aae0000a7802 */ /* 0x000fe40000000f00 */
[----:B------:R-:W-:Y:S05]  /*aad0*/  CALL.REL.NOINC `($_ZN7cutlass13device_kernelIN5flash19enable_sm80_to_sm89INS1_16FlashAttnBwdSm80INS1_25CollectiveMainloopBwdSm80ILi2ELi2EN4cute5tupleIJNS5_1CILi128EEES8_NS7_ILi64EEEEEENS_10bfloat16_tEfNS_4arch4Sm80ELb0ELb0ELb1ELb0ELb1ELb0ELb0ELb0ELi2ELi4ELi4ELi4ELb0EEENS1_24CollectiveEpilogueBwdGQAISA_fSD_Li256ELb0ELb1EEENS1_19SingleTileSchedulerILb0ELb0ELb0ELi128EEEEEEEEEvNT_6ParamsE$_ZN4cute12iter_adaptorIPfNS_8smem_ptrIS1_EEEC2ES1_) ;  /* 0xffffa9a000007944 */ /* 0x000fea0003c3ffff */
[----:B------:R-:W-:-:S04]  /*aae0*/  MOV R9, 0x0 ;  /* 0x0000000000097802 */ /* 0x000fc80000000f00 */
[----:B------:R-:W-:Y:S05]  /*aaf0*/  RET.REL.NODEC R8 `(_ZN7cutlass13device_kernelIN5flash19enable_sm80_to_sm89INS1_16FlashAttnBwdSm80INS1_25CollectiveMainloopBwdSm80ILi2ELi2EN4cute5tupleIJNS5_1CILi128EEES8_NS7_ILi64EEEEEENS_10bfloat16_tEfNS_4arch4Sm80ELb0ELb0ELb1ELb0ELb1ELb0ELb0ELb0ELi2ELi4ELi4ELi4ELb0EEENS1_24CollectiveEpilogueBwdGQAISA_fSD_Li256ELb0ELb1EEENS1_19SingleTileSchedulerILb0ELb0ELb0ELi128EEEEEEEEEvNT_6ParamsE) ;  /* 0xffff550008007950 */ /* 0x000fea0003c3ffff */
        .type           $_ZN7cutlass13device_kernelIN5flash19enable_sm80_to_sm89INS1_16FlashAttnBwdSm80INS1_25CollectiveMainloopBwdSm80ILi2ELi2EN4cute5tupleIJNS5_1CILi128EEES8_NS7_ILi64EEEEEENS_10bfloat16_tEfNS_4arch4Sm80ELb0ELb0ELb1ELb0ELb1ELb0ELb0ELb0ELi2ELi4ELi4ELi4ELb0EEENS1_24CollectiveEpilogueBwdGQAISA_fSD_Li256ELb0ELb1EEENS1_19SingleTileSchedulerILb0ELb0ELb0ELi128EEEEEEEEEvNT_6ParamsE$_ZN4cute8smem_ptrIPjECI1NS_12iter_adaptorIS1_S2_EEES1_,@function
        .size           $_ZN7cutlass13device_kernelIN5flash19enable_sm80_to_sm89INS1_16FlashAttnBwdSm80INS1_25CollectiveMainloopBwdSm80ILi2ELi2EN4cute5tupleIJNS5_1CILi128EEES8_NS7_ILi64EEEEEENS_10bfloat16_tEfNS_4arch4Sm80ELb0ELb0ELb1ELb0ELb1ELb0ELb0ELb0ELi2ELi4ELi4ELi4ELb0EEENS1_24CollectiveEpilogueBwdGQAISA_fSD_Li256ELb0ELb1EEENS1_19SingleTileSchedulerILb0ELb0ELb0ELi128EEEEEEEEEvNT_6ParamsE$_ZN4cute8smem_ptrIPjECI1NS_12iter_adaptorIS1_S2_EEES1_,($_ZN7cutlass13device_kernelIN5flash19enable_sm80_to_sm89INS1_16FlashAttnBwdSm80INS1_25CollectiveMainloopBwdSm80ILi2ELi2EN4cute5tupleIJNS5_1CILi128EEES8_NS7_ILi64EEEEEENS_10bfloat16_tEfNS_4arch4Sm80ELb0ELb0ELb1ELb0ELb1ELb0ELb0ELb0ELi2ELi4ELi4ELi4ELb0EEENS1_24CollectiveEpilogueBwdGQAISA_fSD_Li256ELb0ELb1EEENS1_19SingleTileSchedulerILb0ELb0ELb0ELi128EEEEEEEEEvNT_6ParamsE$_ZN73_INTERNAL_24fd9406_37_flash_bwd_hdim64_bf16_softcap_sm80_cu_8e232a79_330724__cvta_generic_to_sharedEPKv - $_ZN7cutlass13device_kernelIN5flash19enable_sm80_to_sm89INS1_16FlashAttnBwdSm80INS1_25CollectiveMainloopBwdSm80ILi2ELi2EN4cute5tupleIJNS5_1CILi128EEES8_NS7_ILi64EEEEEENS_10bfloat16_tEfNS_4arch4Sm80ELb0ELb0ELb1ELb0ELb1ELb0ELb0ELb0ELi2ELi4ELi4ELi4ELb0EEENS1_24CollectiveEpilogueBwdGQAISA_fSD_Li256ELb0ELb1EEENS1_19SingleTileSchedulerILb0ELb0ELb0ELi128EEEEEEEEEvNT_6ParamsE$_ZN4cute8smem_ptrIPjECI1NS_12iter_adaptorIS1_S2_EEES1_)
$_ZN7cutlass13device_kernelIN5flash19enable_sm80_to_sm89INS1_16FlashAttnBwdSm80INS1_25CollectiveMainloopBwdSm80ILi2ELi2EN4cute5tupleIJNS5_1CILi128EEES8_NS7_ILi64EEEEEENS_10bfloat16_tEfNS_4arch4Sm80ELb0ELb0ELb1ELb0ELb1ELb0ELb0ELb0ELi2ELi4ELi4ELi4ELb0EEENS1_24CollectiveEpilogueBwdGQAISA_fSD_Li256ELb0ELb1EEENS1_19SingleTileSchedulerILb0ELb0ELb0ELi128EEEEEEEEEvNT_6ParamsE$_ZN4cute8smem_ptrIPjECI1NS_12iter_adaptorIS1_S2_EEES1_:
[----:B------:R-:W-:Y:S02]  /*ab00*/  MOV R10, 0xab20 ;  /* 0x0000ab20000a7802 */ /* 0x000fe40000000f00 */
[----:B------:R-:W-:Y:S05]  /*ab10*/  CALL.REL.NOINC `($_ZN7cutlass13device_kernelIN5flash19enable_sm80_to_sm89INS1_16FlashAttnBwdSm80INS1_25CollectiveMainloopBwdSm80ILi2ELi2EN4cute5tupleIJNS5_1CILi128EEES8_NS7_ILi64EEEEEENS_10bfloat16_tEfNS_4arch4Sm80ELb0ELb0ELb1ELb0ELb1ELb0ELb0ELb0ELi2ELi4ELi4ELi4ELb0EEENS1_24CollectiveEpilogueBwdGQAISA_fSD_Li256ELb0ELb1EEENS1_19SingleTileSchedulerILb0ELb0ELb0ELi128EEEEEEEEEvNT_6ParamsE$_ZN4cute12iter_adaptorIPjNS_8smem_ptrIS1_EEEC2ES1_) ;  /* 0xffffa9a000007944 */ /* 0x000fea0003c3ffff */
[----:B------:R-:W-:-:S04]  /*ab20*/  MOV R9, 0x0 ;  /* 0x0000000000097802 */ /* 0x000fc80000000f00 */
[----:B------:R-:W-:Y:S05]  /*ab30*/  RET.REL.NODEC R8 `(_ZN7cutlass13device_kernelIN5flash19enable_sm80_to_sm89INS1_16FlashAttnBwdSm80INS1_25CollectiveMainloopBwdSm80ILi2ELi2EN4cute5tupleIJNS5_1CILi128EEES8_NS7_ILi64EEEEEENS_10bfloat16_tEfNS_4arch4Sm80ELb0ELb0ELb1ELb0ELb1ELb0ELb0ELb0ELi2ELi4ELi4ELi4ELb0EEENS1_24CollectiveEpilogueBwdGQAISA_fSD_Li256ELb0ELb1EEENS1_19SingleTileSchedulerILb0ELb0ELb0ELi128EEEEEEEEEvNT_6ParamsE) ;  /* 0xffff54c008007950 */ /* 0x000fea0003c3ffff */
        .type           $_ZN7cutlass13device_kernelIN5flash19enable_sm80_to_sm89INS1_16FlashAttnBwdSm80INS1_25CollectiveMainloopBwdSm80ILi2ELi2EN4cute5tupleIJNS5_1CILi128EEES8_NS7_ILi64EEEEEENS_10bfloat16_tEfNS_4arch4Sm80ELb0ELb0ELb1ELb0ELb1ELb0ELb0ELb0ELi2ELi4ELi4ELi4ELb0EEENS1_24CollectiveEpilogueBwdGQAISA_fSD_Li256ELb0ELb1EEENS1_19SingleTileSchedulerILb0ELb0ELb0ELi128EEEEEEEEEvNT_6ParamsE$_ZN73_INTERNAL_24fd9406_37_flash_bwd_hdim64_bf16_softcap_sm80_cu_8e232a79_330724__cvta_generic_to_sharedEPKv,@function
        .size           $_ZN7cutlass13device_kernelIN5flash19enable_sm80_to_sm89INS1_16FlashAttnBwdSm80INS1_25CollectiveMainloopBwdSm80ILi2ELi2EN4cute5tupleIJNS5_1CILi128EEES8_NS7_ILi64EEEEEENS_10bfloat16_tEfNS_4arch4Sm80ELb0ELb0ELb1ELb0ELb1ELb0ELb0ELb0ELi2ELi4ELi4ELi4ELb0EEENS1_24CollectiveEpilogueBwdGQAISA_fSD_Li256ELb0ELb1EEENS1_19SingleTileSchedulerILb0ELb0ELb0ELi128EEEEEEEEEvNT_6ParamsE$_ZN73_INTERNAL_24fd9406_37_flash_bwd_hdim64_bf16_softcap_sm80_cu_8e232a79_330724__cvta_generic_to_sharedEPKv,($_ZN7cutlass13device_kernelIN5flash19enable_sm80_to_sm89INS1_16FlashAttnBwdSm80INS1_25CollectiveMainloopBwdSm80ILi2ELi2EN4cute5tupleIJNS5_1CILi128EEES8_NS7_ILi64EEEEEENS_10bfloat16_tEfNS_4arch4Sm80ELb0ELb0ELb1ELb0ELb1ELb0ELb0ELb0ELi2ELi4ELi4ELi4ELb0EEENS1_24CollectiveEpilogueBwdGQAISA_fSD_Li256ELb0ELb1EEENS1_19SingleTileSchedulerILb0ELb0ELb0ELi128EEEEEEEEEvNT_6ParamsE$_ZN73_INTERNAL_24fd9406_37_flash_bwd_hdim64_bf16_softcap_sm80_cu_8e232a79_33079atomicAddEPff - $_ZN7cutlass13device_kernelIN5flash19enable_sm80_to_sm89INS1_16FlashAttnBwdSm80INS1_25CollectiveMainloopBwdSm80ILi2ELi2EN4cute5tupleIJNS5_1CILi128EEES8_NS7_ILi64EEEEEENS_10bfloat16_tEfNS_4arch4Sm80ELb0ELb0ELb1ELb0ELb1ELb0ELb0ELb0ELi2ELi4ELi4ELi4ELb0EEENS1_24CollectiveEpilogueBwdGQAISA_fSD_Li256ELb0ELb1EEENS1_19SingleTileSchedulerILb0ELb0ELb0ELi128EEEEEEEEEvNT_6ParamsE$_ZN73_INTERNAL_24fd9406_37_flash_bwd_hdim64_bf16_softcap_sm80_cu_8e232a79_330724__cvta_generic_to_sharedEPKv)
$_ZN7cutlass13device_kernelIN5flash19enable_sm80_to_sm89INS1_16FlashAttnBwdSm80INS1_25CollectiveMainloopBwdSm80ILi2ELi2EN4cute5tupleIJNS5_1CILi128EEES8_NS7_ILi64EEEEEENS_10bfloat16_tEfNS_4arch4Sm80ELb0ELb0ELb1ELb0ELb1ELb0ELb0ELb0ELi2ELi4ELi4ELi4ELb0EEENS1_24CollectiveEpilogueBwdGQAISA_fSD_Li256ELb0ELb1EEENS1_19SingleTileSchedulerILb0ELb0ELb0ELi128EEEEEEEEEvNT_6ParamsE$_ZN73_INTERNAL_24fd9406_37_flash_bwd_hdim64_bf16_softcap_sm80_cu_8e232a79_330724__cvta_generic_to_sharedEPKv:
[----:B------:R-:W-:Y:S02]  /*ab40*/  MOV R3, 0x0 ;  /* 0x0000000000037802 */ /* 0x000fe40000000f00 */
[----:B------:R-:W-:Y:S02]  /*ab50*/  IADD3 R4, R4, -c[0x0][0x18], RZ ;  /* 0x8000060004047a10 */ /* 0x000fe40007ffe0ff */
[----:B------:R-:W-:Y:S05]  /*ab60*/  RET.REL.NODEC R2 `(_ZN7cutlass13device_kernelIN5flash19enable_sm80_to_sm89INS1_16FlashAttnBwdSm80INS1_25CollectiveMainloopBwdSm80ILi2ELi2EN4cute5tupleIJNS5_1CILi128EEES8_NS7_ILi64EEEEEENS_10bfloat16_tEfNS_4arch4Sm80ELb0ELb0ELb1ELb0ELb1ELb0ELb0ELb0ELi2ELi4ELi4ELi4ELb0EEENS1_24CollectiveEpilogueBwdGQAISA_fSD_Li256ELb0ELb1EEENS1_19SingleTileSchedulerILb0ELb0ELb0ELi128EEEEEEEEEvNT_6ParamsE) ;  /* 0xffff549002007950 */ /* 0x000fea0003c3ffff */
        .type           $_ZN7cutlass13device_kernelIN5flash19enable_sm80_to_sm89INS1_16FlashAttnBwdSm80INS1_25CollectiveMainloopBwdSm80ILi2ELi2EN4cute5tupleIJNS5_1CILi128EEES8_NS7_ILi64EEEEEENS_10bfloat16_tEfNS_4arch4Sm80ELb0ELb0ELb1ELb0ELb1ELb0ELb0ELb0ELi2ELi4ELi4ELi4ELb0EEENS1_24CollectiveEpilogueBwdGQAISA_fSD_Li256ELb0ELb1EEENS1_19SingleTileSchedulerILb0ELb0ELb0ELi128EEEEEEEEEvNT_6ParamsE$_ZN73_INTERNAL_24fd9406_37_flash_bwd_hdim64_bf16_softcap_sm80_cu_8e232a79_33079atomicAddEPff,@function
        .size           $_ZN7cutlass13device_kernelIN5flash19enable_sm80_to_sm89INS1_16FlashAttnBwdSm80INS1_25CollectiveMainloopBwdSm80ILi2ELi2EN4cute5tupleIJNS5_1CILi128EEES8_NS7_ILi64EEEEEENS_10bfloat16_tEfNS_4arch4Sm80ELb0ELb0ELb1ELb0ELb1ELb0ELb0ELb0ELi2ELi4ELi4ELi4ELb0EEENS1_24CollectiveEpilogueBwdGQAISA_fSD_Li256ELb0ELb1EEENS1_19SingleTileSchedulerILb0ELb0ELb0ELi128EEEEEEEEEvNT_6ParamsE$_ZN73_INTERNAL_24fd9406_37_flash_bwd_hdim64_bf16_softcap_sm80_cu_8e232a79_33079atomicAddEPff,($_ZN7cutlass13device_kernelIN5flash19enable_sm80_to_sm89INS1_16FlashAttnBwdSm80INS1_25CollectiveMainloopBwdSm80ILi2ELi2EN4cute5tupleIJNS5_1CILi128EEES8_NS7_ILi64EEEEEENS_10bfloat16_tEfNS_4arch4Sm80ELb0ELb0ELb1ELb0ELb1ELb0ELb0ELb0ELi2ELi4ELi4ELi4ELb0EEENS1_24CollectiveEpilogueBwdGQAISA_fSD_Li256ELb0ELb1EEENS1_19SingleTileSchedulerILb0ELb0ELb0ELi128EEEEEEEEEvNT_6ParamsE$_ZZN4cute12filter_tupleINS_5tupleIJNS1_IJNS_10UnderscoreENS_1CILi0EEEEEENS1_IJS4_S2_EEEEEENS1_IJNS1_IJNS1_IJNS3_ILi1EEES4_EEES4_EEENS1_IJNS1_IJS4_S4_EEEiEEEEEEZNS_5sliceIS7_SD_EEDaRKT_RKT0_EUlRKT_RKT0_E_EEDaSH_SK_OT1_ENKUlDpSN_E_clIJNS1_IJS9_EEENS1_IJiEEEEEEDaSU_ - $_ZN7cutlass13device_kernelIN5flash19enable_sm80_to_sm89INS1_16FlashAttnBwdSm80INS1_25CollectiveMainloopBwdSm80ILi2ELi2EN4cute5tupleIJNS5_1CILi128EEES8_NS7_ILi64EEEEEENS_10bfloat16_tEfNS_4arch4Sm80ELb0ELb0ELb1ELb0ELb1ELb0ELb0ELb0ELi2ELi4ELi4ELi4ELb0EEENS1_24CollectiveEpilogueBwdGQAISA_fSD_Li256ELb0ELb1EEENS1_19SingleTileSchedulerILb0ELb0ELb0ELi128EEEEEEEEEvNT_6ParamsE$_ZN73_INTERNAL_24fd9406_37_flash_bwd_hdim64_bf16_softcap_sm80_cu_8e232a79_33079atomicAddEPff)
$_ZN7cutlass13device_kernelIN5flash19enable_sm80_to_sm89INS1_16FlashAttnBwdSm80INS1_25CollectiveMainloopBwdSm80ILi2ELi2EN4cute5tupleIJNS5_1CILi128EEES8_NS7_ILi64EEEEEENS_10bfloat16_tEfNS_4arch4Sm80ELb0ELb0ELb1ELb0ELb1ELb0ELb0ELb0ELi2ELi4ELi4ELi4ELb0EEENS1_24CollectiveEpilogueBwdGQAISA_fSD_Li256ELb0ELb1EEENS1_19SingleTileSchedulerILb0ELb0ELb0ELi128EEEEEEEEEvNT_6ParamsE$_ZN73_INTERNAL_24fd9406_37_flash_bwd_hdim64_bf16_softcap_sm80_cu_8e232a79_33079atomicAddEPff:
[----:B------:R-:W-:Y:S01]  /*ab70*/  BSSY B0, `(.L_x_1114) ;  /* 0x0000003000007945 */ /* 0x000fe20003800000 */
[----:B------:R-:W-:Y:S02]  /*ab80*/  MOV R12, 0xaba0 ;  /* 0x0000aba0000c7802 */ /* 0x000fe40000000f00 */
[----:B------:R-:W-:Y:S05]  /*ab90*/  CALL.REL.NOINC `($_ZN7cutlass13device_kernelIN5flash19enable_sm80_to_sm89INS1_16FlashAttnBwdSm80INS1_25CollectiveMainloopBwdSm80ILi2ELi2EN4cute5tupleIJNS5_1CILi128EEES8_NS7_ILi64EEEEEENS_10bfloat16_tEfNS_4arch4Sm80ELb0ELb0ELb1ELb0ELb1ELb0ELb0ELb0ELi2ELi4ELi4ELi4ELb0EEENS1_24CollectiveEpilogueBwdGQAISA_fSD_Li256ELb0ELb1EEENS1_19SingleTileSchedulerILb0ELb0ELb0ELi128EEEEEEEEEvNT_6ParamsE$__fAtomicAdd) ;  /* 0x0005a29000007944 */ /* 0x000fea0003c00000 */
[----:B------:R-:W-:Y:S05]  /*aba0*/  BSYNC B0 ;  /* 0x0000000000007941 */ /* 0x000fea0003800000 */
.L_x_1114:
[----:B------:R-:W-:-:S04]  /*abb0*/  MOV R11, 0x0 ;  /* 0x00000000000b7802 */ /* 0x000fc80000000f00 */
[----:B------:R-:W-:Y:S05]  /*abc0*/  RET.REL.NODEC R10 `(_ZN7cutlass13device_kernelIN5flash19enable_sm80_to_sm89INS1_16FlashAttnBwdSm80INS1_25CollectiveMainloopBwdSm80ILi2ELi2EN4cute5tupleIJNS5_1CILi128EEES8_NS7_ILi64EEEEEENS_10bfloat16_tEfNS_4arch4Sm80ELb0ELb0ELb1ELb0ELb1ELb0ELb0ELb0ELi2ELi4ELi4ELi4ELb0EEENS1_24CollectiveEpilogueBwdGQAISA_fSD_Li256ELb0ELb1EEENS1_19SingleTileSchedulerILb0ELb0ELb0ELi128EEEEEEEEEvNT_6ParamsE) ;  /* 0xffff54300a007950 */ /* 0x000fea0003c3ffff */
        .type           $_ZN7cutlass13device_kernelIN5flash19enable_sm80_to_sm89INS1_16FlashAttnBwdSm80INS1_25CollectiveMainloopBwdSm80ILi2ELi2EN4cute5tupleIJNS5_1CILi128EEES8_NS7_ILi64EEEEEENS_10bfloat16_tEfNS_4arch4Sm80ELb0ELb0ELb1ELb0ELb1ELb0ELb0ELb0ELi2ELi4ELi4ELi4ELb0EEENS1_24CollectiveEpilogueBwdGQAISA_fSD_Li256ELb0ELb1EEENS1_19SingleTileSchedulerILb0ELb0ELb0ELi128EEEEEEEEEvNT_6ParamsE$_ZZN4cute12filter_tupleINS_5tupleIJNS1_IJNS_10UnderscoreENS_1CILi0EEEEEENS1_IJS4_S2_EEEEEENS1_IJNS1_IJNS1_IJNS3_ILi1EEES4_EEES4_EEENS1_IJNS1_IJS4_S4_EEEiEEEEEEZNS_5sliceIS7_SD_EEDaRKT_RKT0_EUlRKT_RKT0_E_EEDaSH_SK_OT1_ENKUlDpSN_E_clIJNS1_IJS9_EEENS1_IJiEEEEEEDaSU_,@function
        .size           $_ZN7cutlass13device_kernelIN5flash19enable_sm80_to_sm89INS1_16FlashAttnBwdSm80INS1_25CollectiveMainloopBwdSm80ILi2ELi2EN4cute5tupleIJNS5_1CILi128EEES8_NS7_ILi64EEEEEENS_10bfloat16_tEfNS_4arch4Sm80ELb0ELb0ELb1ELb0ELb1ELb0ELb0ELb0ELi2ELi4ELi4ELi4ELb0EEENS1_24CollectiveEpilogueBwdGQAISA_fSD_Li256ELb0ELb1EEENS1_19SingleTileSchedulerILb0ELb0ELb0ELi128EEEEEEEEEvNT_6ParamsE$_ZZN4cute12filter_tupleINS_5tupleIJNS1_IJNS_10UnderscoreENS_1CILi0EEEEEENS1_IJS4_S2_EEEEEENS1_IJNS1_IJNS1_IJNS3_ILi1EEES4_EEES4_EEENS1_IJNS1_IJS4_S4_EEEiEEEEEEZNS_5sliceIS7_SD_EEDaRKT_RKT0_EUlRKT_RKT0_E_EEDaSH_SK_OT1_ENKUlDpSN_E_clIJNS1_IJS9_EEENS1_IJiEEEEEEDaSU_,($_ZN7cutlass13device_kernelIN5flash19enable_sm80_to_sm89INS1_16FlashAttnBwdSm80INS1_25CollectiveMainloopBwdSm80ILi2ELi2EN4cute5tupleIJNS5_1CILi128EEES8_NS7_ILi64EEEEEENS_10bfloat16_tEfNS_4arch4Sm80ELb0ELb0ELb1ELb0ELb1ELb0ELb0ELb0ELi2ELi4ELi4ELi4ELb0EEENS1_24CollectiveEpilogueBwdGQAISA_fSD_Li256ELb0ELb1EEENS1_19SingleTileSchedulerILb0ELb0ELb0ELi128EEEEEEEEEvNT_6ParamsE$_ZZN4cute12filter_tupleINS_5tupleIJNS1_IJNS_1CILi0EEENS1_IJNS2_ILi1EEENS2_ILi512EEEiEEEEEENS2_ILi4096EEENS1_IJiNS2_ILi8192EEEEEEEEEZNS_7flattenISB_EEDaRKT_EUlRKT_E_EEDaSF_OT0_ENKUlDpSI_E_clIJNS1_IJS3_S4_S5_iEEENS1_IJS8_EEESA_EEEDaSM_ - $_ZN7cutlass13device_kernelIN5flash19enable_sm80_to_sm89INS1_16FlashAttnBwdSm80INS1_25CollectiveMainloopBwdSm80ILi2ELi2EN4cute5tupleIJNS5_1CILi128EEES8_NS7_ILi64EEEEEENS_10bfloat16_tEfNS_4arch4Sm80ELb0ELb0ELb1ELb0ELb1ELb0ELb0ELb0ELi2ELi4ELi4ELi4ELb0EEENS1_24CollectiveEpilogueBwdGQAISA_fSD_Li256ELb0ELb1EEENS1_19SingleTileSchedulerILb0ELb0ELb0ELi128EEEEEEEEEvNT_6ParamsE$_ZZN4cute12filter_tupleINS_5tupleIJNS1_IJNS_10UnderscoreENS_1CILi0EEEEEENS1_IJS4_S2_EEEEEENS1_IJNS1_IJNS1_IJNS3_ILi1EEES4_EEES4_EEENS1_IJNS1_IJS4_S4_EEEiEEEEEEZNS_5sliceIS7_SD_EEDaRKT_RKT0_EUlRKT_RKT0_E_EEDaSH_SK_OT1_ENKUlDpSN_E_clIJNS1_IJS9_EEENS1_IJiEEEEEEDaSU_)
$_ZN7cutlass13device_kernelIN5flash19enable_sm80_to_sm89INS1_16FlashAttnBwdSm80INS1_25CollectiveMainloopBwdSm80ILi2ELi2EN4cute5tupleIJNS5_1CILi128EEES8_NS7_ILi64EEEEEENS_10bfloat16_tEfNS_4arch4Sm80ELb0ELb0ELb1ELb0ELb1ELb0ELb0ELb0ELi2ELi4ELi4ELi4ELb0EEENS1_24CollectiveEpilogueBwdGQAISA_fSD_Li256ELb0ELb1EEENS1_19SingleTileSchedulerILb0ELb0ELb0ELi128EEEEEEEEEvNT_6ParamsE$_ZZN4cute12filter_tupleINS_5tupleIJNS1_IJNS_10UnderscoreENS_1CILi0EEEEEENS1_IJS4_S2_EEEEEENS1_IJNS1_IJNS1_IJNS3_ILi1EEES4_EEES4_EEENS1_IJNS1_IJS4_S4_EEEiEEEEEEZNS_5sliceIS7_SD_EEDaRKT_RKT0_EUlRKT_RKT0_E_EEDaSH_SK_OT1_ENKUlDpSN_E_clIJNS1_IJS9_EEENS1_IJiEEEEEEDaSU_:
[----:B------:R-:W-:Y:S02]  /*abd0*/  IADD3 R2, R1, 0x1680, RZ ;  /* 0x0000168001027810 */ /* 0x000fe40007ffe0ff */
[----:B------:R-:W-:Y:S02]  /*abe0*/  MOV R6, 0xac10 ;  /* 0x0000ac1000067802 */ /* 0x000fe40000000f00 */
[----:B------:R-:W-:Y:S02]  /*abf0*/  IADD3 R2, R2, c[0x0][0x20], RZ ;  /* 0x0000080002027a10 */ /* 0x000fe40007ffe0ff */
[----:B------:R-:W-:Y:S05]  /*ac00*/  CALL.REL.NOINC `($_ZN7cutlass13device_kernelIN5flash19enable_sm80_to_sm89INS1_16FlashAttnBwdSm80INS1_25CollectiveMainloopBwdSm80ILi2ELi2EN4cute5tupleIJNS5_1CILi128EEES8_NS7_ILi64EEEEEENS_10bfloat16_tEfNS_4arch4Sm80ELb0ELb0ELb1ELb0ELb1ELb0ELb0ELb0ELi2ELi4ELi4ELi4ELb0EEENS1_24CollectiveEpilogueBwdGQAISA_fSD_Li256ELb0ELb1EEENS1_19SingleTileSchedulerILb0ELb0ELb0ELi128EEEEEEEEEvNT_6ParamsE$_ZN4cute3eso3ESOILb1ELb0EJNS_5tupleIJNS_1CILi1EEENS3_ILi0EEEEEEiEEC2ERKS6_RKi) ;  /* 0xffffd5c000007944 */ /* 0x000fea0003c3ffff */
[----:B-1----:R1:W5:Y:S01]  /*ac10*/  LDL R3, [R1+0x1680] ;  /* 0x0016800001037983 */ /* 0x0023620000100800 */
[----:B------:R-:W-:-:S04]  /*ac20*/  MOV R9, 0x0 ;  /* 0x0000000000097802 */ /* 0x000fc80000000f00 */
[----:B------:R-:W-:Y:S05]  /*ac30*/  RET.REL.NODEC R8 `(_ZN7cutlass13device_kernelIN5flash19enable_sm80_to_sm89INS1_16FlashAttnBwdSm80INS1_25CollectiveMainloopBwdSm80ILi2ELi2EN4cute5tupleIJNS5_1CILi128EEES8_NS7_ILi64EEEEEENS_10bfloat16_tEfNS_4arch4Sm80ELb0ELb0ELb1ELb0ELb1ELb0ELb0ELb0ELi2ELi4ELi4ELi4ELb0EEENS1_24CollectiveEpilogueBwdGQAISA_fSD_Li256ELb0ELb1EEENS1_19SingleTileSchedulerILb0ELb0ELb0ELi128EEEEEEEEEvNT_6ParamsE) ;  /* 0xffff53c008007950 */ /* 0x000fea0003c3ffff */
        .type           $_ZN7cutlass13device_kernelIN5flash19enable_sm80_to_sm89INS1_16FlashAttnBwdSm80INS1_25CollectiveMainloopBwdSm80ILi2ELi2EN4cute5tupleIJNS5_1CILi128EEES8_NS7_ILi64EEEEEENS_10bfloat16_tEfNS_4arch4Sm80ELb0ELb0ELb1ELb0ELb1ELb0ELb0ELb0ELi2ELi4ELi4ELi4ELb0EEENS1_24CollectiveEpilogueBwdGQAISA_fSD_Li256ELb0ELb1EEENS1_19SingleTileSchedulerILb0ELb0ELb0ELi128EEEEEEEEEvNT_6ParamsE$_ZZN4cute12filter_tupleINS_5tupleIJNS1_IJNS_1CILi0EEENS1_IJNS2_ILi1EEENS2_ILi512EEEiEEEEEENS2_ILi4096EEENS1_IJiNS2_ILi8192EEEEEEEEEZNS_7flattenISB_EEDaRKT_EUlRKT_E_EEDaSF_OT0_ENKUlDpSI_E_clIJNS1_IJS3_S4_S5_iEEENS1_IJS8_EEESA_EEEDaSM_,@function
        .size           $_ZN7cutlass13device_kernelIN5flash19enable_sm80_to_sm89INS1_16FlashAttnBwdSm80INS1_25CollectiveMainloopBwdSm80ILi2ELi2EN4cute5tupleIJNS5_1CILi128EEES8_NS7_ILi64EEEEEENS_10bfloat16_tEfNS_4arch4Sm80ELb0ELb0ELb1ELb0ELb1ELb0ELb0ELb0ELi2ELi4ELi4ELi4ELb0EEENS1_24CollectiveEpilogueBwdGQAISA_fSD_Li256ELb0ELb1EEENS1_19SingleTileSchedulerILb0ELb0ELb0ELi128EEEEEEEEEvNT_6ParamsE$_ZZN4cute12filter_tupleINS_5tupleIJNS1_IJNS_1CILi0EEENS1_IJNS2_ILi1EEENS2_ILi512EEEiEEEEEENS2_ILi4096EEENS1_IJiNS2_ILi8192EEEEEEEEEZNS_7flattenISB_EEDaRKT_EUlRKT_E_EEDaSF_OT0_ENKUlDpSI_E_clIJNS1_IJS3_S4_S5_iEEENS1_IJS8_EEESA_EEEDaSM_,($_ZN7cutlass13device_kernelIN5flash19enable_sm80_to_sm89INS1_16FlashAttnBwdSm80INS1_25CollectiveMainloopBwdSm80ILi2ELi2EN4cute5tupleIJNS5_1CILi128EEES8_NS7_ILi64EEEEEENS_10bfloat16_tEfNS_4arch4Sm80ELb0ELb0ELb1ELb0ELb1ELb0ELb0ELb0ELi2ELi4ELi4ELi4ELb0EEENS1_24CollectiveEpilogueBwdGQAISA_fSD_Li256ELb0ELb1EEENS1_19SingleTileSchedulerILb0ELb0ELb0ELi128EEEEEEEEEvNT_6ParamsE$_ZZN4cute12filter_tupleINS_5tupleIJNS1_IJiNS1_IJiNS_1CILi0EEEEEEEEENS1_IJNS_10UnderscoreENS1_IJS6_S6_EEEEEEEEES9_ZNS_4diceIS9_S9_EEDaRKT_RKT0_EUlRKT_RKT0_E_EEDaSD_SG_OT1_ENKUlDpSJ_E_clIJNS1_IJiiS3_EEENS1_IJEEEEEEDaSQ_ - $_ZN7cutlass13device_kernelIN5flash19enable_sm80_to_sm89INS1_16FlashAttnBwdSm80INS1_25CollectiveMainloopBwdSm80ILi2ELi2EN4cute5tupleIJNS5_1CILi128EEES8_NS7_ILi64EEEEEENS_10bfloat16_tEfNS_4arch4Sm80ELb0ELb0ELb1ELb0ELb1ELb0ELb0ELb0ELi2ELi4ELi4ELi4ELb0EEENS1_24CollectiveEpilogueBwdGQAISA_fSD_Li256ELb0ELb1EEENS1_19SingleTileSchedulerILb0ELb0ELb0ELi128EEEEEEEEEvNT_6ParamsE$_ZZN4cute12filter_tupleINS_5tupleIJNS1_IJNS_1CILi0EEENS1_IJNS2_ILi1EEENS2_ILi512EEEiEEEEEENS2_ILi4096EEENS1_IJiNS2_ILi8192EEEEEEEEEZNS_7flattenISB_EEDaRKT_EUlRKT_E_EEDaSF_OT0_ENKUlDpSI_E_clIJNS1_IJS3_S4_S5_iEEENS1_IJS8_EEESA_EEEDaSM_)
$_ZN7cutlass13device_kernelIN5flash19enable_sm80_to_sm89INS1_16FlashAttnBwdSm80INS1_25CollectiveMainloopBwdSm80ILi2ELi2EN4cute5tupleIJNS5_1CILi128EEES8_NS7_ILi64EEEEEENS_10bfloat16_tEfNS_4arch4Sm80ELb0ELb0ELb1ELb0ELb1ELb0ELb0ELb0ELi2ELi4ELi4ELi4ELb0EEENS1_24CollectiveEpilogueBwdGQAISA_fSD_Li256ELb0ELb1EEENS1_19SingleTileSchedulerILb0ELb0ELb0ELi128EEEEEEEEEvNT_6ParamsE$_ZZN4cute12filter_tupleINS_5tupleIJNS1_IJNS_1CILi0EEENS1_IJNS2_ILi1EEENS2_ILi512EEEiEEEEEENS2_ILi4096EEENS1_IJiNS2_ILi8192EEEEEEEEEZNS_7flattenISB_EEDaRKT_EUlRKT_E_EEDaSF_OT0_ENKUlDpSI_E_clIJNS1_IJS3_S4_S5_iEEENS1_IJS8_EEESA_EEEDaSM_:
[----:B------:R-:W-:Y:S02]  /*ac40*/  IADD3 R3, R1, 0x1380, RZ ;  /* 0x0000138001037810 */ /* 0x000fe40007ffe0ff */
[----:B------:R-:W-:Y:S02]  /*ac50*/  MOV R8, 0xac80 ;  /* 0x0000ac8000087802 */ /* 0x000fe40000000f00 */
[----:B------:R-:W-:Y:S02]  /*ac60*/  IADD3 R3, R3, c[0x0][0x20], RZ ;  /* 0x0000080003037a10 */ /* 0x000fe40007ffe0ff */
[----:B------:R-:W-:Y:S05]  /*ac70*/  CALL.REL.NOINC `($_ZN7cutlass13device_kernelIN5flash19enable_sm80_to_sm89INS1_16FlashAttnBwdSm80INS1_25CollectiveMainloopBwdSm80ILi2ELi2EN4cute5tupleIJNS5_1CILi128EEES8_NS7_ILi64EEEEEENS_10bfloat16_tEfNS_4arch4Sm80ELb0ELb0ELb1ELb0ELb1ELb0ELb0ELb0ELi2ELi4ELi4ELi4ELb0EEENS1_24CollectiveEpilogueBwdGQAISA_fSD_Li256ELb0ELb1EEENS1_19SingleTileSchedulerILb0ELb0ELb0ELi128EEEEEEEEEvNT_6ParamsE$_ZN4cute3eso3ESOILb1ELb0EJNS_1CILi0EEENS2_ILi1EEENS2_ILi512EEEiNS2_ILi4096EEEiNS2_ILi8192EEEEEC2ERKS3_RKS4_RKS5_RKiRKS6_SG_RKS7_) ;  /* 0xffffc57000007944 */ /* 0x000fea0003c3ffff */
[----:B-1----:R-:W-:Y:S02]  /*ac80*/  MOV R2, R6 ;  /* 0x0000000600027202 */ /* 0x002fe40000000f00 */
[----:B------:R-:W-:-:S04]  /*ac90*/  MOV R3, 0x0 ;  /* 0x0000000000037802 */ /* 0x000fc80000000f00 */
[----:B------:R-:W-:Y:S05]  /*aca0*/  RET.REL.NODEC R2 `(_ZN7cutlass13device_kernelIN5flash19enable_sm80_to_sm89INS1_16FlashAttnBwdSm80INS1_25CollectiveMainloopBwdSm80ILi2ELi2EN4cute5tupleIJNS5_1CILi128EEES8_NS7_ILi64EEEEEENS_10bfloat16_tEfNS_4arch4Sm80ELb0ELb0ELb1ELb0ELb1ELb0ELb0ELb0ELi2ELi4ELi4ELi4ELb0EEENS1_24CollectiveEpilogueBwdGQAISA_fSD_Li256ELb0ELb1EEENS1_19SingleTileSchedulerILb0ELb0ELb0ELi128EEEEEEEEEvNT_6ParamsE) ;  /* 0xffff535002007950 */ /* 0x000fea0003c3ffff */
        .type           $_ZN7cutlass13device_kernelIN5flash19enable_sm80_to_sm89INS1_16FlashAttnBwdSm80INS1_25CollectiveMainloopBwdSm80ILi2ELi2EN4cute5tupleIJNS5_1CILi128EEES8_NS7_ILi64EEEEEENS_10bfloat16_tEfNS_4arch4Sm80ELb0ELb0ELb1ELb0ELb1ELb0ELb0ELb0ELi2ELi4ELi4ELi4ELb0EEENS1_24CollectiveEpilogueBwdGQAISA_fSD_Li256ELb0ELb1EEENS1_19SingleTileSchedulerILb0ELb0ELb0ELi128EEEEEEEEEvNT_6ParamsE$_ZZN4cute12filter_tupleINS_5tupleIJNS1_IJiNS1_IJiNS_1CILi0EEEEEEEEENS1_IJNS_10UnderscoreENS1_IJS6_S6_EEEEEEEEES9_ZNS_4diceIS9_S9_EEDaRKT_RKT0_EUlRKT_RKT0_E_EEDaSD_SG_OT1_ENKUlDpSJ_E_clIJNS1_IJiiS3_EEENS1_IJEEEEEEDaSQ_,@function
        .size           $_ZN7cutlass13device_kernelIN5flash19enable_sm80_to_sm89INS1_16FlashAttnBwdSm80INS1_25CollectiveMainloopBwdSm80ILi2ELi2EN4cute5tupleIJNS5_1CILi128EEES8_NS7_ILi64EEEEEENS_10bfloat16_tEfNS_4arch4Sm80ELb0ELb0ELb1ELb0ELb1ELb0ELb0ELb0ELi2ELi4ELi4ELi4ELb0EEENS1_24CollectiveEpilogueBwdGQAISA_fSD_Li256ELb0ELb1EEENS1_19SingleTileSchedulerILb0ELb0ELb0ELi128EEEEEEEEEvNT_6ParamsE$_ZZN4cute12filter_tupleINS_5tupleIJNS1_IJiNS1_IJiNS_1CILi0EEEEEEEEENS1_IJNS_10UnderscoreENS1_IJS6_S6_EEEEEEEEES9_ZNS_4diceIS9_S9_EEDaRKT_RKT0_EUlRKT_RKT0_E_EEDaSD_SG_OT1_ENKUlDpSJ_E_clIJNS1_IJiiS3_EEENS1_IJEEEEEEDaSQ_,($_ZN7cutlass13device_kernelIN5flash19enable_sm80_to_sm89INS1_16FlashAttnBwdSm80INS1_25CollectiveMainloopBwdSm80ILi2ELi2EN4cute5tupleIJNS5_1CILi128EEES8_NS7_ILi64EEEEEENS_10bfloat16_tEfNS_4arch4Sm80ELb0ELb0ELb1ELb0ELb1ELb0ELb0ELb0ELi2ELi4ELi4ELi4ELb0EEENS1_24CollectiveEpilogueBwdGQAISA_fSD_Li256ELb0ELb1EEENS1_19SingleTileSchedulerILb0ELb0ELb0ELi128EEEEEEEEEvNT_6ParamsE$_ZZN4cute12filter_tupleINS_5tupleIJNS1_IJiiEEENS_1CILi1024EEEEEEZNS_16flatten_to_tupleIS5_EEDaRKT_EUlRKT_E_EEDaS9_OT0_ENKUlDpSC_E_clIJS2_NS1_IJS4_EEEEEEDaSG_ - $_ZN7cutlass13device_kernelIN5flash19enable_sm80_to_sm89INS1_16FlashAttnBwdSm80INS1_25CollectiveMainloopBwdSm80ILi2ELi2EN4cute5tupleIJNS5_1CILi128EEES8_NS7_ILi64EEEEEENS_10bfloat16_tEfNS_4arch4Sm80ELb0ELb0ELb1ELb0ELb1ELb0ELb0ELb0ELi2ELi4ELi4ELi4ELb0EEENS1_24CollectiveEpilogueBwdGQAISA_fSD_Li256ELb0ELb1EEENS1_19SingleTileSchedulerILb0ELb0ELb0ELi128EEEEEEEEEvNT_6ParamsE$_ZZN4cute12filter_tupleINS_5tupleIJNS1_IJiNS1_IJiNS_1CILi0EEEEEEEEENS1_IJNS_10UnderscoreENS1_IJS6_S6_EEEEEEEEES9_ZNS_4diceIS9_S9_EEDaRKT_RKT0_EUlRKT_RKT0_E_EEDaSD_SG_OT1_ENKUlDpSJ_E_clIJNS1_IJiiS3_EEENS1_IJEEEEEEDaSQ_)
$_ZN7cutlass13device_kernelIN5flash19enable_sm80_to_sm89INS1_16FlashAttnBwdSm80INS1_25CollectiveMainloopBwdSm80ILi2ELi2EN4cute5tupleIJNS5_1CILi128EEES8_NS7_ILi64EEEEEENS_10bfloat16_tEfNS_4arch4Sm80ELb0ELb0ELb1ELb0ELb1ELb0ELb0ELb0ELi2ELi4ELi4ELi4ELb0EEENS1_24CollectiveEpilogueBwdGQAISA_fSD_Li256ELb0ELb1EEENS1_19SingleTileSchedulerILb0ELb0ELb0ELi128EEEEEEEEEvNT_6ParamsE$_ZZN4cute12filter_tupleINS_5tupleIJNS1_IJiNS1_IJiNS_1CILi0EEEEEEEEENS1_IJNS_10UnderscoreENS1_IJS6_S6_EEEEEEEEES9_ZNS_4diceIS9_S9_EEDaRKT_RKT0_EUlRKT_RKT0_E_EEDaSD_SG_OT1_ENKUlDpSJ_E_clIJNS1_IJiiS3_EEENS1_IJEEEEEEDaSQ_:
[----:B------:R-:W-:-:S06]  /*acb0*/  IADD3 R11, R4, -c[0x0][0x20], RZ ;  /* 0x80000800040b7a10 */ /* 0x000fcc0007ffe0ff */
[----:B------:R-:W5:Y:S01]  /*acc0*/  LDL R11, [R11] ;  /* 0x000000000b0b7983 */ /* 0x000f620000100800 */
[----:B------:R-:W-:Y:S02]  /*acd0*/  IADD3 R6, R1, 0x1680, RZ ;  /* 0x0000168001067810 */ /* 0x000fe40007ffe0ff */
[----:B------:R-:W-:Y:S02]  /*ace0*/  IADD3 R5, R4, 0x4, RZ ;  /* 0x0000000404057810 */ /* 0x000fe40007ffe0ff */
[----:B------:R-:W-:Y:S02]  /*acf0*/  IADD3 R6, R6, c[0x0][0x20], RZ ;  /* 0x0000080006067a10 */ /* 0x000fe40007ffe0ff */
[----:B------:R-:W-:Y:S02]  /*ad00*/  MOV R10, 0xad20 ;  /* 0x0000ad20000a7802 */ /* 0x000fe40000000f00 */
[----:B-----5:R-:W-:Y:S05]  /*ad10*/  CALL.REL.NOINC `($_ZN7cutlass13device_kernelIN5flash19enable_sm80_to_sm89INS1_16FlashAttnBwdSm80INS1_25CollectiveMainloopBwdSm80ILi2ELi2EN4cute5tupleIJNS5_1CILi128EEES8_NS7_ILi64EEEEEENS_10bfloat16_tEfNS_4arch4Sm80ELb0ELb0ELb1ELb0ELb1ELb0ELb0ELb0ELi2ELi4ELi4ELi4ELb0EEENS1_24CollectiveEpilogueBwdGQAISA_fSD_Li256ELb0ELb1EEENS1_19SingleTileSchedulerILb0ELb0ELb0ELi128EEEEEEEEEvNT_6ParamsE$_ZN4cute3eso3ESOILb0ELb0EJiiNS_1CILi0EEEEEC2ERKiS6_RKS3_) ;  /* 0xffffb76000007944 */ /* 0x020fea0003c3ffff */
[----:B------:R2:W5:Y:S01]  /*ad20*/  LDL.64 R4, [R1+0x1680] ;  /* 0x0016800001047983 */ /* 0x0005620000100a00 */
[----:B------:R-:W-:-:S04]  /*ad30*/  MOV R9, 0x0 ;  /* 0x0000000000097802 */ /* 0x000fc80000000f00 */
[----:B------:R-:W-:Y:S05]  /*ad40*/  RET.REL.NODEC R8 `(_ZN7cutlass13device_kernelIN5flash19enable_sm80_to_sm89INS1_16FlashAttnBwdSm80INS1_25CollectiveMainloopBwdSm80ILi2ELi2EN4cute5tupleIJNS5_1CILi128EEES8_NS7_ILi64EEEEEENS_10bfloat16_tEfNS_4arch4Sm80ELb0ELb0ELb1ELb0ELb1ELb0ELb0ELb0ELi2ELi4ELi4ELi4ELb0EEENS1_24CollectiveEpilogueBwdGQAISA_fSD_Li256ELb0ELb1EEENS1_19SingleTileSchedulerILb0ELb0ELb0ELi128EEEEEEEEEvNT_6ParamsE) ;  /* 0xffff52b008007950 */ /* 0x000fea0003c3ffff */
        .type           $_ZN7cutlass13device_kernelIN5flash19enable_sm80_to_sm89INS1_16FlashAttnBwdSm80INS1_25CollectiveMainloopBwdSm80ILi2ELi2EN4cute5tupleIJNS5_1CILi128EEES8_NS7_ILi64EEEEEENS_10bfloat16_tEfNS_4arch4Sm80ELb0ELb0ELb1ELb0ELb1ELb0ELb0ELb0ELi2ELi4ELi4ELi4ELb0EEENS1_24CollectiveEpilogueBwdGQAISA_fSD_Li256ELb0ELb1EEENS1_19SingleTileSchedulerILb0ELb0ELb0ELi128EEEEEEEEEvNT_6ParamsE$_ZZN4cute12filter_tupleINS_5tupleIJNS1_IJiiEEENS_1CILi1024EEEEEEZNS_16flatten_to_tupleIS5_EEDaRKT_EUlRKT_E_EEDaS9_OT0_ENKUlDpSC_E_clIJS2_NS1_IJS4_EEEEEEDaSG_,@function
        .size           $_ZN7cutlass13device_kernelIN5flash19enable_sm80_to_sm89INS1_16FlashAttnBwdSm80INS1_25CollectiveMainloopBwdSm80ILi2ELi2EN4cute5tupleIJNS5_1CILi128EEES8_NS7_ILi64EEEEEENS_10bfloat16_tEfNS_4arch4Sm80ELb0ELb0ELb1ELb0ELb1ELb0ELb0ELb0ELi2ELi4ELi4ELi4ELb0EEENS1_24CollectiveEpilogueBwdGQAISA_fSD_Li256ELb0ELb1EEENS1_19SingleTileSchedulerILb0ELb0ELb0ELi128EEEEEEEEEvNT_6ParamsE$_ZZN4cute12filter_tupleINS_5tupleIJNS1_IJiiEEENS_1CILi1024EEEEEEZNS_16flatten_to_tupleIS5_EEDaRKT_EUlRKT_E_EEDaS9_OT0_ENKUlDpSC_E_clIJS2_NS1_IJS4_EEEEEEDaSG_,($_ZN7cutlass13device_kernelIN5flash19enable_sm80_to_sm89INS1_16FlashAttnBwdSm80INS1_25CollectiveMainloopBwdSm80ILi2ELi2EN4cute5tupleIJNS5_1CILi128EEES8_NS7_ILi64EEEEEENS_10bfloat16_tEfNS_4arch4Sm80ELb0ELb0ELb1ELb0ELb1ELb0ELb0ELb0ELi2ELi4ELi4ELi4ELb0EEENS1_24CollectiveEpilogueBwdGQAISA_fSD_Li256ELb0ELb1EEENS1_19SingleTileSchedulerILb0ELb0ELb0ELi128EEEEEEEEEvNT_6ParamsE$_ZZN4cute12filter_tupleINS_5tupleIJNS1_IJiiEEENS_1CILi8192EEEEEEZNS_16flatten_to_tupleIS5_EEDaRKT_EUlRKT_E_EEDaS9_OT0_ENKUlDpSC_E_clIJS2_NS1_IJS4_EEEEEEDaSG_ - $_ZN7cutlass13device_kernelIN5flash19enable_sm80_to_sm89INS1_16FlashAttnBwdSm80INS1_25CollectiveMainloopBwdSm80ILi2ELi2EN4cute5tupleIJNS5_1CILi128EEES8_NS7_ILi64EEEEEENS_10bfloat16_tEfNS_4arch4Sm80ELb0ELb0ELb1ELb0ELb1ELb0ELb0ELb0ELi2ELi4ELi4ELi4ELb0EEENS1_24CollectiveEpilogueBwdGQAISA_fSD_Li256ELb0ELb1EEENS1_19SingleTileSchedulerILb0ELb0ELb0ELi128EEEEEEEEEvNT_6ParamsE$_ZZN4cute12filter_tupleINS_5tupleIJNS1_IJiiEEENS_1CILi1024EEEEEEZNS_16flatten_to_tupleIS5_EEDaRKT_EUlRKT_E_EEDaS9_OT0_ENKUlDpSC_E_clIJS2_NS1_IJS4_EEEEEEDaSG_)
$_ZN7cutlass13device_kernelIN5flash19enable_sm80_to_sm89INS1_16FlashAttnBwdSm80INS1_25CollectiveMainloopBwdSm80ILi2ELi2EN4cute5tupleIJNS5_1CILi128EEES8_NS7_ILi64EEEEEENS_10bfloat16_tEfNS_4arch4Sm80ELb0ELb0ELb1ELb0ELb1ELb0ELb0ELb0ELi2ELi4ELi4ELi4ELb0EEENS1_24CollectiveEpilogueBwdGQAISA_fSD_Li256ELb0ELb1EEENS1_19SingleTileSchedulerILb0ELb0ELb0ELi128EEEEEEEEEvNT_6ParamsE$_ZZN4cute12filter_tupleINS_5tupleIJNS1_IJiiEEENS_1CILi1024EEEEEEZNS_16flatten_to_tupleIS5_EEDaRKT_EUlRKT_E_EEDaS9_OT0_ENKUlDpSC_E_clIJS2_NS1_IJS4_EEEEEEDaSG_:
[----:B------:R-:W-:-:S06]  /*ad50*/  IADD3 R8, R60, -c[0x0][0x20], RZ ;  /* 0x800008003c087a10 */ /* 0x000fcc0007ffe0ff */
[----:B------:R-:W5:Y:S01]  /*ad60*/  LDL R8, [R8] ;  /* 0x0000000008087983 */ /* 0x000f620000100800 */
[----:B------:R-:W-:Y:S02]  /*ad70*/  IADD3 R3, R1, 0x1680, RZ ;  /* 0x0000168001037810 */ /* 0x000fe40007ffe0ff */
[----:B------:R-:W-:Y:S02]  /*ad80*/  IADD3 R2, R60, 0x4, RZ ;  /* 0x000000043c027810 */ /* 0x000fe40007ffe0ff */
[----:B------:R-:W-:Y:S02]  /*ad90*/  IADD3 R3, R3, c[0x0][0x20], RZ ;  /* 0x0000080003037a10 */ /* 0x000fe40007ffe0ff */
[----:B------:R-:W-:Y:S02]  /*ada0*/  MOV R6, 0xadc0 ;  /* 0x0000adc000067802 */ /* 0x000fe40000000f00 */
[----:B-----5:R-:W-:Y:S05]  /*adb0*/  CALL.REL.NOINC `($_ZN7cutlass13device_kernelIN5flash19enable_sm80_to_sm89INS1_16FlashAttnBwdSm80INS1_25CollectiveMainloopBwdSm80ILi2ELi2EN4cute5tupleIJNS5_1CILi128EEES8_NS7_ILi64EEEEEENS_10bfloat16_tEfNS_4arch4Sm80ELb0ELb0ELb1ELb0ELb1ELb0ELb0ELb0ELi2ELi4ELi4ELi4ELb0EEENS1_24CollectiveEpilogueBwdGQAISA_fSD_Li256ELb0ELb1EEENS1_19SingleTileSchedulerILb0ELb0ELb0ELi128EEEEEEEEEvNT_6ParamsE$_ZN4cute3eso3ESOILb0ELb0EJiiNS_1CILi1024EEEEEC2ERKiS6_RKS3_) ;  /* 0xffffb74000007944 */ /* 0x020fea0003c3ffff */
[----:B------:R-:W-:-:S04]  /*adc0*/  MOV R5, 0x0 ;  /* 0x0000000000057802 */ /* 0x000fc80000000f00 */
[----:B------:R-:W-:Y:S05]  /*add0*/  RET.REL.NODEC R4 `(_ZN7cutlass13device_kernelIN5flash19enable_sm80_to_sm89INS1_16FlashAttnBwdSm80INS1_25CollectiveMainloopBwdSm80ILi2ELi2EN4cute5tupleIJNS5_1CILi128EEES8_NS7_ILi64EEEEEENS_10bfloat16_tEfNS_4arch4Sm80ELb0ELb0ELb1ELb0ELb1ELb0ELb0ELb0ELi2ELi4ELi4ELi4ELb0EEENS1_24CollectiveEpilogueBwdGQAISA_fSD_Li256ELb0ELb1EEENS1_19SingleTileSchedulerILb0ELb0ELb0ELi128EEEEEEEEEvNT_6ParamsE) ;  /* 0xffff522004007950 */ /* 0x000fea0003c3ffff */
        .type           $_ZN7cutlass13device_kernelIN5flash19enable_sm80_to_sm89INS1_16FlashAttnBwdSm80INS1_25CollectiveMainloopBwdSm80ILi2ELi2EN4cute5tupleIJNS5_1CILi128EEES8_NS7_ILi64EEEEEENS_10bfloat16_tEfNS_4arch4Sm80ELb0ELb0ELb1ELb0ELb1ELb0ELb0ELb0ELi2ELi4ELi4ELi4ELb0EEENS1_24CollectiveEpilogueBwdGQAISA_fSD_Li256ELb0ELb1EEENS1_19SingleTileSchedulerILb0ELb0ELb0ELi128EEEEEEEEEvNT_6ParamsE$_ZZN4cute12filter_tupleINS_5tupleIJNS1_IJiiEEENS_1CILi8192EEEEEEZNS_16flatten_to_tupleIS5_EEDaRKT_EUlRKT_E_EEDaS9_OT0_ENKUlDpSC_E_clIJS2_NS1_IJS4_EEEEEEDaSG_,@function
        .size           $_ZN7cutlass13device_kernelIN5flash19enable_sm80_to_sm89INS1_16FlashAttnBwdSm80INS1_25CollectiveMainloopBwdSm80ILi2ELi2EN4cute5tupleIJNS5_1CILi128EEES8_NS7_ILi64EEEEEENS_10bfloat16_tEfNS_4arch4Sm80ELb0ELb0ELb1ELb0ELb1ELb0ELb0ELb0ELi2ELi4ELi4ELi4ELb0EEENS1_24CollectiveEpilogueBwdGQAISA_fSD_Li256ELb0ELb1EEENS1_19SingleTileSchedulerILb0ELb0ELb0ELi128EEEEEEEEEvNT_6ParamsE$_ZZN4cute12filter_tupleINS_5tupleIJNS1_IJiiEEENS_1CILi8192EEEEEEZNS_16flatten_to_tupleIS5_EEDaRKT_EUlRKT_E_EEDaS9_OT0_ENKUlDpSC_E_clIJS2_NS1_IJS4_EEEEEEDaSG_,($_ZN7cutlass13device_kernelIN5flash19enable_sm80_to_sm89INS1_16FlashAttnBwdSm80INS1_25CollectiveMainloopBwdSm80ILi2ELi2EN4cute5tupleIJNS5_1CILi128EEES8_NS7_ILi64EEEEEENS_10bfloat16_tEfNS_4arch4Sm80ELb0ELb0ELb1ELb0ELb1ELb0ELb0ELb0ELi2ELi4ELi4ELi4ELb0EEENS1_24CollectiveEpilogueBwdGQAISA_fSD_Li256ELb0ELb1EEENS1_19SingleTileSchedulerILb0ELb0ELb0ELi128EEEEEEEEEvNT_6ParamsE$_ZZN4cute12filter_tupleINS_5tupleIJNS_10UnderscoreES2_NS_1CILi0EEEEEENS1_IJNS1_IJNS3_ILi1EEES4_EEEiNS3_ILi1024EEEEEEZNS_5sliceIS5_S9_EEDaRKT_RKT0_EUlRKT_RKT0_E_EEDaSD_SG_OT1_ENKUlDpSJ_E_clIJNS1_IJS7_EEENS1_IJiEEENS1_IJEEEEEEDaSQ_ - $_ZN7cutlass13device_kernelIN5flash19enable_sm80_to_sm89INS1_16FlashAttnBwdSm80INS1_25CollectiveMainloopBwdSm80ILi2ELi2EN4cute5tupleIJNS5_1CILi128EEES8_NS7_ILi64EEEEEENS_10bfloat16_tEfNS_4arch4Sm80ELb0ELb0ELb1ELb0ELb1ELb0ELb0ELb0ELi2ELi4ELi4ELi4ELb0EEENS1_24CollectiveEpilogueBwdGQAISA_fSD_Li256ELb0ELb1EEENS1_19SingleTileSchedulerILb0ELb0ELb0ELi128EEEEEEEEEvNT_6ParamsE$_ZZN4cute12filter_tupleINS_5tupleIJNS1_IJiiEEENS_1CILi8192EEEEEEZNS_16flatten_to_tupleIS5_EEDaRKT_EUlRKT_E_EEDaS9_OT0_ENKUlDpSC_E_clIJS2_NS1_IJS4_EEEEEEDaSG_)
$_ZN7cutlass13device_kernelIN5flash19enable_sm80_to_sm89INS1_16FlashAttnBwdSm80INS1_25CollectiveMainloopBwdSm80ILi2ELi2EN4cute5tupleIJNS5_1CILi128EEES8_NS7_ILi64EEEEEENS_10bfloat16_tEfNS_4arch4Sm80ELb0ELb0ELb1ELb0ELb1ELb0ELb0ELb0ELi2ELi4ELi4ELi4ELb0EEENS1_24CollectiveEpilogueBwdGQAISA_fSD_Li256ELb0ELb1EEENS1_19SingleTileSchedulerILb0ELb0ELb0ELi128EEEEEEEEEvNT_6ParamsE$_ZZN4cute12filter_tupleINS_5tupleIJNS1_IJiiEEENS_1CILi8192EEEEEEZNS_16flatten_to_tupleIS5_EEDaRKT_EUlRKT_E_EEDaS9_OT0_ENKUlDpSC_E_clIJS2_NS1_IJS4_EEEEEEDaSG_:
[----:B------:R-:W-:-:S06]  /*ade0*/  IADD3 R10, R5, -c[0x0][0x20], RZ ;  /* 0x80000800050a7a10 */ /* 0x000fcc0007ffe0ff */
[----:B------:R-:W5:Y:S01]  /*adf0*/  LDL R10, [R10] ;  /* 0x000000000a0a7983 */ /* 0x000f620000100800 */
[----:B------:R-:W-:Y:S02]  /*ae00*/  IADD3 R3, R1, 0x1688, RZ ;  /* 0x0000168801037810 */ /* 0x000fe40007ffe0ff */
[----:B------:R-:W-:Y:S02]  /*ae10*/  IADD3 R2, R5, 0x4, RZ ;  /* 0x0000000405027810 */ /* 0x000fe40007ffe0ff */
[----:B------:R-:W-:Y:S02]  /*ae20*/  IADD3 R3, R3, c[0x0][0x20], RZ ;  /* 0x0000080003037a10 */ /* 0x000fe40007ffe0ff */
[----:B------:R-:W-:Y:S02]  /*ae30*/  MOV R8, 0xae50 ;  /* 0x0000ae5000087802 */ /* 0x000fe40000000f00 */
[----:B-----5:R-:W-:Y:S05]  /*ae40*/  CALL.REL.NOINC `($_ZN7cutlass13device_kernelIN5flash19enable_sm80_to_sm89INS1_16FlashAttnBwdSm80INS1_25CollectiveMainloopBwdSm80ILi2ELi2EN4cute5tupleIJNS5_1CILi128EEES8_NS7_ILi64EEEEEENS_10bfloat16_tEfNS_4arch4Sm80ELb0ELb0ELb1ELb0ELb1ELb0ELb0ELb0ELi2ELi4ELi4ELi4ELb0EEENS1_24CollectiveEpilogueBwdGQAISA_fSD_Li256ELb0ELb1EEENS1_19SingleTileSchedulerILb0ELb0ELb0ELi128EEEEEEEEEvNT_6ParamsE$_ZN4cute3eso3ESOILb0ELb0EJiiNS_1CILi8192EEEEEC2ERKiS6_RKS3_) ;  /* 0xffffb82000007944 */ /* 0x020fea0003c3ffff */
[----:B-1----:R1:W5:Y:S01]  /*ae50*/  LDL.64 R2, [R1+0x1688] ;  /* 0x0016880001027983 */ /* 0x0023620000100a00 */
[----:B------:R-:W-:Y:S02]  /*ae60*/  MOV R8, R6 ;  /* 0x0000000600087202 */ /* 0x000fe40000000f00 */
[----:B------:R-:W-:-:S04]  /*ae70*/  MOV R9, 0x0 ;  /* 0x0000000000097802 */ /* 0x000fc80000000f00 */
[----:B------:R-:W-:Y:S05]  /*ae80*/  RET.REL.NODEC R8 `(_ZN7cutlass13device_kernelIN5flash19enable_sm80_to_sm89INS1_16FlashAttnBwdSm80INS1_25CollectiveMainloopBwdSm80ILi2ELi2EN4cute5tupleIJNS5_1CILi128EEES8_NS7_ILi64EEEEEENS_10bfloat16_tEfNS_4arch4Sm80ELb0ELb0ELb1ELb0ELb1ELb0ELb0ELb0ELi2ELi4ELi4ELi4ELb0EEENS1_24CollectiveEpilogueBwdGQAISA_fSD_Li256ELb0ELb1EEENS1_19SingleTileSchedulerILb0ELb0ELb0ELi128EEEEEEEEEvNT_6ParamsE) ;  /* 0xffff517008007950 */ /* 0x000fea0003c3ffff */
        .type           $_ZN7cutlass13device_kernelIN5flash19enable_sm80_to_sm89INS1_16FlashAttnBwdSm80INS1_25CollectiveMainloopBwdSm80ILi2ELi2EN4cute5tupleIJNS5_1CILi128EEES8_NS7_ILi64EEEEEENS_10bfloat16_tEfNS_4arch4Sm80ELb0ELb0ELb1ELb0ELb1ELb0ELb0ELb0ELi2ELi4ELi4ELi4ELb0EEENS1_24CollectiveEpilogueBwdGQAISA_fSD_Li256ELb0ELb1EEENS1_19SingleTileSchedulerILb0ELb0ELb0ELi128EEEEEEEEEvNT_6ParamsE$_ZZN4cute12filter_tupleINS_5tupleIJNS_10UnderscoreES2_NS_1CILi0EEEEEENS1_IJNS1_IJNS3_ILi1EEES4_EEEiNS3_ILi1024EEEEEEZNS_5sliceIS5_S9_EEDaRKT_RKT0_EUlRKT_RKT0_E_EEDaSD_SG_OT1_ENKUlDpSJ_E_clIJNS1_IJS7_EEENS1_IJiEEENS1_IJEEEEEEDaSQ_,@function
        .size           $_ZN7cutlass13device_kernelIN5flash19enable_sm80_to_sm89INS1_16FlashAttnBwdSm80INS1_25CollectiveMainloopBwdSm80ILi2ELi2EN4cute5tupleIJNS5_1CILi128EEES8_NS7_ILi64EEEEEENS_10bfloat16_tEfNS_4arch4Sm80ELb0ELb0ELb1ELb0ELb1ELb0ELb0ELb0ELi2ELi4ELi4ELi4ELb0EEENS1_24CollectiveEpilogueBwdGQAISA_fSD_Li256ELb0ELb1EEENS1_19SingleTileSchedulerILb0ELb0ELb0ELi128EEEEEEEEEvNT_6ParamsE$_ZZN4cute12filter_tupleINS_5tupleIJNS_10UnderscoreES2_NS_1CILi0EEEEEENS1_IJNS1_IJNS3_ILi1EEES4_EEEiNS3_ILi1024EEEEEEZNS_5sliceIS5_S9_EEDaRKT_RKT0_EUlRKT_RKT0_E_EEDaSD_SG_OT1_ENKUlDpSJ_E_clIJNS1_IJS7_EEENS1_IJiEEENS1_IJEEEEEEDaSQ_,($_ZN7cutlass13device_kernelIN5flash19enable_sm80_to_sm89INS1_16FlashAttnBwdSm80INS1_25CollectiveMainloopBwdSm80ILi2ELi2EN4cute5tupleIJNS5_1CILi128EEES8_NS7_ILi64EEEEEENS_10bfloat16_tEfNS_4arch4Sm80ELb0ELb0ELb1ELb0ELb1ELb0ELb0ELb0ELi2ELi4ELi4ELi4ELb0EEENS1_24CollectiveEpilogueBwdGQAISA_fSD_Li256ELb0ELb1EEENS1_19SingleTileSchedulerILb0ELb0ELb0ELi128EEEEEEEEEvNT_6ParamsE$_ZZN4cute12filter_tupleINS_5tupleIJNS_10UnderscoreES2_S2_iEEENS1_IJNS1_IJNS_1CILi1EEENS4_ILi0EEEEEENS4_ILi4096EEENS1_IJiiEEENS1_IJS6_NS4_ILi8192EEEEEEEEEZNS_5sliceIS3_SC_EEDaRKT_RKT0_EUlRKT_RKT0_E_EEDaSG_SJ_OT1_ENKUlDpSM_E_clIJNS1_IJS7_EEENS1_IJS8_EEENS1_IJS9_EEENS1_IJEEEEEEDaST_ - $_ZN7cutlass13device_kernelIN5flash19enable_sm80_to_sm89INS1_16FlashAttnBwdSm80INS1_25CollectiveMainloopBwdSm80ILi2ELi2EN4cute5tupleIJNS5_1CILi128EEES8_NS7_ILi64EEEEEENS_10bfloat16_tEfNS_4arch4Sm80ELb0ELb0ELb1ELb0ELb1ELb0ELb0ELb0ELi2ELi4ELi4ELi4ELb0EEENS1_24CollectiveEpilogueBwdGQAISA_fSD_Li256ELb0ELb1EEENS1_19SingleTileSchedulerILb0ELb0ELb0ELi128EEEEEEEEEvNT_6ParamsE$_ZZN4cute12filter_tupleINS_5tupleIJNS_10UnderscoreES2_NS_1CILi0EEEEEENS1_IJNS1_IJNS3_ILi1EEES4_EEEiNS3_ILi1024EEEEEEZNS_5sliceIS5_S9_EEDaRKT_RKT0_EUlRKT_RKT0_E_EEDaSD_SG_OT1_ENKUlDpSJ_E_clIJNS1_IJS7_EEENS1_IJiEEENS1_IJEEEEEEDaSQ_)
$_ZN7cutlass13device_kernelIN5flash19enable_sm80_to_sm89INS1_16FlashAttnBwdSm80INS1_25CollectiveMainloopBwdSm80ILi2ELi2EN4cute5tupleIJNS5_1CILi128EEES8_NS7_ILi64EEEEEENS_10bfloat16_tEfNS_4arch4Sm80ELb0ELb0ELb1ELb0ELb1ELb0ELb0ELb0ELi2ELi4ELi4ELi4ELb0EEENS1_24CollectiveEpilogueBwdGQAISA_fSD_Li256ELb0ELb1EEENS1_19SingleTileSchedulerILb0ELb0ELb0ELi128EEEEEEEEEvNT_6ParamsE$_ZZN4cute12filter_tupleINS_5tupleIJNS_10UnderscoreES2_NS_1CILi0EEEEEENS1_IJNS1_IJNS3_ILi1EEES4_EEEiNS3_ILi1024EEEEEEZNS_5sliceIS5_S9_EEDaRKT_RKT0_EUlRKT_RKT0_E_EEDaSD_SG_OT1_ENKUlDpSJ_E_clIJNS1_IJS7_EEENS1_IJiEEENS1_IJEEEEEEDaSQ_:
[----:B------:R-:W-:Y:S02]  /*ae90*/  IADD3 R2, R1, 0x1680, RZ ;  /* 0x0000168001027810 */ /* 0x000fe40007ffe0ff */
[----:B------:R-:W-:Y:S02]  /*aea0*/  MOV R6, 0xaed0 ;  /* 0x0000aed000067802 */ /* 0x000fe40000000f00 */
[----:B------:R-:W-:Y:S02]  /*aeb0*/  IADD3 R2, R2, c[0x0][0x20], RZ ;  /* 0x0000080002027a10 */ /* 0x000fe40007ffe0ff */
[----:B------:R-:W-:Y:S05]  /*aec0*/  CALL.REL.NOINC `($_ZN7cutlass13device_kernelIN5flash19enable_sm80_to_sm89INS1_16FlashAttnBwdSm80INS1_25CollectiveMainloopBwdSm80ILi2ELi2EN4cute5tupleIJNS5_1CILi128EEES8_NS7_ILi64EEEEEENS_10bfloat16_tEfNS_4arch4Sm80ELb0ELb0ELb1ELb0ELb1ELb0ELb0ELb0ELi2ELi4ELi4ELi4ELb0EEENS1_24CollectiveEpilogueBwdGQAISA_fSD_Li256ELb0ELb1EEENS1_19SingleTileSchedulerILb0ELb0ELb0ELi128EEEEEEEEEvNT_6ParamsE$_ZN4cute3eso3ESOILb1ELb0EJNS_5tupleIJNS_1CILi1EEENS3_ILi0EEEEEEiEEC2ERKS6_RKi) ;  /* 0xffffd30000007944 */ /* 0x000fea0003c3ffff */
[----:B-1----:R1:W5:Y:S01]  /*aed0*/  LDL R3, [R1+0x1680] ;  /* 0x0016800001037983 */ /* 0x0023620000100800 */
[----:B------:R-:W-:-:S04]  /*aee0*/  MOV R5, 0x0 ;  /* 0x0000000000057802 */ /* 0x000fc80000000f00 */
[----:B------:R-:W-:Y:S05]  /*aef0*/  RET.REL.NODEC R4 `(_ZN7cutlass13device_kernelIN5flash19enable_sm80_to_sm89INS1_16FlashAttnBwdSm80INS1_25CollectiveMainloopBwdSm80ILi2ELi2EN4cute5tupleIJNS5_1CILi128EEES8_NS7_ILi64EEEEEENS_10bfloat16_tEfNS_4arch4Sm80ELb0ELb0ELb1ELb0ELb1ELb0ELb0ELb0ELi2ELi4ELi4ELi4ELb0EEENS1_24CollectiveEpilogueBwdGQAISA_fSD_Li256ELb0ELb1EEENS1_19SingleTileSchedulerILb0ELb0ELb0ELi128EEEEEEEEEvNT_6ParamsE) ;  /* 0xffff510004007950 */ /* 0x000fea0003c3ffff */
        .type           $_ZN7cutlass13device_kernelIN5flash19enable_sm80_to_sm89INS1_16FlashAttnBwdSm80INS1_25CollectiveMainloopBwdSm80ILi2ELi2EN4cute5tupleIJNS5_1CILi128EEES8_NS7_ILi64EEEEEENS_10bfloat16_tEfNS_4arch4Sm80ELb0ELb0ELb1ELb0ELb1ELb0ELb0ELb0ELi2ELi4ELi4ELi4ELb0EEENS1_24CollectiveEpilogueBwdGQAISA_fSD_Li256ELb0ELb1EEENS1_19SingleTileSchedulerILb0ELb0ELb0ELi128EEEEEEEEEvNT_6ParamsE$_ZZN4cute12filter_tupleINS_5tupleIJNS_10UnderscoreES2_S2_iEEENS1_IJNS1_IJNS_1CILi1EEENS4_ILi0EEEEEENS4_ILi4096EEENS1_IJiiEEENS1_IJS6_NS4_ILi8192EEEEEEEEEZNS_5sliceIS3_SC_EEDaRKT_RKT0_EUlRKT_RKT0_E_EEDaSG_SJ_OT1_ENKUlDpSM_E_clIJNS1_IJS7_EEENS1_IJS8_EEENS1_IJS9_EEENS1_IJEEEEEEDaST_,@function
        .size           $_ZN7cutlass13device_kernelIN5flash19enable_sm80_to_sm89INS1_16FlashAttnBwdSm80INS1_25CollectiveMainloopBwdSm80ILi2ELi2EN4cute5tupleIJNS5_1CILi128EEES8_NS7_ILi64EEEEEENS_10bfloat16_tEfNS_4arch4Sm80ELb0ELb0ELb1ELb0ELb1ELb0ELb0ELb0ELi2ELi4ELi4ELi4ELb0EEENS1_24CollectiveEpilogueBwdGQAISA_fSD_Li256ELb0ELb1EEENS1_19SingleTileSchedulerILb0ELb0ELb0ELi128EEEEEEEEEvNT_6ParamsE$_ZZN4cute12filter_tupleINS_5tupleIJNS_10UnderscoreES2_S2_iEEENS1_IJNS1_IJNS_1CILi1EEENS4_ILi0EEEEEENS4_ILi4096EEENS1_IJiiEEENS1_IJS6_NS4_ILi8192EEEEEEEEEZNS_5sliceIS3_SC_EEDaRKT_RKT0_EUlRKT_RKT0_E_EEDaSG_SJ_OT1_ENKUlDpSM_E_clIJNS1_IJS7_EEENS1_IJS8_EEENS1_IJS9_EEENS1_IJEEEEEEDaST_,($_ZN7cutlass13device_kernelIN5flash19enable_sm80_to_sm89INS1_16FlashAttnBwdSm80INS1_25CollectiveMainloopBwdSm80ILi2ELi2EN4cute5tupleIJNS5_1CILi128EEES8_NS7_ILi64EEEEEENS_10bfloat16_tEfNS_4arch4Sm80ELb0ELb0ELb1ELb0ELb1ELb0ELb0ELb0ELi2ELi4ELi4ELi4ELb0EEENS1_24CollectiveEpilogueBwdGQAISA_fSD_Li256ELb0ELb1EEENS1_19SingleTileSchedulerILb0ELb0ELb0ELi128EEEEEEEEEvNT_6ParamsE$_ZZN4cute12filter_tupleINS_5tupleIJNS_10UnderscoreES2_S2_iEEENS1_IJNS1_IJNS_1CILi1EEENS4_ILi0EEEEEEiNS4_ILi1024EEENS4_ILi8192EEEEEEZNS_5sliceIS3_SA_EEDaRKT_RKT0_EUlRKT_RKT0_E_EEDaSE_SH_OT1_ENKUlDpSK_E_clIJNS1_IJS7_EEENS1_IJiEEENS1_IJS8_EEENS1_IJEEEEEEDaSR_ - $_ZN7cutlass13device_kernelIN5flash19enable_sm80_to_sm89INS1_16FlashAttnBwdSm80INS1_25CollectiveMainloopBwdSm80ILi2ELi2EN4cute5tupleIJNS5_1CILi128EEES8_NS7_ILi64EEEEEENS_10bfloat16_tEfNS_4arch4Sm80ELb0ELb0ELb1ELb0ELb1ELb0ELb0ELb0ELi2ELi4ELi4ELi4ELb0EEENS1_24CollectiveEpilogueBwdGQAISA_fSD_Li256ELb0ELb1EEENS1_19SingleTileSchedulerILb0ELb0ELb0ELi128EEEEEEEEEvNT_6ParamsE$_ZZN4cute12filter_tupleINS_5tupleIJNS_10UnderscoreES2_S2_iEEENS1_IJNS1_IJNS_1CILi1EEENS4_ILi0EEEEEENS4_ILi4096EEENS1_IJiiEEENS1_IJS6_NS4_ILi8192EEEEEEEEEZNS_5sliceIS3_SC_EEDaRKT_RKT0_EUlRKT_RKT0_E_EEDaSG_SJ_OT1_ENKUlDpSM_E_clIJNS1_IJS7_EEENS1_IJS8_EEENS1_IJS9_EEENS1_IJEEEEEEDaST_)
$_ZN7cutlass13device_kernelIN5flash19enable_sm80_to_sm89INS1_16FlashAttnBwdSm80INS1_25CollectiveMainloopBwdSm80ILi2ELi2EN4cute5tupleIJNS5_1CILi128EEES8_NS7_ILi64EEEEEENS_10bfloat16_tEfNS_4arch4Sm80ELb0ELb0ELb1ELb0ELb1ELb0ELb0ELb0ELi2ELi4ELi4ELi4ELb0EEENS1_24CollectiveEpilogueBwdGQAISA_fSD_Li256ELb0ELb1EEENS1_19SingleTileSchedulerILb0ELb0ELb0ELi128EEEEEEEEEvNT_6ParamsE$_ZZN4cute12filter_tupleINS_5tupleIJNS_10UnderscoreES2_S2_iEEENS1_IJNS1_IJNS_1CILi1EEENS4_ILi0EEEEEENS4_ILi4096EEENS1_IJiiEEENS1_IJS6_NS4_ILi8192EEEEEEEEEZNS_5sliceIS3_SC_EEDaRKT_RKT0_EUlRKT_RKT0_E_EEDaSG_SJ_OT1_ENKUlDpSM_E_clIJNS1_IJS7_EEENS1_IJS8_EEENS1_IJS9_EEENS1_IJEEEEEEDaST_:
[----:B------:R-:W-:-:S05]  /*af00*/  IADD3 R8, R58, -c[0x0][0x20], RZ ;  /* 0x800008003a087a10 */ /* 0x000fca0007ffe0ff */
[----:B------:R1:W5:Y:S04]  /*af10*/  LDL R5, [R8] ;  /* 0x0000000008057983 */ /* 0x0003680000100800 */
[----:B------:R1:W5:Y:S01]  /*af20*/  LDL R3, [R8+0x4] ;  /* 0x0000040008037983 */ /* 0x0003620000100800 */
[----:B------:R-:W-:Y:S02]  /*af30*/  IADD3 R2, R1, 0x1380, RZ ;  /* 0x0000138001027810 */ /* 0x000fe40007ffe0ff */
[----:B------:R-:W-:Y:S02]  /*af40*/  MOV R6, 0xaf70 ;  /* 0x0000af7000067802 */ /* 0x000fe40000000f00 */
[----:B------:R-:W-:Y:S02]  /*af50*/  IADD3 R2, R2, c[0x0][0x20], RZ ;  /* 0x0000080002027a10 */ /* 0x000fe40007ffe0ff */
[----:B-1---5:R-:W-:Y:S05]  /*af60*/  CALL.REL.NOINC `($_ZN7cutlass13device_kernelIN5flash19enable_sm80_to_sm89INS1_16FlashAttnBwdSm80INS1_25CollectiveMainloopBwdSm80ILi2ELi2EN4cute5tupleIJNS5_1CILi128EEES8_NS7_ILi64EEEEEENS_10bfloat16_tEfNS_4arch4Sm80ELb0ELb0ELb1ELb0ELb1ELb0ELb0ELb0ELi2ELi4ELi4ELi4ELb0EEENS1_24CollectiveEpilogueBwdGQAISA_fSD_Li256ELb0ELb1EEENS1_19SingleTileSchedulerILb0ELb0ELb0ELi128EEEEEEEEEvNT_6ParamsE$_ZN4cute3eso3ESOILb1ELb0EJNS_5tupleIJNS_1CILi1EEENS3_ILi0EEEEEENS3_ILi4096EEENS2_IJiiEEEEEC2ERKS6_RKS7_RKS8_) ;  /* 0xffffd20000007944 */ /* 0x022fea0003c3ffff */
[----:B-1----:R1:W5:Y:S01]  /*af70*/  LDL.64 R2, [R1+0x1380] ;  /* 0x0013800001027983 */ /* 0x0023620000100a00 */
[----:B------:R-:W-:-:S04]  /*af80*/  MOV R5, 0x0 ;  /* 0x0000000000057802 */ /* 0x000fc80000000f00 */
[----:B------:R-:W-:Y:S05]  /*af90*/  RET.REL.NODEC R4 `(_ZN7cutlass13device_kernelIN5flash19enable_sm80_to_sm89INS1_16FlashAttnBwdSm80INS1_25CollectiveMainloopBwdSm80ILi2ELi2EN4cute5tupleIJNS5_1CILi128EEES8_NS7_ILi64EEEEEENS_10bfloat16_tEfNS_4arch4Sm80ELb0ELb0ELb1ELb0ELb1ELb0ELb0ELb0ELi2ELi4ELi4ELi4ELb0EEENS1_24CollectiveEpilogueBwdGQAISA_fSD_Li256ELb0ELb1EEENS1_19SingleTileSchedulerILb0ELb0ELb0ELi128EEEEEEEEEvNT_6ParamsE) ;  /* 0xffff506004007950 */ /* 0x000fea0003c3ffff */
        .type           $_ZN7cutlass13device_kernelIN5flash19enable_sm80_to_sm89INS1_16FlashAttnBwdSm80INS1_25CollectiveMainloopBwdSm80ILi2ELi2EN4cute5tupleIJNS5_1CILi128EEES8_NS7_ILi64EEEEEENS_10bfloat16_tEfNS_4arch4Sm80ELb0ELb0ELb1ELb0ELb1ELb0ELb0ELb0ELi2ELi4ELi4ELi4ELb0EEENS1_24CollectiveEpilogueBwdGQAISA_fSD_Li256ELb0ELb1EEENS1_19SingleTileSchedulerILb0ELb0ELb0ELi128EEEEEEEEEvNT_6ParamsE$_ZZN4cute12filter_tupleINS_5tupleIJNS_10UnderscoreES2_S2_iEEENS1_IJNS1_IJNS_1CILi1EEENS4_ILi0EEEEEEiNS4_ILi1024EEENS4_ILi8192EEEEEEZNS_5sliceIS3_SA_EEDaRKT_RKT0_EUlRKT_RKT0_E_EEDaSE_SH_OT1_ENKUlDpSK_E_clIJNS1_IJS7_EEENS1_IJiEEENS1_IJS8_EEENS1_IJEEEEEEDaSR_,@function
        .size           $_ZN7cutlass13device_kernelIN5flash19enable_sm80_to_sm89INS1_16FlashAttnBwdSm80INS1_25CollectiveMainloopBwdSm80ILi2ELi2EN4cute5tupleIJNS5_1CILi128EEES8_NS7_ILi64EEEEEENS_10bfloat16_tEfNS_4arch4Sm80ELb0ELb0ELb1ELb0ELb1ELb0ELb0ELb0ELi2ELi4ELi4ELi4ELb0EEENS1_24CollectiveEpilogueBwdGQAISA_fSD_Li256ELb0ELb1EEENS1_19SingleTileSchedulerILb0ELb0ELb0ELi128EEEEEEEEEvNT_6ParamsE$_ZZN4cute12filter_tupleINS_5tupleIJNS_10UnderscoreES2_S2_iEEENS1_IJNS1_IJNS_1CILi1EEENS4_ILi0EEEEEEiNS4_ILi1024EEENS4_ILi8192EEEEEEZNS_5sliceIS3_SA_EEDaRKT_RKT0_EUlRKT_RKT0_E_EEDaSE_SH_OT1_ENKUlDpSK_E_clIJNS1_IJS7_EEENS1_IJiEEENS1_IJS8_EEENS1_IJEEEEEEDaSR_,($_ZN7cutlass13device_kernelIN5flash19enable_sm80_to_sm89INS1_16FlashAttnBwdSm80INS1_25CollectiveMainloopBwdSm80ILi2ELi2EN4cute5tupleIJNS5_1CILi128EEES8_NS7_ILi64EEEEEENS_10bfloat16_tEfNS_4arch4Sm80ELb0ELb0ELb1ELb0ELb1ELb0ELb0ELb0ELi2ELi4ELi4ELi4ELb0EEENS1_24CollectiveEpilogueBwdGQAISA_fSD_Li256ELb0ELb1EEENS1_19SingleTileSchedulerILb0ELb0ELb0ELi128EEEEEEEEEvNT_6ParamsE$_ZZN4cute12filter_tupleINS_5tupleIJNS_10UnderscoreES2_S2_iEEENS1_IJNS1_IJNS_1CILi1EEENS4_ILi0EEEEEElS6_lEEEZNS_5sliceIS3_S8_EEDaRKT_RKT0_EUlRKT_RKT0_E_EEDaSC_SF_OT1_ENKUlDpSI_E_clIJNS1_IJS7_EEENS1_IJlEEENS1_IJS6_EEENS1_IJEEEEEEDaSP_ - $_ZN7cutlass13device_kernelIN5flash19enable_sm80_to_sm89INS1_16FlashAttnBwdSm80INS1_25CollectiveMainloopBwdSm80ILi2ELi2EN4cute5tupleIJNS5_1CILi128EEES8_NS7_ILi64EEEEEENS_10bfloat16_tEfNS_4arch4Sm80ELb0ELb0ELb1ELb0ELb1ELb0ELb0ELb0ELi2ELi4ELi4ELi4ELb0EEENS1_24CollectiveEpilogueBwdGQAISA_fSD_Li256ELb0ELb1EEENS1_19SingleTileSchedulerILb0ELb0ELb0ELi128EEEEEEEEEvNT_6ParamsE$_ZZN4cute12filter_tupleINS_5tupleIJNS_10UnderscoreES2_S2_iEEENS1_IJNS1_IJNS_1CILi1EEENS4_ILi0EEEEEEiNS4_ILi1024EEENS4_ILi8192EEEEEEZNS_5sliceIS3_SA_EEDaRKT_RKT0_EUlRKT_RKT0_E_EEDaSE_SH_OT1_ENKUlDpSK_E_clIJNS1_IJS7_EEENS1_IJiEEENS1_IJS8_EEENS1_IJEEEEEEDaSR_)
$_ZN7cutlass13device_kernelIN5flash19enable_sm80_to_sm89INS1_16FlashAttnBwdSm80INS1_25CollectiveMainloopBwdSm80ILi2ELi2EN4cute5tupleIJNS5_1CILi128EEES8_NS7_ILi64EEEEEENS_10bfloat16_tEfNS_4arch4Sm80ELb0ELb0ELb1ELb0ELb1ELb0ELb0ELb0ELi2ELi4ELi4ELi4ELb0EEENS1_24CollectiveEpilogueBwdGQAISA_fSD_Li256ELb0ELb1EEENS1_19SingleTileSchedulerILb0ELb0ELb0ELi128EEEEEEEEEvNT_6ParamsE$_ZZN4cute12filter_tupleINS_5tupleIJNS_10UnderscoreES2_S2_iEEENS1_IJNS1_IJNS_1CILi1EEENS4_ILi0EEEEEEiNS4_ILi1024EEENS4_ILi8192EEEEEEZNS_5sliceIS3_SA_EEDaRKT_RKT0_EUlRKT_RKT0_E_EEDaSE_SH_OT1_ENKUlDpSK_E_clIJNS1_IJS7_EEENS1_IJiEEENS1_IJS8_EEENS1_IJEEEEEEDaSR_:
[----:B------:R-:W-:Y:S02]  /*afa0*/  IADD3 R2, R1, 0x1380, RZ ;  /* 0x0000138001027810 */ /* 0x000fe40007ffe0ff */
[----:B------:R-:W-:Y:S02]  /*afb0*/  MOV R8, 0xafe0 ;  /* 0x0000afe000087802 */ /* 0x000fe40000000f00 */
[----:B------:R-:W-:Y:S02]  /*afc0*/  IADD3 R2, R2, c[0x0][0x20], RZ ;  /* 0x0000080002027a10 */ /* 0x000fe40007ffe0ff */
[----:B------:R-:W-:Y:S05]  /*afd0*/  CALL.REL.NOINC `($_ZN7cutlass13device_kernelIN5flash19enable_sm80_to_sm89INS1_16FlashAttnBwdSm80INS1_25CollectiveMainloopBwdSm80ILi2ELi2EN4cute5tupleIJNS5_1CILi128EEES8_NS7_ILi64EEEEEENS_10bfloat16_tEfNS_4arch4Sm80ELb0ELb0ELb1ELb0ELb1ELb0ELb0ELb0ELi2ELi4ELi4ELi4ELb0EEENS1_24CollectiveEpilogueBwdGQAISA_fSD_Li256ELb0ELb1EEENS1_19SingleTileSchedulerILb0ELb0ELb0ELi128EEEEEEEEEvNT_6ParamsE$_ZN4cute3eso3ESOILb1ELb0EJNS_5tupleIJNS_1CILi1EEENS3_ILi0EEEEEEiNS3_ILi1024EEEEEC2ERKS6_RKiRKS7_) ;  /* 0xffffd23000007944 */ /* 0x000fea0003c3ffff */
[----:B-1----:R1:W5:Y:S01]  /*afe0*/  LDL R3, [R1+0x1380] ;  /* 0x0013800001037983 */ /* 0x0023620000100800 */
[----:B------:R-:W-:Y:S02]  /*aff0*/  MOV R8, R4 ;  /* 0x0000000400087202 */ /* 0x000fe40000000f00 */
[----:B------:R-:W-:-:S04]  /*b000*/  MOV R9, 0x0 ;  /* 0x0000000000097802 */ /* 0x000fc80000000f00 */
[----:B------:R-:W-:Y:S05]  /*b010*/  RET.REL.NODEC R8 `(_ZN7cutlass13device_kernelIN5flash19enable_sm80_to_sm89INS1_16FlashAttnBwdSm80INS1_25CollectiveMainloopBwdSm80ILi2ELi2EN4cute5tupleIJNS5_1CILi128EEES8_NS7_ILi64EEEEEENS_10bfloat16_tEfNS_4arch4Sm80ELb0ELb0ELb1ELb0ELb1ELb0ELb0ELb0ELi2ELi4ELi4ELi4ELb0EEENS1_24CollectiveEpilogueBwdGQAISA_fSD_Li256ELb0ELb1EEENS1_19SingleTileSchedulerILb0ELb0ELb0ELi128EEEEEEEEEvNT_6ParamsE) ;  /* 0xffff4fe008007950 */ /* 0x000fea0003c3ffff */
        .type           $_ZN7cutlass13device_kernelIN5flash19enable_sm80_to_sm89INS1_16FlashAttnBwdSm80INS1_25CollectiveMainloopBwdSm80ILi2ELi2EN4cute5tupleIJNS5_1CILi128EEES8_NS7_ILi64EEEEEENS_10bfloat16_tEfNS_4arch4Sm80ELb0ELb0ELb1ELb0ELb1ELb0ELb0ELb0ELi2ELi4ELi4ELi4ELb0EEENS1_24CollectiveEpilogueBwdGQAISA_fSD_Li256ELb0ELb1EEENS1_19SingleTileSchedulerILb0ELb0ELb0ELi128EEEEEEEEEvNT_6ParamsE$_ZZN4cute12filter_tupleINS_5tupleIJNS_10UnderscoreES2_S2_iEEENS1_IJNS1_IJNS_1CILi1EEENS4_ILi0EEEEEElS6_lEEEZNS_5sliceIS3_S8_EEDaRKT_RKT0_EUlRKT_RKT0_E_EEDaSC_SF_OT1_ENKUlDpSI_E_clIJNS1_IJS7_EEENS1_IJlEEENS1_IJS6_EEENS1_IJEEEEEEDaSP_,@function
        .size           $_ZN7cutlass13device_kernelIN5flash19enable_sm80_to_sm89INS1_16FlashAttnBwdSm80INS1_25CollectiveMainloopBwdSm80ILi2ELi2EN4cute5tupleIJNS5_1CILi128EEES8_NS7_ILi64EEEEEENS_10bfloat16_tEfNS_4arch4Sm80ELb0ELb0ELb1ELb0ELb1ELb0ELb0ELb0ELi2ELi4ELi4ELi4ELb0EEENS1_24CollectiveEpilogueBwdGQAISA_fSD_Li256ELb0ELb1EEENS1_19SingleTileSchedulerILb0ELb0ELb0ELi128EEEEEEEEEvNT_6ParamsE$_ZZN4cute12filter_tupleINS_5tupleIJNS_10UnderscoreES2_S2_iEEENS1_IJNS1_IJNS_1CILi1EEENS4_ILi0EEEEEElS6_lEEEZNS_5sliceIS3_S8_EEDaRKT_RKT0_EUlRKT_RKT0_E_EEDaSC_SF_OT1_ENKUlDpSI_E_clIJNS1_IJS7_EEENS1_IJlEEENS1_IJS6_EEENS1_IJEEEEEEDaSP_,($_ZN7cutlass13device_kernelIN5flash19enable_sm80_to_sm89INS1_16FlashAttnBwdSm80INS1_25CollectiveMainloopBwdSm80ILi2ELi2EN4cute5tupleIJNS5_1CILi128EEES8_NS7_ILi64EEEEEENS_10bfloat16_tEfNS_4arch4Sm80ELb0ELb0ELb1ELb0ELb1ELb0ELb0ELb0ELi2ELi4ELi4ELi4ELb0EEENS1_24CollectiveEpilogueBwdGQAISA_fSD_Li256ELb0ELb1EEENS1_19SingleTileSchedulerILb0ELb0ELb0ELi128EEEEEEEEEvNT_6ParamsE$_ZZN4cute12filter_tupleINS_5tupleIJNS_10UnderscoreES2_iEEENS1_IJNS1_IJNS_1CILi1EEENS4_ILi0EEEEEEiNS4_ILi1024EEEEEEZNS_5sliceIS3_S9_EEDaRKT_RKT0_EUlRKT_RKT0_E_EEDaSD_SG_OT1_ENKUlDpSJ_E_clIJNS1_IJS7_EEENS1_IJiEEENS1_IJEEEEEEDaSQ_ - $_ZN7cutlass13device_kernelIN5flash19enable_sm80_to_sm89INS1_16FlashAttnBwdSm80INS1_25CollectiveMainloopBwdSm80ILi2ELi2EN4cute5tupleIJNS5_1CILi128EEES8_NS7_ILi64EEEEEENS_10bfloat16_tEfNS_4arch4Sm80ELb0ELb0ELb1ELb0ELb1ELb0ELb0ELb0ELi2ELi4ELi4ELi4ELb0EEENS1_24CollectiveEpilogueBwdGQAISA_fSD_Li256ELb0ELb1EEENS1_19SingleTileSchedulerILb0ELb0ELb0ELi128EEEEEEEEEvNT_6ParamsE$_ZZN4cute12filter_tupleINS_5tupleIJNS_10UnderscoreES2_S2_iEEENS1_IJNS1_IJNS_1CILi1EEENS4_ILi0EEEEEElS6_lEEEZNS_5sliceIS3_S8_EEDaRKT_RKT0_EUlRKT_RKT0_E_EEDaSC_SF_OT1_ENKUlDpSI_E_clIJNS1_IJS7_EEENS1_IJlEEENS1_IJS6_EEENS1_IJEEEEEEDaSP_)
$_ZN7cutlass13device_kernelIN5flash19enable_sm80_to_sm89INS1_16FlashAttnBwdSm80INS1_25CollectiveMainloopBwdSm80ILi2ELi2EN4cute5tupleIJNS5_1CILi128EEES8_NS7_ILi64EEEEEENS_10bfloat16_tEfNS_4arch4Sm80ELb0ELb0ELb1ELb0ELb1ELb0ELb0ELb0ELi2ELi4ELi4ELi4ELb0EEENS1_24CollectiveEpilogueBwdGQAISA_fSD_Li256ELb0ELb1EEENS1_19SingleTileSchedulerILb0ELb0ELb0ELi128EEEEEEEEEvNT_6ParamsE$_ZZN4cute12filter_tupleINS_5tupleIJNS_10UnderscoreES2_S2_iEEENS1_IJNS1_IJNS_1CILi1EEENS4_ILi0EEEEEElS6_lEEEZNS_5sliceIS3_S8_EEDaRKT_RKT0_EUlRKT_RKT0_E_EEDaSC_SF_OT1_ENKUlDpSI_E_clIJNS1_IJS7_EEENS1_IJlEEENS1_IJS6_EEENS1_IJEEEEEEDaSP_:
[----:B------:R-:W-:Y:S02]  /*b020*/  IADD3 R3, R1, 0x16a8, RZ ;  /* 0x000016a801037810 */ /* 0x000fe40007ffe0ff */
[----:B------:R-:W-:Y:S02]  /*b030*/  MOV R6, 0xb060 ;  /* 0x0000b06000067802 */ /* 0x000fe40000000f00 */
[----:B------:R-:W-:Y:S02]  /*b040*/  IADD3 R3, R3, c[0x0][0x20], RZ ;  /* 0x0000080003037a10 */ /* 0x000fe40007ffe0ff */
[----:B------:R-:W-:Y:S05]  /*b050*/  CALL.REL.NOINC `($_ZN7cutlass13device_kernelIN5flash19enable_sm80_to_sm89INS1_16FlashAttnBwdSm80INS1_25CollectiveMainloopBwdSm80ILi2ELi2EN4cute5tupleIJNS5_1CILi128EEES8_NS7_ILi64EEEEEENS_10bfloat16_tEfNS_4arch4Sm80ELb0ELb0ELb1ELb0ELb1ELb0ELb0ELb0ELi2ELi4ELi4ELi4ELb0EEENS1_24CollectiveEpilogueBwdGQAISA_fSD_Li256ELb0ELb1EEENS1_19SingleTileSchedulerILb0ELb0ELb0ELi128EEEEEEEEEvNT_6ParamsE$_ZN4cute3eso3ESOILb1ELb0EJNS_5tupleIJNS_1CILi1EEENS3_ILi0EEEEEElS5_EEC2ERKS6_RKlRKS5_) ;  /* 0xffffd1f000007944 */ /* 0x000fea0003c3ffff */
[----:B-1----:R1:W5:Y:S01]  /*b060*/  LDL.64 R2, [R1+0x16a8] ;  /* 0x0016a80001027983 */ /* 0x0023620000100a00 */
[----:B------:R-:W-:-:S04]  /*b070*/  MOV R5, 0x0 ;  /* 0x0000000000057802 */ /* 0x000fc80000000f00 */
[----:B------:R-:W-:Y:S05]  /*b080*/  RET.REL.NODEC R4 `(_ZN7cutlass13device_kernelIN5flash19enable_sm80_to_sm89INS1_16FlashAttnBwdSm80INS1_25CollectiveMainloopBwdSm80ILi2ELi2EN4cute5tupleIJNS5_1CILi128EEES8_NS7_ILi64EEEEEENS_10bfloat16_tEfNS_4arch4Sm80ELb0ELb0ELb1ELb0ELb1ELb0ELb0ELb0ELi2ELi4ELi4ELi4ELb0EEENS1_24CollectiveEpilogueBwdGQAISA_fSD_Li256ELb0ELb1EEENS1_19SingleTileSchedulerILb0ELb0ELb0ELi128EEEEEEEEEvNT_6ParamsE) ;  /* 0xffff4f7004007950 */ /* 0x000fea0003c3ffff */
        .type           $_ZN7cutlass13device_kernelIN5flash19enable_sm80_to_sm89INS1_16FlashAttnBwdSm80INS1_25CollectiveMainloopBwdSm80ILi2ELi2EN4cute5tupleIJNS5_1CILi128EEES8_NS7_ILi64EEEEEENS_10bfloat16_tEfNS_4arch4Sm80ELb0ELb0ELb1ELb0ELb1ELb0ELb0ELb0ELi2ELi4ELi4ELi4ELb0EEENS1_24CollectiveEpilogueBwdGQAISA_fSD_Li256ELb0ELb1EEENS1_19SingleTileSchedulerILb0ELb0ELb0ELi128EEEEEEEEEvNT_6ParamsE$_ZZN4cute12filter_tupleINS_5tupleIJNS_10UnderscoreES2_iEEENS1_IJNS1_IJNS_1CILi1EEENS4_ILi0EEEEEEiNS4_ILi1024EEEEEEZNS_5sliceIS3_S9_EEDaRKT_RKT0_EUlRKT_RKT0_E_EEDaSD_SG_OT1_ENKUlDpSJ_E_clIJNS1_IJS7_EEENS1_IJiEEENS1_IJEEEEEEDaSQ_,@function
        .size           $_ZN7cutlass13device_kernelIN5flash19enable_sm80_to_sm89INS1_16FlashAttnBwdSm80INS1_25CollectiveMainloopBwdSm80ILi2ELi2EN4cute5tupleIJNS5_1CILi128EEES8_NS7_ILi64EEEEEENS_10bfloat16_tEfNS_4arch4Sm80ELb0ELb0ELb1ELb0ELb1ELb0ELb0ELb0ELi2ELi4ELi4ELi4ELb0EEENS1_24CollectiveEpilogueBwdGQAISA_fSD_Li256ELb0ELb1EEENS1_19SingleTileSchedulerILb0ELb0ELb0ELi128EEEEEEEEEvNT_6ParamsE$_ZZN4cute12filter_tupleINS_5tupleIJNS_10UnderscoreES2_iEEENS1_IJNS1_IJNS_1CILi1EEENS4_ILi0EEEEEEiNS4_ILi1024EEEEEEZNS_5sliceIS3_S9_EEDaRKT_RKT0_EUlRKT_RKT0_E_EEDaSD_SG_OT1_ENKUlDpSJ_E_clIJNS1_IJS7_EEENS1_IJiEEENS1_IJEEEEEEDaSQ_,($_ZN7cutlass13device_kernelIN5flash19enable_sm80_to_sm89INS1_16FlashAttnBwdSm80INS1_25CollectiveMainloopBwdSm80ILi2ELi2EN4cute5tupleIJNS5_1CILi128EEES8_NS7_ILi64EEEEEENS_10bfloat16_tEfNS_4arch4Sm80ELb0ELb0ELb1ELb0ELb1ELb0ELb0ELb0ELi2ELi4ELi4ELi4ELb0EEENS1_24CollectiveEpilogueBwdGQAISA_fSD_Li256ELb0ELb1EEENS1_19SingleTileSchedulerILb0ELb0ELb0ELi128EEEEEEEEEvNT_6ParamsE$_ZZN4cute12filter_tupleINS_5tupleIJNS_1CILi0EEENS1_IJNS2_ILi1EEENS2_ILi512EEEiEEEEEEZNS_16flatten_to_tupleIS7_EEDaRKT_EUlRKT_E_EEDaSB_OT0_ENKUlDpSE_E_clIJNS1_IJS3_EEES6_EEEDaSI_ - $_ZN7cutlass13device_kernelIN5flash19enable_sm80_to_sm89INS1_16FlashAttnBwdSm80INS1_25CollectiveMainloopBwdSm80ILi2ELi2EN4cute5tupleIJNS5_1CILi128EEES8_NS7_ILi64EEEEEENS_10bfloat16_tEfNS_4arch4Sm80ELb0ELb0ELb1ELb0ELb1ELb0ELb0ELb0ELi2ELi4ELi4ELi4ELb0EEENS1_24CollectiveEpilogueBwdGQAISA_fSD_Li256ELb0ELb1EEENS1_19SingleTileSchedulerILb0ELb0ELb0ELi128EEEEEEEEEvNT_6ParamsE$_ZZN4cute12filter_tupleINS_5tupleIJNS_10UnderscoreES2_iEEENS1_IJNS1_IJNS_1CILi1EEENS4_ILi0EEEEEEiNS4_ILi1024EEEEEEZNS_5sliceIS3_S9_EEDaRKT_RKT0_EUlRKT_RKT0_E_EEDaSD_SG_OT1_ENKUlDpSJ_E_clIJNS1_IJS7_EEENS1_IJiEEENS1_IJEEEEEEDaSQ_)
$_ZN7cutlass13device_kernelIN5flash19enable_sm80_to_sm89INS1_16FlashAttnBwdSm80INS1_25CollectiveMainloopBwdSm80ILi2ELi2EN4cute5tupleIJNS5_1CILi128EEES8_NS7_ILi64EEEEEENS_10bfloat16_tEfNS_4arch4Sm80ELb0ELb0ELb1ELb0ELb1ELb0ELb0ELb0ELi2ELi4ELi4ELi4ELb0EEENS1_24CollectiveEpilogueBwdGQAISA_fSD_Li256ELb0ELb1EEENS1_19SingleTileSchedulerILb0ELb0ELb0ELi128EEEEEEEEEvNT_6ParamsE$_ZZN4cute12filter_tupleINS_5tupleIJNS_10UnderscoreES2_iEEENS1_IJNS1_IJNS_1CILi1EEENS4_ILi0EEEEEEiNS4_ILi1024EEEEEEZNS_5sliceIS3_S9_EEDaRKT_RKT0_EUlRKT_RKT0_E_EEDaSD_SG_OT1_ENKUlDpSJ_E_clIJNS1_IJS7_EEENS1_IJiEEENS1_IJEEEEEEDaSQ_:
[----:B------:R-:W-:Y:S02]  /*b090*/  IADD3 R2, R1, 0x1680, RZ ;  /* 0x0000168001027810 */ /* 0x000fe40007ffe0ff */
[----:B------:R-:W-:Y:S02]  /*b0a0*/  MOV R6, 0xb0d0 ;  /* 0x0000b0d000067802 */ /* 0x000fe40000000f00 */
[----:B------:R-:W-:Y:S02]  /*b0b0*/  IADD3 R2, R2, c[0x0][0x20], RZ ;  /* 0x0000080002027a10 */ /* 0x000fe40007ffe0ff */
[----:B------:R-:W-:Y:S05]  /*b0c0*/  CALL.REL.NOINC `($_ZN7cutlass13device_kernelIN5flash19enable_sm80_to_sm89INS1_16FlashAttnBwdSm80INS1_25CollectiveMainloopBwdSm80ILi2ELi2EN4cute5tupleIJNS5_1CILi128EEES8_NS7_ILi64EEEEEENS_10bfloat16_tEfNS_4arch4Sm80ELb0ELb0ELb1ELb0ELb1ELb0ELb0ELb0ELi2ELi4ELi4ELi4ELb0EEENS1_24CollectiveEpilogueBwdGQAISA_fSD_Li256ELb0ELb1EEENS1_19SingleTileSchedulerILb0ELb0ELb0ELi128EEEEEEEEEvNT_6ParamsE$_ZN4cute3eso3ESOILb1ELb0EJNS_5tupleIJNS_1CILi1EEENS3_ILi0EEEEEEiEEC2ERKS6_RKi) ;  /* 0xffffd10000007944 */ /* 0x000fea0003c3ffff */
[----:B-1----:R1:W5:Y:S01]  /*b0d0*/  LDL R3, [R1+0x1680] ;  /* 0x0016800001037983 */ /* 0x0023620000100800 */
[----:B------:R-:W-:Y:S02]  /*b0e0*/  MOV R6, R4 ;  /* 0x0000000400067202 */ /* 0x000fe40000000f00 */
[----:B------:R-:W-:-:S04]  /*b0f0*/  MOV R7, 0x0 ;  /* 0x0000000000077802 */ /* 0x000fc80000000f00 */
[----:B------:R-:W-:Y:S05]  /*b100*/  RET.REL.NODEC R6 `(_ZN7cutlass13device_kernelIN5flash19enable_sm80_to_sm89INS1_16FlashAttnBwdSm80INS1_25CollectiveMainloopBwdSm80ILi2ELi2EN4cute5tupleIJNS5_1CILi128EEES8_NS7_ILi64EEEEEENS_10bfloat16_tEfNS_4arch4Sm80ELb0ELb0ELb1ELb0ELb1ELb0ELb0ELb0ELi2ELi4ELi4ELi4ELb0EEENS1_24CollectiveEpilogueBwdGQAISA_fSD_Li256ELb0ELb1EEENS1_19SingleTileSchedulerILb0ELb0ELb0ELi128EEEEEEEEEvNT_6ParamsE) ;  /* 0xffff4ef006007950 */ /* 0x000fea0003c3ffff */
        .type           $_ZN7cutlass13device_kernelIN5flash19enable_sm80_to_sm89INS1_16FlashAttnBwdSm80INS1_25CollectiveMainloopBwdSm80ILi2ELi2EN4cute5tupleIJNS5_1CILi128EEES8_NS7_ILi64EEEEEENS_10bfloat16_tEfNS_4arch4Sm80ELb0ELb0ELb1ELb0ELb1ELb0ELb0ELb0ELi2ELi4ELi4ELi4ELb0EEENS1_24CollectiveEpilogueBwdGQAISA_fSD_Li256ELb0ELb1EEENS1_19SingleTileSchedulerILb0ELb0ELb0ELi128EEEEEEEEEvNT_6ParamsE$_ZZN4cute12filter_tupleINS_5tupleIJNS_1CILi0EEENS1_IJNS2_ILi1EEENS2_ILi512EEEiEEEEEEZNS_16flatten_to_tupleIS7_EEDaRKT_EUlRKT_E_EEDaSB_OT0_ENKUlDpSE_E_clIJNS1_IJS3_EEES6_EEEDaSI_,@function
        .size           $_ZN7cutlass13device_kernelIN5flash19enable_sm80_to_sm89INS1_16FlashAttnBwdSm80INS1_25CollectiveMainloopBwdSm80ILi2ELi2EN4cute5tupleIJNS5_1CILi128EEES8_NS7_ILi64EEEEEENS_10bfloat16_tEfNS_4arch4Sm80ELb0ELb0ELb1ELb0ELb1ELb0ELb0ELb0ELi2ELi4ELi4ELi4ELb0EEENS1_24CollectiveEpilogueBwdGQAISA_fSD_Li256ELb0ELb1EEENS1_19SingleTileSchedulerILb0ELb0ELb0ELi128EEEEEEEEEvNT_6ParamsE$_ZZN4cute12filter_tupleINS_5tupleIJNS_1CILi0EEENS1_IJNS2_ILi1EEENS2_ILi512EEEiEEEEEEZNS_16flatten_to_tupleIS7_EEDaRKT_EUlRKT_E_EEDaSB_OT0_ENKUlDpSE_E_clIJNS1_IJS3_EEES6_EEEDaSI_,($_ZN7cutlass13device_kernelIN5flash19enable_sm80_to_sm89INS1_16FlashAttnBwdSm80INS1_25CollectiveMainloopBwdSm80ILi2ELi2EN4cute5tupleIJNS5_1CILi128EEES8_NS7_ILi64EEEEEENS_10bfloat16_tEfNS_4arch4Sm80ELb0ELb0ELb1ELb0ELb1ELb0ELb0ELb0ELi2ELi4ELi4ELi4ELb0EEENS1_24CollectiveEpilogueBwdGQAISA_fSD_Li256ELb0ELb1EEENS1_19SingleTileSchedulerILb0ELb0ELb0ELi128EEEEEEEEEvNT_6ParamsE$_ZZN4cute12filter_tupleINS_5tupleIJNS_1CILi0EEENS_10UnderscoreEEEENS1_IJNS1_IJS3_S3_EEEiEEEZNS_6detail10lift_sliceIS5_S7_EEDaRKT_RKT0_EUlRKT_RKT0_E_EEDaSC_SF_OT1_ENKUlDpSI_E_clIJNS1_IJEEENS1_IJiEEEEEEDaSP_ - $_ZN7cutlass13device_kernelIN5flash19enable_sm80_to_sm89INS1_16FlashAttnBwdSm80INS1_25CollectiveMainloopBwdSm80ILi2ELi2EN4cute5tupleIJNS5_1CILi128EEES8_NS7_ILi64EEEEEENS_10bfloat16_tEfNS_4arch4Sm80ELb0ELb0ELb1ELb0ELb1ELb0ELb0ELb0ELi2ELi4ELi4ELi4ELb0EEENS1_24CollectiveEpilogueBwdGQAISA_fSD_Li256ELb0ELb1EEENS1_19SingleTileSchedulerILb0ELb0ELb0ELi128EEEEEEEEEvNT_6ParamsE$_ZZN4cute12filter_tupleINS_5tupleIJNS_1CILi0EEENS1_IJNS2_ILi1EEENS2_ILi512EEEiEEEEEEZNS_16flatten_to_tupleIS7_EEDaRKT_EUlRKT_E_EEDaSB_OT0_ENKUlDpSE_E_clIJNS1_IJS3_EEES6_EEEDaSI_)
$_ZN7cutlass13device_kernelIN5flash19enable_sm80_to_sm89INS1_16FlashAttnBwdSm80INS1_25CollectiveMainloopBwdSm80ILi2ELi2EN4cute5tupleIJNS5_1CILi128EEES8_NS7_ILi64EEEEEENS_10bfloat16_tEfNS_4arch4Sm80ELb0ELb0ELb1ELb0ELb1ELb0ELb0ELb0ELi2ELi4ELi4ELi4ELb0EEENS1_24CollectiveEpilogueBwdGQAISA_fSD_Li256ELb0ELb1EEENS1_19SingleTileSchedulerILb0ELb0ELb0ELi128EEEEEEEEEvNT_6ParamsE$_ZZN4cute12filter_tupleINS_5tupleIJNS_1CILi0EEENS1_IJNS2_ILi1EEENS2_ILi512EEEiEEEEEEZNS_16flatten_to_tupleIS7_EEDaRKT_EUlRKT_E_EEDaSB_OT0_ENKUlDpSE_E_clIJNS1_IJS3_EEES6_EEEDaSI_:
[----:B------:R-:W-:Y:S02]  /*b110*/  IADD3 R2, R1, 0x1380, RZ ;  /* 0x0000138001027810 */ /* 0x000fe40007ffe0ff */
[----:B------:R-:W-:Y:S02]  /*b120*/  MOV R8, 0xb150 ;  /* 0x0000b15000087802 */ /* 0x000fe40000000f00 */
[----:B------:R-:W-:Y:S02]  /*b130*/  IADD3 R2, R2, c[0x0][0x20], RZ ;  /* 0x0000080002027a10 */ /* 0x000fe40007ffe0ff */
[----:B------:R-:W-:Y:S05]  /*b140*/  CALL.REL.NOINC `($_ZN7cutlass13device_kernelIN5flash19enable_sm80_to_sm89INS1_16FlashAttnBwdSm80INS1_25CollectiveMainloopBwdSm80ILi2ELi2EN4cute5tupleIJNS5_1CILi128EEES8_NS7_ILi64EEEEEENS_10bfloat16_tEfNS_4arch4Sm80ELb0ELb0ELb1ELb0ELb1ELb0ELb0ELb0ELi2ELi4ELi4ELi4ELb0EEENS1_24CollectiveEpilogueBwdGQAISA_fSD_Li256ELb0ELb1EEENS1_19SingleTileSchedulerILb0ELb0ELb0ELi128EEEEEEEEEvNT_6ParamsE$_ZN4cute3eso3ESOILb1ELb0EJNS_1CILi0EEENS2_ILi1EEENS2_ILi512EEEiEEC2ERKS3_RKS4_RKS5_RKi) ;  /* 0xffffc06000007944 */ /* 0x000fea0003c3ffff */
[----:B-1----:R1:W5:Y:S01]  /*b150*/  LDL R2, [R1+0x1380] ;  /* 0x0013800001027983 */ /* 0x0023620000100800 */
[----:B------:R-:W-:-:S04]  /*b160*/  MOV R11, 0x0 ;  /* 0x00000000000b7802 */ /* 0x000fc80000000f00 */
[----:B------:R-:W-:Y:S05]  /*b170*/  RET.REL.NODEC R10 `(_ZN7cutlass13device_kernelIN5flash19enable_sm80_to_sm89INS1_16FlashAttnBwdSm80INS1_25CollectiveMainloopBwdSm80ILi2ELi2EN4cute5tupleIJNS5_1CILi128EEES8_NS7_ILi64EEEEEENS_10bfloat16_tEfNS_4arch4Sm80ELb0ELb0ELb1ELb0ELb1ELb0ELb0ELb0ELi2ELi4ELi4ELi4ELb0EEENS1_24CollectiveEpilogueBwdGQAISA_fSD_Li256ELb0ELb1EEENS1_19SingleTileSchedulerILb0ELb0ELb0ELi128EEEEEEEEEvNT_6ParamsE) ;  /* 0xffff4e800a007950 */ /* 0x000fea0003c3ffff */
        .type           $_ZN7cutlass13device_kernelIN5flash19enable_sm80_to_sm89INS1_16FlashAttnBwdSm80INS1_25CollectiveMainloopBwdSm80ILi2ELi2EN4cute5tupleIJNS5_1CILi128EEES8_NS7_ILi64EEEEEENS_10bfloat16_tEfNS_4arch4Sm80ELb0ELb0ELb1ELb0ELb1ELb0ELb0ELb0ELi2ELi4ELi4ELi4ELb0EEENS1_24CollectiveEpilogueBwdGQAISA_fSD_Li256ELb0ELb1EEENS1_19SingleTileSchedulerILb0ELb0ELb0ELi128EEEEEEEEEvNT_6ParamsE$_ZZN4cute12filter_tupleINS_5tupleIJNS_1CILi0EEENS_10UnderscoreEEEENS1_IJNS1_IJS3_S3_EEEiEEEZNS_6detail10lift_sliceIS5_S7_EEDaRKT_RKT0_EUlRKT_RKT0_E_EEDaSC_SF_OT1_ENKUlDpSI_E_clIJNS1_IJEEENS1_IJiEEEEEEDaSP_,@function
        .size           $_ZN7cutlass13device_kernelIN5flash19enable_sm80_to_sm89INS1_16FlashAttnBwdSm80INS1_25CollectiveMainloopBwdSm80ILi2ELi2EN4cute5tupleIJNS5_1CILi128EEES8_NS7_ILi64EEEEEENS_10bfloat16_tEfNS_4arch4Sm80ELb0ELb0ELb1ELb0ELb1ELb0ELb0ELb0ELi2ELi4ELi4ELi4ELb0EEENS1_24CollectiveEpilogueBwdGQAISA_fSD_Li256ELb0ELb1EEENS1_19SingleTileSchedulerILb0ELb0ELb0ELi128EEEEEEEEEvNT_6ParamsE$_ZZN4cute12filter_tupleINS_5tupleIJNS_1CILi0EEENS_10UnderscoreEEEENS1_IJNS1_IJS3_S3_EEEiEEEZNS_6detail10lift_sliceIS5_S7_EEDaRKT_RKT0_EUlRKT_RKT0_E_EEDaSC_SF_OT1_ENKUlDpSI_E_clIJNS1_IJEEENS1_IJiEEEEEEDaSP_,($_ZN7cutlass13device_kernelIN5flash19enable_sm80_to_sm89INS1_16FlashAttnBwdSm80INS1_25CollectiveMainloopBwdSm80ILi2ELi2EN4cute5tupleIJNS5_1CILi128EEES8_NS7_ILi64EEEEEENS_10bfloat16_tEfNS_4arch4Sm80ELb0ELb0ELb1ELb0ELb1ELb0ELb0ELb0ELi2ELi4ELi4ELi4ELb0EEENS1_24CollectiveEpilogueBwdGQAISA_fSD_Li256ELb0ELb1EEENS1_19SingleTileSchedulerILb0ELb0ELb0ELi128EEEEEEEEEvNT_6ParamsE$_ZZN4cute12filter_tupleINS_5tupleIJNS_1CILi1024EEENS1_IJiiEEEEEEZNS_16flatten_to_tupleIS5_EEDaRKT_EUlRKT_E_EEDaS9_OT0_ENKUlDpSC_E_clIJNS1_IJS3_EEES4_EEEDaSG_ - $_ZN7cutlass13device_kernelIN5flash19enable_sm80_to_sm89INS1_16FlashAttnBwdSm80INS1_25CollectiveMainloopBwdSm80ILi2ELi2EN4cute5tupleIJNS5_1CILi128EEES8_NS7_ILi64EEEEEENS_10bfloat16_tEfNS_4arch4Sm80ELb0ELb0ELb1ELb0ELb1ELb0ELb0ELb0ELi2ELi4ELi4ELi4ELb0EEENS1_24CollectiveEpilogueBwdGQAISA_fSD_Li256ELb0ELb1EEENS1_19SingleTileSchedulerILb0ELb0ELb0ELi128EEEEEEEEEvNT_6ParamsE$_ZZN4cute12filter_tupleINS_5tupleIJNS_1CILi0EEENS_10UnderscoreEEEENS1_IJNS1_IJS3_S3_EEEiEEEZNS_6detail10lift_sliceIS5_S7_EEDaRKT_RKT0_EUlRKT_RKT0_E_EEDaSC_SF_OT1_ENKUlDpSI_E_clIJNS1_IJEEENS1_IJiEEEEEEDaSP_)
$_ZN7cutlass13device_kernelIN5flash19enable_sm80_to_sm89INS1_16FlashAttnBwdSm80INS1_25CollectiveMainloopBwdSm80ILi2ELi2EN4cute5tupleIJNS5_1CILi128EEES8_NS7_ILi64EEEEEENS_10bfloat16_tEfNS_4arch4Sm80ELb0ELb0ELb1ELb0ELb1ELb0ELb0ELb0ELi2ELi4ELi4ELi4ELb0EEENS1_24CollectiveEpilogueBwdGQAISA_fSD_Li256ELb0ELb1EEENS1_19SingleTileSchedulerILb0ELb0ELb0ELi128EEEEEEEEEvNT_6ParamsE$_ZZN4cute12filter_tupleINS_5tupleIJNS_1CILi0EEENS_10UnderscoreEEEENS1_IJNS1_IJS3_S3_EEEiEEEZNS_6detail10lift_sliceIS5_S7_EEDaRKT_RKT0_EUlRKT_RKT0_E_EEDaSC_SF_OT1_ENKUlDpSI_E_clIJNS1_IJEEENS1_IJiEEEEEEDaSP_:
[----:B------:R-:W-:Y:S02]  /*b180*/  IADD3 R2, R1, 0x1680, RZ ;  /* 0x0000168001027810 */ /* 0x000fe40007ffe0ff */
[----:B------:R-:W-:Y:S02]  /*b190*/  MOV R8, 0xb1c0 ;  /* 0x0000b1c000087802 */ /* 0x000fe40000000f00 */
[----:B------:R-:W-:Y:S02]  /*b1a0*/  IADD3 R2, R2, c[0x0][0x20], RZ ;  /* 0x0000080002027a10 */ /* 0x000fe40007ffe0ff */
[----:B------:R-:W-:Y:S05]  /*b1b0*/  CALL.REL.NOINC `($_ZN7cutlass13device_kernelIN5flash19enable_sm80_to_sm89INS1_16FlashAttnBwdSm80INS1_25CollectiveMainloopBwdSm80ILi2ELi2EN4cute5tupleIJNS5_1CILi128EEES8_NS7_ILi64EEEEEENS_10bfloat16_tEfNS_4arch4Sm80ELb0ELb0ELb1ELb0ELb1ELb0ELb0ELb0ELi2ELi4ELi4ELi4ELb0EEENS1_24CollectiveEpilogueBwdGQAISA_fSD_Li256ELb0ELb1EEENS1_19SingleTileSchedulerILb0ELb0ELb0ELi128EEEEEEEEEvNT_6ParamsE$_ZN4cute3eso3ESOILb0ELb1EJiEEC2ERKi) ;  /* 0xffffb9f000007944 */ /* 0x000fea0003c3ffff */
[----:B-1----:R1:W5:Y:S01]  /*b1c0*/  LDL R2, [R1+0x1680] ;  /* 0x0016800001027983 */ /* 0x0023620000100800 */
[----:B------:R-:W-:-:S04]  /*b1d0*/  MOV R11, 0x0 ;  /* 0x00000000000b7802 */ /* 0x000fc80000000f00 */
[----:B------:R-:W-:Y:S05]  /*b1e0*/  RET.REL.NODEC R10 `(_ZN7cutlass13device_kernelIN5flash19enable_sm80_to_sm89INS1_16FlashAttnBwdSm80INS1_25CollectiveMainloopBwdSm80ILi2ELi2EN4cute5tupleIJNS5_1CILi128EEES8_NS7_ILi64EEEEEENS_10bfloat16_tEfNS_4arch4Sm80ELb0ELb0ELb1ELb0ELb1ELb0ELb0ELb0ELi2ELi4ELi4ELi4ELb0EEENS1_24CollectiveEpilogueBwdGQAISA_fSD_Li256ELb0ELb1EEENS1_19SingleTileSchedulerILb0ELb0ELb0ELi128EEEEEEEEEvNT_6ParamsE) ;  /* 0xffff4e100a007950 */ /* 0x000fea0003c3ffff */
        .type           $_ZN7cutlass13device_kernelIN5flash19enable_sm80_to_sm89INS1_16FlashAttnBwdSm80INS1_25CollectiveMainloopBwdSm80ILi2ELi2EN4cute5tupleIJNS5_1CILi128EEES8_NS7_ILi64EEEEEENS_10bfloat16_tEfNS_4arch4Sm80ELb0ELb0ELb1ELb0ELb1ELb0ELb0ELb0ELi2ELi4ELi4ELi4ELb0EEENS1_24CollectiveEpilogueBwdGQAISA_fSD_Li256ELb0ELb1EEENS1_19SingleTileSchedulerILb0ELb0ELb0ELi128EEEEEEEEEvNT_6ParamsE$_ZZN4cute12filter_tupleINS_5tupleIJNS_1CILi1024EEENS1_IJiiEEEEEEZNS_16flatten_to_tupleIS5_EEDaRKT_EUlRKT_E_EEDaS9_OT0_ENKUlDpSC_E_clIJNS1_IJS3_EEES4_EEEDaSG_,@function
        .size           $_ZN7cutlass13device_kernelIN5flash19enable_sm80_to_sm89INS1_16FlashAttnBwdSm80INS1_25CollectiveMainloopBwdSm80ILi2ELi2EN4cute5tupleIJNS5_1CILi128EEES8_NS7_ILi64EEEEEENS_10bfloat16_tEfNS_4arch4Sm80ELb0ELb0ELb1ELb0ELb1ELb0ELb0ELb0ELi2ELi4ELi4ELi4ELb0EEENS1_24CollectiveEpilogueBwdGQAISA_fSD_Li256ELb0ELb1EEENS1_19SingleTileSchedulerILb0ELb0ELb0ELi128EEEEEEEEEvNT_6ParamsE$_ZZN4cute12filter_tupleINS_5tupleIJNS_1CILi1024EEENS1_IJiiEEEEEEZNS_16flatten_to_tupleIS5_EEDaRKT_EUlRKT_E_EEDaS9_OT0_ENKUlDpSC_E_clIJNS1_IJS3_EEES4_EEEDaSG_,($_ZN7cutlass13device_kernelIN5flash19enable_sm80_to_sm89INS1_16FlashAttnBwdSm80INS1_25CollectiveMainloopBwdSm80ILi2ELi2EN4cute5tupleIJNS5_1CILi128EEES8_NS7_ILi64EEEEEENS_10bfloat16_tEfNS_4arch4Sm80ELb0ELb0ELb1ELb0ELb1ELb0ELb0ELb0ELi2ELi4ELi4ELi4ELb0EEENS1_24CollectiveEpilogueBwdGQAISA_fSD_Li256ELb0ELb1EEENS1_19SingleTileSchedulerILb0ELb0ELb0ELi128EEEEEEEEEvNT_6ParamsE$_ZZN4cute12filter_tupleINS_5tupleIJNS_1CILi1EEENS1_IJNS2_ILi8EEEiiEEENS2_ILi64EEENS1_IJiNS2_ILi144EEENS2_ILi288EEEEEENS2_ILi512EEEEEEZNS_7flattenISB_EEDaRKT_EUlRKT_E_EEDaSF_OT0_ENKUlDpSI_E_clIJNS1_IJS3_EEES5_NS1_IJS6_EEES9_NS1_IJSA_EEEEEEDaSM_ - $_ZN7cutlass13device_kernelIN5flash19enable_sm80_to_sm89INS1_16FlashAttnBwdSm80INS1_25CollectiveMainloopBwdSm80ILi2ELi2EN4cute5tupleIJNS5_1CILi128EEES8_NS7_ILi64EEEEEENS_10bfloat16_tEfNS_4arch4Sm80ELb0ELb0ELb1ELb0ELb1ELb0ELb0ELb0ELi2ELi4ELi4ELi4ELb0EEENS1_24CollectiveEpilogueBwdGQAISA_fSD_Li256ELb0ELb1EEENS1_19SingleTileSchedulerILb0ELb0ELb0ELi128EEEEEEEEEvNT_6ParamsE$_ZZN4cute12filter_tupleINS_5tupleIJNS_1CILi1024EEENS1_IJiiEEEEEEZNS_16flatten_to_tupleIS5_EEDaRKT_EUlRKT_E_EEDaS9_OT0_ENKUlDpSC_E_clIJNS1_IJS3_EEES4_EEEDaSG_)
$_ZN7cutlass13device_kernelIN5flash19enable_sm80_to_sm89INS1_16FlashAttnBwdSm80INS1_25CollectiveMainloopBwdSm80ILi2ELi2EN4cute5tupleIJNS5_1CILi128EEES8_NS7_ILi64EEEEEENS_10bfloat16_tEfNS_4arch4Sm80ELb0ELb0ELb1ELb0ELb1ELb0ELb0ELb0ELi2ELi4ELi4ELi4ELb0EEENS1_24CollectiveEpilogueBwdGQAISA_fSD_Li256ELb0ELb1EEENS1_19SingleTileSchedulerILb0ELb0ELb0ELi128EEEEEEEEEvNT_6ParamsE$_ZZN4cute12filter_tupleINS_5tupleIJNS_1CILi1024EEENS1_IJiiEEEEEEZNS_16flatten_to_tupleIS5_EEDaRKT_EUlRKT_E_EEDaS9_OT0_ENKUlDpSC_E_clIJNS1_IJS3_EEES4_EEEDaSG_:
[----:B------:R-:W-:-:S06]  /*b1f0*/  IADD3 R8, R58, -c[0x0][0x20], RZ ;  /* 0x800008003a087a10 */ /* 0x000fcc0007ffe0ff */
[----:B------:R-:W5:Y:S01]  /*b200*/  LDL R8, [R8] ;  /* 0x0000000008087983 */ /* 0x000f620000100800 */
[----:B------:R-:W-:Y:S02]  /*b210*/  IADD3 R3, R1, 0x1380, RZ ;  /* 0x0000138001037810 */ /* 0x000fe40007ffe0ff */
[----:B------:R-:W-:Y:S02]  /*b220*/  IADD3 R2, R58, 0x4, RZ ;  /* 0x000000043a027810 */ /* 0x000fe40007ffe0ff */
[----:B------:R-:W-:Y:S02]  /*b230*/  IADD3 R3, R3, c[0x0][0x20], RZ ;  /* 0x0000080003037a10 */ /* 0x000fe40007ffe0ff */
[----:B------:R-:W-:Y:S02]  /*b240*/  MOV R6, 0xb260 ;  /* 0x0000b26000067802 */ /* 0x000fe40000000f00 */
[----:B-----5:R-:W-:Y:S05]  /*b250*/  CALL.REL.NOINC `($_ZN7cutlass13device_kernelIN5flash19enable_sm80_to_sm89INS1_16FlashAttnBwdSm80INS1_25CollectiveMainloopBwdSm80ILi2ELi2EN4cute5tupleIJNS5_1CILi128EEES8_NS7_ILi64EEEEEENS_10bfloat16_tEfNS_4arch4Sm80ELb0ELb0ELb1ELb0ELb1ELb0ELb0ELb0ELi2ELi4ELi4ELi4ELb0EEENS1_24CollectiveEpilogueBwdGQAISA_fSD_Li256ELb0ELb1EEENS1_19SingleTileSchedulerILb0ELb0ELb0ELi128EEEEEEEEEvNT_6ParamsE$_ZN4cute3eso3ESOILb1ELb0EJNS_1CILi1024EEEiiEEC2ERKS3_RKiS8_) ;  /* 0xffffc11000007944 */ /* 0x020fea0003c3ffff */
[----:B------:R-:W-:-:S04]  /*b260*/  MOV R5, 0x0 ;  /* 0x0000000000057802 */ /* 0x000fc80000000f00 */
[----:B------:R-:W-:Y:S05]  /*b270*/  RET.REL.NODEC R4 `(_ZN7cutlass13device_kernelIN5flash19enable_sm80_to_sm89INS1_16FlashAttnBwdSm80INS1_25CollectiveMainloopBwdSm80ILi2ELi2EN4cute5tupleIJNS5_1CILi128EEES8_NS7_ILi64EEEEEENS_10bfloat16_tEfNS_4arch4Sm80ELb0ELb0ELb1ELb0ELb1ELb0ELb0ELb0ELi2ELi4ELi4ELi4ELb0EEENS1_24CollectiveEpilogueBwdGQAISA_fSD_Li256ELb0ELb1EEENS1_19SingleTileSchedulerILb0ELb0ELb0ELi128EEEEEEEEEvNT_6ParamsE) ;  /* 0xffff4d8004007950 */ /* 0x000fea0003c3ffff */
        .type           $_ZN7cutlass13device_kernelIN5flash19enable_sm80_to_sm89INS1_16FlashAttnBwdSm80INS1_25CollectiveMainloopBwdSm80ILi2ELi2EN4cute5tupleIJNS5_1CILi128EEES8_NS7_ILi64EEEEEENS_10bfloat16_tEfNS_4arch4Sm80ELb0ELb0ELb1ELb0ELb1ELb0ELb0ELb0ELi2ELi4ELi4ELi4ELb0EEENS1_24CollectiveEpilogueBwdGQAISA_fSD_Li256ELb0ELb1EEENS1_19SingleTileSchedulerILb0ELb0ELb0ELi128EEEEEEEEEvNT_6ParamsE$_ZZN4cute12filter_tupleINS_5tupleIJNS_1CILi1EEENS1_IJNS2_ILi8EEEiiEEENS2_ILi64EEENS1_IJiNS2_ILi144EEENS2_ILi288EEEEEENS2_ILi512EEEEEEZNS_7flattenISB_EEDaRKT_EUlRKT_E_EEDaSF_OT0_ENKUlDpSI_E_clIJNS1_IJS3_EEES5_NS1_IJS6_EEES9_NS1_IJSA_EEEEEEDaSM_,@function
        .size           $_ZN7cutlass13device_kernelIN5flash19enable_sm80_to_sm89INS1_16FlashAttnBwdSm80INS1_25CollectiveMainloopBwdSm80ILi2ELi2EN4cute5tupleIJNS5_1CILi128EEES8_NS7_ILi64EEEEEENS_10bfloat16_tEfNS_4arch4Sm80ELb0ELb0ELb1ELb0ELb1ELb0ELb0ELb0ELi2ELi4ELi4ELi4ELb0EEENS1_24CollectiveEpilogueBwdGQAISA_fSD_Li256ELb0ELb1EEENS1_19SingleTileSchedulerILb0ELb0ELb0ELi128EEEEEEEEEvNT_6ParamsE$_ZZN4cute12filter_tupleINS_5tupleIJNS_1CILi1EEENS1_IJNS2_ILi8EEEiiEEENS2_ILi64EEENS1_IJiNS2_ILi144EEENS2_ILi288EEEEEENS2_ILi512EEEEEEZNS_7flattenISB_EEDaRKT_EUlRKT_E_EEDaSF_OT0_ENKUlDpSI_E_clIJNS1_IJS3_EEES5_NS1_IJS6_EEES9_NS1_IJSA_EEEEEEDaSM_,($_ZN7cutlass13device_kernelIN5flash19enable_sm80_to_sm89INS1_16FlashAttnBwdSm80INS1_25CollectiveMainloopBwdSm80ILi2ELi2EN4cute5tupleIJNS5_1CILi128EEES8_NS7_ILi64EEEEEENS_10bfloat16_tEfNS_4arch4Sm80ELb0ELb0ELb1ELb0ELb1ELb0ELb0ELb0ELi2ELi4ELi4ELi4ELb0EEENS1_24CollectiveEpilogueBwdGQAISA_fSD_Li256ELb0ELb1EEENS1_19SingleTileSchedulerILb0ELb0ELb0ELi128EEEEEEEEEvNT_6ParamsE$_ZZN4cute12filter_tupleINS_5tupleIJNS_1CILi1EEENS1_IJiiiEEENS2_ILi64EEENS1_IJNS2_ILi72EEENS2_ILi144EEENS2_ILi288EEEEEENS2_ILi512EEEEEEZNS_7flattenISB_EEDaRKT_EUlRKT_E_EEDaSF_OT0_ENKUlDpSI_E_clIJNS1_IJS3_EEES4_NS1_IJS5_EEES9_NS1_IJSA_EEEEEEDaSM_ - $_ZN7cutlass13device_kernelIN5flash19enable_sm80_to_sm89INS1_16FlashAttnBwdSm80INS1_25CollectiveMainloopBwdSm80ILi2ELi2EN4cute5tupleIJNS5_1CILi128EEES8_NS7_ILi64EEEEEENS_10bfloat16_tEfNS_4arch4Sm80ELb0ELb0ELb1ELb0ELb1ELb0ELb0ELb0ELi2ELi4ELi4ELi4ELb0EEENS1_24CollectiveEpilogueBwdGQAISA_fSD_Li256ELb0ELb1EEENS1_19SingleTileSchedulerILb0ELb0ELb0ELi128EEEEEEEEEvNT_6ParamsE$_ZZN4cute12filter_tupleINS_5tupleIJNS_1CILi1EEENS1_IJNS2_ILi8EEEiiEEENS2_ILi64EEENS1_IJiNS2_ILi144EEENS2_ILi288EEEEEENS2_ILi512EEEEEEZNS_7flattenISB_EEDaRKT_EUlRKT_E_EEDaSF_OT0_ENKUlDpSI_E_clIJNS1_IJS3_EEES5_NS1_IJS6_EEES9_NS1_IJSA_EEEEEEDaSM_)
$_ZN7cutlass13device_kernelIN5flash19enable_sm80_to_sm89INS1_16FlashAttnBwdSm80INS1_25CollectiveMainloopBwdSm80ILi2ELi2EN4cute5tupleIJNS5_1CILi128EEES8_NS7_ILi64EEEEEENS_10bfloat16_tEfNS_4arch4Sm80ELb0ELb0ELb1ELb0ELb1ELb0ELb0ELb0ELi2ELi4ELi4ELi4ELb0EEENS1_24CollectiveEpilogueBwdGQAISA_fSD_Li256ELb0ELb1EEENS1_19SingleTileSchedulerILb0ELb0ELb0ELi128EEEEEEEEEvNT_6ParamsE$_ZZN4cute12filter_tupleINS_5tupleIJNS_1CILi1EEENS1_IJNS2_ILi8EEEiiEEENS2_ILi64EEENS1_IJiNS2_ILi144EEENS2_ILi288EEEEEENS2_ILi512EEEEEEZNS_7flattenISB_EEDaRKT_EUlRKT_E_EEDaSF_OT0_ENKUlDpSI_E_clIJNS1_IJS3_EEES5_NS1_IJS6_EEES9_NS1_IJSA_EEEEEEDaSM_:
[----:B------:R-:W-:-:S06]  /*b280*/  IADD3 R8, R60, -c[0x0][0x20], RZ ;  /* 0x800008003c087a10 */ /* 0x000fcc0007ffe0ff */
[----:B------:R-:W5:Y:S01]  /*b290*/  LDL R8, [R8] ;  /* 0x0000000008087983 */ /* 0x000f620000100800 */
[----:B------:R-:W-:Y:S02]  /*b2a0*/  IADD3 R3, R1, 0x1680, RZ ;  /* 0x0000168001037810 */ /* 0x000fe40007ffe0ff */
[----:B------:R-:W-:Y:S02]  /*b2b0*/  IADD3 R2, R60, 0x4, RZ ;  /* 0x000000043c027810 */ /* 0x000fe40007ffe0ff */
[----:B------:R-:W-:Y:S02]  /*b2c0*/  IADD3 R3, R3, c[0x0][0x20], RZ ;  /* 0x0000080003037a10 */ /* 0x000fe40007ffe0ff */
[----:B------:R-:W-:Y:S02]  /*b2d0*/  MOV R6, 0xb2f0 ;  /* 0x0000b2f000067802 */ /* 0x000fe40000000f00 */
[----:B-----5:R-:W-:Y:S05]  /*b2e0*/  CALL.REL.NOINC `($_ZN7cutlass13device_kernelIN5flash19enable_sm80_to_sm89INS1_16FlashAttnBwdSm80INS1_25CollectiveMainloopBwdSm80ILi2ELi2EN4cute5tupleIJNS5_1CILi128EEES8_NS7_ILi64EEEEEENS_10bfloat16_tEfNS_4arch4Sm80ELb0ELb0ELb1ELb0ELb1ELb0ELb0ELb0ELi2ELi4ELi4ELi4ELb0EEENS1_24CollectiveEpilogueBwdGQAISA_fSD_Li256ELb0ELb1EEENS1_19SingleTileSchedulerILb0ELb0ELb0ELi128EEEEEEEEEvNT_6ParamsE$_ZN4cute3eso3ESOILb1ELb0EJNS_1CILi1EEENS2_ILi8EEEiiNS2_ILi64EEEiNS2_ILi144EEENS2_ILi288EEENS2_ILi512EEEEEC2ERKS3_RKS4_RKiSF_RKS5_SF_RKS6_RKS7_RKS8_) ;  /* 0xffffc18000007944 */ /* 0x020fea0003c3ffff */
[----:B------:R2:W5:Y:S04]  /*b2f0*/  LDL R5, [R1+0x1688] ;  /* 0x0016880001057983 */ /* 0x0005680000100800 */
[----:B-1----:R2:W5:Y:S01]  /*b300*/  LDL.64 R2, [R1+0x1680] ;  /* 0x0016800001027983 */ /* 0x0025620000100a00 */
[----:B------:R-:W-:-:S02]  /*b310*/  MOV R8, R4 ;  /* 0x0000000400087202 */ /* 0x000fc40000000f00 */
[----:B------:R-:W-:-:S04]  /*b320*/  MOV R9, 0x0 ;  /* 0x0000000000097802 */ /* 0x000fc80000000f00 */
[----:B------:R-:W-:Y:S05]  /*b330*/  RET.REL.NODEC R8 `(_ZN7cutlass13device_kernelIN5flash19enable_sm80_to_sm89INS1_16FlashAttnBwdSm80INS1_25CollectiveMainloopBwdSm80ILi2ELi2EN4cute5tupleIJNS5_1CILi128EEES8_NS7_ILi64EEEEEENS_10bfloat16_tEfNS_4arch4Sm80ELb0ELb0ELb1ELb0ELb1ELb0ELb0ELb0ELi2ELi4ELi4ELi4ELb0EEENS1_24CollectiveEpilogueBwdGQAISA_fSD_Li256ELb0ELb1EEENS1_19SingleTileSchedulerILb0ELb0ELb0ELi128EEEEEEEEEvNT_6ParamsE) ;  /* 0xffff4cc008007950 */ /* 0x000fea0003c3ffff */
        .type           $_ZN7cutlass13device_kernelIN5flash19enable_sm80_to_sm89INS1_16FlashAttnBwdSm80INS1_25CollectiveMainloopBwdSm80ILi2ELi2EN4cute5tupleIJNS5_1CILi128EEES8_NS7_ILi64EEEEEENS_10bfloat16_tEfNS_4arch4Sm80ELb0ELb0ELb1ELb0ELb1ELb0ELb0ELb0ELi2ELi4ELi4ELi4ELb0EEENS1_24CollectiveEpilogueBwdGQAISA_fSD_Li256ELb0ELb1EEENS1_19SingleTileSchedulerILb0ELb0ELb0ELi128EEEEEEEEEvNT_6ParamsE$_ZZN4cute12filter_tupleINS_5tupleIJNS_1CILi1EEENS1_IJiiiEEENS2_ILi64EEENS1_IJNS2_ILi72EEENS2_ILi144EEENS2_ILi288EEEEEENS2_ILi512EEEEEEZNS_7flattenISB_EEDaRKT_EUlRKT_E_EEDaSF_OT0_ENKUlDpSI_E_clIJNS1_IJS3_EEES4_NS1_IJS5_EEES9_NS1_IJSA_EEEEEEDaSM_,@function
        .size           $_ZN7cutlass13device_kernelIN5flash19enable_sm80_to_sm89INS1_16FlashAttnBwdSm80INS1_25CollectiveMainloopBwdSm80ILi2ELi2EN4cute5tupleIJNS5_1CILi128EEES8_NS7_ILi64EEEEEENS_10bfloat16_tEfNS_4arch4Sm80ELb0ELb0ELb1ELb0ELb1ELb0ELb0ELb0ELi2ELi4ELi4ELi4ELb0EEENS1_24CollectiveEpilogueBwdGQAISA_fSD_Li256ELb0ELb1EEENS1_19SingleTileSchedulerILb0ELb0ELb0ELi128EEEEEEEEEvNT_6ParamsE$_ZZN4cute12filter_tupleINS_5tupleIJNS_1CILi1EEENS1_IJiiiEEENS2_ILi64EEENS1_IJNS2_ILi72EEENS2_ILi144EEENS2_ILi288EEEEEENS2_ILi512EEEEEEZNS_7flattenISB_EEDaRKT_EUlRKT_E_EEDaSF_OT0_ENKUlDpSI_E_clIJNS1_IJS3_EEES4_NS1_IJS5_EEES9_NS1_IJSA_EEEEEEDaSM_,($_ZN7cutlass13device_kernelIN5flash19enable_sm80_to_sm89INS1_16FlashAttnBwdSm80INS1_25CollectiveMainloopBwdSm80ILi2ELi2EN4cute5tupleIJNS5_1CILi128EEES8_NS7_ILi64EEEEEENS_10bfloat16_tEfNS_4arch4Sm80ELb0ELb0ELb1ELb0ELb1ELb0ELb0ELb0ELi2ELi4ELi4ELi4ELb0EEENS1_24CollectiveEpilogueBwdGQAISA_fSD_Li256ELb0ELb1EEENS1_19SingleTileSchedulerILb0ELb0ELb0ELi128EEEEEEEEEvNT_6ParamsE$_ZZN4cute12filter_tupleINS_5tupleIJNS_1CILi4096EEENS1_IJNS1_IJiiEEENS2_ILi8192EEEEEEEEEZNS_16flatten_to_tupleIS7_EEDaRKT_EUlRKT_E_EEDaSB_OT0_ENKUlDpSE_E_clIJNS1_IJS3_EEENS1_IJiiS5_EEEEEEDaSI_ - $_ZN7cutlass13device_kernelIN5flash19enable_sm80_to_sm89INS1_16FlashAttnBwdSm80INS1_25CollectiveMainloopBwdSm80ILi2ELi2EN4cute5tupleIJNS5_1CILi128EEES8_NS7_ILi64EEEEEENS_10bfloat16_tEfNS_4arch4Sm80ELb0ELb0ELb1ELb0ELb1ELb0ELb0ELb0ELi2ELi4ELi4ELi4ELb0EEENS1_24CollectiveEpilogueBwdGQAISA_fSD_Li256ELb0ELb1EEENS1_19SingleTileSchedulerILb0ELb0ELb0ELi128EEEEEEEEEvNT_6ParamsE$_ZZN4cute12filter_tupleINS_5tupleIJNS_1CILi1EEENS1_IJiiiEEENS2_ILi64EEENS1_IJNS2_ILi72EEENS2_ILi144EEENS2_ILi288EEEEEENS2_ILi512EEEEEEZNS_7flattenISB_EEDaRKT_EUlRKT_E_EEDaSF_OT0_ENKUlDpSI_E_clIJNS1_IJS3_EEES4_NS1_IJS5_EEES9_NS1_IJSA_EEEEEEDaSM_)
$_ZN7cutlass13device_kernelIN5flash19enable_sm80_to_sm89INS1_16FlashAttnBwdSm80INS1_25CollectiveMainloopBwdSm80ILi2ELi2EN4cute5tupleIJNS5_1CILi128EEES8_NS7_ILi64EEEEEENS_10bfloat16_tEfNS_4arch4Sm80ELb0ELb0ELb1ELb0ELb1ELb0ELb0ELb0ELi2ELi4ELi4ELi4ELb0EEENS1_24CollectiveEpilogueBwdGQAISA_fSD_Li256ELb0ELb1EEENS1_19SingleTileSchedulerILb0ELb0ELb0ELi128EEEEEEEEEvNT_6ParamsE$_ZZN4cute12filter_tupleINS_5tupleIJNS_1CILi1EEENS1_IJiiiEEENS2_ILi64EEENS1_IJNS2_ILi72EEENS2_ILi144EEENS2_ILi288EEEEEENS2_ILi512EEEEEEZNS_7flattenISB_EEDaRKT_EUlRKT_E_EEDaSF_OT0_ENKUlDpSI_E_clIJNS1_IJS3_EEES4_NS1_IJS5_EEES9_NS1_IJSA_EEEEEEDaSM_:
[----:B------:R-:W-:-:S06]  /*b340*/  IADD3 R8, R6, -c[0x0][0x20], RZ ;  /* 0x8000080006087a10 */ /* 0x000fcc0007ffe0ff */
[----:B------:R-:W5:Y:S01]  /*b350*/  LDL R8, [R8] ;  /* 0x0000000008087983 */ /* 0x000f620000100800 */
[----:B------:R-:W-:Y:S02]  /*b360*/  IADD3 R3, R1, 0x1680, RZ ;  /* 0x0000168001037810 */ /* 0x000fe40007ffe0ff */
[C---:B------:R-:W-:Y:S02]  /*b370*/  IADD3 R2, R6.reuse, 0x4, RZ ;  /* 0x0000000406027810 */ /* 0x040fe40007ffe0ff */
[----:B------:R-:W-:Y:S02]  /*b380*/  IADD3 R5, R6, 0x8, RZ ;  /* 0x0000000806057810 */ /* 0x000fe40007ffe0ff */
[----:B------:R-:W-:Y:S02]  /*b390*/  IADD3 R3, R3, c[0x0][0x20], RZ ;  /* 0x0000080003037a10 */ /* 0x000fe40007ffe0ff */
[----:B------:R-:W-:Y:S02]  /*b3a0*/  MOV R6, 0xb3c0 ;  /* 0x0000b3c000067802 */ /* 0x000fe40000000f00 */
[----:B-----5:R-:W-:Y:S05]  /*b3b0*/  CALL.REL.NOINC `($_ZN7cutlass13device_kernelIN5flash19enable_sm80_to_sm89INS1_16FlashAttnBwdSm80INS1_25CollectiveMainloopBwdSm80ILi2ELi2EN4cute5tupleIJNS5_1CILi128EEES8_NS7_ILi64EEEEEENS_10bfloat16_tEfNS_4arch4Sm80ELb0ELb0ELb1ELb0ELb1ELb0ELb0ELb0ELi2ELi4ELi4ELi4ELb0EEENS1_24CollectiveEpilogueBwdGQAISA_fSD_Li256ELb0ELb1EEENS1_19SingleTileSchedulerILb0ELb0ELb0ELi128EEEEEEEEEvNT_6ParamsE$_ZN4cute3eso3ESOILb1ELb0EJNS_1CILi1EEEiiiNS2_ILi64EEENS2_ILi72EEENS2_ILi144EEENS2_ILi288EEENS2_ILi512EEEEEC2ERKS3_RKiSD_SD_RKS4_RKS5_RKS6_RKS7_RKS8_) ;  /* 0xffffc35000007944 */ /* 0x020fea0003c3ffff */
[----:B------:R2:W5:Y:S04]  /*b3c0*/  LDL R5, [R1+0x1688] ;  /* 0x0016880001057983 */ /* 0x0005680000100800 */
[----:B-1----:R2:W5:Y:S01]  /*b3d0*/  LDL.64 R2, [R1+0x1680] ;  /* 0x0016800001027983 */ /* 0x0025620000100a00 */
[----:B------:R-:W-:-:S02]  /*b3e0*/  MOV R8, R4 ;  /* 0x0000000400087202 */ /* 0x000fc40000000f00 */
[----:B------:R-:W-:-:S04]  /*b3f0*/  MOV R9, 0x0 ;  /* 0x0000000000097802 */ /* 0x000fc80000000f00 */
[----:B------:R-:W-:Y:S05]  /*b400*/  RET.REL.NODEC R8 `(_ZN7cutlass13device_kernelIN5flash19enable_sm80_to_sm89INS1_16FlashAttnBwdSm80INS1_25CollectiveMainloopBwdSm80ILi2ELi2EN4cute5tupleIJNS5_1CILi128EEES8_NS7_ILi64EEEEEENS_10bfloat16_tEfNS_4arch4Sm80ELb0ELb0ELb1ELb0ELb1ELb0ELb0ELb0ELi2ELi4ELi4ELi4ELb0EEENS1_24CollectiveEpilogueBwdGQAISA_fSD_Li256ELb0ELb1EEENS1_19SingleTileSchedulerILb0ELb0ELb0ELi128EEEEEEEEEvNT_6ParamsE) ;  /* 0xffff4bf008007950 */ /* 0x000fea0003c3ffff */
        .type           $_ZN7cutlass13device_kernelIN5flash19enable_sm80_to_sm89INS1_16FlashAttnBwdSm80INS1_25CollectiveMainloopBwdSm80ILi2ELi2EN4cute5tupleIJNS5_1CILi128EEES8_NS7_ILi64EEEEEENS_10bfloat16_tEfNS_4arch4Sm80ELb0ELb0ELb1ELb0ELb1ELb0ELb0ELb0ELi2ELi4ELi4ELi4ELb0EEENS1_24CollectiveEpilogueBwdGQAISA_fSD_Li256ELb0ELb1EEENS1_19SingleTileSchedulerILb0ELb0ELb0ELi128EEEEEEEEEvNT_6ParamsE$_ZZN4cute12filter_tupleINS_5tupleIJNS_1CILi4096EEENS1_IJNS1_IJiiEEENS2_ILi8192EEEEEEEEEZNS_16flatten_to_tupleIS7_EEDaRKT_EUlRKT_E_EEDaSB_OT0_ENKUlDpSE_E_clIJNS1_IJS3_EEENS1_IJiiS5_EEEEEEDaSI_,@function
        .size           $_ZN7cutlass13device_kernelIN5flash19enable_sm80_to_sm89INS1_16FlashAttnBwdSm80INS1_25CollectiveMainloopBwdSm80ILi2ELi2EN4cute5tupleIJNS5_1CILi128EEES8_NS7_ILi64EEEEEENS_10bfloat16_tEfNS_4arch4Sm80ELb0ELb0ELb1ELb0ELb1ELb0ELb0ELb0ELi2ELi4ELi4ELi4ELb0EEENS1_24CollectiveEpilogueBwdGQAISA_fSD_Li256ELb0ELb1EEENS1_19SingleTileSchedulerILb0ELb0ELb0ELi128EEEEEEEEEvNT_6ParamsE$_ZZN4cute12filter_tupleINS_5tupleIJNS_1CILi4096EEENS1_IJNS1_IJiiEEENS2_ILi8192EEEEEEEEEZNS_16flatten_to_tupleIS7_EEDaRKT_EUlRKT_E_EEDaSB_OT0_ENKUlDpSE_E_clIJNS1_IJS3_EEENS1_IJiiS5_EEEEEEDaSI_,($_ZN7cutlass13device_kernelIN5flash19enable_sm80_to_sm89INS1_16FlashAttnBwdSm80INS1_25CollectiveMainloopBwdSm80ILi2ELi2EN4cute5tupleIJNS5_1CILi128EEES8_NS7_ILi64EEEEEENS_10bfloat16_tEfNS_4arch4Sm80ELb0ELb0ELb1ELb0ELb1ELb0ELb0ELb0ELi2ELi4ELi4ELi4ELb0EEENS1_24CollectiveEpilogueBwdGQAISA_fSD_Li256ELb0ELb1EEENS1_19SingleTileSchedulerILb0ELb0ELb0ELi128EEEEEEEEEvNT_6ParamsE$_ZZN4cute12filter_tupleINS_5tupleIJNS_1CILi4096EEENS1_IJiiEEEEEEZNS_16flatten_to_tupleIS5_EEDaRKT_EUlRKT_E_EEDaS9_OT0_ENKUlDpSC_E_clIJNS1_IJS3_EEES4_EEEDaSG_ - $_ZN7cutlass13device_kernelIN5flash19enable_sm80_to_sm89INS1_16FlashAttnBwdSm80INS1_25CollectiveMainloopBwdSm80ILi2ELi2EN4cute5tupleIJNS5_1CILi128EEES8_NS7_ILi64EEEEEENS_10bfloat16_tEfNS_4arch4Sm80ELb0ELb0ELb1ELb0ELb1ELb0ELb0ELb0ELi2ELi4ELi4ELi4ELb0EEENS1_24CollectiveEpilogueBwdGQAISA_fSD_Li256ELb0ELb1EEENS1_19SingleTileSchedulerILb0ELb0ELb0ELi128EEEEEEEEEvNT_6ParamsE$_ZZN4cute12filter_tupleINS_5tupleIJNS_1CILi4096EEENS1_IJNS1_IJiiEEENS2_ILi8192EEEEEEEEEZNS_16flatten_to_tupleIS7_EEDaRKT_EUlRKT_E_EEDaSB_OT0_ENKUlDpSE_E_clIJNS1_IJS3_EEENS1_IJiiS5_EEEEEEDaSI_)
$_ZN7cutlass13device_kernelIN5flash19enable_sm80_to_sm89INS1_16FlashAttnBwdSm80INS1_25CollectiveMainloopBwdSm80ILi2ELi2EN4cute5tupleIJNS5_1CILi128EEES8_NS7_ILi64EEEEEENS_10bfloat16_tEfNS_4arch4Sm80ELb0ELb0ELb1ELb0ELb1ELb0ELb0ELb0ELi2ELi4ELi4ELi4ELb0EEENS1_24CollectiveEpilogueBwdGQAISA_fSD_Li256ELb0ELb1EEENS1_19SingleTileSchedulerILb0ELb0ELb0ELi128EEEEEEEEEvNT_6ParamsE$_ZZN4cute12filter_tupleINS_5tupleIJNS_1CILi4096EEENS1_IJNS1_IJiiEEENS2_ILi8192EEEEEEEEEZNS_16flatten_to_tupleIS7_EEDaRKT_EUlRKT_E_EEDaSB_OT0_ENKUlDpSE_E_clIJNS1_IJS3_EEENS1_IJiiS5_EEEEEEDaSI_:
[----:B------:R-:W-:-:S06]  /*b410*/  IADD3 R8, R60, -c[0x0][0x20], RZ ;  /* 0x800008003c087a10 */ /* 0x000fcc0007ffe0ff */
[----:B------:R-:W5:Y:S01]  /*b420*/  LDL R8, [R8] ;  /* 0x0000000008087983 */ /* 0x000f620000100800 */
[----:B------:R-:W-:Y:S02]  /*b430*/  IADD3 R3, R1, 0x1680, RZ ;  /* 0x0000168001037810 */ /* 0x000fe40007ffe0ff */
[----:B------:R-:W-:Y:S02]  /*b440*/  IADD3 R2, R60, 0x4, RZ ;  /* 0x000000043c027810 */ /* 0x000fe40007ffe0ff */
[----:B------:R-:W-:Y:S02]  /*b450*/  IADD3 R3, R3, c[0x0][0x20], RZ ;  /* 0x0000080003037a10 */ /* 0x000fe40007ffe0ff */
[----:B------:R-:W-:Y:S02]  /*b460*/  MOV R6, 0xb480 ;  /* 0x0000b48000067802 */ /* 0x000fe40000000f00 */
[----:B-----5:R-:W-:Y:S05]  /*b470*/  CALL.REL.NOINC `($_ZN7cutlass13device_kernelIN5flash19enable_sm80_to_sm89INS1_16FlashAttnBwdSm80INS1_25CollectiveMainloopBwdSm80ILi2ELi2EN4cute5tupleIJNS5_1CILi128EEES8_NS7_ILi64EEEEEENS_10bfloat16_tEfNS_4arch4Sm80ELb0ELb0ELb1ELb0ELb1ELb0ELb0ELb0ELi2ELi4ELi4ELi4ELb0EEENS1_24CollectiveEpilogueBwdGQAISA_fSD_Li256ELb0ELb1EEENS1_19SingleTileSchedulerILb0ELb0ELb0ELi128EEEEEEEEEvNT_6ParamsE$_ZN4cute3eso3ESOILb1ELb0EJNS_1CILi4096EEEiiNS2_ILi8192EEEEEC2ERKS3_RKiS9_RKS4_) ;  /* 0xffffc57000007944 */ /* 0x020fea0003c3ffff */
[----:B------:R-:W-:-:S04]  /*b480*/  MOV R5, 0x0 ;  /* 0x0000000000057802 */ /* 0x000fc80000000f00 */
[----:B------:R-:W-:Y:S05]  /*b490*/  RET.REL.NODEC R4 `(_ZN7cutlass13device_kernelIN5flash19enable_sm80_to_sm89INS1_16FlashAttnBwdSm80INS1_25CollectiveMainloopBwdSm80ILi2ELi2EN4cute5tupleIJNS5_1CILi128EEES8_NS7_ILi64EEEEEENS_10bfloat16_tEfNS_4arch4Sm80ELb0ELb0ELb1ELb0ELb1ELb0ELb0ELb0ELi2ELi4ELi4ELi4ELb0EEENS1_24CollectiveEpilogueBwdGQAISA_fSD_Li256ELb0ELb1EEENS1_19SingleTileSchedulerILb0ELb0ELb0ELi128EEEEEEEEEvNT_6ParamsE) ;  /* 0xffff4b6004007950 */ /* 0x000fea0003c3ffff */
        .type           $_ZN7cutlass13device_kernelIN5flash19enable_sm80_to_sm89INS1_16FlashAttnBwdSm80INS1_25CollectiveMainloopBwdSm80ILi2ELi2EN4cute5tupleIJNS5_1CILi128EEES8_NS7_ILi64EEEEEENS_10bfloat16_tEfNS_4arch4Sm80ELb0ELb0ELb1ELb0ELb1ELb0ELb0ELb0ELi2ELi4ELi4ELi4ELb0EEENS1_24CollectiveEpilogueBwdGQAISA_fSD_Li256ELb0ELb1EEENS1_19SingleTileSchedulerILb0ELb0ELb0ELi128EEEEEEEEEvNT_6ParamsE$_ZZN4cute12filter_tupleINS_5tupleIJNS_1CILi4096EEENS1_IJiiEEEEEEZNS_16flatten_to_tupleIS5_EEDaRKT_EUlRKT_E_EEDaS9_OT0_ENKUlDpSC_E_clIJNS1_IJS3_EEES4_EEEDaSG_,@function
        .size           $_ZN7cutlass13device_kernelIN5flash19enable_sm80_to_sm89INS1_16FlashAttnBwdSm80INS1_25CollectiveMainloopBwdSm80ILi2ELi2EN4cute5tupleIJNS5_1CILi128EEES8_NS7_ILi64EEEEEENS_10bfloat16_tEfNS_4arch4Sm80ELb0ELb0ELb1ELb0ELb1ELb0ELb0ELb0ELi2ELi4ELi4ELi4ELb0EEENS1_24CollectiveEpilogueBwdGQAISA_fSD_Li256ELb0ELb1EEENS1_19SingleTileSchedulerILb0ELb0ELb0ELi128EEEEEEEEEvNT_6ParamsE$_ZZN4cute12filter_tupleINS_5tupleIJNS_1CILi4096EEENS1_IJiiEEEEEEZNS_16flatten_to_tupleIS5_EEDaRKT_EUlRKT_E_EEDaS9_OT0_ENKUlDpSC_E_clIJNS1_IJS3_EEES4_EEEDaSG_,($_ZN7cutlass13device_kernelIN5flash19enable_sm80_to_sm89INS1_16FlashAttnBwdSm80INS1_25CollectiveMainloopBwdSm80ILi2ELi2EN4cute5tupleIJNS5_1CILi128EEES8_NS7_ILi64EEEEEENS_10bfloat16_tEfNS_4arch4Sm80ELb0ELb0ELb1ELb0ELb1ELb0ELb0ELb0ELi2ELi4ELi4ELi4ELb0EEENS1_24CollectiveEpilogueBwdGQAISA_fSD_Li256ELb0ELb1EEENS1_19SingleTileSchedulerILb0ELb0ELb0ELi128EEEEEEEEEvNT_6ParamsE$_ZZN4cute12filter_tupleINS_5tupleIJiNS1_IJiNS_1CILi0EEEEEEEEES5_ZNS_6detail9lift_diceIS5_S5_EEDaRKT_RKT0_EUlRKT_RKT0_E_EEDaSA_SD_OT1_ENKUlDpSG_E_clIJNS1_IJiEEES4_EEEDaSN_ - $_ZN7cutlass13device_kernelIN5flash19enable_sm80_to_sm89INS1_16FlashAttnBwdSm80INS1_25CollectiveMainloopBwdSm80ILi2ELi2EN4cute5tupleIJNS5_1CILi128EEES8_NS7_ILi64EEEEEENS_10bfloat16_tEfNS_4arch4Sm80ELb0ELb0ELb1ELb0ELb1ELb0ELb0ELb0ELi2ELi4ELi4ELi4ELb0EEENS1_24CollectiveEpilogueBwdGQAISA_fSD_Li256ELb0ELb1EEENS1_19SingleTileSchedulerILb0ELb0ELb0ELi128EEEEEEEEEvNT_6ParamsE$_ZZN4cute12filter_tupleINS_5tupleIJNS_1CILi4096EEENS1_IJiiEEEEEEZNS_16flatten_to_tupleIS5_EEDaRKT_EUlRKT_E_EEDaS9_OT0_ENKUlDpSC_E_clIJNS1_IJS3_EEES4_EEEDaSG_)
$_ZN7cutlass13device_kernelIN5flash19enable_sm80_to_sm89INS1_16FlashAttnBwdSm80INS1_25CollectiveMainloopBwdSm80ILi2ELi2EN4cute5tupleIJNS5_1CILi128EEES8_NS7_ILi64EEEEEENS_10bfloat16_tEfNS_4arch4Sm80ELb0ELb0ELb1ELb0ELb1ELb0ELb0ELb0ELi2ELi4ELi4ELi4ELb0EEENS1_24CollectiveEpilogueBwdGQAISA_fSD_Li256ELb0ELb1EEENS1_19SingleTileSchedulerILb0ELb0ELb0ELi128EEEEEEEEEvNT_6ParamsE$_ZZN4cute12filter_tupleINS_5tupleIJNS_1CILi4096EEENS1_IJiiEEEEEEZNS_16flatten_to_tupleIS5_EEDaRKT_EUlRKT_E_EEDaS9_OT0_ENKUlDpSC_E_clIJNS1_IJS3_EEES4_EEEDaSG_:
[----:B------:R-:W-:-:S06]  /*b4a0*/  IADD3 R8, R58, -c[0x0][0x20], RZ ;  /* 0x800008003a087a10 */ /* 0x000fcc0007ffe0ff */
[----:B------:R-:W5:Y:S01]  /*b4b0*/  LDL R8, [R8] ;  /* 0x0000000008087983 */ /* 0x000f620000100800 */
[----:B------:R-:W-:Y:S02]  /*b4c0*/  IADD3 R3, R1, 0x1380, RZ ;  /* 0x0000138001037810 */ /* 0x000fe40007ffe0ff */
[----:B------:R-:W-:Y:S02]  /*b4d0*/  IADD3 R2, R58, 0x4, RZ ;  /* 0x000000043a027810 */ /* 0x000fe40007ffe0ff */
[----:B------:R-:W-:Y:S02]  /*b4e0*/  IADD3 R3, R3, c[0x0][0x20], RZ ;  /* 0x0000080003037a10 */ /* 0x000fe40007ffe0ff */
[----:B------:R-:W-:Y:S02]  /*b4f0*/  MOV R6, 0xb510 ;  /* 0x0000b51000067802 */ /* 0x000fe40000000f00 */
[----:B-----5:R-:W-:Y:S05]  /*b500*/  CALL.REL.NOINC `($_ZN7cutlass13device_kernelIN5flash19enable_sm80_to_sm89INS1_16FlashAttnBwdSm80INS1_25CollectiveMainloopBwdSm80ILi2ELi2EN4cute5tupleIJNS5_1CILi128EEES8_NS7_ILi64EEEEEENS_10bfloat16_tEfNS_4arch4Sm80ELb0ELb0ELb1ELb0ELb1ELb0ELb0ELb0ELi2ELi4ELi4ELi4ELb0EEENS1_24CollectiveEpilogueBwdGQAISA_fSD_Li256ELb0ELb1EEENS1_19SingleTileSchedulerILb0ELb0ELb0ELi128EEEEEEEEEvNT_6ParamsE$_ZN4cute3eso3ESOILb1ELb0EJNS_1CILi4096EEEiiEEC2ERKS3_RKiS8_) ;  /* 0xffffc46000007944 */ /* 0x020fea0003c3ffff */
[----:B------:R-:W-:-:S04]  /*b510*/  MOV R5, 0x0 ;  /* 0x0000000000057802 */ /* 0x000fc80000000f00 */
[----:B------:R-:W-:Y:S05]  /*b520*/  RET.REL.NODEC R4 `(_ZN7cutlass13device_kernelIN5flash19enable_sm80_to_sm89INS1_16FlashAttnBwdSm80INS1_25CollectiveMainloopBwdSm80ILi2ELi2EN4cute5tupleIJNS5_1CILi128EEES8_NS7_ILi64EEEEEENS_10bfloat16_tEfNS_4arch4Sm80ELb0ELb0ELb1ELb0ELb1ELb0ELb0ELb0ELi2ELi4ELi4ELi4ELb0EEENS1_24CollectiveEpilogueBwdGQAISA_fSD_Li256ELb0ELb1EEENS1_19SingleTileSchedulerILb0ELb0ELb0ELi128EEEEEEEEEvNT_6ParamsE) ;  /* 0xffff4ad004007950 */ /* 0x000fea0003c3ffff */
        .type           $_ZN7cutlass13device_kernelIN5flash19enable_sm80_to_sm89INS1_16FlashAttnBwdSm80INS1_25CollectiveMainloopBwdSm80ILi2ELi2EN4cute5tupleIJNS5_1CILi128EEES8_NS7_ILi64EEEEEENS_10bfloat16_tEfNS_4arch4Sm80ELb0ELb0ELb1ELb0ELb1ELb0ELb0ELb0ELi2ELi4ELi4ELi4ELb0EEENS1_24CollectiveEpilogueBwdGQAISA_fSD_Li256ELb0ELb1EEENS1_19SingleTileSchedulerILb0ELb0ELb0ELi128EEEEEEEEEvNT_6ParamsE$_ZZN4cute12filter_tupleINS_5tupleIJiNS1_IJiNS_1CILi0EEEEEEEEES5_ZNS_6detail9lift_diceIS5_S5_EEDaRKT_RKT0_EUlRKT_RKT0_E_EEDaSA_SD_OT1_ENKUlDpSG_E_clIJNS1_IJiEEES4_EEEDaSN_,@function
        .size           $_ZN7cutlass13device_kernelIN5flash19enable_sm80_to_sm89INS1_16FlashAttnBwdSm80INS1_25CollectiveMainloopBwdSm80ILi2ELi2EN4cute5tupleIJNS5_1CILi128EEES8_NS7_ILi64EEEEEENS_10bfloat16_tEfNS_4arch4Sm80ELb0ELb0ELb1ELb0ELb1ELb0ELb0ELb0ELi2ELi4ELi4ELi4ELb0EEENS1_24CollectiveEpilogueBwdGQAISA_fSD_Li256ELb0ELb1EEENS1_19SingleTileSchedulerILb0ELb0ELb0ELi128EEEEEEEEEvNT_6ParamsE$_ZZN4cute12filter_tupleINS_5tupleIJiNS1_IJiNS_1CILi0EEEEEEEEES5_ZNS_6detail9lift_diceIS5_S5_EEDaRKT_RKT0_EUlRKT_RKT0_E_EEDaSA_SD_OT1_ENKUlDpSG_E_clIJNS1_IJiEEES4_EEEDaSN_,($_ZN7cutlass13device_kernelIN5flash19enable_sm80_to_sm89INS1_16FlashAttnBwdSm80INS1_25CollectiveMainloopBwdSm80ILi2ELi2EN4cute5tupleIJNS5_1CILi128EEES8_NS7_ILi64EEEEEENS_10bfloat16_tEfNS_4arch4Sm80ELb0ELb0ELb1ELb0ELb1ELb0ELb0ELb0ELi2ELi4ELi4ELi4ELb0EEENS1_24CollectiveEpilogueBwdGQAISA_fSD_Li256ELb0ELb1EEENS1_19SingleTileSchedulerILb0ELb0ELb0ELi128EEEEEEEEEvNT_6ParamsE$_ZZN4cute12filter_tupleINS_5tupleIJiNS_1CILi0EEEEEES4_ZNS_6detail9lift_diceIS4_S4_EEDaRKT_RKT0_EUlRKT_RKT0_E_EEDaS9_SC_OT1_ENKUlDpSF_E_clIJNS1_IJiEEENS1_IJS3_EEEEEEDaSM_ - $_ZN7cutlass13device_kernelIN5flash19enable_sm80_to_sm89INS1_16FlashAttnBwdSm80INS1_25CollectiveMainloopBwdSm80ILi2ELi2EN4cute5tupleIJNS5_1CILi128EEES8_NS7_ILi64EEEEEENS_10bfloat16_tEfNS_4arch4Sm80ELb0ELb0ELb1ELb0ELb1ELb0ELb0ELb0ELi2ELi4ELi4ELi4ELb0EEENS1_24CollectiveEpilogueBwdGQAISA_fSD_Li256ELb0ELb1EEENS1_19SingleTileSchedulerILb0ELb0ELb0ELi128EEEEEEEEEvNT_6ParamsE$_ZZN4cute12filter_tupleINS_5tupleIJiNS1_IJiNS_1CILi0EEEEEEEEES5_ZNS_6detail9lift_diceIS5_S5_EEDaRKT_RKT0_EUlRKT_RKT0_E_EEDaSA_SD_OT1_ENKUlDpSG_E_clIJNS1_IJiEEES4_EEEDaSN_)
$_ZN7cutlass13device_kernelIN5flash19enable_sm80_to_sm89INS1_16FlashAttnBwdSm80INS1_25CollectiveMainloopBwdSm80ILi2ELi2EN4cute5tupleIJNS5_1CILi128EEES8_NS7_ILi64EEEEEENS_10bfloat16_tEfNS_4arch4Sm80ELb0ELb0ELb1ELb0ELb1ELb0ELb0ELb0ELi2ELi4ELi4ELi4ELb0EEENS1_24CollectiveEpilogueBwdGQAISA_fSD_Li256ELb0ELb1EEENS1_19SingleTileSchedulerILb0ELb0ELb0ELi128EEEEEEEEEvNT_6ParamsE$_ZZN4cute12filter_tupleINS_5tupleIJiNS1_IJiNS_1CILi0EEEEEEEEES5_ZNS_6detail9lift_diceIS5_S5_EEDaRKT_RKT0_EUlRKT_RKT0_E_EEDaSA_SD_OT1_ENKUlDpSG_E_clIJNS1_IJiEEES4_EEEDaSN_:
[----:B------:R-:W-:Y:S02]  /*b530*/  IADD3 R6, R1, 0x1684, RZ ;  /* 0x0000168401067810 */ /* 0x000fe40007ffe0ff */
[----:B------:R-:W-:Y:S02]  /*b540*/  MOV R10, 0xb570 ;  /* 0x0000b570000a7802 */ /* 0x000fe40000000f00 */
[----:B------:R-:W-:Y:S02]  /*b550*/  IADD3 R6, R6, c[0x0][0x20], RZ ;  /* 0x0000080006067a10 */ /* 0x000fe40007ffe0ff */
[----:B------:R-:W-:Y:S05]  /*b560*/  CALL.REL.NOINC `($_ZN7cutlass13device_kernelIN5flash19enable_sm80_to_sm89INS1_16FlashAttnBwdSm80INS1_25CollectiveMainloopBwdSm80ILi2ELi2EN4cute5tupleIJNS5_1CILi128EEES8_NS7_ILi64EEEEEENS_10bfloat16_tEfNS_4arch4Sm80ELb0ELb0ELb1ELb0ELb1ELb0ELb0ELb0ELi2ELi4ELi4ELi4ELb0EEENS1_24CollectiveEpilogueBwdGQAISA_fSD_Li256ELb0ELb1EEENS1_19SingleTileSchedulerILb0ELb0ELb0ELi128EEEEEEEEEvNT_6ParamsE$_ZN4cute3eso3ESOILb0ELb0EJiiNS_1CILi0EEEEEC2ERKiS6_RKS3_) ;  /* 0xffffaf1000007944 */ /* 0x000fea0003c3ffff */
[----:B-1----:R1:W5:Y:S04]  /*b570*/  LDL R3, [R1+0x1688] ;  /* 0x0016880001037983 */ /* 0x0023680000100800 */
[----:B------:R1:W5:Y:S01]  /*b580*/  LDL R5, [R1+0x1684] ;  /* 0x0016840001057983 */ /* 0x0003620000100800 */
[----:B------:R-:W-:Y:S02]  /*b590*/  MOV R8, R2 ;  /* 0x0000000200087202 */ /* 0x000fe40000000f00 */
[----:B------:R-:W-:-:S04]  /*b5a0*/  MOV R9, 0x0 ;  /* 0x0000000000097802 */ /* 0x000fc80000000f00 */
[----:B------:R-:W-:Y:S05]  /*b5b0*/  RET.REL.NODEC R8 `(_ZN7cutlass13device_kernelIN5flash19enable_sm80_to_sm89INS1_16FlashAttnBwdSm80INS1_25CollectiveMainloopBwdSm80ILi2ELi2EN4cute5tupleIJNS5_1CILi128EEES8_NS7_ILi64EEEEEENS_10bfloat16_tEfNS_4arch4Sm80ELb0ELb0ELb1ELb0ELb1ELb0ELb0ELb0ELi2ELi4ELi4ELi4ELb0EEENS1_24CollectiveEpilogueBwdGQAISA_fSD_Li256ELb0ELb1EEENS1_19SingleTileSchedulerILb0ELb0ELb0ELi128EEEEEEEEEvNT_6ParamsE) ;  /* 0xffff4a4008007950 */ /* 0x000fea0003c3ffff */
        .type           $_ZN7cutlass13device_kernelIN5flash19enable_sm80_to_sm89INS1_16FlashAttnBwdSm80INS1_25CollectiveMainloopBwdSm80ILi2ELi2EN4cute5tupleIJNS5_1CILi128EEES8_NS7_ILi64EEEEEENS_10bfloat16_tEfNS_4arch4Sm80ELb0ELb0ELb1ELb0ELb1ELb0ELb0ELb0ELi2ELi4ELi4ELi4ELb0EEENS1_24CollectiveEpilogueBwdGQAISA_fSD_Li256ELb0ELb1EEENS1_19SingleTileSchedulerILb0ELb0ELb0ELi128EEEEEEEEEvNT_6ParamsE$_ZZN4cute12filter_tupleINS_5tupleIJiNS_1CILi0EEEEEES4_ZNS_6detail9lift_diceIS4_S4_EEDaRKT_RKT0_EUlRKT_RKT0_E_EEDaS9_SC_OT1_ENKUlDpSF_E_clIJNS1_IJiEEENS1_IJS3_EEEEEEDaSM_,@function
        .size           $_ZN7cutlass13device_kernelIN5flash19enable_sm80_to_sm89INS1_16FlashAttnBwdSm80INS1_25CollectiveMainloopBwdSm80ILi2ELi2EN4cute5tupleIJNS5_1CILi128EEES8_NS7_ILi64EEEEEENS_10bfloat16_tEfNS_4arch4Sm80ELb0ELb0ELb1ELb0ELb1ELb0ELb0ELb0ELi2ELi4ELi4ELi4ELb0EEENS1_24CollectiveEpilogueBwdGQAISA_fSD_Li256ELb0ELb1EEENS1_19SingleTileSchedulerILb0ELb0ELb0ELi128EEEEEEEEEvNT_6ParamsE$_ZZN4cute12filter_tupleINS_5tupleIJiNS_1CILi0EEEEEES4_ZNS_6detail9lift_diceIS4_S4_EEDaRKT_RKT0_EUlRKT_RKT0_E_EEDaS9_SC_OT1_ENKUlDpSF_E_clIJNS1_IJiEEENS1_IJS3_EEEEEEDaSM_,($_ZN7cutlass13device_kernelIN5flash19enable_sm80_to_sm89INS1_16FlashAttnBwdSm80INS1_25CollectiveMainloopBwdSm80ILi2ELi2EN4cute5tupleIJNS5_1CILi128EEES8_NS7_ILi64EEEEEENS_10bfloat16_tEfNS_4arch4Sm80ELb0ELb0ELb1ELb0ELb1ELb0ELb0ELb0ELi2ELi4ELi4ELi4ELb0EEENS1_24CollectiveEpilogueBwdGQAISA_fSD_Li256ELb0ELb1EEENS1_19SingleTileSchedulerILb0ELb0ELb0ELi128EEEEEEEEEvNT_6ParamsE$_ZZN4cute13to_mixed_bitsINS_5tupleIJNS1_IJNS_1CILi4EEENS2_ILi8EEEEEENS2_ILi2EEENS2_ILi1EEEEEENS1_IJNS1_IJNS2_ILi0EEENS2_ILi64EEEEEES9_S9_EEENS1_IJNS1_IJiiEEEiS9_EEEEEDaRKT_RKT0_RKT1_ENKUlDpRKT_E_clIJNS_9MixedBitsILj0ELj448EEENS2_ILj0EEESW_EEEDaSR_ - $_ZN7cutlass13device_kernelIN5flash19enable_sm80_to_sm89INS1_16FlashAttnBwdSm80INS1_25CollectiveMainloopBwdSm80ILi2ELi2EN4cute5tupleIJNS5_1CILi128EEES8_NS7_ILi64EEEEEENS_10bfloat16_tEfNS_4arch4Sm80ELb0ELb0ELb1ELb0ELb1ELb0ELb0ELb0ELi2ELi4ELi4ELi4ELb0EEENS1_24CollectiveEpilogueBwdGQAISA_fSD_Li256ELb0ELb1EEENS1_19SingleTileSchedulerILb0ELb0ELb0ELi128EEEEEEEEEvNT_6ParamsE$_ZZN4cute12filter_tupleINS_5tupleIJiNS_1CILi0EEEEEES4_ZNS_6detail9lift_diceIS4_S4_EEDaRKT_RKT0_EUlRKT_RKT0_E_EEDaS9_SC_OT1_ENKUlDpSF_E_clIJNS1_IJiEEENS1_IJS3_EEEEEEDaSM_)
$_ZN7cutlass13device_kernelIN5flash19enable_sm80_to_sm89INS1_16FlashAttnBwdSm80INS1_25CollectiveMainloopBwdSm80ILi2ELi2EN4cute5tupleIJNS5_1CILi128EEES8_NS7_ILi64EEEEEENS_10bfloat16_tEfNS_4arch4Sm80ELb0ELb0ELb1ELb0ELb1ELb0ELb0ELb0ELi2ELi4ELi4ELi4ELb0EEENS1_24CollectiveEpilogueBwdGQAISA_fSD_Li256ELb0ELb1EEENS1_19SingleTileSchedulerILb0ELb0ELb0ELi128EEEEEEEEEvNT_6ParamsE$_ZZN4cute12filter_tupleINS_5tupleIJiNS_1CILi0EEEEEES4_ZNS_6detail9lift_diceIS4_S4_EEDaRKT_RKT0_EUlRKT_RKT0_E_EEDaS9_SC_OT1_ENKUlDpSF_E_clIJNS1_IJiEEENS1_IJS3_EEEEEEDaSM_:
[----:B------:R-:W-:Y:S02]  /*b5c0*/  IADD3 R2, R1, 0x1684, RZ ;  /* 0x0000168401027810 */ /* 0x000fe40007ffe0ff */
[----:B------:R-:W-:Y:S02]  /*b5d0*/  MOV R6, 0xb600 ;  /* 0x0000b60000067802 */ /* 0x000fe40000000f00 */
[----:B------:R-:W-:Y:S02]  /*b5e0*/  IADD3 R2, R2, c[0x0][0x20], RZ ;  /* 0x0000080002027a10 */ /* 0x000fe40007ffe0ff */
[----:B------:R-:W-:Y:S05]  /*b5f0*/  CALL.REL.NOINC `($_ZN7cutlass13device_kernelIN5flash19enable_sm80_to_sm89INS1_16FlashAttnBwdSm80INS1_25CollectiveMainloopBwdSm80ILi2ELi2EN4cute5tupleIJNS5_1CILi128EEES8_NS7_ILi64EEEEEENS_10bfloat16_tEfNS_4arch4Sm80ELb0ELb0ELb1ELb0ELb1ELb0ELb0ELb0ELi2ELi4ELi4ELi4ELb0EEENS1_24CollectiveEpilogueBwdGQAISA_fSD_Li256ELb0ELb1EEENS1_19SingleTileSchedulerILb0ELb0ELb0ELi128EEEEEEEEEvNT_6ParamsE$_ZN4cute3eso3ESOILb0ELb1EJiNS_1CILi0EEEEEC2ERKiRKS3_) ;  /* 0xffffb5f000007944 */ /* 0x000fea0003c3ffff */
[----:B-1----:R1:W5:Y:S01]  /*b600*/  LDL R2, [R1+0x1684] ;  /* 0x0016840001027983 */ /* 0x0023620000100800 */
[----:B------:R-:W-:Y:S02]  /*b610*/  MOV R8, R72 ;  /* 0x0000004800087202 */ /* 0x000fe40000000f00 */
[----:B------:R-:W-:-:S04]  /*b620*/  MOV R9, 0x0 ;  /* 0x0000000000097802 */ /* 0x000fc80000000f00 */
[----:B------:R-:W-:Y:S05]  /*b630*/  RET.REL.NODEC R8 `(_ZN7cutlass13device_kernelIN5flash19enable_sm80_to_sm89INS1_16FlashAttnBwdSm80INS1_25CollectiveMainloopBwdSm80ILi2ELi2EN4cute5tupleIJNS5_1CILi128EEES8_NS7_ILi64EEEEEENS_10bfloat16_tEfNS_4arch4Sm80ELb0ELb0ELb1ELb0ELb1ELb0ELb0ELb0ELi2ELi4ELi4ELi4ELb0EEENS1_24CollectiveEpilogueBwdGQAISA_fSD_Li256ELb0ELb1EEENS1_19SingleTileSchedulerILb0ELb0ELb0ELi128EEEEEEEEEvNT_6ParamsE) ;  /* 0xffff49c008007950 */ /* 0x000fea0003c3ffff */
        .type           $_ZN7cutlass13device_kernelIN5flash19enable_sm80_to_sm89INS1_16FlashAttnBwdSm80INS1_25CollectiveMainloopBwdSm80ILi2ELi2EN4cute5tupleIJNS5_1CILi128EEES8_NS7_ILi64EEEEEENS_10bfloat16_tEfNS_4arch4Sm80ELb0ELb0ELb1ELb0ELb1ELb0ELb0ELb0ELi2ELi4ELi4ELi4ELb0EEENS1_24CollectiveEpilogueBwdGQAISA_fSD_Li256ELb0ELb1EEENS1_19SingleTileSchedulerILb0ELb0ELb0ELi128EEEEEEEEEvNT_6ParamsE$_ZZN4cute13to_mixed_bitsINS_5tupleIJNS1_IJNS_1CILi4EEENS2_ILi8EEEEEENS2_ILi2EEENS2_ILi1EEEEEENS1_IJNS1_IJNS2_ILi0EEENS2_ILi64EEEEEES9_S9_EEENS1_IJNS1_IJiiEEEiS9_EEEEEDaRKT_RKT0_RKT1_ENKUlDpRKT_E_clIJNS_9MixedBitsILj0ELj448EEENS2_ILj0EEESW_EEEDaSR_,@function
        .size           $_ZN7cutlass13device_kernelIN5flash19enable_sm80_to_sm89INS1_16FlashAttnBwdSm80INS1_25CollectiveMainloopBwdSm80ILi2ELi2EN4cute5tupleIJNS5_1CILi128EEES8_NS7_ILi64EEEEEENS_10bfloat16_tEfNS_4arch4Sm80ELb0ELb0ELb1ELb0ELb1ELb0ELb0ELb0ELi2ELi4ELi4ELi4ELb0EEENS1_24CollectiveEpilogueBwdGQAISA_fSD_Li256ELb0ELb1EEENS1_19SingleTileSchedulerILb0ELb0ELb0ELi128EEEEEEEEEvNT_6ParamsE$_ZZN4cute13to_mixed_bitsINS_5tupleIJNS1_IJNS_1CILi4EEENS2_ILi8EEEEEENS2_ILi2EEENS2_ILi1EEEEEENS1_IJNS1_IJNS2_ILi0EEENS2_ILi64EEEEEES9_S9_EEENS1_IJNS1_IJiiEEEiS9_EEEEEDaRKT_RKT0_RKT1_ENKUlDpRKT_E_clIJNS_9MixedBitsILj0ELj448EEENS2_ILj0EEESW_EEEDaSR_,($_ZN7cutlass13device_kernelIN5flash19enable_sm80_to_sm89INS1_16FlashAttnBwdSm80INS1_25CollectiveMainloopBwdSm80ILi2ELi2EN4cute5tupleIJNS5_1CILi128EEES8_NS7_ILi64EEEEEENS_10bfloat16_tEfNS_4arch4Sm80ELb0ELb0ELb1ELb0ELb1ELb0ELb0ELb0ELi2ELi4ELi4ELi4ELb0EEENS1_24CollectiveEpilogueBwdGQAISA_fSD_Li256ELb0ELb1EEENS1_19SingleTileSchedulerILb0ELb0ELb0ELi128EEEEEEEEEvNT_6ParamsE$_ZZN4cute13to_mixed_bitsINS_5tupleIJNS1_IJNS_1CILi4EEENS2_ILi8EEEEEENS2_ILi2EEENS2_ILi1EEEEEENS1_IJNS1_IJNS2_ILi0EEENS2_ILi64EEEEEES9_S9_EEENS1_IJNS1_IJiiEEEiS9_EEEEEDaRKT_RKT0_RKT1_ENKUlRKT_RKT0_RKT1_E_clIS5_SB_SD_EEDaSQ_ST_SW_ - $_ZN7cutlass13device_kernelIN5flash19enable_sm80_to_sm89INS1_16FlashAttnBwdSm80INS1_25CollectiveMainloopBwdSm80ILi2ELi2EN4cute5tupleIJNS5_1CILi128EEES8_NS7_ILi64EEEEEENS_10bfloat16_tEfNS_4arch4Sm80ELb0ELb0ELb1ELb0ELb1ELb0ELb0ELb0ELi2ELi4ELi4ELi4ELb0EEENS1_24CollectiveEpilogueBwdGQAISA_fSD_Li256ELb0ELb1EEENS1_19SingleTileSchedulerILb0ELb0ELb0ELi128EEEEEEEEEvNT_6ParamsE$_ZZN4cute13to_mixed_bitsINS_5tupleIJNS1_IJNS_1CILi4EEENS2_ILi8EEEEEENS2_ILi2EEENS2_ILi1EEEEEENS1_IJNS1_IJNS2_ILi0EEENS2_ILi64EEEEEES9_S9_EEENS1_IJNS1_IJiiEEEiS9_EEEEEDaRKT_RKT0_RKT1_ENKUlDpRKT_E_clIJNS_9MixedBitsILj0ELj448EEENS2_ILj0EEESW_EEEDaSR_)
$_ZN7cutlass13device_kernelIN5flash19enable_sm80_to_sm89INS1_16FlashAttnBwdSm80INS1_25CollectiveMainloopBwdSm80ILi2ELi2EN4cute5tupleIJNS5_1CILi128EEES8_NS7_ILi64EEEEEENS_10bfloat16_tEfNS_4arch4Sm80ELb0ELb0ELb1ELb0ELb1ELb0ELb0ELb0ELi2ELi4ELi4ELi4ELb0EEENS1_24CollectiveEpilogueBwdGQAISA_fSD_Li256ELb0ELb1EEENS1_19SingleTileSchedulerILb0ELb0ELb0ELi128EEEEEEEEEvNT_6ParamsE$_ZZN4cute13to_mixed_bitsINS_5tupleIJNS1_IJNS_1CILi4EEENS2_ILi8EEEEEENS2_ILi2EEENS2_ILi1EEEEEENS1_IJNS1_IJNS2_ILi0EEENS2_ILi64EEEEEES9_S9_EEENS1_IJNS1_IJiiEEEiS9_EEEEEDaRKT_RKT0_RKT1_ENKUlDpRKT_E_clIJNS_9MixedBitsILj0ELj448EEENS2_ILj0EEESW_EEEDaSR_:
[----:B------:R-:W-:Y:S02]  /*b640*/  MOV R3, 0x0 ;  /* 0x0000000000037802 */ /* 0x000fe40000000f00 */
[----:B------:R-:W-:Y:S02]  /*b650*/  LOP3.LUT R13, R13, 0x1c0, RZ, 0xc0, !PT ;  /* 0x000001c00d0d7812 */ /* 0x000fe400078ec0ff */
[----:B------:R-:W-:Y:S05]  /*b660*/  RET.REL.NODEC R2 `(_ZN7cutlass13device_kernelIN5flash19enable_sm80_to_sm89INS1_16FlashAttnBwdSm80INS1_25CollectiveMainloopBwdSm80ILi2ELi2EN4cute5tupleIJNS5_1CILi128EEES8_NS7_ILi64EEEEEENS_10bfloat16_tEfNS_4arch4Sm80ELb0ELb0ELb1ELb0ELb1ELb0ELb0ELb0ELi2ELi4ELi4ELi4ELb0EEENS1_24CollectiveEpilogueBwdGQAISA_fSD_Li256ELb0ELb1EEENS1_19SingleTileSchedulerILb0ELb0ELb0ELi128EEEEEEEEEvNT_6ParamsE) ;  /* 0xffff499002007950 */ /* 0x000fea0003c3ffff */
        .type           $_ZN7cutlass13device_kernelIN5flash19enable_sm80_to_sm89INS1_16FlashAttnBwdSm80INS1_25CollectiveMainloopBwdSm80ILi2ELi2EN4cute5tupleIJNS5_1CILi128EEES8_NS7_ILi64EEEEEENS_10bfloat16_tEfNS_4arch4Sm80ELb0ELb0ELb1ELb0ELb1ELb0ELb0ELb0ELi2ELi4ELi4ELi4ELb0EEENS1_24CollectiveEpilogueBwdGQAISA_fSD_Li256ELb0ELb1EEENS1_19SingleTileSchedulerILb0ELb0ELb0ELi128EEEEEEEEEvNT_6ParamsE$_ZZN4cute13to_mixed_bitsINS_5tupleIJNS1_IJNS_1CILi4EEENS2_ILi8EEEEEENS2_ILi2EEENS2_ILi1EEEEEENS1_IJNS1_IJNS2_ILi0EEENS2_ILi64EEEEEES9_S9_EEENS1_IJNS1_IJiiEEEiS9_EEEEEDaRKT_RKT0_RKT1_ENKUlRKT_RKT0_RKT1_E_clIS5_SB_SD_EEDaSQ_ST_SW_,@function
        .size           $_ZN7cutlass13device_kernelIN5flash19enable_sm80_to_sm89INS1_16FlashAttnBwdSm80INS1_25CollectiveMainloopBwdSm80ILi2ELi2EN4cute5tupleIJNS5_1CILi128EEES8_NS7_ILi64EEEEEENS_10bfloat16_tEfNS_4arch4Sm80ELb0ELb0ELb1ELb0ELb1ELb0ELb0ELb0ELi2ELi4ELi4ELi4ELb0EEENS1_24CollectiveEpilogueBwdGQAISA_fSD_Li256ELb0ELb1EEENS1_19SingleTileSchedulerILb0ELb0ELb0ELi128EEEEEEEEEvNT_6ParamsE$_ZZN4cute13to_mixed_bitsINS_5tupleIJNS1_IJNS_1CILi4EEENS2_ILi8EEEEEENS2_ILi2EEENS2_ILi1EEEEEENS1_IJNS1_IJNS2_ILi0EEENS2_ILi64EEEEEES9_S9_EEENS1_IJNS1_IJiiEEEiS9_EEEEEDaRKT_RKT0_RKT1_ENKUlRKT_RKT0_RKT1_E_clIS5_SB_SD_EEDaSQ_ST_SW_,($_ZN7cutlass13device_kernelIN5flash19enable_sm80_to_sm89INS1_16FlashAttnBwdSm80INS1_25CollectiveMainloopBwdSm80ILi2ELi2EN4cute5tupleIJNS5_1CILi128EEES8_NS7_ILi64EEEEEENS_10bfloat16_tEfNS_4arch4Sm80ELb0ELb0ELb1ELb0ELb1ELb0ELb0ELb0ELi2ELi4ELi4ELi4ELb0EEENS1_24CollectiveEpilogueBwdGQAISA_fSD_Li256ELb0ELb1EEENS1_19SingleTileSchedulerILb0ELb0ELb0ELi128EEEEEEEEEvNT_6ParamsE$_ZZN4cute13to_mixed_bitsINS_5tupleIJNS1_IJNS_1CILi4EEENS2_ILi8EEEEEENS2_ILi2EEENS2_ILi1EEEEEENS1_IJNS1_IJNS2_ILi128EEENS2_ILi0EEEEEES4_SA_EEENS1_IJNS1_IJiiEEEiSA_EEEEEDaRKT_RKT0_RKT1_ENKUlDpRKT_E_clIJNS_9MixedBitsILj0ELj384EEENSU_ILj0ELj8EEENS2_ILj0EEEEEEDaSR_ - $_ZN7cutlass13device_kernelIN5flash19enable_sm80_to_sm89INS1_16FlashAttnBwdSm80INS1_25CollectiveMainloopBwdSm80ILi2ELi2EN4cute5tupleIJNS5_1CILi128EEES8_NS7_ILi64EEEEEENS_10bfloat16_tEfNS_4arch4Sm80ELb0ELb0ELb1ELb0ELb1ELb0ELb0ELb0ELi2ELi4ELi4ELi4ELb0EEENS1_24CollectiveEpilogueBwdGQAISA_fSD_Li256ELb0ELb1EEENS1_19SingleTileSchedulerILb0ELb0ELb0ELi128EEEEEEEEEvNT_6ParamsE$_ZZN4cute13to_mixed_bitsINS_5tupleIJNS1_IJNS_1CILi4EEENS2_ILi8EEEEEENS2_ILi2EEENS2_ILi1EEEEEENS1_IJNS1_IJNS2_ILi0EEENS2_ILi64EEEEEES9_S9_EEENS1_IJNS1_IJiiEEEiS9_EEEEEDaRKT_RKT0_RKT1_ENKUlRKT_RKT0_RKT1_E_clIS5_SB_SD_EEDaSQ_ST_SW_)
$_ZN7cutlass13device_kernelIN5flash19enable_sm80_to_sm89INS1_16FlashAttnBwdSm80INS1_25CollectiveMainloopBwdSm80ILi2ELi2EN4cute5tupleIJNS5_1CILi128EEES8_NS7_ILi64EEEEEENS_10bfloat16_tEfNS_4arch4Sm80ELb0ELb0ELb1ELb0ELb1ELb0ELb0ELb0ELi2ELi4ELi4ELi4ELb0EEENS1_24CollectiveEpilogueBwdGQAISA_fSD_Li256ELb0ELb1EEENS1_19SingleTileSchedulerILb0ELb0ELb0ELi128EEEEEEEEEvNT_6ParamsE$_ZZN4cute13to_mixed_bitsINS_5tupleIJNS1_IJNS_1CILi4EEENS2_ILi8EEEEEENS2_ILi2EEENS2_ILi1EEEEEENS1_IJNS1_IJNS2_ILi0EEENS2_ILi64EEEEEES9_S9_EEENS1_IJNS1_IJiiEEEiS9_EEEEEDaRKT_RKT0_RKT1_ENKUlRKT_RKT0_RKT1_E_clIS5_SB_SD_EEDaSQ_ST_SW_:
[----:B------:R-:W-:Y:S02]  /*b670*/  MOV R2, 0xb690 ;  /* 0x0000b69000027802 */ /* 0x000fe40000000f00 */
[----:B------:R-:W-:Y:S05]  /*b680*/  CALL.REL.NOINC `($_ZN7cutlass13device_kernelIN5flash19enable_sm80_to_sm89INS1_16FlashAttnBwdSm80INS1_25CollectiveMainloopBwdSm80ILi2ELi2EN4cute5tupleIJNS5_1CILi128EEES8_NS7_ILi64EEEEEENS_10bfloat16_tEfNS_4arch4Sm80ELb0ELb0ELb1ELb0ELb1ELb0ELb0ELb0ELi2ELi4ELi4ELi4ELb0EEENS1_24CollectiveEpilogueBwdGQAISA_fSD_Li256ELb0ELb1EEENS1_19SingleTileSchedulerILb0ELb0ELb0ELi128EEEEEEEEEvNT_6ParamsE$_ZZN4cute13to_mixed_bitsINS_5tupleIJNS_1CILi4EEENS2_ILi8EEEEEENS1_IJNS2_ILi0EEENS2_ILi64EEEEEENS1_IJiiEEEEEDaRKT_RKT0_RKT1_ENKUlRKT_RKT0_RKT1_E_clIS4_S7_iEEDaSL_SO_SR_) ;  /* 0x0000038000007944 */ /* 0x000fea0003c00000 */
[----:B------:R-:W-:Y:S02]  /*b690*/  MOV R2, 0xb6b0 ;  /* 0x0000b6b000027802 */ /* 0x000fe40000000f00 */
[----:B------:R-:W-:Y:S05]  /*b6a0*/  CALL.REL.NOINC `($_ZN7cutlass13device_kernelIN5flash19enable_sm80_to_sm89INS1_16FlashAttnBwdSm80INS1_25CollectiveMainloopBwdSm80ILi2ELi2EN4cute5tupleIJNS5_1CILi128EEES8_NS7_ILi64EEEEEENS_10bfloat16_tEfNS_4arch4Sm80ELb0ELb0ELb1ELb0ELb1ELb0ELb0ELb0ELi2ELi4ELi4ELi4ELb0EEENS1_24CollectiveEpilogueBwdGQAISA_fSD_Li256ELb0ELb1EEENS1_19SingleTileSchedulerILb0ELb0ELb0ELi128EEEEEEEEEvNT_6ParamsE$_ZZN4cute13to_mixed_bitsINS_5tupleIJNS_1CILi4EEENS2_ILi8EEEEEENS1_IJNS2_ILi0EEENS2_ILi64EEEEEENS1_IJiiEEEEEDaRKT_RKT0_RKT1_ENKUlDpRKT_E_clIJNS2_ILj0EEENS_9MixedBitsILj0ELj448EEEEEEDaSM_) ;  /* 0x0000032000007944 */ /* 0x000fea0003c00000 */
[----:B------:R-:W-:Y:S02]  /*b6b0*/  MOV R13, R3 ;  /* 0x00000003000d7202 */ /* 0x000fe40000000f00 */
[----:B------:R-:W-:Y:S02]  /*b6c0*/  MOV R2, R6 ;  /* 0x0000000600027202 */ /* 0x000fe40000000f00 */
[----:B------:R-:W-:-:S04]  /*b6d0*/  MOV R3, 0x0 ;  /* 0x0000000000037802 */ /* 0x000fc80000000f00 */
[----:B------:R-:W-:Y:S05]  /*b6e0*/  RET.REL.NODEC R2 `(_ZN7cutlass13device_kernelIN5flash19enable_sm80_to_sm89INS1_16FlashAttnBwdSm80INS1_25CollectiveMainloopBwdSm80ILi2ELi2EN4cute5tupleIJNS5_1CILi128EEES8_NS7_ILi64EEEEEENS_10bfloat16_tEfNS_4arch4Sm80ELb0ELb0ELb1ELb0ELb1ELb0ELb0ELb0ELi2ELi4ELi4ELi4ELb0EEENS1_24CollectiveEpilogueBwdGQAISA_fSD_Li256ELb0ELb1EEENS1_19SingleTileSchedulerILb0ELb0ELb0ELi128EEEEEEEEEvNT_6ParamsE) ;  /* 0xffff491002007950 */ /* 0x000fea0003c3ffff */
        .type           $_ZN7cutlass13device_kernelIN5flash19enable_sm80_to_sm89INS1_16FlashAttnBwdSm80INS1_25CollectiveMainloopBwdSm80ILi2ELi2EN4cute5tupleIJNS5_1CILi128EEES8_NS7_ILi64EEEEEENS_10bfloat16_tEfNS_4arch4Sm80ELb0ELb0ELb1ELb0ELb1ELb0ELb0ELb0ELi2ELi4ELi4ELi4ELb0EEENS1_24CollectiveEpilogueBwdGQAISA_fSD_Li256ELb0ELb1EEENS1_19SingleTileSchedulerILb0ELb0ELb0ELi128EEEEEEEEEvNT_6ParamsE$_ZZN4cute13to_mixed_bitsINS_5tupleIJNS1_IJNS_1CILi4EEENS2_ILi8EEEEEENS2_ILi2EEENS2_ILi1EEEEEENS1_IJNS1_IJNS2_ILi128EEENS2_ILi0EEEEEES4_SA_EEENS1_IJNS1_IJiiEEEiSA_EEEEEDaRKT_RKT0_RKT1_ENKUlDpRKT_E_clIJNS_9MixedBitsILj0ELj384EEENSU_ILj0ELj8EEENS2_ILj0EEEEEEDaSR_,@function
        .size           $_ZN7cutlass13device_kernelIN5flash19enable_sm80_to_sm89INS1_16FlashAttnBwdSm80INS1_25CollectiveMainloopBwdSm80ILi2ELi2EN4cute5tupleIJNS5_1CILi128EEES8_NS7_ILi64EEEEEENS_10bfloat16_tEfNS_4arch4Sm80ELb0ELb0ELb1ELb0ELb1ELb0ELb0ELb0ELi2ELi4ELi4ELi4ELb0EEENS1_24CollectiveEpilogueBwdGQAISA_fSD_Li256ELb0ELb1EEENS1_19SingleTileSchedulerILb0ELb0ELb0ELi128EEEEEEEEEvNT_6ParamsE$_ZZN4cute13to_mixed_bitsINS_5tupleIJNS1_IJNS_1CILi4EEENS2_ILi8EEEEEENS2_ILi2EEENS2_ILi1EEEEEENS1_IJNS1_IJNS2_ILi128EEENS2_ILi0EEEEEES4_SA_EEENS1_IJNS1_IJiiEEEiSA_EEEEEDaRKT_RKT0_RKT1_ENKUlDpRKT_E_clIJNS_9MixedBitsILj0ELj384EEENSU_ILj0ELj8EEENS2_ILj0EEEEEEDaSR_,($_ZN7cutlass13device_kernelIN5flash19enable_sm80_to_sm89INS1_16FlashAttnBwdSm80INS1_25CollectiveMainloopBwdSm80ILi2ELi2EN4cute5tupleIJNS5_1CILi128EEES8_NS7_ILi64EEEEEENS_10bfloat16_tEfNS_4arch4Sm80ELb0ELb0ELb1ELb0ELb1ELb0ELb0ELb0ELi2ELi4ELi4ELi4ELb0EEENS1_24CollectiveEpilogueBwdGQAISA_fSD_Li256ELb0ELb1EEENS1_19SingleTileSchedulerILb0ELb0ELb0ELi128EEEEEEEEEvNT_6ParamsE$_ZZN4cute13to_mixed_bitsINS_5tupleIJNS1_IJNS_1CILi4EEENS2_ILi8EEEEEENS2_ILi2EEENS2_ILi1EEEEEENS1_IJNS1_IJNS2_ILi128EEENS2_ILi0EEEEEES4_SA_EEENS1_IJNS1_IJiiEEEiSA_EEEEEDaRKT_RKT0_RKT1_ENKUlRKT_RKT0_RKT1_E_clIS5_SB_SD_EEDaSQ_ST_SW_ - $_ZN7cutlass13device_kernelIN5flash19enable_sm80_to_sm89INS1_16FlashAttnBwdSm80INS1_25CollectiveMainloopBwdSm80ILi2ELi2EN4cute5tupleIJNS5_1CILi128EEES8_NS7_ILi64EEEEEENS_10bfloat16_tEfNS_4arch4Sm80ELb0ELb0ELb1ELb0ELb1ELb0ELb0ELb0ELi2ELi4ELi4ELi4ELb0EEENS1_24CollectiveEpilogueBwdGQAISA_fSD_Li256ELb0ELb1EEENS1_19SingleTileSchedulerILb0ELb0ELb0ELi128EEEEEEEEEvNT_6ParamsE$_ZZN4cute13to_mixed_bitsINS_5tupleIJNS1_IJNS_1CILi4EEENS2_ILi8EEEEEENS2_ILi2EEENS2_ILi1EEEEEENS1_IJNS1_IJNS2_ILi128EEENS2_ILi0EEEEEES4_SA_EEENS1_IJNS1_IJiiEEEiSA_EEEEEDaRKT_RKT0_RKT1_ENKUlDpRKT_E_clIJNS_9MixedBitsILj0ELj384EEENSU_ILj0ELj8EEENS2_ILj0EEEEEEDaSR_)
$_ZN7cutlass13device_kernelIN5flash19enable_sm80_to_sm89INS1_16FlashAttnBwdSm80INS1_25CollectiveMainloopBwdSm80ILi2ELi2EN4cute5tupleIJNS5_1CILi128EEES8_NS7_ILi64EEEEEENS_10bfloat16_tEfNS_4arch4Sm80ELb0ELb0ELb1ELb0ELb1ELb0ELb0ELb0ELi2ELi4ELi4ELi4ELb0EEENS1_24CollectiveEpilogueBwdGQAISA_fSD_Li256ELb0ELb1EEENS1_19SingleTileSchedulerILb0ELb0ELb0ELi128EEEEEEEEEvNT_6ParamsE$_ZZN4cute13to_mixed_bitsINS_5tupleIJNS1_IJNS_1CILi4EEENS2_ILi8EEEEEENS2_ILi2EEENS2_ILi1EEEEEENS1_IJNS1_IJNS2_ILi128EEENS2_ILi0EEEEEES4_SA_EEENS1_IJNS1_IJiiEEEiSA_EEEEEDaRKT_RKT0_RKT1_ENKUlDpRKT_E_clIJNS_9MixedBitsILj0ELj384EEENSU_ILj0ELj8EEENS2_ILj0EEEEEEDaSR_:
[----:B------:R-:W-:-:S04]  /*b6f0*/  LOP3.LUT R6, R5, 0x8, RZ, 0xc0, !PT ;  /* 0x0000000805067812 */ /* 0x000fc800078ec0ff */
[----:B------:R-:W-:Y:S01]  /*b700*/  LOP3.LUT R11, R6, 0x188, R3, 0x78, !PT ;  /* 0x00000188060b7812 */ /* 0x000fe200078e7803 */
[----:B------:R-:W-:-:S04]  /*b710*/  IMAD.MOV.U32 R3, RZ, RZ, 0x0 ;  /* 0x00000000ff037424 */ /* 0x000fc800078e00ff */
[----:B------:R-:W-:Y:S05]  /*b720*/  RET.REL.NODEC R2 `(_ZN7cutlass13device_kernelIN5flash19enable_sm80_to_sm89INS1_16FlashAttnBwdSm80INS1_25CollectiveMainloopBwdSm80ILi2ELi2EN4cute5tupleIJNS5_1CILi128EEES8_NS7_ILi64EEEEEENS_10bfloat16_tEfNS_4arch4Sm80ELb0ELb0ELb1ELb0ELb1ELb0ELb0ELb0ELi2ELi4ELi4ELi4ELb0EEENS1_24CollectiveEpilogueBwdGQAISA_fSD_Li256ELb0ELb1EEENS1_19SingleTileSchedulerILb0ELb0ELb0ELi128EEEEEEEEEvNT_6ParamsE) ;  /* 0xffff48d002007950 */ /* 0x000fea0003c3ffff */
        .type           $_ZN7cutlass13device_kernelIN5flash19enable_sm80_to_sm89INS1_16FlashAttnBwdSm80INS1_25CollectiveMainloopBwdSm80ILi2ELi2EN4cute5tupleIJNS5_1CILi128EEES8_NS7_ILi64EEEEEENS_10bfloat16_tEfNS_4arch4Sm80ELb0ELb0ELb1ELb0ELb1ELb0ELb0ELb0ELi2ELi4ELi4ELi4ELb0EEENS1_24CollectiveEpilogueBwdGQAISA_fSD_Li256ELb0ELb1EEENS1_19SingleTileSchedulerILb0ELb0ELb0ELi128EEEEEEEEEvNT_6ParamsE$_ZZN4cute13to_mixed_bitsINS_5tupleIJNS1_IJNS_1CILi4EEENS2_ILi8EEEEEENS2_ILi2EEENS2_ILi1EEEEEENS1_IJNS1_IJNS2_ILi128EEENS2_ILi0EEEEEES4_SA_EEENS1_IJNS1_IJiiEEEiSA_EEEEEDaRKT_RKT0_RKT1_ENKUlRKT_RKT0_RKT1_E_clIS5_SB_SD_EEDaSQ_ST_SW_,@function
        .size           $_ZN7cutlass13device_kernelIN5flash19enable_sm80_to_sm89INS1_16FlashAttnBwdSm80INS1_25CollectiveMainloopBwdSm80ILi2ELi2EN4cute5tupleIJNS5_1CILi128EEES8_NS7_ILi64EEEEEENS_10bfloat16_tEfNS_4arch4Sm80ELb0ELb0ELb1ELb0ELb1ELb0ELb0ELb0ELi2ELi4ELi4ELi4ELb0EEENS1_24CollectiveEpilogueBwdGQAISA_fSD_Li256ELb0ELb1EEENS1_19SingleTileSchedulerILb0ELb0ELb0ELi128EEEEEEEEEvNT_6ParamsE$_ZZN4cute13to_mixed_bitsINS_5tupleIJNS1_IJNS_1CILi4EEENS2_ILi8EEEEEENS2_ILi2EEENS2_ILi1EEEEEENS1_IJNS1_IJNS2_ILi128EEENS2_ILi0EEEEEES4_SA_EEENS1_IJNS1_IJiiEEEiSA_EEEEEDaRKT_RKT0_RKT1_ENKUlRKT_RKT0_RKT1_E_clIS5_SB_SD_EEDaSQ_ST_SW_,($_ZN7cutlass13device_kernelIN5flash19enable_sm80_to_sm89INS1_16FlashAttnBwdSm80INS1_25CollectiveMainloopBwdSm80ILi2ELi2EN4cute5tupleIJNS5_1CILi128EEES8_NS7_ILi64EEEEEENS_10bfloat16_tEfNS_4arch4Sm80ELb0ELb0ELb1ELb0ELb1ELb0ELb0ELb0ELi2ELi4ELi4ELi4ELb0EEENS1_24CollectiveEpilogueBwdGQAISA_fSD_Li256ELb0ELb1EEENS1_19SingleTileSchedulerILb0ELb0ELb0ELi128EEEEEEEEEvNT_6ParamsE$_ZZN4cute13to_mixed_bitsINS_5tupleIJNS1_IJNS_1CILi4EEENS2_ILi8EEEEEENS2_ILi2EEENS2_ILi1EEEEEENS1_IJNS1_IJNS2_ILi128EEENS2_ILi0EEEEEES4_SA_EEENS1_IJNS1_IJiiEEEiSA_EEEEEDaRKT_RKT0_RKT1_ENKUlRKT_RKT0_RKT1_E_clIS6_S4_iEEDaSQ_ST_SW_ - $_ZN7cutlass13device_kernelIN5flash19enable_sm80_to_sm89INS1_16FlashAttnBwdSm80INS1_25CollectiveMainloopBwdSm80ILi2ELi2EN4cute5tupleIJNS5_1CILi128EEES8_NS7_ILi64EEEEEENS_10bfloat16_tEfNS_4arch4Sm80ELb0ELb0ELb1ELb0ELb1ELb0ELb0ELb0ELi2ELi4ELi4ELi4ELb0EEENS1_24CollectiveEpilogueBwdGQAISA_fSD_Li256ELb0ELb1EEENS1_19SingleTileSchedulerILb0ELb0ELb0ELi128EEEEEEEEEvNT_6ParamsE$_ZZN4cute13to_mixed_bitsINS_5tupleIJNS1_IJNS_1CILi4EEENS2_ILi8EEEEEENS2_ILi2EEENS2_ILi1EEEEEENS1_IJNS1_IJNS2_ILi128EEENS2_ILi0EEEEEES4_SA_EEENS1_IJNS1_IJiiEEEiSA_EEEEEDaRKT_RKT0_RKT1_ENKUlRKT_RKT0_RKT1_E_clIS5_SB_SD_EEDaSQ_ST_SW_)
$_ZN7cutlass13device_kernelIN5flash19enable_sm80_to_sm89INS1_16FlashAttnBwdSm80INS1_25CollectiveMainloopBwdSm80ILi2ELi2EN4cute5tupleIJNS5_1CILi128EEES8_NS7_ILi64EEEEEENS_10bfloat16_tEfNS_4arch4Sm80ELb0ELb0ELb1ELb0ELb1ELb0ELb0ELb0ELi2ELi4ELi4ELi4ELb0EEENS1_24CollectiveEpilogueBwdGQAISA_fSD_Li256ELb0ELb1EEENS1_19SingleTileSchedulerILb0ELb0ELb0ELi128EEEEEEEEEvNT_6ParamsE$_ZZN4cute13to_mixed_bitsINS_5tupleIJNS1_IJNS_1CILi4EEENS2_ILi8EEEEEENS2_ILi2EEENS2_ILi1EEEEEENS1_IJNS1_IJNS2_ILi128EEENS2_ILi0EEEEEES4_SA_EEENS1_IJNS1_IJiiEEEiSA_EEEEEDaRKT_RKT0_RKT1_ENKUlRKT_RKT0_RKT1_E_clIS5_SB_SD_EEDaSQ_ST_SW_:
[----:B------:R-:W-:Y:S02]  /*b730*/  MOV R3, R2 ;  /* 0x0000000200037202 */ /* 0x000fe40000000f00 */
[----:B------:R-:W-:Y:S02]  /*b740*/  MOV R2, 0xb760 ;  /* 0x0000b76000027802 */ /* 0x000fe40000000f00 */
[----:B------:R-:W-:Y:S05]  /*b750*/  CALL.REL.NOINC `($_ZN7cutlass13device_kernelIN5flash19enable_sm80_to_sm89INS1_16FlashAttnBwdSm80INS1_25CollectiveMainloopBwdSm80ILi2ELi2EN4cute5tupleIJNS5_1CILi128EEES8_NS7_ILi64EEEEEENS_10bfloat16_tEfNS_4arch4Sm80ELb0ELb0ELb1ELb0ELb1ELb0ELb0ELb0ELi2ELi4ELi4ELi4ELb0EEENS1_24CollectiveEpilogueBwdGQAISA_fSD_Li256ELb0ELb1EEENS1_19SingleTileSchedulerILb0ELb0ELb0ELi128EEEEEEEEEvNT_6ParamsE$_ZZN4cute13to_mixed_bitsINS_5tupleIJNS_1CILi4EEENS2_ILi8EEEEEENS1_IJNS2_ILi128EEENS2_ILi0EEEEEENS1_IJiiEEEEEDaRKT_RKT0_RKT1_ENKUlRKT_RKT0_RKT1_E_clIS3_S6_iEEDaSL_SO_SR_) ;  /* 0x0000034000007944 */ /* 0x000fea0003c00000 */
[----:B------:R-:W-:Y:S02]  /*b760*/  MOV R2, 0xb780 ;  /* 0x0000b78000027802 */ /* 0x000fe40000000f00 */
[----:B------:R-:W-:Y:S05]  /*b770*/  CALL.REL.NOINC `($_ZN7cutlass13device_kernelIN5flash19enable_sm80_to_sm89INS1_16FlashAttnBwdSm80INS1_25CollectiveMainloopBwdSm80ILi2ELi2EN4cute5tupleIJNS5_1CILi128EEES8_NS7_ILi64EEEEEENS_10bfloat16_tEfNS_4arch4Sm80ELb0ELb0ELb1ELb0ELb1ELb0ELb0ELb0ELi2ELi4ELi4ELi4ELb0EEENS1_24CollectiveEpilogueBwdGQAISA_fSD_Li256ELb0ELb1EEENS1_19SingleTileSchedulerILb0ELb0ELb0ELi128EEEEEEEEEvNT_6ParamsE$_ZZN4cute13to_mixed_bitsINS_5tupleIJNS_1CILi4EEENS2_ILi8EEEEEENS1_IJNS2_ILi128EEENS2_ILi0EEEEEENS1_IJiiEEEEEDaRKT_RKT0_RKT1_ENKUlDpRKT_E_clIJNS_9MixedBitsILj0ELj384EEENS2_ILj0EEEEEEDaSM_) ;  /* 0x000002e000007944 */ /* 0x000fea0003c00000 */
[----:B------:R-:W-:Y:S02]  /*b780*/  MOV R8, R6 ;  /* 0x0000000600087202 */ /* 0x000fe40000000f00 */
[----:B------:R-:W-:-:S04]  /*b790*/  MOV R9, 0x0 ;  /* 0x0000000000097802 */ /* 0x000fc80000000f00 */
[----:B------:R-:W-:Y:S05]  /*b7a0*/  RET.REL.NODEC R8 `(_ZN7cutlass13device_kernelIN5flash19enable_sm80_to_sm89INS1_16FlashAttnBwdSm80INS1_25CollectiveMainloopBwdSm80ILi2ELi2EN4cute5tupleIJNS5_1CILi128EEES8_NS7_ILi64EEEEEENS_10bfloat16_tEfNS_4arch4Sm80ELb0ELb0ELb1ELb0ELb1ELb0ELb0ELb0ELi2ELi4ELi4ELi4ELb0EEENS1_24CollectiveEpilogueBwdGQAISA_fSD_Li256ELb0ELb1EEENS1_19SingleTileSchedulerILb0ELb0ELb0ELi128EEEEEEEEEvNT_6ParamsE) ;  /* 0xffff485008007950 */ /* 0x000fea0003c3ffff */
        .type           $_ZN7cutlass13device_kernelIN5flash19enable_sm80_to_sm89INS1_16FlashAttnBwdSm80INS1_25CollectiveMainloopBwdSm80ILi2ELi2EN4cute5tupleIJNS5_1CILi128EEES8_NS7_ILi64EEEEEENS_10bfloat16_tEfNS_4arch4Sm80ELb0ELb0ELb1ELb0ELb1ELb0ELb0ELb0ELi2ELi4ELi4ELi4ELb0EEENS1_24CollectiveEpilogueBwdGQAISA_fSD_Li256ELb0ELb1EEENS1_19SingleTileSchedulerILb0ELb0ELb0ELi128EEEEEEEEEvNT_6ParamsE$_ZZN4cute13to_mixed_bitsINS_5tupleIJNS1_IJNS_1CILi4EEENS2_ILi8EEEEEENS2_ILi2EEENS2_ILi1EEEEEENS1_IJNS1_IJNS2_ILi128EEENS2_ILi0EEEEEES4_SA_EEENS1_IJNS1_IJiiEEEiSA_EEEEEDaRKT_RKT0_RKT1_ENKUlRKT_RKT0_RKT1_E_clIS6_S4_iEEDaSQ_ST_SW_,@function
        .size           $_ZN7cutlass13device_kernelIN5flash19enable_sm80_to_sm89INS1_16FlashAttnBwdSm80INS1_25CollectiveMainloopBwdSm80ILi2ELi2EN4cute5tupleIJNS5_1CILi128EEES8_NS7_ILi64EEEEEENS_10bfloat16_tEfNS_4arch4Sm80ELb0ELb0ELb1ELb0ELb1ELb0ELb0ELb0ELi2ELi4ELi4ELi4ELb0EEENS1_24CollectiveEpilogueBwdGQAISA_fSD_Li256ELb0ELb1EEENS1_19SingleTileSchedulerILb0ELb0ELb0ELi128EEEEEEEEEvNT_6ParamsE$_ZZN4cute13to_mixed_bitsINS_5tupleIJNS1_IJNS_1CILi4EEENS2_ILi8EEEEEENS2_ILi2EEENS2_ILi1EEEEEENS1_IJNS1_IJNS2_ILi128EEENS2_ILi0EEEEEES4_SA_EEENS1_IJNS1_IJiiEEEiSA_EEEEEDaRKT_RKT0_RKT1_ENKUlRKT_RKT0_RKT1_E_clIS6_S4_iEEDaSQ_ST_SW_,($_ZN7cutlass13device_kernelIN5flash19enable_sm80_to_sm89INS1_16FlashAttnBwdSm80INS1_25CollectiveMainloopBwdSm80ILi2ELi2EN4cute5tupleIJNS5_1CILi128EEES8_NS7_ILi64EEEEEENS_10bfloat16_tEfNS_4arch4Sm80ELb0ELb0ELb1ELb0ELb1ELb0ELb0ELb0ELi2ELi4ELi4ELi4ELb0EEENS1_24CollectiveEpilogueBwdGQAISA_fSD_Li256ELb0ELb1EEENS1_19SingleTileSchedulerILb0ELb0ELb0ELi128EEEEEEEEEvNT_6ParamsE$_ZZN4cute13to_mixed_bitsINS_5tupleIJNS1_IJNS_1CILi4EEENS2_ILi8EEEEEES3_NS2_ILi1EEEEEENS1_IJNS1_IJNS2_ILi0EEENS2_ILi64EEEEEES8_S8_EEENS1_IJNS1_IJiiEEEiS8_EEEEEDaRKT_RKT0_RKT1_ENKUlDpRKT_E_clIJNS_9MixedBitsILj0ELj448EEENS2_ILj0EEESV_EEEDaSQ_ - $_ZN7cutlass13device_kernelIN5flash19enable_sm80_to_sm89INS1_16FlashAttnBwdSm80INS1_25CollectiveMainloopBwdSm80ILi2ELi2EN4cute5tupleIJNS5_1CILi128EEES8_NS7_ILi64EEEEEENS_10bfloat16_tEfNS_4arch4Sm80ELb0ELb0ELb1ELb0ELb1ELb0ELb0ELb0ELi2ELi4ELi4ELi4ELb0EEENS1_24CollectiveEpilogueBwdGQAISA_fSD_Li256ELb0ELb1EEENS1_19SingleTileSchedulerILb0ELb0ELb0ELi128EEEEEEEEEvNT_6ParamsE$_ZZN4cute13to_mixed_bitsINS_5tupleIJNS1_IJNS_1CILi4EEENS2_ILi8EEEEEENS2_ILi2EEENS2_ILi1EEEEEENS1_IJNS1_IJNS2_ILi128EEENS2_ILi0EEEEEES4_SA_EEENS1_IJNS1_IJiiEEEiSA_EEEEEDaRKT_RKT0_RKT1_ENKUlRKT_RKT0_RKT1_E_clIS6_S4_iEEDaSQ_ST_SW_)
$_ZN7cutlass13device_kernelIN5flash19enable_sm80_to_sm89INS1_16FlashAttnBwdSm80INS1_25CollectiveMainloopBwdSm80ILi2ELi2EN4cute5tupleIJNS5_1CILi128EEES8_NS7_ILi64EEEEEENS_10bfloat16_tEfNS_4arch4Sm80ELb0ELb0ELb1ELb0ELb1ELb0ELb0ELb0ELi2ELi4ELi4ELi4ELb0EEENS1_24CollectiveEpilogueBwdGQAISA_fSD_Li256ELb0ELb1EEENS1_19SingleTileSchedulerILb0ELb0ELb0ELi128EEEEEEEEEvNT_6ParamsE$_ZZN4cute13to_mixed_bitsINS_5tupleIJNS1_IJNS_1CILi4EEENS2_ILi8EEEEEENS2_ILi2EEENS2_ILi1EEEEEENS1_IJNS1_IJNS2_ILi128EEENS2_ILi0EEEEEES4_SA_EEENS1_IJNS1_IJiiEEEiSA_EEEEEDaRKT_RKT0_RKT1_ENKUlRKT_RKT0_RKT1_E_clIS6_S4_iEEDaSQ_ST_SW_:
[----:B------:R-:W-:Y:S01]  /*b7b0*/  MOV R8, R6 ;  /* 0x0000000600087202 */ /* 0x000fe20000000f00 */
[----:B------:R-:W-:Y:S02]  /*b7c0*/  IMAD.MOV.U32 R9, RZ, RZ, 0x0 ;  /* 0x00000000ff097424 */ /* 0x000fe400078e00ff */
[----:B------:R-:W-:-:S05]  /*b7d0*/  IMAD.SHL.U32 R2, R34, 0x8, RZ ;  /* 0x0000000822027824 */ /* 0x000fca00078e00ff */
[----:B------:R-:W-:Y:S01]  /*b7e0*/  LOP3.LUT R2, R2, 0x8, RZ, 0xc0, !PT ;  /* 0x0000000802027812 */ /* 0x000fe200078ec0ff */
[----:B------:R-:W-:Y:S06]  /*b7f0*/  RET.REL.NODEC R8 `(_ZN7cutlass13device_kernelIN5flash19enable_sm80_to_sm89INS1_16FlashAttnBwdSm80INS1_25CollectiveMainloopBwdSm80ILi2ELi2EN4cute5tupleIJNS5_1CILi128EEES8_NS7_ILi64EEEEEENS_10bfloat16_tEfNS_4arch4Sm80ELb0ELb0ELb1ELb0ELb1ELb0ELb0ELb0ELi2ELi4ELi4ELi4ELb0EEENS1_24CollectiveEpilogueBwdGQAISA_fSD_Li256ELb0ELb1EEENS1_19SingleTileSchedulerILb0ELb0ELb0ELi128EEEEEEEEEvNT_6ParamsE) ;  /* 0xffff480008007950 */ /* 0x000fec0003c3ffff */
        .type           $_ZN7cutlass13device_kernelIN5flash19enable_sm80_to_sm89INS1_16FlashAttnBwdSm80INS1_25CollectiveMainloopBwdSm80ILi2ELi2EN4cute5tupleIJNS5_1CILi128EEES8_NS7_ILi64EEEEEENS_10bfloat16_tEfNS_4arch4Sm80ELb0ELb0ELb1ELb0ELb1ELb0ELb0ELb0ELi2ELi4ELi4ELi4ELb0EEENS1_24CollectiveEpilogueBwdGQAISA_fSD_Li256ELb0ELb1EEENS1_19SingleTileSchedulerILb0ELb0ELb0ELi128EEEEEEEEEvNT_6ParamsE$_ZZN4cute13to_mixed_bitsINS_5tupleIJNS1_IJNS_1CILi4EEENS2_ILi8EEEEEES3_NS2_ILi1EEEEEENS1_IJNS1_IJNS2_ILi0EEENS2_ILi64EEEEEES8_S8_EEENS1_IJNS1_IJiiEEEiS8_EEEEEDaRKT_RKT0_RKT1_ENKUlDpRKT_E_clIJNS_9MixedBitsILj0ELj448EEENS2_ILj0EEESV_EEEDaSQ_,@function
        .size           $_ZN7cutlass13device_kernelIN5flash19enable_sm80_to_sm89INS1_16FlashAttnBwdSm80INS1_25CollectiveMainloopBwdSm80ILi2ELi2EN4cute5tupleIJNS5_1CILi128EEES8_NS7_ILi64EEEEEENS_10bfloat16_tEfNS_4arch4Sm80ELb0ELb0ELb1ELb0ELb1ELb0ELb0ELb0ELi2ELi4ELi4ELi4ELb0EEENS1_24CollectiveEpilogueBwdGQAISA_fSD_Li256ELb0ELb1EEENS1_19SingleTileSchedulerILb0ELb0ELb0ELi128EEEEEEEEEvNT_6ParamsE$_ZZN4cute13to_mixed_bitsINS_5tupleIJNS1_IJNS_1CILi4EEENS2_ILi8EEEEEES3_NS2_ILi1EEEEEENS1_IJNS1_IJNS2_ILi0EEENS2_ILi64EEEEEES8_S8_EEENS1_IJNS1_IJiiEEEiS8_EEEEEDaRKT_RKT0_RKT1_ENKUlDpRKT_E_clIJNS_9MixedBitsILj0ELj448EEENS2_ILj0EEESV_EEEDaSQ_,($_ZN7cutlass13device_kernelIN5flash19enable_sm80_to_sm89INS1_16FlashAttnBwdSm80INS1_25CollectiveMainloopBwdSm80ILi2ELi2EN4cute5tupleIJNS5_1CILi128EEES8_NS7_ILi64EEEEEENS_10bfloat16_tEfNS_4arch4Sm80ELb0ELb0ELb1ELb0ELb1ELb0ELb0ELb0ELi2ELi4ELi4ELi4ELb0EEENS1_24CollectiveEpilogueBwdGQAISA_fSD_Li256ELb0ELb1EEENS1_19SingleTileSchedulerILb0ELb0ELb0ELi128EEEEEEEEEvNT_6ParamsE$_ZZN4cute13to_mixed_bitsINS_5tupleIJNS1_IJNS_1CILi4EEENS2_ILi8EEEEEES3_NS2_ILi1EEEEEENS1_IJNS1_IJNS2_ILi0EEENS2_ILi64EEEEEES8_S8_EEENS1_IJNS1_IJiiEEEiS8_EEEEEDaRKT_RKT0_RKT1_ENKUlRKT_RKT0_RKT1_E_clIS5_SA_SC_EEDaSP_SS_SV_ - $_ZN7cutlass13device_kernelIN5flash19enable_sm80_to_sm89INS1_16FlashAttnBwdSm80INS1_25CollectiveMainloopBwdSm80ILi2ELi2EN4cute5tupleIJNS5_1CILi128EEES8_NS7_ILi64EEEEEENS_10bfloat16_tEfNS_4arch4Sm80ELb0ELb0ELb1ELb0ELb1ELb0ELb0ELb0ELi2ELi4ELi4ELi4ELb0EEENS1_24CollectiveEpilogueBwdGQAISA_fSD_Li256ELb0ELb1EEENS1_19SingleTileSchedulerILb0ELb0ELb0ELi128EEEEEEEEEvNT_6ParamsE$_ZZN4cute13to_mixed_bitsINS_5tupleIJNS1_IJNS_1CILi4EEENS2_ILi8EEEEEES3_NS2_ILi1EEEEEENS1_IJNS1_IJNS2_ILi0EEENS2_ILi64EEEEEES8_S8_EEENS1_IJNS1_IJiiEEEiS8_EEEEEDaRKT_RKT0_RKT1_ENKUlDpRKT_E_clIJNS_9MixedBitsILj0ELj448EEENS2_ILj0EEESV_EEEDaSQ_)
$_ZN7cutlass13device_kernelIN5flash19enable_sm80_to_sm89INS1_16FlashAttnBwdSm80INS1_25CollectiveMainloopBwdSm80ILi2ELi2EN4cute5tupleIJNS5_1CILi128EEES8_NS7_ILi64EEEEEENS_10bfloat16_tEfNS_4arch4Sm80ELb0ELb0ELb1ELb0ELb1ELb0ELb0ELb0ELi2ELi4ELi4ELi4ELb0EEENS1_24CollectiveEpilogueBwdGQAISA_fSD_Li256ELb0ELb1EEENS1_19SingleTileSchedulerILb0ELb0ELb0ELi128EEEEEEEEEvNT_6ParamsE$_ZZN4cute13to_mixed_bitsINS_5tupleIJNS1_IJNS_1CILi4EEENS2_ILi8EEEEEES3_NS2_ILi1EEEEEENS1_IJNS1_IJNS2_ILi0EEENS2_ILi64EEEEEES8_S8_EEENS1_IJNS1_IJiiEEEiS8_EEEEEDaRKT_RKT0_RKT1_ENKUlDpRKT_E_clIJNS_9MixedBitsILj0ELj448EEENS2_ILj0EEESV_EEEDaSQ_:
[----:B------:R-:W-:Y:S02]  /*b800*/  MOV R3, 0x0 ;  /* 0x0000000000037802 */ /* 0x000fe40000000f00 */
[----:B------:R-:W-:Y:S02]  /*b810*/  LOP3.LUT R13, R13, 0x1c0, RZ, 0xc0, !PT ;  /* 0x000001c00d0d7812 */ /* 0x000fe400078ec0ff */
[----:B------:R-:W-:Y:S05]  /*b820*/  RET.REL.NODEC R2 `(_ZN7cutlass13device_kernelIN5flash19enable_sm80_to_sm89INS1_16FlashAttnBwdSm80INS1_25CollectiveMainloopBwdSm80ILi2ELi2EN4cute5tupleIJNS5_1CILi128EEES8_NS7_ILi64EEEEEENS_10bfloat16_tEfNS_4arch4Sm80ELb0ELb0ELb1ELb0ELb1ELb0ELb0ELb0ELi2ELi4ELi4ELi4ELb0EEENS1_24CollectiveEpilogueBwdGQAISA_fSD_Li256ELb0ELb1EEENS1_19SingleTileSchedulerILb0ELb0ELb0ELi128EEEEEEEEEvNT_6ParamsE) ;  /* 0xffff47d002007950 */ /* 0x000fea0003c3ffff */
        .type           $_ZN7cutlass13device_kernelIN5flash19enable_sm80_to_sm89INS1_16FlashAttnBwdSm80INS1_25CollectiveMainloopBwdSm80ILi2ELi2EN4cute5tupleIJNS5_1CILi128EEES8_NS7_ILi64EEEEEENS_10bfloat16_tEfNS_4arch4Sm80ELb0ELb0ELb1ELb0ELb1ELb0ELb0ELb0ELi2ELi4ELi4ELi4ELb0EEENS1_24CollectiveEpilogueBwdGQAISA_fSD_Li256ELb0ELb1EEENS1_19SingleTileSchedulerILb0ELb0ELb0ELi128EEEEEEEEEvNT_6ParamsE$_ZZN4cute13to_mixed_bitsINS_5tupleIJNS1_IJNS_1CILi4EEENS2_ILi8EEEEEES3_NS2_ILi1EEEEEENS1_IJNS1_IJNS2_ILi0EEENS2_ILi64EEEEEES8_S8_EEENS1_IJNS1_IJiiEEEiS8_EEEEEDaRKT_RKT0_RKT1_ENKUlRKT_RKT0_RKT1_E_clIS5_SA_SC_EEDaSP_SS_SV_,@function
        .size           $_ZN7cutlass13device_kernelIN5flash19enable_sm80_to_sm89INS1_16FlashAttnBwdSm80INS1_25CollectiveMainloopBwdSm80ILi2ELi2EN4cute5tupleIJNS5_1CILi128EEES8_NS7_ILi64EEEEEENS_10bfloat16_tEfNS_4arch4Sm80ELb0ELb0ELb1ELb0ELb1ELb0ELb0ELb0ELi2ELi4ELi4ELi4ELb0EEENS1_24CollectiveEpilogueBwdGQAISA_fSD_Li256ELb0ELb1EEENS1_19SingleTileSchedulerILb0ELb0ELb0ELi128EEEEEEEEEvNT_6ParamsE$_ZZN4cute13to_mixed_bitsINS_5tupleIJNS1_IJNS_1CILi4EEENS2_ILi8EEEEEES3_NS2_ILi1EEEEEENS1_IJNS1_IJNS2_ILi0EEENS2_ILi64EEEEEES8_S8_EEENS1_IJNS1_IJiiEEEiS8_EEEEEDaRKT_RKT0_RKT1_ENKUlRKT_RKT0_RKT1_E_clIS5_SA_SC_EEDaSP_SS_SV_,($_ZN7cutlass13device_kernelIN5flash19enable_sm80_to_sm89INS1_16FlashAttnBwdSm80INS1_25CollectiveMainloopBwdSm80ILi2ELi2EN4cute5tupleIJNS5_1CILi128EEES8_NS7_ILi64EEEEEENS_10bfloat16_tEfNS_4arch4Sm80ELb0ELb0ELb1ELb0ELb1ELb0ELb0ELb0ELi2ELi4ELi4ELi4ELb0EEENS1_24CollectiveEpilogueBwdGQAISA_fSD_Li256ELb0ELb1EEENS1_19SingleTileSchedulerILb0ELb0ELb0ELi128EEEEEEEEEvNT_6ParamsE$_ZZN4cute13to_mixed_bitsINS_5tupleIJNS1_IJNS_1CILi4EEENS2_ILi8EEEEEES3_NS2_ILi1EEEEEENS1_IJNS1_IJNS2_ILi128EEENS2_ILi0EEEEEENS2_ILi16EEES9_EEENS1_IJNS1_IJiiEEEiS9_EEEEEDaRKT_RKT0_RKT1_ENKUlDpRKT_E_clIJNS_9MixedBitsILj0ELj384EEENSU_ILj0ELj48EEENS2_ILj0EEEEEEDaSR_ - $_ZN7cutlass13device_kernelIN5flash19enable_sm80_to_sm89INS1_16FlashAttnBwdSm80INS1_25CollectiveMainloopBwdSm80ILi2ELi2EN4cute5tupleIJNS5_1CILi128EEES8_NS7_ILi64EEEEEENS_10bfloat16_tEfNS_4arch4Sm80ELb0ELb0ELb1ELb0ELb1ELb0ELb0ELb0ELi2ELi4ELi4ELi4ELb0EEENS1_24CollectiveEpilogueBwdGQAISA_fSD_Li256ELb0ELb1EEENS1_19SingleTileSchedulerILb0ELb0ELb0ELi128EEEEEEEEEvNT_6ParamsE$_ZZN4cute13to_mixed_bitsINS_5tupleIJNS1_IJNS_1CILi4EEENS2_ILi8EEEEEES3_NS2_ILi1EEEEEENS1_IJNS1_IJNS2_ILi0EEENS2_ILi64EEEEEES8_S8_EEENS1_IJNS1_IJiiEEEiS8_EEEEEDaRKT_RKT0_RKT1_ENKUlRKT_RKT0_RKT1_E_clIS5_SA_SC_EEDaSP_SS_SV_)
$_ZN7cutlass13device_kernelIN5flash19enable_sm80_to_sm89INS1_16FlashAttnBwdSm80INS1_25CollectiveMainloopBwdSm80ILi2ELi2EN4cute5tupleIJNS5_1CILi128EEES8_NS7_ILi64EEEEEENS_10bfloat16_tEfNS_4arch4Sm80ELb0ELb0ELb1ELb0ELb1ELb0ELb0ELb0ELi2ELi4ELi4ELi4ELb0EEENS1_24CollectiveEpilogueBwdGQAISA_fSD_Li256ELb0ELb1EEENS1_19SingleTileSchedulerILb0ELb0ELb0ELi128EEEEEEEEEvNT_6ParamsE$_ZZN4cute13to_mixed_bitsINS_5tupleIJNS1_IJNS_1CILi4EEENS2_ILi8EEEEEES3_NS2_ILi1EEEEEENS1_IJNS1_IJNS2_ILi0EEENS2_ILi64EEEEEES8_S8_EEENS1_IJNS1_IJiiEEEiS8_EEEEEDaRKT_RKT0_RKT1_ENKUlRKT_RKT0_RKT1_E_clIS5_SA_SC_EEDaSP_SS_SV_:
        /* <DEDUP_REMOVED lines=8> */
        .type           $_ZN7cutlass13device_kernelIN5flash19enable_sm80_to_sm89INS1_16FlashAttnBwdSm80INS1_25CollectiveMainloopBwdSm80ILi2ELi2EN4cute5tupleIJNS5_1CILi128EEES8_NS7_ILi64EEEEEENS_10bfloat16_tEfNS_4arch4Sm80ELb0ELb0ELb1ELb0ELb1ELb0ELb0ELb0ELi2ELi4ELi4ELi4ELb0EEENS1_24CollectiveEpilogueBwdGQAISA_fSD_Li256ELb0ELb1EEENS1_19SingleTileSchedulerILb0ELb0ELb0ELi128EEEEEEEEEvNT_6ParamsE$_ZZN4cute13to_mixed_bitsINS_5tupleIJNS1_IJNS_1CILi4EEENS2_ILi8EEEEEES3_NS2_ILi1EEEEEENS1_IJNS1_IJNS2_ILi128EEENS2_ILi0EEEEEENS2_ILi16EEES9_EEENS1_IJNS1_IJiiEEEiS9_EEEEEDaRKT_RKT0_RKT1_ENKUlDpRKT_E_clIJNS_9MixedBitsILj0ELj384EEENSU_ILj0ELj48EEENS2_ILj0EEEEEEDaSR_,@function
        .size           $_ZN7cutlass13device_kernelIN5flash19enable_sm80_to_sm89INS1_16FlashAttnBwdSm80INS1_25CollectiveMainloopBwdSm80ILi2ELi2EN4cute5tupleIJNS5_1CILi128EEES8_NS7_ILi64EEEEEENS_10bfloat16_tEfNS_4arch4Sm80ELb0ELb0ELb1ELb0ELb1ELb0ELb0ELb0ELi2ELi4ELi4ELi4ELb0EEENS1_24CollectiveEpilogueBwdGQAISA_fSD_Li256ELb0ELb1EEENS1_19SingleTileSchedulerILb0ELb0ELb0ELi128EEEEEEEEEvNT_6ParamsE$_ZZN4cute13to_mixed_bitsINS_5tupleIJNS1_IJNS_1CILi4EEENS2_ILi8EEEEEES3_NS2_ILi1EEEEEENS1_IJNS1_IJNS2_ILi128EEENS2_ILi0EEEEEENS2_ILi16EEES9_EEENS1_IJNS1_IJiiEEEiS9_EEEEEDaRKT_RKT0_RKT1_ENKUlDpRKT_E_clIJNS_9MixedBitsILj0ELj384EEENSU_ILj0ELj48EEENS2_ILj0EEEEEEDaSR_,($_ZN7cutlass13device_kernelIN5flash19enable_sm80_to_sm89INS1_16FlashAttnBwdSm80INS1_25CollectiveMainloopBwdSm80ILi2ELi2EN4cute5tupleIJNS5_1CILi128EEES8_NS7_ILi64EEEEEENS_10bfloat16_tEfNS_4arch4Sm80ELb0ELb0ELb1ELb0ELb1ELb0ELb0ELb0ELi2ELi4ELi4ELi4ELb0EEENS1_24CollectiveEpilogueBwdGQAISA_fSD_Li256ELb0ELb1EEENS1_19SingleTileSchedulerILb0ELb0ELb0ELi128EEEEEEEEEvNT_6ParamsE$_ZZN4cute13to_mixed_bitsINS_5tupleIJNS1_IJNS_1CILi4EEENS2_ILi8EEEEEES3_NS2_ILi1EEEEEENS1_IJNS1_IJNS2_ILi128EEENS2_ILi0EEEEEENS2_ILi16EEES9_EEENS1_IJNS1_IJiiEEEiS9_EEEEEDaRKT_RKT0_RKT1_ENKUlRKT_RKT0_RKT1_E_clIS3_SB_iEEDaSQ_ST_SW_ - $_ZN7cutlass13device_kernelIN5flash19enable_sm80_to_sm89INS1_16FlashAttnBwdSm80INS1_25CollectiveMainloopBwdSm80ILi2ELi2EN4cute5tupleIJNS5_1CILi128EEES8_NS7_ILi64EEEEEENS_10bfloat16_tEfNS_4arch4Sm80ELb0ELb0ELb1ELb0ELb1ELb0ELb0ELb0ELi2ELi4ELi4ELi4ELb0EEENS1_24CollectiveEpilogueBwdGQAISA_fSD_Li256ELb0ELb1EEENS1_19SingleTileSchedulerILb0ELb0ELb0ELi128EEEEEEEEEvNT_6ParamsE$_ZZN4cute13to_mixed_bitsINS_5tupleIJNS1_IJNS_1CILi4EEENS2_ILi8EEEEEES3_NS2_ILi1EEEEEENS1_IJNS1_IJNS2_ILi128EEENS2_ILi0EEEEEENS2_ILi16EEES9_EEENS1_IJNS1_IJiiEEEiS9_EEEEEDaRKT_RKT0_RKT1_ENKUlDpRKT_E_clIJNS_9MixedBitsILj0ELj384EEENSU_ILj0ELj48EEENS2_ILj0EEEEEEDaSR_)
$_ZN7cutlass13device_kernelIN5flash19enable_sm80_to_sm89INS1_16FlashAttnBwdSm80INS1_25CollectiveMainloopBwdSm80ILi2ELi2EN4cute5tupleIJNS5_1CILi128EEES8_NS7_ILi64EEEEEENS_10bfloat16_tEfNS_4arch4Sm80ELb0ELb0ELb1ELb0ELb1ELb0ELb0ELb0ELi2ELi4ELi4ELi4ELb0EEENS1_24CollectiveEpilogueBwdGQAISA_fSD_Li256ELb0ELb1EEENS1_19SingleTileSchedulerILb0ELb0ELb0ELi128EEEEEEEEEvNT_6ParamsE$_ZZN4cute13to_mixed_bitsINS_5tupleIJNS1_IJNS_1CILi4EEENS2_ILi8EEEEEES3_NS2_ILi1EEEEEENS1_IJNS1_IJNS2_ILi128EEENS2_ILi0EEEEEENS2_ILi16EEES9_EEENS1_IJNS1_IJiiEEEiS9_EEEEEDaRKT_RKT0_RKT1_ENKUlDpRKT_E_clIJNS_9MixedBitsILj0ELj384EEENSU_ILj0ELj48EEENS2_ILj0EEEEEEDaSR_:
[----:B------:R-:W-:Y:S01]  /*b8b0*/  IMAD.MOV.U32 R8, RZ, RZ, R2 ;  /* 0x000000ffff087224 */ /* 0x000fe200078e0002 */
[----:B------:R-:W-:Y:S01]  /*b8c0*/  LOP3.LUT R6, R5, 0x30, RZ, 0xc0, !PT ;  /* 0x0000003005067812 */ /* 0x000fe200078ec0ff */
[----:B------:R-:W-:-:S03]  /*b8d0*/  IMAD.MOV.U32 R9, RZ, RZ, 0x0 ;  /* 0x00000000ff097424 */ /* 0x000fc600078e00ff */
[----:B------:R-:W-:Y:S01]  /*b8e0*/  LOP3.LUT R3, R6, 0x1b0, R3, 0x78, !PT ;  /* 0x000001b006037812 */ /* 0x000fe200078e7803 */
[----:B------:R-:W-:Y:S06]  /*b8f0*/  RET.REL.NODEC R8 `(_ZN7cutlass13device_kernelIN5flash19enable_sm80_to_sm89INS1_16FlashAttnBwdSm80INS1_25CollectiveMainloopBwdSm80ILi2ELi2EN4cute5tupleIJNS5_1CILi128EEES8_NS7_ILi64EEEEEENS_10bfloat16_tEfNS_4arch4Sm80ELb0ELb0ELb1ELb0ELb1ELb0ELb0ELb0ELi2ELi4ELi4ELi4ELb0EEENS1_24CollectiveEpilogueBwdGQAISA_fSD_Li256ELb0ELb1EEENS1_19SingleTileSchedulerILb0ELb0ELb0ELi128EEEEEEEEEvNT_6ParamsE) ;  /* 0xffff470008007950 */ /* 0x000fec0003c3ffff */
        .type           $_ZN7cutlass13device_kernelIN5flash19enable_sm80_to_sm89INS1_16FlashAttnBwdSm80INS1_25CollectiveMainloopBwdSm80ILi2ELi2EN4cute5tupleIJNS5_1CILi128EEES8_NS7_ILi64EEEEEENS_10bfloat16_tEfNS_4arch4Sm80ELb0ELb0ELb1ELb0ELb1ELb0ELb0ELb0ELi2ELi4ELi4ELi4ELb0EEENS1_24CollectiveEpilogueBwdGQAISA_fSD_Li256ELb0ELb1EEENS1_19SingleTileSchedulerILb0ELb0ELb0ELi128EEEEEEEEEvNT_6ParamsE$_ZZN4cute13to_mixed_bitsINS_5tupleIJNS1_IJNS_1CILi4EEENS2_ILi8EEEEEES3_NS2_ILi1EEEEEENS1_IJNS1_IJNS2_ILi128EEENS2_ILi0EEEEEENS2_ILi16EEES9_EEENS1_IJNS1_IJiiEEEiS9_EEEEEDaRKT_RKT0_RKT1_ENKUlRKT_RKT0_RKT1_E_clIS3_SB_iEEDaSQ_ST_SW_,@function
        .size           $_ZN7cutlass13device_kernelIN5flash19enable_sm80_to_sm89INS1_16FlashAttnBwdSm80INS1_25CollectiveMainloopBwdSm80ILi2ELi2EN4cute5tupleIJNS5_1CILi128EEES8_NS7_ILi64EEEEEENS_10bfloat16_tEfNS_4arch4Sm80ELb0ELb0ELb1ELb0ELb1ELb0ELb0ELb0ELi2ELi4ELi4ELi4ELb0EEENS1_24CollectiveEpilogueBwdGQAISA_fSD_Li256ELb0ELb1EEENS1_19SingleTileSchedulerILb0ELb0ELb0ELi128EEEEEEEEEvNT_6ParamsE$_ZZN4cute13to_mixed_bitsINS_5tupleIJNS1_IJNS_1CILi4EEENS2_ILi8EEEEEES3_NS2_ILi1EEEEEENS1_IJNS1_IJNS2_ILi128EEENS2_ILi0EEEEEENS2_ILi16EEES9_EEENS1_IJNS1_IJiiEEEiS9_EEEEEDaRKT_RKT0_RKT1_ENKUlRKT_RKT0_RKT1_E_clIS3_SB_iEEDaSQ_ST_SW_,($_ZN7cutlass13device_kernelIN5flash19enable_sm80_to_sm89INS1_16FlashAttnBwdSm80INS1_25CollectiveMainloopBwdSm80ILi2ELi2EN4cute5tupleIJNS5_1CILi128EEES8_NS7_ILi64EEEEEENS_10bfloat16_tEfNS_4arch4Sm80ELb0ELb0ELb1ELb0ELb1ELb0ELb0ELb0ELi2ELi4ELi4ELi4ELb0EEENS1_24CollectiveEpilogueBwdGQAISA_fSD_Li256ELb0ELb1EEENS1_19SingleTileSchedulerILb0ELb0ELb0ELi128EEEEEEEEEvNT_6ParamsE$_ZZN4cute13to_mixed_bitsINS_5tupleIJNS1_IJNS_1CILi4EEENS2_ILi8EEEEEES3_NS2_ILi1EEEEEENS1_IJNS1_IJNS2_ILi128EEENS2_ILi0EEEEEENS2_ILi16EEES9_EEENS1_IJNS1_IJiiEEEiS9_EEEEEDaRKT_RKT0_RKT1_ENKUlRKT_RKT0_RKT1_E_clIS5_SA_SD_EEDaSQ_ST_SW_ - $_ZN7cutlass13device_kernelIN5flash19enable_sm80_to_sm89INS1_16FlashAttnBwdSm80INS1_25CollectiveMainloopBwdSm80ILi2ELi2EN4cute5tupleIJNS5_1CILi128EEES8_NS7_ILi64EEEEEENS_10bfloat16_tEfNS_4arch4Sm80ELb0ELb0ELb1ELb0ELb1ELb0ELb0ELb0ELi2ELi4ELi4ELi4ELb0EEENS1_24CollectiveEpilogueBwdGQAISA_fSD_Li256ELb0ELb1EEENS1_19SingleTileSchedulerILb0ELb0ELb0ELi128EEEEEEEEEvNT_6ParamsE$_ZZN4cute13to_mixed_bitsINS_5tupleIJNS1_IJNS_1CILi4EEENS2_ILi8EEEEEES3_NS2_ILi1EEEEEENS1_IJNS1_IJNS2_ILi128EEENS2_ILi0EEEEEENS2_ILi16EEES9_EEENS1_IJNS1_IJiiEEEiS9_EEEEEDaRKT_RKT0_RKT1_ENKUlRKT_RKT0_RKT1_E_clIS3_SB_iEEDaSQ_ST_SW_)
$_ZN7cutlass13device_kernelIN5flash19enable_sm80_to_sm89INS1_16FlashAttnBwdSm80INS1_25CollectiveMainloopBwdSm80ILi2ELi2EN4cute5tupleIJNS5_1CILi128EEES8_NS7_ILi64EEEEEENS_10bfloat16_tEfNS_4arch4Sm80ELb0ELb0ELb1ELb0ELb1ELb0ELb0ELb0ELi2ELi4ELi4ELi4ELb0EEENS1_24CollectiveEpilogueBwdGQAISA_fSD_Li256ELb0ELb1EEENS1_19SingleTileSchedulerILb0ELb0ELb0ELi128EEEEEEEEEvNT_6ParamsE$_ZZN4cute13to_mixed_bitsINS_5tupleIJNS1_IJNS_1CILi4EEENS2_ILi8EEEEEES3_NS2_ILi1EEEEEENS1_IJNS1_IJNS2_ILi128EEENS2_ILi0EEEEEENS2_ILi16EEES9_EEENS1_IJNS1_IJiiEEEiS9_EEEEEDaRKT_RKT0_RKT1_ENKUlRKT_RKT0_RKT1_E_clIS3_SB_iEEDaSQ_ST_SW_:
[----:B------:R-:W-:Y:S01]  /*b900*/  MOV R8, R6 ;  /* 0x0000000600087202 */ /* 0x000fe20000000f00 */
[----:B------:R-:W-:Y:S02]  /*b910*/  IMAD.MOV.U32 R9, RZ, RZ, 0x0 ;  /* 0x00000000ff097424 */ /* 0x000fe400078e00ff */
[----:B------:R-:W-:-:S05]  /*b920*/  IMAD.SHL.U32 R2, R33, 0x10, RZ ;  /* 0x0000001021027824 */ /* 0x000fca00078e00ff */
[----:B------:R-:W-:Y:S01]  /*b930*/  LOP3.LUT R2, R2, 0x30, RZ, 0xc0, !PT ;  /* 0x0000003002027812 */ /* 0x000fe200078ec0ff */
[----:B------:R-:W-:Y:S06]  /*b940*/  RET.REL.NODEC R8 `(_ZN7cutlass13device_kernelIN5flash19enable_sm80_to_sm89INS1_16FlashAttnBwdSm80INS1_25CollectiveMainloopBwdSm80ILi2ELi2EN4cute5tupleIJNS5_1CILi128EEES8_NS7_ILi64EEEEEENS_10bfloat16_tEfNS_4arch4Sm80ELb0ELb0ELb1ELb0ELb1ELb0ELb0ELb0ELi2ELi4ELi4ELi4ELb0EEENS1_24CollectiveEpilogueBwdGQAISA_fSD_Li256ELb0ELb1EEENS1_19SingleTileSchedulerILb0ELb0ELb0ELi128EEEEEEEEEvNT_6ParamsE) ;  /* 0xffff46b008007950 */ /* 0x000fec0003c3ffff */
        .type           $_ZN7cutlass13device_kernelIN5flash19enable_sm80_to_sm89INS1_16FlashAttnBwdSm80INS1_25CollectiveMainloopBwdSm80ILi2ELi2EN4cute5tupleIJNS5_1CILi128EEES8_NS7_ILi64EEEEEENS_10bfloat16_tEfNS_4arch4Sm80ELb0ELb0ELb1ELb0ELb1ELb0ELb0ELb0ELi2ELi4ELi4ELi4ELb0EEENS1_24CollectiveEpilogueBwdGQAISA_fSD_Li256ELb0ELb1EEENS1_19SingleTileSchedulerILb0ELb0ELb0ELi128EEEEEEEEEvNT_6ParamsE$_ZZN4cute13to_mixed_bitsINS_5tupleIJNS1_IJNS_1CILi4EEENS2_ILi8EEEEEES3_NS2_ILi1EEEEEENS1_IJNS1_IJNS2_ILi128EEENS2_ILi0EEEEEENS2_ILi16EEES9_EEENS1_IJNS1_IJiiEEEiS9_EEEEEDaRKT_RKT0_RKT1_ENKUlRKT_RKT0_RKT1_E_clIS5_SA_SD_EEDaSQ_ST_SW_,@function
        .size           $_ZN7cutlass13device_kernelIN5flash19enable_sm80_to_sm89INS1_16FlashAttnBwdSm80INS1_25CollectiveMainloopBwdSm80ILi2ELi2EN4cute5tupleIJNS5_1CILi128EEES8_NS7_ILi64EEEEEENS_10bfloat16_tEfNS_4arch4Sm80ELb0ELb0ELb1ELb0ELb1ELb0ELb0ELb0ELi2ELi4ELi4ELi4ELb0EEENS1_24CollectiveEpilogueBwdGQAISA_fSD_Li256ELb0ELb1EEENS1_19SingleTileSchedulerILb0ELb0ELb0ELi128EEEEEEEEEvNT_6ParamsE$_ZZN4cute13to_mixed_bitsINS_5tupleIJNS1_IJNS_1CILi4EEENS2_ILi8EEEEEES3_NS2_ILi1EEEEEENS1_IJNS1_IJNS2_ILi128EEENS2_ILi0EEEEEENS2_ILi16EEES9_EEENS1_IJNS1_IJiiEEEiS9_EEEEEDaRKT_RKT0_RKT1_ENKUlRKT_RKT0_RKT1_E_clIS5_SA_SD_EEDaSQ_ST_SW_,($_ZN7cutlass13device_kernelIN5flash19enable_sm80_to_sm89INS1_16FlashAttnBwdSm80INS1_25CollectiveMainloopBwdSm80ILi2ELi2EN4cute5tupleIJNS5_1CILi128EEES8_NS7_ILi64EEEEEENS_10bfloat16_tEfNS_4arch4Sm80ELb0ELb0ELb1ELb0ELb1ELb0ELb0ELb0ELi2ELi4ELi4ELi4ELb0EEENS1_24CollectiveEpilogueBwdGQAISA_fSD_Li256ELb0ELb1EEENS1_19SingleTileSchedulerILb0ELb0ELb0ELi128EEEEEEEEEvNT_6ParamsE$_ZZN4cute13to_mixed_bitsINS_5tupleIJNS_1CILi4EEENS2_ILi8EEEEEENS1_IJNS2_ILi0EEENS2_ILi64EEEEEENS1_IJiiEEEEEDaRKT_RKT0_RKT1_ENKUlDpRKT_E_clIJNS2_ILj0EEENS_9MixedBitsILj0ELj448EEEEEEDaSM_ - $_ZN7cutlass13device_kernelIN5flash19enable_sm80_to_sm89INS1_16FlashAttnBwdSm80INS1_25CollectiveMainloopBwdSm80ILi2ELi2EN4cute5tupleIJNS5_1CILi128EEES8_NS7_ILi64EEEEEENS_10bfloat16_tEfNS_4arch4Sm80ELb0ELb0ELb1ELb0ELb1ELb0ELb0ELb0ELi2ELi4ELi4ELi4ELb0EEENS1_24CollectiveEpilogueBwdGQAISA_fSD_Li256ELb0ELb1EEENS1_19SingleTileSchedulerILb0ELb0ELb0ELi128EEEEEEEEEvNT_6ParamsE$_ZZN4cute13to_mixed_bitsINS_5tupleIJNS1_IJNS_1CILi4EEENS2_ILi8EEEEEES3_NS2_ILi1EEEEEENS1_IJNS1_IJNS2_ILi128EEENS2_ILi0EEEEEENS2_ILi16EEES9_EEENS1_IJNS1_IJiiEEEiS9_EEEEEDaRKT_RKT0_RKT1_ENKUlRKT_RKT0_RKT1_E_clIS5_SA_SD_EEDaSQ_ST_SW_)
$_ZN7cutlass13device_kernelIN5flash19enable_sm80_to_sm89INS1_16FlashAttnBwdSm80INS1_25CollectiveMainloopBwdSm80ILi2ELi2EN4cute5tupleIJNS5_1CILi128EEES8_NS7_ILi64EEEEEENS_10bfloat16_tEfNS_4arch4Sm80ELb0ELb0ELb1ELb0ELb1ELb0ELb0ELb0ELi2ELi4ELi4ELi4ELb0EEENS1_24CollectiveEpilogueBwdGQAISA_fSD_Li256ELb0ELb1EEENS1_19SingleTileSchedulerILb0ELb0ELb0ELi128EEEEEEEEEvNT_6ParamsE$_ZZN4cute13to_mixed_bitsINS_5tupleIJNS1_IJNS_1CILi4EEENS2_ILi8EEEEEES3_NS2_ILi1EEEEEENS1_IJNS1_IJNS2_ILi128EEENS2_ILi0EEEEEENS2_ILi16EEES9_EEENS1_IJNS1_IJiiEEEiS9_EEEEEDaRKT_RKT0_RKT1_ENKUlRKT_RKT0_RKT1_E_clIS5_SA_SD_EEDaSQ_ST_SW_:
        /* <DEDUP_REMOVED lines=8> */
        .type           $_ZN7cutlass13device_kernelIN5flash19enable_sm80_to_sm89INS1_16FlashAttnBwdSm80INS1_25CollectiveMainloopBwdSm80ILi2ELi2EN4cute5tupleIJNS5_1CILi128EEES8_NS7_ILi64EEEEEENS_10bfloat16_tEfNS_4arch4Sm80ELb0ELb0ELb1ELb0ELb1ELb0ELb0ELb0ELi2ELi4ELi4ELi4ELb0EEENS1_24CollectiveEpilogueBwdGQAISA_fSD_Li256ELb0ELb1EEENS1_19SingleTileSchedulerILb0ELb0ELb0ELi128EEEEEEEEEvNT_6ParamsE$_ZZN4cute13to_mixed_bitsINS_5tupleIJNS_1CILi4EEENS2_ILi8EEEEEENS1_IJNS2_ILi0EEENS2_ILi64EEEEEENS1_IJiiEEEEEDaRKT_RKT0_RKT1_ENKUlDpRKT_E_clIJNS2_ILj0EEENS_9MixedBitsILj0ELj448EEEEEEDaSM_,@function
        .size           $_ZN7cutlass13device_kernelIN5flash19enable_sm80_to_sm89INS1_16FlashAttnBwdSm80INS1_25CollectiveMainloopBwdSm80ILi2ELi2EN4cute5tupleIJNS5_1CILi128EEES8_NS7_ILi64EEEEEENS_10bfloat16_tEfNS_4arch4Sm80ELb0ELb0ELb1ELb0ELb1ELb0ELb0ELb0ELi2ELi4ELi4ELi4ELb0EEENS1_24CollectiveEpilogueBwdGQAISA_fSD_Li256ELb0ELb1EEENS1_19SingleTileSchedulerILb0ELb0ELb0ELi128EEEEEEEEEvNT_6ParamsE$_ZZN4cute13to_mixed_bitsINS_5tupleIJNS_1CILi4EEENS2_ILi8EEEEEENS1_IJNS2_ILi0EEENS2_ILi64EEEEEENS1_IJiiEEEEEDaRKT_RKT0_RKT1_ENKUlDpRKT_E_clIJNS2_ILj0EEENS_9MixedBitsILj0ELj448EEEEEEDaSM_,($_ZN7cutlass13device_kernelIN5flash19enable_sm80_to_sm89INS1_16FlashAttnBwdSm80INS1_25CollectiveMainloopBwdSm80ILi2ELi2EN4cute5tupleIJNS5_1CILi128EEES8_NS7_ILi64EEEEEENS_10bfloat16_tEfNS_4arch4Sm80ELb0ELb0ELb1ELb0ELb1ELb0ELb0ELb0ELi2ELi4ELi4ELi4ELb0EEENS1_24CollectiveEpilogueBwdGQAISA_fSD_Li256ELb0ELb1EEENS1_19SingleTileSchedulerILb0ELb0ELb0ELi128EEEEEEEEEvNT_6ParamsE$_ZZN4cute13to_mixed_bitsINS_5tupleIJNS_1CILi4EEENS2_ILi8EEEEEENS1_IJNS2_ILi0EEENS2_ILi64EEEEEENS1_IJiiEEEEEDaRKT_RKT0_RKT1_ENKUlRKT_RKT0_RKT1_E_clIS4_S7_iEEDaSL_SO_SR_ - $_ZN7cutlass13device_kernelIN5flash19enable_sm80_to_sm89INS1_16FlashAttnBwdSm80INS1_25CollectiveMainloopBwdSm80ILi2ELi2EN4cute5tupleIJNS5_1CILi128EEES8_NS7_ILi64EEEEEENS_10bfloat16_tEfNS_4arch4Sm80ELb0ELb0ELb1ELb0ELb1ELb0ELb0ELb0ELi2ELi4ELi4ELi4ELb0EEENS1_24CollectiveEpilogueBwdGQAISA_fSD_Li256ELb0ELb1EEENS1_19SingleTileSchedulerILb0ELb0ELb0ELi128EEEEEEEEEvNT_6ParamsE$_ZZN4cute13to_mixed_bitsINS_5tupleIJNS_1CILi4EEENS2_ILi8EEEEEENS1_IJNS2_ILi0EEENS2_ILi64EEEEEENS1_IJiiEEEEEDaRKT_RKT0_RKT1_ENKUlDpRKT_E_clIJNS2_ILj0EEENS_9MixedBitsILj0ELj448EEEEEEDaSM_)
$_ZN7cutlass13device_kernelIN5flash19enable_sm80_to_sm89INS1_16FlashAttnBwdSm80INS1_25CollectiveMainloopBwdSm80ILi2ELi2EN4cute5tupleIJNS5_1CILi128EEES8_NS7_ILi64EEEEEENS_10bfloat16_tEfNS_4arch4Sm80ELb0ELb0ELb1ELb0ELb1ELb0ELb0ELb0ELi2ELi4ELi4ELi4ELb0EEENS1_24CollectiveEpilogueBwdGQAISA_fSD_Li256ELb0ELb1EEENS1_19SingleTileSchedulerILb0ELb0ELb0ELi128EEEEEEEEEvNT_6ParamsE$_ZZN4cute13to_mixed_bitsINS_5tupleIJNS_1CILi4EEENS2_ILi8EEEEEENS1_IJNS2_ILi0EEENS2_ILi64EEEEEENS1_IJiiEEEEEDaRKT_RKT0_RKT1_ENKUlDpRKT_E_clIJNS2_ILj0EEENS_9MixedBitsILj0ELj448EEEEEEDaSM_:
[----:B------:R-:W-:Y:S01]  /*b9d0*/  IMAD.MOV.U32 R8, RZ, RZ, R2 ;  /* 0x000000ffff087224 */ /* 0x000fe200078e0002 */
[----:B------:R-:W-:Y:S02]  /*b9e0*/  MOV R9, 0x0 ;  /* 0x0000000000097802 */ /* 0x000fe40000000f00 */
[----:B------:R-:W-:Y:S02]  /*b9f0*/  LOP3.LUT R3, R3, 0x1c0, RZ, 0xc0, !PT ;  /* 0x000001c003037812 */ /* 0x000fe400078ec0ff */
[----:B------:R-:W-:Y:S05]  /*ba00*/  RET.REL.NODEC R8 `(_ZN7cutlass13device_kernelIN5flash19enable_sm80_to_sm89INS1_16FlashAttnBwdSm80INS1_25CollectiveMainloopBwdSm80ILi2ELi2EN4cute5tupleIJNS5_1CILi128EEES8_NS7_ILi64EEEEEENS_10bfloat16_tEfNS_4arch4Sm80ELb0ELb0ELb1ELb0ELb1ELb0ELb0ELb0ELi2ELi4ELi4ELi4ELb0EEENS1_24CollectiveEpilogueBwdGQAISA_fSD_Li256ELb0ELb1EEENS1_19SingleTileSchedulerILb0ELb0ELb0ELi128EEEEEEEEEvNT_6ParamsE) ;  /* 0xffff45f008007950 */ /* 0x000fea0003c3ffff */
        .type           $_ZN7cutlass13device_kernelIN5flash19enable_sm80_to_sm89INS1_16FlashAttnBwdSm80INS1_25CollectiveMainloopBwdSm80ILi2ELi2EN4cute5tupleIJNS5_1CILi128EEES8_NS7_ILi64EEEEEENS_10bfloat16_tEfNS_4arch4Sm80ELb0ELb0ELb1ELb0ELb1ELb0ELb0ELb0ELi2ELi4ELi4ELi4ELb0EEENS1_24CollectiveEpilogueBwdGQAISA_fSD_Li256ELb0ELb1EEENS1_19SingleTileSchedulerILb0ELb0ELb0ELi128EEEEEEEEEvNT_6ParamsE$_ZZN4cute13to_mixed_bitsINS_5tupleIJNS_1CILi4EEENS2_ILi8EEEEEENS1_IJNS2_ILi0EEENS2_ILi64EEEEEENS1_IJiiEEEEEDaRKT_RKT0_RKT1_ENKUlRKT_RKT0_RKT1_E_clIS4_S7_iEEDaSL_SO_SR_,@function
        .size           $_ZN7cutlass13device_kernelIN5flash19enable_sm80_to_sm89INS1_16FlashAttnBwdSm80INS1_25CollectiveMainloopBwdSm80ILi2ELi2EN4cute5tupleIJNS5_1CILi128EEES8_NS7_ILi64EEEEEENS_10bfloat16_tEfNS_4arch4Sm80ELb0ELb0ELb1ELb0ELb1ELb0ELb0ELb0ELi2ELi4ELi4ELi4ELb0EEENS1_24CollectiveEpilogueBwdGQAISA_fSD_Li256ELb0ELb1EEENS1_19SingleTileSchedulerILb0ELb0ELb0ELi128EEEEEEEEEvNT_6ParamsE$_ZZN4cute13to_mixed_bitsINS_5tupleIJNS_1CILi4EEENS2_ILi8EEEEEENS1_IJNS2_ILi0EEENS2_ILi64EEEEEENS1_IJiiEEEEEDaRKT_RKT0_RKT1_ENKUlRKT_RKT0_RKT1_E_clIS4_S7_iEEDaSL_SO_SR_,($_ZN7cutlass13device_kernelIN5flash19enable_sm80_to_sm89INS1_16FlashAttnBwdSm80INS1_25CollectiveMainloopBwdSm80ILi2ELi2EN4cute5tupleIJNS5_1CILi128EEES8_NS7_ILi64EEEEEENS_10bfloat16_tEfNS_4arch4Sm80ELb0ELb0ELb1ELb0ELb1ELb0ELb0ELb0ELi2ELi4ELi4ELi4ELb0EEENS1_24CollectiveEpilogueBwdGQAISA_fSD_Li256ELb0ELb1EEENS1_19SingleTileSchedulerILb0ELb0ELb0ELi128EEEEEEEEEvNT_6ParamsE$_ZZN4cute13to_mixed_bitsINS_5tupleIJNS_1CILi4EEENS2_ILi8EEEEEENS1_IJNS2_ILi128EEENS2_ILi0EEEEEENS1_IJiiEEEEEDaRKT_RKT0_RKT1_ENKUlDpRKT_E_clIJNS_9MixedBitsILj0ELj384EEENS2_ILj0EEEEEEDaSM_ - $_ZN7cutlass13device_kernelIN5flash19enable_sm80_to_sm89INS1_16FlashAttnBwdSm80INS1_25CollectiveMainloopBwdSm80ILi2ELi2EN4cute5tupleIJNS5_1CILi128EEES8_NS7_ILi64EEEEEENS_10bfloat16_tEfNS_4arch4Sm80ELb0ELb0ELb1ELb0ELb1ELb0ELb0ELb0ELi2ELi4ELi4ELi4ELb0EEENS1_24CollectiveEpilogueBwdGQAISA_fSD_Li256ELb0ELb1EEENS1_19SingleTileSchedulerILb0ELb0ELb0ELi128EEEEEEEEEvNT_6ParamsE$_ZZN4cute13to_mixed_bitsINS_5tupleIJNS_1CILi4EEENS2_ILi8EEEEEENS1_IJNS2_ILi0EEENS2_ILi64EEEEEENS1_IJiiEEEEEDaRKT_RKT0_RKT1_ENKUlRKT_RKT0_RKT1_E_clIS4_S7_iEEDaSL_SO_SR_)
$_ZN7cutlass13device_kernelIN5flash19enable_sm80_to_sm89INS1_16FlashAttnBwdSm80INS1_25CollectiveMainloopBwdSm80ILi2ELi2EN4cute5tupleIJNS5_1CILi128EEES8_NS7_ILi64EEEEEENS_10bfloat16_tEfNS_4arch4Sm80ELb0ELb0ELb1ELb0ELb1ELb0ELb0ELb0ELi2ELi4ELi4ELi4ELb0EEENS1_24CollectiveEpilogueBwdGQAISA_fSD_Li256ELb0ELb1EEENS1_19SingleTileSchedulerILb0ELb0ELb0ELi128EEEEEEEEEvNT_6ParamsE$_ZZN4cute13to_mixed_bitsINS_5tupleIJNS_1CILi4EEENS2_ILi8EEEEEENS1_IJNS2_ILi0EEENS2_ILi64EEEEEENS1_IJiiEEEEEDaRKT_RKT0_RKT1_ENKUlRKT_RKT0_RKT1_E_clIS4_S7_iEEDaSL_SO_SR_:
[----:B------:R-:W-:Y:S01]  /*ba10*/  MOV R8, R2 ;  /* 0x0000000200087202 */ /* 0x000fe20000000f00 */
[----:B------:R-:W-:Y:S02]  /*ba20*/  IMAD.MOV.U32 R9, RZ, RZ, 0x0 ;  /* 0x00000000ff097424 */ /* 0x000fe400078e00ff */
[----:B------:R-:W-:-:S05]  /*ba30*/  IMAD.SHL.U32 R3, R3, 0x40, RZ ;  /* 0x0000004003037824 */ /* 0x000fca00078e00ff */
[----:B------:R-:W-:Y:S01]  /*ba40*/  LOP3.LUT R3, R3, 0x1c0, RZ, 0xc0, !PT ;  /* 0x000001c003037812 */ /* 0x000fe200078ec0ff */
[----:B------:R-:W-:Y:S06]  /*ba50*/  RET.REL.NODEC R8 `(_ZN7cutlass13device_kernelIN5flash19enable_sm80_to_sm89INS1_16FlashAttnBwdSm80INS1_25CollectiveMainloopBwdSm80ILi2ELi2EN4cute5tupleIJNS5_1CILi128EEES8_NS7_ILi64EEEEEENS_10bfloat16_tEfNS_4arch4Sm80ELb0ELb0ELb1ELb0ELb1ELb0ELb0ELb0ELi2ELi4ELi4ELi4ELb0EEENS1_24CollectiveEpilogueBwdGQAISA_fSD_Li256ELb0ELb1EEENS1_19SingleTileSchedulerILb0ELb0ELb0ELi128EEEEEEEEEvNT_6ParamsE) ;  /* 0xffff45a008007950 */ /* 0x000fec0003c3ffff */
        .type           $_ZN7cutlass13device_kernelIN5flash19enable_sm80_to_sm89INS1_16FlashAttnBwdSm80INS1_25CollectiveMainloopBwdSm80ILi2ELi2EN4cute5tupleIJNS5_1CILi128EEES8_NS7_ILi64EEEEEENS_10bfloat16_tEfNS_4arch4Sm80ELb0ELb0ELb1ELb0ELb1ELb0ELb0ELb0ELi2ELi4ELi4ELi4ELb0EEENS1_24CollectiveEpilogueBwdGQAISA_fSD_Li256ELb0ELb1EEENS1_19SingleTileSchedulerILb0ELb0ELb0ELi128EEEEEEEEEvNT_6ParamsE$_ZZN4cute13to_mixed_bitsINS_5tupleIJNS_1CILi4EEENS2_ILi8EEEEEENS1_IJNS2_ILi128EEENS2_ILi0EEEEEENS1_IJiiEEEEEDaRKT_RKT0_RKT1_ENKUlDpRKT_E_clIJNS_9MixedBitsILj0ELj384EEENS2_ILj0EEEEEEDaSM_,@function
        .size           $_ZN7cutlass13device_kernelIN5flash19enable_sm80_to_sm89INS1_16FlashAttnBwdSm80INS1_25CollectiveMainloopBwdSm80ILi2ELi2EN4cute5tupleIJNS5_1CILi128EEES8_NS7_ILi64EEEEEENS_10bfloat16_tEfNS_4arch4Sm80ELb0ELb0ELb1ELb0ELb1ELb0ELb0ELb0ELi2ELi4ELi4ELi4ELb0EEENS1_24CollectiveEpilogueBwdGQAISA_fSD_Li256ELb0ELb1EEENS1_19SingleTileSchedulerILb0ELb0ELb0ELi128EEEEEEEEEvNT_6ParamsE$_ZZN4cute13to_mixed_bitsINS_5tupleIJNS_1CILi4EEENS2_ILi8EEEEEENS1_IJNS2_ILi128EEENS2_ILi0EEEEEENS1_IJiiEEEEEDaRKT_RKT0_RKT1_ENKUlDpRKT_E_clIJNS_9MixedBitsILj0ELj384EEENS2_ILj0EEEEEEDaSM_,($_ZN7cutlass13device_kernelIN5flash19enable_sm80_to_sm89INS1_16FlashAttnBwdSm80INS1_25CollectiveMainloopBwdSm80ILi2ELi2EN4cute5tupleIJNS5_1CILi128EEES8_NS7_ILi64EEEEEENS_10bfloat16_tEfNS_4arch4Sm80ELb0ELb0ELb1ELb0ELb1ELb0ELb0ELb0ELi2ELi4ELi4ELi4ELb0EEENS1_24CollectiveEpilogueBwdGQAISA_fSD_Li256ELb0ELb1EEENS1_19SingleTileSchedulerILb0ELb0ELb0ELi128EEEEEEEEEvNT_6ParamsE$_ZZN4cute13to_mixed_bitsINS_5tupleIJNS_1CILi4EEENS2_ILi8EEEEEENS1_IJNS2_ILi128EEENS2_ILi0EEEEEENS1_IJiiEEEEEDaRKT_RKT0_RKT1_ENKUlRKT_RKT0_RKT1_E_clIS3_S6_iEEDaSL_SO_SR_ - $_ZN7cutlass13device_kernelIN5flash19enable_sm80_to_sm89INS1_16FlashAttnBwdSm80INS1_25CollectiveMainloopBwdSm80ILi2ELi2EN4cute5tupleIJNS5_1CILi128EEES8_NS7_ILi64EEEEEENS_10bfloat16_tEfNS_4arch4Sm80ELb0ELb0ELb1ELb0ELb1ELb0ELb0ELb0ELi2ELi4ELi4ELi4ELb0EEENS1_24CollectiveEpilogueBwdGQAISA_fSD_Li256ELb0ELb1EEENS1_19SingleTileSchedulerILb0ELb0ELb0ELi128EEEEEEEEEvNT_6ParamsE$_ZZN4cute13to_mixed_bitsINS_5tupleIJNS_1CILi4EEENS2_ILi8EEEEEENS1_IJNS2_ILi128EEENS2_ILi0EEEEEENS1_IJiiEEEEEDaRKT_RKT0_RKT1_ENKUlDpRKT_E_clIJNS_9MixedBitsILj0ELj384EEENS2_ILj0EEEEEEDaSM_)
$_ZN7cutlass13device_kernelIN5flash19enable_sm80_to_sm89INS1_16FlashAttnBwdSm80INS1_25CollectiveMainloopBwdSm80ILi2ELi2EN4cute5tupleIJNS5_1CILi128EEES8_NS7_ILi64EEEEEENS_10bfloat16_tEfNS_4arch4Sm80ELb0ELb0ELb1ELb0ELb1ELb0ELb0ELb0ELi2ELi4ELi4ELi4ELb0EEENS1_24CollectiveEpilogueBwdGQAISA_fSD_Li256ELb0ELb1EEENS1_19SingleTileSchedulerILb0ELb0ELb0ELi128EEEEEEEEEvNT_6ParamsE$_ZZN4cute13to_mixed_bitsINS_5tupleIJNS_1CILi4EEENS2_ILi8EEEEEENS1_IJNS2_ILi128EEENS2_ILi0EEEEEENS1_IJiiEEEEEDaRKT_RKT0_RKT1_ENKUlDpRKT_E_clIJNS_9MixedBitsILj0ELj384EEENS2_ILj0EEEEEEDaSM_:
[----:B------:R-:W-:Y:S01]  /*ba60*/  IMAD.MOV.U32 R8, RZ, RZ, R2 ;  /* 0x000000ffff087224 */ /* 0x000fe200078e0002 */
[----:B------:R-:W-:Y:S02]  /*ba70*/  MOV R9, 0x0 ;  /* 0x0000000000097802 */ /* 0x000fe40000000f00 */
[----:B------:R-:W-:Y:S02]  /*ba80*/  LOP3.LUT R3, R3, 0x180, RZ, 0xc0, !PT ;  /* 0x0000018003037812 */ /* 0x000fe400078ec0ff */
[----:B------:R-:W-:Y:S05]  /*ba90*/  RET.REL.NODEC R8 `(_ZN7cutlass13device_kernelIN5flash19enable_sm80_to_sm89INS1_16FlashAttnBwdSm80INS1_25CollectiveMainloopBwdSm80ILi2ELi2EN4cute5tupleIJNS5_1CILi128EEES8_NS7_ILi64EEEEEENS_10bfloat16_tEfNS_4arch4Sm80ELb0ELb0ELb1ELb0ELb1ELb0ELb0ELb0ELi2ELi4ELi4ELi4ELb0EEENS1_24CollectiveEpilogueBwdGQAISA_fSD_Li256ELb0ELb1EEENS1_19SingleTileSchedulerILb0ELb0ELb0ELi128EEEEEEEEEvNT_6ParamsE) ;  /* 0xffff456008007950 */ /* 0x000fea0003c3ffff */
        .type           $_ZN7cutlass13device_kernelIN5flash19enable_sm80_to_sm89INS1_16FlashAttnBwdSm80INS1_25CollectiveMainloopBwdSm80ILi2ELi2EN4cute5tupleIJNS5_1CILi128EEES8_NS7_ILi64EEEEEENS_10bfloat16_tEfNS_4arch4Sm80ELb0ELb0ELb1ELb0ELb1ELb0ELb0ELb0ELi2ELi4ELi4ELi4ELb0EEENS1_24CollectiveEpilogueBwdGQAISA_fSD_Li256ELb0ELb1EEENS1_19SingleTileSchedulerILb0ELb0ELb0ELi128EEEEEEEEEvNT_6ParamsE$_ZZN4cute13to_mixed_bitsINS_5tupleIJNS_1CILi4EEENS2_ILi8EEEEEENS1_IJNS2_ILi128EEENS2_ILi0EEEEEENS1_IJiiEEEEEDaRKT_RKT0_RKT1_ENKUlRKT_RKT0_RKT1_E_clIS3_S6_iEEDaSL_SO_SR_,@function
        .size           $_ZN7cutlass13device_kernelIN5flash19enable_sm80_to_sm89INS1_16FlashAttnBwdSm80INS1_25CollectiveMainloopBwdSm80ILi2ELi2EN4cute5tupleIJNS5_1CILi128EEES8_NS7_ILi64EEEEEENS_10bfloat16_tEfNS_4arch4Sm80ELb0ELb0ELb1ELb0ELb1ELb0ELb0ELb0ELi2ELi4ELi4ELi4ELb0EEENS1_24CollectiveEpilogueBwdGQAISA_fSD_Li256ELb0ELb1EEENS1_19SingleTileSchedulerILb0ELb0ELb0ELi128EEEEEEEEEvNT_6ParamsE$_ZZN4cute13to_mixed_bitsINS_5tupleIJNS_1CILi4EEENS2_ILi8EEEEEENS1_IJNS2_ILi128EEENS2_ILi0EEEEEENS1_IJiiEEEEEDaRKT_RKT0_RKT1_ENKUlRKT_RKT0_RKT1_E_clIS3_S6_iEEDaSL_SO_SR_,($_ZN7cutlass13device_kernelIN5flash19enable_sm80_to_sm89INS1_16FlashAttnBwdSm80INS1_25CollectiveMainloopBwdSm80ILi2ELi2EN4cute5tupleIJNS5_1CILi128EEES8_NS7_ILi64EEEEEENS_10bfloat16_tEfNS_4arch4Sm80ELb0ELb0ELb1ELb0ELb1ELb0ELb0ELb0ELi2ELi4ELi4ELi4ELb0EEENS1_24CollectiveEpilogueBwdGQAISA_fSD_Li256ELb0ELb1EEENS1_19SingleTileSchedulerILb0ELb0ELb0ELi128EEEEEEEEEvNT_6ParamsE$_ZZN4cute14logical_divideINS_5tupleIJNS1_IJNS_1CILi8EEENS2_ILi1EEEEEENS1_IJNS2_ILi2EEEEEEEEENS1_IJNS1_IJS4_NS2_ILi0EEEEEENS1_IJiEEEEEENS1_IJS5_NS_6LayoutIS4_S9_EEEEEEEDaRKNSD_IT_T0_EERKT1_ENKUlRKT_RKT0_E_clINSD_IS7_SB_EESE_EEDaSQ_ST_ - $_ZN7cutlass13device_kernelIN5flash19enable_sm80_to_sm89INS1_16FlashAttnBwdSm80INS1_25CollectiveMainloopBwdSm80ILi2ELi2EN4cute5tupleIJNS5_1CILi128EEES8_NS7_ILi64EEEEEENS_10bfloat16_tEfNS_4arch4Sm80ELb0ELb0ELb1ELb0ELb1ELb0ELb0ELb0ELi2ELi4ELi4ELi4ELb0EEENS1_24CollectiveEpilogueBwdGQAISA_fSD_Li256ELb0ELb1EEENS1_19SingleTileSchedulerILb0ELb0ELb0ELi128EEEEEEEEEvNT_6ParamsE$_ZZN4cute13to_mixed_bitsINS_5tupleIJNS_1CILi4EEENS2_ILi8EEEEEENS1_IJNS2_ILi128EEENS2_ILi0EEEEEENS1_IJiiEEEEEDaRKT_RKT0_RKT1_ENKUlRKT_RKT0_RKT1_E_clIS3_S6_iEEDaSL_SO_SR_)
$_ZN7cutlass13device_kernelIN5flash19enable_sm80_to_sm89INS1_16FlashAttnBwdSm80INS1_25CollectiveMainloopBwdSm80ILi2ELi2EN4cute5tupleIJNS5_1CILi128EEES8_NS7_ILi64EEEEEENS_10bfloat16_tEfNS_4arch4Sm80ELb0ELb0ELb1ELb0ELb1ELb0ELb0ELb0ELi2ELi4ELi4ELi4ELb0EEENS1_24CollectiveEpilogueBwdGQAISA_fSD_Li256ELb0ELb1EEENS1_19SingleTileSchedulerILb0ELb0ELb0ELi128EEEEEEEEEvNT_6ParamsE$_ZZN4cute13to_mixed_bitsINS_5tupleIJNS_1CILi4EEENS2_ILi8EEEEEENS1_IJNS2_ILi128EEENS2_ILi0EEEEEENS1_IJiiEEEEEDaRKT_RKT0_RKT1_ENKUlRKT_RKT0_RKT1_E_clIS3_S6_iEEDaSL_SO_SR_:
[----:B------:R-:W-:Y:S01]  /*baa0*/  MOV R8, R2 ;  /* 0x0000000200087202 */ /* 0x000fe20000000f00 */
[----:B------:R-:W-:Y:S02]  /*bab0*/  IMAD.MOV.U32 R9, RZ, RZ, 0x0 ;  /* 0x00000000ff097424 */ /* 0x000fe400078e00ff */
[----:B------:R-:W-:-:S05]  /*bac0*/  IMAD.SHL.U32 R3, R3, 0x80, RZ ;  /* 0x0000008003037824 */ /* 0x000fca00078e00ff */
[----:B------:R-:W-:Y:S01]  /*bad0*/  LOP3.LUT R3, R3, 0x180, RZ, 0xc0, !PT ;  /* 0x0000018003037812 */ /* 0x000fe200078ec0ff */
[----:B------:R-:W-:Y:S06]  /*bae0*/  RET.REL.NODEC R8 `(_ZN7cutlass13device_kernelIN5flash19enable_sm80_to_sm89INS1_16FlashAttnBwdSm80INS1_25CollectiveMainloopBwdSm80ILi2ELi2EN4cute5tupleIJNS5_1CILi128EEES8_NS7_ILi64EEEEEENS_10bfloat16_tEfNS_4arch4Sm80ELb0ELb0ELb1ELb0ELb1ELb0ELb0ELb0ELi2ELi4ELi4ELi4ELb0EEENS1_24CollectiveEpilogueBwdGQAISA_fSD_Li256ELb0ELb1EEENS1_19SingleTileSchedulerILb0ELb0ELb0ELi128EEEEEEEEEvNT_6ParamsE) ;  /* 0xffff451008007950 */ /* 0x000fec0003c3ffff */
        .type           $_ZN7cutlass13device_kernelIN5flash19enable_sm80_to_sm89INS1_16FlashAttnBwdSm80INS1_25CollectiveMainloopBwdSm80ILi2ELi2EN4cute5tupleIJNS5_1CILi128EEES8_NS7_ILi64EEEEEENS_10bfloat16_tEfNS_4arch4Sm80ELb0ELb0ELb1ELb0ELb1ELb0ELb0ELb0ELi2ELi4ELi4ELi4ELb0EEENS1_24CollectiveEpilogueBwdGQAISA_fSD_Li256ELb0ELb1EEENS1_19SingleTileSchedulerILb0ELb0ELb0ELi128EEEEEEEEEvNT_6ParamsE$_ZZN4cute14logical_divideINS_5tupleIJNS1_IJNS_1CILi8EEENS2_ILi1EEEEEENS1_IJNS2_ILi2EEEEEEEEENS1_IJNS1_IJS4_NS2_ILi0EEEEEENS1_IJiEEEEEENS1_IJS5_NS_6LayoutIS4_S9_EEEEEEEDaRKNSD_IT_T0_EERKT1_ENKUlRKT_RKT0_E_clINSD_IS7_SB_EESE_EEDaSQ_ST_,@function
        .size           $_ZN7cutlass13device_kernelIN5flash19enable_sm80_to_sm89INS1_16FlashAttnBwdSm80INS1_25CollectiveMainloopBwdSm80ILi2ELi2EN4cute5tupleIJNS5_1CILi128EEES8_NS7_ILi64EEEEEENS_10bfloat16_tEfNS_4arch4Sm80ELb0ELb0ELb1ELb0ELb1ELb0ELb0ELb0ELi2ELi4ELi4ELi4ELb0EEENS1_24CollectiveEpilogueBwdGQAISA_fSD_Li256ELb0ELb1EEENS1_19SingleTileSchedulerILb0ELb0ELb0ELi128EEEEEEEEEvNT_6ParamsE$_ZZN4cute14logical_divideINS_5tupleIJNS1_IJNS_1CILi8EEENS2_ILi1EEEEEENS1_IJNS2_ILi2EEEEEEEEENS1_IJNS1_IJS4_NS2_ILi0EEEEEENS1_IJiEEEEEENS1_IJS5_NS_6LayoutIS4_S9_EEEEEEEDaRKNSD_IT_T0_EERKT1_ENKUlRKT_RKT0_E_clINSD_IS7_SB_EESE_EEDaSQ_ST_,($_ZN7cutlass13device_kernelIN5flash19enable_sm80_to_sm89INS1_16FlashAttnBwdSm80INS1_25CollectiveMainloopBwdSm80ILi2ELi2EN4cute5tupleIJNS5_1CILi128EEES8_NS7_ILi64EEEEEENS_10bfloat16_tEfNS_4arch4Sm80ELb0ELb0ELb1ELb0ELb1ELb0ELb0ELb0ELi2ELi4ELi4ELi4ELb0EEENS1_24CollectiveEpilogueBwdGQAISA_fSD_Li256ELb0ELb1EEENS1_19SingleTileSchedulerILb0ELb0ELb0ELi128EEEEEEEEEvNT_6ParamsE$_ZZN4cute14transform_leafINS_15ArithmeticTupleIJiiEEENS_8identityEEEDaRKT_OT0_ENKUlRKT_E_clIiEEDaSB_ - $_ZN7cutlass13device_kernelIN5flash19enable_sm80_to_sm89INS1_16FlashAttnBwdSm80INS1_25CollectiveMainloopBwdSm80ILi2ELi2EN4cute5tupleIJNS5_1CILi128EEES8_NS7_ILi64EEEEEENS_10bfloat16_tEfNS_4arch4Sm80ELb0ELb0ELb1ELb0ELb1ELb0ELb0ELb0ELi2ELi4ELi4ELi4ELb0EEENS1_24CollectiveEpilogueBwdGQAISA_fSD_Li256ELb0ELb1EEENS1_19SingleTileSchedulerILb0ELb0ELb0ELi128EEEEEEEEEvNT_6ParamsE$_ZZN4cute14logical_divideINS_5tupleIJNS1_IJNS_1CILi8EEENS2_ILi1EEEEEENS1_IJNS2_ILi2EEEEEEEEENS1_IJNS1_IJS4_NS2_ILi0EEEEEENS1_IJiEEEEEENS1_IJS5_NS_6LayoutIS4_S9_EEEEEEEDaRKNSD_IT_T0_EERKT1_ENKUlRKT_RKT0_E_clINSD_IS7_SB_EESE_EEDaSQ_ST_)
$_ZN7cutlass13device_kernelIN5flash19enable_sm80_to_sm89INS1_16FlashAttnBwdSm80INS1_25CollectiveMainloopBwdSm80ILi2ELi2EN4cute5tupleIJNS5_1CILi128EEES8_NS7_ILi64EEEEEENS_10bfloat16_tEfNS_4arch4Sm80ELb0ELb0ELb1ELb0ELb1ELb0ELb0ELb0ELi2ELi4ELi4ELi4ELb0EEENS1_24CollectiveEpilogueBwdGQAISA_fSD_Li256ELb0ELb1EEENS1_19SingleTileSchedulerILb0ELb0ELb0ELi128EEEEEEEEEvNT_6ParamsE$_ZZN4cute14logical_divideINS_5tupleIJNS1_IJNS_1CILi8EEENS2_ILi1EEEEEENS1_IJNS2_ILi2EEEEEEEEENS1_IJNS1_IJS4_NS2_ILi0EEEEEENS1_IJiEEEEEENS1_IJS5_NS_6LayoutIS4_S9_EEEEEEEDaRKNSD_IT_T0_EERKT1_ENKUlRKT_RKT0_E_clINSD_IS7_SB_EESE_EEDaSQ_ST_:
[----:B------:R-:W-:-:S05]  /*baf0*/  IADD3 R7, R2, -c[0x0][0x20], RZ ;  /* 0x8000080002077a10 */ /* 0x000fca0007ffe0ff */
[----:B------:R1:W5:Y:S01]  /*bb00*/  LDL R3, [R7] ;  /* 0x0000000007037983 */ /* 0x0003620000100800 */
[----:B------:R-:W-:Y:S02]  /*bb10*/  IADD3 R13, R1, 0x1680, RZ ;  /* 0x00001680010d7810 */ /* 0x000fe40007ffe0ff */
[----:B------:R-:W-:Y:S02]  /*bb20*/  MOV R6, 0xbb60 ;  /* 0x0000bb6000067802 */ /* 0x000fe40000000f00 */
[----:B------:R-:W-:-:S04]  /*bb30*/  IADD3 R13, R13, c[0x0][0x20], RZ ;  /* 0x000008000d0d7a10 */ /* 0x000fc80007ffe0ff */
[----:B------:R-:W-:Y:S02]  /*bb40*/  IADD3 R2, R13, 0x4, RZ ;  /* 0x000000040d027810 */ /* 0x000fe40007ffe0ff */
[----:B-1---5:R-:W-:Y:S05]  /*bb50*/  CALL.REL.NOINC `($_ZN7cutlass13device_kernelIN5flash19enable_sm80_to_sm89INS1_16FlashAttnBwdSm80INS1_25CollectiveMainloopBwdSm80ILi2ELi2EN4cute5tupleIJNS5_1CILi128EEES8_NS7_ILi64EEEEEENS_10bfloat16_tEfNS_4arch4Sm80ELb0ELb0ELb1ELb0ELb1ELb0ELb0ELb0ELi2ELi4ELi4ELi4ELb0EEENS1_24CollectiveEpilogueBwdGQAISA_fSD_Li256ELb0ELb1EEENS1_19SingleTileSchedulerILb0ELb0ELb0ELi128EEEEEEEEEvNT_6ParamsE$_ZN4cute5tupleIJNS_1CILi2EEEiEEC2ERKS2_RKi) ;  /* 0xffffec7000007944 */ /* 0x022fea0003c3ffff */
[----:B------:R1:W5:Y:S01]  /*bb60*/  LDL R3, [R7] ;  /* 0x0000000007037983 */ /* 0x0003620000100800 */
[----:B------:R-:W-:Y:S02]  /*bb70*/  MOV R2, R13 ;  /* 0x0000000d00027202 */ /* 0x000fe40000000f00 */
[----:B------:R-:W-:Y:S02]  /*bb80*/  MOV R6, 0xbba0 ;  /* 0x0000bba000067802 */ /* 0x000fe40000000f00 */
[----:B-1---5:R-:W-:Y:S05]  /*bb90*/  CALL.REL.NOINC `($_ZN7cutlass13device_kernelIN5flash19enable_sm80_to_sm89INS1_16FlashAttnBwdSm80INS1_25CollectiveMainloopBwdSm80ILi2ELi2EN4cute5tupleIJNS5_1CILi128EEES8_NS7_ILi64EEEEEENS_10bfloat16_tEfNS_4arch4Sm80ELb0ELb0ELb1ELb0ELb1ELb0ELb0ELb0ELi2ELi4ELi4ELi4ELb0EEENS1_24CollectiveEpilogueBwdGQAISA_fSD_Li256ELb0ELb1EEENS1_19SingleTileSchedulerILb0ELb0ELb0ELi128EEEEEEEEEvNT_6ParamsE$_ZN4cute5tupleIJNS_1CILi2EEEiEEC2ERKS2_RKi) ;  /* 0xffffec3000007944 */ /* 0x022fea0003c3ffff */
[----:B------:R1:W5:Y:S01]  /*bba0*/  LDL R3, [R1+0x1680] ;  /* 0x0016800001037983 */ /* 0x0003620000100800 */
[----:B------:R-:W-:-:S03]  /*bbb0*/  MOV R8, 0xbbd0 ;  /* 0x0000bbd000087802 */ /* 0x000fc60000000f00 */
[----:B-1---5:R-:W-:Y:S05]  /*bbc0*/  CALL.REL.NOINC `($_ZN7cutlass13device_kernelIN5flash19enable_sm80_to_sm89INS1_16FlashAttnBwdSm80INS1_25CollectiveMainloopBwdSm80ILi2ELi2EN4cute5tupleIJNS5_1CILi128EEES8_NS7_ILi64EEEEEENS_10bfloat16_tEfNS_4arch4Sm80ELb0ELb0ELb1ELb0ELb1ELb0ELb0ELb0ELi2ELi4ELi4ELi4ELb0EEENS1_24CollectiveEpilogueBwdGQAISA_fSD_Li256ELb0ELb1EEENS1_19SingleTileSchedulerILb0ELb0ELb0ELi128EEEEEEEEEvNT_6ParamsE$_ZZN4cute6detail16composition_implINS_1CILi2EEEiNS_5tupleIJNS2_ILi1EEES3_EEENS4_IJNS2_ILi0EEES5_EEEEEDaRKT_RKT0_RKT1_RKT2_ENKUlRKT_RKT0_E_clIS3_S5_EEDaSN_SQ_) ;  /* 0x0000095000007944 */ /* 0x022fea0003c00000 */
[----:B------:R-:W-:Y:S02]  /*bbd0*/  MOV R8, 0xbbf0 ;  /* 0x0000bbf000087802 */ /* 0x000fe40000000f00 */
[----:B-1---5:R-:W-:Y:S05]  /*bbe0*/  CALL.REL.NOINC `($_ZN7cutlass13device_kernelIN5flash19enable_sm80_to_sm89INS1_16FlashAttnBwdSm80INS1_25CollectiveMainloopBwdSm80ILi2ELi2EN4cute5tupleIJNS5_1CILi128EEES8_NS7_ILi64EEEEEENS_10bfloat16_tEfNS_4arch4Sm80ELb0ELb0ELb1ELb0ELb1ELb0ELb0ELb0ELi2ELi4ELi4ELi4ELb0EEENS1_24CollectiveEpilogueBwdGQAISA_fSD_Li256ELb0ELb1EEENS1_19SingleTileSchedulerILb0ELb0ELb0ELi128EEEEEEEEEvNT_6ParamsE$_ZN4cute3eso3ESOILb1ELb0EJNS_1CILi0EEEiEEC2ERKS3_RKi) ;  /* 0xffffb6b000007944 */ /* 0x022fea0003c3ffff */
[----:B-1----:R1:W5:Y:S01]  /*bbf0*/  LDL R2, [R1+0x1680] ;  /* 0x0016800001027983 */ /* 0x0023620000100800 */
[----:B------:R-:W-:-:S03]  /*bc00*/  MOV R6, 0xbc20 ;  /* 0x0000bc2000067802 */ /* 0x000fc60000000f00 */
[----:B-1---5:R-:W-:Y:S05]  /*bc10*/  CALL.REL.NOINC `($_ZN7cutlass13device_kernelIN5flash19enable_sm80_to_sm89INS1_16FlashAttnBwdSm80INS1_25CollectiveMainloopBwdSm80ILi2ELi2EN4cute5tupleIJNS5_1CILi128EEES8_NS7_ILi64EEEEEENS_10bfloat16_tEfNS_4arch4Sm80ELb0ELb0ELb1ELb0ELb1ELb0ELb0ELb0ELi2ELi4ELi4ELi4ELb0EEENS1_24CollectiveEpilogueBwdGQAISA_fSD_Li256ELb0ELb1EEENS1_19SingleTileSchedulerILb0ELb0ELb0ELi128EEEEEEEEEvNT_6ParamsE$_ZN4cute5tupleIJNS0_IJNS_1CILi1EEENS1_ILi2EEEEEENS0_IJNS1_ILi0EEEiEEEEEC2ERKS4_RKS6_) ;  /* 0xffffe80000007944 */ /* 0x022fea0003c3ffff */
[----:B-1----:R1:W5:Y:S01]  /*bc20*/  LDL R3, [R1+0x1680] ;  /* 0x0016800001037983 */ /* 0x0023620000100800 */
[----:B------:R-:W-:-:S04]  /*bc30*/  MOV R13, 0x0 ;  /* 0x00000000000d7802 */ /* 0x000fc80000000f00 */
[----:B------:R-:W-:Y:S05]  /*bc40*/  RET.REL.NODEC R12 `(_ZN7cutlass13device_kernelIN5flash19enable_sm80_to_sm89INS1_16FlashAttnBwdSm80INS1_25CollectiveMainloopBwdSm80ILi2ELi2EN4cute5tupleIJNS5_1CILi128EEES8_NS7_ILi64EEEEEENS_10bfloat16_tEfNS_4arch4Sm80ELb0ELb0ELb1ELb0ELb1ELb0ELb0ELb0ELi2ELi4ELi4ELi4ELb0EEENS1_24CollectiveEpilogueBwdGQAISA_fSD_Li256ELb0ELb1EEENS1_19SingleTileSchedulerILb0ELb0ELb0ELi128EEEEEEEEEvNT_6ParamsE) ;  /* 0xffff43b00c007950 */ /* 0x000fea0003c3ffff */
        .type           $_ZN7cutlass13device_kernelIN5flash19enable_sm80_to_sm89INS1_16FlashAttnBwdSm80INS1_25CollectiveMainloopBwdSm80ILi2ELi2EN4cute5tupleIJNS5_1CILi128EEES8_NS7_ILi64EEEEEENS_10bfloat16_tEfNS_4arch4Sm80ELb0ELb0ELb1ELb0ELb1ELb0ELb0ELb0ELi2ELi4ELi4ELi4ELb0EEENS1_24CollectiveEpilogueBwdGQAISA_fSD_Li256ELb0ELb1EEENS1_19SingleTileSchedulerILb0ELb0ELb0ELi128EEEEEEEEEvNT_6ParamsE$_ZZN4cute14transform_leafINS_15ArithmeticTupleIJiiEEENS_8identityEEEDaRKT_OT0_ENKUlRKT_E_clIiEEDaSB_,@function
        .size           $_ZN7cutlass13device_kernelIN5flash19enable_sm80_to_sm89INS1_16FlashAttnBwdSm80INS1_25CollectiveMainloopBwdSm80ILi2ELi2EN4cute5tupleIJNS5_1CILi128EEES8_NS7_ILi64EEEEEENS_10bfloat16_tEfNS_4arch4Sm80ELb0ELb0ELb1ELb0ELb1ELb0ELb0ELb0ELi2ELi4ELi4ELi4ELb0EEENS1_24CollectiveEpilogueBwdGQAISA_fSD_Li256ELb0ELb1EEENS1_19SingleTileSchedulerILb0ELb0ELb0ELi128EEEEEEEEEvNT_6ParamsE$_ZZN4cute14transform_leafINS_15ArithmeticTupleIJiiEEENS_8identityEEEDaRKT_OT0_ENKUlRKT_E_clIiEEDaSB_,($_ZN7cutlass13device_kernelIN5flash19enable_sm80_to_sm89INS1_16FlashAttnBwdSm80INS1_25CollectiveMainloopBwdSm80ILi2ELi2EN4cute5tupleIJNS5_1CILi128EEES8_NS7_ILi64EEEEEENS_10bfloat16_tEfNS_4arch4Sm80ELb0ELb0ELb1ELb0ELb1ELb0ELb0ELb0ELi2ELi4ELi4ELi4ELb0EEENS1_24CollectiveEpilogueBwdGQAISA_fSD_Li256ELb0ELb1EEENS1_19SingleTileSchedulerILb0ELb0ELb0ELi128EEEEEEEEEvNT_6ParamsE$_ZZN4cute16flatten_to_tupleINS_5tupleIJNS1_IJiiEEENS_1CILi1024EEEEEEEEDaRKT_ENKUlRKT_E_clIS2_EEDaSB_ - $_ZN7cutlass13device_kernelIN5flash19enable_sm80_to_sm89INS1_16FlashAttnBwdSm80INS1_25CollectiveMainloopBwdSm80ILi2ELi2EN4cute5tupleIJNS5_1CILi128EEES8_NS7_ILi64EEEEEENS_10bfloat16_tEfNS_4arch4Sm80ELb0ELb0ELb1ELb0ELb1ELb0ELb0ELb0ELi2ELi4ELi4ELi4ELb0EEENS1_24CollectiveEpilogueBwdGQAISA_fSD_Li256ELb0ELb1EEENS1_19SingleTileSchedulerILb0ELb0ELb0ELi128EEEEEEEEEvNT_6ParamsE$_ZZN4cute14transform_leafINS_15ArithmeticTupleIJiiEEENS_8identityEEEDaRKT_OT0_ENKUlRKT_E_clIiEEDaSB_)
$_ZN7cutlass13device_kernelIN5flash19enable_sm80_to_sm89INS1_16FlashAttnBwdSm80INS1_25CollectiveMainloopBwdSm80ILi2ELi2EN4cute5tupleIJNS5_1CILi128EEES8_NS7_ILi64EEEEEENS_10bfloat16_tEfNS_4arch4Sm80ELb0ELb0ELb1ELb0ELb1ELb0ELb0ELb0ELi2ELi4ELi4ELi4ELb0EEENS1_24CollectiveEpilogueBwdGQAISA_fSD_Li256ELb0ELb1EEENS1_19SingleTileSchedulerILb0ELb0ELb0ELi128EEEEEEEEEvNT_6ParamsE$_ZZN4cute14transform_leafINS_15ArithmeticTupleIJiiEEENS_8identityEEEDaRKT_OT0_ENKUlRKT_E_clIiEEDaSB_:
[----:B------:R-:W-:Y:S02]  /*bc50*/  MOV R86, R2 ;  /* 0x0000000200567202 */ /* 0x000fe40000000f00 */
[----:B------:R-:W-:Y:S02]  /*bc60*/  MOV R87, 0x0 ;  /* 0x0000000000577802 */ /* 0x000fe40000000f00 */
[----:B------:R-:W-:Y:S02]  /*bc70*/  MOV R8, R6 ;  /* 0x0000000600087202 */ /* 0x000fe40000000f00 */
[----:B------:R-:W-:Y:S05]  /*bc80*/  RET.REL.NODEC R86 `(_ZN7cutlass13device_kernelIN5flash19enable_sm80_to_sm89INS1_16FlashAttnBwdSm80INS1_25CollectiveMainloopBwdSm80ILi2ELi2EN4cute5tupleIJNS5_1CILi128EEES8_NS7_ILi64EEEEEENS_10bfloat16_tEfNS_4arch4Sm80ELb0ELb0ELb1ELb0ELb1ELb0ELb0ELb0ELi2ELi4ELi4ELi4ELb0EEENS1_24CollectiveEpilogueBwdGQAISA_fSD_Li256ELb0ELb1EEENS1_19SingleTileSchedulerILb0ELb0ELb0ELi128EEEEEEEEEvNT_6ParamsE) ;  /* 0xffff437056007950 */ /* 0x000fea0003c3ffff */
        .type           $_ZN7cutlass13device_kernelIN5flash19enable_sm80_to_sm89INS1_16FlashAttnBwdSm80INS1_25CollectiveMainloopBwdSm80ILi2ELi2EN4cute5tupleIJNS5_1CILi128EEES8_NS7_ILi64EEEEEENS_10bfloat16_tEfNS_4arch4Sm80ELb0ELb0ELb1ELb0ELb1ELb0ELb0ELb0ELi2ELi4ELi4ELi4ELb0EEENS1_24CollectiveEpilogueBwdGQAISA_fSD_Li256ELb0ELb1EEENS1_19SingleTileSchedulerILb0ELb0ELb0ELi128EEEEEEEEEvNT_6ParamsE$_ZZN4cute16flatten_to_tupleINS_5tupleIJNS1_IJiiEEENS_1CILi1024EEEEEEEEDaRKT_ENKUlRKT_E_clIS2_EEDaSB_,@function
        .size           $_ZN7cutlass13device_kernelIN5flash19enable_sm80_to_sm89INS1_16FlashAttnBwdSm80INS1_25CollectiveMainloopBwdSm80ILi2ELi2EN4cute5tupleIJNS5_1CILi128EEES8_NS7_ILi64EEEEEENS_10bfloat16_tEfNS_4arch4Sm80ELb0ELb0ELb1ELb0ELb1ELb0ELb0ELb0ELi2ELi4ELi4ELi4ELb0EEENS1_24CollectiveEpilogueBwdGQAISA_fSD_Li256ELb0ELb1EEENS1_19SingleTileSchedulerILb0ELb0ELb0ELi128EEEEEEEEEvNT_6ParamsE$_ZZN4cute16flatten_to_tupleINS_5tupleIJNS1_IJiiEEENS_1CILi1024EEEEEEEEDaRKT_ENKUlRKT_E_clIS2_EEDaSB_,($_ZN7cutlass13device_kernelIN5flash19enable_sm80_to_sm89INS1_16FlashAttnBwdSm80INS1_25CollectiveMainloopBwdSm80ILi2ELi2EN4cute5tupleIJNS5_1CILi128EEES8_NS7_ILi64EEEEEENS_10bfloat16_tEfNS_4arch4Sm80ELb0ELb0ELb1ELb0ELb1ELb0ELb0ELb0ELi2ELi4ELi4ELi4ELb0EEENS1_24CollectiveEpilogueBwdGQAISA_fSD_Li256ELb0ELb1EEENS1_19SingleTileSchedulerILb0ELb0ELb0ELi128EEEEEEEEEvNT_6ParamsE$_ZZN4cute16flatten_to_tupleINS_5tupleIJNS1_IJiiEEENS_1CILi8192EEEEEEEEDaRKT_ENKUlRKT_E_clIS2_EEDaSB_ - $_ZN7cutlass13device_kernelIN5flash19enable_sm80_to_sm89INS1_16FlashAttnBwdSm80INS1_25CollectiveMainloopBwdSm80ILi2ELi2EN4cute5tupleIJNS5_1CILi128EEES8_NS7_ILi64EEEEEENS_10bfloat16_tEfNS_4arch4Sm80ELb0ELb0ELb1ELb0ELb1ELb0ELb0ELb0ELi2ELi4ELi4ELi4ELb0EEENS1_24CollectiveEpilogueBwdGQAISA_fSD_Li256ELb0ELb1EEENS1_19SingleTileSchedulerILb0ELb0ELb0ELi128EEEEEEEEEvNT_6ParamsE$_ZZN4cute16flatten_to_tupleINS_5tupleIJNS1_IJiiEEENS_1CILi1024EEEEEEEEDaRKT_ENKUlRKT_E_clIS2_EEDaSB_)
$_ZN7cutlass13device_kernelIN5flash19enable_sm80_to_sm89INS1_16FlashAttnBwdSm80INS1_25CollectiveMainloopBwdSm80ILi2ELi2EN4cute5tupleIJNS5_1CILi128EEES8_NS7_ILi64EEEEEENS_10bfloat16_tEfNS_4arch4Sm80ELb0ELb0ELb1ELb0ELb1ELb0ELb0ELb0ELi2ELi4ELi4ELi4ELb0EEENS1_24CollectiveEpilogueBwdGQAISA_fSD_Li256ELb0ELb1EEENS1_19SingleTileSchedulerILb0ELb0ELb0ELi128EEEEEEEEEvNT_6ParamsE$_ZZN4cute16flatten_to_tupleINS_5tupleIJNS1_IJiiEEENS_1CILi1024EEEEEEEEDaRKT_ENKUlRKT_E_clIS2_EEDaSB_:
[----:B------:R-:W-:-:S04]  /*bc90*/  MOV R5, 0x0 ;  /* 0x0000000000057802 */ /* 0x000fc80000000f00 */
[----:B------:R-:W-:Y:S05]  /*bca0*/  RET.REL.NODEC R4 `(_ZN7cutlass13device_kernelIN5flash19enable_sm80_to_sm89INS1_16FlashAttnBwdSm80INS1_25CollectiveMainloopBwdSm80ILi2ELi2EN4cute5tupleIJNS5_1CILi128EEES8_NS7_ILi64EEEEEENS_10bfloat16_tEfNS_4arch4Sm80ELb0ELb0ELb1ELb0ELb1ELb0ELb0ELb0ELi2ELi4ELi4ELi4ELb0EEENS1_24CollectiveEpilogueBwdGQAISA_fSD_Li256ELb0ELb1EEENS1_19SingleTileSchedulerILb0ELb0ELb0ELi128EEEEEEEEEvNT_6ParamsE) ;  /* 0xffff435004007950 */ /* 0x000fea0003c3ffff */
        .type           $_ZN7cutlass13device_kernelIN5flash19enable_sm80_to_sm89INS1_16FlashAttnBwdSm80INS1_25CollectiveMainloopBwdSm80ILi2ELi2EN4cute5tupleIJNS5_1CILi128EEES8_NS7_ILi64EEEEEENS_10bfloat16_tEfNS_4arch4Sm80ELb0ELb0ELb1ELb0ELb1ELb0ELb0ELb0ELi2ELi4ELi4ELi4ELb0EEENS1_24CollectiveEpilogueBwdGQAISA_fSD_Li256ELb0ELb1EEENS1_19SingleTileSchedulerILb0ELb0ELb0ELi128EEEEEEEEEvNT_6ParamsE$_ZZN4cute16flatten_to_tupleINS_5tupleIJNS1_IJiiEEENS_1CILi8192EEEEEEEEDaRKT_ENKUlRKT_E_clIS2_EEDaSB_,@function
        .size           $_ZN7cutlass13device_kernelIN5flash19enable_sm80_to_sm89INS1_16FlashAttnBwdSm80INS1_25CollectiveMainloopBwdSm80ILi2ELi2EN4cute5tupleIJNS5_1CILi128EEES8_NS7_ILi64EEEEEENS_10bfloat16_tEfNS_4arch4Sm80ELb0ELb0ELb1ELb0ELb1ELb0ELb0ELb0ELi2ELi4ELi4ELi4ELb0EEENS1_24CollectiveEpilogueBwdGQAISA_fSD_Li256ELb0ELb1EEENS1_19SingleTileSchedulerILb0ELb0ELb0ELi128EEEEEEEEEvNT_6ParamsE$_ZZN4cute16flatten_to_tupleINS_5tupleIJNS1_IJiiEEENS_1CILi8192EEEEEEEEDaRKT_ENKUlRKT_E_clIS2_EEDaSB_,($_ZN7cutlass13device_kernelIN5flash19enable_sm80_to_sm89INS1_16FlashAttnBwdSm80INS1_25CollectiveMainloopBwdSm80ILi2ELi2EN4cute5tupleIJNS5_1CILi128EEES8_NS7_ILi64EEEEEENS_10bfloat16_tEfNS_4arch4Sm80ELb0ELb0ELb1ELb0ELb1ELb0ELb0ELb0ELi2ELi4ELi4ELi4ELb0EEENS1_24CollectiveEpilogueBwdGQAISA_fSD_Li256ELb0ELb1EEENS1_19SingleTileSchedulerILb0ELb0ELb0ELi128EEEEEEEEEvNT_6ParamsE$_ZZN4cute16flatten_to_tupleINS_5tupleIJNS_1CILi0EEENS1_IJNS2_ILi1EEENS2_ILi512EEEiEEEEEEEEDaRKT_ENKUlRKT_E_clIS6_EEDaSD_ - $_ZN7cutlass13device_kernelIN5flash19enable_sm80_to_sm89INS1_16FlashAttnBwdSm80INS1_25CollectiveMainloopBwdSm80ILi2ELi2EN4cute5tupleIJNS5_1CILi128EEES8_NS7_ILi64EEEEEENS_10bfloat16_tEfNS_4arch4Sm80ELb0ELb0ELb1ELb0ELb1ELb0ELb0ELb0ELi2ELi4ELi4ELi4ELb0EEENS1_24CollectiveEpilogueBwdGQAISA_fSD_Li256ELb0ELb1EEENS1_19SingleTileSchedulerILb0ELb0ELb0ELi128EEEEEEEEEvNT_6ParamsE$_ZZN4cute16flatten_to_tupleINS_5tupleIJNS1_IJiiEEENS_1CILi8192EEEEEEEEDaRKT_ENKUlRKT_E_clIS2_EEDaSB_)
$_ZN7cutlass13device_kernelIN5flash19enable_sm80_to_sm89INS1_16FlashAttnBwdSm80INS1_25CollectiveMainloopBwdSm80ILi2ELi2EN4cute5tupleIJNS5_1CILi128EEES8_NS7_ILi64EEEEEENS_10bfloat16_tEfNS_4arch4Sm80ELb0ELb0ELb1ELb0ELb1ELb0ELb0ELb0ELi2ELi4ELi4ELi4ELb0EEENS1_24CollectiveEpilogueBwdGQAISA_fSD_Li256ELb0ELb1EEENS1_19SingleTileSchedulerILb0ELb0ELb0ELi128EEEEEEEEEvNT_6ParamsE$_ZZN4cute16flatten_to_tupleINS_5tupleIJNS1_IJiiEEENS_1CILi8192EEEEEEEEDaRKT_ENKUlRKT_E_clIS2_EEDaSB_:
[----:B------:R-:W-:Y:S02]  /*bcb0*/  MOV R8, R6 ;  /* 0x0000000600087202 */ /* 0x000fe40000000f00 */
[----:B------:R-:W-:-:S04]  /*bcc0*/  MOV R9, 0x0 ;  /* 0x0000000000097802 */ /* 0x000fc80000000f00 */
[----:B------:R-:W-:Y:S05]  /*bcd0*/  RET.REL.NODEC R8 `(_ZN7cutlass13device_kernelIN5flash19enable_sm80_to_sm89INS1_16FlashAttnBwdSm80INS1_25CollectiveMainloopBwdSm80ILi2ELi2EN4cute5tupleIJNS5_1CILi128EEES8_NS7_ILi64EEEEEENS_10bfloat16_tEfNS_4arch4Sm80ELb0ELb0ELb1ELb0ELb1ELb0ELb0ELb0ELi2ELi4ELi4ELi4ELb0EEENS1_24CollectiveEpilogueBwdGQAISA_fSD_Li256ELb0ELb1EEENS1_19SingleTileSchedulerILb0ELb0ELb0ELi128EEEEEEEEEvNT_6ParamsE) ;  /* 0xffff432008007950 */ /* 0x000fea0003c3ffff */
        .type           $_ZN7cutlass13device_kernelIN5flash19enable_sm80_to_sm89INS1_16FlashAttnBwdSm80INS1_25CollectiveMainloopBwdSm80ILi2ELi2EN4cute5tupleIJNS5_1CILi128EEES8_NS7_ILi64EEEEEENS_10bfloat16_tEfNS_4arch4Sm80ELb0ELb0ELb1ELb0ELb1ELb0ELb0ELb0ELi2ELi4ELi4ELi4ELb0EEENS1_24CollectiveEpilogueBwdGQAISA_fSD_Li256ELb0ELb1EEENS1_19SingleTileSchedulerILb0ELb0ELb0ELi128EEEEEEEEEvNT_6ParamsE$_ZZN4cute16flatten_to_tupleINS_5tupleIJNS_1CILi0EEENS1_IJNS2_ILi1EEENS2_ILi512EEEiEEEEEEEEDaRKT_ENKUlRKT_E_clIS6_EEDaSD_,@function
        .size           $_ZN7cutlass13device_kernelIN5flash19enable_sm80_to_sm89INS1_16FlashAttnBwdSm80INS1_25CollectiveMainloopBwdSm80ILi2ELi2EN4cute5tupleIJNS5_1CILi128EEES8_NS7_ILi64EEEEEENS_10bfloat16_tEfNS_4arch4Sm80ELb0ELb0ELb1ELb0ELb1ELb0ELb0ELb0ELi2ELi4ELi4ELi4ELb0EEENS1_24CollectiveEpilogueBwdGQAISA_fSD_Li256ELb0ELb1EEENS1_19SingleTileSchedulerILb0ELb0ELb0ELi128EEEEEEEEEvNT_6ParamsE$_ZZN4cute16flatten_to_tupleINS_5tupleIJNS_1CILi0EEENS1_IJNS2_ILi1EEENS2_ILi512EEEiEEEEEEEEDaRKT_ENKUlRKT_E_clIS6_EEDaSD_,($_ZN7cutlass13device_kernelIN5flash19enable_sm80_to_sm89INS1_16FlashAttnBwdSm80INS1_25CollectiveMainloopBwdSm80ILi2ELi2EN4cute5tupleIJNS5_1CILi128EEES8_NS7_ILi64EEEEEENS_10bfloat16_tEfNS_4arch4Sm80ELb0ELb0ELb1ELb0ELb1ELb0ELb0ELb0ELi2ELi4ELi4ELi4ELb0EEENS1_24CollectiveEpilogueBwdGQAISA_fSD_Li256ELb0ELb1EEENS1_19SingleTileSchedulerILb0ELb0ELb0ELi128EEEEEEEEEvNT_6ParamsE$_ZZN4cute16flatten_to_tupleINS_5tupleIJNS_1CILi1024EEENS1_IJiiEEEEEEEEDaRKT_ENKUlRKT_E_clIS4_EEDaSB_ - $_ZN7cutlass13device_kernelIN5flash19enable_sm80_to_sm89INS1_16FlashAttnBwdSm80INS1_25CollectiveMainloopBwdSm80ILi2ELi2EN4cute5tupleIJNS5_1CILi128EEES8_NS7_ILi64EEEEEENS_10bfloat16_tEfNS_4arch4Sm80ELb0ELb0ELb1ELb0ELb1ELb0ELb0ELb0ELi2ELi4ELi4ELi4ELb0EEENS1_24CollectiveEpilogueBwdGQAISA_fSD_Li256ELb0ELb1EEENS1_19SingleTileSchedulerILb0ELb0ELb0ELi128EEEEEEEEEvNT_6ParamsE$_ZZN4cute16flatten_to_tupleINS_5tupleIJNS_1CILi0EEENS1_IJNS2_ILi1EEENS2_ILi512EEEiEEEEEEEEDaRKT_ENKUlRKT_E_clIS6_EEDaSD_)
$_ZN7cutlass13device_kernelIN5flash19enable_sm80_to_sm89INS1_16FlashAttnBwdSm80INS1_25CollectiveMainloopBwdSm80ILi2ELi2EN4cute5tupleIJNS5_1CILi128EEES8_NS7_ILi64EEEEEENS_10bfloat16_tEfNS_4arch4Sm80ELb0ELb0ELb1ELb0ELb1ELb0ELb0ELb0ELi2ELi4ELi4ELi4ELb0EEENS1_24CollectiveEpilogueBwdGQAISA_fSD_Li256ELb0ELb1EEENS1_19SingleTileSchedulerILb0ELb0ELb0ELi128EEEEEEEEEvNT_6ParamsE$_ZZN4cute16flatten_to_tupleINS_5tupleIJNS_1CILi0EEENS1_IJNS2_ILi1EEENS2_ILi512EEEiEEEEEEEEDaRKT_ENKUlRKT_E_clIS6_EEDaSD_:
[----:B------:R-:W-:Y:S02]  /*bce0*/  MOV R8, R2 ;  /* 0x0000000200087202 */ /* 0x000fe40000000f00 */
[----:B------:R-:W-:-:S04]  /*bcf0*/  MOV R9, 0x0 ;  /* 0x0000000000097802 */ /* 0x000fc80000000f00 */
[----:B------:R-:W-:Y:S05]  /*bd00*/  RET.REL.NODEC R8 `(_ZN7cutlass13device_kernelIN5flash19enable_sm80_to_sm89INS1_16FlashAttnBwdSm80INS1_25CollectiveMainloopBwdSm80ILi2ELi2EN4cute5tupleIJNS5_1CILi128EEES8_NS7_ILi64EEEEEENS_10bfloat16_tEfNS_4arch4Sm80ELb0ELb0ELb1ELb0ELb1ELb0ELb0ELb0ELi2ELi4ELi4ELi4ELb0EEENS1_24CollectiveEpilogueBwdGQAISA_fSD_Li256ELb0ELb1EEENS1_19SingleTileSchedulerILb0ELb0ELb0ELi128EEEEEEEEEvNT_6ParamsE) ;  /* 0xffff42f008007950 */ /* 0x000fea0003c3ffff */
        .type           $_ZN7cutlass13device_kernelIN5flash19enable_sm80_to_sm89INS1_16FlashAttnBwdSm80INS1_25CollectiveMainloopBwdSm80ILi2ELi2EN4cute5tupleIJNS5_1CILi128EEES8_NS7_ILi64EEEEEENS_10bfloat16_tEfNS_4arch4Sm80ELb0ELb0ELb1ELb0ELb1ELb0ELb0ELb0ELi2ELi4ELi4ELi4ELb0EEENS1_24CollectiveEpilogueBwdGQAISA_fSD_Li256ELb0ELb1EEENS1_19SingleTileSchedulerILb0ELb0ELb0ELi128EEEEEEEEEvNT_6ParamsE$_ZZN4cute16flatten_to_tupleINS_5tupleIJNS_1CILi1024EEENS1_IJiiEEEEEEEEDaRKT_ENKUlRKT_E_clIS4_EEDaSB_,@function
        .size           $_ZN7cutlass13device_kernelIN5flash19enable_sm80_to_sm89INS1_16FlashAttnBwdSm80INS1_25CollectiveMainloopBwdSm80ILi2ELi2EN4cute5tupleIJNS5_1CILi128EEES8_NS7_ILi64EEEEEENS_10bfloat16_tEfNS_4arch4Sm80ELb0ELb0ELb1ELb0ELb1ELb0ELb0ELb0ELi2ELi4ELi4ELi4ELb0EEENS1_24CollectiveEpilogueBwdGQAISA_fSD_Li256ELb0ELb1EEENS1_19SingleTileSchedulerILb0ELb0ELb0ELi128EEEEEEEEEvNT_6ParamsE$_ZZN4cute16flatten_to_tupleINS_5tupleIJNS_1CILi1024EEENS1_IJiiEEEEEEEEDaRKT_ENKUlRKT_E_clIS4_EEDaSB_,($_ZN7cutlass13device_kernelIN5flash19enable_sm80_to_sm89INS1_16FlashAttnBwdSm80INS1_25CollectiveMainloopBwdSm80ILi2ELi2EN4cute5tupleIJNS5_1CILi128EEES8_NS7_ILi64EEEEEENS_10bfloat16_tEfNS_4arch4Sm80ELb0ELb0ELb1ELb0ELb1ELb0ELb0ELb0ELi2ELi4ELi4ELi4ELb0EEENS1_24CollectiveEpilogueBwdGQAISA_fSD_Li256ELb0ELb1EEENS1_19SingleTileSchedulerILb0ELb0ELb0ELi128EEEEEEEEEvNT_6ParamsE$_ZZN4cute16flatten_to_tupleINS_5tupleIJNS_1CILi4096EEENS1_IJNS1_IJiiEEENS2_ILi8192EEEEEEEEEEEDaRKT_ENKUlRKT_E_clIS6_EEDaSD_ - $_ZN7cutlass13device_kernelIN5flash19enable_sm80_to_sm89INS1_16FlashAttnBwdSm80INS1_25CollectiveMainloopBwdSm80ILi2ELi2EN4cute5tupleIJNS5_1CILi128EEES8_NS7_ILi64EEEEEENS_10bfloat16_tEfNS_4arch4Sm80ELb0ELb0ELb1ELb0ELb1ELb0ELb0ELb0ELi2ELi4ELi4ELi4ELb0EEENS1_24CollectiveEpilogueBwdGQAISA_fSD_Li256ELb0ELb1EEENS1_19SingleTileSchedulerILb0ELb0ELb0ELi128EEEEEEEEEvNT_6ParamsE$_ZZN4cute16flatten_to_tupleINS_5tupleIJNS_1CILi1024EEENS1_IJiiEEEEEEEEDaRKT_ENKUlRKT_E_clIS4_EEDaSB_)
$_ZN7cutlass13device_kernelIN5flash19enable_sm80_to_sm89INS1_16FlashAttnBwdSm80INS1_25CollectiveMainloopBwdSm80ILi2ELi2EN4cute5tupleIJNS5_1CILi128EEES8_NS7_ILi64EEEEEENS_10bfloat16_tEfNS_4arch4Sm80ELb0ELb0ELb1ELb0ELb1ELb0ELb0ELb0ELi2ELi4ELi4ELi4ELb0EEENS1_24CollectiveEpilogueBwdGQAISA_fSD_Li256ELb0ELb1EEENS1_19SingleTileSchedulerILb0ELb0ELb0ELi128EEEEEEEEEvNT_6ParamsE$_ZZN4cute16flatten_to_tupleINS_5tupleIJNS_1CILi1024EEENS1_IJiiEEEEEEEEDaRKT_ENKUlRKT_E_clIS4_EEDaSB_:
[----:B------:R-:W-:-:S04]  /*bd10*/  MOV R5, 0x0 ;  /* 0x0000000000057802 */ /* 0x000fc80000000f00 */
[----:B------:R-:W-:Y:S05]  /*bd20*/  RET.REL.NODEC R4 `(_ZN7cutlass13device_kernelIN5flash19enable_sm80_to_sm89INS1_16FlashAttnBwdSm80INS1_25CollectiveMainloopBwdSm80ILi2ELi2EN4cute5tupleIJNS5_1CILi128EEES8_NS7_ILi64EEEEEENS_10bfloat16_tEfNS_4arch4Sm80ELb0ELb0ELb1ELb0ELb1ELb0ELb0ELb0ELi2ELi4ELi4ELi4ELb0EEENS1_24CollectiveEpilogueBwdGQAISA_fSD_Li256ELb0ELb1EEENS1_19SingleTileSchedulerILb0ELb0ELb0ELi128EEEEEEEEEvNT_6ParamsE) ;  /* 0xffff42d004007950 */ /* 0x000fea0003c3ffff */
        .type           $_ZN7cutlass13device_kernelIN5flash19enable_sm80_to_sm89INS1_16FlashAttnBwdSm80INS1_25CollectiveMainloopBwdSm80ILi2ELi2EN4cute5tupleIJNS5_1CILi128EEES8_NS7_ILi64EEEEEENS_10bfloat16_tEfNS_4arch4Sm80ELb0ELb0ELb1ELb0ELb1ELb0ELb0ELb0ELi2ELi4ELi4ELi4ELb0EEENS1_24CollectiveEpilogueBwdGQAISA_fSD_Li256ELb0ELb1EEENS1_19SingleTileSchedulerILb0ELb0ELb0ELi128EEEEEEEEEvNT_6ParamsE$_ZZN4cute16flatten_to_tupleINS_5tupleIJNS_1CILi4096EEENS1_IJNS1_IJiiEEENS2_ILi8192EEEEEEEEEEEDaRKT_ENKUlRKT_E_clIS6_EEDaSD_,@function
        .size           $_ZN7cutlass13device_kernelIN5flash19enable_sm80_to_sm89INS1_16FlashAttnBwdSm80INS1_25CollectiveMainloopBwdSm80ILi2ELi2EN4cute5tupleIJNS5_1CILi128EEES8_NS7_ILi64EEEEEENS_10bfloat16_tEfNS_4arch4Sm80ELb0ELb0ELb1ELb0ELb1ELb0ELb0ELb0ELi2ELi4ELi4ELi4ELb0EEENS1_24CollectiveEpilogueBwdGQAISA_fSD_Li256ELb0ELb1EEENS1_19SingleTileSchedulerILb0ELb0ELb0ELi128EEEEEEEEEvNT_6ParamsE$_ZZN4cute16flatten_to_tupleINS_5tupleIJNS_1CILi4096EEENS1_IJNS1_IJiiEEENS2_ILi8192EEEEEEEEEEEDaRKT_ENKUlRKT_E_clIS6_EEDaSD_,($_ZN7cutlass13device_kernelIN5flash19enable_sm80_to_sm89INS1_16FlashAttnBwdSm80INS1_25CollectiveMainloopBwdSm80ILi2ELi2EN4cute5tupleIJNS5_1CILi128EEES8_NS7_ILi64EEEEEENS_10bfloat16_tEfNS_4arch4Sm80ELb0ELb0ELb1ELb0ELb1ELb0ELb0ELb0ELi2ELi4ELi4ELi4ELb0EEENS1_24CollectiveEpilogueBwdGQAISA_fSD_Li256ELb0ELb1EEENS1_19SingleTileSchedulerILb0ELb0ELb0ELi128EEEEEEEEEvNT_6ParamsE$_ZZN4cute16flatten_to_tupleINS_5tupleIJNS_1CILi4096EEENS1_IJiiEEEEEEEEDaRKT_ENKUlRKT_E_clIS4_EEDaSB_ - $_ZN7cutlass13device_kernelIN5flash19enable_sm80_to_sm89INS1_16FlashAttnBwdSm80INS1_25CollectiveMainloopBwdSm80ILi2ELi2EN4cute5tupleIJNS5_1CILi128EEES8_NS7_ILi64EEEEEENS_10bfloat16_tEfNS_4arch4Sm80ELb0ELb0ELb1ELb0ELb1ELb0ELb0ELb0ELi2ELi4ELi4ELi4ELb0EEENS1_24CollectiveEpilogueBwdGQAISA_fSD_Li256ELb0ELb1EEENS1_19SingleTileSchedulerILb0ELb0ELb0ELi128EEEEEEEEEvNT_6ParamsE$_ZZN4cute16flatten_to_tupleINS_5tupleIJNS_1CILi4096EEENS1_IJNS1_IJiiEEENS2_ILi8192EEEEEEEEEEEDaRKT_ENKUlRKT_E_clIS6_EEDaSD_)
$_ZN7cutlass13device_kernelIN5flash19enable_sm80_to_sm89INS1_16FlashAttnBwdSm80INS1_25CollectiveMainloopBwdSm80ILi2ELi2EN4cute5tupleIJNS5_1CILi128EEES8_NS7_ILi64EEEEEENS_10bfloat16_tEfNS_4arch4Sm80ELb0ELb0ELb1ELb0ELb1ELb0ELb0ELb0ELi2ELi4ELi4ELi4ELb0EEENS1_24CollectiveEpilogueBwdGQAISA_fSD_Li256ELb0ELb1EEENS1_19SingleTileSchedulerILb0ELb0ELb0ELi128EEEEEEEEEvNT_6ParamsE$_ZZN4cute16flatten_to_tupleINS_5tupleIJNS_1CILi4096EEENS1_IJNS1_IJiiEEENS2_ILi8192EEEEEEEEEEEDaRKT_ENKUlRKT_E_clIS6_EEDaSD_:
[----:B------:R-:W-:-:S05]  /*bd30*/  IADD3 R8, R67, -c[0x0][0x20], RZ ;  /* 0x8000080043087a10 */ /* 0x000fca0007ffe0ff */
[----:B------:R1:W5:Y:S04]  /*bd40*/  LDL R2, [R8] ;  /* 0x0000000008027983 */ /* 0x0003680000100800 */
[----:B------:R1:W5:Y:S01]  /*bd50*/  LDL R3, [R8+0x4] ;  /* 0x0000040008037983 */ /* 0x0003620000100800 */
[----:B------:R-:W-:Y:S02]  /*bd60*/  IADD3 R5, R1, 0x1680, RZ ;  /* 0x0000168001057810 */ /* 0x000fe40007ffe0ff */
[----:B------:R-:W-:Y:S02]  /*bd70*/  MOV R6, 0xbda0 ;  /* 0x0000bda000067802 */ /* 0x000fe40000000f00 */
[----:B------:R-:W-:Y:S02]  /*bd80*/  IADD3 R5, R5, c[0x0][0x20], RZ ;  /* 0x0000080005057a10 */ /* 0x000fe40007ffe0ff */
[----:B-1---5:R-:W-:Y:S05]  /*bd90*/  CALL.REL.NOINC `($_ZN7cutlass13device_kernelIN5flash19enable_sm80_to_sm89INS1_16FlashAttnBwdSm80INS1_25CollectiveMainloopBwdSm80ILi2ELi2EN4cute5tupleIJNS5_1CILi128EEES8_NS7_ILi64EEEEEENS_10bfloat16_tEfNS_4arch4Sm80ELb0ELb0ELb1ELb0ELb1ELb0ELb0ELb0ELi2ELi4ELi4ELi4ELb0EEENS1_24CollectiveEpilogueBwdGQAISA_fSD_Li256ELb0ELb1EEENS1_19SingleTileSchedulerILb0ELb0ELb0ELi128EEEEEEEEEvNT_6ParamsE$_ZZN4cute16flatten_to_tupleINS_5tupleIJNS1_IJiiEEENS_1CILi8192EEEEEEEEDaRKT_ENKUlRKT_E_clIS2_EEDaSB_) ;  /* 0xffffff1000007944 */ /* 0x022fea0003c3ffff */
[----:B------:R1:W-:Y:S01]  /*bda0*/  STL.64 [R1+0x1680], R2 ;  /* 0x0016800201007387 */ /* 0x0003e20000100a00 */
[----:B------:R-:W-:-:S03]  /*bdb0*/  MOV R6, 0xbdd0 ;  /* 0x0000bdd000067802 */ /* 0x000fc60000000f00 */
[----:B-1----:R-:W-:Y:S05]  /*bdc0*/  CALL.REL.NOINC `($_ZN7cutlass13device_kernelIN5flash19enable_sm80_to_sm89INS1_16FlashAttnBwdSm80INS1_25CollectiveMainloopBwdSm80ILi2ELi2EN4cute5tupleIJNS5_1CILi128EEES8_NS7_ILi64EEEEEENS_10bfloat16_tEfNS_4arch4Sm80ELb0ELb0ELb1ELb0ELb1ELb0ELb0ELb0ELi2ELi4ELi4ELi4ELb0EEENS1_24CollectiveEpilogueBwdGQAISA_fSD_Li256ELb0ELb1EEENS1_19SingleTileSchedulerILb0ELb0ELb0ELi128EEEEEEEEEvNT_6ParamsE$_ZZN4cute12filter_tupleINS_5tupleIJNS1_IJiiEEENS_1CILi8192EEEEEEZNS_16flatten_to_tupleIS5_EEDaRKT_EUlRKT_E_EEDaS9_OT0_ENKUlDpSC_E_clIJS2_NS1_IJS4_EEEEEEDaSG_) ;  /* 0xfffff01000007944 */ /* 0x002fea0003c3ffff */
[----:B------:R-:W-:-:S04]  /*bdd0*/  MOV R5, 0x0 ;  /* 0x0000000000057802 */ /* 0x000fc80000000f00 */
[----:B------:R-:W-:Y:S05]  /*bde0*/  RET.REL.NODEC R4 `(_ZN7cutlass13device_kernelIN5flash19enable_sm80_to_sm89INS1_16FlashAttnBwdSm80INS1_25CollectiveMainloopBwdSm80ILi2ELi2EN4cute5tupleIJNS5_1CILi128EEES8_NS7_ILi64EEEEEENS_10bfloat16_tEfNS_4arch4Sm80ELb0ELb0ELb1ELb0ELb1ELb0ELb0ELb0ELi2ELi4ELi4ELi4ELb0EEENS1_24CollectiveEpilogueBwdGQAISA_fSD_Li256ELb0ELb1EEENS1_19SingleTileSchedulerILb0ELb0ELb0ELi128EEEEEEEEEvNT_6ParamsE) ;  /* 0xffff421004007950 */ /* 0x000fea0003c3ffff */
        .type           $_ZN7cutlass13device_kernelIN5flash19enable_sm80_to_sm89INS1_16FlashAttnBwdSm80INS1_25CollectiveMainloopBwdSm80ILi2ELi2EN4cute5tupleIJNS5_1CILi128EEES8_NS7_ILi64EEEEEENS_10bfloat16_tEfNS_4arch4Sm80ELb0ELb0ELb1ELb0ELb1ELb0ELb0ELb0ELi2ELi4ELi4ELi4ELb0EEENS1_24CollectiveEpilogueBwdGQAISA_fSD_Li256ELb0ELb1EEENS1_19SingleTileSchedulerILb0ELb0ELb0ELi128EEEEEEEEEvNT_6ParamsE$_ZZN4cute16flatten_to_tupleINS_5tupleIJNS_1CILi4096EEENS1_IJiiEEEEEEEEDaRKT_ENKUlRKT_E_clIS4_EEDaSB_,@function
        .size           $_ZN7cutlass13device_kernelIN5flash19enable_sm80_to_sm89INS1_16FlashAttnBwdSm80INS1_25CollectiveMainloopBwdSm80ILi2ELi2EN4cute5tupleIJNS5_1CILi128EEES8_NS7_ILi64EEEEEENS_10bfloat16_tEfNS_4arch4Sm80ELb0ELb0ELb1ELb0ELb1ELb0ELb0ELb0ELi2ELi4ELi4ELi4ELb0EEENS1_24CollectiveEpilogueBwdGQAISA_fSD_Li256ELb0ELb1EEENS1_19SingleTileSchedulerILb0ELb0ELb0ELi128EEEEEEEEEvNT_6ParamsE$_ZZN4cute16flatten_to_tupleINS_5tupleIJNS_1CILi4096EEENS1_IJiiEEEEEEEEDaRKT_ENKUlRKT_E_clIS4_EEDaSB_,($_ZN7cutlass13device_kernelIN5flash19enable_sm80_to_sm89INS1_16FlashAttnBwdSm80INS1_25CollectiveMainloopBwdSm80ILi2ELi2EN4cute5tupleIJNS5_1CILi128EEES8_NS7_ILi64EEEEEENS_10bfloat16_tEfNS_4arch4Sm80ELb0ELb0ELb1ELb0ELb1ELb0ELb0ELb0ELi2ELi4ELi4ELi4ELb0EEENS1_24CollectiveEpilogueBwdGQAISA_fSD_Li256ELb0ELb1EEENS1_19SingleTileSchedulerILb0ELb0ELb0ELi128EEEEEEEEEvNT_6ParamsE$_ZZN4cute19as_arithmetic_tupleINS_15ArithmeticTupleIJiiEEEEEDaRKT_ENKUlDpRKT_E_clIJiiEEEDaS9_ - $_ZN7cutlass13device_kernelIN5flash19enable_sm80_to_sm89INS1_16FlashAttnBwdSm80INS1_25CollectiveMainloopBwdSm80ILi2ELi2EN4cute5tupleIJNS5_1CILi128EEES8_NS7_ILi64EEEEEENS_10bfloat16_tEfNS_4arch4Sm80ELb0ELb0ELb1ELb0ELb1ELb0ELb0ELb0ELi2ELi4ELi4ELi4ELb0EEENS1_24CollectiveEpilogueBwdGQAISA_fSD_Li256ELb0ELb1EEENS1_19SingleTileSchedulerILb0ELb0ELb0ELi128EEEEEEEEEvNT_6ParamsE$_ZZN4cute16flatten_to_tupleINS_5tupleIJNS_1CILi4096EEENS1_IJiiEEEEEEEEDaRKT_ENKUlRKT_E_clIS4_EEDaSB_)
$_ZN7cutlass13device_kernelIN5flash19enable_sm80_to_sm89INS1_16FlashAttnBwdSm80INS1_25CollectiveMainloopBwdSm80ILi2ELi2EN4cute5tupleIJNS5_1CILi128EEES8_NS7_ILi64EEEEEENS_10bfloat16_tEfNS_4arch4Sm80ELb0ELb0ELb1ELb0ELb1ELb0ELb0ELb0ELi2ELi4ELi4ELi4ELb0EEENS1_24CollectiveEpilogueBwdGQAISA_fSD_Li256ELb0ELb1EEENS1_19SingleTileSchedulerILb0ELb0ELb0ELi128EEEEEEEEEvNT_6ParamsE$_ZZN4cute16flatten_to_tupleINS_5tupleIJNS_1CILi4096EEENS1_IJiiEEEEEEEEDaRKT_ENKUlRKT_E_clIS4_EEDaSB_:
[----:B------:R-:W-:-:S04]  /*bdf0*/  MOV R5, 0x0 ;  /* 0x0000000000057802 */ /* 0x000fc80000000f00 */
[----:B------:R-:W-:Y:S05]  /*be00*/  RET.REL.NODEC R4 `(_ZN7cutlass13device_kernelIN5flash19enable_sm80_to_sm89INS1_16FlashAttnBwdSm80INS1_25CollectiveMainloopBwdSm80ILi2ELi2EN4cute5tupleIJNS5_1CILi128EEES8_NS7_ILi64EEEEEENS_10bfloat16_tEfNS_4arch4Sm80ELb0ELb0ELb1ELb0ELb1ELb0ELb0ELb0ELi2ELi4ELi4ELi4ELb0EEENS1_24CollectiveEpilogueBwdGQAISA_fSD_Li256ELb0ELb1EEENS1_19SingleTileSchedulerILb0ELb0ELb0ELi128EEEEEEEEEvNT_6ParamsE) ;  /* 0xffff41f004007950 */ /* 0x000fea0003c3ffff */
        .type           $_ZN7cutlass13device_kernelIN5flash19enable_sm80_to_sm89INS1_16FlashAttnBwdSm80INS1_25CollectiveMainloopBwdSm80ILi2ELi2EN4cute5tupleIJNS5_1CILi128EEES8_NS7_ILi64EEEEEENS_10bfloat16_tEfNS_4arch4Sm80ELb0ELb0ELb1ELb0ELb1ELb0ELb0ELb0ELi2ELi4ELi4ELi4ELb0EEENS1_24CollectiveEpilogueBwdGQAISA_fSD_Li256ELb0ELb1EEENS1_19SingleTileSchedulerILb0ELb0ELb0ELi128EEEEEEEEEvNT_6ParamsE$_ZZN4cute19as_arithmetic_tupleINS_15ArithmeticTupleIJiiEEEEEDaRKT_ENKUlDpRKT_E_clIJiiEEEDaS9_,@function
        .size           $_ZN7cutlass13device_kernelIN5flash19enable_sm80_to_sm89INS1_16FlashAttnBwdSm80INS1_25CollectiveMainloopBwdSm80ILi2ELi2EN4cute5tupleIJNS5_1CILi128EEES8_NS7_ILi64EEEEEENS_10bfloat16_tEfNS_4arch4Sm80ELb0ELb0ELb1ELb0ELb1ELb0ELb0ELb0ELi2ELi4ELi4ELi4ELb0EEENS1_24CollectiveEpilogueBwdGQAISA_fSD_Li256ELb0ELb1EEENS1_19SingleTileSchedulerILb0ELb0ELb0ELi128EEEEEEEEEvNT_6ParamsE$_ZZN4cute19as_arithmetic_tupleINS_15ArithmeticTupleIJiiEEEEEDaRKT_ENKUlDpRKT_E_clIJiiEEEDaS9_,($_ZN7cutlass13device_kernelIN5flash19enable_sm80_to_sm89INS1_16FlashAttnBwdSm80INS1_25CollectiveMainloopBwdSm80ILi2ELi2EN4cute5tupleIJNS5_1CILi128EEES8_NS7_ILi64EEEEEENS_10bfloat16_tEfNS_4arch4Sm80ELb0ELb0ELb1ELb0ELb1ELb0ELb0ELb0ELi2ELi4ELi4ELi4ELb0EEENS1_24CollectiveEpilogueBwdGQAISA_fSD_Li256ELb0ELb1EEENS1_19SingleTileSchedulerILb0ELb0ELb0ELi128EEEEEEEEEvNT_6ParamsE$_ZZN4cute19as_arithmetic_tupleINS_15ArithmeticTupleIJiiEEEEEDaRKT_ENKUlRKT_E_clIiEEDaS8_ - $_ZN7cutlass13device_kernelIN5flash19enable_sm80_to_sm89INS1_16FlashAttnBwdSm80INS1_25CollectiveMainloopBwdSm80ILi2ELi2EN4cute5tupleIJNS5_1CILi128EEES8_NS7_ILi64EEEEEENS_10bfloat16_tEfNS_4arch4Sm80ELb0ELb0ELb1ELb0ELb1ELb0ELb0ELb0ELi2ELi4ELi4ELi4ELb0EEENS1_24CollectiveEpilogueBwdGQAISA_fSD_Li256ELb0ELb1EEENS1_19SingleTileSchedulerILb0ELb0ELb0ELi128EEEEEEEEEvNT_6ParamsE$_ZZN4cute19as_arithmetic_tupleINS_15ArithmeticTupleIJiiEEEEEDaRKT_ENKUlDpRKT_E_clIJiiEEEDaS9_)
$_ZN7cutlass13device_kernelIN5flash19enable_sm80_to_sm89INS1_16FlashAttnBwdSm80INS1_25CollectiveMainloopBwdSm80ILi2ELi2EN4cute5tupleIJNS5_1CILi128EEES8_NS7_ILi64EEEEEENS_10bfloat16_tEfNS_4arch4Sm80ELb0ELb0ELb1ELb0ELb1ELb0ELb0ELb0ELi2ELi4ELi4ELi4ELb0EEENS1_24CollectiveEpilogueBwdGQAISA_fSD_Li256ELb0ELb1EEENS1_19SingleTileSchedulerILb0ELb0ELb0ELi128EEEEEEEEEvNT_6ParamsE$_ZZN4cute19as_arithmetic_tupleINS_15ArithmeticTupleIJiiEEEEEDaRKT_ENKUlDpRKT_E_clIJiiEEEDaS9_:
[----:B------:R-:W-:Y:S01]  /*be10*/  IADD3 R3, R1, 0x1688, RZ ;  /* 0x0000168801037810 */ /* 0x000fe20007ffe0ff */
[----:B------:R-:W-:Y:S01]  /*be20*/  IMAD.MOV.U32 R2, RZ, RZ, R11 ;  /* 0x000000ffff027224 */ /* 0x000fe200078e000b */
[----:B------:R-:W-:Y:S02]  /*be30*/  MOV R6, 0xbe60 ;  /* 0x0000be6000067802 */ /* 0x000fe40000000f00 */
[----:B------:R-:W-:Y:S02]  /*be40*/  IADD3 R3, R3, c[0x0][0x20], RZ ;  /* 0x0000080003037a10 */ /* 0x000fe40007ffe0ff */
[----:B------:R-:W-:Y:S05]  /*be50*/  CALL.REL.NOINC `($_ZN7cutlass13device_kernelIN5flash19enable_sm80_to_sm89INS1_16FlashAttnBwdSm80INS1_25CollectiveMainloopBwdSm80ILi2ELi2EN4cute5tupleIJNS5_1CILi128EEES8_NS7_ILi64EEEEEENS_10bfloat16_tEfNS_4arch4Sm80ELb0ELb0ELb1ELb0ELb1ELb0ELb0ELb0ELi2ELi4ELi4ELi4ELb0EEENS1_24CollectiveEpilogueBwdGQAISA_fSD_Li256ELb0ELb1EEENS1_19SingleTileSchedulerILb0ELb0ELb0ELi128EEEEEEEEEvNT_6ParamsE$_ZN4cute5tupleIJiiEEC2ERKiS3_) ;  /* 0xffffea9000007944 */ /* 0x000fea0003c3ffff */
[----:B------:R1:W5:Y:S01]  /*be60*/  LDL.64 R2, [R1+0x1688] ;  /* 0x0016880001027983 */ /* 0x0003620000100a00 */
[----:B------:R-:W-:-:S04]  /*be70*/  MOV R87, 0x0 ;  /* 0x0000000000577802 */ /* 0x000fc80000000f00 */
[----:B------:R-:W-:Y:S05]  /*be80*/  RET.REL.NODEC R86 `(_ZN7cutlass13device_kernelIN5flash19enable_sm80_to_sm89INS1_16FlashAttnBwdSm80INS1_25CollectiveMainloopBwdSm80ILi2ELi2EN4cute5tupleIJNS5_1CILi128EEES8_NS7_ILi64EEEEEENS_10bfloat16_tEfNS_4arch4Sm80ELb0ELb0ELb1ELb0ELb1ELb0ELb0ELb0ELi2ELi4ELi4ELi4ELb0EEENS1_24CollectiveEpilogueBwdGQAISA_fSD_Li256ELb0ELb1EEENS1_19SingleTileSchedulerILb0ELb0ELb0ELi128EEEEEEEEEvNT_6ParamsE) ;  /* 0xffff417056007950 */ /* 0x000fea0003c3ffff */
        .type           $_ZN7cutlass13device_kernelIN5flash19enable_sm80_to_sm89INS1_16FlashAttnBwdSm80INS1_25CollectiveMainloopBwdSm80ILi2ELi2EN4cute5tupleIJNS5_1CILi128EEES8_NS7_ILi64EEEEEENS_10bfloat16_tEfNS_4arch4Sm80ELb0ELb0ELb1ELb0ELb1ELb0ELb0ELb0ELi2ELi4ELi4ELi4ELb0EEENS1_24CollectiveEpilogueBwdGQAISA_fSD_Li256ELb0ELb1EEENS1_19SingleTileSchedulerILb0ELb0ELb0ELi128EEEEEEEEEvNT_6ParamsE$_ZZN4cute19as_arithmetic_tupleINS_15ArithmeticTupleIJiiEEEEEDaRKT_ENKUlRKT_E_clIiEEDaS8_,@function
        .size           $_ZN7cutlass13device_kernelIN5flash19enable_sm80_to_sm89INS1_16FlashAttnBwdSm80INS1_25CollectiveMainloopBwdSm80ILi2ELi2EN4cute5tupleIJNS5_1CILi128EEES8_NS7_ILi64EEEEEENS_10bfloat16_tEfNS_4arch4Sm80ELb0ELb0ELb1ELb0ELb1ELb0ELb0ELb0ELi2ELi4ELi4ELi4ELb0EEENS1_24CollectiveEpilogueBwdGQAISA_fSD_Li256ELb0ELb1EEENS1_19SingleTileSchedulerILb0ELb0ELb0ELi128EEEEEEEEEvNT_6ParamsE$_ZZN4cute19as_arithmetic_tupleINS_15ArithmeticTupleIJiiEEEEEDaRKT_ENKUlRKT_E_clIiEEDaS8_,($_ZN7cutlass13device_kernelIN5flash19enable_sm80_to_sm89INS1_16FlashAttnBwdSm80INS1_25CollectiveMainloopBwdSm80ILi2ELi2EN4cute5tupleIJNS5_1CILi128EEES8_NS7_ILi64EEEEEENS_10bfloat16_tEfNS_4arch4Sm80ELb0ELb0ELb1ELb0ELb1ELb0ELb0ELb0ELi2ELi4ELi4ELi4ELb0EEENS1_24CollectiveEpilogueBwdGQAISA_fSD_Li256ELb0ELb1EEENS1_19SingleTileSchedulerILb0ELb0ELb0ELi128EEEEEEEEEvNT_6ParamsE$_ZZN4cute4diceINS_5tupleIJNS1_IJiNS1_IJiNS_1CILi0EEEEEEEEENS1_IJNS_10UnderscoreENS1_IJS6_S6_EEEEEEEEES9_EEDaRKT_RKT0_ENKUlRKT_RKT0_E_clIS5_S5_EEDaSI_SL_ - $_ZN7cutlass13device_kernelIN5flash19enable_sm80_to_sm89INS1_16FlashAttnBwdSm80INS1_25CollectiveMainloopBwdSm80ILi2ELi2EN4cute5tupleIJNS5_1CILi128EEES8_NS7_ILi64EEEEEENS_10bfloat16_tEfNS_4arch4Sm80ELb0ELb0ELb1ELb0ELb1ELb0ELb0ELb0ELi2ELi4ELi4ELi4ELb0EEENS1_24CollectiveEpilogueBwdGQAISA_fSD_Li256ELb0ELb1EEENS1_19SingleTileSchedulerILb0ELb0ELb0ELi128EEEEEEEEEvNT_6ParamsE$_ZZN4cute19as_arithmetic_tupleINS_15ArithmeticTupleIJiiEEEEEDaRKT_ENKUlRKT_E_clIiEEDaS8_)
$_ZN7cutlass13device_kernelIN5flash19enable_sm80_to_sm89INS1_16FlashAttnBwdSm80INS1_25CollectiveMainloopBwdSm80ILi2ELi2EN4cute5tupleIJNS5_1CILi128EEES8_NS7_ILi64EEEEEENS_10bfloat16_tEfNS_4arch4Sm80ELb0ELb0ELb1ELb0ELb1ELb0ELb0ELb0ELi2ELi4ELi4ELi4ELb0EEENS1_24CollectiveEpilogueBwdGQAISA_fSD_Li256ELb0ELb1EEENS1_19SingleTileSchedulerILb0ELb0ELb0ELi128EEEEEEEEEvNT_6ParamsE$_ZZN4cute19as_arithmetic_tupleINS_15ArithmeticTupleIJiiEEEEEDaRKT_ENKUlRKT_E_clIiEEDaS8_:
[----:B------:R-:W-:Y:S02]  /*be90*/  MOV R6, R8 ;  /* 0x0000000800067202 */ /* 0x000fe40000000f00 */
[----:B------:R-:W-:Y:S02]  /*bea0*/  MOV R8, R2 ;  /* 0x0000000200087202 */ /* 0x000fe40000000f00 */
[----:B------:R-:W-:-:S04]  /*beb0*/  MOV R9, 0x0 ;  /* 0x0000000000097802 */ /* 0x000fc80000000f00 */
[----:B------:R-:W-:Y:S05]  /*bec0*/  RET.REL.NODEC R8 `(_ZN7cutlass13device_kernelIN5flash19enable_sm80_to_sm89INS1_16FlashAttnBwdSm80INS1_25CollectiveMainloopBwdSm80ILi2ELi2EN4cute5tupleIJNS5_1CILi128EEES8_NS7_ILi64EEEEEENS_10bfloat16_tEfNS_4arch4Sm80ELb0ELb0ELb1ELb0ELb1ELb0ELb0ELb0ELi2ELi4ELi4ELi4ELb0EEENS1_24CollectiveEpilogueBwdGQAISA_fSD_Li256ELb0ELb1EEENS1_19SingleTileSchedulerILb0ELb0ELb0ELi128EEEEEEEEEvNT_6ParamsE) ;  /* 0xffff413008007950 */ /* 0x000fea0003c3ffff */
        .type           $_ZN7cutlass13device_kernelIN5flash19enable_sm80_to_sm89INS1_16FlashAttnBwdSm80INS1_25CollectiveMainloopBwdSm80ILi2ELi2EN4cute5tupleIJNS5_1CILi128EEES8_NS7_ILi64EEEEEENS_10bfloat16_tEfNS_4arch4Sm80ELb0ELb0ELb1ELb0ELb1ELb0ELb0ELb0ELi2ELi4ELi4ELi4ELb0EEENS1_24CollectiveEpilogueBwdGQAISA_fSD_Li256ELb0ELb1EEENS1_19SingleTileSchedulerILb0ELb0ELb0ELi128EEEEEEEEEvNT_6ParamsE$_ZZN4cute4diceINS_5tupleIJNS1_IJiNS1_IJiNS_1CILi0EEEEEEEEENS1_IJNS_10UnderscoreENS1_IJS6_S6_EEEEEEEEES9_EEDaRKT_RKT0_ENKUlRKT_RKT0_E_clIS5_S5_EEDaSI_SL_,@function
        .size           $_ZN7cutlass13device_kernelIN5flash19enable_sm80_to_sm89INS1_16FlashAttnBwdSm80INS1_25CollectiveMainloopBwdSm80ILi2ELi2EN4cute5tupleIJNS5_1CILi128EEES8_NS7_ILi64EEEEEENS_10bfloat16_tEfNS_4arch4Sm80ELb0ELb0ELb1ELb0ELb1ELb0ELb0ELb0ELi2ELi4ELi4ELi4ELb0EEENS1_24CollectiveEpilogueBwdGQAISA_fSD_Li256ELb0ELb1EEENS1_19SingleTileSchedulerILb0ELb0ELb0ELi128EEEEEEEEEvNT_6ParamsE$_ZZN4cute4diceINS_5tupleIJNS1_IJiNS1_IJiNS_1CILi0EEEEEEEEENS1_IJNS_10UnderscoreENS1_IJS6_S6_EEEEEEEEES9_EEDaRKT_RKT0_ENKUlRKT_RKT0_E_clIS5_S5_EEDaSI_SL_,($_ZN7cutlass13device_kernelIN5flash19enable_sm80_to_sm89INS1_16FlashAttnBwdSm80INS1_25CollectiveMainloopBwdSm80ILi2ELi2EN4cute5tupleIJNS5_1CILi128EEES8_NS7_ILi64EEEEEENS_10bfloat16_tEfNS_4arch4Sm80ELb0ELb0ELb1ELb0ELb1ELb0ELb0ELb0ELi2ELi4ELi4ELi4ELb0EEENS1_24CollectiveEpilogueBwdGQAISA_fSD_Li256ELb0ELb1EEENS1_19SingleTileSchedulerILb0ELb0ELb0ELi128EEEEEEEEEvNT_6ParamsE$_ZZN4cute4takeILi1ELi2ENS_5tupleIJNS1_IJNS_1CILi1EEENS2_ILi0EEEEEEiEEEEEDaRKT1_ENKUlDpRKT_E_clIJiEEEDaSD_ - $_ZN7cutlass13device_kernelIN5flash19enable_sm80_to_sm89INS1_16FlashAttnBwdSm80INS1_25CollectiveMainloopBwdSm80ILi2ELi2EN4cute5tupleIJNS5_1CILi128EEES8_NS7_ILi64EEEEEENS_10bfloat16_tEfNS_4arch4Sm80ELb0ELb0ELb1ELb0ELb1ELb0ELb0ELb0ELi2ELi4ELi4ELi4ELb0EEENS1_24CollectiveEpilogueBwdGQAISA_fSD_Li256ELb0ELb1EEENS1_19SingleTileSchedulerILb0ELb0ELb0ELi128EEEEEEEEEvNT_6ParamsE$_ZZN4cute4diceINS_5tupleIJNS1_IJiNS1_IJiNS_1CILi0EEEEEEEEENS1_IJNS_10UnderscoreENS1_IJS6_S6_EEEEEEEEES9_EEDaRKT_RKT0_ENKUlRKT_RKT0_E_clIS5_S5_EEDaSI_SL_)
$_ZN7cutlass13device_kernelIN5flash19enable_sm80_to_sm89INS1_16FlashAttnBwdSm80INS1_25CollectiveMainloopBwdSm80ILi2ELi2EN4cute5tupleIJNS5_1CILi128EEES8_NS7_ILi64EEEEEENS_10bfloat16_tEfNS_4arch4Sm80ELb0ELb0ELb1ELb0ELb1ELb0ELb0ELb0ELi2ELi4ELi4ELi4ELb0EEENS1_24CollectiveEpilogueBwdGQAISA_fSD_Li256ELb0ELb1EEENS1_19SingleTileSchedulerILb0ELb0ELb0ELi128EEEEEEEEEvNT_6ParamsE$_ZZN4cute4diceINS_5tupleIJNS1_IJiNS1_IJiNS_1CILi0EEEEEEEEENS1_IJNS_10UnderscoreENS1_IJS6_S6_EEEEEEEEES9_EEDaRKT_RKT0_ENKUlRKT_RKT0_E_clIS5_S5_EEDaSI_SL_:
[----:B------:R-:W-:-:S05]  /*bed0*/  IADD3 R6, R2, -c[0x0][0x20], RZ ;  /* 0x8000080002067a10 */ /* 0x000fca0007ffe0ff */
[----:B------:R1:W5:Y:S01]  /*bee0*/  LDL R3, [R6] ;  /* 0x0000000006037983 */ /* 0x0003620000100800 */
[----:B------:R-:W-:Y:S02]  /*bef0*/  IADD3 R5, R1, 0x1680, RZ ;  /* 0x0000168001057810 */ /* 0x000fe40007ffe0ff */
[----:B------:R-:W-:Y:S02]  /*bf00*/  MOV R10, 0xbf30 ;  /* 0x0000bf30000a7802 */ /* 0x000fe40000000f00 */
[----:B------:R-:W-:Y:S02]  /*bf10*/  IADD3 R5, R5, c[0x0][0x20], RZ ;  /* 0x0000080005057a10 */ /* 0x000fe40007ffe0ff */
[----:B-1---5:R-:W-:Y:S05]  /*bf20*/  CALL.REL.NOINC `($_ZN7cutlass13device_kernelIN5flash19enable_sm80_to_sm89INS1_16FlashAttnBwdSm80INS1_25CollectiveMainloopBwdSm80ILi2ELi2EN4cute5tupleIJNS5_1CILi128EEES8_NS7_ILi64EEEEEENS_10bfloat16_tEfNS_4arch4Sm80ELb0ELb0ELb1ELb0ELb1ELb0ELb0ELb0ELi2ELi4ELi4ELi4ELb0EEENS1_24CollectiveEpilogueBwdGQAISA_fSD_Li256ELb0ELb1EEENS1_19SingleTileSchedulerILb0ELb0ELb0ELi128EEEEEEEEEvNT_6ParamsE$_ZZN4cute6detail9lift_diceINS_5tupleIJiNS2_IJiNS_1CILi0EEEEEEEEES6_EEDaRKT_RKT0_ENKUlRKT_RKT0_E_clIiiEEDaSF_SI_) ;  /* 0x0000245000007944 */ /* 0x022fea0003c00000 */
[----:B------:R1:W5:Y:S01]  /*bf30*/  LDL R3, [R6+0x4] ;  /* 0x0000040006037983 */ /* 0x0003620000100800 */
[----:B------:R-:W-:-:S03]  /*bf40*/  MOV R10, 0xbf60 ;  /* 0x0000bf60000a7802 */ /* 0x000fc60000000f00 */
[----:B-12--5:R-:W-:Y:S05]  /*bf50*/  CALL.REL.NOINC `($_ZN7cutlass13device_kernelIN5flash19enable_sm80_to_sm89INS1_16FlashAttnBwdSm80INS1_25CollectiveMainloopBwdSm80ILi2ELi2EN4cute5tupleIJNS5_1CILi128EEES8_NS7_ILi64EEEEEENS_10bfloat16_tEfNS_4arch4Sm80ELb0ELb0ELb1ELb0ELb1ELb0ELb0ELb0ELi2ELi4ELi4ELi4ELb0EEENS1_24CollectiveEpilogueBwdGQAISA_fSD_Li256ELb0ELb1EEENS1_19SingleTileSchedulerILb0ELb0ELb0ELi128EEEEEEEEEvNT_6ParamsE$_ZZN4cute6detail9lift_diceINS_5tupleIJiNS2_IJiNS_1CILi0EEEEEEEEES6_EEDaRKT_RKT0_ENKUlRKT_RKT0_E_clIS5_S5_EEDaSF_SI_) ;  /* 0x000023a000007944 */ /* 0x026fea0003c00000 */
[----:B------:R2:W-:Y:S01]  /*bf60*/  STL [R1+0x1680], R6 ;  /* 0x0016800601007387 */ /* 0x0005e20000100800 */
[----:B------:R-:W-:-:S03]  /*bf70*/  MOV R2, 0xbf90 ;  /* 0x0000bf9000027802 */ /* 0x000fc60000000f00 */
[----:B-12---:R-:W-:Y:S05]  /*bf80*/  CALL.REL.NOINC `($_ZN7cutlass13device_kernelIN5flash19enable_sm80_to_sm89INS1_16FlashAttnBwdSm80INS1_25CollectiveMainloopBwdSm80ILi2ELi2EN4cute5tupleIJNS5_1CILi128EEES8_NS7_ILi64EEEEEENS_10bfloat16_tEfNS_4arch4Sm80ELb0ELb0ELb1ELb0ELb1ELb0ELb0ELb0ELi2ELi4ELi4ELi4ELb0EEENS1_24CollectiveEpilogueBwdGQAISA_fSD_Li256ELb0ELb1EEENS1_19SingleTileSchedulerILb0ELb0ELb0ELi128EEEEEEEEEvNT_6ParamsE$_ZZN4cute12filter_tupleINS_5tupleIJiNS1_IJiNS_1CILi0EEEEEEEEES5_ZNS_6detail9lift_diceIS5_S5_EEDaRKT_RKT0_EUlRKT_RKT0_E_EEDaSA_SD_OT1_ENKUlDpSG_E_clIJNS1_IJiEEES4_EEEDaSN_) ;  /* 0xfffff5a000007944 */ /* 0x006fea0003c3ffff */
[----:B-----5:R-:W-:Y:S02]  /*bf90*/  MOV R2, R5 ;  /* 0x0000000500027202 */ /* 0x020fe40000000f00 */
[----:B------:R-:W-:-:S04]  /*bfa0*/  MOV R5, 0x0 ;  /* 0x0000000000057802 */ /* 0x000fc80000000f00 */
[----:B------:R-:W-:Y:S05]  /*bfb0*/  RET.REL.NODEC R4 `(_ZN7cutlass13device_kernelIN5flash19enable_sm80_to_sm89INS1_16FlashAttnBwdSm80INS1_25CollectiveMainloopBwdSm80ILi2ELi2EN4cute5tupleIJNS5_1CILi128EEES8_NS7_ILi64EEEEEENS_10bfloat16_tEfNS_4arch4Sm80ELb0ELb0ELb1ELb0ELb1ELb0ELb0ELb0ELi2ELi4ELi4ELi4ELb0EEENS1_24CollectiveEpilogueBwdGQAISA_fSD_Li256ELb0ELb1EEENS1_19SingleTileSchedulerILb0ELb0ELb0ELi128EEEEEEEEEvNT_6ParamsE) ;  /* 0xffff404004007950 */ /* 0x000fea0003c3ffff */
        .type           $_ZN7cutlass13device_kernelIN5flash19enable_sm80_to_sm89INS1_16FlashAttnBwdSm80INS1_25CollectiveMainloopBwdSm80ILi2ELi2EN4cute5tupleIJNS5_1CILi128EEES8_NS7_ILi64EEEEEENS_10bfloat16_tEfNS_4arch4Sm80ELb0ELb0ELb1ELb0ELb1ELb0ELb0ELb0ELi2ELi4ELi4ELi4ELb0EEENS1_24CollectiveEpilogueBwdGQAISA_fSD_Li256ELb0ELb1EEENS1_19SingleTileSchedulerILb0ELb0ELb0ELi128EEEEEEEEEvNT_6ParamsE$_ZZN4cute4takeILi1ELi2ENS_5tupleIJNS1_IJNS_1CILi1EEENS2_ILi0EEEEEEiEEEEEDaRKT1_ENKUlDpRKT_E_clIJiEEEDaSD_,@function
        .size           $_ZN7cutlass13device_kernelIN5flash19enable_sm80_to_sm89INS1_16FlashAttnBwdSm80INS1_25CollectiveMainloopBwdSm80ILi2ELi2EN4cute5tupleIJNS5_1CILi128EEES8_NS7_ILi64EEEEEENS_10bfloat16_tEfNS_4arch4Sm80ELb0ELb0ELb1ELb0ELb1ELb0ELb0ELb0ELi2ELi4ELi4ELi4ELb0EEENS1_24CollectiveEpilogueBwdGQAISA_fSD_Li256ELb0ELb1EEENS1_19SingleTileSchedulerILb0ELb0ELb0ELi128EEEEEEEEEvNT_6ParamsE$_ZZN4cute4takeILi1ELi2ENS_5tupleIJNS1_IJNS_1CILi1EEENS2_ILi0EEEEEEiEEEEEDaRKT1_ENKUlDpRKT_E_clIJiEEEDaSD_,($_ZN7cutlass13device_kernelIN5flash19enable_sm80_to_sm89INS1_16FlashAttnBwdSm80INS1_25CollectiveMainloopBwdSm80ILi2ELi2EN4cute5tupleIJNS5_1CILi128EEES8_NS7_ILi64EEEEEENS_10bfloat16_tEfNS_4arch4Sm80ELb0ELb0ELb1ELb0ELb1ELb0ELb0ELb0ELi2ELi4ELi4ELi4ELb0EEENS1_24CollectiveEpilogueBwdGQAISA_fSD_Li256ELb0ELb1EEENS1_19SingleTileSchedulerILb0ELb0ELb0ELi128EEEEEEEEEvNT_6ParamsE$_ZZN4cute4takeILi1ELi3ENS_5tupleIJNS1_IJNS_1CILi1EEENS2_ILi512EEEiEEENS2_ILi4096EEENS1_IJNS1_IJiiEEENS2_ILi8192EEEEEEEEEEEDaRKT1_ENKUlDpRKT_E_clIJS6_S9_EEEDaSH_ - $_ZN7cutlass13device_kernelIN5flash19enable_sm80_to_sm89INS1_16FlashAttnBwdSm80INS1_25CollectiveMainloopBwdSm80ILi2ELi2EN4cute5tupleIJNS5_1CILi128EEES8_NS7_ILi64EEEEEENS_10bfloat16_tEfNS_4arch4Sm80ELb0ELb0ELb1ELb0ELb1ELb0ELb0ELb0ELi2ELi4ELi4ELi4ELb0EEENS1_24CollectiveEpilogueBwdGQAISA_fSD_Li256ELb0ELb1EEENS1_19SingleTileSchedulerILb0ELb0ELb0ELi128EEEEEEEEEvNT_6ParamsE$_ZZN4cute4takeILi1ELi2ENS_5tupleIJNS1_IJNS_1CILi1EEENS2_ILi0EEEEEEiEEEEEDaRKT1_ENKUlDpRKT_E_clIJiEEEDaSD_)
$_ZN7cutlass13device_kernelIN5flash19enable_sm80_to_sm89INS1_16FlashAttnBwdSm80INS1_25CollectiveMainloopBwdSm80ILi2ELi2EN4cute5tupleIJNS5_1CILi128EEES8_NS7_ILi64EEEEEENS_10bfloat16_tEfNS_4arch4Sm80ELb0ELb0ELb1ELb0ELb1ELb0ELb0ELb0ELi2ELi4ELi4ELi4ELb0EEENS1_24CollectiveEpilogueBwdGQAISA_fSD_Li256ELb0ELb1EEENS1_19SingleTileSchedulerILb0ELb0ELb0ELi128EEEEEEEEEvNT_6ParamsE$_ZZN4cute4takeILi1ELi2ENS_5tupleIJNS1_IJNS_1CILi1EEENS2_ILi0EEEEEEiEEEEEDaRKT1_ENKUlDpRKT_E_clIJiEEEDaSD_:
[----:B------:R-:W-:Y:S02]  /*bfc0*/  IADD3 R2, R1, 0x1680, RZ ;  /* 0x0000168001027810 */ /* 0x000fe40007ffe0ff */
[----:B------:R-:W-:Y:S02]  /*bfd0*/  MOV R8, 0xc000 ;  /* 0x0000c00000087802 */ /* 0x000fe40000000f00 */
[----:B------:R-:W-:Y:S02]  /*bfe0*/  IADD3 R2, R2, c[0x0][0x20], RZ ;  /* 0x0000080002027a10 */ /* 0x000fe40007ffe0ff */
[----:B------:R-:W-:Y:S05]  /*bff0*/  CALL.REL.NOINC `($_ZN7cutlass13device_kernelIN5flash19enable_sm80_to_sm89INS1_16FlashAttnBwdSm80INS1_25CollectiveMainloopBwdSm80ILi2ELi2EN4cute5tupleIJNS5_1CILi128EEES8_NS7_ILi64EEEEEENS_10bfloat16_tEfNS_4arch4Sm80ELb0ELb0ELb1ELb0ELb1ELb0ELb0ELb0ELi2ELi4ELi4ELi4ELb0EEENS1_24CollectiveEpilogueBwdGQAISA_fSD_Li256ELb0ELb1EEENS1_19SingleTileSchedulerILb0ELb0ELb0ELi128EEEEEEEEEvNT_6ParamsE$_ZN4cute3eso3ESOILb0ELb1EJiEEC2ERKi) ;  /* 0xffffabb000007944 */ /* 0x000fea0003c3ffff */
[----:B-1----:R1:W5:Y:S01]  /*c000*/  LDL R3, [R1+0x1680] ;  /* 0x0016800001037983 */ /* 0x0023620000100800 */
[----:B------:R-:W-:-:S04]  /*c010*/  MOV R7, 0x0 ;  /* 0x0000000000077802 */ /* 0x000fc80000000f00 */
[----:B------:R-:W-:Y:S05]  /*c020*/  RET.REL.NODEC R6 `(_ZN7cutlass13device_kernelIN5flash19enable_sm80_to_sm89INS1_16FlashAttnBwdSm80INS1_25CollectiveMainloopBwdSm80ILi2ELi2EN4cute5tupleIJNS5_1CILi128EEES8_NS7_ILi64EEEEEENS_10bfloat16_tEfNS_4arch4Sm80ELb0ELb0ELb1ELb0ELb1ELb0ELb0ELb0ELi2ELi4ELi4ELi4ELb0EEENS1_24CollectiveEpilogueBwdGQAISA_fSD_Li256ELb0ELb1EEENS1_19SingleTileSchedulerILb0ELb0ELb0ELi128EEEEEEEEEvNT_6ParamsE) ;  /* 0xffff3fd006007950 */ /* 0x000fea0003c3ffff */
        .type           $_ZN7cutlass13device_kernelIN5flash19enable_sm80_to_sm89INS1_16FlashAttnBwdSm80INS1_25CollectiveMainloopBwdSm80ILi2ELi2EN4cute5tupleIJNS5_1CILi128EEES8_NS7_ILi64EEEEEENS_10bfloat16_tEfNS_4arch4Sm80ELb0ELb0ELb1ELb0ELb1ELb0ELb0ELb0ELi2ELi4ELi4ELi4ELb0EEENS1_24CollectiveEpilogueBwdGQAISA_fSD_Li256ELb0ELb1EEENS1_19SingleTileSchedulerILb0ELb0ELb0ELi128EEEEEEEEEvNT_6ParamsE$_ZZN4cute4takeILi1ELi3ENS_5tupleIJNS1_IJNS_1CILi1EEENS2_ILi512EEEiEEENS2_ILi4096EEENS1_IJNS1_IJiiEEENS2_ILi8192EEEEEEEEEEEDaRKT1_ENKUlDpRKT_E_clIJS6_S9_EEEDaSH_,@function
        .size           $_ZN7cutlass13device_kernelIN5flash19enable_sm80_to_sm89INS1_16FlashAttnBwdSm80INS1_25CollectiveMainloopBwdSm80ILi2ELi2EN4cute5tupleIJNS5_1CILi128EEES8_NS7_ILi64EEEEEENS_10bfloat16_tEfNS_4arch4Sm80ELb0ELb0ELb1ELb0ELb1ELb0ELb0ELb0ELi2ELi4ELi4ELi4ELb0EEENS1_24CollectiveEpilogueBwdGQAISA_fSD_Li256ELb0ELb1EEENS1_19SingleTileSchedulerILb0ELb0ELb0ELi128EEEEEEEEEvNT_6ParamsE$_ZZN4cute4takeILi1ELi3ENS_5tupleIJNS1_IJNS_1CILi1EEENS2_ILi512EEEiEEENS2_ILi4096EEENS1_IJNS1_IJiiEEENS2_ILi8192EEEEEEEEEEEDaRKT1_ENKUlDpRKT_E_clIJS6_S9_EEEDaSH_,($_ZN7cutlass13device_kernelIN5flash19enable_sm80_to_sm89INS1_16FlashAttnBwdSm80INS1_25CollectiveMainloopBwdSm80ILi2ELi2EN4cute5tupleIJNS5_1CILi128EEES8_NS7_ILi64EEEEEENS_10bfloat16_tEfNS_4arch4Sm80ELb0ELb0ELb1ELb0ELb1ELb0ELb0ELb0ELi2ELi4ELi4ELi4ELb0EEENS1_24CollectiveEpilogueBwdGQAISA_fSD_Li256ELb0ELb1EEENS1_19SingleTileSchedulerILb0ELb0ELb0ELi128EEEEEEEEEvNT_6ParamsE$_ZZN4cute4takeILi1ELi3ENS_5tupleIJNS1_IJNS_1CILi1EEENS2_ILi512EEEiEEENS2_ILi4096EEENS1_IJiiEEEEEEEEDaRKT1_ENKUlDpRKT_E_clIJS6_S7_EEEDaSF_ - $_ZN7cutlass13device_kernelIN5flash19enable_sm80_to_sm89INS1_16FlashAttnBwdSm80INS1_25CollectiveMainloopBwdSm80ILi2ELi2EN4cute5tupleIJNS5_1CILi128EEES8_NS7_ILi64EEEEEENS_10bfloat16_tEfNS_4arch4Sm80ELb0ELb0ELb1ELb0ELb1ELb0ELb0ELb0ELi2ELi4ELi4ELi4ELb0EEENS1_24CollectiveEpilogueBwdGQAISA_fSD_Li256ELb0ELb1EEENS1_19SingleTileSchedulerILb0ELb0ELb0ELi128EEEEEEEEEvNT_6ParamsE$_ZZN4cute4takeILi1ELi3ENS_5tupleIJNS1_IJNS_1CILi1EEENS2_ILi512EEEiEEENS2_ILi4096EEENS1_IJNS1_IJiiEEENS2_ILi8192EEEEEEEEEEEDaRKT1_ENKUlDpRKT_E_clIJS6_S9_EEEDaSH_)
$_ZN7cutlass13device_kernelIN5flash19enable_sm80_to_sm89INS1_16FlashAttnBwdSm80INS1_25CollectiveMainloopBwdSm80ILi2ELi2EN4cute5tupleIJNS5_1CILi128EEES8_NS7_ILi64EEEEEENS_10bfloat16_tEfNS_4arch4Sm80ELb0ELb0ELb1ELb0ELb1ELb0ELb0ELb0ELi2ELi4ELi4ELi4ELb0EEENS1_24CollectiveEpilogueBwdGQAISA_fSD_Li256ELb0ELb1EEENS1_19SingleTileSchedulerILb0ELb0ELb0ELi128EEEEEEEEEvNT_6ParamsE$_ZZN4cute4takeILi1ELi3ENS_5tupleIJNS1_IJNS_1CILi1EEENS2_ILi512EEEiEEENS2_ILi4096EEENS1_IJNS1_IJiiEEENS2_ILi8192EEEEEEEEEEEDaRKT1_ENKUlDpRKT_E_clIJS6_S9_EEEDaSH_:
[----:B------:R-:W-:Y:S02]  /*c030*/  IADD3 R2, R1, 0x1680, RZ ;  /* 0x0000168001027810 */ /* 0x000fe40007ffe0ff */
[----:B------:R-:W-:Y:S02]  /*c040*/  MOV R6, 0xc070 ;  /* 0x0000c07000067802 */ /* 0x000fe40000000f00 */
[----:B------:R-:W-:Y:S02]  /*c050*/  IADD3 R2, R2, c[0x0][0x20], RZ ;  /* 0x0000080002027a10 */ /* 0x000fe40007ffe0ff */
[----:B------:R-:W-:Y:S05]  /*c060*/  CALL.REL.NOINC `($_ZN7cutlass13device_kernelIN5flash19enable_sm80_to_sm89INS1_16FlashAttnBwdSm80INS1_25CollectiveMainloopBwdSm80ILi2ELi2EN4cute5tupleIJNS5_1CILi128EEES8_NS7_ILi64EEEEEENS_10bfloat16_tEfNS_4arch4Sm80ELb0ELb0ELb1ELb0ELb1ELb0ELb0ELb0ELi2ELi4ELi4ELi4ELb0EEENS1_24CollectiveEpilogueBwdGQAISA_fSD_Li256ELb0ELb1EEENS1_19SingleTileSchedulerILb0ELb0ELb0ELi128EEEEEEEEEvNT_6ParamsE$_ZN4cute3eso3ESOILb1ELb0EJNS_1CILi4096EEENS_5tupleIJNS4_IJiiEEENS2_ILi8192EEEEEEEEC2ERKS3_RKS7_) ;  /* 0xffffb84000007944 */ /* 0x000fea0003c3ffff */
[----:B-1----:R1:W5:Y:S01]  /*c070*/  LDL.64 R2, [R1+0x1680] ;  /* 0x0016800001027983 */ /* 0x0023620000100a00 */
[----:B------:R-:W-:-:S04]  /*c080*/  MOV R5, 0x0 ;  /* 0x0000000000057802 */ /* 0x000fc80000000f00 */
[----:B------:R-:W-:Y:S05]  /*c090*/  RET.REL.NODEC R4 `(_ZN7cutlass13device_kernelIN5flash19enable_sm80_to_sm89INS1_16FlashAttnBwdSm80INS1_25CollectiveMainloopBwdSm80ILi2ELi2EN4cute5tupleIJNS5_1CILi128EEES8_NS7_ILi64EEEEEENS_10bfloat16_tEfNS_4arch4Sm80ELb0ELb0ELb1ELb0ELb1ELb0ELb0ELb0ELi2ELi4ELi4ELi4ELb0EEENS1_24CollectiveEpilogueBwdGQAISA_fSD_Li256ELb0ELb1EEENS1_19SingleTileSchedulerILb0ELb0ELb0ELi128EEEEEEEEEvNT_6ParamsE) ;  /* 0xffff3f6004007950 */ /* 0x000fea0003c3ffff */
        .type           $_ZN7cutlass13device_kernelIN5flash19enable_sm80_to_sm89INS1_16FlashAttnBwdSm80INS1_25CollectiveMainloopBwdSm80ILi2ELi2EN4cute5tupleIJNS5_1CILi128EEES8_NS7_ILi64EEEEEENS_10bfloat16_tEfNS_4arch4Sm80ELb0ELb0ELb1ELb0ELb1ELb0ELb0ELb0ELi2ELi4ELi4ELi4ELb0EEENS1_24CollectiveEpilogueBwdGQAISA_fSD_Li256ELb0ELb1EEENS1_19SingleTileSchedulerILb0ELb0ELb0ELi128EEEEEEEEEvNT_6ParamsE$_ZZN4cute4takeILi1ELi3ENS_5tupleIJNS1_IJNS_1CILi1EEENS2_ILi512EEEiEEENS2_ILi4096EEENS1_IJiiEEEEEEEEDaRKT1_ENKUlDpRKT_E_clIJS6_S7_EEEDaSF_,@function
        .size           $_ZN7cutlass13device_kernelIN5flash19enable_sm80_to_sm89INS1_16FlashAttnBwdSm80INS1_25CollectiveMainloopBwdSm80ILi2ELi2EN4cute5tupleIJNS5_1CILi128EEES8_NS7_ILi64EEEEEENS_10bfloat16_tEfNS_4arch4Sm80ELb0ELb0ELb1ELb0ELb1ELb0ELb0ELb0ELi2ELi4ELi4ELi4ELb0EEENS1_24CollectiveEpilogueBwdGQAISA_fSD_Li256ELb0ELb1EEENS1_19SingleTileSchedulerILb0ELb0ELb0ELi128EEEEEEEEEvNT_6ParamsE$_ZZN4cute4takeILi1ELi3ENS_5tupleIJNS1_IJNS_1CILi1EEENS2_ILi512EEEiEEENS2_ILi4096EEENS1_IJiiEEEEEEEEDaRKT1_ENKUlDpRKT_E_clIJS6_S7_EEEDaSF_,($_ZN7cutlass13device_kernelIN5flash19enable_sm80_to_sm89INS1_16FlashAttnBwdSm80INS1_25CollectiveMainloopBwdSm80ILi2ELi2EN4cute5tupleIJNS5_1CILi128EEES8_NS7_ILi64EEEEEENS_10bfloat16_tEfNS_4arch4Sm80ELb0ELb0ELb1ELb0ELb1ELb0ELb0ELb0ELi2ELi4ELi4ELi4ELb0EEENS1_24CollectiveEpilogueBwdGQAISA_fSD_Li256ELb0ELb1EEENS1_19SingleTileSchedulerILb0ELb0ELb0ELi128EEEEEEEEEvNT_6ParamsE$_ZZN4cute4takeILi1ELi3ENS_5tupleIJNS1_IJNS_1CILi1EEEiEEENS2_ILi1024EEENS1_IJiiEEEEEEEEDaRKT1_ENKUlDpRKT_E_clIJS5_S6_EEEDaSE_ - $_ZN7cutlass13device_kernelIN5flash19enable_sm80_to_sm89INS1_16FlashAttnBwdSm80INS1_25CollectiveMainloopBwdSm80ILi2ELi2EN4cute5tupleIJNS5_1CILi128EEES8_NS7_ILi64EEEEEENS_10bfloat16_tEfNS_4arch4Sm80ELb0ELb0ELb1ELb0ELb1ELb0ELb0ELb0ELi2ELi4ELi4ELi4ELb0EEENS1_24CollectiveEpilogueBwdGQAISA_fSD_Li256ELb0ELb1EEENS1_19SingleTileSchedulerILb0ELb0ELb0ELi128EEEEEEEEEvNT_6ParamsE$_ZZN4cute4takeILi1ELi3ENS_5tupleIJNS1_IJNS_1CILi1EEENS2_ILi512EEEiEEENS2_ILi4096EEENS1_IJiiEEEEEEEEDaRKT1_ENKUlDpRKT_E_clIJS6_S7_EEEDaSF_)
$_ZN7cutlass13device_kernelIN5flash19enable_sm80_to_sm89INS1_16FlashAttnBwdSm80INS1_25CollectiveMainloopBwdSm80ILi2ELi2EN4cute5tupleIJNS5_1CILi128EEES8_NS7_ILi64EEEEEENS_10bfloat16_tEfNS_4arch4Sm80ELb0ELb0ELb1ELb0ELb1ELb0ELb0ELb0ELi2ELi4ELi4ELi4ELb0EEENS1_24CollectiveEpilogueBwdGQAISA_fSD_Li256ELb0ELb1EEENS1_19SingleTileSchedulerILb0ELb0ELb0ELi128EEEEEEEEEvNT_6ParamsE$_ZZN4cute4takeILi1ELi3ENS_5tupleIJNS1_IJNS_1CILi1EEENS2_ILi512EEEiEEENS2_ILi4096EEENS1_IJiiEEEEEEEEDaRKT1_ENKUlDpRKT_E_clIJS6_S7_EEEDaSF_:
[----:B------:R-:W-:Y:S02]  /*c0a0*/  IADD3 R2, R1, 0x1380, RZ ;  /* 0x0000138001027810 */ /* 0x000fe40007ffe0ff */
[----:B------:R-:W-:Y:S02]  /*c0b0*/  MOV R6, 0xc0e0 ;  /* 0x0000c0e000067802 */ /* 0x000fe40000000f00 */
[----:B------:R-:W-:Y:S02]  /*c0c0*/  IADD3 R2, R2, c[0x0][0x20], RZ ;  /* 0x0000080002027a10 */ /* 0x000fe40007ffe0ff */
[----:B------:R-:W-:Y:S05]  /*c0d0*/  CALL.REL.NOINC `($_ZN7cutlass13device_kernelIN5flash19enable_sm80_to_sm89INS1_16FlashAttnBwdSm80INS1_25CollectiveMainloopBwdSm80ILi2ELi2EN4cute5tupleIJNS5_1CILi128EEES8_NS7_ILi64EEEEEENS_10bfloat16_tEfNS_4arch4Sm80ELb0ELb0ELb1ELb0ELb1ELb0ELb0ELb0ELi2ELi4ELi4ELi4ELb0EEENS1_24CollectiveEpilogueBwdGQAISA_fSD_Li256ELb0ELb1EEENS1_19SingleTileSchedulerILb0ELb0ELb0ELi128EEEEEEEEEvNT_6ParamsE$_ZN4cute3eso3ESOILb1ELb0EJNS_1CILi4096EEENS_5tupleIJiiEEEEEC2ERKS3_RKS5_) ;  /* 0xffffb83000007944 */ /* 0x000fea0003c3ffff */
[----:B-1----:R1:W5:Y:S01]  /*c0e0*/  LDL.64 R2, [R1+0x1380] ;  /* 0x0013800001027983 */ /* 0x0023620000100a00 */
[----:B------:R-:W-:-:S04]  /*c0f0*/  MOV R5, 0x0 ;  /* 0x0000000000057802 */ /* 0x000fc80000000f00 */
[----:B------:R-:W-:Y:S05]  /*c100*/  RET.REL.NODEC R4 `(_ZN7cutlass13device_kernelIN5flash19enable_sm80_to_sm89INS1_16FlashAttnBwdSm80INS1_25CollectiveMainloopBwdSm80ILi2ELi2EN4cute5tupleIJNS5_1CILi128EEES8_NS7_ILi64EEEEEENS_10bfloat16_tEfNS_4arch4Sm80ELb0ELb0ELb1ELb0ELb1ELb0ELb0ELb0ELi2ELi4ELi4ELi4ELb0EEENS1_24CollectiveEpilogueBwdGQAISA_fSD_Li256ELb0ELb1EEENS1_19SingleTileSchedulerILb0ELb0ELb0ELi128EEEEEEEEEvNT_6ParamsE) ;  /* 0xffff3ef004007950 */ /* 0x000fea0003c3ffff */
        .type           $_ZN7cutlass13device_kernelIN5flash19enable_sm80_to_sm89INS1_16FlashAttnBwdSm80INS1_25CollectiveMainloopBwdSm80ILi2ELi2EN4cute5tupleIJNS5_1CILi128EEES8_NS7_ILi64EEEEEENS_10bfloat16_tEfNS_4arch4Sm80ELb0ELb0ELb1ELb0ELb1ELb0ELb0ELb0ELi2ELi4ELi4ELi4ELb0EEENS1_24CollectiveEpilogueBwdGQAISA_fSD_Li256ELb0ELb1EEENS1_19SingleTileSchedulerILb0ELb0ELb0ELi128EEEEEEEEEvNT_6ParamsE$_ZZN4cute4takeILi1ELi3ENS_5tupleIJNS1_IJNS_1CILi1EEEiEEENS2_ILi1024EEENS1_IJiiEEEEEEEEDaRKT1_ENKUlDpRKT_E_clIJS5_S6_EEEDaSE_,@function
        .size           $_ZN7cutlass13device_kernelIN5flash19enable_sm80_to_sm89INS1_16FlashAttnBwdSm80INS1_25CollectiveMainloopBwdSm80ILi2ELi2EN4cute5tupleIJNS5_1CILi128EEES8_NS7_ILi64EEEEEENS_10bfloat16_tEfNS_4arch4Sm80ELb0ELb0ELb1ELb0ELb1ELb0ELb0ELb0ELi2ELi4ELi4ELi4ELb0EEENS1_24CollectiveEpilogueBwdGQAISA_fSD_Li256ELb0ELb1EEENS1_19SingleTileSchedulerILb0ELb0ELb0ELi128EEEEEEEEEvNT_6ParamsE$_ZZN4cute4takeILi1ELi3ENS_5tupleIJNS1_IJNS_1CILi1EEEiEEENS2_ILi1024EEENS1_IJiiEEEEEEEEDaRKT1_ENKUlDpRKT_E_clIJS5_S6_EEEDaSE_,($_ZN7cutlass13device_kernelIN5flash19enable_sm80_to_sm89INS1_16FlashAttnBwdSm80INS1_25CollectiveMainloopBwdSm80ILi2ELi2EN4cute5tupleIJNS5_1CILi128EEES8_NS7_ILi64EEEEEENS_10bfloat16_tEfNS_4arch4Sm80ELb0ELb0ELb1ELb0ELb1ELb0ELb0ELb0ELi2ELi4ELi4ELi4ELb0EEENS1_24CollectiveEpilogueBwdGQAISA_fSD_Li256ELb0ELb1EEENS1_19SingleTileSchedulerILb0ELb0ELb0ELi128EEEEEEEEEvNT_6ParamsE$_ZZN4cute4takeILi1ELi3ENS_5tupleIJNS1_IJiNS_1CILi512EEEEEENS1_IJiiEEENS2_ILi1024EEEEEEEEDaRKT1_ENKUlDpRKT_E_clIJS5_S6_EEEDaSE_ - $_ZN7cutlass13device_kernelIN5flash19enable_sm80_to_sm89INS1_16FlashAttnBwdSm80INS1_25CollectiveMainloopBwdSm80ILi2ELi2EN4cute5tupleIJNS5_1CILi128EEES8_NS7_ILi64EEEEEENS_10bfloat16_tEfNS_4arch4Sm80ELb0ELb0ELb1ELb0ELb1ELb0ELb0ELb0ELi2ELi4ELi4ELi4ELb0EEENS1_24CollectiveEpilogueBwdGQAISA_fSD_Li256ELb0ELb1EEENS1_19SingleTileSchedulerILb0ELb0ELb0ELi128EEEEEEEEEvNT_6ParamsE$_ZZN4cute4takeILi1ELi3ENS_5tupleIJNS1_IJNS_1CILi1EEEiEEENS2_ILi1024EEENS1_IJiiEEEEEEEEDaRKT1_ENKUlDpRKT_E_clIJS5_S6_EEEDaSE_)
$_ZN7cutlass13device_kernelIN5flash19enable_sm80_to_sm89INS1_16FlashAttnBwdSm80INS1_25CollectiveMainloopBwdSm80ILi2ELi2EN4cute5tupleIJNS5_1CILi128EEES8_NS7_ILi64EEEEEENS_10bfloat16_tEfNS_4arch4Sm80ELb0ELb0ELb1ELb0ELb1ELb0ELb0ELb0ELi2ELi4ELi4ELi4ELb0EEENS1_24CollectiveEpilogueBwdGQAISA_fSD_Li256ELb0ELb1EEENS1_19SingleTileSchedulerILb0ELb0ELb0ELi128EEEEEEEEEvNT_6ParamsE$_ZZN4cute4takeILi1ELi3ENS_5tupleIJNS1_IJNS_1CILi1EEEiEEENS2_ILi1024EEENS1_IJiiEEEEEEEEDaRKT1_ENKUlDpRKT_E_clIJS5_S6_EEEDaSE_:
[----:B------:R-:W-:Y:S02]  /*c110*/  IADD3 R2, R1, 0x1380, RZ ;  /* 0x0000138001027810 */ /* 0x000fe40007ffe0ff */
[----:B------:R-:W-:Y:S02]  /*c120*/  MOV R6, 0xc150 ;  /* 0x0000c15000067802 */ /* 0x000fe40000000f00 */
[----:B------:R-:W-:Y:S02]  /*c130*/  IADD3 R2, R2, c[0x0][0x20], RZ ;  /* 0x0000080002027a10 */ /* 0x000fe40007ffe0ff */
[----:B------:R-:W-:Y:S05]  /*c140*/  CALL.REL.NOINC `($_ZN7cutlass13device_kernelIN5flash19enable_sm80_to_sm89INS1_16FlashAttnBwdSm80INS1_25CollectiveMainloopBwdSm80ILi2ELi2EN4cute5tupleIJNS5_1CILi128EEES8_NS7_ILi64EEEEEENS_10bfloat16_tEfNS_4arch4Sm80ELb0ELb0ELb1ELb0ELb1ELb0ELb0ELb0ELi2ELi4ELi4ELi4ELb0EEENS1_24CollectiveEpilogueBwdGQAISA_fSD_Li256ELb0ELb1EEENS1_19SingleTileSchedulerILb0ELb0ELb0ELi128EEEEEEEEEvNT_6ParamsE$_ZN4cute3eso3ESOILb1ELb0EJNS_1CILi1024EEENS_5tupleIJiiEEEEEC2ERKS3_RKS5_) ;  /* 0xffffb1d000007944 */ /* 0x000fea0003c3ffff */
[----:B-1----:R1:W5:Y:S01]  /*c150*/  LDL.64 R2, [R1+0x1380] ;  /* 0x0013800001027983 */ /* 0x0023620000100a00 */
[----:B------:R-:W-:-:S04]  /*c160*/  MOV R5, 0x0 ;  /* 0x0000000000057802 */ /* 0x000fc80000000f00 */
[----:B------:R-:W-:Y:S05]  /*c170*/  RET.REL.NODEC R4 `(_ZN7cutlass13device_kernelIN5flash19enable_sm80_to_sm89INS1_16FlashAttnBwdSm80INS1_25CollectiveMainloopBwdSm80ILi2ELi2EN4cute5tupleIJNS5_1CILi128EEES8_NS7_ILi64EEEEEENS_10bfloat16_tEfNS_4arch4Sm80ELb0ELb0ELb1ELb0ELb1ELb0ELb0ELb0ELi2ELi4ELi4ELi4ELb0EEENS1_24CollectiveEpilogueBwdGQAISA_fSD_Li256ELb0ELb1EEENS1_19SingleTileSchedulerILb0ELb0ELb0ELi128EEEEEEEEEvNT_6ParamsE) ;  /* 0xffff3e8004007950 */ /* 0x000fea0003c3ffff */
        .type           $_ZN7cutlass13device_kernelIN5flash19enable_sm80_to_sm89INS1_16FlashAttnBwdSm80INS1_25CollectiveMainloopBwdSm80ILi2ELi2EN4cute5tupleIJNS5_1CILi128EEES8_NS7_ILi64EEEEEENS_10bfloat16_tEfNS_4arch4Sm80ELb0ELb0ELb1ELb0ELb1ELb0ELb0ELb0ELi2ELi4ELi4ELi4ELb0EEENS1_24CollectiveEpilogueBwdGQAISA_fSD_Li256ELb0ELb1EEENS1_19SingleTileSchedulerILb0ELb0ELb0ELi128EEEEEEEEEvNT_6ParamsE$_ZZN4cute4takeILi1ELi3ENS_5tupleIJNS1_IJiNS_1CILi512EEEEEENS1_IJiiEEENS2_ILi1024EEEEEEEEDaRKT1_ENKUlDpRKT_E_clIJS5_S6_EEEDaSE_,@function
        .size           $_ZN7cutlass13device_kernelIN5flash19enable_sm80_to_sm89INS1_16FlashAttnBwdSm80INS1_25CollectiveMainloopBwdSm80ILi2ELi2EN4cute5tupleIJNS5_1CILi128EEES8_NS7_ILi64EEEEEENS_10bfloat16_tEfNS_4arch4Sm80ELb0ELb0ELb1ELb0ELb1ELb0ELb0ELb0ELi2ELi4ELi4ELi4ELb0EEENS1_24CollectiveEpilogueBwdGQAISA_fSD_Li256ELb0ELb1EEENS1_19SingleTileSchedulerILb0ELb0ELb0ELi128EEEEEEEEEvNT_6ParamsE$_ZZN4cute4takeILi1ELi3ENS_5tupleIJNS1_IJiNS_1CILi512EEEEEENS1_IJiiEEENS2_ILi1024EEEEEEEEDaRKT1_ENKUlDpRKT_E_clIJS5_S6_EEEDaSE_,($_ZN7cutlass13device_kernelIN5flash19enable_sm80_to_sm89INS1_16FlashAttnBwdSm80INS1_25CollectiveMainloopBwdSm80ILi2ELi2EN4cute5tupleIJNS5_1CILi128EEES8_NS7_ILi64EEEEEENS_10bfloat16_tEfNS_4arch4Sm80ELb0ELb0ELb1ELb0ELb1ELb0ELb0ELb0ELi2ELi4ELi4ELi4ELb0EEENS1_24CollectiveEpilogueBwdGQAISA_fSD_Li256ELb0ELb1EEENS1_19SingleTileSchedulerILb0ELb0ELb0ELi128EEEEEEEEEvNT_6ParamsE$_ZZN4cute5sliceINS_5tupleIJNS1_IJNS_10UnderscoreENS_1CILi0EEEEEENS1_IJS4_S2_EEEEEENS1_IJNS1_IJNS1_IJNS3_ILi1EEES4_EEES4_EEENS1_IJNS1_IJS4_S4_EEEiEEEEEEEEDaRKT_RKT0_ENKUlRKT_RKT0_E_clIS6_SC_EEDaSM_SP_ - $_ZN7cutlass13device_kernelIN5flash19enable_sm80_to_sm89INS1_16FlashAttnBwdSm80INS1_25CollectiveMainloopBwdSm80ILi2ELi2EN4cute5tupleIJNS5_1CILi128EEES8_NS7_ILi64EEEEEENS_10bfloat16_tEfNS_4arch4Sm80ELb0ELb0ELb1ELb0ELb1ELb0ELb0ELb0ELi2ELi4ELi4ELi4ELb0EEENS1_24CollectiveEpilogueBwdGQAISA_fSD_Li256ELb0ELb1EEENS1_19SingleTileSchedulerILb0ELb0ELb0ELi128EEEEEEEEEvNT_6ParamsE$_ZZN4cute4takeILi1ELi3ENS_5tupleIJNS1_IJiNS_1CILi512EEEEEENS1_IJiiEEENS2_ILi1024EEEEEEEEDaRKT1_ENKUlDpRKT_E_clIJS5_S6_EEEDaSE_)
$_ZN7cutlass13device_kernelIN5flash19enable_sm80_to_sm89INS1_16FlashAttnBwdSm80INS1_25CollectiveMainloopBwdSm80ILi2ELi2EN4cute5tupleIJNS5_1CILi128EEES8_NS7_ILi64EEEEEENS_10bfloat16_tEfNS_4arch4Sm80ELb0ELb0ELb1ELb0ELb1ELb0ELb0ELb0ELi2ELi4ELi4ELi4ELb0EEENS1_24CollectiveEpilogueBwdGQAISA_fSD_Li256ELb0ELb1EEENS1_19SingleTileSchedulerILb0ELb0ELb0ELi128EEEEEEEEEvNT_6ParamsE$_ZZN4cute4takeILi1ELi3ENS_5tupleIJNS1_IJiNS_1CILi512EEEEEENS1_IJiiEEENS2_ILi1024EEEEEEEEDaRKT1_ENKUlDpRKT_E_clIJS5_S6_EEEDaSE_:
[----:B------:R-:W-:Y:S02]  /*c180*/  IADD3 R2, R1, 0x1680, RZ ;  /* 0x0000168001027810 */ /* 0x000fe40007ffe0ff */
[----:B------:R-:W-:Y:S02]  /*c190*/  MOV R6, 0xc1c0 ;  /* 0x0000c1c000067802 */ /* 0x000fe40000000f00 */
[----:B------:R-:W-:Y:S02]  /*c1a0*/  IADD3 R2, R2, c[0x0][0x20], RZ ;  /* 0x0000080002027a10 */ /* 0x000fe40007ffe0ff */
[----:B------:R-:W-:Y:S05]  /*c1b0*/  CALL.REL.NOINC `($_ZN7cutlass13device_kernelIN5flash19enable_sm80_to_sm89INS1_16FlashAttnBwdSm80INS1_25CollectiveMainloopBwdSm80ILi2ELi2EN4cute5tupleIJNS5_1CILi128EEES8_NS7_ILi64EEEEEENS_10bfloat16_tEfNS_4arch4Sm80ELb0ELb0ELb1ELb0ELb1ELb0ELb0ELb0ELi2ELi4ELi4ELi4ELb0EEENS1_24CollectiveEpilogueBwdGQAISA_fSD_Li256ELb0ELb1EEENS1_19SingleTileSchedulerILb0ELb0ELb0ELi128EEEEEEEEEvNT_6ParamsE$_ZN4cute3eso3ESOILb0ELb1EJNS_5tupleIJiiEEENS_1CILi1024EEEEEC2ERKS3_RKS5_) ;  /* 0xffffa8f000007944 */ /* 0x000fea0003c3ffff */
[----:B-1----:R1:W5:Y:S01]  /*c1c0*/  LDL.64 R2, [R1+0x1680] ;  /* 0x0016800001027983 */ /* 0x0023620000100a00 */
[----:B------:R-:W-:-:S04]  /*c1d0*/  MOV R5, 0x0 ;  /* 0x0000000000057802 */ /* 0x000fc80000000f00 */
[----:B------:R-:W-:Y:S05]  /*c1e0*/  RET.REL.NODEC R4 `(_ZN7cutlass13device_kernelIN5flash19enable_sm80_to_sm89INS1_16FlashAttnBwdSm80INS1_25CollectiveMainloopBwdSm80ILi2ELi2EN4cute5tupleIJNS5_1CILi128EEES8_NS7_ILi64EEEEEENS_10bfloat16_tEfNS_4arch4Sm80ELb0ELb0ELb1ELb0ELb1ELb0ELb0ELb0ELi2ELi4ELi4ELi4ELb0EEENS1_24CollectiveEpilogueBwdGQAISA_fSD_Li256ELb0ELb1EEENS1_19SingleTileSchedulerILb0ELb0ELb0ELi128EEEEEEEEEvNT_6ParamsE) ;  /* 0xffff3e1004007950 */ /* 0x000fea0003c3ffff */
        .type           $_ZN7cutlass13device_kernelIN5flash19enable_sm80_to_sm89INS1_16FlashAttnBwdSm80INS1_25CollectiveMainloopBwdSm80ILi2ELi2EN4cute5tupleIJNS5_1CILi128EEES8_NS7_ILi64EEEEEENS_10bfloat16_tEfNS_4arch4Sm80ELb0ELb0ELb1ELb0ELb1ELb0ELb0ELb0ELi2ELi4ELi4ELi4ELb0EEENS1_24CollectiveEpilogueBwdGQAISA_fSD_Li256ELb0ELb1EEENS1_19SingleTileSchedulerILb0ELb0ELb0ELi128EEEEEEEEEvNT_6ParamsE$_ZZN4cute5sliceINS_5tupleIJNS1_IJNS_10UnderscoreENS_1CILi0EEEEEENS1_IJS4_S2_EEEEEENS1_IJNS1_IJNS1_IJNS3_ILi1EEES4_EEES4_EEENS1_IJNS1_IJS4_S4_EEEiEEEEEEEEDaRKT_RKT0_ENKUlRKT_RKT0_E_clIS6_SC_EEDaSM_SP_,@function
        .size           $_ZN7cutlass13device_kernelIN5flash19enable_sm80_to_sm89INS1_16FlashAttnBwdSm80INS1_25CollectiveMainloopBwdSm80ILi2ELi2EN4cute5tupleIJNS5_1CILi128EEES8_NS7_ILi64EEEEEENS_10bfloat16_tEfNS_4arch4Sm80ELb0ELb0ELb1ELb0ELb1ELb0ELb0ELb0ELi2ELi4ELi4ELi4ELb0EEENS1_24CollectiveEpilogueBwdGQAISA_fSD_Li256ELb0ELb1EEENS1_19SingleTileSchedulerILb0ELb0ELb0ELi128EEEEEEEEEvNT_6ParamsE$_ZZN4cute5sliceINS_5tupleIJNS1_IJNS_10UnderscoreENS_1CILi0EEEEEENS1_IJS4_S2_EEEEEENS1_IJNS1_IJNS1_IJNS3_ILi1EEES4_EEES4_EEENS1_IJNS1_IJS4_S4_EEEiEEEEEEEEDaRKT_RKT0_ENKUlRKT_RKT0_E_clIS6_SC_EEDaSM_SP_,($_ZN7cutlass13device_kernelIN5flash19enable_sm80_to_sm89INS1_16FlashAttnBwdSm80INS1_25CollectiveMainloopBwdSm80ILi2ELi2EN4cute5tupleIJNS5_1CILi128EEES8_NS7_ILi64EEEEEENS_10bfloat16_tEfNS_4arch4Sm80ELb0ELb0ELb1ELb0ELb1ELb0ELb0ELb0ELi2ELi4ELi4ELi4ELb0EEENS1_24CollectiveEpilogueBwdGQAISA_fSD_Li256ELb0ELb1EEENS1_19SingleTileSchedulerILb0ELb0ELb0ELi128EEEEEEEEEvNT_6ParamsE$_ZZN4cute5sliceINS_5tupleIJNS_10UnderscoreES2_NS_1CILi0EEEEEENS1_IJNS1_IJNS3_ILi1EEES4_EEEiNS3_ILi1024EEEEEEEEDaRKT_RKT0_ENKUlRKT_RKT0_E_clIS2_iEEDaSI_SL_ - $_ZN7cutlass13device_kernelIN5flash19enable_sm80_to_sm89INS1_16FlashAttnBwdSm80INS1_25CollectiveMainloopBwdSm80ILi2ELi2EN4cute5tupleIJNS5_1CILi128EEES8_NS7_ILi64EEEEEENS_10bfloat16_tEfNS_4arch4Sm80ELb0ELb0ELb1ELb0ELb1ELb0ELb0ELb0ELi2ELi4ELi4ELi4ELb0EEENS1_24CollectiveEpilogueBwdGQAISA_fSD_Li256ELb0ELb1EEENS1_19SingleTileSchedulerILb0ELb0ELb0ELi128EEEEEEEEEvNT_6ParamsE$_ZZN4cute5sliceINS_5tupleIJNS1_IJNS_10UnderscoreENS_1CILi0EEEEEENS1_IJS4_S2_EEEEEENS1_IJNS1_IJNS1_IJNS3_ILi1EEES4_EEES4_EEENS1_IJNS1_IJS4_S4_EEEiEEEEEEEEDaRKT_RKT0_ENKUlRKT_RKT0_E_clIS6_SC_EEDaSM_SP_)
$_ZN7cutlass13device_kernelIN5flash19enable_sm80_to_sm89INS1_16FlashAttnBwdSm80INS1_25CollectiveMainloopBwdSm80ILi2ELi2EN4cute5tupleIJNS5_1CILi128EEES8_NS7_ILi64EEEEEENS_10bfloat16_tEfNS_4arch4Sm80ELb0ELb0ELb1ELb0ELb1ELb0ELb0ELb0ELi2ELi4ELi4ELi4ELb0EEENS1_24CollectiveEpilogueBwdGQAISA_fSD_Li256ELb0ELb1EEENS1_19SingleTileSchedulerILb0ELb0ELb0ELi128EEEEEEEEEvNT_6ParamsE$_ZZN4cute5sliceINS_5tupleIJNS1_IJNS_10UnderscoreENS_1CILi0EEEEEENS1_IJS4_S2_EEEEEENS1_IJNS1_IJNS1_IJNS3_ILi1EEES4_EEES4_EEENS1_IJNS1_IJS4_S4_EEEiEEEEEEEEDaRKT_RKT0_ENKUlRKT_RKT0_E_clIS6_SC_EEDaSM_SP_:
[----:B------:R-:W-:Y:S02]  /*c1f0*/  MOV R10, 0xc210 ;  /* 0x0000c210000a7802 */ /* 0x000fe40000000f00 */
[----:B------:R-:W-:Y:S05]  /*c200*/  CALL.REL.NOINC `($_ZN7cutlass13device_kernelIN5flash19enable_sm80_to_sm89INS1_16FlashAttnBwdSm80INS1_25CollectiveMainloopBwdSm80ILi2ELi2EN4cute5tupleIJNS5_1CILi128EEES8_NS7_ILi64EEEEEENS_10bfloat16_tEfNS_4arch4Sm80ELb0ELb0ELb1ELb0ELb1ELb0ELb0ELb0ELi2ELi4ELi4ELi4ELb0EEENS1_24CollectiveEpilogueBwdGQAISA_fSD_Li256ELb0ELb1EEENS1_19SingleTileSchedulerILb0ELb0ELb0ELi128EEEEEEEEEvNT_6ParamsE$_ZZN4cute6detail10lift_sliceINS_5tupleIJNS_1CILi0EEENS_10UnderscoreEEEENS2_IJNS2_IJS4_S4_EEEiEEEEEDaRKT_RKT0_ENKUlRKT_RKT0_E_clIS5_iEEDaSH_SK_) ;  /* 0x000002a000007944 */ /* 0x000fea0003c00000 */
[----:B------:R-:W-:Y:S02]  /*c210*/  MOV R10, 0xc230 ;  /* 0x0000c230000a7802 */ /* 0x000fe40000000f00 */
[----:B-1---5:R-:W-:Y:S05]  /*c220*/  CALL.REL.NOINC `($_ZN7cutlass13device_kernelIN5flash19enable_sm80_to_sm89INS1_16FlashAttnBwdSm80INS1_25CollectiveMainloopBwdSm80ILi2ELi2EN4cute5tupleIJNS5_1CILi128EEES8_NS7_ILi64EEEEEENS_10bfloat16_tEfNS_4arch4Sm80ELb0ELb0ELb1ELb0ELb1ELb0ELb0ELb0ELi2ELi4ELi4ELi4ELb0EEENS1_24CollectiveEpilogueBwdGQAISA_fSD_Li256ELb0ELb1EEENS1_19SingleTileSchedulerILb0ELb0ELb0ELi128EEEEEEEEEvNT_6ParamsE$_ZZN4cute12filter_tupleINS_5tupleIJNS_1CILi0EEENS_10UnderscoreEEEENS1_IJNS1_IJS3_S3_EEEiEEEZNS_6detail10lift_sliceIS5_S7_EEDaRKT_RKT0_EUlRKT_RKT0_E_EEDaSC_SF_OT1_ENKUlDpSI_E_clIJNS1_IJEEENS1_IJiEEEEEEDaSP_) ;  /* 0xffffef5000007944 */ /* 0x022fea0003c3ffff */
[----:B------:R-:W-:Y:S02]  /*c230*/  MOV R7, 0x0 ;  /* 0x0000000000077802 */ /* 0x000fe40000000f00 */
[----:B-----5:R-:W-:Y:S02]  /*c240*/  MOV R3, R2 ;  /* 0x0000000200037202 */ /* 0x020fe40000000f00 */
[----:B------:R-:W-:Y:S05]  /*c250*/  RET.REL.NODEC R6 `(_ZN7cutlass13device_kernelIN5flash19enable_sm80_to_sm89INS1_16FlashAttnBwdSm80INS1_25CollectiveMainloopBwdSm80ILi2ELi2EN4cute5tupleIJNS5_1CILi128EEES8_NS7_ILi64EEEEEENS_10bfloat16_tEfNS_4arch4Sm80ELb0ELb0ELb1ELb0ELb1ELb0ELb0ELb0ELi2ELi4ELi4ELi4ELb0EEENS1_24CollectiveEpilogueBwdGQAISA_fSD_Li256ELb0ELb1EEENS1_19SingleTileSchedulerILb0ELb0ELb0ELi128EEEEEEEEEvNT_6ParamsE) ;  /* 0xffff3da006007950 */ /* 0x000fea0003c3ffff */
        .type           $_ZN7cutlass13device_kernelIN5flash19enable_sm80_to_sm89INS1_16FlashAttnBwdSm80INS1_25CollectiveMainloopBwdSm80ILi2ELi2EN4cute5tupleIJNS5_1CILi128EEES8_NS7_ILi64EEEEEENS_10bfloat16_tEfNS_4arch4Sm80ELb0ELb0ELb1ELb0ELb1ELb0ELb0ELb0ELi2ELi4ELi4ELi4ELb0EEENS1_24CollectiveEpilogueBwdGQAISA_fSD_Li256ELb0ELb1EEENS1_19SingleTileSchedulerILb0ELb0ELb0ELi128EEEEEEEEEvNT_6ParamsE$_ZZN4cute5sliceINS_5tupleIJNS_10UnderscoreES2_NS_1CILi0EEEEEENS1_IJNS1_IJNS3_ILi1EEES4_EEEiNS3_ILi1024EEEEEEEEDaRKT_RKT0_ENKUlRKT_RKT0_E_clIS2_iEEDaSI_SL_,@function
        .size           $_ZN7cutlass13device_kernelIN5flash19enable_sm80_to_sm89INS1_16FlashAttnBwdSm80INS1_25CollectiveMainloopBwdSm80ILi2ELi2EN4cute5tupleIJNS5_1CILi128EEES8_NS7_ILi64EEEEEENS_10bfloat16_tEfNS_4arch4Sm80ELb0ELb0ELb1ELb0ELb1ELb0ELb0ELb0ELi2ELi4ELi4ELi4ELb0EEENS1_24CollectiveEpilogueBwdGQAISA_fSD_Li256ELb0ELb1EEENS1_19SingleTileSchedulerILb0ELb0ELb0ELi128EEEEEEEEEvNT_6ParamsE$_ZZN4cute5sliceINS_5tupleIJNS_10UnderscoreES2_NS_1CILi0EEEEEENS1_IJNS1_IJNS3_ILi1EEES4_EEEiNS3_ILi1024EEEEEEEEDaRKT_RKT0_ENKUlRKT_RKT0_E_clIS2_iEEDaSI_SL_,($_ZN7cutlass13device_kernelIN5flash19enable_sm80_to_sm89INS1_16FlashAttnBwdSm80INS1_25CollectiveMainloopBwdSm80ILi2ELi2EN4cute5tupleIJNS5_1CILi128EEES8_NS7_ILi64EEEEEENS_10bfloat16_tEfNS_4arch4Sm80ELb0ELb0ELb1ELb0ELb1ELb0ELb0ELb0ELi2ELi4ELi4ELi4ELb0EEENS1_24CollectiveEpilogueBwdGQAISA_fSD_Li256ELb0ELb1EEENS1_19SingleTileSchedulerILb0ELb0ELb0ELi128EEEEEEEEEvNT_6ParamsE$_ZZN4cute5sliceINS_5tupleIJNS_10UnderscoreES2_S2_iEEENS1_IJNS1_IJNS_1CILi1EEENS4_ILi0EEEEEENS4_ILi4096EEENS1_IJiiEEENS1_IJS6_NS4_ILi8192EEEEEEEEEEEDaRKT_RKT0_ENKUlRKT_RKT0_E_clIS2_S9_EEDaSL_SO_ - $_ZN7cutlass13device_kernelIN5flash19enable_sm80_to_sm89INS1_16FlashAttnBwdSm80INS1_25CollectiveMainloopBwdSm80ILi2ELi2EN4cute5tupleIJNS5_1CILi128EEES8_NS7_ILi64EEEEEENS_10bfloat16_tEfNS_4arch4Sm80ELb0ELb0ELb1ELb0ELb1ELb0ELb0ELb0ELi2ELi4ELi4ELi4ELb0EEENS1_24CollectiveEpilogueBwdGQAISA_fSD_Li256ELb0ELb1EEENS1_19SingleTileSchedulerILb0ELb0ELb0ELi128EEEEEEEEEvNT_6ParamsE$_ZZN4cute5sliceINS_5tupleIJNS_10UnderscoreES2_NS_1CILi0EEEEEENS1_IJNS1_IJNS3_ILi1EEES4_EEEiNS3_ILi1024EEEEEEEEDaRKT_RKT0_ENKUlRKT_RKT0_E_clIS2_iEEDaSI_SL_)
$_ZN7cutlass13device_kernelIN5flash19enable_sm80_to_sm89INS1_16FlashAttnBwdSm80INS1_25CollectiveMainloopBwdSm80ILi2ELi2EN4cute5tupleIJNS5_1CILi128EEES8_NS7_ILi64EEEEEENS_10bfloat16_tEfNS_4arch4Sm80ELb0ELb0ELb1ELb0ELb1ELb0ELb0ELb0ELi2ELi4ELi4ELi4ELb0EEENS1_24CollectiveEpilogueBwdGQAISA_fSD_Li256ELb0ELb1EEENS1_19SingleTileSchedulerILb0ELb0ELb0ELi128EEEEEEEEEvNT_6ParamsE$_ZZN4cute5sliceINS_5tupleIJNS_10UnderscoreES2_NS_1CILi0EEEEEENS1_IJNS1_IJNS3_ILi1EEES4_EEEiNS3_ILi1024EEEEEEEEDaRKT_RKT0_ENKUlRKT_RKT0_E_clIS2_iEEDaSI_SL_:
[----:B------:R-:W-:Y:S02]  /*c260*/  IADD3 R2, R1, 0x1680, RZ ;  /* 0x0000168001027810 */ /* 0x000fe40007ffe0ff */
[----:B------:R-:W-:Y:S02]  /*c270*/  MOV R8, 0xc2a0 ;  /* 0x0000c2a000087802 */ /* 0x000fe40000000f00 */
[----:B------:R-:W-:Y:S02]  /*c280*/  IADD3 R2, R2, c[0x0][0x20], RZ ;  /* 0x0000080002027a10 */ /* 0x000fe40007ffe0ff */
[----:B------:R-:W-:Y:S05]  /*c290*/  CALL.REL.NOINC `($_ZN7cutlass13device_kernelIN5flash19enable_sm80_to_sm89INS1_16FlashAttnBwdSm80INS1_25CollectiveMainloopBwdSm80ILi2ELi2EN4cute5tupleIJNS5_1CILi128EEES8_NS7_ILi64EEEEEENS_10bfloat16_tEfNS_4arch4Sm80ELb0ELb0ELb1ELb0ELb1ELb0ELb0ELb0ELi2ELi4ELi4ELi4ELb0EEENS1_24CollectiveEpilogueBwdGQAISA_fSD_Li256ELb0ELb1EEENS1_19SingleTileSchedulerILb0ELb0ELb0ELi128EEEEEEEEEvNT_6ParamsE$_ZN4cute3eso3ESOILb0ELb1EJiEEC2ERKi) ;  /* 0xffffa91000007944 */ /* 0x000fea0003c3ffff */
[----:B-1----:R1:W5:Y:S01]  /*c2a0*/  LDL R3, [R1+0x1680] ;  /* 0x0016800001037983 */ /* 0x0023620000100800 */
[----:B------:R-:W-:-:S04]  /*c2b0*/  MOV R11, 0x0 ;  /* 0x00000000000b7802 */ /* 0x000fc80000000f00 */
[----:B------:R-:W-:Y:S05]  /*c2c0*/  RET.REL.NODEC R10 `(_ZN7cutlass13device_kernelIN5flash19enable_sm80_to_sm89INS1_16FlashAttnBwdSm80INS1_25CollectiveMainloopBwdSm80ILi2ELi2EN4cute5tupleIJNS5_1CILi128EEES8_NS7_ILi64EEEEEENS_10bfloat16_tEfNS_4arch4Sm80ELb0ELb0ELb1ELb0ELb1ELb0ELb0ELb0ELi2ELi4ELi4ELi4ELb0EEENS1_24CollectiveEpilogueBwdGQAISA_fSD_Li256ELb0ELb1EEENS1_19SingleTileSchedulerILb0ELb0ELb0ELi128EEEEEEEEEvNT_6ParamsE) ;  /* 0xffff3d300a007950 */ /* 0x000fea0003c3ffff */
        .type           $_ZN7cutlass13device_kernelIN5flash19enable_sm80_to_sm89INS1_16FlashAttnBwdSm80INS1_25CollectiveMainloopBwdSm80ILi2ELi2EN4cute5tupleIJNS5_1CILi128EEES8_NS7_ILi64EEEEEENS_10bfloat16_tEfNS_4arch4Sm80ELb0ELb0ELb1ELb0ELb1ELb0ELb0ELb0ELi2ELi4ELi4ELi4ELb0EEENS1_24CollectiveEpilogueBwdGQAISA_fSD_Li256ELb0ELb1EEENS1_19SingleTileSchedulerILb0ELb0ELb0ELi128EEEEEEEEEvNT_6ParamsE$_ZZN4cute5sliceINS_5tupleIJNS_10UnderscoreES2_S2_iEEENS1_IJNS1_IJNS_1CILi1EEENS4_ILi0EEEEEENS4_ILi4096EEENS1_IJiiEEENS1_IJS6_NS4_ILi8192EEEEEEEEEEEDaRKT_RKT0_ENKUlRKT_RKT0_E_clIS2_S9_EEDaSL_SO_,@function
        .size           $_ZN7cutlass13device_kernelIN5flash19enable_sm80_to_sm89INS1_16FlashAttnBwdSm80INS1_25CollectiveMainloopBwdSm80ILi2ELi2EN4cute5tupleIJNS5_1CILi128EEES8_NS7_ILi64EEEEEENS_10bfloat16_tEfNS_4arch4Sm80ELb0ELb0ELb1ELb0ELb1ELb0ELb0ELb0ELi2ELi4ELi4ELi4ELb0EEENS1_24CollectiveEpilogueBwdGQAISA_fSD_Li256ELb0ELb1EEENS1_19SingleTileSchedulerILb0ELb0ELb0ELi128EEEEEEEEEvNT_6ParamsE$_ZZN4cute5sliceINS_5tupleIJNS_10UnderscoreES2_S2_iEEENS1_IJNS1_IJNS_1CILi1EEENS4_ILi0EEEEEENS4_ILi4096EEENS1_IJiiEEENS1_IJS6_NS4_ILi8192EEEEEEEEEEEDaRKT_RKT0_ENKUlRKT_RKT0_E_clIS2_S9_EEDaSL_SO_,($_ZN7cutlass13device_kernelIN5flash19enable_sm80_to_sm89INS1_16FlashAttnBwdSm80INS1_25CollectiveMainloopBwdSm80ILi2ELi2EN4cute5tupleIJNS5_1CILi128EEES8_NS7_ILi64EEEEEENS_10bfloat16_tEfNS_4arch4Sm80ELb0ELb0ELb1ELb0ELb1ELb0ELb0ELb0ELi2ELi4ELi4ELi4ELb0EEENS1_24CollectiveEpilogueBwdGQAISA_fSD_Li256ELb0ELb1EEENS1_19SingleTileSchedulerILb0ELb0ELb0ELi128EEEEEEEEEvNT_6ParamsE$_ZZN4cute5sliceINS_5tupleIJNS_10UnderscoreES2_S2_iEEENS1_IJNS1_IJNS_1CILi1EEENS4_ILi0EEEEEEiNS4_ILi1024EEENS4_ILi8192EEEEEEEEDaRKT_RKT0_ENKUlRKT_RKT0_E_clIS2_iEEDaSJ_SM_ - $_ZN7cutlass13device_kernelIN5flash19enable_sm80_to_sm89INS1_16FlashAttnBwdSm80INS1_25CollectiveMainloopBwdSm80ILi2ELi2EN4cute5tupleIJNS5_1CILi128EEES8_NS7_ILi64EEEEEENS_10bfloat16_tEfNS_4arch4Sm80ELb0ELb0ELb1ELb0ELb1ELb0ELb0ELb0ELi2ELi4ELi4ELi4ELb0EEENS1_24CollectiveEpilogueBwdGQAISA_fSD_Li256ELb0ELb1EEENS1_19SingleTileSchedulerILb0ELb0ELb0ELi128EEEEEEEEEvNT_6ParamsE$_ZZN4cute5sliceINS_5tupleIJNS_10UnderscoreES2_S2_iEEENS1_IJNS1_IJNS_1CILi1EEENS4_ILi0EEEEEENS4_ILi4096EEENS1_IJiiEEENS1_IJS6_NS4_ILi8192EEEEEEEEEEEDaRKT_RKT0_ENKUlRKT_RKT0_E_clIS2_S9_EEDaSL_SO_)
$_ZN7cutlass13device_kernelIN5flash19enable_sm80_to_sm89INS1_16FlashAttnBwdSm80INS1_25CollectiveMainloopBwdSm80ILi2ELi2EN4cute5tupleIJNS5_1CILi128EEES8_NS7_ILi64EEEEEENS_10bfloat16_tEfNS_4arch4Sm80ELb0ELb0ELb1ELb0ELb1ELb0ELb0ELb0ELi2ELi4ELi4ELi4ELb0EEENS1_24CollectiveEpilogueBwdGQAISA_fSD_Li256ELb0ELb1EEENS1_19SingleTileSchedulerILb0ELb0ELb0ELi128EEEEEEEEEvNT_6ParamsE$_ZZN4cute5sliceINS_5tupleIJNS_10UnderscoreES2_S2_iEEENS1_IJNS1_IJNS_1CILi1EEENS4_ILi0EEEEEENS4_ILi4096EEENS1_IJiiEEENS1_IJS6_NS4_ILi8192EEEEEEEEEEEDaRKT_RKT0_ENKUlRKT_RKT0_E_clIS2_S9_EEDaSL_SO_:
[----:B------:R-:W-:Y:S02]  /*c2d0*/  IADD3 R2, R1, 0x1380, RZ ;  /* 0x0000138001027810 */ /* 0x000fe40007ffe0ff */
[----:B------:R-:W-:Y:S02]  /*c2e0*/  MOV R6, 0xc310 ;  /* 0x0000c31000067802 */ /* 0x000fe40000000f00 */
[----:B------:R-:W-:Y:S02]  /*c2f0*/  IADD3 R2, R2, c[0x0][0x20], RZ ;  /* 0x0000080002027a10 */ /* 0x000fe40007ffe0ff */
[----:B------:R-:W-:Y:S05]  /*c300*/  CALL.REL.NOINC `($_ZN7cutlass13device_kernelIN5flash19enable_sm80_to_sm89INS1_16FlashAttnBwdSm80INS1_25CollectiveMainloopBwdSm80ILi2ELi2EN4cute5tupleIJNS5_1CILi128EEES8_NS7_ILi64EEEEEENS_10bfloat16_tEfNS_4arch4Sm80ELb0ELb0ELb1ELb0ELb1ELb0ELb0ELb0ELi2ELi4ELi4ELi4ELb0EEENS1_24CollectiveEpilogueBwdGQAISA_fSD_Li256ELb0ELb1EEENS1_19SingleTileSchedulerILb0ELb0ELb0ELi128EEEEEEEEEvNT_6ParamsE$_ZN4cute3eso3ESOILb0ELb1EJNS_5tupleIJiiEEEEEC2ERKS3_) ;  /* 0xffffa74000007944 */ /* 0x000fea0003c3ffff */
[----:B-1----:R1:W5:Y:S01]  /*c310*/  LDL.64 R2, [R1+0x1380] ;  /* 0x0013800001027983 */ /* 0x0023620000100a00 */
[----:B------:R-:W-:-:S04]  /*c320*/  MOV R5, 0x0 ;  /* 0x0000000000057802 */ /* 0x000fc80000000f00 */
[----:B------:R-:W-:Y:S05]  /*c330*/  RET.REL.NODEC R4 `(_ZN7cutlass13device_kernelIN5flash19enable_sm80_to_sm89INS1_16FlashAttnBwdSm80INS1_25CollectiveMainloopBwdSm80ILi2ELi2EN4cute5tupleIJNS5_1CILi128EEES8_NS7_ILi64EEEEEENS_10bfloat16_tEfNS_4arch4Sm80ELb0ELb0ELb1ELb0ELb1ELb0ELb0ELb0ELi2ELi4ELi4ELi4ELb0EEENS1_24CollectiveEpilogueBwdGQAISA_fSD_Li256ELb0ELb1EEENS1_19SingleTileSchedulerILb0ELb0ELb0ELi128EEEEEEEEEvNT_6ParamsE) ;  /* 0xffff3cc004007950 */ /* 0x000fea0003c3ffff */
        .type           $_ZN7cutlass13device_kernelIN5flash19enable_sm80_to_sm89INS1_16FlashAttnBwdSm80INS1_25CollectiveMainloopBwdSm80ILi2ELi2EN4cute5tupleIJNS5_1CILi128EEES8_NS7_ILi64EEEEEENS_10bfloat16_tEfNS_4arch4Sm80ELb0ELb0ELb1ELb0ELb1ELb0ELb0ELb0ELi2ELi4ELi4ELi4ELb0EEENS1_24CollectiveEpilogueBwdGQAISA_fSD_Li256ELb0ELb1EEENS1_19SingleTileSchedulerILb0ELb0ELb0ELi128EEEEEEEEEvNT_6ParamsE$_ZZN4cute5sliceINS_5tupleIJNS_10UnderscoreES2_S2_iEEENS1_IJNS1_IJNS_1CILi1EEENS4_ILi0EEEEEEiNS4_ILi1024EEENS4_ILi8192EEEEEEEEDaRKT_RKT0_ENKUlRKT_RKT0_E_clIS2_iEEDaSJ_SM_,@function
        .size           $_ZN7cutlass13device_kernelIN5flash19enable_sm80_to_sm89INS1_16FlashAttnBwdSm80INS1_25CollectiveMainloopBwdSm80ILi2ELi2EN4cute5tupleIJNS5_1CILi128EEES8_NS7_ILi64EEEEEENS_10bfloat16_tEfNS_4arch4Sm80ELb0ELb0ELb1ELb0ELb1ELb0ELb0ELb0ELi2ELi4ELi4ELi4ELb0EEENS1_24CollectiveEpilogueBwdGQAISA_fSD_Li256ELb0ELb1EEENS1_19SingleTileSchedulerILb0ELb0ELb0ELi128EEEEEEEEEvNT_6ParamsE$_ZZN4cute5sliceINS_5tupleIJNS_10UnderscoreES2_S2_iEEENS1_IJNS1_IJNS_1CILi1EEENS4_ILi0EEEEEEiNS4_ILi1024EEENS4_ILi8192EEEEEEEEDaRKT_RKT0_ENKUlRKT_RKT0_E_clIS2_iEEDaSJ_SM_,($_ZN7cutlass13device_kernelIN5flash19enable_sm80_to_sm89INS1_16FlashAttnBwdSm80INS1_25CollectiveMainloopBwdSm80ILi2ELi2EN4cute5tupleIJNS5_1CILi128EEES8_NS7_ILi64EEEEEENS_10bfloat16_tEfNS_4arch4Sm80ELb0ELb0ELb1ELb0ELb1ELb0ELb0ELb0ELi2ELi4ELi4ELi4ELb0EEENS1_24CollectiveEpilogueBwdGQAISA_fSD_Li256ELb0ELb1EEENS1_19SingleTileSchedulerILb0ELb0ELb0ELi128EEEEEEEEEvNT_6ParamsE$_ZZN4cute5sliceINS_5tupleIJNS_10UnderscoreES2_S2_iEEENS1_IJNS1_IJNS_1CILi1EEENS4_ILi0EEEEEElS6_lEEEEEDaRKT_RKT0_ENKUlRKT_RKT0_E_clIS2_lEEDaSH_SK_ - $_ZN7cutlass13device_kernelIN5flash19enable_sm80_to_sm89INS1_16FlashAttnBwdSm80INS1_25CollectiveMainloopBwdSm80ILi2ELi2EN4cute5tupleIJNS5_1CILi128EEES8_NS7_ILi64EEEEEENS_10bfloat16_tEfNS_4arch4Sm80ELb0ELb0ELb1ELb0ELb1ELb0ELb0ELb0ELi2ELi4ELi4ELi4ELb0EEENS1_24CollectiveEpilogueBwdGQAISA_fSD_Li256ELb0ELb1EEENS1_19SingleTileSchedulerILb0ELb0ELb0ELi128EEEEEEEEEvNT_6ParamsE$_ZZN4cute5sliceINS_5tupleIJNS_10UnderscoreES2_S2_iEEENS1_IJNS1_IJNS_1CILi1EEENS4_ILi0EEEEEEiNS4_ILi1024EEENS4_ILi8192EEEEEEEEDaRKT_RKT0_ENKUlRKT_RKT0_E_clIS2_iEEDaSJ_SM_)
$_ZN7cutlass13device_kernelIN5flash19enable_sm80_to_sm89INS1_16FlashAttnBwdSm80INS1_25CollectiveMainloopBwdSm80ILi2ELi2EN4cute5tupleIJNS5_1CILi128EEES8_NS7_ILi64EEEEEENS_10bfloat16_tEfNS_4arch4Sm80ELb0ELb0ELb1ELb0ELb1ELb0ELb0ELb0ELi2ELi4ELi4ELi4ELb0EEENS1_24CollectiveEpilogueBwdGQAISA_fSD_Li256ELb0ELb1EEENS1_19SingleTileSchedulerILb0ELb0ELb0ELi128EEEEEEEEEvNT_6ParamsE$_ZZN4cute5sliceINS_5tupleIJNS_10UnderscoreES2_S2_iEEENS1_IJNS1_IJNS_1CILi1EEENS4_ILi0EEEEEEiNS4_ILi1024EEENS4_ILi8192EEEEEEEEDaRKT_RKT0_ENKUlRKT_RKT0_E_clIS2_iEEDaSJ_SM_:
[----:B------:R-:W-:Y:S02]  /*c340*/  IADD3 R2, R1, 0x1380, RZ ;  /* 0x0000138001027810 */ /* 0x000fe40007ffe0ff */
[----:B------:R-:W-:Y:S02]  /*c350*/  MOV R8, 0xc380 ;  /* 0x0000c38000087802 */ /* 0x000fe40000000f00 */
[----:B------:R-:W-:Y:S02]  /*c360*/  IADD3 R2, R2, c[0x0][0x20], RZ ;  /* 0x0000080002027a10 */ /* 0x000fe40007ffe0ff */
[----:B------:R-:W-:Y:S05]  /*c370*/  CALL.REL.NOINC `($_ZN7cutlass13device_kernelIN5flash19enable_sm80_to_sm89INS1_16FlashAttnBwdSm80INS1_25CollectiveMainloopBwdSm80ILi2ELi2EN4cute5tupleIJNS5_1CILi128EEES8_NS7_ILi64EEEEEENS_10bfloat16_tEfNS_4arch4Sm80ELb0ELb0ELb1ELb0ELb1ELb0ELb0ELb0ELi2ELi4ELi4ELi4ELb0EEENS1_24CollectiveEpilogueBwdGQAISA_fSD_Li256ELb0ELb1EEENS1_19SingleTileSchedulerILb0ELb0ELb0ELi128EEEEEEEEEvNT_6ParamsE$_ZN4cute3eso3ESOILb0ELb1EJiEEC2ERKi) ;  /* 0xffffa83000007944 */ /* 0x000fea0003c3ffff */
[----:B-1----:R1:W5:Y:S01]  /*c380*/  LDL R3, [R1+0x1380] ;  /* 0x0013800001037983 */ /* 0x0023620000100800 */
[----:B------:R-:W-:Y:S02]  /*c390*/  MOV R8, R4 ;  /* 0x0000000400087202 */ /* 0x000fe40000000f00 */
[----:B------:R-:W-:-:S04]  /*c3a0*/  MOV R9, 0x0 ;  /* 0x0000000000097802 */ /* 0x000fc80000000f00 */
[----:B------:R-:W-:Y:S05]  /*c3b0*/  RET.REL.NODEC R8 `(_ZN7cutlass13device_kernelIN5flash19enable_sm80_to_sm89INS1_16FlashAttnBwdSm80INS1_25CollectiveMainloopBwdSm80ILi2ELi2EN4cute5tupleIJNS5_1CILi128EEES8_NS7_ILi64EEEEEENS_10bfloat16_tEfNS_4arch4Sm80ELb0ELb0ELb1ELb0ELb1ELb0ELb0ELb0ELi2ELi4ELi4ELi4ELb0EEENS1_24CollectiveEpilogueBwdGQAISA_fSD_Li256ELb0ELb1EEENS1_19SingleTileSchedulerILb0ELb0ELb0ELi128EEEEEEEEEvNT_6ParamsE) ;  /* 0xffff3c4008007950 */ /* 0x000fea0003c3ffff */
        .type           $_ZN7cutlass13device_kernelIN5flash19enable_sm80_to_sm89INS1_16FlashAttnBwdSm80INS1_25CollectiveMainloopBwdSm80ILi2ELi2EN4cute5tupleIJNS5_1CILi128EEES8_NS7_ILi64EEEEEENS_10bfloat16_tEfNS_4arch4Sm80ELb0ELb0ELb1ELb0ELb1ELb0ELb0ELb0ELi2ELi4ELi4ELi4ELb0EEENS1_24CollectiveEpilogueBwdGQAISA_fSD_Li256ELb0ELb1EEENS1_19SingleTileSchedulerILb0ELb0ELb0ELi128EEEEEEEEEvNT_6ParamsE$_ZZN4cute5sliceINS_5tupleIJNS_10UnderscoreES2_S2_iEEENS1_IJNS1_IJNS_1CILi1EEENS4_ILi0EEEEEElS6_lEEEEEDaRKT_RKT0_ENKUlRKT_RKT0_E_clIS2_lEEDaSH_SK_,@function
        .size           $_ZN7cutlass13device_kernelIN5flash19enable_sm80_to_sm89INS1_16FlashAttnBwdSm80INS1_25CollectiveMainloopBwdSm80ILi2ELi2EN4cute5tupleIJNS5_1CILi128EEES8_NS7_ILi64EEEEEENS_10bfloat16_tEfNS_4arch4Sm80ELb0ELb0ELb1ELb0ELb1ELb0ELb0ELb0ELi2ELi4ELi4ELi4ELb0EEENS1_24CollectiveEpilogueBwdGQAISA_fSD_Li256ELb0ELb1EEENS1_19SingleTileSchedulerILb0ELb0ELb0ELi128EEEEEEEEEvNT_6ParamsE$_ZZN4cute5sliceINS_5tupleIJNS_10UnderscoreES2_S2_iEEENS1_IJNS1_IJNS_1CILi1EEENS4_ILi0EEEEEElS6_lEEEEEDaRKT_RKT0_ENKUlRKT_RKT0_E_clIS2_lEEDaSH_SK_,($_ZN7cutlass13device_kernelIN5flash19enable_sm80_to_sm89INS1_16FlashAttnBwdSm80INS1_25CollectiveMainloopBwdSm80ILi2ELi2EN4cute5tupleIJNS5_1CILi128EEES8_NS7_ILi64EEEEEENS_10bfloat16_tEfNS_4arch4Sm80ELb0ELb0ELb1ELb0ELb1ELb0ELb0ELb0ELi2ELi4ELi4ELi4ELb0EEENS1_24CollectiveEpilogueBwdGQAISA_fSD_Li256ELb0ELb1EEENS1_19SingleTileSchedulerILb0ELb0ELb0ELi128EEEEEEEEEvNT_6ParamsE$_ZZN4cute5sliceINS_5tupleIJNS_10UnderscoreES2_iEEENS1_IJNS1_IJNS_1CILi1EEENS4_ILi0EEEEEEiNS4_ILi1024EEEEEEEEDaRKT_RKT0_ENKUlRKT_RKT0_E_clIS2_iEEDaSI_SL_ - $_ZN7cutlass13device_kernelIN5flash19enable_sm80_to_sm89INS1_16FlashAttnBwdSm80INS1_25CollectiveMainloopBwdSm80ILi2ELi2EN4cute5tupleIJNS5_1CILi128EEES8_NS7_ILi64EEEEEENS_10bfloat16_tEfNS_4arch4Sm80ELb0ELb0ELb1ELb0ELb1ELb0ELb0ELb0ELi2ELi4ELi4ELi4ELb0EEENS1_24CollectiveEpilogueBwdGQAISA_fSD_Li256ELb0ELb1EEENS1_19SingleTileSchedulerILb0ELb0ELb0ELi128EEEEEEEEEvNT_6ParamsE$_ZZN4cute5sliceINS_5tupleIJNS_10UnderscoreES2_S2_iEEENS1_IJNS1_IJNS_1CILi1EEENS4_ILi0EEEEEElS6_lEEEEEDaRKT_RKT0_ENKUlRKT_RKT0_E_clIS2_lEEDaSH_SK_)
$_ZN7cutlass13device_kernelIN5flash19enable_sm80_to_sm89INS1_16FlashAttnBwdSm80INS1_25CollectiveMainloopBwdSm80ILi2ELi2EN4cute5tupleIJNS5_1CILi128EEES8_NS7_ILi64EEEEEENS_10bfloat16_tEfNS_4arch4Sm80ELb0ELb0ELb1ELb0ELb1ELb0ELb0ELb0ELi2ELi4ELi4ELi4ELb0EEENS1_24CollectiveEpilogueBwdGQAISA_fSD_Li256ELb0ELb1EEENS1_19SingleTileSchedulerILb0ELb0ELb0ELi128EEEEEEEEEvNT_6ParamsE$_ZZN4cute5sliceINS_5tupleIJNS_10UnderscoreES2_S2_iEEENS1_IJNS1_IJNS_1CILi1EEENS4_ILi0EEEEEElS6_lEEEEEDaRKT_RKT0_ENKUlRKT_RKT0_E_clIS2_lEEDaSH_SK_:
[----:B------:R-:W-:Y:S02]  /*c3c0*/  IADD3 R5, R1, 0x16a8, RZ ;  /* 0x000016a801057810 */ /* 0x000fe40007ffe0ff */
[----:B------:R-:W-:Y:S02]  /*c3d0*/  MOV R6, 0xc400 ;  /* 0x0000c40000067802 */ /* 0x000fe40000000f00 */
[----:B------:R-:W-:Y:S02]  /*c3e0*/  IADD3 R5, R5, c[0x0][0x20], RZ ;  /* 0x0000080005057a10 */ /* 0x000fe40007ffe0ff */
[----:B------:R-:W-:Y:S05]  /*c3f0*/  CALL.REL.NOINC `($_ZN7cutlass13device_kernelIN5flash19enable_sm80_to_sm89INS1_16FlashAttnBwdSm80INS1_25CollectiveMainloopBwdSm80ILi2ELi2EN4cute5tupleIJNS5_1CILi128EEES8_NS7_ILi64EEEEEENS_10bfloat16_tEfNS_4arch4Sm80ELb0ELb0ELb1ELb0ELb1ELb0ELb0ELb0ELi2ELi4ELi4ELi4ELb0EEENS1_24CollectiveEpilogueBwdGQAISA_fSD_Li256ELb0ELb1EEENS1_19SingleTileSchedulerILb0ELb0ELb0ELi128EEEEEEEEEvNT_6ParamsE$_ZN4cute3eso3ESOILb0ELb1EJlEEC2ERKl) ;  /* 0xffffa9b000007944 */ /* 0x000fea0003c3ffff */
[----:B-1----:R1:W5:Y:S01]  /*c400*/  LDL.64 R2, [R1+0x16a8] ;  /* 0x0016a80001027983 */ /* 0x0023620000100a00 */
[----:B------:R-:W-:-:S04]  /*c410*/  MOV R5, 0x0 ;  /* 0x0000000000057802 */ /* 0x000fc80000000f00 */
[----:B------:R-:W-:Y:S05]  /*c420*/  RET.REL.NODEC R4 `(_ZN7cutlass13device_kernelIN5flash19enable_sm80_to_sm89INS1_16FlashAttnBwdSm80INS1_25CollectiveMainloopBwdSm80ILi2ELi2EN4cute5tupleIJNS5_1CILi128EEES8_NS7_ILi64EEEEEENS_10bfloat16_tEfNS_4arch4Sm80ELb0ELb0ELb1ELb0ELb1ELb0ELb0ELb0ELi2ELi4ELi4ELi4ELb0EEENS1_24CollectiveEpilogueBwdGQAISA_fSD_Li256ELb0ELb1EEENS1_19SingleTileSchedulerILb0ELb0ELb0ELi128EEEEEEEEEvNT_6ParamsE) ;  /* 0xffff3bd004007950 */ /* 0x000fea0003c3ffff */
        .type           $_ZN7cutlass13device_kernelIN5flash19enable_sm80_to_sm89INS1_16FlashAttnBwdSm80INS1_25CollectiveMainloopBwdSm80ILi2ELi2EN4cute5tupleIJNS5_1CILi128EEES8_NS7_ILi64EEEEEENS_10bfloat16_tEfNS_4arch4Sm80ELb0ELb0ELb1ELb0ELb1ELb0ELb0ELb0ELi2ELi4ELi4ELi4ELb0EEENS1_24CollectiveEpilogueBwdGQAISA_fSD_Li256ELb0ELb1EEENS1_19SingleTileSchedulerILb0ELb0ELb0ELi128EEEEEEEEEvNT_6ParamsE$_ZZN4cute5sliceINS_5tupleIJNS_10UnderscoreES2_iEEENS1_IJNS1_IJNS_1CILi1EEENS4_ILi0EEEEEEiNS4_ILi1024EEEEEEEEDaRKT_RKT0_ENKUlRKT_RKT0_E_clIS2_iEEDaSI_SL_,@function
        .size           $_ZN7cutlass13device_kernelIN5flash19enable_sm80_to_sm89INS1_16FlashAttnBwdSm80INS1_25CollectiveMainloopBwdSm80ILi2ELi2EN4cute5tupleIJNS5_1CILi128EEES8_NS7_ILi64EEEEEENS_10bfloat16_tEfNS_4arch4Sm80ELb0ELb0ELb1ELb0ELb1ELb0ELb0ELb0ELi2ELi4ELi4ELi4ELb0EEENS1_24CollectiveEpilogueBwdGQAISA_fSD_Li256ELb0ELb1EEENS1_19SingleTileSchedulerILb0ELb0ELb0ELi128EEEEEEEEEvNT_6ParamsE$_ZZN4cute5sliceINS_5tupleIJNS_10UnderscoreES2_iEEENS1_IJNS1_IJNS_1CILi1EEENS4_ILi0EEEEEEiNS4_ILi1024EEEEEEEEDaRKT_RKT0_ENKUlRKT_RKT0_E_clIS2_iEEDaSI_SL_,($_ZN7cutlass13device_kernelIN5flash19enable_sm80_to_sm89INS1_16FlashAttnBwdSm80INS1_25CollectiveMainloopBwdSm80ILi2ELi2EN4cute5tupleIJNS5_1CILi128EEES8_NS7_ILi64EEEEEENS_10bfloat16_tEfNS_4arch4Sm80ELb0ELb0ELb1ELb0ELb1ELb0ELb0ELb0ELi2ELi4ELi4ELi4ELb0EEENS1_24CollectiveEpilogueBwdGQAISA_fSD_Li256ELb0ELb1EEENS1_19SingleTileSchedulerILb0ELb0ELb0ELi128EEEEEEEEEvNT_6ParamsE$_ZZN4cute6detail10lift_sliceINS_5tupleIJNS_1CILi0EEENS_10UnderscoreEEEENS2_IJNS2_IJS4_S4_EEEiEEEEEDaRKT_RKT0_ENKUlRKT_RKT0_E_clIS5_iEEDaSH_SK_ - $_ZN7cutlass13device_kernelIN5flash19enable_sm80_to_sm89INS1_16FlashAttnBwdSm80INS1_25CollectiveMainloopBwdSm80ILi2ELi2EN4cute5tupleIJNS5_1CILi128EEES8_NS7_ILi64EEEEEENS_10bfloat16_tEfNS_4arch4Sm80ELb0ELb0ELb1ELb0ELb1ELb0ELb0ELb0ELi2ELi4ELi4ELi4ELb0EEENS1_24CollectiveEpilogueBwdGQAISA_fSD_Li256ELb0ELb1EEENS1_19SingleTileSchedulerILb0ELb0ELb0ELi128EEEEEEEEEvNT_6ParamsE$_ZZN4cute5sliceINS_5tupleIJNS_10UnderscoreES2_iEEENS1_IJNS1_IJNS_1CILi1EEENS4_ILi0EEEEEEiNS4_ILi1024EEEEEEEEDaRKT_RKT0_ENKUlRKT_RKT0_E_clIS2_iEEDaSI_SL_)
$_ZN7cutlass13device_kernelIN5flash19enable_sm80_to_sm89INS1_16FlashAttnBwdSm80INS1_25CollectiveMainloopBwdSm80ILi2ELi2EN4cute5tupleIJNS5_1CILi128EEES8_NS7_ILi64EEEEEENS_10bfloat16_tEfNS_4arch4Sm80ELb0ELb0ELb1ELb0ELb1ELb0ELb0ELb0ELi2ELi4ELi4ELi4ELb0EEENS1_24CollectiveEpilogueBwdGQAISA_fSD_Li256ELb0ELb1EEENS1_19SingleTileSchedulerILb0ELb0ELb0ELi128EEEEEEEEEvNT_6ParamsE$_ZZN4cute5sliceINS_5tupleIJNS_10UnderscoreES2_iEEENS1_IJNS1_IJNS_1CILi1EEENS4_ILi0EEEEEEiNS4_ILi1024EEEEEEEEDaRKT_RKT0_ENKUlRKT_RKT0_E_clIS2_iEEDaSI_SL_:
        /* <DEDUP_REMOVED lines=8> */
        .type           $_ZN7cutlass13device_kernelIN5flash19enable_sm80_to_sm89INS1_16FlashAttnBwdSm80INS1_25CollectiveMainloopBwdSm80ILi2ELi2EN4cute5tupleIJNS5_1CILi128EEES8_NS7_ILi64EEEEEENS_10bfloat16_tEfNS_4arch4Sm80ELb0ELb0ELb1ELb0ELb1ELb0ELb0ELb0ELi2ELi4ELi4ELi4ELb0EEENS1_24CollectiveEpilogueBwdGQAISA_fSD_Li256ELb0ELb1EEENS1_19SingleTileSchedulerILb0ELb0ELb0ELi128EEEEEEEEEvNT_6ParamsE$_ZZN4cute6detail10lift_sliceINS_5tupleIJNS_1CILi0EEENS_10UnderscoreEEEENS2_IJNS2_IJS4_S4_EEEiEEEEEDaRKT_RKT0_ENKUlRKT_RKT0_E_clIS5_iEEDaSH_SK_,@function
        .size           $_ZN7cutlass13device_kernelIN5flash19enable_sm80_to_sm89INS1_16FlashAttnBwdSm80INS1_25CollectiveMainloopBwdSm80ILi2ELi2EN4cute5tupleIJNS5_1CILi128EEES8_NS7_ILi64EEEEEENS_10bfloat16_tEfNS_4arch4Sm80ELb0ELb0ELb1ELb0ELb1ELb0ELb0ELb0ELi2ELi4ELi4ELi4ELb0EEENS1_24CollectiveEpilogueBwdGQAISA_fSD_Li256ELb0ELb1EEENS1_19SingleTileSchedulerILb0ELb0ELb0ELi128EEEEEEEEEvNT_6ParamsE$_ZZN4cute6detail10lift_sliceINS_5tupleIJNS_1CILi0EEENS_10UnderscoreEEEENS2_IJNS2_IJS4_S4_EEEiEEEEEDaRKT_RKT0_ENKUlRKT_RKT0_E_clIS5_iEEDaSH_SK_,($_ZN7cutlass13device_kernelIN5flash19enable_sm80_to_sm89INS1_16FlashAttnBwdSm80INS1_25CollectiveMainloopBwdSm80ILi2ELi2EN4cute5tupleIJNS5_1CILi128EEES8_NS7_ILi64EEEEEENS_10bfloat16_tEfNS_4arch4Sm80ELb0ELb0ELb1ELb0ELb1ELb0ELb0ELb0ELi2ELi4ELi4ELi4ELb0EEENS1_24CollectiveEpilogueBwdGQAISA_fSD_Li256ELb0ELb1EEENS1_19SingleTileSchedulerILb0ELb0ELb0ELi128EEEEEEEEEvNT_6ParamsE$_ZZN4cute6detail16composition_implINS_1CILi2EEEiNS_5tupleIJNS2_ILi1EEES3_EEENS4_IJNS2_ILi0EEES5_EEEEEDaRKT_RKT0_RKT1_RKT2_ENKUlRKT_RKT0_E_clIS3_S5_EEDaSN_SQ_ - $_ZN7cutlass13device_kernelIN5flash19enable_sm80_to_sm89INS1_16FlashAttnBwdSm80INS1_25CollectiveMainloopBwdSm80ILi2ELi2EN4cute5tupleIJNS5_1CILi128EEES8_NS7_ILi64EEEEEENS_10bfloat16_tEfNS_4arch4Sm80ELb0ELb0ELb1ELb0ELb1ELb0ELb0ELb0ELi2ELi4ELi4ELi4ELb0EEENS1_24CollectiveEpilogueBwdGQAISA_fSD_Li256ELb0ELb1EEENS1_19SingleTileSchedulerILb0ELb0ELb0ELi128EEEEEEEEEvNT_6ParamsE$_ZZN4cute6detail10lift_sliceINS_5tupleIJNS_1CILi0EEENS_10UnderscoreEEEENS2_IJNS2_IJS4_S4_EEEiEEEEEDaRKT_RKT0_ENKUlRKT_RKT0_E_clIS5_iEEDaSH_SK_)
$_ZN7cutlass13device_kernelIN5flash19enable_sm80_to_sm89INS1_16FlashAttnBwdSm80INS1_25CollectiveMainloopBwdSm80ILi2ELi2EN4cute5tupleIJNS5_1CILi128EEES8_NS7_ILi64EEEEEENS_10bfloat16_tEfNS_4arch4Sm80ELb0ELb0ELb1ELb0ELb1ELb0ELb0ELb0ELi2ELi4ELi4ELi4ELb0EEENS1_24CollectiveEpilogueBwdGQAISA_fSD_Li256ELb0ELb1EEENS1_19SingleTileSchedulerILb0ELb0ELb0ELi128EEEEEEEEEvNT_6ParamsE$_ZZN4cute6detail10lift_sliceINS_5tupleIJNS_1CILi0EEENS_10UnderscoreEEEENS2_IJNS2_IJS4_S4_EEEiEEEEEDaRKT_RKT0_ENKUlRKT_RKT0_E_clIS5_iEEDaSH_SK_:
[----:B------:R-:W-:Y:S02]  /*c4b0*/  IADD3 R2, R1, 0x1680, RZ ;  /* 0x0000168001027810 */ /* 0x000fe40007ffe0ff */
[----:B------:R-:W-:Y:S02]  /*c4c0*/  MOV R8, 0xc4f0 ;  /* 0x0000c4f000087802 */ /* 0x000fe40000000f00 */
[----:B------:R-:W-:Y:S02]  /*c4d0*/  IADD3 R2, R2, c[0x0][0x20], RZ ;  /* 0x0000080002027a10 */ /* 0x000fe40007ffe0ff */
[----:B------:R-:W-:Y:S05]  /*c4e0*/  CALL.REL.NOINC `($_ZN7cutlass13device_kernelIN5flash19enable_sm80_to_sm89INS1_16FlashAttnBwdSm80INS1_25CollectiveMainloopBwdSm80ILi2ELi2EN4cute5tupleIJNS5_1CILi128EEES8_NS7_ILi64EEEEEENS_10bfloat16_tEfNS_4arch4Sm80ELb0ELb0ELb1ELb0ELb1ELb0ELb0ELb0ELi2ELi4ELi4ELi4ELb0EEENS1_24CollectiveEpilogueBwdGQAISA_fSD_Li256ELb0ELb1EEENS1_19SingleTileSchedulerILb0ELb0ELb0ELi128EEEEEEEEEvNT_6ParamsE$_ZN4cute3eso3ESOILb0ELb1EJiEEC2ERKi) ;  /* 0xffffa6c000007944 */ /* 0x000fea0003c3ffff */
[----:B-1----:R1:W5:Y:S01]  /*c4f0*/  LDL R3, [R1+0x1680] ;  /* 0x0016800001037983 */ /* 0x0023620000100800 */
[----:B------:R-:W-:-:S04]  /*c500*/  MOV R11, 0x0 ;  /* 0x00000000000b7802 */ /* 0x000fc80000000f00 */
[----:B------:R-:W-:Y:S05]  /*c510*/  RET.REL.NODEC R10 `(_ZN7cutlass13device_kernelIN5flash19enable_sm80_to_sm89INS1_16FlashAttnBwdSm80INS1_25CollectiveMainloopBwdSm80ILi2ELi2EN4cute5tupleIJNS5_1CILi128EEES8_NS7_ILi64EEEEEENS_10bfloat16_tEfNS_4arch4Sm80ELb0ELb0ELb1ELb0ELb1ELb0ELb0ELb0ELi2ELi4ELi4ELi4ELb0EEENS1_24CollectiveEpilogueBwdGQAISA_fSD_Li256ELb0ELb1EEENS1_19SingleTileSchedulerILb0ELb0ELb0ELi128EEEEEEEEEvNT_6ParamsE) ;  /* 0xffff3ae00a007950 */ /* 0x000fea0003c3ffff */
        .type           $_ZN7cutlass13device_kernelIN5flash19enable_sm80_to_sm89INS1_16FlashAttnBwdSm80INS1_25CollectiveMainloopBwdSm80ILi2ELi2EN4cute5tupleIJNS5_1CILi128EEES8_NS7_ILi64EEEEEENS_10bfloat16_tEfNS_4arch4Sm80ELb0ELb0ELb1ELb0ELb1ELb0ELb0ELb0ELi2ELi4ELi4ELi4ELb0EEENS1_24CollectiveEpilogueBwdGQAISA_fSD_Li256ELb0ELb1EEENS1_19SingleTileSchedulerILb0ELb0ELb0ELi128EEEEEEEEEvNT_6ParamsE$_ZZN4cute6detail16composition_implINS_1CILi2EEEiNS_5tupleIJNS2_ILi1EEES3_EEENS4_IJNS2_ILi0EEES5_EEEEEDaRKT_RKT0_RKT1_RKT2_ENKUlRKT_RKT0_E_clIS3_S5_EEDaSN_SQ_,@function
        .size           $_ZN7cutlass13device_kernelIN5flash19enable_sm80_to_sm89INS1_16FlashAttnBwdSm80INS1_25CollectiveMainloopBwdSm80ILi2ELi2EN4cute5tupleIJNS5_1CILi128EEES8_NS7_ILi64EEEEEENS_10bfloat16_tEfNS_4arch4Sm80ELb0ELb0ELb1ELb0ELb1ELb0ELb0ELb0ELi2ELi4ELi4ELi4ELb0EEENS1_24CollectiveEpilogueBwdGQAISA_fSD_Li256ELb0ELb1EEENS1_19SingleTileSchedulerILb0ELb0ELb0ELi128EEEEEEEEEvNT_6ParamsE$_ZZN4cute6detail16composition_implINS_1CILi2EEEiNS_5tupleIJNS2_ILi1EEES3_EEENS4_IJNS2_ILi0EEES5_EEEEEDaRKT_RKT0_RKT1_RKT2_ENKUlRKT_RKT0_E_clIS3_S5_EEDaSN_SQ_,($_ZN7cutlass13device_kernelIN5flash19enable_sm80_to_sm89INS1_16FlashAttnBwdSm80INS1_25CollectiveMainloopBwdSm80ILi2ELi2EN4cute5tupleIJNS5_1CILi128EEES8_NS7_ILi64EEEEEENS_10bfloat16_tEfNS_4arch4Sm80ELb0ELb0ELb1ELb0ELb1ELb0ELb0ELb0ELi2ELi4ELi4ELi4ELb0EEENS1_24CollectiveEpilogueBwdGQAISA_fSD_Li256ELb0ELb1EEENS1_19SingleTileSchedulerILb0ELb0ELb0ELi128EEEEEEEEEvNT_6ParamsE$_ZZN4cute6detail16composition_implINS_5tupleIJNS_1CILi16EEENS3_ILi2EEES5_S5_NS3_ILi4EEES5_EEENS2_IJNS3_ILi1EEEiiiNS3_ILi144EEENS3_ILi512EEEEEENS2_IJNS2_IJS5_S5_EEES6_NS3_ILi8EEEEEENS2_IJNS2_IJNS3_ILi64EEESA_EEES4_NS3_ILi1024EEEEEEEEDaRKT_RKT0_RKT1_RKT2_ENKUlRKT_RKT0_E_clIS6_S4_EEDaSX_S10_ - $_ZN7cutlass13device_kernelIN5flash19enable_sm80_to_sm89INS1_16FlashAttnBwdSm80INS1_25CollectiveMainloopBwdSm80ILi2ELi2EN4cute5tupleIJNS5_1CILi128EEES8_NS7_ILi64EEEEEENS_10bfloat16_tEfNS_4arch4Sm80ELb0ELb0ELb1ELb0ELb1ELb0ELb0ELb0ELi2ELi4ELi4ELi4ELb0EEENS1_24CollectiveEpilogueBwdGQAISA_fSD_Li256ELb0ELb1EEENS1_19SingleTileSchedulerILb0ELb0ELb0ELi128EEEEEEEEEvNT_6ParamsE$_ZZN4cute6detail16composition_implINS_1CILi2EEEiNS_5tupleIJNS2_ILi1EEES3_EEENS4_IJNS2_ILi0EEES5_EEEEEDaRKT_RKT0_RKT1_RKT2_ENKUlRKT_RKT0_E_clIS3_S5_EEDaSN_SQ_)
$_ZN7cutlass13device_kernelIN5flash19enable_sm80_to_sm89INS1_16FlashAttnBwdSm80INS1_25CollectiveMainloopBwdSm80ILi2ELi2EN4cute5tupleIJNS5_1CILi128EEES8_NS7_ILi64EEEEEENS_10bfloat16_tEfNS_4arch4Sm80ELb0ELb0ELb1ELb0ELb1ELb0ELb0ELb0ELi2ELi4ELi4ELi4ELb0EEENS1_24CollectiveEpilogueBwdGQAISA_fSD_Li256ELb0ELb1EEENS1_19SingleTileSchedulerILb0ELb0ELb0ELi128EEEEEEEEEvNT_6ParamsE$_ZZN4cute6detail16composition_implINS_1CILi2EEEiNS_5tupleIJNS2_ILi1EEES3_EEENS4_IJNS2_ILi0EEES5_EEEEEDaRKT_RKT0_RKT1_RKT2_ENKUlRKT_RKT0_E_clIS3_S5_EEDaSN_SQ_:
[----:B------:R-:W-:Y:S02]  /*c520*/  IADD3 R2, R1, 0x1688, RZ ;  /* 0x0000168801027810 */ /* 0x000fe40007ffe0ff */
[----:B------:R-:W-:Y:S02]  /*c530*/  MOV R6, 0xc560 ;  /* 0x0000c56000067802 */ /* 0x000fe40000000f00 */
[----:B------:R-:W-:Y:S02]  /*c540*/  IADD3 R2, R2, c[0x0][0x20], RZ ;  /* 0x0000080002027a10 */ /* 0x000fe40007ffe0ff */
[----:B------:R-:W-:Y:S05]  /*c550*/  CALL.REL.NOINC `($_ZN7cutlass13device_kernelIN5flash19enable_sm80_to_sm89INS1_16FlashAttnBwdSm80INS1_25CollectiveMainloopBwdSm80ILi2ELi2EN4cute5tupleIJNS5_1CILi128EEES8_NS7_ILi64EEEEEENS_10bfloat16_tEfNS_4arch4Sm80ELb0ELb0ELb1ELb0ELb1ELb0ELb0ELb0ELi2ELi4ELi4ELi4ELb0EEENS1_24CollectiveEpilogueBwdGQAISA_fSD_Li256ELb0ELb1EEENS1_19SingleTileSchedulerILb0ELb0ELb0ELi128EEEEEEEEEvNT_6ParamsE$_ZN4cute5tupleIJNS_1CILi2EEEiEEC2ERKS2_RKi) ;  /* 0xffffe27000007944 */ /* 0x000fea0003c3ffff */
[----:B------:R1:W5:Y:S01]  /*c560*/  LDL R3, [R1+0x1688] ;  /* 0x0016880001037983 */ /* 0x0003620000100800 */
[----:B------:R-:W-:-:S04]  /*c570*/  MOV R9, 0x0 ;  /* 0x0000000000097802 */ /* 0x000fc80000000f00 */
[----:B------:R-:W-:Y:S05]  /*c580*/  RET.REL.NODEC R8 `(_ZN7cutlass13device_kernelIN5flash19enable_sm80_to_sm89INS1_16FlashAttnBwdSm80INS1_25CollectiveMainloopBwdSm80ILi2ELi2EN4cute5tupleIJNS5_1CILi128EEES8_NS7_ILi64EEEEEENS_10bfloat16_tEfNS_4arch4Sm80ELb0ELb0ELb1ELb0ELb1ELb0ELb0ELb0ELi2ELi4ELi4ELi4ELb0EEENS1_24CollectiveEpilogueBwdGQAISA_fSD_Li256ELb0ELb1EEENS1_19SingleTileSchedulerILb0ELb0ELb0ELi128EEEEEEEEEvNT_6ParamsE) ;  /* 0xffff3a7008007950 */ /* 0x000fea0003c3ffff */
        .type           $_ZN7cutlass13device_kernelIN5flash19enable_sm80_to_sm89INS1_16FlashAttnBwdSm80INS1_25CollectiveMainloopBwdSm80ILi2ELi2EN4cute5tupleIJNS5_1CILi128EEES8_NS7_ILi64EEEEEENS_10bfloat16_tEfNS_4arch4Sm80ELb0ELb0ELb1ELb0ELb1ELb0ELb0ELb0ELi2ELi4ELi4ELi4ELb0EEENS1_24CollectiveEpilogueBwdGQAISA_fSD_Li256ELb0ELb1EEENS1_19SingleTileSchedulerILb0ELb0ELb0ELi128EEEEEEEEEvNT_6ParamsE$_ZZN4cute6detail16composition_implINS_5tupleIJNS_1CILi16EEENS3_ILi2EEES5_S5_NS3_ILi4EEES5_EEENS2_IJNS3_ILi1EEEiiiNS3_ILi144EEENS3_ILi512EEEEEENS2_IJNS2_IJS5_S5_EEES6_NS3_ILi8EEEEEENS2_IJNS2_IJNS3_ILi64EEESA_EEES4_NS3_ILi1024EEEEEEEEDaRKT_RKT0_RKT1_RKT2_ENKUlRKT_RKT0_E_clIS6_S4_EEDaSX_S10_,@function
        .size           $_ZN7cutlass13device_kernelIN5flash19enable_sm80_to_sm89INS1_16FlashAttnBwdSm80INS1_25CollectiveMainloopBwdSm80ILi2ELi2EN4cute5tupleIJNS5_1CILi128EEES8_NS7_ILi64EEEEEENS_10bfloat16_tEfNS_4arch4Sm80ELb0ELb0ELb1ELb0ELb1ELb0ELb0ELb0ELi2ELi4ELi4ELi4ELb0EEENS1_24CollectiveEpilogueBwdGQAISA_fSD_Li256ELb0ELb1EEENS1_19SingleTileSchedulerILb0ELb0ELb0ELi128EEEEEEEEEvNT_6ParamsE$_ZZN4cute6detail16composition_implINS_5tupleIJNS_1CILi16EEENS3_ILi2EEES5_S5_NS3_ILi4EEES5_EEENS2_IJNS3_ILi1EEEiiiNS3_ILi144EEENS3_ILi512EEEEEENS2_IJNS2_IJS5_S5_EEES6_NS3_ILi8EEEEEENS2_IJNS2_IJNS3_ILi64EEESA_EEES4_NS3_ILi1024EEEEEEEEDaRKT_RKT0_RKT1_RKT2_ENKUlRKT_RKT0_E_clIS6_S4_EEDaSX_S10_,($_ZN7cutlass13device_kernelIN5flash19enable_sm80_to_sm89INS1_16FlashAttnBwdSm80INS1_25CollectiveMainloopBwdSm80ILi2ELi2EN4cute5tupleIJNS5_1CILi128EEES8_NS7_ILi64EEEEEENS_10bfloat16_tEfNS_4arch4Sm80ELb0ELb0ELb1ELb0ELb1ELb0ELb0ELb0ELi2ELi4ELi4ELi4ELb0EEENS1_24CollectiveEpilogueBwdGQAISA_fSD_Li256ELb0ELb1EEENS1_19SingleTileSchedulerILb0ELb0ELb0ELi128EEEEEEEEEvNT_6ParamsE$_ZZN4cute6detail16composition_implINS_5tupleIJNS_1CILi16EEENS3_ILi2EEES5_S5_NS3_ILi4EEES5_EEENS2_IJNS3_ILi1EEEiiiNS3_ILi144EEENS3_ILi512EEEEEENS2_IJNS2_IJS5_S5_EEES6_NS3_ILi8EEEEEENS2_IJNS2_IJNS3_ILi64EEESA_EEES4_NS3_ILi1024EEEEEEEEDaRKT_RKT0_RKT1_RKT2_ENKUlRKT_RKT0_E_clISC_SG_EEDaSX_S10_ - $_ZN7cutlass13device_kernelIN5flash19enable_sm80_to_sm89INS1_16FlashAttnBwdSm80INS1_25CollectiveMainloopBwdSm80ILi2ELi2EN4cute5tupleIJNS5_1CILi128EEES8_NS7_ILi64EEEEEENS_10bfloat16_tEfNS_4arch4Sm80ELb0ELb0ELb1ELb0ELb1ELb0ELb0ELb0ELi2ELi4ELi4ELi4ELb0EEENS1_24CollectiveEpilogueBwdGQAISA_fSD_Li256ELb0ELb1EEENS1_19SingleTileSchedulerILb0ELb0ELb0ELi128EEEEEEEEEvNT_6ParamsE$_ZZN4cute6detail16composition_implINS_5tupleIJNS_1CILi16EEENS3_ILi2EEES5_S5_NS3_ILi4EEES5_EEENS2_IJNS3_ILi1EEEiiiNS3_ILi144EEENS3_ILi512EEEEEENS2_IJNS2_IJS5_S5_EEES6_NS3_ILi8EEEEEENS2_IJNS2_IJNS3_ILi64EEESA_EEES4_NS3_ILi1024EEEEEEEEDaRKT_RKT0_RKT1_RKT2_ENKUlRKT_RKT0_E_clIS6_S4_EEDaSX_S10_)
$_ZN7cutlass13device_kernelIN5flash19enable_sm80_to_sm89INS1_16FlashAttnBwdSm80INS1_25CollectiveMainloopBwdSm80ILi2ELi2EN4cute5tupleIJNS5_1CILi128EEES8_NS7_ILi64EEEEEENS_10bfloat16_tEfNS_4arch4Sm80ELb0ELb0ELb1ELb0ELb1ELb0ELb0ELb0ELi2ELi4ELi4ELi4ELb0EEENS1_24CollectiveEpilogueBwdGQAISA_fSD_Li256ELb0ELb1EEENS1_19SingleTileSchedulerILb0ELb0ELb0ELi128EEEEEEEEEvNT_6ParamsE$_ZZN4cute6detail16composition_implINS_5tupleIJNS_1CILi16EEENS3_ILi2EEES5_S5_NS3_ILi4EEES5_EEENS2_IJNS3_ILi1EEEiiiNS3_ILi144EEENS3_ILi512EEEEEENS2_IJNS2_IJS5_S5_EEES6_NS3_ILi8EEEEEENS2_IJNS2_IJNS3_ILi64EEESA_EEES4_NS3_ILi1024EEEEEEEEDaRKT_RKT0_RKT1_RKT2_ENKUlRKT_RKT0_E_clIS6_S4_EEDaSX_S10_:
        /* <DEDUP_REMOVED lines=14> */
[----:B-1---5:R-:W-:Y:S05]  /*c670*/  CALL.REL.NOINC `($_ZN7cutlass13device_kernelIN5flash19enable_sm80_to_sm89INS1_16FlashAttnBwdSm80INS1_25CollectiveMainloopBwdSm80ILi2ELi2EN4cute5tupleIJNS5_1CILi128EEES8_NS7_ILi64EEEEEENS_10bfloat16_tEfNS_4arch4Sm80ELb0ELb0ELb1ELb0ELb1ELb0ELb0ELb0ELi2ELi4ELi4ELi4ELb0EEENS1_24CollectiveEpilogueBwdGQAISA_fSD_Li256ELb0ELb1EEENS1_19SingleTileSchedulerILb0ELb0ELb0ELi128EEEEEEEEEvNT_6ParamsE$_ZZN4cute6detail16composition_implINS_5tupleIJNS_1CILi16EEENS3_ILi2EEES5_S5_NS3_ILi4EEES5_EEENS2_IJNS3_ILi1EEEiiiNS3_ILi144EEENS3_ILi512EEEEEES6_S4_EEDaRKT_RKT0_RKT1_RKT2_ENKUlRKT_T0_E_clINS2_IJNS2_IJEEESU_S6_S8_EEENS_17integral_constantIiLi1EEEEEDaSQ_SR_) ;  /* 0x0000055000007944 */ /* 0x022fea0003c00000 */
[----:B-----5:R2:W-:Y:S04]  /*c680*/  STL [R1+0x16a8], R2 ;  /* 0x0016a80201007387 */ /* 0x0205e80000100800 */
[----:B------:R2:W-:Y:S04]  /*c690*/  STL.64 [R1+0x16a0], R74 ;  /* 0x0016a04a01007387 */ /* 0x0005e80000100a00 */
[----:B------:R-:W5:Y:S01]  /*c6a0*/  LDL R6, [R6+0x4] ;  /* 0x0000040006067983 */ /* 0x000f620000100800 */
[----:B------:R-:W-:Y:S02]  /*c6b0*/  IADD3 R3, R70, 0x28, RZ ;  /* 0x0000002846037810 */ /* 0x000fe40007ffe0ff */
[----:B------:R-:W-:-:S02]  /*c6c0*/  MOV R72, 0xc6e0 ;  /* 0x0000c6e000487802 */ /* 0x000fc40000000f00 */
[----:B-12--5:R-:W-:Y:S05]  /*c6d0*/  CALL.REL.NOINC `($_ZN7cutlass13device_kernelIN5flash19enable_sm80_to_sm89INS1_16FlashAttnBwdSm80INS1_25CollectiveMainloopBwdSm80ILi2ELi2EN4cute5tupleIJNS5_1CILi128EEES8_NS7_ILi64EEEEEENS_10bfloat16_tEfNS_4arch4Sm80ELb0ELb0ELb1ELb0ELb1ELb0ELb0ELb0ELi2ELi4ELi4ELi4ELb0EEENS1_24CollectiveEpilogueBwdGQAISA_fSD_Li256ELb0ELb1EEENS1_19SingleTileSchedulerILb0ELb0ELb0ELi128EEEEEEEEEvNT_6ParamsE$_ZZN4cute6detail16composition_implINS_5tupleIJNS_1CILi16EEENS3_ILi2EEES5_S5_NS3_ILi4EEES5_EEENS2_IJNS3_ILi1EEEiiiNS3_ILi144EEENS3_ILi512EEEEEES6_S4_EEDaRKT_RKT0_RKT1_RKT2_ENKUlRKT_T0_E_clINS2_IJNS2_IJS5_EEENS2_IJiEEES5_S8_EEENS_17integral_constantIiLi2EEEEEDaSQ_SR_) ;  /* 0x000005c000007944 */ /* 0x026fea0003c00000 */
[----:B------:R-:W2:Y:S01]  /*c6e0*/  LDL.64 R72, [R1+0x16a0] ;  /* 0x0016a00001487983 */ /* 0x000ea20000100a00 */
[----:B------:R-:W-:-:S02]  /*c6f0*/  IADD3 R5, R70, 0x18, RZ ;  /* 0x0000001846057810 */ /* 0x000fc40007ffe0ff */
[----:B------:R-:W-:Y:S01]  /*c700*/  MOV R8, 0xc740 ;  /* 0x0000c74000087802 */ /* 0x000fe20000000f00 */
[----:B-----5:R3:W-:Y:S04]  /*c710*/  STL.64 [R1+0x1698], R2 ;  /* 0x0016980201007387 */ /* 0x0207e80000100a00 */
[----:B--2---:R3:W-:Y:S02]  /*c720*/  STL.64 [R1+0x1690], R72 ;  /* 0x0016904801007387 */ /* 0x0047e40000100a00 */
[----:B-1-3--:R-:W-:Y:S05]  /*c730*/  CALL.REL.NOINC `($_ZN7cutlass13device_kernelIN5flash19enable_sm80_to_sm89INS1_16FlashAttnBwdSm80INS1_25CollectiveMainloopBwdSm80ILi2ELi2EN4cute5tupleIJNS5_1CILi128EEES8_NS7_ILi64EEEEEENS_10bfloat16_tEfNS_4arch4Sm80ELb0ELb0ELb1ELb0ELb1ELb0ELb0ELb0ELi2ELi4ELi4ELi4ELb0EEENS1_24CollectiveEpilogueBwdGQAISA_fSD_Li256ELb0ELb1EEENS1_19SingleTileSchedulerILb0ELb0ELb0ELi128EEEEEEEEEvNT_6ParamsE$_ZZN4cute6detail16composition_implINS_5tupleIJNS_1CILi16EEENS3_ILi2EEES5_S5_NS3_ILi4EEES5_EEENS2_IJNS3_ILi1EEEiiiNS3_ILi144EEENS3_ILi512EEEEEES6_S4_EEDaRKT_RKT0_RKT1_RKT2_ENKUlRKT_T0_E_clINS2_IJNS2_IJS5_S5_EEENS2_IJiiEEES8_S8_EEENS_17integral_constantIiLi3EEEEEDaSQ_SR_) ;  /* 0x0000065000007944 */ /* 0x00afea0003c00000 */
[----:B------:R-:W2:Y:S01]  /*c740*/  LDL.64 R72, [R1+0x1690] ;  /* 0x0016900001487983 */ /* 0x000ea20000100a00 */
[----:B------:R-:W-:Y:S02]  /*c750*/  IADD3 R5, R70, 0x8, RZ ;  /* 0x0000000846057810 */ /* 0x000fe40007ffe0ff */
[----:B------:R-:W-:Y:S01]  /*c760*/  MOV R8, 0xc7a0 ;  /* 0x0000c7a000087802 */ /* 0x000fe20000000f00 */
[----:B-----5:R3:W-:Y:S04]  /*c770*/  STL.64 [R1+0x1688], R2 ;  /* 0x0016880201007387 */ /* 0x0207e80000100a00 */
[----:B--2---:R3:W-:Y:S02]  /*c780*/  STL.64 [R1+0x1680], R72 ;  /* 0x0016804801007387 */ /* 0x0047e40000100a00 */
[----:B-1-3--:R-:W-:Y:S05]  /*c790*/  CALL.REL.NOINC `($_ZN7cutlass13device_kernelIN5flash19enable_sm80_to_sm89INS1_16FlashAttnBwdSm80INS1_25CollectiveMainloopBwdSm80ILi2ELi2EN4cute5tupleIJNS5_1CILi128EEES8_NS7_ILi64EEEEEENS_10bfloat16_tEfNS_4arch4Sm80ELb0ELb0ELb1ELb0ELb1ELb0ELb0ELb0ELi2ELi4ELi4ELi4ELb0EEENS1_24CollectiveEpilogueBwdGQAISA_fSD_Li256ELb0ELb1EEENS1_19SingleTileSchedulerILb0ELb0ELb0ELi128EEEEEEEEEvNT_6ParamsE$_ZZN4cute6detail16composition_implINS_5tupleIJNS_1CILi16EEENS3_ILi2EEES5_S5_NS3_ILi4EEES5_EEENS2_IJNS3_ILi1EEEiiiNS3_ILi144EEENS3_ILi512EEEEEES6_S4_EEDaRKT_RKT0_RKT1_RKT2_ENKUlRKT_T0_E_clINS2_IJNS2_IJS5_S5_EEENS2_IJiiEEES8_S8_EEENS_17integral_constantIiLi4EEEEEDaSQ_SR_) ;  /* 0x0000069000007944 */ /* 0x00afea0003c00000 */
[----:B-----5:R-:W-:Y:S01]  /*c7a0*/  IMAD.MOV.U32 R8, RZ, RZ, R3 ;  /* 0x000000ffff087224 */ /* 0x020fe200078e0003 */
[----:B------:R-:W-:-:S02]  /*c7b0*/  MOV R3, R17 ;  /* 0x0000001100037202 */ /* 0x000fc40000000f00 */
[----:B------:R-:W-:Y:S02]  /*c7c0*/  MOV R6, 0xc7e0 ;  /* 0x0000c7e000067802 */ /* 0x000fe40000000f00 */
[----:B-1----:R-:W-:Y:S05]  /*c7d0*/  CALL.REL.NOINC `($_ZN7cutlass13device_kernelIN5flash19enable_sm80_to_sm89INS1_16FlashAttnBwdSm80INS1_25CollectiveMainloopBwdSm80ILi2ELi2EN4cute5tupleIJNS5_1CILi128EEES8_NS7_ILi64EEEEEENS_10bfloat16_tEfNS_4arch4Sm80ELb0ELb0ELb1ELb0ELb1ELb0ELb0ELb0ELi2ELi4ELi4ELi4ELb0EEENS1_24CollectiveEpilogueBwdGQAISA_fSD_Li256ELb0ELb1EEENS1_19SingleTileSchedulerILb0ELb0ELb0ELi128EEEEEEEEEvNT_6ParamsE$_ZN4cute5tupleIJNS0_IJNS_1CILi2EEES2_EEENS0_IJiiEEEEEC2ERKS3_RKS4_) ;  /* 0xffffde0000007944 */ /* 0x002fea0003c3ffff */
[----:B------:R1:W5:Y:S01]  /*c7e0*/  LDL.64 R2, [R1+0x16c0] ;  /* 0x0016c00001027983 */ /* 0x0003620000100a00 */
[----:B------:R-:W-:-:S04]  /*c7f0*/  MOV R17, 0x0 ;  /* 0x0000000000117802 */ /* 0x000fc80000000f00 */
[----:B------:R-:W-:Y:S05]  /*c800*/  RET.REL.NODEC R16 `(_ZN7cutlass13device_kernelIN5flash19enable_sm80_to_sm89INS1_16FlashAttnBwdSm80INS1_25CollectiveMainloopBwdSm80ILi2ELi2EN4cute5tupleIJNS5_1CILi128EEES8_NS7_ILi64EEEEEENS_10bfloat16_tEfNS_4arch4Sm80ELb0ELb0ELb1ELb0ELb1ELb0ELb0ELb0ELi2ELi4ELi4ELi4ELb0EEENS1_24CollectiveEpilogueBwdGQAISA_fSD_Li256ELb0ELb1EEENS1_19SingleTileSchedulerILb0ELb0ELb0ELi128EEEEEEEEEvNT_6ParamsE) ;  /* 0xffff37f010007950 */ /* 0x000fea0003c3ffff */
        .type           $_ZN7cutlass13device_kernelIN5flash19enable_sm80_to_sm89INS1_16FlashAttnBwdSm80INS1_25CollectiveMainloopBwdSm80ILi2ELi2EN4cute5tupleIJNS5_1CILi128EEES8_NS7_ILi64EEEEEENS_10bfloat16_tEfNS_4arch4Sm80ELb0ELb0ELb1ELb0ELb1ELb0ELb0ELb0ELi2ELi4ELi4ELi4ELb0EEENS1_24CollectiveEpilogueBwdGQAISA_fSD_Li256ELb0ELb1EEENS1_19SingleTileSchedulerILb0ELb0ELb0ELi128EEEEEEEEEvNT_6ParamsE$_ZZN4cute6detail16composition_implINS_5tupleIJNS_1CILi16EEENS3_ILi2EEES5_S5_NS3_ILi4EEES5_EEENS2_IJNS3_ILi1EEEiiiNS3_ILi144EEENS3_ILi512EEEEEENS2_IJNS2_IJS5_S5_EEES6_NS3_ILi8EEEEEENS2_IJNS2_IJNS3_ILi64EEESA_EEES4_NS3_ILi1024EEEEEEEEDaRKT_RKT0_RKT1_RKT2_ENKUlRKT_RKT0_E_clISC_SG_EEDaSX_S10_,@function
        .size           $_ZN7cutlass13device_kernelIN5flash19enable_sm80_to_sm89INS1_16FlashAttnBwdSm80INS1_25CollectiveMainloopBwdSm80ILi2ELi2EN4cute5tupleIJNS5_1CILi128EEES8_NS7_ILi64EEEEEENS_10bfloat16_tEfNS_4arch4Sm80ELb0ELb0ELb1ELb0ELb1ELb0ELb0ELb0ELi2ELi4ELi4ELi4ELb0EEENS1_24CollectiveEpilogueBwdGQAISA_fSD_Li256ELb0ELb1EEENS1_19SingleTileSchedulerILb0ELb0ELb0ELi128EEEEEEEEEvNT_6ParamsE$_ZZN4cute6detail16composition_implINS_5tupleIJNS_1CILi16EEENS3_ILi2EEES5_S5_NS3_ILi4EEES5_EEENS2_IJNS3_ILi1EEEiiiNS3_ILi144EEENS3_ILi512EEEEEENS2_IJNS2_IJS5_S5_EEES6_NS3_ILi8EEEEEENS2_IJNS2_IJNS3_ILi64EEESA_EEES4_NS3_ILi1024EEEEEEEEDaRKT_RKT0_RKT1_RKT2_ENKUlRKT_RKT0_E_clISC_SG_EEDaSX_S10_,($_ZN7cutlass13device_kernelIN5flash19enable_sm80_to_sm89INS1_16FlashAttnBwdSm80INS1_25CollectiveMainloopBwdSm80ILi2ELi2EN4cute5tupleIJNS5_1CILi128EEES8_NS7_ILi64EEEEEENS_10bfloat16_tEfNS_4arch4Sm80ELb0ELb0ELb1ELb0ELb1ELb0ELb0ELb0ELi2ELi4ELi4ELi4ELb0EEENS1_24CollectiveEpilogueBwdGQAISA_fSD_Li256ELb0ELb1EEENS1_19SingleTileSchedulerILb0ELb0ELb0ELi128EEEEEEEEEvNT_6ParamsE$_ZZN4cute6detail16composition_implINS_5tupleIJNS_1CILi16EEENS3_ILi2EEES5_S5_NS3_ILi4EEES5_EEENS2_IJNS3_ILi1EEEiiiNS3_ILi144EEENS3_ILi512EEEEEENS2_IJS5_S5_EEENS2_IJNS3_ILi64EEESA_EEEEEDaRKT_RKT0_RKT1_RKT2_ENKUlRKT_RKT0_E_clIS5_SD_EEDaST_SW_ - $_ZN7cutlass13device_kernelIN5flash19enable_sm80_to_sm89INS1_16FlashAttnBwdSm80INS1_25CollectiveMainloopBwdSm80ILi2ELi2EN4cute5tupleIJNS5_1CILi128EEES8_NS7_ILi64EEEEEENS_10bfloat16_tEfNS_4arch4Sm80ELb0ELb0ELb1ELb0ELb1ELb0ELb0ELb0ELi2ELi4ELi4ELi4ELb0EEENS1_24CollectiveEpilogueBwdGQAISA_fSD_Li256ELb0ELb1EEENS1_19SingleTileSchedulerILb0ELb0ELb0ELi128EEEEEEEEEvNT_6ParamsE$_ZZN4cute6detail16composition_implINS_5tupleIJNS_1CILi16EEENS3_ILi2EEES5_S5_NS3_ILi4EEES5_EEENS2_IJNS3_ILi1EEEiiiNS3_ILi144EEENS3_ILi512EEEEEENS2_IJNS2_IJS5_S5_EEES6_NS3_ILi8EEEEEENS2_IJNS2_IJNS3_ILi64EEESA_EEES4_NS3_ILi1024EEEEEEEEDaRKT_RKT0_RKT1_RKT2_ENKUlRKT_RKT0_E_clISC_SG_EEDaSX_S10_)
$_ZN7cutlass13device_kernelIN5flash19enable_sm80_to_sm89INS1_16FlashAttnBwdSm80INS1_25CollectiveMainloopBwdSm80ILi2ELi2EN4cute5tupleIJNS5_1CILi128EEES8_NS7_ILi64EEEEEENS_10bfloat16_tEfNS_4arch4Sm80ELb0ELb0ELb1ELb0ELb1ELb0ELb0ELb0ELi2ELi4ELi4ELi4ELb0EEENS1_24CollectiveEpilogueBwdGQAISA_fSD_Li256ELb0ELb1EEENS1_19SingleTileSchedulerILb0ELb0ELb0ELi128EEEEEEEEEvNT_6ParamsE$_ZZN4cute6detail16composition_implINS_5tupleIJNS_1CILi16EEENS3_ILi2EEES5_S5_NS3_ILi4EEES5_EEENS2_IJNS3_ILi1EEEiiiNS3_ILi144EEENS3_ILi512EEEEEENS2_IJNS2_IJS5_S5_EEES6_NS3_ILi8EEEEEENS2_IJNS2_IJNS3_ILi64EEESA_EEES4_NS3_ILi1024EEEEEEEEDaRKT_RKT0_RKT1_RKT2_ENKUlRKT_RKT0_E_clISC_SG_EEDaSX_S10_:
[----:B------:R-:W-:Y:S02]  /*c810*/  IADD3 R38, R1, 0x1680, RZ ;  /* 0x0000168001267810 */ /* 0x000fe40007ffe0ff */
[----:B------:R-:W-:Y:S02]  /*c820*/  MOV R72, 0xc860 ;  /* 0x0000c86000487802 */ /* 0x000fe40000000f00 */
[----:B------:R-:W-:-:S04]  /*c830*/  IADD3 R38, R38, c[0x0][0x20], RZ ;  /* 0x0000080026267a10 */ /* 0x000fc80007ffe0ff */
[----:B------:R-:W-:Y:S02]  /*c840*/  IADD3 R70, R38, 0x4, RZ ;  /* 0x0000000426467810 */ /* 0x000fe40007ffe0ff */
[----:B------:R-:W-:Y:S05]  /*c850*/  CALL.REL.NOINC `($_ZN7cutlass13device_kernelIN5flash19enable_sm80_to_sm89INS1_16FlashAttnBwdSm80INS1_25CollectiveMainloopBwdSm80ILi2ELi2EN4cute5tupleIJNS5_1CILi128EEES8_NS7_ILi64EEEEEENS_10bfloat16_tEfNS_4arch4Sm80ELb0ELb0ELb1ELb0ELb1ELb0ELb0ELb0ELi2ELi4ELi4ELi4ELb0EEENS1_24CollectiveEpilogueBwdGQAISA_fSD_Li256ELb0ELb1EEENS1_19SingleTileSchedulerILb0ELb0ELb0ELi128EEEEEEEEEvNT_6ParamsE$_ZZN4cute6detail16composition_implINS_5tupleIJNS_1CILi16EEENS3_ILi2EEES5_S5_NS3_ILi4EEES5_EEENS2_IJNS3_ILi1EEEiiiNS3_ILi144EEENS3_ILi512EEEEEENS2_IJS5_S5_EEENS2_IJNS3_ILi64EEESA_EEEEEDaRKT_RKT0_RKT1_RKT2_ENKUlRKT_RKT0_E_clIS5_SD_EEDaST_SW_) ;  /* 0x0000009000007944 */ /* 0x000fea0003c00000 */
[----:B------:R-:W-:Y:S02]  /*c860*/  MOV R4, 0xc880 ;  /* 0x0000c88000047802 */ /* 0x000fe40000000f00 */
[----:B-1---5:R-:W-:Y:S05]  /*c870*/  CALL.REL.NOINC `($_ZN7cutlass13device_kernelIN5flash19enable_sm80_to_sm89INS1_16FlashAttnBwdSm80INS1_25CollectiveMainloopBwdSm80ILi2ELi2EN4cute5tupleIJNS5_1CILi128EEES8_NS7_ILi64EEEEEENS_10bfloat16_tEfNS_4arch4Sm80ELb0ELb0ELb1ELb0ELb1ELb0ELb0ELb0ELi2ELi4ELi4ELi4ELb0EEENS1_24CollectiveEpilogueBwdGQAISA_fSD_Li256ELb0ELb1EEENS1_19SingleTileSchedulerILb0ELb0ELb0ELi128EEEEEEEEEvNT_6ParamsE$_ZN4cute3eso3ESOILb0ELb1EJiNS_1CILi512EEEEEC2ERKiRKS3_) ;  /* 0xffffa4a000007944 */ /* 0x022fea0003c3ffff */
[----:B-1----:R1:W5:Y:S01]  /*c880*/  LDL R2, [R1+0x1684] ;  /* 0x0016840001027983 */ /* 0x0023620000100800 */
[----:B------:R-:W-:-:S03]  /*c890*/  MOV R6, 0xc8b0 ;  /* 0x0000c8b000067802 */ /* 0x000fc60000000f00 */
[----:B-1---5:R-:W-:Y:S05]  /*c8a0*/  CALL.REL.NOINC `($_ZN7cutlass13device_kernelIN5flash19enable_sm80_to_sm89INS1_16FlashAttnBwdSm80INS1_25CollectiveMainloopBwdSm80ILi2ELi2EN4cute5tupleIJNS5_1CILi128EEES8_NS7_ILi64EEEEEENS_10bfloat16_tEfNS_4arch4Sm80ELb0ELb0ELb1ELb0ELb1ELb0ELb0ELb0ELi2ELi4ELi4ELi4ELb0EEENS1_24CollectiveEpilogueBwdGQAISA_fSD_Li256ELb0ELb1EEENS1_19SingleTileSchedulerILb0ELb0ELb0ELi128EEEEEEEEEvNT_6ParamsE$_ZN4cute5tupleIJNS0_IJNS_1CILi2EEES2_EEENS0_IJiNS1_ILi512EEEEEEEEC2ERKS3_RKS5_) ;  /* 0xffffdce000007944 */ /* 0x022fea0003c3ffff */
[----:B------:R1:W5:Y:S01]  /*c8b0*/  LDL R38, [R1+0x1680] ;  /* 0x0016800001267983 */ /* 0x0003620000100800 */
[----:B------:R-:W-:Y:S02]  /*c8c0*/  MOV R2, R10 ;  /* 0x0000000a00027202 */ /* 0x000fe40000000f00 */
[----:B------:R-:W-:-:S04]  /*c8d0*/  MOV R3, 0x0 ;  /* 0x0000000000037802 */ /* 0x000fc80000000f00 */
[----:B------:R-:W-:Y:S05]  /*c8e0*/  RET.REL.NODEC R2 `(_ZN7cutlass13device_kernelIN5flash19enable_sm80_to_sm89INS1_16FlashAttnBwdSm80INS1_25CollectiveMainloopBwdSm80ILi2ELi2EN4cute5tupleIJNS5_1CILi128EEES8_NS7_ILi64EEEEEENS_10bfloat16_tEfNS_4arch4Sm80ELb0ELb0ELb1ELb0ELb1ELb0ELb0ELb0ELi2ELi4ELi4ELi4ELb0EEENS1_24CollectiveEpilogueBwdGQAISA_fSD_Li256ELb0ELb1EEENS1_19SingleTileSchedulerILb0ELb0ELb0ELi128EEEEEEEEEvNT_6ParamsE) ;  /* 0xffff371002007950 */ /* 0x000fea0003c3ffff */
        .type           $_ZN7cutlass13device_kernelIN5flash19enable_sm80_to_sm89INS1_16FlashAttnBwdSm80INS1_25CollectiveMainloopBwdSm80ILi2ELi2EN4cute5tupleIJNS5_1CILi128EEES8_NS7_ILi64EEEEEENS_10bfloat16_tEfNS_4arch4Sm80ELb0ELb0ELb1ELb0ELb1ELb0ELb0ELb0ELi2ELi4ELi4ELi4ELb0EEENS1_24CollectiveEpilogueBwdGQAISA_fSD_Li256ELb0ELb1EEENS1_19SingleTileSchedulerILb0ELb0ELb0ELi128EEEEEEEEEvNT_6ParamsE$_ZZN4cute6detail16composition_implINS_5tupleIJNS_1CILi16EEENS3_ILi2EEES5_S5_NS3_ILi4EEES5_EEENS2_IJNS3_ILi1EEEiiiNS3_ILi144EEENS3_ILi512EEEEEENS2_IJS5_S5_EEENS2_IJNS3_ILi64EEESA_EEEEEDaRKT_RKT0_RKT1_RKT2_ENKUlRKT_RKT0_E_clIS5_SD_EEDaST_SW_,@function
        .size           $_ZN7cutlass13device_kernelIN5flash19enable_sm80_to_sm89INS1_16FlashAttnBwdSm80INS1_25CollectiveMainloopBwdSm80ILi2ELi2EN4cute5tupleIJNS5_1CILi128EEES8_NS7_ILi64EEEEEENS_10bfloat16_tEfNS_4arch4Sm80ELb0ELb0ELb1ELb0ELb1ELb0ELb0ELb0ELi2ELi4ELi4ELi4ELb0EEENS1_24CollectiveEpilogueBwdGQAISA_fSD_Li256ELb0ELb1EEENS1_19SingleTileSchedulerILb0ELb0ELb0ELi128EEEEEEEEEvNT_6ParamsE$_ZZN4cute6detail16composition_implINS_5tupleIJNS_1CILi16EEENS3_ILi2EEES5_S5_NS3_ILi4EEES5_EEENS2_IJNS3_ILi1EEEiiiNS3_ILi144EEENS3_ILi512EEEEEENS2_IJS5_S5_EEENS2_IJNS3_ILi64EEESA_EEEEEDaRKT_RKT0_RKT1_RKT2_ENKUlRKT_RKT0_E_clIS5_SD_EEDaST_SW_,($_ZN7cutlass13device_kernelIN5flash19enable_sm80_to_sm89INS1_16FlashAttnBwdSm80INS1_25CollectiveMainloopBwdSm80ILi2ELi2EN4cute5tupleIJNS5_1CILi128EEES8_NS7_ILi64EEEEEENS_10bfloat16_tEfNS_4arch4Sm80ELb0ELb0ELb1ELb0ELb1ELb0ELb0ELb0ELi2ELi4ELi4ELi4ELb0EEENS1_24CollectiveEpilogueBwdGQAISA_fSD_Li256ELb0ELb1EEENS1_19SingleTileSchedulerILb0ELb0ELb0ELi128EEEEEEEEEvNT_6ParamsE$_ZZN4cute6detail16composition_implINS_5tupleIJNS_1CILi16EEENS3_ILi2EEES5_S5_NS3_ILi4EEES5_EEENS2_IJNS3_ILi1EEEiiiNS3_ILi144EEENS3_ILi512EEEEEES5_NS3_ILi64EEEEEDaRKT_RKT0_RKT1_RKT2_ENKUlRKT_T0_E_clINS2_IJNS2_IJEEESV_S5_S8_EEENS_17integral_constantIiLi3EEEEEDaSR_SS_ - $_ZN7cutlass13device_kernelIN5flash19enable_sm80_to_sm89INS1_16FlashAttnBwdSm80INS1_25CollectiveMainloopBwdSm80ILi2ELi2EN4cute5tupleIJNS5_1CILi128EEES8_NS7_ILi64EEEEEENS_10bfloat16_tEfNS_4arch4Sm80ELb0ELb0ELb1ELb0ELb1ELb0ELb0ELb0ELi2ELi4ELi4ELi4ELb0EEENS1_24CollectiveEpilogueBwdGQAISA_fSD_Li256ELb0ELb1EEENS1_19SingleTileSchedulerILb0ELb0ELb0ELi128EEEEEEEEEvNT_6ParamsE$_ZZN4cute6detail16composition_implINS_5tupleIJNS_1CILi16EEENS3_ILi2EEES5_S5_NS3_ILi4EEES5_EEENS2_IJNS3_ILi1EEEiiiNS3_ILi144EEENS3_ILi512EEEEEENS2_IJS5_S5_EEENS2_IJNS3_ILi64EEESA_EEEEEDaRKT_RKT0_RKT1_RKT2_ENKUlRKT_RKT0_E_clIS5_SD_EEDaST_SW_)
$_ZN7cutlass13device_kernelIN5flash19enable_sm80_to_sm89INS1_16FlashAttnBwdSm80INS1_25CollectiveMainloopBwdSm80ILi2ELi2EN4cute5tupleIJNS5_1CILi128EEES8_NS7_ILi64EEEEEENS_10bfloat16_tEfNS_4arch4Sm80ELb0ELb0ELb1ELb0ELb1ELb0ELb0ELb0ELi2ELi4ELi4ELi4ELb0EEENS1_24CollectiveEpilogueBwdGQAISA_fSD_Li256ELb0ELb1EEENS1_19SingleTileSchedulerILb0ELb0ELb0ELi128EEEEEEEEEvNT_6ParamsE$_ZZN4cute6detail16composition_implINS_5tupleIJNS_1CILi16EEENS3_ILi2EEES5_S5_NS3_ILi4EEES5_EEENS2_IJNS3_ILi1EEEiiiNS3_ILi144EEENS3_ILi512EEEEEENS2_IJS5_S5_EEENS2_IJNS3_ILi64EEESA_EEEEEDaRKT_RKT0_RKT1_RKT2_ENKUlRKT_RKT0_E_clIS5_SD_EEDaST_SW_:
        /* <DEDUP_REMOVED lines=9> */
[C---:B------:R-:W-:Y:S01]  /*c980*/  IADD3 R76, P0, R5.reuse, 0x10, RZ ;  /* 0x00000010054c7810 */ /* 0x040fe20007f1e0ff */
[----:B------:R-:W-:Y:S01]  /*c990*/  IMAD.X R2, RZ, RZ, c[0x0][0x24], P1 ;  /* 0x00000900ff027624 */ /* 0x000fe200008e06ff */
[----:B------:R-:W-:-:S03]  /*c9a0*/  IADD3 R6, R5, 0x20, RZ ;  /* 0x0000002005067810 */ /* 0x000fc60007ffe0ff */
[----:B------:R-:W-:-:S03]  /*c9b0*/  IMAD.X R77, RZ, RZ, R2, P0 ;  /* 0x000000ffff4d7224 */ /* 0x000fc600000e0602 */
[----:B-1---5:R-:W-:Y:S05]  /*c9c0*/  CALL.REL.NOINC `($_ZN7cutlass13device_kernelIN5flash19enable_sm80_to_sm89INS1_16FlashAttnBwdSm80INS1_25CollectiveMainloopBwdSm80ILi2ELi2EN4cute5tupleIJNS5_1CILi128EEES8_NS7_ILi64EEEEEENS_10bfloat16_tEfNS_4arch4Sm80ELb0ELb0ELb1ELb0ELb1ELb0ELb0ELb0ELi2ELi4ELi4ELi4ELb0EEENS1_24CollectiveEpilogueBwdGQAISA_fSD_Li256ELb0ELb1EEENS1_19SingleTileSchedulerILb0ELb0ELb0ELi128EEEEEEEEEvNT_6ParamsE$_ZZN4cute6detail16composition_implINS_5tupleIJNS_1CILi16EEENS3_ILi2EEES5_S5_NS3_ILi4EEES5_EEENS2_IJNS3_ILi1EEEiiiNS3_ILi144EEENS3_ILi512EEEEEES5_NS3_ILi64EEEEEDaRKT_RKT0_RKT1_RKT2_ENKUlRKT_T0_E_clINS2_IJNS2_IJEEESV_S5_S8_EEENS_17integral_constantIiLi3EEEEEDaSR_SS_) ;  /* 0x000000b000007944 */ /* 0x022fea0003c00000 */
[----:B-----5:R2:W-:Y:S01]  /*c9d0*/  STL [R1+0x1690], R2 ;  /* 0x0016900201007387 */ /* 0x0205e20000100800 */
[----:B------:R-:W-:Y:S02]  /*c9e0*/  IADD3 R5, R5, 0x8, RZ ;  /* 0x0000000805057810 */ /* 0x000fe40007ffe0ff */
[----:B------:R-:W-:Y:S01]  /*c9f0*/  MOV R74, 0xca20 ;  /* 0x0000ca20004a7802 */ /* 0x000fe20000000f00 */
[----:B------:R2:W-:Y:S04]  /*ca00*/  STL.64 [R1+0x1688], R76 ;  /* 0x0016884c01007387 */ /* 0x0005e80000100a00 */
[----:B-12---:R-:W-:Y:S05]  /*ca10*/  CALL.REL.NOINC `($_ZN7cutlass13device_kernelIN5flash19enable_sm80_to_sm89INS1_16FlashAttnBwdSm80INS1_25CollectiveMainloopBwdSm80ILi2ELi2EN4cute5tupleIJNS5_1CILi128EEES8_NS7_ILi64EEEEEENS_10bfloat16_tEfNS_4arch4Sm80ELb0ELb0ELb1ELb0ELb1ELb0ELb0ELb0ELi2ELi4ELi4ELi4ELb0EEENS1_24CollectiveEpilogueBwdGQAISA_fSD_Li256ELb0ELb1EEENS1_19SingleTileSchedulerILb0ELb0ELb0ELi128EEEEEEEEEvNT_6ParamsE$_ZZN4cute6detail16composition_implINS_5tupleIJNS_1CILi16EEENS3_ILi2EEES5_S5_NS3_ILi4EEES5_EEENS2_IJNS3_ILi1EEEiiiNS3_ILi144EEENS3_ILi512EEEEEES5_NS3_ILi64EEEEEDaRKT_RKT0_RKT1_RKT2_ENKUlRKT_T0_E_clINS2_IJNS2_IJS5_EEENS2_IJiEEES8_S8_EEENS_17integral_constantIiLi4EEEEEDaSR_SS_) ;  /* 0x0000012000007944 */ /* 0x006fea0003c00000 */
[----:B------:R-:W-:Y:S02]  /*ca20*/  MOV R2, R6 ;  /* 0x0000000600027202 */ /* 0x000fe40000000f00 */
[----:B------:R-:W-:Y:S02]  /*ca30*/  MOV R6, 0xca50 ;  /* 0x0000ca5000067802 */ /* 0x000fe40000000f00 */
[----:B-1---5:R-:W-:Y:S05]  /*ca40*/  CALL.REL.NOINC `($_ZN7cutlass13device_kernelIN5flash19enable_sm80_to_sm89INS1_16FlashAttnBwdSm80INS1_25CollectiveMainloopBwdSm80ILi2ELi2EN4cute5tupleIJNS5_1CILi128EEES8_NS7_ILi64EEEEEENS_10bfloat16_tEfNS_4arch4Sm80ELb0ELb0ELb1ELb0ELb1ELb0ELb0ELb0ELi2ELi4ELi4ELi4ELb0EEENS1_24CollectiveEpilogueBwdGQAISA_fSD_Li256ELb0ELb1EEENS1_19SingleTileSchedulerILb0ELb0ELb0ELi128EEEEEEEEEvNT_6ParamsE$_ZN4cute5tupleIJNS_1CILi2EEEiEEC2ERKS2_RKi) ;  /* 0xffffdd8000007944 */ /* 0x022fea0003c3ffff */
[----:B------:R1:W5:Y:S01]  /*ca50*/  LDL R2, [R1+0x16a8] ;  /* 0x0016a80001027983 */ /* 0x0003620000100800 */
[----:B------:R-:W-:-:S04]  /*ca60*/  MOV R73, 0x0 ;  /* 0x0000000000497802 */ /* 0x000fc80000000f00 */
[----:B------:R-:W-:Y:S05]  /*ca70*/  RET.REL.NODEC R72 `(_ZN7cutlass13device_kernelIN5flash19enable_sm80_to_sm89INS1_16FlashAttnBwdSm80INS1_25CollectiveMainloopBwdSm80ILi2ELi2EN4cute5tupleIJNS5_1CILi128EEES8_NS7_ILi64EEEEEENS_10bfloat16_tEfNS_4arch4Sm80ELb0ELb0ELb1ELb0ELb1ELb0ELb0ELb0ELi2ELi4ELi4ELi4ELb0EEENS1_24CollectiveEpilogueBwdGQAISA_fSD_Li256ELb0ELb1EEENS1_19SingleTileSchedulerILb0ELb0ELb0ELi128EEEEEEEEEvNT_6ParamsE) ;  /* 0xffff358048007950 */ /* 0x000fea0003c3ffff */
        .type           $_ZN7cutlass13device_kernelIN5flash19enable_sm80_to_sm89INS1_16FlashAttnBwdSm80INS1_25CollectiveMainloopBwdSm80ILi2ELi2EN4cute5tupleIJNS5_1CILi128EEES8_NS7_ILi64EEEEEENS_10bfloat16_tEfNS_4arch4Sm80ELb0ELb0ELb1ELb0ELb1ELb0ELb0ELb0ELi2ELi4ELi4ELi4ELb0EEENS1_24CollectiveEpilogueBwdGQAISA_fSD_Li256ELb0ELb1EEENS1_19SingleTileSchedulerILb0ELb0ELb0ELi128EEEEEEEEEvNT_6ParamsE$_ZZN4cute6detail16composition_implINS_5tupleIJNS_1CILi16EEENS3_ILi2EEES5_S5_NS3_ILi4EEES5_EEENS2_IJNS3_ILi1EEEiiiNS3_ILi144EEENS3_ILi512EEEEEES5_NS3_ILi64EEEEEDaRKT_RKT0_RKT1_RKT2_ENKUlRKT_T0_E_clINS2_IJNS2_IJEEESV_S5_S8_EEENS_17integral_constantIiLi3EEEEEDaSR_SS_,@function
        .size           $_ZN7cutlass13device_kernelIN5flash19enable_sm80_to_sm89INS1_16FlashAttnBwdSm80INS1_25CollectiveMainloopBwdSm80ILi2ELi2EN4cute5tupleIJNS5_1CILi128EEES8_NS7_ILi64EEEEEENS_10bfloat16_tEfNS_4arch4Sm80ELb0ELb0ELb1ELb0ELb1ELb0ELb0ELb0ELi2ELi4ELi4ELi4ELb0EEENS1_24CollectiveEpilogueBwdGQAISA_fSD_Li256ELb0ELb1EEENS1_19SingleTileSchedulerILb0ELb0ELb0ELi128EEEEEEEEEvNT_6ParamsE$_ZZN4cute6detail16composition_implINS_5tupleIJNS_1CILi16EEENS3_ILi2EEES5_S5_NS3_ILi4EEES5_EEENS2_IJNS3_ILi1EEEiiiNS3_ILi144EEENS3_ILi512EEEEEES5_NS3_ILi64EEEEEDaRKT_RKT0_RKT1_RKT2_ENKUlRKT_T0_E_clINS2_IJNS2_IJEEESV_S5_S8_EEENS_17integral_constantIiLi3EEEEEDaSR_SS_,($_ZN7cutlass13device_kernelIN5flash19enable_sm80_to_sm89INS1_16FlashAttnBwdSm80INS1_25CollectiveMainloopBwdSm80ILi2ELi2EN4cute5tupleIJNS5_1CILi128EEES8_NS7_ILi64EEEEEENS_10bfloat16_tEfNS_4arch4Sm80ELb0ELb0ELb1ELb0ELb1ELb0ELb0ELb0ELi2ELi4ELi4ELi4ELb0EEENS1_24CollectiveEpilogueBwdGQAISA_fSD_Li256ELb0ELb1EEENS1_19SingleTileSchedulerILb0ELb0ELb0ELi128EEEEEEEEEvNT_6ParamsE$_ZZN4cute6detail16composition_implINS_5tupleIJNS_1CILi16EEENS3_ILi2EEES5_S5_NS3_ILi4EEES5_EEENS2_IJNS3_ILi1EEEiiiNS3_ILi144EEENS3_ILi512EEEEEES5_NS3_ILi64EEEEEDaRKT_RKT0_RKT1_RKT2_ENKUlRKT_T0_E_clINS2_IJNS2_IJS5_EEENS2_IJiEEES8_S8_EEENS_17integral_constantIiLi4EEEEEDaSR_SS_ - $_ZN7cutlass13device_kernelIN5flash19enable_sm80_to_sm89INS1_16FlashAttnBwdSm80INS1_25CollectiveMainloopBwdSm80ILi2ELi2EN4cute5tupleIJNS5_1CILi128EEES8_NS7_ILi64EEEEEENS_10bfloat16_tEfNS_4arch4Sm80ELb0ELb0ELb1ELb0ELb1ELb0ELb0ELb0ELi2ELi4ELi4ELi4ELb0EEENS1_24CollectiveEpilogueBwdGQAISA_fSD_Li256ELb0ELb1EEENS1_19SingleTileSchedulerILb0ELb0ELb0ELi128EEEEEEEEEvNT_6ParamsE$_ZZN4cute6detail16composition_implINS_5tupleIJNS_1CILi16EEENS3_ILi2EEES5_S5_NS3_ILi4EEES5_EEENS2_IJNS3_ILi1EEEiiiNS3_ILi144EEENS3_ILi512EEEEEES5_NS3_ILi64EEEEEDaRKT_RKT0_RKT1_RKT2_ENKUlRKT_T0_E_clINS2_IJNS2_IJEEESV_S5_S8_EEENS_17integral_constantIiLi3EEEEEDaSR_SS_)
$_ZN7cutlass13device_kernelIN5flash19enable_sm80_to_sm89INS1_16FlashAttnBwdSm80INS1_25CollectiveMainloopBwdSm80ILi2ELi2EN4cute5tupleIJNS5_1CILi128EEES8_NS7_ILi64EEEEEENS_10bfloat16_tEfNS_4arch4Sm80ELb0ELb0ELb1ELb0ELb1ELb0ELb0ELb0ELi2ELi4ELi4ELi4ELb0EEENS1_24CollectiveEpilogueBwdGQAISA_fSD_Li256ELb0ELb1EEENS1_19SingleTileSchedulerILb0ELb0ELb0ELi128EEEEEEEEEvNT_6ParamsE$_ZZN4cute6detail16composition_implINS_5tupleIJNS_1CILi16EEENS3_ILi2EEES5_S5_NS3_ILi4EEES5_EEENS2_IJNS3_ILi1EEEiiiNS3_ILi144EEENS3_ILi512EEEEEES5_NS3_ILi64EEEEEDaRKT_RKT0_RKT1_RKT2_ENKUlRKT_T0_E_clINS2_IJNS2_IJEEESV_S5_S8_EEENS_17integral_constantIiLi3EEEEEDaSR_SS_:
[----:B------:R-:W-:Y:S02]  /*ca80*/  IADD3 R4, R1, 0x16b0, RZ ;  /* 0x000016b001047810 */ /* 0x000fe40007ffe0ff */
[----:B------:R-:W-:Y:S02]  /*ca90*/  MOV R8, 0xcad0 ;  /* 0x0000cad000087802 */ /* 0x000fe40000000f00 */
[----:B------:R-:W-:-:S04]  /*caa0*/  IADD3 R4, R4, c[0x0][0x20], RZ ;  /* 0x0000080004047a10 */ /* 0x000fc80007ffe0ff */
[----:B------:R-:W-:Y:S02]  /*cab0*/  IADD3 R2, R4, 0x4, RZ ;  /* 0x0000000404027810 */ /* 0x000fe40007ffe0ff */
[----:B------:R-:W-:Y:S05]  /*cac0*/  CALL.REL.NOINC `($_ZN7cutlass13device_kernelIN5flash19enable_sm80_to_sm89INS1_16FlashAttnBwdSm80INS1_25CollectiveMainloopBwdSm80ILi2ELi2EN4cute5tupleIJNS5_1CILi128EEES8_NS7_ILi64EEEEEENS_10bfloat16_tEfNS_4arch4Sm80ELb0ELb0ELb1ELb0ELb1ELb0ELb0ELb0ELi2ELi4ELi4ELi4ELb0EEENS1_24CollectiveEpilogueBwdGQAISA_fSD_Li256ELb0ELb1EEENS1_19SingleTileSchedulerILb0ELb0ELb0ELi128EEEEEEEEEvNT_6ParamsE$_ZN4cute3eso3ESOILb0ELb1EJiEEC2ERKi) ;  /* 0xffffa0e000007944 */ /* 0x000fea0003c3ffff */
[----:B-1----:R1:W5:Y:S01]  /*cad0*/  LDL R3, [R1+0x16b4] ;  /* 0x0016b40001037983 */ /* 0x0023620000100800 */
[----:B------:R-:W-:Y:S02]  /*cae0*/  MOV R2, R4 ;  /* 0x0000000400027202 */ /* 0x000fe40000000f00 */
[----:B------:R-:W-:Y:S02]  /*caf0*/  MOV R4, 0xcb10 ;  /* 0x0000cb1000047802 */ /* 0x000fe40000000f00 */
[----:B-1---5:R-:W-:Y:S05]  /*cb00*/  CALL.REL.NOINC `($_ZN7cutlass13device_kernelIN5flash19enable_sm80_to_sm89INS1_16FlashAttnBwdSm80INS1_25CollectiveMainloopBwdSm80ILi2ELi2EN4cute5tupleIJNS5_1CILi128EEES8_NS7_ILi64EEEEEENS_10bfloat16_tEfNS_4arch4Sm80ELb0ELb0ELb1ELb0ELb1ELb0ELb0ELb0ELi2ELi4ELi4ELi4ELb0EEENS1_24CollectiveEpilogueBwdGQAISA_fSD_Li256ELb0ELb1EEENS1_19SingleTileSchedulerILb0ELb0ELb0ELi128EEEEEEEEEvNT_6ParamsE$_ZN4cute3eso3ESOILb1ELb0EJNS_5tupleIJNS_1CILi2EEEEEENS2_IJiEEENS3_ILi1EEES7_EEC2ERKS5_RKS6_RKS7_SE_) ;  /* 0xffffb87000007944 */ /* 0x022fea0003c3ffff */
[----:B-1----:R1:W5:Y:S01]  /*cb10*/  LDL R2, [R1+0x16b0] ;  /* 0x0016b00001027983 */ /* 0x0023620000100800 */
[----:B------:R-:W-:-:S04]  /*cb20*/  MOV R75, 0x0 ;  /* 0x00000000004b7802 */ /* 0x000fc80000000f00 */
[----:B------:R-:W-:Y:S05]  /*cb30*/  RET.REL.NODEC R74 `(_ZN7cutlass13device_kernelIN5flash19enable_sm80_to_sm89INS1_16FlashAttnBwdSm80INS1_25CollectiveMainloopBwdSm80ILi2ELi2EN4cute5tupleIJNS5_1CILi128EEES8_NS7_ILi64EEEEEENS_10bfloat16_tEfNS_4arch4Sm80ELb0ELb0ELb1ELb0ELb1ELb0ELb0ELb0ELi2ELi4ELi4ELi4ELb0EEENS1_24CollectiveEpilogueBwdGQAISA_fSD_Li256ELb0ELb1EEENS1_19SingleTileSchedulerILb0ELb0ELb0ELi128EEEEEEEEEvNT_6ParamsE) ;  /* 0xffff34c04a007950 */ /* 0x000fea0003c3ffff */
        .type           $_ZN7cutlass13device_kernelIN5flash19enable_sm80_to_sm89INS1_16FlashAttnBwdSm80INS1_25CollectiveMainloopBwdSm80ILi2ELi2EN4cute5tupleIJNS5_1CILi128EEES8_NS7_ILi64EEEEEENS_10bfloat16_tEfNS_4arch4Sm80ELb0ELb0ELb1ELb0ELb1ELb0ELb0ELb0ELi2ELi4ELi4ELi4ELb0EEENS1_24CollectiveEpilogueBwdGQAISA_fSD_Li256ELb0ELb1EEENS1_19SingleTileSchedulerILb0ELb0ELb0ELi128EEEEEEEEEvNT_6ParamsE$_ZZN4cute6detail16composition_implINS_5tupleIJNS_1CILi16EEENS3_ILi2EEES5_S5_NS3_ILi4EEES5_EEENS2_IJNS3_ILi1EEEiiiNS3_ILi144EEENS3_ILi512EEEEEES5_NS3_ILi64EEEEEDaRKT_RKT0_RKT1_RKT2_ENKUlRKT_T0_E_clINS2_IJNS2_IJS5_EEENS2_IJiEEES8_S8_EEENS_17integral_constantIiLi4EEEEEDaSR_SS_,@function
        .size           $_ZN7cutlass13device_kernelIN5flash19enable_sm80_to_sm89INS1_16FlashAttnBwdSm80INS1_25CollectiveMainloopBwdSm80ILi2ELi2EN4cute5tupleIJNS5_1CILi128EEES8_NS7_ILi64EEEEEENS_10bfloat16_tEfNS_4arch4Sm80ELb0ELb0ELb1ELb0ELb1ELb0ELb0ELb0ELi2ELi4ELi4ELi4ELb0EEENS1_24CollectiveEpilogueBwdGQAISA_fSD_Li256ELb0ELb1EEENS1_19SingleTileSchedulerILb0ELb0ELb0ELi128EEEEEEEEEvNT_6ParamsE$_ZZN4cute6detail16composition_implINS_5tupleIJNS_1CILi16EEENS3_ILi2EEES5_S5_NS3_ILi4EEES5_EEENS2_IJNS3_ILi1EEEiiiNS3_ILi144EEENS3_ILi512EEEEEES5_NS3_ILi64EEEEEDaRKT_RKT0_RKT1_RKT2_ENKUlRKT_T0_E_clINS2_IJNS2_IJS5_EEENS2_IJiEEES8_S8_EEENS_17integral_constantIiLi4EEEEEDaSR_SS_,($_ZN7cutlass13device_kernelIN5flash19enable_sm80_to_sm89INS1_16FlashAttnBwdSm80INS1_25CollectiveMainloopBwdSm80ILi2ELi2EN4cute5tupleIJNS5_1CILi128EEES8_NS7_ILi64EEEEEENS_10bfloat16_tEfNS_4arch4Sm80ELb0ELb0ELb1ELb0ELb1ELb0ELb0ELb0ELi2ELi4ELi4ELi4ELb0EEENS1_24CollectiveEpilogueBwdGQAISA_fSD_Li256ELb0ELb1EEENS1_19SingleTileSchedulerILb0ELb0ELb0ELi128EEEEEEEEEvNT_6ParamsE$_ZZN4cute6detail16composition_implINS_5tupleIJNS_1CILi16EEENS3_ILi2EEES5_S5_NS3_ILi4EEES5_EEENS2_IJNS3_ILi1EEEiiiNS3_ILi144EEENS3_ILi512EEEEEES6_S4_EEDaRKT_RKT0_RKT1_RKT2_ENKUlRKT_T0_E_clINS2_IJNS2_IJEEESU_S6_S8_EEENS_17integral_constantIiLi1EEEEEDaSQ_SR_ - $_ZN7cutlass13device_kernelIN5flash19enable_sm80_to_sm89INS1_16FlashAttnBwdSm80INS1_25CollectiveMainloopBwdSm80ILi2ELi2EN4cute5tupleIJNS5_1CILi128EEES8_NS7_ILi64EEEEEENS_10bfloat16_tEfNS_4arch4Sm80ELb0ELb0ELb1ELb0ELb1ELb0ELb0ELb0ELi2ELi4ELi4ELi4ELb0EEENS1_24CollectiveEpilogueBwdGQAISA_fSD_Li256ELb0ELb1EEENS1_19SingleTileSchedulerILb0ELb0ELb0ELi128EEEEEEEEEvNT_6ParamsE$_ZZN4cute6detail16composition_implINS_5tupleIJNS_1CILi16EEENS3_ILi2EEES5_S5_NS3_ILi4EEES5_EEENS2_IJNS3_ILi1EEEiiiNS3_ILi144EEENS3_ILi512EEEEEES5_NS3_ILi64EEEEEDaRKT_RKT0_RKT1_RKT2_ENKUlRKT_T0_E_clINS2_IJNS2_IJS5_EEENS2_IJiEEES8_S8_EEENS_17integral_constantIiLi4EEEEEDaSR_SS_)
$_ZN7cutlass13device_kernelIN5flash19enable_sm80_to_sm89INS1_16FlashAttnBwdSm80INS1_25CollectiveMainloopBwdSm80ILi2ELi2EN4cute5tupleIJNS5_1CILi128EEES8_NS7_ILi64EEEEEENS_10bfloat16_tEfNS_4arch4Sm80ELb0ELb0ELb1ELb0ELb1ELb0ELb0ELb0ELi2ELi4ELi4ELi4ELb0EEENS1_24CollectiveEpilogueBwdGQAISA_fSD_Li256ELb0ELb1EEENS1_19SingleTileSchedulerILb0ELb0ELb0ELi128EEEEEEEEEvNT_6ParamsE$_ZZN4cute6detail16composition_implINS_5tupleIJNS_1CILi16EEENS3_ILi2EEES5_S5_NS3_ILi4EEES5_EEENS2_IJNS3_ILi1EEEiiiNS3_ILi144EEENS3_ILi512EEEEEES5_NS3_ILi64EEEEEDaRKT_RKT0_RKT1_RKT2_ENKUlRKT_T0_E_clINS2_IJNS2_IJS5_EEENS2_IJiEEES8_S8_EEENS_17integral_constantIiLi4EEEEEDaSR_SS_:
[----:B------:R-:W-:-:S05]  /*cb40*/  IADD3 R5, R5, -c[0x0][0x20], RZ ;  /* 0x8000080005057a10 */ /* 0x000fca0007ffe0ff */
[----:B------:R1:W5:Y:S01]  /*cb50*/  LDL R3, [R5] ;  /* 0x0000000005037983 */ /* 0x0003620000100800 */
[----:B------:R-:W-:Y:S02]  /*cb60*/  IADD3 R2, R1, 0x16b0, RZ ;  /* 0x000016b001027810 */ /* 0x000fe40007ffe0ff */
[----:B------:R-:W-:Y:S02]  /*cb70*/  MOV R4, 0xcba0 ;  /* 0x0000cba000047802 */ /* 0x000fe40000000f00 */
[----:B------:R-:W-:Y:S02]  /*cb80*/  IADD3 R2, R2, c[0x0][0x20], RZ ;  /* 0x0000080002027a10 */ /* 0x000fe40007ffe0ff */
[----:B-1---5:R-:W-:Y:S05]  /*cb90*/  CALL.REL.NOINC `($_ZN7cutlass13device_kernelIN5flash19enable_sm80_to_sm89INS1_16FlashAttnBwdSm80INS1_25CollectiveMainloopBwdSm80ILi2ELi2EN4cute5tupleIJNS5_1CILi128EEES8_NS7_ILi64EEEEEENS_10bfloat16_tEfNS_4arch4Sm80ELb0ELb0ELb1ELb0ELb1ELb0ELb0ELb0ELi2ELi4ELi4ELi4ELb0EEENS1_24CollectiveEpilogueBwdGQAISA_fSD_Li256ELb0ELb1EEENS1_19SingleTileSchedulerILb0ELb0ELb0ELi128EEEEEEEEEvNT_6ParamsE$_ZN4cute3eso3ESOILb1ELb0EJNS_5tupleIJNS_1CILi2EEEEEENS2_IJiEEENS3_ILi1EEES7_EEC2ERKS5_RKS6_RKS7_SE_) ;  /* 0xffffb7e000007944 */ /* 0x022fea0003c3ffff */
[----:B-1----:R1:W5:Y:S01]  /*cba0*/  LDL R3, [R1+0x16b0] ;  /* 0x0016b00001037983 */ /* 0x0023620000100800 */
[----:B------:R-:W-:-:S04]  /*cbb0*/  MOV R75, 0x0 ;  /* 0x00000000004b7802 */ /* 0x000fc80000000f00 */
[----:B------:R-:W-:Y:S05]  /*cbc0*/  RET.REL.NODEC R74 `(_ZN7cutlass13device_kernelIN5flash19enable_sm80_to_sm89INS1_16FlashAttnBwdSm80INS1_25CollectiveMainloopBwdSm80ILi2ELi2EN4cute5tupleIJNS5_1CILi128EEES8_NS7_ILi64EEEEEENS_10bfloat16_tEfNS_4arch4Sm80ELb0ELb0ELb1ELb0ELb1ELb0ELb0ELb0ELi2ELi4ELi4ELi4ELb0EEENS1_24CollectiveEpilogueBwdGQAISA_fSD_Li256ELb0ELb1EEENS1_19SingleTileSchedulerILb0ELb0ELb0ELi128EEEEEEEEEvNT_6ParamsE) ;  /* 0xffff34304a007950 */ /* 0x000fea0003c3ffff */
        .type           $_ZN7cutlass13device_kernelIN5flash19enable_sm80_to_sm89INS1_16FlashAttnBwdSm80INS1_25CollectiveMainloopBwdSm80ILi2ELi2EN4cute5tupleIJNS5_1CILi128EEES8_NS7_ILi64EEEEEENS_10bfloat16_tEfNS_4arch4Sm80ELb0ELb0ELb1ELb0ELb1ELb0ELb0ELb0ELi2ELi4ELi4ELi4ELb0EEENS1_24CollectiveEpilogueBwdGQAISA_fSD_Li256ELb0ELb1EEENS1_19SingleTileSchedulerILb0ELb0ELb0ELi128EEEEEEEEEvNT_6ParamsE$_ZZN4cute6detail16composition_implINS_5tupleIJNS_1CILi16EEENS3_ILi2EEES5_S5_NS3_ILi4EEES5_EEENS2_IJNS3_ILi1EEEiiiNS3_ILi144EEENS3_ILi512EEEEEES6_S4_EEDaRKT_RKT0_RKT1_RKT2_ENKUlRKT_T0_E_clINS2_IJNS2_IJEEESU_S6_S8_EEENS_17integral_constantIiLi1EEEEEDaSQ_SR_,@function
        .size           $_ZN7cutlass13device_kernelIN5flash19enable_sm80_to_sm89INS1_16FlashAttnBwdSm80INS1_25CollectiveMainloopBwdSm80ILi2ELi2EN4cute5tupleIJNS5_1CILi128EEES8_NS7_ILi64EEEEEENS_10bfloat16_tEfNS_4arch4Sm80ELb0ELb0ELb1ELb0ELb1ELb0ELb0ELb0ELi2ELi4ELi4ELi4ELb0EEENS1_24CollectiveEpilogueBwdGQAISA_fSD_Li256ELb0ELb1EEENS1_19SingleTileSchedulerILb0ELb0ELb0ELi128EEEEEEEEEvNT_6ParamsE$_ZZN4cute6detail16composition_implINS_5tupleIJNS_1CILi16EEENS3_ILi2EEES5_S5_NS3_ILi4EEES5_EEENS2_IJNS3_ILi1EEEiiiNS3_ILi144EEENS3_ILi512EEEEEES6_S4_EEDaRKT_RKT0_RKT1_RKT2_ENKUlRKT_T0_E_clINS2_IJNS2_IJEEESU_S6_S8_EEENS_17integral_constantIiLi1EEEEEDaSQ_SR_,($_ZN7cutlass13device_kernelIN5flash19enable_sm80_to_sm89INS1_16FlashAttnBwdSm80INS1_25CollectiveMainloopBwdSm80ILi2ELi2EN4cute5tupleIJNS5_1CILi128EEES8_NS7_ILi64EEEEEENS_10bfloat16_tEfNS_4arch4Sm80ELb0ELb0ELb1ELb0ELb1ELb0ELb0ELb0ELi2ELi4ELi4ELi4ELb0EEENS1_24CollectiveEpilogueBwdGQAISA_fSD_Li256ELb0ELb1EEENS1_19SingleTileSchedulerILb0ELb0ELb0ELi128EEEEEEEEEvNT_6ParamsE$_ZZN4cute6detail16composition_implINS_5tupleIJNS_1CILi16EEENS3_ILi2EEES5_S5_NS3_ILi4EEES5_EEENS2_IJNS3_ILi1EEEiiiNS3_ILi144EEENS3_ILi512EEEEEES6_S4_EEDaRKT_RKT0_RKT1_RKT2_ENKUlRKT_T0_E_clINS2_IJNS2_IJS5_EEENS2_IJiEEES5_S8_EEENS_17integral_constantIiLi2EEEEEDaSQ_SR_ - $_ZN7cutlass13device_kernelIN5flash19enable_sm80_to_sm89INS1_16FlashAttnBwdSm80INS1_25CollectiveMainloopBwdSm80ILi2ELi2EN4cute5tupleIJNS5_1CILi128EEES8_NS7_ILi64EEEEEENS_10bfloat16_tEfNS_4arch4Sm80ELb0ELb0ELb1ELb0ELb1ELb0ELb0ELb0ELi2ELi4ELi4ELi4ELb0EEENS1_24CollectiveEpilogueBwdGQAISA_fSD_Li256ELb0ELb1EEENS1_19SingleTileSchedulerILb0ELb0ELb0ELi128EEEEEEEEEvNT_6ParamsE$_ZZN4cute6detail16composition_implINS_5tupleIJNS_1CILi16EEENS3_ILi2EEES5_S5_NS3_ILi4EEES5_EEENS2_IJNS3_ILi1EEEiiiNS3_ILi144EEENS3_ILi512EEEEEES6_S4_EEDaRKT_RKT0_RKT1_RKT2_ENKUlRKT_T0_E_clINS2_IJNS2_IJEEESU_S6_S8_EEENS_17integral_constantIiLi1EEEEEDaSQ_SR_)
$_ZN7cutlass13device_kernelIN5flash19enable_sm80_to_sm89INS1_16FlashAttnBwdSm80INS1_25CollectiveMainloopBwdSm80ILi2ELi2EN4cute5tupleIJNS5_1CILi128EEES8_NS7_ILi64EEEEEENS_10bfloat16_tEfNS_4arch4Sm80ELb0ELb0ELb1ELb0ELb1ELb0ELb0ELb0ELi2ELi4ELi4ELi4ELb0EEENS1_24CollectiveEpilogueBwdGQAISA_fSD_Li256ELb0ELb1EEENS1_19SingleTileSchedulerILb0ELb0ELb0ELi128EEEEEEEEEvNT_6ParamsE$_ZZN4cute6detail16composition_implINS_5tupleIJNS_1CILi16EEENS3_ILi2EEES5_S5_NS3_ILi4EEES5_EEENS2_IJNS3_ILi1EEEiiiNS3_ILi144EEENS3_ILi512EEEEEES6_S4_EEDaRKT_RKT0_RKT1_RKT2_ENKUlRKT_T0_E_clINS2_IJNS2_IJEEESU_S6_S8_EEENS_17integral_constantIiLi1EEEEEDaSQ_SR_:
        /* <DEDUP_REMOVED lines=8> */
[----:B-1---5:R-:W-:Y:S05]  /*cc50*/  CALL.REL.NOINC `($_ZN7cutlass13device_kernelIN5flash19enable_sm80_to_sm89INS1_16FlashAttnBwdSm80INS1_25CollectiveMainloopBwdSm80ILi2ELi2EN4cute5tupleIJNS5_1CILi128EEES8_NS7_ILi64EEEEEENS_10bfloat16_tEfNS_4arch4Sm80ELb0ELb0ELb1ELb0ELb1ELb0ELb0ELb0ELi2ELi4ELi4ELi4ELb0EEENS1_24CollectiveEpilogueBwdGQAISA_fSD_Li256ELb0ELb1EEENS1_19SingleTileSchedulerILb0ELb0ELb0ELi128EEEEEEEEEvNT_6ParamsE$_ZN4cute3eso3ESOILb1ELb0EJNS_5tupleIJNS_1CILi2EEEEEENS2_IJiEEES4_NS3_ILi1EEEEEC2ERKS5_RKS6_RKS4_RKS7_) ;  /* 0xffffb77000007944 */ /* 0x022fea0003c3ffff */
[----:B-1----:R1:W5:Y:S01]  /*cc60*/  LDL R2, [R1+0x16c8] ;  /* 0x0016c80001027983 */ /* 0x0023620000100800 */
[----:B------:R-:W-:Y:S02]  /*cc70*/  MOV R4, R10 ;  /* 0x0000000a00047202 */ /* 0x000fe40000000f00 */
[----:B------:R-:W-:-:S04]  /*cc80*/  MOV R5, 0x0 ;  /* 0x0000000000057802 */ /* 0x000fc80000000f00 */
[----:B------:R-:W-:Y:S05]  /*cc90*/  RET.REL.NODEC R4 `(_ZN7cutlass13device_kernelIN5flash19enable_sm80_to_sm89INS1_16FlashAttnBwdSm80INS1_25CollectiveMainloopBwdSm80ILi2ELi2EN4cute5tupleIJNS5_1CILi128EEES8_NS7_ILi64EEEEEENS_10bfloat16_tEfNS_4arch4Sm80ELb0ELb0ELb1ELb0ELb1ELb0ELb0ELb0ELi2ELi4ELi4ELi4ELb0EEENS1_24CollectiveEpilogueBwdGQAISA_fSD_Li256ELb0ELb1EEENS1_19SingleTileSchedulerILb0ELb0ELb0ELi128EEEEEEEEEvNT_6ParamsE) ;  /* 0xffff336004007950 */ /* 0x000fea0003c3ffff */
        .type           $_ZN7cutlass13device_kernelIN5flash19enable_sm80_to_sm89INS1_16FlashAttnBwdSm80INS1_25CollectiveMainloopBwdSm80ILi2ELi2EN4cute5tupleIJNS5_1CILi128EEES8_NS7_ILi64EEEEEENS_10bfloat16_tEfNS_4arch4Sm80ELb0ELb0ELb1ELb0ELb1ELb0ELb0ELb0ELi2ELi4ELi4ELi4ELb0EEENS1_24CollectiveEpilogueBwdGQAISA_fSD_Li256ELb0ELb1EEENS1_19SingleTileSchedulerILb0ELb0ELb0ELi128EEEEEEEEEvNT_6ParamsE$_ZZN4cute6detail16composition_implINS_5tupleIJNS_1CILi16EEENS3_ILi2EEES5_S5_NS3_ILi4EEES5_EEENS2_IJNS3_ILi1EEEiiiNS3_ILi144EEENS3_ILi512EEEEEES6_S4_EEDaRKT_RKT0_RKT1_RKT2_ENKUlRKT_T0_E_clINS2_IJNS2_IJS5_EEENS2_IJiEEES5_S8_EEENS_17integral_constantIiLi2EEEEEDaSQ_SR_,@function
        .size           $_ZN7cutlass13device_kernelIN5flash19enable_sm80_to_sm89INS1_16FlashAttnBwdSm80INS1_25CollectiveMainloopBwdSm80ILi2ELi2EN4cute5tupleIJNS5_1CILi128EEES8_NS7_ILi64EEEEEENS_10bfloat16_tEfNS_4arch4Sm80ELb0ELb0ELb1ELb0ELb1ELb0ELb0ELb0ELi2ELi4ELi4ELi4ELb0EEENS1_24CollectiveEpilogueBwdGQAISA_fSD_Li256ELb0ELb1EEENS1_19SingleTileSchedulerILb0ELb0ELb0ELi128EEEEEEEEEvNT_6ParamsE$_ZZN4cute6detail16composition_implINS_5tupleIJNS_1CILi16EEENS3_ILi2EEES5_S5_NS3_ILi4EEES5_EEENS2_IJNS3_ILi1EEEiiiNS3_ILi144EEENS3_ILi512EEEEEES6_S4_EEDaRKT_RKT0_RKT1_RKT2_ENKUlRKT_T0_E_clINS2_IJNS2_IJS5_EEENS2_IJiEEES5_S8_EEENS_17integral_constantIiLi2EEEEEDaSQ_SR_,($_ZN7cutlass13device_kernelIN5flash19enable_sm80_to_sm89INS1_16FlashAttnBwdSm80INS1_25CollectiveMainloopBwdSm80ILi2ELi2EN4cute5tupleIJNS5_1CILi128EEES8_NS7_ILi64EEEEEENS_10bfloat16_tEfNS_4arch4Sm80ELb0ELb0ELb1ELb0ELb1ELb0ELb0ELb0ELi2ELi4ELi4ELi4ELb0EEENS1_24CollectiveEpilogueBwdGQAISA_fSD_Li256ELb0ELb1EEENS1_19SingleTileSchedulerILb0ELb0ELb0ELi128EEEEEEEEEvNT_6ParamsE$_ZZN4cute6detail16composition_implINS_5tupleIJNS_1CILi16EEENS3_ILi2EEES5_S5_NS3_ILi4EEES5_EEENS2_IJNS3_ILi1EEEiiiNS3_ILi144EEENS3_ILi512EEEEEES6_S4_EEDaRKT_RKT0_RKT1_RKT2_ENKUlRKT_T0_E_clINS2_IJNS2_IJS5_S5_EEENS2_IJiiEEES8_S8_EEENS_17integral_constantIiLi3EEEEEDaSQ_SR_ - $_ZN7cutlass13device_kernelIN5flash19enable_sm80_to_sm89INS1_16FlashAttnBwdSm80INS1_25CollectiveMainloopBwdSm80ILi2ELi2EN4cute5tupleIJNS5_1CILi128EEES8_NS7_ILi64EEEEEENS_10bfloat16_tEfNS_4arch4Sm80ELb0ELb0ELb1ELb0ELb1ELb0ELb0ELb0ELi2ELi4ELi4ELi4ELb0EEENS1_24CollectiveEpilogueBwdGQAISA_fSD_Li256ELb0ELb1EEENS1_19SingleTileSchedulerILb0ELb0ELb0ELi128EEEEEEEEEvNT_6ParamsE$_ZZN4cute6detail16composition_implINS_5tupleIJNS_1CILi16EEENS3_ILi2EEES5_S5_NS3_ILi4EEES5_EEENS2_IJNS3_ILi1EEEiiiNS3_ILi144EEENS3_ILi512EEEEEES6_S4_EEDaRKT_RKT0_RKT1_RKT2_ENKUlRKT_T0_E_clINS2_IJNS2_IJS5_EEENS2_IJiEEES5_S8_EEENS_17integral_constantIiLi2EEEEEDaSQ_SR_)
$_ZN7cutlass13device_kernelIN5flash19enable_sm80_to_sm89INS1_16FlashAttnBwdSm80INS1_25CollectiveMainloopBwdSm80ILi2ELi2EN4cute5tupleIJNS5_1CILi128EEES8_NS7_ILi64EEEEEENS_10bfloat16_tEfNS_4arch4Sm80ELb0ELb0ELb1ELb0ELb1ELb0ELb0ELb0ELi2ELi4ELi4ELi4ELb0EEENS1_24CollectiveEpilogueBwdGQAISA_fSD_Li256ELb0ELb1EEENS1_19SingleTileSchedulerILb0ELb0ELb0ELi128EEEEEEEEEvNT_6ParamsE$_ZZN4cute6detail16composition_implINS_5tupleIJNS_1CILi16EEENS3_ILi2EEES5_S5_NS3_ILi4EEES5_EEENS2_IJNS3_ILi1EEEiiiNS3_ILi144EEENS3_ILi512EEEEEES6_S4_EEDaRKT_RKT0_RKT1_RKT2_ENKUlRKT_T0_E_clINS2_IJNS2_IJS5_EEENS2_IJiEEES5_S8_EEENS_17integral_constantIiLi2EEEEEDaSQ_SR_:
        /* <DEDUP_REMOVED lines=8> */
[----:B-1---5:R-:W-:Y:S05]  /*cd20*/  CALL.REL.NOINC `($_ZN7cutlass13device_kernelIN5flash19enable_sm80_to_sm89INS1_16FlashAttnBwdSm80INS1_25CollectiveMainloopBwdSm80ILi2ELi2EN4cute5tupleIJNS5_1CILi128EEES8_NS7_ILi64EEEEEENS_10bfloat16_tEfNS_4arch4Sm80ELb0ELb0ELb1ELb0ELb1ELb0ELb0ELb0ELi2ELi4ELi4ELi4ELb0EEENS1_24CollectiveEpilogueBwdGQAISA_fSD_Li256ELb0ELb1EEENS1_19SingleTileSchedulerILb0ELb0ELb0ELi128EEEEEEEEEvNT_6ParamsE$_ZN4cute3eso3ESOILb0ELb0EJiiEEC2ERKiS4_) ;  /* 0xffff96e000007944 */ /* 0x022fea0003c3ffff */
[----:B-1----:R1:W5:Y:S01]  /*cd30*/  LDL.64 R2, [R1+0x16c8] ;  /* 0x0016c80001027983 */ /* 0x0023620000100a00 */
[----:B------:R-:W-:-:S03]  /*cd40*/  MOV R6, 0xcd60 ;  /* 0x0000cd6000067802 */ /* 0x000fc60000000f00 */
[----:B-1---5:R-:W-:Y:S05]  /*cd50*/  CALL.REL.NOINC `($_ZN7cutlass13device_kernelIN5flash19enable_sm80_to_sm89INS1_16FlashAttnBwdSm80INS1_25CollectiveMainloopBwdSm80ILi2ELi2EN4cute5tupleIJNS5_1CILi128EEES8_NS7_ILi64EEEEEENS_10bfloat16_tEfNS_4arch4Sm80ELb0ELb0ELb1ELb0ELb1ELb0ELb0ELb0ELi2ELi4ELi4ELi4ELb0EEENS1_24CollectiveEpilogueBwdGQAISA_fSD_Li256ELb0ELb1EEENS1_19SingleTileSchedulerILb0ELb0ELb0ELi128EEEEEEEEEvNT_6ParamsE$_ZN4cute3eso3ESOILb1ELb0EJNS_5tupleIJNS_1CILi2EEES4_EEENS2_IJiiEEENS3_ILi1EEES7_EEC2ERKS5_RKS6_RKS7_SE_) ;  /* 0xffffb7c000007944 */ /* 0x022fea0003c3ffff */
[----:B-1----:R1:W5:Y:S01]  /*cd60*/  LDL.64 R2, [R1+0x16c8] ;  /* 0x0016c80001027983 */ /* 0x0023620000100a00 */
[----:B------:R-:W-:-:S04]  /*cd70*/  MOV R73, 0x0 ;  /* 0x0000000000497802 */ /* 0x000fc80000000f00 */
[----:B------:R-:W-:Y:S05]  /*cd80*/  RET.REL.NODEC R72 `(_ZN7cutlass13device_kernelIN5flash19enable_sm80_to_sm89INS1_16FlashAttnBwdSm80INS1_25CollectiveMainloopBwdSm80ILi2ELi2EN4cute5tupleIJNS5_1CILi128EEES8_NS7_ILi64EEEEEENS_10bfloat16_tEfNS_4arch4Sm80ELb0ELb0ELb1ELb0ELb1ELb0ELb0ELb0ELi2ELi4ELi4ELi4ELb0EEENS1_24CollectiveEpilogueBwdGQAISA_fSD_Li256ELb0ELb1EEENS1_19SingleTileSchedulerILb0ELb0ELb0ELi128EEEEEEEEEvNT_6ParamsE) ;  /* 0xffff327048007950 */ /* 0x000fea0003c3ffff */
        .type           $_ZN7cutlass13device_kernelIN5flash19enable_sm80_to_sm89INS1_16FlashAttnBwdSm80INS1_25CollectiveMainloopBwdSm80ILi2ELi2EN4cute5tupleIJNS5_1CILi128EEES8_NS7_ILi64EEEEEENS_10bfloat16_tEfNS_4arch4Sm80ELb0ELb0ELb1ELb0ELb1ELb0ELb0ELb0ELi2ELi4ELi4ELi4ELb0EEENS1_24CollectiveEpilogueBwdGQAISA_fSD_Li256ELb0ELb1EEENS1_19SingleTileSchedulerILb0ELb0ELb0ELi128EEEEEEEEEvNT_6ParamsE$_ZZN4cute6detail16composition_implINS_5tupleIJNS_1CILi16EEENS3_ILi2EEES5_S5_NS3_ILi4EEES5_EEENS2_IJNS3_ILi1EEEiiiNS3_ILi144EEENS3_ILi512EEEEEES6_S4_EEDaRKT_RKT0_RKT1_RKT2_ENKUlRKT_T0_E_clINS2_IJNS2_IJS5_S5_EEENS2_IJiiEEES8_S8_EEENS_17integral_constantIiLi3EEEEEDaSQ_SR_,@function
        .size           $_ZN7cutlass13device_kernelIN5flash19enable_sm80_to_sm89INS1_16FlashAttnBwdSm80INS1_25CollectiveMainloopBwdSm80ILi2ELi2EN4cute5tupleIJNS5_1CILi128EEES8_NS7_ILi64EEEEEENS_10bfloat16_tEfNS_4arch4Sm80ELb0ELb0ELb1ELb0ELb1ELb0ELb0ELb0ELi2ELi4ELi4ELi4ELb0EEENS1_24CollectiveEpilogueBwdGQAISA_fSD_Li256ELb0ELb1EEENS1_19SingleTileSchedulerILb0ELb0ELb0ELi128EEEEEEEEEvNT_6ParamsE$_ZZN4cute6detail16composition_implINS_5tupleIJNS_1CILi16EEENS3_ILi2EEES5_S5_NS3_ILi4EEES5_EEENS2_IJNS3_ILi1EEEiiiNS3_ILi144EEENS3_ILi512EEEEEES6_S4_EEDaRKT_RKT0_RKT1_RKT2_ENKUlRKT_T0_E_clINS2_IJNS2_IJS5_S5_EEENS2_IJiiEEES8_S8_EEENS_17integral_constantIiLi3EEEEEDaSQ_SR_,($_ZN7cutlass13device_kernelIN5flash19enable_sm80_to_sm89INS1_16FlashAttnBwdSm80INS1_25CollectiveMainloopBwdSm80ILi2ELi2EN4cute5tupleIJNS5_1CILi128EEES8_NS7_ILi64EEEEEENS_10bfloat16_tEfNS_4arch4Sm80ELb0ELb0ELb1ELb0ELb1ELb0ELb0ELb0ELi2ELi4ELi4ELi4ELb0EEENS1_24CollectiveEpilogueBwdGQAISA_fSD_Li256ELb0ELb1EEENS1_19SingleTileSchedulerILb0ELb0ELb0ELi128EEEEEEEEEvNT_6ParamsE$_ZZN4cute6detail16composition_implINS_5tupleIJNS_1CILi16EEENS3_ILi2EEES5_S5_NS3_ILi4EEES5_EEENS2_IJNS3_ILi1EEEiiiNS3_ILi144EEENS3_ILi512EEEEEES6_S4_EEDaRKT_RKT0_RKT1_RKT2_ENKUlRKT_T0_E_clINS2_IJNS2_IJS5_S5_EEENS2_IJiiEEES8_S8_EEENS_17integral_constantIiLi4EEEEEDaSQ_SR_ - $_ZN7cutlass13device_kernelIN5flash19enable_sm80_to_sm89INS1_16FlashAttnBwdSm80INS1_25CollectiveMainloopBwdSm80ILi2ELi2EN4cute5tupleIJNS5_1CILi128EEES8_NS7_ILi64EEEEEENS_10bfloat16_tEfNS_4arch4Sm80ELb0ELb0ELb1ELb0ELb1ELb0ELb0ELb0ELi2ELi4ELi4ELi4ELb0EEENS1_24CollectiveEpilogueBwdGQAISA_fSD_Li256ELb0ELb1EEENS1_19SingleTileSchedulerILb0ELb0ELb0ELi128EEEEEEEEEvNT_6ParamsE$_ZZN4cute6detail16composition_implINS_5tupleIJNS_1CILi16EEENS3_ILi2EEES5_S5_NS3_ILi4EEES5_EEENS2_IJNS3_ILi1EEEiiiNS3_ILi144EEENS3_ILi512EEEEEES6_S4_EEDaRKT_RKT0_RKT1_RKT2_ENKUlRKT_T0_E_clINS2_IJNS2_IJS5_S5_EEENS2_IJiiEEES8_S8_EEENS_17integral_constantIiLi3EEEEEDaSQ_SR_)
$_ZN7cutlass13device_kernelIN5flash19enable_sm80_to_sm89INS1_16FlashAttnBwdSm80INS1_25CollectiveMainloopBwdSm80ILi2ELi2EN4cute5tupleIJNS5_1CILi128EEES8_NS7_ILi64EEEEEENS_10bfloat16_tEfNS_4arch4Sm80ELb0ELb0ELb1ELb0ELb1ELb0ELb0ELb0ELi2ELi4ELi4ELi4ELb0EEENS1_24CollectiveEpilogueBwdGQAISA_fSD_Li256ELb0ELb1EEENS1_19SingleTileSchedulerILb0ELb0ELb0ELi128EEEEEEEEEvNT_6ParamsE$_ZZN4cute6detail16composition_implINS_5tupleIJNS_1CILi16EEENS3_ILi2EEES5_S5_NS3_ILi4EEES5_EEENS2_IJNS3_ILi1EEEiiiNS3_ILi144EEENS3_ILi512EEEEEES6_S4_EEDaRKT_RKT0_RKT1_RKT2_ENKUlRKT_T0_E_clINS2_IJNS2_IJS5_S5_EEENS2_IJiiEEES8_S8_EEENS_17integral_constantIiLi3EEEEEDaSQ_SR_:
[----:B------:R-:W-:-:S05]  /*cd90*/  IADD3 R5, R5, -c[0x0][0x20], RZ ;  /* 0x8000080005057a10 */ /* 0x000fca0007ffe0ff */
[----:B------:R1:W5:Y:S04]  /*cda0*/  LDL R2, [R5] ;  /* 0x0000000005027983 */ /* 0x0003680000100800 */
[----:B------:R1:W5:Y:S01]  /*cdb0*/  LDL R3, [R5+0x4] ;  /* 0x0000040005037983 */ /* 0x0003620000100800 */
[----:B------:R-:W-:Y:S02]  /*cdc0*/  IADD3 R4, R1, 0x16c8, RZ ;  /* 0x000016c801047810 */ /* 0x000fe40007ffe0ff */
[----:B------:R-:W-:Y:S02]  /*cdd0*/  MOV R6, 0xce00 ;  /* 0x0000ce0000067802 */ /* 0x000fe40000000f00 */
[----:B------:R-:W-:Y:S02]  /*cde0*/  IADD3 R4, R4, c[0x0][0x20], RZ ;  /* 0x0000080004047a10 */ /* 0x000fe40007ffe0ff */
[----:B-1---5:R-:W-:Y:S05]  /*cdf0*/  CALL.REL.NOINC `($_ZN7cutlass13device_kernelIN5flash19enable_sm80_to_sm89INS1_16FlashAttnBwdSm80INS1_25CollectiveMainloopBwdSm80ILi2ELi2EN4cute5tupleIJNS5_1CILi128EEES8_NS7_ILi64EEEEEENS_10bfloat16_tEfNS_4arch4Sm80ELb0ELb0ELb1ELb0ELb1ELb0ELb0ELb0ELi2ELi4ELi4ELi4ELb0EEENS1_24CollectiveEpilogueBwdGQAISA_fSD_Li256ELb0ELb1EEENS1_19SingleTileSchedulerILb0ELb0ELb0ELi128EEEEEEEEEvNT_6ParamsE$_ZN4cute3eso3ESOILb1ELb0EJNS_5tupleIJNS_1CILi2EEES4_EEENS2_IJiiEEENS3_ILi1EEES7_EEC2ERKS5_RKS6_RKS7_SE_) ;  /* 0xffffb72000007944 */ /* 0x022fea0003c3ffff */
[----:B-1----:R1:W5:Y:S01]  /*ce00*/  LDL.64 R2, [R1+0x16c8] ;  /* 0x0016c80001027983 */ /* 0x0023620000100a00 */
[----:B------:R-:W-:-:S04]  /*ce10*/  MOV R9, 0x0 ;  /* 0x0000000000097802 */ /* 0x000fc80000000f00 */
[----:B------:R-:W-:Y:S05]  /*ce20*/  RET.REL.NODEC R8 `(_ZN7cutlass13device_kernelIN5flash19enable_sm80_to_sm89INS1_16FlashAttnBwdSm80INS1_25CollectiveMainloopBwdSm80ILi2ELi2EN4cute5tupleIJNS5_1CILi128EEES8_NS7_ILi64EEEEEENS_10bfloat16_tEfNS_4arch4Sm80ELb0ELb0ELb1ELb0ELb1ELb0ELb0ELb0ELi2ELi4ELi4ELi4ELb0EEENS1_24CollectiveEpilogueBwdGQAISA_fSD_Li256ELb0ELb1EEENS1_19SingleTileSchedulerILb0ELb0ELb0ELi128EEEEEEEEEvNT_6ParamsE) ;  /* 0xffff31d008007950 */ /* 0x000fea0003c3ffff */
        .type           $_ZN7cutlass13device_kernelIN5flash19enable_sm80_to_sm89INS1_16FlashAttnBwdSm80INS1_25CollectiveMainloopBwdSm80ILi2ELi2EN4cute5tupleIJNS5_1CILi128EEES8_NS7_ILi64EEEEEENS_10bfloat16_tEfNS_4arch4Sm80ELb0ELb0ELb1ELb0ELb1ELb0ELb0ELb0ELi2ELi4ELi4ELi4ELb0EEENS1_24CollectiveEpilogueBwdGQAISA_fSD_Li256ELb0ELb1EEENS1_19SingleTileSchedulerILb0ELb0ELb0ELi128EEEEEEEEEvNT_6ParamsE$_ZZN4cute6detail16composition_implINS_5tupleIJNS_1CILi16EEENS3_ILi2EEES5_S5_NS3_ILi4EEES5_EEENS2_IJNS3_ILi1EEEiiiNS3_ILi144EEENS3_ILi512EEEEEES6_S4_EEDaRKT_RKT0_RKT1_RKT2_ENKUlRKT_T0_E_clINS2_IJNS2_IJS5_S5_EEENS2_IJiiEEES8_S8_EEENS_17integral_constantIiLi4EEEEEDaSQ_SR_,@function
        .size           $_ZN7cutlass13device_kernelIN5flash19enable_sm80_to_sm89INS1_16FlashAttnBwdSm80INS1_25CollectiveMainloopBwdSm80ILi2ELi2EN4cute5tupleIJNS5_1CILi128EEES8_NS7_ILi64EEEEEENS_10bfloat16_tEfNS_4arch4Sm80ELb0ELb0ELb1ELb0ELb1ELb0ELb0ELb0ELi2ELi4ELi4ELi4ELb0EEENS1_24CollectiveEpilogueBwdGQAISA_fSD_Li256ELb0ELb1EEENS1_19SingleTileSchedulerILb0ELb0ELb0ELi128EEEEEEEEEvNT_6ParamsE$_ZZN4cute6detail16composition_implINS_5tupleIJNS_1CILi16EEENS3_ILi2EEES5_S5_NS3_ILi4EEES5_EEENS2_IJNS3_ILi1EEEiiiNS3_ILi144EEENS3_ILi512EEEEEES6_S4_EEDaRKT_RKT0_RKT1_RKT2_ENKUlRKT_T0_E_clINS2_IJNS2_IJS5_S5_EEENS2_IJiiEEES8_S8_EEENS_17integral_constantIiLi4EEEEEDaSQ_SR_,($_ZN7cutlass13device_kernelIN5flash19enable_sm80_to_sm89INS1_16FlashAttnBwdSm80INS1_25CollectiveMainloopBwdSm80ILi2ELi2EN4cute5tupleIJNS5_1CILi128EEES8_NS7_ILi64EEEEEENS_10bfloat16_tEfNS_4arch4Sm80ELb0ELb0ELb1ELb0ELb1ELb0ELb0ELb0ELi2ELi4ELi4ELi4ELb0EEENS1_24CollectiveEpilogueBwdGQAISA_fSD_Li256ELb0ELb1EEENS1_19SingleTileSchedulerILb0ELb0ELb0ELi128EEEEEEEEEvNT_6ParamsE$_ZZN4cute6detail16composition_implINS_5tupleIJNS_1CILi8EEENS3_ILi2EEES5_S5_S4_S5_EEENS2_IJNS3_ILi1EEEiiiNS3_ILi72EEENS3_ILi512EEEEEENS2_IJNS2_IJS5_S5_EEES4_NS3_ILi4EEEEEENS2_IJNS2_IJS7_S4_EEENS3_ILi1024EEENS3_ILi16EEEEEEEEDaRKT_RKT0_RKT1_RKT2_ENKUlRKT_RKT0_E_clISB_SE_EEDaSW_SZ_ - $_ZN7cutlass13device_kernelIN5flash19enable_sm80_to_sm89INS1_16FlashAttnBwdSm80INS1_25CollectiveMainloopBwdSm80ILi2ELi2EN4cute5tupleIJNS5_1CILi128EEES8_NS7_ILi64EEEEEENS_10bfloat16_tEfNS_4arch4Sm80ELb0ELb0ELb1ELb0ELb1ELb0ELb0ELb0ELi2ELi4ELi4ELi4ELb0EEENS1_24CollectiveEpilogueBwdGQAISA_fSD_Li256ELb0ELb1EEENS1_19SingleTileSchedulerILb0ELb0ELb0ELi128EEEEEEEEEvNT_6ParamsE$_ZZN4cute6detail16composition_implINS_5tupleIJNS_1CILi16EEENS3_ILi2EEES5_S5_NS3_ILi4EEES5_EEENS2_IJNS3_ILi1EEEiiiNS3_ILi144EEENS3_ILi512EEEEEES6_S4_EEDaRKT_RKT0_RKT1_RKT2_ENKUlRKT_T0_E_clINS2_IJNS2_IJS5_S5_EEENS2_IJiiEEES8_S8_EEENS_17integral_constantIiLi4EEEEEDaSQ_SR_)
$_ZN7cutlass13device_kernelIN5flash19enable_sm80_to_sm89INS1_16FlashAttnBwdSm80INS1_25CollectiveMainloopBwdSm80ILi2ELi2EN4cute5tupleIJNS5_1CILi128EEES8_NS7_ILi64EEEEEENS_10bfloat16_tEfNS_4arch4Sm80ELb0ELb0ELb1ELb0ELb1ELb0ELb0ELb0ELi2ELi4ELi4ELi4ELb0EEENS1_24CollectiveEpilogueBwdGQAISA_fSD_Li256ELb0ELb1EEENS1_19SingleTileSchedulerILb0ELb0ELb0ELi128EEEEEEEEEvNT_6ParamsE$_ZZN4cute6detail16composition_implINS_5tupleIJNS_1CILi16EEENS3_ILi2EEES5_S5_NS3_ILi4EEES5_EEENS2_IJNS3_ILi1EEEiiiNS3_ILi144EEENS3_ILi512EEEEEES6_S4_EEDaRKT_RKT0_RKT1_RKT2_ENKUlRKT_T0_E_clINS2_IJNS2_IJS5_S5_EEENS2_IJiiEEES8_S8_EEENS_17integral_constantIiLi4EEEEEDaSQ_SR_:
        /* <DEDUP_REMOVED lines=10> */
        .type           $_ZN7cutlass13device_kernelIN5flash19enable_sm80_to_sm89INS1_16FlashAttnBwdSm80INS1_25CollectiveMainloopBwdSm80ILi2ELi2EN4cute5tupleIJNS5_1CILi128EEES8_NS7_ILi64EEEEEENS_10bfloat16_tEfNS_4arch4Sm80ELb0ELb0ELb1ELb0ELb1ELb0ELb0ELb0ELi2ELi4ELi4ELi4ELb0EEENS1_24CollectiveEpilogueBwdGQAISA_fSD_Li256ELb0ELb1EEENS1_19SingleTileSchedulerILb0ELb0ELb0ELi128EEEEEEEEEvNT_6ParamsE$_ZZN4cute6detail16composition_implINS_5tupleIJNS_1CILi8EEENS3_ILi2EEES5_S5_S4_S5_EEENS2_IJNS3_ILi1EEEiiiNS3_ILi72EEENS3_ILi512EEEEEENS2_IJNS2_IJS5_S5_EEES4_NS3_ILi4EEEEEENS2_IJNS2_IJS7_S4_EEENS3_ILi1024EEENS3_ILi16EEEEEEEEDaRKT_RKT0_RKT1_RKT2_ENKUlRKT_RKT0_E_clISB_SE_EEDaSW_SZ_,@function
        .size           $_ZN7cutlass13device_kernelIN5flash19enable_sm80_to_sm89INS1_16FlashAttnBwdSm80INS1_25CollectiveMainloopBwdSm80ILi2ELi2EN4cute5tupleIJNS5_1CILi128EEES8_NS7_ILi64EEEEEENS_10bfloat16_tEfNS_4arch4Sm80ELb0ELb0ELb1ELb0ELb1ELb0ELb0ELb0ELi2ELi4ELi4ELi4ELb0EEENS1_24CollectiveEpilogueBwdGQAISA_fSD_Li256ELb0ELb1EEENS1_19SingleTileSchedulerILb0ELb0ELb0ELi128EEEEEEEEEvNT_6ParamsE$_ZZN4cute6detail16composition_implINS_5tupleIJNS_1CILi8EEENS3_ILi2EEES5_S5_S4_S5_EEENS2_IJNS3_ILi1EEEiiiNS3_ILi72EEENS3_ILi512EEEEEENS2_IJNS2_IJS5_S5_EEES4_NS3_ILi4EEEEEENS2_IJNS2_IJS7_S4_EEENS3_ILi1024EEENS3_ILi16EEEEEEEEDaRKT_RKT0_RKT1_RKT2_ENKUlRKT_RKT0_E_clISB_SE_EEDaSW_SZ_,($_ZN7cutlass13device_kernelIN5flash19enable_sm80_to_sm89INS1_16FlashAttnBwdSm80INS1_25CollectiveMainloopBwdSm80ILi2ELi2EN4cute5tupleIJNS5_1CILi128EEES8_NS7_ILi64EEEEEENS_10bfloat16_tEfNS_4arch4Sm80ELb0ELb0ELb1ELb0ELb1ELb0ELb0ELb0ELi2ELi4ELi4ELi4ELb0EEENS1_24CollectiveEpilogueBwdGQAISA_fSD_Li256ELb0ELb1EEENS1_19SingleTileSchedulerILb0ELb0ELb0ELi128EEEEEEEEEvNT_6ParamsE$_ZZN4cute6detail16composition_implINS_5tupleIJNS_1CILi8EEENS3_ILi2EEES5_S5_S4_S5_EEENS2_IJNS3_ILi1EEEiiiNS3_ILi72EEENS3_ILi512EEEEEENS2_IJNS2_IJS5_S5_EEES4_NS3_ILi4EEEEEENS2_IJNS2_IJS7_S4_EEENS3_ILi1024EEENS3_ILi16EEEEEEEEDaRKT_RKT0_RKT1_RKT2_ENKUlRKT_RKT0_E_clISC_SG_EEDaSW_SZ_ - $_ZN7cutlass13device_kernelIN5flash19enable_sm80_to_sm89INS1_16FlashAttnBwdSm80INS1_25CollectiveMainloopBwdSm80ILi2ELi2EN4cute5tupleIJNS5_1CILi128EEES8_NS7_ILi64EEEEEENS_10bfloat16_tEfNS_4arch4Sm80ELb0ELb0ELb1ELb0ELb1ELb0ELb0ELb0ELi2ELi4ELi4ELi4ELb0EEENS1_24CollectiveEpilogueBwdGQAISA_fSD_Li256ELb0ELb1EEENS1_19SingleTileSchedulerILb0ELb0ELb0ELi128EEEEEEEEEvNT_6ParamsE$_ZZN4cute6detail16composition_implINS_5tupleIJNS_1CILi8EEENS3_ILi2EEES5_S5_S4_S5_EEENS2_IJNS3_ILi1EEEiiiNS3_ILi72EEENS3_ILi512EEEEEENS2_IJNS2_IJS5_S5_EEES4_NS3_ILi4EEEEEENS2_IJNS2_IJS7_S4_EEENS3_ILi1024EEENS3_ILi16EEEEEEEEDaRKT_RKT0_RKT1_RKT2_ENKUlRKT_RKT0_E_clISB_SE_EEDaSW_SZ_)
$_ZN7cutlass13device_kernelIN5flash19enable_sm80_to_sm89INS1_16FlashAttnBwdSm80INS1_25CollectiveMainloopBwdSm80ILi2ELi2EN4cute5tupleIJNS5_1CILi128EEES8_NS7_ILi64EEEEEENS_10bfloat16_tEfNS_4arch4Sm80ELb0ELb0ELb1ELb0ELb1ELb0ELb0ELb0ELi2ELi4ELi4ELi4ELb0EEENS1_24CollectiveEpilogueBwdGQAISA_fSD_Li256ELb0ELb1EEENS1_19SingleTileSchedulerILb0ELb0ELb0ELi128EEEEEEEEEvNT_6ParamsE$_ZZN4cute6detail16composition_implINS_5tupleIJNS_1CILi8EEENS3_ILi2EEES5_S5_S4_S5_EEENS2_IJNS3_ILi1EEEiiiNS3_ILi72EEENS3_ILi512EEEEEENS2_IJNS2_IJS5_S5_EEES4_NS3_ILi4EEEEEENS2_IJNS2_IJS7_S4_EEENS3_ILi1024EEENS3_ILi16EEEEEEEEDaRKT_RKT0_RKT1_RKT2_ENKUlRKT_RKT0_E_clISB_SE_EEDaSW_SZ_:
[----:B------:R-:W-:Y:S02]  /*ced0*/  IADD3 R37, R1, 0x1380, RZ ;  /* 0x0000138001257810 */ /* 0x000fe40007ffe0ff */
[----:B------:R-:W-:Y:S02]  /*cee0*/  MOV R68, 0xcf20 ;  /* 0x0000cf2000447802 */ /* 0x000fe40000000f00 */
[----:B------:R-:W-:-:S04]  /*cef0*/  IADD3 R37, R37, c[0x0][0x20], RZ ;  /* 0x0000080025257a10 */ /* 0x000fc80007ffe0ff */
[----:B------:R-:W-:Y:S02]  /*cf00*/  IADD3 R62, R37, 0x4, RZ ;  /* 0x00000004253e7810 */ /* 0x000fe40007ffe0ff */
[----:B------:R-:W-:Y:S05]  /*cf10*/  CALL.REL.NOINC `($_ZN7cutlass13device_kernelIN5flash19enable_sm80_to_sm89INS1_16FlashAttnBwdSm80INS1_25CollectiveMainloopBwdSm80ILi2ELi2EN4cute5tupleIJNS5_1CILi128EEES8_NS7_ILi64EEEEEENS_10bfloat16_tEfNS_4arch4Sm80ELb0ELb0ELb1ELb0ELb1ELb0ELb0ELb0ELi2ELi4ELi4ELi4ELb0EEENS1_24CollectiveEpilogueBwdGQAISA_fSD_Li256ELb0ELb1EEENS1_19SingleTileSchedulerILb0ELb0ELb0ELi128EEEEEEEEEvNT_6ParamsE$_ZZN4cute6detail16composition_implINS_5tupleIJNS_1CILi8EEENS3_ILi2EEES5_S5_S4_S5_EEENS2_IJNS3_ILi1EEEiiiNS3_ILi72EEENS3_ILi512EEEEEENS2_IJS5_S5_EEENS2_IJS7_S4_EEEEEDaRKT_RKT0_RKT1_RKT2_ENKUlRKT_RKT0_E_clIS5_S4_EEDaSR_SU_) ;  /* 0x000009d000007944 */ /* 0x000fea0003c00000 */
[----:B------:R-:W-:Y:S02]  /*cf20*/  MOV R4, 0xcf40 ;  /* 0x0000cf4000047802 */ /* 0x000fe40000000f00 */
[----:B-1---5:R-:W-:Y:S05]  /*cf30*/  CALL.REL.NOINC `($_ZN7cutlass13device_kernelIN5flash19enable_sm80_to_sm89INS1_16FlashAttnBwdSm80INS1_25CollectiveMainloopBwdSm80ILi2ELi2EN4cute5tupleIJNS5_1CILi128EEES8_NS7_ILi64EEEEEENS_10bfloat16_tEfNS_4arch4Sm80ELb0ELb0ELb1ELb0ELb1ELb0ELb0ELb0ELi2ELi4ELi4ELi4ELb0EEENS1_24CollectiveEpilogueBwdGQAISA_fSD_Li256ELb0ELb1EEENS1_19SingleTileSchedulerILb0ELb0ELb0ELi128EEEEEEEEEvNT_6ParamsE$_ZN4cute3eso3ESOILb1ELb0EJNS_1CILi1EEEiEEC2ERKS3_RKi) ;  /* 0xffffa6e000007944 */ /* 0x022fea0003c3ffff */
[----:B-1----:R1:W5:Y:S01]  /*cf40*/  LDL R2, [R1+0x1384] ;  /* 0x0013840001027983 */ /* 0x0023620000100800 */
[----:B------:R-:W-:-:S03]  /*cf50*/  MOV R6, 0xcf70 ;  /* 0x0000cf7000067802 */ /* 0x000fc60000000f00 */
[----:B-1---5:R-:W-:Y:S05]  /*cf60*/  CALL.REL.NOINC `($_ZN7cutlass13device_kernelIN5flash19enable_sm80_to_sm89INS1_16FlashAttnBwdSm80INS1_25CollectiveMainloopBwdSm80ILi2ELi2EN4cute5tupleIJNS5_1CILi128EEES8_NS7_ILi64EEEEEENS_10bfloat16_tEfNS_4arch4Sm80ELb0ELb0ELb1ELb0ELb1ELb0ELb0ELb0ELi2ELi4ELi4ELi4ELb0EEENS1_24CollectiveEpilogueBwdGQAISA_fSD_Li256ELb0ELb1EEENS1_19SingleTileSchedulerILb0ELb0ELb0ELi128EEEEEEEEEvNT_6ParamsE$_ZN4cute5tupleIJNS0_IJNS_1CILi2EEES2_EEENS0_IJNS1_ILi1EEEiEEEEEC2ERKS3_RKS5_) ;  /* 0xffffd58000007944 */ /* 0x022fea0003c3ffff */
[----:B------:R1:W5:Y:S01]  /*cf70*/  LDL R37, [R1+0x1380] ;  /* 0x0013800001257983 */ /* 0x0003620000100800 */
[----:B------:R-:W-:Y:S02]  /*cf80*/  MOV R2, R10 ;  /* 0x0000000a00027202 */ /* 0x000fe40000000f00 */
[----:B------:R-:W-:-:S04]  /*cf90*/  MOV R3, 0x0 ;  /* 0x0000000000037802 */ /* 0x000fc80000000f00 */
[----:B------:R-:W-:Y:S05]  /*cfa0*/  RET.REL.NODEC R2 `(_ZN7cutlass13device_kernelIN5flash19enable_sm80_to_sm89INS1_16FlashAttnBwdSm80INS1_25CollectiveMainloopBwdSm80ILi2ELi2EN4cute5tupleIJNS5_1CILi128EEES8_NS7_ILi64EEEEEENS_10bfloat16_tEfNS_4arch4Sm80ELb0ELb0ELb1ELb0ELb1ELb0ELb0ELb0ELi2ELi4ELi4ELi4ELb0EEENS1_24CollectiveEpilogueBwdGQAISA_fSD_Li256ELb0ELb1EEENS1_19SingleTileSchedulerILb0ELb0ELb0ELi128EEEEEEEEEvNT_6ParamsE) ;  /* 0xffff305002007950 */ /* 0x000fea0003c3ffff */
        .type           $_ZN7cutlass13device_kernelIN5flash19enable_sm80_to_sm89INS1_16FlashAttnBwdSm80INS1_25CollectiveMainloopBwdSm80ILi2ELi2EN4cute5tupleIJNS5_1CILi128EEES8_NS7_ILi64EEEEEENS_10bfloat16_tEfNS_4arch4Sm80ELb0ELb0ELb1ELb0ELb1ELb0ELb0ELb0ELi2ELi4ELi4ELi4ELb0EEENS1_24CollectiveEpilogueBwdGQAISA_fSD_Li256ELb0ELb1EEENS1_19SingleTileSchedulerILb0ELb0ELb0ELi128EEEEEEEEEvNT_6ParamsE$_ZZN4cute6detail16composition_implINS_5tupleIJNS_1CILi8EEENS3_ILi2EEES5_S5_S4_S5_EEENS2_IJNS3_ILi1EEEiiiNS3_ILi72EEENS3_ILi512EEEEEENS2_IJNS2_IJS5_S5_EEES4_NS3_ILi4EEEEEENS2_IJNS2_IJS7_S4_EEENS3_ILi1024EEENS3_ILi16EEEEEEEEDaRKT_RKT0_RKT1_RKT2_ENKUlRKT_RKT0_E_clISC_SG_EEDaSW_SZ_,@function
        .size           $_ZN7cutlass13device_kernelIN5flash19enable_sm80_to_sm89INS1_16FlashAttnBwdSm80INS1_25CollectiveMainloopBwdSm80ILi2ELi2EN4cute5tupleIJNS5_1CILi128EEES8_NS7_ILi64EEEEEENS_10bfloat16_tEfNS_4arch4Sm80ELb0ELb0ELb1ELb0ELb1ELb0ELb0ELb0ELi2ELi4ELi4ELi4ELb0EEENS1_24CollectiveEpilogueBwdGQAISA_fSD_Li256ELb0ELb1EEENS1_19SingleTileSchedulerILb0ELb0ELb0ELi128EEEEEEEEEvNT_6ParamsE$_ZZN4cute6detail16composition_implINS_5tupleIJNS_1CILi8EEENS3_ILi2EEES5_S5_S4_S5_EEENS2_IJNS3_ILi1EEEiiiNS3_ILi72EEENS3_ILi512EEEEEENS2_IJNS2_IJS5_S5_EEES4_NS3_ILi4EEEEEENS2_IJNS2_IJS7_S4_EEENS3_ILi1024EEENS3_ILi16EEEEEEEEDaRKT_RKT0_RKT1_RKT2_ENKUlRKT_RKT0_E_clISC_SG_EEDaSW_SZ_,($_ZN7cutlass13device_kernelIN5flash19enable_sm80_to_sm89INS1_16FlashAttnBwdSm80INS1_25CollectiveMainloopBwdSm80ILi2ELi2EN4cute5tupleIJNS5_1CILi128EEES8_NS7_ILi64EEEEEENS_10bfloat16_tEfNS_4arch4Sm80ELb0ELb0ELb1ELb0ELb1ELb0ELb0ELb0ELi2ELi4ELi4ELi4ELb0EEENS1_24CollectiveEpilogueBwdGQAISA_fSD_Li256ELb0ELb1EEENS1_19SingleTileSchedulerILb0ELb0ELb0ELi128EEEEEEEEEvNT_6ParamsE$_ZZN4cute6detail16composition_implINS_5tupleIJNS_1CILi8EEENS3_ILi2EEES5_S5_S4_S5_EEENS2_IJNS3_ILi1EEEiiiNS3_ILi72EEENS3_ILi512EEEEEENS2_IJNS2_IJS5_S5_S5_EEES5_NS2_IJNS3_ILi4EEES5_EEEEEENS2_IJNS2_IJS7_S9_S4_EEENS3_ILi4096EEENS2_IJNS3_ILi16EEENS3_ILi8192EEEEEEEEEEEDaRKT_RKT0_RKT1_RKT2_ENKUlRKT_RKT0_E_clISB_SF_EEDaSZ_S12_ - $_ZN7cutlass13device_kernelIN5flash19enable_sm80_to_sm89INS1_16FlashAttnBwdSm80INS1_25CollectiveMainloopBwdSm80ILi2ELi2EN4cute5tupleIJNS5_1CILi128EEES8_NS7_ILi64EEEEEENS_10bfloat16_tEfNS_4arch4Sm80ELb0ELb0ELb1ELb0ELb1ELb0ELb0ELb0ELi2ELi4ELi4ELi4ELb0EEENS1_24CollectiveEpilogueBwdGQAISA_fSD_Li256ELb0ELb1EEENS1_19SingleTileSchedulerILb0ELb0ELb0ELi128EEEEEEEEEvNT_6ParamsE$_ZZN4cute6detail16composition_implINS_5tupleIJNS_1CILi8EEENS3_ILi2EEES5_S5_S4_S5_EEENS2_IJNS3_ILi1EEEiiiNS3_ILi72EEENS3_ILi512EEEEEENS2_IJNS2_IJS5_S5_EEES4_NS3_ILi4EEEEEENS2_IJNS2_IJS7_S4_EEENS3_ILi1024EEENS3_ILi16EEEEEEEEDaRKT_RKT0_RKT1_RKT2_ENKUlRKT_RKT0_E_clISC_SG_EEDaSW_SZ_)
$_ZN7cutlass13device_kernelIN5flash19enable_sm80_to_sm89INS1_16FlashAttnBwdSm80INS1_25CollectiveMainloopBwdSm80ILi2ELi2EN4cute5tupleIJNS5_1CILi128EEES8_NS7_ILi64EEEEEENS_10bfloat16_tEfNS_4arch4Sm80ELb0ELb0ELb1ELb0ELb1ELb0ELb0ELb0ELi2ELi4ELi4ELi4ELb0EEENS1_24CollectiveEpilogueBwdGQAISA_fSD_Li256ELb0ELb1EEENS1_19SingleTileSchedulerILb0ELb0ELb0ELi128EEEEEEEEEvNT_6ParamsE$_ZZN4cute6detail16composition_implINS_5tupleIJNS_1CILi8EEENS3_ILi2EEES5_S5_S4_S5_EEENS2_IJNS3_ILi1EEEiiiNS3_ILi72EEENS3_ILi512EEEEEENS2_IJNS2_IJS5_S5_EEES4_NS3_ILi4EEEEEENS2_IJNS2_IJS7_S4_EEENS3_ILi1024EEENS3_ILi16EEEEEEEEDaRKT_RKT0_RKT1_RKT2_ENKUlRKT_RKT0_E_clISC_SG_EEDaSW_SZ_:
[----:B------:R-:W-:Y:S01]  /*cfb0*/  IMAD.MOV.U32 R8, RZ, RZ, R2 ;  /* 0x000000ffff087224 */ /* 0x000fe200078e0002 */
[----:B------:R-:W-:Y:S01]  /*cfc0*/  IADD3 R49, R4, -c[0x0][0x20], RZ ;  /* 0x8000080004317a10 */ /* 0x000fe20007ffe0ff */
[----:B------:R-:W-:Y:S02]  /*cfd0*/  IMAD.MOV.U32 R9, RZ, RZ, R45 ;  /* 0x000000ffff097224 */ /* 0x000fe400078e002d */
[----:B------:R-:W-:-:S03]  /*cfe0*/  IMAD.MOV.U32 R5, RZ, RZ, R7 ;  /* 0x000000ffff057224 */ /* 0x000fc600078e0007 */
[----:B------:R1:W-:Y:S04]  /*cff0*/  STL.64 [R1+0x13a0], R8 ;  /* 0x0013a00801007387 */ /* 0x0003e80000100a00 */
[----:B------:R1:W-:Y:S04]  /*d000*/  STL.64 [R1+0x13a8], R4 ;  /* 0x0013a80401007387 */ /* 0x0003e80000100a00 */
[----:B------:R1:W5:Y:S01]  /*d010*/  LDL R3, [R49+0x4] ;  /* 0x0000040031037983 */ /* 0x0003620000100800 */
[----:B------:R-:W-:Y:S02]  /*d020*/  IADD3 R45, R1, 0x1380, RZ ;  /* 0x00001380012d7810 */ /* 0x000fe40007ffe0ff */
[----:B------:R-:W-:-:S02]  /*d030*/  MOV R6, 0xd0a0 ;  /* 0x0000d0a000067802 */ /* 0x000fc40000000f00 */
[----:B------:R-:W-:-:S04]  /*d040*/  IADD3 R45, P1, R45, c[0x0][0x20], RZ ;  /* 0x000008002d2d7a10 */ /* 0x000fc80007f3e0ff */
[C---:B------:R-:W-:Y:S01]  /*d050*/  IADD3 R62, P0, R45.reuse, 0x20, RZ ;  /* 0x000000202d3e7810 */ /* 0x040fe20007f1e0ff */
[----:B------:R-:W-:Y:S01]  /*d060*/  IMAD.X R2, RZ, RZ, c[0x0][0x24], P1 ;  /* 0x00000900ff027624 */ /* 0x000fe200008e06ff */
[----:B------:R-:W-:-:S03]  /*d070*/  IADD3 R7, R45, 0x30, RZ ;  /* 0x000000302d077810 */ /* 0x000fc60007ffe0ff */
[----:B------:R-:W-:-:S03]  /*d080*/  IMAD.X R63, RZ, RZ, R2, P0 ;  /* 0x000000ffff3f7224 */ /* 0x000fc600000e0602 */
[----:B-1---5:R-:W-:Y:S05]  /*d090*/  CALL.REL.NOINC `($_ZN7cutlass13device_kernelIN5flash19enable_sm80_to_sm89INS1_16FlashAttnBwdSm80INS1_25CollectiveMainloopBwdSm80ILi2ELi2EN4cute5tupleIJNS5_1CILi128EEES8_NS7_ILi64EEEEEENS_10bfloat16_tEfNS_4arch4Sm80ELb0ELb0ELb1ELb0ELb1ELb0ELb0ELb0ELi2ELi4ELi4ELi4ELb0EEENS1_24CollectiveEpilogueBwdGQAISA_fSD_Li256ELb0ELb1EEENS1_19SingleTileSchedulerILb0ELb0ELb0ELi128EEEEEEEEEvNT_6ParamsE$_ZZN4cute6detail16composition_implINS_5tupleIJNS_1CILi8EEENS3_ILi2EEES5_S5_S4_S5_EEENS2_IJNS3_ILi1EEEiiiNS3_ILi72EEENS3_ILi512EEEEEENS3_ILi4EEENS3_ILi16EEEEEDaRKT_RKT0_RKT1_RKT2_ENKUlRKT_T0_E_clINS2_IJNS2_IJEEESV_SB_S7_EEENS_17integral_constantIiLi2EEEEEDaSR_SS_) ;  /* 0x00000d4000007944 */ /* 0x022fea0003c00000 */
[----:B-----5:R2:W-:Y:S04]  /*d0a0*/  STL [R1+0x1398], R2 ;  /* 0x0013980201007387 */ /* 0x0205e80000100800 */
[----:B------:R2:W-:Y:S04]  /*d0b0*/  STL.64 [R1+0x1390], R62 ;  /* 0x0013903e01007387 */ /* 0x0005e80000100a00 */
[----:B------:R2:W5:Y:S01]  /*d0c0*/  LDL R6, [R49+0x8] ;  /* 0x0000080031067983 */ /* 0x0005620000100800 */
[----:B------:R-:W-:Y:S02]  /*d0d0*/  IADD3 R10, R45, 0x18, RZ ;  /* 0x000000182d0a7810 */ /* 0x000fe40007ffe0ff */
[----:B------:R-:W-:-:S02]  /*d0e0*/  MOV R72, 0xd100 ;  /* 0x0000d10000487802 */ /* 0x000fc40000000f00 */
[----:B-12--5:R-:W-:Y:S05]  /*d0f0*/  CALL.REL.NOINC `($_ZN7cutlass13device_kernelIN5flash19enable_sm80_to_sm89INS1_16FlashAttnBwdSm80INS1_25CollectiveMainloopBwdSm80ILi2ELi2EN4cute5tupleIJNS5_1CILi128EEES8_NS7_ILi64EEEEEENS_10bfloat16_tEfNS_4arch4Sm80ELb0ELb0ELb1ELb0ELb1ELb0ELb0ELb0ELi2ELi4ELi4ELi4ELb0EEENS1_24CollectiveEpilogueBwdGQAISA_fSD_Li256ELb0ELb1EEENS1_19SingleTileSchedulerILb0ELb0ELb0ELi128EEEEEEEEEvNT_6ParamsE$_ZZN4cute6detail16composition_implINS_5tupleIJNS_1CILi8EEENS3_ILi2EEES5_S5_S4_S5_EEENS2_IJNS3_ILi1EEEiiiNS3_ILi72EEENS3_ILi512EEEEEENS3_ILi4EEENS3_ILi16EEEEEDaRKT_RKT0_RKT1_RKT2_ENKUlRKT_T0_E_clINS2_IJNS2_IJS5_EEENS2_IJiEEES5_S7_EEENS_17integral_constantIiLi3EEEEEDaSR_SS_) ;  /* 0x00000db000007944 */ /* 0x026fea0003c00000 */
[----:B------:R-:W2:Y:S01]  /*d100*/  LDL.64 R62, [R1+0x1390] ;  /* 0x00139000013e7983 */ /* 0x000ea20000100a00 */
[----:B------:R-:W-:-:S02]  /*d110*/  IADD3 R5, R45, 0x8, RZ ;  /* 0x000000082d057810 */ /* 0x000fc40007ffe0ff */
[----:B------:R-:W-:Y:S01]  /*d120*/  MOV R8, 0xd160 ;  /* 0x0000d16000087802 */ /* 0x000fe20000000f00 */
[----:B-----5:R3:W-:Y:S04]  /*d130*/  STL.64 [R1+0x1388], R2 ;  /* 0x0013880201007387 */ /* 0x0207e80000100a00 */
[----:B--2---:R3:W-:Y:S02]  /*d140*/  STL.64 [R1+0x1380], R62 ;  /* 0x0013803e01007387 */ /* 0x0047e40000100a00 */
[----:B-1-3--:R-:W-:Y:S05]  /*d150*/  CALL.REL.NOINC `($_ZN7cutlass13device_kernelIN5flash19enable_sm80_to_sm89INS1_16FlashAttnBwdSm80INS1_25CollectiveMainloopBwdSm80ILi2ELi2EN4cute5tupleIJNS5_1CILi128EEES8_NS7_ILi64EEEEEENS_10bfloat16_tEfNS_4arch4Sm80ELb0ELb0ELb1ELb0ELb1ELb0ELb0ELb0ELi2ELi4ELi4ELi4ELb0EEENS1_24CollectiveEpilogueBwdGQAISA_fSD_Li256ELb0ELb1EEENS1_19SingleTileSchedulerILb0ELb0ELb0ELi128EEEEEEEEEvNT_6ParamsE$_ZZN4cute6detail16composition_implINS_5tupleIJNS_1CILi8EEENS3_ILi2EEES5_S5_S4_S5_EEENS2_IJNS3_ILi1EEEiiiNS3_ILi72EEENS3_ILi512EEEEEENS3_ILi4EEENS3_ILi16EEEEEDaRKT_RKT0_RKT1_RKT2_ENKUlRKT_T0_E_clINS2_IJNS2_IJS5_S5_EEENS2_IJiiEEES7_S7_EEENS_17integral_constantIiLi4EEEEEDaSR_SS_) ;  /* 0x00000e5000007944 */ /* 0x00afea0003c00000 */
[----:B-----5:R-:W-:Y:S01]  /*d160*/  IMAD.MOV.U32 R8, RZ, RZ, R3 ;  /* 0x000000ffff087224 */ /* 0x020fe200078e0003 */
[----:B------:R-:W-:Y:S02]  /*d170*/  MOV R3, R7 ;  /* 0x0000000700037202 */ /* 0x000fe40000000f00 */
[----:B------:R-:W-:Y:S02]  /*d180*/  MOV R6, 0xd1a0 ;  /* 0x0000d1a000067802 */ /* 0x000fe40000000f00 */
[----:B-1----:R-:W-:Y:S05]  /*d190*/  CALL.REL.NOINC `($_ZN7cutlass13device_kernelIN5flash19enable_sm80_to_sm89INS1_16FlashAttnBwdSm80INS1_25CollectiveMainloopBwdSm80ILi2ELi2EN4cute5tupleIJNS5_1CILi128EEES8_NS7_ILi64EEEEEENS_10bfloat16_tEfNS_4arch4Sm80ELb0ELb0ELb1ELb0ELb1ELb0ELb0ELb0ELi2ELi4ELi4ELi4ELb0EEENS1_24CollectiveEpilogueBwdGQAISA_fSD_Li256ELb0ELb1EEENS1_19SingleTileSchedulerILb0ELb0ELb0ELi128EEEEEEEEEvNT_6ParamsE$_ZN4cute5tupleIJNS0_IJNS_1CILi2EEES2_EEENS0_IJiiEEEEEC2ERKS3_RKS4_) ;  /* 0xffffd44000007944 */ /* 0x002fea0003c3ffff */
[----:B------:R1:W5:Y:S01]  /*d1a0*/  LDL.64 R2, [R1+0x13b0] ;  /* 0x0013b00001027983 */ /* 0x0003620000100a00 */
[----:B------:R-:W-:-:S04]  /*d1b0*/  MOV R45, 0x0 ;  /* 0x00000000002d7802 */ /* 0x000fc80000000f00 */
[----:B------:R-:W-:Y:S05]  /*d1c0*/  RET.REL.NODEC R44 `(_ZN7cutlass13device_kernelIN5flash19enable_sm80_to_sm89INS1_16FlashAttnBwdSm80INS1_25CollectiveMainloopBwdSm80ILi2ELi2EN4cute5tupleIJNS5_1CILi128EEES8_NS7_ILi64EEEEEENS_10bfloat16_tEfNS_4arch4Sm80ELb0ELb0ELb1ELb0ELb1ELb0ELb0ELb0ELi2ELi4ELi4ELi4ELb0EEENS1_24CollectiveEpilogueBwdGQAISA_fSD_Li256ELb0ELb1EEENS1_19SingleTileSchedulerILb0ELb0ELb0ELi128EEEEEEEEEvNT_6ParamsE) ;  /* 0xffff2e302c007950 */ /* 0x000fea0003c3ffff */
        .type           $_ZN7cutlass13device_kernelIN5flash19enable_sm80_to_sm89INS1_16FlashAttnBwdSm80INS1_25CollectiveMainloopBwdSm80ILi2ELi2EN4cute5tupleIJNS5_1CILi128EEES8_NS7_ILi64EEEEEENS_10bfloat16_tEfNS_4arch4Sm80ELb0ELb0ELb1ELb0ELb1ELb0ELb0ELb0ELi2ELi4ELi4ELi4ELb0EEENS1_24CollectiveEpilogueBwdGQAISA_fSD_Li256ELb0ELb1EEENS1_19SingleTileSchedulerILb0ELb0ELb0ELi128EEEEEEEEEvNT_6ParamsE$_ZZN4cute6detail16composition_implINS_5tupleIJNS_1CILi8EEENS3_ILi2EEES5_S5_S4_S5_EEENS2_IJNS3_ILi1EEEiiiNS3_ILi72EEENS3_ILi512EEEEEENS2_IJNS2_IJS5_S5_S5_EEES5_NS2_IJNS3_ILi4EEES5_EEEEEENS2_IJNS2_IJS7_S9_S4_EEENS3_ILi4096EEENS2_IJNS3_ILi16EEENS3_ILi8192EEEEEEEEEEEDaRKT_RKT0_RKT1_RKT2_ENKUlRKT_RKT0_E_clISB_SF_EEDaSZ_S12_,@function
        .size           $_ZN7cutlass13device_kernelIN5flash19enable_sm80_to_sm89INS1_16FlashAttnBwdSm80INS1_25CollectiveMainloopBwdSm80ILi2ELi2EN4cute5tupleIJNS5_1CILi128EEES8_NS7_ILi64EEEEEENS_10bfloat16_tEfNS_4arch4Sm80ELb0ELb0ELb1ELb0ELb1ELb0ELb0ELb0ELi2ELi4ELi4ELi4ELb0EEENS1_24CollectiveEpilogueBwdGQAISA_fSD_Li256ELb0ELb1EEENS1_19SingleTileSchedulerILb0ELb0ELb0ELi128EEEEEEEEEvNT_6ParamsE$_ZZN4cute6detail16composition_implINS_5tupleIJNS_1CILi8EEENS3_ILi2EEES5_S5_S4_S5_EEENS2_IJNS3_ILi1EEEiiiNS3_ILi72EEENS3_ILi512EEEEEENS2_IJNS2_IJS5_S5_S5_EEES5_NS2_IJNS3_ILi4EEES5_EEEEEENS2_IJNS2_IJS7_S9_S4_EEENS3_ILi4096EEENS2_IJNS3_ILi16EEENS3_ILi8192EEEEEEEEEEEDaRKT_RKT0_RKT1_RKT2_ENKUlRKT_RKT0_E_clISB_SF_EEDaSZ_S12_,($_ZN7cutlass13device_kernelIN5flash19enable_sm80_to_sm89INS1_16FlashAttnBwdSm80INS1_25CollectiveMainloopBwdSm80ILi2ELi2EN4cute5tupleIJNS5_1CILi128EEES8_NS7_ILi64EEEEEENS_10bfloat16_tEfNS_4arch4Sm80ELb0ELb0ELb1ELb0ELb1ELb0ELb0ELb0ELi2ELi4ELi4ELi4ELb0EEENS1_24CollectiveEpilogueBwdGQAISA_fSD_Li256ELb0ELb1EEENS1_19SingleTileSchedulerILb0ELb0ELb0ELi128EEEEEEEEEvNT_6ParamsE$_ZZN4cute6detail16composition_implINS_5tupleIJNS_1CILi8EEENS3_ILi2EEES5_S5_S4_S5_EEENS2_IJNS3_ILi1EEEiiiNS3_ILi72EEENS3_ILi512EEEEEENS2_IJNS2_IJS5_S5_S5_EEES5_NS2_IJNS3_ILi4EEES5_EEEEEENS2_IJNS2_IJS7_S9_S4_EEENS3_ILi4096EEENS2_IJNS3_ILi16EEENS3_ILi8192EEEEEEEEEEEDaRKT_RKT0_RKT1_RKT2_ENKUlRKT_RKT0_E_clISD_SJ_EEDaSZ_S12_ - $_ZN7cutlass13device_kernelIN5flash19enable_sm80_to_sm89INS1_16FlashAttnBwdSm80INS1_25CollectiveMainloopBwdSm80ILi2ELi2EN4cute5tupleIJNS5_1CILi128EEES8_NS7_ILi64EEEEEENS_10bfloat16_tEfNS_4arch4Sm80ELb0ELb0ELb1ELb0ELb1ELb0ELb0ELb0ELi2ELi4ELi4ELi4ELb0EEENS1_24CollectiveEpilogueBwdGQAISA_fSD_Li256ELb0ELb1EEENS1_19SingleTileSchedulerILb0ELb0ELb0ELi128EEEEEEEEEvNT_6ParamsE$_ZZN4cute6detail16composition_implINS_5tupleIJNS_1CILi8EEENS3_ILi2EEES5_S5_S4_S5_EEENS2_IJNS3_ILi1EEEiiiNS3_ILi72EEENS3_ILi512EEEEEENS2_IJNS2_IJS5_S5_S5_EEES5_NS2_IJNS3_ILi4EEES5_EEEEEENS2_IJNS2_IJS7_S9_S4_EEENS3_ILi4096EEENS2_IJNS3_ILi16EEENS3_ILi8192EEEEEEEEEEEDaRKT_RKT0_RKT1_RKT2_ENKUlRKT_RKT0_E_clISB_SF_EEDaSZ_S12_)
$_ZN7cutlass13device_kernelIN5flash19enable_sm80_to_sm89INS1_16FlashAttnBwdSm80INS1_25CollectiveMainloopBwdSm80ILi2ELi2EN4cute5tupleIJNS5_1CILi128EEES8_NS7_ILi64EEEEEENS_10bfloat16_tEfNS_4arch4Sm80ELb0ELb0ELb1ELb0ELb1ELb0ELb0ELb0ELi2ELi4ELi4ELi4ELb0EEENS1_24CollectiveEpilogueBwdGQAISA_fSD_Li256ELb0ELb1EEENS1_19SingleTileSchedulerILb0ELb0ELb0ELi128EEEEEEEEEvNT_6ParamsE$_ZZN4cute6detail16composition_implINS_5tupleIJNS_1CILi8EEENS3_ILi2EEES5_S5_S4_S5_EEENS2_IJNS3_ILi1EEEiiiNS3_ILi72EEENS3_ILi512EEEEEENS2_IJNS2_IJS5_S5_S5_EEES5_NS2_IJNS3_ILi4EEES5_EEEEEENS2_IJNS2_IJS7_S9_S4_EEENS3_ILi4096EEENS2_IJNS3_ILi16EEENS3_ILi8192EEEEEEEEEEEDaRKT_RKT0_RKT1_RKT2_ENKUlRKT_RKT0_E_clISB_SF_EEDaSZ_S12_:
[----:B------:R-:W-:Y:S01]  /*d1d0*/  IADD3 R77, R1, 0x1680, RZ ;  /* 0x00001680014d7810 */ /* 0x000fe20007ffe0ff */
[----:B------:R-:W-:Y:S01]  /*d1e0*/  IMAD.MOV.U32 R72, RZ, RZ, R70 ;  /* 0x000000ffff487224 */ /* 0x000fe200078e0046 */
[----:B------:R-:W-:Y:S01]  /*d1f0*/  MOV R10, 0xd240 ;  /* 0x0000d240000a7802 */ /* 0x000fe20000000f00 */
[----:B------:R-:W-:Y:S01]  /*d200*/  IMAD.MOV.U32 R5, RZ, RZ, R65 ;  /* 0x000000ffff057224 */ /* 0x000fe200078e0041 */
[----:B------:R-:W-:-:S04]  /*d210*/  IADD3 R77, R77, c[0x0][0x20], RZ ;  /* 0x000008004d4d7a10 */ /* 0x000fc80007ffe0ff */
[----:B------:R-:W-:Y:S02]  /*d220*/  IADD3 R86, R77, 0x4, RZ ;  /* 0x000000044d567810 */ /* 0x000fe40007ffe0ff */
[----:B------:R-:W-:Y:S05]  /*d230*/  CALL.REL.NOINC `($_ZN7cutlass13device_kernelIN5flash19enable_sm80_to_sm89INS1_16FlashAttnBwdSm80INS1_25CollectiveMainloopBwdSm80ILi2ELi2EN4cute5tupleIJNS5_1CILi128EEES8_NS7_ILi64EEEEEENS_10bfloat16_tEfNS_4arch4Sm80ELb0ELb0ELb1ELb0ELb1ELb0ELb0ELb0ELi2ELi4ELi4ELi4ELb0EEENS1_24CollectiveEpilogueBwdGQAISA_fSD_Li256ELb0ELb1EEENS1_19SingleTileSchedulerILb0ELb0ELb0ELi128EEEEEEEEEvNT_6ParamsE$_ZZN4cute6detail16composition_implINS_5tupleIJNS_1CILi8EEENS3_ILi2EEES5_S5_S4_S5_EEENS2_IJNS3_ILi1EEEiiiNS3_ILi72EEENS3_ILi512EEEEEENS2_IJS5_S5_S5_EEENS2_IJS7_S9_S4_EEEEEDaRKT_RKT0_RKT1_RKT2_ENKUlRKT_RKT0_E_clIS5_S4_EEDaSR_SU_) ;  /* 0x0000092000007944 */ /* 0x000fea0003c00000 */
[----:B-----5:R-:W-:Y:S02]  /*d240*/  MOV R3, R2 ;  /* 0x0000000200037202 */ /* 0x020fe40000000f00 */
[----:B------:R-:W-:Y:S02]  /*d250*/  MOV R2, 0xd270 ;  /* 0x0000d27000027802 */ /* 0x000fe40000000f00 */
[----:B-1----:R-:W-:Y:S05]  /*d260*/  CALL.REL.NOINC `($_ZN7cutlass13device_kernelIN5flash19enable_sm80_to_sm89INS1_16FlashAttnBwdSm80INS1_25CollectiveMainloopBwdSm80ILi2ELi2EN4cute5tupleIJNS5_1CILi128EEES8_NS7_ILi64EEEEEENS_10bfloat16_tEfNS_4arch4Sm80ELb0ELb0ELb1ELb0ELb1ELb0ELb0ELb0ELi2ELi4ELi4ELi4ELb0EEENS1_24CollectiveEpilogueBwdGQAISA_fSD_Li256ELb0ELb1EEENS1_19SingleTileSchedulerILb0ELb0ELb0ELi128EEEEEEEEEvNT_6ParamsE$_ZN4cute3eso3ESOILb1ELb0EJNS_1CILi1EEENS2_ILi512EEEiEEC2ERKS3_RKS4_RKi) ;  /* 0xffffa1b000007944 */ /* 0x002fea0003c3ffff */
[----:B------:R2:W5:Y:S01]  /*d270*/  LDL R2, [R1+0x1684] ;  /* 0x0016840001027983 */ /* 0x0005620000100800 */
[----:B------:R-:W-:-:S03]  /*d280*/  MOV R6, 0xd2a0 ;  /* 0x0000d2a000067802 */ /* 0x000fc60000000f00 */
[----:B-12--5:R-:W-:Y:S05]  /*d290*/  CALL.REL.NOINC `($_ZN7cutlass13device_kernelIN5flash19enable_sm80_to_sm89INS1_16FlashAttnBwdSm80INS1_25CollectiveMainloopBwdSm80ILi2ELi2EN4cute5tupleIJNS5_1CILi128EEES8_NS7_ILi64EEEEEENS_10bfloat16_tEfNS_4arch4Sm80ELb0ELb0ELb1ELb0ELb1ELb0ELb0ELb0ELi2ELi4ELi4ELi4ELb0EEENS1_24CollectiveEpilogueBwdGQAISA_fSD_Li256ELb0ELb1EEENS1_19SingleTileSchedulerILb0ELb0ELb0ELi128EEEEEEEEEvNT_6ParamsE$_ZN4cute5tupleIJNS0_IJNS_1CILi2EEES2_S2_EEENS0_IJNS1_ILi1EEENS1_ILi512EEEiEEEEEC2ERKS3_RKS6_) ;  /* 0xffffd39000007944 */ /* 0x026fea0003c3ffff */
[----:B------:R1:W5:Y:S01]  /*d2a0*/  LDL R77, [R1+0x1680] ;  /* 0x00168000014d7983 */ /* 0x0003620000100800 */
[----:B------:R-:W-:-:S04]  /*d2b0*/  MOV R91, 0x0 ;  /* 0x00000000005b7802 */ /* 0x000fc80000000f00 */
[----:B------:R-:W-:Y:S05]  /*d2c0*/  RET.REL.NODEC R90 `(_ZN7cutlass13device_kernelIN5flash19enable_sm80_to_sm89INS1_16FlashAttnBwdSm80INS1_25CollectiveMainloopBwdSm80ILi2ELi2EN4cute5tupleIJNS5_1CILi128EEES8_NS7_ILi64EEEEEENS_10bfloat16_tEfNS_4arch4Sm80ELb0ELb0ELb1ELb0ELb1ELb0ELb0ELb0ELi2ELi4ELi4ELi4ELb0EEENS1_24CollectiveEpilogueBwdGQAISA_fSD_Li256ELb0ELb1EEENS1_19SingleTileSchedulerILb0ELb0ELb0ELi128EEEEEEEEEvNT_6ParamsE) ;  /* 0xffff2d305a007950 */ /* 0x000fea0003c3ffff */
        .type           $_ZN7cutlass13device_kernelIN5flash19enable_sm80_to_sm89INS1_16FlashAttnBwdSm80INS1_25CollectiveMainloopBwdSm80ILi2ELi2EN4cute5tupleIJNS5_1CILi128EEES8_NS7_ILi64EEEEEENS_10bfloat16_tEfNS_4arch4Sm80ELb0ELb0ELb1ELb0ELb1ELb0ELb0ELb0ELi2ELi4ELi4ELi4ELb0EEENS1_24CollectiveEpilogueBwdGQAISA_fSD_Li256ELb0ELb1EEENS1_19SingleTileSchedulerILb0ELb0ELb0ELi128EEEEEEEEEvNT_6ParamsE$_ZZN4cute6detail16composition_implINS_5tupleIJNS_1CILi8EEENS3_ILi2EEES5_S5_S4_S5_EEENS2_IJNS3_ILi1EEEiiiNS3_ILi72EEENS3_ILi512EEEEEENS2_IJNS2_IJS5_S5_S5_EEES5_NS2_IJNS3_ILi4EEES5_EEEEEENS2_IJNS2_IJS7_S9_S4_EEENS3_ILi4096EEENS2_IJNS3_ILi16EEENS3_ILi8192EEEEEEEEEEEDaRKT_RKT0_RKT1_RKT2_ENKUlRKT_RKT0_E_clISD_SJ_EEDaSZ_S12_,@function
        .size           $_ZN7cutlass13device_kernelIN5flash19enable_sm80_to_sm89INS1_16FlashAttnBwdSm80INS1_25CollectiveMainloopBwdSm80ILi2ELi2EN4cute5tupleIJNS5_1CILi128EEES8_NS7_ILi64EEEEEENS_10bfloat16_tEfNS_4arch4Sm80ELb0ELb0ELb1ELb0ELb1ELb0ELb0ELb0ELi2ELi4ELi4ELi4ELb0EEENS1_24CollectiveEpilogueBwdGQAISA_fSD_Li256ELb0ELb1EEENS1_19SingleTileSchedulerILb0ELb0ELb0ELi128EEEEEEEEEvNT_6ParamsE$_ZZN4cute6detail16composition_implINS_5tupleIJNS_1CILi8EEENS3_ILi2EEES5_S5_S4_S5_EEENS2_IJNS3_ILi1EEEiiiNS3_ILi72EEENS3_ILi512EEEEEENS2_IJNS2_IJS5_S5_S5_EEES5_NS2_IJNS3_ILi4EEES5_EEEEEENS2_IJNS2_IJS7_S9_S4_EEENS3_ILi4096EEENS2_IJNS3_ILi16EEENS3_ILi8192EEEEEEEEEEEDaRKT_RKT0_RKT1_RKT2_ENKUlRKT_RKT0_E_clISD_SJ_EEDaSZ_S12_,($_ZN7cutlass13device_kernelIN5flash19enable_sm80_to_sm89INS1_16FlashAttnBwdSm80INS1_25CollectiveMainloopBwdSm80ILi2ELi2EN4cute5tupleIJNS5_1CILi128EEES8_NS7_ILi64EEEEEENS_10bfloat16_tEfNS_4arch4Sm80ELb0ELb0ELb1ELb0ELb1ELb0ELb0ELb0ELi2ELi4ELi4ELi4ELb0EEENS1_24CollectiveEpilogueBwdGQAISA_fSD_Li256ELb0ELb1EEENS1_19SingleTileSchedulerILb0ELb0ELb0ELi128EEEEEEEEEvNT_6ParamsE$_ZZN4cute6detail16composition_implINS_5tupleIJNS_1CILi8EEENS3_ILi2EEES5_S5_S4_S5_EEENS2_IJNS3_ILi1EEEiiiNS3_ILi72EEENS3_ILi512EEEEEENS2_IJNS2_IJS5_S5_S5_EEES5_NS3_ILi4EEEEEENS2_IJNS2_IJS7_S9_S4_EEENS3_ILi4096EEENS3_ILi16EEEEEEEEDaRKT_RKT0_RKT1_RKT2_ENKUlRKT_RKT0_E_clISB_SE_EEDaSW_SZ_ - $_ZN7cutlass13device_kernelIN5flash19enable_sm80_to_sm89INS1_16FlashAttnBwdSm80INS1_25CollectiveMainloopBwdSm80ILi2ELi2EN4cute5tupleIJNS5_1CILi128EEES8_NS7_ILi64EEEEEENS_10bfloat16_tEfNS_4arch4Sm80ELb0ELb0ELb1ELb0ELb1ELb0ELb0ELb0ELi2ELi4ELi4ELi4ELb0EEENS1_24CollectiveEpilogueBwdGQAISA_fSD_Li256ELb0ELb1EEENS1_19SingleTileSchedulerILb0ELb0ELb0ELi128EEEEEEEEEvNT_6ParamsE$_ZZN4cute6detail16composition_implINS_5tupleIJNS_1CILi8EEENS3_ILi2EEES5_S5_S4_S5_EEENS2_IJNS3_ILi1EEEiiiNS3_ILi72EEENS3_ILi512EEEEEENS2_IJNS2_IJS5_S5_S5_EEES5_NS2_IJNS3_ILi4EEES5_EEEEEENS2_IJNS2_IJS7_S9_S4_EEENS3_ILi4096EEENS2_IJNS3_ILi16EEENS3_ILi8192EEEEEEEEEEEDaRKT_RKT0_RKT1_RKT2_ENKUlRKT_RKT0_E_clISD_SJ_EEDaSZ_S12_)
$_ZN7cutlass13device_kernelIN5flash19enable_sm80_to_sm89INS1_16FlashAttnBwdSm80INS1_25CollectiveMainloopBwdSm80ILi2ELi2EN4cute5tupleIJNS5_1CILi128EEES8_NS7_ILi64EEEEEENS_10bfloat16_tEfNS_4arch4Sm80ELb0ELb0ELb1ELb0ELb1ELb0ELb0ELb0ELi2ELi4ELi4ELi4ELb0EEENS1_24CollectiveEpilogueBwdGQAISA_fSD_Li256ELb0ELb1EEENS1_19SingleTileSchedulerILb0ELb0ELb0ELi128EEEEEEEEEvNT_6ParamsE$_ZZN4cute6detail16composition_implINS_5tupleIJNS_1CILi8EEENS3_ILi2EEES5_S5_S4_S5_EEENS2_IJNS3_ILi1EEEiiiNS3_ILi72EEENS3_ILi512EEEEEENS2_IJNS2_IJS5_S5_S5_EEES5_NS2_IJNS3_ILi4EEES5_EEEEEENS2_IJNS2_IJS7_S9_S4_EEENS3_ILi4096EEENS2_IJNS3_ILi16EEENS3_ILi8192EEEEEEEEEEEDaRKT_RKT0_RKT1_RKT2_ENKUlRKT_RKT0_E_clISD_SJ_EEDaSZ_S12_:
[----:B------:R-:W-:Y:S01]  /*d2d0*/  IADD3 R2, R1, 0x1680, RZ ;  /* 0x0000168001027810 */ /* 0x000fe20007ffe0ff */
[----:B------:R-:W-:Y:S01]  /*d2e0*/  IMAD.MOV.U32 R3, RZ, RZ, R65 ;  /* 0x000000ffff037224 */ /* 0x000fe200078e0041 */
[----:B------:R-:W-:Y:S02]  /*d2f0*/  MOV R92, 0xd320 ;  /* 0x0000d320005c7802 */ /* 0x000fe40000000f00 */
[----:B------:R-:W-:Y:S02]  /*d300*/  IADD3 R65, R2, c[0x0][0x20], RZ ;  /* 0x0000080002417a10 */ /* 0x000fe40007ffe0ff */
[----:B------:R-:W-:Y:S05]  /*d310*/  CALL.REL.NOINC `($_ZN7cutlass13device_kernelIN5flash19enable_sm80_to_sm89INS1_16FlashAttnBwdSm80INS1_25CollectiveMainloopBwdSm80ILi2ELi2EN4cute5tupleIJNS5_1CILi128EEES8_NS7_ILi64EEEEEENS_10bfloat16_tEfNS_4arch4Sm80ELb0ELb0ELb1ELb0ELb1ELb0ELb0ELb0ELi2ELi4ELi4ELi4ELb0EEENS1_24CollectiveEpilogueBwdGQAISA_fSD_Li256ELb0ELb1EEENS1_19SingleTileSchedulerILb0ELb0ELb0ELi128EEEEEEEEEvNT_6ParamsE$_ZZN4cute6detail16composition_implINS_5tupleIJNS_1CILi8EEENS3_ILi2EEES5_S5_S4_S5_EEENS2_IJNS3_ILi1EEEiiiNS3_ILi72EEENS3_ILi512EEEEEENS2_IJNS3_ILi4EEES5_EEENS2_IJNS3_ILi16EEENS3_ILi8192EEEEEEEEDaRKT_RKT0_RKT1_RKT2_ENKUlRKT_RKT0_E_clISB_SD_EEDaSU_SX_) ;  /* 0x000003a000007944 */ /* 0x000fea0003c00000 */
[----:B------:R-:W-:Y:S02]  /*d320*/  MOV R6, 0xd340 ;  /* 0x0000d34000067802 */ /* 0x000fe40000000f00 */
[----:B-1---5:R-:W-:Y:S05]  /*d330*/  CALL.REL.NOINC `($_ZN7cutlass13device_kernelIN5flash19enable_sm80_to_sm89INS1_16FlashAttnBwdSm80INS1_25CollectiveMainloopBwdSm80ILi2ELi2EN4cute5tupleIJNS5_1CILi128EEES8_NS7_ILi64EEEEEENS_10bfloat16_tEfNS_4arch4Sm80ELb0ELb0ELb1ELb0ELb1ELb0ELb0ELb0ELi2ELi4ELi4ELi4ELb0EEENS1_24CollectiveEpilogueBwdGQAISA_fSD_Li256ELb0ELb1EEENS1_19SingleTileSchedulerILb0ELb0ELb0ELi128EEEEEEEEEvNT_6ParamsE$_ZN4cute3eso3ESOILb0ELb1EJNS_5tupleIJiiEEENS_1CILi8192EEEEEC2ERKS3_RKS5_) ;  /* 0xffff97d000007944 */ /* 0x022fea0003c3ffff */
[----:B-1----:R1:W5:Y:S01]  /*d340*/  LDL.64 R2, [R1+0x1680] ;  /* 0x0016800001027983 */ /* 0x0023620000100a00 */
[----:B------:R-:W-:-:S03]  /*d350*/  MOV R8, 0xd370 ;  /* 0x0000d37000087802 */ /* 0x000fc60000000f00 */
[----:B-1---5:R-:W-:Y:S05]  /*d360*/  CALL.REL.NOINC `($_ZN7cutlass13device_kernelIN5flash19enable_sm80_to_sm89INS1_16FlashAttnBwdSm80INS1_25CollectiveMainloopBwdSm80ILi2ELi2EN4cute5tupleIJNS5_1CILi128EEES8_NS7_ILi64EEEEEENS_10bfloat16_tEfNS_4arch4Sm80ELb0ELb0ELb1ELb0ELb1ELb0ELb0ELb0ELi2ELi4ELi4ELi4ELb0EEENS1_24CollectiveEpilogueBwdGQAISA_fSD_Li256ELb0ELb1EEENS1_19SingleTileSchedulerILb0ELb0ELb0ELi128EEEEEEEEEvNT_6ParamsE$_ZN4cute5tupleIJNS0_IJNS0_IJNS_1CILi2EEES2_EEES2_EEENS0_IJNS0_IJiiEEENS1_ILi8192EEEEEEEEC2ERKS4_RKS7_) ;  /* 0xffffcd9000007944 */ /* 0x022fea0003c3ffff */
[----:B-1----:R1:W5:Y:S01]  /*d370*/  LDL.64 R2, [R1+0x1680] ;  /* 0x0016800001027983 */ /* 0x0023620000100a00 */
[----:B------:R-:W-:-:S04]  /*d380*/  MOV R87, 0x0 ;  /* 0x0000000000577802 */ /* 0x000fc80000000f00 */
[----:B------:R-:W-:Y:S05]  /*d390*/  RET.REL.NODEC R86 `(_ZN7cutlass13device_kernelIN5flash19enable_sm80_to_sm89INS1_16FlashAttnBwdSm80INS1_25CollectiveMainloopBwdSm80ILi2ELi2EN4cute5tupleIJNS5_1CILi128EEES8_NS7_ILi64EEEEEENS_10bfloat16_tEfNS_4arch4Sm80ELb0ELb0ELb1ELb0ELb1ELb0ELb0ELb0ELi2ELi4ELi4ELi4ELb0EEENS1_24CollectiveEpilogueBwdGQAISA_fSD_Li256ELb0ELb1EEENS1_19SingleTileSchedulerILb0ELb0ELb0ELi128EEEEEEEEEvNT_6ParamsE) ;  /* 0xffff2c6056007950 */ /* 0x000fea0003c3ffff */
        .type           $_ZN7cutlass13device_kernelIN5flash19enable_sm80_to_sm89INS1_16FlashAttnBwdSm80INS1_25CollectiveMainloopBwdSm80ILi2ELi2EN4cute5tupleIJNS5_1CILi128EEES8_NS7_ILi64EEEEEENS_10bfloat16_tEfNS_4arch4Sm80ELb0ELb0ELb1ELb0ELb1ELb0ELb0ELb0ELi2ELi4ELi4ELi4ELb0EEENS1_24CollectiveEpilogueBwdGQAISA_fSD_Li256ELb0ELb1EEENS1_19SingleTileSchedulerILb0ELb0ELb0ELi128EEEEEEEEEvNT_6ParamsE$_ZZN4cute6detail16composition_implINS_5tupleIJNS_1CILi8EEENS3_ILi2EEES5_S5_S4_S5_EEENS2_IJNS3_ILi1EEEiiiNS3_ILi72EEENS3_ILi512EEEEEENS2_IJNS2_IJS5_S5_S5_EEES5_NS3_ILi4EEEEEENS2_IJNS2_IJS7_S9_S4_EEENS3_ILi4096EEENS3_ILi16EEEEEEEEDaRKT_RKT0_RKT1_RKT2_ENKUlRKT_RKT0_E_clISB_SE_EEDaSW_SZ_,@function
        .size           $_ZN7cutlass13device_kernelIN5flash19enable_sm80_to_sm89INS1_16FlashAttnBwdSm80INS1_25CollectiveMainloopBwdSm80ILi2ELi2EN4cute5tupleIJNS5_1CILi128EEES8_NS7_ILi64EEEEEENS_10bfloat16_tEfNS_4arch4Sm80ELb0ELb0ELb1ELb0ELb1ELb0ELb0ELb0ELi2ELi4ELi4ELi4ELb0EEENS1_24CollectiveEpilogueBwdGQAISA_fSD_Li256ELb0ELb1EEENS1_19SingleTileSchedulerILb0ELb0ELb0ELi128EEEEEEEEEvNT_6ParamsE$_ZZN4cute6detail16composition_implINS_5tupleIJNS_1CILi8EEENS3_ILi2EEES5_S5_S4_S5_EEENS2_IJNS3_ILi1EEEiiiNS3_ILi72EEENS3_ILi512EEEEEENS2_IJNS2_IJS5_S5_S5_EEES5_NS3_ILi4EEEEEENS2_IJNS2_IJS7_S9_S4_EEENS3_ILi4096EEENS3_ILi16EEEEEEEEDaRKT_RKT0_RKT1_RKT2_ENKUlRKT_RKT0_E_clISB_SE_EEDaSW_SZ_,($_ZN7cutlass13device_kernelIN5flash19enable_sm80_to_sm89INS1_16FlashAttnBwdSm80INS1_25CollectiveMainloopBwdSm80ILi2ELi2EN4cute5tupleIJNS5_1CILi128EEES8_NS7_ILi64EEEEEENS_10bfloat16_tEfNS_4arch4Sm80ELb0ELb0ELb1ELb0ELb1ELb0ELb0ELb0ELi2ELi4ELi4ELi4ELb0EEENS1_24CollectiveEpilogueBwdGQAISA_fSD_Li256ELb0ELb1EEENS1_19SingleTileSchedulerILb0ELb0ELb0ELi128EEEEEEEEEvNT_6ParamsE$_ZZN4cute6detail16composition_implINS_5tupleIJNS_1CILi8EEENS3_ILi2EEES5_S5_S4_S5_EEENS2_IJNS3_ILi1EEEiiiNS3_ILi72EEENS3_ILi512EEEEEENS2_IJNS2_IJS5_S5_S5_EEES5_NS3_ILi4EEEEEENS2_IJNS2_IJS7_S9_S4_EEENS3_ILi4096EEENS3_ILi16EEEEEEEEDaRKT_RKT0_RKT1_RKT2_ENKUlRKT_RKT0_E_clISC_SG_EEDaSW_SZ_ - $_ZN7cutlass13device_kernelIN5flash19enable_sm80_to_sm89INS1_16FlashAttnBwdSm80INS1_25CollectiveMainloopBwdSm80ILi2ELi2EN4cute5tupleIJNS5_1CILi128EEES8_NS7_ILi64EEEEEENS_10bfloat16_tEfNS_4arch4Sm80ELb0ELb0ELb1ELb0ELb1ELb0ELb0ELb0ELi2ELi4ELi4ELi4ELb0EEENS1_24CollectiveEpilogueBwdGQAISA_fSD_Li256ELb0ELb1EEENS1_19SingleTileSchedulerILb0ELb0ELb0ELi128EEEEEEEEEvNT_6ParamsE$_ZZN4cute6detail16composition_implINS_5tupleIJNS_1CILi8EEENS3_ILi2EEES5_S5_S4_S5_EEENS2_IJNS3_ILi1EEEiiiNS3_ILi72EEENS3_ILi512EEEEEENS2_IJNS2_IJS5_S5_S5_EEES5_NS3_ILi4EEEEEENS2_IJNS2_IJS7_S9_S4_EEENS3_ILi4096EEENS3_ILi16EEEEEEEEDaRKT_RKT0_RKT1_RKT2_ENKUlRKT_RKT0_E_clISB_SE_EEDaSW_SZ_)
$_ZN7cutlass13device_kernelIN5flash19enable_sm80_to_sm89INS1_16FlashAttnBwdSm80INS1_25CollectiveMainloopBwdSm80ILi2ELi2EN4cute5tupleIJNS5_1CILi128EEES8_NS7_ILi64EEEEEENS_10bfloat16_tEfNS_4arch4Sm80ELb0ELb0ELb1ELb0ELb1ELb0ELb0ELb0ELi2ELi4ELi4ELi4ELb0EEENS1_24CollectiveEpilogueBwdGQAISA_fSD_Li256ELb0ELb1EEENS1_19SingleTileSchedulerILb0ELb0ELb0ELi128EEEEEEEEEvNT_6ParamsE$_ZZN4cute6detail16composition_implINS_5tupleIJNS_1CILi8EEENS3_ILi2EEES5_S5_S4_S5_EEENS2_IJNS3_ILi1EEEiiiNS3_ILi72EEENS3_ILi512EEEEEENS2_IJNS2_IJS5_S5_S5_EEES5_NS3_ILi4EEEEEENS2_IJNS2_IJS7_S9_S4_EEENS3_ILi4096EEENS3_ILi16EEEEEEEEDaRKT_RKT0_RKT1_RKT2_ENKUlRKT_RKT0_E_clISB_SE_EEDaSW_SZ_:
[----:B------:R-:W-:Y:S01]  /*d3a0*/  IADD3 R36, R1, 0x1380, RZ ;  /* 0x0000138001247810 */ /* 0x000fe20007ffe0ff */
[----:B------:R-:W-:Y:S01]  /*d3b0*/  IMAD.MOV.U32 R59, RZ, RZ, R58 ;  /* 0x000000ffff3b7224 */ /* 0x000fe200078e003a */
[----:B------:R-:W-:Y:S02]  /*d3c0*/  MOV R10, 0xd400 ;  /* 0x0000d400000a7802 */ /* 0x000fe40000000f00 */
[----:B------:R-:W-:-:S04]  /*d3d0*/  IADD3 R36, R36, c[0x0][0x20], RZ ;  /* 0x0000080024247a10 */ /* 0x000fc80007ffe0ff */
[----:B------:R-:W-:Y:S02]  /*d3e0*/  IADD3 R55, R36, 0x4, RZ ;  /* 0x0000000424377810 */ /* 0x000fe40007ffe0ff */
[----:B------:R-:W-:Y:S05]  /*d3f0*/  CALL.REL.NOINC `($_ZN7cutlass13device_kernelIN5flash19enable_sm80_to_sm89INS1_16FlashAttnBwdSm80INS1_25CollectiveMainloopBwdSm80ILi2ELi2EN4cute5tupleIJNS5_1CILi128EEES8_NS7_ILi64EEEEEENS_10bfloat16_tEfNS_4arch4Sm80ELb0ELb0ELb1ELb0ELb1ELb0ELb0ELb0ELi2ELi4ELi4ELi4ELb0EEENS1_24CollectiveEpilogueBwdGQAISA_fSD_Li256ELb0ELb1EEENS1_19SingleTileSchedulerILb0ELb0ELb0ELi128EEEEEEEEEvNT_6ParamsE$_ZZN4cute6detail16composition_implINS_5tupleIJNS_1CILi8EEENS3_ILi2EEES5_S5_S4_S5_EEENS2_IJNS3_ILi1EEEiiiNS3_ILi72EEENS3_ILi512EEEEEENS2_IJS5_S5_S5_EEENS2_IJS7_S9_S4_EEEEEDaRKT_RKT0_RKT1_RKT2_ENKUlRKT_RKT0_E_clIS5_S4_EEDaSR_SU_) ;  /* 0x0000076000007944 */ /* 0x000fea0003c00000 */
[----:B-----5:R-:W-:Y:S01]  /*d400*/  MOV R3, R2 ;  /* 0x0000000200037202 */ /* 0x020fe20000000f00 */
[----:B------:R-:W-:Y:S01]  /*d410*/  IMAD.MOV.U32 R86, RZ, RZ, R55 ;  /* 0x000000ffff567224 */ /* 0x000fe200078e0037 */
[----:B------:R-:W-:Y:S02]  /*d420*/  MOV R2, 0xd440 ;  /* 0x0000d44000027802 */ /* 0x000fe40000000f00 */
[----:B-1----:R-:W-:Y:S05]  /*d430*/  CALL.REL.NOINC `($_ZN7cutlass13device_kernelIN5flash19enable_sm80_to_sm89INS1_16FlashAttnBwdSm80INS1_25CollectiveMainloopBwdSm80ILi2ELi2EN4cute5tupleIJNS5_1CILi128EEES8_NS7_ILi64EEEEEENS_10bfloat16_tEfNS_4arch4Sm80ELb0ELb0ELb1ELb0ELb1ELb0ELb0ELb0ELi2ELi4ELi4ELi4ELb0EEENS1_24CollectiveEpilogueBwdGQAISA_fSD_Li256ELb0ELb1EEENS1_19SingleTileSchedulerILb0ELb0ELb0ELi128EEEEEEEEEvNT_6ParamsE$_ZN4cute3eso3ESOILb1ELb0EJNS_1CILi1EEENS2_ILi512EEEiEEC2ERKS3_RKS4_RKi) ;  /* 0xffff9fe000007944 */ /* 0x002fea0003c3ffff */
[----:B------:R2:W5:Y:S01]  /*d440*/  LDL R2, [R1+0x1384] ;  /* 0x0013840001027983 */ /* 0x0005620000100800 */
[----:B------:R-:W-:Y:S02]  /*d450*/  MOV R77, R36 ;  /* 0x00000024004d7202 */ /* 0x000fe40000000f00 */
[----:B------:R-:W-:Y:S02]  /*d460*/  MOV R6, 0xd480 ;  /* 0x0000d48000067802 */ /* 0x000fe40000000f00 */
[----:B-12--5:R-:W-:Y:S05]  /*d470*/  CALL.REL.NOINC `($_ZN7cutlass13device_kernelIN5flash19enable_sm80_to_sm89INS1_16FlashAttnBwdSm80INS1_25CollectiveMainloopBwdSm80ILi2ELi2EN4cute5tupleIJNS5_1CILi128EEES8_NS7_ILi64EEEEEENS_10bfloat16_tEfNS_4arch4Sm80ELb0ELb0ELb1ELb0ELb1ELb0ELb0ELb0ELi2ELi4ELi4ELi4ELb0EEENS1_24CollectiveEpilogueBwdGQAISA_fSD_Li256ELb0ELb1EEENS1_19SingleTileSchedulerILb0ELb0ELb0ELi128EEEEEEEEEvNT_6ParamsE$_ZN4cute5tupleIJNS0_IJNS_1CILi2EEES2_S2_EEENS0_IJNS1_ILi1EEENS1_ILi512EEEiEEEEEC2ERKS3_RKS6_) ;  /* 0xffffd1b000007944 */ /* 0x026fea0003c3ffff */
[----:B------:R1:W5:Y:S01]  /*d480*/  LDL R36, [R1+0x1380] ;  /* 0x0013800001247983 */ /* 0x0003620000100800 */
[----:B------:R-:W-:-:S04]  /*d490*/  MOV R63, 0x0 ;  /* 0x00000000003f7802 */ /* 0x000fc80000000f00 */
[----:B------:R-:W-:Y:S05]  /*d4a0*/  RET.REL.NODEC R62 `(_ZN7cutlass13device_kernelIN5flash19enable_sm80_to_sm89INS1_16FlashAttnBwdSm80INS1_25CollectiveMainloopBwdSm80ILi2ELi2EN4cute5tupleIJNS5_1CILi128EEES8_NS7_ILi64EEEEEENS_10bfloat16_tEfNS_4arch4Sm80ELb0ELb0ELb1ELb0ELb1ELb0ELb0ELb0ELi2ELi4ELi4ELi4ELb0EEENS1_24CollectiveEpilogueBwdGQAISA_fSD_Li256ELb0ELb1EEENS1_19SingleTileSchedulerILb0ELb0ELb0ELi128EEEEEEEEEvNT_6ParamsE) ;  /* 0xffff2b503e007950 */ /* 0x000fea0003c3ffff */
        .type           $_ZN7cutlass13device_kernelIN5flash19enable_sm80_to_sm89INS1_16FlashAttnBwdSm80INS1_25CollectiveMainloopBwdSm80ILi2ELi2EN4cute5tupleIJNS5_1CILi128EEES8_NS7_ILi64EEEEEENS_10bfloat16_tEfNS_4arch4Sm80ELb0ELb0ELb1ELb0ELb1ELb0ELb0ELb0ELi2ELi4ELi4ELi4ELb0EEENS1_24CollectiveEpilogueBwdGQAISA_fSD_Li256ELb0ELb1EEENS1_19SingleTileSchedulerILb0ELb0ELb0ELi128EEEEEEEEEvNT_6ParamsE$_ZZN4cute6detail16composition_implINS_5tupleIJNS_1CILi8EEENS3_ILi2EEES5_S5_S4_S5_EEENS2_IJNS3_ILi1EEEiiiNS3_ILi72EEENS3_ILi512EEEEEENS2_IJNS2_IJS5_S5_S5_EEES5_NS3_ILi4EEEEEENS2_IJNS2_IJS7_S9_S4_EEENS3_ILi4096EEENS3_ILi16EEEEEEEEDaRKT_RKT0_RKT1_RKT2_ENKUlRKT_RKT0_E_clISC_SG_EEDaSW_SZ_,@function
        .size           $_ZN7cutlass13device_kernelIN5flash19enable_sm80_to_sm89INS1_16FlashAttnBwdSm80INS1_25CollectiveMainloopBwdSm80ILi2ELi2EN4cute5tupleIJNS5_1CILi128EEES8_NS7_ILi64EEEEEENS_10bfloat16_tEfNS_4arch4Sm80ELb0ELb0ELb1ELb0ELb1ELb0ELb0ELb0ELi2ELi4ELi4ELi4ELb0EEENS1_24CollectiveEpilogueBwdGQAISA_fSD_Li256ELb0ELb1EEENS1_19SingleTileSchedulerILb0ELb0ELb0ELi128EEEEEEEEEvNT_6ParamsE$_ZZN4cute6detail16composition_implINS_5tupleIJNS_1CILi8EEENS3_ILi2EEES5_S5_S4_S5_EEENS2_IJNS3_ILi1EEEiiiNS3_ILi72EEENS3_ILi512EEEEEENS2_IJNS2_IJS5_S5_S5_EEES5_NS3_ILi4EEEEEENS2_IJNS2_IJS7_S9_S4_EEENS3_ILi4096EEENS3_ILi16EEEEEEEEDaRKT_RKT0_RKT1_RKT2_ENKUlRKT_RKT0_E_clISC_SG_EEDaSW_SZ_,($_ZN7cutlass13device_kernelIN5flash19enable_sm80_to_sm89INS1_16FlashAttnBwdSm80INS1_25CollectiveMainloopBwdSm80ILi2ELi2EN4cute5tupleIJNS5_1CILi128EEES8_NS7_ILi64EEEEEENS_10bfloat16_tEfNS_4arch4Sm80ELb0ELb0ELb1ELb0ELb1ELb0ELb0ELb0ELi2ELi4ELi4ELi4ELb0EEENS1_24CollectiveEpilogueBwdGQAISA_fSD_Li256ELb0ELb1EEENS1_19SingleTileSchedulerILb0ELb0ELb0ELi128EEEEEEEEEvNT_6ParamsE$_ZZN4cute6detail16composition_implINS_5tupleIJNS_1CILi8EEENS3_ILi2EEES5_S5_S4_S5_EEENS2_IJNS3_ILi1EEEiiiNS3_ILi72EEENS3_ILi512EEEEEENS2_IJNS3_ILi4EEES5_EEENS2_IJNS3_ILi16EEENS3_ILi8192EEEEEEEEDaRKT_RKT0_RKT1_RKT2_ENKUlRKT_RKT0_E_clISB_SD_EEDaSU_SX_ - $_ZN7cutlass13device_kernelIN5flash19enable_sm80_to_sm89INS1_16FlashAttnBwdSm80INS1_25CollectiveMainloopBwdSm80ILi2ELi2EN4cute5tupleIJNS5_1CILi128EEES8_NS7_ILi64EEEEEENS_10bfloat16_tEfNS_4arch4Sm80ELb0ELb0ELb1ELb0ELb1ELb0ELb0ELb0ELi2ELi4ELi4ELi4ELb0EEENS1_24CollectiveEpilogueBwdGQAISA_fSD_Li256ELb0ELb1EEENS1_19SingleTileSchedulerILb0ELb0ELb0ELi128EEEEEEEEEvNT_6ParamsE$_ZZN4cute6detail16composition_implINS_5tupleIJNS_1CILi8EEENS3_ILi2EEES5_S5_S4_S5_EEENS2_IJNS3_ILi1EEEiiiNS3_ILi72EEENS3_ILi512EEEEEENS2_IJNS2_IJS5_S5_S5_EEES5_NS3_ILi4EEEEEENS2_IJNS2_IJS7_S9_S4_EEENS3_ILi4096EEENS3_ILi16EEEEEEEEDaRKT_RKT0_RKT1_RKT2_ENKUlRKT_RKT0_E_clISC_SG_EEDaSW_SZ_)
$_ZN7cutlass13device_kernelIN5flash19enable_sm80_to_sm89INS1_16FlashAttnBwdSm80INS1_25CollectiveMainloopBwdSm80ILi2ELi2EN4cute5tupleIJNS5_1CILi128EEES8_NS7_ILi64EEEEEENS_10bfloat16_tEfNS_4arch4Sm80ELb0ELb0ELb1ELb0ELb1ELb0ELb0ELb0ELi2ELi4ELi4ELi4ELb0EEENS1_24CollectiveEpilogueBwdGQAISA_fSD_Li256ELb0ELb1EEENS1_19SingleTileSchedulerILb0ELb0ELb0ELi128EEEEEEEEEvNT_6ParamsE$_ZZN4cute6detail16composition_implINS_5tupleIJNS_1CILi8EEENS3_ILi2EEES5_S5_S4_S5_EEENS2_IJNS3_ILi1EEEiiiNS3_ILi72EEENS3_ILi512EEEEEENS2_IJNS2_IJS5_S5_S5_EEES5_NS3_ILi4EEEEEENS2_IJNS2_IJS7_S9_S4_EEENS3_ILi4096EEENS3_ILi16EEEEEEEEDaRKT_RKT0_RKT1_RKT2_ENKUlRKT_RKT0_E_clISC_SG_EEDaSW_SZ_:
        /* <DEDUP_REMOVED lines=33> */
        .type           $_ZN7cutlass13device_kernelIN5flash19enable_sm80_to_sm89INS1_16FlashAttnBwdSm80INS1_25CollectiveMainloopBwdSm80ILi2ELi2EN4cute5tupleIJNS5_1CILi128EEES8_NS7_ILi64EEEEEENS_10bfloat16_tEfNS_4arch4Sm80ELb0ELb0ELb1ELb0ELb1ELb0ELb0ELb0ELi2ELi4ELi4ELi4ELb0EEENS1_24CollectiveEpilogueBwdGQAISA_fSD_Li256ELb0ELb1EEENS1_19SingleTileSchedulerILb0ELb0ELb0ELi128EEEEEEEEEvNT_6ParamsE$_ZZN4cute6detail16composition_implINS_5tupleIJNS_1CILi8EEENS3_ILi2EEES5_S5_S4_S5_EEENS2_IJNS3_ILi1EEEiiiNS3_ILi72EEENS3_ILi512EEEEEENS2_IJNS3_ILi4EEES5_EEENS2_IJNS3_ILi16EEENS3_ILi8192EEEEEEEEDaRKT_RKT0_RKT1_RKT2_ENKUlRKT_RKT0_E_clISB_SD_EEDaSU_SX_,@function
        .size           $_ZN7cutlass13device_kernelIN5flash19enable_sm80_to_sm89INS1_16FlashAttnBwdSm80INS1_25CollectiveMainloopBwdSm80ILi2ELi2EN4cute5tupleIJNS5_1CILi128EEES8_NS7_ILi64EEEEEENS_10bfloat16_tEfNS_4arch4Sm80ELb0ELb0ELb1ELb0ELb1ELb0ELb0ELb0ELi2ELi4ELi4ELi4ELb0EEENS1_24CollectiveEpilogueBwdGQAISA_fSD_Li256ELb0ELb1EEENS1_19SingleTileSchedulerILb0ELb0ELb0ELi128EEEEEEEEEvNT_6ParamsE$_ZZN4cute6detail16composition_implINS_5tupleIJNS_1CILi8EEENS3_ILi2EEES5_S5_S4_S5_EEENS2_IJNS3_ILi1EEEiiiNS3_ILi72EEENS3_ILi512EEEEEENS2_IJNS3_ILi4EEES5_EEENS2_IJNS3_ILi16EEENS3_ILi8192EEEEEEEEDaRKT_RKT0_RKT1_RKT2_ENKUlRKT_RKT0_E_clISB_SD_EEDaSU_SX_,($_ZN7cutlass13device_kernelIN5flash19enable_sm80_to_sm89INS1_16FlashAttnBwdSm80INS1_25CollectiveMainloopBwdSm80ILi2ELi2EN4cute5tupleIJNS5_1CILi128EEES8_NS7_ILi64EEEEEENS_10bfloat16_tEfNS_4arch4Sm80ELb0ELb0ELb1ELb0ELb1ELb0ELb0ELb0ELi2ELi4ELi4ELi4ELb0EEENS1_24CollectiveEpilogueBwdGQAISA_fSD_Li256ELb0ELb1EEENS1_19SingleTileSchedulerILb0ELb0ELb0ELi128EEEEEEEEEvNT_6ParamsE$_ZZN4cute6detail16composition_implINS_5tupleIJNS_1CILi8EEENS3_ILi2EEES5_S5_S4_S5_EEENS2_IJNS3_ILi1EEEiiiNS3_ILi72EEENS3_ILi512EEEEEENS2_IJS5_S5_EEENS2_IJS7_S4_EEEEEDaRKT_RKT0_RKT1_RKT2_ENKUlRKT_RKT0_E_clIS5_S4_EEDaSR_SU_ - $_ZN7cutlass13device_kernelIN5flash19enable_sm80_to_sm89INS1_16FlashAttnBwdSm80INS1_25CollectiveMainloopBwdSm80ILi2ELi2EN4cute5tupleIJNS5_1CILi128EEES8_NS7_ILi64EEEEEENS_10bfloat16_tEfNS_4arch4Sm80ELb0ELb0ELb1ELb0ELb1ELb0ELb0ELb0ELi2ELi4ELi4ELi4ELb0EEENS1_24CollectiveEpilogueBwdGQAISA_fSD_Li256ELb0ELb1EEENS1_19SingleTileSchedulerILb0ELb0ELb0ELi128EEEEEEEEEvNT_6ParamsE$_ZZN4cute6detail16composition_implINS_5tupleIJNS_1CILi8EEENS3_ILi2EEES5_S5_S4_S5_EEENS2_IJNS3_ILi1EEEiiiNS3_ILi72EEENS3_ILi512EEEEEENS2_IJNS3_ILi4EEES5_EEENS2_IJNS3_ILi16EEENS3_ILi8192EEEEEEEEDaRKT_RKT0_RKT1_RKT2_ENKUlRKT_RKT0_E_clISB_SD_EEDaSU_SX_)
$_ZN7cutlass13device_kernelIN5flash19enable_sm80_to_sm89INS1_16FlashAttnBwdSm80INS1_25CollectiveMainloopBwdSm80ILi2ELi2EN4cute5tupleIJNS5_1CILi128EEES8_NS7_ILi64EEEEEENS_10bfloat16_tEfNS_4arch4Sm80ELb0ELb0ELb1ELb0ELb1ELb0ELb0ELb0ELi2ELi4ELi4ELi4ELb0EEENS1_24CollectiveEpilogueBwdGQAISA_fSD_Li256ELb0ELb1EEENS1_19SingleTileSchedulerILb0ELb0ELb0ELi128EEEEEEEEEvNT_6ParamsE$_ZZN4cute6detail16composition_implINS_5tupleIJNS_1CILi8EEENS3_ILi2EEES5_S5_S4_S5_EEENS2_IJNS3_ILi1EEEiiiNS3_ILi72EEENS3_ILi512EEEEEENS2_IJNS3_ILi4EEES5_EEENS2_IJNS3_ILi16EEENS3_ILi8192EEEEEEEEDaRKT_RKT0_RKT1_RKT2_ENKUlRKT_RKT0_E_clISB_SD_EEDaSU_SX_:
        /* <DEDUP_REMOVED lines=35> */
        .type           $_ZN7cutlass13device_kernelIN5flash19enable_sm80_to_sm89INS1_16FlashAttnBwdSm80INS1_25CollectiveMainloopBwdSm80ILi2ELi2EN4cute5tupleIJNS5_1CILi128EEES8_NS7_ILi64EEEEEENS_10bfloat16_tEfNS_4arch4Sm80ELb0ELb0ELb1ELb0ELb1ELb0ELb0ELb0ELi2ELi4ELi4ELi4ELb0EEENS1_24CollectiveEpilogueBwdGQAISA_fSD_Li256ELb0ELb1EEENS1_19SingleTileSchedulerILb0ELb0ELb0ELi128EEEEEEEEEvNT_6ParamsE$_ZZN4cute6detail16composition_implINS_5tupleIJNS_1CILi8EEENS3_ILi2EEES5_S5_S4_S5_EEENS2_IJNS3_ILi1EEEiiiNS3_ILi72EEENS3_ILi512EEEEEENS2_IJS5_S5_EEENS2_IJS7_S4_EEEEEDaRKT_RKT0_RKT1_RKT2_ENKUlRKT_RKT0_E_clIS5_S4_EEDaSR_SU_,@function
        .size           $_ZN7cutlass13device_kernelIN5flash19enable_sm80_to_sm89INS1_16FlashAttnBwdSm80INS1_25CollectiveMainloopBwdSm80ILi2ELi2EN4cute5tupleIJNS5_1CILi128EEES8_NS7_ILi64EEEEEENS_10bfloat16_tEfNS_4arch4Sm80ELb0ELb0ELb1ELb0ELb1ELb0ELb0ELb0ELi2ELi4ELi4ELi4ELb0EEENS1_24CollectiveEpilogueBwdGQAISA_fSD_Li256ELb0ELb1EEENS1_19SingleTileSchedulerILb0ELb0ELb0ELi128EEEEEEEEEvNT_6ParamsE$_ZZN4cute6detail16composition_implINS_5tupleIJNS_1CILi8EEENS3_ILi2EEES5_S5_S4_S5_EEENS2_IJNS3_ILi1EEEiiiNS3_ILi72EEENS3_ILi512EEEEEENS2_IJS5_S5_EEENS2_IJS7_S4_EEEEEDaRKT_RKT0_RKT1_RKT2_ENKUlRKT_RKT0_E_clIS5_S4_EEDaSR_SU_,($_ZN7cutlass13device_kernelIN5flash19enable_sm80_to_sm89INS1_16FlashAttnBwdSm80INS1_25CollectiveMainloopBwdSm80ILi2ELi2EN4cute5tupleIJNS5_1CILi128EEES8_NS7_ILi64EEEEEENS_10bfloat16_tEfNS_4arch4Sm80ELb0ELb0ELb1ELb0ELb1ELb0ELb0ELb0ELi2ELi4ELi4ELi4ELb0EEENS1_24CollectiveEpilogueBwdGQAISA_fSD_Li256ELb0ELb1EEENS1_19SingleTileSchedulerILb0ELb0ELb0ELi128EEEEEEEEEvNT_6ParamsE$_ZZN4cute6detail16composition_implINS_5tupleIJNS_1CILi8EEENS3_ILi2EEES5_S5_S4_S5_EEENS2_IJNS3_ILi1EEEiiiNS3_ILi72EEENS3_ILi512EEEEEENS2_IJS5_S5_S5_EEENS2_IJS7_S9_S4_EEEEEDaRKT_RKT0_RKT1_RKT2_ENKUlRKT_RKT0_E_clIS5_S4_EEDaSR_SU_ - $_ZN7cutlass13device_kernelIN5flash19enable_sm80_to_sm89INS1_16FlashAttnBwdSm80INS1_25CollectiveMainloopBwdSm80ILi2ELi2EN4cute5tupleIJNS5_1CILi128EEES8_NS7_ILi64EEEEEENS_10bfloat16_tEfNS_4arch4Sm80ELb0ELb0ELb1ELb0ELb1ELb0ELb0ELb0ELi2ELi4ELi4ELi4ELb0EEENS1_24CollectiveEpilogueBwdGQAISA_fSD_Li256ELb0ELb1EEENS1_19SingleTileSchedulerILb0ELb0ELb0ELi128EEEEEEEEEvNT_6ParamsE$_ZZN4cute6detail16composition_implINS_5tupleIJNS_1CILi8EEENS3_ILi2EEES5_S5_S4_S5_EEENS2_IJNS3_ILi1EEEiiiNS3_ILi72EEENS3_ILi512EEEEEENS2_IJS5_S5_EEENS2_IJS7_S4_EEEEEDaRKT_RKT0_RKT1_RKT2_ENKUlRKT_RKT0_E_clIS5_S4_EEDaSR_SU_)
$_ZN7cutlass13device_kernelIN5flash19enable_sm80_to_sm89INS1_16FlashAttnBwdSm80INS1_25CollectiveMainloopBwdSm80ILi2ELi2EN4cute5tupleIJNS5_1CILi128EEES8_NS7_ILi64EEEEEENS_10bfloat16_tEfNS_4arch4Sm80ELb0ELb0ELb1ELb0ELb1ELb0ELb0ELb0ELi2ELi4ELi4ELi4ELb0EEENS1_24CollectiveEpilogueBwdGQAISA_fSD_Li256ELb0ELb1EEENS1_19SingleTileSchedulerILb0ELb0ELb0ELi128EEEEEEEEEvNT_6ParamsE$_ZZN4cute6detail16composition_implINS_5tupleIJNS_1CILi8EEENS3_ILi2EEES5_S5_S4_S5_EEENS2_IJNS3_ILi1EEEiiiNS3_ILi72EEENS3_ILi512EEEEEENS2_IJS5_S5_EEENS2_IJS7_S4_EEEEEDaRKT_RKT0_RKT1_RKT2_ENKUlRKT_RKT0_E_clIS5_S4_EEDaSR_SU_:
        /* <DEDUP_REMOVED lines=15> */
[----:B-1---5:R-:W-:Y:S05]  /*d9e0*/  CALL.REL.NOINC `($_ZN7cutlass13device_kernelIN5flash19enable_sm80_to_sm89INS1_16FlashAttnBwdSm80INS1_25CollectiveMainloopBwdSm80ILi2ELi2EN4cute5tupleIJNS5_1CILi128EEES8_NS7_ILi64EEEEEENS_10bfloat16_tEfNS_4arch4Sm80ELb0ELb0ELb1ELb0ELb1ELb0ELb0ELb0ELi2ELi4ELi4ELi4ELb0EEENS1_24CollectiveEpilogueBwdGQAISA_fSD_Li256ELb0ELb1EEENS1_19SingleTileSchedulerILb0ELb0ELb0ELi128EEEEEEEEEvNT_6ParamsE$_ZZN4cute6detail16composition_implINS_5tupleIJNS_1CILi8EEENS3_ILi2EEES5_S5_S4_S5_EEENS2_IJNS3_ILi1EEEiiiNS3_ILi72EEENS3_ILi512EEEEEES5_S4_EEDaRKT_RKT0_RKT1_RKT2_ENKUlRKT_T0_E_clINS2_IJNS2_IJEEEST_S5_S7_EEENS_17integral_constantIiLi1EEEEEDaSP_SQ_) ;  /* 0x0000066000007944 */ /* 0x022fea0003c00000 */
[----:B-----5:R2:W-:Y:S01]  /*d9f0*/  STL [R1+0x13b0], R2 ;  /* 0x0013b00201007387 */ /* 0x0205e20000100800 */
[----:B------:R-:W-:Y:S02]  /*da00*/  IADD3 R3, R5, 0x28, RZ ;  /* 0x0000002805037810 */ /* 0x000fe40007ffe0ff */
[----:B------:R-:W-:Y:S01]  /*da10*/  MOV R6, 0xda40 ;  /* 0x0000da4000067802 */ /* 0x000fe20000000f00 */
[----:B------:R2:W-:Y:S04]  /*da20*/  STL.64 [R1+0x13a8], R72 ;  /* 0x0013a84801007387 */ /* 0x0005e80000100a00 */
[----:B-12---:R-:W-:Y:S05]  /*da30*/  CALL.REL.NOINC `($_ZN7cutlass13device_kernelIN5flash19enable_sm80_to_sm89INS1_16FlashAttnBwdSm80INS1_25CollectiveMainloopBwdSm80ILi2ELi2EN4cute5tupleIJNS5_1CILi128EEES8_NS7_ILi64EEEEEENS_10bfloat16_tEfNS_4arch4Sm80ELb0ELb0ELb1ELb0ELb1ELb0ELb0ELb0ELi2ELi4ELi4ELi4ELb0EEENS1_24CollectiveEpilogueBwdGQAISA_fSD_Li256ELb0ELb1EEENS1_19SingleTileSchedulerILb0ELb0ELb0ELi128EEEEEEEEEvNT_6ParamsE$_ZZN4cute6detail16composition_implINS_5tupleIJNS_1CILi8EEENS3_ILi2EEES5_S5_S4_S5_EEENS2_IJNS3_ILi1EEEiiiNS3_ILi72EEENS3_ILi512EEEEEES5_S4_EEDaRKT_RKT0_RKT1_RKT2_ENKUlRKT_T0_E_clINS2_IJNS2_IJS5_EEENS2_IJiEEES7_S7_EEENS_17integral_constantIiLi2EEEEEDaSP_SQ_) ;  /* 0x000006e000007944 */ /* 0x006fea0003c00000 */
[----:B------:R-:W2:Y:S01]  /*da40*/  LDL.64 R8, [R1+0x13a8] ;  /* 0x0013a80001087983 */ /* 0x000ea20000100a00 */
[----:B------:R-:W-:Y:S02]  /*da50*/  IADD3 R3, R5, 0x18, RZ ;  /* 0x0000001805037810 */ /* 0x000fe40007ffe0ff */
[----:B------:R-:W-:Y:S01]  /*da60*/  MOV R6, 0xdaa0 ;  /* 0x0000daa000067802 */ /* 0x000fe20000000f00 */
[----:B-----5:R3:W-:Y:S04]  /*da70*/  STL [R1+0x13a0], R2 ;  /* 0x0013a00201007387 */ /* 0x0207e80000100800 */
[----:B--2---:R3:W-:Y:S02]  /*da80*/  STL.64 [R1+0x1398], R8 ;  /* 0x0013980801007387 */ /* 0x0047e40000100a00 */
[----:B-1-3--:R-:W-:Y:S05]  /*da90*/  CALL.REL.NOINC `($_ZN7cutlass13device_kernelIN5flash19enable_sm80_to_sm89INS1_16FlashAttnBwdSm80INS1_25CollectiveMainloopBwdSm80ILi2ELi2EN4cute5tupleIJNS5_1CILi128EEES8_NS7_ILi64EEEEEENS_10bfloat16_tEfNS_4arch4Sm80ELb0ELb0ELb1ELb0ELb1ELb0ELb0ELb0ELi2ELi4ELi4ELi4ELb0EEENS1_24CollectiveEpilogueBwdGQAISA_fSD_Li256ELb0ELb1EEENS1_19SingleTileSchedulerILb0ELb0ELb0ELi128EEEEEEEEEvNT_6ParamsE$_ZZN4cute6detail16composition_implINS_5tupleIJNS_1CILi8EEENS3_ILi2EEES5_S5_S4_S5_EEENS2_IJNS3_ILi1EEEiiiNS3_ILi72EEENS3_ILi512EEEEEES5_S4_EEDaRKT_RKT0_RKT1_RKT2_ENKUlRKT_T0_E_clINS2_IJNS2_IJS5_EEENS2_IJiEEES7_S7_EEENS_17integral_constantIiLi3EEEEEDaSP_SQ_) ;  /* 0x0000072000007944 */ /* 0x00afea0003c00000 */
[----:B------:R-:W2:Y:S01]  /*daa0*/  LDL.64 R8, [R1+0x1398] ;  /* 0x0013980001087983 */ /* 0x000ea20000100a00 */
[----:B------:R-:W-:-:S02]  /*dab0*/  IADD3 R3, R5, 0x8, RZ ;  /* 0x0000000805037810 */ /* 0x000fc40007ffe0ff */
[----:B------:R-:W-:Y:S01]  /*dac0*/  MOV R6, 0xdb00 ;  /* 0x0000db0000067802 */ /* 0x000fe20000000f00 */
[----:B-----5:R3:W-:Y:S04]  /*dad0*/  STL [R1+0x1390], R2 ;  /* 0x0013900201007387 */ /* 0x0207e80000100800 */
[----:B--2---:R3:W-:Y:S02]  /*dae0*/  STL.64 [R1+0x1388], R8 ;  /* 0x0013880801007387 */ /* 0x0047e40000100a00 */
[----:B-1-3--:R-:W-:Y:S05]  /*daf0*/  CALL.REL.NOINC `($_ZN7cutlass13device_kernelIN5flash19enable_sm80_to_sm89INS1_16FlashAttnBwdSm80INS1_25CollectiveMainloopBwdSm80ILi2ELi2EN4cute5tupleIJNS5_1CILi128EEES8_NS7_ILi64EEEEEENS_10bfloat16_tEfNS_4arch4Sm80ELb0ELb0ELb1ELb0ELb1ELb0ELb0ELb0ELi2ELi4ELi4ELi4ELb0EEENS1_24CollectiveEpilogueBwdGQAISA_fSD_Li256ELb0ELb1EEENS1_19SingleTileSchedulerILb0ELb0ELb0ELi128EEEEEEEEEvNT_6ParamsE$_ZZN4cute6detail16composition_implINS_5tupleIJNS_1CILi8EEENS3_ILi2EEES5_S5_S4_S5_EEENS2_IJNS3_ILi1EEEiiiNS3_ILi72EEENS3_ILi512EEEEEES5_S4_EEDaRKT_RKT0_RKT1_RKT2_ENKUlRKT_T0_E_clINS2_IJNS2_IJS5_EEENS2_IJiEEES7_S7_EEENS_17integral_constantIiLi4EEEEEDaSP_SQ_) ;  /* 0x0000076000007944 */ /* 0x00afea0003c00000 */
[----:B------:R-:W-:Y:S02]  /*db00*/  MOV R2, R63 ;  /* 0x0000003f00027202 */ /* 0x000fe40000000f00 */
[----:B------:R-:W-:Y:S02]  /*db10*/  MOV R6, 0xdb30 ;  /* 0x0000db3000067802 */ /* 0x000fe40000000f00 */
[----:B-1---5:R-:W-:Y:S05]  /*db20*/  CALL.REL.NOINC `($_ZN7cutlass13device_kernelIN5flash19enable_sm80_to_sm89INS1_16FlashAttnBwdSm80INS1_25CollectiveMainloopBwdSm80ILi2ELi2EN4cute5tupleIJNS5_1CILi128EEES8_NS7_ILi64EEEEEENS_10bfloat16_tEfNS_4arch4Sm80ELb0ELb0ELb1ELb0ELb1ELb0ELb0ELb0ELi2ELi4ELi4ELi4ELb0EEENS1_24CollectiveEpilogueBwdGQAISA_fSD_Li256ELb0ELb1EEENS1_19SingleTileSchedulerILb0ELb0ELb0ELi128EEEEEEEEEvNT_6ParamsE$_ZN4cute5tupleIJNS_1CILi2EEEiEEC2ERKS2_RKi) ;  /* 0xffffcca000007944 */ /* 0x022fea0003c3ffff */
[----:B------:R1:W5:Y:S01]  /*db30*/  LDL R2, [R1+0x13c8] ;  /* 0x0013c80001027983 */ /* 0x0003620000100800 */
[----:B------:R-:W-:-:S04]  /*db40*/  MOV R69, 0x0 ;  /* 0x0000000000457802 */ /* 0x000fc80000000f00 */
[----:B------:R-:W-:Y:S05]  /*db50*/  RET.REL.NODEC R68 `(_ZN7cutlass13device_kernelIN5flash19enable_sm80_to_sm89INS1_16FlashAttnBwdSm80INS1_25CollectiveMainloopBwdSm80ILi2ELi2EN4cute5tupleIJNS5_1CILi128EEES8_NS7_ILi64EEEEEENS_10bfloat16_tEfNS_4arch4Sm80ELb0ELb0ELb1ELb0ELb1ELb0ELb0ELb0ELi2ELi4ELi4ELi4ELb0EEENS1_24CollectiveEpilogueBwdGQAISA_fSD_Li256ELb0ELb1EEENS1_19SingleTileSchedulerILb0ELb0ELb0ELi128EEEEEEEEEvNT_6ParamsE) ;  /* 0xffff24a044007950 */ /* 0x000fea0003c3ffff */
        .type           $_ZN7cutlass13device_kernelIN5flash19enable_sm80_to_sm89INS1_16FlashAttnBwdSm80INS1_25CollectiveMainloopBwdSm80ILi2ELi2EN4cute5tupleIJNS5_1CILi128EEES8_NS7_ILi64EEEEEENS_10bfloat16_tEfNS_4arch4Sm80ELb0ELb0ELb1ELb0ELb1ELb0ELb0ELb0ELi2ELi4ELi4ELi4ELb0EEENS1_24CollectiveEpilogueBwdGQAISA_fSD_Li256ELb0ELb1EEENS1_19SingleTileSchedulerILb0ELb0ELb0ELi128EEEEEEEEEvNT_6ParamsE$_ZZN4cute6detail16composition_implINS_5tupleIJNS_1CILi8EEENS3_ILi2EEES5_S5_S4_S5_EEENS2_IJNS3_ILi1EEEiiiNS3_ILi72EEENS3_ILi512EEEEEENS2_IJS5_S5_S5_EEENS2_IJS7_S9_S4_EEEEEDaRKT_RKT0_RKT1_RKT2_ENKUlRKT_RKT0_E_clIS5_S4_EEDaSR_SU_,@function
        .size           $_ZN7cutlass13device_kernelIN5flash19enable_sm80_to_sm89INS1_16FlashAttnBwdSm80INS1_25CollectiveMainloopBwdSm80ILi2ELi2EN4cute5tupleIJNS5_1CILi128EEES8_NS7_ILi64EEEEEENS_10bfloat16_tEfNS_4arch4Sm80ELb0ELb0ELb1ELb0ELb1ELb0ELb0ELb0ELi2ELi4ELi4ELi4ELb0EEENS1_24CollectiveEpilogueBwdGQAISA_fSD_Li256ELb0ELb1EEENS1_19SingleTileSchedulerILb0ELb0ELb0ELi128EEEEEEEEEvNT_6ParamsE$_ZZN4cute6detail16composition_implINS_5tupleIJNS_1CILi8EEENS3_ILi2EEES5_S5_S4_S5_EEENS2_IJNS3_ILi1EEEiiiNS3_ILi72EEENS3_ILi512EEEEEENS2_IJS5_S5_S5_EEENS2_IJS7_S9_S4_EEEEEDaRKT_RKT0_RKT1_RKT2_ENKUlRKT_RKT0_E_clIS5_S4_EEDaSR_SU_,($_ZN7cutlass13device_kernelIN5flash19enable_sm80_to_sm89INS1_16FlashAttnBwdSm80INS1_25CollectiveMainloopBwdSm80ILi2ELi2EN4cute5tupleIJNS5_1CILi128EEES8_NS7_ILi64EEEEEENS_10bfloat16_tEfNS_4arch4Sm80ELb0ELb0ELb1ELb0ELb1ELb0ELb0ELb0ELi2ELi4ELi4ELi4ELb0EEENS1_24CollectiveEpilogueBwdGQAISA_fSD_Li256ELb0ELb1EEENS1_19SingleTileSchedulerILb0ELb0ELb0ELi128EEEEEEEEEvNT_6ParamsE$_ZZN4cute6detail16composition_implINS_5tupleIJNS_1CILi8EEENS3_ILi2EEES5_S5_S4_S5_EEENS2_IJNS3_ILi1EEEiiiNS3_ILi72EEENS3_ILi512EEEEEENS3_ILi4EEENS3_ILi16EEEEEDaRKT_RKT0_RKT1_RKT2_ENKUlRKT_T0_E_clINS2_IJNS2_IJEEESV_SB_S7_EEENS_17integral_constantIiLi2EEEEEDaSR_SS_ - $_ZN7cutlass13device_kernelIN5flash19enable_sm80_to_sm89INS1_16FlashAttnBwdSm80INS1_25CollectiveMainloopBwdSm80ILi2ELi2EN4cute5tupleIJNS5_1CILi128EEES8_NS7_ILi64EEEEEENS_10bfloat16_tEfNS_4arch4Sm80ELb0ELb0ELb1ELb0ELb1ELb0ELb0ELb0ELi2ELi4ELi4ELi4ELb0EEENS1_24CollectiveEpilogueBwdGQAISA_fSD_Li256ELb0ELb1EEENS1_19SingleTileSchedulerILb0ELb0ELb0ELi128EEEEEEEEEvNT_6ParamsE$_ZZN4cute6detail16composition_implINS_5tupleIJNS_1CILi8EEENS3_ILi2EEES5_S5_S4_S5_EEENS2_IJNS3_ILi1EEEiiiNS3_ILi72EEENS3_ILi512EEEEEENS2_IJS5_S5_S5_EEENS2_IJS7_S9_S4_EEEEEDaRKT_RKT0_RKT1_RKT2_ENKUlRKT_RKT0_E_clIS5_S4_EEDaSR_SU_)
$_ZN7cutlass13device_kernelIN5flash19enable_sm80_to_sm89INS1_16FlashAttnBwdSm80INS1_25CollectiveMainloopBwdSm80ILi2ELi2EN4cute5tupleIJNS5_1CILi128EEES8_NS7_ILi64EEEEEENS_10bfloat16_tEfNS_4arch4Sm80ELb0ELb0ELb1ELb0ELb1ELb0ELb0ELb0ELi2ELi4ELi4ELi4ELb0EEENS1_24CollectiveEpilogueBwdGQAISA_fSD_Li256ELb0ELb1EEENS1_19SingleTileSchedulerILb0ELb0ELb0ELi128EEEEEEEEEvNT_6ParamsE$_ZZN4cute6detail16composition_implINS_5tupleIJNS_1CILi8EEENS3_ILi2EEES5_S5_S4_S5_EEENS2_IJNS3_ILi1EEEiiiNS3_ILi72EEENS3_ILi512EEEEEENS2_IJS5_S5_S5_EEENS2_IJS7_S9_S4_EEEEEDaRKT_RKT0_RKT1_RKT2_ENKUlRKT_RKT0_E_clIS5_S4_EEDaSR_SU_:
        /* <DEDUP_REMOVED lines=37> */
[----:B------:R-:W-:Y:S02]  /*ddb0*/  MOV R4, R10 ;  /* 0x0000000a00047202 */ /* 0x000fe40000000f00 */
[----:B------:R-:W-:-:S04]  /*ddc0*/  MOV R5, 0x0 ;  /* 0x0000000000057802 */ /* 0x000fc80000000f00 */
[----:B------:R-:W-:Y:S05]  /*ddd0*/  RET.REL.NODEC R4 `(_ZN7cutlass13device_kernelIN5flash19enable_sm80_to_sm89INS1_16FlashAttnBwdSm80INS1_25CollectiveMainloopBwdSm80ILi2ELi2EN4cute5tupleIJNS5_1CILi128EEES8_NS7_ILi64EEEEEENS_10bfloat16_tEfNS_4arch4Sm80ELb0ELb0ELb1ELb0ELb1ELb0ELb0ELb0ELi2ELi4ELi4ELi4ELb0EEENS1_24CollectiveEpilogueBwdGQAISA_fSD_Li256ELb0ELb1EEENS1_19SingleTileSchedulerILb0ELb0ELb0ELi128EEEEEEEEEvNT_6ParamsE) ;  /* 0xffff222004007950 */ /* 0x000fea0003c3ffff */
        .type           $_ZN7cutlass13device_kernelIN5flash19enable_sm80_to_sm89INS1_16FlashAttnBwdSm80INS1_25CollectiveMainloopBwdSm80ILi2ELi2EN4cute5tupleIJNS5_1CILi128EEES8_NS7_ILi64EEEEEENS_10bfloat16_tEfNS_4arch4Sm80ELb0ELb0ELb1ELb0ELb1ELb0ELb0ELb0ELi2ELi4ELi4ELi4ELb0EEENS1_24CollectiveEpilogueBwdGQAISA_fSD_Li256ELb0ELb1EEENS1_19SingleTileSchedulerILb0ELb0ELb0ELi128EEEEEEEEEvNT_6ParamsE$_ZZN4cute6detail16composition_implINS_5tupleIJNS_1CILi8EEENS3_ILi2EEES5_S5_S4_S5_EEENS2_IJNS3_ILi1EEEiiiNS3_ILi72EEENS3_ILi512EEEEEENS3_ILi4EEENS3_ILi16EEEEEDaRKT_RKT0_RKT1_RKT2_ENKUlRKT_T0_E_clINS2_IJNS2_IJEEESV_SB_S7_EEENS_17integral_constantIiLi2EEEEEDaSR_SS_,@function
        .size           $_ZN7cutlass13device_kernelIN5flash19enable_sm80_to_sm89INS1_16FlashAttnBwdSm80INS1_25CollectiveMainloopBwdSm80ILi2ELi2EN4cute5tupleIJNS5_1CILi128EEES8_NS7_ILi64EEEEEENS_10bfloat16_tEfNS_4arch4Sm80ELb0ELb0ELb1ELb0ELb1ELb0ELb0ELb0ELi2ELi4ELi4ELi4ELb0EEENS1_24CollectiveEpilogueBwdGQAISA_fSD_Li256ELb0ELb1EEENS1_19SingleTileSchedulerILb0ELb0ELb0ELi128EEEEEEEEEvNT_6ParamsE$_ZZN4cute6detail16composition_implINS_5tupleIJNS_1CILi8EEENS3_ILi2EEES5_S5_S4_S5_EEENS2_IJNS3_ILi1EEEiiiNS3_ILi72EEENS3_ILi512EEEEEENS3_ILi4EEENS3_ILi16EEEEEDaRKT_RKT0_RKT1_RKT2_ENKUlRKT_T0_E_clINS2_IJNS2_IJEEESV_SB_S7_EEENS_17integral_constantIiLi2EEEEEDaSR_SS_,($_ZN7cutlass13device_kernelIN5flash19enable_sm80_to_sm89INS1_16FlashAttnBwdSm80INS1_25CollectiveMainloopBwdSm80ILi2ELi2EN4cute5tupleIJNS5_1CILi128EEES8_NS7_ILi64EEEEEENS_10bfloat16_tEfNS_4arch4Sm80ELb0ELb0ELb1ELb0ELb1ELb0ELb0ELb0ELi2ELi4ELi4ELi4ELb0EEENS1_24CollectiveEpilogueBwdGQAISA_fSD_Li256ELb0ELb1EEENS1_19SingleTileSchedulerILb0ELb0ELb0ELi128EEEEEEEEEvNT_6ParamsE$_ZZN4cute6detail16composition_implINS_5tupleIJNS_1CILi8EEENS3_ILi2EEES5_S5_S4_S5_EEENS2_IJNS3_ILi1EEEiiiNS3_ILi72EEENS3_ILi512EEEEEENS3_ILi4EEENS3_ILi16EEEEEDaRKT_RKT0_RKT1_RKT2_ENKUlRKT_T0_E_clINS2_IJNS2_IJS5_EEENS2_IJiEEES5_S7_EEENS_17integral_constantIiLi3EEEEEDaSR_SS_ - $_ZN7cutlass13device_kernelIN5flash19enable_sm80_to_sm89INS1_16FlashAttnBwdSm80INS1_25CollectiveMainloopBwdSm80ILi2ELi2EN4cute5tupleIJNS5_1CILi128EEES8_NS7_ILi64EEEEEENS_10bfloat16_tEfNS_4arch4Sm80ELb0ELb0ELb1ELb0ELb1ELb0ELb0ELb0ELi2ELi4ELi4ELi4ELb0EEENS1_24CollectiveEpilogueBwdGQAISA_fSD_Li256ELb0ELb1EEENS1_19SingleTileSchedulerILb0ELb0ELb0ELi128EEEEEEEEEvNT_6ParamsE$_ZZN4cute6detail16composition_implINS_5tupleIJNS_1CILi8EEENS3_ILi2EEES5_S5_S4_S5_EEENS2_IJNS3_ILi1EEEiiiNS3_ILi72EEENS3_ILi512EEEEEENS3_ILi4EEENS3_ILi16EEEEEDaRKT_RKT0_RKT1_RKT2_ENKUlRKT_T0_E_clINS2_IJNS2_IJEEESV_SB_S7_EEENS_17integral_constantIiLi2EEEEEDaSR_SS_)
$_ZN7cutlass13device_kernelIN5flash19enable_sm80_to_sm89INS1_16FlashAttnBwdSm80INS1_25CollectiveMainloopBwdSm80ILi2ELi2EN4cute5tupleIJNS5_1CILi128EEES8_NS7_ILi64EEEEEENS_10bfloat16_tEfNS_4arch4Sm80ELb0ELb0ELb1ELb0ELb1ELb0ELb0ELb0ELi2ELi4ELi4ELi4ELb0EEENS1_24CollectiveEpilogueBwdGQAISA_fSD_Li256ELb0ELb1EEENS1_19SingleTileSchedulerILb0ELb0ELb0ELi128EEEEEEEEEvNT_6ParamsE$_ZZN4cute6detail16composition_implINS_5tupleIJNS_1CILi8EEENS3_ILi2EEES5_S5_S4_S5_EEENS2_IJNS3_ILi1EEEiiiNS3_ILi72EEENS3_ILi512EEEEEENS3_ILi4EEENS3_ILi16EEEEEDaRKT_RKT0_RKT1_RKT2_ENKUlRKT_T0_E_clINS2_IJNS2_IJEEESV_SB_S7_EEENS_17integral_constantIiLi2EEEEEDaSR_SS_:
        /* <DEDUP_REMOVED lines=13> */
        .type           $_ZN7cutlass13device_kernelIN5flash19enable_sm80_to_sm89INS1_16FlashAttnBwdSm80INS1_25CollectiveMainloopBwdSm80ILi2ELi2EN4cute5tupleIJNS5_1CILi128EEES8_NS7_ILi64EEEEEENS_10bfloat16_tEfNS_4arch4Sm80ELb0ELb0ELb1ELb0ELb1ELb0ELb0ELb0ELi2ELi4ELi4ELi4ELb0EEENS1_24CollectiveEpilogueBwdGQAISA_fSD_Li256ELb0ELb1EEENS1_19SingleTileSchedulerILb0ELb0ELb0ELi128EEEEEEEEEvNT_6ParamsE$_ZZN4cute6detail16composition_implINS_5tupleIJNS_1CILi8EEENS3_ILi2EEES5_S5_S4_S5_EEENS2_IJNS3_ILi1EEEiiiNS3_ILi72EEENS3_ILi512EEEEEENS3_ILi4EEENS3_ILi16EEEEEDaRKT_RKT0_RKT1_RKT2_ENKUlRKT_T0_E_clINS2_IJNS2_IJS5_EEENS2_IJiEEES5_S7_EEENS_17integral_constantIiLi3EEEEEDaSR_SS_,@function
        .size           $_ZN7cutlass13device_kernelIN5flash19enable_sm80_to_sm89INS1_16FlashAttnBwdSm80INS1_25CollectiveMainloopBwdSm80ILi2ELi2EN4cute5tupleIJNS5_1CILi128EEES8_NS7_ILi64EEEEEENS_10bfloat16_tEfNS_4arch4Sm80ELb0ELb0ELb1ELb0ELb1ELb0ELb0ELb0ELi2ELi4ELi4ELi4ELb0EEENS1_24CollectiveEpilogueBwdGQAISA_fSD_Li256ELb0ELb1EEENS1_19SingleTileSchedulerILb0ELb0ELb0ELi128EEEEEEEEEvNT_6ParamsE$_ZZN4cute6detail16composition_implINS_5tupleIJNS_1CILi8EEENS3_ILi2EEES5_S5_S4_S5_EEENS2_IJNS3_ILi1EEEiiiNS3_ILi72EEENS3_ILi512EEEEEENS3_ILi4EEENS3_ILi16EEEEEDaRKT_RKT0_RKT1_RKT2_ENKUlRKT_T0_E_clINS2_IJNS2_IJS5_EEENS2_IJiEEES5_S7_EEENS_17integral_constantIiLi3EEEEEDaSR_SS_,($_ZN7cutlass13device_kernelIN5flash19enable_sm80_to_sm89INS1_16FlashAttnBwdSm80INS1_25CollectiveMainloopBwdSm80ILi2ELi2EN4cute5tupleIJNS5_1CILi128EEES8_NS7_ILi64EEEEEENS_10bfloat16_tEfNS_4arch4Sm80ELb0ELb0ELb1ELb0ELb1ELb0ELb0ELb0ELi2ELi4ELi4ELi4ELb0EEENS1_24CollectiveEpilogueBwdGQAISA_fSD_Li256ELb0ELb1EEENS1_19SingleTileSchedulerILb0ELb0ELb0ELi128EEEEEEEEEvNT_6ParamsE$_ZZN4cute6detail16composition_implINS_5tupleIJNS_1CILi8EEENS3_ILi2EEES5_S5_S4_S5_EEENS2_IJNS3_ILi1EEEiiiNS3_ILi72EEENS3_ILi512EEEEEENS3_ILi4EEENS3_ILi16EEEEEDaRKT_RKT0_RKT1_RKT2_ENKUlRKT_T0_E_clINS2_IJNS2_IJS5_S5_EEENS2_IJiiEEES7_S7_EEENS_17integral_constantIiLi4EEEEEDaSR_SS_ - $_ZN7cutlass13device_kernelIN5flash19enable_sm80_to_sm89INS1_16FlashAttnBwdSm80INS1_25CollectiveMainloopBwdSm80ILi2ELi2EN4cute5tupleIJNS5_1CILi128EEES8_NS7_ILi64EEEEEENS_10bfloat16_tEfNS_4arch4Sm80ELb0ELb0ELb1ELb0ELb1ELb0ELb0ELb0ELi2ELi4ELi4ELi4ELb0EEENS1_24CollectiveEpilogueBwdGQAISA_fSD_Li256ELb0ELb1EEENS1_19SingleTileSchedulerILb0ELb0ELb0ELi128EEEEEEEEEvNT_6ParamsE$_ZZN4cute6detail16composition_implINS_5tupleIJNS_1CILi8EEENS3_ILi2EEES5_S5_S4_S5_EEENS2_IJNS3_ILi1EEEiiiNS3_ILi72EEENS3_ILi512EEEEEENS3_ILi4EEENS3_ILi16EEEEEDaRKT_RKT0_RKT1_RKT2_ENKUlRKT_T0_E_clINS2_IJNS2_IJS5_EEENS2_IJiEEES5_S7_EEENS_17integral_constantIiLi3EEEEEDaSR_SS_)
$_ZN7cutlass13device_kernelIN5flash19enable_sm80_to_sm89INS1_16FlashAttnBwdSm80INS1_25CollectiveMainloopBwdSm80ILi2ELi2EN4cute5tupleIJNS5_1CILi128EEES8_NS7_ILi64EEEEEENS_10bfloat16_tEfNS_4arch4Sm80ELb0ELb0ELb1ELb0ELb1ELb0ELb0ELb0ELi2ELi4ELi4ELi4ELb0EEENS1_24CollectiveEpilogueBwdGQAISA_fSD_Li256ELb0ELb1EEENS1_19SingleTileSchedulerILb0ELb0ELb0ELi128EEEEEEEEEvNT_6ParamsE$_ZZN4cute6detail16composition_implINS_5tupleIJNS_1CILi8EEENS3_ILi2EEES5_S5_S4_S5_EEENS2_IJNS3_ILi1EEEiiiNS3_ILi72EEENS3_ILi512EEEEEENS3_ILi4EEENS3_ILi16EEEEEDaRKT_RKT0_RKT1_RKT2_ENKUlRKT_T0_E_clINS2_IJNS2_IJS5_EEENS2_IJiEEES5_S7_EEENS_17integral_constantIiLi3EEEEEDaSR_SS_:
        /* <DEDUP_REMOVED lines=13> */
[----:B------:R-:W-:Y:S02]  /*df80*/  MOV R4, R72 ;  /* 0x0000004800047202 */ /* 0x000fe40000000f00 */
[----:B------:R-:W-:-:S04]  /*df90*/  MOV R5, 0x0 ;  /* 0x0000000000057802 */ /* 0x000fc80000000f00 */
[----:B------:R-:W-:Y:S05]  /*dfa0*/  RET.REL.NODEC R4 `(_ZN7cutlass13device_kernelIN5flash19enable_sm80_to_sm89INS1_16FlashAttnBwdSm80INS1_25CollectiveMainloopBwdSm80ILi2ELi2EN4cute5tupleIJNS5_1CILi128EEES8_NS7_ILi64EEEEEENS_10bfloat16_tEfNS_4arch4Sm80ELb0ELb0ELb1ELb0ELb1ELb0ELb0ELb0ELi2ELi4ELi4ELi4ELb0EEENS1_24CollectiveEpilogueBwdGQAISA_fSD_Li256ELb0ELb1EEENS1_19SingleTileSchedulerILb0ELb0ELb0ELi128EEEEEEEEEvNT_6ParamsE) ;  /* 0xffff205004007950 */ /* 0x000fea0003c3ffff */
        .type           $_ZN7cutlass13device_kernelIN5flash19enable_sm80_to_sm89INS1_16FlashAttnBwdSm80INS1_25CollectiveMainloopBwdSm80ILi2ELi2EN4cute5tupleIJNS5_1CILi128EEES8_NS7_ILi64EEEEEENS_10bfloat16_tEfNS_4arch4Sm80ELb0ELb0ELb1ELb0ELb1ELb0ELb0ELb0ELi2ELi4ELi4ELi4ELb0EEENS1_24CollectiveEpilogueBwdGQAISA_fSD_Li256ELb0ELb1EEENS1_19SingleTileSchedulerILb0ELb0ELb0ELi128EEEEEEEEEvNT_6ParamsE$_ZZN4cute6detail16composition_implINS_5tupleIJNS_1CILi8EEENS3_ILi2EEES5_S5_S4_S5_EEENS2_IJNS3_ILi1EEEiiiNS3_ILi72EEENS3_ILi512EEEEEENS3_ILi4EEENS3_ILi16EEEEEDaRKT_RKT0_RKT1_RKT2_ENKUlRKT_T0_E_clINS2_IJNS2_IJS5_S5_EEENS2_IJiiEEES7_S7_EEENS_17integral_constantIiLi4EEEEEDaSR_SS_,@function
        .size           $_ZN7cutlass13device_kernelIN5flash19enable_sm80_to_sm89INS1_16FlashAttnBwdSm80INS1_25CollectiveMainloopBwdSm80ILi2ELi2EN4cute5tupleIJNS5_1CILi128EEES8_NS7_ILi64EEEEEENS_10bfloat16_tEfNS_4arch4Sm80ELb0ELb0ELb1ELb0ELb1ELb0ELb0ELb0ELi2ELi4ELi4ELi4ELb0EEENS1_24CollectiveEpilogueBwdGQAISA_fSD_Li256ELb0ELb1EEENS1_19SingleTileSchedulerILb0ELb0ELb0ELi128EEEEEEEEEvNT_6ParamsE$_ZZN4cute6detail16composition_implINS_5tupleIJNS_1CILi8EEENS3_ILi2EEES5_S5_S4_S5_EEENS2_IJNS3_ILi1EEEiiiNS3_ILi72EEENS3_ILi512EEEEEENS3_ILi4EEENS3_ILi16EEEEEDaRKT_RKT0_RKT1_RKT2_ENKUlRKT_T0_E_clINS2_IJNS2_IJS5_S5_EEENS2_IJiiEEES7_S7_EEENS_17integral_constantIiLi4EEEEEDaSR_SS_,($_ZN7cutlass13device_kernelIN5flash19enable_sm80_to_sm89INS1_16FlashAttnBwdSm80INS1_25CollectiveMainloopBwdSm80ILi2ELi2EN4cute5tupleIJNS5_1CILi128EEES8_NS7_ILi64EEEEEENS_10bfloat16_tEfNS_4arch4Sm80ELb0ELb0ELb1ELb0ELb1ELb0ELb0ELb0ELi2ELi4ELi4ELi4ELb0EEENS1_24CollectiveEpilogueBwdGQAISA_fSD_Li256ELb0ELb1EEENS1_19SingleTileSchedulerILb0ELb0ELb0ELi128EEEEEEEEEvNT_6ParamsE$_ZZN4cute6detail16composition_implINS_5tupleIJNS_1CILi8EEENS3_ILi2EEES5_S5_S4_S5_EEENS2_IJNS3_ILi1EEEiiiNS3_ILi72EEENS3_ILi512EEEEEES5_S4_EEDaRKT_RKT0_RKT1_RKT2_ENKUlRKT_T0_E_clINS2_IJNS2_IJEEEST_S5_S7_EEENS_17integral_constantIiLi1EEEEEDaSP_SQ_ - $_ZN7cutlass13device_kernelIN5flash19enable_sm80_to_sm89INS1_16FlashAttnBwdSm80INS1_25CollectiveMainloopBwdSm80ILi2ELi2EN4cute5tupleIJNS5_1CILi128EEES8_NS7_ILi64EEEEEENS_10bfloat16_tEfNS_4arch4Sm80ELb0ELb0ELb1ELb0ELb1ELb0ELb0ELb0ELi2ELi4ELi4ELi4ELb0EEENS1_24CollectiveEpilogueBwdGQAISA_fSD_Li256ELb0ELb1EEENS1_19SingleTileSchedulerILb0ELb0ELb0ELi128EEEEEEEEEvNT_6ParamsE$_ZZN4cute6detail16composition_implINS_5tupleIJNS_1CILi8EEENS3_ILi2EEES5_S5_S4_S5_EEENS2_IJNS3_ILi1EEEiiiNS3_ILi72EEENS3_ILi512EEEEEENS3_ILi4EEENS3_ILi16EEEEEDaRKT_RKT0_RKT1_RKT2_ENKUlRKT_T0_E_clINS2_IJNS2_IJS5_S5_EEENS2_IJiiEEES7_S7_EEENS_17integral_constantIiLi4EEEEEDaSR_SS_)
$_ZN7cutlass13device_kernelIN5flash19enable_sm80_to_sm89INS1_16FlashAttnBwdSm80INS1_25CollectiveMainloopBwdSm80ILi2ELi2EN4cute5tupleIJNS5_1CILi128EEES8_NS7_ILi64EEEEEENS_10bfloat16_tEfNS_4arch4Sm80ELb0ELb0ELb1ELb0ELb1ELb0ELb0ELb0ELi2ELi4ELi4ELi4ELb0EEENS1_24CollectiveEpilogueBwdGQAISA_fSD_Li256ELb0ELb1EEENS1_19SingleTileSchedulerILb0ELb0ELb0ELi128EEEEEEEEEvNT_6ParamsE$_ZZN4cute6detail16composition_implINS_5tupleIJNS_1CILi8EEENS3_ILi2EEES5_S5_S4_S5_EEENS2_IJNS3_ILi1EEEiiiNS3_ILi72EEENS3_ILi512EEEEEENS3_ILi4EEENS3_ILi16EEEEEDaRKT_RKT0_RKT1_RKT2_ENKUlRKT_T0_E_clINS2_IJNS2_IJS5_S5_EEENS2_IJiiEEES7_S7_EEENS_17integral_constantIiLi4EEEEEDaSR_SS_:
        /* <DEDUP_REMOVED lines=10> */
        .type           $_ZN7cutlass13device_kernelIN5flash19enable_sm80_to_sm89INS1_16FlashAttnBwdSm80INS1_25CollectiveMainloopBwdSm80ILi2ELi2EN4cute5tupleIJNS5_1CILi128EEES8_NS7_ILi64EEEEEENS_10bfloat16_tEfNS_4arch4Sm80ELb0ELb0ELb1ELb0ELb1ELb0ELb0ELb0ELi2ELi4ELi4ELi4ELb0EEENS1_24CollectiveEpilogueBwdGQAISA_fSD_Li256ELb0ELb1EEENS1_19SingleTileSchedulerILb0ELb0ELb0ELi128EEEEEEEEEvNT_6ParamsE$_ZZN4cute6detail16composition_implINS_5tupleIJNS_1CILi8EEENS3_ILi2EEES5_S5_S4_S5_EEENS2_IJNS3_ILi1EEEiiiNS3_ILi72EEENS3_ILi512EEEEEES5_S4_EEDaRKT_RKT0_RKT1_RKT2_ENKUlRKT_T0_E_clINS2_IJNS2_IJEEEST_S5_S7_EEENS_17integral_constantIiLi1EEEEEDaSP_SQ_,@function
        .size           $_ZN7cutlass13device_kernelIN5flash19enable_sm80_to_sm89INS1_16FlashAttnBwdSm80INS1_25CollectiveMainloopBwdSm80ILi2ELi2EN4cute5tupleIJNS5_1CILi128EEES8_NS7_ILi64EEEEEENS_10bfloat16_tEfNS_4arch4Sm80ELb0ELb0ELb1ELb0ELb1ELb0ELb0ELb0ELi2ELi4ELi4ELi4ELb0EEENS1_24CollectiveEpilogueBwdGQAISA_fSD_Li256ELb0ELb1EEENS1_19SingleTileSchedulerILb0ELb0ELb0ELi128EEEEEEEEEvNT_6ParamsE$_ZZN4cute6detail16composition_implINS_5tupleIJNS_1CILi8EEENS3_ILi2EEES5_S5_S4_S5_EEENS2_IJNS3_ILi1EEEiiiNS3_ILi72EEENS3_ILi512EEEEEES5_S4_EEDaRKT_RKT0_RKT1_RKT2_ENKUlRKT_T0_E_clINS2_IJNS2_IJEEEST_S5_S7_EEENS_17integral_constantIiLi1EEEEEDaSP_SQ_,($_ZN7cutlass13device_kernelIN5flash19enable_sm80_to_sm89INS1_16FlashAttnBwdSm80INS1_25CollectiveMainloopBwdSm80ILi2ELi2EN4cute5tupleIJNS5_1CILi128EEES8_NS7_ILi64EEEEEENS_10bfloat16_tEfNS_4arch4Sm80ELb0ELb0ELb1ELb0ELb1ELb0ELb0ELb0ELi2ELi4ELi4ELi4ELb0EEENS1_24CollectiveEpilogueBwdGQAISA_fSD_Li256ELb0ELb1EEENS1_19SingleTileSchedulerILb0ELb0ELb0ELi128EEEEEEEEEvNT_6ParamsE$_ZZN4cute6detail16composition_implINS_5tupleIJNS_1CILi8EEENS3_ILi2EEES5_S5_S4_S5_EEENS2_IJNS3_ILi1EEEiiiNS3_ILi72EEENS3_ILi512EEEEEES5_S4_EEDaRKT_RKT0_RKT1_RKT2_ENKUlRKT_T0_E_clINS2_IJNS2_IJS5_EEENS2_IJiEEES7_S7_EEENS_17integral_constantIiLi2EEEEEDaSP_SQ_ - $_ZN7cutlass13device_kernelIN5flash19enable_sm80_to_sm89INS1_16FlashAttnBwdSm80INS1_25CollectiveMainloopBwdSm80ILi2ELi2EN4cute5tupleIJNS5_1CILi128EEES8_NS7_ILi64EEEEEENS_10bfloat16_tEfNS_4arch4Sm80ELb0ELb0ELb1ELb0ELb1ELb0ELb0ELb0ELi2ELi4ELi4ELi4ELb0EEENS1_24CollectiveEpilogueBwdGQAISA_fSD_Li256ELb0ELb1EEENS1_19SingleTileSchedulerILb0ELb0ELb0ELi128EEEEEEEEEvNT_6ParamsE$_ZZN4cute6detail16composition_implINS_5tupleIJNS_1CILi8EEENS3_ILi2EEES5_S5_S4_S5_EEENS2_IJNS3_ILi1EEEiiiNS3_ILi72EEENS3_ILi512EEEEEES5_S4_EEDaRKT_RKT0_RKT1_RKT2_ENKUlRKT_T0_E_clINS2_IJNS2_IJEEEST_S5_S7_EEENS_17integral_constantIiLi1EEEEEDaSP_SQ_)
$_ZN7cutlass13device_kernelIN5flash19enable_sm80_to_sm89INS1_16FlashAttnBwdSm80INS1_25CollectiveMainloopBwdSm80ILi2ELi2EN4cute5tupleIJNS5_1CILi128EEES8_NS7_ILi64EEEEEENS_10bfloat16_tEfNS_4arch4Sm80ELb0ELb0ELb1ELb0ELb1ELb0ELb0ELb0ELi2ELi4ELi4ELi4ELb0EEENS1_24CollectiveEpilogueBwdGQAISA_fSD_Li256ELb0ELb1EEENS1_19SingleTileSchedulerILb0ELb0ELb0ELi128EEEEEEEEEvNT_6ParamsE$_ZZN4cute6detail16composition_implINS_5tupleIJNS_1CILi8EEENS3_ILi2EEES5_S5_S4_S5_EEENS2_IJNS3_ILi1EEEiiiNS3_ILi72EEENS3_ILi512EEEEEES5_S4_EEDaRKT_RKT0_RKT1_RKT2_ENKUlRKT_T0_E_clINS2_IJNS2_IJEEEST_S5_S7_EEENS_17integral_constantIiLi1EEEEEDaSP_SQ_:
        /* <DEDUP_REMOVED lines=10> */
[----:B------:R-:W-:Y:S02]  /*e0f0*/  MOV R8, R6 ;  /* 0x0000000600087202 */ /* 0x000fe40000000f00 */
[----:B------:R-:W-:-:S04]  /*e100*/  MOV R9, 0x0 ;  /* 0x0000000000097802 */ /* 0x000fc80000000f00 */
[----:B------:R-:W-:Y:S05]  /*e110*/  RET.REL.NODEC R8 `(_ZN7cutlass13device_kernelIN5flash19enable_sm80_to_sm89INS1_16FlashAttnBwdSm80INS1_25CollectiveMainloopBwdSm80ILi2ELi2EN4cute5tupleIJNS5_1CILi128EEES8_NS7_ILi64EEEEEENS_10bfloat16_tEfNS_4arch4Sm80ELb0ELb0ELb1ELb0ELb1ELb0ELb0ELb0ELi2ELi4ELi4ELi4ELb0EEENS1_24CollectiveEpilogueBwdGQAISA_fSD_Li256ELb0ELb1EEENS1_19SingleTileSchedulerILb0ELb0ELb0ELi128EEEEEEEEEvNT_6ParamsE) ;  /* 0xffff1ee008007950 */ /* 0x000fea0003c3ffff */
        .type           $_ZN7cutlass13device_kernelIN5flash19enable_sm80_to_sm89INS1_16FlashAttnBwdSm80INS1_25CollectiveMainloopBwdSm80ILi2ELi2EN4cute5tupleIJNS5_1CILi128EEES8_NS7_ILi64EEEEEENS_10bfloat16_tEfNS_4arch4Sm80ELb0ELb0ELb1ELb0ELb1ELb0ELb0ELb0ELi2ELi4ELi4ELi4ELb0EEENS1_24CollectiveEpilogueBwdGQAISA_fSD_Li256ELb0ELb1EEENS1_19SingleTileSchedulerILb0ELb0ELb0ELi128EEEEEEEEEvNT_6ParamsE$_ZZN4cute6detail16composition_implINS_5tupleIJNS_1CILi8EEENS3_ILi2EEES5_S5_S4_S5_EEENS2_IJNS3_ILi1EEEiiiNS3_ILi72EEENS3_ILi512EEEEEES5_S4_EEDaRKT_RKT0_RKT1_RKT2_ENKUlRKT_T0_E_clINS2_IJNS2_IJS5_EEENS2_IJiEEES7_S7_EEENS_17integral_constantIiLi2EEEEEDaSP_SQ_,@function
        .size           $_ZN7cutlass13device_kernelIN5flash19enable_sm80_to_sm89INS1_16FlashAttnBwdSm80INS1_25CollectiveMainloopBwdSm80ILi2ELi2EN4cute5tupleIJNS5_1CILi128EEES8_NS7_ILi64EEEEEENS_10bfloat16_tEfNS_4arch4Sm80ELb0ELb0ELb1ELb0ELb1ELb0ELb0ELb0ELi2ELi4ELi4ELi4ELb0EEENS1_24CollectiveEpilogueBwdGQAISA_fSD_Li256ELb0ELb1EEENS1_19SingleTileSchedulerILb0ELb0ELb0ELi128EEEEEEEEEvNT_6ParamsE$_ZZN4cute6detail16composition_implINS_5tupleIJNS_1CILi8EEENS3_ILi2EEES5_S5_S4_S5_EEENS2_IJNS3_ILi1EEEiiiNS3_ILi72EEENS3_ILi512EEEEEES5_S4_EEDaRKT_RKT0_RKT1_RKT2_ENKUlRKT_T0_E_clINS2_IJNS2_IJS5_EEENS2_IJiEEES7_S7_EEENS_17integral_constantIiLi2EEEEEDaSP_SQ_,($_ZN7cutlass13device_kernelIN5flash19enable_sm80_to_sm89INS1_16FlashAttnBwdSm80INS1_25CollectiveMainloopBwdSm80ILi2ELi2EN4cute5tupleIJNS5_1CILi128EEES8_NS7_ILi64EEEEEENS_10bfloat16_tEfNS_4arch4Sm80ELb0ELb0ELb1ELb0ELb1ELb0ELb0ELb0ELi2ELi4ELi4ELi4ELb0EEENS1_24CollectiveEpilogueBwdGQAISA_fSD_Li256ELb0ELb1EEENS1_19SingleTileSchedulerILb0ELb0ELb0ELi128EEEEEEEEEvNT_6ParamsE$_ZZN4cute6detail16composition_implINS_5tupleIJNS_1CILi8EEENS3_ILi2EEES5_S5_S4_S5_EEENS2_IJNS3_ILi1EEEiiiNS3_ILi72EEENS3_ILi512EEEEEES5_S4_EEDaRKT_RKT0_RKT1_RKT2_ENKUlRKT_T0_E_clINS2_IJNS2_IJS5_EEENS2_IJiEEES7_S7_EEENS_17integral_constantIiLi3EEEEEDaSP_SQ_ - $_ZN7cutlass13device_kernelIN5flash19enable_sm80_to_sm89INS1_16FlashAttnBwdSm80INS1_25CollectiveMainloopBwdSm80ILi2ELi2EN4cute5tupleIJNS5_1CILi128EEES8_NS7_ILi64EEEEEENS_10bfloat16_tEfNS_4arch4Sm80ELb0ELb0ELb1ELb0ELb1ELb0ELb0ELb0ELi2ELi4ELi4ELi4ELb0EEENS1_24CollectiveEpilogueBwdGQAISA_fSD_Li256ELb0ELb1EEENS1_19SingleTileSchedulerILb0ELb0ELb0ELi128EEEEEEEEEvNT_6ParamsE$_ZZN4cute6detail16composition_implINS_5tupleIJNS_1CILi8EEENS3_ILi2EEES5_S5_S4_S5_EEENS2_IJNS3_ILi1EEEiiiNS3_ILi72EEENS3_ILi512EEEEEES5_S4_EEDaRKT_RKT0_RKT1_RKT2_ENKUlRKT_T0_E_clINS2_IJNS2_IJS5_EEENS2_IJiEEES7_S7_EEENS_17integral_constantIiLi2EEEEEDaSP_SQ_)
$_ZN7cutlass13device_kernelIN5flash19enable_sm80_to_sm89INS1_16FlashAttnBwdSm80INS1_25CollectiveMainloopBwdSm80ILi2ELi2EN4cute5tupleIJNS5_1CILi128EEES8_NS7_ILi64EEEEEENS_10bfloat16_tEfNS_4arch4Sm80ELb0ELb0ELb1ELb0ELb1ELb0ELb0ELb0ELi2ELi4ELi4ELi4ELb0EEENS1_24CollectiveEpilogueBwdGQAISA_fSD_Li256ELb0ELb1EEENS1_19SingleTileSchedulerILb0ELb0ELb0ELi128EEEEEEEEEvNT_6ParamsE$_ZZN4cute6detail16composition_implINS_5tupleIJNS_1CILi8EEENS3_ILi2EEES5_S5_S4_S5_EEENS2_IJNS3_ILi1EEEiiiNS3_ILi72EEENS3_ILi512EEEEEES5_S4_EEDaRKT_RKT0_RKT1_RKT2_ENKUlRKT_T0_E_clINS2_IJNS2_IJS5_EEENS2_IJiEEES7_S7_EEENS_17integral_constantIiLi2EEEEEDaSP_SQ_:
[----:B------:R-:W-:-:S06]  /*e120*/  IADD3 R3, R3, -c[0x0][0x20], RZ ;  /* 0x8000080003037a10 */ /* 0x000fcc0007ffe0ff */
[----:B------:R-:W5:Y:S01]  /*e130*/  LDL R3, [R3] ;  /* 0x0000000003037983 */ /* 0x000f620000100800 */
[----:B------:R-:W-:Y:S02]  /*e140*/  IADD3 R2, R1, 0x16d0, RZ ;  /* 0x000016d001027810 */ /* 0x000fe40007ffe0ff */
[----:B------:R-:W-:Y:S02]  /*e150*/  MOV R4, 0xe180 ;  /* 0x0000e18000047802 */ /* 0x000fe40000000f00 */
[----:B------:R-:W-:Y:S02]  /*e160*/  IADD3 R2, R2, c[0x0][0x20], RZ ;  /* 0x0000080002027a10 */ /* 0x000fe40007ffe0ff */
[----:B-----5:R-:W-:Y:S05]  /*e170*/  CALL.REL.NOINC `($_ZN7cutlass13device_kernelIN5flash19enable_sm80_to_sm89INS1_16FlashAttnBwdSm80INS1_25CollectiveMainloopBwdSm80ILi2ELi2EN4cute5tupleIJNS5_1CILi128EEES8_NS7_ILi64EEEEEENS_10bfloat16_tEfNS_4arch4Sm80ELb0ELb0ELb1ELb0ELb1ELb0ELb0ELb0ELi2ELi4ELi4ELi4ELb0EEENS1_24CollectiveEpilogueBwdGQAISA_fSD_Li256ELb0ELb1EEENS1_19SingleTileSchedulerILb0ELb0ELb0ELi128EEEEEEEEEvNT_6ParamsE$_ZN4cute3eso3ESOILb1ELb0EJNS_5tupleIJNS_1CILi2EEEEEENS2_IJiEEENS3_ILi1EEES7_EEC2ERKS5_RKS6_RKS7_SE_) ;  /* 0xffffa20000007944 */ /* 0x020fea0003c3ffff */
[----:B-1----:R1:W5:Y:S01]  /*e180*/  LDL R2, [R1+0x16d0] ;  /* 0x0016d00001027983 */ /* 0x0023620000100800 */
[----:B------:R-:W-:Y:S02]  /*e190*/  MOV R8, R6 ;  /* 0x0000000600087202 */ /* 0x000fe40000000f00 */
[----:B------:R-:W-:-:S04]  /*e1a0*/  MOV R9, 0x0 ;  /* 0x0000000000097802 */ /* 0x000fc80000000f00 */
[----:B------:R-:W-:Y:S05]  /*e1b0*/  RET.REL.NODEC R8 `(_ZN7cutlass13device_kernelIN5flash19enable_sm80_to_sm89INS1_16FlashAttnBwdSm80INS1_25CollectiveMainloopBwdSm80ILi2ELi2EN4cute5tupleIJNS5_1CILi128EEES8_NS7_ILi64EEEEEENS_10bfloat16_tEfNS_4arch4Sm80ELb0ELb0ELb1ELb0ELb1ELb0ELb0ELb0ELi2ELi4ELi4ELi4ELb0EEENS1_24CollectiveEpilogueBwdGQAISA_fSD_Li256ELb0ELb1EEENS1_19SingleTileSchedulerILb0ELb0ELb0ELi128EEEEEEEEEvNT_6ParamsE) ;  /* 0xffff1e4008007950 */ /* 0x000fea0003c3ffff */
        .type           $_ZN7cutlass13device_kernelIN5flash19enable_sm80_to_sm89INS1_16FlashAttnBwdSm80INS1_25CollectiveMainloopBwdSm80ILi2ELi2EN4cute5tupleIJNS5_1CILi128EEES8_NS7_ILi64EEEEEENS_10bfloat16_tEfNS_4arch4Sm80ELb0ELb0ELb1ELb0ELb1ELb0ELb0ELb0ELi2ELi4ELi4ELi4ELb0EEENS1_24CollectiveEpilogueBwdGQAISA_fSD_Li256ELb0ELb1EEENS1_19SingleTileSchedulerILb0ELb0ELb0ELi128EEEEEEEEEvNT_6ParamsE$_ZZN4cute6detail16composition_implINS_5tupleIJNS_1CILi8EEENS3_ILi2EEES5_S5_S4_S5_EEENS2_IJNS3_ILi1EEEiiiNS3_ILi72EEENS3_ILi512EEEEEES5_S4_EEDaRKT_RKT0_RKT1_RKT2_ENKUlRKT_T0_E_clINS2_IJNS2_IJS5_EEENS2_IJiEEES7_S7_EEENS_17integral_constantIiLi3EEEEEDaSP_SQ_,@function
        .size           $_ZN7cutlass13device_kernelIN5flash19enable_sm80_to_sm89INS1_16FlashAttnBwdSm80INS1_25CollectiveMainloopBwdSm80ILi2ELi2EN4cute5tupleIJNS5_1CILi128EEES8_NS7_ILi64EEEEEENS_10bfloat16_tEfNS_4arch4Sm80ELb0ELb0ELb1ELb0ELb1ELb0ELb0ELb0ELi2ELi4ELi4ELi4ELb0EEENS1_24CollectiveEpilogueBwdGQAISA_fSD_Li256ELb0ELb1EEENS1_19SingleTileSchedulerILb0ELb0ELb0ELi128EEEEEEEEEvNT_6ParamsE$_ZZN4cute6detail16composition_implINS_5tupleIJNS_1CILi8EEENS3_ILi2EEES5_S5_S4_S5_EEENS2_IJNS3_ILi1EEEiiiNS3_ILi72EEENS3_ILi512EEEEEES5_S4_EEDaRKT_RKT0_RKT1_RKT2_ENKUlRKT_T0_E_clINS2_IJNS2_IJS5_EEENS2_IJiEEES7_S7_EEENS_17integral_constantIiLi3EEEEEDaSP_SQ_,($_ZN7cutlass13device_kernelIN5flash19enable_sm80_to_sm89INS1_16FlashAttnBwdSm80INS1_25CollectiveMainloopBwdSm80ILi2ELi2EN4cute5tupleIJNS5_1CILi128EEES8_NS7_ILi64EEEEEENS_10bfloat16_tEfNS_4arch4Sm80ELb0ELb0ELb1ELb0ELb1ELb0ELb0ELb0ELi2ELi4ELi4ELi4ELb0EEENS1_24CollectiveEpilogueBwdGQAISA_fSD_Li256ELb0ELb1EEENS1_19SingleTileSchedulerILb0ELb0ELb0ELi128EEEEEEEEEvNT_6ParamsE$_ZZN4cute6detail16composition_implINS_5tupleIJNS_1CILi8EEENS3_ILi2EEES5_S5_S4_S5_EEENS2_IJNS3_ILi1EEEiiiNS3_ILi72EEENS3_ILi512EEEEEES5_S4_EEDaRKT_RKT0_RKT1_RKT2_ENKUlRKT_T0_E_clINS2_IJNS2_IJS5_EEENS2_IJiEEES7_S7_EEENS_17integral_constantIiLi4EEEEEDaSP_SQ_ - $_ZN7cutlass13device_kernelIN5flash19enable_sm80_to_sm89INS1_16FlashAttnBwdSm80INS1_25CollectiveMainloopBwdSm80ILi2ELi2EN4cute5tupleIJNS5_1CILi128EEES8_NS7_ILi64EEEEEENS_10bfloat16_tEfNS_4arch4Sm80ELb0ELb0ELb1ELb0ELb1ELb0ELb0ELb0ELi2ELi4ELi4ELi4ELb0EEENS1_24CollectiveEpilogueBwdGQAISA_fSD_Li256ELb0ELb1EEENS1_19SingleTileSchedulerILb0ELb0ELb0ELi128EEEEEEEEEvNT_6ParamsE$_ZZN4cute6detail16composition_implINS_5tupleIJNS_1CILi8EEENS3_ILi2EEES5_S5_S4_S5_EEENS2_IJNS3_ILi1EEEiiiNS3_ILi72EEENS3_ILi512EEEEEES5_S4_EEDaRKT_RKT0_RKT1_RKT2_ENKUlRKT_T0_E_clINS2_IJNS2_IJS5_EEENS2_IJiEEES7_S7_EEENS_17integral_constantIiLi3EEEEEDaSP_SQ_)
$_ZN7cutlass13device_kernelIN5flash19enable_sm80_to_sm89INS1_16FlashAttnBwdSm80INS1_25CollectiveMainloopBwdSm80ILi2ELi2EN4cute5tupleIJNS5_1CILi128EEES8_NS7_ILi64EEEEEENS_10bfloat16_tEfNS_4arch4Sm80ELb0ELb0ELb1ELb0ELb1ELb0ELb0ELb0ELi2ELi4ELi4ELi4ELb0EEENS1_24CollectiveEpilogueBwdGQAISA_fSD_Li256ELb0ELb1EEENS1_19SingleTileSchedulerILb0ELb0ELb0ELi128EEEEEEEEEvNT_6ParamsE$_ZZN4cute6detail16composition_implINS_5tupleIJNS_1CILi8EEENS3_ILi2EEES5_S5_S4_S5_EEENS2_IJNS3_ILi1EEEiiiNS3_ILi72EEENS3_ILi512EEEEEES5_S4_EEDaRKT_RKT0_RKT1_RKT2_ENKUlRKT_T0_E_clINS2_IJNS2_IJS5_EEENS2_IJiEEES7_S7_EEENS_17integral_constantIiLi3EEEEEDaSP_SQ_:
        /* <DEDUP_REMOVED lines=10> */
        .type           $_ZN7cutlass13device_kernelIN5flash19enable_sm80_to_sm89INS1_16FlashAttnBwdSm80INS1_25CollectiveMainloopBwdSm80ILi2ELi2EN4cute5tupleIJNS5_1CILi128EEES8_NS7_ILi64EEEEEENS_10bfloat16_tEfNS_4arch4Sm80ELb0ELb0ELb1ELb0ELb1ELb0ELb0ELb0ELi2ELi4ELi4ELi4ELb0EEENS1_24CollectiveEpilogueBwdGQAISA_fSD_Li256ELb0ELb1EEENS1_19SingleTileSchedulerILb0ELb0ELb0ELi128EEEEEEEEEvNT_6ParamsE$_ZZN4cute6detail16composition_implINS_5tupleIJNS_1CILi8EEENS3_ILi2EEES5_S5_S4_S5_EEENS2_IJNS3_ILi1EEEiiiNS3_ILi72EEENS3_ILi512EEEEEES5_S4_EEDaRKT_RKT0_RKT1_RKT2_ENKUlRKT_T0_E_clINS2_IJNS2_IJS5_EEENS2_IJiEEES7_S7_EEENS_17integral_constantIiLi4EEEEEDaSP_SQ_,@function
        .size           $_ZN7cutlass13device_kernelIN5flash19enable_sm80_to_sm89INS1_16FlashAttnBwdSm80INS1_25CollectiveMainloopBwdSm80ILi2ELi2EN4cute5tupleIJNS5_1CILi128EEES8_NS7_ILi64EEEEEENS_10bfloat16_tEfNS_4arch4Sm80ELb0ELb0ELb1ELb0ELb1ELb0ELb0ELb0ELi2ELi4ELi4ELi4ELb0EEENS1_24CollectiveEpilogueBwdGQAISA_fSD_Li256ELb0ELb1EEENS1_19SingleTileSchedulerILb0ELb0ELb0ELi128EEEEEEEEEvNT_6ParamsE$_ZZN4cute6detail16composition_implINS_5tupleIJNS_1CILi8EEENS3_ILi2EEES5_S5_S4_S5_EEENS2_IJNS3_ILi1EEEiiiNS3_ILi72EEENS3_ILi512EEEEEES5_S4_EEDaRKT_RKT0_RKT1_RKT2_ENKUlRKT_T0_E_clINS2_IJNS2_IJS5_EEENS2_IJiEEES7_S7_EEENS_17integral_constantIiLi4EEEEEDaSP_SQ_,($_ZN7cutlass13device_kernelIN5flash19enable_sm80_to_sm89INS1_16FlashAttnBwdSm80INS1_25CollectiveMainloopBwdSm80ILi2ELi2EN4cute5tupleIJNS5_1CILi128EEES8_NS7_ILi64EEEEEENS_10bfloat16_tEfNS_4arch4Sm80ELb0ELb0ELb1ELb0ELb1ELb0ELb0ELb0ELi2ELi4ELi4ELi4ELb0EEENS1_24CollectiveEpilogueBwdGQAISA_fSD_Li256ELb0ELb1EEENS1_19SingleTileSchedulerILb0ELb0ELb0ELi128EEEEEEEEEvNT_6ParamsE$_ZZN4cute6detail9lift_diceINS_5tupleIJiNS2_IJiNS_1CILi0EEEEEEEEES6_EEDaRKT_RKT0_ENKUlRKT_RKT0_E_clIS5_S5_EEDaSF_SI_ - $_ZN7cutlass13device_kernelIN5flash19enable_sm80_to_sm89INS1_16FlashAttnBwdSm80INS1_25CollectiveMainloopBwdSm80ILi2ELi2EN4cute5tupleIJNS5_1CILi128EEES8_NS7_ILi64EEEEEENS_10bfloat16_tEfNS_4arch4Sm80ELb0ELb0ELb1ELb0ELb1ELb0ELb0ELb0ELi2ELi4ELi4ELi4ELb0EEENS1_24CollectiveEpilogueBwdGQAISA_fSD_Li256ELb0ELb1EEENS1_19SingleTileSchedulerILb0ELb0ELb0ELi128EEEEEEEEEvNT_6ParamsE$_ZZN4cute6detail16composition_implINS_5tupleIJNS_1CILi8EEENS3_ILi2EEES5_S5_S4_S5_EEENS2_IJNS3_ILi1EEEiiiNS3_ILi72EEENS3_ILi512EEEEEES5_S4_EEDaRKT_RKT0_RKT1_RKT2_ENKUlRKT_T0_E_clINS2_IJNS2_IJS5_EEENS2_IJiEEES7_S7_EEENS_17integral_constantIiLi4EEEEEDaSP_SQ_)
$_ZN7cutlass13device_kernelIN5flash19enable_sm80_to_sm89INS1_16FlashAttnBwdSm80INS1_25CollectiveMainloopBwdSm80ILi2ELi2EN4cute5tupleIJNS5_1CILi128EEES8_NS7_ILi64EEEEEENS_10bfloat16_tEfNS_4arch4Sm80ELb0ELb0ELb1ELb0ELb1ELb0ELb0ELb0ELi2ELi4ELi4ELi4ELb0EEENS1_24CollectiveEpilogueBwdGQAISA_fSD_Li256ELb0ELb1EEENS1_19SingleTileSchedulerILb0ELb0ELb0ELi128EEEEEEEEEvNT_6ParamsE$_ZZN4cute6detail16composition_implINS_5tupleIJNS_1CILi8EEENS3_ILi2EEES5_S5_S4_S5_EEENS2_IJNS3_ILi1EEEiiiNS3_ILi72EEENS3_ILi512EEEEEES5_S4_EEDaRKT_RKT0_RKT1_RKT2_ENKUlRKT_T0_E_clINS2_IJNS2_IJS5_EEENS2_IJiEEES7_S7_EEENS_17integral_constantIiLi4EEEEEDaSP_SQ_:
        /* <DEDUP_REMOVED lines=10> */
        .type           $_ZN7cutlass13device_kernelIN5flash19enable_sm80_to_sm89INS1_16FlashAttnBwdSm80INS1_25CollectiveMainloopBwdSm80ILi2ELi2EN4cute5tupleIJNS5_1CILi128EEES8_NS7_ILi64EEEEEENS_10bfloat16_tEfNS_4arch4Sm80ELb0ELb0ELb1ELb0ELb1ELb0ELb0ELb0ELi2ELi4ELi4ELi4ELb0EEENS1_24CollectiveEpilogueBwdGQAISA_fSD_Li256ELb0ELb1EEENS1_19SingleTileSchedulerILb0ELb0ELb0ELi128EEEEEEEEEvNT_6ParamsE$_ZZN4cute6detail9lift_diceINS_5tupleIJiNS2_IJiNS_1CILi0EEEEEEEEES6_EEDaRKT_RKT0_ENKUlRKT_RKT0_E_clIS5_S5_EEDaSF_SI_,@function
        .size           $_ZN7cutlass13device_kernelIN5flash19enable_sm80_to_sm89INS1_16FlashAttnBwdSm80INS1_25CollectiveMainloopBwdSm80ILi2ELi2EN4cute5tupleIJNS5_1CILi128EEES8_NS7_ILi64EEEEEENS_10bfloat16_tEfNS_4arch4Sm80ELb0ELb0ELb1ELb0ELb1ELb0ELb0ELb0ELi2ELi4ELi4ELi4ELb0EEENS1_24CollectiveEpilogueBwdGQAISA_fSD_Li256ELb0ELb1EEENS1_19SingleTileSchedulerILb0ELb0ELb0ELi128EEEEEEEEEvNT_6ParamsE$_ZZN4cute6detail9lift_diceINS_5tupleIJiNS2_IJiNS_1CILi0EEEEEEEEES6_EEDaRKT_RKT0_ENKUlRKT_RKT0_E_clIS5_S5_EEDaSF_SI_,($_ZN7cutlass13device_kernelIN5flash19enable_sm80_to_sm89INS1_16FlashAttnBwdSm80INS1_25CollectiveMainloopBwdSm80ILi2ELi2EN4cute5tupleIJNS5_1CILi128EEES8_NS7_ILi64EEEEEENS_10bfloat16_tEfNS_4arch4Sm80ELb0ELb0ELb1ELb0ELb1ELb0ELb0ELb0ELi2ELi4ELi4ELi4ELb0EEENS1_24CollectiveEpilogueBwdGQAISA_fSD_Li256ELb0ELb1EEENS1_19SingleTileSchedulerILb0ELb0ELb0ELi128EEEEEEEEEvNT_6ParamsE$_ZZN4cute6detail9lift_diceINS_5tupleIJiNS2_IJiNS_1CILi0EEEEEEEEES6_EEDaRKT_RKT0_ENKUlRKT_RKT0_E_clIiiEEDaSF_SI_ - $_ZN7cutlass13device_kernelIN5flash19enable_sm80_to_sm89INS1_16FlashAttnBwdSm80INS1_25CollectiveMainloopBwdSm80ILi2ELi2EN4cute5tupleIJNS5_1CILi128EEES8_NS7_ILi64EEEEEENS_10bfloat16_tEfNS_4arch4Sm80ELb0ELb0ELb1ELb0ELb1ELb0ELb0ELb0ELi2ELi4ELi4ELi4ELb0EEENS1_24CollectiveEpilogueBwdGQAISA_fSD_Li256ELb0ELb1EEENS1_19SingleTileSchedulerILb0ELb0ELb0ELi128EEEEEEEEEvNT_6ParamsE$_ZZN4cute6detail9lift_diceINS_5tupleIJiNS2_IJiNS_1CILi0EEEEEEEEES6_EEDaRKT_RKT0_ENKUlRKT_RKT0_E_clIS5_S5_EEDaSF_SI_)
$_ZN7cutlass13device_kernelIN5flash19enable_sm80_to_sm89INS1_16FlashAttnBwdSm80INS1_25CollectiveMainloopBwdSm80ILi2ELi2EN4cute5tupleIJNS5_1CILi128EEES8_NS7_ILi64EEEEEENS_10bfloat16_tEfNS_4arch4Sm80ELb0ELb0ELb1ELb0ELb1ELb0ELb0ELb0ELi2ELi4ELi4ELi4ELb0EEENS1_24CollectiveEpilogueBwdGQAISA_fSD_Li256ELb0ELb1EEENS1_19SingleTileSchedulerILb0ELb0ELb0ELi128EEEEEEEEEvNT_6ParamsE$_ZZN4cute6detail9lift_diceINS_5tupleIJiNS2_IJiNS_1CILi0EEEEEEEEES6_EEDaRKT_RKT0_ENKUlRKT_RKT0_E_clIS5_S5_EEDaSF_SI_:
[----:B------:R-:W-:Y:S02]  /*e300*/  MOV R6, 0xe320 ;  /* 0x0000e32000067802 */ /* 0x000fe40000000f00 */
[----:B------:R-:W-:Y:S05]  /*e310*/  CALL.REL.NOINC `($_ZN7cutlass13device_kernelIN5flash19enable_sm80_to_sm89INS1_16FlashAttnBwdSm80INS1_25CollectiveMainloopBwdSm80ILi2ELi2EN4cute5tupleIJNS5_1CILi128EEES8_NS7_ILi64EEEEEENS_10bfloat16_tEfNS_4arch4Sm80ELb0ELb0ELb1ELb0ELb1ELb0ELb0ELb0ELi2ELi4ELi4ELi4ELb0EEENS1_24CollectiveEpilogueBwdGQAISA_fSD_Li256ELb0ELb1EEENS1_19SingleTileSchedulerILb0ELb0ELb0ELi128EEEEEEEEEvNT_6ParamsE$_ZZN4cute6detail9lift_diceINS_5tupleIJiNS_1CILi0EEEEEES5_EEDaRKT_RKT0_ENKUlRKT_RKT0_E_clIiiEEDaSE_SH_) ;  /* 0x000000e000007944 */ /* 0x000fea0003c00000 */
[----:B------:R-:W-:Y:S02]  /*e320*/  MOV R72, 0xe340 ;  /* 0x0000e34000487802 */ /* 0x000fe40000000f00 */
[----:B-1---5:R-:W-:Y:S05]  /*e330*/  CALL.REL.NOINC `($_ZN7cutlass13device_kernelIN5flash19enable_sm80_to_sm89INS1_16FlashAttnBwdSm80INS1_25CollectiveMainloopBwdSm80ILi2ELi2EN4cute5tupleIJNS5_1CILi128EEES8_NS7_ILi64EEEEEENS_10bfloat16_tEfNS_4arch4Sm80ELb0ELb0ELb1ELb0ELb1ELb0ELb0ELb0ELi2ELi4ELi4ELi4ELb0EEENS1_24CollectiveEpilogueBwdGQAISA_fSD_Li256ELb0ELb1EEENS1_19SingleTileSchedulerILb0ELb0ELb0ELi128EEEEEEEEEvNT_6ParamsE$_ZZN4cute12filter_tupleINS_5tupleIJiNS_1CILi0EEEEEES4_ZNS_6detail9lift_diceIS4_S4_EEDaRKT_RKT0_EUlRKT_RKT0_E_EEDaS9_SC_OT1_ENKUlDpSF_E_clIJNS1_IJiEEENS1_IJS3_EEEEEEDaSM_) ;  /* 0xffffd28000007944 */ /* 0x022fea0003c3ffff */
[----:B-----5:R-:W-:Y:S02]  /*e340*/  MOV R6, R2 ;  /* 0x0000000200067202 */ /* 0x020fe40000000f00 */
[----:B------:R-:W-:Y:S02]  /*e350*/  MOV R2, R10 ;  /* 0x0000000a00027202 */ /* 0x000fe40000000f00 */
[----:B------:R-:W-:-:S04]  /*e360*/  MOV R3, 0x0 ;  /* 0x0000000000037802 */ /* 0x000fc80000000f00 */
[----:B------:R-:W-:Y:S05]  /*e370*/  RET.REL.NODEC R2 `(_ZN7cutlass13device_kernelIN5flash19enable_sm80_to_sm89INS1_16FlashAttnBwdSm80INS1_25CollectiveMainloopBwdSm80ILi2ELi2EN4cute5tupleIJNS5_1CILi128EEES8_NS7_ILi64EEEEEENS_10bfloat16_tEfNS_4arch4Sm80ELb0ELb0ELb1ELb0ELb1ELb0ELb0ELb0ELi2ELi4ELi4ELi4ELb0EEENS1_24CollectiveEpilogueBwdGQAISA_fSD_Li256ELb0ELb1EEENS1_19SingleTileSchedulerILb0ELb0ELb0ELi128EEEEEEEEEvNT_6ParamsE) ;  /* 0xffff1c8002007950 */ /* 0x000fea0003c3ffff */
        .type           $_ZN7cutlass13device_kernelIN5flash19enable_sm80_to_sm89INS1_16FlashAttnBwdSm80INS1_25CollectiveMainloopBwdSm80ILi2ELi2EN4cute5tupleIJNS5_1CILi128EEES8_NS7_ILi64EEEEEENS_10bfloat16_tEfNS_4arch4Sm80ELb0ELb0ELb1ELb0ELb1ELb0ELb0ELb0ELi2ELi4ELi4ELi4ELb0EEENS1_24CollectiveEpilogueBwdGQAISA_fSD_Li256ELb0ELb1EEENS1_19SingleTileSchedulerILb0ELb0ELb0ELi128EEEEEEEEEvNT_6ParamsE$_ZZN4cute6detail9lift_diceINS_5tupleIJiNS2_IJiNS_1CILi0EEEEEEEEES6_EEDaRKT_RKT0_ENKUlRKT_RKT0_E_clIiiEEDaSF_SI_,@function
        .size           $_ZN7cutlass13device_kernelIN5flash19enable_sm80_to_sm89INS1_16FlashAttnBwdSm80INS1_25CollectiveMainloopBwdSm80ILi2ELi2EN4cute5tupleIJNS5_1CILi128EEES8_NS7_ILi64EEEEEENS_10bfloat16_tEfNS_4arch4Sm80ELb0ELb0ELb1ELb0ELb1ELb0ELb0ELb0ELi2ELi4ELi4ELi4ELb0EEENS1_24CollectiveEpilogueBwdGQAISA_fSD_Li256ELb0ELb1EEENS1_19SingleTileSchedulerILb0ELb0ELb0ELi128EEEEEEEEEvNT_6ParamsE$_ZZN4cute6detail9lift_diceINS_5tupleIJiNS2_IJiNS_1CILi0EEEEEEEEES6_EEDaRKT_RKT0_ENKUlRKT_RKT0_E_clIiiEEDaSF_SI_,($_ZN7cutlass13device_kernelIN5flash19enable_sm80_to_sm89INS1_16FlashAttnBwdSm80INS1_25CollectiveMainloopBwdSm80ILi2ELi2EN4cute5tupleIJNS5_1CILi128EEES8_NS7_ILi64EEEEEENS_10bfloat16_tEfNS_4arch4Sm80ELb0ELb0ELb1ELb0ELb1ELb0ELb0ELb0ELi2ELi4ELi4ELi4ELb0EEENS1_24CollectiveEpilogueBwdGQAISA_fSD_Li256ELb0ELb1EEENS1_19SingleTileSchedulerILb0ELb0ELb0ELi128EEEEEEEEEvNT_6ParamsE$_ZZN4cute6detail9lift_diceINS_5tupleIJiNS_1CILi0EEEEEES5_EEDaRKT_RKT0_ENKUlRKT_RKT0_E_clIiiEEDaSE_SH_ - $_ZN7cutlass13device_kernelIN5flash19enable_sm80_to_sm89INS1_16FlashAttnBwdSm80INS1_25CollectiveMainloopBwdSm80ILi2ELi2EN4cute5tupleIJNS5_1CILi128EEES8_NS7_ILi64EEEEEENS_10bfloat16_tEfNS_4arch4Sm80ELb0ELb0ELb1ELb0ELb1ELb0ELb0ELb0ELi2ELi4ELi4ELi4ELb0EEENS1_24CollectiveEpilogueBwdGQAISA_fSD_Li256ELb0ELb1EEENS1_19SingleTileSchedulerILb0ELb0ELb0ELi128EEEEEEEEEvNT_6ParamsE$_ZZN4cute6detail9lift_diceINS_5tupleIJiNS2_IJiNS_1CILi0EEEEEEEEES6_EEDaRKT_RKT0_ENKUlRKT_RKT0_E_clIiiEEDaSF_SI_)
$_ZN7cutlass13device_kernelIN5flash19enable_sm80_to_sm89INS1_16FlashAttnBwdSm80INS1_25CollectiveMainloopBwdSm80ILi2ELi2EN4cute5tupleIJNS5_1CILi128EEES8_NS7_ILi64EEEEEENS_10bfloat16_tEfNS_4arch4Sm80ELb0ELb0ELb1ELb0ELb1ELb0ELb0ELb0ELi2ELi4ELi4ELi4ELb0EEENS1_24CollectiveEpilogueBwdGQAISA_fSD_Li256ELb0ELb1EEENS1_19SingleTileSchedulerILb0ELb0ELb0ELi128EEEEEEEEEvNT_6ParamsE$_ZZN4cute6detail9lift_diceINS_5tupleIJiNS2_IJiNS_1CILi0EEEEEEEEES6_EEDaRKT_RKT0_ENKUlRKT_RKT0_E_clIiiEEDaSF_SI_:
[----:B------:R-:W-:Y:S02]  /*e380*/  IADD3 R2, R1, 0x1684, RZ ;  /* 0x0000168401027810 */ /* 0x000fe40007ffe0ff */
[----:B------:R-:W-:Y:S02]  /*e390*/  MOV R8, 0xe3c0 ;  /* 0x0000e3c000087802 */ /* 0x000fe40000000f00 */
[----:B------:R-:W-:Y:S02]  /*e3a0*/  IADD3 R2, R2, c[0x0][0x20], RZ ;  /* 0x0000080002027a10 */ /* 0x000fe40007ffe0ff */
[----:B------:R-:W-:Y:S05]  /*e3b0*/  CALL.REL.NOINC `($_ZN7cutlass13device_kernelIN5flash19enable_sm80_to_sm89INS1_16FlashAttnBwdSm80INS1_25CollectiveMainloopBwdSm80ILi2ELi2EN4cute5tupleIJNS5_1CILi128EEES8_NS7_ILi64EEEEEENS_10bfloat16_tEfNS_4arch4Sm80ELb0ELb0ELb1ELb0ELb1ELb0ELb0ELb0ELi2ELi4ELi4ELi4ELb0EEENS1_24CollectiveEpilogueBwdGQAISA_fSD_Li256ELb0ELb1EEENS1_19SingleTileSchedulerILb0ELb0ELb0ELi128EEEEEEEEEvNT_6ParamsE$_ZN4cute3eso3ESOILb0ELb1EJiEEC2ERKi) ;  /* 0xffff87f000007944 */ /* 0x000fea0003c3ffff */
[----:B------:R2:W5:Y:S01]  /*e3c0*/  LDL R11, [R1+0x1684] ;  /* 0x00168400010b7983 */ /* 0x0005620000100800 */
[----:B-1----:R-:W-:Y:S02]  /*e3d0*/  MOV R2, R10 ;  /* 0x0000000a00027202 */ /* 0x002fe40000000f00 */
[----:B------:R-:W-:-:S04]  /*e3e0*/  MOV R3, 0x0 ;  /* 0x0000000000037802 */ /* 0x000fc80000000f00 */
[----:B------:R-:W-:Y:S05]  /*e3f0*/  RET.REL.NODEC R2 `(_ZN7cutlass13device_kernelIN5flash19enable_sm80_to_sm89INS1_16FlashAttnBwdSm80INS1_25CollectiveMainloopBwdSm80ILi2ELi2EN4cute5tupleIJNS5_1CILi128EEES8_NS7_ILi64EEEEEENS_10bfloat16_tEfNS_4arch4Sm80ELb0ELb0ELb1ELb0ELb1ELb0ELb0ELb0ELi2ELi4ELi4ELi4ELb0EEENS1_24CollectiveEpilogueBwdGQAISA_fSD_Li256ELb0ELb1EEENS1_19SingleTileSchedulerILb0ELb0ELb0ELi128EEEEEEEEEvNT_6ParamsE) ;  /* 0xffff1c0002007950 */ /* 0x000fea0003c3ffff */
        .type           $_ZN7cutlass13device_kernelIN5flash19enable_sm80_to_sm89INS1_16FlashAttnBwdSm80INS1_25CollectiveMainloopBwdSm80ILi2ELi2EN4cute5tupleIJNS5_1CILi128EEES8_NS7_ILi64EEEEEENS_10bfloat16_tEfNS_4arch4Sm80ELb0ELb0ELb1ELb0ELb1ELb0ELb0ELb0ELi2ELi4ELi4ELi4ELb0EEENS1_24CollectiveEpilogueBwdGQAISA_fSD_Li256ELb0ELb1EEENS1_19SingleTileSchedulerILb0ELb0ELb0ELi128EEEEEEEEEvNT_6ParamsE$_ZZN4cute6detail9lift_diceINS_5tupleIJiNS_1CILi0EEEEEES5_EEDaRKT_RKT0_ENKUlRKT_RKT0_E_clIiiEEDaSE_SH_,@function
        .size           $_ZN7cutlass13device_kernelIN5flash19enable_sm80_to_sm89INS1_16FlashAttnBwdSm80INS1_25CollectiveMainloopBwdSm80ILi2ELi2EN4cute5tupleIJNS5_1CILi128EEES8_NS7_ILi64EEEEEENS_10bfloat16_tEfNS_4arch4Sm80ELb0ELb0ELb1ELb0ELb1ELb0ELb0ELb0ELi2ELi4ELi4ELi4ELb0EEENS1_24CollectiveEpilogueBwdGQAISA_fSD_Li256ELb0ELb1EEENS1_19SingleTileSchedulerILb0ELb0ELb0ELi128EEEEEEEEEvNT_6ParamsE$_ZZN4cute6detail9lift_diceINS_5tupleIJiNS_1CILi0EEEEEES5_EEDaRKT_RKT0_ENKUlRKT_RKT0_E_clIiiEEDaSE_SH_,($_ZN7cutlass13device_kernelIN5flash19enable_sm80_to_sm89INS1_16FlashAttnBwdSm80INS1_25CollectiveMainloopBwdSm80ILi2ELi2EN4cute5tupleIJNS5_1CILi128EEES8_NS7_ILi64EEEEEENS_10bfloat16_tEfNS_4arch4Sm80ELb0ELb0ELb1ELb0ELb1ELb0ELb0ELb0ELi2ELi4ELi4ELi4ELb0EEENS1_24CollectiveEpilogueBwdGQAISA_fSD_Li256ELb0ELb1EEENS1_19SingleTileSchedulerILb0ELb0ELb0ELi128EEEEEEEEEvNT_6ParamsE$_ZZN4cute6upcastILi2ENS_5tupleIJNS1_IJNS_1CILi1EEENS1_IJNS2_ILi2EEES4_S4_EEEEEES4_NS1_IJS4_S4_EEEEEENS1_IJNS1_IJNS2_ILi0EEENS1_IJS3_NS2_ILi512EEEiEEEEEENS2_ILi4096EEENS1_IJiNS2_ILi8192EEEEEEEEEEEDaRKT0_RKT1_ENKUlRKT_RKT0_E_clIS6_SC_EEDaSP_SS_ - $_ZN7cutlass13device_kernelIN5flash19enable_sm80_to_sm89INS1_16FlashAttnBwdSm80INS1_25CollectiveMainloopBwdSm80ILi2ELi2EN4cute5tupleIJNS5_1CILi128EEES8_NS7_ILi64EEEEEENS_10bfloat16_tEfNS_4arch4Sm80ELb0ELb0ELb1ELb0ELb1ELb0ELb0ELb0ELi2ELi4ELi4ELi4ELb0EEENS1_24CollectiveEpilogueBwdGQAISA_fSD_Li256ELb0ELb1EEENS1_19SingleTileSchedulerILb0ELb0ELb0ELi128EEEEEEEEEvNT_6ParamsE$_ZZN4cute6detail9lift_diceINS_5tupleIJiNS_1CILi0EEEEEES5_EEDaRKT_RKT0_ENKUlRKT_RKT0_E_clIiiEEDaSE_SH_)
$_ZN7cutlass13device_kernelIN5flash19enable_sm80_to_sm89INS1_16FlashAttnBwdSm80INS1_25CollectiveMainloopBwdSm80ILi2ELi2EN4cute5tupleIJNS5_1CILi128EEES8_NS7_ILi64EEEEEENS_10bfloat16_tEfNS_4arch4Sm80ELb0ELb0ELb1ELb0ELb1ELb0ELb0ELb0ELi2ELi4ELi4ELi4ELb0EEENS1_24CollectiveEpilogueBwdGQAISA_fSD_Li256ELb0ELb1EEENS1_19SingleTileSchedulerILb0ELb0ELb0ELi128EEEEEEEEEvNT_6ParamsE$_ZZN4cute6detail9lift_diceINS_5tupleIJiNS_1CILi0EEEEEES5_EEDaRKT_RKT0_ENKUlRKT_RKT0_E_clIiiEEDaSE_SH_:
        /* <DEDUP_REMOVED lines=8> */
        .type           $_ZN7cutlass13device_kernelIN5flash19enable_sm80_to_sm89INS1_16FlashAttnBwdSm80INS1_25CollectiveMainloopBwdSm80ILi2ELi2EN4cute5tupleIJNS5_1CILi128EEES8_NS7_ILi64EEEEEENS_10bfloat16_tEfNS_4arch4Sm80ELb0ELb0ELb1ELb0ELb1ELb0ELb0ELb0ELi2ELi4ELi4ELi4ELb0EEENS1_24CollectiveEpilogueBwdGQAISA_fSD_Li256ELb0ELb1EEENS1_19SingleTileSchedulerILb0ELb0ELb0ELi128EEEEEEEEEvNT_6ParamsE$_ZZN4cute6upcastILi2ENS_5tupleIJNS1_IJNS_1CILi1EEENS1_IJNS2_ILi2EEES4_S4_EEEEEES4_NS1_IJS4_S4_EEEEEENS1_IJNS1_IJNS2_ILi0EEENS1_IJS3_NS2_ILi512EEEiEEEEEENS2_ILi4096EEENS1_IJiNS2_ILi8192EEEEEEEEEEEDaRKT0_RKT1_ENKUlRKT_RKT0_E_clIS6_SC_EEDaSP_SS_,@function
        .size           $_ZN7cutlass13device_kernelIN5flash19enable_sm80_to_sm89INS1_16FlashAttnBwdSm80INS1_25CollectiveMainloopBwdSm80ILi2ELi2EN4cute5tupleIJNS5_1CILi128EEES8_NS7_ILi64EEEEEENS_10bfloat16_tEfNS_4arch4Sm80ELb0ELb0ELb1ELb0ELb1ELb0ELb0ELb0ELi2ELi4ELi4ELi4ELb0EEENS1_24CollectiveEpilogueBwdGQAISA_fSD_Li256ELb0ELb1EEENS1_19SingleTileSchedulerILb0ELb0ELb0ELi128EEEEEEEEEvNT_6ParamsE$_ZZN4cute6upcastILi2ENS_5tupleIJNS1_IJNS_1CILi1EEENS1_IJNS2_ILi2EEES4_S4_EEEEEES4_NS1_IJS4_S4_EEEEEENS1_IJNS1_IJNS2_ILi0EEENS1_IJS3_NS2_ILi512EEEiEEEEEENS2_ILi4096EEENS1_IJiNS2_ILi8192EEEEEEEEEEEDaRKT0_RKT1_ENKUlRKT_RKT0_E_clIS6_SC_EEDaSP_SS_,($_ZN7cutlass13device_kernelIN5flash19enable_sm80_to_sm89INS1_16FlashAttnBwdSm80INS1_25CollectiveMainloopBwdSm80ILi2ELi2EN4cute5tupleIJNS5_1CILi128EEES8_NS7_ILi64EEEEEENS_10bfloat16_tEfNS_4arch4Sm80ELb0ELb0ELb1ELb0ELb1ELb0ELb0ELb0ELi2ELi4ELi4ELi4ELb0EEENS1_24CollectiveEpilogueBwdGQAISA_fSD_Li256ELb0ELb1EEENS1_19SingleTileSchedulerILb0ELb0ELb0ELi128EEEEEEEEEvNT_6ParamsE$_ZZN4cute6upcastILi2ENS_5tupleIJNS1_IJNS_1CILi1EEENS1_IJNS2_ILi2EEES4_S4_EEEEEES4_NS1_IJS4_S4_EEEEEENS1_IJNS1_IJNS2_ILi0EEENS1_IJS3_NS2_ILi512EEEiEEEEEENS2_ILi4096EEENS1_IJiNS2_ILi8192EEEEEEEEEEEDaRKT0_RKT1_ENKUlRKT_RKT0_E_clIS7_SF_EEDaSP_SS_ - $_ZN7cutlass13device_kernelIN5flash19enable_sm80_to_sm89INS1_16FlashAttnBwdSm80INS1_25CollectiveMainloopBwdSm80ILi2ELi2EN4cute5tupleIJNS5_1CILi128EEES8_NS7_ILi64EEEEEENS_10bfloat16_tEfNS_4arch4Sm80ELb0ELb0ELb1ELb0ELb1ELb0ELb0ELb0ELi2ELi4ELi4ELi4ELb0EEENS1_24CollectiveEpilogueBwdGQAISA_fSD_Li256ELb0ELb1EEENS1_19SingleTileSchedulerILb0ELb0ELb0ELi128EEEEEEEEEvNT_6ParamsE$_ZZN4cute6upcastILi2ENS_5tupleIJNS1_IJNS_1CILi1EEENS1_IJNS2_ILi2EEES4_S4_EEEEEES4_NS1_IJS4_S4_EEEEEENS1_IJNS1_IJNS2_ILi0EEENS1_IJS3_NS2_ILi512EEEiEEEEEENS2_ILi4096EEENS1_IJiNS2_ILi8192EEEEEEEEEEEDaRKT0_RKT1_ENKUlRKT_RKT0_E_clIS6_SC_EEDaSP_SS_)
$_ZN7cutlass13device_kernelIN5flash19enable_sm80_to_sm89INS1_16FlashAttnBwdSm80INS1_25CollectiveMainloopBwdSm80ILi2ELi2EN4cute5tupleIJNS5_1CILi128EEES8_NS7_ILi64EEEEEENS_10bfloat16_tEfNS_4arch4Sm80ELb0ELb0ELb1ELb0ELb1ELb0ELb0ELb0ELi2ELi4ELi4ELi4ELb0EEENS1_24CollectiveEpilogueBwdGQAISA_fSD_Li256ELb0ELb1EEENS1_19SingleTileSchedulerILb0ELb0ELb0ELi128EEEEEEEEEvNT_6ParamsE$_ZZN4cute6upcastILi2ENS_5tupleIJNS1_IJNS_1CILi1EEENS1_IJNS2_ILi2EEES4_S4_EEEEEES4_NS1_IJS4_S4_EEEEEENS1_IJNS1_IJNS2_ILi0EEENS1_IJS3_NS2_ILi512EEEiEEEEEENS2_ILi4096EEENS1_IJiNS2_ILi8192EEEEEEEEEEEDaRKT0_RKT1_ENKUlRKT_RKT0_E_clIS6_SC_EEDaSP_SS_:
[----:B------:R-:W-:-:S06]  /*e480*/  IADD3 R3, R42, -c[0x0][0x20], RZ ;  /* 0x800008002a037a10 */ /* 0x000fcc0007ffe0ff */
[----:B------:R-:W5:Y:S01]  /*e490*/  LDL R3, [R3] ;  /* 0x0000000003037983 */ /* 0x000f620000100800 */
[----:B------:R-:W-:Y:S02]  /*e4a0*/  IADD3 R9, R1, 0x1380, RZ ;  /* 0x0000138001097810 */ /* 0x000fe40007ffe0ff */
[----:B------:R-:W-:Y:S02]  /*e4b0*/  MOV R56, 0xe4f0 ;  /* 0x0000e4f000387802 */ /* 0x000fe40000000f00 */
[----:B------:R-:W-:-:S04]  /*e4c0*/  IADD3 R9, R9, c[0x0][0x20], RZ ;  /* 0x0000080009097a10 */ /* 0x000fc80007ffe0ff */
[----:B------:R-:W-:Y:S02]  /*e4d0*/  IADD3 R10, R9, 0x4, RZ ;  /* 0x00000004090a7810 */ /* 0x000fe40007ffe0ff */
[----:B-----5:R-:W-:Y:S05]  /*e4e0*/  CALL.REL.NOINC `($_ZN7cutlass13device_kernelIN5flash19enable_sm80_to_sm89INS1_16FlashAttnBwdSm80INS1_25CollectiveMainloopBwdSm80ILi2ELi2EN4cute5tupleIJNS5_1CILi128EEES8_NS7_ILi64EEEEEENS_10bfloat16_tEfNS_4arch4Sm80ELb0ELb0ELb1ELb0ELb1ELb0ELb0ELb0ELi2ELi4ELi4ELi4ELb0EEENS1_24CollectiveEpilogueBwdGQAISA_fSD_Li256ELb0ELb1EEENS1_19SingleTileSchedulerILb0ELb0ELb0ELi128EEEEEEEEEvNT_6ParamsE$_ZZN4cute6upcastILi2ENS_5tupleIJNS_1CILi1EEENS1_IJNS2_ILi2EEES4_S4_EEEEEENS1_IJNS2_ILi0EEENS1_IJS3_NS2_ILi512EEEiEEEEEEEEDaRKT0_RKT1_ENKUlRKT_RKT0_E_clIS5_S9_EEDaSJ_SM_) ;  /* 0x0000015000007944 */ /* 0x020fea0003c00000 */
[----:B------:R-:W-:Y:S02]  /*e4f0*/  MOV R4, 0xe510 ;  /* 0x0000e51000047802 */ /* 0x000fe40000000f00 */
[----:B-1---5:R-:W-:Y:S05]  /*e500*/  CALL.REL.NOINC `($_ZN7cutlass13device_kernelIN5flash19enable_sm80_to_sm89INS1_16FlashAttnBwdSm80INS1_25CollectiveMainloopBwdSm80ILi2ELi2EN4cute5tupleIJNS5_1CILi128EEES8_NS7_ILi64EEEEEENS_10bfloat16_tEfNS_4arch4Sm80ELb0ELb0ELb1ELb0ELb1ELb0ELb0ELb0ELi2ELi4ELi4ELi4ELb0EEENS1_24CollectiveEpilogueBwdGQAISA_fSD_Li256ELb0ELb1EEENS1_19SingleTileSchedulerILb0ELb0ELb0ELi128EEEEEEEEEvNT_6ParamsE$_ZN4cute3eso3ESOILb1ELb0EJNS_1CILi0EEENS_5tupleIJNS2_ILi1EEENS2_ILi256EEEiEEEEEC2ERKS3_RKS7_) ;  /* 0xffff8d5000007944 */ /* 0x022fea0003c3ffff */
[----:B-1----:R1:W5:Y:S01]  /*e510*/  LDL R2, [R1+0x1384] ;  /* 0x0013840001027983 */ /* 0x0023620000100800 */
[----:B------:R-:W-:-:S03]  /*e520*/  MOV R6, 0xe540 ;  /* 0x0000e54000067802 */ /* 0x000fc60000000f00 */
[----:B-1---5:R-:W-:Y:S05]  /*e530*/  CALL.REL.NOINC `($_ZN7cutlass13device_kernelIN5flash19enable_sm80_to_sm89INS1_16FlashAttnBwdSm80INS1_25CollectiveMainloopBwdSm80ILi2ELi2EN4cute5tupleIJNS5_1CILi128EEES8_NS7_ILi64EEEEEENS_10bfloat16_tEfNS_4arch4Sm80ELb0ELb0ELb1ELb0ELb1ELb0ELb0ELb0ELi2ELi4ELi4ELi4ELb0EEENS1_24CollectiveEpilogueBwdGQAISA_fSD_Li256ELb0ELb1EEENS1_19SingleTileSchedulerILb0ELb0ELb0ELi128EEEEEEEEEvNT_6ParamsE$_ZN4cute5tupleIJNS0_IJNS_1CILi1EEENS0_IJS2_NS1_ILi2EEES3_EEEEEENS0_IJNS1_ILi0EEENS0_IJS2_NS1_ILi256EEEiEEEEEEEEC2ERKS5_RKS9_) ;  /* 0xffffbe9000007944 */ /* 0x022fea0003c3ffff */
[----:B------:R1:W5:Y:S01]  /*e540*/  LDL R35, [R1+0x1380] ;  /* 0x0013800001237983 */ /* 0x0003620000100800 */
[----:B------:R-:W-:-:S04]  /*e550*/  MOV R9, 0x0 ;  /* 0x0000000000097802 */ /* 0x000fc80000000f00 */
[----:B------:R-:W-:Y:S05]  /*e560*/  RET.REL.NODEC R8 `(_ZN7cutlass13device_kernelIN5flash19enable_sm80_to_sm89INS1_16FlashAttnBwdSm80INS1_25CollectiveMainloopBwdSm80ILi2ELi2EN4cute5tupleIJNS5_1CILi128EEES8_NS7_ILi64EEEEEENS_10bfloat16_tEfNS_4arch4Sm80ELb0ELb0ELb1ELb0ELb1ELb0ELb0ELb0ELi2ELi4ELi4ELi4ELb0EEENS1_24CollectiveEpilogueBwdGQAISA_fSD_Li256ELb0ELb1EEENS1_19SingleTileSchedulerILb0ELb0ELb0ELi128EEEEEEEEEvNT_6ParamsE) ;  /* 0xffff1a9008007950 */ /* 0x000fea0003c3ffff */
        .type           $_ZN7cutlass13device_kernelIN5flash19enable_sm80_to_sm89INS1_16FlashAttnBwdSm80INS1_25CollectiveMainloopBwdSm80ILi2ELi2EN4cute5tupleIJNS5_1CILi128EEES8_NS7_ILi64EEEEEENS_10bfloat16_tEfNS_4arch4Sm80ELb0ELb0ELb1ELb0ELb1ELb0ELb0ELb0ELi2ELi4ELi4ELi4ELb0EEENS1_24CollectiveEpilogueBwdGQAISA_fSD_Li256ELb0ELb1EEENS1_19SingleTileSchedulerILb0ELb0ELb0ELi128EEEEEEEEEvNT_6ParamsE$_ZZN4cute6upcastILi2ENS_5tupleIJNS1_IJNS_1CILi1EEENS1_IJNS2_ILi2EEES4_S4_EEEEEES4_NS1_IJS4_S4_EEEEEENS1_IJNS1_IJNS2_ILi0EEENS1_IJS3_NS2_ILi512EEEiEEEEEENS2_ILi4096EEENS1_IJiNS2_ILi8192EEEEEEEEEEEDaRKT0_RKT1_ENKUlRKT_RKT0_E_clIS7_SF_EEDaSP_SS_,@function
        .size           $_ZN7cutlass13device_kernelIN5flash19enable_sm80_to_sm89INS1_16FlashAttnBwdSm80INS1_25CollectiveMainloopBwdSm80ILi2ELi2EN4cute5tupleIJNS5_1CILi128EEES8_NS7_ILi64EEEEEENS_10bfloat16_tEfNS_4arch4Sm80ELb0ELb0ELb1ELb0ELb1ELb0ELb0ELb0ELi2ELi4ELi4ELi4ELb0EEENS1_24CollectiveEpilogueBwdGQAISA_fSD_Li256ELb0ELb1EEENS1_19SingleTileSchedulerILb0ELb0ELb0ELi128EEEEEEEEEvNT_6ParamsE$_ZZN4cute6upcastILi2ENS_5tupleIJNS1_IJNS_1CILi1EEENS1_IJNS2_ILi2EEES4_S4_EEEEEES4_NS1_IJS4_S4_EEEEEENS1_IJNS1_IJNS2_ILi0EEENS1_IJS3_NS2_ILi512EEEiEEEEEENS2_ILi4096EEENS1_IJiNS2_ILi8192EEEEEEEEEEEDaRKT0_RKT1_ENKUlRKT_RKT0_E_clIS7_SF_EEDaSP_SS_,($_ZN7cutlass13device_kernelIN5flash19enable_sm80_to_sm89INS1_16FlashAttnBwdSm80INS1_25CollectiveMainloopBwdSm80ILi2ELi2EN4cute5tupleIJNS5_1CILi128EEES8_NS7_ILi64EEEEEENS_10bfloat16_tEfNS_4arch4Sm80ELb0ELb0ELb1ELb0ELb1ELb0ELb0ELb0ELi2ELi4ELi4ELi4ELb0EEENS1_24CollectiveEpilogueBwdGQAISA_fSD_Li256ELb0ELb1EEENS1_19SingleTileSchedulerILb0ELb0ELb0ELi128EEEEEEEEEvNT_6ParamsE$_ZZN4cute6upcastILi2ENS_5tupleIJNS_1CILi1EEENS1_IJNS2_ILi2EEES4_S4_EEEEEENS1_IJNS2_ILi0EEENS1_IJS3_NS2_ILi512EEEiEEEEEEEEDaRKT0_RKT1_ENKUlRKT_RKT0_E_clIS5_S9_EEDaSJ_SM_ - $_ZN7cutlass13device_kernelIN5flash19enable_sm80_to_sm89INS1_16FlashAttnBwdSm80INS1_25CollectiveMainloopBwdSm80ILi2ELi2EN4cute5tupleIJNS5_1CILi128EEES8_NS7_ILi64EEEEEENS_10bfloat16_tEfNS_4arch4Sm80ELb0ELb0ELb1ELb0ELb1ELb0ELb0ELb0ELi2ELi4ELi4ELi4ELb0EEENS1_24CollectiveEpilogueBwdGQAISA_fSD_Li256ELb0ELb1EEENS1_19SingleTileSchedulerILb0ELb0ELb0ELi128EEEEEEEEEvNT_6ParamsE$_ZZN4cute6upcastILi2ENS_5tupleIJNS1_IJNS_1CILi1EEENS1_IJNS2_ILi2EEES4_S4_EEEEEES4_NS1_IJS4_S4_EEEEEENS1_IJNS1_IJNS2_ILi0EEENS1_IJS3_NS2_ILi512EEEiEEEEEENS2_ILi4096EEENS1_IJiNS2_ILi8192EEEEEEEEEEEDaRKT0_RKT1_ENKUlRKT_RKT0_E_clIS7_SF_EEDaSP_SS_)
$_ZN7cutlass13device_kernelIN5flash19enable_sm80_to_sm89INS1_16FlashAttnBwdSm80INS1_25CollectiveMainloopBwdSm80ILi2ELi2EN4cute5tupleIJNS5_1CILi128EEES8_NS7_ILi64EEEEEENS_10bfloat16_tEfNS_4arch4Sm80ELb0ELb0ELb1ELb0ELb1ELb0ELb0ELb0ELi2ELi4ELi4ELi4ELb0EEENS1_24CollectiveEpilogueBwdGQAISA_fSD_Li256ELb0ELb1EEENS1_19SingleTileSchedulerILb0ELb0ELb0ELi128EEEEEEEEEvNT_6ParamsE$_ZZN4cute6upcastILi2ENS_5tupleIJNS1_IJNS_1CILi1EEENS1_IJNS2_ILi2EEES4_S4_EEEEEES4_NS1_IJS4_S4_EEEEEENS1_IJNS1_IJNS2_ILi0EEENS1_IJS3_NS2_ILi512EEEiEEEEEENS2_ILi4096EEENS1_IJiNS2_ILi8192EEEEEEEEEEEDaRKT0_RKT1_ENKUlRKT_RKT0_E_clIS7_SF_EEDaSP_SS_:
[----:B------:R-:W-:Y:S02]  /*e570*/  IADD3 R8, R1, 0x1380, RZ ;  /* 0x0000138001087810 */ /* 0x000fe40007ffe0ff */
[----:B------:R-:W-:Y:S02]  /*e580*/  MOV R54, 0xe5c0 ;  /* 0x0000e5c000367802 */ /* 0x000fe40000000f00 */
[----:B------:R-:W-:-:S04]  /*e590*/  IADD3 R8, R8, c[0x0][0x20], RZ ;  /* 0x0000080008087a10 */ /* 0x000fc80007ffe0ff */
[----:B------:R-:W-:Y:S02]  /*e5a0*/  IADD3 R9, R8, 0x4, RZ ;  /* 0x0000000408097810 */ /* 0x000fe40007ffe0ff */
[----:B------:R-:W-:Y:S05]  /*e5b0*/  CALL.REL.NOINC `($_ZN7cutlass13device_kernelIN5flash19enable_sm80_to_sm89INS1_16FlashAttnBwdSm80INS1_25CollectiveMainloopBwdSm80ILi2ELi2EN4cute5tupleIJNS5_1CILi128EEES8_NS7_ILi64EEEEEENS_10bfloat16_tEfNS_4arch4Sm80ELb0ELb0ELb1ELb0ELb1ELb0ELb0ELb0ELi2ELi4ELi4ELi4ELb0EEENS1_24CollectiveEpilogueBwdGQAISA_fSD_Li256ELb0ELb1EEENS1_19SingleTileSchedulerILb0ELb0ELb0ELi128EEEEEEEEEvNT_6ParamsE$_ZZN4cute6upcastILi2ENS_5tupleIJNS_1CILi2EEES3_EEENS1_IJiNS2_ILi8192EEEEEEEEDaRKT0_RKT1_ENKUlRKT_RKT0_E_clIS3_iEEDaSF_SI_) ;  /* 0x0000015000007944 */ /* 0x000fea0003c00000 */
[----:B------:R-:W-:Y:S02]  /*e5c0*/  MOV R4, 0xe5e0 ;  /* 0x0000e5e000047802 */ /* 0x000fe40000000f00 */
[----:B-1---5:R-:W-:Y:S05]  /*e5d0*/  CALL.REL.NOINC `($_ZN7cutlass13device_kernelIN5flash19enable_sm80_to_sm89INS1_16FlashAttnBwdSm80INS1_25CollectiveMainloopBwdSm80ILi2ELi2EN4cute5tupleIJNS5_1CILi128EEES8_NS7_ILi64EEEEEENS_10bfloat16_tEfNS_4arch4Sm80ELb0ELb0ELb1ELb0ELb1ELb0ELb0ELb0ELi2ELi4ELi4ELi4ELb0EEENS1_24CollectiveEpilogueBwdGQAISA_fSD_Li256ELb0ELb1EEENS1_19SingleTileSchedulerILb0ELb0ELb0ELi128EEEEEEEEEvNT_6ParamsE$_ZN4cute3eso3ESOILb0ELb1EJiNS_1CILi4096EEEEEC2ERKiRKS3_) ;  /* 0xffff870000007944 */ /* 0x022fea0003c3ffff */
[----:B-1----:R1:W5:Y:S01]  /*e5e0*/  LDL R2, [R1+0x1384] ;  /* 0x0013840001027983 */ /* 0x0023620000100800 */
[----:B------:R-:W-:-:S03]  /*e5f0*/  MOV R6, 0xe610 ;  /* 0x0000e61000067802 */ /* 0x000fc60000000f00 */
[----:B-1---5:R-:W-:Y:S05]  /*e600*/  CALL.REL.NOINC `($_ZN7cutlass13device_kernelIN5flash19enable_sm80_to_sm89INS1_16FlashAttnBwdSm80INS1_25CollectiveMainloopBwdSm80ILi2ELi2EN4cute5tupleIJNS5_1CILi128EEES8_NS7_ILi64EEEEEENS_10bfloat16_tEfNS_4arch4Sm80ELb0ELb0ELb1ELb0ELb1ELb0ELb0ELb0ELi2ELi4ELi4ELi4ELb0EEENS1_24CollectiveEpilogueBwdGQAISA_fSD_Li256ELb0ELb1EEENS1_19SingleTileSchedulerILb0ELb0ELb0ELi128EEEEEEEEEvNT_6ParamsE$_ZN4cute5tupleIJNS0_IJNS_1CILi2EEES2_EEENS0_IJiNS1_ILi4096EEEEEEEEC2ERKS3_RKS5_) ;  /* 0xffffbf3000007944 */ /* 0x022fea0003c3ffff */
[----:B------:R1:W5:Y:S01]  /*e610*/  LDL R2, [R1+0x1380] ;  /* 0x0013800001027983 */ /* 0x0003620000100800 */
[----:B------:R-:W-:-:S04]  /*e620*/  MOV R11, 0x0 ;  /* 0x00000000000b7802 */ /* 0x000fc80000000f00 */
[----:B------:R-:W-:Y:S05]  /*e630*/  RET.REL.NODEC R10 `(_ZN7cutlass13device_kernelIN5flash19enable_sm80_to_sm89INS1_16FlashAttnBwdSm80INS1_25CollectiveMainloopBwdSm80ILi2ELi2EN4cute5tupleIJNS5_1CILi128EEES8_NS7_ILi64EEEEEENS_10bfloat16_tEfNS_4arch4Sm80ELb0ELb0ELb1ELb0ELb1ELb0ELb0ELb0ELi2ELi4ELi4ELi4ELb0EEENS1_24CollectiveEpilogueBwdGQAISA_fSD_Li256ELb0ELb1EEENS1_19SingleTileSchedulerILb0ELb0ELb0ELi128EEEEEEEEEvNT_6ParamsE) ;  /* 0xffff19c00a007950 */ /* 0x000fea0003c3ffff */
        .type           $_ZN7cutlass13device_kernelIN5flash19enable_sm80_to_sm89INS1_16FlashAttnBwdSm80INS1_25CollectiveMainloopBwdSm80ILi2ELi2EN4cute5tupleIJNS5_1CILi128EEES8_NS7_ILi64EEEEEENS_10bfloat16_tEfNS_4arch4Sm80ELb0ELb0ELb1ELb0ELb1ELb0ELb0ELb0ELi2ELi4ELi4ELi4ELb0EEENS1_24CollectiveEpilogueBwdGQAISA_fSD_Li256ELb0ELb1EEENS1_19SingleTileSchedulerILb0ELb0ELb0ELi128EEEEEEEEEvNT_6ParamsE$_ZZN4cute6upcastILi2ENS_5tupleIJNS_1CILi1EEENS1_IJNS2_ILi2EEES4_S4_EEEEEENS1_IJNS2_ILi0EEENS1_IJS3_NS2_ILi512EEEiEEEEEEEEDaRKT0_RKT1_ENKUlRKT_RKT0_E_clIS5_S9_EEDaSJ_SM_,@function
        .size           $_ZN7cutlass13device_kernelIN5flash19enable_sm80_to_sm89INS1_16FlashAttnBwdSm80INS1_25CollectiveMainloopBwdSm80ILi2ELi2EN4cute5tupleIJNS5_1CILi128EEES8_NS7_ILi64EEEEEENS_10bfloat16_tEfNS_4arch4Sm80ELb0ELb0ELb1ELb0ELb1ELb0ELb0ELb0ELi2ELi4ELi4ELi4ELb0EEENS1_24CollectiveEpilogueBwdGQAISA_fSD_Li256ELb0ELb1EEENS1_19SingleTileSchedulerILb0ELb0ELb0ELi128EEEEEEEEEvNT_6ParamsE$_ZZN4cute6upcastILi2ENS_5tupleIJNS_1CILi1EEENS1_IJNS2_ILi2EEES4_S4_EEEEEENS1_IJNS2_ILi0EEENS1_IJS3_NS2_ILi512EEEiEEEEEEEEDaRKT0_RKT1_ENKUlRKT_RKT0_E_clIS5_S9_EEDaSJ_SM_,($_ZN7cutlass13device_kernelIN5flash19enable_sm80_to_sm89INS1_16FlashAttnBwdSm80INS1_25CollectiveMainloopBwdSm80ILi2ELi2EN4cute5tupleIJNS5_1CILi128EEES8_NS7_ILi64EEEEEENS_10bfloat16_tEfNS_4arch4Sm80ELb0ELb0ELb1ELb0ELb1ELb0ELb0ELb0ELi2ELi4ELi4ELi4ELb0EEENS1_24CollectiveEpilogueBwdGQAISA_fSD_Li256ELb0ELb1EEENS1_19SingleTileSchedulerILb0ELb0ELb0ELi128EEEEEEEEEvNT_6ParamsE$_ZZN4cute6upcastILi2ENS_5tupleIJNS_1CILi2EEES3_EEENS1_IJiNS2_ILi8192EEEEEEEEDaRKT0_RKT1_ENKUlRKT_RKT0_E_clIS3_iEEDaSF_SI_ - $_ZN7cutlass13device_kernelIN5flash19enable_sm80_to_sm89INS1_16FlashAttnBwdSm80INS1_25CollectiveMainloopBwdSm80ILi2ELi2EN4cute5tupleIJNS5_1CILi128EEES8_NS7_ILi64EEEEEENS_10bfloat16_tEfNS_4arch4Sm80ELb0ELb0ELb1ELb0ELb1ELb0ELb0ELb0ELi2ELi4ELi4ELi4ELb0EEENS1_24CollectiveEpilogueBwdGQAISA_fSD_Li256ELb0ELb1EEENS1_19SingleTileSchedulerILb0ELb0ELb0ELi128EEEEEEEEEvNT_6ParamsE$_ZZN4cute6upcastILi2ENS_5tupleIJNS_1CILi1EEENS1_IJNS2_ILi2EEES4_S4_EEEEEENS1_IJNS2_ILi0EEENS1_IJS3_NS2_ILi512EEEiEEEEEEEEDaRKT0_RKT1_ENKUlRKT_RKT0_E_clIS5_S9_EEDaSJ_SM_)
$_ZN7cutlass13device_kernelIN5flash19enable_sm80_to_sm89INS1_16FlashAttnBwdSm80INS1_25CollectiveMainloopBwdSm80ILi2ELi2EN4cute5tupleIJNS5_1CILi128EEES8_NS7_ILi64EEEEEENS_10bfloat16_tEfNS_4arch4Sm80ELb0ELb0ELb1ELb0ELb1ELb0ELb0ELb0ELi2ELi4ELi4ELi4ELb0EEENS1_24CollectiveEpilogueBwdGQAISA_fSD_Li256ELb0ELb1EEENS1_19SingleTileSchedulerILb0ELb0ELb0ELi128EEEEEEEEEvNT_6ParamsE$_ZZN4cute6upcastILi2ENS_5tupleIJNS_1CILi1EEENS1_IJNS2_ILi2EEES4_S4_EEEEEENS1_IJNS2_ILi0EEENS1_IJS3_NS2_ILi512EEEiEEEEEEEEDaRKT0_RKT1_ENKUlRKT_RKT0_E_clIS5_S9_EEDaSJ_SM_:
[----:B------:R-:W-:Y:S02]  /*e640*/  IADD3 R11, R1, 0x1388, RZ ;  /* 0x00001388010b7810 */ /* 0x000fe40007ffe0ff */
[----:B------:R-:W-:Y:S02]  /*e650*/  MOV R54, 0xe690 ;  /* 0x0000e69000367802 */ /* 0x000fe40000000f00 */
[----:B------:R-:W-:-:S04]  /*e660*/  IADD3 R11, R11, c[0x0][0x20], RZ ;  /* 0x000008000b0b7a10 */ /* 0x000fc80007ffe0ff */
[----:B------:R-:W-:Y:S02]  /*e670*/  IADD3 R35, R11, 0x4, RZ ;  /* 0x000000040b237810 */ /* 0x000fe40007ffe0ff */
[----:B------:R-:W-:Y:S05]  /*e680*/  CALL.REL.NOINC `($_ZN7cutlass13device_kernelIN5flash19enable_sm80_to_sm89INS1_16FlashAttnBwdSm80INS1_25CollectiveMainloopBwdSm80ILi2ELi2EN4cute5tupleIJNS5_1CILi128EEES8_NS7_ILi64EEEEEENS_10bfloat16_tEfNS_4arch4Sm80ELb0ELb0ELb1ELb0ELb1ELb0ELb0ELb0ELi2ELi4ELi4ELi4ELb0EEENS1_24CollectiveEpilogueBwdGQAISA_fSD_Li256ELb0ELb1EEENS1_19SingleTileSchedulerILb0ELb0ELb0ELi128EEEEEEEEEvNT_6ParamsE$_ZZN4cute6upcastILi2ENS_5tupleIJNS_1CILi2EEES3_S3_EEENS1_IJNS2_ILi1EEENS2_ILi512EEEiEEEEEDaRKT0_RKT1_ENKUlRKT_RKT0_E_clIS3_iEEDaSG_SJ_) ;  /* 0x0000011000007944 */ /* 0x000fea0003c00000 */
[----:B------:R-:W-:Y:S02]  /*e690*/  MOV R4, 0xe6b0 ;  /* 0x0000e6b000047802 */ /* 0x000fe40000000f00 */
[----:B-1---5:R-:W-:Y:S05]  /*e6a0*/  CALL.REL.NOINC `($_ZN7cutlass13device_kernelIN5flash19enable_sm80_to_sm89INS1_16FlashAttnBwdSm80INS1_25CollectiveMainloopBwdSm80ILi2ELi2EN4cute5tupleIJNS5_1CILi128EEES8_NS7_ILi64EEEEEENS_10bfloat16_tEfNS_4arch4Sm80ELb0ELb0ELb1ELb0ELb1ELb0ELb0ELb0ELi2ELi4ELi4ELi4ELb0EEENS1_24CollectiveEpilogueBwdGQAISA_fSD_Li256ELb0ELb1EEENS1_19SingleTileSchedulerILb0ELb0ELb0ELi128EEEEEEEEEvNT_6ParamsE$_ZN4cute3eso3ESOILb1ELb0EJNS_1CILi1EEENS2_ILi256EEEiEEC2ERKS3_RKS4_RKi) ;  /* 0xffff8d3000007944 */ /* 0x022fea0003c3ffff */
[----:B-1----:R1:W5:Y:S01]  /*e6b0*/  LDL R2, [R1+0x138c] ;  /* 0x00138c0001027983 */ /* 0x0023620000100800 */
[----:B------:R-:W-:-:S03]  /*e6c0*/  MOV R6, 0xe6e0 ;  /* 0x0000e6e000067802 */ /* 0x000fc60000000f00 */
[----:B-1---5:R-:W-:Y:S05]  /*e6d0*/  CALL.REL.NOINC `($_ZN7cutlass13device_kernelIN5flash19enable_sm80_to_sm89INS1_16FlashAttnBwdSm80INS1_25CollectiveMainloopBwdSm80ILi2ELi2EN4cute5tupleIJNS5_1CILi128EEES8_NS7_ILi64EEEEEENS_10bfloat16_tEfNS_4arch4Sm80ELb0ELb0ELb1ELb0ELb1ELb0ELb0ELb0ELi2ELi4ELi4ELi4ELb0EEENS1_24CollectiveEpilogueBwdGQAISA_fSD_Li256ELb0ELb1EEENS1_19SingleTileSchedulerILb0ELb0ELb0ELi128EEEEEEEEEvNT_6ParamsE$_ZN4cute5tupleIJNS0_IJNS_1CILi1EEENS1_ILi2EEES3_EEENS0_IJS2_NS1_ILi256EEEiEEEEEC2ERKS4_RKS6_) ;  /* 0xffffbd8000007944 */ /* 0x022fea0003c3ffff */
[----:B------:R1:W5:Y:S01]  /*e6e0*/  LDL R2, [R1+0x1388] ;  /* 0x0013880001027983 */ /* 0x0003620000100800 */
[----:B------:R-:W-:-:S04]  /*e6f0*/  MOV R57, 0x0 ;  /* 0x0000000000397802 */ /* 0x000fc80000000f00 */
[----:B------:R-:W-:Y:S05]  /*e700*/  RET.REL.NODEC R56 `(_ZN7cutlass13device_kernelIN5flash19enable_sm80_to_sm89INS1_16FlashAttnBwdSm80INS1_25CollectiveMainloopBwdSm80ILi2ELi2EN4cute5tupleIJNS5_1CILi128EEES8_NS7_ILi64EEEEEENS_10bfloat16_tEfNS_4arch4Sm80ELb0ELb0ELb1ELb0ELb1ELb0ELb0ELb0ELi2ELi4ELi4ELi4ELb0EEENS1_24CollectiveEpilogueBwdGQAISA_fSD_Li256ELb0ELb1EEENS1_19SingleTileSchedulerILb0ELb0ELb0ELi128EEEEEEEEEvNT_6ParamsE) ;  /* 0xffff18f038007950 */ /* 0x000fea0003c3ffff */
        .type           $_ZN7cutlass13device_kernelIN5flash19enable_sm80_to_sm89INS1_16FlashAttnBwdSm80INS1_25CollectiveMainloopBwdSm80ILi2ELi2EN4cute5tupleIJNS5_1CILi128EEES8_NS7_ILi64EEEEEENS_10bfloat16_tEfNS_4arch4Sm80ELb0ELb0ELb1ELb0ELb1ELb0ELb0ELb0ELi2ELi4ELi4ELi4ELb0EEENS1_24CollectiveEpilogueBwdGQAISA_fSD_Li256ELb0ELb1EEENS1_19SingleTileSchedulerILb0ELb0ELb0ELi128EEEEEEEEEvNT_6ParamsE$_ZZN4cute6upcastILi2ENS_5tupleIJNS_1CILi2EEES3_EEENS1_IJiNS2_ILi8192EEEEEEEEDaRKT0_RKT1_ENKUlRKT_RKT0_E_clIS3_iEEDaSF_SI_,@function
        .size           $_ZN7cutlass13device_kernelIN5flash19enable_sm80_to_sm89INS1_16FlashAttnBwdSm80INS1_25CollectiveMainloopBwdSm80ILi2ELi2EN4cute5tupleIJNS5_1CILi128EEES8_NS7_ILi64EEEEEENS_10bfloat16_tEfNS_4arch4Sm80ELb0ELb0ELb1ELb0ELb1ELb0ELb0ELb0ELi2ELi4ELi4ELi4ELb0EEENS1_24CollectiveEpilogueBwdGQAISA_fSD_Li256ELb0ELb1EEENS1_19SingleTileSchedulerILb0ELb0ELb0ELi128EEEEEEEEEvNT_6ParamsE$_ZZN4cute6upcastILi2ENS_5tupleIJNS_1CILi2EEES3_EEENS1_IJiNS2_ILi8192EEEEEEEEDaRKT0_RKT1_ENKUlRKT_RKT0_E_clIS3_iEEDaSF_SI_,($_ZN7cutlass13device_kernelIN5flash19enable_sm80_to_sm89INS1_16FlashAttnBwdSm80INS1_25CollectiveMainloopBwdSm80ILi2ELi2EN4cute5tupleIJNS5_1CILi128EEES8_NS7_ILi64EEEEEENS_10bfloat16_tEfNS_4arch4Sm80ELb0ELb0ELb1ELb0ELb1ELb0ELb0ELb0ELi2ELi4ELi4ELi4ELb0EEENS1_24CollectiveEpilogueBwdGQAISA_fSD_Li256ELb0ELb1EEENS1_19SingleTileSchedulerILb0ELb0ELb0ELi128EEEEEEEEEvNT_6ParamsE$_ZZN4cute6upcastILi2ENS_5tupleIJNS_1CILi2EEES3_S3_EEENS1_IJNS2_ILi1EEENS2_ILi512EEEiEEEEEDaRKT0_RKT1_ENKUlRKT_RKT0_E_clIS3_iEEDaSG_SJ_ - $_ZN7cutlass13device_kernelIN5flash19enable_sm80_to_sm89INS1_16FlashAttnBwdSm80INS1_25CollectiveMainloopBwdSm80ILi2ELi2EN4cute5tupleIJNS5_1CILi128EEES8_NS7_ILi64EEEEEENS_10bfloat16_tEfNS_4arch4Sm80ELb0ELb0ELb1ELb0ELb1ELb0ELb0ELb0ELi2ELi4ELi4ELi4ELb0EEENS1_24CollectiveEpilogueBwdGQAISA_fSD_Li256ELb0ELb1EEENS1_19SingleTileSchedulerILb0ELb0ELb0ELi128EEEEEEEEEvNT_6ParamsE$_ZZN4cute6upcastILi2ENS_5tupleIJNS_1CILi2EEES3_EEENS1_IJiNS2_ILi8192EEEEEEEEDaRKT0_RKT1_ENKUlRKT_RKT0_E_clIS3_iEEDaSF_SI_)
$_ZN7cutlass13device_kernelIN5flash19enable_sm80_to_sm89INS1_16FlashAttnBwdSm80INS1_25CollectiveMainloopBwdSm80ILi2ELi2EN4cute5tupleIJNS5_1CILi128EEES8_NS7_ILi64EEEEEENS_10bfloat16_tEfNS_4arch4Sm80ELb0ELb0ELb1ELb0ELb1ELb0ELb0ELb0ELi2ELi4ELi4ELi4ELb0EEENS1_24CollectiveEpilogueBwdGQAISA_fSD_Li256ELb0ELb1EEENS1_19SingleTileSchedulerILb0ELb0ELb0ELi128EEEEEEEEEvNT_6ParamsE$_ZZN4cute6upcastILi2ENS_5tupleIJNS_1CILi2EEES3_EEENS1_IJiNS2_ILi8192EEEEEEEEDaRKT0_RKT1_ENKUlRKT_RKT0_E_clIS3_iEEDaSF_SI_:
[----:B------:R-:W-:Y:S02]  /*e710*/  LEA.HI R3, R3, R3, RZ, 0x1 ;  /* 0x0000000303037211 */ /* 0x000fe400078f08ff */
[----:B------:R-:W-:Y:S02]  /*e720*/  IADD3 R2, R1, 0x1388, RZ ;  /* 0x0000138801027810 */ /* 0x000fe40007ffe0ff */
[----:B------:R-:W-:Y:S02]  /*e730*/  SHF.R.S32.HI R3, RZ, 0x1, R3 ;  /* 0x00000001ff037819 */ /* 0x000fe40000011403 */
[----:B------:R-:W-:Y:S02]  /*e740*/  IADD3 R2, R2, c[0x0][0x20], RZ ;  /* 0x0000080002027a10 */ /* 0x000fe40007ffe0ff */
[----:B------:R-:W-:Y:S02]  /*e750*/  MOV R6, 0xe770 ;  /* 0x0000e77000067802 */ /* 0x000fe40000000f00 */
[----:B------:R-:W-:Y:S05]  /*e760*/  CALL.REL.NOINC `($_ZN7cutlass13device_kernelIN5flash19enable_sm80_to_sm89INS1_16FlashAttnBwdSm80INS1_25CollectiveMainloopBwdSm80ILi2ELi2EN4cute5tupleIJNS5_1CILi128EEES8_NS7_ILi64EEEEEENS_10bfloat16_tEfNS_4arch4Sm80ELb0ELb0ELb1ELb0ELb1ELb0ELb0ELb0ELi2ELi4ELi4ELi4ELb0EEENS1_24CollectiveEpilogueBwdGQAISA_fSD_Li256ELb0ELb1EEENS1_19SingleTileSchedulerILb0ELb0ELb0ELi128EEEEEEEEEvNT_6ParamsE$_ZN4cute5tupleIJNS_1CILi2EEEiEEC2ERKS2_RKi) ;  /* 0xffffc06000007944 */ /* 0x000fea0003c3ffff */
[----:B------:R1:W5:Y:S01]  /*e770*/  LDL R2, [R1+0x1388] ;  /* 0x0013880001027983 */ /* 0x0003620000100800 */
[----:B------:R-:W-:-:S04]  /*e780*/  MOV R55, 0x0 ;  /* 0x0000000000377802 */ /* 0x000fc80000000f00 */
[----:B------:R-:W-:Y:S05]  /*e790*/  RET.REL.NODEC R54 `(_ZN7cutlass13device_kernelIN5flash19enable_sm80_to_sm89INS1_16FlashAttnBwdSm80INS1_25CollectiveMainloopBwdSm80ILi2ELi2EN4cute5tupleIJNS5_1CILi128EEES8_NS7_ILi64EEEEEENS_10bfloat16_tEfNS_4arch4Sm80ELb0ELb0ELb1ELb0ELb1ELb0ELb0ELb0ELi2ELi4ELi4ELi4ELb0EEENS1_24CollectiveEpilogueBwdGQAISA_fSD_Li256ELb0ELb1EEENS1_19SingleTileSchedulerILb0ELb0ELb0ELi128EEEEEEEEEvNT_6ParamsE) ;  /* 0xffff186036007950 */ /* 0x000fea0003c3ffff */
        .type           $_ZN7cutlass13device_kernelIN5flash19enable_sm80_to_sm89INS1_16FlashAttnBwdSm80INS1_25CollectiveMainloopBwdSm80ILi2ELi2EN4cute5tupleIJNS5_1CILi128EEES8_NS7_ILi64EEEEEENS_10bfloat16_tEfNS_4arch4Sm80ELb0ELb0ELb1ELb0ELb1ELb0ELb0ELb0ELi2ELi4ELi4ELi4ELb0EEENS1_24CollectiveEpilogueBwdGQAISA_fSD_Li256ELb0ELb1EEENS1_19SingleTileSchedulerILb0ELb0ELb0ELi128EEEEEEEEEvNT_6ParamsE$_ZZN4cute6upcastILi2ENS_5tupleIJNS_1CILi2EEES3_S3_EEENS1_IJNS2_ILi1EEENS2_ILi512EEEiEEEEEDaRKT0_RKT1_ENKUlRKT_RKT0_E_clIS3_iEEDaSG_SJ_,@function
        .size           $_ZN7cutlass13device_kernelIN5flash19enable_sm80_to_sm89INS1_16FlashAttnBwdSm80INS1_25CollectiveMainloopBwdSm80ILi2ELi2EN4cute5tupleIJNS5_1CILi128EEES8_NS7_ILi64EEEEEENS_10bfloat16_tEfNS_4arch4Sm80ELb0ELb0ELb1ELb0ELb1ELb0ELb0ELb0ELi2ELi4ELi4ELi4ELb0EEENS1_24CollectiveEpilogueBwdGQAISA_fSD_Li256ELb0ELb1EEENS1_19SingleTileSchedulerILb0ELb0ELb0ELi128EEEEEEEEEvNT_6ParamsE$_ZZN4cute6upcastILi2ENS_5tupleIJNS_1CILi2EEES3_S3_EEENS1_IJNS2_ILi1EEENS2_ILi512EEEiEEEEEDaRKT0_RKT1_ENKUlRKT_RKT0_E_clIS3_iEEDaSG_SJ_,($_ZN7cutlass13device_kernelIN5flash19enable_sm80_to_sm89INS1_16FlashAttnBwdSm80INS1_25CollectiveMainloopBwdSm80ILi2ELi2EN4cute5tupleIJNS5_1CILi128EEES8_NS7_ILi64EEEEEENS_10bfloat16_tEfNS_4arch4Sm80ELb0ELb0ELb1ELb0ELb1ELb0ELb0ELb0ELi2ELi4ELi4ELi4ELb0EEENS1_24CollectiveEpilogueBwdGQAISA_fSD_Li256ELb0ELb1EEENS1_19SingleTileSchedulerILb0ELb0ELb0ELi128EEEEEEEEEvNT_6ParamsE$_ZZN4cute7crd2crdINS_5tupleIJiiiNS_1CILi0EEEEEENS1_IJNS2_ILi32EEENS2_ILi4EEENS2_ILi2EEENS2_ILi1EEEEEENS1_IJS8_S8_S8_S8_EEEEEDaRKT_RKT0_RKT1_ENKUlRKT_RKT0_RKT1_E_clIiS5_S8_EEDaSM_SP_SS_ - $_ZN7cutlass13device_kernelIN5flash19enable_sm80_to_sm89INS1_16FlashAttnBwdSm80INS1_25CollectiveMainloopBwdSm80ILi2ELi2EN4cute5tupleIJNS5_1CILi128EEES8_NS7_ILi64EEEEEENS_10bfloat16_tEfNS_4arch4Sm80ELb0ELb0ELb1ELb0ELb1ELb0ELb0ELb0ELi2ELi4ELi4ELi4ELb0EEENS1_24CollectiveEpilogueBwdGQAISA_fSD_Li256ELb0ELb1EEENS1_19SingleTileSchedulerILb0ELb0ELb0ELi128EEEEEEEEEvNT_6ParamsE$_ZZN4cute6upcastILi2ENS_5tupleIJNS_1CILi2EEES3_S3_EEENS1_IJNS2_ILi1EEENS2_ILi512EEEiEEEEEDaRKT0_RKT1_ENKUlRKT_RKT0_E_clIS3_iEEDaSG_SJ_)
$_ZN7cutlass13device_kernelIN5flash19enable_sm80_to_sm89INS1_16FlashAttnBwdSm80INS1_25CollectiveMainloopBwdSm80ILi2ELi2EN4cute5tupleIJNS5_1CILi128EEES8_NS7_ILi64EEEEEENS_10bfloat16_tEfNS_4arch4Sm80ELb0ELb0ELb1ELb0ELb1ELb0ELb0ELb0ELi2ELi4ELi4ELi4ELb0EEENS1_24CollectiveEpilogueBwdGQAISA_fSD_Li256ELb0ELb1EEENS1_19SingleTileSchedulerILb0ELb0ELb0ELi128EEEEEEEEEvNT_6ParamsE$_ZZN4cute6upcastILi2ENS_5tupleIJNS_1CILi2EEES3_S3_EEENS1_IJNS2_ILi1EEENS2_ILi512EEEiEEEEEDaRKT0_RKT1_ENKUlRKT_RKT0_E_clIS3_iEEDaSG_SJ_:
        /* <DEDUP_REMOVED lines=9> */
        .type           $_ZN7cutlass13device_kernelIN5flash19enable_sm80_to_sm89INS1_16FlashAttnBwdSm80INS1_25CollectiveMainloopBwdSm80ILi2ELi2EN4cute5tupleIJNS5_1CILi128EEES8_NS7_ILi64EEEEEENS_10bfloat16_tEfNS_4arch4Sm80ELb0ELb0ELb1ELb0ELb1ELb0ELb0ELb0ELi2ELi4ELi4ELi4ELb0EEENS1_24CollectiveEpilogueBwdGQAISA_fSD_Li256ELb0ELb1EEENS1_19SingleTileSchedulerILb0ELb0ELb0ELi128EEEEEEEEEvNT_6ParamsE$_ZZN4cute7crd2crdINS_5tupleIJiiiNS_1CILi0EEEEEENS1_IJNS2_ILi32EEENS2_ILi4EEENS2_ILi2EEENS2_ILi1EEEEEENS1_IJS8_S8_S8_S8_EEEEEDaRKT_RKT0_RKT1_ENKUlRKT_RKT0_RKT1_E_clIiS5_S8_EEDaSM_SP_SS_,@function
        .size           $_ZN7cutlass13device_kernelIN5flash19enable_sm80_to_sm89INS1_16FlashAttnBwdSm80INS1_25CollectiveMainloopBwdSm80ILi2ELi2EN4cute5tupleIJNS5_1CILi128EEES8_NS7_ILi64EEEEEENS_10bfloat16_tEfNS_4arch4Sm80ELb0ELb0ELb1ELb0ELb1ELb0ELb0ELb0ELi2ELi4ELi4ELi4ELb0EEENS1_24CollectiveEpilogueBwdGQAISA_fSD_Li256ELb0ELb1EEENS1_19SingleTileSchedulerILb0ELb0ELb0ELi128EEEEEEEEEvNT_6ParamsE$_ZZN4cute7crd2crdINS_5tupleIJiiiNS_1CILi0EEEEEENS1_IJNS2_ILi32EEENS2_ILi4EEENS2_ILi2EEENS2_ILi1EEEEEENS1_IJS8_S8_S8_S8_EEEEEDaRKT_RKT0_RKT1_ENKUlRKT_RKT0_RKT1_E_clIiS5_S8_EEDaSM_SP_SS_,($_ZN7cutlass13device_kernelIN5flash19enable_sm80_to_sm89INS1_16FlashAttnBwdSm80INS1_25CollectiveMainloopBwdSm80ILi2ELi2EN4cute5tupleIJNS5_1CILi128EEES8_NS7_ILi64EEEEEENS_10bfloat16_tEfNS_4arch4Sm80ELb0ELb0ELb1ELb0ELb1ELb0ELb0ELb0ELi2ELi4ELi4ELi4ELb0EEENS1_24CollectiveEpilogueBwdGQAISA_fSD_Li256ELb0ELb1EEENS1_19SingleTileSchedulerILb0ELb0ELb0ELi128EEEEEEEEEvNT_6ParamsE$_ZZN4cute7crd2crdINS_5tupleIJiiiNS_1CILi0EEEEEENS1_IJNS2_ILi32EEENS2_ILi4EEENS2_ILi2EEENS2_ILi1EEEEEENS1_IJS8_S8_S8_S8_EEEEEDaRKT_RKT0_RKT1_ENKUlRKT_RKT0_RKT1_E_clIiS6_S8_EEDaSM_SP_SS_ - $_ZN7cutlass13device_kernelIN5flash19enable_sm80_to_sm89INS1_16FlashAttnBwdSm80INS1_25CollectiveMainloopBwdSm80ILi2ELi2EN4cute5tupleIJNS5_1CILi128EEES8_NS7_ILi64EEEEEENS_10bfloat16_tEfNS_4arch4Sm80ELb0ELb0ELb1ELb0ELb1ELb0ELb0ELb0ELi2ELi4ELi4ELi4ELb0EEENS1_24CollectiveEpilogueBwdGQAISA_fSD_Li256ELb0ELb1EEENS1_19SingleTileSchedulerILb0ELb0ELb0ELi128EEEEEEEEEvNT_6ParamsE$_ZZN4cute7crd2crdINS_5tupleIJiiiNS_1CILi0EEEEEENS1_IJNS2_ILi32EEENS2_ILi4EEENS2_ILi2EEENS2_ILi1EEEEEENS1_IJS8_S8_S8_S8_EEEEEDaRKT_RKT0_RKT1_ENKUlRKT_RKT0_RKT1_E_clIiS5_S8_EEDaSM_SP_SS_)
$_ZN7cutlass13device_kernelIN5flash19enable_sm80_to_sm89INS1_16FlashAttnBwdSm80INS1_25CollectiveMainloopBwdSm80ILi2ELi2EN4cute5tupleIJNS5_1CILi128EEES8_NS7_ILi64EEEEEENS_10bfloat16_tEfNS_4arch4Sm80ELb0ELb0ELb1ELb0ELb1ELb0ELb0ELb0ELi2ELi4ELi4ELi4ELb0EEENS1_24CollectiveEpilogueBwdGQAISA_fSD_Li256ELb0ELb1EEENS1_19SingleTileSchedulerILb0ELb0ELb0ELi128EEEEEEEEEvNT_6ParamsE$_ZZN4cute7crd2crdINS_5tupleIJiiiNS_1CILi0EEEEEENS1_IJNS2_ILi32EEENS2_ILi4EEENS2_ILi2EEENS2_ILi1EEEEEENS1_IJS8_S8_S8_S8_EEEEEDaRKT_RKT0_RKT1_ENKUlRKT_RKT0_RKT1_E_clIiS5_S8_EEDaSM_SP_SS_:
[----:B------:R-:W-:Y:S02]  /*e830*/  MOV R8, R6 ;  /* 0x0000000600087202 */ /* 0x000fe40000000f00 */
[----:B------:R-:W-:-:S04]  /*e840*/  MOV R9, 0x0 ;  /* 0x0000000000097802 */ /* 0x000fc80000000f00 */
[----:B------:R-:W-:Y:S05]  /*e850*/  RET.REL.NODEC R8 `(_ZN7cutlass13device_kernelIN5flash19enable_sm80_to_sm89INS1_16FlashAttnBwdSm80INS1_25CollectiveMainloopBwdSm80ILi2ELi2EN4cute5tupleIJNS5_1CILi128EEES8_NS7_ILi64EEEEEENS_10bfloat16_tEfNS_4arch4Sm80ELb0ELb0ELb1ELb0ELb1ELb0ELb0ELb0ELi2ELi4ELi4ELi4ELb0EEENS1_24CollectiveEpilogueBwdGQAISA_fSD_Li256ELb0ELb1EEENS1_19SingleTileSchedulerILb0ELb0ELb0ELi128EEEEEEEEEvNT_6ParamsE) ;  /* 0xffff17a008007950 */ /* 0x000fea0003c3ffff */
        .type           $_ZN7cutlass13device_kernelIN5flash19enable_sm80_to_sm89INS1_16FlashAttnBwdSm80INS1_25CollectiveMainloopBwdSm80ILi2ELi2EN4cute5tupleIJNS5_1CILi128EEES8_NS7_ILi64EEEEEENS_10bfloat16_tEfNS_4arch4Sm80ELb0ELb0ELb1ELb0ELb1ELb0ELb0ELb0ELi2ELi4ELi4ELi4ELb0EEENS1_24CollectiveEpilogueBwdGQAISA_fSD_Li256ELb0ELb1EEENS1_19SingleTileSchedulerILb0ELb0ELb0ELi128EEEEEEEEEvNT_6ParamsE$_ZZN4cute7crd2crdINS_5tupleIJiiiNS_1CILi0EEEEEENS1_IJNS2_ILi32EEENS2_ILi4EEENS2_ILi2EEENS2_ILi1EEEEEENS1_IJS8_S8_S8_S8_EEEEEDaRKT_RKT0_RKT1_ENKUlRKT_RKT0_RKT1_E_clIiS6_S8_EEDaSM_SP_SS_,@function
        .size           $_ZN7cutlass13device_kernelIN5flash19enable_sm80_to_sm89INS1_16FlashAttnBwdSm80INS1_25CollectiveMainloopBwdSm80ILi2ELi2EN4cute5tupleIJNS5_1CILi128EEES8_NS7_ILi64EEEEEENS_10bfloat16_tEfNS_4arch4Sm80ELb0ELb0ELb1ELb0ELb1ELb0ELb0ELb0ELi2ELi4ELi4ELi4ELb0EEENS1_24CollectiveEpilogueBwdGQAISA_fSD_Li256ELb0ELb1EEENS1_19SingleTileSchedulerILb0ELb0ELb0ELi128EEEEEEEEEvNT_6ParamsE$_ZZN4cute7crd2crdINS_5tupleIJiiiNS_1CILi0EEEEEENS1_IJNS2_ILi32EEENS2_ILi4EEENS2_ILi2EEENS2_ILi1EEEEEENS1_IJS8_S8_S8_S8_EEEEEDaRKT_RKT0_RKT1_ENKUlRKT_RKT0_RKT1_E_clIiS6_S8_EEDaSM_SP_SS_,($_ZN7cutlass13device_kernelIN5flash19enable_sm80_to_sm89INS1_16FlashAttnBwdSm80INS1_25CollectiveMainloopBwdSm80ILi2ELi2EN4cute5tupleIJNS5_1CILi128EEES8_NS7_ILi64EEEEEENS_10bfloat16_tEfNS_4arch4Sm80ELb0ELb0ELb1ELb0ELb1ELb0ELb0ELb0ELi2ELi4ELi4ELi4ELb0EEENS1_24CollectiveEpilogueBwdGQAISA_fSD_Li256ELb0ELb1EEENS1_19SingleTileSchedulerILb0ELb0ELb0ELi128EEEEEEEEEvNT_6ParamsE$_ZZN4cute7crd2crdINS_5tupleIJiiiNS_1CILi0EEEEEENS1_IJNS2_ILi32EEENS2_ILi4EEENS2_ILi2EEENS2_ILi1EEEEEENS1_IJS8_S8_S8_S8_EEEEEDaRKT_RKT0_RKT1_ENKUlRKT_RKT0_RKT1_E_clIiS7_S8_EEDaSM_SP_SS_ - $_ZN7cutlass13device_kernelIN5flash19enable_sm80_to_sm89INS1_16FlashAttnBwdSm80INS1_25CollectiveMainloopBwdSm80ILi2ELi2EN4cute5tupleIJNS5_1CILi128EEES8_NS7_ILi64EEEEEENS_10bfloat16_tEfNS_4arch4Sm80ELb0ELb0ELb1ELb0ELb1ELb0ELb0ELb0ELi2ELi4ELi4ELi4ELb0EEENS1_24CollectiveEpilogueBwdGQAISA_fSD_Li256ELb0ELb1EEENS1_19SingleTileSchedulerILb0ELb0ELb0ELi128EEEEEEEEEvNT_6ParamsE$_ZZN4cute7crd2crdINS_5tupleIJiiiNS_1CILi0EEEEEENS1_IJNS2_ILi32EEENS2_ILi4EEENS2_ILi2EEENS2_ILi1EEEEEENS1_IJS8_S8_S8_S8_EEEEEDaRKT_RKT0_RKT1_ENKUlRKT_RKT0_RKT1_E_clIiS6_S8_EEDaSM_SP_SS_)
$_ZN7cutlass13device_kernelIN5flash19enable_sm80_to_sm89INS1_16FlashAttnBwdSm80INS1_25CollectiveMainloopBwdSm80ILi2ELi2EN4cute5tupleIJNS5_1CILi128EEES8_NS7_ILi64EEEEEENS_10bfloat16_tEfNS_4arch4Sm80ELb0ELb0ELb1ELb0ELb1ELb0ELb0ELb0ELi2ELi4ELi4ELi4ELb0EEENS1_24CollectiveEpilogueBwdGQAISA_fSD_Li256ELb0ELb1EEENS1_19SingleTileSchedulerILb0ELb0ELb0ELi128EEEEEEEEEvNT_6ParamsE$_ZZN4cute7crd2crdINS_5tupleIJiiiNS_1CILi0EEEEEENS1_IJNS2_ILi32EEENS2_ILi4EEENS2_ILi2EEENS2_ILi1EEEEEENS1_IJS8_S8_S8_S8_EEEEEDaRKT_RKT0_RKT1_ENKUlRKT_RKT0_RKT1_E_clIiS6_S8_EEDaSM_SP_SS_:
[----:B------:R-:W-:Y:S02]  /*e860*/  MOV R8, R2 ;  /* 0x0000000200087202 */ /* 0x000fe40000000f00 */
[----:B------:R-:W-:-:S04]  /*e870*/  MOV R9, 0x0 ;  /* 0x0000000000097802 */ /* 0x000fc80000000f00 */
[----:B------:R-:W-:Y:S05]  /*e880*/  RET.REL.NODEC R8 `(_ZN7cutlass13device_kernelIN5flash19enable_sm80_to_sm89INS1_16FlashAttnBwdSm80INS1_25CollectiveMainloopBwdSm80ILi2ELi2EN4cute5tupleIJNS5_1CILi128EEES8_NS7_ILi64EEEEEENS_10bfloat16_tEfNS_4arch4Sm80ELb0ELb0ELb1ELb0ELb1ELb0ELb0ELb0ELi2ELi4ELi4ELi4ELb0EEENS1_24CollectiveEpilogueBwdGQAISA_fSD_Li256ELb0ELb1EEENS1_19SingleTileSchedulerILb0ELb0ELb0ELi128EEEEEEEEEvNT_6ParamsE) ;  /* 0xffff177008007950 */ /* 0x000fea0003c3ffff */
        .type           $_ZN7cutlass13device_kernelIN5flash19enable_sm80_to_sm89INS1_16FlashAttnBwdSm80INS1_25CollectiveMainloopBwdSm80ILi2ELi2EN4cute5tupleIJNS5_1CILi128EEES8_NS7_ILi64EEEEEENS_10bfloat16_tEfNS_4arch4Sm80ELb0ELb0ELb1ELb0ELb1ELb0ELb0ELb0ELi2ELi4ELi4ELi4ELb0EEENS1_24CollectiveEpilogueBwdGQAISA_fSD_Li256ELb0ELb1EEENS1_19SingleTileSchedulerILb0ELb0ELb0ELi128EEEEEEEEEvNT_6ParamsE$_ZZN4cute7crd2crdINS_5tupleIJiiiNS_1CILi0EEEEEENS1_IJNS2_ILi32EEENS2_ILi4EEENS2_ILi2EEENS2_ILi1EEEEEENS1_IJS8_S8_S8_S8_EEEEEDaRKT_RKT0_RKT1_ENKUlRKT_RKT0_RKT1_E_clIiS7_S8_EEDaSM_SP_SS_,@function
        .size           $_ZN7cutlass13device_kernelIN5flash19enable_sm80_to_sm89INS1_16FlashAttnBwdSm80INS1_25CollectiveMainloopBwdSm80ILi2ELi2EN4cute5tupleIJNS5_1CILi128EEES8_NS7_ILi64EEEEEENS_10bfloat16_tEfNS_4arch4Sm80ELb0ELb0ELb1ELb0ELb1ELb0ELb0ELb0ELi2ELi4ELi4ELi4ELb0EEENS1_24CollectiveEpilogueBwdGQAISA_fSD_Li256ELb0ELb1EEENS1_19SingleTileSchedulerILb0ELb0ELb0ELi128EEEEEEEEEvNT_6ParamsE$_ZZN4cute7crd2crdINS_5tupleIJiiiNS_1CILi0EEEEEENS1_IJNS2_ILi32EEENS2_ILi4EEENS2_ILi2EEENS2_ILi1EEEEEENS1_IJS8_S8_S8_S8_EEEEEDaRKT_RKT0_RKT1_ENKUlRKT_RKT0_RKT1_E_clIiS7_S8_EEDaSM_SP_SS_,($_ZN7cutlass13device_kernelIN5flash19enable_sm80_to_sm89INS1_16FlashAttnBwdSm80INS1_25CollectiveMainloopBwdSm80ILi2ELi2EN4cute5tupleIJNS5_1CILi128EEES8_NS7_ILi64EEEEEENS_10bfloat16_tEfNS_4arch4Sm80ELb0ELb0ELb1ELb0ELb1ELb0ELb0ELb0ELi2ELi4ELi4ELi4ELb0EEENS1_24CollectiveEpilogueBwdGQAISA_fSD_Li256ELb0ELb1EEENS1_19SingleTileSchedulerILb0ELb0ELb0ELi128EEEEEEEEEvNT_6ParamsE$_ZZN4cute7flattenINS_5tupleIJNS1_IJNS_1CILi0EEENS1_IJNS2_ILi1EEENS2_ILi512EEEiEEEEEENS2_ILi4096EEENS1_IJiNS2_ILi8192EEEEEEEEEEEDaRKT_ENKUlRKT_E_clIS7_EEDaSH_ - $_ZN7cutlass13device_kernelIN5flash19enable_sm80_to_sm89INS1_16FlashAttnBwdSm80INS1_25CollectiveMainloopBwdSm80ILi2ELi2EN4cute5tupleIJNS5_1CILi128EEES8_NS7_ILi64EEEEEENS_10bfloat16_tEfNS_4arch4Sm80ELb0ELb0ELb1ELb0ELb1ELb0ELb0ELb0ELi2ELi4ELi4ELi4ELb0EEENS1_24CollectiveEpilogueBwdGQAISA_fSD_Li256ELb0ELb1EEENS1_19SingleTileSchedulerILb0ELb0ELb0ELi128EEEEEEEEEvNT_6ParamsE$_ZZN4cute7crd2crdINS_5tupleIJiiiNS_1CILi0EEEEEENS1_IJNS2_ILi32EEENS2_ILi4EEENS2_ILi2EEENS2_ILi1EEEEEENS1_IJS8_S8_S8_S8_EEEEEDaRKT_RKT0_RKT1_ENKUlRKT_RKT0_RKT1_E_clIiS7_S8_EEDaSM_SP_SS_)
$_ZN7cutlass13device_kernelIN5flash19enable_sm80_to_sm89INS1_16FlashAttnBwdSm80INS1_25CollectiveMainloopBwdSm80ILi2ELi2EN4cute5tupleIJNS5_1CILi128EEES8_NS7_ILi64EEEEEENS_10bfloat16_tEfNS_4arch4Sm80ELb0ELb0ELb1ELb0ELb1ELb0ELb0ELb0ELi2ELi4ELi4ELi4ELb0EEENS1_24CollectiveEpilogueBwdGQAISA_fSD_Li256ELb0ELb1EEENS1_19SingleTileSchedulerILb0ELb0ELb0ELi128EEEEEEEEEvNT_6ParamsE$_ZZN4cute7crd2crdINS_5tupleIJiiiNS_1CILi0EEEEEENS1_IJNS2_ILi32EEENS2_ILi4EEENS2_ILi2EEENS2_ILi1EEEEEENS1_IJS8_S8_S8_S8_EEEEEDaRKT_RKT0_RKT1_ENKUlRKT_RKT0_RKT1_E_clIiS7_S8_EEDaSM_SP_SS_:
[----:B------:R-:W-:-:S04]  /*e890*/  MOV R3, 0x0 ;  /* 0x0000000000037802 */ /* 0x000fc80000000f00 */
[----:B------:R-:W-:Y:S05]  /*e8a0*/  RET.REL.NODEC R2 `(_ZN7cutlass13device_kernelIN5flash19enable_sm80_to_sm89INS1_16FlashAttnBwdSm80INS1_25CollectiveMainloopBwdSm80ILi2ELi2EN4cute5tupleIJNS5_1CILi128EEES8_NS7_ILi64EEEEEENS_10bfloat16_tEfNS_4arch4Sm80ELb0ELb0ELb1ELb0ELb1ELb0ELb0ELb0ELi2ELi4ELi4ELi4ELb0EEENS1_24CollectiveEpilogueBwdGQAISA_fSD_Li256ELb0ELb1EEENS1_19SingleTileSchedulerILb0ELb0ELb0ELi128EEEEEEEEEvNT_6ParamsE) ;  /* 0xffff175002007950 */ /* 0x000fea0003c3ffff */
        .type           $_ZN7cutlass13device_kernelIN5flash19enable_sm80_to_sm89INS1_16FlashAttnBwdSm80INS1_25CollectiveMainloopBwdSm80ILi2ELi2EN4cute5tupleIJNS5_1CILi128EEES8_NS7_ILi64EEEEEENS_10bfloat16_tEfNS_4arch4Sm80ELb0ELb0ELb1ELb0ELb1ELb0ELb0ELb0ELi2ELi4ELi4ELi4ELb0EEENS1_24CollectiveEpilogueBwdGQAISA_fSD_Li256ELb0ELb1EEENS1_19SingleTileSchedulerILb0ELb0ELb0ELi128EEEEEEEEEvNT_6ParamsE$_ZZN4cute7flattenINS_5tupleIJNS1_IJNS_1CILi0EEENS1_IJNS2_ILi1EEENS2_ILi512EEEiEEEEEENS2_ILi4096EEENS1_IJiNS2_ILi8192EEEEEEEEEEEDaRKT_ENKUlRKT_E_clIS7_EEDaSH_,@function
        .size           $_ZN7cutlass13device_kernelIN5flash19enable_sm80_to_sm89INS1_16FlashAttnBwdSm80INS1_25CollectiveMainloopBwdSm80ILi2ELi2EN4cute5tupleIJNS5_1CILi128EEES8_NS7_ILi64EEEEEENS_10bfloat16_tEfNS_4arch4Sm80ELb0ELb0ELb1ELb0ELb1ELb0ELb0ELb0ELi2ELi4ELi4ELi4ELb0EEENS1_24CollectiveEpilogueBwdGQAISA_fSD_Li256ELb0ELb1EEENS1_19SingleTileSchedulerILb0ELb0ELb0ELi128EEEEEEEEEvNT_6ParamsE$_ZZN4cute7flattenINS_5tupleIJNS1_IJNS_1CILi0EEENS1_IJNS2_ILi1EEENS2_ILi512EEEiEEEEEENS2_ILi4096EEENS1_IJiNS2_ILi8192EEEEEEEEEEEDaRKT_ENKUlRKT_E_clIS7_EEDaSH_,($_ZN7cutlass13device_kernelIN5flash19enable_sm80_to_sm89INS1_16FlashAttnBwdSm80INS1_25CollectiveMainloopBwdSm80ILi2ELi2EN4cute5tupleIJNS5_1CILi128EEES8_NS7_ILi64EEEEEENS_10bfloat16_tEfNS_4arch4Sm80ELb0ELb0ELb1ELb0ELb1ELb0ELb0ELb0ELi2ELi4ELi4ELi4ELb0EEENS1_24CollectiveEpilogueBwdGQAISA_fSD_Li256ELb0ELb1EEENS1_19SingleTileSchedulerILb0ELb0ELb0ELi128EEEEEEEEEvNT_6ParamsE$_ZZN4cute7flattenINS_5tupleIJNS1_IJNS_1CILi0EEENS1_IJNS2_ILi1EEENS2_ILi512EEEiEEEEEENS2_ILi4096EEENS1_IJiNS2_ILi8192EEEEEEEEEEEDaRKT_ENKUlRKT_E_clISA_EEDaSH_ - $_ZN7cutlass13device_kernelIN5flash19enable_sm80_to_sm89INS1_16FlashAttnBwdSm80INS1_25CollectiveMainloopBwdSm80ILi2ELi2EN4cute5tupleIJNS5_1CILi128EEES8_NS7_ILi64EEEEEENS_10bfloat16_tEfNS_4arch4Sm80ELb0ELb0ELb1ELb0ELb1ELb0ELb0ELb0ELi2ELi4ELi4ELi4ELb0EEENS1_24CollectiveEpilogueBwdGQAISA_fSD_Li256ELb0ELb1EEENS1_19SingleTileSchedulerILb0ELb0ELb0ELi128EEEEEEEEEvNT_6ParamsE$_ZZN4cute7flattenINS_5tupleIJNS1_IJNS_1CILi0EEENS1_IJNS2_ILi1EEENS2_ILi512EEEiEEEEEENS2_ILi4096EEENS1_IJiNS2_ILi8192EEEEEEEEEEEDaRKT_ENKUlRKT_E_clIS7_EEDaSH_)
$_ZN7cutlass13device_kernelIN5flash19enable_sm80_to_sm89INS1_16FlashAttnBwdSm80INS1_25CollectiveMainloopBwdSm80ILi2ELi2EN4cute5tupleIJNS5_1CILi128EEES8_NS7_ILi64EEEEEENS_10bfloat16_tEfNS_4arch4Sm80ELb0ELb0ELb1ELb0ELb1ELb0ELb0ELb0ELi2ELi4ELi4ELi4ELb0EEENS1_24CollectiveEpilogueBwdGQAISA_fSD_Li256ELb0ELb1EEENS1_19SingleTileSchedulerILb0ELb0ELb0ELi128EEEEEEEEEvNT_6ParamsE$_ZZN4cute7flattenINS_5tupleIJNS1_IJNS_1CILi0EEENS1_IJNS2_ILi1EEENS2_ILi512EEEiEEEEEENS2_ILi4096EEENS1_IJiNS2_ILi8192EEEEEEEEEEEDaRKT_ENKUlRKT_E_clIS7_EEDaSH_:
[----:B------:R-:W-:-:S06]  /*e8b0*/  IADD3 R3, R42, -c[0x0][0x20], RZ ;  /* 0x800008002a037a10 */ /* 0x000fcc0007ffe0ff */
[----:B------:R-:W5:Y:S01]  /*e8c0*/  LDL R3, [R3] ;  /* 0x0000000003037983 */ /* 0x000f620000100800 */
[----:B------:R-:W-:-:S03]  /*e8d0*/  MOV R2, 0xe8f0 ;  /* 0x0000e8f000027802 */ /* 0x000fc60000000f00 */
[----:B-----5:R-:W-:Y:S05]  /*e8e0*/  CALL.REL.NOINC `($_ZN7cutlass13device_kernelIN5flash19enable_sm80_to_sm89INS1_16FlashAttnBwdSm80INS1_25CollectiveMainloopBwdSm80ILi2ELi2EN4cute5tupleIJNS5_1CILi128EEES8_NS7_ILi64EEEEEENS_10bfloat16_tEfNS_4arch4Sm80ELb0ELb0ELb1ELb0ELb1ELb0ELb0ELb0ELi2ELi4ELi4ELi4ELb0EEENS1_24CollectiveEpilogueBwdGQAISA_fSD_Li256ELb0ELb1EEENS1_19SingleTileSchedulerILb0ELb0ELb0ELi128EEEEEEEEEvNT_6ParamsE$_ZZN4cute16flatten_to_tupleINS_5tupleIJNS_1CILi0EEENS1_IJNS2_ILi1EEENS2_ILi512EEEiEEEEEEEEDaRKT_ENKUlRKT_E_clIS6_EEDaSD_) ;  /* 0xffffd3f000007944 */ /* 0x020fea0003c3ffff */
[----:B------:R-:W-:Y:S02]  /*e8f0*/  MOV R10, 0xe910 ;  /* 0x0000e910000a7802 */ /* 0x000fe40000000f00 */
[----:B------:R-:W-:Y:S05]  /*e900*/  CALL.REL.NOINC `($_ZN7cutlass13device_kernelIN5flash19enable_sm80_to_sm89INS1_16FlashAttnBwdSm80INS1_25CollectiveMainloopBwdSm80ILi2ELi2EN4cute5tupleIJNS5_1CILi128EEES8_NS7_ILi64EEEEEENS_10bfloat16_tEfNS_4arch4Sm80ELb0ELb0ELb1ELb0ELb1ELb0ELb0ELb0ELi2ELi4ELi4ELi4ELb0EEENS1_24CollectiveEpilogueBwdGQAISA_fSD_Li256ELb0ELb1EEENS1_19SingleTileSchedulerILb0ELb0ELb0ELi128EEEEEEEEEvNT_6ParamsE$_ZZN4cute12filter_tupleINS_5tupleIJNS_1CILi0EEENS1_IJNS2_ILi1EEENS2_ILi512EEEiEEEEEEZNS_16flatten_to_tupleIS7_EEDaRKT_EUlRKT_E_EEDaSB_OT0_ENKUlDpSE_E_clIJNS1_IJS3_EEES6_EEEDaSI_) ;  /* 0xffffc80000007944 */ /* 0x000fea0003c3ffff */
[----:B-----5:R-:W-:Y:S02]  /*e910*/  MOV R10, R2 ;  /* 0x00000002000a7202 */ /* 0x020fe40000000f00 */
[----:B------:R-:W-:Y:S02]  /*e920*/  MOV R2, R6 ;  /* 0x0000000600027202 */ /* 0x000fe40000000f00 */
[----:B------:R-:W-:-:S04]  /*e930*/  MOV R3, 0x0 ;  /* 0x0000000000037802 */ /* 0x000fc80000000f00 */
[----:B------:R-:W-:Y:S05]  /*e940*/  RET.REL.NODEC R2 `(_ZN7cutlass13device_kernelIN5flash19enable_sm80_to_sm89INS1_16FlashAttnBwdSm80INS1_25CollectiveMainloopBwdSm80ILi2ELi2EN4cute5tupleIJNS5_1CILi128EEES8_NS7_ILi64EEEEEENS_10bfloat16_tEfNS_4arch4Sm80ELb0ELb0ELb1ELb0ELb1ELb0ELb0ELb0ELi2ELi4ELi4ELi4ELb0EEENS1_24CollectiveEpilogueBwdGQAISA_fSD_Li256ELb0ELb1EEENS1_19SingleTileSchedulerILb0ELb0ELb0ELi128EEEEEEEEEvNT_6ParamsE) ;  /* 0xffff16b002007950 */ /* 0x000fea0003c3ffff */
        .type           $_ZN7cutlass13device_kernelIN5flash19enable_sm80_to_sm89INS1_16FlashAttnBwdSm80INS1_25CollectiveMainloopBwdSm80ILi2ELi2EN4cute5tupleIJNS5_1CILi128EEES8_NS7_ILi64EEEEEENS_10bfloat16_tEfNS_4arch4Sm80ELb0ELb0ELb1ELb0ELb1ELb0ELb0ELb0ELi2ELi4ELi4ELi4ELb0EEENS1_24CollectiveEpilogueBwdGQAISA_fSD_Li256ELb0ELb1EEENS1_19SingleTileSchedulerILb0ELb0ELb0ELi128EEEEEEEEEvNT_6ParamsE$_ZZN4cute7flattenINS_5tupleIJNS1_IJNS_1CILi0EEENS1_IJNS2_ILi1EEENS2_ILi512EEEiEEEEEENS2_ILi4096EEENS1_IJiNS2_ILi8192EEEEEEEEEEEDaRKT_ENKUlRKT_E_clISA_EEDaSH_,@function
        .size           $_ZN7cutlass13device_kernelIN5flash19enable_sm80_to_sm89INS1_16FlashAttnBwdSm80INS1_25CollectiveMainloopBwdSm80ILi2ELi2EN4cute5tupleIJNS5_1CILi128EEES8_NS7_ILi64EEEEEENS_10bfloat16_tEfNS_4arch4Sm80ELb0ELb0ELb1ELb0ELb1ELb0ELb0ELb0ELi2ELi4ELi4ELi4ELb0EEENS1_24CollectiveEpilogueBwdGQAISA_fSD_Li256ELb0ELb1EEENS1_19SingleTileSchedulerILb0ELb0ELb0ELi128EEEEEEEEEvNT_6ParamsE$_ZZN4cute7flattenINS_5tupleIJNS1_IJNS_1CILi0EEENS1_IJNS2_ILi1EEENS2_ILi512EEEiEEEEEENS2_ILi4096EEENS1_IJiNS2_ILi8192EEEEEEEEEEEDaRKT_ENKUlRKT_E_clISA_EEDaSH_,($_ZN7cutlass13device_kernelIN5flash19enable_sm80_to_sm89INS1_16FlashAttnBwdSm80INS1_25CollectiveMainloopBwdSm80ILi2ELi2EN4cute5tupleIJNS5_1CILi128EEES8_NS7_ILi64EEEEEENS_10bfloat16_tEfNS_4arch4Sm80ELb0ELb0ELb1ELb0ELb1ELb0ELb0ELb0ELi2ELi4ELi4ELi4ELb0EEENS1_24CollectiveEpilogueBwdGQAISA_fSD_Li256ELb0ELb1EEENS1_19SingleTileSchedulerILb0ELb0ELb0ELi128EEEEEEEEEvNT_6ParamsE$_ZZN4cute7flattenINS_5tupleIJNS_1CILi1EEENS1_IJNS2_ILi8EEEiiEEENS2_ILi64EEENS1_IJiNS2_ILi144EEENS2_ILi288EEEEEENS2_ILi512EEEEEEEEDaRKT_ENKUlRKT_E_clIS5_EEDaSH_ - $_ZN7cutlass13device_kernelIN5flash19enable_sm80_to_sm89INS1_16FlashAttnBwdSm80INS1_25CollectiveMainloopBwdSm80ILi2ELi2EN4cute5tupleIJNS5_1CILi128EEES8_NS7_ILi64EEEEEENS_10bfloat16_tEfNS_4arch4Sm80ELb0ELb0ELb1ELb0ELb1ELb0ELb0ELb0ELi2ELi4ELi4ELi4ELb0EEENS1_24CollectiveEpilogueBwdGQAISA_fSD_Li256ELb0ELb1EEENS1_19SingleTileSchedulerILb0ELb0ELb0ELi128EEEEEEEEEvNT_6ParamsE$_ZZN4cute7flattenINS_5tupleIJNS1_IJNS_1CILi0EEENS1_IJNS2_ILi1EEENS2_ILi512EEEiEEEEEENS2_ILi4096EEENS1_IJiNS2_ILi8192EEEEEEEEEEEDaRKT_ENKUlRKT_E_clISA_EEDaSH_)
$_ZN7cutlass13device_kernelIN5flash19enable_sm80_to_sm89INS1_16FlashAttnBwdSm80INS1_25CollectiveMainloopBwdSm80ILi2ELi2EN4cute5tupleIJNS5_1CILi128EEES8_NS7_ILi64EEEEEENS_10bfloat16_tEfNS_4arch4Sm80ELb0ELb0ELb1ELb0ELb1ELb0ELb0ELb0ELi2ELi4ELi4ELi4ELb0EEENS1_24CollectiveEpilogueBwdGQAISA_fSD_Li256ELb0ELb1EEENS1_19SingleTileSchedulerILb0ELb0ELb0ELi128EEEEEEEEEvNT_6ParamsE$_ZZN4cute7flattenINS_5tupleIJNS1_IJNS_1CILi0EEENS1_IJNS2_ILi1EEENS2_ILi512EEEiEEEEEENS2_ILi4096EEENS1_IJiNS2_ILi8192EEEEEEEEEEEDaRKT_ENKUlRKT_E_clISA_EEDaSH_:
[----:B------:R-:W-:Y:S02]  /*e950*/  MOV R8, R2 ;  /* 0x0000000200087202 */ /* 0x000fe40000000f00 */
[----:B------:R-:W-:-:S04]  /*e960*/  MOV R9, 0x0 ;  /* 0x0000000000097802 */ /* 0x000fc80000000f00 */
[----:B------:R-:W-:Y:S05]  /*e970*/  RET.REL.NODEC R8 `(_ZN7cutlass13device_kernelIN5flash19enable_sm80_to_sm89INS1_16FlashAttnBwdSm80INS1_25CollectiveMainloopBwdSm80ILi2ELi2EN4cute5tupleIJNS5_1CILi128EEES8_NS7_ILi64EEEEEENS_10bfloat16_tEfNS_4arch4Sm80ELb0ELb0ELb1ELb0ELb1ELb0ELb0ELb0ELi2ELi4ELi4ELi4ELb0EEENS1_24CollectiveEpilogueBwdGQAISA_fSD_Li256ELb0ELb1EEENS1_19SingleTileSchedulerILb0ELb0ELb0ELi128EEEEEEEEEvNT_6ParamsE) ;  /* 0xffff168008007950 */ /* 0x000fea0003c3ffff */
        .type           $_ZN7cutlass13device_kernelIN5flash19enable_sm80_to_sm89INS1_16FlashAttnBwdSm80INS1_25CollectiveMainloopBwdSm80ILi2ELi2EN4cute5tupleIJNS5_1CILi128EEES8_NS7_ILi64EEEEEENS_10bfloat16_tEfNS_4arch4Sm80ELb0ELb0ELb1ELb0ELb1ELb0ELb0ELb0ELi2ELi4ELi4ELi4ELb0EEENS1_24CollectiveEpilogueBwdGQAISA_fSD_Li256ELb0ELb1EEENS1_19SingleTileSchedulerILb0ELb0ELb0ELi128EEEEEEEEEvNT_6ParamsE$_ZZN4cute7flattenINS_5tupleIJNS_1CILi1EEENS1_IJNS2_ILi8EEEiiEEENS2_ILi64EEENS1_IJiNS2_ILi144EEENS2_ILi288EEEEEENS2_ILi512EEEEEEEEDaRKT_ENKUlRKT_E_clIS5_EEDaSH_,@function
        .size           $_ZN7cutlass13device_kernelIN5flash19enable_sm80_to_sm89INS1_16FlashAttnBwdSm80INS1_25CollectiveMainloopBwdSm80ILi2ELi2EN4cute5tupleIJNS5_1CILi128EEES8_NS7_ILi64EEEEEENS_10bfloat16_tEfNS_4arch4Sm80ELb0ELb0ELb1ELb0ELb1ELb0ELb0ELb0ELi2ELi4ELi4ELi4ELb0EEENS1_24CollectiveEpilogueBwdGQAISA_fSD_Li256ELb0ELb1EEENS1_19SingleTileSchedulerILb0ELb0ELb0ELi128EEEEEEEEEvNT_6ParamsE$_ZZN4cute7flattenINS_5tupleIJNS_1CILi1EEENS1_IJNS2_ILi8EEEiiEEENS2_ILi64EEENS1_IJiNS2_ILi144EEENS2_ILi288EEEEEENS2_ILi512EEEEEEEEDaRKT_ENKUlRKT_E_clIS5_EEDaSH_,($_ZN7cutlass13device_kernelIN5flash19enable_sm80_to_sm89INS1_16FlashAttnBwdSm80INS1_25CollectiveMainloopBwdSm80ILi2ELi2EN4cute5tupleIJNS5_1CILi128EEES8_NS7_ILi64EEEEEENS_10bfloat16_tEfNS_4arch4Sm80ELb0ELb0ELb1ELb0ELb1ELb0ELb0ELb0ELi2ELi4ELi4ELi4ELb0EEENS1_24CollectiveEpilogueBwdGQAISA_fSD_Li256ELb0ELb1EEENS1_19SingleTileSchedulerILb0ELb0ELb0ELi128EEEEEEEEEvNT_6ParamsE$_ZZN4cute7flattenINS_5tupleIJNS_1CILi1EEENS1_IJNS2_ILi8EEEiiEEENS2_ILi64EEENS1_IJiNS2_ILi144EEENS2_ILi288EEEEEENS2_ILi512EEEEEEEEDaRKT_ENKUlRKT_E_clIS9_EEDaSH_ - $_ZN7cutlass13device_kernelIN5flash19enable_sm80_to_sm89INS1_16FlashAttnBwdSm80INS1_25CollectiveMainloopBwdSm80ILi2ELi2EN4cute5tupleIJNS5_1CILi128EEES8_NS7_ILi64EEEEEENS_10bfloat16_tEfNS_4arch4Sm80ELb0ELb0ELb1ELb0ELb1ELb0ELb0ELb0ELi2ELi4ELi4ELi4ELb0EEENS1_24CollectiveEpilogueBwdGQAISA_fSD_Li256ELb0ELb1EEENS1_19SingleTileSchedulerILb0ELb0ELb0ELi128EEEEEEEEEvNT_6ParamsE$_ZZN4cute7flattenINS_5tupleIJNS_1CILi1EEENS1_IJNS2_ILi8EEEiiEEENS2_ILi64EEENS1_IJiNS2_ILi144EEENS2_ILi288EEEEEENS2_ILi512EEEEEEEEDaRKT_ENKUlRKT_E_clIS5_EEDaSH_)
$_ZN7cutlass13device_kernelIN5flash19enable_sm80_to_sm89INS1_16FlashAttnBwdSm80INS1_25CollectiveMainloopBwdSm80ILi2ELi2EN4cute5tupleIJNS5_1CILi128EEES8_NS7_ILi64EEEEEENS_10bfloat16_tEfNS_4arch4Sm80ELb0ELb0ELb1ELb0ELb1ELb0ELb0ELb0ELi2ELi4ELi4ELi4ELb0EEENS1_24CollectiveEpilogueBwdGQAISA_fSD_Li256ELb0ELb1EEENS1_19SingleTileSchedulerILb0ELb0ELb0ELi128EEEEEEEEEvNT_6ParamsE$_ZZN4cute7flattenINS_5tupleIJNS_1CILi1EEENS1_IJNS2_ILi8EEEiiEEENS2_ILi64EEENS1_IJiNS2_ILi144EEENS2_ILi288EEEEEENS2_ILi512EEEEEEEEDaRKT_ENKUlRKT_E_clIS5_EEDaSH_:
[----:B------:R-:W-:-:S04]  /*e980*/  MOV R5, 0x0 ;  /* 0x0000000000057802 */ /* 0x000fc80000000f00 */
[----:B------:R-:W-:Y:S05]  /*e990*/  RET.REL.NODEC R4 `(_ZN7cutlass13device_kernelIN5flash19enable_sm80_to_sm89INS1_16FlashAttnBwdSm80INS1_25CollectiveMainloopBwdSm80ILi2ELi2EN4cute5tupleIJNS5_1CILi128EEES8_NS7_ILi64EEEEEENS_10bfloat16_tEfNS_4arch4Sm80ELb0ELb0ELb1ELb0ELb1ELb0ELb0ELb0ELi2ELi4ELi4ELi4ELb0EEENS1_24CollectiveEpilogueBwdGQAISA_fSD_Li256ELb0ELb1EEENS1_19SingleTileSchedulerILb0ELb0ELb0ELi128EEEEEEEEEvNT_6ParamsE) ;  /* 0xffff166004007950 */ /* 0x000fea0003c3ffff */
        .type           $_ZN7cutlass13device_kernelIN5flash19enable_sm80_to_sm89INS1_16FlashAttnBwdSm80INS1_25CollectiveMainloopBwdSm80ILi2ELi2EN4cute5tupleIJNS5_1CILi128EEES8_NS7_ILi64EEEEEENS_10bfloat16_tEfNS_4arch4Sm80ELb0ELb0ELb1ELb0ELb1ELb0ELb0ELb0ELi2ELi4ELi4ELi4ELb0EEENS1_24CollectiveEpilogueBwdGQAISA_fSD_Li256ELb0ELb1EEENS1_19SingleTileSchedulerILb0ELb0ELb0ELi128EEEEEEEEEvNT_6ParamsE$_ZZN4cute7flattenINS_5tupleIJNS_1CILi1EEENS1_IJNS2_ILi8EEEiiEEENS2_ILi64EEENS1_IJiNS2_ILi144EEENS2_ILi288EEEEEENS2_ILi512EEEEEEEEDaRKT_ENKUlRKT_E_clIS9_EEDaSH_,@function
        .size           $_ZN7cutlass13device_kernelIN5flash19enable_sm80_to_sm89INS1_16FlashAttnBwdSm80INS1_25CollectiveMainloopBwdSm80ILi2ELi2EN4cute5tupleIJNS5_1CILi128EEES8_NS7_ILi64EEEEEENS_10bfloat16_tEfNS_4arch4Sm80ELb0ELb0ELb1ELb0ELb1ELb0ELb0ELb0ELi2ELi4ELi4ELi4ELb0EEENS1_24CollectiveEpilogueBwdGQAISA_fSD_Li256ELb0ELb1EEENS1_19SingleTileSchedulerILb0ELb0ELb0ELi128EEEEEEEEEvNT_6ParamsE$_ZZN4cute7flattenINS_5tupleIJNS_1CILi1EEENS1_IJNS2_ILi8EEEiiEEENS2_ILi64EEENS1_IJiNS2_ILi144EEENS2_ILi288EEEEEENS2_ILi512EEEEEEEEDaRKT_ENKUlRKT_E_clIS9_EEDaSH_,($_ZN7cutlass13device_kernelIN5flash19enable_sm80_to_sm89INS1_16FlashAttnBwdSm80INS1_25CollectiveMainloopBwdSm80ILi2ELi2EN4cute5tupleIJNS5_1CILi128EEES8_NS7_ILi64EEEEEENS_10bfloat16_tEfNS_4arch4Sm80ELb0ELb0ELb1ELb0ELb1ELb0ELb0ELb0ELi2ELi4ELi4ELi4ELb0EEENS1_24CollectiveEpilogueBwdGQAISA_fSD_Li256ELb0ELb1EEENS1_19SingleTileSchedulerILb0ELb0ELb0ELi128EEEEEEEEEvNT_6ParamsE$_ZZN4cute7flattenINS_5tupleIJNS_1CILi1EEENS1_IJiiiEEENS2_ILi64EEENS1_IJNS2_ILi72EEENS2_ILi144EEENS2_ILi288EEEEEENS2_ILi512EEEEEEEEDaRKT_ENKUlRKT_E_clIS4_EEDaSH_ - $_ZN7cutlass13device_kernelIN5flash19enable_sm80_to_sm89INS1_16FlashAttnBwdSm80INS1_25CollectiveMainloopBwdSm80ILi2ELi2EN4cute5tupleIJNS5_1CILi128EEES8_NS7_ILi64EEEEEENS_10bfloat16_tEfNS_4arch4Sm80ELb0ELb0ELb1ELb0ELb1ELb0ELb0ELb0ELi2ELi4ELi4ELi4ELb0EEENS1_24CollectiveEpilogueBwdGQAISA_fSD_Li256ELb0ELb1EEENS1_19SingleTileSchedulerILb0ELb0ELb0ELi128EEEEEEEEEvNT_6ParamsE$_ZZN4cute7flattenINS_5tupleIJNS_1CILi1EEENS1_IJNS2_ILi8EEEiiEEENS2_ILi64EEENS1_IJiNS2_ILi144EEENS2_ILi288EEEEEENS2_ILi512EEEEEEEEDaRKT_ENKUlRKT_E_clIS9_EEDaSH_)
$_ZN7cutlass13device_kernelIN5flash19enable_sm80_to_sm89INS1_16FlashAttnBwdSm80INS1_25CollectiveMainloopBwdSm80ILi2ELi2EN4cute5tupleIJNS5_1CILi128EEES8_NS7_ILi64EEEEEENS_10bfloat16_tEfNS_4arch4Sm80ELb0ELb0ELb1ELb0ELb1ELb0ELb0ELb0ELi2ELi4ELi4ELi4ELb0EEENS1_24CollectiveEpilogueBwdGQAISA_fSD_Li256ELb0ELb1EEENS1_19SingleTileSchedulerILb0ELb0ELb0ELi128EEEEEEEEEvNT_6ParamsE$_ZZN4cute7flattenINS_5tupleIJNS_1CILi1EEENS1_IJNS2_ILi8EEEiiEEENS2_ILi64EEENS1_IJiNS2_ILi144EEENS2_ILi288EEEEEENS2_ILi512EEEEEEEEDaRKT_ENKUlRKT_E_clIS9_EEDaSH_:
[----:B------:R-:W-:Y:S02]  /*e9a0*/  MOV R2, R5 ;  /* 0x0000000500027202 */ /* 0x000fe40000000f00 */
[----:B------:R-:W-:-:S04]  /*e9b0*/  MOV R5, 0x0 ;  /* 0x0000000000057802 */ /* 0x000fc80000000f00 */
[----:B------:R-:W-:Y:S05]  /*e9c0*/  RET.REL.NODEC R4 `(_ZN7cutlass13device_kernelIN5flash19enable_sm80_to_sm89INS1_16FlashAttnBwdSm80INS1_25CollectiveMainloopBwdSm80ILi2ELi2EN4cute5tupleIJNS5_1CILi128EEES8_NS7_ILi64EEEEEENS_10bfloat16_tEfNS_4arch4Sm80ELb0ELb0ELb1ELb0ELb1ELb0ELb0ELb0ELi2ELi4ELi4ELi4ELb0EEENS1_24CollectiveEpilogueBwdGQAISA_fSD_Li256ELb0ELb1EEENS1_19SingleTileSchedulerILb0ELb0ELb0ELi128EEEEEEEEEvNT_6ParamsE) ;  /* 0xffff163004007950 */ /* 0x000fea0003c3ffff */
        .type           $_ZN7cutlass13device_kernelIN5flash19enable_sm80_to_sm89INS1_16FlashAttnBwdSm80INS1_25CollectiveMainloopBwdSm80ILi2ELi2EN4cute5tupleIJNS5_1CILi128EEES8_NS7_ILi64EEEEEENS_10bfloat16_tEfNS_4arch4Sm80ELb0ELb0ELb1ELb0ELb1ELb0ELb0ELb0ELi2ELi4ELi4ELi4ELb0EEENS1_24CollectiveEpilogueBwdGQAISA_fSD_Li256ELb0ELb1EEENS1_19SingleTileSchedulerILb0ELb0ELb0ELi128EEEEEEEEEvNT_6ParamsE$_ZZN4cute7flattenINS_5tupleIJNS_1CILi1EEENS1_IJiiiEEENS2_ILi64EEENS1_IJNS2_ILi72EEENS2_ILi144EEENS2_ILi288EEEEEENS2_ILi512EEEEEEEEDaRKT_ENKUlRKT_E_clIS4_EEDaSH_,@function
        .size           $_ZN7cutlass13device_kernelIN5flash19enable_sm80_to_sm89INS1_16FlashAttnBwdSm80INS1_25CollectiveMainloopBwdSm80ILi2ELi2EN4cute5tupleIJNS5_1CILi128EEES8_NS7_ILi64EEEEEENS_10bfloat16_tEfNS_4arch4Sm80ELb0ELb0ELb1ELb0ELb1ELb0ELb0ELb0ELi2ELi4ELi4ELi4ELb0EEENS1_24CollectiveEpilogueBwdGQAISA_fSD_Li256ELb0ELb1EEENS1_19SingleTileSchedulerILb0ELb0ELb0ELi128EEEEEEEEEvNT_6ParamsE$_ZZN4cute7flattenINS_5tupleIJNS_1CILi1EEENS1_IJiiiEEENS2_ILi64EEENS1_IJNS2_ILi72EEENS2_ILi144EEENS2_ILi288EEEEEENS2_ILi512EEEEEEEEDaRKT_ENKUlRKT_E_clIS4_EEDaSH_,($_ZN7cutlass13device_kernelIN5flash19enable_sm80_to_sm89INS1_16FlashAttnBwdSm80INS1_25CollectiveMainloopBwdSm80ILi2ELi2EN4cute5tupleIJNS5_1CILi128EEES8_NS7_ILi64EEEEEENS_10bfloat16_tEfNS_4arch4Sm80ELb0ELb0ELb1ELb0ELb1ELb0ELb0ELb0ELi2ELi4ELi4ELi4ELb0EEENS1_24CollectiveEpilogueBwdGQAISA_fSD_Li256ELb0ELb1EEENS1_19SingleTileSchedulerILb0ELb0ELb0ELi128EEEEEEEEEvNT_6ParamsE$_ZZN4cute7idx2crdINS_5tupleIJiiNS_1CILi0EEEEEENS1_IJNS1_IJNS2_ILi4EEENS2_ILi8EEEEEENS2_ILi2EEENS2_ILi1EEEEEEEEDaRKT_RKT0_ENKUlRKT_RKT0_E_clIiS7_EEDaSJ_SM_ - $_ZN7cutlass13device_kernelIN5flash19enable_sm80_to_sm89INS1_16FlashAttnBwdSm80INS1_25CollectiveMainloopBwdSm80ILi2ELi2EN4cute5tupleIJNS5_1CILi128EEES8_NS7_ILi64EEEEEENS_10bfloat16_tEfNS_4arch4Sm80ELb0ELb0ELb1ELb0ELb1ELb0ELb0ELb0ELi2ELi4ELi4ELi4ELb0EEENS1_24CollectiveEpilogueBwdGQAISA_fSD_Li256ELb0ELb1EEENS1_19SingleTileSchedulerILb0ELb0ELb0ELi128EEEEEEEEEvNT_6ParamsE$_ZZN4cute7flattenINS_5tupleIJNS_1CILi1EEENS1_IJiiiEEENS2_ILi64EEENS1_IJNS2_ILi72EEENS2_ILi144EEENS2_ILi288EEEEEENS2_ILi512EEEEEEEEDaRKT_ENKUlRKT_E_clIS4_EEDaSH_)
$_ZN7cutlass13device_kernelIN5flash19enable_sm80_to_sm89INS1_16FlashAttnBwdSm80INS1_25CollectiveMainloopBwdSm80ILi2ELi2EN4cute5tupleIJNS5_1CILi128EEES8_NS7_ILi64EEEEEENS_10bfloat16_tEfNS_4arch4Sm80ELb0ELb0ELb1ELb0ELb1ELb0ELb0ELb0ELi2ELi4ELi4ELi4ELb0EEENS1_24CollectiveEpilogueBwdGQAISA_fSD_Li256ELb0ELb1EEENS1_19SingleTileSchedulerILb0ELb0ELb0ELi128EEEEEEEEEvNT_6ParamsE$_ZZN4cute7flattenINS_5tupleIJNS_1CILi1EEENS1_IJiiiEEENS2_ILi64EEENS1_IJNS2_ILi72EEENS2_ILi144EEENS2_ILi288EEEEEENS2_ILi512EEEEEEEEDaRKT_ENKUlRKT_E_clIS4_EEDaSH_:
[----:B------:R-:W-:Y:S02]  /*e9d0*/  MOV R8, R4 ;  /* 0x0000000400087202 */ /* 0x000fe40000000f00 */
[----:B------:R-:W-:-:S04]  /*e9e0*/  MOV R9, 0x0 ;  /* 0x0000000000097802 */ /* 0x000fc80000000f00 */
[----:B------:R-:W-:Y:S05]  /*e9f0*/  RET.REL.NODEC R8 `(_ZN7cutlass13device_kernelIN5flash19enable_sm80_to_sm89INS1_16FlashAttnBwdSm80INS1_25CollectiveMainloopBwdSm80ILi2ELi2EN4cute5tupleIJNS5_1CILi128EEES8_NS7_ILi64EEEEEENS_10bfloat16_tEfNS_4arch4Sm80ELb0ELb0ELb1ELb0ELb1ELb0ELb0ELb0ELi2ELi4ELi4ELi4ELb0EEENS1_24CollectiveEpilogueBwdGQAISA_fSD_Li256ELb0ELb1EEENS1_19SingleTileSchedulerILb0ELb0ELb0ELi128EEEEEEEEEvNT_6ParamsE) ;  /* 0xffff160008007950 */ /* 0x000fea0003c3ffff */
        .type           $_ZN7cutlass13device_kernelIN5flash19enable_sm80_to_sm89INS1_16FlashAttnBwdSm80INS1_25CollectiveMainloopBwdSm80ILi2ELi2EN4cute5tupleIJNS5_1CILi128EEES8_NS7_ILi64EEEEEENS_10bfloat16_tEfNS_4arch4Sm80ELb0ELb0ELb1ELb0ELb1ELb0ELb0ELb0ELi2ELi4ELi4ELi4ELb0EEENS1_24CollectiveEpilogueBwdGQAISA_fSD_Li256ELb0ELb1EEENS1_19SingleTileSchedulerILb0ELb0ELb0ELi128EEEEEEEEEvNT_6ParamsE$_ZZN4cute7idx2crdINS_5tupleIJiiNS_1CILi0EEEEEENS1_IJNS1_IJNS2_ILi4EEENS2_ILi8EEEEEENS2_ILi2EEENS2_ILi1EEEEEEEEDaRKT_RKT0_ENKUlRKT_RKT0_E_clIiS7_EEDaSJ_SM_,@function
        .size           $_ZN7cutlass13device_kernelIN5flash19enable_sm80_to_sm89INS1_16FlashAttnBwdSm80INS1_25CollectiveMainloopBwdSm80ILi2ELi2EN4cute5tupleIJNS5_1CILi128EEES8_NS7_ILi64EEEEEENS_10bfloat16_tEfNS_4arch4Sm80ELb0ELb0ELb1ELb0ELb1ELb0ELb0ELb0ELi2ELi4ELi4ELi4ELb0EEENS1_24CollectiveEpilogueBwdGQAISA_fSD_Li256ELb0ELb1EEENS1_19SingleTileSchedulerILb0ELb0ELb0ELi128EEEEEEEEEvNT_6ParamsE$_ZZN4cute7idx2crdINS_5tupleIJiiNS_1CILi0EEEEEENS1_IJNS1_IJNS2_ILi4EEENS2_ILi8EEEEEENS2_ILi2EEENS2_ILi1EEEEEEEEDaRKT_RKT0_ENKUlRKT_RKT0_E_clIiS7_EEDaSJ_SM_,($_ZN7cutlass13device_kernelIN5flash19enable_sm80_to_sm89INS1_16FlashAttnBwdSm80INS1_25CollectiveMainloopBwdSm80ILi2ELi2EN4cute5tupleIJNS5_1CILi128EEES8_NS7_ILi64EEEEEENS_10bfloat16_tEfNS_4arch4Sm80ELb0ELb0ELb1ELb0ELb1ELb0ELb0ELb0ELi2ELi4ELi4ELi4ELb0EEENS1_24CollectiveEpilogueBwdGQAISA_fSD_Li256ELb0ELb1EEENS1_19SingleTileSchedulerILb0ELb0ELb0ELi128EEEEEEEEEvNT_6ParamsE$_ZZN4cute7idx2crdINS_5tupleIJiiNS_1CILi0EEEEEENS1_IJNS1_IJNS2_ILi4EEENS2_ILi8EEEEEENS2_ILi2EEENS2_ILi1EEEEEEEEDaRKT_RKT0_ENKUlRKT_RKT0_E_clIiS8_EEDaSJ_SM_ - $_ZN7cutlass13device_kernelIN5flash19enable_sm80_to_sm89INS1_16FlashAttnBwdSm80INS1_25CollectiveMainloopBwdSm80ILi2ELi2EN4cute5tupleIJNS5_1CILi128EEES8_NS7_ILi64EEEEEENS_10bfloat16_tEfNS_4arch4Sm80ELb0ELb0ELb1ELb0ELb1ELb0ELb0ELb0ELi2ELi4ELi4ELi4ELb0EEENS1_24CollectiveEpilogueBwdGQAISA_fSD_Li256ELb0ELb1EEENS1_19SingleTileSchedulerILb0ELb0ELb0ELi128EEEEEEEEEvNT_6ParamsE$_ZZN4cute7idx2crdINS_5tupleIJiiNS_1CILi0EEEEEENS1_IJNS1_IJNS2_ILi4EEENS2_ILi8EEEEEENS2_ILi2EEENS2_ILi1EEEEEEEEDaRKT_RKT0_ENKUlRKT_RKT0_E_clIiS7_EEDaSJ_SM_)
$_ZN7cutlass13device_kernelIN5flash19enable_sm80_to_sm89INS1_16FlashAttnBwdSm80INS1_25CollectiveMainloopBwdSm80ILi2ELi2EN4cute5tupleIJNS5_1CILi128EEES8_NS7_ILi64EEEEEENS_10bfloat16_tEfNS_4arch4Sm80ELb0ELb0ELb1ELb0ELb1ELb0ELb0ELb0ELi2ELi4ELi4ELi4ELb0EEENS1_24CollectiveEpilogueBwdGQAISA_fSD_Li256ELb0ELb1EEENS1_19SingleTileSchedulerILb0ELb0ELb0ELi128EEEEEEEEEvNT_6ParamsE$_ZZN4cute7idx2crdINS_5tupleIJiiNS_1CILi0EEEEEENS1_IJNS1_IJNS2_ILi4EEENS2_ILi8EEEEEENS2_ILi2EEENS2_ILi1EEEEEEEEDaRKT_RKT0_ENKUlRKT_RKT0_E_clIiS7_EEDaSJ_SM_:
        /* <DEDUP_REMOVED lines=10> */
[----:B------:R-:W-:Y:S05]  /*eaa0*/  CALL.REL.NOINC `($_ZN7cutlass13device_kernelIN5flash19enable_sm80_to_sm89INS1_16FlashAttnBwdSm80INS1_25CollectiveMainloopBwdSm80ILi2ELi2EN4cute5tupleIJNS5_1CILi128EEES8_NS7_ILi64EEEEEENS_10bfloat16_tEfNS_4arch4Sm80ELb0ELb0ELb1ELb0ELb1ELb0ELb0ELb0ELi2ELi4ELi4ELi4ELb0EEENS1_24CollectiveEpilogueBwdGQAISA_fSD_Li256ELb0ELb1EEENS1_19SingleTileSchedulerILb0ELb0ELb0ELi128EEEEEEEEEvNT_6ParamsE$_ZN4cute5tupleIJiEEC2ERKi) ;  /* 0xffffbdb000007944 */ /* 0x000fea0003c3ffff */
[----:B------:R1:W5:Y:S01]  /*eab0*/  LDL R73, [R1+0x1680] ;  /* 0x0016800001497983 */ /* 0x0003620000100800 */
[----:B------:R-:W-:Y:S01]  /*eac0*/  IMAD.MOV.U32 R3, RZ, RZ, R13 ;  /* 0x000000ffff037224 */ /* 0x000fe200078e000d */
[----:B------:R-:W-:-:S02]  /*ead0*/  MOV R2, R11 ;  /* 0x0000000b00027202 */ /* 0x000fc40000000f00 */
[----:B------:R-:W-:Y:S02]  /*eae0*/  MOV R10, 0xeb00 ;  /* 0x0000eb00000a7802 */ /* 0x000fe40000000f00 */
[----:B-1---5:R-:W-:Y:S05]  /*eaf0*/  CALL.REL.NOINC `($_ZN7cutlass13device_kernelIN5flash19enable_sm80_to_sm89INS1_16FlashAttnBwdSm80INS1_25CollectiveMainloopBwdSm80ILi2ELi2EN4cute5tupleIJNS5_1CILi128EEES8_NS7_ILi64EEEEEENS_10bfloat16_tEfNS_4arch4Sm80ELb0ELb0ELb1ELb0ELb1ELb0ELb0ELb0ELi2ELi4ELi4ELi4ELb0EEENS1_24CollectiveEpilogueBwdGQAISA_fSD_Li256ELb0ELb1EEENS1_19SingleTileSchedulerILb0ELb0ELb0ELi128EEEEEEEEEvNT_6ParamsE$_ZN4cute5tupleIJiEEC2ERKi) ;  /* 0xffffbd6000007944 */ /* 0x022fea0003c3ffff */
[----:B------:R1:W5:Y:S01]  /*eb00*/  LDL R13, [R1+0x1680] ;  /* 0x00168000010d7983 */ /* 0x0003620000100800 */
[----:B------:R-:W-:Y:S01]  /*eb10*/  IMAD.MOV.U32 R3, RZ, RZ, R73 ;  /* 0x000000ffff037224 */ /* 0x000fe200078e0049 */
[----:B------:R-:W-:Y:S02]  /*eb20*/  MOV R2, R6 ;  /* 0x0000000600027202 */ /* 0x000fe40000000f00 */
[----:B------:R-:W-:Y:S02]  /*eb30*/  MOV R10, 0xeb50 ;  /* 0x0000eb50000a7802 */ /* 0x000fe40000000f00 */
[----:B-1---5:R-:W-:Y:S05]  /*eb40*/  CALL.REL.NOINC `($_ZN7cutlass13device_kernelIN5flash19enable_sm80_to_sm89INS1_16FlashAttnBwdSm80INS1_25CollectiveMainloopBwdSm80ILi2ELi2EN4cute5tupleIJNS5_1CILi128EEES8_NS7_ILi64EEEEEENS_10bfloat16_tEfNS_4arch4Sm80ELb0ELb0ELb1ELb0ELb1ELb0ELb0ELb0ELi2ELi4ELi4ELi4ELb0EEENS1_24CollectiveEpilogueBwdGQAISA_fSD_Li256ELb0ELb1EEENS1_19SingleTileSchedulerILb0ELb0ELb0ELi128EEEEEEEEEvNT_6ParamsE$_ZN4cute5tupleIJiEEC2ERKi) ;  /* 0xffffbd1000007944 */ /* 0x022fea0003c3ffff */
[----:B------:R1:W5:Y:S01]  /*eb50*/  LDL R3, [R1+0x1684] ;  /* 0x0016840001037983 */ /* 0x0003620000100800 */
[----:B------:R-:W-:Y:S02]  /*eb60*/  MOV R2, R11 ;  /* 0x0000000b00027202 */ /* 0x000fe40000000f00 */
[----:B------:R-:W-:Y:S02]  /*eb70*/  MOV R10, 0xeb90 ;  /* 0x0000eb90000a7802 */ /* 0x000fe40000000f00 */
[----:B-1---5:R-:W-:Y:S05]  /*eb80*/  CALL.REL.NOINC `($_ZN7cutlass13device_kernelIN5flash19enable_sm80_to_sm89INS1_16FlashAttnBwdSm80INS1_25CollectiveMainloopBwdSm80ILi2ELi2EN4cute5tupleIJNS5_1CILi128EEES8_NS7_ILi64EEEEEENS_10bfloat16_tEfNS_4arch4Sm80ELb0ELb0ELb1ELb0ELb1ELb0ELb0ELb0ELi2ELi4ELi4ELi4ELb0EEENS1_24CollectiveEpilogueBwdGQAISA_fSD_Li256ELb0ELb1EEENS1_19SingleTileSchedulerILb0ELb0ELb0ELi128EEEEEEEEEvNT_6ParamsE$_ZN4cute5tupleIJiEEC2ERKi) ;  /* 0xffffbcd000007944 */ /* 0x022fea0003c3ffff */
[----:B------:R1:W5:Y:S01]  /*eb90*/  LDL R73, [R1+0x1680] ;  /* 0x0016800001497983 */ /* 0x0003620000100800 */
[----:B------:R-:W-:Y:S01]  /*eba0*/  IMAD.MOV.U32 R2, RZ, RZ, R6 ;  /* 0x000000ffff027224 */ /* 0x000fe200078e0006 */
[----:B------:R-:W-:Y:S02]  /*ebb0*/  MOV R3, R13 ;  /* 0x0000000d00037202 */ /* 0x000fe40000000f00 */
[----:B------:R-:W-:-:S02]  /*ebc0*/  MOV R10, 0xebe0 ;  /* 0x0000ebe0000a7802 */ /* 0x000fc40000000f00 */
[----:B-1---5:R-:W-:Y:S05]  /*ebd0*/  CALL.REL.NOINC `($_ZN7cutlass13device_kernelIN5flash19enable_sm80_to_sm89INS1_16FlashAttnBwdSm80INS1_25CollectiveMainloopBwdSm80ILi2ELi2EN4cute5tupleIJNS5_1CILi128EEES8_NS7_ILi64EEEEEENS_10bfloat16_tEfNS_4arch4Sm80ELb0ELb0ELb1ELb0ELb1ELb0ELb0ELb0ELi2ELi4ELi4ELi4ELb0EEENS1_24CollectiveEpilogueBwdGQAISA_fSD_Li256ELb0ELb1EEENS1_19SingleTileSchedulerILb0ELb0ELb0ELi128EEEEEEEEEvNT_6ParamsE$_ZN4cute5tupleIJiEEC2ERKi) ;  /* 0xffffbc8000007944 */ /* 0x022fea0003c3ffff */
[----:B------:R1:W5:Y:S01]  /*ebe0*/  LDL R3, [R1+0x1684] ;  /* 0x0016840001037983 */ /* 0x0003620000100800 */
[----:B------:R-:W-:-:S03]  /*ebf0*/  MOV R6, 0xec10 ;  /* 0x0000ec1000067802 */ /* 0x000fc60000000f00 */
[----:B-1---5:R-:W-:Y:S05]  /*ec00*/  CALL.REL.NOINC `($_ZN7cutlass13device_kernelIN5flash19enable_sm80_to_sm89INS1_16FlashAttnBwdSm80INS1_25CollectiveMainloopBwdSm80ILi2ELi2EN4cute5tupleIJNS5_1CILi128EEES8_NS7_ILi64EEEEEENS_10bfloat16_tEfNS_4arch4Sm80ELb0ELb0ELb1ELb0ELb1ELb0ELb0ELb0ELi2ELi4ELi4ELi4ELb0EEENS1_24CollectiveEpilogueBwdGQAISA_fSD_Li256ELb0ELb1EEENS1_19SingleTileSchedulerILb0ELb0ELb0ELi128EEEEEEEEEvNT_6ParamsE$_ZN4cute5tupleIJNS_1CILi0EEEiEEC2ERKS2_RKi) ;  /* 0xffffbb6000007944 */ /* 0x022fea0003c3ffff */
[----:B------:R1:W5:Y:S01]  /*ec10*/  LDL R74, [R1+0x1680] ;  /* 0x00168000014a7983 */ /* 0x0003620000100800 */
[----:B------:R-:W-:Y:S01]  /*ec20*/  IMAD.MOV.U32 R3, RZ, RZ, R73 ;  /* 0x000000ffff037224 */ /* 0x000fe200078e0049 */
[----:B------:R-:W-:-:S02]  /*ec30*/  MOV R2, R11 ;  /* 0x0000000b00027202 */ /* 0x000fc40000000f00 */
[----:B------:R-:W-:Y:S02]  /*ec40*/  MOV R6, 0xec60 ;  /* 0x0000ec6000067802 */ /* 0x000fe40000000f00 */
[----:B-1---5:R-:W-:Y:S05]  /*ec50*/  CALL.REL.NOINC `($_ZN7cutlass13device_kernelIN5flash19enable_sm80_to_sm89INS1_16FlashAttnBwdSm80INS1_25CollectiveMainloopBwdSm80ILi2ELi2EN4cute5tupleIJNS5_1CILi128EEES8_NS7_ILi64EEEEEENS_10bfloat16_tEfNS_4arch4Sm80ELb0ELb0ELb1ELb0ELb1ELb0ELb0ELb0ELi2ELi4ELi4ELi4ELb0EEENS1_24CollectiveEpilogueBwdGQAISA_fSD_Li256ELb0ELb1EEENS1_19SingleTileSchedulerILb0ELb0ELb0ELi128EEEEEEEEEvNT_6ParamsE$_ZN4cute3eso3ESOILb0ELb1EJiNS_1CILi0EEEEEC2ERKiRKS3_) ;  /* 0xffff7f9000007944 */ /* 0x022fea0003c3ffff */
[----:B------:R2:W5:Y:S01]  /*ec60*/  LDL R10, [R1+0x1680] ;  /* 0x00168000010a7983 */ /* 0x0005620000100800 */
[----:B------:R-:W-:-:S03]  /*ec70*/  MOV R86, 0xeca0 ;  /* 0x0000eca000567802 */ /* 0x000fc60000000f00 */
[----:B------:R2:W-:Y:S04]  /*ec80*/  STL [R1+0x1680], R74 ;  /* 0x0016804a01007387 */ /* 0x0005e80000100800 */
[----:B-12--5:R-:W-:Y:S05]  /*ec90*/  CALL.REL.NOINC `($_ZN7cutlass13device_kernelIN5flash19enable_sm80_to_sm89INS1_16FlashAttnBwdSm80INS1_25CollectiveMainloopBwdSm80ILi2ELi2EN4cute5tupleIJNS5_1CILi128EEES8_NS7_ILi64EEEEEENS_10bfloat16_tEfNS_4arch4Sm80ELb0ELb0ELb1ELb0ELb1ELb0ELb0ELb0ELi2ELi4ELi4ELi4ELb0EEENS1_24CollectiveEpilogueBwdGQAISA_fSD_Li256ELb0ELb1EEENS1_19SingleTileSchedulerILb0ELb0ELb0ELi128EEEEEEEEEvNT_6ParamsE$_ZZN4cuteplIJiEJNS_1CILi0EEEiEEEDaRKNS_15ArithmeticTupleIJDpT_EEERKNS3_IJDpT0_EEEENKUlDpRKT_E_clIJiiEEEDaSH_) ;  /* 0x00000e2000007944 */ /* 0x026fea0003c00000 */
[----:B-----5:R-:W-:Y:S02]  /*eca0*/  MOV R8, R2 ;  /* 0x0000000200087202 */ /* 0x020fe40000000f00 */
[----:B------:R-:W-:Y:S02]  /*ecb0*/  MOV R2, 0xecd0 ;  /* 0x0000ecd000027802 */ /* 0x000fe40000000f00 */
[----:B-1----:R-:W-:Y:S05]  /*ecc0*/  CALL.REL.NOINC `($_ZN7cutlass13device_kernelIN5flash19enable_sm80_to_sm89INS1_16FlashAttnBwdSm80INS1_25CollectiveMainloopBwdSm80ILi2ELi2EN4cute5tupleIJNS5_1CILi128EEES8_NS7_ILi64EEEEEENS_10bfloat16_tEfNS_4arch4Sm80ELb0ELb0ELb1ELb0ELb1ELb0ELb0ELb0ELi2ELi4ELi4ELi4ELb0EEENS1_24CollectiveEpilogueBwdGQAISA_fSD_Li256ELb0ELb1EEENS1_19SingleTileSchedulerILb0ELb0ELb0ELi128EEEEEEEEEvNT_6ParamsE$_ZZN4cute19as_arithmetic_tupleINS_15ArithmeticTupleIJiiEEEEEDaRKT_ENKUlRKT_E_clIiEEDaS8_) ;  /* 0xffffd1c000007944 */ /* 0x002fea0003c3ffff */
[----:B------:R-:W-:Y:S01]  /*ecd0*/  IMAD.MOV.U32 R8, RZ, RZ, R3 ;  /* 0x000000ffff087224 */ /* 0x000fe200078e0003 */
[----:B------:R-:W-:Y:S02]  /*ece0*/  MOV R10, R6 ;  /* 0x00000006000a7202 */ /* 0x000fe40000000f00 */
[----:B------:R-:W-:Y:S02]  /*ecf0*/  MOV R2, 0xed10 ;  /* 0x0000ed1000027802 */ /* 0x000fe40000000f00 */
[----:B------:R-:W-:Y:S05]  /*ed00*/  CALL.REL.NOINC `($_ZN7cutlass13device_kernelIN5flash19enable_sm80_to_sm89INS1_16FlashAttnBwdSm80INS1_25CollectiveMainloopBwdSm80ILi2ELi2EN4cute5tupleIJNS5_1CILi128EEES8_NS7_ILi64EEEEEENS_10bfloat16_tEfNS_4arch4Sm80ELb0ELb0ELb1ELb0ELb1ELb0ELb0ELb0ELi2ELi4ELi4ELi4ELb0EEENS1_24CollectiveEpilogueBwdGQAISA_fSD_Li256ELb0ELb1EEENS1_19SingleTileSchedulerILb0ELb0ELb0ELi128EEEEEEEEEvNT_6ParamsE$_ZZN4cute19as_arithmetic_tupleINS_15ArithmeticTupleIJiiEEEEEDaRKT_ENKUlRKT_E_clIiEEDaS8_) ;  /* 0xffffd18000007944 */ /* 0x000fea0003c3ffff */
[----:B------:R1:W-:Y:S01]  /*ed10*/  STL [R1+0x1680], R6 ;  /* 0x0016800601007387 */ /* 0x0003e20000100800 */
[----:B------:R-:W-:-:S03]  /*ed20*/  MOV R86, 0xed40 ;  /* 0x0000ed4000567802 */ /* 0x000fc60000000f00 */
[----:B-1----:R-:W-:Y:S05]  /*ed30*/  CALL.REL.NOINC `($_ZN7cutlass13device_kernelIN5flash19enable_sm80_to_sm89INS1_16FlashAttnBwdSm80INS1_25CollectiveMainloopBwdSm80ILi2ELi2EN4cute5tupleIJNS5_1CILi128EEES8_NS7_ILi64EEEEEENS_10bfloat16_tEfNS_4arch4Sm80ELb0ELb0ELb1ELb0ELb1ELb0ELb0ELb0ELi2ELi4ELi4ELi4ELb0EEENS1_24CollectiveEpilogueBwdGQAISA_fSD_Li256ELb0ELb1EEENS1_19SingleTileSchedulerILb0ELb0ELb0ELi128EEEEEEEEEvNT_6ParamsE$_ZZN4cute19as_arithmetic_tupleINS_15ArithmeticTupleIJiiEEEEEDaRKT_ENKUlDpRKT_E_clIJiiEEEDaS9_) ;  /* 0xffffd0d000007944 */ /* 0x002fea0003c3ffff */
[----:B-----5:R-:W-:Y:S02]  /*ed40*/  MOV R6, R2 ;  /* 0x0000000200067202 */ /* 0x020fe40000000f00 */
[----:B------:R-:W-:Y:S02]  /*ed50*/  MOV R2, 0xed70 ;  /* 0x0000ed7000027802 */ /* 0x000fe40000000f00 */
[----:B-1----:R-:W-:Y:S05]  /*ed60*/  CALL.REL.NOINC `($_ZN7cutlass13device_kernelIN5flash19enable_sm80_to_sm89INS1_16FlashAttnBwdSm80INS1_25CollectiveMainloopBwdSm80ILi2ELi2EN4cute5tupleIJNS5_1CILi128EEES8_NS7_ILi64EEEEEENS_10bfloat16_tEfNS_4arch4Sm80ELb0ELb0ELb1ELb0ELb1ELb0ELb0ELb0ELi2ELi4ELi4ELi4ELb0EEENS1_24CollectiveEpilogueBwdGQAISA_fSD_Li256ELb0ELb1EEENS1_19SingleTileSchedulerILb0ELb0ELb0ELi128EEEEEEEEEvNT_6ParamsE$_ZZN4cute14transform_leafINS_15ArithmeticTupleIJiiEEENS_8identityEEEDaRKT_OT0_ENKUlRKT_E_clIiEEDaSB_) ;  /* 0xffffcee000007944 */ /* 0x002fea0003c3ffff */
[----:B------:R-:W-:Y:S01]  /*ed70*/  IMAD.MOV.U32 R6, RZ, RZ, R3 ;  /* 0x000000ffff067224 */ /* 0x000fe200078e0003 */
[----:B------:R-:W-:Y:S02]  /*ed80*/  MOV R10, R8 ;  /* 0x00000008000a7202 */ /* 0x000fe40000000f00 */
[----:B------:R-:W-:-:S02]  /*ed90*/  MOV R2, 0xedb0 ;  /* 0x0000edb000027802 */ /* 0x000fc40000000f00 */
[----:B------:R-:W-:Y:S05]  /*eda0*/  CALL.REL.NOINC `($_ZN7cutlass13device_kernelIN5flash19enable_sm80_to_sm89INS1_16FlashAttnBwdSm80INS1_25CollectiveMainloopBwdSm80ILi2ELi2EN4cute5tupleIJNS5_1CILi128EEES8_NS7_ILi64EEEEEENS_10bfloat16_tEfNS_4arch4Sm80ELb0ELb0ELb1ELb0ELb1ELb0ELb0ELb0ELi2ELi4ELi4ELi4ELb0EEENS1_24CollectiveEpilogueBwdGQAISA_fSD_Li256ELb0ELb1EEENS1_19SingleTileSchedulerILb0ELb0ELb0ELi128EEEEEEEEEvNT_6ParamsE$_ZZN4cute14transform_leafINS_15ArithmeticTupleIJiiEEENS_8identityEEEDaRKT_OT0_ENKUlRKT_E_clIiEEDaSB_) ;  /* 0xffffcea000007944 */ /* 0x000fea0003c3ffff */
[----:B------:R1:W-:Y:S01]  /*edb0*/  STL [R1+0x1680], R8 ;  /* 0x0016800801007387 */ /* 0x0003e20000100800 */
[----:B------:R-:W-:-:S03]  /*edc0*/  MOV R6, 0xede0 ;  /* 0x0000ede000067802 */ /* 0x000fc60000000f00 */
[----:B-1----:R-:W-:Y:S05]  /*edd0*/  CALL.REL.NOINC `($_ZN7cutlass13device_kernelIN5flash19enable_sm80_to_sm89INS1_16FlashAttnBwdSm80INS1_25CollectiveMainloopBwdSm80ILi2ELi2EN4cute5tupleIJNS5_1CILi128EEES8_NS7_ILi64EEEEEENS_10bfloat16_tEfNS_4arch4Sm80ELb0ELb0ELb1ELb0ELb1ELb0ELb0ELb0ELi2ELi4ELi4ELi4ELb0EEENS1_24CollectiveEpilogueBwdGQAISA_fSD_Li256ELb0ELb1EEENS1_19SingleTileSchedulerILb0ELb0ELb0ELi128EEEEEEEEEvNT_6ParamsE$_ZZN4cute9transformINS_15ArithmeticTupleIJiiEEEZNS_14transform_leafIS2_NS_8identityEEEDaRKT_OT0_EUlRKT_E_EEDaS7_S9_ENKUlDpSC_E_clIJiiEEEDaSE_) ;  /* 0x0000067000007944 */ /* 0x002fea0003c00000 */
[----:B------:R-:W-:Y:S02]  /*ede0*/  MOV R73, 0x0 ;  /* 0x0000000000497802 */ /* 0x000fe40000000f00 */
[----:B-----5:R-:W-:-:S02]  /*edf0*/  MOV R10, R2 ;  /* 0x00000002000a7202 */ /* 0x020fc40000000f00 */
[----:B------:R-:W-:Y:S01]  /*ee00*/  MOV R8, R3 ;  /* 0x0000000300087202 */ /* 0x000fe20000000f00 */
[----:B------:R-:W-:Y:S06]  /*ee10*/  RET.REL.NODEC R72 `(_ZN7cutlass13device_kernelIN5flash19enable_sm80_to_sm89INS1_16FlashAttnBwdSm80INS1_25CollectiveMainloopBwdSm80ILi2ELi2EN4cute5tupleIJNS5_1CILi128EEES8_NS7_ILi64EEEEEENS_10bfloat16_tEfNS_4arch4Sm80ELb0ELb0ELb1ELb0ELb1ELb0ELb0ELb0ELi2ELi4ELi4ELi4ELb0EEENS1_24CollectiveEpilogueBwdGQAISA_fSD_Li256ELb0ELb1EEENS1_19SingleTileSchedulerILb0ELb0ELb0ELi128EEEEEEEEEvNT_6ParamsE) ;  /* 0xffff11e048007950 */ /* 0x000fec0003c3ffff */
        .type           $_ZN7cutlass13device_kernelIN5flash19enable_sm80_to_sm89INS1_16FlashAttnBwdSm80INS1_25CollectiveMainloopBwdSm80ILi2ELi2EN4cute5tupleIJNS5_1CILi128EEES8_NS7_ILi64EEEEEENS_10bfloat16_tEfNS_4arch4Sm80ELb0ELb0ELb1ELb0ELb1ELb0ELb0ELb0ELi2ELi4ELi4ELi4ELb0EEENS1_24CollectiveEpilogueBwdGQAISA_fSD_Li256ELb0ELb1EEENS1_19SingleTileSchedulerILb0ELb0ELb0ELi128EEEEEEEEEvNT_6ParamsE$_ZZN4cute7idx2crdINS_5tupleIJiiNS_1CILi0EEEEEENS1_IJNS1_IJNS2_ILi4EEENS2_ILi8EEEEEENS2_ILi2EEENS2_ILi1EEEEEEEEDaRKT_RKT0_ENKUlRKT_RKT0_E_clIiS8_EEDaSJ_SM_,@function
        .size           $_ZN7cutlass13device_kernelIN5flash19enable_sm80_to_sm89INS1_16FlashAttnBwdSm80INS1_25CollectiveMainloopBwdSm80ILi2ELi2EN4cute5tupleIJNS5_1CILi128EEES8_NS7_ILi64EEEEEENS_10bfloat16_tEfNS_4arch4Sm80ELb0ELb0ELb1ELb0ELb1ELb0ELb0ELb0ELi2ELi4ELi4ELi4ELb0EEENS1_24CollectiveEpilogueBwdGQAISA_fSD_Li256ELb0ELb1EEENS1_19SingleTileSchedulerILb0ELb0ELb0ELi128EEEEEEEEEvNT_6ParamsE$_ZZN4cute7idx2crdINS_5tupleIJiiNS_1CILi0EEEEEENS1_IJNS1_IJNS2_ILi4EEENS2_ILi8EEEEEENS2_ILi2EEENS2_ILi1EEEEEEEEDaRKT_RKT0_ENKUlRKT_RKT0_E_clIiS8_EEDaSJ_SM_,($_ZN7cutlass13device_kernelIN5flash19enable_sm80_to_sm89INS1_16FlashAttnBwdSm80INS1_25CollectiveMainloopBwdSm80ILi2ELi2EN4cute5tupleIJNS5_1CILi128EEES8_NS7_ILi64EEEEEENS_10bfloat16_tEfNS_4arch4Sm80ELb0ELb0ELb1ELb0ELb1ELb0ELb0ELb0ELi2ELi4ELi4ELi4ELb0EEENS1_24CollectiveEpilogueBwdGQAISA_fSD_Li256ELb0ELb1EEENS1_19SingleTileSchedulerILb0ELb0ELb0ELi128EEEEEEEEEvNT_6ParamsE$_ZZN4cute7idx2crdINS_5tupleIJiiNS_1CILi0EEEEEENS1_IJNS1_IJNS2_ILi4EEENS2_ILi8EEEEEES5_NS2_ILi1EEEEEEEEDaRKT_RKT0_ENKUlRKT_RKT0_E_clIiS5_EEDaSI_SL_ - $_ZN7cutlass13device_kernelIN5flash19enable_sm80_to_sm89INS1_16FlashAttnBwdSm80INS1_25CollectiveMainloopBwdSm80ILi2ELi2EN4cute5tupleIJNS5_1CILi128EEES8_NS7_ILi64EEEEEENS_10bfloat16_tEfNS_4arch4Sm80ELb0ELb0ELb1ELb0ELb1ELb0ELb0ELb0ELi2ELi4ELi4ELi4ELb0EEENS1_24CollectiveEpilogueBwdGQAISA_fSD_Li256ELb0ELb1EEENS1_19SingleTileSchedulerILb0ELb0ELb0ELi128EEEEEEEEEvNT_6ParamsE$_ZZN4cute7idx2crdINS_5tupleIJiiNS_1CILi0EEEEEENS1_IJNS1_IJNS2_ILi4EEENS2_ILi8EEEEEENS2_ILi2EEENS2_ILi1EEEEEEEEDaRKT_RKT0_ENKUlRKT_RKT0_E_clIiS8_EEDaSJ_SM_)
$_ZN7cutlass13device_kernelIN5flash19enable_sm80_to_sm89INS1_16FlashAttnBwdSm80INS1_25CollectiveMainloopBwdSm80ILi2ELi2EN4cute5tupleIJNS5_1CILi128EEES8_NS7_ILi64EEEEEENS_10bfloat16_tEfNS_4arch4Sm80ELb0ELb0ELb1ELb0ELb1ELb0ELb0ELb0ELi2ELi4ELi4ELi4ELb0EEENS1_24CollectiveEpilogueBwdGQAISA_fSD_Li256ELb0ELb1EEENS1_19SingleTileSchedulerILb0ELb0ELb0ELi128EEEEEEEEEvNT_6ParamsE$_ZZN4cute7idx2crdINS_5tupleIJiiNS_1CILi0EEEEEENS1_IJNS1_IJNS2_ILi4EEENS2_ILi8EEEEEENS2_ILi2EEENS2_ILi1EEEEEEEEDaRKT_RKT0_ENKUlRKT_RKT0_E_clIiS8_EEDaSJ_SM_:
[----:B------:R-:W-:Y:S02]  /*ee20*/  MOV R3, 0x0 ;  /* 0x0000000000037802 */ /* 0x000fe40000000f00 */
[----:B------:R-:W-:Y:S02]  /*ee30*/  MOV R6, R5 ;  /* 0x0000000500067202 */ /* 0x000fe40000000f00 */
[----:B------:R-:W-:Y:S05]  /*ee40*/  RET.REL.NODEC R2 `(_ZN7cutlass13device_kernelIN5flash19enable_sm80_to_sm89INS1_16FlashAttnBwdSm80INS1_25CollectiveMainloopBwdSm80ILi2ELi2EN4cute5tupleIJNS5_1CILi128EEES8_NS7_ILi64EEEEEENS_10bfloat16_tEfNS_4arch4Sm80ELb0ELb0ELb1ELb0ELb1ELb0ELb0ELb0ELi2ELi4ELi4ELi4ELb0EEENS1_24CollectiveEpilogueBwdGQAISA_fSD_Li256ELb0ELb1EEENS1_19SingleTileSchedulerILb0ELb0ELb0ELi128EEEEEEEEEvNT_6ParamsE) ;  /* 0xffff11b002007950 */ /* 0x000fea0003c3ffff */
        .type           $_ZN7cutlass13device_kernelIN5flash19enable_sm80_to_sm89INS1_16FlashAttnBwdSm80INS1_25CollectiveMainloopBwdSm80ILi2ELi2EN4cute5tupleIJNS5_1CILi128EEES8_NS7_ILi64EEEEEENS_10bfloat16_tEfNS_4arch4Sm80ELb0ELb0ELb1ELb0ELb1ELb0ELb0ELb0ELi2ELi4ELi4ELi4ELb0EEENS1_24CollectiveEpilogueBwdGQAISA_fSD_Li256ELb0ELb1EEENS1_19SingleTileSchedulerILb0ELb0ELb0ELi128EEEEEEEEEvNT_6ParamsE$_ZZN4cute7idx2crdINS_5tupleIJiiNS_1CILi0EEEEEENS1_IJNS1_IJNS2_ILi4EEENS2_ILi8EEEEEES5_NS2_ILi1EEEEEEEEDaRKT_RKT0_ENKUlRKT_RKT0_E_clIiS5_EEDaSI_SL_,@function
        .size           $_ZN7cutlass13device_kernelIN5flash19enable_sm80_to_sm89INS1_16FlashAttnBwdSm80INS1_25CollectiveMainloopBwdSm80ILi2ELi2EN4cute5tupleIJNS5_1CILi128EEES8_NS7_ILi64EEEEEENS_10bfloat16_tEfNS_4arch4Sm80ELb0ELb0ELb1ELb0ELb1ELb0ELb0ELb0ELi2ELi4ELi4ELi4ELb0EEENS1_24CollectiveEpilogueBwdGQAISA_fSD_Li256ELb0ELb1EEENS1_19SingleTileSchedulerILb0ELb0ELb0ELi128EEEEEEEEEvNT_6ParamsE$_ZZN4cute7idx2crdINS_5tupleIJiiNS_1CILi0EEEEEENS1_IJNS1_IJNS2_ILi4EEENS2_ILi8EEEEEES5_NS2_ILi1EEEEEEEEDaRKT_RKT0_ENKUlRKT_RKT0_E_clIiS5_EEDaSI_SL_,($_ZN7cutlass13device_kernelIN5flash19enable_sm80_to_sm89INS1_16FlashAttnBwdSm80INS1_25CollectiveMainloopBwdSm80ILi2ELi2EN4cute5tupleIJNS5_1CILi128EEES8_NS7_ILi64EEEEEENS_10bfloat16_tEfNS_4arch4Sm80ELb0ELb0ELb1ELb0ELb1ELb0ELb0ELb0ELi2ELi4ELi4ELi4ELb0EEENS1_24CollectiveEpilogueBwdGQAISA_fSD_Li256ELb0ELb1EEENS1_19SingleTileSchedulerILb0ELb0ELb0ELi128EEEEEEEEEvNT_6ParamsE$_ZZN4cute7idx2crdINS_5tupleIJiiNS_1CILi0EEEEEENS1_IJNS1_IJNS2_ILi4EEENS2_ILi8EEEEEES5_NS2_ILi1EEEEEEEEDaRKT_RKT0_ENKUlRKT_RKT0_E_clIiS7_EEDaSI_SL_ - $_ZN7cutlass13device_kernelIN5flash19enable_sm80_to_sm89INS1_16FlashAttnBwdSm80INS1_25CollectiveMainloopBwdSm80ILi2ELi2EN4cute5tupleIJNS5_1CILi128EEES8_NS7_ILi64EEEEEENS_10bfloat16_tEfNS_4arch4Sm80ELb0ELb0ELb1ELb0ELb1ELb0ELb0ELb0ELi2ELi4ELi4ELi4ELb0EEENS1_24CollectiveEpilogueBwdGQAISA_fSD_Li256ELb0ELb1EEENS1_19SingleTileSchedulerILb0ELb0ELb0ELi128EEEEEEEEEvNT_6ParamsE$_ZZN4cute7idx2crdINS_5tupleIJiiNS_1CILi0EEEEEENS1_IJNS1_IJNS2_ILi4EEENS2_ILi8EEEEEES5_NS2_ILi1EEEEEEEEDaRKT_RKT0_ENKUlRKT_RKT0_E_clIiS5_EEDaSI_SL_)
$_ZN7cutlass13device_kernelIN5flash19enable_sm80_to_sm89INS1_16FlashAttnBwdSm80INS1_25CollectiveMainloopBwdSm80ILi2ELi2EN4cute5tupleIJNS5_1CILi128EEES8_NS7_ILi64EEEEEENS_10bfloat16_tEfNS_4arch4Sm80ELb0ELb0ELb1ELb0ELb1ELb0ELb0ELb0ELi2ELi4ELi4ELi4ELb0EEENS1_24CollectiveEpilogueBwdGQAISA_fSD_Li256ELb0ELb1EEENS1_19SingleTileSchedulerILb0ELb0ELb0ELi128EEEEEEEEEvNT_6ParamsE$_ZZN4cute7idx2crdINS_5tupleIJiiNS_1CILi0EEEEEENS1_IJNS1_IJNS2_ILi4EEENS2_ILi8EEEEEES5_NS2_ILi1EEEEEEEEDaRKT_RKT0_ENKUlRKT_RKT0_E_clIiS5_EEDaSI_SL_:
[----:B------:R-:W-:Y:S02]  /*ee50*/  MOV R3, 0x0 ;  /* 0x0000000000037802 */ /* 0x000fe40000000f00 */
[----:B------:R-:W-:Y:S02]  /*ee60*/  MOV R6, R5 ;  /* 0x0000000500067202 */ /* 0x000fe40000000f00 */
[----:B------:R-:W-:Y:S05]  /*ee70*/  RET.REL.NODEC R2 `(_ZN7cutlass13device_kernelIN5flash19enable_sm80_to_sm89INS1_16FlashAttnBwdSm80INS1_25CollectiveMainloopBwdSm80ILi2ELi2EN4cute5tupleIJNS5_1CILi128EEES8_NS7_ILi64EEEEEENS_10bfloat16_tEfNS_4arch4Sm80ELb0ELb0ELb1ELb0ELb1ELb0ELb0ELb0ELi2ELi4ELi4ELi4ELb0EEENS1_24CollectiveEpilogueBwdGQAISA_fSD_Li256ELb0ELb1EEENS1_19SingleTileSchedulerILb0ELb0ELb0ELi128EEEEEEEEEvNT_6ParamsE) ;  /* 0xffff118002007950 */ /* 0x000fea0003c3ffff */
        .type           $_ZN7cutlass13device_kernelIN5flash19enable_sm80_to_sm89INS1_16FlashAttnBwdSm80INS1_25CollectiveMainloopBwdSm80ILi2ELi2EN4cute5tupleIJNS5_1CILi128EEES8_NS7_ILi64EEEEEENS_10bfloat16_tEfNS_4arch4Sm80ELb0ELb0ELb1ELb0ELb1ELb0ELb0ELb0ELi2ELi4ELi4ELi4ELb0EEENS1_24CollectiveEpilogueBwdGQAISA_fSD_Li256ELb0ELb1EEENS1_19SingleTileSchedulerILb0ELb0ELb0ELi128EEEEEEEEEvNT_6ParamsE$_ZZN4cute7idx2crdINS_5tupleIJiiNS_1CILi0EEEEEENS1_IJNS1_IJNS2_ILi4EEENS2_ILi8EEEEEES5_NS2_ILi1EEEEEEEEDaRKT_RKT0_ENKUlRKT_RKT0_E_clIiS7_EEDaSI_SL_,@function
        .size           $_ZN7cutlass13device_kernelIN5flash19enable_sm80_to_sm89INS1_16FlashAttnBwdSm80INS1_25CollectiveMainloopBwdSm80ILi2ELi2EN4cute5tupleIJNS5_1CILi128EEES8_NS7_ILi64EEEEEENS_10bfloat16_tEfNS_4arch4Sm80ELb0ELb0ELb1ELb0ELb1ELb0ELb0ELb0ELi2ELi4ELi4ELi4ELb0EEENS1_24CollectiveEpilogueBwdGQAISA_fSD_Li256ELb0ELb1EEENS1_19SingleTileSchedulerILb0ELb0ELb0ELi128EEEEEEEEEvNT_6ParamsE$_ZZN4cute7idx2crdINS_5tupleIJiiNS_1CILi0EEEEEENS1_IJNS1_IJNS2_ILi4EEENS2_ILi8EEEEEES5_NS2_ILi1EEEEEEEEDaRKT_RKT0_ENKUlRKT_RKT0_E_clIiS7_EEDaSI_SL_,($_ZN7cutlass13device_kernelIN5flash19enable_sm80_to_sm89INS1_16FlashAttnBwdSm80INS1_25CollectiveMainloopBwdSm80ILi2ELi2EN4cute5tupleIJNS5_1CILi128EEES8_NS7_ILi64EEEEEENS_10bfloat16_tEfNS_4arch4Sm80ELb0ELb0ELb1ELb0ELb1ELb0ELb0ELb0ELi2ELi4ELi4ELi4ELb0EEENS1_24CollectiveEpilogueBwdGQAISA_fSD_Li256ELb0ELb1EEENS1_19SingleTileSchedulerILb0ELb0ELb0ELi128EEEEEEEEEvNT_6ParamsE$_ZZN4cute7idx2crdIiNS_5tupleIJNS_1CILi32EEENS2_ILi4EEENS2_ILi2EEENS2_ILi1EEEEEENS1_IJS6_S3_NS2_ILi128EEENS2_ILi0EEEEEEEEDaRKT_RKT0_RKT1_ENKUlRKT_RKT0_E_clIS3_S6_EEDaSM_SP_ - $_ZN7cutlass13device_kernelIN5flash19enable_sm80_to_sm89INS1_16FlashAttnBwdSm80INS1_25CollectiveMainloopBwdSm80ILi2ELi2EN4cute5tupleIJNS5_1CILi128EEES8_NS7_ILi64EEEEEENS_10bfloat16_tEfNS_4arch4Sm80ELb0ELb0ELb1ELb0ELb1ELb0ELb0ELb0ELi2ELi4ELi4ELi4ELb0EEENS1_24CollectiveEpilogueBwdGQAISA_fSD_Li256ELb0ELb1EEENS1_19SingleTileSchedulerILb0ELb0ELb0ELi128EEEEEEEEEvNT_6ParamsE$_ZZN4cute7idx2crdINS_5tupleIJiiNS_1CILi0EEEEEENS1_IJNS1_IJNS2_ILi4EEENS2_ILi8EEEEEES5_NS2_ILi1EEEEEEEEDaRKT_RKT0_ENKUlRKT_RKT0_E_clIiS7_EEDaSI_SL_)
$_ZN7cutlass13device_kernelIN5flash19enable_sm80_to_sm89INS1_16FlashAttnBwdSm80INS1_25CollectiveMainloopBwdSm80ILi2ELi2EN4cute5tupleIJNS5_1CILi128EEES8_NS7_ILi64EEEEEENS_10bfloat16_tEfNS_4arch4Sm80ELb0ELb0ELb1ELb0ELb1ELb0ELb0ELb0ELi2ELi4ELi4ELi4ELb0EEENS1_24CollectiveEpilogueBwdGQAISA_fSD_Li256ELb0ELb1EEENS1_19SingleTileSchedulerILb0ELb0ELb0ELi128EEEEEEEEEvNT_6ParamsE$_ZZN4cute7idx2crdINS_5tupleIJiiNS_1CILi0EEEEEENS1_IJNS1_IJNS2_ILi4EEENS2_ILi8EEEEEES5_NS2_ILi1EEEEEEEEDaRKT_RKT0_ENKUlRKT_RKT0_E_clIiS7_EEDaSI_SL_:
        /* <DEDUP_REMOVED lines=62> */
[----:B-----5:R-:W-:Y:S01]  /*f260*/  IMAD.MOV.U32 R10, RZ, RZ, R2 ;  /* 0x000000ffff0a7224 */ /* 0x020fe200078e0002 */
[----:B------:R-:W-:Y:S01]  /*f270*/  MOV R2, R72 ;  /* 0x0000004800027202 */ /* 0x000fe20000000f00 */
[----:B------:R-:W-:Y:S01]  /*f280*/  IMAD.MOV.U32 R8, RZ, RZ, R3 ;  /* 0x000000ffff087224 */ /* 0x000fe200078e0003 */
[----:B------:R-:W-:-:S04]  /*f290*/  MOV R3, 0x0 ;  /* 0x0000000000037802 */ /* 0x000fc80000000f00 */
[----:B------:R-:W-:Y:S05]  /*f2a0*/  RET.REL.NODEC R2 `(_ZN7cutlass13device_kernelIN5flash19enable_sm80_to_sm89INS1_16FlashAttnBwdSm80INS1_25CollectiveMainloopBwdSm80ILi2ELi2EN4cute5tupleIJNS5_1CILi128EEES8_NS7_ILi64EEEEEENS_10bfloat16_tEfNS_4arch4Sm80ELb0ELb0ELb1ELb0ELb1ELb0ELb0ELb0ELi2ELi4ELi4ELi4ELb0EEENS1_24CollectiveEpilogueBwdGQAISA_fSD_Li256ELb0ELb1EEENS1_19SingleTileSchedulerILb0ELb0ELb0ELi128EEEEEEEEEvNT_6ParamsE) ;  /* 0xffff0d5002007950 */ /* 0x000fea0003c3ffff */
        .type           $_ZN7cutlass13device_kernelIN5flash19enable_sm80_to_sm89INS1_16FlashAttnBwdSm80INS1_25CollectiveMainloopBwdSm80ILi2ELi2EN4cute5tupleIJNS5_1CILi128EEES8_NS7_ILi64EEEEEENS_10bfloat16_tEfNS_4arch4Sm80ELb0ELb0ELb1ELb0ELb1ELb0ELb0ELb0ELi2ELi4ELi4ELi4ELb0EEENS1_24CollectiveEpilogueBwdGQAISA_fSD_Li256ELb0ELb1EEENS1_19SingleTileSchedulerILb0ELb0ELb0ELi128EEEEEEEEEvNT_6ParamsE$_ZZN4cute7idx2crdIiNS_5tupleIJNS_1CILi32EEENS2_ILi4EEENS2_ILi2EEENS2_ILi1EEEEEENS1_IJS6_S3_NS2_ILi128EEENS2_ILi0EEEEEEEEDaRKT_RKT0_RKT1_ENKUlRKT_RKT0_E_clIS3_S6_EEDaSM_SP_,@function
        .size           $_ZN7cutlass13device_kernelIN5flash19enable_sm80_to_sm89INS1_16FlashAttnBwdSm80INS1_25CollectiveMainloopBwdSm80ILi2ELi2EN4cute5tupleIJNS5_1CILi128EEES8_NS7_ILi64EEEEEENS_10bfloat16_tEfNS_4arch4Sm80ELb0ELb0ELb1ELb0ELb1ELb0ELb0ELb0ELi2ELi4ELi4ELi4ELb0EEENS1_24CollectiveEpilogueBwdGQAISA_fSD_Li256ELb0ELb1EEENS1_19SingleTileSchedulerILb0ELb0ELb0ELi128EEEEEEEEEvNT_6ParamsE$_ZZN4cute7idx2crdIiNS_5tupleIJNS_1CILi32EEENS2_ILi4EEENS2_ILi2EEENS2_ILi1EEEEEENS1_IJS6_S3_NS2_ILi128EEENS2_ILi0EEEEEEEEDaRKT_RKT0_RKT1_ENKUlRKT_RKT0_E_clIS3_S6_EEDaSM_SP_,($_ZN7cutlass13device_kernelIN5flash19enable_sm80_to_sm89INS1_16FlashAttnBwdSm80INS1_25CollectiveMainloopBwdSm80ILi2ELi2EN4cute5tupleIJNS5_1CILi128EEES8_NS7_ILi64EEEEEENS_10bfloat16_tEfNS_4arch4Sm80ELb0ELb0ELb1ELb0ELb1ELb0ELb0ELb0ELi2ELi4ELi4ELi4ELb0EEENS1_24CollectiveEpilogueBwdGQAISA_fSD_Li256ELb0ELb1EEENS1_19SingleTileSchedulerILb0ELb0ELb0ELi128EEEEEEEEEvNT_6ParamsE$_ZZN4cute7idx2crdIiNS_5tupleIJNS_1CILi32EEENS2_ILi4EEENS2_ILi2EEENS2_ILi1EEEEEENS1_IJS6_S3_NS2_ILi128EEENS2_ILi0EEEEEEEEDaRKT_RKT0_RKT1_ENKUlRKT_RKT0_E_clIS4_S3_EEDaSM_SP_ - $_ZN7cutlass13device_kernelIN5flash19enable_sm80_to_sm89INS1_16FlashAttnBwdSm80INS1_25CollectiveMainloopBwdSm80ILi2ELi2EN4cute5tupleIJNS5_1CILi128EEES8_NS7_ILi64EEEEEENS_10bfloat16_tEfNS_4arch4Sm80ELb0ELb0ELb1ELb0ELb1ELb0ELb0ELb0ELi2ELi4ELi4ELi4ELb0EEENS1_24CollectiveEpilogueBwdGQAISA_fSD_Li256ELb0ELb1EEENS1_19SingleTileSchedulerILb0ELb0ELb0ELi128EEEEEEEEEvNT_6ParamsE$_ZZN4cute7idx2crdIiNS_5tupleIJNS_1CILi32EEENS2_ILi4EEENS2_ILi2EEENS2_ILi1EEEEEENS1_IJS6_S3_NS2_ILi128EEENS2_ILi0EEEEEEEEDaRKT_RKT0_RKT1_ENKUlRKT_RKT0_E_clIS3_S6_EEDaSM_SP_)
$_ZN7cutlass13device_kernelIN5flash19enable_sm80_to_sm89INS1_16FlashAttnBwdSm80INS1_25CollectiveMainloopBwdSm80ILi2ELi2EN4cute5tupleIJNS5_1CILi128EEES8_NS7_ILi64EEEEEENS_10bfloat16_tEfNS_4arch4Sm80ELb0ELb0ELb1ELb0ELb1ELb0ELb0ELb0ELi2ELi4ELi4ELi4ELb0EEENS1_24CollectiveEpilogueBwdGQAISA_fSD_Li256ELb0ELb1EEENS1_19SingleTileSchedulerILb0ELb0ELb0ELi128EEEEEEEEEvNT_6ParamsE$_ZZN4cute7idx2crdIiNS_5tupleIJNS_1CILi32EEENS2_ILi4EEENS2_ILi2EEENS2_ILi1EEEEEENS1_IJS6_S3_NS2_ILi128EEENS2_ILi0EEEEEEEEDaRKT_RKT0_RKT1_ENKUlRKT_RKT0_E_clIS3_S6_EEDaSM_SP_:
[----:B------:R-:W-:Y:S01]  /*f2b0*/  SHF.R.S32.HI R3, RZ, 0x1f, R2 ;  /* 0x0000001fff037819 */ /* 0x000fe20000011402 */
[----:B------:R-:W-:Y:S02]  /*f2c0*/  IMAD.MOV.U32 R8, RZ, RZ, R6 ;  /* 0x000000ffff087224 */ /* 0x000fe400078e0006 */
[----:B------:R-:W-:Y:S01]  /*f2d0*/  IMAD.MOV.U32 R9, RZ, RZ, 0x0 ;  /* 0x00000000ff097424 */ /* 0x000fe200078e00ff */
[----:B------:R-:W-:-:S04]  /*f2e0*/  LEA.HI R3, R3, R2, RZ, 0x5 ;  /* 0x0000000203037211 */ /* 0x000fc800078f28ff */
[----:B------:R-:W-:-:S05]  /*f2f0*/  LOP3.LUT R3, R3, 0xffffffe0, RZ, 0xc0, !PT ;  /* 0xffffffe003037812 */ /* 0x000fca00078ec0ff */
[----:B------:R-:W-:Y:S01]  /*f300*/  IMAD.IADD R10, R2, 0x1, -R3 ;  /* 0x00000001020a7824 */ /* 0x000fe200078e0a03 */
[----:B------:R-:W-:Y:S06]  /*f310*/  RET.REL.NODEC R8 `(_ZN7cutlass13device_kernelIN5flash19enable_sm80_to_sm89INS1_16FlashAttnBwdSm80INS1_25CollectiveMainloopBwdSm80ILi2ELi2EN4cute5tupleIJNS5_1CILi128EEES8_NS7_ILi64EEEEEENS_10bfloat16_tEfNS_4arch4Sm80ELb0ELb0ELb1ELb0ELb1ELb0ELb0ELb0ELi2ELi4ELi4ELi4ELb0EEENS1_24CollectiveEpilogueBwdGQAISA_fSD_Li256ELb0ELb1EEENS1_19SingleTileSchedulerILb0ELb0ELb0ELi128EEEEEEEEEvNT_6ParamsE) ;  /* 0xffff0ce008007950 */ /* 0x000fec0003c3ffff */
        .type           $_ZN7cutlass13device_kernelIN5flash19enable_sm80_to_sm89INS1_16FlashAttnBwdSm80INS1_25CollectiveMainloopBwdSm80ILi2ELi2EN4cute5tupleIJNS5_1CILi128EEES8_NS7_ILi64EEEEEENS_10bfloat16_tEfNS_4arch4Sm80ELb0ELb0ELb1ELb0ELb1ELb0ELb0ELb0ELi2ELi4ELi4ELi4ELb0EEENS1_24CollectiveEpilogueBwdGQAISA_fSD_Li256ELb0ELb1EEENS1_19SingleTileSchedulerILb0ELb0ELb0ELi128EEEEEEEEEvNT_6ParamsE$_ZZN4cute7idx2crdIiNS_5tupleIJNS_1CILi32EEENS2_ILi4EEENS2_ILi2EEENS2_ILi1EEEEEENS1_IJS6_S3_NS2_ILi128EEENS2_ILi0EEEEEEEEDaRKT_RKT0_RKT1_ENKUlRKT_RKT0_E_clIS4_S3_EEDaSM_SP_,@function
        .size           $_ZN7cutlass13device_kernelIN5flash19enable_sm80_to_sm89INS1_16FlashAttnBwdSm80INS1_25CollectiveMainloopBwdSm80ILi2ELi2EN4cute5tupleIJNS5_1CILi128EEES8_NS7_ILi64EEEEEENS_10bfloat16_tEfNS_4arch4Sm80ELb0ELb0ELb1ELb0ELb1ELb0ELb0ELb0ELi2ELi4ELi4ELi4ELb0EEENS1_24CollectiveEpilogueBwdGQAISA_fSD_Li256ELb0ELb1EEENS1_19SingleTileSchedulerILb0ELb0ELb0ELi128EEEEEEEEEvNT_6ParamsE$_ZZN4cute7idx2crdIiNS_5tupleIJNS_1CILi32EEENS2_ILi4EEENS2_ILi2EEENS2_ILi1EEEEEENS1_IJS6_S3_NS2_ILi128EEENS2_ILi0EEEEEEEEDaRKT_RKT0_RKT1_ENKUlRKT_RKT0_E_clIS4_S3_EEDaSM_SP_,($_ZN7cutlass13device_kernelIN5flash19enable_sm80_to_sm89INS1_16FlashAttnBwdSm80INS1_25CollectiveMainloopBwdSm80ILi2ELi2EN4cute5tupleIJNS5_1CILi128EEES8_NS7_ILi64EEEEEENS_10bfloat16_tEfNS_4arch4Sm80ELb0ELb0ELb1ELb0ELb1ELb0ELb0ELb0ELi2ELi4ELi4ELi4ELb0EEENS1_24CollectiveEpilogueBwdGQAISA_fSD_Li256ELb0ELb1EEENS1_19SingleTileSchedulerILb0ELb0ELb0ELi128EEEEEEEEEvNT_6ParamsE$_ZZN4cute7idx2crdIiNS_5tupleIJNS_1CILi32EEENS2_ILi4EEENS2_ILi2EEENS2_ILi1EEEEEENS1_IJS6_S3_NS2_ILi128EEENS2_ILi0EEEEEEEEDaRKT_RKT0_RKT1_ENKUlRKT_RKT0_E_clIS5_S8_EEDaSM_SP_ - $_ZN7cutlass13device_kernelIN5flash19enable_sm80_to_sm89INS1_16FlashAttnBwdSm80INS1_25CollectiveMainloopBwdSm80ILi2ELi2EN4cute5tupleIJNS5_1CILi128EEES8_NS7_ILi64EEEEEENS_10bfloat16_tEfNS_4arch4Sm80ELb0ELb0ELb1ELb0ELb1ELb0ELb0ELb0ELi2ELi4ELi4ELi4ELb0EEENS1_24CollectiveEpilogueBwdGQAISA_fSD_Li256ELb0ELb1EEENS1_19SingleTileSchedulerILb0ELb0ELb0ELi128EEEEEEEEEvNT_6ParamsE$_ZZN4cute7idx2crdIiNS_5tupleIJNS_1CILi32EEENS2_ILi4EEENS2_ILi2EEENS2_ILi1EEEEEENS1_IJS6_S3_NS2_ILi128EEENS2_ILi0EEEEEEEEDaRKT_RKT0_RKT1_ENKUlRKT_RKT0_E_clIS4_S3_EEDaSM_SP_)
$_ZN7cutlass13device_kernelIN5flash19enable_sm80_to_sm89INS1_16FlashAttnBwdSm80INS1_25CollectiveMainloopBwdSm80ILi2ELi2EN4cute5tupleIJNS5_1CILi128EEES8_NS7_ILi64EEEEEENS_10bfloat16_tEfNS_4arch4Sm80ELb0ELb0ELb1ELb0ELb1ELb0ELb0ELb0ELi2ELi4ELi4ELi4ELb0EEENS1_24CollectiveEpilogueBwdGQAISA_fSD_Li256ELb0ELb1EEENS1_19SingleTileSchedulerILb0ELb0ELb0ELi128EEEEEEEEEvNT_6ParamsE$_ZZN4cute7idx2crdIiNS_5tupleIJNS_1CILi32EEENS2_ILi4EEENS2_ILi2EEENS2_ILi1EEEEEENS1_IJS6_S3_NS2_ILi128EEENS2_ILi0EEEEEEEEDaRKT_RKT0_RKT1_ENKUlRKT_RKT0_E_clIS4_S3_EEDaSM_SP_:
        /* <DEDUP_REMOVED lines=9> */
[----:B------:R-:W-:Y:S06]  /*f3b0*/  RET.REL.NODEC R50 `(_ZN7cutlass13device_kernelIN5flash19enable_sm80_to_sm89INS1_16FlashAttnBwdSm80INS1_25CollectiveMainloopBwdSm80ILi2ELi2EN4cute5tupleIJNS5_1CILi128EEES8_NS7_ILi64EEEEEENS_10bfloat16_tEfNS_4arch4Sm80ELb0ELb0ELb1ELb0ELb1ELb0ELb0ELb0ELi2ELi4ELi4ELi4ELb0EEENS1_24CollectiveEpilogueBwdGQAISA_fSD_Li256ELb0ELb1EEENS1_19SingleTileSchedulerILb0ELb0ELb0ELi128EEEEEEEEEvNT_6ParamsE) ;  /* 0xffff0c4032007950 */ /* 0x000fec0003c3ffff */
        .type           $_ZN7cutlass13device_kernelIN5flash19enable_sm80_to_sm89INS1_16FlashAttnBwdSm80INS1_25CollectiveMainloopBwdSm80ILi2ELi2EN4cute5tupleIJNS5_1CILi128EEES8_NS7_ILi64EEEEEENS_10bfloat16_tEfNS_4arch4Sm80ELb0ELb0ELb1ELb0ELb1ELb0ELb0ELb0ELi2ELi4ELi4ELi4ELb0EEENS1_24CollectiveEpilogueBwdGQAISA_fSD_Li256ELb0ELb1EEENS1_19SingleTileSchedulerILb0ELb0ELb0ELi128EEEEEEEEEvNT_6ParamsE$_ZZN4cute7idx2crdIiNS_5tupleIJNS_1CILi32EEENS2_ILi4EEENS2_ILi2EEENS2_ILi1EEEEEENS1_IJS6_S3_NS2_ILi128EEENS2_ILi0EEEEEEEEDaRKT_RKT0_RKT1_ENKUlRKT_RKT0_E_clIS5_S8_EEDaSM_SP_,@function
        .size           $_ZN7cutlass13device_kernelIN5flash19enable_sm80_to_sm89INS1_16FlashAttnBwdSm80INS1_25CollectiveMainloopBwdSm80ILi2ELi2EN4cute5tupleIJNS5_1CILi128EEES8_NS7_ILi64EEEEEENS_10bfloat16_tEfNS_4arch4Sm80ELb0ELb0ELb1ELb0ELb1ELb0ELb0ELb0ELi2ELi4ELi4ELi4ELb0EEENS1_24CollectiveEpilogueBwdGQAISA_fSD_Li256ELb0ELb1EEENS1_19SingleTileSchedulerILb0ELb0ELb0ELi128EEEEEEEEEvNT_6ParamsE$_ZZN4cute7idx2crdIiNS_5tupleIJNS_1CILi32EEENS2_ILi4EEENS2_ILi2EEENS2_ILi1EEEEEENS1_IJS6_S3_NS2_ILi128EEENS2_ILi0EEEEEEEEDaRKT_RKT0_RKT1_ENKUlRKT_RKT0_E_clIS5_S8_EEDaSM_SP_,($_ZN7cutlass13device_kernelIN5flash19enable_sm80_to_sm89INS1_16FlashAttnBwdSm80INS1_25CollectiveMainloopBwdSm80ILi2ELi2EN4cute5tupleIJNS5_1CILi128EEES8_NS7_ILi64EEEEEENS_10bfloat16_tEfNS_4arch4Sm80ELb0ELb0ELb1ELb0ELb1ELb0ELb0ELb0ELi2ELi4ELi4ELi4ELb0EEENS1_24CollectiveEpilogueBwdGQAISA_fSD_Li256ELb0ELb1EEENS1_19SingleTileSchedulerILb0ELb0ELb0ELi128EEEEEEEEEvNT_6ParamsE$_ZZN4cute9transformINS_15ArithmeticTupleIJiiEEEZNS_14transform_leafIS2_NS_8identityEEEDaRKT_OT0_EUlRKT_E_EEDaS7_S9_ENKUlDpSC_E_clIJiiEEEDaSE_ - $_ZN7cutlass13device_kernelIN5flash19enable_sm80_to_sm89INS1_16FlashAttnBwdSm80INS1_25CollectiveMainloopBwdSm80ILi2ELi2EN4cute5tupleIJNS5_1CILi128EEES8_NS7_ILi64EEEEEENS_10bfloat16_tEfNS_4arch4Sm80ELb0ELb0ELb1ELb0ELb1ELb0ELb0ELb0ELi2ELi4ELi4ELi4ELb0EEENS1_24CollectiveEpilogueBwdGQAISA_fSD_Li256ELb0ELb1EEENS1_19SingleTileSchedulerILb0ELb0ELb0ELi128EEEEEEEEEvNT_6ParamsE$_ZZN4cute7idx2crdIiNS_5tupleIJNS_1CILi32EEENS2_ILi4EEENS2_ILi2EEENS2_ILi1EEEEEENS1_IJS6_S3_NS2_ILi128EEENS2_ILi0EEEEEEEEDaRKT_RKT0_RKT1_ENKUlRKT_RKT0_E_clIS5_S8_EEDaSM_SP_)
$_ZN7cutlass13device_kernelIN5flash19enable_sm80_to_sm89INS1_16FlashAttnBwdSm80INS1_25CollectiveMainloopBwdSm80ILi2ELi2EN4cute5tupleIJNS5_1CILi128EEES8_NS7_ILi64EEEEEENS_10bfloat16_tEfNS_4arch4Sm80ELb0ELb0ELb1ELb0ELb1ELb0ELb0ELb0ELi2ELi4ELi4ELi4ELb0EEENS1_24CollectiveEpilogueBwdGQAISA_fSD_Li256ELb0ELb1EEENS1_19SingleTileSchedulerILb0ELb0ELb0ELi128EEEEEEEEEvNT_6ParamsE$_ZZN4cute7idx2crdIiNS_5tupleIJNS_1CILi32EEENS2_ILi4EEENS2_ILi2EEENS2_ILi1EEEEEENS1_IJS6_S3_NS2_ILi128EEENS2_ILi0EEEEEEEEDaRKT_RKT0_RKT1_ENKUlRKT_RKT0_E_clIS5_S8_EEDaSM_SP_:
        /* <DEDUP_REMOVED lines=8> */
[----:B------:R-:W-:Y:S06]  /*f440*/  RET.REL.NODEC R8 `(_ZN7cutlass13device_kernelIN5flash19enable_sm80_to_sm89INS1_16FlashAttnBwdSm80INS1_25CollectiveMainloopBwdSm80ILi2ELi2EN4cute5tupleIJNS5_1CILi128EEES8_NS7_ILi64EEEEEENS_10bfloat16_tEfNS_4arch4Sm80ELb0ELb0ELb1ELb0ELb1ELb0ELb0ELb0ELi2ELi4ELi4ELi4ELb0EEENS1_24CollectiveEpilogueBwdGQAISA_fSD_Li256ELb0ELb1EEENS1_19SingleTileSchedulerILb0ELb0ELb0ELi128EEEEEEEEEvNT_6ParamsE) ;  /* 0xffff0bb008007950 */ /* 0x000fec0003c3ffff */
        .type           $_ZN7cutlass13device_kernelIN5flash19enable_sm80_to_sm89INS1_16FlashAttnBwdSm80INS1_25CollectiveMainloopBwdSm80ILi2ELi2EN4cute5tupleIJNS5_1CILi128EEES8_NS7_ILi64EEEEEENS_10bfloat16_tEfNS_4arch4Sm80ELb0ELb0ELb1ELb0ELb1ELb0ELb0ELb0ELi2ELi4ELi4ELi4ELb0EEENS1_24CollectiveEpilogueBwdGQAISA_fSD_Li256ELb0ELb1EEENS1_19SingleTileSchedulerILb0ELb0ELb0ELi128EEEEEEEEEvNT_6ParamsE$_ZZN4cute9transformINS_15ArithmeticTupleIJiiEEEZNS_14transform_leafIS2_NS_8identityEEEDaRKT_OT0_EUlRKT_E_EEDaS7_S9_ENKUlDpSC_E_clIJiiEEEDaSE_,@function
        .size           $_ZN7cutlass13device_kernelIN5flash19enable_sm80_to_sm89INS1_16FlashAttnBwdSm80INS1_25CollectiveMainloopBwdSm80ILi2ELi2EN4cute5tupleIJNS5_1CILi128EEES8_NS7_ILi64EEEEEENS_10bfloat16_tEfNS_4arch4Sm80ELb0ELb0ELb1ELb0ELb1ELb0ELb0ELb0ELi2ELi4ELi4ELi4ELb0EEENS1_24CollectiveEpilogueBwdGQAISA_fSD_Li256ELb0ELb1EEENS1_19SingleTileSchedulerILb0ELb0ELb0ELi128EEEEEEEEEvNT_6ParamsE$_ZZN4cute9transformINS_15ArithmeticTupleIJiiEEEZNS_14transform_leafIS2_NS_8identityEEEDaRKT_OT0_EUlRKT_E_EEDaS7_S9_ENKUlDpSC_E_clIJiiEEEDaSE_,($_ZN7cutlass13device_kernelIN5flash19enable_sm80_to_sm89INS1_16FlashAttnBwdSm80INS1_25CollectiveMainloopBwdSm80ILi2ELi2EN4cute5tupleIJNS5_1CILi128EEES8_NS7_ILi64EEEEEENS_10bfloat16_tEfNS_4arch4Sm80ELb0ELb0ELb1ELb0ELb1ELb0ELb0ELb0ELi2ELi4ELi4ELi4ELb0EEENS1_24CollectiveEpilogueBwdGQAISA_fSD_Li256ELb0ELb1EEENS1_19SingleTileSchedulerILb0ELb0ELb0ELi128EEEEEEEEEvNT_6ParamsE$_ZZN4cute9transformINS_5tupleIJNS_1CILi32EEENS2_ILi4EEENS2_ILi2EEENS2_ILi1EEEEEENS1_IJS6_S3_NS2_ILi128EEENS2_ILi0EEEEEEZNS_7idx2crdIiS7_SA_EEDaRKT_RKT0_RKT1_EUlRKT_RKT0_E_EEDaSE_SH_OSI_ENKUlDpSN_E_clIJiiiS9_EEEDaST_ - $_ZN7cutlass13device_kernelIN5flash19enable_sm80_to_sm89INS1_16FlashAttnBwdSm80INS1_25CollectiveMainloopBwdSm80ILi2ELi2EN4cute5tupleIJNS5_1CILi128EEES8_NS7_ILi64EEEEEENS_10bfloat16_tEfNS_4arch4Sm80ELb0ELb0ELb1ELb0ELb1ELb0ELb0ELb0ELi2ELi4ELi4ELi4ELb0EEENS1_24CollectiveEpilogueBwdGQAISA_fSD_Li256ELb0ELb1EEENS1_19SingleTileSchedulerILb0ELb0ELb0ELi128EEEEEEEEEvNT_6ParamsE$_ZZN4cute9transformINS_15ArithmeticTupleIJiiEEEZNS_14transform_leafIS2_NS_8identityEEEDaRKT_OT0_EUlRKT_E_EEDaS7_S9_ENKUlDpSC_E_clIJiiEEEDaSE_)
$_ZN7cutlass13device_kernelIN5flash19enable_sm80_to_sm89INS1_16FlashAttnBwdSm80INS1_25CollectiveMainloopBwdSm80ILi2ELi2EN4cute5tupleIJNS5_1CILi128EEES8_NS7_ILi64EEEEEENS_10bfloat16_tEfNS_4arch4Sm80ELb0ELb0ELb1ELb0ELb1ELb0ELb0ELb0ELi2ELi4ELi4ELi4ELb0EEENS1_24CollectiveEpilogueBwdGQAISA_fSD_Li256ELb0ELb1EEENS1_19SingleTileSchedulerILb0ELb0ELb0ELi128EEEEEEEEEvNT_6ParamsE$_ZZN4cute9transformINS_15ArithmeticTupleIJiiEEEZNS_14transform_leafIS2_NS_8identityEEEDaRKT_OT0_EUlRKT_E_EEDaS7_S9_ENKUlDpSC_E_clIJiiEEEDaSE_:
[----:B------:R-:W-:Y:S01]  /*f450*/  IADD3 R3, R1, 0x1688, RZ ;  /* 0x0000168801037810 */ /* 0x000fe20007ffe0ff */
[----:B------:R-:W-:Y:S01]  /*f460*/  IMAD.MOV.U32 R2, RZ, RZ, R11 ;  /* 0x000000ffff027224 */ /* 0x000fe200078e000b */
[----:B------:R-:W-:Y:S02]  /*f470*/  MOV R8, 0xf4a0 ;  /* 0x0000f4a000087802 */ /* 0x000fe40000000f00 */
[----:B------:R-:W-:Y:S02]  /*f480*/  IADD3 R3, R3, c[0x0][0x20], RZ ;  /* 0x0000080003037a10 */ /* 0x000fe40007ffe0ff */
[----:B------:R-:W-:Y:S05]  /*f490*/  CALL.REL.NOINC `($_ZN7cutlass13device_kernelIN5flash19enable_sm80_to_sm89INS1_16FlashAttnBwdSm80INS1_25CollectiveMainloopBwdSm80ILi2ELi2EN4cute5tupleIJNS5_1CILi128EEES8_NS7_ILi64EEEEEENS_10bfloat16_tEfNS_4arch4Sm80ELb0ELb0ELb1ELb0ELb1ELb0ELb0ELb0ELi2ELi4ELi4ELi4ELb0EEENS1_24CollectiveEpilogueBwdGQAISA_fSD_Li256ELb0ELb1EEENS1_19SingleTileSchedulerILb0ELb0ELb0ELi128EEEEEEEEEvNT_6ParamsE$_ZN4cute3eso3ESOILb0ELb0EJiiEEC2ERKiS4_) ;  /* 0xffff6f7000007944 */ /* 0x000fea0003c3ffff */
[----:B-1----:R1:W5:Y:S01]  /*f4a0*/  LDL.64 R2, [R1+0x1688] ;  /* 0x0016880001027983 */ /* 0x0023620000100a00 */
[----:B------:R-:W-:Y:S02]  /*f4b0*/  MOV R8, R6 ;  /* 0x0000000600087202 */ /* 0x000fe40000000f00 */
[----:B------:R-:W-:-:S04]  /*f4c0*/  MOV R9, 0x0 ;  /* 0x0000000000097802 */ /* 0x000fc80000000f00 */
[----:B------:R-:W-:Y:S05]  /*f4d0*/  RET.REL.NODEC R8 `(_ZN7cutlass13device_kernelIN5flash19enable_sm80_to_sm89INS1_16FlashAttnBwdSm80INS1_25CollectiveMainloopBwdSm80ILi2ELi2EN4cute5tupleIJNS5_1CILi128EEES8_NS7_ILi64EEEEEENS_10bfloat16_tEfNS_4arch4Sm80ELb0ELb0ELb1ELb0ELb1ELb0ELb0ELb0ELi2ELi4ELi4ELi4ELb0EEENS1_24CollectiveEpilogueBwdGQAISA_fSD_Li256ELb0ELb1EEENS1_19SingleTileSchedulerILb0ELb0ELb0ELi128EEEEEEEEEvNT_6ParamsE) ;  /* 0xffff0b2008007950 */ /* 0x000fea0003c3ffff */
        .type           $_ZN7cutlass13device_kernelIN5flash19enable_sm80_to_sm89INS1_16FlashAttnBwdSm80INS1_25CollectiveMainloopBwdSm80ILi2ELi2EN4cute5tupleIJNS5_1CILi128EEES8_NS7_ILi64EEEEEENS_10bfloat16_tEfNS_4arch4Sm80ELb0ELb0ELb1ELb0ELb1ELb0ELb0ELb0ELi2ELi4ELi4ELi4ELb0EEENS1_24CollectiveEpilogueBwdGQAISA_fSD_Li256ELb0ELb1EEENS1_19SingleTileSchedulerILb0ELb0ELb0ELi128EEEEEEEEEvNT_6ParamsE$_ZZN4cute9transformINS_5tupleIJNS_1CILi32EEENS2_ILi4EEENS2_ILi2EEENS2_ILi1EEEEEENS1_IJS6_S3_NS2_ILi128EEENS2_ILi0EEEEEEZNS_7idx2crdIiS7_SA_EEDaRKT_RKT0_RKT1_EUlRKT_RKT0_E_EEDaSE_SH_OSI_ENKUlDpSN_E_clIJiiiS9_EEEDaST_,@function
        .size           $_ZN7cutlass13device_kernelIN5flash19enable_sm80_to_sm89INS1_16FlashAttnBwdSm80INS1_25CollectiveMainloopBwdSm80ILi2ELi2EN4cute5tupleIJNS5_1CILi128EEES8_NS7_ILi64EEEEEENS_10bfloat16_tEfNS_4arch4Sm80ELb0ELb0ELb1ELb0ELb1ELb0ELb0ELb0ELi2ELi4ELi4ELi4ELb0EEENS1_24CollectiveEpilogueBwdGQAISA_fSD_Li256ELb0ELb1EEENS1_19SingleTileSchedulerILb0ELb0ELb0ELi128EEEEEEEEEvNT_6ParamsE$_ZZN4cute9transformINS_5tupleIJNS_1CILi32EEENS2_ILi4EEENS2_ILi2EEENS2_ILi1EEEEEENS1_IJS6_S3_NS2_ILi128EEENS2_ILi0EEEEEEZNS_7idx2crdIiS7_SA_EEDaRKT_RKT0_RKT1_EUlRKT_RKT0_E_EEDaSE_SH_OSI_ENKUlDpSN_E_clIJiiiS9_EEEDaST_,($_ZN7cutlass13device_kernelIN5flash19enable_sm80_to_sm89INS1_16FlashAttnBwdSm80INS1_25CollectiveMainloopBwdSm80ILi2ELi2EN4cute5tupleIJNS5_1CILi128EEES8_NS7_ILi64EEEEEENS_10bfloat16_tEfNS_4arch4Sm80ELb0ELb0ELb1ELb0ELb1ELb0ELb0ELb0ELi2ELi4ELi4ELi4ELb0EEENS1_24CollectiveEpilogueBwdGQAISA_fSD_Li256ELb0ELb1EEENS1_19SingleTileSchedulerILb0ELb0ELb0ELi128EEEEEEEEEvNT_6ParamsE$_ZZN4cute9transformINS_5tupleIJiiNS_1CILi0EEEEEENS1_IJNS1_IJNS2_ILi4EEENS2_ILi8EEEEEENS2_ILi2EEENS2_ILi1EEEEEEZNS_7idx2crdIS4_SA_EEDaRKT_RKT0_EUlRKT_RKT0_E_EEDaSE_SH_OT1_ENKUlDpSK_E_clIJNS1_IJiiEEEiS3_EEEDaSR_ - $_ZN7cutlass13device_kernelIN5flash19enable_sm80_to_sm89INS1_16FlashAttnBwdSm80INS1_25CollectiveMainloopBwdSm80ILi2ELi2EN4cute5tupleIJNS5_1CILi128EEES8_NS7_ILi64EEEEEENS_10bfloat16_tEfNS_4arch4Sm80ELb0ELb0ELb1ELb0ELb1ELb0ELb0ELb0ELi2ELi4ELi4ELi4ELb0EEENS1_24CollectiveEpilogueBwdGQAISA_fSD_Li256ELb0ELb1EEENS1_19SingleTileSchedulerILb0ELb0ELb0ELi128EEEEEEEEEvNT_6ParamsE$_ZZN4cute9transformINS_5tupleIJNS_1CILi32EEENS2_ILi4EEENS2_ILi2EEENS2_ILi1EEEEEENS1_IJS6_S3_NS2_ILi128EEENS2_ILi0EEEEEEZNS_7idx2crdIiS7_SA_EEDaRKT_RKT0_RKT1_EUlRKT_RKT0_E_EEDaSE_SH_OSI_ENKUlDpSN_E_clIJiiiS9_EEEDaST_)
$_ZN7cutlass13device_kernelIN5flash19enable_sm80_to_sm89INS1_16FlashAttnBwdSm80INS1_25CollectiveMainloopBwdSm80ILi2ELi2EN4cute5tupleIJNS5_1CILi128EEES8_NS7_ILi64EEEEEENS_10bfloat16_tEfNS_4arch4Sm80ELb0ELb0ELb1ELb0ELb1ELb0ELb0ELb0ELi2ELi4ELi4ELi4ELb0EEENS1_24CollectiveEpilogueBwdGQAISA_fSD_Li256ELb0ELb1EEENS1_19SingleTileSchedulerILb0ELb0ELb0ELi128EEEEEEEEEvNT_6ParamsE$_ZZN4cute9transformINS_5tupleIJNS_1CILi32EEENS2_ILi4EEENS2_ILi2EEENS2_ILi1EEEEEENS1_IJS6_S3_NS2_ILi128EEENS2_ILi0EEEEEEZNS_7idx2crdIiS7_SA_EEDaRKT_RKT0_RKT1_EUlRKT_RKT0_E_EEDaSE_SH_OSI_ENKUlDpSN_E_clIJiiiS9_EEEDaST_:
[----:B------:R-:W-:Y:S02]  /*f4e0*/  IADD3 R3, R1, 0x13b8, RZ ;  /* 0x000013b801037810 */ /* 0x000fe40007ffe0ff */
[----:B------:R-:W-:Y:S02]  /*f4f0*/  MOV R8, 0xf520 ;  /* 0x0000f52000087802 */ /* 0x000fe40000000f00 */
[----:B------:R-:W-:Y:S02]  /*f500*/  IADD3 R3, R3, c[0x0][0x20], RZ ;  /* 0x0000080003037a10 */ /* 0x000fe40007ffe0ff */
[----:B------:R-:W-:Y:S05]  /*f510*/  CALL.REL.NOINC `($_ZN7cutlass13device_kernelIN5flash19enable_sm80_to_sm89INS1_16FlashAttnBwdSm80INS1_25CollectiveMainloopBwdSm80ILi2ELi2EN4cute5tupleIJNS5_1CILi128EEES8_NS7_ILi64EEEEEENS_10bfloat16_tEfNS_4arch4Sm80ELb0ELb0ELb1ELb0ELb1ELb0ELb0ELb0ELi2ELi4ELi4ELi4ELb0EEENS1_24CollectiveEpilogueBwdGQAISA_fSD_Li256ELb0ELb1EEENS1_19SingleTileSchedulerILb0ELb0ELb0ELi128EEEEEEEEEvNT_6ParamsE$_ZN4cute3eso3ESOILb0ELb0EJiiiNS_1CILi0EEEEEC2ERKiS6_S6_RKS3_) ;  /* 0xffff726000007944 */ /* 0x000fea0003c3ffff */
[----:B------:R2:W5:Y:S04]  /*f520*/  LDL R5, [R1+0x13c0] ;  /* 0x0013c00001057983 */ /* 0x0005680000100800 */
[----:B-1----:R2:W5:Y:S01]  /*f530*/  LDL.64 R2, [R1+0x13b8] ;  /* 0x0013b80001027983 */ /* 0x0025620000100a00 */
[----:B------:R-:W-:Y:S02]  /*f540*/  MOV R8, R6 ;  /* 0x0000000600087202 */ /* 0x000fe40000000f00 */
[----:B------:R-:W-:-:S04]  /*f550*/  MOV R9, 0x0 ;  /* 0x0000000000097802 */ /* 0x000fc80000000f00 */
[----:B------:R-:W-:Y:S05]  /*f560*/  RET.REL.NODEC R8 `(_ZN7cutlass13device_kernelIN5flash19enable_sm80_to_sm89INS1_16FlashAttnBwdSm80INS1_25CollectiveMainloopBwdSm80ILi2ELi2EN4cute5tupleIJNS5_1CILi128EEES8_NS7_ILi64EEEEEENS_10bfloat16_tEfNS_4arch4Sm80ELb0ELb0ELb1ELb0ELb1ELb0ELb0ELb0ELi2ELi4ELi4ELi4ELb0EEENS1_24CollectiveEpilogueBwdGQAISA_fSD_Li256ELb0ELb1EEENS1_19SingleTileSchedulerILb0ELb0ELb0ELi128EEEEEEEEEvNT_6ParamsE) ;  /* 0xffff0a9008007950 */ /* 0x000fea0003c3ffff */
        .type           $_ZN7cutlass13device_kernelIN5flash19enable_sm80_to_sm89INS1_16FlashAttnBwdSm80INS1_25CollectiveMainloopBwdSm80ILi2ELi2EN4cute5tupleIJNS5_1CILi128EEES8_NS7_ILi64EEEEEENS_10bfloat16_tEfNS_4arch4Sm80ELb0ELb0ELb1ELb0ELb1ELb0ELb0ELb0ELi2ELi4ELi4ELi4ELb0EEENS1_24CollectiveEpilogueBwdGQAISA_fSD_Li256ELb0ELb1EEENS1_19SingleTileSchedulerILb0ELb0ELb0ELi128EEEEEEEEEvNT_6ParamsE$_ZZN4cute9transformINS_5tupleIJiiNS_1CILi0EEEEEENS1_IJNS1_IJNS2_ILi4EEENS2_ILi8EEEEEENS2_ILi2EEENS2_ILi1EEEEEEZNS_7idx2crdIS4_SA_EEDaRKT_RKT0_EUlRKT_RKT0_E_EEDaSE_SH_OT1_ENKUlDpSK_E_clIJNS1_IJiiEEEiS3_EEEDaSR_,@function
        .size           $_ZN7cutlass13device_kernelIN5flash19enable_sm80_to_sm89INS1_16FlashAttnBwdSm80INS1_25CollectiveMainloopBwdSm80ILi2ELi2EN4cute5tupleIJNS5_1CILi128EEES8_NS7_ILi64EEEEEENS_10bfloat16_tEfNS_4arch4Sm80ELb0ELb0ELb1ELb0ELb1ELb0ELb0ELb0ELi2ELi4ELi4ELi4ELb0EEENS1_24CollectiveEpilogueBwdGQAISA_fSD_Li256ELb0ELb1EEENS1_19SingleTileSchedulerILb0ELb0ELb0ELi128EEEEEEEEEvNT_6ParamsE$_ZZN4cute9transformINS_5tupleIJiiNS_1CILi0EEEEEENS1_IJNS1_IJNS2_ILi4EEENS2_ILi8EEEEEENS2_ILi2EEENS2_ILi1EEEEEEZNS_7idx2crdIS4_SA_EEDaRKT_RKT0_EUlRKT_RKT0_E_EEDaSE_SH_OT1_ENKUlDpSK_E_clIJNS1_IJiiEEEiS3_EEEDaSR_,($_ZN7cutlass13device_kernelIN5flash19enable_sm80_to_sm89INS1_16FlashAttnBwdSm80INS1_25CollectiveMainloopBwdSm80ILi2ELi2EN4cute5tupleIJNS5_1CILi128EEES8_NS7_ILi64EEEEEENS_10bfloat16_tEfNS_4arch4Sm80ELb0ELb0ELb1ELb0ELb1ELb0ELb0ELb0ELi2ELi4ELi4ELi4ELb0EEENS1_24CollectiveEpilogueBwdGQAISA_fSD_Li256ELb0ELb1EEENS1_19SingleTileSchedulerILb0ELb0ELb0ELi128EEEEEEEEEvNT_6ParamsE$_ZZN4cute9transformINS_5tupleIJiiNS_1CILi0EEEEEENS1_IJNS1_IJNS2_ILi4EEENS2_ILi8EEEEEES5_NS2_ILi1EEEEEEZNS_7idx2crdIS4_S9_EEDaRKT_RKT0_EUlRKT_RKT0_E_EEDaSD_SG_OT1_ENKUlDpSJ_E_clIJNS1_IJiiEEEiS3_EEEDaSQ_ - $_ZN7cutlass13device_kernelIN5flash19enable_sm80_to_sm89INS1_16FlashAttnBwdSm80INS1_25CollectiveMainloopBwdSm80ILi2ELi2EN4cute5tupleIJNS5_1CILi128EEES8_NS7_ILi64EEEEEENS_10bfloat16_tEfNS_4arch4Sm80ELb0ELb0ELb1ELb0ELb1ELb0ELb0ELb0ELi2ELi4ELi4ELi4ELb0EEENS1_24CollectiveEpilogueBwdGQAISA_fSD_Li256ELb0ELb1EEENS1_19SingleTileSchedulerILb0ELb0ELb0ELi128EEEEEEEEEvNT_6ParamsE$_ZZN4cute9transformINS_5tupleIJiiNS_1CILi0EEEEEENS1_IJNS1_IJNS2_ILi4EEENS2_ILi8EEEEEENS2_ILi2EEENS2_ILi1EEEEEEZNS_7idx2crdIS4_SA_EEDaRKT_RKT0_EUlRKT_RKT0_E_EEDaSE_SH_OT1_ENKUlDpSK_E_clIJNS1_IJiiEEEiS3_EEEDaSR_)
$_ZN7cutlass13device_kernelIN5flash19enable_sm80_to_sm89INS1_16FlashAttnBwdSm80INS1_25CollectiveMainloopBwdSm80ILi2ELi2EN4cute5tupleIJNS5_1CILi128EEES8_NS7_ILi64EEEEEENS_10bfloat16_tEfNS_4arch4Sm80ELb0ELb0ELb1ELb0ELb1ELb0ELb0ELb0ELi2ELi4ELi4ELi4ELb0EEENS1_24CollectiveEpilogueBwdGQAISA_fSD_Li256ELb0ELb1EEENS1_19SingleTileSchedulerILb0ELb0ELb0ELi128EEEEEEEEEvNT_6ParamsE$_ZZN4cute9transformINS_5tupleIJiiNS_1CILi0EEEEEENS1_IJNS1_IJNS2_ILi4EEENS2_ILi8EEEEEENS2_ILi2EEENS2_ILi1EEEEEEZNS_7idx2crdIS4_SA_EEDaRKT_RKT0_EUlRKT_RKT0_E_EEDaSE_SH_OT1_ENKUlDpSK_E_clIJNS1_IJiiEEEiS3_EEEDaSR_:
[----:B------:R-:W-:Y:S02]  /*f570*/  IADD3 R3, R1, 0x1680, RZ ;  /* 0x0000168001037810 */ /* 0x000fe40007ffe0ff */
[----:B------:R-:W-:Y:S02]  /*f580*/  MOV R6, 0xf5b0 ;  /* 0x0000f5b000067802 */ /* 0x000fe40000000f00 */
[----:B------:R-:W-:Y:S02]  /*f590*/  IADD3 R3, R3, c[0x0][0x20], RZ ;  /* 0x0000080003037a10 */ /* 0x000fe40007ffe0ff */
[----:B------:R-:W-:Y:S05]  /*f5a0*/  CALL.REL.NOINC `($_ZN7cutlass13device_kernelIN5flash19enable_sm80_to_sm89INS1_16FlashAttnBwdSm80INS1_25CollectiveMainloopBwdSm80ILi2ELi2EN4cute5tupleIJNS5_1CILi128EEES8_NS7_ILi64EEEEEENS_10bfloat16_tEfNS_4arch4Sm80ELb0ELb0ELb1ELb0ELb1ELb0ELb0ELb0ELi2ELi4ELi4ELi4ELb0EEENS1_24CollectiveEpilogueBwdGQAISA_fSD_Li256ELb0ELb1EEENS1_19SingleTileSchedulerILb0ELb0ELb0ELi128EEEEEEEEEvNT_6ParamsE$_ZN4cute3eso3ESOILb0ELb0EJNS_5tupleIJiiEEEiNS_1CILi0EEEEEC2ERKS3_RKiRKS5_) ;  /* 0xffff630000007944 */ /* 0x000fea0003c3ffff */
[----:B------:R2:W5:Y:S04]  /*f5b0*/  LDL R34, [R1+0x1688] ;  /* 0x0016880001227983 */ /* 0x0005680000100800 */
[----:B-1----:R2:W5:Y:S01]  /*f5c0*/  LDL.64 R2, [R1+0x1680] ;  /* 0x0016800001027983 */ /* 0x0025620000100a00 */
[----:B------:R-:W-:-:S04]  /*f5d0*/  MOV R73, 0x0 ;  /* 0x0000000000497802 */ /* 0x000fc80000000f00 */
[----:B------:R-:W-:Y:S05]  /*f5e0*/  RET.REL.NODEC R72 `(_ZN7cutlass13device_kernelIN5flash19enable_sm80_to_sm89INS1_16FlashAttnBwdSm80INS1_25CollectiveMainloopBwdSm80ILi2ELi2EN4cute5tupleIJNS5_1CILi128EEES8_NS7_ILi64EEEEEENS_10bfloat16_tEfNS_4arch4Sm80ELb0ELb0ELb1ELb0ELb1ELb0ELb0ELb0ELi2ELi4ELi4ELi4ELb0EEENS1_24CollectiveEpilogueBwdGQAISA_fSD_Li256ELb0ELb1EEENS1_19SingleTileSchedulerILb0ELb0ELb0ELi128EEEEEEEEEvNT_6ParamsE) ;  /* 0xffff0a1048007950 */ /* 0x000fea0003c3ffff */
        .type           $_ZN7cutlass13device_kernelIN5flash19enable_sm80_to_sm89INS1_16FlashAttnBwdSm80INS1_25CollectiveMainloopBwdSm80ILi2ELi2EN4cute5tupleIJNS5_1CILi128EEES8_NS7_ILi64EEEEEENS_10bfloat16_tEfNS_4arch4Sm80ELb0ELb0ELb1ELb0ELb1ELb0ELb0ELb0ELi2ELi4ELi4ELi4ELb0EEENS1_24CollectiveEpilogueBwdGQAISA_fSD_Li256ELb0ELb1EEENS1_19SingleTileSchedulerILb0ELb0ELb0ELi128EEEEEEEEEvNT_6ParamsE$_ZZN4cute9transformINS_5tupleIJiiNS_1CILi0EEEEEENS1_IJNS1_IJNS2_ILi4EEENS2_ILi8EEEEEES5_NS2_ILi1EEEEEEZNS_7idx2crdIS4_S9_EEDaRKT_RKT0_EUlRKT_RKT0_E_EEDaSD_SG_OT1_ENKUlDpSJ_E_clIJNS1_IJiiEEEiS3_EEEDaSQ_,@function
        .size           $_ZN7cutlass13device_kernelIN5flash19enable_sm80_to_sm89INS1_16FlashAttnBwdSm80INS1_25CollectiveMainloopBwdSm80ILi2ELi2EN4cute5tupleIJNS5_1CILi128EEES8_NS7_ILi64EEEEEENS_10bfloat16_tEfNS_4arch4Sm80ELb0ELb0ELb1ELb0ELb1ELb0ELb0ELb0ELi2ELi4ELi4ELi4ELb0EEENS1_24CollectiveEpilogueBwdGQAISA_fSD_Li256ELb0ELb1EEENS1_19SingleTileSchedulerILb0ELb0ELb0ELi128EEEEEEEEEvNT_6ParamsE$_ZZN4cute9transformINS_5tupleIJiiNS_1CILi0EEEEEENS1_IJNS1_IJNS2_ILi4EEENS2_ILi8EEEEEES5_NS2_ILi1EEEEEEZNS_7idx2crdIS4_S9_EEDaRKT_RKT0_EUlRKT_RKT0_E_EEDaSD_SG_OT1_ENKUlDpSJ_E_clIJNS1_IJiiEEEiS3_EEEDaSQ_,($_ZN7cutlass13device_kernelIN5flash19enable_sm80_to_sm89INS1_16FlashAttnBwdSm80INS1_25CollectiveMainloopBwdSm80ILi2ELi2EN4cute5tupleIJNS5_1CILi128EEES8_NS7_ILi64EEEEEENS_10bfloat16_tEfNS_4arch4Sm80ELb0ELb0ELb1ELb0ELb1ELb0ELb0ELb0ELi2ELi4ELi4ELi4ELb0EEENS1_24CollectiveEpilogueBwdGQAISA_fSD_Li256ELb0ELb1EEENS1_19SingleTileSchedulerILb0ELb0ELb0ELi128EEEEEEEEEvNT_6ParamsE$_ZZN4cute9transformINS_5tupleIJiiiNS_1CILi0EEEEEENS1_IJNS2_ILi32EEENS2_ILi4EEENS2_ILi2EEENS2_ILi1EEEEEENS1_IJS8_S8_S8_S8_EEEZNS_7crd2crdIS4_S9_SA_EEDaRKT_RKT0_RKT1_EUlRKT_RKT0_RKT1_E_EEDaSE_SH_SK_OT2_ENKUlDpSN_E_clIJiiiS3_EEEDaSX_ - $_ZN7cutlass13device_kernelIN5flash19enable_sm80_to_sm89INS1_16FlashAttnBwdSm80INS1_25CollectiveMainloopBwdSm80ILi2ELi2EN4cute5tupleIJNS5_1CILi128EEES8_NS7_ILi64EEEEEENS_10bfloat16_tEfNS_4arch4Sm80ELb0ELb0ELb1ELb0ELb1ELb0ELb0ELb0ELi2ELi4ELi4ELi4ELb0EEENS1_24CollectiveEpilogueBwdGQAISA_fSD_Li256ELb0ELb1EEENS1_19SingleTileSchedulerILb0ELb0ELb0ELi128EEEEEEEEEvNT_6ParamsE$_ZZN4cute9transformINS_5tupleIJiiNS_1CILi0EEEEEENS1_IJNS1_IJNS2_ILi4EEENS2_ILi8EEEEEES5_NS2_ILi1EEEEEEZNS_7idx2crdIS4_S9_EEDaRKT_RKT0_EUlRKT_RKT0_E_EEDaSD_SG_OT1_ENKUlDpSJ_E_clIJNS1_IJiiEEEiS3_EEEDaSQ_)
$_ZN7cutlass13device_kernelIN5flash19enable_sm80_to_sm89INS1_16FlashAttnBwdSm80INS1_25CollectiveMainloopBwdSm80ILi2ELi2EN4cute5tupleIJNS5_1CILi128EEES8_NS7_ILi64EEEEEENS_10bfloat16_tEfNS_4arch4Sm80ELb0ELb0ELb1ELb0ELb1ELb0ELb0ELb0ELi2ELi4ELi4ELi4ELb0EEENS1_24CollectiveEpilogueBwdGQAISA_fSD_Li256ELb0ELb1EEENS1_19SingleTileSchedulerILb0ELb0ELb0ELi128EEEEEEEEEvNT_6ParamsE$_ZZN4cute9transformINS_5tupleIJiiNS_1CILi0EEEEEENS1_IJNS1_IJNS2_ILi4EEENS2_ILi8EEEEEES5_NS2_ILi1EEEEEEZNS_7idx2crdIS4_S9_EEDaRKT_RKT0_EUlRKT_RKT0_E_EEDaSD_SG_OT1_ENKUlDpSJ_E_clIJNS1_IJiiEEEiS3_EEEDaSQ_:
[----:B------:R-:W-:Y:S02]  /*f5f0*/  IADD3 R3, R1, 0x1680, RZ ;  /* 0x0000168001037810 */ /* 0x000fe40007ffe0ff */
[----:B------:R-:W-:Y:S02]  /*f600*/  MOV R6, 0xf630 ;  /* 0x0000f63000067802 */ /* 0x000fe40000000f00 */
[----:B------:R-:W-:Y:S02]  /*f610*/  IADD3 R3, R3, c[0x0][0x20], RZ ;  /* 0x0000080003037a10 */ /* 0x000fe40007ffe0ff */
[----:B------:R-:W-:Y:S05]  /*f620*/  CALL.REL.NOINC `($_ZN7cutlass13device_kernelIN5flash19enable_sm80_to_sm89INS1_16FlashAttnBwdSm80INS1_25CollectiveMainloopBwdSm80ILi2ELi2EN4cute5tupleIJNS5_1CILi128EEES8_NS7_ILi64EEEEEENS_10bfloat16_tEfNS_4arch4Sm80ELb0ELb0ELb1ELb0ELb1ELb0ELb0ELb0ELi2ELi4ELi4ELi4ELb0EEENS1_24CollectiveEpilogueBwdGQAISA_fSD_Li256ELb0ELb1EEENS1_19SingleTileSchedulerILb0ELb0ELb0ELi128EEEEEEEEEvNT_6ParamsE$_ZN4cute3eso3ESOILb0ELb0EJNS_5tupleIJiiEEEiNS_1CILi0EEEEEC2ERKS3_RKiRKS5_) ;  /* 0xffff628000007944 */ /* 0x000fea0003c3ffff */
[----:B------:R2:W5:Y:S04]  /*f630*/  LDL R33, [R1+0x1688] ;  /* 0x0016880001217983 */ /* 0x0005680000100800 */
[----:B-1----:R2:W5:Y:S01]  /*f640*/  LDL.64 R2, [R1+0x1680] ;  /* 0x0016800001027983 */ /* 0x0025620000100a00 */
[----:B------:R-:W-:Y:S02]  /*f650*/  MOV R8, R72 ;  /* 0x0000004800087202 */ /* 0x000fe40000000f00 */
[----:B------:R-:W-:-:S04]  /*f660*/  MOV R9, 0x0 ;  /* 0x0000000000097802 */ /* 0x000fc80000000f00 */
[----:B------:R-:W-:Y:S05]  /*f670*/  RET.REL.NODEC R8 `(_ZN7cutlass13device_kernelIN5flash19enable_sm80_to_sm89INS1_16FlashAttnBwdSm80INS1_25CollectiveMainloopBwdSm80ILi2ELi2EN4cute5tupleIJNS5_1CILi128EEES8_NS7_ILi64EEEEEENS_10bfloat16_tEfNS_4arch4Sm80ELb0ELb0ELb1ELb0ELb1ELb0ELb0ELb0ELi2ELi4ELi4ELi4ELb0EEENS1_24CollectiveEpilogueBwdGQAISA_fSD_Li256ELb0ELb1EEENS1_19SingleTileSchedulerILb0ELb0ELb0ELi128EEEEEEEEEvNT_6ParamsE) ;  /* 0xffff098008007950 */ /* 0x000fea0003c3ffff */
        .type           $_ZN7cutlass13device_kernelIN5flash19enable_sm80_to_sm89INS1_16FlashAttnBwdSm80INS1_25CollectiveMainloopBwdSm80ILi2ELi2EN4cute5tupleIJNS5_1CILi128EEES8_NS7_ILi64EEEEEENS_10bfloat16_tEfNS_4arch4Sm80ELb0ELb0ELb1ELb0ELb1ELb0ELb0ELb0ELi2ELi4ELi4ELi4ELb0EEENS1_24CollectiveEpilogueBwdGQAISA_fSD_Li256ELb0ELb1EEENS1_19SingleTileSchedulerILb0ELb0ELb0ELi128EEEEEEEEEvNT_6ParamsE$_ZZN4cute9transformINS_5tupleIJiiiNS_1CILi0EEEEEENS1_IJNS2_ILi32EEENS2_ILi4EEENS2_ILi2EEENS2_ILi1EEEEEENS1_IJS8_S8_S8_S8_EEEZNS_7crd2crdIS4_S9_SA_EEDaRKT_RKT0_RKT1_EUlRKT_RKT0_RKT1_E_EEDaSE_SH_SK_OT2_ENKUlDpSN_E_clIJiiiS3_EEEDaSX_,@function
        .size           $_ZN7cutlass13device_kernelIN5flash19enable_sm80_to_sm89INS1_16FlashAttnBwdSm80INS1_25CollectiveMainloopBwdSm80ILi2ELi2EN4cute5tupleIJNS5_1CILi128EEES8_NS7_ILi64EEEEEENS_10bfloat16_tEfNS_4arch4Sm80ELb0ELb0ELb1ELb0ELb1ELb0ELb0ELb0ELi2ELi4ELi4ELi4ELb0EEENS1_24CollectiveEpilogueBwdGQAISA_fSD_Li256ELb0ELb1EEENS1_19SingleTileSchedulerILb0ELb0ELb0ELi128EEEEEEEEEvNT_6ParamsE$_ZZN4cute9transformINS_5tupleIJiiiNS_1CILi0EEEEEENS1_IJNS2_ILi32EEENS2_ILi4EEENS2_ILi2EEENS2_ILi1EEEEEENS1_IJS8_S8_S8_S8_EEEZNS_7crd2crdIS4_S9_SA_EEDaRKT_RKT0_RKT1_EUlRKT_RKT0_RKT1_E_EEDaSE_SH_SK_OT2_ENKUlDpSN_E_clIJiiiS3_EEEDaSX_,($_ZN7cutlass13device_kernelIN5flash19enable_sm80_to_sm89INS1_16FlashAttnBwdSm80INS1_25CollectiveMainloopBwdSm80ILi2ELi2EN4cute5tupleIJNS5_1CILi128EEES8_NS7_ILi64EEEEEENS_10bfloat16_tEfNS_4arch4Sm80ELb0ELb0ELb1ELb0ELb1ELb0ELb0ELb0ELi2ELi4ELi4ELi4ELb0EEENS1_24CollectiveEpilogueBwdGQAISA_fSD_Li256ELb0ELb1EEENS1_19SingleTileSchedulerILb0ELb0ELb0ELi128EEEEEEEEEvNT_6ParamsE$_ZZN4cuteplIJNS_1CILi0EEEEJS2_iEEEDaRKNS_15ArithmeticTupleIJDpT_EEERKNS3_IJDpT0_EEEENKUlDpRKT_E_clIJS2_iEEEDaSH_ - $_ZN7cutlass13device_kernelIN5flash19enable_sm80_to_sm89INS1_16FlashAttnBwdSm80INS1_25CollectiveMainloopBwdSm80ILi2ELi2EN4cute5tupleIJNS5_1CILi128EEES8_NS7_ILi64EEEEEENS_10bfloat16_tEfNS_4arch4Sm80ELb0ELb0ELb1ELb0ELb1ELb0ELb0ELb0ELi2ELi4ELi4ELi4ELb0EEENS1_24CollectiveEpilogueBwdGQAISA_fSD_Li256ELb0ELb1EEENS1_19SingleTileSchedulerILb0ELb0ELb0ELi128EEEEEEEEEvNT_6ParamsE$_ZZN4cute9transformINS_5tupleIJiiiNS_1CILi0EEEEEENS1_IJNS2_ILi32EEENS2_ILi4EEENS2_ILi2EEENS2_ILi1EEEEEENS1_IJS8_S8_S8_S8_EEEZNS_7crd2crdIS4_S9_SA_EEDaRKT_RKT0_RKT1_EUlRKT_RKT0_RKT1_E_EEDaSE_SH_SK_OT2_ENKUlDpSN_E_clIJiiiS3_EEEDaSX_)
$_ZN7cutlass13device_kernelIN5flash19enable_sm80_to_sm89INS1_16FlashAttnBwdSm80INS1_25CollectiveMainloopBwdSm80ILi2ELi2EN4cute5tupleIJNS5_1CILi128EEES8_NS7_ILi64EEEEEENS_10bfloat16_tEfNS_4arch4Sm80ELb0ELb0ELb1ELb0ELb1ELb0ELb0ELb0ELi2ELi4ELi4ELi4ELb0EEENS1_24CollectiveEpilogueBwdGQAISA_fSD_Li256ELb0ELb1EEENS1_19SingleTileSchedulerILb0ELb0ELb0ELi128EEEEEEEEEvNT_6ParamsE$_ZZN4cute9transformINS_5tupleIJiiiNS_1CILi0EEEEEENS1_IJNS2_ILi32EEENS2_ILi4EEENS2_ILi2EEENS2_ILi1EEEEEENS1_IJS8_S8_S8_S8_EEEZNS_7crd2crdIS4_S9_SA_EEDaRKT_RKT0_RKT1_EUlRKT_RKT0_RKT1_E_EEDaSE_SH_SK_OT2_ENKUlDpSN_E_clIJiiiS3_EEEDaSX_:
        /* <DEDUP_REMOVED lines=9> */
        .type           $_ZN7cutlass13device_kernelIN5flash19enable_sm80_to_sm89INS1_16FlashAttnBwdSm80INS1_25CollectiveMainloopBwdSm80ILi2ELi2EN4cute5tupleIJNS5_1CILi128EEES8_NS7_ILi64EEEEEENS_10bfloat16_tEfNS_4arch4Sm80ELb0ELb0ELb1ELb0ELb1ELb0ELb0ELb0ELi2ELi4ELi4ELi4ELb0EEENS1_24CollectiveEpilogueBwdGQAISA_fSD_Li256ELb0ELb1EEENS1_19SingleTileSchedulerILb0ELb0ELb0ELi128EEEEEEEEEvNT_6ParamsE$_ZZN4cuteplIJNS_1CILi0EEEEJS2_iEEEDaRKNS_15ArithmeticTupleIJDpT_EEERKNS3_IJDpT0_EEEENKUlDpRKT_E_clIJS2_iEEEDaSH_,@function
        .size           $_ZN7cutlass13device_kernelIN5flash19enable_sm80_to_sm89INS1_16FlashAttnBwdSm80INS1_25CollectiveMainloopBwdSm80ILi2ELi2EN4cute5tupleIJNS5_1CILi128EEES8_NS7_ILi64EEEEEENS_10bfloat16_tEfNS_4arch4Sm80ELb0ELb0ELb1ELb0ELb1ELb0ELb0ELb0ELi2ELi4ELi4ELi4ELb0EEENS1_24CollectiveEpilogueBwdGQAISA_fSD_Li256ELb0ELb1EEENS1_19SingleTileSchedulerILb0ELb0ELb0ELi128EEEEEEEEEvNT_6ParamsE$_ZZN4cuteplIJNS_1CILi0EEEEJS2_iEEEDaRKNS_15ArithmeticTupleIJDpT_EEERKNS3_IJDpT0_EEEENKUlDpRKT_E_clIJS2_iEEEDaSH_,($_ZN7cutlass13device_kernelIN5flash19enable_sm80_to_sm89INS1_16FlashAttnBwdSm80INS1_25CollectiveMainloopBwdSm80ILi2ELi2EN4cute5tupleIJNS5_1CILi128EEES8_NS7_ILi64EEEEEENS_10bfloat16_tEfNS_4arch4Sm80ELb0ELb0ELb1ELb0ELb1ELb0ELb0ELb0ELi2ELi4ELi4ELi4ELb0EEENS1_24CollectiveEpilogueBwdGQAISA_fSD_Li256ELb0ELb1EEENS1_19SingleTileSchedulerILb0ELb0ELb0ELi128EEEEEEEEEvNT_6ParamsE$_ZZN4cuteplIJNS_1CILi0EEES2_EJS2_iEEEDaRKNS_15ArithmeticTupleIJDpT_EEERKNS3_IJDpT0_EEEENKUlDpRKT_E_clIJS2_iEEEDaSH_ - $_ZN7cutlass13device_kernelIN5flash19enable_sm80_to_sm89INS1_16FlashAttnBwdSm80INS1_25CollectiveMainloopBwdSm80ILi2ELi2EN4cute5tupleIJNS5_1CILi128EEES8_NS7_ILi64EEEEEENS_10bfloat16_tEfNS_4arch4Sm80ELb0ELb0ELb1ELb0ELb1ELb0ELb0ELb0ELi2ELi4ELi4ELi4ELb0EEENS1_24CollectiveEpilogueBwdGQAISA_fSD_Li256ELb0ELb1EEENS1_19SingleTileSchedulerILb0ELb0ELb0ELi128EEEEEEEEEvNT_6ParamsE$_ZZN4cuteplIJNS_1CILi0EEEEJS2_iEEEDaRKNS_15ArithmeticTupleIJDpT_EEERKNS3_IJDpT0_EEEENKUlDpRKT_E_clIJS2_iEEEDaSH_)
$_ZN7cutlass13device_kernelIN5flash19enable_sm80_to_sm89INS1_16FlashAttnBwdSm80INS1_25CollectiveMainloopBwdSm80ILi2ELi2EN4cute5tupleIJNS5_1CILi128EEES8_NS7_ILi64EEEEEENS_10bfloat16_tEfNS_4arch4Sm80ELb0ELb0ELb1ELb0ELb1ELb0ELb0ELb0ELi2ELi4ELi4ELi4ELb0EEENS1_24CollectiveEpilogueBwdGQAISA_fSD_Li256ELb0ELb1EEENS1_19SingleTileSchedulerILb0ELb0ELb0ELi128EEEEEEEEEvNT_6ParamsE$_ZZN4cuteplIJNS_1CILi0EEEEJS2_iEEEDaRKNS_15ArithmeticTupleIJDpT_EEERKNS3_IJDpT0_EEEENKUlDpRKT_E_clIJS2_iEEEDaSH_:
[----:B------:R-:W-:Y:S02]  /*f710*/  IADD3 R11, R1, 0x13b8, RZ ;  /* 0x000013b8010b7810 */ /* 0x000fe40007ffe0ff */
[----:B------:R-:W-:Y:S02]  /*f720*/  MOV R6, 0xf750 ;  /* 0x0000f75000067802 */ /* 0x000fe40000000f00 */
[----:B------:R-:W-:Y:S02]  /*f730*/  IADD3 R11, R11, c[0x0][0x20], RZ ;  /* 0x000008000b0b7a10 */ /* 0x000fe40007ffe0ff */
[----:B------:R-:W-:Y:S05]  /*f740*/  CALL.REL.NOINC `($_ZN7cutlass13device_kernelIN5flash19enable_sm80_to_sm89INS1_16FlashAttnBwdSm80INS1_25CollectiveMainloopBwdSm80ILi2ELi2EN4cute5tupleIJNS5_1CILi128EEES8_NS7_ILi64EEEEEENS_10bfloat16_tEfNS_4arch4Sm80ELb0ELb0ELb1ELb0ELb1ELb0ELb0ELb0ELi2ELi4ELi4ELi4ELb0EEENS1_24CollectiveEpilogueBwdGQAISA_fSD_Li256ELb0ELb1EEENS1_19SingleTileSchedulerILb0ELb0ELb0ELi128EEEEEEEEEvNT_6ParamsE$_ZN4cute5tupleIJNS_1CILi0EEEiEEC2ERKS2_RKi) ;  /* 0xffffb02000007944 */ /* 0x000fea0003c3ffff */
[----:B------:R1:W5:Y:S01]  /*f750*/  LDL R3, [R1+0x13b8] ;  /* 0x0013b80001037983 */ /* 0x0003620000100800 */
[----:B------:R-:W-:-:S04]  /*f760*/  MOV R11, 0x0 ;  /* 0x00000000000b7802 */ /* 0x000fc80000000f00 */
[----:B------:R-:W-:Y:S05]  /*f770*/  RET.REL.NODEC R10 `(_ZN7cutlass13device_kernelIN5flash19enable_sm80_to_sm89INS1_16FlashAttnBwdSm80INS1_25CollectiveMainloopBwdSm80ILi2ELi2EN4cute5tupleIJNS5_1CILi128EEES8_NS7_ILi64EEEEEENS_10bfloat16_tEfNS_4arch4Sm80ELb0ELb0ELb1ELb0ELb1ELb0ELb0ELb0ELi2ELi4ELi4ELi4ELb0EEENS1_24CollectiveEpilogueBwdGQAISA_fSD_Li256ELb0ELb1EEENS1_19SingleTileSchedulerILb0ELb0ELb0ELi128EEEEEEEEEvNT_6ParamsE) ;  /* 0xffff08800a007950 */ /* 0x000fea0003c3ffff */
        .type           $_ZN7cutlass13device_kernelIN5flash19enable_sm80_to_sm89INS1_16FlashAttnBwdSm80INS1_25CollectiveMainloopBwdSm80ILi2ELi2EN4cute5tupleIJNS5_1CILi128EEES8_NS7_ILi64EEEEEENS_10bfloat16_tEfNS_4arch4Sm80ELb0ELb0ELb1ELb0ELb1ELb0ELb0ELb0ELi2ELi4ELi4ELi4ELb0EEENS1_24CollectiveEpilogueBwdGQAISA_fSD_Li256ELb0ELb1EEENS1_19SingleTileSchedulerILb0ELb0ELb0ELi128EEEEEEEEEvNT_6ParamsE$_ZZN4cuteplIJNS_1CILi0EEES2_EJS2_iEEEDaRKNS_15ArithmeticTupleIJDpT_EEERKNS3_IJDpT0_EEEENKUlDpRKT_E_clIJS2_iEEEDaSH_,@function
        .size           $_ZN7cutlass13device_kernelIN5flash19enable_sm80_to_sm89INS1_16FlashAttnBwdSm80INS1_25CollectiveMainloopBwdSm80ILi2ELi2EN4cute5tupleIJNS5_1CILi128EEES8_NS7_ILi64EEEEEENS_10bfloat16_tEfNS_4arch4Sm80ELb0ELb0ELb1ELb0ELb1ELb0ELb0ELb0ELi2ELi4ELi4ELi4ELb0EEENS1_24CollectiveEpilogueBwdGQAISA_fSD_Li256ELb0ELb1EEENS1_19SingleTileSchedulerILb0ELb0ELb0ELi128EEEEEEEEEvNT_6ParamsE$_ZZN4cuteplIJNS_1CILi0EEES2_EJS2_iEEEDaRKNS_15ArithmeticTupleIJDpT_EEERKNS3_IJDpT0_EEEENKUlDpRKT_E_clIJS2_iEEEDaSH_,($_ZN7cutlass13device_kernelIN5flash19enable_sm80_to_sm89INS1_16FlashAttnBwdSm80INS1_25CollectiveMainloopBwdSm80ILi2ELi2EN4cute5tupleIJNS5_1CILi128EEES8_NS7_ILi64EEEEEENS_10bfloat16_tEfNS_4arch4Sm80ELb0ELb0ELb1ELb0ELb1ELb0ELb0ELb0ELi2ELi4ELi4ELi4ELb0EEENS1_24CollectiveEpilogueBwdGQAISA_fSD_Li256ELb0ELb1EEENS1_19SingleTileSchedulerILb0ELb0ELb0ELi128EEEEEEEEEvNT_6ParamsE$_ZZN4cuteplIJNS_1CILi0EEES2_EJiEEEDaRKNS_15ArithmeticTupleIJDpT_EEERKNS3_IJDpT0_EEEENKUlDpRKT_E_clIJiS2_EEEDaSH_ - $_ZN7cutlass13device_kernelIN5flash19enable_sm80_to_sm89INS1_16FlashAttnBwdSm80INS1_25CollectiveMainloopBwdSm80ILi2ELi2EN4cute5tupleIJNS5_1CILi128EEES8_NS7_ILi64EEEEEENS_10bfloat16_tEfNS_4arch4Sm80ELb0ELb0ELb1ELb0ELb1ELb0ELb0ELb0ELi2ELi4ELi4ELi4ELb0EEENS1_24CollectiveEpilogueBwdGQAISA_fSD_Li256ELb0ELb1EEENS1_19SingleTileSchedulerILb0ELb0ELb0ELi128EEEEEEEEEvNT_6ParamsE$_ZZN4cuteplIJNS_1CILi0EEES2_EJS2_iEEEDaRKNS_15ArithmeticTupleIJDpT_EEERKNS3_IJDpT0_EEEENKUlDpRKT_E_clIJS2_iEEEDaSH_)
$_ZN7cutlass13device_kernelIN5flash19enable_sm80_to_sm89INS1_16FlashAttnBwdSm80INS1_25CollectiveMainloopBwdSm80ILi2ELi2EN4cute5tupleIJNS5_1CILi128EEES8_NS7_ILi64EEEEEENS_10bfloat16_tEfNS_4arch4Sm80ELb0ELb0ELb1ELb0ELb1ELb0ELb0ELb0ELi2ELi4ELi4ELi4ELb0EEENS1_24CollectiveEpilogueBwdGQAISA_fSD_Li256ELb0ELb1EEENS1_19SingleTileSchedulerILb0ELb0ELb0ELi128EEEEEEEEEvNT_6ParamsE$_ZZN4cuteplIJNS_1CILi0EEES2_EJS2_iEEEDaRKNS_15ArithmeticTupleIJDpT_EEERKNS3_IJDpT0_EEEENKUlDpRKT_E_clIJS2_iEEEDaSH_:
[----:B------:R-:W-:Y:S02]  /*f780*/  IADD3 R11, R1, 0x13b8, RZ ;  /* 0x000013b8010b7810 */ /* 0x000fe40007ffe0ff */
[----:B------:R-:W-:Y:S02]  /*f790*/  MOV R6, 0xf7c0 ;  /* 0x0000f7c000067802 */ /* 0x000fe40000000f00 */
[----:B------:R-:W-:Y:S02]  /*f7a0*/  IADD3 R11, R11, c[0x0][0x20], RZ ;  /* 0x000008000b0b7a10 */ /* 0x000fe40007ffe0ff */
[----:B------:R-:W-:Y:S05]  /*f7b0*/  CALL.REL.NOINC `($_ZN7cutlass13device_kernelIN5flash19enable_sm80_to_sm89INS1_16FlashAttnBwdSm80INS1_25CollectiveMainloopBwdSm80ILi2ELi2EN4cute5tupleIJNS5_1CILi128EEES8_NS7_ILi64EEEEEENS_10bfloat16_tEfNS_4arch4Sm80ELb0ELb0ELb1ELb0ELb1ELb0ELb0ELb0ELi2ELi4ELi4ELi4ELb0EEENS1_24CollectiveEpilogueBwdGQAISA_fSD_Li256ELb0ELb1EEENS1_19SingleTileSchedulerILb0ELb0ELb0ELi128EEEEEEEEEvNT_6ParamsE$_ZN4cute5tupleIJNS_1CILi0EEEiEEC2ERKS2_RKi) ;  /* 0xffffafb000007944 */ /* 0x000fea0003c3ffff */
[----:B------:R1:W5:Y:S01]  /*f7c0*/  LDL R2, [R1+0x13b8] ;  /* 0x0013b80001027983 */ /* 0x0003620000100800 */
[----:B------:R-:W-:-:S04]  /*f7d0*/  MOV R11, 0x0 ;  /* 0x00000000000b7802 */ /* 0x000fc80000000f00 */
[----:B------:R-:W-:Y:S05]  /*f7e0*/  RET.REL.NODEC R10 `(_ZN7cutlass13device_kernelIN5flash19enable_sm80_to_sm89INS1_16FlashAttnBwdSm80INS1_25CollectiveMainloopBwdSm80ILi2ELi2EN4cute5tupleIJNS5_1CILi128EEES8_NS7_ILi64EEEEEENS_10bfloat16_tEfNS_4arch4Sm80ELb0ELb0ELb1ELb0ELb1ELb0ELb0ELb0ELi2ELi4ELi4ELi4ELb0EEENS1_24CollectiveEpilogueBwdGQAISA_fSD_Li256ELb0ELb1EEENS1_19SingleTileSchedulerILb0ELb0ELb0ELi128EEEEEEEEEvNT_6ParamsE) ;  /* 0xffff08100a007950 */ /* 0x000fea0003c3ffff */
        .type           $_ZN7cutlass13device_kernelIN5flash19enable_sm80_to_sm89INS1_16FlashAttnBwdSm80INS1_25CollectiveMainloopBwdSm80ILi2ELi2EN4cute5tupleIJNS5_1CILi128EEES8_NS7_ILi64EEEEEENS_10bfloat16_tEfNS_4arch4Sm80ELb0ELb0ELb1ELb0ELb1ELb0ELb0ELb0ELi2ELi4ELi4ELi4ELb0EEENS1_24CollectiveEpilogueBwdGQAISA_fSD_Li256ELb0ELb1EEENS1_19SingleTileSchedulerILb0ELb0ELb0ELi128EEEEEEEEEvNT_6ParamsE$_ZZN4cuteplIJNS_1CILi0EEES2_EJiEEEDaRKNS_15ArithmeticTupleIJDpT_EEERKNS3_IJDpT0_EEEENKUlDpRKT_E_clIJiS2_EEEDaSH_,@function
        .size           $_ZN7cutlass13device_kernelIN5flash19enable_sm80_to_sm89INS1_16FlashAttnBwdSm80INS1_25CollectiveMainloopBwdSm80ILi2ELi2EN4cute5tupleIJNS5_1CILi128EEES8_NS7_ILi64EEEEEENS_10bfloat16_tEfNS_4arch4Sm80ELb0ELb0ELb1ELb0ELb1ELb0ELb0ELb0ELi2ELi4ELi4ELi4ELb0EEENS1_24CollectiveEpilogueBwdGQAISA_fSD_Li256ELb0ELb1EEENS1_19SingleTileSchedulerILb0ELb0ELb0ELi128EEEEEEEEEvNT_6ParamsE$_ZZN4cuteplIJNS_1CILi0EEES2_EJiEEEDaRKNS_15ArithmeticTupleIJDpT_EEERKNS3_IJDpT0_EEEENKUlDpRKT_E_clIJiS2_EEEDaSH_,($_ZN7cutlass13device_kernelIN5flash19enable_sm80_to_sm89INS1_16FlashAttnBwdSm80INS1_25CollectiveMainloopBwdSm80ILi2ELi2EN4cute5tupleIJNS5_1CILi128EEES8_NS7_ILi64EEEEEENS_10bfloat16_tEfNS_4arch4Sm80ELb0ELb0ELb1ELb0ELb1ELb0ELb0ELb0ELi2ELi4ELi4ELi4ELb0EEENS1_24CollectiveEpilogueBwdGQAISA_fSD_Li256ELb0ELb1EEENS1_19SingleTileSchedulerILb0ELb0ELb0ELi128EEEEEEEEEvNT_6ParamsE$_ZZN4cuteplIJNS_1CILi0EEES2_EJiS2_EEEDaRKNS_15ArithmeticTupleIJDpT_EEERKNS3_IJDpT0_EEEENKUlDpRKT_E_clIJiS2_EEEDaSH_ - $_ZN7cutlass13device_kernelIN5flash19enable_sm80_to_sm89INS1_16FlashAttnBwdSm80INS1_25CollectiveMainloopBwdSm80ILi2ELi2EN4cute5tupleIJNS5_1CILi128EEES8_NS7_ILi64EEEEEENS_10bfloat16_tEfNS_4arch4Sm80ELb0ELb0ELb1ELb0ELb1ELb0ELb0ELb0ELi2ELi4ELi4ELi4ELb0EEENS1_24CollectiveEpilogueBwdGQAISA_fSD_Li256ELb0ELb1EEENS1_19SingleTileSchedulerILb0ELb0ELb0ELi128EEEEEEEEEvNT_6ParamsE$_ZZN4cuteplIJNS_1CILi0EEES2_EJiEEEDaRKNS_15ArithmeticTupleIJDpT_EEERKNS3_IJDpT0_EEEENKUlDpRKT_E_clIJiS2_EEEDaSH_)
$_ZN7cutlass13device_kernelIN5flash19enable_sm80_to_sm89INS1_16FlashAttnBwdSm80INS1_25CollectiveMainloopBwdSm80ILi2ELi2EN4cute5tupleIJNS5_1CILi128EEES8_NS7_ILi64EEEEEENS_10bfloat16_tEfNS_4arch4Sm80ELb0ELb0ELb1ELb0ELb1ELb0ELb0ELb0ELi2ELi4ELi4ELi4ELb0EEENS1_24CollectiveEpilogueBwdGQAISA_fSD_Li256ELb0ELb1EEENS1_19SingleTileSchedulerILb0ELb0ELb0ELi128EEEEEEEEEvNT_6ParamsE$_ZZN4cuteplIJNS_1CILi0EEES2_EJiEEEDaRKNS_15ArithmeticTupleIJDpT_EEERKNS3_IJDpT0_EEEENKUlDpRKT_E_clIJiS2_EEEDaSH_:
[----:B------:R-:W-:Y:S02]  /*f7f0*/  IADD3 R2, R1, 0x16a8, RZ ;  /* 0x000016a801027810 */ /* 0x000fe40007ffe0ff */
[----:B------:R-:W-:Y:S02]  /*f800*/  MOV R10, 0xf830 ;  /* 0x0000f830000a7802 */ /* 0x000fe40000000f00 */
[----:B------:R-:W-:Y:S02]  /*f810*/  IADD3 R2, R2, c[0x0][0x20], RZ ;  /* 0x0000080002027a10 */ /* 0x000fe40007ffe0ff */
[----:B------:R-:W-:Y:S05]  /*f820*/  CALL.REL.NOINC `($_ZN7cutlass13device_kernelIN5flash19enable_sm80_to_sm89INS1_16FlashAttnBwdSm80INS1_25CollectiveMainloopBwdSm80ILi2ELi2EN4cute5tupleIJNS5_1CILi128EEES8_NS7_ILi64EEEEEENS_10bfloat16_tEfNS_4arch4Sm80ELb0ELb0ELb1ELb0ELb1ELb0ELb0ELb0ELi2ELi4ELi4ELi4ELb0EEENS1_24CollectiveEpilogueBwdGQAISA_fSD_Li256ELb0ELb1EEENS1_19SingleTileSchedulerILb0ELb0ELb0ELi128EEEEEEEEEvNT_6ParamsE$_ZN4cute5tupleIJiNS_1CILi0EEEEEC2ERKiRKS2_) ;  /* 0xffffb08000007944 */ /* 0x000fea0003c3ffff */
[----:B-1----:R1:W5:Y:S01]  /*f830*/  LDL R3, [R1+0x16a8] ;  /* 0x0016a80001037983 */ /* 0x0023620000100800 */
[----:B------:R-:W-:-:S04]  /*f840*/  MOV R5, 0x0 ;  /* 0x0000000000057802 */ /* 0x000fc80000000f00 */
[----:B------:R-:W-:Y:S05]  /*f850*/  RET.REL.NODEC R4 `(_ZN7cutlass13device_kernelIN5flash19enable_sm80_to_sm89INS1_16FlashAttnBwdSm80INS1_25CollectiveMainloopBwdSm80ILi2ELi2EN4cute5tupleIJNS5_1CILi128EEES8_NS7_ILi64EEEEEENS_10bfloat16_tEfNS_4arch4Sm80ELb0ELb0ELb1ELb0ELb1ELb0ELb0ELb0ELi2ELi4ELi4ELi4ELb0EEENS1_24CollectiveEpilogueBwdGQAISA_fSD_Li256ELb0ELb1EEENS1_19SingleTileSchedulerILb0ELb0ELb0ELi128EEEEEEEEEvNT_6ParamsE) ;  /* 0xffff07a004007950 */ /* 0x000fea0003c3ffff */
        .type           $_ZN7cutlass13device_kernelIN5flash19enable_sm80_to_sm89INS1_16FlashAttnBwdSm80INS1_25CollectiveMainloopBwdSm80ILi2ELi2EN4cute5tupleIJNS5_1CILi128EEES8_NS7_ILi64EEEEEENS_10bfloat16_tEfNS_4arch4Sm80ELb0ELb0ELb1ELb0ELb1ELb0ELb0ELb0ELi2ELi4ELi4ELi4ELb0EEENS1_24CollectiveEpilogueBwdGQAISA_fSD_Li256ELb0ELb1EEENS1_19SingleTileSchedulerILb0ELb0ELb0ELi128EEEEEEEEEvNT_6ParamsE$_ZZN4cuteplIJNS_1CILi0EEES2_EJiS2_EEEDaRKNS_15ArithmeticTupleIJDpT_EEERKNS3_IJDpT0_EEEENKUlDpRKT_E_clIJiS2_EEEDaSH_,@function
        .size           $_ZN7cutlass13device_kernelIN5flash19enable_sm80_to_sm89INS1_16FlashAttnBwdSm80INS1_25CollectiveMainloopBwdSm80ILi2ELi2EN4cute5tupleIJNS5_1CILi128EEES8_NS7_ILi64EEEEEENS_10bfloat16_tEfNS_4arch4Sm80ELb0ELb0ELb1ELb0ELb1ELb0ELb0ELb0ELi2ELi4ELi4ELi4ELb0EEENS1_24CollectiveEpilogueBwdGQAISA_fSD_Li256ELb0ELb1EEENS1_19SingleTileSchedulerILb0ELb0ELb0ELi128EEEEEEEEEvNT_6ParamsE$_ZZN4cuteplIJNS_1CILi0EEES2_EJiS2_EEEDaRKNS_15ArithmeticTupleIJDpT_EEERKNS3_IJDpT0_EEEENKUlDpRKT_E_clIJiS2_EEEDaSH_,($_ZN7cutlass13device_kernelIN5flash19enable_sm80_to_sm89INS1_16FlashAttnBwdSm80INS1_25CollectiveMainloopBwdSm80ILi2ELi2EN4cute5tupleIJNS5_1CILi128EEES8_NS7_ILi64EEEEEENS_10bfloat16_tEfNS_4arch4Sm80ELb0ELb0ELb1ELb0ELb1ELb0ELb0ELb0ELi2ELi4ELi4ELi4ELb0EEENS1_24CollectiveEpilogueBwdGQAISA_fSD_Li256ELb0ELb1EEENS1_19SingleTileSchedulerILb0ELb0ELb0ELi128EEEEEEEEEvNT_6ParamsE$_ZZN4cuteplIJNS_1CILi0EEES2_EJiiEEEDaRKNS_15ArithmeticTupleIJDpT_EEERKNS3_IJDpT0_EEEENKUlDpRKT_E_clIJiiEEEDaSH_ - $_ZN7cutlass13device_kernelIN5flash19enable_sm80_to_sm89INS1_16FlashAttnBwdSm80INS1_25CollectiveMainloopBwdSm80ILi2ELi2EN4cute5tupleIJNS5_1CILi128EEES8_NS7_ILi64EEEEEENS_10bfloat16_tEfNS_4arch4Sm80ELb0ELb0ELb1ELb0ELb1ELb0ELb0ELb0ELi2ELi4ELi4ELi4ELb0EEENS1_24CollectiveEpilogueBwdGQAISA_fSD_Li256ELb0ELb1EEENS1_19SingleTileSchedulerILb0ELb0ELb0ELi128EEEEEEEEEvNT_6ParamsE$_ZZN4cuteplIJNS_1CILi0EEES2_EJiS2_EEEDaRKNS_15ArithmeticTupleIJDpT_EEERKNS3_IJDpT0_EEEENKUlDpRKT_E_clIJiS2_EEEDaSH_)
$_ZN7cutlass13device_kernelIN5flash19enable_sm80_to_sm89INS1_16FlashAttnBwdSm80INS1_25CollectiveMainloopBwdSm80ILi2ELi2EN4cute5tupleIJNS5_1CILi128EEES8_NS7_ILi64EEEEEENS_10bfloat16_tEfNS_4arch4Sm80ELb0ELb0ELb1ELb0ELb1ELb0ELb0ELb0ELi2ELi4ELi4ELi4ELb0EEENS1_24CollectiveEpilogueBwdGQAISA_fSD_Li256ELb0ELb1EEENS1_19SingleTileSchedulerILb0ELb0ELb0ELi128EEEEEEEEEvNT_6ParamsE$_ZZN4cuteplIJNS_1CILi0EEES2_EJiS2_EEEDaRKNS_15ArithmeticTupleIJDpT_EEERKNS3_IJDpT0_EEEENKUlDpRKT_E_clIJiS2_EEEDaSH_:
[----:B------:R-:W-:Y:S02]  /*f860*/  IADD3 R2, R1, 0x16a8, RZ ;  /* 0x000016a801027810 */ /* 0x000fe40007ffe0ff */
[----:B------:R-:W-:Y:S02]  /*f870*/  MOV R10, 0xf8a0 ;  /* 0x0000f8a0000a7802 */ /* 0x000fe40000000f00 */
[----:B------:R-:W-:Y:S02]  /*f880*/  IADD3 R2, R2, c[0x0][0x20], RZ ;  /* 0x0000080002027a10 */ /* 0x000fe40007ffe0ff */
[----:B------:R-:W-:Y:S05]  /*f890*/  CALL.REL.NOINC `($_ZN7cutlass13device_kernelIN5flash19enable_sm80_to_sm89INS1_16FlashAttnBwdSm80INS1_25CollectiveMainloopBwdSm80ILi2ELi2EN4cute5tupleIJNS5_1CILi128EEES8_NS7_ILi64EEEEEENS_10bfloat16_tEfNS_4arch4Sm80ELb0ELb0ELb1ELb0ELb1ELb0ELb0ELb0ELi2ELi4ELi4ELi4ELb0EEENS1_24CollectiveEpilogueBwdGQAISA_fSD_Li256ELb0ELb1EEENS1_19SingleTileSchedulerILb0ELb0ELb0ELi128EEEEEEEEEvNT_6ParamsE$_ZN4cute5tupleIJiNS_1CILi0EEEEEC2ERKiRKS2_) ;  /* 0xffffb01000007944 */ /* 0x000fea0003c3ffff */
[----:B------:R2:W5:Y:S01]  /*f8a0*/  LDL R31, [R1+0x16a8] ;  /* 0x0016a800011f7983 */ /* 0x0005620000100800 */
[----:B------:R-:W-:-:S04]  /*f8b0*/  MOV R5, 0x0 ;  /* 0x0000000000057802 */ /* 0x000fc80000000f00 */
[----:B------:R-:W-:Y:S05]  /*f8c0*/  RET.REL.NODEC R4 `(_ZN7cutlass13device_kernelIN5flash19enable_sm80_to_sm89INS1_16FlashAttnBwdSm80INS1_25CollectiveMainloopBwdSm80ILi2ELi2EN4cute5tupleIJNS5_1CILi128EEES8_NS7_ILi64EEEEEENS_10bfloat16_tEfNS_4arch4Sm80ELb0ELb0ELb1ELb0ELb1ELb0ELb0ELb0ELi2ELi4ELi4ELi4ELb0EEENS1_24CollectiveEpilogueBwdGQAISA_fSD_Li256ELb0ELb1EEENS1_19SingleTileSchedulerILb0ELb0ELb0ELi128EEEEEEEEEvNT_6ParamsE) ;  /* 0xffff073004007950 */ /* 0x000fea0003c3ffff */
        .type           $_ZN7cutlass13device_kernelIN5flash19enable_sm80_to_sm89INS1_16FlashAttnBwdSm80INS1_25CollectiveMainloopBwdSm80ILi2ELi2EN4cute5tupleIJNS5_1CILi128EEES8_NS7_ILi64EEEEEENS_10bfloat16_tEfNS_4arch4Sm80ELb0ELb0ELb1ELb0ELb1ELb0ELb0ELb0ELi2ELi4ELi4ELi4ELb0EEENS1_24CollectiveEpilogueBwdGQAISA_fSD_Li256ELb0ELb1EEENS1_19SingleTileSchedulerILb0ELb0ELb0ELi128EEEEEEEEEvNT_6ParamsE$_ZZN4cuteplIJNS_1CILi0EEES2_EJiiEEEDaRKNS_15ArithmeticTupleIJDpT_EEERKNS3_IJDpT0_EEEENKUlDpRKT_E_clIJiiEEEDaSH_,@function
        .size           $_ZN7cutlass13device_kernelIN5flash19enable_sm80_to_sm89INS1_16FlashAttnBwdSm80INS1_25CollectiveMainloopBwdSm80ILi2ELi2EN4cute5tupleIJNS5_1CILi128EEES8_NS7_ILi64EEEEEENS_10bfloat16_tEfNS_4arch4Sm80ELb0ELb0ELb1ELb0ELb1ELb0ELb0ELb0ELi2ELi4ELi4ELi4ELb0EEENS1_24CollectiveEpilogueBwdGQAISA_fSD_Li256ELb0ELb1EEENS1_19SingleTileSchedulerILb0ELb0ELb0ELi128EEEEEEEEEvNT_6ParamsE$_ZZN4cuteplIJNS_1CILi0EEES2_EJiiEEEDaRKNS_15ArithmeticTupleIJDpT_EEERKNS3_IJDpT0_EEEENKUlDpRKT_E_clIJiiEEEDaSH_,($_ZN7cutlass13device_kernelIN5flash19enable_sm80_to_sm89INS1_16FlashAttnBwdSm80INS1_25CollectiveMainloopBwdSm80ILi2ELi2EN4cute5tupleIJNS5_1CILi128EEES8_NS7_ILi64EEEEEENS_10bfloat16_tEfNS_4arch4Sm80ELb0ELb0ELb1ELb0ELb1ELb0ELb0ELb0ELi2ELi4ELi4ELi4ELb0EEENS1_24CollectiveEpilogueBwdGQAISA_fSD_Li256ELb0ELb1EEENS1_19SingleTileSchedulerILb0ELb0ELb0ELi128EEEEEEEEEvNT_6ParamsE$_ZZN4cuteplIJNS_1CILi0EEEiEJS2_iEEEDaRKNS_15ArithmeticTupleIJDpT_EEERKNS3_IJDpT0_EEEENKUlDpRKT_E_clIJS2_iEEEDaSH_ - $_ZN7cutlass13device_kernelIN5flash19enable_sm80_to_sm89INS1_16FlashAttnBwdSm80INS1_25CollectiveMainloopBwdSm80ILi2ELi2EN4cute5tupleIJNS5_1CILi128EEES8_NS7_ILi64EEEEEENS_10bfloat16_tEfNS_4arch4Sm80ELb0ELb0ELb1ELb0ELb1ELb0ELb0ELb0ELi2ELi4ELi4ELi4ELb0EEENS1_24CollectiveEpilogueBwdGQAISA_fSD_Li256ELb0ELb1EEENS1_19SingleTileSchedulerILb0ELb0ELb0ELi128EEEEEEEEEvNT_6ParamsE$_ZZN4cuteplIJNS_1CILi0EEES2_EJiiEEEDaRKNS_15ArithmeticTupleIJDpT_EEERKNS3_IJDpT0_EEEENKUlDpRKT_E_clIJiiEEEDaSH_)
$_ZN7cutlass13device_kernelIN5flash19enable_sm80_to_sm89INS1_16FlashAttnBwdSm80INS1_25CollectiveMainloopBwdSm80ILi2ELi2EN4cute5tupleIJNS5_1CILi128EEES8_NS7_ILi64EEEEEENS_10bfloat16_tEfNS_4arch4Sm80ELb0ELb0ELb1ELb0ELb1ELb0ELb0ELb0ELi2ELi4ELi4ELi4ELb0EEENS1_24CollectiveEpilogueBwdGQAISA_fSD_Li256ELb0ELb1EEENS1_19SingleTileSchedulerILb0ELb0ELb0ELi128EEEEEEEEEvNT_6ParamsE$_ZZN4cuteplIJNS_1CILi0EEES2_EJiiEEEDaRKNS_15ArithmeticTupleIJDpT_EEERKNS3_IJDpT0_EEEENKUlDpRKT_E_clIJiiEEEDaSH_:
        /* <DEDUP_REMOVED lines=8> */
        .type           $_ZN7cutlass13device_kernelIN5flash19enable_sm80_to_sm89INS1_16FlashAttnBwdSm80INS1_25CollectiveMainloopBwdSm80ILi2ELi2EN4cute5tupleIJNS5_1CILi128EEES8_NS7_ILi64EEEEEENS_10bfloat16_tEfNS_4arch4Sm80ELb0ELb0ELb1ELb0ELb1ELb0ELb0ELb0ELi2ELi4ELi4ELi4ELb0EEENS1_24CollectiveEpilogueBwdGQAISA_fSD_Li256ELb0ELb1EEENS1_19SingleTileSchedulerILb0ELb0ELb0ELi128EEEEEEEEEvNT_6ParamsE$_ZZN4cuteplIJNS_1CILi0EEEiEJS2_iEEEDaRKNS_15ArithmeticTupleIJDpT_EEERKNS3_IJDpT0_EEEENKUlDpRKT_E_clIJS2_iEEEDaSH_,@function
        .size           $_ZN7cutlass13device_kernelIN5flash19enable_sm80_to_sm89INS1_16FlashAttnBwdSm80INS1_25CollectiveMainloopBwdSm80ILi2ELi2EN4cute5tupleIJNS5_1CILi128EEES8_NS7_ILi64EEEEEENS_10bfloat16_tEfNS_4arch4Sm80ELb0ELb0ELb1ELb0ELb1ELb0ELb0ELb0ELi2ELi4ELi4ELi4ELb0EEENS1_24CollectiveEpilogueBwdGQAISA_fSD_Li256ELb0ELb1EEENS1_19SingleTileSchedulerILb0ELb0ELb0ELi128EEEEEEEEEvNT_6ParamsE$_ZZN4cuteplIJNS_1CILi0EEEiEJS2_iEEEDaRKNS_15ArithmeticTupleIJDpT_EEERKNS3_IJDpT0_EEEENKUlDpRKT_E_clIJS2_iEEEDaSH_,($_ZN7cutlass13device_kernelIN5flash19enable_sm80_to_sm89INS1_16FlashAttnBwdSm80INS1_25CollectiveMainloopBwdSm80ILi2ELi2EN4cute5tupleIJNS5_1CILi128EEES8_NS7_ILi64EEEEEENS_10bfloat16_tEfNS_4arch4Sm80ELb0ELb0ELb1ELb0ELb1ELb0ELb0ELb0ELi2ELi4ELi4ELi4ELb0EEENS1_24CollectiveEpilogueBwdGQAISA_fSD_Li256ELb0ELb1EEENS1_19SingleTileSchedulerILb0ELb0ELb0ELi128EEEEEEEEEvNT_6ParamsE$_ZZN4cuteplIJNS_1CILi0EEEiEJiEEEDaRKNS_15ArithmeticTupleIJDpT_EEERKNS3_IJDpT0_EEEENKUlDpRKT_E_clIJiiEEEDaSH_ - $_ZN7cutlass13device_kernelIN5flash19enable_sm80_to_sm89INS1_16FlashAttnBwdSm80INS1_25CollectiveMainloopBwdSm80ILi2ELi2EN4cute5tupleIJNS5_1CILi128EEES8_NS7_ILi64EEEEEENS_10bfloat16_tEfNS_4arch4Sm80ELb0ELb0ELb1ELb0ELb1ELb0ELb0ELb0ELi2ELi4ELi4ELi4ELb0EEENS1_24CollectiveEpilogueBwdGQAISA_fSD_Li256ELb0ELb1EEENS1_19SingleTileSchedulerILb0ELb0ELb0ELi128EEEEEEEEEvNT_6ParamsE$_ZZN4cuteplIJNS_1CILi0EEEiEJS2_iEEEDaRKNS_15ArithmeticTupleIJDpT_EEERKNS3_IJDpT0_EEEENKUlDpRKT_E_clIJS2_iEEEDaSH_)
$_ZN7cutlass13device_kernelIN5flash19enable_sm80_to_sm89INS1_16FlashAttnBwdSm80INS1_25CollectiveMainloopBwdSm80ILi2ELi2EN4cute5tupleIJNS5_1CILi128EEES8_NS7_ILi64EEEEEENS_10bfloat16_tEfNS_4arch4Sm80ELb0ELb0ELb1ELb0ELb1ELb0ELb0ELb0ELi2ELi4ELi4ELi4ELb0EEENS1_24CollectiveEpilogueBwdGQAISA_fSD_Li256ELb0ELb1EEENS1_19SingleTileSchedulerILb0ELb0ELb0ELi128EEEEEEEEEvNT_6ParamsE$_ZZN4cuteplIJNS_1CILi0EEEiEJS2_iEEEDaRKNS_15ArithmeticTupleIJDpT_EEERKNS3_IJDpT0_EEEENKUlDpRKT_E_clIJS2_iEEEDaSH_:
[----:B------:R-:W-:Y:S02]  /*f950*/  IADD3 R11, R1, 0x13b8, RZ ;  /* 0x000013b8010b7810 */ /* 0x000fe40007ffe0ff */
[----:B------:R-:W-:Y:S02]  /*f960*/  MOV R6, 0xf990 ;  /* 0x0000f99000067802 */ /* 0x000fe40000000f00 */
[----:B------:R-:W-:Y:S02]  /*f970*/  IADD3 R11, R11, c[0x0][0x20], RZ ;  /* 0x000008000b0b7a10 */ /* 0x000fe40007ffe0ff */
[----:B------:R-:W-:Y:S05]  /*f980*/  CALL.REL.NOINC `($_ZN7cutlass13device_kernelIN5flash19enable_sm80_to_sm89INS1_16FlashAttnBwdSm80INS1_25CollectiveMainloopBwdSm80ILi2ELi2EN4cute5tupleIJNS5_1CILi128EEES8_NS7_ILi64EEEEEENS_10bfloat16_tEfNS_4arch4Sm80ELb0ELb0ELb1ELb0ELb1ELb0ELb0ELb0ELi2ELi4ELi4ELi4ELb0EEENS1_24CollectiveEpilogueBwdGQAISA_fSD_Li256ELb0ELb1EEENS1_19SingleTileSchedulerILb0ELb0ELb0ELi128EEEEEEEEEvNT_6ParamsE$_ZN4cute5tupleIJNS_1CILi0EEEiEEC2ERKS2_RKi) ;  /* 0xffffade000007944 */ /* 0x000fea0003c3ffff */
[----:B------:R1:W5:Y:S01]  /*f990*/  LDL R3, [R1+0x13b8] ;  /* 0x0013b80001037983 */ /* 0x0003620000100800 */
[----:B------:R-:W-:-:S04]  /*f9a0*/  MOV R11, 0x0 ;  /* 0x00000000000b7802 */ /* 0x000fc80000000f00 */
[----:B------:R-:W-:Y:S05]  /*f9b0*/  RET.REL.NODEC R10 `(_ZN7cutlass13device_kernelIN5flash19enable_sm80_to_sm89INS1_16FlashAttnBwdSm80INS1_25CollectiveMainloopBwdSm80ILi2ELi2EN4cute5tupleIJNS5_1CILi128EEES8_NS7_ILi64EEEEEENS_10bfloat16_tEfNS_4arch4Sm80ELb0ELb0ELb1ELb0ELb1ELb0ELb0ELb0ELi2ELi4ELi4ELi4ELb0EEENS1_24CollectiveEpilogueBwdGQAISA_fSD_Li256ELb0ELb1EEENS1_19SingleTileSchedulerILb0ELb0ELb0ELi128EEEEEEEEEvNT_6ParamsE) ;  /* 0xffff06400a007950 */ /* 0x000fea0003c3ffff */
        .type           $_ZN7cutlass13device_kernelIN5flash19enable_sm80_to_sm89INS1_16FlashAttnBwdSm80INS1_25CollectiveMainloopBwdSm80ILi2ELi2EN4cute5tupleIJNS5_1CILi128EEES8_NS7_ILi64EEEEEENS_10bfloat16_tEfNS_4arch4Sm80ELb0ELb0ELb1ELb0ELb1ELb0ELb0ELb0ELi2ELi4ELi4ELi4ELb0EEENS1_24CollectiveEpilogueBwdGQAISA_fSD_Li256ELb0ELb1EEENS1_19SingleTileSchedulerILb0ELb0ELb0ELi128EEEEEEEEEvNT_6ParamsE$_ZZN4cuteplIJNS_1CILi0EEEiEJiEEEDaRKNS_15ArithmeticTupleIJDpT_EEERKNS3_IJDpT0_EEEENKUlDpRKT_E_clIJiiEEEDaSH_,@function
        .size           $_ZN7cutlass13device_kernelIN5flash19enable_sm80_to_sm89INS1_16FlashAttnBwdSm80INS1_25CollectiveMainloopBwdSm80ILi2ELi2EN4cute5tupleIJNS5_1CILi128EEES8_NS7_ILi64EEEEEENS_10bfloat16_tEfNS_4arch4Sm80ELb0ELb0ELb1ELb0ELb1ELb0ELb0ELb0ELi2ELi4ELi4ELi4ELb0EEENS1_24CollectiveEpilogueBwdGQAISA_fSD_Li256ELb0ELb1EEENS1_19SingleTileSchedulerILb0ELb0ELb0ELi128EEEEEEEEEvNT_6ParamsE$_ZZN4cuteplIJNS_1CILi0EEEiEJiEEEDaRKNS_15ArithmeticTupleIJDpT_EEERKNS3_IJDpT0_EEEENKUlDpRKT_E_clIJiiEEEDaSH_,($_ZN7cutlass13device_kernelIN5flash19enable_sm80_to_sm89INS1_16FlashAttnBwdSm80INS1_25CollectiveMainloopBwdSm80ILi2ELi2EN4cute5tupleIJNS5_1CILi128EEES8_NS7_ILi64EEEEEENS_10bfloat16_tEfNS_4arch4Sm80ELb0ELb0ELb1ELb0ELb1ELb0ELb0ELb0ELi2ELi4ELi4ELi4ELb0EEENS1_24CollectiveEpilogueBwdGQAISA_fSD_Li256ELb0ELb1EEENS1_19SingleTileSchedulerILb0ELb0ELb0ELi128EEEEEEEEEvNT_6ParamsE$_ZZN4cuteplIJiEJNS_1CILi0EEEEEEDaRKNS_15ArithmeticTupleIJDpT_EEERKNS3_IJDpT0_EEEENKUlDpRKT_E_clIJiEEEDaSH_ - $_ZN7cutlass13device_kernelIN5flash19enable_sm80_to_sm89INS1_16FlashAttnBwdSm80INS1_25CollectiveMainloopBwdSm80ILi2ELi2EN4cute5tupleIJNS5_1CILi128EEES8_NS7_ILi64EEEEEENS_10bfloat16_tEfNS_4arch4Sm80ELb0ELb0ELb1ELb0ELb1ELb0ELb0ELb0ELi2ELi4ELi4ELi4ELb0EEENS1_24CollectiveEpilogueBwdGQAISA_fSD_Li256ELb0ELb1EEENS1_19SingleTileSchedulerILb0ELb0ELb0ELi128EEEEEEEEEvNT_6ParamsE$_ZZN4cuteplIJNS_1CILi0EEEiEJiEEEDaRKNS_15ArithmeticTupleIJDpT_EEERKNS3_IJDpT0_EEEENKUlDpRKT_E_clIJiiEEEDaSH_)
$_ZN7cutlass13device_kernelIN5flash19enable_sm80_to_sm89INS1_16FlashAttnBwdSm80INS1_25CollectiveMainloopBwdSm80ILi2ELi2EN4cute5tupleIJNS5_1CILi128EEES8_NS7_ILi64EEEEEENS_10bfloat16_tEfNS_4arch4Sm80ELb0ELb0ELb1ELb0ELb1ELb0ELb0ELb0ELi2ELi4ELi4ELi4ELb0EEENS1_24CollectiveEpilogueBwdGQAISA_fSD_Li256ELb0ELb1EEENS1_19SingleTileSchedulerILb0ELb0ELb0ELi128EEEEEEEEEvNT_6ParamsE$_ZZN4cuteplIJNS_1CILi0EEEiEJiEEEDaRKNS_15ArithmeticTupleIJDpT_EEERKNS3_IJDpT0_EEEENKUlDpRKT_E_clIJiiEEEDaSH_:
[----:B------:R-:W-:Y:S01]  /*f9c0*/  IADD3 R3, R1, 0x13b8, RZ ;  /* 0x000013b801037810 */ /* 0x000fe20007ffe0ff */
[----:B------:R-:W-:Y:S01]  /*f9d0*/  IMAD.MOV.U32 R2, RZ, RZ, R81 ;  /* 0x000000ffff027224 */ /* 0x000fe200078e0051 */
[----:B------:R-:W-:Y:S02]  /*f9e0*/  MOV R6, 0xfa10 ;  /* 0x0000fa1000067802 */ /* 0x000fe40000000f00 */
[----:B------:R-:W-:Y:S02]  /*f9f0*/  IADD3 R3, R3, c[0x0][0x20], RZ ;  /* 0x0000080003037a10 */ /* 0x000fe40007ffe0ff */
[----:B------:R-:W-:Y:S05]  /*fa00*/  CALL.REL.NOINC `($_ZN7cutlass13device_kernelIN5flash19enable_sm80_to_sm89INS1_16FlashAttnBwdSm80INS1_25CollectiveMainloopBwdSm80ILi2ELi2EN4cute5tupleIJNS5_1CILi128EEES8_NS7_ILi64EEEEEENS_10bfloat16_tEfNS_4arch4Sm80ELb0ELb0ELb1ELb0ELb1ELb0ELb0ELb0ELi2ELi4ELi4ELi4ELb0EEENS1_24CollectiveEpilogueBwdGQAISA_fSD_Li256ELb0ELb1EEENS1_19SingleTileSchedulerILb0ELb0ELb0ELi128EEEEEEEEEvNT_6ParamsE$_ZN4cute5tupleIJiiEEC2ERKiS3_) ;  /* 0xffffaee000007944 */ /* 0x000fea0003c3ffff */
[----:B------:R1:W5:Y:S01]  /*fa10*/  LDL.64 R18, [R1+0x13b8] ;  /* 0x0013b80001127983 */ /* 0x0003620000100a00 */
[----:B------:R-:W-:Y:S02]  /*fa20*/  MOV R2, R4 ;  /* 0x0000000400027202 */ /* 0x000fe40000000f00 */
[----:B------:R-:W-:-:S04]  /*fa30*/  MOV R3, 0x0 ;  /* 0x0000000000037802 */ /* 0x000fc80000000f00 */
[----:B------:R-:W-:Y:S05]  /*fa40*/  RET.REL.NODEC R2 `(_ZN7cutlass13device_kernelIN5flash19enable_sm80_to_sm89INS1_16FlashAttnBwdSm80INS1_25CollectiveMainloopBwdSm80ILi2ELi2EN4cute5tupleIJNS5_1CILi128EEES8_NS7_ILi64EEEEEENS_10bfloat16_tEfNS_4arch4Sm80ELb0ELb0ELb1ELb0ELb1ELb0ELb0ELb0ELi2ELi4ELi4ELi4ELb0EEENS1_24CollectiveEpilogueBwdGQAISA_fSD_Li256ELb0ELb1EEENS1_19SingleTileSchedulerILb0ELb0ELb0ELi128EEEEEEEEEvNT_6ParamsE) ;  /* 0xffff05b002007950 */ /* 0x000fea0003c3ffff */
        .type           $_ZN7cutlass13device_kernelIN5flash19enable_sm80_to_sm89INS1_16FlashAttnBwdSm80INS1_25CollectiveMainloopBwdSm80ILi2ELi2EN4cute5tupleIJNS5_1CILi128EEES8_NS7_ILi64EEEEEENS_10bfloat16_tEfNS_4arch4Sm80ELb0ELb0ELb1ELb0ELb1ELb0ELb0ELb0ELi2ELi4ELi4ELi4ELb0EEENS1_24CollectiveEpilogueBwdGQAISA_fSD_Li256ELb0ELb1EEENS1_19SingleTileSchedulerILb0ELb0ELb0ELi128EEEEEEEEEvNT_6ParamsE$_ZZN4cuteplIJiEJNS_1CILi0EEEEEEDaRKNS_15ArithmeticTupleIJDpT_EEERKNS3_IJDpT0_EEEENKUlDpRKT_E_clIJiEEEDaSH_,@function
        .size           $_ZN7cutlass13device_kernelIN5flash19enable_sm80_to_sm89INS1_16FlashAttnBwdSm80INS1_25CollectiveMainloopBwdSm80ILi2ELi2EN4cute5tupleIJNS5_1CILi128EEES8_NS7_ILi64EEEEEENS_10bfloat16_tEfNS_4arch4Sm80ELb0ELb0ELb1ELb0ELb1ELb0ELb0ELb0ELi2ELi4ELi4ELi4ELb0EEENS1_24CollectiveEpilogueBwdGQAISA_fSD_Li256ELb0ELb1EEENS1_19SingleTileSchedulerILb0ELb0ELb0ELi128EEEEEEEEEvNT_6ParamsE$_ZZN4cuteplIJiEJNS_1CILi0EEEEEEDaRKNS_15ArithmeticTupleIJDpT_EEERKNS3_IJDpT0_EEEENKUlDpRKT_E_clIJiEEEDaSH_,($_ZN7cutlass13device_kernelIN5flash19enable_sm80_to_sm89INS1_16FlashAttnBwdSm80INS1_25CollectiveMainloopBwdSm80ILi2ELi2EN4cute5tupleIJNS5_1CILi128EEES8_NS7_ILi64EEEEEENS_10bfloat16_tEfNS_4arch4Sm80ELb0ELb0ELb1ELb0ELb1ELb0ELb0ELb0ELi2ELi4ELi4ELi4ELb0EEENS1_24CollectiveEpilogueBwdGQAISA_fSD_Li256ELb0ELb1EEENS1_19SingleTileSchedulerILb0ELb0ELb0ELi128EEEEEEEEEvNT_6ParamsE$_ZZN4cuteplIJiEJNS_1CILi0EEEiEEEDaRKNS_15ArithmeticTupleIJDpT_EEERKNS3_IJDpT0_EEEENKUlDpRKT_E_clIJiiEEEDaSH_ - $_ZN7cutlass13device_kernelIN5flash19enable_sm80_to_sm89INS1_16FlashAttnBwdSm80INS1_25CollectiveMainloopBwdSm80ILi2ELi2EN4cute5tupleIJNS5_1CILi128EEES8_NS7_ILi64EEEEEENS_10bfloat16_tEfNS_4arch4Sm80ELb0ELb0ELb1ELb0ELb1ELb0ELb0ELb0ELi2ELi4ELi4ELi4ELb0EEENS1_24CollectiveEpilogueBwdGQAISA_fSD_Li256ELb0ELb1EEENS1_19SingleTileSchedulerILb0ELb0ELb0ELi128EEEEEEEEEvNT_6ParamsE$_ZZN4cuteplIJiEJNS_1CILi0EEEEEEDaRKNS_15ArithmeticTupleIJDpT_EEERKNS3_IJDpT0_EEEENKUlDpRKT_E_clIJiEEEDaSH_)
$_ZN7cutlass13device_kernelIN5flash19enable_sm80_to_sm89INS1_16FlashAttnBwdSm80INS1_25CollectiveMainloopBwdSm80ILi2ELi2EN4cute5tupleIJNS5_1CILi128EEES8_NS7_ILi64EEEEEENS_10bfloat16_tEfNS_4arch4Sm80ELb0ELb0ELb1ELb0ELb1ELb0ELb0ELb0ELi2ELi4ELi4ELi4ELb0EEENS1_24CollectiveEpilogueBwdGQAISA_fSD_Li256ELb0ELb1EEENS1_19SingleTileSchedulerILb0ELb0ELb0ELi128EEEEEEEEEvNT_6ParamsE$_ZZN4cuteplIJiEJNS_1CILi0EEEEEEDaRKNS_15ArithmeticTupleIJDpT_EEERKNS3_IJDpT0_EEEENKUlDpRKT_E_clIJiEEEDaSH_:
[----:B------:R-:W-:Y:S02]  /*fa50*/  IADD3 R2, R1, 0x16a8, RZ ;  /* 0x000016a801027810 */ /* 0x000fe40007ffe0ff */
[----:B------:R-:W-:Y:S02]  /*fa60*/  MOV R10, 0xfa90 ;  /* 0x0000fa90000a7802 */ /* 0x000fe40000000f00 */
[----:B------:R-:W-:Y:S02]  /*fa70*/  IADD3 R2, R2, c[0x0][0x20], RZ ;  /* 0x0000080002027a10 */ /* 0x000fe40007ffe0ff */
[----:B------:R-:W-:Y:S05]  /*fa80*/  CALL.REL.NOINC `($_ZN7cutlass13device_kernelIN5flash19enable_sm80_to_sm89INS1_16FlashAttnBwdSm80INS1_25CollectiveMainloopBwdSm80ILi2ELi2EN4cute5tupleIJNS5_1CILi128EEES8_NS7_ILi64EEEEEENS_10bfloat16_tEfNS_4arch4Sm80ELb0ELb0ELb1ELb0ELb1ELb0ELb0ELb0ELi2ELi4ELi4ELi4ELb0EEENS1_24CollectiveEpilogueBwdGQAISA_fSD_Li256ELb0ELb1EEENS1_19SingleTileSchedulerILb0ELb0ELb0ELi128EEEEEEEEEvNT_6ParamsE$_ZN4cute5tupleIJiEEC2ERKi) ;  /* 0xffffadd000007944 */ /* 0x000fea0003c3ffff */
[----:B------:R1:W5:Y:S01]  /*fa90*/  LDL R2, [R1+0x16a8] ;  /* 0x0016a80001027983 */ /* 0x0003620000100800 */
[----:B------:R-:W-:-:S04]  /*faa0*/  MOV R17, 0x0 ;  /* 0x0000000000117802 */ /* 0x000fc80000000f00 */
[----:B------:R-:W-:Y:S05]  /*fab0*/  RET.REL.NODEC R16 `(_ZN7cutlass13device_kernelIN5flash19enable_sm80_to_sm89INS1_16FlashAttnBwdSm80INS1_25CollectiveMainloopBwdSm80ILi2ELi2EN4cute5tupleIJNS5_1CILi128EEES8_NS7_ILi64EEEEEENS_10bfloat16_tEfNS_4arch4Sm80ELb0ELb0ELb1ELb0ELb1ELb0ELb0ELb0ELi2ELi4ELi4ELi4ELb0EEENS1_24CollectiveEpilogueBwdGQAISA_fSD_Li256ELb0ELb1EEENS1_19SingleTileSchedulerILb0ELb0ELb0ELi128EEEEEEEEEvNT_6ParamsE) ;  /* 0xffff054010007950 */ /* 0x000fea0003c3ffff */
        .type           $_ZN7cutlass13device_kernelIN5flash19enable_sm80_to_sm89INS1_16FlashAttnBwdSm80INS1_25CollectiveMainloopBwdSm80ILi2ELi2EN4cute5tupleIJNS5_1CILi128EEES8_NS7_ILi64EEEEEENS_10bfloat16_tEfNS_4arch4Sm80ELb0ELb0ELb1ELb0ELb1ELb0ELb0ELb0ELi2ELi4ELi4ELi4ELb0EEENS1_24CollectiveEpilogueBwdGQAISA_fSD_Li256ELb0ELb1EEENS1_19SingleTileSchedulerILb0ELb0ELb0ELi128EEEEEEEEEvNT_6ParamsE$_ZZN4cuteplIJiEJNS_1CILi0EEEiEEEDaRKNS_15ArithmeticTupleIJDpT_EEERKNS3_IJDpT0_EEEENKUlDpRKT_E_clIJiiEEEDaSH_,@function
        .size           $_ZN7cutlass13device_kernelIN5flash19enable_sm80_to_sm89INS1_16FlashAttnBwdSm80INS1_25CollectiveMainloopBwdSm80ILi2ELi2EN4cute5tupleIJNS5_1CILi128EEES8_NS7_ILi64EEEEEENS_10bfloat16_tEfNS_4arch4Sm80ELb0ELb0ELb1ELb0ELb1ELb0ELb0ELb0ELi2ELi4ELi4ELi4ELb0EEENS1_24CollectiveEpilogueBwdGQAISA_fSD_Li256ELb0ELb1EEENS1_19SingleTileSchedulerILb0ELb0ELb0ELi128EEEEEEEEEvNT_6ParamsE$_ZZN4cuteplIJiEJNS_1CILi0EEEiEEEDaRKNS_15ArithmeticTupleIJDpT_EEERKNS3_IJDpT0_EEEENKUlDpRKT_E_clIJiiEEEDaSH_,($_ZN7cutlass13device_kernelIN5flash19enable_sm80_to_sm89INS1_16FlashAttnBwdSm80INS1_25CollectiveMainloopBwdSm80ILi2ELi2EN4cute5tupleIJNS5_1CILi128EEES8_NS7_ILi64EEEEEENS_10bfloat16_tEfNS_4arch4Sm80ELb0ELb0ELb1ELb0ELb1ELb0ELb0ELb0ELi2ELi4ELi4ELi4ELb0EEENS1_24CollectiveEpilogueBwdGQAISA_fSD_Li256ELb0ELb1EEENS1_19SingleTileSchedulerILb0ELb0ELb0ELi128EEEEEEEEEvNT_6ParamsE$_ZZN4cuteplIJiiEJNS_1CILi0EEES2_EEEDaRKNS_15ArithmeticTupleIJDpT_EEERKNS3_IJDpT0_EEEENKUlDpRKT_E_clIJiiEEEDaSH_ - $_ZN7cutlass13device_kernelIN5flash19enable_sm80_to_sm89INS1_16FlashAttnBwdSm80INS1_25CollectiveMainloopBwdSm80ILi2ELi2EN4cute5tupleIJNS5_1CILi128EEES8_NS7_ILi64EEEEEENS_10bfloat16_tEfNS_4arch4Sm80ELb0ELb0ELb1ELb0ELb1ELb0ELb0ELb0ELi2ELi4ELi4ELi4ELb0EEENS1_24CollectiveEpilogueBwdGQAISA_fSD_Li256ELb0ELb1EEENS1_19SingleTileSchedulerILb0ELb0ELb0ELi128EEEEEEEEEvNT_6ParamsE$_ZZN4cuteplIJiEJNS_1CILi0EEEiEEEDaRKNS_15ArithmeticTupleIJDpT_EEERKNS3_IJDpT0_EEEENKUlDpRKT_E_clIJiiEEEDaSH_)
$_ZN7cutlass13device_kernelIN5flash19enable_sm80_to_sm89INS1_16FlashAttnBwdSm80INS1_25CollectiveMainloopBwdSm80ILi2ELi2EN4cute5tupleIJNS5_1CILi128EEES8_NS7_ILi64EEEEEENS_10bfloat16_tEfNS_4arch4Sm80ELb0ELb0ELb1ELb0ELb1ELb0ELb0ELb0ELi2ELi4ELi4ELi4ELb0EEENS1_24CollectiveEpilogueBwdGQAISA_fSD_Li256ELb0ELb1EEENS1_19SingleTileSchedulerILb0ELb0ELb0ELi128EEEEEEEEEvNT_6ParamsE$_ZZN4cuteplIJiEJNS_1CILi0EEEiEEEDaRKNS_15ArithmeticTupleIJDpT_EEERKNS3_IJDpT0_EEEENKUlDpRKT_E_clIJiiEEEDaSH_:
        /* <DEDUP_REMOVED lines=8> */
        .type           $_ZN7cutlass13device_kernelIN5flash19enable_sm80_to_sm89INS1_16FlashAttnBwdSm80INS1_25CollectiveMainloopBwdSm80ILi2ELi2EN4cute5tupleIJNS5_1CILi128EEES8_NS7_ILi64EEEEEENS_10bfloat16_tEfNS_4arch4Sm80ELb0ELb0ELb1ELb0ELb1ELb0ELb0ELb0ELi2ELi4ELi4ELi4ELb0EEENS1_24CollectiveEpilogueBwdGQAISA_fSD_Li256ELb0ELb1EEENS1_19SingleTileSchedulerILb0ELb0ELb0ELi128EEEEEEEEEvNT_6ParamsE$_ZZN4cuteplIJiiEJNS_1CILi0EEES2_EEEDaRKNS_15ArithmeticTupleIJDpT_EEERKNS3_IJDpT0_EEEENKUlDpRKT_E_clIJiiEEEDaSH_,@function
        .size           $_ZN7cutlass13device_kernelIN5flash19enable_sm80_to_sm89INS1_16FlashAttnBwdSm80INS1_25CollectiveMainloopBwdSm80ILi2ELi2EN4cute5tupleIJNS5_1CILi128EEES8_NS7_ILi64EEEEEENS_10bfloat16_tEfNS_4arch4Sm80ELb0ELb0ELb1ELb0ELb1ELb0ELb0ELb0ELi2ELi4ELi4ELi4ELb0EEENS1_24CollectiveEpilogueBwdGQAISA_fSD_Li256ELb0ELb1EEENS1_19SingleTileSchedulerILb0ELb0ELb0ELi128EEEEEEEEEvNT_6ParamsE$_ZZN4cuteplIJiiEJNS_1CILi0EEES2_EEEDaRKNS_15ArithmeticTupleIJDpT_EEERKNS3_IJDpT0_EEEENKUlDpRKT_E_clIJiiEEEDaSH_,($_ZN7cutlass13device_kernelIN5flash19enable_sm80_to_sm89INS1_16FlashAttnBwdSm80INS1_25CollectiveMainloopBwdSm80ILi2ELi2EN4cute5tupleIJNS5_1CILi128EEES8_NS7_ILi64EEEEEENS_10bfloat16_tEfNS_4arch4Sm80ELb0ELb0ELb1ELb0ELb1ELb0ELb0ELb0ELi2ELi4ELi4ELi4ELb0EEENS1_24CollectiveEpilogueBwdGQAISA_fSD_Li256ELb0ELb1EEENS1_19SingleTileSchedulerILb0ELb0ELb0ELi128EEEEEEEEEvNT_6ParamsE$_ZZN4cuteplIJiiEJiiEEEDaRKNS_15ArithmeticTupleIJDpT_EEERKNS1_IJDpT0_EEEENKUlDpRKT_E_clIJiiEEEDaSF_ - $_ZN7cutlass13device_kernelIN5flash19enable_sm80_to_sm89INS1_16FlashAttnBwdSm80INS1_25CollectiveMainloopBwdSm80ILi2ELi2EN4cute5tupleIJNS5_1CILi128EEES8_NS7_ILi64EEEEEENS_10bfloat16_tEfNS_4arch4Sm80ELb0ELb0ELb1ELb0ELb1ELb0ELb0ELb0ELi2ELi4ELi4ELi4ELb0EEENS1_24CollectiveEpilogueBwdGQAISA_fSD_Li256ELb0ELb1EEENS1_19SingleTileSchedulerILb0ELb0ELb0ELi128EEEEEEEEEvNT_6ParamsE$_ZZN4cuteplIJiiEJNS_1CILi0EEES2_EEEDaRKNS_15ArithmeticTupleIJDpT_EEERKNS3_IJDpT0_EEEENKUlDpRKT_E_clIJiiEEEDaSH_)
$_ZN7cutlass13device_kernelIN5flash19enable_sm80_to_sm89INS1_16FlashAttnBwdSm80INS1_25CollectiveMainloopBwdSm80ILi2ELi2EN4cute5tupleIJNS5_1CILi128EEES8_NS7_ILi64EEEEEENS_10bfloat16_tEfNS_4arch4Sm80ELb0ELb0ELb1ELb0ELb1ELb0ELb0ELb0ELi2ELi4ELi4ELi4ELb0EEENS1_24CollectiveEpilogueBwdGQAISA_fSD_Li256ELb0ELb1EEENS1_19SingleTileSchedulerILb0ELb0ELb0ELi128EEEEEEEEEvNT_6ParamsE$_ZZN4cuteplIJiiEJNS_1CILi0EEES2_EEEDaRKNS_15ArithmeticTupleIJDpT_EEERKNS3_IJDpT0_EEEENKUlDpRKT_E_clIJiiEEEDaSH_:
        /* <DEDUP_REMOVED lines=8> */
        .type           $_ZN7cutlass13device_kernelIN5flash19enable_sm80_to_sm89INS1_16FlashAttnBwdSm80INS1_25CollectiveMainloopBwdSm80ILi2ELi2EN4cute5tupleIJNS5_1CILi128EEES8_NS7_ILi64EEEEEENS_10bfloat16_tEfNS_4arch4Sm80ELb0ELb0ELb1ELb0ELb1ELb0ELb0ELb0ELi2ELi4ELi4ELi4ELb0EEENS1_24CollectiveEpilogueBwdGQAISA_fSD_Li256ELb0ELb1EEENS1_19SingleTileSchedulerILb0ELb0ELb0ELi128EEEEEEEEEvNT_6ParamsE$_ZZN4cuteplIJiiEJiiEEEDaRKNS_15ArithmeticTupleIJDpT_EEERKNS1_IJDpT0_EEEENKUlDpRKT_E_clIJiiEEEDaSF_,@function
        .size           $_ZN7cutlass13device_kernelIN5flash19enable_sm80_to_sm89INS1_16FlashAttnBwdSm80INS1_25CollectiveMainloopBwdSm80ILi2ELi2EN4cute5tupleIJNS5_1CILi128EEES8_NS7_ILi64EEEEEENS_10bfloat16_tEfNS_4arch4Sm80ELb0ELb0ELb1ELb0ELb1ELb0ELb0ELb0ELi2ELi4ELi4ELi4ELb0EEENS1_24CollectiveEpilogueBwdGQAISA_fSD_Li256ELb0ELb1EEENS1_19SingleTileSchedulerILb0ELb0ELb0ELi128EEEEEEEEEvNT_6ParamsE$_ZZN4cuteplIJiiEJiiEEEDaRKNS_15ArithmeticTupleIJDpT_EEERKNS1_IJDpT0_EEEENKUlDpRKT_E_clIJiiEEEDaSF_,($_ZN7cutlass13device_kernelIN5flash19enable_sm80_to_sm89INS1_16FlashAttnBwdSm80INS1_25CollectiveMainloopBwdSm80ILi2ELi2EN4cute5tupleIJNS5_1CILi128EEES8_NS7_ILi64EEEEEENS_10bfloat16_tEfNS_4arch4Sm80ELb0ELb0ELb1ELb0ELb1ELb0ELb0ELb0ELi2ELi4ELi4ELi4ELb0EEENS1_24CollectiveEpilogueBwdGQAISA_fSD_Li256ELb0ELb1EEENS1_19SingleTileSchedulerILb0ELb0ELb0ELi128EEEEEEEEEvNT_6ParamsE$_ZZN5flash25CollectiveMainloopBwdSm80ILi2ELi2EN4cute5tupleIJNS1_1CILi128EEES4_NS3_ILi64EEEEEEN7cutlass10bfloat16_tEfNS7_4arch4Sm80ELb0ELb0ELb1ELb0ELb1ELb0ELb0ELb0ELi2ELi4ELi4ELi4ELb0EE3mmaINS_16FlashAttnBwdSm80ISB_NS_24CollectiveEpilogueBwdGQAIS6_fSA_Li256ELb0ELb1EEENS_19SingleTileSchedulerILb0ELb0ELb0ELi128EEEE13SharedStorageENS1_6TensorINS1_11ArrayEngineIfLm32EEENS1_6LayoutINS2_IJNS2_IJNS3_ILi2EEESO_EEESO_NS3_ILi4EEEEEENS2_IJNS2_IJNS3_ILi1EEESO_EEESQ_NS3_ILi8EEEEEEEEEEEEbRKNSB_6ParamsERT0_S12_iNS2_IJiiiEEERT_ENKUlRT_iE_clINSK_INSL_IfLm64EEENSN_INS2_IJSP_SO_SU_EEESV_EEEEEEDaS17_i - $_ZN7cutlass13device_kernelIN5flash19enable_sm80_to_sm89INS1_16FlashAttnBwdSm80INS1_25CollectiveMainloopBwdSm80ILi2ELi2EN4cute5tupleIJNS5_1CILi128EEES8_NS7_ILi64EEEEEENS_10bfloat16_tEfNS_4arch4Sm80ELb0ELb0ELb1ELb0ELb1ELb0ELb0ELb0ELi2ELi4ELi4ELi4ELb0EEENS1_24CollectiveEpilogueBwdGQAISA_fSD_Li256ELb0ELb1EEENS1_19SingleTileSchedulerILb0ELb0ELb0ELi128EEEEEEEEEvNT_6ParamsE$_ZZN4cuteplIJiiEJiiEEEDaRKNS_15ArithmeticTupleIJDpT_EEERKNS1_IJDpT0_EEEENKUlDpRKT_E_clIJiiEEEDaSF_)
$_ZN7cutlass13device_kernelIN5flash19enable_sm80_to_sm89INS1_16FlashAttnBwdSm80INS1_25CollectiveMainloopBwdSm80ILi2ELi2EN4cute5tupleIJNS5_1CILi128EEES8_NS7_ILi64EEEEEENS_10bfloat16_tEfNS_4arch4Sm80ELb0ELb0ELb1ELb0ELb1ELb0ELb0ELb0ELi2ELi4ELi4ELi4ELb0EEENS1_24CollectiveEpilogueBwdGQAISA_fSD_Li256ELb0ELb1EEENS1_19SingleTileSchedulerILb0ELb0ELb0ELi128EEEEEEEEEvNT_6ParamsE$_ZZN4cuteplIJiiEJiiEEEDaRKNS_15ArithmeticTupleIJDpT_EEERKNS1_IJDpT0_EEEENKUlDpRKT_E_clIJiiEEEDaSF_:
        /* <DEDUP_REMOVED lines=8> */
        .type           $_ZN7cutlass13device_kernelIN5flash19enable_sm80_to_sm89INS1_16FlashAttnBwdSm80INS1_25CollectiveMainloopBwdSm80ILi2ELi2EN4cute5tupleIJNS5_1CILi128EEES8_NS7_ILi64EEEEEENS_10bfloat16_tEfNS_4arch4Sm80ELb0ELb0ELb1ELb0ELb1ELb0ELb0ELb0ELi2ELi4ELi4ELi4ELb0EEENS1_24CollectiveEpilogueBwdGQAISA_fSD_Li256ELb0ELb1EEENS1_19SingleTileSchedulerILb0ELb0ELb0ELi128EEEEEEEEEvNT_6ParamsE$_ZZN5flash25CollectiveMainloopBwdSm80ILi2ELi2EN4cute5tupleIJNS1_1CILi128EEES4_NS3_ILi64EEEEEEN7cutlass10bfloat16_tEfNS7_4arch4Sm80ELb0ELb0ELb1ELb0ELb1ELb0ELb0ELb0ELi2ELi4ELi4ELi4ELb0EE3mmaINS_16FlashAttnBwdSm80ISB_NS_24CollectiveEpilogueBwdGQAIS6_fSA_Li256ELb0ELb1EEENS_19SingleTileSchedulerILb0ELb0ELb0ELi128EEEE13SharedStorageENS1_6TensorINS1_11ArrayEngineIfLm32EEENS1_6LayoutINS2_IJNS2_IJNS3_ILi2EEESO_EEESO_NS3_ILi4EEEEEENS2_IJNS2_IJNS3_ILi1EEESO_EEESQ_NS3_ILi8EEEEEEEEEEEEbRKNSB_6ParamsERT0_S12_iNS2_IJiiiEEERT_ENKUlRT_iE_clINSK_INSL_IfLm64EEENSN_INS2_IJSP_SO_SU_EEESV_EEEEEEDaS17_i,@function
        .size           $_ZN7cutlass13device_kernelIN5flash19enable_sm80_to_sm89INS1_16FlashAttnBwdSm80INS1_25CollectiveMainloopBwdSm80ILi2ELi2EN4cute5tupleIJNS5_1CILi128EEES8_NS7_ILi64EEEEEENS_10bfloat16_tEfNS_4arch4Sm80ELb0ELb0ELb1ELb0ELb1ELb0ELb0ELb0ELi2ELi4ELi4ELi4ELb0EEENS1_24CollectiveEpilogueBwdGQAISA_fSD_Li256ELb0ELb1EEENS1_19SingleTileSchedulerILb0ELb0ELb0ELi128EEEEEEEEEvNT_6ParamsE$_ZZN5flash25CollectiveMainloopBwdSm80ILi2ELi2EN4cute5tupleIJNS1_1CILi128EEES4_NS3_ILi64EEEEEEN7cutlass10bfloat16_tEfNS7_4arch4Sm80ELb0ELb0ELb1ELb0ELb1ELb0ELb0ELb0ELi2ELi4ELi4ELi4ELb0EE3mmaINS_16FlashAttnBwdSm80ISB_NS_24CollectiveEpilogueBwdGQAIS6_fSA_Li256ELb0ELb1EEENS_19SingleTileSchedulerILb0ELb0ELb0ELi128EEEE13SharedStorageENS1_6TensorINS1_11ArrayEngineIfLm32EEENS1_6LayoutINS2_IJNS2_IJNS3_ILi2EEESO_EEESO_NS3_ILi4EEEEEENS2_IJNS2_IJNS3_ILi1EEESO_EEESQ_NS3_ILi8EEEEEEEEEEEEbRKNSB_6ParamsERT0_S12_iNS2_IJiiiEEERT_ENKUlRT_iE_clINSK_INSL_IfLm64EEENSN_INS2_IJSP_SO_SU_EEESV_EEEEEEDaS17_i,($_ZN7cutlass13device_kernelIN5flash19enable_sm80_to_sm89INS1_16FlashAttnBwdSm80INS1_25CollectiveMainloopBwdSm80ILi2ELi2EN4cute5tupleIJNS5_1CILi128EEES8_NS7_ILi64EEEEEENS_10bfloat16_tEfNS_4arch4Sm80ELb0ELb0ELb1ELb0ELb1ELb0ELb0ELb0ELi2ELi4ELi4ELi4ELb0EEENS1_24CollectiveEpilogueBwdGQAISA_fSD_Li256ELb0ELb1EEENS1_19SingleTileSchedulerILb0ELb0ELb0ELi128EEEEEEEEEvNT_6ParamsE$_ZZN5flash25CollectiveMainloopBwdSm80ILi2ELi2EN4cute5tupleIJNS1_1CILi128EEES4_NS3_ILi64EEEEEEN7cutlass10bfloat16_tEfNS7_4arch4Sm80ELb0ELb0ELb1ELb0ELb1ELb0ELb0ELb0ELi2ELi4ELi4ELi4ELb0EE3mmaINS_16FlashAttnBwdSm80ISB_NS_24CollectiveEpilogueBwdGQAIS6_fSA_Li256ELb0ELb1EEENS_19SingleTileSchedulerILb0ELb0ELb0ELi128EEEE13SharedStorageENS1_6TensorINS1_11ArrayEngineIfLm32EEENS1_6LayoutINS2_IJNS2_IJNS3_ILi2EEESO_EEESO_NS3_ILi4EEEEEENS2_IJNS2_IJNS3_ILi1EEESO_EEESQ_NS3_ILi8EEEEEEEEEEEEbRKNSB_6ParamsERT0_S12_iNS2_IJiiiEEERT_ENKUliT_E_clIZSC_ISJ_SX_EbS10_S12_S12_iS13_S15_EUlRS16_iE_EEDaiS16_ - $_ZN7cutlass13device_kernelIN5flash19enable_sm80_to_sm89INS1_16FlashAttnBwdSm80INS1_25CollectiveMainloopBwdSm80ILi2ELi2EN4cute5tupleIJNS5_1CILi128EEES8_NS7_ILi64EEEEEENS_10bfloat16_tEfNS_4arch4Sm80ELb0ELb0ELb1ELb0ELb1ELb0ELb0ELb0ELi2ELi4ELi4ELi4ELb0EEENS1_24CollectiveEpilogueBwdGQAISA_fSD_Li256ELb0ELb1EEENS1_19SingleTileSchedulerILb0ELb0ELb0ELi128EEEEEEEEEvNT_6ParamsE$_ZZN5flash25CollectiveMainloopBwdSm80ILi2ELi2EN4cute5tupleIJNS1_1CILi128EEES4_NS3_ILi64EEEEEEN7cutlass10bfloat16_tEfNS7_4arch4Sm80ELb0ELb0ELb1ELb0ELb1ELb0ELb0ELb0ELi2ELi4ELi4ELi4ELb0EE3mmaINS_16FlashAttnBwdSm80ISB_NS_24CollectiveEpilogueBwdGQAIS6_fSA_Li256ELb0ELb1EEENS_19SingleTileSchedulerILb0ELb0ELb0ELi128EEEE13SharedStorageENS1_6TensorINS1_11ArrayEngineIfLm32EEENS1_6LayoutINS2_IJNS2_IJNS3_ILi2EEESO_EEESO_NS3_ILi4EEEEEENS2_IJNS2_IJNS3_ILi1EEESO_EEESQ_NS3_ILi8EEEEEEEEEEEEbRKNSB_6ParamsERT0_S12_iNS2_IJiiiEEERT_ENKUlRT_iE_clINSK_INSL_IfLm64EEENSN_INS2_IJSP_SO_SU_EEESV_EEEEEEDaS17_i)
$_ZN7cutlass13device_kernelIN5flash19enable_sm80_to_sm89INS1_16FlashAttnBwdSm80INS1_25CollectiveMainloopBwdSm80ILi2ELi2EN4cute5tupleIJNS5_1CILi128EEES8_NS7_ILi64EEEEEENS_10bfloat16_tEfNS_4arch4Sm80ELb0ELb0ELb1ELb0ELb1ELb0ELb0ELb0ELi2ELi4ELi4ELi4ELb0EEENS1_24CollectiveEpilogueBwdGQAISA_fSD_Li256ELb0ELb1EEENS1_19SingleTileSchedulerILb0ELb0ELb0ELi128EEEEEEEEEvNT_6ParamsE$_ZZN5flash25CollectiveMainloopBwdSm80ILi2ELi2EN4cute5tupleIJNS1_1CILi128EEES4_NS3_ILi64EEEEEEN7cutlass10bfloat16_tEfNS7_4arch4Sm80ELb0ELb0ELb1ELb0ELb1ELb0ELb0ELb0ELi2ELi4ELi4ELi4ELb0EE3mmaINS_16FlashAttnBwdSm80ISB_NS_24CollectiveEpilogueBwdGQAIS6_fSA_Li256ELb0ELb1EEENS_19SingleTileSchedulerILb0ELb0ELb0ELi128EEEE13SharedStorageENS1_6TensorINS1_11ArrayEngineIfLm32EEENS1_6LayoutINS2_IJNS2_IJNS3_ILi2EEESO_EEESO_NS3_ILi4EEEEEENS2_IJNS2_IJNS3_ILi1EEESO_EEESQ_NS3_ILi8EEEEEEEEEEEEbRKNSB_6ParamsERT0_S12_iNS2_IJiiiEEERT_ENKUlRT_iE_clINSK_INSL_IfLm64EEENSN_INS2_IJSP_SO_SU_EEESV_EEEEEEDaS17_i:
        /* <DEDUP_REMOVED lines=12> */
[----:B-1---5:R-:W-:Y:S05]  /*fd00*/  CALL.REL.NOINC `($_ZN7cutlass13device_kernelIN5flash19enable_sm80_to_sm89INS1_16FlashAttnBwdSm80INS1_25CollectiveMainloopBwdSm80ILi2ELi2EN4cute5tupleIJNS5_1CILi128EEES8_NS7_ILi64EEEEEENS_10bfloat16_tEfNS_4arch4Sm80ELb0ELb0ELb1ELb0ELb1ELb0ELb0ELb0ELi2ELi4ELi4ELi4ELb0EEENS1_24CollectiveEpilogueBwdGQAISA_fSD_Li256ELb0ELb1EEENS1_19SingleTileSchedulerILb0ELb0ELb0ELi128EEEEEEEEEvNT_6ParamsE$_ZZN4cute7idx2crdIiNS_5tupleIJNS_1CILi32EEENS2_ILi4EEENS2_ILi2EEENS2_ILi1EEEEEENS1_IJS6_S3_NS2_ILi128EEENS2_ILi0EEEEEEEEDaRKT_RKT0_RKT1_ENKUlRKT_RKT0_E_clIS3_S6_EEDaSM_SP_) ;  /* 0xfffff5a000007944 */ /* 0x022fea0003c3ffff */
[----:B------:R-:W-:Y:S02]  /*fd10*/  MOV R6, 0xfd30 ;  /* 0x0000fd3000067802 */ /* 0x000fe40000000f00 */
[----:B------:R-:W-:Y:S05]  /*fd20*/  CALL.REL.NOINC `($_ZN7cutlass13device_kernelIN5flash19enable_sm80_to_sm89INS1_16FlashAttnBwdSm80INS1_25CollectiveMainloopBwdSm80ILi2ELi2EN4cute5tupleIJNS5_1CILi128EEES8_NS7_ILi64EEEEEENS_10bfloat16_tEfNS_4arch4Sm80ELb0ELb0ELb1ELb0ELb1ELb0ELb0ELb0ELi2ELi4ELi4ELi4ELb0EEENS1_24CollectiveEpilogueBwdGQAISA_fSD_Li256ELb0ELb1EEENS1_19SingleTileSchedulerILb0ELb0ELb0ELi128EEEEEEEEEvNT_6ParamsE$_ZZN4cute7idx2crdIiNS_5tupleIJNS_1CILi32EEENS2_ILi4EEENS2_ILi2EEENS2_ILi1EEEEEENS1_IJS6_S3_NS2_ILi128EEENS2_ILi0EEEEEEEEDaRKT_RKT0_RKT1_ENKUlRKT_RKT0_E_clIS4_S3_EEDaSM_SP_) ;  /* 0xfffff5f000007944 */ /* 0x000fea0003c3ffff */
[----:B------:R1:W-:Y:S01]  /*fd30*/  STL [R1+0x1388], R8 ;  /* 0x0013880801007387 */ /* 0x0003e20000100800 */
[----:B------:R-:W-:-:S03]  /*fd40*/  MOV R6, 0xfd60 ;  /* 0x0000fd6000067802 */ /* 0x000fc60000000f00 */
[----:B-1----:R-:W-:Y:S05]  /*fd50*/  CALL.REL.NOINC `($_ZN7cutlass13device_kernelIN5flash19enable_sm80_to_sm89INS1_16FlashAttnBwdSm80INS1_25CollectiveMainloopBwdSm80ILi2ELi2EN4cute5tupleIJNS5_1CILi128EEES8_NS7_ILi64EEEEEENS_10bfloat16_tEfNS_4arch4Sm80ELb0ELb0ELb1ELb0ELb1ELb0ELb0ELb0ELi2ELi4ELi4ELi4ELb0EEENS1_24CollectiveEpilogueBwdGQAISA_fSD_Li256ELb0ELb1EEENS1_19SingleTileSchedulerILb0ELb0ELb0ELi128EEEEEEEEEvNT_6ParamsE$_ZZN4cute7idx2crdIiNS_5tupleIJNS_1CILi32EEENS2_ILi4EEENS2_ILi2EEENS2_ILi1EEEEEENS1_IJS6_S3_NS2_ILi128EEENS2_ILi0EEEEEEEEDaRKT_RKT0_RKT1_ENKUlRKT_RKT0_E_clIS5_S8_EEDaSM_SP_) ;  /* 0xfffff66000007944 */ /* 0x002fea0003c3ffff */
[----:B------:R1:W-:Y:S01]  /*fd60*/  STL [R1+0x1394], R2 ;  /* 0x0013940201007387 */ /* 0x0003e20000100800 */
[----:B------:R-:W-:-:S03]  /*fd70*/  MOV R6, 0xfd90 ;  /* 0x0000fd9000067802 */ /* 0x000fc60000000f00 */
[----:B-1----:R-:W-:Y:S05]  /*fd80*/  CALL.REL.NOINC `($_ZN7cutlass13device_kernelIN5flash19enable_sm80_to_sm89INS1_16FlashAttnBwdSm80INS1_25CollectiveMainloopBwdSm80ILi2ELi2EN4cute5tupleIJNS5_1CILi128EEES8_NS7_ILi64EEEEEENS_10bfloat16_tEfNS_4arch4Sm80ELb0ELb0ELb1ELb0ELb1ELb0ELb0ELb0ELi2ELi4ELi4ELi4ELb0EEENS1_24CollectiveEpilogueBwdGQAISA_fSD_Li256ELb0ELb1EEENS1_19SingleTileSchedulerILb0ELb0ELb0ELi128EEEEEEEEEvNT_6ParamsE$_ZZN4cute9transformINS_5tupleIJNS_1CILi32EEENS2_ILi4EEENS2_ILi2EEENS2_ILi1EEEEEENS1_IJS6_S3_NS2_ILi128EEENS2_ILi0EEEEEEZNS_7idx2crdIiS7_SA_EEDaRKT_RKT0_RKT1_EUlRKT_RKT0_E_EEDaSE_SH_OSI_ENKUlDpSN_E_clIJiiiS9_EEEDaST_) ;  /* 0xfffff75000007944 */ /* 0x002fea0003c3ffff */
[----:B------:R-:W-:Y:S02]  /*fd90*/  MOV R6, 0xfdb0 ;  /* 0x0000fdb000067802 */ /* 0x000fe40000000f00 */
[----:B--2--5:R-:W-:Y:S05]  /*fda0*/  CALL.REL.NOINC `($_ZN7cutlass13device_kernelIN5flash19enable_sm80_to_sm89INS1_16FlashAttnBwdSm80INS1_25CollectiveMainloopBwdSm80ILi2ELi2EN4cute5tupleIJNS5_1CILi128EEES8_NS7_ILi64EEEEEENS_10bfloat16_tEfNS_4arch4Sm80ELb0ELb0ELb1ELb0ELb1ELb0ELb0ELb0ELi2ELi4ELi4ELi4ELb0EEENS1_24CollectiveEpilogueBwdGQAISA_fSD_Li256ELb0ELb1EEENS1_19SingleTileSchedulerILb0ELb0ELb0ELi128EEEEEEEEEvNT_6ParamsE$_ZZN4cute7crd2crdINS_5tupleIJiiiNS_1CILi0EEEEEENS1_IJNS2_ILi32EEENS2_ILi4EEENS2_ILi2EEENS2_ILi1EEEEEENS1_IJS8_S8_S8_S8_EEEEEDaRKT_RKT0_RKT1_ENKUlRKT_RKT0_RKT1_E_clIiS5_S8_EEDaSM_SP_SS_) ;  /* 0xffffea8000007944 */ /* 0x024fea0003c3ffff */
[----:B------:R-:W-:Y:S02]  /*fdb0*/  MOV R10, R2 ;  /* 0x00000002000a7202 */ /* 0x000fe40000000f00 */
[----:B------:R-:W-:Y:S02]  /*fdc0*/  MOV R2, 0xfde0 ;  /* 0x0000fde000027802 */ /* 0x000fe40000000f00 */
[----:B------:R-:W-:Y:S05]  /*fdd0*/  CALL.REL.NOINC `($_ZN7cutlass13device_kernelIN5flash19enable_sm80_to_sm89INS1_16FlashAttnBwdSm80INS1_25CollectiveMainloopBwdSm80ILi2ELi2EN4cute5tupleIJNS5_1CILi128EEES8_NS7_ILi64EEEEEENS_10bfloat16_tEfNS_4arch4Sm80ELb0ELb0ELb1ELb0ELb1ELb0ELb0ELb0ELi2ELi4ELi4ELi4ELb0EEENS1_24CollectiveEpilogueBwdGQAISA_fSD_Li256ELb0ELb1EEENS1_19SingleTileSchedulerILb0ELb0ELb0ELi128EEEEEEEEEvNT_6ParamsE$_ZZN4cute7crd2crdINS_5tupleIJiiiNS_1CILi0EEEEEENS1_IJNS2_ILi32EEENS2_ILi4EEENS2_ILi2EEENS2_ILi1EEEEEENS1_IJS8_S8_S8_S8_EEEEEDaRKT_RKT0_RKT1_ENKUlRKT_RKT0_RKT1_E_clIiS6_S8_EEDaSM_SP_SS_) ;  /* 0xffffea8000007944 */ /* 0x000fea0003c3ffff */
[----:B------:R1:W-:Y:S01]  /*fde0*/  STL [R1+0x1388], R3 ;  /* 0x0013880301007387 */ /* 0x0003e20000100800 */
[----:B------:R-:W-:-:S03]  /*fdf0*/  MOV R2, 0xfe10 ;  /* 0x0000fe1000027802 */ /* 0x000fc60000000f00 */
[----:B-1----:R-:W-:Y:S05]  /*fe00*/  CALL.REL.NOINC `($_ZN7cutlass13device_kernelIN5flash19enable_sm80_to_sm89INS1_16FlashAttnBwdSm80INS1_25CollectiveMainloopBwdSm80ILi2ELi2EN4cute5tupleIJNS5_1CILi128EEES8_NS7_ILi64EEEEEENS_10bfloat16_tEfNS_4arch4Sm80ELb0ELb0ELb1ELb0ELb1ELb0ELb0ELb0ELi2ELi4ELi4ELi4ELb0EEENS1_24CollectiveEpilogueBwdGQAISA_fSD_Li256ELb0ELb1EEENS1_19SingleTileSchedulerILb0ELb0ELb0ELi128EEEEEEEEEvNT_6ParamsE$_ZZN4cute7crd2crdINS_5tupleIJiiiNS_1CILi0EEEEEENS1_IJNS2_ILi32EEENS2_ILi4EEENS2_ILi2EEENS2_ILi1EEEEEENS1_IJS8_S8_S8_S8_EEEEEDaRKT_RKT0_RKT1_ENKUlRKT_RKT0_RKT1_E_clIiS7_S8_EEDaSM_SP_SS_) ;  /* 0xffffea8000007944 */ /* 0x002fea0003c3ffff */
[----:B------:R1:W-:Y:S01]  /*fe10*/  STL [R1+0x1394], R5 ;  /* 0x0013940501007387 */ /* 0x0003e20000100800 */
[----:B------:R-:W-:-:S03]  /*fe20*/  MOV R6, 0xfe40 ;  /* 0x0000fe4000067802 */ /* 0x000fc60000000f00 */
[----:B-1----:R-:W-:Y:S05]  /*fe30*/  CALL.REL.NOINC `($_ZN7cutlass13device_kernelIN5flash19enable_sm80_to_sm89INS1_16FlashAttnBwdSm80INS1_25CollectiveMainloopBwdSm80ILi2ELi2EN4cute5tupleIJNS5_1CILi128EEES8_NS7_ILi64EEEEEENS_10bfloat16_tEfNS_4arch4Sm80ELb0ELb0ELb1ELb0ELb1ELb0ELb0ELb0ELi2ELi4ELi4ELi4ELb0EEENS1_24CollectiveEpilogueBwdGQAISA_fSD_Li256ELb0ELb1EEENS1_19SingleTileSchedulerILb0ELb0ELb0ELi128EEEEEEEEEvNT_6ParamsE$_ZZN4cute9transformINS_5tupleIJiiiNS_1CILi0EEEEEENS1_IJNS2_ILi32EEENS2_ILi4EEENS2_ILi2EEENS2_ILi1EEEEEENS1_IJS8_S8_S8_S8_EEEZNS_7crd2crdIS4_S9_SA_EEDaRKT_RKT0_RKT1_EUlRKT_RKT0_RKT1_E_EEDaSE_SH_SK_OT2_ENKUlDpSN_E_clIJiiiS3_EEEDaSX_) ;  /* 0xfffff84000007944 */ /* 0x002fea0003c3ffff */
[----:B-----5:R1:W-:Y:S01]  /*fe40*/  STL [R1+0x13a8], R8 ;  /* 0x0013a80801007387 */ /* 0x0203e20000100800 */
[----:B------:R-:W-:Y:S01]  /*fe50*/  IADD3 R15, R7, 0x30, RZ ;  /* 0x00000030070f7810 */ /* 0x000fe20007ffe0ff */
[----:B------:R-:W-:Y:S01]  /*fe60*/  IMAD.MOV.U32 R5, RZ, RZ, R2 ;  /* 0x000000ffff057224 */ /* 0x000fe200078e0002 */
[----:B------:R-:W-:Y:S01]  /*fe70*/  MOV R6, 0xfec0 ;  /* 0x0000fec000067802 */ /* 0x000fe20000000f00 */
[----:B------:R1:W-:Y:S01]  /*fe80*/  STL.U8 [R1+0x139c], RZ ;  /* 0x00139cff01007387 */ /* 0x0003e20000100000 */
[----:B------:R-:W-:-:S03]  /*fe90*/  IMAD.MOV.U32 R17, RZ, RZ, RZ ;  /* 0x000000ffff117224 */ /* 0x000fc600078e00ff */
[----:B------:R1:W-:Y:S04]  /*fea0*/  STL.64 [R1+0x13a0], R2 ;  /* 0x0013a00201007387 */ /* 0x0003e80000100a00 */
[----:B-12---:R-:W-:Y:S05]  /*feb0*/  CALL.REL.NOINC `($_ZN7cutlass13device_kernelIN5flash19enable_sm80_to_sm89INS1_16FlashAttnBwdSm80INS1_25CollectiveMainloopBwdSm80ILi2ELi2EN4cute5tupleIJNS5_1CILi128EEES8_NS7_ILi64EEEEEENS_10bfloat16_tEfNS_4arch4Sm80ELb0ELb0ELb1ELb0ELb1ELb0ELb0ELb0ELi2ELi4ELi4ELi4ELb0EEENS1_24CollectiveEpilogueBwdGQAISA_fSD_Li256ELb0ELb1EEENS1_19SingleTileSchedulerILb0ELb0ELb0ELi128EEEEEEEEEvNT_6ParamsE$_ZN4cute3eso3ESOILb1ELb0EJNS_6LayoutINS_5tupleIJNS3_IJNS3_IJNS_1CILi4EEENS4_ILi8EEEEEENS3_IJS5_NS4_ILi2EEEEEEEEENS3_IJNS3_IJS8_S8_EEENS3_IJS8_S6_EEEEEEEEENS3_IJNS3_IJNS3_IJNS_11ScaledBasisIS8_JLi1EEEENSF_INS4_ILi1EEEJLi0EEEEEEENS3_IJNSF_INS4_ILi16EEEJLi0EEEENSF_IS6_JLi1EEEEEEEEEENS3_IJNS3_IJNSF_ISH_JLi1EEEENSF_IS6_JLi0EEEEEEENS3_IJNSF_INS4_ILi64EEEJLi0EEEENSF_ISK_JLi1EEEEEEEEEEEEEEENS_10ViewEngineINS_23ArithmeticTupleIteratorINS_15ArithmeticTupleIJNS4_ILi0EEES12_EEEEEEEEEC2ERKSY_RKS15_) ;  /* 0xffff8a4000007944 */ /* 0x006fea0003c3ffff */
[----:B------:R-:W-:Y:S01]  /*fec0*/  IMAD.MOV.U32 R10, RZ, RZ, R3 ;  /* 0x000000ffff0a7224 */ /* 0x000fe200078e0003 */
[----:B-1----:R-:W-:Y:S01]  /*fed0*/  IADD3 R2, R7, 0x28, RZ ;  /* 0x0000002807027810 */ /* 0x002fe20007ffe0ff */
[----:B------:R-:W-:Y:S01]  /*fee0*/  IMAD.MOV.U32 R3, RZ, RZ, R81 ;  /* 0x000000ffff037224 */ /* 0x000fe200078e0051 */
[----:B------:R-:W-:Y:S02]  /*fef0*/  MOV R8, 0xff10 ;  /* 0x0000ff1000087802 */ /* 0x000fe40000000f00 */
[----:B------:R-:W-:Y:S05]  /*ff00*/  CALL.REL.NOINC `($_ZN7cutlass13device_kernelIN5flash19enable_sm80_to_sm89INS1_16FlashAttnBwdSm80INS1_25CollectiveMainloopBwdSm80ILi2ELi2EN4cute5tupleIJNS5_1CILi128EEES8_NS7_ILi64EEEEEENS_10bfloat16_tEfNS_4arch4Sm80ELb0ELb0ELb1ELb0ELb1ELb0ELb0ELb0ELi2ELi4ELi4ELi4ELb0EEENS1_24CollectiveEpilogueBwdGQAISA_fSD_Li256ELb0ELb1EEENS1_19SingleTileSchedulerILb0ELb0ELb0ELi128EEEEEEEEEvNT_6ParamsE$_ZN4cute3eso3ESOILb0ELb0EJiiEEC2ERKiS4_) ;  /* 0xffff650000007944 */ /* 0x000fea0003c3ffff */
[----:B-1----:R-:W2:Y:S01]  /*ff10*/  LDL.64 R2, [R1+0x1388] ;  /* 0x0013880001027983 */ /* 0x002ea20000100a00 */
[----:B------:R-:W-:-:S03]  /*ff20*/  MOV R6, 0xff60 ;  /* 0x0000ff6000067802 */ /* 0x000fc60000000f00 */
[----:B--2---:R1:W-:Y:S04]  /*ff30*/  STL [R1+0x1394], R2 ;  /* 0x0013940201007387 */ /* 0x0043e80000100800 */
[----:B------:R1:W-:Y:S02]  /*ff40*/  STL [R1+0x1398], R3 ;  /* 0x0013980301007387 */ /* 0x0003e40000100800 */
[----:B-1----:R-:W-:Y:S05]  /*ff50*/  CALL.REL.NOINC `($_ZN7cutlass13device_kernelIN5flash19enable_sm80_to_sm89INS1_16FlashAttnBwdSm80INS1_25CollectiveMainloopBwdSm80ILi2ELi2EN4cute5tupleIJNS5_1CILi128EEES8_NS7_ILi64EEEEEENS_10bfloat16_tEfNS_4arch4Sm80ELb0ELb0ELb1ELb0ELb1ELb0ELb0ELb0ELi2ELi4ELi4ELi4ELb0EEENS1_24CollectiveEpilogueBwdGQAISA_fSD_Li256ELb0ELb1EEENS1_19SingleTileSchedulerILb0ELb0ELb0ELi128EEEEEEEEEvNT_6ParamsE$_ZN4cute3eso3ESOILb0ELb0EJiNS_5tupleIJiiEEEEEC2ERKiRKS3_) ;  /* 0xffff641000007944 */ /* 0x002fea0003c3ffff */
[----:B-1----:R1:W5:Y:S04]  /*ff60*/  LDL R5, [R1+0x1390] ;  /* 0x0013900001057983 */ /* 0x0023680000100800 */
[----:B------:R1:W5:Y:S01]  /*ff70*/  LDL.64 R2, [R1+0x1388] ;  /* 0x0013880001027983 */ /* 0x0003620000100a00 */
[----:B------:R-:W-:-:S03]  /*ff80*/  MOV R6, 0xffa0 ;  /* 0x0000ffa000067802 */ /* 0x000fc60000000f00 */
[----:B-1---5:R-:W-:Y:S05]  /*ff90*/  CALL.REL.NOINC `($_ZN7cutlass13device_kernelIN5flash19enable_sm80_to_sm89INS1_16FlashAttnBwdSm80INS1_25CollectiveMainloopBwdSm80ILi2ELi2EN4cute5tupleIJNS5_1CILi128EEES8_NS7_ILi64EEEEEENS_10bfloat16_tEfNS_4arch4Sm80ELb0ELb0ELb1ELb0ELb1ELb0ELb0ELb0ELi2ELi4ELi4ELi4ELb0EEENS1_24CollectiveEpilogueBwdGQAISA_fSD_Li256ELb0ELb1EEENS1_19SingleTileSchedulerILb0ELb0ELb0ELi128EEEEEEEEEvNT_6ParamsE$_ZN4cute3eso3ESOILb0ELb1EJNS_5tupleIJiNS2_IJiiEEEEEENS2_IJNS_10UnderscoreENS2_IJS5_S5_EEEEEEEEC2ERKS4_RKS7_) ;  /* 0xffff6a4000007944 */ /* 0x022fea0003c3ffff */
        /* <DEDUP_REMOVED lines=10> */
[----:B-1---5:R-:W-:Y:S05]  /*10040*/  CALL.REL.NOINC `($_ZN7cutlass13device_kernelIN5flash19enable_sm80_to_sm89INS1_16FlashAttnBwdSm80INS1_25CollectiveMainloopBwdSm80ILi2ELi2EN4cute5tupleIJNS5_1CILi128EEES8_NS7_ILi64EEEEEENS_10bfloat16_tEfNS_4arch4Sm80ELb0ELb0ELb1ELb0ELb1ELb0ELb0ELb0ELi2ELi4ELi4ELi4ELb0EEENS1_24CollectiveEpilogueBwdGQAISA_fSD_Li256ELb0ELb1EEENS1_19SingleTileSchedulerILb0ELb0ELb0ELi128EEEEEEEEEvNT_6ParamsE$_ZN4cute5tupleIJiEEC2ERKi) ;  /* 0xffffa81000007944 */ /* 0x022fea0003c3ffff */
[----:B------:R1:W5:Y:S01]  /*10050*/  LDL R6, [R1+0x1388] ;  /* 0x0013880001067983 */ /* 0x0003620000100800 */
[----:B------:R-:W-:Y:S01]  /*10060*/  IMAD.MOV.U32 R3, RZ, RZ, R4 ;  /* 0x000000ffff037224 */ /* 0x000fe200078e0004 */
[----:B------:R-:W-:Y:S02]  /*10070*/  MOV R2, R81 ;  /* 0x0000005100027202 */ /* 0x000fe40000000f00 */
        /* <DEDUP_REMOVED lines=9> */
[----:B------:R-:W-:-:S02]  /*10110*/  MOV R6, 0x10130 ;  /* 0x0001013000067802 */ /* 0x000fc40000000f00 */
[----:B-1---5:R-:W-:Y:S05]  /*10120*/  CALL.REL.NOINC `($_ZN7cutlass13device_kernelIN5flash19enable_sm80_to_sm89INS1_16FlashAttnBwdSm80INS1_25CollectiveMainloopBwdSm80ILi2ELi2EN4cute5tupleIJNS5_1CILi128EEES8_NS7_ILi64EEEEEENS_10bfloat16_tEfNS_4arch4Sm80ELb0ELb0ELb1ELb0ELb1ELb0ELb0ELb0ELi2ELi4ELi4ELi4ELb0EEENS1_24CollectiveEpilogueBwdGQAISA_fSD_Li256ELb0ELb1EEENS1_19SingleTileSchedulerILb0ELb0ELb0ELi128EEEEEEEEEvNT_6ParamsE$_ZN4cute5tupleIJNS_1CILi0EEEiEEC2ERKS2_RKi) ;  /* 0xffffa64000007944 */ /* 0x022fea0003c3ffff */
[----:B------:R1:W5:Y:S01]  /*10130*/  LDL R52, [R1+0x1388] ;  /* 0x0013880001347983 */ /* 0x0003620000100800 */
[----:B------:R-:W-:Y:S01]  /*10140*/  IMAD.MOV.U32 R3, RZ, RZ, R4 ;  /* 0x000000ffff037224 */ /* 0x000fe200078e0004 */
[----:B------:R-:W-:-:S02]  /*10150*/  MOV R2, R7 ;  /* 0x0000000700027202 */ /* 0x000fc40000000f00 */
[----:B------:R-:W-:Y:S02]  /*10160*/  MOV R10, 0x10180 ;  /* 0x00010180000a7802 */ /* 0x000fe40000000f00 */
[----:B-1---5:R-:W-:Y:S05]  /*10170*/  CALL.REL.NOINC `($_ZN7cutlass13device_kernelIN5flash19enable_sm80_to_sm89INS1_16FlashAttnBwdSm80INS1_25CollectiveMainloopBwdSm80ILi2ELi2EN4cute5tupleIJNS5_1CILi128EEES8_NS7_ILi64EEEEEENS_10bfloat16_tEfNS_4arch4Sm80ELb0ELb0ELb1ELb0ELb1ELb0ELb0ELb0ELi2ELi4ELi4ELi4ELb0EEENS1_24CollectiveEpilogueBwdGQAISA_fSD_Li256ELb0ELb1EEENS1_19SingleTileSchedulerILb0ELb0ELb0ELi128EEEEEEEEEvNT_6ParamsE$_ZN4cute5tupleIJiEEC2ERKi) ;  /* 0xffffa6e000007944 */ /* 0x022fea0003c3ffff */
[----:B------:R1:W5:Y:S01]  /*10180*/  LDL R3, [R1+0x1380] ;  /* 0x0013800001037983 */ /* 0x0003620000100800 */
[----:B------:R-:W-:Y:S02]  /*10190*/  MOV R2, R81 ;  /* 0x0000005100027202 */ /* 0x000fe40000000f00 */
[----:B------:R-:W-:Y:S02]  /*101a0*/  MOV R10, 0x101c0 ;  /* 0x000101c0000a7802 */ /* 0x000fe40000000f00 */
[----:B-1---5:R-:W-:Y:S05]  /*101b0*/  CALL.REL.NOINC `($_ZN7cutlass13device_kernelIN5flash19enable_sm80_to_sm89INS1_16FlashAttnBwdSm80INS1_25CollectiveMainloopBwdSm80ILi2ELi2EN4cute5tupleIJNS5_1CILi128EEES8_NS7_ILi64EEEEEENS_10bfloat16_tEfNS_4arch4Sm80ELb0ELb0ELb1ELb0ELb1ELb0ELb0ELb0ELi2ELi4ELi4ELi4ELb0EEENS1_24CollectiveEpilogueBwdGQAISA_fSD_Li256ELb0ELb1EEENS1_19SingleTileSchedulerILb0ELb0ELb0ELi128EEEEEEEEEvNT_6ParamsE$_ZN4cute5tupleIJiEEC2ERKi) ;  /* 0xffffa6a000007944 */ /* 0x022fea0003c3ffff */
[----:B------:R1:W5:Y:S01]  /*101c0*/  LDL R3, [R1+0x1388] ;  /* 0x0013880001037983 */ /* 0x0003620000100800 */
[----:B------:R-:W-:Y:S02]  /*101d0*/  MOV R2, R81 ;  /* 0x0000005100027202 */ /* 0x000fe40000000f00 */
[----:B------:R-:W-:Y:S02]  /*101e0*/  MOV R6, 0x10200 ;  /* 0x0001020000067802 */ /* 0x000fe40000000f00 */
[----:B-1---5:R-:W-:Y:S05]  /*101f0*/  CALL.REL.NOINC `($_ZN7cutlass13device_kernelIN5flash19enable_sm80_to_sm89INS1_16FlashAttnBwdSm80INS1_25CollectiveMainloopBwdSm80ILi2ELi2EN4cute5tupleIJNS5_1CILi128EEES8_NS7_ILi64EEEEEENS_10bfloat16_tEfNS_4arch4Sm80ELb0ELb0ELb1ELb0ELb1ELb0ELb0ELb0ELi2ELi4ELi4ELi4ELb0EEENS1_24CollectiveEpilogueBwdGQAISA_fSD_Li256ELb0ELb1EEENS1_19SingleTileSchedulerILb0ELb0ELb0ELi128EEEEEEEEEvNT_6ParamsE$_ZN4cute3eso3ESOILb0ELb1EJiNS_1CILi0EEEEEC2ERKiRKS3_) ;  /* 0xffff69f000007944 */ /* 0x022fea0003c3ffff */
[----:B------:R2:W5:Y:S01]  /*10200*/  LDL R10, [R1+0x1388] ;  /* 0x00138800010a7983 */ /* 0x0005620000100800 */
[----:B------:R-:W-:-:S03]  /*10210*/  MOV R4, 0x10240 ;  /* 0x0001024000047802 */ /* 0x000fc60000000f00 */
[----:B------:R2:W-:Y:S04]  /*10220*/  STL [R1+0x1388], R52 ;  /* 0x0013883401007387 */ /* 0x0005e80000100800 */
[----:B-12--5:R-:W-:Y:S05]  /*10230*/  CALL.REL.NOINC `($_ZN7cutlass13device_kernelIN5flash19enable_sm80_to_sm89INS1_16FlashAttnBwdSm80INS1_25CollectiveMainloopBwdSm80ILi2ELi2EN4cute5tupleIJNS5_1CILi128EEES8_NS7_ILi64EEEEEENS_10bfloat16_tEfNS_4arch4Sm80ELb0ELb0ELb1ELb0ELb1ELb0ELb0ELb0ELi2ELi4ELi4ELi4ELb0EEENS1_24CollectiveEpilogueBwdGQAISA_fSD_Li256ELb0ELb1EEENS1_19SingleTileSchedulerILb0ELb0ELb0ELi128EEEEEEEEEvNT_6ParamsE$_ZZN4cuteplIJNS_1CILi0EEEiEJiEEEDaRKNS_15ArithmeticTupleIJDpT_EEERKNS3_IJDpT0_EEEENKUlDpRKT_E_clIJiiEEEDaSH_) ;  /* 0xfffff78000007944 */ /* 0x026fea0003c3ffff */
[----:B------:R-:W-:Y:S01]  /*10240*/  IMAD.SHL.U32 R3, R5, 0x10, RZ ;  /* 0x0000001005037824 */ /* 0x000fe200078e00ff */
[----:B------:R-:W-:Y:S02]  /*10250*/  MOV R2, R81 ;  /* 0x0000005100027202 */ /* 0x000fe40000000f00 */
[----:B------:R-:W-:Y:S02]  /*10260*/  MOV R10, 0x10280 ;  /* 0x00010280000a7802 */ /* 0x000fe40000000f00 */
[----:B-1---5:R-:W-:Y:S05]  /*10270*/  CALL.REL.NOINC `($_ZN7cutlass13device_kernelIN5flash19enable_sm80_to_sm89INS1_16FlashAttnBwdSm80INS1_25CollectiveMainloopBwdSm80ILi2ELi2EN4cute5tupleIJNS5_1CILi128EEES8_NS7_ILi64EEEEEENS_10bfloat16_tEfNS_4arch4Sm80ELb0ELb0ELb1ELb0ELb1ELb0ELb0ELb0ELi2ELi4ELi4ELi4ELb0EEENS1_24CollectiveEpilogueBwdGQAISA_fSD_Li256ELb0ELb1EEENS1_19SingleTileSchedulerILb0ELb0ELb0ELi128EEEEEEEEEvNT_6ParamsE$_ZN4cute5tupleIJiEEC2ERKi) ;  /* 0xffffa5e000007944 */ /* 0x022fea0003c3ffff */
[----:B------:R1:W5:Y:S01]  /*10280*/  LDL R4, [R1+0x1388] ;  /* 0x0013880001047983 */ /* 0x0003620000100800 */
[----:B------:R-:W-:Y:S01]  /*10290*/  IMAD.SHL.U32 R3, R50, 0x8, RZ ;  /* 0x0000000832037824 */ /* 0x000fe200078e00ff */
        /* <DEDUP_REMOVED lines=20> */
[----:B-1---5:R-:W-:Y:S05]  /*103e0*/  CALL.REL.NOINC `($_ZN7cutlass13device_kernelIN5flash19enable_sm80_to_sm89INS1_16FlashAttnBwdSm80INS1_25CollectiveMainloopBwdSm80ILi2ELi2EN4cute5tupleIJNS5_1CILi128EEES8_NS7_ILi64EEEEEENS_10bfloat16_tEfNS_4arch4Sm80ELb0ELb0ELb1ELb0ELb1ELb0ELb0ELb0ELi2ELi4ELi4ELi4ELb0EEENS1_24CollectiveEpilogueBwdGQAISA_fSD_Li256ELb0ELb1EEENS1_19SingleTileSchedulerILb0ELb0ELb0ELi128EEEEEEEEEvNT_6ParamsE$_ZN4cute5tupleIJNS_1CILi0EEEiEEC2ERKS2_RKi) ;  /* 0xffffa38000007944 */ /* 0x022fea0003c3ffff */
[----:B------:R1:W5:Y:S01]  /*103f0*/  LDL R50, [R1+0x1388] ;  /* 0x0013880001327983 */ /* 0x0003620000100800 */
[----:B------:R-:W-:Y:S01]  /*10400*/  IMAD.MOV.U32 R3, RZ, RZ, R4 ;  /* 0x000000ffff037224 */ /* 0x000fe200078e0004 */
[----:B------:R-:W-:Y:S02]  /*10410*/  MOV R2, R81 ;  /* 0x0000005100027202 */ /* 0x000fe40000000f00 */
[----:B------:R-:W-:-:S02]  /*10420*/  MOV R6, 0x10440 ;  /* 0x0001044000067802 */ /* 0x000fc40000000f00 */
[----:B-1---5:R-:W-:Y:S05]  /*10430*/  CALL.REL.NOINC `($_ZN7cutlass13device_kernelIN5flash19enable_sm80_to_sm89INS1_16FlashAttnBwdSm80INS1_25CollectiveMainloopBwdSm80ILi2ELi2EN4cute5tupleIJNS5_1CILi128EEES8_NS7_ILi64EEEEEENS_10bfloat16_tEfNS_4arch4Sm80ELb0ELb0ELb1ELb0ELb1ELb0ELb0ELb0ELi2ELi4ELi4ELi4ELb0EEENS1_24CollectiveEpilogueBwdGQAISA_fSD_Li256ELb0ELb1EEENS1_19SingleTileSchedulerILb0ELb0ELb0ELi128EEEEEEEEEvNT_6ParamsE$_ZN4cute3eso3ESOILb0ELb1EJiNS_1CILi0EEEEEC2ERKiRKS3_) ;  /* 0xffff67b000007944 */ /* 0x022fea0003c3ffff */
[----:B------:R2:W5:Y:S01]  /*10440*/  LDL R10, [R1+0x1388] ;  /* 0x00138800010a7983 */ /* 0x0005620000100800 */
[----:B------:R-:W-:-:S02]  /*10450*/  MOV R11, R81 ;  /* 0x00000051000b7202 */ /* 0x000fc40000000f00 */
[----:B------:R-:W-:Y:S01]  /*10460*/  MOV R86, 0x10490 ;  /* 0x0001049000567802 */ /* 0x000fe20000000f00 */
[----:B------:R2:W-:Y:S04]  /*10470*/  STL [R1+0x1388], R50 ;  /* 0x0013883201007387 */ /* 0x0005e80000100800 */
[----:B-12--5:R-:W-:Y:S05]  /*10480*/  CALL.REL.NOINC `($_ZN7cutlass13device_kernelIN5flash19enable_sm80_to_sm89INS1_16FlashAttnBwdSm80INS1_25CollectiveMainloopBwdSm80ILi2ELi2EN4cute5tupleIJNS5_1CILi128EEES8_NS7_ILi64EEEEEENS_10bfloat16_tEfNS_4arch4Sm80ELb0ELb0ELb1ELb0ELb1ELb0ELb0ELb0ELi2ELi4ELi4ELi4ELb0EEENS1_24CollectiveEpilogueBwdGQAISA_fSD_Li256ELb0ELb1EEENS1_19SingleTileSchedulerILb0ELb0ELb0ELi128EEEEEEEEEvNT_6ParamsE$_ZZN4cuteplIJiEJNS_1CILi0EEEiEEEDaRKNS_15ArithmeticTupleIJDpT_EEERKNS3_IJDpT0_EEEENKUlDpRKT_E_clIJiiEEEDaSH_) ;  /* 0xfffff63000007944 */ /* 0x026fea0003c3ffff */
[----:B-----5:R-:W-:Y:S01]  /*10490*/  IMAD.IADD R6, R3, 0x1, R19 ;  /* 0x0000000103067824 */ /* 0x020fe200078e0213 */
[----:B------:R-:W-:Y:S02]  /*104a0*/  IADD3 R10, R18, R2, RZ ;  /* 0x00000002120a7210 */ /* 0x000fe40007ffe0ff */
[----:B------:R-:W-:Y:S02]  /*104b0*/  MOV R4, 0x104e0 ;  /* 0x000104e000047802 */ /* 0x000fe40000000f00 */
[----:B------:R2:W-:Y:S04]  /*104c0*/  STL [R1+0x1388], R6 ;  /* 0x0013880601007387 */ /* 0x0005e80000100800 */
[----:B-12---:R-:W-:Y:S05]  /*104d0*/  CALL.REL.NOINC `($_ZN7cutlass13device_kernelIN5flash19enable_sm80_to_sm89INS1_16FlashAttnBwdSm80INS1_25CollectiveMainloopBwdSm80ILi2ELi2EN4cute5tupleIJNS5_1CILi128EEES8_NS7_ILi64EEEEEENS_10bfloat16_tEfNS_4arch4Sm80ELb0ELb0ELb1ELb0ELb1ELb0ELb0ELb0ELi2ELi4ELi4ELi4ELb0EEENS1_24CollectiveEpilogueBwdGQAISA_fSD_Li256ELb0ELb1EEENS1_19SingleTileSchedulerILb0ELb0ELb0ELi128EEEEEEEEEvNT_6ParamsE$_ZZN4cuteplIJiiEJiiEEEDaRKNS_15ArithmeticTupleIJDpT_EEERKNS1_IJDpT0_EEEENKUlDpRKT_E_clIJiiEEEDaSF_) ;  /* 0xfffff6e000007944 */ /* 0x006fea0003c3ffff */
[----:B-----5:R2:W-:Y:S01]  /*104e0*/  STL [R1+0x1388], R11 ;  /* 0x0013880b01007387 */ /* 0x0205e20000100800 */
[----:B------:R-:W-:-:S03]  /*104f0*/  MOV R4, 0x10510 ;  /* 0x0001051000047802 */ /* 0x000fc60000000f00 */
[----:B-12---:R-:W-:Y:S05]  /*10500*/  CALL.REL.NOINC `($_ZN7cutlass13device_kernelIN5flash19enable_sm80_to_sm89INS1_16FlashAttnBwdSm80INS1_25CollectiveMainloopBwdSm80ILi2ELi2EN4cute5tupleIJNS5_1CILi128EEES8_NS7_ILi64EEEEEENS_10bfloat16_tEfNS_4arch4Sm80ELb0ELb0ELb1ELb0ELb1ELb0ELb0ELb0ELi2ELi4ELi4ELi4ELb0EEENS1_24CollectiveEpilogueBwdGQAISA_fSD_Li256ELb0ELb1EEENS1_19SingleTileSchedulerILb0ELb0ELb0ELi128EEEEEEEEEvNT_6ParamsE$_ZZN4cuteplIJiiEJNS_1CILi0EEES2_EEEDaRKNS_15ArithmeticTupleIJDpT_EEERKNS3_IJDpT0_EEEENKUlDpRKT_E_clIJiiEEEDaSH_) ;  /* 0xfffff63000007944 */ /* 0x006fea0003c3ffff */
[----:B------:R-:W-:Y:S02]  /*10510*/  MOV R6, 0x10530 ;  /* 0x0001053000067802 */ /* 0x000fe40000000f00 */
[----:B-1---5:R-:W-:Y:S05]  /*10520*/  CALL.REL.NOINC `($_ZN7cutlass13device_kernelIN5flash19enable_sm80_to_sm89INS1_16FlashAttnBwdSm80INS1_25CollectiveMainloopBwdSm80ILi2ELi2EN4cute5tupleIJNS5_1CILi128EEES8_NS7_ILi64EEEEEENS_10bfloat16_tEfNS_4arch4Sm80ELb0ELb0ELb1ELb0ELb1ELb0ELb0ELb0ELi2ELi4ELi4ELi4ELb0EEENS1_24CollectiveEpilogueBwdGQAISA_fSD_Li256ELb0ELb1EEENS1_19SingleTileSchedulerILb0ELb0ELb0ELi128EEEEEEEEEvNT_6ParamsE$_ZN4cute3eso3ESOILb1ELb0EJNS_6LayoutINS_5tupleIJNS3_IJNS_1CILi2EEES5_EEES5_NS4_ILi8EEEEEENS3_IJNS3_IJNS_11ScaledBasisINS4_ILi1EEEJLi1EEEENS9_IS7_JLi0EEEEEEENS9_INS4_ILi64EEEJLi0EEEENS9_INS4_ILi16EEEJLi1EEEEEEEEENS_15ArithmeticTupleIJiiEEEEEC2ERKSJ_RKSL_) ;  /* 0xffff8cc000007944 */ /* 0x022fea0003c3ffff */
[----:B------:R-:W2:Y:S01]  /*10530*/  LDL.64 R10, [R1+0x1388] ;  /* 0x00138800010a7983 */ /* 0x000ea20000100a00 */
[----:B-1----:R-:W-:-:S03]  /*10540*/  MOV R4, 0x10570 ;  /* 0x0001057000047802 */ /* 0x002fc60000000f00 */
[----:B--2---:R1:W-:Y:S04]  /*10550*/  STL [R1+0x1388], R11 ;  /* 0x0013880b01007387 */ /* 0x0043e80000100800 */
[----:B-1----:R-:W-:Y:S05]  /*10560*/  CALL.REL.NOINC `($_ZN7cutlass13device_kernelIN5flash19enable_sm80_to_sm89INS1_16FlashAttnBwdSm80INS1_25CollectiveMainloopBwdSm80ILi2ELi2EN4cute5tupleIJNS5_1CILi128EEES8_NS7_ILi64EEEEEENS_10bfloat16_tEfNS_4arch4Sm80ELb0ELb0ELb1ELb0ELb1ELb0ELb0ELb0ELi2ELi4ELi4ELi4ELb0EEENS1_24CollectiveEpilogueBwdGQAISA_fSD_Li256ELb0ELb1EEENS1_19SingleTileSchedulerILb0ELb0ELb0ELi128EEEEEEEEEvNT_6ParamsE$_ZZN4cuteplIJNS_1CILi0EEES2_EJiiEEEDaRKNS_15ArithmeticTupleIJDpT_EEERKNS3_IJDpT0_EEEENKUlDpRKT_E_clIJiiEEEDaSH_) ;  /* 0xfffff36000007944 */ /* 0x002fea0003c3ffff */
[----:B------:R-:W-:Y:S02]  /*10570*/  MOV R6, 0x10590 ;  /* 0x0001059000067802 */ /* 0x000fe40000000f00 */
[----:B-1---5:R-:W-:Y:S05]  /*10580*/  CALL.REL.NOINC `($_ZN7cutlass13device_kernelIN5flash19enable_sm80_to_sm89INS1_16FlashAttnBwdSm80INS1_25CollectiveMainloopBwdSm80ILi2ELi2EN4cute5tupleIJNS5_1CILi128EEES8_NS7_ILi64EEEEEENS_10bfloat16_tEfNS_4arch4Sm80ELb0ELb0ELb1ELb0ELb1ELb0ELb0ELb0ELi2ELi4ELi4ELi4ELb0EEENS1_24CollectiveEpilogueBwdGQAISA_fSD_Li256ELb0ELb1EEENS1_19SingleTileSchedulerILb0ELb0ELb0ELi128EEEEEEEEEvNT_6ParamsE$_ZN4cute3eso3ESOILb1ELb0EJNS_6LayoutINS_5tupleIJNS3_IJNS_1CILi2EEES5_EEES5_NS4_ILi8EEEEEENS3_IJNS3_IJNS_11ScaledBasisINS4_ILi1EEEJLi1EEEENS9_IS7_JLi0EEEEEEENS9_INS4_ILi64EEEJLi0EEEENS9_INS4_ILi16EEEJLi1EEEEEEEEENS_10ViewEngineINS_23ArithmeticTupleIteratorINS_15ArithmeticTupleIJiiEEEEEEEEEC2ERKSJ_RKSP_) ;  /* 0xffff8c0000007944 */ /* 0x022fea0003c3ffff */
[----:B-1----:R1:W5:Y:S01]  /*10590*/  LDL.64 R2, [R1+0x1388] ;  /* 0x0013880001027983 */ /* 0x0023620000100a00 */
[----:B------:R-:W-:Y:S01]  /*105a0*/  IMAD.MOV.U32 R52, RZ, RZ, R46 ;  /* 0x000000ffff347224 */ /* 0x000fe200078e002e */
[----:B------:R-:W-:Y:S02]  /*105b0*/  MOV R53, R47 ;  /* 0x0000002f00357202 */ /* 0x000fe40000000f00 */
[----:B------:R-:W-:Y:S02]  /*105c0*/  MOV R6, 0x105e0 ;  /* 0x000105e000067802 */ /* 0x000fe40000000f00 */
[----:B-1---5:R-:W-:Y:S05]  /*105d0*/  CALL.REL.NOINC `($_ZN7cutlass13device_kernelIN5flash19enable_sm80_to_sm89INS1_16FlashAttnBwdSm80INS1_25CollectiveMainloopBwdSm80ILi2ELi2EN4cute5tupleIJNS5_1CILi128EEES8_NS7_ILi64EEEEEENS_10bfloat16_tEfNS_4arch4Sm80ELb0ELb0ELb1ELb0ELb1ELb0ELb0ELb0ELi2ELi4ELi4ELi4ELb0EEENS1_24CollectiveEpilogueBwdGQAISA_fSD_Li256ELb0ELb1EEENS1_19SingleTileSchedulerILb0ELb0ELb0ELi128EEEEEEEEEvNT_6ParamsE$_ZN4cute3eso3ESOILb1ELb0EJNS_6LayoutINS_5tupleIJNS3_IJNS_1CILi2EEES5_EEENS3_IJS5_NS4_ILi8EEEEEEEEENS3_IJNS3_IJS5_NS4_ILi4EEEEEENS3_IJNS4_ILi1EEES7_EEEEEEEENS_10ViewEngineIPfEEEEC2ERKSF_RKSI_) ;  /* 0xffff8ad000007944 */ /* 0x022fea0003c3ffff */
[----:B------:R2:W5:Y:S01]  /*105e0*/  LDL.64 R46, [R1+0x1388] ;  /* 0x00138800012e7983 */ /* 0x0005620000100a00 */
[----:B------:R-:W-:-:S03]  /*105f0*/  MOV R6, 0x10610 ;  /* 0x0001061000067802 */ /* 0x000fc60000000f00 */
[----:B-12--5:R-:W-:Y:S05]  /*10600*/  CALL.REL.NOINC `($_ZN7cutlass13device_kernelIN5flash19enable_sm80_to_sm89INS1_16FlashAttnBwdSm80INS1_25CollectiveMainloopBwdSm80ILi2ELi2EN4cute5tupleIJNS5_1CILi128EEES8_NS7_ILi64EEEEEENS_10bfloat16_tEfNS_4arch4Sm80ELb0ELb0ELb1ELb0ELb1ELb0ELb0ELb0ELi2ELi4ELi4ELi4ELb0EEENS1_24CollectiveEpilogueBwdGQAISA_fSD_Li256ELb0ELb1EEENS1_19SingleTileSchedulerILb0ELb0ELb0ELi128EEEEEEEEEvNT_6ParamsE$_ZN4cute3eso3ESOILb1ELb0EJNS_6LayoutINS_5tupleIJNS3_IJNS_1CILi2EEES5_EEENS3_IJS5_NS4_ILi8EEEEEEEEENS3_IJNS3_IJNS_11ScaledBasisIS7_JLi0EEEENSA_INS4_ILi64EEEJLi0EEEEEEENS3_IJNSA_INS4_ILi1EEEJLi1EEEENSA_INS4_ILi16EEEJLi1EEEEEEEEEEEENS_10ViewEngineINS_23ArithmeticTupleIteratorINS_15ArithmeticTupleIJiiEEEEEEEEEC2ERKSL_RKSR_) ;  /* 0xffff8a4000007944 */ /* 0x026fea0003c3ffff */
[----:B------:R2:W5:Y:S01]  /*10610*/  LDL.64 R10, [R1+0x1388] ;  /* 0x00138800010a7983 */ /* 0x0005620000100a00 */
[----:B------:R-:W-:-:S03]  /*10620*/  MOV R6, 0x10640 ;  /* 0x0001064000067802 */ /* 0x000fc60000000f00 */
[----:B-12--5:R-:W-:Y:S05]  /*10630*/  CALL.REL.NOINC `($_ZN7cutlass13device_kernelIN5flash19enable_sm80_to_sm89INS1_16FlashAttnBwdSm80INS1_25CollectiveMainloopBwdSm80ILi2ELi2EN4cute5tupleIJNS5_1CILi128EEES8_NS7_ILi64EEEEEENS_10bfloat16_tEfNS_4arch4Sm80ELb0ELb0ELb1ELb0ELb1ELb0ELb0ELb0ELi2ELi4ELi4ELi4ELb0EEENS1_24CollectiveEpilogueBwdGQAISA_fSD_Li256ELb0ELb1EEENS1_19SingleTileSchedulerILb0ELb0ELb0ELi128EEEEEEEEEvNT_6ParamsE$_ZN4cute3eso3ESOILb1ELb0EJNS_6LayoutINS_5tupleIJNS3_IJNS3_IJNS_1CILi4EEENS4_ILi8EEEEEENS3_IJS5_NS4_ILi2EEEEEEEEENS3_IJNS3_IJS8_S8_EEENS3_IJS8_S6_EEEEEEEEENS3_IJNS3_IJNS3_IJNS_11ScaledBasisIS8_JLi1EEEENSF_INS4_ILi1EEEJLi0EEEEEEENS3_IJNSF_INS4_ILi16EEEJLi0EEEENSF_IS6_JLi1EEEEEEEEEENS3_IJNS3_IJNSF_ISH_JLi1EEEENSF_IS6_JLi0EEEEEEENS3_IJNSF_INS4_ILi64EEEJLi0EEEENSF_ISK_JLi1EEEEEEEEEEEEEEENS_10ViewEngineINS_23ArithmeticTupleIteratorINS_15ArithmeticTupleIJNS4_ILi0EEES12_EEEEEEEEEC2ERKSY_RKS15_) ;  /* 0xffff82c000007944 */ /* 0x026fea0003c3ffff */
[----:B-1----:R-:W-:Y:S02]  /*10640*/  MOV R2, 0x10660 ;  /* 0x0001066000027802 */ /* 0x002fe40000000f00 */
[----:B------:R-:W-:Y:S05]  /*10650*/  CALL.REL.NOINC `($_ZN7cutlass13device_kernelIN5flash19enable_sm80_to_sm89INS1_16FlashAttnBwdSm80INS1_25CollectiveMainloopBwdSm80ILi2ELi2EN4cute5tupleIJNS5_1CILi128EEES8_NS7_ILi64EEEEEENS_10bfloat16_tEfNS_4arch4Sm80ELb0ELb0ELb1ELb0ELb1ELb0ELb0ELb0ELi2ELi4ELi4ELi4ELb0EEENS1_24CollectiveEpilogueBwdGQAISA_fSD_Li256ELb0ELb1EEENS1_19SingleTileSchedulerILb0ELb0ELb0ELi128EEEEEEEEEvNT_6ParamsE$_ZN4cute3eso3ESOILb1ELb0EJNS_6LayoutINS_5tupleIJNS3_IJNS_1CILi2EEES5_EEENS3_IJS5_NS4_ILi8EEEEEEEEENS3_IJNS3_IJNS_11ScaledBasisIS7_JLi0EEEENSA_INS4_ILi64EEEJLi0EEEEEEENS3_IJNSA_INS4_ILi1EEEJLi1EEEENSA_INS4_ILi16EEEJLi1EEEEEEEEEEEENS_10ViewEngineINS_23ArithmeticTupleIteratorINS_15ArithmeticTupleIJNS4_ILi0EEESP_EEEEEEEEEC2ERKSL_RKSS_) ;  /* 0xffff899000007944 */ /* 0x000fea0003c3ffff */
[----:B------:R2:W-:Y:S01]  /*10660*/  STL [R1+0x1388], R11 ;  /* 0x0013880b01007387 */ /* 0x0005e20000100800 */
[----:B------:R-:W-:-:S03]  /*10670*/  MOV R4, 0x10690 ;  /* 0x0001069000047802 */ /* 0x000fc60000000f00 */
[----:B-12---:R-:W-:Y:S05]  /*10680*/  CALL.REL.NOINC `($_ZN7cutlass13device_kernelIN5flash19enable_sm80_to_sm89INS1_16FlashAttnBwdSm80INS1_25CollectiveMainloopBwdSm80ILi2ELi2EN4cute5tupleIJNS5_1CILi128EEES8_NS7_ILi64EEEEEENS_10bfloat16_tEfNS_4arch4Sm80ELb0ELb0ELb1ELb0ELb1ELb0ELb0ELb0ELi2ELi4ELi4ELi4ELb0EEENS1_24CollectiveEpilogueBwdGQAISA_fSD_Li256ELb0ELb1EEENS1_19SingleTileSchedulerILb0ELb0ELb0ELi128EEEEEEEEEvNT_6ParamsE$_ZZN4cuteplIJiiEJNS_1CILi0EEES2_EEEDaRKNS_15ArithmeticTupleIJDpT_EEERKNS3_IJDpT0_EEEENKUlDpRKT_E_clIJiiEEEDaSH_) ;  /* 0xfffff4b000007944 */ /* 0x006fea0003c3ffff */
[----:B------:R-:W2:Y:S04]  /*10690*/  LD.E R49, [R48.64+0x8] ;  /* 0x0000080430317980 */ /* 0x000ea8000c101900 */
[----:B------:R3:W-:Y:S01]  /*106a0*/  STL [R1+0x13ac], RZ ;  /* 0x0013acff01007387 */ /* 0x0007e20000100800 */
[----:B--2---:R-:W-:-:S05]  /*106b0*/  IMAD R12, R12, -0x80, R49 ;  /* 0xffffff800c0c7824 */ /* 0x004fca00078e0231 */
[----:B---3-5:R-:W-:Y:S02]  /*106c0*/  IADD3 R5, R12, -R3, RZ ;  /* 0x800000030c057210 */ /* 0x028fe40007ffe0ff */
.L_x_1117:
[C---:B--2---:R-:W-:Y:S01]  /*106d0*/  IADD3 R4, R45.reuse, 0x1, RZ ;  /* 0x000000012d047810 */ /* 0x044fe20007ffe0ff */
[----:B------:R-:W-:Y:S01]  /*106e0*/  IMAD.MOV.U32 R3, RZ, RZ, R45 ;  /* 0x000000ffff037224 */ /* 0x000fe200078e002d */
[----:B------:R-:W-:Y:S01]  /*106f0*/  ISETP.GE.U32.AND P0, PT, R45, 0xf, PT ;  /* 0x0000000f2d00780c */ /* 0x000fe20003f06070 */
[----:B------:R-:W-:Y:S01]  /*10700*/  IMAD.MOV.U32 R13, RZ, RZ, R81 ;  /* 0x000000ffff0d7224 */ /* 0x000fe200078e0051 */
[----:B-1----:R-:W-:Y:S01]  /*10710*/  MOV R8, 0x10740 ;  /* 0x0001074000087802 */ /* 0x002fe20000000f00 */
[----:B------:R-:W-:-:S05]  /*10720*/  IMAD.MOV.U32 R45, RZ, RZ, R4 ;  /* 0x000000ffff2d7224 */ /* 0x000fca00078e0004 */
[----:B-1----:R-:W-:Y:S05]  /*10730*/  CALL.REL.NOINC `($_ZN7cutlass13device_kernelIN5flash19enable_sm80_to_sm89INS1_16FlashAttnBwdSm80INS1_25CollectiveMainloopBwdSm80ILi2ELi2EN4cute5tupleIJNS5_1CILi128EEES8_NS7_ILi64EEEEEENS_10bfloat16_tEfNS_4arch4Sm80ELb0ELb0ELb1ELb0ELb1ELb0ELb0ELb0ELi2ELi4ELi4ELi4ELb0EEENS1_24CollectiveEpilogueBwdGQAISA_fSD_Li256ELb0ELb1EEENS1_19SingleTileSchedulerILb0ELb0ELb0ELi128EEEEEEEEEvNT_6ParamsE$_ZN4cute3eso3ESOILb1ELb0EJNS_1CILi0EEEiEEC2ERKS3_RKi) ;  /* 0xffff6b6000007944 */ /* 0x002fea0003c3ffff */
[----:B------:R-:W2:Y:S01]  /*10740*/  LDL R6, [R1+0x1388] ;  /* 0x0013880001067983 */ /* 0x000ea20000100800 */
[----:B-1----:R-:W-:Y:S01]  /*10750*/  IMAD.MOV.U32 R2, RZ, RZ, R81 ;  /* 0x000000ffff027224 */ /* 0x002fe200078e0051 */
[----:B------:R-:W-:Y:S02]  /*10760*/  MOV R10, 0x107b0 ;  /* 0x000107b0000a7802 */ /* 0x000fe40000000f00 */
[----:B--2---:R-:W-:-:S04]  /*10770*/  LEA.HI R11, R6, R6, RZ, 0x1 ;  /* 0x00000006060b7211 */ /* 0x004fc800078f08ff */
[----:B------:R-:W-:-:S05]  /*10780*/  LOP3.LUT R3, R11, 0xfffffffe, RZ, 0xc0, !PT ;  /* 0xfffffffe0b037812 */ /* 0x000fca00078ec0ff */
[----:B------:R-:W-:Y:S02]  /*10790*/  IMAD.IADD R3, R6, 0x1, -R3 ;  /* 0x0000000106037824 */ /* 0x000fe400078e0a03 */
[----:B------:R-:W-:Y:S05]  /*107a0*/  CALL.REL.NOINC `($_ZN7cutlass13device_kernelIN5flash19enable_sm80_to_sm89INS1_16FlashAttnBwdSm80INS1_25CollectiveMainloopBwdSm80ILi2ELi2EN4cute5tupleIJNS5_1CILi128EEES8_NS7_ILi64EEEEEENS_10bfloat16_tEfNS_4arch4Sm80ELb0ELb0ELb1ELb0ELb1ELb0ELb0ELb0ELi2ELi4ELi4ELi4ELb0EEENS1_24CollectiveEpilogueBwdGQAISA_fSD_Li256ELb0ELb1EEENS1_19SingleTileSchedulerILb0ELb0ELb0ELi128EEEEEEEEEvNT_6ParamsE$_ZN4cute5tupleIJiEEC2ERKi) ;  /* 0xffffa0b000007944 */ /* 0x000fea0003c3ffff */
[----:B------:R1:W5:Y:S01]  /*107b0*/  LDL R6, [R1+0x1388] ;  /* 0x0013880001067983 */ /* 0x0003620000100800 */
[----:B------:R-:W-:Y:S01]  /*107c0*/  IMAD.SHL.U32 R3, R11, 0x8, RZ ;  /* 0x000000080b037824 */ /* 0x000fe200078e00ff */
[----:B------:R-:W-:Y:S01]  /*107d0*/  MOV R10, 0x10810 ;  /* 0x00010810000a7802 */ /* 0x000fe20000000f00 */
[----:B------:R-:W-:-:S03]  /*107e0*/  IMAD.MOV.U32 R2, RZ, RZ, R81 ;  /* 0x000000ffff027224 */ /* 0x000fc600078e0051 */
[----:B------:R-:W-:Y:S02]  /*107f0*/  LOP3.LUT R3, R3, 0xfffffff0, RZ, 0xc0, !PT ;  /* 0xfffffff003037812 */ /* 0x000fe400078ec0ff */
        /* <DEDUP_REMOVED lines=18> */
[----:B-1---5:R-:W-:Y:S05]  /*10920*/  CALL.REL.NOINC `($_ZN7cutlass13device_kernelIN5flash19enable_sm80_to_sm89INS1_16FlashAttnBwdSm80INS1_25CollectiveMainloopBwdSm80ILi2ELi2EN4cute5tupleIJNS5_1CILi128EEES8_NS7_ILi64EEEEEENS_10bfloat16_tEfNS_4arch4Sm80ELb0ELb0ELb1ELb0ELb1ELb0ELb0ELb0ELi2ELi4ELi4ELi4ELb0EEENS1_24CollectiveEpilogueBwdGQAISA_fSD_Li256ELb0ELb1EEENS1_19SingleTileSchedulerILb0ELb0ELb0ELi128EEEEEEEEEvNT_6ParamsE$_ZN4cute5tupleIJNS_1CILi0EEEiEEC2ERKS2_RKi) ;  /* 0xffff9e4000007944 */ /* 0x022fea0003c3ffff */
[----:B------:R-:W2:Y:S01]  /*10930*/  LDL R3, [R1+0x1388] ;  /* 0x0013880001037983 */ /* 0x000ea20000100800 */
[----:B------:R-:W-:Y:S02]  /*10940*/  MOV R10, 0x10970 ;  /* 0x00010970000a7802 */ /* 0x000fe40000000f00 */
[----:B--2---:R-:W-:Y:S02]  /*10950*/  IADD3 R3, R12, R3, RZ ;  /* 0x000000030c037210 */ /* 0x004fe40007ffe0ff */
[----:B------:R-:W-:Y:S05]  /*10960*/  CALL.REL.NOINC `($_ZN7cutlass13device_kernelIN5flash19enable_sm80_to_sm89INS1_16FlashAttnBwdSm80INS1_25CollectiveMainloopBwdSm80ILi2ELi2EN4cute5tupleIJNS5_1CILi128EEES8_NS7_ILi64EEEEEENS_10bfloat16_tEfNS_4arch4Sm80ELb0ELb0ELb1ELb0ELb1ELb0ELb0ELb0ELi2ELi4ELi4ELi4ELb0EEENS1_24CollectiveEpilogueBwdGQAISA_fSD_Li256ELb0ELb1EEENS1_19SingleTileSchedulerILb0ELb0ELb0ELi128EEEEEEEEEvNT_6ParamsE$_ZZN4cuteplIJNS_1CILi0EEEiEJS2_iEEEDaRKNS_15ArithmeticTupleIJDpT_EEERKNS3_IJDpT0_EEEENKUlDpRKT_E_clIJS2_iEEEDaSH_) ;  /* 0xffffefe000007944 */ /* 0x000fea0003c3ffff */
[----:B------:R-:W-:Y:S02]  /*10970*/  MOV R10, 0x10990 ;  /* 0x00010990000a7802 */ /* 0x000fe40000000f00 */
[----:B-1---5:R-:W-:Y:S05]  /*10980*/  CALL.REL.NOINC `($_ZN7cutlass13device_kernelIN5flash19enable_sm80_to_sm89INS1_16FlashAttnBwdSm80INS1_25CollectiveMainloopBwdSm80ILi2ELi2EN4cute5tupleIJNS5_1CILi128EEES8_NS7_ILi64EEEEEENS_10bfloat16_tEfNS_4arch4Sm80ELb0ELb0ELb1ELb0ELb1ELb0ELb0ELb0ELi2ELi4ELi4ELi4ELb0EEENS1_24CollectiveEpilogueBwdGQAISA_fSD_Li256ELb0ELb1EEENS1_19SingleTileSchedulerILb0ELb0ELb0ELi128EEEEEEEEEvNT_6ParamsE$_ZZN4cuteplIJNS_1CILi0EEEEJS2_iEEEDaRKNS_15ArithmeticTupleIJDpT_EEERKNS3_IJDpT0_EEEENKUlDpRKT_E_clIJS2_iEEEDaSH_) ;  /* 0xffffed8000007944 */ /* 0x022fea0003c3ffff */
[----:B------:R-:W-:Y:S02]  /*10990*/  MOV R10, 0x109b0 ;  /* 0x000109b0000a7802 */ /* 0x000fe40000000f00 */
[----:B-1---5:R-:W-:Y:S05]  /*109a0*/  CALL.REL.NOINC `($_ZN7cutlass13device_kernelIN5flash19enable_sm80_to_sm89INS1_16FlashAttnBwdSm80INS1_25CollectiveMainloopBwdSm80ILi2ELi2EN4cute5tupleIJNS5_1CILi128EEES8_NS7_ILi64EEEEEENS_10bfloat16_tEfNS_4arch4Sm80ELb0ELb0ELb1ELb0ELb1ELb0ELb0ELb0ELi2ELi4ELi4ELi4ELb0EEENS1_24CollectiveEpilogueBwdGQAISA_fSD_Li256ELb0ELb1EEENS1_19SingleTileSchedulerILb0ELb0ELb0ELi128EEEEEEEEEvNT_6ParamsE$_ZZN4cuteplIJNS_1CILi0EEES2_EJS2_iEEEDaRKNS_15ArithmeticTupleIJDpT_EEERKNS3_IJDpT0_EEEENKUlDpRKT_E_clIJS2_iEEEDaSH_) ;  /* 0xffffedd000007944 */ /* 0x022fea0003c3ffff */
[----:B-----5:R-:W-:Y:S01]  /*109b0*/  ISETP.GE.AND P1, PT, R2, R5, PT ;  /* 0x000000050200720c */ /* 0x020fe20003f26270 */
[----:B------:R-:W-:-:S12]  /*109c0*/  BSSY B0, `(.L_x_1115) ;  /* 0x0000056000007945 */ /* 0x000fd80003800000 */
[----:B------:R-:W-:Y:S05]  /*109d0*/  @!P1 BRA `(.L_x_1116) ;  /* 0x0000054000009947 */ /* 0x000fea0003800000 */
[----:B------:R-:W-:Y:S01]  /*109e0*/  IMAD.MOV.U32 R3, RZ, RZ, R81 ;  /* 0x000000ffff037224 */ /* 0x000fe200078e0051 */
[----:B------:R-:W-:Y:S01]  /*109f0*/  MOV R10, RZ ;  /* 0x000000ff000a7202 */ /* 0x000fe20000000f00 */
[----:B------:R-:W-:Y:S01]  /*10a00*/  IMAD.MOV.U32 R2, RZ, RZ, R14 ;  /* 0x000000ffff027224 */ /* 0x000fe200078e000e */
[----:B------:R-:W-:Y:S02]  /*10a10*/  MOV R8, 0x10a30 ;  /* 0x00010a3000087802 */ /* 0x000fe40000000f00 */
[----:B-1----:R-:W-:Y:S05]  /*10a20*/  CALL.REL.NOINC `($_ZN7cutlass13device_kernelIN5flash19enable_sm80_to_sm89INS1_16FlashAttnBwdSm80INS1_25CollectiveMainloopBwdSm80ILi2ELi2EN4cute5tupleIJNS5_1CILi128EEES8_NS7_ILi64EEEEEENS_10bfloat16_tEfNS_4arch4Sm80ELb0ELb0ELb1ELb0ELb1ELb0ELb0ELb0ELi2ELi4ELi4ELi4ELb0EEENS1_24CollectiveEpilogueBwdGQAISA_fSD_Li256ELb0ELb1EEENS1_19SingleTileSchedulerILb0ELb0ELb0ELi128EEEEEEEEEvNT_6ParamsE$_ZN4cute3eso3ESOILb0ELb0EJiiEEC2ERKiS4_) ;  /* 0xffff59e000007944 */ /* 0x002fea0003c3ffff */
        /* <DEDUP_REMOVED lines=79> */
.L_x_1116:
[----:B------:R-:W-:Y:S05]  /*10f20*/  BSYNC B0 ;  /* 0x0000000000007941 */ /* 0x000fea0003800000 */
.L_x_1115:
[----:B------:R2:W-:Y:S01]  /*10f30*/  STL [R1+0x13ac], R4 ;  /* 0x0013ac0401007387 */ /* 0x0005e20000100800 */
[----:B------:R-:W-:Y:S05]  /*10f40*/  @!P0 BRA `(.L_x_1117) ;  /* 0xfffff78000008947 */ /* 0x000fea000383ffff */
[----:B------:R-:W-:-:S04]  /*10f50*/  MOV R45, 0x0 ;  /* 0x00000000002d7802 */ /* 0x000fc80000000f00 */
[----:B------:R-:W-:Y:S05]  /*10f60*/  RET.REL.NODEC R44 `(_ZN7cutlass13device_kernelIN5flash19enable_sm80_to_sm89INS1_16FlashAttnBwdSm80INS1_25CollectiveMainloopBwdSm80ILi2ELi2EN4cute5tupleIJNS5_1CILi128EEES8_NS7_ILi64EEEEEENS_10bfloat16_tEfNS_4arch4Sm80ELb0ELb0ELb1ELb0ELb1ELb0ELb0ELb0ELi2ELi4ELi4ELi4ELb0EEENS1_24CollectiveEpilogueBwdGQAISA_fSD_Li256ELb0ELb1EEENS1_19SingleTileSchedulerILb0ELb0ELb0ELi128EEEEEEEEEvNT_6ParamsE) ;  /* 0xfffef0902c007950 */ /* 0x000fea0003c3ffff */
        .type           $_ZN7cutlass13device_kernelIN5flash19enable_sm80_to_sm89INS1_16FlashAttnBwdSm80INS1_25CollectiveMainloopBwdSm80ILi2ELi2EN4cute5tupleIJNS5_1CILi128EEES8_NS7_ILi64EEEEEENS_10bfloat16_tEfNS_4arch4Sm80ELb0ELb0ELb1ELb0ELb1ELb0ELb0ELb0ELi2ELi4ELi4ELi4ELb0EEENS1_24CollectiveEpilogueBwdGQAISA_fSD_Li256ELb0ELb1EEENS1_19SingleTileSchedulerILb0ELb0ELb0ELi128EEEEEEEEEvNT_6ParamsE$_ZZN5flash25CollectiveMainloopBwdSm80ILi2ELi2EN4cute5tupleIJNS1_1CILi128EEES4_NS3_ILi64EEEEEEN7cutlass10bfloat16_tEfNS7_4arch4Sm80ELb0ELb0ELb1ELb0ELb1ELb0ELb0ELb0ELi2ELi4ELi4ELi4ELb0EE3mmaINS_16FlashAttnBwdSm80ISB_NS_24CollectiveEpilogueBwdGQAIS6_fSA_Li256ELb0ELb1EEENS_19SingleTileSchedulerILb0ELb0ELb0ELi128EEEE13SharedStorageENS1_6TensorINS1_11ArrayEngineIfLm32EEENS1_6LayoutINS2_IJNS2_IJNS3_ILi2EEESO_EEESO_NS3_ILi4EEEEEENS2_IJNS2_IJNS3_ILi1EEESO_EEESQ_NS3_ILi8EEEEEEEEEEEEbRKNSB_6ParamsERT0_S12_iNS2_IJiiiEEERT_ENKUliT_E_clIZSC_ISJ_SX_EbS10_S12_S12_iS13_S15_EUlRS16_iE_EEDaiS16_,@function
        .size           $_ZN7cutlass13device_kernelIN5flash19enable_sm80_to_sm89INS1_16FlashAttnBwdSm80INS1_25CollectiveMainloopBwdSm80ILi2ELi2EN4cute5tupleIJNS5_1CILi128EEES8_NS7_ILi64EEEEEENS_10bfloat16_tEfNS_4arch4Sm80ELb0ELb0ELb1ELb0ELb1ELb0ELb0ELb0ELi2ELi4ELi4ELi4ELb0EEENS1_24CollectiveEpilogueBwdGQAISA_fSD_Li256ELb0ELb1EEENS1_19SingleTileSchedulerILb0ELb0ELb0ELi128EEEEEEEEEvNT_6ParamsE$_ZZN5flash25CollectiveMainloopBwdSm80ILi2ELi2EN4cute5tupleIJNS1_1CILi128EEES4_NS3_ILi64EEEEEEN7cutlass10bfloat16_tEfNS7_4arch4Sm80ELb0ELb0ELb1ELb0ELb1ELb0ELb0ELb0ELi2ELi4ELi4ELi4ELb0EE3mmaINS_16FlashAttnBwdSm80ISB_NS_24CollectiveEpilogueBwdGQAIS6_fSA_Li256ELb0ELb1EEENS_19SingleTileSchedulerILb0ELb0ELb0ELi128EEEE13SharedStorageENS1_6TensorINS1_11ArrayEngineIfLm32EEENS1_6LayoutINS2_IJNS2_IJNS3_ILi2EEESO_EEESO_NS3_ILi4EEEEEENS2_IJNS2_IJNS3_ILi1EEESO_EEESQ_NS3_ILi8EEEEEEEEEEEEbRKNSB_6ParamsERT0_S12_iNS2_IJiiiEEERT_ENKUliT_E_clIZSC_ISJ_SX_EbS10_S12_S12_iS13_S15_EUlRS16_iE_EEDaiS16_,($_ZN7cutlass13device_kernelIN5flash19enable_sm80_to_sm89INS1_16FlashAttnBwdSm80INS1_25CollectiveMainloopBwdSm80ILi2ELi2EN4cute5tupleIJNS5_1CILi128EEES8_NS7_ILi64EEEEEENS_10bfloat16_tEfNS_4arch4Sm80ELb0ELb0ELb1ELb0ELb1ELb0ELb0ELb0ELi2ELi4ELi4ELi4ELb0EEENS1_24CollectiveEpilogueBwdGQAISA_fSD_Li256ELb0ELb1EEENS1_19SingleTileSchedulerILb0ELb0ELb0ELi128EEEEEEEEEvNT_6ParamsE$_ZZN5flash25CollectiveMainloopBwdSm80ILi2ELi2EN4cute5tupleIJNS1_1CILi128EEES4_NS3_ILi64EEEEEEN7cutlass10bfloat16_tEfNS7_4arch4Sm80ELb0ELb0ELb1ELb0ELb1ELb0ELb0ELb0ELi2ELi4ELi4ELi4ELb0EE3mmaINS_16FlashAttnBwdSm80ISB_NS_24CollectiveEpilogueBwdGQAIS6_fSA_Li256ELb0ELb1EEENS_19SingleTileSchedulerILb0ELb0ELb0ELi128EEEE13SharedStorageENS1_6TensorINS1_11ArrayEngineIfLm32EEENS1_6LayoutINS2_IJNS2_IJNS3_ILi2EEESO_EEESO_NS3_ILi4EEEEEENS2_IJNS2_IJNS3_ILi1EEESO_EEESQ_NS3_ILi8EEEEEEEEEEEEbRKNSB_6ParamsERT0_S12_iNS2_IJiiiEEERT_ENKUliiE0_clEii - $_ZN7cutlass13device_kernelIN5flash19enable_sm80_to_sm89INS1_16FlashAttnBwdSm80INS1_25CollectiveMainloopBwdSm80ILi2ELi2EN4cute5tupleIJNS5_1CILi128EEES8_NS7_ILi64EEEEEENS_10bfloat16_tEfNS_4arch4Sm80ELb0ELb0ELb1ELb0ELb1ELb0ELb0ELb0ELi2ELi4ELi4ELi4ELb0EEENS1_24CollectiveEpilogueBwdGQAISA_fSD_Li256ELb0ELb1EEENS1_19SingleTileSchedulerILb0ELb0ELb0ELi128EEEEEEEEEvNT_6ParamsE$_ZZN5flash25CollectiveMainloopBwdSm80ILi2ELi2EN4cute5tupleIJNS1_1CILi128EEES4_NS3_ILi64EEEEEEN7cutlass10bfloat16_tEfNS7_4arch4Sm80ELb0ELb0ELb1ELb0ELb1ELb0ELb0ELb0ELi2ELi4ELi4ELi4ELb0EE3mmaINS_16FlashAttnBwdSm80ISB_NS_24CollectiveEpilogueBwdGQAIS6_fSA_Li256ELb0ELb1EEENS_19SingleTileSchedulerILb0ELb0ELb0ELi128EEEE13SharedStorageENS1_6TensorINS1_11ArrayEngineIfLm32EEENS1_6LayoutINS2_IJNS2_IJNS3_ILi2EEESO_EEESO_NS3_ILi4EEEEEENS2_IJNS2_IJNS3_ILi1EEESO_EEESQ_NS3_ILi8EEEEEEEEEEEEbRKNSB_6ParamsERT0_S12_iNS2_IJiiiEEERT_ENKUliT_E_clIZSC_ISJ_SX_EbS10_S12_S12_iS13_S15_EUlRS16_iE_EEDaiS16_)
$_ZN7cutlass13device_kernelIN5flash19enable_sm80_to_sm89INS1_16FlashAttnBwdSm80INS1_25CollectiveMainloopBwdSm80ILi2ELi2EN4cute5tupleIJNS5_1CILi128EEES8_NS7_ILi64EEEEEENS_10bfloat16_tEfNS_4arch4Sm80ELb0ELb0ELb1ELb0ELb1ELb0ELb0ELb0ELi2ELi4ELi4ELi4ELb0EEENS1_24CollectiveEpilogueBwdGQAISA_fSD_Li256ELb0ELb1EEENS1_19SingleTileSchedulerILb0ELb0ELb0ELi128EEEEEEEEEvNT_6ParamsE$_ZZN5flash25CollectiveMainloopBwdSm80ILi2ELi2EN4cute5tupleIJNS1_1CILi128EEES4_NS3_ILi64EEEEEEN7cutlass10bfloat16_tEfNS7_4arch4Sm80ELb0ELb0ELb1ELb0ELb1ELb0ELb0ELb0ELi2ELi4ELi4ELi4ELb0EE3mmaINS_16FlashAttnBwdSm80ISB_NS_24CollectiveEpilogueBwdGQAIS6_fSA_Li256ELb0ELb1EEENS_19SingleTileSchedulerILb0ELb0ELb0ELi128EEEE13SharedStorageENS1_6TensorINS1_11ArrayEngineIfLm32EEENS1_6LayoutINS2_IJNS2_IJNS3_ILi2EEESO_EEESO_NS3_ILi4EEEEEENS2_IJNS2_IJNS3_ILi1EEESO_EEESQ_NS3_ILi8EEEEEEEEEEEEbRKNSB_6ParamsERT0_S12_iNS2_IJiiiEEERT_ENKUliT_E_clIZSC_ISJ_SX_EbS10_S12_S12_iS13_S15_EUlRS16_iE_EEDaiS16_:
        /* <DEDUP_REMOVED lines=48> */
[----:B-1---5:R-:W-:Y:S05]  /*11270*/  CALL.REL.NOINC `($_ZN7cutlass13device_kernelIN5flash19enable_sm80_to_sm89INS1_16FlashAttnBwdSm80INS1_25CollectiveMainloopBwdSm80ILi2ELi2EN4cute5tupleIJNS5_1CILi128EEES8_NS7_ILi64EEEEEENS_10bfloat16_tEfNS_4arch4Sm80ELb0ELb0ELb1ELb0ELb1ELb0ELb0ELb0ELi2ELi4ELi4ELi4ELb0EEENS1_24CollectiveEpilogueBwdGQAISA_fSD_Li256ELb0ELb1EEENS1_19SingleTileSchedulerILb0ELb0ELb0ELi128EEEEEEEEEvNT_6ParamsE$_ZN4cute8smem_ptrIPN7cutlass10bfloat16_tEECI1NS_12iter_adaptorIS3_S4_EEES3_) ;  /* 0xffff97c000007944 */ /* 0x022fea0003c3ffff */
[----:B-1----:R1:W5:Y:S01]  /*11280*/  LDL.64 R2, [R1+0x758] ;  /* 0x0007580001027983 */ /* 0x0023620000100a00 */
[----:B------:R-:W-:-:S03]  /*11290*/  MOV R6, 0x112b0 ;  /* 0x000112b000067802 */ /* 0x000fc60000000f00 */
[----:B-1---5:R-:W-:Y:S05]  /*112a0*/  CALL.REL.NOINC `($_ZN7cutlass13device_kernelIN5flash19enable_sm80_to_sm89INS1_16FlashAttnBwdSm80INS1_25CollectiveMainloopBwdSm80ILi2ELi2EN4cute5tupleIJNS5_1CILi128EEES8_NS7_ILi64EEEEEENS_10bfloat16_tEfNS_4arch4Sm80ELb0ELb0ELb1ELb0ELb1ELb0ELb0ELb0ELi2ELi4ELi4ELi4ELb0EEENS1_24CollectiveEpilogueBwdGQAISA_fSD_Li256ELb0ELb1EEENS1_19SingleTileSchedulerILb0ELb0ELb0ELi128EEEEEEEEEvNT_6ParamsE$_ZN4cute3eso3ESOILb1ELb0EJNS_14ComposedLayoutINS_7SwizzleILi3ELi3ELi3EEENS_1CILj0EEENS_6LayoutINS_5tupleIJNS8_IJNS5_ILi8EEENS5_ILi16EEEEEENS8_IJNS5_ILi64EEENS5_ILi1EEEEEEEEENS8_IJNS8_IJSC_NS5_ILi512EEEEEENS8_IJSD_NS5_ILi0EEEEEEEEEEEEENS_10ViewEngineINS_8smem_ptrIPN7cutlass10bfloat16_tEEEEEEEC2ERKSM_RKST_) ;  /* 0xffff5e1000007944 */ /* 0x022fea0003c3ffff */
[----:B-1----:R1:W5:Y:S01]  /*112b0*/  LDL.64 R2, [R1+0x758] ;  /* 0x0007580001027983 */ /* 0x0023620000100a00 */
[----:B------:R-:W-:-:S03]  /*112c0*/  MOV R6, 0x112e0 ;  /* 0x000112e000067802 */ /* 0x000fc60000000f00 */
[----:B-1---5:R-:W-:Y:S05]  /*112d0*/  CALL.REL.NOINC `($_ZN7cutlass13device_kernelIN5flash19enable_sm80_to_sm89INS1_16FlashAttnBwdSm80INS1_25CollectiveMainloopBwdSm80ILi2ELi2EN4cute5tupleIJNS5_1CILi128EEES8_NS7_ILi64EEEEEENS_10bfloat16_tEfNS_4arch4Sm80ELb0ELb0ELb1ELb0ELb1ELb0ELb0ELb0ELi2ELi4ELi4ELi4ELb0EEENS1_24CollectiveEpilogueBwdGQAISA_fSD_Li256ELb0ELb1EEENS1_19SingleTileSchedulerILb0ELb0ELb0ELi128EEEEEEEEEvNT_6ParamsE$_ZN4cute3eso3ESOILb1ELb0EJNS_14ComposedLayoutINS_7SwizzleILi3ELi3ELi3EEENS_1CILj0EEENS_6LayoutINS_5tupleIJNS8_IJNS8_IJNS5_ILi4EEENS5_ILi8EEEEEENS8_IJS9_NS5_ILi1EEEEEEEEENS8_IJNS8_IJNS5_ILi2EEESF_SF_EEENS8_IJSF_S9_EEEEEEEEENS8_IJNS8_IJNS8_IJSF_NS5_ILi64EEEEEENS8_IJNS5_ILi1024EEENS5_ILi0EEEEEEEEENS8_IJNS8_IJSC_NS5_ILi512EEESA_EEENS8_IJNS5_ILi4096EEENS5_ILi16EEEEEEEEEEEEEEEENS_10ViewEngineINS_8smem_ptrIPN7cutlass10bfloat16_tEEEEEEEC2ERKSY_RKS15_) ;  /* 0xffff5e8000007944 */ /* 0x022fea0003c3ffff */
[----:B------:R-:W-:Y:S01]  /*112e0*/  ULDC.64 UR4, c[0x0][0x118] ;  /* 0x0000460000047ab9 */ /* 0x000fe20000000a00 */
[----:B------:R2:W5:Y:S04]  /*112f0*/  LDL.64 R56, [R1+0x758] ;  /* 0x0007580001387983 */ /* 0x0005680000100a00 */
[----:B-1----:R2:W5:Y:S01]  /*11300*/  LD.E R3, [R54.64+0x8] ;  /* 0x0000080436037980 */ /* 0x002562000c101900 */
[----:B------:R-:W-:-:S02]  /*11310*/  MOV R2, R25 ;  /* 0x0000001900027202 */ /* 0x000fc40000000f00 */
[----:B------:R-:W-:Y:S02]  /*11320*/  MOV R6, 0x11340 ;  /* 0x0001134000067802 */ /* 0x000fe40000000f00 */
[----:B--2--5:R-:W-:Y:S05]  /*11330*/  CALL.REL.NOINC `($_ZN7cutlass13device_kernelIN5flash19enable_sm80_to_sm89INS1_16FlashAttnBwdSm80INS1_25CollectiveMainloopBwdSm80ILi2ELi2EN4cute5tupleIJNS5_1CILi128EEES8_NS7_ILi64EEEEEENS_10bfloat16_tEfNS_4arch4Sm80ELb0ELb0ELb1ELb0ELb1ELb0ELb0ELb0ELi2ELi4ELi4ELi4ELb0EEENS1_24CollectiveEpilogueBwdGQAISA_fSD_Li256ELb0ELb1EEENS1_19SingleTileSchedulerILb0ELb0ELb0ELi128EEEEEEEEEvNT_6ParamsE$_ZN4cute3eso3ESOILb0ELb1EJiNS_1CILi0EEEEEC2ERKiRKS3_) ;  /* 0xffff58b000007944 */ /* 0x024fea0003c3ffff */
[----:B------:R-:W2:Y:S01]  /*11340*/  LDL R8, [R1+0x758] ;  /* 0x0007580001087983 */ /* 0x000ea20000100800 */
[----:B------:R-:W-:Y:S01]  /*11350*/  ULDC.64 UR4, c[0x0][0x118] ;  /* 0x0000460000047ab9 */ /* 0x000fe20000000a00 */
[----:B-1----:R-:W-:Y:S01]  /*11360*/  IMAD.MOV.U32 R3, RZ, RZ, R25 ;  /* 0x000000ffff037224 */ /* 0x002fe200078e0019 */
[----:B------:R-:W-:Y:S01]  /*11370*/  MOV R2, R49 ;  /* 0x0000003100027202 */ /* 0x000fe20000000f00 */
[----:B--2---:R1:W-:Y:S04]  /*11380*/  STL [R1+0x11e8], R8 ;  /* 0x0011e80801007387 */ /* 0x0043e80000100800 */
[----:B------:R1:W5:Y:S01]  /*11390*/  LD.E R6, [R54.64+0x4] ;  /* 0x0000040436067980 */ /* 0x000362000c101900 */
[----:B------:R-:W-:-:S03]  /*113a0*/  MOV R4, 0x113c0 ;  /* 0x000113c000047802 */ /* 0x000fc60000000f00 */
[----:B-1---5:R-:W-:Y:S05]  /*113b0*/  CALL.REL.NOINC `($_ZN7cutlass13device_kernelIN5flash19enable_sm80_to_sm89INS1_16FlashAttnBwdSm80INS1_25CollectiveMainloopBwdSm80ILi2ELi2EN4cute5tupleIJNS5_1CILi128EEES8_NS7_ILi64EEEEEENS_10bfloat16_tEfNS_4arch4Sm80ELb0ELb0ELb1ELb0ELb1ELb0ELb0ELb0ELi2ELi4ELi4ELi4ELb0EEENS1_24CollectiveEpilogueBwdGQAISA_fSD_Li256ELb0ELb1EEENS1_19SingleTileSchedulerILb0ELb0ELb0ELi128EEEEEEEEEvNT_6ParamsE$_ZN4cute3eso3ESOILb0ELb0EJiNS_5tupleIJiNS_1CILi0EEEEEEEEC2ERKiRKS5_) ;  /* 0xffff4f4000007944 */ /* 0x022fea0003c3ffff */
[----:B-1----:R1:W5:Y:S01]  /*113c0*/  LDL.64 R2, [R1+0x758] ;  /* 0x0007580001027983 */ /* 0x0023620000100a00 */
[----:B------:R-:W-:-:S02]  /*113d0*/  MOV R4, R25 ;  /* 0x0000001900047202 */ /* 0x000fc40000000f00 */
[----:B------:R-:W-:Y:S02]  /*113e0*/  MOV R6, 0x11400 ;  /* 0x0001140000067802 */ /* 0x000fe40000000f00 */
[----:B-1---5:R-:W-:Y:S05]  /*113f0*/  CALL.REL.NOINC `($_ZN7cutlass13device_kernelIN5flash19enable_sm80_to_sm89INS1_16FlashAttnBwdSm80INS1_25CollectiveMainloopBwdSm80ILi2ELi2EN4cute5tupleIJNS5_1CILi128EEES8_NS7_ILi64EEEEEENS_10bfloat16_tEfNS_4arch4Sm80ELb0ELb0ELb1ELb0ELb1ELb0ELb0ELb0ELi2ELi4ELi4ELi4ELb0EEENS1_24CollectiveEpilogueBwdGQAISA_fSD_Li256ELb0ELb1EEENS1_19SingleTileSchedulerILb0ELb0ELb0ELi128EEEEEEEEEvNT_6ParamsE$_ZN4cute3eso3ESOILb0ELb1EJNS_5tupleIJiNS2_IJiNS_1CILi0EEEEEEEEENS2_IJNS_10UnderscoreENS2_IJS7_S7_EEEEEEEEC2ERKS6_RKS9_) ;  /* 0xffff558000007944 */ /* 0x022fea0003c3ffff */
[----:B------:R-:W2:Y:S01]  /*11400*/  LDL.64 R8, [R1+0x758] ;  /* 0x0007580001087983 */ /* 0x000ea20000100a00 */
[----:B-1----:R-:W-:Y:S02]  /*11410*/  MOV R2, R52 ;  /* 0x0000003400027202 */ /* 0x002fe40000000f00 */
[----:B------:R-:W-:Y:S01]  /*11420*/  MOV R4, 0x11460 ;  /* 0x0001146000047802 */ /* 0x000fe20000000f00 */
[----:B--2---:R1:W-:Y:S04]  /*11430*/  STL [R1+0x11ec], R8 ;  /* 0x0011ec0801007387 */ /* 0x0043e80000100800 */
[----:B------:R1:W-:Y:S02]  /*11440*/  STL [R1+0x11f0], R9 ;  /* 0x0011f00901007387 */ /* 0x0003e40000100800 */
[----:B-1----:R-:W-:Y:S05]  /*11450*/  CALL.REL.NOINC `($_ZN7cutlass13device_kernelIN5flash19enable_sm80_to_sm89INS1_16FlashAttnBwdSm80INS1_25CollectiveMainloopBwdSm80ILi2ELi2EN4cute5tupleIJNS5_1CILi128EEES8_NS7_ILi64EEEEEENS_10bfloat16_tEfNS_4arch4Sm80ELb0ELb0ELb1ELb0ELb1ELb0ELb0ELb0ELi2ELi4ELi4ELi4ELb0EEENS1_24CollectiveEpilogueBwdGQAISA_fSD_Li256ELb0ELb1EEENS1_19SingleTileSchedulerILb0ELb0ELb0ELi128EEEEEEEEEvNT_6ParamsE$_ZZN4cute4diceINS_5tupleIJNS1_IJiNS1_IJiNS_1CILi0EEEEEEEEENS1_IJNS_10UnderscoreENS1_IJS6_S6_EEEEEEEEES9_EEDaRKT_RKT0_ENKUlRKT_RKT0_E_clIS5_S5_EEDaSI_SL_) ;  /* 0xffffaa7000007944 */ /* 0x002fea0003c3ffff */
[----:B------:R2:W-:Y:S01]  /*11460*/  STL.64 [R1+0x758], R2 ;  /* 0x0007580201007387 */ /* 0x0005e20000100a00 */
[----:B------:R-:W-:Y:S02]  /*11470*/  MOV R4, R25 ;  /* 0x0000001900047202 */ /* 0x000fe40000000f00 */
[----:B------:R-:W-:-:S02]  /*11480*/  MOV R8, 0x114a0 ;  /* 0x000114a000087802 */ /* 0x000fc40000000f00 */
[----:B-12---:R-:W-:Y:S05]  /*11490*/  CALL.REL.NOINC `($_ZN7cutlass13device_kernelIN5flash19enable_sm80_to_sm89INS1_16FlashAttnBwdSm80INS1_25CollectiveMainloopBwdSm80ILi2ELi2EN4cute5tupleIJNS5_1CILi128EEES8_NS7_ILi64EEEEEENS_10bfloat16_tEfNS_4arch4Sm80ELb0ELb0ELb1ELb0ELb1ELb0ELb0ELb0ELi2ELi4ELi4ELi4ELb0EEENS1_24CollectiveEpilogueBwdGQAISA_fSD_Li256ELb0ELb1EEENS1_19SingleTileSchedulerILb0ELb0ELb0ELi128EEEEEEEEEvNT_6ParamsE$_ZZN4cute12filter_tupleINS_5tupleIJNS1_IJiNS1_IJiNS_1CILi0EEEEEEEEENS1_IJNS_10UnderscoreENS1_IJS6_S6_EEEEEEEEES9_ZNS_4diceIS9_S9_EEDaRKT_RKT0_EUlRKT_RKT0_E_EEDaSD_SG_OT1_ENKUlDpSJ_E_clIJNS1_IJiiS3_EEENS1_IJEEEEEEDaSQ_) ;  /* 0xffff981000007944 */ /* 0x006fea0003c3ffff */
[----:B------:R-:W-:Y:S02]  /*114a0*/  MOV R72, 0x114c0 ;  /* 0x000114c000487802 */ /* 0x000fe40000000f00 */
[----:B-12--5:R-:W-:Y:S05]  /*114b0*/  CALL.REL.NOINC `($_ZN7cutlass13device_kernelIN5flash19enable_sm80_to_sm89INS1_16FlashAttnBwdSm80INS1_25CollectiveMainloopBwdSm80ILi2ELi2EN4cute5tupleIJNS5_1CILi128EEES8_NS7_ILi64EEEEEENS_10bfloat16_tEfNS_4arch4Sm80ELb0ELb0ELb1ELb0ELb1ELb0ELb0ELb0ELi2ELi4ELi4ELi4ELb0EEENS1_24CollectiveEpilogueBwdGQAISA_fSD_Li256ELb0ELb1EEENS1_19SingleTileSchedulerILb0ELb0ELb0ELi128EEEEEEEEEvNT_6ParamsE$_ZZN4cute7idx2crdINS_5tupleIJiiNS_1CILi0EEEEEENS1_IJNS1_IJNS2_ILi4EEENS2_ILi8EEEEEES5_NS2_ILi1EEEEEEEEDaRKT_RKT0_ENKUlRKT_RKT0_E_clIiS7_EEDaSI_SL_) ;  /* 0xffffd9c000007944 */ /* 0x026fea0003c3ffff */
[----:B------:R-:W-:Y:S02]  /*114c0*/  MOV R2, 0x114e0 ;  /* 0x000114e000027802 */ /* 0x000fe40000000f00 */
[----:B-1----:R-:W-:Y:S05]  /*114d0*/  CALL.REL.NOINC `($_ZN7cutlass13device_kernelIN5flash19enable_sm80_to_sm89INS1_16FlashAttnBwdSm80INS1_25CollectiveMainloopBwdSm80ILi2ELi2EN4cute5tupleIJNS5_1CILi128EEES8_NS7_ILi64EEEEEENS_10bfloat16_tEfNS_4arch4Sm80ELb0ELb0ELb1ELb0ELb1ELb0ELb0ELb0ELi2ELi4ELi4ELi4ELb0EEENS1_24CollectiveEpilogueBwdGQAISA_fSD_Li256ELb0ELb1EEENS1_19SingleTileSchedulerILb0ELb0ELb0ELi128EEEEEEEEEvNT_6ParamsE$_ZZN4cute7idx2crdINS_5tupleIJiiNS_1CILi0EEEEEENS1_IJNS1_IJNS2_ILi4EEENS2_ILi8EEEEEES5_NS2_ILi1EEEEEEEEDaRKT_RKT0_ENKUlRKT_RKT0_E_clIiS5_EEDaSI_SL_) ;  /* 0xffffd97000007944 */ /* 0x002fea0003c3ffff */
[----:B------:R1:W-:Y:S01]  /*114e0*/  STL [R1+0x758], R6 ;  /* 0x0007580601007387 */ /* 0x0003e20000100800 */
[----:B------:R-:W-:-:S02]  /*114f0*/  MOV R2, R25 ;  /* 0x0000001900027202 */ /* 0x000fc40000000f00 */
[----:B------:R-:W-:Y:S02]  /*11500*/  MOV R72, 0x11520 ;  /* 0x0001152000487802 */ /* 0x000fe40000000f00 */
[----:B-1----:R-:W-:Y:S05]  /*11510*/  CALL.REL.NOINC `($_ZN7cutlass13device_kernelIN5flash19enable_sm80_to_sm89INS1_16FlashAttnBwdSm80INS1_25CollectiveMainloopBwdSm80ILi2ELi2EN4cute5tupleIJNS5_1CILi128EEES8_NS7_ILi64EEEEEENS_10bfloat16_tEfNS_4arch4Sm80ELb0ELb0ELb1ELb0ELb1ELb0ELb0ELb0ELi2ELi4ELi4ELi4ELb0EEENS1_24CollectiveEpilogueBwdGQAISA_fSD_Li256ELb0ELb1EEENS1_19SingleTileSchedulerILb0ELb0ELb0ELi128EEEEEEEEEvNT_6ParamsE$_ZZN4cute9transformINS_5tupleIJiiNS_1CILi0EEEEEENS1_IJNS1_IJNS2_ILi4EEENS2_ILi8EEEEEES5_NS2_ILi1EEEEEEZNS_7idx2crdIS4_S9_EEDaRKT_RKT0_EUlRKT_RKT0_E_EEDaSD_SG_OT1_ENKUlDpSJ_E_clIJNS1_IJiiEEEiS3_EEEDaSQ_) ;  /* 0xffffe0d000007944 */ /* 0x002fea0003c3ffff */
[----:B------:R-:W-:Y:S02]  /*11520*/  MOV R6, 0x11540 ;  /* 0x0001154000067802 */ /* 0x000fe40000000f00 */
[----:B--2--5:R-:W-:Y:S05]  /*11530*/  CALL.REL.NOINC `($_ZN7cutlass13device_kernelIN5flash19enable_sm80_to_sm89INS1_16FlashAttnBwdSm80INS1_25CollectiveMainloopBwdSm80ILi2ELi2EN4cute5tupleIJNS5_1CILi128EEES8_NS7_ILi64EEEEEENS_10bfloat16_tEfNS_4arch4Sm80ELb0ELb0ELb1ELb0ELb1ELb0ELb0ELb0ELi2ELi4ELi4ELi4ELb0EEENS1_24CollectiveEpilogueBwdGQAISA_fSD_Li256ELb0ELb1EEENS1_19SingleTileSchedulerILb0ELb0ELb0ELi128EEEEEEEEEvNT_6ParamsE$_ZZN4cute13to_mixed_bitsINS_5tupleIJNS1_IJNS_1CILi4EEENS2_ILi8EEEEEES3_NS2_ILi1EEEEEENS1_IJNS1_IJNS2_ILi0EEENS2_ILi64EEEEEES8_S8_EEENS1_IJNS1_IJiiEEEiS8_EEEEEDaRKT_RKT0_RKT1_ENKUlRKT_RKT0_RKT1_E_clIS5_SA_SC_EEDaSP_SS_SV_) ;  /* 0xffffa2f000007944 */ /* 0x024fea0003c3ffff */
[----:B------:R-:W-:Y:S02]  /*11540*/  MOV R2, 0x11560 ;  /* 0x0001156000027802 */ /* 0x000fe40000000f00 */
[----:B------:R-:W-:Y:S05]  /*11550*/  CALL.REL.NOINC `($_ZN7cutlass13device_kernelIN5flash19enable_sm80_to_sm89INS1_16FlashAttnBwdSm80INS1_25CollectiveMainloopBwdSm80ILi2ELi2EN4cute5tupleIJNS5_1CILi128EEES8_NS7_ILi64EEEEEENS_10bfloat16_tEfNS_4arch4Sm80ELb0ELb0ELb1ELb0ELb1ELb0ELb0ELb0ELi2ELi4ELi4ELi4ELb0EEENS1_24CollectiveEpilogueBwdGQAISA_fSD_Li256ELb0ELb1EEENS1_19SingleTileSchedulerILb0ELb0ELb0ELi128EEEEEEEEEvNT_6ParamsE$_ZZN4cute13to_mixed_bitsINS_5tupleIJNS1_IJNS_1CILi4EEENS2_ILi8EEEEEES3_NS2_ILi1EEEEEENS1_IJNS1_IJNS2_ILi0EEENS2_ILi64EEEEEES8_S8_EEENS1_IJNS1_IJiiEEEiS8_EEEEEDaRKT_RKT0_RKT1_ENKUlDpRKT_E_clIJNS_9MixedBitsILj0ELj448EEENS2_ILj0EEESV_EEEDaSQ_) ;  /* 0xffffa2a000007944 */ /* 0x000fea0003c3ffff */
        /* <DEDUP_REMOVED lines=21> */
[----:B-1----:R-:W-:Y:S05]  /*116b0*/  CALL.REL.NOINC `($_ZN7cutlass13device_kernelIN5flash19enable_sm80_to_sm89INS1_16FlashAttnBwdSm80INS1_25CollectiveMainloopBwdSm80ILi2ELi2EN4cute5tupleIJNS5_1CILi128EEES8_NS7_ILi64EEEEEENS_10bfloat16_tEfNS_4arch4Sm80ELb0ELb0ELb1ELb0ELb1ELb0ELb0ELb0ELi2ELi4ELi4ELi4ELb0EEENS1_24CollectiveEpilogueBwdGQAISA_fSD_Li256ELb0ELb1EEENS1_19SingleTileSchedulerILb0ELb0ELb0ELi128EEEEEEEEEvNT_6ParamsE$_ZN4cute3eso3ESOILb0ELb0EJiiiEEC2ERKiS4_S4_) ;  /* 0xffff502000007944 */ /* 0x002fea0003c3ffff */
[----:B------:R2:W5:Y:S04]  /*116c0*/  LDL R5, [R1+0x760] ;  /* 0x0007600001057983 */ /* 0x0005680000100800 */
[----:B-1----:R2:W5:Y:S01]  /*116d0*/  LDL.64 R2, [R1+0x758] ;  /* 0x0007580001027983 */ /* 0x0025620000100a00 */
[----:B------:R-:W-:Y:S02]  /*116e0*/  MOV R4, R25 ;  /* 0x0000001900047202 */ /* 0x000fe40000000f00 */
[----:B------:R-:W-:Y:S02]  /*116f0*/  MOV R6, 0x11710 ;  /* 0x0001171000067802 */ /* 0x000fe40000000f00 */
[----:B--2--5:R-:W-:Y:S05]  /*11700*/  CALL.REL.NOINC `($_ZN7cutlass13device_kernelIN5flash19enable_sm80_to_sm89INS1_16FlashAttnBwdSm80INS1_25CollectiveMainloopBwdSm80ILi2ELi2EN4cute5tupleIJNS5_1CILi128EEES8_NS7_ILi64EEEEEENS_10bfloat16_tEfNS_4arch4Sm80ELb0ELb0ELb1ELb0ELb1ELb0ELb0ELb0ELi2ELi4ELi4ELi4ELb0EEENS1_24CollectiveEpilogueBwdGQAISA_fSD_Li256ELb0ELb1EEENS1_19SingleTileSchedulerILb0ELb0ELb0ELi128EEEEEEEEEvNT_6ParamsE$_ZN4cute3eso3ESOILb1ELb0EJNS_1CILi1EEENS_5tupleIJiiiEEENS2_ILi64EEENS4_IJNS2_ILi72EEENS2_ILi144EEENS2_ILi288EEEEEENS2_ILi512EEEEEC2ERKS3_RKS5_RKS6_RKSA_RKSB_) ;  /* 0xffff5ea000007944 */ /* 0x024fea0003c3ffff */
[----:B-1----:R1:W5:Y:S04]  /*11710*/  LDL R5, [R1+0x760] ;  /* 0x0007600001057983 */ /* 0x0023680000100800 */
[----:B------:R1:W5:Y:S01]  /*11720*/  LDL.64 R2, [R1+0x758] ;  /* 0x0007580001027983 */ /* 0x0003620000100a00 */
[----:B------:R-:W-:-:S02]  /*11730*/  MOV R4, R25 ;  /* 0x0000001900047202 */ /* 0x000fc40000000f00 */
[----:B------:R-:W-:Y:S02]  /*11740*/  MOV R6, 0x11760 ;  /* 0x0001176000067802 */ /* 0x000fe40000000f00 */
[----:B-1---5:R-:W-:Y:S05]  /*11750*/  CALL.REL.NOINC `($_ZN7cutlass13device_kernelIN5flash19enable_sm80_to_sm89INS1_16FlashAttnBwdSm80INS1_25CollectiveMainloopBwdSm80ILi2ELi2EN4cute5tupleIJNS5_1CILi128EEES8_NS7_ILi64EEEEEENS_10bfloat16_tEfNS_4arch4Sm80ELb0ELb0ELb1ELb0ELb1ELb0ELb0ELb0ELi2ELi4ELi4ELi4ELb0EEENS1_24CollectiveEpilogueBwdGQAISA_fSD_Li256ELb0ELb1EEENS1_19SingleTileSchedulerILb0ELb0ELb0ELi128EEEEEEEEEvNT_6ParamsE$_ZN4cute5tupleIJNS0_IJNS_1CILi8EEENS0_IJNS1_ILi2EEES3_S3_EEENS1_ILi1EEES4_S5_EEENS0_IJS5_NS0_IJiiiEEENS1_ILi64EEENS0_IJNS1_ILi72EEENS1_ILi144EEENS1_ILi288EEEEEENS1_ILi512EEEEEEEEC2ERKS6_RKSE_) ;  /* 0xffff8f7000007944 */ /* 0x022fea0003c3ffff */
[----:B------:R1:W5:Y:S04]  /*11760*/  LDL R5, [R1+0x760] ;  /* 0x0007600001057983 */ /* 0x0003680000100800 */
[----:B------:R1:W5:Y:S01]  /*11770*/  LDL.64 R2, [R1+0x758] ;  /* 0x0007580001027983 */ /* 0x0003620000100a00 */
[----:B------:R-:W-:-:S03]  /*11780*/  MOV R4, 0x117a0 ;  /* 0x000117a000047802 */ /* 0x000fc60000000f00 */
[----:B-1---5:R-:W-:Y:S05]  /*11790*/  CALL.REL.NOINC `($_ZN7cutlass13device_kernelIN5flash19enable_sm80_to_sm89INS1_16FlashAttnBwdSm80INS1_25CollectiveMainloopBwdSm80ILi2ELi2EN4cute5tupleIJNS5_1CILi128EEES8_NS7_ILi64EEEEEENS_10bfloat16_tEfNS_4arch4Sm80ELb0ELb0ELb1ELb0ELb1ELb0ELb0ELb0ELi2ELi4ELi4ELi4ELb0EEENS1_24CollectiveEpilogueBwdGQAISA_fSD_Li256ELb0ELb1EEENS1_19SingleTileSchedulerILb0ELb0ELb0ELi128EEEEEEEEEvNT_6ParamsE$_ZZN4cute7flattenINS_5tupleIJNS_1CILi1EEENS1_IJiiiEEENS2_ILi64EEENS1_IJNS2_ILi72EEENS2_ILi144EEENS2_ILi288EEEEEENS2_ILi512EEEEEEEEDaRKT_ENKUlRKT_E_clIS4_EEDaSH_) ;  /* 0xffffd23000007944 */ /* 0x022fea0003c3ffff */
[----:B------:R1:W-:Y:S01]  /*117a0*/  STL.64 [R1+0x758], R2 ;  /* 0x0007580201007387 */ /* 0x0003e20000100a00 */
[----:B------:R-:W-:Y:S02]  /*117b0*/  MOV R6, R25 ;  /* 0x0000001900067202 */ /* 0x000fe40000000f00 */
[----:B------:R-:W-:Y:S01]  /*117c0*/  MOV R4, 0x117f0 ;  /* 0x000117f000047802 */ /* 0x000fe20000000f00 */
[----:B------:R1:W-:Y:S04]  /*117d0*/  STL [R1+0x760], R5 ;  /* 0x0007600501007387 */ /* 0x0003e80000100800 */
[----:B-1----:R-:W-:Y:S05]  /*117e0*/  CALL.REL.NOINC `($_ZN7cutlass13device_kernelIN5flash19enable_sm80_to_sm89INS1_16FlashAttnBwdSm80INS1_25CollectiveMainloopBwdSm80ILi2ELi2EN4cute5tupleIJNS5_1CILi128EEES8_NS7_ILi64EEEEEENS_10bfloat16_tEfNS_4arch4Sm80ELb0ELb0ELb1ELb0ELb1ELb0ELb0ELb0ELi2ELi4ELi4ELi4ELb0EEENS1_24CollectiveEpilogueBwdGQAISA_fSD_Li256ELb0ELb1EEENS1_19SingleTileSchedulerILb0ELb0ELb0ELi128EEEEEEEEEvNT_6ParamsE$_ZZN4cute12filter_tupleINS_5tupleIJNS_1CILi1EEENS1_IJiiiEEENS2_ILi64EEENS1_IJNS2_ILi72EEENS2_ILi144EEENS2_ILi288EEEEEENS2_ILi512EEEEEEZNS_7flattenISB_EEDaRKT_EUlRKT_E_EEDaSF_OT0_ENKUlDpSI_E_clIJNS1_IJS3_EEES4_NS1_IJS5_EEES9_NS1_IJSA_EEEEEEDaSM_) ;  /* 0xffff9b5000007944 */ /* 0x002fea0003c3ffff */
[----:B------:R-:W-:Y:S02]  /*117f0*/  MOV R4, R25 ;  /* 0x0000001900047202 */ /* 0x000fe40000000f00 */
[----:B------:R-:W-:-:S02]  /*11800*/  MOV R6, 0x11820 ;  /* 0x0001182000067802 */ /* 0x000fc40000000f00 */
[----:B--2--5:R-:W-:Y:S05]  /*11810*/  CALL.REL.NOINC `($_ZN7cutlass13device_kernelIN5flash19enable_sm80_to_sm89INS1_16FlashAttnBwdSm80INS1_25CollectiveMainloopBwdSm80ILi2ELi2EN4cute5tupleIJNS5_1CILi128EEES8_NS7_ILi64EEEEEENS_10bfloat16_tEfNS_4arch4Sm80ELb0ELb0ELb1ELb0ELb1ELb0ELb0ELb0ELi2ELi4ELi4ELi4ELb0EEENS1_24CollectiveEpilogueBwdGQAISA_fSD_Li256ELb0ELb1EEENS1_19SingleTileSchedulerILb0ELb0ELb0ELi128EEEEEEEEEvNT_6ParamsE$_ZN4cute3eso3ESOILb0ELb1EJiNS_1CILi72EEENS2_ILi512EEEEEC2ERKiRKS3_RKS4_) ;  /* 0xffff554000007944 */ /* 0x024fea0003c3ffff */
[----:B-1----:R-:W2:Y:S01]  /*11820*/  LDL R4, [R1+0x758] ;  /* 0x0007580001047983 */ /* 0x002ea20000100800 */
[----:B------:R-:W-:Y:S01]  /*11830*/  IMAD.MOV.U32 R5, RZ, RZ, R3 ;  /* 0x000000ffff057224 */ /* 0x000fe200078e0003 */
[----:B------:R-:W-:Y:S01]  /*11840*/  MOV R3, R25 ;  /* 0x0000001900037202 */ /* 0x000fe20000000f00 */
[----:B------:R-:W-:Y:S01]  /*11850*/  IMAD.MOV.U32 R8, RZ, RZ, R51 ;  /* 0x000000ffff087224 */ /* 0x000fe200078e0033 */
[----:B------:R-:W-:Y:S01]  /*11860*/  MOV R6, 0x11890 ;  /* 0x0001189000067802 */ /* 0x000fe20000000f00 */
[----:B--2---:R1:W-:Y:S04]  /*11870*/  STL [R1+0x790], R4 ;  /* 0x0007900401007387 */ /* 0x0043e80000100800 */
[----:B-1----:R-:W-:Y:S05]  /*11880*/  CALL.REL.NOINC `($_ZN7cutlass13device_kernelIN5flash19enable_sm80_to_sm89INS1_16FlashAttnBwdSm80INS1_25CollectiveMainloopBwdSm80ILi2ELi2EN4cute5tupleIJNS5_1CILi128EEES8_NS7_ILi64EEEEEENS_10bfloat16_tEfNS_4arch4Sm80ELb0ELb0ELb1ELb0ELb1ELb0ELb0ELb0ELi2ELi4ELi4ELi4ELb0EEENS1_24CollectiveEpilogueBwdGQAISA_fSD_Li256ELb0ELb1EEENS1_19SingleTileSchedulerILb0ELb0ELb0ELi128EEEEEEEEEvNT_6ParamsE$_ZN4cute3eso3ESOILb0ELb0EJiiNS_1CILi72EEENS2_ILi512EEEEEC2ERKiS7_RKS3_RKS4_) ;  /* 0xffff4d6000007944 */ /* 0x002fea0003c3ffff */
        /* <DEDUP_REMOVED lines=8> */
[----:B-1----:R-:W-:Y:S05]  /*11910*/  CALL.REL.NOINC `($_ZN7cutlass13device_kernelIN5flash19enable_sm80_to_sm89INS1_16FlashAttnBwdSm80INS1_25CollectiveMainloopBwdSm80ILi2ELi2EN4cute5tupleIJNS5_1CILi128EEES8_NS7_ILi64EEEEEENS_10bfloat16_tEfNS_4arch4Sm80ELb0ELb0ELb1ELb0ELb1ELb0ELb0ELb0ELi2ELi4ELi4ELi4ELb0EEENS1_24CollectiveEpilogueBwdGQAISA_fSD_Li256ELb0ELb1EEENS1_19SingleTileSchedulerILb0ELb0ELb0ELi128EEEEEEEEEvNT_6ParamsE$_ZN4cute3eso3ESOILb0ELb0EJiiiNS_1CILi72EEENS2_ILi512EEEEEC2ERKiS7_S7_RKS3_RKS4_) ;  /* 0xffff4fb000007944 */ /* 0x002fea0003c3ffff */
        /* <DEDUP_REMOVED lines=10> */
[----:B-1----:R-:W-:Y:S05]  /*119c0*/  CALL.REL.NOINC `($_ZN7cutlass13device_kernelIN5flash19enable_sm80_to_sm89INS1_16FlashAttnBwdSm80INS1_25CollectiveMainloopBwdSm80ILi2ELi2EN4cute5tupleIJNS5_1CILi128EEES8_NS7_ILi64EEEEEENS_10bfloat16_tEfNS_4arch4Sm80ELb0ELb0ELb1ELb0ELb1ELb0ELb0ELb0ELi2ELi4ELi4ELi4ELb0EEENS1_24CollectiveEpilogueBwdGQAISA_fSD_Li256ELb0ELb1EEENS1_19SingleTileSchedulerILb0ELb0ELb0ELi128EEEEEEEEEvNT_6ParamsE$_ZN4cute3eso3ESOILb1ELb0EJNS_1CILi1EEEiiiNS2_ILi72EEENS2_ILi512EEEEEC2ERKS3_RKiSA_SA_RKS4_RKS5_) ;  /* 0xffff5df000007944 */ /* 0x002fea0003c3ffff */
[----:B-1----:R1:W5:Y:S04]  /*119d0*/  LDL R5, [R1+0x778] ;  /* 0x0007780001057983 */ /* 0x0023680000100800 */
[----:B------:R1:W5:Y:S01]  /*119e0*/  LDL.64 R2, [R1+0x770] ;  /* 0x0007700001027983 */ /* 0x0003620000100a00 */
[----:B------:R-:W-:-:S02]  /*119f0*/  MOV R4, R24 ;  /* 0x0000001800047202 */ /* 0x000fc40000000f00 */
[----:B------:R-:W-:Y:S02]  /*11a00*/  MOV R6, 0x11a20 ;  /* 0x00011a2000067802 */ /* 0x000fe40000000f00 */
[----:B-1---5:R-:W-:Y:S05]  /*11a10*/  CALL.REL.NOINC `($_ZN7cutlass13device_kernelIN5flash19enable_sm80_to_sm89INS1_16FlashAttnBwdSm80INS1_25CollectiveMainloopBwdSm80ILi2ELi2EN4cute5tupleIJNS5_1CILi128EEES8_NS7_ILi64EEEEEENS_10bfloat16_tEfNS_4arch4Sm80ELb0ELb0ELb1ELb0ELb1ELb0ELb0ELb0ELi2ELi4ELi4ELi4ELb0EEENS1_24CollectiveEpilogueBwdGQAISA_fSD_Li256ELb0ELb1EEENS1_19SingleTileSchedulerILb0ELb0ELb0ELi128EEEEEEEEEvNT_6ParamsE$_ZN4cute5tupleIJNS0_IJNS_1CILi8EEENS1_ILi2EEES3_S3_S2_S3_EEENS0_IJNS1_ILi1EEEiiiNS1_ILi72EEENS1_ILi512EEEEEEEEC2ERKS4_RKS8_) ;  /* 0xffff8d0000007944 */ /* 0x022fea0003c3ffff */
        /* <DEDUP_REMOVED lines=11> */
[----:B-1----:R-:W-:Y:S05]  /*11ad0*/  CALL.REL.NOINC `($_ZN7cutlass13device_kernelIN5flash19enable_sm80_to_sm89INS1_16FlashAttnBwdSm80INS1_25CollectiveMainloopBwdSm80ILi2ELi2EN4cute5tupleIJNS5_1CILi128EEES8_NS7_ILi64EEEEEENS_10bfloat16_tEfNS_4arch4Sm80ELb0ELb0ELb1ELb0ELb1ELb0ELb0ELb0ELi2ELi4ELi4ELi4ELb0EEENS1_24CollectiveEpilogueBwdGQAISA_fSD_Li256ELb0ELb1EEENS1_19SingleTileSchedulerILb0ELb0ELb0ELi128EEEEEEEEEvNT_6ParamsE$_ZZN4cute6detail16composition_implINS_5tupleIJNS_1CILi8EEENS3_ILi2EEES5_S5_S4_S5_EEENS2_IJNS3_ILi1EEEiiiNS3_ILi72EEENS3_ILi512EEEEEENS2_IJNS2_IJS5_S5_S5_EEES5_NS3_ILi4EEEEEENS2_IJNS2_IJS7_S9_S4_EEENS3_ILi4096EEENS3_ILi16EEEEEEEEDaRKT_RKT0_RKT1_RKT2_ENKUlRKT_RKT0_E_clISB_SE_EEDaSW_SZ_) ;  /* 0xffffb8c000007944 */ /* 0x002fea0003c3ffff */
[----:B------:R-:W-:Y:S01]  /*11ae0*/  IMAD.MOV.U32 R4, RZ, RZ, R45 ;  /* 0x000000ffff047224 */ /* 0x000fe200078e002d */
[----:B------:R-:W-:Y:S01]  /*11af0*/  MOV R58, R12 ;  /* 0x0000000c003a7202 */ /* 0x000fe20000000f00 */
[----:B------:R-:W-:Y:S01]  /*11b00*/  IMAD.MOV.U32 R5, RZ, RZ, R44 ;  /* 0x000000ffff057224 */ /* 0x000fe200078e002c */
[----:B------:R-:W-:Y:S02]  /*11b10*/  MOV R3, R7 ;  /* 0x0000000700037202 */ /* 0x000fe40000000f00 */
[----:B------:R-:W-:Y:S02]  /*11b20*/  MOV R62, 0x11b40 ;  /* 0x00011b40003e7802 */ /* 0x000fe40000000f00 */
[----:B-1---5:R-:W-:Y:S05]  /*11b30*/  CALL.REL.NOINC `($_ZN7cutlass13device_kernelIN5flash19enable_sm80_to_sm89INS1_16FlashAttnBwdSm80INS1_25CollectiveMainloopBwdSm80ILi2ELi2EN4cute5tupleIJNS5_1CILi128EEES8_NS7_ILi64EEEEEENS_10bfloat16_tEfNS_4arch4Sm80ELb0ELb0ELb1ELb0ELb1ELb0ELb0ELb0ELi2ELi4ELi4ELi4ELb0EEENS1_24CollectiveEpilogueBwdGQAISA_fSD_Li256ELb0ELb1EEENS1_19SingleTileSchedulerILb0ELb0ELb0ELi128EEEEEEEEEvNT_6ParamsE$_ZZN4cute6detail16composition_implINS_5tupleIJNS_1CILi8EEENS3_ILi2EEES5_S5_S4_S5_EEENS2_IJNS3_ILi1EEEiiiNS3_ILi72EEENS3_ILi512EEEEEENS2_IJNS2_IJS5_S5_S5_EEES5_NS3_ILi4EEEEEENS2_IJNS2_IJS7_S9_S4_EEENS3_ILi4096EEENS3_ILi16EEEEEEEEDaRKT_RKT0_RKT1_RKT2_ENKUlRKT_RKT0_E_clISC_SG_EEDaSW_SZ_) ;  /* 0xffffb97000007944 */ /* 0x022fea0003c3ffff */
[----:B-----5:R2:W-:Y:S01]  /*11b40*/  STL.64 [R1+0x770], R2 ;  /* 0x0007700201007387 */ /* 0x0205e20000100a00 */
[----:B------:R-:W-:-:S03]  /*11b50*/  MOV R4, 0x11b70 ;  /* 0x00011b7000047802 */ /* 0x000fc60000000f00 */
[----:B-12---:R-:W-:Y:S05]  /*11b60*/  CALL.REL.NOINC `($_ZN7cutlass13device_kernelIN5flash19enable_sm80_to_sm89INS1_16FlashAttnBwdSm80INS1_25CollectiveMainloopBwdSm80ILi2ELi2EN4cute5tupleIJNS5_1CILi128EEES8_NS7_ILi64EEEEEENS_10bfloat16_tEfNS_4arch4Sm80ELb0ELb0ELb1ELb0ELb1ELb0ELb0ELb0ELi2ELi4ELi4ELi4ELb0EEENS1_24CollectiveEpilogueBwdGQAISA_fSD_Li256ELb0ELb1EEENS1_19SingleTileSchedulerILb0ELb0ELb0ELi128EEEEEEEEEvNT_6ParamsE$_ZN4cute3eso3ESOILb0ELb0EJNS_5tupleIJNS_1CILi1EEENS3_ILi512EEEiEEENS3_ILi4096EEENS2_IJiiEEEEEC2ERKS6_RKS7_RKS8_) ;  /* 0xffff3b9000007944 */ /* 0x006fea0003c3ffff */
[----:B------:R2:W5:Y:S04]  /*11b70*/  LDL R5, [R1+0x760] ;  /* 0x0007600001057983 */ /* 0x0005680000100800 */
[----:B-1----:R2:W5:Y:S01]  /*11b80*/  LDL.64 R2, [R1+0x758] ;  /* 0x0007580001027983 */ /* 0x0025620000100a00 */
[----:B------:R-:W-:-:S03]  /*11b90*/  MOV R6, 0x11bb0 ;  /* 0x00011bb000067802 */ /* 0x000fc60000000f00 */
[----:B--2--5:R-:W-:Y:S05]  /*11ba0*/  CALL.REL.NOINC `($_ZN7cutlass13device_kernelIN5flash19enable_sm80_to_sm89INS1_16FlashAttnBwdSm80INS1_25CollectiveMainloopBwdSm80ILi2ELi2EN4cute5tupleIJNS5_1CILi128EEES8_NS7_ILi64EEEEEENS_10bfloat16_tEfNS_4arch4Sm80ELb0ELb0ELb1ELb0ELb1ELb0ELb0ELb0ELi2ELi4ELi4ELi4ELb0EEENS1_24CollectiveEpilogueBwdGQAISA_fSD_Li256ELb0ELb1EEENS1_19SingleTileSchedulerILb0ELb0ELb0ELi128EEEEEEEEEvNT_6ParamsE$_ZN4cute5tupleIJNS0_IJNS0_IJNS_1CILi2EEES2_S2_EEES2_NS0_IJS2_S2_EEEEEENS0_IJNS0_IJNS1_ILi1EEENS1_ILi512EEEiEEENS1_ILi4096EEENS0_IJiiEEEEEEEEC2ERKS5_RKSB_) ;  /* 0xffff863000007944 */ /* 0x024fea0003c3ffff */
[----:B------:R1:W5:Y:S04]  /*11bb0*/  LDL R4, [R1+0x760] ;  /* 0x0007600001047983 */ /* 0x0003680000100800 */
[----:B------:R1:W5:Y:S01]  /*11bc0*/  LDL.64 R2, [R1+0x758] ;  /* 0x0007580001027983 */ /* 0x0003620000100a00 */
[----:B------:R-:W-:-:S05]  /*11bd0*/  LEA.HI R6, R13, R13, RZ, 0x1d ;  /* 0x0000000d0d067211 */ /* 0x000fca00078fe8ff */
[----:B------:R-:W-:Y:S01]  /*11be0*/  IMAD.U32 R8, R11, 0x2, R6 ;  /* 0x000000020b087824 */ /* 0x000fe200078e0006 */
[----:B------:R-:W-:-:S04]  /*11bf0*/  MOV R6, 0x11c20 ;  /* 0x00011c2000067802 */ /* 0x000fc80000000f00 */
[----:B------:R1:W-:Y:S03]  /*11c00*/  STL [R1+0x11e4], R8 ;  /* 0x0011e40801007387 */ /* 0x0003e60000100800 */
[----:B-1---5:R-:W-:Y:S05]  /*11c10*/  CALL.REL.NOINC `($_ZN7cutlass13device_kernelIN5flash19enable_sm80_to_sm89INS1_16FlashAttnBwdSm80INS1_25CollectiveMainloopBwdSm80ILi2ELi2EN4cute5tupleIJNS5_1CILi128EEES8_NS7_ILi64EEEEEENS_10bfloat16_tEfNS_4arch4Sm80ELb0ELb0ELb1ELb0ELb1ELb0ELb0ELb0ELi2ELi4ELi4ELi4ELb0EEENS1_24CollectiveEpilogueBwdGQAISA_fSD_Li256ELb0ELb1EEENS1_19SingleTileSchedulerILb0ELb0ELb0ELi128EEEEEEEEEvNT_6ParamsE$_ZN4cute3eso3ESOILb0ELb0EJNS_6LayoutINS_5tupleIJNS3_IJNS_1CILi2EEES5_S5_EEES5_NS3_IJS5_S5_EEEEEENS3_IJNS3_IJNS4_ILi1EEENS4_ILi512EEEiEEENS4_ILi4096EEENS3_IJiiEEEEEEEEjEEC2ERKSF_RKj) ;  /* 0xffff421000007944 */ /* 0x022fea0003c3ffff */
[----:B------:R-:W2:Y:S04]  /*11c20*/  LDL.64 R58, [R1+0x760] ;  /* 0x00076000013a7983 */ /* 0x000ea80000100a00 */
[----:B-1----:R1:W5:Y:S01]  /*11c30*/  LDL.64 R4, [R1+0x758] ;  /* 0x0007580001047983 */ /* 0x0023620000100a00 */
[----:B------:R-:W-:Y:S02]  /*11c40*/  MOV R9, R25 ;  /* 0x0000001900097202 */ /* 0x000fe40000000f00 */
[----:B------:R-:W-:Y:S01]  /*11c50*/  MOV R8, 0x11c80 ;  /* 0x00011c8000087802 */ /* 0x000fe20000000f00 */
[----:B--2---:R-:W-:-:S04]  /*11c60*/  IMAD.WIDE.U32 R2, R59, 0x2, R56 ;  /* 0x000000023b027825 */ /* 0x004fc800078e0038 */
[----:B-1---5:R-:W-:Y:S05]  /*11c70*/  CALL.REL.NOINC `($_ZN7cutlass13device_kernelIN5flash19enable_sm80_to_sm89INS1_16FlashAttnBwdSm80INS1_25CollectiveMainloopBwdSm80ILi2ELi2EN4cute5tupleIJNS5_1CILi128EEES8_NS7_ILi64EEEEEENS_10bfloat16_tEfNS_4arch4Sm80ELb0ELb0ELb1ELb0ELb1ELb0ELb0ELb0ELi2ELi4ELi4ELi4ELb0EEENS1_24CollectiveEpilogueBwdGQAISA_fSD_Li256ELb0ELb1EEENS1_19SingleTileSchedulerILb0ELb0ELb0ELi128EEEEEEEEEvNT_6ParamsE$_ZN4cute8smem_ptrIPN7cutlass10bfloat16_tEECI1NS_12iter_adaptorIS3_S4_EEES3_) ;  /* 0xffff8dc000007944 */ /* 0x022fea0003c3ffff */
[----:B------:R-:W2:Y:S01]  /*11c80*/  LDL.64 R10, [R1+0x758] ;  /* 0x00075800010a7983 */ /* 0x000ea20000100a00 */
[----:B-1----:R-:W-:Y:S01]  /*11c90*/  IMAD.MOV.U32 R6, RZ, RZ, R58 ;  /* 0x000000ffff067224 */ /* 0x002fe200078e003a */
[----:B------:R-:W-:Y:S01]  /*11ca0*/  MOV R2, R4 ;  /* 0x0000000400027202 */ /* 0x000fe20000000f00 */
[----:B------:R-:W-:Y:S01]  /*11cb0*/  IMAD.MOV.U32 R3, RZ, RZ, R5 ;  /* 0x000000ffff037224 */ /* 0x000fe200078e0005 */
[----:B------:R-:W-:Y:S01]  /*11cc0*/  MOV R8, 0x11cf0 ;  /* 0x00011cf000087802 */ /* 0x000fe20000000f00 */
[----:B--2---:R1:W-:Y:S04]  /*11cd0*/  STL.64 [R1+0x770], R10 ;  /* 0x0007700a01007387 */ /* 0x0043e80000100a00 */
[----:B-1----:R-:W-:Y:S05]  /*11ce0*/  CALL.REL.NOINC `($_ZN7cutlass13device_kernelIN5flash19enable_sm80_to_sm89INS1_16FlashAttnBwdSm80INS1_25CollectiveMainloopBwdSm80ILi2ELi2EN4cute5tupleIJNS5_1CILi128EEES8_NS7_ILi64EEEEEENS_10bfloat16_tEfNS_4arch4Sm80ELb0ELb0ELb1ELb0ELb1ELb0ELb0ELb0ELi2ELi4ELi4ELi4ELb0EEENS1_24CollectiveEpilogueBwdGQAISA_fSD_Li256ELb0ELb1EEENS1_19SingleTileSchedulerILb0ELb0ELb0ELi128EEEEEEEEEvNT_6ParamsE$_ZN4cute3eso3ESOILb0ELb0EJNS_6LayoutINS_5tupleIJNS3_IJNS_1CILi2EEES5_S5_EEES5_NS3_IJS5_S5_EEEEEENS3_IJNS3_IJNS4_ILi1EEENS4_ILi512EEEiEEENS4_ILi4096EEENS3_IJiiEEEEEEEENS_10ViewEngineINS_8smem_ptrIPN7cutlass10bfloat16_tEEEEEEEC2ERKSF_RKSM_) ;  /* 0xffff40c000007944 */ /* 0x002fea0003c3ffff */
[----:B-1----:R1:W5:Y:S04]  /*11cf0*/  LDL R5, [R1+0x75c] ;  /* 0x00075c0001057983 */ /* 0x0023680000100800 */
[----:B------:R1:W5:Y:S01]  /*11d00*/  LDL R3, [R1+0x760] ;  /* 0x0007600001037983 */ /* 0x0003620000100800 */
[----:B------:R-:W-:-:S03]  /*11d10*/  MOV R4, 0x11d30 ;  /* 0x00011d3000047802 */ /* 0x000fc60000000f00 */
[----:B-1---5:R-:W-:Y:S05]  /*11d20*/  CALL.REL.NOINC `($_ZN7cutlass13device_kernelIN5flash19enable_sm80_to_sm89INS1_16FlashAttnBwdSm80INS1_25CollectiveMainloopBwdSm80ILi2ELi2EN4cute5tupleIJNS5_1CILi128EEES8_NS7_ILi64EEEEEENS_10bfloat16_tEfNS_4arch4Sm80ELb0ELb0ELb1ELb0ELb1ELb0ELb0ELb0ELi2ELi4ELi4ELi4ELb0EEENS1_24CollectiveEpilogueBwdGQAISA_fSD_Li256ELb0ELb1EEENS1_19SingleTileSchedulerILb0ELb0ELb0ELi128EEEEEEEEEvNT_6ParamsE$_ZZN4cute4takeILi1ELi3ENS_5tupleIJNS1_IJNS_1CILi1EEENS2_ILi512EEEiEEENS2_ILi4096EEENS1_IJiiEEEEEEEEDaRKT1_ENKUlDpRKT_E_clIJS6_S7_EEEDaSF_) ;  /* 0xffffa37000007944 */ /* 0x022fea0003c3ffff */
[----:B------:R-:W-:Y:S02]  /*11d30*/  MOV R4, 0x11d50 ;  /* 0x00011d5000047802 */ /* 0x000fe40000000f00 */
[----:B-1---5:R-:W-:Y:S05]  /*11d40*/  CALL.REL.NOINC `($_ZN7cutlass13device_kernelIN5flash19enable_sm80_to_sm89INS1_16FlashAttnBwdSm80INS1_25CollectiveMainloopBwdSm80ILi2ELi2EN4cute5tupleIJNS5_1CILi128EEES8_NS7_ILi64EEEEEENS_10bfloat16_tEfNS_4arch4Sm80ELb0ELb0ELb1ELb0ELb1ELb0ELb0ELb0ELi2ELi4ELi4ELi4ELb0EEENS1_24CollectiveEpilogueBwdGQAISA_fSD_Li256ELb0ELb1EEENS1_19SingleTileSchedulerILb0ELb0ELb0ELi128EEEEEEEEEvNT_6ParamsE$_ZZN4cute16flatten_to_tupleINS_5tupleIJNS_1CILi4096EEENS1_IJiiEEEEEEEEDaRKT_ENKUlRKT_E_clIS4_EEDaSB_) ;  /* 0xffffa0a000007944 */ /* 0x022fea0003c3ffff */
[----:B------:R1:W-:Y:S01]  /*11d50*/  STL.64 [R1+0x758], R2 ;  /* 0x0007580201007387 */ /* 0x0003e20000100a00 */
[----:B------:R-:W-:-:S02]  /*11d60*/  MOV R58, R25 ;  /* 0x00000019003a7202 */ /* 0x000fc40000000f00 */
[----:B------:R-:W-:Y:S02]  /*11d70*/  MOV R4, 0x11d90 ;  /* 0x00011d9000047802 */ /* 0x000fe40000000f00 */
[----:B-1----:R-:W-:Y:S05]  /*11d80*/  CALL.REL.NOINC `($_ZN7cutlass13device_kernelIN5flash19enable_sm80_to_sm89INS1_16FlashAttnBwdSm80INS1_25CollectiveMainloopBwdSm80ILi2ELi2EN4cute5tupleIJNS5_1CILi128EEES8_NS7_ILi64EEEEEENS_10bfloat16_tEfNS_4arch4Sm80ELb0ELb0ELb1ELb0ELb1ELb0ELb0ELb0ELi2ELi4ELi4ELi4ELb0EEENS1_24CollectiveEpilogueBwdGQAISA_fSD_Li256ELb0ELb1EEENS1_19SingleTileSchedulerILb0ELb0ELb0ELi128EEEEEEEEEvNT_6ParamsE$_ZZN4cute12filter_tupleINS_5tupleIJNS_1CILi4096EEENS1_IJiiEEEEEEZNS_16flatten_to_tupleIS5_EEDaRKT_EUlRKT_E_EEDaS9_OT0_ENKUlDpSC_E_clIJNS1_IJS3_EEES4_EEEDaSG_) ;  /* 0xffff971000007944 */ /* 0x002fea0003c3ffff */
        /* <DEDUP_REMOVED lines=14> */
[----:B--2--5:R-:W-:Y:S05]  /*11e70*/  CALL.REL.NOINC `($_ZN7cutlass13device_kernelIN5flash19enable_sm80_to_sm89INS1_16FlashAttnBwdSm80INS1_25CollectiveMainloopBwdSm80ILi2ELi2EN4cute5tupleIJNS5_1CILi128EEES8_NS7_ILi64EEEEEENS_10bfloat16_tEfNS_4arch4Sm80ELb0ELb0ELb1ELb0ELb1ELb0ELb0ELb0ELi2ELi4ELi4ELi4ELb0EEENS1_24CollectiveEpilogueBwdGQAISA_fSD_Li256ELb0ELb1EEENS1_19SingleTileSchedulerILb0ELb0ELb0ELi128EEEEEEEEEvNT_6ParamsE$_ZN4cute3eso3ESOILb1ELb0EJNS_14ComposedLayoutINS_7SwizzleILi3ELi3ELi3EEENS_1CILi0EEENS_6LayoutINS_5tupleIJNS8_IJNS8_IJNS5_ILi4EEENS5_ILi8EEEEEENS8_IJNS5_ILi2EEENS5_ILi1EEEEEEEEENS8_IJNS8_IJSC_SC_EEENS8_IJSA_S9_EEEEEEEEENS8_IJNS8_IJNS8_IJSC_NS5_ILi64EEEEEENS8_IJNS5_ILi512EEES6_EEEEEENS8_IJNS8_IJSD_SA_EEENS8_IJNS5_ILi1024EEENS5_ILi16EEEEEEEEEEEEEEEENS_10ViewEngineINS_8smem_ptrIPN7cutlass10bfloat16_tEEEEEEEC2ERKSW_RKS13_) ;  /* 0xffff50b000007944 */ /* 0x024fea0003c3ffff */
        /* <DEDUP_REMOVED lines=29> */
[----:B-12--5:R-:W-:Y:S05]  /*12050*/  CALL.REL.NOINC `($_ZN7cutlass13device_kernelIN5flash19enable_sm80_to_sm89INS1_16FlashAttnBwdSm80INS1_25CollectiveMainloopBwdSm80ILi2ELi2EN4cute5tupleIJNS5_1CILi128EEES8_NS7_ILi64EEEEEENS_10bfloat16_tEfNS_4arch4Sm80ELb0ELb0ELb1ELb0ELb1ELb0ELb0ELb0ELi2ELi4ELi4ELi4ELb0EEENS1_24CollectiveEpilogueBwdGQAISA_fSD_Li256ELb0ELb1EEENS1_19SingleTileSchedulerILb0ELb0ELb0ELi128EEEEEEEEEvNT_6ParamsE$_ZZN4cute7idx2crdINS_5tupleIJiiNS_1CILi0EEEEEENS1_IJNS1_IJNS2_ILi4EEENS2_ILi8EEEEEENS2_ILi2EEENS2_ILi1EEEEEEEEDaRKT_RKT0_ENKUlRKT_RKT0_E_clIiS7_EEDaSJ_SM_) ;  /* 0xffffc9a000007944 */ /* 0x026fea0003c3ffff */
[----:B------:R-:W-:Y:S02]  /*12060*/  MOV R2, 0x12080 ;  /* 0x0001208000027802 */ /* 0x000fe40000000f00 */
[----:B-1----:R-:W-:Y:S05]  /*12070*/  CALL.REL.NOINC `($_ZN7cutlass13device_kernelIN5flash19enable_sm80_to_sm89INS1_16FlashAttnBwdSm80INS1_25CollectiveMainloopBwdSm80ILi2ELi2EN4cute5tupleIJNS5_1CILi128EEES8_NS7_ILi64EEEEEENS_10bfloat16_tEfNS_4arch4Sm80ELb0ELb0ELb1ELb0ELb1ELb0ELb0ELb0ELi2ELi4ELi4ELi4ELb0EEENS1_24CollectiveEpilogueBwdGQAISA_fSD_Li256ELb0ELb1EEENS1_19SingleTileSchedulerILb0ELb0ELb0ELi128EEEEEEEEEvNT_6ParamsE$_ZZN4cute7idx2crdINS_5tupleIJiiNS_1CILi0EEEEEENS1_IJNS1_IJNS2_ILi4EEENS2_ILi8EEEEEENS2_ILi2EEENS2_ILi1EEEEEEEEDaRKT_RKT0_ENKUlRKT_RKT0_E_clIiS8_EEDaSJ_SM_) ;  /* 0xffffcda000007944 */ /* 0x002fea0003c3ffff */
[----:B------:R1:W-:Y:S01]  /*12080*/  STL [R1+0x758], R6 ;  /* 0x0007580601007387 */ /* 0x0003e20000100800 */
[----:B------:R-:W-:-:S02]  /*12090*/  MOV R2, R25 ;  /* 0x0000001900027202 */ /* 0x000fc40000000f00 */
[----:B------:R-:W-:Y:S02]  /*120a0*/  MOV R72, 0x120c0 ;  /* 0x000120c000487802 */ /* 0x000fe40000000f00 */
[----:B-1----:R-:W-:Y:S05]  /*120b0*/  CALL.REL.NOINC `($_ZN7cutlass13device_kernelIN5flash19enable_sm80_to_sm89INS1_16FlashAttnBwdSm80INS1_25CollectiveMainloopBwdSm80ILi2ELi2EN4cute5tupleIJNS5_1CILi128EEES8_NS7_ILi64EEEEEENS_10bfloat16_tEfNS_4arch4Sm80ELb0ELb0ELb1ELb0ELb1ELb0ELb0ELb0ELi2ELi4ELi4ELi4ELb0EEENS1_24CollectiveEpilogueBwdGQAISA_fSD_Li256ELb0ELb1EEENS1_19SingleTileSchedulerILb0ELb0ELb0ELi128EEEEEEEEEvNT_6ParamsE$_ZZN4cute9transformINS_5tupleIJiiNS_1CILi0EEEEEENS1_IJNS1_IJNS2_ILi4EEENS2_ILi8EEEEEENS2_ILi2EEENS2_ILi1EEEEEEZNS_7idx2crdIS4_SA_EEDaRKT_RKT0_EUlRKT_RKT0_E_EEDaSE_SH_OT1_ENKUlDpSK_E_clIJNS1_IJiiEEEiS3_EEEDaSR_) ;  /* 0xffffd4b000007944 */ /* 0x002fea0003c3ffff */
[----:B------:R-:W-:Y:S02]  /*120c0*/  MOV R6, 0x120e0 ;  /* 0x000120e000067802 */ /* 0x000fe40000000f00 */
[----:B--2--5:R-:W-:Y:S05]  /*120d0*/  CALL.REL.NOINC `($_ZN7cutlass13device_kernelIN5flash19enable_sm80_to_sm89INS1_16FlashAttnBwdSm80INS1_25CollectiveMainloopBwdSm80ILi2ELi2EN4cute5tupleIJNS5_1CILi128EEES8_NS7_ILi64EEEEEENS_10bfloat16_tEfNS_4arch4Sm80ELb0ELb0ELb1ELb0ELb1ELb0ELb0ELb0ELi2ELi4ELi4ELi4ELb0EEENS1_24CollectiveEpilogueBwdGQAISA_fSD_Li256ELb0ELb1EEENS1_19SingleTileSchedulerILb0ELb0ELb0ELi128EEEEEEEEEvNT_6ParamsE$_ZZN4cute13to_mixed_bitsINS_5tupleIJNS1_IJNS_1CILi4EEENS2_ILi8EEEEEENS2_ILi2EEENS2_ILi1EEEEEENS1_IJNS1_IJNS2_ILi0EEENS2_ILi64EEEEEES9_S9_EEENS1_IJNS1_IJiiEEEiS9_EEEEEDaRKT_RKT0_RKT1_ENKUlRKT_RKT0_RKT1_E_clIS5_SB_SD_EEDaSQ_ST_SW_) ;  /* 0xffff959000007944 */ /* 0x024fea0003c3ffff */
[----:B------:R-:W-:Y:S02]  /*120e0*/  MOV R2, 0x12100 ;  /* 0x0001210000027802 */ /* 0x000fe40000000f00 */
[----:B------:R-:W-:Y:S05]  /*120f0*/  CALL.REL.NOINC `($_ZN7cutlass13device_kernelIN5flash19enable_sm80_to_sm89INS1_16FlashAttnBwdSm80INS1_25CollectiveMainloopBwdSm80ILi2ELi2EN4cute5tupleIJNS5_1CILi128EEES8_NS7_ILi64EEEEEENS_10bfloat16_tEfNS_4arch4Sm80ELb0ELb0ELb1ELb0ELb1ELb0ELb0ELb0ELi2ELi4ELi4ELi4ELb0EEENS1_24CollectiveEpilogueBwdGQAISA_fSD_Li256ELb0ELb1EEENS1_19SingleTileSchedulerILb0ELb0ELb0ELi128EEEEEEEEEvNT_6ParamsE$_ZZN4cute13to_mixed_bitsINS_5tupleIJNS1_IJNS_1CILi4EEENS2_ILi8EEEEEENS2_ILi2EEENS2_ILi1EEEEEENS1_IJNS1_IJNS2_ILi0EEENS2_ILi64EEEEEES9_S9_EEENS1_IJNS1_IJiiEEEiS9_EEEEEDaRKT_RKT0_RKT1_ENKUlDpRKT_E_clIJNS_9MixedBitsILj0ELj448EEENS2_ILj0EEESW_EEEDaSR_) ;  /* 0xffff954000007944 */ /* 0x000fea0003c3ffff */
        /* <DEDUP_REMOVED lines=52> */
[----:B------:R-:W-:Y:S01]  /*12440*/  IMAD.MOV.U32 R8, RZ, RZ, R2 ;  /* 0x000000ffff087224 */ /* 0x000fe200078e0002 */
[----:B------:R-:W-:Y:S01]  /*12450*/  MOV R2, R24 ;  /* 0x0000001800027202 */ /* 0x000fe20000000f00 */
[----:B------:R-:W-:Y:S01]  /*12460*/  IMAD.MOV.U32 R10, RZ, RZ, R50 ;  /* 0x000000ffff0a7224 */ /* 0x000fe200078e0032 */
[----:B------:R-:W-:-:S02]  /*12470*/  MOV R9, R43 ;  /* 0x0000002b00097202 */ /* 0x000fc40000000f00 */
[----:B------:R-:W-:Y:S01]  /*12480*/  MOV R6, 0x124b0 ;  /* 0x000124b000067802 */ /* 0x000fe20000000f00 */
[----:B--2---:R1:W-:Y:S04]  /*12490*/  STL.64 [R1+0x788], R4 ;  /* 0x0007880401007387 */ /* 0x0043e80000100a00 */
[----:B-1----:R-:W-:Y:S05]  /*124a0*/  CALL.REL.NOINC `($_ZN7cutlass13device_kernelIN5flash19enable_sm80_to_sm89INS1_16FlashAttnBwdSm80INS1_25CollectiveMainloopBwdSm80ILi2ELi2EN4cute5tupleIJNS5_1CILi128EEES8_NS7_ILi64EEEEEENS_10bfloat16_tEfNS_4arch4Sm80ELb0ELb0ELb1ELb0ELb1ELb0ELb0ELb0ELi2ELi4ELi4ELi4ELb0EEENS1_24CollectiveEpilogueBwdGQAISA_fSD_Li256ELb0ELb1EEENS1_19SingleTileSchedulerILb0ELb0ELb0ELi128EEEEEEEEEvNT_6ParamsE$_ZN4cute3eso3ESOILb0ELb0EJiiiNS_1CILi72EEENS2_ILi512EEEEEC2ERKiS7_S7_RKS3_RKS4_) ;  /* 0xffff442000007944 */ /* 0x002fea0003c3ffff */
        /* <DEDUP_REMOVED lines=18> */
[----:B------:R-:W-:Y:S01]  /*125d0*/  MOV R10, 0x12630 ;  /* 0x00012630000a7802 */ /* 0x000fe20000000f00 */
[----:B------:R1:W-:Y:S01]  /*125e0*/  STL.U8 [R1+0x11e0], RZ ;  /* 0x0011e0ff01007387 */ /* 0x0003e20000100000 */
[----:B--2---:R-:W-:-:S03]  /*125f0*/  IMAD.MOV.U32 R2, RZ, RZ, R5 ;  /* 0x000000ffff027224 */ /* 0x004fc600078e0005 */
[----:B------:R1:W-:Y:S04]  /*12600*/  STL [R1+0x77c], R4 ;  /* 0x00077c0401007387 */ /* 0x0003e80000100800 */
[----:B---3--:R1:W-:Y:S02]  /*12610*/  STL.64 [R1+0x780], R2 ;  /* 0x0007800201007387 */ /* 0x0083e40000100a00 */
[----:B-1----:R-:W-:Y:S05]  /*12620*/  CALL.REL.NOINC `($_ZN7cutlass13device_kernelIN5flash19enable_sm80_to_sm89INS1_16FlashAttnBwdSm80INS1_25CollectiveMainloopBwdSm80ILi2ELi2EN4cute5tupleIJNS5_1CILi128EEES8_NS7_ILi64EEEEEENS_10bfloat16_tEfNS_4arch4Sm80ELb0ELb0ELb1ELb0ELb1ELb0ELb0ELb0ELi2ELi4ELi4ELi4ELb0EEENS1_24CollectiveEpilogueBwdGQAISA_fSD_Li256ELb0ELb1EEENS1_19SingleTileSchedulerILb0ELb0ELb0ELi128EEEEEEEEEvNT_6ParamsE$_ZZN4cute6detail16composition_implINS_5tupleIJNS_1CILi8EEENS3_ILi2EEES5_S5_S4_S5_EEENS2_IJNS3_ILi1EEEiiiNS3_ILi72EEENS3_ILi512EEEEEENS2_IJNS2_IJS5_S5_EEES4_NS3_ILi4EEEEEENS2_IJNS2_IJS7_S4_EEENS3_ILi1024EEENS3_ILi16EEEEEEEEDaRKT_RKT0_RKT1_RKT2_ENKUlRKT_RKT0_E_clISB_SE_EEDaSW_SZ_) ;  /* 0xffffa8a000007944 */ /* 0x002fea0003c3ffff */
[----:B------:R-:W-:Y:S01]  /*12630*/  IMAD.MOV.U32 R2, RZ, RZ, R45 ;  /* 0x000000ffff027224 */ /* 0x000fe200078e002d */
[----:B------:R-:W-:Y:S01]  /*12640*/  MOV R45, R44 ;  /* 0x0000002c002d7202 */ /* 0x000fe20000000f00 */
[----:B------:R-:W-:Y:S01]  /*12650*/  IMAD.MOV.U32 R4, RZ, RZ, R12 ;  /* 0x000000ffff047224 */ /* 0x000fe200078e000c */
[----:B------:R-:W-:Y:S02]  /*12660*/  MOV R44, 0x12680 ;  /* 0x00012680002c7802 */ /* 0x000fe40000000f00 */
[----:B-1---5:R-:W-:Y:S05]  /*12670*/  CALL.REL.NOINC `($_ZN7cutlass13device_kernelIN5flash19enable_sm80_to_sm89INS1_16FlashAttnBwdSm80INS1_25CollectiveMainloopBwdSm80ILi2ELi2EN4cute5tupleIJNS5_1CILi128EEES8_NS7_ILi64EEEEEENS_10bfloat16_tEfNS_4arch4Sm80ELb0ELb0ELb1ELb0ELb1ELb0ELb0ELb0ELi2ELi4ELi4ELi4ELb0EEENS1_24CollectiveEpilogueBwdGQAISA_fSD_Li256ELb0ELb1EEENS1_19SingleTileSchedulerILb0ELb0ELb0ELi128EEEEEEEEEvNT_6ParamsE$_ZZN4cute6detail16composition_implINS_5tupleIJNS_1CILi8EEENS3_ILi2EEES5_S5_S4_S5_EEENS2_IJNS3_ILi1EEEiiiNS3_ILi72EEENS3_ILi512EEEEEENS2_IJNS2_IJS5_S5_EEES4_NS3_ILi4EEEEEENS2_IJNS2_IJS7_S4_EEENS3_ILi1024EEENS3_ILi16EEEEEEEEDaRKT_RKT0_RKT1_RKT2_ENKUlRKT_RKT0_E_clISC_SG_EEDaSW_SZ_) ;  /* 0xffffa93000007944 */ /* 0x022fea0003c3ffff */
[----:B-----5:R2:W-:Y:S01]  /*12680*/  STL.64 [R1+0x770], R2 ;  /* 0x0007700201007387 */ /* 0x0205e20000100a00 */
[----:B------:R-:W-:-:S03]  /*12690*/  MOV R4, 0x126b0 ;  /* 0x000126b000047802 */ /* 0x000fc60000000f00 */
[----:B-12---:R-:W-:Y:S05]  /*126a0*/  CALL.REL.NOINC `($_ZN7cutlass13device_kernelIN5flash19enable_sm80_to_sm89INS1_16FlashAttnBwdSm80INS1_25CollectiveMainloopBwdSm80ILi2ELi2EN4cute5tupleIJNS5_1CILi128EEES8_NS7_ILi64EEEEEENS_10bfloat16_tEfNS_4arch4Sm80ELb0ELb0ELb1ELb0ELb1ELb0ELb0ELb0ELi2ELi4ELi4ELi4ELb0EEENS1_24CollectiveEpilogueBwdGQAISA_fSD_Li256ELb0ELb1EEENS1_19SingleTileSchedulerILb0ELb0ELb0ELi128EEEEEEEEEvNT_6ParamsE$_ZN4cute3eso3ESOILb0ELb0EJNS_5tupleIJNS_1CILi1EEEiEEENS3_ILi1024EEENS2_IJiiEEEEEC2ERKS5_RKS6_RKS7_) ;  /* 0xffff30e000007944 */ /* 0x006fea0003c3ffff */
[----:B------:R2:W5:Y:S04]  /*126b0*/  LDL R5, [R1+0x760] ;  /* 0x0007600001057983 */ /* 0x0005680000100800 */
[----:B-1----:R2:W5:Y:S01]  /*126c0*/  LDL.64 R2, [R1+0x758] ;  /* 0x0007580001027983 */ /* 0x0025620000100a00 */
[----:B------:R-:W-:-:S03]  /*126d0*/  MOV R6, 0x126f0 ;  /* 0x000126f000067802 */ /* 0x000fc60000000f00 */
[----:B--2--5:R-:W-:Y:S05]  /*126e0*/  CALL.REL.NOINC `($_ZN7cutlass13device_kernelIN5flash19enable_sm80_to_sm89INS1_16FlashAttnBwdSm80INS1_25CollectiveMainloopBwdSm80ILi2ELi2EN4cute5tupleIJNS5_1CILi128EEES8_NS7_ILi64EEEEEENS_10bfloat16_tEfNS_4arch4Sm80ELb0ELb0ELb1ELb0ELb1ELb0ELb0ELb0ELi2ELi4ELi4ELi4ELb0EEENS1_24CollectiveEpilogueBwdGQAISA_fSD_Li256ELb0ELb1EEENS1_19SingleTileSchedulerILb0ELb0ELb0ELi128EEEEEEEEEvNT_6ParamsE$_ZN4cute5tupleIJNS0_IJNS0_IJNS_1CILi2EEES2_EEENS1_ILi8EEES3_EEENS0_IJNS0_IJNS1_ILi1EEEiEEENS1_ILi1024EEENS0_IJiiEEEEEEEEC2ERKS5_RKSA_) ;  /* 0xffff79d000007944 */ /* 0x024fea0003c3ffff */
[----:B-1----:R1:W5:Y:S04]  /*126f0*/  LDL R4, [R1+0x760] ;  /* 0x0007600001047983 */ /* 0x0023680000100800 */
[----:B------:R1:W5:Y:S01]  /*12700*/  LDL.64 R2, [R1+0x758] ;  /* 0x0007580001027983 */ /* 0x0003620000100a00 */
[----:B------:R-:W-:Y:S01]  /*12710*/  LEA.HI R6, R13, R13, RZ, 0x1d ;  /* 0x0000000d0d067211 */ /* 0x000fe200078fe8ff */
[----:B------:R-:W-:-:S04]  /*12720*/  IMAD.MOV.U32 R12, RZ, RZ, R48 ;  /* 0x000000ffff0c7224 */ /* 0x000fc800078e0030 */
[----:B------:R-:W-:Y:S01]  /*12730*/  IMAD.U32 R8, R11, 0x2, R6 ;  /* 0x000000020b087824 */ /* 0x000fe200078e0006 */
[----:B------:R-:W-:-:S04]  /*12740*/  MOV R6, 0x12770 ;  /* 0x0001277000067802 */ /* 0x000fc80000000f00 */
[----:B------:R1:W-:Y:S03]  /*12750*/  STL [R1+0x11e4], R8 ;  /* 0x0011e40801007387 */ /* 0x0003e60000100800 */
[----:B-1---5:R-:W-:Y:S05]  /*12760*/  CALL.REL.NOINC `($_ZN7cutlass13device_kernelIN5flash19enable_sm80_to_sm89INS1_16FlashAttnBwdSm80INS1_25CollectiveMainloopBwdSm80ILi2ELi2EN4cute5tupleIJNS5_1CILi128EEES8_NS7_ILi64EEEEEENS_10bfloat16_tEfNS_4arch4Sm80ELb0ELb0ELb1ELb0ELb1ELb0ELb0ELb0ELi2ELi4ELi4ELi4ELb0EEENS1_24CollectiveEpilogueBwdGQAISA_fSD_Li256ELb0ELb1EEENS1_19SingleTileSchedulerILb0ELb0ELb0ELi128EEEEEEEEEvNT_6ParamsE$_ZN4cute3eso3ESOILb0ELb0EJNS_6LayoutINS_5tupleIJNS3_IJNS_1CILi2EEES5_EEENS4_ILi8EEES6_EEENS3_IJNS3_IJNS4_ILi1EEEiEEENS4_ILi1024EEENS3_IJiiEEEEEEEEjEEC2ERKSE_RKj) ;  /* 0xffff334000007944 */ /* 0x022fea0003c3ffff */
[----:B------:R-:W2:Y:S04]  /*12770*/  LDL.64 R12, [R1+0x760] ;  /* 0x00076000010c7983 */ /* 0x000ea80000100a00 */
[----:B-1----:R1:W5:Y:S01]  /*12780*/  LDL.64 R4, [R1+0x758] ;  /* 0x0007580001047983 */ /* 0x0023620000100a00 */
[----:B------:R-:W-:Y:S02]  /*12790*/  MOV R9, R25 ;  /* 0x0000001900097202 */ /* 0x000fe40000000f00 */
[----:B------:R-:W-:Y:S01]  /*127a0*/  MOV R8, 0x127d0 ;  /* 0x000127d000087802 */ /* 0x000fe20000000f00 */
[----:B--2---:R-:W-:-:S04]  /*127b0*/  IMAD.WIDE.U32 R2, R13, 0x2, R58 ;  /* 0x000000020d027825 */ /* 0x004fc800078e003a */
[----:B-1---5:R-:W-:Y:S05]  /*127c0*/  CALL.REL.NOINC `($_ZN7cutlass13device_kernelIN5flash19enable_sm80_to_sm89INS1_16FlashAttnBwdSm80INS1_25CollectiveMainloopBwdSm80ILi2ELi2EN4cute5tupleIJNS5_1CILi128EEES8_NS7_ILi64EEEEEENS_10bfloat16_tEfNS_4arch4Sm80ELb0ELb0ELb1ELb0ELb1ELb0ELb0ELb0ELi2ELi4ELi4ELi4ELb0EEENS1_24CollectiveEpilogueBwdGQAISA_fSD_Li256ELb0ELb1EEENS1_19SingleTileSchedulerILb0ELb0ELb0ELi128EEEEEEEEEvNT_6ParamsE$_ZN4cute8smem_ptrIPN7cutlass10bfloat16_tEECI1NS_12iter_adaptorIS3_S4_EEES3_) ;  /* 0xffff827000007944 */ /* 0x022fea0003c3ffff */
[----:B-1----:R-:W2:Y:S01]  /*127d0*/  LDL.64 R2, [R1+0x758] ;  /* 0x0007580001027983 */ /* 0x002ea20000100a00 */
[----:B------:R-:W-:-:S03]  /*127e0*/  MOV R6, 0x12810 ;  /* 0x0001281000067802 */ /* 0x000fc60000000f00 */
[----:B--2---:R1:W-:Y:S04]  /*127f0*/  STL.64 [R1+0x770], R2 ;  /* 0x0007700201007387 */ /* 0x0043e80000100a00 */
[----:B-1----:R-:W-:Y:S05]  /*12800*/  CALL.REL.NOINC `($_ZN7cutlass13device_kernelIN5flash19enable_sm80_to_sm89INS1_16FlashAttnBwdSm80INS1_25CollectiveMainloopBwdSm80ILi2ELi2EN4cute5tupleIJNS5_1CILi128EEES8_NS7_ILi64EEEEEENS_10bfloat16_tEfNS_4arch4Sm80ELb0ELb0ELb1ELb0ELb1ELb0ELb0ELb0ELi2ELi4ELi4ELi4ELb0EEENS1_24CollectiveEpilogueBwdGQAISA_fSD_Li256ELb0ELb1EEENS1_19SingleTileSchedulerILb0ELb0ELb0ELi128EEEEEEEEEvNT_6ParamsE$_ZN4cute3eso3ESOILb0ELb0EJNS_6LayoutINS_5tupleIJNS3_IJNS_1CILi2EEES5_EEENS4_ILi8EEES6_EEENS3_IJNS3_IJNS4_ILi1EEEiEEENS4_ILi1024EEENS3_IJiiEEEEEEEENS_10ViewEngineINS_8smem_ptrIPN7cutlass10bfloat16_tEEEEEEEC2ERKSE_RKSL_) ;  /* 0xffff322000007944 */ /* 0x002fea0003c3ffff */
[----:B-1----:R1:W5:Y:S04]  /*12810*/  LDL R5, [R1+0x75c] ;  /* 0x00075c0001057983 */ /* 0x0023680000100800 */
[----:B------:R1:W5:Y:S01]  /*12820*/  LDL R3, [R1+0x760] ;  /* 0x0007600001037983 */ /* 0x0003620000100800 */
[----:B------:R-:W-:-:S03]  /*12830*/  MOV R4, 0x12850 ;  /* 0x0001285000047802 */ /* 0x000fc60000000f00 */
[----:B-1---5:R-:W-:Y:S05]  /*12840*/  CALL.REL.NOINC `($_ZN7cutlass13device_kernelIN5flash19enable_sm80_to_sm89INS1_16FlashAttnBwdSm80INS1_25CollectiveMainloopBwdSm80ILi2ELi2EN4cute5tupleIJNS5_1CILi128EEES8_NS7_ILi64EEEEEENS_10bfloat16_tEfNS_4arch4Sm80ELb0ELb0ELb1ELb0ELb1ELb0ELb0ELb0ELi2ELi4ELi4ELi4ELb0EEENS1_24CollectiveEpilogueBwdGQAISA_fSD_Li256ELb0ELb1EEENS1_19SingleTileSchedulerILb0ELb0ELb0ELi128EEEEEEEEEvNT_6ParamsE$_ZZN4cute4takeILi1ELi3ENS_5tupleIJNS1_IJNS_1CILi1EEEiEEENS2_ILi1024EEENS1_IJiiEEEEEEEEDaRKT1_ENKUlDpRKT_E_clIJS5_S6_EEEDaSE_) ;  /* 0xffff98c000007944 */ /* 0x022fea0003c3ffff */
[----:B------:R-:W-:Y:S02]  /*12850*/  MOV R4, 0x12870 ;  /* 0x0001287000047802 */ /* 0x000fe40000000f00 */
[----:B-1---5:R-:W-:Y:S05]  /*12860*/  CALL.REL.NOINC `($_ZN7cutlass13device_kernelIN5flash19enable_sm80_to_sm89INS1_16FlashAttnBwdSm80INS1_25CollectiveMainloopBwdSm80ILi2ELi2EN4cute5tupleIJNS5_1CILi128EEES8_NS7_ILi64EEEEEENS_10bfloat16_tEfNS_4arch4Sm80ELb0ELb0ELb1ELb0ELb1ELb0ELb0ELb0ELi2ELi4ELi4ELi4ELb0EEENS1_24CollectiveEpilogueBwdGQAISA_fSD_Li256ELb0ELb1EEENS1_19SingleTileSchedulerILb0ELb0ELb0ELi128EEEEEEEEEvNT_6ParamsE$_ZZN4cute16flatten_to_tupleINS_5tupleIJNS_1CILi1024EEENS1_IJiiEEEEEEEEDaRKT_ENKUlRKT_E_clIS4_EEDaSB_) ;  /* 0xffff94a000007944 */ /* 0x022fea0003c3ffff */
[----:B------:R1:W-:Y:S01]  /*12870*/  STL.64 [R1+0x758], R2 ;  /* 0x0007580201007387 */ /* 0x0003e20000100a00 */
[----:B------:R-:W-:Y:S02]  /*12880*/  MOV R58, R25 ;  /* 0x00000019003a7202 */ /* 0x000fe40000000f00 */
[----:B------:R-:W-:Y:S02]  /*12890*/  MOV R4, 0x128b0 ;  /* 0x000128b000047802 */ /* 0x000fe40000000f00 */
[----:B-1----:R-:W-:Y:S05]  /*128a0*/  CALL.REL.NOINC `($_ZN7cutlass13device_kernelIN5flash19enable_sm80_to_sm89INS1_16FlashAttnBwdSm80INS1_25CollectiveMainloopBwdSm80ILi2ELi2EN4cute5tupleIJNS5_1CILi128EEES8_NS7_ILi64EEEEEENS_10bfloat16_tEfNS_4arch4Sm80ELb0ELb0ELb1ELb0ELb1ELb0ELb0ELb0ELi2ELi4ELi4ELi4ELb0EEENS1_24CollectiveEpilogueBwdGQAISA_fSD_Li256ELb0ELb1EEENS1_19SingleTileSchedulerILb0ELb0ELb0ELi128EEEEEEEEEvNT_6ParamsE$_ZZN4cute12filter_tupleINS_5tupleIJNS_1CILi1024EEENS1_IJiiEEEEEEZNS_16flatten_to_tupleIS5_EEDaRKT_EUlRKT_E_EEDaS9_OT0_ENKUlDpSC_E_clIJNS1_IJS3_EEES4_EEEDaSG_) ;  /* 0xffff894000007944 */ /* 0x002fea0003c3ffff */
        /* <DEDUP_REMOVED lines=22> */
[----:B--2--5:R-:W-:Y:S05]  /*12a10*/  CALL.REL.NOINC `($_ZN7cutlass13device_kernelIN5flash19enable_sm80_to_sm89INS1_16FlashAttnBwdSm80INS1_25CollectiveMainloopBwdSm80ILi2ELi2EN4cute5tupleIJNS5_1CILi128EEES8_NS7_ILi64EEEEEENS_10bfloat16_tEfNS_4arch4Sm80ELb0ELb0ELb1ELb0ELb1ELb0ELb0ELb0ELi2ELi4ELi4ELi4ELb0EEENS1_24CollectiveEpilogueBwdGQAISA_fSD_Li256ELb0ELb1EEENS1_19SingleTileSchedulerILb0ELb0ELb0ELi128EEEEEEEEEvNT_6ParamsE$_ZN4cute3eso3ESOILb1ELb0EJNS_10UnderscoreES2_S2_iEEC2ERKS2_S5_S5_RKi) ;  /* 0xffff43e000007944 */ /* 0x024fea0003c3ffff */
[----:B------:R-:W-:Y:S01]  /*12a20*/  ULDC.64 UR4, c[0x0][0x118] ;  /* 0x0000460000047ab9 */ /* 0x000fe20000000a00 */
[----:B------:R2:W5:Y:S04]  /*12a30*/  LDL R7, [R1+0x758] ;  /* 0x0007580001077983 */ /* 0x0005680000100800 */
[----:B------:R2:W5:Y:S04]  /*12a40*/  LD.E R5, [R10.64] ;  /* 0x000000040a057980 */ /* 0x000568000c101900 */
[----:B-1----:R2:W5:Y:S01]  /*12a50*/  LD.E R3, [R10.64+0x4] ;  /* 0x000004040a037980 */ /* 0x002562000c101900 */
[----:B------:R-:W-:-:S03]  /*12a60*/  MOV R4, 0x12a80 ;  /* 0x00012a8000047802 */ /* 0x000fc60000000f00 */
[----:B--2--5:R-:W-:Y:S05]  /*12a70*/  CALL.REL.NOINC `($_ZN7cutlass13device_kernelIN5flash19enable_sm80_to_sm89INS1_16FlashAttnBwdSm80INS1_25CollectiveMainloopBwdSm80ILi2ELi2EN4cute5tupleIJNS5_1CILi128EEES8_NS7_ILi64EEEEEENS_10bfloat16_tEfNS_4arch4Sm80ELb0ELb0ELb1ELb0ELb1ELb0ELb0ELb0ELi2ELi4ELi4ELi4ELb0EEENS1_24CollectiveEpilogueBwdGQAISA_fSD_Li256ELb0ELb1EEENS1_19SingleTileSchedulerILb0ELb0ELb0ELi128EEEEEEEEEvNT_6ParamsE$_ZZN4cute5sliceINS_5tupleIJNS_10UnderscoreES2_S2_iEEENS1_IJNS1_IJNS_1CILi1EEENS4_ILi0EEEEEENS4_ILi4096EEENS1_IJiiEEENS1_IJS6_NS4_ILi8192EEEEEEEEEEEDaRKT_RKT0_ENKUlRKT_RKT0_E_clIS2_S9_EEDaSL_SO_) ;  /* 0xffff985000007944 */ /* 0x024fea0003c3ffff */
[----:B-----5:R2:W-:Y:S01]  /*12a80*/  STL.64 [R1+0x758], R2 ;  /* 0x0007580201007387 */ /* 0x0205e20000100a00 */
[----:B------:R-:W-:-:S02]  /*12a90*/  MOV R58, R25 ;  /* 0x00000019003a7202 */ /* 0x000fc40000000f00 */
[----:B------:R-:W-:Y:S02]  /*12aa0*/  MOV R4, 0x12ac0 ;  /* 0x00012ac000047802 */ /* 0x000fe40000000f00 */
[----:B-12---:R-:W-:Y:S05]  /*12ab0*/  CALL.REL.NOINC `($_ZN7cutlass13device_kernelIN5flash19enable_sm80_to_sm89INS1_16FlashAttnBwdSm80INS1_25CollectiveMainloopBwdSm80ILi2ELi2EN4cute5tupleIJNS5_1CILi128EEES8_NS7_ILi64EEEEEENS_10bfloat16_tEfNS_4arch4Sm80ELb0ELb0ELb1ELb0ELb1ELb0ELb0ELb0ELi2ELi4ELi4ELi4ELb0EEENS1_24CollectiveEpilogueBwdGQAISA_fSD_Li256ELb0ELb1EEENS1_19SingleTileSchedulerILb0ELb0ELb0ELi128EEEEEEEEEvNT_6ParamsE$_ZZN4cute12filter_tupleINS_5tupleIJNS_10UnderscoreES2_S2_iEEENS1_IJNS1_IJNS_1CILi1EEENS4_ILi0EEEEEENS4_ILi4096EEENS1_IJiiEEENS1_IJS6_NS4_ILi8192EEEEEEEEEZNS_5sliceIS3_SC_EEDaRKT_RKT0_EUlRKT_RKT0_E_EEDaSG_SJ_OT1_ENKUlDpSM_E_clIJNS1_IJS7_EEENS1_IJS8_EEENS1_IJS9_EEENS1_IJEEEEEEDaST_) ;  /* 0xffff844000007944 */ /* 0x006fea0003c3ffff */
[----:B-----5:R-:W-:Y:S02]  /*12ac0*/  MOV R8, R3 ;  /* 0x0000000300087202 */ /* 0x020fe40000000f00 */
[----:B------:R-:W-:Y:S02]  /*12ad0*/  MOV R4, 0x12af0 ;  /* 0x00012af000047802 */ /* 0x000fe40000000f00 */
[----:B-1----:R-:W-:Y:S05]  /*12ae0*/  CALL.REL.NOINC `($_ZN7cutlass13device_kernelIN5flash19enable_sm80_to_sm89INS1_16FlashAttnBwdSm80INS1_25CollectiveMainloopBwdSm80ILi2ELi2EN4cute5tupleIJNS5_1CILi128EEES8_NS7_ILi64EEEEEENS_10bfloat16_tEfNS_4arch4Sm80ELb0ELb0ELb1ELb0ELb1ELb0ELb0ELb0ELi2ELi4ELi4ELi4ELb0EEENS1_24CollectiveEpilogueBwdGQAISA_fSD_Li256ELb0ELb1EEENS1_19SingleTileSchedulerILb0ELb0ELb0ELi128EEEEEEEEEvNT_6ParamsE$_ZN4cute5tupleIJNS0_IJNS0_IJNS_1CILi8EEENS1_ILi1EEEEEENS1_ILi2EEENS0_IJS5_S5_EEEEEENS0_IJNS0_IJS3_NS1_ILi0EEEEEENS1_ILi4096EEENS0_IJiiEEEEEEEEC2ERKS7_RKSC_) ;  /* 0xffff77c000007944 */ /* 0x002fea0003c3ffff */
[----:B-1----:R1:W5:Y:S01]  /*12af0*/  LDL.64 R2, [R1+0x758] ;  /* 0x0007580001027983 */ /* 0x0023620000100a00 */
[----:B------:R-:W-:Y:S02]  /*12b00*/  SHF.L.U32 R4, R7, 0xd, RZ ;  /* 0x0000000d07047819 */ /* 0x000fe400000006ff */
[----:B------:R-:W-:-:S03]  /*12b10*/  MOV R6, 0x12b40 ;  /* 0x00012b4000067802 */ /* 0x000fc60000000f00 */
[----:B------:R1:W-:Y:S04]  /*12b20*/  STL [R1+0x770], R4 ;  /* 0x0007700401007387 */ /* 0x0003e80000100800 */
[----:B-1---5:R-:W-:Y:S05]  /*12b30*/  CALL.REL.NOINC `($_ZN7cutlass13device_kernelIN5flash19enable_sm80_to_sm89INS1_16FlashAttnBwdSm80INS1_25CollectiveMainloopBwdSm80ILi2ELi2EN4cute5tupleIJNS5_1CILi128EEES8_NS7_ILi64EEEEEENS_10bfloat16_tEfNS_4arch4Sm80ELb0ELb0ELb1ELb0ELb1ELb0ELb0ELb0ELi2ELi4ELi4ELi4ELb0EEENS1_24CollectiveEpilogueBwdGQAISA_fSD_Li256ELb0ELb1EEENS1_19SingleTileSchedulerILb0ELb0ELb0ELi128EEEEEEEEEvNT_6ParamsE$_ZN4cute3eso3ESOILb0ELb0EJNS_6LayoutINS_5tupleIJNS3_IJNS_1CILi8EEENS4_ILi1EEEEEENS4_ILi2EEENS3_IJS8_S8_EEEEEENS3_IJNS3_IJS6_NS4_ILi0EEEEEENS4_ILi4096EEENS3_IJiiEEEEEEEEiEEC2ERKSG_RKi) ;  /* 0xffff355000007944 */ /* 0x022fea0003c3ffff */
[----:B------:R-:W-:Y:S01]  /*12b40*/  ULDC.64 UR4, c[0x0][0x118] ;  /* 0x0000460000047ab9 */ /* 0x000fe20000000a00 */
[----:B-1----:R-:W2:Y:S04]  /*12b50*/  LDL R2, [R1+0x760] ;  /* 0x0007600001027983 */ /* 0x002ea80000100800 */
[----:B------:R-:W2:Y:S04]  /*12b60*/  LD.E.64 R10, [R10.64+0x8] ;  /* 0x000008040a0a7980 */ /* 0x000ea8000c101b00 */
[----:B------:R1:W5:Y:S01]  /*12b70*/  LDL.64 R4, [R1+0x758] ;  /* 0x0007580001047983 */ /* 0x0003620000100a00 */
[----:B------:R-:W-:-:S02]  /*12b80*/  MOV R9, R25 ;  /* 0x0000001900097202 */ /* 0x000fc40000000f00 */
[----:B------:R-:W-:Y:S01]  /*12b90*/  MOV R8, 0x12bc0 ;  /* 0x00012bc000087802 */ /* 0x000fe20000000f00 */
[----:B--2---:R-:W-:-:S04]  /*12ba0*/  IMAD.WIDE R2, R2, 0x2, R10 ;  /* 0x0000000202027825 */ /* 0x004fc800078e020a */
[----:B-1---5:R-:W-:Y:S05]  /*12bb0*/  CALL.REL.NOINC `($_ZN7cutlass13device_kernelIN5flash19enable_sm80_to_sm89INS1_16FlashAttnBwdSm80INS1_25CollectiveMainloopBwdSm80ILi2ELi2EN4cute5tupleIJNS5_1CILi128EEES8_NS7_ILi64EEEEEENS_10bfloat16_tEfNS_4arch4Sm80ELb0ELb0ELb1ELb0ELb1ELb0ELb0ELb0ELi2ELi4ELi4ELi4ELb0EEENS1_24CollectiveEpilogueBwdGQAISA_fSD_Li256ELb0ELb1EEENS1_19SingleTileSchedulerILb0ELb0ELb0ELi128EEEEEEEEEvNT_6ParamsE$_ZN4cute8smem_ptrIPN7cutlass10bfloat16_tEECI1NS_12iter_adaptorIS3_S4_EEES3_) ;  /* 0xffff7e8000007944 */ /* 0x022fea0003c3ffff */
[----:B-1----:R-:W2:Y:S01]  /*12bc0*/  LDL.64 R2, [R1+0x758] ;  /* 0x0007580001027983 */ /* 0x002ea20000100a00 */
[----:B------:R-:W-:-:S03]  /*12bd0*/  MOV R6, 0x12c00 ;  /* 0x00012c0000067802 */ /* 0x000fc60000000f00 */
[----:B--2---:R1:W-:Y:S04]  /*12be0*/  STL.64 [R1+0x770], R2 ;  /* 0x0007700201007387 */ /* 0x0043e80000100a00 */
[----:B-1----:R-:W-:Y:S05]  /*12bf0*/  CALL.REL.NOINC `($_ZN7cutlass13device_kernelIN5flash19enable_sm80_to_sm89INS1_16FlashAttnBwdSm80INS1_25CollectiveMainloopBwdSm80ILi2ELi2EN4cute5tupleIJNS5_1CILi128EEES8_NS7_ILi64EEEEEENS_10bfloat16_tEfNS_4arch4Sm80ELb0ELb0ELb1ELb0ELb1ELb0ELb0ELb0ELi2ELi4ELi4ELi4ELb0EEENS1_24CollectiveEpilogueBwdGQAISA_fSD_Li256ELb0ELb1EEENS1_19SingleTileSchedulerILb0ELb0ELb0ELi128EEEEEEEEEvNT_6ParamsE$_ZN4cute3eso3ESOILb0ELb0EJNS_6LayoutINS_5tupleIJNS3_IJNS_1CILi8EEENS4_ILi1EEEEEENS4_ILi2EEENS3_IJS8_S8_EEEEEENS3_IJNS3_IJS6_NS4_ILi0EEEEEENS4_ILi4096EEENS3_IJiiEEEEEEEENS_10ViewEngineINS_8smem_ptrIPN7cutlass10bfloat16_tEEEEEEEC2ERKSG_RKSN_) ;  /* 0xffff342000007944 */ /* 0x002fea0003c3ffff */
[----:B------:R2:W5:Y:S04]  /*12c00*/  LDL.64 R54, [R1+0x760] ;  /* 0x0007600001367983 */ /* 0x0005680000100a00 */
[----:B------:R2:W5:Y:S04]  /*12c10*/  LDL.64 R52, [R26+0x30] ;  /* 0x000030001a347983 */ /* 0x0005680000100a00 */
[----:B------:R2:W5:Y:S01]  /*12c20*/  LDL.64 R44, [R1+0x758] ;  /* 0x00075800012c7983 */ /* 0x0005620000100a00 */
[----:B------:R-:W-:Y:S01]  /*12c30*/  IMAD.MOV.U32 R6, RZ, RZ, R16 ;  /* 0x000000ffff067224 */ /* 0x000fe200078e0010 */
[----:B-1----:R-:W-:-:S02]  /*12c40*/  MOV R3, R17 ;  /* 0x0000001100037202 */ /* 0x002fc40000000f00 */
[----:B------:R-:W-:Y:S02]  /*12c50*/  MOV R4, 0x12c70 ;  /* 0x00012c7000047802 */ /* 0x000fe40000000f00 */
[----:B--2--5:R-:W-:Y:S05]  /*12c60*/  CALL.REL.NOINC `($_ZN7cutlass13device_kernelIN5flash19enable_sm80_to_sm89INS1_16FlashAttnBwdSm80INS1_25CollectiveMainloopBwdSm80ILi2ELi2EN4cute5tupleIJNS5_1CILi128EEES8_NS7_ILi64EEEEEENS_10bfloat16_tEfNS_4arch4Sm80ELb0ELb0ELb1ELb0ELb1ELb0ELb0ELb0ELi2ELi4ELi4ELi4ELb0EEENS1_24CollectiveEpilogueBwdGQAISA_fSD_Li256ELb0ELb1EEENS1_19SingleTileSchedulerILb0ELb0ELb0ELi128EEEEEEEEEvNT_6ParamsE$_ZN4cute3eso3ESOILb1ELb0EJNS_6LayoutINS_5tupleIJNS3_IJNS_1CILi8EEENS4_ILi1EEEEEENS4_ILi2EEENS4_ILi4EEEEEENS3_IJNS3_IJS6_NS4_ILi0EEEEEES5_NS4_ILi16EEEEEEEENS_10ViewEngineIPN7cutlass10bfloat16_tEEEEEC2ERKSF_RKSK_) ;  /* 0xffff6fa000007944 */ /* 0x024fea0003c3ffff */
[----:B------:R2:W5:Y:S01]  /*12c70*/  LDL.64 R50, [R1+0x758] ;  /* 0x0007580001327983 */ /* 0x0005620000100a00 */
[----:B-1----:R-:W-:Y:S01]  /*12c80*/  IMAD.MOV.U32 R6, RZ, RZ, R14 ;  /* 0x000000ffff067224 */ /* 0x002fe200078e000e */
[----:B------:R-:W-:Y:S02]  /*12c90*/  MOV R3, R15 ;  /* 0x0000000f00037202 */ /* 0x000fe40000000f00 */
[----:B------:R-:W-:Y:S02]  /*12ca0*/  MOV R4, 0x12cc0 ;  /* 0x00012cc000047802 */ /* 0x000fe40000000f00 */
[----:B--2--5:R-:W-:Y:S05]  /*12cb0*/  CALL.REL.NOINC `($_ZN7cutlass13device_kernelIN5flash19enable_sm80_to_sm89INS1_16FlashAttnBwdSm80INS1_25CollectiveMainloopBwdSm80ILi2ELi2EN4cute5tupleIJNS5_1CILi128EEES8_NS7_ILi64EEEEEENS_10bfloat16_tEfNS_4arch4Sm80ELb0ELb0ELb1ELb0ELb1ELb0ELb0ELb0ELi2ELi4ELi4ELi4ELb0EEENS1_24CollectiveEpilogueBwdGQAISA_fSD_Li256ELb0ELb1EEENS1_19SingleTileSchedulerILb0ELb0ELb0ELi128EEEEEEEEEvNT_6ParamsE$_ZN4cute3eso3ESOILb1ELb0EJNS_6LayoutINS_5tupleIJNS3_IJNS_1CILi8EEENS4_ILi1EEEEEENS4_ILi4EEES8_EEENS3_IJNS3_IJS6_NS4_ILi0EEEEEES5_NS4_ILi32EEEEEEEENS_10ViewEngineIPN7cutlass10bfloat16_tEEEEEC2ERKSE_RKSJ_) ;  /* 0xffff719000007944 */ /* 0x024fea0003c3ffff */
[----:B------:R2:W5:Y:S01]  /*12cc0*/  LDL.64 R48, [R1+0x758] ;  /* 0x0007580001307983 */ /* 0x0005620000100a00 */
[----:B------:R-:W-:Y:S01]  /*12cd0*/  IMAD.MOV.U32 R9, RZ, RZ, R25 ;  /* 0x000000ffff097224 */ /* 0x000fe200078e0019 */
[----:B-1----:R-:W-:Y:S01]  /*12ce0*/  MOV R2, R54 ;  /* 0x0000003600027202 */ /* 0x002fe20000000f00 */
[----:B------:R-:W-:Y:S01]  /*12cf0*/  IMAD.MOV.U32 R3, RZ, RZ, R55 ;  /* 0x000000ffff037224 */ /* 0x000fe200078e0037 */
[----:B------:R-:W-:Y:S02]  /*12d00*/  MOV R8, 0x12d20 ;  /* 0x00012d2000087802 */ /* 0x000fe40000000f00 */
[----:B--2--5:R-:W-:Y:S05]  /*12d10*/  CALL.REL.NOINC `($_ZN7cutlass13device_kernelIN5flash19enable_sm80_to_sm89INS1_16FlashAttnBwdSm80INS1_25CollectiveMainloopBwdSm80ILi2ELi2EN4cute5tupleIJNS5_1CILi128EEES8_NS7_ILi64EEEEEENS_10bfloat16_tEfNS_4arch4Sm80ELb0ELb0ELb1ELb0ELb1ELb0ELb0ELb0ELi2ELi4ELi4ELi4ELb0EEENS1_24CollectiveEpilogueBwdGQAISA_fSD_Li256ELb0ELb1EEENS1_19SingleTileSchedulerILb0ELb0ELb0ELi128EEEEEEEEEvNT_6ParamsE$_ZN4cute8smem_ptrIPN7cutlass10bfloat16_tEECI1NS_12iter_adaptorIS3_S4_EEES3_) ;  /* 0xffff7d2000007944 */ /* 0x024fea0003c3ffff */
[----:B-1----:R1:W5:Y:S01]  /*12d20*/  LDL.64 R2, [R1+0x758] ;  /* 0x0007580001027983 */ /* 0x0023620000100a00 */
[----:B------:R-:W-:Y:S02]  /*12d30*/  MOV R67, R25 ;  /* 0x0000001900437202 */ /* 0x000fe40000000f00 */
[----:B------:R-:W-:-:S02]  /*12d40*/  MOV R6, 0x12d60 ;  /* 0x00012d6000067802 */ /* 0x000fc40000000f00 */
[----:B-1---5:R-:W-:Y:S05]  /*12d50*/  CALL.REL.NOINC `($_ZN7cutlass13device_kernelIN5flash19enable_sm80_to_sm89INS1_16FlashAttnBwdSm80INS1_25CollectiveMainloopBwdSm80ILi2ELi2EN4cute5tupleIJNS5_1CILi128EEES8_NS7_ILi64EEEEEENS_10bfloat16_tEfNS_4arch4Sm80ELb0ELb0ELb1ELb0ELb1ELb0ELb0ELb0ELi2ELi4ELi4ELi4ELb0EEENS1_24CollectiveEpilogueBwdGQAISA_fSD_Li256ELb0ELb1EEENS1_19SingleTileSchedulerILb0ELb0ELb0ELi128EEEEEEEEEvNT_6ParamsE$_ZN4cute3eso3ESOILb1ELb0EJNS_6LayoutINS_5tupleIJNS3_IJNS_1CILi8EEENS4_ILi1EEEEEENS4_ILi2EEEEEENS3_IJNS3_IJS6_NS4_ILi0EEEEEENS4_ILi4096EEEEEEEENS_10ViewEngineINS_8smem_ptrIPN7cutlass10bfloat16_tEEEEEEEC2ERKSE_RKSL_) ;  /* 0xffff6c4000007944 */ /* 0x022fea0003c3ffff */
[----:B-1----:R1:W5:Y:S01]  /*12d60*/  LDL.64 R4, [R1+0x758] ;  /* 0x0007580001047983 */ /* 0x0023620000100a00 */
[----:B------:R-:W-:Y:S01]  /*12d70*/  IMAD.MOV.U32 R67, RZ, RZ, R25 ;  /* 0x000000ffff437224 */ /* 0x000fe200078e0019 */
[----:B------:R-:W-:Y:S01]  /*12d80*/  MOV R6, R50 ;  /* 0x0000003200067202 */ /* 0x000fe20000000f00 */
[----:B------:R-:W-:Y:S01]  /*12d90*/  IMAD.MOV.U32 R9, RZ, RZ, R51 ;  /* 0x000000ffff097224 */ /* 0x000fe200078e0033 */
[----:B------:R-:W-:-:S02]  /*12da0*/  MOV R8, 0x12dc0 ;  /* 0x00012dc000087802 */ /* 0x000fc40000000f00 */
[----:B-1---5:R-:W-:Y:S05]  /*12db0*/  CALL.REL.NOINC `($_ZN7cutlass13device_kernelIN5flash19enable_sm80_to_sm89INS1_16FlashAttnBwdSm80INS1_25CollectiveMainloopBwdSm80ILi2ELi2EN4cute5tupleIJNS5_1CILi128EEES8_NS7_ILi64EEEEEENS_10bfloat16_tEfNS_4arch4Sm80ELb0ELb0ELb1ELb0ELb1ELb0ELb0ELb0ELi2ELi4ELi4ELi4ELb0EEENS1_24CollectiveEpilogueBwdGQAISA_fSD_Li256ELb0ELb1EEENS1_19SingleTileSchedulerILb0ELb0ELb0ELi128EEEEEEEEEvNT_6ParamsE$_ZN4cute3eso3ESOILb1ELb0EJNS_6LayoutINS_5tupleIJNS3_IJNS_1CILi8EEENS4_ILi1EEEEEENS4_ILi2EEEEEENS3_IJNS3_IJS6_NS4_ILi0EEEEEES5_EEEEENS_10ViewEngineIPN7cutlass10bfloat16_tEEEEEC2ERKSD_RKSI_) ;  /* 0xffff6d7000007944 */ /* 0x022fea0003c3ffff */
[----:B------:R2:W5:Y:S01]  /*12dc0*/  LDL.64 R2, [R1+0x758] ;  /* 0x0007580001027983 */ /* 0x0005620000100a00 */
[----:B-1----:R-:W-:Y:S01]  /*12dd0*/  IMAD.MOV.U32 R7, RZ, RZ, R5 ;  /* 0x000000ffff077224 */ /* 0x002fe200078e0005 */
[----:B------:R-:W-:-:S02]  /*12de0*/  MOV R67, R25 ;  /* 0x0000001900437202 */ /* 0x000fc40000000f00 */
[----:B------:R-:W-:Y:S02]  /*12df0*/  MOV R6, 0x12e10 ;  /* 0x00012e1000067802 */ /* 0x000fe40000000f00 */
[----:B--2--5:R-:W-:Y:S05]  /*12e00*/  CALL.REL.NOINC `($_ZN7cutlass13device_kernelIN5flash19enable_sm80_to_sm89INS1_16FlashAttnBwdSm80INS1_25CollectiveMainloopBwdSm80ILi2ELi2EN4cute5tupleIJNS5_1CILi128EEES8_NS7_ILi64EEEEEENS_10bfloat16_tEfNS_4arch4Sm80ELb0ELb0ELb1ELb0ELb1ELb0ELb0ELb0ELi2ELi4ELi4ELi4ELb0EEENS1_24CollectiveEpilogueBwdGQAISA_fSD_Li256ELb0ELb1EEENS1_19SingleTileSchedulerILb0ELb0ELb0ELi128EEEEEEEEEvNT_6ParamsE$_ZN4cute3eso3ESOILb1ELb0EJNS_6LayoutINS_5tupleIJNS3_IJNS_1CILi8EEENS4_ILi1EEEEEENS3_IJNS4_ILi2EEEEEEEEENS3_IJNS3_IJS6_NS4_ILi0EEEEEENS3_IJNS4_ILi4096EEEEEEEEEEENS_10ViewEngineINS_8smem_ptrIPN7cutlass10bfloat16_tEEEEEEEC2ERKSG_RKSN_) ;  /* 0xffff696000007944 */ /* 0x024fea0003c3ffff */
[----:B------:R2:W5:Y:S01]  /*12e10*/  LDL.64 R6, [R1+0x758] ;  /* 0x0007580001067983 */ /* 0x0005620000100a00 */
[----:B-1----:R-:W-:Y:S01]  /*12e20*/  IMAD.MOV.U32 R5, RZ, RZ, R3 ;  /* 0x000000ffff057224 */ /* 0x002fe200078e0003 */
[----:B------:R-:W-:Y:S02]  /*12e30*/  MOV R67, R25 ;  /* 0x0000001900437202 */ /* 0x000fe40000000f00 */
[----:B------:R-:W-:Y:S02]  /*12e40*/  MOV R4, 0x12e60 ;  /* 0x00012e6000047802 */ /* 0x000fe40000000f00 */
[----:B--2--5:R-:W-:Y:S05]  /*12e50*/  CALL.REL.NOINC `($_ZN7cutlass13device_kernelIN5flash19enable_sm80_to_sm89INS1_16FlashAttnBwdSm80INS1_25CollectiveMainloopBwdSm80ILi2ELi2EN4cute5tupleIJNS5_1CILi128EEES8_NS7_ILi64EEEEEENS_10bfloat16_tEfNS_4arch4Sm80ELb0ELb0ELb1ELb0ELb1ELb0ELb0ELb0ELi2ELi4ELi4ELi4ELb0EEENS1_24CollectiveEpilogueBwdGQAISA_fSD_Li256ELb0ELb1EEENS1_19SingleTileSchedulerILb0ELb0ELb0ELi128EEEEEEEEEvNT_6ParamsE$_ZN4cute3eso3ESOILb1ELb0EJNS_6LayoutINS_5tupleIJNS3_IJNS_1CILi8EEENS4_ILi1EEEEEENS3_IJNS4_ILi2EEEEEEEEENS3_IJNS3_IJS6_NS4_ILi0EEEEEENS3_IJS5_EEEEEEEENS_10ViewEngineIPN7cutlass10bfloat16_tEEEEEC2ERKSF_RKSK_) ;  /* 0xffff6a2000007944 */ /* 0x024fea0003c3ffff */
[----:B-1----:R1:W5:Y:S01]  /*12e60*/  LDL.64 R2, [R1+0x758] ;  /* 0x0007580001027983 */ /* 0x0023620000100a00 */
[----:B------:R-:W-:Y:S02]  /*12e70*/  MOV R67, R25 ;  /* 0x0000001900437202 */ /* 0x000fe40000000f00 */
[----:B------:R-:W-:Y:S02]  /*12e80*/  MOV R8, 0x12ea0 ;  /* 0x00012ea000087802 */ /* 0x000fe40000000f00 */
[----:B-1---5:R-:W-:Y:S05]  /*12e90*/  CALL.REL.NOINC `($_ZN7cutlass13device_kernelIN5flash19enable_sm80_to_sm89INS1_16FlashAttnBwdSm80INS1_25CollectiveMainloopBwdSm80ILi2ELi2EN4cute5tupleIJNS5_1CILi128EEES8_NS7_ILi64EEEEEENS_10bfloat16_tEfNS_4arch4Sm80ELb0ELb0ELb1ELb0ELb1ELb0ELb0ELb0ELi2ELi4ELi4ELi4ELb0EEENS1_24CollectiveEpilogueBwdGQAISA_fSD_Li256ELb0ELb1EEENS1_19SingleTileSchedulerILb0ELb0ELb0ELi128EEEEEEEEEvNT_6ParamsE$_ZN4cute3eso3ESOILb1ELb0EJNS_6LayoutINS_5tupleIJNS3_IJNS3_IJNS_1CILi8EEENS4_ILi1EEEEEES6_EEENS3_IJNS3_IJS6_S6_EEENS4_ILi2EEEEEEEEENS3_IJNS3_IJNS3_IJS6_NS4_ILi0EEEEEESD_EEENS3_IJNS3_IJSD_SD_EEES5_EEEEEEEENS_10ViewEngineIPN7cutlass10bfloat16_tEEEEEC2ERKSJ_RKSO_) ;  /* 0xffff5ba000007944 */ /* 0x022fea0003c3ffff */
[----:B-1----:R1:W5:Y:S01]  /*12ea0*/  LDL.64 R4, [R1+0x758] ;  /* 0x0007580001047983 */ /* 0x0023620000100a00 */
[----:B------:R-:W-:Y:S02]  /*12eb0*/  MOV R67, R25 ;  /* 0x0000001900437202 */ /* 0x000fe40000000f00 */
[----:B------:R-:W-:-:S02]  /*12ec0*/  MOV R8, 0x12ee0 ;  /* 0x00012ee000087802 */ /* 0x000fc40000000f00 */
[----:B-1---5:R-:W-:Y:S05]  /*12ed0*/  CALL.REL.NOINC `($_ZN7cutlass13device_kernelIN5flash19enable_sm80_to_sm89INS1_16FlashAttnBwdSm80INS1_25CollectiveMainloopBwdSm80ILi2ELi2EN4cute5tupleIJNS5_1CILi128EEES8_NS7_ILi64EEEEEENS_10bfloat16_tEfNS_4arch4Sm80ELb0ELb0ELb1ELb0ELb1ELb0ELb0ELb0ELi2ELi4ELi4ELi4ELb0EEENS1_24CollectiveEpilogueBwdGQAISA_fSD_Li256ELb0ELb1EEENS1_19SingleTileSchedulerILb0ELb0ELb0ELi128EEEEEEEEEvNT_6ParamsE$_ZN4cute3eso3ESOILb1ELb0EJNS_6LayoutINS_5tupleIJNS3_IJNS3_IJNS_1CILi8EEENS4_ILi1EEEEEES6_EEENS3_IJNS3_IJS6_S6_EEENS4_ILi2EEEEEEEEENS3_IJNS3_IJNS3_IJS6_NS4_ILi0EEEEEESD_EEENS3_IJNS3_IJSD_SD_EEENS4_ILi4096EEEEEEEEEEENS_10ViewEngineINS_8smem_ptrIPN7cutlass10bfloat16_tEEEEEEEC2ERKSK_RKSR_) ;  /* 0xffff5a8000007944 */ /* 0x022fea0003c3ffff */
[----:B-1----:R1:W5:Y:S01]  /*12ee0*/  LDL.64 R2, [R1+0x758] ;  /* 0x0007580001027983 */ /* 0x0023620000100a00 */
[----:B------:R-:W-:Y:S01]  /*12ef0*/  IMAD.MOV.U32 R6, RZ, RZ, R4 ;  /* 0x000000ffff067224 */ /* 0x000fe200078e0004 */
[----:B------:R-:W-:Y:S01]  /*12f00*/  MOV R9, R5 ;  /* 0x0000000500097202 */ /* 0x000fe20000000f00 */
[----:B------:R-:W-:Y:S01]  /*12f10*/  IMAD.MOV.U32 R67, RZ, RZ, R25 ;  /* 0x000000ffff437224 */ /* 0x000fe200078e0019 */
[----:B------:R-:W-:-:S02]  /*12f20*/  MOV R8, 0x12f40 ;  /* 0x00012f4000087802 */ /* 0x000fc40000000f00 */
[----:B-1---5:R-:W-:Y:S05]  /*12f30*/  CALL.REL.NOINC `($_ZN7cutlass13device_kernelIN5flash19enable_sm80_to_sm89INS1_16FlashAttnBwdSm80INS1_25CollectiveMainloopBwdSm80ILi2ELi2EN4cute5tupleIJNS5_1CILi128EEES8_NS7_ILi64EEEEEENS_10bfloat16_tEfNS_4arch4Sm80ELb0ELb0ELb1ELb0ELb1ELb0ELb0ELb0ELi2ELi4ELi4ELi4ELb0EEENS1_24CollectiveEpilogueBwdGQAISA_fSD_Li256ELb0ELb1EEENS1_19SingleTileSchedulerILb0ELb0ELb0ELi128EEEEEEEEEvNT_6ParamsE$_ZN4cute3eso3ESOILb1ELb0EJNS_6LayoutINS_5tupleIJNS3_IJNS_1CILi8EEENS4_ILi1EEEEEENS4_ILi2EEEEEENS3_IJNS3_IJS6_NS4_ILi0EEEEEES5_EEEEENS_10ViewEngineIPN7cutlass10bfloat16_tEEEEEC2ERKSD_RKSI_) ;  /* 0xffff6bf000007944 */ /* 0x022fea0003c3ffff */
[----:B------:R2:W5:Y:S01]  /*12f40*/  LDL.64 R58, [R1+0x758] ;  /* 0x00075800013a7983 */ /* 0x0005620000100a00 */
[----:B------:R-:W-:-:S02]  /*12f50*/  MOV R9, R25 ;  /* 0x0000001900097202 */ /* 0x000fc40000000f00 */
[----:B------:R-:W-:Y:S02]  /*12f60*/  MOV R8, 0x12f80 ;  /* 0x00012f8000087802 */ /* 0x000fe40000000f00 */
[----:B-12--5:R-:W-:Y:S05]  /*12f70*/  CALL.REL.NOINC `($_ZN7cutlass13device_kernelIN5flash19enable_sm80_to_sm89INS1_16FlashAttnBwdSm80INS1_25CollectiveMainloopBwdSm80ILi2ELi2EN4cute5tupleIJNS5_1CILi128EEES8_NS7_ILi64EEEEEENS_10bfloat16_tEfNS_4arch4Sm80ELb0ELb0ELb1ELb0ELb1ELb0ELb0ELb0ELi2ELi4ELi4ELi4ELb0EEENS1_24CollectiveEpilogueBwdGQAISA_fSD_Li256ELb0ELb1EEENS1_19SingleTileSchedulerILb0ELb0ELb0ELi128EEEEEEEEEvNT_6ParamsE$_ZN4cute8smem_ptrIPN7cutlass10bfloat16_tEECI1NS_12iter_adaptorIS3_S4_EEES3_) ;  /* 0xffff7ac000007944 */ /* 0x026fea0003c3ffff */
[----:B-1----:R1:W5:Y:S01]  /*12f80*/  LDL.64 R2, [R1+0x758] ;  /* 0x0007580001027983 */ /* 0x0023620000100a00 */
[----:B------:R-:W-:Y:S02]  /*12f90*/  MOV R67, R25 ;  /* 0x0000001900437202 */ /* 0x000fe40000000f00 */
[----:B------:R-:W-:Y:S02]  /*12fa0*/  MOV R6, 0x12fc0 ;  /* 0x00012fc000067802 */ /* 0x000fe40000000f00 */
[----:B-1---5:R-:W-:Y:S05]  /*12fb0*/  CALL.REL.NOINC `($_ZN7cutlass13device_kernelIN5flash19enable_sm80_to_sm89INS1_16FlashAttnBwdSm80INS1_25CollectiveMainloopBwdSm80ILi2ELi2EN4cute5tupleIJNS5_1CILi128EEES8_NS7_ILi64EEEEEENS_10bfloat16_tEfNS_4arch4Sm80ELb0ELb0ELb1ELb0ELb1ELb0ELb0ELb0ELi2ELi4ELi4ELi4ELb0EEENS1_24CollectiveEpilogueBwdGQAISA_fSD_Li256ELb0ELb1EEENS1_19SingleTileSchedulerILb0ELb0ELb0ELi128EEEEEEEEEvNT_6ParamsE$_ZN4cute3eso3ESOILb1ELb0EJNS_6LayoutINS_5tupleIJNS3_IJNS_1CILi8EEENS4_ILi1EEEEEENS4_ILi2EEEEEENS3_IJNS3_IJS6_NS4_ILi0EEEEEENS4_ILi4096EEEEEEEENS_10ViewEngineINS_8smem_ptrIPN7cutlass10bfloat16_tEEEEEEEC2ERKSE_RKSL_) ;  /* 0xffff69e000007944 */ /* 0x022fea0003c3ffff */
[----:B------:R2:W5:Y:S01]  /*12fc0*/  LDL.64 R60, [R1+0x758] ;  /* 0x00075800013c7983 */ /* 0x0005620000100a00 */
[----:B-1----:R-:W-:Y:S01]  /*12fd0*/  IMAD.MOV.U32 R2, RZ, RZ, R25 ;  /* 0x000000ffff027224 */ /* 0x002fe200078e0019 */
[----:B------:R-:W-:Y:S02]  /*12fe0*/  MOV R3, RZ ;  /* 0x000000ff00037202 */ /* 0x000fe40000000f00 */
[----:B------:R-:W-:Y:S02]  /*12ff0*/  MOV R10, 0x13010 ;  /* 0x00013010000a7802 */ /* 0x000fe40000000f00 */
[----:B--2--5:R-:W-:Y:S05]  /*13000*/  CALL.REL.NOINC `($_ZN7cutlass13device_kernelIN5flash19enable_sm80_to_sm89INS1_16FlashAttnBwdSm80INS1_25CollectiveMainloopBwdSm80ILi2ELi2EN4cute5tupleIJNS5_1CILi128EEES8_NS7_ILi64EEEEEENS_10bfloat16_tEfNS_4arch4Sm80ELb0ELb0ELb1ELb0ELb1ELb0ELb0ELb0ELi2ELi4ELi4ELi4ELb0EEENS1_24CollectiveEpilogueBwdGQAISA_fSD_Li256ELb0ELb1EEENS1_19SingleTileSchedulerILb0ELb0ELb0ELi128EEEEEEEEEvNT_6ParamsE$_ZN4cute3eso3ESOILb1ELb0EJNS_10UnderscoreEiEEC2ERKS2_RKi) ;  /* 0xffff3e7000007944 */ /* 0x024fea0003c3ffff */
[----:B-1----:R-:W2:Y:S01]  /*13010*/  LDL R3, [R1+0x758] ;  /* 0x0007580001037983 */ /* 0x002ea20000100800 */
[----:B------:R-:W-:Y:S01]  /*13020*/  IMAD.MOV.U32 R2, RZ, RZ, R25 ;  /* 0x000000ffff027224 */ /* 0x000fe200078e0019 */
[----:B------:R-:W-:Y:S02]  /*13030*/  MOV R6, 0x13060 ;  /* 0x0001306000067802 */ /* 0x000fe40000000f00 */
[----:B--2---:R-:W-:-:S02]  /*13040*/  SHF.L.U32 R3, R3, 0xc, RZ ;  /* 0x0000000c03037819 */ /* 0x004fc400000006ff */
[----:B------:R-:W-:Y:S05]  /*13050*/  CALL.REL.NOINC `($_ZN7cutlass13device_kernelIN5flash19enable_sm80_to_sm89INS1_16FlashAttnBwdSm80INS1_25CollectiveMainloopBwdSm80ILi2ELi2EN4cute5tupleIJNS5_1CILi128EEES8_NS7_ILi64EEEEEENS_10bfloat16_tEfNS_4arch4Sm80ELb0ELb0ELb1ELb0ELb1ELb0ELb0ELb0ELi2ELi4ELi4ELi4ELb0EEENS1_24CollectiveEpilogueBwdGQAISA_fSD_Li256ELb0ELb1EEENS1_19SingleTileSchedulerILb0ELb0ELb0ELi128EEEEEEEEEvNT_6ParamsE$_ZN4cute3eso3ESOILb1ELb0EJNS_6LayoutINS_5tupleIJNS3_IJNS_1CILi8EEENS4_ILi1EEEEEEEEENS3_IJNS3_IJS6_NS4_ILi0EEEEEEEEEEEiEEC2ERKSC_RKi) ;  /* 0xffff668000007944 */ /* 0x000fea0003c3ffff */
[----:B-1----:R-:W2:Y:S01]  /*13060*/  LDL R3, [R1+0x758] ;  /* 0x0007580001037983 */ /* 0x002ea20000100800 */
[----:B------:R-:W-:-:S02]  /*13070*/  MOV R9, R25 ;  /* 0x0000001900097202 */ /* 0x000fc40000000f00 */
[----:B------:R-:W-:Y:S01]  /*13080*/  MOV R8, 0x130b0 ;  /* 0x000130b000087802 */ /* 0x000fe20000000f00 */
[----:B--2---:R-:W-:-:S04]  /*13090*/  IMAD.WIDE R2, R3, 0x2, R60 ;  /* 0x0000000203027825 */ /* 0x004fc800078e023c */
[----:B------:R-:W-:Y:S05]  /*130a0*/  CALL.REL.NOINC `($_ZN7cutlass13device_kernelIN5flash19enable_sm80_to_sm89INS1_16FlashAttnBwdSm80INS1_25CollectiveMainloopBwdSm80ILi2ELi2EN4cute5tupleIJNS5_1CILi128EEES8_NS7_ILi64EEEEEENS_10bfloat16_tEfNS_4arch4Sm80ELb0ELb0ELb1ELb0ELb1ELb0ELb0ELb0ELi2ELi4ELi4ELi4ELb0EEENS1_24CollectiveEpilogueBwdGQAISA_fSD_Li256ELb0ELb1EEENS1_19SingleTileSchedulerILb0ELb0ELb0ELi128EEEEEEEEEvNT_6ParamsE$_ZN4cute8smem_ptrIPN7cutlass10bfloat16_tEECI1NS_12iter_adaptorIS3_S4_EEES3_) ;  /* 0xffff799000007944 */ /* 0x000fea0003c3ffff */
[----:B-1----:R1:W5:Y:S01]  /*130b0*/  LDL.64 R2, [R1+0x758] ;  /* 0x0007580001027983 */ /* 0x0023620000100a00 */
[----:B------:R-:W-:Y:S02]  /*130c0*/  MOV R6, R25 ;  /* 0x0000001900067202 */ /* 0x000fe40000000f00 */
[----:B------:R-:W-:Y:S02]  /*130d0*/  MOV R8, 0x130f0 ;  /* 0x000130f000087802 */ /* 0x000fe40000000f00 */
[----:B-1---5:R-:W-:Y:S05]  /*130e0*/  CALL.REL.NOINC `($_ZN7cutlass13device_kernelIN5flash19enable_sm80_to_sm89INS1_16FlashAttnBwdSm80INS1_25CollectiveMainloopBwdSm80ILi2ELi2EN4cute5tupleIJNS5_1CILi128EEES8_NS7_ILi64EEEEEENS_10bfloat16_tEfNS_4arch4Sm80ELb0ELb0ELb1ELb0ELb1ELb0ELb0ELb0ELi2ELi4ELi4ELi4ELb0EEENS1_24CollectiveEpilogueBwdGQAISA_fSD_Li256ELb0ELb1EEENS1_19SingleTileSchedulerILb0ELb0ELb0ELi128EEEEEEEEEvNT_6ParamsE$_ZN4cute3eso3ESOILb1ELb0EJNS_6LayoutINS_5tupleIJNS3_IJNS_1CILi8EEENS4_ILi1EEEEEEEEENS3_IJNS3_IJS6_NS4_ILi0EEEEEEEEEEENS_10ViewEngineINS_8smem_ptrIPN7cutlass10bfloat16_tEEEEEEEC2ERKSC_RKSJ_) ;  /* 0xffff656000007944 */ /* 0x022fea0003c3ffff */
[----:B------:R2:W5:Y:S01]  /*130f0*/  LDL.64 R4, [R1+0x758] ;  /* 0x0007580001047983 */ /* 0x0005620000100a00 */
[----:B-1----:R-:W-:Y:S01]  /*13100*/  IMAD.MOV.U32 R2, RZ, RZ, R25 ;  /* 0x000000ffff027224 */ /* 0x002fe200078e0019 */
[----:B------:R-:W-:Y:S02]  /*13110*/  MOV R3, RZ ;  /* 0x000000ff00037202 */ /* 0x000fe40000000f00 */
[----:B------:R-:W-:Y:S02]  /*13120*/  MOV R10, 0x13140 ;  /* 0x00013140000a7802 */ /* 0x000fe40000000f00 */
[----:B--2--5:R-:W-:Y:S05]  /*13130*/  CALL.REL.NOINC `($_ZN7cutlass13device_kernelIN5flash19enable_sm80_to_sm89INS1_16FlashAttnBwdSm80INS1_25CollectiveMainloopBwdSm80ILi2ELi2EN4cute5tupleIJNS5_1CILi128EEES8_NS7_ILi64EEEEEENS_10bfloat16_tEfNS_4arch4Sm80ELb0ELb0ELb1ELb0ELb1ELb0ELb0ELb0ELi2ELi4ELi4ELi4ELb0EEENS1_24CollectiveEpilogueBwdGQAISA_fSD_Li256ELb0ELb1EEENS1_19SingleTileSchedulerILb0ELb0ELb0ELi128EEEEEEEEEvNT_6ParamsE$_ZN4cute3eso3ESOILb1ELb0EJNS_10UnderscoreEiEEC2ERKS2_RKi) ;  /* 0xffff3d4000007944 */ /* 0x024fea0003c3ffff */
[----:B-1----:R-:W2:Y:S01]  /*13140*/  LDL R3, [R1+0x758] ;  /* 0x0007580001037983 */ /* 0x002ea20000100800 */
[----:B------:R-:W-:Y:S01]  /*13150*/  IMAD.MOV.U32 R2, RZ, RZ, R25 ;  /* 0x000000ffff027224 */ /* 0x000fe200078e0019 */
[----:B------:R-:W-:-:S02]  /*13160*/  MOV R6, 0x13190 ;  /* 0x0001319000067802 */ /* 0x000fc40000000f00 */
[----:B--2---:R-:W-:Y:S02]  /*13170*/  SHF.L.U32 R3, R3, 0x3, RZ ;  /* 0x0000000303037819 */ /* 0x004fe400000006ff */
[----:B------:R-:W-:Y:S05]  /*13180*/  CALL.REL.NOINC `($_ZN7cutlass13device_kernelIN5flash19enable_sm80_to_sm89INS1_16FlashAttnBwdSm80INS1_25CollectiveMainloopBwdSm80ILi2ELi2EN4cute5tupleIJNS5_1CILi128EEES8_NS7_ILi64EEEEEENS_10bfloat16_tEfNS_4arch4Sm80ELb0ELb0ELb1ELb0ELb1ELb0ELb0ELb0ELi2ELi4ELi4ELi4ELb0EEENS1_24CollectiveEpilogueBwdGQAISA_fSD_Li256ELb0ELb1EEENS1_19SingleTileSchedulerILb0ELb0ELb0ELi128EEEEEEEEEvNT_6ParamsE$_ZN4cute3eso3ESOILb1ELb0EJNS_6LayoutINS_5tupleIJNS3_IJNS_1CILi8EEENS4_ILi1EEEEEEEEENS3_IJNS3_IJS6_NS4_ILi0EEEEEEEEEEEiEEC2ERKSC_RKi) ;  /* 0xffff655000007944 */ /* 0x000fea0003c3ffff */
[----:B-1----:R-:W2:Y:S01]  /*13190*/  LDL R3, [R1+0x758] ;  /* 0x0007580001037983 */ /* 0x002ea20000100800 */
[----:B------:R-:W-:Y:S02]  /*131a0*/  MOV R67, R25 ;  /* 0x0000001900437202 */ /* 0x000fe40000000f00 */
[----:B------:R-:W-:Y:S01]  /*131b0*/  MOV R6, 0x131f0 ;  /* 0x000131f000067802 */ /* 0x000fe20000000f00 */
[----:B--2---:R-:W-:-:S05]  /*131c0*/  IMAD.WIDE R2, R3, 0x2, R58 ;  /* 0x0000000203027825 */ /* 0x004fca00078e023a */
[----:B------:R-:W-:Y:S02]  /*131d0*/  MOV R8, R2 ;  /* 0x0000000200087202 */ /* 0x000fe40000000f00 */
[----:B------:R-:W-:Y:S05]  /*131e0*/  CALL.REL.NOINC `($_ZN7cutlass13device_kernelIN5flash19enable_sm80_to_sm89INS1_16FlashAttnBwdSm80INS1_25CollectiveMainloopBwdSm80ILi2ELi2EN4cute5tupleIJNS5_1CILi128EEES8_NS7_ILi64EEEEEENS_10bfloat16_tEfNS_4arch4Sm80ELb0ELb0ELb1ELb0ELb1ELb0ELb0ELb0ELi2ELi4ELi4ELi4ELb0EEENS1_24CollectiveEpilogueBwdGQAISA_fSD_Li256ELb0ELb1EEENS1_19SingleTileSchedulerILb0ELb0ELb0ELi128EEEEEEEEEvNT_6ParamsE$_ZN4cute3eso3ESOILb1ELb0EJNS_6LayoutINS_5tupleIJNS3_IJNS_1CILi8EEENS4_ILi1EEEEEEEEENS3_IJNS3_IJS6_NS4_ILi0EEEEEEEEEEENS_10ViewEngineIPN7cutlass10bfloat16_tEEEEEC2ERKSC_RKSH_) ;  /* 0xffff64a000007944 */ /* 0x000fea0003c3ffff */
[----:B------:R2:W5:Y:S01]  /*131f0*/  LDL.64 R12, [R1+0x758] ;  /* 0x00075800010c7983 */ /* 0x0005620000100a00 */
[----:B-1----:R-:W-:Y:S01]  /*13200*/  IMAD.MOV.U32 R2, RZ, RZ, R4 ;  /* 0x000000ffff027224 */ /* 0x002fe200078e0004 */
[----:B------:R-:W-:Y:S01]  /*13210*/  MOV R3, R5 ;  /* 0x0000000500037202 */ /* 0x000fe20000000f00 */
[----:B------:R-:W-:Y:S01]  /*13220*/  IMAD.MOV.U32 R9, RZ, RZ, R25 ;  /* 0x000000ffff097224 */ /* 0x000fe200078e0019 */
[----:B------:R-:W-:Y:S02]  /*13230*/  MOV R8, 0x13250 ;  /* 0x0001325000087802 */ /* 0x000fe40000000f00 */
[----:B--2--5:R-:W-:Y:S05]  /*13240*/  CALL.REL.NOINC `($_ZN7cutlass13device_kernelIN5flash19enable_sm80_to_sm89INS1_16FlashAttnBwdSm80INS1_25CollectiveMainloopBwdSm80ILi2ELi2EN4cute5tupleIJNS5_1CILi128EEES8_NS7_ILi64EEEEEENS_10bfloat16_tEfNS_4arch4Sm80ELb0ELb0ELb1ELb0ELb1ELb0ELb0ELb0ELi2ELi4ELi4ELi4ELb0EEENS1_24CollectiveEpilogueBwdGQAISA_fSD_Li256ELb0ELb1EEENS1_19SingleTileSchedulerILb0ELb0ELb0ELi128EEEEEEEEEvNT_6ParamsE$_ZN4cute8smem_ptrIPN7cutlass10bfloat16_tEECI1NS_12iter_adaptorIS3_S4_EEES3_) ;  /* 0xffff77f000007944 */ /* 0x024fea0003c3ffff */
[----:B-1----:R1:W5:Y:S01]  /*13250*/  LDL.64 R2, [R1+0x758] ;  /* 0x0007580001027983 */ /* 0x0023620000100a00 */
[----:B------:R-:W-:Y:S02]  /*13260*/  MOV R4, R25 ;  /* 0x0000001900047202 */ /* 0x000fe40000000f00 */
[----:B------:R-:W-:Y:S02]  /*13270*/  MOV R6, 0x13290 ;  /* 0x0001329000067802 */ /* 0x000fe40000000f00 */
[----:B-1---5:R-:W-:Y:S05]  /*13280*/  CALL.REL.NOINC `($_ZN7cutlass13device_kernelIN5flash19enable_sm80_to_sm89INS1_16FlashAttnBwdSm80INS1_25CollectiveMainloopBwdSm80ILi2ELi2EN4cute5tupleIJNS5_1CILi128EEES8_NS7_ILi64EEEEEENS_10bfloat16_tEfNS_4arch4Sm80ELb0ELb0ELb1ELb0ELb1ELb0ELb0ELb0ELi2ELi4ELi4ELi4ELb0EEENS1_24CollectiveEpilogueBwdGQAISA_fSD_Li256ELb0ELb1EEENS1_19SingleTileSchedulerILb0ELb0ELb0ELi128EEEEEEEEEvNT_6ParamsE$_ZN4cute8smem_ptrIPN7cutlass9uint128_tEECI1NS_12iter_adaptorIS3_S4_EEES3_) ;  /* 0xffff77f000007944 */ /* 0x022fea0003c3ffff */
[----:B-1----:R1:W5:Y:S01]  /*13290*/  LDL.64 R2, [R1+0x758] ;  /* 0x0007580001027983 */ /* 0x0023620000100a00 */
[----:B------:R-:W-:Y:S02]  /*132a0*/  MOV R4, R25 ;  /* 0x0000001900047202 */ /* 0x000fe40000000f00 */
[----:B------:R-:W-:-:S02]  /*132b0*/  MOV R6, 0x132d0 ;  /* 0x000132d000067802 */ /* 0x000fc40000000f00 */
[----:B-1---5:R-:W-:Y:S05]  /*132c0*/  CALL.REL.NOINC `($_ZN7cutlass13device_kernelIN5flash19enable_sm80_to_sm89INS1_16FlashAttnBwdSm80INS1_25CollectiveMainloopBwdSm80ILi2ELi2EN4cute5tupleIJNS5_1CILi128EEES8_NS7_ILi64EEEEEENS_10bfloat16_tEfNS_4arch4Sm80ELb0ELb0ELb1ELb0ELb1ELb0ELb0ELb0ELi2ELi4ELi4ELi4ELb0EEENS1_24CollectiveEpilogueBwdGQAISA_fSD_Li256ELb0ELb1EEENS1_19SingleTileSchedulerILb0ELb0ELb0ELi128EEEEEEEEEvNT_6ParamsE$_ZN4cute3eso3ESOILb1ELb0EJNS_6LayoutINS_5tupleIJNS3_IJNS_1CILi1EEES5_EEEEEENS3_IJNS3_IJS5_NS4_ILi0EEEEEEEEEEENS_10ViewEngineINS_8smem_ptrIPN7cutlass9uint128_tEEEEEEEC2ERKSB_RKSI_) ;  /* 0xffff5aa000007944 */ /* 0x022fea0003c3ffff */
[----:B------:R2:W5:Y:S01]  /*132d0*/  LDL R6, [R1+0x758] ;  /* 0x0007580001067983 */ /* 0x0005620000100800 */
[----:B------:R-:W-:-:S02]  /*132e0*/  MOV R67, R25 ;  /* 0x0000001900437202 */ /* 0x000fc40000000f00 */
[----:B-1----:R-:W-:Y:S02]  /*132f0*/  MOV R4, 0x13310 ;  /* 0x0001331000047802 */ /* 0x002fe40000000f00 */
[----:B--2--5:R-:W-:Y:S05]  /*13300*/  CALL.REL.NOINC `($_ZN7cutlass13device_kernelIN5flash19enable_sm80_to_sm89INS1_16FlashAttnBwdSm80INS1_25CollectiveMainloopBwdSm80ILi2ELi2EN4cute5tupleIJNS5_1CILi128EEES8_NS7_ILi64EEEEEENS_10bfloat16_tEfNS_4arch4Sm80ELb0ELb0ELb1ELb0ELb1ELb0ELb0ELb0ELi2ELi4ELi4ELi4ELb0EEENS1_24CollectiveEpilogueBwdGQAISA_fSD_Li256ELb0ELb1EEENS1_19SingleTileSchedulerILb0ELb0ELb0ELi128EEEEEEEEEvNT_6ParamsE$_ZN4cute3eso3ESOILb1ELb0EJNS_6LayoutINS_5tupleIJNS3_IJNS_1CILi4EEENS4_ILi1EEEEEEEEENS3_IJNS3_IJS6_NS4_ILi0EEEEEEEEEEENS_10ViewEngineIPjEEEEC2ERKSC_RKSF_) ;  /* 0xffff620000007944 */ /* 0x024fea0003c3ffff */
[----:B------:R2:W5:Y:S01]  /*13310*/  LDL.64 R8, [R1+0x758] ;  /* 0x0007580001087983 */ /* 0x0005620000100a00 */
[----:B------:R-:W-:Y:S02]  /*13320*/  MOV R4, R6 ;  /* 0x0000000600047202 */ /* 0x000fe40000000f00 */
[----:B-1----:R-:W-:Y:S02]  /*13330*/  MOV R2, 0x13350 ;  /* 0x0001335000027802 */ /* 0x002fe40000000f00 */
[----:B--2--5:R-:W-:Y:S05]  /*13340*/  CALL.REL.NOINC `($_ZN7cutlass13device_kernelIN5flash19enable_sm80_to_sm89INS1_16FlashAttnBwdSm80INS1_25CollectiveMainloopBwdSm80ILi2ELi2EN4cute5tupleIJNS5_1CILi128EEES8_NS7_ILi64EEEEEENS_10bfloat16_tEfNS_4arch4Sm80ELb0ELb0ELb1ELb0ELb1ELb0ELb0ELb0ELi2ELi4ELi4ELi4ELb0EEENS1_24CollectiveEpilogueBwdGQAISA_fSD_Li256ELb0ELb1EEENS1_19SingleTileSchedulerILb0ELb0ELb0ELi128EEEEEEEEEvNT_6ParamsE$_ZN73_INTERNAL_24fd9406_37_flash_bwd_hdim64_bf16_softcap_sm80_cu_8e232a79_330724__cvta_generic_to_sharedEPKv) ;  /* 0xffff77f000007944 */ /* 0x024fea0003c3ffff */
        /* <DEDUP_REMOVED lines=9> */
[----:B-1----:R-:W-:Y:S05]  /*133e0*/  CALL.REL.NOINC `($_ZN7cutlass13device_kernelIN5flash19enable_sm80_to_sm89INS1_16FlashAttnBwdSm80INS1_25CollectiveMainloopBwdSm80ILi2ELi2EN4cute5tupleIJNS5_1CILi128EEES8_NS7_ILi64EEEEEENS_10bfloat16_tEfNS_4arch4Sm80ELb0ELb0ELb1ELb0ELb1ELb0ELb0ELb0ELi2ELi4ELi4ELi4ELb0EEENS1_24CollectiveEpilogueBwdGQAISA_fSD_Li256ELb0ELb1EEENS1_19SingleTileSchedulerILb0ELb0ELb0ELi128EEEEEEEEEvNT_6ParamsE$_ZN4cute3eso3ESOILb1ELb0EJNS_10UnderscoreEiEEC2ERKS2_RKi) ;  /* 0xffff3a9000007944 */ /* 0x002fea0003c3ffff */
        /* <DEDUP_REMOVED lines=16> */
[----:B------:R-:W-:Y:S02]  /*134f0*/  MOV R3, 0x1 ;  /* 0x0000000100037802 */ /* 0x000fe40000000f00 */
[----:B------:R-:W-:-:S02]  /*13500*/  MOV R10, 0x13520 ;  /* 0x00013520000a7802 */ /* 0x000fc40000000f00 */
        /* <DEDUP_REMOVED lines=43> */
[----:B-1---5:R-:W-:Y:S05]  /*137c0*/  CALL.REL.NOINC `($_ZN7cutlass13device_kernelIN5flash19enable_sm80_to_sm89INS1_16FlashAttnBwdSm80INS1_25CollectiveMainloopBwdSm80ILi2ELi2EN4cute5tupleIJNS5_1CILi128EEES8_NS7_ILi64EEEEEENS_10bfloat16_tEfNS_4arch4Sm80ELb0ELb0ELb1ELb0ELb1ELb0ELb0ELb0ELi2ELi4ELi4ELi4ELb0EEENS1_24CollectiveEpilogueBwdGQAISA_fSD_Li256ELb0ELb1EEENS1_19SingleTileSchedulerILb0ELb0ELb0ELi128EEEEEEEEEvNT_6ParamsE$_ZN4cute8smem_ptrIPN7cutlass10bfloat16_tEECI1NS_12iter_adaptorIS3_S4_EEES3_) ;  /* 0xffff727000007944 */ /* 0x022fea0003c3ffff */
[----:B-1----:R1:W5:Y:S01]  /*137d0*/  LDL.64 R2, [R1+0x758] ;  /* 0x0007580001027983 */ /* 0x0023620000100a00 */
[----:B------:R-:W-:-:S03]  /*137e0*/  MOV R6, 0x13800 ;  /* 0x0001380000067802 */ /* 0x000fc60000000f00 */
[----:B-1---5:R-:W-:Y:S05]  /*137f0*/  CALL.REL.NOINC `($_ZN7cutlass13device_kernelIN5flash19enable_sm80_to_sm89INS1_16FlashAttnBwdSm80INS1_25CollectiveMainloopBwdSm80ILi2ELi2EN4cute5tupleIJNS5_1CILi128EEES8_NS7_ILi64EEEEEENS_10bfloat16_tEfNS_4arch4Sm80ELb0ELb0ELb1ELb0ELb1ELb0ELb0ELb0ELi2ELi4ELi4ELi4ELb0EEENS1_24CollectiveEpilogueBwdGQAISA_fSD_Li256ELb0ELb1EEENS1_19SingleTileSchedulerILb0ELb0ELb0ELi128EEEEEEEEEvNT_6ParamsE$_ZN4cute3eso3ESOILb1ELb0EJNS_6LayoutINS_5tupleIJNS3_IJNS_1CILi8EEENS4_ILi1EEEEEENS4_ILi4EEEEEENS3_IJNS3_IJS6_NS4_ILi0EEEEEENS4_ILi2048EEEEEEEENS_10ViewEngineINS_8smem_ptrIPN7cutlass10bfloat16_tEEEEEEEC2ERKSE_RKSL_) ;  /* 0xffff64b000007944 */ /* 0x022fea0003c3ffff */
[----:B-1----:R1:W5:Y:S01]  /*13800*/  LDL.64 R4, [R1+0x758] ;  /* 0x0007580001047983 */ /* 0x0023620000100a00 */
[----:B------:R-:W-:Y:S01]  /*13810*/  IMAD.MOV.U32 R6, RZ, RZ, R48 ;  /* 0x000000ffff067224 */ /* 0x000fe200078e0030 */
[----:B------:R-:W-:Y:S02]  /*13820*/  MOV R9, R49 ;  /* 0x0000003100097202 */ /* 0x000fe40000000f00 */
[----:B------:R-:W-:Y:S02]  /*13830*/  MOV R8, 0x13850 ;  /* 0x0001385000087802 */ /* 0x000fe40000000f00 */
[----:B-1---5:R-:W-:Y:S05]  /*13840*/  CALL.REL.NOINC `($_ZN7cutlass13device_kernelIN5flash19enable_sm80_to_sm89INS1_16FlashAttnBwdSm80INS1_25CollectiveMainloopBwdSm80ILi2ELi2EN4cute5tupleIJNS5_1CILi128EEES8_NS7_ILi64EEEEEENS_10bfloat16_tEfNS_4arch4Sm80ELb0ELb0ELb1ELb0ELb1ELb0ELb0ELb0ELi2ELi4ELi4ELi4ELb0EEENS1_24CollectiveEpilogueBwdGQAISA_fSD_Li256ELb0ELb1EEENS1_19SingleTileSchedulerILb0ELb0ELb0ELi128EEEEEEEEEvNT_6ParamsE$_ZN4cute3eso3ESOILb1ELb0EJNS_6LayoutINS_5tupleIJNS3_IJNS_1CILi8EEENS4_ILi1EEEEEENS4_ILi4EEEEEENS3_IJNS3_IJS6_NS4_ILi0EEEEEES5_EEEEENS_10ViewEngineIPN7cutlass10bfloat16_tEEEEEC2ERKSD_RKSI_) ;  /* 0xffff64e000007944 */ /* 0x022fea0003c3ffff */
[----:B------:R2:W5:Y:S01]  /*13850*/  LDL.64 R2, [R1+0x758] ;  /* 0x0007580001027983 */ /* 0x0005620000100a00 */
[----:B-1----:R-:W-:Y:S02]  /*13860*/  MOV R7, R5 ;  /* 0x0000000500077202 */ /* 0x002fe40000000f00 */
[----:B------:R-:W-:Y:S02]  /*13870*/  MOV R6, 0x13890 ;  /* 0x0001389000067802 */ /* 0x000fe40000000f00 */
[----:B--2--5:R-:W-:Y:S05]  /*13880*/  CALL.REL.NOINC `($_ZN7cutlass13device_kernelIN5flash19enable_sm80_to_sm89INS1_16FlashAttnBwdSm80INS1_25CollectiveMainloopBwdSm80ILi2ELi2EN4cute5tupleIJNS5_1CILi128EEES8_NS7_ILi64EEEEEENS_10bfloat16_tEfNS_4arch4Sm80ELb0ELb0ELb1ELb0ELb1ELb0ELb0ELb0ELi2ELi4ELi4ELi4ELb0EEENS1_24CollectiveEpilogueBwdGQAISA_fSD_Li256ELb0ELb1EEENS1_19SingleTileSchedulerILb0ELb0ELb0ELi128EEEEEEEEEvNT_6ParamsE$_ZN4cute3eso3ESOILb1ELb0EJNS_6LayoutINS_5tupleIJNS3_IJNS_1CILi8EEENS4_ILi1EEEEEENS3_IJNS4_ILi4EEEEEEEEENS3_IJNS3_IJS6_NS4_ILi0EEEEEENS3_IJNS4_ILi2048EEEEEEEEEEENS_10ViewEngineINS_8smem_ptrIPN7cutlass10bfloat16_tEEEEEEEC2ERKSG_RKSN_) ;  /* 0xffff605000007944 */ /* 0x024fea0003c3ffff */
[----:B------:R2:W5:Y:S01]  /*13890*/  LDL.64 R6, [R1+0x758] ;  /* 0x0007580001067983 */ /* 0x0005620000100a00 */
[----:B-1----:R-:W-:Y:S02]  /*138a0*/  MOV R5, R3 ;  /* 0x0000000300057202 */ /* 0x002fe40000000f00 */
[----:B------:R-:W-:-:S02]  /*138b0*/  MOV R4, 0x138d0 ;  /* 0x000138d000047802 */ /* 0x000fc40000000f00 */
[----:B--2--5:R-:W-:Y:S05]  /*138c0*/  CALL.REL.NOINC `($_ZN7cutlass13device_kernelIN5flash19enable_sm80_to_sm89INS1_16FlashAttnBwdSm80INS1_25CollectiveMainloopBwdSm80ILi2ELi2EN4cute5tupleIJNS5_1CILi128EEES8_NS7_ILi64EEEEEENS_10bfloat16_tEfNS_4arch4Sm80ELb0ELb0ELb1ELb0ELb1ELb0ELb0ELb0ELi2ELi4ELi4ELi4ELb0EEENS1_24CollectiveEpilogueBwdGQAISA_fSD_Li256ELb0ELb1EEENS1_19SingleTileSchedulerILb0ELb0ELb0ELi128EEEEEEEEEvNT_6ParamsE$_ZN4cute3eso3ESOILb1ELb0EJNS_6LayoutINS_5tupleIJNS3_IJNS_1CILi8EEENS4_ILi1EEEEEENS3_IJNS4_ILi4EEEEEEEEENS3_IJNS3_IJS6_NS4_ILi0EEEEEENS3_IJS5_EEEEEEEENS_10ViewEngineIPN7cutlass10bfloat16_tEEEEEC2ERKSF_RKSK_) ;  /* 0xffff607000007944 */ /* 0x024fea0003c3ffff */
[----:B-1----:R1:W5:Y:S01]  /*138d0*/  LDL.64 R2, [R1+0x758] ;  /* 0x0007580001027983 */ /* 0x0023620000100a00 */
[----:B------:R-:W-:-:S03]  /*138e0*/  MOV R8, 0x13900 ;  /* 0x0001390000087802 */ /* 0x000fc60000000f00 */
[----:B-1---5:R-:W-:Y:S05]  /*138f0*/  CALL.REL.NOINC `($_ZN7cutlass13device_kernelIN5flash19enable_sm80_to_sm89INS1_16FlashAttnBwdSm80INS1_25CollectiveMainloopBwdSm80ILi2ELi2EN4cute5tupleIJNS5_1CILi128EEES8_NS7_ILi64EEEEEENS_10bfloat16_tEfNS_4arch4Sm80ELb0ELb0ELb1ELb0ELb1ELb0ELb0ELb0ELi2ELi4ELi4ELi4ELb0EEENS1_24CollectiveEpilogueBwdGQAISA_fSD_Li256ELb0ELb1EEENS1_19SingleTileSchedulerILb0ELb0ELb0ELi128EEEEEEEEEvNT_6ParamsE$_ZN4cute3eso3ESOILb1ELb0EJNS_6LayoutINS_5tupleIJNS3_IJNS3_IJNS_1CILi8EEENS4_ILi1EEEEEES6_EEENS3_IJNS3_IJS6_S6_EEENS4_ILi4EEEEEEEEENS3_IJNS3_IJNS3_IJS6_NS4_ILi0EEEEEESD_EEENS3_IJNS3_IJSD_SD_EEES5_EEEEEEEENS_10ViewEngineIPN7cutlass10bfloat16_tEEEEEC2ERKSJ_RKSO_) ;  /* 0xffff51c000007944 */ /* 0x022fea0003c3ffff */
[----:B-1----:R1:W5:Y:S01]  /*13900*/  LDL.64 R4, [R1+0x758] ;  /* 0x0007580001047983 */ /* 0x0023620000100a00 */
[----:B------:R-:W-:-:S03]  /*13910*/  MOV R8, 0x13930 ;  /* 0x0001393000087802 */ /* 0x000fc60000000f00 */
[----:B-1---5:R-:W-:Y:S05]  /*13920*/  CALL.REL.NOINC `($_ZN7cutlass13device_kernelIN5flash19enable_sm80_to_sm89INS1_16FlashAttnBwdSm80INS1_25CollectiveMainloopBwdSm80ILi2ELi2EN4cute5tupleIJNS5_1CILi128EEES8_NS7_ILi64EEEEEENS_10bfloat16_tEfNS_4arch4Sm80ELb0ELb0ELb1ELb0ELb1ELb0ELb0ELb0ELi2ELi4ELi4ELi4ELb0EEENS1_24CollectiveEpilogueBwdGQAISA_fSD_Li256ELb0ELb1EEENS1_19SingleTileSchedulerILb0ELb0ELb0ELi128EEEEEEEEEvNT_6ParamsE$_ZN4cute3eso3ESOILb1ELb0EJNS_6LayoutINS_5tupleIJNS3_IJNS3_IJNS_1CILi8EEENS4_ILi1EEEEEES6_EEENS3_IJNS3_IJS6_S6_EEENS4_ILi4EEEEEEEEENS3_IJNS3_IJNS3_IJS6_NS4_ILi0EEEEEESD_EEENS3_IJNS3_IJSD_SD_EEENS4_ILi2048EEEEEEEEEEENS_10ViewEngineINS_8smem_ptrIPN7cutlass10bfloat16_tEEEEEEEC2ERKSK_RKSR_) ;  /* 0xffff515000007944 */ /* 0x022fea0003c3ffff */
[----:B-1----:R1:W5:Y:S01]  /*13930*/  LDL.64 R2, [R1+0x758] ;  /* 0x0007580001027983 */ /* 0x0023620000100a00 */
[----:B------:R-:W-:Y:S01]  /*13940*/  IMAD.MOV.U32 R6, RZ, RZ, R4 ;  /* 0x000000ffff067224 */ /* 0x000fe200078e0004 */
[----:B------:R-:W-:-:S02]  /*13950*/  MOV R9, R5 ;  /* 0x0000000500097202 */ /* 0x000fc40000000f00 */
[----:B------:R-:W-:Y:S02]  /*13960*/  MOV R8, 0x13980 ;  /* 0x0001398000087802 */ /* 0x000fe40000000f00 */
[----:B-1---5:R-:W-:Y:S05]  /*13970*/  CALL.REL.NOINC `($_ZN7cutlass13device_kernelIN5flash19enable_sm80_to_sm89INS1_16FlashAttnBwdSm80INS1_25CollectiveMainloopBwdSm80ILi2ELi2EN4cute5tupleIJNS5_1CILi128EEES8_NS7_ILi64EEEEEENS_10bfloat16_tEfNS_4arch4Sm80ELb0ELb0ELb1ELb0ELb1ELb0ELb0ELb0ELi2ELi4ELi4ELi4ELb0EEENS1_24CollectiveEpilogueBwdGQAISA_fSD_Li256ELb0ELb1EEENS1_19SingleTileSchedulerILb0ELb0ELb0ELi128EEEEEEEEEvNT_6ParamsE$_ZN4cute3eso3ESOILb1ELb0EJNS_6LayoutINS_5tupleIJNS3_IJNS_1CILi8EEENS4_ILi1EEEEEENS4_ILi4EEEEEENS3_IJNS3_IJS6_NS4_ILi0EEEEEES5_EEEEENS_10ViewEngineIPN7cutlass10bfloat16_tEEEEEC2ERKSD_RKSI_) ;  /* 0xffff63b000007944 */ /* 0x022fea0003c3ffff */
[----:B------:R2:W5:Y:S01]  /*13980*/  LDL.64 R58, [R1+0x758] ;  /* 0x00075800013a7983 */ /* 0x0005620000100a00 */
[----:B------:R-:W-:Y:S02]  /*13990*/  MOV R9, R25 ;  /* 0x0000001900097202 */ /* 0x000fe40000000f00 */
[----:B------:R-:W-:Y:S02]  /*139a0*/  MOV R8, 0x139c0 ;  /* 0x000139c000087802 */ /* 0x000fe40000000f00 */
[----:B-12--5:R-:W-:Y:S05]  /*139b0*/  CALL.REL.NOINC `($_ZN7cutlass13device_kernelIN5flash19enable_sm80_to_sm89INS1_16FlashAttnBwdSm80INS1_25CollectiveMainloopBwdSm80ILi2ELi2EN4cute5tupleIJNS5_1CILi128EEES8_NS7_ILi64EEEEEENS_10bfloat16_tEfNS_4arch4Sm80ELb0ELb0ELb1ELb0ELb1ELb0ELb0ELb0ELi2ELi4ELi4ELi4ELb0EEENS1_24CollectiveEpilogueBwdGQAISA_fSD_Li256ELb0ELb1EEENS1_19SingleTileSchedulerILb0ELb0ELb0ELi128EEEEEEEEEvNT_6ParamsE$_ZN4cute8smem_ptrIPN7cutlass10bfloat16_tEECI1NS_12iter_adaptorIS3_S4_EEES3_) ;  /* 0xffff708000007944 */ /* 0x026fea0003c3ffff */
[----:B-1----:R1:W5:Y:S01]  /*139c0*/  LDL.64 R2, [R1+0x758] ;  /* 0x0007580001027983 */ /* 0x0023620000100a00 */
[----:B------:R-:W-:-:S03]  /*139d0*/  MOV R6, 0x139f0 ;  /* 0x000139f000067802 */ /* 0x000fc60000000f00 */
[----:B-1---5:R-:W-:Y:S05]  /*139e0*/  CALL.REL.NOINC `($_ZN7cutlass13device_kernelIN5flash19enable_sm80_to_sm89INS1_16FlashAttnBwdSm80INS1_25CollectiveMainloopBwdSm80ILi2ELi2EN4cute5tupleIJNS5_1CILi128EEES8_NS7_ILi64EEEEEENS_10bfloat16_tEfNS_4arch4Sm80ELb0ELb0ELb1ELb0ELb1ELb0ELb0ELb0ELi2ELi4ELi4ELi4ELb0EEENS1_24CollectiveEpilogueBwdGQAISA_fSD_Li256ELb0ELb1EEENS1_19SingleTileSchedulerILb0ELb0ELb0ELi128EEEEEEEEEvNT_6ParamsE$_ZN4cute3eso3ESOILb1ELb0EJNS_6LayoutINS_5tupleIJNS3_IJNS_1CILi8EEENS4_ILi1EEEEEENS4_ILi4EEEEEENS3_IJNS3_IJS6_NS4_ILi0EEEEEENS4_ILi2048EEEEEEEENS_10ViewEngineINS_8smem_ptrIPN7cutlass10bfloat16_tEEEEEEEC2ERKSE_RKSL_) ;  /* 0xffff62c000007944 */ /* 0x022fea0003c3ffff */
        /* <DEDUP_REMOVED lines=252> */
[----:B-1----:R-:W-:Y:S05]  /*149b0*/  CALL.REL.NOINC `($_ZN7cutlass13device_kernelIN5flash19enable_sm80_to_sm89INS1_16FlashAttnBwdSm80INS1_25CollectiveMainloopBwdSm80ILi2ELi2EN4cute5tupleIJNS5_1CILi128EEES8_NS7_ILi64EEEEEENS_10bfloat16_tEfNS_4arch4Sm80ELb0ELb0ELb1ELb0ELb1ELb0ELb0ELb0ELi2ELi4ELi4ELi4ELb0EEENS1_24CollectiveEpilogueBwdGQAISA_fSD_Li256ELb0ELb1EEENS1_19SingleTileSchedulerILb0ELb0ELb0ELi128EEEEEEEEEvNT_6ParamsE$_ZN4cute3eso3ESOILb1ELb0EJNS_10UnderscoreES2_iEEC2ERKS2_S5_RKi) ;  /* 0xffff248000007944 */ /* 0x002fea0003c3ffff */
        /* <DEDUP_REMOVED lines=9> */
[----:B------:R-:W-:Y:S05]  /*14a50*/  CALL.REL.NOINC `($_ZN7cutlass13device_kernelIN5flash19enable_sm80_to_sm89INS1_16FlashAttnBwdSm80INS1_25CollectiveMainloopBwdSm80ILi2ELi2EN4cute5tupleIJNS5_1CILi128EEES8_NS7_ILi64EEEEEENS_10bfloat16_tEfNS_4arch4Sm80ELb0ELb0ELb1ELb0ELb1ELb0ELb0ELb0ELi2ELi4ELi4ELi4ELb0EEENS1_24CollectiveEpilogueBwdGQAISA_fSD_Li256ELb0ELb1EEENS1_19SingleTileSchedulerILb0ELb0ELb0ELi128EEEEEEEEEvNT_6ParamsE$_ZN4cute3eso3ESOILb1ELb0EJNS_6LayoutINS_5tupleIJNS3_IJNS_1CILi8EEENS4_ILi1EEEEEENS4_ILi2EEEEEENS3_IJNS3_IJS6_NS4_ILi0EEEEEENS4_ILi4096EEEEEEEEiEEC2ERKSE_RKi) ;  /* 0xffff4f8000007944 */ /* 0x000fea0003c3ffff */
        /* <DEDUP_REMOVED lines=8> */
[----:B-1---5:R-:W-:Y:S05]  /*14ae0*/  CALL.REL.NOINC `($_ZN7cutlass13device_kernelIN5flash19enable_sm80_to_sm89INS1_16FlashAttnBwdSm80INS1_25CollectiveMainloopBwdSm80ILi2ELi2EN4cute5tupleIJNS5_1CILi128EEES8_NS7_ILi64EEEEEENS_10bfloat16_tEfNS_4arch4Sm80ELb0ELb0ELb1ELb0ELb1ELb0ELb0ELb0ELi2ELi4ELi4ELi4ELb0EEENS1_24CollectiveEpilogueBwdGQAISA_fSD_Li256ELb0ELb1EEENS1_19SingleTileSchedulerILb0ELb0ELb0ELi128EEEEEEEEEvNT_6ParamsE$_ZN4cute3eso3ESOILb1ELb0EJNS_6LayoutINS_5tupleIJNS3_IJNS_1CILi8EEENS4_ILi1EEEEEENS4_ILi2EEEEEENS3_IJNS3_IJS6_NS4_ILi0EEEEEENS4_ILi4096EEEEEEEENS_10ViewEngineINS_8smem_ptrIPN7cutlass10bfloat16_tEEEEEEEC2ERKSE_RKSL_) ;  /* 0xffff4eb000007944 */ /* 0x022fea0003c3ffff */
[----:B-1----:R1:W5:Y:S01]  /*14af0*/  LDL.64 R4, [R1+0x758] ;  /* 0x0007580001047983 */ /* 0x0023620000100a00 */
[----:B------:R-:W-:Y:S01]  /*14b00*/  IMAD.MOV.U32 R81, RZ, RZ, R25 ;  /* 0x000000ffff517224 */ /* 0x000fe200078e0019 */
[----:B------:R-:W-:Y:S02]  /*14b10*/  MOV R3, 0x1 ;  /* 0x0000000100037802 */ /* 0x000fe40000000f00 */
[----:B------:R-:W-:-:S02]  /*14b20*/  MOV R8, 0x14b40 ;  /* 0x00014b4000087802 */ /* 0x000fc40000000f00 */
[----:B-1---5:R-:W-:Y:S05]  /*14b30*/  CALL.REL.NOINC `($_ZN7cutlass13device_kernelIN5flash19enable_sm80_to_sm89INS1_16FlashAttnBwdSm80INS1_25CollectiveMainloopBwdSm80ILi2ELi2EN4cute5tupleIJNS5_1CILi128EEES8_NS7_ILi64EEEEEENS_10bfloat16_tEfNS_4arch4Sm80ELb0ELb0ELb1ELb0ELb1ELb0ELb0ELb0ELi2ELi4ELi4ELi4ELb0EEENS1_24CollectiveEpilogueBwdGQAISA_fSD_Li256ELb0ELb1EEENS1_19SingleTileSchedulerILb0ELb0ELb0ELi128EEEEEEEEEvNT_6ParamsE$_ZN4cute3eso3ESOILb1ELb0EJNS_10UnderscoreES2_iEEC2ERKS2_S5_RKi) ;  /* 0xffff230000007944 */ /* 0x022fea0003c3ffff */
[----:B-1----:R-:W2:Y:S01]  /*14b40*/  LDL R3, [R1+0x758] ;  /* 0x0007580001037983 */ /* 0x002ea20000100800 */
[----:B------:R-:W-:Y:S01]  /*14b50*/  IMAD.MOV.U32 R2, RZ, RZ, R25 ;  /* 0x000000ffff027224 */ /* 0x000fe200078e0019 */
[----:B------:R-:W-:-:S02]  /*14b60*/  MOV R6, 0x14b90 ;  /* 0x00014b9000067802 */ /* 0x000fc40000000f00 */
[----:B--2---:R-:W-:Y:S02]  /*14b70*/  SHF.L.U32 R3, R3, 0x4, RZ ;  /* 0x0000000403037819 */ /* 0x004fe400000006ff */
[----:B------:R-:W-:Y:S05]  /*14b80*/  CALL.REL.NOINC `($_ZN7cutlass13device_kernelIN5flash19enable_sm80_to_sm89INS1_16FlashAttnBwdSm80INS1_25CollectiveMainloopBwdSm80ILi2ELi2EN4cute5tupleIJNS5_1CILi128EEES8_NS7_ILi64EEEEEENS_10bfloat16_tEfNS_4arch4Sm80ELb0ELb0ELb1ELb0ELb1ELb0ELb0ELb0ELi2ELi4ELi4ELi4ELb0EEENS1_24CollectiveEpilogueBwdGQAISA_fSD_Li256ELb0ELb1EEENS1_19SingleTileSchedulerILb0ELb0ELb0ELi128EEEEEEEEEvNT_6ParamsE$_ZN4cute3eso3ESOILb1ELb0EJNS_6LayoutINS_5tupleIJNS3_IJNS_1CILi8EEENS4_ILi1EEEEEENS4_ILi2EEEEEENS3_IJNS3_IJS6_NS4_ILi0EEEEEES5_EEEEEiEEC2ERKSD_RKi) ;  /* 0xffff500000007944 */ /* 0x000fea0003c3ffff */
[----:B-1----:R-:W2:Y:S01]  /*14b90*/  LDL R3, [R1+0x758] ;  /* 0x0007580001037983 */ /* 0x002ea20000100800 */
[----:B------:R-:W-:Y:S02]  /*14ba0*/  MOV R67, R25 ;  /* 0x0000001900437202 */ /* 0x000fe40000000f00 */
[----:B------:R-:W-:Y:S01]  /*14bb0*/  MOV R8, 0x14bf0 ;  /* 0x00014bf000087802 */ /* 0x000fe20000000f00 */
[----:B--2---:R-:W-:-:S05]  /*14bc0*/  IMAD.WIDE R6, R3, 0x2, R50 ;  /* 0x0000000203067825 */ /* 0x004fca00078e0232 */
[----:B------:R-:W-:Y:S02]  /*14bd0*/  MOV R9, R7 ;  /* 0x0000000700097202 */ /* 0x000fe40000000f00 */
[----:B------:R-:W-:Y:S05]  /*14be0*/  CALL.REL.NOINC `($_ZN7cutlass13device_kernelIN5flash19enable_sm80_to_sm89INS1_16FlashAttnBwdSm80INS1_25CollectiveMainloopBwdSm80ILi2ELi2EN4cute5tupleIJNS5_1CILi128EEES8_NS7_ILi64EEEEEENS_10bfloat16_tEfNS_4arch4Sm80ELb0ELb0ELb1ELb0ELb1ELb0ELb0ELb0ELi2ELi4ELi4ELi4ELb0EEENS1_24CollectiveEpilogueBwdGQAISA_fSD_Li256ELb0ELb1EEENS1_19SingleTileSchedulerILb0ELb0ELb0ELi128EEEEEEEEEvNT_6ParamsE$_ZN4cute3eso3ESOILb1ELb0EJNS_6LayoutINS_5tupleIJNS3_IJNS_1CILi8EEENS4_ILi1EEEEEENS4_ILi2EEEEEENS3_IJNS3_IJS6_NS4_ILi0EEEEEES5_EEEEENS_10ViewEngineIPN7cutlass10bfloat16_tEEEEEC2ERKSD_RKSI_) ;  /* 0xffff4f4000007944 */ /* 0x000fea0003c3ffff */
[----:B------:R2:W5:Y:S01]  /*14bf0*/  LDL.64 R2, [R1+0x758] ;  /* 0x0007580001027983 */ /* 0x0005620000100a00 */
[----:B-1----:R-:W-:Y:S01]  /*14c00*/  IMAD.MOV.U32 R7, RZ, RZ, R5 ;  /* 0x000000ffff077224 */ /* 0x002fe200078e0005 */
[----:B------:R-:W-:Y:S02]  /*14c10*/  MOV R67, R25 ;  /* 0x0000001900437202 */ /* 0x000fe40000000f00 */
        /* <DEDUP_REMOVED lines=9> */
[----:B------:R-:W-:-:S02]  /*14cb0*/  MOV R8, 0x14cd0 ;  /* 0x00014cd000087802 */ /* 0x000fc40000000f00 */
[----:B-1---5:R-:W-:Y:S05]  /*14cc0*/  CALL.REL.NOINC `($_ZN7cutlass13device_kernelIN5flash19enable_sm80_to_sm89INS1_16FlashAttnBwdSm80INS1_25CollectiveMainloopBwdSm80ILi2ELi2EN4cute5tupleIJNS5_1CILi128EEES8_NS7_ILi64EEEEEENS_10bfloat16_tEfNS_4arch4Sm80ELb0ELb0ELb1ELb0ELb1ELb0ELb0ELb0ELi2ELi4ELi4ELi4ELb0EEENS1_24CollectiveEpilogueBwdGQAISA_fSD_Li256ELb0ELb1EEENS1_19SingleTileSchedulerILb0ELb0ELb0ELi128EEEEEEEEEvNT_6ParamsE$_ZN4cute3eso3ESOILb1ELb0EJNS_6LayoutINS_5tupleIJNS3_IJNS3_IJNS_1CILi8EEENS4_ILi1EEEEEES6_EEENS3_IJNS3_IJS6_S6_EEENS4_ILi2EEEEEEEEENS3_IJNS3_IJNS3_IJS6_NS4_ILi0EEEEEESD_EEENS3_IJNS3_IJSD_SD_EEES5_EEEEEEEENS_10ViewEngineIPN7cutlass10bfloat16_tEEEEEC2ERKSJ_RKSO_) ;  /* 0xffff3d7000007944 */ /* 0x022fea0003c3ffff */
[----:B-1----:R1:W5:Y:S01]  /*14cd0*/  LDL.64 R4, [R1+0x758] ;  /* 0x0007580001047983 */ /* 0x0023620000100a00 */
[----:B------:R-:W-:-:S02]  /*14ce0*/  MOV R67, R25 ;  /* 0x0000001900437202 */ /* 0x000fc40000000f00 */
[----:B------:R-:W-:Y:S02]  /*14cf0*/  MOV R8, 0x14d10 ;  /* 0x00014d1000087802 */ /* 0x000fe40000000f00 */
[----:B-1---5:R-:W-:Y:S05]  /*14d00*/  CALL.REL.NOINC `($_ZN7cutlass13device_kernelIN5flash19enable_sm80_to_sm89INS1_16FlashAttnBwdSm80INS1_25CollectiveMainloopBwdSm80ILi2ELi2EN4cute5tupleIJNS5_1CILi128EEES8_NS7_ILi64EEEEEENS_10bfloat16_tEfNS_4arch4Sm80ELb0ELb0ELb1ELb0ELb1ELb0ELb0ELb0ELi2ELi4ELi4ELi4ELb0EEENS1_24CollectiveEpilogueBwdGQAISA_fSD_Li256ELb0ELb1EEENS1_19SingleTileSchedulerILb0ELb0ELb0ELi128EEEEEEEEEvNT_6ParamsE$_ZN4cute3eso3ESOILb1ELb0EJNS_6LayoutINS_5tupleIJNS3_IJNS3_IJNS_1CILi8EEENS4_ILi1EEEEEES6_EEENS3_IJNS3_IJS6_S6_EEENS4_ILi2EEEEEEEEENS3_IJNS3_IJNS3_IJS6_NS4_ILi0EEEEEESD_EEENS3_IJNS3_IJSD_SD_EEENS4_ILi4096EEEEEEEEEEENS_10ViewEngineINS_8smem_ptrIPN7cutlass10bfloat16_tEEEEEEEC2ERKSK_RKSR_) ;  /* 0xffff3c5000007944 */ /* 0x022fea0003c3ffff */
[----:B-1----:R1:W5:Y:S01]  /*14d10*/  LDL.64 R2, [R1+0x758] ;  /* 0x0007580001027983 */ /* 0x0023620000100a00 */
[----:B------:R-:W-:Y:S01]  /*14d20*/  IMAD.MOV.U32 R6, RZ, RZ, R4 ;  /* 0x000000ffff067224 */ /* 0x000fe200078e0004 */
[----:B------:R-:W-:Y:S01]  /*14d30*/  MOV R9, R5 ;  /* 0x0000000500097202 */ /* 0x000fe20000000f00 */
[----:B------:R-:W-:Y:S01]  /*14d40*/  IMAD.MOV.U32 R67, RZ, RZ, R25 ;  /* 0x000000ffff437224 */ /* 0x000fe200078e0019 */
[----:B------:R-:W-:Y:S02]  /*14d50*/  MOV R8, 0x14d70 ;  /* 0x00014d7000087802 */ /* 0x000fe40000000f00 */
[----:B-1---5:R-:W-:Y:S05]  /*14d60*/  CALL.REL.NOINC `($_ZN7cutlass13device_kernelIN5flash19enable_sm80_to_sm89INS1_16FlashAttnBwdSm80INS1_25CollectiveMainloopBwdSm80ILi2ELi2EN4cute5tupleIJNS5_1CILi128EEES8_NS7_ILi64EEEEEENS_10bfloat16_tEfNS_4arch4Sm80ELb0ELb0ELb1ELb0ELb1ELb0ELb0ELb0ELi2ELi4ELi4ELi4ELb0EEENS1_24CollectiveEpilogueBwdGQAISA_fSD_Li256ELb0ELb1EEENS1_19SingleTileSchedulerILb0ELb0ELb0ELi128EEEEEEEEEvNT_6ParamsE$_ZN4cute3eso3ESOILb1ELb0EJNS_6LayoutINS_5tupleIJNS3_IJNS_1CILi8EEENS4_ILi1EEEEEENS4_ILi2EEEEEENS3_IJNS3_IJS6_NS4_ILi0EEEEEES5_EEEEENS_10ViewEngineIPN7cutlass10bfloat16_tEEEEEC2ERKSD_RKSI_) ;  /* 0xffff4dc000007944 */ /* 0x022fea0003c3ffff */
[----:B------:R2:W5:Y:S01]  /*14d70*/  LDL.64 R58, [R1+0x758] ;  /* 0x00075800013a7983 */ /* 0x0005620000100a00 */
[----:B------:R-:W-:Y:S02]  /*14d80*/  MOV R9, R25 ;  /* 0x0000001900097202 */ /* 0x000fe40000000f00 */
[----:B------:R-:W-:Y:S02]  /*14d90*/  MOV R8, 0x14db0 ;  /* 0x00014db000087802 */ /* 0x000fe40000000f00 */
[----:B-12--5:R-:W-:Y:S05]  /*14da0*/  CALL.REL.NOINC `($_ZN7cutlass13device_kernelIN5flash19enable_sm80_to_sm89INS1_16FlashAttnBwdSm80INS1_25CollectiveMainloopBwdSm80ILi2ELi2EN4cute5tupleIJNS5_1CILi128EEES8_NS7_ILi64EEEEEENS_10bfloat16_tEfNS_4arch4Sm80ELb0ELb0ELb1ELb0ELb1ELb0ELb0ELb0ELi2ELi4ELi4ELi4ELb0EEENS1_24CollectiveEpilogueBwdGQAISA_fSD_Li256ELb0ELb1EEENS1_19SingleTileSchedulerILb0ELb0ELb0ELi128EEEEEEEEEvNT_6ParamsE$_ZN4cute8smem_ptrIPN7cutlass10bfloat16_tEECI1NS_12iter_adaptorIS3_S4_EEES3_) ;  /* 0xffff5c9000007944 */ /* 0x026fea0003c3ffff */
[----:B-1----:R1:W5:Y:S01]  /*14db0*/  LDL.64 R2, [R1+0x758] ;  /* 0x0007580001027983 */ /* 0x0023620000100a00 */
[----:B------:R-:W-:Y:S02]  /*14dc0*/  MOV R67, R25 ;  /* 0x0000001900437202 */ /* 0x000fe40000000f00 */
[----:B------:R-:W-:-:S02]  /*14dd0*/  MOV R6, 0x14df0 ;  /* 0x00014df000067802 */ /* 0x000fc40000000f00 */
[----:B-1---5:R-:W-:Y:S05]  /*14de0*/  CALL.REL.NOINC `($_ZN7cutlass13device_kernelIN5flash19enable_sm80_to_sm89INS1_16FlashAttnBwdSm80INS1_25CollectiveMainloopBwdSm80ILi2ELi2EN4cute5tupleIJNS5_1CILi128EEES8_NS7_ILi64EEEEEENS_10bfloat16_tEfNS_4arch4Sm80ELb0ELb0ELb1ELb0ELb1ELb0ELb0ELb0ELi2ELi4ELi4ELi4ELb0EEENS1_24CollectiveEpilogueBwdGQAISA_fSD_Li256ELb0ELb1EEENS1_19SingleTileSchedulerILb0ELb0ELb0ELi128EEEEEEEEEvNT_6ParamsE$_ZN4cute3eso3ESOILb1ELb0EJNS_6LayoutINS_5tupleIJNS3_IJNS_1CILi8EEENS4_ILi1EEEEEENS4_ILi2EEEEEENS3_IJNS3_IJS6_NS4_ILi0EEEEEENS4_ILi4096EEEEEEEENS_10ViewEngineINS_8smem_ptrIPN7cutlass10bfloat16_tEEEEEEEC2ERKSE_RKSL_) ;  /* 0xffff4bb000007944 */ /* 0x022fea0003c3ffff */
[----:B------:R2:W5:Y:S01]  /*14df0*/  LDL.64 R60, [R1+0x758] ;  /* 0x00075800013c7983 */ /* 0x0005620000100a00 */
[----:B-1----:R-:W-:Y:S01]  /*14e00*/  IMAD.MOV.U32 R2, RZ, RZ, R25 ;  /* 0x000000ffff027224 */ /* 0x002fe200078e0019 */
[----:B------:R-:W-:-:S02]  /*14e10*/  MOV R3, RZ ;  /* 0x000000ff00037202 */ /* 0x000fc40000000f00 */
[----:B------:R-:W-:Y:S02]  /*14e20*/  MOV R10, 0x14e40 ;  /* 0x00014e40000a7802 */ /* 0x000fe40000000f00 */
[----:B--2--5:R-:W-:Y:S05]  /*14e30*/  CALL.REL.NOINC `($_ZN7cutlass13device_kernelIN5flash19enable_sm80_to_sm89INS1_16FlashAttnBwdSm80INS1_25CollectiveMainloopBwdSm80ILi2ELi2EN4cute5tupleIJNS5_1CILi128EEES8_NS7_ILi64EEEEEENS_10bfloat16_tEfNS_4arch4Sm80ELb0ELb0ELb1ELb0ELb1ELb0ELb0ELb0ELi2ELi4ELi4ELi4ELb0EEENS1_24CollectiveEpilogueBwdGQAISA_fSD_Li256ELb0ELb1EEENS1_19SingleTileSchedulerILb0ELb0ELb0ELi128EEEEEEEEEvNT_6ParamsE$_ZN4cute3eso3ESOILb1ELb0EJNS_10UnderscoreEiEEC2ERKS2_RKi) ;  /* 0xffff204000007944 */ /* 0x024fea0003c3ffff */
[----:B-1----:R-:W2:Y:S01]  /*14e40*/  LDL R3, [R1+0x758] ;  /* 0x0007580001037983 */ /* 0x002ea20000100800 */
[----:B------:R-:W-:Y:S01]  /*14e50*/  IMAD.MOV.U32 R2, RZ, RZ, R25 ;  /* 0x000000ffff027224 */ /* 0x000fe200078e0019 */
[----:B------:R-:W-:Y:S02]  /*14e60*/  MOV R6, 0x14e90 ;  /* 0x00014e9000067802 */ /* 0x000fe40000000f00 */
        /* <DEDUP_REMOVED lines=9> */
[----:B------:R-:W-:-:S02]  /*14f00*/  MOV R8, 0x14f20 ;  /* 0x00014f2000087802 */ /* 0x000fc40000000f00 */
[----:B-1---5:R-:W-:Y:S05]  /*14f10*/  CALL.REL.NOINC `($_ZN7cutlass13device_kernelIN5flash19enable_sm80_to_sm89INS1_16FlashAttnBwdSm80INS1_25CollectiveMainloopBwdSm80ILi2ELi2EN4cute5tupleIJNS5_1CILi128EEES8_NS7_ILi64EEEEEENS_10bfloat16_tEfNS_4arch4Sm80ELb0ELb0ELb1ELb0ELb1ELb0ELb0ELb0ELi2ELi4ELi4ELi4ELb0EEENS1_24CollectiveEpilogueBwdGQAISA_fSD_Li256ELb0ELb1EEENS1_19SingleTileSchedulerILb0ELb0ELb0ELi128EEEEEEEEEvNT_6ParamsE$_ZN4cute3eso3ESOILb1ELb0EJNS_6LayoutINS_5tupleIJNS3_IJNS_1CILi8EEENS4_ILi1EEEEEEEEENS3_IJNS3_IJS6_NS4_ILi0EEEEEEEEEEENS_10ViewEngineINS_8smem_ptrIPN7cutlass10bfloat16_tEEEEEEEC2ERKSC_RKSJ_) ;  /* 0xffff473000007944 */ /* 0x022fea0003c3ffff */
        /* <DEDUP_REMOVED lines=121> */
[----:B------:R-:W-:Y:S05]  /*156b0*/  CALL.REL.NOINC `($_ZN7cutlass13device_kernelIN5flash19enable_sm80_to_sm89INS1_16FlashAttnBwdSm80INS1_25CollectiveMainloopBwdSm80ILi2ELi2EN4cute5tupleIJNS5_1CILi128EEES8_NS7_ILi64EEEEEENS_10bfloat16_tEfNS_4arch4Sm80ELb0ELb0ELb1ELb0ELb1ELb0ELb0ELb0ELi2ELi4ELi4ELi4ELb0EEENS1_24CollectiveEpilogueBwdGQAISA_fSD_Li256ELb0ELb1EEENS1_19SingleTileSchedulerILb0ELb0ELb0ELi128EEEEEEEEEvNT_6ParamsE$_ZN4cute3eso3ESOILb1ELb0EJNS_6LayoutINS_5tupleIJNS3_IJNS_1CILi8EEENS4_ILi1EEEEEENS4_ILi4EEEEEENS3_IJNS3_IJS6_NS4_ILi0EEEEEENS4_ILi2048EEEEEEEEiEEC2ERKSE_RKi) ;  /* 0xffff463000007944 */ /* 0x000fea0003c3ffff */
[----:B------:R-:W-:Y:S01]  /*156c0*/  ULDC.64 UR4, c[0x0][0x118] ;  /* 0x0000460000047ab9 */ /* 0x000fe20000000a00 */
[----:B-1----:R-:W2:Y:S04]  /*156d0*/  LDL R2, [R1+0x758] ;  /* 0x0007580001027983 */ /* 0x002ea80000100800 */
[----:B------:R-:W2:Y:S01]  /*156e0*/  LD.E.64 R4, [R52.64+0x8] ;  /* 0x0000080434047980 */ /* 0x000ea2000c101b00 */
[----:B------:R-:W-:Y:S02]  /*156f0*/  MOV R9, R25 ;  /* 0x0000001900097202 */ /* 0x000fe40000000f00 */
[----:B------:R-:W-:Y:S01]  /*15700*/  MOV R8, 0x15730 ;  /* 0x0001573000087802 */ /* 0x000fe20000000f00 */
[----:B--2---:R-:W-:-:S04]  /*15710*/  IMAD.WIDE R2, R2, 0x2, R4 ;  /* 0x0000000202027825 */ /* 0x004fc800078e0204 */
[----:B------:R-:W-:Y:S05]  /*15720*/  CALL.REL.NOINC `($_ZN7cutlass13device_kernelIN5flash19enable_sm80_to_sm89INS1_16FlashAttnBwdSm80INS1_25CollectiveMainloopBwdSm80ILi2ELi2EN4cute5tupleIJNS5_1CILi128EEES8_NS7_ILi64EEEEEENS_10bfloat16_tEfNS_4arch4Sm80ELb0ELb0ELb1ELb0ELb1ELb0ELb0ELb0ELi2ELi4ELi4ELi4ELb0EEENS1_24CollectiveEpilogueBwdGQAISA_fSD_Li256ELb0ELb1EEENS1_19SingleTileSchedulerILb0ELb0ELb0ELi128EEEEEEEEEvNT_6ParamsE$_ZN4cute8smem_ptrIPN7cutlass10bfloat16_tEECI1NS_12iter_adaptorIS3_S4_EEES3_) ;  /* 0xffff531000007944 */ /* 0x000fea0003c3ffff */
[----:B-1----:R1:W5:Y:S01]  /*15730*/  LDL.64 R2, [R1+0x758] ;  /* 0x0007580001027983 */ /* 0x0023620000100a00 */
[----:B------:R-:W-:-:S03]  /*15740*/  MOV R6, 0x15760 ;  /* 0x0001576000067802 */ /* 0x000fc60000000f00 */
[----:B-1---5:R-:W-:Y:S05]  /*15750*/  CALL.REL.NOINC `($_ZN7cutlass13device_kernelIN5flash19enable_sm80_to_sm89INS1_16FlashAttnBwdSm80INS1_25CollectiveMainloopBwdSm80ILi2ELi2EN4cute5tupleIJNS5_1CILi128EEES8_NS7_ILi64EEEEEENS_10bfloat16_tEfNS_4arch4Sm80ELb0ELb0ELb1ELb0ELb1ELb0ELb0ELb0ELi2ELi4ELi4ELi4ELb0EEENS1_24CollectiveEpilogueBwdGQAISA_fSD_Li256ELb0ELb1EEENS1_19SingleTileSchedulerILb0ELb0ELb0ELi128EEEEEEEEEvNT_6ParamsE$_ZN4cute3eso3ESOILb1ELb0EJNS_6LayoutINS_5tupleIJNS3_IJNS_1CILi8EEENS4_ILi1EEEEEENS4_ILi4EEEEEENS3_IJNS3_IJS6_NS4_ILi0EEEEEENS4_ILi2048EEEEEEEENS_10ViewEngineINS_8smem_ptrIPN7cutlass10bfloat16_tEEEEEEEC2ERKSE_RKSL_) ;  /* 0xffff455000007944 */ /* 0x022fea0003c3ffff */
[----:B-1----:R1:W5:Y:S01]  /*15760*/  LDL.64 R4, [R1+0x758] ;  /* 0x0007580001047983 */ /* 0x0023620000100a00 */
[----:B------:R-:W-:Y:S01]  /*15770*/  IMAD.MOV.U32 R81, RZ, RZ, R25 ;  /* 0x000000ffff517224 */ /* 0x000fe200078e0019 */
[----:B------:R-:W-:-:S02]  /*15780*/  MOV R3, 0x1 ;  /* 0x0000000100037802 */ /* 0x000fc40000000f00 */
[----:B------:R-:W-:Y:S02]  /*15790*/  MOV R8, 0x157b0 ;  /* 0x000157b000087802 */ /* 0x000fe40000000f00 */
[----:B-1---5:R-:W-:Y:S05]  /*157a0*/  CALL.REL.NOINC `($_ZN7cutlass13device_kernelIN5flash19enable_sm80_to_sm89INS1_16FlashAttnBwdSm80INS1_25CollectiveMainloopBwdSm80ILi2ELi2EN4cute5tupleIJNS5_1CILi128EEES8_NS7_ILi64EEEEEENS_10bfloat16_tEfNS_4arch4Sm80ELb0ELb0ELb1ELb0ELb1ELb0ELb0ELb0ELi2ELi4ELi4ELi4ELb0EEENS1_24CollectiveEpilogueBwdGQAISA_fSD_Li256ELb0ELb1EEENS1_19SingleTileSchedulerILb0ELb0ELb0ELi128EEEEEEEEEvNT_6ParamsE$_ZN4cute3eso3ESOILb1ELb0EJNS_10UnderscoreES2_iEEC2ERKS2_S5_RKi) ;  /* 0xffff169000007944 */ /* 0x022fea0003c3ffff */
[----:B-1----:R-:W2:Y:S01]  /*157b0*/  LDL R3, [R1+0x758] ;  /* 0x0007580001037983 */ /* 0x002ea20000100800 */
[----:B------:R-:W-:Y:S02]  /*157c0*/  MOV R6, 0x157f0 ;  /* 0x000157f000067802 */ /* 0x000fe40000000f00 */
[----:B--2---:R-:W-:Y:S02]  /*157d0*/  SHF.L.U32 R3, R3, 0x5, RZ ;  /* 0x0000000503037819 */ /* 0x004fe400000006ff */
[----:B------:R-:W-:Y:S05]  /*157e0*/  CALL.REL.NOINC `($_ZN7cutlass13device_kernelIN5flash19enable_sm80_to_sm89INS1_16FlashAttnBwdSm80INS1_25CollectiveMainloopBwdSm80ILi2ELi2EN4cute5tupleIJNS5_1CILi128EEES8_NS7_ILi64EEEEEENS_10bfloat16_tEfNS_4arch4Sm80ELb0ELb0ELb1ELb0ELb1ELb0ELb0ELb0ELi2ELi4ELi4ELi4ELb0EEENS1_24CollectiveEpilogueBwdGQAISA_fSD_Li256ELb0ELb1EEENS1_19SingleTileSchedulerILb0ELb0ELb0ELi128EEEEEEEEEvNT_6ParamsE$_ZN4cute3eso3ESOILb1ELb0EJNS_6LayoutINS_5tupleIJNS3_IJNS_1CILi8EEENS4_ILi1EEEEEENS4_ILi4EEEEEENS3_IJNS3_IJS6_NS4_ILi0EEEEEES5_EEEEEiEEC2ERKSD_RKi) ;  /* 0xffff45a000007944 */ /* 0x000fea0003c3ffff */
[----:B-1----:R-:W2:Y:S01]  /*157f0*/  LDL R3, [R1+0x758] ;  /* 0x0007580001037983 */ /* 0x002ea20000100800 */
[----:B------:R-:W-:Y:S01]  /*15800*/  MOV R8, 0x15840 ;  /* 0x0001584000087802 */ /* 0x000fe20000000f00 */
[----:B--2---:R-:W-:-:S05]  /*15810*/  IMAD.WIDE R6, R3, 0x2, R48 ;  /* 0x0000000203067825 */ /* 0x004fca00078e0230 */
[----:B------:R-:W-:Y:S02]  /*15820*/  MOV R9, R7 ;  /* 0x0000000700097202 */ /* 0x000fe40000000f00 */
[----:B------:R-:W-:Y:S05]  /*15830*/  CALL.REL.NOINC `($_ZN7cutlass13device_kernelIN5flash19enable_sm80_to_sm89INS1_16FlashAttnBwdSm80INS1_25CollectiveMainloopBwdSm80ILi2ELi2EN4cute5tupleIJNS5_1CILi128EEES8_NS7_ILi64EEEEEENS_10bfloat16_tEfNS_4arch4Sm80ELb0ELb0ELb1ELb0ELb1ELb0ELb0ELb0ELi2ELi4ELi4ELi4ELb0EEENS1_24CollectiveEpilogueBwdGQAISA_fSD_Li256ELb0ELb1EEENS1_19SingleTileSchedulerILb0ELb0ELb0ELi128EEEEEEEEEvNT_6ParamsE$_ZN4cute3eso3ESOILb1ELb0EJNS_6LayoutINS_5tupleIJNS3_IJNS_1CILi8EEENS4_ILi1EEEEEENS4_ILi4EEEEEENS3_IJNS3_IJS6_NS4_ILi0EEEEEES5_EEEEENS_10ViewEngineIPN7cutlass10bfloat16_tEEEEEC2ERKSD_RKSI_) ;  /* 0xffff44f000007944 */ /* 0x000fea0003c3ffff */
[----:B------:R2:W5:Y:S01]  /*15840*/  LDL.64 R2, [R1+0x758] ;  /* 0x0007580001027983 */ /* 0x0005620000100a00 */
[----:B-1----:R-:W-:Y:S02]  /*15850*/  MOV R7, R5 ;  /* 0x0000000500077202 */ /* 0x002fe40000000f00 */
[----:B------:R-:W-:Y:S02]  /*15860*/  MOV R6, 0x15880 ;  /* 0x0001588000067802 */ /* 0x000fe40000000f00 */
[----:B--2--5:R-:W-:Y:S05]  /*15870*/  CALL.REL.NOINC `($_ZN7cutlass13device_kernelIN5flash19enable_sm80_to_sm89INS1_16FlashAttnBwdSm80INS1_25CollectiveMainloopBwdSm80ILi2ELi2EN4cute5tupleIJNS5_1CILi128EEES8_NS7_ILi64EEEEEENS_10bfloat16_tEfNS_4arch4Sm80ELb0ELb0ELb1ELb0ELb1ELb0ELb0ELb0ELi2ELi4ELi4ELi4ELb0EEENS1_24CollectiveEpilogueBwdGQAISA_fSD_Li256ELb0ELb1EEENS1_19SingleTileSchedulerILb0ELb0ELb0ELi128EEEEEEEEEvNT_6ParamsE$_ZN4cute3eso3ESOILb1ELb0EJNS_6LayoutINS_5tupleIJNS3_IJNS_1CILi8EEENS4_ILi1EEEEEENS3_IJNS4_ILi4EEEEEEEEENS3_IJNS3_IJS6_NS4_ILi0EEEEEENS3_IJNS4_ILi2048EEEEEEEEEEENS_10ViewEngineINS_8smem_ptrIPN7cutlass10bfloat16_tEEEEEEEC2ERKSG_RKSN_) ;  /* 0xffff406000007944 */ /* 0x024fea0003c3ffff */
[----:B------:R2:W5:Y:S01]  /*15880*/  LDL.64 R6, [R1+0x758] ;  /* 0x0007580001067983 */ /* 0x0005620000100a00 */
[----:B-1----:R-:W-:Y:S02]  /*15890*/  MOV R5, R3 ;  /* 0x0000000300057202 */ /* 0x002fe40000000f00 */
[----:B------:R-:W-:Y:S02]  /*158a0*/  MOV R4, 0x158c0 ;  /* 0x000158c000047802 */ /* 0x000fe40000000f00 */
        /* <DEDUP_REMOVED lines=271> */
[----:B-1----:R-:W-:Y:S05]  /*169a0*/  CALL.REL.NOINC `($_ZN7cutlass13device_kernelIN5flash19enable_sm80_to_sm89INS1_16FlashAttnBwdSm80INS1_25CollectiveMainloopBwdSm80ILi2ELi2EN4cute5tupleIJNS5_1CILi128EEES8_NS7_ILi64EEEEEENS_10bfloat16_tEfNS_4arch4Sm80ELb0ELb0ELb1ELb0ELb1ELb0ELb0ELb0ELi2ELi4ELi4ELi4ELb0EEENS1_24CollectiveEpilogueBwdGQAISA_fSD_Li256ELb0ELb1EEENS1_19SingleTileSchedulerILb0ELb0ELb0ELi128EEEEEEEEEvNT_6ParamsE$_ZN4cute3eso3ESOILb1ELb0EJNS_10UnderscoreES2_iEEC2ERKS2_S5_RKi) ;  /* 0xffff049000007944 */ /* 0x002fea0003c3ffff */
        /* <DEDUP_REMOVED lines=9> */
[----:B------:R-:W-:Y:S05]  /*16a40*/  CALL.REL.NOINC `($_ZN7cutlass13device_kernelIN5flash19enable_sm80_to_sm89INS1_16FlashAttnBwdSm80INS1_25CollectiveMainloopBwdSm80ILi2ELi2EN4cute5tupleIJNS5_1CILi128EEES8_NS7_ILi64EEEEEENS_10bfloat16_tEfNS_4arch4Sm80ELb0ELb0ELb1ELb0ELb1ELb0ELb0ELb0ELi2ELi4ELi4ELi4ELb0EEENS1_24CollectiveEpilogueBwdGQAISA_fSD_Li256ELb0ELb1EEENS1_19SingleTileSchedulerILb0ELb0ELb0ELi128EEEEEEEEEvNT_6ParamsE$_ZN4cute3eso3ESOILb1ELb0EJNS_6LayoutINS_5tupleIJNS3_IJNS_1CILi2EEES5_S5_EEES5_EEENS3_IJNS3_IJNS4_ILi1EEES5_NS4_ILi4EEEEEENS4_ILi8EEEEEEEEiEEC2ERKSD_RKi) ;  /* 0xffff2a0000007944 */ /* 0x000fea0003c3ffff */
[----:B-1----:R-:W2:Y:S01]  /*16a50*/  LDL R3, [R1+0x758] ;  /* 0x0007580001037983 */ /* 0x002ea20000100800 */
[----:B------:R-:W-:Y:S02]  /*16a60*/  MOV R67, R25 ;  /* 0x0000001900437202 */ /* 0x000fe40000000f00 */
[----:B------:R-:W-:Y:S01]  /*16a70*/  MOV R4, 0x16ab0 ;  /* 0x00016ab000047802 */ /* 0x000fe20000000f00 */
[----:B--2---:R-:W-:-:S05]  /*16a80*/  IMAD.WIDE R2, R3, 0x2, R16 ;  /* 0x0000000203027825 */ /* 0x004fca00078e0210 */
[----:B------:R-:W-:Y:S02]  /*16a90*/  MOV R6, R2 ;  /* 0x0000000200067202 */ /* 0x000fe40000000f00 */
[----:B------:R-:W-:Y:S05]  /*16aa0*/  CALL.REL.NOINC `($_ZN7cutlass13device_kernelIN5flash19enable_sm80_to_sm89INS1_16FlashAttnBwdSm80INS1_25CollectiveMainloopBwdSm80ILi2ELi2EN4cute5tupleIJNS5_1CILi128EEES8_NS7_ILi64EEEEEENS_10bfloat16_tEfNS_4arch4Sm80ELb0ELb0ELb1ELb0ELb1ELb0ELb0ELb0ELi2ELi4ELi4ELi4ELb0EEENS1_24CollectiveEpilogueBwdGQAISA_fSD_Li256ELb0ELb1EEENS1_19SingleTileSchedulerILb0ELb0ELb0ELi128EEEEEEEEEvNT_6ParamsE$_ZN4cute3eso3ESOILb1ELb0EJNS_6LayoutINS_5tupleIJNS3_IJNS_1CILi2EEES5_S5_EEES5_EEENS3_IJNS3_IJNS4_ILi1EEES5_NS4_ILi4EEEEEENS4_ILi8EEEEEEEENS_10ViewEngineIPN7cutlass10bfloat16_tEEEEEC2ERKSD_RKSI_) ;  /* 0xffff295000007944 */ /* 0x000fea0003c3ffff */
[----:B------:R2:W5:Y:S01]  /*16ab0*/  LDL.64 R58, [R1+0x758] ;  /* 0x00075800013a7983 */ /* 0x0005620000100a00 */
[----:B------:R-:W-:Y:S01]  /*16ac0*/  IMAD.MOV.U32 R81, RZ, RZ, R25 ;  /* 0x000000ffff517224 */ /* 0x000fe200078e0019 */
[----:B------:R-:W-:Y:S02]  /*16ad0*/  MOV R3, RZ ;  /* 0x000000ff00037202 */ /* 0x000fe40000000f00 */
[----:B------:R-:W-:Y:S02]  /*16ae0*/  MOV R8, 0x16b00 ;  /* 0x00016b0000087802 */ /* 0x000fe40000000f00 */
[----:B-12--5:R-:W-:Y:S05]  /*16af0*/  CALL.REL.NOINC `($_ZN7cutlass13device_kernelIN5flash19enable_sm80_to_sm89INS1_16FlashAttnBwdSm80INS1_25CollectiveMainloopBwdSm80ILi2ELi2EN4cute5tupleIJNS5_1CILi128EEES8_NS7_ILi64EEEEEENS_10bfloat16_tEfNS_4arch4Sm80ELb0ELb0ELb1ELb0ELb1ELb0ELb0ELb0ELi2ELi4ELi4ELi4ELb0EEENS1_24CollectiveEpilogueBwdGQAISA_fSD_Li256ELb0ELb1EEENS1_19SingleTileSchedulerILb0ELb0ELb0ELi128EEEEEEEEEvNT_6ParamsE$_ZN4cute3eso3ESOILb1ELb0EJNS_10UnderscoreES2_iEEC2ERKS2_S5_RKi) ;  /* 0xffff034000007944 */ /* 0x026fea0003c3ffff */
        /* <DEDUP_REMOVED lines=8> */
[----:B------:R-:W-:Y:S05]  /*16b80*/  CALL.REL.NOINC `($_ZN7cutlass13device_kernelIN5flash19enable_sm80_to_sm89INS1_16FlashAttnBwdSm80INS1_25CollectiveMainloopBwdSm80ILi2ELi2EN4cute5tupleIJNS5_1CILi128EEES8_NS7_ILi64EEEEEENS_10bfloat16_tEfNS_4arch4Sm80ELb0ELb0ELb1ELb0ELb1ELb0ELb0ELb0ELi2ELi4ELi4ELi4ELb0EEENS1_24CollectiveEpilogueBwdGQAISA_fSD_Li256ELb0ELb1EEENS1_19SingleTileSchedulerILb0ELb0ELb0ELi128EEEEEEEEEvNT_6ParamsE$_ZN4cute3eso3ESOILb1ELb0EJNS_6LayoutINS_5tupleIJNS3_IJNS_1CILi2EEES5_EEENS4_ILi8EEEEEENS3_IJNS3_IJNS4_ILi1EEES5_EEENS4_ILi4EEEEEEEEiEEC2ERKSD_RKi) ;  /* 0xffff25c000007944 */ /* 0x000fea0003c3ffff */
[----:B-1----:R-:W2:Y:S01]  /*16b90*/  LDL R3, [R1+0x758] ;  /* 0x0007580001037983 */ /* 0x002ea20000100800 */
[----:B------:R-:W-:Y:S01]  /*16ba0*/  MOV R4, 0x16be0 ;  /* 0x00016be000047802 */ /* 0x000fe20000000f00 */
[----:B--2---:R-:W-:-:S05]  /*16bb0*/  IMAD.WIDE R2, R3, 0x2, R14 ;  /* 0x0000000203027825 */ /* 0x004fca00078e020e */
[----:B------:R-:W-:Y:S02]  /*16bc0*/  MOV R6, R2 ;  /* 0x0000000200067202 */ /* 0x000fe40000000f00 */
[----:B------:R-:W-:Y:S05]  /*16bd0*/  CALL.REL.NOINC `($_ZN7cutlass13device_kernelIN5flash19enable_sm80_to_sm89INS1_16FlashAttnBwdSm80INS1_25CollectiveMainloopBwdSm80ILi2ELi2EN4cute5tupleIJNS5_1CILi128EEES8_NS7_ILi64EEEEEENS_10bfloat16_tEfNS_4arch4Sm80ELb0ELb0ELb1ELb0ELb1ELb0ELb0ELb0ELi2ELi4ELi4ELi4ELb0EEENS1_24CollectiveEpilogueBwdGQAISA_fSD_Li256ELb0ELb1EEENS1_19SingleTileSchedulerILb0ELb0ELb0ELi128EEEEEEEEEvNT_6ParamsE$_ZN4cute3eso3ESOILb1ELb0EJNS_6LayoutINS_5tupleIJNS3_IJNS_1CILi2EEES5_EEENS4_ILi8EEEEEENS3_IJNS3_IJNS4_ILi1EEES5_EEENS4_ILi4EEEEEEEENS_10ViewEngineIPN7cutlass10bfloat16_tEEEEEC2ERKSD_RKSI_) ;  /* 0xffff252000007944 */ /* 0x000fea0003c3ffff */
[----:B------:R2:W5:Y:S04]  /*16be0*/  LDL.64 R60, [R1+0x758] ;  /* 0x00075800013c7983 */ /* 0x0005680000100a00 */
[----:B------:R2:W-:Y:S02]  /*16bf0*/  STL [R1+0x770], RZ ;  /* 0x000770ff01007387 */ /* 0x0005e40000100800 */
.L_x_1118:
[----:B------:R-:W-:Y:S01]  /*16c00*/  IMAD.MOV.U32 R81, RZ, RZ, R25 ;  /* 0x000000ffff517224 */ /* 0x000fe200078e0019 */
[----:B------:R-:W-:Y:S01]  /*16c10*/  LOP3.LUT R80, R56, 0x1, RZ, 0xc0, !PT ;  /* 0x0000000138507812 */ /* 0x000fe200078ec0ff */
[----:B------:R-:W-:Y:S01]  /*16c20*/  IMAD.MOV.U32 R79, RZ, RZ, R24 ;  /* 0x000000ffff4f7224 */ /* 0x000fe200078e0018 */
[----:B-1----:R-:W-:Y:S02]  /*16c30*/  MOV R78, 0x16c50 ;  /* 0x00016c50004e7802 */ /* 0x002fe40000000f00 */
[----:B-12--5:R-:W-:Y:S05]  /*16c40*/  CALL.REL.NOINC `($_ZN7cutlass13device_kernelIN5flash19enable_sm80_to_sm89INS1_16FlashAttnBwdSm80INS1_25CollectiveMainloopBwdSm80ILi2ELi2EN4cute5tupleIJNS5_1CILi128EEES8_NS7_ILi64EEEEEENS_10bfloat16_tEfNS_4arch4Sm80ELb0ELb0ELb1ELb0ELb1ELb0ELb0ELb0ELi2ELi4ELi4ELi4ELb0EEENS1_24CollectiveEpilogueBwdGQAISA_fSD_Li256ELb0ELb1EEENS1_19SingleTileSchedulerILb0ELb0ELb0ELi128EEEEEEEEEvNT_6ParamsE$_ZN4cute3eso3ESOILb1ELb0EJNS_10UnderscoreEiiEEC2ERKS2_RKiS7_) ;  /* 0xffff027000007944 */ /* 0x026fea0003c3ffff */
[----:B------:R-:W-:Y:S01]  /*16c50*/  MOV R67, R25 ;  /* 0x0000001900437202 */ /* 0x000fe20000000f00 */
[----:B-1----:R-:W2:Y:S01]  /*16c60*/  LDL.64 R2, [R1+0x758] ;  /* 0x0007580001027983 */ /* 0x002ea20000100a00 */
[----:B------:R-:W-:Y:S01]  /*16c70*/  MOV R4, 0x16cb0 ;  /* 0x00016cb000047802 */ /* 0x000fe20000000f00 */
[----:B--2---:R-:W-:Y:S04]  /*16c80*/  IMAD R3, R3, 0x2, R2 ;  /* 0x0000000203037824 */ /* 0x004fe800078e0202 */
[----:B------:R-:W-:Y:S02]  /*16c90*/  IMAD.SHL.U32 R3, R3, 0x4, RZ ;  /* 0x0000000403037824 */ /* 0x000fe400078e00ff */
[----:B------:R-:W-:Y:S05]  /*16ca0*/  CALL.REL.NOINC `($_ZN7cutlass13device_kernelIN5flash19enable_sm80_to_sm89INS1_16FlashAttnBwdSm80INS1_25CollectiveMainloopBwdSm80ILi2ELi2EN4cute5tupleIJNS5_1CILi128EEES8_NS7_ILi64EEEEEENS_10bfloat16_tEfNS_4arch4Sm80ELb0ELb0ELb1ELb0ELb1ELb0ELb0ELb0ELi2ELi4ELi4ELi4ELb0EEENS1_24CollectiveEpilogueBwdGQAISA_fSD_Li256ELb0ELb1EEENS1_19SingleTileSchedulerILb0ELb0ELb0ELi128EEEEEEEEEvNT_6ParamsE$_ZN4cute3eso3ESOILb1ELb0EJNS_6LayoutINS_5tupleIJNS3_IJNS_1CILi2EEES5_EEEEEENS3_IJNS3_IJNS4_ILi1EEES5_EEEEEEEEiEEC2ERKSB_RKi) ;  /* 0xffff227000007944 */ /* 0x000fea0003c3ffff */
[----:B------:R-:W-:Y:S01]  /*16cb0*/  MOV R4, 0x16d10 ;  /* 0x00016d1000047802 */ /* 0x000fe20000000f00 */
[----:B-1----:R-:W2:Y:S01]  /*16cc0*/  LDL R3, [R1+0x758] ;  /* 0x0007580001037983 */ /* 0x002ea20000100800 */
[----:B------:R-:W-:Y:S01]  /*16cd0*/  IMAD.MOV.U32 R2, RZ, RZ, R25 ;  /* 0x000000ffff027224 */ /* 0x000fe200078e0019 */
[C---:B--2---:R-:W-:Y:S04]  /*16ce0*/  LEA R8, P0, R3.reuse, R46, 0x2 ;  /* 0x0000002e03087211 */ /* 0x044fe800078010ff */
[----:B------:R-:W-:Y:S04]  /*16cf0*/  LEA.HI.X.SX32 R3, R3, R47, 0x2, P0 ;  /* 0x0000002f03037211 */ /* 0x000fe800000f16ff */
[----:B------:R-:W-:Y:S05]  /*16d00*/  CALL.REL.NOINC `($_ZN7cutlass13device_kernelIN5flash19enable_sm80_to_sm89INS1_16FlashAttnBwdSm80INS1_25CollectiveMainloopBwdSm80ILi2ELi2EN4cute5tupleIJNS5_1CILi128EEES8_NS7_ILi64EEEEEENS_10bfloat16_tEfNS_4arch4Sm80ELb0ELb0ELb1ELb0ELb1ELb0ELb0ELb0ELi2ELi4ELi4ELi4ELb0EEENS1_24CollectiveEpilogueBwdGQAISA_fSD_Li256ELb0ELb1EEENS1_19SingleTileSchedulerILb0ELb0ELb0ELi128EEEEEEEEEvNT_6ParamsE$_ZN4cute3eso3ESOILb1ELb0EJNS_6LayoutINS_5tupleIJNS3_IJNS_1CILi2EEES5_EEEEEENS3_IJNS3_IJNS4_ILi1EEES5_EEEEEEEENS_10ViewEngineIPfEEEEC2ERKSB_RKSE_) ;  /* 0xffff21c000007944 */ /* 0x000fea0003c3ffff */
[----:B------:R-:W-:Y:S01]  /*16d10*/  MOV R3, R80 ;  /* 0x0000005000037202 */ /* 0x000fe20000000f00 */
[----:B-1----:R1:W5:Y:S01]  /*16d20*/  LDL.64 R8, [R1+0x758] ;  /* 0x0007580001087983 */ /* 0x0023620000100a00 */
[----:B------:R-:W-:Y:S01]  /*16d30*/  MOV R10, 0x16d60 ;  /* 0x00016d60000a7802 */ /* 0x000fe20000000f00 */
[----:B------:R-:W-:Y:S02]  /*16d40*/  IMAD.MOV.U32 R2, RZ, RZ, R25 ;  /* 0x000000ffff027224 */ /* 0x000fe400078e0019 */
[----:B-1---5:R-:W-:Y:S05]  /*16d50*/  CALL.REL.NOINC `($_ZN7cutlass13device_kernelIN5flash19enable_sm80_to_sm89INS1_16FlashAttnBwdSm80INS1_25CollectiveMainloopBwdSm80ILi2ELi2EN4cute5tupleIJNS5_1CILi128EEES8_NS7_ILi64EEEEEENS_10bfloat16_tEfNS_4arch4Sm80ELb0ELb0ELb1ELb0ELb1ELb0ELb0ELb0ELi2ELi4ELi4ELi4ELb0EEENS1_24CollectiveEpilogueBwdGQAISA_fSD_Li256ELb0ELb1EEENS1_19SingleTileSchedulerILb0ELb0ELb0ELi128EEEEEEEEEvNT_6ParamsE$_ZN4cute3eso3ESOILb1ELb0EJNS_10UnderscoreEiEEC2ERKS2_RKi) ;  /* 0xffff012000007944 */ /* 0x022fea0003c3ffff */
[----:B------:R-:W-:Y:S01]  /*16d60*/  MOV R4, 0x16db0 ;  /* 0x00016db000047802 */ /* 0x000fe20000000f00 */
[----:B-1----:R-:W2:Y:S01]  /*16d70*/  LDL R3, [R1+0x758] ;  /* 0x0007580001037983 */ /* 0x002ea20000100800 */
[----:B------:R-:W-:Y:S01]  /*16d80*/  IMAD.MOV.U32 R67, RZ, RZ, R25 ;  /* 0x000000ffff437224 */ /* 0x000fe200078e0019 */
[----:B--2---:R-:W-:Y:S02]  /*16d90*/  SHF.L.U32 R3, R3, 0x3, RZ ;  /* 0x0000000303037819 */ /* 0x004fe400000006ff */
[----:B------:R-:W-:Y:S05]  /*16da0*/  CALL.REL.NOINC `($_ZN7cutlass13device_kernelIN5flash19enable_sm80_to_sm89INS1_16FlashAttnBwdSm80INS1_25CollectiveMainloopBwdSm80ILi2ELi2EN4cute5tupleIJNS5_1CILi128EEES8_NS7_ILi64EEEEEENS_10bfloat16_tEfNS_4arch4Sm80ELb0ELb0ELb1ELb0ELb1ELb0ELb0ELb0ELi2ELi4ELi4ELi4ELb0EEENS1_24CollectiveEpilogueBwdGQAISA_fSD_Li256ELb0ELb1EEENS1_19SingleTileSchedulerILb0ELb0ELb0ELi128EEEEEEEEEvNT_6ParamsE$_ZN4cute3eso3ESOILb1ELb0EJNS_6LayoutINS_5tupleIJNS3_IJNS_1CILi2EEES5_S5_EEEEEENS3_IJNS3_IJNS4_ILi1EEES5_NS4_ILi4EEEEEEEEEEEiEEC2ERKSC_RKi) ;  /* 0xffff258000007944 */ /* 0x000fea0003c3ffff */
[----:B------:R-:W-:Y:S01]  /*16db0*/  MOV R4, 0x16e10 ;  /* 0x00016e1000047802 */ /* 0x000fe20000000f00 */
[----:B-1----:R-:W2:Y:S01]  /*16dc0*/  LDL R3, [R1+0x758] ;  /* 0x0007580001037983 */ /* 0x002ea20000100800 */
[----:B------:R-:W-:Y:S01]  /*16dd0*/  IMAD.MOV.U32 R67, RZ, RZ, R25 ;  /* 0x000000ffff437224 */ /* 0x000fe200078e0019 */
[C---:B--2---:R-:W-:Y:S04]  /*16de0*/  LEA R6, P0, R3.reuse, R58, 0x1 ;  /* 0x0000003a03067211 */ /* 0x044fe800078008ff */
[----:B------:R-:W-:Y:S04]  /*16df0*/  LEA.HI.X.SX32 R3, R3, R59, 0x1, P0 ;  /* 0x0000003b03037211 */ /* 0x000fe800000f0eff */
[----:B------:R-:W-:Y:S05]  /*16e00*/  CALL.REL.NOINC `($_ZN7cutlass13device_kernelIN5flash19enable_sm80_to_sm89INS1_16FlashAttnBwdSm80INS1_25CollectiveMainloopBwdSm80ILi2ELi2EN4cute5tupleIJNS5_1CILi128EEES8_NS7_ILi64EEEEEENS_10bfloat16_tEfNS_4arch4Sm80ELb0ELb0ELb1ELb0ELb1ELb0ELb0ELb0ELi2ELi4ELi4ELi4ELb0EEENS1_24CollectiveEpilogueBwdGQAISA_fSD_Li256ELb0ELb1EEENS1_19SingleTileSchedulerILb0ELb0ELb0ELi128EEEEEEEEEvNT_6ParamsE$_ZN4cute3eso3ESOILb1ELb0EJNS_6LayoutINS_5tupleIJNS3_IJNS_1CILi2EEES5_S5_EEEEEENS3_IJNS3_IJNS4_ILi1EEES5_NS4_ILi4EEEEEEEEEEENS_10ViewEngineIPN7cutlass10bfloat16_tEEEEEC2ERKSC_RKSH_) ;  /* 0xffff24d000007944 */ /* 0x000fea0003c3ffff */
[----:B------:R-:W-:Y:S01]  /*16e10*/  MOV R3, R56 ;  /* 0x0000003800037202 */ /* 0x000fe20000000f00 */
[----:B------:R2:W5:Y:S01]  /*16e20*/  LDL.64 R12, [R1+0x758] ;  /* 0x00075800010c7983 */ /* 0x0005620000100a00 */
[----:B------:R-:W-:Y:S01]  /*16e30*/  MOV R10, 0x16e60 ;  /* 0x00016e60000a7802 */ /* 0x000fe20000000f00 */
[----:B-1----:R-:W-:Y:S02]  /*16e40*/  IMAD.MOV.U32 R2, RZ, RZ, R25 ;  /* 0x000000ffff027224 */ /* 0x002fe400078e0019 */
[----:B--2--5:R-:W-:Y:S05]  /*16e50*/  CALL.REL.NOINC `($_ZN7cutlass13device_kernelIN5flash19enable_sm80_to_sm89INS1_16FlashAttnBwdSm80INS1_25CollectiveMainloopBwdSm80ILi2ELi2EN4cute5tupleIJNS5_1CILi128EEES8_NS7_ILi64EEEEEENS_10bfloat16_tEfNS_4arch4Sm80ELb0ELb0ELb1ELb0ELb1ELb0ELb0ELb0ELi2ELi4ELi4ELi4ELb0EEENS1_24CollectiveEpilogueBwdGQAISA_fSD_Li256ELb0ELb1EEENS1_19SingleTileSchedulerILb0ELb0ELb0ELi128EEEEEEEEEvNT_6ParamsE$_ZN4cute3eso3ESOILb1ELb0EJNS_10UnderscoreEiEEC2ERKS2_RKi) ;  /* 0xffff002000007944 */ /* 0x024fea0003c3ffff */
[----:B------:R-:W-:Y:S01]  /*16e60*/  MOV R4, 0x16eb0 ;  /* 0x00016eb000047802 */ /* 0x000fe20000000f00 */
[----:B-1----:R-:W2:Y:S01]  /*16e70*/  LDL R3, [R1+0x758] ;  /* 0x0007580001037983 */ /* 0x002ea20000100800 */
[----:B------:R-:W-:Y:S01]  /*16e80*/  IMAD.MOV.U32 R67, RZ, RZ, R25 ;  /* 0x000000ffff437224 */ /* 0x000fe200078e0019 */
[----:B--2---:R-:W-:Y:S02]  /*16e90*/  SHF.L.U32 R3, R3, 0x2, RZ ;  /* 0x0000000203037819 */ /* 0x004fe400000006ff */
[----:B------:R-:W-:Y:S05]  /*16ea0*/  CALL.REL.NOINC `($_ZN7cutlass13device_kernelIN5flash19enable_sm80_to_sm89INS1_16FlashAttnBwdSm80INS1_25CollectiveMainloopBwdSm80ILi2ELi2EN4cute5tupleIJNS5_1CILi128EEES8_NS7_ILi64EEEEEENS_10bfloat16_tEfNS_4arch4Sm80ELb0ELb0ELb1ELb0ELb1ELb0ELb0ELb0ELi2ELi4ELi4ELi4ELb0EEENS1_24CollectiveEpilogueBwdGQAISA_fSD_Li256ELb0ELb1EEENS1_19SingleTileSchedulerILb0ELb0ELb0ELi128EEEEEEEEEvNT_6ParamsE$_ZN4cute3eso3ESOILb1ELb0EJNS_6LayoutINS_5tupleIJNS3_IJNS_1CILi2EEES5_EEEEEENS3_IJNS3_IJNS4_ILi1EEES5_EEEEEEEEiEEC2ERKSB_RKi) ;  /* 0xffff207000007944 */ /* 0x000fea0003c3ffff */
[----:B------:R-:W-:Y:S01]  /*16eb0*/  MOV R4, 0x16f10 ;  /* 0x00016f1000047802 */ /* 0x000fe20000000f00 */
[----:B-1----:R-:W2:Y:S01]  /*16ec0*/  LDL R3, [R1+0x758] ;  /* 0x0007580001037983 */ /* 0x002ea20000100800 */
[----:B------:R-:W-:Y:S01]  /*16ed0*/  IMAD.MOV.U32 R67, RZ, RZ, R25 ;  /* 0x000000ffff437224 */ /* 0x000fe200078e0019 */
[C---:B--2---:R-:W-:Y:S04]  /*16ee0*/  LEA R6, P0, R3.reuse, R60, 0x1 ;  /* 0x0000003c03067211 */ /* 0x044fe800078008ff */
[----:B------:R-:W-:Y:S04]  /*16ef0*/  LEA.HI.X.SX32 R3, R3, R61, 0x1, P0 ;  /* 0x0000003d03037211 */ /* 0x000fe800000f0eff */
[----:B------:R-:W-:Y:S05]  /*16f00*/  CALL.REL.NOINC `($_ZN7cutlass13device_kernelIN5flash19enable_sm80_to_sm89INS1_16FlashAttnBwdSm80INS1_25CollectiveMainloopBwdSm80ILi2ELi2EN4cute5tupleIJNS5_1CILi128EEES8_NS7_ILi64EEEEEENS_10bfloat16_tEfNS_4arch4Sm80ELb0ELb0ELb1ELb0ELb1ELb0ELb0ELb0ELi2ELi4ELi4ELi4ELb0EEENS1_24CollectiveEpilogueBwdGQAISA_fSD_Li256ELb0ELb1EEENS1_19SingleTileSchedulerILb0ELb0ELb0ELi128EEEEEEEEEvNT_6ParamsE$_ZN4cute3eso3ESOILb1ELb0EJNS_6LayoutINS_5tupleIJNS3_IJNS_1CILi2EEES5_EEEEEENS3_IJNS3_IJNS4_ILi1EEES5_EEEEEEEENS_10ViewEngineIPN7cutlass10bfloat16_tEEEEEC2ERKSB_RKSG_) ;  /* 0xffff1f7000007944 */ /* 0x000fea0003c3ffff */
[----:B------:R-:W-:Y:S01]  /*16f10*/  MOV R79, R24 ;  /* 0x00000018004f7202 */ /* 0x000fe20000000f00 */
[----:B------:R2:W5:Y:S01]  /*16f20*/  LDL.64 R10, [R1+0x758] ;  /* 0x00075800010a7983 */ /* 0x0005620000100a00 */
[----:B------:R-:W-:Y:S01]  /*16f30*/  MOV R78, 0x16f60 ;  /* 0x00016f60004e7802 */ /* 0x000fe20000000f00 */
[----:B------:R-:W-:Y:S02]  /*16f40*/  IMAD.MOV.U32 R81, RZ, RZ, R25 ;  /* 0x000000ffff517224 */ /* 0x000fe400078e0019 */
        /* <DEDUP_REMOVED lines=12> */
[----:B------:R-:W-:Y:S05]  /*17010*/  CALL.REL.NOINC `($_ZN7cutlass13device_kernelIN5flash19enable_sm80_to_sm89INS1_16FlashAttnBwdSm80INS1_25CollectiveMainloopBwdSm80ILi2ELi2EN4cute5tupleIJNS5_1CILi128EEES8_NS7_ILi64EEEEEENS_10bfloat16_tEfNS_4arch4Sm80ELb0ELb0ELb1ELb0ELb1ELb0ELb0ELb0ELi2ELi4ELi4ELi4ELb0EEENS1_24CollectiveEpilogueBwdGQAISA_fSD_Li256ELb0ELb1EEENS1_19SingleTileSchedulerILb0ELb0ELb0ELi128EEEEEEEEEvNT_6ParamsE$_ZN4cute3eso3ESOILb1ELb0EJNS_6LayoutINS_5tupleIJNS3_IJNS_1CILi2EEES5_EEEEEENS3_IJNS3_IJNS4_ILi1EEES5_EEEEEEEENS_10ViewEngineIPKfEEEEC2ERKSB_RKSF_) ;  /* 0xffff1e1000007944 */ /* 0x000fea0003c3ffff */
[----:B------:R-:W-:Y:S01]  /*17020*/  MOV R67, R25 ;  /* 0x0000001900437202 */ /* 0x000fe20000000f00 */
[----:B-1----:R1:W5:Y:S01]  /*17030*/  LDL.64 R6, [R1+0x758] ;  /* 0x0007580001067983 */ /* 0x0023620000100a00 */
[----:B------:R-:W-:Y:S03]  /*17040*/  MOV R4, 0x17060 ;  /* 0x0001706000047802 */ /* 0x000fe60000000f00 */
[----:B-1---5:R-:W-:Y:S05]  /*17050*/  CALL.REL.NOINC `($_ZN7cutlass13device_kernelIN5flash19enable_sm80_to_sm89INS1_16FlashAttnBwdSm80INS1_25CollectiveMainloopBwdSm80ILi2ELi2EN4cute5tupleIJNS5_1CILi128EEES8_NS7_ILi64EEEEEENS_10bfloat16_tEfNS_4arch4Sm80ELb0ELb0ELb1ELb0ELb1ELb0ELb0ELb0ELi2ELi4ELi4ELi4ELb0EEENS1_24CollectiveEpilogueBwdGQAISA_fSD_Li256ELb0ELb1EEENS1_19SingleTileSchedulerILb0ELb0ELb0ELi128EEEEEEEEEvNT_6ParamsE$_ZN4cute3eso3ESOILb1ELb0EJNS_6LayoutINS_5tupleIJNS3_IJNS_1CILi1EEENS4_ILi2EEES6_EEEEEENS3_IJNS3_IJS5_S5_S6_EEEEEEEENS_10ViewEngineIPjEEEEC2ERKSB_RKSE_) ;  /* 0xffff1c5000007944 */ /* 0x022fea0003c3ffff */
[----:B-1----:R-:W-:Y:S01]  /*17060*/  MOV R2, R25 ;  /* 0x0000001900027202 */ /* 0x002fe20000000f00 */
[----:B------:R1:W5:Y:S01]  /*17070*/  LDL.64 R14, [R1+0x758] ;  /* 0x00075800010e7983 */ /* 0x0003620000100a00 */
[----:B------:R-:W-:Y:S01]  /*17080*/  MOV R4, 0x170b0 ;  /* 0x000170b000047802 */ /* 0x000fe20000000f00 */
[----:B------:R-:W-:Y:S02]  /*17090*/  IMAD.MOV.U32 R3, RZ, RZ, R11 ;  /* 0x000000ffff037224 */ /* 0x000fe400078e000b */
[----:B-1---5:R-:W-:Y:S05]  /*170a0*/  CALL.REL.NOINC `($_ZN7cutlass13device_kernelIN5flash19enable_sm80_to_sm89INS1_16FlashAttnBwdSm80INS1_25CollectiveMainloopBwdSm80ILi2ELi2EN4cute5tupleIJNS5_1CILi128EEES8_NS7_ILi64EEEEEENS_10bfloat16_tEfNS_4arch4Sm80ELb0ELb0ELb1ELb0ELb1ELb0ELb0ELb0ELi2ELi4ELi4ELi4ELb0EEENS1_24CollectiveEpilogueBwdGQAISA_fSD_Li256ELb0ELb1EEENS1_19SingleTileSchedulerILb0ELb0ELb0ELi128EEEEEEEEEvNT_6ParamsE$_ZN4cute3eso3ESOILb1ELb0EJNS_6LayoutINS_5tupleIJNS3_IJNS_1CILi1EEENS4_ILi2EEEEEEEEENS3_IJNS3_IJS5_S5_EEEEEEEENS_10ViewEngineIPjEEEEC2ERKSB_RKSE_) ;  /* 0xffff1af000007944 */ /* 0x022fea0003c3ffff */
[----:B-1----:R-:W-:Y:S01]  /*170b0*/  MOV R2, R25 ;  /* 0x0000001900027202 */ /* 0x002fe20000000f00 */
[----:B------:R1:W5:Y:S01]  /*170c0*/  LDL.64 R16, [R1+0x758] ;  /* 0x0007580001107983 */ /* 0x0003620000100a00 */
[----:B------:R-:W-:Y:S01]  /*170d0*/  MOV R4, 0x17100 ;  /* 0x0001710000047802 */ /* 0x000fe20000000f00 */
[----:B------:R-:W-:Y:S02]  /*170e0*/  IMAD.MOV.U32 R3, RZ, RZ, R9 ;  /* 0x000000ffff037224 */ /* 0x000fe400078e0009 */
[----:B-1---5:R-:W-:Y:S05]  /*170f0*/  CALL.REL.NOINC `($_ZN7cutlass13device_kernelIN5flash19enable_sm80_to_sm89INS1_16FlashAttnBwdSm80INS1_25CollectiveMainloopBwdSm80ILi2ELi2EN4cute5tupleIJNS5_1CILi128EEES8_NS7_ILi64EEEEEENS_10bfloat16_tEfNS_4arch4Sm80ELb0ELb0ELb1ELb0ELb1ELb0ELb0ELb0ELi2ELi4ELi4ELi4ELb0EEENS1_24CollectiveEpilogueBwdGQAISA_fSD_Li256ELb0ELb1EEENS1_19SingleTileSchedulerILb0ELb0ELb0ELi128EEEEEEEEEvNT_6ParamsE$_ZN4cute3eso3ESOILb1ELb0EJNS_6LayoutINS_5tupleIJNS3_IJNS_1CILi2EEES5_EEEEEENS3_IJNS3_IJNS4_ILi1EEES5_EEEEEEEENS_10ViewEngineIPfEEEEC2ERKSB_RKSE_) ;  /* 0xffff1dd000007944 */ /* 0x022fea0003c3ffff */
[----:B-1----:R-:W-:Y:S01]  /*17100*/  MOV R2, R25 ;  /* 0x0000001900027202 */ /* 0x002fe20000000f00 */
[----:B------:R1:W5:Y:S01]  /*17110*/  LDL.64 R62, [R1+0x758] ;  /* 0x00075800013e7983 */ /* 0x0003620000100a00 */
[----:B------:R-:W-:Y:S01]  /*17120*/  MOV R4, 0x17150 ;  /* 0x0001715000047802 */ /* 0x000fe20000000f00 */
[----:B------:R-:W-:Y:S02]  /*17130*/  IMAD.MOV.U32 R3, RZ, RZ, R7 ;  /* 0x000000ffff037224 */ /* 0x000fe400078e0007 */
[----:B-1---5:R-:W-:Y:S05]  /*17140*/  CALL.REL.NOINC `($_ZN7cutlass13device_kernelIN5flash19enable_sm80_to_sm89INS1_16FlashAttnBwdSm80INS1_25CollectiveMainloopBwdSm80ILi2ELi2EN4cute5tupleIJNS5_1CILi128EEES8_NS7_ILi64EEEEEENS_10bfloat16_tEfNS_4arch4Sm80ELb0ELb0ELb1ELb0ELb1ELb0ELb0ELb0ELi2ELi4ELi4ELi4ELb0EEENS1_24CollectiveEpilogueBwdGQAISA_fSD_Li256ELb0ELb1EEENS1_19SingleTileSchedulerILb0ELb0ELb0ELi128EEEEEEEEEvNT_6ParamsE$_ZN4cute3eso3ESOILb1ELb0EJNS_6LayoutINS_5tupleIJNS3_IJNS_1CILi2EEES5_EEEEEENS3_IJNS3_IJNS4_ILi1EEES5_EEEEEEEENS_10ViewEngineIPKfEEEEC2ERKSB_RKSF_) ;  /* 0xffff1ce000007944 */ /* 0x022fea0003c3ffff */
        /* <DEDUP_REMOVED lines=24> */
[----:B-1----:R-:W-:Y:S05]  /*172d0*/  CALL.REL.NOINC `($_ZN7cutlass13device_kernelIN5flash19enable_sm80_to_sm89INS1_16FlashAttnBwdSm80INS1_25CollectiveMainloopBwdSm80ILi2ELi2EN4cute5tupleIJNS5_1CILi128EEES8_NS7_ILi64EEEEEENS_10bfloat16_tEfNS_4arch4Sm80ELb0ELb0ELb1ELb0ELb1ELb0ELb0ELb0ELi2ELi4ELi4ELi4ELb0EEENS1_24CollectiveEpilogueBwdGQAISA_fSD_Li256ELb0ELb1EEENS1_19SingleTileSchedulerILb0ELb0ELb0ELi128EEEEEEEEEvNT_6ParamsE$_ZN4cute3eso3ESOILb1ELb0EJNS_10UnderscoreEiiEEC2ERKS2_RKiS7_) ;  /* 0xfffefbe000007944 */ /* 0x002fea0003c3ffff */
        /* <DEDUP_REMOVED lines=642> */
[----:B------:R-:W-:Y:S02]  /*19b00*/  MOV R3, 0x1 ;  /* 0x0000000100037802 */ /* 0x000fe40000000f00 */
        /* <DEDUP_REMOVED lines=18> */
.L_x_1119:
        /* <DEDUP_REMOVED lines=771> */
.L_x_1120:
        /* <DEDUP_REMOVED lines=222> */
[----:B------:R-:W-:Y:S05]  /*1da40*/  CALL.REL.NOINC `($_ZN7cutlass13device_kernelIN5flash19enable_sm80_to_sm89INS1_16FlashAttnBwdSm80INS1_25CollectiveMainloopBwdSm80ILi2ELi2EN4cute5tupleIJNS5_1CILi128EEES8_NS7_ILi64EEEEEENS_10bfloat16_tEfNS_4arch4Sm80ELb0ELb0ELb1ELb0ELb1ELb0ELb0ELb0ELi2ELi4ELi4ELi4ELb0EEENS1_24CollectiveEpilogueBwdGQAISA_fSD_Li256ELb0ELb1EEENS1_19SingleTileSchedulerILb0ELb0ELb0ELi128EEEEEEEEEvNT_6ParamsE$_ZN4cute3eso3ESOILb1ELb0EJNS_10UnderscoreES2_iEEC2ERKS2_S5_RKi) ;  /* 0xfffe93f000007944 */ /* 0x000fea0003c3ffff */
        /* <DEDUP_REMOVED lines=37> */
.L_x_1121:
        /* <DEDUP_REMOVED lines=220> */
[----:B-----5:R-:W-:Y:S05]  /*1ea60*/  CALL.REL.NOINC `($_ZN7cutlass13device_kernelIN5flash19enable_sm80_to_sm89INS1_16FlashAttnBwdSm80INS1_25CollectiveMainloopBwdSm80ILi2ELi2EN4cute5tupleIJNS5_1CILi128EEES8_NS7_ILi64EEEEEENS_10bfloat16_tEfNS_4arch4Sm80ELb0ELb0ELb1ELb0ELb1ELb0ELb0ELb0ELi2ELi4ELi4ELi4ELb0EEENS1_24CollectiveEpilogueBwdGQAISA_fSD_Li256ELb0ELb1EEENS1_19SingleTileSchedulerILb0ELb0ELb0ELi128EEEEEEEEEvNT_6ParamsE$_ZN4cute8smem_ptrIPfECI1NS_12iter_adaptorIS1_S2_EEES1_) ;  /* 0xfffec05000007944 */ /* 0x020fea0003c3ffff */
[----:B-1----:R1:W5:Y:S01]  /*1ea70*/  LDL.64 R2, [R1+0x758] ;  /* 0x0007580001027983 */ /* 0x0023620000100a00 */
[----:B------:R-:W-:-:S03]  /*1ea80*/  MOV R8, 0x1eaa0 ;  /* 0x0001eaa000087802 */ /* 0x000fc60000000f00 */
[----:B-1---5:R-:W-:Y:S05]  /*1ea90*/  CALL.REL.NOINC `($_ZN7cutlass13device_kernelIN5flash19enable_sm80_to_sm89INS1_16FlashAttnBwdSm80INS1_25CollectiveMainloopBwdSm80ILi2ELi2EN4cute5tupleIJNS5_1CILi128EEES8_NS7_ILi64EEEEEENS_10bfloat16_tEfNS_4arch4Sm80ELb0ELb0ELb1ELb0ELb1ELb0ELb0ELb0ELi2ELi4ELi4ELi4ELb0EEENS1_24CollectiveEpilogueBwdGQAISA_fSD_Li256ELb0ELb1EEENS1_19SingleTileSchedulerILb0ELb0ELb0ELi128EEEEEEEEEvNT_6ParamsE$_ZN4cute3eso3ESOILb1ELb0EJNS_6LayoutINS_5tupleIJNS3_IJNS_1CILi2EEES5_EEEEEENS3_IJNS3_IJNS4_ILi8EEENS4_ILi64EEEEEEEEEEENS_10ViewEngineINS_8smem_ptrIPfEEEEEEC2ERKSC_RKSH_) ;  /* 0xfffea4c000007944 */ /* 0x022fea0003c3ffff */
[----:B------:R2:W-:Y:S04]  /*1eaa0*/  STL.128 [R1+0xa40], RZ ;  /* 0x000a40ff01007387 */ /* 0x0005e80000100c00 */
[----:B-1----:R-:W3:Y:S01]  /*1eab0*/  LDL.64 R6, [R26+0x28] ;  /* 0x000028001a067983 */ /* 0x002ee20000100a00 */
[----:B------:R-:W-:-:S03]  /*1eac0*/  ULDC.64 UR4, c[0x0][0x118] ;  /* 0x0000460000047ab9 */ /* 0x000fc60000000a00 */
[----:B------:R2:W5:Y:S01]  /*1ead0*/  LDL.64 R12, [R26+0x58] ;  /* 0x000058001a0c7983 */ /* 0x0005620000100a00 */
[----:B------:R-:W-:-:S03]  /*1eae0*/  IADD3 R16, P0, R41, 0x2f0, RZ ;  /* 0x000002f029107810 */ /* 0x000fc60007f1e0ff */
[----:B---3--:R2:W5:Y:S01]  /*1eaf0*/  LD.E R3, [R6.64] ;  /* 0x0000000406037980 */ /* 0x008562000c101900 */
[----:B------:R-:W-:Y:S01]  /*1eb00*/  IMAD.MOV.U32 R2, RZ, RZ, R25 ;  /* 0x000000ffff027224 */ /* 0x000fe200078e0019 */
[----:B------:R-:W-:Y:S01]  /*1eb10*/  MOV R10, 0x1eb40 ;  /* 0x0001eb40000a7802 */ /* 0x000fe20000000f00 */
[----:B------:R-:W-:Y:S02]  /*1eb20*/  IMAD.X R5, RZ, RZ, R40, P0 ;  /* 0x000000ffff057224 */ /* 0x000fe400000e0628 */
[----:B--2--5:R-:W-:Y:S05]  /*1eb30*/  CALL.REL.NOINC `($_ZN7cutlass13device_kernelIN5flash19enable_sm80_to_sm89INS1_16FlashAttnBwdSm80INS1_25CollectiveMainloopBwdSm80ILi2ELi2EN4cute5tupleIJNS5_1CILi128EEES8_NS7_ILi64EEEEEENS_10bfloat16_tEfNS_4arch4Sm80ELb0ELb0ELb1ELb0ELb1ELb0ELb0ELb0ELi2ELi4ELi4ELi4ELb0EEENS1_24CollectiveEpilogueBwdGQAISA_fSD_Li256ELb0ELb1EEENS1_19SingleTileSchedulerILb0ELb0ELb0ELi128EEEEEEEEEvNT_6ParamsE$_ZN4cute3eso3ESOILb1ELb0EJNS_10UnderscoreEiEEC2ERKS2_RKi) ;  /* 0xfffe834000007944 */ /* 0x024fea0003c3ffff */
[----:B-1----:R-:W2:Y:S01]  /*1eb40*/  LDL R3, [R1+0x758] ;  /* 0x0007580001037983 */ /* 0x002ea20000100800 */
[----:B------:R-:W-:Y:S02]  /*1eb50*/  MOV R6, 0x1eb80 ;  /* 0x0001eb8000067802 */ /* 0x000fe40000000f00 */
[----:B--2---:R-:W-:Y:S02]  /*1eb60*/  SHF.L.U32 R3, R3, 0x7, RZ ;  /* 0x0000000703037819 */ /* 0x004fe400000006ff */
[----:B------:R-:W-:Y:S05]  /*1eb70*/  CALL.REL.NOINC `($_ZN7cutlass13device_kernelIN5flash19enable_sm80_to_sm89INS1_16FlashAttnBwdSm80INS1_25CollectiveMainloopBwdSm80ILi2ELi2EN4cute5tupleIJNS5_1CILi128EEES8_NS7_ILi64EEEEEENS_10bfloat16_tEfNS_4arch4Sm80ELb0ELb0ELb1ELb0ELb1ELb0ELb0ELb0ELi2ELi4ELi4ELi4ELb0EEENS1_24CollectiveEpilogueBwdGQAISA_fSD_Li256ELb0ELb1EEENS1_19SingleTileSchedulerILb0ELb0ELb0ELi128EEEEEEEEEvNT_6ParamsE$_ZN4cute3eso3ESOILb1ELb0EJNS_6LayoutINS_5tupleIJNS3_IJNS_1CILi2EEES5_EEEEEENS3_IJNS3_IJNS4_ILi8EEENS4_ILi64EEEEEEEEEEEiEEC2ERKSC_RKi) ;  /* 0xfffea42000007944 */ /* 0x000fea0003c3ffff */
[----:B------:R-:W-:Y:S01]  /*1eb80*/  ULDC.64 UR4, c[0x0][0x118] ;  /* 0x0000460000047ab9 */ /* 0x000fe20000000a00 */
[----:B-1----:R-:W2:Y:S04]  /*1eb90*/  LDL R2, [R1+0x758] ;  /* 0x0007580001027983 */ /* 0x002ea80000100800 */
[----:B------:R-:W2:Y:S01]  /*1eba0*/  LD.E.64 R12, [R12.64] ;  /* 0x000000040c0c7980 */ /* 0x000ea2000c101b00 */
[----:B------:R-:W-:-:S02]  /*1ebb0*/  MOV R6, R25 ;  /* 0x0000001900067202 */ /* 0x000fc40000000f00 */
[----:B------:R-:W-:Y:S01]  /*1ebc0*/  MOV R8, 0x1ebf0 ;  /* 0x0001ebf000087802 */ /* 0x000fe20000000f00 */
[----:B--2---:R-:W-:-:S04]  /*1ebd0*/  IMAD.WIDE R2, R2, 0x4, R12 ;  /* 0x0000000402027825 */ /* 0x004fc800078e020c */
[----:B------:R-:W-:Y:S05]  /*1ebe0*/  CALL.REL.NOINC `($_ZN7cutlass13device_kernelIN5flash19enable_sm80_to_sm89INS1_16FlashAttnBwdSm80INS1_25CollectiveMainloopBwdSm80ILi2ELi2EN4cute5tupleIJNS5_1CILi128EEES8_NS7_ILi64EEEEEENS_10bfloat16_tEfNS_4arch4Sm80ELb0ELb0ELb1ELb0ELb1ELb0ELb0ELb0ELi2ELi4ELi4ELi4ELb0EEENS1_24CollectiveEpilogueBwdGQAISA_fSD_Li256ELb0ELb1EEENS1_19SingleTileSchedulerILb0ELb0ELb0ELi128EEEEEEEEEvNT_6ParamsE$_ZN4cute8smem_ptrIPfECI1NS_12iter_adaptorIS1_S2_EEES1_) ;  /* 0xfffebed000007944 */ /* 0x000fea0003c3ffff */
[----:B-1----:R1:W5:Y:S01]  /*1ebf0*/  LDL.64 R2, [R1+0x758] ;  /* 0x0007580001027983 */ /* 0x0023620000100a00 */
[----:B------:R-:W-:-:S03]  /*1ec00*/  MOV R8, 0x1ec20 ;  /* 0x0001ec2000087802 */ /* 0x000fc60000000f00 */
[----:B-1---5:R-:W-:Y:S05]  /*1ec10*/  CALL.REL.NOINC `($_ZN7cutlass13device_kernelIN5flash19enable_sm80_to_sm89INS1_16FlashAttnBwdSm80INS1_25CollectiveMainloopBwdSm80ILi2ELi2EN4cute5tupleIJNS5_1CILi128EEES8_NS7_ILi64EEEEEENS_10bfloat16_tEfNS_4arch4Sm80ELb0ELb0ELb1ELb0ELb1ELb0ELb0ELb0ELi2ELi4ELi4ELi4ELb0EEENS1_24CollectiveEpilogueBwdGQAISA_fSD_Li256ELb0ELb1EEENS1_19SingleTileSchedulerILb0ELb0ELb0ELi128EEEEEEEEEvNT_6ParamsE$_ZN4cute3eso3ESOILb1ELb0EJNS_6LayoutINS_5tupleIJNS3_IJNS_1CILi2EEES5_EEEEEENS3_IJNS3_IJNS4_ILi8EEENS4_ILi64EEEEEEEEEEENS_10ViewEngineINS_8smem_ptrIPfEEEEEEC2ERKSC_RKSH_) ;  /* 0xfffea34000007944 */ /* 0x022fea0003c3ffff */
[----:B-1----:R1:W5:Y:S01]  /*1ec20*/  LDL.64 R2, [R1+0x758] ;  /* 0x0007580001027983 */ /* 0x0023620000100a00 */
[----:B------:R-:W-:Y:S02]  /*1ec30*/  MOV R9, R5 ;  /* 0x0000000500097202 */ /* 0x000fe40000000f00 */
[----:B------:R-:W-:Y:S02]  /*1ec40*/  MOV R6, 0x1ec60 ;  /* 0x0001ec6000067802 */ /* 0x000fe40000000f00 */
[----:B-1---5:R-:W-:Y:S05]  /*1ec50*/  CALL.REL.NOINC `($_ZN7cutlass13device_kernelIN5flash19enable_sm80_to_sm89INS1_16FlashAttnBwdSm80INS1_25CollectiveMainloopBwdSm80ILi2ELi2EN4cute5tupleIJNS5_1CILi128EEES8_NS7_ILi64EEEEEENS_10bfloat16_tEfNS_4arch4Sm80ELb0ELb0ELb1ELb0ELb1ELb0ELb0ELb0ELi2ELi4ELi4ELi4ELb0EEENS1_24CollectiveEpilogueBwdGQAISA_fSD_Li256ELb0ELb1EEENS1_19SingleTileSchedulerILb0ELb0ELb0ELi128EEEEEEEEEvNT_6ParamsE$_ZN4cute3eso3ESOILb1ELb0EJNS_6LayoutINS_5tupleIJNS_1CILi1EEENS4_ILi4EEEEEENS3_IJNS4_ILi0EEES5_EEEEENS_10ViewEngineIPfEEEEC2ERKSA_RKSD_) ;  /* 0xfffeb2a000007944 */ /* 0x022fea0003c3ffff */
[----:B------:R2:W5:Y:S01]  /*1ec60*/  LDL.64 R12, [R1+0x758] ;  /* 0x00075800010c7983 */ /* 0x0005620000100a00 */
[----:B-1----:R-:W-:Y:S02]  /*1ec70*/  MOV R9, R3 ;  /* 0x0000000300097202 */ /* 0x002fe40000000f00 */
[----:B------:R-:W-:Y:S02]  /*1ec80*/  MOV R6, 0x1eca0 ;  /* 0x0001eca000067802 */ /* 0x000fe40000000f00 */
[----:B--2--5:R-:W-:Y:S05]  /*1ec90*/  CALL.REL.NOINC `($_ZN7cutlass13device_kernelIN5flash19enable_sm80_to_sm89INS1_16FlashAttnBwdSm80INS1_25CollectiveMainloopBwdSm80ILi2ELi2EN4cute5tupleIJNS5_1CILi128EEES8_NS7_ILi64EEEEEENS_10bfloat16_tEfNS_4arch4Sm80ELb0ELb0ELb1ELb0ELb1ELb0ELb0ELb0ELi2ELi4ELi4ELi4ELb0EEENS1_24CollectiveEpilogueBwdGQAISA_fSD_Li256ELb0ELb1EEENS1_19SingleTileSchedulerILb0ELb0ELb0ELi128EEEEEEEEEvNT_6ParamsE$_ZN4cute3eso3ESOILb1ELb0EJNS_6LayoutINS_5tupleIJNS_1CILi1EEENS3_IJNS4_ILi2EEES6_EEEEEENS3_IJNS4_ILi0EEENS3_IJNS4_ILi8EEENS4_ILi64EEEEEEEEEEENS_10ViewEngineINS_8smem_ptrIPfEEEEEEC2ERKSE_RKSJ_) ;  /* 0xfffeb20000007944 */ /* 0x024fea0003c3ffff */
[----:B-1----:R1:W5:Y:S01]  /*1eca0*/  LDL.64 R2, [R1+0x758] ;  /* 0x0007580001027983 */ /* 0x0023620000100a00 */
[----:B------:R-:W-:Y:S02]  /*1ecb0*/  MOV R6, R25 ;  /* 0x0000001900067202 */ /* 0x000fe40000000f00 */
[----:B------:R-:W-:-:S02]  /*1ecc0*/  MOV R8, 0x1ece0 ;  /* 0x0001ece000087802 */ /* 0x000fc40000000f00 */
[----:B-1---5:R-:W-:Y:S05]  /*1ecd0*/  CALL.REL.NOINC `($_ZN7cutlass13device_kernelIN5flash19enable_sm80_to_sm89INS1_16FlashAttnBwdSm80INS1_25CollectiveMainloopBwdSm80ILi2ELi2EN4cute5tupleIJNS5_1CILi128EEES8_NS7_ILi64EEEEEENS_10bfloat16_tEfNS_4arch4Sm80ELb0ELb0ELb1ELb0ELb1ELb0ELb0ELb0ELi2ELi4ELi4ELi4ELb0EEENS1_24CollectiveEpilogueBwdGQAISA_fSD_Li256ELb0ELb1EEENS1_19SingleTileSchedulerILb0ELb0ELb0ELi128EEEEEEEEEvNT_6ParamsE$_ZN4cute8smem_ptrIPfECI1NS_12iter_adaptorIS1_S2_EEES1_) ;  /* 0xfffebde000007944 */ /* 0x022fea0003c3ffff */
[----:B-1----:R1:W5:Y:S01]  /*1ece0*/  LDL.64 R2, [R1+0x758] ;  /* 0x0007580001027983 */ /* 0x0023620000100a00 */
[----:B------:R-:W-:-:S03]  /*1ecf0*/  MOV R8, 0x1ed10 ;  /* 0x0001ed1000087802 */ /* 0x000fc60000000f00 */
[----:B-1---5:R-:W-:Y:S05]  /*1ed00*/  CALL.REL.NOINC `($_ZN7cutlass13device_kernelIN5flash19enable_sm80_to_sm89INS1_16FlashAttnBwdSm80INS1_25CollectiveMainloopBwdSm80ILi2ELi2EN4cute5tupleIJNS5_1CILi128EEES8_NS7_ILi64EEEEEENS_10bfloat16_tEfNS_4arch4Sm80ELb0ELb0ELb1ELb0ELb1ELb0ELb0ELb0ELi2ELi4ELi4ELi4ELb0EEENS1_24CollectiveEpilogueBwdGQAISA_fSD_Li256ELb0ELb1EEENS1_19SingleTileSchedulerILb0ELb0ELb0ELi128EEEEEEEEEvNT_6ParamsE$_ZN4cute3eso3ESOILb1ELb0EJNS_6LayoutINS_5tupleIJNS3_IJNS_1CILi2EEES5_EEEEEENS3_IJNS3_IJNS4_ILi8EEENS4_ILi64EEEEEEEEEEENS_10ViewEngineINS_8smem_ptrIPfEEEEEEC2ERKSC_RKSH_) ;  /* 0xfffea25000007944 */ /* 0x022fea0003c3ffff */
[----:B------:R2:W5:Y:S01]  /*1ed10*/  LDL.64 R10, [R1+0x758] ;  /* 0x00075800010a7983 */ /* 0x0005620000100a00 */
[----:B-1----:R-:W-:-:S03]  /*1ed20*/  MOV R6, 0x1ed40 ;  /* 0x0001ed4000067802 */ /* 0x002fc60000000f00 */
[----:B--2--5:R-:W-:Y:S05]  /*1ed30*/  CALL.REL.NOINC `($_ZN7cutlass13device_kernelIN5flash19enable_sm80_to_sm89INS1_16FlashAttnBwdSm80INS1_25CollectiveMainloopBwdSm80ILi2ELi2EN4cute5tupleIJNS5_1CILi128EEES8_NS7_ILi64EEEEEENS_10bfloat16_tEfNS_4arch4Sm80ELb0ELb0ELb1ELb0ELb1ELb0ELb0ELb0ELi2ELi4ELi4ELi4ELb0EEENS1_24CollectiveEpilogueBwdGQAISA_fSD_Li256ELb0ELb1EEENS1_19SingleTileSchedulerILb0ELb0ELb0ELi128EEEEEEEEEvNT_6ParamsE$_ZN4cute3eso3ESOILb1ELb0EJNS_6LayoutINS_5tupleIJNS_1CILi4EEEEEENS3_IJNS4_ILi1EEEEEEEENS_10ViewEngineIPfEEEEC2ERKS9_RKSC_) ;  /* 0xfffeb22000007944 */ /* 0x024fea0003c3ffff */
[----:B------:R-:W-:Y:S01]  /*1ed40*/  ULDC.64 UR4, c[0x0][0x118] ;  /* 0x0000460000047ab9 */ /* 0x000fe20000000a00 */
[----:B-1----:R-:W2:Y:S04]  /*1ed50*/  LDL.64 R12, [R1+0x758] ;  /* 0x00075800010c7983 */ /* 0x002ea80000100a00 */
[----:B------:R-:W2:Y:S04]  /*1ed60*/  LD.E R5, [R10.64] ;  /* 0x000000040a057980 */ /* 0x000ea8000c101900 */
[----:B--2---:R1:W-:Y:S04]  /*1ed70*/  ST.E [R12.64], R5 ;  /* 0x000000050c007985 */ /* 0x0043e8000c101904 */
[----:B------:R-:W2:Y:S04]  /*1ed80*/  LD.E R3, [R10.64+0x20] ;  /* 0x000020040a037980 */ /* 0x000ea8000c101900 */
[----:B--2---:R2:W-:Y:S04]  /*1ed90*/  ST.E [R12.64+0x4], R3 ;  /* 0x000004030c007985 */ /* 0x0045e8000c101904 */
[----:B------:R-:W3:Y:S04]  /*1eda0*/  LD.E R2, [R10.64+0x100] ;  /* 0x000100040a027980 */ /* 0x000ee8000c101900 */
[----:B---3--:R-:W-:Y:S04]  /*1edb0*/  ST.E [R12.64+0x8], R2 ;  /* 0x000008020c007985 */ /* 0x008fe8000c101904 */
[----:B------:R-:W3:Y:S04]  /*1edc0*/  LD.E R15, [R10.64+0x120] ;  /* 0x000120040a0f7980 */ /* 0x000ee8000c101900 */
[----:B---3--:R3:W-:Y:S04]  /*1edd0*/  ST.E [R12.64+0xc], R15 ;  /* 0x00000c0f0c007985 */ /* 0x0087e8000c101904 */
[----:B------:R-:W4:Y:S04]  /*1ede0*/  LDL.64 R66, [R26+0x60] ;  /* 0x000060001a427983 */ /* 0x000f280000100a00 */
[----:B------:R-:W5:Y:S04]  /*1edf0*/  LDL R9, [R4+0x4] ;  /* 0x0000040004097983 */ /* 0x000f680000100800 */
[----:B------:R-:W5:Y:S04]  /*1ee00*/  LDL R7, [R4+0xc] ;  /* 0x00000c0004077983 */ /* 0x000f680000100800 */
[----:B-1----:R-:W5:Y:S04]  /*1ee10*/  LDL R5, [R4+0x14] ;  /* 0x0000140004057983 */ /* 0x002f680000100800 */
[----:B--2---:R-:W2:Y:S04]  /*1ee20*/  LDL R3, [R4+0x18] ;  /* 0x0000180004037983 */ /* 0x004ea80000100800 */
[----:B------:R-:W2:Y:S04]  /*1ee30*/  LDL R107, [R4+0x54] ;  /* 0x00005400046b7983 */ /* 0x000ea80000100800 */
[----:B------:R-:W2:Y:S04]  /*1ee40*/  LDL R71, [R4+0x9c] ;  /* 0x00009c0004477983 */ /* 0x000ea80000100800 */
[----:B------:R-:W2:Y:S04]  /*1ee50*/  LDL R64, [R4] ;  /* 0x0000000004407983 */ /* 0x000ea80000100800 */
        /* <DEDUP_REMOVED lines=58> */
[C---:B--2---:R-:W-:Y:S01]  /*1f200*/  FMUL.FTZ R52, R66.reuse, R3 ;  /* 0x0000000342347220 */ /* 0x044fe20000410000 */
[----:B------:R-:W2:Y:S04]  /*1f210*/  LDL R7, [R4+0xec] ;  /* 0x0000ec0004077983 */ /* 0x000ea80000100800 */
[----:B------:R-:W2:Y:S04]  /*1f220*/  LDL R5, [R4+0xf4] ;  /* 0x0000f40004057983 */ /* 0x000ea80000100800 */
[----:B------:R-:W2:Y:S01]  /*1f230*/  LDL R3, [R4+0xf8] ;  /* 0x0000f80004037983 */ /* 0x000ea20000100800 */
[----:B------:R-:W-:-:S02]  /*1f240*/  FMUL.FTZ R107, R66, R107 ;  /* 0x0000006b426b7220 */ /* 0x000fc40000410000 */
[----:B------:R-:W-:-:S04]  /*1f250*/  FMUL.FTZ R71, R66, R71 ;  /* 0x0000004742477220 */ /* 0x000fc80000410000 */
[----:B------:R-:W1:Y:S08]  /*1f260*/  MUFU.TANH R107, R107 ;  /* 0x0000006b006b7308 */ /* 0x000e700000002400 */
[----:B------:R-:W1:Y:S01]  /*1f270*/  MUFU.TANH R71, R71 ;  /* 0x0000004700477308 */ /* 0x000e620000002400 */
[----:B------:R-:W-:Y:S02]  /*1f280*/  FMUL.FTZ R64, R64, R66 ;  /* 0x0000004240407220 */ /* 0x000fe40000410000 */
[----:B------:R-:W-:-:S02]  /*1f290*/  FMUL.FTZ R60, R66, R60 ;  /* 0x0000003c423c7220 */ /* 0x000fc40000410000 */
[C---:B------:R-:W-:Y:S02]  /*1f2a0*/  FMUL.FTZ R56, R66.reuse, R56 ;  /* 0x0000003842387220 */ /* 0x040fe40000410000 */
[C---:B------:R-:W-:Y:S02]  /*1f2b0*/  FMUL.FTZ R50, R66.reuse, R50 ;  /* 0x0000003242327220 */ /* 0x040fe40000410000 */
[C---:B------:R-:W-:Y:S02]  /*1f2c0*/  FMUL.FTZ R48, R66.reuse, R48 ;  /* 0x0000003042307220 */ /* 0x040fe40000410000 */
[C---:B------:R-:W-:Y:S02]  /*1f2d0*/  FMUL.FTZ R44, R66.reuse, R44 ;  /* 0x0000002c422c7220 */ /* 0x040fe40000410000 */
[C---:B------:R-:W-:Y:S02]  /*1f2e0*/  FMUL.FTZ R14, R66.reuse, R14 ;  /* 0x0000000e420e7220 */ /* 0x040fe40000410000 */
[----:B---3--:R-:W-:-:S02]  /*1f2f0*/  FMUL.FTZ R12, R66, R12 ;  /* 0x0000000c420c7220 */ /* 0x008fc40000410000 */
        /* <DEDUP_REMOVED lines=26> */
[C---:B----4-:R-:W-:Y:S02]  /*1f4a0*/  FMUL.FTZ R67, R66.reuse, R67 ;  /* 0x0000004342437220 */ /* 0x050fe40000410000 */
        /* <DEDUP_REMOVED lines=80> */
[----:B------:R-:W1:Y:S08]  /*1f9b0*/  MUFU.TANH R3, R3 ;  /* 0x0000000300037308 */ /* 0x000e700000002400 */
[----:B----4-:R-:W4:Y:S01]  /*1f9c0*/  MUFU.TANH R71, R2 ;  /* 0x0000000200477308 */ /* 0x010f220000002400 */
[----:B------:R-:W-:-:S02]  /*1f9d0*/  FMUL.FTZ R81, R66, R81 ;  /* 0x0000005142517220 */ /* 0x000fc40000410000 */
        /* <DEDUP_REMOVED lines=61> */
[----:B------:R-:W-:Y:S04]  /*1fdb0*/  STL [R4+0xf8], R3 ;  /* 0x0000f80304007387 */ /* 0x000fe80000100800 */
[----:B----4-:R-:W-:Y:S01]  /*1fdc0*/  STL [R4+0xfc], R71 ;  /* 0x0000fc4704007387 */ /* 0x010fe20000100800 */
[----:B------:R-:W-:-:S03]  /*1fdd0*/  MOV R6, 0x1fe50 ;  /* 0x0001fe5000067802 */ /* 0x000fc60000000f00 */
[----:B---3--:R1:W-:Y:S04]  /*1fde0*/  STL [R4+0x18], R52 ;  /* 0x0000183404007387 */ /* 0x0083e80000100800 */
[----:B------:R2:W-:Y:S04]  /*1fdf0*/  STL [R4+0x88], R81 ;  /* 0x0000885104007387 */ /* 0x0005e80000100800 */
[----:B------:R3:W-:Y:S01]  /*1fe00*/  STL [R4+0xc0], R53 ;  /* 0x0000c03504007387 */ /* 0x0007e20000100800 */
[----:B-1----:R-:W-:Y:S02]  /*1fe10*/  MOV R52, R46 ;  /* 0x0000002e00347202 */ /* 0x002fe40000000f00 */
[----:B--2---:R-:W-:-:S02]  /*1fe20*/  MOV R81, R25 ;  /* 0x0000001900517202 */ /* 0x004fc40000000f00 */
[----:B---3--:R-:W-:Y:S02]  /*1fe30*/  MOV R53, R47 ;  /* 0x0000002f00357202 */ /* 0x008fe40000000f00 */
[----:B------:R-:W-:Y:S05]  /*1fe40*/  CALL.REL.NOINC `($_ZN7cutlass13device_kernelIN5flash19enable_sm80_to_sm89INS1_16FlashAttnBwdSm80INS1_25CollectiveMainloopBwdSm80ILi2ELi2EN4cute5tupleIJNS5_1CILi128EEES8_NS7_ILi64EEEEEENS_10bfloat16_tEfNS_4arch4Sm80ELb0ELb0ELb1ELb0ELb1ELb0ELb0ELb0ELi2ELi4ELi4ELi4ELb0EEENS1_24CollectiveEpilogueBwdGQAISA_fSD_Li256ELb0ELb1EEENS1_19SingleTileSchedulerILb0ELb0ELb0ELi128EEEEEEEEEvNT_6ParamsE$_ZN4cute3eso3ESOILb1ELb0EJNS_6LayoutINS_5tupleIJNS3_IJNS_1CILi2EEES5_EEENS3_IJS5_NS4_ILi8EEEEEEEEENS3_IJNS3_IJS5_NS4_ILi4EEEEEENS3_IJNS4_ILi1EEES7_EEEEEEEENS_10ViewEngineIPfEEEEC2ERKSF_RKSI_) ;  /* 0xfffe926000007944 */ /* 0x000fea0003c3ffff */
        /* <DEDUP_REMOVED lines=148> */
[----:B-1---5:R-:W-:Y:S05]  /*20790*/  CALL.REL.NOINC `($_ZN7cutlass13device_kernelIN5flash19enable_sm80_to_sm89INS1_16FlashAttnBwdSm80INS1_25CollectiveMainloopBwdSm80ILi2ELi2EN4cute5tupleIJNS5_1CILi128EEES8_NS7_ILi64EEEEEENS_10bfloat16_tEfNS_4arch4Sm80ELb0ELb0ELb1ELb0ELb1ELb0ELb0ELb0ELi2ELi4ELi4ELi4ELb0EEENS1_24CollectiveEpilogueBwdGQAISA_fSD_Li256ELb0ELb1EEENS1_19SingleTileSchedulerILb0ELb0ELb0ELi128EEEEEEEEEvNT_6ParamsE$_ZZN5flash25CollectiveMainloopBwdSm80ILi2ELi2EN4cute5tupleIJNS1_1CILi128EEES4_NS3_ILi64EEEEEEN7cutlass10bfloat16_tEfNS7_4arch4Sm80ELb0ELb0ELb1ELb0ELb1ELb0ELb0ELb0ELi2ELi4ELi4ELi4ELb0EE3mmaINS_16FlashAttnBwdSm80ISB_NS_24CollectiveEpilogueBwdGQAIS6_fSA_Li256ELb0ELb1EEENS_19SingleTileSchedulerILb0ELb0ELb0ELi128EEEE13SharedStorageENS1_6TensorINS1_11ArrayEngineIfLm32EEENS1_6LayoutINS2_IJNS2_IJNS3_ILi2EEESO_EEESO_NS3_ILi4EEEEEENS2_IJNS2_IJNS3_ILi1EEESO_EEESQ_NS3_ILi8EEEEEEEEEEEEbRKNSB_6ParamsERT0_S12_iNS2_IJiiiEEERT_ENKUlRT_iE_clINSK_INSL_IfLm64EEENSN_INS2_IJSP_SO_SU_EEESV_EEEEEEDaS17_i) ;  /* 0xfffef4a000007944 */ /* 0x022fea0003c3ffff */
[----:B------:R-:W-:Y:S02]  /*207a0*/  MOV R10, RZ ;  /* 0x000000ff000a7202 */ /* 0x000fe40000000f00 */
.L_x_1123:
[----:B-1----:R-:W-:-:S05]  /*207b0*/  MOV R2, 0x207d0 ;  /* 0x000207d000027802 */ /* 0x002fca0000000f00 */
[----:B--2---:R-:W-:Y:S05]  /*207c0*/  CALL.REL.NOINC `($_ZN7cutlass13device_kernelIN5flash19enable_sm80_to_sm89INS1_16FlashAttnBwdSm80INS1_25CollectiveMainloopBwdSm80ILi2ELi2EN4cute5tupleIJNS5_1CILi128EEES8_NS7_ILi64EEEEEENS_10bfloat16_tEfNS_4arch4Sm80ELb0ELb0ELb1ELb0ELb1ELb0ELb0ELb0ELi2ELi4ELi4ELi4ELb0EEENS1_24CollectiveEpilogueBwdGQAISA_fSD_Li256ELb0ELb1EEENS1_19SingleTileSchedulerILb0ELb0ELb0ELi128EEEEEEEEEvNT_6ParamsE$_ZZZN5flash25CollectiveMainloopBwdSm80ILi2ELi2EN4cute5tupleIJNS1_1CILi128EEES4_NS3_ILi64EEEEEEN7cutlass10bfloat16_tEfNS7_4arch4Sm80ELb0ELb0ELb1ELb0ELb1ELb0ELb0ELb0ELi2ELi4ELi4ELi4ELb0EE3mmaINS_16FlashAttnBwdSm80ISB_NS_24CollectiveEpilogueBwdGQAIS6_fSA_Li256ELb0ELb1EEENS_19SingleTileSchedulerILb0ELb0ELb0ELi128EEEE13SharedStorageENS1_6TensorINS1_11ArrayEngineIfLm32EEENS1_6LayoutINS2_IJNS2_IJNS3_ILi2EEESO_EEESO_NS3_ILi4EEEEEENS2_IJNS2_IJNS3_ILi1EEESO_EEESQ_NS3_ILi8EEEEEEEEEEEEbRKNSB_6ParamsERT0_S12_iNS2_IJiiiEEERT_ENKUliT_E_clIZSC_ISJ_SX_EbS10_S12_S12_iS13_S15_EUlRS16_iE_EEDaiS16_ENKUlvE0_clEv) ;  /* 0x0004459000007944 */ /* 0x004fea0003c00000 */
[----:B------:R1:W-:Y:S01]  /*207d0*/  STL [R1+0x770], RZ ;  /* 0x000770ff01007387 */ /* 0x0003e20000100800 */
[----:B------:R-:W-:-:S03]  /*207e0*/  MOV R5, RZ ;  /* 0x000000ff00057202 */ /* 0x000fc60000000f00 */
.L_x_1122:
[----:B------:R-:W-:Y:S01]  /*207f0*/  IMAD.MOV.U32 R3, RZ, RZ, R25 ;  /* 0x000000ffff037224 */ /* 0x000fe200078e0019 */
[----:B-1----:R-:W-:-:S02]  /*20800*/  MOV R2, R24 ;  /* 0x0000001800027202 */ /* 0x002fc40000000f00 */
[----:B------:R-:W-:Y:S02]  /*20810*/  MOV R8, 0x20830 ;  /* 0x0002083000087802 */ /* 0x000fe40000000f00 */
[----:B-1---5:R-:W-:Y:S05]  /*20820*/  CALL.REL.NOINC `($_ZN7cutlass13device_kernelIN5flash19enable_sm80_to_sm89INS1_16FlashAttnBwdSm80INS1_25CollectiveMainloopBwdSm80ILi2ELi2EN4cute5tupleIJNS5_1CILi128EEES8_NS7_ILi64EEEEEENS_10bfloat16_tEfNS_4arch4Sm80ELb0ELb0ELb1ELb0ELb1ELb0ELb0ELb0ELi2ELi4ELi4ELi4ELb0EEENS1_24CollectiveEpilogueBwdGQAISA_fSD_Li256ELb0ELb1EEENS1_19SingleTileSchedulerILb0ELb0ELb0ELi128EEEEEEEEEvNT_6ParamsE$_ZN4cute3eso3ESOILb0ELb0EJiiEEC2ERKiS4_) ;  /* 0xfffe5be000007944 */ /* 0x022fea0003c3ffff */
        /* <DEDUP_REMOVED lines=20> */
[----:B------:R-:W-:Y:S05]  /*20970*/  CALL.REL.NOINC `($_ZN7cutlass13device_kernelIN5flash19enable_sm80_to_sm89INS1_16FlashAttnBwdSm80INS1_25CollectiveMainloopBwdSm80ILi2ELi2EN4cute5tupleIJNS5_1CILi128EEES8_NS7_ILi64EEEEEENS_10bfloat16_tEfNS_4arch4Sm80ELb0ELb0ELb1ELb0ELb1ELb0ELb0ELb0ELi2ELi4ELi4ELi4ELb0EEENS1_24CollectiveEpilogueBwdGQAISA_fSD_Li256ELb0ELb1EEENS1_19SingleTileSchedulerILb0ELb0ELb0ELi128EEEEEEEEEvNT_6ParamsE$exp2f) ;  /* 0x000445f000007944 */ /* 0x000fea0003c00000 */
[----:B------:R-:W-:Y:S01]  /*20980*/  IMAD.MOV.U32 R3, RZ, RZ, R25 ;  /* 0x000000ffff037224 */ /* 0x000fe200078e0019 */
[----:B------:R-:W-:Y:S02]  /*20990*/  MOV R2, R24 ;  /* 0x0000001800027202 */ /* 0x000fe40000000f00 */
[----:B------:R-:W-:Y:S02]  /*209a0*/  MOV R8, 0x209c0 ;  /* 0x000209c000087802 */ /* 0x000fe40000000f00 */
[----:B-1----:R-:W-:Y:S05]  /*209b0*/  CALL.REL.NOINC `($_ZN7cutlass13device_kernelIN5flash19enable_sm80_to_sm89INS1_16FlashAttnBwdSm80INS1_25CollectiveMainloopBwdSm80ILi2ELi2EN4cute5tupleIJNS5_1CILi128EEES8_NS7_ILi64EEEEEENS_10bfloat16_tEfNS_4arch4Sm80ELb0ELb0ELb1ELb0ELb1ELb0ELb0ELb0ELi2ELi4ELi4ELi4ELb0EEENS1_24CollectiveEpilogueBwdGQAISA_fSD_Li256ELb0ELb1EEENS1_19SingleTileSchedulerILb0ELb0ELb0ELi128EEEEEEEEEvNT_6ParamsE$_ZN4cute3eso3ESOILb0ELb0EJiiEEC2ERKiS4_) ;  /* 0xfffe5a5000007944 */ /* 0x002fea0003c3ffff */
        /* <DEDUP_REMOVED lines=93> */
[----:B--2---:R1:W-:Y:S04]  /*20f90*/  STL.64 [R1+0x750], R8 ;  /* 0x0007500801007387 */ /* 0x0043e80000100a00 */
[----:B-1----:R-:W-:Y:S05]  /*20fa0*/  CALL.REL.NOINC `($_ZN7cutlass13device_kernelIN5flash19enable_sm80_to_sm89INS1_16FlashAttnBwdSm80INS1_25CollectiveMainloopBwdSm80ILi2ELi2EN4cute5tupleIJNS5_1CILi128EEES8_NS7_ILi64EEEEEENS_10bfloat16_tEfNS_4arch4Sm80ELb0ELb0ELb1ELb0ELb1ELb0ELb0ELb0ELi2ELi4ELi4ELi4ELb0EEENS1_24CollectiveEpilogueBwdGQAISA_fSD_Li256ELb0ELb1EEENS1_19SingleTileSchedulerILb0ELb0ELb0ELi128EEEEEEEEEvNT_6ParamsE$_ZZN4cute4diceINS_5tupleIJNS1_IJiNS1_IJiNS_1CILi0EEEEEEEEENS1_IJNS_10UnderscoreENS1_IJS6_S6_EEEEEEEEES9_EEDaRKT_RKT0_ENKUlRKT_RKT0_E_clIS5_S5_EEDaSI_SL_) ;  /* 0xfffeaf2000007944 */ /* 0x002fea0003c3ffff */
[----:B------:R2:W-:Y:S01]  /*20fb0*/  STL.64 [R1+0x7a0], R2 ;  /* 0x0007a00201007387 */ /* 0x0005e20000100a00 */
[----:B------:R-:W-:Y:S02]  /*20fc0*/  IADD3 R58, P0, R41, 0x50, RZ ;  /* 0x00000050293a7810 */ /* 0x000fe40007f1e0ff */
[----:B------:R-:W-:-:S03]  /*20fd0*/  MOV R8, 0x21010 ;  /* 0x0002101000087802 */ /* 0x000fc60000000f00 */
[----:B------:R-:W-:Y:S02]  /*20fe0*/  IMAD.X R47, RZ, RZ, R40, P0 ;  /* 0x000000ffff2f7224 */ /* 0x000fe400000e0628 */
[----:B------:R-:W-:Y:S02]  /*20ff0*/  IMAD.MOV.U32 R4, RZ, RZ, R58 ;  /* 0x000000ffff047224 */ /* 0x000fe400078e003a */
[----:B-12---:R-:W-:Y:S05]  /*21000*/  CALL.REL.NOINC `($_ZN7cutlass13device_kernelIN5flash19enable_sm80_to_sm89INS1_16FlashAttnBwdSm80INS1_25CollectiveMainloopBwdSm80ILi2ELi2EN4cute5tupleIJNS5_1CILi128EEES8_NS7_ILi64EEEEEENS_10bfloat16_tEfNS_4arch4Sm80ELb0ELb0ELb1ELb0ELb1ELb0ELb0ELb0ELi2ELi4ELi4ELi4ELb0EEENS1_24CollectiveEpilogueBwdGQAISA_fSD_Li256ELb0ELb1EEENS1_19SingleTileSchedulerILb0ELb0ELb0ELi128EEEEEEEEEvNT_6ParamsE$_ZZN4cute12filter_tupleINS_5tupleIJNS1_IJiNS1_IJiNS_1CILi0EEEEEEEEENS1_IJNS_10UnderscoreENS1_IJS6_S6_EEEEEEEEES9_ZNS_4diceIS9_S9_EEDaRKT_RKT0_EUlRKT_RKT0_E_EEDaSD_SG_OT1_ENKUlDpSJ_E_clIJNS1_IJiiS3_EEENS1_IJEEEEEEDaSQ_) ;  /* 0xfffe9ca000007944 */ /* 0x006fea0003c3ffff */
[----:B------:R-:W-:Y:S02]  /*21010*/  MOV R72, 0x21030 ;  /* 0x0002103000487802 */ /* 0x000fe40000000f00 */
[----:B-12--5:R-:W-:Y:S05]  /*21020*/  CALL.REL.NOINC `($_ZN7cutlass13device_kernelIN5flash19enable_sm80_to_sm89INS1_16FlashAttnBwdSm80INS1_25CollectiveMainloopBwdSm80ILi2ELi2EN4cute5tupleIJNS5_1CILi128EEES8_NS7_ILi64EEEEEENS_10bfloat16_tEfNS_4arch4Sm80ELb0ELb0ELb1ELb0ELb1ELb0ELb0ELb0ELi2ELi4ELi4ELi4ELb0EEENS1_24CollectiveEpilogueBwdGQAISA_fSD_Li256ELb0ELb1EEENS1_19SingleTileSchedulerILb0ELb0ELb0ELi128EEEEEEEEEvNT_6ParamsE$_ZZN4cute7idx2crdINS_5tupleIJiiNS_1CILi0EEEEEENS1_IJNS1_IJNS2_ILi4EEENS2_ILi8EEEEEES5_NS2_ILi1EEEEEEEEDaRKT_RKT0_ENKUlRKT_RKT0_E_clIiS7_EEDaSI_SL_) ;  /* 0xfffede5000007944 */ /* 0x026fea0003c3ffff */
[----:B------:R-:W-:Y:S02]  /*21030*/  MOV R2, 0x21050 ;  /* 0x0002105000027802 */ /* 0x000fe40000000f00 */
[----:B-1----:R-:W-:Y:S05]  /*21040*/  CALL.REL.NOINC `($_ZN7cutlass13device_kernelIN5flash19enable_sm80_to_sm89INS1_16FlashAttnBwdSm80INS1_25CollectiveMainloopBwdSm80ILi2ELi2EN4cute5tupleIJNS5_1CILi128EEES8_NS7_ILi64EEEEEENS_10bfloat16_tEfNS_4arch4Sm80ELb0ELb0ELb1ELb0ELb1ELb0ELb0ELb0ELi2ELi4ELi4ELi4ELb0EEENS1_24CollectiveEpilogueBwdGQAISA_fSD_Li256ELb0ELb1EEENS1_19SingleTileSchedulerILb0ELb0ELb0ELi128EEEEEEEEEvNT_6ParamsE$_ZZN4cute7idx2crdINS_5tupleIJiiNS_1CILi0EEEEEENS1_IJNS1_IJNS2_ILi4EEENS2_ILi8EEEEEES5_NS2_ILi1EEEEEEEEDaRKT_RKT0_ENKUlRKT_RKT0_E_clIiS5_EEDaSI_SL_) ;  /* 0xfffede0000007944 */ /* 0x002fea0003c3ffff */
[----:B------:R1:W-:Y:S01]  /*21050*/  STL [R1+0x7a0], R6 ;  /* 0x0007a00601007387 */ /* 0x0003e20000100800 */
[----:B------:R-:W-:Y:S02]  /*21060*/  MOV R2, R58 ;  /* 0x0000003a00027202 */ /* 0x000fe40000000f00 */
        /* <DEDUP_REMOVED lines=26> */
[----:B-1----:R-:W-:Y:S05]  /*21210*/  CALL.REL.NOINC `($_ZN7cutlass13device_kernelIN5flash19enable_sm80_to_sm89INS1_16FlashAttnBwdSm80INS1_25CollectiveMainloopBwdSm80ILi2ELi2EN4cute5tupleIJNS5_1CILi128EEES8_NS7_ILi64EEEEEENS_10bfloat16_tEfNS_4arch4Sm80ELb0ELb0ELb1ELb0ELb1ELb0ELb0ELb0ELi2ELi4ELi4ELi4ELb0EEENS1_24CollectiveEpilogueBwdGQAISA_fSD_Li256ELb0ELb1EEENS1_19SingleTileSchedulerILb0ELb0ELb0ELi128EEEEEEEEEvNT_6ParamsE$_ZN4cute3eso3ESOILb0ELb0EJiiiEEC2ERKiS4_S4_) ;  /* 0xfffe54c000007944 */ /* 0x002fea0003c3ffff */
[----:B------:R2:W5:Y:S04]  /*21220*/  LDL R5, [R1+0x760] ;  /* 0x0007600001057983 */ /* 0x0005680000100800 */
[----:B-1----:R2:W5:Y:S01]  /*21230*/  LDL.64 R2, [R1+0x758] ;  /* 0x0007580001027983 */ /* 0x0025620000100a00 */
[----:B------:R-:W-:-:S02]  /*21240*/  MOV R4, R25 ;  /* 0x0000001900047202 */ /* 0x000fc40000000f00 */
[----:B------:R-:W-:Y:S02]  /*21250*/  MOV R6, 0x21270 ;  /* 0x0002127000067802 */ /* 0x000fe40000000f00 */
[----:B--2--5:R-:W-:Y:S05]  /*21260*/  CALL.REL.NOINC `($_ZN7cutlass13device_kernelIN5flash19enable_sm80_to_sm89INS1_16FlashAttnBwdSm80INS1_25CollectiveMainloopBwdSm80ILi2ELi2EN4cute5tupleIJNS5_1CILi128EEES8_NS7_ILi64EEEEEENS_10bfloat16_tEfNS_4arch4Sm80ELb0ELb0ELb1ELb0ELb1ELb0ELb0ELb0ELi2ELi4ELi4ELi4ELb0EEENS1_24CollectiveEpilogueBwdGQAISA_fSD_Li256ELb0ELb1EEENS1_19SingleTileSchedulerILb0ELb0ELb0ELi128EEEEEEEEEvNT_6ParamsE$_ZN4cute3eso3ESOILb1ELb0EJNS_1CILi1EEENS_5tupleIJiiiEEENS2_ILi64EEENS4_IJNS2_ILi72EEENS2_ILi144EEENS2_ILi288EEEEEENS2_ILi512EEEEEC2ERKS3_RKS5_RKS6_RKSA_RKSB_) ;  /* 0xfffe634000007944 */ /* 0x024fea0003c3ffff */
[----:B-1----:R1:W5:Y:S04]  /*21270*/  LDL R5, [R1+0x760] ;  /* 0x0007600001057983 */ /* 0x0023680000100800 */
[----:B------:R1:W5:Y:S01]  /*21280*/  LDL.64 R2, [R1+0x758] ;  /* 0x0007580001027983 */ /* 0x0003620000100a00 */
[----:B------:R-:W-:Y:S02]  /*21290*/  MOV R4, R25 ;  /* 0x0000001900047202 */ /* 0x000fe40000000f00 */
[----:B------:R-:W-:Y:S02]  /*212a0*/  MOV R6, 0x212c0 ;  /* 0x000212c000067802 */ /* 0x000fe40000000f00 */
[----:B-1---5:R-:W-:Y:S05]  /*212b0*/  CALL.REL.NOINC `($_ZN7cutlass13device_kernelIN5flash19enable_sm80_to_sm89INS1_16FlashAttnBwdSm80INS1_25CollectiveMainloopBwdSm80ILi2ELi2EN4cute5tupleIJNS5_1CILi128EEES8_NS7_ILi64EEEEEENS_10bfloat16_tEfNS_4arch4Sm80ELb0ELb0ELb1ELb0ELb1ELb0ELb0ELb0ELi2ELi4ELi4ELi4ELb0EEENS1_24CollectiveEpilogueBwdGQAISA_fSD_Li256ELb0ELb1EEENS1_19SingleTileSchedulerILb0ELb0ELb0ELi128EEEEEEEEEvNT_6ParamsE$_ZN4cute5tupleIJNS0_IJNS_1CILi8EEENS0_IJNS1_ILi2EEES3_S3_EEENS1_ILi1EEES4_S5_EEENS0_IJS5_NS0_IJiiiEEENS1_ILi64EEENS0_IJNS1_ILi72EEENS1_ILi144EEENS1_ILi288EEEEEENS1_ILi512EEEEEEEEC2ERKS6_RKSE_) ;  /* 0xfffe941000007944 */ /* 0x022fea0003c3ffff */
[----:B------:R1:W5:Y:S04]  /*212c0*/  LDL R5, [R1+0x760] ;  /* 0x0007600001057983 */ /* 0x0003680000100800 */
[----:B------:R1:W5:Y:S01]  /*212d0*/  LDL.64 R2, [R1+0x758] ;  /* 0x0007580001027983 */ /* 0x0003620000100a00 */
[----:B------:R-:W-:-:S03]  /*212e0*/  MOV R4, 0x21300 ;  /* 0x0002130000047802 */ /* 0x000fc60000000f00 */
[----:B-1---5:R-:W-:Y:S05]  /*212f0*/  CALL.REL.NOINC `($_ZN7cutlass13device_kernelIN5flash19enable_sm80_to_sm89INS1_16FlashAttnBwdSm80INS1_25CollectiveMainloopBwdSm80ILi2ELi2EN4cute5tupleIJNS5_1CILi128EEES8_NS7_ILi64EEEEEENS_10bfloat16_tEfNS_4arch4Sm80ELb0ELb0ELb1ELb0ELb1ELb0ELb0ELb0ELi2ELi4ELi4ELi4ELb0EEENS1_24CollectiveEpilogueBwdGQAISA_fSD_Li256ELb0ELb1EEENS1_19SingleTileSchedulerILb0ELb0ELb0ELi128EEEEEEEEEvNT_6ParamsE$_ZZN4cute7flattenINS_5tupleIJNS_1CILi1EEENS1_IJiiiEEENS2_ILi64EEENS1_IJNS2_ILi72EEENS2_ILi144EEENS2_ILi288EEEEEENS2_ILi512EEEEEEEEDaRKT_ENKUlRKT_E_clIS4_EEDaSH_) ;  /* 0xfffed6d000007944 */ /* 0x022fea0003c3ffff */
[----:B------:R1:W-:Y:S01]  /*21300*/  STL.64 [R1+0x7a0], R2 ;  /* 0x0007a00201007387 */ /* 0x0003e20000100a00 */
[----:B------:R-:W-:-:S02]  /*21310*/  MOV R6, R58 ;  /* 0x0000003a00067202 */ /* 0x000fc40000000f00 */
[----:B------:R-:W-:Y:S01]  /*21320*/  MOV R4, 0x21350 ;  /* 0x0002135000047802 */ /* 0x000fe20000000f00 */
[----:B------:R1:W-:Y:S04]  /*21330*/  STL [R1+0x7a8], R5 ;  /* 0x0007a80501007387 */ /* 0x0003e80000100800 */
[----:B-1----:R-:W-:Y:S05]  /*21340*/  CALL.REL.NOINC `($_ZN7cutlass13device_kernelIN5flash19enable_sm80_to_sm89INS1_16FlashAttnBwdSm80INS1_25CollectiveMainloopBwdSm80ILi2ELi2EN4cute5tupleIJNS5_1CILi128EEES8_NS7_ILi64EEEEEENS_10bfloat16_tEfNS_4arch4Sm80ELb0ELb0ELb1ELb0ELb1ELb0ELb0ELb0ELi2ELi4ELi4ELi4ELb0EEENS1_24CollectiveEpilogueBwdGQAISA_fSD_Li256ELb0ELb1EEENS1_19SingleTileSchedulerILb0ELb0ELb0ELi128EEEEEEEEEvNT_6ParamsE$_ZZN4cute12filter_tupleINS_5tupleIJNS_1CILi1EEENS1_IJiiiEEENS2_ILi64EEENS1_IJNS2_ILi72EEENS2_ILi144EEENS2_ILi288EEEEEENS2_ILi512EEEEEEZNS_7flattenISB_EEDaRKT_EUlRKT_E_EEDaSF_OT0_ENKUlDpSI_E_clIJNS1_IJS3_EEES4_NS1_IJS5_EEES9_NS1_IJSA_EEEEEEDaSM_) ;  /* 0xfffe9ff000007944 */ /* 0x002fea0003c3ffff */
[----:B------:R-:W-:Y:S02]  /*21350*/  MOV R4, R25 ;  /* 0x0000001900047202 */ /* 0x000fe40000000f00 */
[----:B------:R-:W-:Y:S02]  /*21360*/  MOV R6, 0x21380 ;  /* 0x0002138000067802 */ /* 0x000fe40000000f00 */
        /* <DEDUP_REMOVED lines=41> */
[----:B-1----:R-:W-:Y:S05]  /*21600*/  CALL.REL.NOINC `($_ZN7cutlass13device_kernelIN5flash19enable_sm80_to_sm89INS1_16FlashAttnBwdSm80INS1_25CollectiveMainloopBwdSm80ILi2ELi2EN4cute5tupleIJNS5_1CILi128EEES8_NS7_ILi64EEEEEENS_10bfloat16_tEfNS_4arch4Sm80ELb0ELb0ELb1ELb0ELb1ELb0ELb0ELb0ELi2ELi4ELi4ELi4ELb0EEENS1_24CollectiveEpilogueBwdGQAISA_fSD_Li256ELb0ELb1EEENS1_19SingleTileSchedulerILb0ELb0ELb0ELi128EEEEEEEEEvNT_6ParamsE$_ZZN4cute6detail16composition_implINS_5tupleIJNS_1CILi8EEENS3_ILi2EEES5_S5_S4_S5_EEENS2_IJNS3_ILi1EEEiiiNS3_ILi72EEENS3_ILi512EEEEEENS2_IJNS2_IJS5_S5_S5_EEES5_NS3_ILi4EEEEEENS2_IJNS2_IJS7_S9_S4_EEENS3_ILi4096EEENS3_ILi16EEEEEEEEDaRKT_RKT0_RKT1_RKT2_ENKUlRKT_RKT0_E_clISB_SE_EEDaSW_SZ_) ;  /* 0xfffebd9000007944 */ /* 0x002fea0003c3ffff */
[----:B------:R-:W-:Y:S01]  /*21610*/  IMAD.MOV.U32 R4, RZ, RZ, R49 ;  /* 0x000000ffff047224 */ /* 0x000fe200078e0031 */
[----:B------:R-:W-:Y:S01]  /*21620*/  MOV R5, R45 ;  /* 0x0000002d00057202 */ /* 0x000fe20000000f00 */
[----:B------:R-:W-:Y:S01]  /*21630*/  IMAD.MOV.U32 R3, RZ, RZ, R47 ;  /* 0x000000ffff037224 */ /* 0x000fe200078e002f */
        /* <DEDUP_REMOVED lines=11> */
[----:B------:R-:W-:Y:S01]  /*216f0*/  LEA.HI R6, R13, R13, RZ, 0x1d ;  /* 0x0000000d0d067211 */ /* 0x000fe200078fe8ff */
[----:B------:R-:W-:-:S04]  /*21700*/  IMAD.MOV.U32 R48, RZ, RZ, R17 ;  /* 0x000000ffff307224 */ /* 0x000fc800078e0011 */
        /* <DEDUP_REMOVED lines=24> */
[----:B------:R-:W-:-:S03]  /*21890*/  MOV R4, 0x218b0 ;  /* 0x000218b000047802 */ /* 0x000fc60000000f00 */
        /* <DEDUP_REMOVED lines=17> */
[----:B--2--5:R-:W-:Y:S05]  /*219b0*/  CALL.REL.NOINC `($_ZN7cutlass13device_kernelIN5flash19enable_sm80_to_sm89INS1_16FlashAttnBwdSm80INS1_25CollectiveMainloopBwdSm80ILi2ELi2EN4cute5tupleIJNS5_1CILi128EEES8_NS7_ILi64EEEEEENS_10bfloat16_tEfNS_4arch4Sm80ELb0ELb0ELb1ELb0ELb1ELb0ELb0ELb0ELi2ELi4ELi4ELi4ELb0EEENS1_24CollectiveEpilogueBwdGQAISA_fSD_Li256ELb0ELb1EEENS1_19SingleTileSchedulerILb0ELb0ELb0ELi128EEEEEEEEEvNT_6ParamsE$_ZN4cute3eso3ESOILb1ELb0EJNS_14ComposedLayoutINS_7SwizzleILi3ELi3ELi3EEENS_1CILi0EEENS_6LayoutINS_5tupleIJNS8_IJNS8_IJNS5_ILi4EEENS5_ILi8EEEEEENS8_IJNS5_ILi2EEENS5_ILi1EEEEEEEEENS8_IJNS8_IJSC_SC_EEENS8_IJSA_S9_EEEEEEEEENS8_IJNS8_IJNS8_IJSC_NS5_ILi64EEEEEENS8_IJNS5_ILi512EEES6_EEEEEENS8_IJNS8_IJSD_SA_EEENS8_IJNS5_ILi1024EEENS5_ILi16EEEEEEEEEEEEEEEENS_10ViewEngineINS_8smem_ptrIPN7cutlass10bfloat16_tEEEEEEEC2ERKSW_RKS13_) ;  /* 0xfffe557000007944 */ /* 0x024fea0003c3ffff */
[----:B------:R-:W-:Y:S01]  /*219c0*/  ULDC.64 UR4, c[0x0][0x118] ;  /* 0x0000460000047ab9 */ /* 0x000fe20000000a00 */
[----:B------:R2:W5:Y:S04]  /*219d0*/  LDL.64 R52, [R1+0x758] ;  /* 0x0007580001347983 */ /* 0x0005680000100a00 */
[----:B-1----:R2:W5:Y:S01]  /*219e0*/  LD.E R3, [R10.64+0xc] ;  /* 0x00000c040a037980 */ /* 0x002562000c101900 */
[----:B------:R-:W-:Y:S02]  /*219f0*/  MOV R2, R25 ;  /* 0x0000001900027202 */ /* 0x000fe40000000f00 */
[----:B------:R-:W-:-:S02]  /*21a00*/  MOV R6, 0x21a20 ;  /* 0x00021a2000067802 */ /* 0x000fc40000000f00 */
        /* <DEDUP_REMOVED lines=19> */
[----:B------:R-:W-:Y:S02]  /*21b40*/  MOV R4, R58 ;  /* 0x0000003a00047202 */ /* 0x000fe40000000f00 */
[----:B------:R-:W-:Y:S02]  /*21b50*/  MOV R8, 0x21b70 ;  /* 0x00021b7000087802 */ /* 0x000fe40000000f00 */
[----:B-12---:R-:W-:Y:S05]  /*21b60*/  CALL.REL.NOINC `($_ZN7cutlass13device_kernelIN5flash19enable_sm80_to_sm89INS1_16FlashAttnBwdSm80INS1_25CollectiveMainloopBwdSm80ILi2ELi2EN4cute5tupleIJNS5_1CILi128EEES8_NS7_ILi64EEEEEENS_10bfloat16_tEfNS_4arch4Sm80ELb0ELb0ELb1ELb0ELb1ELb0ELb0ELb0ELi2ELi4ELi4ELi4ELb0EEENS1_24CollectiveEpilogueBwdGQAISA_fSD_Li256ELb0ELb1EEENS1_19SingleTileSchedulerILb0ELb0ELb0ELi128EEEEEEEEEvNT_6ParamsE$_ZZN4cute12filter_tupleINS_5tupleIJNS1_IJiNS1_IJiNS_1CILi0EEEEEEEEENS1_IJNS_10UnderscoreENS1_IJS6_S6_EEEEEEEEES9_ZNS_4diceIS9_S9_EEDaRKT_RKT0_EUlRKT_RKT0_E_EEDaSD_SG_OT1_ENKUlDpSJ_E_clIJNS1_IJiiS3_EEENS1_IJEEEEEEDaSQ_) ;  /* 0xfffe914000007944 */ /* 0x006fea0003c3ffff */
[----:B------:R-:W-:Y:S02]  /*21b70*/  MOV R72, 0x21b90 ;  /* 0x00021b9000487802 */ /* 0x000fe40000000f00 */
[----:B-12--5:R-:W-:Y:S05]  /*21b80*/  CALL.REL.NOINC `($_ZN7cutlass13device_kernelIN5flash19enable_sm80_to_sm89INS1_16FlashAttnBwdSm80INS1_25CollectiveMainloopBwdSm80ILi2ELi2EN4cute5tupleIJNS5_1CILi128EEES8_NS7_ILi64EEEEEENS_10bfloat16_tEfNS_4arch4Sm80ELb0ELb0ELb1ELb0ELb1ELb0ELb0ELb0ELi2ELi4ELi4ELi4ELb0EEENS1_24CollectiveEpilogueBwdGQAISA_fSD_Li256ELb0ELb1EEENS1_19SingleTileSchedulerILb0ELb0ELb0ELi128EEEEEEEEEvNT_6ParamsE$_ZZN4cute7idx2crdINS_5tupleIJiiNS_1CILi0EEEEEENS1_IJNS1_IJNS2_ILi4EEENS2_ILi8EEEEEENS2_ILi2EEENS2_ILi1EEEEEEEEDaRKT_RKT0_ENKUlRKT_RKT0_E_clIiS7_EEDaSJ_SM_) ;  /* 0xfffece7000007944 */ /* 0x026fea0003c3ffff */
[----:B------:R-:W-:Y:S02]  /*21b90*/  MOV R2, 0x21bb0 ;  /* 0x00021bb000027802 */ /* 0x000fe40000000f00 */
[----:B-1----:R-:W-:Y:S05]  /*21ba0*/  CALL.REL.NOINC `($_ZN7cutlass13device_kernelIN5flash19enable_sm80_to_sm89INS1_16FlashAttnBwdSm80INS1_25CollectiveMainloopBwdSm80ILi2ELi2EN4cute5tupleIJNS5_1CILi128EEES8_NS7_ILi64EEEEEENS_10bfloat16_tEfNS_4arch4Sm80ELb0ELb0ELb1ELb0ELb1ELb0ELb0ELb0ELi2ELi4ELi4ELi4ELb0EEENS1_24CollectiveEpilogueBwdGQAISA_fSD_Li256ELb0ELb1EEENS1_19SingleTileSchedulerILb0ELb0ELb0ELi128EEEEEEEEEvNT_6ParamsE$_ZZN4cute7idx2crdINS_5tupleIJiiNS_1CILi0EEEEEENS1_IJNS1_IJNS2_ILi4EEENS2_ILi8EEEEEENS2_ILi2EEENS2_ILi1EEEEEEEEDaRKT_RKT0_ENKUlRKT_RKT0_E_clIiS8_EEDaSJ_SM_) ;  /* 0xfffed27000007944 */ /* 0x002fea0003c3ffff */
[----:B------:R1:W-:Y:S01]  /*21bb0*/  STL [R1+0x7a0], R6 ;  /* 0x0007a00601007387 */ /* 0x0003e20000100800 */
[----:B------:R-:W-:Y:S02]  /*21bc0*/  MOV R2, R58 ;  /* 0x0000003a00027202 */ /* 0x000fe40000000f00 */
[----:B------:R-:W-:-:S02]  /*21bd0*/  MOV R72, 0x21bf0 ;  /* 0x00021bf000487802 */ /* 0x000fc40000000f00 */
        /* <DEDUP_REMOVED lines=102> */
[----:B------:R-:W-:-:S05]  /*22240*/  LEA.HI R6, R13, R13, RZ, 0x1d ;  /* 0x0000000d0d067211 */ /* 0x000fca00078fe8ff */
        /* <DEDUP_REMOVED lines=21> */
[----:B------:R-:W-:-:S03]  /*223a0*/  MOV R4, 0x223c0 ;  /* 0x000223c000047802 */ /* 0x000fc60000000f00 */
        /* <DEDUP_REMOVED lines=31> */
[----:B------:R-:W-:-:S03]  /*225a0*/  MOV R4, 0x225c0 ;  /* 0x000225c000047802 */ /* 0x000fc60000000f00 */
[----:B-12---:R-:W-:Y:S05]  /*225b0*/  CALL.REL.NOINC `($_ZN7cutlass13device_kernelIN5flash19enable_sm80_to_sm89INS1_16FlashAttnBwdSm80INS1_25CollectiveMainloopBwdSm80ILi2ELi2EN4cute5tupleIJNS5_1CILi128EEES8_NS7_ILi64EEEEEENS_10bfloat16_tEfNS_4arch4Sm80ELb0ELb0ELb1ELb0ELb1ELb0ELb0ELb0ELi2ELi4ELi4ELi4ELb0EEENS1_24CollectiveEpilogueBwdGQAISA_fSD_Li256ELb0ELb1EEENS1_19SingleTileSchedulerILb0ELb0ELb0ELi128EEEEEEEEEvNT_6ParamsE$_ZZN4cute12filter_tupleINS_5tupleIJNS_10UnderscoreES2_S2_iEEENS1_IJNS1_IJNS_1CILi1EEENS4_ILi0EEEEEENS4_ILi4096EEENS1_IJiiEEENS1_IJS6_NS4_ILi8192EEEEEEEEEZNS_5sliceIS3_SC_EEDaRKT_RKT0_EUlRKT_RKT0_E_EEDaSG_SJ_OT1_ENKUlDpSM_E_clIJNS1_IJS7_EEENS1_IJS8_EEENS1_IJS9_EEENS1_IJEEEEEEDaST_) ;  /* 0xfffe894000007944 */ /* 0x006fea0003c3ffff */
[----:B-----5:R-:W-:Y:S02]  /*225c0*/  MOV R8, R3 ;  /* 0x0000000300087202 */ /* 0x020fe40000000f00 */
[----:B------:R-:W-:-:S02]  /*225d0*/  MOV R4, 0x225f0 ;  /* 0x000225f000047802 */ /* 0x000fc40000000f00 */
[----:B-1----:R-:W-:Y:S05]  /*225e0*/  CALL.REL.NOINC `($_ZN7cutlass13device_kernelIN5flash19enable_sm80_to_sm89INS1_16FlashAttnBwdSm80INS1_25CollectiveMainloopBwdSm80ILi2ELi2EN4cute5tupleIJNS5_1CILi128EEES8_NS7_ILi64EEEEEENS_10bfloat16_tEfNS_4arch4Sm80ELb0ELb0ELb1ELb0ELb1ELb0ELb0ELb0ELi2ELi4ELi4ELi4ELb0EEENS1_24CollectiveEpilogueBwdGQAISA_fSD_Li256ELb0ELb1EEENS1_19SingleTileSchedulerILb0ELb0ELb0ELi128EEEEEEEEEvNT_6ParamsE$_ZN4cute5tupleIJNS0_IJNS0_IJNS_1CILi8EEENS1_ILi1EEEEEENS1_ILi2EEENS0_IJS5_S5_EEEEEENS0_IJNS0_IJS3_NS1_ILi0EEEEEENS1_ILi4096EEENS0_IJiiEEEEEEEEC2ERKS7_RKSC_) ;  /* 0xfffe7cc000007944 */ /* 0x002fea0003c3ffff */
[----:B-1----:R1:W5:Y:S01]  /*225f0*/  LDL.64 R2, [R1+0x758] ;  /* 0x0007580001027983 */ /* 0x0023620000100a00 */
[----:B------:R-:W-:-:S02]  /*22600*/  SHF.L.U32 R4, R7, 0xd, RZ ;  /* 0x0000000d07047819 */ /* 0x000fc400000006ff */
        /* <DEDUP_REMOVED lines=490> */
[----:B------:R1:W-:Y:S02]  /*244b0*/  ST.E [R8.64+0xc], R7 ;  /* 0x00000c0708007985 */ /* 0x0003e4000c101904 */
.L_x_1127:
[----:B------:R-:W-:-:S13]  /*244c0*/  ISETP.NE.AND P0, PT, R48, 0x3, PT ;  /* 0x000000033000780c */ /* 0x000fda0003f05270 */
[----:B-1----:R-:W-:Y:S05]  /*244d0*/  @!P0 BRA `(.L_x_1124) ;  /* 0x0000204000008947 */ /* 0x002fea0003800000 */
[----:B------:R-:W-:Y:S01]  /*244e0*/  IADD3 R14, R48, 0x1, RZ ;  /* 0x00000001300e7810 */ /* 0x000fe20007ffe0ff */
[----:B------:R-:W-:Y:S01]  /*244f0*/  IMAD.MOV.U32 R81, RZ, RZ, R25 ;  /* 0x000000ffff517224 */ /* 0x000fe200078e0019 */
[----:B-1----:R-:W-:-:S03]  /*24500*/  MOV R8, 0x24530 ;  /* 0x0002453000087802 */ /* 0x002fc60000000f00 */
[----:B------:R-:W-:Y:S02]  /*24510*/  IMAD.MOV.U32 R3, RZ, RZ, R14 ;  /* 0x000000ffff037224 */ /* 0x000fe400078e000e */
[----:B------:R-:W-:Y:S05]  /*24520*/  CALL.REL.NOINC `($_ZN7cutlass13device_kernelIN5flash19enable_sm80_to_sm89INS1_16FlashAttnBwdSm80INS1_25CollectiveMainloopBwdSm80ILi2ELi2EN4cute5tupleIJNS5_1CILi128EEES8_NS7_ILi64EEEEEENS_10bfloat16_tEfNS_4arch4Sm80ELb0ELb0ELb1ELb0ELb1ELb0ELb0ELb0ELi2ELi4ELi4ELi4ELb0EEENS1_24CollectiveEpilogueBwdGQAISA_fSD_Li256ELb0ELb1EEENS1_19SingleTileSchedulerILb0ELb0ELb0ELi128EEEEEEEEEvNT_6ParamsE$_ZN4cute3eso3ESOILb1ELb0EJNS_10UnderscoreES2_iEEC2ERKS2_S5_RKi) ;  /* 0xfffe291000007944 */ /* 0x000fea0003c3ffff */
        /* <DEDUP_REMOVED lines=21> */
[----:B------:R-:W-:Y:S02]  /*24680*/  MOV R3, R14 ;  /* 0x0000000e00037202 */ /* 0x000fe40000000f00 */
        /* <DEDUP_REMOVED lines=198> */
[----:B------:R-:W-:-:S02]  /*252f0*/  MOV R81, R25 ;  /* 0x0000001900517202 */ /* 0x000fc40000000f00 */
        /* <DEDUP_REMOVED lines=289> */
[----:B-1----:R-:W-:Y:S05]  /*26510*/  CALL.REL.NOINC `($_ZN7cutlass13device_kernelIN5flash19enable_sm80_to_sm89INS1_16FlashAttnBwdSm80INS1_25CollectiveMainloopBwdSm80ILi2ELi2EN4cute5tupleIJNS5_1CILi128EEES8_NS7_ILi64EEEEEENS_10bfloat16_tEfNS_4arch4Sm80ELb0ELb0ELb1ELb0ELb1ELb0ELb0ELb0ELi2ELi4ELi4ELi4ELb0EEENS1_24CollectiveEpilogueBwdGQAISA_fSD_Li256ELb0ELb1EEENS1_19SingleTileSchedulerILb0ELb0ELb0ELi128EEEEEEEEEvNT_6ParamsE$_ZZN5flash25CollectiveMainloopBwdSm80ILi2ELi2EN4cute5tupleIJNS1_1CILi128EEES4_NS3_ILi64EEEEEEN7cutlass10bfloat16_tEfNS7_4arch4Sm80ELb0ELb0ELb1ELb0ELb1ELb0ELb0ELb0ELi2ELi4ELi4ELi4ELb0EE3mmaINS_16FlashAttnBwdSm80ISB_NS_24CollectiveEpilogueBwdGQAIS6_fSA_Li256ELb0ELb1EEENS_19SingleTileSchedulerILb0ELb0ELb0ELi128EEEE13SharedStorageENS1_6TensorINS1_11ArrayEngineIfLm32EEENS1_6LayoutINS2_IJNS2_IJNS3_ILi2EEESO_EEESO_NS3_ILi4EEEEEENS2_IJNS2_IJNS3_ILi1EEESO_EEESQ_NS3_ILi8EEEEEEEEEEEEbRKNSB_6ParamsERT0_S12_iNS2_IJiiiEEERT_ENKUlvE_clEv) ;  /* 0x00037f4000007944 */ /* 0x002fea0003c00000 */
.L_x_1124:
[----:B------:R-:W-:Y:S01]  /*26520*/  IMAD.MOV.U32 R81, RZ, RZ, R25 ;  /* 0x000000ffff517224 */ /* 0x000fe200078e0019 */
[----:B------:R-:W-:Y:S01]  /*26530*/  MOV R3, R48 ;  /* 0x0000003000037202 */ /* 0x000fe20000000f00 */
[----:B------:R-:W-:Y:S01]  /*26540*/  IMAD.MOV.U32 R49, RZ, RZ, RZ ;  /* 0x000000ffff317224 */ /* 0x000fe200078e00ff */
[----:B-1----:R-:W-:-:S02]  /*26550*/  MOV R8, 0x26570 ;  /* 0x0002657000087802 */ /* 0x002fc40000000f00 */
[----:B------:R-:W-:Y:S05]  /*26560*/  CALL.REL.NOINC `($_ZN7cutlass13device_kernelIN5flash19enable_sm80_to_sm89INS1_16FlashAttnBwdSm80INS1_25CollectiveMainloopBwdSm80ILi2ELi2EN4cute5tupleIJNS5_1CILi128EEES8_NS7_ILi64EEEEEENS_10bfloat16_tEfNS_4arch4Sm80ELb0ELb0ELb1ELb0ELb1ELb0ELb0ELb0ELi2ELi4ELi4ELi4ELb0EEENS1_24CollectiveEpilogueBwdGQAISA_fSD_Li256ELb0ELb1EEENS1_19SingleTileSchedulerILb0ELb0ELb0ELi128EEEEEEEEEvNT_6ParamsE$_ZN4cute3eso3ESOILb1ELb0EJNS_10UnderscoreES2_iEEC2ERKS2_S5_RKi) ;  /* 0xfffe08d000007944 */ /* 0x000fea0003c3ffff */
        /* <DEDUP_REMOVED lines=18> */
[----:B------:R-:W-:Y:S02]  /*26690*/  MOV R3, R48 ;  /* 0x0000003000037202 */ /* 0x000fe40000000f00 */
        /* <DEDUP_REMOVED lines=18> */
.L_x_1125:
        /* <DEDUP_REMOVED lines=218> */
.L_x_1126:
[----:B------:R-:W2:Y:S01]  /*27560*/  LDL.64 R2, [R26+0xa0] ;  /* 0x0000a0001a027983 */ /* 0x000ea20000100a00 */
[----:B------:R-:W-:Y:S01]  /*27570*/  ULDC.64 UR4, c[0x0][0x118] ;  /* 0x0000460000047ab9 */ /* 0x000fe20000000a00 */
[----:B-1----:R-:W-:Y:S02]  /*27580*/  MOV R6, R25 ;  /* 0x0000001900067202 */ /* 0x002fe40000000f00 */
[----:B------:R-:W-:Y:S01]  /*27590*/  MOV R8, 0x275c0 ;  /* 0x000275c000087802 */ /* 0x000fe20000000f00 */
[----:B--2---:R-:W5:Y:S04]  /*275a0*/  LD.E.64 R2, [R2.64] ;  /* 0x0000000402027980 */ /* 0x004f68000c101b00 */
[----:B-----5:R-:W-:Y:S05]  /*275b0*/  CALL.REL.NOINC `($_ZN7cutlass13device_kernelIN5flash19enable_sm80_to_sm89INS1_16FlashAttnBwdSm80INS1_25CollectiveMainloopBwdSm80ILi2ELi2EN4cute5tupleIJNS5_1CILi128EEES8_NS7_ILi64EEEEEENS_10bfloat16_tEfNS_4arch4Sm80ELb0ELb0ELb1ELb0ELb1ELb0ELb0ELb0ELi2ELi4ELi4ELi4ELb0EEENS1_24CollectiveEpilogueBwdGQAISA_fSD_Li256ELb0ELb1EEENS1_19SingleTileSchedulerILb0ELb0ELb0ELi128EEEEEEEEEvNT_6ParamsE$_ZN4cute8smem_ptrIPfECI1NS_12iter_adaptorIS1_S2_EEES1_) ;  /* 0xfffe350000007944 */ /* 0x020fea0003c3ffff */
[----:B-1----:R1:W5:Y:S01]  /*275c0*/  LDL.64 R2, [R1+0x758] ;  /* 0x0007580001027983 */ /* 0x0023620000100a00 */
[----:B------:R-:W-:-:S03]  /*275d0*/  MOV R8, 0x275f0 ;  /* 0x000275f000087802 */ /* 0x000fc60000000f00 */
[----:B-1---5:R-:W-:Y:S05]  /*275e0*/  CALL.REL.NOINC `($_ZN7cutlass13device_kernelIN5flash19enable_sm80_to_sm89INS1_16FlashAttnBwdSm80INS1_25CollectiveMainloopBwdSm80ILi2ELi2EN4cute5tupleIJNS5_1CILi128EEES8_NS7_ILi64EEEEEENS_10bfloat16_tEfNS_4arch4Sm80ELb0ELb0ELb1ELb0ELb1ELb0ELb0ELb0ELi2ELi4ELi4ELi4ELb0EEENS1_24CollectiveEpilogueBwdGQAISA_fSD_Li256ELb0ELb1EEENS1_19SingleTileSchedulerILb0ELb0ELb0ELi128EEEEEEEEEvNT_6ParamsE$_ZN4cute3eso3ESOILb1ELb0EJNS_6LayoutINS_5tupleIJNS3_IJNS_1CILi2EEES5_EEEEEENS3_IJNS3_IJNS4_ILi8EEENS4_ILi64EEEEEEEEEEENS_10ViewEngineINS_8smem_ptrIPfEEEEEEC2ERKSC_RKSH_) ;  /* 0xfffe197000007944 */ /* 0x022fea0003c3ffff */
[----:B------:R2:W-:Y:S04]  /*275f0*/  STL.128 [R1+0xa50], RZ ;  /* 0x000a50ff01007387 */ /* 0x0005e80000100c00 */
[----:B------:R2:W5:Y:S01]  /*27600*/  LDL.64 R12, [R26+0xa0] ;  /* 0x0000a0001a0c7983 */ /* 0x0005620000100a00 */
[----:B------:R-:W-:Y:S01]  /*27610*/  IADD3 R7, P0, R41, 0x300, RZ ;  /* 0x0000030029077810 */ /* 0x000fe20007f1e0ff */
[----:B-1----:R-:W-:Y:S01]  /*27620*/  IMAD.MOV.U32 R2, RZ, RZ, R25 ;  /* 0x000000ffff027224 */ /* 0x002fe200078e0019 */
[----:B------:R-:W-:-:S02]  /*27630*/  MOV R3, R46 ;  /* 0x0000002e00037202 */ /* 0x000fc40000000f00 */
[----:B------:R-:W-:Y:S01]  /*27640*/  MOV R10, 0x27670 ;  /* 0x00027670000a7802 */ /* 0x000fe20000000f00 */
[----:B------:R-:W-:-:S03]  /*27650*/  IMAD.X R4, RZ, RZ, R40, P0 ;  /* 0x000000ffff047224 */ /* 0x000fc600000e0628 */
        /* <DEDUP_REMOVED lines=16> */
[----:B------:R-:W-:Y:S01]  /*27760*/  IMAD.MOV.U32 R9, RZ, RZ, R4 ;  /* 0x000000ffff097224 */ /* 0x000fe200078e0004 */
[----:B------:R-:W-:Y:S02]  /*27770*/  MOV R16, R7 ;  /* 0x0000000700107202 */ /* 0x000fe40000000f00 */
[----:B------:R-:W-:Y:S02]  /*27780*/  MOV R6, 0x277a0 ;  /* 0x000277a000067802 */ /* 0x000fe40000000f00 */
[----:B-1---5:R-:W-:Y:S05]  /*27790*/  CALL.REL.NOINC `($_ZN7cutlass13device_kernelIN5flash19enable_sm80_to_sm89INS1_16FlashAttnBwdSm80INS1_25CollectiveMainloopBwdSm80ILi2ELi2EN4cute5tupleIJNS5_1CILi128EEES8_NS7_ILi64EEEEEENS_10bfloat16_tEfNS_4arch4Sm80ELb0ELb0ELb1ELb0ELb1ELb0ELb0ELb0ELi2ELi4ELi4ELi4ELb0EEENS1_24CollectiveEpilogueBwdGQAISA_fSD_Li256ELb0ELb1EEENS1_19SingleTileSchedulerILb0ELb0ELb0ELi128EEEEEEEEEvNT_6ParamsE$_ZN4cute3eso3ESOILb1ELb0EJNS_6LayoutINS_5tupleIJNS_1CILi1EEENS4_ILi4EEEEEENS3_IJNS4_ILi0EEES5_EEEEENS_10ViewEngineIPfEEEEC2ERKSA_RKSD_) ;  /* 0xfffe276000007944 */ /* 0x022fea0003c3ffff */
[----:B-1----:R1:W5:Y:S01]  /*277a0*/  LDL.64 R4, [R1+0x758] ;  /* 0x0007580001047983 */ /* 0x0023620000100a00 */
[----:B------:R-:W-:Y:S02]  /*277b0*/  MOV R9, R3 ;  /* 0x0000000300097202 */ /* 0x000fe40000000f00 */
[----:B------:R-:W-:Y:S02]  /*277c0*/  MOV R6, 0x277e0 ;  /* 0x000277e000067802 */ /* 0x000fe40000000f00 */
[----:B-1---5:R-:W-:Y:S05]  /*277d0*/  CALL.REL.NOINC `($_ZN7cutlass13device_kernelIN5flash19enable_sm80_to_sm89INS1_16FlashAttnBwdSm80INS1_25CollectiveMainloopBwdSm80ILi2ELi2EN4cute5tupleIJNS5_1CILi128EEES8_NS7_ILi64EEEEEENS_10bfloat16_tEfNS_4arch4Sm80ELb0ELb0ELb1ELb0ELb1ELb0ELb0ELb0ELi2ELi4ELi4ELi4ELb0EEENS1_24CollectiveEpilogueBwdGQAISA_fSD_Li256ELb0ELb1EEENS1_19SingleTileSchedulerILb0ELb0ELb0ELi128EEEEEEEEEvNT_6ParamsE$_ZN4cute3eso3ESOILb1ELb0EJNS_6LayoutINS_5tupleIJNS_1CILi1EEENS3_IJNS4_ILi2EEES6_EEEEEENS3_IJNS4_ILi0EEENS3_IJNS4_ILi8EEENS4_ILi64EEEEEEEEEEENS_10ViewEngineINS_8smem_ptrIPfEEEEEEC2ERKSE_RKSJ_) ;  /* 0xfffe26c000007944 */ /* 0x022fea0003c3ffff */
[----:B-1----:R1:W5:Y:S01]  /*277e0*/  LDL.64 R2, [R1+0x758] ;  /* 0x0007580001027983 */ /* 0x0023620000100a00 */
[----:B------:R-:W-:-:S02]  /*277f0*/  MOV R6, R25 ;  /* 0x0000001900067202 */ /* 0x000fc40000000f00 */
[----:B------:R-:W-:Y:S02]  /*27800*/  MOV R8, 0x27820 ;  /* 0x0002782000087802 */ /* 0x000fe40000000f00 */
[----:B-1---5:R-:W-:Y:S05]  /*27810*/  CALL.REL.NOINC `($_ZN7cutlass13device_kernelIN5flash19enable_sm80_to_sm89INS1_16FlashAttnBwdSm80INS1_25CollectiveMainloopBwdSm80ILi2ELi2EN4cute5tupleIJNS5_1CILi128EEES8_NS7_ILi64EEEEEENS_10bfloat16_tEfNS_4arch4Sm80ELb0ELb0ELb1ELb0ELb1ELb0ELb0ELb0ELi2ELi4ELi4ELi4ELb0EEENS1_24CollectiveEpilogueBwdGQAISA_fSD_Li256ELb0ELb1EEENS1_19SingleTileSchedulerILb0ELb0ELb0ELi128EEEEEEEEEvNT_6ParamsE$_ZN4cute8smem_ptrIPfECI1NS_12iter_adaptorIS1_S2_EEES1_) ;  /* 0xfffe32a000007944 */ /* 0x022fea0003c3ffff */
[----:B-1----:R1:W5:Y:S01]  /*27820*/  LDL.64 R2, [R1+0x758] ;  /* 0x0007580001027983 */ /* 0x0023620000100a00 */
[----:B------:R-:W-:-:S03]  /*27830*/  MOV R8, 0x27850 ;  /* 0x0002785000087802 */ /* 0x000fc60000000f00 */
[----:B-1---5:R-:W-:Y:S05]  /*27840*/  CALL.REL.NOINC `($_ZN7cutlass13device_kernelIN5flash19enable_sm80_to_sm89INS1_16FlashAttnBwdSm80INS1_25CollectiveMainloopBwdSm80ILi2ELi2EN4cute5tupleIJNS5_1CILi128EEES8_NS7_ILi64EEEEEENS_10bfloat16_tEfNS_4arch4Sm80ELb0ELb0ELb1ELb0ELb1ELb0ELb0ELb0ELi2ELi4ELi4ELi4ELb0EEENS1_24CollectiveEpilogueBwdGQAISA_fSD_Li256ELb0ELb1EEENS1_19SingleTileSchedulerILb0ELb0ELb0ELi128EEEEEEEEEvNT_6ParamsE$_ZN4cute3eso3ESOILb1ELb0EJNS_6LayoutINS_5tupleIJNS3_IJNS_1CILi2EEES5_EEEEEENS3_IJNS3_IJNS4_ILi8EEENS4_ILi64EEEEEEEEEEENS_10ViewEngineINS_8smem_ptrIPfEEEEEEC2ERKSC_RKSH_) ;  /* 0xfffe171000007944 */ /* 0x022fea0003c3ffff */
[----:B------:R2:W5:Y:S01]  /*27850*/  LDL.64 R10, [R1+0x758] ;  /* 0x00075800010a7983 */ /* 0x0005620000100a00 */
[----:B------:R-:W-:Y:S01]  /*27860*/  IMAD.MOV.U32 R12, RZ, RZ, R4 ;  /* 0x000000ffff0c7224 */ /* 0x000fe200078e0004 */
[----:B------:R-:W-:Y:S02]  /*27870*/  MOV R13, R5 ;  /* 0x00000005000d7202 */ /* 0x000fe40000000f00 */
[----:B-1----:R-:W-:Y:S02]  /*27880*/  MOV R6, 0x278a0 ;  /* 0x000278a000067802 */ /* 0x002fe40000000f00 */
[----:B--2--5:R-:W-:Y:S05]  /*27890*/  CALL.REL.NOINC `($_ZN7cutlass13device_kernelIN5flash19enable_sm80_to_sm89INS1_16FlashAttnBwdSm80INS1_25CollectiveMainloopBwdSm80ILi2ELi2EN4cute5tupleIJNS5_1CILi128EEES8_NS7_ILi64EEEEEENS_10bfloat16_tEfNS_4arch4Sm80ELb0ELb0ELb1ELb0ELb1ELb0ELb0ELb0ELi2ELi4ELi4ELi4ELb0EEENS1_24CollectiveEpilogueBwdGQAISA_fSD_Li256ELb0ELb1EEENS1_19SingleTileSchedulerILb0ELb0ELb0ELi128EEEEEEEEEvNT_6ParamsE$_ZN4cute3eso3ESOILb1ELb0EJNS_6LayoutINS_5tupleIJNS_1CILi4EEEEEENS3_IJNS4_ILi1EEEEEEEENS_10ViewEngineIPfEEEEC2ERKS9_RKSC_) ;  /* 0xfffe26c000007944 */ /* 0x024fea0003c3ffff */
[----:B------:R-:W-:Y:S01]  /*278a0*/  ULDC.64 UR4, c[0x0][0x118] ;  /* 0x0000460000047ab9 */ /* 0x000fe20000000a00 */
[----:B------:R-:W2:Y:S04]  /*278b0*/  LDL.64 R8, [R1+0x758] ;  /* 0x0007580001087983 */ /* 0x000ea80000100a00 */
[----:B------:R-:W2:Y:S04]  /*278c0*/  LD.E R4, [R10.64] ;  /* 0x000000040a047980 */ /* 0x000ea8000c101900 */
[----:B--2---:R2:W-:Y:S04]  /*278d0*/  ST.E [R8.64], R4 ;  /* 0x0000000408007985 */ /* 0x0045e8000c101904 */
[----:B------:R-:W3:Y:S04]  /*278e0*/  LD.E R3, [R10.64+0x20] ;  /* 0x000020040a037980 */ /* 0x000ee8000c101900 */
[----:B---3--:R2:W-:Y:S04]  /*278f0*/  ST.E [R8.64+0x4], R3 ;  /* 0x0000040308007985 */ /* 0x0085e8000c101904 */
[----:B-1----:R-:W3:Y:S04]  /*27900*/  LD.E R2, [R10.64+0x100] ;  /* 0x000100040a027980 */ /* 0x002ee8000c101900 */
[----:B---3--:R2:W-:Y:S04]  /*27910*/  ST.E [R8.64+0x8], R2 ;  /* 0x0000080208007985 */ /* 0x0085e8000c101904 */
[----:B------:R-:W3:Y:S01]  /*27920*/  LD.E R5, [R10.64+0x120] ;  /* 0x000120040a057980 */ /* 0x000ee2000c101900 */
[----:B------:R-:W-:Y:S01]  /*27930*/  IMAD.MOV.U32 R81, RZ, RZ, R25 ;  /* 0x000000ffff517224 */ /* 0x000fe200078e0019 */
[----:B------:R-:W-:Y:S01]  /*27940*/  MOV R52, R50 ;  /* 0x0000003200347202 */ /* 0x000fe20000000f00 */
[----:B------:R-:W-:Y:S01]  /*27950*/  IMAD.MOV.U32 R53, RZ, RZ, R51 ;  /* 0x000000ffff357224 */ /* 0x000fe200078e0033 */
[----:B------:R-:W-:Y:S01]  /*27960*/  MOV R6, 0x27990 ;  /* 0x0002799000067802 */ /* 0x000fe20000000f00 */
[----:B---3--:R2:W-:Y:S04]  /*27970*/  ST.E [R8.64+0xc], R5 ;  /* 0x00000c0508007985 */ /* 0x0085e8000c101904 */
[----:B--2---:R-:W-:Y:S05]  /*27980*/  CALL.REL.NOINC `($_ZN7cutlass13device_kernelIN5flash19enable_sm80_to_sm89INS1_16FlashAttnBwdSm80INS1_25CollectiveMainloopBwdSm80ILi2ELi2EN4cute5tupleIJNS5_1CILi128EEES8_NS7_ILi64EEEEEENS_10bfloat16_tEfNS_4arch4Sm80ELb0ELb0ELb1ELb0ELb1ELb0ELb0ELb0ELi2ELi4ELi4ELi4ELb0EEENS1_24CollectiveEpilogueBwdGQAISA_fSD_Li256ELb0ELb1EEENS1_19SingleTileSchedulerILb0ELb0ELb0ELi128EEEEEEEEEvNT_6ParamsE$_ZN4cute3eso3ESOILb1ELb0EJNS_6LayoutINS_5tupleIJNS3_IJNS_1CILi2EEES5_EEENS3_IJS5_NS4_ILi8EEEEEEEEENS3_IJNS3_IJS5_NS4_ILi4EEEEEENS3_IJNS4_ILi1EEES7_EEEEEEEENS_10ViewEngineIPfEEEEC2ERKSF_RKSI_) ;  /* 0xfffe172000007944 */ /* 0x004fea0003c3ffff */
[----:B------:R2:W5:Y:S01]  /*27990*/  LDL.64 R12, [R1+0x758] ;  /* 0x00075800010c7983 */ /* 0x0005620000100a00 */
[----:B------:R-:W-:-:S03]  /*279a0*/  MOV R10, RZ ;  /* 0x000000ff000a7202 */ /* 0x000fc60000000f00 */
.L_x_1129:
[----:B-1----:R-:W-:-:S04]  /*279b0*/  MOV R2, 0x279d0 ;  /* 0x000279d000027802 */ /* 0x002fc80000000f00 */
[----:B-12--5:R-:W-:Y:S05]  /*279c0*/  CALL.REL.NOINC `($_ZN7cutlass13device_kernelIN5flash19enable_sm80_to_sm89INS1_16FlashAttnBwdSm80INS1_25CollectiveMainloopBwdSm80ILi2ELi2EN4cute5tupleIJNS5_1CILi128EEES8_NS7_ILi64EEEEEENS_10bfloat16_tEfNS_4arch4Sm80ELb0ELb0ELb1ELb0ELb1ELb0ELb0ELb0ELi2ELi4ELi4ELi4ELb0EEENS1_24CollectiveEpilogueBwdGQAISA_fSD_Li256ELb0ELb1EEENS1_19SingleTileSchedulerILb0ELb0ELb0ELi128EEEEEEEEEvNT_6ParamsE$_ZZZN5flash25CollectiveMainloopBwdSm80ILi2ELi2EN4cute5tupleIJNS1_1CILi128EEES4_NS3_ILi64EEEEEEN7cutlass10bfloat16_tEfNS7_4arch4Sm80ELb0ELb0ELb1ELb0ELb1ELb0ELb0ELb0ELi2ELi4ELi4ELi4ELb0EE3mmaINS_16FlashAttnBwdSm80ISB_NS_24CollectiveEpilogueBwdGQAIS6_fSA_Li256ELb0ELb1EEENS_19SingleTileSchedulerILb0ELb0ELb0ELi128EEEE13SharedStorageENS1_6TensorINS1_11ArrayEngineIfLm32EEENS1_6LayoutINS2_IJNS2_IJNS3_ILi2EEESO_EEESO_NS3_ILi4EEEEEENS2_IJNS2_IJNS3_ILi1EEESO_EEESQ_NS3_ILi8EEEEEEEEEEEEbRKNSB_6ParamsERT0_S12_iNS2_IJiiiEEERT_ENKUliT_E_clIZSC_ISJ_SX_EbS10_S12_S12_iS13_S15_EUlRS16_iE_EEDaiS16_ENKUlvE1_clEv) ;  /* 0x0003d3e000007944 */ /* 0x026fea0003c00000 */
[----:B------:R1:W-:Y:S01]  /*279d0*/  STL [R1+0x770], RZ ;  /* 0x000770ff01007387 */ /* 0x0003e20000100800 */
[----:B------:R-:W-:-:S03]  /*279e0*/  MOV R5, RZ ;  /* 0x000000ff00057202 */ /* 0x000fc60000000f00 */
.L_x_1128:
[----:B------:R-:W-:Y:S01]  /*279f0*/  IMAD.MOV.U32 R3, RZ, RZ, R25 ;  /* 0x000000ffff037224 */ /* 0x000fe200078e0019 */
[----:B-1----:R-:W-:-:S02]  /*27a00*/  MOV R2, R24 ;  /* 0x0000001800027202 */ /* 0x002fc40000000f00 */
[----:B------:R-:W-:Y:S02]  /*27a10*/  MOV R8, 0x27a30 ;  /* 0x00027a3000087802 */ /* 0x000fe40000000f00 */
[----:B-1---5:R-:W-:Y:S05]  /*27a20*/  CALL.REL.NOINC `($_ZN7cutlass13device_kernelIN5flash19enable_sm80_to_sm89INS1_16FlashAttnBwdSm80INS1_25CollectiveMainloopBwdSm80ILi2ELi2EN4cute5tupleIJNS5_1CILi128EEES8_NS7_ILi64EEEEEENS_10bfloat16_tEfNS_4arch4Sm80ELb0ELb0ELb1ELb0ELb1ELb0ELb0ELb0ELi2ELi4ELi4ELi4ELb0EEENS1_24CollectiveEpilogueBwdGQAISA_fSD_Li256ELb0ELb1EEENS1_19SingleTileSchedulerILb0ELb0ELb0ELi128EEEEEEEEEvNT_6ParamsE$_ZN4cute3eso3ESOILb0ELb0EJiiEEC2ERKiS4_) ;  /* 0xfffde9e000007944 */ /* 0x022fea0003c3ffff */
        /* <DEDUP_REMOVED lines=41> */
[----:B------:R-:W-:Y:S05]  /*27cc0*/  CALL.REL.NOINC `($_ZN7cutlass13device_kernelIN5flash19enable_sm80_to_sm89INS1_16FlashAttnBwdSm80INS1_25CollectiveMainloopBwdSm80ILi2ELi2EN4cute5tupleIJNS5_1CILi128EEES8_NS7_ILi64EEEEEENS_10bfloat16_tEfNS_4arch4Sm80ELb0ELb0ELb1ELb0ELb1ELb0ELb0ELb0ELi2ELi4ELi4ELi4ELb0EEENS1_24CollectiveEpilogueBwdGQAISA_fSD_Li256ELb0ELb1EEENS1_19SingleTileSchedulerILb0ELb0ELb0ELi128EEEEEEEEEvNT_6ParamsE$_ZN4cute3eso3ESOILb0ELb0EJiiEEC2ERKiS4_) ;  /* 0xfffde74000007944 */ /* 0x000fea0003c3ffff */
        /* <DEDUP_REMOVED lines=19> */
[----:B-1----:R-:W-:Y:S05]  /*27e00*/  CALL.REL.NOINC `($_ZN7cutlass13device_kernelIN5flash19enable_sm80_to_sm89INS1_16FlashAttnBwdSm80INS1_25CollectiveMainloopBwdSm80ILi2ELi2EN4cute5tupleIJNS5_1CILi128EEES8_NS7_ILi64EEEEEENS_10bfloat16_tEfNS_4arch4Sm80ELb0ELb0ELb1ELb0ELb1ELb0ELb0ELb0ELi2ELi4ELi4ELi4ELb0EEENS1_24CollectiveEpilogueBwdGQAISA_fSD_Li256ELb0ELb1EEENS1_19SingleTileSchedulerILb0ELb0ELb0ELi128EEEEEEEEEvNT_6ParamsE$_ZN4cute3eso3ESOILb0ELb0EJiiEEC2ERKiS4_) ;  /* 0xfffde60000007944 */ /* 0x002fea0003c3ffff */
        /* <DEDUP_REMOVED lines=13> */
[----:B-----5:R-:W-:Y:S05]  /*27ee0*/  CALL.REL.NOINC `($_ZN7cutlass13device_kernelIN5flash19enable_sm80_to_sm89INS1_16FlashAttnBwdSm80INS1_25CollectiveMainloopBwdSm80ILi2ELi2EN4cute5tupleIJNS5_1CILi128EEES8_NS7_ILi64EEEEEENS_10bfloat16_tEfNS_4arch4Sm80ELb0ELb0ELb1ELb0ELb1ELb0ELb0ELb0ELi2ELi4ELi4ELi4ELb0EEENS1_24CollectiveEpilogueBwdGQAISA_fSD_Li256ELb0ELb1EEENS1_19SingleTileSchedulerILb0ELb0ELb0ELi128EEEEEEEEEvNT_6ParamsE$_ZN4cute3eso3ESOILb0ELb0EJiiEEC2ERKiS4_) ;  /* 0xfffde52000007944 */ /* 0x020fea0003c3ffff */
        /* <DEDUP_REMOVED lines=50> */
[----:B--2---:R-:W-:Y:S05]  /*28210*/  CALL.REL.NOINC `($_ZN7cutlass13device_kernelIN5flash19enable_sm80_to_sm89INS1_16FlashAttnBwdSm80INS1_25CollectiveMainloopBwdSm80ILi2ELi2EN4cute5tupleIJNS5_1CILi128EEES8_NS7_ILi64EEEEEENS_10bfloat16_tEfNS_4arch4Sm80ELb0ELb0ELb1ELb0ELb1ELb0ELb0ELb0ELi2ELi4ELi4ELi4ELb0EEENS1_24CollectiveEpilogueBwdGQAISA_fSD_Li256ELb0ELb1EEENS1_19SingleTileSchedulerILb0ELb0ELb0ELi128EEEEEEEEEvNT_6ParamsE$_ZN4cute3eso3ESOILb1ELb0EJNS_6LayoutINS_5tupleIJNS3_IJNS_1CILi1EEENS4_ILi2EEEEEES6_NS4_ILi8EEEEEENS3_IJNS3_IJS5_S5_EEES6_NS4_ILi4EEEEEEEENS_10ViewEngineIPKN7cutlass5ArrayIfLi2ELb1EEEEEEEC2ERKSD_RKSK_) ;  /* 0xfffe09d000007944 */ /* 0x004fea0003c3ffff */
[----:B------:R2:W5:Y:S01]  /*28220*/  LDL.64 R10, [R14] ;  /* 0x000000000e0a7983 */ /* 0x0005620000100a00 */
[----:B-1----:R-:W-:Y:S01]  /*28230*/  IMAD.MOV.U32 R8, RZ, RZ, R4 ;  /* 0x000000ffff087224 */ /* 0x002fe200078e0004 */
[----:B------:R-:W-:-:S02]  /*28240*/  MOV R5, R3 ;  /* 0x0000000300057202 */ /* 0x000fc40000000f00 */
[----:B------:R-:W-:Y:S02]  /*28250*/  MOV R6, 0x28270 ;  /* 0x0002827000067802 */ /* 0x000fe40000000f00 */
[----:B--2--5:R-:W-:Y:S05]  /*28260*/  CALL.REL.NOINC `($_ZN7cutlass13device_kernelIN5flash19enable_sm80_to_sm89INS1_16FlashAttnBwdSm80INS1_25CollectiveMainloopBwdSm80ILi2ELi2EN4cute5tupleIJNS5_1CILi128EEES8_NS7_ILi64EEEEEENS_10bfloat16_tEfNS_4arch4Sm80ELb0ELb0ELb1ELb0ELb1ELb0ELb0ELb0ELi2ELi4ELi4ELi4ELb0EEENS1_24CollectiveEpilogueBwdGQAISA_fSD_Li256ELb0ELb1EEENS1_19SingleTileSchedulerILb0ELb0ELb0ELi128EEEEEEEEEvNT_6ParamsE$_ZN4cute3eso3ESOILb1ELb0EJNS_6LayoutINS_5tupleIJNS3_IJNS_1CILi1EEENS4_ILi2EEEEEES6_NS4_ILi8EEEEEENS3_IJNS3_IJS5_S5_EEES6_NS4_ILi4EEEEEEEENS_10ViewEngineIPN7cutlass5ArrayINSF_10bfloat16_tELi2ELb0EEEEEEEC2ERKSD_RKSK_) ;  /* 0xfffe09e000007944 */ /* 0x024fea0003c3ffff */
        /* <DEDUP_REMOVED lines=133> */
[----:B---3--:R-:W-:Y:S05]  /*28ac0*/  CALL.REL.NOINC `($_ZN7cutlass13device_kernelIN5flash19enable_sm80_to_sm89INS1_16FlashAttnBwdSm80INS1_25CollectiveMainloopBwdSm80ILi2ELi2EN4cute5tupleIJNS5_1CILi128EEES8_NS7_ILi64EEEEEENS_10bfloat16_tEfNS_4arch4Sm80ELb0ELb0ELb1ELb0ELb1ELb0ELb0ELb0ELi2ELi4ELi4ELi4ELb0EEENS1_24CollectiveEpilogueBwdGQAISA_fSD_Li256ELb0ELb1EEENS1_19SingleTileSchedulerILb0ELb0ELb0ELi128EEEEEEEEEvNT_6ParamsE$_ZN4cute3eso3ESOILb1ELb0EJNS_6LayoutINS_5tupleIJNS3_IJNS_1CILi1EEENS3_IJNS4_ILi4EEENS4_ILi2EEEEEEEEES7_S6_EEENS3_IJNS3_IJNS4_ILi0EEENS3_IJS5_NS4_ILi8EEEEEEEEES6_NS4_ILi16EEEEEEEENS_10ViewEngineIPN7cutlass10bfloat16_tEEEEEC2ERKSH_RKSM_) ;  /* 0xfffe008000007944 */ /* 0x008fea0003c3ffff */
[----:B------:R2:W5:Y:S04]  /*28ad0*/  LDL.64 R60, [R26+0xb8] ;  /* 0x0000b8001a3c7983 */ /* 0x0005680000100a00 */
[----:B-1----:R2:W5:Y:S01]  /*28ae0*/  LDL.64 R2, [R14] ;  /* 0x000000000e027983 */ /* 0x0025620000100a00 */
[----:B------:R-:W-:-:S03]  /*28af0*/  MOV R6, 0x28b10 ;  /* 0x00028b1000067802 */ /* 0x000fc60000000f00 */
[----:B--2--5:R-:W-:Y:S05]  /*28b00*/  CALL.REL.NOINC `($_ZN7cutlass13device_kernelIN5flash19enable_sm80_to_sm89INS1_16FlashAttnBwdSm80INS1_25CollectiveMainloopBwdSm80ILi2ELi2EN4cute5tupleIJNS5_1CILi128EEES8_NS7_ILi64EEEEEENS_10bfloat16_tEfNS_4arch4Sm80ELb0ELb0ELb1ELb0ELb1ELb0ELb0ELb0ELi2ELi4ELi4ELi4ELb0EEENS1_24CollectiveEpilogueBwdGQAISA_fSD_Li256ELb0ELb1EEENS1_19SingleTileSchedulerILb0ELb0ELb0ELi128EEEEEEEEEvNT_6ParamsE$_ZN4cute3eso3ESOILb1ELb0EJNS_6LayoutINS_5tupleIJNS3_IJNS_1CILi1EEENS3_IJNS4_ILi2EEES6_EEEEEES6_NS4_ILi4EEEEEENS3_IJNS3_IJNS4_ILi0EEENS3_IJS5_S9_EEEEEES6_NS4_ILi8EEEEEEEENS_10ViewEngineIPjEEEEC2ERKSG_RKSJ_) ;  /* 0xfffdfff000007944 */ /* 0x024fea0003c3ffff */
[----:B------:R-:W-:Y:S01]  /*28b10*/  ULDC.64 UR4, c[0x0][0x118] ;  /* 0x0000460000047ab9 */ /* 0x000fe20000000a00 */
[----:B------:R2:W5:Y:S04]  /*28b20*/  LDL.64 R52, [R14] ;  /* 0x000000000e347983 */ /* 0x0005680000100a00 */
[----:B-1----:R-:W3:Y:S04]  /*28b30*/  LD.E R4, [R60.64] ;  /* 0x000000043c047980 */ /* 0x002ee8000c101900 */
[----:B------:R-:W4:Y:S01]  /*28b40*/  LD.E R2, [R60.64+0x4] ;  /* 0x000004043c027980 */ /* 0x000f22000c101900 */
[----:B------:R-:W-:-:S03]  /*28b50*/  MOV R8, 0x28b90 ;  /* 0x00028b9000087802 */ /* 0x000fc60000000f00 */
[----:B---3--:R2:W-:Y:S04]  /*28b60*/  STL [R1+0x794], R4 ;  /* 0x0007940401007387 */ /* 0x0085e80000100800 */
[----:B----4-:R2:W-:Y:S02]  /*28b70*/  STL [R1+0x798], R2 ;  /* 0x0007980201007387 */ /* 0x0105e40000100800 */
[----:B--2--5:R-:W-:Y:S05]  /*28b80*/  CALL.REL.NOINC `($_ZN7cutlass13device_kernelIN5flash19enable_sm80_to_sm89INS1_16FlashAttnBwdSm80INS1_25CollectiveMainloopBwdSm80ILi2ELi2EN4cute5tupleIJNS5_1CILi128EEES8_NS7_ILi64EEEEEENS_10bfloat16_tEfNS_4arch4Sm80ELb0ELb0ELb1ELb0ELb1ELb0ELb0ELb0ELi2ELi4ELi4ELi4ELb0EEENS1_24CollectiveEpilogueBwdGQAISA_fSD_Li256ELb0ELb1EEENS1_19SingleTileSchedulerILb0ELb0ELb0ELi128EEEEEEEEEvNT_6ParamsE$_ZZN4cute6upcastILi2ENS_5tupleIJNS1_IJNS_1CILi1EEENS1_IJNS2_ILi2EEES4_S4_EEEEEES4_NS1_IJS4_S4_EEEEEENS1_IJNS1_IJNS2_ILi0EEENS1_IJS3_NS2_ILi512EEEiEEEEEENS2_ILi4096EEENS1_IJiNS2_ILi8192EEEEEEEEEEEDaRKT0_RKT1_ENKUlRKT_RKT0_E_clIS6_SC_EEDaSP_SS_) ;  /* 0xfffe58f000007944 */ /* 0x024fea0003c3ffff */
[----:B------:R2:W5:Y:S01]  /*28b90*/  LDL R3, [R1+0x798] ;  /* 0x0007980001037983 */ /* 0x0005620000100800 */
[----:B------:R-:W-:-:S03]  /*28ba0*/  MOV R10, 0x28bc0 ;  /* 0x00028bc0000a7802 */ /* 0x000fc60000000f00 */
[----:B-12--5:R-:W-:Y:S05]  /*28bb0*/  CALL.REL.NOINC `($_ZN7cutlass13device_kernelIN5flash19enable_sm80_to_sm89INS1_16FlashAttnBwdSm80INS1_25CollectiveMainloopBwdSm80ILi2ELi2EN4cute5tupleIJNS5_1CILi128EEES8_NS7_ILi64EEEEEENS_10bfloat16_tEfNS_4arch4Sm80ELb0ELb0ELb1ELb0ELb1ELb0ELb0ELb0ELi2ELi4ELi4ELi4ELb0EEENS1_24CollectiveEpilogueBwdGQAISA_fSD_Li256ELb0ELb1EEENS1_19SingleTileSchedulerILb0ELb0ELb0ELi128EEEEEEEEEvNT_6ParamsE$_ZZN4cute6upcastILi2ENS_5tupleIJNS1_IJNS_1CILi1EEENS1_IJNS2_ILi2EEES4_S4_EEEEEES4_NS1_IJS4_S4_EEEEEENS1_IJNS1_IJNS2_ILi0EEENS1_IJS3_NS2_ILi512EEEiEEEEEENS2_ILi4096EEENS1_IJiNS2_ILi8192EEEEEEEEEEEDaRKT0_RKT1_ENKUlRKT_RKT0_E_clIS7_SF_EEDaSP_SS_) ;  /* 0xfffe59b000007944 */ /* 0x026fea0003c3ffff */
[----:B-----5:R2:W-:Y:S01]  /*28bc0*/  STL [R1+0x750], R2 ;  /* 0x0007500201007387 */ /* 0x0205e20000100800 */
[----:B------:R-:W-:-:S03]  /*28bd0*/  MOV R4, 0x28bf0 ;  /* 0x00028bf000047802 */ /* 0x000fc60000000f00 */
[----:B-12---:R-:W-:Y:S05]  /*28be0*/  CALL.REL.NOINC `($_ZN7cutlass13device_kernelIN5flash19enable_sm80_to_sm89INS1_16FlashAttnBwdSm80INS1_25CollectiveMainloopBwdSm80ILi2ELi2EN4cute5tupleIJNS5_1CILi128EEES8_NS7_ILi64EEEEEENS_10bfloat16_tEfNS_4arch4Sm80ELb0ELb0ELb1ELb0ELb1ELb0ELb0ELb0ELi2ELi4ELi4ELi4ELb0EEENS1_24CollectiveEpilogueBwdGQAISA_fSD_Li256ELb0ELb1EEENS1_19SingleTileSchedulerILb0ELb0ELb0ELi128EEEEEEEEEvNT_6ParamsE$_ZN4cute3eso3ESOILb0ELb0EJNS_5tupleIJNS_1CILi0EEENS2_IJNS3_ILi1EEENS3_ILi256EEEiEEEEEENS3_ILi2048EEENS2_IJiNS3_ILi4096EEEEEEEEC2ERKS8_RKS9_RKSB_) ;  /* 0xfffdca0000007944 */ /* 0x006fea0003c3ffff */
[----:B------:R2:W5:Y:S04]  /*28bf0*/  LDL R5, [R14] ;  /* 0x000000000e057983 */ /* 0x0005680000100800 */
[----:B-1----:R2:W5:Y:S01]  /*28c00*/  LDL R3, [R14+0x4] ;  /* 0x000004000e037983 */ /* 0x0025620000100800 */
[----:B------:R-:W-:-:S03]  /*28c10*/  MOV R4, 0x28c30 ;  /* 0x00028c3000047802 */ /* 0x000fc60000000f00 */
[----:B--2--5:R-:W-:Y:S05]  /*28c20*/  CALL.REL.NOINC `($_ZN7cutlass13device_kernelIN5flash19enable_sm80_to_sm89INS1_16FlashAttnBwdSm80INS1_25CollectiveMainloopBwdSm80ILi2ELi2EN4cute5tupleIJNS5_1CILi128EEES8_NS7_ILi64EEEEEENS_10bfloat16_tEfNS_4arch4Sm80ELb0ELb0ELb1ELb0ELb1ELb0ELb0ELb0ELi2ELi4ELi4ELi4ELb0EEENS1_24CollectiveEpilogueBwdGQAISA_fSD_Li256ELb0ELb1EEENS1_19SingleTileSchedulerILb0ELb0ELb0ELi128EEEEEEEEEvNT_6ParamsE$_ZN4cute5tupleIJNS0_IJNS0_IJNS_1CILi1EEENS0_IJS2_NS1_ILi2EEES3_EEEEEES3_NS0_IJS3_S3_EEEEEENS0_IJNS0_IJNS1_ILi0EEENS0_IJS2_NS1_ILi256EEEiEEEEEENS1_ILi2048EEENS0_IJiNS1_ILi4096EEEEEEEEEEEC2ERKS7_RKSF_) ;  /* 0xfffe145000007944 */ /* 0x024fea0003c3ffff */
[----:B------:R1:W5:Y:S04]  /*28c30*/  LDL R5, [R14] ;  /* 0x000000000e057983 */ /* 0x0003680000100800 */
[----:B------:R1:W5:Y:S01]  /*28c40*/  LDL R4, [R14+0x4] ;  /* 0x000004000e047983 */ /* 0x0003620000100800 */
[----:B------:R-:W-:-:S03]  /*28c50*/  MOV R6, 0x28c70 ;  /* 0x00028c7000067802 */ /* 0x000fc60000000f00 */
[----:B-1---5:R-:W-:Y:S05]  /*28c60*/  CALL.REL.NOINC `($_ZN7cutlass13device_kernelIN5flash19enable_sm80_to_sm89INS1_16FlashAttnBwdSm80INS1_25CollectiveMainloopBwdSm80ILi2ELi2EN4cute5tupleIJNS5_1CILi128EEES8_NS7_ILi64EEEEEENS_10bfloat16_tEfNS_4arch4Sm80ELb0ELb0ELb1ELb0ELb1ELb0ELb0ELb0ELi2ELi4ELi4ELi4ELb0EEENS1_24CollectiveEpilogueBwdGQAISA_fSD_Li256ELb0ELb1EEENS1_19SingleTileSchedulerILb0ELb0ELb0ELi128EEEEEEEEEvNT_6ParamsE$_ZZN4cute7flattenINS_5tupleIJNS1_IJNS_1CILi0EEENS1_IJNS2_ILi1EEENS2_ILi512EEEiEEEEEENS2_ILi4096EEENS1_IJiNS2_ILi8192EEEEEEEEEEEDaRKT_ENKUlRKT_E_clIS7_EEDaSH_) ;  /* 0xfffe5c4000007944 */ /* 0x022fea0003c3ffff */
[----:B------:R2:W5:Y:S01]  /*28c70*/  LDL R3, [R1+0x798] ;  /* 0x0007980001037983 */ /* 0x0005620000100800 */
[----:B------:R-:W-:-:S03]  /*28c80*/  MOV R2, 0x28ca0 ;  /* 0x00028ca000027802 */ /* 0x000fc60000000f00 */
[----:B-12--5:R-:W-:Y:S05]  /*28c90*/  CALL.REL.NOINC `($_ZN7cutlass13device_kernelIN5flash19enable_sm80_to_sm89INS1_16FlashAttnBwdSm80INS1_25CollectiveMainloopBwdSm80ILi2ELi2EN4cute5tupleIJNS5_1CILi128EEES8_NS7_ILi64EEEEEENS_10bfloat16_tEfNS_4arch4Sm80ELb0ELb0ELb1ELb0ELb1ELb0ELb0ELb0ELi2ELi4ELi4ELi4ELb0EEENS1_24CollectiveEpilogueBwdGQAISA_fSD_Li256ELb0ELb1EEENS1_19SingleTileSchedulerILb0ELb0ELb0ELi128EEEEEEEEEvNT_6ParamsE$_ZZN4cute7flattenINS_5tupleIJNS1_IJNS_1CILi0EEENS1_IJNS2_ILi1EEENS2_ILi512EEEiEEEEEENS2_ILi4096EEENS1_IJiNS2_ILi8192EEEEEEEEEEEDaRKT_ENKUlRKT_E_clISA_EEDaSH_) ;  /* 0xfffe5cb000007944 */ /* 0x026fea0003c3ffff */
[----:B------:R1:W-:Y:S01]  /*28ca0*/  STL [R14], R3 ;  /* 0x000000030e007387 */ /* 0x0003e20000100800 */
[----:B------:R-:W-:-:S03]  /*28cb0*/  MOV R6, 0x28cd0 ;  /* 0x00028cd000067802 */ /* 0x000fc60000000f00 */
[----:B-1----:R-:W-:Y:S05]  /*28cc0*/  CALL.REL.NOINC `($_ZN7cutlass13device_kernelIN5flash19enable_sm80_to_sm89INS1_16FlashAttnBwdSm80INS1_25CollectiveMainloopBwdSm80ILi2ELi2EN4cute5tupleIJNS5_1CILi128EEES8_NS7_ILi64EEEEEENS_10bfloat16_tEfNS_4arch4Sm80ELb0ELb0ELb1ELb0ELb1ELb0ELb0ELb0ELi2ELi4ELi4ELi4ELb0EEENS1_24CollectiveEpilogueBwdGQAISA_fSD_Li256ELb0ELb1EEENS1_19SingleTileSchedulerILb0ELb0ELb0ELi128EEEEEEEEEvNT_6ParamsE$_ZZN4cute12filter_tupleINS_5tupleIJNS1_IJNS_1CILi0EEENS1_IJNS2_ILi1EEENS2_ILi512EEEiEEEEEENS2_ILi4096EEENS1_IJiNS2_ILi8192EEEEEEEEEZNS_7flattenISB_EEDaRKT_EUlRKT_E_EEDaSF_OT0_ENKUlDpSI_E_clIJNS1_IJS3_S4_S5_iEEENS1_IJS8_EEESA_EEEDaSM_) ;  /* 0xfffe1f7000007944 */ /* 0x002fea0003c3ffff */
[----:B------:R-:W-:Y:S02]  /*28cd0*/  ULDC.64 UR4, c[0x0][0x118] ;  /* 0x0000460000047ab9 */ /* 0x000fe40000000a00 */
[----:B------:R1:W5:Y:S01]  /*28ce0*/  LD.E.64 R2, [R60.64+0x8] ;  /* 0x000008043c027980 */ /* 0x000362000c101b00 */
[----:B------:R-:W-:-:S02]  /*28cf0*/  MOV R9, R58 ;  /* 0x0000003a00097202 */ /* 0x000fc40000000f00 */
[----:B------:R-:W-:Y:S02]  /*28d00*/  MOV R8, 0x28d20 ;  /* 0x00028d2000087802 */ /* 0x000fe40000000f00 */
[----:B-1---5:R-:W-:Y:S05]  /*28d10*/  CALL.REL.NOINC `($_ZN7cutlass13device_kernelIN5flash19enable_sm80_to_sm89INS1_16FlashAttnBwdSm80INS1_25CollectiveMainloopBwdSm80ILi2ELi2EN4cute5tupleIJNS5_1CILi128EEES8_NS7_ILi64EEEEEENS_10bfloat16_tEfNS_4arch4Sm80ELb0ELb0ELb1ELb0ELb1ELb0ELb0ELb0ELi2ELi4ELi4ELi4ELb0EEENS1_24CollectiveEpilogueBwdGQAISA_fSD_Li256ELb0ELb1EEENS1_19SingleTileSchedulerILb0ELb0ELb0ELi128EEEEEEEEEvNT_6ParamsE$_ZN4cute8smem_ptrIPN7cutlass10bfloat16_tEECI1NS_12iter_adaptorIS3_S4_EEES3_) ;  /* 0xfffe1d2000007944 */ /* 0x022fea0003c3ffff */
[----:B-1----:R1:W5:Y:S01]  /*28d20*/  LDL.64 R2, [R14] ;  /* 0x000000000e027983 */ /* 0x0023620000100a00 */
[----:B------:R-:W-:-:S03]  /*28d30*/  MOV R8, 0x28d50 ;  /* 0x00028d5000087802 */ /* 0x000fc60000000f00 */
[----:B-1---5:R-:W-:Y:S05]  /*28d40*/  CALL.REL.NOINC `($_ZN7cutlass13device_kernelIN5flash19enable_sm80_to_sm89INS1_16FlashAttnBwdSm80INS1_25CollectiveMainloopBwdSm80ILi2ELi2EN4cute5tupleIJNS5_1CILi128EEES8_NS7_ILi64EEEEEENS_10bfloat16_tEfNS_4arch4Sm80ELb0ELb0ELb1ELb0ELb1ELb0ELb0ELb0ELi2ELi4ELi4ELi4ELb0EEENS1_24CollectiveEpilogueBwdGQAISA_fSD_Li256ELb0ELb1EEENS1_19SingleTileSchedulerILb0ELb0ELb0ELi128EEEEEEEEEvNT_6ParamsE$_ZN4cute8smem_ptrIPjECI1NS_12iter_adaptorIS1_S2_EEES1_) ;  /* 0xfffe1db000007944 */ /* 0x022fea0003c3ffff */
[----:B------:R-:W2:Y:S01]  /*28d50*/  LDL.64 R8, [R14] ;  /* 0x000000000e087983 */ /* 0x000ea20000100a00 */
[----:B-1----:R-:W-:Y:S01]  /*28d60*/  MOV R3, R4 ;  /* 0x0000000400037202 */ /* 0x002fe20000000f00 */
[----:B------:R-:W-:Y:S01]  /*28d70*/  IMAD.MOV.U32 R2, RZ, RZ, R5 ;  /* 0x000000ffff027224 */ /* 0x000fe200078e0005 */
[----:B------:R-:W-:Y:S01]  /*28d80*/  MOV R4, 0x28db0 ;  /* 0x00028db000047802 */ /* 0x000fe20000000f00 */
[----:B--2---:R1:W-:Y:S04]  /*28d90*/  STL.64 [R1+0x750], R8 ;  /* 0x0007500801007387 */ /* 0x0043e80000100a00 */
[----:B-1----:R-:W-:Y:S05]  /*28da0*/  CALL.REL.NOINC `($_ZN7cutlass13device_kernelIN5flash19enable_sm80_to_sm89INS1_16FlashAttnBwdSm80INS1_25CollectiveMainloopBwdSm80ILi2ELi2EN4cute5tupleIJNS5_1CILi128EEES8_NS7_ILi64EEEEEENS_10bfloat16_tEfNS_4arch4Sm80ELb0ELb0ELb1ELb0ELb1ELb0ELb0ELb0ELi2ELi4ELi4ELi4ELb0EEENS1_24CollectiveEpilogueBwdGQAISA_fSD_Li256ELb0ELb1EEENS1_19SingleTileSchedulerILb0ELb0ELb0ELi128EEEEEEEEEvNT_6ParamsE$_ZN4cute3eso3ESOILb0ELb0EJNS_6LayoutINS_5tupleIJNS3_IJNS_1CILi1EEENS3_IJS5_NS4_ILi2EEES6_EEEEEES6_NS3_IJS6_S6_EEEEEENS3_IJNS3_IJNS4_ILi0EEENS3_IJS5_NS4_ILi256EEEiEEEEEENS4_ILi2048EEENS3_IJiNS4_ILi4096EEEEEEEEEEENS_10ViewEngineINS_8smem_ptrIPjEEEEEEC2ERKSJ_RKSO_) ;  /* 0xfffdcc0000007944 */ /* 0x002fea0003c3ffff */
        /* <DEDUP_REMOVED lines=46> */
[----:B----4-:R4:W-:Y:S04]  /*29090*/  ST.E [R10.64+0x4400], R5 ;  /* 0x004400050a007985 */ /* 0x0109e8000c101904 */
[----:B-----5:R-:W5:Y:S04]  /*290a0*/  LD.E R3, [R52.64+0x48] ;  /* 0x0000480434037980 */ /* 0x020f68000c101900 */
[----:B-----5:R5:W-:Y:S04]  /*290b0*/  ST.E [R54.64+0x6000], R3 ;  /* 0x0060000336007985 */ /* 0x020be8000c101904 */
        /* <DEDUP_REMOVED lines=16> */
[----:B-----5:R-:W3:Y:S04]  /*291c0*/  LD.E R3, [R52.64+0x6c] ;  /* 0x00006c0434037980 */ /* 0x020ee8000c101900 */
        /* <DEDUP_REMOVED lines=158> */
[----:B---3--:R-:W-:Y:S05]  /*29bb0*/  CALL.REL.NOINC `($_ZN7cutlass13device_kernelIN5flash19enable_sm80_to_sm89INS1_16FlashAttnBwdSm80INS1_25CollectiveMainloopBwdSm80ILi2ELi2EN4cute5tupleIJNS5_1CILi128EEES8_NS7_ILi64EEEEEENS_10bfloat16_tEfNS_4arch4Sm80ELb0ELb0ELb1ELb0ELb1ELb0ELb0ELb0ELi2ELi4ELi4ELi4ELb0EEENS1_24CollectiveEpilogueBwdGQAISA_fSD_Li256ELb0ELb1EEENS1_19SingleTileSchedulerILb0ELb0ELb0ELi128EEEEEEEEEvNT_6ParamsE$_ZN4cute3eso3ESOILb1ELb0EJNS_6LayoutINS_5tupleIJNS3_IJNS_1CILi1EEENS3_IJNS4_ILi4EEENS4_ILi2EEEEEEEEES7_S6_EEENS3_IJNS3_IJNS4_ILi0EEENS3_IJS5_NS4_ILi8EEEEEEEEES6_NS4_ILi16EEEEEEEENS_10ViewEngineIPN7cutlass10bfloat16_tEEEEEC2ERKSH_RKSM_) ;  /* 0xfffdef9000007944 */ /* 0x008fea0003c3ffff */
[----:B-1----:R1:W5:Y:S04]  /*29bc0*/  LDL.64 R52, [R26+0xc0] ;  /* 0x0000c0001a347983 */ /* 0x0023680000100a00 */
[----:B------:R1:W5:Y:S01]  /*29bd0*/  LDL.64 R2, [R14] ;  /* 0x000000000e027983 */ /* 0x0003620000100a00 */
[----:B------:R-:W-:-:S03]  /*29be0*/  MOV R6, 0x29c00 ;  /* 0x00029c0000067802 */ /* 0x000fc60000000f00 */
[----:B-1---5:R-:W-:Y:S05]  /*29bf0*/  CALL.REL.NOINC `($_ZN7cutlass13device_kernelIN5flash19enable_sm80_to_sm89INS1_16FlashAttnBwdSm80INS1_25CollectiveMainloopBwdSm80ILi2ELi2EN4cute5tupleIJNS5_1CILi128EEES8_NS7_ILi64EEEEEENS_10bfloat16_tEfNS_4arch4Sm80ELb0ELb0ELb1ELb0ELb1ELb0ELb0ELb0ELi2ELi4ELi4ELi4ELb0EEENS1_24CollectiveEpilogueBwdGQAISA_fSD_Li256ELb0ELb1EEENS1_19SingleTileSchedulerILb0ELb0ELb0ELi128EEEEEEEEEvNT_6ParamsE$_ZN4cute3eso3ESOILb1ELb0EJNS_6LayoutINS_5tupleIJNS3_IJNS_1CILi1EEENS3_IJNS4_ILi2EEES6_EEEEEES6_NS4_ILi4EEEEEENS3_IJNS3_IJNS4_ILi0EEENS3_IJS5_S9_EEEEEES6_NS4_ILi8EEEEEEEENS_10ViewEngineIPjEEEEC2ERKSG_RKSJ_) ;  /* 0xfffdef0000007944 */ /* 0x022fea0003c3ffff */
        /* <DEDUP_REMOVED lines=86> */
[----:B----4-:R-:W-:Y:S04]  /*2a160*/  ST.E [R8.64+0x4000], R49 ;  /* 0x0040003108007985 */ /* 0x010fe8000c101904 */
[----:B------:R-:W4:Y:S04]  /*2a170*/  LD.E R5, [R50.64+0x54] ;  /* 0x0000540432057980 */ /* 0x000f28000c101900 */
[----:B----4-:R-:W-:Y:S04]  /*2a180*/  ST.E [R8.64+0x4400], R5 ;  /* 0x0044000508007985 */ /* 0x010fe8000c101904 */
[----:B------:R-:W4:Y:S04]  /*2a190*/  LD.E R3, [R50.64+0x48] ;  /* 0x0000480432037980 */ /* 0x000f28000c101900 */
[----:B----4-:R1:W-:Y:S04]  /*2a1a0*/  ST.E [R52.64+0x6000], R3 ;  /* 0x0060000334007985 */ /* 0x0103e8000c101904 */
[----:B------:R-:W4:Y:S04]  /*2a1b0*/  LD.E R2, [R50.64+0x4c] ;  /* 0x00004c0432027980 */ /* 0x000f28000c101900 */
[----:B----4-:R-:W-:Y:S04]  /*2a1c0*/  ST.E [R52.64+0x6400], R2 ;  /* 0x0064000234007985 */ /* 0x010fe8000c101904 */
        /* <DEDUP_REMOVED lines=9> */
[----:B---3--:R3:W-:Y:S04]  /*2a260*/  ST.E [R56.64+0x4000], R61 ;  /* 0x0040003d38007985 */ /* 0x0087e8000c101904 */
[----:B-1----:R-:W4:Y:S04]  /*2a270*/  LD.E R3, [R50.64+0x74] ;  /* 0x0000740432037980 */ /* 0x002f28000c101900 */
[----:B----4-:R1:W-:Y:S04]  /*2a280*/  ST.E [R56.64+0x4400], R3 ;  /* 0x0044000338007985 */ /* 0x0103e8000c101904 */
        /* <DEDUP_REMOVED lines=8> */
[----:B---3--:R-:W1:Y:S04]  /*2a310*/  LDL.64 R60, [R26+0xd0] ;  /* 0x0000d0001a3c7983 */ /* 0x008e680000100a00 */
[----:B------:R4:W5:Y:S04]  /*2a320*/  LDL.64 R52, [R26+0xc8] ;  /* 0x0000c8001a347983 */ /* 0x0009680000100a00 */
[----:B-1----:R4:W5:Y:S01]  /*2a330*/  LD.E.64 R2, [R60.64] ;  /* 0x000000043c027980 */ /* 0x002962000c101b00 */
[----:B------:R-:W-:-:S02]  /*2a340*/  MOV R9, R25 ;  /* 0x0000001900097202 */ /* 0x000fc40000000f00 */
[----:B------:R-:W-:Y:S02]  /*2a350*/  MOV R8, 0x2a370 ;  /* 0x0002a37000087802 */ /* 0x000fe40000000f00 */
[----:B----45:R-:W-:Y:S05]  /*2a360*/  CALL.REL.NOINC `($_ZN7cutlass13device_kernelIN5flash19enable_sm80_to_sm89INS1_16FlashAttnBwdSm80INS1_25CollectiveMainloopBwdSm80ILi2ELi2EN4cute5tupleIJNS5_1CILi128EEES8_NS7_ILi64EEEEEENS_10bfloat16_tEfNS_4arch4Sm80ELb0ELb0ELb1ELb0ELb1ELb0ELb0ELb0ELi2ELi4ELi4ELi4ELb0EEENS1_24CollectiveEpilogueBwdGQAISA_fSD_Li256ELb0ELb1EEENS1_19SingleTileSchedulerILb0ELb0ELb0ELi128EEEEEEEEEvNT_6ParamsE$_ZN4cute8smem_ptrIPN7cutlass10bfloat16_tEECI1NS_12iter_adaptorIS3_S4_EEES3_) ;  /* 0xfffe06d000007944 */ /* 0x030fea0003c3ffff */
[----:B-1----:R1:W5:Y:S01]  /*2a370*/  LDL.64 R2, [R1+0x758] ;  /* 0x0007580001027983 */ /* 0x0023620000100a00 */
[----:B------:R-:W-:-:S03]  /*2a380*/  MOV R6, 0x2a3a0 ;  /* 0x0002a3a000067802 */ /* 0x000fc60000000f00 */
[----:B-1---5:R-:W-:Y:S05]  /*2a390*/  CALL.REL.NOINC `($_ZN7cutlass13device_kernelIN5flash19enable_sm80_to_sm89INS1_16FlashAttnBwdSm80INS1_25CollectiveMainloopBwdSm80ILi2ELi2EN4cute5tupleIJNS5_1CILi128EEES8_NS7_ILi64EEEEEENS_10bfloat16_tEfNS_4arch4Sm80ELb0ELb0ELb1ELb0ELb1ELb0ELb0ELb0ELi2ELi4ELi4ELi4ELb0EEENS1_24CollectiveEpilogueBwdGQAISA_fSD_Li256ELb0ELb1EEENS1_19SingleTileSchedulerILb0ELb0ELb0ELi128EEEEEEEEEvNT_6ParamsE$_ZN4cute3eso3ESOILb1ELb0EJNS_14ComposedLayoutINS_7SwizzleILi3ELi3ELi3EEENS_1CILj0EEENS_6LayoutINS_5tupleIJNS5_ILi64EEENS5_ILi128EEEEEENS8_IJNS5_ILi1EEES9_EEEEEEENS_10ViewEngineINS_8smem_ptrIPN7cutlass10bfloat16_tEEEEEEEC2ERKSF_RKSM_) ;  /* 0xfffdccd000007944 */ /* 0x022fea0003c3ffff */
[----:B-1----:R1:W5:Y:S01]  /*2a3a0*/  LDL.64 R2, [R1+0x758] ;  /* 0x0007580001027983 */ /* 0x0023620000100a00 */
[----:B------:R-:W-:-:S03]  /*2a3b0*/  MOV R6, 0x2a3d0 ;  /* 0x0002a3d000067802 */ /* 0x000fc60000000f00 */
[----:B-1---5:R-:W-:Y:S05]  /*2a3c0*/  CALL.REL.NOINC `($_ZN7cutlass13device_kernelIN5flash19enable_sm80_to_sm89INS1_16FlashAttnBwdSm80INS1_25CollectiveMainloopBwdSm80ILi2ELi2EN4cute5tupleIJNS5_1CILi128EEES8_NS7_ILi64EEEEEENS_10bfloat16_tEfNS_4arch4Sm80ELb0ELb0ELb1ELb0ELb1ELb0ELb0ELb0ELi2ELi4ELi4ELi4ELb0EEENS1_24CollectiveEpilogueBwdGQAISA_fSD_Li256ELb0ELb1EEENS1_19SingleTileSchedulerILb0ELb0ELb0ELi128EEEEEEEEEvNT_6ParamsE$_ZN4cute3eso3ESOILb1ELb0EJNS_14ComposedLayoutINS_7SwizzleILi3ELi3ELi3EEENS_1CILj0EEENS_6LayoutINS_5tupleIJNS8_IJNS8_IJNS5_ILi4EEENS5_ILi8EEEEEENS8_IJNS5_ILi2EEENS5_ILi1EEEEEEEEENS8_IJNS8_IJSC_SC_EEESB_EEEEEENS8_IJNS8_IJNS8_IJNS5_ILi128EEESD_EEENS8_IJSA_NS5_ILi0EEEEEEEEENS8_IJNS8_IJNS5_ILi64EEENS5_ILi512EEEEEENS8_IJNS5_ILi16EEENS5_ILi1024EEEEEEEEEEEEEEEENS_10ViewEngineINS_8smem_ptrIPN7cutlass10bfloat16_tEEEEEEEC2ERKSX_RKS14_) ;  /* 0xfffdcd4000007944 */ /* 0x022fea0003c3ffff */
        /* <DEDUP_REMOVED lines=23> */
[----:B------:R2:W-:Y:S01]  /*2a540*/  STL [R14], R2 ;  /* 0x000000020e007387 */ /* 0x0005e20000100800 */
[----:B------:R-:W-:Y:S02]  /*2a550*/  MOV R4, R58 ;  /* 0x0000003a00047202 */ /* 0x000fe40000000f00 */
[----:B------:R-:W-:Y:S01]  /*2a560*/  MOV R8, 0x2a590 ;  /* 0x0002a59000087802 */ /* 0x000fe20000000f00 */
[----:B------:R2:W-:Y:S04]  /*2a570*/  STL [R14+0x4], R3 ;  /* 0x000004030e007387 */ /* 0x0005e80000100800 */
[----:B-12---:R-:W-:Y:S05]  /*2a580*/  CALL.REL.NOINC `($_ZN7cutlass13device_kernelIN5flash19enable_sm80_to_sm89INS1_16FlashAttnBwdSm80INS1_25CollectiveMainloopBwdSm80ILi2ELi2EN4cute5tupleIJNS5_1CILi128EEES8_NS7_ILi64EEEEEENS_10bfloat16_tEfNS_4arch4Sm80ELb0ELb0ELb1ELb0ELb1ELb0ELb0ELb0ELi2ELi4ELi4ELi4ELb0EEENS1_24CollectiveEpilogueBwdGQAISA_fSD_Li256ELb0ELb1EEENS1_19SingleTileSchedulerILb0ELb0ELb0ELi128EEEEEEEEEvNT_6ParamsE$_ZZN4cute12filter_tupleINS_5tupleIJNS1_IJiNS1_IJiNS_1CILi0EEEEEEEEENS1_IJNS_10UnderscoreENS1_IJS6_S6_EEEEEEEEES9_ZNS_4diceIS9_S9_EEDaRKT_RKT0_EUlRKT_RKT0_E_EEDaSD_SG_OT1_ENKUlDpSJ_E_clIJNS1_IJiiS3_EEENS1_IJEEEEEEDaSQ_) ;  /* 0xfffe072000007944 */ /* 0x006fea0003c3ffff */
[----:B------:R-:W-:Y:S02]  /*2a590*/  MOV R72, 0x2a5b0 ;  /* 0x0002a5b000487802 */ /* 0x000fe40000000f00 */
[----:B-12--5:R-:W-:Y:S05]  /*2a5a0*/  CALL.REL.NOINC `($_ZN7cutlass13device_kernelIN5flash19enable_sm80_to_sm89INS1_16FlashAttnBwdSm80INS1_25CollectiveMainloopBwdSm80ILi2ELi2EN4cute5tupleIJNS5_1CILi128EEES8_NS7_ILi64EEEEEENS_10bfloat16_tEfNS_4arch4Sm80ELb0ELb0ELb1ELb0ELb1ELb0ELb0ELb0ELi2ELi4ELi4ELi4ELb0EEENS1_24CollectiveEpilogueBwdGQAISA_fSD_Li256ELb0ELb1EEENS1_19SingleTileSchedulerILb0ELb0ELb0ELi128EEEEEEEEEvNT_6ParamsE$_ZZN4cute7idx2crdINS_5tupleIJiiNS_1CILi0EEEEEENS1_IJNS1_IJNS2_ILi4EEENS2_ILi8EEEEEENS2_ILi2EEENS2_ILi1EEEEEEEEDaRKT_RKT0_ENKUlRKT_RKT0_E_clIiS7_EEDaSJ_SM_) ;  /* 0xfffe445000007944 */ /* 0x026fea0003c3ffff */
[----:B------:R-:W-:Y:S02]  /*2a5b0*/  MOV R2, 0x2a5d0 ;  /* 0x0002a5d000027802 */ /* 0x000fe40000000f00 */
[----:B-1----:R-:W-:Y:S05]  /*2a5c0*/  CALL.REL.NOINC `($_ZN7cutlass13device_kernelIN5flash19enable_sm80_to_sm89INS1_16FlashAttnBwdSm80INS1_25CollectiveMainloopBwdSm80ILi2ELi2EN4cute5tupleIJNS5_1CILi128EEES8_NS7_ILi64EEEEEENS_10bfloat16_tEfNS_4arch4Sm80ELb0ELb0ELb1ELb0ELb1ELb0ELb0ELb0ELi2ELi4ELi4ELi4ELb0EEENS1_24CollectiveEpilogueBwdGQAISA_fSD_Li256ELb0ELb1EEENS1_19SingleTileSchedulerILb0ELb0ELb0ELi128EEEEEEEEEvNT_6ParamsE$_ZZN4cute7idx2crdINS_5tupleIJiiNS_1CILi0EEEEEENS1_IJNS1_IJNS2_ILi4EEENS2_ILi8EEEEEENS2_ILi2EEENS2_ILi1EEEEEEEEDaRKT_RKT0_ENKUlRKT_RKT0_E_clIiS8_EEDaSJ_SM_) ;  /* 0xfffe485000007944 */ /* 0x002fea0003c3ffff */
[----:B------:R1:W-:Y:S01]  /*2a5d0*/  STL [R14], R6 ;  /* 0x000000060e007387 */ /* 0x0003e20000100800 */
[----:B------:R-:W-:Y:S02]  /*2a5e0*/  MOV R2, R58 ;  /* 0x0000003a00027202 */ /* 0x000fe40000000f00 */
[----:B------:R-:W-:-:S02]  /*2a5f0*/  MOV R72, 0x2a610 ;  /* 0x0002a61000487802 */ /* 0x000fc40000000f00 */
[----:B-1----:R-:W-:Y:S05]  /*2a600*/  CALL.REL.NOINC `($_ZN7cutlass13device_kernelIN5flash19enable_sm80_to_sm89INS1_16FlashAttnBwdSm80INS1_25CollectiveMainloopBwdSm80ILi2ELi2EN4cute5tupleIJNS5_1CILi128EEES8_NS7_ILi64EEEEEENS_10bfloat16_tEfNS_4arch4Sm80ELb0ELb0ELb1ELb0ELb1ELb0ELb0ELb0ELi2ELi4ELi4ELi4ELb0EEENS1_24CollectiveEpilogueBwdGQAISA_fSD_Li256ELb0ELb1EEENS1_19SingleTileSchedulerILb0ELb0ELb0ELi128EEEEEEEEEvNT_6ParamsE$_ZZN4cute9transformINS_5tupleIJiiNS_1CILi0EEEEEENS1_IJNS1_IJNS2_ILi4EEENS2_ILi8EEEEEENS2_ILi2EEENS2_ILi1EEEEEEZNS_7idx2crdIS4_SA_EEDaRKT_RKT0_EUlRKT_RKT0_E_EEDaSE_SH_OT1_ENKUlDpSK_E_clIJNS1_IJiiEEEiS3_EEEDaSR_) ;  /* 0xfffe4f6000007944 */ /* 0x002fea0003c3ffff */
[----:B------:R-:W-:Y:S02]  /*2a610*/  MOV R6, 0x2a630 ;  /* 0x0002a63000067802 */ /* 0x000fe40000000f00 */
[----:B--2--5:R-:W-:Y:S05]  /*2a620*/  CALL.REL.NOINC `($_ZN7cutlass13device_kernelIN5flash19enable_sm80_to_sm89INS1_16FlashAttnBwdSm80INS1_25CollectiveMainloopBwdSm80ILi2ELi2EN4cute5tupleIJNS5_1CILi128EEES8_NS7_ILi64EEEEEENS_10bfloat16_tEfNS_4arch4Sm80ELb0ELb0ELb1ELb0ELb1ELb0ELb0ELb0ELi2ELi4ELi4ELi4ELb0EEENS1_24CollectiveEpilogueBwdGQAISA_fSD_Li256ELb0ELb1EEENS1_19SingleTileSchedulerILb0ELb0ELb0ELi128EEEEEEEEEvNT_6ParamsE$_ZZN4cute13to_mixed_bitsINS_5tupleIJNS1_IJNS_1CILi4EEENS2_ILi8EEEEEENS2_ILi2EEENS2_ILi1EEEEEENS1_IJNS1_IJNS2_ILi128EEENS2_ILi0EEEEEES4_SA_EEENS1_IJNS1_IJiiEEEiSA_EEEEEDaRKT_RKT0_RKT1_ENKUlRKT_RKT0_RKT1_E_clIS5_SB_SD_EEDaSQ_ST_SW_) ;  /* 0xfffe110000007944 */ /* 0x024fea0003c3ffff */
[----:B------:R-:W-:Y:S02]  /*2a630*/  MOV R6, 0x2a650 ;  /* 0x0002a65000067802 */ /* 0x000fe40000000f00 */
[----:B------:R-:W-:Y:S05]  /*2a640*/  CALL.REL.NOINC `($_ZN7cutlass13device_kernelIN5flash19enable_sm80_to_sm89INS1_16FlashAttnBwdSm80INS1_25CollectiveMainloopBwdSm80ILi2ELi2EN4cute5tupleIJNS5_1CILi128EEES8_NS7_ILi64EEEEEENS_10bfloat16_tEfNS_4arch4Sm80ELb0ELb0ELb1ELb0ELb1ELb0ELb0ELb0ELi2ELi4ELi4ELi4ELb0EEENS1_24CollectiveEpilogueBwdGQAISA_fSD_Li256ELb0ELb1EEENS1_19SingleTileSchedulerILb0ELb0ELb0ELi128EEEEEEEEEvNT_6ParamsE$_ZZN4cute13to_mixed_bitsINS_5tupleIJNS1_IJNS_1CILi4EEENS2_ILi8EEEEEENS2_ILi2EEENS2_ILi1EEEEEENS1_IJNS1_IJNS2_ILi128EEENS2_ILi0EEEEEES4_SA_EEENS1_IJNS1_IJiiEEEiSA_EEEEEDaRKT_RKT0_RKT1_ENKUlRKT_RKT0_RKT1_E_clIS6_S4_iEEDaSQ_ST_SW_) ;  /* 0xfffe116000007944 */ /* 0x000fea0003c3ffff */
[----:B------:R-:W-:Y:S02]  /*2a650*/  MOV R5, R2 ;  /* 0x0000000200057202 */ /* 0x000fe40000000f00 */
[----:B------:R-:W-:-:S02]  /*2a660*/  MOV R2, 0x2a680 ;  /* 0x0002a68000027802 */ /* 0x000fc40000000f00 */
[----:B------:R-:W-:Y:S05]  /*2a670*/  CALL.REL.NOINC `($_ZN7cutlass13device_kernelIN5flash19enable_sm80_to_sm89INS1_16FlashAttnBwdSm80INS1_25CollectiveMainloopBwdSm80ILi2ELi2EN4cute5tupleIJNS5_1CILi128EEES8_NS7_ILi64EEEEEENS_10bfloat16_tEfNS_4arch4Sm80ELb0ELb0ELb1ELb0ELb1ELb0ELb0ELb0ELi2ELi4ELi4ELi4ELb0EEENS1_24CollectiveEpilogueBwdGQAISA_fSD_Li256ELb0ELb1EEENS1_19SingleTileSchedulerILb0ELb0ELb0ELi128EEEEEEEEEvNT_6ParamsE$_ZZN4cute13to_mixed_bitsINS_5tupleIJNS1_IJNS_1CILi4EEENS2_ILi8EEEEEENS2_ILi2EEENS2_ILi1EEEEEENS1_IJNS1_IJNS2_ILi128EEENS2_ILi0EEEEEES4_SA_EEENS1_IJNS1_IJiiEEEiSA_EEEEEDaRKT_RKT0_RKT1_ENKUlDpRKT_E_clIJNS_9MixedBitsILj0ELj384EEENSU_ILj0ELj8EEENS2_ILj0EEEEEEDaSR_) ;  /* 0xfffe107000007944 */ /* 0x000fea0003c3ffff */
        /* <DEDUP_REMOVED lines=13> */
[----:B-1----:R-:W-:Y:S05]  /*2a750*/  CALL.REL.NOINC `($_ZN7cutlass13device_kernelIN5flash19enable_sm80_to_sm89INS1_16FlashAttnBwdSm80INS1_25CollectiveMainloopBwdSm80ILi2ELi2EN4cute5tupleIJNS5_1CILi128EEES8_NS7_ILi64EEEEEENS_10bfloat16_tEfNS_4arch4Sm80ELb0ELb0ELb1ELb0ELb1ELb0ELb0ELb0ELi2ELi4ELi4ELi4ELb0EEENS1_24CollectiveEpilogueBwdGQAISA_fSD_Li256ELb0ELb1EEENS1_19SingleTileSchedulerILb0ELb0ELb0ELi128EEEEEEEEEvNT_6ParamsE$_ZN4cute3eso3ESOILb1ELb0EJNS_1CILi8EEEiiEEC2ERKS3_RKiS8_) ;  /* 0xfffdd31000007944 */ /* 0x002fea0003c3ffff */
[----:B-1----:R1:W5:Y:S01]  /*2a760*/  LDL.64 R2, [R1+0x758] ;  /* 0x0007580001027983 */ /* 0x0023620000100a00 */
[----:B------:R-:W-:Y:S01]  /*2a770*/  IMAD.MOV.U32 R5, RZ, RZ, 0x48 ;  /* 0x00000048ff057424 */ /* 0x000fe200078e00ff */
[----:B------:R-:W-:Y:S01]  /*2a780*/  LOP3.LUT P0, RZ, R11, 0x8, RZ, 0xc0, !PT ;  /* 0x000000080bff7812 */ /* 0x000fe2000780c0ff */
[----:B------:R-:W-:Y:S01]  /*2a790*/  IMAD.MOV.U32 R60, RZ, RZ, R25 ;  /* 0x000000ffff3c7224 */ /* 0x000fe200078e0019 */
[----:B------:R-:W-:-:S02]  /*2a7a0*/  MOV R6, 0x2a7d0 ;  /* 0x0002a7d000067802 */ /* 0x000fc40000000f00 */
[----:B------:R-:W-:-:S04]  /*2a7b0*/  SEL R5, R5, 0x38, !P0 ;  /* 0x0000003805057807 */ /* 0x000fc80004000000 */
[----:B-1---5:R-:W-:Y:S05]  /*2a7c0*/  CALL.REL.NOINC `($_ZN7cutlass13device_kernelIN5flash19enable_sm80_to_sm89INS1_16FlashAttnBwdSm80INS1_25CollectiveMainloopBwdSm80ILi2ELi2EN4cute5tupleIJNS5_1CILi128EEES8_NS7_ILi64EEEEEENS_10bfloat16_tEfNS_4arch4Sm80ELb0ELb0ELb1ELb0ELb1ELb0ELb0ELb0ELi2ELi4ELi4ELi4ELb0EEENS1_24CollectiveEpilogueBwdGQAISA_fSD_Li256ELb0ELb1EEENS1_19SingleTileSchedulerILb0ELb0ELb0ELi128EEEEEEEEEvNT_6ParamsE$_ZN4cute3eso3ESOILb0ELb1EJiNS_1CILi144EEENS2_ILi288EEEEEC2ERKiRKS3_RKS4_) ;  /* 0xfffdc47000007944 */ /* 0x022fea0003c3ffff */
[----:B-1----:R-:W2:Y:S01]  /*2a7d0*/  LDL R4, [R1+0x758] ;  /* 0x0007580001047983 */ /* 0x002ea20000100800 */
[----:B------:R-:W-:Y:S01]  /*2a7e0*/  IMAD.MOV.U32 R60, RZ, RZ, R25 ;  /* 0x000000ffff3c7224 */ /* 0x000fe200078e0019 */
[----:B------:R-:W-:Y:S02]  /*2a7f0*/  MOV R70, R12 ;  /* 0x0000000c00467202 */ /* 0x000fe40000000f00 */
[----:B------:R-:W-:Y:S01]  /*2a800*/  MOV R6, 0x2a830 ;  /* 0x0002a83000067802 */ /* 0x000fe20000000f00 */
[----:B--2---:R1:W-:Y:S04]  /*2a810*/  STL [R1+0x790], R4 ;  /* 0x0007900401007387 */ /* 0x0043e80000100800 */
[----:B-1----:R-:W-:Y:S05]  /*2a820*/  CALL.REL.NOINC `($_ZN7cutlass13device_kernelIN5flash19enable_sm80_to_sm89INS1_16FlashAttnBwdSm80INS1_25CollectiveMainloopBwdSm80ILi2ELi2EN4cute5tupleIJNS5_1CILi128EEES8_NS7_ILi64EEEEEENS_10bfloat16_tEfNS_4arch4Sm80ELb0ELb0ELb1ELb0ELb1ELb0ELb0ELb0ELi2ELi4ELi4ELi4ELb0EEENS1_24CollectiveEpilogueBwdGQAISA_fSD_Li256ELb0ELb1EEENS1_19SingleTileSchedulerILb0ELb0ELb0ELi128EEEEEEEEEvNT_6ParamsE$_ZN4cute3eso3ESOILb1ELb0EJNS_1CILi1EEENS_5tupleIJNS2_ILi8EEEiiEEENS2_ILi64EEENS4_IJiNS2_ILi144EEENS2_ILi288EEEEEENS2_ILi512EEEEEC2ERKS3_RKS6_RKS7_RKSA_RKSB_) ;  /* 0xfffdccf000007944 */ /* 0x002fea0003c3ffff */
[----:B-1----:R1:W5:Y:S04]  /*2a830*/  LDL R5, [R1+0x760] ;  /* 0x0007600001057983 */ /* 0x0023680000100800 */
[----:B------:R1:W5:Y:S01]  /*2a840*/  LDL.64 R2, [R1+0x758] ;  /* 0x0007580001027983 */ /* 0x0003620000100a00 */
[----:B------:R-:W-:-:S02]  /*2a850*/  MOV R60, R25 ;  /* 0x00000019003c7202 */ /* 0x000fc40000000f00 */
[----:B------:R-:W-:Y:S02]  /*2a860*/  MOV R6, 0x2a880 ;  /* 0x0002a88000067802 */ /* 0x000fe40000000f00 */
[----:B-1---5:R-:W-:Y:S05]  /*2a870*/  CALL.REL.NOINC `($_ZN7cutlass13device_kernelIN5flash19enable_sm80_to_sm89INS1_16FlashAttnBwdSm80INS1_25CollectiveMainloopBwdSm80ILi2ELi2EN4cute5tupleIJNS5_1CILi128EEES8_NS7_ILi64EEEEEENS_10bfloat16_tEfNS_4arch4Sm80ELb0ELb0ELb1ELb0ELb1ELb0ELb0ELb0ELi2ELi4ELi4ELi4ELb0EEENS1_24CollectiveEpilogueBwdGQAISA_fSD_Li256ELb0ELb1EEENS1_19SingleTileSchedulerILb0ELb0ELb0ELi128EEEEEEEEEvNT_6ParamsE$_ZN4cute5tupleIJNS0_IJNS_1CILi8EEENS0_IJNS1_ILi2EEES3_S3_EEENS1_ILi1EEES4_S5_EEENS0_IJS5_NS0_IJS2_iiEEENS1_ILi64EEENS0_IJiNS1_ILi144EEENS1_ILi288EEEEEENS1_ILi512EEEEEEEEC2ERKS6_RKSD_) ;  /* 0xfffdfe0000007944 */ /* 0x022fea0003c3ffff */
[----:B------:R1:W5:Y:S04]  /*2a880*/  LDL R6, [R1+0x760] ;  /* 0x0007600001067983 */ /* 0x0003680000100800 */
[----:B------:R1:W5:Y:S01]  /*2a890*/  LDL.64 R2, [R1+0x758] ;  /* 0x0007580001027983 */ /* 0x0003620000100a00 */
[----:B------:R-:W-:-:S03]  /*2a8a0*/  MOV R4, 0x2a8c0 ;  /* 0x0002a8c000047802 */ /* 0x000fc60000000f00 */
[----:B-1---5:R-:W-:Y:S05]  /*2a8b0*/  CALL.REL.NOINC `($_ZN7cutlass13device_kernelIN5flash19enable_sm80_to_sm89INS1_16FlashAttnBwdSm80INS1_25CollectiveMainloopBwdSm80ILi2ELi2EN4cute5tupleIJNS5_1CILi128EEES8_NS7_ILi64EEEEEENS_10bfloat16_tEfNS_4arch4Sm80ELb0ELb0ELb1ELb0ELb1ELb0ELb0ELb0ELi2ELi4ELi4ELi4ELb0EEENS1_24CollectiveEpilogueBwdGQAISA_fSD_Li256ELb0ELb1EEENS1_19SingleTileSchedulerILb0ELb0ELb0ELi128EEEEEEEEEvNT_6ParamsE$_ZZN4cute7flattenINS_5tupleIJNS_1CILi1EEENS1_IJNS2_ILi8EEEiiEEENS2_ILi64EEENS1_IJiNS2_ILi144EEENS2_ILi288EEEEEENS2_ILi512EEEEEEEEDaRKT_ENKUlRKT_E_clIS5_EEDaSH_) ;  /* 0xfffe40c000007944 */ /* 0x022fea0003c3ffff */
[----:B------:R1:W-:Y:S01]  /*2a8c0*/  STL [R14], R2 ;  /* 0x000000020e007387 */ /* 0x0003e20000100800 */
[----:B------:R-:W-:Y:S02]  /*2a8d0*/  MOV R5, R6 ;  /* 0x0000000600057202 */ /* 0x000fe40000000f00 */
[----:B------:R-:W-:Y:S01]  /*2a8e0*/  MOV R4, 0x2a910 ;  /* 0x0002a91000047802 */ /* 0x000fe20000000f00 */
[----:B------:R1:W-:Y:S04]  /*2a8f0*/  STL [R14+0x4], R3 ;  /* 0x000004030e007387 */ /* 0x0003e80000100800 */
[----:B-1----:R-:W-:Y:S05]  /*2a900*/  CALL.REL.NOINC `($_ZN7cutlass13device_kernelIN5flash19enable_sm80_to_sm89INS1_16FlashAttnBwdSm80INS1_25CollectiveMainloopBwdSm80ILi2ELi2EN4cute5tupleIJNS5_1CILi128EEES8_NS7_ILi64EEEEEENS_10bfloat16_tEfNS_4arch4Sm80ELb0ELb0ELb1ELb0ELb1ELb0ELb0ELb0ELi2ELi4ELi4ELi4ELb0EEENS1_24CollectiveEpilogueBwdGQAISA_fSD_Li256ELb0ELb1EEENS1_19SingleTileSchedulerILb0ELb0ELb0ELi128EEEEEEEEEvNT_6ParamsE$_ZZN4cute7flattenINS_5tupleIJNS_1CILi1EEENS1_IJNS2_ILi8EEEiiEEENS2_ILi64EEENS1_IJiNS2_ILi144EEENS2_ILi288EEEEEENS2_ILi512EEEEEEEEDaRKT_ENKUlRKT_E_clIS9_EEDaSH_) ;  /* 0xfffe409000007944 */ /* 0x002fea0003c3ffff */
[----:B------:R1:W-:Y:S01]  /*2a910*/  STL [R1+0x794], R2 ;  /* 0x0007940201007387 */ /* 0x0003e20000100800 */
[----:B------:R-:W-:Y:S01]  /*2a920*/  IMAD.MOV.U32 R60, RZ, RZ, R58 ;  /* 0x000000ffff3c7224 */ /* 0x000fe200078e003a */
[----:B------:R-:W-:-:S02]  /*2a930*/  MOV R67, R42 ;  /* 0x0000002a00437202 */ /* 0x000fc40000000f00 */
[----:B------:R-:W-:Y:S02]  /*2a940*/  MOV R4, 0x2a960 ;  /* 0x0002a96000047802 */ /* 0x000fe40000000f00 */
[----:B-1----:R-:W-:Y:S05]  /*2a950*/  CALL.REL.NOINC `($_ZN7cutlass13device_kernelIN5flash19enable_sm80_to_sm89INS1_16FlashAttnBwdSm80INS1_25CollectiveMainloopBwdSm80ILi2ELi2EN4cute5tupleIJNS5_1CILi128EEES8_NS7_ILi64EEEEEENS_10bfloat16_tEfNS_4arch4Sm80ELb0ELb0ELb1ELb0ELb1ELb0ELb0ELb0ELi2ELi4ELi4ELi4ELb0EEENS1_24CollectiveEpilogueBwdGQAISA_fSD_Li256ELb0ELb1EEENS1_19SingleTileSchedulerILb0ELb0ELb0ELi128EEEEEEEEEvNT_6ParamsE$_ZZN4cute12filter_tupleINS_5tupleIJNS_1CILi1EEENS1_IJNS2_ILi8EEEiiEEENS2_ILi64EEENS1_IJiNS2_ILi144EEENS2_ILi288EEEEEENS2_ILi512EEEEEEZNS_7flattenISB_EEDaRKT_EUlRKT_E_EEDaSF_OT0_ENKUlDpSI_E_clIJNS1_IJS3_EEES5_NS1_IJS6_EEES9_NS1_IJSA_EEEEEEDaSM_) ;  /* 0xfffe092000007944 */ /* 0x002fea0003c3ffff */
[----:B------:R-:W-:Y:S02]  /*2a960*/  MOV R60, R25 ;  /* 0x00000019003c7202 */ /* 0x000fe40000000f00 */
[----:B------:R-:W-:Y:S02]  /*2a970*/  MOV R6, 0x2a990 ;  /* 0x0002a99000067802 */ /* 0x000fe40000000f00 */
[----:B--2--5:R-:W-:Y:S05]  /*2a980*/  CALL.REL.NOINC `($_ZN7cutlass13device_kernelIN5flash19enable_sm80_to_sm89INS1_16FlashAttnBwdSm80INS1_25CollectiveMainloopBwdSm80ILi2ELi2EN4cute5tupleIJNS5_1CILi128EEES8_NS7_ILi64EEEEEENS_10bfloat16_tEfNS_4arch4Sm80ELb0ELb0ELb1ELb0ELb1ELb0ELb0ELb0ELi2ELi4ELi4ELi4ELb0EEENS1_24CollectiveEpilogueBwdGQAISA_fSD_Li256ELb0ELb1EEENS1_19SingleTileSchedulerILb0ELb0ELb0ELi128EEEEEEEEEvNT_6ParamsE$_ZN4cute3eso3ESOILb0ELb1EJiNS_1CILi144EEENS2_ILi512EEEEEC2ERKiRKS3_RKS4_) ;  /* 0xfffdc30000007944 */ /* 0x024fea0003c3ffff */
[----:B------:R-:W2:Y:S01]  /*2a990*/  LDL R6, [R1+0x758] ;  /* 0x0007580001067983 */ /* 0x000ea20000100800 */
[----:B-1----:R-:W-:Y:S01]  /*2a9a0*/  IMAD.MOV.U32 R4, RZ, RZ, R44 ;  /* 0x000000ffff047224 */ /* 0x002fe200078e002c */
[----:B------:R-:W-:Y:S02]  /*2a9b0*/  MOV R60, R25 ;  /* 0x00000019003c7202 */ /* 0x000fe40000000f00 */
[----:B------:R-:W-:Y:S01]  /*2a9c0*/  MOV R8, 0x2a9f0 ;  /* 0x0002a9f000087802 */ /* 0x000fe20000000f00 */
[----:B--2---:R1:W-:Y:S04]  /*2a9d0*/  STL [R1+0x11ec], R6 ;  /* 0x0011ec0601007387 */ /* 0x0043e80000100800 */
[----:B-1----:R-:W-:Y:S05]  /*2a9e0*/  CALL.REL.NOINC `($_ZN7cutlass13device_kernelIN5flash19enable_sm80_to_sm89INS1_16FlashAttnBwdSm80INS1_25CollectiveMainloopBwdSm80ILi2ELi2EN4cute5tupleIJNS5_1CILi128EEES8_NS7_ILi64EEEEEENS_10bfloat16_tEfNS_4arch4Sm80ELb0ELb0ELb1ELb0ELb1ELb0ELb0ELb0ELi2ELi4ELi4ELi4ELb0EEENS1_24CollectiveEpilogueBwdGQAISA_fSD_Li256ELb0ELb1EEENS1_19SingleTileSchedulerILb0ELb0ELb0ELi128EEEEEEEEEvNT_6ParamsE$_ZN4cute3eso3ESOILb0ELb0EJiiNS_1CILi144EEENS2_ILi512EEEEEC2ERKiS7_RKS3_RKS4_) ;  /* 0xfffdbb9000007944 */ /* 0x002fea0003c3ffff */
[----:B-1----:R-:W2:Y:S01]  /*2a9f0*/  LDL.64 R4, [R1+0x758] ;  /* 0x0007580001047983 */ /* 0x002ea20000100a00 */
[----:B------:R-:W-:Y:S01]  /*2aa00*/  IMAD.MOV.U32 R3, RZ, RZ, R16 ;  /* 0x000000ffff037224 */ /* 0x000fe200078e0010 */
[----:B------:R-:W-:Y:S01]  /*2aa10*/  MOV R8, R43 ;  /* 0x0000002b00087202 */ /* 0x000fe20000000f00 */
[----:B------:R-:W-:Y:S01]  /*2aa20*/  IMAD.MOV.U32 R67, RZ, RZ, R25 ;  /* 0x000000ffff437224 */ /* 0x000fe200078e0019 */
[----:B------:R-:W-:Y:S01]  /*2aa30*/  MOV R6, 0x2aa60 ;  /* 0x0002aa6000067802 */ /* 0x000fe20000000f00 */
[----:B--2---:R1:W-:Y:S04]  /*2aa40*/  STL.64 [R1+0x788], R4 ;  /* 0x0007880401007387 */ /* 0x0043e80000100a00 */
[----:B-1----:R-:W-:Y:S05]  /*2aa50*/  CALL.REL.NOINC `($_ZN7cutlass13device_kernelIN5flash19enable_sm80_to_sm89INS1_16FlashAttnBwdSm80INS1_25CollectiveMainloopBwdSm80ILi2ELi2EN4cute5tupleIJNS5_1CILi128EEES8_NS7_ILi64EEEEEENS_10bfloat16_tEfNS_4arch4Sm80ELb0ELb0ELb1ELb0ELb1ELb0ELb0ELb0ELi2ELi4ELi4ELi4ELb0EEENS1_24CollectiveEpilogueBwdGQAISA_fSD_Li256ELb0ELb1EEENS1_19SingleTileSchedulerILb0ELb0ELb0ELi128EEEEEEEEEvNT_6ParamsE$_ZN4cute3eso3ESOILb0ELb0EJiiiNS_1CILi144EEENS2_ILi512EEEEEC2ERKiS7_S7_RKS3_RKS4_) ;  /* 0xfffdbdc000007944 */ /* 0x002fea0003c3ffff */
        /* <DEDUP_REMOVED lines=9> */
[----:B-1----:R-:W-:Y:S05]  /*2aaf0*/  CALL.REL.NOINC `($_ZN7cutlass13device_kernelIN5flash19enable_sm80_to_sm89INS1_16FlashAttnBwdSm80INS1_25CollectiveMainloopBwdSm80ILi2ELi2EN4cute5tupleIJNS5_1CILi128EEES8_NS7_ILi64EEEEEENS_10bfloat16_tEfNS_4arch4Sm80ELb0ELb0ELb1ELb0ELb1ELb0ELb0ELb0ELi2ELi4ELi4ELi4ELb0EEENS1_24CollectiveEpilogueBwdGQAISA_fSD_Li256ELb0ELb1EEENS1_19SingleTileSchedulerILb0ELb0ELb0ELi128EEEEEEEEEvNT_6ParamsE$_ZN4cute3eso3ESOILb1ELb0EJNS_1CILi8EEEiiiNS2_ILi144EEENS2_ILi512EEEEEC2ERKS3_RKiSA_SA_RKS4_RKS5_) ;  /* 0xfffdcfe000007944 */ /* 0x002fea0003c3ffff */
        /* <DEDUP_REMOVED lines=8> */
[----:B-1----:R-:W-:Y:S05]  /*2ab80*/  CALL.REL.NOINC `($_ZN7cutlass13device_kernelIN5flash19enable_sm80_to_sm89INS1_16FlashAttnBwdSm80INS1_25CollectiveMainloopBwdSm80ILi2ELi2EN4cute5tupleIJNS5_1CILi128EEES8_NS7_ILi64EEEEEENS_10bfloat16_tEfNS_4arch4Sm80ELb0ELb0ELb1ELb0ELb1ELb0ELb0ELb0ELi2ELi4ELi4ELi4ELb0EEENS1_24CollectiveEpilogueBwdGQAISA_fSD_Li256ELb0ELb1EEENS1_19SingleTileSchedulerILb0ELb0ELb0ELi128EEEEEEEEEvNT_6ParamsE$_ZN4cute3eso3ESOILb1ELb0EJNS_1CILi1EEEiiiNS2_ILi144EEENS2_ILi512EEEEEC2ERKS3_RKiSA_SA_RKS4_RKS5_) ;  /* 0xfffdcad000007944 */ /* 0x002fea0003c3ffff */
[----:B-1----:R1:W5:Y:S04]  /*2ab90*/  LDL R5, [R1+0x760] ;  /* 0x0007600001057983 */ /* 0x0023680000100800 */
[----:B------:R1:W5:Y:S01]  /*2aba0*/  LDL.64 R2, [R1+0x758] ;  /* 0x0007580001027983 */ /* 0x0003620000100a00 */
[----:B------:R-:W-:-:S02]  /*2abb0*/  MOV R59, R25 ;  /* 0x00000019003b7202 */ /* 0x000fc40000000f00 */
[----:B------:R-:W-:Y:S02]  /*2abc0*/  MOV R6, 0x2abe0 ;  /* 0x0002abe000067802 */ /* 0x000fe40000000f00 */
[----:B-1---5:R-:W-:Y:S05]  /*2abd0*/  CALL.REL.NOINC `($_ZN7cutlass13device_kernelIN5flash19enable_sm80_to_sm89INS1_16FlashAttnBwdSm80INS1_25CollectiveMainloopBwdSm80ILi2ELi2EN4cute5tupleIJNS5_1CILi128EEES8_NS7_ILi64EEEEEENS_10bfloat16_tEfNS_4arch4Sm80ELb0ELb0ELb1ELb0ELb1ELb0ELb0ELb0ELi2ELi4ELi4ELi4ELb0EEENS1_24CollectiveEpilogueBwdGQAISA_fSD_Li256ELb0ELb1EEENS1_19SingleTileSchedulerILb0ELb0ELb0ELi128EEEEEEEEEvNT_6ParamsE$_ZN4cute5tupleIJNS0_IJNS_1CILi16EEENS1_ILi2EEES3_S3_NS1_ILi4EEES3_EEENS0_IJNS1_ILi1EEEiiiNS1_ILi144EEENS1_ILi512EEEEEEEEC2ERKS5_RKS9_) ;  /* 0xfffdf7a000007944 */ /* 0x022fea0003c3ffff */
[----:B------:R-:W2:Y:S04]  /*2abe0*/  LDL.64 R2, [R1+0x758] ;  /* 0x0007580001027983 */ /* 0x000ea80000100a00 */
        /* <DEDUP_REMOVED lines=10> */
[----:B-1----:R-:W-:Y:S05]  /*2ac90*/  CALL.REL.NOINC `($_ZN7cutlass13device_kernelIN5flash19enable_sm80_to_sm89INS1_16FlashAttnBwdSm80INS1_25CollectiveMainloopBwdSm80ILi2ELi2EN4cute5tupleIJNS5_1CILi128EEES8_NS7_ILi64EEEEEENS_10bfloat16_tEfNS_4arch4Sm80ELb0ELb0ELb1ELb0ELb1ELb0ELb0ELb0ELi2ELi4ELi4ELi4ELb0EEENS1_24CollectiveEpilogueBwdGQAISA_fSD_Li256ELb0ELb1EEENS1_19SingleTileSchedulerILb0ELb0ELb0ELi128EEEEEEEEEvNT_6ParamsE$_ZZN4cute6detail16composition_implINS_5tupleIJNS_1CILi16EEENS3_ILi2EEES5_S5_NS3_ILi4EEES5_EEENS2_IJNS3_ILi1EEEiiiNS3_ILi144EEENS3_ILi512EEEEEENS2_IJNS2_IJS5_S5_EEES6_NS3_ILi8EEEEEENS2_IJNS2_IJNS3_ILi64EEESA_EEES4_NS3_ILi1024EEEEEEEEDaRKT_RKT0_RKT1_RKT2_ENKUlRKT_RKT0_E_clISC_SG_EEDaSX_S10_) ;  /* 0xfffe1b7000007944 */ /* 0x002fea0003c3ffff */
[----:B------:R-:W-:Y:S01]  /*2aca0*/  IMAD.MOV.U32 R3, RZ, RZ, R17 ;  /* 0x000000ffff037224 */ /* 0x000fe200078e0011 */
[----:B------:R-:W-:Y:S01]  /*2acb0*/  MOV R5, R47 ;  /* 0x0000002f00057202 */ /* 0x000fe20000000f00 */
[----:B------:R-:W-:Y:S01]  /*2acc0*/  IMAD.MOV.U32 R2, RZ, RZ, R42 ;  /* 0x000000ffff027224 */ /* 0x000fe200078e002a */
[----:B------:R-:W-:-:S02]  /*2acd0*/  MOV R17, R58 ;  /* 0x0000003a00117202 */ /* 0x000fc40000000f00 */
[----:B------:R-:W-:Y:S02]  /*2ace0*/  MOV R16, 0x2ad00 ;  /* 0x0002ad0000107802 */ /* 0x000fe40000000f00 */
[----:B-1---5:R-:W-:Y:S05]  /*2acf0*/  CALL.REL.NOINC `($_ZN7cutlass13device_kernelIN5flash19enable_sm80_to_sm89INS1_16FlashAttnBwdSm80INS1_25CollectiveMainloopBwdSm80ILi2ELi2EN4cute5tupleIJNS5_1CILi128EEES8_NS7_ILi64EEEEEENS_10bfloat16_tEfNS_4arch4Sm80ELb0ELb0ELb1ELb0ELb1ELb0ELb0ELb0ELi2ELi4ELi4ELi4ELb0EEENS1_24CollectiveEpilogueBwdGQAISA_fSD_Li256ELb0ELb1EEENS1_19SingleTileSchedulerILb0ELb0ELb0ELi128EEEEEEEEEvNT_6ParamsE$_ZZN4cute6detail16composition_implINS_5tupleIJNS_1CILi16EEENS3_ILi2EEES5_S5_NS3_ILi4EEES5_EEENS2_IJNS3_ILi1EEEiiiNS3_ILi144EEENS3_ILi512EEEEEENS2_IJNS2_IJS5_S5_EEES6_NS3_ILi8EEEEEENS2_IJNS2_IJNS3_ILi64EEESA_EEES4_NS3_ILi1024EEEEEEEEDaRKT_RKT0_RKT1_RKT2_ENKUlRKT_RKT0_E_clIS6_S4_EEDaSX_S10_) ;  /* 0xfffe189000007944 */ /* 0x022fea0003c3ffff */
[----:B-----5:R2:W-:Y:S01]  /*2ad00*/  STL.64 [R1+0x770], R2 ;  /* 0x0007700201007387 */ /* 0x0205e20000100a00 */
[----:B------:R-:W-:Y:S01]  /*2ad10*/  IMAD.MOV.U32 R60, RZ, RZ, R25 ;  /* 0x000000ffff3c7224 */ /* 0x000fe200078e0019 */
[----:B------:R-:W-:Y:S02]  /*2ad20*/  MOV R67, R24 ;  /* 0x0000001800437202 */ /* 0x000fe40000000f00 */
[----:B------:R-:W-:Y:S02]  /*2ad30*/  MOV R4, 0x2ad50 ;  /* 0x0002ad5000047802 */ /* 0x000fe40000000f00 */
[----:B-12---:R-:W-:Y:S05]  /*2ad40*/  CALL.REL.NOINC `($_ZN7cutlass13device_kernelIN5flash19enable_sm80_to_sm89INS1_16FlashAttnBwdSm80INS1_25CollectiveMainloopBwdSm80ILi2ELi2EN4cute5tupleIJNS5_1CILi128EEES8_NS7_ILi64EEEEEENS_10bfloat16_tEfNS_4arch4Sm80ELb0ELb0ELb1ELb0ELb1ELb0ELb0ELb0ELi2ELi4ELi4ELi4ELb0EEENS1_24CollectiveEpilogueBwdGQAISA_fSD_Li256ELb0ELb1EEENS1_19SingleTileSchedulerILb0ELb0ELb0ELi128EEEEEEEEEvNT_6ParamsE$_ZN4cute3eso3ESOILb0ELb0EJNS_5tupleIJiNS_1CILi512EEEEEENS2_IJiiEEENS3_ILi1024EEEEEC2ERKS5_RKS6_RKS7_) ;  /* 0xfffdaad000007944 */ /* 0x006fea0003c3ffff */
[----:B------:R2:W5:Y:S04]  /*2ad50*/  LDL R5, [R1+0x760] ;  /* 0x0007600001057983 */ /* 0x0005680000100800 */
[----:B-1----:R2:W5:Y:S01]  /*2ad60*/  LDL.64 R2, [R1+0x758] ;  /* 0x0007580001027983 */ /* 0x0025620000100a00 */
[----:B------:R-:W-:Y:S02]  /*2ad70*/  MOV R60, R25 ;  /* 0x00000019003c7202 */ /* 0x000fe40000000f00 */
[----:B------:R-:W-:-:S02]  /*2ad80*/  MOV R6, 0x2ada0 ;  /* 0x0002ada000067802 */ /* 0x000fc40000000f00 */
[----:B--2--5:R-:W-:Y:S05]  /*2ad90*/  CALL.REL.NOINC `($_ZN7cutlass13device_kernelIN5flash19enable_sm80_to_sm89INS1_16FlashAttnBwdSm80INS1_25CollectiveMainloopBwdSm80ILi2ELi2EN4cute5tupleIJNS5_1CILi128EEES8_NS7_ILi64EEEEEENS_10bfloat16_tEfNS_4arch4Sm80ELb0ELb0ELb1ELb0ELb1ELb0ELb0ELb0ELi2ELi4ELi4ELi4ELb0EEENS1_24CollectiveEpilogueBwdGQAISA_fSD_Li256ELb0ELb1EEENS1_19SingleTileSchedulerILb0ELb0ELb0ELi128EEEEEEEEEvNT_6ParamsE$_ZN4cute5tupleIJNS0_IJNS0_IJNS_1CILi2EEES2_EEES3_NS1_ILi8EEEEEENS0_IJNS0_IJiNS1_ILi512EEEEEENS0_IJiiEEENS1_ILi1024EEEEEEEEC2ERKS5_RKSA_) ;  /* 0xfffdf3a000007944 */ /* 0x024fea0003c3ffff */
[----:B------:R1:W5:Y:S04]  /*2ada0*/  LDL R4, [R1+0x760] ;  /* 0x0007600001047983 */ /* 0x0003680000100800 */
        /* <DEDUP_REMOVED lines=8> */
[----:B-1---5:R-:W-:Y:S05]  /*2ae30*/  CALL.REL.NOINC `($_ZN7cutlass13device_kernelIN5flash19enable_sm80_to_sm89INS1_16FlashAttnBwdSm80INS1_25CollectiveMainloopBwdSm80ILi2ELi2EN4cute5tupleIJNS5_1CILi128EEES8_NS7_ILi64EEEEEENS_10bfloat16_tEfNS_4arch4Sm80ELb0ELb0ELb1ELb0ELb1ELb0ELb0ELb0ELi2ELi4ELi4ELi4ELb0EEENS1_24CollectiveEpilogueBwdGQAISA_fSD_Li256ELb0ELb1EEENS1_19SingleTileSchedulerILb0ELb0ELb0ELi128EEEEEEEEEvNT_6ParamsE$_ZN4cute3eso3ESOILb0ELb0EJNS_6LayoutINS_5tupleIJNS3_IJNS_1CILi2EEES5_EEES6_NS4_ILi8EEEEEENS3_IJNS3_IJiNS4_ILi512EEEEEENS3_IJiiEEENS4_ILi1024EEEEEEEEjEEC2ERKSE_RKj) ;  /* 0xfffdada000007944 */ /* 0x022fea0003c3ffff */
[----:B------:R-:W2:Y:S04]  /*2ae40*/  LDL.64 R16, [R1+0x760] ;  /* 0x0007600001107983 */ /* 0x000ea80000100a00 */
[----:B-1----:R1:W5:Y:S01]  /*2ae50*/  LDL.64 R4, [R1+0x758] ;  /* 0x0007580001047983 */ /* 0x0023620000100a00 */
[----:B------:R-:W-:Y:S02]  /*2ae60*/  MOV R9, R25 ;  /* 0x0000001900097202 */ /* 0x000fe40000000f00 */
[----:B------:R-:W-:Y:S01]  /*2ae70*/  MOV R8, 0x2aea0 ;  /* 0x0002aea000087802 */ /* 0x000fe20000000f00 */
[----:B--2---:R-:W-:-:S04]  /*2ae80*/  IMAD.WIDE.U32 R2, R17, 0x2, R50 ;  /* 0x0000000211027825 */ /* 0x004fc800078e0032 */
[----:B-1---5:R-:W-:Y:S05]  /*2ae90*/  CALL.REL.NOINC `($_ZN7cutlass13device_kernelIN5flash19enable_sm80_to_sm89INS1_16FlashAttnBwdSm80INS1_25CollectiveMainloopBwdSm80ILi2ELi2EN4cute5tupleIJNS5_1CILi128EEES8_NS7_ILi64EEEEEENS_10bfloat16_tEfNS_4arch4Sm80ELb0ELb0ELb1ELb0ELb1ELb0ELb0ELb0ELi2ELi4ELi4ELi4ELb0EEENS1_24CollectiveEpilogueBwdGQAISA_fSD_Li256ELb0ELb1EEENS1_19SingleTileSchedulerILb0ELb0ELb0ELi128EEEEEEEEEvNT_6ParamsE$_ZN4cute8smem_ptrIPN7cutlass10bfloat16_tEECI1NS_12iter_adaptorIS3_S4_EEES3_) ;  /* 0xfffdfba000007944 */ /* 0x022fea0003c3ffff */
[----:B-1----:R-:W2:Y:S01]  /*2aea0*/  LDL.64 R2, [R1+0x758] ;  /* 0x0007580001027983 */ /* 0x002ea20000100a00 */
[----:B------:R-:W-:Y:S01]  /*2aeb0*/  IMAD.MOV.U32 R60, RZ, RZ, R25 ;  /* 0x000000ffff3c7224 */ /* 0x000fe200078e0019 */
[----:B------:R-:W-:-:S02]  /*2aec0*/  MOV R67, R24 ;  /* 0x0000001800437202 */ /* 0x000fc40000000f00 */
[----:B------:R-:W-:Y:S01]  /*2aed0*/  MOV R6, 0x2af00 ;  /* 0x0002af0000067802 */ /* 0x000fe20000000f00 */
[----:B--2---:R1:W-:Y:S04]  /*2aee0*/  STL.64 [R1+0x770], R2 ;  /* 0x0007700201007387 */ /* 0x0043e80000100a00 */
[----:B-1----:R-:W-:Y:S05]  /*2aef0*/  CALL.REL.NOINC `($_ZN7cutlass13device_kernelIN5flash19enable_sm80_to_sm89INS1_16FlashAttnBwdSm80INS1_25CollectiveMainloopBwdSm80ILi2ELi2EN4cute5tupleIJNS5_1CILi128EEES8_NS7_ILi64EEEEEENS_10bfloat16_tEfNS_4arch4Sm80ELb0ELb0ELb1ELb0ELb1ELb0ELb0ELb0ELi2ELi4ELi4ELi4ELb0EEENS1_24CollectiveEpilogueBwdGQAISA_fSD_Li256ELb0ELb1EEENS1_19SingleTileSchedulerILb0ELb0ELb0ELi128EEEEEEEEEvNT_6ParamsE$_ZN4cute3eso3ESOILb0ELb0EJNS_6LayoutINS_5tupleIJNS3_IJNS_1CILi2EEES5_EEES6_NS4_ILi8EEEEEENS3_IJNS3_IJiNS4_ILi512EEEEEENS3_IJiiEEENS4_ILi1024EEEEEEEENS_10ViewEngineINS_8smem_ptrIPN7cutlass10bfloat16_tEEEEEEEC2ERKSE_RKSL_) ;  /* 0xfffdac5000007944 */ /* 0x002fea0003c3ffff */
[----:B-1----:R1:W5:Y:S04]  /*2af00*/  LDL R5, [R1+0x75c] ;  /* 0x00075c0001057983 */ /* 0x0023680000100800 */
[----:B------:R1:W5:Y:S01]  /*2af10*/  LDL R3, [R1+0x760] ;  /* 0x0007600001037983 */ /* 0x0003620000100800 */
[----:B------:R-:W-:-:S03]  /*2af20*/  MOV R4, 0x2af40 ;  /* 0x0002af4000047802 */ /* 0x000fc60000000f00 */
[----:B-1---5:R-:W-:Y:S05]  /*2af30*/  CALL.REL.NOINC `($_ZN7cutlass13device_kernelIN5flash19enable_sm80_to_sm89INS1_16FlashAttnBwdSm80INS1_25CollectiveMainloopBwdSm80ILi2ELi2EN4cute5tupleIJNS5_1CILi128EEES8_NS7_ILi64EEEEEENS_10bfloat16_tEfNS_4arch4Sm80ELb0ELb0ELb1ELb0ELb1ELb0ELb0ELb0ELi2ELi4ELi4ELi4ELb0EEENS1_24CollectiveEpilogueBwdGQAISA_fSD_Li256ELb0ELb1EEENS1_19SingleTileSchedulerILb0ELb0ELb0ELi128EEEEEEEEEvNT_6ParamsE$_ZZN4cute4takeILi1ELi3ENS_5tupleIJNS1_IJiNS_1CILi512EEEEEENS1_IJiiEEENS2_ILi1024EEEEEEEEDaRKT1_ENKUlDpRKT_E_clIJS5_S6_EEEDaSE_) ;  /* 0xfffe124000007944 */ /* 0x022fea0003c3ffff */
[----:B------:R-:W-:Y:S02]  /*2af40*/  MOV R4, 0x2af60 ;  /* 0x0002af6000047802 */ /* 0x000fe40000000f00 */
[----:B-1---5:R-:W-:Y:S05]  /*2af50*/  CALL.REL.NOINC `($_ZN7cutlass13device_kernelIN5flash19enable_sm80_to_sm89INS1_16FlashAttnBwdSm80INS1_25CollectiveMainloopBwdSm80ILi2ELi2EN4cute5tupleIJNS5_1CILi128EEES8_NS7_ILi64EEEEEENS_10bfloat16_tEfNS_4arch4Sm80ELb0ELb0ELb1ELb0ELb1ELb0ELb0ELb0ELi2ELi4ELi4ELi4ELb0EEENS1_24CollectiveEpilogueBwdGQAISA_fSD_Li256ELb0ELb1EEENS1_19SingleTileSchedulerILb0ELb0ELb0ELi128EEEEEEEEEvNT_6ParamsE$_ZZN4cute16flatten_to_tupleINS_5tupleIJNS1_IJiiEEENS_1CILi1024EEEEEEEEDaRKT_ENKUlRKT_E_clIS2_EEDaSB_) ;  /* 0xfffe0d3000007944 */ /* 0x022fea0003c3ffff */
[----:B------:R1:W-:Y:S01]  /*2af60*/  STL [R14], R2 ;  /* 0x000000020e007387 */ /* 0x0003e20000100800 */
[----:B------:R-:W-:Y:S02]  /*2af70*/  MOV R60, R58 ;  /* 0x0000003a003c7202 */ /* 0x000fe40000000f00 */
[----:B------:R-:W-:Y:S01]  /*2af80*/  MOV R4, 0x2afb0 ;  /* 0x0002afb000047802 */ /* 0x000fe20000000f00 */
[----:B------:R1:W-:Y:S04]  /*2af90*/  STL [R14+0x4], R3 ;  /* 0x000004030e007387 */ /* 0x0003e80000100800 */
[----:B-1----:R-:W-:Y:S05]  /*2afa0*/  CALL.REL.NOINC `($_ZN7cutlass13device_kernelIN5flash19enable_sm80_to_sm89INS1_16FlashAttnBwdSm80INS1_25CollectiveMainloopBwdSm80ILi2ELi2EN4cute5tupleIJNS5_1CILi128EEES8_NS7_ILi64EEEEEENS_10bfloat16_tEfNS_4arch4Sm80ELb0ELb0ELb1ELb0ELb1ELb0ELb0ELb0ELi2ELi4ELi4ELi4ELb0EEENS1_24CollectiveEpilogueBwdGQAISA_fSD_Li256ELb0ELb1EEENS1_19SingleTileSchedulerILb0ELb0ELb0ELi128EEEEEEEEEvNT_6ParamsE$_ZZN4cute12filter_tupleINS_5tupleIJNS1_IJiiEEENS_1CILi1024EEEEEEZNS_16flatten_to_tupleIS5_EEDaRKT_EUlRKT_E_EEDaS9_OT0_ENKUlDpSC_E_clIJS2_NS1_IJS4_EEEEEEDaSG_) ;  /* 0xfffdfda000007944 */ /* 0x002fea0003c3ffff */
        /* <DEDUP_REMOVED lines=22> */
[----:B--2--5:R-:W-:Y:S05]  /*2b110*/  CALL.REL.NOINC `($_ZN7cutlass13device_kernelIN5flash19enable_sm80_to_sm89INS1_16FlashAttnBwdSm80INS1_25CollectiveMainloopBwdSm80ILi2ELi2EN4cute5tupleIJNS5_1CILi128EEES8_NS7_ILi64EEEEEENS_10bfloat16_tEfNS_4arch4Sm80ELb0ELb0ELb1ELb0ELb1ELb0ELb0ELb0ELi2ELi4ELi4ELi4ELb0EEENS1_24CollectiveEpilogueBwdGQAISA_fSD_Li256ELb0ELb1EEENS1_19SingleTileSchedulerILb0ELb0ELb0ELi128EEEEEEEEEvNT_6ParamsE$_ZN4cute3eso3ESOILb1ELb0EJNS_10UnderscoreES2_S2_iEEC2ERKS2_S5_S5_RKi) ;  /* 0xfffdbce000007944 */ /* 0x024fea0003c3ffff */
[----:B------:R-:W-:Y:S01]  /*2b120*/  ULDC.64 UR4, c[0x0][0x118] ;  /* 0x0000460000047ab9 */ /* 0x000fe20000000a00 */
[----:B------:R2:W5:Y:S04]  /*2b130*/  LDL R5, [R1+0x758] ;  /* 0x0007580001057983 */ /* 0x0005680000100800 */
[----:B-1----:R2:W5:Y:S01]  /*2b140*/  LD.E R3, [R10.64] ;  /* 0x000000040a037980 */ /* 0x002562000c101900 */
[----:B------:R-:W-:-:S03]  /*2b150*/  MOV R4, 0x2b170 ;  /* 0x0002b17000047802 */ /* 0x000fc60000000f00 */
[----:B--2--5:R-:W-:Y:S05]  /*2b160*/  CALL.REL.NOINC `($_ZN7cutlass13device_kernelIN5flash19enable_sm80_to_sm89INS1_16FlashAttnBwdSm80INS1_25CollectiveMainloopBwdSm80ILi2ELi2EN4cute5tupleIJNS5_1CILi128EEES8_NS7_ILi64EEEEEENS_10bfloat16_tEfNS_4arch4Sm80ELb0ELb0ELb1ELb0ELb1ELb0ELb0ELb0ELi2ELi4ELi4ELi4ELb0EEENS1_24CollectiveEpilogueBwdGQAISA_fSD_Li256ELb0ELb1EEENS1_19SingleTileSchedulerILb0ELb0ELb0ELi128EEEEEEEEEvNT_6ParamsE$_ZZN4cute5sliceINS_5tupleIJNS_10UnderscoreES2_S2_iEEENS1_IJNS1_IJNS_1CILi1EEENS4_ILi0EEEEEEiNS4_ILi1024EEENS4_ILi8192EEEEEEEEDaRKT_RKT0_ENKUlRKT_RKT0_E_clIS2_iEEDaSJ_SM_) ;  /* 0xfffe11d000007944 */ /* 0x024fea0003c3ffff */
[----:B------:R-:W-:Y:S02]  /*2b170*/  MOV R4, 0x2b190 ;  /* 0x0002b19000047802 */ /* 0x000fe40000000f00 */
[----:B-1---5:R-:W-:Y:S05]  /*2b180*/  CALL.REL.NOINC `($_ZN7cutlass13device_kernelIN5flash19enable_sm80_to_sm89INS1_16FlashAttnBwdSm80INS1_25CollectiveMainloopBwdSm80ILi2ELi2EN4cute5tupleIJNS5_1CILi128EEES8_NS7_ILi64EEEEEENS_10bfloat16_tEfNS_4arch4Sm80ELb0ELb0ELb1ELb0ELb1ELb0ELb0ELb0ELi2ELi4ELi4ELi4ELb0EEENS1_24CollectiveEpilogueBwdGQAISA_fSD_Li256ELb0ELb1EEENS1_19SingleTileSchedulerILb0ELb0ELb0ELi128EEEEEEEEEvNT_6ParamsE$_ZZN4cute12filter_tupleINS_5tupleIJNS_10UnderscoreES2_S2_iEEENS1_IJNS1_IJNS_1CILi1EEENS4_ILi0EEEEEEiNS4_ILi1024EEENS4_ILi8192EEEEEEZNS_5sliceIS3_SA_EEDaRKT_RKT0_EUlRKT_RKT0_E_EEDaSE_SH_OT1_ENKUlDpSK_E_clIJNS1_IJS7_EEENS1_IJiEEENS1_IJS8_EEENS1_IJEEEEEEDaSR_) ;  /* 0xfffdfe1000007944 */ /* 0x022fea0003c3ffff */
[----:B------:R-:W-:Y:S02]  /*2b190*/  MOV R4, 0x2b1b0 ;  /* 0x0002b1b000047802 */ /* 0x000fe40000000f00 */
[----:B-1---5:R-:W-:Y:S05]  /*2b1a0*/  CALL.REL.NOINC `($_ZN7cutlass13device_kernelIN5flash19enable_sm80_to_sm89INS1_16FlashAttnBwdSm80INS1_25CollectiveMainloopBwdSm80ILi2ELi2EN4cute5tupleIJNS5_1CILi128EEES8_NS7_ILi64EEEEEENS_10bfloat16_tEfNS_4arch4Sm80ELb0ELb0ELb1ELb0ELb1ELb0ELb0ELb0ELi2ELi4ELi4ELi4ELb0EEENS1_24CollectiveEpilogueBwdGQAISA_fSD_Li256ELb0ELb1EEENS1_19SingleTileSchedulerILb0ELb0ELb0ELi128EEEEEEEEEvNT_6ParamsE$_ZN4cute5tupleIJNS0_IJNS0_IJNS_1CILi8EEENS1_ILi1EEEEEENS1_ILi2EEES2_EEENS0_IJNS0_IJS3_NS1_ILi0EEEEEEiNS1_ILi1024EEEEEEEEC2ERKS6_RKSA_) ;  /* 0xfffdf14000007944 */ /* 0x022fea0003c3ffff */
[----:B------:R1:W5:Y:S01]  /*2b1b0*/  LDL R2, [R1+0x758] ;  /* 0x0007580001027983 */ /* 0x0003620000100800 */
[----:B------:R-:W-:Y:S02]  /*2b1c0*/  SHF.L.U32 R6, R5, 0xd, RZ ;  /* 0x0000000d05067819 */ /* 0x000fe400000006ff */
[----:B------:R-:W-:-:S03]  /*2b1d0*/  MOV R4, 0x2b200 ;  /* 0x0002b20000047802 */ /* 0x000fc60000000f00 */
[----:B------:R1:W-:Y:S04]  /*2b1e0*/  STL [R1+0x11e0], R6 ;  /* 0x0011e00601007387 */ /* 0x0003e80000100800 */
[----:B-1---5:R-:W-:Y:S05]  /*2b1f0*/  CALL.REL.NOINC `($_ZN7cutlass13device_kernelIN5flash19enable_sm80_to_sm89INS1_16FlashAttnBwdSm80INS1_25CollectiveMainloopBwdSm80ILi2ELi2EN4cute5tupleIJNS5_1CILi128EEES8_NS7_ILi64EEEEEENS_10bfloat16_tEfNS_4arch4Sm80ELb0ELb0ELb1ELb0ELb1ELb0ELb0ELb0ELi2ELi4ELi4ELi4ELb0EEENS1_24CollectiveEpilogueBwdGQAISA_fSD_Li256ELb0ELb1EEENS1_19SingleTileSchedulerILb0ELb0ELb0ELi128EEEEEEEEEvNT_6ParamsE$_ZN4cute3eso3ESOILb0ELb0EJNS_6LayoutINS_5tupleIJNS3_IJNS_1CILi8EEENS4_ILi1EEEEEENS4_ILi2EEES5_EEENS3_IJNS3_IJS6_NS4_ILi0EEEEEEiNS4_ILi1024EEEEEEEEiEEC2ERKSE_RKi) ;  /* 0xfffdaf8000007944 */ /* 0x022fea0003c3ffff */
[----:B------:R-:W-:Y:S01]  /*2b200*/  ULDC.64 UR4, c[0x0][0x118] ;  /* 0x0000460000047ab9 */ /* 0x000fe20000000a00 */
[----:B-1----:R-:W2:Y:S04]  /*2b210*/  LDL.64 R4, [R1+0x758] ;  /* 0x0007580001047983 */ /* 0x002ea80000100a00 */
[----:B------:R-:W2:Y:S01]  /*2b220*/  LD.E.64 R2, [R10.64+0x8] ;  /* 0x000008040a027980 */ /* 0x000ea2000c101b00 */
[----:B------:R-:W-:Y:S02]  /*2b230*/  MOV R9, R25 ;  /* 0x0000001900097202 */ /* 0x000fe40000000f00 */
[----:B------:R-:W-:Y:S01]  /*2b240*/  MOV R8, 0x2b270 ;  /* 0x0002b27000087802 */ /* 0x000fe20000000f00 */
[----:B--2---:R-:W-:-:S04]  /*2b250*/  IMAD.WIDE R2, R5, 0x2, R2 ;  /* 0x0000000205027825 */ /* 0x004fc800078e0202 */
[----:B------:R-:W-:Y:S05]  /*2b260*/  CALL.REL.NOINC `($_ZN7cutlass13device_kernelIN5flash19enable_sm80_to_sm89INS1_16FlashAttnBwdSm80INS1_25CollectiveMainloopBwdSm80ILi2ELi2EN4cute5tupleIJNS5_1CILi128EEES8_NS7_ILi64EEEEEENS_10bfloat16_tEfNS_4arch4Sm80ELb0ELb0ELb1ELb0ELb1ELb0ELb0ELb0ELi2ELi4ELi4ELi4ELb0EEENS1_24CollectiveEpilogueBwdGQAISA_fSD_Li256ELb0ELb1EEENS1_19SingleTileSchedulerILb0ELb0ELb0ELi128EEEEEEEEEvNT_6ParamsE$_ZN4cute8smem_ptrIPN7cutlass10bfloat16_tEECI1NS_12iter_adaptorIS3_S4_EEES3_) ;  /* 0xfffdf7d000007944 */ /* 0x000fea0003c3ffff */
[----:B-1----:R-:W2:Y:S01]  /*2b270*/  LDL.64 R2, [R1+0x758] ;  /* 0x0007580001027983 */ /* 0x002ea20000100a00 */
[----:B------:R-:W-:-:S02]  /*2b280*/  MOV R6, R4 ;  /* 0x0000000400067202 */ /* 0x000fc40000000f00 */
[----:B------:R-:W-:Y:S01]  /*2b290*/  MOV R4, 0x2b2c0 ;  /* 0x0002b2c000047802 */ /* 0x000fe20000000f00 */
[----:B--2---:R1:W-:Y:S04]  /*2b2a0*/  STL.64 [R1+0x770], R2 ;  /* 0x0007700201007387 */ /* 0x0043e80000100a00 */
[----:B-1----:R-:W-:Y:S05]  /*2b2b0*/  CALL.REL.NOINC `($_ZN7cutlass13device_kernelIN5flash19enable_sm80_to_sm89INS1_16FlashAttnBwdSm80INS1_25CollectiveMainloopBwdSm80ILi2ELi2EN4cute5tupleIJNS5_1CILi128EEES8_NS7_ILi64EEEEEENS_10bfloat16_tEfNS_4arch4Sm80ELb0ELb0ELb1ELb0ELb1ELb0ELb0ELb0ELi2ELi4ELi4ELi4ELb0EEENS1_24CollectiveEpilogueBwdGQAISA_fSD_Li256ELb0ELb1EEENS1_19SingleTileSchedulerILb0ELb0ELb0ELi128EEEEEEEEEvNT_6ParamsE$_ZN4cute3eso3ESOILb0ELb0EJNS_6LayoutINS_5tupleIJNS3_IJNS_1CILi8EEENS4_ILi1EEEEEENS4_ILi2EEES5_EEENS3_IJNS3_IJS6_NS4_ILi0EEEEEEiNS4_ILi1024EEEEEEEENS_10ViewEngineINS_8smem_ptrIPN7cutlass10bfloat16_tEEEEEEEC2ERKSE_RKSL_) ;  /* 0xfffdae5000007944 */ /* 0x002fea0003c3ffff */
[----:B-1----:R-:W2:Y:S01]  /*2b2c0*/  LDL.64 R2, [R26+0xe0] ;  /* 0x0000e0001a027983 */ /* 0x002ea20000100a00 */
[----:B------:R-:W-:-:S03]  /*2b2d0*/  ULDC.64 UR4, c[0x0][0x118] ;  /* 0x0000460000047ab9 */ /* 0x000fc60000000a00 */
[----:B------:R1:W5:Y:S04]  /*2b2e0*/  LDL R44, [R1+0x758] ;  /* 0x00075800012c7983 */ /* 0x0003680000100800 */
[----:B------:R1:W5:Y:S04]  /*2b2f0*/  LDL.64 R56, [R1+0x760] ;  /* 0x0007600001387983 */ /* 0x0003680000100a00 */
[----:B------:R1:W5:Y:S04]  /*2b300*/  LDL.64 R10, [R26+0xc8] ;  /* 0x0000c8001a0a7983 */ /* 0x0003680000100a00 */
[----:B--2---:R-:W5:Y:S01]  /*2b310*/  LD.E.64 R2, [R2.64] ;  /* 0x0000000402027980 */ /* 0x004f62000c101b00 */
[----:B------:R-:W-:-:S03]  /*2b320*/  MOV R6, 0x2b340 ;  /* 0x0002b34000067802 */ /* 0x000fc60000000f00 */
[----:B-1---5:R-:W-:Y:S05]  /*2b330*/  CALL.REL.NOINC `($_ZN7cutlass13device_kernelIN5flash19enable_sm80_to_sm89INS1_16FlashAttnBwdSm80INS1_25CollectiveMainloopBwdSm80ILi2ELi2EN4cute5tupleIJNS5_1CILi128EEES8_NS7_ILi64EEEEEENS_10bfloat16_tEfNS_4arch4Sm80ELb0ELb0ELb1ELb0ELb1ELb0ELb0ELb0ELi2ELi4ELi4ELi4ELb0EEENS1_24CollectiveEpilogueBwdGQAISA_fSD_Li256ELb0ELb1EEENS1_19SingleTileSchedulerILb0ELb0ELb0ELi128EEEEEEEEEvNT_6ParamsE$_ZN4cute3eso3ESOILb1ELb0EJNS_14ComposedLayoutINS_7SwizzleILi3ELi3ELi3EEENS_1CILi0EEENS_6LayoutINS_5tupleIJNS8_IJNS8_IJNS5_ILi4EEENS5_ILi8EEEEEENS8_IJS9_NS5_ILi1EEEEEEEEENS8_IJNS8_IJNS5_ILi2EEESF_SF_EEENS8_IJSF_SA_EEEEEEEEENS8_IJNS8_IJNS8_IJNS5_ILi128EEESC_EEENS8_IJNS5_ILi16EEES6_EEEEEENS8_IJNS8_IJNS5_ILi64EEESA_NS5_ILi512EEEEEENS8_IJNS5_ILi8192EEENS5_ILi1024EEEEEEEEEEEEEEEENS_10ViewEngineINS_8smem_ptrIPN7cutlass10bfloat16_tEEEEEEEC2ERKSY_RKS15_) ;  /* 0xfffdbce000007944 */ /* 0x022fea0003c3ffff */
        /* <DEDUP_REMOVED lines=29> */
[----:B-12--5:R-:W-:Y:S05]  /*2b510*/  CALL.REL.NOINC `($_ZN7cutlass13device_kernelIN5flash19enable_sm80_to_sm89INS1_16FlashAttnBwdSm80INS1_25CollectiveMainloopBwdSm80ILi2ELi2EN4cute5tupleIJNS5_1CILi128EEES8_NS7_ILi64EEEEEENS_10bfloat16_tEfNS_4arch4Sm80ELb0ELb0ELb1ELb0ELb1ELb0ELb0ELb0ELi2ELi4ELi4ELi4ELb0EEENS1_24CollectiveEpilogueBwdGQAISA_fSD_Li256ELb0ELb1EEENS1_19SingleTileSchedulerILb0ELb0ELb0ELi128EEEEEEEEEvNT_6ParamsE$_ZZN4cute7idx2crdINS_5tupleIJiiNS_1CILi0EEEEEENS1_IJNS1_IJNS2_ILi4EEENS2_ILi8EEEEEES5_NS2_ILi1EEEEEEEEDaRKT_RKT0_ENKUlRKT_RKT0_E_clIiS7_EEDaSI_SL_) ;  /* 0xfffe396000007944 */ /* 0x026fea0003c3ffff */
[----:B------:R-:W-:Y:S02]  /*2b520*/  MOV R2, 0x2b540 ;  /* 0x0002b54000027802 */ /* 0x000fe40000000f00 */
[----:B-1----:R-:W-:Y:S05]  /*2b530*/  CALL.REL.NOINC `($_ZN7cutlass13device_kernelIN5flash19enable_sm80_to_sm89INS1_16FlashAttnBwdSm80INS1_25CollectiveMainloopBwdSm80ILi2ELi2EN4cute5tupleIJNS5_1CILi128EEES8_NS7_ILi64EEEEEENS_10bfloat16_tEfNS_4arch4Sm80ELb0ELb0ELb1ELb0ELb1ELb0ELb0ELb0ELi2ELi4ELi4ELi4ELb0EEENS1_24CollectiveEpilogueBwdGQAISA_fSD_Li256ELb0ELb1EEENS1_19SingleTileSchedulerILb0ELb0ELb0ELi128EEEEEEEEEvNT_6ParamsE$_ZZN4cute7idx2crdINS_5tupleIJiiNS_1CILi0EEEEEENS1_IJNS1_IJNS2_ILi4EEENS2_ILi8EEEEEES5_NS2_ILi1EEEEEEEEDaRKT_RKT0_ENKUlRKT_RKT0_E_clIiS5_EEDaSI_SL_) ;  /* 0xfffe391000007944 */ /* 0x002fea0003c3ffff */
[----:B------:R1:W-:Y:S01]  /*2b540*/  STL [R14], R6 ;  /* 0x000000060e007387 */ /* 0x0003e20000100800 */
[----:B------:R-:W-:Y:S02]  /*2b550*/  MOV R2, R58 ;  /* 0x0000003a00027202 */ /* 0x000fe40000000f00 */
[----:B------:R-:W-:-:S02]  /*2b560*/  MOV R72, 0x2b580 ;  /* 0x0002b58000487802 */ /* 0x000fc40000000f00 */
[----:B-1----:R-:W-:Y:S05]  /*2b570*/  CALL.REL.NOINC `($_ZN7cutlass13device_kernelIN5flash19enable_sm80_to_sm89INS1_16FlashAttnBwdSm80INS1_25CollectiveMainloopBwdSm80ILi2ELi2EN4cute5tupleIJNS5_1CILi128EEES8_NS7_ILi64EEEEEENS_10bfloat16_tEfNS_4arch4Sm80ELb0ELb0ELb1ELb0ELb1ELb0ELb0ELb0ELi2ELi4ELi4ELi4ELb0EEENS1_24CollectiveEpilogueBwdGQAISA_fSD_Li256ELb0ELb1EEENS1_19SingleTileSchedulerILb0ELb0ELb0ELi128EEEEEEEEEvNT_6ParamsE$_ZZN4cute9transformINS_5tupleIJiiNS_1CILi0EEEEEENS1_IJNS1_IJNS2_ILi4EEENS2_ILi8EEEEEES5_NS2_ILi1EEEEEEZNS_7idx2crdIS4_S9_EEDaRKT_RKT0_EUlRKT_RKT0_E_EEDaSD_SG_OT1_ENKUlDpSJ_E_clIJNS1_IJiiEEEiS3_EEEDaSQ_) ;  /* 0xfffe407000007944 */ /* 0x002fea0003c3ffff */
[----:B------:R-:W-:Y:S02]  /*2b580*/  MOV R6, 0x2b5a0 ;  /* 0x0002b5a000067802 */ /* 0x000fe40000000f00 */
[----:B--2--5:R-:W-:Y:S05]  /*2b590*/  CALL.REL.NOINC `($_ZN7cutlass13device_kernelIN5flash19enable_sm80_to_sm89INS1_16FlashAttnBwdSm80INS1_25CollectiveMainloopBwdSm80ILi2ELi2EN4cute5tupleIJNS5_1CILi128EEES8_NS7_ILi64EEEEEENS_10bfloat16_tEfNS_4arch4Sm80ELb0ELb0ELb1ELb0ELb1ELb0ELb0ELb0ELi2ELi4ELi4ELi4ELb0EEENS1_24CollectiveEpilogueBwdGQAISA_fSD_Li256ELb0ELb1EEENS1_19SingleTileSchedulerILb0ELb0ELb0ELi128EEEEEEEEEvNT_6ParamsE$_ZZN4cute13to_mixed_bitsINS_5tupleIJNS1_IJNS_1CILi4EEENS2_ILi8EEEEEES3_NS2_ILi1EEEEEENS1_IJNS1_IJNS2_ILi128EEENS2_ILi0EEEEEENS2_ILi16EEES9_EEENS1_IJNS1_IJiiEEEiS9_EEEEEDaRKT_RKT0_RKT1_ENKUlRKT_RKT0_RKT1_E_clIS5_SA_SD_EEDaSQ_ST_SW_) ;  /* 0xfffe03b000007944 */ /* 0x024fea0003c3ffff */
[----:B------:R-:W-:Y:S02]  /*2b5a0*/  MOV R6, 0x2b5c0 ;  /* 0x0002b5c000067802 */ /* 0x000fe40000000f00 */
[----:B------:R-:W-:Y:S05]  /*2b5b0*/  CALL.REL.NOINC `($_ZN7cutlass13device_kernelIN5flash19enable_sm80_to_sm89INS1_16FlashAttnBwdSm80INS1_25CollectiveMainloopBwdSm80ILi2ELi2EN4cute5tupleIJNS5_1CILi128EEES8_NS7_ILi64EEEEEENS_10bfloat16_tEfNS_4arch4Sm80ELb0ELb0ELb1ELb0ELb1ELb0ELb0ELb0ELi2ELi4ELi4ELi4ELb0EEENS1_24CollectiveEpilogueBwdGQAISA_fSD_Li256ELb0ELb1EEENS1_19SingleTileSchedulerILb0ELb0ELb0ELi128EEEEEEEEEvNT_6ParamsE$_ZZN4cute13to_mixed_bitsINS_5tupleIJNS1_IJNS_1CILi4EEENS2_ILi8EEEEEES3_NS2_ILi1EEEEEENS1_IJNS1_IJNS2_ILi128EEENS2_ILi0EEEEEENS2_ILi16EEES9_EEENS1_IJNS1_IJiiEEEiS9_EEEEEDaRKT_RKT0_RKT1_ENKUlRKT_RKT0_RKT1_E_clIS3_SB_iEEDaSQ_ST_SW_) ;  /* 0xfffe034000007944 */ /* 0x000fea0003c3ffff */
[----:B------:R-:W-:Y:S02]  /*2b5c0*/  MOV R5, R2 ;  /* 0x0000000200057202 */ /* 0x000fe40000000f00 */
[----:B------:R-:W-:-:S02]  /*2b5d0*/  MOV R2, 0x2b5f0 ;  /* 0x0002b5f000027802 */ /* 0x000fc40000000f00 */
[----:B------:R-:W-:Y:S05]  /*2b5e0*/  CALL.REL.NOINC `($_ZN7cutlass13device_kernelIN5flash19enable_sm80_to_sm89INS1_16FlashAttnBwdSm80INS1_25CollectiveMainloopBwdSm80ILi2ELi2EN4cute5tupleIJNS5_1CILi128EEES8_NS7_ILi64EEEEEENS_10bfloat16_tEfNS_4arch4Sm80ELb0ELb0ELb1ELb0ELb1ELb0ELb0ELb0ELi2ELi4ELi4ELi4ELb0EEENS1_24CollectiveEpilogueBwdGQAISA_fSD_Li256ELb0ELb1EEENS1_19SingleTileSchedulerILb0ELb0ELb0ELi128EEEEEEEEEvNT_6ParamsE$_ZZN4cute13to_mixed_bitsINS_5tupleIJNS1_IJNS_1CILi4EEENS2_ILi8EEEEEES3_NS2_ILi1EEEEEENS1_IJNS1_IJNS2_ILi128EEENS2_ILi0EEEEEENS2_ILi16EEES9_EEENS1_IJNS1_IJiiEEEiS9_EEEEEDaRKT_RKT0_RKT1_ENKUlDpRKT_E_clIJNS_9MixedBitsILj0ELj384EEENSU_ILj0ELj48EEENS2_ILj0EEEEEEDaSR_) ;  /* 0xfffe02c000007944 */ /* 0x000fea0003c3ffff */
[----:B------:R-:W-:Y:S02]  /*2b5f0*/  SHF.R.S32.HI R5, RZ, 0x1f, R4 ;  /* 0x0000001fff057819 */ /* 0x000fe40000011404 */
[----:B------:R-:W-:-:S02]  /*2b600*/  LOP3.LUT R3, R3, 0x1b0, RZ, 0xc0, !PT ;  /* 0x000001b003037812 */ /* 0x000fc400078ec0ff */
[----:B------:R-:W-:Y:S02]  /*2b610*/  LEA.HI R5, R5, R4, RZ, 0x2 ;  /* 0x0000000405057211 */ /* 0x000fe400078f10ff */
[----:B------:R-:W-:Y:S02]  /*2b620*/  MOV R4, 0x2b660 ;  /* 0x0002b66000047802 */ /* 0x000fe40000000f00 */
[----:B------:R-:W-:-:S05]  /*2b630*/  SHF.R.S32.HI R2, RZ, 0x2, R5 ;  /* 0x00000002ff027819 */ /* 0x000fca0000011405 */
[----:B------:R1:W-:Y:S02]  /*2b640*/  STL [R1+0x77c], R2 ;  /* 0x00077c0201007387 */ /* 0x0003e40000100800 */
[----:B-1----:R-:W-:Y:S05]  /*2b650*/  CALL.REL.NOINC `($_ZN7cutlass13device_kernelIN5flash19enable_sm80_to_sm89INS1_16FlashAttnBwdSm80INS1_25CollectiveMainloopBwdSm80ILi2ELi2EN4cute5tupleIJNS5_1CILi128EEES8_NS7_ILi64EEEEEENS_10bfloat16_tEfNS_4arch4Sm80ELb0ELb0ELb1ELb0ELb1ELb0ELb0ELb0ELi2ELi4ELi4ELi4ELb0EEENS1_24CollectiveEpilogueBwdGQAISA_fSD_Li256ELb0ELb1EEENS1_19SingleTileSchedulerILb0ELb0ELb0ELi128EEEEEEEEEvNT_6ParamsE$_ZN4cute5tupleIJNS_7SwizzleILi3ELi3ELi3EEENS_9MixedBitsILj0ELj432EEENS_6LayoutINS0_IJNS0_IJNS_1CILi2EEES7_S7_EEES7_NS6_ILi8EEEEEENS0_IJNS0_IJNS6_ILi64EEES9_NS6_ILi512EEEEEENS6_ILi8192EEENS6_ILi1024EEEEEEEEEEC2ERKS2_RKS4_RKSH_) ;  /* 0xfffdf1c000007944 */ /* 0x002fea0003c3ffff */
[----:B-1----:R1:W5:Y:S01]  /*2b660*/  LDL R2, [R1+0x758] ;  /* 0x0007580001027983 */ /* 0x0023620000100800 */
[----:B------:R-:W-:-:S03]  /*2b670*/  MOV R4, 0x2b690 ;  /* 0x0002b69000047802 */ /* 0x000fc60000000f00 */
[----:B-1---5:R-:W-:Y:S05]  /*2b680*/  CALL.REL.NOINC `($_ZN7cutlass13device_kernelIN5flash19enable_sm80_to_sm89INS1_16FlashAttnBwdSm80INS1_25CollectiveMainloopBwdSm80ILi2ELi2EN4cute5tupleIJNS5_1CILi128EEES8_NS7_ILi64EEEEEENS_10bfloat16_tEfNS_4arch4Sm80ELb0ELb0ELb1ELb0ELb1ELb0ELb0ELb0ELi2ELi4ELi4ELi4ELb0EEENS1_24CollectiveEpilogueBwdGQAISA_fSD_Li256ELb0ELb1EEENS1_19SingleTileSchedulerILb0ELb0ELb0ELi128EEEEEEEEEvNT_6ParamsE$_ZN4cute3eso3ESOILb0ELb0EJNS_14ComposedLayoutINS_7SwizzleILi3ELi3ELi3EEENS_9MixedBitsILj0ELj432EEENS_6LayoutINS_5tupleIJNS8_IJNS_1CILi2EEESA_SA_EEESA_NS9_ILi8EEEEEENS8_IJNS8_IJNS9_ILi64EEESC_NS9_ILi512EEEEEENS9_ILi8192EEENS9_ILi1024EEEEEEEEEEiEEC2ERKSL_RKi) ;  /* 0xfffd9ee000007944 */ /* 0x022fea0003c3ffff */
[----:B-1----:R-:W2:Y:S01]  /*2b690*/  LDL.64 R4, [R1+0x758] ;  /* 0x0007580001047983 */ /* 0x002ea20000100a00 */
[----:B------:R-:W-:Y:S02]  /*2b6a0*/  MOV R9, R25 ;  /* 0x0000001900097202 */ /* 0x000fe40000000f00 */
[----:B------:R-:W-:Y:S01]  /*2b6b0*/  MOV R8, 0x2b6e0 ;  /* 0x0002b6e000087802 */ /* 0x000fe20000000f00 */
[----:B--2---:R-:W-:-:S04]  /*2b6c0*/  IMAD.WIDE R2, R5, 0x2, R16 ;  /* 0x0000000205027825 */ /* 0x004fc800078e0210 */
[----:B------:R-:W-:Y:S05]  /*2b6d0*/  CALL.REL.NOINC `($_ZN7cutlass13device_kernelIN5flash19enable_sm80_to_sm89INS1_16FlashAttnBwdSm80INS1_25CollectiveMainloopBwdSm80ILi2ELi2EN4cute5tupleIJNS5_1CILi128EEES8_NS7_ILi64EEEEEENS_10bfloat16_tEfNS_4arch4Sm80ELb0ELb0ELb1ELb0ELb1ELb0ELb0ELb0ELi2ELi4ELi4ELi4ELb0EEENS1_24CollectiveEpilogueBwdGQAISA_fSD_Li256ELb0ELb1EEENS1_19SingleTileSchedulerILb0ELb0ELb0ELi128EEEEEEEEEvNT_6ParamsE$_ZN4cute8smem_ptrIPN7cutlass10bfloat16_tEECI1NS_12iter_adaptorIS3_S4_EEES3_) ;  /* 0xfffdf36000007944 */ /* 0x000fea0003c3ffff */
[----:B-1----:R-:W2:Y:S01]  /*2b6e0*/  LDL.64 R2, [R1+0x758] ;  /* 0x0007580001027983 */ /* 0x002ea20000100a00 */
[----:B------:R-:W-:Y:S02]  /*2b6f0*/  MOV R6, R4 ;  /* 0x0000000400067202 */ /* 0x000fe40000000f00 */
[----:B------:R-:W-:Y:S01]  /*2b700*/  MOV R4, 0x2b730 ;  /* 0x0002b73000047802 */ /* 0x000fe20000000f00 */
[----:B--2---:R1:W-:Y:S04]  /*2b710*/  STL.64 [R1+0x770], R2 ;  /* 0x0007700201007387 */ /* 0x0043e80000100a00 */
[----:B-1----:R-:W-:Y:S05]  /*2b720*/  CALL.REL.NOINC `($_ZN7cutlass13device_kernelIN5flash19enable_sm80_to_sm89INS1_16FlashAttnBwdSm80INS1_25CollectiveMainloopBwdSm80ILi2ELi2EN4cute5tupleIJNS5_1CILi128EEES8_NS7_ILi64EEEEEENS_10bfloat16_tEfNS_4arch4Sm80ELb0ELb0ELb1ELb0ELb1ELb0ELb0ELb0ELi2ELi4ELi4ELi4ELb0EEENS1_24CollectiveEpilogueBwdGQAISA_fSD_Li256ELb0ELb1EEENS1_19SingleTileSchedulerILb0ELb0ELb0ELi128EEEEEEEEEvNT_6ParamsE$_ZN4cute3eso3ESOILb0ELb0EJNS_14ComposedLayoutINS_7SwizzleILi3ELi3ELi3EEENS_9MixedBitsILj0ELj432EEENS_6LayoutINS_5tupleIJNS8_IJNS_1CILi2EEESA_SA_EEESA_NS9_ILi8EEEEEENS8_IJNS8_IJNS9_ILi64EEESC_NS9_ILi512EEEEEENS9_ILi8192EEENS9_ILi1024EEEEEEEEEENS_10ViewEngineINS_8smem_ptrIPN7cutlass10bfloat16_tEEEEEEEC2ERKSL_RKSS_) ;  /* 0xfffd9dd000007944 */ /* 0x002fea0003c3ffff */
        /* <DEDUP_REMOVED lines=23> */
[----:B--2--5:R-:W-:Y:S05]  /*2b8a0*/  CALL.REL.NOINC `($_ZN7cutlass13device_kernelIN5flash19enable_sm80_to_sm89INS1_16FlashAttnBwdSm80INS1_25CollectiveMainloopBwdSm80ILi2ELi2EN4cute5tupleIJNS5_1CILi128EEES8_NS7_ILi64EEEEEENS_10bfloat16_tEfNS_4arch4Sm80ELb0ELb0ELb1ELb0ELb1ELb0ELb0ELb0ELi2ELi4ELi4ELi4ELb0EEENS1_24CollectiveEpilogueBwdGQAISA_fSD_Li256ELb0ELb1EEENS1_19SingleTileSchedulerILb0ELb0ELb0ELi128EEEEEEEEEvNT_6ParamsE$_ZN4cute3eso3ESOILb1ELb0EJNS_6LayoutINS_5tupleIJNS3_IJNS_1CILi8EEENS4_ILi1EEEEEENS4_ILi2EEES5_EEENS3_IJNS3_IJS6_NS4_ILi0EEEEEENS4_ILi64EEES5_EEEEENS_10ViewEngineIPN7cutlass10bfloat16_tEEEEEC2ERKSE_RKSJ_) ;  /* 0xfffde3b000007944 */ /* 0x024fea0003c3ffff */
[----:B------:R2:W5:Y:S01]  /*2b8b0*/  LDL.64 R52, [R1+0x758] ;  /* 0x0007580001347983 */ /* 0x0005620000100a00 */
[----:B-1----:R-:W-:Y:S01]  /*2b8c0*/  IMAD.MOV.U32 R6, RZ, RZ, R48 ;  /* 0x000000ffff067224 */ /* 0x002fe200078e0030 */
[----:B------:R-:W-:Y:S01]  /*2b8d0*/  MOV R3, R49 ;  /* 0x0000003100037202 */ /* 0x000fe20000000f00 */
[----:B------:R-:W-:Y:S01]  /*2b8e0*/  IMAD.MOV.U32 R67, RZ, RZ, R25 ;  /* 0x000000ffff437224 */ /* 0x000fe200078e0019 */
[----:B------:R-:W-:Y:S02]  /*2b8f0*/  MOV R4, 0x2b910 ;  /* 0x0002b91000047802 */ /* 0x000fe40000000f00 */
[----:B--2--5:R-:W-:Y:S05]  /*2b900*/  CALL.REL.NOINC `($_ZN7cutlass13device_kernelIN5flash19enable_sm80_to_sm89INS1_16FlashAttnBwdSm80INS1_25CollectiveMainloopBwdSm80ILi2ELi2EN4cute5tupleIJNS5_1CILi128EEES8_NS7_ILi64EEEEEENS_10bfloat16_tEfNS_4arch4Sm80ELb0ELb0ELb1ELb0ELb1ELb0ELb0ELb0ELi2ELi4ELi4ELi4ELb0EEENS1_24CollectiveEpilogueBwdGQAISA_fSD_Li256ELb0ELb1EEENS1_19SingleTileSchedulerILb0ELb0ELb0ELi128EEEEEEEEEvNT_6ParamsE$_ZN4cute3eso3ESOILb1ELb0EJNS_6LayoutINS_5tupleIJNS3_IJNS3_IJNS_1CILi4EEENS4_ILi2EEEEEENS4_ILi1EEEEEES6_NS4_ILi8EEEEEENS3_IJNS3_IJNS3_IJS8_NS4_ILi32EEEEEENS4_ILi0EEEEEENS4_ILi64EEES5_EEEEENS_10ViewEngineIPN7cutlass10bfloat16_tEEEEEC2ERKSI_RKSN_) ;  /* 0xfffdcfa000007944 */ /* 0x024fea0003c3ffff */
[----:B------:R-:W-:Y:S01]  /*2b910*/  ULDC.64 UR4, c[0x0][0x118] ;  /* 0x0000460000047ab9 */ /* 0x000fe20000000a00 */
[----:B------:R2:W5:Y:S04]  /*2b920*/  LDL.64 R50, [R1+0x758] ;  /* 0x0007580001327983 */ /* 0x0005680000100a00 */
[----:B-1----:R2:W5:Y:S01]  /*2b930*/  LD.E.64 R2, [R54.64] ;  /* 0x0000000436027980 */ /* 0x002562000c101b00 */
[----:B------:R-:W-:-:S02]  /*2b940*/  MOV R9, R25 ;  /* 0x0000001900097202 */ /* 0x000fc40000000f00 */
[----:B------:R-:W-:Y:S02]  /*2b950*/  MOV R8, 0x2b970 ;  /* 0x0002b97000087802 */ /* 0x000fe40000000f00 */
[----:B--2--5:R-:W-:Y:S05]  /*2b960*/  CALL.REL.NOINC `($_ZN7cutlass13device_kernelIN5flash19enable_sm80_to_sm89INS1_16FlashAttnBwdSm80INS1_25CollectiveMainloopBwdSm80ILi2ELi2EN4cute5tupleIJNS5_1CILi128EEES8_NS7_ILi64EEEEEENS_10bfloat16_tEfNS_4arch4Sm80ELb0ELb0ELb1ELb0ELb1ELb0ELb0ELb0ELi2ELi4ELi4ELi4ELb0EEENS1_24CollectiveEpilogueBwdGQAISA_fSD_Li256ELb0ELb1EEENS1_19SingleTileSchedulerILb0ELb0ELb0ELi128EEEEEEEEEvNT_6ParamsE$_ZN4cute8smem_ptrIPN7cutlass10bfloat16_tEECI1NS_12iter_adaptorIS3_S4_EEES3_) ;  /* 0xfffdf0d000007944 */ /* 0x024fea0003c3ffff */
[----:B-1----:R1:W5:Y:S01]  /*2b970*/  LDL.64 R2, [R1+0x758] ;  /* 0x0007580001027983 */ /* 0x0023620000100a00 */
[----:B------:R-:W-:-:S03]  /*2b980*/  MOV R6, 0x2b9a0 ;  /* 0x0002b9a000067802 */ /* 0x000fc60000000f00 */
[----:B-1---5:R-:W-:Y:S05]  /*2b990*/  CALL.REL.NOINC `($_ZN7cutlass13device_kernelIN5flash19enable_sm80_to_sm89INS1_16FlashAttnBwdSm80INS1_25CollectiveMainloopBwdSm80ILi2ELi2EN4cute5tupleIJNS5_1CILi128EEES8_NS7_ILi64EEEEEENS_10bfloat16_tEfNS_4arch4Sm80ELb0ELb0ELb1ELb0ELb1ELb0ELb0ELb0ELi2ELi4ELi4ELi4ELb0EEENS1_24CollectiveEpilogueBwdGQAISA_fSD_Li256ELb0ELb1EEENS1_19SingleTileSchedulerILb0ELb0ELb0ELi128EEEEEEEEEvNT_6ParamsE$_ZN4cute3eso3ESOILb1ELb0EJNS_6LayoutINS_5tupleIJNS3_IJNS_1CILi8EEENS4_ILi1EEEEEENS4_ILi2EEEEEENS3_IJNS3_IJS6_NS4_ILi0EEEEEENS4_ILi8192EEEEEEEENS_10ViewEngineINS_8smem_ptrIPN7cutlass10bfloat16_tEEEEEEEC2ERKSE_RKSL_) ;  /* 0xfffde11000007944 */ /* 0x022fea0003c3ffff */
[----:B-1----:R1:W5:Y:S01]  /*2b9a0*/  LDL.64 R4, [R1+0x758] ;  /* 0x0007580001047983 */ /* 0x0023620000100a00 */
[----:B------:R-:W-:Y:S01]  /*2b9b0*/  IMAD.MOV.U32 R8, RZ, RZ, R52 ;  /* 0x000000ffff087224 */ /* 0x000fe200078e0034 */
[----:B------:R-:W-:Y:S02]  /*2b9c0*/  MOV R3, R53 ;  /* 0x0000003500037202 */ /* 0x000fe40000000f00 */
[----:B------:R-:W-:Y:S02]  /*2b9d0*/  MOV R6, 0x2b9f0 ;  /* 0x0002b9f000067802 */ /* 0x000fe40000000f00 */
[----:B-1---5:R-:W-:Y:S05]  /*2b9e0*/  CALL.REL.NOINC `($_ZN7cutlass13device_kernelIN5flash19enable_sm80_to_sm89INS1_16FlashAttnBwdSm80INS1_25CollectiveMainloopBwdSm80ILi2ELi2EN4cute5tupleIJNS5_1CILi128EEES8_NS7_ILi64EEEEEENS_10bfloat16_tEfNS_4arch4Sm80ELb0ELb0ELb1ELb0ELb1ELb0ELb0ELb0ELi2ELi4ELi4ELi4ELb0EEENS1_24CollectiveEpilogueBwdGQAISA_fSD_Li256ELb0ELb1EEENS1_19SingleTileSchedulerILb0ELb0ELb0ELi128EEEEEEEEEvNT_6ParamsE$_ZN4cute3eso3ESOILb1ELb0EJNS_6LayoutINS_5tupleIJNS3_IJNS_1CILi8EEENS4_ILi1EEEEEENS4_ILi2EEEEEENS3_IJNS3_IJS6_NS4_ILi0EEEEEENS4_ILi64EEEEEEEENS_10ViewEngineIPN7cutlass10bfloat16_tEEEEEC2ERKSE_RKSJ_) ;  /* 0xfffde03000007944 */ /* 0x022fea0003c3ffff */
[----:B-1----:R1:W5:Y:S01]  /*2b9f0*/  LDL.64 R2, [R1+0x758] ;  /* 0x0007580001027983 */ /* 0x0023620000100a00 */
[----:B------:R-:W-:Y:S02]  /*2ba00*/  MOV R7, R5 ;  /* 0x0000000500077202 */ /* 0x000fe40000000f00 */
[----:B------:R-:W-:Y:S02]  /*2ba10*/  MOV R6, 0x2ba30 ;  /* 0x0002ba3000067802 */ /* 0x000fe40000000f00 */
[----:B-1---5:R-:W-:Y:S05]  /*2ba20*/  CALL.REL.NOINC `($_ZN7cutlass13device_kernelIN5flash19enable_sm80_to_sm89INS1_16FlashAttnBwdSm80INS1_25CollectiveMainloopBwdSm80ILi2ELi2EN4cute5tupleIJNS5_1CILi128EEES8_NS7_ILi64EEEEEENS_10bfloat16_tEfNS_4arch4Sm80ELb0ELb0ELb1ELb0ELb1ELb0ELb0ELb0ELi2ELi4ELi4ELi4ELb0EEENS1_24CollectiveEpilogueBwdGQAISA_fSD_Li256ELb0ELb1EEENS1_19SingleTileSchedulerILb0ELb0ELb0ELi128EEEEEEEEEvNT_6ParamsE$_ZN4cute3eso3ESOILb1ELb0EJNS_6LayoutINS_5tupleIJNS3_IJNS_1CILi8EEENS4_ILi1EEEEEENS3_IJNS4_ILi2EEEEEEEEENS3_IJNS3_IJS6_NS4_ILi0EEEEEENS3_IJNS4_ILi8192EEEEEEEEEEENS_10ViewEngineINS_8smem_ptrIPN7cutlass10bfloat16_tEEEEEEEC2ERKSG_RKSN_) ;  /* 0xfffdddf000007944 */ /* 0x022fea0003c3ffff */
[----:B-1----:R1:W5:Y:S01]  /*2ba30*/  LDL.64 R4, [R1+0x758] ;  /* 0x0007580001047983 */ /* 0x0023620000100a00 */
[----:B------:R-:W-:Y:S02]  /*2ba40*/  MOV R8, R2 ;  /* 0x0000000200087202 */ /* 0x000fe40000000f00 */
[----:B------:R-:W-:-:S02]  /*2ba50*/  MOV R6, 0x2ba70 ;  /* 0x0002ba7000067802 */ /* 0x000fc40000000f00 */
[----:B-1---5:R-:W-:Y:S05]  /*2ba60*/  CALL.REL.NOINC `($_ZN7cutlass13device_kernelIN5flash19enable_sm80_to_sm89INS1_16FlashAttnBwdSm80INS1_25CollectiveMainloopBwdSm80ILi2ELi2EN4cute5tupleIJNS5_1CILi128EEES8_NS7_ILi64EEEEEENS_10bfloat16_tEfNS_4arch4Sm80ELb0ELb0ELb1ELb0ELb1ELb0ELb0ELb0ELi2ELi4ELi4ELi4ELb0EEENS1_24CollectiveEpilogueBwdGQAISA_fSD_Li256ELb0ELb1EEENS1_19SingleTileSchedulerILb0ELb0ELb0ELi128EEEEEEEEEvNT_6ParamsE$_ZN4cute3eso3ESOILb1ELb0EJNS_6LayoutINS_5tupleIJNS3_IJNS_1CILi8EEENS4_ILi1EEEEEENS3_IJNS4_ILi2EEEEEEEEENS3_IJNS3_IJS6_NS4_ILi0EEEEEENS3_IJNS4_ILi64EEEEEEEEEEENS_10ViewEngineIPN7cutlass10bfloat16_tEEEEEC2ERKSG_RKSL_) ;  /* 0xfffddd6000007944 */ /* 0x022fea0003c3ffff */
[----:B-1----:R1:W5:Y:S01]  /*2ba70*/  LDL.64 R2, [R1+0x758] ;  /* 0x0007580001027983 */ /* 0x0023620000100a00 */
[----:B------:R-:W-:-:S03]  /*2ba80*/  MOV R8, 0x2baa0 ;  /* 0x0002baa000087802 */ /* 0x000fc60000000f00 */
[----:B-1---5:R-:W-:Y:S05]  /*2ba90*/  CALL.REL.NOINC `($_ZN7cutlass13device_kernelIN5flash19enable_sm80_to_sm89INS1_16FlashAttnBwdSm80INS1_25CollectiveMainloopBwdSm80ILi2ELi2EN4cute5tupleIJNS5_1CILi128EEES8_NS7_ILi64EEEEEENS_10bfloat16_tEfNS_4arch4Sm80ELb0ELb0ELb1ELb0ELb1ELb0ELb0ELb0ELi2ELi4ELi4ELi4ELb0EEENS1_24CollectiveEpilogueBwdGQAISA_fSD_Li256ELb0ELb1EEENS1_19SingleTileSchedulerILb0ELb0ELb0ELi128EEEEEEEEEvNT_6ParamsE$_ZN4cute3eso3ESOILb1ELb0EJNS_6LayoutINS_5tupleIJNS3_IJNS3_IJNS_1CILi8EEENS4_ILi1EEEEEES6_EEENS3_IJNS3_IJS6_S6_EEENS4_ILi2EEEEEEEEENS3_IJNS3_IJNS3_IJS6_NS4_ILi0EEEEEESD_EEENS3_IJNS3_IJSD_SD_EEENS4_ILi64EEEEEEEEEEENS_10ViewEngineIPN7cutlass10bfloat16_tEEEEEC2ERKSK_RKSP_) ;  /* 0xfffdcf0000007944 */ /* 0x022fea0003c3ffff */
[----:B-1----:R1:W5:Y:S01]  /*2baa0*/  LDL.64 R2, [R1+0x758] ;  /* 0x0007580001027983 */ /* 0x0023620000100a00 */
[----:B------:R-:W-:-:S02]  /*2bab0*/  MOV R7, R5 ;  /* 0x0000000500077202 */ /* 0x000fc40000000f00 */
[----:B------:R-:W-:Y:S02]  /*2bac0*/  MOV R6, 0x2bae0 ;  /* 0x0002bae000067802 */ /* 0x000fe40000000f00 */
[----:B-1---5:R-:W-:Y:S05]  /*2bad0*/  CALL.REL.NOINC `($_ZN7cutlass13device_kernelIN5flash19enable_sm80_to_sm89INS1_16FlashAttnBwdSm80INS1_25CollectiveMainloopBwdSm80ILi2ELi2EN4cute5tupleIJNS5_1CILi128EEES8_NS7_ILi64EEEEEENS_10bfloat16_tEfNS_4arch4Sm80ELb0ELb0ELb1ELb0ELb1ELb0ELb0ELb0ELi2ELi4ELi4ELi4ELb0EEENS1_24CollectiveEpilogueBwdGQAISA_fSD_Li256ELb0ELb1EEENS1_19SingleTileSchedulerILb0ELb0ELb0ELi128EEEEEEEEEvNT_6ParamsE$_ZN4cute3eso3ESOILb1ELb0EJNS_6LayoutINS_5tupleIJNS3_IJNS3_IJNS_1CILi8EEENS4_ILi1EEEEEES6_EEENS3_IJNS3_IJS6_S6_EEENS4_ILi2EEEEEEEEENS3_IJNS3_IJNS3_IJS6_NS4_ILi0EEEEEESD_EEENS3_IJNS3_IJSD_SD_EEENS4_ILi8192EEEEEEEEEEENS_10ViewEngineINS_8smem_ptrIPN7cutlass10bfloat16_tEEEEEEEC2ERKSK_RKSR_) ;  /* 0xfffdcf0000007944 */ /* 0x022fea0003c3ffff */
[----:B-1----:R1:W5:Y:S01]  /*2bae0*/  LDL.64 R4, [R1+0x758] ;  /* 0x0007580001047983 */ /* 0x0023620000100a00 */
[----:B------:R-:W-:Y:S02]  /*2baf0*/  MOV R8, R2 ;  /* 0x0000000200087202 */ /* 0x000fe40000000f00 */
[----:B------:R-:W-:Y:S02]  /*2bb00*/  MOV R6, 0x2bb20 ;  /* 0x0002bb2000067802 */ /* 0x000fe40000000f00 */
[----:B-1---5:R-:W-:Y:S05]  /*2bb10*/  CALL.REL.NOINC `($_ZN7cutlass13device_kernelIN5flash19enable_sm80_to_sm89INS1_16FlashAttnBwdSm80INS1_25CollectiveMainloopBwdSm80ILi2ELi2EN4cute5tupleIJNS5_1CILi128EEES8_NS7_ILi64EEEEEENS_10bfloat16_tEfNS_4arch4Sm80ELb0ELb0ELb1ELb0ELb1ELb0ELb0ELb0ELi2ELi4ELi4ELi4ELb0EEENS1_24CollectiveEpilogueBwdGQAISA_fSD_Li256ELb0ELb1EEENS1_19SingleTileSchedulerILb0ELb0ELb0ELi128EEEEEEEEEvNT_6ParamsE$_ZN4cute3eso3ESOILb1ELb0EJNS_6LayoutINS_5tupleIJNS3_IJNS_1CILi8EEENS4_ILi1EEEEEENS4_ILi2EEEEEENS3_IJNS3_IJS6_NS4_ILi0EEEEEENS4_ILi64EEEEEEEENS_10ViewEngineIPN7cutlass10bfloat16_tEEEEEC2ERKSE_RKSJ_) ;  /* 0xfffddf0000007944 */ /* 0x022fea0003c3ffff */
[----:B------:R2:W5:Y:S01]  /*2bb20*/  LDL.64 R16, [R1+0x758] ;  /* 0x0007580001107983 */ /* 0x0005620000100a00 */
[----:B-1----:R-:W-:Y:S01]  /*2bb30*/  IMAD.MOV.U32 R2, RZ, RZ, R4 ;  /* 0x000000ffff027224 */ /* 0x002fe200078e0004 */
[----:B------:R-:W-:Y:S01]  /*2bb40*/  MOV R3, R5 ;  /* 0x0000000500037202 */ /* 0x000fe20000000f00 */
[----:B------:R-:W-:Y:S01]  /*2bb50*/  IMAD.MOV.U32 R9, RZ, RZ, R25 ;  /* 0x000000ffff097224 */ /* 0x000fe200078e0019 */
[----:B------:R-:W-:Y:S02]  /*2bb60*/  MOV R8, 0x2bb80 ;  /* 0x0002bb8000087802 */ /* 0x000fe40000000f00 */
[----:B--2--5:R-:W-:Y:S05]  /*2bb70*/  CALL.REL.NOINC `($_ZN7cutlass13device_kernelIN5flash19enable_sm80_to_sm89INS1_16FlashAttnBwdSm80INS1_25CollectiveMainloopBwdSm80ILi2ELi2EN4cute5tupleIJNS5_1CILi128EEES8_NS7_ILi64EEEEEENS_10bfloat16_tEfNS_4arch4Sm80ELb0ELb0ELb1ELb0ELb1ELb0ELb0ELb0ELi2ELi4ELi4ELi4ELb0EEENS1_24CollectiveEpilogueBwdGQAISA_fSD_Li256ELb0ELb1EEENS1_19SingleTileSchedulerILb0ELb0ELb0ELi128EEEEEEEEEvNT_6ParamsE$_ZN4cute8smem_ptrIPN7cutlass10bfloat16_tEECI1NS_12iter_adaptorIS3_S4_EEES3_) ;  /* 0xfffdeec000007944 */ /* 0x024fea0003c3ffff */
[----:B-1----:R1:W5:Y:S01]  /*2bb80*/  LDL.64 R2, [R1+0x758] ;  /* 0x0007580001027983 */ /* 0x0023620000100a00 */
[----:B------:R-:W-:-:S03]  /*2bb90*/  MOV R6, 0x2bbb0 ;  /* 0x0002bbb000067802 */ /* 0x000fc60000000f00 */
[----:B-1---5:R-:W-:Y:S05]  /*2bba0*/  CALL.REL.NOINC `($_ZN7cutlass13device_kernelIN5flash19enable_sm80_to_sm89INS1_16FlashAttnBwdSm80INS1_25CollectiveMainloopBwdSm80ILi2ELi2EN4cute5tupleIJNS5_1CILi128EEES8_NS7_ILi64EEEEEENS_10bfloat16_tEfNS_4arch4Sm80ELb0ELb0ELb1ELb0ELb1ELb0ELb0ELb0ELi2ELi4ELi4ELi4ELb0EEENS1_24CollectiveEpilogueBwdGQAISA_fSD_Li256ELb0ELb1EEENS1_19SingleTileSchedulerILb0ELb0ELb0ELi128EEEEEEEEEvNT_6ParamsE$_ZN4cute3eso3ESOILb1ELb0EJNS_6LayoutINS_5tupleIJNS3_IJNS_1CILi8EEENS4_ILi1EEEEEENS4_ILi2EEEEEENS3_IJNS3_IJS6_NS4_ILi0EEEEEENS4_ILi8192EEEEEEEENS_10ViewEngineINS_8smem_ptrIPN7cutlass10bfloat16_tEEEEEEEC2ERKSE_RKSL_) ;  /* 0xfffddf0000007944 */ /* 0x022fea0003c3ffff */
        /* <DEDUP_REMOVED lines=127> */
[----:B-1----:R-:W-:Y:S05]  /*2c3a0*/  CALL.REL.NOINC `($_ZN7cutlass13device_kernelIN5flash19enable_sm80_to_sm89INS1_16FlashAttnBwdSm80INS1_25CollectiveMainloopBwdSm80ILi2ELi2EN4cute5tupleIJNS5_1CILi128EEES8_NS7_ILi64EEEEEENS_10bfloat16_tEfNS_4arch4Sm80ELb0ELb0ELb1ELb0ELb1ELb0ELb0ELb0ELi2ELi4ELi4ELi4ELb0EEENS1_24CollectiveEpilogueBwdGQAISA_fSD_Li256ELb0ELb1EEENS1_19SingleTileSchedulerILb0ELb0ELb0ELi128EEEEEEEEEvNT_6ParamsE$_ZZN4cute5sliceINS_5tupleIJNS_10UnderscoreES2_NS_1CILi0EEEEEENS1_IJNS1_IJNS3_ILi1EEES4_EEEiNS3_ILi1024EEEEEEEEDaRKT_RKT0_ENKUlRKT_RKT0_E_clIS2_iEEDaSI_SL_) ;  /* 0xfffdfeb000007944 */ /* 0x002fea0003c3ffff */
[----:B------:R-:W-:Y:S02]  /*2c3b0*/  MOV R4, 0x2c3d0 ;  /* 0x0002c3d000047802 */ /* 0x000fe40000000f00 */
[----:B-1---5:R-:W-:Y:S05]  /*2c3c0*/  CALL.REL.NOINC `($_ZN7cutlass13device_kernelIN5flash19enable_sm80_to_sm89INS1_16FlashAttnBwdSm80INS1_25CollectiveMainloopBwdSm80ILi2ELi2EN4cute5tupleIJNS5_1CILi128EEES8_NS7_ILi64EEEEEENS_10bfloat16_tEfNS_4arch4Sm80ELb0ELb0ELb1ELb0ELb1ELb0ELb0ELb0ELi2ELi4ELi4ELi4ELb0EEENS1_24CollectiveEpilogueBwdGQAISA_fSD_Li256ELb0ELb1EEENS1_19SingleTileSchedulerILb0ELb0ELb0ELi128EEEEEEEEEvNT_6ParamsE$_ZZN4cute12filter_tupleINS_5tupleIJNS_10UnderscoreES2_NS_1CILi0EEEEEENS1_IJNS1_IJNS3_ILi1EEES4_EEEiNS3_ILi1024EEEEEEZNS_5sliceIS5_S9_EEDaRKT_RKT0_EUlRKT_RKT0_E_EEDaSD_SG_OT1_ENKUlDpSJ_E_clIJNS1_IJS7_EEENS1_IJiEEENS1_IJEEEEEEDaSQ_) ;  /* 0xfffdeac000007944 */ /* 0x022fea0003c3ffff */
[----:B------:R-:W-:Y:S02]  /*2c3d0*/  MOV R67, R25 ;  /* 0x0000001900437202 */ /* 0x000fe40000000f00 */
[----:B------:R-:W-:-:S02]  /*2c3e0*/  MOV R6, 0x2c400 ;  /* 0x0002c40000067802 */ /* 0x000fc40000000f00 */
[----:B-1---5:R-:W-:Y:S05]  /*2c3f0*/  CALL.REL.NOINC `($_ZN7cutlass13device_kernelIN5flash19enable_sm80_to_sm89INS1_16FlashAttnBwdSm80INS1_25CollectiveMainloopBwdSm80ILi2ELi2EN4cute5tupleIJNS5_1CILi128EEES8_NS7_ILi64EEEEEENS_10bfloat16_tEfNS_4arch4Sm80ELb0ELb0ELb1ELb0ELb1ELb0ELb0ELb0ELi2ELi4ELi4ELi4ELb0EEENS1_24CollectiveEpilogueBwdGQAISA_fSD_Li256ELb0ELb1EEENS1_19SingleTileSchedulerILb0ELb0ELb0ELi128EEEEEEEEEvNT_6ParamsE$_ZN4cute5tupleIJNS0_IJNS0_IJNS_1CILi8EEENS1_ILi1EEEEEENS1_ILi2EEEEEENS0_IJNS0_IJS3_NS1_ILi0EEEEEEiEEEEEC2ERKS6_RKS9_) ;  /* 0xfffdde7000007944 */ /* 0x022fea0003c3ffff */
[----:B-1----:R1:W5:Y:S01]  /*2c400*/  LDL R3, [R1+0x758] ;  /* 0x0007580001037983 */ /* 0x0023620000100800 */
[----:B------:R-:W-:-:S02]  /*2c410*/  MOV R67, R25 ;  /* 0x0000001900437202 */ /* 0x000fc40000000f00 */
[----:B------:R-:W-:Y:S02]  /*2c420*/  MOV R6, 0x2c440 ;  /* 0x0002c44000067802 */ /* 0x000fe40000000f00 */
[----:B-1---5:R-:W-:Y:S05]  /*2c430*/  CALL.REL.NOINC `($_ZN7cutlass13device_kernelIN5flash19enable_sm80_to_sm89INS1_16FlashAttnBwdSm80INS1_25CollectiveMainloopBwdSm80ILi2ELi2EN4cute5tupleIJNS5_1CILi128EEES8_NS7_ILi64EEEEEENS_10bfloat16_tEfNS_4arch4Sm80ELb0ELb0ELb1ELb0ELb1ELb0ELb0ELb0ELi2ELi4ELi4ELi4ELb0EEENS1_24CollectiveEpilogueBwdGQAISA_fSD_Li256ELb0ELb1EEENS1_19SingleTileSchedulerILb0ELb0ELb0ELi128EEEEEEEEEvNT_6ParamsE$_ZN4cute3eso3ESOILb0ELb1EJNS_6LayoutINS_5tupleIJNS3_IJNS_1CILi8EEENS4_ILi1EEEEEENS4_ILi2EEEEEENS3_IJNS3_IJS6_NS4_ILi0EEEEEEiEEEEESA_EEC2ERKSD_RKSA_) ;  /* 0xfffda73000007944 */ /* 0x022fea0003c3ffff */
[----:B------:R2:W5:Y:S01]  /*2c440*/  LDL R4, [R1+0x758] ;  /* 0x0007580001047983 */ /* 0x0005620000100800 */
[----:B------:R-:W-:Y:S01]  /*2c450*/  IMAD.MOV.U32 R9, RZ, RZ, R25 ;  /* 0x000000ffff097224 */ /* 0x000fe200078e0019 */
[----:B-1----:R-:W-:Y:S01]  /*2c460*/  MOV R2, R56 ;  /* 0x0000003800027202 */ /* 0x002fe20000000f00 */
[----:B------:R-:W-:Y:S01]  /*2c470*/  IMAD.MOV.U32 R3, RZ, RZ, R57 ;  /* 0x000000ffff037224 */ /* 0x000fe200078e0039 */
[----:B------:R-:W-:Y:S02]  /*2c480*/  MOV R8, 0x2c4a0 ;  /* 0x0002c4a000087802 */ /* 0x000fe40000000f00 */
[----:B--2--5:R-:W-:Y:S05]  /*2c490*/  CALL.REL.NOINC `($_ZN7cutlass13device_kernelIN5flash19enable_sm80_to_sm89INS1_16FlashAttnBwdSm80INS1_25CollectiveMainloopBwdSm80ILi2ELi2EN4cute5tupleIJNS5_1CILi128EEES8_NS7_ILi64EEEEEENS_10bfloat16_tEfNS_4arch4Sm80ELb0ELb0ELb1ELb0ELb1ELb0ELb0ELb0ELi2ELi4ELi4ELi4ELb0EEENS1_24CollectiveEpilogueBwdGQAISA_fSD_Li256ELb0ELb1EEENS1_19SingleTileSchedulerILb0ELb0ELb0ELi128EEEEEEEEEvNT_6ParamsE$_ZN4cute8smem_ptrIPN7cutlass10bfloat16_tEECI1NS_12iter_adaptorIS3_S4_EEES3_) ;  /* 0xfffde5a000007944 */ /* 0x024fea0003c3ffff */
[----:B-1----:R-:W2:Y:S01]  /*2c4a0*/  LDL.64 R2, [R1+0x758] ;  /* 0x0007580001027983 */ /* 0x002ea20000100a00 */
[----:B------:R-:W-:Y:S01]  /*2c4b0*/  IMAD.MOV.U32 R6, RZ, RZ, R4 ;  /* 0x000000ffff067224 */ /* 0x000fe200078e0004 */
[----:B------:R-:W-:Y:S01]  /*2c4c0*/  MOV R67, R25 ;  /* 0x0000001900437202 */ /* 0x000fe20000000f00 */
[----:B------:R-:W-:Y:S01]  /*2c4d0*/  IMAD.MOV.U32 R59, RZ, RZ, R24 ;  /* 0x000000ffff3b7224 */ /* 0x000fe200078e0018 */
[----:B------:R-:W-:Y:S01]  /*2c4e0*/  MOV R4, 0x2c510 ;  /* 0x0002c51000047802 */ /* 0x000fe20000000f00 */
[----:B--2---:R1:W-:Y:S04]  /*2c4f0*/  STL.64 [R1+0x770], R2 ;  /* 0x0007700201007387 */ /* 0x0043e80000100a00 */
[----:B-1----:R-:W-:Y:S05]  /*2c500*/  CALL.REL.NOINC `($_ZN7cutlass13device_kernelIN5flash19enable_sm80_to_sm89INS1_16FlashAttnBwdSm80INS1_25CollectiveMainloopBwdSm80ILi2ELi2EN4cute5tupleIJNS5_1CILi128EEES8_NS7_ILi64EEEEEENS_10bfloat16_tEfNS_4arch4Sm80ELb0ELb0ELb1ELb0ELb1ELb0ELb0ELb0ELi2ELi4ELi4ELi4ELb0EEENS1_24CollectiveEpilogueBwdGQAISA_fSD_Li256ELb0ELb1EEENS1_19SingleTileSchedulerILb0ELb0ELb0ELi128EEEEEEEEEvNT_6ParamsE$_ZN4cute3eso3ESOILb0ELb0EJNS_6LayoutINS_5tupleIJNS3_IJNS_1CILi8EEENS4_ILi1EEEEEENS4_ILi2EEEEEENS3_IJNS3_IJS6_NS4_ILi0EEEEEEiEEEEENS_10ViewEngineINS_8smem_ptrIPN7cutlass10bfloat16_tEEEEEEEC2ERKSD_RKSK_) ;  /* 0xfffd9a3000007944 */ /* 0x002fea0003c3ffff */
[----:B-1----:R1:W5:Y:S04]  /*2c510*/  LDL R8, [R1+0x758] ;  /* 0x0007580001087983 */ /* 0x0023680000100800 */
[----:B------:R1:W5:Y:S01]  /*2c520*/  LDL.64 R12, [R1+0x760] ;  /* 0x00076000010c7983 */ /* 0x0003620000100a00 */
[----:B------:R-:W-:Y:S01]  /*2c530*/  IMAD.MOV.U32 R67, RZ, RZ, R25 ;  /* 0x000000ffff437224 */ /* 0x000fe200078e0019 */
[----:B------:R-:W-:Y:S01]  /*2c540*/  MOV R10, R50 ;  /* 0x00000032000a7202 */ /* 0x000fe20000000f00 */
[----:B------:R-:W-:Y:S01]  /*2c550*/  IMAD.MOV.U32 R11, RZ, RZ, R51 ;  /* 0x000000ffff0b7224 */ /* 0x000fe200078e0033 */
[----:B------:R-:W-:-:S02]  /*2c560*/  MOV R6, 0x2c580 ;  /* 0x0002c58000067802 */ /* 0x000fc40000000f00 */
[----:B-1---5:R-:W-:Y:S05]  /*2c570*/  CALL.REL.NOINC `($_ZN7cutlass13device_kernelIN5flash19enable_sm80_to_sm89INS1_16FlashAttnBwdSm80INS1_25CollectiveMainloopBwdSm80ILi2ELi2EN4cute5tupleIJNS5_1CILi128EEES8_NS7_ILi64EEEEEENS_10bfloat16_tEfNS_4arch4Sm80ELb0ELb0ELb1ELb0ELb1ELb0ELb0ELb0ELi2ELi4ELi4ELi4ELb0EEENS1_24CollectiveEpilogueBwdGQAISA_fSD_Li256ELb0ELb1EEENS1_19SingleTileSchedulerILb0ELb0ELb0ELi128EEEEEEEEEvNT_6ParamsE$_ZN4cute3eso3ESOILb1ELb0EJNS_6LayoutINS_5tupleIJNS3_IJNS3_IJNS_1CILi4EEENS4_ILi2EEEEEENS4_ILi1EEEEEES6_EEENS3_IJNS3_IJNS3_IJS8_NS4_ILi32EEEEEENS4_ILi0EEEEEENS4_ILi64EEEEEEEENS_10ViewEngineIPN7cutlass10bfloat16_tEEEEEC2ERKSH_RKSM_) ;  /* 0xfffdc2b000007944 */ /* 0x022fea0003c3ffff */
[----:B------:R2:W5:Y:S01]  /*2c580*/  LDL.64 R4, [R1+0x758] ;  /* 0x0007580001047983 */ /* 0x0005620000100a00 */
[----:B------:R-:W-:-:S02]  /*2c590*/  MOV R3, R8 ;  /* 0x0000000800037202 */ /* 0x000fc40000000f00 */
[----:B------:R-:W-:Y:S02]  /*2c5a0*/  MOV R6, 0x2c5c0 ;  /* 0x0002c5c000067802 */ /* 0x000fe40000000f00 */
[----:B-12--5:R-:W-:Y:S05]  /*2c5b0*/  CALL.REL.NOINC `($_ZN7cutlass13device_kernelIN5flash19enable_sm80_to_sm89INS1_16FlashAttnBwdSm80INS1_25CollectiveMainloopBwdSm80ILi2ELi2EN4cute5tupleIJNS5_1CILi128EEES8_NS7_ILi64EEEEEENS_10bfloat16_tEfNS_4arch4Sm80ELb0ELb0ELb1ELb0ELb1ELb0ELb0ELb0ELi2ELi4ELi4ELi4ELb0EEENS1_24CollectiveEpilogueBwdGQAISA_fSD_Li256ELb0ELb1EEENS1_19SingleTileSchedulerILb0ELb0ELb0ELi128EEEEEEEEEvNT_6ParamsE$_ZZN4cute4takeILi1ELi2ENS_5tupleIJNS1_IJNS_1CILi1EEENS2_ILi0EEEEEEiEEEEEDaRKT1_ENKUlDpRKT_E_clIJiEEEDaSD_) ;  /* 0xfffdfa0000007944 */ /* 0x026fea0003c3ffff */
[----:B------:R-:W-:Y:S02]  /*2c5c0*/  MOV R67, R25 ;  /* 0x0000001900437202 */ /* 0x000fe40000000f00 */
[----:B------:R-:W-:Y:S02]  /*2c5d0*/  MOV R6, 0x2c5f0 ;  /* 0x0002c5f000067802 */ /* 0x000fe40000000f00 */
[----:B-1---5:R-:W-:Y:S05]  /*2c5e0*/  CALL.REL.NOINC `($_ZN7cutlass13device_kernelIN5flash19enable_sm80_to_sm89INS1_16FlashAttnBwdSm80INS1_25CollectiveMainloopBwdSm80ILi2ELi2EN4cute5tupleIJNS5_1CILi128EEES8_NS7_ILi64EEEEEENS_10bfloat16_tEfNS_4arch4Sm80ELb0ELb0ELb1ELb0ELb1ELb0ELb0ELb0ELi2ELi4ELi4ELi4ELb0EEENS1_24CollectiveEpilogueBwdGQAISA_fSD_Li256ELb0ELb1EEENS1_19SingleTileSchedulerILb0ELb0ELb0ELi128EEEEEEEEEvNT_6ParamsE$_ZN4cute3eso3ESOILb1ELb0EJNS_5tupleIJNS_1CILi1EEENS3_ILi0EEEEEENS2_IJiEEEEEC2ERKS6_RKS7_) ;  /* 0xfffdbb4000007944 */ /* 0x022fea0003c3ffff */
[----:B-1----:R1:W5:Y:S01]  /*2c5f0*/  LDL R3, [R1+0x758] ;  /* 0x0007580001037983 */ /* 0x0023620000100800 */
[----:B------:R-:W-:Y:S02]  /*2c600*/  MOV R67, R25 ;  /* 0x0000001900437202 */ /* 0x000fe40000000f00 */
[----:B------:R-:W-:Y:S02]  /*2c610*/  MOV R6, 0x2c630 ;  /* 0x0002c63000067802 */ /* 0x000fe40000000f00 */
[----:B-1---5:R-:W-:Y:S05]  /*2c620*/  CALL.REL.NOINC `($_ZN7cutlass13device_kernelIN5flash19enable_sm80_to_sm89INS1_16FlashAttnBwdSm80INS1_25CollectiveMainloopBwdSm80ILi2ELi2EN4cute5tupleIJNS5_1CILi128EEES8_NS7_ILi64EEEEEENS_10bfloat16_tEfNS_4arch4Sm80ELb0ELb0ELb1ELb0ELb1ELb0ELb0ELb0ELi2ELi4ELi4ELi4ELb0EEENS1_24CollectiveEpilogueBwdGQAISA_fSD_Li256ELb0ELb1EEENS1_19SingleTileSchedulerILb0ELb0ELb0ELi128EEEEEEEEEvNT_6ParamsE$_ZN4cute5tupleIJNS0_IJNS0_IJNS_1CILi8EEENS1_ILi1EEEEEENS0_IJNS1_ILi2EEEEEEEEENS0_IJNS0_IJS3_NS1_ILi0EEEEEENS0_IJiEEEEEEEEC2ERKS7_RKSB_) ;  /* 0xfffddc0000007944 */ /* 0x022fea0003c3ffff */
[----:B------:R2:W5:Y:S01]  /*2c630*/  LDL R8, [R1+0x758] ;  /* 0x0007580001087983 */ /* 0x0005620000100800 */
[----:B------:R-:W-:Y:S01]  /*2c640*/  IMAD.MOV.U32 R67, RZ, RZ, R25 ;  /* 0x000000ffff437224 */ /* 0x000fe200078e0019 */
[----:B------:R-:W-:Y:S02]  /*2c650*/  MOV R59, R24 ;  /* 0x00000018003b7202 */ /* 0x000fe40000000f00 */
[----:B------:R2:W-:Y:S01]  /*2c660*/  STL.64 [R1+0x770], R12 ;  /* 0x0007700c01007387 */ /* 0x0005e20000100a00 */
[----:B------:R-:W-:-:S03]  /*2c670*/  MOV R6, 0x2c690 ;  /* 0x0002c69000067802 */ /* 0x000fc60000000f00 */
[----:B-12--5:R-:W-:Y:S05]  /*2c680*/  CALL.REL.NOINC `($_ZN7cutlass13device_kernelIN5flash19enable_sm80_to_sm89INS1_16FlashAttnBwdSm80INS1_25CollectiveMainloopBwdSm80ILi2ELi2EN4cute5tupleIJNS5_1CILi128EEES8_NS7_ILi64EEEEEENS_10bfloat16_tEfNS_4arch4Sm80ELb0ELb0ELb1ELb0ELb1ELb0ELb0ELb0ELi2ELi4ELi4ELi4ELb0EEENS1_24CollectiveEpilogueBwdGQAISA_fSD_Li256ELb0ELb1EEENS1_19SingleTileSchedulerILb0ELb0ELb0ELi128EEEEEEEEEvNT_6ParamsE$_ZN4cute3eso3ESOILb0ELb0EJNS_6LayoutINS_5tupleIJNS3_IJNS_1CILi8EEENS4_ILi1EEEEEENS3_IJNS4_ILi2EEEEEEEEENS3_IJNS3_IJS6_NS4_ILi0EEEEEENS3_IJiEEEEEEEENS_10ViewEngineINS_8smem_ptrIPN7cutlass10bfloat16_tEEEEEEEC2ERKSF_RKSM_) ;  /* 0xfffd984000007944 */ /* 0x026fea0003c3ffff */
[----:B-1----:R1:W5:Y:S04]  /*2c690*/  LDL R8, [R1+0x758] ;  /* 0x0007580001087983 */ /* 0x0023680000100800 */
[----:B------:R1:W5:Y:S01]  /*2c6a0*/  LDL.64 R16, [R1+0x760] ;  /* 0x0007600001107983 */ /* 0x0003620000100a00 */
[----:B------:R-:W-:-:S02]  /*2c6b0*/  MOV R67, R25 ;  /* 0x0000001900437202 */ /* 0x000fc40000000f00 */
[----:B------:R-:W-:Y:S02]  /*2c6c0*/  MOV R6, 0x2c6e0 ;  /* 0x0002c6e000067802 */ /* 0x000fe40000000f00 */
[----:B-1---5:R-:W-:Y:S05]  /*2c6d0*/  CALL.REL.NOINC `($_ZN7cutlass13device_kernelIN5flash19enable_sm80_to_sm89INS1_16FlashAttnBwdSm80INS1_25CollectiveMainloopBwdSm80ILi2ELi2EN4cute5tupleIJNS5_1CILi128EEES8_NS7_ILi64EEEEEENS_10bfloat16_tEfNS_4arch4Sm80ELb0ELb0ELb1ELb0ELb1ELb0ELb0ELb0ELi2ELi4ELi4ELi4ELb0EEENS1_24CollectiveEpilogueBwdGQAISA_fSD_Li256ELb0ELb1EEENS1_19SingleTileSchedulerILb0ELb0ELb0ELi128EEEEEEEEEvNT_6ParamsE$_ZN4cute3eso3ESOILb1ELb0EJNS_6LayoutINS_5tupleIJNS3_IJNS3_IJNS_1CILi4EEENS4_ILi2EEEEEENS4_ILi1EEEEEENS3_IJS6_EEEEEENS3_IJNS3_IJNS3_IJS8_NS4_ILi32EEEEEENS4_ILi0EEEEEENS3_IJNS4_ILi64EEEEEEEEEEENS_10ViewEngineIPN7cutlass10bfloat16_tEEEEEC2ERKSJ_RKSO_) ;  /* 0xfffdc11000007944 */ /* 0x022fea0003c3ffff */
[----:B-1----:R1:W5:Y:S01]  /*2c6e0*/  LDL.64 R2, [R1+0x758] ;  /* 0x0007580001027983 */ /* 0x0023620000100a00 */
[----:B------:R-:W-:Y:S02]  /*2c6f0*/  MOV R67, R25 ;  /* 0x0000001900437202 */ /* 0x000fe40000000f00 */
[----:B------:R-:W-:Y:S02]  /*2c700*/  MOV R6, 0x2c720 ;  /* 0x0002c72000067802 */ /* 0x000fe40000000f00 */
[----:B-1---5:R-:W-:Y:S05]  /*2c710*/  CALL.REL.NOINC `($_ZN7cutlass13device_kernelIN5flash19enable_sm80_to_sm89INS1_16FlashAttnBwdSm80INS1_25CollectiveMainloopBwdSm80ILi2ELi2EN4cute5tupleIJNS5_1CILi128EEES8_NS7_ILi64EEEEEENS_10bfloat16_tEfNS_4arch4Sm80ELb0ELb0ELb1ELb0ELb1ELb0ELb0ELb0ELi2ELi4ELi4ELi4ELb0EEENS1_24CollectiveEpilogueBwdGQAISA_fSD_Li256ELb0ELb1EEENS1_19SingleTileSchedulerILb0ELb0ELb0ELi128EEEEEEEEEvNT_6ParamsE$_ZN4cute3eso3ESOILb1ELb0EJNS_6LayoutINS_5tupleIJNS3_IJNS3_IJNS3_IJNS_1CILi4EEENS4_ILi2EEEEEENS4_ILi1EEEEEES8_EEENS3_IJNS3_IJNS3_IJS8_S8_EEES8_EEES6_EEEEEENS3_IJNS3_IJNS3_IJNS3_IJS8_NS4_ILi32EEEEEENS4_ILi0EEEEEESH_EEENS3_IJNS3_IJNS3_IJSH_SH_EEESH_EEENS4_ILi64EEEEEEEEEEENS_10ViewEngineIPN7cutlass10bfloat16_tEEEEEC2ERKSP_RKSU_) ;  /* 0xfffdbfc000007944 */ /* 0x022fea0003c3ffff */
[----:B------:R2:W5:Y:S01]  /*2c720*/  LDL.64 R10, [R1+0x758] ;  /* 0x00075800010a7983 */ /* 0x0005620000100a00 */
[----:B-1----:R-:W-:Y:S01]  /*2c730*/  IMAD.MOV.U32 R3, RZ, RZ, R8 ;  /* 0x000000ffff037224 */ /* 0x002fe200078e0008 */
[----:B------:R-:W-:Y:S02]  /*2c740*/  MOV R67, R25 ;  /* 0x0000001900437202 */ /* 0x000fe40000000f00 */
[----:B------:R-:W-:Y:S02]  /*2c750*/  MOV R4, 0x2c770 ;  /* 0x0002c77000047802 */ /* 0x000fe40000000f00 */
[----:B--2--5:R-:W-:Y:S05]  /*2c760*/  CALL.REL.NOINC `($_ZN7cutlass13device_kernelIN5flash19enable_sm80_to_sm89INS1_16FlashAttnBwdSm80INS1_25CollectiveMainloopBwdSm80ILi2ELi2EN4cute5tupleIJNS5_1CILi128EEES8_NS7_ILi64EEEEEENS_10bfloat16_tEfNS_4arch4Sm80ELb0ELb0ELb1ELb0ELb1ELb0ELb0ELb0ELi2ELi4ELi4ELi4ELb0EEENS1_24CollectiveEpilogueBwdGQAISA_fSD_Li256ELb0ELb1EEENS1_19SingleTileSchedulerILb0ELb0ELb0ELi128EEEEEEEEEvNT_6ParamsE$_ZN4cute5tupleIJNS0_IJNS_1CILi2EEEEEENS0_IJiEEEEEC2ERKS3_RKS4_) ;  /* 0xfffddd4000007944 */ /* 0x024fea0003c3ffff */
[----:B-1----:R-:W2:Y:S01]  /*2c770*/  LDL R3, [R1+0x758] ;  /* 0x0007580001037983 */ /* 0x002ea20000100800 */
[----:B------:R-:W-:Y:S02]  /*2c780*/  MOV R2, R58 ;  /* 0x0000003a00027202 */ /* 0x000fe40000000f00 */
[----:B------:R-:W-:Y:S01]  /*2c790*/  MOV R12, 0x2c7c0 ;  /* 0x0002c7c0000c7802 */ /* 0x000fe20000000f00 */
[----:B--2---:R1:W-:Y:S04]  /*2c7a0*/  STL [R14], R3 ;  /* 0x000000030e007387 */ /* 0x0043e80000100800 */
[----:B-1----:R-:W-:Y:S05]  /*2c7b0*/  CALL.REL.NOINC `($_ZN7cutlass13device_kernelIN5flash19enable_sm80_to_sm89INS1_16FlashAttnBwdSm80INS1_25CollectiveMainloopBwdSm80ILi2ELi2EN4cute5tupleIJNS5_1CILi128EEES8_NS7_ILi64EEEEEENS_10bfloat16_tEfNS_4arch4Sm80ELb0ELb0ELb1ELb0ELb1ELb0ELb0ELb0ELi2ELi4ELi4ELi4ELb0EEENS1_24CollectiveEpilogueBwdGQAISA_fSD_Li256ELb0ELb1EEENS1_19SingleTileSchedulerILb0ELb0ELb0ELi128EEEEEEEEEvNT_6ParamsE$_ZZN4cute14logical_divideINS_5tupleIJNS1_IJNS_1CILi8EEENS2_ILi1EEEEEENS1_IJNS2_ILi2EEEEEEEEENS1_IJNS1_IJS4_NS2_ILi0EEEEEENS1_IJiEEEEEENS1_IJS5_NS_6LayoutIS4_S9_EEEEEEEDaRKNSD_IT_T0_EERKT1_ENKUlRKT_RKT0_E_clINSD_IS7_SB_EESE_EEDaSQ_ST_) ;  /* 0xfffdf33000007944 */ /* 0x002fea0003c3ffff */
[----:B------:R-:W-:Y:S02]  /*2c7c0*/  MOV R67, R25 ;  /* 0x0000001900437202 */ /* 0x000fe40000000f00 */
[----:B------:R-:W-:-:S02]  /*2c7d0*/  MOV R4, 0x2c7f0 ;  /* 0x0002c7f000047802 */ /* 0x000fc40000000f00 */
[----:B-1---5:R-:W-:Y:S05]  /*2c7e0*/  CALL.REL.NOINC `($_ZN7cutlass13device_kernelIN5flash19enable_sm80_to_sm89INS1_16FlashAttnBwdSm80INS1_25CollectiveMainloopBwdSm80ILi2ELi2EN4cute5tupleIJNS5_1CILi128EEES8_NS7_ILi64EEEEEENS_10bfloat16_tEfNS_4arch4Sm80ELb0ELb0ELb1ELb0ELb1ELb0ELb0ELb0ELi2ELi4ELi4ELi4ELb0EEENS1_24CollectiveEpilogueBwdGQAISA_fSD_Li256ELb0ELb1EEENS1_19SingleTileSchedulerILb0ELb0ELb0ELi128EEEEEEEEEvNT_6ParamsE$_ZN4cute3eso3ESOILb1ELb0EJNS_5tupleIJNS2_IJNS_1CILi1EEENS3_ILi0EEEEEENS2_IJS5_S5_EEEEEENS2_IJS5_iEEEEEC2ERKS8_RKS9_) ;  /* 0xfffdb47000007944 */ /* 0x022fea0003c3ffff */
[----:B-1----:R1:W5:Y:S01]  /*2c7f0*/  LDL R3, [R1+0x758] ;  /* 0x0007580001037983 */ /* 0x0023620000100800 */
[----:B------:R-:W-:-:S02]  /*2c800*/  MOV R67, R25 ;  /* 0x0000001900437202 */ /* 0x000fc40000000f00 */
[----:B------:R-:W-:Y:S02]  /*2c810*/  MOV R4, 0x2c830 ;  /* 0x0002c83000047802 */ /* 0x000fe40000000f00 */
[----:B-1---5:R-:W-:Y:S05]  /*2c820*/  CALL.REL.NOINC `($_ZN7cutlass13device_kernelIN5flash19enable_sm80_to_sm89INS1_16FlashAttnBwdSm80INS1_25CollectiveMainloopBwdSm80ILi2ELi2EN4cute5tupleIJNS5_1CILi128EEES8_NS7_ILi64EEEEEENS_10bfloat16_tEfNS_4arch4Sm80ELb0ELb0ELb1ELb0ELb1ELb0ELb0ELb0ELi2ELi4ELi4ELi4ELb0EEENS1_24CollectiveEpilogueBwdGQAISA_fSD_Li256ELb0ELb1EEENS1_19SingleTileSchedulerILb0ELb0ELb0ELi128EEEEEEEEEvNT_6ParamsE$_ZN4cute5tupleIJNS0_IJNS0_IJNS0_IJNS_1CILi8EEENS1_ILi1EEEEEENS0_IJS3_S3_EEEEEENS0_IJS3_NS1_ILi2EEEEEEEEENS0_IJNS0_IJNS0_IJS3_NS1_ILi0EEEEEENS0_IJSA_SA_EEEEEENS0_IJSA_iEEEEEEEEC2ERKS9_RKSF_) ;  /* 0xfffdd7d000007944 */ /* 0x022fea0003c3ffff */
[----:B-1----:R1:W5:Y:S01]  /*2c830*/  LDL R3, [R1+0x758] ;  /* 0x0007580001037983 */ /* 0x0023620000100800 */
[----:B------:R-:W-:Y:S02]  /*2c840*/  MOV R67, R25 ;  /* 0x0000001900437202 */ /* 0x000fe40000000f00 */
[----:B------:R-:W-:Y:S02]  /*2c850*/  MOV R4, 0x2c870 ;  /* 0x0002c87000047802 */ /* 0x000fe40000000f00 */
[----:B-1---5:R-:W-:Y:S05]  /*2c860*/  CALL.REL.NOINC `($_ZN7cutlass13device_kernelIN5flash19enable_sm80_to_sm89INS1_16FlashAttnBwdSm80INS1_25CollectiveMainloopBwdSm80ILi2ELi2EN4cute5tupleIJNS5_1CILi128EEES8_NS7_ILi64EEEEEENS_10bfloat16_tEfNS_4arch4Sm80ELb0ELb0ELb1ELb0ELb1ELb0ELb0ELb0ELi2ELi4ELi4ELi4ELb0EEENS1_24CollectiveEpilogueBwdGQAISA_fSD_Li256ELb0ELb1EEENS1_19SingleTileSchedulerILb0ELb0ELb0ELi128EEEEEEEEEvNT_6ParamsE$_ZN4cute3eso3ESOILb1ELb0EJNS_5tupleIJNS2_IJNS_1CILi1EEENS3_ILi0EEEEEENS2_IJS5_S5_EEEEEENS2_IJS5_iEEEEEC2ERKS8_RKS9_) ;  /* 0xfffdb3f000007944 */ /* 0x022fea0003c3ffff */
[----:B-1----:R1:W5:Y:S01]  /*2c870*/  LDL R3, [R1+0x758] ;  /* 0x0007580001037983 */ /* 0x0023620000100800 */
[----:B------:R-:W-:Y:S02]  /*2c880*/  MOV R67, R25 ;  /* 0x0000001900437202 */ /* 0x000fe40000000f00 */
[----:B------:R-:W-:Y:S02]  /*2c890*/  MOV R4, 0x2c8b0 ;  /* 0x0002c8b000047802 */ /* 0x000fe40000000f00 */
[----:B-1---5:R-:W-:Y:S05]  /*2c8a0*/  CALL.REL.NOINC `($_ZN7cutlass13device_kernelIN5flash19enable_sm80_to_sm89INS1_16FlashAttnBwdSm80INS1_25CollectiveMainloopBwdSm80ILi2ELi2EN4cute5tupleIJNS5_1CILi128EEES8_NS7_ILi64EEEEEENS_10bfloat16_tEfNS_4arch4Sm80ELb0ELb0ELb1ELb0ELb1ELb0ELb0ELb0ELi2ELi4ELi4ELi4ELb0EEENS1_24CollectiveEpilogueBwdGQAISA_fSD_Li256ELb0ELb1EEENS1_19SingleTileSchedulerILb0ELb0ELb0ELi128EEEEEEEEEvNT_6ParamsE$_ZN4cute3eso3ESOILb1ELb0EJNS_5tupleIJNS_1CILi0EEES4_EEEiEEC2ERKS5_RKi) ;  /* 0xfffdb7a000007944 */ /* 0x022fea0003c3ffff */
[----:B-1----:R1:W5:Y:S01]  /*2c8b0*/  LDL R3, [R1+0x758] ;  /* 0x0007580001037983 */ /* 0x0023620000100800 */
[----:B------:R-:W-:Y:S02]  /*2c8c0*/  MOV R67, R25 ;  /* 0x0000001900437202 */ /* 0x000fe40000000f00 */
[----:B------:R-:W-:Y:S02]  /*2c8d0*/  MOV R4, 0x2c8f0 ;  /* 0x0002c8f000047802 */ /* 0x000fe40000000f00 */
[----:B-1---5:R-:W-:Y:S05]  /*2c8e0*/  CALL.REL.NOINC `($_ZN7cutlass13device_kernelIN5flash19enable_sm80_to_sm89INS1_16FlashAttnBwdSm80INS1_25CollectiveMainloopBwdSm80ILi2ELi2EN4cute5tupleIJNS5_1CILi128EEES8_NS7_ILi64EEEEEENS_10bfloat16_tEfNS_4arch4Sm80ELb0ELb0ELb1ELb0ELb1ELb0ELb0ELb0ELi2ELi4ELi4ELi4ELb0EEENS1_24CollectiveEpilogueBwdGQAISA_fSD_Li256ELb0ELb1EEENS1_19SingleTileSchedulerILb0ELb0ELb0ELi128EEEEEEEEEvNT_6ParamsE$_ZN4cute3eso3ESOILb1ELb0EJNS_5tupleIJNS2_IJNS_1CILi1EEENS3_ILi0EEEEEES5_EEENS2_IJNS2_IJS5_S5_EEEiEEEEEC2ERKS7_RKS9_) ;  /* 0xfffdb3b000007944 */ /* 0x022fea0003c3ffff */
[----:B-1----:R1:W5:Y:S01]  /*2c8f0*/  LDL R3, [R1+0x758] ;  /* 0x0007580001037983 */ /* 0x0023620000100800 */
[----:B------:R-:W-:-:S02]  /*2c900*/  MOV R67, R25 ;  /* 0x0000001900437202 */ /* 0x000fc40000000f00 */
[----:B------:R-:W-:Y:S02]  /*2c910*/  MOV R4, 0x2c930 ;  /* 0x0002c93000047802 */ /* 0x000fe40000000f00 */
[----:B-1---5:R-:W-:Y:S05]  /*2c920*/  CALL.REL.NOINC `($_ZN7cutlass13device_kernelIN5flash19enable_sm80_to_sm89INS1_16FlashAttnBwdSm80INS1_25CollectiveMainloopBwdSm80ILi2ELi2EN4cute5tupleIJNS5_1CILi128EEES8_NS7_ILi64EEEEEENS_10bfloat16_tEfNS_4arch4Sm80ELb0ELb0ELb1ELb0ELb1ELb0ELb0ELb0ELi2ELi4ELi4ELi4ELb0EEENS1_24CollectiveEpilogueBwdGQAISA_fSD_Li256ELb0ELb1EEENS1_19SingleTileSchedulerILb0ELb0ELb0ELi128EEEEEEEEEvNT_6ParamsE$_ZN4cute5tupleIJNS0_IJNS0_IJNS0_IJNS_1CILi8EEENS1_ILi1EEEEEES3_EEENS0_IJNS0_IJS3_S3_EEENS1_ILi2EEEEEEEEENS0_IJNS0_IJNS0_IJS3_NS1_ILi0EEEEEESA_EEENS0_IJNS0_IJSA_SA_EEEiEEEEEEEEC2ERKS9_RKSF_) ;  /* 0xfffdd71000007944 */ /* 0x022fea0003c3ffff */
[----:B------:R2:W5:Y:S01]  /*2c930*/  LDL R6, [R1+0x758] ;  /* 0x0007580001067983 */ /* 0x0005620000100800 */
[----:B------:R-:W-:Y:S01]  /*2c940*/  IMAD.MOV.U32 R67, RZ, RZ, R25 ;  /* 0x000000ffff437224 */ /* 0x000fe200078e0019 */
[----:B------:R-:W-:Y:S02]  /*2c950*/  MOV R59, R24 ;  /* 0x00000018003b7202 */ /* 0x000fe40000000f00 */
[----:B------:R2:W-:Y:S01]  /*2c960*/  STL.64 [R1+0x770], R16 ;  /* 0x0007701001007387 */ /* 0x0005e20000100a00 */
[----:B------:R-:W-:-:S03]  /*2c970*/  MOV R4, 0x2c990 ;  /* 0x0002c99000047802 */ /* 0x000fc60000000f00 */
[----:B-12--5:R-:W-:Y:S05]  /*2c980*/  CALL.REL.NOINC `($_ZN7cutlass13device_kernelIN5flash19enable_sm80_to_sm89INS1_16FlashAttnBwdSm80INS1_25CollectiveMainloopBwdSm80ILi2ELi2EN4cute5tupleIJNS5_1CILi128EEES8_NS7_ILi64EEEEEENS_10bfloat16_tEfNS_4arch4Sm80ELb0ELb0ELb1ELb0ELb1ELb0ELb0ELb0ELi2ELi4ELi4ELi4ELb0EEENS1_24CollectiveEpilogueBwdGQAISA_fSD_Li256ELb0ELb1EEENS1_19SingleTileSchedulerILb0ELb0ELb0ELi128EEEEEEEEEvNT_6ParamsE$_ZN4cute3eso3ESOILb0ELb0EJNS_6LayoutINS_5tupleIJNS3_IJNS3_IJNS_1CILi8EEENS4_ILi1EEEEEES6_EEENS3_IJNS3_IJS6_S6_EEENS4_ILi2EEEEEEEEENS3_IJNS3_IJNS3_IJS6_NS4_ILi0EEEEEESD_EEENS3_IJNS3_IJSD_SD_EEEiEEEEEEEENS_10ViewEngineINS_8smem_ptrIPN7cutlass10bfloat16_tEEEEEEEC2ERKSJ_RKSQ_) ;  /* 0xfffd8fb000007944 */ /* 0x026fea0003c3ffff */
[----:B-1----:R1:W5:Y:S04]  /*2c990*/  LDL R8, [R1+0x758] ;  /* 0x0007580001087983 */ /* 0x0023680000100800 */
[----:B------:R1:W5:Y:S01]  /*2c9a0*/  LDL.64 R4, [R1+0x760] ;  /* 0x0007600001047983 */ /* 0x0003620000100a00 */
[----:B------:R-:W-:-:S02]  /*2c9b0*/  MOV R67, R25 ;  /* 0x0000001900437202 */ /* 0x000fc40000000f00 */
[----:B------:R-:W-:Y:S02]  /*2c9c0*/  MOV R6, 0x2c9e0 ;  /* 0x0002c9e000067802 */ /* 0x000fe40000000f00 */
[----:B-1---5:R-:W-:Y:S05]  /*2c9d0*/  CALL.REL.NOINC `($_ZN7cutlass13device_kernelIN5flash19enable_sm80_to_sm89INS1_16FlashAttnBwdSm80INS1_25CollectiveMainloopBwdSm80ILi2ELi2EN4cute5tupleIJNS5_1CILi128EEES8_NS7_ILi64EEEEEENS_10bfloat16_tEfNS_4arch4Sm80ELb0ELb0ELb1ELb0ELb1ELb0ELb0ELb0ELi2ELi4ELi4ELi4ELb0EEENS1_24CollectiveEpilogueBwdGQAISA_fSD_Li256ELb0ELb1EEENS1_19SingleTileSchedulerILb0ELb0ELb0ELi128EEEEEEEEEvNT_6ParamsE$_ZN4cute3eso3ESOILb1ELb0EJNS_6LayoutINS_5tupleIJNS3_IJNS3_IJNS_1CILi4EEENS4_ILi2EEEEEENS4_ILi1EEEEEES6_EEENS3_IJNS3_IJNS3_IJS8_NS4_ILi32EEEEEENS4_ILi0EEEEEENS4_ILi64EEEEEEEENS_10ViewEngineIPN7cutlass10bfloat16_tEEEEEC2ERKSH_RKSM_) ;  /* 0xfffdbe5000007944 */ /* 0x022fea0003c3ffff */
[----:B------:R2:W5:Y:S01]  /*2c9e0*/  LDL.64 R14, [R1+0x758] ;  /* 0x00075800010e7983 */ /* 0x0005620000100a00 */
[----:B------:R-:W-:Y:S02]  /*2c9f0*/  MOV R3, R8 ;  /* 0x0000000800037202 */ /* 0x000fe40000000f00 */
[----:B------:R-:W-:Y:S02]  /*2ca00*/  MOV R6, 0x2ca20 ;  /* 0x0002ca2000067802 */ /* 0x000fe40000000f00 */
[----:B-12--5:R-:W-:Y:S05]  /*2ca10*/  CALL.REL.NOINC `($_ZN7cutlass13device_kernelIN5flash19enable_sm80_to_sm89INS1_16FlashAttnBwdSm80INS1_25CollectiveMainloopBwdSm80ILi2ELi2EN4cute5tupleIJNS5_1CILi128EEES8_NS7_ILi64EEEEEENS_10bfloat16_tEfNS_4arch4Sm80ELb0ELb0ELb1ELb0ELb1ELb0ELb0ELb0ELi2ELi4ELi4ELi4ELb0EEENS1_24CollectiveEpilogueBwdGQAISA_fSD_Li256ELb0ELb1EEENS1_19SingleTileSchedulerILb0ELb0ELb0ELi128EEEEEEEEEvNT_6ParamsE$_ZZN4cute5sliceINS_5tupleIJNS1_IJNS_10UnderscoreENS_1CILi0EEEEEENS1_IJS4_S2_EEEEEENS1_IJNS1_IJNS1_IJNS3_ILi1EEES4_EEES4_EEENS1_IJNS1_IJS4_S4_EEEiEEEEEEEEDaRKT_RKT0_ENKUlRKT_RKT0_E_clIS6_SC_EEDaSM_SP_) ;  /* 0xfffdf7d000007944 */ /* 0x026fea0003c3ffff */
[----:B------:R-:W-:Y:S02]  /*2ca20*/  MOV R8, 0x2ca40 ;  /* 0x0002ca4000087802 */ /* 0x000fe40000000f00 */
[----:B-1----:R-:W-:Y:S05]  /*2ca30*/  CALL.REL.NOINC `($_ZN7cutlass13device_kernelIN5flash19enable_sm80_to_sm89INS1_16FlashAttnBwdSm80INS1_25CollectiveMainloopBwdSm80ILi2ELi2EN4cute5tupleIJNS5_1CILi128EEES8_NS7_ILi64EEEEEENS_10bfloat16_tEfNS_4arch4Sm80ELb0ELb0ELb1ELb0ELb1ELb0ELb0ELb0ELi2ELi4ELi4ELi4ELb0EEENS1_24CollectiveEpilogueBwdGQAISA_fSD_Li256ELb0ELb1EEENS1_19SingleTileSchedulerILb0ELb0ELb0ELi128EEEEEEEEEvNT_6ParamsE$_ZZN4cute12filter_tupleINS_5tupleIJNS1_IJNS_10UnderscoreENS_1CILi0EEEEEENS1_IJS4_S2_EEEEEENS1_IJNS1_IJNS1_IJNS3_ILi1EEES4_EEES4_EEENS1_IJNS1_IJS4_S4_EEEiEEEEEEZNS_5sliceIS7_SD_EEDaRKT_RKT0_EUlRKT_RKT0_E_EEDaSH_SK_OT1_ENKUlDpSN_E_clIJNS1_IJS9_EEENS1_IJiEEEEEEDaSU_) ;  /* 0xfffde19000007944 */ /* 0x002fea0003c3ffff */
[----:B------:R-:W-:Y:S02]  /*2ca40*/  MOV R67, R25 ;  /* 0x0000001900437202 */ /* 0x000fe40000000f00 */
[----:B------:R-:W-:Y:S02]  /*2ca50*/  MOV R6, 0x2ca70 ;  /* 0x0002ca7000067802 */ /* 0x000fe40000000f00 */
[----:B-1---5:R-:W-:Y:S05]  /*2ca60*/  CALL.REL.NOINC `($_ZN7cutlass13device_kernelIN5flash19enable_sm80_to_sm89INS1_16FlashAttnBwdSm80INS1_25CollectiveMainloopBwdSm80ILi2ELi2EN4cute5tupleIJNS5_1CILi128EEES8_NS7_ILi64EEEEEENS_10bfloat16_tEfNS_4arch4Sm80ELb0ELb0ELb1ELb0ELb1ELb0ELb0ELb0ELi2ELi4ELi4ELi4ELb0EEENS1_24CollectiveEpilogueBwdGQAISA_fSD_Li256ELb0ELb1EEENS1_19SingleTileSchedulerILb0ELb0ELb0ELi128EEEEEEEEEvNT_6ParamsE$_ZN4cute5tupleIJNS0_IJNS0_IJNS_1CILi8EEENS1_ILi1EEEEEENS1_ILi2EEEEEENS0_IJNS0_IJS3_NS1_ILi0EEEEEEiEEEEEC2ERKS6_RKS9_) ;  /* 0xfffdd80000007944 */ /* 0x022fea0003c3ffff */
[----:B-1----:R1:W5:Y:S01]  /*2ca70*/  LDL R3, [R1+0x758] ;  /* 0x0007580001037983 */ /* 0x0023620000100800 */
[----:B------:R-:W-:Y:S02]  /*2ca80*/  MOV R67, R25 ;  /* 0x0000001900437202 */ /* 0x000fe40000000f00 */
[----:B------:R-:W-:Y:S02]  /*2ca90*/  MOV R6, 0x2cab0 ;  /* 0x0002cab000067802 */ /* 0x000fe40000000f00 */
[----:B-1---5:R-:W-:Y:S05]  /*2caa0*/  CALL.REL.NOINC `($_ZN7cutlass13device_kernelIN5flash19enable_sm80_to_sm89INS1_16FlashAttnBwdSm80INS1_25CollectiveMainloopBwdSm80ILi2ELi2EN4cute5tupleIJNS5_1CILi128EEES8_NS7_ILi64EEEEEENS_10bfloat16_tEfNS_4arch4Sm80ELb0ELb0ELb1ELb0ELb1ELb0ELb0ELb0ELi2ELi4ELi4ELi4ELb0EEENS1_24CollectiveEpilogueBwdGQAISA_fSD_Li256ELb0ELb1EEENS1_19SingleTileSchedulerILb0ELb0ELb0ELi128EEEEEEEEEvNT_6ParamsE$_ZN4cute3eso3ESOILb0ELb1EJNS_6LayoutINS_5tupleIJNS3_IJNS_1CILi8EEENS4_ILi1EEEEEENS4_ILi2EEEEEENS3_IJNS3_IJS6_NS4_ILi0EEEEEEiEEEEESA_EEC2ERKSD_RKSA_) ;  /* 0xfffda0c000007944 */ /* 0x022fea0003c3ffff */
[----:B------:R2:W5:Y:S01]  /*2cab0*/  LDL R7, [R1+0x758] ;  /* 0x0007580001077983 */ /* 0x0005620000100800 */
[----:B-1----:R-:W-:Y:S01]  /*2cac0*/  IMAD.MOV.U32 R2, RZ, RZ, R4 ;  /* 0x000000ffff027224 */ /* 0x002fe200078e0004 */
[----:B------:R-:W-:Y:S01]  /*2cad0*/  MOV R3, R5 ;  /* 0x0000000500037202 */ /* 0x000fe20000000f00 */
[----:B------:R-:W-:Y:S01]  /*2cae0*/  IMAD.MOV.U32 R9, RZ, RZ, R25 ;  /* 0x000000ffff097224 */ /* 0x000fe200078e0019 */
[----:B------:R-:W-:-:S02]  /*2caf0*/  MOV R8, 0x2cb10 ;  /* 0x0002cb1000087802 */ /* 0x000fc40000000f00 */
        /* <DEDUP_REMOVED lines=8> */
[----:B------:R2:W5:Y:S04]  /*2cb80*/  LDL R16, [R1+0x758] ;  /* 0x0007580001107983 */ /* 0x0005680000100800 */
[----:B------:R2:W5:Y:S01]  /*2cb90*/  LDL.64 R58, [R1+0x760] ;  /* 0x00076000013a7983 */ /* 0x0005620000100a00 */
[----:B------:R-:W-:Y:S01]  /*2cba0*/  IMAD.MOV.U32 R2, RZ, RZ, R25 ;  /* 0x000000ffff027224 */ /* 0x000fe200078e0019 */
[----:B-1----:R-:W-:-:S02]  /*2cbb0*/  MOV R3, RZ ;  /* 0x000000ff00037202 */ /* 0x002fc40000000f00 */
[----:B------:R-:W-:Y:S02]  /*2cbc0*/  MOV R10, 0x2cbe0 ;  /* 0x0002cbe0000a7802 */ /* 0x000fe40000000f00 */
[----:B--2--5:R-:W-:Y:S05]  /*2cbd0*/  CALL.REL.NOINC `($_ZN7cutlass13device_kernelIN5flash19enable_sm80_to_sm89INS1_16FlashAttnBwdSm80INS1_25CollectiveMainloopBwdSm80ILi2ELi2EN4cute5tupleIJNS5_1CILi128EEES8_NS7_ILi64EEEEEENS_10bfloat16_tEfNS_4arch4Sm80ELb0ELb0ELb1ELb0ELb1ELb0ELb0ELb0ELi2ELi4ELi4ELi4ELb0EEENS1_24CollectiveEpilogueBwdGQAISA_fSD_Li256ELb0ELb1EEENS1_19SingleTileSchedulerILb0ELb0ELb0ELi128EEEEEEEEEvNT_6ParamsE$_ZN4cute3eso3ESOILb1ELb0EJNS_10UnderscoreEiEEC2ERKS2_RKi) ;  /* 0xfffda2a000007944 */ /* 0x024fea0003c3ffff */
[----:B-1----:R-:W2:Y:S01]  /*2cbe0*/  LDL R3, [R1+0x758] ;  /* 0x0007580001037983 */ /* 0x002ea20000100800 */
[----:B------:R-:W-:Y:S02]  /*2cbf0*/  MOV R2, R25 ;  /* 0x0000001900027202 */ /* 0x000fe40000000f00 */
[----:B------:R-:W-:Y:S01]  /*2cc00*/  MOV R6, 0x2cc30 ;  /* 0x0002cc3000067802 */ /* 0x000fe20000000f00 */
[----:B--2---:R-:W-:Y:S02]  /*2cc10*/  IMAD R3, R16, R3, RZ ;  /* 0x0000000310037224 */ /* 0x004fe400078e02ff */
        /* <DEDUP_REMOVED lines=19> */
[----:B------:R-:W-:Y:S05]  /*2cd50*/  CALL.REL.NOINC `($_ZN7cutlass13device_kernelIN5flash19enable_sm80_to_sm89INS1_16FlashAttnBwdSm80INS1_25CollectiveMainloopBwdSm80ILi2ELi2EN4cute5tupleIJNS5_1CILi128EEES8_NS7_ILi64EEEEEENS_10bfloat16_tEfNS_4arch4Sm80ELb0ELb0ELb1ELb0ELb1ELb0ELb0ELb0ELi2ELi4ELi4ELi4ELb0EEENS1_24CollectiveEpilogueBwdGQAISA_fSD_Li256ELb0ELb1EEENS1_19SingleTileSchedulerILb0ELb0ELb0ELi128EEEEEEEEEvNT_6ParamsE$_ZN4cute3eso3ESOILb1ELb0EJNS_6LayoutINS_5tupleIJNS3_IJNS3_IJNS_1CILi4EEENS4_ILi2EEEEEENS4_ILi1EEEEEEEEENS3_IJNS3_IJNS3_IJS8_NS4_ILi32EEEEEENS4_ILi0EEEEEEEEEEEiEEC2ERKSG_RKi) ;  /* 0xfffdba5000007944 */ /* 0x000fea0003c3ffff */
[----:B-1----:R-:W2:Y:S01]  /*2cd60*/  LDL R3, [R1+0x758] ;  /* 0x0007580001037983 */ /* 0x002ea20000100800 */
[----:B------:R-:W-:Y:S02]  /*2cd70*/  MOV R67, R25 ;  /* 0x0000001900437202 */ /* 0x000fe40000000f00 */
[----:B------:R-:W-:Y:S01]  /*2cd80*/  MOV R6, 0x2cdc0 ;  /* 0x0002cdc000067802 */ /* 0x000fe20000000f00 */
[----:B--2---:R-:W-:-:S05]  /*2cd90*/  IMAD.WIDE R2, R3, 0x2, R14 ;  /* 0x0000000203027825 */ /* 0x004fca00078e020e */
[----:B------:R-:W-:Y:S02]  /*2cda0*/  MOV R8, R2 ;  /* 0x0000000200087202 */ /* 0x000fe40000000f00 */
[----:B------:R-:W-:Y:S05]  /*2cdb0*/  CALL.REL.NOINC `($_ZN7cutlass13device_kernelIN5flash19enable_sm80_to_sm89INS1_16FlashAttnBwdSm80INS1_25CollectiveMainloopBwdSm80ILi2ELi2EN4cute5tupleIJNS5_1CILi128EEES8_NS7_ILi64EEEEEENS_10bfloat16_tEfNS_4arch4Sm80ELb0ELb0ELb1ELb0ELb1ELb0ELb0ELb0ELi2ELi4ELi4ELi4ELb0EEENS1_24CollectiveEpilogueBwdGQAISA_fSD_Li256ELb0ELb1EEENS1_19SingleTileSchedulerILb0ELb0ELb0ELi128EEEEEEEEEvNT_6ParamsE$_ZN4cute3eso3ESOILb1ELb0EJNS_6LayoutINS_5tupleIJNS3_IJNS3_IJNS_1CILi4EEENS4_ILi2EEEEEENS4_ILi1EEEEEEEEENS3_IJNS3_IJNS3_IJS8_NS4_ILi32EEEEEENS4_ILi0EEEEEEEEEEENS_10ViewEngineIPN7cutlass10bfloat16_tEEEEEC2ERKSG_RKSL_) ;  /* 0xfffdb9a000007944 */ /* 0x000fea0003c3ffff */
        /* <DEDUP_REMOVED lines=17> */
[----:B--2--5:R-:W-:Y:S05]  /*2ced0*/  CALL.REL.NOINC `($_ZN7cutlass13device_kernelIN5flash19enable_sm80_to_sm89INS1_16FlashAttnBwdSm80INS1_25CollectiveMainloopBwdSm80ILi2ELi2EN4cute5tupleIJNS5_1CILi128EEES8_NS7_ILi64EEEEEENS_10bfloat16_tEfNS_4arch4Sm80ELb0ELb0ELb1ELb0ELb1ELb0ELb0ELb0ELi2ELi4ELi4ELi4ELb0EEENS1_24CollectiveEpilogueBwdGQAISA_fSD_Li256ELb0ELb1EEENS1_19SingleTileSchedulerILb0ELb0ELb0ELi128EEEEEEEEEvNT_6ParamsE$_ZN4cute3eso3ESOILb1ELb0EJNS_6LayoutINS_5tupleIJNS3_IJNS3_IJNS_1CILi2EEES5_EEENS4_ILi1EEEEEEEEENS3_IJNS3_IJNS3_IJS7_NS4_ILi16EEEEEENS4_ILi0EEEEEEEEEEENS_10ViewEngineIPjEEEEC2ERKSF_RKSI_) ;  /* 0xfffdb84000007944 */ /* 0x024fea0003c3ffff */
        /* <DEDUP_REMOVED lines=15> */
[----:B------:R-:W-:-:S02]  /*2cfd0*/  MOV R2, R25 ;  /* 0x0000001900027202 */ /* 0x000fc40000000f00 */
        /* <DEDUP_REMOVED lines=14> */
[----:B------:R-:W-:-:S02]  /*2d0c0*/  MOV R3, 0x1 ;  /* 0x0000000100037802 */ /* 0x000fc40000000f00 */
        /* <DEDUP_REMOVED lines=46> */
[----:B------:R-:W-:-:S02]  /*2d3b0*/  MOV R4, 0x2d3e0 ;  /* 0x0002d3e000047802 */ /* 0x000fc40000000f00 */
[----:B--2---:R-:W-:Y:S02]  /*2d3c0*/  SHF.L.U32 R3, R3, 0xa, RZ ;  /* 0x0000000a03037819 */ /* 0x004fe400000006ff */
[----:B------:R-:W-:Y:S05]  /*2d3d0*/  CALL.REL.NOINC `($_ZN7cutlass13device_kernelIN5flash19enable_sm80_to_sm89INS1_16FlashAttnBwdSm80INS1_25CollectiveMainloopBwdSm80ILi2ELi2EN4cute5tupleIJNS5_1CILi128EEES8_NS7_ILi64EEEEEENS_10bfloat16_tEfNS_4arch4Sm80ELb0ELb0ELb1ELb0ELb1ELb0ELb0ELb0ELi2ELi4ELi4ELi4ELb0EEENS1_24CollectiveEpilogueBwdGQAISA_fSD_Li256ELb0ELb1EEENS1_19SingleTileSchedulerILb0ELb0ELb0ELi128EEEEEEEEEvNT_6ParamsE$_ZN4cute3eso3ESOILb1ELb0EJNS_6LayoutINS_5tupleIJNS3_IJNS_1CILi8EEENS4_ILi1EEEEEENS4_ILi2EEEEEENS3_IJNS3_IJS6_NS4_ILi0EEEEEENS4_ILi8192EEEEEEEEiEEC2ERKSE_RKi) ;  /* 0xfffdc71000007944 */ /* 0x000fea0003c3ffff */
[----:B------:R-:W-:Y:S01]  /*2d3e0*/  ULDC.64 UR4, c[0x0][0x118] ;  /* 0x0000460000047ab9 */ /* 0x000fe20000000a00 */
[----:B-1----:R-:W2:Y:S04]  /*2d3f0*/  LDL R2, [R1+0x758] ;  /* 0x0007580001027983 */ /* 0x002ea80000100800 */
[----:B------:R-:W2:Y:S01]  /*2d400*/  LD.E.64 R4, [R54.64] ;  /* 0x0000000436047980 */ /* 0x000ea2000c101b00 */
[----:B------:R-:W-:Y:S02]  /*2d410*/  MOV R9, R25 ;  /* 0x0000001900097202 */ /* 0x000fe40000000f00 */
[----:B------:R-:W-:Y:S01]  /*2d420*/  MOV R8, 0x2d450 ;  /* 0x0002d45000087802 */ /* 0x000fe20000000f00 */
[----:B--2---:R-:W-:-:S04]  /*2d430*/  IMAD.WIDE R2, R2, 0x2, R4 ;  /* 0x0000000202027825 */ /* 0x004fc800078e0204 */
[----:B------:R-:W-:Y:S05]  /*2d440*/  CALL.REL.NOINC `($_ZN7cutlass13device_kernelIN5flash19enable_sm80_to_sm89INS1_16FlashAttnBwdSm80INS1_25CollectiveMainloopBwdSm80ILi2ELi2EN4cute5tupleIJNS5_1CILi128EEES8_NS7_ILi64EEEEEENS_10bfloat16_tEfNS_4arch4Sm80ELb0ELb0ELb1ELb0ELb1ELb0ELb0ELb0ELi2ELi4ELi4ELi4ELb0EEENS1_24CollectiveEpilogueBwdGQAISA_fSD_Li256ELb0ELb1EEENS1_19SingleTileSchedulerILb0ELb0ELb0ELi128EEEEEEEEEvNT_6ParamsE$_ZN4cute8smem_ptrIPN7cutlass10bfloat16_tEECI1NS_12iter_adaptorIS3_S4_EEES3_) ;  /* 0xfffdd5f000007944 */ /* 0x000fea0003c3ffff */
[----:B-1----:R1:W5:Y:S01]  /*2d450*/  LDL.64 R2, [R1+0x758] ;  /* 0x0007580001027983 */ /* 0x0023620000100a00 */
[----:B------:R-:W-:-:S03]  /*2d460*/  MOV R6, 0x2d480 ;  /* 0x0002d48000067802 */ /* 0x000fc60000000f00 */
[----:B-1---5:R-:W-:Y:S05]  /*2d470*/  CALL.REL.NOINC `($_ZN7cutlass13device_kernelIN5flash19enable_sm80_to_sm89INS1_16FlashAttnBwdSm80INS1_25CollectiveMainloopBwdSm80ILi2ELi2EN4cute5tupleIJNS5_1CILi128EEES8_NS7_ILi64EEEEEENS_10bfloat16_tEfNS_4arch4Sm80ELb0ELb0ELb1ELb0ELb1ELb0ELb0ELb0ELi2ELi4ELi4ELi4ELb0EEENS1_24CollectiveEpilogueBwdGQAISA_fSD_Li256ELb0ELb1EEENS1_19SingleTileSchedulerILb0ELb0ELb0ELi128EEEEEEEEEvNT_6ParamsE$_ZN4cute3eso3ESOILb1ELb0EJNS_6LayoutINS_5tupleIJNS3_IJNS_1CILi8EEENS4_ILi1EEEEEENS4_ILi2EEEEEENS3_IJNS3_IJS6_NS4_ILi0EEEEEENS4_ILi8192EEEEEEEENS_10ViewEngineINS_8smem_ptrIPN7cutlass10bfloat16_tEEEEEEEC2ERKSE_RKSL_) ;  /* 0xfffdc63000007944 */ /* 0x022fea0003c3ffff */
        /* <DEDUP_REMOVED lines=8> */
[----:B------:R-:W-:Y:S05]  /*2d500*/  CALL.REL.NOINC `($_ZN7cutlass13device_kernelIN5flash19enable_sm80_to_sm89INS1_16FlashAttnBwdSm80INS1_25CollectiveMainloopBwdSm80ILi2ELi2EN4cute5tupleIJNS5_1CILi128EEES8_NS7_ILi64EEEEEENS_10bfloat16_tEfNS_4arch4Sm80ELb0ELb0ELb1ELb0ELb1ELb0ELb0ELb0ELi2ELi4ELi4ELi4ELb0EEENS1_24CollectiveEpilogueBwdGQAISA_fSD_Li256ELb0ELb1EEENS1_19SingleTileSchedulerILb0ELb0ELb0ELi128EEEEEEEEEvNT_6ParamsE$_ZN4cute3eso3ESOILb1ELb0EJNS_6LayoutINS_5tupleIJNS3_IJNS_1CILi8EEENS4_ILi1EEEEEENS4_ILi2EEEEEENS3_IJNS3_IJS6_NS4_ILi0EEEEEENS4_ILi64EEEEEEEEiEEC2ERKSE_RKi) ;  /* 0xfffdc56000007944 */ /* 0x000fea0003c3ffff */
[----:B-1----:R-:W2:Y:S01]  /*2d510*/  LDL R3, [R1+0x758] ;  /* 0x0007580001037983 */ /* 0x002ea20000100800 */
[----:B------:R-:W-:Y:S01]  /*2d520*/  MOV R6, 0x2d560 ;  /* 0x0002d56000067802 */ /* 0x000fe20000000f00 */
[----:B--2---:R-:W-:-:S05]  /*2d530*/  IMAD.WIDE R2, R3, 0x2, R52 ;  /* 0x0000000203027825 */ /* 0x004fca00078e0234 */
[----:B------:R-:W-:Y:S02]  /*2d540*/  MOV R8, R2 ;  /* 0x0000000200087202 */ /* 0x000fe40000000f00 */
[----:B------:R-:W-:Y:S05]  /*2d550*/  CALL.REL.NOINC `($_ZN7cutlass13device_kernelIN5flash19enable_sm80_to_sm89INS1_16FlashAttnBwdSm80INS1_25CollectiveMainloopBwdSm80ILi2ELi2EN4cute5tupleIJNS5_1CILi128EEES8_NS7_ILi64EEEEEENS_10bfloat16_tEfNS_4arch4Sm80ELb0ELb0ELb1ELb0ELb1ELb0ELb0ELb0ELi2ELi4ELi4ELi4ELb0EEENS1_24CollectiveEpilogueBwdGQAISA_fSD_Li256ELb0ELb1EEENS1_19SingleTileSchedulerILb0ELb0ELb0ELi128EEEEEEEEEvNT_6ParamsE$_ZN4cute3eso3ESOILb1ELb0EJNS_6LayoutINS_5tupleIJNS3_IJNS_1CILi8EEENS4_ILi1EEEEEENS4_ILi2EEEEEENS3_IJNS3_IJS6_NS4_ILi0EEEEEENS4_ILi64EEEEEEEENS_10ViewEngineIPN7cutlass10bfloat16_tEEEEEC2ERKSE_RKSJ_) ;  /* 0xfffdc4c000007944 */ /* 0x000fea0003c3ffff */
[----:B-1----:R1:W5:Y:S01]  /*2d560*/  LDL.64 R2, [R1+0x758] ;  /* 0x0007580001027983 */ /* 0x0023620000100a00 */
[----:B------:R-:W-:Y:S02]  /*2d570*/  MOV R7, R5 ;  /* 0x0000000500077202 */ /* 0x000fe40000000f00 */
[----:B------:R-:W-:Y:S02]  /*2d580*/  MOV R6, 0x2d5a0 ;  /* 0x0002d5a000067802 */ /* 0x000fe40000000f00 */
[----:B-1---5:R-:W-:Y:S05]  /*2d590*/  CALL.REL.NOINC `($_ZN7cutlass13device_kernelIN5flash19enable_sm80_to_sm89INS1_16FlashAttnBwdSm80INS1_25CollectiveMainloopBwdSm80ILi2ELi2EN4cute5tupleIJNS5_1CILi128EEES8_NS7_ILi64EEEEEENS_10bfloat16_tEfNS_4arch4Sm80ELb0ELb0ELb1ELb0ELb1ELb0ELb0ELb0ELi2ELi4ELi4ELi4ELb0EEENS1_24CollectiveEpilogueBwdGQAISA_fSD_Li256ELb0ELb1EEENS1_19SingleTileSchedulerILb0ELb0ELb0ELi128EEEEEEEEEvNT_6ParamsE$_ZN4cute3eso3ESOILb1ELb0EJNS_6LayoutINS_5tupleIJNS3_IJNS_1CILi8EEENS4_ILi1EEEEEENS3_IJNS4_ILi2EEEEEEEEENS3_IJNS3_IJS6_NS4_ILi0EEEEEENS3_IJNS4_ILi8192EEEEEEEEEEENS_10ViewEngineINS_8smem_ptrIPN7cutlass10bfloat16_tEEEEEEEC2ERKSG_RKSN_) ;  /* 0xfffdc28000007944 */ /* 0x022fea0003c3ffff */
[----:B-1----:R1:W5:Y:S01]  /*2d5a0*/  LDL.64 R4, [R1+0x758] ;  /* 0x0007580001047983 */ /* 0x0023620000100a00 */
[----:B------:R-:W-:Y:S02]  /*2d5b0*/  MOV R8, R2 ;  /* 0x0000000200087202 */ /* 0x000fe40000000f00 */
[----:B------:R-:W-:Y:S02]  /*2d5c0*/  MOV R6, 0x2d5e0 ;  /* 0x0002d5e000067802 */ /* 0x000fe40000000f00 */
[----:B-1---5:R-:W-:Y:S05]  /*2d5d0*/  CALL.REL.NOINC `($_ZN7cutlass13device_kernelIN5flash19enable_sm80_to_sm89INS1_16FlashAttnBwdSm80INS1_25CollectiveMainloopBwdSm80ILi2ELi2EN4cute5tupleIJNS5_1CILi128EEES8_NS7_ILi64EEEEEENS_10bfloat16_tEfNS_4arch4Sm80ELb0ELb0ELb1ELb0ELb1ELb0ELb0ELb0ELi2ELi4ELi4ELi4ELb0EEENS1_24CollectiveEpilogueBwdGQAISA_fSD_Li256ELb0ELb1EEENS1_19SingleTileSchedulerILb0ELb0ELb0ELi128EEEEEEEEEvNT_6ParamsE$_ZN4cute3eso3ESOILb1ELb0EJNS_6LayoutINS_5tupleIJNS3_IJNS_1CILi8EEENS4_ILi1EEEEEENS3_IJNS4_ILi2EEEEEEEEENS3_IJNS3_IJS6_NS4_ILi0EEEEEENS3_IJNS4_ILi64EEEEEEEEEEENS_10ViewEngineIPN7cutlass10bfloat16_tEEEEEC2ERKSG_RKSL_) ;  /* 0xfffdc1f000007944 */ /* 0x022fea0003c3ffff */
[----:B-1----:R1:W5:Y:S01]  /*2d5e0*/  LDL.64 R2, [R1+0x758] ;  /* 0x0007580001027983 */ /* 0x0023620000100a00 */
[----:B------:R-:W-:-:S03]  /*2d5f0*/  MOV R8, 0x2d610 ;  /* 0x0002d61000087802 */ /* 0x000fc60000000f00 */
[----:B-1---5:R-:W-:Y:S05]  /*2d600*/  CALL.REL.NOINC `($_ZN7cutlass13device_kernelIN5flash19enable_sm80_to_sm89INS1_16FlashAttnBwdSm80INS1_25CollectiveMainloopBwdSm80ILi2ELi2EN4cute5tupleIJNS5_1CILi128EEES8_NS7_ILi64EEEEEENS_10bfloat16_tEfNS_4arch4Sm80ELb0ELb0ELb1ELb0ELb1ELb0ELb0ELb0ELi2ELi4ELi4ELi4ELb0EEENS1_24CollectiveEpilogueBwdGQAISA_fSD_Li256ELb0ELb1EEENS1_19SingleTileSchedulerILb0ELb0ELb0ELi128EEEEEEEEEvNT_6ParamsE$_ZN4cute3eso3ESOILb1ELb0EJNS_6LayoutINS_5tupleIJNS3_IJNS3_IJNS_1CILi8EEENS4_ILi1EEEEEES6_EEENS3_IJNS3_IJS6_S6_EEENS4_ILi2EEEEEEEEENS3_IJNS3_IJNS3_IJS6_NS4_ILi0EEEEEESD_EEENS3_IJNS3_IJSD_SD_EEENS4_ILi64EEEEEEEEEEENS_10ViewEngineIPN7cutlass10bfloat16_tEEEEEC2ERKSK_RKSP_) ;  /* 0xfffdb39000007944 */ /* 0x022fea0003c3ffff */
[----:B-1----:R1:W5:Y:S01]  /*2d610*/  LDL.64 R2, [R1+0x758] ;  /* 0x0007580001027983 */ /* 0x0023620000100a00 */
[----:B------:R-:W-:Y:S02]  /*2d620*/  MOV R7, R5 ;  /* 0x0000000500077202 */ /* 0x000fe40000000f00 */
[----:B------:R-:W-:-:S02]  /*2d630*/  MOV R6, 0x2d650 ;  /* 0x0002d65000067802 */ /* 0x000fc40000000f00 */
[----:B-1---5:R-:W-:Y:S05]  /*2d640*/  CALL.REL.NOINC `($_ZN7cutlass13device_kernelIN5flash19enable_sm80_to_sm89INS1_16FlashAttnBwdSm80INS1_25CollectiveMainloopBwdSm80ILi2ELi2EN4cute5tupleIJNS5_1CILi128EEES8_NS7_ILi64EEEEEENS_10bfloat16_tEfNS_4arch4Sm80ELb0ELb0ELb1ELb0ELb1ELb0ELb0ELb0ELi2ELi4ELi4ELi4ELb0EEENS1_24CollectiveEpilogueBwdGQAISA_fSD_Li256ELb0ELb1EEENS1_19SingleTileSchedulerILb0ELb0ELb0ELi128EEEEEEEEEvNT_6ParamsE$_ZN4cute3eso3ESOILb1ELb0EJNS_6LayoutINS_5tupleIJNS3_IJNS3_IJNS_1CILi8EEENS4_ILi1EEEEEES6_EEENS3_IJNS3_IJS6_S6_EEENS4_ILi2EEEEEEEEENS3_IJNS3_IJNS3_IJS6_NS4_ILi0EEEEEESD_EEENS3_IJNS3_IJSD_SD_EEENS4_ILi8192EEEEEEEEEEENS_10ViewEngineINS_8smem_ptrIPN7cutlass10bfloat16_tEEEEEEEC2ERKSK_RKSR_) ;  /* 0xfffdb39000007944 */ /* 0x022fea0003c3ffff */
[----:B-1----:R1:W5:Y:S01]  /*2d650*/  LDL.64 R4, [R1+0x758] ;  /* 0x0007580001047983 */ /* 0x0023620000100a00 */
[----:B------:R-:W-:-:S02]  /*2d660*/  MOV R8, R2 ;  /* 0x0000000200087202 */ /* 0x000fc40000000f00 */
        /* <DEDUP_REMOVED lines=140> */
[----:B------:R2:W5:Y:S01]  /*2df30*/  LDL R5, [R1+0x758] ;  /* 0x0007580001057983 */ /* 0x0005620000100800 */
[----:B-1----:R-:W-:-:S02]  /*2df40*/  MOV R3, R44 ;  /* 0x0000002c00037202 */ /* 0x002fc40000000f00 */
[----:B------:R-:W-:Y:S02]  /*2df50*/  MOV R4, 0x2df70 ;  /* 0x0002df7000047802 */ /* 0x000fe40000000f00 */
[----:B--2--5:R-:W-:Y:S05]  /*2df60*/  CALL.REL.NOINC `($_ZN7cutlass13device_kernelIN5flash19enable_sm80_to_sm89INS1_16FlashAttnBwdSm80INS1_25CollectiveMainloopBwdSm80ILi2ELi2EN4cute5tupleIJNS5_1CILi128EEES8_NS7_ILi64EEEEEENS_10bfloat16_tEfNS_4arch4Sm80ELb0ELb0ELb1ELb0ELb1ELb0ELb0ELb0ELi2ELi4ELi4ELi4ELb0EEENS1_24CollectiveEpilogueBwdGQAISA_fSD_Li256ELb0ELb1EEENS1_19SingleTileSchedulerILb0ELb0ELb0ELi128EEEEEEEEEvNT_6ParamsE$_ZZN4cute5sliceINS_5tupleIJNS_10UnderscoreES2_iEEENS1_IJNS1_IJNS_1CILi1EEENS4_ILi0EEEEEEiNS4_ILi1024EEEEEEEEDaRKT_RKT0_ENKUlRKT_RKT0_E_clIS2_iEEDaSI_SL_) ;  /* 0xfffde4c000007944 */ /* 0x024fea0003c3ffff */
[----:B------:R-:W-:Y:S02]  /*2df70*/  MOV R4, 0x2df90 ;  /* 0x0002df9000047802 */ /* 0x000fe40000000f00 */
[----:B-1---5:R-:W-:Y:S05]  /*2df80*/  CALL.REL.NOINC `($_ZN7cutlass13device_kernelIN5flash19enable_sm80_to_sm89INS1_16FlashAttnBwdSm80INS1_25CollectiveMainloopBwdSm80ILi2ELi2EN4cute5tupleIJNS5_1CILi128EEES8_NS7_ILi64EEEEEENS_10bfloat16_tEfNS_4arch4Sm80ELb0ELb0ELb1ELb0ELb1ELb0ELb0ELb0ELi2ELi4ELi4ELi4ELb0EEENS1_24CollectiveEpilogueBwdGQAISA_fSD_Li256ELb0ELb1EEENS1_19SingleTileSchedulerILb0ELb0ELb0ELi128EEEEEEEEEvNT_6ParamsE$_ZZN4cute12filter_tupleINS_5tupleIJNS_10UnderscoreES2_iEEENS1_IJNS1_IJNS_1CILi1EEENS4_ILi0EEEEEEiNS4_ILi1024EEEEEEZNS_5sliceIS3_S9_EEDaRKT_RKT0_EUlRKT_RKT0_E_EEDaSD_SG_OT1_ENKUlDpSJ_E_clIJNS1_IJS7_EEENS1_IJiEEENS1_IJEEEEEEDaSQ_) ;  /* 0xfffdd10000007944 */ /* 0x022fea0003c3ffff */
[----:B------:R-:W-:Y:S02]  /*2df90*/  MOV R67, R25 ;  /* 0x0000001900437202 */ /* 0x000fe40000000f00 */
[----:B------:R-:W-:Y:S02]  /*2dfa0*/  MOV R6, 0x2dfc0 ;  /* 0x0002dfc000067802 */ /* 0x000fe40000000f00 */
[----:B-1---5:R-:W-:Y:S05]  /*2dfb0*/  CALL.REL.NOINC `($_ZN7cutlass13device_kernelIN5flash19enable_sm80_to_sm89INS1_16FlashAttnBwdSm80INS1_25CollectiveMainloopBwdSm80ILi2ELi2EN4cute5tupleIJNS5_1CILi128EEES8_NS7_ILi64EEEEEENS_10bfloat16_tEfNS_4arch4Sm80ELb0ELb0ELb1ELb0ELb1ELb0ELb0ELb0ELi2ELi4ELi4ELi4ELb0EEENS1_24CollectiveEpilogueBwdGQAISA_fSD_Li256ELb0ELb1EEENS1_19SingleTileSchedulerILb0ELb0ELb0ELi128EEEEEEEEEvNT_6ParamsE$_ZN4cute5tupleIJNS0_IJNS0_IJNS_1CILi8EEENS1_ILi1EEEEEENS1_ILi2EEEEEENS0_IJNS0_IJS3_NS1_ILi0EEEEEEiEEEEEC2ERKS6_RKS9_) ;  /* 0xfffdc2b000007944 */ /* 0x022fea0003c3ffff */
[----:B------:R2:W5:Y:S01]  /*2dfc0*/  LDL R6, [R1+0x758] ;  /* 0x0007580001067983 */ /* 0x0005620000100800 */
[----:B-1----:R-:W-:Y:S01]  /*2dfd0*/  IMAD.SHL.U32 R2, R5, 0x400, RZ ;  /* 0x0000040005027824 */ /* 0x002fe200078e00ff */
[----:B------:R-:W-:Y:S01]  /*2dfe0*/  MOV R58, R25 ;  /* 0x00000019003a7202 */ /* 0x000fe20000000f00 */
[----:B------:R-:W-:Y:S01]  /*2dff0*/  IMAD.MOV.U32 R61, RZ, RZ, R24 ;  /* 0x000000ffff3d7224 */ /* 0x000fe200078e0018 */
[----:B------:R-:W-:Y:S02]  /*2e000*/  MOV R4, 0x2e030 ;  /* 0x0002e03000047802 */ /* 0x000fe40000000f00 */
[----:B------:R2:W-:Y:S04]  /*2e010*/  STL [R1+0x770], R2 ;  /* 0x0007700201007387 */ /* 0x0005e80000100800 */
[----:B--2--5:R-:W-:Y:S05]  /*2e020*/  CALL.REL.NOINC `($_ZN7cutlass13device_kernelIN5flash19enable_sm80_to_sm89INS1_16FlashAttnBwdSm80INS1_25CollectiveMainloopBwdSm80ILi2ELi2EN4cute5tupleIJNS5_1CILi128EEES8_NS7_ILi64EEEEEENS_10bfloat16_tEfNS_4arch4Sm80ELb0ELb0ELb1ELb0ELb1ELb0ELb0ELb0ELi2ELi4ELi4ELi4ELb0EEENS1_24CollectiveEpilogueBwdGQAISA_fSD_Li256ELb0ELb1EEENS1_19SingleTileSchedulerILb0ELb0ELb0ELi128EEEEEEEEEvNT_6ParamsE$_ZN4cute3eso3ESOILb0ELb0EJNS_6LayoutINS_5tupleIJNS3_IJNS_1CILi8EEENS4_ILi1EEEEEENS4_ILi2EEEEEENS3_IJNS3_IJS6_NS4_ILi0EEEEEEiEEEEEiEEC2ERKSD_RKi) ;  /* 0xfffd7f8000007944 */ /* 0x024fea0003c3ffff */
[----:B------:R-:W2:Y:S01]  /*2e030*/  LDL.64 R4, [R1+0x758] ;  /* 0x0007580001047983 */ /* 0x000ea20000100a00 */
[----:B------:R-:W-:Y:S02]  /*2e040*/  MOV R9, R25 ;  /* 0x0000001900097202 */ /* 0x000fe40000000f00 */
[----:B------:R-:W-:Y:S01]  /*2e050*/  MOV R8, 0x2e080 ;  /* 0x0002e08000087802 */ /* 0x000fe20000000f00 */
[----:B-12---:R-:W-:-:S04]  /*2e060*/  IMAD.WIDE R2, R5, 0x2, R56 ;  /* 0x0000000205027825 */ /* 0x006fc800078e0238 */
[----:B------:R-:W-:Y:S05]  /*2e070*/  CALL.REL.NOINC `($_ZN7cutlass13device_kernelIN5flash19enable_sm80_to_sm89INS1_16FlashAttnBwdSm80INS1_25CollectiveMainloopBwdSm80ILi2ELi2EN4cute5tupleIJNS5_1CILi128EEES8_NS7_ILi64EEEEEENS_10bfloat16_tEfNS_4arch4Sm80ELb0ELb0ELb1ELb0ELb1ELb0ELb0ELb0ELi2ELi4ELi4ELi4ELb0EEENS1_24CollectiveEpilogueBwdGQAISA_fSD_Li256ELb0ELb1EEENS1_19SingleTileSchedulerILb0ELb0ELb0ELi128EEEEEEEEEvNT_6ParamsE$_ZN4cute8smem_ptrIPN7cutlass10bfloat16_tEECI1NS_12iter_adaptorIS3_S4_EEES3_) ;  /* 0xfffdc9c000007944 */ /* 0x000fea0003c3ffff */
        /* <DEDUP_REMOVED lines=10> */
[----:B-1----:R-:W-:-:S02]  /*2e120*/  MOV R3, 0x1 ;  /* 0x0000000100037802 */ /* 0x002fc40000000f00 */
[----:B------:R-:W-:Y:S02]  /*2e130*/  MOV R8, 0x2e150 ;  /* 0x0002e15000087802 */ /* 0x000fe40000000f00 */
[----:B--2--5:R-:W-:Y:S05]  /*2e140*/  CALL.REL.NOINC `($_ZN7cutlass13device_kernelIN5flash19enable_sm80_to_sm89INS1_16FlashAttnBwdSm80INS1_25CollectiveMainloopBwdSm80ILi2ELi2EN4cute5tupleIJNS5_1CILi128EEES8_NS7_ILi64EEEEEENS_10bfloat16_tEfNS_4arch4Sm80ELb0ELb0ELb1ELb0ELb1ELb0ELb0ELb0ELi2ELi4ELi4ELi4ELb0EEENS1_24CollectiveEpilogueBwdGQAISA_fSD_Li256ELb0ELb1EEENS1_19SingleTileSchedulerILb0ELb0ELb0ELi128EEEEEEEEEvNT_6ParamsE$_ZN4cute3eso3ESOILb1ELb0EJNS_10UnderscoreES2_iEEC2ERKS2_S5_RKi) ;  /* 0xfffd8cf000007944 */ /* 0x024fea0003c3ffff */
[----:B-1----:R-:W2:Y:S01]  /*2e150*/  LDL R3, [R1+0x758] ;  /* 0x0007580001037983 */ /* 0x002ea20000100800 */
[----:B------:R-:W-:Y:S01]  /*2e160*/  IMAD.MOV.U32 R58, RZ, RZ, R25 ;  /* 0x000000ffff3a7224 */ /* 0x000fe200078e0019 */
[----:B------:R-:W-:Y:S02]  /*2e170*/  MOV R4, 0x2e1a0 ;  /* 0x0002e1a000047802 */ /* 0x000fe40000000f00 */
[----:B--2---:R-:W-:Y:S02]  /*2e180*/  SHF.L.U32 R3, R3, 0x2, RZ ;  /* 0x0000000203037819 */ /* 0x004fe400000006ff */
[----:B------:R-:W-:Y:S05]  /*2e190*/  CALL.REL.NOINC `($_ZN7cutlass13device_kernelIN5flash19enable_sm80_to_sm89INS1_16FlashAttnBwdSm80INS1_25CollectiveMainloopBwdSm80ILi2ELi2EN4cute5tupleIJNS5_1CILi128EEES8_NS7_ILi64EEEEEENS_10bfloat16_tEfNS_4arch4Sm80ELb0ELb0ELb1ELb0ELb1ELb0ELb0ELb0ELi2ELi4ELi4ELi4ELb0EEENS1_24CollectiveEpilogueBwdGQAISA_fSD_Li256ELb0ELb1EEENS1_19SingleTileSchedulerILb0ELb0ELb0ELi128EEEEEEEEEvNT_6ParamsE$_ZN4cute3eso3ESOILb1ELb0EJNS_6LayoutINS_5tupleIJNS3_IJNS3_IJNS_1CILi4EEENS4_ILi2EEEEEENS4_ILi1EEEEEES6_EEENS3_IJNS3_IJNS3_IJS8_NS4_ILi32EEEEEENS4_ILi0EEEEEENS4_ILi64EEEEEEEEiEEC2ERKSH_RKi) ;  /* 0xfffda6d000007944 */ /* 0x000fea0003c3ffff */
[----:B-1----:R-:W2:Y:S01]  /*2e1a0*/  LDL R3, [R1+0x758] ;  /* 0x0007580001037983 */ /* 0x002ea20000100800 */
[----:B------:R-:W-:Y:S02]  /*2e1b0*/  MOV R67, R25 ;  /* 0x0000001900437202 */ /* 0x000fe40000000f00 */
[----:B------:R-:W-:Y:S01]  /*2e1c0*/  MOV R6, 0x2e1f0 ;  /* 0x0002e1f000067802 */ /* 0x000fe20000000f00 */
[----:B--2---:R-:W-:-:S04]  /*2e1d0*/  IMAD.WIDE R10, R3, 0x2, R50 ;  /* 0x00000002030a7825 */ /* 0x004fc800078e0232 */
[----:B------:R-:W-:Y:S05]  /*2e1e0*/  CALL.REL.NOINC `($_ZN7cutlass13device_kernelIN5flash19enable_sm80_to_sm89INS1_16FlashAttnBwdSm80INS1_25CollectiveMainloopBwdSm80ILi2ELi2EN4cute5tupleIJNS5_1CILi128EEES8_NS7_ILi64EEEEEENS_10bfloat16_tEfNS_4arch4Sm80ELb0ELb0ELb1ELb0ELb1ELb0ELb0ELb0ELi2ELi4ELi4ELi4ELb0EEENS1_24CollectiveEpilogueBwdGQAISA_fSD_Li256ELb0ELb1EEENS1_19SingleTileSchedulerILb0ELb0ELb0ELi128EEEEEEEEEvNT_6ParamsE$_ZN4cute3eso3ESOILb1ELb0EJNS_6LayoutINS_5tupleIJNS3_IJNS3_IJNS_1CILi4EEENS4_ILi2EEEEEENS4_ILi1EEEEEES6_EEENS3_IJNS3_IJNS3_IJS8_NS4_ILi32EEEEEENS4_ILi0EEEEEENS4_ILi64EEEEEEEENS_10ViewEngineIPN7cutlass10bfloat16_tEEEEEC2ERKSH_RKSM_) ;  /* 0xfffda64000007944 */ /* 0x000fea0003c3ffff */
[----:B------:R2:W5:Y:S01]  /*2e1f0*/  LDL.64 R4, [R1+0x758] ;  /* 0x0007580001047983 */ /* 0x0005620000100a00 */
[----:B------:R-:W-:Y:S02]  /*2e200*/  MOV R3, R14 ;  /* 0x0000000e00037202 */ /* 0x000fe40000000f00 */
[----:B------:R-:W-:-:S02]  /*2e210*/  MOV R6, 0x2e230 ;  /* 0x0002e23000067802 */ /* 0x000fc40000000f00 */
[----:B-12--5:R-:W-:Y:S05]  /*2e220*/  CALL.REL.NOINC `($_ZN7cutlass13device_kernelIN5flash19enable_sm80_to_sm89INS1_16FlashAttnBwdSm80INS1_25CollectiveMainloopBwdSm80ILi2ELi2EN4cute5tupleIJNS5_1CILi128EEES8_NS7_ILi64EEEEEENS_10bfloat16_tEfNS_4arch4Sm80ELb0ELb0ELb1ELb0ELb1ELb0ELb0ELb0ELi2ELi4ELi4ELi4ELb0EEENS1_24CollectiveEpilogueBwdGQAISA_fSD_Li256ELb0ELb1EEENS1_19SingleTileSchedulerILb0ELb0ELb0ELi128EEEEEEEEEvNT_6ParamsE$_ZZN4cute4takeILi1ELi2ENS_5tupleIJNS1_IJNS_1CILi1EEENS2_ILi0EEEEEEiEEEEEDaRKT1_ENKUlDpRKT_E_clIJiEEEDaSD_) ;  /* 0xfffddd9000007944 */ /* 0x026fea0003c3ffff */
[----:B------:R-:W-:Y:S02]  /*2e230*/  MOV R67, R25 ;  /* 0x0000001900437202 */ /* 0x000fe40000000f00 */
[----:B------:R-:W-:-:S02]  /*2e240*/  MOV R6, 0x2e260 ;  /* 0x0002e26000067802 */ /* 0x000fc40000000f00 */
[----:B-1---5:R-:W-:Y:S05]  /*2e250*/  CALL.REL.NOINC `($_ZN7cutlass13device_kernelIN5flash19enable_sm80_to_sm89INS1_16FlashAttnBwdSm80INS1_25CollectiveMainloopBwdSm80ILi2ELi2EN4cute5tupleIJNS5_1CILi128EEES8_NS7_ILi64EEEEEENS_10bfloat16_tEfNS_4arch4Sm80ELb0ELb0ELb1ELb0ELb1ELb0ELb0ELb0ELi2ELi4ELi4ELi4ELb0EEENS1_24CollectiveEpilogueBwdGQAISA_fSD_Li256ELb0ELb1EEENS1_19SingleTileSchedulerILb0ELb0ELb0ELi128EEEEEEEEEvNT_6ParamsE$_ZN4cute3eso3ESOILb1ELb0EJNS_5tupleIJNS_1CILi1EEENS3_ILi0EEEEEENS2_IJiEEEEEC2ERKS6_RKS7_) ;  /* 0xfffd9ed000007944 */ /* 0x022fea0003c3ffff */
[----:B-1----:R1:W5:Y:S01]  /*2e260*/  LDL R3, [R1+0x758] ;  /* 0x0007580001037983 */ /* 0x0023620000100800 */
[----:B------:R-:W-:-:S02]  /*2e270*/  MOV R67, R25 ;  /* 0x0000001900437202 */ /* 0x000fc40000000f00 */
        /* <DEDUP_REMOVED lines=22> */
[----:B------:R-:W2:Y:S01]  /*2e3e0*/  LDL R4, [R1+0x758] ;  /* 0x0007580001047983 */ /* 0x000ea20000100800 */
[----:B-1----:R-:W-:Y:S02]  /*2e3f0*/  MOV R2, R24 ;  /* 0x0000001800027202 */ /* 0x002fe40000000f00 */
[----:B------:R-:W-:Y:S01]  /*2e400*/  MOV R12, 0x2e430 ;  /* 0x0002e430000c7802 */ /* 0x000fe20000000f00 */
[----:B--2---:R1:W-:Y:S04]  /*2e410*/  STL [R1+0x770], R4 ;  /* 0x0007700401007387 */ /* 0x0043e80000100800 */
        /* <DEDUP_REMOVED lines=194> */
[----:B------:R-:W-:Y:S05]  /*2f040*/  CALL.REL.NOINC `($_ZN7cutlass13device_kernelIN5flash19enable_sm80_to_sm89INS1_16FlashAttnBwdSm80INS1_25CollectiveMainloopBwdSm80ILi2ELi2EN4cute5tupleIJNS5_1CILi128EEES8_NS7_ILi64EEEEEENS_10bfloat16_tEfNS_4arch4Sm80ELb0ELb0ELb1ELb0ELb1ELb0ELb0ELb0ELi2ELi4ELi4ELi4ELb0EEENS1_24CollectiveEpilogueBwdGQAISA_fSD_Li256ELb0ELb1EEENS1_19SingleTileSchedulerILb0ELb0ELb0ELi128EEEEEEEEEvNT_6ParamsE$_ZN4cute3eso3ESOILb1ELb0EJNS_6LayoutINS_5tupleIJNS3_IJNS_1CILi2EEES5_S5_EEES5_EEENS3_IJNS3_IJNS4_ILi1EEES5_NS4_ILi4EEEEEENS4_ILi64EEEEEEEEiEEC2ERKSD_RKi) ;  /* 0xfffda37000007944 */ /* 0x000fea0003c3ffff */
[----:B-1----:R-:W2:Y:S01]  /*2f050*/  LDL R3, [R1+0x758] ;  /* 0x0007580001037983 */ /* 0x002ea20000100800 */
[----:B------:R-:W-:Y:S01]  /*2f060*/  MOV R4, 0x2f0a0 ;  /* 0x0002f0a000047802 */ /* 0x000fe20000000f00 */
[----:B--2---:R-:W-:-:S05]  /*2f070*/  IMAD.WIDE R2, R3, 0x2, R46 ;  /* 0x0000000203027825 */ /* 0x004fca00078e022e */
[----:B------:R-:W-:Y:S02]  /*2f080*/  MOV R6, R2 ;  /* 0x0000000200067202 */ /* 0x000fe40000000f00 */
[----:B------:R-:W-:Y:S05]  /*2f090*/  CALL.REL.NOINC `($_ZN7cutlass13device_kernelIN5flash19enable_sm80_to_sm89INS1_16FlashAttnBwdSm80INS1_25CollectiveMainloopBwdSm80ILi2ELi2EN4cute5tupleIJNS5_1CILi128EEES8_NS7_ILi64EEEEEENS_10bfloat16_tEfNS_4arch4Sm80ELb0ELb0ELb1ELb0ELb1ELb0ELb0ELb0ELi2ELi4ELi4ELi4ELb0EEENS1_24CollectiveEpilogueBwdGQAISA_fSD_Li256ELb0ELb1EEENS1_19SingleTileSchedulerILb0ELb0ELb0ELi128EEEEEEEEEvNT_6ParamsE$_ZN4cute3eso3ESOILb1ELb0EJNS_6LayoutINS_5tupleIJNS3_IJNS_1CILi2EEES5_S5_EEES5_EEENS3_IJNS3_IJNS4_ILi1EEES5_NS4_ILi4EEEEEENS4_ILi64EEEEEEEENS_10ViewEngineIPN7cutlass10bfloat16_tEEEEEC2ERKSD_RKSI_) ;  /* 0xfffda2d000007944 */ /* 0x000fea0003c3ffff */
[----:B------:R2:W5:Y:S01]  /*2f0a0*/  LDL.64 R58, [R1+0x758] ;  /* 0x00075800013a7983 */ /* 0x0005620000100a00 */
[----:B------:R-:W-:Y:S01]  /*2f0b0*/  IMAD.MOV.U32 R81, RZ, RZ, R25 ;  /* 0x000000ffff517224 */ /* 0x000fe200078e0019 */
[----:B------:R-:W-:Y:S02]  /*2f0c0*/  MOV R3, RZ ;  /* 0x000000ff00037202 */ /* 0x000fe40000000f00 */
[----:B------:R-:W-:Y:S02]  /*2f0d0*/  MOV R8, 0x2f0f0 ;  /* 0x0002f0f000087802 */ /* 0x000fe40000000f00 */
[----:B-12--5:R-:W-:Y:S05]  /*2f0e0*/  CALL.REL.NOINC `($_ZN7cutlass13device_kernelIN5flash19enable_sm80_to_sm89INS1_16FlashAttnBwdSm80INS1_25CollectiveMainloopBwdSm80ILi2ELi2EN4cute5tupleIJNS5_1CILi128EEES8_NS7_ILi64EEEEEENS_10bfloat16_tEfNS_4arch4Sm80ELb0ELb0ELb1ELb0ELb1ELb0ELb0ELb0ELi2ELi4ELi4ELi4ELb0EEENS1_24CollectiveEpilogueBwdGQAISA_fSD_Li256ELb0ELb1EEENS1_19SingleTileSchedulerILb0ELb0ELb0ELi128EEEEEEEEEvNT_6ParamsE$_ZN4cute3eso3ESOILb1ELb0EJNS_10UnderscoreES2_iEEC2ERKS2_S5_RKi) ;  /* 0xfffd7d5000007944 */ /* 0x026fea0003c3ffff */
[----:B-1----:R-:W2:Y:S01]  /*2f0f0*/  LDL R3, [R1+0x758] ;  /* 0x0007580001037983 */ /* 0x002ea20000100800 */
[----:B------:R-:W-:Y:S01]  /*2f100*/  IMAD.MOV.U32 R67, RZ, RZ, R25 ;  /* 0x000000ffff437224 */ /* 0x000fe200078e0019 */
[----:B------:R-:W-:Y:S02]  /*2f110*/  MOV R4, 0x2f140 ;  /* 0x0002f14000047802 */ /* 0x000fe40000000f00 */
[----:B--2---:R-:W-:Y:S02]  /*2f120*/  SHF.L.U32 R3, R3, 0x2, RZ ;  /* 0x0000000203037819 */ /* 0x004fe400000006ff */
[----:B------:R-:W-:Y:S05]  /*2f130*/  CALL.REL.NOINC `($_ZN7cutlass13device_kernelIN5flash19enable_sm80_to_sm89INS1_16FlashAttnBwdSm80INS1_25CollectiveMainloopBwdSm80ILi2ELi2EN4cute5tupleIJNS5_1CILi128EEES8_NS7_ILi64EEEEEENS_10bfloat16_tEfNS_4arch4Sm80ELb0ELb0ELb1ELb0ELb1ELb0ELb0ELb0ELi2ELi4ELi4ELi4ELb0EEENS1_24CollectiveEpilogueBwdGQAISA_fSD_Li256ELb0ELb1EEENS1_19SingleTileSchedulerILb0ELb0ELb0ELi128EEEEEEEEEvNT_6ParamsE$_ZN4cute3eso3ESOILb1ELb0EJNS_6LayoutINS_5tupleIJNS3_IJNS_1CILi2EEES5_EEES6_EEENS3_IJNS3_IJNS4_ILi1EEES5_EEENS3_IJNS4_ILi32EEENS4_ILi64EEEEEEEEEEEiEEC2ERKSE_RKi) ;  /* 0xfffda16000007944 */ /* 0x000fea0003c3ffff */
[----:B-1----:R-:W2:Y:S01]  /*2f140*/  LDL R3, [R1+0x758] ;  /* 0x0007580001037983 */ /* 0x002ea20000100800 */
[----:B------:R-:W-:Y:S02]  /*2f150*/  MOV R67, R25 ;  /* 0x0000001900437202 */ /* 0x000fe40000000f00 */
[----:B------:R-:W-:Y:S01]  /*2f160*/  MOV R4, 0x2f1a0 ;  /* 0x0002f1a000047802 */ /* 0x000fe20000000f00 */
[----:B--2---:R-:W-:-:S05]  /*2f170*/  IMAD.WIDE R2, R3, 0x2, R48 ;  /* 0x0000000203027825 */ /* 0x004fca00078e0230 */
[----:B------:R-:W-:Y:S02]  /*2f180*/  MOV R6, R2 ;  /* 0x0000000200067202 */ /* 0x000fe40000000f00 */
[----:B------:R-:W-:Y:S05]  /*2f190*/  CALL.REL.NOINC `($_ZN7cutlass13device_kernelIN5flash19enable_sm80_to_sm89INS1_16FlashAttnBwdSm80INS1_25CollectiveMainloopBwdSm80ILi2ELi2EN4cute5tupleIJNS5_1CILi128EEES8_NS7_ILi64EEEEEENS_10bfloat16_tEfNS_4arch4Sm80ELb0ELb0ELb1ELb0ELb1ELb0ELb0ELb0ELi2ELi4ELi4ELi4ELb0EEENS1_24CollectiveEpilogueBwdGQAISA_fSD_Li256ELb0ELb1EEENS1_19SingleTileSchedulerILb0ELb0ELb0ELi128EEEEEEEEEvNT_6ParamsE$_ZN4cute3eso3ESOILb1ELb0EJNS_6LayoutINS_5tupleIJNS3_IJNS_1CILi2EEES5_EEES6_EEENS3_IJNS3_IJNS4_ILi1EEES5_EEENS3_IJNS4_ILi32EEENS4_ILi64EEEEEEEEEEENS_10ViewEngineIPN7cutlass10bfloat16_tEEEEEC2ERKSE_RKSJ_) ;  /* 0xfffda0b000007944 */ /* 0x000fea0003c3ffff */
[----:B------:R2:W5:Y:S04]  /*2f1a0*/  LDL.64 R60, [R1+0x758] ;  /* 0x00075800013c7983 */ /* 0x0005680000100a00 */
[----:B------:R2:W-:Y:S02]  /*2f1b0*/  STL [R1+0x770], RZ ;  /* 0x000770ff01007387 */ /* 0x0005e40000100800 */
.L_x_1130:
        /* <DEDUP_REMOVED lines=695> */
[----:B------:R-:W-:Y:S02]  /*31d30*/  MOV R3, 0x1 ;  /* 0x0000000100037802 */ /* 0x000fe40000000f00 */
        /* <DEDUP_REMOVED lines=15> */
.L_x_1131:
        /* <DEDUP_REMOVED lines=711> */
.L_x_1132:
        /* <DEDUP_REMOVED lines=711> */
.L_x_1133:
        /* <DEDUP_REMOVED lines=711> */
.L_x_1134:
        /* <DEDUP_REMOVED lines=711> */
.L_x_1135:
        /* <DEDUP_REMOVED lines=711> */
.L_x_1136:
        /* <DEDUP_REMOVED lines=228> */
[----:B------:R-:W-:Y:S05]  /*40aa0*/  CALL.REL.NOINC `($_ZN7cutlass13device_kernelIN5flash19enable_sm80_to_sm89INS1_16FlashAttnBwdSm80INS1_25CollectiveMainloopBwdSm80ILi2ELi2EN4cute5tupleIJNS5_1CILi128EEES8_NS7_ILi64EEEEEENS_10bfloat16_tEfNS_4arch4Sm80ELb0ELb0ELb1ELb0ELb1ELb0ELb0ELb0ELi2ELi4ELi4ELi4ELb0EEENS1_24CollectiveEpilogueBwdGQAISA_fSD_Li256ELb0ELb1EEENS1_19SingleTileSchedulerILb0ELb0ELb0ELi128EEEEEEEEEvNT_6ParamsE$_ZN4cute3eso3ESOILb1ELb0EJNS_10UnderscoreES2_iEEC2ERKS2_S5_RKi) ;  /* 0xfffc639000007944 */ /* 0x000fea0003c3ffff */
        /* <DEDUP_REMOVED lines=27> */
.L_x_1137:
        /* <DEDUP_REMOVED lines=274> */
[----:B--2--5:R-:W-:Y:S05]  /*41d80*/  CALL.REL.NOINC `($_ZN7cutlass13device_kernelIN5flash19enable_sm80_to_sm89INS1_16FlashAttnBwdSm80INS1_25CollectiveMainloopBwdSm80ILi2ELi2EN4cute5tupleIJNS5_1CILi128EEES8_NS7_ILi64EEEEEENS_10bfloat16_tEfNS_4arch4Sm80ELb0ELb0ELb1ELb0ELb1ELb0ELb0ELb0ELi2ELi4ELi4ELi4ELb0EEENS1_24CollectiveEpilogueBwdGQAISA_fSD_Li256ELb0ELb1EEENS1_19SingleTileSchedulerILb0ELb0ELb0ELi128EEEEEEEEEvNT_6ParamsE$_ZZZN5flash25CollectiveMainloopBwdSm80ILi2ELi2EN4cute5tupleIJNS1_1CILi128EEES4_NS3_ILi64EEEEEEN7cutlass10bfloat16_tEfNS7_4arch4Sm80ELb0ELb0ELb1ELb0ELb1ELb0ELb0ELb0ELi2ELi4ELi4ELi4ELb0EE3mmaINS_16FlashAttnBwdSm80ISB_NS_24CollectiveEpilogueBwdGQAIS6_fSA_Li256ELb0ELb1EEENS_19SingleTileSchedulerILb0ELb0ELb0ELi128EEEE13SharedStorageENS1_6TensorINS1_11ArrayEngineIfLm32EEENS1_6LayoutINS2_IJNS2_IJNS3_ILi2EEESO_EEESO_NS3_ILi4EEEEEENS2_IJNS2_IJNS3_ILi1EEESO_EEESQ_NS3_ILi8EEEEEEEEEEEEbRKNSB_6ParamsERT0_S12_iNS2_IJiiiEEERT_ENKUliT_E_clIZSC_ISJ_SX_EbS10_S12_S12_iS13_S15_EUlRS16_iE_EEDaiS16_ENKUlT_E_clIZSC_ISJ_SX_EbS10_S12_S12_iS13_S15_EUlvE0_EEDaS1B_) ;  /* 0x0001c80000007944 */ /* 0x024fea0003c00000 */
[----:B------:R-:W2:Y:S01]  /*41d90*/  LDL.64 R2, [R26+0x188] ;  /* 0x000188001a027983 */ /* 0x000ea20000100a00 */
[----:B------:R-:W-:-:S03]  /*41da0*/  ULDC.64 UR4, c[0x0][0x118] ;  /* 0x0000460000047ab9 */ /* 0x000fc60000000a00 */
[----:B------:R3:W5:Y:S04]  /*41db0*/  LDL.64 R12, [R26+0xc8] ;  /* 0x0000c8001a0c7983 */ /* 0x0007680000100a00 */
[----:B--2---:R-:W5:Y:S01]  /*41dc0*/  LD.E.64 R2, [R2.64] ;  /* 0x0000000402027980 */ /* 0x004f62000c101b00 */
[----:B-1----:R-:W-:Y:S02]  /*41dd0*/  MOV R9, R25 ;  /* 0x0000001900097202 */ /* 0x002fe40000000f00 */
[----:B------:R-:W-:Y:S02]  /*41de0*/  MOV R8, 0x41e00 ;  /* 0x00041e0000087802 */ /* 0x000fe40000000f00 */
[----:B---3-5:R-:W-:Y:S05]  /*41df0*/  CALL.REL.NOINC `($_ZN7cutlass13device_kernelIN5flash19enable_sm80_to_sm89INS1_16FlashAttnBwdSm80INS1_25CollectiveMainloopBwdSm80ILi2ELi2EN4cute5tupleIJNS5_1CILi128EEES8_NS7_ILi64EEEEEENS_10bfloat16_tEfNS_4arch4Sm80ELb0ELb0ELb1ELb0ELb1ELb0ELb0ELb0ELi2ELi4ELi4ELi4ELb0EEENS1_24CollectiveEpilogueBwdGQAISA_fSD_Li256ELb0ELb1EEENS1_19SingleTileSchedulerILb0ELb0ELb0ELi128EEEEEEEEEvNT_6ParamsE$_ZN4cute8smem_ptrIPN7cutlass10bfloat16_tEECI1NS_12iter_adaptorIS3_S4_EEES3_) ;  /* 0xfffc8c4000007944 */ /* 0x028fea0003c3ffff */
        /* <DEDUP_REMOVED lines=84> */
[----:B------:R1:W-:Y:S01]  /*42340*/  STL.64 [R1+0x7a0], R2 ;  /* 0x0007a00201007387 */ /* 0x0003e20000100a00 */
[----:B------:R-:W-:Y:S02]  /*42350*/  MOV R5, R6 ;  /* 0x0000000600057202 */ /* 0x000fe40000000f00 */
[----:B------:R-:W-:Y:S02]  /*42360*/  MOV R4, 0x42380 ;  /* 0x0004238000047802 */ /* 0x000fe40000000f00 */
        /* <DEDUP_REMOVED lines=31> */
[----:B-1----:R-:W-:Y:S05]  /*42560*/  CALL.REL.NOINC `($_ZN7cutlass13device_kernelIN5flash19enable_sm80_to_sm89INS1_16FlashAttnBwdSm80INS1_25CollectiveMainloopBwdSm80ILi2ELi2EN4cute5tupleIJNS5_1CILi128EEES8_NS7_ILi64EEEEEENS_10bfloat16_tEfNS_4arch4Sm80ELb0ELb0ELb1ELb0ELb1ELb0ELb0ELb0ELi2ELi4ELi4ELi4ELb0EEENS1_24CollectiveEpilogueBwdGQAISA_fSD_Li256ELb0ELb1EEENS1_19SingleTileSchedulerILb0ELb0ELb0ELi128EEEEEEEEEvNT_6ParamsE$_ZN4cute3eso3ESOILb1ELb0EJNS_1CILi8EEEiiiNS2_ILi144EEENS2_ILi512EEEEEC2ERKS3_RKiSA_SA_RKS4_RKS5_) ;  /* 0xfffc557000007944 */ /* 0x002fea0003c3ffff */
        /* <DEDUP_REMOVED lines=59> */
[----:B------:R-:W-:Y:S01]  /*42920*/  MOV R60, R25 ;  /* 0x00000019003c7202 */ /* 0x000fe20000000f00 */
[----:B------:R-:W-:Y:S01]  /*42930*/  IMAD.MOV.U32 R67, RZ, RZ, R24 ;  /* 0x000000ffff437224 */ /* 0x000fe200078e0018 */
        /* <DEDUP_REMOVED lines=9> */
[----:B------:R1:W-:Y:S01]  /*429d0*/  STL.64 [R1+0x7a0], R2 ;  /* 0x0007a00201007387 */ /* 0x0003e20000100a00 */
[----:B------:R-:W-:-:S02]  /*429e0*/  MOV R60, R45 ;  /* 0x0000002d003c7202 */ /* 0x000fc40000000f00 */
[----:B------:R-:W-:Y:S02]  /*429f0*/  MOV R4, 0x42a10 ;  /* 0x00042a1000047802 */ /* 0x000fe40000000f00 */
        /* <DEDUP_REMOVED lines=37> */
[----:B------:R-:W-:Y:S01]  /*42c50*/  IMAD.SHL.U32 R8, R5, 0x2000, RZ ;  /* 0x0000200005087824 */ /* 0x000fe200078e00ff */
[----:B------:R-:W-:-:S02]  /*42c60*/  MOV R15, R44 ;  /* 0x0000002c000f7202 */ /* 0x000fc40000000f00 */
[----:B------:R-:W-:Y:S02]  /*42c70*/  MOV R4, 0x42ca0 ;  /* 0x00042ca000047802 */ /* 0x000fe40000000f00 */
        /* <DEDUP_REMOVED lines=50> */
[----:B-12--5:R-:W-:Y:S05]  /*42fa0*/  CALL.REL.NOINC `($_ZN7cutlass13device_kernelIN5flash19enable_sm80_to_sm89INS1_16FlashAttnBwdSm80INS1_25CollectiveMainloopBwdSm80ILi2ELi2EN4cute5tupleIJNS5_1CILi128EEES8_NS7_ILi64EEEEEENS_10bfloat16_tEfNS_4arch4Sm80ELb0ELb0ELb1ELb0ELb1ELb0ELb0ELb0ELi2ELi4ELi4ELi4ELb0EEENS1_24CollectiveEpilogueBwdGQAISA_fSD_Li256ELb0ELb1EEENS1_19SingleTileSchedulerILb0ELb0ELb0ELi128EEEEEEEEEvNT_6ParamsE$_ZZN4cute7idx2crdINS_5tupleIJiiNS_1CILi0EEEEEENS1_IJNS1_IJNS2_ILi4EEENS2_ILi8EEEEEES5_NS2_ILi1EEEEEEEEDaRKT_RKT0_ENKUlRKT_RKT0_E_clIiS7_EEDaSI_SL_) ;  /* 0xfffcbed000007944 */ /* 0x026fea0003c3ffff */
[----:B------:R-:W-:Y:S02]  /*42fb0*/  MOV R2, 0x42fd0 ;  /* 0x00042fd000027802 */ /* 0x000fe40000000f00 */
[----:B-1----:R-:W-:Y:S05]  /*42fc0*/  CALL.REL.NOINC `($_ZN7cutlass13device_kernelIN5flash19enable_sm80_to_sm89INS1_16FlashAttnBwdSm80INS1_25CollectiveMainloopBwdSm80ILi2ELi2EN4cute5tupleIJNS5_1CILi128EEES8_NS7_ILi64EEEEEENS_10bfloat16_tEfNS_4arch4Sm80ELb0ELb0ELb1ELb0ELb1ELb0ELb0ELb0ELi2ELi4ELi4ELi4ELb0EEENS1_24CollectiveEpilogueBwdGQAISA_fSD_Li256ELb0ELb1EEENS1_19SingleTileSchedulerILb0ELb0ELb0ELi128EEEEEEEEEvNT_6ParamsE$_ZZN4cute7idx2crdINS_5tupleIJiiNS_1CILi0EEEEEENS1_IJNS1_IJNS2_ILi4EEENS2_ILi8EEEEEES5_NS2_ILi1EEEEEEEEDaRKT_RKT0_ENKUlRKT_RKT0_E_clIiS5_EEDaSI_SL_) ;  /* 0xfffcbe8000007944 */ /* 0x002fea0003c3ffff */
[----:B------:R1:W-:Y:S01]  /*42fd0*/  STL [R1+0x7a0], R6 ;  /* 0x0007a00601007387 */ /* 0x0003e20000100800 */
        /* <DEDUP_REMOVED lines=18> */
[----:B------:R-:W-:Y:S02]  /*43100*/  MOV R7, R43 ;  /* 0x0000002b00077202 */ /* 0x000fe40000000f00 */
[----:B------:R-:W-:Y:S02]  /*43110*/  MOV R4, 0x43130 ;  /* 0x0004313000047802 */ /* 0x000fe40000000f00 */
        /* <DEDUP_REMOVED lines=948> */
.L_x_1138:
        /* <DEDUP_REMOVED lines=711> */
.L_x_1139:
        /* <DEDUP_REMOVED lines=711> */
.L_x_1140:
        /* <DEDUP_REMOVED lines=711> */
.L_x_1141:
        /* <DEDUP_REMOVED lines=711> */
.L_x_1142:
        /* <DEDUP_REMOVED lines=711> */
.L_x_1143:
        /* <DEDUP_REMOVED lines=711> */
.L_x_1144:
        /* <DEDUP_REMOVED lines=256> */
.L_x_1145:
        /* <DEDUP_REMOVED lines=251> */
[----:B------:R-:W-:Y:S05]  /*596b0*/  RET.REL.NODEC R6 `(_ZN7cutlass13device_kernelIN5flash19enable_sm80_to_sm89INS1_16FlashAttnBwdSm80INS1_25CollectiveMainloopBwdSm80ILi2ELi2EN4cute5tupleIJNS5_1CILi128EEES8_NS7_ILi64EEEEEENS_10bfloat16_tEfNS_4arch4Sm80ELb0ELb0ELb1ELb0ELb1ELb0ELb0ELb0ELi2ELi4ELi4ELi4ELb0EEENS1_24CollectiveEpilogueBwdGQAISA_fSD_Li256ELb0ELb1EEENS1_19SingleTileSchedulerILb0ELb0ELb0ELi128EEEEEEEEEvNT_6ParamsE) ;  /* 0xfffa694006007950 */ /* 0x000fea0003c3ffff */
        .type           $_ZN7cutlass13device_kernelIN5flash19enable_sm80_to_sm89INS1_16FlashAttnBwdSm80INS1_25CollectiveMainloopBwdSm80ILi2ELi2EN4cute5tupleIJNS5_1CILi128EEES8_NS7_ILi64EEEEEENS_10bfloat16_tEfNS_4arch4Sm80ELb0ELb0ELb1ELb0ELb1ELb0ELb0ELb0ELi2ELi4ELi4ELi4ELb0EEENS1_24CollectiveEpilogueBwdGQAISA_fSD_Li256ELb0ELb1EEENS1_19SingleTileSchedulerILb0ELb0ELb0ELi128EEEEEEEEEvNT_6ParamsE$_ZZN5flash25CollectiveMainloopBwdSm80ILi2ELi2EN4cute5tupleIJNS1_1CILi128EEES4_NS3_ILi64EEEEEEN7cutlass10bfloat16_tEfNS7_4arch4Sm80ELb0ELb0ELb1ELb0ELb1ELb0ELb0ELb0ELi2ELi4ELi4ELi4ELb0EE3mmaINS_16FlashAttnBwdSm80ISB_NS_24CollectiveEpilogueBwdGQAIS6_fSA_Li256ELb0ELb1EEENS_19SingleTileSchedulerILb0ELb0ELb0ELi128EEEE13SharedStorageENS1_6TensorINS1_11ArrayEngineIfLm32EEENS1_6LayoutINS2_IJNS2_IJNS3_ILi2EEESO_EEESO_NS3_ILi4EEEEEENS2_IJNS2_IJNS3_ILi1EEESO_EEESQ_NS3_ILi8EEEEEEEEEEEEbRKNSB_6ParamsERT0_S12_iNS2_IJiiiEEERT_ENKUliiE0_clEii,@function
        .size           $_ZN7cutlass13device_kernelIN5flash19enable_sm80_to_sm89INS1_16FlashAttnBwdSm80INS1_25CollectiveMainloopBwdSm80ILi2ELi2EN4cute5tupleIJNS5_1CILi128EEES8_NS7_ILi64EEEEEENS_10bfloat16_tEfNS_4arch4Sm80ELb0ELb0ELb1ELb0ELb1ELb0ELb0ELb0ELi2ELi4ELi4ELi4ELb0EEENS1_24CollectiveEpilogueBwdGQAISA_fSD_Li256ELb0ELb1EEENS1_19SingleTileSchedulerILb0ELb0ELb0ELi128EEEEEEEEEvNT_6ParamsE$_ZZN5flash25CollectiveMainloopBwdSm80ILi2ELi2EN4cute5tupleIJNS1_1CILi128EEES4_NS3_ILi64EEEEEEN7cutlass10bfloat16_tEfNS7_4arch4Sm80ELb0ELb0ELb1ELb0ELb1ELb0ELb0ELb0ELi2ELi4ELi4ELi4ELb0EE3mmaINS_16FlashAttnBwdSm80ISB_NS_24CollectiveEpilogueBwdGQAIS6_fSA_Li256ELb0ELb1EEENS_19SingleTileSchedulerILb0ELb0ELb0ELi128EEEE13SharedStorageENS1_6TensorINS1_11ArrayEngineIfLm32EEENS1_6LayoutINS2_IJNS2_IJNS3_ILi2EEESO_EEESO_NS3_ILi4EEEEEENS2_IJNS2_IJNS3_ILi1EEESO_EEESQ_NS3_ILi8EEEEEEEEEEEEbRKNSB_6ParamsERT0_S12_iNS2_IJiiiEEERT_ENKUliiE0_clEii,($_ZN7cutlass13device_kernelIN5flash19enable_sm80_to_sm89INS1_16FlashAttnBwdSm80INS1_25CollectiveMainloopBwdSm80ILi2ELi2EN4cute5tupleIJNS5_1CILi128EEES8_NS7_ILi64EEEEEENS_10bfloat16_tEfNS_4arch4Sm80ELb0ELb0ELb1ELb0ELb1ELb0ELb0ELb0ELi2ELi4ELi4ELi4ELb0EEENS1_24CollectiveEpilogueBwdGQAISA_fSD_Li256ELb0ELb1EEENS1_19SingleTileSchedulerILb0ELb0ELb0ELi128EEEEEEEEEvNT_6ParamsE$_ZZN5flash25CollectiveMainloopBwdSm80ILi2ELi2EN4cute5tupleIJNS1_1CILi128EEES4_NS3_ILi64EEEEEEN7cutlass10bfloat16_tEfNS7_4arch4Sm80ELb0ELb0ELb1ELb0ELb1ELb0ELb0ELb0ELi2ELi4ELi4ELi4ELb0EE3mmaINS_16FlashAttnBwdSm80ISB_NS_24CollectiveEpilogueBwdGQAIS6_fSA_Li256ELb0ELb1EEENS_19SingleTileSchedulerILb0ELb0ELb0ELi128EEEE13SharedStorageENS1_6TensorINS1_11ArrayEngineIfLm32EEENS1_6LayoutINS2_IJNS2_IJNS3_ILi2EEESO_EEESO_NS3_ILi4EEEEEENS2_IJNS2_IJNS3_ILi1EEESO_EEESQ_NS3_ILi8EEEEEEEEEEEEbRKNSB_6ParamsERT0_S12_iNS2_IJiiiEEERT_ENKUliiE_clEii - $_ZN7cutlass13device_kernelIN5flash19enable_sm80_to_sm89INS1_16FlashAttnBwdSm80INS1_25CollectiveMainloopBwdSm80ILi2ELi2EN4cute5tupleIJNS5_1CILi128EEES8_NS7_ILi64EEEEEENS_10bfloat16_tEfNS_4arch4Sm80ELb0ELb0ELb1ELb0ELb1ELb0ELb0ELb0ELi2ELi4ELi4ELi4ELb0EEENS1_24CollectiveEpilogueBwdGQAISA_fSD_Li256ELb0ELb1EEENS1_19SingleTileSchedulerILb0ELb0ELb0ELi128EEEEEEEEEvNT_6ParamsE$_ZZN5flash25CollectiveMainloopBwdSm80ILi2ELi2EN4cute5tupleIJNS1_1CILi128EEES4_NS3_ILi64EEEEEEN7cutlass10bfloat16_tEfNS7_4arch4Sm80ELb0ELb0ELb1ELb0ELb1ELb0ELb0ELb0ELi2ELi4ELi4ELi4ELb0EE3mmaINS_16FlashAttnBwdSm80ISB_NS_24CollectiveEpilogueBwdGQAIS6_fSA_Li256ELb0ELb1EEENS_19SingleTileSchedulerILb0ELb0ELb0ELi128EEEE13SharedStorageENS1_6TensorINS1_11ArrayEngineIfLm32EEENS1_6LayoutINS2_IJNS2_IJNS3_ILi2EEESO_EEESO_NS3_ILi4EEEEEENS2_IJNS2_IJNS3_ILi1EEESO_EEESQ_NS3_ILi8EEEEEEEEEEEEbRKNSB_6ParamsERT0_S12_iNS2_IJiiiEEERT_ENKUliiE0_clEii)
$_ZN7cutlass13device_kernelIN5flash19enable_sm80_to_sm89INS1_16FlashAttnBwdSm80INS1_25CollectiveMainloopBwdSm80ILi2ELi2EN4cute5tupleIJNS5_1CILi128EEES8_NS7_ILi64EEEEEENS_10bfloat16_tEfNS_4arch4Sm80ELb0ELb0ELb1ELb0ELb1ELb0ELb0ELb0ELi2ELi4ELi4ELi4ELb0EEENS1_24CollectiveEpilogueBwdGQAISA_fSD_Li256ELb0ELb1EEENS1_19SingleTileSchedulerILb0ELb0ELb0ELi128EEEEEEEEEvNT_6ParamsE$_ZZN5flash25CollectiveMainloopBwdSm80ILi2ELi2EN4cute5tupleIJNS1_1CILi128EEES4_NS3_ILi64EEEEEEN7cutlass10bfloat16_tEfNS7_4arch4Sm80ELb0ELb0ELb1ELb0ELb1ELb0ELb0ELb0ELi2ELi4ELi4ELi4ELb0EE3mmaINS_16FlashAttnBwdSm80ISB_NS_24CollectiveEpilogueBwdGQAIS6_fSA_Li256ELb0ELb1EEENS_19SingleTileSchedulerILb0ELb0ELb0ELi128EEEE13SharedStorageENS1_6TensorINS1_11ArrayEngineIfLm32EEENS1_6LayoutINS2_IJNS2_IJNS3_ILi2EEESO_EEESO_NS3_ILi4EEEEEENS2_IJNS2_IJNS3_ILi1EEESO_EEESQ_NS3_ILi8EEEEEEEEEEEEbRKNSB_6ParamsERT0_S12_iNS2_IJiiiEEERT_ENKUliiE0_clEii:
        /* <DEDUP_REMOVED lines=9> */
[----:B-1---5:R-:W-:Y:S05]  /*59750*/  CALL.REL.NOINC `($_ZN7cutlass13device_kernelIN5flash19enable_sm80_to_sm89INS1_16FlashAttnBwdSm80INS1_25CollectiveMainloopBwdSm80ILi2ELi2EN4cute5tupleIJNS5_1CILi128EEES8_NS7_ILi64EEEEEENS_10bfloat16_tEfNS_4arch4Sm80ELb0ELb0ELb1ELb0ELb1ELb0ELb0ELb0ELi2ELi4ELi4ELi4ELb0EEENS1_24CollectiveEpilogueBwdGQAISA_fSD_Li256ELb0ELb1EEENS1_19SingleTileSchedulerILb0ELb0ELb0ELi128EEEEEEEEEvNT_6ParamsE$_ZN4cute3eso3ESOILb1ELb0EJNS_10UnderscoreES2_S2_iEEC2ERKS2_S5_S5_RKi) ;  /* 0xfffad6a000007944 */ /* 0x022fea0003c3ffff */
[----:B-1----:R-:W2:Y:S01]  /*59760*/  LDL R3, [R1+0x1688] ;  /* 0x0016880001037983 */ /* 0x002ea20000100800 */
[----:B------:R-:W-:Y:S02]  /*59770*/  MOV R4, 0x597a0 ;  /* 0x000597a000047802 */ /* 0x000fe40000000f00 */
[----:B--2---:R-:W-:Y:S02]  /*59780*/  SHF.L.U32 R3, R3, 0xd, RZ ;  /* 0x0000000d03037819 */ /* 0x004fe400000006ff */
[----:B------:R-:W-:Y:S05]  /*59790*/  CALL.REL.NOINC `($_ZN7cutlass13device_kernelIN5flash19enable_sm80_to_sm89INS1_16FlashAttnBwdSm80INS1_25CollectiveMainloopBwdSm80ILi2ELi2EN4cute5tupleIJNS5_1CILi128EEES8_NS7_ILi64EEEEEENS_10bfloat16_tEfNS_4arch4Sm80ELb0ELb0ELb1ELb0ELb1ELb0ELb0ELb0ELi2ELi4ELi4ELi4ELb0EEENS1_24CollectiveEpilogueBwdGQAISA_fSD_Li256ELb0ELb1EEENS1_19SingleTileSchedulerILb0ELb0ELb0ELi128EEEEEEEEEvNT_6ParamsE$_ZN4cute3eso3ESOILb1ELb0EJNS_6LayoutINS_5tupleIJNS3_IJNS_1CILi8EEENS4_ILi1EEEEEENS4_ILi4EEES6_EEENS3_IJNS3_IJS6_NS4_ILi0EEEEEENS4_ILi2048EEESA_EEEEEiEEC2ERKSE_RKi) ;  /* 0xfffb067000007944 */ /* 0x000fea0003c3ffff */
[----:B------:R-:W-:Y:S01]  /*597a0*/  ULDC.64 UR8, c[0x0][0x118] ;  /* 0x0000460000087ab9 */ /* 0x000fe20000000a00 */
[----:B-1----:R-:W2:Y:S04]  /*597b0*/  LDL R2, [R1+0x1688] ;  /* 0x0016880001027983 */ /* 0x002ea80000100800 */
[----:B------:R-:W2:Y:S01]  /*597c0*/  LD.E.64 R6, [R6.64] ;  /* 0x0000000806067980 */ /* 0x000ea2000c101b00 */
[----:B------:R-:W-:-:S02]  /*597d0*/  MOV R9, R81 ;  /* 0x0000005100097202 */ /* 0x000fc40000000f00 */
[----:B------:R-:W-:Y:S01]  /*597e0*/  MOV R8, 0x59810 ;  /* 0x0005981000087802 */ /* 0x000fe20000000f00 */
[----:B--2---:R-:W-:-:S04]  /*597f0*/  IMAD.WIDE R2, R2, 0x2, R6 ;  /* 0x0000000202027825 */ /* 0x004fc800078e0206 */
[----:B------:R-:W-:Y:S05]  /*59800*/  CALL.REL.NOINC `($_ZN7cutlass13device_kernelIN5flash19enable_sm80_to_sm89INS1_16FlashAttnBwdSm80INS1_25CollectiveMainloopBwdSm80ILi2ELi2EN4cute5tupleIJNS5_1CILi128EEES8_NS7_ILi64EEEEEENS_10bfloat16_tEfNS_4arch4Sm80ELb0ELb0ELb1ELb0ELb1ELb0ELb0ELb0ELi2ELi4ELi4ELi4ELb0EEENS1_24CollectiveEpilogueBwdGQAISA_fSD_Li256ELb0ELb1EEENS1_19SingleTileSchedulerILb0ELb0ELb0ELi128EEEEEEEEEvNT_6ParamsE$_ZN4cute8smem_ptrIPN7cutlass10bfloat16_tEECI1NS_12iter_adaptorIS3_S4_EEES3_) ;  /* 0xfffb123000007944 */ /* 0x000fea0003c3ffff */
[----:B-1----:R1:W5:Y:S01]  /*59810*/  LDL.64 R2, [R1+0x1688] ;  /* 0x0016880001027983 */ /* 0x0023620000100a00 */
[----:B------:R-:W-:-:S03]  /*59820*/  MOV R6, 0x59840 ;  /* 0x0005984000067802 */ /* 0x000fc60000000f00 */
[----:B-1---5:R-:W-:Y:S05]  /*59830*/  CALL.REL.NOINC `($_ZN7cutlass13device_kernelIN5flash19enable_sm80_to_sm89INS1_16FlashAttnBwdSm80INS1_25CollectiveMainloopBwdSm80ILi2ELi2EN4cute5tupleIJNS5_1CILi128EEES8_NS7_ILi64EEEEEENS_10bfloat16_tEfNS_4arch4Sm80ELb0ELb0ELb1ELb0ELb1ELb0ELb0ELb0ELi2ELi4ELi4ELi4ELb0EEENS1_24CollectiveEpilogueBwdGQAISA_fSD_Li256ELb0ELb1EEENS1_19SingleTileSchedulerILb0ELb0ELb0ELi128EEEEEEEEEvNT_6ParamsE$_ZN4cute3eso3ESOILb1ELb0EJNS_6LayoutINS_5tupleIJNS3_IJNS_1CILi8EEENS4_ILi1EEEEEENS4_ILi4EEES6_EEENS3_IJNS3_IJS6_NS4_ILi0EEEEEENS4_ILi2048EEESA_EEEEENS_10ViewEngineINS_8smem_ptrIPN7cutlass10bfloat16_tEEEEEEEC2ERKSE_RKSL_) ;  /* 0xfffb059000007944 */ /* 0x022fea0003c3ffff */
[----:B------:R-:W-:Y:S01]  /*59840*/  ULDC.64 UR8, c[0x0][0x118] ;  /* 0x0000460000087ab9 */ /* 0x000fe20000000a00 */
[----:B------:R2:W5:Y:S04]  /*59850*/  LDL.64 R88, [R1+0x1688] ;  /* 0x0016880001587983 */ /* 0x0005680000100a00 */
[----:B------:R2:W5:Y:S01]  /*59860*/  LD.E.64 R10, [R84.64+0x8] ;  /* 0x00000808540a7980 */ /* 0x000562000c101b00 */
[----:B-1----:R-:W-:Y:S02]  /*59870*/  MOV R3, R16 ;  /* 0x0000001000037202 */ /* 0x002fe40000000f00 */
[----:B------:R-:W-:-:S02]  /*59880*/  MOV R4, 0x598a0 ;  /* 0x000598a000047802 */ /* 0x000fc40000000f00 */
[----:B--2--5:R-:W-:Y:S05]  /*59890*/  CALL.REL.NOINC `($_ZN7cutlass13device_kernelIN5flash19enable_sm80_to_sm89INS1_16FlashAttnBwdSm80INS1_25CollectiveMainloopBwdSm80ILi2ELi2EN4cute5tupleIJNS5_1CILi128EEES8_NS7_ILi64EEEEEENS_10bfloat16_tEfNS_4arch4Sm80ELb0ELb0ELb1ELb0ELb1ELb0ELb0ELb0ELi2ELi4ELi4ELi4ELb0EEENS1_24CollectiveEpilogueBwdGQAISA_fSD_Li256ELb0ELb1EEENS1_19SingleTileSchedulerILb0ELb0ELb0ELi128EEEEEEEEEvNT_6ParamsE$_ZN4cute3eso3ESOILb1ELb0EJNS_10UnderscoreES2_S2_iEEC2ERKS2_S5_S5_RKi) ;  /* 0xfffad56000007944 */ /* 0x024fea0003c3ffff */
[----:B------:R-:W2:Y:S01]  /*598a0*/  LDL R8, [R1+0x1688] ;  /* 0x0016880001087983 */ /* 0x000ea20000100800 */
[----:B------:R-:W-:-:S03]  /*598b0*/  ULDC.64 UR8, c[0x0][0x118] ;  /* 0x0000460000087ab9 */ /* 0x000fc60000000a00 */
[----:B-1----:R1:W5:Y:S01]  /*598c0*/  LD.E.64 R2, [R10.64+0x8] ;  /* 0x000008080a027980 */ /* 0x002362000c101b00 */
[----:B------:R-:W-:Y:S02]  /*598d0*/  MOV R4, 0x59900 ;  /* 0x0005990000047802 */ /* 0x000fe40000000f00 */
[----:B--2---:R-:W-:Y:S02]  /*598e0*/  SHF.R.S32.HI R7, RZ, 0x1f, R8 ;  /* 0x0000001fff077819 */ /* 0x004fe40000011408 */
[----:B-1---5:R-:W-:Y:S05]  /*598f0*/  CALL.REL.NOINC `($_ZN7cutlass13device_kernelIN5flash19enable_sm80_to_sm89INS1_16FlashAttnBwdSm80INS1_25CollectiveMainloopBwdSm80ILi2ELi2EN4cute5tupleIJNS5_1CILi128EEES8_NS7_ILi64EEEEEENS_10bfloat16_tEfNS_4arch4Sm80ELb0ELb0ELb1ELb0ELb1ELb0ELb0ELb0ELi2ELi4ELi4ELi4ELb0EEENS1_24CollectiveEpilogueBwdGQAISA_fSD_Li256ELb0ELb1EEENS1_19SingleTileSchedulerILb0ELb0ELb0ELi128EEEEEEEEEvNT_6ParamsE$_ZZN4cute5sliceINS_5tupleIJNS_10UnderscoreES2_S2_iEEENS1_IJNS1_IJNS_1CILi1EEENS4_ILi0EEEEEElS6_lEEEEEDaRKT_RKT0_ENKUlRKT_RKT0_E_clIS2_lEEDaSH_SK_) ;  /* 0xfffb2ac000007944 */ /* 0x022fea0003c3ffff */
[----:B-----5:R-:W-:Y:S02]  /*59900*/  MOV R5, R3 ;  /* 0x0000000300057202 */ /* 0x020fe40000000f00 */
[----:B------:R-:W-:Y:S02]  /*59910*/  MOV R4, 0x59930 ;  /* 0x0005993000047802 */ /* 0x000fe40000000f00 */
[----:B-1----:R-:W-:Y:S05]  /*59920*/  CALL.REL.NOINC `($_ZN7cutlass13device_kernelIN5flash19enable_sm80_to_sm89INS1_16FlashAttnBwdSm80INS1_25CollectiveMainloopBwdSm80ILi2ELi2EN4cute5tupleIJNS5_1CILi128EEES8_NS7_ILi64EEEEEENS_10bfloat16_tEfNS_4arch4Sm80ELb0ELb0ELb1ELb0ELb1ELb0ELb0ELb0ELi2ELi4ELi4ELi4ELb0EEENS1_24CollectiveEpilogueBwdGQAISA_fSD_Li256ELb0ELb1EEENS1_19SingleTileSchedulerILb0ELb0ELb0ELi128EEEEEEEEEvNT_6ParamsE$_ZZN4cute12filter_tupleINS_5tupleIJNS_10UnderscoreES2_S2_iEEENS1_IJNS1_IJNS_1CILi1EEENS4_ILi0EEEEEElS6_lEEEZNS_5sliceIS3_S8_EEDaRKT_RKT0_EUlRKT_RKT0_E_EEDaSC_SF_OT1_ENKUlDpSI_E_clIJNS1_IJS7_EEENS1_IJlEEENS1_IJS6_EEENS1_IJEEEEEEDaSP_) ;  /* 0xfffb16f000007944 */ /* 0x002fea0003c3ffff */
[----:B-----5:R-:W-:Y:S02]  /*59930*/  MOV R5, R3 ;  /* 0x0000000300057202 */ /* 0x020fe40000000f00 */
[----:B------:R-:W-:Y:S02]  /*59940*/  MOV R4, 0x59960 ;  /* 0x0005996000047802 */ /* 0x000fe40000000f00 */
[----:B-1----:R-:W-:Y:S05]  /*59950*/  CALL.REL.NOINC `($_ZN7cutlass13device_kernelIN5flash19enable_sm80_to_sm89INS1_16FlashAttnBwdSm80INS1_25CollectiveMainloopBwdSm80ILi2ELi2EN4cute5tupleIJNS5_1CILi128EEES8_NS7_ILi64EEEEEENS_10bfloat16_tEfNS_4arch4Sm80ELb0ELb0ELb1ELb0ELb1ELb0ELb0ELb0ELi2ELi4ELi4ELi4ELb0EEENS1_24CollectiveEpilogueBwdGQAISA_fSD_Li256ELb0ELb1EEENS1_19SingleTileSchedulerILb0ELb0ELb0ELi128EEEEEEEEEvNT_6ParamsE$_ZN4cute5tupleIJNS0_IJNS0_IJNS_1CILi8EEENS1_ILi1EEEEEENS1_ILi4EEES3_EEENS0_IJNS0_IJS3_NS1_ILi0EEEEEElS7_EEEEEC2ERKS6_RKS9_) ;  /* 0xfffb09e000007944 */ /* 0x002fea0003c3ffff */
        /* <DEDUP_REMOVED lines=9> */
[----:B-1---5:R-:W-:Y:S05]  /*599f0*/  CALL.REL.NOINC `($_ZN7cutlass13device_kernelIN5flash19enable_sm80_to_sm89INS1_16FlashAttnBwdSm80INS1_25CollectiveMainloopBwdSm80ILi2ELi2EN4cute5tupleIJNS5_1CILi128EEES8_NS7_ILi64EEEEEENS_10bfloat16_tEfNS_4arch4Sm80ELb0ELb0ELb1ELb0ELb1ELb0ELb0ELb0ELi2ELi4ELi4ELi4ELb0EEENS1_24CollectiveEpilogueBwdGQAISA_fSD_Li256ELb0ELb1EEENS1_19SingleTileSchedulerILb0ELb0ELb0ELi128EEEEEEEEEvNT_6ParamsE$_ZN4cute3eso3ESOILb0ELb0EJNS_6LayoutINS_5tupleIJNS3_IJNS_1CILi8EEENS4_ILi1EEEEEENS4_ILi4EEES6_EEENS3_IJNS3_IJS6_NS4_ILi0EEEEEElSA_EEEEElEEC2ERKSD_RKl) ;  /* 0xfffac89000007944 */ /* 0x022fea0003c3ffff */
[----:B------:R-:W-:Y:S01]  /*59a00*/  ULDC.64 UR8, c[0x0][0x118] ;  /* 0x0000460000087ab9 */ /* 0x000fe20000000a00 */
[----:B------:R-:W2:Y:S04]  /*59a10*/  LDL.64 R6, [R1+0x1690] ;  /* 0x0016900001067983 */ /* 0x000ea80000100a00 */
[----:B------:R-:W2:Y:S04]  /*59a20*/  LD.E.64 R10, [R10.64+0x18] ;  /* 0x000018080a0a7980 */ /* 0x000ea8000c101b00 */
[----:B-1----:R1:W5:Y:S01]  /*59a30*/  LDL.64 R2, [R1+0x1688] ;  /* 0x0016880001027983 */ /* 0x0023620000100a00 */
[----:B------:R-:W-:-:S02]  /*59a40*/  MOV R8, 0x59a80 ;  /* 0x00059a8000087802 */ /* 0x000fc40000000f00 */
[----:B--2---:R-:W-:-:S04]  /*59a50*/  LEA R4, P0, R6, R10, 0x1 ;  /* 0x0000000a06047211 */ /* 0x004fc800078008ff */
[----:B------:R-:W-:-:S04]  /*59a60*/  LEA.HI.X R9, R6, R11, R7, 0x1, P0 ;  /* 0x0000000b06097211 */ /* 0x000fc800000f0c07 */
[----:B-1---5:R-:W-:Y:S05]  /*59a70*/  CALL.REL.NOINC `($_ZN7cutlass13device_kernelIN5flash19enable_sm80_to_sm89INS1_16FlashAttnBwdSm80INS1_25CollectiveMainloopBwdSm80ILi2ELi2EN4cute5tupleIJNS5_1CILi128EEES8_NS7_ILi64EEEEEENS_10bfloat16_tEfNS_4arch4Sm80ELb0ELb0ELb1ELb0ELb1ELb0ELb0ELb0ELi2ELi4ELi4ELi4ELb0EEENS1_24CollectiveEpilogueBwdGQAISA_fSD_Li256ELb0ELb1EEENS1_19SingleTileSchedulerILb0ELb0ELb0ELi128EEEEEEEEEvNT_6ParamsE$_ZN4cute8gmem_ptrIPKN7cutlass10bfloat16_tEECI1NS_12iter_adaptorIS4_S5_EEES4_) ;  /* 0xfffb0ec000007944 */ /* 0x022fea0003c3ffff */
[----:B------:R-:W2:Y:S01]  /*59a80*/  LDL.64 R8, [R1+0x1688] ;  /* 0x0016880001087983 */ /* 0x000ea20000100a00 */
[----:B-1----:R-:W-:Y:S02]  /*59a90*/  MOV R5, R3 ;  /* 0x0000000300057202 */ /* 0x002fe40000000f00 */
[----:B------:R-:W-:Y:S01]  /*59aa0*/  MOV R6, 0x59ad0 ;  /* 0x00059ad000067802 */ /* 0x000fe20000000f00 */
[----:B--2---:R1:W-:Y:S04]  /*59ab0*/  STL.64 [R1+0x1698], R8 ;  /* 0x0016980801007387 */ /* 0x0043e80000100a00 */
[----:B-1----:R-:W-:Y:S05]  /*59ac0*/  CALL.REL.NOINC `($_ZN7cutlass13device_kernelIN5flash19enable_sm80_to_sm89INS1_16FlashAttnBwdSm80INS1_25CollectiveMainloopBwdSm80ILi2ELi2EN4cute5tupleIJNS5_1CILi128EEES8_NS7_ILi64EEEEEENS_10bfloat16_tEfNS_4arch4Sm80ELb0ELb0ELb1ELb0ELb1ELb0ELb0ELb0ELi2ELi4ELi4ELi4ELb0EEENS1_24CollectiveEpilogueBwdGQAISA_fSD_Li256ELb0ELb1EEENS1_19SingleTileSchedulerILb0ELb0ELb0ELi128EEEEEEEEEvNT_6ParamsE$_ZN4cute3eso3ESOILb0ELb0EJNS_6LayoutINS_5tupleIJNS3_IJNS_1CILi8EEENS4_ILi1EEEEEENS4_ILi4EEES6_EEENS3_IJNS3_IJS6_NS4_ILi0EEEEEElSA_EEEEENS_10ViewEngineINS_8gmem_ptrIPKN7cutlass10bfloat16_tEEEEEEEC2ERKSD_RKSL_) ;  /* 0xfffac73000007944 */ /* 0x002fea0003c3ffff */
        /* <DEDUP_REMOVED lines=11> */
[----:B--2--5:R-:W-:Y:S05]  /*59b80*/  CALL.REL.NOINC `($_ZN7cutlass13device_kernelIN5flash19enable_sm80_to_sm89INS1_16FlashAttnBwdSm80INS1_25CollectiveMainloopBwdSm80ILi2ELi2EN4cute5tupleIJNS5_1CILi128EEES8_NS7_ILi64EEEEEENS_10bfloat16_tEfNS_4arch4Sm80ELb0ELb0ELb1ELb0ELb1ELb0ELb0ELb0ELi2ELi4ELi4ELi4ELb0EEENS1_24CollectiveEpilogueBwdGQAISA_fSD_Li256ELb0ELb1EEENS1_19SingleTileSchedulerILb0ELb0ELb0ELi128EEEEEEEEEvNT_6ParamsE$_ZZN4cuteplIJiiEJNS_1CILi0EEES2_EEEDaRKNS_15ArithmeticTupleIJDpT_EEERKNS3_IJDpT0_EEEENKUlDpRKT_E_clIJiiEEEDaSH_) ;  /* 0xfffb5fb000007944 */ /* 0x024fea0003c3ffff */
[----:B-----5:R-:W-:Y:S01]  /*59b90*/  IMAD.IADD R86, R7, 0x1, -R2 ;  /* 0x0000000107567824 */ /* 0x020fe200078e0a02 */
[----:B------:R-:W-:Y:S02]  /*59ba0*/  MOV R3, RZ ;  /* 0x000000ff00037202 */ /* 0x000fe40000000f00 */
[----:B------:R-:W-:Y:S02]  /*59bb0*/  MOV R6, 0x59bd0 ;  /* 0x00059bd000067802 */ /* 0x000fe40000000f00 */
[----:B-1----:R-:W-:Y:S05]  /*59bc0*/  CALL.REL.NOINC `($_ZN7cutlass13device_kernelIN5flash19enable_sm80_to_sm89INS1_16FlashAttnBwdSm80INS1_25CollectiveMainloopBwdSm80ILi2ELi2EN4cute5tupleIJNS5_1CILi128EEES8_NS7_ILi64EEEEEENS_10bfloat16_tEfNS_4arch4Sm80ELb0ELb0ELb1ELb0ELb1ELb0ELb0ELb0ELi2ELi4ELi4ELi4ELb0EEENS1_24CollectiveEpilogueBwdGQAISA_fSD_Li256ELb0ELb1EEENS1_19SingleTileSchedulerILb0ELb0ELb0ELi128EEEEEEEEEvNT_6ParamsE$_ZN4cute3eso3ESOILb1ELb0EJNS_1CILi0EEEiS3_EEC2ERKS3_RKiS6_) ;  /* 0xfffad71000007944 */ /* 0x002fea0003c3ffff */
[----:B-1----:R-:W2:Y:S01]  /*59bd0*/  LDL R3, [R1+0x1688] ;  /* 0x0016880001037983 */ /* 0x002ea20000100800 */
[----:B------:R-:W-:Y:S01]  /*59be0*/  IMAD.MOV.U32 R2, RZ, RZ, R81 ;  /* 0x000000ffff027224 */ /* 0x000fe200078e0051 */
[----:B------:R-:W-:Y:S02]  /*59bf0*/  MOV R10, 0x59c20 ;  /* 0x00059c20000a7802 */ /* 0x000fe40000000f00 */
[----:B--2---:R-:W-:Y:S02]  /*59c00*/  SHF.L.U32 R3, R3, 0x5, RZ ;  /* 0x0000000503037819 */ /* 0x004fe400000006ff */
[----:B------:R-:W-:Y:S05]  /*59c10*/  CALL.REL.NOINC `($_ZN7cutlass13device_kernelIN5flash19enable_sm80_to_sm89INS1_16FlashAttnBwdSm80INS1_25CollectiveMainloopBwdSm80ILi2ELi2EN4cute5tupleIJNS5_1CILi128EEES8_NS7_ILi64EEEEEENS_10bfloat16_tEfNS_4arch4Sm80ELb0ELb0ELb1ELb0ELb1ELb0ELb0ELb0ELi2ELi4ELi4ELi4ELb0EEENS1_24CollectiveEpilogueBwdGQAISA_fSD_Li256ELb0ELb1EEENS1_19SingleTileSchedulerILb0ELb0ELb0ELi128EEEEEEEEEvNT_6ParamsE$_ZN4cute5tupleIJiEEC2ERKi) ;  /* 0xfffb0c4000007944 */ /* 0x000fea0003c3ffff */
[----:B------:R1:W5:Y:S01]  /*59c20*/  LDL R3, [R1+0x1688] ;  /* 0x0016880001037983 */ /* 0x0003620000100800 */
        /* <DEDUP_REMOVED lines=8> */
[----:B------:R-:W-:Y:S02]  /*59cb0*/  MOV R2, R81 ;  /* 0x0000005100027202 */ /* 0x000fe40000000f00 */
[----:B------:R-:W-:Y:S02]  /*59cc0*/  MOV R6, 0x59ce0 ;  /* 0x00059ce000067802 */ /* 0x000fe40000000f00 */
[----:B-1---5:R-:W-:Y:S05]  /*59cd0*/  CALL.REL.NOINC `($_ZN7cutlass13device_kernelIN5flash19enable_sm80_to_sm89INS1_16FlashAttnBwdSm80INS1_25CollectiveMainloopBwdSm80ILi2ELi2EN4cute5tupleIJNS5_1CILi128EEES8_NS7_ILi64EEEEEENS_10bfloat16_tEfNS_4arch4Sm80ELb0ELb0ELb1ELb0ELb1ELb0ELb0ELb0ELi2ELi4ELi4ELi4ELb0EEENS1_24CollectiveEpilogueBwdGQAISA_fSD_Li256ELb0ELb1EEENS1_19SingleTileSchedulerILb0ELb0ELb0ELi128EEEEEEEEEvNT_6ParamsE$_ZN4cute3eso3ESOILb0ELb1EJiNS_1CILi0EEEEEC2ERKiRKS3_) ;  /* 0xfffacf1000007944 */ /* 0x022fea0003c3ffff */
[----:B-1----:R1:W5:Y:S01]  /*59ce0*/  LDL R3, [R1+0x1688] ;  /* 0x0016880001037983 */ /* 0x0023620000100800 */
[----:B------:R-:W-:-:S03]  /*59cf0*/  MOV R4, 0x59d10 ;  /* 0x00059d1000047802 */ /* 0x000fc60000000f00 */
[----:B-1---5:R-:W-:Y:S05]  /*59d00*/  CALL.REL.NOINC `($_ZN7cutlass13device_kernelIN5flash19enable_sm80_to_sm89INS1_16FlashAttnBwdSm80INS1_25CollectiveMainloopBwdSm80ILi2ELi2EN4cute5tupleIJNS5_1CILi128EEES8_NS7_ILi64EEEEEENS_10bfloat16_tEfNS_4arch4Sm80ELb0ELb0ELb1ELb0ELb1ELb0ELb0ELb0ELi2ELi4ELi4ELi4ELb0EEENS1_24CollectiveEpilogueBwdGQAISA_fSD_Li256ELb0ELb1EEENS1_19SingleTileSchedulerILb0ELb0ELb0ELi128EEEEEEEEEvNT_6ParamsE$_ZZN4cuteplIJNS_1CILi0EEES2_EJiEEEDaRKNS_15ArithmeticTupleIJDpT_EEERKNS3_IJDpT0_EEEENKUlDpRKT_E_clIJiS2_EEEDaSH_) ;  /* 0xfffb5ae000007944 */ /* 0x022fea0003c3ffff */
[----:B------:R-:W-:Y:S02]  /*59d10*/  MOV R4, 0x59d30 ;  /* 0x00059d3000047802 */ /* 0x000fe40000000f00 */
[----:B-1---5:R-:W-:Y:S05]  /*59d20*/  CALL.REL.NOINC `($_ZN7cutlass13device_kernelIN5flash19enable_sm80_to_sm89INS1_16FlashAttnBwdSm80INS1_25CollectiveMainloopBwdSm80ILi2ELi2EN4cute5tupleIJNS5_1CILi128EEES8_NS7_ILi64EEEEEENS_10bfloat16_tEfNS_4arch4Sm80ELb0ELb0ELb1ELb0ELb1ELb0ELb0ELb0ELi2ELi4ELi4ELi4ELb0EEENS1_24CollectiveEpilogueBwdGQAISA_fSD_Li256ELb0ELb1EEENS1_19SingleTileSchedulerILb0ELb0ELb0ELi128EEEEEEEEEvNT_6ParamsE$_ZZN4cuteplIJNS_1CILi0EEES2_EJiS2_EEEDaRKNS_15ArithmeticTupleIJDpT_EEERKNS3_IJDpT0_EEEENKUlDpRKT_E_clIJiS2_EEEDaSH_) ;  /* 0xfffb5b3000007944 */ /* 0x022fea0003c3ffff */
        /* <DEDUP_REMOVED lines=9> */
[----:B--23-5:R-:W-:Y:S05]  /*59dc0*/  CALL.REL.NOINC `($_ZN7cutlass13device_kernelIN5flash19enable_sm80_to_sm89INS1_16FlashAttnBwdSm80INS1_25CollectiveMainloopBwdSm80ILi2ELi2EN4cute5tupleIJNS5_1CILi128EEES8_NS7_ILi64EEEEEENS_10bfloat16_tEfNS_4arch4Sm80ELb0ELb0ELb1ELb0ELb1ELb0ELb0ELb0ELi2ELi4ELi4ELi4ELb0EEENS1_24CollectiveEpilogueBwdGQAISA_fSD_Li256ELb0ELb1EEENS1_19SingleTileSchedulerILb0ELb0ELb0ELi128EEEEEEEEEvNT_6ParamsE$_ZN4cute3eso3ESOILb1ELb0EJNS_10UnderscoreEiiEEC2ERKS2_RKiS7_) ;  /* 0xfffad0f000007944 */ /* 0x02cfea0003c3ffff */
[----:B------:R-:W2:Y:S01]  /*59dd0*/  LDL R5, [R1+0x1688] ;  /* 0x0016880001057983 */ /* 0x000ea20000100800 */
[----:B------:R-:W-:Y:S02]  /*59de0*/  MOV R4, 0x59e50 ;  /* 0x00059e5000047802 */ /* 0x000fe40000000f00 */
[----:B-12---:R-:W-:Y:S01]  /*59df0*/  SHF.R.S32.HI R2, RZ, 0x1f, R5 ;  /* 0x0000001fff027819 */ /* 0x006fe20000011405 */
[-C--:B------:R-:W-:Y:S02]  /*59e00*/  IMAD R3, R93, R5.reuse, RZ ;  /* 0x000000055d037224 */ /* 0x080fe400078e02ff */
[----:B------:R-:W-:-:S04]  /*59e10*/  IMAD.WIDE.U32 R6, R92, R5, RZ ;  /* 0x000000055c067225 */ /* 0x000fc800078e00ff */
[----:B------:R-:W-:-:S05]  /*59e20*/  IMAD R3, R92, R2, R3 ;  /* 0x000000025c037224 */ /* 0x000fca00078e0203 */
[----:B------:R-:W-:Y:S02]  /*59e30*/  IADD3 R3, R7, R3, RZ ;  /* 0x0000000307037210 */ /* 0x000fe40007ffe0ff */
[----:B------:R-:W-:Y:S05]  /*59e40*/  CALL.REL.NOINC `($_ZN7cutlass13device_kernelIN5flash19enable_sm80_to_sm89INS1_16FlashAttnBwdSm80INS1_25CollectiveMainloopBwdSm80ILi2ELi2EN4cute5tupleIJNS5_1CILi128EEES8_NS7_ILi64EEEEEENS_10bfloat16_tEfNS_4arch4Sm80ELb0ELb0ELb1ELb0ELb1ELb0ELb0ELb0ELi2ELi4ELi4ELi4ELb0EEENS1_24CollectiveEpilogueBwdGQAISA_fSD_Li256ELb0ELb1EEENS1_19SingleTileSchedulerILb0ELb0ELb0ELi128EEEEEEEEEvNT_6ParamsE$_ZN4cute3eso3ESOILb1ELb0EJNS_6LayoutINS_5tupleIJNS3_IJNS_1CILi8EEENS4_ILi1EEEEEEEEENS3_IJNS3_IJS6_NS4_ILi0EEEEEEEEEEElEEC2ERKSC_RKl) ;  /* 0xfffaf8d000007944 */ /* 0x000fea0003c3ffff */
[----:B-1----:R-:W2:Y:S01]  /*59e50*/  LDL.64 R2, [R1+0x1688] ;  /* 0x0016880001027983 */ /* 0x002ea20000100a00 */
[----:B------:R-:W-:Y:S02]  /*59e60*/  MOV R8, 0x59ea0 ;  /* 0x00059ea000087802 */ /* 0x000fe40000000f00 */
[----:B--2---:R-:W-:-:S04]  /*59e70*/  LEA R4, P1, R2, R90, 0x1 ;  /* 0x0000005a02047211 */ /* 0x004fc800078208ff */
[----:B------:R-:W-:-:S04]  /*59e80*/  LEA.HI.X R9, R2, R91, R3, 0x1, P1 ;  /* 0x0000005b02097211 */ /* 0x000fc800008f0c03 */
[----:B------:R-:W-:Y:S05]  /*59e90*/  CALL.REL.NOINC `($_ZN7cutlass13device_kernelIN5flash19enable_sm80_to_sm89INS1_16FlashAttnBwdSm80INS1_25CollectiveMainloopBwdSm80ILi2ELi2EN4cute5tupleIJNS5_1CILi128EEES8_NS7_ILi64EEEEEENS_10bfloat16_tEfNS_4arch4Sm80ELb0ELb0ELb1ELb0ELb1ELb0ELb0ELb0ELi2ELi4ELi4ELi4ELb0EEENS1_24CollectiveEpilogueBwdGQAISA_fSD_Li256ELb0ELb1EEENS1_19SingleTileSchedulerILb0ELb0ELb0ELi128EEEEEEEEEvNT_6ParamsE$_ZN4cute8gmem_ptrIPKN7cutlass10bfloat16_tEECI1NS_12iter_adaptorIS4_S5_EEES4_) ;  /* 0xfffb0aa000007944 */ /* 0x000fea0003c3ffff */
[----:B------:R2:W5:Y:S01]  /*59ea0*/  LDL.64 R2, [R1+0x1688] ;  /* 0x0016880001027983 */ /* 0x0005620000100a00 */
[----:B------:R-:W-:-:S03]  /*59eb0*/  MOV R6, 0x59ed0 ;  /* 0x00059ed000067802 */ /* 0x000fc60000000f00 */
[----:B-12--5:R-:W-:Y:S05]  /*59ec0*/  CALL.REL.NOINC `($_ZN7cutlass13device_kernelIN5flash19enable_sm80_to_sm89INS1_16FlashAttnBwdSm80INS1_25CollectiveMainloopBwdSm80ILi2ELi2EN4cute5tupleIJNS5_1CILi128EEES8_NS7_ILi64EEEEEENS_10bfloat16_tEfNS_4arch4Sm80ELb0ELb0ELb1ELb0ELb1ELb0ELb0ELb0ELi2ELi4ELi4ELi4ELb0EEENS1_24CollectiveEpilogueBwdGQAISA_fSD_Li256ELb0ELb1EEENS1_19SingleTileSchedulerILb0ELb0ELb0ELi128EEEEEEEEEvNT_6ParamsE$_ZN4cute3eso3ESOILb1ELb0EJNS_6LayoutINS_5tupleIJNS3_IJNS_1CILi8EEENS4_ILi1EEEEEEEEENS3_IJNS3_IJS6_NS4_ILi0EEEEEEEEEEENS_10ViewEngineINS_8gmem_ptrIPKN7cutlass10bfloat16_tEEEEEEEC2ERKSC_RKSK_) ;  /* 0xfffaf74000007944 */ /* 0x026fea0003c3ffff */
[----:B-1----:R1:W5:Y:S01]  /*59ed0*/  LDL.64 R4, [R1+0x1688] ;  /* 0x0016880001047983 */ /* 0x0023620000100a00 */
[----:B------:R-:W-:Y:S01]  /*59ee0*/  IMAD.MOV.U32 R80, RZ, RZ, RZ ;  /* 0x000000ffff507224 */ /* 0x000fe200078e00ff */
[----:B------:R-:W-:Y:S02]  /*59ef0*/  MOV R79, R17 ;  /* 0x00000011004f7202 */ /* 0x000fe40000000f00 */
[----:B------:R-:W-:Y:S02]  /*59f00*/  MOV R78, 0x59f20 ;  /* 0x00059f20004e7802 */ /* 0x000fe40000000f00 */
[----:B-1---5:R-:W-:Y:S05]  /*59f10*/  CALL.REL.NOINC `($_ZN7cutlass13device_kernelIN5flash19enable_sm80_to_sm89INS1_16FlashAttnBwdSm80INS1_25CollectiveMainloopBwdSm80ILi2ELi2EN4cute5tupleIJNS5_1CILi128EEES8_NS7_ILi64EEEEEENS_10bfloat16_tEfNS_4arch4Sm80ELb0ELb0ELb1ELb0ELb1ELb0ELb0ELb0ELi2ELi4ELi4ELi4ELb0EEENS1_24CollectiveEpilogueBwdGQAISA_fSD_Li256ELb0ELb1EEENS1_19SingleTileSchedulerILb0ELb0ELb0ELi128EEEEEEEEEvNT_6ParamsE$_ZN4cute3eso3ESOILb1ELb0EJNS_10UnderscoreEiiEEC2ERKS2_RKiS7_) ;  /* 0xfffacfa000007944 */ /* 0x022fea0003c3ffff */
[----:B-1----:R-:W2:Y:S01]  /*59f20*/  LDL R3, [R1+0x1688] ;  /* 0x0016880001037983 */ /* 0x002ea20000100800 */
[----:B------:R-:W-:Y:S01]  /*59f30*/  IMAD.MOV.U32 R2, RZ, RZ, R81 ;  /* 0x000000ffff027224 */ /* 0x000fe200078e0051 */
[----:B------:R-:W-:Y:S02]  /*59f40*/  MOV R6, 0x59f70 ;  /* 0x00059f7000067802 */ /* 0x000fe40000000f00 */
[----:B--2---:R-:W-:Y:S02]  /*59f50*/  SHF.L.U32 R3, R3, 0xb, RZ ;  /* 0x0000000b03037819 */ /* 0x004fe400000006ff */
        /* <DEDUP_REMOVED lines=10> */
[----:B-1----:R1:W5:Y:S01]  /*5a000*/  LDL.64 R6, [R1+0x1688] ;  /* 0x0016880001067983 */ /* 0x0023620000100a00 */
[----:B------:R-:W-:Y:S02]  /*5a010*/  MOV R9, R5 ;  /* 0x0000000500097202 */ /* 0x000fe40000000f00 */
[----:B------:R-:W-:Y:S02]  /*5a020*/  MOV R8, 0x5a040 ;  /* 0x0005a04000087802 */ /* 0x000fe40000000f00 */
[----:B-1---5:R-:W-:Y:S05]  /*5a030*/  CALL.REL.NOINC `($_ZN7cutlass13device_kernelIN5flash19enable_sm80_to_sm89INS1_16FlashAttnBwdSm80INS1_25CollectiveMainloopBwdSm80ILi2ELi2EN4cute5tupleIJNS5_1CILi128EEES8_NS7_ILi64EEEEEENS_10bfloat16_tEfNS_4arch4Sm80ELb0ELb0ELb1ELb0ELb1ELb0ELb0ELb0ELi2ELi4ELi4ELi4ELb0EEENS1_24CollectiveEpilogueBwdGQAISA_fSD_Li256ELb0ELb1EEENS1_19SingleTileSchedulerILb0ELb0ELb0ELi128EEEEEEEEEvNT_6ParamsE$_ZN4cute8gmem_ptrIPKN7cutlass10bfloat16_tEECI1NS_12iter_adaptorIS4_S5_EEES4_) ;  /* 0xfffb090000007944 */ /* 0x022fea0003c3ffff */
[----:B------:R2:W5:Y:S01]  /*5a040*/  LDL.64 R2, [R1+0x1688] ;  /* 0x0016880001027983 */ /* 0x0005620000100a00 */
[----:B------:R-:W-:-:S03]  /*5a050*/  MOV R8, 0x5a070 ;  /* 0x0005a07000087802 */ /* 0x000fc60000000f00 */
[----:B-12--5:R-:W-:Y:S05]  /*5a060*/  CALL.REL.NOINC `($_ZN7cutlass13device_kernelIN5flash19enable_sm80_to_sm89INS1_16FlashAttnBwdSm80INS1_25CollectiveMainloopBwdSm80ILi2ELi2EN4cute5tupleIJNS5_1CILi128EEES8_NS7_ILi64EEEEEENS_10bfloat16_tEfNS_4arch4Sm80ELb0ELb0ELb1ELb0ELb1ELb0ELb0ELb0ELi2ELi4ELi4ELi4ELb0EEENS1_24CollectiveEpilogueBwdGQAISA_fSD_Li256ELb0ELb1EEENS1_19SingleTileSchedulerILb0ELb0ELb0ELi128EEEEEEEEEvNT_6ParamsE$_ZN4cute8gmem_ptrIPKN7cutlass9uint128_tEECI1NS_12iter_adaptorIS4_S5_EEES4_) ;  /* 0xfffb091000007944 */ /* 0x026fea0003c3ffff */
[----:B-1----:R1:W5:Y:S01]  /*5a070*/  LDL.64 R2, [R1+0x1688] ;  /* 0x0016880001027983 */ /* 0x0023620000100a00 */
[----:B------:R-:W-:-:S03]  /*5a080*/  MOV R8, 0x5a0a0 ;  /* 0x0005a0a000087802 */ /* 0x000fc60000000f00 */
[----:B-1---5:R-:W-:Y:S05]  /*5a090*/  CALL.REL.NOINC `($_ZN7cutlass13device_kernelIN5flash19enable_sm80_to_sm89INS1_16FlashAttnBwdSm80INS1_25CollectiveMainloopBwdSm80ILi2ELi2EN4cute5tupleIJNS5_1CILi128EEES8_NS7_ILi64EEEEEENS_10bfloat16_tEfNS_4arch4Sm80ELb0ELb0ELb1ELb0ELb1ELb0ELb0ELb0ELi2ELi4ELi4ELi4ELb0EEENS1_24CollectiveEpilogueBwdGQAISA_fSD_Li256ELb0ELb1EEENS1_19SingleTileSchedulerILb0ELb0ELb0ELi128EEEEEEEEEvNT_6ParamsE$_ZN4cute3eso3ESOILb1ELb0EJNS_6LayoutINS_5tupleIJNS3_IJNS_1CILi1EEES5_EEEEEENS3_IJNS3_IJS5_NS4_ILi0EEEEEEEEEEENS_10ViewEngineINS_8gmem_ptrIPKN7cutlass9uint128_tEEEEEEEC2ERKSB_RKSJ_) ;  /* 0xfffaec9000007944 */ /* 0x022fea0003c3ffff */
[----:B------:R2:W5:Y:S01]  /*5a0a0*/  LDL.64 R78, [R1+0x1688] ;  /* 0x00168800014e7983 */ /* 0x0005620000100a00 */
[----:B-1----:R-:W-:Y:S01]  /*5a0b0*/  IMAD.MOV.U32 R2, RZ, RZ, R6 ;  /* 0x000000ffff027224 */ /* 0x002fe200078e0006 */
[----:B------:R-:W-:Y:S01]  /*5a0c0*/  MOV R3, R7 ;  /* 0x0000000700037202 */ /* 0x000fe20000000f00 */
[----:B------:R-:W-:Y:S01]  /*5a0d0*/  IMAD.MOV.U32 R9, RZ, RZ, R81 ;  /* 0x000000ffff097224 */ /* 0x000fe200078e0051 */
[----:B------:R-:W-:-:S02]  /*5a0e0*/  MOV R8, 0x5a100 ;  /* 0x0005a10000087802 */ /* 0x000fc40000000f00 */
[----:B--2--5:R-:W-:Y:S05]  /*5a0f0*/  CALL.REL.NOINC `($_ZN7cutlass13device_kernelIN5flash19enable_sm80_to_sm89INS1_16FlashAttnBwdSm80INS1_25CollectiveMainloopBwdSm80ILi2ELi2EN4cute5tupleIJNS5_1CILi128EEES8_NS7_ILi64EEEEEENS_10bfloat16_tEfNS_4arch4Sm80ELb0ELb0ELb1ELb0ELb1ELb0ELb0ELb0ELi2ELi4ELi4ELi4ELb0EEENS1_24CollectiveEpilogueBwdGQAISA_fSD_Li256ELb0ELb1EEENS1_19SingleTileSchedulerILb0ELb0ELb0ELi128EEEEEEEEEvNT_6ParamsE$_ZN4cute8smem_ptrIPN7cutlass10bfloat16_tEECI1NS_12iter_adaptorIS3_S4_EEES3_) ;  /* 0xfffb094000007944 */ /* 0x024fea0003c3ffff */
[----:B-1----:R1:W5:Y:S01]  /*5a100*/  LDL.64 R2, [R1+0x1688] ;  /* 0x0016880001027983 */ /* 0x0023620000100a00 */
[----:B------:R-:W-:-:S02]  /*5a110*/  MOV R4, R81 ;  /* 0x0000005100047202 */ /* 0x000fc40000000f00 */
[----:B------:R-:W-:Y:S02]  /*5a120*/  MOV R6, 0x5a140 ;  /* 0x0005a14000067802 */ /* 0x000fe40000000f00 */
[----:B-1---5:R-:W-:Y:S05]  /*5a130*/  CALL.REL.NOINC `($_ZN7cutlass13device_kernelIN5flash19enable_sm80_to_sm89INS1_16FlashAttnBwdSm80INS1_25CollectiveMainloopBwdSm80ILi2ELi2EN4cute5tupleIJNS5_1CILi128EEES8_NS7_ILi64EEEEEENS_10bfloat16_tEfNS_4arch4Sm80ELb0ELb0ELb1ELb0ELb1ELb0ELb0ELb0ELi2ELi4ELi4ELi4ELb0EEENS1_24CollectiveEpilogueBwdGQAISA_fSD_Li256ELb0ELb1EEENS1_19SingleTileSchedulerILb0ELb0ELb0ELi128EEEEEEEEEvNT_6ParamsE$_ZN4cute8smem_ptrIPN7cutlass9uint128_tEECI1NS_12iter_adaptorIS3_S4_EEES3_) ;  /* 0xfffb094000007944 */ /* 0x022fea0003c3ffff */
[----:B-1----:R1:W5:Y:S01]  /*5a140*/  LDL.64 R2, [R1+0x1688] ;  /* 0x0016880001027983 */ /* 0x0023620000100a00 */
[----:B------:R-:W-:Y:S02]  /*5a150*/  MOV R4, R81 ;  /* 0x0000005100047202 */ /* 0x000fe40000000f00 */
[----:B------:R-:W-:Y:S02]  /*5a160*/  MOV R6, 0x5a180 ;  /* 0x0005a18000067802 */ /* 0x000fe40000000f00 */
[----:B-1---5:R-:W-:Y:S05]  /*5a170*/  CALL.REL.NOINC `($_ZN7cutlass13device_kernelIN5flash19enable_sm80_to_sm89INS1_16FlashAttnBwdSm80INS1_25CollectiveMainloopBwdSm80ILi2ELi2EN4cute5tupleIJNS5_1CILi128EEES8_NS7_ILi64EEEEEENS_10bfloat16_tEfNS_4arch4Sm80ELb0ELb0ELb1ELb0ELb1ELb0ELb0ELb0ELi2ELi4ELi4ELi4ELb0EEENS1_24CollectiveEpilogueBwdGQAISA_fSD_Li256ELb0ELb1EEENS1_19SingleTileSchedulerILb0ELb0ELb0ELi128EEEEEEEEEvNT_6ParamsE$_ZN4cute3eso3ESOILb1ELb0EJNS_6LayoutINS_5tupleIJNS3_IJNS_1CILi1EEES5_EEEEEENS3_IJNS3_IJS5_NS4_ILi0EEEEEEEEEEENS_10ViewEngineINS_8smem_ptrIPN7cutlass9uint128_tEEEEEEEC2ERKSB_RKSI_) ;  /* 0xfffaebf000007944 */ /* 0x022fea0003c3ffff */
[----:B-1----:R1:W5:Y:S01]  /*5a180*/  LDL R4, [R1+0x1688] ;  /* 0x0016880001047983 */ /* 0x0023620000100800 */
[----:B------:R-:W-:-:S03]  /*5a190*/  MOV R2, 0x5a1b0 ;  /* 0x0005a1b000027802 */ /* 0x000fc60000000f00 */
[----:B-1---5:R-:W-:Y:S05]  /*5a1a0*/  CALL.REL.NOINC `($_ZN7cutlass13device_kernelIN5flash19enable_sm80_to_sm89INS1_16FlashAttnBwdSm80INS1_25CollectiveMainloopBwdSm80ILi2ELi2EN4cute5tupleIJNS5_1CILi128EEES8_NS7_ILi64EEEEEENS_10bfloat16_tEfNS_4arch4Sm80ELb0ELb0ELb1ELb0ELb1ELb0ELb0ELb0ELi2ELi4ELi4ELi4ELb0EEENS1_24CollectiveEpilogueBwdGQAISA_fSD_Li256ELb0ELb1EEENS1_19SingleTileSchedulerILb0ELb0ELb0ELi128EEEEEEEEEvNT_6ParamsE$_ZN73_INTERNAL_24fd9406_37_flash_bwd_hdim64_bf16_softcap_sm80_cu_8e232a79_330724__cvta_generic_to_sharedEPKv) ;  /* 0xfffb099000007944 */ /* 0x022fea0003c3ffff */
        /* <DEDUP_REMOVED lines=10> */
[----:B-1----:R-:W-:Y:S05]  /*5a250*/  CALL.REL.NOINC `($_ZN7cutlass13device_kernelIN5flash19enable_sm80_to_sm89INS1_16FlashAttnBwdSm80INS1_25CollectiveMainloopBwdSm80ILi2ELi2EN4cute5tupleIJNS5_1CILi128EEES8_NS7_ILi64EEEEEENS_10bfloat16_tEfNS_4arch4Sm80ELb0ELb0ELb1ELb0ELb1ELb0ELb0ELb0ELi2ELi4ELi4ELi4ELb0EEENS1_24CollectiveEpilogueBwdGQAISA_fSD_Li256ELb0ELb1EEENS1_19SingleTileSchedulerILb0ELb0ELb0ELi128EEEEEEEEEvNT_6ParamsE$_ZN4cute3eso3ESOILb1ELb0EJNS_1CILi0EEEiS3_EEC2ERKS3_RKiS6_) ;  /* 0xfffad08000007944 */ /* 0x002fea0003c3ffff */
[----:B-1----:R-:W2:Y:S01]  /*5a260*/  LDL R3, [R1+0x1688] ;  /* 0x0016880001037983 */ /* 0x002ea20000100800 */
[----:B------:R-:W-:Y:S01]  /*5a270*/  IMAD.MOV.U32 R2, RZ, RZ, R81 ;  /* 0x000000ffff027224 */ /* 0x000fe200078e0051 */
[----:B------:R-:W-:-:S02]  /*5a280*/  MOV R10, 0x5a2b0 ;  /* 0x0005a2b0000a7802 */ /* 0x000fc40000000f00 */
[----:B--2---:R-:W-:Y:S02]  /*5a290*/  SHF.L.U32 R3, R3, 0x5, RZ ;  /* 0x0000000503037819 */ /* 0x004fe400000006ff */
[----:B------:R-:W-:Y:S05]  /*5a2a0*/  CALL.REL.NOINC `($_ZN7cutlass13device_kernelIN5flash19enable_sm80_to_sm89INS1_16FlashAttnBwdSm80INS1_25CollectiveMainloopBwdSm80ILi2ELi2EN4cute5tupleIJNS5_1CILi128EEES8_NS7_ILi64EEEEEENS_10bfloat16_tEfNS_4arch4Sm80ELb0ELb0ELb1ELb0ELb1ELb0ELb0ELb0ELi2ELi4ELi4ELi4ELb0EEENS1_24CollectiveEpilogueBwdGQAISA_fSD_Li256ELb0ELb1EEENS1_19SingleTileSchedulerILb0ELb0ELb0ELi128EEEEEEEEEvNT_6ParamsE$_ZN4cute5tupleIJiEEC2ERKi) ;  /* 0xfffb05b000007944 */ /* 0x000fea0003c3ffff */
[----:B------:R1:W5:Y:S01]  /*5a2b0*/  LDL R3, [R1+0x1688] ;  /* 0x0016880001037983 */ /* 0x0003620000100800 */
        /* <DEDUP_REMOVED lines=43> */
[----:B------:R-:W-:Y:S01]  /*5a570*/  IMAD.MOV.U32 R80, RZ, RZ, 0x1 ;  /* 0x00000001ff507424 */ /* 0x000fe200078e00ff */
        /* <DEDUP_REMOVED lines=209> */
[----:B------:R-:W-:Y:S01]  /*5b290*/  IMAD.MOV.U32 R79, RZ, RZ, R17 ;  /* 0x000000ffff4f7224 */ /* 0x000fe200078e0011 */
[----:B------:R-:W-:Y:S02]  /*5b2a0*/  MOV R80, 0x3 ;  /* 0x0000000300507802 */ /* 0x000fe40000000f00 */
        /* <DEDUP_REMOVED lines=54> */
[----:B-1---5:R-:W-:Y:S05]  /*5b610*/  CALL.REL.NOINC `($_ZN7cutlass13device_kernelIN5flash19enable_sm80_to_sm89INS1_16FlashAttnBwdSm80INS1_25CollectiveMainloopBwdSm80ILi2ELi2EN4cute5tupleIJNS5_1CILi128EEES8_NS7_ILi64EEEEEENS_10bfloat16_tEfNS_4arch4Sm80ELb0ELb0ELb1ELb0ELb1ELb0ELb0ELb0ELi2ELi4ELi4ELi4ELb0EEENS1_24CollectiveEpilogueBwdGQAISA_fSD_Li256ELb0ELb1EEENS1_19SingleTileSchedulerILb0ELb0ELb0ELi128EEEEEEEEEvNT_6ParamsE$_ZN4cute3eso3ESOILb1ELb0EJNS_10UnderscoreES2_iEEC2ERKS2_S5_RKi) ;  /* 0xfffab82000007944 */ /* 0x022fea0003c3ffff */
[----:B-1----:R-:W2:Y:S01]  /*5b620*/  LDL R3, [R1+0x1688] ;  /* 0x0016880001037983 */ /* 0x002ea20000100800 */
[----:B------:R-:W-:-:S02]  /*5b630*/  MOV R6, 0x5b660 ;  /* 0x0005b66000067802 */ /* 0x000fc40000000f00 */
[----:B--2---:R-:W-:Y:S02]  /*5b640*/  SHF.L.U32 R3, R3, 0x7, RZ ;  /* 0x0000000703037819 */ /* 0x004fe400000006ff */
[----:B------:R-:W-:Y:S05]  /*5b650*/  CALL.REL.NOINC `($_ZN7cutlass13device_kernelIN5flash19enable_sm80_to_sm89INS1_16FlashAttnBwdSm80INS1_25CollectiveMainloopBwdSm80ILi2ELi2EN4cute5tupleIJNS5_1CILi128EEES8_NS7_ILi64EEEEEENS_10bfloat16_tEfNS_4arch4Sm80ELb0ELb0ELb1ELb0ELb1ELb0ELb0ELb0ELi2ELi4ELi4ELi4ELb0EEENS1_24CollectiveEpilogueBwdGQAISA_fSD_Li256ELb0ELb1EEENS1_19SingleTileSchedulerILb0ELb0ELb0ELi128EEEEEEEEEvNT_6ParamsE$_ZN4cute3eso3ESOILb1ELb0EJNS_6LayoutINS_5tupleIJNS3_IJNS_1CILi4EEENS4_ILi1EEEEEES6_EEENS3_IJNS3_IJS6_NS4_ILi0EEEEEES9_EEEEEiEEC2ERKSC_RKi) ;  /* 0xfffadf7000007944 */ /* 0x000fea0003c3ffff */
[----:B------:R-:W-:Y:S01]  /*5b660*/  ULDC.64 UR8, c[0x0][0x118] ;  /* 0x0000460000087ab9 */ /* 0x000fe20000000a00 */
[----:B-1----:R-:W2:Y:S04]  /*5b670*/  LDL R2, [R1+0x1688] ;  /* 0x0016880001027983 */ /* 0x002ea80000100800 */
[----:B------:R-:W2:Y:S01]  /*5b680*/  LD.E.64 R4, [R10.64+0x8] ;  /* 0x000008080a047980 */ /* 0x000ea2000c101b00 */
[----:B------:R-:W-:Y:S01]  /*5b690*/  MOV R8, 0x5b6d0 ;  /* 0x0005b6d000087802 */ /* 0x000fe20000000f00 */
[----:B--2---:R-:W-:Y:S01]  /*5b6a0*/  IMAD.WIDE R4, R2, 0x4, R4 ;  /* 0x0000000402047825 */ /* 0x004fe200078e0204 */
[----:B------:R-:W-:-:S03]  /*5b6b0*/  MOV R2, R81 ;  /* 0x0000005100027202 */ /* 0x000fc60000000f00 */
[----:B------:R-:W-:Y:S05]  /*5b6c0*/  CALL.REL.NOINC `($_ZN7cutlass13device_kernelIN5flash19enable_sm80_to_sm89INS1_16FlashAttnBwdSm80INS1_25CollectiveMainloopBwdSm80ILi2ELi2EN4cute5tupleIJNS5_1CILi128EEES8_NS7_ILi64EEEEEENS_10bfloat16_tEfNS_4arch4Sm80ELb0ELb0ELb1ELb0ELb1ELb0ELb0ELb0ELi2ELi4ELi4ELi4ELb0EEENS1_24CollectiveEpilogueBwdGQAISA_fSD_Li256ELb0ELb1EEENS1_19SingleTileSchedulerILb0ELb0ELb0ELi128EEEEEEEEEvNT_6ParamsE$_ZN4cute8gmem_ptrIPKfECI1NS_12iter_adaptorIS2_S3_EEES2_) ;  /* 0xfffaf2f000007944 */ /* 0x000fea0003c3ffff */
[----:B-1----:R1:W5:Y:S01]  /*5b6d0*/  LDL.64 R2, [R1+0x1688] ;  /* 0x0016880001027983 */ /* 0x0023620000100a00 */
[----:B------:R-:W-:-:S03]  /*5b6e0*/  MOV R6, 0x5b700 ;  /* 0x0005b70000067802 */ /* 0x000fc60000000f00 */
[----:B-1---5:R-:W-:Y:S05]  /*5b6f0*/  CALL.REL.NOINC `($_ZN7cutlass13device_kernelIN5flash19enable_sm80_to_sm89INS1_16FlashAttnBwdSm80INS1_25CollectiveMainloopBwdSm80ILi2ELi2EN4cute5tupleIJNS5_1CILi128EEES8_NS7_ILi64EEEEEENS_10bfloat16_tEfNS_4arch4Sm80ELb0ELb0ELb1ELb0ELb1ELb0ELb0ELb0ELi2ELi4ELi4ELi4ELb0EEENS1_24CollectiveEpilogueBwdGQAISA_fSD_Li256ELb0ELb1EEENS1_19SingleTileSchedulerILb0ELb0ELb0ELi128EEEEEEEEEvNT_6ParamsE$_ZN4cute3eso3ESOILb1ELb0EJNS_6LayoutINS_5tupleIJNS3_IJNS_1CILi4EEENS4_ILi1EEEEEES6_EEENS3_IJNS3_IJS6_NS4_ILi0EEEEEES9_EEEEENS_10ViewEngineINS_8gmem_ptrIPKfEEEEEEC2ERKSC_RKSI_) ;  /* 0xfffade5000007944 */ /* 0x022fea0003c3ffff */
[----:B------:R-:W-:Y:S01]  /*5b700*/  ULDC.64 UR8, c[0x0][0x118] ;  /* 0x0000460000087ab9 */ /* 0x000fe20000000a00 */
[----:B-1----:R1:W5:Y:S04]  /*5b710*/  LDL.64 R4, [R1+0x1688] ;  /* 0x0016880001047983 */ /* 0x0023680000100a00 */
[----:B------:R1:W5:Y:S01]  /*5b720*/  LD.E.64 R10, [R84.64+0x40] ;  /* 0x00004008540a7980 */ /* 0x000362000c101b00 */
[----:B------:R-:W-:-:S02]  /*5b730*/  MOV R3, R15 ;  /* 0x0000000f00037202 */ /* 0x000fc40000000f00 */
[----:B------:R-:W-:Y:S02]  /*5b740*/  MOV R8, 0x5b760 ;  /* 0x0005b76000087802 */ /* 0x000fe40000000f00 */
[----:B-1---5:R-:W-:Y:S05]  /*5b750*/  CALL.REL.NOINC `($_ZN7cutlass13device_kernelIN5flash19enable_sm80_to_sm89INS1_16FlashAttnBwdSm80INS1_25CollectiveMainloopBwdSm80ILi2ELi2EN4cute5tupleIJNS5_1CILi128EEES8_NS7_ILi64EEEEEENS_10bfloat16_tEfNS_4arch4Sm80ELb0ELb0ELb1ELb0ELb1ELb0ELb0ELb0ELi2ELi4ELi4ELi4ELb0EEENS1_24CollectiveEpilogueBwdGQAISA_fSD_Li256ELb0ELb1EEENS1_19SingleTileSchedulerILb0ELb0ELb0ELi128EEEEEEEEEvNT_6ParamsE$_ZN4cute3eso3ESOILb1ELb0EJNS_10UnderscoreES2_iEEC2ERKS2_S5_RKi) ;  /* 0xfffab6e000007944 */ /* 0x022fea0003c3ffff */
[----:B-1----:R-:W2:Y:S01]  /*5b760*/  LDL R3, [R1+0x1688] ;  /* 0x0016880001037983 */ /* 0x002ea20000100800 */
[----:B------:R-:W-:Y:S02]  /*5b770*/  MOV R6, 0x5b7a0 ;  /* 0x0005b7a000067802 */ /* 0x000fe40000000f00 */
[----:B--2---:R-:W-:Y:S02]  /*5b780*/  SHF.L.U32 R3, R3, 0x7, RZ ;  /* 0x0000000703037819 */ /* 0x004fe400000006ff */
[----:B------:R-:W-:Y:S05]  /*5b790*/  CALL.REL.NOINC `($_ZN7cutlass13device_kernelIN5flash19enable_sm80_to_sm89INS1_16FlashAttnBwdSm80INS1_25CollectiveMainloopBwdSm80ILi2ELi2EN4cute5tupleIJNS5_1CILi128EEES8_NS7_ILi64EEEEEENS_10bfloat16_tEfNS_4arch4Sm80ELb0ELb0ELb1ELb0ELb1ELb0ELb0ELb0ELi2ELi4ELi4ELi4ELb0EEENS1_24CollectiveEpilogueBwdGQAISA_fSD_Li256ELb0ELb1EEENS1_19SingleTileSchedulerILb0ELb0ELb0ELi128EEEEEEEEEvNT_6ParamsE$_ZN4cute3eso3ESOILb1ELb0EJNS_6LayoutINS_5tupleIJNS3_IJNS_1CILi4EEENS4_ILi1EEEEEES6_EEENS3_IJNS3_IJS6_NS4_ILi0EEEEEES9_EEEEEiEEC2ERKSC_RKi) ;  /* 0xfffade3000007944 */ /* 0x000fea0003c3ffff */
[----:B------:R-:W-:Y:S01]  /*5b7a0*/  ULDC.64 UR8, c[0x0][0x118] ;  /* 0x0000460000087ab9 */ /* 0x000fe20000000a00 */
[----:B-1----:R-:W2:Y:S04]  /*5b7b0*/  LDL R2, [R1+0x1688] ;  /* 0x0016880001027983 */ /* 0x002ea80000100800 */
[----:B------:R-:W2:Y:S01]  /*5b7c0*/  LD.E.64 R10, [R10.64] ;  /* 0x000000080a0a7980 */ /* 0x000ea2000c101b00 */
[----:B------:R-:W-:Y:S02]  /*5b7d0*/  MOV R6, R81 ;  /* 0x0000005100067202 */ /* 0x000fe40000000f00 */
[----:B------:R-:W-:Y:S01]  /*5b7e0*/  MOV R8, 0x5b810 ;  /* 0x0005b81000087802 */ /* 0x000fe20000000f00 */
[----:B--2---:R-:W-:-:S04]  /*5b7f0*/  IMAD.WIDE R2, R2, 0x4, R10 ;  /* 0x0000000402027825 */ /* 0x004fc800078e020a */
[----:B------:R-:W-:Y:S05]  /*5b800*/  CALL.REL.NOINC `($_ZN7cutlass13device_kernelIN5flash19enable_sm80_to_sm89INS1_16FlashAttnBwdSm80INS1_25CollectiveMainloopBwdSm80ILi2ELi2EN4cute5tupleIJNS5_1CILi128EEES8_NS7_ILi64EEEEEENS_10bfloat16_tEfNS_4arch4Sm80ELb0ELb0ELb1ELb0ELb1ELb0ELb0ELb0ELi2ELi4ELi4ELi4ELb0EEENS1_24CollectiveEpilogueBwdGQAISA_fSD_Li256ELb0ELb1EEENS1_19SingleTileSchedulerILb0ELb0ELb0ELi128EEEEEEEEEvNT_6ParamsE$_ZN4cute8smem_ptrIPfECI1NS_12iter_adaptorIS1_S2_EEES1_) ;  /* 0xfffaf2b000007944 */ /* 0x000fea0003c3ffff */
[----:B-1----:R1:W5:Y:S01]  /*5b810*/  LDL.64 R2, [R1+0x1688] ;  /* 0x0016880001027983 */ /* 0x0023620000100a00 */
[----:B------:R-:W-:-:S03]  /*5b820*/  MOV R8, 0x5b840 ;  /* 0x0005b84000087802 */ /* 0x000fc60000000f00 */
[----:B-1---5:R-:W-:Y:S05]  /*5b830*/  CALL.REL.NOINC `($_ZN7cutlass13device_kernelIN5flash19enable_sm80_to_sm89INS1_16FlashAttnBwdSm80INS1_25CollectiveMainloopBwdSm80ILi2ELi2EN4cute5tupleIJNS5_1CILi128EEES8_NS7_ILi64EEEEEENS_10bfloat16_tEfNS_4arch4Sm80ELb0ELb0ELb1ELb0ELb1ELb0ELb0ELb0ELi2ELi4ELi4ELi4ELb0EEENS1_24CollectiveEpilogueBwdGQAISA_fSD_Li256ELb0ELb1EEENS1_19SingleTileSchedulerILb0ELb0ELb0ELi128EEEEEEEEEvNT_6ParamsE$_ZN4cute3eso3ESOILb1ELb0EJNS_6LayoutINS_5tupleIJNS3_IJNS_1CILi4EEENS4_ILi1EEEEEES6_EEENS3_IJNS3_IJS6_NS4_ILi0EEEEEES9_EEEEENS_10ViewEngineINS_8smem_ptrIPfEEEEEEC2ERKSC_RKSH_) ;  /* 0xfffadd5000007944 */ /* 0x022fea0003c3ffff */
[----:B------:R-:W-:Y:S01]  /*5b840*/  ULDC.64 UR8, c[0x0][0x118] ;  /* 0x0000460000087ab9 */ /* 0x000fe20000000a00 */
[----:B-1----:R1:W5:Y:S04]  /*5b850*/  LDL.64 R6, [R1+0x1688] ;  /* 0x0016880001067983 */ /* 0x0023680000100a00 */
[----:B------:R1:W5:Y:S01]  /*5b860*/  LD.E.64 R10, [R84.64+0x48] ;  /* 0x00004808540a7980 */ /* 0x000362000c101b00 */
[----:B------:R-:W-:-:S02]  /*5b870*/  MOV R3, RZ ;  /* 0x000000ff00037202 */ /* 0x000fc40000000f00 */
[----:B------:R-:W-:Y:S02]  /*5b880*/  MOV R8, 0x5b8a0 ;  /* 0x0005b8a000087802 */ /* 0x000fe40000000f00 */
[----:B-1---5:R-:W-:Y:S05]  /*5b890*/  CALL.REL.NOINC `($_ZN7cutlass13device_kernelIN5flash19enable_sm80_to_sm89INS1_16FlashAttnBwdSm80INS1_25CollectiveMainloopBwdSm80ILi2ELi2EN4cute5tupleIJNS5_1CILi128EEES8_NS7_ILi64EEEEEENS_10bfloat16_tEfNS_4arch4Sm80ELb0ELb0ELb1ELb0ELb1ELb0ELb0ELb0ELi2ELi4ELi4ELi4ELb0EEENS1_24CollectiveEpilogueBwdGQAISA_fSD_Li256ELb0ELb1EEENS1_19SingleTileSchedulerILb0ELb0ELb0ELi128EEEEEEEEEvNT_6ParamsE$_ZN4cute3eso3ESOILb1ELb0EJNS_1CILi0EEEiEEC2ERKS3_RKi) ;  /* 0xfffaba0000007944 */ /* 0x022fea0003c3ffff */
[----:B------:R-:W-:Y:S02]  /*5b8a0*/  ULDC.64 UR8, c[0x0][0x118] ;  /* 0x0000460000087ab9 */ /* 0x000fe40000000a00 */
[----:B-1----:R1:W5:Y:S01]  /*5b8b0*/  LD.E R3, [R10.64] ;  /* 0x000000080a037980 */ /* 0x002362000c101900 */
[----:B------:R-:W-:-:S03]  /*5b8c0*/  MOV R16, 0x5b8e0 ;  /* 0x0005b8e000107802 */ /* 0x000fc60000000f00 */
[----:B-1---5:R-:W-:Y:S05]  /*5b8d0*/  CALL.REL.NOINC `($_ZN7cutlass13device_kernelIN5flash19enable_sm80_to_sm89INS1_16FlashAttnBwdSm80INS1_25CollectiveMainloopBwdSm80ILi2ELi2EN4cute5tupleIJNS5_1CILi128EEES8_NS7_ILi64EEEEEENS_10bfloat16_tEfNS_4arch4Sm80ELb0ELb0ELb1ELb0ELb1ELb0ELb0ELb0ELi2ELi4ELi4ELi4ELb0EEENS1_24CollectiveEpilogueBwdGQAISA_fSD_Li256ELb0ELb1EEENS1_19SingleTileSchedulerILb0ELb0ELb0ELi128EEEEEEEEEvNT_6ParamsE$_ZZN4cuteplIJiEJNS_1CILi0EEEEEEDaRKNS_15ArithmeticTupleIJDpT_EEERKNS3_IJDpT0_EEEENKUlDpRKT_E_clIJiEEEDaSH_) ;  /* 0xfffb417000007944 */ /* 0x022fea0003c3ffff */
[----:B-----5:R-:W-:Y:S02]  /*5b8e0*/  ISETP.GT.AND P0, PT, R2, 0x7f, PT ;  /* 0x0000007f0200780c */ /* 0x020fe40003f04270 */
[----:B------:R-:W-:-:S11]  /*5b8f0*/  MOV R15, 0x0 ;  /* 0x00000000000f7802 */ /* 0x000fd60000000f00 */
[----:B------:R-:W-:Y:S05]  /*5b900*/  @P0 RET.REL.NODEC R14 `(_ZN7cutlass13device_kernelIN5flash19enable_sm80_to_sm89INS1_16FlashAttnBwdSm80INS1_25CollectiveMainloopBwdSm80ILi2ELi2EN4cute5tupleIJNS5_1CILi128EEES8_NS7_ILi64EEEEEENS_10bfloat16_tEfNS_4arch4Sm80ELb0ELb0ELb1ELb0ELb1ELb0ELb0ELb0ELi2ELi4ELi4ELi4ELb0EEENS1_24CollectiveEpilogueBwdGQAISA_fSD_Li256ELb0ELb1EEENS1_19SingleTileSchedulerILb0ELb0ELb0ELi128EEEEEEEEEvNT_6ParamsE) ;  /* 0xfffa46f00e000950 */ /* 0x000fea0003c3ffff */
[----:B------:R-:W-:Y:S02]  /*5b910*/  ULDC.64 UR8, c[0x0][0x118] ;  /* 0x0000460000087ab9 */ /* 0x000fe40000000a00 */
[----:B------:R-:W5:Y:S01]  /*5b920*/  LD.E.64 R84, [R84.64+0x50] ;  /* 0x0000500854547980 */ /* 0x000f62000c101b00 */
[----:B------:R-:W-:Y:S01]  /*5b930*/  IMAD.MOV.U32 R2, RZ, RZ, R13 ;  /* 0x000000ffff027224 */ /* 0x000fe200078e000d */
[----:B------:R-:W-:Y:S02]  /*5b940*/  MOV R3, RZ ;  /* 0x000000ff00037202 */ /* 0x000fe40000000f00 */
[----:B------:R-:W-:Y:S02]  /*5b950*/  MOV R10, 0x5b970 ;  /* 0x0005b970000a7802 */ /* 0x000fe40000000f00 */
[----:B-1---5:R-:W-:Y:S05]  /*5b960*/  CALL.REL.NOINC `($_ZN7cutlass13device_kernelIN5flash19enable_sm80_to_sm89INS1_16FlashAttnBwdSm80INS1_25CollectiveMainloopBwdSm80ILi2ELi2EN4cute5tupleIJNS5_1CILi128EEES8_NS7_ILi64EEEEEENS_10bfloat16_tEfNS_4arch4Sm80ELb0ELb0ELb1ELb0ELb1ELb0ELb0ELb0ELi2ELi4ELi4ELi4ELb0EEENS1_24CollectiveEpilogueBwdGQAISA_fSD_Li256ELb0ELb1EEENS1_19SingleTileSchedulerILb0ELb0ELb0ELi128EEEEEEEEEvNT_6ParamsE$_ZN4cute3eso3ESOILb1ELb0EJNS_10UnderscoreEiEEC2ERKS2_RKi) ;  /* 0xfffab51000007944 */ /* 0x022fea0003c3ffff */
[----:B-1----:R-:W-:Y:S02]  /*5b970*/  MOV R2, R13 ;  /* 0x0000000d00027202 */ /* 0x002fe40000000f00 */
[----:B------:R-:W-:Y:S02]  /*5b980*/  MOV R8, 0x5b9a0 ;  /* 0x0005b9a000087802 */ /* 0x000fe40000000f00 */
[----:B------:R-:W-:Y:S05]  /*5b990*/  CALL.REL.NOINC `($_ZN7cutlass13device_kernelIN5flash19enable_sm80_to_sm89INS1_16FlashAttnBwdSm80INS1_25CollectiveMainloopBwdSm80ILi2ELi2EN4cute5tupleIJNS5_1CILi128EEES8_NS7_ILi64EEEEEENS_10bfloat16_tEfNS_4arch4Sm80ELb0ELb0ELb1ELb0ELb1ELb0ELb0ELb0ELi2ELi4ELi4ELi4ELb0EEENS1_24CollectiveEpilogueBwdGQAISA_fSD_Li256ELb0ELb1EEENS1_19SingleTileSchedulerILb0ELb0ELb0ELi128EEEEEEEEEvNT_6ParamsE$_ZN4cute8gmem_ptrIPKfECI1NS_12iter_adaptorIS2_S3_EEES2_) ;  /* 0xfffaf02000007944 */ /* 0x000fea0003c3ffff */
[----:B-1----:R1:W5:Y:S01]  /*5b9a0*/  LDL.64 R2, [R1+0x1680] ;  /* 0x0016800001027983 */ /* 0x0023620000100a00 */
[----:B------:R-:W-:-:S03]  /*5b9b0*/  MOV R8, 0x5b9d0 ;  /* 0x0005b9d000087802 */ /* 0x000fc60000000f00 */
[----:B-1---5:R-:W-:Y:S05]  /*5b9c0*/  CALL.REL.NOINC `($_ZN7cutlass13device_kernelIN5flash19enable_sm80_to_sm89INS1_16FlashAttnBwdSm80INS1_25CollectiveMainloopBwdSm80ILi2ELi2EN4cute5tupleIJNS5_1CILi128EEES8_NS7_ILi64EEEEEENS_10bfloat16_tEfNS_4arch4Sm80ELb0ELb0ELb1ELb0ELb1ELb0ELb0ELb0ELi2ELi4ELi4ELi4ELb0EEENS1_24CollectiveEpilogueBwdGQAISA_fSD_Li256ELb0ELb1EEENS1_19SingleTileSchedulerILb0ELb0ELb0ELi128EEEEEEEEEvNT_6ParamsE$_ZN4cute3eso3ESOILb1ELb0EJNS_6LayoutINS_5tupleIJNS3_IJNS_1CILi4EEENS4_ILi1EEEEEEEEENS3_IJNS3_IJS6_NS4_ILi0EEEEEEEEEEENS_10ViewEngineINS_8gmem_ptrIPKfEEEEEEC2ERKSC_RKSI_) ;  /* 0xfffadac000007944 */ /* 0x022fea0003c3ffff */
[----:B-1----:R1:W5:Y:S01]  /*5b9d0*/  LDL.64 R4, [R1+0x1680] ;  /* 0x0016800001047983 */ /* 0x0023620000100a00 */
[----:B------:R-:W-:Y:S01]  /*5b9e0*/  IMAD.MOV.U32 R2, RZ, RZ, R13 ;  /* 0x000000ffff027224 */ /* 0x000fe200078e000d */
[----:B------:R-:W-:-:S02]  /*5b9f0*/  MOV R3, RZ ;  /* 0x000000ff00037202 */ /* 0x000fc40000000f00 */
[----:B------:R-:W-:Y:S02]  /*5ba00*/  MOV R10, 0x5ba20 ;  /* 0x0005ba20000a7802 */ /* 0x000fe40000000f00 */
[----:B-1---5:R-:W-:Y:S05]  /*5ba10*/  CALL.REL.NOINC `($_ZN7cutlass13device_kernelIN5flash19enable_sm80_to_sm89INS1_16FlashAttnBwdSm80INS1_25CollectiveMainloopBwdSm80ILi2ELi2EN4cute5tupleIJNS5_1CILi128EEES8_NS7_ILi64EEEEEENS_10bfloat16_tEfNS_4arch4Sm80ELb0ELb0ELb1ELb0ELb1ELb0ELb0ELb0ELi2ELi4ELi4ELi4ELb0EEENS1_24CollectiveEpilogueBwdGQAISA_fSD_Li256ELb0ELb1EEENS1_19SingleTileSchedulerILb0ELb0ELb0ELi128EEEEEEEEEvNT_6ParamsE$_ZN4cute3eso3ESOILb1ELb0EJNS_10UnderscoreEiEEC2ERKS2_RKi) ;  /* 0xfffab46000007944 */ /* 0x022fea0003c3ffff */
[----:B-1----:R-:W-:Y:S01]  /*5ba20*/  IMAD.MOV.U32 R2, RZ, RZ, R6 ;  /* 0x000000ffff027224 */ /* 0x002fe200078e0006 */
[----:B------:R-:W-:Y:S01]  /*5ba30*/  MOV R3, R7 ;  /* 0x0000000700037202 */ /* 0x000fe20000000f00 */
[----:B------:R-:W-:Y:S01]  /*5ba40*/  IMAD.MOV.U32 R6, RZ, RZ, R13 ;  /* 0x000000ffff067224 */ /* 0x000fe200078e000d */
[----:B------:R-:W-:Y:S02]  /*5ba50*/  MOV R8, 0x5ba70 ;  /* 0x0005ba7000087802 */ /* 0x000fe40000000f00 */
[----:B------:R-:W-:Y:S05]  /*5ba60*/  CALL.REL.NOINC `($_ZN7cutlass13device_kernelIN5flash19enable_sm80_to_sm89INS1_16FlashAttnBwdSm80INS1_25CollectiveMainloopBwdSm80ILi2ELi2EN4cute5tupleIJNS5_1CILi128EEES8_NS7_ILi64EEEEEENS_10bfloat16_tEfNS_4arch4Sm80ELb0ELb0ELb1ELb0ELb1ELb0ELb0ELb0ELi2ELi4ELi4ELi4ELb0EEENS1_24CollectiveEpilogueBwdGQAISA_fSD_Li256ELb0ELb1EEENS1_19SingleTileSchedulerILb0ELb0ELb0ELi128EEEEEEEEEvNT_6ParamsE$_ZN4cute8smem_ptrIPfECI1NS_12iter_adaptorIS1_S2_EEES1_) ;  /* 0xfffaf05000007944 */ /* 0x000fea0003c3ffff */
[----:B-1----:R1:W5:Y:S01]  /*5ba70*/  LDL.64 R2, [R1+0x1680] ;  /* 0x0016800001027983 */ /* 0x0023620000100a00 */
[----:B------:R-:W-:-:S03]  /*5ba80*/  MOV R8, 0x5baa0 ;  /* 0x0005baa000087802 */ /* 0x000fc60000000f00 */
[----:B-1---5:R-:W-:Y:S05]  /*5ba90*/  CALL.REL.NOINC `($_ZN7cutlass13device_kernelIN5flash19enable_sm80_to_sm89INS1_16FlashAttnBwdSm80INS1_25CollectiveMainloopBwdSm80ILi2ELi2EN4cute5tupleIJNS5_1CILi128EEES8_NS7_ILi64EEEEEENS_10bfloat16_tEfNS_4arch4Sm80ELb0ELb0ELb1ELb0ELb1ELb0ELb0ELb0ELi2ELi4ELi4ELi4ELb0EEENS1_24CollectiveEpilogueBwdGQAISA_fSD_Li256ELb0ELb1EEENS1_19SingleTileSchedulerILb0ELb0ELb0ELi128EEEEEEEEEvNT_6ParamsE$_ZN4cute3eso3ESOILb1ELb0EJNS_6LayoutINS_5tupleIJNS3_IJNS_1CILi4EEENS4_ILi1EEEEEEEEENS3_IJNS3_IJS6_NS4_ILi0EEEEEEEEEEENS_10ViewEngineINS_8smem_ptrIPfEEEEEEC2ERKSC_RKSH_) ;  /* 0xfffada3000007944 */ /* 0x022fea0003c3ffff */
[----:B-1----:R1:W5:Y:S01]  /*5baa0*/  LDL.64 R6, [R1+0x1680] ;  /* 0x0016800001067983 */ /* 0x0023620000100a00 */
[----:B------:R-:W-:Y:S02]  /*5bab0*/  MOV R2, R81 ;  /* 0x0000005100027202 */ /* 0x000fe40000000f00 */
[----:B------:R-:W-:Y:S02]  /*5bac0*/  MOV R8, 0x5bae0 ;  /* 0x0005bae000087802 */ /* 0x000fe40000000f00 */
[----:B-1---5:R-:W-:Y:S05]  /*5bad0*/  CALL.REL.NOINC `($_ZN7cutlass13device_kernelIN5flash19enable_sm80_to_sm89INS1_16FlashAttnBwdSm80INS1_25CollectiveMainloopBwdSm80ILi2ELi2EN4cute5tupleIJNS5_1CILi128EEES8_NS7_ILi64EEEEEENS_10bfloat16_tEfNS_4arch4Sm80ELb0ELb0ELb1ELb0ELb1ELb0ELb0ELb0ELi2ELi4ELi4ELi4ELb0EEENS1_24CollectiveEpilogueBwdGQAISA_fSD_Li256ELb0ELb1EEENS1_19SingleTileSchedulerILb0ELb0ELb0ELi128EEEEEEEEEvNT_6ParamsE$_ZN4cute8gmem_ptrIPKfECI1NS_12iter_adaptorIS2_S3_EEES2_) ;  /* 0xfffaeee000007944 */ /* 0x022fea0003c3ffff */
[----:B-1----:R1:W5:Y:S01]  /*5bae0*/  LDL.64 R2, [R1+0x1688] ;  /* 0x0016880001027983 */ /* 0x0023620000100a00 */
[----:B------:R-:W-:-:S03]  /*5baf0*/  MOV R8, 0x5bb10 ;  /* 0x0005bb1000087802 */ /* 0x000fc60000000f00 */
[----:B-1---5:R-:W-:Y:S05]  /*5bb00*/  CALL.REL.NOINC `($_ZN7cutlass13device_kernelIN5flash19enable_sm80_to_sm89INS1_16FlashAttnBwdSm80INS1_25CollectiveMainloopBwdSm80ILi2ELi2EN4cute5tupleIJNS5_1CILi128EEES8_NS7_ILi64EEEEEENS_10bfloat16_tEfNS_4arch4Sm80ELb0ELb0ELb1ELb0ELb1ELb0ELb0ELb0ELi2ELi4ELi4ELi4ELb0EEENS1_24CollectiveEpilogueBwdGQAISA_fSD_Li256ELb0ELb1EEENS1_19SingleTileSchedulerILb0ELb0ELb0ELi128EEEEEEEEEvNT_6ParamsE$_ZN4cute8gmem_ptrIPKN7cutlass9uint128_tEECI1NS_12iter_adaptorIS4_S5_EEES4_) ;  /* 0xfffaee7000007944 */ /* 0x022fea0003c3ffff */
        /* <DEDUP_REMOVED lines=8> */
[----:B--2--5:R-:W-:Y:S05]  /*5bb90*/  CALL.REL.NOINC `($_ZN7cutlass13device_kernelIN5flash19enable_sm80_to_sm89INS1_16FlashAttnBwdSm80INS1_25CollectiveMainloopBwdSm80ILi2ELi2EN4cute5tupleIJNS5_1CILi128EEES8_NS7_ILi64EEEEEENS_10bfloat16_tEfNS_4arch4Sm80ELb0ELb0ELb1ELb0ELb1ELb0ELb0ELb0ELi2ELi4ELi4ELi4ELb0EEENS1_24CollectiveEpilogueBwdGQAISA_fSD_Li256ELb0ELb1EEENS1_19SingleTileSchedulerILb0ELb0ELb0ELi128EEEEEEEEEvNT_6ParamsE$_ZN4cute8smem_ptrIPfECI1NS_12iter_adaptorIS1_S2_EEES1_) ;  /* 0xfffaef2000007944 */ /* 0x024fea0003c3ffff */
        /* <DEDUP_REMOVED lines=19> */
[----:B------:R-:W-:Y:S05]  /*5bcd0*/  RET.REL.NODEC R14 `(_ZN7cutlass13device_kernelIN5flash19enable_sm80_to_sm89INS1_16FlashAttnBwdSm80INS1_25CollectiveMainloopBwdSm80ILi2ELi2EN4cute5tupleIJNS5_1CILi128EEES8_NS7_ILi64EEEEEENS_10bfloat16_tEfNS_4arch4Sm80ELb0ELb0ELb1ELb0ELb1ELb0ELb0ELb0ELi2ELi4ELi4ELi4ELb0EEENS1_24CollectiveEpilogueBwdGQAISA_fSD_Li256ELb0ELb1EEENS1_19SingleTileSchedulerILb0ELb0ELb0ELi128EEEEEEEEEvNT_6ParamsE) ;  /* 0xfffa43200e007950 */ /* 0x000fea0003c3ffff */
        .type           $_ZN7cutlass13device_kernelIN5flash19enable_sm80_to_sm89INS1_16FlashAttnBwdSm80INS1_25CollectiveMainloopBwdSm80ILi2ELi2EN4cute5tupleIJNS5_1CILi128EEES8_NS7_ILi64EEEEEENS_10bfloat16_tEfNS_4arch4Sm80ELb0ELb0ELb1ELb0ELb1ELb0ELb0ELb0ELi2ELi4ELi4ELi4ELb0EEENS1_24CollectiveEpilogueBwdGQAISA_fSD_Li256ELb0ELb1EEENS1_19SingleTileSchedulerILb0ELb0ELb0ELi128EEEEEEEEEvNT_6ParamsE$_ZZN5flash25CollectiveMainloopBwdSm80ILi2ELi2EN4cute5tupleIJNS1_1CILi128EEES4_NS3_ILi64EEEEEEN7cutlass10bfloat16_tEfNS7_4arch4Sm80ELb0ELb0ELb1ELb0ELb1ELb0ELb0ELb0ELi2ELi4ELi4ELi4ELb0EE3mmaINS_16FlashAttnBwdSm80ISB_NS_24CollectiveEpilogueBwdGQAIS6_fSA_Li256ELb0ELb1EEENS_19SingleTileSchedulerILb0ELb0ELb0ELi128EEEE13SharedStorageENS1_6TensorINS1_11ArrayEngineIfLm32EEENS1_6LayoutINS2_IJNS2_IJNS3_ILi2EEESO_EEESO_NS3_ILi4EEEEEENS2_IJNS2_IJNS3_ILi1EEESO_EEESQ_NS3_ILi8EEEEEEEEEEEEbRKNSB_6ParamsERT0_S12_iNS2_IJiiiEEERT_ENKUliiE_clEii,@function
        .size           $_ZN7cutlass13device_kernelIN5flash19enable_sm80_to_sm89INS1_16FlashAttnBwdSm80INS1_25CollectiveMainloopBwdSm80ILi2ELi2EN4cute5tupleIJNS5_1CILi128EEES8_NS7_ILi64EEEEEENS_10bfloat16_tEfNS_4arch4Sm80ELb0ELb0ELb1ELb0ELb1ELb0ELb0ELb0ELi2ELi4ELi4ELi4ELb0EEENS1_24CollectiveEpilogueBwdGQAISA_fSD_Li256ELb0ELb1EEENS1_19SingleTileSchedulerILb0ELb0ELb0ELi128EEEEEEEEEvNT_6ParamsE$_ZZN5flash25CollectiveMainloopBwdSm80ILi2ELi2EN4cute5tupleIJNS1_1CILi128EEES4_NS3_ILi64EEEEEEN7cutlass10bfloat16_tEfNS7_4arch4Sm80ELb0ELb0ELb1ELb0ELb1ELb0ELb0ELb0ELi2ELi4ELi4ELi4ELb0EE3mmaINS_16FlashAttnBwdSm80ISB_NS_24CollectiveEpilogueBwdGQAIS6_fSA_Li256ELb0ELb1EEENS_19SingleTileSchedulerILb0ELb0ELb0ELi128EEEE13SharedStorageENS1_6TensorINS1_11ArrayEngineIfLm32EEENS1_6LayoutINS2_IJNS2_IJNS3_ILi2EEESO_EEESO_NS3_ILi4EEEEEENS2_IJNS2_IJNS3_ILi1EEESO_EEESQ_NS3_ILi8EEEEEEEEEEEEbRKNSB_6ParamsERT0_S12_iNS2_IJiiiEEERT_ENKUliiE_clEii,($_ZN7cutlass13device_kernelIN5flash19enable_sm80_to_sm89INS1_16FlashAttnBwdSm80INS1_25CollectiveMainloopBwdSm80ILi2ELi2EN4cute5tupleIJNS5_1CILi128EEES8_NS7_ILi64EEEEEENS_10bfloat16_tEfNS_4arch4Sm80ELb0ELb0ELb1ELb0ELb1ELb0ELb0ELb0ELi2ELi4ELi4ELi4ELb0EEENS1_24CollectiveEpilogueBwdGQAISA_fSD_Li256ELb0ELb1EEENS1_19SingleTileSchedulerILb0ELb0ELb0ELi128EEEEEEEEEvNT_6ParamsE$_ZZN5flash25CollectiveMainloopBwdSm80ILi2ELi2EN4cute5tupleIJNS1_1CILi128EEES4_NS3_ILi64EEEEEEN7cutlass10bfloat16_tEfNS7_4arch4Sm80ELb0ELb0ELb1ELb0ELb1ELb0ELb0ELb0ELi2ELi4ELi4ELi4ELb0EE3mmaINS_16FlashAttnBwdSm80ISB_NS_24CollectiveEpilogueBwdGQAIS6_fSA_Li256ELb0ELb1EEENS_19SingleTileSchedulerILb0ELb0ELb0ELi128EEEE13SharedStorageENS1_6TensorINS1_11ArrayEngineIfLm32EEENS1_6LayoutINS2_IJNS2_IJNS3_ILi2EEESO_EEESO_NS3_ILi4EEEEEENS2_IJNS2_IJNS3_ILi1EEESO_EEESQ_NS3_ILi8EEEEEEEEEEEEbRKNSB_6ParamsERT0_S12_iNS2_IJiiiEEERT_ENKUlvE0_clEv - $_ZN7cutlass13device_kernelIN5flash19enable_sm80_to_sm89INS1_16FlashAttnBwdSm80INS1_25CollectiveMainloopBwdSm80ILi2ELi2EN4cute5tupleIJNS5_1CILi128EEES8_NS7_ILi64EEEEEENS_10bfloat16_tEfNS_4arch4Sm80ELb0ELb0ELb1ELb0ELb1ELb0ELb0ELb0ELi2ELi4ELi4ELi4ELb0EEENS1_24CollectiveEpilogueBwdGQAISA_fSD_Li256ELb0ELb1EEENS1_19SingleTileSchedulerILb0ELb0ELb0ELi128EEEEEEEEEvNT_6ParamsE$_ZZN5flash25CollectiveMainloopBwdSm80ILi2ELi2EN4cute5tupleIJNS1_1CILi128EEES4_NS3_ILi64EEEEEEN7cutlass10bfloat16_tEfNS7_4arch4Sm80ELb0ELb0ELb1ELb0ELb1ELb0ELb0ELb0ELi2ELi4ELi4ELi4ELb0EE3mmaINS_16FlashAttnBwdSm80ISB_NS_24CollectiveEpilogueBwdGQAIS6_fSA_Li256ELb0ELb1EEENS_19SingleTileSchedulerILb0ELb0ELb0ELi128EEEE13SharedStorageENS1_6TensorINS1_11ArrayEngineIfLm32EEENS1_6LayoutINS2_IJNS2_IJNS3_ILi2EEESO_EEESO_NS3_ILi4EEEEEENS2_IJNS2_IJNS3_ILi1EEESO_EEESQ_NS3_ILi8EEEEEEEEEEEEbRKNSB_6ParamsERT0_S12_iNS2_IJiiiEEERT_ENKUliiE_clEii)
$_ZN7cutlass13device_kernelIN5flash19enable_sm80_to_sm89INS1_16FlashAttnBwdSm80INS1_25CollectiveMainloopBwdSm80ILi2ELi2EN4cute5tupleIJNS5_1CILi128EEES8_NS7_ILi64EEEEEENS_10bfloat16_tEfNS_4arch4Sm80ELb0ELb0ELb1ELb0ELb1ELb0ELb0ELb0ELi2ELi4ELi4ELi4ELb0EEENS1_24CollectiveEpilogueBwdGQAISA_fSD_Li256ELb0ELb1EEENS1_19SingleTileSchedulerILb0ELb0ELb0ELi128EEEEEEEEEvNT_6ParamsE$_ZZN5flash25CollectiveMainloopBwdSm80ILi2ELi2EN4cute5tupleIJNS1_1CILi128EEES4_NS3_ILi64EEEEEEN7cutlass10bfloat16_tEfNS7_4arch4Sm80ELb0ELb0ELb1ELb0ELb1ELb0ELb0ELb0ELi2ELi4ELi4ELi4ELb0EE3mmaINS_16FlashAttnBwdSm80ISB_NS_24CollectiveEpilogueBwdGQAIS6_fSA_Li256ELb0ELb1EEENS_19SingleTileSchedulerILb0ELb0ELb0ELi128EEEE13SharedStorageENS1_6TensorINS1_11ArrayEngineIfLm32EEENS1_6LayoutINS2_IJNS2_IJNS3_ILi2EEESO_EEESO_NS3_ILi4EEEEEENS2_IJNS2_IJNS3_ILi1EEESO_EEESQ_NS3_ILi8EEEEEEEEEEEEbRKNSB_6ParamsERT0_S12_iNS2_IJiiiEEERT_ENKUliiE_clEii:
        /* <DEDUP_REMOVED lines=45> */
[----:B------:R-:W-:-:S02]  /*5bfb0*/  MOV R82, R49 ;  /* 0x0000003100527202 */ /* 0x000fc40000000f00 */
[----:B------:R-:W-:Y:S01]  /*5bfc0*/  MOV R6, 0x5c030 ;  /* 0x0005c03000067802 */ /* 0x000fe20000000f00 */
[-C--:B--2---:R-:W-:Y:S02]  /*5bfd0*/  IMAD R4, R71, R8.reuse, RZ ;  /* 0x0000000847047224 */ /* 0x084fe400078e02ff */
        /* <DEDUP_REMOVED lines=14> */
[----:B-1----:R-:W-:Y:S01]  /*5c0c0*/  IMAD.MOV.U32 R5, RZ, RZ, R3 ;  /* 0x000000ffff057224 */ /* 0x002fe200078e0003 */
[----:B------:R-:W-:Y:S02]  /*5c0d0*/  MOV R82, R49 ;  /* 0x0000003100527202 */ /* 0x000fe40000000f00 */
        /* <DEDUP_REMOVED lines=484> */
[----:B-----5:R-:W-:Y:S01]  /*5df20*/  ISETP.GT.AND P0, PT, R2, 0x7f, PT ;  /* 0x0000007f0200780c */ /* 0x020fe20003f04270 */
[----:B------:R-:W-:Y:S01]  /*5df30*/  IMAD.MOV.U32 R2, RZ, RZ, R12 ;  /* 0x000000ffff027224 */ /* 0x000fe200078e000c */
        /* <DEDUP_REMOVED lines=63> */
        .type           $_ZN7cutlass13device_kernelIN5flash19enable_sm80_to_sm89INS1_16FlashAttnBwdSm80INS1_25CollectiveMainloopBwdSm80ILi2ELi2EN4cute5tupleIJNS5_1CILi128EEES8_NS7_ILi64EEEEEENS_10bfloat16_tEfNS_4arch4Sm80ELb0ELb0ELb1ELb0ELb1ELb0ELb0ELb0ELi2ELi4ELi4ELi4ELb0EEENS1_24CollectiveEpilogueBwdGQAISA_fSD_Li256ELb0ELb1EEENS1_19SingleTileSchedulerILb0ELb0ELb0ELi128EEEEEEEEEvNT_6ParamsE$_ZZN5flash25CollectiveMainloopBwdSm80ILi2ELi2EN4cute5tupleIJNS1_1CILi128EEES4_NS3_ILi64EEEEEEN7cutlass10bfloat16_tEfNS7_4arch4Sm80ELb0ELb0ELb1ELb0ELb1ELb0ELb0ELb0ELi2ELi4ELi4ELi4ELb0EE3mmaINS_16FlashAttnBwdSm80ISB_NS_24CollectiveEpilogueBwdGQAIS6_fSA_Li256ELb0ELb1EEENS_19SingleTileSchedulerILb0ELb0ELb0ELi128EEEE13SharedStorageENS1_6TensorINS1_11ArrayEngineIfLm32EEENS1_6LayoutINS2_IJNS2_IJNS3_ILi2EEESO_EEESO_NS3_ILi4EEEEEENS2_IJNS2_IJNS3_ILi1EEESO_EEESQ_NS3_ILi8EEEEEEEEEEEEbRKNSB_6ParamsERT0_S12_iNS2_IJiiiEEERT_ENKUlvE0_clEv,@function
        .size           $_ZN7cutlass13device_kernelIN5flash19enable_sm80_to_sm89INS1_16FlashAttnBwdSm80INS1_25CollectiveMainloopBwdSm80ILi2ELi2EN4cute5tupleIJNS5_1CILi128EEES8_NS7_ILi64EEEEEENS_10bfloat16_tEfNS_4arch4Sm80ELb0ELb0ELb1ELb0ELb1ELb0ELb0ELb0ELi2ELi4ELi4ELi4ELb0EEENS1_24CollectiveEpilogueBwdGQAISA_fSD_Li256ELb0ELb1EEENS1_19SingleTileSchedulerILb0ELb0ELb0ELi128EEEEEEEEEvNT_6ParamsE$_ZZN5flash25CollectiveMainloopBwdSm80ILi2ELi2EN4cute5tupleIJNS1_1CILi128EEES4_NS3_ILi64EEEEEEN7cutlass10bfloat16_tEfNS7_4arch4Sm80ELb0ELb0ELb1ELb0ELb1ELb0ELb0ELb0ELi2ELi4ELi4ELi4ELb0EE3mmaINS_16FlashAttnBwdSm80ISB_NS_24CollectiveEpilogueBwdGQAIS6_fSA_Li256ELb0ELb1EEENS_19SingleTileSchedulerILb0ELb0ELb0ELi128EEEE13SharedStorageENS1_6TensorINS1_11ArrayEngineIfLm32EEENS1_6LayoutINS2_IJNS2_IJNS3_ILi2EEESO_EEESO_NS3_ILi4EEEEEENS2_IJNS2_IJNS3_ILi1EEESO_EEESQ_NS3_ILi8EEEEEEEEEEEEbRKNSB_6ParamsERT0_S12_iNS2_IJiiiEEERT_ENKUlvE0_clEv,($_ZN7cutlass13device_kernelIN5flash19enable_sm80_to_sm89INS1_16FlashAttnBwdSm80INS1_25CollectiveMainloopBwdSm80ILi2ELi2EN4cute5tupleIJNS5_1CILi128EEES8_NS7_ILi64EEEEEENS_10bfloat16_tEfNS_4arch4Sm80ELb0ELb0ELb1ELb0ELb1ELb0ELb0ELb0ELi2ELi4ELi4ELi4ELb0EEENS1_24CollectiveEpilogueBwdGQAISA_fSD_Li256ELb0ELb1EEENS1_19SingleTileSchedulerILb0ELb0ELb0ELi128EEEEEEEEEvNT_6ParamsE$_ZZN5flash25CollectiveMainloopBwdSm80ILi2ELi2EN4cute5tupleIJNS1_1CILi128EEES4_NS3_ILi64EEEEEEN7cutlass10bfloat16_tEfNS7_4arch4Sm80ELb0ELb0ELb1ELb0ELb1ELb0ELb0ELb0ELi2ELi4ELi4ELi4ELb0EE3mmaINS_16FlashAttnBwdSm80ISB_NS_24CollectiveEpilogueBwdGQAIS6_fSA_Li256ELb0ELb1EEENS_19SingleTileSchedulerILb0ELb0ELb0ELi128EEEE13SharedStorageENS1_6TensorINS1_11ArrayEngineIfLm32EEENS1_6LayoutINS2_IJNS2_IJNS3_ILi2EEESO_EEESO_NS3_ILi4EEEEEENS2_IJNS2_IJNS3_ILi1EEESO_EEESQ_NS3_ILi8EEEEEEEEEEEEbRKNSB_6ParamsERT0_S12_iNS2_IJiiiEEERT_ENKUlvE_clEv - $_ZN7cutlass13device_kernelIN5flash19enable_sm80_to_sm89INS1_16FlashAttnBwdSm80INS1_25CollectiveMainloopBwdSm80ILi2ELi2EN4cute5tupleIJNS5_1CILi128EEES8_NS7_ILi64EEEEEENS_10bfloat16_tEfNS_4arch4Sm80ELb0ELb0ELb1ELb0ELb1ELb0ELb0ELb0ELi2ELi4ELi4ELi4ELb0EEENS1_24CollectiveEpilogueBwdGQAISA_fSD_Li256ELb0ELb1EEENS1_19SingleTileSchedulerILb0ELb0ELb0ELi128EEEEEEEEEvNT_6ParamsE$_ZZN5flash25CollectiveMainloopBwdSm80ILi2ELi2EN4cute5tupleIJNS1_1CILi128EEES4_NS3_ILi64EEEEEEN7cutlass10bfloat16_tEfNS7_4arch4Sm80ELb0ELb0ELb1ELb0ELb1ELb0ELb0ELb0ELi2ELi4ELi4ELi4ELb0EE3mmaINS_16FlashAttnBwdSm80ISB_NS_24CollectiveEpilogueBwdGQAIS6_fSA_Li256ELb0ELb1EEENS_19SingleTileSchedulerILb0ELb0ELb0ELi128EEEE13SharedStorageENS1_6TensorINS1_11ArrayEngineIfLm32EEENS1_6LayoutINS2_IJNS2_IJNS3_ILi2EEESO_EEESO_NS3_ILi4EEEEEENS2_IJNS2_IJNS3_ILi1EEESO_EEESQ_NS3_ILi8EEEEEEEEEEEEbRKNSB_6ParamsERT0_S12_iNS2_IJiiiEEERT_ENKUlvE0_clEv)
$_ZN7cutlass13device_kernelIN5flash19enable_sm80_to_sm89INS1_16FlashAttnBwdSm80INS1_25CollectiveMainloopBwdSm80ILi2ELi2EN4cute5tupleIJNS5_1CILi128EEES8_NS7_ILi64EEEEEENS_10bfloat16_tEfNS_4arch4Sm80ELb0ELb0ELb1ELb0ELb1ELb0ELb0ELb0ELi2ELi4ELi4ELi4ELb0EEENS1_24CollectiveEpilogueBwdGQAISA_fSD_Li256ELb0ELb1EEENS1_19SingleTileSchedulerILb0ELb0ELb0ELi128EEEEEEEEEvNT_6ParamsE$_ZZN5flash25CollectiveMainloopBwdSm80ILi2ELi2EN4cute5tupleIJNS1_1CILi128EEES4_NS3_ILi64EEEEEEN7cutlass10bfloat16_tEfNS7_4arch4Sm80ELb0ELb0ELb1ELb0ELb1ELb0ELb0ELb0ELi2ELi4ELi4ELi4ELb0EE3mmaINS_16FlashAttnBwdSm80ISB_NS_24CollectiveEpilogueBwdGQAIS6_fSA_Li256ELb0ELb1EEENS_19SingleTileSchedulerILb0ELb0ELb0ELi128EEEE13SharedStorageENS1_6TensorINS1_11ArrayEngineIfLm32EEENS1_6LayoutINS2_IJNS2_IJNS3_ILi2EEESO_EEESO_NS3_ILi4EEEEEENS2_IJNS2_IJNS3_ILi1EEESO_EEESQ_NS3_ILi8EEEEEEEEEEEEbRKNSB_6ParamsERT0_S12_iNS2_IJiiiEEERT_ENKUlvE0_clEv:
        /* <DEDUP_REMOVED lines=14> */
[----:B-1---5:R-:W-:Y:S05]  /*5e410*/  CALL.REL.NOINC `($_ZN7cutlass13device_kernelIN5flash19enable_sm80_to_sm89INS1_16FlashAttnBwdSm80INS1_25CollectiveMainloopBwdSm80ILi2ELi2EN4cute5tupleIJNS5_1CILi128EEES8_NS7_ILi64EEEEEENS_10bfloat16_tEfNS_4arch4Sm80ELb0ELb0ELb1ELb0ELb1ELb0ELb0ELb0ELi2ELi4ELi4ELi4ELb0EEENS1_24CollectiveEpilogueBwdGQAISA_fSD_Li256ELb0ELb1EEENS1_19SingleTileSchedulerILb0ELb0ELb0ELi128EEEEEEEEEvNT_6ParamsE$_ZZN5flash25CollectiveMainloopBwdSm80ILi2ELi2EN4cute5tupleIJNS1_1CILi128EEES4_NS3_ILi64EEEEEEN7cutlass10bfloat16_tEfNS7_4arch4Sm80ELb0ELb0ELb1ELb0ELb1ELb0ELb0ELb0ELi2ELi4ELi4ELi4ELb0EE3mmaINS_16FlashAttnBwdSm80ISB_NS_24CollectiveEpilogueBwdGQAIS6_fSA_Li256ELb0ELb1EEENS_19SingleTileSchedulerILb0ELb0ELb0ELi128EEEE13SharedStorageENS1_6TensorINS1_11ArrayEngineIfLm32EEENS1_6LayoutINS2_IJNS2_IJNS3_ILi2EEESO_EEESO_NS3_ILi4EEEEEENS2_IJNS2_IJNS3_ILi1EEESO_EEESQ_NS3_ILi8EEEEEEEEEEEEbRKNSB_6ParamsERT0_S12_iNS2_IJiiiEEERT_ENKUliiE0_clEii) ;  /* 0xffffb2a000007944 */ /* 0x022fea0003c3ffff */
.L_x_1147:
[----:B------:R-:W-:Y:S05]  /*5e420*/  BSYNC B0 ;  /* 0x0000000000007941 */ /* 0x000fea0003800000 */
.L_x_1146:
[----:B------:R-:W-:Y:S01]  /*5e430*/  MOV R13, 0x0 ;  /* 0x00000000000d7802 */ /* 0x000fe20000000f00 */
[----:B------:R-:W0:Y:S03]  /*5e440*/  LDGDEPBAR ;  /* 0x00000000000079af */ /* 0x000e260000000000 */
[----:B------:R-:W-:Y:S05]  /*5e450*/  RET.REL.NODEC R12 `(_ZN7cutlass13device_kernelIN5flash19enable_sm80_to_sm89INS1_16FlashAttnBwdSm80INS1_25CollectiveMainloopBwdSm80ILi2ELi2EN4cute5tupleIJNS5_1CILi128EEES8_NS7_ILi64EEEEEENS_10bfloat16_tEfNS_4arch4Sm80ELb0ELb0ELb1ELb0ELb1ELb0ELb0ELb0ELi2ELi4ELi4ELi4ELb0EEENS1_24CollectiveEpilogueBwdGQAISA_fSD_Li256ELb0ELb1EEENS1_19SingleTileSchedulerILb0ELb0ELb0ELi128EEEEEEEEEvNT_6ParamsE) ;  /* 0xfffa1ba00c007950 */ /* 0x000fea0003c3ffff */
        .type           $_ZN7cutlass13device_kernelIN5flash19enable_sm80_to_sm89INS1_16FlashAttnBwdSm80INS1_25CollectiveMainloopBwdSm80ILi2ELi2EN4cute5tupleIJNS5_1CILi128EEES8_NS7_ILi64EEEEEENS_10bfloat16_tEfNS_4arch4Sm80ELb0ELb0ELb1ELb0ELb1ELb0ELb0ELb0ELi2ELi4ELi4ELi4ELb0EEENS1_24CollectiveEpilogueBwdGQAISA_fSD_Li256ELb0ELb1EEENS1_19SingleTileSchedulerILb0ELb0ELb0ELi128EEEEEEEEEvNT_6ParamsE$_ZZN5flash25CollectiveMainloopBwdSm80ILi2ELi2EN4cute5tupleIJNS1_1CILi128EEES4_NS3_ILi64EEEEEEN7cutlass10bfloat16_tEfNS7_4arch4Sm80ELb0ELb0ELb1ELb0ELb1ELb0ELb0ELb0ELi2ELi4ELi4ELi4ELb0EE3mmaINS_16FlashAttnBwdSm80ISB_NS_24CollectiveEpilogueBwdGQAIS6_fSA_Li256ELb0ELb1EEENS_19SingleTileSchedulerILb0ELb0ELb0ELi128EEEE13SharedStorageENS1_6TensorINS1_11ArrayEngineIfLm32EEENS1_6LayoutINS2_IJNS2_IJNS3_ILi2EEESO_EEESO_NS3_ILi4EEEEEENS2_IJNS2_IJNS3_ILi1EEESO_EEESQ_NS3_ILi8EEEEEEEEEEEEbRKNSB_6ParamsERT0_S12_iNS2_IJiiiEEERT_ENKUlvE_clEv,@function
        .size           $_ZN7cutlass13device_kernelIN5flash19enable_sm80_to_sm89INS1_16FlashAttnBwdSm80INS1_25CollectiveMainloopBwdSm80ILi2ELi2EN4cute5tupleIJNS5_1CILi128EEES8_NS7_ILi64EEEEEENS_10bfloat16_tEfNS_4arch4Sm80ELb0ELb0ELb1ELb0ELb1ELb0ELb0ELb0ELi2ELi4ELi4ELi4ELb0EEENS1_24CollectiveEpilogueBwdGQAISA_fSD_Li256ELb0ELb1EEENS1_19SingleTileSchedulerILb0ELb0ELb0ELi128EEEEEEEEEvNT_6ParamsE$_ZZN5flash25CollectiveMainloopBwdSm80ILi2ELi2EN4cute5tupleIJNS1_1CILi128EEES4_NS3_ILi64EEEEEEN7cutlass10bfloat16_tEfNS7_4arch4Sm80ELb0ELb0ELb1ELb0ELb1ELb0ELb0ELb0ELi2ELi4ELi4ELi4ELb0EE3mmaINS_16FlashAttnBwdSm80ISB_NS_24CollectiveEpilogueBwdGQAIS6_fSA_Li256ELb0ELb1EEENS_19SingleTileSchedulerILb0ELb0ELb0ELi128EEEE13SharedStorageENS1_6TensorINS1_11ArrayEngineIfLm32EEENS1_6LayoutINS2_IJNS2_IJNS3_ILi2EEESO_EEESO_NS3_ILi4EEEEEENS2_IJNS2_IJNS3_ILi1EEESO_EEESQ_NS3_ILi8EEEEEEEEEEEEbRKNSB_6ParamsERT0_S12_iNS2_IJiiiEEERT_ENKUlvE_clEv,($_ZN7cutlass13device_kernelIN5flash19enable_sm80_to_sm89INS1_16FlashAttnBwdSm80INS1_25CollectiveMainloopBwdSm80ILi2ELi2EN4cute5tupleIJNS5_1CILi128EEES8_NS7_ILi64EEEEEENS_10bfloat16_tEfNS_4arch4Sm80ELb0ELb0ELb1ELb0ELb1ELb0ELb0ELb0ELi2ELi4ELi4ELi4ELb0EEENS1_24CollectiveEpilogueBwdGQAISA_fSD_Li256ELb0ELb1EEENS1_19SingleTileSchedulerILb0ELb0ELb0ELi128EEEEEEEEEvNT_6ParamsE$_ZZZN5flash25CollectiveMainloopBwdSm80ILi2ELi2EN4cute5tupleIJNS1_1CILi128EEES4_NS3_ILi64EEEEEEN7cutlass10bfloat16_tEfNS7_4arch4Sm80ELb0ELb0ELb1ELb0ELb1ELb0ELb0ELb0ELi2ELi4ELi4ELi4ELb0EE3mmaINS_16FlashAttnBwdSm80ISB_NS_24CollectiveEpilogueBwdGQAIS6_fSA_Li256ELb0ELb1EEENS_19SingleTileSchedulerILb0ELb0ELb0ELi128EEEE13SharedStorageENS1_6TensorINS1_11ArrayEngineIfLm32EEENS1_6LayoutINS2_IJNS2_IJNS3_ILi2EEESO_EEESO_NS3_ILi4EEEEEENS2_IJNS2_IJNS3_ILi1EEESO_EEESQ_NS3_ILi8EEEEEEEEEEEEbRKNSB_6ParamsERT0_S12_iNS2_IJiiiEEERT_ENKUliT_E_clIZSC_ISJ_SX_EbS10_S12_S12_iS13_S15_EUlRS16_iE_EEDaiS16_ENKUlT_E_clIZSC_ISJ_SX_EbS10_S12_S12_iS13_S15_EUlvE0_EEDaS1B_ - $_ZN7cutlass13device_kernelIN5flash19enable_sm80_to_sm89INS1_16FlashAttnBwdSm80INS1_25CollectiveMainloopBwdSm80ILi2ELi2EN4cute5tupleIJNS5_1CILi128EEES8_NS7_ILi64EEEEEENS_10bfloat16_tEfNS_4arch4Sm80ELb0ELb0ELb1ELb0ELb1ELb0ELb0ELb0ELi2ELi4ELi4ELi4ELb0EEENS1_24CollectiveEpilogueBwdGQAISA_fSD_Li256ELb0ELb1EEENS1_19SingleTileSchedulerILb0ELb0ELb0ELi128EEEEEEEEEvNT_6ParamsE$_ZZN5flash25CollectiveMainloopBwdSm80ILi2ELi2EN4cute5tupleIJNS1_1CILi128EEES4_NS3_ILi64EEEEEEN7cutlass10bfloat16_tEfNS7_4arch4Sm80ELb0ELb0ELb1ELb0ELb1ELb0ELb0ELb0ELi2ELi4ELi4ELi4ELb0EE3mmaINS_16FlashAttnBwdSm80ISB_NS_24CollectiveEpilogueBwdGQAIS6_fSA_Li256ELb0ELb1EEENS_19SingleTileSchedulerILb0ELb0ELb0ELi128EEEE13SharedStorageENS1_6TensorINS1_11ArrayEngineIfLm32EEENS1_6LayoutINS2_IJNS2_IJNS3_ILi2EEESO_EEESO_NS3_ILi4EEEEEENS2_IJNS2_IJNS3_ILi1EEESO_EEESQ_NS3_ILi8EEEEEEEEEEEEbRKNSB_6ParamsERT0_S12_iNS2_IJiiiEEERT_ENKUlvE_clEv)
$_ZN7cutlass13device_kernelIN5flash19enable_sm80_to_sm89INS1_16FlashAttnBwdSm80INS1_25CollectiveMainloopBwdSm80ILi2ELi2EN4cute5tupleIJNS5_1CILi128EEES8_NS7_ILi64EEEEEENS_10bfloat16_tEfNS_4arch4Sm80ELb0ELb0ELb1ELb0ELb1ELb0ELb0ELb0ELi2ELi4ELi4ELi4ELb0EEENS1_24CollectiveEpilogueBwdGQAISA_fSD_Li256ELb0ELb1EEENS1_19SingleTileSchedulerILb0ELb0ELb0ELi128EEEEEEEEEvNT_6ParamsE$_ZZN5flash25CollectiveMainloopBwdSm80ILi2ELi2EN4cute5tupleIJNS1_1CILi128EEES4_NS3_ILi64EEEEEEN7cutlass10bfloat16_tEfNS7_4arch4Sm80ELb0ELb0ELb1ELb0ELb1ELb0ELb0ELb0ELi2ELi4ELi4ELi4ELb0EE3mmaINS_16FlashAttnBwdSm80ISB_NS_24CollectiveEpilogueBwdGQAIS6_fSA_Li256ELb0ELb1EEENS_19SingleTileSchedulerILb0ELb0ELb0ELi128EEEE13SharedStorageENS1_6TensorINS1_11ArrayEngineIfLm32EEENS1_6LayoutINS2_IJNS2_IJNS3_ILi2EEESO_EEESO_NS3_ILi4EEEEEENS2_IJNS2_IJNS3_ILi1EEESO_EEESQ_NS3_ILi8EEEEEEEEEEEEbRKNSB_6ParamsERT0_S12_iNS2_IJiiiEEERT_ENKUlvE_clEv:
        /* <DEDUP_REMOVED lines=14> */
[----:B-1---5:R-:W-:Y:S05]  /*5e540*/  CALL.REL.NOINC `($_ZN7cutlass13device_kernelIN5flash19enable_sm80_to_sm89INS1_16FlashAttnBwdSm80INS1_25CollectiveMainloopBwdSm80ILi2ELi2EN4cute5tupleIJNS5_1CILi128EEES8_NS7_ILi64EEEEEENS_10bfloat16_tEfNS_4arch4Sm80ELb0ELb0ELb1ELb0ELb1ELb0ELb0ELb0ELi2ELi4ELi4ELi4ELb0EEENS1_24CollectiveEpilogueBwdGQAISA_fSD_Li256ELb0ELb1EEENS1_19SingleTileSchedulerILb0ELb0ELb0ELi128EEEEEEEEEvNT_6ParamsE$_ZZN5flash25CollectiveMainloopBwdSm80ILi2ELi2EN4cute5tupleIJNS1_1CILi128EEES4_NS3_ILi64EEEEEEN7cutlass10bfloat16_tEfNS7_4arch4Sm80ELb0ELb0ELb1ELb0ELb1ELb0ELb0ELb0ELi2ELi4ELi4ELi4ELb0EE3mmaINS_16FlashAttnBwdSm80ISB_NS_24CollectiveEpilogueBwdGQAIS6_fSA_Li256ELb0ELb1EEENS_19SingleTileSchedulerILb0ELb0ELb0ELi128EEEE13SharedStorageENS1_6TensorINS1_11ArrayEngineIfLm32EEENS1_6LayoutINS2_IJNS2_IJNS3_ILi2EEESO_EEESO_NS3_ILi4EEEEEENS2_IJNS2_IJNS3_ILi1EEESO_EEESQ_NS3_ILi8EEEEEEEEEEEEbRKNSB_6ParamsERT0_S12_iNS2_IJiiiEEERT_ENKUliiE_clEii) ;  /* 0xffffd79000007944 */ /* 0x022fea0003c3ffff */
.L_x_1149:
[----:B------:R-:W-:Y:S05]  /*5e550*/  BSYNC B0 ;  /* 0x0000000000007941 */ /* 0x000fea0003800000 */
.L_x_1148:
[----:B------:R-:W-:Y:S01]  /*5e560*/  MOV R15, 0x0 ;  /* 0x00000000000f7802 */ /* 0x000fe20000000f00 */
[----:B------:R-:W0:Y:S03]  /*5e570*/  LDGDEPBAR ;  /* 0x00000000000079af */ /* 0x000e260000000000 */
[----:B------:R-:W-:Y:S05]  /*5e580*/  RET.REL.NODEC R14 `(_ZN7cutlass13device_kernelIN5flash19enable_sm80_to_sm89INS1_16FlashAttnBwdSm80INS1_25CollectiveMainloopBwdSm80ILi2ELi2EN4cute5tupleIJNS5_1CILi128EEES8_NS7_ILi64EEEEEENS_10bfloat16_tEfNS_4arch4Sm80ELb0ELb0ELb1ELb0ELb1ELb0ELb0ELb0ELi2ELi4ELi4ELi4ELb0EEENS1_24CollectiveEpilogueBwdGQAISA_fSD_Li256ELb0ELb1EEENS1_19SingleTileSchedulerILb0ELb0ELb0ELi128EEEEEEEEEvNT_6ParamsE) ;  /* 0xfffa1a700e007950 */ /* 0x000fea0003c3ffff */
        .type           $_ZN7cutlass13device_kernelIN5flash19enable_sm80_to_sm89INS1_16FlashAttnBwdSm80INS1_25CollectiveMainloopBwdSm80ILi2ELi2EN4cute5tupleIJNS5_1CILi128EEES8_NS7_ILi64EEEEEENS_10bfloat16_tEfNS_4arch4Sm80ELb0ELb0ELb1ELb0ELb1ELb0ELb0ELb0ELi2ELi4ELi4ELi4ELb0EEENS1_24CollectiveEpilogueBwdGQAISA_fSD_Li256ELb0ELb1EEENS1_19SingleTileSchedulerILb0ELb0ELb0ELi128EEEEEEEEEvNT_6ParamsE$_ZZZN5flash25CollectiveMainloopBwdSm80ILi2ELi2EN4cute5tupleIJNS1_1CILi128EEES4_NS3_ILi64EEEEEEN7cutlass10bfloat16_tEfNS7_4arch4Sm80ELb0ELb0ELb1ELb0ELb1ELb0ELb0ELb0ELi2ELi4ELi4ELi4ELb0EE3mmaINS_16FlashAttnBwdSm80ISB_NS_24CollectiveEpilogueBwdGQAIS6_fSA_Li256ELb0ELb1EEENS_19SingleTileSchedulerILb0ELb0ELb0ELi128EEEE13SharedStorageENS1_6TensorINS1_11ArrayEngineIfLm32EEENS1_6LayoutINS2_IJNS2_IJNS3_ILi2EEESO_EEESO_NS3_ILi4EEEEEENS2_IJNS2_IJNS3_ILi1EEESO_EEESQ_NS3_ILi8EEEEEEEEEEEEbRKNSB_6ParamsERT0_S12_iNS2_IJiiiEEERT_ENKUliT_E_clIZSC_ISJ_SX_EbS10_S12_S12_iS13_S15_EUlRS16_iE_EEDaiS16_ENKUlT_E_clIZSC_ISJ_SX_EbS10_S12_S12_iS13_S15_EUlvE0_EEDaS1B_,@function
        .size           $_ZN7cutlass13device_kernelIN5flash19enable_sm80_to_sm89INS1_16FlashAttnBwdSm80INS1_25CollectiveMainloopBwdSm80ILi2ELi2EN4cute5tupleIJNS5_1CILi128EEES8_NS7_ILi64EEEEEENS_10bfloat16_tEfNS_4arch4Sm80ELb0ELb0ELb1ELb0ELb1ELb0ELb0ELb0ELi2ELi4ELi4ELi4ELb0EEENS1_24CollectiveEpilogueBwdGQAISA_fSD_Li256ELb0ELb1EEENS1_19SingleTileSchedulerILb0ELb0ELb0ELi128EEEEEEEEEvNT_6ParamsE$_ZZZN5flash25CollectiveMainloopBwdSm80ILi2ELi2EN4cute5tupleIJNS1_1CILi128EEES4_NS3_ILi64EEEEEEN7cutlass10bfloat16_tEfNS7_4arch4Sm80ELb0ELb0ELb1ELb0ELb1ELb0ELb0ELb0ELi2ELi4ELi4ELi4ELb0EE3mmaINS_16FlashAttnBwdSm80ISB_NS_24CollectiveEpilogueBwdGQAIS6_fSA_Li256ELb0ELb1EEENS_19SingleTileSchedulerILb0ELb0ELb0ELi128EEEE13SharedStorageENS1_6TensorINS1_11ArrayEngineIfLm32EEENS1_6LayoutINS2_IJNS2_IJNS3_ILi2EEESO_EEESO_NS3_ILi4EEEEEENS2_IJNS2_IJNS3_ILi1EEESO_EEESQ_NS3_ILi8EEEEEEEEEEEEbRKNSB_6ParamsERT0_S12_iNS2_IJiiiEEERT_ENKUliT_E_clIZSC_ISJ_SX_EbS10_S12_S12_iS13_S15_EUlRS16_iE_EEDaiS16_ENKUlT_E_clIZSC_ISJ_SX_EbS10_S12_S12_iS13_S15_EUlvE0_EEDaS1B_,($_ZN7cutlass13device_kernelIN5flash19enable_sm80_to_sm89INS1_16FlashAttnBwdSm80INS1_25CollectiveMainloopBwdSm80ILi2ELi2EN4cute5tupleIJNS5_1CILi128EEES8_NS7_ILi64EEEEEENS_10bfloat16_tEfNS_4arch4Sm80ELb0ELb0ELb1ELb0ELb1ELb0ELb0ELb0ELi2ELi4ELi4ELi4ELb0EEENS1_24CollectiveEpilogueBwdGQAISA_fSD_Li256ELb0ELb1EEENS1_19SingleTileSchedulerILb0ELb0ELb0ELi128EEEEEEEEEvNT_6ParamsE$_ZZZN5flash25CollectiveMainloopBwdSm80ILi2ELi2EN4cute5tupleIJNS1_1CILi128EEES4_NS3_ILi64EEEEEEN7cutlass10bfloat16_tEfNS7_4arch4Sm80ELb0ELb0ELb1ELb0ELb1ELb0ELb0ELb0ELi2ELi4ELi4ELi4ELb0EE3mmaINS_16FlashAttnBwdSm80ISB_NS_24CollectiveEpilogueBwdGQAIS6_fSA_Li256ELb0ELb1EEENS_19SingleTileSchedulerILb0ELb0ELb0ELi128EEEE13SharedStorageENS1_6TensorINS1_11ArrayEngineIfLm32EEENS1_6LayoutINS2_IJNS2_IJNS3_ILi2EEESO_EEESO_NS3_ILi4EEEEEENS2_IJNS2_IJNS3_ILi1EEESO_EEESQ_NS3_ILi8EEEEEEEEEEEEbRKNSB_6ParamsERT0_S12_iNS2_IJiiiEEERT_ENKUliT_E_clIZSC_ISJ_SX_EbS10_S12_S12_iS13_S15_EUlRS16_iE_EEDaiS16_ENKUlvE0_clEv - $_ZN7cutlass13device_kernelIN5flash19enable_sm80_to_sm89INS1_16FlashAttnBwdSm80INS1_25CollectiveMainloopBwdSm80ILi2ELi2EN4cute5tupleIJNS5_1CILi128EEES8_NS7_ILi64EEEEEENS_10bfloat16_tEfNS_4arch4Sm80ELb0ELb0ELb1ELb0ELb1ELb0ELb0ELb0ELi2ELi4ELi4ELi4ELb0EEENS1_24CollectiveEpilogueBwdGQAISA_fSD_Li256ELb0ELb1EEENS1_19SingleTileSchedulerILb0ELb0ELb0ELi128EEEEEEEEEvNT_6ParamsE$_ZZZN5flash25CollectiveMainloopBwdSm80ILi2ELi2EN4cute5tupleIJNS1_1CILi128EEES4_NS3_ILi64EEEEEEN7cutlass10bfloat16_tEfNS7_4arch4Sm80ELb0ELb0ELb1ELb0ELb1ELb0ELb0ELb0ELi2ELi4ELi4ELi4ELb0EE3mmaINS_16FlashAttnBwdSm80ISB_NS_24CollectiveEpilogueBwdGQAIS6_fSA_Li256ELb0ELb1EEENS_19SingleTileSchedulerILb0ELb0ELb0ELi128EEEE13SharedStorageENS1_6TensorINS1_11ArrayEngineIfLm32EEENS1_6LayoutINS2_IJNS2_IJNS3_ILi2EEESO_EEESO_NS3_ILi4EEEEEENS2_IJNS2_IJNS3_ILi1EEESO_EEESQ_NS3_ILi8EEEEEEEEEEEEbRKNSB_6ParamsERT0_S12_iNS2_IJiiiEEERT_ENKUliT_E_clIZSC_ISJ_SX_EbS10_S12_S12_iS13_S15_EUlRS16_iE_EEDaiS16_ENKUlT_E_clIZSC_ISJ_SX_EbS10_S12_S12_iS13_S15_EUlvE0_EEDaS1B_)
$_ZN7cutlass13device_kernelIN5flash19enable_sm80_to_sm89INS1_16FlashAttnBwdSm80INS1_25CollectiveMainloopBwdSm80ILi2ELi2EN4cute5tupleIJNS5_1CILi128EEES8_NS7_ILi64EEEEEENS_10bfloat16_tEfNS_4arch4Sm80ELb0ELb0ELb1ELb0ELb1ELb0ELb0ELb0ELi2ELi4ELi4ELi4ELb0EEENS1_24CollectiveEpilogueBwdGQAISA_fSD_Li256ELb0ELb1EEENS1_19SingleTileSchedulerILb0ELb0ELb0ELi128EEEEEEEEEvNT_6ParamsE$_ZZZN5flash25CollectiveMainloopBwdSm80ILi2ELi2EN4cute5tupleIJNS1_1CILi128EEES4_NS3_ILi64EEEEEEN7cutlass10bfloat16_tEfNS7_4arch4Sm80ELb0ELb0ELb1ELb0ELb1ELb0ELb0ELb0ELi2ELi4ELi4ELi4ELb0EE3mmaINS_16FlashAttnBwdSm80ISB_NS_24CollectiveEpilogueBwdGQAIS6_fSA_Li256ELb0ELb1EEENS_19SingleTileSchedulerILb0ELb0ELb0ELi128EEEE13SharedStorageENS1_6TensorINS1_11ArrayEngineIfLm32EEENS1_6LayoutINS2_IJNS2_IJNS3_ILi2EEESO_EEESO_NS3_ILi4EEEEEENS2_IJNS2_IJNS3_ILi1EEESO_EEESQ_NS3_ILi8EEEEEEEEEEEEbRKNSB_6ParamsERT0_S12_iNS2_IJiiiEEERT_ENKUliT_E_clIZSC_ISJ_SX_EbS10_S12_S12_iS13_S15_EUlRS16_iE_EEDaiS16_ENKUlT_E_clIZSC_ISJ_SX_EbS10_S12_S12_iS13_S15_EUlvE0_EEDaS1B_:
        /* <DEDUP_REMOVED lines=38> */
[----:B-1---5:R-:W-:Y:S05]  /*5e7f0*/  CALL.REL.NOINC `($_ZN7cutlass13device_kernelIN5flash19enable_sm80_to_sm89INS1_16FlashAttnBwdSm80INS1_25CollectiveMainloopBwdSm80ILi2ELi2EN4cute5tupleIJNS5_1CILi128EEES8_NS7_ILi64EEEEEENS_10bfloat16_tEfNS_4arch4Sm80ELb0ELb0ELb1ELb0ELb1ELb0ELb0ELb0ELi2ELi4ELi4ELi4ELb0EEENS1_24CollectiveEpilogueBwdGQAISA_fSD_Li256ELb0ELb1EEENS1_19SingleTileSchedulerILb0ELb0ELb0ELi128EEEEEEEEEvNT_6ParamsE$_ZN4cute3eso3ESOILb1ELb0EJNS_14ComposedLayoutINS_7SwizzleILi3ELi3ELi3EEENS_1CILi0EEENS_6LayoutINS_5tupleIJNS8_IJNS8_IJNS5_ILi4EEENS5_ILi8EEEEEENS8_IJS9_NS5_ILi1EEEEEEEEENS8_IJNS8_IJNS5_ILi2EEESF_SF_EEENS8_IJSF_NS8_IJS9_SF_EEEEEEEEEEEENS8_IJNS8_IJNS8_IJSF_NS5_ILi64EEEEEENS8_IJNS5_ILi1024EEES6_EEEEEENS8_IJNS8_IJSC_NS5_ILi512EEESA_EEENS8_IJNS5_ILi4096EEENS8_IJNS5_ILi16EEENS5_ILi8192EEEEEEEEEEEEEEEEEEENS_10ViewEngineINS_8smem_ptrIPN7cutlass10bfloat16_tEEEEEEEC2ERKS10_RKS17_) ;  /* 0xfffa87d000007944 */ /* 0x022fea0003c3ffff */
[----:B-1----:R1:W5:Y:S04]  /*5e800*/  LD.E R3, [R10.64+0x8] ;  /* 0x000008040a037980 */ /* 0x002368000c101900 */
[----:B------:R1:W5:Y:S01]  /*5e810*/  LDL.64 R88, [R1+0x1428] ;  /* 0x0014280001587983 */ /* 0x0003620000100a00 */
[----:B------:R-:W-:-:S02]  /*5e820*/  MOV R2, R60 ;  /* 0x0000003c00027202 */ /* 0x000fc40000000f00 */
[----:B------:R-:W-:Y:S02]  /*5e830*/  MOV R6, 0x5e850 ;  /* 0x0005e85000067802 */ /* 0x000fe40000000f00 */
[----:B-1---5:R-:W-:Y:S05]  /*5e840*/  CALL.REL.NOINC `($_ZN7cutlass13device_kernelIN5flash19enable_sm80_to_sm89INS1_16FlashAttnBwdSm80INS1_25CollectiveMainloopBwdSm80ILi2ELi2EN4cute5tupleIJNS5_1CILi128EEES8_NS7_ILi64EEEEEENS_10bfloat16_tEfNS_4arch4Sm80ELb0ELb0ELb1ELb0ELb1ELb0ELb0ELb0ELi2ELi4ELi4ELi4ELb0EEENS1_24CollectiveEpilogueBwdGQAISA_fSD_Li256ELb0ELb1EEENS1_19SingleTileSchedulerILb0ELb0ELb0ELi128EEEEEEEEEvNT_6ParamsE$_ZN4cute3eso3ESOILb0ELb1EJiNS_1CILi0EEEEEC2ERKiRKS3_) ;  /* 0xfffa83a000007944 */ /* 0x022fea0003c3ffff */
[----:B------:R-:W2:Y:S01]  /*5e850*/  LDL R8, [R1+0x1428] ;  /* 0x0014280001087983 */ /* 0x000ea20000100800 */
[----:B-1----:R-:W-:Y:S01]  /*5e860*/  IMAD.MOV.U32 R3, RZ, RZ, R60 ;  /* 0x000000ffff037224 */ /* 0x002fe200078e003c */
[----:B------:R-:W-:Y:S02]  /*5e870*/  MOV R2, R12 ;  /* 0x0000000c00027202 */ /* 0x000fe40000000f00 */
        /* <DEDUP_REMOVED lines=89> */
[----:B-1----:R-:W-:Y:S05]  /*5ee10*/  CALL.REL.NOINC `($_ZN7cutlass13device_kernelIN5flash19enable_sm80_to_sm89INS1_16FlashAttnBwdSm80INS1_25CollectiveMainloopBwdSm80ILi2ELi2EN4cute5tupleIJNS5_1CILi128EEES8_NS7_ILi64EEEEEENS_10bfloat16_tEfNS_4arch4Sm80ELb0ELb0ELb1ELb0ELb1ELb0ELb0ELb0ELi2ELi4ELi4ELi4ELb0EEENS1_24CollectiveEpilogueBwdGQAISA_fSD_Li256ELb0ELb1EEENS1_19SingleTileSchedulerILb0ELb0ELb0ELi128EEEEEEEEEvNT_6ParamsE$_ZN4cute3eso3ESOILb0ELb0EJiiiNS_1CILi72EEENS2_ILi512EEEEEC2ERKiS7_S7_RKS3_RKS4_) ;  /* 0xfffa7ab000007944 */ /* 0x002fea0003c3ffff */
        /* <DEDUP_REMOVED lines=16> */
[----:B------:R-:W-:-:S03]  /*5ef20*/  MOV R90, 0x5ef70 ;  /* 0x0005ef70005a7802 */ /* 0x000fc60000000f00 */
[----:B------:R1:W-:Y:S04]  /*5ef30*/  STL.U8 [R1+0x1470], RZ ;  /* 0x001470ff01007387 */ /* 0x0003e80000100000 */
[----:B--2---:R1:W-:Y:S04]  /*5ef40*/  STL.64 [R1+0x1448], R2 ;  /* 0x0014480201007387 */ /* 0x0043e80000100a00 */
[----:B---3--:R1:W-:Y:S02]  /*5ef50*/  STL [R1+0x1450], R4 ;  /* 0x0014500401007387 */ /* 0x0083e40000100800 */
[----:B-1----:R-:W-:Y:S05]  /*5ef60*/  CALL.REL.NOINC `($_ZN7cutlass13device_kernelIN5flash19enable_sm80_to_sm89INS1_16FlashAttnBwdSm80INS1_25CollectiveMainloopBwdSm80ILi2ELi2EN4cute5tupleIJNS5_1CILi128EEES8_NS7_ILi64EEEEEENS_10bfloat16_tEfNS_4arch4Sm80ELb0ELb0ELb1ELb0ELb1ELb0ELb0ELb0ELi2ELi4ELi4ELi4ELb0EEENS1_24CollectiveEpilogueBwdGQAISA_fSD_Li256ELb0ELb1EEENS1_19SingleTileSchedulerILb0ELb0ELb0ELi128EEEEEEEEEvNT_6ParamsE$_ZZN4cute6detail16composition_implINS_5tupleIJNS_1CILi8EEENS3_ILi2EEES5_S5_S4_S5_EEENS2_IJNS3_ILi1EEEiiiNS3_ILi72EEENS3_ILi512EEEEEENS2_IJNS2_IJS5_S5_S5_EEES5_NS2_IJNS3_ILi4EEES5_EEEEEENS2_IJNS2_IJS7_S9_S4_EEENS3_ILi4096EEENS2_IJNS3_ILi16EEENS3_ILi8192EEEEEEEEEEEDaRKT_RKT0_RKT1_RKT2_ENKUlRKT_RKT0_E_clISB_SF_EEDaSZ_S12_) ;  /* 0xfffae26000007944 */ /* 0x002fea0003c3ffff */
[----:B------:R-:W-:Y:S02]  /*5ef70*/  MOV R86, 0x5ef90 ;  /* 0x0005ef9000567802 */ /* 0x000fe40000000f00 */
[----:B-1---5:R-:W-:Y:S05]  /*5ef80*/  CALL.REL.NOINC `($_ZN7cutlass13device_kernelIN5flash19enable_sm80_to_sm89INS1_16FlashAttnBwdSm80INS1_25CollectiveMainloopBwdSm80ILi2ELi2EN4cute5tupleIJNS5_1CILi128EEES8_NS7_ILi64EEEEEENS_10bfloat16_tEfNS_4arch4Sm80ELb0ELb0ELb1ELb0ELb1ELb0ELb0ELb0ELi2ELi4ELi4ELi4ELb0EEENS1_24CollectiveEpilogueBwdGQAISA_fSD_Li256ELb0ELb1EEENS1_19SingleTileSchedulerILb0ELb0ELb0ELi128EEEEEEEEEvNT_6ParamsE$_ZZN4cute6detail16composition_implINS_5tupleIJNS_1CILi8EEENS3_ILi2EEES5_S5_S4_S5_EEENS2_IJNS3_ILi1EEEiiiNS3_ILi72EEENS3_ILi512EEEEEENS2_IJNS2_IJS5_S5_S5_EEES5_NS2_IJNS3_ILi4EEES5_EEEEEENS2_IJNS2_IJS7_S9_S4_EEENS3_ILi4096EEENS2_IJNS3_ILi16EEENS3_ILi8192EEEEEEEEEEEDaRKT_RKT0_RKT1_RKT2_ENKUlRKT_RKT0_E_clISD_SJ_EEDaSZ_S12_) ;  /* 0xfffae34000007944 */ /* 0x022fea0003c3ffff */
[----:B-----5:R2:W-:Y:S01]  /*5ef90*/  STL.64 [R1+0x1410], R2 ;  /* 0x0014100201007387 */ /* 0x0205e20000100a00 */
[----:B------:R-:W-:-:S03]  /*5efa0*/  MOV R6, 0x5efc0 ;  /* 0x0005efc000067802 */ /* 0x000fc60000000f00 */
[----:B-12---:R-:W-:Y:S05]  /*5efb0*/  CALL.REL.NOINC `($_ZN7cutlass13device_kernelIN5flash19enable_sm80_to_sm89INS1_16FlashAttnBwdSm80INS1_25CollectiveMainloopBwdSm80ILi2ELi2EN4cute5tupleIJNS5_1CILi128EEES8_NS7_ILi64EEEEEENS_10bfloat16_tEfNS_4arch4Sm80ELb0ELb0ELb1ELb0ELb1ELb0ELb0ELb0ELi2ELi4ELi4ELi4ELb0EEENS1_24CollectiveEpilogueBwdGQAISA_fSD_Li256ELb0ELb1EEENS1_19SingleTileSchedulerILb0ELb0ELb0ELi128EEEEEEEEEvNT_6ParamsE$_ZN4cute3eso3ESOILb0ELb0EJNS_5tupleIJNS_1CILi1EEENS3_ILi512EEEiEEENS3_ILi4096EEENS2_IJNS2_IJiiEEENS3_ILi8192EEEEEEEEC2ERKS6_RKS7_RKSA_) ;  /* 0xfffa66a000007944 */ /* 0x006fea0003c3ffff */
[----:B-1----:R1:W5:Y:S04]  /*5efc0*/  LDL R5, [R1+0x1430] ;  /* 0x0014300001057983 */ /* 0x0023680000100800 */
[----:B------:R1:W5:Y:S01]  /*5efd0*/  LDL.64 R2, [R1+0x1428] ;  /* 0x0014280001027983 */ /* 0x0003620000100a00 */
[----:B------:R-:W-:-:S03]  /*5efe0*/  MOV R6, 0x5f000 ;  /* 0x0005f00000067802 */ /* 0x000fc60000000f00 */
[----:B-1---5:R-:W-:Y:S05]  /*5eff0*/  CALL.REL.NOINC `($_ZN7cutlass13device_kernelIN5flash19enable_sm80_to_sm89INS1_16FlashAttnBwdSm80INS1_25CollectiveMainloopBwdSm80ILi2ELi2EN4cute5tupleIJNS5_1CILi128EEES8_NS7_ILi64EEEEEENS_10bfloat16_tEfNS_4arch4Sm80ELb0ELb0ELb1ELb0ELb1ELb0ELb0ELb0ELi2ELi4ELi4ELi4ELb0EEENS1_24CollectiveEpilogueBwdGQAISA_fSD_Li256ELb0ELb1EEENS1_19SingleTileSchedulerILb0ELb0ELb0ELi128EEEEEEEEEvNT_6ParamsE$_ZN4cute5tupleIJNS0_IJNS0_IJNS_1CILi2EEES2_S2_EEES2_NS0_IJNS0_IJS2_S2_EEES2_EEEEEENS0_IJNS0_IJNS1_ILi1EEENS1_ILi512EEEiEEENS1_ILi4096EEENS0_IJNS0_IJiiEEENS1_ILi8192EEEEEEEEEEEC2ERKS6_RKSE_) ;  /* 0xfffab19000007944 */ /* 0x022fea0003c3ffff */
[----:B------:R1:W5:Y:S04]  /*5f000*/  LDL R4, [R1+0x1430] ;  /* 0x0014300001047983 */ /* 0x0003680000100800 */
[----:B------:R1:W5:Y:S01]  /*5f010*/  LDL.64 R2, [R1+0x1428] ;  /* 0x0014280001027983 */ /* 0x0003620000100a00 */
[----:B------:R-:W-:-:S05]  /*5f020*/  LEA.HI R6, R13, R13, RZ, 0x1d ;  /* 0x0000000d0d067211 */ /* 0x000fca00078fe8ff */
[----:B------:R-:W-:Y:S01]  /*5f030*/  IMAD.U32 R8, R11, 0x2, R6 ;  /* 0x000000020b087824 */ /* 0x000fe200078e0006 */
[----:B------:R-:W-:-:S04]  /*5f040*/  MOV R6, 0x5f070 ;  /* 0x0005f07000067802 */ /* 0x000fc80000000f00 */
[----:B------:R1:W-:Y:S03]  /*5f050*/  STL [R1+0x1420], R8 ;  /* 0x0014200801007387 */ /* 0x0003e60000100800 */
[----:B-1---5:R-:W-:Y:S05]  /*5f060*/  CALL.REL.NOINC `($_ZN7cutlass13device_kernelIN5flash19enable_sm80_to_sm89INS1_16FlashAttnBwdSm80INS1_25CollectiveMainloopBwdSm80ILi2ELi2EN4cute5tupleIJNS5_1CILi128EEES8_NS7_ILi64EEEEEENS_10bfloat16_tEfNS_4arch4Sm80ELb0ELb0ELb1ELb0ELb1ELb0ELb0ELb0ELi2ELi4ELi4ELi4ELb0EEENS1_24CollectiveEpilogueBwdGQAISA_fSD_Li256ELb0ELb1EEENS1_19SingleTileSchedulerILb0ELb0ELb0ELi128EEEEEEEEEvNT_6ParamsE$_ZN4cute3eso3ESOILb0ELb0EJNS_6LayoutINS_5tupleIJNS3_IJNS_1CILi2EEES5_S5_EEES5_NS3_IJNS3_IJS5_S5_EEES5_EEEEEENS3_IJNS3_IJNS4_ILi1EEENS4_ILi512EEEiEEENS4_ILi4096EEENS3_IJNS3_IJiiEEENS4_ILi8192EEEEEEEEEEEjEEC2ERKSI_RKj) ;  /* 0xfffa6ca000007944 */ /* 0x022fea0003c3ffff */
        /* <DEDUP_REMOVED lines=9> */
[----:B-1----:R-:W-:Y:S05]  /*5f100*/  CALL.REL.NOINC `($_ZN7cutlass13device_kernelIN5flash19enable_sm80_to_sm89INS1_16FlashAttnBwdSm80INS1_25CollectiveMainloopBwdSm80ILi2ELi2EN4cute5tupleIJNS5_1CILi128EEES8_NS7_ILi64EEEEEENS_10bfloat16_tEfNS_4arch4Sm80ELb0ELb0ELb1ELb0ELb1ELb0ELb0ELb0ELi2ELi4ELi4ELi4ELb0EEENS1_24CollectiveEpilogueBwdGQAISA_fSD_Li256ELb0ELb1EEENS1_19SingleTileSchedulerILb0ELb0ELb0ELi128EEEEEEEEEvNT_6ParamsE$_ZN4cute3eso3ESOILb0ELb0EJNS_6LayoutINS_5tupleIJNS3_IJNS_1CILi2EEES5_S5_EEES5_NS3_IJNS3_IJS5_S5_EEES5_EEEEEENS3_IJNS3_IJNS4_ILi1EEENS4_ILi512EEEiEEENS4_ILi4096EEENS3_IJNS3_IJiiEEENS4_ILi8192EEEEEEEEEEENS_10ViewEngineINS_8smem_ptrIPN7cutlass10bfloat16_tEEEEEEEC2ERKSI_RKSP_) ;  /* 0xfffa6b7000007944 */ /* 0x002fea0003c3ffff */
[----:B-1----:R1:W5:Y:S04]  /*5f110*/  LDL R5, [R1+0x142c] ;  /* 0x00142c0001057983 */ /* 0x0023680000100800 */
[----:B------:R1:W5:Y:S01]  /*5f120*/  LDL R3, [R1+0x1430] ;  /* 0x0014300001037983 */ /* 0x0003620000100800 */
[----:B------:R-:W-:-:S03]  /*5f130*/  MOV R4, 0x5f150 ;  /* 0x0005f15000047802 */ /* 0x000fc60000000f00 */
[----:B-1---5:R-:W-:Y:S05]  /*5f140*/  CALL.REL.NOINC `($_ZN7cutlass13device_kernelIN5flash19enable_sm80_to_sm89INS1_16FlashAttnBwdSm80INS1_25CollectiveMainloopBwdSm80ILi2ELi2EN4cute5tupleIJNS5_1CILi128EEES8_NS7_ILi64EEEEEENS_10bfloat16_tEfNS_4arch4Sm80ELb0ELb0ELb1ELb0ELb1ELb0ELb0ELb0ELi2ELi4ELi4ELi4ELb0EEENS1_24CollectiveEpilogueBwdGQAISA_fSD_Li256ELb0ELb1EEENS1_19SingleTileSchedulerILb0ELb0ELb0ELi128EEEEEEEEEvNT_6ParamsE$_ZZN4cute4takeILi1ELi3ENS_5tupleIJNS1_IJNS_1CILi1EEENS2_ILi512EEEiEEENS2_ILi4096EEENS1_IJNS1_IJiiEEENS2_ILi8192EEEEEEEEEEEDaRKT1_ENKUlDpRKT_E_clIJS6_S9_EEEDaSH_) ;  /* 0xfffacee000007944 */ /* 0x022fea0003c3ffff */
[----:B-----5:R2:W-:Y:S01]  /*5f150*/  STL.64 [R1+0x1410], R2 ;  /* 0x0014100201007387 */ /* 0x0205e20000100a00 */
[----:B------:R-:W-:-:S03]  /*5f160*/  MOV R4, 0x5f180 ;  /* 0x0005f18000047802 */ /* 0x000fc60000000f00 */
[----:B-12---:R-:W-:Y:S05]  /*5f170*/  CALL.REL.NOINC `($_ZN7cutlass13device_kernelIN5flash19enable_sm80_to_sm89INS1_16FlashAttnBwdSm80INS1_25CollectiveMainloopBwdSm80ILi2ELi2EN4cute5tupleIJNS5_1CILi128EEES8_NS7_ILi64EEEEEENS_10bfloat16_tEfNS_4arch4Sm80ELb0ELb0ELb1ELb0ELb1ELb0ELb0ELb0ELi2ELi4ELi4ELi4ELb0EEENS1_24CollectiveEpilogueBwdGQAISA_fSD_Li256ELb0ELb1EEENS1_19SingleTileSchedulerILb0ELb0ELb0ELi128EEEEEEEEEvNT_6ParamsE$_ZZN4cute16flatten_to_tupleINS_5tupleIJNS_1CILi4096EEENS1_IJNS1_IJiiEEENS2_ILi8192EEEEEEEEEEEDaRKT_ENKUlRKT_E_clIS6_EEDaSD_) ;  /* 0xfffacbb000007944 */ /* 0x006fea0003c3ffff */
[----:B-----5:R2:W-:Y:S01]  /*5f180*/  STL.64 [R1+0x1428], R2 ;  /* 0x0014280201007387 */ /* 0x0205e20000100a00 */
[----:B------:R-:W-:-:S03]  /*5f190*/  MOV R4, 0x5f1b0 ;  /* 0x0005f1b000047802 */ /* 0x000fc60000000f00 */
[----:B-12---:R-:W-:Y:S05]  /*5f1a0*/  CALL.REL.NOINC `($_ZN7cutlass13device_kernelIN5flash19enable_sm80_to_sm89INS1_16FlashAttnBwdSm80INS1_25CollectiveMainloopBwdSm80ILi2ELi2EN4cute5tupleIJNS5_1CILi128EEES8_NS7_ILi64EEEEEENS_10bfloat16_tEfNS_4arch4Sm80ELb0ELb0ELb1ELb0ELb1ELb0ELb0ELb0ELi2ELi4ELi4ELi4ELb0EEENS1_24CollectiveEpilogueBwdGQAISA_fSD_Li256ELb0ELb1EEENS1_19SingleTileSchedulerILb0ELb0ELb0ELi128EEEEEEEEEvNT_6ParamsE$_ZZN4cute12filter_tupleINS_5tupleIJNS_1CILi4096EEENS1_IJNS1_IJiiEEENS2_ILi8192EEEEEEEEEZNS_16flatten_to_tupleIS7_EEDaRKT_EUlRKT_E_EEDaSB_OT0_ENKUlDpSE_E_clIJNS1_IJS3_EEENS1_IJiiS5_EEEEEEDaSI_) ;  /* 0xfffac26000007944 */ /* 0x006fea0003c3ffff */
        /* <DEDUP_REMOVED lines=21> */
[----:B--2--5:R-:W-:Y:S05]  /*5f300*/  CALL.REL.NOINC `($_ZN7cutlass13device_kernelIN5flash19enable_sm80_to_sm89INS1_16FlashAttnBwdSm80INS1_25CollectiveMainloopBwdSm80ILi2ELi2EN4cute5tupleIJNS5_1CILi128EEES8_NS7_ILi64EEEEEENS_10bfloat16_tEfNS_4arch4Sm80ELb0ELb0ELb1ELb0ELb1ELb0ELb0ELb0ELi2ELi4ELi4ELi4ELb0EEENS1_24CollectiveEpilogueBwdGQAISA_fSD_Li256ELb0ELb1EEENS1_19SingleTileSchedulerILb0ELb0ELb0ELi128EEEEEEEEEvNT_6ParamsE$_ZN4cute3eso3ESOILb1ELb0EJNS_14ComposedLayoutINS_7SwizzleILi3ELi3ELi3EEENS_1CILi0EEENS_6LayoutINS_5tupleIJNS8_IJNS8_IJNS5_ILi4EEENS5_ILi8EEEEEENS8_IJNS5_ILi2EEENS5_ILi1EEEEEEEEENS8_IJNS8_IJSC_SC_EEESB_EEEEEENS8_IJNS8_IJNS8_IJNS5_ILi128EEESD_EEENS8_IJSA_S6_EEEEEENS8_IJNS8_IJNS5_ILi64EEENS5_ILi512EEEEEENS8_IJNS5_ILi16EEENS5_ILi1024EEEEEEEEEEEEEEEENS_10ViewEngineINS_8smem_ptrIPN7cutlass10bfloat16_tEEEEEEEC2ERKSW_RKS13_) ;  /* 0xfffa7c7000007944 */ /* 0x024fea0003c3ffff */
[----:B-1----:R1:W5:Y:S04]  /*5f310*/  LD.E R3, [R10.64+0xc] ;  /* 0x00000c040a037980 */ /* 0x002368000c101900 */
[----:B------:R1:W5:Y:S01]  /*5f320*/  LDL.64 R88, [R1+0x1428] ;  /* 0x0014280001587983 */ /* 0x0003620000100a00 */
[----:B------:R-:W-:Y:S02]  /*5f330*/  MOV R2, R60 ;  /* 0x0000003c00027202 */ /* 0x000fe40000000f00 */
        /* <DEDUP_REMOVED lines=32> */
[----:B--2--5:R-:W-:Y:S05]  /*5f540*/  CALL.REL.NOINC `($_ZN7cutlass13device_kernelIN5flash19enable_sm80_to_sm89INS1_16FlashAttnBwdSm80INS1_25CollectiveMainloopBwdSm80ILi2ELi2EN4cute5tupleIJNS5_1CILi128EEES8_NS7_ILi64EEEEEENS_10bfloat16_tEfNS_4arch4Sm80ELb0ELb0ELb1ELb0ELb1ELb0ELb0ELb0ELi2ELi4ELi4ELi4ELb0EEENS1_24CollectiveEpilogueBwdGQAISA_fSD_Li256ELb0ELb1EEENS1_19SingleTileSchedulerILb0ELb0ELb0ELi128EEEEEEEEEvNT_6ParamsE$_ZZN4cute13to_mixed_bitsINS_5tupleIJNS1_IJNS_1CILi4EEENS2_ILi8EEEEEENS2_ILi2EEENS2_ILi1EEEEEENS1_IJNS1_IJNS2_ILi128EEENS2_ILi0EEEEEES4_SA_EEENS1_IJNS1_IJiiEEEiSA_EEEEEDaRKT_RKT0_RKT1_ENKUlRKT_RKT0_RKT1_E_clIS5_SB_SD_EEDaSQ_ST_SW_) ;  /* 0xfffac1e000007944 */ /* 0x024fea0003c3ffff */
[----:B------:R-:W-:Y:S02]  /*5f550*/  MOV R6, 0x5f570 ;  /* 0x0005f57000067802 */ /* 0x000fe40000000f00 */
[----:B------:R-:W-:Y:S05]  /*5f560*/  CALL.REL.NOINC `($_ZN7cutlass13device_kernelIN5flash19enable_sm80_to_sm89INS1_16FlashAttnBwdSm80INS1_25CollectiveMainloopBwdSm80ILi2ELi2EN4cute5tupleIJNS5_1CILi128EEES8_NS7_ILi64EEEEEENS_10bfloat16_tEfNS_4arch4Sm80ELb0ELb0ELb1ELb0ELb1ELb0ELb0ELb0ELi2ELi4ELi4ELi4ELb0EEENS1_24CollectiveEpilogueBwdGQAISA_fSD_Li256ELb0ELb1EEENS1_19SingleTileSchedulerILb0ELb0ELb0ELi128EEEEEEEEEvNT_6ParamsE$_ZZN4cute13to_mixed_bitsINS_5tupleIJNS1_IJNS_1CILi4EEENS2_ILi8EEEEEENS2_ILi2EEENS2_ILi1EEEEEENS1_IJNS1_IJNS2_ILi128EEENS2_ILi0EEEEEES4_SA_EEENS1_IJNS1_IJiiEEEiSA_EEEEEDaRKT_RKT0_RKT1_ENKUlRKT_RKT0_RKT1_E_clIS6_S4_iEEDaSQ_ST_SW_) ;  /* 0xfffac24000007944 */ /* 0x000fea0003c3ffff */
[----:B------:R-:W-:Y:S02]  /*5f570*/  MOV R5, R2 ;  /* 0x0000000200057202 */ /* 0x000fe40000000f00 */
[----:B------:R-:W-:Y:S02]  /*5f580*/  MOV R2, 0x5f5a0 ;  /* 0x0005f5a000027802 */ /* 0x000fe40000000f00 */
[----:B------:R-:W-:Y:S05]  /*5f590*/  CALL.REL.NOINC `($_ZN7cutlass13device_kernelIN5flash19enable_sm80_to_sm89INS1_16FlashAttnBwdSm80INS1_25CollectiveMainloopBwdSm80ILi2ELi2EN4cute5tupleIJNS5_1CILi128EEES8_NS7_ILi64EEEEEENS_10bfloat16_tEfNS_4arch4Sm80ELb0ELb0ELb1ELb0ELb1ELb0ELb0ELb0ELi2ELi4ELi4ELi4ELb0EEENS1_24CollectiveEpilogueBwdGQAISA_fSD_Li256ELb0ELb1EEENS1_19SingleTileSchedulerILb0ELb0ELb0ELi128EEEEEEEEEvNT_6ParamsE$_ZZN4cute13to_mixed_bitsINS_5tupleIJNS1_IJNS_1CILi4EEENS2_ILi8EEEEEENS2_ILi2EEENS2_ILi1EEEEEENS1_IJNS1_IJNS2_ILi128EEENS2_ILi0EEEEEES4_SA_EEENS1_IJNS1_IJiiEEEiSA_EEEEEDaRKT_RKT0_RKT1_ENKUlDpRKT_E_clIJNS_9MixedBitsILj0ELj384EEENSU_ILj0ELj8EEENS2_ILj0EEEEEEDaSR_) ;  /* 0xfffac15000007944 */ /* 0x000fea0003c3ffff */
        /* <DEDUP_REMOVED lines=11> */
[----:B-1----:R-:W-:Y:S05]  /*5f650*/  CALL.REL.NOINC `($_ZN7cutlass13device_kernelIN5flash19enable_sm80_to_sm89INS1_16FlashAttnBwdSm80INS1_25CollectiveMainloopBwdSm80ILi2ELi2EN4cute5tupleIJNS5_1CILi128EEES8_NS7_ILi64EEEEEENS_10bfloat16_tEfNS_4arch4Sm80ELb0ELb0ELb1ELb0ELb1ELb0ELb0ELb0ELi2ELi4ELi4ELi4ELb0EEENS1_24CollectiveEpilogueBwdGQAISA_fSD_Li256ELb0ELb1EEENS1_19SingleTileSchedulerILb0ELb0ELb0ELi128EEEEEEEEEvNT_6ParamsE$_ZN4cute3eso3ESOILb1ELb0EJNS_1CILi8EEEiiEEC2ERKS3_RKiS8_) ;  /* 0xfffa841000007944 */ /* 0x002fea0003c3ffff */
[----:B-1----:R1:W5:Y:S01]  /*5f660*/  LDL.64 R2, [R1+0x1428] ;  /* 0x0014280001027983 */ /* 0x0023620000100a00 */
[----:B------:R-:W-:Y:S01]  /*5f670*/  IMAD.MOV.U32 R5, RZ, RZ, 0x48 ;  /* 0x00000048ff057424 */ /* 0x000fe200078e00ff */
[----:B------:R-:W-:Y:S02]  /*5f680*/  LOP3.LUT P0, RZ, R11, 0x8, RZ, 0xc0, !PT ;  /* 0x000000080bff7812 */ /* 0x000fe4000780c0ff */
[----:B------:R-:W-:Y:S02]  /*5f690*/  MOV R6, 0x5f6c0 ;  /* 0x0005f6c000067802 */ /* 0x000fe40000000f00 */
[----:B------:R-:W-:-:S04]  /*5f6a0*/  SEL R5, R5, 0x38, !P0 ;  /* 0x0000003805057807 */ /* 0x000fc80004000000 */
[----:B-1---5:R-:W-:Y:S05]  /*5f6b0*/  CALL.REL.NOINC `($_ZN7cutlass13device_kernelIN5flash19enable_sm80_to_sm89INS1_16FlashAttnBwdSm80INS1_25CollectiveMainloopBwdSm80ILi2ELi2EN4cute5tupleIJNS5_1CILi128EEES8_NS7_ILi64EEEEEENS_10bfloat16_tEfNS_4arch4Sm80ELb0ELb0ELb1ELb0ELb1ELb0ELb0ELb0ELi2ELi4ELi4ELi4ELb0EEENS1_24CollectiveEpilogueBwdGQAISA_fSD_Li256ELb0ELb1EEENS1_19SingleTileSchedulerILb0ELb0ELb0ELi128EEEEEEEEEvNT_6ParamsE$_ZN4cute3eso3ESOILb0ELb1EJiNS_1CILi144EEENS2_ILi288EEEEEC2ERKiRKS3_RKS4_) ;  /* 0xfffa758000007944 */ /* 0x022fea0003c3ffff */
[----:B-1----:R-:W2:Y:S01]  /*5f6c0*/  LDL R4, [R1+0x1428] ;  /* 0x0014280001047983 */ /* 0x002ea20000100800 */
[----:B------:R-:W-:-:S03]  /*5f6d0*/  MOV R6, 0x5f700 ;  /* 0x0005f70000067802 */ /* 0x000fc60000000f00 */
[----:B--2---:R1:W-:Y:S04]  /*5f6e0*/  STL [R1+0x1470], R4 ;  /* 0x0014700401007387 */ /* 0x0043e80000100800 */
[----:B-1----:R-:W-:Y:S05]  /*5f6f0*/  CALL.REL.NOINC `($_ZN7cutlass13device_kernelIN5flash19enable_sm80_to_sm89INS1_16FlashAttnBwdSm80INS1_25CollectiveMainloopBwdSm80ILi2ELi2EN4cute5tupleIJNS5_1CILi128EEES8_NS7_ILi64EEEEEENS_10bfloat16_tEfNS_4arch4Sm80ELb0ELb0ELb1ELb0ELb1ELb0ELb0ELb0ELi2ELi4ELi4ELi4ELb0EEENS1_24CollectiveEpilogueBwdGQAISA_fSD_Li256ELb0ELb1EEENS1_19SingleTileSchedulerILb0ELb0ELb0ELi128EEEEEEEEEvNT_6ParamsE$_ZN4cute3eso3ESOILb1ELb0EJNS_1CILi1EEENS_5tupleIJNS2_ILi8EEEiiEEENS2_ILi64EEENS4_IJiNS2_ILi144EEENS2_ILi288EEEEEENS2_ILi512EEEEEC2ERKS3_RKS6_RKS7_RKSA_RKSB_) ;  /* 0xfffa7e2000007944 */ /* 0x002fea0003c3ffff */
[----:B-1----:R1:W5:Y:S04]  /*5f700*/  LDL R5, [R1+0x1430] ;  /* 0x0014300001057983 */ /* 0x0023680000100800 */
[----:B------:R1:W5:Y:S01]  /*5f710*/  LDL.64 R2, [R1+0x1428] ;  /* 0x0014280001027983 */ /* 0x0003620000100a00 */
[----:B------:R-:W-:-:S03]  /*5f720*/  MOV R6, 0x5f740 ;  /* 0x0005f74000067802 */ /* 0x000fc60000000f00 */
[----:B-1---5:R-:W-:Y:S05]  /*5f730*/  CALL.REL.NOINC `($_ZN7cutlass13device_kernelIN5flash19enable_sm80_to_sm89INS1_16FlashAttnBwdSm80INS1_25CollectiveMainloopBwdSm80ILi2ELi2EN4cute5tupleIJNS5_1CILi128EEES8_NS7_ILi64EEEEEENS_10bfloat16_tEfNS_4arch4Sm80ELb0ELb0ELb1ELb0ELb1ELb0ELb0ELb0ELi2ELi4ELi4ELi4ELb0EEENS1_24CollectiveEpilogueBwdGQAISA_fSD_Li256ELb0ELb1EEENS1_19SingleTileSchedulerILb0ELb0ELb0ELi128EEEEEEEEEvNT_6ParamsE$_ZN4cute5tupleIJNS0_IJNS_1CILi8EEENS0_IJNS1_ILi2EEES3_S3_EEENS1_ILi1EEES4_S5_EEENS0_IJS5_NS0_IJS2_iiEEENS1_ILi64EEENS0_IJiNS1_ILi144EEENS1_ILi288EEEEEENS1_ILi512EEEEEEEEC2ERKS6_RKSD_) ;  /* 0xfffaaf4000007944 */ /* 0x022fea0003c3ffff */
[----:B------:R1:W5:Y:S04]  /*5f740*/  LDL R6, [R1+0x1430] ;  /* 0x0014300001067983 */ /* 0x0003680000100800 */
[----:B------:R1:W5:Y:S01]  /*5f750*/  LDL.64 R2, [R1+0x1428] ;  /* 0x0014280001027983 */ /* 0x0003620000100a00 */
[----:B------:R-:W-:-:S03]  /*5f760*/  MOV R4, 0x5f780 ;  /* 0x0005f78000047802 */ /* 0x000fc60000000f00 */
[----:B-1---5:R-:W-:Y:S05]  /*5f770*/  CALL.REL.NOINC `($_ZN7cutlass13device_kernelIN5flash19enable_sm80_to_sm89INS1_16FlashAttnBwdSm80INS1_25CollectiveMainloopBwdSm80ILi2ELi2EN4cute5tupleIJNS5_1CILi128EEES8_NS7_ILi64EEEEEENS_10bfloat16_tEfNS_4arch4Sm80ELb0ELb0ELb1ELb0ELb1ELb0ELb0ELb0ELi2ELi4ELi4ELi4ELb0EEENS1_24CollectiveEpilogueBwdGQAISA_fSD_Li256ELb0ELb1EEENS1_19SingleTileSchedulerILb0ELb0ELb0ELi128EEEEEEEEEvNT_6ParamsE$_ZZN4cute7flattenINS_5tupleIJNS_1CILi1EEENS1_IJNS2_ILi8EEEiiEEENS2_ILi64EEENS1_IJiNS2_ILi144EEENS2_ILi288EEEEEENS2_ILi512EEEEEEEEDaRKT_ENKUlRKT_E_clIS5_EEDaSH_) ;  /* 0xfffaf20000007944 */ /* 0x022fea0003c3ffff */
[----:B------:R1:W-:Y:S01]  /*5f780*/  STL.64 [R1+0x1428], R2 ;  /* 0x0014280201007387 */ /* 0x0003e20000100a00 */
[----:B------:R-:W-:-:S02]  /*5f790*/  MOV R5, R6 ;  /* 0x0000000600057202 */ /* 0x000fc40000000f00 */
[----:B------:R-:W-:Y:S02]  /*5f7a0*/  MOV R4, 0x5f7c0 ;  /* 0x0005f7c000047802 */ /* 0x000fe40000000f00 */
[----:B-1----:R-:W-:Y:S05]  /*5f7b0*/  CALL.REL.NOINC `($_ZN7cutlass13device_kernelIN5flash19enable_sm80_to_sm89INS1_16FlashAttnBwdSm80INS1_25CollectiveMainloopBwdSm80ILi2ELi2EN4cute5tupleIJNS5_1CILi128EEES8_NS7_ILi64EEEEEENS_10bfloat16_tEfNS_4arch4Sm80ELb0ELb0ELb1ELb0ELb1ELb0ELb0ELb0ELi2ELi4ELi4ELi4ELb0EEENS1_24CollectiveEpilogueBwdGQAISA_fSD_Li256ELb0ELb1EEENS1_19SingleTileSchedulerILb0ELb0ELb0ELi128EEEEEEEEEvNT_6ParamsE$_ZZN4cute7flattenINS_5tupleIJNS_1CILi1EEENS1_IJNS2_ILi8EEEiiEEENS2_ILi64EEENS1_IJiNS2_ILi144EEENS2_ILi288EEEEEENS2_ILi512EEEEEEEEDaRKT_ENKUlRKT_E_clIS9_EEDaSH_) ;  /* 0xfffaf1e000007944 */ /* 0x002fea0003c3ffff */
[----:B------:R1:W-:Y:S01]  /*5f7c0*/  STL [R1+0x1410], R2 ;  /* 0x0014100201007387 */ /* 0x0003e20000100800 */
[----:B------:R-:W-:-:S03]  /*5f7d0*/  MOV R4, 0x5f7f0 ;  /* 0x0005f7f000047802 */ /* 0x000fc60000000f00 */
[----:B-1----:R-:W-:Y:S05]  /*5f7e0*/  CALL.REL.NOINC `($_ZN7cutlass13device_kernelIN5flash19enable_sm80_to_sm89INS1_16FlashAttnBwdSm80INS1_25CollectiveMainloopBwdSm80ILi2ELi2EN4cute5tupleIJNS5_1CILi128EEES8_NS7_ILi64EEEEEENS_10bfloat16_tEfNS_4arch4Sm80ELb0ELb0ELb1ELb0ELb1ELb0ELb0ELb0ELi2ELi4ELi4ELi4ELb0EEENS1_24CollectiveEpilogueBwdGQAISA_fSD_Li256ELb0ELb1EEENS1_19SingleTileSchedulerILb0ELb0ELb0ELi128EEEEEEEEEvNT_6ParamsE$_ZZN4cute12filter_tupleINS_5tupleIJNS_1CILi1EEENS1_IJNS2_ILi8EEEiiEEENS2_ILi64EEENS1_IJiNS2_ILi144EEENS2_ILi288EEEEEENS2_ILi512EEEEEEZNS_7flattenISB_EEDaRKT_EUlRKT_E_EEDaSF_OT0_ENKUlDpSI_E_clIJNS1_IJS3_EEES5_NS1_IJS6_EEES9_NS1_IJSA_EEEEEEDaSM_) ;  /* 0xfffaba9000007944 */ /* 0x002fea0003c3ffff */
[----:B------:R-:W-:Y:S02]  /*5f7f0*/  MOV R6, 0x5f810 ;  /* 0x0005f81000067802 */ /* 0x000fe40000000f00 */
[----:B--2--5:R-:W-:Y:S05]  /*5f800*/  CALL.REL.NOINC `($_ZN7cutlass13device_kernelIN5flash19enable_sm80_to_sm89INS1_16FlashAttnBwdSm80INS1_25CollectiveMainloopBwdSm80ILi2ELi2EN4cute5tupleIJNS5_1CILi128EEES8_NS7_ILi64EEEEEENS_10bfloat16_tEfNS_4arch4Sm80ELb0ELb0ELb1ELb0ELb1ELb0ELb0ELb0ELi2ELi4ELi4ELi4ELb0EEENS1_24CollectiveEpilogueBwdGQAISA_fSD_Li256ELb0ELb1EEENS1_19SingleTileSchedulerILb0ELb0ELb0ELi128EEEEEEEEEvNT_6ParamsE$_ZN4cute3eso3ESOILb0ELb1EJiNS_1CILi144EEENS2_ILi512EEEEEC2ERKiRKS3_RKS4_) ;  /* 0xfffa748000007944 */ /* 0x024fea0003c3ffff */
[----:B------:R-:W2:Y:S01]  /*5f810*/  LDL R6, [R1+0x1428] ;  /* 0x0014280001067983 */ /* 0x000ea20000100800 */
[----:B-1----:R-:W-:Y:S02]  /*5f820*/  MOV R4, R12 ;  /* 0x0000000c00047202 */ /* 0x002fe40000000f00 */
[----:B------:R-:W-:Y:S01]  /*5f830*/  MOV R8, 0x5f860 ;  /* 0x0005f86000087802 */ /* 0x000fe20000000f00 */
[----:B--2---:R1:W-:Y:S04]  /*5f840*/  STL [R1+0x145c], R6 ;  /* 0x00145c0601007387 */ /* 0x0043e80000100800 */
[----:B-1----:R-:W-:Y:S05]  /*5f850*/  CALL.REL.NOINC `($_ZN7cutlass13device_kernelIN5flash19enable_sm80_to_sm89INS1_16FlashAttnBwdSm80INS1_25CollectiveMainloopBwdSm80ILi2ELi2EN4cute5tupleIJNS5_1CILi128EEES8_NS7_ILi64EEEEEENS_10bfloat16_tEfNS_4arch4Sm80ELb0ELb0ELb1ELb0ELb1ELb0ELb0ELb0ELi2ELi4ELi4ELi4ELb0EEENS1_24CollectiveEpilogueBwdGQAISA_fSD_Li256ELb0ELb1EEENS1_19SingleTileSchedulerILb0ELb0ELb0ELi128EEEEEEEEEvNT_6ParamsE$_ZN4cute3eso3ESOILb0ELb0EJiiNS_1CILi144EEENS2_ILi512EEEEEC2ERKiS7_RKS3_RKS4_) ;  /* 0xfffa6d2000007944 */ /* 0x002fea0003c3ffff */
[----:B-1----:R-:W2:Y:S01]  /*5f860*/  LDL.64 R4, [R1+0x1428] ;  /* 0x0014280001047983 */ /* 0x002ea20000100a00 */
[----:B------:R-:W-:Y:S01]  /*5f870*/  IMAD.MOV.U32 R3, RZ, RZ, R7 ;  /* 0x000000ffff037224 */ /* 0x000fe200078e0007 */
[----:B------:R-:W-:Y:S02]  /*5f880*/  IADD3 R8, R58, 0xd8, RZ ;  /* 0x000000d83a087810 */ /* 0x000fe40007ffe0ff */
[----:B------:R-:W-:Y:S01]  /*5f890*/  MOV R6, 0x5f8d0 ;  /* 0x0005f8d000067802 */ /* 0x000fe20000000f00 */
[----:B--2---:R1:W-:Y:S04]  /*5f8a0*/  STL [R1+0x1454], R4 ;  /* 0x0014540401007387 */ /* 0x0043e80000100800 */
[----:B------:R1:W-:Y:S02]  /*5f8b0*/  STL [R1+0x1458], R5 ;  /* 0x0014580501007387 */ /* 0x0003e40000100800 */
[----:B-1----:R-:W-:Y:S05]  /*5f8c0*/  CALL.REL.NOINC `($_ZN7cutlass13device_kernelIN5flash19enable_sm80_to_sm89INS1_16FlashAttnBwdSm80INS1_25CollectiveMainloopBwdSm80ILi2ELi2EN4cute5tupleIJNS5_1CILi128EEES8_NS7_ILi64EEEEEENS_10bfloat16_tEfNS_4arch4Sm80ELb0ELb0ELb1ELb0ELb1ELb0ELb0ELb0ELi2ELi4ELi4ELi4ELb0EEENS1_24CollectiveEpilogueBwdGQAISA_fSD_Li256ELb0ELb1EEENS1_19SingleTileSchedulerILb0ELb0ELb0ELi128EEEEEEEEEvNT_6ParamsE$_ZN4cute3eso3ESOILb0ELb0EJiiiNS_1CILi144EEENS2_ILi512EEEEEC2ERKiS7_S7_RKS3_RKS4_) ;  /* 0xfffa6f5000007944 */ /* 0x002fea0003c3ffff */
[----:B-1----:R-:W2:Y:S04]  /*5f8d0*/  LDL.64 R2, [R1+0x1410] ;  /* 0x0014100001027983 */ /* 0x002ea80000100a00 */
[----:B------:R-:W3:Y:S01]  /*5f8e0*/  LDL R6, [R1+0x1418] ;  /* 0x0014180001067983 */ /* 0x000ee20000100800 */
[----:B------:R-:W-:-:S03]  /*5f8f0*/  MOV R4, 0x5f930 ;  /* 0x0005f93000047802 */ /* 0x000fc60000000f00 */
[----:B--2---:R1:W-:Y:S04]  /*5f900*/  STL.64 [R1+0x1428], R2 ;  /* 0x0014280201007387 */ /* 0x0043e80000100a00 */
[----:B---3--:R1:W-:Y:S02]  /*5f910*/  STL [R1+0x1430], R6 ;  /* 0x0014300601007387 */ /* 0x0083e40000100800 */
[----:B-1----:R-:W-:Y:S05]  /*5f920*/  CALL.REL.NOINC `($_ZN7cutlass13device_kernelIN5flash19enable_sm80_to_sm89INS1_16FlashAttnBwdSm80INS1_25CollectiveMainloopBwdSm80ILi2ELi2EN4cute5tupleIJNS5_1CILi128EEES8_NS7_ILi64EEEEEENS_10bfloat16_tEfNS_4arch4Sm80ELb0ELb0ELb1ELb0ELb1ELb0ELb0ELb0ELi2ELi4ELi4ELi4ELb0EEENS1_24CollectiveEpilogueBwdGQAISA_fSD_Li256ELb0ELb1EEENS1_19SingleTileSchedulerILb0ELb0ELb0ELi128EEEEEEEEEvNT_6ParamsE$_ZN4cute3eso3ESOILb1ELb0EJNS_1CILi8EEEiiiNS2_ILi144EEENS2_ILi512EEEEEC2ERKS3_RKiSA_SA_RKS4_RKS5_) ;  /* 0xfffa81b000007944 */ /* 0x002fea0003c3ffff */
[----:B-1----:R-:W2:Y:S04]  /*5f930*/  LDL.64 R2, [R1+0x1448] ;  /* 0x0014480001027983 */ /* 0x002ea80000100a00 */
[----:B------:R-:W3:Y:S01]  /*5f940*/  LDL R10, [R1+0x1450] ;  /* 0x00145000010a7983 */ /* 0x000ee20000100800 */
[C---:B------:R-:W-:Y:S02]  /*5f950*/  IADD3 R8, R58.reuse, 0x94, RZ ;  /* 0x000000943a087810 */ /* 0x040fe40007ffe0ff */
[----:B------:R-:W-:-:S02]  /*5f960*/  IADD3 R6, R58, 0x98, RZ ;  /* 0x000000983a067810 */ /* 0x000fc40007ffe0ff */
[----:B------:R-:W-:Y:S01]  /*5f970*/  MOV R4, 0x5f9b0 ;  /* 0x0005f9b000047802 */ /* 0x000fe20000000f00 */
[----:B--2---:R1:W-:Y:S04]  /*5f980*/  STL.64 [R1+0x1410], R2 ;  /* 0x0014100201007387 */ /* 0x0043e80000100a00 */
[----:B---3--:R1:W-:Y:S02]  /*5f990*/  STL [R1+0x1418], R10 ;  /* 0x0014180a01007387 */ /* 0x0083e40000100800 */
[----:B-1----:R-:W-:Y:S05]  /*5f9a0*/  CALL.REL.NOINC `($_ZN7cutlass13device_kernelIN5flash19enable_sm80_to_sm89INS1_16FlashAttnBwdSm80INS1_25CollectiveMainloopBwdSm80ILi2ELi2EN4cute5tupleIJNS5_1CILi128EEES8_NS7_ILi64EEEEEENS_10bfloat16_tEfNS_4arch4Sm80ELb0ELb0ELb1ELb0ELb1ELb0ELb0ELb0ELi2ELi4ELi4ELi4ELb0EEENS1_24CollectiveEpilogueBwdGQAISA_fSD_Li256ELb0ELb1EEENS1_19SingleTileSchedulerILb0ELb0ELb0ELi128EEEEEEEEEvNT_6ParamsE$_ZN4cute3eso3ESOILb1ELb0EJNS_1CILi1EEEiiiNS2_ILi144EEENS2_ILi512EEEEEC2ERKS3_RKiSA_SA_RKS4_RKS5_) ;  /* 0xfffa7cb000007944 */ /* 0x002fea0003c3ffff */
[----:B-1----:R1:W5:Y:S04]  /*5f9b0*/  LDL R5, [R1+0x1450] ;  /* 0x0014500001057983 */ /* 0x0023680000100800 */
[----:B------:R1:W5:Y:S01]  /*5f9c0*/  LDL.64 R2, [R1+0x1448] ;  /* 0x0014480001027983 */ /* 0x0003620000100a00 */
[----:B------:R-:W-:-:S03]  /*5f9d0*/  MOV R6, 0x5f9f0 ;  /* 0x0005f9f000067802 */ /* 0x000fc60000000f00 */
[----:B-1---5:R-:W-:Y:S05]  /*5f9e0*/  CALL.REL.NOINC `($_ZN7cutlass13device_kernelIN5flash19enable_sm80_to_sm89INS1_16FlashAttnBwdSm80INS1_25CollectiveMainloopBwdSm80ILi2ELi2EN4cute5tupleIJNS5_1CILi128EEES8_NS7_ILi64EEEEEENS_10bfloat16_tEfNS_4arch4Sm80ELb0ELb0ELb1ELb0ELb1ELb0ELb0ELb0ELi2ELi4ELi4ELi4ELb0EEENS1_24CollectiveEpilogueBwdGQAISA_fSD_Li256ELb0ELb1EEENS1_19SingleTileSchedulerILb0ELb0ELb0ELi128EEEEEEEEEvNT_6ParamsE$_ZN4cute5tupleIJNS0_IJNS_1CILi16EEENS1_ILi2EEES3_S3_NS1_ILi4EEES3_EEENS0_IJNS1_ILi1EEEiiiNS1_ILi144EEENS1_ILi512EEEEEEEEC2ERKS5_RKS9_) ;  /* 0xfffaa99000007944 */ /* 0x022fea0003c3ffff */
[----:B------:R-:W2:Y:S04]  /*5f9f0*/  LDL.64 R4, [R1+0x1448] ;  /* 0x0014480001047983 */ /* 0x000ea80000100a00 */
        /* <DEDUP_REMOVED lines=9> */
[----:B-1----:R-:W-:Y:S05]  /*5fa90*/  CALL.REL.NOINC `($_ZN7cutlass13device_kernelIN5flash19enable_sm80_to_sm89INS1_16FlashAttnBwdSm80INS1_25CollectiveMainloopBwdSm80ILi2ELi2EN4cute5tupleIJNS5_1CILi128EEES8_NS7_ILi64EEEEEENS_10bfloat16_tEfNS_4arch4Sm80ELb0ELb0ELb1ELb0ELb1ELb0ELb0ELb0ELi2ELi4ELi4ELi4ELb0EEENS1_24CollectiveEpilogueBwdGQAISA_fSD_Li256ELb0ELb1EEENS1_19SingleTileSchedulerILb0ELb0ELb0ELi128EEEEEEEEEvNT_6ParamsE$_ZZN4cute6detail16composition_implINS_5tupleIJNS_1CILi16EEENS3_ILi2EEES5_S5_NS3_ILi4EEES5_EEENS2_IJNS3_ILi1EEEiiiNS3_ILi144EEENS3_ILi512EEEEEENS2_IJNS2_IJS5_S5_EEES6_NS3_ILi8EEEEEENS2_IJNS2_IJNS3_ILi64EEESA_EEES4_NS3_ILi1024EEEEEEEEDaRKT_RKT0_RKT1_RKT2_ENKUlRKT_RKT0_E_clISC_SG_EEDaSX_S10_) ;  /* 0xfffacd7000007944 */ /* 0x002fea0003c3ffff */
[----:B------:R-:W-:Y:S01]  /*5faa0*/  IMAD.MOV.U32 R5, RZ, RZ, R16 ;  /* 0x000000ffff057224 */ /* 0x000fe200078e0010 */
[----:B------:R-:W-:Y:S01]  /*5fab0*/  MOV R3, R14 ;  /* 0x0000000e00037202 */ /* 0x000fe20000000f00 */
[----:B------:R-:W-:Y:S01]  /*5fac0*/  IMAD.MOV.U32 R2, RZ, RZ, R15 ;  /* 0x000000ffff027224 */ /* 0x000fe200078e000f */
[----:B------:R-:W-:Y:S02]  /*5fad0*/  MOV R16, 0x5faf0 ;  /* 0x0005faf000107802 */ /* 0x000fe40000000f00 */
[----:B-1---5:R-:W-:Y:S05]  /*5fae0*/  CALL.REL.NOINC `($_ZN7cutlass13device_kernelIN5flash19enable_sm80_to_sm89INS1_16FlashAttnBwdSm80INS1_25CollectiveMainloopBwdSm80ILi2ELi2EN4cute5tupleIJNS5_1CILi128EEES8_NS7_ILi64EEEEEENS_10bfloat16_tEfNS_4arch4Sm80ELb0ELb0ELb1ELb0ELb1ELb0ELb0ELb0ELi2ELi4ELi4ELi4ELb0EEENS1_24CollectiveEpilogueBwdGQAISA_fSD_Li256ELb0ELb1EEENS1_19SingleTileSchedulerILb0ELb0ELb0ELi128EEEEEEEEEvNT_6ParamsE$_ZZN4cute6detail16composition_implINS_5tupleIJNS_1CILi16EEENS3_ILi2EEES5_S5_NS3_ILi4EEES5_EEENS2_IJNS3_ILi1EEEiiiNS3_ILi144EEENS3_ILi512EEEEEENS2_IJNS2_IJS5_S5_EEES6_NS3_ILi8EEEEEENS2_IJNS2_IJNS3_ILi64EEESA_EEES4_NS3_ILi1024EEEEEEEEDaRKT_RKT0_RKT1_RKT2_ENKUlRKT_RKT0_E_clIS6_S4_EEDaSX_S10_) ;  /* 0xfffacaa000007944 */ /* 0x022fea0003c3ffff */
[----:B-----5:R2:W-:Y:S01]  /*5faf0*/  STL.64 [R1+0x1410], R2 ;  /* 0x0014100201007387 */ /* 0x0205e20000100a00 */
[----:B------:R-:W-:-:S03]  /*5fb00*/  MOV R4, 0x5fb20 ;  /* 0x0005fb2000047802 */ /* 0x000fc60000000f00 */
[----:B-12---:R-:W-:Y:S05]  /*5fb10*/  CALL.REL.NOINC `($_ZN7cutlass13device_kernelIN5flash19enable_sm80_to_sm89INS1_16FlashAttnBwdSm80INS1_25CollectiveMainloopBwdSm80ILi2ELi2EN4cute5tupleIJNS5_1CILi128EEES8_NS7_ILi64EEEEEENS_10bfloat16_tEfNS_4arch4Sm80ELb0ELb0ELb1ELb0ELb1ELb0ELb0ELb0ELi2ELi4ELi4ELi4ELb0EEENS1_24CollectiveEpilogueBwdGQAISA_fSD_Li256ELb0ELb1EEENS1_19SingleTileSchedulerILb0ELb0ELb0ELi128EEEEEEEEEvNT_6ParamsE$_ZN4cute3eso3ESOILb0ELb0EJNS_5tupleIJiNS_1CILi512EEEEEENS2_IJiiEEENS3_ILi1024EEEEEC2ERKS5_RKS6_RKS7_) ;  /* 0xfffa5d0000007944 */ /* 0x006fea0003c3ffff */
[----:B------:R2:W5:Y:S04]  /*5fb20*/  LDL R5, [R1+0x1430] ;  /* 0x0014300001057983 */ /* 0x0005680000100800 */
[----:B-1----:R2:W5:Y:S01]  /*5fb30*/  LDL.64 R2, [R1+0x1428] ;  /* 0x0014280001027983 */ /* 0x0025620000100a00 */
[----:B------:R-:W-:-:S03]  /*5fb40*/  MOV R6, 0x5fb60 ;  /* 0x0005fb6000067802 */ /* 0x000fc60000000f00 */
[----:B--2--5:R-:W-:Y:S05]  /*5fb50*/  CALL.REL.NOINC `($_ZN7cutlass13device_kernelIN5flash19enable_sm80_to_sm89INS1_16FlashAttnBwdSm80INS1_25CollectiveMainloopBwdSm80ILi2ELi2EN4cute5tupleIJNS5_1CILi128EEES8_NS7_ILi64EEEEEENS_10bfloat16_tEfNS_4arch4Sm80ELb0ELb0ELb1ELb0ELb1ELb0ELb0ELb0ELi2ELi4ELi4ELi4ELb0EEENS1_24CollectiveEpilogueBwdGQAISA_fSD_Li256ELb0ELb1EEENS1_19SingleTileSchedulerILb0ELb0ELb0ELi128EEEEEEEEEvNT_6ParamsE$_ZN4cute5tupleIJNS0_IJNS0_IJNS_1CILi2EEES2_EEES3_NS1_ILi8EEEEEENS0_IJNS0_IJiNS1_ILi512EEEEEENS0_IJiiEEENS1_ILi1024EEEEEEEEC2ERKS5_RKSA_) ;  /* 0xfffaa5e000007944 */ /* 0x024fea0003c3ffff */
[----:B------:R1:W5:Y:S04]  /*5fb60*/  LDL R4, [R1+0x1430] ;  /* 0x0014300001047983 */ /* 0x0003680000100800 */
[----:B------:R1:W5:Y:S01]  /*5fb70*/  LDL.64 R2, [R1+0x1428] ;  /* 0x0014280001027983 */ /* 0x0003620000100a00 */
[----:B------:R-:W-:-:S04]  /*5fb80*/  LOP3.LUT R6, R11, 0x180, RZ, 0xc0, !PT ;  /* 0x000001800b067812 */ /* 0x000fc800078ec0ff */
[----:B------:R-:W-:-:S04]  /*5fb90*/  LEA.HI R6, R6, R71, RZ, 0x1d ;  /* 0x0000004706067211 */ /* 0x000fc800078fe8ff */
[----:B------:R-:W-:Y:S02]  /*5fba0*/  LEA.HI.SX32 R8, R13, R6, 0x1e ;  /* 0x000000060d087211 */ /* 0x000fe400078ff2ff */
[----:B------:R-:W-:-:S03]  /*5fbb0*/  MOV R6, 0x5fbe0 ;  /* 0x0005fbe000067802 */ /* 0x000fc60000000f00 */
[----:B------:R1:W-:Y:S04]  /*5fbc0*/  STL [R1+0x1420], R8 ;  /* 0x0014200801007387 */ /* 0x0003e80000100800 */
        /* <DEDUP_REMOVED lines=8> */
[----:B------:R-:W-:Y:S02]  /*5fc50*/  MOV R16, R12 ;  /* 0x0000000c00107202 */ /* 0x000fe40000000f00 */
        /* <DEDUP_REMOVED lines=10> */
[----:B------:R-:W-:-:S03]  /*5fd00*/  MOV R4, 0x5fd20 ;  /* 0x0005fd2000047802 */ /* 0x000fc60000000f00 */
        /* <DEDUP_REMOVED lines=24> */
[----:B-12--5:R-:W-:Y:S05]  /*5fe90*/  CALL.REL.NOINC `($_ZN7cutlass13device_kernelIN5flash19enable_sm80_to_sm89INS1_16FlashAttnBwdSm80INS1_25CollectiveMainloopBwdSm80ILi2ELi2EN4cute5tupleIJNS5_1CILi128EEES8_NS7_ILi64EEEEEENS_10bfloat16_tEfNS_4arch4Sm80ELb0ELb0ELb1ELb0ELb1ELb0ELb0ELb0ELi2ELi4ELi4ELi4ELb0EEENS1_24CollectiveEpilogueBwdGQAISA_fSD_Li256ELb0ELb1EEENS1_19SingleTileSchedulerILb0ELb0ELb0ELi128EEEEEEEEEvNT_6ParamsE$_ZN4cute3eso3ESOILb1ELb0EJNS_6LayoutINS_5tupleIJNS3_IJNS_1CILi8EEENS4_ILi1EEEEEENS4_ILi2EEENS3_IJNS4_ILi4EEES8_EEEEEENS3_IJNS3_IJS6_NS4_ILi0EEEEEES5_NS3_IJNS4_ILi32EEENS4_ILi16EEEEEEEEEEENS_10ViewEngineIPN7cutlass10bfloat16_tEEEEEC2ERKSI_RKSN_) ;  /* 0xfffa9d3000007944 */ /* 0x026fea0003c3ffff */
[----:B------:R2:W5:Y:S01]  /*5fea0*/  LDL.64 R72, [R1+0x1410] ;  /* 0x0014100001487983 */ /* 0x0005620000100a00 */
[----:B------:R-:W-:Y:S01]  /*5feb0*/  IMAD.MOV.U32 R6, RZ, RZ, R68 ;  /* 0x000000ffff067224 */ /* 0x000fe200078e0044 */
[----:B------:R-:W-:-:S02]  /*5fec0*/  MOV R3, R69 ;  /* 0x0000004500037202 */ /* 0x000fc40000000f00 */
[----:B------:R-:W-:Y:S02]  /*5fed0*/  MOV R4, 0x5fef0 ;  /* 0x0005fef000047802 */ /* 0x000fe40000000f00 */
[----:B-12--5:R-:W-:Y:S05]  /*5fee0*/  CALL.REL.NOINC `($_ZN7cutlass13device_kernelIN5flash19enable_sm80_to_sm89INS1_16FlashAttnBwdSm80INS1_25CollectiveMainloopBwdSm80ILi2ELi2EN4cute5tupleIJNS5_1CILi128EEES8_NS7_ILi64EEEEEENS_10bfloat16_tEfNS_4arch4Sm80ELb0ELb0ELb1ELb0ELb1ELb0ELb0ELb0ELi2ELi4ELi4ELi4ELb0EEENS1_24CollectiveEpilogueBwdGQAISA_fSD_Li256ELb0ELb1EEENS1_19SingleTileSchedulerILb0ELb0ELb0ELi128EEEEEEEEEvNT_6ParamsE$_ZN4cute3eso3ESOILb1ELb0EJNS_6LayoutINS_5tupleIJNS3_IJNS3_IJNS_1CILi4EEENS4_ILi2EEEEEENS4_ILi1EEEEEES6_NS4_ILi8EEEEEENS3_IJNS3_IJNS3_IJS8_NS4_ILi32EEEEEENS4_ILi0EEEEEENS4_ILi64EEES5_EEEEENS_10ViewEngineIPN7cutlass10bfloat16_tEEEEEC2ERKSI_RKSN_) ;  /* 0xfffa89c000007944 */ /* 0x026fea0003c3ffff */
[----:B------:R2:W5:Y:S04]  /*5fef0*/  LDL.64 R70, [R1+0x1410] ;  /* 0x0014100001467983 */ /* 0x0005680000100a00 */
[----:B-1----:R2:W5:Y:S01]  /*5ff00*/  LD.E.64 R2, [R76.64+0x8] ;  /* 0x000008044c027980 */ /* 0x002562000c101b00 */
[----:B------:R-:W-:Y:S02]  /*5ff10*/  MOV R9, R67 ;  /* 0x0000004300097202 */ /* 0x000fe40000000f00 */
[----:B------:R-:W-:Y:S02]  /*5ff20*/  MOV R8, 0x5ff40 ;  /* 0x0005ff4000087802 */ /* 0x000fe40000000f00 */
[----:B--2--5:R-:W-:Y:S05]  /*5ff30*/  CALL.REL.NOINC `($_ZN7cutlass13device_kernelIN5flash19enable_sm80_to_sm89INS1_16FlashAttnBwdSm80INS1_25CollectiveMainloopBwdSm80ILi2ELi2EN4cute5tupleIJNS5_1CILi128EEES8_NS7_ILi64EEEEEENS_10bfloat16_tEfNS_4arch4Sm80ELb0ELb0ELb1ELb0ELb1ELb0ELb0ELb0ELi2ELi4ELi4ELi4ELb0EEENS1_24CollectiveEpilogueBwdGQAISA_fSD_Li256ELb0ELb1EEENS1_19SingleTileSchedulerILb0ELb0ELb0ELi128EEEEEEEEEvNT_6ParamsE$_ZN4cute8smem_ptrIPN7cutlass10bfloat16_tEECI1NS_12iter_adaptorIS3_S4_EEES3_) ;  /* 0xfffaab0000007944 */ /* 0x024fea0003c3ffff */
[----:B-1----:R1:W5:Y:S01]  /*5ff40*/  LDL.64 R2, [R1+0x1410] ;  /* 0x0014100001027983 */ /* 0x0023620000100a00 */
[----:B------:R-:W-:-:S03]  /*5ff50*/  MOV R6, 0x5ff70 ;  /* 0x0005ff7000067802 */ /* 0x000fc60000000f00 */
[----:B-1---5:R-:W-:Y:S05]  /*5ff60*/  CALL.REL.NOINC `($_ZN7cutlass13device_kernelIN5flash19enable_sm80_to_sm89INS1_16FlashAttnBwdSm80INS1_25CollectiveMainloopBwdSm80ILi2ELi2EN4cute5tupleIJNS5_1CILi128EEES8_NS7_ILi64EEEEEENS_10bfloat16_tEfNS_4arch4Sm80ELb0ELb0ELb1ELb0ELb1ELb0ELb0ELb0ELi2ELi4ELi4ELi4ELb0EEENS1_24CollectiveEpilogueBwdGQAISA_fSD_Li256ELb0ELb1EEENS1_19SingleTileSchedulerILb0ELb0ELb0ELi128EEEEEEEEEvNT_6ParamsE$_ZN4cute3eso3ESOILb1ELb0EJNS_6LayoutINS_5tupleIJNS3_IJNS_1CILi8EEENS4_ILi1EEEEEENS4_ILi2EEEEEENS3_IJNS3_IJS6_NS4_ILi0EEEEEENS4_ILi4096EEEEEEEENS_10ViewEngineINS_8smem_ptrIPN7cutlass10bfloat16_tEEEEEEEC2ERKSE_RKSL_) ;  /* 0xfffa9a3000007944 */ /* 0x022fea0003c3ffff */
[----:B-1----:R1:W5:Y:S01]  /*5ff70*/  LDL.64 R4, [R1+0x1410] ;  /* 0x0014100001047983 */ /* 0x0023620000100a00 */
[----:B------:R-:W-:Y:S01]  /*5ff80*/  IMAD.MOV.U32 R6, RZ, RZ, R72 ;  /* 0x000000ffff067224 */ /* 0x000fe200078e0048 */
[----:B------:R-:W-:-:S02]  /*5ff90*/  MOV R9, R73 ;  /* 0x0000004900097202 */ /* 0x000fc40000000f00 */
[----:B------:R-:W-:Y:S02]  /*5ffa0*/  MOV R8, 0x5ffc0 ;  /* 0x0005ffc000087802 */ /* 0x000fe40000000f00 */
[----:B-1---5:R-:W-:Y:S05]  /*5ffb0*/  CALL.REL.NOINC `($_ZN7cutlass13device_kernelIN5flash19enable_sm80_to_sm89INS1_16FlashAttnBwdSm80INS1_25CollectiveMainloopBwdSm80ILi2ELi2EN4cute5tupleIJNS5_1CILi128EEES8_NS7_ILi64EEEEEENS_10bfloat16_tEfNS_4arch4Sm80ELb0ELb0ELb1ELb0ELb1ELb0ELb0ELb0ELi2ELi4ELi4ELi4ELb0EEENS1_24CollectiveEpilogueBwdGQAISA_fSD_Li256ELb0ELb1EEENS1_19SingleTileSchedulerILb0ELb0ELb0ELi128EEEEEEEEEvNT_6ParamsE$_ZN4cute3eso3ESOILb1ELb0EJNS_6LayoutINS_5tupleIJNS3_IJNS_1CILi8EEENS4_ILi1EEEEEENS4_ILi2EEEEEENS3_IJNS3_IJS6_NS4_ILi0EEEEEES5_EEEEENS_10ViewEngineIPN7cutlass10bfloat16_tEEEEEC2ERKSD_RKSI_) ;  /* 0xfffa9b7000007944 */ /* 0x022fea0003c3ffff */
[----:B------:R2:W5:Y:S01]  /*5ffc0*/  LDL.64 R2, [R1+0x1410] ;  /* 0x0014100001027983 */ /* 0x0005620000100a00 */
[----:B-1----:R-:W-:Y:S02]  /*5ffd0*/  MOV R7, R5 ;  /* 0x0000000500077202 */ /* 0x002fe40000000f00 */
[----:B------:R-:W-:Y:S02]  /*5ffe0*/  MOV R6, 0x60000 ;  /* 0x0006000000067802 */ /* 0x000fe40000000f00 */
[----:B--2--5:R-:W-:Y:S05]  /*5fff0*/  CALL.REL.NOINC `($_ZN7cutlass13device_kernelIN5flash19enable_sm80_to_sm89INS1_16FlashAttnBwdSm80INS1_25CollectiveMainloopBwdSm80ILi2ELi2EN4cute5tupleIJNS5_1CILi128EEES8_NS7_ILi64EEEEEENS_10bfloat16_tEfNS_4arch4Sm80ELb0ELb0ELb1ELb0ELb1ELb0ELb0ELb0ELi2ELi4ELi4ELi4ELb0EEENS1_24CollectiveEpilogueBwdGQAISA_fSD_Li256ELb0ELb1EEENS1_19SingleTileSchedulerILb0ELb0ELb0ELi128EEEEEEEEEvNT_6ParamsE$_ZN4cute3eso3ESOILb1ELb0EJNS_6LayoutINS_5tupleIJNS3_IJNS_1CILi8EEENS4_ILi1EEEEEENS3_IJNS4_ILi2EEEEEEEEENS3_IJNS3_IJS6_NS4_ILi0EEEEEENS3_IJNS4_ILi4096EEEEEEEEEEENS_10ViewEngineINS_8smem_ptrIPN7cutlass10bfloat16_tEEEEEEEC2ERKSG_RKSN_) ;  /* 0xfffa977000007944 */ /* 0x024fea0003c3ffff */
[----:B------:R2:W5:Y:S01]  /*60000*/  LDL.64 R6, [R1+0x1410] ;  /* 0x0014100001067983 */ /* 0x0005620000100a00 */
[----:B-1----:R-:W-:Y:S02]  /*60010*/  MOV R5, R3 ;  /* 0x0000000300057202 */ /* 0x002fe40000000f00 */
[----:B------:R-:W-:Y:S02]  /*60020*/  MOV R4, 0x60040 ;  /* 0x0006004000047802 */ /* 0x000fe40000000f00 */
[----:B--2--5:R-:W-:Y:S05]  /*60030*/  CALL.REL.NOINC `($_ZN7cutlass13device_kernelIN5flash19enable_sm80_to_sm89INS1_16FlashAttnBwdSm80INS1_25CollectiveMainloopBwdSm80ILi2ELi2EN4cute5tupleIJNS5_1CILi128EEES8_NS7_ILi64EEEEEENS_10bfloat16_tEfNS_4arch4Sm80ELb0ELb0ELb1ELb0ELb1ELb0ELb0ELb0ELi2ELi4ELi4ELi4ELb0EEENS1_24CollectiveEpilogueBwdGQAISA_fSD_Li256ELb0ELb1EEENS1_19SingleTileSchedulerILb0ELb0ELb0ELi128EEEEEEEEEvNT_6ParamsE$_ZN4cute3eso3ESOILb1ELb0EJNS_6LayoutINS_5tupleIJNS3_IJNS_1CILi8EEENS4_ILi1EEEEEENS3_IJNS4_ILi2EEEEEEEEENS3_IJNS3_IJS6_NS4_ILi0EEEEEENS3_IJS5_EEEEEEEENS_10ViewEngineIPN7cutlass10bfloat16_tEEEEEC2ERKSF_RKSK_) ;  /* 0xfffa984000007944 */ /* 0x024fea0003c3ffff */
[----:B-1----:R1:W5:Y:S01]  /*60040*/  LDL.64 R2, [R1+0x1410] ;  /* 0x0014100001027983 */ /* 0x0023620000100a00 */
[----:B------:R-:W-:-:S03]  /*60050*/  MOV R8, 0x60070 ;  /* 0x0006007000087802 */ /* 0x000fc60000000f00 */
[----:B-1---5:R-:W-:Y:S05]  /*60060*/  CALL.REL.NOINC `($_ZN7cutlass13device_kernelIN5flash19enable_sm80_to_sm89INS1_16FlashAttnBwdSm80INS1_25CollectiveMainloopBwdSm80ILi2ELi2EN4cute5tupleIJNS5_1CILi128EEES8_NS7_ILi64EEEEEENS_10bfloat16_tEfNS_4arch4Sm80ELb0ELb0ELb1ELb0ELb1ELb0ELb0ELb0ELi2ELi4ELi4ELi4ELb0EEENS1_24CollectiveEpilogueBwdGQAISA_fSD_Li256ELb0ELb1EEENS1_19SingleTileSchedulerILb0ELb0ELb0ELi128EEEEEEEEEvNT_6ParamsE$_ZN4cute3eso3ESOILb1ELb0EJNS_6LayoutINS_5tupleIJNS3_IJNS3_IJNS_1CILi8EEENS4_ILi1EEEEEES6_EEENS3_IJNS3_IJS6_S6_EEENS4_ILi2EEEEEEEEENS3_IJNS3_IJNS3_IJS6_NS4_ILi0EEEEEESD_EEENS3_IJNS3_IJSD_SD_EEES5_EEEEEEEENS_10ViewEngineIPN7cutlass10bfloat16_tEEEEEC2ERKSJ_RKSO_) ;  /* 0xfffa89d000007944 */ /* 0x022fea0003c3ffff */
[----:B-1----:R1:W5:Y:S01]  /*60070*/  LDL.64 R4, [R1+0x1410] ;  /* 0x0014100001047983 */ /* 0x0023620000100a00 */
[----:B------:R-:W-:-:S03]  /*60080*/  MOV R8, 0x600a0 ;  /* 0x000600a000087802 */ /* 0x000fc60000000f00 */
[----:B-1---5:R-:W-:Y:S05]  /*60090*/  CALL.REL.NOINC `($_ZN7cutlass13device_kernelIN5flash19enable_sm80_to_sm89INS1_16FlashAttnBwdSm80INS1_25CollectiveMainloopBwdSm80ILi2ELi2EN4cute5tupleIJNS5_1CILi128EEES8_NS7_ILi64EEEEEENS_10bfloat16_tEfNS_4arch4Sm80ELb0ELb0ELb1ELb0ELb1ELb0ELb0ELb0ELi2ELi4ELi4ELi4ELb0EEENS1_24CollectiveEpilogueBwdGQAISA_fSD_Li256ELb0ELb1EEENS1_19SingleTileSchedulerILb0ELb0ELb0ELi128EEEEEEEEEvNT_6ParamsE$_ZN4cute3eso3ESOILb1ELb0EJNS_6LayoutINS_5tupleIJNS3_IJNS3_IJNS_1CILi8EEENS4_ILi1EEEEEES6_EEENS3_IJNS3_IJS6_S6_EEENS4_ILi2EEEEEEEEENS3_IJNS3_IJNS3_IJS6_NS4_ILi0EEEEEESD_EEENS3_IJNS3_IJSD_SD_EEENS4_ILi4096EEEEEEEEEEENS_10ViewEngineINS_8smem_ptrIPN7cutlass10bfloat16_tEEEEEEEC2ERKSK_RKSR_) ;  /* 0xfffa88c000007944 */ /* 0x022fea0003c3ffff */
[----:B-1----:R1:W5:Y:S01]  /*600a0*/  LDL.64 R2, [R1+0x1410] ;  /* 0x0014100001027983 */ /* 0x0023620000100a00 */
[----:B------:R-:W-:Y:S01]  /*600b0*/  IMAD.MOV.U32 R6, RZ, RZ, R4 ;  /* 0x000000ffff067224 */ /* 0x000fe200078e0004 */
[----:B------:R-:W-:-:S02]  /*600c0*/  MOV R9, R5 ;  /* 0x0000000500097202 */ /* 0x000fc40000000f00 */
[----:B------:R-:W-:Y:S02]  /*600d0*/  MOV R8, 0x600f0 ;  /* 0x000600f000087802 */ /* 0x000fe40000000f00 */
[----:B-1---5:R-:W-:Y:S05]  /*600e0*/  CALL.REL.NOINC `($_ZN7cutlass13device_kernelIN5flash19enable_sm80_to_sm89INS1_16FlashAttnBwdSm80INS1_25CollectiveMainloopBwdSm80ILi2ELi2EN4cute5tupleIJNS5_1CILi128EEES8_NS7_ILi64EEEEEENS_10bfloat16_tEfNS_4arch4Sm80ELb0ELb0ELb1ELb0ELb1ELb0ELb0ELb0ELi2ELi4ELi4ELi4ELb0EEENS1_24CollectiveEpilogueBwdGQAISA_fSD_Li256ELb0ELb1EEENS1_19SingleTileSchedulerILb0ELb0ELb0ELi128EEEEEEEEEvNT_6ParamsE$_ZN4cute3eso3ESOILb1ELb0EJNS_6LayoutINS_5tupleIJNS3_IJNS_1CILi8EEENS4_ILi1EEEEEENS4_ILi2EEEEEENS3_IJNS3_IJS6_NS4_ILi0EEEEEES5_EEEEENS_10ViewEngineIPN7cutlass10bfloat16_tEEEEEC2ERKSD_RKSI_) ;  /* 0xfffa9a4000007944 */ /* 0x022fea0003c3ffff */
[----:B------:R2:W5:Y:S01]  /*600f0*/  LDL.64 R14, [R1+0x1410] ;  /* 0x00141000010e7983 */ /* 0x0005620000100a00 */
[----:B------:R-:W-:Y:S02]  /*60100*/  MOV R9, R67 ;  /* 0x0000004300097202 */ /* 0x000fe40000000f00 */
[----:B------:R-:W-:Y:S02]  /*60110*/  MOV R8, 0x60130 ;  /* 0x0006013000087802 */ /* 0x000fe40000000f00 */
[----:B-12--5:R-:W-:Y:S05]  /*60120*/  CALL.REL.NOINC `($_ZN7cutlass13device_kernelIN5flash19enable_sm80_to_sm89INS1_16FlashAttnBwdSm80INS1_25CollectiveMainloopBwdSm80ILi2ELi2EN4cute5tupleIJNS5_1CILi128EEES8_NS7_ILi64EEEEEENS_10bfloat16_tEfNS_4arch4Sm80ELb0ELb0ELb1ELb0ELb1ELb0ELb0ELb0ELi2ELi4ELi4ELi4ELb0EEENS1_24CollectiveEpilogueBwdGQAISA_fSD_Li256ELb0ELb1EEENS1_19SingleTileSchedulerILb0ELb0ELb0ELi128EEEEEEEEEvNT_6ParamsE$_ZN4cute8smem_ptrIPN7cutlass10bfloat16_tEECI1NS_12iter_adaptorIS3_S4_EEES3_) ;  /* 0xfffaa91000007944 */ /* 0x026fea0003c3ffff */
[----:B-1----:R1:W5:Y:S01]  /*60130*/  LDL.64 R2, [R1+0x1410] ;  /* 0x0014100001027983 */ /* 0x0023620000100a00 */
[----:B------:R-:W-:-:S03]  /*60140*/  MOV R6, 0x60160 ;  /* 0x0006016000067802 */ /* 0x000fc60000000f00 */
        /* <DEDUP_REMOVED lines=50> */
[----:B-1----:R-:W-:-:S03]  /*60470*/  MOV R4, 0x60490 ;  /* 0x0006049000047802 */ /* 0x002fc60000000f00 */
[----:B--2--5:R-:W-:Y:S05]  /*60480*/  CALL.REL.NOINC `($_ZN7cutlass13device_kernelIN5flash19enable_sm80_to_sm89INS1_16FlashAttnBwdSm80INS1_25CollectiveMainloopBwdSm80ILi2ELi2EN4cute5tupleIJNS5_1CILi128EEES8_NS7_ILi64EEEEEENS_10bfloat16_tEfNS_4arch4Sm80ELb0ELb0ELb1ELb0ELb1ELb0ELb0ELb0ELi2ELi4ELi4ELi4ELb0EEENS1_24CollectiveEpilogueBwdGQAISA_fSD_Li256ELb0ELb1EEENS1_19SingleTileSchedulerILb0ELb0ELb0ELi128EEEEEEEEEvNT_6ParamsE$_ZN4cute3eso3ESOILb1ELb0EJNS_6LayoutINS_5tupleIJNS3_IJNS_1CILi4EEENS4_ILi1EEEEEEEEENS3_IJNS3_IJS6_NS4_ILi0EEEEEEEEEEENS_10ViewEngineIPjEEEEC2ERKSC_RKSF_) ;  /* 0xfffa908000007944 */ /* 0x024fea0003c3ffff */
[----:B------:R2:W5:Y:S01]  /*60490*/  LDL.64 R8, [R1+0x1410] ;  /* 0x0014100001087983 */ /* 0x0005620000100a00 */
[----:B------:R-:W-:-:S02]  /*604a0*/  MOV R4, R6 ;  /* 0x0000000600047202 */ /* 0x000fc40000000f00 */
[----:B-1----:R-:W-:Y:S02]  /*604b0*/  MOV R2, 0x604d0 ;  /* 0x000604d000027802 */ /* 0x002fe40000000f00 */
[----:B--2--5:R-:W-:Y:S05]  /*604c0*/  CALL.REL.NOINC `($_ZN7cutlass13device_kernelIN5flash19enable_sm80_to_sm89INS1_16FlashAttnBwdSm80INS1_25CollectiveMainloopBwdSm80ILi2ELi2EN4cute5tupleIJNS5_1CILi128EEES8_NS7_ILi64EEEEEENS_10bfloat16_tEfNS_4arch4Sm80ELb0ELb0ELb1ELb0ELb1ELb0ELb0ELb0ELi2ELi4ELi4ELi4ELb0EEENS1_24CollectiveEpilogueBwdGQAISA_fSD_Li256ELb0ELb1EEENS1_19SingleTileSchedulerILb0ELb0ELb0ELi128EEEEEEEEEvNT_6ParamsE$_ZN73_INTERNAL_24fd9406_37_flash_bwd_hdim64_bf16_softcap_sm80_cu_8e232a79_330724__cvta_generic_to_sharedEPKv) ;  /* 0xfffaa67000007944 */ /* 0x024fea0003c3ffff */
        /* <DEDUP_REMOVED lines=59> */
[----:B------:R-:W1:Y:S04]  /*60880*/  LDSM.16.M88.4 R4, [R4] ;  /* 0x000000000404783b */ /* 0x000e680000000200 */
[----:B-1----:R1:W-:Y:S04]  /*60890*/  ST.E [R8.64], R4 ;  /* 0x0000000408007985 */ /* 0x0023e8000c101904 */
[----:B------:R1:W-:Y:S04]  /*608a0*/  ST.E [R8.64+0x4], R5 ;  /* 0x0000040508007985 */ /* 0x0003e8000c101904 */
[----:B------:R1:W-:Y:S04]  /*608b0*/  ST.E [R8.64+0x8], R6 ;  /* 0x0000080608007985 */ /* 0x0003e8000c101904 */
[----:B------:R1:W-:Y:S04]  /*608c0*/  ST.E [R8.64+0xc], R7 ;  /* 0x00000c0708007985 */ /* 0x0003e8000c101904 */
[----:B------:R1:W5:Y:S01]  /*608d0*/  LD.E R3, [R74.64] ;  /* 0x000000044a037980 */ /* 0x000362000c101900 */
[----:B------:R-:W-:-:S03]  /*608e0*/  MOV R10, 0x60900 ;  /* 0x00060900000a7802 */ /* 0x000fc60000000f00 */
[----:B-1---5:R-:W-:Y:S05]  /*608f0*/  CALL.REL.NOINC `($_ZN7cutlass13device_kernelIN5flash19enable_sm80_to_sm89INS1_16FlashAttnBwdSm80INS1_25CollectiveMainloopBwdSm80ILi2ELi2EN4cute5tupleIJNS5_1CILi128EEES8_NS7_ILi64EEEEEENS_10bfloat16_tEfNS_4arch4Sm80ELb0ELb0ELb1ELb0ELb1ELb0ELb0ELb0ELi2ELi4ELi4ELi4ELb0EEENS1_24CollectiveEpilogueBwdGQAISA_fSD_Li256ELb0ELb1EEENS1_19SingleTileSchedulerILb0ELb0ELb0ELi128EEEEEEEEEvNT_6ParamsE$_ZZN4cute5sliceINS_5tupleIJNS_10UnderscoreES2_NS_1CILi0EEEEEENS1_IJNS1_IJNS3_ILi1EEES4_EEEiNS3_ILi1024EEEEEEEEDaRKT_RKT0_ENKUlRKT_RKT0_E_clIS2_iEEDaSI_SL_) ;  /* 0xfffab96000007944 */ /* 0x022fea0003c3ffff */
[----:B------:R-:W-:Y:S02]  /*60900*/  MOV R4, 0x60920 ;  /* 0x0006092000047802 */ /* 0x000fe40000000f00 */
[----:B-1---5:R-:W-:Y:S05]  /*60910*/  CALL.REL.NOINC `($_ZN7cutlass13device_kernelIN5flash19enable_sm80_to_sm89INS1_16FlashAttnBwdSm80INS1_25CollectiveMainloopBwdSm80ILi2ELi2EN4cute5tupleIJNS5_1CILi128EEES8_NS7_ILi64EEEEEENS_10bfloat16_tEfNS_4arch4Sm80ELb0ELb0ELb1ELb0ELb1ELb0ELb0ELb0ELi2ELi4ELi4ELi4ELb0EEENS1_24CollectiveEpilogueBwdGQAISA_fSD_Li256ELb0ELb1EEENS1_19SingleTileSchedulerILb0ELb0ELb0ELi128EEEEEEEEEvNT_6ParamsE$_ZZN4cute12filter_tupleINS_5tupleIJNS_10UnderscoreES2_NS_1CILi0EEEEEENS1_IJNS1_IJNS3_ILi1EEES4_EEEiNS3_ILi1024EEEEEEZNS_5sliceIS5_S9_EEDaRKT_RKT0_EUlRKT_RKT0_E_EEDaSD_SG_OT1_ENKUlDpSJ_E_clIJNS1_IJS7_EEENS1_IJiEEENS1_IJEEEEEEDaSQ_) ;  /* 0xfffaa57000007944 */ /* 0x022fea0003c3ffff */
[----:B------:R-:W-:Y:S02]  /*60920*/  MOV R6, 0x60940 ;  /* 0x0006094000067802 */ /* 0x000fe40000000f00 */
[----:B-1---5:R-:W-:Y:S05]  /*60930*/  CALL.REL.NOINC `($_ZN7cutlass13device_kernelIN5flash19enable_sm80_to_sm89INS1_16FlashAttnBwdSm80INS1_25CollectiveMainloopBwdSm80ILi2ELi2EN4cute5tupleIJNS5_1CILi128EEES8_NS7_ILi64EEEEEENS_10bfloat16_tEfNS_4arch4Sm80ELb0ELb0ELb1ELb0ELb1ELb0ELb0ELb0ELi2ELi4ELi4ELi4ELb0EEENS1_24CollectiveEpilogueBwdGQAISA_fSD_Li256ELb0ELb1EEENS1_19SingleTileSchedulerILb0ELb0ELb0ELi128EEEEEEEEEvNT_6ParamsE$_ZN4cute5tupleIJNS0_IJNS0_IJNS_1CILi8EEENS1_ILi1EEEEEENS1_ILi2EEEEEENS0_IJNS0_IJS3_NS1_ILi0EEEEEEiEEEEEC2ERKS6_RKS9_) ;  /* 0xfffa993000007944 */ /* 0x022fea0003c3ffff */
[----:B-1----:R1:W5:Y:S01]  /*60940*/  LDL R3, [R1+0x1410] ;  /* 0x0014100001037983 */ /* 0x0023620000100800 */
[----:B------:R-:W-:-:S03]  /*60950*/  MOV R6, 0x60970 ;  /* 0x0006097000067802 */ /* 0x000fc60000000f00 */
[----:B-1---5:R-:W-:Y:S05]  /*60960*/  CALL.REL.NOINC `($_ZN7cutlass13device_kernelIN5flash19enable_sm80_to_sm89INS1_16FlashAttnBwdSm80INS1_25CollectiveMainloopBwdSm80ILi2ELi2EN4cute5tupleIJNS5_1CILi128EEES8_NS7_ILi64EEEEEENS_10bfloat16_tEfNS_4arch4Sm80ELb0ELb0ELb1ELb0ELb1ELb0ELb0ELb0ELi2ELi4ELi4ELi4ELb0EEENS1_24CollectiveEpilogueBwdGQAISA_fSD_Li256ELb0ELb1EEENS1_19SingleTileSchedulerILb0ELb0ELb0ELi128EEEEEEEEEvNT_6ParamsE$_ZN4cute3eso3ESOILb0ELb1EJNS_6LayoutINS_5tupleIJNS3_IJNS_1CILi8EEENS4_ILi1EEEEEENS4_ILi2EEEEEENS3_IJNS3_IJS6_NS4_ILi0EEEEEEiEEEEESA_EEC2ERKSD_RKSA_) ;  /* 0xfffa620000007944 */ /* 0x022fea0003c3ffff */
[----:B------:R2:W5:Y:S04]  /*60970*/  LDL R4, [R1+0x1410] ;  /* 0x0014100001047983 */ /* 0x0005680000100800 */
[----:B-1----:R2:W5:Y:S01]  /*60980*/  LD.E.64 R2, [R74.64+0x8] ;  /* 0x000008044a027980 */ /* 0x002562000c101b00 */
[----:B------:R-:W-:-:S02]  /*60990*/  MOV R9, R67 ;  /* 0x0000004300097202 */ /* 0x000fc40000000f00 */
[----:B------:R-:W-:Y:S02]  /*609a0*/  MOV R8, 0x609c0 ;  /* 0x000609c000087802 */ /* 0x000fe40000000f00 */
[----:B--2--5:R-:W-:Y:S05]  /*609b0*/  CALL.REL.NOINC `($_ZN7cutlass13device_kernelIN5flash19enable_sm80_to_sm89INS1_16FlashAttnBwdSm80INS1_25CollectiveMainloopBwdSm80ILi2ELi2EN4cute5tupleIJNS5_1CILi128EEES8_NS7_ILi64EEEEEENS_10bfloat16_tEfNS_4arch4Sm80ELb0ELb0ELb1ELb0ELb1ELb0ELb0ELb0ELi2ELi4ELi4ELi4ELb0EEENS1_24CollectiveEpilogueBwdGQAISA_fSD_Li256ELb0ELb1EEENS1_19SingleTileSchedulerILb0ELb0ELb0ELi128EEEEEEEEEvNT_6ParamsE$_ZN4cute8smem_ptrIPN7cutlass10bfloat16_tEECI1NS_12iter_adaptorIS3_S4_EEES3_) ;  /* 0xfffaa08000007944 */ /* 0x024fea0003c3ffff */
[----:B-1----:R-:W2:Y:S01]  /*609c0*/  LDL.64 R2, [R1+0x1410] ;  /* 0x0014100001027983 */ /* 0x002ea20000100a00 */
[----:B------:R-:W-:Y:S02]  /*609d0*/  MOV R6, R4 ;  /* 0x0000000400067202 */ /* 0x000fe40000000f00 */
[----:B------:R-:W-:Y:S01]  /*609e0*/  MOV R4, 0x60a10 ;  /* 0x00060a1000047802 */ /* 0x000fe20000000f00 */
[----:B--2---:R1:W-:Y:S04]  /*609f0*/  STL.64 [R1+0x1448], R2 ;  /* 0x0014480201007387 */ /* 0x0043e80000100a00 */
[----:B-1----:R-:W-:Y:S05]  /*60a00*/  CALL.REL.NOINC `($_ZN7cutlass13device_kernelIN5flash19enable_sm80_to_sm89INS1_16FlashAttnBwdSm80INS1_25CollectiveMainloopBwdSm80ILi2ELi2EN4cute5tupleIJNS5_1CILi128EEES8_NS7_ILi64EEEEEENS_10bfloat16_tEfNS_4arch4Sm80ELb0ELb0ELb1ELb0ELb1ELb0ELb0ELb0ELi2ELi4ELi4ELi4ELb0EEENS1_24CollectiveEpilogueBwdGQAISA_fSD_Li256ELb0ELb1EEENS1_19SingleTileSchedulerILb0ELb0ELb0ELi128EEEEEEEEEvNT_6ParamsE$_ZN4cute3eso3ESOILb0ELb0EJNS_6LayoutINS_5tupleIJNS3_IJNS_1CILi8EEENS4_ILi1EEEEEENS4_ILi2EEEEEENS3_IJNS3_IJS6_NS4_ILi0EEEEEEiEEEEENS_10ViewEngineINS_8smem_ptrIPN7cutlass10bfloat16_tEEEEEEEC2ERKSD_RKSK_) ;  /* 0xfffa553000007944 */ /* 0x002fea0003c3ffff */
[----:B-1----:R1:W5:Y:S04]  /*60a10*/  LDL R8, [R1+0x1410] ;  /* 0x0014100001087983 */ /* 0x0023680000100800 */
[----:B------:R1:W5:Y:S01]  /*60a20*/  LDL.64 R12, [R1+0x1418] ;  /* 0x00141800010c7983 */ /* 0x0003620000100a00 */
[----:B------:R-:W-:Y:S01]  /*60a30*/  IMAD.MOV.U32 R10, RZ, RZ, R70 ;  /* 0x000000ffff0a7224 */ /* 0x000fe200078e0046 */
[----:B------:R-:W-:-:S02]  /*60a40*/  MOV R11, R71 ;  /* 0x00000047000b7202 */ /* 0x000fc40000000f00 */
[----:B------:R-:W-:Y:S02]  /*60a50*/  MOV R6, 0x60a70 ;  /* 0x00060a7000067802 */ /* 0x000fe40000000f00 */
[----:B-1---5:R-:W-:Y:S05]  /*60a60*/  CALL.REL.NOINC `($_ZN7cutlass13device_kernelIN5flash19enable_sm80_to_sm89INS1_16FlashAttnBwdSm80INS1_25CollectiveMainloopBwdSm80ILi2ELi2EN4cute5tupleIJNS5_1CILi128EEES8_NS7_ILi64EEEEEENS_10bfloat16_tEfNS_4arch4Sm80ELb0ELb0ELb1ELb0ELb1ELb0ELb0ELb0ELi2ELi4ELi4ELi4ELb0EEENS1_24CollectiveEpilogueBwdGQAISA_fSD_Li256ELb0ELb1EEENS1_19SingleTileSchedulerILb0ELb0ELb0ELi128EEEEEEEEEvNT_6ParamsE$_ZN4cute3eso3ESOILb1ELb0EJNS_6LayoutINS_5tupleIJNS3_IJNS3_IJNS_1CILi4EEENS4_ILi2EEEEEENS4_ILi1EEEEEES6_EEENS3_IJNS3_IJNS3_IJS8_NS4_ILi32EEEEEENS4_ILi0EEEEEENS4_ILi64EEEEEEEENS_10ViewEngineIPN7cutlass10bfloat16_tEEEEEC2ERKSH_RKSM_) ;  /* 0xfffa7dc000007944 */ /* 0x022fea0003c3ffff */
[----:B------:R2:W5:Y:S01]  /*60a70*/  LDL.64 R4, [R1+0x1410] ;  /* 0x0014100001047983 */ /* 0x0005620000100a00 */
[----:B------:R-:W-:Y:S02]  /*60a80*/  MOV R3, R8 ;  /* 0x0000000800037202 */ /* 0x000fe40000000f00 */
[----:B------:R-:W-:Y:S02]  /*60a90*/  MOV R6, 0x60ab0 ;  /* 0x00060ab000067802 */ /* 0x000fe40000000f00 */
[----:B-12--5:R-:W-:Y:S05]  /*60aa0*/  CALL.REL.NOINC `($_ZN7cutlass13device_kernelIN5flash19enable_sm80_to_sm89INS1_16FlashAttnBwdSm80INS1_25CollectiveMainloopBwdSm80ILi2ELi2EN4cute5tupleIJNS5_1CILi128EEES8_NS7_ILi64EEEEEENS_10bfloat16_tEfNS_4arch4Sm80ELb0ELb0ELb1ELb0ELb1ELb0ELb0ELb0ELi2ELi4ELi4ELi4ELb0EEENS1_24CollectiveEpilogueBwdGQAISA_fSD_Li256ELb0ELb1EEENS1_19SingleTileSchedulerILb0ELb0ELb0ELi128EEEEEEEEEvNT_6ParamsE$_ZZN4cute4takeILi1ELi2ENS_5tupleIJNS1_IJNS_1CILi1EEENS2_ILi0EEEEEEiEEEEEDaRKT1_ENKUlDpRKT_E_clIJiEEEDaSD_) ;  /* 0xfffab51000007944 */ /* 0x026fea0003c3ffff */
[----:B------:R-:W-:Y:S02]  /*60ab0*/  MOV R6, 0x60ad0 ;  /* 0x00060ad000067802 */ /* 0x000fe40000000f00 */
[----:B-1---5:R-:W-:Y:S05]  /*60ac0*/  CALL.REL.NOINC `($_ZN7cutlass13device_kernelIN5flash19enable_sm80_to_sm89INS1_16FlashAttnBwdSm80INS1_25CollectiveMainloopBwdSm80ILi2ELi2EN4cute5tupleIJNS5_1CILi128EEES8_NS7_ILi64EEEEEENS_10bfloat16_tEfNS_4arch4Sm80ELb0ELb0ELb1ELb0ELb1ELb0ELb0ELb0ELi2ELi4ELi4ELi4ELb0EEENS1_24CollectiveEpilogueBwdGQAISA_fSD_Li256ELb0ELb1EEENS1_19SingleTileSchedulerILb0ELb0ELb0ELi128EEEEEEEEEvNT_6ParamsE$_ZN4cute3eso3ESOILb1ELb0EJNS_5tupleIJNS_1CILi1EEENS3_ILi0EEEEEENS2_IJiEEEEEC2ERKS6_RKS7_) ;  /* 0xfffa766000007944 */ /* 0x022fea0003c3ffff */
[----:B-1----:R1:W5:Y:S01]  /*60ad0*/  LDL R3, [R1+0x1410] ;  /* 0x0014100001037983 */ /* 0x0023620000100800 */
[----:B------:R-:W-:-:S03]  /*60ae0*/  MOV R6, 0x60b00 ;  /* 0x00060b0000067802 */ /* 0x000fc60000000f00 */
[----:B-1---5:R-:W-:Y:S05]  /*60af0*/  CALL.REL.NOINC `($_ZN7cutlass13device_kernelIN5flash19enable_sm80_to_sm89INS1_16FlashAttnBwdSm80INS1_25CollectiveMainloopBwdSm80ILi2ELi2EN4cute5tupleIJNS5_1CILi128EEES8_NS7_ILi64EEEEEENS_10bfloat16_tEfNS_4arch4Sm80ELb0ELb0ELb1ELb0ELb1ELb0ELb0ELb0ELi2ELi4ELi4ELi4ELb0EEENS1_24CollectiveEpilogueBwdGQAISA_fSD_Li256ELb0ELb1EEENS1_19SingleTileSchedulerILb0ELb0ELb0ELi128EEEEEEEEEvNT_6ParamsE$_ZN4cute5tupleIJNS0_IJNS0_IJNS_1CILi8EEENS1_ILi1EEEEEENS0_IJNS1_ILi2EEEEEEEEENS0_IJNS0_IJS3_NS1_ILi0EEEEEENS0_IJiEEEEEEEEC2ERKS7_RKSB_) ;  /* 0xfffa973000007944 */ /* 0x022fea0003c3ffff */
[----:B------:R2:W5:Y:S01]  /*60b00*/  LDL R8, [R1+0x1410] ;  /* 0x0014100001087983 */ /* 0x0005620000100800 */
[----:B------:R-:W-:-:S03]  /*60b10*/  MOV R6, 0x60b40 ;  /* 0x00060b4000067802 */ /* 0x000fc60000000f00 */
[----:B------:R2:W-:Y:S04]  /*60b20*/  STL.64 [R1+0x1448], R12 ;  /* 0x0014480c01007387 */ /* 0x0005e80000100a00 */
[----:B-12--5:R-:W-:Y:S05]  /*60b30*/  CALL.REL.NOINC `($_ZN7cutlass13device_kernelIN5flash19enable_sm80_to_sm89INS1_16FlashAttnBwdSm80INS1_25CollectiveMainloopBwdSm80ILi2ELi2EN4cute5tupleIJNS5_1CILi128EEES8_NS7_ILi64EEEEEENS_10bfloat16_tEfNS_4arch4Sm80ELb0ELb0ELb1ELb0ELb1ELb0ELb0ELb0ELi2ELi4ELi4ELi4ELb0EEENS1_24CollectiveEpilogueBwdGQAISA_fSD_Li256ELb0ELb1EEENS1_19SingleTileSchedulerILb0ELb0ELb0ELi128EEEEEEEEEvNT_6ParamsE$_ZN4cute3eso3ESOILb0ELb0EJNS_6LayoutINS_5tupleIJNS3_IJNS_1CILi8EEENS4_ILi1EEEEEENS3_IJNS4_ILi2EEEEEEEEENS3_IJNS3_IJS6_NS4_ILi0EEEEEENS3_IJiEEEEEEEENS_10ViewEngineINS_8smem_ptrIPN7cutlass10bfloat16_tEEEEEEEC2ERKSF_RKSM_) ;  /* 0xfffa539000007944 */ /* 0x026fea0003c3ffff */
[----:B-1----:R1:W5:Y:S04]  /*60b40*/  LDL R8, [R1+0x1410] ;  /* 0x0014100001087983 */ /* 0x0023680000100800 */
[----:B------:R1:W5:Y:S01]  /*60b50*/  LDL.64 R14, [R1+0x1418] ;  /* 0x00141800010e7983 */ /* 0x0003620000100a00 */
[----:B------:R-:W-:-:S03]  /*60b60*/  MOV R6, 0x60b80 ;  /* 0x00060b8000067802 */ /* 0x000fc60000000f00 */
[----:B-1---5:R-:W-:Y:S05]  /*60b70*/  CALL.REL.NOINC `($_ZN7cutlass13device_kernelIN5flash19enable_sm80_to_sm89INS1_16FlashAttnBwdSm80INS1_25CollectiveMainloopBwdSm80ILi2ELi2EN4cute5tupleIJNS5_1CILi128EEES8_NS7_ILi64EEEEEENS_10bfloat16_tEfNS_4arch4Sm80ELb0ELb0ELb1ELb0ELb1ELb0ELb0ELb0ELi2ELi4ELi4ELi4ELb0EEENS1_24CollectiveEpilogueBwdGQAISA_fSD_Li256ELb0ELb1EEENS1_19SingleTileSchedulerILb0ELb0ELb0ELi128EEEEEEEEEvNT_6ParamsE$_ZN4cute3eso3ESOILb1ELb0EJNS_6LayoutINS_5tupleIJNS3_IJNS3_IJNS_1CILi4EEENS4_ILi2EEEEEENS4_ILi1EEEEEENS3_IJS6_EEEEEENS3_IJNS3_IJNS3_IJS8_NS4_ILi32EEEEEENS4_ILi0EEEEEENS3_IJNS4_ILi64EEEEEEEEEEENS_10ViewEngineIPN7cutlass10bfloat16_tEEEEEC2ERKSJ_RKSO_) ;  /* 0xfffa7c7000007944 */ /* 0x022fea0003c3ffff */
[----:B-1----:R1:W5:Y:S01]  /*60b80*/  LDL.64 R2, [R1+0x1410] ;  /* 0x0014100001027983 */ /* 0x0023620000100a00 */
[----:B------:R-:W-:-:S03]  /*60b90*/  MOV R6, 0x60bb0 ;  /* 0x00060bb000067802 */ /* 0x000fc60000000f00 */
[----:B-1---5:R-:W-:Y:S05]  /*60ba0*/  CALL.REL.NOINC `($_ZN7cutlass13device_kernelIN5flash19enable_sm80_to_sm89INS1_16FlashAttnBwdSm80INS1_25CollectiveMainloopBwdSm80ILi2ELi2EN4cute5tupleIJNS5_1CILi128EEES8_NS7_ILi64EEEEEENS_10bfloat16_tEfNS_4arch4Sm80ELb0ELb0ELb1ELb0ELb1ELb0ELb0ELb0ELi2ELi4ELi4ELi4ELb0EEENS1_24CollectiveEpilogueBwdGQAISA_fSD_Li256ELb0ELb1EEENS1_19SingleTileSchedulerILb0ELb0ELb0ELi128EEEEEEEEEvNT_6ParamsE$_ZN4cute3eso3ESOILb1ELb0EJNS_6LayoutINS_5tupleIJNS3_IJNS3_IJNS3_IJNS_1CILi4EEENS4_ILi2EEEEEENS4_ILi1EEEEEES8_EEENS3_IJNS3_IJNS3_IJS8_S8_EEES8_EEES6_EEEEEENS3_IJNS3_IJNS3_IJNS3_IJS8_NS4_ILi32EEEEEENS4_ILi0EEEEEESH_EEENS3_IJNS3_IJNS3_IJSH_SH_EEESH_EEENS4_ILi64EEEEEEEEEEENS_10ViewEngineIPN7cutlass10bfloat16_tEEEEEC2ERKSP_RKSU_) ;  /* 0xfffa7b3000007944 */ /* 0x022fea0003c3ffff */
[----:B------:R2:W5:Y:S01]  /*60bb0*/  LDL.64 R10, [R1+0x1410] ;  /* 0x00141000010a7983 */ /* 0x0005620000100a00 */
[----:B-1----:R-:W-:Y:S02]  /*60bc0*/  MOV R3, R8 ;  /* 0x0000000800037202 */ /* 0x002fe40000000f00 */
[----:B------:R-:W-:Y:S02]  /*60bd0*/  MOV R4, 0x60bf0 ;  /* 0x00060bf000047802 */ /* 0x000fe40000000f00 */
[----:B--2--5:R-:W-:Y:S05]  /*60be0*/  CALL.REL.NOINC `($_ZN7cutlass13device_kernelIN5flash19enable_sm80_to_sm89INS1_16FlashAttnBwdSm80INS1_25CollectiveMainloopBwdSm80ILi2ELi2EN4cute5tupleIJNS5_1CILi128EEES8_NS7_ILi64EEEEEENS_10bfloat16_tEfNS_4arch4Sm80ELb0ELb0ELb1ELb0ELb1ELb0ELb0ELb0ELi2ELi4ELi4ELi4ELb0EEENS1_24CollectiveEpilogueBwdGQAISA_fSD_Li256ELb0ELb1EEENS1_19SingleTileSchedulerILb0ELb0ELb0ELi128EEEEEEEEEvNT_6ParamsE$_ZN4cute5tupleIJNS0_IJNS_1CILi2EEEEEENS0_IJiEEEEEC2ERKS3_RKS4_) ;  /* 0xfffa98c000007944 */ /* 0x024fea0003c3ffff */
[----:B------:R-:W2:Y:S01]  /*60bf0*/  LDL R4, [R1+0x1410] ;  /* 0x0014100001047983 */ /* 0x000ea20000100800 */
[----:B-1----:R-:W-:-:S02]  /*60c00*/  MOV R2, R59 ;  /* 0x0000003b00027202 */ /* 0x002fc40000000f00 */
[----:B------:R-:W-:Y:S01]  /*60c10*/  MOV R12, 0x60c40 ;  /* 0x00060c40000c7802 */ /* 0x000fe20000000f00 */
[----:B--2---:R1:W-:Y:S04]  /*60c20*/  STL [R1+0x1448], R4 ;  /* 0x0014480401007387 */ /* 0x0043e80000100800 */
[----:B-1----:R-:W-:Y:S05]  /*60c30*/  CALL.REL.NOINC `($_ZN7cutlass13device_kernelIN5flash19enable_sm80_to_sm89INS1_16FlashAttnBwdSm80INS1_25CollectiveMainloopBwdSm80ILi2ELi2EN4cute5tupleIJNS5_1CILi128EEES8_NS7_ILi64EEEEEENS_10bfloat16_tEfNS_4arch4Sm80ELb0ELb0ELb1ELb0ELb1ELb0ELb0ELb0ELi2ELi4ELi4ELi4ELb0EEENS1_24CollectiveEpilogueBwdGQAISA_fSD_Li256ELb0ELb1EEENS1_19SingleTileSchedulerILb0ELb0ELb0ELi128EEEEEEEEEvNT_6ParamsE$_ZZN4cute14logical_divideINS_5tupleIJNS1_IJNS_1CILi8EEENS2_ILi1EEEEEENS1_IJNS2_ILi2EEEEEEEEENS1_IJNS1_IJS4_NS2_ILi0EEEEEENS1_IJiEEEEEENS1_IJS5_NS_6LayoutIS4_S9_EEEEEEEDaRKNSD_IT_T0_EERKT1_ENKUlRKT_RKT0_E_clINSD_IS7_SB_EESE_EEDaSQ_ST_) ;  /* 0xfffaaeb000007944 */ /* 0x002fea0003c3ffff */
[----:B------:R-:W-:Y:S02]  /*60c40*/  MOV R4, 0x60c60 ;  /* 0x00060c6000047802 */ /* 0x000fe40000000f00 */
[----:B-1---5:R-:W-:Y:S05]  /*60c50*/  CALL.REL.NOINC `($_ZN7cutlass13device_kernelIN5flash19enable_sm80_to_sm89INS1_16FlashAttnBwdSm80INS1_25CollectiveMainloopBwdSm80ILi2ELi2EN4cute5tupleIJNS5_1CILi128EEES8_NS7_ILi64EEEEEENS_10bfloat16_tEfNS_4arch4Sm80ELb0ELb0ELb1ELb0ELb1ELb0ELb0ELb0ELi2ELi4ELi4ELi4ELb0EEENS1_24CollectiveEpilogueBwdGQAISA_fSD_Li256ELb0ELb1EEENS1_19SingleTileSchedulerILb0ELb0ELb0ELi128EEEEEEEEEvNT_6ParamsE$_ZN4cute3eso3ESOILb1ELb0EJNS_5tupleIJNS2_IJNS_1CILi1EEENS3_ILi0EEEEEENS2_IJS5_S5_EEEEEENS2_IJS5_iEEEEEC2ERKS8_RKS9_) ;  /* 0xfffa700000007944 */ /* 0x022fea0003c3ffff */
[----:B-1----:R1:W5:Y:S01]  /*60c60*/  LDL R3, [R1+0x1410] ;  /* 0x0014100001037983 */ /* 0x0023620000100800 */
[----:B------:R-:W-:-:S03]  /*60c70*/  MOV R4, 0x60c90 ;  /* 0x00060c9000047802 */ /* 0x000fc60000000f00 */
[----:B-1---5:R-:W-:Y:S05]  /*60c80*/  CALL.REL.NOINC `($_ZN7cutlass13device_kernelIN5flash19enable_sm80_to_sm89INS1_16FlashAttnBwdSm80INS1_25CollectiveMainloopBwdSm80ILi2ELi2EN4cute5tupleIJNS5_1CILi128EEES8_NS7_ILi64EEEEEENS_10bfloat16_tEfNS_4arch4Sm80ELb0ELb0ELb1ELb0ELb1ELb0ELb0ELb0ELi2ELi4ELi4ELi4ELb0EEENS1_24CollectiveEpilogueBwdGQAISA_fSD_Li256ELb0ELb1EEENS1_19SingleTileSchedulerILb0ELb0ELb0ELi128EEEEEEEEEvNT_6ParamsE$_ZN4cute5tupleIJNS0_IJNS0_IJNS0_IJNS_1CILi8EEENS1_ILi1EEEEEENS0_IJS3_S3_EEEEEENS0_IJS3_NS1_ILi2EEEEEEEEENS0_IJNS0_IJNS0_IJS3_NS1_ILi0EEEEEENS0_IJSA_SA_EEEEEENS0_IJSA_iEEEEEEEEC2ERKS9_RKSF_) ;  /* 0xfffa937000007944 */ /* 0x022fea0003c3ffff */
[----:B-1----:R1:W5:Y:S01]  /*60c90*/  LDL R3, [R1+0x1410] ;  /* 0x0014100001037983 */ /* 0x0023620000100800 */
[----:B------:R-:W-:-:S03]  /*60ca0*/  MOV R4, 0x60cc0 ;  /* 0x00060cc000047802 */ /* 0x000fc60000000f00 */
[----:B-1---5:R-:W-:Y:S05]  /*60cb0*/  CALL.REL.NOINC `($_ZN7cutlass13device_kernelIN5flash19enable_sm80_to_sm89INS1_16FlashAttnBwdSm80INS1_25CollectiveMainloopBwdSm80ILi2ELi2EN4cute5tupleIJNS5_1CILi128EEES8_NS7_ILi64EEEEEENS_10bfloat16_tEfNS_4arch4Sm80ELb0ELb0ELb1ELb0ELb1ELb0ELb0ELb0ELi2ELi4ELi4ELi4ELb0EEENS1_24CollectiveEpilogueBwdGQAISA_fSD_Li256ELb0ELb1EEENS1_19SingleTileSchedulerILb0ELb0ELb0ELi128EEEEEEEEEvNT_6ParamsE$_ZN4cute3eso3ESOILb1ELb0EJNS_5tupleIJNS2_IJNS_1CILi1EEENS3_ILi0EEEEEENS2_IJS5_S5_EEEEEENS2_IJS5_iEEEEEC2ERKS8_RKS9_) ;  /* 0xfffa6fa000007944 */ /* 0x022fea0003c3ffff */
[----:B-1----:R1:W5:Y:S01]  /*60cc0*/  LDL R3, [R1+0x1410] ;  /* 0x0014100001037983 */ /* 0x0023620000100800 */
[----:B------:R-:W-:-:S03]  /*60cd0*/  MOV R4, 0x60cf0 ;  /* 0x00060cf000047802 */ /* 0x000fc60000000f00 */
[----:B-1---5:R-:W-:Y:S05]  /*60ce0*/  CALL.REL.NOINC `($_ZN7cutlass13device_kernelIN5flash19enable_sm80_to_sm89INS1_16FlashAttnBwdSm80INS1_25CollectiveMainloopBwdSm80ILi2ELi2EN4cute5tupleIJNS5_1CILi128EEES8_NS7_ILi64EEEEEENS_10bfloat16_tEfNS_4arch4Sm80ELb0ELb0ELb1ELb0ELb1ELb0ELb0ELb0ELi2ELi4ELi4ELi4ELb0EEENS1_24CollectiveEpilogueBwdGQAISA_fSD_Li256ELb0ELb1EEENS1_19SingleTileSchedulerILb0ELb0ELb0ELi128EEEEEEEEEvNT_6ParamsE$_ZN4cute3eso3ESOILb1ELb0EJNS_5tupleIJNS_1CILi0EEES4_EEEiEEC2ERKS5_RKi) ;  /* 0xfffa736000007944 */ /* 0x022fea0003c3ffff */
[----:B-1----:R1:W5:Y:S01]  /*60cf0*/  LDL R3, [R1+0x1410] ;  /* 0x0014100001037983 */ /* 0x0023620000100800 */
[----:B------:R-:W-:-:S03]  /*60d00*/  MOV R4, 0x60d20 ;  /* 0x00060d2000047802 */ /* 0x000fc60000000f00 */
[----:B-1---5:R-:W-:Y:S05]  /*60d10*/  CALL.REL.NOINC `($_ZN7cutlass13device_kernelIN5flash19enable_sm80_to_sm89INS1_16FlashAttnBwdSm80INS1_25CollectiveMainloopBwdSm80ILi2ELi2EN4cute5tupleIJNS5_1CILi128EEES8_NS7_ILi64EEEEEENS_10bfloat16_tEfNS_4arch4Sm80ELb0ELb0ELb1ELb0ELb1ELb0ELb0ELb0ELi2ELi4ELi4ELi4ELb0EEENS1_24CollectiveEpilogueBwdGQAISA_fSD_Li256ELb0ELb1EEENS1_19SingleTileSchedulerILb0ELb0ELb0ELi128EEEEEEEEEvNT_6ParamsE$_ZN4cute3eso3ESOILb1ELb0EJNS_5tupleIJNS2_IJNS_1CILi1EEENS3_ILi0EEEEEES5_EEENS2_IJNS2_IJS5_S5_EEEiEEEEEC2ERKS7_RKS9_) ;  /* 0xfffa6f8000007944 */ /* 0x022fea0003c3ffff */
[----:B-1----:R1:W5:Y:S01]  /*60d20*/  LDL R3, [R1+0x1410] ;  /* 0x0014100001037983 */ /* 0x0023620000100800 */
[----:B------:R-:W-:-:S03]  /*60d30*/  MOV R4, 0x60d50 ;  /* 0x00060d5000047802 */ /* 0x000fc60000000f00 */
[----:B-1---5:R-:W-:Y:S05]  /*60d40*/  CALL.REL.NOINC `($_ZN7cutlass13device_kernelIN5flash19enable_sm80_to_sm89INS1_16FlashAttnBwdSm80INS1_25CollectiveMainloopBwdSm80ILi2ELi2EN4cute5tupleIJNS5_1CILi128EEES8_NS7_ILi64EEEEEENS_10bfloat16_tEfNS_4arch4Sm80ELb0ELb0ELb1ELb0ELb1ELb0ELb0ELb0ELi2ELi4ELi4ELi4ELb0EEENS1_24CollectiveEpilogueBwdGQAISA_fSD_Li256ELb0ELb1EEENS1_19SingleTileSchedulerILb0ELb0ELb0ELi128EEEEEEEEEvNT_6ParamsE$_ZN4cute5tupleIJNS0_IJNS0_IJNS0_IJNS_1CILi8EEENS1_ILi1EEEEEES3_EEENS0_IJNS0_IJS3_S3_EEENS1_ILi2EEEEEEEEENS0_IJNS0_IJNS0_IJS3_NS1_ILi0EEEEEESA_EEENS0_IJNS0_IJSA_SA_EEEiEEEEEEEEC2ERKS9_RKSF_) ;  /* 0xfffa92f000007944 */ /* 0x022fea0003c3ffff */
[----:B------:R2:W5:Y:S01]  /*60d50*/  LDL R6, [R1+0x1410] ;  /* 0x0014100001067983 */ /* 0x0005620000100800 */
[----:B------:R-:W-:-:S03]  /*60d60*/  MOV R4, 0x60d90 ;  /* 0x00060d9000047802 */ /* 0x000fc60000000f00 */
[----:B------:R2:W-:Y:S04]  /*60d70*/  STL.64 [R1+0x1448], R14 ;  /* 0x0014480e01007387 */ /* 0x0005e80000100a00 */
[----:B-12--5:R-:W-:Y:S05]  /*60d80*/  CALL.REL.NOINC `($_ZN7cutlass13device_kernelIN5flash19enable_sm80_to_sm89INS1_16FlashAttnBwdSm80INS1_25CollectiveMainloopBwdSm80ILi2ELi2EN4cute5tupleIJNS5_1CILi128EEES8_NS7_ILi64EEEEEENS_10bfloat16_tEfNS_4arch4Sm80ELb0ELb0ELb1ELb0ELb1ELb0ELb0ELb0ELi2ELi4ELi4ELi4ELb0EEENS1_24CollectiveEpilogueBwdGQAISA_fSD_Li256ELb0ELb1EEENS1_19SingleTileSchedulerILb0ELb0ELb0ELi128EEEEEEEEEvNT_6ParamsE$_ZN4cute3eso3ESOILb0ELb0EJNS_6LayoutINS_5tupleIJNS3_IJNS3_IJNS_1CILi8EEENS4_ILi1EEEEEES6_EEENS3_IJNS3_IJS6_S6_EEENS4_ILi2EEEEEEEEENS3_IJNS3_IJNS3_IJS6_NS4_ILi0EEEEEESD_EEENS3_IJNS3_IJSD_SD_EEEiEEEEEEEENS_10ViewEngineINS_8smem_ptrIPN7cutlass10bfloat16_tEEEEEEEC2ERKSJ_RKSQ_) ;  /* 0xfffa4bb000007944 */ /* 0x026fea0003c3ffff */
[----:B-1----:R1:W5:Y:S04]  /*60d90*/  LDL R8, [R1+0x1410] ;  /* 0x0014100001087983 */ /* 0x0023680000100800 */
[----:B------:R1:W5:Y:S01]  /*60da0*/  LDL.64 R4, [R1+0x1418] ;  /* 0x0014180001047983 */ /* 0x0003620000100a00 */
[----:B------:R-:W-:-:S03]  /*60db0*/  MOV R6, 0x60dd0 ;  /* 0x00060dd000067802 */ /* 0x000fc60000000f00 */
[----:B-1---5:R-:W-:Y:S05]  /*60dc0*/  CALL.REL.NOINC `($_ZN7cutlass13device_kernelIN5flash19enable_sm80_to_sm89INS1_16FlashAttnBwdSm80INS1_25CollectiveMainloopBwdSm80ILi2ELi2EN4cute5tupleIJNS5_1CILi128EEES8_NS7_ILi64EEEEEENS_10bfloat16_tEfNS_4arch4Sm80ELb0ELb0ELb1ELb0ELb1ELb0ELb0ELb0ELi2ELi4ELi4ELi4ELb0EEENS1_24CollectiveEpilogueBwdGQAISA_fSD_Li256ELb0ELb1EEENS1_19SingleTileSchedulerILb0ELb0ELb0ELi128EEEEEEEEEvNT_6ParamsE$_ZN4cute3eso3ESOILb1ELb0EJNS_6LayoutINS_5tupleIJNS3_IJNS3_IJNS_1CILi4EEENS4_ILi2EEEEEENS4_ILi1EEEEEES6_EEENS3_IJNS3_IJNS3_IJS8_NS4_ILi32EEEEEENS4_ILi0EEEEEENS4_ILi64EEEEEEEENS_10ViewEngineIPN7cutlass10bfloat16_tEEEEEC2ERKSH_RKSM_) ;  /* 0xfffa7a6000007944 */ /* 0x022fea0003c3ffff */
[----:B------:R2:W5:Y:S01]  /*60dd0*/  LDL.64 R16, [R1+0x1410] ;  /* 0x0014100001107983 */ /* 0x0005620000100a00 */
[----:B------:R-:W-:Y:S02]  /*60de0*/  MOV R3, R8 ;  /* 0x0000000800037202 */ /* 0x000fe40000000f00 */
[----:B------:R-:W-:Y:S02]  /*60df0*/  MOV R6, 0x60e10 ;  /* 0x00060e1000067802 */ /* 0x000fe40000000f00 */
[----:B-12--5:R-:W-:Y:S05]  /*60e00*/  CALL.REL.NOINC `($_ZN7cutlass13device_kernelIN5flash19enable_sm80_to_sm89INS1_16FlashAttnBwdSm80INS1_25CollectiveMainloopBwdSm80ILi2ELi2EN4cute5tupleIJNS5_1CILi128EEES8_NS7_ILi64EEEEEENS_10bfloat16_tEfNS_4arch4Sm80ELb0ELb0ELb1ELb0ELb1ELb0ELb0ELb0ELi2ELi4ELi4ELi4ELb0EEENS1_24CollectiveEpilogueBwdGQAISA_fSD_Li256ELb0ELb1EEENS1_19SingleTileSchedulerILb0ELb0ELb0ELi128EEEEEEEEEvNT_6ParamsE$_ZZN4cute5sliceINS_5tupleIJNS1_IJNS_10UnderscoreENS_1CILi0EEEEEENS1_IJS4_S2_EEEEEENS1_IJNS1_IJNS1_IJNS3_ILi1EEES4_EEES4_EEENS1_IJNS1_IJS4_S4_EEEiEEEEEEEEDaRKT_RKT0_ENKUlRKT_RKT0_E_clIS6_SC_EEDaSM_SP_) ;  /* 0xfffab3e000007944 */ /* 0x026fea0003c3ffff */
[----:B------:R-:W-:Y:S02]  /*60e10*/  MOV R8, 0x60e30 ;  /* 0x00060e3000087802 */ /* 0x000fe40000000f00 */
[----:B-1----:R-:W-:Y:S05]  /*60e20*/  CALL.REL.NOINC `($_ZN7cutlass13device_kernelIN5flash19enable_sm80_to_sm89INS1_16FlashAttnBwdSm80INS1_25CollectiveMainloopBwdSm80ILi2ELi2EN4cute5tupleIJNS5_1CILi128EEES8_NS7_ILi64EEEEEENS_10bfloat16_tEfNS_4arch4Sm80ELb0ELb0ELb1ELb0ELb1ELb0ELb0ELb0ELi2ELi4ELi4ELi4ELb0EEENS1_24CollectiveEpilogueBwdGQAISA_fSD_Li256ELb0ELb1EEENS1_19SingleTileSchedulerILb0ELb0ELb0ELi128EEEEEEEEEvNT_6ParamsE$_ZZN4cute12filter_tupleINS_5tupleIJNS1_IJNS_10UnderscoreENS_1CILi0EEEEEENS1_IJS4_S2_EEEEEENS1_IJNS1_IJNS1_IJNS3_ILi1EEES4_EEES4_EEENS1_IJNS1_IJS4_S4_EEEiEEEEEEZNS_5sliceIS7_SD_EEDaRKT_RKT0_EUlRKT_RKT0_E_EEDaSH_SK_OT1_ENKUlDpSN_E_clIJNS1_IJS9_EEENS1_IJiEEEEEEDaSU_) ;  /* 0xfffa9da000007944 */ /* 0x002fea0003c3ffff */
[----:B------:R-:W-:Y:S02]  /*60e30*/  MOV R6, 0x60e50 ;  /* 0x00060e5000067802 */ /* 0x000fe40000000f00 */
[----:B-1---5:R-:W-:Y:S05]  /*60e40*/  CALL.REL.NOINC `($_ZN7cutlass13device_kernelIN5flash19enable_sm80_to_sm89INS1_16FlashAttnBwdSm80INS1_25CollectiveMainloopBwdSm80ILi2ELi2EN4cute5tupleIJNS5_1CILi128EEES8_NS7_ILi64EEEEEENS_10bfloat16_tEfNS_4arch4Sm80ELb0ELb0ELb1ELb0ELb1ELb0ELb0ELb0ELi2ELi4ELi4ELi4ELb0EEENS1_24CollectiveEpilogueBwdGQAISA_fSD_Li256ELb0ELb1EEENS1_19SingleTileSchedulerILb0ELb0ELb0ELi128EEEEEEEEEvNT_6ParamsE$_ZN4cute5tupleIJNS0_IJNS0_IJNS_1CILi8EEENS1_ILi1EEEEEENS1_ILi2EEEEEENS0_IJNS0_IJS3_NS1_ILi0EEEEEEiEEEEEC2ERKS6_RKS9_) ;  /* 0xfffa942000007944 */ /* 0x022fea0003c3ffff */
[----:B-1----:R1:W5:Y:S01]  /*60e50*/  LDL R3, [R1+0x1410] ;  /* 0x0014100001037983 */ /* 0x0023620000100800 */
[----:B------:R-:W-:-:S03]  /*60e60*/  MOV R6, 0x60e80 ;  /* 0x00060e8000067802 */ /* 0x000fc60000000f00 */
        /* <DEDUP_REMOVED lines=8> */
[----:B------:R-:W-:-:S02]  /*60ef0*/  MOV R6, R7 ;  /* 0x0000000700067202 */ /* 0x000fc40000000f00 */
[----:B------:R-:W-:Y:S01]  /*60f00*/  MOV R4, 0x60f30 ;  /* 0x00060f3000047802 */ /* 0x000fe20000000f00 */
[----:B--2---:R1:W-:Y:S04]  /*60f10*/  STL.64 [R1+0x1448], R2 ;  /* 0x0014480201007387 */ /* 0x0043e80000100a00 */
[----:B-1----:R-:W-:Y:S05]  /*60f20*/  CALL.REL.NOINC `($_ZN7cutlass13device_kernelIN5flash19enable_sm80_to_sm89INS1_16FlashAttnBwdSm80INS1_25CollectiveMainloopBwdSm80ILi2ELi2EN4cute5tupleIJNS5_1CILi128EEES8_NS7_ILi64EEEEEENS_10bfloat16_tEfNS_4arch4Sm80ELb0ELb0ELb1ELb0ELb1ELb0ELb0ELb0ELi2ELi4ELi4ELi4ELb0EEENS1_24CollectiveEpilogueBwdGQAISA_fSD_Li256ELb0ELb1EEENS1_19SingleTileSchedulerILb0ELb0ELb0ELi128EEEEEEEEEvNT_6ParamsE$_ZN4cute3eso3ESOILb0ELb0EJNS_6LayoutINS_5tupleIJNS3_IJNS_1CILi8EEENS4_ILi1EEEEEENS4_ILi2EEEEEENS3_IJNS3_IJS6_NS4_ILi0EEEEEEiEEEEENS_10ViewEngineINS_8smem_ptrIPN7cutlass10bfloat16_tEEEEEEEC2ERKSD_RKSK_) ;  /* 0xfffa501000007944 */ /* 0x002fea0003c3ffff */
[----:B------:R2:W5:Y:S04]  /*60f30*/  LDL R14, [R1+0x1410] ;  /* 0x00141000010e7983 */ /* 0x0005680000100800 */
[----:B------:R2:W5:Y:S01]  /*60f40*/  LDL.64 R78, [R1+0x1418] ;  /* 0x00141800014e7983 */ /* 0x0005620000100a00 */
[----:B------:R-:W-:Y:S01]  /*60f50*/  IMAD.MOV.U32 R2, RZ, RZ, R67 ;  /* 0x000000ffff027224 */ /* 0x000fe200078e0043 */
[----:B-1----:R-:W-:Y:S02]  /*60f60*/  MOV R3, RZ ;  /* 0x000000ff00037202 */ /* 0x002fe40000000f00 */
[----:B------:R-:W-:Y:S02]  /*60f70*/  MOV R10, 0x60f90 ;  /* 0x00060f90000a7802 */ /* 0x000fe40000000f00 */
[----:B--2--5:R-:W-:Y:S05]  /*60f80*/  CALL.REL.NOINC `($_ZN7cutlass13device_kernelIN5flash19enable_sm80_to_sm89INS1_16FlashAttnBwdSm80INS1_25CollectiveMainloopBwdSm80ILi2ELi2EN4cute5tupleIJNS5_1CILi128EEES8_NS7_ILi64EEEEEENS_10bfloat16_tEfNS_4arch4Sm80ELb0ELb0ELb1ELb0ELb1ELb0ELb0ELb0ELi2ELi4ELi4ELi4ELb0EEENS1_24CollectiveEpilogueBwdGQAISA_fSD_Li256ELb0ELb1EEENS1_19SingleTileSchedulerILb0ELb0ELb0ELi128EEEEEEEEEvNT_6ParamsE$_ZN4cute3eso3ESOILb1ELb0EJNS_10UnderscoreEiEEC2ERKS2_RKi) ;  /* 0xfffa5ef000007944 */ /* 0x024fea0003c3ffff */
        /* <DEDUP_REMOVED lines=16> */
[----:B------:R-:W-:-:S02]  /*61090*/  MOV R3, RZ ;  /* 0x000000ff00037202 */ /* 0x000fc40000000f00 */
[----:B------:R-:W-:Y:S02]  /*610a0*/  MOV R10, 0x610c0 ;  /* 0x000610c0000a7802 */ /* 0x000fe40000000f00 */
[----:B--2--5:R-:W-:Y:S05]  /*610b0*/  CALL.REL.NOINC `($_ZN7cutlass13device_kernelIN5flash19enable_sm80_to_sm89INS1_16FlashAttnBwdSm80INS1_25CollectiveMainloopBwdSm80ILi2ELi2EN4cute5tupleIJNS5_1CILi128EEES8_NS7_ILi64EEEEEENS_10bfloat16_tEfNS_4arch4Sm80ELb0ELb0ELb1ELb0ELb1ELb0ELb0ELb0ELi2ELi4ELi4ELi4ELb0EEENS1_24CollectiveEpilogueBwdGQAISA_fSD_Li256ELb0ELb1EEENS1_19SingleTileSchedulerILb0ELb0ELb0ELi128EEEEEEEEEvNT_6ParamsE$_ZN4cute3eso3ESOILb1ELb0EJNS_10UnderscoreEiEEC2ERKS2_RKi) ;  /* 0xfffa5dc000007944 */ /* 0x024fea0003c3ffff */
[----:B-1----:R-:W2:Y:S01]  /*610c0*/  LDL R3, [R1+0x1410] ;  /* 0x0014100001037983 */ /* 0x002ea20000100800 */
[----:B------:R-:W-:Y:S02]  /*610d0*/  MOV R6, 0x61100 ;  /* 0x0006110000067802 */ /* 0x000fe40000000f00 */
[----:B--2---:R-:W-:Y:S02]  /*610e0*/  SHF.L.U32 R3, R3, 0x6, RZ ;  /* 0x0000000603037819 */ /* 0x004fe400000006ff */
[----:B------:R-:W-:Y:S05]  /*610f0*/  CALL.REL.NOINC `($_ZN7cutlass13device_kernelIN5flash19enable_sm80_to_sm89INS1_16FlashAttnBwdSm80INS1_25CollectiveMainloopBwdSm80ILi2ELi2EN4cute5tupleIJNS5_1CILi128EEES8_NS7_ILi64EEEEEENS_10bfloat16_tEfNS_4arch4Sm80ELb0ELb0ELb1ELb0ELb1ELb0ELb0ELb0ELi2ELi4ELi4ELi4ELb0EEENS1_24CollectiveEpilogueBwdGQAISA_fSD_Li256ELb0ELb1EEENS1_19SingleTileSchedulerILb0ELb0ELb0ELi128EEEEEEEEEvNT_6ParamsE$_ZN4cute3eso3ESOILb1ELb0EJNS_6LayoutINS_5tupleIJNS3_IJNS3_IJNS_1CILi4EEENS4_ILi2EEEEEENS4_ILi1EEEEEEEEENS3_IJNS3_IJNS3_IJS8_NS4_ILi32EEEEEENS4_ILi0EEEEEEEEEEEiEEC2ERKSG_RKi) ;  /* 0xfffa76b000007944 */ /* 0x000fea0003c3ffff */
[----:B-1----:R-:W2:Y:S01]  /*61100*/  LDL R3, [R1+0x1410] ;  /* 0x0014100001037983 */ /* 0x002ea20000100800 */
        /* <DEDUP_REMOVED lines=20> */
[----:B--2--5:R-:W-:Y:S05]  /*61250*/  CALL.REL.NOINC `($_ZN7cutlass13device_kernelIN5flash19enable_sm80_to_sm89INS1_16FlashAttnBwdSm80INS1_25CollectiveMainloopBwdSm80ILi2ELi2EN4cute5tupleIJNS5_1CILi128EEES8_NS7_ILi64EEEEEENS_10bfloat16_tEfNS_4arch4Sm80ELb0ELb0ELb1ELb0ELb1ELb0ELb0ELb0ELi2ELi4ELi4ELi4ELb0EEENS1_24CollectiveEpilogueBwdGQAISA_fSD_Li256ELb0ELb1EEENS1_19SingleTileSchedulerILb0ELb0ELb0ELi128EEEEEEEEEvNT_6ParamsE$_ZN4cute3eso3ESOILb1ELb0EJNS_6LayoutINS_5tupleIJNS3_IJNS3_IJNS_1CILi2EEES5_EEENS4_ILi1EEEEEEEEENS3_IJNS3_IJNS3_IJS7_NS4_ILi16EEEEEENS4_ILi0EEEEEEEEEEENS_10ViewEngineIPjEEEEC2ERKSF_RKSI_) ;  /* 0xfffa74c000007944 */ /* 0x024fea0003c3ffff */
[----:B------:R2:W5:Y:S01]  /*61260*/  LDL.64 R8, [R1+0x1410] ;  /* 0x0014100001087983 */ /* 0x0005620000100a00 */
[----:B------:R-:W-:-:S02]  /*61270*/  MOV R4, R6 ;  /* 0x0000000600047202 */ /* 0x000fc40000000f00 */
[----:B-1----:R-:W-:Y:S02]  /*61280*/  MOV R2, 0x612a0 ;  /* 0x000612a000027802 */ /* 0x002fe40000000f00 */
[----:B--2--5:R-:W-:Y:S05]  /*61290*/  CALL.REL.NOINC `($_ZN7cutlass13device_kernelIN5flash19enable_sm80_to_sm89INS1_16FlashAttnBwdSm80INS1_25CollectiveMainloopBwdSm80ILi2ELi2EN4cute5tupleIJNS5_1CILi128EEES8_NS7_ILi64EEEEEENS_10bfloat16_tEfNS_4arch4Sm80ELb0ELb0ELb1ELb0ELb1ELb0ELb0ELb0ELi2ELi4ELi4ELi4ELb0EEENS1_24CollectiveEpilogueBwdGQAISA_fSD_Li256ELb0ELb1EEENS1_19SingleTileSchedulerILb0ELb0ELb0ELi128EEEEEEEEEvNT_6ParamsE$_ZN73_INTERNAL_24fd9406_37_flash_bwd_hdim64_bf16_softcap_sm80_cu_8e232a79_330724__cvta_generic_to_sharedEPKv) ;  /* 0xfffa98a000007944 */ /* 0x024fea0003c3ffff */
        /* <DEDUP_REMOVED lines=58> */
[----:B------:R-:W1:Y:S04]  /*61640*/  LDSM.16.MT88.4 R4, [R4] ;  /* 0x000000000404783b */ /* 0x000e680000004200 */
[----:B-1----:R1:W-:Y:S04]  /*61650*/  ST.E [R8.64], R4 ;  /* 0x0000000408007985 */ /* 0x0023e8000c101904 */
[----:B------:R1:W-:Y:S04]  /*61660*/  ST.E [R8.64+0x4], R5 ;  /* 0x0000040508007985 */ /* 0x0003e8000c101904 */
[----:B------:R1:W-:Y:S04]  /*61670*/  ST.E [R8.64+0x40], R6 ;  /* 0x0000400608007985 */ /* 0x0003e8000c101904 */
[----:B------:R1:W-:Y:S02]  /*61680*/  ST.E [R8.64+0x44], R7 ;  /* 0x0000440708007985 */ /* 0x0003e4000c101904 */
.L_x_1153:
[----:B------:R-:W-:-:S13]  /*61690*/  ISETP.NE.AND P0, PT, R65, 0x7, PT ;  /* 0x000000074100780c */ /* 0x000fda0003f05270 */
[----:B-1----:R-:W-:Y:S05]  /*616a0*/  @!P0 BRA `(.L_x_1150) ;  /* 0x00001b5000008947 */ /* 0x002fea0003800000 */
[----:B------:R-:W-:Y:S01]  /*616b0*/  IADD3 R14, R65, 0x1, RZ ;  /* 0x00000001410e7810 */ /* 0x000fe20007ffe0ff */
[----:B------:R-:W-:Y:S01]  /*616c0*/  IMAD.MOV.U32 R81, RZ, RZ, R67 ;  /* 0x000000ffff517224 */ /* 0x000fe200078e0043 */
[----:B-1----:R-:W-:-:S03]  /*616d0*/  MOV R8, 0x61700 ;  /* 0x0006170000087802 */ /* 0x002fc60000000f00 */
[----:B------:R-:W-:Y:S02]  /*616e0*/  IMAD.MOV.U32 R3, RZ, RZ, R14 ;  /* 0x000000ffff037224 */ /* 0x000fe400078e000e */
[----:B------:R-:W-:Y:S05]  /*616f0*/  CALL.REL.NOINC `($_ZN7cutlass13device_kernelIN5flash19enable_sm80_to_sm89INS1_16FlashAttnBwdSm80INS1_25CollectiveMainloopBwdSm80ILi2ELi2EN4cute5tupleIJNS5_1CILi128EEES8_NS7_ILi64EEEEEENS_10bfloat16_tEfNS_4arch4Sm80ELb0ELb0ELb1ELb0ELb1ELb0ELb0ELb0ELi2ELi4ELi4ELi4ELb0EEENS1_24CollectiveEpilogueBwdGQAISA_fSD_Li256ELb0ELb1EEENS1_19SingleTileSchedulerILb0ELb0ELb0ELi128EEEEEEEEEvNT_6ParamsE$_ZN4cute3eso3ESOILb1ELb0EJNS_10UnderscoreES2_iEEC2ERKS2_S5_RKi) ;  /* 0xfffa574000007944 */ /* 0x000fea0003c3ffff */
        /* <DEDUP_REMOVED lines=16> */
[----:B------:R-:W-:Y:S05]  /*61800*/  CALL.REL.NOINC `($_ZN7cutlass13device_kernelIN5flash19enable_sm80_to_sm89INS1_16FlashAttnBwdSm80INS1_25CollectiveMainloopBwdSm80ILi2ELi2EN4cute5tupleIJNS5_1CILi128EEES8_NS7_ILi64EEEEEENS_10bfloat16_tEfNS_4arch4Sm80ELb0ELb0ELb1ELb0ELb1ELb0ELb0ELb0ELi2ELi4ELi4ELi4ELb0EEENS1_24CollectiveEpilogueBwdGQAISA_fSD_Li256ELb0ELb1EEENS1_19SingleTileSchedulerILb0ELb0ELb0ELi128EEEEEEEEEvNT_6ParamsE$_ZN4cute3eso3ESOILb1ELb0EJNS_6LayoutINS_5tupleIJNS3_IJNS_1CILi8EEENS4_ILi1EEEEEENS4_ILi2EEEEEENS3_IJNS3_IJS6_NS4_ILi0EEEEEENS4_ILi4096EEEEEEEEiEEC2ERKSE_RKi) ;  /* 0xfffa81d000007944 */ /* 0x000fea0003c3ffff */
        /* <DEDUP_REMOVED lines=8> */
[----:B-1---5:R-:W-:Y:S05]  /*61890*/  CALL.REL.NOINC `($_ZN7cutlass13device_kernelIN5flash19enable_sm80_to_sm89INS1_16FlashAttnBwdSm80INS1_25CollectiveMainloopBwdSm80ILi2ELi2EN4cute5tupleIJNS5_1CILi128EEES8_NS7_ILi64EEEEEENS_10bfloat16_tEfNS_4arch4Sm80ELb0ELb0ELb1ELb0ELb1ELb0ELb0ELb0ELi2ELi4ELi4ELi4ELb0EEENS1_24CollectiveEpilogueBwdGQAISA_fSD_Li256ELb0ELb1EEENS1_19SingleTileSchedulerILb0ELb0ELb0ELi128EEEEEEEEEvNT_6ParamsE$_ZN4cute3eso3ESOILb1ELb0EJNS_6LayoutINS_5tupleIJNS3_IJNS_1CILi8EEENS4_ILi1EEEEEENS4_ILi2EEEEEENS3_IJNS3_IJS6_NS4_ILi0EEEEEENS4_ILi4096EEEEEEEENS_10ViewEngineINS_8smem_ptrIPN7cutlass10bfloat16_tEEEEEEEC2ERKSE_RKSL_) ;  /* 0xfffa810000007944 */ /* 0x022fea0003c3ffff */
[----:B-1----:R1:W5:Y:S01]  /*618a0*/  LDL.64 R4, [R1+0x1410] ;  /* 0x0014100001047983 */ /* 0x0023620000100a00 */
[----:B------:R-:W-:Y:S01]  /*618b0*/  IMAD.MOV.U32 R81, RZ, RZ, R58 ;  /* 0x000000ffff517224 */ /* 0x000fe200078e003a */
[----:B------:R-:W-:-:S02]  /*618c0*/  MOV R3, R14 ;  /* 0x0000000e00037202 */ /* 0x000fc40000000f00 */
[----:B------:R-:W-:Y:S02]  /*618d0*/  MOV R8, 0x618f0 ;  /* 0x000618f000087802 */ /* 0x000fe40000000f00 */
[----:B-1---5:R-:W-:Y:S05]  /*618e0*/  CALL.REL.NOINC `($_ZN7cutlass13device_kernelIN5flash19enable_sm80_to_sm89INS1_16FlashAttnBwdSm80INS1_25CollectiveMainloopBwdSm80ILi2ELi2EN4cute5tupleIJNS5_1CILi128EEES8_NS7_ILi64EEEEEENS_10bfloat16_tEfNS_4arch4Sm80ELb0ELb0ELb1ELb0ELb1ELb0ELb0ELb0ELi2ELi4ELi4ELi4ELb0EEENS1_24CollectiveEpilogueBwdGQAISA_fSD_Li256ELb0ELb1EEENS1_19SingleTileSchedulerILb0ELb0ELb0ELi128EEEEEEEEEvNT_6ParamsE$_ZN4cute3eso3ESOILb1ELb0EJNS_10UnderscoreES2_iEEC2ERKS2_S5_RKi) ;  /* 0xfffa555000007944 */ /* 0x022fea0003c3ffff */
        /* <DEDUP_REMOVED lines=10> */
[----:B------:R-:W-:Y:S05]  /*61990*/  CALL.REL.NOINC `($_ZN7cutlass13device_kernelIN5flash19enable_sm80_to_sm89INS1_16FlashAttnBwdSm80INS1_25CollectiveMainloopBwdSm80ILi2ELi2EN4cute5tupleIJNS5_1CILi128EEES8_NS7_ILi64EEEEEENS_10bfloat16_tEfNS_4arch4Sm80ELb0ELb0ELb1ELb0ELb1ELb0ELb0ELb0ELi2ELi4ELi4ELi4ELb0EEENS1_24CollectiveEpilogueBwdGQAISA_fSD_Li256ELb0ELb1EEENS1_19SingleTileSchedulerILb0ELb0ELb0ELi128EEEEEEEEEvNT_6ParamsE$_ZN4cute3eso3ESOILb1ELb0EJNS_6LayoutINS_5tupleIJNS3_IJNS_1CILi8EEENS4_ILi1EEEEEENS4_ILi2EEEEEENS3_IJNS3_IJS6_NS4_ILi0EEEEEES5_EEEEEiEEC2ERKSD_RKi) ;  /* 0xfffa81f000007944 */ /* 0x000fea0003c3ffff */
[----:B-1----:R-:W2:Y:S01]  /*619a0*/  LDL R3, [R1+0x1380] ;  /* 0x0013800001037983 */ /* 0x002ea20000100800 */
[----:B------:R-:W-:Y:S01]  /*619b0*/  MOV R8, 0x619f0 ;  /* 0x000619f000087802 */ /* 0x000fe20000000f00 */
[----:B--2---:R-:W-:-:S05]  /*619c0*/  IMAD.WIDE R6, R3, 0x2, R72 ;  /* 0x0000000203067825 */ /* 0x004fca00078e0248 */
[----:B------:R-:W-:Y:S02]  /*619d0*/  MOV R9, R7 ;  /* 0x0000000700097202 */ /* 0x000fe40000000f00 */
[----:B------:R-:W-:Y:S05]  /*619e0*/  CALL.REL.NOINC `($_ZN7cutlass13device_kernelIN5flash19enable_sm80_to_sm89INS1_16FlashAttnBwdSm80INS1_25CollectiveMainloopBwdSm80ILi2ELi2EN4cute5tupleIJNS5_1CILi128EEES8_NS7_ILi64EEEEEENS_10bfloat16_tEfNS_4arch4Sm80ELb0ELb0ELb1ELb0ELb1ELb0ELb0ELb0ELi2ELi4ELi4ELi4ELb0EEENS1_24CollectiveEpilogueBwdGQAISA_fSD_Li256ELb0ELb1EEENS1_19SingleTileSchedulerILb0ELb0ELb0ELi128EEEEEEEEEvNT_6ParamsE$_ZN4cute3eso3ESOILb1ELb0EJNS_6LayoutINS_5tupleIJNS3_IJNS_1CILi8EEENS4_ILi1EEEEEENS4_ILi2EEEEEENS3_IJNS3_IJS6_NS4_ILi0EEEEEES5_EEEEENS_10ViewEngineIPN7cutlass10bfloat16_tEEEEEC2ERKSD_RKSI_) ;  /* 0xfffa814000007944 */ /* 0x000fea0003c3ffff */
        /* <DEDUP_REMOVED lines=149> */
[----:B------:R2:W5:Y:S04]  /*62340*/  LDL R5, [R1+0x1380] ;  /* 0x0013800001057983 */ /* 0x0005680000100800 */
[----:B-1----:R2:W5:Y:S01]  /*62350*/  LD.E R3, [R74.64] ;  /* 0x000000044a037980 */ /* 0x002562000c101900 */
[----:B------:R-:W-:-:S03]  /*62360*/  MOV R4, 0x62380 ;  /* 0x0006238000047802 */ /* 0x000fc60000000f00 */
[----:B--2--5:R-:W-:Y:S05]  /*62370*/  CALL.REL.NOINC `($_ZN7cutlass13device_kernelIN5flash19enable_sm80_to_sm89INS1_16FlashAttnBwdSm80INS1_25CollectiveMainloopBwdSm80ILi2ELi2EN4cute5tupleIJNS5_1CILi128EEES8_NS7_ILi64EEEEEENS_10bfloat16_tEfNS_4arch4Sm80ELb0ELb0ELb1ELb0ELb1ELb0ELb0ELb0ELi2ELi4ELi4ELi4ELb0EEENS1_24CollectiveEpilogueBwdGQAISA_fSD_Li256ELb0ELb1EEENS1_19SingleTileSchedulerILb0ELb0ELb0ELi128EEEEEEEEEvNT_6ParamsE$_ZZN4cute5sliceINS_5tupleIJNS_10UnderscoreES2_iEEENS1_IJNS1_IJNS_1CILi1EEENS4_ILi0EEEEEEiNS4_ILi1024EEEEEEEEDaRKT_RKT0_ENKUlRKT_RKT0_E_clIS2_iEEDaSI_SL_) ;  /* 0xfffaa0b000007944 */ /* 0x024fea0003c3ffff */
[----:B------:R-:W-:Y:S02]  /*62380*/  MOV R4, 0x623a0 ;  /* 0x000623a000047802 */ /* 0x000fe40000000f00 */
[----:B-1---5:R-:W-:Y:S05]  /*62390*/  CALL.REL.NOINC `($_ZN7cutlass13device_kernelIN5flash19enable_sm80_to_sm89INS1_16FlashAttnBwdSm80INS1_25CollectiveMainloopBwdSm80ILi2ELi2EN4cute5tupleIJNS5_1CILi128EEES8_NS7_ILi64EEEEEENS_10bfloat16_tEfNS_4arch4Sm80ELb0ELb0ELb1ELb0ELb1ELb0ELb0ELb0ELi2ELi4ELi4ELi4ELb0EEENS1_24CollectiveEpilogueBwdGQAISA_fSD_Li256ELb0ELb1EEENS1_19SingleTileSchedulerILb0ELb0ELb0ELi128EEEEEEEEEvNT_6ParamsE$_ZZN4cute12filter_tupleINS_5tupleIJNS_10UnderscoreES2_iEEENS1_IJNS1_IJNS_1CILi1EEENS4_ILi0EEEEEEiNS4_ILi1024EEEEEEZNS_5sliceIS3_S9_EEDaRKT_RKT0_EUlRKT_RKT0_E_EEDaSD_SG_OT1_ENKUlDpSJ_E_clIJNS1_IJS7_EEENS1_IJiEEENS1_IJEEEEEEDaSQ_) ;  /* 0xfffa8cf000007944 */ /* 0x022fea0003c3ffff */
[----:B------:R-:W-:Y:S02]  /*623a0*/  MOV R6, 0x623c0 ;  /* 0x000623c000067802 */ /* 0x000fe40000000f00 */
[----:B-1---5:R-:W-:Y:S05]  /*623b0*/  CALL.REL.NOINC `($_ZN7cutlass13device_kernelIN5flash19enable_sm80_to_sm89INS1_16FlashAttnBwdSm80INS1_25CollectiveMainloopBwdSm80ILi2ELi2EN4cute5tupleIJNS5_1CILi128EEES8_NS7_ILi64EEEEEENS_10bfloat16_tEfNS_4arch4Sm80ELb0ELb0ELb1ELb0ELb1ELb0ELb0ELb0ELi2ELi4ELi4ELi4ELb0EEENS1_24CollectiveEpilogueBwdGQAISA_fSD_Li256ELb0ELb1EEENS1_19SingleTileSchedulerILb0ELb0ELb0ELi128EEEEEEEEEvNT_6ParamsE$_ZN4cute5tupleIJNS0_IJNS0_IJNS_1CILi8EEENS1_ILi1EEEEEENS1_ILi2EEEEEENS0_IJNS0_IJS3_NS1_ILi0EEEEEEiEEEEEC2ERKS6_RKS9_) ;  /* 0xfffa7eb000007944 */ /* 0x022fea0003c3ffff */
[----:B------:R2:W5:Y:S01]  /*623c0*/  LDL R6, [R1+0x1410] ;  /* 0x0014100001067983 */ /* 0x0005620000100800 */
[----:B-1----:R-:W-:-:S02]  /*623d0*/  SHF.L.U32 R2, R5, 0xa, RZ ;  /* 0x0000000a05027819 */ /* 0x002fc400000006ff */
[----:B------:R-:W-:-:S03]  /*623e0*/  MOV R4, 0x62410 ;  /* 0x0006241000047802 */ /* 0x000fc60000000f00 */
[----:B------:R2:W-:Y:S04]  /*623f0*/  STL [R1+0x1420], R2 ;  /* 0x0014200201007387 */ /* 0x0005e80000100800 */
[----:B--2--5:R-:W-:Y:S05]  /*62400*/  CALL.REL.NOINC `($_ZN7cutlass13device_kernelIN5flash19enable_sm80_to_sm89INS1_16FlashAttnBwdSm80INS1_25CollectiveMainloopBwdSm80ILi2ELi2EN4cute5tupleIJNS5_1CILi128EEES8_NS7_ILi64EEEEEENS_10bfloat16_tEfNS_4arch4Sm80ELb0ELb0ELb1ELb0ELb1ELb0ELb0ELb0ELi2ELi4ELi4ELi4ELb0EEENS1_24CollectiveEpilogueBwdGQAISA_fSD_Li256ELb0ELb1EEENS1_19SingleTileSchedulerILb0ELb0ELb0ELi128EEEEEEEEEvNT_6ParamsE$_ZN4cute3eso3ESOILb0ELb0EJNS_6LayoutINS_5tupleIJNS3_IJNS_1CILi8EEENS4_ILi1EEEEEENS4_ILi2EEEEEENS3_IJNS3_IJS6_NS4_ILi0EEEEEEiEEEEEiEEC2ERKSD_RKi) ;  /* 0xfffa3ba000007944 */ /* 0x024fea0003c3ffff */
[----:B-1----:R-:W2:Y:S04]  /*62410*/  LD.E.64 R2, [R74.64+0x8] ;  /* 0x000008044a027980 */ /* 0x002ea8000c101b00 */
[----:B------:R-:W2:Y:S01]  /*62420*/  LDL.64 R4, [R1+0x1380] ;  /* 0x0013800001047983 */ /* 0x000ea20000100a00 */
        /* <DEDUP_REMOVED lines=8> */
[----:B-1----:R-:W-:Y:S05]  /*624b0*/  CALL.REL.NOINC `($_ZN7cutlass13device_kernelIN5flash19enable_sm80_to_sm89INS1_16FlashAttnBwdSm80INS1_25CollectiveMainloopBwdSm80ILi2ELi2EN4cute5tupleIJNS5_1CILi128EEES8_NS7_ILi64EEEEEENS_10bfloat16_tEfNS_4arch4Sm80ELb0ELb0ELb1ELb0ELb1ELb0ELb0ELb0ELi2ELi4ELi4ELi4ELb0EEENS1_24CollectiveEpilogueBwdGQAISA_fSD_Li256ELb0ELb1EEENS1_19SingleTileSchedulerILb0ELb0ELb0ELi128EEEEEEEEEvNT_6ParamsE$_ZN4cute3eso3ESOILb0ELb0EJNS_6LayoutINS_5tupleIJNS3_IJNS_1CILi8EEENS4_ILi1EEEEEENS4_ILi2EEEEEENS3_IJNS3_IJS6_NS4_ILi0EEEEEEiEEEEENS_10ViewEngineINS_8smem_ptrIPN7cutlass10bfloat16_tEEEEEEEC2ERKSD_RKSK_) ;  /* 0xfffa3a8000007944 */ /* 0x002fea0003c3ffff */
[----:B------:R2:W5:Y:S04]  /*624c0*/  LDL R15, [R1+0x1410] ;  /* 0x00141000010f7983 */ /* 0x0005680000100800 */
[----:B------:R2:W5:Y:S01]  /*624d0*/  LDL.64 R12, [R1+0x1418] ;  /* 0x00141800010c7983 */ /* 0x0005620000100a00 */
[----:B-1----:R-:W-:Y:S01]  /*624e0*/  IMAD.MOV.U32 R3, RZ, RZ, R14 ;  /* 0x000000ffff037224 */ /* 0x002fe200078e000e */
[----:B------:R-:W-:-:S02]  /*624f0*/  MOV R81, R58 ;  /* 0x0000003a00517202 */ /* 0x000fc40000000f00 */
[----:B------:R-:W-:Y:S02]  /*62500*/  MOV R8, 0x62520 ;  /* 0x0006252000087802 */ /* 0x000fe40000000f00 */
[----:B--2--5:R-:W-:Y:S05]  /*62510*/  CALL.REL.NOINC `($_ZN7cutlass13device_kernelIN5flash19enable_sm80_to_sm89INS1_16FlashAttnBwdSm80INS1_25CollectiveMainloopBwdSm80ILi2ELi2EN4cute5tupleIJNS5_1CILi128EEES8_NS7_ILi64EEEEEENS_10bfloat16_tEfNS_4arch4Sm80ELb0ELb0ELb1ELb0ELb1ELb0ELb0ELb0ELi2ELi4ELi4ELi4ELb0EEENS1_24CollectiveEpilogueBwdGQAISA_fSD_Li256ELb0ELb1EEENS1_19SingleTileSchedulerILb0ELb0ELb0ELi128EEEEEEEEEvNT_6ParamsE$_ZN4cute3eso3ESOILb1ELb0EJNS_10UnderscoreES2_iEEC2ERKS2_S5_RKi) ;  /* 0xfffa492000007944 */ /* 0x024fea0003c3ffff */
[----:B-1----:R-:W2:Y:S01]  /*62520*/  LDL R3, [R1+0x1380] ;  /* 0x0013800001037983 */ /* 0x002ea20000100800 */
[----:B------:R-:W-:Y:S02]  /*62530*/  MOV R4, 0x62560 ;  /* 0x0006256000047802 */ /* 0x000fe40000000f00 */
[----:B--2---:R-:W-:Y:S02]  /*62540*/  SHF.L.U32 R3, R3, 0x2, RZ ;  /* 0x0000000203037819 */ /* 0x004fe400000006ff */
[----:B------:R-:W-:Y:S05]  /*62550*/  CALL.REL.NOINC `($_ZN7cutlass13device_kernelIN5flash19enable_sm80_to_sm89INS1_16FlashAttnBwdSm80INS1_25CollectiveMainloopBwdSm80ILi2ELi2EN4cute5tupleIJNS5_1CILi128EEES8_NS7_ILi64EEEEEENS_10bfloat16_tEfNS_4arch4Sm80ELb0ELb0ELb1ELb0ELb1ELb0ELb0ELb0ELi2ELi4ELi4ELi4ELb0EEENS1_24CollectiveEpilogueBwdGQAISA_fSD_Li256ELb0ELb1EEENS1_19SingleTileSchedulerILb0ELb0ELb0ELi128EEEEEEEEEvNT_6ParamsE$_ZN4cute3eso3ESOILb1ELb0EJNS_6LayoutINS_5tupleIJNS3_IJNS3_IJNS_1CILi4EEENS4_ILi2EEEEEENS4_ILi1EEEEEES6_EEENS3_IJNS3_IJNS3_IJS8_NS4_ILi32EEEEEENS4_ILi0EEEEEENS4_ILi64EEEEEEEEiEEC2ERKSH_RKi) ;  /* 0xfffa631000007944 */ /* 0x000fea0003c3ffff */
[----:B-1----:R-:W2:Y:S01]  /*62560*/  LDL R3, [R1+0x1380] ;  /* 0x0013800001037983 */ /* 0x002ea20000100800 */
[----:B------:R-:W-:Y:S01]  /*62570*/  MOV R6, 0x625a0 ;  /* 0x000625a000067802 */ /* 0x000fe20000000f00 */
[----:B--2---:R-:W-:-:S04]  /*62580*/  IMAD.WIDE R10, R3, 0x2, R70 ;  /* 0x00000002030a7825 */ /* 0x004fc800078e0246 */
[----:B------:R-:W-:Y:S05]  /*62590*/  CALL.REL.NOINC `($_ZN7cutlass13device_kernelIN5flash19enable_sm80_to_sm89INS1_16FlashAttnBwdSm80INS1_25CollectiveMainloopBwdSm80ILi2ELi2EN4cute5tupleIJNS5_1CILi128EEES8_NS7_ILi64EEEEEENS_10bfloat16_tEfNS_4arch4Sm80ELb0ELb0ELb1ELb0ELb1ELb0ELb0ELb0ELi2ELi4ELi4ELi4ELb0EEENS1_24CollectiveEpilogueBwdGQAISA_fSD_Li256ELb0ELb1EEENS1_19SingleTileSchedulerILb0ELb0ELb0ELi128EEEEEEEEEvNT_6ParamsE$_ZN4cute3eso3ESOILb1ELb0EJNS_6LayoutINS_5tupleIJNS3_IJNS3_IJNS_1CILi4EEENS4_ILi2EEEEEENS4_ILi1EEEEEES6_EEENS3_IJNS3_IJNS3_IJS8_NS4_ILi32EEEEEENS4_ILi0EEEEEENS4_ILi64EEEEEEEENS_10ViewEngineIPN7cutlass10bfloat16_tEEEEEC2ERKSH_RKSM_) ;  /* 0xfffa629000007944 */ /* 0x000fea0003c3ffff */
        /* <DEDUP_REMOVED lines=197> */
[----:B-1----:R-:W-:Y:S05]  /*631f0*/  CALL.REL.NOINC `($_ZN7cutlass13device_kernelIN5flash19enable_sm80_to_sm89INS1_16FlashAttnBwdSm80INS1_25CollectiveMainloopBwdSm80ILi2ELi2EN4cute5tupleIJNS5_1CILi128EEES8_NS7_ILi64EEEEEENS_10bfloat16_tEfNS_4arch4Sm80ELb0ELb0ELb1ELb0ELb1ELb0ELb0ELb0ELi2ELi4ELi4ELi4ELb0EEENS1_24CollectiveEpilogueBwdGQAISA_fSD_Li256ELb0ELb1EEENS1_19SingleTileSchedulerILb0ELb0ELb0ELi128EEEEEEEEEvNT_6ParamsE$_ZZN5flash25CollectiveMainloopBwdSm80ILi2ELi2EN4cute5tupleIJNS1_1CILi128EEES4_NS3_ILi64EEEEEEN7cutlass10bfloat16_tEfNS7_4arch4Sm80ELb0ELb0ELb1ELb0ELb1ELb0ELb0ELb0ELi2ELi4ELi4ELi4ELb0EE3mmaINS_16FlashAttnBwdSm80ISB_NS_24CollectiveEpilogueBwdGQAIS6_fSA_Li256ELb0ELb1EEENS_19SingleTileSchedulerILb0ELb0ELb0ELi128EEEE13SharedStorageENS1_6TensorINS1_11ArrayEngineIfLm32EEENS1_6LayoutINS2_IJNS2_IJNS3_ILi2EEESO_EEESO_NS3_ILi4EEEEEENS2_IJNS2_IJNS3_ILi1EEESO_EEESQ_NS3_ILi8EEEEEEEEEEEEbRKNSB_6ParamsERT0_S12_iNS2_IJiiiEEERT_ENKUlvE0_clEv) ;  /* 0xffffb13000007944 */ /* 0x002fea0003c3ffff */
.L_x_1150:
[----:B------:R-:W-:Y:S01]  /*63200*/  IMAD.MOV.U32 R81, RZ, RZ, R67 ;  /* 0x000000ffff517224 */ /* 0x000fe200078e0043 */
[----:B------:R-:W-:Y:S01]  /*63210*/  MOV R3, R65 ;  /* 0x0000004100037202 */ /* 0x000fe20000000f00 */
[----:B------:R-:W-:Y:S01]  /*63220*/  IMAD.MOV.U32 R82, RZ, RZ, RZ ;  /* 0x000000ffff527224 */ /* 0x000fe200078e00ff */
[----:B-1----:R-:W-:-:S02]  /*63230*/  MOV R8, 0x63250 ;  /* 0x0006325000087802 */ /* 0x002fc40000000f00 */
[----:B------:R-:W-:Y:S05]  /*63240*/  CALL.REL.NOINC `($_ZN7cutlass13device_kernelIN5flash19enable_sm80_to_sm89INS1_16FlashAttnBwdSm80INS1_25CollectiveMainloopBwdSm80ILi2ELi2EN4cute5tupleIJNS5_1CILi128EEES8_NS7_ILi64EEEEEENS_10bfloat16_tEfNS_4arch4Sm80ELb0ELb0ELb1ELb0ELb1ELb0ELb0ELb0ELi2ELi4ELi4ELi4ELb0EEENS1_24CollectiveEpilogueBwdGQAISA_fSD_Li256ELb0ELb1EEENS1_19SingleTileSchedulerILb0ELb0ELb0ELi128EEEEEEEEEvNT_6ParamsE$_ZN4cute3eso3ESOILb1ELb0EJNS_10UnderscoreES2_iEEC2ERKS2_S5_RKi) ;  /* 0xfffa3bf000007944 */ /* 0x000fea0003c3ffff */
        /* <DEDUP_REMOVED lines=15> */
[----:B------:R-:W-:Y:S05]  /*63340*/  CALL.REL.NOINC `($_ZN7cutlass13device_kernelIN5flash19enable_sm80_to_sm89INS1_16FlashAttnBwdSm80INS1_25CollectiveMainloopBwdSm80ILi2ELi2EN4cute5tupleIJNS5_1CILi128EEES8_NS7_ILi64EEEEEENS_10bfloat16_tEfNS_4arch4Sm80ELb0ELb0ELb1ELb0ELb1ELb0ELb0ELb0ELi2ELi4ELi4ELi4ELb0EEENS1_24CollectiveEpilogueBwdGQAISA_fSD_Li256ELb0ELb1EEENS1_19SingleTileSchedulerILb0ELb0ELb0ELi128EEEEEEEEEvNT_6ParamsE$_ZN4cute3eso3ESOILb1ELb0EJNS_6LayoutINS_5tupleIJNS3_IJNS_1CILi2EEES5_S5_EEES5_EEENS3_IJNS3_IJNS4_ILi1EEES5_NS4_ILi4EEEEEENS4_ILi8EEEEEEEEiEEC2ERKSD_RKi) ;  /* 0xfffa610000007944 */ /* 0x000fea0003c3ffff */
[----:B-1----:R-:W2:Y:S01]  /*63350*/  LDL R2, [R1+0x1410] ;  /* 0x0014100001027983 */ /* 0x002ea20000100800 */
        /* <DEDUP_REMOVED lines=9> */
[----:B-1----:R-:W2:Y:S01]  /*633f0*/  LDL R3, [R1+0x1410] ;  /* 0x0014100001037983 */ /* 0x002ea20000100800 */
[----:B------:R-:W-:Y:S02]  /*63400*/  MOV R4, 0x63430 ;  /* 0x0006343000047802 */ /* 0x000fe40000000f00 */
[----:B--2---:R-:W-:Y:S02]  /*63410*/  SHF.L.U32 R3, R3, 0x2, RZ ;  /* 0x0000000203037819 */ /* 0x004fe400000006ff */
[----:B------:R-:W-:Y:S05]  /*63420*/  CALL.REL.NOINC `($_ZN7cutlass13device_kernelIN5flash19enable_sm80_to_sm89INS1_16FlashAttnBwdSm80INS1_25CollectiveMainloopBwdSm80ILi2ELi2EN4cute5tupleIJNS5_1CILi128EEES8_NS7_ILi64EEEEEENS_10bfloat16_tEfNS_4arch4Sm80ELb0ELb0ELb1ELb0ELb1ELb0ELb0ELb0ELi2ELi4ELi4ELi4ELb0EEENS1_24CollectiveEpilogueBwdGQAISA_fSD_Li256ELb0ELb1EEENS1_19SingleTileSchedulerILb0ELb0ELb0ELi128EEEEEEEEEvNT_6ParamsE$_ZN4cute3eso3ESOILb1ELb0EJNS_6LayoutINS_5tupleIJNS3_IJNS_1CILi2EEES5_EEES6_EEENS3_IJNS3_IJNS4_ILi1EEES5_EEENS3_IJNS4_ILi32EEENS4_ILi64EEEEEEEEEEEiEEC2ERKSE_RKi) ;  /* 0xfffa5e7000007944 */ /* 0x000fea0003c3ffff */
[----:B-1----:R-:W2:Y:S01]  /*63430*/  LDL R3, [R1+0x1410] ;  /* 0x0014100001037983 */ /* 0x002ea20000100800 */
[----:B------:R-:W-:Y:S01]  /*63440*/  MOV R4, 0x63480 ;  /* 0x0006348000047802 */ /* 0x000fe20000000f00 */
[----:B--2---:R-:W-:-:S05]  /*63450*/  IMAD.WIDE R2, R3, 0x2, R68 ;  /* 0x0000000203027825 */ /* 0x004fca00078e0244 */
[----:B------:R-:W-:Y:S02]  /*63460*/  MOV R6, R2 ;  /* 0x0000000200067202 */ /* 0x000fe40000000f00 */
[----:B------:R-:W-:Y:S05]  /*63470*/  CALL.REL.NOINC `($_ZN7cutlass13device_kernelIN5flash19enable_sm80_to_sm89INS1_16FlashAttnBwdSm80INS1_25CollectiveMainloopBwdSm80ILi2ELi2EN4cute5tupleIJNS5_1CILi128EEES8_NS7_ILi64EEEEEENS_10bfloat16_tEfNS_4arch4Sm80ELb0ELb0ELb1ELb0ELb1ELb0ELb0ELb0ELi2ELi4ELi4ELi4ELb0EEENS1_24CollectiveEpilogueBwdGQAISA_fSD_Li256ELb0ELb1EEENS1_19SingleTileSchedulerILb0ELb0ELb0ELi128EEEEEEEEEvNT_6ParamsE$_ZN4cute3eso3ESOILb1ELb0EJNS_6LayoutINS_5tupleIJNS3_IJNS_1CILi2EEES5_EEES6_EEENS3_IJNS3_IJNS4_ILi1EEES5_EEENS3_IJNS4_ILi32EEENS4_ILi64EEEEEEEEEEENS_10ViewEngineIPN7cutlass10bfloat16_tEEEEEC2ERKSE_RKSJ_) ;  /* 0xfffa5dd000007944 */ /* 0x000fea0003c3ffff */
[----:B------:R2:W5:Y:S04]  /*63480*/  LDL.64 R84, [R1+0x1410] ;  /* 0x0014100001547983 */ /* 0x0005680000100a00 */
[----:B------:R2:W-:Y:S02]  /*63490*/  STL [R1+0x1448], RZ ;  /* 0x001448ff01007387 */ /* 0x0005e40000100800 */
.L_x_1151:
[----:B------:R-:W-:Y:S01]  /*634a0*/  IMAD.MOV.U32 R81, RZ, RZ, R67 ;  /* 0x000000ffff517224 */ /* 0x000fe200078e0043 */
[----:B-1----:R-:W-:Y:S01]  /*634b0*/  LOP3.LUT R80, R82, 0x1, RZ, 0xc0, !PT ;  /* 0x0000000152507812 */ /* 0x002fe200078ec0ff */
[----:B------:R-:W-:Y:S01]  /*634c0*/  IMAD.MOV.U32 R79, RZ, RZ, R59 ;  /* 0x000000ffff4f7224 */ /* 0x000fe200078e003b */
[----:B------:R-:W-:Y:S02]  /*634d0*/  MOV R78, 0x634f0 ;  /* 0x000634f0004e7802 */ /* 0x000fe40000000f00 */
[----:B-12--5:R-:W-:Y:S05]  /*634e0*/  CALL.REL.NOINC `($_ZN7cutlass13device_kernelIN5flash19enable_sm80_to_sm89INS1_16FlashAttnBwdSm80INS1_25CollectiveMainloopBwdSm80ILi2ELi2EN4cute5tupleIJNS5_1CILi128EEES8_NS7_ILi64EEEEEENS_10bfloat16_tEfNS_4arch4Sm80ELb0ELb0ELb1ELb0ELb1ELb0ELb0ELb0ELi2ELi4ELi4ELi4ELb0EEENS1_24CollectiveEpilogueBwdGQAISA_fSD_Li256ELb0ELb1EEENS1_19SingleTileSchedulerILb0ELb0ELb0ELi128EEEEEEEEEvNT_6ParamsE$_ZN4cute3eso3ESOILb1ELb0EJNS_10UnderscoreEiiEEC2ERKS2_RKiS7_) ;  /* 0xfffa39d000007944 */ /* 0x026fea0003c3ffff */
[----:B------:R-:W-:Y:S01]  /*634f0*/  MOV R4, 0x63540 ;  /* 0x0006354000047802 */ /* 0x000fe20000000f00 */
[----:B-1----:R-:W2:Y:S02]  /*63500*/  LDL.64 R2, [R1+0x1410] ;  /* 0x0014100001027983 */ /* 0x002ea40000100a00 */
[----:B--2---:R-:W-:Y:S05]  /*63510*/  IMAD R3, R3, 0x2, R2 ;  /* 0x0000000203037824 */ /* 0x004fea00078e0202 */
[----:B------:R-:W-:Y:S02]  /*63520*/  SHF.L.U32 R3, R3, 0x2, RZ ;  /* 0x0000000203037819 */ /* 0x000fe400000006ff */
        /* <DEDUP_REMOVED lines=13> */
[----:B-1----:R-:W2:Y:S02]  /*63600*/  LDL R3, [R1+0x1410] ;  /* 0x0014100001037983 */ /* 0x002ea40000100800 */
[----:B--2---:R-:W-:Y:S02]  /*63610*/  SHF.L.U32 R3, R3, 0x3, RZ ;  /* 0x0000000303037819 */ /* 0x004fe400000006ff */
[----:B------:R-:W-:Y:S05]  /*63620*/  CALL.REL.NOINC `($_ZN7cutlass13device_kernelIN5flash19enable_sm80_to_sm89INS1_16FlashAttnBwdSm80INS1_25CollectiveMainloopBwdSm80ILi2ELi2EN4cute5tupleIJNS5_1CILi128EEES8_NS7_ILi64EEEEEENS_10bfloat16_tEfNS_4arch4Sm80ELb0ELb0ELb1ELb0ELb1ELb0ELb0ELb0ELi2ELi4ELi4ELi4ELb0EEENS1_24CollectiveEpilogueBwdGQAISA_fSD_Li256ELb0ELb1EEENS1_19SingleTileSchedulerILb0ELb0ELb0ELi128EEEEEEEEEvNT_6ParamsE$_ZN4cute3eso3ESOILb1ELb0EJNS_6LayoutINS_5tupleIJNS3_IJNS_1CILi2EEES5_S5_EEEEEENS3_IJNS3_IJNS4_ILi1EEES5_NS4_ILi4EEEEEEEEEEEiEEC2ERKSC_RKi) ;  /* 0xfffa5d0000007944 */ /* 0x000fea0003c3ffff */
[----:B------:R-:W-:Y:S01]  /*63630*/  MOV R4, 0x63680 ;  /* 0x0006368000047802 */ /* 0x000fe20000000f00 */
[----:B-1----:R-:W2:Y:S02]  /*63640*/  LDL R3, [R1+0x1410] ;  /* 0x0014100001037983 */ /* 0x002ea40000100800 */
        /* <DEDUP_REMOVED lines=18> */
[----:B-1----:R-:W2:Y:S02]  /*63770*/  LDL R3, [R1+0x1410] ;  /* 0x0014100001037983 */ /* 0x002ea40000100800 */
        /* <DEDUP_REMOVED lines=18> */
[----:B------:R-:W-:Y:S05]  /*638a0*/  CALL.REL.NOINC `($_ZN7cutlass13device_kernelIN5flash19enable_sm80_to_sm89INS1_16FlashAttnBwdSm80INS1_25CollectiveMainloopBwdSm80ILi2ELi2EN4cute5tupleIJNS5_1CILi128EEES8_NS7_ILi64EEEEEENS_10bfloat16_tEfNS_4arch4Sm80ELb0ELb0ELb1ELb0ELb1ELb0ELb0ELb0ELi2ELi4ELi4ELi4ELb0EEENS1_24CollectiveEpilogueBwdGQAISA_fSD_Li256ELb0ELb1EEENS1_19SingleTileSchedulerILb0ELb0ELb0ELi128EEEEEEEEEvNT_6ParamsE$_ZN4cute3eso3ESOILb1ELb0EJNS_6LayoutINS_5tupleIJNS3_IJNS_1CILi2EEES5_EEEEEENS3_IJNS3_IJNS4_ILi1EEES5_EEEEEEEENS_10ViewEngineIPKfEEEEC2ERKSB_RKSF_) ;  /* 0xfffa558000007944 */ /* 0x000fea0003c3ffff */
        /* <DEDUP_REMOVED lines=147> */
.L_x_1152:
[----:B-1----:R-:W-:Y:S02]  /*641e0*/  MOV R4, 0x64200 ;  /* 0x0006420000047802 */ /* 0x002fe40000000f00 */
[----:B------:R-:W-:Y:S05]  /*641f0*/  CALL.REL.NOINC `($_ZN7cutlass13device_kernelIN5flash19enable_sm80_to_sm89INS1_16FlashAttnBwdSm80INS1_25CollectiveMainloopBwdSm80ILi2ELi2EN4cute5tupleIJNS5_1CILi128EEES8_NS7_ILi64EEEEEENS_10bfloat16_tEfNS_4arch4Sm80ELb0ELb0ELb1ELb0ELb1ELb0ELb0ELb0ELi2ELi4ELi4ELi4ELb0EEENS1_24CollectiveEpilogueBwdGQAISA_fSD_Li256ELb0ELb1EEENS1_19SingleTileSchedulerILb0ELb0ELb0ELi128EEEEEEEEEvNT_6ParamsE$_ZN4cute3eso3ESOILb1ELb0EJNS_6LayoutINS_5tupleIJNS3_IJNS_1CILi1EEENS4_ILi4EEEEEENS4_ILi2EEES6_EEENS3_IJNS3_IJNS4_ILi0EEES5_EEES6_NS4_ILi8EEEEEEEENS_10ViewEngineIPfEEEEC2ERKSE_RKSH_) ;  /* 0xfffa4af000007944 */ /* 0x000fea0003c3ffff */
[----:B-1----:R-:W2:Y:S04]  /*64200*/  LDL.64 R2, [R64+0x60] ;  /* 0x0000600040027983 */ /* 0x002ea80000100a00 */
[----:B------:R1:W5:Y:S04]  /*64210*/  LDL.64 R4, [R64+0x58] ;  /* 0x0000580040047983 */ /* 0x0003680000100a00 */
[----:B------:R1:W5:Y:S04]  /*64220*/  LDL.64 R6, [R1+0x1428] ;  /* 0x0014280001067983 */ /* 0x0003680000100a00 */
[----:B--2---:R1:W5:Y:S01]  /*64230*/  LD.E R3, [R2.64] ;  /* 0x0000000402037980 */ /* 0x004362000c101900 */
[----:B------:R-:W-:-:S02]  /*64240*/  MOV R81, R67 ;  /* 0x0000004300517202 */ /* 0x000fc40000000f00 */
[----:B------:R-:W-:Y:S02]  /*64250*/  MOV R8, 0x64270 ;  /* 0x0006427000087802 */ /* 0x000fe40000000f00 */
[----:B-1---5:R-:W-:Y:S05]  /*64260*/  CALL.REL.NOINC `($_ZN7cutlass13device_kernelIN5flash19enable_sm80_to_sm89INS1_16FlashAttnBwdSm80INS1_25CollectiveMainloopBwdSm80ILi2ELi2EN4cute5tupleIJNS5_1CILi128EEES8_NS7_ILi64EEEEEENS_10bfloat16_tEfNS_4arch4Sm80ELb0ELb0ELb1ELb0ELb1ELb0ELb0ELb0ELi2ELi4ELi4ELi4ELb0EEENS1_24CollectiveEpilogueBwdGQAISA_fSD_Li256ELb0ELb1EEENS1_19SingleTileSchedulerILb0ELb0ELb0ELi128EEEEEEEEEvNT_6ParamsE$_ZN4cute3eso3ESOILb1ELb0EJNS_10UnderscoreES2_iEEC2ERKS2_S5_RKi) ;  /* 0xfffa2bd000007944 */ /* 0x022fea0003c3ffff */
[----:B-1----:R-:W2:Y:S01]  /*64270*/  LDL R3, [R1+0x1410] ;  /* 0x0014100001037983 */ /* 0x002ea20000100800 */
[----:B------:R-:W-:Y:S02]  /*64280*/  MOV R8, 0x642b0 ;  /* 0x000642b000087802 */ /* 0x000fe40000000f00 */
[----:B--2---:R-:W-:Y:S02]  /*64290*/  SHF.L.U32 R3, R3, 0xd, RZ ;  /* 0x0000000d03037819 */ /* 0x004fe400000006ff */
[----:B------:R-:W-:Y:S05]  /*642a0*/  CALL.REL.NOINC `($_ZN7cutlass13device_kernelIN5flash19enable_sm80_to_sm89INS1_16FlashAttnBwdSm80INS1_25CollectiveMainloopBwdSm80ILi2ELi2EN4cute5tupleIJNS5_1CILi128EEES8_NS7_ILi64EEEEEENS_10bfloat16_tEfNS_4arch4Sm80ELb0ELb0ELb1ELb0ELb1ELb0ELb0ELb0ELi2ELi4ELi4ELi4ELb0EEENS1_24CollectiveEpilogueBwdGQAISA_fSD_Li256ELb0ELb1EEENS1_19SingleTileSchedulerILb0ELb0ELb0ELi128EEEEEEEEEvNT_6ParamsE$_ZN4cute3eso3ESOILb1ELb0EJNS_6LayoutINS_5tupleIJNS3_IJNS_1CILi1EEES5_EEENS4_ILi32EEEEEENS3_IJNS3_IJNS4_ILi0EEES9_EEENS4_ILi256EEEEEEEEiEEC2ERKSD_RKi) ;  /* 0xfffa4b4000007944 */ /* 0x000fea0003c3ffff */
[----:B------:R-:W2:Y:S04]  /*642b0*/  LD.E.64 R4, [R4.64+0x8] ;  /* 0x0000080404047980 */ /* 0x000ea8000c101b00 */
[----:B------:R-:W2:Y:S01]  /*642c0*/  LDL R10, [R1+0x1428] ;  /* 0x00142800010a7983 */ /* 0x000ea20000100800 */
[----:B------:R-:W-:Y:S01]  /*642d0*/  MOV R8, 0x64300 ;  /* 0x0006430000087802 */ /* 0x000fe20000000f00 */
[----:B--2---:R-:W-:-:S04]  /*642e0*/  IMAD.WIDE R10, R10, 0x4, R4 ;  /* 0x000000040a0a7825 */ /* 0x004fc800078e0204 */
[----:B-1----:R-:W-:Y:S05]  /*642f0*/  CALL.REL.NOINC `($_ZN7cutlass13device_kernelIN5flash19enable_sm80_to_sm89INS1_16FlashAttnBwdSm80INS1_25CollectiveMainloopBwdSm80ILi2ELi2EN4cute5tupleIJNS5_1CILi128EEES8_NS7_ILi64EEEEEENS_10bfloat16_tEfNS_4arch4Sm80ELb0ELb0ELb1ELb0ELb1ELb0ELb0ELb0ELi2ELi4ELi4ELi4ELb0EEENS1_24CollectiveEpilogueBwdGQAISA_fSD_Li256ELb0ELb1EEENS1_19SingleTileSchedulerILb0ELb0ELb0ELi128EEEEEEEEEvNT_6ParamsE$_ZN4cute8gmem_ptrIPfECI1NS_12iter_adaptorIS1_S2_EEES1_) ;  /* 0xfffa670000007944 */ /* 0x002fea0003c3ffff */
[----:B-1----:R1:W5:Y:S01]  /*64300*/  LDL.64 R2, [R1+0x1428] ;  /* 0x0014280001027983 */ /* 0x0023620000100a00 */
[----:B------:R-:W-:-:S03]  /*64310*/  MOV R4, 0x64330 ;  /* 0x0006433000047802 */ /* 0x000fc60000000f00 */
[----:B-1---5:R-:W-:Y:S05]  /*64320*/  CALL.REL.NOINC `($_ZN7cutlass13device_kernelIN5flash19enable_sm80_to_sm89INS1_16FlashAttnBwdSm80INS1_25CollectiveMainloopBwdSm80ILi2ELi2EN4cute5tupleIJNS5_1CILi128EEES8_NS7_ILi64EEEEEENS_10bfloat16_tEfNS_4arch4Sm80ELb0ELb0ELb1ELb0ELb1ELb0ELb0ELb0ELi2ELi4ELi4ELi4ELb0EEENS1_24CollectiveEpilogueBwdGQAISA_fSD_Li256ELb0ELb1EEENS1_19SingleTileSchedulerILb0ELb0ELb0ELi128EEEEEEEEEvNT_6ParamsE$_ZN4cute3eso3ESOILb1ELb0EJNS_6LayoutINS_5tupleIJNS3_IJNS_1CILi1EEES5_EEENS4_ILi32EEEEEENS3_IJNS3_IJNS4_ILi0EEES9_EEENS4_ILi256EEEEEEEENS_10ViewEngineINS_8gmem_ptrIPfEEEEEEC2ERKSD_RKSI_) ;  /* 0xfffa4a8000007944 */ /* 0x022fea0003c3ffff */
[----:B-1----:R-:W2:Y:S04]  /*64330*/  LDL.64 R2, [R1+0x1428] ;  /* 0x0014280001027983 */ /* 0x002ea80000100a00 */
[----:B------:R1:W5:Y:S01]  /*64340*/  LD.E R5, [R6.64] ;  /* 0x0000000406057980 */ /* 0x000362000c101900 */
[----:B------:R-:W-:Y:S01]  /*64350*/  MOV R10, 0x64390 ;  /* 0x00064390000a7802 */ /* 0x000fe20000000f00 */
[----:B--2---:R-:W-:Y:S01]  /*64360*/  IMAD.MOV.U32 R14, RZ, RZ, R2 ;  /* 0x000000ffff0e7224 */ /* 0x004fe200078e0002 */
[----:B------:R-:W-:-:S02]  /*64370*/  MOV R15, R3 ;  /* 0x00000003000f7202 */ /* 0x000fc40000000f00 */
[----:B-1---5:R-:W-:Y:S05]  /*64380*/  CALL.REL.NOINC `($_ZN7cutlass13device_kernelIN5flash19enable_sm80_to_sm89INS1_16FlashAttnBwdSm80INS1_25CollectiveMainloopBwdSm80ILi2ELi2EN4cute5tupleIJNS5_1CILi128EEES8_NS7_ILi64EEEEEENS_10bfloat16_tEfNS_4arch4Sm80ELb0ELb0ELb1ELb0ELb1ELb0ELb0ELb0ELi2ELi4ELi4ELi4ELb0EEENS1_24CollectiveEpilogueBwdGQAISA_fSD_Li256ELb0ELb1EEENS1_19SingleTileSchedulerILb0ELb0ELb0ELi128EEEEEEEEEvNT_6ParamsE$_ZN73_INTERNAL_24fd9406_37_flash_bwd_hdim64_bf16_softcap_sm80_cu_8e232a79_33079atomicAddEPff) ;  /* 0xfffa67e000007944 */ /* 0x022fea0003c3ffff */
[----:B------:R2:W5:Y:S01]  /*64390*/  LD.E R5, [R6.64+0x4] ;  /* 0x0000040406057980 */ /* 0x000562000c101900 */
[----:B-1----:R-:W-:-:S02]  /*643a0*/  IADD3 R14, P0, R2, 0x400, RZ ;  /* 0x00000400020e7810 */ /* 0x002fc40007f1e0ff */
[----:B------:R-:W-:-:S03]  /*643b0*/  MOV R10, 0x643e0 ;  /* 0x000643e0000a7802 */ /* 0x000fc60000000f00 */
[----:B------:R-:W-:-:S03]  /*643c0*/  IMAD.X R15, RZ, RZ, R3, P0 ;  /* 0x000000ffff0f7224 */ /* 0x000fc600000e0603 */
[----:B--2--5:R-:W-:Y:S05]  /*643d0*/  CALL.REL.NOINC `($_ZN7cutlass13device_kernelIN5flash19enable_sm80_to_sm89INS1_16FlashAttnBwdSm80INS1_25CollectiveMainloopBwdSm80ILi2ELi2EN4cute5tupleIJNS5_1CILi128EEES8_NS7_ILi64EEEEEENS_10bfloat16_tEfNS_4arch4Sm80ELb0ELb0ELb1ELb0ELb1ELb0ELb0ELb0ELi2ELi4ELi4ELi4ELb0EEENS1_24CollectiveEpilogueBwdGQAISA_fSD_Li256ELb0ELb1EEENS1_19SingleTileSchedulerILb0ELb0ELb0ELi128EEEEEEEEEvNT_6ParamsE$_ZN73_INTERNAL_24fd9406_37_flash_bwd_hdim64_bf16_softcap_sm80_cu_8e232a79_33079atomicAddEPff) ;  /* 0xfffa679000007944 */ /* 0x024fea0003c3ffff */
[----:B------:R2:W5:Y:S01]  /*643e0*/  LD.E R5, [R6.64+0x8] ;  /* 0x0000080406057980 */ /* 0x000562000c101900 */
[----:B-1----:R-:W-:Y:S02]  /*643f0*/  IADD3 R14, P0, R2, 0x800, RZ ;  /* 0x00000800020e7810 */ /* 0x002fe40007f1e0ff */
        /* <DEDUP_REMOVED lines=148> */
[----:B------:R-:W-:-:S04]  /*64d40*/  MOV R67, 0x0 ;  /* 0x0000000000437802 */ /* 0x000fc80000000f00 */
[----:B------:R-:W-:Y:S05]  /*64d50*/  RET.REL.NODEC R66 `(_ZN7cutlass13device_kernelIN5flash19enable_sm80_to_sm89INS1_16FlashAttnBwdSm80INS1_25CollectiveMainloopBwdSm80ILi2ELi2EN4cute5tupleIJNS5_1CILi128EEES8_NS7_ILi64EEEEEENS_10bfloat16_tEfNS_4arch4Sm80ELb0ELb0ELb1ELb0ELb1ELb0ELb0ELb0ELi2ELi4ELi4ELi4ELb0EEENS1_24CollectiveEpilogueBwdGQAISA_fSD_Li256ELb0ELb1EEENS1_19SingleTileSchedulerILb0ELb0ELb0ELi128EEEEEEEEEvNT_6ParamsE) ;  /* 0xfff9b2a042007950 */ /* 0x000fea0003c3ffff */
        .type           $_ZN7cutlass13device_kernelIN5flash19enable_sm80_to_sm89INS1_16FlashAttnBwdSm80INS1_25CollectiveMainloopBwdSm80ILi2ELi2EN4cute5tupleIJNS5_1CILi128EEES8_NS7_ILi64EEEEEENS_10bfloat16_tEfNS_4arch4Sm80ELb0ELb0ELb1ELb0ELb1ELb0ELb0ELb0ELi2ELi4ELi4ELi4ELb0EEENS1_24CollectiveEpilogueBwdGQAISA_fSD_Li256ELb0ELb1EEENS1_19SingleTileSchedulerILb0ELb0ELb0ELi128EEEEEEEEEvNT_6ParamsE$_ZZZN5flash25CollectiveMainloopBwdSm80ILi2ELi2EN4cute5tupleIJNS1_1CILi128EEES4_NS3_ILi64EEEEEEN7cutlass10bfloat16_tEfNS7_4arch4Sm80ELb0ELb0ELb1ELb0ELb1ELb0ELb0ELb0ELi2ELi4ELi4ELi4ELb0EE3mmaINS_16FlashAttnBwdSm80ISB_NS_24CollectiveEpilogueBwdGQAIS6_fSA_Li256ELb0ELb1EEENS_19SingleTileSchedulerILb0ELb0ELb0ELi128EEEE13SharedStorageENS1_6TensorINS1_11ArrayEngineIfLm32EEENS1_6LayoutINS2_IJNS2_IJNS3_ILi2EEESO_EEESO_NS3_ILi4EEEEEENS2_IJNS2_IJNS3_ILi1EEESO_EEESQ_NS3_ILi8EEEEEEEEEEEEbRKNSB_6ParamsERT0_S12_iNS2_IJiiiEEERT_ENKUliT_E_clIZSC_ISJ_SX_EbS10_S12_S12_iS13_S15_EUlRS16_iE_EEDaiS16_ENKUlvE0_clEv,@function
        .size           $_ZN7cutlass13device_kernelIN5flash19enable_sm80_to_sm89INS1_16FlashAttnBwdSm80INS1_25CollectiveMainloopBwdSm80ILi2ELi2EN4cute5tupleIJNS5_1CILi128EEES8_NS7_ILi64EEEEEENS_10bfloat16_tEfNS_4arch4Sm80ELb0ELb0ELb1ELb0ELb1ELb0ELb0ELb0ELi2ELi4ELi4ELi4ELb0EEENS1_24CollectiveEpilogueBwdGQAISA_fSD_Li256ELb0ELb1EEENS1_19SingleTileSchedulerILb0ELb0ELb0ELi128EEEEEEEEEvNT_6ParamsE$_ZZZN5flash25CollectiveMainloopBwdSm80ILi2ELi2EN4cute5tupleIJNS1_1CILi128EEES4_NS3_ILi64EEEEEEN7cutlass10bfloat16_tEfNS7_4arch4Sm80ELb0ELb0ELb1ELb0ELb1ELb0ELb0ELb0ELi2ELi4ELi4ELi4ELb0EE3mmaINS_16FlashAttnBwdSm80ISB_NS_24CollectiveEpilogueBwdGQAIS6_fSA_Li256ELb0ELb1EEENS_19SingleTileSchedulerILb0ELb0ELb0ELi128EEEE13SharedStorageENS1_6TensorINS1_11ArrayEngineIfLm32EEENS1_6LayoutINS2_IJNS2_IJNS3_ILi2EEESO_EEESO_NS3_ILi4EEEEEENS2_IJNS2_IJNS3_ILi1EEESO_EEESQ_NS3_ILi8EEEEEEEEEEEEbRKNSB_6ParamsERT0_S12_iNS2_IJiiiEEERT_ENKUliT_E_clIZSC_ISJ_SX_EbS10_S12_S12_iS13_S15_EUlRS16_iE_EEDaiS16_ENKUlvE0_clEv,($_ZN7cutlass13device_kernelIN5flash19enable_sm80_to_sm89INS1_16FlashAttnBwdSm80INS1_25CollectiveMainloopBwdSm80ILi2ELi2EN4cute5tupleIJNS5_1CILi128EEES8_NS7_ILi64EEEEEENS_10bfloat16_tEfNS_4arch4Sm80ELb0ELb0ELb1ELb0ELb1ELb0ELb0ELb0ELi2ELi4ELi4ELi4ELb0EEENS1_24CollectiveEpilogueBwdGQAISA_fSD_Li256ELb0ELb1EEENS1_19SingleTileSchedulerILb0ELb0ELb0ELi128EEEEEEEEEvNT_6ParamsE$_ZZZN5flash25CollectiveMainloopBwdSm80ILi2ELi2EN4cute5tupleIJNS1_1CILi128EEES4_NS3_ILi64EEEEEEN7cutlass10bfloat16_tEfNS7_4arch4Sm80ELb0ELb0ELb1ELb0ELb1ELb0ELb0ELb0ELi2ELi4ELi4ELi4ELb0EE3mmaINS_16FlashAttnBwdSm80ISB_NS_24CollectiveEpilogueBwdGQAIS6_fSA_Li256ELb0ELb1EEENS_19SingleTileSchedulerILb0ELb0ELb0ELi128EEEE13SharedStorageENS1_6TensorINS1_11ArrayEngineIfLm32EEENS1_6LayoutINS2_IJNS2_IJNS3_ILi2EEESO_EEESO_NS3_ILi4EEEEEENS2_IJNS2_IJNS3_ILi1EEESO_EEESQ_NS3_ILi8EEEEEEEEEEEEbRKNSB_6ParamsERT0_S12_iNS2_IJiiiEEERT_ENKUliT_E_clIZSC_ISJ_SX_EbS10_S12_S12_iS13_S15_EUlRS16_iE_EEDaiS16_ENKUlvE1_clEv - $_ZN7cutlass13device_kernelIN5flash19enable_sm80_to_sm89INS1_16FlashAttnBwdSm80INS1_25CollectiveMainloopBwdSm80ILi2ELi2EN4cute5tupleIJNS5_1CILi128EEES8_NS7_ILi64EEEEEENS_10bfloat16_tEfNS_4arch4Sm80ELb0ELb0ELb1ELb0ELb1ELb0ELb0ELb0ELi2ELi4ELi4ELi4ELb0EEENS1_24CollectiveEpilogueBwdGQAISA_fSD_Li256ELb0ELb1EEENS1_19SingleTileSchedulerILb0ELb0ELb0ELi128EEEEEEEEEvNT_6ParamsE$_ZZZN5flash25CollectiveMainloopBwdSm80ILi2ELi2EN4cute5tupleIJNS1_1CILi128EEES4_NS3_ILi64EEEEEEN7cutlass10bfloat16_tEfNS7_4arch4Sm80ELb0ELb0ELb1ELb0ELb1ELb0ELb0ELb0ELi2ELi4ELi4ELi4ELb0EE3mmaINS_16FlashAttnBwdSm80ISB_NS_24CollectiveEpilogueBwdGQAIS6_fSA_Li256ELb0ELb1EEENS_19SingleTileSchedulerILb0ELb0ELb0ELi128EEEE13SharedStorageENS1_6TensorINS1_11ArrayEngineIfLm32EEENS1_6LayoutINS2_IJNS2_IJNS3_ILi2EEESO_EEESO_NS3_ILi4EEEEEENS2_IJNS2_IJNS3_ILi1EEESO_EEESQ_NS3_ILi8EEEEEEEEEEEEbRKNSB_6ParamsERT0_S12_iNS2_IJiiiEEERT_ENKUliT_E_clIZSC_ISJ_SX_EbS10_S12_S12_iS13_S15_EUlRS16_iE_EEDaiS16_ENKUlvE0_clEv)
$_ZN7cutlass13device_kernelIN5flash19enable_sm80_to_sm89INS1_16FlashAttnBwdSm80INS1_25CollectiveMainloopBwdSm80ILi2ELi2EN4cute5tupleIJNS5_1CILi128EEES8_NS7_ILi64EEEEEENS_10bfloat16_tEfNS_4arch4Sm80ELb0ELb0ELb1ELb0ELb1ELb0ELb0ELb0ELi2ELi4ELi4ELi4ELb0EEENS1_24CollectiveEpilogueBwdGQAISA_fSD_Li256ELb0ELb1EEENS1_19SingleTileSchedulerILb0ELb0ELb0ELi128EEEEEEEEEvNT_6ParamsE$_ZZZN5flash25CollectiveMainloopBwdSm80ILi2ELi2EN4cute5tupleIJNS1_1CILi128EEES4_NS3_ILi64EEEEEEN7cutlass10bfloat16_tEfNS7_4arch4Sm80ELb0ELb0ELb1ELb0ELb1ELb0ELb0ELb0ELi2ELi4ELi4ELi4ELb0EE3mmaINS_16FlashAttnBwdSm80ISB_NS_24CollectiveEpilogueBwdGQAIS6_fSA_Li256ELb0ELb1EEENS_19SingleTileSchedulerILb0ELb0ELb0ELi128EEEE13SharedStorageENS1_6TensorINS1_11ArrayEngineIfLm32EEENS1_6LayoutINS2_IJNS2_IJNS3_ILi2EEESO_EEESO_NS3_ILi4EEEEEENS2_IJNS2_IJNS3_ILi1EEESO_EEESQ_NS3_ILi8EEEEEEEEEEEEbRKNSB_6ParamsERT0_S12_iNS2_IJiiiEEERT_ENKUliT_E_clIZSC_ISJ_SX_EbS10_S12_S12_iS13_S15_EUlRS16_iE_EEDaiS16_ENKUlvE0_clEv:
[----:B------:R-:W-:-:S05]  /*64d60*/  IADD3 R3, R16, -c[0x0][0x20], RZ ;  /* 0x8000080010037a10 */ /* 0x000fca0007ffe0ff */
[----:B------:R-:W-:-:S05]  /*64d70*/  IMAD R3, R10, 0x4, R3 ;  /* 0x000000040a037824 */ /* 0x000fca00078e0203 */
[----:B------:R1:W5:Y:S02]  /*64d80*/  LDL R4, [R3] ;  /* 0x0000000003047983 */ /* 0x0003640000100800 */
[----:B-1----:R-:W-:-:S04]  /*64d90*/  MOV R3, 0x0 ;  /* 0x0000000000037802 */ /* 0x002fc80000000f00 */
[----:B------:R-:W-:Y:S05]  /*64da0*/  RET.REL.NODEC R2 `(_ZN7cutlass13device_kernelIN5flash19enable_sm80_to_sm89INS1_16FlashAttnBwdSm80INS1_25CollectiveMainloopBwdSm80ILi2ELi2EN4cute5tupleIJNS5_1CILi128EEES8_NS7_ILi64EEEEEENS_10bfloat16_tEfNS_4arch4Sm80ELb0ELb0ELb1ELb0ELb1ELb0ELb0ELb0ELi2ELi4ELi4ELi4ELb0EEENS1_24CollectiveEpilogueBwdGQAISA_fSD_Li256ELb0ELb1EEENS1_19SingleTileSchedulerILb0ELb0ELb0ELi128EEEEEEEEEvNT_6ParamsE) ;  /* 0xfff9b25002007950 */ /* 0x000fea0003c3ffff */
        .type           $_ZN7cutlass13device_kernelIN5flash19enable_sm80_to_sm89INS1_16FlashAttnBwdSm80INS1_25CollectiveMainloopBwdSm80ILi2ELi2EN4cute5tupleIJNS5_1CILi128EEES8_NS7_ILi64EEEEEENS_10bfloat16_tEfNS_4arch4Sm80ELb0ELb0ELb1ELb0ELb1ELb0ELb0ELb0ELi2ELi4ELi4ELi4ELb0EEENS1_24CollectiveEpilogueBwdGQAISA_fSD_Li256ELb0ELb1EEENS1_19SingleTileSchedulerILb0ELb0ELb0ELi128EEEEEEEEEvNT_6ParamsE$_ZZZN5flash25CollectiveMainloopBwdSm80ILi2ELi2EN4cute5tupleIJNS1_1CILi128EEES4_NS3_ILi64EEEEEEN7cutlass10bfloat16_tEfNS7_4arch4Sm80ELb0ELb0ELb1ELb0ELb1ELb0ELb0ELb0ELi2ELi4ELi4ELi4ELb0EE3mmaINS_16FlashAttnBwdSm80ISB_NS_24CollectiveEpilogueBwdGQAIS6_fSA_Li256ELb0ELb1EEENS_19SingleTileSchedulerILb0ELb0ELb0ELi128EEEE13SharedStorageENS1_6TensorINS1_11ArrayEngineIfLm32EEENS1_6LayoutINS2_IJNS2_IJNS3_ILi2EEESO_EEESO_NS3_ILi4EEEEEENS2_IJNS2_IJNS3_ILi1EEESO_EEESQ_NS3_ILi8EEEEEEEEEEEEbRKNSB_6ParamsERT0_S12_iNS2_IJiiiEEERT_ENKUliT_E_clIZSC_ISJ_SX_EbS10_S12_S12_iS13_S15_EUlRS16_iE_EEDaiS16_ENKUlvE1_clEv,@function
        .size           $_ZN7cutlass13device_kernelIN5flash19enable_sm80_to_sm89INS1_16FlashAttnBwdSm80INS1_25CollectiveMainloopBwdSm80ILi2ELi2EN4cute5tupleIJNS5_1CILi128EEES8_NS7_ILi64EEEEEENS_10bfloat16_tEfNS_4arch4Sm80ELb0ELb0ELb1ELb0ELb1ELb0ELb0ELb0ELi2ELi4ELi4ELi4ELb0EEENS1_24CollectiveEpilogueBwdGQAISA_fSD_Li256ELb0ELb1EEENS1_19SingleTileSchedulerILb0ELb0ELb0ELi128EEEEEEEEEvNT_6ParamsE$_ZZZN5flash25CollectiveMainloopBwdSm80ILi2ELi2EN4cute5tupleIJNS1_1CILi128EEES4_NS3_ILi64EEEEEEN7cutlass10bfloat16_tEfNS7_4arch4Sm80ELb0ELb0ELb1ELb0ELb1ELb0ELb0ELb0ELi2ELi4ELi4ELi4ELb0EE3mmaINS_16FlashAttnBwdSm80ISB_NS_24CollectiveEpilogueBwdGQAIS6_fSA_Li256ELb0ELb1EEENS_19SingleTileSchedulerILb0ELb0ELb0ELi128EEEE13SharedStorageENS1_6TensorINS1_11ArrayEngineIfLm32EEENS1_6LayoutINS2_IJNS2_IJNS3_ILi2EEESO_EEESO_NS3_ILi4EEEEEENS2_IJNS2_IJNS3_ILi1EEESO_EEESQ_NS3_ILi8EEEEEEEEEEEEbRKNSB_6ParamsERT0_S12_iNS2_IJiiiEEERT_ENKUliT_E_clIZSC_ISJ_SX_EbS10_S12_S12_iS13_S15_EUlRS16_iE_EEDaiS16_ENKUlvE1_clEv,($__internal_6_$__cuda_sm70_warpsync - $_ZN7cutlass13device_kernelIN5flash19enable_sm80_to_sm89INS1_16FlashAttnBwdSm80INS1_25CollectiveMainloopBwdSm80ILi2ELi2EN4cute5tupleIJNS5_1CILi128EEES8_NS7_ILi64EEEEEENS_10bfloat16_tEfNS_4arch4Sm80ELb0ELb0ELb1ELb0ELb1ELb0ELb0ELb0ELi2ELi4ELi4ELi4ELb0EEENS1_24CollectiveEpilogueBwdGQAISA_fSD_Li256ELb0ELb1EEENS1_19SingleTileSchedulerILb0ELb0ELb0ELi128EEEEEEEEEvNT_6ParamsE$_ZZZN5flash25CollectiveMainloopBwdSm80ILi2ELi2EN4cute5tupleIJNS1_1CILi128EEES4_NS3_ILi64EEEEEEN7cutlass10bfloat16_tEfNS7_4arch4Sm80ELb0ELb0ELb1ELb0ELb1ELb0ELb0ELb0ELi2ELi4ELi4ELi4ELb0EE3mmaINS_16FlashAttnBwdSm80ISB_NS_24CollectiveEpilogueBwdGQAIS6_fSA_Li256ELb0ELb1EEENS_19SingleTileSchedulerILb0ELb0ELb0ELi128EEEE13SharedStorageENS1_6TensorINS1_11ArrayEngineIfLm32EEENS1_6LayoutINS2_IJNS2_IJNS3_ILi2EEESO_EEESO_NS3_ILi4EEEEEENS2_IJNS2_IJNS3_ILi1EEESO_EEESQ_NS3_ILi8EEEEEEEEEEEEbRKNSB_6ParamsERT0_S12_iNS2_IJiiiEEERT_ENKUliT_E_clIZSC_ISJ_SX_EbS10_S12_S12_iS13_S15_EUlRS16_iE_EEDaiS16_ENKUlvE1_clEv)
$_ZN7cutlass13device_kernelIN5flash19enable_sm80_to_sm89INS1_16FlashAttnBwdSm80INS1_25CollectiveMainloopBwdSm80ILi2ELi2EN4cute5tupleIJNS5_1CILi128EEES8_NS7_ILi64EEEEEENS_10bfloat16_tEfNS_4arch4Sm80ELb0ELb0ELb1ELb0ELb1ELb0ELb0ELb0ELi2ELi4ELi4ELi4ELb0EEENS1_24CollectiveEpilogueBwdGQAISA_fSD_Li256ELb0ELb1EEENS1_19SingleTileSchedulerILb0ELb0ELb0ELi128EEEEEEEEEvNT_6ParamsE$_ZZZN5flash25CollectiveMainloopBwdSm80ILi2ELi2EN4cute5tupleIJNS1_1CILi128EEES4_NS3_ILi64EEEEEEN7cutlass10bfloat16_tEfNS7_4arch4Sm80ELb0ELb0ELb1ELb0ELb1ELb0ELb0ELb0ELi2ELi4ELi4ELi4ELb0EE3mmaINS_16FlashAttnBwdSm80ISB_NS_24CollectiveEpilogueBwdGQAIS6_fSA_Li256ELb0ELb1EEENS_19SingleTileSchedulerILb0ELb0ELb0ELi128EEEE13SharedStorageENS1_6TensorINS1_11ArrayEngineIfLm32EEENS1_6LayoutINS2_IJNS2_IJNS3_ILi2EEESO_EEESO_NS3_ILi4EEEEEENS2_IJNS2_IJNS3_ILi1EEESO_EEESQ_NS3_ILi8EEEEEEEEEEEEbRKNSB_6ParamsERT0_S12_iNS2_IJiiiEEERT_ENKUliT_E_clIZSC_ISJ_SX_EbS10_S12_S12_iS13_S15_EUlRS16_iE_EEDaiS16_ENKUlvE1_clEv:
[----:B------:R-:W-:-:S05]  /*64db0*/  IADD3 R3, R7, -c[0x0][0x20], RZ ;  /* 0x8000080007037a10 */ /* 0x000fca0007ffe0ff */
[----:B------:R-:W-:-:S05]  /*64dc0*/  IMAD R3, R10, 0x4, R3 ;  /* 0x000000040a037824 */ /* 0x000fca00078e0203 */
[----:B------:R1:W5:Y:S02]  /*64dd0*/  LDL R4, [R3] ;  /* 0x0000000003047983 */ /* 0x0003640000100800 */
[----:B-1----:R-:W-:-:S04]  /*64de0*/  MOV R3, 0x0 ;  /* 0x0000000000037802 */ /* 0x002fc80000000f00 */
[----:B------:R-:W-:Y:S05]  /*64df0*/  RET.REL.NODEC R2 `(_ZN7cutlass13device_kernelIN5flash19enable_sm80_to_sm89INS1_16FlashAttnBwdSm80INS1_25CollectiveMainloopBwdSm80ILi2ELi2EN4cute5tupleIJNS5_1CILi128EEES8_NS7_ILi64EEEEEENS_10bfloat16_tEfNS_4arch4Sm80ELb0ELb0ELb1ELb0ELb1ELb0ELb0ELb0ELi2ELi4ELi4ELi4ELb0EEENS1_24CollectiveEpilogueBwdGQAISA_fSD_Li256ELb0ELb1EEENS1_19SingleTileSchedulerILb0ELb0ELb0ELi128EEEEEEEEEvNT_6ParamsE) ;  /* 0xfff9b20002007950 */ /* 0x000fea0003c3ffff */
        .weak           $__internal_6_$__cuda_sm70_warpsync
        .type           $__internal_6_$__cuda_sm70_warpsync,@function
        .size           $__internal_6_$__cuda_sm70_warpsync,($_ZN7cutlass13device_kernelIN5flash19enable_sm80_to_sm89INS1_16FlashAttnBwdSm80INS1_25CollectiveMainloopBwdSm80ILi2ELi2EN4cute5tupleIJNS5_1CILi128EEES8_NS7_ILi64EEEEEENS_10bfloat16_tEfNS_4arch4Sm80ELb0ELb0ELb1ELb0ELb1ELb0ELb0ELb0ELi2ELi4ELi4ELi4ELb0EEENS1_24CollectiveEpilogueBwdGQAISA_fSD_Li256ELb0ELb1EEENS1_19SingleTileSchedulerILb0ELb0ELb0ELi128EEEEEEEEEvNT_6ParamsE$__fAtomicAdd - $__internal_6_$__cuda_sm70_warpsync)
$__internal_6_$__cuda_sm70_warpsync:
[----:B------:R-:W-:Y:S01]  /*64e00*/  MOV R5, 0x0 ;  /* 0x0000000000057802 */ /* 0x000fe20000000f00 */
[----:B------:R-:W-:Y:S04]  /*64e10*/  WARPSYNC R3 ;  /* 0x0000000300007348 */ /* 0x000fe80003800000 */
[----:B------:R-:W-:Y:S05]  /*64e20*/  RET.REL.NODEC R4 `(_ZN7cutlass13device_kernelIN5flash19enable_sm80_to_sm89INS1_16FlashAttnBwdSm80INS1_25CollectiveMainloopBwdSm80ILi2ELi2EN4cute5tupleIJNS5_1CILi128EEES8_NS7_ILi64EEEEEENS_10bfloat16_tEfNS_4arch4Sm80ELb0ELb0ELb1ELb0ELb1ELb0ELb0ELb0ELi2ELi4ELi4ELi4ELb0EEENS1_24CollectiveEpilogueBwdGQAISA_fSD_Li256ELb0ELb1EEENS1_19SingleTileSchedulerILb0ELb0ELb0ELi128EEEEEEEEEvNT_6ParamsE) ;  /* 0xfff9b1d004007950 */ /* 0x000fea0003c3ffff */
        .type           $_ZN7cutlass13device_kernelIN5flash19enable_sm80_to_sm89INS1_16FlashAttnBwdSm80INS1_25CollectiveMainloopBwdSm80ILi2ELi2EN4cute5tupleIJNS5_1CILi128EEES8_NS7_ILi64EEEEEENS_10bfloat16_tEfNS_4arch4Sm80ELb0ELb0ELb1ELb0ELb1ELb0ELb0ELb0ELi2ELi4ELi4ELi4ELb0EEENS1_24CollectiveEpilogueBwdGQAISA_fSD_Li256ELb0ELb1EEENS1_19SingleTileSchedulerILb0ELb0ELb0ELi128EEEEEEEEEvNT_6ParamsE$__fAtomicAdd,@function
        .size           $_ZN7cutlass13device_kernelIN5flash19enable_sm80_to_sm89INS1_16FlashAttnBwdSm80INS1_25CollectiveMainloopBwdSm80ILi2ELi2EN4cute5tupleIJNS5_1CILi128EEES8_NS7_ILi64EEEEEENS_10bfloat16_tEfNS_4arch4Sm80ELb0ELb0ELb1ELb0ELb1ELb0ELb0ELb0ELi2ELi4ELi4ELi4ELb0EEENS1_24CollectiveEpilogueBwdGQAISA_fSD_Li256ELb0ELb1EEENS1_19SingleTileSchedulerILb0ELb0ELb0ELi128EEEEEEEEEvNT_6ParamsE$__fAtomicAdd,($_ZN7cutlass13device_kernelIN5flash19enable_sm80_to_sm89INS1_16FlashAttnBwdSm80INS1_25CollectiveMainloopBwdSm80ILi2ELi2EN4cute5tupleIJNS5_1CILi128EEES8_NS7_ILi64EEEEEENS_10bfloat16_tEfNS_4arch4Sm80ELb0ELb0ELb1ELb0ELb1ELb0ELb0ELb0ELi2ELi4ELi4ELi4ELb0EEENS1_24CollectiveEpilogueBwdGQAISA_fSD_Li256ELb0ELb1EEENS1_19SingleTileSchedulerILb0ELb0ELb0ELi128EEEEEEEEEvNT_6ParamsE$exp2f - $_ZN7cutlass13device_kernelIN5flash19enable_sm80_to_sm89INS1_16FlashAttnBwdSm80INS1_25CollectiveMainloopBwdSm80ILi2ELi2EN4cute5tupleIJNS5_1CILi128EEES8_NS7_ILi64EEEEEENS_10bfloat16_tEfNS_4arch4Sm80ELb0ELb0ELb1ELb0ELb1ELb0ELb0ELb0ELi2ELi4ELi4ELi4ELb0EEENS1_24CollectiveEpilogueBwdGQAISA_fSD_Li256ELb0ELb1EEENS1_19SingleTileSchedulerILb0ELb0ELb0ELi128EEEEEEEEEvNT_6ParamsE$__fAtomicAdd)
$_ZN7cutlass13device_kernelIN5flash19enable_sm80_to_sm89INS1_16FlashAttnBwdSm80INS1_25CollectiveMainloopBwdSm80ILi2ELi2EN4cute5tupleIJNS5_1CILi128EEES8_NS7_ILi64EEEEEENS_10bfloat16_tEfNS_4arch4Sm80ELb0ELb0ELb1ELb0ELb1ELb0ELb0ELb0ELi2ELi4ELi4ELi4ELb0EEENS1_24CollectiveEpilogueBwdGQAISA_fSD_Li256ELb0ELb1EEENS1_19SingleTileSchedulerILb0ELb0ELb0ELi128EEEEEEEEEvNT_6ParamsE$__fAtomicAdd:
[----:B------:R-:W-:Y:S02]  /*64e30*/  ULDC.64 UR8, c[0x0][0x118] ;  /* 0x0000460000087ab9 */ /* 0x000fe40000000a00 */
[----:B------:R-:W2:Y:S01]  /*64e40*/  ATOM.E.ADD.F32.FTZ.RN.STRONG.GPU P0, RZ, [R14.64], R5 ;  /* 0x000000050eff798a */ /* 0x000ea2000810e7c8 */
[----:B------:R-:W-:Y:S02]  /*64e50*/  MOV R13, 0x0 ;  /* 0x00000000000d7802 */ /* 0x000fe40000000f00 */
[----:B------:R-:W-:-:S02]  /*64e60*/  MOV R9, R5 ;  /* 0x0000000500097202 */ /* 0x000fc40000000f00 */
[----:B--2---:R-:W-:Y:S05]  /*64e70*/  @P0 RET.REL.NODEC R12 `(_ZN7cutlass13device_kernelIN5flash19enable_sm80_to_sm89INS1_16FlashAttnBwdSm80INS1_25CollectiveMainloopBwdSm80ILi2ELi2EN4cute5tupleIJNS5_1CILi128EEES8_NS7_ILi64EEEEEENS_10bfloat16_tEfNS_4arch4Sm80ELb0ELb0ELb1ELb0ELb1ELb0ELb0ELb0ELi2ELi4ELi4ELi4ELb0EEENS1_24CollectiveEpilogueBwdGQAISA_fSD_Li256ELb0ELb1EEENS1_19SingleTileSchedulerILb0ELb0ELb0ELi128EEEEEEEEEvNT_6ParamsE) ;  /* 0xfff9b1800c000950 */ /* 0x004fea0003c3ffff */
[----:B------:R-:W1:Y:S02]  /*64e80*/  QSPC.E.S P0, RZ, [R14] ;  /* 0x000000000eff73aa */ /* 0x000e640000000500 */
[----:B-1----:R-:W-:Y:S05]  /*64e90*/  @!P0 BRA `(.L_x_1154) ;  /* 0x0000008000008947 */ /* 0x002fea0003800000 */
[----:B------:R-:W-:-:S05]  /*64ea0*/  LOP3.LUT R8, R14, 0xffffff, RZ, 0xc0, !PT ;  /* 0x00ffffff0e087812 */ /* 0x000fca00078ec0ff */
.L_x_1155:
[----:B------:R-:W1:Y:S02]  /*64eb0*/  LDS R4, [R8] ;  /* 0x0000000008047984 */ /* 0x000e640000000800 */
[----:B-1----:R-:W-:-:S06]  /*64ec0*/  FADD R5, R9, R4 ;  /* 0x0000000409057221 */ /* 0x002fcc0000000000 */
[----:B------:R-:W1:Y:S02]  /*64ed0*/  ATOMS.CAST.SPIN R5, [R8], R4, R5 ;  /* 0x000000040805738d */ /* 0x000e640001800005 */
[----:B-1----:R-:W-:-:S13]  /*64ee0*/  ISETP.EQ.U32.AND P0, PT, R5, 0x1, PT ;  /* 0x000000010500780c */ /* 0x002fda0003f02070 */
[----:B------:R-:W-:Y:S05]  /*64ef0*/  @!P0 BRA `(.L_x_1155) ;  /* 0xffffffb000008947 */ /* 0x000fea000383ffff */
[----:B------:R-:W-:-:S04]  /*64f00*/  MOV R13, 0x0 ;  /* 0x00000000000d7802 */ /* 0x000fc80000000f00 */
[----:B------:R-:W-:Y:S05]  /*64f10*/  RET.REL.NODEC R12 `(_ZN7cutlass13device_kernelIN5flash19enable_sm80_to_sm89INS1_16FlashAttnBwdSm80INS1_25CollectiveMainloopBwdSm80ILi2ELi2EN4cute5tupleIJNS5_1CILi128EEES8_NS7_ILi64EEEEEENS_10bfloat16_tEfNS_4arch4Sm80ELb0ELb0ELb1ELb0ELb1ELb0ELb0ELb0ELi2ELi4ELi4ELi4ELb0EEENS1_24CollectiveEpilogueBwdGQAISA_fSD_Li256ELb0ELb1EEENS1_19SingleTileSchedulerILb0ELb0ELb0ELi128EEEEEEEEEvNT_6ParamsE) ;  /* 0xfff9b0e00c007950 */ /* 0x000fea0003c3ffff */
.L_x_1154:
[----:B------:R-:W2:Y:S01]  /*64f20*/  LD.E R4, [R14.64] ;  /* 0x000000080e047980 */ /* 0x000ea2000c101900 */
[----:B------:R-:W-:Y:S01]  /*64f30*/  MOV R13, 0x0 ;  /* 0x00000000000d7802 */ /* 0x000fe20000000f00 */
[----:B--2---:R-:W-:-:S05]  /*64f40*/  FADD R9, R9, R4 ;  /* 0x0000000409097221 */ /* 0x004fca0000000000 */
[----:B------:R1:W-:Y:S01]  /*64f50*/  ST.E [R14.64], R9 ;  /* 0x000000090e007985 */ /* 0x0003e2000c101908 */
[----:B------:R-:W-:Y:S05]  /*64f60*/  RET.REL.NODEC R12 `(_ZN7cutlass13device_kernelIN5flash19enable_sm80_to_sm89INS1_16FlashAttnBwdSm80INS1_25CollectiveMainloopBwdSm80ILi2ELi2EN4cute5tupleIJNS5_1CILi128EEES8_NS7_ILi64EEEEEENS_10bfloat16_tEfNS_4arch4Sm80ELb0ELb0ELb1ELb0ELb1ELb0ELb0ELb0ELi2ELi4ELi4ELi4ELb0EEENS1_24CollectiveEpilogueBwdGQAISA_fSD_Li256ELb0ELb1EEENS1_19SingleTileSchedulerILb0ELb0ELb0ELi128EEEEEEEEEvNT_6ParamsE) ;  /* 0xfff9b0900c007950 */ /* 0x000fea0003c3ffff */
        .type           $_ZN7cutlass13device_kernelIN5flash19enable_sm80_to_sm89INS1_16FlashAttnBwdSm80INS1_25CollectiveMainloopBwdSm80ILi2ELi2EN4cute5tupleIJNS5_1CILi128EEES8_NS7_ILi64EEEEEENS_10bfloat16_tEfNS_4arch4Sm80ELb0ELb0ELb1ELb0ELb1ELb0ELb0ELb0ELi2ELi4ELi4ELi4ELb0EEENS1_24CollectiveEpilogueBwdGQAISA_fSD_Li256ELb0ELb1EEENS1_19SingleTileSchedulerILb0ELb0ELb0ELi128EEEEEEEEEvNT_6ParamsE$exp2f,@function
        .size           $_ZN7cutlass13device_kernelIN5flash19enable_sm80_to_sm89INS1_16FlashAttnBwdSm80INS1_25CollectiveMainloopBwdSm80ILi2ELi2EN4cute5tupleIJNS5_1CILi128EEES8_NS7_ILi64EEEEEENS_10bfloat16_tEfNS_4arch4Sm80ELb0ELb0ELb1ELb0ELb1ELb0ELb0ELb0ELi2ELi4ELi4ELi4ELb0EEENS1_24CollectiveEpilogueBwdGQAISA_fSD_Li256ELb0ELb1EEENS1_19SingleTileSchedulerILb0ELb0ELb0ELi128EEEEEEEEEvNT_6ParamsE$exp2f,(.L_x_6465 - $_ZN7cutlass13device_kernelIN5flash19enable_sm80_to_sm89INS1_16FlashAttnBwdSm80INS1_25CollectiveMainloopBwdSm80ILi2ELi2EN4cute5tupleIJNS5_1CILi128EEES8_NS7_ILi64EEEEEENS_10bfloat16_tEfNS_4arch4Sm80ELb0ELb0ELb1ELb0ELb1ELb0ELb0ELb0ELi2ELi4ELi4ELi4ELb0EEENS1_24CollectiveEpilogueBwdGQAISA_fSD_Li256ELb0ELb1EEENS1_19SingleTileSchedulerILb0ELb0ELb0ELi128EEEEEEEEEvNT_6ParamsE$exp2f)
$_ZN7cutlass13device_kernelIN5flash19enable_sm80_to_sm89INS1_16FlashAttnBwdSm80INS1_25CollectiveMainloopBwdSm80ILi2ELi2EN4cute5tupleIJNS5_1CILi128EEES8_NS7_ILi64EEEEEENS_10bfloat16_tEfNS_4arch4Sm80ELb0ELb0ELb1ELb0ELb1ELb0ELb0ELb0ELi2ELi4ELi4ELi4ELb0EEENS1_24CollectiveEpilogueBwdGQAISA_fSD_Li256ELb0ELb1EEENS1_19SingleTileSchedulerILb0ELb0ELb0ELi128EEEEEEEEEvNT_6ParamsE$exp2f:
[----:B------:R-:W1:Y:S01]  /*64f70*/  MUFU.EX2 R6, R6 ;  /* 0x0000000600067308 */ /* 0x000e620000000800 */
[----:B------:R-:W-:-:S04]  /*64f80*/  MOV R3, 0x0 ;  /* 0x0000000000037802 */ /* 0x000fc80000000f00 */
[----:B------:R-:W-:Y:S05]  /*64f90*/  RET.REL.NODEC R2 `(_ZN7cutlass13device_kernelIN5flash19enable_sm80_to_sm89INS1_16FlashAttnBwdSm80INS1_25CollectiveMainloopBwdSm80ILi2ELi2EN4cute5tupleIJNS5_1CILi128EEES8_NS7_ILi64EEEEEENS_10bfloat16_tEfNS_4arch4Sm80ELb0ELb0ELb1ELb0ELb1ELb0ELb0ELb0ELi2ELi4ELi4ELi4ELb0EEENS1_24CollectiveEpilogueBwdGQAISA_fSD_Li256ELb0ELb1EEENS1_19SingleTileSchedulerILb0ELb0ELb0ELi128EEEEEEEEEvNT_6ParamsE) ;  /* 0xfff9b06002007950 */ /* 0x000fea0003c3ffff */
.L_x_1156:
        /* <DEDUP_REMOVED lines=14> */
.L_x_6465:


//--------------------- .text._ZN7cutlass13device_kernelIN5flash19enable_sm80_to_sm89INS1_16FlashAttnBwdSm80INS1_25CollectiveMainloopBwdSm80ILi2ELi2EN4cute5tupleIJNS5_1CILi128EEES8_NS7_ILi64EEEEEENS_10bfloat16_tEfNS_4arch4Sm80ELb0ELb0ELb1ELb1ELb0ELb0ELb0ELb0ELi2ELi4ELi4ELi4ELb0EEENS1_21CollectiveEpilogueBwdISA_SB_SD_Li256ELb1ELb0ELi2EEENS1_19SingleTileSchedulerILb1ELb0ELb0ELi128EEEEEEEEEvNT_6ParamsE --------------------------
	.section	.text._ZN7cutlass13device_kernelIN5flash19enable_sm80_to_sm89INS1_16FlashAttnBwdSm80INS1_25CollectiveMainloopBwdSm80ILi2ELi2EN4cute5tupleIJNS5_1CILi128EEES8_NS7_ILi64EEEEEENS_10bfloat16_tEfNS_4arch4Sm80ELb0ELb0ELb1ELb1ELb0ELb0ELb0ELb0ELi2ELi4ELi4ELi4ELb0EEENS1_21CollectiveEpilogueBwdISA_SB_SD_Li256ELb1ELb0ELi2EEENS1_19SingleTileSchedulerILb1ELb0ELb0ELi128EEEEEEEEEvNT_6ParamsE,"ax",@progbits
	.sectioninfo	@"SHI_REGISTERS=128"
	.align	128
.text._ZN7cutlass13device_kernelIN5flash19enable_sm80_to_sm89INS1_16FlashAttnBwdSm80INS1_25CollectiveMainloopBwdSm80ILi2ELi2EN4cute5tupleIJNS5_1CILi128EEES8_NS7_ILi64EEEEEENS_10bfloat16_tEfNS_4arch4Sm80ELb0ELb0ELb1ELb1ELb0ELb0ELb0ELb0ELi2ELi4ELi4ELi4ELb0EEENS1_21CollectiveEpilogueBwdISA_SB_SD_Li256ELb1ELb0ELi2EEENS1_19SingleTileSchedulerILb1ELb0ELb0ELi128EEEEEEEEEvNT_6ParamsE:
        .type           _ZN7cutlass13device_kernelIN5flash19enable_sm80_to_sm89INS1_16FlashAttnBwdSm80INS1_25CollectiveMainloopBwdSm80ILi2ELi2EN4cute5tupleIJNS5_1CILi128EEES8_NS7_ILi64EEEEEENS_10bfloat16_tEfNS_4arch4Sm80ELb0ELb0ELb1ELb1ELb0ELb0ELb0ELb0ELi2ELi4ELi4ELi4ELb0EEENS1_21CollectiveEpilogueBwdISA_SB_SD_Li256ELb1ELb0ELi2EEENS1_19SingleTileSchedulerILb1ELb0ELb0ELi128EEEEEEEEEvNT_6ParamsE,@function
        .size           _ZN7cutlass13device_kernelIN5flash19enable_sm80_to_sm89INS1_16FlashAttnBwdSm80INS1_25CollectiveMainloopBwdSm80ILi2ELi2EN4cute5tupleIJNS5_1CILi128EEES8_NS7_ILi64EEEEEENS_10bfloat16_tEfNS_4arch4Sm80ELb0ELb0ELb1ELb1ELb0ELb0ELb0ELb0ELi2ELi4ELi4ELi4ELb0EEENS1_21CollectiveEpilogueBwdISA_SB_SD_Li256ELb1ELb0ELi2EEENS1_19SingleTileSchedulerILb1ELb0ELb0ELi128EEEEEEEEEvNT_6ParamsE,(.L_x_6860 - _ZN7cutlass13device_kernelIN5flash19enable_sm80_to_sm89INS1_16FlashAttnBwdSm80INS1_25CollectiveMainloopBwdSm80ILi2ELi2EN4cute5tupleIJNS5_1CILi128EEES8_NS7_ILi64EEEEEENS_10bfloat16_tEfNS_4arch4Sm80ELb0ELb0ELb1ELb1ELb0ELb0ELb0ELb0ELi2ELi4ELi4ELi4ELb0EEENS1_21CollectiveEpilogueBwdISA_SB_SD_Li256ELb1ELb0ELi2EEENS1_19SingleTileSchedulerILb1ELb0ELb0ELi128EEEEEEEEEvNT_6ParamsE)
        .other          _ZN7cutlass13device_kernelIN5flash19enable_sm80_to_sm89INS1_16FlashAttnBwdSm80INS1_25CollectiveMainloopBwdSm80ILi2ELi2EN4cute5tupleIJNS5_1CILi128EEES8_NS7_ILi64EEEEEENS_10bfloat16_tEfNS_4arch4Sm80ELb0ELb0ELb1ELb1ELb0ELb0ELb0ELb0ELi2ELi4ELi4ELi4ELb0EEENS1_21CollectiveEpilogueBwdISA_SB_SD_Li256ELb1ELb0ELi2EEENS1_19SingleTileSchedulerILb1ELb0ELb0ELi128EEEEEEEEEvNT_6ParamsE,@"STO_CUDA_ENTRY STV_DEFAULT"
_ZN7cutlass13device_kernelIN5flash19enable_sm80_to_sm89INS1_16FlashAttnBwdSm80INS1_25CollectiveMainloopBwdSm80ILi2ELi2EN4cute5tupleIJNS5_1CILi128EEES8_NS7_ILi64EEEEEENS_10bfloat16_tEfNS_4arch4Sm80ELb0ELb0ELb1ELb1ELb0ELb0ELb0ELb0ELi2ELi4ELi4ELi4ELb0EEENS1_21CollectiveEpilogueBwdISA_SB_SD_Li256ELb1ELb0ELi2EEENS1_19SingleTileSchedulerILb1ELb0ELb0ELi128EEEEEEEEEvNT_6ParamsE:
[----:B------:R-:W-:-:S03]  /*0000*/  MOV R1, c[0x0][0x28] ;  /* 0x00000a0000017a02 */ /* 0x000fc60000000f00 */
[----:B------:R-:W1:Y:S01]  /*0010*/  S2R R32, SR_TID.X ;  /* 0x0000000000207919 */ /* 0x000e620000002100 */
[----:B------:R-:W-:Y:S01]  /*0020*/  IADD3 R1, R1, -0x16e0, RZ ;  /* 0xffffe92001017810 */ /* 0x000fe20007ffe0ff */
[----:B------:R-:W-:Y:S01]  /*0030*/  IMAD.MOV.U32 R3, RZ, RZ, 0x4 ;  /* 0x00000004ff037424 */ /* 0x000fe200078e00ff */
[----:B------:R-:W-:Y:S01]  /*0040*/  ULDC.64 UR6, c[0x0][0x118] ;  /* 0x0000460000067ab9 */ /* 0x000fe20000000a00 */
[----:B------:R-:W2:Y:S01]  /*0050*/  S2R R38, SR_CTAID.Z ;  /* 0x0000000000267919 */ /* 0x000ea20000002700 */
[----:B------:R-:W-:-:S05]  /*0060*/  IADD3 R20, P0, R1, c[0x0][0x20], RZ ;  /* 0x0000080001147a10 */ /* 0x000fca0007f1e0ff */
[----:B------:R-:W-:Y:S01]  /*0070*/  IMAD.X R21, RZ, RZ, c[0x0][0x24], P0 ;  /* 0x00000900ff157624 */ /* 0x000fe200000e06ff */
[----:B-1----:R-:W-:Y:S01]  /*0080*/  SHF.R.U32.HI R0, RZ, 0x5, R32 ;  /* 0x00000005ff007819 */ /* 0x002fe20000011620 */
[----:B--2---:R-:W-:-:S05]  /*0090*/  IMAD.WIDE R4, R38, R3, c[0x0][0x3c0] ;  /* 0x0000f00026047625 */ /* 0x004fca00078e0203 */
[----:B------:R-:W1:Y:S02]  /*00a0*/  SHFL.IDX PT, R0, R0, RZ, 0x1f ;  /* 0x00001fff00007589 */ /* 0x000e6400000e0000 */
[----:B-1----:R-:W-:-:S13]  /*00b0*/  ISETP.NE.AND P1, PT, R0, RZ, PT ;  /* 0x000000ff0000720c */ /* 0x002fda0003f25270 */
[----:B------:R-:W-:Y:S05]  /*00c0*/  @!P1 BRA `(.L_x_1157) ;  /* 0x0000013000009947 */ /* 0x000fea0003800000 */
[----:B------:R-:W-:-:S04]  /*00d0*/  ISETP.NE.U32.AND P0, PT, RZ, c[0x0][0x3c0], PT ;  /* 0x0000f000ff007a0c */ /* 0x000fc80003f05070 */
[----:B------:R-:W-:-:S13]  /*00e0*/  ISETP.NE.AND.EX P0, PT, RZ, c[0x0][0x3c4], PT, P0 ;  /* 0x0000f100ff007a0c */ /* 0x000fda0003f05300 */
[----:B------:R-:W-:Y:S05]  /*00f0*/  @!P0 BRA `(.L_x_1158) ;  /* 0x0000002000008947 */ /* 0x000fea0003800000 */
[----:B------:R1:W5:Y:S01]  /*0100*/  LDG.E R5, [R4.64] ;  /* 0x0000000604057981 */ /* 0x000362000c1e1900 */
[----:B------:R-:W-:Y:S05]  /*0110*/  BRA `(.L_x_1159) ;  /* 0x0000009000007947 */ /* 0x000fea0003800000 */
.L_x_1158:
        /* <DEDUP_REMOVED lines=8> */
.L_x_1160:
[----:B------:R-:W-:Y:S02]  /*01a0*/  MOV R5, c[0x0][0x3a4] ;  /* 0x0000e90000057a02 */ /* 0x000fe40000000f00 */
.L_x_1159:
[----:B------:R-:W2:Y:S02]  /*01b0*/  S2R R30, SR_CTAID.X ;  /* 0x00000000001e7919 */ /* 0x000ea40000002500 */
[----:B--2---:R-:W-:-:S05]  /*01c0*/  IMAD.SHL.U32 R0, R30, 0x80, RZ ;  /* 0x000000801e007824 */ /* 0x004fca00078e00ff */
[----:B-----5:R-:W-:-:S04]  /*01d0*/  ISETP.GE.AND P0, PT, R0, R5, PT ;  /* 0x000000050000720c */ /* 0x020fc80003f06270 */
[----:B------:R-:W-:Y:S01]  /*01e0*/  SEL R38, R38, 0xffffffff, !P0 ;  /* 0xffffffff26267807 */ /* 0x000fe20004000000 */
[----:B------:R-:W-:Y:S05]  /*01f0*/  BRA `(.L_x_1161) ;  /* 0x0000012000007947 */ /* 0x000fea0003800000 */
.L_x_1157:
[----:B------:R-:W-:-:S04]  /*0200*/  ISETP.NE.U32.AND P0, PT, RZ, c[0x0][0x3c0], PT ;  /* 0x0000f000ff007a0c */ /* 0x000fc80003f05070 */
[----:B------:R-:W-:-:S13]  /*0210*/  ISETP.NE.AND.EX P0, PT, RZ, c[0x0][0x3c4], PT, P0 ;  /* 0x0000f100ff007a0c */ /* 0x000fda0003f05300 */
[----:B------:R-:W-:Y:S05]  /*0220*/  @!P0 BRA `(.L_x_1162) ;  /* 0x0000002000008947 */ /* 0x000fea0003800000 */
[----:B------:R1:W5:Y:S01]  /*0230*/  LDG.E R5, [R4.64] ;  /* 0x0000000604057981 */ /* 0x000362000c1e1900 */
[----:B------:R-:W-:Y:S05]  /*0240*/  BRA `(.L_x_1163) ;  /* 0x0000009000007947 */ /* 0x000fea0003800000 */
.L_x_1162:
        /* <DEDUP_REMOVED lines=8> */
.L_x_1164:
[----:B------:R-:W-:Y:S02]  /*02d0*/  MOV R5, c[0x0][0x3a4] ;  /* 0x0000e90000057a02 */ /* 0x000fe40000000f00 */
.L_x_1163:
[----:B------:R-:W2:Y:S02]  /*02e0*/  S2R R30, SR_CTAID.X ;  /* 0x00000000001e7919 */ /* 0x000ea40000002500 */
[----:B--2---:R-:W-:-:S05]  /*02f0*/  IMAD.SHL.U32 R0, R30, 0x80, RZ ;  /* 0x000000801e007824 */ /* 0x004fca00078e00ff */
[----:B-----5:R-:W-:-:S04]  /*0300*/  ISETP.GE.AND P0, PT, R0, R5, PT ;  /* 0x000000050000720c */ /* 0x020fc80003f06270 */
[----:B------:R-:W-:-:S04]  /*0310*/  SEL R38, R38, 0xffffffff, !P0 ;  /* 0xffffffff26267807 */ /* 0x000fc80004000000 */
.L_x_1161:
[----:B------:R-:W-:-:S13]  /*0320*/  ISETP.GE.AND P0, PT, R38, RZ, PT ;  /* 0x000000ff2600720c */ /* 0x000fda0003f06270 */
[----:B------:R-:W-:Y:S05]  /*0330*/  @!P0 EXIT ;  /* 0x000000000000894d */ /* 0x000fea0003800000 */
[----:B------:R-:W-:-:S04]  /*0340*/  ISETP.NE.U32.AND P6, PT, RZ, c[0x0][0x2c8], PT ;  /* 0x0000b200ff007a0c */ /* 0x000fc80003fc5070 */
[----:B------:R-:W-:Y:S02]  /*0350*/  ISETP.NE.AND.EX P6, PT, RZ, c[0x0][0x2cc], PT, P6 ;  /* 0x0000b300ff007a0c */ /* 0x000fe40003fc5360 */
[----:B------:R-:W-:-:S04]  /*0360*/  ISETP.NE.U32.AND P5, PT, RZ, c[0x0][0x2d0], PT ;  /* 0x0000b400ff007a0c */ /* 0x000fc80003fa5070 */
[----:B------:R-:W-:-:S07]  /*0370*/  ISETP.NE.AND.EX P5, PT, RZ, c[0x0][0x2d4], PT, P5 ;  /* 0x0000b500ff007a0c */ /* 0x000fce0003fa5350 */
[----:B-1----:R-:W-:-:S06]  /*0380*/  @P6 IMAD.WIDE R4, R38, R3, c[0x0][0x2c8] ;  /* 0x0000b20026046625 */ /* 0x002fcc00078e0203 */
[----:B------:R-:W2:Y:S01]  /*0390*/  @P6 LDG.E R5, [R4.64] ;  /* 0x0000000604056981 */ /* 0x000ea2000c1e1900 */
[----:B------:R-:W-:Y:S02]  /*03a0*/  IMAD.MOV.U32 R22, RZ, RZ, RZ ;  /* 0x000000ffff167224 */ /* 0x000fe400078e00ff */
[----:B------:R-:W-:Y:S02]  /*03b0*/  IMAD.MOV.U32 R2, RZ, RZ, RZ ;  /* 0x000000ffff027224 */ /* 0x000fe400078e00ff */
[----:B------:R-:W-:-:S04]  /*03c0*/  @P6 IMAD.WIDE R8, R38, R3, c[0x0][0x2c8] ;  /* 0x0000b20026086625 */ /* 0x000fc800078e0203 */
[----:B------:R-:W-:Y:S01]  /*03d0*/  @P5 IMAD.WIDE R6, R38, R3, c[0x0][0x2d0] ;  /* 0x0000b40026065625 */ /* 0x000fe200078e0203 */
[----:B------:R-:W3:Y:S04]  /*03e0*/  @P6 LDG.E R22, [R8.64] ;  /* 0x0000000608166981 */ /* 0x000ee8000c1e1900 */
[----:B------:R-:W4:Y:S01]  /*03f0*/  @P5 LDG.E R2, [R6.64] ;  /* 0x0000000606025981 */ /* 0x000f22000c1e1900 */
[----:B------:R-:W-:Y:S01]  /*0400*/  IMAD.MOV.U32 R0, RZ, RZ, RZ ;  /* 0x000000ffff007224 */ /* 0x000fe200078e00ff */
[----:B------:R-:W-:Y:S02]  /*0410*/  ISETP.NE.U32.AND P0, PT, RZ, c[0x0][0x2d8], PT ;  /* 0x0000b600ff007a0c */ /* 0x000fe40003f05070 */
[----:B------:R1:W-:Y:S02]  /*0420*/  STL.128 [R1+0x650], RZ ;  /* 0x000650ff01007387 */ /* 0x0003e40000100c00 */
[----:B------:R-:W-:-:S02]  /*0430*/  ISETP.NE.AND.EX P0, PT, RZ, c[0x0][0x2dc], PT, P0 ;  /* 0x0000b700ff007a0c */ /* 0x000fc40003f05300 */
[----:B------:R1:W-:Y:S04]  /*0440*/  STL.128 [R1+0x660], RZ ;  /* 0x000660ff01007387 */ /* 0x0003e80000100c00 */
[----:B------:R1:W-:Y:S04]  /*0450*/  STL.128 [R1+0x670], RZ ;  /* 0x000670ff01007387 */ /* 0x0003e80000100c00 */
[----:B------:R1:W-:Y:S03]  /*0460*/  STL.128 [R1+0x680], RZ ;  /* 0x000680ff01007387 */ /* 0x0003e60000100c00 */
[----:B------:R-:W-:Y:S01]  /*0470*/  @P0 IMAD.WIDE R52, R38, R3, c[0x0][0x2d8] ;  /* 0x0000b60026340625 */ /* 0x000fe200078e0203 */
        /* <DEDUP_REMOVED lines=12> */
[----:B------:R1:W-:Y:S04]  /*0540*/  STL [R1], R30 ;  /* 0x0000001e01007387 */ /* 0x0003e80000100800 */
[----:B------:R1:W5:Y:S02]  /*0550*/  @P0 LDG.E R52, [R52.64] ;  /* 0x0000000634340981 */ /* 0x000364000c1e1900 */
[----:B-1----:R-:W-:-:S02]  /*0560*/  IMAD.MOV.U32 R53, RZ, RZ, c[0x0][0x198] ;  /* 0x00006600ff357624 */ /* 0x002fc400078e00ff */
[----:B--2---:R-:W-:-:S05]  /*0570*/  @P6 IMAD R5, R38, 0x80, R5 ;  /* 0x0000008026056824 */ /* 0x004fca00078e0205 */
[----:B------:R-:W-:-:S04]  /*0580*/  @P6 SHF.R.S32.HI R4, RZ, 0x1f, R5 ;  /* 0x0000001fff046819 */ /* 0x000fc80000011405 */
[----:B------:R-:W-:Y:S01]  /*0590*/  @P6 LEA.HI R4, R4, R5, RZ, 0x7 ;  /* 0x0000000504046211 */ /* 0x000fe200078f38ff */
[----:B---3--:R1:W-:Y:S03]  /*05a0*/  STL [R1+0x4], R22 ;  /* 0x0000041601007387 */ /* 0x0083e60000100800 */
[----:B------:R-:W-:Y:S01]  /*05b0*/  @P6 LOP3.LUT R0, R4, 0xffffff80, RZ, 0xc0, !PT ;  /* 0xffffff8004006812 */ /* 0x000fe200078ec0ff */
[----:B----4-:R1:W-:Y:S04]  /*05c0*/  STL [R1+0x8], R2 ;  /* 0x0000080201007387 */ /* 0x0103e80000100800 */
[----:B------:R1:W-:Y:S01]  /*05d0*/  STL [R1+0xc], R0 ;  /* 0x00000c0001007387 */ /* 0x0003e20000100800 */
[----:B------:R-:W-:Y:S05]  /*05e0*/  @P0 BRA `(.L_x_1165) ;  /* 0x0000006000000947 */ /* 0x000fea0003800000 */
[----:B-----5:R-:W-:Y:S01]  /*05f0*/  MOV R52, c[0x0][0x168] ;  /* 0x00005a0000347a02 */ /* 0x020fe20000000f00 */
[----:B------:R-:W-:Y:S05]  /*0600*/  @!P6 BRA `(.L_x_1165) ;  /* 0x000000400000e947 */ /* 0x000fea0003800000 */
[----:B------:R-:W-:-:S05]  /*0610*/  IMAD.WIDE R4, R38, R3, c[0x0][0x2c8] ;  /* 0x0000b20026047625 */ /* 0x000fca00078e0203 */
[----:B------:R-:W2:Y:S04]  /*0620*/  LDG.E R52, [R4.64] ;  /* 0x0000000604347981 */ /* 0x000ea8000c1e1900 */
[----:B------:R-:W2:Y:S02]  /*0630*/  LDG.E R7, [R4.64+0x4] ;  /* 0x0000040604077981 */ /* 0x000ea4000c1e1900 */
[----:B--2---:R-:W-:-:S05]  /*0640*/  IADD3 R52, -R52, R7, RZ ;  /* 0x0000000734347210 */ /* 0x004fca0007ffe1ff */
.L_x_1165:
[----:B-----5:R2:W-:Y:S01]  /*0650*/  STL [R1+0x10], R52 ;  /* 0x0000103401007387 */ /* 0x0205e20000100800 */
[----:B------:R-:W-:-:S04]  /*0660*/  ISETP.NE.U32.AND P0, PT, RZ, c[0x0][0x2e0], PT ;  /* 0x0000b800ff007a0c */ /* 0x000fc80003f05070 */
[----:B------:R-:W-:-:S13]  /*0670*/  ISETP.NE.AND.EX P0, PT, RZ, c[0x0][0x2e4], PT, P0 ;  /* 0x0000b900ff007a0c */ /* 0x000fda0003f05300 */
[----:B------:R-:W-:Y:S05]  /*0680*/  @!P0 BRA `(.L_x_1166) ;  /* 0x0000003000008947 */ /* 0x000fea0003800000 */
[----:B------:R-:W-:-:S05]  /*0690*/  IMAD.WIDE R4, R38, R3, c[0x0][0x2e0] ;  /* 0x0000b80026047625 */ /* 0x000fca00078e0203 */
[----:B------:R3:W5:Y:S01]  /*06a0*/  LDG.E R53, [R4.64] ;  /* 0x0000000604357981 */ /* 0x000762000c1e1900 */
[----:B------:R-:W-:Y:S05]  /*06b0*/  BRA `(.L_x_1167) ;  /* 0x0000005000007947 */ /* 0x000fea0003800000 */
.L_x_1166:
[----:B------:R-:W-:Y:S05]  /*06c0*/  @!P5 BRA `(.L_x_1167) ;  /* 0x000000400000d947 */ /* 0x000fea0003800000 */
[----:B------:R-:W-:-:S05]  /*06d0*/  IMAD.WIDE R4, R38, R3, c[0x0][0x2d0] ;  /* 0x0000b40026047625 */ /* 0x000fca00078e0203 */
[----:B------:R-:W3:Y:S04]  /*06e0*/  LDG.E R53, [R4.64] ;  /* 0x0000000604357981 */ /* 0x000ee8000c1e1900 */
[----:B------:R-:W3:Y:S02]  /*06f0*/  LDG.E R6, [R4.64+0x4] ;  /* 0x0000040604067981 */ /* 0x000ee4000c1e1900 */
[----:B---3--:R-:W-:-:S05]  /*0700*/  IADD3 R53, -R53, R6, RZ ;  /* 0x0000000635357210 */ /* 0x008fca0007ffe1ff */
.L_x_1167:
[----:B-----5:R-:W-:Y:S01]  /*0710*/  STL [R1+0x14], R53 ;  /* 0x0000143501007387 */ /* 0x020fe20000100800 */
[C---:B---3--:R-:W-:Y:S01]  /*0720*/  IADD3 R4, R52.reuse, 0x7f, RZ ;  /* 0x0000007f34047810 */ /* 0x048fe20007ffe0ff */
[----:B------:R-:W-:Y:S01]  /*0730*/  CS2R R50, SRZ ;  /* 0x0000000000327805 */ /* 0x000fe2000001ff00 */
[----:B------:R-:W-:Y:S01]  /*0740*/  ISETP.GE.AND P0, PT, R52, 0x1, PT ;  /* 0x000000013400780c */ /* 0x000fe20003f06270 */
[----:B------:R-:W-:Y:S01]  /*0750*/  CS2R R48, SRZ ;  /* 0x0000000000307805 */ /* 0x000fe2000001ff00 */
[----:B------:R-:W-:Y:S01]  /*0760*/  SHF.R.S32.HI R3, RZ, 0x1f, R4 ;  /* 0x0000001fff037819 */ /* 0x000fe20000011404 */
[----:B------:R-:W-:Y:S01]  /*0770*/  CS2R R46, SRZ ;  /* 0x00000000002e7805 */ /* 0x000fe2000001ff00 */
[----:B------:R-:W-:Y:S01]  /*0780*/  PLOP3.LUT P1, PT, PT, PT, PT, 0x80, 0x0 ;  /* 0x000000000000781c */ /* 0x000fe20003f2f070 */
        /* <DEDUP_REMOVED lines=9> */
[----:B------:R-:W-:Y:S01]  /*0820*/  CS2R R14, SRZ ;  /* 0x00000000000e7805 */ /* 0x000fe2000001ff00 */
[----:B------:R3:W-:Y:S01]  /*0830*/  STL [R1+0x18], R4 ;  /* 0x0000180401007387 */ /* 0x0007e20000100800 */
[----:B------:R-:W-:Y:S01]  /*0840*/  CS2R R12, SRZ ;  /* 0x00000000000c7805 */ /* 0x000fe2000001ff00 */
[----:B------:R-:W-:Y:S01]  /*0850*/  CS2R R10, SRZ ;  /* 0x00000000000a7805 */ /* 0x000fe2000001ff00 */
[----:B------:R-:W-:Y:S01]  /*0860*/  CS2R R8, SRZ ;  /* 0x0000000000087805 */ /* 0x000fe2000001ff00 */
[----:B------:R-:W-:Y:S01]  /*0870*/  CS2R R6, SRZ ;  /* 0x0000000000067805 */ /* 0x000fe2000001ff00 */
[----:B---3--:R-:W-:Y:S01]  /*0880*/  CS2R R4, SRZ ;  /* 0x0000000000047805 */ /* 0x008fe2000001ff00 */
[----:B------:R-:W-:Y:S05]  /*0890*/  @!P0 BRA `(.L_x_1168) ;  /* 0x0000479000008947 */ /* 0x000fea0003800000 */
[----:B------:R-:W-:Y:S01]  /*08a0*/  IMAD.MOV.U32 R5, RZ, RZ, c[0x0][0x2a8] ;  /* 0x0000aa00ff057624 */ /* 0x000fe200078e00ff */
[C---:B------:R-:W-:Y:S01]  /*08b0*/  IADD3 R15, P1, R20.reuse, 0x78, RZ ;  /* 0x00000078140f7810 */ /* 0x040fe20007f3e0ff */
[----:B------:R-:W-:Y:S01]  /*08c0*/  IMAD.MOV.U32 R6, RZ, RZ, c[0x0][0x2ac] ;  /* 0x0000ab00ff067624 */ /* 0x000fe200078e00ff */
[C---:B------:R-:W-:Y:S01]  /*08d0*/  IADD3 R14, P3, R20.reuse, 0x341, RZ ;  /* 0x00000341140e7810 */ /* 0x040fe20007f7e0ff */
[----:B------:R-:W-:Y:S01]  /*08e0*/  IMAD.MOV.U32 R7, RZ, RZ, c[0x0][0x2b0] ;  /* 0x0000ac00ff077624 */ /* 0x000fe200078e00ff */
[----:B------:R-:W-:Y:S01]  /*08f0*/  IADD3 R11, P2, R20, 0xc8, RZ ;  /* 0x000000c8140b7810 */ /* 0x000fe20007f5e0ff */
[----:B------:R-:W-:Y:S01]  /*0900*/  IMAD.MOV.U32 R4, RZ, RZ, RZ ;  /* 0x000000ffff047224 */ /* 0x000fe200078e00ff */
[----:B------:R-:W-:Y:S01]  /*0910*/  UMOV UR13, 0x7 ;  /* 0x00000007000d7882 */ /* 0x000fe20000000000 */
[----:B------:R-:W-:Y:S01]  /*0920*/  IMAD.MOV.U32 R8, RZ, RZ, c[0x0][0x248] ;  /* 0x00009200ff087624 */ /* 0x000fe200078e00ff */
[----:B------:R-:W-:Y:S01]  /*0930*/  ULDC.64 UR4, c[0x0][0x178] ;  /* 0x00005e0000047ab9 */ /* 0x000fe20000000a00 */
[----:B------:R-:W-:Y:S01]  /*0940*/  IMAD.MOV.U32 R9, RZ, RZ, c[0x0][0x24c] ;  /* 0x00009300ff097624 */ /* 0x000fe200078e00ff */
[----:B------:R3:W-:Y:S01]  /*0950*/  STL.128 [R1+0x360], R4 ;  /* 0x0003600401007387 */ /* 0x0007e20000100c00 */
[----:B------:R-:W-:Y:S01]  /*0960*/  IMAD.X R12, RZ, RZ, R21, P1 ;  /* 0x000000ffff0c7224 */ /* 0x000fe200008e0615 */
[----:B------:R-:W-:Y:S01]  /*0970*/  ISETP.NE.AND P4, PT, R8, 0x1, PT ;  /* 0x000000010800780c */ /* 0x000fe20003f85270 */
[----:B------:R-:W-:Y:S01]  /*0980*/  IMAD.MOV.U32 R3, RZ, RZ, 0x1 ;  /* 0x00000001ff037424 */ /* 0x000fe200078e00ff */
[----:B------:R4:W-:Y:S01]  /*0990*/  STL.64 [R1+0x370], R8 ;  /* 0x0003700801007387 */ /* 0x0009e20000100a00 */
[----:B------:R-:W-:Y:S01]  /*09a0*/  IADD3 R10, P1, R20, 0xe0, RZ ;  /* 0x000000e0140a7810 */ /* 0x000fe20007f3e0ff */
[----:B------:R-:W-:Y:S01]  /*09b0*/  UMOV UR10, 0x5 ;  /* 0x00000005000a7882 */ /* 0x000fe20000000000 */
[----:B------:R-:W-:Y:S01]  /*09c0*/  IMAD.MOV.U32 R16, RZ, RZ, c[0x0][0x250] ;  /* 0x00009400ff107624 */ /* 0x000fe200078e00ff */
[----:B------:R-:W-:Y:S01]  /*09d0*/  PRMT R17, R3, 0x7610, R17 ;  /* 0x0000761003117816 */ /* 0x000fe20000000011 */
[----:B------:R-:W-:Y:S01]  /*09e0*/  USHF.L.U64.HI UR8, UR4, UR13, UR5 ;  /* 0x0000000d04087299 */ /* 0x000fe20008010205 */
[----:B------:R-:W-:Y:S01]  /*09f0*/  IMAD.MOV.U32 R54, RZ, RZ, c[0x0][0x2a0] ;  /* 0x0000a800ff367624 */ /* 0x000fe200078e00ff */
[----:B------:R-:W-:Y:S01]  /*0a00*/  USHF.L.U64.HI UR5, UR4, UR10, UR5 ;  /* 0x0000000a04057299 */ /* 0x000fe20008010205 */
[----:B------:R-:W-:Y:S01]  /*0a10*/  STL [R1+0x378], R16 ;  /* 0x0003781001007387 */ /* 0x000fe20000100800 */
[----:B------:R-:W-:Y:S01]  /*0a20*/  USHF.L.U32 UR9, UR4, 0x5, URZ ;  /* 0x0000000504097899 */ /* 0x000fe2000800063f */
[----:B------:R-:W-:Y:S01]  /*0a30*/  IMAD.MOV.U32 R55, RZ, RZ, c[0x0][0x2a4] ;  /* 0x0000a900ff377624 */ /* 0x000fe200078e00ff */
[----:B------:R-:W-:Y:S01]  /*0a40*/  USHF.L.U32 UR4, UR4, 0x7, URZ ;  /* 0x0000000704047899 */ /* 0x000fe2000800063f */
[----:B------:R-:W-:Y:S01]  /*0a50*/  STL.U8 [R1+0x70], R17 ;  /* 0x0000701101007387 */ /* 0x000fe20000100000 */
[----:B------:R-:W-:-:S02]  /*0a60*/  IMAD R13, R30, -0x80, R53 ;  /* 0xffffff801e0d7824 */ /* 0x000fc400078e0235 */
[----:B------:R-:W-:Y:S01]  /*0a70*/  IMAD.MOV.U32 R26, RZ, RZ, c[0x0][0x168] ;  /* 0x00005a00ff1a7624 */ /* 0x000fe200078e00ff */
[----:B------:R-:W-:Y:S01]  /*0a80*/  STL.U8 [R1+0x71], R17 ;  /* 0x0000711101007387 */ /* 0x000fe20000100000 */
[----:B------:R-:W-:-:S03]  /*0a90*/  IMAD.SHL.U32 R58, R32, 0x4, RZ ;  /* 0x00000004203a7824 */ /* 0x000fc600078e00ff */
[----:B------:R5:W-:Y:S01]  /*0aa0*/  STL.128 [R1+0x350], R52 ;  /* 0x0003503401007387 */ /* 0x000be20000100c00 */
[----:B------:R-:W-:Y:S02]  /*0ab0*/  IADD3 R26, R26, 0x7f, RZ ;  /* 0x0000007f1a1a7810 */ /* 0x000fe40007ffe0ff */
[----:B------:R-:W-:Y:S02]  /*0ac0*/  SHF.R.S32.HI R59, RZ, 0x1f, R58 ;  /* 0x0000001fff3b7819 */ /* 0x000fe4000001143a */
[C---:B---3--:R-:W-:Y:S01]  /*0ad0*/  IADD3 R4, P0, R20.reuse, 0x98, RZ ;  /* 0x0000009814047810 */ /* 0x048fe20007f1e0ff */
[----:B------:R-:W-:Y:S02]  /*0ae0*/  IMAD.MOV.U32 R6, RZ, RZ, R15 ;  /* 0x000000ffff067224 */ /* 0x000fe400078e000f */
[----:B------:R-:W-:Y:S01]  /*0af0*/  IMAD.MOV.U32 R7, RZ, RZ, R12 ;  /* 0x000000ffff077224 */ /* 0x000fe200078e000c */
[----:B------:R-:W-:Y:S01]  /*0b00*/  IADD3.X R5, RZ, R21, RZ, P0, !PT ;  /* 0x00000015ff057210 */ /* 0x000fe200007fe4ff */
[--C-:B----4-:R-:W-:Y:S01]  /*0b10*/  IMAD.X R9, RZ, RZ, R21.reuse, P3 ;  /* 0x000000ffff097224 */ /* 0x110fe200018e0615 */
[----:B------:R-:W-:Y:S01]  /*0b20*/  IADD3 R3, P0, R20, 0xf0, RZ ;  /* 0x000000f014037810 */ /* 0x000fe20007f1e0ff */
[----:B------:R-:W-:-:S02]  /*0b30*/  IMAD.X R8, RZ, RZ, R21, P2 ;  /* 0x000000ffff087224 */ /* 0x000fc400010e0615 */
[----:B------:R3:W-:Y:S01]  /*0b40*/  STL.128 [R1+0x380], R4 ;  /* 0x0003800401007387 */ /* 0x0007e20000100c00 */
[--C-:B------:R-:W-:Y:S01]  /*0b50*/  IMAD.X R15, RZ, RZ, R21.reuse, P1 ;  /* 0x000000ffff0f7224 */ /* 0x100fe200008e0615 */
[C---:B------:R-:W-:Y:S01]  /*0b60*/  IADD3 R48, P1, R20.reuse, 0xd8, RZ ;  /* 0x000000d814307810 */ /* 0x040fe20007f3e0ff */
[----:B------:R-:W-:Y:S01]  /*0b70*/  IMAD.X R12, RZ, RZ, R21, P0 ;  /* 0x000000ffff0c7224 */ /* 0x000fe200000e0615 */
[----:B------:R-:W-:-:S03]  /*0b80*/  IADD3 R50, P0, R20, 0x344, RZ ;  /* 0x0000034414327810 */ /* 0x000fc60007f1e0ff */
[--C-:B------:R-:W-:Y:S01]  /*0b90*/  IMAD.X R49, RZ, RZ, R21.reuse, P1 ;  /* 0x000000ffff317224 */ /* 0x100fe200008e0615 */
[C---:B------:R-:W-:Y:S01]  /*0ba0*/  IADD3 R46, P1, R20.reuse, 0x338, RZ ;  /* 0x00000338142e7810 */ /* 0x040fe20007f3e0ff */
[----:B------:R-:W-:Y:S01]  /*0bb0*/  IMAD.X R51, RZ, RZ, R21, P0 ;  /* 0x000000ffff337224 */ /* 0x000fe200000e0615 */
[----:B------:R-:W-:-:S03]  /*0bc0*/  IADD3 R44, P0, R20, 0x4, RZ ;  /* 0x00000004142c7810 */ /* 0x000fc60007f1e0ff */
[--C-:B------:R-:W-:Y:S01]  /*0bd0*/  IMAD.X R47, RZ, RZ, R21.reuse, P1 ;  /* 0x000000ffff2f7224 */ /* 0x100fe200008e0615 */
[----:B------:R-:W-:Y:S01]  /*0be0*/  STL.128 [R1+0x3c0], R48 ;  /* 0x0003c03001007387 */ /* 0x000fe20000100c00 */
[--C-:B------:R-:W-:Y:S01]  /*0bf0*/  IMAD.X R45, RZ, RZ, R21.reuse, P0 ;  /* 0x000000ffff2d7224 */ /* 0x100fe200000e0615 */
[----:B------:R-:W-:Y:S01]  /*0c00*/  IADD3 R40, P0, R20, 0x340, RZ ;  /* 0x0000034014287810 */ /* 0x000fe20007f1e0ff */
[----:B------:R-:W-:Y:S01]  /*0c10*/  IMAD.MOV.U32 R18, RZ, RZ, R44 ;  /* 0x000000ffff127224 */ /* 0x000fe200078e002c */
[----:B-----5:R-:W-:Y:S01]  /*0c20*/  MOV R53, R51 ;  /* 0x0000003300357202 */ /* 0x020fe20000000f00 */
[----:B--2---:R-:W-:Y:S01]  /*0c30*/  IMAD.MOV.U32 R52, RZ, RZ, R50 ;  /* 0x000000ffff347224 */ /* 0x004fe200078e0032 */
[----:B------:R2:W-:Y:S01]  /*0c40*/  STL.128 [R1+0x390], R44 ;  /* 0x0003902c01007387 */ /* 0x0005e20000100c00 */
[----:B------:R-:W-:Y:S01]  /*0c50*/  IMAD.X R41, RZ, RZ, R21, P0 ;  /* 0x000000ffff297224 */ /* 0x000fe200000e0615 */
[----:B------:R-:W-:Y:S01]  /*0c60*/  MOV R19, R45 ;  /* 0x0000002d00137202 */ /* 0x000fe20000000f00 */
[----:B---3--:R-:W-:-:S02]  /*0c70*/  IMAD.MOV.U32 R4, RZ, RZ, R14 ;  /* 0x000000ffff047224 */ /* 0x008fc400078e000e */
[----:B------:R-:W-:Y:S02]  /*0c80*/  IMAD.MOV.U32 R5, RZ, RZ, R9 ;  /* 0x000000ffff057224 */ /* 0x000fe400078e0009 */
[----:B------:R-:W-:Y:S02]  /*0c90*/  IMAD.MOV.U32 R6, RZ, RZ, R11 ;  /* 0x000000ffff067224 */ /* 0x000fe400078e000b */
[----:B------:R-:W-:Y:S01]  /*0ca0*/  IMAD.MOV.U32 R7, RZ, RZ, R8 ;  /* 0x000000ffff077224 */ /* 0x000fe200078e0008 */
[----:B------:R-:W-:Y:S01]  /*0cb0*/  IADD3 R8, P3, R20, 0x71, RZ ;  /* 0x0000007114087810 */ /* 0x000fe20007f7e0ff */
[----:B------:R-:W-:-:S03]  /*0cc0*/  IMAD.MOV.U32 R14, RZ, RZ, c[0x0][0x1f8] ;  /* 0x00007e00ff0e7624 */ /* 0x000fc600078e00ff */
[----:B------:R3:W-:Y:S01]  /*0cd0*/  STL.128 [R1+0x3b0], R4 ;  /* 0x0003b00401007387 */ /* 0x0007e20000100c00 */
[----:B------:R-:W-:Y:S01]  /*0ce0*/  IMAD.X R9, RZ, RZ, R21, P3 ;  /* 0x000000ffff097224 */ /* 0x000fe200018e0615 */
[----:B------:R-:W-:Y:S01]  /*0cf0*/  IADD3 R42, P3, R20, 0x70, RZ ;  /* 0x00000070142a7810 */ /* 0x000fe20007f7e0ff */
[----:B------:R-:W-:Y:S01]  /*0d00*/  IMAD.MOV.U32 R54, RZ, RZ, R8 ;  /* 0x000000ffff367224 */ /* 0x000fe200078e0008 */
[----:B------:R-:W-:Y:S01]  /*0d10*/  IADD3 R14, R14, 0x7f, RZ ;  /* 0x0000007f0e0e7810 */ /* 0x000fe20007ffe0ff */
[----:B------:R-:W-:Y:S02]  /*0d20*/  IMAD.MOV.U32 R55, RZ, RZ, R9 ;  /* 0x000000ffff377224 */ /* 0x000fe400078e0009 */
[----:B------:R-:W-:Y:S02]  /*0d30*/  IMAD.X R43, RZ, RZ, R21, P3 ;  /* 0x000000ffff2b7224 */ /* 0x000fe400018e0615 */
[----:B--2---:R-:W-:Y:S01]  /*0d40*/  IMAD.MOV.U32 R44, RZ, RZ, R42 ;  /* 0x000000ffff2c7224 */ /* 0x004fe200078e002a */
[----:B------:R2:W-:Y:S01]  /*0d50*/  STL.128 [R1+0x420], R52 ;  /* 0x0004203401007387 */ /* 0x0005e20000100c00 */
[----:B------:R-:W-:-:S03]  /*0d60*/  IMAD.MOV.U32 R45, RZ, RZ, R43 ;  /* 0x000000ffff2d7224 */ /* 0x000fc600078e002b */
[----:B------:R-:W-:Y:S01]  /*0d70*/  STL.128 [R1+0x3a0], R40 ;  /* 0x0003a02801007387 */ /* 0x000fe20000100c00 */
[----:B---3--:R-:W-:Y:S01]  /*0d80*/  MOV R4, R10 ;  /* 0x0000000a00047202 */ /* 0x008fe20000000f00 */
[----:B------:R-:W-:Y:S01]  /*0d90*/  IMAD.MOV.U32 R5, RZ, RZ, R15 ;  /* 0x000000ffff057224 */ /* 0x000fe200078e000f */
[C---:B------:R-:W-:Y:S01]  /*0da0*/  IADD3 R10, P2, R20.reuse, 0xc0, RZ ;  /* 0x000000c0140a7810 */ /* 0x040fe20007f5e0ff */
[----:B------:R-:W-:Y:S01]  /*0db0*/  IMAD.MOV.U32 R6, RZ, RZ, R3 ;  /* 0x000000ffff067224 */ /* 0x000fe200078e0003 */
[----:B------:R-:W2:Y:S01]  /*0dc0*/  S2R R15, SR_CTAID.Y ;  /* 0x00000000000f7919 */ /* 0x000ea20000002600 */
[----:B------:R-:W-:Y:S01]  /*0dd0*/  IMAD.MOV.U32 R7, RZ, RZ, R12 ;  /* 0x000000ffff077224 */ /* 0x000fe200078e000c */
[----:B------:R-:W-:Y:S01]  /*0de0*/  SHF.R.S32.HI R3, RZ, 0x1f, R26 ;  /* 0x0000001fff037819 */ /* 0x000fe2000001141a */
[----:B------:R-:W-:Y:S01]  /*0df0*/  IMAD.X R11, RZ, RZ, R21, P2 ;  /* 0x000000ffff0b7224 */ /* 0x000fe200010e0615 */
[----:B------:R-:W-:Y:S01]  /*0e00*/  IADD3 R16, P2, R20, 0xa0, RZ ;  /* 0x000000a014107810 */ /* 0x000fe20007f5e0ff */
[----:B------:R-:W-:Y:S01]  /*0e10*/  IMAD.MOV.U32 R12, RZ, RZ, c[0x0][0x260] ;  /* 0x00009800ff0c7624 */ /* 0x000fe200078e00ff */
[----:B------:R3:W-:Y:S01]  /*0e20*/  STL.128 [R1+0x410], R4 ;  /* 0x0004100401007387 */ /* 0x0007e20000100c00 */
[----:B------:R-:W-:-:S02]  /*0e30*/  LEA.HI R26, R3, R26, RZ, 0x7 ;  /* 0x0000001a031a7211 */ /* 0x000fc400078f38ff */
[----:B------:R-:W-:Y:S01]  /*0e40*/  IMAD.X R17, RZ, RZ, R21, P2 ;  /* 0x000000ffff117224 */ /* 0x000fe200010e0615 */
[----:B------:R4:W-:Y:S01]  /*0e50*/  STL.128 [R1+0x3d0], R8 ;  /* 0x0003d00801007387 */ /* 0x0009e20000100c00 */
[----:B------:R-:W-:Y:S02]  /*0e60*/  IADD3 R12, R12, 0x7f, RZ ;  /* 0x0000007f0c0c7810 */ /* 0x000fe40007ffe0ff */
[----:B------:R-:W-:Y:S01]  /*0e70*/  SHF.R.S32.HI R3, RZ, 0x1f, R14 ;  /* 0x0000001fff037819 */ /* 0x000fe2000001140e */
[----:B------:R-:W-:Y:S01]  /*0e80*/  STL.128 [R1+0x3e0], R16 ;  /* 0x0003e01001007387 */ /* 0x000fe20000100c00 */
[----:B------:R-:W-:Y:S02]  /*0e90*/  SHF.R.S32.HI R25, RZ, 0x1f, R12 ;  /* 0x0000001fff197819 */ /* 0x000fe4000001140c */
[----:B------:R-:W-:Y:S02]  /*0ea0*/  LEA.HI R3, R3, R14, RZ, 0x7 ;  /* 0x0000000e03037211 */ /* 0x000fe400078f38ff */
[----:B------:R-:W-:-:S02]  /*0eb0*/  LEA.HI R25, R25, R12, RZ, 0x7 ;  /* 0x0000000c19197211 */ /* 0x000fc400078f38ff */
[----:B--2---:R-:W-:Y:S01]  /*0ec0*/  SHF.R.S32.HI R52, RZ, 0x1f, R15 ;  /* 0x0000001fff347819 */ /* 0x004fe2000001140f */
[----:B------:R-:W-:-:S04]  /*0ed0*/  @P4 IMAD.HI.U32 R50, R15, c[0x0][0x24c], RZ ;  /* 0x000093000f324a27 */ /* 0x000fc800078e00ff */
[C---:B------:R-:W-:Y:S01]  /*0ee0*/  IMAD R62, R52.reuse, c[0x0][0x210], RZ ;  /* 0x00008400343e7a24 */ /* 0x040fe200078e02ff */
[----:B------:R-:W-:Y:S01]  /*0ef0*/  @P4 SHF.R.U32.HI R50, RZ, c[0x0][0x250], R50 ;  /* 0x00009400ff324a19 */ /* 0x000fe20000011632 */
[C---:B------:R-:W-:Y:S02]  /*0f00*/  IMAD R64, R52.reuse, c[0x0][0x238], RZ ;  /* 0x00008e0034407a24 */ /* 0x040fe400078e02ff */
[----:B------:R-:W-:Y:S02]  /*0f10*/  IMAD R62, R15, c[0x0][0x214], R62 ;  /* 0x000085000f3e7a24 */ /* 0x000fe400078e023e */
[----:B------:R-:W-:Y:S02]  /*0f20*/  IMAD R60, R52, c[0x0][0x270], RZ ;  /* 0x00009c00343c7a24 */ /* 0x000fe400078e02ff */
[----:B---3--:R-:W-:Y:S02]  /*0f30*/  IMAD.U32 R4, RZ, RZ, UR9 ;  /* 0x00000009ff047e24 */ /* 0x008fe4000f8e00ff */
[----:B------:R-:W-:Y:S01]  /*0f40*/  IMAD.U32 R5, RZ, RZ, UR5 ;  /* 0x00000005ff057e24 */ /* 0x000fe2000f8e00ff */
[----:B----4-:R-:W-:Y:S01]  /*0f50*/  MOV R11, c[0x0][0x228] ;  /* 0x00008a00000b7a02 */ /* 0x010fe20000000f00 */
[----:B------:R-:W-:-:S02]  /*0f60*/  IMAD.U32 R6, RZ, RZ, UR4 ;  /* 0x00000004ff067e24 */ /* 0x000fc4000f8e00ff */
[----:B------:R-:W-:Y:S01]  /*0f70*/  IMAD.U32 R7, RZ, RZ, UR8 ;  /* 0x00000008ff077e24 */ /* 0x000fe2000f8e00ff */
[----:B------:R-:W-:Y:S01]  /*0f80*/  IADD3 R11, R11, 0x1fff, RZ ;  /* 0x00001fff0b0b7810 */ /* 0x000fe20007ffe0ff */
[----:B------:R-:W-:Y:S01]  /*0f90*/  ULDC.64 UR8, c[0x0][0x208] ;  /* 0x0000820000087ab9 */ /* 0x000fe20000000a00 */
[----:B------:R-:W-:Y:S01]  /*0fa0*/  @!P4 IMAD.MOV.U32 R50, RZ, RZ, R15 ;  /* 0x000000ffff32c224 */ /* 0x000fe200078e000f */
[----:B------:R-:W-:Y:S01]  /*0fb0*/  USHF.L.U32 UR4, UR8, 0x5, URZ ;  /* 0x0000000508047899 */ /* 0x000fe2000800063f */
[----:B------:R-:W-:Y:S01]  /*0fc0*/  SHF.R.S32.HI R10, RZ, 0x1f, R11 ;  /* 0x0000001fff0a7819 */ /* 0x000fe2000001140b */
[----:B------:R2:W-:Y:S01]  /*0fd0*/  STL.128 [R1+0x80], R4 ;  /* 0x0000800401007387 */ /* 0x0005e20000100c00 */
[----:B------:R-:W-:Y:S01]  /*0fe0*/  USHF.L.U64.HI UR10, UR8, UR10, UR9 ;  /* 0x0000000a080a7299 */ /* 0x000fe20008010209 */
[C---:B------:R-:W-:Y:S01]  /*0ff0*/  IMAD R64, R15.reuse, c[0x0][0x23c], R64 ;  /* 0x00008f000f407a24 */ /* 0x040fe200078e0240 */
[----:B------:R-:W-:Y:S01]  /*1000*/  LEA.HI R10, R10, R11, RZ, 0xd ;  /* 0x0000000b0a0a7211 */ /* 0x000fe200078f68ff */
[----:B------:R-:W-:Y:S01]  /*1010*/  IMAD.U32 R28, RZ, RZ, UR4 ;  /* 0x00000004ff1c7e24 */ /* 0x000fe2000f8e00ff */
[----:B------:R-:W-:Y:S01]  /*1020*/  IADD3 R11, P0, R20, 0x348, RZ ;  /* 0x00000348140b7810 */ /* 0x000fe20007f1e0ff */
[----:B------:R-:W-:-:S02]  /*1030*/  IMAD R60, R15, c[0x0][0x274], R60 ;  /* 0x00009d000f3c7a24 */ /* 0x000fc400078e023c */
[----:B------:R-:W-:Y:S01]  /*1040*/  IMAD.U32 R29, RZ, RZ, UR10 ;  /* 0x0000000aff1d7e24 */ /* 0x000fe2000f8e00ff */
[----:B------:R-:W-:Y:S02]  /*1050*/  ULDC.64 UR10, c[0x0][0x18] ;  /* 0x00000600000a7ab9 */ /* 0x000fe40000000a00 */
[----:B------:R-:W-:Y:S02]  /*1060*/  UIADD3 UR5, UP0, UR10, 0x8080, URZ ;  /* 0x000080800a057890 */ /* 0x000fe4000ff1e03f */
[----:B------:R-:W-:Y:S02]  /*1070*/  STL.64 [R1+0xa8], R28 ;  /* 0x0000a81c01007387 */ /* 0x000fe40000100a00 */
[----:B------:R-:W-:Y:S01]  /*1080*/  UIADD3.X UR4, URZ, UR11, URZ, UP0, !UPT ;  /* 0x0000000b3f047290 */ /* 0x000fe200087fe43f */
[----:B--2---:R-:W-:Y:S02]  /*1090*/  IMAD.MOV.U32 R4, RZ, RZ, R46 ;  /* 0x000000ffff047224 */ /* 0x004fe400078e002e */
[----:B------:R-:W-:Y:S01]  /*10a0*/  IMAD.MOV.U32 R46, RZ, RZ, R11 ;  /* 0x000000ffff2e7224 */ /* 0x000fe200078e000b */
[----:B------:R-:W-:Y:S01]  /*10b0*/  SHF.R.S32.HI R11, RZ, 0x1f, R32 ;  /* 0x0000001fff0b7819 */ /* 0x000fe20000011420 */
[----:B------:R-:W-:-:S02]  /*10c0*/  IMAD.MOV.U32 R5, RZ, RZ, R47 ;  /* 0x000000ffff057224 */ /* 0x000fc400078e002f */
[----:B------:R-:W-:Y:S01]  /*10d0*/  IMAD.MOV.U32 R6, RZ, RZ, R40 ;  /* 0x000000ffff067224 */ /* 0x000fe200078e0028 */
[CC--:B------:R-:W-:Y:S01]  /*10e0*/  LEA.HI R17, R11.reuse, R32.reuse, RZ, 0x4 ;  /* 0x000000200b117211 */ /* 0x0c0fe200078f20ff */
[----:B------:R-:W-:Y:S01]  /*10f0*/  IMAD.MOV.U32 R7, RZ, RZ, R41 ;  /* 0x000000ffff077224 */ /* 0x000fe200078e0029 */
[CC--:B------:R-:W-:Y:S01]  /*1100*/  LEA.HI R18, R11.reuse, R32.reuse, RZ, 0x3 ;  /* 0x000000200b127211 */ /* 0x0c0fe200078f18ff */
[----:B------:R-:W-:Y:S01]  /*1110*/  IMAD.X R47, RZ, RZ, R21, P0 ;  /* 0x000000ffff2f7224 */ /* 0x000fe200000e0615 */
[----:B------:R-:W-:Y:S02]  /*1120*/  LEA.HI R24, R11, R32, RZ, 0x7 ;  /* 0x000000200b187211 */ /* 0x000fe400078f38ff */
[----:B------:R2:W-:Y:S01]  /*1130*/  STL.128 [R1+0x3f0], R4 ;  /* 0x0003f00401007387 */ /* 0x0005e20000100c00 */
[----:B------:R-:W-:Y:S02]  /*1140*/  SHF.R.S32.HI R8, RZ, 0x3, R18 ;  /* 0x00000003ff087819 */ /* 0x000fe40000011412 */
[----:B------:R-:W-:Y:S01]  /*1150*/  SHF.R.S32.HI R51, RZ, 0x7, R24 ;  /* 0x00000007ff337819 */ /* 0x000fe20000011418 */
[----:B------:R3:W-:Y:S01]  /*1160*/  STL.128 [R1+0x400], R44 ;  /* 0x0004002c01007387 */ /* 0x0007e20000100c00 */
[----:B------:R-:W-:-:S02]  /*1170*/  IADD3 R66, P0, R8, R2, RZ ;  /* 0x0000000208427210 */ /* 0x000fc40007f1e0ff */
[C---:B--2---:R-:W-:Y:S01]  /*1180*/  LOP3.LUT R5, R17.reuse, 0xfffffff0, RZ, 0xc0, !PT ;  /* 0xfffffff011057812 */ /* 0x044fe200078ec0ff */
[----:B------:R-:W-:Y:S01]  /*1190*/  IMAD.SHL.U32 R6, R8, 0x40, RZ ;  /* 0x0000004008067824 */ /* 0x000fe200078e00ff */
[----:B------:R-:W-:Y:S02]  /*11a0*/  LOP3.LUT R7, R18, 0xfffffff8, RZ, 0xc0, !PT ;  /* 0xfffffff812077812 */ /* 0x000fe400078ec0ff */
[----:B---3--:R-:W-:Y:S01]  /*11b0*/  SHF.R.S32.HI R44, RZ, 0x4, R17 ;  /* 0x00000004ff2c7819 */ /* 0x008fe20000011411 */
[----:B------:R-:W-:Y:S01]  /*11c0*/  IMAD.IADD R45, R32, 0x1, -R5 ;  /* 0x00000001202d7824 */ /* 0x000fe200078e0a05 */
[----:B------:R-:W-:Y:S01]  /*11d0*/  LOP3.LUT R6, R6, 0x1c0, RZ, 0xc0, !PT ;  /* 0x000001c006067812 */ /* 0x000fe200078ec0ff */
[----:B------:R-:W-:Y:S01]  /*11e0*/  IMAD.IADD R4, R32, 0x1, -R7 ;  /* 0x0000000120047824 */ /* 0x000fe200078e0a07 */
[----:B------:R-:W-:Y:S02]  /*11f0*/  SHF.R.S32.HI R5, RZ, 0x1f, R8 ;  /* 0x0000001fff057819 */ /* 0x000fe40000011408 */
[----:B------:R-:W-:Y:S01]  /*1200*/  SHF.R.S32.HI R12, RZ, 0x1f, R45 ;  /* 0x0000001fff0c7819 */ /* 0x000fe2000001142d */
[C---:B------:R-:W-:Y:S01]  /*1210*/  IMAD.SHL.U32 R9, R4.reuse, 0x8, RZ ;  /* 0x0000000804097824 */ /* 0x040fe200078e00ff */
[----:B------:R-:W-:Y:S01]  /*1220*/  LEA.HI R17, R17, R44, RZ, 0x1 ;  /* 0x0000002c11117211 */ /* 0x000fe200078f08ff */
[----:B------:R-:W-:Y:S01]  /*1230*/  IMAD.SHL.U32 R49, R4, 0x40, RZ ;  /* 0x0000004004317824 */ /* 0x000fe200078e00ff */
[----:B------:R-:W-:Y:S01]  /*1240*/  LEA.HI R29, R12, R45, RZ, 0x3 ;  /* 0x0000002d0c1d7211 */ /* 0x000fe200078f18ff */
[----:B------:R-:W-:Y:S01]  /*1250*/  IMAD R12, R52, c[0x0][0x180], RZ ;  /* 0x00006000340c7a24 */ /* 0x000fe200078e02ff */
[--C-:B------:R-:W-:Y:S01]  /*1260*/  LOP3.LUT R47, R6, 0x38, R9.reuse, 0xf8, !PT ;  /* 0x00000038062f7812 */ /* 0x100fe200078ef809 */
[----:B------:R-:W-:Y:S01]  /*1270*/  IMAD.MOV.U32 R70, RZ, RZ, R9 ;  /* 0x000000ffff467224 */ /* 0x000fe200078e0009 */
[----:B------:R-:W-:Y:S01]  /*1280*/  SHF.R.U32.HI R6, RZ, 0x3, R6 ;  /* 0x00000003ff067819 */ /* 0x000fe20000011606 */
[----:B------:R-:W-:Y:S01]  /*1290*/  IMAD R52, R52, c[0x0][0x288], RZ ;  /* 0x0000a20034347a24 */ /* 0x000fe200078e02ff */
[----:B------:R-:W-:Y:S01]  /*12a0*/  LEA.HI.X.SX32 R67, R2, R5, 0x1, P0 ;  /* 0x0000000502437211 */ /* 0x000fe200000f0eff */
[----:B------:R-:W-:Y:S01]  /*12b0*/  STL.64 [R1+0x338], R8 ;  /* 0x0003380801007387 */ /* 0x000fe20000100a00 */
[----:B-1----:R-:W-:Y:S01]  /*12c0*/  LOP3.LUT R2, R29, 0xfffffff8, RZ, 0xc0, !PT ;  /* 0xfffffff81d027812 */ /* 0x002fe200078ec0ff */
[----:B------:R-:W-:Y:S01]  /*12d0*/  IMAD R52, R15, c[0x0][0x28c], R52 ;  /* 0x0000a3000f347a24 */ /* 0x000fe200078e0234 */
[----:B------:R-:W-:Y:S01]  /*12e0*/  LOP3.LUT R17, R17, 0xfffffffe, RZ, 0xc0, !PT ;  /* 0xfffffffe11117812 */ /* 0x000fe200078ec0ff */
[----:B------:R-:W2:Y:S01]  /*12f0*/  LDL R28, [R1+0x338] ;  /* 0x00033800011c7983 */ /* 0x000ea20000100800 */
[----:B------:R-:W-:Y:S01]  /*1300*/  IADD3 R7, P1, R8, R22, RZ ;  /* 0x0000001608077210 */ /* 0x000fe20007f3e0ff */
[----:B------:R-:W-:Y:S01]  /*1310*/  IMAD.IADD R45, R45, 0x1, -R2 ;  /* 0x000000012d2d7824 */ /* 0x000fe200078e0a02 */
[----:B------:R-:W-:Y:S01]  /*1320*/  LOP3.LUT R47, R47, R6, RZ, 0x3c, !PT ;  /* 0x000000062f2f7212 */ /* 0x000fe200078e3cff */
[----:B------:R-:W-:Y:S01]  /*1330*/  IMAD.IADD R44, R44, 0x1, -R17 ;  /* 0x000000012c2c7824 */ /* 0x000fe200078e0a11 */
[----:B------:R-:W-:Y:S01]  /*1340*/  ISETP.GE.AND P0, PT, R9, c[0x0][0x16c], PT ;  /* 0x00005b0009007a0c */ /* 0x000fe20003f06270 */
[----:B------:R-:W-:Y:S01]  /*1350*/  IMAD R17, R15, c[0x0][0x184], R12 ;  /* 0x000061000f117a24 */ /* 0x000fe200078e020c */
[----:B------:R-:W-:Y:S01]  /*1360*/  LEA.HI R6, R11, R32, RZ, 0x6 ;  /* 0x000000200b067211 */ /* 0x000fe200078f30ff */
[----:B------:R-:W-:Y:S01]  /*1370*/  IMAD R37, R44, 0x2, R51 ;  /* 0x000000022c257824 */ /* 0x000fe200078e0233 */
[----:B------:R-:W-:-:S02]  /*1380*/  SHF.R.S32.HI R71, RZ, 0x1f, R9 ;  /* 0x0000001fff477819 */ /* 0x000fc40000011409 */
[----:B------:R-:W-:Y:S02]  /*1390*/  SHF.R.S32.HI R46, RZ, 0x1f, R38 ;  /* 0x0000001fff2e7819 */ /* 0x000fe40000011426 */
[----:B------:R-:W-:Y:S01]  /*13a0*/  LEA.HI.X.SX32 R27, R22, R5, 0x1, P1 ;  /* 0x00000005161b7211 */ /* 0x000fe200008f0eff */
[----:B------:R-:W-:Y:S01]  /*13b0*/  IMAD.IADD R5, R13, 0x1, -R8 ;  /* 0x000000010d057824 */ /* 0x000fe200078e0a08 */
[----:B------:R-:W-:Y:S01]  /*13c0*/  SEL R2, RZ, 0x1, P0 ;  /* 0x00000001ff027807 */ /* 0x000fe20000000000 */
[----:B------:R-:W-:Y:S01]  /*13d0*/  IMAD.WIDE.U32 R12, R15, c[0x0][0x180], R70 ;  /* 0x000060000f0c7a25 */ /* 0x000fe200078e0046 */
[----:B------:R-:W-:Y:S02]  /*13e0*/  SHF.L.U32 R6, R6, 0x3, RZ ;  /* 0x0000000306067819 */ /* 0x000fe400000006ff */
[----:B------:R-:W-:Y:S01]  /*13f0*/  SEL R33, R46, RZ, !P6 ;  /* 0x000000ff2e217207 */ /* 0x000fe20007000000 */
[----:B------:R1:W-:Y:S01]  /*1400*/  STL.U8 [R1+0x341], R2 ;  /* 0x0003410201007387 */ /* 0x0003e20000100000 */
[----:B------:R-:W-:Y:S01]  /*1410*/  LOP3.LUT R49, R49, 0x1c0, RZ, 0xc0, !PT ;  /* 0x000001c031317812 */ /* 0x000fe200078ec0ff */
[----:B------:R-:W-:Y:S01]  /*1420*/  IMAD.IADD R13, R13, 0x1, R17 ;  /* 0x000000010d0d7824 */ /* 0x000fe200078e0211 */
[----:B------:R-:W-:Y:S01]  /*1430*/  LOP3.LUT R47, R47, 0xfffffe00, R6, 0xf8, !PT ;  /* 0xfffffe002f2f7812 */ /* 0x000fe200078ef806 */
[----:B------:R-:W-:Y:S01]  /*1440*/  IMAD R17, R33, c[0x0][0x188], RZ ;  /* 0x0000620021117a24 */ /* 0x000fe200078e02ff */
[----:B------:R-:W-:Y:S01]  /*1450*/  SEL R6, R38, RZ, !P6 ;  /* 0x000000ff26067207 */ /* 0x000fe20007000000 */
[----:B------:R-:W-:Y:S01]  /*1460*/  IMAD.WIDE.U32 R22, R15, c[0x0][0x270], R58 ;  /* 0x00009c000f167a25 */ /* 0x000fe200078e003a */
[----:B------:R-:W-:-:S03]  /*1470*/  SHF.R.U32.HI R39, RZ, 0x3, R49 ;  /* 0x00000003ff277819 */ /* 0x000fc60000011631 */
[C---:B------:R-:W-:Y:S02]  /*1480*/  IMAD R34, R6.reuse, c[0x0][0x18c], R17 ;  /* 0x0000630006227a24 */ /* 0x040fe400078e0211 */
[----:B------:R-:W-:-:S04]  /*1490*/  IMAD.WIDE.U32 R12, R6, c[0x0][0x188], R12 ;  /* 0x00006200060c7a25 */ /* 0x000fc800078e000c */
[----:B------:R-:W-:Y:S02]  /*14a0*/  IMAD.IADD R35, R13, 0x1, R34 ;  /* 0x000000010d237824 */ /* 0x000fe400078e0222 */
[----:B------:R-:W-:Y:S02]  /*14b0*/  IMAD.MOV.U32 R34, RZ, RZ, R12 ;  /* 0x000000ffff227224 */ /* 0x000fe400078e000c */
[----:B------:R-:W-:-:S04]  /*14c0*/  IMAD.WIDE.U32 R16, R15, c[0x0][0x210], R70 ;  /* 0x000084000f107a25 */ /* 0x000fc800078e0046 */
[----:B------:R-:W-:Y:S01]  /*14d0*/  IMAD.WIDE.U32 R34, R7, c[0x0][0x178], R34 ;  /* 0x00005e0007227a25 */ /* 0x000fe200078e0022 */
[----:B-1----:R-:W-:-:S03]  /*14e0*/  LOP3.LUT R2, R49, 0x8, R18, 0xf8, !PT ;  /* 0x0000000831027812 */ /* 0x002fc600078ef812 */
[----:B------:R-:W-:Y:S01]  /*14f0*/  IMAD.IADD R63, R17, 0x1, R62 ;  /* 0x00000001113f7824 */ /* 0x000fe200078e023e */
[----:B------:R-:W-:Y:S01]  /*1500*/  LOP3.LUT R2, R2, R39, RZ, 0x3c, !PT ;  /* 0x0000002702027212 */ /* 0x000fe200078e3cff */
[----:B------:R-:W-:Y:S01]  /*1510*/  IMAD.MOV.U32 R62, RZ, RZ, R16 ;  /* 0x000000ffff3e7224 */ /* 0x000fe200078e0010 */
[----:B------:R-:W-:Y:S01]  /*1520*/  LEA R40, P0, R34, c[0x0][0x160], 0x1 ;  /* 0x0000580022287a11 */ /* 0x000fe200078008ff */
[----:B------:R-:W-:Y:S02]  /*1530*/  IMAD.U32 R16, RZ, RZ, UR5 ;  /* 0x00000005ff107e24 */ /* 0x000fe4000f8e00ff */
[----:B------:R-:W-:Y:S02]  /*1540*/  IMAD.U32 R37, R37, 0x200, R2 ;  /* 0x0000020025257824 */ /* 0x000fe400078e0002 */
[----:B------:R-:W-:Y:S02]  /*1550*/  IMAD R2, R27, c[0x0][0x178], RZ ;  /* 0x00005e001b027a24 */ /* 0x000fe400078e02ff */
[----:B------:R-:W-:-:S02]  /*1560*/  IMAD.U32 R17, RZ, RZ, UR4 ;  /* 0x00000004ff117e24 */ /* 0x000fc4000f8e00ff */
[----:B------:R-:W-:Y:S02]  /*1570*/  IMAD R41, R7, c[0x0][0x17c], R2 ;  /* 0x00005f0007297a24 */ /* 0x000fe400078e0202 */
[----:B------:R-:W-:-:S03]  /*1580*/  IMAD.WIDE.U32 R12, R15, c[0x0][0x288], R58 ;  /* 0x0000a2000f0c7a25 */ /* 0x000fc600078e003a */
[----:B------:R-:W-:Y:S01]  /*1590*/  IADD3 R41, R35, R41, RZ ;  /* 0x0000002923297210 */ /* 0x000fe20007ffe0ff */
[----:B------:R-:W-:-:S03]  /*15a0*/  IMAD.WIDE.U32 R14, R15, c[0x0][0x238], RZ ;  /* 0x00008e000f0e7a25 */ /* 0x000fc600078e00ff */
[----:B------:R-:W-:Y:S01]  /*15b0*/  LEA.HI.X R41, R34, c[0x0][0x164], R41, 0x1, P0 ;  /* 0x0000590022297a11 */ /* 0x000fe200000f0c29 */
[----:B------:R-:W-:-:S04]  /*15c0*/  IMAD.WIDE.U32 R42, R47, 0x2, R16 ;  /* 0x000000022f2a7825 */ /* 0x000fc800078e0010 */
[----:B------:R-:W-:Y:S01]  /*15d0*/  IMAD.IADD R65, R15, 0x1, R64 ;  /* 0x000000010f417824 */ /* 0x000fe200078e0240 */
[----:B------:R1:W-:Y:S01]  /*15e0*/  STL.128 [R1+0x90], R40 ;  /* 0x0000902801007387 */ /* 0x0003e20000100c00 */
[----:B------:R-:W-:Y:S02]  /*15f0*/  IMAD.IADD R53, R13, 0x1, R52 ;  /* 0x000000010d357824 */ /* 0x000fe400078e0234 */
[----:B------:R-:W-:Y:S02]  /*1600*/  IMAD.MOV.U32 R64, RZ, RZ, R14 ;  /* 0x000000ffff407224 */ /* 0x000fe400078e000e */
[----:B------:R-:W-:Y:S02]  /*1610*/  IMAD.MOV.U32 R52, RZ, RZ, R12 ;  /* 0x000000ffff347224 */ /* 0x000fe400078e000c */
[----:B------:R-:W3:Y:S01]  /*1620*/  LDL.128 R12, [R1+0x90] ;  /* 0x00009000010c7983 */ /* 0x000ee20000100c00 */
[----:B------:R-:W-:Y:S02]  /*1630*/  IMAD R55, R33, c[0x0][0x218], RZ ;  /* 0x0000860021377a24 */ /* 0x000fe400078e02ff */
[----:B------:R-:W-:-:S02]  /*1640*/  IMAD.MOV.U32 R34, RZ, RZ, 0x2 ;  /* 0x00000002ff227424 */ /* 0x000fc400078e00ff */
[----:B------:R-:W-:Y:S02]  /*1650*/  IMAD.IADD R61, R23, 0x1, R60 ;  /* 0x00000001173d7824 */ /* 0x000fe400078e023c */
[----:B------:R-:W-:Y:S01]  /*1660*/  IMAD.MOV.U32 R60, RZ, RZ, R22 ;  /* 0x000000ffff3c7224 */ /* 0x000fe200078e0016 */
[----:B------:R-:W2:Y:S01]  /*1670*/  LDL R23, [R1+0x10] ;  /* 0x0000100001177983 */ /* 0x000ea20000100800 */
[----:B------:R-:W-:Y:S01]  /*1680*/  IMAD R2, R6, c[0x0][0x21c], R55 ;  /* 0x0000870006027a24 */ /* 0x000fe200078e0237 */
[----:B------:R-:W-:Y:S01]  /*1690*/  SHF.R.S32.HI R19, RZ, 0x1f, R50 ;  /* 0x0000001fff137819 */ /* 0x000fe20000011432 */
[----:B------:R-:W-:Y:S01]  /*16a0*/  IMAD.WIDE.U32 R54, R37, R34, c[0x0][0x18] ;  /* 0x0000060025367625 */ /* 0x000fe200078e0022 */
[----:B------:R-:W4:Y:S03]  /*16b0*/  LDL.U8 R22, [R1+0x341] ;  /* 0x0003410001167983 */ /* 0x000f260000100000 */
[----:B------:R-:W-:Y:S01]  /*16c0*/  IMAD R35, R33, c[0x0][0x240], RZ ;  /* 0x0000900021237a24 */ /* 0x000fe200078e02ff */
[----:B------:R-:W-:Y:S01]  /*16d0*/  IADD3 R54, P0, R54, 0x4080, RZ ;  /* 0x0000408036367810 */ /* 0x000fe20007f1e0ff */
[----:B------:R-:W-:-:S04]  /*16e0*/  IMAD.WIDE.U32 R62, R6, c[0x0][0x218], R62 ;  /* 0x00008600063e7a25 */ /* 0x000fc800078e003e */
[C---:B------:R-:W-:Y:S02]  /*16f0*/  IMAD R31, R33.reuse, c[0x0][0x278], RZ ;  /* 0x00009e00211f7a24 */ /* 0x040fe400078e02ff */
[----:B------:R-:W-:Y:S02]  /*1700*/  IMAD R33, R33, c[0x0][0x290], RZ ;  /* 0x0000a40021217a24 */ /* 0x000fe400078e02ff */
[----:B------:R-:W-:-:S04]  /*1710*/  IMAD.WIDE.U32 R64, R6, c[0x0][0x240], R64 ;  /* 0x0000900006407a25 */ /* 0x000fc800078e0040 */
[----:B------:R-:W-:-:S04]  /*1720*/  IMAD.WIDE.U32 R60, R6, c[0x0][0x278], R60 ;  /* 0x00009e00063c7a25 */ /* 0x000fc800078e003c */
[----:B------:R-:W-:-:S04]  /*1730*/  IMAD.WIDE.U32 R52, R6, c[0x0][0x290], R52 ;  /* 0x0000a40006347a25 */ /* 0x000fc800078e0034 */
[C---:B------:R-:W-:Y:S02]  /*1740*/  IMAD R8, R6.reuse, c[0x0][0x244], R35 ;  /* 0x0000910006087a24 */ /* 0x040fe400078e0223 */
[----:B------:R-:W-:Y:S02]  /*1750*/  IMAD.IADD R63, R63, 0x1, R2 ;  /* 0x000000013f3f7824 */ /* 0x000fe400078e0202 */
[----:B------:R-:W-:Y:S01]  /*1760*/  IMAD R36, R27, c[0x0][0x208], RZ ;  /* 0x000082001b247a24 */ /* 0x000fe200078e02ff */
[----:B------:R-:W-:Y:S01]  /*1770*/  SHF.R.S32.HI R34, RZ, 0x1f, R0 ;  /* 0x0000001fff227819 */ /* 0x000fe20000011400 */
[----:B------:R-:W-:Y:S01]  /*1780*/  IMAD R31, R6, c[0x0][0x27c], R31 ;  /* 0x00009f00061f7a24 */ /* 0x000fe200078e021f */
[----:B------:R-:W-:Y:S01]  /*1790*/  IADD3 R2, P3, R0, R60, RZ ;  /* 0x0000003c00027210 */ /* 0x000fe20007f7e0ff */
[----:B------:R-:W-:Y:S02]  /*17a0*/  IMAD R33, R6, c[0x0][0x294], R33 ;  /* 0x0000a50006217a24 */ /* 0x000fe400078e0221 */
[----:B------:R-:W-:Y:S01]  /*17b0*/  IMAD.X R55, RZ, RZ, R55, P0 ;  /* 0x000000ffff377224 */ /* 0x000fe200000e0637 */
[----:B------:R-:W-:Y:S01]  /*17c0*/  IADD3 R48, P0, R0, R52, RZ ;  /* 0x0000003400307210 */ /* 0x000fe20007f1e0ff */
[----:B------:R-:W-:Y:S01]  /*17d0*/  IMAD.IADD R8, R65, 0x1, R8 ;  /* 0x0000000141087824 */ /* 0x000fe200078e0208 */
[----:B------:R-:W-:Y:S01]  /*17e0*/  SHF.R.S32.HI R27, RZ, 0x1f, R32 ;  /* 0x0000001fff1b7819 */ /* 0x000fe20000011420 */
[----:B------:R-:W-:Y:S01]  /*17f0*/  IMAD.WIDE.U32 R62, R7, c[0x0][0x208], R62 ;  /* 0x00008200073e7a25 */ /* 0x000fe200078e003e */
[----:B------:R-:W-:-:S02]  /*1800*/  IADD3.X R33, R34, R53, R33, P0, !PT ;  /* 0x0000003522217210 */ /* 0x000fc400007fe421 */
[----:B------:R-:W-:Y:S01]  /*1810*/  IADD3.X R31, R34, R61, R31, P3, !PT ;  /* 0x0000003d221f7210 */ /* 0x000fe20001ffe41f */
[----:B------:R-:W-:Y:S01]  /*1820*/  IMAD R57, R19, c[0x0][0x1e0], RZ ;  /* 0x0000780013397a24 */ /* 0x000fe200078e02ff */
[----:B------:R-:W-:Y:S01]  /*1830*/  SEL R46, R46, RZ, !P5 ;  /* 0x000000ff2e2e7207 */ /* 0x000fe20006800000 */
[----:B-1----:R-:W-:-:S04]  /*1840*/  IMAD.WIDE.U32 R42, R50, c[0x0][0x1e0], R70 ;  /* 0x00007800322a7a25 */ /* 0x002fc800078e0046 */
[----:B------:R-:W-:Y:S01]  /*1850*/  IMAD R40, R50, c[0x0][0x1e4], R57 ;  /* 0x0000790032287a24 */ /* 0x000fe200078e0239 */
[----:B------:R-:W-:-:S04]  /*1860*/  ISETP.GE.AND P4, PT, R5, 0x21, PT ;  /* 0x000000210500780c */ /* 0x000fc80003f86270 */
[----:B------:R-:W-:Y:S01]  /*1870*/  IADD3 R41, R43, R40, RZ ;  /* 0x000000282b297210 */ /* 0x000fe20007ffe0ff */
[----:B------:R-:W-:Y:S01]  /*1880*/  IMAD.MOV.U32 R40, RZ, RZ, R42 ;  /* 0x000000ffff287224 */ /* 0x000fe200078e002a */
[----:B------:R-:W-:Y:S01]  /*1890*/  LEA.HI R52, R11, R32, RZ, 0x2 ;  /* 0x000000200b347211 */ /* 0x000fe200078f10ff */
[----:B------:R-:W-:-:S03]  /*18a0*/  IMAD.WIDE R66, R30, 0x80, R66 ;  /* 0x000000801e427825 */ /* 0x000fc600078e0242 */
[----:B------:R-:W-:Y:S01]  /*18b0*/  SHF.R.S32.HI R53, RZ, 0x1f, R52 ;  /* 0x0000001fff357819 */ /* 0x000fe20000011434 */
[----:B------:R-:W-:Y:S02]  /*18c0*/  UIADD3 UR5, UP1, UR10, 0x80, URZ ;  /* 0x000000800a057890 */ /* 0x000fe4000ff3e03f */
[----:B------:R-:W-:Y:S02]  /*18d0*/  UIADD3 UR14, UP0, UR10, 0x4080, URZ ;  /* 0x000040800a0e7890 */ /* 0x000fe4000ff1e03f */
[----:B------:R-:W-:Y:S02]  /*18e0*/  UIADD3.X UR4, URZ, UR11, URZ, UP1, !UPT ;  /* 0x0000000b3f047290 */ /* 0x000fe40008ffe43f */
[----:B------:R-:W-:Y:S02]  /*18f0*/  UIADD3.X UR12, URZ, UR11, URZ, UP0, !UPT ;  /* 0x0000000b3f0c7290 */ /* 0x000fe400087fe43f */
[----:B------:R-:W-:Y:S01]  /*1900*/  UIADD3 UR15, UP0, UR10, 0x18880, URZ ;  /* 0x000188800a0f7890 */ /* 0x000fe2000ff1e03f */
[----:B------:R-:W-:-:S03]  /*1910*/  IMAD.U32 R42, RZ, RZ, UR14 ;  /* 0x0000000eff2a7e24 */ /* 0x000fc6000f8e00ff */
[----:B------:R-:W-:Y:S01]  /*1920*/  IMAD.U32 R43, RZ, RZ, UR12 ;  /* 0x0000000cff2b7e24 */ /* 0x000fe2000f8e00ff */
[----:B------:R-:W-:Y:S01]  /*1930*/  UMOV UR12, 0x6 ;  /* 0x00000006000c7882 */ /* 0x000fe20000000000 */
[----:B------:R-:W-:Y:S02]  /*1940*/  IMAD.SHL.U32 R35, R47, 0x2, RZ ;  /* 0x000000022f237824 */ /* 0x000fe400078e00ff */
[----:B---3--:R-:W-:Y:S02]  /*1950*/  IMAD.SHL.U32 R15, R0, 0x40, RZ ;  /* 0x00000040000f7824 */ /* 0x008fe400078e00ff */
[----:B------:R-:W-:-:S03]  /*1960*/  IMAD R0, R7, c[0x0][0x20c], R36 ;  /* 0x0000830007007a24 */ /* 0x000fc600078e0224 */
[--C-:B------:R-:W-:Y:S02]  /*1970*/  IADD3 R6, P2, P1, R32, R64, R15.reuse ;  /* 0x0000004020067210 */ /* 0x100fe4000795e00f */
[----:B------:R-:W-:Y:S01]  /*1980*/  SHF.R.S32.HI R15, RZ, 0x1f, R15 ;  /* 0x0000001fff0f7819 */ /* 0x000fe2000001140f */
[----:B------:R-:W-:Y:S01]  /*1990*/  IMAD.IADD R0, R63, 0x1, R0 ;  /* 0x000000013f007824 */ /* 0x000fe200078e0200 */
[----:B------:R-:W-:Y:S02]  /*19a0*/  LEA R60, P0, R6, c[0x0][0x220], 0x2 ;  /* 0x00008800063c7a11 */ /* 0x000fe400078010ff */
[----:B------:R-:W-:Y:S02]  /*19b0*/  IADD3.X R15, R27, R8, R15, P2, P1 ;  /* 0x000000081b0f7210 */ /* 0x000fe400017e240f */
[----:B------:R-:W-:Y:S02]  /*19c0*/  LEA R34, P2, R62, c[0x0][0x1f0], 0x1 ;  /* 0x00007c003e227a11 */ /* 0x000fe400078408ff */
[----:B------:R-:W-:-:S02]  /*19d0*/  LEA.HI.X R61, R6, c[0x0][0x224], R15, 0x2, P0 ;  /* 0x00008900063d7a11 */ /* 0x000fc400000f140f */
[----:B------:R-:W-:Y:S02]  /*19e0*/  LEA.HI.X R15, R62, c[0x0][0x1f4], R0, 0x1, P2 ;  /* 0x00007d003e0f7a11 */ /* 0x000fe400010f0c00 */
[----:B------:R-:W3:Y:S01]  /*19f0*/  LDL.64 R62, [R1+0x3b0] ;  /* 0x0003b000013e7983 */ /* 0x000ee20000100a00 */
[----:B------:R-:W-:Y:S01]  /*1a00*/  SEL R0, R38, RZ, !P5 ;  /* 0x000000ff26007207 */ /* 0x000fe20006800000 */
[----:B------:R-:W-:Y:S01]  /*1a10*/  IMAD R7, R46, c[0x0][0x1e8], RZ ;  /* 0x00007a002e077a24 */ /* 0x000fe200078e02ff */
[----:B------:R-:W-:Y:S02]  /*1a20*/  LEA R36, P1, R2, c[0x0][0x258], 0x2 ;  /* 0x0000960002247a11 */ /* 0x000fe400078210ff */
[----:B------:R-:W-:Y:S01]  /*1a30*/  ISETP.GE.AND P5, PT, R5, 0x1, PT ;  /* 0x000000010500780c */ /* 0x000fe20003fa6270 */
[----:B------:R-:W-:Y:S01]  /*1a40*/  IMAD R64, R0, c[0x0][0x1ec], R7 ;  /* 0x00007b0000407a24 */ /* 0x000fe200078e0207 */
[----:B------:R-:W-:Y:S01]  /*1a50*/  LEA.HI.X R31, R2, c[0x0][0x25c], R31, 0x2, P1 ;  /* 0x00009700021f7a11 */ /* 0x000fe200008f141f */
[----:B------:R-:W-:Y:S01]  /*1a60*/  IMAD.WIDE.U32 R40, R0, c[0x0][0x1e8], R40 ;  /* 0x00007a0000287a25 */ /* 0x000fe200078e0028 */
[----:B------:R-:W-:-:S02]  /*1a70*/  R2P PR, R45, 0x6 ;  /* 0x000000062d007804 */ /* 0x000fc40000000000 */
[----:B------:R-:W-:Y:S01]  /*1a80*/  SHF.R.S32.HI R8, RZ, 0x2, R52 ;  /* 0x00000002ff087819 */ /* 0x000fe20000011434 */
[----:B------:R-:W-:Y:S02]  /*1a90*/  IMAD.MOV.U32 R27, RZ, RZ, 0x20 ;  /* 0x00000020ff1b7424 */ /* 0x000fe400078e00ff */
[----:B------:R-:W-:Y:S01]  /*1aa0*/  IMAD.MOV.U32 R2, RZ, RZ, 0x10 ;  /* 0x00000010ff027424 */ /* 0x000fe200078e00ff */
[----:B------:R-:W-:Y:S01]  /*1ab0*/  ISETP.GE.AND P3, PT, R5, 0x41, PT ;  /* 0x000000410500780c */ /* 0x000fe20003f66270 */
[----:B------:R-:W-:Y:S01]  /*1ac0*/  IMAD.IADD R65, R41, 0x1, R64 ;  /* 0x0000000129417824 */ /* 0x000fe200078e0240 */
[----:B------:R-:W-:Y:S01]  /*1ad0*/  ISETP.GE.AND P0, PT, R5, 0x61, PT ;  /* 0x000000610500780c */ /* 0x000fe20003f06270 */
[----:B------:R-:W-:Y:S01]  /*1ae0*/  IMAD.MOV.U32 R64, RZ, RZ, R40 ;  /* 0x000000ffff407224 */ /* 0x000fe200078e0028 */
[----:B------:R-:W-:Y:S01]  /*1af0*/  LEA.HI R53, R53, R8, RZ, 0x3 ;  /* 0x0000000835357211 */ /* 0x000fe200078f18ff */
[----:B------:R-:W-:Y:S01]  /*1b00*/  IMAD R5, R67, c[0x0][0x1d8], RZ ;  /* 0x0000760043057a24 */ /* 0x000fe200078e02ff */
[----:B------:R-:W-:-:S02]  /*1b10*/  SEL R7, R27, 0xffffffe0, !P2 ;  /* 0xffffffe01b077807 */ /* 0x000fc40005000000 */
[----:B------:R-:W-:Y:S01]  /*1b20*/  SEL R6, R2, 0xfffffff0, !P1 ;  /* 0xfffffff002067807 */ /* 0x000fe20004800000 */
[----:B------:R-:W-:Y:S01]  /*1b30*/  IMAD.WIDE.U32 R64, R66, c[0x0][0x1d8], R64 ;  /* 0x0000760042407a25 */ /* 0x000fe200078e0040 */
[----:B------:R-:W-:Y:S02]  /*1b40*/  R2P PR, R4, 0x6 ;  /* 0x0000000604007804 */ /* 0x000fe40000000000 */
[----:B------:R-:W-:Y:S01]  /*1b50*/  LOP3.LUT R53, R53, 0xfffffff8, RZ, 0xc0, !PT ;  /* 0xfffffff835357812 */ /* 0x000fe200078ec0ff */
[----:B------:R-:W-:Y:S01]  /*1b60*/  IMAD R4, R66, c[0x0][0x1dc], R5 ;  /* 0x0000770042047a24 */ /* 0x000fe200078e0205 */
[----:B------:R-:W-:Y:S02]  /*1b70*/  ISETP.GE.OR P6, PT, R9, c[0x0][0x1cc], !P5 ;  /* 0x0000730009007a0c */ /* 0x000fe40006fc6670 */
[----:B------:R-:W-:Y:S01]  /*1b80*/  SEL R5, R27, 0xffffffe0, !P2 ;  /* 0xffffffe01b057807 */ /* 0x000fe20005000000 */
[----:B------:R-:W-:Y:S01]  /*1b90*/  IMAD.IADD R4, R65, 0x1, R4 ;  /* 0x0000000141047824 */ /* 0x000fe200078e0204 */
[----:B------:R-:W-:Y:S01]  /*1ba0*/  LEA R56, P2, R64, c[0x0][0x1c0], 0x1 ;  /* 0x0000700040387a11 */ /* 0x000fe200078408ff */
[----:B------:R-:W-:Y:S01]  /*1bb0*/  IMAD.IADD R53, R8, 0x1, -R53 ;  /* 0x0000000108357824 */ /* 0x000fe200078e0a35 */
[----:B------:R-:W-:Y:S01]  /*1bc0*/  MOV R40, UR5 ;  /* 0x0000000500287c02 */ /* 0x000fe20008000f00 */
[----:B------:R-:W-:Y:S01]  /*1bd0*/  IMAD.U32 R41, RZ, RZ, UR4 ;  /* 0x00000004ff297e24 */ /* 0x000fe2000f8e00ff */
[----:B------:R-:W-:Y:S01]  /*1be0*/  LEA.HI.X R57, R64, c[0x0][0x1c4], R4, 0x1, P2 ;  /* 0x0000710040397a11 */ /* 0x000fe200010f0c04 */
[----:B------:R-:W-:Y:S01]  /*1bf0*/  ULDC.64 UR4, c[0x0][0x1d8] ;  /* 0x0000760000047ab9 */ /* 0x000fe20000000a00 */
[----:B------:R-:W-:Y:S01]  /*1c00*/  SEL R4, R2, 0xfffffff0, !P1 ;  /* 0xfffffff002047807 */ /* 0x000fe20004800000 */
[----:B------:R-:W-:Y:S01]  /*1c10*/  USHF.L.U32 UR14, UR4, 0x6, URZ ;  /* 0x00000006040e7899 */ /* 0x000fe2000800063f */
[----:B------:R-:W-:Y:S01]  /*1c20*/  R2P PR, R53, 0x6 ;  /* 0x0000000635007804 */ /* 0x000fe20000000000 */
[----:B------:R-:W-:Y:S01]  /*1c30*/  USHF.L.U64.HI UR18, UR4, UR12, UR5 ;  /* 0x0000000c04127299 */ /* 0x000fe20008010205 */
[----:B------:R-:W-:Y:S01]  /*1c40*/  SHF.R.S32.HI R8, RZ, 0x7, R26 ;  /* 0x00000007ff087819 */ /* 0x000fe2000001141a */
[----:B------:R-:W-:Y:S01]  /*1c50*/  UIADD3.X UR5, URZ, UR11, URZ, UP0, !UPT ;  /* 0x0000000b3f057290 */ /* 0x000fe200087fe43f */
[----:B------:R-:W-:Y:S01]  /*1c60*/  SHF.R.S32.HI R26, RZ, 0x7, R3 ;  /* 0x00000007ff1a7819 */ /* 0x000fe20000011403 */
[----:B------:R-:W-:Y:S01]  /*1c70*/  @!PT LDS RZ, [RZ] ;  /* 0x00000000fffff984 */ /* 0x000fe20000000800 */
[----:B------:R-:W-:Y:S01]  /*1c80*/  @!PT LDS RZ, [RZ] ;  /* 0x00000000fffff984 */ /* 0x000fe20000000800 */
[----:B------:R-:W-:Y:S01]  /*1c90*/  @!PT LDS RZ, [RZ] ;  /* 0x00000000fffff984 */ /* 0x000fe20000000800 */
[----:B------:R1:W-:Y:S01]  /*1ca0*/  LDGSTS.E.BYPASS.LTC128B.128 [R35+0x4080], [R56.64], !P6 ;  /* 0x0408000038237fae */ /* 0x0003e2000f101d46 */
[----:B------:R-:W-:-:S02]  /*1cb0*/  SHF.R.S32.HI R64, RZ, 0xd, R10 ;  /* 0x0000000dff407819 */ /* 0x000fc4000001140a */
[----:B------:R-:W-:Y:S02]  /*1cc0*/  SEL R3, R27, 0xffffffe0, !P2 ;  /* 0xffffffe01b037807 */ /* 0x000fe40005000000 */
[----:B------:R-:W-:Y:S02]  /*1cd0*/  SEL R2, R2, 0xfffffff0, !P1 ;  /* 0xfffffff002027807 */ /* 0x000fe40004800000 */
[----:B------:R-:W-:Y:S02]  /*1ce0*/  IADD3 R68, P2, R56, UR14, RZ ;  /* 0x0000000e38447c10 */ /* 0x000fe4000ff5e0ff */
[----:B------:R-:W-:Y:S02]  /*1cf0*/  ISETP.GE.AND P1, PT, R9, c[0x0][0x1fc], PT ;  /* 0x00007f0009007a0c */ /* 0x000fe40003f26270 */
[----:B------:R-:W-:Y:S01]  /*1d00*/  LEA.HI R27, R11, R32, RZ, 0x5 ;  /* 0x000000200b1b7211 */ /* 0x000fe200078f28ff */
[----:B------:R-:W-:Y:S01]  /*1d10*/  STL.128 [R1+0x30], R40 ;  /* 0x0000302801007387 */ /* 0x000fe20000100c00 */
[----:B------:R-:W-:-:S03]  /*1d20*/  IADD3.X R69, R57, UR18, RZ, P2, !PT ;  /* 0x0000001239457c10 */ /* 0x000fc600097fe4ff */
[----:B------:R5:W-:Y:S01]  /*1d30*/  STL [R1+0xf8], R64 ;  /* 0x0000f84001007387 */ /* 0x000be20000100800 */
[C---:B------:R-:W-:Y:S01]  /*1d40*/  ISETP.GE.OR P6, PT, R9.reuse, c[0x0][0x1cc], !P4 ;  /* 0x0000730009007a0c */ /* 0x040fe200067c6670 */
[----:B------:R-:W-:Y:S01]  /*1d50*/  UIADD3 UR17, UP1, UR10, 0x20880, URZ ;  /* 0x000208800a117890 */ /* 0x000fe2000ff3e03f */
[C---:B------:R-:W-:Y:S01]  /*1d60*/  ISETP.GE.OR P2, PT, R9.reuse, c[0x0][0x1cc], !P3 ;  /* 0x0000730009007a0c */ /* 0x040fe20005f46670 */
[----:B------:R2:W-:Y:S01]  /*1d70*/  STL [R1+0x78], R8 ;  /* 0x0000780801007387 */ /* 0x0005e20000100800 */
[C---:B------:R-:W-:Y:S02]  /*1d80*/  ISETP.GE.OR P5, PT, R9.reuse, c[0x0][0x19c], !P5 ;  /* 0x0000670009007a0c */ /* 0x040fe40006fa6670 */
[----:B-1----:R-:W-:Y:S01]  /*1d90*/  SHF.R.S32.HI R56, RZ, 0x7, R25 ;  /* 0x00000007ff387819 */ /* 0x002fe20000011419 */
[----:B------:R-:W-:Y:S01]  /*1da0*/  IMAD.U32 R25, RZ, RZ, UR5 ;  /* 0x00000005ff197e24 */ /* 0x000fe2000f8e00ff */
[C---:B------:R-:W-:Y:S01]  /*1db0*/  ISETP.GE.OR P4, PT, R9.reuse, c[0x0][0x19c], !P4 ;  /* 0x0000670009007a0c */ /* 0x040fe20006786670 */
[----:B------:R-:W-:Y:S01]  /*1dc0*/  IMAD.U32 R10, RZ, RZ, UR15 ;  /* 0x0000000fff0a7e24 */ /* 0x000fe2000f8e00ff */
[----:B------:R-:W-:Y:S01]  /*1dd0*/  ISETP.GE.OR P3, PT, R9, c[0x0][0x19c], !P3 ;  /* 0x0000670009007a0c */ /* 0x000fe20005f66670 */
[----:B------:R1:W-:Y:S01]  /*1de0*/  STL [R1+0xa0], R26 ;  /* 0x0000a01a01007387 */ /* 0x0003e20000100800 */
[----:B------:R-:W-:Y:S01]  /*1df0*/  MOV R11, R25 ;  /* 0x00000019000b7202 */ /* 0x000fe20000000f00 */
[----:B------:R-:W-:Y:S01]  /*1e00*/  UIADD3.X UR16, URZ, UR11, URZ, UP1, !UPT ;  /* 0x0000000b3f107290 */ /* 0x000fe20008ffe43f */
[--C-:B-----5:R-:W-:Y:S01]  /*1e10*/  SHF.R.S32.HI R64, RZ, 0x1f, R27.reuse ;  /* 0x0000001fff407819 */ /* 0x120fe2000001141b */
[----:B------:R-:W-:Y:S01]  /*1e20*/  ULDC UR4, c[0x0][0x1c] ;  /* 0x0000070000047ab9 */ /* 0x000fe20000000800 */
[----:B------:R-:W-:Y:S01]  /*1e30*/  SEL R42, RZ, 0x1, P1 ;  /* 0x00000001ff2a7807 */ /* 0x000fe20000800000 */
[----:B------:R-:W-:Y:S01]  /*1e40*/  IMAD R19, R19, c[0x0][0x1b0], RZ ;  /* 0x00006c0013137a24 */ /* 0x000fe200078e02ff */
[----:B------:R-:W-:Y:S01]  /*1e50*/  SHF.R.S32.HI R43, RZ, 0x5, R27 ;  /* 0x00000005ff2b7819 */ /* 0x000fe2000001141b */
[----:B------:R-:W-:Y:S01]  /*1e60*/  IMAD.WIDE.U32 R70, R50, c[0x0][0x1b0], R70 ;  /* 0x00006c0032467a25 */ /* 0x000fe200078e0046 */
[C---:B------:R-:W-:Y:S01]  /*1e70*/  ISETP.GE.OR P1, PT, R9.reuse, c[0x0][0x1cc], !P0 ;  /* 0x0000730009007a0c */ /* 0x040fe20004726670 */
[----:B------:R-:W-:Y:S01]  /*1e80*/  STL.64 [R1+0x248], R6 ;  /* 0x0002480601007387 */ /* 0x000fe20000100a00 */
[----:B------:R-:W-:Y:S01]  /*1e90*/  ISETP.GE.OR P0, PT, R9, c[0x0][0x19c], !P0 ;  /* 0x0000670009007a0c */ /* 0x000fe20004706670 */
[----:B--2---:R-:W-:Y:S01]  /*1ea0*/  IMAD.MOV.U32 R8, RZ, RZ, R40 ;  /* 0x000000ffff087224 */ /* 0x004fe200078e0028 */
[----:B------:R-:W-:Y:S01]  /*1eb0*/  LOP3.LUT R27, R27, 0xffffffe0, RZ, 0xc0, !PT ;  /* 0xffffffe01b1b7812 */ /* 0x000fe200078ec0ff */
[----:B------:R-:W-:Y:S01]  /*1ec0*/  IMAD.MOV.U32 R9, RZ, RZ, R41 ;  /* 0x000000ffff097224 */ /* 0x000fe200078e0029 */
[----:B------:R-:W-:Y:S01]  /*1ed0*/  LEA.HI R64, R64, R43, RZ, 0x2 ;  /* 0x0000002b40407211 */ /* 0x000fe200078f10ff */
[----:B------:R-:W-:Y:S01]  /*1ee0*/  STL [R1+0xc8], R56 ;  /* 0x0000c83801007387 */ /* 0x000fe20000100800 */
[----:B-1----:R-:W-:-:S03]  /*1ef0*/  IMAD.U32 R26, RZ, RZ, UR17 ;  /* 0x00000011ff1a7e24 */ /* 0x002fc6000f8e00ff */
[----:B------:R-:W-:Y:S01]  /*1f00*/  STL.128 [R1+0x50], R8 ;  /* 0x0000500801007387 */ /* 0x000fe20000100c00 */
[----:B------:R-:W-:Y:S01]  /*1f10*/  LOP3.LUT R64, R64, 0xfffffffc, RZ, 0xc0, !PT ;  /* 0xfffffffc40407812 */ /* 0x000fe200078ec0ff */
[----:B------:R-:W-:Y:S02]  /*1f20*/  IMAD.U32 R25, RZ, RZ, UR16 ;  /* 0x00000010ff197e24 */ /* 0x000fe4000f8e00ff */
[----:B------:R1:W-:Y:S01]  /*1f30*/  STL [R1+0xe0], R56 ;  /* 0x0000e03801007387 */ /* 0x0003e20000100800 */
[----:B------:R-:W-:-:S03]  /*1f40*/  UIADD3 UR15, UP0, UR10, 0x18480, URZ ;  /* 0x000184800a0f7890 */ /* 0x000fc6000ff1e03f */
[----:B------:R-:W-:Y:S01]  /*1f50*/  STL.U8 [R1+0x348], R42 ;  /* 0x0003482a01007387 */ /* 0x000fe20000100000 */
[----:B------:R-:W-:-:S03]  /*1f60*/  IMAD.SHL.U32 R29, R29, 0x40, RZ ;  /* 0x000000401d1d7824 */ /* 0x000fc600078e00ff */
[----:B------:R-:W-:Y:S04]  /*1f70*/  STL.64 [R1+0x258], R6 ;  /* 0x0002580601007387 */ /* 0x000fe80000100a00 */
[----:B------:R-:W-:Y:S04]  /*1f80*/  STL.64 [R1+0x300], R6 ;  /* 0x0003000601007387 */ /* 0x000fe80000100a00 */
[----:B------:R-:W-:Y:S04]  /*1f90*/  STL.64 [R1+0x270], R4 ;  /* 0x0002700401007387 */ /* 0x000fe80000100a00 */
[----:B------:R-:W-:Y:S04]  /*1fa0*/  STL.64 [R1+0x280], R4 ;  /* 0x0002800401007387 */ /* 0x000fe80000100a00 */
[----:B------:R2:W-:Y:S01]  /*1fb0*/  LDGSTS.E.BYPASS.LTC128B.128 [R35+0x5080], [R68.64], !P6 ;  /* 0x0508000044237fae */ /* 0x0005e2000f101d46 */
[----:B-1----:R-:W-:Y:S01]  /*1fc0*/  LEA.HI R56, R24, R51, RZ, 0x1 ;  /* 0x0000003318387211 */ /* 0x002fe200078f08ff */
[----:B------:R-:W-:-:S02]  /*1fd0*/  IMAD.IADD R8, R32, 0x1, -R27 ;  /* 0x0000000120087824 */ /* 0x000fc400078e0a1b */
[----:B------:R-:W-:Y:S02]  /*1fe0*/  IMAD.MOV.U32 R24, RZ, RZ, R26 ;  /* 0x000000ffff187224 */ /* 0x000fe400078e001a */
[----:B------:R-:W-:Y:S01]  /*1ff0*/  IMAD.IADD R9, R43, 0x1, -R64 ;  /* 0x000000012b097824 */ /* 0x000fe200078e0a40 */
[----:B------:R-:W-:Y:S01]  /*2000*/  SHF.R.S32.HI R43, RZ, 0x1f, R8 ;  /* 0x0000001fff2b7819 */ /* 0x000fe20000011408 */
[----:B------:R-:W-:Y:S02]  /*2010*/  IMAD.MOV.U32 R26, RZ, RZ, R24 ;  /* 0x000000ffff1a7224 */ /* 0x000fe400078e0018 */
[----:B------:R-:W-:Y:S01]  /*2020*/  IMAD.MOV.U32 R27, RZ, RZ, R25 ;  /* 0x000000ffff1b7224 */ /* 0x000fe200078e0019 */
[----:B------:R-:W-:Y:S02]  /*2030*/  LEA.HI R43, R43, R8, RZ, 0x2 ;  /* 0x000000082b2b7211 */ /* 0x000fe400078f10ff */
[----:B------:R-:W-:Y:S02]  /*2040*/  SHF.L.U32 R64, R9, 0x4, RZ ;  /* 0x0000000409407819 */ /* 0x000fe400000006ff */
[----:B------:R1:W-:Y:S02]  /*2050*/  STL.128 [R1+0x60], R24 ;  /* 0x0000601801007387 */ /* 0x0003e40000100c00 */
[----:B------:R-:W-:Y:S01]  /*2060*/  LOP3.LUT R49, R49, 0x30, R64, 0xf8, !PT ;  /* 0x0000003031317812 */ /* 0x000fe200078ef840 */
[----:B------:R-:W-:Y:S01]  /*2070*/  UIADD3.X UR5, URZ, UR4, URZ, UP0, !UPT ;  /* 0x000000043f057290 */ /* 0x000fe200087fe43f */
[----:B------:R-:W-:Y:S04]  /*2080*/  STL.64 [R1+0x110], R8 ;  /* 0x0001100801007387 */ /* 0x000fe80000100a00 */
[----:B------:R-:W-:Y:S04]  /*2090*/  STL.64 [R1+0x120], R8 ;  /* 0x0001200801007387 */ /* 0x000fe80000100a00 */
[----:B------:R5:W-:Y:S01]  /*20a0*/  STL.64 [R1+0x130], R8 ;  /* 0x0001300801007387 */ /* 0x000be20000100a00 */
[----:B------:R-:W-:Y:S01]  /*20b0*/  IMAD.U32 R73, RZ, RZ, UR5 ;  /* 0x00000005ff497e24 */ /* 0x000fe2000f8e00ff */
[----:B-1----:R-:W-:Y:S01]  /*20c0*/  LEA.HI.SX32 R26, R43, R64, 0x1e ;  /* 0x000000402b1a7211 */ /* 0x002fe200078ff2ff */
[----:B------:R-:W-:Y:S01]  /*20d0*/  IMAD.SHL.U32 R43, R53, 0x40, RZ ;  /* 0x00000040352b7824 */ /* 0x000fe200078e00ff */
[----:B------:R-:W-:Y:S01]  /*20e0*/  LOP3.LUT R27, R52, 0x7ffffffc, RZ, 0xc0, !PT ;  /* 0x7ffffffc341b7812 */ /* 0x000fe200078ec0ff */
[----:B------:R-:W-:Y:S01]  /*20f0*/  IMAD.SHL.U32 R52, R51, 0x8, RZ ;  /* 0x0000000833347824 */ /* 0x000fe200078e00ff */
[----:B------:R-:W-:-:S02]  /*2100*/  LOP3.LUT R64, R49, 0x8, R18, 0xf8, !PT ;  /* 0x0000000831407812 */ /* 0x000fc400078ef812 */
[----:B------:R-:W-:Y:S01]  /*2110*/  LOP3.LUT R43, R43, 0x1c0, RZ, 0xc0, !PT ;  /* 0x000001c02b2b7812 */ /* 0x000fe200078ec0ff */
[----:B------:R-:W-:Y:S01]  /*2120*/  IMAD.IADD R42, R32, 0x1, -R27 ;  /* 0x00000001202a7824 */ /* 0x000fe200078e0a1b */
[----:B------:R-:W-:Y:S01]  /*2130*/  LOP3.LUT R52, R52, 0x8, RZ, 0xc0, !PT ;  /* 0x0000000834347812 */ /* 0x000fe200078ec0ff */
[----:B------:R-:W-:Y:S01]  /*2140*/  IMAD.SHL.U32 R49, R44, 0x10, RZ ;  /* 0x000000102c317824 */ /* 0x000fe200078e00ff */
[----:B------:R-:W-:Y:S02]  /*2150*/  SHF.R.U32.HI R27, RZ, 0x3, R43 ;  /* 0x00000003ff1b7819 */ /* 0x000fe4000001162b */
[----:B------:R-:W-:Y:S02]  /*2160*/  LOP3.LUT R39, R64, R39, RZ, 0x3c, !PT ;  /* 0x0000002740277212 */ /* 0x000fe400078e3cff */
[----:B-----5:R-:W-:Y:S02]  /*2170*/  LOP3.LUT R8, R52, 0x10, R49, 0xf8, !PT ;  /* 0x0000001034087812 */ /* 0x020fe400078ef831 */
[----:B------:R-:W-:Y:S01]  /*2180*/  LOP3.LUT R27, R27, R43, R52, 0x1e, !PT ;  /* 0x0000002b1b1b7212 */ /* 0x000fe200078e1e34 */
[----:B------:R-:W-:Y:S01]  /*2190*/  IMAD.WIDE.U32 R52, R37, 0x2, R40 ;  /* 0x0000000225347825 */ /* 0x000fe200078e0028 */
[----:B------:R-:W-:Y:S01]  /*21a0*/  SHF.L.U32 R37, R45, 0x6, RZ ;  /* 0x000000062d257819 */ /* 0x000fe200000006ff */
[----:B------:R-:W-:-:S02]  /*21b0*/  UIADD3 UR5, UP0, UR10, 0x10080, URZ ;  /* 0x000100800a057890 */ /* 0x000fc4000ff1e03f */
[----:B------:R-:W-:Y:S01]  /*21c0*/  IMAD.SHL.U32 R9, R9, 0x400, RZ ;  /* 0x0000040009097824 */ /* 0x000fe200078e00ff */
[----:B------:R-:W-:Y:S01]  /*21d0*/  LOP3.LUT R37, R37, 0x1c0, RZ, 0xc0, !PT ;  /* 0x000001c025257812 */ /* 0x000fe200078ec0ff */
[----:B------:R-:W-:Y:S01]  /*21e0*/  IMAD R39, R44, 0x200, R39 ;  /* 0x000002002c277824 */ /* 0x000fe200078e0227 */
[----:B------:R-:W-:Y:S01]  /*21f0*/  LOP3.LUT R56, R56, 0xfffffffe, RZ, 0xc0, !PT ;  /* 0xfffffffe38387812 */ /* 0x000fe200078ec0ff */
[----:B------:R-:W-:Y:S02]  /*2200*/  IMAD R50, R50, c[0x0][0x1b4], R19 ;  /* 0x00006d0032327a24 */ /* 0x000fe400078e0213 */
[----:B------:R-:W-:Y:S01]  /*2210*/  IMAD.SHL.U32 R44, R44, 0x8, RZ ;  /* 0x000000082c2c7824 */ /* 0x000fe200078e00ff */
[----:B------:R-:W-:Y:S01]  /*2220*/  UIADD3.X UR11, URZ, UR11, URZ, UP0, !UPT ;  /* 0x0000000b3f0b7290 */ /* 0x000fe200087fe43f */
[----:B------:R-:W-:Y:S01]  /*2230*/  IMAD R42, R42, 0x2, R9 ;  /* 0x000000022a2a7824 */ /* 0x000fe200078e0209 */
[----:B------:R-:W-:Y:S01]  /*2240*/  SHF.R.U32.HI R6, RZ, 0x3, R37 ;  /* 0x00000003ff067819 */ /* 0x000fe20000011625 */
[----:B------:R-:W-:Y:S01]  /*2250*/  IMAD.IADD R71, R71, 0x1, R50 ;  /* 0x0000000147477824 */ /* 0x000fe200078e0232 */
[----:B------:R-:W-:Y:S01]  /*2260*/  LOP3.LUT R49, R37, 0x8, R44, 0xf8, !PT ;  /* 0x0000000825317812 */ /* 0x000fe200078ef82c */
[----:B------:R-:W-:Y:S01]  /*2270*/  IMAD R43, R46, c[0x0][0x1b8], RZ ;  /* 0x00006e002e2b7a24 */ /* 0x000fe200078e02ff */
[----:B------:R-:W-:Y:S01]  /*2280*/  UIADD3 UR10, UP0, UR10, 0x18080, URZ ;  /* 0x000180800a0a7890 */ /* 0x000fe2000ff1e03f */
[----:B------:R-:W-:-:S02]  /*2290*/  IMAD.IADD R27, R42, 0x1, R27 ;  /* 0x000000012a1b7824 */ /* 0x000fc400078e021b */
[----:B------:R-:W-:Y:S01]  /*22a0*/  IMAD.IADD R56, R51, 0x1, -R56 ;  /* 0x0000000133387824 */ /* 0x000fe200078e0a38 */
[----:B------:R-:W-:Y:S01]  /*22b0*/  LOP3.LUT R8, R6, R8, R37, 0x1e, !PT ;  /* 0x0000000806087212 */ /* 0x000fe200078e1e25 */
[----:B------:R-:W-:Y:S01]  /*22c0*/  IMAD.U32 R18, RZ, RZ, UR5 ;  /* 0x00000005ff127e24 */ /* 0x000fe2000f8e00ff */
[----:B------:R-:W-:Y:S01]  /*22d0*/  LOP3.LUT R6, R49, R6, RZ, 0x3c, !PT ;  /* 0x0000000631067212 */ /* 0x000fe200078e3cff */
[----:B------:R-:W-:Y:S01]  /*22e0*/  IMAD.U32 R19, RZ, RZ, UR11 ;  /* 0x0000000bff137e24 */ /* 0x000fe2000f8e00ff */
[----:B------:R-:W-:Y:S01]  /*22f0*/  LOP3.LUT R29, R29, 0xfffffe00, RZ, 0xc0, !PT ;  /* 0xfffffe001d1d7812 */ /* 0x000fe200078ec0ff */
[----:B------:R-:W-:Y:S01]  /*2300*/  IMAD.WIDE.U32 R44, R39, 0x2, R10 ;  /* 0x00000002272c7825 */ /* 0x000fe200078e000a */
[----:B------:R-:W-:Y:S01]  /*2310*/  UIADD3.X UR4, URZ, UR4, URZ, UP0, !UPT ;  /* 0x000000043f047290 */ /* 0x000fe200087fe43f */
[----:B------:R-:W-:Y:S02]  /*2320*/  STL [R1+0x2d8], R7 ;  /* 0x0002d80701007387 */ /* 0x000fe40000100800 */
[----:B------:R-:W-:-:S02]  /*2330*/  IMAD R43, R0, c[0x0][0x1bc], R43 ;  /* 0x00006f00002b7a24 */ /* 0x000fc400078e022b */
[----:B------:R-:W-:Y:S01]  /*2340*/  IMAD.WIDE.U32 R70, R0, c[0x0][0x1b8], R70 ;  /* 0x00006e0000467a25 */ /* 0x000fe200078e0046 */
[----:B------:R-:W-:Y:S01]  /*2350*/  STL [R1+0x2e8], R7 ;  /* 0x0002e80701007387 */ /* 0x000fe20000100800 */
[----:B------:R-:W-:Y:S02]  /*2360*/  IADD3 R4, P6, R68, UR14, RZ ;  /* 0x0000000e44047c10 */ /* 0x000fe4000ffde0ff */
[----:B------:R-:W-:Y:S01]  /*2370*/  IMAD.WIDE.U32 R10, R27, 0x2, R10 ;  /* 0x000000021b0a7825 */ /* 0x000fe200078e000a */
[----:B------:R1:W-:Y:S01]  /*2380*/  STL [R1+0x318], R7 ;  /* 0x0003180701007387 */ /* 0x0003e20000100800 */
[----:B------:R-:W-:Y:S02]  /*2390*/  IADD3 R9, R6, R29, R9 ;  /* 0x0000001d06097210 */ /* 0x000fe40007ffe009 */
[----:B------:R-:W-:Y:S01]  /*23a0*/  IMAD.IADD R71, R71, 0x1, R43 ;  /* 0x0000000147477824 */ /* 0x000fe200078e022b */
[----:B------:R-:W-:Y:S01]  /*23b0*/  STL [R1+0x118], R56 ;  /* 0x0001183801007387 */ /* 0x000fe20000100800 */
[----:B------:R-:W-:-:S03]  /*23c0*/  IADD3.X R5, R69, UR18, RZ, P6, !PT ;  /* 0x0000001245057c10 */ /* 0x000fc6000b7fe4ff */
[----:B------:R-:W-:Y:S01]  /*23d0*/  STL [R1+0x128], R56 ;  /* 0x0001283801007387 */ /* 0x000fe20000100800 */
[----:B------:R-:W-:-:S03]  /*23e0*/  LOP3.LUT R29, R8, R29, RZ, 0xfc, !PT ;  /* 0x0000001d081d7212 */ /* 0x000fc600078efcff */
[----:B------:R5:W-:Y:S01]  /*23f0*/  STL [R1+0x138], R56 ;  /* 0x0001383801007387 */ /* 0x000be20000100800 */
[----:B------:R-:W-:-:S03]  /*2400*/  USHF.L.U64.HI UR9, UR8, UR13, UR9 ;  /* 0x0000000d08097299 */ /* 0x000fc60008010209 */
[----:B------:R2:W-:Y:S01]  /*2410*/  STL.64 [R1+0x2a0], R10 ;  /* 0x0002a00a01007387 */ /* 0x0005e20000100a00 */
[----:B------:R-:W-:Y:S01]  /*2420*/  USHF.L.U32 UR8, UR8, 0x7, URZ ;  /* 0x0000000708087899 */ /* 0x000fe2000800063f */
[----:B------:R-:W-:Y:S02]  /*2430*/  IMAD.WIDE.U32 R50, R27, 0x2, R24 ;  /* 0x000000021b327825 */ /* 0x000fe400078e0018 */
[----:B------:R-:W-:Y:S04]  /*2440*/  STL.128 [R1+0x20], R16 ;  /* 0x0000201001007387 */ /* 0x000fe80000100c00 */
[----:B------:R-:W-:Y:S01]  /*2450*/  STL.128 [R1+0x40], R16 ;  /* 0x0000401001007387 */ /* 0x000fe20000100c00 */
[----:B-1----:R-:W-:-:S03]  /*2460*/  IMAD R7, R67, c[0x0][0x1a8], RZ ;  /* 0x00006a0043077a24 */ /* 0x002fc600078e02ff */
[----:B------:R1:W-:Y:S01]  /*2470*/  LDGSTS.E.BYPASS.LTC128B.128 [R35+0x6080], [R4.64], !P2 ;  /* 0x0608000004237fae */ /* 0x0003e2000d101d46 */
[C---:B------:R-:W-:Y:S02]  /*2480*/  IMAD R7, R66.reuse, c[0x0][0x1ac], R7 ;  /* 0x00006b0042077a24 */ /* 0x040fe400078e0207 */
[----:B------:R-:W-:-:S04]  /*2490*/  IMAD.WIDE.U32 R66, R66, c[0x0][0x1a8], R70 ;  /* 0x00006a0042427a25 */ /* 0x000fc800078e0046 */
[----:B-----5:R-:W-:-:S04]  /*24a0*/  IMAD.WIDE.U32 R56, R47, 0x2, R18 ;  /* 0x000000022f387825 */ /* 0x020fc800078e0012 */
[----:B------:R-:W-:-:S04]  /*24b0*/  IMAD.WIDE.U32 R46, R39, 0x2, R24 ;  /* 0x00000002272e7825 */ /* 0x000fc800078e0018 */
[----:B--2---:R-:W-:Y:S01]  /*24c0*/  IMAD.U32 R11, RZ, RZ, UR4 ;  /* 0x00000004ff0b7e24 */ /* 0x004fe2000f8e00ff */
[----:B------:R-:W-:Y:S01]  /*24d0*/  ULDC.64 UR4, c[0x0][0x1a8] ;  /* 0x00006a0000047ab9 */ /* 0x000fe20000000a00 */
[----:B------:R-:W-:Y:S01]  /*24e0*/  IMAD.U32 R10, RZ, RZ, UR10 ;  /* 0x0000000aff0a7e24 */ /* 0x000fe2000f8e00ff */
[----:B------:R2:W-:Y:S01]  /*24f0*/  STL.128 [R1+0x2c0], R44 ;  /* 0x0002c02c01007387 */ /* 0x0005e20000100c00 */
[----:B------:R-:W-:Y:S01]  /*2500*/  USHF.L.U64.HI UR5, UR4, UR12, UR5 ;  /* 0x0000000c04057299 */ /* 0x000fe20008010205 */
[----:B------:R-:W-:Y:S01]  /*2510*/  IMAD.IADD R7, R67, 0x1, R7 ;  /* 0x0000000143077824 */ /* 0x000fe200078e0207 */
[----:B------:R-:W-:Y:S01]  /*2520*/  USHF.L.U32 UR4, UR4, 0x6, URZ ;  /* 0x0000000604047899 */ /* 0x000fe2000800063f */
[----:B------:R5:W-:Y:S01]  /*2530*/  STL.64 [R1+0x278], R52 ;  /* 0x0002783401007387 */ /* 0x000be20000100a00 */
[----:B------:R-:W-:Y:S01]  /*2540*/  LEA R6, P6, R66, c[0x0][0x190], 0x1 ;  /* 0x0000640042067a11 */ /* 0x000fe200078c08ff */
[----:B------:R-:W-:Y:S02]  /*2550*/  IMAD.WIDE R42, R26, 0x4, R10 ;  /* 0x000000041a2a7825 */ /* 0x000fe400078e020a */
[----:B------:R-:W-:Y:S02]  /*2560*/  STL.64 [R1+0x298], R2 ;  /* 0x0002980201007387 */ /* 0x000fe40000100a00 */
[----:B------:R-:W-:-:S02]  /*2570*/  IMAD.WIDE.U32 R24, R9, 0x2, R24 ;  /* 0x0000000209187825 */ /* 0x000fc400078e0018 */
[----:B------:R1:W-:Y:S02]  /*2580*/  STL.64 [R1+0x2a8], R2 ;  /* 0x0002a80201007387 */ /* 0x0003e40000100a00 */
[----:B------:R-:W-:Y:S01]  /*2590*/  IMAD.WIDE R10, R58, 0x4, R10 ;  /* 0x000000043a0a7825 */ /* 0x000fe200078e020a */
[----:B------:R-:W-:-:S03]  /*25a0*/  LEA.HI.X R7, R66, c[0x0][0x194], R7, 0x1, P6 ;  /* 0x0000650042077a11 */ /* 0x000fc600030f0c07 */
[----:B------:R-:W-:Y:S02]  /*25b0*/  IMAD.MOV.U32 R8, RZ, RZ, R36 ;  /* 0x000000ffff087224 */ /* 0x000fe400078e0024 */
[----:B--2---:R-:W-:-:S04]  /*25c0*/  IMAD.WIDE.U32 R44, R9, 0x2, R16 ;  /* 0x00000002092c7825 */ /* 0x004fc800078e0010 */
[----:B------:R-:W-:Y:S01]  /*25d0*/  IMAD.WIDE.U32 R46, R29, 0x2, R16 ;  /* 0x000000021d2e7825 */ /* 0x000fe200078e0010 */
[----:B------:R-:W-:-:S03]  /*25e0*/  IADD3 R16, P2, R4, UR14, RZ ;  /* 0x0000000e04107c10 */ /* 0x000fc6000ff5e0ff */
[----:B-----5:R-:W-:Y:S01]  /*25f0*/  IMAD.WIDE.U32 R52, R9, 0x2, R18 ;  /* 0x0000000209347825 */ /* 0x020fe200078e0012 */
[----:B------:R-:W-:Y:S02]  /*2600*/  MOV R9, R31 ;  /* 0x0000001f00097202 */ /* 0x000fe40000000f00 */
[----:B------:R-:W-:Y:S01]  /*2610*/  IADD3.X R17, R5, UR18, RZ, P2, !PT ;  /* 0x0000001205117c10 */ /* 0x000fe200097fe4ff */
[----:B-1----:R-:W-:Y:S01]  /*2620*/  IMAD.U32 R3, RZ, RZ, UR8 ;  /* 0x00000008ff037e24 */ /* 0x002fe2000f8e00ff */
[----:B------:R-:W-:Y:S01]  /*2630*/  IADD3 R2, P2, R6, UR4, RZ ;  /* 0x0000000406027c10 */ /* 0x000fe2000ff5e0ff */
[----:B------:R1:W-:Y:S04]  /*2640*/  STL.128 [R1+0xd0], R8 ;  /* 0x0000d00801007387 */ /* 0x0003e80000100c00 */
[----:B------:R2:W-:Y:S04]  /*2650*/  STL.64 [R1+0x2b0], R50 ;  /* 0x0002b03201007387 */ /* 0x0005e80000100a00 */
[----:B------:R5:W-:Y:S01]  /*2660*/  LDGSTS.E.BYPASS.LTC128B.128 [R35+0x7080], [R16.64], !P1 ;  /* 0x0708000010237fae */ /* 0x000be2000c901d46 */
[----:B------:R-:W-:Y:S01]  /*2670*/  IMAD.U32 R0, RZ, RZ, UR9 ;  /* 0x00000009ff007e24 */ /* 0x000fe2000f8e00ff */
[----:B----4-:R-:W-:-:S02]  /*2680*/  LOP3.LUT R22, R22, 0x1, RZ, 0xc0, !PT ;  /* 0x0000000116167812 */ /* 0x010fc400078ec0ff */
[----:B------:R4:W-:Y:S01]  /*2690*/  LDGSTS.E.BYPASS.LTC128B.128 [R35+0x80], [R6.64], !P5 ;  /* 0x0008000006237fae */ /* 0x0009e2000e901d46 */
[----:B------:R-:W-:Y:S02]  /*26a0*/  IMAD.U32 R72, RZ, RZ, UR15 ;  /* 0x0000000fff487e24 */ /* 0x000fe4000f8e00ff */
[----:B-1----:R-:W-:Y:S01]  /*26b0*/  IMAD.MOV.U32 R8, RZ, RZ, R3 ;  /* 0x000000ffff087224 */ /* 0x002fe200078e0003 */
[----:B------:R-:W-:Y:S02]  /*26c0*/  IADD3.X R3, R7, UR5, RZ, P2, !PT ;  /* 0x0000000507037c10 */ /* 0x000fe400097fe4ff */
[----:B------:R-:W-:Y:S01]  /*26d0*/  IADD3 R4, P2, R2, UR4, RZ ;  /* 0x0000000402047c10 */ /* 0x000fe2000ff5e0ff */
[----:B--2---:R-:W-:Y:S02]  /*26e0*/  IMAD.WIDE.U32 R50, R29, 0x2, R18 ;  /* 0x000000021d327825 */ /* 0x004fe400078e0012 */
[----:B------:R3:W-:Y:S01]  /*26f0*/  LDGSTS.E.BYPASS.LTC128B.128 [R35+0x1080], [R2.64], !P4 ;  /* 0x0108000002237fae */ /* 0x0007e2000e101d46 */
[----:B------:R-:W-:-:S02]  /*2700*/  IADD3.X R5, R3, UR5, RZ, P2, !PT ;  /* 0x0000000503057c10 */ /* 0x000fc400097fe4ff */
[----:B------:R-:W-:Y:S01]  /*2710*/  IADD3 R18, P1, R4, UR4, RZ ;  /* 0x0000000404127c10 */ /* 0x000fe2000ff3e0ff */
[----:B------:R-:W-:Y:S02]  /*2720*/  IMAD.MOV.U32 R9, RZ, RZ, R0 ;  /* 0x000000ffff097224 */ /* 0x000fe400078e0000 */
[----:B------:R-:W-:Y:S01]  /*2730*/  IMAD.WIDE.U32 R40, R29, 0x2, R40 ;  /* 0x000000021d287825 */ /* 0x000fe200078e0028 */
[----:B------:R-:W-:Y:S01]  /*2740*/  IADD3.X R19, R5, UR5, RZ, P1, !PT ;  /* 0x0000000505137c10 */ /* 0x000fe20008ffe4ff */
[----:B------:R1:W-:Y:S02]  /*2750*/  LDGSTS.E.BYPASS.LTC128B.128 [R35+0x2080], [R4.64], !P3 ;  /* 0x0208000004237fae */ /* 0x0003e4000d901d46 */
[----:B------:R-:W-:Y:S02]  /*2760*/  IMAD.IADD R0, R23, 0x1, -R28 ;  /* 0x0000000117007824 */ /* 0x000fe400078e0a1c */
[----:B------:R2:W-:Y:S01]  /*2770*/  LDGSTS.E.BYPASS.LTC128B.128 [R35+0x3080], [R18.64], !P0 ;  /* 0x0308000012237fae */ /* 0x0005e2000c101d46 */
[----:B------:R-:W-:Y:S01]  /*2780*/  ISETP.NE.U32.AND P0, PT, R22, 0x1, PT ;  /* 0x000000011600780c */ /* 0x000fe20003f05070 */
[----:B------:R-:W-:-:S02]  /*2790*/  IMAD.WIDE R74, R58, 0x4, R72 ;  /* 0x000000043a4a7825 */ /* 0x000fc400078e0248 */
[----:B------:R-:W0:Y:S01]  /*27a0*/  LDGDEPBAR ;  /* 0x00000000000079af */ /* 0x000e220000000000 */
[----:B------:R-:W-:Y:S01]  /*27b0*/  ISETP.LT.OR P0, PT, R0, 0x1, P0 ;  /* 0x000000010000780c */ /* 0x000fe20000701670 */
[----:B------:R-:W-:Y:S02]  /*27c0*/  IMAD.MOV.U32 R10, RZ, RZ, R34 ;  /* 0x000000ffff0a7224 */ /* 0x000fe400078e0022 */
[----:B------:R-:W-:Y:S01]  /*27d0*/  IMAD.MOV.U32 R11, RZ, RZ, R15 ;  /* 0x000000ffff0b7224 */ /* 0x000fe200078e000f */
[----:B------:R-:W-:Y:S01]  /*27e0*/  STL.64 [R1+0xc0], R56 ;  /* 0x0000c03801007387 */ /* 0x000fe20000100a00 */
[----:B------:R-:W-:Y:S01]  /*27f0*/  IMAD.WIDE R72, R26, 0x4, R72 ;  /* 0x000000041a487825 */ /* 0x000fe200078e0248 */
[C---:B------:R-:W-:Y:S02]  /*2800*/  LEA R26, P6, R48.reuse, c[0x0][0x280], 0x2 ;  /* 0x0000a000301a7a11 */ /* 0x040fe400078c10ff */
[----:B------:R1:W-:Y:S02]  /*2810*/  STL.128 [R1+0xb0], R8 ;  /* 0x0000b00801007387 */ /* 0x0003e40000100c00 */
[----:B------:R-:W-:-:S02]  /*2820*/  LEA.HI.X R27, R48, c[0x0][0x284], R33, 0x2, P6 ;  /* 0x0000a100301b7a11 */ /* 0x000fc400030f1421 */
[----:B------:R-:W-:Y:S04]  /*2830*/  STL.64 [R1+0xf0], R74 ;  /* 0x0000f04a01007387 */ /* 0x000fe80000100a00 */
[----:B------:R-:W-:Y:S04]  /*2840*/  STL.64 [R1+0x330], R72 ;  /* 0x0003304801007387 */ /* 0x000fe80000100a00 */
[----:B------:R-:W-:Y:S04]  /*2850*/  STL.64 [R1+0x288], R54 ;  /* 0x0002883601007387 */ /* 0x000fe80000100a00 */
[----:B------:R-:W-:Y:S04]  /*2860*/  STL.128 [R1+0x320], R40 ;  /* 0x0003202801007387 */ /* 0x000fe80000100c00 */
[----:B------:R-:W-:Y:S04]  /*2870*/  STL.64 [R1+0x250], R44 ;  /* 0x0002502c01007387 */ /* 0x000fe80000100a00 */
[----:B------:R-:W-:Y:S04]  /*2880*/  STL.64 [R1+0x2f0], R46 ;  /* 0x0002f02e01007387 */ /* 0x000fe80000100a00 */
[----:B------:R-:W-:Y:S01]  /*2890*/  STL.64 [R1+0x260], R52 ;  /* 0x0002603401007387 */ /* 0x000fe20000100a00 */
[----:B-1----:R-:W-:-:S03]  /*28a0*/  IADD3 R9, R14, -c[0x0][0x18], RZ ;  /* 0x800006000e097a10 */ /* 0x002fc60007ffe0ff */
[----:B------:R-:W-:Y:S04]  /*28b0*/  STL.64 [R1+0x2e0], R50 ;  /* 0x0002e03201007387 */ /* 0x000fe80000100a00 */
[----:B------:R-:W-:Y:S04]  /*28c0*/  STL [R1+0x344], R58 ;  /* 0x0003443a01007387 */ /* 0x000fe80000100800 */
[----:B------:R1:W-:Y:S04]  /*28d0*/  STL.64 [R1+0x308], R24 ;  /* 0x0003081801007387 */ /* 0x0003e80000100a00 */
[----:B------:R-:W-:Y:S04]  /*28e0*/  STL.64 [R1+0x100], R60 ;  /* 0x0001003c01007387 */ /* 0x000fe80000100a00 */
[----:B------:R1:W-:Y:S04]  /*28f0*/  STL.64 [R1+0xe8], R26 ;  /* 0x0000e81a01007387 */ /* 0x0003e80000100a00 */
[----:B------:R1:W-:Y:S04]  /*2900*/  STL [R1+0x74], R32 ;  /* 0x0000742001007387 */ /* 0x0003e80000100800 */
[----:B------:R1:W-:Y:S04]  /*2910*/  STL.U8 [R1+0x108], RZ ;  /* 0x000108ff01007387 */ /* 0x0003e80000100000 */
[----:B------:R1:W-:Y:S04]  /*2920*/  STL.U8 [R1+0x109], RZ ;  /* 0x000109ff01007387 */ /* 0x0003e80000100000 */
[----:B------:R1:W-:Y:S04]  /*2930*/  STL.U8 [R1+0x10a], RZ ;  /* 0x00010aff01007387 */ /* 0x0003e80000100000 */
[----:B------:R1:W-:Y:S04]  /*2940*/  STL.U8 [R1+0x10c], RZ ;  /* 0x00010cff01007387 */ /* 0x0003e80000100000 */
[----:B------:R1:W-:Y:S04]  /*2950*/  STL.U8 [R1+0x11c], RZ ;  /* 0x00011cff01007387 */ /* 0x0003e80000100000 */
[----:B------:R1:W-:Y:S04]  /*2960*/  STL.U8 [R1+0x12c], RZ ;  /* 0x00012cff01007387 */ /* 0x0003e80000100000 */
        /* <DEDUP_REMOVED lines=16> */
[----:B------:R1:W-:Y:S04]  /*2a70*/  STL.U8 [R1+0x240], RZ ;  /* 0x000240ff01007387 */ /* 0x0003e80000100000 */
[----:B------:R1:W-:Y:S04]  /*2a80*/  STL [R1+0x244], R32 ;  /* 0x0002442001007387 */ /* 0x0003e80000100800 */
[----:B------:R1:W-:Y:S04]  /*2a90*/  STL.U8 [R1+0x268], RZ ;  /* 0x000268ff01007387 */ /* 0x0003e80000100000 */
[----:B------:R1:W-:Y:S04]  /*2aa0*/  STL [R1+0x26c], R32 ;  /* 0x00026c2001007387 */ /* 0x0003e80000100800 */
[----:B------:R1:W-:Y:S04]  /*2ab0*/  STL [R1+0x294], R32 ;  /* 0x0002942001007387 */ /* 0x0003e80000100800 */
[----:B------:R1:W-:Y:S04]  /*2ac0*/  STL.U8 [R1+0x2b8], RZ ;  /* 0x0002b8ff01007387 */ /* 0x0003e80000100000 */
[----:B------:R1:W-:Y:S04]  /*2ad0*/  STL [R1+0x2bc], R32 ;  /* 0x0002bc2001007387 */ /* 0x0003e80000100800 */
[----:B------:R1:W-:Y:S04]  /*2ae0*/  STL.U8 [R1+0x2d0], RZ ;  /* 0x0002d0ff01007387 */ /* 0x0003e80000100000 */
[----:B------:R1:W-:Y:S04]  /*2af0*/  STL [R1+0x2d4], R32 ;  /* 0x0002d42001007387 */ /* 0x0003e80000100800 */
[----:B------:R1:W-:Y:S04]  /*2b00*/  STL.U8 [R1+0x2f8], RZ ;  /* 0x0002f8ff01007387 */ /* 0x0003e80000100000 */
[----:B------:R1:W-:Y:S04]  /*2b10*/  STL [R1+0x2fc], R32 ;  /* 0x0002fc2001007387 */ /* 0x0003e80000100800 */
[----:B------:R1:W-:Y:S04]  /*2b20*/  STL.U8 [R1+0x310], RZ ;  /* 0x000310ff01007387 */ /* 0x0003e80000100000 */
[----:B------:R1:W-:Y:S04]  /*2b30*/  STL [R1+0x314], R32 ;  /* 0x0003142001007387 */ /* 0x0003e80000100800 */
[----:B------:R1:W-:Y:S04]  /*2b40*/  STL [R1+0x34c], R32 ;  /* 0x00034c2001007387 */ /* 0x0003e80000100800 */
[----:B------:R1:W-:Y:S04]  /*2b50*/  STL [R1+0x430], RZ ;  /* 0x000430ff01007387 */ /* 0x0003e80000100800 */
[----:B------:R5:W-:Y:S04]  /*2b60*/  LDGSTS.E.BYPASS.LTC128B.128 [R9], [R12.64], !P0 ;  /* 0x000000000c097fae */ /* 0x000be8000c101d46 */
[----:B---3--:R-:W3:Y:S04]  /*2b70*/  LD.E.U8 R2, [R62.64] ;  /* 0x000000063e027980 */ /* 0x008ee8000c101100 */
[----:B----4-:R-:W4:Y:S04]  /*2b80*/  LDL.64 R6, [R1+0x80] ;  /* 0x0000800001067983 */ /* 0x010f280000100a00 */
[----:B--2---:R-:W2:Y:S04]  /*2b90*/  LDL.64 R18, [R1+0x3b0] ;  /* 0x0003b00001127983 */ /* 0x004ea80000100a00 */
[----:B------:R-:W2:Y:S04]  /*2ba0*/  LDL.64 R10, [R1+0x3b0] ;  /* 0x0003b000010a7983 */ /* 0x000ea80000100a00 */
[----:B-1----:R-:W2:Y:S04]  /*2bb0*/  LDL.64 R24, [R1+0x408] ;  /* 0x0004080001187983 */ /* 0x002ea80000100a00 */
[----:B------:R-:W2:Y:S01]  /*2bc0*/  LDL.64 R22, [R1+0x3f0] ;  /* 0x0003f00001167983 */ /* 0x000ea20000100a00 */
[----:B---3--:R-:W-:-:S04]  /*2bd0*/  LOP3.LUT R2, R2, 0x1, RZ, 0xc0, !PT ;  /* 0x0000000102027812 */ /* 0x008fc800078ec0ff */
[----:B------:R-:W-:Y:S01]  /*2be0*/  ISETP.NE.U32.AND P1, PT, R2, 0x1, PT ;  /* 0x000000010200780c */ /* 0x000fe20003f25070 */
[----:B----4-:R-:W-:-:S03]  /*2bf0*/  IMAD.SHL.U32 R5, R6, 0x2, RZ ;  /* 0x0000000206057824 */ /* 0x010fc600078e00ff */
[----:B------:R-:W-:Y:S02]  /*2c00*/  ISETP.LT.OR P1, PT, R0, 0x21, P1 ;  /* 0x000000210000780c */ /* 0x000fe40000f21670 */
[----:B------:R-:W-:Y:S02]  /*2c10*/  SHF.L.U64.HI R3, R6, 0x1, R7 ;  /* 0x0000000106037819 */ /* 0x000fe40000010207 */
[----:B-----5:R-:W-:-:S05]  /*2c20*/  IADD3 R16, P0, R12, R5, RZ ;  /* 0x000000050c107210 */ /* 0x020fca0007f1e0ff */
[----:B------:R-:W-:Y:S02]  /*2c30*/  IMAD.X R17, R13, 0x1, R3, P0 ;  /* 0x000000010d117824 */ /* 0x000fe400000e0603 */
[----:B------:R-:W3:Y:S04]  /*2c40*/  LDL.128 R12, [R1+0x3c0] ;  /* 0x0003c000010c7983 */ /* 0x000ee80000100c00 */
[----:B------:R-:W-:Y:S01]  /*2c50*/  @!PT LDS RZ, [RZ] ;  /* 0x00000000fffff984 */ /* 0x000fe20000000800 */
[----:B------:R-:W-:Y:S01]  /*2c60*/  @!PT LDS RZ, [RZ] ;  /* 0x00000000fffff984 */ /* 0x000fe20000000800 */
[----:B------:R-:W-:Y:S01]  /*2c70*/  @!PT LDS RZ, [RZ] ;  /* 0x00000000fffff984 */ /* 0x000fe20000000800 */
[----:B------:R1:W-:Y:S04]  /*2c80*/  LDGSTS.E.BYPASS.LTC128B.128 [R9+0x1000], [R16.64], !P1 ;  /* 0x0100000010097fae */ /* 0x0003e8000c901d46 */
[----:B--2---:R2:W4:Y:S01]  /*2c90*/  LD.E.U8 R2, [R18.64] ;  /* 0x0000000612027980 */ /* 0x004522000c101100 */
[----:B------:R-:W-:-:S04]  /*2ca0*/  IADD3 R6, P0, R16, R5, RZ ;  /* 0x0000000510067210 */ /* 0x000fc80007f1e0ff */
[----:B------:R-:W-:Y:S01]  /*2cb0*/  IADD3.X R7, R17, R3, RZ, P0, !PT ;  /* 0x0000000311077210 */ /* 0x000fe200007fe4ff */
[----:B--2---:R-:W2:Y:S01]  /*2cc0*/  LDL.64 R18, [R1+0x3d8] ;  /* 0x0003d80001127983 */ /* 0x004ea20000100a00 */
[----:B----4-:R-:W-:-:S04]  /*2cd0*/  LOP3.LUT R2, R2, 0x1, RZ, 0xc0, !PT ;  /* 0x0000000102027812 */ /* 0x010fc800078ec0ff */
[----:B------:R-:W-:-:S04]  /*2ce0*/  ISETP.NE.U32.AND P1, PT, R2, 0x1, PT ;  /* 0x000000010200780c */ /* 0x000fc80003f25070 */
[----:B------:R-:W-:-:S13]  /*2cf0*/  ISETP.LT.OR P1, PT, R0, 0x41, P1 ;  /* 0x000000410000780c */ /* 0x000fda0000f21670 */
[----:B------:R-:W-:Y:S01]  /*2d00*/  @!PT LDS RZ, [RZ] ;  /* 0x00000000fffff984 */ /* 0x000fe20000000800 */
[----:B------:R-:W-:Y:S01]  /*2d10*/  @!PT LDS RZ, [RZ] ;  /* 0x00000000fffff984 */ /* 0x000fe20000000800 */
[----:B------:R-:W-:Y:S01]  /*2d20*/  @!PT LDS RZ, [RZ] ;  /* 0x00000000fffff984 */ /* 0x000fe20000000800 */
[----:B------:R4:W-:Y:S04]  /*2d30*/  LDGSTS.E.BYPASS.LTC128B.128 [R9+0x2000], [R6.64], !P1 ;  /* 0x0200000006097fae */ /* 0x0009e8000c901d46 */
[----:B------:R-:W5:Y:S02]  /*2d40*/  LD.E.U8 R2, [R10.64] ;  /* 0x000000060a027980 */ /* 0x000f64000c101100 */
[----:B-----5:R-:W-:-:S04]  /*2d50*/  LOP3.LUT R2, R2, 0x1, RZ, 0xc0, !PT ;  /* 0x0000000102027812 */ /* 0x020fc800078ec0ff */
[----:B------:R-:W-:-:S04]  /*2d60*/  ISETP.NE.U32.AND P1, PT, R2, 0x1, PT ;  /* 0x000000010200780c */ /* 0x000fc80003f25070 */
[----:B------:R-:W-:Y:S02]  /*2d70*/  ISETP.LT.OR P1, PT, R0, 0x61, P1 ;  /* 0x000000610000780c */ /* 0x000fe40000f21670 */
[----:B------:R-:W-:-:S05]  /*2d80*/  IADD3 R2, P0, R6, R5, RZ ;  /* 0x0000000506027210 */ /* 0x000fca0007f1e0ff */
[----:B------:R-:W-:Y:S02]  /*2d90*/  IMAD.X R3, R7, 0x1, R3, P0 ;  /* 0x0000000107037824 */ /* 0x000fe400000e0603 */
[----:B----4-:R-:W4:Y:S04]  /*2da0*/  LDL.128 R4, [R1+0x3e0] ;  /* 0x0003e00001047983 */ /* 0x010f280000100c00 */
[----:B------:R-:W-:Y:S01]  /*2db0*/  @!PT LDS RZ, [RZ] ;  /* 0x00000000fffff984 */ /* 0x000fe20000000800 */
[----:B------:R-:W-:Y:S01]  /*2dc0*/  @!PT LDS RZ, [RZ] ;  /* 0x00000000fffff984 */ /* 0x000fe20000000800 */
[----:B------:R-:W-:Y:S01]  /*2dd0*/  @!PT LDS RZ, [RZ] ;  /* 0x00000000fffff984 */ /* 0x000fe20000000800 */
[----:B------:R5:W-:Y:S04]  /*2de0*/  LDGSTS.E.BYPASS.LTC128B.128 [R9+0x3000], [R2.64], !P1 ;  /* 0x0300000002097fae */ /* 0x000be8000c901d46 */
[----:B---3--:R-:W3:Y:S02]  /*2df0*/  LD.E R14, [R14.64] ;  /* 0x000000060e0e7980 */ /* 0x008ee4000c101900 */
[----:B---3--:R-:W-:-:S13]  /*2e00*/  ISETP.GT.AND P1, PT, R14, 0x7f, PT ;  /* 0x0000007f0e00780c */ /* 0x008fda0003f24270 */
[----:B-1----:R-:W3:Y:S04]  /*2e10*/  @!P1 LDL.64 R16, [R1+0x3d0] ;  /* 0x0003d00001109983 */ /* 0x002ee80000100a00 */
[----:B------:R-:W2:Y:S04]  /*2e20*/  @!P1 LDL.64 R26, [R1+0x3b8] ;  /* 0x0003b800011a9983 */ /* 0x000ea80000100a00 */
[----:B------:R-:W5:Y:S04]  /*2e30*/  @!P1 LD.E R12, [R12.64] ;  /* 0x000000060c0c9980 */ /* 0x000f68000c101900 */
[----:B---3--:R-:W3:Y:S04]  /*2e40*/  @!P1 LD.E.U8 R0, [R16.64] ;  /* 0x0000000610009980 */ /* 0x008ee8000c101100 */
[----:B--2---:R-:W2:Y:S01]  /*2e50*/  @!P1 LD.E.64 R26, [R26.64+0x8] ;  /* 0x000008061a1a9980 */ /* 0x004ea2000c101b00 */
[----:B-----5:R-:W-:-:S03]  /*2e60*/  @!P1 IADD3 R2, R12, -c[0x0][0x18], RZ ;  /* 0x800006000c029a10 */ /* 0x020fc60007ffe0ff */
[----:B------:R-:W5:Y:S01]  /*2e70*/  LDL.64 R12, [R1+0x408] ;  /* 0x00040800010c7983 */ /* 0x000f620000100a00 */
[----:B---3--:R-:W-:-:S03]  /*2e80*/  @!P1 ISETP.NE.AND P0, PT, R0, RZ, PT ;  /* 0x000000ff0000920c */ /* 0x008fc60003f05270 */
[----:B------:R-:W3:Y:S10]  /*2e90*/  LDL R0, [R1+0x430] ;  /* 0x0004300001007983 */ /* 0x000ef40000100800 */
[----:B------:R-:W-:Y:S01]  /*2ea0*/  @!PT LDS RZ, [RZ] ;  /* 0x00000000fffff984 */ /* 0x000fe20000000800 */
[----:B------:R-:W-:Y:S01]  /*2eb0*/  @!PT LDS RZ, [RZ] ;  /* 0x00000000fffff984 */ /* 0x000fe20000000800 */
[----:B------:R-:W-:Y:S01]  /*2ec0*/  @!PT LDS RZ, [RZ] ;  /* 0x00000000fffff984 */ /* 0x000fe20000000800 */
[----:B--2---:R1:W-:Y:S04]  /*2ed0*/  @!P1 LDGSTS.E.BYPASS.LTC128B.128 [R2], [R26.64], P0 ;  /* 0x000000001a029fae */ /* 0x0043e80008101d46 */
[----:B------:R-:W2:Y:S04]  /*2ee0*/  LD.E.U8 R9, [R24.64] ;  /* 0x0000000618097980 */ /* 0x000ea8000c101100 */
[----:B----4-:R4:W1:Y:S04]  /*2ef0*/  LD.E.64 R16, [R4.64+0x10] ;  /* 0x0000100604107980 */ /* 0x010868000c101b00 */
[----:B------:R-:W5:Y:S04]  /*2f00*/  LD.E R7, [R6.64+0xc] ;  /* 0x00000c0606077980 */ /* 0x000f68000c101900 */
[----:B------:R4:W5:Y:S04]  /*2f10*/  LD.E R10, [R22.64] ;  /* 0x00000006160a7980 */ /* 0x000968000c101900 */
[----:B------:R4:W5:Y:S04]  /*2f20*/  LD.E.64 R14, [R4.64+0x18] ;  /* 0x00001806040e7980 */ /* 0x000968000c101b00 */
[----:B------:R-:W5:Y:S04]  /*2f30*/  LD.E R8, [R18.64] ;  /* 0x0000000612087980 */ /* 0x000f68000c101900 */
[----:B------:R-:W0:Y:S04]  /*2f40*/  LDGDEPBAR ;  /* 0x00000000000079af */ /* 0x000e280000000000 */
[----:B----4-:R-:W4:Y:S04]  /*2f50*/  LDL.64 R22, [R1+0x408] ;  /* 0x0004080001167983 */ /* 0x010f280000100a00 */
[----:B------:R-:W4:Y:S01]  /*2f60*/  LD.E.64 R4, [R4.64+0x8] ;  /* 0x0000080604047980 */ /* 0x000f22000c101b00 */
[----:B---3--:R-:W-:Y:S01]  /*2f70*/  IMAD.SHL.U32 R11, R0, 0x80, RZ ;  /* 0x00000080000b7824 */ /* 0x008fe200078e00ff */
[----:B------:R-:W-:-:S02]  /*2f80*/  SHF.R.S32.HI R3, RZ, 0x1f, R0 ;  /* 0x0000001fff037819 */ /* 0x000fc40000011400 */
[----:B--2---:R-:W-:Y:S01]  /*2f90*/  LOP3.LUT R9, R9, 0x1, RZ, 0xc0, !PT ;  /* 0x0000000109097812 */ /* 0x004fe200078ec0ff */
[----:B-1----:R-:W-:-:S03]  /*2fa0*/  IMAD R2, R17, R0, RZ ;  /* 0x0000000011027224 */ /* 0x002fc600078e02ff */
[----:B------:R-:W-:Y:S01]  /*2fb0*/  ISETP.NE.U32.AND P1, PT, R9, 0x1, PT ;  /* 0x000000010900780c */ /* 0x000fe20003f25070 */
[----:B------:R-:W-:Y:S01]  /*2fc0*/  IMAD R2, R16, R3, R2 ;  /* 0x0000000310027224 */ /* 0x000fe200078e0202 */
[----:B-----5:R-:W-:Y:S01]  /*2fd0*/  IADD3 R10, -R10, R7, -R11 ;  /* 0x000000070a0a7210 */ /* 0x020fe20007ffe90b */
[----:B------:R-:W-:Y:S02]  /*2fe0*/  IMAD.WIDE.U32 R6, R16, R0, RZ ;  /* 0x0000000010067225 */ /* 0x000fe400078e00ff */
[----:B------:R-:W2:Y:S01]  /*2ff0*/  LDL.64 R16, [R1+0x408] ;  /* 0x0004080001107983 */ /* 0x000ea20000100a00 */
[----:B------:R-:W-:Y:S01]  /*3000*/  ISETP.LT.OR P1, PT, R10, 0x1, P1 ;  /* 0x000000010a00780c */ /* 0x000fe20000f21670 */
[----:B------:R-:W-:Y:S01]  /*3010*/  IMAD.IADD R3, R7, 0x1, R2 ;  /* 0x0000000107037824 */ /* 0x000fe200078e0202 */
[----:B------:R-:W-:Y:S02]  /*3020*/  LEA R14, P0, R6, R14, 0x1 ;  /* 0x0000000e060e7211 */ /* 0x000fe400078008ff */
[----:B------:R-:W-:-:S02]  /*3030*/  IADD3 R8, R8, -c[0x0][0x18], RZ ;  /* 0x8000060008087a10 */ /* 0x000fc40007ffe0ff */
[----:B------:R-:W-:-:S07]  /*3040*/  LEA.HI.X R15, R6, R15, R3, 0x1, P0 ;  /* 0x0000000f060f7211 */ /* 0x000fce00000f0c03 */
[----:B------:R-:W-:Y:S01]  /*3050*/  @!PT LDS RZ, [RZ] ;  /* 0x00000000fffff984 */ /* 0x000fe20000000800 */
[----:B------:R-:W-:Y:S01]  /*3060*/  @!PT LDS RZ, [RZ] ;  /* 0x00000000fffff984 */ /* 0x000fe20000000800 */
[----:B------:R-:W-:Y:S01]  /*3070*/  @!PT LDS RZ, [RZ] ;  /* 0x00000000fffff984 */ /* 0x000fe20000000800 */
[----:B------:R1:W-:Y:S04]  /*3080*/  LDGSTS.E.BYPASS.LTC128B.128 [R8], [R14.64], !P1 ;  /* 0x000000000e087fae */ /* 0x0003e8000c901d46 */
[----:B------:R-:W3:Y:S01]  /*3090*/  LD.E.U8 R0, [R12.64] ;  /* 0x000000060c007980 */ /* 0x000ee2000c101100 */
[C---:B----4-:R-:W-:Y:S01]  /*30a0*/  IMAD.SHL.U32 R9, R4.reuse, 0x2, RZ ;  /* 0x0000000204097824 */ /* 0x050fe200078e00ff */
[----:B------:R-:W-:Y:S02]  /*30b0*/  SHF.L.U64.HI R3, R4, 0x1, R5 ;  /* 0x0000000104037819 */ /* 0x000fe40000010205 */
[----:B------:R-:W4:Y:S02]  /*30c0*/  LDL.128 R4, [R1+0x420] ;  /* 0x0004200001047983 */ /* 0x000f240000100c00 */
[----:B------:R-:W-:-:S05]  /*30d0*/  IADD3 R18, P0, R9, R14, RZ ;  /* 0x0000000e09127210 */ /* 0x000fca0007f1e0ff */
        /* <DEDUP_REMOVED lines=8> */
[----:B------:R-:W5:Y:S01]  /*3160*/  LD.E.U8 R0, [R22.64] ;  /* 0x0000000616007980 */ /* 0x000f62000c101100 */
[----:B------:R-:W-:-:S05]  /*3170*/  IADD3 R12, P0, R18, R9, RZ ;  /* 0x00000009120c7210 */ /* 0x000fca0007f1e0ff */
        /* <DEDUP_REMOVED lines=8> */
[----:B--2---:R-:W2:Y:S01]  /*3200*/  LD.E.U8 R0, [R16.64] ;  /* 0x0000000610007980 */ /* 0x004ea2000c101100 */
[----:B---3--:R-:W-:-:S05]  /*3210*/  IADD3 R18, P0, R12, R9, RZ ;  /* 0x000000090c127210 */ /* 0x008fca0007f1e0ff */
[----:B------:R-:W-:Y:S02]  /*3220*/  IMAD.X R19, R13, 0x1, R3, P0 ;  /* 0x000000010d137824 */ /* 0x000fe400000e0603 */
[----:B------:R-:W3:Y:S01]  /*3230*/  LDL R3, [R1+0x430] ;  /* 0x0004300001037983 */ /* 0x000ee20000100800 */
[----:B--2---:R-:W-:-:S04]  /*3240*/  LOP3.LUT R0, R0, 0x1, RZ, 0xc0, !PT ;  /* 0x0000000100007812 */ /* 0x004fc800078ec0ff */
[----:B------:R-:W-:Y:S02]  /*3250*/  ISETP.NE.U32.AND P1, PT, R0, 0x1, PT ;  /* 0x000000010000780c */ /* 0x000fe40003f25070 */
[----:B------:R-:W2:Y:S02]  /*3260*/  LDL R0, [R1+0x18] ;  /* 0x0000180001007983 */ /* 0x000ea40000100800 */
[----:B------:R-:W-:-:S13]  /*3270*/  ISETP.LT.OR P1, PT, R10, 0x61, P1 ;  /* 0x000000610a00780c */ /* 0x000fda0000f21670 */
[----:B------:R-:W-:Y:S01]  /*3280*/  @!PT LDS RZ, [RZ] ;  /* 0x00000000fffff984 */ /* 0x000fe20000000800 */
[----:B------:R-:W-:Y:S01]  /*3290*/  @!PT LDS RZ, [RZ] ;  /* 0x00000000fffff984 */ /* 0x000fe20000000800 */
[----:B------:R-:W-:Y:S01]  /*32a0*/  @!PT LDS RZ, [RZ] ;  /* 0x00000000fffff984 */ /* 0x000fe20000000800 */
[----:B------:R1:W-:Y:S04]  /*32b0*/  LDGSTS.E.BYPASS.LTC128B.128 [R8+0x3000], [R18.64], !P1 ;  /* 0x0300000012087fae */ /* 0x0003e8000c901d46 */
[----:B----4-:R-:W4:Y:S02]  /*32c0*/  LD.E R4, [R4.64] ;  /* 0x0000000604047980 */ /* 0x010f24000c101900 */
[----:B----4-:R-:W-:-:S13]  /*32d0*/  ISETP.GT.AND P1, PT, R4, 0x7f, PT ;  /* 0x0000007f0400780c */ /* 0x010fda0003f24270 */
[----:B-1----:R-:W4:Y:S04]  /*32e0*/  @!P1 LDL.128 R12, [R1+0x410] ;  /* 0x00041000010c9983 */ /* 0x002f280000100c00 */
[----:B------:R-:W5:Y:S04]  /*32f0*/  @!P1 LD.E.U8 R6, [R6.64] ;  /* 0x0000000606069980 */ /* 0x000f68000c101100 */
[----:B----4-:R-:W4:Y:S04]  /*3300*/  @!P1 LD.E.64 R12, [R12.64+0x8] ;  /* 0x000008060c0c9980 */ /* 0x010f28000c101b00 */
[----:B------:R-:W2:Y:S01]  /*3310*/  @!P1 LD.E R14, [R14.64] ;  /* 0x000000060e0e9980 */ /* 0x000ea2000c101900 */
[----:B-----5:R-:W-:-:S02]  /*3320*/  @!P1 ISETP.NE.AND P0, PT, R6, RZ, PT ;  /* 0x000000ff0600920c */ /* 0x020fc40003f05270 */
[----:B---3--:R-:W-:Y:S01]  /*3330*/  IADD3 R3, R3, 0x1, RZ ;  /* 0x0000000103037810 */ /* 0x008fe20007ffe0ff */
[----:B------:R-:W-:Y:S01]  /*3340*/  BSSY B0, `(.L_x_1169) ;  /* 0x000005a000007945 */ /* 0x000fe20003800000 */
[----:B------:R-:W-:Y:S02]  /*3350*/  IMAD.MOV.U32 R5, RZ, RZ, 0x1 ;  /* 0x00000001ff057424 */ /* 0x000fe400078e00ff */
[----:B----4-:R-:W-:Y:S01]  /*3360*/  @!P1 IMAD.WIDE R10, R11, 0x4, R12 ;  /* 0x000000040b0a9825 */ /* 0x010fe200078e020c */
[----:B--2---:R-:W-:-:S06]  /*3370*/  @!P1 IADD3 R2, R14, -c[0x0][0x18], RZ ;  /* 0x800006000e029a10 */ /* 0x004fcc0007ffe0ff */
        /* <DEDUP_REMOVED lines=13> */
[----:B--2---:R-:W2:Y:S04]  /*3450*/  LD.E.U8 R6, [R26.64] ;  /* 0x000000061a067980 */ /* 0x004ea8000c101100 */
[----:B---3--:R1:W3:Y:S04]  /*3460*/  LD.E.64 R18, [R8.64+0x10] ;  /* 0x0000100608127980 */ /* 0x0082e8000c101b00 */
[----:B------:R1:W3:Y:S04]  /*3470*/  LD.E R2, [R10.64+0xc] ;  /* 0x00000c060a027980 */ /* 0x0002e8000c101900 */
[----:B----4-:R-:W4:Y:S04]  /*3480*/  LD.E R13, [R24.64] ;  /* 0x00000006180d7980 */ /* 0x010f28000c101900 */
[----:B------:R1:W4:Y:S04]  /*3490*/  LD.E.64 R16, [R8.64+0x18] ;  /* 0x0000180608107980 */ /* 0x000328000c101b00 */
[----:B-----5:R5:W4:Y:S01]  /*34a0*/  LD.E R12, [R22.64] ;  /* 0x00000006160c7980 */ /* 0x020b22000c101900 */
[----:B------:R-:W-:Y:S01]  /*34b0*/  IMAD.SHL.U32 R0, R3, 0x80, RZ ;  /* 0x0000008003007824 */ /* 0x000fe200078e00ff */
[----:B------:R-:W-:-:S02]  /*34c0*/  SHF.R.S32.HI R7, RZ, 0x1f, R3 ;  /* 0x0000001fff077819 */ /* 0x000fc40000011403 */
[----:B-1----:R-:W4:Y:S04]  /*34d0*/  LD.E.64 R8, [R8.64+0x8] ;  /* 0x0000080608087980 */ /* 0x002f28000c101b00 */
[----:B-----5:R-:W5:Y:S01]  /*34e0*/  LDL.64 R22, [R1+0x408] ;  /* 0x0004080001167983 */ /* 0x020f620000100a00 */
[----:B--2---:R-:W-:Y:S01]  /*34f0*/  LOP3.LUT R6, R6, 0x1, RZ, 0xc0, !PT ;  /* 0x0000000106067812 */ /* 0x004fe200078ec0ff */
[----:B---3--:R-:W-:-:S03]  /*3500*/  IMAD R4, R19, R3, RZ ;  /* 0x0000000313047224 */ /* 0x008fc600078e02ff */
[----:B------:R-:W-:Y:S01]  /*3510*/  ISETP.NE.U32.AND P1, PT, R6, 0x1, PT ;  /* 0x000000010600780c */ /* 0x000fe20003f25070 */
[----:B------:R-:W-:-:S04]  /*3520*/  IMAD.WIDE.U32 R10, R18, R3, RZ ;  /* 0x00000003120a7225 */ /* 0x000fc800078e00ff */
[----:B------:R-:W-:Y:S01]  /*3530*/  IMAD R4, R18, R7, R4 ;  /* 0x0000000712047224 */ /* 0x000fe200078e0204 */
[----:B----4-:R-:W-:-:S03]  /*3540*/  IADD3 R2, -R13, R2, -R0 ;  /* 0x000000020d027210 */ /* 0x010fc60007ffe900 */
[----:B------:R-:W-:Y:S01]  /*3550*/  IMAD.IADD R3, R11, 0x1, R4 ;  /* 0x000000010b037824 */ /* 0x000fe200078e0204 */
[----:B------:R-:W-:Y:S02]  /*3560*/  ISETP.LT.OR P1, PT, R2, 0x1, P1 ;  /* 0x000000010200780c */ /* 0x000fe40000f21670 */
[----:B------:R-:W-:-:S04]  /*3570*/  LEA R6, P0, R10, R16, 0x1 ;  /* 0x000000100a067211 */ /* 0x000fc800078008ff */
[----:B------:R-:W-:Y:S02]  /*3580*/  LEA.HI.X R7, R10, R17, R3, 0x1, P0 ;  /* 0x000000110a077211 */ /* 0x000fe400000f0c03 */
[----:B------:R-:W-:-:S05]  /*3590*/  IADD3 R3, R12, -c[0x0][0x18], RZ ;  /* 0x800006000c037a10 */ /* 0x000fca0007ffe0ff */
[----:B------:R-:W-:Y:S01]  /*35a0*/  @!PT LDS RZ, [RZ] ;  /* 0x00000000fffff984 */ /* 0x000fe20000000800 */
[----:B------:R-:W-:Y:S01]  /*35b0*/  @!PT LDS RZ, [RZ] ;  /* 0x00000000fffff984 */ /* 0x000fe20000000800 */
[----:B------:R-:W-:Y:S01]  /*35c0*/  @!PT LDS RZ, [RZ] ;  /* 0x00000000fffff984 */ /* 0x000fe20000000800 */
[----:B------:R1:W-:Y:S04]  /*35d0*/  LDGSTS.E.BYPASS.LTC128B.128 [R3+0x4000], [R6.64], !P1 ;  /* 0x0400000006037fae */ /* 0x0003e8000c901d46 */
[----:B------:R2:W3:Y:S01]  /*35e0*/  LD.E.U8 R4, [R14.64] ;  /* 0x000000060e047980 */ /* 0x0004e2000c101100 */
[C---:B------:R-:W-:Y:S01]  /*35f0*/  IMAD.SHL.U32 R17, R8.reuse, 0x2, RZ ;  /* 0x0000000208117824 */ /* 0x040fe200078e00ff */
[----:B------:R-:W-:Y:S02]  /*3600*/  SHF.L.U64.HI R11, R8, 0x1, R9 ;  /* 0x00000001080b7819 */ /* 0x000fe40000010209 */
[----:B------:R-:W4:Y:S02]  /*3610*/  LDL.64 R8, [R1+0x408] ;  /* 0x0004080001087983 */ /* 0x000f240000100a00 */
[----:B------:R-:W-:-:S05]  /*3620*/  IADD3 R18, P0, R17, R6, RZ ;  /* 0x0000000611127210 */ /* 0x000fca0007f1e0ff */
[----:B------:R-:W-:Y:S01]  /*3630*/  IMAD.X R19, R11, 0x1, R7, P0 ;  /* 0x000000010b137824 */ /* 0x000fe200000e0607 */
[----:B--2---:R-:W2:Y:S01]  /*3640*/  LDL.128 R12, [R1+0x420] ;  /* 0x00042000010c7983 */ /* 0x004ea20000100c00 */
[----:B---3--:R-:W-:-:S04]  /*3650*/  LOP3.LUT R4, R4, 0x1, RZ, 0xc0, !PT ;  /* 0x0000000104047812 */ /* 0x008fc800078ec0ff */
[----:B------:R-:W-:-:S04]  /*3660*/  ISETP.NE.U32.AND P1, PT, R4, 0x1, PT ;  /* 0x000000010400780c */ /* 0x000fc80003f25070 */
[----:B------:R-:W-:-:S13]  /*3670*/  ISETP.LT.OR P1, PT, R2, 0x21, P1 ;  /* 0x000000210200780c */ /* 0x000fda0000f21670 */
[----:B------:R-:W-:Y:S01]  /*3680*/  @!PT LDS RZ, [RZ] ;  /* 0x00000000fffff984 */ /* 0x000fe20000000800 */
[----:B------:R-:W-:Y:S01]  /*3690*/  @!PT LDS RZ, [RZ] ;  /* 0x00000000fffff984 */ /* 0x000fe20000000800 */
[----:B------:R-:W-:Y:S01]  /*36a0*/  @!PT LDS RZ, [RZ] ;  /* 0x00000000fffff984 */ /* 0x000fe20000000800 */
[----:B------:R3:W-:Y:S04]  /*36b0*/  LDGSTS.E.BYPASS.LTC128B.128 [R3+0x5000], [R18.64], !P1 ;  /* 0x0500000012037fae */ /* 0x0007e8000c901d46 */
[----:B-----5:R-:W5:Y:S01]  /*36c0*/  LD.E.U8 R4, [R22.64] ;  /* 0x0000000616047980 */ /* 0x020f62000c101100 */
        /* <DEDUP_REMOVED lines=9> */
[----:B----4-:R-:W4:Y:S01]  /*3760*/  LD.E.U8 R4, [R8.64] ;  /* 0x0000000608047980 */ /* 0x010f22000c101100 */
        /* <DEDUP_REMOVED lines=9> */
[----:B--2---:R-:W2:Y:S02]  /*3800*/  LD.E R12, [R12.64] ;  /* 0x000000060c0c7980 */ /* 0x004ea4000c101900 */
[----:B--2---:R-:W-:-:S13]  /*3810*/  ISETP.GT.AND P0, PT, R12, 0x7f, PT ;  /* 0x0000007f0c00780c */ /* 0x004fda0003f04270 */
[----:B------:R-:W-:Y:S05]  /*3820*/  @P0 BRA `(.L_x_1170) ;  /* 0x000000b000000947 */ /* 0x000fea0003800000 */
[----:B---3--:R-:W2:Y:S04]  /*3830*/  LDL.128 R8, [R1+0x410] ;  /* 0x0004100001087983 */ /* 0x008ea80000100c00 */
[----:B------:R-:W3:Y:S04]  /*3840*/  LD.E.U8 R14, [R14.64] ;  /* 0x000000060e0e7980 */ /* 0x000ee8000c101100 */
[----:B--2---:R-:W2:Y:S04]  /*3850*/  LD.E.64 R8, [R8.64+0x8] ;  /* 0x0000080608087980 */ /* 0x004ea8000c101b00 */
[----:B------:R-:W4:Y:S01]  /*3860*/  LD.E R10, [R10.64] ;  /* 0x000000060a0a7980 */ /* 0x000f22000c101900 */
[----:B---3--:R-:W-:Y:S01]  /*3870*/  ISETP.NE.AND P0, PT, R14, RZ, PT ;  /* 0x000000ff0e00720c */ /* 0x008fe20003f05270 */
[----:B--2---:R-:W-:Y:S01]  /*3880*/  IMAD.WIDE R2, R0, 0x4, R8 ;  /* 0x0000000400027825 */ /* 0x004fe200078e0208 */
[----:B----4-:R-:W-:-:S11]  /*3890*/  IADD3 R0, R10, -c[0x0][0x18], RZ ;  /* 0x800006000a007a10 */ /* 0x010fd60007ffe0ff */
[----:B------:R-:W-:Y:S01]  /*38a0*/  @!PT LDS RZ, [RZ] ;  /* 0x00000000fffff984 */ /* 0x000fe20000000800 */
[----:B------:R-:W-:Y:S01]  /*38b0*/  @!PT LDS RZ, [RZ] ;  /* 0x00000000fffff984 */ /* 0x000fe20000000800 */
[----:B------:R-:W-:Y:S01]  /*38c0*/  @!PT LDS RZ, [RZ] ;  /* 0x00000000fffff984 */ /* 0x000fe20000000800 */
[----:B------:R1:W-:Y:S02]  /*38d0*/  LDGSTS.E.BYPASS.LTC128B.128 [R0+0x200], [R2.64], P0 ;  /* 0x0020000002007fae */ /* 0x0003e40008101d46 */
.L_x_1170:
[----:B---3--:R-:W-:Y:S05]  /*38e0*/  BSYNC B0 ;  /* 0x0000000000007941 */ /* 0x008fea0003800000 */
.L_x_1169:
[----:B-1----:R-:W2:Y:S04]  /*38f0*/  LDL R2, [R1+0x430] ;  /* 0x0004300001027983 */ /* 0x002ea80000100800 */
[----:B------:R-:W2:Y:S01]  /*3900*/  LDL R37, [R1+0x18] ;  /* 0x0000180001257983 */ /* 0x000ea20000100800 */
[C---:B------:R-:W-:Y:S01]  /*3910*/  IADD3 R3, P0, R20.reuse, 0x10c, RZ ;  /* 0x0000010c14037810 */ /* 0x040fe20007f1e0ff */
[----:B------:R-:W-:Y:S01]  /*3920*/  IMAD.MOV.U32 R4, RZ, RZ, RZ ;  /* 0x000000ffff047224 */ /* 0x000fe200078e00ff */
[C---:B------:R-:W-:Y:S01]  /*3930*/  IADD3 R6, P1, R20.reuse, 0x20, RZ ;  /* 0x0000002014067810 */ /* 0x040fe20007f3e0ff */
        /* <DEDUP_REMOVED lines=126> */
[--C-:B------:R-:W-:Y:S01]  /*4120*/  IMAD.X R8, RZ, RZ, R21.reuse, P2 ;  /* 0x000000ffff087224 */ /* 0x100fe200010e0615 */
        /* <DEDUP_REMOVED lines=114> */
[C---:B------:R-:W-:Y:S01]  /*4850*/  IADD3 R14, P3, R20.reuse, 0x380, RZ ;  /* 0x00000380140e7810 */ /* 0x040fe20007f7e0ff */
[--C-:B------:R-:W-:Y:S01]  /*4860*/  IMAD.X R10, RZ, RZ, R21.reuse, P4 ;  /* 0x000000ffff0a7224 */ /* 0x100fe200020e0615 */
[----:B------:R-:W-:Y:S01]  /*4870*/  MOV R15, UR5 ;  /* 0x00000005000f7c02 */ /* 0x000fe20008000f00 */
[----:B------:R-:W-:Y:S01]  /*4880*/  IMAD.X R9, RZ, RZ, R21, P0 ;  /* 0x000000ffff097224 */ /* 0x000fe200000e0615 */
[----:B------:R1:W-:Y:S02]  /*4890*/  STL.128 [R1+0x600], R4 ;  /* 0x0006000401007387 */ /* 0x0003e40000100c00 */
[----:B-1----:R-:W-:Y:S01]  /*48a0*/  MOV R6, R13 ;  /* 0x0000000d00067202 */ /* 0x002fe20000000f00 */
[----:B------:R-:W-:Y:S01]  /*48b0*/  IMAD.MOV.U32 R7, RZ, RZ, R12 ;  /* 0x000000ffff077224 */ /* 0x000fe200078e000c */
[----:B------:R-:W-:Y:S01]  /*48c0*/  MOV R5, R8 ;  /* 0x0000000800057202 */ /* 0x000fe20000000f00 */
[----:B------:R-:W-:Y:S01]  /*48d0*/  IMAD.MOV.U32 R4, RZ, RZ, R11 ;  /* 0x000000ffff047224 */ /* 0x000fe200078e000b */
[C---:B------:R-:W-:Y:S01]  /*48e0*/  IADD3 R8, P0, R20.reuse, 0x43c, RZ ;  /* 0x0000043c14087810 */ /* 0x040fe20007f1e0ff */
[----:B------:R-:W-:Y:S01]  /*48f0*/  IMAD.X R13, RZ, RZ, R21, P3 ;  /* 0x000000ffff0d7224 */ /* 0x000fe200018e0615 */
[----:B------:R-:W-:-:S02]  /*4900*/  IADD3 R12, P4, R20, 0x108, RZ ;  /* 0x00000108140c7810 */ /* 0x000fc40007f9e0ff */
[----:B------:R1:W-:Y:S02]  /*4910*/  STL.128 [R1+0x610], R4 ;  /* 0x0006100401007387 */ /* 0x0003e40000100c00 */
[----:B-1----:R-:W-:Y:S01]  /*4920*/  IMAD.MOV.U32 R6, RZ, RZ, R3 ;  /* 0x000000ffff067224 */ /* 0x002fe200078e0003 */
[C---:B------:R-:W-:Y:S01]  /*4930*/  IADD3 R3, P2, R20.reuse, 0x18, RZ ;  /* 0x0000001814037810 */ /* 0x040fe20007f5e0ff */
[----:B------:R-:W-:Y:S01]  /*4940*/  IMAD.MOV.U32 R7, RZ, RZ, R10 ;  /* 0x000000ffff077224 */ /* 0x000fe200078e000a */
[----:B------:R-:W-:Y:S01]  /*4950*/  MOV R4, R0 ;  /* 0x0000000000047202 */ /* 0x000fe20000000f00 */
[----:B------:R-:W-:Y:S01]  /*4960*/  IMAD.MOV.U32 R5, RZ, RZ, R9 ;  /* 0x000000ffff057224 */ /* 0x000fe200078e0009 */
[C---:B------:R-:W-:Y:S01]  /*4970*/  IADD3 R10, P1, R20.reuse, 0x430, RZ ;  /* 0x00000430140a7810 */ /* 0x040fe20007f3e0ff */
[--C-:B------:R-:W-:Y:S01]  /*4980*/  IMAD.X R9, RZ, RZ, R21.reuse, P0 ;  /* 0x000000ffff097224 */ /* 0x100fe200000e0615 */
[----:B------:R-:W-:Y:S02]  /*4990*/  IADD3.X R0, RZ, R21, RZ, P2, !PT ;  /* 0x00000015ff007210 */ /* 0x000fe400017fe4ff */
[----:B------:R1:W-:Y:S01]  /*49a0*/  STL.128 [R1+0x620], R4 ;  /* 0x0006200401007387 */ /* 0x0003e20000100c00 */
[----:B------:R-:W-:Y:S01]  /*49b0*/  IMAD.X R11, RZ, RZ, R21, P1 ;  /* 0x000000ffff0b7224 */ /* 0x000fe200008e0615 */
[----:B------:R-:W-:-:S04]  /*49c0*/  IADD3 R16, P2, R20, 0x440, RZ ;  /* 0x0000044014107810 */ /* 0x000fc80007f5e0ff */
        /* <DEDUP_REMOVED lines=9> */
[C---:B------:R-:W-:Y:S01]  /*4a60*/  IADD3 R0, P1, R20.reuse, 0x328, RZ ;  /* 0x0000032814007810 */ /* 0x040fe20007f3e0ff */
[----:B------:R-:W-:Y:S01]  /*4a70*/  IMAD.X R13, RZ, RZ, R21, P4 ;  /* 0x000000ffff0d7224 */ /* 0x000fe200020e0615 */
[----:B------:R-:W-:-:S02]  /*4a80*/  IADD3 R14, P2, R20, 0x2c8, RZ ;  /* 0x000002c8140e7810 */ /* 0x000fc40007f5e0ff */
[----:B------:R1:W-:Y:S01]  /*4a90*/  STL.128 [R1+0x450], R4 ;  /* 0x0004500401007387 */ /* 0x0003e20000100c00 */
[----:B------:R-:W-:Y:S01]  /*4aa0*/  IMAD.X R3, RZ, RZ, R21, P1 ;  /* 0x000000ffff037224 */ /* 0x000fe200008e0615 */
[----:B--2---:R-:W-:Y:S01]  /*4ab0*/  ISETP.GE.AND P1, PT, R2, R37, PT ;  /* 0x000000250200720c */ /* 0x004fe20003f26270 */
[----:B---3--:R-:W-:Y:S01]  /*4ac0*/  IMAD.MOV.U32 R10, RZ, RZ, R8 ;  /* 0x000000ffff0a7224 */ /* 0x008fe200078e0008 */
[----:B------:R2:W-:Y:S01]  /*4ad0*/  STL.64 [R1+0x488], R12 ;  /* 0x0004880c01007387 */ /* 0x0005e20000100a00 */
[----:B------:R-:W-:Y:S01]  /*4ae0*/  IMAD.MOV.U32 R11, RZ, RZ, R9 ;  /* 0x000000ffff0b7224 */ /* 0x000fe200078e0009 */
[----:B----4-:R-:W-:Y:S01]  /*4af0*/  CS2R R16, SRZ ;  /* 0x0000000000107805 */ /* 0x010fe2000001ff00 */
[----:B------:R-:W-:Y:S01]  /*4b00*/  IMAD.MOV.U32 R8, RZ, RZ, R14 ;  /* 0x000000ffff087224 */ /* 0x000fe200078e000e */
[----:B-1----:R-:W-:Y:S01]  /*4b10*/  IADD3 R6, P0, R20, 0x3d8, RZ ;  /* 0x000003d814067810 */ /* 0x002fe20007f1e0ff */
[----:B--2---:R-:W-:Y:S01]  /*4b20*/  IMAD.X R13, RZ, RZ, R21, P2 ;  /* 0x000000ffff0d7224 */ /* 0x004fe200010e0615 */
[----:B------:R-:W-:-:S02]  /*4b30*/  MOV R12, UR4 ;  /* 0x00000004000c7c02 */ /* 0x000fc40008000f00 */
[----:B------:R-:W-:Y:S01]  /*4b40*/  IADD3.X R7, RZ, R21, RZ, P0, !PT ;  /* 0x00000015ff077210 */ /* 0x000fe200007fe4ff */
[----:B------:R-:W-:Y:S01]  /*4b50*/  IMAD.MOV.U32 R9, RZ, RZ, R13 ;  /* 0x000000ffff097224 */ /* 0x000fe200078e000d */
[----:B------:R-:W-:-:S03]  /*4b60*/  IADD3 R26, P0, R20, 0x34c, RZ ;  /* 0x0000034c141a7810 */ /* 0x000fc60007f1e0ff */
[----:B------:R1:W-:Y:S01]  /*4b70*/  STL.128 [R1+0x470], R4 ;  /* 0x0004700401007387 */ /* 0x0003e20000100c00 */
[----:B------:R-:W-:-:S03]  /*4b80*/  IADD3.X R25, RZ, R21, RZ, P0, !PT ;  /* 0x00000015ff197210 */ /* 0x000fc600007fe4ff */
[----:B------:R2:W-:Y:S01]  /*4b90*/  STL.128 [R1+0x630], R8 ;  /* 0x0006300801007387 */ /* 0x0005e20000100c00 */
[----:B-1----:R-:W-:Y:S01]  /*4ba0*/  MOV R4, R0 ;  /* 0x0000000000047202 */ /* 0x002fe20000000f00 */
[----:B------:R-:W-:Y:S01]  /*4bb0*/  IMAD.MOV.U32 R5, RZ, RZ, R3 ;  /* 0x000000ffff057224 */ /* 0x000fe200078e0003 */
[----:B------:R-:W-:Y:S01]  /*4bc0*/  MOV R7, R15 ;  /* 0x0000000f00077202 */ /* 0x000fe20000000f00 */
[----:B------:R-:W-:Y:S01]  /*4bd0*/  IMAD.MOV.U32 R6, RZ, RZ, R12 ;  /* 0x000000ffff067224 */ /* 0x000fe200078e000c */
[----:B------:R-:W-:Y:S01]  /*4be0*/  IADD3 R0, R20, 0x488, RZ ;  /* 0x0000048814007810 */ /* 0x000fe20007ffe0ff */
[----:B------:R-:W-:Y:S01]  /*4bf0*/  CS2R R14, SRZ ;  /* 0x00000000000e7805 */ /* 0x000fe2000001ff00 */
[----:B------:R-:W-:Y:S01]  /*4c00*/  CS2R R12, SRZ ;  /* 0x00000000000c7805 */ /* 0x000fe2000001ff00 */
[----:B--2---:R-:W-:Y:S01]  /*4c10*/  CS2R R10, SRZ ;  /* 0x00000000000a7805 */ /* 0x004fe2000001ff00 */
[----:B------:R1:W-:Y:S01]  /*4c20*/  STL.128 [R1+0x4e0], R4 ;  /* 0x0004e00401007387 */ /* 0x0003e20000100c00 */
[----:B------:R-:W-:Y:S01]  /*4c30*/  CS2R R8, SRZ ;  /* 0x0000000000087805 */ /* 0x000fe2000001ff00 */
[----:B-1----:R-:W-:Y:S01]  /*4c40*/  CS2R R6, SRZ ;  /* 0x0000000000067805 */ /* 0x002fe2000001ff00 */
[----:B------:R-:W-:-:S02]  /*4c50*/  IMAD.MOV.U32 R5, RZ, RZ, RZ ;  /* 0x000000ffff057224 */ /* 0x000fc400078e00ff */
[----:B------:R-:W-:Y:S01]  /*4c60*/  IMAD.MOV.U32 R4, RZ, RZ, RZ ;  /* 0x000000ffff047224 */ /* 0x000fe200078e00ff */
[----:B------:R-:W-:Y:S05]  /*4c70*/  @P1 BRA `(.L_x_1172) ;  /* 0x0000011000001947 */ /* 0x000fea0003800000 */
[----:B------:R-:W-:Y:S02]  /*4c80*/  BSSY B1, `(.L_x_1173) ;  /* 0x0000008000017945 */ /* 0x000fe40003800000 */
.L_x_1174:
[----:B-1----:R-:W-:Y:S02]  /*4c90*/  MOV R28, 0x4cb0 ;  /* 0x00004cb0001c7802 */ /* 0x002fe40000000f00 */
[----:B------:R-:W-:Y:S05]  /*4ca0*/  CALL.REL.NOINC `($_ZN7cutlass13device_kernelIN5flash19enable_sm80_to_sm89INS1_16FlashAttnBwdSm80INS1_25CollectiveMainloopBwdSm80ILi2ELi2EN4cute5tupleIJNS5_1CILi128EEES8_NS7_ILi64EEEEEENS_10bfloat16_tEfNS_4arch4Sm80ELb0ELb0ELb1ELb1ELb0ELb0ELb0ELb0ELi2ELi4ELi4ELi4ELb0EEENS1_21CollectiveEpilogueBwdISA_SB_SD_Li256ELb1ELb0ELi2EEENS1_19SingleTileSchedulerILb1ELb0ELb0ELi128EEEEEEEEEvNT_6ParamsE$_ZZN5flash25CollectiveMainloopBwdSm80ILi2ELi2EN4cute5tupleIJNS1_1CILi128EEES4_NS3_ILi64EEEEEEN7cutlass10bfloat16_tEfNS7_4arch4Sm80ELb0ELb0ELb1ELb1ELb0ELb0ELb0ELb0ELi2ELi4ELi4ELi4ELb0EE3mmaINS_16FlashAttnBwdSm80ISB_NS_21CollectiveEpilogueBwdIS6_S8_SA_Li256ELb1ELb0ELi2EEENS_19SingleTileSchedulerILb1ELb0ELb0ELi128EEEE13SharedStorageENS1_6TensorINS1_11ArrayEngineIfLm32EEENS1_6LayoutINS2_IJNS2_IJNS3_ILi2EEESO_EEESO_NS3_ILi4EEEEEENS2_IJNS2_IJNS3_ILi1EEESO_EEESQ_NS3_ILi8EEEEEEEEEEEEbRKNSB_6ParamsERT0_S12_iNS2_IJiiiEEERT_ENKUliT_E_clIZSC_ISJ_SX_EbS10_S12_S12_iS13_S15_EUlRS16_iE_EEDaiS16_) ;  /* 0x0000dd5000007944 */ /* 0x000fea0003c00000 */
[----:B---3--:R-:W2:Y:S02]  /*4cb0*/  LDL R2, [R1+0x430] ;  /* 0x0004300001027983 */ /* 0x008ea40000100800 */
[----:B--2---:R-:W-:-:S04]  /*4cc0*/  IADD3 R2, R2, 0x1, RZ ;  /* 0x0000000102027810 */ /* 0x004fc80007ffe0ff */
[----:B------:R-:W-:Y:S01]  /*4cd0*/  ISETP.GE.AND P0, PT, R2, R37, PT ;  /* 0x000000250200720c */ /* 0x000fe20003f06270 */
[----:B------:R1:W-:-:S12]  /*4ce0*/  STL [R1+0x430], R2 ;  /* 0x0004300201007387 */ /* 0x0003d80000100800 */
[----:B------:R-:W-:Y:S05]  /*4cf0*/  @!P0 BRA `(.L_x_1174) ;  /* 0xffffff9000008947 */ /* 0x000fea000383ffff */
[----:B------:R-:W-:Y:S05]  /*4d00*/  BSYNC B1 ;  /* 0x0000000000017941 */ /* 0x000fea0003800000 */
.L_x_1173:
        /* <DEDUP_REMOVED lines=8> */
.L_x_1172:
[----:B------:R-:W-:Y:S05]  /*4d90*/  BSYNC B2 ;  /* 0x0000000000027941 */ /* 0x000fea0003800000 */
.L_x_1171:
[----:B-----5:R-:W-:Y:S01]  /*4da0*/  FMUL.FTZ R5, R5, c[0x0][0x298] ;  /* 0x0000a60005057a20 */ /* 0x020fe20000410000 */
[----:B------:R-:W-:Y:S01]  /*4db0*/  PLOP3.LUT P1, PT, PT, PT, PT, 0x8, 0x0 ;  /* 0x000000000000781c */ /* 0x000fe20003f2e170 */
[----:B------:R-:W-:-:S02]  /*4dc0*/  FMUL.FTZ R4, R4, c[0x0][0x298] ;  /* 0x0000a60004047a20 */ /* 0x000fc40000410000 */
[----:B------:R-:W-:Y:S02]  /*4dd0*/  FMUL.FTZ R7, R7, c[0x0][0x298] ;  /* 0x0000a60007077a20 */ /* 0x000fe40000410000 */
[----:B------:R-:W-:Y:S02]  /*4de0*/  FMUL.FTZ R6, R6, c[0x0][0x298] ;  /* 0x0000a60006067a20 */ /* 0x000fe40000410000 */
[----:B------:R-:W-:Y:S02]  /*4df0*/  FMUL.FTZ R9, R9, c[0x0][0x298] ;  /* 0x0000a60009097a20 */ /* 0x000fe40000410000 */
[----:B------:R-:W-:Y:S01]  /*4e00*/  FMUL.FTZ R8, R8, c[0x0][0x298] ;  /* 0x0000a60008087a20 */ /* 0x000fe20000410000 */
[----:B------:R3:W-:Y:S01]  /*4e10*/  STL.128 [R1+0x650], R4 ;  /* 0x0006500401007387 */ /* 0x0007e20000100c00 */
[----:B------:R-:W-:Y:S02]  /*4e20*/  FMUL.FTZ R11, R11, c[0x0][0x298] ;  /* 0x0000a6000b0b7a20 */ /* 0x000fe40000410000 */
[----:B------:R-:W-:-:S02]  /*4e30*/  FMUL.FTZ R10, R10, c[0x0][0x298] ;  /* 0x0000a6000a0a7a20 */ /* 0x000fc40000410000 */
[----:B------:R-:W-:Y:S02]  /*4e40*/  FMUL.FTZ R13, R13, c[0x0][0x298] ;  /* 0x0000a6000d0d7a20 */ /* 0x000fe40000410000 */
[----:B------:R-:W-:Y:S01]  /*4e50*/  FMUL.FTZ R12, R12, c[0x0][0x298] ;  /* 0x0000a6000c0c7a20 */ /* 0x000fe20000410000 */
[----:B------:R3:W-:Y:S01]  /*4e60*/  STL.128 [R1+0x660], R8 ;  /* 0x0006600801007387 */ /* 0x0007e20000100c00 */
[----:B------:R-:W-:Y:S02]  /*4e70*/  FMUL.FTZ R15, R15, c[0x0][0x298] ;  /* 0x0000a6000f0f7a20 */ /* 0x000fe40000410000 */
[----:B------:R-:W-:Y:S02]  /*4e80*/  FMUL.FTZ R14, R14, c[0x0][0x298] ;  /* 0x0000a6000e0e7a20 */ /* 0x000fe40000410000 */
[----:B------:R-:W-:Y:S02]  /*4e90*/  FMUL.FTZ R17, R17, c[0x0][0x298] ;  /* 0x0000a60011117a20 */ /* 0x000fe40000410000 */
[----:B------:R-:W-:Y:S01]  /*4ea0*/  FMUL.FTZ R16, R16, c[0x0][0x298] ;  /* 0x0000a60010107a20 */ /* 0x000fe20000410000 */
[----:B------:R3:W-:Y:S01]  /*4eb0*/  STL.128 [R1+0x670], R12 ;  /* 0x0006700c01007387 */ /* 0x0007e20000100c00 */
[----:B------:R-:W-:-:S02]  /*4ec0*/  FMUL.FTZ R19, R19, c[0x0][0x298] ;  /* 0x0000a60013137a20 */ /* 0x000fc40000410000 */
[----:B------:R-:W-:Y:S02]  /*4ed0*/  FMUL.FTZ R18, R18, c[0x0][0x298] ;  /* 0x0000a60012127a20 */ /* 0x000fe40000410000 */
        /* <DEDUP_REMOVED lines=19> */
[----:B------:R-:W-:-:S05]  /*5010*/  FMUL.FTZ R50, R50, c[0x0][0x298] ;  /* 0x0000a60032327a20 */ /* 0x000fca0000410000 */
[----:B------:R3:W-:Y:S02]  /*5020*/  STL.128 [R1+0x6c0], R48 ;  /* 0x0006c03001007387 */ /* 0x0007e40000100c00 */
.L_x_1168:
[----:B------:R-:W-:Y:S05]  /*5030*/  @P1 BRA `(.L_x_1175) ;  /* 0x0000125000001947 */ /* 0x000fea0003800000 */
[----:B------:R-:W4:Y:S04]  /*5040*/  LDL.128 R76, [R1+0x6d0] ;  /* 0x0006d000014c7983 */ /* 0x000f280000100c00 */
[----:B--2---:R-:W2:Y:S04]  /*5050*/  LDL.128 R68, [R1+0x6f0] ;  /* 0x0006f00001447983 */ /* 0x004ea80000100c00 */
[----:B---3--:R-:W3:Y:S04]  /*5060*/  LDL.128 R72, [R1+0x6e0] ;  /* 0x0006e00001487983 */ /* 0x008ee80000100c00 */
[----:B------:R-:W3:Y:S04]  /*5070*/  LDL.128 R64, [R1+0x700] ;  /* 0x0007000001407983 */ /* 0x000ee80000100c00 */
[----:B------:R-:W3:Y:S04]  /*5080*/  LDL.128 R60, [R1+0x710] ;  /* 0x00071000013c7983 */ /* 0x000ee80000100c00 */
[----:B------:R-:W3:Y:S04]  /*5090*/  LDL.128 R52, [R1+0x730] ;  /* 0x0007300001347983 */ /* 0x000ee80000100c00 */
[----:B------:R-:W3:Y:S04]  /*50a0*/  LDL.128 R56, [R1+0x720] ;  /* 0x0007200001387983 */ /* 0x000ee80000100c00 */
[----:B-1----:R-:W3:Y:S01]  /*50b0*/  LDL.128 R20, [R1+0x740] ;  /* 0x0007400001147983 */ /* 0x002ee20000100c00 */
[----:B------:R-:W-:-:S02]  /*50c0*/  SHF.R.S32.HI R3, RZ, 0x1f, R32 ;  /* 0x0000001fff037819 */ /* 0x000fc40000011420 */
[----:B------:R-:W-:Y:S02]  /*50d0*/  F2FP.BF16.PACK_AB R4, R5, R4 ;  /* 0x000000040504723e */ /* 0x000fe400000010ff */
[----:B------:R-:W-:Y:S02]  /*50e0*/  LEA.HI R0, R3, R32, RZ, 0x2 ;  /* 0x0000002003007211 */ /* 0x000fe400078f10ff */
[----:B------:R-:W-:Y:S02]  /*50f0*/  F2FP.BF16.PACK_AB R6, R7, R6 ;  /* 0x000000060706723e */ /* 0x000fe400000010ff */
[--C-:B------:R-:W-:Y:S02]  /*5100*/  SHF.R.S32.HI R5, RZ, 0x2, R0.reuse ;  /* 0x00000002ff057819 */ /* 0x100fe40000011400 */
[----:B------:R-:W-:Y:S02]  /*5110*/  SHF.R.S32.HI R2, RZ, 0x1f, R0 ;  /* 0x0000001fff027819 */ /* 0x000fe40000011400 */
[----:B------:R-:W-:-:S02]  /*5120*/  F2FP.BF16.PACK_AB R8, R9, R8 ;  /* 0x000000080908723e */ /* 0x000fc400000010ff */
[----:B------:R-:W-:Y:S02]  /*5130*/  LEA.HI R7, R2, R5, RZ, 0x3 ;  /* 0x0000000502077211 */ /* 0x000fe400078f18ff */
[-C--:B------:R-:W-:Y:S02]  /*5140*/  LEA.HI R2, R3, R32.reuse, RZ, 0x5 ;  /* 0x0000002003027211 */ /* 0x080fe400078f28ff */
[----:B------:R-:W-:Y:S02]  /*5150*/  LOP3.LUT R28, R7, 0xfffffff8, RZ, 0xc0, !PT ;  /* 0xfffffff8071c7812 */ /* 0x000fe400078ec0ff */
[--C-:B------:R-:W-:Y:S02]  /*5160*/  SHF.R.S32.HI R7, RZ, 0x5, R2.reuse ;  /* 0x00000005ff077819 */ /* 0x100fe40000011402 */
[----:B------:R-:W-:Y:S01]  /*5170*/  SHF.R.S32.HI R2, RZ, 0x1f, R2 ;  /* 0x0000001fff027819 */ /* 0x000fe20000011402 */
[----:B------:R-:W-:Y:S01]  /*5180*/  IMAD.IADD R28, R5, 0x1, -R28 ;  /* 0x00000001051c7824 */ /* 0x000fe200078e0a1c */
[----:B------:R-:W-:-:S02]  /*5190*/  LEA.HI R9, R3, R32, RZ, 0x7 ;  /* 0x0000002003097211 */ /* 0x000fc400078f38ff */
[----:B------:R-:W-:Y:S01]  /*51a0*/  LEA.HI R2, R2, R7, RZ, 0x2 ;  /* 0x0000000702027211 */ /* 0x000fe200078f10ff */
[----:B------:R-:W-:Y:S01]  /*51b0*/  IMAD.SHL.U32 R5, R28, 0x40, RZ ;  /* 0x000000401c057824 */ /* 0x000fe200078e00ff */
[----:B------:R-:W-:Y:S02]  /*51c0*/  F2FP.BF16.PACK_AB R10, R11, R10 ;  /* 0x0000000a0b0a723e */ /* 0x000fe400000010ff */
[----:B------:R-:W-:Y:S02]  /*51d0*/  LOP3.LUT R11, R0, 0x3ffffffc, RZ, 0xc0, !PT ;  /* 0x3ffffffc000b7812 */ /* 0x000fe400078ec0ff */
[----:B------:R-:W-:Y:S02]  /*51e0*/  SHF.R.U32.HI R9, RZ, 0x4, R9 ;  /* 0x00000004ff097819 */ /* 0x000fe40000011609 */
[----:B------:R-:W-:Y:S01]  /*51f0*/  LOP3.LUT R0, R5, 0x1c0, RZ, 0xc0, !PT ;  /* 0x000001c005007812 */ /* 0x000fe200078ec0ff */
[----:B------:R-:W-:Y:S01]  /*5200*/  IMAD.IADD R11, R32, 0x1, -R11 ;  /* 0x00000001200b7824 */ /* 0x000fe200078e0a0b */
[----:B------:R-:W-:-:S02]  /*5210*/  LOP3.LUT R2, R2, 0x1ffffc, RZ, 0xc0, !PT ;  /* 0x001ffffc02027812 */ /* 0x000fc400078ec0ff */
[----:B------:R-:W-:Y:S02]  /*5220*/  LOP3.LUT R9, R0, 0x8, R9, 0xf8, !PT ;  /* 0x0000000800097812 */ /* 0x000fe400078ef809 */
[----:B------:R-:W-:Y:S01]  /*5230*/  SHF.R.U32.HI R0, RZ, 0x3, R0 ;  /* 0x00000003ff007819 */ /* 0x000fe20000011600 */
[----:B------:R-:W-:Y:S01]  /*5240*/  IMAD.IADD R2, R7, 0x1, -R2 ;  /* 0x0000000107027824 */ /* 0x000fe200078e0a02 */
[----:B------:R-:W-:Y:S02]  /*5250*/  R2P PR, R28, 0x6 ;  /* 0x000000061c007804 */ /* 0x000fe40000000000 */
[----:B------:R-:W-:Y:S01]  /*5260*/  LOP3.LUT R9, R9, R0, RZ, 0x3c, !PT ;  /* 0x0000000009097212 */ /* 0x000fe200078e3cff */
[----:B------:R-:W-:Y:S01]  /*5270*/  IMAD R2, R2, 0x200, R11 ;  /* 0x0000020002027824 */ /* 0x000fe200078e020b */
[----:B------:R-:W-:Y:S01]  /*5280*/  F2FP.BF16.PACK_AB R12, R13, R12 ;  /* 0x0000000c0d0c723e */ /* 0x000fe200000010ff */
[----:B------:R-:W-:Y:S01]  /*5290*/  IMAD.MOV.U32 R0, RZ, RZ, 0x20 ;  /* 0x00000020ff007424 */ /* 0x000fe200078e00ff */
[----:B------:R-:W-:Y:S01]  /*52a0*/  F2FP.BF16.PACK_AB R14, R15, R14 ;  /* 0x0000000e0f0e723e */ /* 0x000fe200000010ff */
[----:B------:R-:W-:Y:S01]  /*52b0*/  IMAD.U32 R2, R2, 0x2, R9 ;  /* 0x0000000202027824 */ /* 0x000fe200078e0009 */
[----:B------:R-:W-:Y:S01]  /*52c0*/  F2FP.BF16.PACK_AB R16, R17, R16 ;  /* 0x000000101110723e */ /* 0x000fe200000010ff */
[----:B------:R-:W-:Y:S01]  /*52d0*/  IMAD.MOV.U32 R13, RZ, RZ, 0x4 ;  /* 0x00000004ff0d7424 */ /* 0x000fe200078e00ff */
[----:B------:R-:W-:Y:S01]  /*52e0*/  SEL R0, R0, 0xffffffe0, !P1 ;  /* 0xffffffe000007807 */ /* 0x000fe20004800000 */
[----:B------:R-:W-:Y:S01]  /*52f0*/  IMAD.SHL.U32 R5, R2, 0x2, RZ ;  /* 0x0000000202057824 */ /* 0x000fe200078e00ff */
[----:B------:R-:W-:-:S02]  /*5300*/  F2FP.BF16.PACK_AB R18, R19, R18 ;  /* 0x000000121312723e */ /* 0x000fc400000010ff */
[----:B------:R-:W-:Y:S01]  /*5310*/  F2FP.BF16.PACK_AB R24, R25, R24 ;  /* 0x000000181918723e */ /* 0x000fe200000010ff */
[C---:B------:R-:W-:Y:S01]  /*5320*/  IMAD.IADD R7, R5.reuse, 0x1, R0 ;  /* 0x0000000105077824 */ /* 0x040fe200078e0200 */
[C---:B------:R-:W-:Y:S02]  /*5330*/  IADD3 R9, R5.reuse, 0x40, RZ ;  /* 0x0000004005097810 */ /* 0x040fe40007ffe0ff */
[----:B------:R-:W-:Y:S02]  /*5340*/  @P2 IADD3 R9, R5, -0x40, RZ ;  /* 0xffffffc005092810 */ /* 0x000fe40007ffe0ff */
[----:B------:R-:W-:Y:S02]  /*5350*/  F2FP.BF16.PACK_AB R26, R27, R26 ;  /* 0x0000001a1b1a723e */ /* 0x000fe400000010ff */
[----:B------:R-:W-:Y:S01]  /*5360*/  F2FP.BF16.PACK_AB R44, R45, R44 ;  /* 0x0000002c2d2c723e */ /* 0x000fe200000010ff */
[----:B------:R-:W-:Y:S01]  /*5370*/  IMAD.IADD R11, R0, 0x1, R9 ;  /* 0x00000001000b7824 */ /* 0x000fe200078e0209 */
[----:B------:R-:W-:-:S02]  /*5380*/  F2FP.BF16.PACK_AB R46, R47, R46 ;  /* 0x0000002e2f2e723e */ /* 0x000fc400000010ff */
[----:B------:R-:W-:Y:S02]  /*5390*/  F2FP.BF16.PACK_AB R40, R41, R40 ;  /* 0x000000282928723e */ /* 0x000fe400000010ff */
[----:B------:R-:W-:Y:S02]  /*53a0*/  F2FP.BF16.PACK_AB R42, R43, R42 ;  /* 0x0000002a2b2a723e */ /* 0x000fe400000010ff */
[----:B------:R-:W-:Y:S02]  /*53b0*/  F2FP.BF16.PACK_AB R48, R49, R48 ;  /* 0x000000303130723e */ /* 0x000fe400000010ff */
[----:B------:R-:W-:Y:S02]  /*53c0*/  F2FP.BF16.PACK_AB R50, R51, R50 ;  /* 0x000000323332723e */ /* 0x000fe400000010ff */
[----:B------:R-:W-:Y:S02]  /*53d0*/  ISETP.NE.U32.AND P0, PT, RZ, c[0x0][0x360], PT ;  /* 0x0000d800ff007a0c */ /* 0x000fe40003f05070 */
[----:B------:R-:W-:-:S02]  /*53e0*/  ISETP.NE.U32.AND P1, PT, RZ, c[0x0][0x358], PT ;  /* 0x0000d600ff007a0c */ /* 0x000fc40003f25070 */
[----:B------:R-:W-:Y:S02]  /*53f0*/  ISETP.NE.AND.EX P0, PT, RZ, c[0x0][0x364], PT, P0 ;  /* 0x0000d900ff007a0c */ /* 0x000fe40003f05300 */
[----:B------:R-:W-:Y:S01]  /*5400*/  ISETP.NE.AND.EX P1, PT, RZ, c[0x0][0x35c], PT, P1 ;  /* 0x0000d700ff007a0c */ /* 0x000fe20003f25310 */
[----:B------:R-:W-:Y:S01]  /*5410*/  IMAD.MOV.U32 R37, RZ, RZ, c[0x0][0x2f0] ;  /* 0x0000bc00ff257624 */ /* 0x000fe200078e00ff */
[----:B----4-:R-:W-:Y:S01]  /*5420*/  F2FP.BF16.PACK_AB R76, R77, R76 ;  /* 0x0000004c4d4c723e */ /* 0x010fe200000010ff */
[----:B------:R-:W-:Y:S01]  /*5430*/  BAR.SYNC.DEFER_BLOCKING 0x1, 0x100 ;  /* 0x0044000000007b1d */ /* 0x000fe20000010000 */
[----:B------:R-:W-:Y:S02]  /*5440*/  F2FP.BF16.PACK_AB R78, R79, R78 ;  /* 0x0000004e4f4e723e */ /* 0x000fe400000010ff */
[----:B--2---:R-:W-:Y:S02]  /*5450*/  F2FP.BF16.PACK_AB R68, R69, R68 ;  /* 0x000000444544723e */ /* 0x004fe400000010ff */
[----:B------:R-:W-:-:S02]  /*5460*/  F2FP.BF16.PACK_AB R70, R71, R70 ;  /* 0x000000464746723e */ /* 0x000fc400000010ff */
[----:B---3--:R-:W-:Y:S02]  /*5470*/  F2FP.BF16.PACK_AB R72, R73, R72 ;  /* 0x000000484948723e */ /* 0x008fe400000010ff */
[----:B------:R-:W-:Y:S02]  /*5480*/  F2FP.BF16.PACK_AB R74, R75, R74 ;  /* 0x0000004a4b4a723e */ /* 0x000fe400000010ff */
[----:B------:R-:W-:Y:S02]  /*5490*/  F2FP.BF16.PACK_AB R64, R65, R64 ;  /* 0x000000404140723e */ /* 0x000fe400000010ff */
[----:B------:R-:W-:Y:S02]  /*54a0*/  F2FP.BF16.PACK_AB R66, R67, R66 ;  /* 0x000000424342723e */ /* 0x000fe400000010ff */
[----:B------:R-:W-:Y:S02]  /*54b0*/  F2FP.BF16.PACK_AB R60, R61, R60 ;  /* 0x0000003c3d3c723e */ /* 0x000fe400000010ff */
[----:B------:R-:W-:-:S02]  /*54c0*/  F2FP.BF16.PACK_AB R62, R63, R62 ;  /* 0x0000003e3f3e723e */ /* 0x000fc400000010ff */
[----:B------:R-:W-:Y:S02]  /*54d0*/  F2FP.BF16.PACK_AB R52, R53, R52 ;  /* 0x000000343534723e */ /* 0x000fe400000010ff */
[----:B------:R-:W-:Y:S02]  /*54e0*/  F2FP.BF16.PACK_AB R54, R55, R54 ;  /* 0x000000363736723e */ /* 0x000fe400000010ff */
[----:B------:R-:W-:Y:S01]  /*54f0*/  F2FP.BF16.PACK_AB R56, R57, R56 ;  /* 0x000000383938723e */ /* 0x000fe200000010ff */
[----:B------:R-:W-:Y:S01]  /*5500*/  STS [R5+0x4080], R76 ;  /* 0x0040804c05007388 */ /* 0x000fe20000000800 */
[----:B------:R-:W-:Y:S02]  /*5510*/  F2FP.BF16.PACK_AB R58, R59, R58 ;  /* 0x0000003a3b3a723e */ /* 0x000fe400000010ff */
[----:B------:R-:W-:Y:S01]  /*5520*/  F2FP.BF16.PACK_AB R20, R21, R20 ;  /* 0x000000141514723e */ /* 0x000fe200000010ff */
[----:B------:R-:W-:Y:S01]  /*5530*/  STS [R5+0x4480], R78 ;  /* 0x0044804e05007388 */ /* 0x000fe20000000800 */
[----:B------:R-:W-:-:S03]  /*5540*/  F2FP.BF16.PACK_AB R22, R23, R22 ;  /* 0x000000161716723e */ /* 0x000fc600000010ff */
        /* <DEDUP_REMOVED lines=22> */
[----:B------:R-:W-:Y:S04]  /*56b0*/  STS [R9+0x80], R24 ;  /* 0x0000801809007388 */ /* 0x000fe80000000800 */
[----:B------:R-:W-:Y:S04]  /*56c0*/  STS [R9+0x480], R26 ;  /* 0x0004801a09007388 */ /* 0x000fe80000000800 */
        /* <DEDUP_REMOVED lines=8> */
[----:B------:R-:W-:-:S05]  /*5750*/  @P0 IMAD.WIDE R12, R38, R13, c[0x0][0x360] ;  /* 0x0000d800260c0625 */ /* 0x000fca00078e020d */
[----:B--2---:R-:W2:Y:S04]  /*5760*/  @P1 LDG.E R7, [R4.64] ;  /* 0x0000000604071981 */ /* 0x004ea8000c1e1900 */
[----:B------:R4:W5:Y:S01]  /*5770*/  @P0 LDG.E R37, [R12.64] ;  /* 0x000000060c250981 */ /* 0x000962000c1e1900 */
[----:B---3--:R-:W-:Y:S02]  /*5780*/  CS2R R44, SRZ ;  /* 0x00000000002c7805 */ /* 0x008fe4000001ff00 */
[--C-:B--2---:R-:W-:Y:S01]  /*5790*/  @P1 SHF.R.S32.HI R45, RZ, 0x1f, R7.reuse ;  /* 0x0000001fff2d1819 */ /* 0x104fe20000011407 */
[----:B------:R-:W-:Y:S01]  /*57a0*/  @P1 IMAD.MOV.U32 R44, RZ, RZ, R7 ;  /* 0x000000ffff2c1224 */ /* 0x000fe200078e0007 */
[----:B------:R-:W-:Y:S05]  /*57b0*/  @P0 BRA `(.L_x_1176) ;  /* 0x0000004000000947 */ /* 0x000fea0003800000 */
[----:B----4-:R-:W-:Y:S05]  /*57c0*/  @!P1 BRA `(.L_x_1176) ;  /* 0x0000003000009947 */ /* 0x010fea0003800000 */
[----:B-----5:R-:W2:Y:S04]  /*57d0*/  LDG.E R37, [R4.64] ;  /* 0x0000000604257981 */ /* 0x020ea8000c1e1900 */
[----:B------:R-:W2:Y:S02]  /*57e0*/  LDG.E R0, [R4.64+0x4] ;  /* 0x0000040604007981 */ /* 0x000ea4000c1e1900 */
[----:B--2---:R-:W-:-:S04]  /*57f0*/  IADD3 R37, -R37, R0, RZ ;  /* 0x0000000025257210 */ /* 0x004fc80007ffe1ff */
.L_x_1176:
[----:B----4-:R-:W-:Y:S01]  /*5800*/  LEA.HI R0, R3, R32, RZ, 0x3 ;  /* 0x0000002003007211 */ /* 0x010fe200078f18ff */
[----:B-----5:R-:W-:Y:S01]  /*5810*/  IMAD R37, R30, -0x80, R37 ;  /* 0xffffff801e257824 */ /* 0x020fe200078e0225 */
        /* <DEDUP_REMOVED lines=18> */
[----:B------:R-:W-:-:S02]  /*5940*/  LEA.HI.X.SX32 R45, R0, R45, 0x1, P0 ;  /* 0x0000002d002d7211 */ /* 0x000fc400000f0eff */
[----:B------:R-:W-:Y:S02]  /*5950*/  LOP3.LUT R5, R5, 0x7ffffe00, R32, 0xf8, !PT ;  /* 0x7ffffe0005057812 */ /* 0x000fe400078ef820 */
[----:B------:R-:W-:Y:S01]  /*5960*/  ISETP.GE.OR P0, PT, R42, c[0x0][0x324], P3 ;  /* 0x0000c9002a007a0c */ /* 0x000fe20001f06670 */
[----:B------:R-:W-:Y:S01]  /*5970*/  IMAD.WIDE R44, R30, 0x80, R44 ;  /* 0x000000801e2c7825 */ /* 0x000fe200078e022c */
[----:B------:R-:W-:Y:S02]  /*5980*/  SEL R36, R36, RZ, !P1 ;  /* 0x000000ff24247207 */ /* 0x000fe40004800000 */
[----:B-1----:R-:W-:Y:S01]  /*5990*/  SHF.R.S32.HI R2, RZ, 0x1f, R3 ;  /* 0x0000001fff027819 */ /* 0x002fe20000011403 */
[----:B------:R-:W-:Y:S01]  /*59a0*/  IMAD.SHL.U32 R28, R5, 0x2, RZ ;  /* 0x00000002051c7824 */ /* 0x000fe200078e00ff */
[----:B------:R-:W-:-:S03]  /*59b0*/  SEL R38, R38, RZ, !P1 ;  /* 0x000000ff26267207 */ /* 0x000fc60004800000 */
[----:B------:R-:W-:Y:S01]  /*59c0*/  IMAD R40, R2, c[0x0][0x338], RZ ;  /* 0x0000ce0002287a24 */ /* 0x000fe200078e02ff */
[----:B------:R1:W2:Y:S03]  /*59d0*/  LDS.128 R32, [R28+0x5080] ;  /* 0x005080001c207984 */ /* 0x0002a60000000c00 */
[C---:B------:R-:W-:Y:S01]  /*59e0*/  IMAD R29, R3.reuse, c[0x0][0x33c], R40 ;  /* 0x0000cf00031d7a24 */ /* 0x040fe200078e0228 */
[----:B------:R1:W3:Y:S01]  /*59f0*/  LDS.128 R24, [R28+0x6080] ;  /* 0x006080001c187984 */ /* 0x0002e20000000c00 */
[----:B------:R-:W-:-:S03]  /*5a00*/  IMAD.WIDE.U32 R40, R3, c[0x0][0x338], R42 ;  /* 0x0000ce0003287a25 */ /* 0x000fc600078e002a */
[----:B------:R1:W4:Y:S01]  /*5a10*/  LDS.128 R20, [R28+0x7080] ;  /* 0x007080001c147984 */ /* 0x0003220000000c00 */
[----:B------:R-:W-:Y:S02]  /*5a20*/  IMAD.IADD R41, R41, 0x1, R29 ;  /* 0x0000000129297824 */ /* 0x000fe400078e021d */
[----:B------:R-:W-:Y:S01]  /*5a30*/  IMAD R29, R36, c[0x0][0x340], RZ ;  /* 0x0000d000241d7a24 */ /* 0x000fe200078e02ff */
[----:B------:R1:W1:Y:S01]  /*5a40*/  LDS.128 R16, [R28+0x80] ;  /* 0x000080001c107984 */ /* 0x0002620000000c00 */
[----:B------:R-:W-:-:S03]  /*5a50*/  IMAD.WIDE.U32 R40, R38, c[0x0][0x340], R40 ;  /* 0x0000d00026287a25 */ /* 0x000fc600078e0028 */
[----:B------:R1:W1:Y:S01]  /*5a60*/  LDS.128 R12, [R28+0x1080] ;  /* 0x001080001c0c7984 */ /* 0x0002620000000c00 */
[----:B------:R-:W-:-:S03]  /*5a70*/  IMAD R29, R38, c[0x0][0x344], R29 ;  /* 0x0000d100261d7a24 */ /* 0x000fc600078e021d */
        /* <DEDUP_REMOVED lines=13> */
.L_x_1178:
[----:B------:R-:W-:Y:S05]  /*5b50*/  BSYNC B0 ;  /* 0x0000000000007941 */ /* 0x000fea0003800000 */
.L_x_1177:
        /* <DEDUP_REMOVED lines=16> */
.L_x_1180:
[----:B------:R-:W-:Y:S05]  /*5c60*/  BSYNC B0 ;  /* 0x0000000000007941 */ /* 0x000fea0003800000 */
.L_x_1179:
        /* <DEDUP_REMOVED lines=11> */
[----:B-12---:R-:W-:-:S03]  /*5d20*/  LEA R32, P0, R30, c[0x0][0x318], 0x1 ;  /* 0x0000c6001e207a11 */ /* 0x006fc600078008ff */
[----:B------:R-:W-:-:S05]  /*5d30*/  IMAD R28, R29, c[0x0][0x334], R28 ;  /* 0x0000cd001d1c7a24 */ /* 0x000fca00078e021c */
[----:B------:R-:W-:-:S04]  /*5d40*/  IADD3 R28, R31, R28, RZ ;  /* 0x0000001c1f1c7210 */ /* 0x000fc80007ffe0ff */
[----:B------:R-:W-:-:S05]  /*5d50*/  LEA.HI.X R33, R30, c[0x0][0x31c], R28, 0x1, P0 ;  /* 0x0000c7001e217a11 */ /* 0x000fca00000f0c1c */
[----:B---3--:R1:W-:Y:S02]  /*5d60*/  STG.E.128 [R32.64], R24 ;  /* 0x0000001820007986 */ /* 0x0083e4000c101d06 */
.L_x_1182:
[----:B------:R-:W-:Y:S05]  /*5d70*/  BSYNC B0 ;  /* 0x0000000000007941 */ /* 0x000fea0003800000 */
.L_x_1181:
        /* <DEDUP_REMOVED lines=16> */
.L_x_1184:
[----:B------:R-:W-:Y:S05]  /*5e80*/  BSYNC B0 ;  /* 0x0000000000007941 */ /* 0x000fea0003800000 */
.L_x_1183:
        /* <DEDUP_REMOVED lines=19> */
.L_x_1186:
[----:B------:R-:W-:Y:S05]  /*5fc0*/  BSYNC B0 ;  /* 0x0000000000007941 */ /* 0x000fea0003800000 */
.L_x_1185:
        /* <DEDUP_REMOVED lines=14> */
.L_x_1188:
[----:B------:R-:W-:Y:S05]  /*60b0*/  BSYNC B0 ;  /* 0x0000000000007941 */ /* 0x000fea0003800000 */
.L_x_1187:
        /* <DEDUP_REMOVED lines=14> */
.L_x_1190:
[----:B------:R-:W-:Y:S05]  /*61a0*/  BSYNC B0 ;  /* 0x0000000000007941 */ /* 0x000fea0003800000 */
.L_x_1189:
        /* <DEDUP_REMOVED lines=14> */
.L_x_1175:
[----:B------:R-:W-:Y:S01]  /*6290*/  ISETP.NE.U32.AND P0, PT, RZ, c[0x0][0x360], PT ;  /* 0x0000d800ff007a0c */ /* 0x000fe20003f05070 */
[----:B---3--:R-:W-:Y:S01]  /*62a0*/  IMAD.MOV.U32 R9, RZ, RZ, 0x4 ;  /* 0x00000004ff097424 */ /* 0x008fe200078e00ff */
[----:B------:R-:W-:Y:S02]  /*62b0*/  ISETP.NE.U32.AND P1, PT, RZ, c[0x0][0x358], PT ;  /* 0x0000d600ff007a0c */ /* 0x000fe40003f25070 */
[----:B------:R-:W-:Y:S01]  /*62c0*/  ISETP.NE.AND.EX P0, PT, RZ, c[0x0][0x364], PT, P0 ;  /* 0x0000d900ff007a0c */ /* 0x000fe20003f05300 */
[----:B------:R-:W-:Y:S01]  /*62d0*/  IMAD.WIDE R4, R38, R9, c[0x0][0x358] ;  /* 0x0000d60026047625 */ /* 0x000fe200078e0209 */
        /* <DEDUP_REMOVED lines=9> */
[----:B----4-:R-:W-:Y:S05]  /*6370*/  @!P1 BRA `(.L_x_1191) ;  /* 0x0000003000009947 */ /* 0x010fea0003800000 */
[----:B-----5:R-:W3:Y:S04]  /*6380*/  LDG.E R7, [R4.64] ;  /* 0x0000000604077981 */ /* 0x020ee8000c1e1900 */
[----:B-1----:R-:W3:Y:S02]  /*6390*/  LDG.E R0, [R4.64+0x4] ;  /* 0x0000040604007981 */ /* 0x002ee4000c1e1900 */
[----:B---3--:R-:W-:-:S03]  /*63a0*/  IADD3 R7, -R7, R0, RZ ;  /* 0x0000000007077210 */ /* 0x008fc60007ffe1ff */
.L_x_1191:
[----:B-1--4-:R-:W1:Y:S01]  /*63b0*/  S2R R0, SR_CTAID.Y ;  /* 0x0000000000007919 */ /* 0x012e620000002600 */
[----:B------:R-:W-:Y:S01]  /*63c0*/  SHF.R.S32.HI R3, RZ, 0x1f, R32 ;  /* 0x0000001fff037819 */ /* 0x000fe20000011420 */
[----:B-----5:R-:W-:Y:S01]  /*63d0*/  IMAD R6, R30, -0x80, R7 ;  /* 0xffffff801e067824 */ /* 0x020fe200078e0207 */
[----:B------:R-:W-:Y:S01]  /*63e0*/  SHF.R.S32.HI R4, RZ, 0x1f, R38 ;  /* 0x0000001fff047819 */ /* 0x000fe20000011426 */
[----:B------:R-:W-:Y:S01]  /*63f0*/  BSSY B0, `(.L_x_1192) ;  /* 0x0000020000007945 */ /* 0x000fe20003800000 */
[----:B------:R-:W-:-:S02]  /*6400*/  LEA.HI R3, R3, R32, RZ, 0x3 ;  /* 0x0000002003037211 */ /* 0x000fc400078f18ff */
[----:B------:R-:W-:Y:S02]  /*6410*/  SEL R4, R4, RZ, !P1 ;  /* 0x000000ff04047207 */ /* 0x000fe40004800000 */
[----:B------:R-:W-:Y:S02]  /*6420*/  LOP3.LUT R5, R3, 0x1ffffff8, RZ, 0xc0, !PT ;  /* 0x1ffffff803057812 */ /* 0x000fe400078ec0ff */
[----:B------:R-:W-:Y:S01]  /*6430*/  SHF.R.S32.HI R3, RZ, 0x3, R3 ;  /* 0x00000003ff037819 */ /* 0x000fe20000011403 */
[----:B------:R-:W-:Y:S01]  /*6440*/  IMAD R15, R4, c[0x0][0x310], RZ ;  /* 0x0000c400040f7a24 */ /* 0x000fe200078e02ff */
[----:B------:R-:W-:Y:S01]  /*6450*/  SEL R38, R38, RZ, !P1 ;  /* 0x000000ff26267207 */ /* 0x000fe20004800000 */
[----:B------:R-:W-:Y:S01]  /*6460*/  IMAD.IADD R8, R32, 0x1, -R5 ;  /* 0x0000000120087824 */ /* 0x000fe200078e0a05 */
[C---:B------:R-:W-:Y:S02]  /*6470*/  IADD3 R10, P0, R3.reuse, R10, RZ ;  /* 0x0000000a030a7210 */ /* 0x040fe40007f1e0ff */
[C---:B------:R-:W-:Y:S01]  /*6480*/  ISETP.GE.AND P3, PT, R3.reuse, R6, PT ;  /* 0x000000060300720c */ /* 0x040fe20003f66270 */
[----:B------:R-:W-:Y:S01]  /*6490*/  IMAD.SHL.U32 R8, R8, 0x8, RZ ;  /* 0x0000000808087824 */ /* 0x000fe200078e00ff */
[----:B------:R-:W-:Y:S01]  /*64a0*/  LEA.HI.X.SX32 R11, R3, R11, 0x1, P0 ;  /* 0x0000000b030b7211 */ /* 0x000fe200000f0eff */
[----:B------:R-:W-:-:S03]  /*64b0*/  IMAD R15, R38, c[0x0][0x314], R15 ;  /* 0x0000c500260f7a24 */ /* 0x000fc600078e020f */
[----:B------:R-:W-:Y:S01]  /*64c0*/  SHF.R.S32.HI R9, RZ, 0x1f, R8 ;  /* 0x0000001fff097819 */ /* 0x000fe20000011408 */
[----:B------:R-:W-:Y:S01]  /*64d0*/  IMAD.WIDE R30, R30, 0x80, R10 ;  /* 0x000000801e1e7825 */ /* 0x000fe200078e020a */
[----:B-1----:R-:W-:Y:S02]  /*64e0*/  SHF.R.S32.HI R2, RZ, 0x1f, R0 ;  /* 0x0000001fff027819 */ /* 0x002fe40000011400 */
[----:B------:R-:W-:Y:S01]  /*64f0*/  ISETP.GE.OR P0, PT, R8, c[0x0][0x2f4], P3 ;  /* 0x0000bd0008007a0c */ /* 0x000fe20001f06670 */
[----:B------:R-:W-:-:S04]  /*6500*/  IMAD.WIDE.U32 R12, R0, c[0x0][0x308], R8 ;  /* 0x0000c200000c7a25 */ /* 0x000fc800078e0008 */
[----:B------:R-:W-:-:S04]  /*6510*/  IMAD R5, R2, c[0x0][0x308], RZ ;  /* 0x0000c20002057a24 */ /* 0x000fc800078e02ff */
[----:B------:R-:W-:-:S04]  /*6520*/  IMAD R5, R0, c[0x0][0x30c], R5 ;  /* 0x0000c30000057a24 */ /* 0x000fc800078e0205 */
        /* <DEDUP_REMOVED lines=12> */
.L_x_1193:
[----:B------:R-:W-:Y:S05]  /*65f0*/  BSYNC B0 ;  /* 0x0000000000007941 */ /* 0x000fea0003800000 */
.L_x_1192:
        /* <DEDUP_REMOVED lines=16> */
.L_x_1195:
[----:B------:R-:W-:Y:S05]  /*6700*/  BSYNC B0 ;  /* 0x0000000000007941 */ /* 0x000fea0003800000 */
.L_x_1194:
        /* <DEDUP_REMOVED lines=16> */
.L_x_1197:
[----:B------:R-:W-:Y:S05]  /*6810*/  BSYNC B0 ;  /* 0x0000000000007941 */ /* 0x000fea0003800000 */
.L_x_1196:
        /* <DEDUP_REMOVED lines=16> */
.L_x_1199:
[----:B------:R-:W-:Y:S05]  /*6920*/  BSYNC B0 ;  /* 0x0000000000007941 */ /* 0x000fea0003800000 */
.L_x_1198:
        /* <DEDUP_REMOVED lines=19> */
.L_x_1201:
[----:B------:R-:W-:Y:S05]  /*6a60*/  BSYNC B0 ;  /* 0x0000000000007941 */ /* 0x000fea0003800000 */
.L_x_1200:
        /* <DEDUP_REMOVED lines=14> */
.L_x_1203:
[----:B------:R-:W-:Y:S05]  /*6b50*/  BSYNC B0 ;  /* 0x0000000000007941 */ /* 0x000fea0003800000 */
.L_x_1202:
        /* <DEDUP_REMOVED lines=14> */
.L_x_1205:
[----:B------:R-:W-:Y:S05]  /*6c40*/  BSYNC B0 ;  /* 0x0000000000007941 */ /* 0x000fea0003800000 */
.L_x_1204:
        /* <DEDUP_REMOVED lines=13> */
        .type           $_ZN7cutlass13device_kernelIN5flash19enable_sm80_to_sm89INS1_16FlashAttnBwdSm80INS1_25CollectiveMainloopBwdSm80ILi2ELi2EN4cute5tupleIJNS5_1CILi128EEES8_NS7_ILi64EEEEEENS_10bfloat16_tEfNS_4arch4Sm80ELb0ELb0ELb1ELb1ELb0ELb0ELb0ELb0ELi2ELi4ELi4ELi4ELb0EEENS1_21CollectiveEpilogueBwdISA_SB_SD_Li256ELb1ELb0ELi2EEENS1_19SingleTileSchedulerILb1ELb0ELb0ELi128EEEEEEEEEvNT_6ParamsE$_ZN4cute12iter_adaptorIPKN7cutlass10bfloat16_tENS_8gmem_ptrIS4_EEEC2ES4_,@function
        .size           $_ZN7cutlass13device_kernelIN5flash19enable_sm80_to_sm89INS1_16FlashAttnBwdSm80INS1_25CollectiveMainloopBwdSm80ILi2ELi2EN4cute5tupleIJNS5_1CILi128EEES8_NS7_ILi64EEEEEENS_10bfloat16_tEfNS_4arch4Sm80ELb0ELb0ELb1ELb1ELb0ELb0ELb0ELb0ELi2ELi4ELi4ELi4ELb0EEENS1_21CollectiveEpilogueBwdISA_SB_SD_Li256ELb1ELb0ELi2EEENS1_19SingleTileSchedulerILb1ELb0ELb0ELi128EEEEEEEEEvNT_6ParamsE$_ZN4cute12iter_adaptorIPKN7cutlass10bfloat16_tENS_8gmem_ptrIS4_EEEC2ES4_,($_ZN7cutlass13device_kernelIN5flash19enable_sm80_to_sm89INS1_16FlashAttnBwdSm80INS1_25CollectiveMainloopBwdSm80ILi2ELi2EN4cute5tupleIJNS5_1CILi128EEES8_NS7_ILi64EEEEEENS_10bfloat16_tEfNS_4arch4Sm80ELb0ELb0ELb1ELb1ELb0ELb0ELb0ELb0ELi2ELi4ELi4ELi4ELb0EEENS1_21CollectiveEpilogueBwdISA_SB_SD_Li256ELb1ELb0ELi2EEENS1_19SingleTileSchedulerILb1ELb0ELb0ELi128EEEEEEEEEvNT_6ParamsE$_ZN4cute12iter_adaptorIPKN7cutlass9uint128_tENS_8gmem_ptrIS4_EEEC2ES4_ - $_ZN7cutlass13device_kernelIN5flash19enable_sm80_to_sm89INS1_16FlashAttnBwdSm80INS1_25CollectiveMainloopBwdSm80ILi2ELi2EN4cute5tupleIJNS5_1CILi128EEES8_NS7_ILi64EEEEEENS_10bfloat16_tEfNS_4arch4Sm80ELb0ELb0ELb1ELb1ELb0ELb0ELb0ELb0ELi2ELi4ELi4ELi4ELb0EEENS1_21CollectiveEpilogueBwdISA_SB_SD_Li256ELb1ELb0ELi2EEENS1_19SingleTileSchedulerILb1ELb0ELb0ELi128EEEEEEEEEvNT_6ParamsE$_ZN4cute12iter_adaptorIPKN7cutlass10bfloat16_tENS_8gmem_ptrIS4_EEEC2ES4_)
$_ZN7cutlass13device_kernelIN5flash19enable_sm80_to_sm89INS1_16FlashAttnBwdSm80INS1_25CollectiveMainloopBwdSm80ILi2ELi2EN4cute5tupleIJNS5_1CILi128EEES8_NS7_ILi64EEEEEENS_10bfloat16_tEfNS_4arch4Sm80ELb0ELb0ELb1ELb1ELb0ELb0ELb0ELb0ELi2ELi4ELi4ELi4ELb0EEENS1_21CollectiveEpilogueBwdISA_SB_SD_Li256ELb1ELb0ELi2EEENS1_19SingleTileSchedulerILb1ELb0ELb0ELi128EEEEEEEEEvNT_6ParamsE$_ZN4cute12iter_adaptorIPKN7cutlass10bfloat16_tENS_8gmem_ptrIS4_EEEC2ES4_:
[----:B------:R-:W-:Y:S01]  /*6d20*/  IADD3 R5, R15, -c[0x0][0x20], RZ ;  /* 0x800008000f057a10 */ /* 0x000fe20007ffe0ff */
[----:B------:R-:W-:Y:S01]  /*6d30*/  IMAD.MOV.U32 R78, RZ, RZ, R4 ;  /* 0x000000ffff4e7224 */ /* 0x000fe200078e0004 */
[----:B------:R-:W-:Y:S01]  /*6d40*/  MOV R79, R9 ;  /* 0x00000009004f7202 */ /* 0x000fe20000000f00 */
[----:B------:R-:W-:-:S04]  /*6d50*/  IMAD.MOV.U32 R11, RZ, RZ, 0x0 ;  /* 0x00000000ff0b7424 */ /* 0x000fc800078e00ff */
[----:B------:R1:W-:Y:S01]  /*6d60*/  STL.64 [R5], R78 ;  /* 0x0000004e05007387 */ /* 0x0003e20000100a00 */
[----:B------:R-:W-:Y:S05]  /*6d70*/  RET.REL.NODEC R10 `(_ZN7cutlass13device_kernelIN5flash19enable_sm80_to_sm89INS1_16FlashAttnBwdSm80INS1_25CollectiveMainloopBwdSm80ILi2ELi2EN4cute5tupleIJNS5_1CILi128EEES8_NS7_ILi64EEEEEENS_10bfloat16_tEfNS_4arch4Sm80ELb0ELb0ELb1ELb1ELb0ELb0ELb0ELb0ELi2ELi4ELi4ELi4ELb0EEENS1_21CollectiveEpilogueBwdISA_SB_SD_Li256ELb1ELb0ELi2EEENS1_19SingleTileSchedulerILb1ELb0ELb0ELi128EEEEEEEEEvNT_6ParamsE) ;  /* 0xffff92800a007950 */ /* 0x000fea0003c3ffff */
        .type           $_ZN7cutlass13device_kernelIN5flash19enable_sm80_to_sm89INS1_16FlashAttnBwdSm80INS1_25CollectiveMainloopBwdSm80ILi2ELi2EN4cute5tupleIJNS5_1CILi128EEES8_NS7_ILi64EEEEEENS_10bfloat16_tEfNS_4arch4Sm80ELb0ELb0ELb1ELb1ELb0ELb0ELb0ELb0ELi2ELi4ELi4ELi4ELb0EEENS1_21CollectiveEpilogueBwdISA_SB_SD_Li256ELb1ELb0ELi2EEENS1_19SingleTileSchedulerILb1ELb0ELb0ELi128EEEEEEEEEvNT_6ParamsE$_ZN4cute12iter_adaptorIPKN7cutlass9uint128_tENS_8gmem_ptrIS4_EEEC2ES4_,@function
        .size           $_ZN7cutlass13device_kernelIN5flash19enable_sm80_to_sm89INS1_16FlashAttnBwdSm80INS1_25CollectiveMainloopBwdSm80ILi2ELi2EN4cute5tupleIJNS5_1CILi128EEES8_NS7_ILi64EEEEEENS_10bfloat16_tEfNS_4arch4Sm80ELb0ELb0ELb1ELb1ELb0ELb0ELb0ELb0ELi2ELi4ELi4ELi4ELb0EEENS1_21CollectiveEpilogueBwdISA_SB_SD_Li256ELb1ELb0ELi2EEENS1_19SingleTileSchedulerILb1ELb0ELb0ELi128EEEEEEEEEvNT_6ParamsE$_ZN4cute12iter_adaptorIPKN7cutlass9uint128_tENS_8gmem_ptrIS4_EEEC2ES4_,($_ZN7cutlass13device_kernelIN5flash19enable_sm80_to_sm89INS1_16FlashAttnBwdSm80INS1_25CollectiveMainloopBwdSm80ILi2ELi2EN4cute5tupleIJNS5_1CILi128EEES8_NS7_ILi64EEEEEENS_10bfloat16_tEfNS_4arch4Sm80ELb0ELb0ELb1ELb1ELb0ELb0ELb0ELb0ELi2ELi4ELi4ELi4ELb0EEENS1_21CollectiveEpilogueBwdISA_SB_SD_Li256ELb1ELb0ELi2EEENS1_19SingleTileSchedulerILb1ELb0ELb0ELi128EEEEEEEEEvNT_6ParamsE$_ZN4cute12iter_adaptorIPKfNS_8gmem_ptrIS2_EEEC2ES2_ - $_ZN7cutlass13device_kernelIN5flash19enable_sm80_to_sm89INS1_16FlashAttnBwdSm80INS1_25CollectiveMainloopBwdSm80ILi2ELi2EN4cute5tupleIJNS5_1CILi128EEES8_NS7_ILi64EEEEEENS_10bfloat16_tEfNS_4arch4Sm80ELb0ELb0ELb1ELb1ELb0ELb0ELb0ELb0ELi2ELi4ELi4ELi4ELb0EEENS1_21CollectiveEpilogueBwdISA_SB_SD_Li256ELb1ELb0ELi2EEENS1_19SingleTileSchedulerILb1ELb0ELb0ELi128EEEEEEEEEvNT_6ParamsE$_ZN4cute12iter_adaptorIPKN7cutlass9uint128_tENS_8gmem_ptrIS4_EEEC2ES4_)
$_ZN7cutlass13device_kernelIN5flash19enable_sm80_to_sm89INS1_16FlashAttnBwdSm80INS1_25CollectiveMainloopBwdSm80ILi2ELi2EN4cute5tupleIJNS5_1CILi128EEES8_NS7_ILi64EEEEEENS_10bfloat16_tEfNS_4arch4Sm80ELb0ELb0ELb1ELb1ELb0ELb0ELb0ELb0ELi2ELi4ELi4ELi4ELb0EEENS1_21CollectiveEpilogueBwdISA_SB_SD_Li256ELb1ELb0ELi2EEENS1_19SingleTileSchedulerILb1ELb0ELb0ELi128EEEEEEEEEvNT_6ParamsE$_ZN4cute12iter_adaptorIPKN7cutlass9uint128_tENS_8gmem_ptrIS4_EEEC2ES4_:
[----:B------:R-:W-:Y:S02]  /*6d80*/  IADD3 R4, R15, -c[0x0][0x20], RZ ;  /* 0x800008000f047a10 */ /* 0x000fe40007ffe0ff */
[----:B------:R-:W-:-:S03]  /*6d90*/  MOV R11, 0x0 ;  /* 0x00000000000b7802 */ /* 0x000fc60000000f00 */
[----:B------:R1:W-:Y:S01]  /*6da0*/  STL.64 [R4], R2 ;  /* 0x0000000204007387 */ /* 0x0003e20000100a00 */
[----:B------:R-:W-:Y:S05]  /*6db0*/  RET.REL.NODEC R10 `(_ZN7cutlass13device_kernelIN5flash19enable_sm80_to_sm89INS1_16FlashAttnBwdSm80INS1_25CollectiveMainloopBwdSm80ILi2ELi2EN4cute5tupleIJNS5_1CILi128EEES8_NS7_ILi64EEEEEENS_10bfloat16_tEfNS_4arch4Sm80ELb0ELb0ELb1ELb1ELb0ELb0ELb0ELb0ELi2ELi4ELi4ELi4ELb0EEENS1_21CollectiveEpilogueBwdISA_SB_SD_Li256ELb1ELb0ELi2EEENS1_19SingleTileSchedulerILb1ELb0ELb0ELi128EEEEEEEEEvNT_6ParamsE) ;  /* 0xffff92400a007950 */ /* 0x000fea0003c3ffff */
        .type           $_ZN7cutlass13device_kernelIN5flash19enable_sm80_to_sm89INS1_16FlashAttnBwdSm80INS1_25CollectiveMainloopBwdSm80ILi2ELi2EN4cute5tupleIJNS5_1CILi128EEES8_NS7_ILi64EEEEEENS_10bfloat16_tEfNS_4arch4Sm80ELb0ELb0ELb1ELb1ELb0ELb0ELb0ELb0ELi2ELi4ELi4ELi4ELb0EEENS1_21CollectiveEpilogueBwdISA_SB_SD_Li256ELb1ELb0ELi2EEENS1_19SingleTileSchedulerILb1ELb0ELb0ELi128EEEEEEEEEvNT_6ParamsE$_ZN4cute12iter_adaptorIPKfNS_8gmem_ptrIS2_EEEC2ES2_,@function
        .size           $_ZN7cutlass13device_kernelIN5flash19enable_sm80_to_sm89INS1_16FlashAttnBwdSm80INS1_25CollectiveMainloopBwdSm80ILi2ELi2EN4cute5tupleIJNS5_1CILi128EEES8_NS7_ILi64EEEEEENS_10bfloat16_tEfNS_4arch4Sm80ELb0ELb0ELb1ELb1ELb0ELb0ELb0ELb0ELi2ELi4ELi4ELi4ELb0EEENS1_21CollectiveEpilogueBwdISA_SB_SD_Li256ELb1ELb0ELi2EEENS1_19SingleTileSchedulerILb1ELb0ELb0ELi128EEEEEEEEEvNT_6ParamsE$_ZN4cute12iter_adaptorIPKfNS_8gmem_ptrIS2_EEEC2ES2_,($_ZN7cutlass13device_kernelIN5flash19enable_sm80_to_sm89INS1_16FlashAttnBwdSm80INS1_25CollectiveMainloopBwdSm80ILi2ELi2EN4cute5tupleIJNS5_1CILi128EEES8_NS7_ILi64EEEEEENS_10bfloat16_tEfNS_4arch4Sm80ELb0ELb0ELb1ELb1ELb0ELb0ELb0ELb0ELi2ELi4ELi4ELi4ELb0EEENS1_21CollectiveEpilogueBwdISA_SB_SD_Li256ELb1ELb0ELi2EEENS1_19SingleTileSchedulerILb1ELb0ELb0ELi128EEEEEEEEEvNT_6ParamsE$_ZN4cute12iter_adaptorIPN7cutlass10bfloat16_tENS_8smem_ptrIS3_EEEC2ES3_ - $_ZN7cutlass13device_kernelIN5flash19enable_sm80_to_sm89INS1_16FlashAttnBwdSm80INS1_25CollectiveMainloopBwdSm80ILi2ELi2EN4cute5tupleIJNS5_1CILi128EEES8_NS7_ILi64EEEEEENS_10bfloat16_tEfNS_4arch4Sm80ELb0ELb0ELb1ELb1ELb0ELb0ELb0ELb0ELi2ELi4ELi4ELi4ELb0EEENS1_21CollectiveEpilogueBwdISA_SB_SD_Li256ELb1ELb0ELi2EEENS1_19SingleTileSchedulerILb1ELb0ELb0ELi128EEEEEEEEEvNT_6ParamsE$_ZN4cute12iter_adaptorIPKfNS_8gmem_ptrIS2_EEEC2ES2_)
$_ZN7cutlass13device_kernelIN5flash19enable_sm80_to_sm89INS1_16FlashAttnBwdSm80INS1_25CollectiveMainloopBwdSm80ILi2ELi2EN4cute5tupleIJNS5_1CILi128EEES8_NS7_ILi64EEEEEENS_10bfloat16_tEfNS_4arch4Sm80ELb0ELb0ELb1ELb1ELb0ELb0ELb0ELb0ELi2ELi4ELi4ELi4ELb0EEENS1_21CollectiveEpilogueBwdISA_SB_SD_Li256ELb1ELb0ELi2EEENS1_19SingleTileSchedulerILb1ELb0ELb0ELi128EEEEEEEEEvNT_6ParamsE$_ZN4cute12iter_adaptorIPKfNS_8gmem_ptrIS2_EEEC2ES2_:
[----:B------:R-:W-:Y:S02]  /*6dc0*/  IADD3 R2, R2, -c[0x0][0x20], RZ ;  /* 0x8000080002027a10 */ /* 0x000fe40007ffe0ff */
[----:B------:R-:W-:-:S03]  /*6dd0*/  MOV R11, 0x0 ;  /* 0x00000000000b7802 */ /* 0x000fc60000000f00 */
[----:B------:R1:W-:Y:S01]  /*6de0*/  STL.64 [R2], R4 ;  /* 0x0000000402007387 */ /* 0x0003e20000100a00 */
[----:B------:R-:W-:Y:S05]  /*6df0*/  RET.REL.NODEC R10 `(_ZN7cutlass13device_kernelIN5flash19enable_sm80_to_sm89INS1_16FlashAttnBwdSm80INS1_25CollectiveMainloopBwdSm80ILi2ELi2EN4cute5tupleIJNS5_1CILi128EEES8_NS7_ILi64EEEEEENS_10bfloat16_tEfNS_4arch4Sm80ELb0ELb0ELb1ELb1ELb0ELb0ELb0ELb0ELi2ELi4ELi4ELi4ELb0EEENS1_21CollectiveEpilogueBwdISA_SB_SD_Li256ELb1ELb0ELi2EEENS1_19SingleTileSchedulerILb1ELb0ELb0ELi128EEEEEEEEEvNT_6ParamsE) ;  /* 0xffff92000a007950 */ /* 0x000fea0003c3ffff */
        .type           $_ZN7cutlass13device_kernelIN5flash19enable_sm80_to_sm89INS1_16FlashAttnBwdSm80INS1_25CollectiveMainloopBwdSm80ILi2ELi2EN4cute5tupleIJNS5_1CILi128EEES8_NS7_ILi64EEEEEENS_10bfloat16_tEfNS_4arch4Sm80ELb0ELb0ELb1ELb1ELb0ELb0ELb0ELb0ELi2ELi4ELi4ELi4ELb0EEENS1_21CollectiveEpilogueBwdISA_SB_SD_Li256ELb1ELb0ELi2EEENS1_19SingleTileSchedulerILb1ELb0ELb0ELi128EEEEEEEEEvNT_6ParamsE$_ZN4cute12iter_adaptorIPN7cutlass10bfloat16_tENS_8smem_ptrIS3_EEEC2ES3_,@function
        .size           $_ZN7cutlass13device_kernelIN5flash19enable_sm80_to_sm89INS1_16FlashAttnBwdSm80INS1_25CollectiveMainloopBwdSm80ILi2ELi2EN4cute5tupleIJNS5_1CILi128EEES8_NS7_ILi64EEEEEENS_10bfloat16_tEfNS_4arch4Sm80ELb0ELb0ELb1ELb1ELb0ELb0ELb0ELb0ELi2ELi4ELi4ELi4ELb0EEENS1_21CollectiveEpilogueBwdISA_SB_SD_Li256ELb1ELb0ELi2EEENS1_19SingleTileSchedulerILb1ELb0ELb0ELi128EEEEEEEEEvNT_6ParamsE$_ZN4cute12iter_adaptorIPN7cutlass10bfloat16_tENS_8smem_ptrIS3_EEEC2ES3_,($_ZN7cutlass13device_kernelIN5flash19enable_sm80_to_sm89INS1_16FlashAttnBwdSm80INS1_25CollectiveMainloopBwdSm80ILi2ELi2EN4cute5tupleIJNS5_1CILi128EEES8_NS7_ILi64EEEEEENS_10bfloat16_tEfNS_4arch4Sm80ELb0ELb0ELb1ELb1ELb0ELb0ELb0ELb0ELi2ELi4ELi4ELi4ELb0EEENS1_21CollectiveEpilogueBwdISA_SB_SD_Li256ELb1ELb0ELi2EEENS1_19SingleTileSchedulerILb1ELb0ELb0ELi128EEEEEEEEEvNT_6ParamsE$_ZN4cute12iter_adaptorIPN7cutlass9uint128_tENS_8smem_ptrIS3_EEEC2ES3_ - $_ZN7cutlass13device_kernelIN5flash19enable_sm80_to_sm89INS1_16FlashAttnBwdSm80INS1_25CollectiveMainloopBwdSm80ILi2ELi2EN4cute5tupleIJNS5_1CILi128EEES8_NS7_ILi64EEEEEENS_10bfloat16_tEfNS_4arch4Sm80ELb0ELb0ELb1ELb1ELb0ELb0ELb0ELb0ELi2ELi4ELi4ELi4ELb0EEENS1_21CollectiveEpilogueBwdISA_SB_SD_Li256ELb1ELb0ELi2EEENS1_19SingleTileSchedulerILb1ELb0ELb0ELi128EEEEEEEEEvNT_6ParamsE$_ZN4cute12iter_adaptorIPN7cutlass10bfloat16_tENS_8smem_ptrIS3_EEEC2ES3_)
$_ZN7cutlass13device_kernelIN5flash19enable_sm80_to_sm89INS1_16FlashAttnBwdSm80INS1_25CollectiveMainloopBwdSm80ILi2ELi2EN4cute5tupleIJNS5_1CILi128EEES8_NS7_ILi64EEEEEENS_10bfloat16_tEfNS_4arch4Sm80ELb0ELb0ELb1ELb1ELb0ELb0ELb0ELb0ELi2ELi4ELi4ELi4ELb0EEENS1_21CollectiveEpilogueBwdISA_SB_SD_Li256ELb1ELb0ELi2EEENS1_19SingleTileSchedulerILb1ELb0ELb0ELi128EEEEEEEEEvNT_6ParamsE$_ZN4cute12iter_adaptorIPN7cutlass10bfloat16_tENS_8smem_ptrIS3_EEEC2ES3_:
[----:B------:R-:W-:Y:S02]  /*6e00*/  IADD3 R6, R9, -c[0x0][0x20], RZ ;  /* 0x8000080009067a10 */ /* 0x000fe40007ffe0ff */
[----:B------:R-:W-:-:S03]  /*6e10*/  MOV R11, 0x0 ;  /* 0x00000000000b7802 */ /* 0x000fc60000000f00 */
[----:B------:R1:W-:Y:S01]  /*6e20*/  STL.64 [R6], R2 ;  /* 0x0000000206007387 */ /* 0x0003e20000100a00 */
[----:B------:R-:W-:Y:S05]  /*6e30*/  RET.REL.NODEC R10 `(_ZN7cutlass13device_kernelIN5flash19enable_sm80_to_sm89INS1_16FlashAttnBwdSm80INS1_25CollectiveMainloopBwdSm80ILi2ELi2EN4cute5tupleIJNS5_1CILi128EEES8_NS7_ILi64EEEEEENS_10bfloat16_tEfNS_4arch4Sm80ELb0ELb0ELb1ELb1ELb0ELb0ELb0ELb0ELi2ELi4ELi4ELi4ELb0EEENS1_21CollectiveEpilogueBwdISA_SB_SD_Li256ELb1ELb0ELi2EEENS1_19SingleTileSchedulerILb1ELb0ELb0ELi128EEEEEEEEEvNT_6ParamsE) ;  /* 0xffff91c00a007950 */ /* 0x000fea0003c3ffff */
        .type           $_ZN7cutlass13device_kernelIN5flash19enable_sm80_to_sm89INS1_16FlashAttnBwdSm80INS1_25CollectiveMainloopBwdSm80ILi2ELi2EN4cute5tupleIJNS5_1CILi128EEES8_NS7_ILi64EEEEEENS_10bfloat16_tEfNS_4arch4Sm80ELb0ELb0ELb1ELb1ELb0ELb0ELb0ELb0ELi2ELi4ELi4ELi4ELb0EEENS1_21CollectiveEpilogueBwdISA_SB_SD_Li256ELb1ELb0ELi2EEENS1_19SingleTileSchedulerILb1ELb0ELb0ELi128EEEEEEEEEvNT_6ParamsE$_ZN4cute12iter_adaptorIPN7cutlass9uint128_tENS_8smem_ptrIS3_EEEC2ES3_,@function
        .size           $_ZN7cutlass13device_kernelIN5flash19enable_sm80_to_sm89INS1_16FlashAttnBwdSm80INS1_25CollectiveMainloopBwdSm80ILi2ELi2EN4cute5tupleIJNS5_1CILi128EEES8_NS7_ILi64EEEEEENS_10bfloat16_tEfNS_4arch4Sm80ELb0ELb0ELb1ELb1ELb0ELb0ELb0ELb0ELi2ELi4ELi4ELi4ELb0EEENS1_21CollectiveEpilogueBwdISA_SB_SD_Li256ELb1ELb0ELi2EEENS1_19SingleTileSchedulerILb1ELb0ELb0ELi128EEEEEEEEEvNT_6ParamsE$_ZN4cute12iter_adaptorIPN7cutlass9uint128_tENS_8smem_ptrIS3_EEEC2ES3_,($_ZN7cutlass13device_kernelIN5flash19enable_sm80_to_sm89INS1_16FlashAttnBwdSm80INS1_25CollectiveMainloopBwdSm80ILi2ELi2EN4cute5tupleIJNS5_1CILi128EEES8_NS7_ILi64EEEEEENS_10bfloat16_tEfNS_4arch4Sm80ELb0ELb0ELb1ELb1ELb0ELb0ELb0ELb0ELi2ELi4ELi4ELi4ELb0EEENS1_21CollectiveEpilogueBwdISA_SB_SD_Li256ELb1ELb0ELi2EEENS1_19SingleTileSchedulerILb1ELb0ELb0ELi128EEEEEEEEEvNT_6ParamsE$_ZN4cute12iter_adaptorIPfNS_8gmem_ptrIS1_EEEC2ES1_ - $_ZN7cutlass13device_kernelIN5flash19enable_sm80_to_sm89INS1_16FlashAttnBwdSm80INS1_25CollectiveMainloopBwdSm80ILi2ELi2EN4cute5tupleIJNS5_1CILi128EEES8_NS7_ILi64EEEEEENS_10bfloat16_tEfNS_4arch4Sm80ELb0ELb0ELb1ELb1ELb0ELb0ELb0ELb0ELi2ELi4ELi4ELi4ELb0EEENS1_21CollectiveEpilogueBwdISA_SB_SD_Li256ELb1ELb0ELi2EEENS1_19SingleTileSchedulerILb1ELb0ELb0ELi128EEEEEEEEEvNT_6ParamsE$_ZN4cute12iter_adaptorIPN7cutlass9uint128_tENS_8smem_ptrIS3_EEEC2ES3_)
$_ZN7cutlass13device_kernelIN5flash19enable_sm80_to_sm89INS1_16FlashAttnBwdSm80INS1_25CollectiveMainloopBwdSm80ILi2ELi2EN4cute5tupleIJNS5_1CILi128EEES8_NS7_ILi64EEEEEENS_10bfloat16_tEfNS_4arch4Sm80ELb0ELb0ELb1ELb1ELb0ELb0ELb0ELb0ELi2ELi4ELi4ELi4ELb0EEENS1_21CollectiveEpilogueBwdISA_SB_SD_Li256ELb1ELb0ELi2EEENS1_19SingleTileSchedulerILb1ELb0ELb0ELi128EEEEEEEEEvNT_6ParamsE$_ZN4cute12iter_adaptorIPN7cutlass9uint128_tENS_8smem_ptrIS3_EEEC2ES3_:
[----:B------:R-:W-:Y:S02]  /*6e40*/  IADD3 R4, R4, -c[0x0][0x20], RZ ;  /* 0x8000080004047a10 */ /* 0x000fe40007ffe0ff */
[----:B------:R-:W-:-:S03]  /*6e50*/  MOV R9, 0x0 ;  /* 0x0000000000097802 */ /* 0x000fc60000000f00 */
[----:B------:R1:W-:Y:S01]  /*6e60*/  STL.64 [R4], R2 ;  /* 0x0000000204007387 */ /* 0x0003e20000100a00 */
[----:B------:R-:W-:Y:S05]  /*6e70*/  RET.REL.NODEC R8 `(_ZN7cutlass13device_kernelIN5flash19enable_sm80_to_sm89INS1_16FlashAttnBwdSm80INS1_25CollectiveMainloopBwdSm80ILi2ELi2EN4cute5tupleIJNS5_1CILi128EEES8_NS7_ILi64EEEEEENS_10bfloat16_tEfNS_4arch4Sm80ELb0ELb0ELb1ELb1ELb0ELb0ELb0ELb0ELi2ELi4ELi4ELi4ELb0EEENS1_21CollectiveEpilogueBwdISA_SB_SD_Li256ELb1ELb0ELi2EEENS1_19SingleTileSchedulerILb1ELb0ELb0ELi128EEEEEEEEEvNT_6ParamsE) ;  /* 0xffff918008007950 */ /* 0x000fea0003c3ffff */
        .type           $_ZN7cutlass13device_kernelIN5flash19enable_sm80_to_sm89INS1_16FlashAttnBwdSm80INS1_25CollectiveMainloopBwdSm80ILi2ELi2EN4cute5tupleIJNS5_1CILi128EEES8_NS7_ILi64EEEEEENS_10bfloat16_tEfNS_4arch4Sm80ELb0ELb0ELb1ELb1ELb0ELb0ELb0ELb0ELi2ELi4ELi4ELi4ELb0EEENS1_21CollectiveEpilogueBwdISA_SB_SD_Li256ELb1ELb0ELi2EEENS1_19SingleTileSchedulerILb1ELb0ELb0ELi128EEEEEEEEEvNT_6ParamsE$_ZN4cute12iter_adaptorIPfNS_8gmem_ptrIS1_EEEC2ES1_,@function
        .size           $_ZN7cutlass13device_kernelIN5flash19enable_sm80_to_sm89INS1_16FlashAttnBwdSm80INS1_25CollectiveMainloopBwdSm80ILi2ELi2EN4cute5tupleIJNS5_1CILi128EEES8_NS7_ILi64EEEEEENS_10bfloat16_tEfNS_4arch4Sm80ELb0ELb0ELb1ELb1ELb0ELb0ELb0ELb0ELi2ELi4ELi4ELi4ELb0EEENS1_21CollectiveEpilogueBwdISA_SB_SD_Li256ELb1ELb0ELi2EEENS1_19SingleTileSchedulerILb1ELb0ELb0ELi128EEEEEEEEEvNT_6ParamsE$_ZN4cute12iter_adaptorIPfNS_8gmem_ptrIS1_EEEC2ES1_,($_ZN7cutlass13device_kernelIN5flash19enable_sm80_to_sm89INS1_16FlashAttnBwdSm80INS1_25CollectiveMainloopBwdSm80ILi2ELi2EN4cute5tupleIJNS5_1CILi128EEES8_NS7_ILi64EEEEEENS_10bfloat16_tEfNS_4arch4Sm80ELb0ELb0ELb1ELb1ELb0ELb0ELb0ELb0ELi2ELi4ELi4ELi4ELb0EEENS1_21CollectiveEpilogueBwdISA_SB_SD_Li256ELb1ELb0ELi2EEENS1_19SingleTileSchedulerILb1ELb0ELb0ELi128EEEEEEEEEvNT_6ParamsE$_ZN4cute12iter_adaptorIPfNS_8smem_ptrIS1_EEEC2ES1_ - $_ZN7cutlass13device_kernelIN5flash19enable_sm80_to_sm89INS1_16FlashAttnBwdSm80INS1_25CollectiveMainloopBwdSm80ILi2ELi2EN4cute5tupleIJNS5_1CILi128EEES8_NS7_ILi64EEEEEENS_10bfloat16_tEfNS_4arch4Sm80ELb0ELb0ELb1ELb1ELb0ELb0ELb0ELb0ELi2ELi4ELi4ELi4ELb0EEENS1_21CollectiveEpilogueBwdISA_SB_SD_Li256ELb1ELb0ELi2EEENS1_19SingleTileSchedulerILb1ELb0ELb0ELi128EEEEEEEEEvNT_6ParamsE$_ZN4cute12iter_adaptorIPfNS_8gmem_ptrIS1_EEEC2ES1_)
$_ZN7cutlass13device_kernelIN5flash19enable_sm80_to_sm89INS1_16FlashAttnBwdSm80INS1_25CollectiveMainloopBwdSm80ILi2ELi2EN4cute5tupleIJNS5_1CILi128EEES8_NS7_ILi64EEEEEENS_10bfloat16_tEfNS_4arch4Sm80ELb0ELb0ELb1ELb1ELb0ELb0ELb0ELb0ELi2ELi4ELi4ELi4ELb0EEENS1_21CollectiveEpilogueBwdISA_SB_SD_Li256ELb1ELb0ELi2EEENS1_19SingleTileSchedulerILb1ELb0ELb0ELi128EEEEEEEEEvNT_6ParamsE$_ZN4cute12iter_adaptorIPfNS_8gmem_ptrIS1_EEEC2ES1_:
[----:B------:R-:W-:Y:S02]  /*6e80*/  IADD3 R2, R59, -c[0x0][0x20], RZ ;  /* 0x800008003b027a10 */ /* 0x000fe40007ffe0ff */
[----:B------:R-:W-:-:S03]  /*6e90*/  MOV R5, 0x0 ;  /* 0x0000000000057802 */ /* 0x000fc60000000f00 */
[----:B------:R1:W-:Y:S01]  /*6ea0*/  STL.64 [R2], R10 ;  /* 0x0000000a02007387 */ /* 0x0003e20000100a00 */
[----:B------:R-:W-:Y:S05]  /*6eb0*/  RET.REL.NODEC R4 `(_ZN7cutlass13device_kernelIN5flash19enable_sm80_to_sm89INS1_16FlashAttnBwdSm80INS1_25CollectiveMainloopBwdSm80ILi2ELi2EN4cute5tupleIJNS5_1CILi128EEES8_NS7_ILi64EEEEEENS_10bfloat16_tEfNS_4arch4Sm80ELb0ELb0ELb1ELb1ELb0ELb0ELb0ELb0ELi2ELi4ELi4ELi4ELb0EEENS1_21CollectiveEpilogueBwdISA_SB_SD_Li256ELb1ELb0ELi2EEENS1_19SingleTileSchedulerILb1ELb0ELb0ELi128EEEEEEEEEvNT_6ParamsE) ;  /* 0xffff914004007950 */ /* 0x000fea0003c3ffff */
        .type           $_ZN7cutlass13device_kernelIN5flash19enable_sm80_to_sm89INS1_16FlashAttnBwdSm80INS1_25CollectiveMainloopBwdSm80ILi2ELi2EN4cute5tupleIJNS5_1CILi128EEES8_NS7_ILi64EEEEEENS_10bfloat16_tEfNS_4arch4Sm80ELb0ELb0ELb1ELb1ELb0ELb0ELb0ELb0ELi2ELi4ELi4ELi4ELb0EEENS1_21CollectiveEpilogueBwdISA_SB_SD_Li256ELb1ELb0ELi2EEENS1_19SingleTileSchedulerILb1ELb0ELb0ELi128EEEEEEEEEvNT_6ParamsE$_ZN4cute12iter_adaptorIPfNS_8smem_ptrIS1_EEEC2ES1_,@function
        .size           $_ZN7cutlass13device_kernelIN5flash19enable_sm80_to_sm89INS1_16FlashAttnBwdSm80INS1_25CollectiveMainloopBwdSm80ILi2ELi2EN4cute5tupleIJNS5_1CILi128EEES8_NS7_ILi64EEEEEENS_10bfloat16_tEfNS_4arch4Sm80ELb0ELb0ELb1ELb1ELb0ELb0ELb0ELb0ELi2ELi4ELi4ELi4ELb0EEENS1_21CollectiveEpilogueBwdISA_SB_SD_Li256ELb1ELb0ELi2EEENS1_19SingleTileSchedulerILb1ELb0ELb0ELi128EEEEEEEEEvNT_6ParamsE$_ZN4cute12iter_adaptorIPfNS_8smem_ptrIS1_EEEC2ES1_,($_ZN7cutlass13device_kernelIN5flash19enable_sm80_to_sm89INS1_16FlashAttnBwdSm80INS1_25CollectiveMainloopBwdSm80ILi2ELi2EN4cute5tupleIJNS5_1CILi128EEES8_NS7_ILi64EEEEEENS_10bfloat16_tEfNS_4arch4Sm80ELb0ELb0ELb1ELb1ELb0ELb0ELb0ELb0ELi2ELi4ELi4ELi4ELb0EEENS1_21CollectiveEpilogueBwdISA_SB_SD_Li256ELb1ELb0ELi2EEENS1_19SingleTileSchedulerILb1ELb0ELb0ELi128EEEEEEEEEvNT_6ParamsE$_ZN4cute12iter_adaptorIPjNS_8smem_ptrIS1_EEEC2ES1_ - $_ZN7cutlass13device_kernelIN5flash19enable_sm80_to_sm89INS1_16FlashAttnBwdSm80INS1_25CollectiveMainloopBwdSm80ILi2ELi2EN4cute5tupleIJNS5_1CILi128EEES8_NS7_ILi64EEEEEENS_10bfloat16_tEfNS_4arch4Sm80ELb0ELb0ELb1ELb1ELb0ELb0ELb0ELb0ELi2ELi4ELi4ELi4ELb0EEENS1_21CollectiveEpilogueBwdISA_SB_SD_Li256ELb1ELb0ELi2EEENS1_19SingleTileSchedulerILb1ELb0ELb0ELi128EEEEEEEEEvNT_6ParamsE$_ZN4cute12iter_adaptorIPfNS_8smem_ptrIS1_EEEC2ES1_)
$_ZN7cutlass13device_kernelIN5flash19enable_sm80_to_sm89INS1_16FlashAttnBwdSm80INS1_25CollectiveMainloopBwdSm80ILi2ELi2EN4cute5tupleIJNS5_1CILi128EEES8_NS7_ILi64EEEEEENS_10bfloat16_tEfNS_4arch4Sm80ELb0ELb0ELb1ELb1ELb0ELb0ELb0ELb0ELi2ELi4ELi4ELi4ELb0EEENS1_21CollectiveEpilogueBwdISA_SB_SD_Li256ELb1ELb0ELi2EEENS1_19SingleTileSchedulerILb1ELb0ELb0ELi128EEEEEEEEEvNT_6ParamsE$_ZN4cute12iter_adaptorIPfNS_8smem_ptrIS1_EEEC2ES1_:
[----:B------:R-:W-:Y:S02]  /*6ec0*/  IADD3 R6, R6, -c[0x0][0x20], RZ ;  /* 0x8000080006067a10 */ /* 0x000fe40007ffe0ff */
[----:B------:R-:W-:-:S03]  /*6ed0*/  MOV R11, 0x0 ;  /* 0x00000000000b7802 */ /* 0x000fc60000000f00 */
[----:B------:R1:W-:Y:S01]  /*6ee0*/  STL.64 [R6], R2 ;  /* 0x0000000206007387 */ /* 0x0003e20000100a00 */
[----:B------:R-:W-:Y:S05]  /*6ef0*/  RET.REL.NODEC R10 `(_ZN7cutlass13device_kernelIN5flash19enable_sm80_to_sm89INS1_16FlashAttnBwdSm80INS1_25CollectiveMainloopBwdSm80ILi2ELi2EN4cute5tupleIJNS5_1CILi128EEES8_NS7_ILi64EEEEEENS_10bfloat16_tEfNS_4arch4Sm80ELb0ELb0ELb1ELb1ELb0ELb0ELb0ELb0ELi2ELi4ELi4ELi4ELb0EEENS1_21CollectiveEpilogueBwdISA_SB_SD_Li256ELb1ELb0ELi2EEENS1_19SingleTileSchedulerILb1ELb0ELb0ELi128EEEEEEEEEvNT_6ParamsE) ;  /* 0xffff91000a007950 */ /* 0x000fea0003c3ffff */
        .type           $_ZN7cutlass13device_kernelIN5flash19enable_sm80_to_sm89INS1_16FlashAttnBwdSm80INS1_25CollectiveMainloopBwdSm80ILi2ELi2EN4cute5tupleIJNS5_1CILi128EEES8_NS7_ILi64EEEEEENS_10bfloat16_tEfNS_4arch4Sm80ELb0ELb0ELb1ELb1ELb0ELb0ELb0ELb0ELi2ELi4ELi4ELi4ELb0EEENS1_21CollectiveEpilogueBwdISA_SB_SD_Li256ELb1ELb0ELi2EEENS1_19SingleTileSchedulerILb1ELb0ELb0ELi128EEEEEEEEEvNT_6ParamsE$_ZN4cute12iter_adaptorIPjNS_8smem_ptrIS1_EEEC2ES1_,@function
        .size           $_ZN7cutlass13device_kernelIN5flash19enable_sm80_to_sm89INS1_16FlashAttnBwdSm80INS1_25CollectiveMainloopBwdSm80ILi2ELi2EN4cute5tupleIJNS5_1CILi128EEES8_NS7_ILi64EEEEEENS_10bfloat16_tEfNS_4arch4Sm80ELb0ELb0ELb1ELb1ELb0ELb0ELb0ELb0ELi2ELi4ELi4ELi4ELb0EEENS1_21CollectiveEpilogueBwdISA_SB_SD_Li256ELb1ELb0ELi2EEENS1_19SingleTileSchedulerILb1ELb0ELb0ELi128EEEEEEEEEvNT_6ParamsE$_ZN4cute12iter_adaptorIPjNS_8smem_ptrIS1_EEEC2ES1_,($_ZN7cutlass13device_kernelIN5flash19enable_sm80_to_sm89INS1_16FlashAttnBwdSm80INS1_25CollectiveMainloopBwdSm80ILi2ELi2EN4cute5tupleIJNS5_1CILi128EEES8_NS7_ILi64EEEEEENS_10bfloat16_tEfNS_4arch4Sm80ELb0ELb0ELb1ELb1ELb0ELb0ELb0ELb0ELi2ELi4ELi4ELi4ELb0EEENS1_21CollectiveEpilogueBwdISA_SB_SD_Li256ELb1ELb0ELi2EEENS1_19SingleTileSchedulerILb1ELb0ELb0ELi128EEEEEEEEEvNT_6ParamsE$_ZN4cute3eso3ESOILb0ELb0EJNS_14ComposedLayoutINS_7SwizzleILi3ELi3ELi3EEENS_9MixedBitsILj0ELj432EEENS_6LayoutINS_5tupleIJNS8_IJNS_1CILi2EEESA_SA_EEESA_NS9_ILi8EEEEEENS8_IJNS8_IJNS9_ILi64EEESC_NS9_ILi512EEEEEENS9_ILi8192EEENS9_ILi1024EEEEEEEEEENS_10ViewEngineINS_8smem_ptrIPN7cutlass10bfloat16_tEEEEEEEC2ERKSL_RKSS_ - $_ZN7cutlass13device_kernelIN5flash19enable_sm80_to_sm89INS1_16FlashAttnBwdSm80INS1_25CollectiveMainloopBwdSm80ILi2ELi2EN4cute5tupleIJNS5_1CILi128EEES8_NS7_ILi64EEEEEENS_10bfloat16_tEfNS_4arch4Sm80ELb0ELb0ELb1ELb1ELb0ELb0ELb0ELb0ELi2ELi4ELi4ELi4ELb0EEENS1_21CollectiveEpilogueBwdISA_SB_SD_Li256ELb1ELb0ELi2EEENS1_19SingleTileSchedulerILb1ELb0ELb0ELi128EEEEEEEEEvNT_6ParamsE$_ZN4cute12iter_adaptorIPjNS_8smem_ptrIS1_EEEC2ES1_)
$_ZN7cutlass13device_kernelIN5flash19enable_sm80_to_sm89INS1_16FlashAttnBwdSm80INS1_25CollectiveMainloopBwdSm80ILi2ELi2EN4cute5tupleIJNS5_1CILi128EEES8_NS7_ILi64EEEEEENS_10bfloat16_tEfNS_4arch4Sm80ELb0ELb0ELb1ELb1ELb0ELb0ELb0ELb0ELi2ELi4ELi4ELi4ELb0EEENS1_21CollectiveEpilogueBwdISA_SB_SD_Li256ELb1ELb0ELi2EEENS1_19SingleTileSchedulerILb1ELb0ELb0ELi128EEEEEEEEEvNT_6ParamsE$_ZN4cute12iter_adaptorIPjNS_8smem_ptrIS1_EEEC2ES1_:
[----:B------:R-:W-:Y:S02]  /*6f00*/  IADD3 R6, R56, -c[0x0][0x20], RZ ;  /* 0x8000080038067a10 */ /* 0x000fe40007ffe0ff */
[----:B------:R-:W-:-:S03]  /*6f10*/  MOV R11, 0x0 ;  /* 0x00000000000b7802 */ /* 0x000fc60000000f00 */
[----:B------:R1:W-:Y:S01]  /*6f20*/  STL.64 [R6], R2 ;  /* 0x0000000206007387 */ /* 0x0003e20000100a00 */
[----:B------:R-:W-:Y:S05]  /*6f30*/  RET.REL.NODEC R10 `(_ZN7cutlass13device_kernelIN5flash19enable_sm80_to_sm89INS1_16FlashAttnBwdSm80INS1_25CollectiveMainloopBwdSm80ILi2ELi2EN4cute5tupleIJNS5_1CILi128EEES8_NS7_ILi64EEEEEENS_10bfloat16_tEfNS_4arch4Sm80ELb0ELb0ELb1ELb1ELb0ELb0ELb0ELb0ELi2ELi4ELi4ELi4ELb0EEENS1_21CollectiveEpilogueBwdISA_SB_SD_Li256ELb1ELb0ELi2EEENS1_19SingleTileSchedulerILb1ELb0ELb0ELi128EEEEEEEEEvNT_6ParamsE) ;  /* 0xffff90c00a007950 */ /* 0x000fea0003c3ffff */
        .type           $_ZN7cutlass13device_kernelIN5flash19enable_sm80_to_sm89INS1_16FlashAttnBwdSm80INS1_25CollectiveMainloopBwdSm80ILi2ELi2EN4cute5tupleIJNS5_1CILi128EEES8_NS7_ILi64EEEEEENS_10bfloat16_tEfNS_4arch4Sm80ELb0ELb0ELb1ELb1ELb0ELb0ELb0ELb0ELi2ELi4ELi4ELi4ELb0EEENS1_21CollectiveEpilogueBwdISA_SB_SD_Li256ELb1ELb0ELi2EEENS1_19SingleTileSchedulerILb1ELb0ELb0ELi128EEEEEEEEEvNT_6ParamsE$_ZN4cute3eso3ESOILb0ELb0EJNS_14ComposedLayoutINS_7SwizzleILi3ELi3ELi3EEENS_9MixedBitsILj0ELj432EEENS_6LayoutINS_5tupleIJNS8_IJNS_1CILi2EEESA_SA_EEESA_NS9_ILi8EEEEEENS8_IJNS8_IJNS9_ILi64EEESC_NS9_ILi512EEEEEENS9_ILi8192EEENS9_ILi1024EEEEEEEEEENS_10ViewEngineINS_8smem_ptrIPN7cutlass10bfloat16_tEEEEEEEC2ERKSL_RKSS_,@function
        .size           $_ZN7cutlass13device_kernelIN5flash19enable_sm80_to_sm89INS1_16FlashAttnBwdSm80INS1_25CollectiveMainloopBwdSm80ILi2ELi2EN4cute5tupleIJNS5_1CILi128EEES8_NS7_ILi64EEEEEENS_10bfloat16_tEfNS_4arch4Sm80ELb0ELb0ELb1ELb1ELb0ELb0ELb0ELb0ELi2ELi4ELi4ELi4ELb0EEENS1_21CollectiveEpilogueBwdISA_SB_SD_Li256ELb1ELb0ELi2EEENS1_19SingleTileSchedulerILb1ELb0ELb0ELi128EEEEEEEEEvNT_6ParamsE$_ZN4cute3eso3ESOILb0ELb0EJNS_14ComposedLayoutINS_7SwizzleILi3ELi3ELi3EEENS_9MixedBitsILj0ELj432EEENS_6LayoutINS_5tupleIJNS8_IJNS_1CILi2EEESA_SA_EEESA_NS9_ILi8EEEEEENS8_IJNS8_IJNS9_ILi64EEESC_NS9_ILi512EEEEEENS9_ILi8192EEENS9_ILi1024EEEEEEEEEENS_10ViewEngineINS_8smem_ptrIPN7cutlass10bfloat16_tEEEEEEEC2ERKSL_RKSS_,($_ZN7cutlass13device_kernelIN5flash19enable_sm80_to_sm89INS1_16FlashAttnBwdSm80INS1_25CollectiveMainloopBwdSm80ILi2ELi2EN4cute5tupleIJNS5_1CILi128EEES8_NS7_ILi64EEEEEENS_10bfloat16_tEfNS_4arch4Sm80ELb0ELb0ELb1ELb1ELb0ELb0ELb0ELb0ELi2ELi4ELi4ELi4ELb0EEENS1_21CollectiveEpilogueBwdISA_SB_SD_Li256ELb1ELb0ELi2EEENS1_19SingleTileSchedulerILb1ELb0ELb0ELi128EEEEEEEEEvNT_6ParamsE$_ZN4cute3eso3ESOILb0ELb0EJNS_14ComposedLayoutINS_7SwizzleILi3ELi3ELi3EEENS_9MixedBitsILj0ELj432EEENS_6LayoutINS_5tupleIJNS8_IJNS_1CILi2EEESA_SA_EEESA_NS9_ILi8EEEEEENS8_IJNS8_IJNS9_ILi64EEESC_NS9_ILi512EEEEEENS9_ILi8192EEENS9_ILi1024EEEEEEEEEEiEEC2ERKSL_RKi - $_ZN7cutlass13device_kernelIN5flash19enable_sm80_to_sm89INS1_16FlashAttnBwdSm80INS1_25CollectiveMainloopBwdSm80ILi2ELi2EN4cute5tupleIJNS5_1CILi128EEES8_NS7_ILi64EEEEEENS_10bfloat16_tEfNS_4arch4Sm80ELb0ELb0ELb1ELb1ELb0ELb0ELb0ELb0ELi2ELi4ELi4ELi4ELb0EEENS1_21CollectiveEpilogueBwdISA_SB_SD_Li256ELb1ELb0ELi2EEENS1_19SingleTileSchedulerILb1ELb0ELb0ELi128EEEEEEEEEvNT_6ParamsE$_ZN4cute3eso3ESOILb0ELb0EJNS_14ComposedLayoutINS_7SwizzleILi3ELi3ELi3EEENS_9MixedBitsILj0ELj432EEENS_6LayoutINS_5tupleIJNS8_IJNS_1CILi2EEESA_SA_EEESA_NS9_ILi8EEEEEENS8_IJNS8_IJNS9_ILi64EEESC_NS9_ILi512EEEEEENS9_ILi8192EEENS9_ILi1024EEEEEEEEEENS_10ViewEngineINS_8smem_ptrIPN7cutlass10bfloat16_tEEEEEEEC2ERKSL_RKSS_)
$_ZN7cutlass13device_kernelIN5flash19enable_sm80_to_sm89INS1_16FlashAttnBwdSm80INS1_25CollectiveMainloopBwdSm80ILi2ELi2EN4cute5tupleIJNS5_1CILi128EEES8_NS7_ILi64EEEEEENS_10bfloat16_tEfNS_4arch4Sm80ELb0ELb0ELb1ELb1ELb0ELb0ELb0ELb0ELi2ELi4ELi4ELi4ELb0EEENS1_21CollectiveEpilogueBwdISA_SB_SD_Li256ELb1ELb0ELi2EEENS1_19SingleTileSchedulerILb1ELb0ELb0ELi128EEEEEEEEEvNT_6ParamsE$_ZN4cute3eso3ESOILb0ELb0EJNS_14ComposedLayoutINS_7SwizzleILi3ELi3ELi3EEENS_9MixedBitsILj0ELj432EEENS_6LayoutINS_5tupleIJNS8_IJNS_1CILi2EEESA_SA_EEESA_NS9_ILi8EEEEEENS8_IJNS8_IJNS9_ILi64EEESC_NS9_ILi512EEEEEENS9_ILi8192EEENS9_ILi1024EEEEEEEEEENS_10ViewEngineINS_8smem_ptrIPN7cutlass10bfloat16_tEEEEEEEC2ERKSL_RKSS_:
[----:B------:R-:W-:Y:S02]  /*6f40*/  IADD3 R3, R23, -c[0x0][0x20], RZ ;  /* 0x8000080017037a10 */ /* 0x000fe40007ffe0ff */
[----:B------:R-:W-:-:S03]  /*6f50*/  IADD3 R2, R22, -c[0x0][0x20], RZ ;  /* 0x8000080016027a10 */ /* 0x000fc60007ffe0ff */
[----:B------:R1:W-:Y:S04]  /*6f60*/  STL [R3], R6 ;  /* 0x0000000603007387 */ /* 0x0003e80000100800 */
[----:B------:R-:W2:Y:S01]  /*6f70*/  LDL.64 R8, [R2] ;  /* 0x0000000002087983 */ /* 0x000ea20000100a00 */
[----:B------:R-:W-:-:S03]  /*6f80*/  IMAD.MOV.U32 R5, RZ, RZ, 0x0 ;  /* 0x00000000ff057424 */ /* 0x000fc600078e00ff */
[----:B--2---:R1:W-:Y:S01]  /*6f90*/  STL.64 [R3+0x8], R8 ;  /* 0x0000080803007387 */ /* 0x0043e20000100a00 */
[----:B------:R-:W-:Y:S05]  /*6fa0*/  RET.REL.NODEC R4 `(_ZN7cutlass13device_kernelIN5flash19enable_sm80_to_sm89INS1_16FlashAttnBwdSm80INS1_25CollectiveMainloopBwdSm80ILi2ELi2EN4cute5tupleIJNS5_1CILi128EEES8_NS7_ILi64EEEEEENS_10bfloat16_tEfNS_4arch4Sm80ELb0ELb0ELb1ELb1ELb0ELb0ELb0ELb0ELi2ELi4ELi4ELi4ELb0EEENS1_21CollectiveEpilogueBwdISA_SB_SD_Li256ELb1ELb0ELi2EEENS1_19SingleTileSchedulerILb1ELb0ELb0ELi128EEEEEEEEEvNT_6ParamsE) ;  /* 0xffff905004007950 */ /* 0x000fea0003c3ffff */
        .type           $_ZN7cutlass13device_kernelIN5flash19enable_sm80_to_sm89INS1_16FlashAttnBwdSm80INS1_25CollectiveMainloopBwdSm80ILi2ELi2EN4cute5tupleIJNS5_1CILi128EEES8_NS7_ILi64EEEEEENS_10bfloat16_tEfNS_4arch4Sm80ELb0ELb0ELb1ELb1ELb0ELb0ELb0ELb0ELi2ELi4ELi4ELi4ELb0EEENS1_21CollectiveEpilogueBwdISA_SB_SD_Li256ELb1ELb0ELi2EEENS1_19SingleTileSchedulerILb1ELb0ELb0ELi128EEEEEEEEEvNT_6ParamsE$_ZN4cute3eso3ESOILb0ELb0EJNS_14ComposedLayoutINS_7SwizzleILi3ELi3ELi3EEENS_9MixedBitsILj0ELj432EEENS_6LayoutINS_5tupleIJNS8_IJNS_1CILi2EEESA_SA_EEESA_NS9_ILi8EEEEEENS8_IJNS8_IJNS9_ILi64EEESC_NS9_ILi512EEEEEENS9_ILi8192EEENS9_ILi1024EEEEEEEEEEiEEC2ERKSL_RKi,@function
        .size           $_ZN7cutlass13device_kernelIN5flash19enable_sm80_to_sm89INS1_16FlashAttnBwdSm80INS1_25CollectiveMainloopBwdSm80ILi2ELi2EN4cute5tupleIJNS5_1CILi128EEES8_NS7_ILi64EEEEEENS_10bfloat16_tEfNS_4arch4Sm80ELb0ELb0ELb1ELb1ELb0ELb0ELb0ELb0ELi2ELi4ELi4ELi4ELb0EEENS1_21CollectiveEpilogueBwdISA_SB_SD_Li256ELb1ELb0ELi2EEENS1_19SingleTileSchedulerILb1ELb0ELb0ELi128EEEEEEEEEvNT_6ParamsE$_ZN4cute3eso3ESOILb0ELb0EJNS_14ComposedLayoutINS_7SwizzleILi3ELi3ELi3EEENS_9MixedBitsILj0ELj432EEENS_6LayoutINS_5tupleIJNS8_IJNS_1CILi2EEESA_SA_EEESA_NS9_ILi8EEEEEENS8_IJNS8_IJNS9_ILi64EEESC_NS9_ILi512EEEEEENS9_ILi8192EEENS9_ILi1024EEEEEEEEEEiEEC2ERKSL_RKi,($_ZN7cutlass13device_kernelIN5flash19enable_sm80_to_sm89INS1_16FlashAttnBwdSm80INS1_25CollectiveMainloopBwdSm80ILi2ELi2EN4cute5tupleIJNS5_1CILi128EEES8_NS7_ILi64EEEEEENS_10bfloat16_tEfNS_4arch4Sm80ELb0ELb0ELb1ELb1ELb0ELb0ELb0ELb0ELi2ELi4ELi4ELi4ELb0EEENS1_21CollectiveEpilogueBwdISA_SB_SD_Li256ELb1ELb0ELi2EEENS1_19SingleTileSchedulerILb1ELb0ELb0ELi128EEEEEEEEEvNT_6ParamsE$_ZN4cute3eso3ESOILb0ELb0EJNS_5tupleIJNS_1CILi0EEENS2_IJNS3_ILi1EEENS3_ILi256EEEiEEEEEENS3_ILi2048EEENS2_IJiNS3_ILi4096EEEEEEEEC2ERKS8_RKS9_RKSB_ - $_ZN7cutlass13device_kernelIN5flash19enable_sm80_to_sm89INS1_16FlashAttnBwdSm80INS1_25CollectiveMainloopBwdSm80ILi2ELi2EN4cute5tupleIJNS5_1CILi128EEES8_NS7_ILi64EEEEEENS_10bfloat16_tEfNS_4arch4Sm80ELb0ELb0ELb1ELb1ELb0ELb0ELb0ELb0ELi2ELi4ELi4ELi4ELb0EEENS1_21CollectiveEpilogueBwdISA_SB_SD_Li256ELb1ELb0ELi2EEENS1_19SingleTileSchedulerILb1ELb0ELb0ELi128EEEEEEEEEvNT_6ParamsE$_ZN4cute3eso3ESOILb0ELb0EJNS_14ComposedLayoutINS_7SwizzleILi3ELi3ELi3EEENS_9MixedBitsILj0ELj432EEENS_6LayoutINS_5tupleIJNS8_IJNS_1CILi2EEESA_SA_EEESA_NS9_ILi8EEEEEENS8_IJNS8_IJNS9_ILi64EEESC_NS9_ILi512EEEEEENS9_ILi8192EEENS9_ILi1024EEEEEEEEEEiEEC2ERKSL_RKi)
$_ZN7cutlass13device_kernelIN5flash19enable_sm80_to_sm89INS1_16FlashAttnBwdSm80INS1_25CollectiveMainloopBwdSm80ILi2ELi2EN4cute5tupleIJNS5_1CILi128EEES8_NS7_ILi64EEEEEENS_10bfloat16_tEfNS_4arch4Sm80ELb0ELb0ELb1ELb1ELb0ELb0ELb0ELb0ELi2ELi4ELi4ELi4ELb0EEENS1_21CollectiveEpilogueBwdISA_SB_SD_Li256ELb1ELb0ELi2EEENS1_19SingleTileSchedulerILb1ELb0ELb0ELi128EEEEEEEEEvNT_6ParamsE$_ZN4cute3eso3ESOILb0ELb0EJNS_14ComposedLayoutINS_7SwizzleILi3ELi3ELi3EEENS_9MixedBitsILj0ELj432EEENS_6LayoutINS_5tupleIJNS8_IJNS_1CILi2EEESA_SA_EEESA_NS9_ILi8EEEEEENS8_IJNS8_IJNS9_ILi64EEESC_NS9_ILi512EEEEEENS9_ILi8192EEENS9_ILi1024EEEEEEEEEEiEEC2ERKSL_RKi:
[----:B------:R-:W-:Y:S02]  /*6fb0*/  IADD3 R5, R23, -c[0x0][0x20], RZ ;  /* 0x8000080017057a10 */ /* 0x000fe40007ffe0ff */
[----:B------:R-:W-:-:S03]  /*6fc0*/  IADD3 R3, R7, -c[0x0][0x20], RZ ;  /* 0x8000080007037a10 */ /* 0x000fc60007ffe0ff */
[----:B------:R1:W-:Y:S04]  /*6fd0*/  STL [R5], R2 ;  /* 0x0000000205007387 */ /* 0x0003e80000100800 */
[----:B------:R-:W2:Y:S01]  /*6fe0*/  LDL R6, [R3] ;  /* 0x0000000003067983 */ /* 0x000ea20000100800 */
[----:B------:R-:W-:Y:S02]  /*6ff0*/  IMAD.MOV.U32 R8, RZ, RZ, R4 ;  /* 0x000000ffff087224 */ /* 0x000fe400078e0004 */
[----:B------:R-:W-:Y:S01]  /*7000*/  IMAD.MOV.U32 R9, RZ, RZ, 0x0 ;  /* 0x00000000ff097424 */ /* 0x000fe200078e00ff */
[----:B--2---:R1:W-:Y:S03]  /*7010*/  STL [R5+0x4], R6 ;  /* 0x0000040605007387 */ /* 0x0043e60000100800 */
[----:B------:R-:W-:Y:S05]  /*7020*/  RET.REL.NODEC R8 `(_ZN7cutlass13device_kernelIN5flash19enable_sm80_to_sm89INS1_16FlashAttnBwdSm80INS1_25CollectiveMainloopBwdSm80ILi2ELi2EN4cute5tupleIJNS5_1CILi128EEES8_NS7_ILi64EEEEEENS_10bfloat16_tEfNS_4arch4Sm80ELb0ELb0ELb1ELb1ELb0ELb0ELb0ELb0ELi2ELi4ELi4ELi4ELb0EEENS1_21CollectiveEpilogueBwdISA_SB_SD_Li256ELb1ELb0ELi2EEENS1_19SingleTileSchedulerILb1ELb0ELb0ELi128EEEEEEEEEvNT_6ParamsE) ;  /* 0xffff8fd008007950 */ /* 0x000fea0003c3ffff */
        .type           $_ZN7cutlass13device_kernelIN5flash19enable_sm80_to_sm89INS1_16FlashAttnBwdSm80INS1_25CollectiveMainloopBwdSm80ILi2ELi2EN4cute5tupleIJNS5_1CILi128EEES8_NS7_ILi64EEEEEENS_10bfloat16_tEfNS_4arch4Sm80ELb0ELb0ELb1ELb1ELb0ELb0ELb0ELb0ELi2ELi4ELi4ELi4ELb0EEENS1_21CollectiveEpilogueBwdISA_SB_SD_Li256ELb1ELb0ELi2EEENS1_19SingleTileSchedulerILb1ELb0ELb0ELi128EEEEEEEEEvNT_6ParamsE$_ZN4cute3eso3ESOILb0ELb0EJNS_5tupleIJNS_1CILi0EEENS2_IJNS3_ILi1EEENS3_ILi256EEEiEEEEEENS3_ILi2048EEENS2_IJiNS3_ILi4096EEEEEEEEC2ERKS8_RKS9_RKSB_,@function
        .size           $_ZN7cutlass13device_kernelIN5flash19enable_sm80_to_sm89INS1_16FlashAttnBwdSm80INS1_25CollectiveMainloopBwdSm80ILi2ELi2EN4cute5tupleIJNS5_1CILi128EEES8_NS7_ILi64EEEEEENS_10bfloat16_tEfNS_4arch4Sm80ELb0ELb0ELb1ELb1ELb0ELb0ELb0ELb0ELi2ELi4ELi4ELi4ELb0EEENS1_21CollectiveEpilogueBwdISA_SB_SD_Li256ELb1ELb0ELi2EEENS1_19SingleTileSchedulerILb1ELb0ELb0ELi128EEEEEEEEEvNT_6ParamsE$_ZN4cute3eso3ESOILb0ELb0EJNS_5tupleIJNS_1CILi0EEENS2_IJNS3_ILi1EEENS3_ILi256EEEiEEEEEENS3_ILi2048EEENS2_IJiNS3_ILi4096EEEEEEEEC2ERKS8_RKS9_RKSB_,($_ZN7cutlass13device_kernelIN5flash19enable_sm80_to_sm89INS1_16FlashAttnBwdSm80INS1_25CollectiveMainloopBwdSm80ILi2ELi2EN4cute5tupleIJNS5_1CILi128EEES8_NS7_ILi64EEEEEENS_10bfloat16_tEfNS_4arch4Sm80ELb0ELb0ELb1ELb1ELb0ELb0ELb0ELb0ELi2ELi4ELi4ELi4ELb0EEENS1_21CollectiveEpilogueBwdISA_SB_SD_Li256ELb1ELb0ELi2EEENS1_19SingleTileSchedulerILb1ELb0ELb0ELi128EEEEEEEEEvNT_6ParamsE$_ZN4cute3eso3ESOILb0ELb0EJNS_5tupleIJNS_1CILi1EEENS3_ILi512EEEiEEENS3_ILi4096EEENS2_IJNS2_IJiiEEENS3_ILi8192EEEEEEEEC2ERKS6_RKS7_RKSA_ - $_ZN7cutlass13device_kernelIN5flash19enable_sm80_to_sm89INS1_16FlashAttnBwdSm80INS1_25CollectiveMainloopBwdSm80ILi2ELi2EN4cute5tupleIJNS5_1CILi128EEES8_NS7_ILi64EEEEEENS_10bfloat16_tEfNS_4arch4Sm80ELb0ELb0ELb1ELb1ELb0ELb0ELb0ELb0ELi2ELi4ELi4ELi4ELb0EEENS1_21CollectiveEpilogueBwdISA_SB_SD_Li256ELb1ELb0ELi2EEENS1_19SingleTileSchedulerILb1ELb0ELb0ELi128EEEEEEEEEvNT_6ParamsE$_ZN4cute3eso3ESOILb0ELb0EJNS_5tupleIJNS_1CILi0EEENS2_IJNS3_ILi1EEENS3_ILi256EEEiEEEEEENS3_ILi2048EEENS2_IJiNS3_ILi4096EEEEEEEEC2ERKS8_RKS9_RKSB_)
$_ZN7cutlass13device_kernelIN5flash19enable_sm80_to_sm89INS1_16FlashAttnBwdSm80INS1_25CollectiveMainloopBwdSm80ILi2ELi2EN4cute5tupleIJNS5_1CILi128EEES8_NS7_ILi64EEEEEENS_10bfloat16_tEfNS_4arch4Sm80ELb0ELb0ELb1ELb1ELb0ELb0ELb0ELb0ELi2ELi4ELi4ELi4ELb0EEENS1_21CollectiveEpilogueBwdISA_SB_SD_Li256ELb1ELb0ELi2EEENS1_19SingleTileSchedulerILb1ELb0ELb0ELi128EEEEEEEEEvNT_6ParamsE$_ZN4cute3eso3ESOILb0ELb0EJNS_5tupleIJNS_1CILi0EEENS2_IJNS3_ILi1EEENS3_ILi256EEEiEEEEEENS3_ILi2048EEENS2_IJiNS3_ILi4096EEEEEEEEC2ERKS8_RKS9_RKSB_:
[----:B------:R-:W-:Y:S02]  /*7030*/  IADD3 R3, R56, -c[0x0][0x20], RZ ;  /* 0x8000080038037a10 */ /* 0x000fe40007ffe0ff */
[----:B------:R-:W-:-:S03]  /*7040*/  IADD3 R2, R40, -c[0x0][0x20], RZ ;  /* 0x8000080028027a10 */ /* 0x000fc60007ffe0ff */
[----:B------:R1:W-:Y:S04]  /*7050*/  STL [R3], R33 ;  /* 0x0000002103007387 */ /* 0x0003e80000100800 */
[----:B------:R-:W2:Y:S01]  /*7060*/  LDL R2, [R2] ;  /* 0x0000000002027983 */ /* 0x000ea20000100800 */
[----:B------:R-:W-:-:S03]  /*7070*/  IMAD.MOV.U32 R5, RZ, RZ, 0x0 ;  /* 0x00000000ff057424 */ /* 0x000fc600078e00ff */
[----:B--2---:R1:W-:Y:S01]  /*7080*/  STL [R3+0x4], R2 ;  /* 0x0000040203007387 */ /* 0x0043e20000100800 */
[----:B------:R-:W-:Y:S05]  /*7090*/  RET.REL.NODEC R4 `(_ZN7cutlass13device_kernelIN5flash19enable_sm80_to_sm89INS1_16FlashAttnBwdSm80INS1_25CollectiveMainloopBwdSm80ILi2ELi2EN4cute5tupleIJNS5_1CILi128EEES8_NS7_ILi64EEEEEENS_10bfloat16_tEfNS_4arch4Sm80ELb0ELb0ELb1ELb1ELb0ELb0ELb0ELb0ELi2ELi4ELi4ELi4ELb0EEENS1_21CollectiveEpilogueBwdISA_SB_SD_Li256ELb1ELb0ELi2EEENS1_19SingleTileSchedulerILb1ELb0ELb0ELi128EEEEEEEEEvNT_6ParamsE) ;  /* 0xffff8f6004007950 */ /* 0x000fea0003c3ffff */
        .type           $_ZN7cutlass13device_kernelIN5flash19enable_sm80_to_sm89INS1_16FlashAttnBwdSm80INS1_25CollectiveMainloopBwdSm80ILi2ELi2EN4cute5tupleIJNS5_1CILi128EEES8_NS7_ILi64EEEEEENS_10bfloat16_tEfNS_4arch4Sm80ELb0ELb0ELb1ELb1ELb0ELb0ELb0ELb0ELi2ELi4ELi4ELi4ELb0EEENS1_21CollectiveEpilogueBwdISA_SB_SD_Li256ELb1ELb0ELi2EEENS1_19SingleTileSchedulerILb1ELb0ELb0ELi128EEEEEEEEEvNT_6ParamsE$_ZN4cute3eso3ESOILb0ELb0EJNS_5tupleIJNS_1CILi1EEENS3_ILi512EEEiEEENS3_ILi4096EEENS2_IJNS2_IJiiEEENS3_ILi8192EEEEEEEEC2ERKS6_RKS7_RKSA_,@function
        .size           $_ZN7cutlass13device_kernelIN5flash19enable_sm80_to_sm89INS1_16FlashAttnBwdSm80INS1_25CollectiveMainloopBwdSm80ILi2ELi2EN4cute5tupleIJNS5_1CILi128EEES8_NS7_ILi64EEEEEENS_10bfloat16_tEfNS_4arch4Sm80ELb0ELb0ELb1ELb1ELb0ELb0ELb0ELb0ELi2ELi4ELi4ELi4ELb0EEENS1_21CollectiveEpilogueBwdISA_SB_SD_Li256ELb1ELb0ELi2EEENS1_19SingleTileSchedulerILb1ELb0ELb0ELi128EEEEEEEEEvNT_6ParamsE$_ZN4cute3eso3ESOILb0ELb0EJNS_5tupleIJNS_1CILi1EEENS3_ILi512EEEiEEENS3_ILi4096EEENS2_IJNS2_IJiiEEENS3_ILi8192EEEEEEEEC2ERKS6_RKS7_RKSA_,($_ZN7cutlass13device_kernelIN5flash19enable_sm80_to_sm89INS1_16FlashAttnBwdSm80INS1_25CollectiveMainloopBwdSm80ILi2ELi2EN4cute5tupleIJNS5_1CILi128EEES8_NS7_ILi64EEEEEENS_10bfloat16_tEfNS_4arch4Sm80ELb0ELb0ELb1ELb1ELb0ELb0ELb0ELb0ELi2ELi4ELi4ELi4ELb0EEENS1_21CollectiveEpilogueBwdISA_SB_SD_Li256ELb1ELb0ELi2EEENS1_19SingleTileSchedulerILb1ELb0ELb0ELi128EEEEEEEEEvNT_6ParamsE$_ZN4cute3eso3ESOILb0ELb0EJNS_5tupleIJNS_1CILi1EEENS3_ILi512EEEiEEENS3_ILi4096EEENS2_IJiiEEEEEC2ERKS6_RKS7_RKS8_ - $_ZN7cutlass13device_kernelIN5flash19enable_sm80_to_sm89INS1_16FlashAttnBwdSm80INS1_25CollectiveMainloopBwdSm80ILi2ELi2EN4cute5tupleIJNS5_1CILi128EEES8_NS7_ILi64EEEEEENS_10bfloat16_tEfNS_4arch4Sm80ELb0ELb0ELb1ELb1ELb0ELb0ELb0ELb0ELi2ELi4ELi4ELi4ELb0EEENS1_21CollectiveEpilogueBwdISA_SB_SD_Li256ELb1ELb0ELi2EEENS1_19SingleTileSchedulerILb1ELb0ELb0ELi128EEEEEEEEEvNT_6ParamsE$_ZN4cute3eso3ESOILb0ELb0EJNS_5tupleIJNS_1CILi1EEENS3_ILi512EEEiEEENS3_ILi4096EEENS2_IJNS2_IJiiEEENS3_ILi8192EEEEEEEEC2ERKS6_RKS7_RKSA_)
$_ZN7cutlass13device_kernelIN5flash19enable_sm80_to_sm89INS1_16FlashAttnBwdSm80INS1_25CollectiveMainloopBwdSm80ILi2ELi2EN4cute5tupleIJNS5_1CILi128EEES8_NS7_ILi64EEEEEENS_10bfloat16_tEfNS_4arch4Sm80ELb0ELb0ELb1ELb1ELb0ELb0ELb0ELb0ELi2ELi4ELi4ELi4ELb0EEENS1_21CollectiveEpilogueBwdISA_SB_SD_Li256ELb1ELb0ELi2EEENS1_19SingleTileSchedulerILb1ELb0ELb0ELi128EEEEEEEEEvNT_6ParamsE$_ZN4cute3eso3ESOILb0ELb0EJNS_5tupleIJNS_1CILi1EEENS3_ILi512EEEiEEENS3_ILi4096EEENS2_IJNS2_IJiiEEENS3_ILi8192EEEEEEEEC2ERKS6_RKS7_RKSA_:
        /* <DEDUP_REMOVED lines=9> */
[----:B------:R-:W-:Y:S05]  /*7130*/  RET.REL.NODEC R8 `(_ZN7cutlass13device_kernelIN5flash19enable_sm80_to_sm89INS1_16FlashAttnBwdSm80INS1_25CollectiveMainloopBwdSm80ILi2ELi2EN4cute5tupleIJNS5_1CILi128EEES8_NS7_ILi64EEEEEENS_10bfloat16_tEfNS_4arch4Sm80ELb0ELb0ELb1ELb1ELb0ELb0ELb0ELb0ELi2ELi4ELi4ELi4ELb0EEENS1_21CollectiveEpilogueBwdISA_SB_SD_Li256ELb1ELb0ELi2EEENS1_19SingleTileSchedulerILb1ELb0ELb0ELi128EEEEEEEEEvNT_6ParamsE) ;  /* 0xffff8ec008007950 */ /* 0x000fea0003c3ffff */
        .type           $_ZN7cutlass13device_kernelIN5flash19enable_sm80_to_sm89INS1_16FlashAttnBwdSm80INS1_25CollectiveMainloopBwdSm80ILi2ELi2EN4cute5tupleIJNS5_1CILi128EEES8_NS7_ILi64EEEEEENS_10bfloat16_tEfNS_4arch4Sm80ELb0ELb0ELb1ELb1ELb0ELb0ELb0ELb0ELi2ELi4ELi4ELi4ELb0EEENS1_21CollectiveEpilogueBwdISA_SB_SD_Li256ELb1ELb0ELi2EEENS1_19SingleTileSchedulerILb1ELb0ELb0ELi128EEEEEEEEEvNT_6ParamsE$_ZN4cute3eso3ESOILb0ELb0EJNS_5tupleIJNS_1CILi1EEENS3_ILi512EEEiEEENS3_ILi4096EEENS2_IJiiEEEEEC2ERKS6_RKS7_RKS8_,@function
        .size           $_ZN7cutlass13device_kernelIN5flash19enable_sm80_to_sm89INS1_16FlashAttnBwdSm80INS1_25CollectiveMainloopBwdSm80ILi2ELi2EN4cute5tupleIJNS5_1CILi128EEES8_NS7_ILi64EEEEEENS_10bfloat16_tEfNS_4arch4Sm80ELb0ELb0ELb1ELb1ELb0ELb0ELb0ELb0ELi2ELi4ELi4ELi4ELb0EEENS1_21CollectiveEpilogueBwdISA_SB_SD_Li256ELb1ELb0ELi2EEENS1_19SingleTileSchedulerILb1ELb0ELb0ELi128EEEEEEEEEvNT_6ParamsE$_ZN4cute3eso3ESOILb0ELb0EJNS_5tupleIJNS_1CILi1EEENS3_ILi512EEEiEEENS3_ILi4096EEENS2_IJiiEEEEEC2ERKS6_RKS7_RKS8_,($_ZN7cutlass13device_kernelIN5flash19enable_sm80_to_sm89INS1_16FlashAttnBwdSm80INS1_25CollectiveMainloopBwdSm80ILi2ELi2EN4cute5tupleIJNS5_1CILi128EEES8_NS7_ILi64EEEEEENS_10bfloat16_tEfNS_4arch4Sm80ELb0ELb0ELb1ELb1ELb0ELb0ELb0ELb0ELi2ELi4ELi4ELi4ELb0EEENS1_21CollectiveEpilogueBwdISA_SB_SD_Li256ELb1ELb0ELi2EEENS1_19SingleTileSchedulerILb1ELb0ELb0ELi128EEEEEEEEEvNT_6ParamsE$_ZN4cute3eso3ESOILb0ELb0EJNS_5tupleIJNS_1CILi1EEEiEEENS3_ILi1024EEENS2_IJiiEEEEEC2ERKS5_RKS6_RKS7_ - $_ZN7cutlass13device_kernelIN5flash19enable_sm80_to_sm89INS1_16FlashAttnBwdSm80INS1_25CollectiveMainloopBwdSm80ILi2ELi2EN4cute5tupleIJNS5_1CILi128EEES8_NS7_ILi64EEEEEENS_10bfloat16_tEfNS_4arch4Sm80ELb0ELb0ELb1ELb1ELb0ELb0ELb0ELb0ELi2ELi4ELi4ELi4ELb0EEENS1_21CollectiveEpilogueBwdISA_SB_SD_Li256ELb1ELb0ELi2EEENS1_19SingleTileSchedulerILb1ELb0ELb0ELi128EEEEEEEEEvNT_6ParamsE$_ZN4cute3eso3ESOILb0ELb0EJNS_5tupleIJNS_1CILi1EEENS3_ILi512EEEiEEENS3_ILi4096EEENS2_IJiiEEEEEC2ERKS6_RKS7_RKS8_)
$_ZN7cutlass13device_kernelIN5flash19enable_sm80_to_sm89INS1_16FlashAttnBwdSm80INS1_25CollectiveMainloopBwdSm80ILi2ELi2EN4cute5tupleIJNS5_1CILi128EEES8_NS7_ILi64EEEEEENS_10bfloat16_tEfNS_4arch4Sm80ELb0ELb0ELb1ELb1ELb0ELb0ELb0ELb0ELi2ELi4ELi4ELi4ELb0EEENS1_21CollectiveEpilogueBwdISA_SB_SD_Li256ELb1ELb0ELi2EEENS1_19SingleTileSchedulerILb1ELb0ELb0ELi128EEEEEEEEEvNT_6ParamsE$_ZN4cute3eso3ESOILb0ELb0EJNS_5tupleIJNS_1CILi1EEENS3_ILi512EEEiEEENS3_ILi4096EEENS2_IJiiEEEEEC2ERKS6_RKS7_RKS8_:
        /* <DEDUP_REMOVED lines=8> */
[----:B------:R-:W-:Y:S05]  /*71c0*/  RET.REL.NODEC R4 `(_ZN7cutlass13device_kernelIN5flash19enable_sm80_to_sm89INS1_16FlashAttnBwdSm80INS1_25CollectiveMainloopBwdSm80ILi2ELi2EN4cute5tupleIJNS5_1CILi128EEES8_NS7_ILi64EEEEEENS_10bfloat16_tEfNS_4arch4Sm80ELb0ELb0ELb1ELb1ELb0ELb0ELb0ELb0ELi2ELi4ELi4ELi4ELb0EEENS1_21CollectiveEpilogueBwdISA_SB_SD_Li256ELb1ELb0ELi2EEENS1_19SingleTileSchedulerILb1ELb0ELb0ELi128EEEEEEEEEvNT_6ParamsE) ;  /* 0xffff8e3004007950 */ /* 0x000fea0003c3ffff */
        .type           $_ZN7cutlass13device_kernelIN5flash19enable_sm80_to_sm89INS1_16FlashAttnBwdSm80INS1_25CollectiveMainloopBwdSm80ILi2ELi2EN4cute5tupleIJNS5_1CILi128EEES8_NS7_ILi64EEEEEENS_10bfloat16_tEfNS_4arch4Sm80ELb0ELb0ELb1ELb1ELb0ELb0ELb0ELb0ELi2ELi4ELi4ELi4ELb0EEENS1_21CollectiveEpilogueBwdISA_SB_SD_Li256ELb1ELb0ELi2EEENS1_19SingleTileSchedulerILb1ELb0ELb0ELi128EEEEEEEEEvNT_6ParamsE$_ZN4cute3eso3ESOILb0ELb0EJNS_5tupleIJNS_1CILi1EEEiEEENS3_ILi1024EEENS2_IJiiEEEEEC2ERKS5_RKS6_RKS7_,@function
        .size           $_ZN7cutlass13device_kernelIN5flash19enable_sm80_to_sm89INS1_16FlashAttnBwdSm80INS1_25CollectiveMainloopBwdSm80ILi2ELi2EN4cute5tupleIJNS5_1CILi128EEES8_NS7_ILi64EEEEEENS_10bfloat16_tEfNS_4arch4Sm80ELb0ELb0ELb1ELb1ELb0ELb0ELb0ELb0ELi2ELi4ELi4ELi4ELb0EEENS1_21CollectiveEpilogueBwdISA_SB_SD_Li256ELb1ELb0ELi2EEENS1_19SingleTileSchedulerILb1ELb0ELb0ELi128EEEEEEEEEvNT_6ParamsE$_ZN4cute3eso3ESOILb0ELb0EJNS_5tupleIJNS_1CILi1EEEiEEENS3_ILi1024EEENS2_IJiiEEEEEC2ERKS5_RKS6_RKS7_,($_ZN7cutlass13device_kernelIN5flash19enable_sm80_to_sm89INS1_16FlashAttnBwdSm80INS1_25CollectiveMainloopBwdSm80ILi2ELi2EN4cute5tupleIJNS5_1CILi128EEES8_NS7_ILi64EEEEEENS_10bfloat16_tEfNS_4arch4Sm80ELb0ELb0ELb1ELb1ELb0ELb0ELb0ELb0ELi2ELi4ELi4ELi4ELb0EEENS1_21CollectiveEpilogueBwdISA_SB_SD_Li256ELb1ELb0ELi2EEENS1_19SingleTileSchedulerILb1ELb0ELb0ELi128EEEEEEEEEvNT_6ParamsE$_ZN4cute3eso3ESOILb0ELb0EJNS_5tupleIJiNS_1CILi512EEEEEENS2_IJiiEEENS3_ILi1024EEEEEC2ERKS5_RKS6_RKS7_ - $_ZN7cutlass13device_kernelIN5flash19enable_sm80_to_sm89INS1_16FlashAttnBwdSm80INS1_25CollectiveMainloopBwdSm80ILi2ELi2EN4cute5tupleIJNS5_1CILi128EEES8_NS7_ILi64EEEEEENS_10bfloat16_tEfNS_4arch4Sm80ELb0ELb0ELb1ELb1ELb0ELb0ELb0ELb0ELi2ELi4ELi4ELi4ELb0EEENS1_21CollectiveEpilogueBwdISA_SB_SD_Li256ELb1ELb0ELi2EEENS1_19SingleTileSchedulerILb1ELb0ELb0ELi128EEEEEEEEEvNT_6ParamsE$_ZN4cute3eso3ESOILb0ELb0EJNS_5tupleIJNS_1CILi1EEEiEEENS3_ILi1024EEENS2_IJiiEEEEEC2ERKS5_RKS6_RKS7_)
$_ZN7cutlass13device_kernelIN5flash19enable_sm80_to_sm89INS1_16FlashAttnBwdSm80INS1_25CollectiveMainloopBwdSm80ILi2ELi2EN4cute5tupleIJNS5_1CILi128EEES8_NS7_ILi64EEEEEENS_10bfloat16_tEfNS_4arch4Sm80ELb0ELb0ELb1ELb1ELb0ELb0ELb0ELb0ELi2ELi4ELi4ELi4ELb0EEENS1_21CollectiveEpilogueBwdISA_SB_SD_Li256ELb1ELb0ELi2EEENS1_19SingleTileSchedulerILb1ELb0ELb0ELi128EEEEEEEEEvNT_6ParamsE$_ZN4cute3eso3ESOILb0ELb0EJNS_5tupleIJNS_1CILi1EEEiEEENS3_ILi1024EEENS2_IJiiEEEEEC2ERKS5_RKS6_RKS7_:
        /* <DEDUP_REMOVED lines=9> */
        .type           $_ZN7cutlass13device_kernelIN5flash19enable_sm80_to_sm89INS1_16FlashAttnBwdSm80INS1_25CollectiveMainloopBwdSm80ILi2ELi2EN4cute5tupleIJNS5_1CILi128EEES8_NS7_ILi64EEEEEENS_10bfloat16_tEfNS_4arch4Sm80ELb0ELb0ELb1ELb1ELb0ELb0ELb0ELb0ELi2ELi4ELi4ELi4ELb0EEENS1_21CollectiveEpilogueBwdISA_SB_SD_Li256ELb1ELb0ELi2EEENS1_19SingleTileSchedulerILb1ELb0ELb0ELi128EEEEEEEEEvNT_6ParamsE$_ZN4cute3eso3ESOILb0ELb0EJNS_5tupleIJiNS_1CILi512EEEEEENS2_IJiiEEENS3_ILi1024EEEEEC2ERKS5_RKS6_RKS7_,@function
        .size           $_ZN7cutlass13device_kernelIN5flash19enable_sm80_to_sm89INS1_16FlashAttnBwdSm80INS1_25CollectiveMainloopBwdSm80ILi2ELi2EN4cute5tupleIJNS5_1CILi128EEES8_NS7_ILi64EEEEEENS_10bfloat16_tEfNS_4arch4Sm80ELb0ELb0ELb1ELb1ELb0ELb0ELb0ELb0ELi2ELi4ELi4ELi4ELb0EEENS1_21CollectiveEpilogueBwdISA_SB_SD_Li256ELb1ELb0ELi2EEENS1_19SingleTileSchedulerILb1ELb0ELb0ELi128EEEEEEEEEvNT_6ParamsE$_ZN4cute3eso3ESOILb0ELb0EJNS_5tupleIJiNS_1CILi512EEEEEENS2_IJiiEEENS3_ILi1024EEEEEC2ERKS5_RKS6_RKS7_,($_ZN7cutlass13device_kernelIN5flash19enable_sm80_to_sm89INS1_16FlashAttnBwdSm80INS1_25CollectiveMainloopBwdSm80ILi2ELi2EN4cute5tupleIJNS5_1CILi128EEES8_NS7_ILi64EEEEEENS_10bfloat16_tEfNS_4arch4Sm80ELb0ELb0ELb1ELb1ELb0ELb0ELb0ELb0ELi2ELi4ELi4ELi4ELb0EEENS1_21CollectiveEpilogueBwdISA_SB_SD_Li256ELb1ELb0ELi2EEENS1_19SingleTileSchedulerILb1ELb0ELb0ELi128EEEEEEEEEvNT_6ParamsE$_ZN4cute3eso3ESOILb0ELb0EJNS_5tupleIJiiEEEiNS_1CILi0EEEEEC2ERKS3_RKiRKS5_ - $_ZN7cutlass13device_kernelIN5flash19enable_sm80_to_sm89INS1_16FlashAttnBwdSm80INS1_25CollectiveMainloopBwdSm80ILi2ELi2EN4cute5tupleIJNS5_1CILi128EEES8_NS7_ILi64EEEEEENS_10bfloat16_tEfNS_4arch4Sm80ELb0ELb0ELb1ELb1ELb0ELb0ELb0ELb0ELi2ELi4ELi4ELi4ELb0EEENS1_21CollectiveEpilogueBwdISA_SB_SD_Li256ELb1ELb0ELi2EEENS1_19SingleTileSchedulerILb1ELb0ELb0ELi128EEEEEEEEEvNT_6ParamsE$_ZN4cute3eso3ESOILb0ELb0EJNS_5tupleIJiNS_1CILi512EEEEEENS2_IJiiEEENS3_ILi1024EEEEEC2ERKS5_RKS6_RKS7_)
$_ZN7cutlass13device_kernelIN5flash19enable_sm80_to_sm89INS1_16FlashAttnBwdSm80INS1_25CollectiveMainloopBwdSm80ILi2ELi2EN4cute5tupleIJNS5_1CILi128EEES8_NS7_ILi64EEEEEENS_10bfloat16_tEfNS_4arch4Sm80ELb0ELb0ELb1ELb1ELb0ELb0ELb0ELb0ELi2ELi4ELi4ELi4ELb0EEENS1_21CollectiveEpilogueBwdISA_SB_SD_Li256ELb1ELb0ELi2EEENS1_19SingleTileSchedulerILb1ELb0ELb0ELi128EEEEEEEEEvNT_6ParamsE$_ZN4cute3eso3ESOILb0ELb0EJNS_5tupleIJiNS_1CILi512EEEEEENS2_IJiiEEENS3_ILi1024EEEEEC2ERKS5_RKS6_RKS7_:
        /* <DEDUP_REMOVED lines=9> */
        .type           $_ZN7cutlass13device_kernelIN5flash19enable_sm80_to_sm89INS1_16FlashAttnBwdSm80INS1_25CollectiveMainloopBwdSm80ILi2ELi2EN4cute5tupleIJNS5_1CILi128EEES8_NS7_ILi64EEEEEENS_10bfloat16_tEfNS_4arch4Sm80ELb0ELb0ELb1ELb1ELb0ELb0ELb0ELb0ELi2ELi4ELi4ELi4ELb0EEENS1_21CollectiveEpilogueBwdISA_SB_SD_Li256ELb1ELb0ELi2EEENS1_19SingleTileSchedulerILb1ELb0ELb0ELi128EEEEEEEEEvNT_6ParamsE$_ZN4cute3eso3ESOILb0ELb0EJNS_5tupleIJiiEEEiNS_1CILi0EEEEEC2ERKS3_RKiRKS5_,@function
        .size           $_ZN7cutlass13device_kernelIN5flash19enable_sm80_to_sm89INS1_16FlashAttnBwdSm80INS1_25CollectiveMainloopBwdSm80ILi2ELi2EN4cute5tupleIJNS5_1CILi128EEES8_NS7_ILi64EEEEEENS_10bfloat16_tEfNS_4arch4Sm80ELb0ELb0ELb1ELb1ELb0ELb0ELb0ELb0ELi2ELi4ELi4ELi4ELb0EEENS1_21CollectiveEpilogueBwdISA_SB_SD_Li256ELb1ELb0ELi2EEENS1_19SingleTileSchedulerILb1ELb0ELb0ELi128EEEEEEEEEvNT_6ParamsE$_ZN4cute3eso3ESOILb0ELb0EJNS_5tupleIJiiEEEiNS_1CILi0EEEEEC2ERKS3_RKiRKS5_,($_ZN7cutlass13device_kernelIN5flash19enable_sm80_to_sm89INS1_16FlashAttnBwdSm80INS1_25CollectiveMainloopBwdSm80ILi2ELi2EN4cute5tupleIJNS5_1CILi128EEES8_NS7_ILi64EEEEEENS_10bfloat16_tEfNS_4arch4Sm80ELb0ELb0ELb1ELb1ELb0ELb0ELb0ELb0ELi2ELi4ELi4ELi4ELb0EEENS1_21CollectiveEpilogueBwdISA_SB_SD_Li256ELb1ELb0ELi2EEENS1_19SingleTileSchedulerILb1ELb0ELb0ELi128EEEEEEEEEvNT_6ParamsE$_ZN4cute3eso3ESOILb0ELb0EJNS_6LayoutINS_5tupleIJNS3_IJNS3_IJNS_1CILi8EEENS4_ILi1EEEEEES6_EEENS3_IJNS3_IJS6_S6_EEENS4_ILi2EEEEEEEEENS3_IJNS3_IJNS3_IJS6_NS4_ILi0EEEEEESD_EEENS3_IJNS3_IJSD_SD_EEEiEEEEEEEENS_10ViewEngineINS_8smem_ptrIPN7cutlass10bfloat16_tEEEEEEEC2ERKSJ_RKSQ_ - $_ZN7cutlass13device_kernelIN5flash19enable_sm80_to_sm89INS1_16FlashAttnBwdSm80INS1_25CollectiveMainloopBwdSm80ILi2ELi2EN4cute5tupleIJNS5_1CILi128EEES8_NS7_ILi64EEEEEENS_10bfloat16_tEfNS_4arch4Sm80ELb0ELb0ELb1ELb1ELb0ELb0ELb0ELb0ELi2ELi4ELi4ELi4ELb0EEENS1_21CollectiveEpilogueBwdISA_SB_SD_Li256ELb1ELb0ELi2EEENS1_19SingleTileSchedulerILb1ELb0ELb0ELi128EEEEEEEEEvNT_6ParamsE$_ZN4cute3eso3ESOILb0ELb0EJNS_5tupleIJiiEEEiNS_1CILi0EEEEEC2ERKS3_RKiRKS5_)
$_ZN7cutlass13device_kernelIN5flash19enable_sm80_to_sm89INS1_16FlashAttnBwdSm80INS1_25CollectiveMainloopBwdSm80ILi2ELi2EN4cute5tupleIJNS5_1CILi128EEES8_NS7_ILi64EEEEEENS_10bfloat16_tEfNS_4arch4Sm80ELb0ELb0ELb1ELb1ELb0ELb0ELb0ELb0ELi2ELi4ELi4ELi4ELb0EEENS1_21CollectiveEpilogueBwdISA_SB_SD_Li256ELb1ELb0ELi2EEENS1_19SingleTileSchedulerILb1ELb0ELb0ELi128EEEEEEEEEvNT_6ParamsE$_ZN4cute3eso3ESOILb0ELb0EJNS_5tupleIJiiEEEiNS_1CILi0EEEEEC2ERKS3_RKiRKS5_:
        /* <DEDUP_REMOVED lines=8> */
[----:B------:R-:W-:Y:S05]  /*7370*/  RET.REL.NODEC R76 `(_ZN7cutlass13device_kernelIN5flash19enable_sm80_to_sm89INS1_16FlashAttnBwdSm80INS1_25CollectiveMainloopBwdSm80ILi2ELi2EN4cute5tupleIJNS5_1CILi128EEES8_NS7_ILi64EEEEEENS_10bfloat16_tEfNS_4arch4Sm80ELb0ELb0ELb1ELb1ELb0ELb0ELb0ELb0ELi2ELi4ELi4ELi4ELb0EEENS1_21CollectiveEpilogueBwdISA_SB_SD_Li256ELb1ELb0ELi2EEENS1_19SingleTileSchedulerILb1ELb0ELb0ELi128EEEEEEEEEvNT_6ParamsE) ;  /* 0xffff8c804c007950 */ /* 0x000fea0003c3ffff */
        .type           $_ZN7cutlass13device_kernelIN5flash19enable_sm80_to_sm89INS1_16FlashAttnBwdSm80INS1_25CollectiveMainloopBwdSm80ILi2ELi2EN4cute5tupleIJNS5_1CILi128EEES8_NS7_ILi64EEEEEENS_10bfloat16_tEfNS_4arch4Sm80ELb0ELb0ELb1ELb1ELb0ELb0ELb0ELb0ELi2ELi4ELi4ELi4ELb0EEENS1_21CollectiveEpilogueBwdISA_SB_SD_Li256ELb1ELb0ELi2EEENS1_19SingleTileSchedulerILb1ELb0ELb0ELi128EEEEEEEEEvNT_6ParamsE$_ZN4cute3eso3ESOILb0ELb0EJNS_6LayoutINS_5tupleIJNS3_IJNS3_IJNS_1CILi8EEENS4_ILi1EEEEEES6_EEENS3_IJNS3_IJS6_S6_EEENS4_ILi2EEEEEEEEENS3_IJNS3_IJNS3_IJS6_NS4_ILi0EEEEEESD_EEENS3_IJNS3_IJSD_SD_EEEiEEEEEEEENS_10ViewEngineINS_8smem_ptrIPN7cutlass10bfloat16_tEEEEEEEC2ERKSJ_RKSQ_,@function
        .size           $_ZN7cutlass13device_kernelIN5flash19enable_sm80_to_sm89INS1_16FlashAttnBwdSm80INS1_25CollectiveMainloopBwdSm80ILi2ELi2EN4cute5tupleIJNS5_1CILi128EEES8_NS7_ILi64EEEEEENS_10bfloat16_tEfNS_4arch4Sm80ELb0ELb0ELb1ELb1ELb0ELb0ELb0ELb0ELi2ELi4ELi4ELi4ELb0EEENS1_21CollectiveEpilogueBwdISA_SB_SD_Li256ELb1ELb0ELi2EEENS1_19SingleTileSchedulerILb1ELb0ELb0ELi128EEEEEEEEEvNT_6ParamsE$_ZN4cute3eso3ESOILb0ELb0EJNS_6LayoutINS_5tupleIJNS3_IJNS3_IJNS_1CILi8EEENS4_ILi1EEEEEES6_EEENS3_IJNS3_IJS6_S6_EEENS4_ILi2EEEEEEEEENS3_IJNS3_IJNS3_IJS6_NS4_ILi0EEEEEESD_EEENS3_IJNS3_IJSD_SD_EEEiEEEEEEEENS_10ViewEngineINS_8smem_ptrIPN7cutlass10bfloat16_tEEEEEEEC2ERKSJ_RKSQ_,($_ZN7cutlass13device_kernelIN5flash19enable_sm80_to_sm89INS1_16FlashAttnBwdSm80INS1_25CollectiveMainloopBwdSm80ILi2ELi2EN4cute5tupleIJNS5_1CILi128EEES8_NS7_ILi64EEEEEENS_10bfloat16_tEfNS_4arch4Sm80ELb0ELb0ELb1ELb1ELb0ELb0ELb0ELb0ELi2ELi4ELi4ELi4ELb0EEENS1_21CollectiveEpilogueBwdISA_SB_SD_Li256ELb1ELb0ELi2EEENS1_19SingleTileSchedulerILb1ELb0ELb0ELi128EEEEEEEEEvNT_6ParamsE$_ZN4cute3eso3ESOILb0ELb0EJNS_6LayoutINS_5tupleIJNS3_IJNS_1CILi1EEENS3_IJS5_NS4_ILi2EEES6_EEEEEES6_NS3_IJS6_S6_EEEEEENS3_IJNS3_IJNS4_ILi0EEENS3_IJS5_NS4_ILi256EEEiEEEEEENS4_ILi2048EEENS3_IJiNS4_ILi4096EEEEEEEEEEENS_10ViewEngineINS_8smem_ptrIPjEEEEEEC2ERKSJ_RKSO_ - $_ZN7cutlass13device_kernelIN5flash19enable_sm80_to_sm89INS1_16FlashAttnBwdSm80INS1_25CollectiveMainloopBwdSm80ILi2ELi2EN4cute5tupleIJNS5_1CILi128EEES8_NS7_ILi64EEEEEENS_10bfloat16_tEfNS_4arch4Sm80ELb0ELb0ELb1ELb1ELb0ELb0ELb0ELb0ELi2ELi4ELi4ELi4ELb0EEENS1_21CollectiveEpilogueBwdISA_SB_SD_Li256ELb1ELb0ELi2EEENS1_19SingleTileSchedulerILb1ELb0ELb0ELi128EEEEEEEEEvNT_6ParamsE$_ZN4cute3eso3ESOILb0ELb0EJNS_6LayoutINS_5tupleIJNS3_IJNS3_IJNS_1CILi8EEENS4_ILi1EEEEEES6_EEENS3_IJNS3_IJS6_S6_EEENS4_ILi2EEEEEEEEENS3_IJNS3_IJNS3_IJS6_NS4_ILi0EEEEEESD_EEENS3_IJNS3_IJSD_SD_EEEiEEEEEEEENS_10ViewEngineINS_8smem_ptrIPN7cutlass10bfloat16_tEEEEEEEC2ERKSJ_RKSQ_)
$_ZN7cutlass13device_kernelIN5flash19enable_sm80_to_sm89INS1_16FlashAttnBwdSm80INS1_25CollectiveMainloopBwdSm80ILi2ELi2EN4cute5tupleIJNS5_1CILi128EEES8_NS7_ILi64EEEEEENS_10bfloat16_tEfNS_4arch4Sm80ELb0ELb0ELb1ELb1ELb0ELb0ELb0ELb0ELi2ELi4ELi4ELi4ELb0EEENS1_21CollectiveEpilogueBwdISA_SB_SD_Li256ELb1ELb0ELi2EEENS1_19SingleTileSchedulerILb1ELb0ELb0ELi128EEEEEEEEEvNT_6ParamsE$_ZN4cute3eso3ESOILb0ELb0EJNS_6LayoutINS_5tupleIJNS3_IJNS3_IJNS_1CILi8EEENS4_ILi1EEEEEES6_EEENS3_IJNS3_IJS6_S6_EEENS4_ILi2EEEEEEEEENS3_IJNS3_IJNS3_IJS6_NS4_ILi0EEEEEESD_EEENS3_IJNS3_IJSD_SD_EEEiEEEEEEEENS_10ViewEngineINS_8smem_ptrIPN7cutlass10bfloat16_tEEEEEEEC2ERKSJ_RKSQ_:
[----:B------:R-:W-:Y:S02]  /*7380*/  IADD3 R3, R66, -c[0x0][0x20], RZ ;  /* 0x8000080042037a10 */ /* 0x000fe40007ffe0ff */
[----:B------:R-:W-:-:S03]  /*7390*/  IADD3 R2, R58, -c[0x0][0x20], RZ ;  /* 0x800008003a027a10 */ /* 0x000fc60007ffe0ff */
[----:B------:R1:W-:Y:S04]  /*73a0*/  STL [R3], R6 ;  /* 0x0000000603007387 */ /* 0x0003e80000100800 */
[----:B------:R-:W2:Y:S01]  /*73b0*/  LDL.64 R8, [R2] ;  /* 0x0000000002087983 */ /* 0x000ea20000100a00 */
[----:B------:R-:W-:-:S03]  /*73c0*/  IMAD.MOV.U32 R5, RZ, RZ, 0x0 ;  /* 0x00000000ff057424 */ /* 0x000fc600078e00ff */
[----:B--2---:R1:W-:Y:S01]  /*73d0*/  STL.64 [R3+0x8], R8 ;  /* 0x0000080803007387 */ /* 0x0043e20000100a00 */
[----:B------:R-:W-:Y:S05]  /*73e0*/  RET.REL.NODEC R4 `(_ZN7cutlass13device_kernelIN5flash19enable_sm80_to_sm89INS1_16FlashAttnBwdSm80INS1_25CollectiveMainloopBwdSm80ILi2ELi2EN4cute5tupleIJNS5_1CILi128EEES8_NS7_ILi64EEEEEENS_10bfloat16_tEfNS_4arch4Sm80ELb0ELb0ELb1ELb1ELb0ELb0ELb0ELb0ELi2ELi4ELi4ELi4ELb0EEENS1_21CollectiveEpilogueBwdISA_SB_SD_Li256ELb1ELb0ELi2EEENS1_19SingleTileSchedulerILb1ELb0ELb0ELi128EEEEEEEEEvNT_6ParamsE) ;  /* 0xffff8c1004007950 */ /* 0x000fea0003c3ffff */
        .type           $_ZN7cutlass13device_kernelIN5flash19enable_sm80_to_sm89INS1_16FlashAttnBwdSm80INS1_25CollectiveMainloopBwdSm80ILi2ELi2EN4cute5tupleIJNS5_1CILi128EEES8_NS7_ILi64EEEEEENS_10bfloat16_tEfNS_4arch4Sm80ELb0ELb0ELb1ELb1ELb0ELb0ELb0ELb0ELi2ELi4ELi4ELi4ELb0EEENS1_21CollectiveEpilogueBwdISA_SB_SD_Li256ELb1ELb0ELi2EEENS1_19SingleTileSchedulerILb1ELb0ELb0ELi128EEEEEEEEEvNT_6ParamsE$_ZN4cute3eso3ESOILb0ELb0EJNS_6LayoutINS_5tupleIJNS3_IJNS_1CILi1EEENS3_IJS5_NS4_ILi2EEES6_EEEEEES6_NS3_IJS6_S6_EEEEEENS3_IJNS3_IJNS4_ILi0EEENS3_IJS5_NS4_ILi256EEEiEEEEEENS4_ILi2048EEENS3_IJiNS4_ILi4096EEEEEEEEEEENS_10ViewEngineINS_8smem_ptrIPjEEEEEEC2ERKSJ_RKSO_,@function
        .size           $_ZN7cutlass13device_kernelIN5flash19enable_sm80_to_sm89INS1_16FlashAttnBwdSm80INS1_25CollectiveMainloopBwdSm80ILi2ELi2EN4cute5tupleIJNS5_1CILi128EEES8_NS7_ILi64EEEEEENS_10bfloat16_tEfNS_4arch4Sm80ELb0ELb0ELb1ELb1ELb0ELb0ELb0ELb0ELi2ELi4ELi4ELi4ELb0EEENS1_21CollectiveEpilogueBwdISA_SB_SD_Li256ELb1ELb0ELi2EEENS1_19SingleTileSchedulerILb1ELb0ELb0ELi128EEEEEEEEEvNT_6ParamsE$_ZN4cute3eso3ESOILb0ELb0EJNS_6LayoutINS_5tupleIJNS3_IJNS_1CILi1EEENS3_IJS5_NS4_ILi2EEES6_EEEEEES6_NS3_IJS6_S6_EEEEEENS3_IJNS3_IJNS4_ILi0EEENS3_IJS5_NS4_ILi256EEEiEEEEEENS4_ILi2048EEENS3_IJiNS4_ILi4096EEEEEEEEEEENS_10ViewEngineINS_8smem_ptrIPjEEEEEEC2ERKSJ_RKSO_,($_ZN7cutlass13device_kernelIN5flash19enable_sm80_to_sm89INS1_16FlashAttnBwdSm80INS1_25CollectiveMainloopBwdSm80ILi2ELi2EN4cute5tupleIJNS5_1CILi128EEES8_NS7_ILi64EEEEEENS_10bfloat16_tEfNS_4arch4Sm80ELb0ELb0ELb1ELb1ELb0ELb0ELb0ELb0ELi2ELi4ELi4ELi4ELb0EEENS1_21CollectiveEpilogueBwdISA_SB_SD_Li256ELb1ELb0ELi2EEENS1_19SingleTileSchedulerILb1ELb0ELb0ELi128EEEEEEEEEvNT_6ParamsE$_ZN4cute3eso3ESOILb0ELb0EJNS_6LayoutINS_5tupleIJNS3_IJNS_1CILi2EEES5_EEENS4_ILi8EEES6_EEENS3_IJNS3_IJNS4_ILi1EEEiEEENS4_ILi1024EEENS3_IJiiEEEEEEEENS_10ViewEngineINS_8smem_ptrIPN7cutlass10bfloat16_tEEEEEEEC2ERKSE_RKSL_ - $_ZN7cutlass13device_kernelIN5flash19enable_sm80_to_sm89INS1_16FlashAttnBwdSm80INS1_25CollectiveMainloopBwdSm80ILi2ELi2EN4cute5tupleIJNS5_1CILi128EEES8_NS7_ILi64EEEEEENS_10bfloat16_tEfNS_4arch4Sm80ELb0ELb0ELb1ELb1ELb0ELb0ELb0ELb0ELi2ELi4ELi4ELi4ELb0EEENS1_21CollectiveEpilogueBwdISA_SB_SD_Li256ELb1ELb0ELi2EEENS1_19SingleTileSchedulerILb1ELb0ELb0ELi128EEEEEEEEEvNT_6ParamsE$_ZN4cute3eso3ESOILb0ELb0EJNS_6LayoutINS_5tupleIJNS3_IJNS_1CILi1EEENS3_IJS5_NS4_ILi2EEES6_EEEEEES6_NS3_IJS6_S6_EEEEEENS3_IJNS3_IJNS4_ILi0EEENS3_IJS5_NS4_ILi256EEEiEEEEEENS4_ILi2048EEENS3_IJiNS4_ILi4096EEEEEEEEEEENS_10ViewEngineINS_8smem_ptrIPjEEEEEEC2ERKSJ_RKSO_)
$_ZN7cutlass13device_kernelIN5flash19enable_sm80_to_sm89INS1_16FlashAttnBwdSm80INS1_25CollectiveMainloopBwdSm80ILi2ELi2EN4cute5tupleIJNS5_1CILi128EEES8_NS7_ILi64EEEEEENS_10bfloat16_tEfNS_4arch4Sm80ELb0ELb0ELb1ELb1ELb0ELb0ELb0ELb0ELi2ELi4ELi4ELi4ELb0EEENS1_21CollectiveEpilogueBwdISA_SB_SD_Li256ELb1ELb0ELi2EEENS1_19SingleTileSchedulerILb1ELb0ELb0ELi128EEEEEEEEEvNT_6ParamsE$_ZN4cute3eso3ESOILb0ELb0EJNS_6LayoutINS_5tupleIJNS3_IJNS_1CILi1EEENS3_IJS5_NS4_ILi2EEES6_EEEEEES6_NS3_IJS6_S6_EEEEEENS3_IJNS3_IJNS4_ILi0EEENS3_IJS5_NS4_ILi256EEEiEEEEEENS4_ILi2048EEENS3_IJiNS4_ILi4096EEEEEEEEEEENS_10ViewEngineINS_8smem_ptrIPjEEEEEEC2ERKSJ_RKSO_:
[----:B------:R-:W-:Y:S02]  /*73f0*/  IADD3 R5, R56, -c[0x0][0x20], RZ ;  /* 0x8000080038057a10 */ /* 0x000fe40007ffe0ff */
[----:B------:R-:W-:-:S03]  /*7400*/  IADD3 R6, R40, -c[0x0][0x20], RZ ;  /* 0x8000080028067a10 */ /* 0x000fc60007ffe0ff */
[----:B------:R1:W-:Y:S04]  /*7410*/  STL.64 [R5], R2 ;  /* 0x0000000205007387 */ /* 0x0003e80000100a00 */
[----:B------:R-:W2:Y:S01]  /*7420*/  LDL.64 R8, [R6] ;  /* 0x0000000006087983 */ /* 0x000ea20000100a00 */
[----:B------:R-:W-:Y:S02]  /*7430*/  IMAD.MOV.U32 R10, RZ, RZ, R4 ;  /* 0x000000ffff0a7224 */ /* 0x000fe400078e0004 */
[----:B------:R-:W-:Y:S01]  /*7440*/  IMAD.MOV.U32 R11, RZ, RZ, 0x0 ;  /* 0x00000000ff0b7424 */ /* 0x000fe200078e00ff */
[----:B--2---:R1:W-:Y:S03]  /*7450*/  STL.64 [R5+0x8], R8 ;  /* 0x0000080805007387 */ /* 0x0043e60000100a00 */
[----:B------:R-:W-:Y:S05]  /*7460*/  RET.REL.NODEC R10 `(_ZN7cutlass13device_kernelIN5flash19enable_sm80_to_sm89INS1_16FlashAttnBwdSm80INS1_25CollectiveMainloopBwdSm80ILi2ELi2EN4cute5tupleIJNS5_1CILi128EEES8_NS7_ILi64EEEEEENS_10bfloat16_tEfNS_4arch4Sm80ELb0ELb0ELb1ELb1ELb0ELb0ELb0ELb0ELi2ELi4ELi4ELi4ELb0EEENS1_21CollectiveEpilogueBwdISA_SB_SD_Li256ELb1ELb0ELi2EEENS1_19SingleTileSchedulerILb1ELb0ELb0ELi128EEEEEEEEEvNT_6ParamsE) ;  /* 0xffff8b900a007950 */ /* 0x000fea0003c3ffff */
        .type           $_ZN7cutlass13device_kernelIN5flash19enable_sm80_to_sm89INS1_16FlashAttnBwdSm80INS1_25CollectiveMainloopBwdSm80ILi2ELi2EN4cute5tupleIJNS5_1CILi128EEES8_NS7_ILi64EEEEEENS_10bfloat16_tEfNS_4arch4Sm80ELb0ELb0ELb1ELb1ELb0ELb0ELb0ELb0ELi2ELi4ELi4ELi4ELb0EEENS1_21CollectiveEpilogueBwdISA_SB_SD_Li256ELb1ELb0ELi2EEENS1_19SingleTileSchedulerILb1ELb0ELb0ELi128EEEEEEEEEvNT_6ParamsE$_ZN4cute3eso3ESOILb0ELb0EJNS_6LayoutINS_5tupleIJNS3_IJNS_1CILi2EEES5_EEENS4_ILi8EEES6_EEENS3_IJNS3_IJNS4_ILi1EEEiEEENS4_ILi1024EEENS3_IJiiEEEEEEEENS_10ViewEngineINS_8smem_ptrIPN7cutlass10bfloat16_tEEEEEEEC2ERKSE_RKSL_,@function
        .size           $_ZN7cutlass13device_kernelIN5flash19enable_sm80_to_sm89INS1_16FlashAttnBwdSm80INS1_25CollectiveMainloopBwdSm80ILi2ELi2EN4cute5tupleIJNS5_1CILi128EEES8_NS7_ILi64EEEEEENS_10bfloat16_tEfNS_4arch4Sm80ELb0ELb0ELb1ELb1ELb0ELb0ELb0ELb0ELi2ELi4ELi4ELi4ELb0EEENS1_21CollectiveEpilogueBwdISA_SB_SD_Li256ELb1ELb0ELi2EEENS1_19SingleTileSchedulerILb1ELb0ELb0ELi128EEEEEEEEEvNT_6ParamsE$_ZN4cute3eso3ESOILb0ELb0EJNS_6LayoutINS_5tupleIJNS3_IJNS_1CILi2EEES5_EEENS4_ILi8EEES6_EEENS3_IJNS3_IJNS4_ILi1EEEiEEENS4_ILi1024EEENS3_IJiiEEEEEEEENS_10ViewEngineINS_8smem_ptrIPN7cutlass10bfloat16_tEEEEEEEC2ERKSE_RKSL_,($_ZN7cutlass13device_kernelIN5flash19enable_sm80_to_sm89INS1_16FlashAttnBwdSm80INS1_25CollectiveMainloopBwdSm80ILi2ELi2EN4cute5tupleIJNS5_1CILi128EEES8_NS7_ILi64EEEEEENS_10bfloat16_tEfNS_4arch4Sm80ELb0ELb0ELb1ELb1ELb0ELb0ELb0ELb0ELi2ELi4ELi4ELi4ELb0EEENS1_21CollectiveEpilogueBwdISA_SB_SD_Li256ELb1ELb0ELi2EEENS1_19SingleTileSchedulerILb1ELb0ELb0ELi128EEEEEEEEEvNT_6ParamsE$_ZN4cute3eso3ESOILb0ELb0EJNS_6LayoutINS_5tupleIJNS3_IJNS_1CILi2EEES5_EEENS4_ILi8EEES6_EEENS3_IJNS3_IJNS4_ILi1EEEiEEENS4_ILi1024EEENS3_IJiiEEEEEEEEjEEC2ERKSE_RKj - $_ZN7cutlass13device_kernelIN5flash19enable_sm80_to_sm89INS1_16FlashAttnBwdSm80INS1_25CollectiveMainloopBwdSm80ILi2ELi2EN4cute5tupleIJNS5_1CILi128EEES8_NS7_ILi64EEEEEENS_10bfloat16_tEfNS_4arch4Sm80ELb0ELb0ELb1ELb1ELb0ELb0ELb0ELb0ELi2ELi4ELi4ELi4ELb0EEENS1_21CollectiveEpilogueBwdISA_SB_SD_Li256ELb1ELb0ELi2EEENS1_19SingleTileSchedulerILb1ELb0ELb0ELi128EEEEEEEEEvNT_6ParamsE$_ZN4cute3eso3ESOILb0ELb0EJNS_6LayoutINS_5tupleIJNS3_IJNS_1CILi2EEES5_EEENS4_ILi8EEES6_EEENS3_IJNS3_IJNS4_ILi1EEEiEEENS4_ILi1024EEENS3_IJiiEEEEEEEENS_10ViewEngineINS_8smem_ptrIPN7cutlass10bfloat16_tEEEEEEEC2ERKSE_RKSL_)
$_ZN7cutlass13device_kernelIN5flash19enable_sm80_to_sm89INS1_16FlashAttnBwdSm80INS1_25CollectiveMainloopBwdSm80ILi2ELi2EN4cute5tupleIJNS5_1CILi128EEES8_NS7_ILi64EEEEEENS_10bfloat16_tEfNS_4arch4Sm80ELb0ELb0ELb1ELb1ELb0ELb0ELb0ELb0ELi2ELi4ELi4ELi4ELb0EEENS1_21CollectiveEpilogueBwdISA_SB_SD_Li256ELb1ELb0ELi2EEENS1_19SingleTileSchedulerILb1ELb0ELb0ELi128EEEEEEEEEvNT_6ParamsE$_ZN4cute3eso3ESOILb0ELb0EJNS_6LayoutINS_5tupleIJNS3_IJNS_1CILi2EEES5_EEENS4_ILi8EEES6_EEENS3_IJNS3_IJNS4_ILi1EEEiEEENS4_ILi1024EEENS3_IJiiEEEEEEEENS_10ViewEngineINS_8smem_ptrIPN7cutlass10bfloat16_tEEEEEEEC2ERKSE_RKSL_:
[----:B------:R-:W-:Y:S02]  /*7470*/  IADD3 R3, R23, -c[0x0][0x20], RZ ;  /* 0x8000080017037a10 */ /* 0x000fe40007ffe0ff */
[----:B------:R-:W-:-:S03]  /*7480*/  IADD3 R2, R22, -c[0x0][0x20], RZ ;  /* 0x8000080016027a10 */ /* 0x000fc60007ffe0ff */
[----:B------:R1:W-:Y:S04]  /*7490*/  STL.64 [R3], R4 ;  /* 0x0000000403007387 */ /* 0x0003e80000100a00 */
[----:B------:R1:W-:Y:S04]  /*74a0*/  STL [R3+0x8], R12 ;  /* 0x0000080c03007387 */ /* 0x0003e80000100800 */
[----:B------:R-:W2:Y:S01]  /*74b0*/  LDL.64 R8, [R2] ;  /* 0x0000000002087983 */ /* 0x000ea20000100a00 */
[----:B------:R-:W-:-:S03]  /*74c0*/  IMAD.MOV.U32 R7, RZ, RZ, 0x0 ;  /* 0x00000000ff077424 */ /* 0x000fc600078e00ff */
[----:B--2---:R1:W-:Y:S01]  /*74d0*/  STL.64 [R3+0x10], R8 ;  /* 0x0000100803007387 */ /* 0x0043e20000100a00 */
[----:B------:R-:W-:Y:S05]  /*74e0*/  RET.REL.NODEC R6 `(_ZN7cutlass13device_kernelIN5flash19enable_sm80_to_sm89INS1_16FlashAttnBwdSm80INS1_25CollectiveMainloopBwdSm80ILi2ELi2EN4cute5tupleIJNS5_1CILi128EEES8_NS7_ILi64EEEEEENS_10bfloat16_tEfNS_4arch4Sm80ELb0ELb0ELb1ELb1ELb0ELb0ELb0ELb0ELi2ELi4ELi4ELi4ELb0EEENS1_21CollectiveEpilogueBwdISA_SB_SD_Li256ELb1ELb0ELi2EEENS1_19SingleTileSchedulerILb1ELb0ELb0ELi128EEEEEEEEEvNT_6ParamsE) ;  /* 0xffff8b1006007950 */ /* 0x000fea0003c3ffff */
        .type           $_ZN7cutlass13device_kernelIN5flash19enable_sm80_to_sm89INS1_16FlashAttnBwdSm80INS1_25CollectiveMainloopBwdSm80ILi2ELi2EN4cute5tupleIJNS5_1CILi128EEES8_NS7_ILi64EEEEEENS_10bfloat16_tEfNS_4arch4Sm80ELb0ELb0ELb1ELb1ELb0ELb0ELb0ELb0ELi2ELi4ELi4ELi4ELb0EEENS1_21CollectiveEpilogueBwdISA_SB_SD_Li256ELb1ELb0ELi2EEENS1_19SingleTileSchedulerILb1ELb0ELb0ELi128EEEEEEEEEvNT_6ParamsE$_ZN4cute3eso3ESOILb0ELb0EJNS_6LayoutINS_5tupleIJNS3_IJNS_1CILi2EEES5_EEENS4_ILi8EEES6_EEENS3_IJNS3_IJNS4_ILi1EEEiEEENS4_ILi1024EEENS3_IJiiEEEEEEEEjEEC2ERKSE_RKj,@function
        .size           $_ZN7cutlass13device_kernelIN5flash19enable_sm80_to_sm89INS1_16FlashAttnBwdSm80INS1_25CollectiveMainloopBwdSm80ILi2ELi2EN4cute5tupleIJNS5_1CILi128EEES8_NS7_ILi64EEEEEENS_10bfloat16_tEfNS_4arch4Sm80ELb0ELb0ELb1ELb1ELb0ELb0ELb0ELb0ELi2ELi4ELi4ELi4ELb0EEENS1_21CollectiveEpilogueBwdISA_SB_SD_Li256ELb1ELb0ELi2EEENS1_19SingleTileSchedulerILb1ELb0ELb0ELi128EEEEEEEEEvNT_6ParamsE$_ZN4cute3eso3ESOILb0ELb0EJNS_6LayoutINS_5tupleIJNS3_IJNS_1CILi2EEES5_EEENS4_ILi8EEES6_EEENS3_IJNS3_IJNS4_ILi1EEEiEEENS4_ILi1024EEENS3_IJiiEEEEEEEEjEEC2ERKSE_RKj,($_ZN7cutlass13device_kernelIN5flash19enable_sm80_to_sm89INS1_16FlashAttnBwdSm80INS1_25CollectiveMainloopBwdSm80ILi2ELi2EN4cute5tupleIJNS5_1CILi128EEES8_NS7_ILi64EEEEEENS_10bfloat16_tEfNS_4arch4Sm80ELb0ELb0ELb1ELb1ELb0ELb0ELb0ELb0ELi2ELi4ELi4ELi4ELb0EEENS1_21CollectiveEpilogueBwdISA_SB_SD_Li256ELb1ELb0ELi2EEENS1_19SingleTileSchedulerILb1ELb0ELb0ELi128EEEEEEEEEvNT_6ParamsE$_ZN4cute3eso3ESOILb0ELb0EJNS_6LayoutINS_5tupleIJNS3_IJNS_1CILi2EEES5_EEES6_NS4_ILi8EEEEEENS3_IJNS3_IJiNS4_ILi512EEEEEENS3_IJiiEEENS4_ILi1024EEEEEEEENS_10ViewEngineINS_8smem_ptrIPN7cutlass10bfloat16_tEEEEEEEC2ERKSE_RKSL_ - $_ZN7cutlass13device_kernelIN5flash19enable_sm80_to_sm89INS1_16FlashAttnBwdSm80INS1_25CollectiveMainloopBwdSm80ILi2ELi2EN4cute5tupleIJNS5_1CILi128EEES8_NS7_ILi64EEEEEENS_10bfloat16_tEfNS_4arch4Sm80ELb0ELb0ELb1ELb1ELb0ELb0ELb0ELb0ELi2ELi4ELi4ELi4ELb0EEENS1_21CollectiveEpilogueBwdISA_SB_SD_Li256ELb1ELb0ELi2EEENS1_19SingleTileSchedulerILb1ELb0ELb0ELi128EEEEEEEEEvNT_6ParamsE$_ZN4cute3eso3ESOILb0ELb0EJNS_6LayoutINS_5tupleIJNS3_IJNS_1CILi2EEES5_EEENS4_ILi8EEES6_EEENS3_IJNS3_IJNS4_ILi1EEEiEEENS4_ILi1024EEENS3_IJiiEEEEEEEEjEEC2ERKSE_RKj)
$_ZN7cutlass13device_kernelIN5flash19enable_sm80_to_sm89INS1_16FlashAttnBwdSm80INS1_25CollectiveMainloopBwdSm80ILi2ELi2EN4cute5tupleIJNS5_1CILi128EEES8_NS7_ILi64EEEEEENS_10bfloat16_tEfNS_4arch4Sm80ELb0ELb0ELb1ELb1ELb0ELb0ELb0ELb0ELi2ELi4ELi4ELi4ELb0EEENS1_21CollectiveEpilogueBwdISA_SB_SD_Li256ELb1ELb0ELi2EEENS1_19SingleTileSchedulerILb1ELb0ELb0ELi128EEEEEEEEEvNT_6ParamsE$_ZN4cute3eso3ESOILb0ELb0EJNS_6LayoutINS_5tupleIJNS3_IJNS_1CILi2EEES5_EEENS4_ILi8EEES6_EEENS3_IJNS3_IJNS4_ILi1EEEiEEENS4_ILi1024EEENS3_IJiiEEEEEEEEjEEC2ERKSE_RKj:
        /* <DEDUP_REMOVED lines=9> */
[----:B------:R-:W-:Y:S05]  /*7580*/  RET.REL.NODEC R10 `(_ZN7cutlass13device_kernelIN5flash19enable_sm80_to_sm89INS1_16FlashAttnBwdSm80INS1_25CollectiveMainloopBwdSm80ILi2ELi2EN4cute5tupleIJNS5_1CILi128EEES8_NS7_ILi64EEEEEENS_10bfloat16_tEfNS_4arch4Sm80ELb0ELb0ELb1ELb1ELb0ELb0ELb0ELb0ELi2ELi4ELi4ELi4ELb0EEENS1_21CollectiveEpilogueBwdISA_SB_SD_Li256ELb1ELb0ELi2EEENS1_19SingleTileSchedulerILb1ELb0ELb0ELi128EEEEEEEEEvNT_6ParamsE) ;  /* 0xffff8a700a007950 */ /* 0x000fea0003c3ffff */
        .type           $_ZN7cutlass13device_kernelIN5flash19enable_sm80_to_sm89INS1_16FlashAttnBwdSm80INS1_25CollectiveMainloopBwdSm80ILi2ELi2EN4cute5tupleIJNS5_1CILi128EEES8_NS7_ILi64EEEEEENS_10bfloat16_tEfNS_4arch4Sm80ELb0ELb0ELb1ELb1ELb0ELb0ELb0ELb0ELi2ELi4ELi4ELi4ELb0EEENS1_21CollectiveEpilogueBwdISA_SB_SD_Li256ELb1ELb0ELi2EEENS1_19SingleTileSchedulerILb1ELb0ELb0ELi128EEEEEEEEEvNT_6ParamsE$_ZN4cute3eso3ESOILb0ELb0EJNS_6LayoutINS_5tupleIJNS3_IJNS_1CILi2EEES5_EEES6_NS4_ILi8EEEEEENS3_IJNS3_IJiNS4_ILi512EEEEEENS3_IJiiEEENS4_ILi1024EEEEEEEENS_10ViewEngineINS_8smem_ptrIPN7cutlass10bfloat16_tEEEEEEEC2ERKSE_RKSL_,@function
        .size           $_ZN7cutlass13device_kernelIN5flash19enable_sm80_to_sm89INS1_16FlashAttnBwdSm80INS1_25CollectiveMainloopBwdSm80ILi2ELi2EN4cute5tupleIJNS5_1CILi128EEES8_NS7_ILi64EEEEEENS_10bfloat16_tEfNS_4arch4Sm80ELb0ELb0ELb1ELb1ELb0ELb0ELb0ELb0ELi2ELi4ELi4ELi4ELb0EEENS1_21CollectiveEpilogueBwdISA_SB_SD_Li256ELb1ELb0ELi2EEENS1_19SingleTileSchedulerILb1ELb0ELb0ELi128EEEEEEEEEvNT_6ParamsE$_ZN4cute3eso3ESOILb0ELb0EJNS_6LayoutINS_5tupleIJNS3_IJNS_1CILi2EEES5_EEES6_NS4_ILi8EEEEEENS3_IJNS3_IJiNS4_ILi512EEEEEENS3_IJiiEEENS4_ILi1024EEEEEEEENS_10ViewEngineINS_8smem_ptrIPN7cutlass10bfloat16_tEEEEEEEC2ERKSE_RKSL_,($_ZN7cutlass13device_kernelIN5flash19enable_sm80_to_sm89INS1_16FlashAttnBwdSm80INS1_25CollectiveMainloopBwdSm80ILi2ELi2EN4cute5tupleIJNS5_1CILi128EEES8_NS7_ILi64EEEEEENS_10bfloat16_tEfNS_4arch4Sm80ELb0ELb0ELb1ELb1ELb0ELb0ELb0ELb0ELi2ELi4ELi4ELi4ELb0EEENS1_21CollectiveEpilogueBwdISA_SB_SD_Li256ELb1ELb0ELi2EEENS1_19SingleTileSchedulerILb1ELb0ELb0ELi128EEEEEEEEEvNT_6ParamsE$_ZN4cute3eso3ESOILb0ELb0EJNS_6LayoutINS_5tupleIJNS3_IJNS_1CILi2EEES5_EEES6_NS4_ILi8EEEEEENS3_IJNS3_IJiNS4_ILi512EEEEEENS3_IJiiEEENS4_ILi1024EEEEEEEEjEEC2ERKSE_RKj - $_ZN7cutlass13device_kernelIN5flash19enable_sm80_to_sm89INS1_16FlashAttnBwdSm80INS1_25CollectiveMainloopBwdSm80ILi2ELi2EN4cute5tupleIJNS5_1CILi128EEES8_NS7_ILi64EEEEEENS_10bfloat16_tEfNS_4arch4Sm80ELb0ELb0ELb1ELb1ELb0ELb0ELb0ELb0ELi2ELi4ELi4ELi4ELb0EEENS1_21CollectiveEpilogueBwdISA_SB_SD_Li256ELb1ELb0ELi2EEENS1_19SingleTileSchedulerILb1ELb0ELb0ELi128EEEEEEEEEvNT_6ParamsE$_ZN4cute3eso3ESOILb0ELb0EJNS_6LayoutINS_5tupleIJNS3_IJNS_1CILi2EEES5_EEES6_NS4_ILi8EEEEEENS3_IJNS3_IJiNS4_ILi512EEEEEENS3_IJiiEEENS4_ILi1024EEEEEEEENS_10ViewEngineINS_8smem_ptrIPN7cutlass10bfloat16_tEEEEEEEC2ERKSE_RKSL_)
$_ZN7cutlass13device_kernelIN5flash19enable_sm80_to_sm89INS1_16FlashAttnBwdSm80INS1_25CollectiveMainloopBwdSm80ILi2ELi2EN4cute5tupleIJNS5_1CILi128EEES8_NS7_ILi64EEEEEENS_10bfloat16_tEfNS_4arch4Sm80ELb0ELb0ELb1ELb1ELb0ELb0ELb0ELb0ELi2ELi4ELi4ELi4ELb0EEENS1_21CollectiveEpilogueBwdISA_SB_SD_Li256ELb1ELb0ELi2EEENS1_19SingleTileSchedulerILb1ELb0ELb0ELi128EEEEEEEEEvNT_6ParamsE$_ZN4cute3eso3ESOILb0ELb0EJNS_6LayoutINS_5tupleIJNS3_IJNS_1CILi2EEES5_EEES6_NS4_ILi8EEEEEENS3_IJNS3_IJiNS4_ILi512EEEEEENS3_IJiiEEENS4_ILi1024EEEEEEEENS_10ViewEngineINS_8smem_ptrIPN7cutlass10bfloat16_tEEEEEEEC2ERKSE_RKSL_:
        /* <DEDUP_REMOVED lines=8> */
[----:B------:R-:W-:Y:S05]  /*7610*/  RET.REL.NODEC R10 `(_ZN7cutlass13device_kernelIN5flash19enable_sm80_to_sm89INS1_16FlashAttnBwdSm80INS1_25CollectiveMainloopBwdSm80ILi2ELi2EN4cute5tupleIJNS5_1CILi128EEES8_NS7_ILi64EEEEEENS_10bfloat16_tEfNS_4arch4Sm80ELb0ELb0ELb1ELb1ELb0ELb0ELb0ELb0ELi2ELi4ELi4ELi4ELb0EEENS1_21CollectiveEpilogueBwdISA_SB_SD_Li256ELb1ELb0ELi2EEENS1_19SingleTileSchedulerILb1ELb0ELb0ELi128EEEEEEEEEvNT_6ParamsE) ;  /* 0xffff89e00a007950 */ /* 0x000fea0003c3ffff */
        .type           $_ZN7cutlass13device_kernelIN5flash19enable_sm80_to_sm89INS1_16FlashAttnBwdSm80INS1_25CollectiveMainloopBwdSm80ILi2ELi2EN4cute5tupleIJNS5_1CILi128EEES8_NS7_ILi64EEEEEENS_10bfloat16_tEfNS_4arch4Sm80ELb0ELb0ELb1ELb1ELb0ELb0ELb0ELb0ELi2ELi4ELi4ELi4ELb0EEENS1_21CollectiveEpilogueBwdISA_SB_SD_Li256ELb1ELb0ELi2EEENS1_19SingleTileSchedulerILb1ELb0ELb0ELi128EEEEEEEEEvNT_6ParamsE$_ZN4cute3eso3ESOILb0ELb0EJNS_6LayoutINS_5tupleIJNS3_IJNS_1CILi2EEES5_EEES6_NS4_ILi8EEEEEENS3_IJNS3_IJiNS4_ILi512EEEEEENS3_IJiiEEENS4_ILi1024EEEEEEEEjEEC2ERKSE_RKj,@function
        .size           $_ZN7cutlass13device_kernelIN5flash19enable_sm80_to_sm89INS1_16FlashAttnBwdSm80INS1_25CollectiveMainloopBwdSm80ILi2ELi2EN4cute5tupleIJNS5_1CILi128EEES8_NS7_ILi64EEEEEENS_10bfloat16_tEfNS_4arch4Sm80ELb0ELb0ELb1ELb1ELb0ELb0ELb0ELb0ELi2ELi4ELi4ELi4ELb0EEENS1_21CollectiveEpilogueBwdISA_SB_SD_Li256ELb1ELb0ELi2EEENS1_19SingleTileSchedulerILb1ELb0ELb0ELi128EEEEEEEEEvNT_6ParamsE$_ZN4cute3eso3ESOILb0ELb0EJNS_6LayoutINS_5tupleIJNS3_IJNS_1CILi2EEES5_EEES6_NS4_ILi8EEEEEENS3_IJNS3_IJiNS4_ILi512EEEEEENS3_IJiiEEENS4_ILi1024EEEEEEEEjEEC2ERKSE_RKj,($_ZN7cutlass13device_kernelIN5flash19enable_sm80_to_sm89INS1_16FlashAttnBwdSm80INS1_25CollectiveMainloopBwdSm80ILi2ELi2EN4cute5tupleIJNS5_1CILi128EEES8_NS7_ILi64EEEEEENS_10bfloat16_tEfNS_4arch4Sm80ELb0ELb0ELb1ELb1ELb0ELb0ELb0ELb0ELi2ELi4ELi4ELi4ELb0EEENS1_21CollectiveEpilogueBwdISA_SB_SD_Li256ELb1ELb0ELi2EEENS1_19SingleTileSchedulerILb1ELb0ELb0ELi128EEEEEEEEEvNT_6ParamsE$_ZN4cute3eso3ESOILb0ELb0EJNS_6LayoutINS_5tupleIJNS3_IJNS_1CILi2EEES5_S5_EEES5_NS3_IJNS3_IJS5_S5_EEES5_EEEEEENS3_IJNS3_IJNS4_ILi1EEENS4_ILi512EEEiEEENS4_ILi4096EEENS3_IJNS3_IJiiEEENS4_ILi8192EEEEEEEEEEENS_10ViewEngineINS_8smem_ptrIPN7cutlass10bfloat16_tEEEEEEEC2ERKSI_RKSP_ - $_ZN7cutlass13device_kernelIN5flash19enable_sm80_to_sm89INS1_16FlashAttnBwdSm80INS1_25CollectiveMainloopBwdSm80ILi2ELi2EN4cute5tupleIJNS5_1CILi128EEES8_NS7_ILi64EEEEEENS_10bfloat16_tEfNS_4arch4Sm80ELb0ELb0ELb1ELb1ELb0ELb0ELb0ELb0ELi2ELi4ELi4ELi4ELb0EEENS1_21CollectiveEpilogueBwdISA_SB_SD_Li256ELb1ELb0ELi2EEENS1_19SingleTileSchedulerILb1ELb0ELb0ELi128EEEEEEEEEvNT_6ParamsE$_ZN4cute3eso3ESOILb0ELb0EJNS_6LayoutINS_5tupleIJNS3_IJNS_1CILi2EEES5_EEES6_NS4_ILi8EEEEEENS3_IJNS3_IJiNS4_ILi512EEEEEENS3_IJiiEEENS4_ILi1024EEEEEEEEjEEC2ERKSE_RKj)
$_ZN7cutlass13device_kernelIN5flash19enable_sm80_to_sm89INS1_16FlashAttnBwdSm80INS1_25CollectiveMainloopBwdSm80ILi2ELi2EN4cute5tupleIJNS5_1CILi128EEES8_NS7_ILi64EEEEEENS_10bfloat16_tEfNS_4arch4Sm80ELb0ELb0ELb1ELb1ELb0ELb0ELb0ELb0ELi2ELi4ELi4ELi4ELb0EEENS1_21CollectiveEpilogueBwdISA_SB_SD_Li256ELb1ELb0ELi2EEENS1_19SingleTileSchedulerILb1ELb0ELb0ELi128EEEEEEEEEvNT_6ParamsE$_ZN4cute3eso3ESOILb0ELb0EJNS_6LayoutINS_5tupleIJNS3_IJNS_1CILi2EEES5_EEES6_NS4_ILi8EEEEEENS3_IJNS3_IJiNS4_ILi512EEEEEENS3_IJiiEEENS4_ILi1024EEEEEEEEjEEC2ERKSE_RKj:
        /* <DEDUP_REMOVED lines=10> */
        .type           $_ZN7cutlass13device_kernelIN5flash19enable_sm80_to_sm89INS1_16FlashAttnBwdSm80INS1_25CollectiveMainloopBwdSm80ILi2ELi2EN4cute5tupleIJNS5_1CILi128EEES8_NS7_ILi64EEEEEENS_10bfloat16_tEfNS_4arch4Sm80ELb0ELb0ELb1ELb1ELb0ELb0ELb0ELb0ELi2ELi4ELi4ELi4ELb0EEENS1_21CollectiveEpilogueBwdISA_SB_SD_Li256ELb1ELb0ELi2EEENS1_19SingleTileSchedulerILb1ELb0ELb0ELi128EEEEEEEEEvNT_6ParamsE$_ZN4cute3eso3ESOILb0ELb0EJNS_6LayoutINS_5tupleIJNS3_IJNS_1CILi2EEES5_S5_EEES5_NS3_IJNS3_IJS5_S5_EEES5_EEEEEENS3_IJNS3_IJNS4_ILi1EEENS4_ILi512EEEiEEENS4_ILi4096EEENS3_IJNS3_IJiiEEENS4_ILi8192EEEEEEEEEEENS_10ViewEngineINS_8smem_ptrIPN7cutlass10bfloat16_tEEEEEEEC2ERKSI_RKSP_,@function
        .size           $_ZN7cutlass13device_kernelIN5flash19enable_sm80_to_sm89INS1_16FlashAttnBwdSm80INS1_25CollectiveMainloopBwdSm80ILi2ELi2EN4cute5tupleIJNS5_1CILi128EEES8_NS7_ILi64EEEEEENS_10bfloat16_tEfNS_4arch4Sm80ELb0ELb0ELb1ELb1ELb0ELb0ELb0ELb0ELi2ELi4ELi4ELi4ELb0EEENS1_21CollectiveEpilogueBwdISA_SB_SD_Li256ELb1ELb0ELi2EEENS1_19SingleTileSchedulerILb1ELb0ELb0ELi128EEEEEEEEEvNT_6ParamsE$_ZN4cute3eso3ESOILb0ELb0EJNS_6LayoutINS_5tupleIJNS3_IJNS_1CILi2EEES5_S5_EEES5_NS3_IJNS3_IJS5_S5_EEES5_EEEEEENS3_IJNS3_IJNS4_ILi1EEENS4_ILi512EEEiEEENS4_ILi4096EEENS3_IJNS3_IJiiEEENS4_ILi8192EEEEEEEEEEENS_10ViewEngineINS_8smem_ptrIPN7cutlass10bfloat16_tEEEEEEEC2ERKSI_RKSP_,($_ZN7cutlass13device_kernelIN5flash19enable_sm80_to_sm89INS1_16FlashAttnBwdSm80INS1_25CollectiveMainloopBwdSm80ILi2ELi2EN4cute5tupleIJNS5_1CILi128EEES8_NS7_ILi64EEEEEENS_10bfloat16_tEfNS_4arch4Sm80ELb0ELb0ELb1ELb1ELb0ELb0ELb0ELb0ELi2ELi4ELi4ELi4ELb0EEENS1_21CollectiveEpilogueBwdISA_SB_SD_Li256ELb1ELb0ELi2EEENS1_19SingleTileSchedulerILb1ELb0ELb0ELi128EEEEEEEEEvNT_6ParamsE$_ZN4cute3eso3ESOILb0ELb0EJNS_6LayoutINS_5tupleIJNS3_IJNS_1CILi2EEES5_S5_EEES5_NS3_IJNS3_IJS5_S5_EEES5_EEEEEENS3_IJNS3_IJNS4_ILi1EEENS4_ILi512EEEiEEENS4_ILi4096EEENS3_IJNS3_IJiiEEENS4_ILi8192EEEEEEEEEEEjEEC2ERKSI_RKj - $_ZN7cutlass13device_kernelIN5flash19enable_sm80_to_sm89INS1_16FlashAttnBwdSm80INS1_25CollectiveMainloopBwdSm80ILi2ELi2EN4cute5tupleIJNS5_1CILi128EEES8_NS7_ILi64EEEEEENS_10bfloat16_tEfNS_4arch4Sm80ELb0ELb0ELb1ELb1ELb0ELb0ELb0ELb0ELi2ELi4ELi4ELi4ELb0EEENS1_21CollectiveEpilogueBwdISA_SB_SD_Li256ELb1ELb0ELi2EEENS1_19SingleTileSchedulerILb1ELb0ELb0ELi128EEEEEEEEEvNT_6ParamsE$_ZN4cute3eso3ESOILb0ELb0EJNS_6LayoutINS_5tupleIJNS3_IJNS_1CILi2EEES5_S5_EEES5_NS3_IJNS3_IJS5_S5_EEES5_EEEEEENS3_IJNS3_IJNS4_ILi1EEENS4_ILi512EEEiEEENS4_ILi4096EEENS3_IJNS3_IJiiEEENS4_ILi8192EEEEEEEEEEENS_10ViewEngineINS_8smem_ptrIPN7cutlass10bfloat16_tEEEEEEEC2ERKSI_RKSP_)
$_ZN7cutlass13device_kernelIN5flash19enable_sm80_to_sm89INS1_16FlashAttnBwdSm80INS1_25CollectiveMainloopBwdSm80ILi2ELi2EN4cute5tupleIJNS5_1CILi128EEES8_NS7_ILi64EEEEEENS_10bfloat16_tEfNS_4arch4Sm80ELb0ELb0ELb1ELb1ELb0ELb0ELb0ELb0ELi2ELi4ELi4ELi4ELb0EEENS1_21CollectiveEpilogueBwdISA_SB_SD_Li256ELb1ELb0ELi2EEENS1_19SingleTileSchedulerILb1ELb0ELb0ELi128EEEEEEEEEvNT_6ParamsE$_ZN4cute3eso3ESOILb0ELb0EJNS_6LayoutINS_5tupleIJNS3_IJNS_1CILi2EEES5_S5_EEES5_NS3_IJNS3_IJS5_S5_EEES5_EEEEEENS3_IJNS3_IJNS4_ILi1EEENS4_ILi512EEEiEEENS4_ILi4096EEENS3_IJNS3_IJiiEEENS4_ILi8192EEEEEEEEEEENS_10ViewEngineINS_8smem_ptrIPN7cutlass10bfloat16_tEEEEEEEC2ERKSI_RKSP_:
        /* <DEDUP_REMOVED lines=9> */
        .type           $_ZN7cutlass13device_kernelIN5flash19enable_sm80_to_sm89INS1_16FlashAttnBwdSm80INS1_25CollectiveMainloopBwdSm80ILi2ELi2EN4cute5tupleIJNS5_1CILi128EEES8_NS7_ILi64EEEEEENS_10bfloat16_tEfNS_4arch4Sm80ELb0ELb0ELb1ELb1ELb0ELb0ELb0ELb0ELi2ELi4ELi4ELi4ELb0EEENS1_21CollectiveEpilogueBwdISA_SB_SD_Li256ELb1ELb0ELi2EEENS1_19SingleTileSchedulerILb1ELb0ELb0ELi128EEEEEEEEEvNT_6ParamsE$_ZN4cute3eso3ESOILb0ELb0EJNS_6LayoutINS_5tupleIJNS3_IJNS_1CILi2EEES5_S5_EEES5_NS3_IJNS3_IJS5_S5_EEES5_EEEEEENS3_IJNS3_IJNS4_ILi1EEENS4_ILi512EEEiEEENS4_ILi4096EEENS3_IJNS3_IJiiEEENS4_ILi8192EEEEEEEEEEEjEEC2ERKSI_RKj,@function
        .size           $_ZN7cutlass13device_kernelIN5flash19enable_sm80_to_sm89INS1_16FlashAttnBwdSm80INS1_25CollectiveMainloopBwdSm80ILi2ELi2EN4cute5tupleIJNS5_1CILi128EEES8_NS7_ILi64EEEEEENS_10bfloat16_tEfNS_4arch4Sm80ELb0ELb0ELb1ELb1ELb0ELb0ELb0ELb0ELi2ELi4ELi4ELi4ELb0EEENS1_21CollectiveEpilogueBwdISA_SB_SD_Li256ELb1ELb0ELi2EEENS1_19SingleTileSchedulerILb1ELb0ELb0ELi128EEEEEEEEEvNT_6ParamsE$_ZN4cute3eso3ESOILb0ELb0EJNS_6LayoutINS_5tupleIJNS3_IJNS_1CILi2EEES5_S5_EEES5_NS3_IJNS3_IJS5_S5_EEES5_EEEEEENS3_IJNS3_IJNS4_ILi1EEENS4_ILi512EEEiEEENS4_ILi4096EEENS3_IJNS3_IJiiEEENS4_ILi8192EEEEEEEEEEEjEEC2ERKSI_RKj,($_ZN7cutlass13device_kernelIN5flash19enable_sm80_to_sm89INS1_16FlashAttnBwdSm80INS1_25CollectiveMainloopBwdSm80ILi2ELi2EN4cute5tupleIJNS5_1CILi128EEES8_NS7_ILi64EEEEEENS_10bfloat16_tEfNS_4arch4Sm80ELb0ELb0ELb1ELb1ELb0ELb0ELb0ELb0ELi2ELi4ELi4ELi4ELb0EEENS1_21CollectiveEpilogueBwdISA_SB_SD_Li256ELb1ELb0ELi2EEENS1_19SingleTileSchedulerILb1ELb0ELb0ELi128EEEEEEEEEvNT_6ParamsE$_ZN4cute3eso3ESOILb0ELb0EJNS_6LayoutINS_5tupleIJNS3_IJNS_1CILi2EEES5_S5_EEES5_NS3_IJS5_S5_EEEEEENS3_IJNS3_IJNS4_ILi1EEENS4_ILi512EEEiEEENS4_ILi4096EEENS3_IJiiEEEEEEEENS_10ViewEngineINS_8smem_ptrIPN7cutlass10bfloat16_tEEEEEEEC2ERKSF_RKSM_ - $_ZN7cutlass13device_kernelIN5flash19enable_sm80_to_sm89INS1_16FlashAttnBwdSm80INS1_25CollectiveMainloopBwdSm80ILi2ELi2EN4cute5tupleIJNS5_1CILi128EEES8_NS7_ILi64EEEEEENS_10bfloat16_tEfNS_4arch4Sm80ELb0ELb0ELb1ELb1ELb0ELb0ELb0ELb0ELi2ELi4ELi4ELi4ELb0EEENS1_21CollectiveEpilogueBwdISA_SB_SD_Li256ELb1ELb0ELi2EEENS1_19SingleTileSchedulerILb1ELb0ELb0ELi128EEEEEEEEEvNT_6ParamsE$_ZN4cute3eso3ESOILb0ELb0EJNS_6LayoutINS_5tupleIJNS3_IJNS_1CILi2EEES5_S5_EEES5_NS3_IJNS3_IJS5_S5_EEES5_EEEEEENS3_IJNS3_IJNS4_ILi1EEENS4_ILi512EEEiEEENS4_ILi4096EEENS3_IJNS3_IJiiEEENS4_ILi8192EEEEEEEEEEEjEEC2ERKSI_RKj)
$_ZN7cutlass13device_kernelIN5flash19enable_sm80_to_sm89INS1_16FlashAttnBwdSm80INS1_25CollectiveMainloopBwdSm80ILi2ELi2EN4cute5tupleIJNS5_1CILi128EEES8_NS7_ILi64EEEEEENS_10bfloat16_tEfNS_4arch4Sm80ELb0ELb0ELb1ELb1ELb0ELb0ELb0ELb0ELi2ELi4ELi4ELi4ELb0EEENS1_21CollectiveEpilogueBwdISA_SB_SD_Li256ELb1ELb0ELi2EEENS1_19SingleTileSchedulerILb1ELb0ELb0ELi128EEEEEEEEEvNT_6ParamsE$_ZN4cute3eso3ESOILb0ELb0EJNS_6LayoutINS_5tupleIJNS3_IJNS_1CILi2EEES5_S5_EEES5_NS3_IJNS3_IJS5_S5_EEES5_EEEEEENS3_IJNS3_IJNS4_ILi1EEENS4_ILi512EEEiEEENS4_ILi4096EEENS3_IJNS3_IJiiEEENS4_ILi8192EEEEEEEEEEEjEEC2ERKSI_RKj:
        /* <DEDUP_REMOVED lines=10> */
        .type           $_ZN7cutlass13device_kernelIN5flash19enable_sm80_to_sm89INS1_16FlashAttnBwdSm80INS1_25CollectiveMainloopBwdSm80ILi2ELi2EN4cute5tupleIJNS5_1CILi128EEES8_NS7_ILi64EEEEEENS_10bfloat16_tEfNS_4arch4Sm80ELb0ELb0ELb1ELb1ELb0ELb0ELb0ELb0ELi2ELi4ELi4ELi4ELb0EEENS1_21CollectiveEpilogueBwdISA_SB_SD_Li256ELb1ELb0ELi2EEENS1_19SingleTileSchedulerILb1ELb0ELb0ELi128EEEEEEEEEvNT_6ParamsE$_ZN4cute3eso3ESOILb0ELb0EJNS_6LayoutINS_5tupleIJNS3_IJNS_1CILi2EEES5_S5_EEES5_NS3_IJS5_S5_EEEEEENS3_IJNS3_IJNS4_ILi1EEENS4_ILi512EEEiEEENS4_ILi4096EEENS3_IJiiEEEEEEEENS_10ViewEngineINS_8smem_ptrIPN7cutlass10bfloat16_tEEEEEEEC2ERKSF_RKSM_,@function
        .size           $_ZN7cutlass13device_kernelIN5flash19enable_sm80_to_sm89INS1_16FlashAttnBwdSm80INS1_25CollectiveMainloopBwdSm80ILi2ELi2EN4cute5tupleIJNS5_1CILi128EEES8_NS7_ILi64EEEEEENS_10bfloat16_tEfNS_4arch4Sm80ELb0ELb0ELb1ELb1ELb0ELb0ELb0ELb0ELi2ELi4ELi4ELi4ELb0EEENS1_21CollectiveEpilogueBwdISA_SB_SD_Li256ELb1ELb0ELi2EEENS1_19SingleTileSchedulerILb1ELb0ELb0ELi128EEEEEEEEEvNT_6ParamsE$_ZN4cute3eso3ESOILb0ELb0EJNS_6LayoutINS_5tupleIJNS3_IJNS_1CILi2EEES5_S5_EEES5_NS3_IJS5_S5_EEEEEENS3_IJNS3_IJNS4_ILi1EEENS4_ILi512EEEiEEENS4_ILi4096EEENS3_IJiiEEEEEEEENS_10ViewEngineINS_8smem_ptrIPN7cutlass10bfloat16_tEEEEEEEC2ERKSF_RKSM_,($_ZN7cutlass13device_kernelIN5flash19enable_sm80_to_sm89INS1_16FlashAttnBwdSm80INS1_25CollectiveMainloopBwdSm80ILi2ELi2EN4cute5tupleIJNS5_1CILi128EEES8_NS7_ILi64EEEEEENS_10bfloat16_tEfNS_4arch4Sm80ELb0ELb0ELb1ELb1ELb0ELb0ELb0ELb0ELi2ELi4ELi4ELi4ELb0EEENS1_21CollectiveEpilogueBwdISA_SB_SD_Li256ELb1ELb0ELi2EEENS1_19SingleTileSchedulerILb1ELb0ELb0ELi128EEEEEEEEEvNT_6ParamsE$_ZN4cute3eso3ESOILb0ELb0EJNS_6LayoutINS_5tupleIJNS3_IJNS_1CILi2EEES5_S5_EEES5_NS3_IJS5_S5_EEEEEENS3_IJNS3_IJNS4_ILi1EEENS4_ILi512EEEiEEENS4_ILi4096EEENS3_IJiiEEEEEEEEjEEC2ERKSF_RKj - $_ZN7cutlass13device_kernelIN5flash19enable_sm80_to_sm89INS1_16FlashAttnBwdSm80INS1_25CollectiveMainloopBwdSm80ILi2ELi2EN4cute5tupleIJNS5_1CILi128EEES8_NS7_ILi64EEEEEENS_10bfloat16_tEfNS_4arch4Sm80ELb0ELb0ELb1ELb1ELb0ELb0ELb0ELb0ELi2ELi4ELi4ELi4ELb0EEENS1_21CollectiveEpilogueBwdISA_SB_SD_Li256ELb1ELb0ELi2EEENS1_19SingleTileSchedulerILb1ELb0ELb0ELi128EEEEEEEEEvNT_6ParamsE$_ZN4cute3eso3ESOILb0ELb0EJNS_6LayoutINS_5tupleIJNS3_IJNS_1CILi2EEES5_S5_EEES5_NS3_IJS5_S5_EEEEEENS3_IJNS3_IJNS4_ILi1EEENS4_ILi512EEEiEEENS4_ILi4096EEENS3_IJiiEEEEEEEENS_10ViewEngineINS_8smem_ptrIPN7cutlass10bfloat16_tEEEEEEEC2ERKSF_RKSM_)
$_ZN7cutlass13device_kernelIN5flash19enable_sm80_to_sm89INS1_16FlashAttnBwdSm80INS1_25CollectiveMainloopBwdSm80ILi2ELi2EN4cute5tupleIJNS5_1CILi128EEES8_NS7_ILi64EEEEEENS_10bfloat16_tEfNS_4arch4Sm80ELb0ELb0ELb1ELb1ELb0ELb0ELb0ELb0ELi2ELi4ELi4ELi4ELb0EEENS1_21CollectiveEpilogueBwdISA_SB_SD_Li256ELb1ELb0ELi2EEENS1_19SingleTileSchedulerILb1ELb0ELb0ELi128EEEEEEEEEvNT_6ParamsE$_ZN4cute3eso3ESOILb0ELb0EJNS_6LayoutINS_5tupleIJNS3_IJNS_1CILi2EEES5_S5_EEES5_NS3_IJS5_S5_EEEEEENS3_IJNS3_IJNS4_ILi1EEENS4_ILi512EEEiEEENS4_ILi4096EEENS3_IJiiEEEEEEEENS_10ViewEngineINS_8smem_ptrIPN7cutlass10bfloat16_tEEEEEEEC2ERKSF_RKSM_:
        /* <DEDUP_REMOVED lines=9> */
        .type           $_ZN7cutlass13device_kernelIN5flash19enable_sm80_to_sm89INS1_16FlashAttnBwdSm80INS1_25CollectiveMainloopBwdSm80ILi2ELi2EN4cute5tupleIJNS5_1CILi128EEES8_NS7_ILi64EEEEEENS_10bfloat16_tEfNS_4arch4Sm80ELb0ELb0ELb1ELb1ELb0ELb0ELb0ELb0ELi2ELi4ELi4ELi4ELb0EEENS1_21CollectiveEpilogueBwdISA_SB_SD_Li256ELb1ELb0ELi2EEENS1_19SingleTileSchedulerILb1ELb0ELb0ELi128EEEEEEEEEvNT_6ParamsE$_ZN4cute3eso3ESOILb0ELb0EJNS_6LayoutINS_5tupleIJNS3_IJNS_1CILi2EEES5_S5_EEES5_NS3_IJS5_S5_EEEEEENS3_IJNS3_IJNS4_ILi1EEENS4_ILi512EEEiEEENS4_ILi4096EEENS3_IJiiEEEEEEEEjEEC2ERKSF_RKj,@function
        .size           $_ZN7cutlass13device_kernelIN5flash19enable_sm80_to_sm89INS1_16FlashAttnBwdSm80INS1_25CollectiveMainloopBwdSm80ILi2ELi2EN4cute5tupleIJNS5_1CILi128EEES8_NS7_ILi64EEEEEENS_10bfloat16_tEfNS_4arch4Sm80ELb0ELb0ELb1ELb1ELb0ELb0ELb0ELb0ELi2ELi4ELi4ELi4ELb0EEENS1_21CollectiveEpilogueBwdISA_SB_SD_Li256ELb1ELb0ELi2EEENS1_19SingleTileSchedulerILb1ELb0ELb0ELi128EEEEEEEEEvNT_6ParamsE$_ZN4cute3eso3ESOILb0ELb0EJNS_6LayoutINS_5tupleIJNS3_IJNS_1CILi2EEES5_S5_EEES5_NS3_IJS5_S5_EEEEEENS3_IJNS3_IJNS4_ILi1EEENS4_ILi512EEEiEEENS4_ILi4096EEENS3_IJiiEEEEEEEEjEEC2ERKSF_RKj,($_ZN7cutlass13device_kernelIN5flash19enable_sm80_to_sm89INS1_16FlashAttnBwdSm80INS1_25CollectiveMainloopBwdSm80ILi2ELi2EN4cute5tupleIJNS5_1CILi128EEES8_NS7_ILi64EEEEEENS_10bfloat16_tEfNS_4arch4Sm80ELb0ELb0ELb1ELb1ELb0ELb0ELb0ELb0ELi2ELi4ELi4ELi4ELb0EEENS1_21CollectiveEpilogueBwdISA_SB_SD_Li256ELb1ELb0ELi2EEENS1_19SingleTileSchedulerILb1ELb0ELb0ELi128EEEEEEEEEvNT_6ParamsE$_ZN4cute3eso3ESOILb0ELb0EJNS_6LayoutINS_5tupleIJNS3_IJNS_1CILi8EEENS4_ILi1EEEEEENS3_IJNS4_ILi2EEEEEEEEENS3_IJNS3_IJS6_NS4_ILi0EEEEEENS3_IJiEEEEEEEENS_10ViewEngineINS_8smem_ptrIPN7cutlass10bfloat16_tEEEEEEEC2ERKSF_RKSM_ - $_ZN7cutlass13device_kernelIN5flash19enable_sm80_to_sm89INS1_16FlashAttnBwdSm80INS1_25CollectiveMainloopBwdSm80ILi2ELi2EN4cute5tupleIJNS5_1CILi128EEES8_NS7_ILi64EEEEEENS_10bfloat16_tEfNS_4arch4Sm80ELb0ELb0ELb1ELb1ELb0ELb0ELb0ELb0ELi2ELi4ELi4ELi4ELb0EEENS1_21CollectiveEpilogueBwdISA_SB_SD_Li256ELb1ELb0ELi2EEENS1_19SingleTileSchedulerILb1ELb0ELb0ELi128EEEEEEEEEvNT_6ParamsE$_ZN4cute3eso3ESOILb0ELb0EJNS_6LayoutINS_5tupleIJNS3_IJNS_1CILi2EEES5_S5_EEES5_NS3_IJS5_S5_EEEEEENS3_IJNS3_IJNS4_ILi1EEENS4_ILi512EEEiEEENS4_ILi4096EEENS3_IJiiEEEEEEEEjEEC2ERKSF_RKj)
$_ZN7cutlass13device_kernelIN5flash19enable_sm80_to_sm89INS1_16FlashAttnBwdSm80INS1_25CollectiveMainloopBwdSm80ILi2ELi2EN4cute5tupleIJNS5_1CILi128EEES8_NS7_ILi64EEEEEENS_10bfloat16_tEfNS_4arch4Sm80ELb0ELb0ELb1ELb1ELb0ELb0ELb0ELb0ELi2ELi4ELi4ELi4ELb0EEENS1_21CollectiveEpilogueBwdISA_SB_SD_Li256ELb1ELb0ELi2EEENS1_19SingleTileSchedulerILb1ELb0ELb0ELi128EEEEEEEEEvNT_6ParamsE$_ZN4cute3eso3ESOILb0ELb0EJNS_6LayoutINS_5tupleIJNS3_IJNS_1CILi2EEES5_S5_EEES5_NS3_IJS5_S5_EEEEEENS3_IJNS3_IJNS4_ILi1EEENS4_ILi512EEEiEEENS4_ILi4096EEENS3_IJiiEEEEEEEEjEEC2ERKSF_RKj:
        /* <DEDUP_REMOVED lines=10> */
        .type           $_ZN7cutlass13device_kernelIN5flash19enable_sm80_to_sm89INS1_16FlashAttnBwdSm80INS1_25CollectiveMainloopBwdSm80ILi2ELi2EN4cute5tupleIJNS5_1CILi128EEES8_NS7_ILi64EEEEEENS_10bfloat16_tEfNS_4arch4Sm80ELb0ELb0ELb1ELb1ELb0ELb0ELb0ELb0ELi2ELi4ELi4ELi4ELb0EEENS1_21CollectiveEpilogueBwdISA_SB_SD_Li256ELb1ELb0ELi2EEENS1_19SingleTileSchedulerILb1ELb0ELb0ELi128EEEEEEEEEvNT_6ParamsE$_ZN4cute3eso3ESOILb0ELb0EJNS_6LayoutINS_5tupleIJNS3_IJNS_1CILi8EEENS4_ILi1EEEEEENS3_IJNS4_ILi2EEEEEEEEENS3_IJNS3_IJS6_NS4_ILi0EEEEEENS3_IJiEEEEEEEENS_10ViewEngineINS_8smem_ptrIPN7cutlass10bfloat16_tEEEEEEEC2ERKSF_RKSM_,@function
        .size           $_ZN7cutlass13device_kernelIN5flash19enable_sm80_to_sm89INS1_16FlashAttnBwdSm80INS1_25CollectiveMainloopBwdSm80ILi2ELi2EN4cute5tupleIJNS5_1CILi128EEES8_NS7_ILi64EEEEEENS_10bfloat16_tEfNS_4arch4Sm80ELb0ELb0ELb1ELb1ELb0ELb0ELb0ELb0ELi2ELi4ELi4ELi4ELb0EEENS1_21CollectiveEpilogueBwdISA_SB_SD_Li256ELb1ELb0ELi2EEENS1_19SingleTileSchedulerILb1ELb0ELb0ELi128EEEEEEEEEvNT_6ParamsE$_ZN4cute3eso3ESOILb0ELb0EJNS_6LayoutINS_5tupleIJNS3_IJNS_1CILi8EEENS4_ILi1EEEEEENS3_IJNS4_ILi2EEEEEEEEENS3_IJNS3_IJS6_NS4_ILi0EEEEEENS3_IJiEEEEEEEENS_10ViewEngineINS_8smem_ptrIPN7cutlass10bfloat16_tEEEEEEEC2ERKSF_RKSM_,($_ZN7cutlass13device_kernelIN5flash19enable_sm80_to_sm89INS1_16FlashAttnBwdSm80INS1_25CollectiveMainloopBwdSm80ILi2ELi2EN4cute5tupleIJNS5_1CILi128EEES8_NS7_ILi64EEEEEENS_10bfloat16_tEfNS_4arch4Sm80ELb0ELb0ELb1ELb1ELb0ELb0ELb0ELb0ELi2ELi4ELi4ELi4ELb0EEENS1_21CollectiveEpilogueBwdISA_SB_SD_Li256ELb1ELb0ELi2EEENS1_19SingleTileSchedulerILb1ELb0ELb0ELi128EEEEEEEEEvNT_6ParamsE$_ZN4cute3eso3ESOILb0ELb0EJNS_6LayoutINS_5tupleIJNS3_IJNS_1CILi8EEENS4_ILi1EEEEEENS4_ILi2EEEEEENS3_IJNS3_IJS6_NS4_ILi0EEEEEEiEEEEENS_10ViewEngineINS_8smem_ptrIPN7cutlass10bfloat16_tEEEEEEEC2ERKSD_RKSK_ - $_ZN7cutlass13device_kernelIN5flash19enable_sm80_to_sm89INS1_16FlashAttnBwdSm80INS1_25CollectiveMainloopBwdSm80ILi2ELi2EN4cute5tupleIJNS5_1CILi128EEES8_NS7_ILi64EEEEEENS_10bfloat16_tEfNS_4arch4Sm80ELb0ELb0ELb1ELb1ELb0ELb0ELb0ELb0ELi2ELi4ELi4ELi4ELb0EEENS1_21CollectiveEpilogueBwdISA_SB_SD_Li256ELb1ELb0ELi2EEENS1_19SingleTileSchedulerILb1ELb0ELb0ELi128EEEEEEEEEvNT_6ParamsE$_ZN4cute3eso3ESOILb0ELb0EJNS_6LayoutINS_5tupleIJNS3_IJNS_1CILi8EEENS4_ILi1EEEEEENS3_IJNS4_ILi2EEEEEEEEENS3_IJNS3_IJS6_NS4_ILi0EEEEEENS3_IJiEEEEEEEENS_10ViewEngineINS_8smem_ptrIPN7cutlass10bfloat16_tEEEEEEEC2ERKSF_RKSM_)
$_ZN7cutlass13device_kernelIN5flash19enable_sm80_to_sm89INS1_16FlashAttnBwdSm80INS1_25CollectiveMainloopBwdSm80ILi2ELi2EN4cute5tupleIJNS5_1CILi128EEES8_NS7_ILi64EEEEEENS_10bfloat16_tEfNS_4arch4Sm80ELb0ELb0ELb1ELb1ELb0ELb0ELb0ELb0ELi2ELi4ELi4ELi4ELb0EEENS1_21CollectiveEpilogueBwdISA_SB_SD_Li256ELb1ELb0ELi2EEENS1_19SingleTileSchedulerILb1ELb0ELb0ELi128EEEEEEEEEvNT_6ParamsE$_ZN4cute3eso3ESOILb0ELb0EJNS_6LayoutINS_5tupleIJNS3_IJNS_1CILi8EEENS4_ILi1EEEEEENS3_IJNS4_ILi2EEEEEEEEENS3_IJNS3_IJS6_NS4_ILi0EEEEEENS3_IJiEEEEEEEENS_10ViewEngineINS_8smem_ptrIPN7cutlass10bfloat16_tEEEEEEEC2ERKSF_RKSM_:
[----:B------:R-:W-:Y:S02]  /*7920*/  IADD3 R3, R66, -c[0x0][0x20], RZ ;  /* 0x8000080042037a10 */ /* 0x000fe40007ffe0ff */
[----:B------:R-:W-:-:S03]  /*7930*/  IADD3 R2, R58, -c[0x0][0x20], RZ ;  /* 0x800008003a027a10 */ /* 0x000fc60007ffe0ff */
[----:B------:R1:W-:Y:S04]  /*7940*/  STL [R3], R8 ;  /* 0x0000000803007387 */ /* 0x0003e80000100800 */
[----:B------:R-:W2:Y:S01]  /*7950*/  LDL.64 R10, [R2] ;  /* 0x00000000020a7983 */ /* 0x000ea20000100a00 */
[----:B------:R-:W-:-:S03]  /*7960*/  IMAD.MOV.U32 R7, RZ, RZ, 0x0 ;  /* 0x00000000ff077424 */ /* 0x000fc600078e00ff */
[----:B--2---:R1:W-:Y:S01]  /*7970*/  STL.64 [R3+0x8], R10 ;  /* 0x0000080a03007387 */ /* 0x0043e20000100a00 */
[----:B------:R-:W-:Y:S05]  /*7980*/  RET.REL.NODEC R6 `(_ZN7cutlass13device_kernelIN5flash19enable_sm80_to_sm89INS1_16FlashAttnBwdSm80INS1_25CollectiveMainloopBwdSm80ILi2ELi2EN4cute5tupleIJNS5_1CILi128EEES8_NS7_ILi64EEEEEENS_10bfloat16_tEfNS_4arch4Sm80ELb0ELb0ELb1ELb1ELb0ELb0ELb0ELb0ELi2ELi4ELi4ELi4ELb0EEENS1_21CollectiveEpilogueBwdISA_SB_SD_Li256ELb1ELb0ELi2EEENS1_19SingleTileSchedulerILb1ELb0ELb0ELi128EEEEEEEEEvNT_6ParamsE) ;  /* 0xffff867006007950 */ /* 0x000fea0003c3ffff */
        .type           $_ZN7cutlass13device_kernelIN5flash19enable_sm80_to_sm89INS1_16FlashAttnBwdSm80INS1_25CollectiveMainloopBwdSm80ILi2ELi2EN4cute5tupleIJNS5_1CILi128EEES8_NS7_ILi64EEEEEENS_10bfloat16_tEfNS_4arch4Sm80ELb0ELb0ELb1ELb1ELb0ELb0ELb0ELb0ELi2ELi4ELi4ELi4ELb0EEENS1_21CollectiveEpilogueBwdISA_SB_SD_Li256ELb1ELb0ELi2EEENS1_19SingleTileSchedulerILb1ELb0ELb0ELi128EEEEEEEEEvNT_6ParamsE$_ZN4cute3eso3ESOILb0ELb0EJNS_6LayoutINS_5tupleIJNS3_IJNS_1CILi8EEENS4_ILi1EEEEEENS4_ILi2EEEEEENS3_IJNS3_IJS6_NS4_ILi0EEEEEEiEEEEENS_10ViewEngineINS_8smem_ptrIPN7cutlass10bfloat16_tEEEEEEEC2ERKSD_RKSK_,@function
        .size           $_ZN7cutlass13device_kernelIN5flash19enable_sm80_to_sm89INS1_16FlashAttnBwdSm80INS1_25CollectiveMainloopBwdSm80ILi2ELi2EN4cute5tupleIJNS5_1CILi128EEES8_NS7_ILi64EEEEEENS_10bfloat16_tEfNS_4arch4Sm80ELb0ELb0ELb1ELb1ELb0ELb0ELb0ELb0ELi2ELi4ELi4ELi4ELb0EEENS1_21CollectiveEpilogueBwdISA_SB_SD_Li256ELb1ELb0ELi2EEENS1_19SingleTileSchedulerILb1ELb0ELb0ELi128EEEEEEEEEvNT_6ParamsE$_ZN4cute3eso3ESOILb0ELb0EJNS_6LayoutINS_5tupleIJNS3_IJNS_1CILi8EEENS4_ILi1EEEEEENS4_ILi2EEEEEENS3_IJNS3_IJS6_NS4_ILi0EEEEEEiEEEEENS_10ViewEngineINS_8smem_ptrIPN7cutlass10bfloat16_tEEEEEEEC2ERKSD_RKSK_,($_ZN7cutlass13device_kernelIN5flash19enable_sm80_to_sm89INS1_16FlashAttnBwdSm80INS1_25CollectiveMainloopBwdSm80ILi2ELi2EN4cute5tupleIJNS5_1CILi128EEES8_NS7_ILi64EEEEEENS_10bfloat16_tEfNS_4arch4Sm80ELb0ELb0ELb1ELb1ELb0ELb0ELb0ELb0ELi2ELi4ELi4ELi4ELb0EEENS1_21CollectiveEpilogueBwdISA_SB_SD_Li256ELb1ELb0ELi2EEENS1_19SingleTileSchedulerILb1ELb0ELb0ELi128EEEEEEEEEvNT_6ParamsE$_ZN4cute3eso3ESOILb0ELb0EJNS_6LayoutINS_5tupleIJNS3_IJNS_1CILi8EEENS4_ILi1EEEEEENS4_ILi2EEEEEENS3_IJNS3_IJS6_NS4_ILi0EEEEEEiEEEEEiEEC2ERKSD_RKi - $_ZN7cutlass13device_kernelIN5flash19enable_sm80_to_sm89INS1_16FlashAttnBwdSm80INS1_25CollectiveMainloopBwdSm80ILi2ELi2EN4cute5tupleIJNS5_1CILi128EEES8_NS7_ILi64EEEEEENS_10bfloat16_tEfNS_4arch4Sm80ELb0ELb0ELb1ELb1ELb0ELb0ELb0ELb0ELi2ELi4ELi4ELi4ELb0EEENS1_21CollectiveEpilogueBwdISA_SB_SD_Li256ELb1ELb0ELi2EEENS1_19SingleTileSchedulerILb1ELb0ELb0ELi128EEEEEEEEEvNT_6ParamsE$_ZN4cute3eso3ESOILb0ELb0EJNS_6LayoutINS_5tupleIJNS3_IJNS_1CILi8EEENS4_ILi1EEEEEENS4_ILi2EEEEEENS3_IJNS3_IJS6_NS4_ILi0EEEEEEiEEEEENS_10ViewEngineINS_8smem_ptrIPN7cutlass10bfloat16_tEEEEEEEC2ERKSD_RKSK_)
$_ZN7cutlass13device_kernelIN5flash19enable_sm80_to_sm89INS1_16FlashAttnBwdSm80INS1_25CollectiveMainloopBwdSm80ILi2ELi2EN4cute5tupleIJNS5_1CILi128EEES8_NS7_ILi64EEEEEENS_10bfloat16_tEfNS_4arch4Sm80ELb0ELb0ELb1ELb1ELb0ELb0ELb0ELb0ELi2ELi4ELi4ELi4ELb0EEENS1_21CollectiveEpilogueBwdISA_SB_SD_Li256ELb1ELb0ELi2EEENS1_19SingleTileSchedulerILb1ELb0ELb0ELi128EEEEEEEEEvNT_6ParamsE$_ZN4cute3eso3ESOILb0ELb0EJNS_6LayoutINS_5tupleIJNS3_IJNS_1CILi8EEENS4_ILi1EEEEEENS4_ILi2EEEEEENS3_IJNS3_IJS6_NS4_ILi0EEEEEEiEEEEENS_10ViewEngineINS_8smem_ptrIPN7cutlass10bfloat16_tEEEEEEEC2ERKSD_RKSK_:
[----:B------:R-:W-:Y:S02]  /*7990*/  IADD3 R3, R66, -c[0x0][0x20], RZ ;  /* 0x8000080042037a10 */ /* 0x000fe40007ffe0ff */
[----:B------:R-:W-:-:S03]  /*79a0*/  IADD3 R2, R58, -c[0x0][0x20], RZ ;  /* 0x800008003a027a10 */ /* 0x000fc60007ffe0ff */
[----:B------:R1:W-:Y:S04]  /*79b0*/  STL [R3], R6 ;  /* 0x0000000603007387 */ /* 0x0003e80000100800 */
[----:B------:R-:W2:Y:S01]  /*79c0*/  LDL.64 R8, [R2] ;  /* 0x0000000002087983 */ /* 0x000ea20000100a00 */
[----:B------:R-:W-:-:S03]  /*79d0*/  IMAD.MOV.U32 R5, RZ, RZ, 0x0 ;  /* 0x00000000ff057424 */ /* 0x000fc600078e00ff */
[----:B--2---:R1:W-:Y:S01]  /*79e0*/  STL.64 [R3+0x8], R8 ;  /* 0x0000080803007387 */ /* 0x0043e20000100a00 */
[----:B------:R-:W-:Y:S05]  /*79f0*/  RET.REL.NODEC R4 `(_ZN7cutlass13device_kernelIN5flash19enable_sm80_to_sm89INS1_16FlashAttnBwdSm80INS1_25CollectiveMainloopBwdSm80ILi2ELi2EN4cute5tupleIJNS5_1CILi128EEES8_NS7_ILi64EEEEEENS_10bfloat16_tEfNS_4arch4Sm80ELb0ELb0ELb1ELb1ELb0ELb0ELb0ELb0ELi2ELi4ELi4ELi4ELb0EEENS1_21CollectiveEpilogueBwdISA_SB_SD_Li256ELb1ELb0ELi2EEENS1_19SingleTileSchedulerILb1ELb0ELb0ELi128EEEEEEEEEvNT_6ParamsE) ;  /* 0xffff860004007950 */ /* 0x000fea0003c3ffff */
        .type           $_ZN7cutlass13device_kernelIN5flash19enable_sm80_to_sm89INS1_16FlashAttnBwdSm80INS1_25CollectiveMainloopBwdSm80ILi2ELi2EN4cute5tupleIJNS5_1CILi128EEES8_NS7_ILi64EEEEEENS_10bfloat16_tEfNS_4arch4Sm80ELb0ELb0ELb1ELb1ELb0ELb0ELb0ELb0ELi2ELi4ELi4ELi4ELb0EEENS1_21CollectiveEpilogueBwdISA_SB_SD_Li256ELb1ELb0ELi2EEENS1_19SingleTileSchedulerILb1ELb0ELb0ELi128EEEEEEEEEvNT_6ParamsE$_ZN4cute3eso3ESOILb0ELb0EJNS_6LayoutINS_5tupleIJNS3_IJNS_1CILi8EEENS4_ILi1EEEEEENS4_ILi2EEEEEENS3_IJNS3_IJS6_NS4_ILi0EEEEEEiEEEEEiEEC2ERKSD_RKi,@function
        .size           $_ZN7cutlass13device_kernelIN5flash19enable_sm80_to_sm89INS1_16FlashAttnBwdSm80INS1_25CollectiveMainloopBwdSm80ILi2ELi2EN4cute5tupleIJNS5_1CILi128EEES8_NS7_ILi64EEEEEENS_10bfloat16_tEfNS_4arch4Sm80ELb0ELb0ELb1ELb1ELb0ELb0ELb0ELb0ELi2ELi4ELi4ELi4ELb0EEENS1_21CollectiveEpilogueBwdISA_SB_SD_Li256ELb1ELb0ELi2EEENS1_19SingleTileSchedulerILb1ELb0ELb0ELi128EEEEEEEEEvNT_6ParamsE$_ZN4cute3eso3ESOILb0ELb0EJNS_6LayoutINS_5tupleIJNS3_IJNS_1CILi8EEENS4_ILi1EEEEEENS4_ILi2EEEEEENS3_IJNS3_IJS6_NS4_ILi0EEEEEEiEEEEEiEEC2ERKSD_RKi,($_ZN7cutlass13device_kernelIN5flash19enable_sm80_to_sm89INS1_16FlashAttnBwdSm80INS1_25CollectiveMainloopBwdSm80ILi2ELi2EN4cute5tupleIJNS5_1CILi128EEES8_NS7_ILi64EEEEEENS_10bfloat16_tEfNS_4arch4Sm80ELb0ELb0ELb1ELb1ELb0ELb0ELb0ELb0ELi2ELi4ELi4ELi4ELb0EEENS1_21CollectiveEpilogueBwdISA_SB_SD_Li256ELb1ELb0ELi2EEENS1_19SingleTileSchedulerILb1ELb0ELb0ELi128EEEEEEEEEvNT_6ParamsE$_ZN4cute3eso3ESOILb0ELb0EJNS_6LayoutINS_5tupleIJNS3_IJNS_1CILi8EEENS4_ILi1EEEEEENS4_ILi2EEENS3_IJS8_S8_EEEEEENS3_IJNS3_IJS6_NS4_ILi0EEEEEENS4_ILi4096EEENS3_IJiiEEEEEEEENS_10ViewEngineINS_8smem_ptrIPN7cutlass10bfloat16_tEEEEEEEC2ERKSG_RKSN_ - $_ZN7cutlass13device_kernelIN5flash19enable_sm80_to_sm89INS1_16FlashAttnBwdSm80INS1_25CollectiveMainloopBwdSm80ILi2ELi2EN4cute5tupleIJNS5_1CILi128EEES8_NS7_ILi64EEEEEENS_10bfloat16_tEfNS_4arch4Sm80ELb0ELb0ELb1ELb1ELb0ELb0ELb0ELb0ELi2ELi4ELi4ELi4ELb0EEENS1_21CollectiveEpilogueBwdISA_SB_SD_Li256ELb1ELb0ELi2EEENS1_19SingleTileSchedulerILb1ELb0ELb0ELi128EEEEEEEEEvNT_6ParamsE$_ZN4cute3eso3ESOILb0ELb0EJNS_6LayoutINS_5tupleIJNS3_IJNS_1CILi8EEENS4_ILi1EEEEEENS4_ILi2EEEEEENS3_IJNS3_IJS6_NS4_ILi0EEEEEEiEEEEEiEEC2ERKSD_RKi)
$_ZN7cutlass13device_kernelIN5flash19enable_sm80_to_sm89INS1_16FlashAttnBwdSm80INS1_25CollectiveMainloopBwdSm80ILi2ELi2EN4cute5tupleIJNS5_1CILi128EEES8_NS7_ILi64EEEEEENS_10bfloat16_tEfNS_4arch4Sm80ELb0ELb0ELb1ELb1ELb0ELb0ELb0ELb0ELi2ELi4ELi4ELi4ELb0EEENS1_21CollectiveEpilogueBwdISA_SB_SD_Li256ELb1ELb0ELi2EEENS1_19SingleTileSchedulerILb1ELb0ELb0ELi128EEEEEEEEEvNT_6ParamsE$_ZN4cute3eso3ESOILb0ELb0EJNS_6LayoutINS_5tupleIJNS3_IJNS_1CILi8EEENS4_ILi1EEEEEENS4_ILi2EEEEEENS3_IJNS3_IJS6_NS4_ILi0EEEEEEiEEEEEiEEC2ERKSD_RKi:
[----:B------:R-:W-:Y:S02]  /*7a00*/  IADD3 R3, R2, -c[0x0][0x20], RZ ;  /* 0x8000080002037a10 */ /* 0x000fe40007ffe0ff */
[----:B------:R-:W-:-:S03]  /*7a10*/  IADD3 R2, R60, -c[0x0][0x20], RZ ;  /* 0x800008003c027a10 */ /* 0x000fc60007ffe0ff */
[----:B------:R1:W-:Y:S04]  /*7a20*/  STL [R3], R6 ;  /* 0x0000000603007387 */ /* 0x0003e80000100800 */
[----:B------:R-:W2:Y:S01]  /*7a30*/  LDL R2, [R2] ;  /* 0x0000000002027983 */ /* 0x000ea20000100800 */
[----:B------:R-:W-:-:S03]  /*7a40*/  IMAD.MOV.U32 R5, RZ, RZ, 0x0 ;  /* 0x00000000ff057424 */ /* 0x000fc600078e00ff */
[----:B--2---:R1:W-:Y:S01]  /*7a50*/  STL [R3+0x4], R2 ;  /* 0x0000040203007387 */ /* 0x0043e20000100800 */
[----:B------:R-:W-:Y:S05]  /*7a60*/  RET.REL.NODEC R4 `(_ZN7cutlass13device_kernelIN5flash19enable_sm80_to_sm89INS1_16FlashAttnBwdSm80INS1_25CollectiveMainloopBwdSm80ILi2ELi2EN4cute5tupleIJNS5_1CILi128EEES8_NS7_ILi64EEEEEENS_10bfloat16_tEfNS_4arch4Sm80ELb0ELb0ELb1ELb1ELb0ELb0ELb0ELb0ELi2ELi4ELi4ELi4ELb0EEENS1_21CollectiveEpilogueBwdISA_SB_SD_Li256ELb1ELb0ELi2EEENS1_19SingleTileSchedulerILb1ELb0ELb0ELi128EEEEEEEEEvNT_6ParamsE) ;  /* 0xffff859004007950 */ /* 0x000fea0003c3ffff */
        .type           $_ZN7cutlass13device_kernelIN5flash19enable_sm80_to_sm89INS1_16FlashAttnBwdSm80INS1_25CollectiveMainloopBwdSm80ILi2ELi2EN4cute5tupleIJNS5_1CILi128EEES8_NS7_ILi64EEEEEENS_10bfloat16_tEfNS_4arch4Sm80ELb0ELb0ELb1ELb1ELb0ELb0ELb0ELb0ELi2ELi4ELi4ELi4ELb0EEENS1_21CollectiveEpilogueBwdISA_SB_SD_Li256ELb1ELb0ELi2EEENS1_19SingleTileSchedulerILb1ELb0ELb0ELi128EEEEEEEEEvNT_6ParamsE$_ZN4cute3eso3ESOILb0ELb0EJNS_6LayoutINS_5tupleIJNS3_IJNS_1CILi8EEENS4_ILi1EEEEEENS4_ILi2EEENS3_IJS8_S8_EEEEEENS3_IJNS3_IJS6_NS4_ILi0EEEEEENS4_ILi4096EEENS3_IJiiEEEEEEEENS_10ViewEngineINS_8smem_ptrIPN7cutlass10bfloat16_tEEEEEEEC2ERKSG_RKSN_,@function
        .size           $_ZN7cutlass13device_kernelIN5flash19enable_sm80_to_sm89INS1_16FlashAttnBwdSm80INS1_25CollectiveMainloopBwdSm80ILi2ELi2EN4cute5tupleIJNS5_1CILi128EEES8_NS7_ILi64EEEEEENS_10bfloat16_tEfNS_4arch4Sm80ELb0ELb0ELb1ELb1ELb0ELb0ELb0ELb0ELi2ELi4ELi4ELi4ELb0EEENS1_21CollectiveEpilogueBwdISA_SB_SD_Li256ELb1ELb0ELi2EEENS1_19SingleTileSchedulerILb1ELb0ELb0ELi128EEEEEEEEEvNT_6ParamsE$_ZN4cute3eso3ESOILb0ELb0EJNS_6LayoutINS_5tupleIJNS3_IJNS_1CILi8EEENS4_ILi1EEEEEENS4_ILi2EEENS3_IJS8_S8_EEEEEENS3_IJNS3_IJS6_NS4_ILi0EEEEEENS4_ILi4096EEENS3_IJiiEEEEEEEENS_10ViewEngineINS_8smem_ptrIPN7cutlass10bfloat16_tEEEEEEEC2ERKSG_RKSN_,($_ZN7cutlass13device_kernelIN5flash19enable_sm80_to_sm89INS1_16FlashAttnBwdSm80INS1_25CollectiveMainloopBwdSm80ILi2ELi2EN4cute5tupleIJNS5_1CILi128EEES8_NS7_ILi64EEEEEENS_10bfloat16_tEfNS_4arch4Sm80ELb0ELb0ELb1ELb1ELb0ELb0ELb0ELb0ELi2ELi4ELi4ELi4ELb0EEENS1_21CollectiveEpilogueBwdISA_SB_SD_Li256ELb1ELb0ELi2EEENS1_19SingleTileSchedulerILb1ELb0ELb0ELi128EEEEEEEEEvNT_6ParamsE$_ZN4cute3eso3ESOILb0ELb0EJNS_6LayoutINS_5tupleIJNS3_IJNS_1CILi8EEENS4_ILi1EEEEEENS4_ILi2EEENS3_IJS8_S8_EEEEEENS3_IJNS3_IJS6_NS4_ILi0EEEEEENS4_ILi4096EEENS3_IJiiEEEEEEEEiEEC2ERKSG_RKi - $_ZN7cutlass13device_kernelIN5flash19enable_sm80_to_sm89INS1_16FlashAttnBwdSm80INS1_25CollectiveMainloopBwdSm80ILi2ELi2EN4cute5tupleIJNS5_1CILi128EEES8_NS7_ILi64EEEEEENS_10bfloat16_tEfNS_4arch4Sm80ELb0ELb0ELb1ELb1ELb0ELb0ELb0ELb0ELi2ELi4ELi4ELi4ELb0EEENS1_21CollectiveEpilogueBwdISA_SB_SD_Li256ELb1ELb0ELi2EEENS1_19SingleTileSchedulerILb1ELb0ELb0ELi128EEEEEEEEEvNT_6ParamsE$_ZN4cute3eso3ESOILb0ELb0EJNS_6LayoutINS_5tupleIJNS3_IJNS_1CILi8EEENS4_ILi1EEEEEENS4_ILi2EEENS3_IJS8_S8_EEEEEENS3_IJNS3_IJS6_NS4_ILi0EEEEEENS4_ILi4096EEENS3_IJiiEEEEEEEENS_10ViewEngineINS_8smem_ptrIPN7cutlass10bfloat16_tEEEEEEEC2ERKSG_RKSN_)
$_ZN7cutlass13device_kernelIN5flash19enable_sm80_to_sm89INS1_16FlashAttnBwdSm80INS1_25CollectiveMainloopBwdSm80ILi2ELi2EN4cute5tupleIJNS5_1CILi128EEES8_NS7_ILi64EEEEEENS_10bfloat16_tEfNS_4arch4Sm80ELb0ELb0ELb1ELb1ELb0ELb0ELb0ELb0ELi2ELi4ELi4ELi4ELb0EEENS1_21CollectiveEpilogueBwdISA_SB_SD_Li256ELb1ELb0ELi2EEENS1_19SingleTileSchedulerILb1ELb0ELb0ELi128EEEEEEEEEvNT_6ParamsE$_ZN4cute3eso3ESOILb0ELb0EJNS_6LayoutINS_5tupleIJNS3_IJNS_1CILi8EEENS4_ILi1EEEEEENS4_ILi2EEENS3_IJS8_S8_EEEEEENS3_IJNS3_IJS6_NS4_ILi0EEEEEENS4_ILi4096EEENS3_IJiiEEEEEEEENS_10ViewEngineINS_8smem_ptrIPN7cutlass10bfloat16_tEEEEEEEC2ERKSG_RKSN_:
[----:B------:R-:W-:Y:S02]  /*7a70*/  IADD3 R3, R23, -c[0x0][0x20], RZ ;  /* 0x8000080017037a10 */ /* 0x000fe40007ffe0ff */
[----:B------:R-:W-:-:S03]  /*7a80*/  IADD3 R2, R22, -c[0x0][0x20], RZ ;  /* 0x8000080016027a10 */ /* 0x000fc60007ffe0ff */
[----:B------:R1:W-:Y:S04]  /*7a90*/  STL.64 [R3], R4 ;  /* 0x0000000403007387 */ /* 0x0003e80000100a00 */
[----:B------:R-:W2:Y:S01]  /*7aa0*/  LDL.64 R8, [R2] ;  /* 0x0000000002087983 */ /* 0x000ea20000100a00 */
[----:B------:R-:W-:-:S03]  /*7ab0*/  IMAD.MOV.U32 R7, RZ, RZ, 0x0 ;  /* 0x00000000ff077424 */ /* 0x000fc600078e00ff */
[----:B--2---:R1:W-:Y:S01]  /*7ac0*/  STL.64 [R3+0x8], R8 ;  /* 0x0000080803007387 */ /* 0x0043e20000100a00 */
[----:B------:R-:W-:Y:S05]  /*7ad0*/  RET.REL.NODEC R6 `(_ZN7cutlass13device_kernelIN5flash19enable_sm80_to_sm89INS1_16FlashAttnBwdSm80INS1_25CollectiveMainloopBwdSm80ILi2ELi2EN4cute5tupleIJNS5_1CILi128EEES8_NS7_ILi64EEEEEENS_10bfloat16_tEfNS_4arch4Sm80ELb0ELb0ELb1ELb1ELb0ELb0ELb0ELb0ELi2ELi4ELi4ELi4ELb0EEENS1_21CollectiveEpilogueBwdISA_SB_SD_Li256ELb1ELb0ELi2EEENS1_19SingleTileSchedulerILb1ELb0ELb0ELi128EEEEEEEEEvNT_6ParamsE) ;  /* 0xffff852006007950 */ /* 0x000fea0003c3ffff */
        .type           $_ZN7cutlass13device_kernelIN5flash19enable_sm80_to_sm89INS1_16FlashAttnBwdSm80INS1_25CollectiveMainloopBwdSm80ILi2ELi2EN4cute5tupleIJNS5_1CILi128EEES8_NS7_ILi64EEEEEENS_10bfloat16_tEfNS_4arch4Sm80ELb0ELb0ELb1ELb1ELb0ELb0ELb0ELb0ELi2ELi4ELi4ELi4ELb0EEENS1_21CollectiveEpilogueBwdISA_SB_SD_Li256ELb1ELb0ELi2EEENS1_19SingleTileSchedulerILb1ELb0ELb0ELi128EEEEEEEEEvNT_6ParamsE$_ZN4cute3eso3ESOILb0ELb0EJNS_6LayoutINS_5tupleIJNS3_IJNS_1CILi8EEENS4_ILi1EEEEEENS4_ILi2EEENS3_IJS8_S8_EEEEEENS3_IJNS3_IJS6_NS4_ILi0EEEEEENS4_ILi4096EEENS3_IJiiEEEEEEEEiEEC2ERKSG_RKi,@function
        .size           $_ZN7cutlass13device_kernelIN5flash19enable_sm80_to_sm89INS1_16FlashAttnBwdSm80INS1_25CollectiveMainloopBwdSm80ILi2ELi2EN4cute5tupleIJNS5_1CILi128EEES8_NS7_ILi64EEEEEENS_10bfloat16_tEfNS_4arch4Sm80ELb0ELb0ELb1ELb1ELb0ELb0ELb0ELb0ELi2ELi4ELi4ELi4ELb0EEENS1_21CollectiveEpilogueBwdISA_SB_SD_Li256ELb1ELb0ELi2EEENS1_19SingleTileSchedulerILb1ELb0ELb0ELi128EEEEEEEEEvNT_6ParamsE$_ZN4cute3eso3ESOILb0ELb0EJNS_6LayoutINS_5tupleIJNS3_IJNS_1CILi8EEENS4_ILi1EEEEEENS4_ILi2EEENS3_IJS8_S8_EEEEEENS3_IJNS3_IJS6_NS4_ILi0EEEEEENS4_ILi4096EEENS3_IJiiEEEEEEEEiEEC2ERKSG_RKi,($_ZN7cutlass13device_kernelIN5flash19enable_sm80_to_sm89INS1_16FlashAttnBwdSm80INS1_25CollectiveMainloopBwdSm80ILi2ELi2EN4cute5tupleIJNS5_1CILi128EEES8_NS7_ILi64EEEEEENS_10bfloat16_tEfNS_4arch4Sm80ELb0ELb0ELb1ELb1ELb0ELb0ELb0ELb0ELi2ELi4ELi4ELi4ELb0EEENS1_21CollectiveEpilogueBwdISA_SB_SD_Li256ELb1ELb0ELi2EEENS1_19SingleTileSchedulerILb1ELb0ELb0ELi128EEEEEEEEEvNT_6ParamsE$_ZN4cute3eso3ESOILb0ELb0EJNS_6LayoutINS_5tupleIJNS3_IJNS_1CILi8EEENS4_ILi1EEEEEENS4_ILi2EEES5_EEENS3_IJNS3_IJS6_NS4_ILi0EEEEEEiNS4_ILi1024EEEEEEEENS_10ViewEngineINS_8smem_ptrIPN7cutlass10bfloat16_tEEEEEEEC2ERKSE_RKSL_ - $_ZN7cutlass13device_kernelIN5flash19enable_sm80_to_sm89INS1_16FlashAttnBwdSm80INS1_25CollectiveMainloopBwdSm80ILi2ELi2EN4cute5tupleIJNS5_1CILi128EEES8_NS7_ILi64EEEEEENS_10bfloat16_tEfNS_4arch4Sm80ELb0ELb0ELb1ELb1ELb0ELb0ELb0ELb0ELi2ELi4ELi4ELi4ELb0EEENS1_21CollectiveEpilogueBwdISA_SB_SD_Li256ELb1ELb0ELi2EEENS1_19SingleTileSchedulerILb1ELb0ELb0ELi128EEEEEEEEEvNT_6ParamsE$_ZN4cute3eso3ESOILb0ELb0EJNS_6LayoutINS_5tupleIJNS3_IJNS_1CILi8EEENS4_ILi1EEEEEENS4_ILi2EEENS3_IJS8_S8_EEEEEENS3_IJNS3_IJS6_NS4_ILi0EEEEEENS4_ILi4096EEENS3_IJiiEEEEEEEEiEEC2ERKSG_RKi)
$_ZN7cutlass13device_kernelIN5flash19enable_sm80_to_sm89INS1_16FlashAttnBwdSm80INS1_25CollectiveMainloopBwdSm80ILi2ELi2EN4cute5tupleIJNS5_1CILi128EEES8_NS7_ILi64EEEEEENS_10bfloat16_tEfNS_4arch4Sm80ELb0ELb0ELb1ELb1ELb0ELb0ELb0ELb0ELi2ELi4ELi4ELi4ELb0EEENS1_21CollectiveEpilogueBwdISA_SB_SD_Li256ELb1ELb0ELi2EEENS1_19SingleTileSchedulerILb1ELb0ELb0ELi128EEEEEEEEEvNT_6ParamsE$_ZN4cute3eso3ESOILb0ELb0EJNS_6LayoutINS_5tupleIJNS3_IJNS_1CILi8EEENS4_ILi1EEEEEENS4_ILi2EEENS3_IJS8_S8_EEEEEENS3_IJNS3_IJS6_NS4_ILi0EEEEEENS4_ILi4096EEENS3_IJiiEEEEEEEEiEEC2ERKSG_RKi:
[----:B------:R-:W-:Y:S02]  /*7ae0*/  IADD3 R5, R23, -c[0x0][0x20], RZ ;  /* 0x8000080017057a10 */ /* 0x000fe40007ffe0ff */
[----:B------:R-:W-:-:S03]  /*7af0*/  IADD3 R4, R22, -c[0x0][0x20], RZ ;  /* 0x8000080016047a10 */ /* 0x000fc60007ffe0ff */
[----:B------:R1:W-:Y:S04]  /*7b00*/  STL [R5], R2 ;  /* 0x0000000205007387 */ /* 0x0003e80000100800 */
[----:B------:R1:W-:Y:S04]  /*7b10*/  STL [R5+0x4], R3 ;  /* 0x0000040305007387 */ /* 0x0003e80000100800 */
[----:B------:R-:W2:Y:S01]  /*7b20*/  LDL R4, [R4] ;  /* 0x0000000004047983 */ /* 0x000ea20000100800 */
[----:B------:R-:W-:-:S03]  /*7b30*/  IMAD.MOV.U32 R7, RZ, RZ, 0x0 ;  /* 0x00000000ff077424 */ /* 0x000fc600078e00ff */
[----:B--2---:R1:W-:Y:S01]  /*7b40*/  STL [R5+0x8], R4 ;  /* 0x0000080405007387 */ /* 0x0043e20000100800 */
[----:B------:R-:W-:Y:S05]  /*7b50*/  RET.REL.NODEC R6 `(_ZN7cutlass13device_kernelIN5flash19enable_sm80_to_sm89INS1_16FlashAttnBwdSm80INS1_25CollectiveMainloopBwdSm80ILi2ELi2EN4cute5tupleIJNS5_1CILi128EEES8_NS7_ILi64EEEEEENS_10bfloat16_tEfNS_4arch4Sm80ELb0ELb0ELb1ELb1ELb0ELb0ELb0ELb0ELi2ELi4ELi4ELi4ELb0EEENS1_21CollectiveEpilogueBwdISA_SB_SD_Li256ELb1ELb0ELi2EEENS1_19SingleTileSchedulerILb1ELb0ELb0ELi128EEEEEEEEEvNT_6ParamsE) ;  /* 0xffff84a006007950 */ /* 0x000fea0003c3ffff */
        .type           $_ZN7cutlass13device_kernelIN5flash19enable_sm80_to_sm89INS1_16FlashAttnBwdSm80INS1_25CollectiveMainloopBwdSm80ILi2ELi2EN4cute5tupleIJNS5_1CILi128EEES8_NS7_ILi64EEEEEENS_10bfloat16_tEfNS_4arch4Sm80ELb0ELb0ELb1ELb1ELb0ELb0ELb0ELb0ELi2ELi4ELi4ELi4ELb0EEENS1_21CollectiveEpilogueBwdISA_SB_SD_Li256ELb1ELb0ELi2EEENS1_19SingleTileSchedulerILb1ELb0ELb0ELi128EEEEEEEEEvNT_6ParamsE$_ZN4cute3eso3ESOILb0ELb0EJNS_6LayoutINS_5tupleIJNS3_IJNS_1CILi8EEENS4_ILi1EEEEEENS4_ILi2EEES5_EEENS3_IJNS3_IJS6_NS4_ILi0EEEEEEiNS4_ILi1024EEEEEEEENS_10ViewEngineINS_8smem_ptrIPN7cutlass10bfloat16_tEEEEEEEC2ERKSE_RKSL_,@function
        .size           $_ZN7cutlass13device_kernelIN5flash19enable_sm80_to_sm89INS1_16FlashAttnBwdSm80INS1_25CollectiveMainloopBwdSm80ILi2ELi2EN4cute5tupleIJNS5_1CILi128EEES8_NS7_ILi64EEEEEENS_10bfloat16_tEfNS_4arch4Sm80ELb0ELb0ELb1ELb1ELb0ELb0ELb0ELb0ELi2ELi4ELi4ELi4ELb0EEENS1_21CollectiveEpilogueBwdISA_SB_SD_Li256ELb1ELb0ELi2EEENS1_19SingleTileSchedulerILb1ELb0ELb0ELi128EEEEEEEEEvNT_6ParamsE$_ZN4cute3eso3ESOILb0ELb0EJNS_6LayoutINS_5tupleIJNS3_IJNS_1CILi8EEENS4_ILi1EEEEEENS4_ILi2EEES5_EEENS3_IJNS3_IJS6_NS4_ILi0EEEEEEiNS4_ILi1024EEEEEEEENS_10ViewEngineINS_8smem_ptrIPN7cutlass10bfloat16_tEEEEEEEC2ERKSE_RKSL_,($_ZN7cutlass13device_kernelIN5flash19enable_sm80_to_sm89INS1_16FlashAttnBwdSm80INS1_25CollectiveMainloopBwdSm80ILi2ELi2EN4cute5tupleIJNS5_1CILi128EEES8_NS7_ILi64EEEEEENS_10bfloat16_tEfNS_4arch4Sm80ELb0ELb0ELb1ELb1ELb0ELb0ELb0ELb0ELi2ELi4ELi4ELi4ELb0EEENS1_21CollectiveEpilogueBwdISA_SB_SD_Li256ELb1ELb0ELi2EEENS1_19SingleTileSchedulerILb1ELb0ELb0ELi128EEEEEEEEEvNT_6ParamsE$_ZN4cute3eso3ESOILb0ELb0EJNS_6LayoutINS_5tupleIJNS3_IJNS_1CILi8EEENS4_ILi1EEEEEENS4_ILi2EEES5_EEENS3_IJNS3_IJS6_NS4_ILi0EEEEEEiNS4_ILi1024EEEEEEEEiEEC2ERKSE_RKi - $_ZN7cutlass13device_kernelIN5flash19enable_sm80_to_sm89INS1_16FlashAttnBwdSm80INS1_25CollectiveMainloopBwdSm80ILi2ELi2EN4cute5tupleIJNS5_1CILi128EEES8_NS7_ILi64EEEEEENS_10bfloat16_tEfNS_4arch4Sm80ELb0ELb0ELb1ELb1ELb0ELb0ELb0ELb0ELi2ELi4ELi4ELi4ELb0EEENS1_21CollectiveEpilogueBwdISA_SB_SD_Li256ELb1ELb0ELi2EEENS1_19SingleTileSchedulerILb1ELb0ELb0ELi128EEEEEEEEEvNT_6ParamsE$_ZN4cute3eso3ESOILb0ELb0EJNS_6LayoutINS_5tupleIJNS3_IJNS_1CILi8EEENS4_ILi1EEEEEENS4_ILi2EEES5_EEENS3_IJNS3_IJS6_NS4_ILi0EEEEEEiNS4_ILi1024EEEEEEEENS_10ViewEngineINS_8smem_ptrIPN7cutlass10bfloat16_tEEEEEEEC2ERKSE_RKSL_)
$_ZN7cutlass13device_kernelIN5flash19enable_sm80_to_sm89INS1_16FlashAttnBwdSm80INS1_25CollectiveMainloopBwdSm80ILi2ELi2EN4cute5tupleIJNS5_1CILi128EEES8_NS7_ILi64EEEEEENS_10bfloat16_tEfNS_4arch4Sm80ELb0ELb0ELb1ELb1ELb0ELb0ELb0ELb0ELi2ELi4ELi4ELi4ELb0EEENS1_21CollectiveEpilogueBwdISA_SB_SD_Li256ELb1ELb0ELi2EEENS1_19SingleTileSchedulerILb1ELb0ELb0ELi128EEEEEEEEEvNT_6ParamsE$_ZN4cute3eso3ESOILb0ELb0EJNS_6LayoutINS_5tupleIJNS3_IJNS_1CILi8EEENS4_ILi1EEEEEENS4_ILi2EEES5_EEENS3_IJNS3_IJS6_NS4_ILi0EEEEEEiNS4_ILi1024EEEEEEEENS_10ViewEngineINS_8smem_ptrIPN7cutlass10bfloat16_tEEEEEEEC2ERKSE_RKSL_:
[----:B------:R-:W-:Y:S02]  /*7b60*/  IADD3 R3, R23, -c[0x0][0x20], RZ ;  /* 0x8000080017037a10 */ /* 0x000fe40007ffe0ff */
[----:B------:R-:W-:-:S03]  /*7b70*/  IADD3 R2, R22, -c[0x0][0x20], RZ ;  /* 0x8000080016027a10 */ /* 0x000fc60007ffe0ff */
[----:B------:R1:W-:Y:S04]  /*7b80*/  STL [R3], R6 ;  /* 0x0000000603007387 */ /* 0x0003e80000100800 */
[----:B------:R-:W2:Y:S01]  /*7b90*/  LDL.64 R8, [R2] ;  /* 0x0000000002087983 */ /* 0x000ea20000100a00 */
[----:B------:R-:W-:-:S03]  /*7ba0*/  IMAD.MOV.U32 R5, RZ, RZ, 0x0 ;  /* 0x00000000ff057424 */ /* 0x000fc600078e00ff */
[----:B--2---:R1:W-:Y:S01]  /*7bb0*/  STL.64 [R3+0x8], R8 ;  /* 0x0000080803007387 */ /* 0x0043e20000100a00 */
[----:B------:R-:W-:Y:S05]  /*7bc0*/  RET.REL.NODEC R4 `(_ZN7cutlass13device_kernelIN5flash19enable_sm80_to_sm89INS1_16FlashAttnBwdSm80INS1_25CollectiveMainloopBwdSm80ILi2ELi2EN4cute5tupleIJNS5_1CILi128EEES8_NS7_ILi64EEEEEENS_10bfloat16_tEfNS_4arch4Sm80ELb0ELb0ELb1ELb1ELb0ELb0ELb0ELb0ELi2ELi4ELi4ELi4ELb0EEENS1_21CollectiveEpilogueBwdISA_SB_SD_Li256ELb1ELb0ELi2EEENS1_19SingleTileSchedulerILb1ELb0ELb0ELi128EEEEEEEEEvNT_6ParamsE) ;  /* 0xffff843004007950 */ /* 0x000fea0003c3ffff */
        .type           $_ZN7cutlass13device_kernelIN5flash19enable_sm80_to_sm89INS1_16FlashAttnBwdSm80INS1_25CollectiveMainloopBwdSm80ILi2ELi2EN4cute5tupleIJNS5_1CILi128EEES8_NS7_ILi64EEEEEENS_10bfloat16_tEfNS_4arch4Sm80ELb0ELb0ELb1ELb1ELb0ELb0ELb0ELb0ELi2ELi4ELi4ELi4ELb0EEENS1_21CollectiveEpilogueBwdISA_SB_SD_Li256ELb1ELb0ELi2EEENS1_19SingleTileSchedulerILb1ELb0ELb0ELi128EEEEEEEEEvNT_6ParamsE$_ZN4cute3eso3ESOILb0ELb0EJNS_6LayoutINS_5tupleIJNS3_IJNS_1CILi8EEENS4_ILi1EEEEEENS4_ILi2EEES5_EEENS3_IJNS3_IJS6_NS4_ILi0EEEEEEiNS4_ILi1024EEEEEEEEiEEC2ERKSE_RKi,@function
        .size           $_ZN7cutlass13device_kernelIN5flash19enable_sm80_to_sm89INS1_16FlashAttnBwdSm80INS1_25CollectiveMainloopBwdSm80ILi2ELi2EN4cute5tupleIJNS5_1CILi128EEES8_NS7_ILi64EEEEEENS_10bfloat16_tEfNS_4arch4Sm80ELb0ELb0ELb1ELb1ELb0ELb0ELb0ELb0ELi2ELi4ELi4ELi4ELb0EEENS1_21CollectiveEpilogueBwdISA_SB_SD_Li256ELb1ELb0ELi2EEENS1_19SingleTileSchedulerILb1ELb0ELb0ELi128EEEEEEEEEvNT_6ParamsE$_ZN4cute3eso3ESOILb0ELb0EJNS_6LayoutINS_5tupleIJNS3_IJNS_1CILi8EEENS4_ILi1EEEEEENS4_ILi2EEES5_EEENS3_IJNS3_IJS6_NS4_ILi0EEEEEEiNS4_ILi1024EEEEEEEEiEEC2ERKSE_RKi,($_ZN7cutlass13device_kernelIN5flash19enable_sm80_to_sm89INS1_16FlashAttnBwdSm80INS1_25CollectiveMainloopBwdSm80ILi2ELi2EN4cute5tupleIJNS5_1CILi128EEES8_NS7_ILi64EEEEEENS_10bfloat16_tEfNS_4arch4Sm80ELb0ELb0ELb1ELb1ELb0ELb0ELb0ELb0ELi2ELi4ELi4ELi4ELb0EEENS1_21CollectiveEpilogueBwdISA_SB_SD_Li256ELb1ELb0ELi2EEENS1_19SingleTileSchedulerILb1ELb0ELb0ELi128EEEEEEEEEvNT_6ParamsE$_ZN4cute3eso3ESOILb0ELb0EJNS_6LayoutINS_5tupleIJNS3_IJNS_1CILi8EEENS4_ILi1EEEEEENS4_ILi4EEES6_EEENS3_IJNS3_IJS6_NS4_ILi0EEEEEElSA_EEEEENS_10ViewEngineINS_8gmem_ptrIPKN7cutlass10bfloat16_tEEEEEEEC2ERKSD_RKSL_ - $_ZN7cutlass13device_kernelIN5flash19enable_sm80_to_sm89INS1_16FlashAttnBwdSm80INS1_25CollectiveMainloopBwdSm80ILi2ELi2EN4cute5tupleIJNS5_1CILi128EEES8_NS7_ILi64EEEEEENS_10bfloat16_tEfNS_4arch4Sm80ELb0ELb0ELb1ELb1ELb0ELb0ELb0ELb0ELi2ELi4ELi4ELi4ELb0EEENS1_21CollectiveEpilogueBwdISA_SB_SD_Li256ELb1ELb0ELi2EEENS1_19SingleTileSchedulerILb1ELb0ELb0ELi128EEEEEEEEEvNT_6ParamsE$_ZN4cute3eso3ESOILb0ELb0EJNS_6LayoutINS_5tupleIJNS3_IJNS_1CILi8EEENS4_ILi1EEEEEENS4_ILi2EEES5_EEENS3_IJNS3_IJS6_NS4_ILi0EEEEEEiNS4_ILi1024EEEEEEEEiEEC2ERKSE_RKi)
$_ZN7cutlass13device_kernelIN5flash19enable_sm80_to_sm89INS1_16FlashAttnBwdSm80INS1_25CollectiveMainloopBwdSm80ILi2ELi2EN4cute5tupleIJNS5_1CILi128EEES8_NS7_ILi64EEEEEENS_10bfloat16_tEfNS_4arch4Sm80ELb0ELb0ELb1ELb1ELb0ELb0ELb0ELb0ELi2ELi4ELi4ELi4ELb0EEENS1_21CollectiveEpilogueBwdISA_SB_SD_Li256ELb1ELb0ELi2EEENS1_19SingleTileSchedulerILb1ELb0ELb0ELi128EEEEEEEEEvNT_6ParamsE$_ZN4cute3eso3ESOILb0ELb0EJNS_6LayoutINS_5tupleIJNS3_IJNS_1CILi8EEENS4_ILi1EEEEEENS4_ILi2EEES5_EEENS3_IJNS3_IJS6_NS4_ILi0EEEEEEiNS4_ILi1024EEEEEEEEiEEC2ERKSE_RKi:
        /* <DEDUP_REMOVED lines=8> */
        .type           $_ZN7cutlass13device_kernelIN5flash19enable_sm80_to_sm89INS1_16FlashAttnBwdSm80INS1_25CollectiveMainloopBwdSm80ILi2ELi2EN4cute5tupleIJNS5_1CILi128EEES8_NS7_ILi64EEEEEENS_10bfloat16_tEfNS_4arch4Sm80ELb0ELb0ELb1ELb1ELb0ELb0ELb0ELb0ELi2ELi4ELi4ELi4ELb0EEENS1_21CollectiveEpilogueBwdISA_SB_SD_Li256ELb1ELb0ELi2EEENS1_19SingleTileSchedulerILb1ELb0ELb0ELi128EEEEEEEEEvNT_6ParamsE$_ZN4cute3eso3ESOILb0ELb0EJNS_6LayoutINS_5tupleIJNS3_IJNS_1CILi8EEENS4_ILi1EEEEEENS4_ILi4EEES6_EEENS3_IJNS3_IJS6_NS4_ILi0EEEEEElSA_EEEEENS_10ViewEngineINS_8gmem_ptrIPKN7cutlass10bfloat16_tEEEEEEEC2ERKSD_RKSL_,@function
        .size           $_ZN7cutlass13device_kernelIN5flash19enable_sm80_to_sm89INS1_16FlashAttnBwdSm80INS1_25CollectiveMainloopBwdSm80ILi2ELi2EN4cute5tupleIJNS5_1CILi128EEES8_NS7_ILi64EEEEEENS_10bfloat16_tEfNS_4arch4Sm80ELb0ELb0ELb1ELb1ELb0ELb0ELb0ELb0ELi2ELi4ELi4ELi4ELb0EEENS1_21CollectiveEpilogueBwdISA_SB_SD_Li256ELb1ELb0ELi2EEENS1_19SingleTileSchedulerILb1ELb0ELb0ELi128EEEEEEEEEvNT_6ParamsE$_ZN4cute3eso3ESOILb0ELb0EJNS_6LayoutINS_5tupleIJNS3_IJNS_1CILi8EEENS4_ILi1EEEEEENS4_ILi4EEES6_EEENS3_IJNS3_IJS6_NS4_ILi0EEEEEElSA_EEEEENS_10ViewEngineINS_8gmem_ptrIPKN7cutlass10bfloat16_tEEEEEEEC2ERKSD_RKSL_,($_ZN7cutlass13device_kernelIN5flash19enable_sm80_to_sm89INS1_16FlashAttnBwdSm80INS1_25CollectiveMainloopBwdSm80ILi2ELi2EN4cute5tupleIJNS5_1CILi128EEES8_NS7_ILi64EEEEEENS_10bfloat16_tEfNS_4arch4Sm80ELb0ELb0ELb1ELb1ELb0ELb0ELb0ELb0ELi2ELi4ELi4ELi4ELb0EEENS1_21CollectiveEpilogueBwdISA_SB_SD_Li256ELb1ELb0ELi2EEENS1_19SingleTileSchedulerILb1ELb0ELb0ELi128EEEEEEEEEvNT_6ParamsE$_ZN4cute3eso3ESOILb0ELb0EJNS_6LayoutINS_5tupleIJNS3_IJNS_1CILi8EEENS4_ILi1EEEEEENS4_ILi4EEES6_EEENS3_IJNS3_IJS6_NS4_ILi0EEEEEElSA_EEEEElEEC2ERKSD_RKl - $_ZN7cutlass13device_kernelIN5flash19enable_sm80_to_sm89INS1_16FlashAttnBwdSm80INS1_25CollectiveMainloopBwdSm80ILi2ELi2EN4cute5tupleIJNS5_1CILi128EEES8_NS7_ILi64EEEEEENS_10bfloat16_tEfNS_4arch4Sm80ELb0ELb0ELb1ELb1ELb0ELb0ELb0ELb0ELi2ELi4ELi4ELi4ELb0EEENS1_21CollectiveEpilogueBwdISA_SB_SD_Li256ELb1ELb0ELi2EEENS1_19SingleTileSchedulerILb1ELb0ELb0ELi128EEEEEEEEEvNT_6ParamsE$_ZN4cute3eso3ESOILb0ELb0EJNS_6LayoutINS_5tupleIJNS3_IJNS_1CILi8EEENS4_ILi1EEEEEENS4_ILi4EEES6_EEENS3_IJNS3_IJS6_NS4_ILi0EEEEEElSA_EEEEENS_10ViewEngineINS_8gmem_ptrIPKN7cutlass10bfloat16_tEEEEEEEC2ERKSD_RKSL_)
$_ZN7cutlass13device_kernelIN5flash19enable_sm80_to_sm89INS1_16FlashAttnBwdSm80INS1_25CollectiveMainloopBwdSm80ILi2ELi2EN4cute5tupleIJNS5_1CILi128EEES8_NS7_ILi64EEEEEENS_10bfloat16_tEfNS_4arch4Sm80ELb0ELb0ELb1ELb1ELb0ELb0ELb0ELb0ELi2ELi4ELi4ELi4ELb0EEENS1_21CollectiveEpilogueBwdISA_SB_SD_Li256ELb1ELb0ELi2EEENS1_19SingleTileSchedulerILb1ELb0ELb0ELi128EEEEEEEEEvNT_6ParamsE$_ZN4cute3eso3ESOILb0ELb0EJNS_6LayoutINS_5tupleIJNS3_IJNS_1CILi8EEENS4_ILi1EEEEEENS4_ILi4EEES6_EEENS3_IJNS3_IJS6_NS4_ILi0EEEEEElSA_EEEEENS_10ViewEngineINS_8gmem_ptrIPKN7cutlass10bfloat16_tEEEEEEEC2ERKSD_RKSL_:
        /* <DEDUP_REMOVED lines=8> */
[----:B------:R-:W-:Y:S05]  /*7cd0*/  RET.REL.NODEC R6 `(_ZN7cutlass13device_kernelIN5flash19enable_sm80_to_sm89INS1_16FlashAttnBwdSm80INS1_25CollectiveMainloopBwdSm80ILi2ELi2EN4cute5tupleIJNS5_1CILi128EEES8_NS7_ILi64EEEEEENS_10bfloat16_tEfNS_4arch4Sm80ELb0ELb0ELb1ELb1ELb0ELb0ELb0ELb0ELi2ELi4ELi4ELi4ELb0EEENS1_21CollectiveEpilogueBwdISA_SB_SD_Li256ELb1ELb0ELi2EEENS1_19SingleTileSchedulerILb1ELb0ELb0ELi128EEEEEEEEEvNT_6ParamsE) ;  /* 0xffff832006007950 */ /* 0x000fea0003c3ffff */
        .type           $_ZN7cutlass13device_kernelIN5flash19enable_sm80_to_sm89INS1_16FlashAttnBwdSm80INS1_25CollectiveMainloopBwdSm80ILi2ELi2EN4cute5tupleIJNS5_1CILi128EEES8_NS7_ILi64EEEEEENS_10bfloat16_tEfNS_4arch4Sm80ELb0ELb0ELb1ELb1ELb0ELb0ELb0ELb0ELi2ELi4ELi4ELi4ELb0EEENS1_21CollectiveEpilogueBwdISA_SB_SD_Li256ELb1ELb0ELi2EEENS1_19SingleTileSchedulerILb1ELb0ELb0ELi128EEEEEEEEEvNT_6ParamsE$_ZN4cute3eso3ESOILb0ELb0EJNS_6LayoutINS_5tupleIJNS3_IJNS_1CILi8EEENS4_ILi1EEEEEENS4_ILi4EEES6_EEENS3_IJNS3_IJS6_NS4_ILi0EEEEEElSA_EEEEElEEC2ERKSD_RKl,@function
        .size           $_ZN7cutlass13device_kernelIN5flash19enable_sm80_to_sm89INS1_16FlashAttnBwdSm80INS1_25CollectiveMainloopBwdSm80ILi2ELi2EN4cute5tupleIJNS5_1CILi128EEES8_NS7_ILi64EEEEEENS_10bfloat16_tEfNS_4arch4Sm80ELb0ELb0ELb1ELb1ELb0ELb0ELb0ELb0ELi2ELi4ELi4ELi4ELb0EEENS1_21CollectiveEpilogueBwdISA_SB_SD_Li256ELb1ELb0ELi2EEENS1_19SingleTileSchedulerILb1ELb0ELb0ELi128EEEEEEEEEvNT_6ParamsE$_ZN4cute3eso3ESOILb0ELb0EJNS_6LayoutINS_5tupleIJNS3_IJNS_1CILi8EEENS4_ILi1EEEEEENS4_ILi4EEES6_EEENS3_IJNS3_IJS6_NS4_ILi0EEEEEElSA_EEEEElEEC2ERKSD_RKl,($_ZN7cutlass13device_kernelIN5flash19enable_sm80_to_sm89INS1_16FlashAttnBwdSm80INS1_25CollectiveMainloopBwdSm80ILi2ELi2EN4cute5tupleIJNS5_1CILi128EEES8_NS7_ILi64EEEEEENS_10bfloat16_tEfNS_4arch4Sm80ELb0ELb0ELb1ELb1ELb0ELb0ELb0ELb0ELi2ELi4ELi4ELi4ELb0EEENS1_21CollectiveEpilogueBwdISA_SB_SD_Li256ELb1ELb0ELi2EEENS1_19SingleTileSchedulerILb1ELb0ELb0ELi128EEEEEEEEEvNT_6ParamsE$_ZN4cute3eso3ESOILb0ELb0EJiNS_5tupleIJiNS_1CILi0EEEEEEEEC2ERKiRKS5_ - $_ZN7cutlass13device_kernelIN5flash19enable_sm80_to_sm89INS1_16FlashAttnBwdSm80INS1_25CollectiveMainloopBwdSm80ILi2ELi2EN4cute5tupleIJNS5_1CILi128EEES8_NS7_ILi64EEEEEENS_10bfloat16_tEfNS_4arch4Sm80ELb0ELb0ELb1ELb1ELb0ELb0ELb0ELb0ELi2ELi4ELi4ELi4ELb0EEENS1_21CollectiveEpilogueBwdISA_SB_SD_Li256ELb1ELb0ELi2EEENS1_19SingleTileSchedulerILb1ELb0ELb0ELi128EEEEEEEEEvNT_6ParamsE$_ZN4cute3eso3ESOILb0ELb0EJNS_6LayoutINS_5tupleIJNS3_IJNS_1CILi8EEENS4_ILi1EEEEEENS4_ILi4EEES6_EEENS3_IJNS3_IJS6_NS4_ILi0EEEEEElSA_EEEEElEEC2ERKSD_RKl)
$_ZN7cutlass13device_kernelIN5flash19enable_sm80_to_sm89INS1_16FlashAttnBwdSm80INS1_25CollectiveMainloopBwdSm80ILi2ELi2EN4cute5tupleIJNS5_1CILi128EEES8_NS7_ILi64EEEEEENS_10bfloat16_tEfNS_4arch4Sm80ELb0ELb0ELb1ELb1ELb0ELb0ELb0ELb0ELi2ELi4ELi4ELi4ELb0EEENS1_21CollectiveEpilogueBwdISA_SB_SD_Li256ELb1ELb0ELi2EEENS1_19SingleTileSchedulerILb1ELb0ELb0ELi128EEEEEEEEEvNT_6ParamsE$_ZN4cute3eso3ESOILb0ELb0EJNS_6LayoutINS_5tupleIJNS3_IJNS_1CILi8EEENS4_ILi1EEEEEENS4_ILi4EEES6_EEENS3_IJNS3_IJS6_NS4_ILi0EEEEEElSA_EEEEElEEC2ERKSD_RKl:
[----:B------:R-:W-:Y:S02]  /*7ce0*/  IADD3 R5, R15, -c[0x0][0x20], RZ ;  /* 0x800008000f057a10 */ /* 0x000fe40007ffe0ff */
[----:B------:R-:W-:-:S03]  /*7cf0*/  IADD3 R4, R81, -c[0x0][0x20], RZ ;  /* 0x8000080051047a10 */ /* 0x000fc60007ffe0ff */
[----:B------:R1:W-:Y:S04]  /*7d00*/  STL.64 [R5], R2 ;  /* 0x0000000205007387 */ /* 0x0003e80000100a00 */
[----:B------:R-:W2:Y:S01]  /*7d10*/  LDL.64 R8, [R4] ;  /* 0x0000000004087983 */ /* 0x000ea20000100a00 */
[----:B------:R-:W-:-:S03]  /*7d20*/  IMAD.MOV.U32 R7, RZ, RZ, 0x0 ;  /* 0x00000000ff077424 */ /* 0x000fc600078e00ff */
[----:B--2---:R1:W-:Y:S01]  /*7d30*/  STL.64 [R5+0x8], R8 ;  /* 0x0000080805007387 */ /* 0x0043e20000100a00 */
[----:B------:R-:W-:Y:S05]  /*7d40*/  RET.REL.NODEC R6 `(_ZN7cutlass13device_kernelIN5flash19enable_sm80_to_sm89INS1_16FlashAttnBwdSm80INS1_25CollectiveMainloopBwdSm80ILi2ELi2EN4cute5tupleIJNS5_1CILi128EEES8_NS7_ILi64EEEEEENS_10bfloat16_tEfNS_4arch4Sm80ELb0ELb0ELb1ELb1ELb0ELb0ELb0ELb0ELi2ELi4ELi4ELi4ELb0EEENS1_21CollectiveEpilogueBwdISA_SB_SD_Li256ELb1ELb0ELi2EEENS1_19SingleTileSchedulerILb1ELb0ELb0ELi128EEEEEEEEEvNT_6ParamsE) ;  /* 0xffff82b006007950 */ /* 0x000fea0003c3ffff */
        .type           $_ZN7cutlass13device_kernelIN5flash19enable_sm80_to_sm89INS1_16FlashAttnBwdSm80INS1_25CollectiveMainloopBwdSm80ILi2ELi2EN4cute5tupleIJNS5_1CILi128EEES8_NS7_ILi64EEEEEENS_10bfloat16_tEfNS_4arch4Sm80ELb0ELb0ELb1ELb1ELb0ELb0ELb0ELb0ELi2ELi4ELi4ELi4ELb0EEENS1_21CollectiveEpilogueBwdISA_SB_SD_Li256ELb1ELb0ELi2EEENS1_19SingleTileSchedulerILb1ELb0ELb0ELi128EEEEEEEEEvNT_6ParamsE$_ZN4cute3eso3ESOILb0ELb0EJiNS_5tupleIJiNS_1CILi0EEEEEEEEC2ERKiRKS5_,@function
        .size           $_ZN7cutlass13device_kernelIN5flash19enable_sm80_to_sm89INS1_16FlashAttnBwdSm80INS1_25CollectiveMainloopBwdSm80ILi2ELi2EN4cute5tupleIJNS5_1CILi128EEES8_NS7_ILi64EEEEEENS_10bfloat16_tEfNS_4arch4Sm80ELb0ELb0ELb1ELb1ELb0ELb0ELb0ELb0ELi2ELi4ELi4ELi4ELb0EEENS1_21CollectiveEpilogueBwdISA_SB_SD_Li256ELb1ELb0ELi2EEENS1_19SingleTileSchedulerILb1ELb0ELb0ELi128EEEEEEEEEvNT_6ParamsE$_ZN4cute3eso3ESOILb0ELb0EJiNS_5tupleIJiNS_1CILi0EEEEEEEEC2ERKiRKS5_,($_ZN7cutlass13device_kernelIN5flash19enable_sm80_to_sm89INS1_16FlashAttnBwdSm80INS1_25CollectiveMainloopBwdSm80ILi2ELi2EN4cute5tupleIJNS5_1CILi128EEES8_NS7_ILi64EEEEEENS_10bfloat16_tEfNS_4arch4Sm80ELb0ELb0ELb1ELb1ELb0ELb0ELb0ELb0ELi2ELi4ELi4ELi4ELb0EEENS1_21CollectiveEpilogueBwdISA_SB_SD_Li256ELb1ELb0ELi2EEENS1_19SingleTileSchedulerILb1ELb0ELb0ELi128EEEEEEEEEvNT_6ParamsE$_ZN4cute3eso3ESOILb0ELb0EJiNS_5tupleIJiiEEEEEC2ERKiRKS3_ - $_ZN7cutlass13device_kernelIN5flash19enable_sm80_to_sm89INS1_16FlashAttnBwdSm80INS1_25CollectiveMainloopBwdSm80ILi2ELi2EN4cute5tupleIJNS5_1CILi128EEES8_NS7_ILi64EEEEEENS_10bfloat16_tEfNS_4arch4Sm80ELb0ELb0ELb1ELb1ELb0ELb0ELb0ELb0ELi2ELi4ELi4ELi4ELb0EEENS1_21CollectiveEpilogueBwdISA_SB_SD_Li256ELb1ELb0ELi2EEENS1_19SingleTileSchedulerILb1ELb0ELb0ELi128EEEEEEEEEvNT_6ParamsE$_ZN4cute3eso3ESOILb0ELb0EJiNS_5tupleIJiNS_1CILi0EEEEEEEEC2ERKiRKS5_)
$_ZN7cutlass13device_kernelIN5flash19enable_sm80_to_sm89INS1_16FlashAttnBwdSm80INS1_25CollectiveMainloopBwdSm80ILi2ELi2EN4cute5tupleIJNS5_1CILi128EEES8_NS7_ILi64EEEEEENS_10bfloat16_tEfNS_4arch4Sm80ELb0ELb0ELb1ELb1ELb0ELb0ELb0ELb0ELi2ELi4ELi4ELi4ELb0EEENS1_21CollectiveEpilogueBwdISA_SB_SD_Li256ELb1ELb0ELi2EEENS1_19SingleTileSchedulerILb1ELb0ELb0ELi128EEEEEEEEEvNT_6ParamsE$_ZN4cute3eso3ESOILb0ELb0EJiNS_5tupleIJiNS_1CILi0EEEEEEEEC2ERKiRKS5_:
[----:B------:R-:W-:Y:S02]  /*7d50*/  IADD3 R3, R3, -c[0x0][0x20], RZ ;  /* 0x8000080003037a10 */ /* 0x000fe40007ffe0ff */
[----:B------:R-:W-:-:S03]  /*7d60*/  IADD3 R2, R2, -c[0x0][0x20], RZ ;  /* 0x8000080002027a10 */ /* 0x000fc60007ffe0ff */
[----:B------:R1:W-:Y:S04]  /*7d70*/  STL [R3], R6 ;  /* 0x0000000603007387 */ /* 0x0003e80000100800 */
[----:B------:R-:W2:Y:S01]  /*7d80*/  LDL R2, [R2] ;  /* 0x0000000002027983 */ /* 0x000ea20000100800 */
[----:B------:R-:W-:-:S03]  /*7d90*/  IMAD.MOV.U32 R5, RZ, RZ, 0x0 ;  /* 0x00000000ff057424 */ /* 0x000fc600078e00ff */
[----:B--2---:R1:W-:Y:S01]  /*7da0*/  STL [R3+0x4], R2 ;  /* 0x0000040203007387 */ /* 0x0043e20000100800 */
[----:B------:R-:W-:Y:S05]  /*7db0*/  RET.REL.NODEC R4 `(_ZN7cutlass13device_kernelIN5flash19enable_sm80_to_sm89INS1_16FlashAttnBwdSm80INS1_25CollectiveMainloopBwdSm80ILi2ELi2EN4cute5tupleIJNS5_1CILi128EEES8_NS7_ILi64EEEEEENS_10bfloat16_tEfNS_4arch4Sm80ELb0ELb0ELb1ELb1ELb0ELb0ELb0ELb0ELi2ELi4ELi4ELi4ELb0EEENS1_21CollectiveEpilogueBwdISA_SB_SD_Li256ELb1ELb0ELi2EEENS1_19SingleTileSchedulerILb1ELb0ELb0ELi128EEEEEEEEEvNT_6ParamsE) ;  /* 0xffff824004007950 */ /* 0x000fea0003c3ffff */
        .type           $_ZN7cutlass13device_kernelIN5flash19enable_sm80_to_sm89INS1_16FlashAttnBwdSm80INS1_25CollectiveMainloopBwdSm80ILi2ELi2EN4cute5tupleIJNS5_1CILi128EEES8_NS7_ILi64EEEEEENS_10bfloat16_tEfNS_4arch4Sm80ELb0ELb0ELb1ELb1ELb0ELb0ELb0ELb0ELi2ELi4ELi4ELi4ELb0EEENS1_21CollectiveEpilogueBwdISA_SB_SD_Li256ELb1ELb0ELi2EEENS1_19SingleTileSchedulerILb1ELb0ELb0ELi128EEEEEEEEEvNT_6ParamsE$_ZN4cute3eso3ESOILb0ELb0EJiNS_5tupleIJiiEEEEEC2ERKiRKS3_,@function
        .size           $_ZN7cutlass13device_kernelIN5flash19enable_sm80_to_sm89INS1_16FlashAttnBwdSm80INS1_25CollectiveMainloopBwdSm80ILi2ELi2EN4cute5tupleIJNS5_1CILi128EEES8_NS7_ILi64EEEEEENS_10bfloat16_tEfNS_4arch4Sm80ELb0ELb0ELb1ELb1ELb0ELb0ELb0ELb0ELi2ELi4ELi4ELi4ELb0EEENS1_21CollectiveEpilogueBwdISA_SB_SD_Li256ELb1ELb0ELi2EEENS1_19SingleTileSchedulerILb1ELb0ELb0ELi128EEEEEEEEEvNT_6ParamsE$_ZN4cute3eso3ESOILb0ELb0EJiNS_5tupleIJiiEEEEEC2ERKiRKS3_,($_ZN7cutlass13device_kernelIN5flash19enable_sm80_to_sm89INS1_16FlashAttnBwdSm80INS1_25CollectiveMainloopBwdSm80ILi2ELi2EN4cute5tupleIJNS5_1CILi128EEES8_NS7_ILi64EEEEEENS_10bfloat16_tEfNS_4arch4Sm80ELb0ELb0ELb1ELb1ELb0ELb0ELb0ELb0ELi2ELi4ELi4ELi4ELb0EEENS1_21CollectiveEpilogueBwdISA_SB_SD_Li256ELb1ELb0ELi2EEENS1_19SingleTileSchedulerILb1ELb0ELb0ELi128EEEEEEEEEvNT_6ParamsE$_ZN4cute3eso3ESOILb0ELb0EJiiEEC2ERKiS4_ - $_ZN7cutlass13device_kernelIN5flash19enable_sm80_to_sm89INS1_16FlashAttnBwdSm80INS1_25CollectiveMainloopBwdSm80ILi2ELi2EN4cute5tupleIJNS5_1CILi128EEES8_NS7_ILi64EEEEEENS_10bfloat16_tEfNS_4arch4Sm80ELb0ELb0ELb1ELb1ELb0ELb0ELb0ELb0ELi2ELi4ELi4ELi4ELb0EEENS1_21CollectiveEpilogueBwdISA_SB_SD_Li256ELb1ELb0ELi2EEENS1_19SingleTileSchedulerILb1ELb0ELb0ELi128EEEEEEEEEvNT_6ParamsE$_ZN4cute3eso3ESOILb0ELb0EJiNS_5tupleIJiiEEEEEC2ERKiRKS3_)
$_ZN7cutlass13device_kernelIN5flash19enable_sm80_to_sm89INS1_16FlashAttnBwdSm80INS1_25CollectiveMainloopBwdSm80ILi2ELi2EN4cute5tupleIJNS5_1CILi128EEES8_NS7_ILi64EEEEEENS_10bfloat16_tEfNS_4arch4Sm80ELb0ELb0ELb1ELb1ELb0ELb0ELb0ELb0ELi2ELi4ELi4ELi4ELb0EEENS1_21CollectiveEpilogueBwdISA_SB_SD_Li256ELb1ELb0ELi2EEENS1_19SingleTileSchedulerILb1ELb0ELb0ELi128EEEEEEEEEvNT_6ParamsE$_ZN4cute3eso3ESOILb0ELb0EJiNS_5tupleIJiiEEEEEC2ERKiRKS3_:
        /* <DEDUP_REMOVED lines=10> */
        .type           $_ZN7cutlass13device_kernelIN5flash19enable_sm80_to_sm89INS1_16FlashAttnBwdSm80INS1_25CollectiveMainloopBwdSm80ILi2ELi2EN4cute5tupleIJNS5_1CILi128EEES8_NS7_ILi64EEEEEENS_10bfloat16_tEfNS_4arch4Sm80ELb0ELb0ELb1ELb1ELb0ELb0ELb0ELb0ELi2ELi4ELi4ELi4ELb0EEENS1_21CollectiveEpilogueBwdISA_SB_SD_Li256ELb1ELb0ELi2EEENS1_19SingleTileSchedulerILb1ELb0ELb0ELi128EEEEEEEEEvNT_6ParamsE$_ZN4cute3eso3ESOILb0ELb0EJiiEEC2ERKiS4_,@function
        .size           $_ZN7cutlass13device_kernelIN5flash19enable_sm80_to_sm89INS1_16FlashAttnBwdSm80INS1_25CollectiveMainloopBwdSm80ILi2ELi2EN4cute5tupleIJNS5_1CILi128EEES8_NS7_ILi64EEEEEENS_10bfloat16_tEfNS_4arch4Sm80ELb0ELb0ELb1ELb1ELb0ELb0ELb0ELb0ELi2ELi4ELi4ELi4ELb0EEENS1_21CollectiveEpilogueBwdISA_SB_SD_Li256ELb1ELb0ELi2EEENS1_19SingleTileSchedulerILb1ELb0ELb0ELi128EEEEEEEEEvNT_6ParamsE$_ZN4cute3eso3ESOILb0ELb0EJiiEEC2ERKiS4_,($_ZN7cutlass13device_kernelIN5flash19enable_sm80_to_sm89INS1_16FlashAttnBwdSm80INS1_25CollectiveMainloopBwdSm80ILi2ELi2EN4cute5tupleIJNS5_1CILi128EEES8_NS7_ILi64EEEEEENS_10bfloat16_tEfNS_4arch4Sm80ELb0ELb0ELb1ELb1ELb0ELb0ELb0ELb0ELi2ELi4ELi4ELi4ELb0EEENS1_21CollectiveEpilogueBwdISA_SB_SD_Li256ELb1ELb0ELi2EEENS1_19SingleTileSchedulerILb1ELb0ELb0ELi128EEEEEEEEEvNT_6ParamsE$_ZN4cute3eso3ESOILb0ELb0EJiiNS_1CILi0EEEEEC2ERKiS6_RKS3_ - $_ZN7cutlass13device_kernelIN5flash19enable_sm80_to_sm89INS1_16FlashAttnBwdSm80INS1_25CollectiveMainloopBwdSm80ILi2ELi2EN4cute5tupleIJNS5_1CILi128EEES8_NS7_ILi64EEEEEENS_10bfloat16_tEfNS_4arch4Sm80ELb0ELb0ELb1ELb1ELb0ELb0ELb0ELb0ELi2ELi4ELi4ELi4ELb0EEENS1_21CollectiveEpilogueBwdISA_SB_SD_Li256ELb1ELb0ELi2EEENS1_19SingleTileSchedulerILb1ELb0ELb0ELi128EEEEEEEEEvNT_6ParamsE$_ZN4cute3eso3ESOILb0ELb0EJiiEEC2ERKiS4_)
$_ZN7cutlass13device_kernelIN5flash19enable_sm80_to_sm89INS1_16FlashAttnBwdSm80INS1_25CollectiveMainloopBwdSm80ILi2ELi2EN4cute5tupleIJNS5_1CILi128EEES8_NS7_ILi64EEEEEENS_10bfloat16_tEfNS_4arch4Sm80ELb0ELb0ELb1ELb1ELb0ELb0ELb0ELb0ELi2ELi4ELi4ELi4ELb0EEENS1_21CollectiveEpilogueBwdISA_SB_SD_Li256ELb1ELb0ELi2EEENS1_19SingleTileSchedulerILb1ELb0ELb0ELi128EEEEEEEEEvNT_6ParamsE$_ZN4cute3eso3ESOILb0ELb0EJiiEEC2ERKiS4_:
[----:B------:R-:W-:Y:S02]  /*7e60*/  IADD3 R3, R3, -c[0x0][0x20], RZ ;  /* 0x8000080003037a10 */ /* 0x000fe40007ffe0ff */
[----:B------:R-:W-:-:S03]  /*7e70*/  IADD3 R2, R2, -c[0x0][0x20], RZ ;  /* 0x8000080002027a10 */ /* 0x000fc60007ffe0ff */
[----:B------:R1:W-:Y:S04]  /*7e80*/  STL [R3], R10 ;  /* 0x0000000a03007387 */ /* 0x0003e80000100800 */
[----:B------:R-:W2:Y:S01]  /*7e90*/  LDL R2, [R2] ;  /* 0x0000000002027983 */ /* 0x000ea20000100800 */
[----:B------:R-:W-:-:S03]  /*7ea0*/  IMAD.MOV.U32 R9, RZ, RZ, 0x0 ;  /* 0x00000000ff097424 */ /* 0x000fc600078e00ff */
[----:B--2---:R1:W-:Y:S01]  /*7eb0*/  STL [R3+0x4], R2 ;  /* 0x0000040203007387 */ /* 0x0043e20000100800 */
[----:B------:R-:W-:Y:S05]  /*7ec0*/  RET.REL.NODEC R8 `(_ZN7cutlass13device_kernelIN5flash19enable_sm80_to_sm89INS1_16FlashAttnBwdSm80INS1_25CollectiveMainloopBwdSm80ILi2ELi2EN4cute5tupleIJNS5_1CILi128EEES8_NS7_ILi64EEEEEENS_10bfloat16_tEfNS_4arch4Sm80ELb0ELb0ELb1ELb1ELb0ELb0ELb0ELb0ELi2ELi4ELi4ELi4ELb0EEENS1_21CollectiveEpilogueBwdISA_SB_SD_Li256ELb1ELb0ELi2EEENS1_19SingleTileSchedulerILb1ELb0ELb0ELi128EEEEEEEEEvNT_6ParamsE) ;  /* 0xffff813008007950 */ /* 0x000fea0003c3ffff */
        .type           $_ZN7cutlass13device_kernelIN5flash19enable_sm80_to_sm89INS1_16FlashAttnBwdSm80INS1_25CollectiveMainloopBwdSm80ILi2ELi2EN4cute5tupleIJNS5_1CILi128EEES8_NS7_ILi64EEEEEENS_10bfloat16_tEfNS_4arch4Sm80ELb0ELb0ELb1ELb1ELb0ELb0ELb0ELb0ELi2ELi4ELi4ELi4ELb0EEENS1_21CollectiveEpilogueBwdISA_SB_SD_Li256ELb1ELb0ELi2EEENS1_19SingleTileSchedulerILb1ELb0ELb0ELi128EEEEEEEEEvNT_6ParamsE$_ZN4cute3eso3ESOILb0ELb0EJiiNS_1CILi0EEEEEC2ERKiS6_RKS3_,@function
        .size           $_ZN7cutlass13device_kernelIN5flash19enable_sm80_to_sm89INS1_16FlashAttnBwdSm80INS1_25CollectiveMainloopBwdSm80ILi2ELi2EN4cute5tupleIJNS5_1CILi128EEES8_NS7_ILi64EEEEEENS_10bfloat16_tEfNS_4arch4Sm80ELb0ELb0ELb1ELb1ELb0ELb0ELb0ELb0ELi2ELi4ELi4ELi4ELb0EEENS1_21CollectiveEpilogueBwdISA_SB_SD_Li256ELb1ELb0ELi2EEENS1_19SingleTileSchedulerILb1ELb0ELb0ELi128EEEEEEEEEvNT_6ParamsE$_ZN4cute3eso3ESOILb0ELb0EJiiNS_1CILi0EEEEEC2ERKiS6_RKS3_,($_ZN7cutlass13device_kernelIN5flash19enable_sm80_to_sm89INS1_16FlashAttnBwdSm80INS1_25CollectiveMainloopBwdSm80ILi2ELi2EN4cute5tupleIJNS5_1CILi128EEES8_NS7_ILi64EEEEEENS_10bfloat16_tEfNS_4arch4Sm80ELb0ELb0ELb1ELb1ELb0ELb0ELb0ELb0ELi2ELi4ELi4ELi4ELb0EEENS1_21CollectiveEpilogueBwdISA_SB_SD_Li256ELb1ELb0ELi2EEENS1_19SingleTileSchedulerILb1ELb0ELb0ELi128EEEEEEEEEvNT_6ParamsE$_ZN4cute3eso3ESOILb0ELb0EJiiNS_1CILi1024EEEEEC2ERKiS6_RKS3_ - $_ZN7cutlass13device_kernelIN5flash19enable_sm80_to_sm89INS1_16FlashAttnBwdSm80INS1_25CollectiveMainloopBwdSm80ILi2ELi2EN4cute5tupleIJNS5_1CILi128EEES8_NS7_ILi64EEEEEENS_10bfloat16_tEfNS_4arch4Sm80ELb0ELb0ELb1ELb1ELb0ELb0ELb0ELb0ELi2ELi4ELi4ELi4ELb0EEENS1_21CollectiveEpilogueBwdISA_SB_SD_Li256ELb1ELb0ELi2EEENS1_19SingleTileSchedulerILb1ELb0ELb0ELi128EEEEEEEEEvNT_6ParamsE$_ZN4cute3eso3ESOILb0ELb0EJiiNS_1CILi0EEEEEC2ERKiS6_RKS3_)
$_ZN7cutlass13device_kernelIN5flash19enable_sm80_to_sm89INS1_16FlashAttnBwdSm80INS1_25CollectiveMainloopBwdSm80ILi2ELi2EN4cute5tupleIJNS5_1CILi128EEES8_NS7_ILi64EEEEEENS_10bfloat16_tEfNS_4arch4Sm80ELb0ELb0ELb1ELb1ELb0ELb0ELb0ELb0ELi2ELi4ELi4ELi4ELb0EEENS1_21CollectiveEpilogueBwdISA_SB_SD_Li256ELb1ELb0ELi2EEENS1_19SingleTileSchedulerILb1ELb0ELb0ELi128EEEEEEEEEvNT_6ParamsE$_ZN4cute3eso3ESOILb0ELb0EJiiNS_1CILi0EEEEEC2ERKiS6_RKS3_:
        /* <DEDUP_REMOVED lines=8> */
        .type           $_ZN7cutlass13device_kernelIN5flash19enable_sm80_to_sm89INS1_16FlashAttnBwdSm80INS1_25CollectiveMainloopBwdSm80ILi2ELi2EN4cute5tupleIJNS5_1CILi128EEES8_NS7_ILi64EEEEEENS_10bfloat16_tEfNS_4arch4Sm80ELb0ELb0ELb1ELb1ELb0ELb0ELb0ELb0ELi2ELi4ELi4ELi4ELb0EEENS1_21CollectiveEpilogueBwdISA_SB_SD_Li256ELb1ELb0ELi2EEENS1_19SingleTileSchedulerILb1ELb0ELb0ELi128EEEEEEEEEvNT_6ParamsE$_ZN4cute3eso3ESOILb0ELb0EJiiNS_1CILi1024EEEEEC2ERKiS6_RKS3_,@function
        .size           $_ZN7cutlass13device_kernelIN5flash19enable_sm80_to_sm89INS1_16FlashAttnBwdSm80INS1_25CollectiveMainloopBwdSm80ILi2ELi2EN4cute5tupleIJNS5_1CILi128EEES8_NS7_ILi64EEEEEENS_10bfloat16_tEfNS_4arch4Sm80ELb0ELb0ELb1ELb1ELb0ELb0ELb0ELb0ELi2ELi4ELi4ELi4ELb0EEENS1_21CollectiveEpilogueBwdISA_SB_SD_Li256ELb1ELb0ELi2EEENS1_19SingleTileSchedulerILb1ELb0ELb0ELi128EEEEEEEEEvNT_6ParamsE$_ZN4cute3eso3ESOILb0ELb0EJiiNS_1CILi1024EEEEEC2ERKiS6_RKS3_,($_ZN7cutlass13device_kernelIN5flash19enable_sm80_to_sm89INS1_16FlashAttnBwdSm80INS1_25CollectiveMainloopBwdSm80ILi2ELi2EN4cute5tupleIJNS5_1CILi128EEES8_NS7_ILi64EEEEEENS_10bfloat16_tEfNS_4arch4Sm80ELb0ELb0ELb1ELb1ELb0ELb0ELb0ELb0ELi2ELi4ELi4ELi4ELb0EEENS1_21CollectiveEpilogueBwdISA_SB_SD_Li256ELb1ELb0ELi2EEENS1_19SingleTileSchedulerILb1ELb0ELb0ELi128EEEEEEEEEvNT_6ParamsE$_ZN4cute3eso3ESOILb0ELb0EJiiNS_1CILi144EEENS2_ILi512EEEEEC2ERKiS7_RKS3_RKS4_ - $_ZN7cutlass13device_kernelIN5flash19enable_sm80_to_sm89INS1_16FlashAttnBwdSm80INS1_25CollectiveMainloopBwdSm80ILi2ELi2EN4cute5tupleIJNS5_1CILi128EEES8_NS7_ILi64EEEEEENS_10bfloat16_tEfNS_4arch4Sm80ELb0ELb0ELb1ELb1ELb0ELb0ELb0ELb0ELi2ELi4ELi4ELi4ELb0EEENS1_21CollectiveEpilogueBwdISA_SB_SD_Li256ELb1ELb0ELi2EEENS1_19SingleTileSchedulerILb1ELb0ELb0ELi128EEEEEEEEEvNT_6ParamsE$_ZN4cute3eso3ESOILb0ELb0EJiiNS_1CILi1024EEEEEC2ERKiS6_RKS3_)
$_ZN7cutlass13device_kernelIN5flash19enable_sm80_to_sm89INS1_16FlashAttnBwdSm80INS1_25CollectiveMainloopBwdSm80ILi2ELi2EN4cute5tupleIJNS5_1CILi128EEES8_NS7_ILi64EEEEEENS_10bfloat16_tEfNS_4arch4Sm80ELb0ELb0ELb1ELb1ELb0ELb0ELb0ELb0ELi2ELi4ELi4ELi4ELb0EEENS1_21CollectiveEpilogueBwdISA_SB_SD_Li256ELb1ELb0ELi2EEENS1_19SingleTileSchedulerILb1ELb0ELb0ELi128EEEEEEEEEvNT_6ParamsE$_ZN4cute3eso3ESOILb0ELb0EJiiNS_1CILi1024EEEEEC2ERKiS6_RKS3_:
        /* <DEDUP_REMOVED lines=8> */
        .type           $_ZN7cutlass13device_kernelIN5flash19enable_sm80_to_sm89INS1_16FlashAttnBwdSm80INS1_25CollectiveMainloopBwdSm80ILi2ELi2EN4cute5tupleIJNS5_1CILi128EEES8_NS7_ILi64EEEEEENS_10bfloat16_tEfNS_4arch4Sm80ELb0ELb0ELb1ELb1ELb0ELb0ELb0ELb0ELi2ELi4ELi4ELi4ELb0EEENS1_21CollectiveEpilogueBwdISA_SB_SD_Li256ELb1ELb0ELi2EEENS1_19SingleTileSchedulerILb1ELb0ELb0ELi128EEEEEEEEEvNT_6ParamsE$_ZN4cute3eso3ESOILb0ELb0EJiiNS_1CILi144EEENS2_ILi512EEEEEC2ERKiS7_RKS3_RKS4_,@function
        .size           $_ZN7cutlass13device_kernelIN5flash19enable_sm80_to_sm89INS1_16FlashAttnBwdSm80INS1_25CollectiveMainloopBwdSm80ILi2ELi2EN4cute5tupleIJNS5_1CILi128EEES8_NS7_ILi64EEEEEENS_10bfloat16_tEfNS_4arch4Sm80ELb0ELb0ELb1ELb1ELb0ELb0ELb0ELb0ELi2ELi4ELi4ELi4ELb0EEENS1_21CollectiveEpilogueBwdISA_SB_SD_Li256ELb1ELb0ELi2EEENS1_19SingleTileSchedulerILb1ELb0ELb0ELi128EEEEEEEEEvNT_6ParamsE$_ZN4cute3eso3ESOILb0ELb0EJiiNS_1CILi144EEENS2_ILi512EEEEEC2ERKiS7_RKS3_RKS4_,($_ZN7cutlass13device_kernelIN5flash19enable_sm80_to_sm89INS1_16FlashAttnBwdSm80INS1_25CollectiveMainloopBwdSm80ILi2ELi2EN4cute5tupleIJNS5_1CILi128EEES8_NS7_ILi64EEEEEENS_10bfloat16_tEfNS_4arch4Sm80ELb0ELb0ELb1ELb1ELb0ELb0ELb0ELb0ELi2ELi4ELi4ELi4ELb0EEENS1_21CollectiveEpilogueBwdISA_SB_SD_Li256ELb1ELb0ELi2EEENS1_19SingleTileSchedulerILb1ELb0ELb0ELi128EEEEEEEEEvNT_6ParamsE$_ZN4cute3eso3ESOILb0ELb0EJiiNS_1CILi72EEENS2_ILi512EEEEEC2ERKiS7_RKS3_RKS4_ - $_ZN7cutlass13device_kernelIN5flash19enable_sm80_to_sm89INS1_16FlashAttnBwdSm80INS1_25CollectiveMainloopBwdSm80ILi2ELi2EN4cute5tupleIJNS5_1CILi128EEES8_NS7_ILi64EEEEEENS_10bfloat16_tEfNS_4arch4Sm80ELb0ELb0ELb1ELb1ELb0ELb0ELb0ELb0ELi2ELi4ELi4ELi4ELb0EEENS1_21CollectiveEpilogueBwdISA_SB_SD_Li256ELb1ELb0ELi2EEENS1_19SingleTileSchedulerILb1ELb0ELb0ELi128EEEEEEEEEvNT_6ParamsE$_ZN4cute3eso3ESOILb0ELb0EJiiNS_1CILi144EEENS2_ILi512EEEEEC2ERKiS7_RKS3_RKS4_)
$_ZN7cutlass13device_kernelIN5flash19enable_sm80_to_sm89INS1_16FlashAttnBwdSm80INS1_25CollectiveMainloopBwdSm80ILi2ELi2EN4cute5tupleIJNS5_1CILi128EEES8_NS7_ILi64EEEEEENS_10bfloat16_tEfNS_4arch4Sm80ELb0ELb0ELb1ELb1ELb0ELb0ELb0ELb0ELi2ELi4ELi4ELi4ELb0EEENS1_21CollectiveEpilogueBwdISA_SB_SD_Li256ELb1ELb0ELi2EEENS1_19SingleTileSchedulerILb1ELb0ELb0ELi128EEEEEEEEEvNT_6ParamsE$_ZN4cute3eso3ESOILb0ELb0EJiiNS_1CILi144EEENS2_ILi512EEEEEC2ERKiS7_RKS3_RKS4_:
[----:B------:R-:W-:Y:S02]  /*7fd0*/  IADD3 R6, R59, -c[0x0][0x20], RZ ;  /* 0x800008003b067a10 */ /* 0x000fe40007ffe0ff */
[----:B------:R-:W-:-:S03]  /*7fe0*/  IADD3 R4, R4, -c[0x0][0x20], RZ ;  /* 0x8000080004047a10 */ /* 0x000fc60007ffe0ff */
[----:B------:R1:W-:Y:S04]  /*7ff0*/  STL [R6], R3 ;  /* 0x0000000306007387 */ /* 0x0003e80000100800 */
[----:B------:R-:W2:Y:S01]  /*8000*/  LDL R5, [R4] ;  /* 0x0000000004057983 */ /* 0x000ea20000100800 */
[----:B------:R-:W-:-:S03]  /*8010*/  IMAD.MOV.U32 R9, RZ, RZ, 0x0 ;  /* 0x00000000ff097424 */ /* 0x000fc600078e00ff */
[----:B--2---:R1:W-:Y:S01]  /*8020*/  STL [R6+0x4], R5 ;  /* 0x0000040506007387 */ /* 0x0043e20000100800 */
[----:B------:R-:W-:Y:S05]  /*8030*/  RET.REL.NODEC R8 `(_ZN7cutlass13device_kernelIN5flash19enable_sm80_to_sm89INS1_16FlashAttnBwdSm80INS1_25CollectiveMainloopBwdSm80ILi2ELi2EN4cute5tupleIJNS5_1CILi128EEES8_NS7_ILi64EEEEEENS_10bfloat16_tEfNS_4arch4Sm80ELb0ELb0ELb1ELb1ELb0ELb0ELb0ELb0ELi2ELi4ELi4ELi4ELb0EEENS1_21CollectiveEpilogueBwdISA_SB_SD_Li256ELb1ELb0ELi2EEENS1_19SingleTileSchedulerILb1ELb0ELb0ELi128EEEEEEEEEvNT_6ParamsE) ;  /* 0xffff7fc008007950 */ /* 0x000fea0003c3ffff */
        .type           $_ZN7cutlass13device_kernelIN5flash19enable_sm80_to_sm89INS1_16FlashAttnBwdSm80INS1_25CollectiveMainloopBwdSm80ILi2ELi2EN4cute5tupleIJNS5_1CILi128EEES8_NS7_ILi64EEEEEENS_10bfloat16_tEfNS_4arch4Sm80ELb0ELb0ELb1ELb1ELb0ELb0ELb0ELb0ELi2ELi4ELi4ELi4ELb0EEENS1_21CollectiveEpilogueBwdISA_SB_SD_Li256ELb1ELb0ELi2EEENS1_19SingleTileSchedulerILb1ELb0ELb0ELi128EEEEEEEEEvNT_6ParamsE$_ZN4cute3eso3ESOILb0ELb0EJiiNS_1CILi72EEENS2_ILi512EEEEEC2ERKiS7_RKS3_RKS4_,@function
        .size           $_ZN7cutlass13device_kernelIN5flash19enable_sm80_to_sm89INS1_16FlashAttnBwdSm80INS1_25CollectiveMainloopBwdSm80ILi2ELi2EN4cute5tupleIJNS5_1CILi128EEES8_NS7_ILi64EEEEEENS_10bfloat16_tEfNS_4arch4Sm80ELb0ELb0ELb1ELb1ELb0ELb0ELb0ELb0ELi2ELi4ELi4ELi4ELb0EEENS1_21CollectiveEpilogueBwdISA_SB_SD_Li256ELb1ELb0ELi2EEENS1_19SingleTileSchedulerILb1ELb0ELb0ELi128EEEEEEEEEvNT_6ParamsE$_ZN4cute3eso3ESOILb0ELb0EJiiNS_1CILi72EEENS2_ILi512EEEEEC2ERKiS7_RKS3_RKS4_,($_ZN7cutlass13device_kernelIN5flash19enable_sm80_to_sm89INS1_16FlashAttnBwdSm80INS1_25CollectiveMainloopBwdSm80ILi2ELi2EN4cute5tupleIJNS5_1CILi128EEES8_NS7_ILi64EEEEEENS_10bfloat16_tEfNS_4arch4Sm80ELb0ELb0ELb1ELb1ELb0ELb0ELb0ELb0ELi2ELi4ELi4ELi4ELb0EEENS1_21CollectiveEpilogueBwdISA_SB_SD_Li256ELb1ELb0ELi2EEENS1_19SingleTileSchedulerILb1ELb0ELb0ELi128EEEEEEEEEvNT_6ParamsE$_ZN4cute3eso3ESOILb0ELb0EJiiNS_1CILi8192EEEEEC2ERKiS6_RKS3_ - $_ZN7cutlass13device_kernelIN5flash19enable_sm80_to_sm89INS1_16FlashAttnBwdSm80INS1_25CollectiveMainloopBwdSm80ILi2ELi2EN4cute5tupleIJNS5_1CILi128EEES8_NS7_ILi64EEEEEENS_10bfloat16_tEfNS_4arch4Sm80ELb0ELb0ELb1ELb1ELb0ELb0ELb0ELb0ELi2ELi4ELi4ELi4ELb0EEENS1_21CollectiveEpilogueBwdISA_SB_SD_Li256ELb1ELb0ELi2EEENS1_19SingleTileSchedulerILb1ELb0ELb0ELi128EEEEEEEEEvNT_6ParamsE$_ZN4cute3eso3ESOILb0ELb0EJiiNS_1CILi72EEENS2_ILi512EEEEEC2ERKiS7_RKS3_RKS4_)
$_ZN7cutlass13device_kernelIN5flash19enable_sm80_to_sm89INS1_16FlashAttnBwdSm80INS1_25CollectiveMainloopBwdSm80ILi2ELi2EN4cute5tupleIJNS5_1CILi128EEES8_NS7_ILi64EEEEEENS_10bfloat16_tEfNS_4arch4Sm80ELb0ELb0ELb1ELb1ELb0ELb0ELb0ELb0ELi2ELi4ELi4ELi4ELb0EEENS1_21CollectiveEpilogueBwdISA_SB_SD_Li256ELb1ELb0ELi2EEENS1_19SingleTileSchedulerILb1ELb0ELb0ELi128EEEEEEEEEvNT_6ParamsE$_ZN4cute3eso3ESOILb0ELb0EJiiNS_1CILi72EEENS2_ILi512EEEEEC2ERKiS7_RKS3_RKS4_:
        /* <DEDUP_REMOVED lines=8> */
        .type           $_ZN7cutlass13device_kernelIN5flash19enable_sm80_to_sm89INS1_16FlashAttnBwdSm80INS1_25CollectiveMainloopBwdSm80ILi2ELi2EN4cute5tupleIJNS5_1CILi128EEES8_NS7_ILi64EEEEEENS_10bfloat16_tEfNS_4arch4Sm80ELb0ELb0ELb1ELb1ELb0ELb0ELb0ELb0ELi2ELi4ELi4ELi4ELb0EEENS1_21CollectiveEpilogueBwdISA_SB_SD_Li256ELb1ELb0ELi2EEENS1_19SingleTileSchedulerILb1ELb0ELb0ELi128EEEEEEEEEvNT_6ParamsE$_ZN4cute3eso3ESOILb0ELb0EJiiNS_1CILi8192EEEEEC2ERKiS6_RKS3_,@function
        .size           $_ZN7cutlass13device_kernelIN5flash19enable_sm80_to_sm89INS1_16FlashAttnBwdSm80INS1_25CollectiveMainloopBwdSm80ILi2ELi2EN4cute5tupleIJNS5_1CILi128EEES8_NS7_ILi64EEEEEENS_10bfloat16_tEfNS_4arch4Sm80ELb0ELb0ELb1ELb1ELb0ELb0ELb0ELb0ELi2ELi4ELi4ELi4ELb0EEENS1_21CollectiveEpilogueBwdISA_SB_SD_Li256ELb1ELb0ELi2EEENS1_19SingleTileSchedulerILb1ELb0ELb0ELi128EEEEEEEEEvNT_6ParamsE$_ZN4cute3eso3ESOILb0ELb0EJiiNS_1CILi8192EEEEEC2ERKiS6_RKS3_,($_ZN7cutlass13device_kernelIN5flash19enable_sm80_to_sm89INS1_16FlashAttnBwdSm80INS1_25CollectiveMainloopBwdSm80ILi2ELi2EN4cute5tupleIJNS5_1CILi128EEES8_NS7_ILi64EEEEEENS_10bfloat16_tEfNS_4arch4Sm80ELb0ELb0ELb1ELb1ELb0ELb0ELb0ELb0ELi2ELi4ELi4ELi4ELb0EEENS1_21CollectiveEpilogueBwdISA_SB_SD_Li256ELb1ELb0ELi2EEENS1_19SingleTileSchedulerILb1ELb0ELb0ELi128EEEEEEEEEvNT_6ParamsE$_ZN4cute3eso3ESOILb0ELb0EJiiiEEC2ERKiS4_S4_ - $_ZN7cutlass13device_kernelIN5flash19enable_sm80_to_sm89INS1_16FlashAttnBwdSm80INS1_25CollectiveMainloopBwdSm80ILi2ELi2EN4cute5tupleIJNS5_1CILi128EEES8_NS7_ILi64EEEEEENS_10bfloat16_tEfNS_4arch4Sm80ELb0ELb0ELb1ELb1ELb0ELb0ELb0ELb0ELi2ELi4ELi4ELi4ELb0EEENS1_21CollectiveEpilogueBwdISA_SB_SD_Li256ELb1ELb0ELi2EEENS1_19SingleTileSchedulerILb1ELb0ELb0ELi128EEEEEEEEEvNT_6ParamsE$_ZN4cute3eso3ESOILb0ELb0EJiiNS_1CILi8192EEEEEC2ERKiS6_RKS3_)
$_ZN7cutlass13device_kernelIN5flash19enable_sm80_to_sm89INS1_16FlashAttnBwdSm80INS1_25CollectiveMainloopBwdSm80ILi2ELi2EN4cute5tupleIJNS5_1CILi128EEES8_NS7_ILi64EEEEEENS_10bfloat16_tEfNS_4arch4Sm80ELb0ELb0ELb1ELb1ELb0ELb0ELb0ELb0ELi2ELi4ELi4ELi4ELb0EEENS1_21CollectiveEpilogueBwdISA_SB_SD_Li256ELb1ELb0ELi2EEENS1_19SingleTileSchedulerILb1ELb0ELb0ELi128EEEEEEEEEvNT_6ParamsE$_ZN4cute3eso3ESOILb0ELb0EJiiNS_1CILi8192EEEEEC2ERKiS6_RKS3_:
[----:B------:R-:W-:Y:S02]  /*80c0*/  IADD3 R3, R3, -c[0x0][0x20], RZ ;  /* 0x8000080003037a10 */ /* 0x000fe40007ffe0ff */
[----:B------:R-:W-:-:S03]  /*80d0*/  IADD3 R2, R2, -c[0x0][0x20], RZ ;  /* 0x8000080002027a10 */ /* 0x000fc60007ffe0ff */
[----:B------:R1:W-:Y:S04]  /*80e0*/  STL [R3], R10 ;  /* 0x0000000a03007387 */ /* 0x0003e80000100800 */
[----:B------:R-:W2:Y:S01]  /*80f0*/  LDL R2, [R2] ;  /* 0x0000000002027983 */ /* 0x000ea20000100800 */
[----:B------:R-:W-:-:S03]  /*8100*/  IMAD.MOV.U32 R9, RZ, RZ, 0x0 ;  /* 0x00000000ff097424 */ /* 0x000fc600078e00ff */
[----:B--2---:R1:W-:Y:S01]  /*8110*/  STL [R3+0x4], R2 ;  /* 0x0000040203007387 */ /* 0x0043e20000100800 */
[----:B------:R-:W-:Y:S05]  /*8120*/  RET.REL.NODEC R8 `(_ZN7cutlass13device_kernelIN5flash19enable_sm80_to_sm89INS1_16FlashAttnBwdSm80INS1_25CollectiveMainloopBwdSm80ILi2ELi2EN4cute5tupleIJNS5_1CILi128EEES8_NS7_ILi64EEEEEENS_10bfloat16_tEfNS_4arch4Sm80ELb0ELb0ELb1ELb1ELb0ELb0ELb0ELb0ELi2ELi4ELi4ELi4ELb0EEENS1_21CollectiveEpilogueBwdISA_SB_SD_Li256ELb1ELb0ELi2EEENS1_19SingleTileSchedulerILb1ELb0ELb0ELi128EEEEEEEEEvNT_6ParamsE) ;  /* 0xffff7ed008007950 */ /* 0x000fea0003c3ffff */
        .type           $_ZN7cutlass13device_kernelIN5flash19enable_sm80_to_sm89INS1_16FlashAttnBwdSm80INS1_25CollectiveMainloopBwdSm80ILi2ELi2EN4cute5tupleIJNS5_1CILi128EEES8_NS7_ILi64EEEEEENS_10bfloat16_tEfNS_4arch4Sm80ELb0ELb0ELb1ELb1ELb0ELb0ELb0ELb0ELi2ELi4ELi4ELi4ELb0EEENS1_21CollectiveEpilogueBwdISA_SB_SD_Li256ELb1ELb0ELi2EEENS1_19SingleTileSchedulerILb1ELb0ELb0ELi128EEEEEEEEEvNT_6ParamsE$_ZN4cute3eso3ESOILb0ELb0EJiiiEEC2ERKiS4_S4_,@function
        .size           $_ZN7cutlass13device_kernelIN5flash19enable_sm80_to_sm89INS1_16FlashAttnBwdSm80INS1_25CollectiveMainloopBwdSm80ILi2ELi2EN4cute5tupleIJNS5_1CILi128EEES8_NS7_ILi64EEEEEENS_10bfloat16_tEfNS_4arch4Sm80ELb0ELb0ELb1ELb1ELb0ELb0ELb0ELb0ELi2ELi4ELi4ELi4ELb0EEENS1_21CollectiveEpilogueBwdISA_SB_SD_Li256ELb1ELb0ELi2EEENS1_19SingleTileSchedulerILb1ELb0ELb0ELi128EEEEEEEEEvNT_6ParamsE$_ZN4cute3eso3ESOILb0ELb0EJiiiEEC2ERKiS4_S4_,($_ZN7cutlass13device_kernelIN5flash19enable_sm80_to_sm89INS1_16FlashAttnBwdSm80INS1_25CollectiveMainloopBwdSm80ILi2ELi2EN4cute5tupleIJNS5_1CILi128EEES8_NS7_ILi64EEEEEENS_10bfloat16_tEfNS_4arch4Sm80ELb0ELb0ELb1ELb1ELb0ELb0ELb0ELb0ELi2ELi4ELi4ELi4ELb0EEENS1_21CollectiveEpilogueBwdISA_SB_SD_Li256ELb1ELb0ELi2EEENS1_19SingleTileSchedulerILb1ELb0ELb0ELi128EEEEEEEEEvNT_6ParamsE$_ZN4cute3eso3ESOILb0ELb0EJiiiNS_1CILi0EEEEEC2ERKiS6_S6_RKS3_ - $_ZN7cutlass13device_kernelIN5flash19enable_sm80_to_sm89INS1_16FlashAttnBwdSm80INS1_25CollectiveMainloopBwdSm80ILi2ELi2EN4cute5tupleIJNS5_1CILi128EEES8_NS7_ILi64EEEEEENS_10bfloat16_tEfNS_4arch4Sm80ELb0ELb0ELb1ELb1ELb0ELb0ELb0ELb0ELi2ELi4ELi4ELi4ELb0EEENS1_21CollectiveEpilogueBwdISA_SB_SD_Li256ELb1ELb0ELi2EEENS1_19SingleTileSchedulerILb1ELb0ELb0ELi128EEEEEEEEEvNT_6ParamsE$_ZN4cute3eso3ESOILb0ELb0EJiiiEEC2ERKiS4_S4_)
$_ZN7cutlass13device_kernelIN5flash19enable_sm80_to_sm89INS1_16FlashAttnBwdSm80INS1_25CollectiveMainloopBwdSm80ILi2ELi2EN4cute5tupleIJNS5_1CILi128EEES8_NS7_ILi64EEEEEENS_10bfloat16_tEfNS_4arch4Sm80ELb0ELb0ELb1ELb1ELb0ELb0ELb0ELb0ELi2ELi4ELi4ELi4ELb0EEENS1_21CollectiveEpilogueBwdISA_SB_SD_Li256ELb1ELb0ELi2EEENS1_19SingleTileSchedulerILb1ELb0ELb0ELi128EEEEEEEEEvNT_6ParamsE$_ZN4cute3eso3ESOILb0ELb0EJiiiEEC2ERKiS4_S4_:
        /* <DEDUP_REMOVED lines=9> */
[----:B------:R-:W-:Y:S05]  /*81c0*/  RET.REL.NODEC R4 `(_ZN7cutlass13device_kernelIN5flash19enable_sm80_to_sm89INS1_16FlashAttnBwdSm80INS1_25CollectiveMainloopBwdSm80ILi2ELi2EN4cute5tupleIJNS5_1CILi128EEES8_NS7_ILi64EEEEEENS_10bfloat16_tEfNS_4arch4Sm80ELb0ELb0ELb1ELb1ELb0ELb0ELb0ELb0ELi2ELi4ELi4ELi4ELb0EEENS1_21CollectiveEpilogueBwdISA_SB_SD_Li256ELb1ELb0ELi2EEENS1_19SingleTileSchedulerILb1ELb0ELb0ELi128EEEEEEEEEvNT_6ParamsE) ;  /* 0xffff7e3004007950 */ /* 0x000fea0003c3ffff */
        .type           $_ZN7cutlass13device_kernelIN5flash19enable_sm80_to_sm89INS1_16FlashAttnBwdSm80INS1_25CollectiveMainloopBwdSm80ILi2ELi2EN4cute5tupleIJNS5_1CILi128EEES8_NS7_ILi64EEEEEENS_10bfloat16_tEfNS_4arch4Sm80ELb0ELb0ELb1ELb1ELb0ELb0ELb0ELb0ELi2ELi4ELi4ELi4ELb0EEENS1_21CollectiveEpilogueBwdISA_SB_SD_Li256ELb1ELb0ELi2EEENS1_19SingleTileSchedulerILb1ELb0ELb0ELi128EEEEEEEEEvNT_6ParamsE$_ZN4cute3eso3ESOILb0ELb0EJiiiNS_1CILi0EEEEEC2ERKiS6_S6_RKS3_,@function
        .size           $_ZN7cutlass13device_kernelIN5flash19enable_sm80_to_sm89INS1_16FlashAttnBwdSm80INS1_25CollectiveMainloopBwdSm80ILi2ELi2EN4cute5tupleIJNS5_1CILi128EEES8_NS7_ILi64EEEEEENS_10bfloat16_tEfNS_4arch4Sm80ELb0ELb0ELb1ELb1ELb0ELb0ELb0ELb0ELi2ELi4ELi4ELi4ELb0EEENS1_21CollectiveEpilogueBwdISA_SB_SD_Li256ELb1ELb0ELi2EEENS1_19SingleTileSchedulerILb1ELb0ELb0ELi128EEEEEEEEEvNT_6ParamsE$_ZN4cute3eso3ESOILb0ELb0EJiiiNS_1CILi0EEEEEC2ERKiS6_S6_RKS3_,($_ZN7cutlass13device_kernelIN5flash19enable_sm80_to_sm89INS1_16FlashAttnBwdSm80INS1_25CollectiveMainloopBwdSm80ILi2ELi2EN4cute5tupleIJNS5_1CILi128EEES8_NS7_ILi64EEEEEENS_10bfloat16_tEfNS_4arch4Sm80ELb0ELb0ELb1ELb1ELb0ELb0ELb0ELb0ELi2ELi4ELi4ELi4ELb0EEENS1_21CollectiveEpilogueBwdISA_SB_SD_Li256ELb1ELb0ELi2EEENS1_19SingleTileSchedulerILb1ELb0ELb0ELi128EEEEEEEEEvNT_6ParamsE$_ZN4cute3eso3ESOILb0ELb0EJiiiNS_1CILi144EEENS2_ILi512EEEEEC2ERKiS7_S7_RKS3_RKS4_ - $_ZN7cutlass13device_kernelIN5flash19enable_sm80_to_sm89INS1_16FlashAttnBwdSm80INS1_25CollectiveMainloopBwdSm80ILi2ELi2EN4cute5tupleIJNS5_1CILi128EEES8_NS7_ILi64EEEEEENS_10bfloat16_tEfNS_4arch4Sm80ELb0ELb0ELb1ELb1ELb0ELb0ELb0ELb0ELi2ELi4ELi4ELi4ELb0EEENS1_21CollectiveEpilogueBwdISA_SB_SD_Li256ELb1ELb0ELi2EEENS1_19SingleTileSchedulerILb1ELb0ELb0ELi128EEEEEEEEEvNT_6ParamsE$_ZN4cute3eso3ESOILb0ELb0EJiiiNS_1CILi0EEEEEC2ERKiS6_S6_RKS3_)
$_ZN7cutlass13device_kernelIN5flash19enable_sm80_to_sm89INS1_16FlashAttnBwdSm80INS1_25CollectiveMainloopBwdSm80ILi2ELi2EN4cute5tupleIJNS5_1CILi128EEES8_NS7_ILi64EEEEEENS_10bfloat16_tEfNS_4arch4Sm80ELb0ELb0ELb1ELb1ELb0ELb0ELb0ELb0ELi2ELi4ELi4ELi4ELb0EEENS1_21CollectiveEpilogueBwdISA_SB_SD_Li256ELb1ELb0ELi2EEENS1_19SingleTileSchedulerILb1ELb0ELb0ELi128EEEEEEEEEvNT_6ParamsE$_ZN4cute3eso3ESOILb0ELb0EJiiiNS_1CILi0EEEEEC2ERKiS6_S6_RKS3_:
        /* <DEDUP_REMOVED lines=9> */
[----:B------:R-:W-:Y:S05]  /*8260*/  RET.REL.NODEC R8 `(_ZN7cutlass13device_kernelIN5flash19enable_sm80_to_sm89INS1_16FlashAttnBwdSm80INS1_25CollectiveMainloopBwdSm80ILi2ELi2EN4cute5tupleIJNS5_1CILi128EEES8_NS7_ILi64EEEEEENS_10bfloat16_tEfNS_4arch4Sm80ELb0ELb0ELb1ELb1ELb0ELb0ELb0ELb0ELi2ELi4ELi4ELi4ELb0EEENS1_21CollectiveEpilogueBwdISA_SB_SD_Li256ELb1ELb0ELi2EEENS1_19SingleTileSchedulerILb1ELb0ELb0ELi128EEEEEEEEEvNT_6ParamsE) ;  /* 0xffff7d9008007950 */ /* 0x000fea0003c3ffff */
        .type           $_ZN7cutlass13device_kernelIN5flash19enable_sm80_to_sm89INS1_16FlashAttnBwdSm80INS1_25CollectiveMainloopBwdSm80ILi2ELi2EN4cute5tupleIJNS5_1CILi128EEES8_NS7_ILi64EEEEEENS_10bfloat16_tEfNS_4arch4Sm80ELb0ELb0ELb1ELb1ELb0ELb0ELb0ELb0ELi2ELi4ELi4ELi4ELb0EEENS1_21CollectiveEpilogueBwdISA_SB_SD_Li256ELb1ELb0ELi2EEENS1_19SingleTileSchedulerILb1ELb0ELb0ELi128EEEEEEEEEvNT_6ParamsE$_ZN4cute3eso3ESOILb0ELb0EJiiiNS_1CILi144EEENS2_ILi512EEEEEC2ERKiS7_S7_RKS3_RKS4_,@function
        .size           $_ZN7cutlass13device_kernelIN5flash19enable_sm80_to_sm89INS1_16FlashAttnBwdSm80INS1_25CollectiveMainloopBwdSm80ILi2ELi2EN4cute5tupleIJNS5_1CILi128EEES8_NS7_ILi64EEEEEENS_10bfloat16_tEfNS_4arch4Sm80ELb0ELb0ELb1ELb1ELb0ELb0ELb0ELb0ELi2ELi4ELi4ELi4ELb0EEENS1_21CollectiveEpilogueBwdISA_SB_SD_Li256ELb1ELb0ELi2EEENS1_19SingleTileSchedulerILb1ELb0ELb0ELi128EEEEEEEEEvNT_6ParamsE$_ZN4cute3eso3ESOILb0ELb0EJiiiNS_1CILi144EEENS2_ILi512EEEEEC2ERKiS7_S7_RKS3_RKS4_,($_ZN7cutlass13device_kernelIN5flash19enable_sm80_to_sm89INS1_16FlashAttnBwdSm80INS1_25CollectiveMainloopBwdSm80ILi2ELi2EN4cute5tupleIJNS5_1CILi128EEES8_NS7_ILi64EEEEEENS_10bfloat16_tEfNS_4arch4Sm80ELb0ELb0ELb1ELb1ELb0ELb0ELb0ELb0ELi2ELi4ELi4ELi4ELb0EEENS1_21CollectiveEpilogueBwdISA_SB_SD_Li256ELb1ELb0ELi2EEENS1_19SingleTileSchedulerILb1ELb0ELb0ELi128EEEEEEEEEvNT_6ParamsE$_ZN4cute3eso3ESOILb0ELb0EJiiiNS_1CILi72EEENS2_ILi512EEEEEC2ERKiS7_S7_RKS3_RKS4_ - $_ZN7cutlass13device_kernelIN5flash19enable_sm80_to_sm89INS1_16FlashAttnBwdSm80INS1_25CollectiveMainloopBwdSm80ILi2ELi2EN4cute5tupleIJNS5_1CILi128EEES8_NS7_ILi64EEEEEENS_10bfloat16_tEfNS_4arch4Sm80ELb0ELb0ELb1ELb1ELb0ELb0ELb0ELb0ELi2ELi4ELi4ELi4ELb0EEENS1_21CollectiveEpilogueBwdISA_SB_SD_Li256ELb1ELb0ELi2EEENS1_19SingleTileSchedulerILb1ELb0ELb0ELi128EEEEEEEEEvNT_6ParamsE$_ZN4cute3eso3ESOILb0ELb0EJiiiNS_1CILi144EEENS2_ILi512EEEEEC2ERKiS7_S7_RKS3_RKS4_)
$_ZN7cutlass13device_kernelIN5flash19enable_sm80_to_sm89INS1_16FlashAttnBwdSm80INS1_25CollectiveMainloopBwdSm80ILi2ELi2EN4cute5tupleIJNS5_1CILi128EEES8_NS7_ILi64EEEEEENS_10bfloat16_tEfNS_4arch4Sm80ELb0ELb0ELb1ELb1ELb0ELb0ELb0ELb0ELi2ELi4ELi4ELi4ELb0EEENS1_21CollectiveEpilogueBwdISA_SB_SD_Li256ELb1ELb0ELi2EEENS1_19SingleTileSchedulerILb1ELb0ELb0ELi128EEEEEEEEEvNT_6ParamsE$_ZN4cute3eso3ESOILb0ELb0EJiiiNS_1CILi144EEENS2_ILi512EEEEEC2ERKiS7_S7_RKS3_RKS4_:
        /* <DEDUP_REMOVED lines=10> */
[----:B------:R-:W-:Y:S05]  /*8310*/  RET.REL.NODEC R72 `(_ZN7cutlass13device_kernelIN5flash19enable_sm80_to_sm89INS1_16FlashAttnBwdSm80INS1_25CollectiveMainloopBwdSm80ILi2ELi2EN4cute5tupleIJNS5_1CILi128EEES8_NS7_ILi64EEEEEENS_10bfloat16_tEfNS_4arch4Sm80ELb0ELb0ELb1ELb1ELb0ELb0ELb0ELb0ELi2ELi4ELi4ELi4ELb0EEENS1_21CollectiveEpilogueBwdISA_SB_SD_Li256ELb1ELb0ELi2EEENS1_19SingleTileSchedulerILb1ELb0ELb0ELi128EEEEEEEEEvNT_6ParamsE) ;  /* 0xffff7ce048007950 */ /* 0x000fea0003c3ffff */
        .type           $_ZN7cutlass13device_kernelIN5flash19enable_sm80_to_sm89INS1_16FlashAttnBwdSm80INS1_25CollectiveMainloopBwdSm80ILi2ELi2EN4cute5tupleIJNS5_1CILi128EEES8_NS7_ILi64EEEEEENS_10bfloat16_tEfNS_4arch4Sm80ELb0ELb0ELb1ELb1ELb0ELb0ELb0ELb0ELi2ELi4ELi4ELi4ELb0EEENS1_21CollectiveEpilogueBwdISA_SB_SD_Li256ELb1ELb0ELi2EEENS1_19SingleTileSchedulerILb1ELb0ELb0ELi128EEEEEEEEEvNT_6ParamsE$_ZN4cute3eso3ESOILb0ELb0EJiiiNS_1CILi72EEENS2_ILi512EEEEEC2ERKiS7_S7_RKS3_RKS4_,@function
        .size           $_ZN7cutlass13device_kernelIN5flash19enable_sm80_to_sm89INS1_16FlashAttnBwdSm80INS1_25CollectiveMainloopBwdSm80ILi2ELi2EN4cute5tupleIJNS5_1CILi128EEES8_NS7_ILi64EEEEEENS_10bfloat16_tEfNS_4arch4Sm80ELb0ELb0ELb1ELb1ELb0ELb0ELb0ELb0ELi2ELi4ELi4ELi4ELb0EEENS1_21CollectiveEpilogueBwdISA_SB_SD_Li256ELb1ELb0ELi2EEENS1_19SingleTileSchedulerILb1ELb0ELb0ELi128EEEEEEEEEvNT_6ParamsE$_ZN4cute3eso3ESOILb0ELb0EJiiiNS_1CILi72EEENS2_ILi512EEEEEC2ERKiS7_S7_RKS3_RKS4_,($_ZN7cutlass13device_kernelIN5flash19enable_sm80_to_sm89INS1_16FlashAttnBwdSm80INS1_25CollectiveMainloopBwdSm80ILi2ELi2EN4cute5tupleIJNS5_1CILi128EEES8_NS7_ILi64EEEEEENS_10bfloat16_tEfNS_4arch4Sm80ELb0ELb0ELb1ELb1ELb0ELb0ELb0ELb0ELi2ELi4ELi4ELi4ELb0EEENS1_21CollectiveEpilogueBwdISA_SB_SD_Li256ELb1ELb0ELi2EEENS1_19SingleTileSchedulerILb1ELb0ELb0ELi128EEEEEEEEEvNT_6ParamsE$_ZN4cute3eso3ESOILb0ELb1EJNS_5tupleIJiNS2_IJiNS_1CILi0EEEEEEEEENS2_IJNS_10UnderscoreENS2_IJS7_S7_EEEEEEEEC2ERKS6_RKS9_ - $_ZN7cutlass13device_kernelIN5flash19enable_sm80_to_sm89INS1_16FlashAttnBwdSm80INS1_25CollectiveMainloopBwdSm80ILi2ELi2EN4cute5tupleIJNS5_1CILi128EEES8_NS7_ILi64EEEEEENS_10bfloat16_tEfNS_4arch4Sm80ELb0ELb0ELb1ELb1ELb0ELb0ELb0ELb0ELi2ELi4ELi4ELi4ELb0EEENS1_21CollectiveEpilogueBwdISA_SB_SD_Li256ELb1ELb0ELi2EEENS1_19SingleTileSchedulerILb1ELb0ELb0ELi128EEEEEEEEEvNT_6ParamsE$_ZN4cute3eso3ESOILb0ELb0EJiiiNS_1CILi72EEENS2_ILi512EEEEEC2ERKiS7_S7_RKS3_RKS4_)
$_ZN7cutlass13device_kernelIN5flash19enable_sm80_to_sm89INS1_16FlashAttnBwdSm80INS1_25CollectiveMainloopBwdSm80ILi2ELi2EN4cute5tupleIJNS5_1CILi128EEES8_NS7_ILi64EEEEEENS_10bfloat16_tEfNS_4arch4Sm80ELb0ELb0ELb1ELb1ELb0ELb0ELb0ELb0ELi2ELi4ELi4ELi4ELb0EEENS1_21CollectiveEpilogueBwdISA_SB_SD_Li256ELb1ELb0ELi2EEENS1_19SingleTileSchedulerILb1ELb0ELb0ELi128EEEEEEEEEvNT_6ParamsE$_ZN4cute3eso3ESOILb0ELb0EJiiiNS_1CILi72EEENS2_ILi512EEEEEC2ERKiS7_S7_RKS3_RKS4_:
        /* <DEDUP_REMOVED lines=11> */
        .type           $_ZN7cutlass13device_kernelIN5flash19enable_sm80_to_sm89INS1_16FlashAttnBwdSm80INS1_25CollectiveMainloopBwdSm80ILi2ELi2EN4cute5tupleIJNS5_1CILi128EEES8_NS7_ILi64EEEEEENS_10bfloat16_tEfNS_4arch4Sm80ELb0ELb0ELb1ELb1ELb0ELb0ELb0ELb0ELi2ELi4ELi4ELi4ELb0EEENS1_21CollectiveEpilogueBwdISA_SB_SD_Li256ELb1ELb0ELi2EEENS1_19SingleTileSchedulerILb1ELb0ELb0ELi128EEEEEEEEEvNT_6ParamsE$_ZN4cute3eso3ESOILb0ELb1EJNS_5tupleIJiNS2_IJiNS_1CILi0EEEEEEEEENS2_IJNS_10UnderscoreENS2_IJS7_S7_EEEEEEEEC2ERKS6_RKS9_,@function
        .size           $_ZN7cutlass13device_kernelIN5flash19enable_sm80_to_sm89INS1_16FlashAttnBwdSm80INS1_25CollectiveMainloopBwdSm80ILi2ELi2EN4cute5tupleIJNS5_1CILi128EEES8_NS7_ILi64EEEEEENS_10bfloat16_tEfNS_4arch4Sm80ELb0ELb0ELb1ELb1ELb0ELb0ELb0ELb0ELi2ELi4ELi4ELi4ELb0EEENS1_21CollectiveEpilogueBwdISA_SB_SD_Li256ELb1ELb0ELi2EEENS1_19SingleTileSchedulerILb1ELb0ELb0ELi128EEEEEEEEEvNT_6ParamsE$_ZN4cute3eso3ESOILb0ELb1EJNS_5tupleIJiNS2_IJiNS_1CILi0EEEEEEEEENS2_IJNS_10UnderscoreENS2_IJS7_S7_EEEEEEEEC2ERKS6_RKS9_,($_ZN7cutlass13device_kernelIN5flash19enable_sm80_to_sm89INS1_16FlashAttnBwdSm80INS1_25CollectiveMainloopBwdSm80ILi2ELi2EN4cute5tupleIJNS5_1CILi128EEES8_NS7_ILi64EEEEEENS_10bfloat16_tEfNS_4arch4Sm80ELb0ELb0ELb1ELb1ELb0ELb0ELb0ELb0ELi2ELi4ELi4ELi4ELb0EEENS1_21CollectiveEpilogueBwdISA_SB_SD_Li256ELb1ELb0ELi2EEENS1_19SingleTileSchedulerILb1ELb0ELb0ELi128EEEEEEEEEvNT_6ParamsE$_ZN4cute3eso3ESOILb0ELb1EJNS_5tupleIJiNS2_IJiiEEEEEENS2_IJNS_10UnderscoreENS2_IJS5_S5_EEEEEEEEC2ERKS4_RKS7_ - $_ZN7cutlass13device_kernelIN5flash19enable_sm80_to_sm89INS1_16FlashAttnBwdSm80INS1_25CollectiveMainloopBwdSm80ILi2ELi2EN4cute5tupleIJNS5_1CILi128EEES8_NS7_ILi64EEEEEENS_10bfloat16_tEfNS_4arch4Sm80ELb0ELb0ELb1ELb1ELb0ELb0ELb0ELb0ELi2ELi4ELi4ELi4ELb0EEENS1_21CollectiveEpilogueBwdISA_SB_SD_Li256ELb1ELb0ELi2EEENS1_19SingleTileSchedulerILb1ELb0ELb0ELi128EEEEEEEEEvNT_6ParamsE$_ZN4cute3eso3ESOILb0ELb1EJNS_5tupleIJiNS2_IJiNS_1CILi0EEEEEEEEENS2_IJNS_10UnderscoreENS2_IJS7_S7_EEEEEEEEC2ERKS6_RKS9_)
$_ZN7cutlass13device_kernelIN5flash19enable_sm80_to_sm89INS1_16FlashAttnBwdSm80INS1_25CollectiveMainloopBwdSm80ILi2ELi2EN4cute5tupleIJNS5_1CILi128EEES8_NS7_ILi64EEEEEENS_10bfloat16_tEfNS_4arch4Sm80ELb0ELb0ELb1ELb1ELb0ELb0ELb0ELb0ELi2ELi4ELi4ELi4ELb0EEENS1_21CollectiveEpilogueBwdISA_SB_SD_Li256ELb1ELb0ELi2EEENS1_19SingleTileSchedulerILb1ELb0ELb0ELi128EEEEEEEEEvNT_6ParamsE$_ZN4cute3eso3ESOILb0ELb1EJNS_5tupleIJiNS2_IJiNS_1CILi0EEEEEEEEENS2_IJNS_10UnderscoreENS2_IJS7_S7_EEEEEEEEC2ERKS6_RKS9_:
[----:B------:R-:W-:Y:S01]  /*83d0*/  IADD3 R4, R4, -c[0x0][0x20], RZ ;  /* 0x8000080004047a10 */ /* 0x000fe20007ffe0ff */
[----:B------:R-:W-:Y:S01]  /*83e0*/  IMAD.MOV.U32 R8, RZ, RZ, R6 ;  /* 0x000000ffff087224 */ /* 0x000fe200078e0006 */
[----:B------:R-:W-:-:S03]  /*83f0*/  MOV R9, 0x0 ;  /* 0x0000000000097802 */ /* 0x000fc60000000f00 */
[----:B------:R1:W-:Y:S04]  /*8400*/  STL [R4], R2 ;  /* 0x0000000204007387 */ /* 0x0003e80000100800 */
[----:B------:R1:W-:Y:S01]  /*8410*/  STL [R4+0x4], R3 ;  /* 0x0000040304007387 */ /* 0x0003e20000100800 */
[----:B------:R-:W-:Y:S05]  /*8420*/  RET.REL.NODEC R8 `(_ZN7cutlass13device_kernelIN5flash19enable_sm80_to_sm89INS1_16FlashAttnBwdSm80INS1_25CollectiveMainloopBwdSm80ILi2ELi2EN4cute5tupleIJNS5_1CILi128EEES8_NS7_ILi64EEEEEENS_10bfloat16_tEfNS_4arch4Sm80ELb0ELb0ELb1ELb1ELb0ELb0ELb0ELb0ELi2ELi4ELi4ELi4ELb0EEENS1_21CollectiveEpilogueBwdISA_SB_SD_Li256ELb1ELb0ELi2EEENS1_19SingleTileSchedulerILb1ELb0ELb0ELi128EEEEEEEEEvNT_6ParamsE) ;  /* 0xffff7bd008007950 */ /* 0x000fea0003c3ffff */
        .type           $_ZN7cutlass13device_kernelIN5flash19enable_sm80_to_sm89INS1_16FlashAttnBwdSm80INS1_25CollectiveMainloopBwdSm80ILi2ELi2EN4cute5tupleIJNS5_1CILi128EEES8_NS7_ILi64EEEEEENS_10bfloat16_tEfNS_4arch4Sm80ELb0ELb0ELb1ELb1ELb0ELb0ELb0ELb0ELi2ELi4ELi4ELi4ELb0EEENS1_21CollectiveEpilogueBwdISA_SB_SD_Li256ELb1ELb0ELi2EEENS1_19SingleTileSchedulerILb1ELb0ELb0ELi128EEEEEEEEEvNT_6ParamsE$_ZN4cute3eso3ESOILb0ELb1EJNS_5tupleIJiNS2_IJiiEEEEEENS2_IJNS_10UnderscoreENS2_IJS5_S5_EEEEEEEEC2ERKS4_RKS7_,@function
        .size           $_ZN7cutlass13device_kernelIN5flash19enable_sm80_to_sm89INS1_16FlashAttnBwdSm80INS1_25CollectiveMainloopBwdSm80ILi2ELi2EN4cute5tupleIJNS5_1CILi128EEES8_NS7_ILi64EEEEEENS_10bfloat16_tEfNS_4arch4Sm80ELb0ELb0ELb1ELb1ELb0ELb0ELb0ELb0ELi2ELi4ELi4ELi4ELb0EEENS1_21CollectiveEpilogueBwdISA_SB_SD_Li256ELb1ELb0ELi2EEENS1_19SingleTileSchedulerILb1ELb0ELb0ELi128EEEEEEEEEvNT_6ParamsE$_ZN4cute3eso3ESOILb0ELb1EJNS_5tupleIJiNS2_IJiiEEEEEENS2_IJNS_10UnderscoreENS2_IJS5_S5_EEEEEEEEC2ERKS4_RKS7_,($_ZN7cutlass13device_kernelIN5flash19enable_sm80_to_sm89INS1_16FlashAttnBwdSm80INS1_25CollectiveMainloopBwdSm80ILi2ELi2EN4cute5tupleIJNS5_1CILi128EEES8_NS7_ILi64EEEEEENS_10bfloat16_tEfNS_4arch4Sm80ELb0ELb0ELb1ELb1ELb0ELb0ELb0ELb0ELi2ELi4ELi4ELi4ELb0EEENS1_21CollectiveEpilogueBwdISA_SB_SD_Li256ELb1ELb0ELi2EEENS1_19SingleTileSchedulerILb1ELb0ELb0ELi128EEEEEEEEEvNT_6ParamsE$_ZN4cute3eso3ESOILb0ELb1EJNS_5tupleIJiiEEEEEC2ERKS3_ - $_ZN7cutlass13device_kernelIN5flash19enable_sm80_to_sm89INS1_16FlashAttnBwdSm80INS1_25CollectiveMainloopBwdSm80ILi2ELi2EN4cute5tupleIJNS5_1CILi128EEES8_NS7_ILi64EEEEEENS_10bfloat16_tEfNS_4arch4Sm80ELb0ELb0ELb1ELb1ELb0ELb0ELb0ELb0ELi2ELi4ELi4ELi4ELb0EEENS1_21CollectiveEpilogueBwdISA_SB_SD_Li256ELb1ELb0ELi2EEENS1_19SingleTileSchedulerILb1ELb0ELb0ELi128EEEEEEEEEvNT_6ParamsE$_ZN4cute3eso3ESOILb0ELb1EJNS_5tupleIJiNS2_IJiiEEEEEENS2_IJNS_10UnderscoreENS2_IJS5_S5_EEEEEEEEC2ERKS4_RKS7_)
$_ZN7cutlass13device_kernelIN5flash19enable_sm80_to_sm89INS1_16FlashAttnBwdSm80INS1_25CollectiveMainloopBwdSm80ILi2ELi2EN4cute5tupleIJNS5_1CILi128EEES8_NS7_ILi64EEEEEENS_10bfloat16_tEfNS_4arch4Sm80ELb0ELb0ELb1ELb1ELb0ELb0ELb0ELb0ELi2ELi4ELi4ELi4ELb0EEENS1_21CollectiveEpilogueBwdISA_SB_SD_Li256ELb1ELb0ELi2EEENS1_19SingleTileSchedulerILb1ELb0ELb0ELi128EEEEEEEEEvNT_6ParamsE$_ZN4cute3eso3ESOILb0ELb1EJNS_5tupleIJiNS2_IJiiEEEEEENS2_IJNS_10UnderscoreENS2_IJS5_S5_EEEEEEEEC2ERKS4_RKS7_:
[----:B------:R-:W-:Y:S01]  /*8430*/  IADD3 R4, R15, -c[0x0][0x20], RZ ;  /* 0x800008000f047a10 */ /* 0x000fe20007ffe0ff */
[----:B------:R-:W-:Y:S01]  /*8440*/  IMAD.MOV.U32 R8, RZ, RZ, R6 ;  /* 0x000000ffff087224 */ /* 0x000fe200078e0006 */
[----:B------:R-:W-:-:S03]  /*8450*/  MOV R9, 0x0 ;  /* 0x0000000000097802 */ /* 0x000fc60000000f00 */
[----:B------:R1:W-:Y:S04]  /*8460*/  STL [R4], R2 ;  /* 0x0000000204007387 */ /* 0x0003e80000100800 */
[----:B------:R1:W-:Y:S04]  /*8470*/  STL [R4+0x4], R3 ;  /* 0x0000040304007387 */ /* 0x0003e80000100800 */
[----:B------:R1:W-:Y:S01]  /*8480*/  STL [R4+0x8], R5 ;  /* 0x0000080504007387 */ /* 0x0003e20000100800 */
[----:B------:R-:W-:Y:S05]  /*8490*/  RET.REL.NODEC R8 `(_ZN7cutlass13device_kernelIN5flash19enable_sm80_to_sm89INS1_16FlashAttnBwdSm80INS1_25CollectiveMainloopBwdSm80ILi2ELi2EN4cute5tupleIJNS5_1CILi128EEES8_NS7_ILi64EEEEEENS_10bfloat16_tEfNS_4arch4Sm80ELb0ELb0ELb1ELb1ELb0ELb0ELb0ELb0ELi2ELi4ELi4ELi4ELb0EEENS1_21CollectiveEpilogueBwdISA_SB_SD_Li256ELb1ELb0ELi2EEENS1_19SingleTileSchedulerILb1ELb0ELb0ELi128EEEEEEEEEvNT_6ParamsE) ;  /* 0xffff7b6008007950 */ /* 0x000fea0003c3ffff */
        .type           $_ZN7cutlass13device_kernelIN5flash19enable_sm80_to_sm89INS1_16FlashAttnBwdSm80INS1_25CollectiveMainloopBwdSm80ILi2ELi2EN4cute5tupleIJNS5_1CILi128EEES8_NS7_ILi64EEEEEENS_10bfloat16_tEfNS_4arch4Sm80ELb0ELb0ELb1ELb1ELb0ELb0ELb0ELb0ELi2ELi4ELi4ELi4ELb0EEENS1_21CollectiveEpilogueBwdISA_SB_SD_Li256ELb1ELb0ELi2EEENS1_19SingleTileSchedulerILb1ELb0ELb0ELi128EEEEEEEEEvNT_6ParamsE$_ZN4cute3eso3ESOILb0ELb1EJNS_5tupleIJiiEEEEEC2ERKS3_,@function
        .size           $_ZN7cutlass13device_kernelIN5flash19enable_sm80_to_sm89INS1_16FlashAttnBwdSm80INS1_25CollectiveMainloopBwdSm80ILi2ELi2EN4cute5tupleIJNS5_1CILi128EEES8_NS7_ILi64EEEEEENS_10bfloat16_tEfNS_4arch4Sm80ELb0ELb0ELb1ELb1ELb0ELb0ELb0ELb0ELi2ELi4ELi4ELi4ELb0EEENS1_21CollectiveEpilogueBwdISA_SB_SD_Li256ELb1ELb0ELi2EEENS1_19SingleTileSchedulerILb1ELb0ELb0ELi128EEEEEEEEEvNT_6ParamsE$_ZN4cute3eso3ESOILb0ELb1EJNS_5tupleIJiiEEEEEC2ERKS3_,($_ZN7cutlass13device_kernelIN5flash19enable_sm80_to_sm89INS1_16FlashAttnBwdSm80INS1_25CollectiveMainloopBwdSm80ILi2ELi2EN4cute5tupleIJNS5_1CILi128EEES8_NS7_ILi64EEEEEENS_10bfloat16_tEfNS_4arch4Sm80ELb0ELb0ELb1ELb1ELb0ELb0ELb0ELb0ELi2ELi4ELi4ELi4ELb0EEENS1_21CollectiveEpilogueBwdISA_SB_SD_Li256ELb1ELb0ELi2EEENS1_19SingleTileSchedulerILb1ELb0ELb0ELi128EEEEEEEEEvNT_6ParamsE$_ZN4cute3eso3ESOILb0ELb1EJNS_5tupleIJiiEEENS_1CILi1024EEEEEC2ERKS3_RKS5_ - $_ZN7cutlass13device_kernelIN5flash19enable_sm80_to_sm89INS1_16FlashAttnBwdSm80INS1_25CollectiveMainloopBwdSm80ILi2ELi2EN4cute5tupleIJNS5_1CILi128EEES8_NS7_ILi64EEEEEENS_10bfloat16_tEfNS_4arch4Sm80ELb0ELb0ELb1ELb1ELb0ELb0ELb0ELb0ELi2ELi4ELi4ELi4ELb0EEENS1_21CollectiveEpilogueBwdISA_SB_SD_Li256ELb1ELb0ELi2EEENS1_19SingleTileSchedulerILb1ELb0ELb0ELi128EEEEEEEEEvNT_6ParamsE$_ZN4cute3eso3ESOILb0ELb1EJNS_5tupleIJiiEEEEEC2ERKS3_)
$_ZN7cutlass13device_kernelIN5flash19enable_sm80_to_sm89INS1_16FlashAttnBwdSm80INS1_25CollectiveMainloopBwdSm80ILi2ELi2EN4cute5tupleIJNS5_1CILi128EEES8_NS7_ILi64EEEEEENS_10bfloat16_tEfNS_4arch4Sm80ELb0ELb0ELb1ELb1ELb0ELb0ELb0ELb0ELi2ELi4ELi4ELi4ELb0EEENS1_21CollectiveEpilogueBwdISA_SB_SD_Li256ELb1ELb0ELi2EEENS1_19SingleTileSchedulerILb1ELb0ELb0ELi128EEEEEEEEEvNT_6ParamsE$_ZN4cute3eso3ESOILb0ELb1EJNS_5tupleIJiiEEEEEC2ERKS3_:
[----:B------:R-:W-:Y:S01]  /*84a0*/  IADD3 R2, R2, -c[0x0][0x20], RZ ;  /* 0x8000080002027a10 */ /* 0x000fe20007ffe0ff */
[----:B------:R-:W-:Y:S01]  /*84b0*/  IMAD.MOV.U32 R8, RZ, RZ, R6 ;  /* 0x000000ffff087224 */ /* 0x000fe200078e0006 */
[----:B------:R-:W-:-:S03]  /*84c0*/  MOV R9, 0x0 ;  /* 0x0000000000097802 */ /* 0x000fc60000000f00 */
[----:B------:R1:W-:Y:S04]  /*84d0*/  STL [R2], R5 ;  /* 0x0000000502007387 */ /* 0x0003e80000100800 */
[----:B------:R1:W-:Y:S01]  /*84e0*/  STL [R2+0x4], R3 ;  /* 0x0000040302007387 */ /* 0x0003e20000100800 */
[----:B------:R-:W-:Y:S05]  /*84f0*/  RET.REL.NODEC R8 `(_ZN7cutlass13device_kernelIN5flash19enable_sm80_to_sm89INS1_16FlashAttnBwdSm80INS1_25CollectiveMainloopBwdSm80ILi2ELi2EN4cute5tupleIJNS5_1CILi128EEES8_NS7_ILi64EEEEEENS_10bfloat16_tEfNS_4arch4Sm80ELb0ELb0ELb1ELb1ELb0ELb0ELb0ELb0ELi2ELi4ELi4ELi4ELb0EEENS1_21CollectiveEpilogueBwdISA_SB_SD_Li256ELb1ELb0ELi2EEENS1_19SingleTileSchedulerILb1ELb0ELb0ELi128EEEEEEEEEvNT_6ParamsE) ;  /* 0xffff7b0008007950 */ /* 0x000fea0003c3ffff */
        .type           $_ZN7cutlass13device_kernelIN5flash19enable_sm80_to_sm89INS1_16FlashAttnBwdSm80INS1_25CollectiveMainloopBwdSm80ILi2ELi2EN4cute5tupleIJNS5_1CILi128EEES8_NS7_ILi64EEEEEENS_10bfloat16_tEfNS_4arch4Sm80ELb0ELb0ELb1ELb1ELb0ELb0ELb0ELb0ELi2ELi4ELi4ELi4ELb0EEENS1_21CollectiveEpilogueBwdISA_SB_SD_Li256ELb1ELb0ELi2EEENS1_19SingleTileSchedulerILb1ELb0ELb0ELi128EEEEEEEEEvNT_6ParamsE$_ZN4cute3eso3ESOILb0ELb1EJNS_5tupleIJiiEEENS_1CILi1024EEEEEC2ERKS3_RKS5_,@function
        .size           $_ZN7cutlass13device_kernelIN5flash19enable_sm80_to_sm89INS1_16FlashAttnBwdSm80INS1_25CollectiveMainloopBwdSm80ILi2ELi2EN4cute5tupleIJNS5_1CILi128EEES8_NS7_ILi64EEEEEENS_10bfloat16_tEfNS_4arch4Sm80ELb0ELb0ELb1ELb1ELb0ELb0ELb0ELb0ELi2ELi4ELi4ELi4ELb0EEENS1_21CollectiveEpilogueBwdISA_SB_SD_Li256ELb1ELb0ELi2EEENS1_19SingleTileSchedulerILb1ELb0ELb0ELi128EEEEEEEEEvNT_6ParamsE$_ZN4cute3eso3ESOILb0ELb1EJNS_5tupleIJiiEEENS_1CILi1024EEEEEC2ERKS3_RKS5_,($_ZN7cutlass13device_kernelIN5flash19enable_sm80_to_sm89INS1_16FlashAttnBwdSm80INS1_25CollectiveMainloopBwdSm80ILi2ELi2EN4cute5tupleIJNS5_1CILi128EEES8_NS7_ILi64EEEEEENS_10bfloat16_tEfNS_4arch4Sm80ELb0ELb0ELb1ELb1ELb0ELb0ELb0ELb0ELi2ELi4ELi4ELi4ELb0EEENS1_21CollectiveEpilogueBwdISA_SB_SD_Li256ELb1ELb0ELi2EEENS1_19SingleTileSchedulerILb1ELb0ELb0ELi128EEEEEEEEEvNT_6ParamsE$_ZN4cute3eso3ESOILb0ELb1EJNS_5tupleIJiiEEENS_1CILi8192EEEEEC2ERKS3_RKS5_ - $_ZN7cutlass13device_kernelIN5flash19enable_sm80_to_sm89INS1_16FlashAttnBwdSm80INS1_25CollectiveMainloopBwdSm80ILi2ELi2EN4cute5tupleIJNS5_1CILi128EEES8_NS7_ILi64EEEEEENS_10bfloat16_tEfNS_4arch4Sm80ELb0ELb0ELb1ELb1ELb0ELb0ELb0ELb0ELi2ELi4ELi4ELi4ELb0EEENS1_21CollectiveEpilogueBwdISA_SB_SD_Li256ELb1ELb0ELi2EEENS1_19SingleTileSchedulerILb1ELb0ELb0ELi128EEEEEEEEEvNT_6ParamsE$_ZN4cute3eso3ESOILb0ELb1EJNS_5tupleIJiiEEENS_1CILi1024EEEEEC2ERKS3_RKS5_)
$_ZN7cutlass13device_kernelIN5flash19enable_sm80_to_sm89INS1_16FlashAttnBwdSm80INS1_25CollectiveMainloopBwdSm80ILi2ELi2EN4cute5tupleIJNS5_1CILi128EEES8_NS7_ILi64EEEEEENS_10bfloat16_tEfNS_4arch4Sm80ELb0ELb0ELb1ELb1ELb0ELb0ELb0ELb0ELi2ELi4ELi4ELi4ELb0EEENS1_21CollectiveEpilogueBwdISA_SB_SD_Li256ELb1ELb0ELi2EEENS1_19SingleTileSchedulerILb1ELb0ELb0ELi128EEEEEEEEEvNT_6ParamsE$_ZN4cute3eso3ESOILb0ELb1EJNS_5tupleIJiiEEENS_1CILi1024EEEEEC2ERKS3_RKS5_:
[----:B------:R-:W-:Y:S01]  /*8500*/  IADD3 R2, R2, -c[0x0][0x20], RZ ;  /* 0x8000080002027a10 */ /* 0x000fe20007ffe0ff */
[----:B------:R-:W-:Y:S01]  /*8510*/  IMAD.MOV.U32 R8, RZ, RZ, R6 ;  /* 0x000000ffff087224 */ /* 0x000fe200078e0006 */
[----:B------:R-:W-:-:S03]  /*8520*/  MOV R9, 0x0 ;  /* 0x0000000000097802 */ /* 0x000fc60000000f00 */
[----:B------:R1:W-:Y:S04]  /*8530*/  STL [R2], R5 ;  /* 0x0000000502007387 */ /* 0x0003e80000100800 */
[----:B------:R1:W-:Y:S01]  /*8540*/  STL [R2+0x4], R3 ;  /* 0x0000040302007387 */ /* 0x0003e20000100800 */
[----:B------:R-:W-:Y:S05]  /*8550*/  RET.REL.NODEC R8 `(_ZN7cutlass13device_kernelIN5flash19enable_sm80_to_sm89INS1_16FlashAttnBwdSm80INS1_25CollectiveMainloopBwdSm80ILi2ELi2EN4cute5tupleIJNS5_1CILi128EEES8_NS7_ILi64EEEEEENS_10bfloat16_tEfNS_4arch4Sm80ELb0ELb0ELb1ELb1ELb0ELb0ELb0ELb0ELi2ELi4ELi4ELi4ELb0EEENS1_21CollectiveEpilogueBwdISA_SB_SD_Li256ELb1ELb0ELi2EEENS1_19SingleTileSchedulerILb1ELb0ELb0ELi128EEEEEEEEEvNT_6ParamsE) ;  /* 0xffff7aa008007950 */ /* 0x000fea0003c3ffff */
        .type           $_ZN7cutlass13device_kernelIN5flash19enable_sm80_to_sm89INS1_16FlashAttnBwdSm80INS1_25CollectiveMainloopBwdSm80ILi2ELi2EN4cute5tupleIJNS5_1CILi128EEES8_NS7_ILi64EEEEEENS_10bfloat16_tEfNS_4arch4Sm80ELb0ELb0ELb1ELb1ELb0ELb0ELb0ELb0ELi2ELi4ELi4ELi4ELb0EEENS1_21CollectiveEpilogueBwdISA_SB_SD_Li256ELb1ELb0ELi2EEENS1_19SingleTileSchedulerILb1ELb0ELb0ELi128EEEEEEEEEvNT_6ParamsE$_ZN4cute3eso3ESOILb0ELb1EJNS_5tupleIJiiEEENS_1CILi8192EEEEEC2ERKS3_RKS5_,@function
        .size           $_ZN7cutlass13device_kernelIN5flash19enable_sm80_to_sm89INS1_16FlashAttnBwdSm80INS1_25CollectiveMainloopBwdSm80ILi2ELi2EN4cute5tupleIJNS5_1CILi128EEES8_NS7_ILi64EEEEEENS_10bfloat16_tEfNS_4arch4Sm80ELb0ELb0ELb1ELb1ELb0ELb0ELb0ELb0ELi2ELi4ELi4ELi4ELb0EEENS1_21CollectiveEpilogueBwdISA_SB_SD_Li256ELb1ELb0ELi2EEENS1_19SingleTileSchedulerILb1ELb0ELb0ELi128EEEEEEEEEvNT_6ParamsE$_ZN4cute3eso3ESOILb0ELb1EJNS_5tupleIJiiEEENS_1CILi8192EEEEEC2ERKS3_RKS5_,($_ZN7cutlass13device_kernelIN5flash19enable_sm80_to_sm89INS1_16FlashAttnBwdSm80INS1_25CollectiveMainloopBwdSm80ILi2ELi2EN4cute5tupleIJNS5_1CILi128EEES8_NS7_ILi64EEEEEENS_10bfloat16_tEfNS_4arch4Sm80ELb0ELb0ELb1ELb1ELb0ELb0ELb0ELb0ELi2ELi4ELi4ELi4ELb0EEENS1_21CollectiveEpilogueBwdISA_SB_SD_Li256ELb1ELb0ELi2EEENS1_19SingleTileSchedulerILb1ELb0ELb0ELi128EEEEEEEEEvNT_6ParamsE$_ZN4cute3eso3ESOILb0ELb1EJNS_6LayoutINS_5tupleIJNS3_IJNS_1CILi8EEENS4_ILi1EEEEEENS4_ILi2EEEEEENS3_IJNS3_IJS6_NS4_ILi0EEEEEEiEEEEESA_EEC2ERKSD_RKSA_ - $_ZN7cutlass13device_kernelIN5flash19enable_sm80_to_sm89INS1_16FlashAttnBwdSm80INS1_25CollectiveMainloopBwdSm80ILi2ELi2EN4cute5tupleIJNS5_1CILi128EEES8_NS7_ILi64EEEEEENS_10bfloat16_tEfNS_4arch4Sm80ELb0ELb0ELb1ELb1ELb0ELb0ELb0ELb0ELi2ELi4ELi4ELi4ELb0EEENS1_21CollectiveEpilogueBwdISA_SB_SD_Li256ELb1ELb0ELi2EEENS1_19SingleTileSchedulerILb1ELb0ELb0ELi128EEEEEEEEEvNT_6ParamsE$_ZN4cute3eso3ESOILb0ELb1EJNS_5tupleIJiiEEENS_1CILi8192EEEEEC2ERKS3_RKS5_)
$_ZN7cutlass13device_kernelIN5flash19enable_sm80_to_sm89INS1_16FlashAttnBwdSm80INS1_25CollectiveMainloopBwdSm80ILi2ELi2EN4cute5tupleIJNS5_1CILi128EEES8_NS7_ILi64EEEEEENS_10bfloat16_tEfNS_4arch4Sm80ELb0ELb0ELb1ELb1ELb0ELb0ELb0ELb0ELi2ELi4ELi4ELi4ELb0EEENS1_21CollectiveEpilogueBwdISA_SB_SD_Li256ELb1ELb0ELi2EEENS1_19SingleTileSchedulerILb1ELb0ELb0ELi128EEEEEEEEEvNT_6ParamsE$_ZN4cute3eso3ESOILb0ELb1EJNS_5tupleIJiiEEENS_1CILi8192EEEEEC2ERKS3_RKS5_:
[----:B------:R-:W-:Y:S01]  /*8560*/  IADD3 R4, R65, -c[0x0][0x20], RZ ;  /* 0x8000080041047a10 */ /* 0x000fe20007ffe0ff */
[----:B------:R-:W-:Y:S01]  /*8570*/  IMAD.MOV.U32 R8, RZ, RZ, R6 ;  /* 0x000000ffff087224 */ /* 0x000fe200078e0006 */
[----:B------:R-:W-:-:S03]  /*8580*/  MOV R9, 0x0 ;  /* 0x0000000000097802 */ /* 0x000fc60000000f00 */
[----:B------:R1:W-:Y:S04]  /*8590*/  STL [R4], R2 ;  /* 0x0000000204007387 */ /* 0x0003e80000100800 */
[----:B------:R1:W-:Y:S01]  /*85a0*/  STL [R4+0x4], R3 ;  /* 0x0000040304007387 */ /* 0x0003e20000100800 */
[----:B------:R-:W-:Y:S05]  /*85b0*/  RET.REL.NODEC R8 `(_ZN7cutlass13device_kernelIN5flash19enable_sm80_to_sm89INS1_16FlashAttnBwdSm80INS1_25CollectiveMainloopBwdSm80ILi2ELi2EN4cute5tupleIJNS5_1CILi128EEES8_NS7_ILi64EEEEEENS_10bfloat16_tEfNS_4arch4Sm80ELb0ELb0ELb1ELb1ELb0ELb0ELb0ELb0ELi2ELi4ELi4ELi4ELb0EEENS1_21CollectiveEpilogueBwdISA_SB_SD_Li256ELb1ELb0ELi2EEENS1_19SingleTileSchedulerILb1ELb0ELb0ELi128EEEEEEEEEvNT_6ParamsE) ;  /* 0xffff7a4008007950 */ /* 0x000fea0003c3ffff */
        .type           $_ZN7cutlass13device_kernelIN5flash19enable_sm80_to_sm89INS1_16FlashAttnBwdSm80INS1_25CollectiveMainloopBwdSm80ILi2ELi2EN4cute5tupleIJNS5_1CILi128EEES8_NS7_ILi64EEEEEENS_10bfloat16_tEfNS_4arch4Sm80ELb0ELb0ELb1ELb1ELb0ELb0ELb0ELb0ELi2ELi4ELi4ELi4ELb0EEENS1_21CollectiveEpilogueBwdISA_SB_SD_Li256ELb1ELb0ELi2EEENS1_19SingleTileSchedulerILb1ELb0ELb0ELi128EEEEEEEEEvNT_6ParamsE$_ZN4cute3eso3ESOILb0ELb1EJNS_6LayoutINS_5tupleIJNS3_IJNS_1CILi8EEENS4_ILi1EEEEEENS4_ILi2EEEEEENS3_IJNS3_IJS6_NS4_ILi0EEEEEEiEEEEESA_EEC2ERKSD_RKSA_,@function
        .size           $_ZN7cutlass13device_kernelIN5flash19enable_sm80_to_sm89INS1_16FlashAttnBwdSm80INS1_25CollectiveMainloopBwdSm80ILi2ELi2EN4cute5tupleIJNS5_1CILi128EEES8_NS7_ILi64EEEEEENS_10bfloat16_tEfNS_4arch4Sm80ELb0ELb0ELb1ELb1ELb0ELb0ELb0ELb0ELi2ELi4ELi4ELi4ELb0EEENS1_21CollectiveEpilogueBwdISA_SB_SD_Li256ELb1ELb0ELi2EEENS1_19SingleTileSchedulerILb1ELb0ELb0ELi128EEEEEEEEEvNT_6ParamsE$_ZN4cute3eso3ESOILb0ELb1EJNS_6LayoutINS_5tupleIJNS3_IJNS_1CILi8EEENS4_ILi1EEEEEENS4_ILi2EEEEEENS3_IJNS3_IJS6_NS4_ILi0EEEEEEiEEEEESA_EEC2ERKSD_RKSA_,($_ZN7cutlass13device_kernelIN5flash19enable_sm80_to_sm89INS1_16FlashAttnBwdSm80INS1_25CollectiveMainloopBwdSm80ILi2ELi2EN4cute5tupleIJNS5_1CILi128EEES8_NS7_ILi64EEEEEENS_10bfloat16_tEfNS_4arch4Sm80ELb0ELb0ELb1ELb1ELb0ELb0ELb0ELb0ELi2ELi4ELi4ELi4ELb0EEENS1_21CollectiveEpilogueBwdISA_SB_SD_Li256ELb1ELb0ELi2EEENS1_19SingleTileSchedulerILb1ELb0ELb0ELi128EEEEEEEEEvNT_6ParamsE$_ZN4cute3eso3ESOILb0ELb1EJiEEC2ERKi - $_ZN7cutlass13device_kernelIN5flash19enable_sm80_to_sm89INS1_16FlashAttnBwdSm80INS1_25CollectiveMainloopBwdSm80ILi2ELi2EN4cute5tupleIJNS5_1CILi128EEES8_NS7_ILi64EEEEEENS_10bfloat16_tEfNS_4arch4Sm80ELb0ELb0ELb1ELb1ELb0ELb0ELb0ELb0ELi2ELi4ELi4ELi4ELb0EEENS1_21CollectiveEpilogueBwdISA_SB_SD_Li256ELb1ELb0ELi2EEENS1_19SingleTileSchedulerILb1ELb0ELb0ELi128EEEEEEEEEvNT_6ParamsE$_ZN4cute3eso3ESOILb0ELb1EJNS_6LayoutINS_5tupleIJNS3_IJNS_1CILi8EEENS4_ILi1EEEEEENS4_ILi2EEEEEENS3_IJNS3_IJS6_NS4_ILi0EEEEEEiEEEEESA_EEC2ERKSD_RKSA_)
$_ZN7cutlass13device_kernelIN5flash19enable_sm80_to_sm89INS1_16FlashAttnBwdSm80INS1_25CollectiveMainloopBwdSm80ILi2ELi2EN4cute5tupleIJNS5_1CILi128EEES8_NS7_ILi64EEEEEENS_10bfloat16_tEfNS_4arch4Sm80ELb0ELb0ELb1ELb1ELb0ELb0ELb0ELb0ELi2ELi4ELi4ELi4ELb0EEENS1_21CollectiveEpilogueBwdISA_SB_SD_Li256ELb1ELb0ELi2EEENS1_19SingleTileSchedulerILb1ELb0ELb0ELi128EEEEEEEEEvNT_6ParamsE$_ZN4cute3eso3ESOILb0ELb1EJNS_6LayoutINS_5tupleIJNS3_IJNS_1CILi8EEENS4_ILi1EEEEEENS4_ILi2EEEEEENS3_IJNS3_IJS6_NS4_ILi0EEEEEEiEEEEESA_EEC2ERKSD_RKSA_:
[----:B------:R-:W-:Y:S02]  /*85c0*/  IADD3 R2, R66, -c[0x0][0x20], RZ ;  /* 0x8000080042027a10 */ /* 0x000fe40007ffe0ff */
[----:B------:R-:W-:-:S03]  /*85d0*/  MOV R7, 0x0 ;  /* 0x0000000000077802 */ /* 0x000fc60000000f00 */
[----:B------:R1:W-:Y:S01]  /*85e0*/  STL [R2], R3 ;  /* 0x0000000302007387 */ /* 0x0003e20000100800 */
[----:B------:R-:W-:Y:S05]  /*85f0*/  RET.REL.NODEC R6 `(_ZN7cutlass13device_kernelIN5flash19enable_sm80_to_sm89INS1_16FlashAttnBwdSm80INS1_25CollectiveMainloopBwdSm80ILi2ELi2EN4cute5tupleIJNS5_1CILi128EEES8_NS7_ILi64EEEEEENS_10bfloat16_tEfNS_4arch4Sm80ELb0ELb0ELb1ELb1ELb0ELb0ELb0ELb0ELi2ELi4ELi4ELi4ELb0EEENS1_21CollectiveEpilogueBwdISA_SB_SD_Li256ELb1ELb0ELi2EEENS1_19SingleTileSchedulerILb1ELb0ELb0ELi128EEEEEEEEEvNT_6ParamsE) ;  /* 0xffff7a0006007950 */ /* 0x000fea0003c3ffff */
        .type           $_ZN7cutlass13device_kernelIN5flash19enable_sm80_to_sm89INS1_16FlashAttnBwdSm80INS1_25CollectiveMainloopBwdSm80ILi2ELi2EN4cute5tupleIJNS5_1CILi128EEES8_NS7_ILi64EEEEEENS_10bfloat16_tEfNS_4arch4Sm80ELb0ELb0ELb1ELb1ELb0ELb0ELb0ELb0ELi2ELi4ELi4ELi4ELb0EEENS1_21CollectiveEpilogueBwdISA_SB_SD_Li256ELb1ELb0ELi2EEENS1_19SingleTileSchedulerILb1ELb0ELb0ELi128EEEEEEEEEvNT_6ParamsE$_ZN4cute3eso3ESOILb0ELb1EJiEEC2ERKi,@function
        .size           $_ZN7cutlass13device_kernelIN5flash19enable_sm80_to_sm89INS1_16FlashAttnBwdSm80INS1_25CollectiveMainloopBwdSm80ILi2ELi2EN4cute5tupleIJNS5_1CILi128EEES8_NS7_ILi64EEEEEENS_10bfloat16_tEfNS_4arch4Sm80ELb0ELb0ELb1ELb1ELb0ELb0ELb0ELb0ELi2ELi4ELi4ELi4ELb0EEENS1_21CollectiveEpilogueBwdISA_SB_SD_Li256ELb1ELb0ELi2EEENS1_19SingleTileSchedulerILb1ELb0ELb0ELi128EEEEEEEEEvNT_6ParamsE$_ZN4cute3eso3ESOILb0ELb1EJiEEC2ERKi,($_ZN7cutlass13device_kernelIN5flash19enable_sm80_to_sm89INS1_16FlashAttnBwdSm80INS1_25CollectiveMainloopBwdSm80ILi2ELi2EN4cute5tupleIJNS5_1CILi128EEES8_NS7_ILi64EEEEEENS_10bfloat16_tEfNS_4arch4Sm80ELb0ELb0ELb1ELb1ELb0ELb0ELb0ELb0ELi2ELi4ELi4ELi4ELb0EEENS1_21CollectiveEpilogueBwdISA_SB_SD_Li256ELb1ELb0ELi2EEENS1_19SingleTileSchedulerILb1ELb0ELb0ELi128EEEEEEEEEvNT_6ParamsE$_ZN4cute3eso3ESOILb0ELb1EJiNS_1CILi0EEEEEC2ERKiRKS3_ - $_ZN7cutlass13device_kernelIN5flash19enable_sm80_to_sm89INS1_16FlashAttnBwdSm80INS1_25CollectiveMainloopBwdSm80ILi2ELi2EN4cute5tupleIJNS5_1CILi128EEES8_NS7_ILi64EEEEEENS_10bfloat16_tEfNS_4arch4Sm80ELb0ELb0ELb1ELb1ELb0ELb0ELb0ELb0ELi2ELi4ELi4ELi4ELb0EEENS1_21CollectiveEpilogueBwdISA_SB_SD_Li256ELb1ELb0ELi2EEENS1_19SingleTileSchedulerILb1ELb0ELb0ELi128EEEEEEEEEvNT_6ParamsE$_ZN4cute3eso3ESOILb0ELb1EJiEEC2ERKi)
$_ZN7cutlass13device_kernelIN5flash19enable_sm80_to_sm89INS1_16FlashAttnBwdSm80INS1_25CollectiveMainloopBwdSm80ILi2ELi2EN4cute5tupleIJNS5_1CILi128EEES8_NS7_ILi64EEEEEENS_10bfloat16_tEfNS_4arch4Sm80ELb0ELb0ELb1ELb1ELb0ELb0ELb0ELb0ELi2ELi4ELi4ELi4ELb0EEENS1_21CollectiveEpilogueBwdISA_SB_SD_Li256ELb1ELb0ELi2EEENS1_19SingleTileSchedulerILb1ELb0ELb0ELi128EEEEEEEEEvNT_6ParamsE$_ZN4cute3eso3ESOILb0ELb1EJiEEC2ERKi:
[----:B------:R-:W-:Y:S02]  /*8600*/  IADD3 R2, R2, -c[0x0][0x20], RZ ;  /* 0x8000080002027a10 */ /* 0x000fe40007ffe0ff */
[----:B------:R-:W-:-:S03]  /*8610*/  MOV R9, 0x0 ;  /* 0x0000000000097802 */ /* 0x000fc60000000f00 */
[----:B------:R1:W-:Y:S01]  /*8620*/  STL [R2], R3 ;  /* 0x0000000302007387 */ /* 0x0003e20000100800 */
[----:B------:R-:W-:Y:S05]  /*8630*/  RET.REL.NODEC R8 `(_ZN7cutlass13device_kernelIN5flash19enable_sm80_to_sm89INS1_16FlashAttnBwdSm80INS1_25CollectiveMainloopBwdSm80ILi2ELi2EN4cute5tupleIJNS5_1CILi128EEES8_NS7_ILi64EEEEEENS_10bfloat16_tEfNS_4arch4Sm80ELb0ELb0ELb1ELb1ELb0ELb0ELb0ELb0ELi2ELi4ELi4ELi4ELb0EEENS1_21CollectiveEpilogueBwdISA_SB_SD_Li256ELb1ELb0ELi2EEENS1_19SingleTileSchedulerILb1ELb0ELb0ELi128EEEEEEEEEvNT_6ParamsE) ;  /* 0xffff79c008007950 */ /* 0x000fea0003c3ffff */
        .type           $_ZN7cutlass13device_kernelIN5flash19enable_sm80_to_sm89INS1_16FlashAttnBwdSm80INS1_25CollectiveMainloopBwdSm80ILi2ELi2EN4cute5tupleIJNS5_1CILi128EEES8_NS7_ILi64EEEEEENS_10bfloat16_tEfNS_4arch4Sm80ELb0ELb0ELb1ELb1ELb0ELb0ELb0ELb0ELi2ELi4ELi4ELi4ELb0EEENS1_21CollectiveEpilogueBwdISA_SB_SD_Li256ELb1ELb0ELi2EEENS1_19SingleTileSchedulerILb1ELb0ELb0ELi128EEEEEEEEEvNT_6ParamsE$_ZN4cute3eso3ESOILb0ELb1EJiNS_1CILi0EEEEEC2ERKiRKS3_,@function
        .size           $_ZN7cutlass13device_kernelIN5flash19enable_sm80_to_sm89INS1_16FlashAttnBwdSm80INS1_25CollectiveMainloopBwdSm80ILi2ELi2EN4cute5tupleIJNS5_1CILi128EEES8_NS7_ILi64EEEEEENS_10bfloat16_tEfNS_4arch4Sm80ELb0ELb0ELb1ELb1ELb0ELb0ELb0ELb0ELi2ELi4ELi4ELi4ELb0EEENS1_21CollectiveEpilogueBwdISA_SB_SD_Li256ELb1ELb0ELi2EEENS1_19SingleTileSchedulerILb1ELb0ELb0ELi128EEEEEEEEEvNT_6ParamsE$_ZN4cute3eso3ESOILb0ELb1EJiNS_1CILi0EEEEEC2ERKiRKS3_,($_ZN7cutlass13device_kernelIN5flash19enable_sm80_to_sm89INS1_16FlashAttnBwdSm80INS1_25CollectiveMainloopBwdSm80ILi2ELi2EN4cute5tupleIJNS5_1CILi128EEES8_NS7_ILi64EEEEEENS_10bfloat16_tEfNS_4arch4Sm80ELb0ELb0ELb1ELb1ELb0ELb0ELb0ELb0ELi2ELi4ELi4ELi4ELb0EEENS1_21CollectiveEpilogueBwdISA_SB_SD_Li256ELb1ELb0ELi2EEENS1_19SingleTileSchedulerILb1ELb0ELb0ELi128EEEEEEEEEvNT_6ParamsE$_ZN4cute3eso3ESOILb0ELb1EJiNS_1CILi144EEENS2_ILi288EEEEEC2ERKiRKS3_RKS4_ - $_ZN7cutlass13device_kernelIN5flash19enable_sm80_to_sm89INS1_16FlashAttnBwdSm80INS1_25CollectiveMainloopBwdSm80ILi2ELi2EN4cute5tupleIJNS5_1CILi128EEES8_NS7_ILi64EEEEEENS_10bfloat16_tEfNS_4arch4Sm80ELb0ELb0ELb1ELb1ELb0ELb0ELb0ELb0ELi2ELi4ELi4ELi4ELb0EEENS1_21CollectiveEpilogueBwdISA_SB_SD_Li256ELb1ELb0ELi2EEENS1_19SingleTileSchedulerILb1ELb0ELb0ELi128EEEEEEEEEvNT_6ParamsE$_ZN4cute3eso3ESOILb0ELb1EJiNS_1CILi0EEEEEC2ERKiRKS3_)
$_ZN7cutlass13device_kernelIN5flash19enable_sm80_to_sm89INS1_16FlashAttnBwdSm80INS1_25CollectiveMainloopBwdSm80ILi2ELi2EN4cute5tupleIJNS5_1CILi128EEES8_NS7_ILi64EEEEEENS_10bfloat16_tEfNS_4arch4Sm80ELb0ELb0ELb1ELb1ELb0ELb0ELb0ELb0ELi2ELi4ELi4ELi4ELb0EEENS1_21CollectiveEpilogueBwdISA_SB_SD_Li256ELb1ELb0ELi2EEENS1_19SingleTileSchedulerILb1ELb0ELb0ELi128EEEEEEEEEvNT_6ParamsE$_ZN4cute3eso3ESOILb0ELb1EJiNS_1CILi0EEEEEC2ERKiRKS3_:
[----:B------:R-:W-:Y:S01]  /*8640*/  IADD3 R2, R2, -c[0x0][0x20], RZ ;  /* 0x8000080002027a10 */ /* 0x000fe20007ffe0ff */
[----:B------:R-:W-:Y:S01]  /*8650*/  IMAD.MOV.U32 R8, RZ, RZ, R6 ;  /* 0x000000ffff087224 */ /* 0x000fe200078e0006 */
[----:B------:R-:W-:-:S03]  /*8660*/  MOV R9, 0x0 ;  /* 0x0000000000097802 */ /* 0x000fc60000000f00 */
[----:B------:R1:W-:Y:S01]  /*8670*/  STL [R2], R3 ;  /* 0x0000000302007387 */ /* 0x0003e20000100800 */
[----:B------:R-:W-:Y:S05]  /*8680*/  RET.REL.NODEC R8 `(_ZN7cutlass13device_kernelIN5flash19enable_sm80_to_sm89INS1_16FlashAttnBwdSm80INS1_25CollectiveMainloopBwdSm80ILi2ELi2EN4cute5tupleIJNS5_1CILi128EEES8_NS7_ILi64EEEEEENS_10bfloat16_tEfNS_4arch4Sm80ELb0ELb0ELb1ELb1ELb0ELb0ELb0ELb0ELi2ELi4ELi4ELi4ELb0EEENS1_21CollectiveEpilogueBwdISA_SB_SD_Li256ELb1ELb0ELi2EEENS1_19SingleTileSchedulerILb1ELb0ELb0ELi128EEEEEEEEEvNT_6ParamsE) ;  /* 0xffff797008007950 */ /* 0x000fea0003c3ffff */
        .type           $_ZN7cutlass13device_kernelIN5flash19enable_sm80_to_sm89INS1_16FlashAttnBwdSm80INS1_25CollectiveMainloopBwdSm80ILi2ELi2EN4cute5tupleIJNS5_1CILi128EEES8_NS7_ILi64EEEEEENS_10bfloat16_tEfNS_4arch4Sm80ELb0ELb0ELb1ELb1ELb0ELb0ELb0ELb0ELi2ELi4ELi4ELi4ELb0EEENS1_21CollectiveEpilogueBwdISA_SB_SD_Li256ELb1ELb0ELi2EEENS1_19SingleTileSchedulerILb1ELb0ELb0ELi128EEEEEEEEEvNT_6ParamsE$_ZN4cute3eso3ESOILb0ELb1EJiNS_1CILi144EEENS2_ILi288EEEEEC2ERKiRKS3_RKS4_,@function
        .size           $_ZN7cutlass13device_kernelIN5flash19enable_sm80_to_sm89INS1_16FlashAttnBwdSm80INS1_25CollectiveMainloopBwdSm80ILi2ELi2EN4cute5tupleIJNS5_1CILi128EEES8_NS7_ILi64EEEEEENS_10bfloat16_tEfNS_4arch4Sm80ELb0ELb0ELb1ELb1ELb0ELb0ELb0ELb0ELi2ELi4ELi4ELi4ELb0EEENS1_21CollectiveEpilogueBwdISA_SB_SD_Li256ELb1ELb0ELi2EEENS1_19SingleTileSchedulerILb1ELb0ELb0ELi128EEEEEEEEEvNT_6ParamsE$_ZN4cute3eso3ESOILb0ELb1EJiNS_1CILi144EEENS2_ILi288EEEEEC2ERKiRKS3_RKS4_,($_ZN7cutlass13device_kernelIN5flash19enable_sm80_to_sm89INS1_16FlashAttnBwdSm80INS1_25CollectiveMainloopBwdSm80ILi2ELi2EN4cute5tupleIJNS5_1CILi128EEES8_NS7_ILi64EEEEEENS_10bfloat16_tEfNS_4arch4Sm80ELb0ELb0ELb1ELb1ELb0ELb0ELb0ELb0ELi2ELi4ELi4ELi4ELb0EEENS1_21CollectiveEpilogueBwdISA_SB_SD_Li256ELb1ELb0ELi2EEENS1_19SingleTileSchedulerILb1ELb0ELb0ELi128EEEEEEEEEvNT_6ParamsE$_ZN4cute3eso3ESOILb0ELb1EJiNS_1CILi144EEENS2_ILi512EEEEEC2ERKiRKS3_RKS4_ - $_ZN7cutlass13device_kernelIN5flash19enable_sm80_to_sm89INS1_16FlashAttnBwdSm80INS1_25CollectiveMainloopBwdSm80ILi2ELi2EN4cute5tupleIJNS5_1CILi128EEES8_NS7_ILi64EEEEEENS_10bfloat16_tEfNS_4arch4Sm80ELb0ELb0ELb1ELb1ELb0ELb0ELb0ELb0ELi2ELi4ELi4ELi4ELb0EEENS1_21CollectiveEpilogueBwdISA_SB_SD_Li256ELb1ELb0ELi2EEENS1_19SingleTileSchedulerILb1ELb0ELb0ELi128EEEEEEEEEvNT_6ParamsE$_ZN4cute3eso3ESOILb0ELb1EJiNS_1CILi144EEENS2_ILi288EEEEEC2ERKiRKS3_RKS4_)
$_ZN7cutlass13device_kernelIN5flash19enable_sm80_to_sm89INS1_16FlashAttnBwdSm80INS1_25CollectiveMainloopBwdSm80ILi2ELi2EN4cute5tupleIJNS5_1CILi128EEES8_NS7_ILi64EEEEEENS_10bfloat16_tEfNS_4arch4Sm80ELb0ELb0ELb1ELb1ELb0ELb0ELb0ELb0ELi2ELi4ELi4ELi4ELb0EEENS1_21CollectiveEpilogueBwdISA_SB_SD_Li256ELb1ELb0ELi2EEENS1_19SingleTileSchedulerILb1ELb0ELb0ELi128EEEEEEEEEvNT_6ParamsE$_ZN4cute3eso3ESOILb0ELb1EJiNS_1CILi144EEENS2_ILi288EEEEEC2ERKiRKS3_RKS4_:
[----:B------:R-:W-:Y:S01]  /*8690*/  IADD3 R4, R59, -c[0x0][0x20], RZ ;  /* 0x800008003b047a10 */ /* 0x000fe20007ffe0ff */
[----:B------:R-:W-:Y:S01]  /*86a0*/  IMAD.MOV.U32 R8, RZ, RZ, R6 ;  /* 0x000000ffff087224 */ /* 0x000fe200078e0006 */
[----:B------:R-:W-:-:S03]  /*86b0*/  MOV R9, 0x0 ;  /* 0x0000000000097802 */ /* 0x000fc60000000f00 */
[----:B------:R1:W-:Y:S01]  /*86c0*/  STL [R4], R5 ;  /* 0x0000000504007387 */ /* 0x0003e20000100800 */
[----:B------:R-:W-:Y:S05]  /*86d0*/  RET.REL.NODEC R8 `(_ZN7cutlass13device_kernelIN5flash19enable_sm80_to_sm89INS1_16FlashAttnBwdSm80INS1_25CollectiveMainloopBwdSm80ILi2ELi2EN4cute5tupleIJNS5_1CILi128EEES8_NS7_ILi64EEEEEENS_10bfloat16_tEfNS_4arch4Sm80ELb0ELb0ELb1ELb1ELb0ELb0ELb0ELb0ELi2ELi4ELi4ELi4ELb0EEENS1_21CollectiveEpilogueBwdISA_SB_SD_Li256ELb1ELb0ELi2EEENS1_19SingleTileSchedulerILb1ELb0ELb0ELi128EEEEEEEEEvNT_6ParamsE) ;  /* 0xffff792008007950 */ /* 0x000fea0003c3ffff */
        .type           $_ZN7cutlass13device_kernelIN5flash19enable_sm80_to_sm89INS1_16FlashAttnBwdSm80INS1_25CollectiveMainloopBwdSm80ILi2ELi2EN4cute5tupleIJNS5_1CILi128EEES8_NS7_ILi64EEEEEENS_10bfloat16_tEfNS_4arch4Sm80ELb0ELb0ELb1ELb1ELb0ELb0ELb0ELb0ELi2ELi4ELi4ELi4ELb0EEENS1_21CollectiveEpilogueBwdISA_SB_SD_Li256ELb1ELb0ELi2EEENS1_19SingleTileSchedulerILb1ELb0ELb0ELi128EEEEEEEEEvNT_6ParamsE$_ZN4cute3eso3ESOILb0ELb1EJiNS_1CILi144EEENS2_ILi512EEEEEC2ERKiRKS3_RKS4_,@function
        .size           $_ZN7cutlass13device_kernelIN5flash19enable_sm80_to_sm89INS1_16FlashAttnBwdSm80INS1_25CollectiveMainloopBwdSm80ILi2ELi2EN4cute5tupleIJNS5_1CILi128EEES8_NS7_ILi64EEEEEENS_10bfloat16_tEfNS_4arch4Sm80ELb0ELb0ELb1ELb1ELb0ELb0ELb0ELb0ELi2ELi4ELi4ELi4ELb0EEENS1_21CollectiveEpilogueBwdISA_SB_SD_Li256ELb1ELb0ELi2EEENS1_19SingleTileSchedulerILb1ELb0ELb0ELi128EEEEEEEEEvNT_6ParamsE$_ZN4cute3eso3ESOILb0ELb1EJiNS_1CILi144EEENS2_ILi512EEEEEC2ERKiRKS3_RKS4_,($_ZN7cutlass13device_kernelIN5flash19enable_sm80_to_sm89INS1_16FlashAttnBwdSm80INS1_25CollectiveMainloopBwdSm80ILi2ELi2EN4cute5tupleIJNS5_1CILi128EEES8_NS7_ILi64EEEEEENS_10bfloat16_tEfNS_4arch4Sm80ELb0ELb0ELb1ELb1ELb0ELb0ELb0ELb0ELi2ELi4ELi4ELi4ELb0EEENS1_21CollectiveEpilogueBwdISA_SB_SD_Li256ELb1ELb0ELi2EEENS1_19SingleTileSchedulerILb1ELb0ELb0ELi128EEEEEEEEEvNT_6ParamsE$_ZN4cute3eso3ESOILb0ELb1EJiNS_1CILi4096EEEEEC2ERKiRKS3_ - $_ZN7cutlass13device_kernelIN5flash19enable_sm80_to_sm89INS1_16FlashAttnBwdSm80INS1_25CollectiveMainloopBwdSm80ILi2ELi2EN4cute5tupleIJNS5_1CILi128EEES8_NS7_ILi64EEEEEENS_10bfloat16_tEfNS_4arch4Sm80ELb0ELb0ELb1ELb1ELb0ELb0ELb0ELb0ELi2ELi4ELi4ELi4ELb0EEENS1_21CollectiveEpilogueBwdISA_SB_SD_Li256ELb1ELb0ELi2EEENS1_19SingleTileSchedulerILb1ELb0ELb0ELi128EEEEEEEEEvNT_6ParamsE$_ZN4cute3eso3ESOILb0ELb1EJiNS_1CILi144EEENS2_ILi512EEEEEC2ERKiRKS3_RKS4_)
$_ZN7cutlass13device_kernelIN5flash19enable_sm80_to_sm89INS1_16FlashAttnBwdSm80INS1_25CollectiveMainloopBwdSm80ILi2ELi2EN4cute5tupleIJNS5_1CILi128EEES8_NS7_ILi64EEEEEENS_10bfloat16_tEfNS_4arch4Sm80ELb0ELb0ELb1ELb1ELb0ELb0ELb0ELb0ELi2ELi4ELi4ELi4ELb0EEENS1_21CollectiveEpilogueBwdISA_SB_SD_Li256ELb1ELb0ELi2EEENS1_19SingleTileSchedulerILb1ELb0ELb0ELi128EEEEEEEEEvNT_6ParamsE$_ZN4cute3eso3ESOILb0ELb1EJiNS_1CILi144EEENS2_ILi512EEEEEC2ERKiRKS3_RKS4_:
[----:B------:R-:W-:Y:S01]  /*86e0*/  IADD3 R4, R59, -c[0x0][0x20], RZ ;  /* 0x800008003b047a10 */ /* 0x000fe20007ffe0ff */
[----:B------:R-:W-:Y:S01]  /*86f0*/  IMAD.MOV.U32 R8, RZ, RZ, R6 ;  /* 0x000000ffff087224 */ /* 0x000fe200078e0006 */
[----:B------:R-:W-:-:S03]  /*8700*/  MOV R9, 0x0 ;  /* 0x0000000000097802 */ /* 0x000fc60000000f00 */
[----:B------:R1:W-:Y:S01]  /*8710*/  STL [R4], R5 ;  /* 0x0000000504007387 */ /* 0x0003e20000100800 */
[----:B------:R-:W-:Y:S05]  /*8720*/  RET.REL.NODEC R8 `(_ZN7cutlass13device_kernelIN5flash19enable_sm80_to_sm89INS1_16FlashAttnBwdSm80INS1_25CollectiveMainloopBwdSm80ILi2ELi2EN4cute5tupleIJNS5_1CILi128EEES8_NS7_ILi64EEEEEENS_10bfloat16_tEfNS_4arch4Sm80ELb0ELb0ELb1ELb1ELb0ELb0ELb0ELb0ELi2ELi4ELi4ELi4ELb0EEENS1_21CollectiveEpilogueBwdISA_SB_SD_Li256ELb1ELb0ELi2EEENS1_19SingleTileSchedulerILb1ELb0ELb0ELi128EEEEEEEEEvNT_6ParamsE) ;  /* 0xffff78d008007950 */ /* 0x000fea0003c3ffff */
        .type           $_ZN7cutlass13device_kernelIN5flash19enable_sm80_to_sm89INS1_16FlashAttnBwdSm80INS1_25CollectiveMainloopBwdSm80ILi2ELi2EN4cute5tupleIJNS5_1CILi128EEES8_NS7_ILi64EEEEEENS_10bfloat16_tEfNS_4arch4Sm80ELb0ELb0ELb1ELb1ELb0ELb0ELb0ELb0ELi2ELi4ELi4ELi4ELb0EEENS1_21CollectiveEpilogueBwdISA_SB_SD_Li256ELb1ELb0ELi2EEENS1_19SingleTileSchedulerILb1ELb0ELb0ELi128EEEEEEEEEvNT_6ParamsE$_ZN4cute3eso3ESOILb0ELb1EJiNS_1CILi4096EEEEEC2ERKiRKS3_,@function
        .size           $_ZN7cutlass13device_kernelIN5flash19enable_sm80_to_sm89INS1_16FlashAttnBwdSm80INS1_25CollectiveMainloopBwdSm80ILi2ELi2EN4cute5tupleIJNS5_1CILi128EEES8_NS7_ILi64EEEEEENS_10bfloat16_tEfNS_4arch4Sm80ELb0ELb0ELb1ELb1ELb0ELb0ELb0ELb0ELi2ELi4ELi4ELi4ELb0EEENS1_21CollectiveEpilogueBwdISA_SB_SD_Li256ELb1ELb0ELi2EEENS1_19SingleTileSchedulerILb1ELb0ELb0ELi128EEEEEEEEEvNT_6ParamsE$_ZN4cute3eso3ESOILb0ELb1EJiNS_1CILi4096EEEEEC2ERKiRKS3_,($_ZN7cutlass13device_kernelIN5flash19enable_sm80_to_sm89INS1_16FlashAttnBwdSm80INS1_25CollectiveMainloopBwdSm80ILi2ELi2EN4cute5tupleIJNS5_1CILi128EEES8_NS7_ILi64EEEEEENS_10bfloat16_tEfNS_4arch4Sm80ELb0ELb0ELb1ELb1ELb0ELb0ELb0ELb0ELi2ELi4ELi4ELi4ELb0EEENS1_21CollectiveEpilogueBwdISA_SB_SD_Li256ELb1ELb0ELi2EEENS1_19SingleTileSchedulerILb1ELb0ELb0ELi128EEEEEEEEEvNT_6ParamsE$_ZN4cute3eso3ESOILb0ELb1EJiNS_1CILi512EEEEEC2ERKiRKS3_ - $_ZN7cutlass13device_kernelIN5flash19enable_sm80_to_sm89INS1_16FlashAttnBwdSm80INS1_25CollectiveMainloopBwdSm80ILi2ELi2EN4cute5tupleIJNS5_1CILi128EEES8_NS7_ILi64EEEEEENS_10bfloat16_tEfNS_4arch4Sm80ELb0ELb0ELb1ELb1ELb0ELb0ELb0ELb0ELi2ELi4ELi4ELi4ELb0EEENS1_21CollectiveEpilogueBwdISA_SB_SD_Li256ELb1ELb0ELi2EEENS1_19SingleTileSchedulerILb1ELb0ELb0ELi128EEEEEEEEEvNT_6ParamsE$_ZN4cute3eso3ESOILb0ELb1EJiNS_1CILi4096EEEEEC2ERKiRKS3_)
$_ZN7cutlass13device_kernelIN5flash19enable_sm80_to_sm89INS1_16FlashAttnBwdSm80INS1_25CollectiveMainloopBwdSm80ILi2ELi2EN4cute5tupleIJNS5_1CILi128EEES8_NS7_ILi64EEEEEENS_10bfloat16_tEfNS_4arch4Sm80ELb0ELb0ELb1ELb1ELb0ELb0ELb0ELb0ELi2ELi4ELi4ELi4ELb0EEENS1_21CollectiveEpilogueBwdISA_SB_SD_Li256ELb1ELb0ELi2EEENS1_19SingleTileSchedulerILb1ELb0ELb0ELi128EEEEEEEEEvNT_6ParamsE$_ZN4cute3eso3ESOILb0ELb1EJiNS_1CILi4096EEEEEC2ERKiRKS3_:
[----:B------:R-:W-:Y:S02]  /*8730*/  IADD3 R9, R9, -c[0x0][0x20], RZ ;  /* 0x8000080009097a10 */ /* 0x000fe40007ffe0ff */
[----:B------:R-:W-:-:S03]  /*8740*/  MOV R5, 0x0 ;  /* 0x0000000000057802 */ /* 0x000fc60000000f00 */
[----:B------:R1:W-:Y:S01]  /*8750*/  STL [R9], R2 ;  /* 0x0000000209007387 */ /* 0x0003e20000100800 */
[----:B------:R-:W-:Y:S05]  /*8760*/  RET.REL.NODEC R4 `(_ZN7cutlass13device_kernelIN5flash19enable_sm80_to_sm89INS1_16FlashAttnBwdSm80INS1_25CollectiveMainloopBwdSm80ILi2ELi2EN4cute5tupleIJNS5_1CILi128EEES8_NS7_ILi64EEEEEENS_10bfloat16_tEfNS_4arch4Sm80ELb0ELb0ELb1ELb1ELb0ELb0ELb0ELb0ELi2ELi4ELi4ELi4ELb0EEENS1_21CollectiveEpilogueBwdISA_SB_SD_Li256ELb1ELb0ELi2EEENS1_19SingleTileSchedulerILb1ELb0ELb0ELi128EEEEEEEEEvNT_6ParamsE) ;  /* 0xffff789004007950 */ /* 0x000fea0003c3ffff */
        .type           $_ZN7cutlass13device_kernelIN5flash19enable_sm80_to_sm89INS1_16FlashAttnBwdSm80INS1_25CollectiveMainloopBwdSm80ILi2ELi2EN4cute5tupleIJNS5_1CILi128EEES8_NS7_ILi64EEEEEENS_10bfloat16_tEfNS_4arch4Sm80ELb0ELb0ELb1ELb1ELb0ELb0ELb0ELb0ELi2ELi4ELi4ELi4ELb0EEENS1_21CollectiveEpilogueBwdISA_SB_SD_Li256ELb1ELb0ELi2EEENS1_19SingleTileSchedulerILb1ELb0ELb0ELi128EEEEEEEEEvNT_6ParamsE$_ZN4cute3eso3ESOILb0ELb1EJiNS_1CILi512EEEEEC2ERKiRKS3_,@function
        .size           $_ZN7cutlass13device_kernelIN5flash19enable_sm80_to_sm89INS1_16FlashAttnBwdSm80INS1_25CollectiveMainloopBwdSm80ILi2ELi2EN4cute5tupleIJNS5_1CILi128EEES8_NS7_ILi64EEEEEENS_10bfloat16_tEfNS_4arch4Sm80ELb0ELb0ELb1ELb1ELb0ELb0ELb0ELb0ELi2ELi4ELi4ELi4ELb0EEENS1_21CollectiveEpilogueBwdISA_SB_SD_Li256ELb1ELb0ELi2EEENS1_19SingleTileSchedulerILb1ELb0ELb0ELi128EEEEEEEEEvNT_6ParamsE$_ZN4cute3eso3ESOILb0ELb1EJiNS_1CILi512EEEEEC2ERKiRKS3_,($_ZN7cutlass13device_kernelIN5flash19enable_sm80_to_sm89INS1_16FlashAttnBwdSm80INS1_25CollectiveMainloopBwdSm80ILi2ELi2EN4cute5tupleIJNS5_1CILi128EEES8_NS7_ILi64EEEEEENS_10bfloat16_tEfNS_4arch4Sm80ELb0ELb0ELb1ELb1ELb0ELb0ELb0ELb0ELi2ELi4ELi4ELi4ELb0EEENS1_21CollectiveEpilogueBwdISA_SB_SD_Li256ELb1ELb0ELi2EEENS1_19SingleTileSchedulerILb1ELb0ELb0ELi128EEEEEEEEEvNT_6ParamsE$_ZN4cute3eso3ESOILb0ELb1EJiNS_1CILi72EEENS2_ILi512EEEEEC2ERKiRKS3_RKS4_ - $_ZN7cutlass13device_kernelIN5flash19enable_sm80_to_sm89INS1_16FlashAttnBwdSm80INS1_25CollectiveMainloopBwdSm80ILi2ELi2EN4cute5tupleIJNS5_1CILi128EEES8_NS7_ILi64EEEEEENS_10bfloat16_tEfNS_4arch4Sm80ELb0ELb0ELb1ELb1ELb0ELb0ELb0ELb0ELi2ELi4ELi4ELi4ELb0EEENS1_21CollectiveEpilogueBwdISA_SB_SD_Li256ELb1ELb0ELi2EEENS1_19SingleTileSchedulerILb1ELb0ELb0ELi128EEEEEEEEEvNT_6ParamsE$_ZN4cute3eso3ESOILb0ELb1EJiNS_1CILi512EEEEEC2ERKiRKS3_)
$_ZN7cutlass13device_kernelIN5flash19enable_sm80_to_sm89INS1_16FlashAttnBwdSm80INS1_25CollectiveMainloopBwdSm80ILi2ELi2EN4cute5tupleIJNS5_1CILi128EEES8_NS7_ILi64EEEEEENS_10bfloat16_tEfNS_4arch4Sm80ELb0ELb0ELb1ELb1ELb0ELb0ELb0ELb0ELi2ELi4ELi4ELi4ELb0EEENS1_21CollectiveEpilogueBwdISA_SB_SD_Li256ELb1ELb0ELi2EEENS1_19SingleTileSchedulerILb1ELb0ELb0ELi128EEEEEEEEEvNT_6ParamsE$_ZN4cute3eso3ESOILb0ELb1EJiNS_1CILi512EEEEEC2ERKiRKS3_:
[----:B------:R-:W-:Y:S02]  /*8770*/  IADD3 R67, R67, -c[0x0][0x20], RZ ;  /* 0x8000080043437a10 */ /* 0x000fe40007ffe0ff */
[----:B------:R-:W-:-:S03]  /*8780*/  MOV R5, 0x0 ;  /* 0x0000000000057802 */ /* 0x000fc60000000f00 */
[----:B------:R1:W-:Y:S01]  /*8790*/  STL [R67], R2 ;  /* 0x0000000243007387 */ /* 0x0003e20000100800 */
[----:B------:R-:W-:Y:S05]  /*87a0*/  RET.REL.NODEC R4 `(_ZN7cutlass13device_kernelIN5flash19enable_sm80_to_sm89INS1_16FlashAttnBwdSm80INS1_25CollectiveMainloopBwdSm80ILi2ELi2EN4cute5tupleIJNS5_1CILi128EEES8_NS7_ILi64EEEEEENS_10bfloat16_tEfNS_4arch4Sm80ELb0ELb0ELb1ELb1ELb0ELb0ELb0ELb0ELi2ELi4ELi4ELi4ELb0EEENS1_21CollectiveEpilogueBwdISA_SB_SD_Li256ELb1ELb0ELi2EEENS1_19SingleTileSchedulerILb1ELb0ELb0ELi128EEEEEEEEEvNT_6ParamsE) ;  /* 0xffff785004007950 */ /* 0x000fea0003c3ffff */
        .type           $_ZN7cutlass13device_kernelIN5flash19enable_sm80_to_sm89INS1_16FlashAttnBwdSm80INS1_25CollectiveMainloopBwdSm80ILi2ELi2EN4cute5tupleIJNS5_1CILi128EEES8_NS7_ILi64EEEEEENS_10bfloat16_tEfNS_4arch4Sm80ELb0ELb0ELb1ELb1ELb0ELb0ELb0ELb0ELi2ELi4ELi4ELi4ELb0EEENS1_21CollectiveEpilogueBwdISA_SB_SD_Li256ELb1ELb0ELi2EEENS1_19SingleTileSchedulerILb1ELb0ELb0ELi128EEEEEEEEEvNT_6ParamsE$_ZN4cute3eso3ESOILb0ELb1EJiNS_1CILi72EEENS2_ILi512EEEEEC2ERKiRKS3_RKS4_,@function
        .size           $_ZN7cutlass13device_kernelIN5flash19enable_sm80_to_sm89INS1_16FlashAttnBwdSm80INS1_25CollectiveMainloopBwdSm80ILi2ELi2EN4cute5tupleIJNS5_1CILi128EEES8_NS7_ILi64EEEEEENS_10bfloat16_tEfNS_4arch4Sm80ELb0ELb0ELb1ELb1ELb0ELb0ELb0ELb0ELi2ELi4ELi4ELi4ELb0EEENS1_21CollectiveEpilogueBwdISA_SB_SD_Li256ELb1ELb0ELi2EEENS1_19SingleTileSchedulerILb1ELb0ELb0ELi128EEEEEEEEEvNT_6ParamsE$_ZN4cute3eso3ESOILb0ELb1EJiNS_1CILi72EEENS2_ILi512EEEEEC2ERKiRKS3_RKS4_,($_ZN7cutlass13device_kernelIN5flash19enable_sm80_to_sm89INS1_16FlashAttnBwdSm80INS1_25CollectiveMainloopBwdSm80ILi2ELi2EN4cute5tupleIJNS5_1CILi128EEES8_NS7_ILi64EEEEEENS_10bfloat16_tEfNS_4arch4Sm80ELb0ELb0ELb1ELb1ELb0ELb0ELb0ELb0ELi2ELi4ELi4ELi4ELb0EEENS1_21CollectiveEpilogueBwdISA_SB_SD_Li256ELb1ELb0ELi2EEENS1_19SingleTileSchedulerILb1ELb0ELb0ELi128EEEEEEEEEvNT_6ParamsE$_ZN4cute3eso3ESOILb0ELb1EJlEEC2ERKl - $_ZN7cutlass13device_kernelIN5flash19enable_sm80_to_sm89INS1_16FlashAttnBwdSm80INS1_25CollectiveMainloopBwdSm80ILi2ELi2EN4cute5tupleIJNS5_1CILi128EEES8_NS7_ILi64EEEEEENS_10bfloat16_tEfNS_4arch4Sm80ELb0ELb0ELb1ELb1ELb0ELb0ELb0ELb0ELi2ELi4ELi4ELi4ELb0EEENS1_21CollectiveEpilogueBwdISA_SB_SD_Li256ELb1ELb0ELi2EEENS1_19SingleTileSchedulerILb1ELb0ELb0ELi128EEEEEEEEEvNT_6ParamsE$_ZN4cute3eso3ESOILb0ELb1EJiNS_1CILi72EEENS2_ILi512EEEEEC2ERKiRKS3_RKS4_)
$_ZN7cutlass13device_kernelIN5flash19enable_sm80_to_sm89INS1_16FlashAttnBwdSm80INS1_25CollectiveMainloopBwdSm80ILi2ELi2EN4cute5tupleIJNS5_1CILi128EEES8_NS7_ILi64EEEEEENS_10bfloat16_tEfNS_4arch4Sm80ELb0ELb0ELb1ELb1ELb0ELb0ELb0ELb0ELi2ELi4ELi4ELi4ELb0EEENS1_21CollectiveEpilogueBwdISA_SB_SD_Li256ELb1ELb0ELi2EEENS1_19SingleTileSchedulerILb1ELb0ELb0ELi128EEEEEEEEEvNT_6ParamsE$_ZN4cute3eso3ESOILb0ELb1EJiNS_1CILi72EEENS2_ILi512EEEEEC2ERKiRKS3_RKS4_:
[----:B------:R-:W-:Y:S01]  /*87b0*/  IADD3 R4, R4, -c[0x0][0x20], RZ ;  /* 0x8000080004047a10 */ /* 0x000fe20007ffe0ff */
[----:B------:R-:W-:Y:S01]  /*87c0*/  IMAD.MOV.U32 R8, RZ, RZ, R6 ;  /* 0x000000ffff087224 */ /* 0x000fe200078e0006 */
[----:B------:R-:W-:-:S03]  /*87d0*/  MOV R9, 0x0 ;  /* 0x0000000000097802 */ /* 0x000fc60000000f00 */
[----:B------:R1:W-:Y:S01]  /*87e0*/  STL [R4], R5 ;  /* 0x0000000504007387 */ /* 0x0003e20000100800 */
[----:B------:R-:W-:Y:S05]  /*87f0*/  RET.REL.NODEC R8 `(_ZN7cutlass13device_kernelIN5flash19enable_sm80_to_sm89INS1_16FlashAttnBwdSm80INS1_25CollectiveMainloopBwdSm80ILi2ELi2EN4cute5tupleIJNS5_1CILi128EEES8_NS7_ILi64EEEEEENS_10bfloat16_tEfNS_4arch4Sm80ELb0ELb0ELb1ELb1ELb0ELb0ELb0ELb0ELi2ELi4ELi4ELi4ELb0EEENS1_21CollectiveEpilogueBwdISA_SB_SD_Li256ELb1ELb0ELi2EEENS1_19SingleTileSchedulerILb1ELb0ELb0ELi128EEEEEEEEEvNT_6ParamsE) ;  /* 0xffff780008007950 */ /* 0x000fea0003c3ffff */
        .type           $_ZN7cutlass13device_kernelIN5flash19enable_sm80_to_sm89INS1_16FlashAttnBwdSm80INS1_25CollectiveMainloopBwdSm80ILi2ELi2EN4cute5tupleIJNS5_1CILi128EEES8_NS7_ILi64EEEEEENS_10bfloat16_tEfNS_4arch4Sm80ELb0ELb0ELb1ELb1ELb0ELb0ELb0ELb0ELi2ELi4ELi4ELi4ELb0EEENS1_21CollectiveEpilogueBwdISA_SB_SD_Li256ELb1ELb0ELi2EEENS1_19SingleTileSchedulerILb1ELb0ELb0ELi128EEEEEEEEEvNT_6ParamsE$_ZN4cute3eso3ESOILb0ELb1EJlEEC2ERKl,@function
        .size           $_ZN7cutlass13device_kernelIN5flash19enable_sm80_to_sm89INS1_16FlashAttnBwdSm80INS1_25CollectiveMainloopBwdSm80ILi2ELi2EN4cute5tupleIJNS5_1CILi128EEES8_NS7_ILi64EEEEEENS_10bfloat16_tEfNS_4arch4Sm80ELb0ELb0ELb1ELb1ELb0ELb0ELb0ELb0ELi2ELi4ELi4ELi4ELb0EEENS1_21CollectiveEpilogueBwdISA_SB_SD_Li256ELb1ELb0ELi2EEENS1_19SingleTileSchedulerILb1ELb0ELb0ELi128EEEEEEEEEvNT_6ParamsE$_ZN4cute3eso3ESOILb0ELb1EJlEEC2ERKl,($_ZN7cutlass13device_kernelIN5flash19enable_sm80_to_sm89INS1_16FlashAttnBwdSm80INS1_25CollectiveMainloopBwdSm80ILi2ELi2EN4cute5tupleIJNS5_1CILi128EEES8_NS7_ILi64EEEEEENS_10bfloat16_tEfNS_4arch4Sm80ELb0ELb0ELb1ELb1ELb0ELb0ELb0ELb0ELi2ELi4ELi4ELi4ELb0EEENS1_21CollectiveEpilogueBwdISA_SB_SD_Li256ELb1ELb0ELi2EEENS1_19SingleTileSchedulerILb1ELb0ELb0ELi128EEEEEEEEEvNT_6ParamsE$_ZN4cute3eso3ESOILb1ELb0EJNS_10UnderscoreES2_S2_iEEC2ERKS2_S5_S5_RKi - $_ZN7cutlass13device_kernelIN5flash19enable_sm80_to_sm89INS1_16FlashAttnBwdSm80INS1_25CollectiveMainloopBwdSm80ILi2ELi2EN4cute5tupleIJNS5_1CILi128EEES8_NS7_ILi64EEEEEENS_10bfloat16_tEfNS_4arch4Sm80ELb0ELb0ELb1ELb1ELb0ELb0ELb0ELb0ELi2ELi4ELi4ELi4ELb0EEENS1_21CollectiveEpilogueBwdISA_SB_SD_Li256ELb1ELb0ELi2EEENS1_19SingleTileSchedulerILb1ELb0ELb0ELi128EEEEEEEEEvNT_6ParamsE$_ZN4cute3eso3ESOILb0ELb1EJlEEC2ERKl)
$_ZN7cutlass13device_kernelIN5flash19enable_sm80_to_sm89INS1_16FlashAttnBwdSm80INS1_25CollectiveMainloopBwdSm80ILi2ELi2EN4cute5tupleIJNS5_1CILi128EEES8_NS7_ILi64EEEEEENS_10bfloat16_tEfNS_4arch4Sm80ELb0ELb0ELb1ELb1ELb0ELb0ELb0ELb0ELi2ELi4ELi4ELi4ELb0EEENS1_21CollectiveEpilogueBwdISA_SB_SD_Li256ELb1ELb0ELi2EEENS1_19SingleTileSchedulerILb1ELb0ELb0ELi128EEEEEEEEEvNT_6ParamsE$_ZN4cute3eso3ESOILb0ELb1EJlEEC2ERKl:
[----:B------:R-:W-:Y:S01]  /*8800*/  IADD3 R5, R5, -c[0x0][0x20], RZ ;  /* 0x8000080005057a10 */ /* 0x000fe20007ffe0ff */
[----:B------:R-:W-:Y:S01]  /*8810*/  IMAD.MOV.U32 R78, RZ, RZ, R6 ;  /* 0x000000ffff4e7224 */ /* 0x000fe200078e0006 */
[----:B------:R-:W-:-:S03]  /*8820*/  MOV R79, 0x0 ;  /* 0x00000000004f7802 */ /* 0x000fc60000000f00 */
[----:B------:R1:W-:Y:S01]  /*8830*/  STL.64 [R5], R2 ;  /* 0x0000000205007387 */ /* 0x0003e20000100a00 */
[----:B------:R-:W-:Y:S05]  /*8840*/  RET.REL.NODEC R78 `(_ZN7cutlass13device_kernelIN5flash19enable_sm80_to_sm89INS1_16FlashAttnBwdSm80INS1_25CollectiveMainloopBwdSm80ILi2ELi2EN4cute5tupleIJNS5_1CILi128EEES8_NS7_ILi64EEEEEENS_10bfloat16_tEfNS_4arch4Sm80ELb0ELb0ELb1ELb1ELb0ELb0ELb0ELb0ELi2ELi4ELi4ELi4ELb0EEENS1_21CollectiveEpilogueBwdISA_SB_SD_Li256ELb1ELb0ELi2EEENS1_19SingleTileSchedulerILb1ELb0ELb0ELi128EEEEEEEEEvNT_6ParamsE) ;  /* 0xffff77b04e007950 */ /* 0x000fea0003c3ffff */
        .type           $_ZN7cutlass13device_kernelIN5flash19enable_sm80_to_sm89INS1_16FlashAttnBwdSm80INS1_25CollectiveMainloopBwdSm80ILi2ELi2EN4cute5tupleIJNS5_1CILi128EEES8_NS7_ILi64EEEEEENS_10bfloat16_tEfNS_4arch4Sm80ELb0ELb0ELb1ELb1ELb0ELb0ELb0ELb0ELi2ELi4ELi4ELi4ELb0EEENS1_21CollectiveEpilogueBwdISA_SB_SD_Li256ELb1ELb0ELi2EEENS1_19SingleTileSchedulerILb1ELb0ELb0ELi128EEEEEEEEEvNT_6ParamsE$_ZN4cute3eso3ESOILb1ELb0EJNS_10UnderscoreES2_S2_iEEC2ERKS2_S5_S5_RKi,@function
        .size           $_ZN7cutlass13device_kernelIN5flash19enable_sm80_to_sm89INS1_16FlashAttnBwdSm80INS1_25CollectiveMainloopBwdSm80ILi2ELi2EN4cute5tupleIJNS5_1CILi128EEES8_NS7_ILi64EEEEEENS_10bfloat16_tEfNS_4arch4Sm80ELb0ELb0ELb1ELb1ELb0ELb0ELb0ELb0ELi2ELi4ELi4ELi4ELb0EEENS1_21CollectiveEpilogueBwdISA_SB_SD_Li256ELb1ELb0ELi2EEENS1_19SingleTileSchedulerILb1ELb0ELb0ELi128EEEEEEEEEvNT_6ParamsE$_ZN4cute3eso3ESOILb1ELb0EJNS_10UnderscoreES2_S2_iEEC2ERKS2_S5_S5_RKi,($_ZN7cutlass13device_kernelIN5flash19enable_sm80_to_sm89INS1_16FlashAttnBwdSm80INS1_25CollectiveMainloopBwdSm80ILi2ELi2EN4cute5tupleIJNS5_1CILi128EEES8_NS7_ILi64EEEEEENS_10bfloat16_tEfNS_4arch4Sm80ELb0ELb0ELb1ELb1ELb0ELb0ELb0ELb0ELi2ELi4ELi4ELi4ELb0EEENS1_21CollectiveEpilogueBwdISA_SB_SD_Li256ELb1ELb0ELi2EEENS1_19SingleTileSchedulerILb1ELb0ELb0ELi128EEEEEEEEEvNT_6ParamsE$_ZN4cute3eso3ESOILb1ELb0EJNS_10UnderscoreES2_iEEC2ERKS2_S5_RKi - $_ZN7cutlass13device_kernelIN5flash19enable_sm80_to_sm89INS1_16FlashAttnBwdSm80INS1_25CollectiveMainloopBwdSm80ILi2ELi2EN4cute5tupleIJNS5_1CILi128EEES8_NS7_ILi64EEEEEENS_10bfloat16_tEfNS_4arch4Sm80ELb0ELb0ELb1ELb1ELb0ELb0ELb0ELb0ELi2ELi4ELi4ELi4ELb0EEENS1_21CollectiveEpilogueBwdISA_SB_SD_Li256ELb1ELb0ELi2EEENS1_19SingleTileSchedulerILb1ELb0ELb0ELi128EEEEEEEEEvNT_6ParamsE$_ZN4cute3eso3ESOILb1ELb0EJNS_10UnderscoreES2_S2_iEEC2ERKS2_S5_S5_RKi)
$_ZN7cutlass13device_kernelIN5flash19enable_sm80_to_sm89INS1_16FlashAttnBwdSm80INS1_25CollectiveMainloopBwdSm80ILi2ELi2EN4cute5tupleIJNS5_1CILi128EEES8_NS7_ILi64EEEEEENS_10bfloat16_tEfNS_4arch4Sm80ELb0ELb0ELb1ELb1ELb0ELb0ELb0ELb0ELi2ELi4ELi4ELi4ELb0EEENS1_21CollectiveEpilogueBwdISA_SB_SD_Li256ELb1ELb0ELi2EEENS1_19SingleTileSchedulerILb1ELb0ELb0ELi128EEEEEEEEEvNT_6ParamsE$_ZN4cute3eso3ESOILb1ELb0EJNS_10UnderscoreES2_S2_iEEC2ERKS2_S5_S5_RKi:
[----:B------:R-:W-:Y:S02]  /*8850*/  IADD3 R2, R2, -c[0x0][0x20], RZ ;  /* 0x8000080002027a10 */ /* 0x000fe40007ffe0ff */
[----:B------:R-:W-:-:S03]  /*8860*/  MOV R5, 0x0 ;  /* 0x0000000000057802 */ /* 0x000fc60000000f00 */
[----:B------:R1:W-:Y:S01]  /*8870*/  STL [R2], R3 ;  /* 0x0000000302007387 */ /* 0x0003e20000100800 */
[----:B------:R-:W-:Y:S05]  /*8880*/  RET.REL.NODEC R4 `(_ZN7cutlass13device_kernelIN5flash19enable_sm80_to_sm89INS1_16FlashAttnBwdSm80INS1_25CollectiveMainloopBwdSm80ILi2ELi2EN4cute5tupleIJNS5_1CILi128EEES8_NS7_ILi64EEEEEENS_10bfloat16_tEfNS_4arch4Sm80ELb0ELb0ELb1ELb1ELb0ELb0ELb0ELb0ELi2ELi4ELi4ELi4ELb0EEENS1_21CollectiveEpilogueBwdISA_SB_SD_Li256ELb1ELb0ELi2EEENS1_19SingleTileSchedulerILb1ELb0ELb0ELi128EEEEEEEEEvNT_6ParamsE) ;  /* 0xffff777004007950 */ /* 0x000fea0003c3ffff */
        .type           $_ZN7cutlass13device_kernelIN5flash19enable_sm80_to_sm89INS1_16FlashAttnBwdSm80INS1_25CollectiveMainloopBwdSm80ILi2ELi2EN4cute5tupleIJNS5_1CILi128EEES8_NS7_ILi64EEEEEENS_10bfloat16_tEfNS_4arch4Sm80ELb0ELb0ELb1ELb1ELb0ELb0ELb0ELb0ELi2ELi4ELi4ELi4ELb0EEENS1_21CollectiveEpilogueBwdISA_SB_SD_Li256ELb1ELb0ELi2EEENS1_19SingleTileSchedulerILb1ELb0ELb0ELi128EEEEEEEEEvNT_6ParamsE$_ZN4cute3eso3ESOILb1ELb0EJNS_10UnderscoreES2_iEEC2ERKS2_S5_RKi,@function
        .size           $_ZN7cutlass13device_kernelIN5flash19enable_sm80_to_sm89INS1_16FlashAttnBwdSm80INS1_25CollectiveMainloopBwdSm80ILi2ELi2EN4cute5tupleIJNS5_1CILi128EEES8_NS7_ILi64EEEEEENS_10bfloat16_tEfNS_4arch4Sm80ELb0ELb0ELb1ELb1ELb0ELb0ELb0ELb0ELi2ELi4ELi4ELi4ELb0EEENS1_21CollectiveEpilogueBwdISA_SB_SD_Li256ELb1ELb0ELi2EEENS1_19SingleTileSchedulerILb1ELb0ELb0ELi128EEEEEEEEEvNT_6ParamsE$_ZN4cute3eso3ESOILb1ELb0EJNS_10UnderscoreES2_iEEC2ERKS2_S5_RKi,($_ZN7cutlass13device_kernelIN5flash19enable_sm80_to_sm89INS1_16FlashAttnBwdSm80INS1_25CollectiveMainloopBwdSm80ILi2ELi2EN4cute5tupleIJNS5_1CILi128EEES8_NS7_ILi64EEEEEENS_10bfloat16_tEfNS_4arch4Sm80ELb0ELb0ELb1ELb1ELb0ELb0ELb0ELb0ELi2ELi4ELi4ELi4ELb0EEENS1_21CollectiveEpilogueBwdISA_SB_SD_Li256ELb1ELb0ELi2EEENS1_19SingleTileSchedulerILb1ELb0ELb0ELi128EEEEEEEEEvNT_6ParamsE$_ZN4cute3eso3ESOILb1ELb0EJNS_10UnderscoreEiEEC2ERKS2_RKi - $_ZN7cutlass13device_kernelIN5flash19enable_sm80_to_sm89INS1_16FlashAttnBwdSm80INS1_25CollectiveMainloopBwdSm80ILi2ELi2EN4cute5tupleIJNS5_1CILi128EEES8_NS7_ILi64EEEEEENS_10bfloat16_tEfNS_4arch4Sm80ELb0ELb0ELb1ELb1ELb0ELb0ELb0ELb0ELi2ELi4ELi4ELi4ELb0EEENS1_21CollectiveEpilogueBwdISA_SB_SD_Li256ELb1ELb0ELi2EEENS1_19SingleTileSchedulerILb1ELb0ELb0ELi128EEEEEEEEEvNT_6ParamsE$_ZN4cute3eso3ESOILb1ELb0EJNS_10UnderscoreES2_iEEC2ERKS2_S5_RKi)
$_ZN7cutlass13device_kernelIN5flash19enable_sm80_to_sm89INS1_16FlashAttnBwdSm80INS1_25CollectiveMainloopBwdSm80ILi2ELi2EN4cute5tupleIJNS5_1CILi128EEES8_NS7_ILi64EEEEEENS_10bfloat16_tEfNS_4arch4Sm80ELb0ELb0ELb1ELb1ELb0ELb0ELb0ELb0ELi2ELi4ELi4ELi4ELb0EEENS1_21CollectiveEpilogueBwdISA_SB_SD_Li256ELb1ELb0ELi2EEENS1_19SingleTileSchedulerILb1ELb0ELb0ELi128EEEEEEEEEvNT_6ParamsE$_ZN4cute3eso3ESOILb1ELb0EJNS_10UnderscoreES2_iEEC2ERKS2_S5_RKi:
[----:B------:R-:W-:Y:S02]  /*8890*/  IADD3 R2, R2, -c[0x0][0x20], RZ ;  /* 0x8000080002027a10 */ /* 0x000fe40007ffe0ff */
[----:B------:R-:W-:-:S03]  /*88a0*/  MOV R9, 0x0 ;  /* 0x0000000000097802 */ /* 0x000fc60000000f00 */
[----:B------:R1:W-:Y:S01]  /*88b0*/  STL [R2], R3 ;  /* 0x0000000302007387 */ /* 0x0003e20000100800 */
[----:B------:R-:W-:Y:S05]  /*88c0*/  RET.REL.NODEC R8 `(_ZN7cutlass13device_kernelIN5flash19enable_sm80_to_sm89INS1_16FlashAttnBwdSm80INS1_25CollectiveMainloopBwdSm80ILi2ELi2EN4cute5tupleIJNS5_1CILi128EEES8_NS7_ILi64EEEEEENS_10bfloat16_tEfNS_4arch4Sm80ELb0ELb0ELb1ELb1ELb0ELb0ELb0ELb0ELi2ELi4ELi4ELi4ELb0EEENS1_21CollectiveEpilogueBwdISA_SB_SD_Li256ELb1ELb0ELi2EEENS1_19SingleTileSchedulerILb1ELb0ELb0ELi128EEEEEEEEEvNT_6ParamsE) ;  /* 0xffff773008007950 */ /* 0x000fea0003c3ffff */
        .type           $_ZN7cutlass13device_kernelIN5flash19enable_sm80_to_sm89INS1_16FlashAttnBwdSm80INS1_25CollectiveMainloopBwdSm80ILi2ELi2EN4cute5tupleIJNS5_1CILi128EEES8_NS7_ILi64EEEEEENS_10bfloat16_tEfNS_4arch4Sm80ELb0ELb0ELb1ELb1ELb0ELb0ELb0ELb0ELi2ELi4ELi4ELi4ELb0EEENS1_21CollectiveEpilogueBwdISA_SB_SD_Li256ELb1ELb0ELi2EEENS1_19SingleTileSchedulerILb1ELb0ELb0ELi128EEEEEEEEEvNT_6ParamsE$_ZN4cute3eso3ESOILb1ELb0EJNS_10UnderscoreEiEEC2ERKS2_RKi,@function
        .size           $_ZN7cutlass13device_kernelIN5flash19enable_sm80_to_sm89INS1_16FlashAttnBwdSm80INS1_25CollectiveMainloopBwdSm80ILi2ELi2EN4cute5tupleIJNS5_1CILi128EEES8_NS7_ILi64EEEEEENS_10bfloat16_tEfNS_4arch4Sm80ELb0ELb0ELb1ELb1ELb0ELb0ELb0ELb0ELi2ELi4ELi4ELi4ELb0EEENS1_21CollectiveEpilogueBwdISA_SB_SD_Li256ELb1ELb0ELi2EEENS1_19SingleTileSchedulerILb1ELb0ELb0ELi128EEEEEEEEEvNT_6ParamsE$_ZN4cute3eso3ESOILb1ELb0EJNS_10UnderscoreEiEEC2ERKS2_RKi,($_ZN7cutlass13device_kernelIN5flash19enable_sm80_to_sm89INS1_16FlashAttnBwdSm80INS1_25CollectiveMainloopBwdSm80ILi2ELi2EN4cute5tupleIJNS5_1CILi128EEES8_NS7_ILi64EEEEEENS_10bfloat16_tEfNS_4arch4Sm80ELb0ELb0ELb1ELb1ELb0ELb0ELb0ELb0ELi2ELi4ELi4ELi4ELb0EEENS1_21CollectiveEpilogueBwdISA_SB_SD_Li256ELb1ELb0ELi2EEENS1_19SingleTileSchedulerILb1ELb0ELb0ELi128EEEEEEEEEvNT_6ParamsE$_ZN4cute3eso3ESOILb1ELb0EJNS_10UnderscoreEiiEEC2ERKS2_RKiS7_ - $_ZN7cutlass13device_kernelIN5flash19enable_sm80_to_sm89INS1_16FlashAttnBwdSm80INS1_25CollectiveMainloopBwdSm80ILi2ELi2EN4cute5tupleIJNS5_1CILi128EEES8_NS7_ILi64EEEEEENS_10bfloat16_tEfNS_4arch4Sm80ELb0ELb0ELb1ELb1ELb0ELb0ELb0ELb0ELi2ELi4ELi4ELi4ELb0EEENS1_21CollectiveEpilogueBwdISA_SB_SD_Li256ELb1ELb0ELi2EEENS1_19SingleTileSchedulerILb1ELb0ELb0ELi128EEEEEEEEEvNT_6ParamsE$_ZN4cute3eso3ESOILb1ELb0EJNS_10UnderscoreEiEEC2ERKS2_RKi)
$_ZN7cutlass13device_kernelIN5flash19enable_sm80_to_sm89INS1_16FlashAttnBwdSm80INS1_25CollectiveMainloopBwdSm80ILi2ELi2EN4cute5tupleIJNS5_1CILi128EEES8_NS7_ILi64EEEEEENS_10bfloat16_tEfNS_4arch4Sm80ELb0ELb0ELb1ELb1ELb0ELb0ELb0ELb0ELi2ELi4ELi4ELi4ELb0EEENS1_21CollectiveEpilogueBwdISA_SB_SD_Li256ELb1ELb0ELi2EEENS1_19SingleTileSchedulerILb1ELb0ELb0ELi128EEEEEEEEEvNT_6ParamsE$_ZN4cute3eso3ESOILb1ELb0EJNS_10UnderscoreEiEEC2ERKS2_RKi:
[----:B------:R-:W-:Y:S02]  /*88d0*/  IADD3 R2, R2, -c[0x0][0x20], RZ ;  /* 0x8000080002027a10 */ /* 0x000fe40007ffe0ff */
[----:B------:R-:W-:-:S03]  /*88e0*/  MOV R11, 0x0 ;  /* 0x00000000000b7802 */ /* 0x000fc60000000f00 */
[----:B------:R1:W-:Y:S01]  /*88f0*/  STL [R2], R3 ;  /* 0x0000000302007387 */ /* 0x0003e20000100800 */
[----:B------:R-:W-:Y:S05]  /*8900*/  RET.REL.NODEC R10 `(_ZN7cutlass13device_kernelIN5flash19enable_sm80_to_sm89INS1_16FlashAttnBwdSm80INS1_25CollectiveMainloopBwdSm80ILi2ELi2EN4cute5tupleIJNS5_1CILi128EEES8_NS7_ILi64EEEEEENS_10bfloat16_tEfNS_4arch4Sm80ELb0ELb0ELb1ELb1ELb0ELb0ELb0ELb0ELi2ELi4ELi4ELi4ELb0EEENS1_21CollectiveEpilogueBwdISA_SB_SD_Li256ELb1ELb0ELi2EEENS1_19SingleTileSchedulerILb1ELb0ELb0ELi128EEEEEEEEEvNT_6ParamsE) ;  /* 0xffff76f00a007950 */ /* 0x000fea0003c3ffff */
        .type           $_ZN7cutlass13device_kernelIN5flash19enable_sm80_to_sm89INS1_16FlashAttnBwdSm80INS1_25CollectiveMainloopBwdSm80ILi2ELi2EN4cute5tupleIJNS5_1CILi128EEES8_NS7_ILi64EEEEEENS_10bfloat16_tEfNS_4arch4Sm80ELb0ELb0ELb1ELb1ELb0ELb0ELb0ELb0ELi2ELi4ELi4ELi4ELb0EEENS1_21CollectiveEpilogueBwdISA_SB_SD_Li256ELb1ELb0ELi2EEENS1_19SingleTileSchedulerILb1ELb0ELb0ELi128EEEEEEEEEvNT_6ParamsE$_ZN4cute3eso3ESOILb1ELb0EJNS_10UnderscoreEiiEEC2ERKS2_RKiS7_,@function
        .size           $_ZN7cutlass13device_kernelIN5flash19enable_sm80_to_sm89INS1_16FlashAttnBwdSm80INS1_25CollectiveMainloopBwdSm80ILi2ELi2EN4cute5tupleIJNS5_1CILi128EEES8_NS7_ILi64EEEEEENS_10bfloat16_tEfNS_4arch4Sm80ELb0ELb0ELb1ELb1ELb0ELb0ELb0ELb0ELi2ELi4ELi4ELi4ELb0EEENS1_21CollectiveEpilogueBwdISA_SB_SD_Li256ELb1ELb0ELi2EEENS1_19SingleTileSchedulerILb1ELb0ELb0ELi128EEEEEEEEEvNT_6ParamsE$_ZN4cute3eso3ESOILb1ELb0EJNS_10UnderscoreEiiEEC2ERKS2_RKiS7_,($_ZN7cutlass13device_kernelIN5flash19enable_sm80_to_sm89INS1_16FlashAttnBwdSm80INS1_25CollectiveMainloopBwdSm80ILi2ELi2EN4cute5tupleIJNS5_1CILi128EEES8_NS7_ILi64EEEEEENS_10bfloat16_tEfNS_4arch4Sm80ELb0ELb0ELb1ELb1ELb0ELb0ELb0ELb0ELi2ELi4ELi4ELi4ELb0EEENS1_21CollectiveEpilogueBwdISA_SB_SD_Li256ELb1ELb0ELi2EEENS1_19SingleTileSchedulerILb1ELb0ELb0ELi128EEEEEEEEEvNT_6ParamsE$_ZN4cute3eso3ESOILb1ELb0EJNS_14ComposedLayoutINS_7SwizzleILi3ELi3ELi3EEENS_1CILi0EEENS_6LayoutINS_5tupleIJNS8_IJNS8_IJNS5_ILi4EEENS5_ILi8EEEEEENS8_IJNS5_ILi2EEENS5_ILi1EEEEEEEEENS8_IJNS8_IJSC_SC_EEENS8_IJSA_S9_EEEEEEEEENS8_IJNS8_IJNS8_IJSC_NS5_ILi64EEEEEENS8_IJNS5_ILi512EEES6_EEEEEENS8_IJNS8_IJSD_SA_EEENS8_IJNS5_ILi1024EEENS5_ILi16EEEEEEEEEEEEEEEENS_10ViewEngineINS_8smem_ptrIPN7cutlass10bfloat16_tEEEEEEEC2ERKSW_RKS13_ - $_ZN7cutlass13device_kernelIN5flash19enable_sm80_to_sm89INS1_16FlashAttnBwdSm80INS1_25CollectiveMainloopBwdSm80ILi2ELi2EN4cute5tupleIJNS5_1CILi128EEES8_NS7_ILi64EEEEEENS_10bfloat16_tEfNS_4arch4Sm80ELb0ELb0ELb1ELb1ELb0ELb0ELb0ELb0ELi2ELi4ELi4ELi4ELb0EEENS1_21CollectiveEpilogueBwdISA_SB_SD_Li256ELb1ELb0ELi2EEENS1_19SingleTileSchedulerILb1ELb0ELb0ELi128EEEEEEEEEvNT_6ParamsE$_ZN4cute3eso3ESOILb1ELb0EJNS_10UnderscoreEiiEEC2ERKS2_RKiS7_)
$_ZN7cutlass13device_kernelIN5flash19enable_sm80_to_sm89INS1_16FlashAttnBwdSm80INS1_25CollectiveMainloopBwdSm80ILi2ELi2EN4cute5tupleIJNS5_1CILi128EEES8_NS7_ILi64EEEEEENS_10bfloat16_tEfNS_4arch4Sm80ELb0ELb0ELb1ELb1ELb0ELb0ELb0ELb0ELi2ELi4ELi4ELi4ELb0EEENS1_21CollectiveEpilogueBwdISA_SB_SD_Li256ELb1ELb0ELi2EEENS1_19SingleTileSchedulerILb1ELb0ELb0ELi128EEEEEEEEEvNT_6ParamsE$_ZN4cute3eso3ESOILb1ELb0EJNS_10UnderscoreEiiEEC2ERKS2_RKiS7_:
[----:B------:R-:W-:Y:S02]  /*8910*/  IADD3 R3, R79, -c[0x0][0x20], RZ ;  /* 0x800008004f037a10 */ /* 0x000fe40007ffe0ff */
[----:B------:R-:W-:-:S03]  /*8920*/  IADD3 R2, R67, -c[0x0][0x20], RZ ;  /* 0x8000080043027a10 */ /* 0x000fc60007ffe0ff */
[----:B------:R1:W-:Y:S04]  /*8930*/  STL [R3], R80 ;  /* 0x0000005003007387 */ /* 0x0003e80000100800 */
[----:B------:R-:W2:Y:S01]  /*8940*/  LDL R2, [R2] ;  /* 0x0000000002027983 */ /* 0x000ea20000100800 */
[----:B------:R-:W-:-:S03]  /*8950*/  IMAD.MOV.U32 R79, RZ, RZ, 0x0 ;  /* 0x00000000ff4f7424 */ /* 0x000fc600078e00ff */
[----:B--2---:R1:W-:Y:S01]  /*8960*/  STL [R3+0x4], R2 ;  /* 0x0000040203007387 */ /* 0x0043e20000100800 */
[----:B------:R-:W-:Y:S05]  /*8970*/  RET.REL.NODEC R78 `(_ZN7cutlass13device_kernelIN5flash19enable_sm80_to_sm89INS1_16FlashAttnBwdSm80INS1_25CollectiveMainloopBwdSm80ILi2ELi2EN4cute5tupleIJNS5_1CILi128EEES8_NS7_ILi64EEEEEENS_10bfloat16_tEfNS_4arch4Sm80ELb0ELb0ELb1ELb1ELb0ELb0ELb0ELb0ELi2ELi4ELi4ELi4ELb0EEENS1_21CollectiveEpilogueBwdISA_SB_SD_Li256ELb1ELb0ELi2EEENS1_19SingleTileSchedulerILb1ELb0ELb0ELi128EEEEEEEEEvNT_6ParamsE) ;  /* 0xffff76804e007950 */ /* 0x000fea0003c3ffff */
        .type           $_ZN7cutlass13device_kernelIN5flash19enable_sm80_to_sm89INS1_16FlashAttnBwdSm80INS1_25CollectiveMainloopBwdSm80ILi2ELi2EN4cute5tupleIJNS5_1CILi128EEES8_NS7_ILi64EEEEEENS_10bfloat16_tEfNS_4arch4Sm80ELb0ELb0ELb1ELb1ELb0ELb0ELb0ELb0ELi2ELi4ELi4ELi4ELb0EEENS1_21CollectiveEpilogueBwdISA_SB_SD_Li256ELb1ELb0ELi2EEENS1_19SingleTileSchedulerILb1ELb0ELb0ELi128EEEEEEEEEvNT_6ParamsE$_ZN4cute3eso3ESOILb1ELb0EJNS_14ComposedLayoutINS_7SwizzleILi3ELi3ELi3EEENS_1CILi0EEENS_6LayoutINS_5tupleIJNS8_IJNS8_IJNS5_ILi4EEENS5_ILi8EEEEEENS8_IJNS5_ILi2EEENS5_ILi1EEEEEEEEENS8_IJNS8_IJSC_SC_EEENS8_IJSA_S9_EEEEEEEEENS8_IJNS8_IJNS8_IJSC_NS5_ILi64EEEEEENS8_IJNS5_ILi512EEES6_EEEEEENS8_IJNS8_IJSD_SA_EEENS8_IJNS5_ILi1024EEENS5_ILi16EEEEEEEEEEEEEEEENS_10ViewEngineINS_8smem_ptrIPN7cutlass10bfloat16_tEEEEEEEC2ERKSW_RKS13_,@function
        .size           $_ZN7cutlass13device_kernelIN5flash19enable_sm80_to_sm89INS1_16FlashAttnBwdSm80INS1_25CollectiveMainloopBwdSm80ILi2ELi2EN4cute5tupleIJNS5_1CILi128EEES8_NS7_ILi64EEEEEENS_10bfloat16_tEfNS_4arch4Sm80ELb0ELb0ELb1ELb1ELb0ELb0ELb0ELb0ELi2ELi4ELi4ELi4ELb0EEENS1_21CollectiveEpilogueBwdISA_SB_SD_Li256ELb1ELb0ELi2EEENS1_19SingleTileSchedulerILb1ELb0ELb0ELi128EEEEEEEEEvNT_6ParamsE$_ZN4cute3eso3ESOILb1ELb0EJNS_14ComposedLayoutINS_7SwizzleILi3ELi3ELi3EEENS_1CILi0EEENS_6LayoutINS_5tupleIJNS8_IJNS8_IJNS5_ILi4EEENS5_ILi8EEEEEENS8_IJNS5_ILi2EEENS5_ILi1EEEEEEEEENS8_IJNS8_IJSC_SC_EEENS8_IJSA_S9_EEEEEEEEENS8_IJNS8_IJNS8_IJSC_NS5_ILi64EEEEEENS8_IJNS5_ILi512EEES6_EEEEEENS8_IJNS8_IJSD_SA_EEENS8_IJNS5_ILi1024EEENS5_ILi16EEEEEEEEEEEEEEEENS_10ViewEngineINS_8smem_ptrIPN7cutlass10bfloat16_tEEEEEEEC2ERKSW_RKS13_,($_ZN7cutlass13device_kernelIN5flash19enable_sm80_to_sm89INS1_16FlashAttnBwdSm80INS1_25CollectiveMainloopBwdSm80ILi2ELi2EN4cute5tupleIJNS5_1CILi128EEES8_NS7_ILi64EEEEEENS_10bfloat16_tEfNS_4arch4Sm80ELb0ELb0ELb1ELb1ELb0ELb0ELb0ELb0ELi2ELi4ELi4ELi4ELb0EEENS1_21CollectiveEpilogueBwdISA_SB_SD_Li256ELb1ELb0ELi2EEENS1_19SingleTileSchedulerILb1ELb0ELb0ELi128EEEEEEEEEvNT_6ParamsE$_ZN4cute3eso3ESOILb1ELb0EJNS_14ComposedLayoutINS_7SwizzleILi3ELi3ELi3EEENS_1CILi0EEENS_6LayoutINS_5tupleIJNS8_IJNS8_IJNS5_ILi4EEENS5_ILi8EEEEEENS8_IJNS5_ILi2EEENS5_ILi1EEEEEEEEENS8_IJNS8_IJSC_SC_EEESB_EEEEEENS8_IJNS8_IJNS8_IJNS5_ILi128EEESD_EEENS8_IJSA_S6_EEEEEENS8_IJNS8_IJNS5_ILi64EEENS5_ILi512EEEEEENS8_IJNS5_ILi16EEENS5_ILi1024EEEEEEEEEEEEEEEENS_10ViewEngineINS_8smem_ptrIPN7cutlass10bfloat16_tEEEEEEEC2ERKSW_RKS13_ - $_ZN7cutlass13device_kernelIN5flash19enable_sm80_to_sm89INS1_16FlashAttnBwdSm80INS1_25CollectiveMainloopBwdSm80ILi2ELi2EN4cute5tupleIJNS5_1CILi128EEES8_NS7_ILi64EEEEEENS_10bfloat16_tEfNS_4arch4Sm80ELb0ELb0ELb1ELb1ELb0ELb0ELb0ELb0ELi2ELi4ELi4ELi4ELb0EEENS1_21CollectiveEpilogueBwdISA_SB_SD_Li256ELb1ELb0ELi2EEENS1_19SingleTileSchedulerILb1ELb0ELb0ELi128EEEEEEEEEvNT_6ParamsE$_ZN4cute3eso3ESOILb1ELb0EJNS_14ComposedLayoutINS_7SwizzleILi3ELi3ELi3EEENS_1CILi0EEENS_6LayoutINS_5tupleIJNS8_IJNS8_IJNS5_ILi4EEENS5_ILi8EEEEEENS8_IJNS5_ILi2EEENS5_ILi1EEEEEEEEENS8_IJNS8_IJSC_SC_EEENS8_IJSA_S9_EEEEEEEEENS8_IJNS8_IJNS8_IJSC_NS5_ILi64EEEEEENS8_IJNS5_ILi512EEES6_EEEEEENS8_IJNS8_IJSD_SA_EEENS8_IJNS5_ILi1024EEENS5_ILi16EEEEEEEEEEEEEEEENS_10ViewEngineINS_8smem_ptrIPN7cutlass10bfloat16_tEEEEEEEC2ERKSW_RKS13_)
$_ZN7cutlass13device_kernelIN5flash19enable_sm80_to_sm89INS1_16FlashAttnBwdSm80INS1_25CollectiveMainloopBwdSm80ILi2ELi2EN4cute5tupleIJNS5_1CILi128EEES8_NS7_ILi64EEEEEENS_10bfloat16_tEfNS_4arch4Sm80ELb0ELb0ELb1ELb1ELb0ELb0ELb0ELb0ELi2ELi4ELi4ELi4ELb0EEENS1_21CollectiveEpilogueBwdISA_SB_SD_Li256ELb1ELb0ELi2EEENS1_19SingleTileSchedulerILb1ELb0ELb0ELi128EEEEEEEEEvNT_6ParamsE$_ZN4cute3eso3ESOILb1ELb0EJNS_14ComposedLayoutINS_7SwizzleILi3ELi3ELi3EEENS_1CILi0EEENS_6LayoutINS_5tupleIJNS8_IJNS8_IJNS5_ILi4EEENS5_ILi8EEEEEENS8_IJNS5_ILi2EEENS5_ILi1EEEEEEEEENS8_IJNS8_IJSC_SC_EEENS8_IJSA_S9_EEEEEEEEENS8_IJNS8_IJNS8_IJSC_NS5_ILi64EEEEEENS8_IJNS5_ILi512EEES6_EEEEEENS8_IJNS8_IJSD_SA_EEENS8_IJNS5_ILi1024EEENS5_ILi16EEEEEEEEEEEEEEEENS_10ViewEngineINS_8smem_ptrIPN7cutlass10bfloat16_tEEEEEEEC2ERKSW_RKS13_:
[----:B------:R-:W-:Y:S01]  /*8980*/  IADD3 R4, R23, -c[0x0][0x20], RZ ;  /* 0x8000080017047a10 */ /* 0x000fe20007ffe0ff */
[----:B------:R-:W-:Y:S01]  /*8990*/  IMAD.MOV.U32 R8, RZ, RZ, R6 ;  /* 0x000000ffff087224 */ /* 0x000fe200078e0006 */
[----:B------:R-:W-:-:S03]  /*89a0*/  MOV R9, 0x0 ;  /* 0x0000000000097802 */ /* 0x000fc60000000f00 */
[----:B------:R1:W-:Y:S01]  /*89b0*/  STL.64 [R4], R2 ;  /* 0x0000000204007387 */ /* 0x0003e20000100a00 */
[----:B------:R-:W-:Y:S05]  /*89c0*/  RET.REL.NODEC R8 `(_ZN7cutlass13device_kernelIN5flash19enable_sm80_to_sm89INS1_16FlashAttnBwdSm80INS1_25CollectiveMainloopBwdSm80ILi2ELi2EN4cute5tupleIJNS5_1CILi128EEES8_NS7_ILi64EEEEEENS_10bfloat16_tEfNS_4arch4Sm80ELb0ELb0ELb1ELb1ELb0ELb0ELb0ELb0ELi2ELi4ELi4ELi4ELb0EEENS1_21CollectiveEpilogueBwdISA_SB_SD_Li256ELb1ELb0ELi2EEENS1_19SingleTileSchedulerILb1ELb0ELb0ELi128EEEEEEEEEvNT_6ParamsE) ;  /* 0xffff763008007950 */ /* 0x000fea0003c3ffff */
        .type           $_ZN7cutlass13device_kernelIN5flash19enable_sm80_to_sm89INS1_16FlashAttnBwdSm80INS1_25CollectiveMainloopBwdSm80ILi2ELi2EN4cute5tupleIJNS5_1CILi128EEES8_NS7_ILi64EEEEEENS_10bfloat16_tEfNS_4arch4Sm80ELb0ELb0ELb1ELb1ELb0ELb0ELb0ELb0ELi2ELi4ELi4ELi4ELb0EEENS1_21CollectiveEpilogueBwdISA_SB_SD_Li256ELb1ELb0ELi2EEENS1_19SingleTileSchedulerILb1ELb0ELb0ELi128EEEEEEEEEvNT_6ParamsE$_ZN4cute3eso3ESOILb1ELb0EJNS_14ComposedLayoutINS_7SwizzleILi3ELi3ELi3EEENS_1CILi0EEENS_6LayoutINS_5tupleIJNS8_IJNS8_IJNS5_ILi4EEENS5_ILi8EEEEEENS8_IJNS5_ILi2EEENS5_ILi1EEEEEEEEENS8_IJNS8_IJSC_SC_EEESB_EEEEEENS8_IJNS8_IJNS8_IJNS5_ILi128EEESD_EEENS8_IJSA_S6_EEEEEENS8_IJNS8_IJNS5_ILi64EEENS5_ILi512EEEEEENS8_IJNS5_ILi16EEENS5_ILi1024EEEEEEEEEEEEEEEENS_10ViewEngineINS_8smem_ptrIPN7cutlass10bfloat16_tEEEEEEEC2ERKSW_RKS13_,@function
        .size           $_ZN7cutlass13device_kernelIN5flash19enable_sm80_to_sm89INS1_16FlashAttnBwdSm80INS1_25CollectiveMainloopBwdSm80ILi2ELi2EN4cute5tupleIJNS5_1CILi128EEES8_NS7_ILi64EEEEEENS_10bfloat16_tEfNS_4arch4Sm80ELb0ELb0ELb1ELb1ELb0ELb0ELb0ELb0ELi2ELi4ELi4ELi4ELb0EEENS1_21CollectiveEpilogueBwdISA_SB_SD_Li256ELb1ELb0ELi2EEENS1_19SingleTileSchedulerILb1ELb0ELb0ELi128EEEEEEEEEvNT_6ParamsE$_ZN4cute3eso3ESOILb1ELb0EJNS_14ComposedLayoutINS_7SwizzleILi3ELi3ELi3EEENS_1CILi0EEENS_6LayoutINS_5tupleIJNS8_IJNS8_IJNS5_ILi4EEENS5_ILi8EEEEEENS8_IJNS5_ILi2EEENS5_ILi1EEEEEEEEENS8_IJNS8_IJSC_SC_EEESB_EEEEEENS8_IJNS8_IJNS8_IJNS5_ILi128EEESD_EEENS8_IJSA_S6_EEEEEENS8_IJNS8_IJNS5_ILi64EEENS5_ILi512EEEEEENS8_IJNS5_ILi16EEENS5_ILi1024EEEEEEEEEEEEEEEENS_10ViewEngineINS_8smem_ptrIPN7cutlass10bfloat16_tEEEEEEEC2ERKSW_RKS13_,($_ZN7cutlass13device_kernelIN5flash19enable_sm80_to_sm89INS1_16FlashAttnBwdSm80INS1_25CollectiveMainloopBwdSm80ILi2ELi2EN4cute5tupleIJNS5_1CILi128EEES8_NS7_ILi64EEEEEENS_10bfloat16_tEfNS_4arch4Sm80ELb0ELb0ELb1ELb1ELb0ELb0ELb0ELb0ELi2ELi4ELi4ELi4ELb0EEENS1_21CollectiveEpilogueBwdISA_SB_SD_Li256ELb1ELb0ELi2EEENS1_19SingleTileSchedulerILb1ELb0ELb0ELi128EEEEEEEEEvNT_6ParamsE$_ZN4cute3eso3ESOILb1ELb0EJNS_14ComposedLayoutINS_7SwizzleILi3ELi3ELi3EEENS_1CILi0EEENS_6LayoutINS_5tupleIJNS8_IJNS8_IJNS5_ILi4EEENS5_ILi8EEEEEENS8_IJS9_NS5_ILi1EEEEEEEEENS8_IJNS8_IJNS5_ILi2EEESF_SF_EEENS8_IJSF_NS8_IJS9_SF_EEEEEEEEEEEENS8_IJNS8_IJNS8_IJSF_NS5_ILi64EEEEEENS8_IJNS5_ILi1024EEES6_EEEEEENS8_IJNS8_IJSC_NS5_ILi512EEESA_EEENS8_IJNS5_ILi4096EEENS8_IJNS5_ILi16EEENS5_ILi8192EEEEEEEEEEEEEEEEEEENS_10ViewEngineINS_8smem_ptrIPN7cutlass10bfloat16_tEEEEEEEC2ERKS10_RKS17_ - $_ZN7cutlass13device_kernelIN5flash19enable_sm80_to_sm89INS1_16FlashAttnBwdSm80INS1_25CollectiveMainloopBwdSm80ILi2ELi2EN4cute5tupleIJNS5_1CILi128EEES8_NS7_ILi64EEEEEENS_10bfloat16_tEfNS_4arch4Sm80ELb0ELb0ELb1ELb1ELb0ELb0ELb0ELb0ELi2ELi4ELi4ELi4ELb0EEENS1_21CollectiveEpilogueBwdISA_SB_SD_Li256ELb1ELb0ELi2EEENS1_19SingleTileSchedulerILb1ELb0ELb0ELi128EEEEEEEEEvNT_6ParamsE$_ZN4cute3eso3ESOILb1ELb0EJNS_14ComposedLayoutINS_7SwizzleILi3ELi3ELi3EEENS_1CILi0EEENS_6LayoutINS_5tupleIJNS8_IJNS8_IJNS5_ILi4EEENS5_ILi8EEEEEENS8_IJNS5_ILi2EEENS5_ILi1EEEEEEEEENS8_IJNS8_IJSC_SC_EEESB_EEEEEENS8_IJNS8_IJNS8_IJNS5_ILi128EEESD_EEENS8_IJSA_S6_EEEEEENS8_IJNS8_IJNS5_ILi64EEENS5_ILi512EEEEEENS8_IJNS5_ILi16EEENS5_ILi1024EEEEEEEEEEEEEEEENS_10ViewEngineINS_8smem_ptrIPN7cutlass10bfloat16_tEEEEEEEC2ERKSW_RKS13_)
$_ZN7cutlass13device_kernelIN5flash19enable_sm80_to_sm89INS1_16FlashAttnBwdSm80INS1_25CollectiveMainloopBwdSm80ILi2ELi2EN4cute5tupleIJNS5_1CILi128EEES8_NS7_ILi64EEEEEENS_10bfloat16_tEfNS_4arch4Sm80ELb0ELb0ELb1ELb1ELb0ELb0ELb0ELb0ELi2ELi4ELi4ELi4ELb0EEENS1_21CollectiveEpilogueBwdISA_SB_SD_Li256ELb1ELb0ELi2EEENS1_19SingleTileSchedulerILb1ELb0ELb0ELi128EEEEEEEEEvNT_6ParamsE$_ZN4cute3eso3ESOILb1ELb0EJNS_14ComposedLayoutINS_7SwizzleILi3ELi3ELi3EEENS_1CILi0EEENS_6LayoutINS_5tupleIJNS8_IJNS8_IJNS5_ILi4EEENS5_ILi8EEEEEENS8_IJNS5_ILi2EEENS5_ILi1EEEEEEEEENS8_IJNS8_IJSC_SC_EEESB_EEEEEENS8_IJNS8_IJNS8_IJNS5_ILi128EEESD_EEENS8_IJSA_S6_EEEEEENS8_IJNS8_IJNS5_ILi64EEENS5_ILi512EEEEEENS8_IJNS5_ILi16EEENS5_ILi1024EEEEEEEEEEEEEEEENS_10ViewEngineINS_8smem_ptrIPN7cutlass10bfloat16_tEEEEEEEC2ERKSW_RKS13_:
[----:B------:R-:W-:Y:S01]  /*89d0*/  IADD3 R4, R59, -c[0x0][0x20], RZ ;  /* 0x800008003b047a10 */ /* 0x000fe20007ffe0ff */
[----:B------:R-:W-:Y:S01]  /*89e0*/  IMAD.MOV.U32 R8, RZ, RZ, R6 ;  /* 0x000000ffff087224 */ /* 0x000fe200078e0006 */
[----:B------:R-:W-:-:S03]  /*89f0*/  MOV R9, 0x0 ;  /* 0x0000000000097802 */ /* 0x000fc60000000f00 */
[----:B------:R1:W-:Y:S01]  /*8a00*/  STL.64 [R4], R2 ;  /* 0x0000000204007387 */ /* 0x0003e20000100a00 */
[----:B------:R-:W-:Y:S05]  /*8a10*/  RET.REL.NODEC R8 `(_ZN7cutlass13device_kernelIN5flash19enable_sm80_to_sm89INS1_16FlashAttnBwdSm80INS1_25CollectiveMainloopBwdSm80ILi2ELi2EN4cute5tupleIJNS5_1CILi128EEES8_NS7_ILi64EEEEEENS_10bfloat16_tEfNS_4arch4Sm80ELb0ELb0ELb1ELb1ELb0ELb0ELb0ELb0ELi2ELi4ELi4ELi4ELb0EEENS1_21CollectiveEpilogueBwdISA_SB_SD_Li256ELb1ELb0ELi2EEENS1_19SingleTileSchedulerILb1ELb0ELb0ELi128EEEEEEEEEvNT_6ParamsE) ;  /* 0xffff75e008007950 */ /* 0x000fea0003c3ffff */
        .type           $_ZN7cutlass13device_kernelIN5flash19enable_sm80_to_sm89INS1_16FlashAttnBwdSm80INS1_25CollectiveMainloopBwdSm80ILi2ELi2EN4cute5tupleIJNS5_1CILi128EEES8_NS7_ILi64EEEEEENS_10bfloat16_tEfNS_4arch4Sm80ELb0ELb0ELb1ELb1ELb0ELb0ELb0ELb0ELi2ELi4ELi4ELi4ELb0EEENS1_21CollectiveEpilogueBwdISA_SB_SD_Li256ELb1ELb0ELi2EEENS1_19SingleTileSchedulerILb1ELb0ELb0ELi128EEEEEEEEEvNT_6ParamsE$_ZN4cute3eso3ESOILb1ELb0EJNS_14ComposedLayoutINS_7SwizzleILi3ELi3ELi3EEENS_1CILi0EEENS_6LayoutINS_5tupleIJNS8_IJNS8_IJNS5_ILi4EEENS5_ILi8EEEEEENS8_IJS9_NS5_ILi1EEEEEEEEENS8_IJNS8_IJNS5_ILi2EEESF_SF_EEENS8_IJSF_NS8_IJS9_SF_EEEEEEEEEEEENS8_IJNS8_IJNS8_IJSF_NS5_ILi64EEEEEENS8_IJNS5_ILi1024EEES6_EEEEEENS8_IJNS8_IJSC_NS5_ILi512EEESA_EEENS8_IJNS5_ILi4096EEENS8_IJNS5_ILi16EEENS5_ILi8192EEEEEEEEEEEEEEEEEEENS_10ViewEngineINS_8smem_ptrIPN7cutlass10bfloat16_tEEEEEEEC2ERKS10_RKS17_,@function
        .size           $_ZN7cutlass13device_kernelIN5flash19enable_sm80_to_sm89INS1_16FlashAttnBwdSm80INS1_25CollectiveMainloopBwdSm80ILi2ELi2EN4cute5tupleIJNS5_1CILi128EEES8_NS7_ILi64EEEEEENS_10bfloat16_tEfNS_4arch4Sm80ELb0ELb0ELb1ELb1ELb0ELb0ELb0ELb0ELi2ELi4ELi4ELi4ELb0EEENS1_21CollectiveEpilogueBwdISA_SB_SD_Li256ELb1ELb0ELi2EEENS1_19SingleTileSchedulerILb1ELb0ELb0ELi128EEEEEEEEEvNT_6ParamsE$_ZN4cute3eso3ESOILb1ELb0EJNS_14ComposedLayoutINS_7SwizzleILi3ELi3ELi3EEENS_1CILi0EEENS_6LayoutINS_5tupleIJNS8_IJNS8_IJNS5_ILi4EEENS5_ILi8EEEEEENS8_IJS9_NS5_ILi1EEEEEEEEENS8_IJNS8_IJNS5_ILi2EEESF_SF_EEENS8_IJSF_NS8_IJS9_SF_EEEEEEEEEEEENS8_IJNS8_IJNS8_IJSF_NS5_ILi64EEEEEENS8_IJNS5_ILi1024EEES6_EEEEEENS8_IJNS8_IJSC_NS5_ILi512EEESA_EEENS8_IJNS5_ILi4096EEENS8_IJNS5_ILi16EEENS5_ILi8192EEEEEEEEEEEEEEEEEEENS_10ViewEngineINS_8smem_ptrIPN7cutlass10bfloat16_tEEEEEEEC2ERKS10_RKS17_,($_ZN7cutlass13device_kernelIN5flash19enable_sm80_to_sm89INS1_16FlashAttnBwdSm80INS1_25CollectiveMainloopBwdSm80ILi2ELi2EN4cute5tupleIJNS5_1CILi128EEES8_NS7_ILi64EEEEEENS_10bfloat16_tEfNS_4arch4Sm80ELb0ELb0ELb1ELb1ELb0ELb0ELb0ELb0ELi2ELi4ELi4ELi4ELb0EEENS1_21CollectiveEpilogueBwdISA_SB_SD_Li256ELb1ELb0ELi2EEENS1_19SingleTileSchedulerILb1ELb0ELb0ELi128EEEEEEEEEvNT_6ParamsE$_ZN4cute3eso3ESOILb1ELb0EJNS_14ComposedLayoutINS_7SwizzleILi3ELi3ELi3EEENS_1CILi0EEENS_6LayoutINS_5tupleIJNS8_IJNS8_IJNS5_ILi4EEENS5_ILi8EEEEEENS8_IJS9_NS5_ILi1EEEEEEEEENS8_IJNS8_IJNS5_ILi2EEESF_SF_EEENS8_IJSF_SA_EEEEEEEEENS8_IJNS8_IJNS8_IJNS5_ILi128EEESC_EEENS8_IJNS5_ILi16EEES6_EEEEEENS8_IJNS8_IJNS5_ILi64EEESA_NS5_ILi512EEEEEENS8_IJNS5_ILi8192EEENS5_ILi1024EEEEEEEEEEEEEEEENS_10ViewEngineINS_8smem_ptrIPN7cutlass10bfloat16_tEEEEEEEC2ERKSY_RKS15_ - $_ZN7cutlass13device_kernelIN5flash19enable_sm80_to_sm89INS1_16FlashAttnBwdSm80INS1_25CollectiveMainloopBwdSm80ILi2ELi2EN4cute5tupleIJNS5_1CILi128EEES8_NS7_ILi64EEEEEENS_10bfloat16_tEfNS_4arch4Sm80ELb0ELb0ELb1ELb1ELb0ELb0ELb0ELb0ELi2ELi4ELi4ELi4ELb0EEENS1_21CollectiveEpilogueBwdISA_SB_SD_Li256ELb1ELb0ELi2EEENS1_19SingleTileSchedulerILb1ELb0ELb0ELi128EEEEEEEEEvNT_6ParamsE$_ZN4cute3eso3ESOILb1ELb0EJNS_14ComposedLayoutINS_7SwizzleILi3ELi3ELi3EEENS_1CILi0EEENS_6LayoutINS_5tupleIJNS8_IJNS8_IJNS5_ILi4EEENS5_ILi8EEEEEENS8_IJS9_NS5_ILi1EEEEEEEEENS8_IJNS8_IJNS5_ILi2EEESF_SF_EEENS8_IJSF_NS8_IJS9_SF_EEEEEEEEEEEENS8_IJNS8_IJNS8_IJSF_NS5_ILi64EEEEEENS8_IJNS5_ILi1024EEES6_EEEEEENS8_IJNS8_IJSC_NS5_ILi512EEESA_EEENS8_IJNS5_ILi4096EEENS8_IJNS5_ILi16EEENS5_ILi8192EEEEEEEEEEEEEEEEEEENS_10ViewEngineINS_8smem_ptrIPN7cutlass10bfloat16_tEEEEEEEC2ERKS10_RKS17_)
$_ZN7cutlass13device_kernelIN5flash19enable_sm80_to_sm89INS1_16FlashAttnBwdSm80INS1_25CollectiveMainloopBwdSm80ILi2ELi2EN4cute5tupleIJNS5_1CILi128EEES8_NS7_ILi64EEEEEENS_10bfloat16_tEfNS_4arch4Sm80ELb0ELb0ELb1ELb1ELb0ELb0ELb0ELb0ELi2ELi4ELi4ELi4ELb0EEENS1_21CollectiveEpilogueBwdISA_SB_SD_Li256ELb1ELb0ELi2EEENS1_19SingleTileSchedulerILb1ELb0ELb0ELi128EEEEEEEEEvNT_6ParamsE$_ZN4cute3eso3ESOILb1ELb0EJNS_14ComposedLayoutINS_7SwizzleILi3ELi3ELi3EEENS_1CILi0EEENS_6LayoutINS_5tupleIJNS8_IJNS8_IJNS5_ILi4EEENS5_ILi8EEEEEENS8_IJS9_NS5_ILi1EEEEEEEEENS8_IJNS8_IJNS5_ILi2EEESF_SF_EEENS8_IJSF_NS8_IJS9_SF_EEEEEEEEEEEENS8_IJNS8_IJNS8_IJSF_NS5_ILi64EEEEEENS8_IJNS5_ILi1024EEES6_EEEEEENS8_IJNS8_IJSC_NS5_ILi512EEESA_EEENS8_IJNS5_ILi4096EEENS8_IJNS5_ILi16EEENS5_ILi8192EEEEEEEEEEEEEEEEEEENS_10ViewEngineINS_8smem_ptrIPN7cutlass10bfloat16_tEEEEEEEC2ERKS10_RKS17_:
[----:B------:R-:W-:Y:S01]  /*8a20*/  IADD3 R4, R59, -c[0x0][0x20], RZ ;  /* 0x800008003b047a10 */ /* 0x000fe20007ffe0ff */
[----:B------:R-:W-:Y:S01]  /*8a30*/  IMAD.MOV.U32 R8, RZ, RZ, R6 ;  /* 0x000000ffff087224 */ /* 0x000fe200078e0006 */
[----:B------:R-:W-:-:S03]  /*8a40*/  MOV R9, 0x0 ;  /* 0x0000000000097802 */ /* 0x000fc60000000f00 */
[----:B------:R1:W-:Y:S01]  /*8a50*/  STL.64 [R4], R2 ;  /* 0x0000000204007387 */ /* 0x0003e20000100a00 */
[----:B------:R-:W-:Y:S05]  /*8a60*/  RET.REL.NODEC R8 `(_ZN7cutlass13device_kernelIN5flash19enable_sm80_to_sm89INS1_16FlashAttnBwdSm80INS1_25CollectiveMainloopBwdSm80ILi2ELi2EN4cute5tupleIJNS5_1CILi128EEES8_NS7_ILi64EEEEEENS_10bfloat16_tEfNS_4arch4Sm80ELb0ELb0ELb1ELb1ELb0ELb0ELb0ELb0ELi2ELi4ELi4ELi4ELb0EEENS1_21CollectiveEpilogueBwdISA_SB_SD_Li256ELb1ELb0ELi2EEENS1_19SingleTileSchedulerILb1ELb0ELb0ELi128EEEEEEEEEvNT_6ParamsE) ;  /* 0xffff759008007950 */ /* 0x000fea0003c3ffff */
        .type           $_ZN7cutlass13device_kernelIN5flash19enable_sm80_to_sm89INS1_16FlashAttnBwdSm80INS1_25CollectiveMainloopBwdSm80ILi2ELi2EN4cute5tupleIJNS5_1CILi128EEES8_NS7_ILi64EEEEEENS_10bfloat16_tEfNS_4arch4Sm80ELb0ELb0ELb1ELb1ELb0ELb0ELb0ELb0ELi2ELi4ELi4ELi4ELb0EEENS1_21CollectiveEpilogueBwdISA_SB_SD_Li256ELb1ELb0ELi2EEENS1_19SingleTileSchedulerILb1ELb0ELb0ELi128EEEEEEEEEvNT_6ParamsE$_ZN4cute3eso3ESOILb1ELb0EJNS_14ComposedLayoutINS_7SwizzleILi3ELi3ELi3EEENS_1CILi0EEENS_6LayoutINS_5tupleIJNS8_IJNS8_IJNS5_ILi4EEENS5_ILi8EEEEEENS8_IJS9_NS5_ILi1EEEEEEEEENS8_IJNS8_IJNS5_ILi2EEESF_SF_EEENS8_IJSF_SA_EEEEEEEEENS8_IJNS8_IJNS8_IJNS5_ILi128EEESC_EEENS8_IJNS5_ILi16EEES6_EEEEEENS8_IJNS8_IJNS5_ILi64EEESA_NS5_ILi512EEEEEENS8_IJNS5_ILi8192EEENS5_ILi1024EEEEEEEEEEEEEEEENS_10ViewEngineINS_8smem_ptrIPN7cutlass10bfloat16_tEEEEEEEC2ERKSY_RKS15_,@function
        .size           $_ZN7cutlass13device_kernelIN5flash19enable_sm80_to_sm89INS1_16FlashAttnBwdSm80INS1_25CollectiveMainloopBwdSm80ILi2ELi2EN4cute5tupleIJNS5_1CILi128EEES8_NS7_ILi64EEEEEENS_10bfloat16_tEfNS_4arch4Sm80ELb0ELb0ELb1ELb1ELb0ELb0ELb0ELb0ELi2ELi4ELi4ELi4ELb0EEENS1_21CollectiveEpilogueBwdISA_SB_SD_Li256ELb1ELb0ELi2EEENS1_19SingleTileSchedulerILb1ELb0ELb0ELi128EEEEEEEEEvNT_6ParamsE$_ZN4cute3eso3ESOILb1ELb0EJNS_14ComposedLayoutINS_7SwizzleILi3ELi3ELi3EEENS_1CILi0EEENS_6LayoutINS_5tupleIJNS8_IJNS8_IJNS5_ILi4EEENS5_ILi8EEEEEENS8_IJS9_NS5_ILi1EEEEEEEEENS8_IJNS8_IJNS5_ILi2EEESF_SF_EEENS8_IJSF_SA_EEEEEEEEENS8_IJNS8_IJNS8_IJNS5_ILi128EEESC_EEENS8_IJNS5_ILi16EEES6_EEEEEENS8_IJNS8_IJNS5_ILi64EEESA_NS5_ILi512EEEEEENS8_IJNS5_ILi8192EEENS5_ILi1024EEEEEEEEEEEEEEEENS_10ViewEngineINS_8smem_ptrIPN7cutlass10bfloat16_tEEEEEEEC2ERKSY_RKS15_,($_ZN7cutlass13device_kernelIN5flash19enable_sm80_to_sm89INS1_16FlashAttnBwdSm80INS1_25CollectiveMainloopBwdSm80ILi2ELi2EN4cute5tupleIJNS5_1CILi128EEES8_NS7_ILi64EEEEEENS_10bfloat16_tEfNS_4arch4Sm80ELb0ELb0ELb1ELb1ELb0ELb0ELb0ELb0ELi2ELi4ELi4ELi4ELb0EEENS1_21CollectiveEpilogueBwdISA_SB_SD_Li256ELb1ELb0ELi2EEENS1_19SingleTileSchedulerILb1ELb0ELb0ELi128EEEEEEEEEvNT_6ParamsE$_ZN4cute3eso3ESOILb1ELb0EJNS_14ComposedLayoutINS_7SwizzleILi3ELi3ELi3EEENS_1CILj0EEENS_6LayoutINS_5tupleIJNS5_ILi64EEENS5_ILi128EEEEEENS8_IJNS5_ILi1EEES9_EEEEEEENS_10ViewEngineINS_8smem_ptrIPN7cutlass10bfloat16_tEEEEEEEC2ERKSF_RKSM_ - $_ZN7cutlass13device_kernelIN5flash19enable_sm80_to_sm89INS1_16FlashAttnBwdSm80INS1_25CollectiveMainloopBwdSm80ILi2ELi2EN4cute5tupleIJNS5_1CILi128EEES8_NS7_ILi64EEEEEENS_10bfloat16_tEfNS_4arch4Sm80ELb0ELb0ELb1ELb1ELb0ELb0ELb0ELb0ELi2ELi4ELi4ELi4ELb0EEENS1_21CollectiveEpilogueBwdISA_SB_SD_Li256ELb1ELb0ELi2EEENS1_19SingleTileSchedulerILb1ELb0ELb0ELi128EEEEEEEEEvNT_6ParamsE$_ZN4cute3eso3ESOILb1ELb0EJNS_14ComposedLayoutINS_7SwizzleILi3ELi3ELi3EEENS_1CILi0EEENS_6LayoutINS_5tupleIJNS8_IJNS8_IJNS5_ILi4EEENS5_ILi8EEEEEENS8_IJS9_NS5_ILi1EEEEEEEEENS8_IJNS8_IJNS5_ILi2EEESF_SF_EEENS8_IJSF_SA_EEEEEEEEENS8_IJNS8_IJNS8_IJNS5_ILi128EEESC_EEENS8_IJNS5_ILi16EEES6_EEEEEENS8_IJNS8_IJNS5_ILi64EEESA_NS5_ILi512EEEEEENS8_IJNS5_ILi8192EEENS5_ILi1024EEEEEEEEEEEEEEEENS_10ViewEngineINS_8smem_ptrIPN7cutlass10bfloat16_tEEEEEEEC2ERKSY_RKS15_)
$_ZN7cutlass13device_kernelIN5flash19enable_sm80_to_sm89INS1_16FlashAttnBwdSm80INS1_25CollectiveMainloopBwdSm80ILi2ELi2EN4cute5tupleIJNS5_1CILi128EEES8_NS7_ILi64EEEEEENS_10bfloat16_tEfNS_4arch4Sm80ELb0ELb0ELb1ELb1ELb0ELb0ELb0ELb0ELi2ELi4ELi4ELi4ELb0EEENS1_21CollectiveEpilogueBwdISA_SB_SD_Li256ELb1ELb0ELi2EEENS1_19SingleTileSchedulerILb1ELb0ELb0ELi128EEEEEEEEEvNT_6ParamsE$_ZN4cute3eso3ESOILb1ELb0EJNS_14ComposedLayoutINS_7SwizzleILi3ELi3ELi3EEENS_1CILi0EEENS_6LayoutINS_5tupleIJNS8_IJNS8_IJNS5_ILi4EEENS5_ILi8EEEEEENS8_IJS9_NS5_ILi1EEEEEEEEENS8_IJNS8_IJNS5_ILi2EEESF_SF_EEENS8_IJSF_SA_EEEEEEEEENS8_IJNS8_IJNS8_IJNS5_ILi128EEESC_EEENS8_IJNS5_ILi16EEES6_EEEEEENS8_IJNS8_IJNS5_ILi64EEESA_NS5_ILi512EEEEEENS8_IJNS5_ILi8192EEENS5_ILi1024EEEEEEEEEEEEEEEENS_10ViewEngineINS_8smem_ptrIPN7cutlass10bfloat16_tEEEEEEEC2ERKSY_RKS15_:
[----:B------:R-:W-:Y:S01]  /*8a70*/  IADD3 R4, R23, -c[0x0][0x20], RZ ;  /* 0x8000080017047a10 */ /* 0x000fe20007ffe0ff */
[----:B------:R-:W-:Y:S01]  /*8a80*/  IMAD.MOV.U32 R8, RZ, RZ, R6 ;  /* 0x000000ffff087224 */ /* 0x000fe200078e0006 */
[----:B------:R-:W-:-:S03]  /*8a90*/  MOV R9, 0x0 ;  /* 0x0000000000097802 */ /* 0x000fc60000000f00 */
[----:B------:R1:W-:Y:S01]  /*8aa0*/  STL.64 [R4], R2 ;  /* 0x0000000204007387 */ /* 0x0003e20000100a00 */
[----:B------:R-:W-:Y:S05]  /*8ab0*/  RET.REL.NODEC R8 `(_ZN7cutlass13device_kernelIN5flash19enable_sm80_to_sm89INS1_16FlashAttnBwdSm80INS1_25CollectiveMainloopBwdSm80ILi2ELi2EN4cute5tupleIJNS5_1CILi128EEES8_NS7_ILi64EEEEEENS_10bfloat16_tEfNS_4arch4Sm80ELb0ELb0ELb1ELb1ELb0ELb0ELb0ELb0ELi2ELi4ELi4ELi4ELb0EEENS1_21CollectiveEpilogueBwdISA_SB_SD_Li256ELb1ELb0ELi2EEENS1_19SingleTileSchedulerILb1ELb0ELb0ELi128EEEEEEEEEvNT_6ParamsE) ;  /* 0xffff754008007950 */ /* 0x000fea0003c3ffff */
        .type           $_ZN7cutlass13device_kernelIN5flash19enable_sm80_to_sm89INS1_16FlashAttnBwdSm80INS1_25CollectiveMainloopBwdSm80ILi2ELi2EN4cute5tupleIJNS5_1CILi128EEES8_NS7_ILi64EEEEEENS_10bfloat16_tEfNS_4arch4Sm80ELb0ELb0ELb1ELb1ELb0ELb0ELb0ELb0ELi2ELi4ELi4ELi4ELb0EEENS1_21CollectiveEpilogueBwdISA_SB_SD_Li256ELb1ELb0ELi2EEENS1_19SingleTileSchedulerILb1ELb0ELb0ELi128EEEEEEEEEvNT_6ParamsE$_ZN4cute3eso3ESOILb1ELb0EJNS_14ComposedLayoutINS_7SwizzleILi3ELi3ELi3EEENS_1CILj0EEENS_6LayoutINS_5tupleIJNS5_ILi64EEENS5_ILi128EEEEEENS8_IJNS5_ILi1EEES9_EEEEEEENS_10ViewEngineINS_8smem_ptrIPN7cutlass10bfloat16_tEEEEEEEC2ERKSF_RKSM_,@function
        .size           $_ZN7cutlass13device_kernelIN5flash19enable_sm80_to_sm89INS1_16FlashAttnBwdSm80INS1_25CollectiveMainloopBwdSm80ILi2ELi2EN4cute5tupleIJNS5_1CILi128EEES8_NS7_ILi64EEEEEENS_10bfloat16_tEfNS_4arch4Sm80ELb0ELb0ELb1ELb1ELb0ELb0ELb0ELb0ELi2ELi4ELi4ELi4ELb0EEENS1_21CollectiveEpilogueBwdISA_SB_SD_Li256ELb1ELb0ELi2EEENS1_19SingleTileSchedulerILb1ELb0ELb0ELi128EEEEEEEEEvNT_6ParamsE$_ZN4cute3eso3ESOILb1ELb0EJNS_14ComposedLayoutINS_7SwizzleILi3ELi3ELi3EEENS_1CILj0EEENS_6LayoutINS_5tupleIJNS5_ILi64EEENS5_ILi128EEEEEENS8_IJNS5_ILi1EEES9_EEEEEEENS_10ViewEngineINS_8smem_ptrIPN7cutlass10bfloat16_tEEEEEEEC2ERKSF_RKSM_,($_ZN7cutlass13device_kernelIN5flash19enable_sm80_to_sm89INS1_16FlashAttnBwdSm80INS1_25CollectiveMainloopBwdSm80ILi2ELi2EN4cute5tupleIJNS5_1CILi128EEES8_NS7_ILi64EEEEEENS_10bfloat16_tEfNS_4arch4Sm80ELb0ELb0ELb1ELb1ELb0ELb0ELb0ELb0ELi2ELi4ELi4ELi4ELb0EEENS1_21CollectiveEpilogueBwdISA_SB_SD_Li256ELb1ELb0ELi2EEENS1_19SingleTileSchedulerILb1ELb0ELb0ELi128EEEEEEEEEvNT_6ParamsE$_ZN4cute3eso3ESOILb1ELb0EJNS_14ComposedLayoutINS_7SwizzleILi3ELi3ELi3EEENS_1CILj0EEENS_6LayoutINS_5tupleIJNS8_IJNS5_ILi8EEENS5_ILi16EEEEEENS8_IJNS5_ILi64EEENS5_ILi1EEEEEEEEENS8_IJNS8_IJSC_NS5_ILi512EEEEEENS8_IJSD_NS5_ILi0EEEEEEEEEEEEENS_10ViewEngineINS_8smem_ptrIPN7cutlass10bfloat16_tEEEEEEEC2ERKSM_RKST_ - $_ZN7cutlass13device_kernelIN5flash19enable_sm80_to_sm89INS1_16FlashAttnBwdSm80INS1_25CollectiveMainloopBwdSm80ILi2ELi2EN4cute5tupleIJNS5_1CILi128EEES8_NS7_ILi64EEEEEENS_10bfloat16_tEfNS_4arch4Sm80ELb0ELb0ELb1ELb1ELb0ELb0ELb0ELb0ELi2ELi4ELi4ELi4ELb0EEENS1_21CollectiveEpilogueBwdISA_SB_SD_Li256ELb1ELb0ELi2EEENS1_19SingleTileSchedulerILb1ELb0ELb0ELi128EEEEEEEEEvNT_6ParamsE$_ZN4cute3eso3ESOILb1ELb0EJNS_14ComposedLayoutINS_7SwizzleILi3ELi3ELi3EEENS_1CILj0EEENS_6LayoutINS_5tupleIJNS5_ILi64EEENS5_ILi128EEEEEENS8_IJNS5_ILi1EEES9_EEEEEEENS_10ViewEngineINS_8smem_ptrIPN7cutlass10bfloat16_tEEEEEEEC2ERKSF_RKSM_)
$_ZN7cutlass13device_kernelIN5flash19enable_sm80_to_sm89INS1_16FlashAttnBwdSm80INS1_25CollectiveMainloopBwdSm80ILi2ELi2EN4cute5tupleIJNS5_1CILi128EEES8_NS7_ILi64EEEEEENS_10bfloat16_tEfNS_4arch4Sm80ELb0ELb0ELb1ELb1ELb0ELb0ELb0ELb0ELi2ELi4ELi4ELi4ELb0EEENS1_21CollectiveEpilogueBwdISA_SB_SD_Li256ELb1ELb0ELi2EEENS1_19SingleTileSchedulerILb1ELb0ELb0ELi128EEEEEEEEEvNT_6ParamsE$_ZN4cute3eso3ESOILb1ELb0EJNS_14ComposedLayoutINS_7SwizzleILi3ELi3ELi3EEENS_1CILj0EEENS_6LayoutINS_5tupleIJNS5_ILi64EEENS5_ILi128EEEEEENS8_IJNS5_ILi1EEES9_EEEEEEENS_10ViewEngineINS_8smem_ptrIPN7cutlass10bfloat16_tEEEEEEEC2ERKSF_RKSM_:
[----:B------:R-:W-:Y:S01]  /*8ac0*/  IADD3 R4, R23, -c[0x0][0x20], RZ ;  /* 0x8000080017047a10 */ /* 0x000fe20007ffe0ff */
[----:B------:R-:W-:Y:S01]  /*8ad0*/  IMAD.MOV.U32 R8, RZ, RZ, R6 ;  /* 0x000000ffff087224 */ /* 0x000fe200078e0006 */
[----:B------:R-:W-:-:S03]  /*8ae0*/  MOV R9, 0x0 ;  /* 0x0000000000097802 */ /* 0x000fc60000000f00 */
[----:B------:R1:W-:Y:S01]  /*8af0*/  STL.64 [R4], R2 ;  /* 0x0000000204007387 */ /* 0x0003e20000100a00 */
[----:B------:R-:W-:Y:S05]  /*8b00*/  RET.REL.NODEC R8 `(_ZN7cutlass13device_kernelIN5flash19enable_sm80_to_sm89INS1_16FlashAttnBwdSm80INS1_25CollectiveMainloopBwdSm80ILi2ELi2EN4cute5tupleIJNS5_1CILi128EEES8_NS7_ILi64EEEEEENS_10bfloat16_tEfNS_4arch4Sm80ELb0ELb0ELb1ELb1ELb0ELb0ELb0ELb0ELi2ELi4ELi4ELi4ELb0EEENS1_21CollectiveEpilogueBwdISA_SB_SD_Li256ELb1ELb0ELi2EEENS1_19SingleTileSchedulerILb1ELb0ELb0ELi128EEEEEEEEEvNT_6ParamsE) ;  /* 0xffff74f008007950 */ /* 0x000fea0003c3ffff */
        .type           $_ZN7cutlass13device_kernelIN5flash19enable_sm80_to_sm89INS1_16FlashAttnBwdSm80INS1_25CollectiveMainloopBwdSm80ILi2ELi2EN4cute5tupleIJNS5_1CILi128EEES8_NS7_ILi64EEEEEENS_10bfloat16_tEfNS_4arch4Sm80ELb0ELb0ELb1ELb1ELb0ELb0ELb0ELb0ELi2ELi4ELi4ELi4ELb0EEENS1_21CollectiveEpilogueBwdISA_SB_SD_Li256ELb1ELb0ELi2EEENS1_19SingleTileSchedulerILb1ELb0ELb0ELi128EEEEEEEEEvNT_6ParamsE$_ZN4cute3eso3ESOILb1ELb0EJNS_14ComposedLayoutINS_7SwizzleILi3ELi3ELi3EEENS_1CILj0EEENS_6LayoutINS_5tupleIJNS8_IJNS5_ILi8EEENS5_ILi16EEEEEENS8_IJNS5_ILi64EEENS5_ILi1EEEEEEEEENS8_IJNS8_IJSC_NS5_ILi512EEEEEENS8_IJSD_NS5_ILi0EEEEEEEEEEEEENS_10ViewEngineINS_8smem_ptrIPN7cutlass10bfloat16_tEEEEEEEC2ERKSM_RKST_,@function
        .size           $_ZN7cutlass13device_kernelIN5flash19enable_sm80_to_sm89INS1_16FlashAttnBwdSm80INS1_25CollectiveMainloopBwdSm80ILi2ELi2EN4cute5tupleIJNS5_1CILi128EEES8_NS7_ILi64EEEEEENS_10bfloat16_tEfNS_4arch4Sm80ELb0ELb0ELb1ELb1ELb0ELb0ELb0ELb0ELi2ELi4ELi4ELi4ELb0EEENS1_21CollectiveEpilogueBwdISA_SB_SD_Li256ELb1ELb0ELi2EEENS1_19SingleTileSchedulerILb1ELb0ELb0ELi128EEEEEEEEEvNT_6ParamsE$_ZN4cute3eso3ESOILb1ELb0EJNS_14ComposedLayoutINS_7SwizzleILi3ELi3ELi3EEENS_1CILj0EEENS_6LayoutINS_5tupleIJNS8_IJNS5_ILi8EEENS5_ILi16EEEEEENS8_IJNS5_ILi64EEENS5_ILi1EEEEEEEEENS8_IJNS8_IJSC_NS5_ILi512EEEEEENS8_IJSD_NS5_ILi0EEEEEEEEEEEEENS_10ViewEngineINS_8smem_ptrIPN7cutlass10bfloat16_tEEEEEEEC2ERKSM_RKST_,($_ZN7cutlass13device_kernelIN5flash19enable_sm80_to_sm89INS1_16FlashAttnBwdSm80INS1_25CollectiveMainloopBwdSm80ILi2ELi2EN4cute5tupleIJNS5_1CILi128EEES8_NS7_ILi64EEEEEENS_10bfloat16_tEfNS_4arch4Sm80ELb0ELb0ELb1ELb1ELb0ELb0ELb0ELb0ELi2ELi4ELi4ELi4ELb0EEENS1_21CollectiveEpilogueBwdISA_SB_SD_Li256ELb1ELb0ELi2EEENS1_19SingleTileSchedulerILb1ELb0ELb0ELi128EEEEEEEEEvNT_6ParamsE$_ZN4cute3eso3ESOILb1ELb0EJNS_14ComposedLayoutINS_7SwizzleILi3ELi3ELi3EEENS_1CILj0EEENS_6LayoutINS_5tupleIJNS8_IJNS8_IJNS5_ILi4EEENS5_ILi8EEEEEENS8_IJNS5_ILi2EEENS5_ILi1EEEEEEEEENS8_IJNS8_IJSC_SC_EEESB_EEEEEENS8_IJNS8_IJNS8_IJNS5_ILi128EEESD_EEENS8_IJSA_NS5_ILi0EEEEEEEEENS8_IJNS8_IJNS5_ILi64EEENS5_ILi512EEEEEENS8_IJNS5_ILi16EEENS5_ILi1024EEEEEEEEEEEEEEEENS_10ViewEngineINS_8smem_ptrIPN7cutlass10bfloat16_tEEEEEEEC2ERKSX_RKS14_ - $_ZN7cutlass13device_kernelIN5flash19enable_sm80_to_sm89INS1_16FlashAttnBwdSm80INS1_25CollectiveMainloopBwdSm80ILi2ELi2EN4cute5tupleIJNS5_1CILi128EEES8_NS7_ILi64EEEEEENS_10bfloat16_tEfNS_4arch4Sm80ELb0ELb0ELb1ELb1ELb0ELb0ELb0ELb0ELi2ELi4ELi4ELi4ELb0EEENS1_21CollectiveEpilogueBwdISA_SB_SD_Li256ELb1ELb0ELi2EEENS1_19SingleTileSchedulerILb1ELb0ELb0ELi128EEEEEEEEEvNT_6ParamsE$_ZN4cute3eso3ESOILb1ELb0EJNS_14ComposedLayoutINS_7SwizzleILi3ELi3ELi3EEENS_1CILj0EEENS_6LayoutINS_5tupleIJNS8_IJNS5_ILi8EEENS5_ILi16EEEEEENS8_IJNS5_ILi64EEENS5_ILi1EEEEEEEEENS8_IJNS8_IJSC_NS5_ILi512EEEEEENS8_IJSD_NS5_ILi0EEEEEEEEEEEEENS_10ViewEngineINS_8smem_ptrIPN7cutlass10bfloat16_tEEEEEEEC2ERKSM_RKST_)
$_ZN7cutlass13device_kernelIN5flash19enable_sm80_to_sm89INS1_16FlashAttnBwdSm80INS1_25CollectiveMainloopBwdSm80ILi2ELi2EN4cute5tupleIJNS5_1CILi128EEES8_NS7_ILi64EEEEEENS_10bfloat16_tEfNS_4arch4Sm80ELb0ELb0ELb1ELb1ELb0ELb0ELb0ELb0ELi2ELi4ELi4ELi4ELb0EEENS1_21CollectiveEpilogueBwdISA_SB_SD_Li256ELb1ELb0ELi2EEENS1_19SingleTileSchedulerILb1ELb0ELb0ELi128EEEEEEEEEvNT_6ParamsE$_ZN4cute3eso3ESOILb1ELb0EJNS_14ComposedLayoutINS_7SwizzleILi3ELi3ELi3EEENS_1CILj0EEENS_6LayoutINS_5tupleIJNS8_IJNS5_ILi8EEENS5_ILi16EEEEEENS8_IJNS5_ILi64EEENS5_ILi1EEEEEEEEENS8_IJNS8_IJSC_NS5_ILi512EEEEEENS8_IJSD_NS5_ILi0EEEEEEEEEEEEENS_10ViewEngineINS_8smem_ptrIPN7cutlass10bfloat16_tEEEEEEEC2ERKSM_RKST_:
[----:B------:R-:W-:Y:S01]  /*8b10*/  IADD3 R4, R23, -c[0x0][0x20], RZ ;  /* 0x8000080017047a10 */ /* 0x000fe20007ffe0ff */
[----:B------:R-:W-:Y:S01]  /*8b20*/  IMAD.MOV.U32 R8, RZ, RZ, R6 ;  /* 0x000000ffff087224 */ /* 0x000fe200078e0006 */
[----:B------:R-:W-:-:S03]  /*8b30*/  MOV R9, 0x0 ;  /* 0x0000000000097802 */ /* 0x000fc60000000f00 */
[----:B------:R1:W-:Y:S01]  /*8b40*/  STL.64 [R4], R2 ;  /* 0x0000000204007387 */ /* 0x0003e20000100a00 */
[----:B------:R-:W-:Y:S05]  /*8b50*/  RET.REL.NODEC R8 `(_ZN7cutlass13device_kernelIN5flash19enable_sm80_to_sm89INS1_16FlashAttnBwdSm80INS1_25CollectiveMainloopBwdSm80ILi2ELi2EN4cute5tupleIJNS5_1CILi128EEES8_NS7_ILi64EEEEEENS_10bfloat16_tEfNS_4arch4Sm80ELb0ELb0ELb1ELb1ELb0ELb0ELb0ELb0ELi2ELi4ELi4ELi4ELb0EEENS1_21CollectiveEpilogueBwdISA_SB_SD_Li256ELb1ELb0ELi2EEENS1_19SingleTileSchedulerILb1ELb0ELb0ELi128EEEEEEEEEvNT_6ParamsE) ;  /* 0xffff74a008007950 */ /* 0x000fea0003c3ffff */
        .type           $_ZN7cutlass13device_kernelIN5flash19enable_sm80_to_sm89INS1_16FlashAttnBwdSm80INS1_25CollectiveMainloopBwdSm80ILi2ELi2EN4cute5tupleIJNS5_1CILi128EEES8_NS7_ILi64EEEEEENS_10bfloat16_tEfNS_4arch4Sm80ELb0ELb0ELb1ELb1ELb0ELb0ELb0ELb0ELi2ELi4ELi4ELi4ELb0EEENS1_21CollectiveEpilogueBwdISA_SB_SD_Li256ELb1ELb0ELi2EEENS1_19SingleTileSchedulerILb1ELb0ELb0ELi128EEEEEEEEEvNT_6ParamsE$_ZN4cute3eso3ESOILb1ELb0EJNS_14ComposedLayoutINS_7SwizzleILi3ELi3ELi3EEENS_1CILj0EEENS_6LayoutINS_5tupleIJNS8_IJNS8_IJNS5_ILi4EEENS5_ILi8EEEEEENS8_IJNS5_ILi2EEENS5_ILi1EEEEEEEEENS8_IJNS8_IJSC_SC_EEESB_EEEEEENS8_IJNS8_IJNS8_IJNS5_ILi128EEESD_EEENS8_IJSA_NS5_ILi0EEEEEEEEENS8_IJNS8_IJNS5_ILi64EEENS5_ILi512EEEEEENS8_IJNS5_ILi16EEENS5_ILi1024EEEEEEEEEEEEEEEENS_10ViewEngineINS_8smem_ptrIPN7cutlass10bfloat16_tEEEEEEEC2ERKSX_RKS14_,@function
        .size           $_ZN7cutlass13device_kernelIN5flash19enable_sm80_to_sm89INS1_16FlashAttnBwdSm80INS1_25CollectiveMainloopBwdSm80ILi2ELi2EN4cute5tupleIJNS5_1CILi128EEES8_NS7_ILi64EEEEEENS_10bfloat16_tEfNS_4arch4Sm80ELb0ELb0ELb1ELb1ELb0ELb0ELb0ELb0ELi2ELi4ELi4ELi4ELb0EEENS1_21CollectiveEpilogueBwdISA_SB_SD_Li256ELb1ELb0ELi2EEENS1_19SingleTileSchedulerILb1ELb0ELb0ELi128EEEEEEEEEvNT_6ParamsE$_ZN4cute3eso3ESOILb1ELb0EJNS_14ComposedLayoutINS_7SwizzleILi3ELi3ELi3EEENS_1CILj0EEENS_6LayoutINS_5tupleIJNS8_IJNS8_IJNS5_ILi4EEENS5_ILi8EEEEEENS8_IJNS5_ILi2EEENS5_ILi1EEEEEEEEENS8_IJNS8_IJSC_SC_EEESB_EEEEEENS8_IJNS8_IJNS8_IJNS5_ILi128EEESD_EEENS8_IJSA_NS5_ILi0EEEEEEEEENS8_IJNS8_IJNS5_ILi64EEENS5_ILi512EEEEEENS8_IJNS5_ILi16EEENS5_ILi1024EEEEEEEEEEEEEEEENS_10ViewEngineINS_8smem_ptrIPN7cutlass10bfloat16_tEEEEEEEC2ERKSX_RKS14_,($_ZN7cutlass13device_kernelIN5flash19enable_sm80_to_sm89INS1_16FlashAttnBwdSm80INS1_25CollectiveMainloopBwdSm80ILi2ELi2EN4cute5tupleIJNS5_1CILi128EEES8_NS7_ILi64EEEEEENS_10bfloat16_tEfNS_4arch4Sm80ELb0ELb0ELb1ELb1ELb0ELb0ELb0ELb0ELi2ELi4ELi4ELi4ELb0EEENS1_21CollectiveEpilogueBwdISA_SB_SD_Li256ELb1ELb0ELi2EEENS1_19SingleTileSchedulerILb1ELb0ELb0ELi128EEEEEEEEEvNT_6ParamsE$_ZN4cute3eso3ESOILb1ELb0EJNS_14ComposedLayoutINS_7SwizzleILi3ELi3ELi3EEENS_1CILj0EEENS_6LayoutINS_5tupleIJNS8_IJNS8_IJNS5_ILi4EEENS5_ILi8EEEEEENS8_IJS9_NS5_ILi1EEEEEEEEENS8_IJNS8_IJNS5_ILi2EEESF_SF_EEENS8_IJSF_S9_EEEEEEEEENS8_IJNS8_IJNS8_IJSF_NS5_ILi64EEEEEENS8_IJNS5_ILi1024EEENS5_ILi0EEEEEEEEENS8_IJNS8_IJSC_NS5_ILi512EEESA_EEENS8_IJNS5_ILi4096EEENS5_ILi16EEEEEEEEEEEEEEEENS_10ViewEngineINS_8smem_ptrIPN7cutlass10bfloat16_tEEEEEEEC2ERKSY_RKS15_ - $_ZN7cutlass13device_kernelIN5flash19enable_sm80_to_sm89INS1_16FlashAttnBwdSm80INS1_25CollectiveMainloopBwdSm80ILi2ELi2EN4cute5tupleIJNS5_1CILi128EEES8_NS7_ILi64EEEEEENS_10bfloat16_tEfNS_4arch4Sm80ELb0ELb0ELb1ELb1ELb0ELb0ELb0ELb0ELi2ELi4ELi4ELi4ELb0EEENS1_21CollectiveEpilogueBwdISA_SB_SD_Li256ELb1ELb0ELi2EEENS1_19SingleTileSchedulerILb1ELb0ELb0ELi128EEEEEEEEEvNT_6ParamsE$_ZN4cute3eso3ESOILb1ELb0EJNS_14ComposedLayoutINS_7SwizzleILi3ELi3ELi3EEENS_1CILj0EEENS_6LayoutINS_5tupleIJNS8_IJNS8_IJNS5_ILi4EEENS5_ILi8EEEEEENS8_IJNS5_ILi2EEENS5_ILi1EEEEEEEEENS8_IJNS8_IJSC_SC_EEESB_EEEEEENS8_IJNS8_IJNS8_IJNS5_ILi128EEESD_EEENS8_IJSA_NS5_ILi0EEEEEEEEENS8_IJNS8_IJNS5_ILi64EEENS5_ILi512EEEEEENS8_IJNS5_ILi16EEENS5_ILi1024EEEEEEEEEEEEEEEENS_10ViewEngineINS_8smem_ptrIPN7cutlass10bfloat16_tEEEEEEEC2ERKSX_RKS14_)
$_ZN7cutlass13device_kernelIN5flash19enable_sm80_to_sm89INS1_16FlashAttnBwdSm80INS1_25CollectiveMainloopBwdSm80ILi2ELi2EN4cute5tupleIJNS5_1CILi128EEES8_NS7_ILi64EEEEEENS_10bfloat16_tEfNS_4arch4Sm80ELb0ELb0ELb1ELb1ELb0ELb0ELb0ELb0ELi2ELi4ELi4ELi4ELb0EEENS1_21CollectiveEpilogueBwdISA_SB_SD_Li256ELb1ELb0ELi2EEENS1_19SingleTileSchedulerILb1ELb0ELb0ELi128EEEEEEEEEvNT_6ParamsE$_ZN4cute3eso3ESOILb1ELb0EJNS_14ComposedLayoutINS_7SwizzleILi3ELi3ELi3EEENS_1CILj0EEENS_6LayoutINS_5tupleIJNS8_IJNS8_IJNS5_ILi4EEENS5_ILi8EEEEEENS8_IJNS5_ILi2EEENS5_ILi1EEEEEEEEENS8_IJNS8_IJSC_SC_EEESB_EEEEEENS8_IJNS8_IJNS8_IJNS5_ILi128EEESD_EEENS8_IJSA_NS5_ILi0EEEEEEEEENS8_IJNS8_IJNS5_ILi64EEENS5_ILi512EEEEEENS8_IJNS5_ILi16EEENS5_ILi1024EEEEEEEEEEEEEEEENS_10ViewEngineINS_8smem_ptrIPN7cutlass10bfloat16_tEEEEEEEC2ERKSX_RKS14_:
[----:B------:R-:W-:Y:S01]  /*8b60*/  IADD3 R4, R23, -c[0x0][0x20], RZ ;  /* 0x8000080017047a10 */ /* 0x000fe20007ffe0ff */
[----:B------:R-:W-:Y:S01]  /*8b70*/  IMAD.MOV.U32 R8, RZ, RZ, R6 ;  /* 0x000000ffff087224 */ /* 0x000fe200078e0006 */
[----:B------:R-:W-:-:S03]  /*8b80*/  MOV R9, 0x0 ;  /* 0x0000000000097802 */ /* 0x000fc60000000f00 */
[----:B------:R1:W-:Y:S01]  /*8b90*/  STL.64 [R4], R2 ;  /* 0x0000000204007387 */ /* 0x0003e20000100a00 */
[----:B------:R-:W-:Y:S05]  /*8ba0*/  RET.REL.NODEC R8 `(_ZN7cutlass13device_kernelIN5flash19enable_sm80_to_sm89INS1_16FlashAttnBwdSm80INS1_25CollectiveMainloopBwdSm80ILi2ELi2EN4cute5tupleIJNS5_1CILi128EEES8_NS7_ILi64EEEEEENS_10bfloat16_tEfNS_4arch4Sm80ELb0ELb0ELb1ELb1ELb0ELb0ELb0ELb0ELi2ELi4ELi4ELi4ELb0EEENS1_21CollectiveEpilogueBwdISA_SB_SD_Li256ELb1ELb0ELi2EEENS1_19SingleTileSchedulerILb1ELb0ELb0ELi128EEEEEEEEEvNT_6ParamsE) ;  /* 0xffff745008007950 */ /* 0x000fea0003c3ffff */
        .type           $_ZN7cutlass13device_kernelIN5flash19enable_sm80_to_sm89INS1_16FlashAttnBwdSm80INS1_25CollectiveMainloopBwdSm80ILi2ELi2EN4cute5tupleIJNS5_1CILi128EEES8_NS7_ILi64EEEEEENS_10bfloat16_tEfNS_4arch4Sm80ELb0ELb0ELb1ELb1ELb0ELb0ELb0ELb0ELi2ELi4ELi4ELi4ELb0EEENS1_21CollectiveEpilogueBwdISA_SB_SD_Li256ELb1ELb0ELi2EEENS1_19SingleTileSchedulerILb1ELb0ELb0ELi128EEEEEEEEEvNT_6ParamsE$_ZN4cute3eso3ESOILb1ELb0EJNS_14ComposedLayoutINS_7SwizzleILi3ELi3ELi3EEENS_1CILj0EEENS_6LayoutINS_5tupleIJNS8_IJNS8_IJNS5_ILi4EEENS5_ILi8EEEEEENS8_IJS9_NS5_ILi1EEEEEEEEENS8_IJNS8_IJNS5_ILi2EEESF_SF_EEENS8_IJSF_S9_EEEEEEEEENS8_IJNS8_IJNS8_IJSF_NS5_ILi64EEEEEENS8_IJNS5_ILi1024EEENS5_ILi0EEEEEEEEENS8_IJNS8_IJSC_NS5_ILi512EEESA_EEENS8_IJNS5_ILi4096EEENS5_ILi16EEEEEEEEEEEEEEEENS_10ViewEngineINS_8smem_ptrIPN7cutlass10bfloat16_tEEEEEEEC2ERKSY_RKS15_,@function
        .size           $_ZN7cutlass13device_kernelIN5flash19enable_sm80_to_sm89INS1_16FlashAttnBwdSm80INS1_25CollectiveMainloopBwdSm80ILi2ELi2EN4cute5tupleIJNS5_1CILi128EEES8_NS7_ILi64EEEEEENS_10bfloat16_tEfNS_4arch4Sm80ELb0ELb0ELb1ELb1ELb0ELb0ELb0ELb0ELi2ELi4ELi4ELi4ELb0EEENS1_21CollectiveEpilogueBwdISA_SB_SD_Li256ELb1ELb0ELi2EEENS1_19SingleTileSchedulerILb1ELb0ELb0ELi128EEEEEEEEEvNT_6ParamsE$_ZN4cute3eso3ESOILb1ELb0EJNS_14ComposedLayoutINS_7SwizzleILi3ELi3ELi3EEENS_1CILj0EEENS_6LayoutINS_5tupleIJNS8_IJNS8_IJNS5_ILi4EEENS5_ILi8EEEEEENS8_IJS9_NS5_ILi1EEEEEEEEENS8_IJNS8_IJNS5_ILi2EEESF_SF_EEENS8_IJSF_S9_EEEEEEEEENS8_IJNS8_IJNS8_IJSF_NS5_ILi64EEEEEENS8_IJNS5_ILi1024EEENS5_ILi0EEEEEEEEENS8_IJNS8_IJSC_NS5_ILi512EEESA_EEENS8_IJNS5_ILi4096EEENS5_ILi16EEEEEEEEEEEEEEEENS_10ViewEngineINS_8smem_ptrIPN7cutlass10bfloat16_tEEEEEEEC2ERKSY_RKS15_,($_ZN7cutlass13device_kernelIN5flash19enable_sm80_to_sm89INS1_16FlashAttnBwdSm80INS1_25CollectiveMainloopBwdSm80ILi2ELi2EN4cute5tupleIJNS5_1CILi128EEES8_NS7_ILi64EEEEEENS_10bfloat16_tEfNS_4arch4Sm80ELb0ELb0ELb1ELb1ELb0ELb0ELb0ELb0ELi2ELi4ELi4ELi4ELb0EEENS1_21CollectiveEpilogueBwdISA_SB_SD_Li256ELb1ELb0ELi2EEENS1_19SingleTileSchedulerILb1ELb0ELb0ELi128EEEEEEEEEvNT_6ParamsE$_ZN4cute3eso3ESOILb1ELb0EJNS_1CILi0EEENS2_ILi1EEENS2_ILi512EEEiEEC2ERKS3_RKS4_RKS5_RKi - $_ZN7cutlass13device_kernelIN5flash19enable_sm80_to_sm89INS1_16FlashAttnBwdSm80INS1_25CollectiveMainloopBwdSm80ILi2ELi2EN4cute5tupleIJNS5_1CILi128EEES8_NS7_ILi64EEEEEENS_10bfloat16_tEfNS_4arch4Sm80ELb0ELb0ELb1ELb1ELb0ELb0ELb0ELb0ELi2ELi4ELi4ELi4ELb0EEENS1_21CollectiveEpilogueBwdISA_SB_SD_Li256ELb1ELb0ELi2EEENS1_19SingleTileSchedulerILb1ELb0ELb0ELi128EEEEEEEEEvNT_6ParamsE$_ZN4cute3eso3ESOILb1ELb0EJNS_14ComposedLayoutINS_7SwizzleILi3ELi3ELi3EEENS_1CILj0EEENS_6LayoutINS_5tupleIJNS8_IJNS8_IJNS5_ILi4EEENS5_ILi8EEEEEENS8_IJS9_NS5_ILi1EEEEEEEEENS8_IJNS8_IJNS5_ILi2EEESF_SF_EEENS8_IJSF_S9_EEEEEEEEENS8_IJNS8_IJNS8_IJSF_NS5_ILi64EEEEEENS8_IJNS5_ILi1024EEENS5_ILi0EEEEEEEEENS8_IJNS8_IJSC_NS5_ILi512EEESA_EEENS8_IJNS5_ILi4096EEENS5_ILi16EEEEEEEEEEEEEEEENS_10ViewEngineINS_8smem_ptrIPN7cutlass10bfloat16_tEEEEEEEC2ERKSY_RKS15_)
$_ZN7cutlass13device_kernelIN5flash19enable_sm80_to_sm89INS1_16FlashAttnBwdSm80INS1_25CollectiveMainloopBwdSm80ILi2ELi2EN4cute5tupleIJNS5_1CILi128EEES8_NS7_ILi64EEEEEENS_10bfloat16_tEfNS_4arch4Sm80ELb0ELb0ELb1ELb1ELb0ELb0ELb0ELb0ELi2ELi4ELi4ELi4ELb0EEENS1_21CollectiveEpilogueBwdISA_SB_SD_Li256ELb1ELb0ELi2EEENS1_19SingleTileSchedulerILb1ELb0ELb0ELi128EEEEEEEEEvNT_6ParamsE$_ZN4cute3eso3ESOILb1ELb0EJNS_14ComposedLayoutINS_7SwizzleILi3ELi3ELi3EEENS_1CILj0EEENS_6LayoutINS_5tupleIJNS8_IJNS8_IJNS5_ILi4EEENS5_ILi8EEEEEENS8_IJS9_NS5_ILi1EEEEEEEEENS8_IJNS8_IJNS5_ILi2EEESF_SF_EEENS8_IJSF_S9_EEEEEEEEENS8_IJNS8_IJNS8_IJSF_NS5_ILi64EEEEEENS8_IJNS5_ILi1024EEENS5_ILi0EEEEEEEEENS8_IJNS8_IJSC_NS5_ILi512EEESA_EEENS8_IJNS5_ILi4096EEENS5_ILi16EEEEEEEEEEEEEEEENS_10ViewEngineINS_8smem_ptrIPN7cutlass10bfloat16_tEEEEEEEC2ERKSY_RKS15_:
[----:B------:R-:W-:Y:S01]  /*8bb0*/  IADD3 R4, R23, -c[0x0][0x20], RZ ;  /* 0x8000080017047a10 */ /* 0x000fe20007ffe0ff */
[----:B------:R-:W-:Y:S01]  /*8bc0*/  IMAD.MOV.U32 R8, RZ, RZ, R6 ;  /* 0x000000ffff087224 */ /* 0x000fe200078e0006 */
[----:B------:R-:W-:-:S03]  /*8bd0*/  MOV R9, 0x0 ;  /* 0x0000000000097802 */ /* 0x000fc60000000f00 */
[----:B------:R1:W-:Y:S01]  /*8be0*/  STL.64 [R4], R2 ;  /* 0x0000000204007387 */ /* 0x0003e20000100a00 */
[----:B------:R-:W-:Y:S05]  /*8bf0*/  RET.REL.NODEC R8 `(_ZN7cutlass13device_kernelIN5flash19enable_sm80_to_sm89INS1_16FlashAttnBwdSm80INS1_25CollectiveMainloopBwdSm80ILi2ELi2EN4cute5tupleIJNS5_1CILi128EEES8_NS7_ILi64EEEEEENS_10bfloat16_tEfNS_4arch4Sm80ELb0ELb0ELb1ELb1ELb0ELb0ELb0ELb0ELi2ELi4ELi4ELi4ELb0EEENS1_21CollectiveEpilogueBwdISA_SB_SD_Li256ELb1ELb0ELi2EEENS1_19SingleTileSchedulerILb1ELb0ELb0ELi128EEEEEEEEEvNT_6ParamsE) ;  /* 0xffff740008007950 */ /* 0x000fea0003c3ffff */
        .type           $_ZN7cutlass13device_kernelIN5flash19enable_sm80_to_sm89INS1_16FlashAttnBwdSm80INS1_25CollectiveMainloopBwdSm80ILi2ELi2EN4cute5tupleIJNS5_1CILi128EEES8_NS7_ILi64EEEEEENS_10bfloat16_tEfNS_4arch4Sm80ELb0ELb0ELb1ELb1ELb0ELb0ELb0ELb0ELi2ELi4ELi4ELi4ELb0EEENS1_21CollectiveEpilogueBwdISA_SB_SD_Li256ELb1ELb0ELi2EEENS1_19SingleTileSchedulerILb1ELb0ELb0ELi128EEEEEEEEEvNT_6ParamsE$_ZN4cute3eso3ESOILb1ELb0EJNS_1CILi0EEENS2_ILi1EEENS2_ILi512EEEiEEC2ERKS3_RKS4_RKS5_RKi,@function
        .size           $_ZN7cutlass13device_kernelIN5flash19enable_sm80_to_sm89INS1_16FlashAttnBwdSm80INS1_25CollectiveMainloopBwdSm80ILi2ELi2EN4cute5tupleIJNS5_1CILi128EEES8_NS7_ILi64EEEEEENS_10bfloat16_tEfNS_4arch4Sm80ELb0ELb0ELb1ELb1ELb0ELb0ELb0ELb0ELi2ELi4ELi4ELi4ELb0EEENS1_21CollectiveEpilogueBwdISA_SB_SD_Li256ELb1ELb0ELi2EEENS1_19SingleTileSchedulerILb1ELb0ELb0ELi128EEEEEEEEEvNT_6ParamsE$_ZN4cute3eso3ESOILb1ELb0EJNS_1CILi0EEENS2_ILi1EEENS2_ILi512EEEiEEC2ERKS3_RKS4_RKS5_RKi,($_ZN7cutlass13device_kernelIN5flash19enable_sm80_to_sm89INS1_16FlashAttnBwdSm80INS1_25CollectiveMainloopBwdSm80ILi2ELi2EN4cute5tupleIJNS5_1CILi128EEES8_NS7_ILi64EEEEEENS_10bfloat16_tEfNS_4arch4Sm80ELb0ELb0ELb1ELb1ELb0ELb0ELb0ELb0ELi2ELi4ELi4ELi4ELb0EEENS1_21CollectiveEpilogueBwdISA_SB_SD_Li256ELb1ELb0ELi2EEENS1_19SingleTileSchedulerILb1ELb0ELb0ELi128EEEEEEEEEvNT_6ParamsE$_ZN4cute3eso3ESOILb1ELb0EJNS_1CILi0EEENS2_ILi1EEENS2_ILi512EEEiNS2_ILi4096EEEiNS2_ILi8192EEEEEC2ERKS3_RKS4_RKS5_RKiRKS6_SG_RKS7_ - $_ZN7cutlass13device_kernelIN5flash19enable_sm80_to_sm89INS1_16FlashAttnBwdSm80INS1_25CollectiveMainloopBwdSm80ILi2ELi2EN4cute5tupleIJNS5_1CILi128EEES8_NS7_ILi64EEEEEENS_10bfloat16_tEfNS_4arch4Sm80ELb0ELb0ELb1ELb1ELb0ELb0ELb0ELb0ELi2ELi4ELi4ELi4ELb0EEENS1_21CollectiveEpilogueBwdISA_SB_SD_Li256ELb1ELb0ELi2EEENS1_19SingleTileSchedulerILb1ELb0ELb0ELi128EEEEEEEEEvNT_6ParamsE$_ZN4cute3eso3ESOILb1ELb0EJNS_1CILi0EEENS2_ILi1EEENS2_ILi512EEEiEEC2ERKS3_RKS4_RKS5_RKi)
$_ZN7cutlass13device_kernelIN5flash19enable_sm80_to_sm89INS1_16FlashAttnBwdSm80INS1_25CollectiveMainloopBwdSm80ILi2ELi2EN4cute5tupleIJNS5_1CILi128EEES8_NS7_ILi64EEEEEENS_10bfloat16_tEfNS_4arch4Sm80ELb0ELb0ELb1ELb1ELb0ELb0ELb0ELb0ELi2ELi4ELi4ELi4ELb0EEENS1_21CollectiveEpilogueBwdISA_SB_SD_Li256ELb1ELb0ELi2EEENS1_19SingleTileSchedulerILb1ELb0ELb0ELi128EEEEEEEEEvNT_6ParamsE$_ZN4cute3eso3ESOILb1ELb0EJNS_1CILi0EEENS2_ILi1EEENS2_ILi512EEEiEEC2ERKS3_RKS4_RKS5_RKi:
[----:B------:R-:W-:Y:S02]  /*8c00*/  IADD3 R2, R2, -c[0x0][0x20], RZ ;  /* 0x8000080002027a10 */ /* 0x000fe40007ffe0ff */
[----:B------:R-:W-:-:S03]  /*8c10*/  MOV R9, 0x0 ;  /* 0x0000000000097802 */ /* 0x000fc60000000f00 */
[----:B------:R1:W-:Y:S01]  /*8c20*/  STL [R2], R3 ;  /* 0x0000000302007387 */ /* 0x0003e20000100800 */
[----:B------:R-:W-:Y:S05]  /*8c30*/  RET.REL.NODEC R8 `(_ZN7cutlass13device_kernelIN5flash19enable_sm80_to_sm89INS1_16FlashAttnBwdSm80INS1_25CollectiveMainloopBwdSm80ILi2ELi2EN4cute5tupleIJNS5_1CILi128EEES8_NS7_ILi64EEEEEENS_10bfloat16_tEfNS_4arch4Sm80ELb0ELb0ELb1ELb1ELb0ELb0ELb0ELb0ELi2ELi4ELi4ELi4ELb0EEENS1_21CollectiveEpilogueBwdISA_SB_SD_Li256ELb1ELb0ELi2EEENS1_19SingleTileSchedulerILb1ELb0ELb0ELi128EEEEEEEEEvNT_6ParamsE) ;  /* 0xffff73c008007950 */ /* 0x000fea0003c3ffff */
        .type           $_ZN7cutlass13device_kernelIN5flash19enable_sm80_to_sm89INS1_16FlashAttnBwdSm80INS1_25CollectiveMainloopBwdSm80ILi2ELi2EN4cute5tupleIJNS5_1CILi128EEES8_NS7_ILi64EEEEEENS_10bfloat16_tEfNS_4arch4Sm80ELb0ELb0ELb1ELb1ELb0ELb0ELb0ELb0ELi2ELi4ELi4ELi4ELb0EEENS1_21CollectiveEpilogueBwdISA_SB_SD_Li256ELb1ELb0ELi2EEENS1_19SingleTileSchedulerILb1ELb0ELb0ELi128EEEEEEEEEvNT_6ParamsE$_ZN4cute3eso3ESOILb1ELb0EJNS_1CILi0EEENS2_ILi1EEENS2_ILi512EEEiNS2_ILi4096EEEiNS2_ILi8192EEEEEC2ERKS3_RKS4_RKS5_RKiRKS6_SG_RKS7_,@function
        .size           $_ZN7cutlass13device_kernelIN5flash19enable_sm80_to_sm89INS1_16FlashAttnBwdSm80INS1_25CollectiveMainloopBwdSm80ILi2ELi2EN4cute5tupleIJNS5_1CILi128EEES8_NS7_ILi64EEEEEENS_10bfloat16_tEfNS_4arch4Sm80ELb0ELb0ELb1ELb1ELb0ELb0ELb0ELb0ELi2ELi4ELi4ELi4ELb0EEENS1_21CollectiveEpilogueBwdISA_SB_SD_Li256ELb1ELb0ELi2EEENS1_19SingleTileSchedulerILb1ELb0ELb0ELi128EEEEEEEEEvNT_6ParamsE$_ZN4cute3eso3ESOILb1ELb0EJNS_1CILi0EEENS2_ILi1EEENS2_ILi512EEEiNS2_ILi4096EEEiNS2_ILi8192EEEEEC2ERKS3_RKS4_RKS5_RKiRKS6_SG_RKS7_,($_ZN7cutlass13device_kernelIN5flash19enable_sm80_to_sm89INS1_16FlashAttnBwdSm80INS1_25CollectiveMainloopBwdSm80ILi2ELi2EN4cute5tupleIJNS5_1CILi128EEES8_NS7_ILi64EEEEEENS_10bfloat16_tEfNS_4arch4Sm80ELb0ELb0ELb1ELb1ELb0ELb0ELb0ELb0ELi2ELi4ELi4ELi4ELb0EEENS1_21CollectiveEpilogueBwdISA_SB_SD_Li256ELb1ELb0ELi2EEENS1_19SingleTileSchedulerILb1ELb0ELb0ELi128EEEEEEEEEvNT_6ParamsE$_ZN4cute3eso3ESOILb1ELb0EJNS_1CILi0EEENS_5tupleIJNS2_ILi1EEENS2_ILi256EEEiEEEEEC2ERKS3_RKS7_ - $_ZN7cutlass13device_kernelIN5flash19enable_sm80_to_sm89INS1_16FlashAttnBwdSm80INS1_25CollectiveMainloopBwdSm80ILi2ELi2EN4cute5tupleIJNS5_1CILi128EEES8_NS7_ILi64EEEEEENS_10bfloat16_tEfNS_4arch4Sm80ELb0ELb0ELb1ELb1ELb0ELb0ELb0ELb0ELi2ELi4ELi4ELi4ELb0EEENS1_21CollectiveEpilogueBwdISA_SB_SD_Li256ELb1ELb0ELi2EEENS1_19SingleTileSchedulerILb1ELb0ELb0ELi128EEEEEEEEEvNT_6ParamsE$_ZN4cute3eso3ESOILb1ELb0EJNS_1CILi0EEENS2_ILi1EEENS2_ILi512EEEiNS2_ILi4096EEEiNS2_ILi8192EEEEEC2ERKS3_RKS4_RKS5_RKiRKS6_SG_RKS7_)
$_ZN7cutlass13device_kernelIN5flash19enable_sm80_to_sm89INS1_16FlashAttnBwdSm80INS1_25CollectiveMainloopBwdSm80ILi2ELi2EN4cute5tupleIJNS5_1CILi128EEES8_NS7_ILi64EEEEEENS_10bfloat16_tEfNS_4arch4Sm80ELb0ELb0ELb1ELb1ELb0ELb0ELb0ELb0ELi2ELi4ELi4ELi4ELb0EEENS1_21CollectiveEpilogueBwdISA_SB_SD_Li256ELb1ELb0ELi2EEENS1_19SingleTileSchedulerILb1ELb0ELb0ELi128EEEEEEEEEvNT_6ParamsE$_ZN4cute3eso3ESOILb1ELb0EJNS_1CILi0EEENS2_ILi1EEENS2_ILi512EEEiNS2_ILi4096EEEiNS2_ILi8192EEEEEC2ERKS3_RKS4_RKS5_RKiRKS6_SG_RKS7_:
[----:B------:R-:W-:Y:S02]  /*8c40*/  IADD3 R3, R3, -c[0x0][0x20], RZ ;  /* 0x8000080003037a10 */ /* 0x000fe40007ffe0ff */
[----:B------:R-:W-:-:S03]  /*8c50*/  IADD3 R2, R56, -c[0x0][0x20], RZ ;  /* 0x8000080038027a10 */ /* 0x000fc60007ffe0ff */
[----:B------:R1:W-:Y:S04]  /*8c60*/  STL [R3], R10 ;  /* 0x0000000a03007387 */ /* 0x0003e80000100800 */
[----:B------:R-:W2:Y:S01]  /*8c70*/  LDL R2, [R2] ;  /* 0x0000000002027983 */ /* 0x000ea20000100800 */
[----:B------:R-:W-:-:S03]  /*8c80*/  IMAD.MOV.U32 R9, RZ, RZ, 0x0 ;  /* 0x00000000ff097424 */ /* 0x000fc600078e00ff */
[----:B--2---:R1:W-:Y:S01]  /*8c90*/  STL [R3+0x4], R2 ;  /* 0x0000040203007387 */ /* 0x0043e20000100800 */
[----:B------:R-:W-:Y:S05]  /*8ca0*/  RET.REL.NODEC R8 `(_ZN7cutlass13device_kernelIN5flash19enable_sm80_to_sm89INS1_16FlashAttnBwdSm80INS1_25CollectiveMainloopBwdSm80ILi2ELi2EN4cute5tupleIJNS5_1CILi128EEES8_NS7_ILi64EEEEEENS_10bfloat16_tEfNS_4arch4Sm80ELb0ELb0ELb1ELb1ELb0ELb0ELb0ELb0ELi2ELi4ELi4ELi4ELb0EEENS1_21CollectiveEpilogueBwdISA_SB_SD_Li256ELb1ELb0ELi2EEENS1_19SingleTileSchedulerILb1ELb0ELb0ELi128EEEEEEEEEvNT_6ParamsE) ;  /* 0xffff735008007950 */ /* 0x000fea0003c3ffff */
        .type           $_ZN7cutlass13device_kernelIN5flash19enable_sm80_to_sm89INS1_16FlashAttnBwdSm80INS1_25CollectiveMainloopBwdSm80ILi2ELi2EN4cute5tupleIJNS5_1CILi128EEES8_NS7_ILi64EEEEEENS_10bfloat16_tEfNS_4arch4Sm80ELb0ELb0ELb1ELb1ELb0ELb0ELb0ELb0ELi2ELi4ELi4ELi4ELb0EEENS1_21CollectiveEpilogueBwdISA_SB_SD_Li256ELb1ELb0ELi2EEENS1_19SingleTileSchedulerILb1ELb0ELb0ELi128EEEEEEEEEvNT_6ParamsE$_ZN4cute3eso3ESOILb1ELb0EJNS_1CILi0EEENS_5tupleIJNS2_ILi1EEENS2_ILi256EEEiEEEEEC2ERKS3_RKS7_,@function
        .size           $_ZN7cutlass13device_kernelIN5flash19enable_sm80_to_sm89INS1_16FlashAttnBwdSm80INS1_25CollectiveMainloopBwdSm80ILi2ELi2EN4cute5tupleIJNS5_1CILi128EEES8_NS7_ILi64EEEEEENS_10bfloat16_tEfNS_4arch4Sm80ELb0ELb0ELb1ELb1ELb0ELb0ELb0ELb0ELi2ELi4ELi4ELi4ELb0EEENS1_21CollectiveEpilogueBwdISA_SB_SD_Li256ELb1ELb0ELi2EEENS1_19SingleTileSchedulerILb1ELb0ELb0ELi128EEEEEEEEEvNT_6ParamsE$_ZN4cute3eso3ESOILb1ELb0EJNS_1CILi0EEENS_5tupleIJNS2_ILi1EEENS2_ILi256EEEiEEEEEC2ERKS3_RKS7_,($_ZN7cutlass13device_kernelIN5flash19enable_sm80_to_sm89INS1_16FlashAttnBwdSm80INS1_25CollectiveMainloopBwdSm80ILi2ELi2EN4cute5tupleIJNS5_1CILi128EEES8_NS7_ILi64EEEEEENS_10bfloat16_tEfNS_4arch4Sm80ELb0ELb0ELb1ELb1ELb0ELb0ELb0ELb0ELi2ELi4ELi4ELi4ELb0EEENS1_21CollectiveEpilogueBwdISA_SB_SD_Li256ELb1ELb0ELi2EEENS1_19SingleTileSchedulerILb1ELb0ELb0ELi128EEEEEEEEEvNT_6ParamsE$_ZN4cute3eso3ESOILb1ELb0EJNS_1CILi0EEEiEEC2ERKS3_RKi - $_ZN7cutlass13device_kernelIN5flash19enable_sm80_to_sm89INS1_16FlashAttnBwdSm80INS1_25CollectiveMainloopBwdSm80ILi2ELi2EN4cute5tupleIJNS5_1CILi128EEES8_NS7_ILi64EEEEEENS_10bfloat16_tEfNS_4arch4Sm80ELb0ELb0ELb1ELb1ELb0ELb0ELb0ELb0ELi2ELi4ELi4ELi4ELb0EEENS1_21CollectiveEpilogueBwdISA_SB_SD_Li256ELb1ELb0ELi2EEENS1_19SingleTileSchedulerILb1ELb0ELb0ELi128EEEEEEEEEvNT_6ParamsE$_ZN4cute3eso3ESOILb1ELb0EJNS_1CILi0EEENS_5tupleIJNS2_ILi1EEENS2_ILi256EEEiEEEEEC2ERKS3_RKS7_)
$_ZN7cutlass13device_kernelIN5flash19enable_sm80_to_sm89INS1_16FlashAttnBwdSm80INS1_25CollectiveMainloopBwdSm80ILi2ELi2EN4cute5tupleIJNS5_1CILi128EEES8_NS7_ILi64EEEEEENS_10bfloat16_tEfNS_4arch4Sm80ELb0ELb0ELb1ELb1ELb0ELb0ELb0ELb0ELi2ELi4ELi4ELi4ELb0EEENS1_21CollectiveEpilogueBwdISA_SB_SD_Li256ELb1ELb0ELi2EEENS1_19SingleTileSchedulerILb1ELb0ELb0ELi128EEEEEEEEEvNT_6ParamsE$_ZN4cute3eso3ESOILb1ELb0EJNS_1CILi0EEENS_5tupleIJNS2_ILi1EEENS2_ILi256EEEiEEEEEC2ERKS3_RKS7_:
[----:B------:R-:W-:Y:S02]  /*8cb0*/  IADD3 R3, R10, -c[0x0][0x20], RZ ;  /* 0x800008000a037a10 */ /* 0x000fe40007ffe0ff */
[----:B------:R-:W-:-:S03]  /*8cc0*/  MOV R5, 0x0 ;  /* 0x0000000000057802 */ /* 0x000fc60000000f00 */
[----:B------:R1:W-:Y:S01]  /*8cd0*/  STL [R3], R2 ;  /* 0x0000000203007387 */ /* 0x0003e20000100800 */
[----:B------:R-:W-:Y:S05]  /*8ce0*/  RET.REL.NODEC R4 `(_ZN7cutlass13device_kernelIN5flash19enable_sm80_to_sm89INS1_16FlashAttnBwdSm80INS1_25CollectiveMainloopBwdSm80ILi2ELi2EN4cute5tupleIJNS5_1CILi128EEES8_NS7_ILi64EEEEEENS_10bfloat16_tEfNS_4arch4Sm80ELb0ELb0ELb1ELb1ELb0ELb0ELb0ELb0ELi2ELi4ELi4ELi4ELb0EEENS1_21CollectiveEpilogueBwdISA_SB_SD_Li256ELb1ELb0ELi2EEENS1_19SingleTileSchedulerILb1ELb0ELb0ELi128EEEEEEEEEvNT_6ParamsE) ;  /* 0xffff731004007950 */ /* 0x000fea0003c3ffff */
        .type           $_ZN7cutlass13device_kernelIN5flash19enable_sm80_to_sm89INS1_16FlashAttnBwdSm80INS1_25CollectiveMainloopBwdSm80ILi2ELi2EN4cute5tupleIJNS5_1CILi128EEES8_NS7_ILi64EEEEEENS_10bfloat16_tEfNS_4arch4Sm80ELb0ELb0ELb1ELb1ELb0ELb0ELb0ELb0ELi2ELi4ELi4ELi4ELb0EEENS1_21CollectiveEpilogueBwdISA_SB_SD_Li256ELb1ELb0ELi2EEENS1_19SingleTileSchedulerILb1ELb0ELb0ELi128EEEEEEEEEvNT_6ParamsE$_ZN4cute3eso3ESOILb1ELb0EJNS_1CILi0EEEiEEC2ERKS3_RKi,@function
        .size           $_ZN7cutlass13device_kernelIN5flash19enable_sm80_to_sm89INS1_16FlashAttnBwdSm80INS1_25CollectiveMainloopBwdSm80ILi2ELi2EN4cute5tupleIJNS5_1CILi128EEES8_NS7_ILi64EEEEEENS_10bfloat16_tEfNS_4arch4Sm80ELb0ELb0ELb1ELb1ELb0ELb0ELb0ELb0ELi2ELi4ELi4ELi4ELb0EEENS1_21CollectiveEpilogueBwdISA_SB_SD_Li256ELb1ELb0ELi2EEENS1_19SingleTileSchedulerILb1ELb0ELb0ELi128EEEEEEEEEvNT_6ParamsE$_ZN4cute3eso3ESOILb1ELb0EJNS_1CILi0EEEiEEC2ERKS3_RKi,($_ZN7cutlass13device_kernelIN5flash19enable_sm80_to_sm89INS1_16FlashAttnBwdSm80INS1_25CollectiveMainloopBwdSm80ILi2ELi2EN4cute5tupleIJNS5_1CILi128EEES8_NS7_ILi64EEEEEENS_10bfloat16_tEfNS_4arch4Sm80ELb0ELb0ELb1ELb1ELb0ELb0ELb0ELb0ELi2ELi4ELi4ELi4ELb0EEENS1_21CollectiveEpilogueBwdISA_SB_SD_Li256ELb1ELb0ELi2EEENS1_19SingleTileSchedulerILb1ELb0ELb0ELi128EEEEEEEEEvNT_6ParamsE$_ZN4cute3eso3ESOILb1ELb0EJNS_1CILi0EEEiS3_EEC2ERKS3_RKiS6_ - $_ZN7cutlass13device_kernelIN5flash19enable_sm80_to_sm89INS1_16FlashAttnBwdSm80INS1_25CollectiveMainloopBwdSm80ILi2ELi2EN4cute5tupleIJNS5_1CILi128EEES8_NS7_ILi64EEEEEENS_10bfloat16_tEfNS_4arch4Sm80ELb0ELb0ELb1ELb1ELb0ELb0ELb0ELb0ELi2ELi4ELi4ELi4ELb0EEENS1_21CollectiveEpilogueBwdISA_SB_SD_Li256ELb1ELb0ELi2EEENS1_19SingleTileSchedulerILb1ELb0ELb0ELi128EEEEEEEEEvNT_6ParamsE$_ZN4cute3eso3ESOILb1ELb0EJNS_1CILi0EEEiEEC2ERKS3_RKi)
$_ZN7cutlass13device_kernelIN5flash19enable_sm80_to_sm89INS1_16FlashAttnBwdSm80INS1_25CollectiveMainloopBwdSm80ILi2ELi2EN4cute5tupleIJNS5_1CILi128EEES8_NS7_ILi64EEEEEENS_10bfloat16_tEfNS_4arch4Sm80ELb0ELb0ELb1ELb1ELb0ELb0ELb0ELb0ELi2ELi4ELi4ELi4ELb0EEENS1_21CollectiveEpilogueBwdISA_SB_SD_Li256ELb1ELb0ELi2EEENS1_19SingleTileSchedulerILb1ELb0ELb0ELi128EEEEEEEEEvNT_6ParamsE$_ZN4cute3eso3ESOILb1ELb0EJNS_1CILi0EEEiEEC2ERKS3_RKi:
[----:B------:R-:W-:Y:S02]  /*8cf0*/  IADD3 R2, R13, -c[0x0][0x20], RZ ;  /* 0x800008000d027a10 */ /* 0x000fe40007ffe0ff */
[----:B------:R-:W-:-:S03]  /*8d00*/  MOV R9, 0x0 ;  /* 0x0000000000097802 */ /* 0x000fc60000000f00 */
[----:B------:R1:W-:Y:S01]  /*8d10*/  STL [R2], R3 ;  /* 0x0000000302007387 */ /* 0x0003e20000100800 */
[----:B------:R-:W-:Y:S05]  /*8d20*/  RET.REL.NODEC R8 `(_ZN7cutlass13device_kernelIN5flash19enable_sm80_to_sm89INS1_16FlashAttnBwdSm80INS1_25CollectiveMainloopBwdSm80ILi2ELi2EN4cute5tupleIJNS5_1CILi128EEES8_NS7_ILi64EEEEEENS_10bfloat16_tEfNS_4arch4Sm80ELb0ELb0ELb1ELb1ELb0ELb0ELb0ELb0ELi2ELi4ELi4ELi4ELb0EEENS1_21CollectiveEpilogueBwdISA_SB_SD_Li256ELb1ELb0ELi2EEENS1_19SingleTileSchedulerILb1ELb0ELb0ELi128EEEEEEEEEvNT_6ParamsE) ;  /* 0xffff72d008007950 */ /* 0x000fea0003c3ffff */
        .type           $_ZN7cutlass13device_kernelIN5flash19enable_sm80_to_sm89INS1_16FlashAttnBwdSm80INS1_25CollectiveMainloopBwdSm80ILi2ELi2EN4cute5tupleIJNS5_1CILi128EEES8_NS7_ILi64EEEEEENS_10bfloat16_tEfNS_4arch4Sm80ELb0ELb0ELb1ELb1ELb0ELb0ELb0ELb0ELi2ELi4ELi4ELi4ELb0EEENS1_21CollectiveEpilogueBwdISA_SB_SD_Li256ELb1ELb0ELi2EEENS1_19SingleTileSchedulerILb1ELb0ELb0ELi128EEEEEEEEEvNT_6ParamsE$_ZN4cute3eso3ESOILb1ELb0EJNS_1CILi0EEEiS3_EEC2ERKS3_RKiS6_,@function
        .size           $_ZN7cutlass13device_kernelIN5flash19enable_sm80_to_sm89INS1_16FlashAttnBwdSm80INS1_25CollectiveMainloopBwdSm80ILi2ELi2EN4cute5tupleIJNS5_1CILi128EEES8_NS7_ILi64EEEEEENS_10bfloat16_tEfNS_4arch4Sm80ELb0ELb0ELb1ELb1ELb0ELb0ELb0ELb0ELi2ELi4ELi4ELi4ELb0EEENS1_21CollectiveEpilogueBwdISA_SB_SD_Li256ELb1ELb0ELi2EEENS1_19SingleTileSchedulerILb1ELb0ELb0ELi128EEEEEEEEEvNT_6ParamsE$_ZN4cute3eso3ESOILb1ELb0EJNS_1CILi0EEEiS3_EEC2ERKS3_RKiS6_,($_ZN7cutlass13device_kernelIN5flash19enable_sm80_to_sm89INS1_16FlashAttnBwdSm80INS1_25CollectiveMainloopBwdSm80ILi2ELi2EN4cute5tupleIJNS5_1CILi128EEES8_NS7_ILi64EEEEEENS_10bfloat16_tEfNS_4arch4Sm80ELb0ELb0ELb1ELb1ELb0ELb0ELb0ELb0ELi2ELi4ELi4ELi4ELb0EEENS1_21CollectiveEpilogueBwdISA_SB_SD_Li256ELb1ELb0ELi2EEENS1_19SingleTileSchedulerILb1ELb0ELb0ELi128EEEEEEEEEvNT_6ParamsE$_ZN4cute3eso3ESOILb1ELb0EJNS_1CILi1024EEENS_5tupleIJiiEEEEEC2ERKS3_RKS5_ - $_ZN7cutlass13device_kernelIN5flash19enable_sm80_to_sm89INS1_16FlashAttnBwdSm80INS1_25CollectiveMainloopBwdSm80ILi2ELi2EN4cute5tupleIJNS5_1CILi128EEES8_NS7_ILi64EEEEEENS_10bfloat16_tEfNS_4arch4Sm80ELb0ELb0ELb1ELb1ELb0ELb0ELb0ELb0ELi2ELi4ELi4ELi4ELb0EEENS1_21CollectiveEpilogueBwdISA_SB_SD_Li256ELb1ELb0ELi2EEENS1_19SingleTileSchedulerILb1ELb0ELb0ELi128EEEEEEEEEvNT_6ParamsE$_ZN4cute3eso3ESOILb1ELb0EJNS_1CILi0EEEiS3_EEC2ERKS3_RKiS6_)
$_ZN7cutlass13device_kernelIN5flash19enable_sm80_to_sm89INS1_16FlashAttnBwdSm80INS1_25CollectiveMainloopBwdSm80ILi2ELi2EN4cute5tupleIJNS5_1CILi128EEES8_NS7_ILi64EEEEEENS_10bfloat16_tEfNS_4arch4Sm80ELb0ELb0ELb1ELb1ELb0ELb0ELb0ELb0ELi2ELi4ELi4ELi4ELb0EEENS1_21CollectiveEpilogueBwdISA_SB_SD_Li256ELb1ELb0ELi2EEENS1_19SingleTileSchedulerILb1ELb0ELb0ELi128EEEEEEEEEvNT_6ParamsE$_ZN4cute3eso3ESOILb1ELb0EJNS_1CILi0EEEiS3_EEC2ERKS3_RKiS6_:
[----:B------:R-:W-:Y:S02]  /*8d30*/  IADD3 R2, R15, -c[0x0][0x20], RZ ;  /* 0x800008000f027a10 */ /* 0x000fe40007ffe0ff */
[----:B------:R-:W-:-:S03]  /*8d40*/  MOV R7, 0x0 ;  /* 0x0000000000077802 */ /* 0x000fc60000000f00 */
[----:B------:R1:W-:Y:S01]  /*8d50*/  STL [R2], R3 ;  /* 0x0000000302007387 */ /* 0x0003e20000100800 */
[----:B------:R-:W-:Y:S05]  /*8d60*/  RET.REL.NODEC R6 `(_ZN7cutlass13device_kernelIN5flash19enable_sm80_to_sm89INS1_16FlashAttnBwdSm80INS1_25CollectiveMainloopBwdSm80ILi2ELi2EN4cute5tupleIJNS5_1CILi128EEES8_NS7_ILi64EEEEEENS_10bfloat16_tEfNS_4arch4Sm80ELb0ELb0ELb1ELb1ELb0ELb0ELb0ELb0ELi2ELi4ELi4ELi4ELb0EEENS1_21CollectiveEpilogueBwdISA_SB_SD_Li256ELb1ELb0ELi2EEENS1_19SingleTileSchedulerILb1ELb0ELb0ELi128EEEEEEEEEvNT_6ParamsE) ;  /* 0xffff729006007950 */ /* 0x000fea0003c3ffff */
        .type           $_ZN7cutlass13device_kernelIN5flash19enable_sm80_to_sm89INS1_16FlashAttnBwdSm80INS1_25CollectiveMainloopBwdSm80ILi2ELi2EN4cute5tupleIJNS5_1CILi128EEES8_NS7_ILi64EEEEEENS_10bfloat16_tEfNS_4arch4Sm80ELb0ELb0ELb1ELb1ELb0ELb0ELb0ELb0ELi2ELi4ELi4ELi4ELb0EEENS1_21CollectiveEpilogueBwdISA_SB_SD_Li256ELb1ELb0ELi2EEENS1_19SingleTileSchedulerILb1ELb0ELb0ELi128EEEEEEEEEvNT_6ParamsE$_ZN4cute3eso3ESOILb1ELb0EJNS_1CILi1024EEENS_5tupleIJiiEEEEEC2ERKS3_RKS5_,@function
        .size           $_ZN7cutlass13device_kernelIN5flash19enable_sm80_to_sm89INS1_16FlashAttnBwdSm80INS1_25CollectiveMainloopBwdSm80ILi2ELi2EN4cute5tupleIJNS5_1CILi128EEES8_NS7_ILi64EEEEEENS_10bfloat16_tEfNS_4arch4Sm80ELb0ELb0ELb1ELb1ELb0ELb0ELb0ELb0ELi2ELi4ELi4ELi4ELb0EEENS1_21CollectiveEpilogueBwdISA_SB_SD_Li256ELb1ELb0ELi2EEENS1_19SingleTileSchedulerILb1ELb0ELb0ELi128EEEEEEEEEvNT_6ParamsE$_ZN4cute3eso3ESOILb1ELb0EJNS_1CILi1024EEENS_5tupleIJiiEEEEEC2ERKS3_RKS5_,($_ZN7cutlass13device_kernelIN5flash19enable_sm80_to_sm89INS1_16FlashAttnBwdSm80INS1_25CollectiveMainloopBwdSm80ILi2ELi2EN4cute5tupleIJNS5_1CILi128EEES8_NS7_ILi64EEEEEENS_10bfloat16_tEfNS_4arch4Sm80ELb0ELb0ELb1ELb1ELb0ELb0ELb0ELb0ELi2ELi4ELi4ELi4ELb0EEENS1_21CollectiveEpilogueBwdISA_SB_SD_Li256ELb1ELb0ELi2EEENS1_19SingleTileSchedulerILb1ELb0ELb0ELi128EEEEEEEEEvNT_6ParamsE$_ZN4cute3eso3ESOILb1ELb0EJNS_1CILi1024EEEiiEEC2ERKS3_RKiS8_ - $_ZN7cutlass13device_kernelIN5flash19enable_sm80_to_sm89INS1_16FlashAttnBwdSm80INS1_25CollectiveMainloopBwdSm80ILi2ELi2EN4cute5tupleIJNS5_1CILi128EEES8_NS7_ILi64EEEEEENS_10bfloat16_tEfNS_4arch4Sm80ELb0ELb0ELb1ELb1ELb0ELb0ELb0ELb0ELi2ELi4ELi4ELi4ELb0EEENS1_21CollectiveEpilogueBwdISA_SB_SD_Li256ELb1ELb0ELi2EEENS1_19SingleTileSchedulerILb1ELb0ELb0ELi128EEEEEEEEEvNT_6ParamsE$_ZN4cute3eso3ESOILb1ELb0EJNS_1CILi1024EEENS_5tupleIJiiEEEEEC2ERKS3_RKS5_)
$_ZN7cutlass13device_kernelIN5flash19enable_sm80_to_sm89INS1_16FlashAttnBwdSm80INS1_25CollectiveMainloopBwdSm80ILi2ELi2EN4cute5tupleIJNS5_1CILi128EEES8_NS7_ILi64EEEEEENS_10bfloat16_tEfNS_4arch4Sm80ELb0ELb0ELb1ELb1ELb0ELb0ELb0ELb0ELi2ELi4ELi4ELi4ELb0EEENS1_21CollectiveEpilogueBwdISA_SB_SD_Li256ELb1ELb0ELi2EEENS1_19SingleTileSchedulerILb1ELb0ELb0ELi128EEEEEEEEEvNT_6ParamsE$_ZN4cute3eso3ESOILb1ELb0EJNS_1CILi1024EEENS_5tupleIJiiEEEEEC2ERKS3_RKS5_:
[----:B------:R-:W-:Y:S02]  /*8d70*/  IADD3 R2, R2, -c[0x0][0x20], RZ ;  /* 0x8000080002027a10 */ /* 0x000fe40007ffe0ff */
[----:B------:R-:W-:-:S03]  /*8d80*/  MOV R7, 0x0 ;  /* 0x0000000000077802 */ /* 0x000fc60000000f00 */
[----:B------:R1:W-:Y:S04]  /*8d90*/  STL [R2], R5 ;  /* 0x0000000502007387 */ /* 0x0003e80000100800 */
[----:B------:R1:W-:Y:S01]  /*8da0*/  STL [R2+0x4], R3 ;  /* 0x0000040302007387 */ /* 0x0003e20000100800 */
[----:B------:R-:W-:Y:S05]  /*8db0*/  RET.REL.NODEC R6 `(_ZN7cutlass13device_kernelIN5flash19enable_sm80_to_sm89INS1_16FlashAttnBwdSm80INS1_25CollectiveMainloopBwdSm80ILi2ELi2EN4cute5tupleIJNS5_1CILi128EEES8_NS7_ILi64EEEEEENS_10bfloat16_tEfNS_4arch4Sm80ELb0ELb0ELb1ELb1ELb0ELb0ELb0ELb0ELi2ELi4ELi4ELi4ELb0EEENS1_21CollectiveEpilogueBwdISA_SB_SD_Li256ELb1ELb0ELi2EEENS1_19SingleTileSchedulerILb1ELb0ELb0ELi128EEEEEEEEEvNT_6ParamsE) ;  /* 0xffff724006007950 */ /* 0x000fea0003c3ffff */
        .type           $_ZN7cutlass13device_kernelIN5flash19enable_sm80_to_sm89INS1_16FlashAttnBwdSm80INS1_25CollectiveMainloopBwdSm80ILi2ELi2EN4cute5tupleIJNS5_1CILi128EEES8_NS7_ILi64EEEEEENS_10bfloat16_tEfNS_4arch4Sm80ELb0ELb0ELb1ELb1ELb0ELb0ELb0ELb0ELi2ELi4ELi4ELi4ELb0EEENS1_21CollectiveEpilogueBwdISA_SB_SD_Li256ELb1ELb0ELi2EEENS1_19SingleTileSchedulerILb1ELb0ELb0ELi128EEEEEEEEEvNT_6ParamsE$_ZN4cute3eso3ESOILb1ELb0EJNS_1CILi1024EEEiiEEC2ERKS3_RKiS8_,@function
        .size           $_ZN7cutlass13device_kernelIN5flash19enable_sm80_to_sm89INS1_16FlashAttnBwdSm80INS1_25CollectiveMainloopBwdSm80ILi2ELi2EN4cute5tupleIJNS5_1CILi128EEES8_NS7_ILi64EEEEEENS_10bfloat16_tEfNS_4arch4Sm80ELb0ELb0ELb1ELb1ELb0ELb0ELb0ELb0ELi2ELi4ELi4ELi4ELb0EEENS1_21CollectiveEpilogueBwdISA_SB_SD_Li256ELb1ELb0ELi2EEENS1_19SingleTileSchedulerILb1ELb0ELb0ELi128EEEEEEEEEvNT_6ParamsE$_ZN4cute3eso3ESOILb1ELb0EJNS_1CILi1024EEEiiEEC2ERKS3_RKiS8_,($_ZN7cutlass13device_kernelIN5flash19enable_sm80_to_sm89INS1_16FlashAttnBwdSm80INS1_25CollectiveMainloopBwdSm80ILi2ELi2EN4cute5tupleIJNS5_1CILi128EEES8_NS7_ILi64EEEEEENS_10bfloat16_tEfNS_4arch4Sm80ELb0ELb0ELb1ELb1ELb0ELb0ELb0ELb0ELi2ELi4ELi4ELi4ELb0EEENS1_21CollectiveEpilogueBwdISA_SB_SD_Li256ELb1ELb0ELi2EEENS1_19SingleTileSchedulerILb1ELb0ELb0ELi128EEEEEEEEEvNT_6ParamsE$_ZN4cute3eso3ESOILb1ELb0EJNS_1CILi1EEENS2_ILi256EEEiEEC2ERKS3_RKS4_RKi - $_ZN7cutlass13device_kernelIN5flash19enable_sm80_to_sm89INS1_16FlashAttnBwdSm80INS1_25CollectiveMainloopBwdSm80ILi2ELi2EN4cute5tupleIJNS5_1CILi128EEES8_NS7_ILi64EEEEEENS_10bfloat16_tEfNS_4arch4Sm80ELb0ELb0ELb1ELb1ELb0ELb0ELb0ELb0ELi2ELi4ELi4ELi4ELb0EEENS1_21CollectiveEpilogueBwdISA_SB_SD_Li256ELb1ELb0ELi2EEENS1_19SingleTileSchedulerILb1ELb0ELb0ELi128EEEEEEEEEvNT_6ParamsE$_ZN4cute3eso3ESOILb1ELb0EJNS_1CILi1024EEEiiEEC2ERKS3_RKiS8_)
$_ZN7cutlass13device_kernelIN5flash19enable_sm80_to_sm89INS1_16FlashAttnBwdSm80INS1_25CollectiveMainloopBwdSm80ILi2ELi2EN4cute5tupleIJNS5_1CILi128EEES8_NS7_ILi64EEEEEENS_10bfloat16_tEfNS_4arch4Sm80ELb0ELb0ELb1ELb1ELb0ELb0ELb0ELb0ELi2ELi4ELi4ELi4ELb0EEENS1_21CollectiveEpilogueBwdISA_SB_SD_Li256ELb1ELb0ELi2EEENS1_19SingleTileSchedulerILb1ELb0ELb0ELi128EEEEEEEEEvNT_6ParamsE$_ZN4cute3eso3ESOILb1ELb0EJNS_1CILi1024EEEiiEEC2ERKS3_RKiS8_:
[----:B------:R-:W-:Y:S02]  /*8dc0*/  IADD3 R3, R3, -c[0x0][0x20], RZ ;  /* 0x8000080003037a10 */ /* 0x000fe40007ffe0ff */
[----:B------:R-:W-:-:S03]  /*8dd0*/  IADD3 R2, R2, -c[0x0][0x20], RZ ;  /* 0x8000080002027a10 */ /* 0x000fc60007ffe0ff */
[----:B------:R1:W-:Y:S04]  /*8de0*/  STL [R3], R8 ;  /* 0x0000000803007387 */ /* 0x0003e80000100800 */
[----:B------:R-:W2:Y:S01]  /*8df0*/  LDL R2, [R2] ;  /* 0x0000000002027983 */ /* 0x000ea20000100800 */
[----:B------:R-:W-:-:S03]  /*8e00*/  IMAD.MOV.U32 R7, RZ, RZ, 0x0 ;  /* 0x00000000ff077424 */ /* 0x000fc600078e00ff */
[----:B--2---:R1:W-:Y:S01]  /*8e10*/  STL [R3+0x4], R2 ;  /* 0x0000040203007387 */ /* 0x0043e20000100800 */
[----:B------:R-:W-:Y:S05]  /*8e20*/  RET.REL.NODEC R6 `(_ZN7cutlass13device_kernelIN5flash19enable_sm80_to_sm89INS1_16FlashAttnBwdSm80INS1_25CollectiveMainloopBwdSm80ILi2ELi2EN4cute5tupleIJNS5_1CILi128EEES8_NS7_ILi64EEEEEENS_10bfloat16_tEfNS_4arch4Sm80ELb0ELb0ELb1ELb1ELb0ELb0ELb0ELb0ELi2ELi4ELi4ELi4ELb0EEENS1_21CollectiveEpilogueBwdISA_SB_SD_Li256ELb1ELb0ELi2EEENS1_19SingleTileSchedulerILb1ELb0ELb0ELi128EEEEEEEEEvNT_6ParamsE) ;  /* 0xffff71d006007950 */ /* 0x000fea0003c3ffff */
        .type           $_ZN7cutlass13device_kernelIN5flash19enable_sm80_to_sm89INS1_16FlashAttnBwdSm80INS1_25CollectiveMainloopBwdSm80ILi2ELi2EN4cute5tupleIJNS5_1CILi128EEES8_NS7_ILi64EEEEEENS_10bfloat16_tEfNS_4arch4Sm80ELb0ELb0ELb1ELb1ELb0ELb0ELb0ELb0ELi2ELi4ELi4ELi4ELb0EEENS1_21CollectiveEpilogueBwdISA_SB_SD_Li256ELb1ELb0ELi2EEENS1_19SingleTileSchedulerILb1ELb0ELb0ELi128EEEEEEEEEvNT_6ParamsE$_ZN4cute3eso3ESOILb1ELb0EJNS_1CILi1EEENS2_ILi256EEEiEEC2ERKS3_RKS4_RKi,@function
        .size           $_ZN7cutlass13device_kernelIN5flash19enable_sm80_to_sm89INS1_16FlashAttnBwdSm80INS1_25CollectiveMainloopBwdSm80ILi2ELi2EN4cute5tupleIJNS5_1CILi128EEES8_NS7_ILi64EEEEEENS_10bfloat16_tEfNS_4arch4Sm80ELb0ELb0ELb1ELb1ELb0ELb0ELb0ELb0ELi2ELi4ELi4ELi4ELb0EEENS1_21CollectiveEpilogueBwdISA_SB_SD_Li256ELb1ELb0ELi2EEENS1_19SingleTileSchedulerILb1ELb0ELb0ELi128EEEEEEEEEvNT_6ParamsE$_ZN4cute3eso3ESOILb1ELb0EJNS_1CILi1EEENS2_ILi256EEEiEEC2ERKS3_RKS4_RKi,($_ZN7cutlass13device_kernelIN5flash19enable_sm80_to_sm89INS1_16FlashAttnBwdSm80INS1_25CollectiveMainloopBwdSm80ILi2ELi2EN4cute5tupleIJNS5_1CILi128EEES8_NS7_ILi64EEEEEENS_10bfloat16_tEfNS_4arch4Sm80ELb0ELb0ELb1ELb1ELb0ELb0ELb0ELb0ELi2ELi4ELi4ELi4ELb0EEENS1_21CollectiveEpilogueBwdISA_SB_SD_Li256ELb1ELb0ELi2EEENS1_19SingleTileSchedulerILb1ELb0ELb0ELi128EEEEEEEEEvNT_6ParamsE$_ZN4cute3eso3ESOILb1ELb0EJNS_1CILi1EEENS2_ILi512EEEiEEC2ERKS3_RKS4_RKi - $_ZN7cutlass13device_kernelIN5flash19enable_sm80_to_sm89INS1_16FlashAttnBwdSm80INS1_25CollectiveMainloopBwdSm80ILi2ELi2EN4cute5tupleIJNS5_1CILi128EEES8_NS7_ILi64EEEEEENS_10bfloat16_tEfNS_4arch4Sm80ELb0ELb0ELb1ELb1ELb0ELb0ELb0ELb0ELi2ELi4ELi4ELi4ELb0EEENS1_21CollectiveEpilogueBwdISA_SB_SD_Li256ELb1ELb0ELi2EEENS1_19SingleTileSchedulerILb1ELb0ELb0ELi128EEEEEEEEEvNT_6ParamsE$_ZN4cute3eso3ESOILb1ELb0EJNS_1CILi1EEENS2_ILi256EEEiEEC2ERKS3_RKS4_RKi)
$_ZN7cutlass13device_kernelIN5flash19enable_sm80_to_sm89INS1_16FlashAttnBwdSm80INS1_25CollectiveMainloopBwdSm80ILi2ELi2EN4cute5tupleIJNS5_1CILi128EEES8_NS7_ILi64EEEEEENS_10bfloat16_tEfNS_4arch4Sm80ELb0ELb0ELb1ELb1ELb0ELb0ELb0ELb0ELi2ELi4ELi4ELi4ELb0EEENS1_21CollectiveEpilogueBwdISA_SB_SD_Li256ELb1ELb0ELi2EEENS1_19SingleTileSchedulerILb1ELb0ELb0ELi128EEEEEEEEEvNT_6ParamsE$_ZN4cute3eso3ESOILb1ELb0EJNS_1CILi1EEENS2_ILi256EEEiEEC2ERKS3_RKS4_RKi:
[----:B------:R-:W-:Y:S02]  /*8e30*/  IADD3 R33, R33, -c[0x0][0x20], RZ ;  /* 0x8000080021217a10 */ /* 0x000fe40007ffe0ff */
[----:B------:R-:W-:-:S03]  /*8e40*/  MOV R5, 0x0 ;  /* 0x0000000000057802 */ /* 0x000fc60000000f00 */
[----:B------:R1:W-:Y:S01]  /*8e50*/  STL [R33], R2 ;  /* 0x0000000221007387 */ /* 0x0003e20000100800 */
[----:B------:R-:W-:Y:S05]  /*8e60*/  RET.REL.NODEC R4 `(_ZN7cutlass13device_kernelIN5flash19enable_sm80_to_sm89INS1_16FlashAttnBwdSm80INS1_25CollectiveMainloopBwdSm80ILi2ELi2EN4cute5tupleIJNS5_1CILi128EEES8_NS7_ILi64EEEEEENS_10bfloat16_tEfNS_4arch4Sm80ELb0ELb0ELb1ELb1ELb0ELb0ELb0ELb0ELi2ELi4ELi4ELi4ELb0EEENS1_21CollectiveEpilogueBwdISA_SB_SD_Li256ELb1ELb0ELi2EEENS1_19SingleTileSchedulerILb1ELb0ELb0ELi128EEEEEEEEEvNT_6ParamsE) ;  /* 0xffff719004007950 */ /* 0x000fea0003c3ffff */
        .type           $_ZN7cutlass13device_kernelIN5flash19enable_sm80_to_sm89INS1_16FlashAttnBwdSm80INS1_25CollectiveMainloopBwdSm80ILi2ELi2EN4cute5tupleIJNS5_1CILi128EEES8_NS7_ILi64EEEEEENS_10bfloat16_tEfNS_4arch4Sm80ELb0ELb0ELb1ELb1ELb0ELb0ELb0ELb0ELi2ELi4ELi4ELi4ELb0EEENS1_21CollectiveEpilogueBwdISA_SB_SD_Li256ELb1ELb0ELi2EEENS1_19SingleTileSchedulerILb1ELb0ELb0ELi128EEEEEEEEEvNT_6ParamsE$_ZN4cute3eso3ESOILb1ELb0EJNS_1CILi1EEENS2_ILi512EEEiEEC2ERKS3_RKS4_RKi,@function
        .size           $_ZN7cutlass13device_kernelIN5flash19enable_sm80_to_sm89INS1_16FlashAttnBwdSm80INS1_25CollectiveMainloopBwdSm80ILi2ELi2EN4cute5tupleIJNS5_1CILi128EEES8_NS7_ILi64EEEEEENS_10bfloat16_tEfNS_4arch4Sm80ELb0ELb0ELb1ELb1ELb0ELb0ELb0ELb0ELi2ELi4ELi4ELi4ELb0EEENS1_21CollectiveEpilogueBwdISA_SB_SD_Li256ELb1ELb0ELi2EEENS1_19SingleTileSchedulerILb1ELb0ELb0ELi128EEEEEEEEEvNT_6ParamsE$_ZN4cute3eso3ESOILb1ELb0EJNS_1CILi1EEENS2_ILi512EEEiEEC2ERKS3_RKS4_RKi,($_ZN7cutlass13device_kernelIN5flash19enable_sm80_to_sm89INS1_16FlashAttnBwdSm80INS1_25CollectiveMainloopBwdSm80ILi2ELi2EN4cute5tupleIJNS5_1CILi128EEES8_NS7_ILi64EEEEEENS_10bfloat16_tEfNS_4arch4Sm80ELb0ELb0ELb1ELb1ELb0ELb0ELb0ELb0ELi2ELi4ELi4ELi4ELb0EEENS1_21CollectiveEpilogueBwdISA_SB_SD_Li256ELb1ELb0ELi2EEENS1_19SingleTileSchedulerILb1ELb0ELb0ELi128EEEEEEEEEvNT_6ParamsE$_ZN4cute3eso3ESOILb1ELb0EJNS_1CILi1EEENS2_ILi8EEEiiNS2_ILi64EEEiNS2_ILi144EEENS2_ILi288EEENS2_ILi512EEEEEC2ERKS3_RKS4_RKiSF_RKS5_SF_RKS6_RKS7_RKS8_ - $_ZN7cutlass13device_kernelIN5flash19enable_sm80_to_sm89INS1_16FlashAttnBwdSm80INS1_25CollectiveMainloopBwdSm80ILi2ELi2EN4cute5tupleIJNS5_1CILi128EEES8_NS7_ILi64EEEEEENS_10bfloat16_tEfNS_4arch4Sm80ELb0ELb0ELb1ELb1ELb0ELb0ELb0ELb0ELi2ELi4ELi4ELi4ELb0EEENS1_21CollectiveEpilogueBwdISA_SB_SD_Li256ELb1ELb0ELi2EEENS1_19SingleTileSchedulerILb1ELb0ELb0ELi128EEEEEEEEEvNT_6ParamsE$_ZN4cute3eso3ESOILb1ELb0EJNS_1CILi1EEENS2_ILi512EEEiEEC2ERKS3_RKS4_RKi)
$_ZN7cutlass13device_kernelIN5flash19enable_sm80_to_sm89INS1_16FlashAttnBwdSm80INS1_25CollectiveMainloopBwdSm80ILi2ELi2EN4cute5tupleIJNS5_1CILi128EEES8_NS7_ILi64EEEEEENS_10bfloat16_tEfNS_4arch4Sm80ELb0ELb0ELb1ELb1ELb0ELb0ELb0ELb0ELi2ELi4ELi4ELi4ELb0EEENS1_21CollectiveEpilogueBwdISA_SB_SD_Li256ELb1ELb0ELi2EEENS1_19SingleTileSchedulerILb1ELb0ELb0ELi128EEEEEEEEEvNT_6ParamsE$_ZN4cute3eso3ESOILb1ELb0EJNS_1CILi1EEENS2_ILi512EEEiEEC2ERKS3_RKS4_RKi:
[----:B------:R-:W-:Y:S01]  /*8e70*/  IADD3 R4, R77, -c[0x0][0x20], RZ ;  /* 0x800008004d047a10 */ /* 0x000fe20007ffe0ff */
[----:B------:R-:W-:Y:S01]  /*8e80*/  IMAD.MOV.U32 R8, RZ, RZ, R2 ;  /* 0x000000ffff087224 */ /* 0x000fe200078e0002 */
[----:B------:R-:W-:-:S03]  /*8e90*/  MOV R9, 0x0 ;  /* 0x0000000000097802 */ /* 0x000fc60000000f00 */
[----:B------:R1:W-:Y:S01]  /*8ea0*/  STL [R4], R3 ;  /* 0x0000000304007387 */ /* 0x0003e20000100800 */
[----:B------:R-:W-:Y:S05]  /*8eb0*/  RET.REL.NODEC R8 `(_ZN7cutlass13device_kernelIN5flash19enable_sm80_to_sm89INS1_16FlashAttnBwdSm80INS1_25CollectiveMainloopBwdSm80ILi2ELi2EN4cute5tupleIJNS5_1CILi128EEES8_NS7_ILi64EEEEEENS_10bfloat16_tEfNS_4arch4Sm80ELb0ELb0ELb1ELb1ELb0ELb0ELb0ELb0ELi2ELi4ELi4ELi4ELb0EEENS1_21CollectiveEpilogueBwdISA_SB_SD_Li256ELb1ELb0ELi2EEENS1_19SingleTileSchedulerILb1ELb0ELb0ELi128EEEEEEEEEvNT_6ParamsE) ;  /* 0xffff714008007950 */ /* 0x000fea0003c3ffff */
        .type           $_ZN7cutlass13device_kernelIN5flash19enable_sm80_to_sm89INS1_16FlashAttnBwdSm80INS1_25CollectiveMainloopBwdSm80ILi2ELi2EN4cute5tupleIJNS5_1CILi128EEES8_NS7_ILi64EEEEEENS_10bfloat16_tEfNS_4arch4Sm80ELb0ELb0ELb1ELb1ELb0ELb0ELb0ELb0ELi2ELi4ELi4ELi4ELb0EEENS1_21CollectiveEpilogueBwdISA_SB_SD_Li256ELb1ELb0ELi2EEENS1_19SingleTileSchedulerILb1ELb0ELb0ELi128EEEEEEEEEvNT_6ParamsE$_ZN4cute3eso3ESOILb1ELb0EJNS_1CILi1EEENS2_ILi8EEEiiNS2_ILi64EEEiNS2_ILi144EEENS2_ILi288EEENS2_ILi512EEEEEC2ERKS3_RKS4_RKiSF_RKS5_SF_RKS6_RKS7_RKS8_,@function
        .size           $_ZN7cutlass13device_kernelIN5flash19enable_sm80_to_sm89INS1_16FlashAttnBwdSm80INS1_25CollectiveMainloopBwdSm80ILi2ELi2EN4cute5tupleIJNS5_1CILi128EEES8_NS7_ILi64EEEEEENS_10bfloat16_tEfNS_4arch4Sm80ELb0ELb0ELb1ELb1ELb0ELb0ELb0ELb0ELi2ELi4ELi4ELi4ELb0EEENS1_21CollectiveEpilogueBwdISA_SB_SD_Li256ELb1ELb0ELi2EEENS1_19SingleTileSchedulerILb1ELb0ELb0ELi128EEEEEEEEEvNT_6ParamsE$_ZN4cute3eso3ESOILb1ELb0EJNS_1CILi1EEENS2_ILi8EEEiiNS2_ILi64EEEiNS2_ILi144EEENS2_ILi288EEENS2_ILi512EEEEEC2ERKS3_RKS4_RKiSF_RKS5_SF_RKS6_RKS7_RKS8_,($_ZN7cutlass13device_kernelIN5flash19enable_sm80_to_sm89INS1_16FlashAttnBwdSm80INS1_25CollectiveMainloopBwdSm80ILi2ELi2EN4cute5tupleIJNS5_1CILi128EEES8_NS7_ILi64EEEEEENS_10bfloat16_tEfNS_4arch4Sm80ELb0ELb0ELb1ELb1ELb0ELb0ELb0ELb0ELi2ELi4ELi4ELi4ELb0EEENS1_21CollectiveEpilogueBwdISA_SB_SD_Li256ELb1ELb0ELi2EEENS1_19SingleTileSchedulerILb1ELb0ELb0ELi128EEEEEEEEEvNT_6ParamsE$_ZN4cute3eso3ESOILb1ELb0EJNS_1CILi1EEENS_5tupleIJNS2_ILi8EEEiiEEENS2_ILi64EEENS4_IJiNS2_ILi144EEENS2_ILi288EEEEEENS2_ILi512EEEEEC2ERKS3_RKS6_RKS7_RKSA_RKSB_ - $_ZN7cutlass13device_kernelIN5flash19enable_sm80_to_sm89INS1_16FlashAttnBwdSm80INS1_25CollectiveMainloopBwdSm80ILi2ELi2EN4cute5tupleIJNS5_1CILi128EEES8_NS7_ILi64EEEEEENS_10bfloat16_tEfNS_4arch4Sm80ELb0ELb0ELb1ELb1ELb0ELb0ELb0ELb0ELi2ELi4ELi4ELi4ELb0EEENS1_21CollectiveEpilogueBwdISA_SB_SD_Li256ELb1ELb0ELi2EEENS1_19SingleTileSchedulerILb1ELb0ELb0ELi128EEEEEEEEEvNT_6ParamsE$_ZN4cute3eso3ESOILb1ELb0EJNS_1CILi1EEENS2_ILi8EEEiiNS2_ILi64EEEiNS2_ILi144EEENS2_ILi288EEENS2_ILi512EEEEEC2ERKS3_RKS4_RKiSF_RKS5_SF_RKS6_RKS7_RKS8_)
$_ZN7cutlass13device_kernelIN5flash19enable_sm80_to_sm89INS1_16FlashAttnBwdSm80INS1_25CollectiveMainloopBwdSm80ILi2ELi2EN4cute5tupleIJNS5_1CILi128EEES8_NS7_ILi64EEEEEENS_10bfloat16_tEfNS_4arch4Sm80ELb0ELb0ELb1ELb1ELb0ELb0ELb0ELb0ELi2ELi4ELi4ELi4ELb0EEENS1_21CollectiveEpilogueBwdISA_SB_SD_Li256ELb1ELb0ELi2EEENS1_19SingleTileSchedulerILb1ELb0ELb0ELi128EEEEEEEEEvNT_6ParamsE$_ZN4cute3eso3ESOILb1ELb0EJNS_1CILi1EEENS2_ILi8EEEiiNS2_ILi64EEEiNS2_ILi144EEENS2_ILi288EEENS2_ILi512EEEEEC2ERKS3_RKS4_RKiSF_RKS5_SF_RKS6_RKS7_RKS8_:
        /* <DEDUP_REMOVED lines=11> */
        .type           $_ZN7cutlass13device_kernelIN5flash19enable_sm80_to_sm89INS1_16FlashAttnBwdSm80INS1_25CollectiveMainloopBwdSm80ILi2ELi2EN4cute5tupleIJNS5_1CILi128EEES8_NS7_ILi64EEEEEENS_10bfloat16_tEfNS_4arch4Sm80ELb0ELb0ELb1ELb1ELb0ELb0ELb0ELb0ELi2ELi4ELi4ELi4ELb0EEENS1_21CollectiveEpilogueBwdISA_SB_SD_Li256ELb1ELb0ELi2EEENS1_19SingleTileSchedulerILb1ELb0ELb0ELi128EEEEEEEEEvNT_6ParamsE$_ZN4cute3eso3ESOILb1ELb0EJNS_1CILi1EEENS_5tupleIJNS2_ILi8EEEiiEEENS2_ILi64EEENS4_IJiNS2_ILi144EEENS2_ILi288EEEEEENS2_ILi512EEEEEC2ERKS3_RKS6_RKS7_RKSA_RKSB_,@function
        .size           $_ZN7cutlass13device_kernelIN5flash19enable_sm80_to_sm89INS1_16FlashAttnBwdSm80INS1_25CollectiveMainloopBwdSm80ILi2ELi2EN4cute5tupleIJNS5_1CILi128EEES8_NS7_ILi64EEEEEENS_10bfloat16_tEfNS_4arch4Sm80ELb0ELb0ELb1ELb1ELb0ELb0ELb0ELb0ELi2ELi4ELi4ELi4ELb0EEENS1_21CollectiveEpilogueBwdISA_SB_SD_Li256ELb1ELb0ELi2EEENS1_19SingleTileSchedulerILb1ELb0ELb0ELi128EEEEEEEEEvNT_6ParamsE$_ZN4cute3eso3ESOILb1ELb0EJNS_1CILi1EEENS_5tupleIJNS2_ILi8EEEiiEEENS2_ILi64EEENS4_IJiNS2_ILi144EEENS2_ILi288EEEEEENS2_ILi512EEEEEC2ERKS3_RKS6_RKS7_RKSA_RKSB_,($_ZN7cutlass13device_kernelIN5flash19enable_sm80_to_sm89INS1_16FlashAttnBwdSm80INS1_25CollectiveMainloopBwdSm80ILi2ELi2EN4cute5tupleIJNS5_1CILi128EEES8_NS7_ILi64EEEEEENS_10bfloat16_tEfNS_4arch4Sm80ELb0ELb0ELb1ELb1ELb0ELb0ELb0ELb0ELi2ELi4ELi4ELi4ELb0EEENS1_21CollectiveEpilogueBwdISA_SB_SD_Li256ELb1ELb0ELi2EEENS1_19SingleTileSchedulerILb1ELb0ELb0ELi128EEEEEEEEEvNT_6ParamsE$_ZN4cute3eso3ESOILb1ELb0EJNS_1CILi1EEENS_5tupleIJiiiEEENS2_ILi64EEENS4_IJNS2_ILi72EEENS2_ILi144EEENS2_ILi288EEEEEENS2_ILi512EEEEEC2ERKS3_RKS5_RKS6_RKSA_RKSB_ - $_ZN7cutlass13device_kernelIN5flash19enable_sm80_to_sm89INS1_16FlashAttnBwdSm80INS1_25CollectiveMainloopBwdSm80ILi2ELi2EN4cute5tupleIJNS5_1CILi128EEES8_NS7_ILi64EEEEEENS_10bfloat16_tEfNS_4arch4Sm80ELb0ELb0ELb1ELb1ELb0ELb0ELb0ELb0ELi2ELi4ELi4ELi4ELb0EEENS1_21CollectiveEpilogueBwdISA_SB_SD_Li256ELb1ELb0ELi2EEENS1_19SingleTileSchedulerILb1ELb0ELb0ELi128EEEEEEEEEvNT_6ParamsE$_ZN4cute3eso3ESOILb1ELb0EJNS_1CILi1EEENS_5tupleIJNS2_ILi8EEEiiEEENS2_ILi64EEENS4_IJiNS2_ILi144EEENS2_ILi288EEEEEENS2_ILi512EEEEEC2ERKS3_RKS6_RKS7_RKSA_RKSB_)
$_ZN7cutlass13device_kernelIN5flash19enable_sm80_to_sm89INS1_16FlashAttnBwdSm80INS1_25CollectiveMainloopBwdSm80ILi2ELi2EN4cute5tupleIJNS5_1CILi128EEES8_NS7_ILi64EEEEEENS_10bfloat16_tEfNS_4arch4Sm80ELb0ELb0ELb1ELb1ELb0ELb0ELb0ELb0ELi2ELi4ELi4ELi4ELb0EEENS1_21CollectiveEpilogueBwdISA_SB_SD_Li256ELb1ELb0ELi2EEENS1_19SingleTileSchedulerILb1ELb0ELb0ELi128EEEEEEEEEvNT_6ParamsE$_ZN4cute3eso3ESOILb1ELb0EJNS_1CILi1EEENS_5tupleIJNS2_ILi8EEEiiEEENS2_ILi64EEENS4_IJiNS2_ILi144EEENS2_ILi288EEEEEENS2_ILi512EEEEEC2ERKS3_RKS6_RKS7_RKSA_RKSB_:
        /* <DEDUP_REMOVED lines=9> */
        .type           $_ZN7cutlass13device_kernelIN5flash19enable_sm80_to_sm89INS1_16FlashAttnBwdSm80INS1_25CollectiveMainloopBwdSm80ILi2ELi2EN4cute5tupleIJNS5_1CILi128EEES8_NS7_ILi64EEEEEENS_10bfloat16_tEfNS_4arch4Sm80ELb0ELb0ELb1ELb1ELb0ELb0ELb0ELb0ELi2ELi4ELi4ELi4ELb0EEENS1_21CollectiveEpilogueBwdISA_SB_SD_Li256ELb1ELb0ELi2EEENS1_19SingleTileSchedulerILb1ELb0ELb0ELi128EEEEEEEEEvNT_6ParamsE$_ZN4cute3eso3ESOILb1ELb0EJNS_1CILi1EEENS_5tupleIJiiiEEENS2_ILi64EEENS4_IJNS2_ILi72EEENS2_ILi144EEENS2_ILi288EEEEEENS2_ILi512EEEEEC2ERKS3_RKS5_RKS6_RKSA_RKSB_,@function
        .size           $_ZN7cutlass13device_kernelIN5flash19enable_sm80_to_sm89INS1_16FlashAttnBwdSm80INS1_25CollectiveMainloopBwdSm80ILi2ELi2EN4cute5tupleIJNS5_1CILi128EEES8_NS7_ILi64EEEEEENS_10bfloat16_tEfNS_4arch4Sm80ELb0ELb0ELb1ELb1ELb0ELb0ELb0ELb0ELi2ELi4ELi4ELi4ELb0EEENS1_21CollectiveEpilogueBwdISA_SB_SD_Li256ELb1ELb0ELi2EEENS1_19SingleTileSchedulerILb1ELb0ELb0ELi128EEEEEEEEEvNT_6ParamsE$_ZN4cute3eso3ESOILb1ELb0EJNS_1CILi1EEENS_5tupleIJiiiEEENS2_ILi64EEENS4_IJNS2_ILi72EEENS2_ILi144EEENS2_ILi288EEEEEENS2_ILi512EEEEEC2ERKS3_RKS5_RKS6_RKSA_RKSB_,($_ZN7cutlass13device_kernelIN5flash19enable_sm80_to_sm89INS1_16FlashAttnBwdSm80INS1_25CollectiveMainloopBwdSm80ILi2ELi2EN4cute5tupleIJNS5_1CILi128EEES8_NS7_ILi64EEEEEENS_10bfloat16_tEfNS_4arch4Sm80ELb0ELb0ELb1ELb1ELb0ELb0ELb0ELb0ELi2ELi4ELi4ELi4ELb0EEENS1_21CollectiveEpilogueBwdISA_SB_SD_Li256ELb1ELb0ELi2EEENS1_19SingleTileSchedulerILb1ELb0ELb0ELi128EEEEEEEEEvNT_6ParamsE$_ZN4cute3eso3ESOILb1ELb0EJNS_1CILi1EEEiEEC2ERKS3_RKi - $_ZN7cutlass13device_kernelIN5flash19enable_sm80_to_sm89INS1_16FlashAttnBwdSm80INS1_25CollectiveMainloopBwdSm80ILi2ELi2EN4cute5tupleIJNS5_1CILi128EEES8_NS7_ILi64EEEEEENS_10bfloat16_tEfNS_4arch4Sm80ELb0ELb0ELb1ELb1ELb0ELb0ELb0ELb0ELi2ELi4ELi4ELi4ELb0EEENS1_21CollectiveEpilogueBwdISA_SB_SD_Li256ELb1ELb0ELi2EEENS1_19SingleTileSchedulerILb1ELb0ELb0ELi128EEEEEEEEEvNT_6ParamsE$_ZN4cute3eso3ESOILb1ELb0EJNS_1CILi1EEENS_5tupleIJiiiEEENS2_ILi64EEENS4_IJNS2_ILi72EEENS2_ILi144EEENS2_ILi288EEEEEENS2_ILi512EEEEEC2ERKS3_RKS5_RKS6_RKSA_RKSB_)
$_ZN7cutlass13device_kernelIN5flash19enable_sm80_to_sm89INS1_16FlashAttnBwdSm80INS1_25CollectiveMainloopBwdSm80ILi2ELi2EN4cute5tupleIJNS5_1CILi128EEES8_NS7_ILi64EEEEEENS_10bfloat16_tEfNS_4arch4Sm80ELb0ELb0ELb1ELb1ELb0ELb0ELb0ELb0ELi2ELi4ELi4ELi4ELb0EEENS1_21CollectiveEpilogueBwdISA_SB_SD_Li256ELb1ELb0ELi2EEENS1_19SingleTileSchedulerILb1ELb0ELb0ELi128EEEEEEEEEvNT_6ParamsE$_ZN4cute3eso3ESOILb1ELb0EJNS_1CILi1EEENS_5tupleIJiiiEEENS2_ILi64EEENS4_IJNS2_ILi72EEENS2_ILi144EEENS2_ILi288EEEEEENS2_ILi512EEEEEC2ERKS3_RKS5_RKS6_RKSA_RKSB_:
[----:B------:R-:W-:Y:S01]  /*9000*/  IADD3 R4, R4, -c[0x0][0x20], RZ ;  /* 0x8000080004047a10 */ /* 0x000fe20007ffe0ff */
[----:B------:R-:W-:Y:S01]  /*9010*/  IMAD.MOV.U32 R8, RZ, RZ, R6 ;  /* 0x000000ffff087224 */ /* 0x000fe200078e0006 */
[----:B------:R-:W-:-:S03]  /*9020*/  MOV R9, 0x0 ;  /* 0x0000000000097802 */ /* 0x000fc60000000f00 */
[----:B------:R1:W-:Y:S04]  /*9030*/  STL [R4], R2 ;  /* 0x0000000204007387 */ /* 0x0003e80000100800 */
[----:B------:R1:W-:Y:S04]  /*9040*/  STL [R4+0x4], R3 ;  /* 0x0000040304007387 */ /* 0x0003e80000100800 */
[----:B------:R1:W-:Y:S01]  /*9050*/  STL [R4+0x8], R5 ;  /* 0x0000080504007387 */ /* 0x0003e20000100800 */
[----:B------:R-:W-:Y:S05]  /*9060*/  RET.REL.NODEC R8 `(_ZN7cutlass13device_kernelIN5flash19enable_sm80_to_sm89INS1_16FlashAttnBwdSm80INS1_25CollectiveMainloopBwdSm80ILi2ELi2EN4cute5tupleIJNS5_1CILi128EEES8_NS7_ILi64EEEEEENS_10bfloat16_tEfNS_4arch4Sm80ELb0ELb0ELb1ELb1ELb0ELb0ELb0ELb0ELi2ELi4ELi4ELi4ELb0EEENS1_21CollectiveEpilogueBwdISA_SB_SD_Li256ELb1ELb0ELi2EEENS1_19SingleTileSchedulerILb1ELb0ELb0ELi128EEEEEEEEEvNT_6ParamsE) ;  /* 0xffff6f9008007950 */ /* 0x000fea0003c3ffff */
        .type           $_ZN7cutlass13device_kernelIN5flash19enable_sm80_to_sm89INS1_16FlashAttnBwdSm80INS1_25CollectiveMainloopBwdSm80ILi2ELi2EN4cute5tupleIJNS5_1CILi128EEES8_NS7_ILi64EEEEEENS_10bfloat16_tEfNS_4arch4Sm80ELb0ELb0ELb1ELb1ELb0ELb0ELb0ELb0ELi2ELi4ELi4ELi4ELb0EEENS1_21CollectiveEpilogueBwdISA_SB_SD_Li256ELb1ELb0ELi2EEENS1_19SingleTileSchedulerILb1ELb0ELb0ELi128EEEEEEEEEvNT_6ParamsE$_ZN4cute3eso3ESOILb1ELb0EJNS_1CILi1EEEiEEC2ERKS3_RKi,@function
        .size           $_ZN7cutlass13device_kernelIN5flash19enable_sm80_to_sm89INS1_16FlashAttnBwdSm80INS1_25CollectiveMainloopBwdSm80ILi2ELi2EN4cute5tupleIJNS5_1CILi128EEES8_NS7_ILi64EEEEEENS_10bfloat16_tEfNS_4arch4Sm80ELb0ELb0ELb1ELb1ELb0ELb0ELb0ELb0ELi2ELi4ELi4ELi4ELb0EEENS1_21CollectiveEpilogueBwdISA_SB_SD_Li256ELb1ELb0ELi2EEENS1_19SingleTileSchedulerILb1ELb0ELb0ELi128EEEEEEEEEvNT_6ParamsE$_ZN4cute3eso3ESOILb1ELb0EJNS_1CILi1EEEiEEC2ERKS3_RKi,($_ZN7cutlass13device_kernelIN5flash19enable_sm80_to_sm89INS1_16FlashAttnBwdSm80INS1_25CollectiveMainloopBwdSm80ILi2ELi2EN4cute5tupleIJNS5_1CILi128EEES8_NS7_ILi64EEEEEENS_10bfloat16_tEfNS_4arch4Sm80ELb0ELb0ELb1ELb1ELb0ELb0ELb0ELb0ELi2ELi4ELi4ELi4ELb0EEENS1_21CollectiveEpilogueBwdISA_SB_SD_Li256ELb1ELb0ELi2EEENS1_19SingleTileSchedulerILb1ELb0ELb0ELi128EEEEEEEEEvNT_6ParamsE$_ZN4cute3eso3ESOILb1ELb0EJNS_1CILi1EEEiiiNS2_ILi144EEENS2_ILi512EEEEEC2ERKS3_RKiSA_SA_RKS4_RKS5_ - $_ZN7cutlass13device_kernelIN5flash19enable_sm80_to_sm89INS1_16FlashAttnBwdSm80INS1_25CollectiveMainloopBwdSm80ILi2ELi2EN4cute5tupleIJNS5_1CILi128EEES8_NS7_ILi64EEEEEENS_10bfloat16_tEfNS_4arch4Sm80ELb0ELb0ELb1ELb1ELb0ELb0ELb0ELb0ELi2ELi4ELi4ELi4ELb0EEENS1_21CollectiveEpilogueBwdISA_SB_SD_Li256ELb1ELb0ELi2EEENS1_19SingleTileSchedulerILb1ELb0ELb0ELi128EEEEEEEEEvNT_6ParamsE$_ZN4cute3eso3ESOILb1ELb0EJNS_1CILi1EEEiEEC2ERKS3_RKi)
$_ZN7cutlass13device_kernelIN5flash19enable_sm80_to_sm89INS1_16FlashAttnBwdSm80INS1_25CollectiveMainloopBwdSm80ILi2ELi2EN4cute5tupleIJNS5_1CILi128EEES8_NS7_ILi64EEEEEENS_10bfloat16_tEfNS_4arch4Sm80ELb0ELb0ELb1ELb1ELb0ELb0ELb0ELb0ELi2ELi4ELi4ELi4ELb0EEENS1_21CollectiveEpilogueBwdISA_SB_SD_Li256ELb1ELb0ELi2EEENS1_19SingleTileSchedulerILb1ELb0ELb0ELi128EEEEEEEEEvNT_6ParamsE$_ZN4cute3eso3ESOILb1ELb0EJNS_1CILi1EEEiEEC2ERKS3_RKi:
[----:B------:R-:W-:Y:S02]  /*9070*/  IADD3 R51, R51, -c[0x0][0x20], RZ ;  /* 0x8000080033337a10 */ /* 0x000fe40007ffe0ff */
[----:B------:R-:W-:-:S03]  /*9080*/  MOV R5, 0x0 ;  /* 0x0000000000057802 */ /* 0x000fc60000000f00 */
[----:B------:R1:W-:Y:S01]  /*9090*/  STL [R51], R2 ;  /* 0x0000000233007387 */ /* 0x0003e20000100800 */
[----:B------:R-:W-:Y:S05]  /*90a0*/  RET.REL.NODEC R4 `(_ZN7cutlass13device_kernelIN5flash19enable_sm80_to_sm89INS1_16FlashAttnBwdSm80INS1_25CollectiveMainloopBwdSm80ILi2ELi2EN4cute5tupleIJNS5_1CILi128EEES8_NS7_ILi64EEEEEENS_10bfloat16_tEfNS_4arch4Sm80ELb0ELb0ELb1ELb1ELb0ELb0ELb0ELb0ELi2ELi4ELi4ELi4ELb0EEENS1_21CollectiveEpilogueBwdISA_SB_SD_Li256ELb1ELb0ELi2EEENS1_19SingleTileSchedulerILb1ELb0ELb0ELi128EEEEEEEEEvNT_6ParamsE) ;  /* 0xffff6f5004007950 */ /* 0x000fea0003c3ffff */
        .type           $_ZN7cutlass13device_kernelIN5flash19enable_sm80_to_sm89INS1_16FlashAttnBwdSm80INS1_25CollectiveMainloopBwdSm80ILi2ELi2EN4cute5tupleIJNS5_1CILi128EEES8_NS7_ILi64EEEEEENS_10bfloat16_tEfNS_4arch4Sm80ELb0ELb0ELb1ELb1ELb0ELb0ELb0ELb0ELi2ELi4ELi4ELi4ELb0EEENS1_21CollectiveEpilogueBwdISA_SB_SD_Li256ELb1ELb0ELi2EEENS1_19SingleTileSchedulerILb1ELb0ELb0ELi128EEEEEEEEEvNT_6ParamsE$_ZN4cute3eso3ESOILb1ELb0EJNS_1CILi1EEEiiiNS2_ILi144EEENS2_ILi512EEEEEC2ERKS3_RKiSA_SA_RKS4_RKS5_,@function
        .size           $_ZN7cutlass13device_kernelIN5flash19enable_sm80_to_sm89INS1_16FlashAttnBwdSm80INS1_25CollectiveMainloopBwdSm80ILi2ELi2EN4cute5tupleIJNS5_1CILi128EEES8_NS7_ILi64EEEEEENS_10bfloat16_tEfNS_4arch4Sm80ELb0ELb0ELb1ELb1ELb0ELb0ELb0ELb0ELi2ELi4ELi4ELi4ELb0EEENS1_21CollectiveEpilogueBwdISA_SB_SD_Li256ELb1ELb0ELi2EEENS1_19SingleTileSchedulerILb1ELb0ELb0ELi128EEEEEEEEEvNT_6ParamsE$_ZN4cute3eso3ESOILb1ELb0EJNS_1CILi1EEEiiiNS2_ILi144EEENS2_ILi512EEEEEC2ERKS3_RKiSA_SA_RKS4_RKS5_,($_ZN7cutlass13device_kernelIN5flash19enable_sm80_to_sm89INS1_16FlashAttnBwdSm80INS1_25CollectiveMainloopBwdSm80ILi2ELi2EN4cute5tupleIJNS5_1CILi128EEES8_NS7_ILi64EEEEEENS_10bfloat16_tEfNS_4arch4Sm80ELb0ELb0ELb1ELb1ELb0ELb0ELb0ELb0ELi2ELi4ELi4ELi4ELb0EEENS1_21CollectiveEpilogueBwdISA_SB_SD_Li256ELb1ELb0ELi2EEENS1_19SingleTileSchedulerILb1ELb0ELb0ELi128EEEEEEEEEvNT_6ParamsE$_ZN4cute3eso3ESOILb1ELb0EJNS_1CILi1EEEiiiNS2_ILi64EEENS2_ILi72EEENS2_ILi144EEENS2_ILi288EEENS2_ILi512EEEEEC2ERKS3_RKiSD_SD_RKS4_RKS5_RKS6_RKS7_RKS8_ - $_ZN7cutlass13device_kernelIN5flash19enable_sm80_to_sm89INS1_16FlashAttnBwdSm80INS1_25CollectiveMainloopBwdSm80ILi2ELi2EN4cute5tupleIJNS5_1CILi128EEES8_NS7_ILi64EEEEEENS_10bfloat16_tEfNS_4arch4Sm80ELb0ELb0ELb1ELb1ELb0ELb0ELb0ELb0ELi2ELi4ELi4ELi4ELb0EEENS1_21CollectiveEpilogueBwdISA_SB_SD_Li256ELb1ELb0ELi2EEENS1_19SingleTileSchedulerILb1ELb0ELb0ELi128EEEEEEEEEvNT_6ParamsE$_ZN4cute3eso3ESOILb1ELb0EJNS_1CILi1EEEiiiNS2_ILi144EEENS2_ILi512EEEEEC2ERKS3_RKiSA_SA_RKS4_RKS5_)
$_ZN7cutlass13device_kernelIN5flash19enable_sm80_to_sm89INS1_16FlashAttnBwdSm80INS1_25CollectiveMainloopBwdSm80ILi2ELi2EN4cute5tupleIJNS5_1CILi128EEES8_NS7_ILi64EEEEEENS_10bfloat16_tEfNS_4arch4Sm80ELb0ELb0ELb1ELb1ELb0ELb0ELb0ELb0ELi2ELi4ELi4ELi4ELb0EEENS1_21CollectiveEpilogueBwdISA_SB_SD_Li256ELb1ELb0ELi2EEENS1_19SingleTileSchedulerILb1ELb0ELb0ELi128EEEEEEEEEvNT_6ParamsE$_ZN4cute3eso3ESOILb1ELb0EJNS_1CILi1EEEiiiNS2_ILi144EEENS2_ILi512EEEEEC2ERKS3_RKiSA_SA_RKS4_RKS5_:
        /* <DEDUP_REMOVED lines=11> */
        .type           $_ZN7cutlass13device_kernelIN5flash19enable_sm80_to_sm89INS1_16FlashAttnBwdSm80INS1_25CollectiveMainloopBwdSm80ILi2ELi2EN4cute5tupleIJNS5_1CILi128EEES8_NS7_ILi64EEEEEENS_10bfloat16_tEfNS_4arch4Sm80ELb0ELb0ELb1ELb1ELb0ELb0ELb0ELb0ELi2ELi4ELi4ELi4ELb0EEENS1_21CollectiveEpilogueBwdISA_SB_SD_Li256ELb1ELb0ELi2EEENS1_19SingleTileSchedulerILb1ELb0ELb0ELi128EEEEEEEEEvNT_6ParamsE$_ZN4cute3eso3ESOILb1ELb0EJNS_1CILi1EEEiiiNS2_ILi64EEENS2_ILi72EEENS2_ILi144EEENS2_ILi288EEENS2_ILi512EEEEEC2ERKS3_RKiSD_SD_RKS4_RKS5_RKS6_RKS7_RKS8_,@function
        .size           $_ZN7cutlass13device_kernelIN5flash19enable_sm80_to_sm89INS1_16FlashAttnBwdSm80INS1_25CollectiveMainloopBwdSm80ILi2ELi2EN4cute5tupleIJNS5_1CILi128EEES8_NS7_ILi64EEEEEENS_10bfloat16_tEfNS_4arch4Sm80ELb0ELb0ELb1ELb1ELb0ELb0ELb0ELb0ELi2ELi4ELi4ELi4ELb0EEENS1_21CollectiveEpilogueBwdISA_SB_SD_Li256ELb1ELb0ELi2EEENS1_19SingleTileSchedulerILb1ELb0ELb0ELi128EEEEEEEEEvNT_6ParamsE$_ZN4cute3eso3ESOILb1ELb0EJNS_1CILi1EEEiiiNS2_ILi64EEENS2_ILi72EEENS2_ILi144EEENS2_ILi288EEENS2_ILi512EEEEEC2ERKS3_RKiSD_SD_RKS4_RKS5_RKS6_RKS7_RKS8_,($_ZN7cutlass13device_kernelIN5flash19enable_sm80_to_sm89INS1_16FlashAttnBwdSm80INS1_25CollectiveMainloopBwdSm80ILi2ELi2EN4cute5tupleIJNS5_1CILi128EEES8_NS7_ILi64EEEEEENS_10bfloat16_tEfNS_4arch4Sm80ELb0ELb0ELb1ELb1ELb0ELb0ELb0ELb0ELi2ELi4ELi4ELi4ELb0EEENS1_21CollectiveEpilogueBwdISA_SB_SD_Li256ELb1ELb0ELi2EEENS1_19SingleTileSchedulerILb1ELb0ELb0ELi128EEEEEEEEEvNT_6ParamsE$_ZN4cute3eso3ESOILb1ELb0EJNS_1CILi1EEEiiiNS2_ILi72EEENS2_ILi512EEEEEC2ERKS3_RKiSA_SA_RKS4_RKS5_ - $_ZN7cutlass13device_kernelIN5flash19enable_sm80_to_sm89INS1_16FlashAttnBwdSm80INS1_25CollectiveMainloopBwdSm80ILi2ELi2EN4cute5tupleIJNS5_1CILi128EEES8_NS7_ILi64EEEEEENS_10bfloat16_tEfNS_4arch4Sm80ELb0ELb0ELb1ELb1ELb0ELb0ELb0ELb0ELi2ELi4ELi4ELi4ELb0EEENS1_21CollectiveEpilogueBwdISA_SB_SD_Li256ELb1ELb0ELi2EEENS1_19SingleTileSchedulerILb1ELb0ELb0ELi128EEEEEEEEEvNT_6ParamsE$_ZN4cute3eso3ESOILb1ELb0EJNS_1CILi1EEEiiiNS2_ILi64EEENS2_ILi72EEENS2_ILi144EEENS2_ILi288EEENS2_ILi512EEEEEC2ERKS3_RKiSD_SD_RKS4_RKS5_RKS6_RKS7_RKS8_)
$_ZN7cutlass13device_kernelIN5flash19enable_sm80_to_sm89INS1_16FlashAttnBwdSm80INS1_25CollectiveMainloopBwdSm80ILi2ELi2EN4cute5tupleIJNS5_1CILi128EEES8_NS7_ILi64EEEEEENS_10bfloat16_tEfNS_4arch4Sm80ELb0ELb0ELb1ELb1ELb0ELb0ELb0ELb0ELi2ELi4ELi4ELi4ELb0EEENS1_21CollectiveEpilogueBwdISA_SB_SD_Li256ELb1ELb0ELi2EEENS1_19SingleTileSchedulerILb1ELb0ELb0ELi128EEEEEEEEEvNT_6ParamsE$_ZN4cute3eso3ESOILb1ELb0EJNS_1CILi1EEEiiiNS2_ILi64EEENS2_ILi72EEENS2_ILi144EEENS2_ILi288EEENS2_ILi512EEEEEC2ERKS3_RKiSD_SD_RKS4_RKS5_RKS6_RKS7_RKS8_:
        /* <DEDUP_REMOVED lines=11> */
        .type           $_ZN7cutlass13device_kernelIN5flash19enable_sm80_to_sm89INS1_16FlashAttnBwdSm80INS1_25CollectiveMainloopBwdSm80ILi2ELi2EN4cute5tupleIJNS5_1CILi128EEES8_NS7_ILi64EEEEEENS_10bfloat16_tEfNS_4arch4Sm80ELb0ELb0ELb1ELb1ELb0ELb0ELb0ELb0ELi2ELi4ELi4ELi4ELb0EEENS1_21CollectiveEpilogueBwdISA_SB_SD_Li256ELb1ELb0ELi2EEENS1_19SingleTileSchedulerILb1ELb0ELb0ELi128EEEEEEEEEvNT_6ParamsE$_ZN4cute3eso3ESOILb1ELb0EJNS_1CILi1EEEiiiNS2_ILi72EEENS2_ILi512EEEEEC2ERKS3_RKiSA_SA_RKS4_RKS5_,@function
        .size           $_ZN7cutlass13device_kernelIN5flash19enable_sm80_to_sm89INS1_16FlashAttnBwdSm80INS1_25CollectiveMainloopBwdSm80ILi2ELi2EN4cute5tupleIJNS5_1CILi128EEES8_NS7_ILi64EEEEEENS_10bfloat16_tEfNS_4arch4Sm80ELb0ELb0ELb1ELb1ELb0ELb0ELb0ELb0ELi2ELi4ELi4ELi4ELb0EEENS1_21CollectiveEpilogueBwdISA_SB_SD_Li256ELb1ELb0ELi2EEENS1_19SingleTileSchedulerILb1ELb0ELb0ELi128EEEEEEEEEvNT_6ParamsE$_ZN4cute3eso3ESOILb1ELb0EJNS_1CILi1EEEiiiNS2_ILi72EEENS2_ILi512EEEEEC2ERKS3_RKiSA_SA_RKS4_RKS5_,($_ZN7cutlass13device_kernelIN5flash19enable_sm80_to_sm89INS1_16FlashAttnBwdSm80INS1_25CollectiveMainloopBwdSm80ILi2ELi2EN4cute5tupleIJNS5_1CILi128EEES8_NS7_ILi64EEEEEENS_10bfloat16_tEfNS_4arch4Sm80ELb0ELb0ELb1ELb1ELb0ELb0ELb0ELb0ELi2ELi4ELi4ELi4ELb0EEENS1_21CollectiveEpilogueBwdISA_SB_SD_Li256ELb1ELb0ELi2EEENS1_19SingleTileSchedulerILb1ELb0ELb0ELi128EEEEEEEEEvNT_6ParamsE$_ZN4cute3eso3ESOILb1ELb0EJNS_1CILi2EEEiEEC2ERKS3_RKi - $_ZN7cutlass13device_kernelIN5flash19enable_sm80_to_sm89INS1_16FlashAttnBwdSm80INS1_25CollectiveMainloopBwdSm80ILi2ELi2EN4cute5tupleIJNS5_1CILi128EEES8_NS7_ILi64EEEEEENS_10bfloat16_tEfNS_4arch4Sm80ELb0ELb0ELb1ELb1ELb0ELb0ELb0ELb0ELi2ELi4ELi4ELi4ELb0EEENS1_21CollectiveEpilogueBwdISA_SB_SD_Li256ELb1ELb0ELi2EEENS1_19SingleTileSchedulerILb1ELb0ELb0ELi128EEEEEEEEEvNT_6ParamsE$_ZN4cute3eso3ESOILb1ELb0EJNS_1CILi1EEEiiiNS2_ILi72EEENS2_ILi512EEEEEC2ERKS3_RKiSA_SA_RKS4_RKS5_)
$_ZN7cutlass13device_kernelIN5flash19enable_sm80_to_sm89INS1_16FlashAttnBwdSm80INS1_25CollectiveMainloopBwdSm80ILi2ELi2EN4cute5tupleIJNS5_1CILi128EEES8_NS7_ILi64EEEEEENS_10bfloat16_tEfNS_4arch4Sm80ELb0ELb0ELb1ELb1ELb0ELb0ELb0ELb0ELi2ELi4ELi4ELi4ELb0EEENS1_21CollectiveEpilogueBwdISA_SB_SD_Li256ELb1ELb0ELi2EEENS1_19SingleTileSchedulerILb1ELb0ELb0ELi128EEEEEEEEEvNT_6ParamsE$_ZN4cute3eso3ESOILb1ELb0EJNS_1CILi1EEEiiiNS2_ILi72EEENS2_ILi512EEEEEC2ERKS3_RKiSA_SA_RKS4_RKS5_:
        /* <DEDUP_REMOVED lines=11> */
        .type           $_ZN7cutlass13device_kernelIN5flash19enable_sm80_to_sm89INS1_16FlashAttnBwdSm80INS1_25CollectiveMainloopBwdSm80ILi2ELi2EN4cute5tupleIJNS5_1CILi128EEES8_NS7_ILi64EEEEEENS_10bfloat16_tEfNS_4arch4Sm80ELb0ELb0ELb1ELb1ELb0ELb0ELb0ELb0ELi2ELi4ELi4ELi4ELb0EEENS1_21CollectiveEpilogueBwdISA_SB_SD_Li256ELb1ELb0ELi2EEENS1_19SingleTileSchedulerILb1ELb0ELb0ELi128EEEEEEEEEvNT_6ParamsE$_ZN4cute3eso3ESOILb1ELb0EJNS_1CILi2EEEiEEC2ERKS3_RKi,@function
        .size           $_ZN7cutlass13device_kernelIN5flash19enable_sm80_to_sm89INS1_16FlashAttnBwdSm80INS1_25CollectiveMainloopBwdSm80ILi2ELi2EN4cute5tupleIJNS5_1CILi128EEES8_NS7_ILi64EEEEEENS_10bfloat16_tEfNS_4arch4Sm80ELb0ELb0ELb1ELb1ELb0ELb0ELb0ELb0ELi2ELi4ELi4ELi4ELb0EEENS1_21CollectiveEpilogueBwdISA_SB_SD_Li256ELb1ELb0ELi2EEENS1_19SingleTileSchedulerILb1ELb0ELb0ELi128EEEEEEEEEvNT_6ParamsE$_ZN4cute3eso3ESOILb1ELb0EJNS_1CILi2EEEiEEC2ERKS3_RKi,($_ZN7cutlass13device_kernelIN5flash19enable_sm80_to_sm89INS1_16FlashAttnBwdSm80INS1_25CollectiveMainloopBwdSm80ILi2ELi2EN4cute5tupleIJNS5_1CILi128EEES8_NS7_ILi64EEEEEENS_10bfloat16_tEfNS_4arch4Sm80ELb0ELb0ELb1ELb1ELb0ELb0ELb0ELb0ELi2ELi4ELi4ELi4ELb0EEENS1_21CollectiveEpilogueBwdISA_SB_SD_Li256ELb1ELb0ELi2EEENS1_19SingleTileSchedulerILb1ELb0ELb0ELi128EEEEEEEEEvNT_6ParamsE$_ZN4cute3eso3ESOILb1ELb0EJNS_1CILi4096EEENS_5tupleIJNS4_IJiiEEENS2_ILi8192EEEEEEEEC2ERKS3_RKS7_ - $_ZN7cutlass13device_kernelIN5flash19enable_sm80_to_sm89INS1_16FlashAttnBwdSm80INS1_25CollectiveMainloopBwdSm80ILi2ELi2EN4cute5tupleIJNS5_1CILi128EEES8_NS7_ILi64EEEEEENS_10bfloat16_tEfNS_4arch4Sm80ELb0ELb0ELb1ELb1ELb0ELb0ELb0ELb0ELi2ELi4ELi4ELi4ELb0EEENS1_21CollectiveEpilogueBwdISA_SB_SD_Li256ELb1ELb0ELi2EEENS1_19SingleTileSchedulerILb1ELb0ELb0ELi128EEEEEEEEEvNT_6ParamsE$_ZN4cute3eso3ESOILb1ELb0EJNS_1CILi2EEEiEEC2ERKS3_RKi)
$_ZN7cutlass13device_kernelIN5flash19enable_sm80_to_sm89INS1_16FlashAttnBwdSm80INS1_25CollectiveMainloopBwdSm80ILi2ELi2EN4cute5tupleIJNS5_1CILi128EEES8_NS7_ILi64EEEEEENS_10bfloat16_tEfNS_4arch4Sm80ELb0ELb0ELb1ELb1ELb0ELb0ELb0ELb0ELi2ELi4ELi4ELi4ELb0EEENS1_21CollectiveEpilogueBwdISA_SB_SD_Li256ELb1ELb0ELi2EEENS1_19SingleTileSchedulerILb1ELb0ELb0ELi128EEEEEEEEEvNT_6ParamsE$_ZN4cute3eso3ESOILb1ELb0EJNS_1CILi2EEEiEEC2ERKS3_RKi:
[----:B------:R-:W-:Y:S02]  /*92c0*/  IADD3 R2, R2, -c[0x0][0x20], RZ ;  /* 0x8000080002027a10 */ /* 0x000fe40007ffe0ff */
[----:B------:R-:W-:-:S03]  /*92d0*/  MOV R5, 0x0 ;  /* 0x0000000000057802 */ /* 0x000fc60000000f00 */
[----:B------:R1:W-:Y:S01]  /*92e0*/  STL [R2], R3 ;  /* 0x0000000302007387 */ /* 0x0003e20000100800 */
[----:B------:R-:W-:Y:S05]  /*92f0*/  RET.REL.NODEC R4 `(_ZN7cutlass13device_kernelIN5flash19enable_sm80_to_sm89INS1_16FlashAttnBwdSm80INS1_25CollectiveMainloopBwdSm80ILi2ELi2EN4cute5tupleIJNS5_1CILi128EEES8_NS7_ILi64EEEEEENS_10bfloat16_tEfNS_4arch4Sm80ELb0ELb0ELb1ELb1ELb0ELb0ELb0ELb0ELi2ELi4ELi4ELi4ELb0EEENS1_21CollectiveEpilogueBwdISA_SB_SD_Li256ELb1ELb0ELi2EEENS1_19SingleTileSchedulerILb1ELb0ELb0ELi128EEEEEEEEEvNT_6ParamsE) ;  /* 0xffff6d0004007950 */ /* 0x000fea0003c3ffff */
        .type           $_ZN7cutlass13device_kernelIN5flash19enable_sm80_to_sm89INS1_16FlashAttnBwdSm80INS1_25CollectiveMainloopBwdSm80ILi2ELi2EN4cute5tupleIJNS5_1CILi128EEES8_NS7_ILi64EEEEEENS_10bfloat16_tEfNS_4arch4Sm80ELb0ELb0ELb1ELb1ELb0ELb0ELb0ELb0ELi2ELi4ELi4ELi4ELb0EEENS1_21CollectiveEpilogueBwdISA_SB_SD_Li256ELb1ELb0ELi2EEENS1_19SingleTileSchedulerILb1ELb0ELb0ELi128EEEEEEEEEvNT_6ParamsE$_ZN4cute3eso3ESOILb1ELb0EJNS_1CILi4096EEENS_5tupleIJNS4_IJiiEEENS2_ILi8192EEEEEEEEC2ERKS3_RKS7_,@function
        .size           $_ZN7cutlass13device_kernelIN5flash19enable_sm80_to_sm89INS1_16FlashAttnBwdSm80INS1_25CollectiveMainloopBwdSm80ILi2ELi2EN4cute5tupleIJNS5_1CILi128EEES8_NS7_ILi64EEEEEENS_10bfloat16_tEfNS_4arch4Sm80ELb0ELb0ELb1ELb1ELb0ELb0ELb0ELb0ELi2ELi4ELi4ELi4ELb0EEENS1_21CollectiveEpilogueBwdISA_SB_SD_Li256ELb1ELb0ELi2EEENS1_19SingleTileSchedulerILb1ELb0ELb0ELi128EEEEEEEEEvNT_6ParamsE$_ZN4cute3eso3ESOILb1ELb0EJNS_1CILi4096EEENS_5tupleIJNS4_IJiiEEENS2_ILi8192EEEEEEEEC2ERKS3_RKS7_,($_ZN7cutlass13device_kernelIN5flash19enable_sm80_to_sm89INS1_16FlashAttnBwdSm80INS1_25CollectiveMainloopBwdSm80ILi2ELi2EN4cute5tupleIJNS5_1CILi128EEES8_NS7_ILi64EEEEEENS_10bfloat16_tEfNS_4arch4Sm80ELb0ELb0ELb1ELb1ELb0ELb0ELb0ELb0ELi2ELi4ELi4ELi4ELb0EEENS1_21CollectiveEpilogueBwdISA_SB_SD_Li256ELb1ELb0ELi2EEENS1_19SingleTileSchedulerILb1ELb0ELb0ELi128EEEEEEEEEvNT_6ParamsE$_ZN4cute3eso3ESOILb1ELb0EJNS_1CILi4096EEENS_5tupleIJiiEEEEEC2ERKS3_RKS5_ - $_ZN7cutlass13device_kernelIN5flash19enable_sm80_to_sm89INS1_16FlashAttnBwdSm80INS1_25CollectiveMainloopBwdSm80ILi2ELi2EN4cute5tupleIJNS5_1CILi128EEES8_NS7_ILi64EEEEEENS_10bfloat16_tEfNS_4arch4Sm80ELb0ELb0ELb1ELb1ELb0ELb0ELb0ELb0ELi2ELi4ELi4ELi4ELb0EEENS1_21CollectiveEpilogueBwdISA_SB_SD_Li256ELb1ELb0ELi2EEENS1_19SingleTileSchedulerILb1ELb0ELb0ELi128EEEEEEEEEvNT_6ParamsE$_ZN4cute3eso3ESOILb1ELb0EJNS_1CILi4096EEENS_5tupleIJNS4_IJiiEEENS2_ILi8192EEEEEEEEC2ERKS3_RKS7_)
$_ZN7cutlass13device_kernelIN5flash19enable_sm80_to_sm89INS1_16FlashAttnBwdSm80INS1_25CollectiveMainloopBwdSm80ILi2ELi2EN4cute5tupleIJNS5_1CILi128EEES8_NS7_ILi64EEEEEENS_10bfloat16_tEfNS_4arch4Sm80ELb0ELb0ELb1ELb1ELb0ELb0ELb0ELb0ELi2ELi4ELi4ELi4ELb0EEENS1_21CollectiveEpilogueBwdISA_SB_SD_Li256ELb1ELb0ELi2EEENS1_19SingleTileSchedulerILb1ELb0ELb0ELi128EEEEEEEEEvNT_6ParamsE$_ZN4cute3eso3ESOILb1ELb0EJNS_1CILi4096EEENS_5tupleIJNS4_IJiiEEENS2_ILi8192EEEEEEEEC2ERKS3_RKS7_:
[----:B------:R-:W-:Y:S01]  /*9300*/  IADD3 R2, R2, -c[0x0][0x20], RZ ;  /* 0x8000080002027a10 */ /* 0x000fe20007ffe0ff */
[----:B------:R-:W-:Y:S01]  /*9310*/  IMAD.MOV.U32 R8, RZ, RZ, R6 ;  /* 0x000000ffff087224 */ /* 0x000fe200078e0006 */
[----:B------:R-:W-:-:S03]  /*9320*/  MOV R9, 0x0 ;  /* 0x0000000000097802 */ /* 0x000fc60000000f00 */
[----:B------:R1:W-:Y:S04]  /*9330*/  STL [R2], R5 ;  /* 0x0000000502007387 */ /* 0x0003e80000100800 */
[----:B------:R1:W-:Y:S01]  /*9340*/  STL [R2+0x4], R3 ;  /* 0x0000040302007387 */ /* 0x0003e20000100800 */
[----:B------:R-:W-:Y:S05]  /*9350*/  RET.REL.NODEC R8 `(_ZN7cutlass13device_kernelIN5flash19enable_sm80_to_sm89INS1_16FlashAttnBwdSm80INS1_25CollectiveMainloopBwdSm80ILi2ELi2EN4cute5tupleIJNS5_1CILi128EEES8_NS7_ILi64EEEEEENS_10bfloat16_tEfNS_4arch4Sm80ELb0ELb0ELb1ELb1ELb0ELb0ELb0ELb0ELi2ELi4ELi4ELi4ELb0EEENS1_21CollectiveEpilogueBwdISA_SB_SD_Li256ELb1ELb0ELi2EEENS1_19SingleTileSchedulerILb1ELb0ELb0ELi128EEEEEEEEEvNT_6ParamsE) ;  /* 0xffff6ca008007950 */ /* 0x000fea0003c3ffff */
        .type           $_ZN7cutlass13device_kernelIN5flash19enable_sm80_to_sm89INS1_16FlashAttnBwdSm80INS1_25CollectiveMainloopBwdSm80ILi2ELi2EN4cute5tupleIJNS5_1CILi128EEES8_NS7_ILi64EEEEEENS_10bfloat16_tEfNS_4arch4Sm80ELb0ELb0ELb1ELb1ELb0ELb0ELb0ELb0ELi2ELi4ELi4ELi4ELb0EEENS1_21CollectiveEpilogueBwdISA_SB_SD_Li256ELb1ELb0ELi2EEENS1_19SingleTileSchedulerILb1ELb0ELb0ELi128EEEEEEEEEvNT_6ParamsE$_ZN4cute3eso3ESOILb1ELb0EJNS_1CILi4096EEENS_5tupleIJiiEEEEEC2ERKS3_RKS5_,@function
        .size           $_ZN7cutlass13device_kernelIN5flash19enable_sm80_to_sm89INS1_16FlashAttnBwdSm80INS1_25CollectiveMainloopBwdSm80ILi2ELi2EN4cute5tupleIJNS5_1CILi128EEES8_NS7_ILi64EEEEEENS_10bfloat16_tEfNS_4arch4Sm80ELb0ELb0ELb1ELb1ELb0ELb0ELb0ELb0ELi2ELi4ELi4ELi4ELb0EEENS1_21CollectiveEpilogueBwdISA_SB_SD_Li256ELb1ELb0ELi2EEENS1_19SingleTileSchedulerILb1ELb0ELb0ELi128EEEEEEEEEvNT_6ParamsE$_ZN4cute3eso3ESOILb1ELb0EJNS_1CILi4096EEENS_5tupleIJiiEEEEEC2ERKS3_RKS5_,($_ZN7cutlass13device_kernelIN5flash19enable_sm80_to_sm89INS1_16FlashAttnBwdSm80INS1_25CollectiveMainloopBwdSm80ILi2ELi2EN4cute5tupleIJNS5_1CILi128EEES8_NS7_ILi64EEEEEENS_10bfloat16_tEfNS_4arch4Sm80ELb0ELb0ELb1ELb1ELb0ELb0ELb0ELb0ELi2ELi4ELi4ELi4ELb0EEENS1_21CollectiveEpilogueBwdISA_SB_SD_Li256ELb1ELb0ELi2EEENS1_19SingleTileSchedulerILb1ELb0ELb0ELi128EEEEEEEEEvNT_6ParamsE$_ZN4cute3eso3ESOILb1ELb0EJNS_1CILi4096EEEiiEEC2ERKS3_RKiS8_ - $_ZN7cutlass13device_kernelIN5flash19enable_sm80_to_sm89INS1_16FlashAttnBwdSm80INS1_25CollectiveMainloopBwdSm80ILi2ELi2EN4cute5tupleIJNS5_1CILi128EEES8_NS7_ILi64EEEEEENS_10bfloat16_tEfNS_4arch4Sm80ELb0ELb0ELb1ELb1ELb0ELb0ELb0ELb0ELi2ELi4ELi4ELi4ELb0EEENS1_21CollectiveEpilogueBwdISA_SB_SD_Li256ELb1ELb0ELi2EEENS1_19SingleTileSchedulerILb1ELb0ELb0ELi128EEEEEEEEEvNT_6ParamsE$_ZN4cute3eso3ESOILb1ELb0EJNS_1CILi4096EEENS_5tupleIJiiEEEEEC2ERKS3_RKS5_)
$_ZN7cutlass13device_kernelIN5flash19enable_sm80_to_sm89INS1_16FlashAttnBwdSm80INS1_25CollectiveMainloopBwdSm80ILi2ELi2EN4cute5tupleIJNS5_1CILi128EEES8_NS7_ILi64EEEEEENS_10bfloat16_tEfNS_4arch4Sm80ELb0ELb0ELb1ELb1ELb0ELb0ELb0ELb0ELi2ELi4ELi4ELi4ELb0EEENS1_21CollectiveEpilogueBwdISA_SB_SD_Li256ELb1ELb0ELi2EEENS1_19SingleTileSchedulerILb1ELb0ELb0ELi128EEEEEEEEEvNT_6ParamsE$_ZN4cute3eso3ESOILb1ELb0EJNS_1CILi4096EEENS_5tupleIJiiEEEEEC2ERKS3_RKS5_:
[----:B------:R-:W-:Y:S01]  /*9360*/  IADD3 R2, R2, -c[0x0][0x20], RZ ;  /* 0x8000080002027a10 */ /* 0x000fe20007ffe0ff */
[----:B------:R-:W-:Y:S01]  /*9370*/  IMAD.MOV.U32 R8, RZ, RZ, R6 ;  /* 0x000000ffff087224 */ /* 0x000fe200078e0006 */
[----:B------:R-:W-:-:S03]  /*9380*/  MOV R9, 0x0 ;  /* 0x0000000000097802 */ /* 0x000fc60000000f00 */
[----:B------:R1:W-:Y:S04]  /*9390*/  STL [R2], R5 ;  /* 0x0000000502007387 */ /* 0x0003e80000100800 */
[----:B------:R1:W-:Y:S01]  /*93a0*/  STL [R2+0x4], R3 ;  /* 0x0000040302007387 */ /* 0x0003e20000100800 */
[----:B------:R-:W-:Y:S05]  /*93b0*/  RET.REL.NODEC R8 `(_ZN7cutlass13device_kernelIN5flash19enable_sm80_to_sm89INS1_16FlashAttnBwdSm80INS1_25CollectiveMainloopBwdSm80ILi2ELi2EN4cute5tupleIJNS5_1CILi128EEES8_NS7_ILi64EEEEEENS_10bfloat16_tEfNS_4arch4Sm80ELb0ELb0ELb1ELb1ELb0ELb0ELb0ELb0ELi2ELi4ELi4ELi4ELb0EEENS1_21CollectiveEpilogueBwdISA_SB_SD_Li256ELb1ELb0ELi2EEENS1_19SingleTileSchedulerILb1ELb0ELb0ELi128EEEEEEEEEvNT_6ParamsE) ;  /* 0xffff6c4008007950 */ /* 0x000fea0003c3ffff */
        .type           $_ZN7cutlass13device_kernelIN5flash19enable_sm80_to_sm89INS1_16FlashAttnBwdSm80INS1_25CollectiveMainloopBwdSm80ILi2ELi2EN4cute5tupleIJNS5_1CILi128EEES8_NS7_ILi64EEEEEENS_10bfloat16_tEfNS_4arch4Sm80ELb0ELb0ELb1ELb1ELb0ELb0ELb0ELb0ELi2ELi4ELi4ELi4ELb0EEENS1_21CollectiveEpilogueBwdISA_SB_SD_Li256ELb1ELb0ELi2EEENS1_19SingleTileSchedulerILb1ELb0ELb0ELi128EEEEEEEEEvNT_6ParamsE$_ZN4cute3eso3ESOILb1ELb0EJNS_1CILi4096EEEiiEEC2ERKS3_RKiS8_,@function
        .size           $_ZN7cutlass13device_kernelIN5flash19enable_sm80_to_sm89INS1_16FlashAttnBwdSm80INS1_25CollectiveMainloopBwdSm80ILi2ELi2EN4cute5tupleIJNS5_1CILi128EEES8_NS7_ILi64EEEEEENS_10bfloat16_tEfNS_4arch4Sm80ELb0ELb0ELb1ELb1ELb0ELb0ELb0ELb0ELi2ELi4ELi4ELi4ELb0EEENS1_21CollectiveEpilogueBwdISA_SB_SD_Li256ELb1ELb0ELi2EEENS1_19SingleTileSchedulerILb1ELb0ELb0ELi128EEEEEEEEEvNT_6ParamsE$_ZN4cute3eso3ESOILb1ELb0EJNS_1CILi4096EEEiiEEC2ERKS3_RKiS8_,($_ZN7cutlass13device_kernelIN5flash19enable_sm80_to_sm89INS1_16FlashAttnBwdSm80INS1_25CollectiveMainloopBwdSm80ILi2ELi2EN4cute5tupleIJNS5_1CILi128EEES8_NS7_ILi64EEEEEENS_10bfloat16_tEfNS_4arch4Sm80ELb0ELb0ELb1ELb1ELb0ELb0ELb0ELb0ELi2ELi4ELi4ELi4ELb0EEENS1_21CollectiveEpilogueBwdISA_SB_SD_Li256ELb1ELb0ELi2EEENS1_19SingleTileSchedulerILb1ELb0ELb0ELi128EEEEEEEEEvNT_6ParamsE$_ZN4cute3eso3ESOILb1ELb0EJNS_1CILi4096EEEiiNS2_ILi8192EEEEEC2ERKS3_RKiS9_RKS4_ - $_ZN7cutlass13device_kernelIN5flash19enable_sm80_to_sm89INS1_16FlashAttnBwdSm80INS1_25CollectiveMainloopBwdSm80ILi2ELi2EN4cute5tupleIJNS5_1CILi128EEES8_NS7_ILi64EEEEEENS_10bfloat16_tEfNS_4arch4Sm80ELb0ELb0ELb1ELb1ELb0ELb0ELb0ELb0ELi2ELi4ELi4ELi4ELb0EEENS1_21CollectiveEpilogueBwdISA_SB_SD_Li256ELb1ELb0ELi2EEENS1_19SingleTileSchedulerILb1ELb0ELb0ELi128EEEEEEEEEvNT_6ParamsE$_ZN4cute3eso3ESOILb1ELb0EJNS_1CILi4096EEEiiEEC2ERKS3_RKiS8_)
$_ZN7cutlass13device_kernelIN5flash19enable_sm80_to_sm89INS1_16FlashAttnBwdSm80INS1_25CollectiveMainloopBwdSm80ILi2ELi2EN4cute5tupleIJNS5_1CILi128EEES8_NS7_ILi64EEEEEENS_10bfloat16_tEfNS_4arch4Sm80ELb0ELb0ELb1ELb1ELb0ELb0ELb0ELb0ELi2ELi4ELi4ELi4ELb0EEENS1_21CollectiveEpilogueBwdISA_SB_SD_Li256ELb1ELb0ELi2EEENS1_19SingleTileSchedulerILb1ELb0ELb0ELi128EEEEEEEEEvNT_6ParamsE$_ZN4cute3eso3ESOILb1ELb0EJNS_1CILi4096EEEiiEEC2ERKS3_RKiS8_:
        /* <DEDUP_REMOVED lines=8> */
        .type           $_ZN7cutlass13device_kernelIN5flash19enable_sm80_to_sm89INS1_16FlashAttnBwdSm80INS1_25CollectiveMainloopBwdSm80ILi2ELi2EN4cute5tupleIJNS5_1CILi128EEES8_NS7_ILi64EEEEEENS_10bfloat16_tEfNS_4arch4Sm80ELb0ELb0ELb1ELb1ELb0ELb0ELb0ELb0ELi2ELi4ELi4ELi4ELb0EEENS1_21CollectiveEpilogueBwdISA_SB_SD_Li256ELb1ELb0ELi2EEENS1_19SingleTileSchedulerILb1ELb0ELb0ELi128EEEEEEEEEvNT_6ParamsE$_ZN4cute3eso3ESOILb1ELb0EJNS_1CILi4096EEEiiNS2_ILi8192EEEEEC2ERKS3_RKiS9_RKS4_,@function
        .size           $_ZN7cutlass13device_kernelIN5flash19enable_sm80_to_sm89INS1_16FlashAttnBwdSm80INS1_25CollectiveMainloopBwdSm80ILi2ELi2EN4cute5tupleIJNS5_1CILi128EEES8_NS7_ILi64EEEEEENS_10bfloat16_tEfNS_4arch4Sm80ELb0ELb0ELb1ELb1ELb0ELb0ELb0ELb0ELi2ELi4ELi4ELi4ELb0EEENS1_21CollectiveEpilogueBwdISA_SB_SD_Li256ELb1ELb0ELi2EEENS1_19SingleTileSchedulerILb1ELb0ELb0ELi128EEEEEEEEEvNT_6ParamsE$_ZN4cute3eso3ESOILb1ELb0EJNS_1CILi4096EEEiiNS2_ILi8192EEEEEC2ERKS3_RKiS9_RKS4_,($_ZN7cutlass13device_kernelIN5flash19enable_sm80_to_sm89INS1_16FlashAttnBwdSm80INS1_25CollectiveMainloopBwdSm80ILi2ELi2EN4cute5tupleIJNS5_1CILi128EEES8_NS7_ILi64EEEEEENS_10bfloat16_tEfNS_4arch4Sm80ELb0ELb0ELb1ELb1ELb0ELb0ELb0ELb0ELi2ELi4ELi4ELi4ELb0EEENS1_21CollectiveEpilogueBwdISA_SB_SD_Li256ELb1ELb0ELi2EEENS1_19SingleTileSchedulerILb1ELb0ELb0ELi128EEEEEEEEEvNT_6ParamsE$_ZN4cute3eso3ESOILb1ELb0EJNS_1CILi8EEEiiEEC2ERKS3_RKiS8_ - $_ZN7cutlass13device_kernelIN5flash19enable_sm80_to_sm89INS1_16FlashAttnBwdSm80INS1_25CollectiveMainloopBwdSm80ILi2ELi2EN4cute5tupleIJNS5_1CILi128EEES8_NS7_ILi64EEEEEENS_10bfloat16_tEfNS_4arch4Sm80ELb0ELb0ELb1ELb1ELb0ELb0ELb0ELb0ELi2ELi4ELi4ELi4ELb0EEENS1_21CollectiveEpilogueBwdISA_SB_SD_Li256ELb1ELb0ELi2EEENS1_19SingleTileSchedulerILb1ELb0ELb0ELi128EEEEEEEEEvNT_6ParamsE$_ZN4cute3eso3ESOILb1ELb0EJNS_1CILi4096EEEiiNS2_ILi8192EEEEEC2ERKS3_RKiS9_RKS4_)
$_ZN7cutlass13device_kernelIN5flash19enable_sm80_to_sm89INS1_16FlashAttnBwdSm80INS1_25CollectiveMainloopBwdSm80ILi2ELi2EN4cute5tupleIJNS5_1CILi128EEES8_NS7_ILi64EEEEEENS_10bfloat16_tEfNS_4arch4Sm80ELb0ELb0ELb1ELb1ELb0ELb0ELb0ELb0ELi2ELi4ELi4ELi4ELb0EEENS1_21CollectiveEpilogueBwdISA_SB_SD_Li256ELb1ELb0ELi2EEENS1_19SingleTileSchedulerILb1ELb0ELb0ELi128EEEEEEEEEvNT_6ParamsE$_ZN4cute3eso3ESOILb1ELb0EJNS_1CILi4096EEEiiNS2_ILi8192EEEEEC2ERKS3_RKiS9_RKS4_:
        /* <DEDUP_REMOVED lines=8> */
        .type           $_ZN7cutlass13device_kernelIN5flash19enable_sm80_to_sm89INS1_16FlashAttnBwdSm80INS1_25CollectiveMainloopBwdSm80ILi2ELi2EN4cute5tupleIJNS5_1CILi128EEES8_NS7_ILi64EEEEEENS_10bfloat16_tEfNS_4arch4Sm80ELb0ELb0ELb1ELb1ELb0ELb0ELb0ELb0ELi2ELi4ELi4ELi4ELb0EEENS1_21CollectiveEpilogueBwdISA_SB_SD_Li256ELb1ELb0ELi2EEENS1_19SingleTileSchedulerILb1ELb0ELb0ELi128EEEEEEEEEvNT_6ParamsE$_ZN4cute3eso3ESOILb1ELb0EJNS_1CILi8EEEiiEEC2ERKS3_RKiS8_,@function
        .size           $_ZN7cutlass13device_kernelIN5flash19enable_sm80_to_sm89INS1_16FlashAttnBwdSm80INS1_25CollectiveMainloopBwdSm80ILi2ELi2EN4cute5tupleIJNS5_1CILi128EEES8_NS7_ILi64EEEEEENS_10bfloat16_tEfNS_4arch4Sm80ELb0ELb0ELb1ELb1ELb0ELb0ELb0ELb0ELi2ELi4ELi4ELi4ELb0EEENS1_21CollectiveEpilogueBwdISA_SB_SD_Li256ELb1ELb0ELi2EEENS1_19SingleTileSchedulerILb1ELb0ELb0ELi128EEEEEEEEEvNT_6ParamsE$_ZN4cute3eso3ESOILb1ELb0EJNS_1CILi8EEEiiEEC2ERKS3_RKiS8_,($_ZN7cutlass13device_kernelIN5flash19enable_sm80_to_sm89INS1_16FlashAttnBwdSm80INS1_25CollectiveMainloopBwdSm80ILi2ELi2EN4cute5tupleIJNS5_1CILi128EEES8_NS7_ILi64EEEEEENS_10bfloat16_tEfNS_4arch4Sm80ELb0ELb0ELb1ELb1ELb0ELb0ELb0ELb0ELi2ELi4ELi4ELi4ELb0EEENS1_21CollectiveEpilogueBwdISA_SB_SD_Li256ELb1ELb0ELi2EEENS1_19SingleTileSchedulerILb1ELb0ELb0ELi128EEEEEEEEEvNT_6ParamsE$_ZN4cute3eso3ESOILb1ELb0EJNS_1CILi8EEEiiiNS2_ILi144EEENS2_ILi512EEEEEC2ERKS3_RKiSA_SA_RKS4_RKS5_ - $_ZN7cutlass13device_kernelIN5flash19enable_sm80_to_sm89INS1_16FlashAttnBwdSm80INS1_25CollectiveMainloopBwdSm80ILi2ELi2EN4cute5tupleIJNS5_1CILi128EEES8_NS7_ILi64EEEEEENS_10bfloat16_tEfNS_4arch4Sm80ELb0ELb0ELb1ELb1ELb0ELb0ELb0ELb0ELi2ELi4ELi4ELi4ELb0EEENS1_21CollectiveEpilogueBwdISA_SB_SD_Li256ELb1ELb0ELi2EEENS1_19SingleTileSchedulerILb1ELb0ELb0ELi128EEEEEEEEEvNT_6ParamsE$_ZN4cute3eso3ESOILb1ELb0EJNS_1CILi8EEEiiEEC2ERKS3_RKiS8_)
$_ZN7cutlass13device_kernelIN5flash19enable_sm80_to_sm89INS1_16FlashAttnBwdSm80INS1_25CollectiveMainloopBwdSm80ILi2ELi2EN4cute5tupleIJNS5_1CILi128EEES8_NS7_ILi64EEEEEENS_10bfloat16_tEfNS_4arch4Sm80ELb0ELb0ELb1ELb1ELb0ELb0ELb0ELb0ELi2ELi4ELi4ELi4ELb0EEENS1_21CollectiveEpilogueBwdISA_SB_SD_Li256ELb1ELb0ELi2EEENS1_19SingleTileSchedulerILb1ELb0ELb0ELi128EEEEEEEEEvNT_6ParamsE$_ZN4cute3eso3ESOILb1ELb0EJNS_1CILi8EEEiiEEC2ERKS3_RKiS8_:
[----:B------:R-:W-:Y:S02]  /*94c0*/  IADD3 R3, R59, -c[0x0][0x20], RZ ;  /* 0x800008003b037a10 */ /* 0x000fe40007ffe0ff */
[----:B------:R-:W-:-:S03]  /*94d0*/  IADD3 R2, R58, -c[0x0][0x20], RZ ;  /* 0x800008003a027a10 */ /* 0x000fc60007ffe0ff */
[----:B------:R1:W-:Y:S04]  /*94e0*/  STL [R3], R6 ;  /* 0x0000000603007387 */ /* 0x0003e80000100800 */
[----:B------:R-:W2:Y:S01]  /*94f0*/  LDL R2, [R2] ;  /* 0x0000000002027983 */ /* 0x000ea20000100800 */
[----:B------:R-:W-:-:S03]  /*9500*/  IMAD.MOV.U32 R5, RZ, RZ, 0x0 ;  /* 0x00000000ff057424 */ /* 0x000fc600078e00ff */
[----:B--2---:R1:W-:Y:S01]  /*9510*/  STL [R3+0x4], R2 ;  /* 0x0000040203007387 */ /* 0x0043e20000100800 */
[----:B------:R-:W-:Y:S05]  /*9520*/  RET.REL.NODEC R4 `(_ZN7cutlass13device_kernelIN5flash19enable_sm80_to_sm89INS1_16FlashAttnBwdSm80INS1_25CollectiveMainloopBwdSm80ILi2ELi2EN4cute5tupleIJNS5_1CILi128EEES8_NS7_ILi64EEEEEENS_10bfloat16_tEfNS_4arch4Sm80ELb0ELb0ELb1ELb1ELb0ELb0ELb0ELb0ELi2ELi4ELi4ELi4ELb0EEENS1_21CollectiveEpilogueBwdISA_SB_SD_Li256ELb1ELb0ELi2EEENS1_19SingleTileSchedulerILb1ELb0ELb0ELi128EEEEEEEEEvNT_6ParamsE) ;  /* 0xffff6ad004007950 */ /* 0x000fea0003c3ffff */
        .type           $_ZN7cutlass13device_kernelIN5flash19enable_sm80_to_sm89INS1_16FlashAttnBwdSm80INS1_25CollectiveMainloopBwdSm80ILi2ELi2EN4cute5tupleIJNS5_1CILi128EEES8_NS7_ILi64EEEEEENS_10bfloat16_tEfNS_4arch4Sm80ELb0ELb0ELb1ELb1ELb0ELb0ELb0ELb0ELi2ELi4ELi4ELi4ELb0EEENS1_21CollectiveEpilogueBwdISA_SB_SD_Li256ELb1ELb0ELi2EEENS1_19SingleTileSchedulerILb1ELb0ELb0ELi128EEEEEEEEEvNT_6ParamsE$_ZN4cute3eso3ESOILb1ELb0EJNS_1CILi8EEEiiiNS2_ILi144EEENS2_ILi512EEEEEC2ERKS3_RKiSA_SA_RKS4_RKS5_,@function
        .size           $_ZN7cutlass13device_kernelIN5flash19enable_sm80_to_sm89INS1_16FlashAttnBwdSm80INS1_25CollectiveMainloopBwdSm80ILi2ELi2EN4cute5tupleIJNS5_1CILi128EEES8_NS7_ILi64EEEEEENS_10bfloat16_tEfNS_4arch4Sm80ELb0ELb0ELb1ELb1ELb0ELb0ELb0ELb0ELi2ELi4ELi4ELi4ELb0EEENS1_21CollectiveEpilogueBwdISA_SB_SD_Li256ELb1ELb0ELi2EEENS1_19SingleTileSchedulerILb1ELb0ELb0ELi128EEEEEEEEEvNT_6ParamsE$_ZN4cute3eso3ESOILb1ELb0EJNS_1CILi8EEEiiiNS2_ILi144EEENS2_ILi512EEEEEC2ERKS3_RKiSA_SA_RKS4_RKS5_,($_ZN7cutlass13device_kernelIN5flash19enable_sm80_to_sm89INS1_16FlashAttnBwdSm80INS1_25CollectiveMainloopBwdSm80ILi2ELi2EN4cute5tupleIJNS5_1CILi128EEES8_NS7_ILi64EEEEEENS_10bfloat16_tEfNS_4arch4Sm80ELb0ELb0ELb1ELb1ELb0ELb0ELb0ELb0ELi2ELi4ELi4ELi4ELb0EEENS1_21CollectiveEpilogueBwdISA_SB_SD_Li256ELb1ELb0ELi2EEENS1_19SingleTileSchedulerILb1ELb0ELb0ELi128EEEEEEEEEvNT_6ParamsE$_ZN4cute3eso3ESOILb1ELb0EJNS_5tupleIJNS2_IJNS2_IJNS_1CILi8EEENS3_ILi1EEEEEENS2_IJS5_S5_EEEEEENS2_IJS5_NS3_ILi2EEEEEEEEENS2_IJNS2_IJNS2_IJS5_NS3_ILi0EEEEEENS2_IJSC_SC_EEEEEENS2_IJSC_iEEEEEEEEC2ERKSB_RKSH_ - $_ZN7cutlass13device_kernelIN5flash19enable_sm80_to_sm89INS1_16FlashAttnBwdSm80INS1_25CollectiveMainloopBwdSm80ILi2ELi2EN4cute5tupleIJNS5_1CILi128EEES8_NS7_ILi64EEEEEENS_10bfloat16_tEfNS_4arch4Sm80ELb0ELb0ELb1ELb1ELb0ELb0ELb0ELb0ELi2ELi4ELi4ELi4ELb0EEENS1_21CollectiveEpilogueBwdISA_SB_SD_Li256ELb1ELb0ELi2EEENS1_19SingleTileSchedulerILb1ELb0ELb0ELi128EEEEEEEEEvNT_6ParamsE$_ZN4cute3eso3ESOILb1ELb0EJNS_1CILi8EEEiiiNS2_ILi144EEENS2_ILi512EEEEEC2ERKS3_RKiSA_SA_RKS4_RKS5_)
$_ZN7cutlass13device_kernelIN5flash19enable_sm80_to_sm89INS1_16FlashAttnBwdSm80INS1_25CollectiveMainloopBwdSm80ILi2ELi2EN4cute5tupleIJNS5_1CILi128EEES8_NS7_ILi64EEEEEENS_10bfloat16_tEfNS_4arch4Sm80ELb0ELb0ELb1ELb1ELb0ELb0ELb0ELb0ELi2ELi4ELi4ELi4ELb0EEENS1_21CollectiveEpilogueBwdISA_SB_SD_Li256ELb1ELb0ELi2EEENS1_19SingleTileSchedulerILb1ELb0ELb0ELi128EEEEEEEEEvNT_6ParamsE$_ZN4cute3eso3ESOILb1ELb0EJNS_1CILi8EEEiiiNS2_ILi144EEENS2_ILi512EEEEEC2ERKS3_RKiSA_SA_RKS4_RKS5_:
        /* <DEDUP_REMOVED lines=9> */
[----:B------:R-:W-:Y:S05]  /*95c0*/  RET.REL.NODEC R4 `(_ZN7cutlass13device_kernelIN5flash19enable_sm80_to_sm89INS1_16FlashAttnBwdSm80INS1_25CollectiveMainloopBwdSm80ILi2ELi2EN4cute5tupleIJNS5_1CILi128EEES8_NS7_ILi64EEEEEENS_10bfloat16_tEfNS_4arch4Sm80ELb0ELb0ELb1ELb1ELb0ELb0ELb0ELb0ELi2ELi4ELi4ELi4ELb0EEENS1_21CollectiveEpilogueBwdISA_SB_SD_Li256ELb1ELb0ELi2EEENS1_19SingleTileSchedulerILb1ELb0ELb0ELi128EEEEEEEEEvNT_6ParamsE) ;  /* 0xffff6a3004007950 */ /* 0x000fea0003c3ffff */
        .type           $_ZN7cutlass13device_kernelIN5flash19enable_sm80_to_sm89INS1_16FlashAttnBwdSm80INS1_25CollectiveMainloopBwdSm80ILi2ELi2EN4cute5tupleIJNS5_1CILi128EEES8_NS7_ILi64EEEEEENS_10bfloat16_tEfNS_4arch4Sm80ELb0ELb0ELb1ELb1ELb0ELb0ELb0ELb0ELi2ELi4ELi4ELi4ELb0EEENS1_21CollectiveEpilogueBwdISA_SB_SD_Li256ELb1ELb0ELi2EEENS1_19SingleTileSchedulerILb1ELb0ELb0ELi128EEEEEEEEEvNT_6ParamsE$_ZN4cute3eso3ESOILb1ELb0EJNS_5tupleIJNS2_IJNS2_IJNS_1CILi8EEENS3_ILi1EEEEEENS2_IJS5_S5_EEEEEENS2_IJS5_NS3_ILi2EEEEEEEEENS2_IJNS2_IJNS2_IJS5_NS3_ILi0EEEEEENS2_IJSC_SC_EEEEEENS2_IJSC_iEEEEEEEEC2ERKSB_RKSH_,@function
        .size           $_ZN7cutlass13device_kernelIN5flash19enable_sm80_to_sm89INS1_16FlashAttnBwdSm80INS1_25CollectiveMainloopBwdSm80ILi2ELi2EN4cute5tupleIJNS5_1CILi128EEES8_NS7_ILi64EEEEEENS_10bfloat16_tEfNS_4arch4Sm80ELb0ELb0ELb1ELb1ELb0ELb0ELb0ELb0ELi2ELi4ELi4ELi4ELb0EEENS1_21CollectiveEpilogueBwdISA_SB_SD_Li256ELb1ELb0ELi2EEENS1_19SingleTileSchedulerILb1ELb0ELb0ELi128EEEEEEEEEvNT_6ParamsE$_ZN4cute3eso3ESOILb1ELb0EJNS_5tupleIJNS2_IJNS2_IJNS_1CILi8EEENS3_ILi1EEEEEENS2_IJS5_S5_EEEEEENS2_IJS5_NS3_ILi2EEEEEEEEENS2_IJNS2_IJNS2_IJS5_NS3_ILi0EEEEEENS2_IJSC_SC_EEEEEENS2_IJSC_iEEEEEEEEC2ERKSB_RKSH_,($_ZN7cutlass13device_kernelIN5flash19enable_sm80_to_sm89INS1_16FlashAttnBwdSm80INS1_25CollectiveMainloopBwdSm80ILi2ELi2EN4cute5tupleIJNS5_1CILi128EEES8_NS7_ILi64EEEEEENS_10bfloat16_tEfNS_4arch4Sm80ELb0ELb0ELb1ELb1ELb0ELb0ELb0ELb0ELi2ELi4ELi4ELi4ELb0EEENS1_21CollectiveEpilogueBwdISA_SB_SD_Li256ELb1ELb0ELi2EEENS1_19SingleTileSchedulerILb1ELb0ELb0ELi128EEEEEEEEEvNT_6ParamsE$_ZN4cute3eso3ESOILb1ELb0EJNS_5tupleIJNS2_IJNS2_IJNS_1CILi8EEENS3_ILi1EEEEEES5_EEENS2_IJNS2_IJS5_S5_EEENS3_ILi2EEEEEEEEENS2_IJNS2_IJNS2_IJS5_NS3_ILi0EEEEEESC_EEENS2_IJNS2_IJSC_SC_EEEiEEEEEEEEC2ERKSB_RKSH_ - $_ZN7cutlass13device_kernelIN5flash19enable_sm80_to_sm89INS1_16FlashAttnBwdSm80INS1_25CollectiveMainloopBwdSm80ILi2ELi2EN4cute5tupleIJNS5_1CILi128EEES8_NS7_ILi64EEEEEENS_10bfloat16_tEfNS_4arch4Sm80ELb0ELb0ELb1ELb1ELb0ELb0ELb0ELb0ELi2ELi4ELi4ELi4ELb0EEENS1_21CollectiveEpilogueBwdISA_SB_SD_Li256ELb1ELb0ELi2EEENS1_19SingleTileSchedulerILb1ELb0ELb0ELi128EEEEEEEEEvNT_6ParamsE$_ZN4cute3eso3ESOILb1ELb0EJNS_5tupleIJNS2_IJNS2_IJNS_1CILi8EEENS3_ILi1EEEEEENS2_IJS5_S5_EEEEEENS2_IJS5_NS3_ILi2EEEEEEEEENS2_IJNS2_IJNS2_IJS5_NS3_ILi0EEEEEENS2_IJSC_SC_EEEEEENS2_IJSC_iEEEEEEEEC2ERKSB_RKSH_)
$_ZN7cutlass13device_kernelIN5flash19enable_sm80_to_sm89INS1_16FlashAttnBwdSm80INS1_25CollectiveMainloopBwdSm80ILi2ELi2EN4cute5tupleIJNS5_1CILi128EEES8_NS7_ILi64EEEEEENS_10bfloat16_tEfNS_4arch4Sm80ELb0ELb0ELb1ELb1ELb0ELb0ELb0ELb0ELi2ELi4ELi4ELi4ELb0EEENS1_21CollectiveEpilogueBwdISA_SB_SD_Li256ELb1ELb0ELi2EEENS1_19SingleTileSchedulerILb1ELb0ELb0ELi128EEEEEEEEEvNT_6ParamsE$_ZN4cute3eso3ESOILb1ELb0EJNS_5tupleIJNS2_IJNS2_IJNS_1CILi8EEENS3_ILi1EEEEEENS2_IJS5_S5_EEEEEENS2_IJS5_NS3_ILi2EEEEEEEEENS2_IJNS2_IJNS2_IJS5_NS3_ILi0EEEEEENS2_IJSC_SC_EEEEEENS2_IJSC_iEEEEEEEEC2ERKSB_RKSH_:
[----:B------:R-:W-:Y:S02]  /*95d0*/  IADD3 R2, R66, -c[0x0][0x20], RZ ;  /* 0x8000080042027a10 */ /* 0x000fe40007ffe0ff */
[----:B------:R-:W-:-:S03]  /*95e0*/  MOV R7, 0x0 ;  /* 0x0000000000077802 */ /* 0x000fc60000000f00 */
[----:B------:R1:W-:Y:S01]  /*95f0*/  STL [R2], R3 ;  /* 0x0000000302007387 */ /* 0x0003e20000100800 */
[----:B------:R-:W-:Y:S05]  /*9600*/  RET.REL.NODEC R6 `(_ZN7cutlass13device_kernelIN5flash19enable_sm80_to_sm89INS1_16FlashAttnBwdSm80INS1_25CollectiveMainloopBwdSm80ILi2ELi2EN4cute5tupleIJNS5_1CILi128EEES8_NS7_ILi64EEEEEENS_10bfloat16_tEfNS_4arch4Sm80ELb0ELb0ELb1ELb1ELb0ELb0ELb0ELb0ELi2ELi4ELi4ELi4ELb0EEENS1_21CollectiveEpilogueBwdISA_SB_SD_Li256ELb1ELb0ELi2EEENS1_19SingleTileSchedulerILb1ELb0ELb0ELi128EEEEEEEEEvNT_6ParamsE) ;  /* 0xffff69f006007950 */ /* 0x000fea0003c3ffff */
        .type           $_ZN7cutlass13device_kernelIN5flash19enable_sm80_to_sm89INS1_16FlashAttnBwdSm80INS1_25CollectiveMainloopBwdSm80ILi2ELi2EN4cute5tupleIJNS5_1CILi128EEES8_NS7_ILi64EEEEEENS_10bfloat16_tEfNS_4arch4Sm80ELb0ELb0ELb1ELb1ELb0ELb0ELb0ELb0ELi2ELi4ELi4ELi4ELb0EEENS1_21CollectiveEpilogueBwdISA_SB_SD_Li256ELb1ELb0ELi2EEENS1_19SingleTileSchedulerILb1ELb0ELb0ELi128EEEEEEEEEvNT_6ParamsE$_ZN4cute3eso3ESOILb1ELb0EJNS_5tupleIJNS2_IJNS2_IJNS_1CILi8EEENS3_ILi1EEEEEES5_EEENS2_IJNS2_IJS5_S5_EEENS3_ILi2EEEEEEEEENS2_IJNS2_IJNS2_IJS5_NS3_ILi0EEEEEESC_EEENS2_IJNS2_IJSC_SC_EEEiEEEEEEEEC2ERKSB_RKSH_,@function
        .size           $_ZN7cutlass13device_kernelIN5flash19enable_sm80_to_sm89INS1_16FlashAttnBwdSm80INS1_25CollectiveMainloopBwdSm80ILi2ELi2EN4cute5tupleIJNS5_1CILi128EEES8_NS7_ILi64EEEEEENS_10bfloat16_tEfNS_4arch4Sm80ELb0ELb0ELb1ELb1ELb0ELb0ELb0ELb0ELi2ELi4ELi4ELi4ELb0EEENS1_21CollectiveEpilogueBwdISA_SB_SD_Li256ELb1ELb0ELi2EEENS1_19SingleTileSchedulerILb1ELb0ELb0ELi128EEEEEEEEEvNT_6ParamsE$_ZN4cute3eso3ESOILb1ELb0EJNS_5tupleIJNS2_IJNS2_IJNS_1CILi8EEENS3_ILi1EEEEEES5_EEENS2_IJNS2_IJS5_S5_EEENS3_ILi2EEEEEEEEENS2_IJNS2_IJNS2_IJS5_NS3_ILi0EEEEEESC_EEENS2_IJNS2_IJSC_SC_EEEiEEEEEEEEC2ERKSB_RKSH_,($_ZN7cutlass13device_kernelIN5flash19enable_sm80_to_sm89INS1_16FlashAttnBwdSm80INS1_25CollectiveMainloopBwdSm80ILi2ELi2EN4cute5tupleIJNS5_1CILi128EEES8_NS7_ILi64EEEEEENS_10bfloat16_tEfNS_4arch4Sm80ELb0ELb0ELb1ELb1ELb0ELb0ELb0ELb0ELi2ELi4ELi4ELi4ELb0EEENS1_21CollectiveEpilogueBwdISA_SB_SD_Li256ELb1ELb0ELi2EEENS1_19SingleTileSchedulerILb1ELb0ELb0ELi128EEEEEEEEEvNT_6ParamsE$_ZN4cute3eso3ESOILb1ELb0EJNS_5tupleIJNS2_IJNS_1CILi1EEENS2_IJS4_NS3_ILi2EEES5_EEEEEES5_NS2_IJS5_S5_EEEEEENS2_IJNS2_IJNS3_ILi0EEENS2_IJS4_NS3_ILi256EEEiEEEEEENS3_ILi2048EEENS2_IJiNS3_ILi4096EEEEEEEEEEEC2ERKS9_RKSH_ - $_ZN7cutlass13device_kernelIN5flash19enable_sm80_to_sm89INS1_16FlashAttnBwdSm80INS1_25CollectiveMainloopBwdSm80ILi2ELi2EN4cute5tupleIJNS5_1CILi128EEES8_NS7_ILi64EEEEEENS_10bfloat16_tEfNS_4arch4Sm80ELb0ELb0ELb1ELb1ELb0ELb0ELb0ELb0ELi2ELi4ELi4ELi4ELb0EEENS1_21CollectiveEpilogueBwdISA_SB_SD_Li256ELb1ELb0ELi2EEENS1_19SingleTileSchedulerILb1ELb0ELb0ELi128EEEEEEEEEvNT_6ParamsE$_ZN4cute3eso3ESOILb1ELb0EJNS_5tupleIJNS2_IJNS2_IJNS_1CILi8EEENS3_ILi1EEEEEES5_EEENS2_IJNS2_IJS5_S5_EEENS3_ILi2EEEEEEEEENS2_IJNS2_IJNS2_IJS5_NS3_ILi0EEEEEESC_EEENS2_IJNS2_IJSC_SC_EEEiEEEEEEEEC2ERKSB_RKSH_)
$_ZN7cutlass13device_kernelIN5flash19enable_sm80_to_sm89INS1_16FlashAttnBwdSm80INS1_25CollectiveMainloopBwdSm80ILi2ELi2EN4cute5tupleIJNS5_1CILi128EEES8_NS7_ILi64EEEEEENS_10bfloat16_tEfNS_4arch4Sm80ELb0ELb0ELb1ELb1ELb0ELb0ELb0ELb0ELi2ELi4ELi4ELi4ELb0EEENS1_21CollectiveEpilogueBwdISA_SB_SD_Li256ELb1ELb0ELi2EEENS1_19SingleTileSchedulerILb1ELb0ELb0ELi128EEEEEEEEEvNT_6ParamsE$_ZN4cute3eso3ESOILb1ELb0EJNS_5tupleIJNS2_IJNS2_IJNS_1CILi8EEENS3_ILi1EEEEEES5_EEENS2_IJNS2_IJS5_S5_EEENS3_ILi2EEEEEEEEENS2_IJNS2_IJNS2_IJS5_NS3_ILi0EEEEEESC_EEENS2_IJNS2_IJSC_SC_EEEiEEEEEEEEC2ERKSB_RKSH_:
[----:B------:R-:W-:Y:S02]  /*9610*/  IADD3 R2, R66, -c[0x0][0x20], RZ ;  /* 0x8000080042027a10 */ /* 0x000fe40007ffe0ff */
[----:B------:R-:W-:-:S03]  /*9620*/  MOV R7, 0x0 ;  /* 0x0000000000077802 */ /* 0x000fc60000000f00 */
[----:B------:R1:W-:Y:S01]  /*9630*/  STL [R2], R3 ;  /* 0x0000000302007387 */ /* 0x0003e20000100800 */
[----:B------:R-:W-:Y:S05]  /*9640*/  RET.REL.NODEC R6 `(_ZN7cutlass13device_kernelIN5flash19enable_sm80_to_sm89INS1_16FlashAttnBwdSm80INS1_25CollectiveMainloopBwdSm80ILi2ELi2EN4cute5tupleIJNS5_1CILi128EEES8_NS7_ILi64EEEEEENS_10bfloat16_tEfNS_4arch4Sm80ELb0ELb0ELb1ELb1ELb0ELb0ELb0ELb0ELi2ELi4ELi4ELi4ELb0EEENS1_21CollectiveEpilogueBwdISA_SB_SD_Li256ELb1ELb0ELi2EEENS1_19SingleTileSchedulerILb1ELb0ELb0ELi128EEEEEEEEEvNT_6ParamsE) ;  /* 0xffff69b006007950 */ /* 0x000fea0003c3ffff */
        .type           $_ZN7cutlass13device_kernelIN5flash19enable_sm80_to_sm89INS1_16FlashAttnBwdSm80INS1_25CollectiveMainloopBwdSm80ILi2ELi2EN4cute5tupleIJNS5_1CILi128EEES8_NS7_ILi64EEEEEENS_10bfloat16_tEfNS_4arch4Sm80ELb0ELb0ELb1ELb1ELb0ELb0ELb0ELb0ELi2ELi4ELi4ELi4ELb0EEENS1_21CollectiveEpilogueBwdISA_SB_SD_Li256ELb1ELb0ELi2EEENS1_19SingleTileSchedulerILb1ELb0ELb0ELi128EEEEEEEEEvNT_6ParamsE$_ZN4cute3eso3ESOILb1ELb0EJNS_5tupleIJNS2_IJNS_1CILi1EEENS2_IJS4_NS3_ILi2EEES5_EEEEEES5_NS2_IJS5_S5_EEEEEENS2_IJNS2_IJNS3_ILi0EEENS2_IJS4_NS3_ILi256EEEiEEEEEENS3_ILi2048EEENS2_IJiNS3_ILi4096EEEEEEEEEEEC2ERKS9_RKSH_,@function
        .size           $_ZN7cutlass13device_kernelIN5flash19enable_sm80_to_sm89INS1_16FlashAttnBwdSm80INS1_25CollectiveMainloopBwdSm80ILi2ELi2EN4cute5tupleIJNS5_1CILi128EEES8_NS7_ILi64EEEEEENS_10bfloat16_tEfNS_4arch4Sm80ELb0ELb0ELb1ELb1ELb0ELb0ELb0ELb0ELi2ELi4ELi4ELi4ELb0EEENS1_21CollectiveEpilogueBwdISA_SB_SD_Li256ELb1ELb0ELi2EEENS1_19SingleTileSchedulerILb1ELb0ELb0ELi128EEEEEEEEEvNT_6ParamsE$_ZN4cute3eso3ESOILb1ELb0EJNS_5tupleIJNS2_IJNS_1CILi1EEENS2_IJS4_NS3_ILi2EEES5_EEEEEES5_NS2_IJS5_S5_EEEEEENS2_IJNS2_IJNS3_ILi0EEENS2_IJS4_NS3_ILi256EEEiEEEEEENS3_ILi2048EEENS2_IJiNS3_ILi4096EEEEEEEEEEEC2ERKS9_RKSH_,($_ZN7cutlass13device_kernelIN5flash19enable_sm80_to_sm89INS1_16FlashAttnBwdSm80INS1_25CollectiveMainloopBwdSm80ILi2ELi2EN4cute5tupleIJNS5_1CILi128EEES8_NS7_ILi64EEEEEENS_10bfloat16_tEfNS_4arch4Sm80ELb0ELb0ELb1ELb1ELb0ELb0ELb0ELb0ELi2ELi4ELi4ELi4ELb0EEENS1_21CollectiveEpilogueBwdISA_SB_SD_Li256ELb1ELb0ELi2EEENS1_19SingleTileSchedulerILb1ELb0ELb0ELi128EEEEEEEEEvNT_6ParamsE$_ZN4cute3eso3ESOILb1ELb0EJNS_5tupleIJNS2_IJNS_1CILi1EEENS3_ILi0EEEEEENS2_IJS5_S5_EEEEEENS2_IJS5_iEEEEEC2ERKS8_RKS9_ - $_ZN7cutlass13device_kernelIN5flash19enable_sm80_to_sm89INS1_16FlashAttnBwdSm80INS1_25CollectiveMainloopBwdSm80ILi2ELi2EN4cute5tupleIJNS5_1CILi128EEES8_NS7_ILi64EEEEEENS_10bfloat16_tEfNS_4arch4Sm80ELb0ELb0ELb1ELb1ELb0ELb0ELb0ELb0ELi2ELi4ELi4ELi4ELb0EEENS1_21CollectiveEpilogueBwdISA_SB_SD_Li256ELb1ELb0ELi2EEENS1_19SingleTileSchedulerILb1ELb0ELb0ELi128EEEEEEEEEvNT_6ParamsE$_ZN4cute3eso3ESOILb1ELb0EJNS_5tupleIJNS2_IJNS_1CILi1EEENS2_IJS4_NS3_ILi2EEES5_EEEEEES5_NS2_IJS5_S5_EEEEEENS2_IJNS2_IJNS3_ILi0EEENS2_IJS4_NS3_ILi256EEEiEEEEEENS3_ILi2048EEENS2_IJiNS3_ILi4096EEEEEEEEEEEC2ERKS9_RKSH_)
$_ZN7cutlass13device_kernelIN5flash19enable_sm80_to_sm89INS1_16FlashAttnBwdSm80INS1_25CollectiveMainloopBwdSm80ILi2ELi2EN4cute5tupleIJNS5_1CILi128EEES8_NS7_ILi64EEEEEENS_10bfloat16_tEfNS_4arch4Sm80ELb0ELb0ELb1ELb1ELb0ELb0ELb0ELb0ELi2ELi4ELi4ELi4ELb0EEENS1_21CollectiveEpilogueBwdISA_SB_SD_Li256ELb1ELb0ELi2EEENS1_19SingleTileSchedulerILb1ELb0ELb0ELi128EEEEEEEEEvNT_6ParamsE$_ZN4cute3eso3ESOILb1ELb0EJNS_5tupleIJNS2_IJNS_1CILi1EEENS2_IJS4_NS3_ILi2EEES5_EEEEEES5_NS2_IJS5_S5_EEEEEENS2_IJNS2_IJNS3_ILi0EEENS2_IJS4_NS3_ILi256EEEiEEEEEENS3_ILi2048EEENS2_IJiNS3_ILi4096EEEEEEEEEEEC2ERKS9_RKSH_:
[----:B------:R-:W-:Y:S01]  /*9650*/  IADD3 R2, R56, -c[0x0][0x20], RZ ;  /* 0x8000080038027a10 */ /* 0x000fe20007ffe0ff */
[----:B------:R-:W-:Y:S01]  /*9660*/  IMAD.MOV.U32 R8, RZ, RZ, R6 ;  /* 0x000000ffff087224 */ /* 0x000fe200078e0006 */
[----:B------:R-:W-:-:S03]  /*9670*/  MOV R9, 0x0 ;  /* 0x0000000000097802 */ /* 0x000fc60000000f00 */
[----:B------:R1:W-:Y:S04]  /*9680*/  STL [R2], R5 ;  /* 0x0000000502007387 */ /* 0x0003e80000100800 */
[----:B------:R1:W-:Y:S01]  /*9690*/  STL [R2+0x4], R3 ;  /* 0x0000040302007387 */ /* 0x0003e20000100800 */
[----:B------:R-:W-:Y:S05]  /*96a0*/  RET.REL.NODEC R8 `(_ZN7cutlass13device_kernelIN5flash19enable_sm80_to_sm89INS1_16FlashAttnBwdSm80INS1_25CollectiveMainloopBwdSm80ILi2ELi2EN4cute5tupleIJNS5_1CILi128EEES8_NS7_ILi64EEEEEENS_10bfloat16_tEfNS_4arch4Sm80ELb0ELb0ELb1ELb1ELb0ELb0ELb0ELb0ELi2ELi4ELi4ELi4ELb0EEENS1_21CollectiveEpilogueBwdISA_SB_SD_Li256ELb1ELb0ELi2EEENS1_19SingleTileSchedulerILb1ELb0ELb0ELi128EEEEEEEEEvNT_6ParamsE) ;  /* 0xffff695008007950 */ /* 0x000fea0003c3ffff */
        .type           $_ZN7cutlass13device_kernelIN5flash19enable_sm80_to_sm89INS1_16FlashAttnBwdSm80INS1_25CollectiveMainloopBwdSm80ILi2ELi2EN4cute5tupleIJNS5_1CILi128EEES8_NS7_ILi64EEEEEENS_10bfloat16_tEfNS_4arch4Sm80ELb0ELb0ELb1ELb1ELb0ELb0ELb0ELb0ELi2ELi4ELi4ELi4ELb0EEENS1_21CollectiveEpilogueBwdISA_SB_SD_Li256ELb1ELb0ELi2EEENS1_19SingleTileSchedulerILb1ELb0ELb0ELi128EEEEEEEEEvNT_6ParamsE$_ZN4cute3eso3ESOILb1ELb0EJNS_5tupleIJNS2_IJNS_1CILi1EEENS3_ILi0EEEEEENS2_IJS5_S5_EEEEEENS2_IJS5_iEEEEEC2ERKS8_RKS9_,@function
        .size           $_ZN7cutlass13device_kernelIN5flash19enable_sm80_to_sm89INS1_16FlashAttnBwdSm80INS1_25CollectiveMainloopBwdSm80ILi2ELi2EN4cute5tupleIJNS5_1CILi128EEES8_NS7_ILi64EEEEEENS_10bfloat16_tEfNS_4arch4Sm80ELb0ELb0ELb1ELb1ELb0ELb0ELb0ELb0ELi2ELi4ELi4ELi4ELb0EEENS1_21CollectiveEpilogueBwdISA_SB_SD_Li256ELb1ELb0ELi2EEENS1_19SingleTileSchedulerILb1ELb0ELb0ELi128EEEEEEEEEvNT_6ParamsE$_ZN4cute3eso3ESOILb1ELb0EJNS_5tupleIJNS2_IJNS_1CILi1EEENS3_ILi0EEEEEENS2_IJS5_S5_EEEEEENS2_IJS5_iEEEEEC2ERKS8_RKS9_,($_ZN7cutlass13device_kernelIN5flash19enable_sm80_to_sm89INS1_16FlashAttnBwdSm80INS1_25CollectiveMainloopBwdSm80ILi2ELi2EN4cute5tupleIJNS5_1CILi128EEES8_NS7_ILi64EEEEEENS_10bfloat16_tEfNS_4arch4Sm80ELb0ELb0ELb1ELb1ELb0ELb0ELb0ELb0ELi2ELi4ELi4ELi4ELb0EEENS1_21CollectiveEpilogueBwdISA_SB_SD_Li256ELb1ELb0ELi2EEENS1_19SingleTileSchedulerILb1ELb0ELb0ELi128EEEEEEEEEvNT_6ParamsE$_ZN4cute3eso3ESOILb1ELb0EJNS_5tupleIJNS2_IJNS_1CILi1EEENS3_ILi0EEEEEES5_EEENS2_IJNS2_IJS5_S5_EEEiEEEEEC2ERKS7_RKS9_ - $_ZN7cutlass13device_kernelIN5flash19enable_sm80_to_sm89INS1_16FlashAttnBwdSm80INS1_25CollectiveMainloopBwdSm80ILi2ELi2EN4cute5tupleIJNS5_1CILi128EEES8_NS7_ILi64EEEEEENS_10bfloat16_tEfNS_4arch4Sm80ELb0ELb0ELb1ELb1ELb0ELb0ELb0ELb0ELi2ELi4ELi4ELi4ELb0EEENS1_21CollectiveEpilogueBwdISA_SB_SD_Li256ELb1ELb0ELi2EEENS1_19SingleTileSchedulerILb1ELb0ELb0ELi128EEEEEEEEEvNT_6ParamsE$_ZN4cute3eso3ESOILb1ELb0EJNS_5tupleIJNS2_IJNS_1CILi1EEENS3_ILi0EEEEEENS2_IJS5_S5_EEEEEENS2_IJS5_iEEEEEC2ERKS8_RKS9_)
$_ZN7cutlass13device_kernelIN5flash19enable_sm80_to_sm89INS1_16FlashAttnBwdSm80INS1_25CollectiveMainloopBwdSm80ILi2ELi2EN4cute5tupleIJNS5_1CILi128EEES8_NS7_ILi64EEEEEENS_10bfloat16_tEfNS_4arch4Sm80ELb0ELb0ELb1ELb1ELb0ELb0ELb0ELb0ELi2ELi4ELi4ELi4ELb0EEENS1_21CollectiveEpilogueBwdISA_SB_SD_Li256ELb1ELb0ELi2EEENS1_19SingleTileSchedulerILb1ELb0ELb0ELi128EEEEEEEEEvNT_6ParamsE$_ZN4cute3eso3ESOILb1ELb0EJNS_5tupleIJNS2_IJNS_1CILi1EEENS3_ILi0EEEEEENS2_IJS5_S5_EEEEEENS2_IJS5_iEEEEEC2ERKS8_RKS9_:
[----:B------:R-:W-:Y:S02]  /*96b0*/  IADD3 R2, R66, -c[0x0][0x20], RZ ;  /* 0x8000080042027a10 */ /* 0x000fe40007ffe0ff */
[----:B------:R-:W-:-:S03]  /*96c0*/  MOV R5, 0x0 ;  /* 0x0000000000057802 */ /* 0x000fc60000000f00 */
[----:B------:R1:W-:Y:S01]  /*96d0*/  STL [R2], R3 ;  /* 0x0000000302007387 */ /* 0x0003e20000100800 */
[----:B------:R-:W-:Y:S05]  /*96e0*/  RET.REL.NODEC R4 `(_ZN7cutlass13device_kernelIN5flash19enable_sm80_to_sm89INS1_16FlashAttnBwdSm80INS1_25CollectiveMainloopBwdSm80ILi2ELi2EN4cute5tupleIJNS5_1CILi128EEES8_NS7_ILi64EEEEEENS_10bfloat16_tEfNS_4arch4Sm80ELb0ELb0ELb1ELb1ELb0ELb0ELb0ELb0ELi2ELi4ELi4ELi4ELb0EEENS1_21CollectiveEpilogueBwdISA_SB_SD_Li256ELb1ELb0ELi2EEENS1_19SingleTileSchedulerILb1ELb0ELb0ELi128EEEEEEEEEvNT_6ParamsE) ;  /* 0xffff691004007950 */ /* 0x000fea0003c3ffff */
        .type           $_ZN7cutlass13device_kernelIN5flash19enable_sm80_to_sm89INS1_16FlashAttnBwdSm80INS1_25CollectiveMainloopBwdSm80ILi2ELi2EN4cute5tupleIJNS5_1CILi128EEES8_NS7_ILi64EEEEEENS_10bfloat16_tEfNS_4arch4Sm80ELb0ELb0ELb1ELb1ELb0ELb0ELb0ELb0ELi2ELi4ELi4ELi4ELb0EEENS1_21CollectiveEpilogueBwdISA_SB_SD_Li256ELb1ELb0ELi2EEENS1_19SingleTileSchedulerILb1ELb0ELb0ELi128EEEEEEEEEvNT_6ParamsE$_ZN4cute3eso3ESOILb1ELb0EJNS_5tupleIJNS2_IJNS_1CILi1EEENS3_ILi0EEEEEES5_EEENS2_IJNS2_IJS5_S5_EEEiEEEEEC2ERKS7_RKS9_,@function
        .size           $_ZN7cutlass13device_kernelIN5flash19enable_sm80_to_sm89INS1_16FlashAttnBwdSm80INS1_25CollectiveMainloopBwdSm80ILi2ELi2EN4cute5tupleIJNS5_1CILi128EEES8_NS7_ILi64EEEEEENS_10bfloat16_tEfNS_4arch4Sm80ELb0ELb0ELb1ELb1ELb0ELb0ELb0ELb0ELi2ELi4ELi4ELi4ELb0EEENS1_21CollectiveEpilogueBwdISA_SB_SD_Li256ELb1ELb0ELi2EEENS1_19SingleTileSchedulerILb1ELb0ELb0ELi128EEEEEEEEEvNT_6ParamsE$_ZN4cute3eso3ESOILb1ELb0EJNS_5tupleIJNS2_IJNS_1CILi1EEENS3_ILi0EEEEEES5_EEENS2_IJNS2_IJS5_S5_EEEiEEEEEC2ERKS7_RKS9_,($_ZN7cutlass13device_kernelIN5flash19enable_sm80_to_sm89INS1_16FlashAttnBwdSm80INS1_25CollectiveMainloopBwdSm80ILi2ELi2EN4cute5tupleIJNS5_1CILi128EEES8_NS7_ILi64EEEEEENS_10bfloat16_tEfNS_4arch4Sm80ELb0ELb0ELb1ELb1ELb0ELb0ELb0ELb0ELi2ELi4ELi4ELi4ELb0EEENS1_21CollectiveEpilogueBwdISA_SB_SD_Li256ELb1ELb0ELi2EEENS1_19SingleTileSchedulerILb1ELb0ELb0ELi128EEEEEEEEEvNT_6ParamsE$_ZN4cute3eso3ESOILb1ELb0EJNS_5tupleIJNS2_IJNS_1CILi2EEES4_EEENS3_ILi8EEES5_EEENS2_IJNS2_IJNS3_ILi1EEEiEEENS3_ILi1024EEENS2_IJiiEEEEEEEEC2ERKS7_RKSC_ - $_ZN7cutlass13device_kernelIN5flash19enable_sm80_to_sm89INS1_16FlashAttnBwdSm80INS1_25CollectiveMainloopBwdSm80ILi2ELi2EN4cute5tupleIJNS5_1CILi128EEES8_NS7_ILi64EEEEEENS_10bfloat16_tEfNS_4arch4Sm80ELb0ELb0ELb1ELb1ELb0ELb0ELb0ELb0ELi2ELi4ELi4ELi4ELb0EEENS1_21CollectiveEpilogueBwdISA_SB_SD_Li256ELb1ELb0ELi2EEENS1_19SingleTileSchedulerILb1ELb0ELb0ELi128EEEEEEEEEvNT_6ParamsE$_ZN4cute3eso3ESOILb1ELb0EJNS_5tupleIJNS2_IJNS_1CILi1EEENS3_ILi0EEEEEES5_EEENS2_IJNS2_IJS5_S5_EEEiEEEEEC2ERKS7_RKS9_)
$_ZN7cutlass13device_kernelIN5flash19enable_sm80_to_sm89INS1_16FlashAttnBwdSm80INS1_25CollectiveMainloopBwdSm80ILi2ELi2EN4cute5tupleIJNS5_1CILi128EEES8_NS7_ILi64EEEEEENS_10bfloat16_tEfNS_4arch4Sm80ELb0ELb0ELb1ELb1ELb0ELb0ELb0ELb0ELi2ELi4ELi4ELi4ELb0EEENS1_21CollectiveEpilogueBwdISA_SB_SD_Li256ELb1ELb0ELi2EEENS1_19SingleTileSchedulerILb1ELb0ELb0ELi128EEEEEEEEEvNT_6ParamsE$_ZN4cute3eso3ESOILb1ELb0EJNS_5tupleIJNS2_IJNS_1CILi1EEENS3_ILi0EEEEEES5_EEENS2_IJNS2_IJS5_S5_EEEiEEEEEC2ERKS7_RKS9_:
[----:B------:R-:W-:Y:S02]  /*96f0*/  IADD3 R2, R66, -c[0x0][0x20], RZ ;  /* 0x8000080042027a10 */ /* 0x000fe40007ffe0ff */
[----:B------:R-:W-:-:S03]  /*9700*/  MOV R5, 0x0 ;  /* 0x0000000000057802 */ /* 0x000fc60000000f00 */
[----:B------:R1:W-:Y:S01]  /*9710*/  STL [R2], R3 ;  /* 0x0000000302007387 */ /* 0x0003e20000100800 */
[----:B------:R-:W-:Y:S05]  /*9720*/  RET.REL.NODEC R4 `(_ZN7cutlass13device_kernelIN5flash19enable_sm80_to_sm89INS1_16FlashAttnBwdSm80INS1_25CollectiveMainloopBwdSm80ILi2ELi2EN4cute5tupleIJNS5_1CILi128EEES8_NS7_ILi64EEEEEENS_10bfloat16_tEfNS_4arch4Sm80ELb0ELb0ELb1ELb1ELb0ELb0ELb0ELb0ELi2ELi4ELi4ELi4ELb0EEENS1_21CollectiveEpilogueBwdISA_SB_SD_Li256ELb1ELb0ELi2EEENS1_19SingleTileSchedulerILb1ELb0ELb0ELi128EEEEEEEEEvNT_6ParamsE) ;  /* 0xffff68d004007950 */ /* 0x000fea0003c3ffff */
        .type           $_ZN7cutlass13device_kernelIN5flash19enable_sm80_to_sm89INS1_16FlashAttnBwdSm80INS1_25CollectiveMainloopBwdSm80ILi2ELi2EN4cute5tupleIJNS5_1CILi128EEES8_NS7_ILi64EEEEEENS_10bfloat16_tEfNS_4arch4Sm80ELb0ELb0ELb1ELb1ELb0ELb0ELb0ELb0ELi2ELi4ELi4ELi4ELb0EEENS1_21CollectiveEpilogueBwdISA_SB_SD_Li256ELb1ELb0ELi2EEENS1_19SingleTileSchedulerILb1ELb0ELb0ELi128EEEEEEEEEvNT_6ParamsE$_ZN4cute3eso3ESOILb1ELb0EJNS_5tupleIJNS2_IJNS_1CILi2EEES4_EEENS3_ILi8EEES5_EEENS2_IJNS2_IJNS3_ILi1EEEiEEENS3_ILi1024EEENS2_IJiiEEEEEEEEC2ERKS7_RKSC_,@function
        .size           $_ZN7cutlass13device_kernelIN5flash19enable_sm80_to_sm89INS1_16FlashAttnBwdSm80INS1_25CollectiveMainloopBwdSm80ILi2ELi2EN4cute5tupleIJNS5_1CILi128EEES8_NS7_ILi64EEEEEENS_10bfloat16_tEfNS_4arch4Sm80ELb0ELb0ELb1ELb1ELb0ELb0ELb0ELb0ELi2ELi4ELi4ELi4ELb0EEENS1_21CollectiveEpilogueBwdISA_SB_SD_Li256ELb1ELb0ELi2EEENS1_19SingleTileSchedulerILb1ELb0ELb0ELi128EEEEEEEEEvNT_6ParamsE$_ZN4cute3eso3ESOILb1ELb0EJNS_5tupleIJNS2_IJNS_1CILi2EEES4_EEENS3_ILi8EEES5_EEENS2_IJNS2_IJNS3_ILi1EEEiEEENS3_ILi1024EEENS2_IJiiEEEEEEEEC2ERKS7_RKSC_,($_ZN7cutlass13device_kernelIN5flash19enable_sm80_to_sm89INS1_16FlashAttnBwdSm80INS1_25CollectiveMainloopBwdSm80ILi2ELi2EN4cute5tupleIJNS5_1CILi128EEES8_NS7_ILi64EEEEEENS_10bfloat16_tEfNS_4arch4Sm80ELb0ELb0ELb1ELb1ELb0ELb0ELb0ELb0ELi2ELi4ELi4ELi4ELb0EEENS1_21CollectiveEpilogueBwdISA_SB_SD_Li256ELb1ELb0ELi2EEENS1_19SingleTileSchedulerILb1ELb0ELb0ELi128EEEEEEEEEvNT_6ParamsE$_ZN4cute3eso3ESOILb1ELb0EJNS_5tupleIJNS2_IJNS_1CILi2EEES4_EEES4_EEENS2_IJNS2_IJiiEEENS3_ILi8192EEEEEEEEC2ERKS6_RKS9_ - $_ZN7cutlass13device_kernelIN5flash19enable_sm80_to_sm89INS1_16FlashAttnBwdSm80INS1_25CollectiveMainloopBwdSm80ILi2ELi2EN4cute5tupleIJNS5_1CILi128EEES8_NS7_ILi64EEEEEENS_10bfloat16_tEfNS_4arch4Sm80ELb0ELb0ELb1ELb1ELb0ELb0ELb0ELb0ELi2ELi4ELi4ELi4ELb0EEENS1_21CollectiveEpilogueBwdISA_SB_SD_Li256ELb1ELb0ELi2EEENS1_19SingleTileSchedulerILb1ELb0ELb0ELi128EEEEEEEEEvNT_6ParamsE$_ZN4cute3eso3ESOILb1ELb0EJNS_5tupleIJNS2_IJNS_1CILi2EEES4_EEENS3_ILi8EEES5_EEENS2_IJNS2_IJNS3_ILi1EEEiEEENS3_ILi1024EEENS2_IJiiEEEEEEEEC2ERKS7_RKSC_)
$_ZN7cutlass13device_kernelIN5flash19enable_sm80_to_sm89INS1_16FlashAttnBwdSm80INS1_25CollectiveMainloopBwdSm80ILi2ELi2EN4cute5tupleIJNS5_1CILi128EEES8_NS7_ILi64EEEEEENS_10bfloat16_tEfNS_4arch4Sm80ELb0ELb0ELb1ELb1ELb0ELb0ELb0ELb0ELi2ELi4ELi4ELi4ELb0EEENS1_21CollectiveEpilogueBwdISA_SB_SD_Li256ELb1ELb0ELi2EEENS1_19SingleTileSchedulerILb1ELb0ELb0ELi128EEEEEEEEEvNT_6ParamsE$_ZN4cute3eso3ESOILb1ELb0EJNS_5tupleIJNS2_IJNS_1CILi2EEES4_EEENS3_ILi8EEES5_EEENS2_IJNS2_IJNS3_ILi1EEEiEEENS3_ILi1024EEENS2_IJiiEEEEEEEEC2ERKS7_RKSC_:
[----:B------:R-:W-:Y:S02]  /*9730*/  IADD3 R4, R23, -c[0x0][0x20], RZ ;  /* 0x8000080017047a10 */ /* 0x000fe40007ffe0ff */
[----:B------:R-:W-:-:S03]  /*9740*/  MOV R9, 0x0 ;  /* 0x0000000000097802 */ /* 0x000fc60000000f00 */
[----:B------:R1:W-:Y:S04]  /*9750*/  STL [R4], R2 ;  /* 0x0000000204007387 */ /* 0x0003e80000100800 */
[----:B------:R1:W-:Y:S04]  /*9760*/  STL [R4+0x4], R3 ;  /* 0x0000040304007387 */ /* 0x0003e80000100800 */
[----:B------:R1:W-:Y:S01]  /*9770*/  STL [R4+0x8], R5 ;  /* 0x0000080504007387 */ /* 0x0003e20000100800 */
[----:B------:R-:W-:Y:S05]  /*9780*/  RET.REL.NODEC R8 `(_ZN7cutlass13device_kernelIN5flash19enable_sm80_to_sm89INS1_16FlashAttnBwdSm80INS1_25CollectiveMainloopBwdSm80ILi2ELi2EN4cute5tupleIJNS5_1CILi128EEES8_NS7_ILi64EEEEEENS_10bfloat16_tEfNS_4arch4Sm80ELb0ELb0ELb1ELb1ELb0ELb0ELb0ELb0ELi2ELi4ELi4ELi4ELb0EEENS1_21CollectiveEpilogueBwdISA_SB_SD_Li256ELb1ELb0ELi2EEENS1_19SingleTileSchedulerILb1ELb0ELb0ELi128EEEEEEEEEvNT_6ParamsE) ;  /* 0xffff687008007950 */ /* 0x000fea0003c3ffff */
        .type           $_ZN7cutlass13device_kernelIN5flash19enable_sm80_to_sm89INS1_16FlashAttnBwdSm80INS1_25CollectiveMainloopBwdSm80ILi2ELi2EN4cute5tupleIJNS5_1CILi128EEES8_NS7_ILi64EEEEEENS_10bfloat16_tEfNS_4arch4Sm80ELb0ELb0ELb1ELb1ELb0ELb0ELb0ELb0ELi2ELi4ELi4ELi4ELb0EEENS1_21CollectiveEpilogueBwdISA_SB_SD_Li256ELb1ELb0ELi2EEENS1_19SingleTileSchedulerILb1ELb0ELb0ELi128EEEEEEEEEvNT_6ParamsE$_ZN4cute3eso3ESOILb1ELb0EJNS_5tupleIJNS2_IJNS_1CILi2EEES4_EEES4_EEENS2_IJNS2_IJiiEEENS3_ILi8192EEEEEEEEC2ERKS6_RKS9_,@function
        .size           $_ZN7cutlass13device_kernelIN5flash19enable_sm80_to_sm89INS1_16FlashAttnBwdSm80INS1_25CollectiveMainloopBwdSm80ILi2ELi2EN4cute5tupleIJNS5_1CILi128EEES8_NS7_ILi64EEEEEENS_10bfloat16_tEfNS_4arch4Sm80ELb0ELb0ELb1ELb1ELb0ELb0ELb0ELb0ELi2ELi4ELi4ELi4ELb0EEENS1_21CollectiveEpilogueBwdISA_SB_SD_Li256ELb1ELb0ELi2EEENS1_19SingleTileSchedulerILb1ELb0ELb0ELi128EEEEEEEEEvNT_6ParamsE$_ZN4cute3eso3ESOILb1ELb0EJNS_5tupleIJNS2_IJNS_1CILi2EEES4_EEES4_EEENS2_IJNS2_IJiiEEENS3_ILi8192EEEEEEEEC2ERKS6_RKS9_,($_ZN7cutlass13device_kernelIN5flash19enable_sm80_to_sm89INS1_16FlashAttnBwdSm80INS1_25CollectiveMainloopBwdSm80ILi2ELi2EN4cute5tupleIJNS5_1CILi128EEES8_NS7_ILi64EEEEEENS_10bfloat16_tEfNS_4arch4Sm80ELb0ELb0ELb1ELb1ELb0ELb0ELb0ELb0ELi2ELi4ELi4ELi4ELb0EEENS1_21CollectiveEpilogueBwdISA_SB_SD_Li256ELb1ELb0ELi2EEENS1_19SingleTileSchedulerILb1ELb0ELb0ELi128EEEEEEEEEvNT_6ParamsE$_ZN4cute3eso3ESOILb1ELb0EJNS_5tupleIJNS2_IJNS_1CILi2EEES4_EEES5_NS3_ILi8EEEEEENS2_IJNS2_IJiNS3_ILi512EEEEEENS2_IJiiEEENS3_ILi1024EEEEEEEEC2ERKS7_RKSC_ - $_ZN7cutlass13device_kernelIN5flash19enable_sm80_to_sm89INS1_16FlashAttnBwdSm80INS1_25CollectiveMainloopBwdSm80ILi2ELi2EN4cute5tupleIJNS5_1CILi128EEES8_NS7_ILi64EEEEEENS_10bfloat16_tEfNS_4arch4Sm80ELb0ELb0ELb1ELb1ELb0ELb0ELb0ELb0ELi2ELi4ELi4ELi4ELb0EEENS1_21CollectiveEpilogueBwdISA_SB_SD_Li256ELb1ELb0ELi2EEENS1_19SingleTileSchedulerILb1ELb0ELb0ELi128EEEEEEEEEvNT_6ParamsE$_ZN4cute3eso3ESOILb1ELb0EJNS_5tupleIJNS2_IJNS_1CILi2EEES4_EEES4_EEENS2_IJNS2_IJiiEEENS3_ILi8192EEEEEEEEC2ERKS6_RKS9_)
$_ZN7cutlass13device_kernelIN5flash19enable_sm80_to_sm89INS1_16FlashAttnBwdSm80INS1_25CollectiveMainloopBwdSm80ILi2ELi2EN4cute5tupleIJNS5_1CILi128EEES8_NS7_ILi64EEEEEENS_10bfloat16_tEfNS_4arch4Sm80ELb0ELb0ELb1ELb1ELb0ELb0ELb0ELb0ELi2ELi4ELi4ELi4ELb0EEENS1_21CollectiveEpilogueBwdISA_SB_SD_Li256ELb1ELb0ELi2EEENS1_19SingleTileSchedulerILb1ELb0ELb0ELi128EEEEEEEEEvNT_6ParamsE$_ZN4cute3eso3ESOILb1ELb0EJNS_5tupleIJNS2_IJNS_1CILi2EEES4_EEES4_EEENS2_IJNS2_IJiiEEENS3_ILi8192EEEEEEEEC2ERKS6_RKS9_:
[----:B------:R-:W-:Y:S01]  /*9790*/  IADD3 R4, R65, -c[0x0][0x20], RZ ;  /* 0x8000080041047a10 */ /* 0x000fe20007ffe0ff */
[----:B------:R-:W-:Y:S01]  /*97a0*/  IMAD.MOV.U32 R70, RZ, RZ, R6 ;  /* 0x000000ffff467224 */ /* 0x000fe200078e0006 */
[----:B------:R-:W-:-:S03]  /*97b0*/  MOV R71, 0x0 ;  /* 0x0000000000477802 */ /* 0x000fc60000000f00 */
[----:B------:R1:W-:Y:S04]  /*97c0*/  STL [R4], R2 ;  /* 0x0000000204007387 */ /* 0x0003e80000100800 */
[----:B------:R1:W-:Y:S01]  /*97d0*/  STL [R4+0x4], R3 ;  /* 0x0000040304007387 */ /* 0x0003e20000100800 */
[----:B------:R-:W-:Y:S05]  /*97e0*/  RET.REL.NODEC R70 `(_ZN7cutlass13device_kernelIN5flash19enable_sm80_to_sm89INS1_16FlashAttnBwdSm80INS1_25CollectiveMainloopBwdSm80ILi2ELi2EN4cute5tupleIJNS5_1CILi128EEES8_NS7_ILi64EEEEEENS_10bfloat16_tEfNS_4arch4Sm80ELb0ELb0ELb1ELb1ELb0ELb0ELb0ELb0ELi2ELi4ELi4ELi4ELb0EEENS1_21CollectiveEpilogueBwdISA_SB_SD_Li256ELb1ELb0ELi2EEENS1_19SingleTileSchedulerILb1ELb0ELb0ELi128EEEEEEEEEvNT_6ParamsE) ;  /* 0xffff681046007950 */ /* 0x000fea0003c3ffff */
        .type           $_ZN7cutlass13device_kernelIN5flash19enable_sm80_to_sm89INS1_16FlashAttnBwdSm80INS1_25CollectiveMainloopBwdSm80ILi2ELi2EN4cute5tupleIJNS5_1CILi128EEES8_NS7_ILi64EEEEEENS_10bfloat16_tEfNS_4arch4Sm80ELb0ELb0ELb1ELb1ELb0ELb0ELb0ELb0ELi2ELi4ELi4ELi4ELb0EEENS1_21CollectiveEpilogueBwdISA_SB_SD_Li256ELb1ELb0ELi2EEENS1_19SingleTileSchedulerILb1ELb0ELb0ELi128EEEEEEEEEvNT_6ParamsE$_ZN4cute3eso3ESOILb1ELb0EJNS_5tupleIJNS2_IJNS_1CILi2EEES4_EEES5_NS3_ILi8EEEEEENS2_IJNS2_IJiNS3_ILi512EEEEEENS2_IJiiEEENS3_ILi1024EEEEEEEEC2ERKS7_RKSC_,@function
        .size           $_ZN7cutlass13device_kernelIN5flash19enable_sm80_to_sm89INS1_16FlashAttnBwdSm80INS1_25CollectiveMainloopBwdSm80ILi2ELi2EN4cute5tupleIJNS5_1CILi128EEES8_NS7_ILi64EEEEEENS_10bfloat16_tEfNS_4arch4Sm80ELb0ELb0ELb1ELb1ELb0ELb0ELb0ELb0ELi2ELi4ELi4ELi4ELb0EEENS1_21CollectiveEpilogueBwdISA_SB_SD_Li256ELb1ELb0ELi2EEENS1_19SingleTileSchedulerILb1ELb0ELb0ELi128EEEEEEEEEvNT_6ParamsE$_ZN4cute3eso3ESOILb1ELb0EJNS_5tupleIJNS2_IJNS_1CILi2EEES4_EEES5_NS3_ILi8EEEEEENS2_IJNS2_IJiNS3_ILi512EEEEEENS2_IJiiEEENS3_ILi1024EEEEEEEEC2ERKS7_RKSC_,($_ZN7cutlass13device_kernelIN5flash19enable_sm80_to_sm89INS1_16FlashAttnBwdSm80INS1_25CollectiveMainloopBwdSm80ILi2ELi2EN4cute5tupleIJNS5_1CILi128EEES8_NS7_ILi64EEEEEENS_10bfloat16_tEfNS_4arch4Sm80ELb0ELb0ELb1ELb1ELb0ELb0ELb0ELb0ELi2ELi4ELi4ELi4ELb0EEENS1_21CollectiveEpilogueBwdISA_SB_SD_Li256ELb1ELb0ELi2EEENS1_19SingleTileSchedulerILb1ELb0ELb0ELi128EEEEEEEEEvNT_6ParamsE$_ZN4cute3eso3ESOILb1ELb0EJNS_5tupleIJNS2_IJNS_1CILi2EEES4_S4_EEES4_NS2_IJNS2_IJS4_S4_EEES4_EEEEEENS2_IJNS2_IJNS3_ILi1EEENS3_ILi512EEEiEEENS3_ILi4096EEENS2_IJNS2_IJiiEEENS3_ILi8192EEEEEEEEEEEC2ERKS8_RKSG_ - $_ZN7cutlass13device_kernelIN5flash19enable_sm80_to_sm89INS1_16FlashAttnBwdSm80INS1_25CollectiveMainloopBwdSm80ILi2ELi2EN4cute5tupleIJNS5_1CILi128EEES8_NS7_ILi64EEEEEENS_10bfloat16_tEfNS_4arch4Sm80ELb0ELb0ELb1ELb1ELb0ELb0ELb0ELb0ELi2ELi4ELi4ELi4ELb0EEENS1_21CollectiveEpilogueBwdISA_SB_SD_Li256ELb1ELb0ELi2EEENS1_19SingleTileSchedulerILb1ELb0ELb0ELi128EEEEEEEEEvNT_6ParamsE$_ZN4cute3eso3ESOILb1ELb0EJNS_5tupleIJNS2_IJNS_1CILi2EEES4_EEES5_NS3_ILi8EEEEEENS2_IJNS2_IJiNS3_ILi512EEEEEENS2_IJiiEEENS3_ILi1024EEEEEEEEC2ERKS7_RKSC_)
$_ZN7cutlass13device_kernelIN5flash19enable_sm80_to_sm89INS1_16FlashAttnBwdSm80INS1_25CollectiveMainloopBwdSm80ILi2ELi2EN4cute5tupleIJNS5_1CILi128EEES8_NS7_ILi64EEEEEENS_10bfloat16_tEfNS_4arch4Sm80ELb0ELb0ELb1ELb1ELb0ELb0ELb0ELb0ELi2ELi4ELi4ELi4ELb0EEENS1_21CollectiveEpilogueBwdISA_SB_SD_Li256ELb1ELb0ELi2EEENS1_19SingleTileSchedulerILb1ELb0ELb0ELi128EEEEEEEEEvNT_6ParamsE$_ZN4cute3eso3ESOILb1ELb0EJNS_5tupleIJNS2_IJNS_1CILi2EEES4_EEES5_NS3_ILi8EEEEEENS2_IJNS2_IJiNS3_ILi512EEEEEENS2_IJiiEEENS3_ILi1024EEEEEEEEC2ERKS7_RKSC_:
[----:B------:R-:W-:Y:S02]  /*97f0*/  IADD3 R4, R59, -c[0x0][0x20], RZ ;  /* 0x800008003b047a10 */ /* 0x000fe40007ffe0ff */
[----:B------:R-:W-:-:S03]  /*9800*/  MOV R9, 0x0 ;  /* 0x0000000000097802 */ /* 0x000fc60000000f00 */
[----:B------:R1:W-:Y:S04]  /*9810*/  STL [R4], R2 ;  /* 0x0000000204007387 */ /* 0x0003e80000100800 */
[----:B------:R1:W-:Y:S04]  /*9820*/  STL [R4+0x4], R3 ;  /* 0x0000040304007387 */ /* 0x0003e80000100800 */
[----:B------:R1:W-:Y:S01]  /*9830*/  STL [R4+0x8], R5 ;  /* 0x0000080504007387 */ /* 0x0003e20000100800 */
[----:B------:R-:W-:Y:S05]  /*9840*/  RET.REL.NODEC R8 `(_ZN7cutlass13device_kernelIN5flash19enable_sm80_to_sm89INS1_16FlashAttnBwdSm80INS1_25CollectiveMainloopBwdSm80ILi2ELi2EN4cute5tupleIJNS5_1CILi128EEES8_NS7_ILi64EEEEEENS_10bfloat16_tEfNS_4arch4Sm80ELb0ELb0ELb1ELb1ELb0ELb0ELb0ELb0ELi2ELi4ELi4ELi4ELb0EEENS1_21CollectiveEpilogueBwdISA_SB_SD_Li256ELb1ELb0ELi2EEENS1_19SingleTileSchedulerILb1ELb0ELb0ELi128EEEEEEEEEvNT_6ParamsE) ;  /* 0xffff67b008007950 */ /* 0x000fea0003c3ffff */
        .type           $_ZN7cutlass13device_kernelIN5flash19enable_sm80_to_sm89INS1_16FlashAttnBwdSm80INS1_25CollectiveMainloopBwdSm80ILi2ELi2EN4cute5tupleIJNS5_1CILi128EEES8_NS7_ILi64EEEEEENS_10bfloat16_tEfNS_4arch4Sm80ELb0ELb0ELb1ELb1ELb0ELb0ELb0ELb0ELi2ELi4ELi4ELi4ELb0EEENS1_21CollectiveEpilogueBwdISA_SB_SD_Li256ELb1ELb0ELi2EEENS1_19SingleTileSchedulerILb1ELb0ELb0ELi128EEEEEEEEEvNT_6ParamsE$_ZN4cute3eso3ESOILb1ELb0EJNS_5tupleIJNS2_IJNS_1CILi2EEES4_S4_EEES4_NS2_IJNS2_IJS4_S4_EEES4_EEEEEENS2_IJNS2_IJNS3_ILi1EEENS3_ILi512EEEiEEENS3_ILi4096EEENS2_IJNS2_IJiiEEENS3_ILi8192EEEEEEEEEEEC2ERKS8_RKSG_,@function
        .size           $_ZN7cutlass13device_kernelIN5flash19enable_sm80_to_sm89INS1_16FlashAttnBwdSm80INS1_25CollectiveMainloopBwdSm80ILi2ELi2EN4cute5tupleIJNS5_1CILi128EEES8_NS7_ILi64EEEEEENS_10bfloat16_tEfNS_4arch4Sm80ELb0ELb0ELb1ELb1ELb0ELb0ELb0ELb0ELi2ELi4ELi4ELi4ELb0EEENS1_21CollectiveEpilogueBwdISA_SB_SD_Li256ELb1ELb0ELi2EEENS1_19SingleTileSchedulerILb1ELb0ELb0ELi128EEEEEEEEEvNT_6ParamsE$_ZN4cute3eso3ESOILb1ELb0EJNS_5tupleIJNS2_IJNS_1CILi2EEES4_S4_EEES4_NS2_IJNS2_IJS4_S4_EEES4_EEEEEENS2_IJNS2_IJNS3_ILi1EEENS3_ILi512EEEiEEENS3_ILi4096EEENS2_IJNS2_IJiiEEENS3_ILi8192EEEEEEEEEEEC2ERKS8_RKSG_,($_ZN7cutlass13device_kernelIN5flash19enable_sm80_to_sm89INS1_16FlashAttnBwdSm80INS1_25CollectiveMainloopBwdSm80ILi2ELi2EN4cute5tupleIJNS5_1CILi128EEES8_NS7_ILi64EEEEEENS_10bfloat16_tEfNS_4arch4Sm80ELb0ELb0ELb1ELb1ELb0ELb0ELb0ELb0ELi2ELi4ELi4ELi4ELb0EEENS1_21CollectiveEpilogueBwdISA_SB_SD_Li256ELb1ELb0ELi2EEENS1_19SingleTileSchedulerILb1ELb0ELb0ELi128EEEEEEEEEvNT_6ParamsE$_ZN4cute3eso3ESOILb1ELb0EJNS_5tupleIJNS2_IJNS_1CILi2EEES4_S4_EEES4_NS2_IJS4_S4_EEEEEENS2_IJNS2_IJNS3_ILi1EEENS3_ILi512EEEiEEENS3_ILi4096EEENS2_IJiiEEEEEEEEC2ERKS7_RKSD_ - $_ZN7cutlass13device_kernelIN5flash19enable_sm80_to_sm89INS1_16FlashAttnBwdSm80INS1_25CollectiveMainloopBwdSm80ILi2ELi2EN4cute5tupleIJNS5_1CILi128EEES8_NS7_ILi64EEEEEENS_10bfloat16_tEfNS_4arch4Sm80ELb0ELb0ELb1ELb1ELb0ELb0ELb0ELb0ELi2ELi4ELi4ELi4ELb0EEENS1_21CollectiveEpilogueBwdISA_SB_SD_Li256ELb1ELb0ELi2EEENS1_19SingleTileSchedulerILb1ELb0ELb0ELi128EEEEEEEEEvNT_6ParamsE$_ZN4cute3eso3ESOILb1ELb0EJNS_5tupleIJNS2_IJNS_1CILi2EEES4_S4_EEES4_NS2_IJNS2_IJS4_S4_EEES4_EEEEEENS2_IJNS2_IJNS3_ILi1EEENS3_ILi512EEEiEEENS3_ILi4096EEENS2_IJNS2_IJiiEEENS3_ILi8192EEEEEEEEEEEC2ERKS8_RKSG_)
$_ZN7cutlass13device_kernelIN5flash19enable_sm80_to_sm89INS1_16FlashAttnBwdSm80INS1_25CollectiveMainloopBwdSm80ILi2ELi2EN4cute5tupleIJNS5_1CILi128EEES8_NS7_ILi64EEEEEENS_10bfloat16_tEfNS_4arch4Sm80ELb0ELb0ELb1ELb1ELb0ELb0ELb0ELb0ELi2ELi4ELi4ELi4ELb0EEENS1_21CollectiveEpilogueBwdISA_SB_SD_Li256ELb1ELb0ELi2EEENS1_19SingleTileSchedulerILb1ELb0ELb0ELi128EEEEEEEEEvNT_6ParamsE$_ZN4cute3eso3ESOILb1ELb0EJNS_5tupleIJNS2_IJNS_1CILi2EEES4_S4_EEES4_NS2_IJNS2_IJS4_S4_EEES4_EEEEEENS2_IJNS2_IJNS3_ILi1EEENS3_ILi512EEEiEEENS3_ILi4096EEENS2_IJNS2_IJiiEEENS3_ILi8192EEEEEEEEEEEC2ERKS8_RKSG_:
[----:B------:R-:W-:Y:S02]  /*9850*/  IADD3 R4, R59, -c[0x0][0x20], RZ ;  /* 0x800008003b047a10 */ /* 0x000fe40007ffe0ff */
[----:B------:R-:W-:-:S03]  /*9860*/  MOV R9, 0x0 ;  /* 0x0000000000097802 */ /* 0x000fc60000000f00 */
[----:B------:R1:W-:Y:S04]  /*9870*/  STL [R4], R2 ;  /* 0x0000000204007387 */ /* 0x0003e80000100800 */
[----:B------:R1:W-:Y:S04]  /*9880*/  STL [R4+0x4], R3 ;  /* 0x0000040304007387 */ /* 0x0003e80000100800 */
[----:B------:R1:W-:Y:S01]  /*9890*/  STL [R4+0x8], R5 ;  /* 0x0000080504007387 */ /* 0x0003e20000100800 */
[----:B------:R-:W-:Y:S05]  /*98a0*/  RET.REL.NODEC R8 `(_ZN7cutlass13device_kernelIN5flash19enable_sm80_to_sm89INS1_16FlashAttnBwdSm80INS1_25CollectiveMainloopBwdSm80ILi2ELi2EN4cute5tupleIJNS5_1CILi128EEES8_NS7_ILi64EEEEEENS_10bfloat16_tEfNS_4arch4Sm80ELb0ELb0ELb1ELb1ELb0ELb0ELb0ELb0ELi2ELi4ELi4ELi4ELb0EEENS1_21CollectiveEpilogueBwdISA_SB_SD_Li256ELb1ELb0ELi2EEENS1_19SingleTileSchedulerILb1ELb0ELb0ELi128EEEEEEEEEvNT_6ParamsE) ;  /* 0xffff675008007950 */ /* 0x000fea0003c3ffff */
        .type           $_ZN7cutlass13device_kernelIN5flash19enable_sm80_to_sm89INS1_16FlashAttnBwdSm80INS1_25CollectiveMainloopBwdSm80ILi2ELi2EN4cute5tupleIJNS5_1CILi128EEES8_NS7_ILi64EEEEEENS_10bfloat16_tEfNS_4arch4Sm80ELb0ELb0ELb1ELb1ELb0ELb0ELb0ELb0ELi2ELi4ELi4ELi4ELb0EEENS1_21CollectiveEpilogueBwdISA_SB_SD_Li256ELb1ELb0ELi2EEENS1_19SingleTileSchedulerILb1ELb0ELb0ELi128EEEEEEEEEvNT_6ParamsE$_ZN4cute3eso3ESOILb1ELb0EJNS_5tupleIJNS2_IJNS_1CILi2EEES4_S4_EEES4_NS2_IJS4_S4_EEEEEENS2_IJNS2_IJNS3_ILi1EEENS3_ILi512EEEiEEENS3_ILi4096EEENS2_IJiiEEEEEEEEC2ERKS7_RKSD_,@function
        .size           $_ZN7cutlass13device_kernelIN5flash19enable_sm80_to_sm89INS1_16FlashAttnBwdSm80INS1_25CollectiveMainloopBwdSm80ILi2ELi2EN4cute5tupleIJNS5_1CILi128EEES8_NS7_ILi64EEEEEENS_10bfloat16_tEfNS_4arch4Sm80ELb0ELb0ELb1ELb1ELb0ELb0ELb0ELb0ELi2ELi4ELi4ELi4ELb0EEENS1_21CollectiveEpilogueBwdISA_SB_SD_Li256ELb1ELb0ELi2EEENS1_19SingleTileSchedulerILb1ELb0ELb0ELi128EEEEEEEEEvNT_6ParamsE$_ZN4cute3eso3ESOILb1ELb0EJNS_5tupleIJNS2_IJNS_1CILi2EEES4_S4_EEES4_NS2_IJS4_S4_EEEEEENS2_IJNS2_IJNS3_ILi1EEENS3_ILi512EEEiEEENS3_ILi4096EEENS2_IJiiEEEEEEEEC2ERKS7_RKSD_,($_ZN7cutlass13device_kernelIN5flash19enable_sm80_to_sm89INS1_16FlashAttnBwdSm80INS1_25CollectiveMainloopBwdSm80ILi2ELi2EN4cute5tupleIJNS5_1CILi128EEES8_NS7_ILi64EEEEEENS_10bfloat16_tEfNS_4arch4Sm80ELb0ELb0ELb1ELb1ELb0ELb0ELb0ELb0ELi2ELi4ELi4ELi4ELb0EEENS1_21CollectiveEpilogueBwdISA_SB_SD_Li256ELb1ELb0ELi2EEENS1_19SingleTileSchedulerILb1ELb0ELb0ELi128EEEEEEEEEvNT_6ParamsE$_ZN4cute3eso3ESOILb1ELb0EJNS_5tupleIJNS2_IJNS_1CILi8EEENS3_ILi1EEEEEENS2_IJNS3_ILi2EEEEEEEEENS2_IJNS2_IJS5_NS3_ILi0EEEEEENS2_IJiEEEEEEEEC2ERKS9_RKSD_ - $_ZN7cutlass13device_kernelIN5flash19enable_sm80_to_sm89INS1_16FlashAttnBwdSm80INS1_25CollectiveMainloopBwdSm80ILi2ELi2EN4cute5tupleIJNS5_1CILi128EEES8_NS7_ILi64EEEEEENS_10bfloat16_tEfNS_4arch4Sm80ELb0ELb0ELb1ELb1ELb0ELb0ELb0ELb0ELi2ELi4ELi4ELi4ELb0EEENS1_21CollectiveEpilogueBwdISA_SB_SD_Li256ELb1ELb0ELi2EEENS1_19SingleTileSchedulerILb1ELb0ELb0ELi128EEEEEEEEEvNT_6ParamsE$_ZN4cute3eso3ESOILb1ELb0EJNS_5tupleIJNS2_IJNS_1CILi2EEES4_S4_EEES4_NS2_IJS4_S4_EEEEEENS2_IJNS2_IJNS3_ILi1EEENS3_ILi512EEEiEEENS3_ILi4096EEENS2_IJiiEEEEEEEEC2ERKS7_RKSD_)
$_ZN7cutlass13device_kernelIN5flash19enable_sm80_to_sm89INS1_16FlashAttnBwdSm80INS1_25CollectiveMainloopBwdSm80ILi2ELi2EN4cute5tupleIJNS5_1CILi128EEES8_NS7_ILi64EEEEEENS_10bfloat16_tEfNS_4arch4Sm80ELb0ELb0ELb1ELb1ELb0ELb0ELb0ELb0ELi2ELi4ELi4ELi4ELb0EEENS1_21CollectiveEpilogueBwdISA_SB_SD_Li256ELb1ELb0ELi2EEENS1_19SingleTileSchedulerILb1ELb0ELb0ELi128EEEEEEEEEvNT_6ParamsE$_ZN4cute3eso3ESOILb1ELb0EJNS_5tupleIJNS2_IJNS_1CILi2EEES4_S4_EEES4_NS2_IJS4_S4_EEEEEENS2_IJNS2_IJNS3_ILi1EEENS3_ILi512EEEiEEENS3_ILi4096EEENS2_IJiiEEEEEEEEC2ERKS7_RKSD_:
[----:B------:R-:W-:Y:S02]  /*98b0*/  IADD3 R4, R23, -c[0x0][0x20], RZ ;  /* 0x8000080017047a10 */ /* 0x000fe40007ffe0ff */
[----:B------:R-:W-:-:S03]  /*98c0*/  MOV R9, 0x0 ;  /* 0x0000000000097802 */ /* 0x000fc60000000f00 */
[----:B------:R1:W-:Y:S04]  /*98d0*/  STL [R4], R2 ;  /* 0x0000000204007387 */ /* 0x0003e80000100800 */
[----:B------:R1:W-:Y:S04]  /*98e0*/  STL [R4+0x4], R3 ;  /* 0x0000040304007387 */ /* 0x0003e80000100800 */
[----:B------:R1:W-:Y:S01]  /*98f0*/  STL [R4+0x8], R5 ;  /* 0x0000080504007387 */ /* 0x0003e20000100800 */
[----:B------:R-:W-:Y:S05]  /*9900*/  RET.REL.NODEC R8 `(_ZN7cutlass13device_kernelIN5flash19enable_sm80_to_sm89INS1_16FlashAttnBwdSm80INS1_25CollectiveMainloopBwdSm80ILi2ELi2EN4cute5tupleIJNS5_1CILi128EEES8_NS7_ILi64EEEEEENS_10bfloat16_tEfNS_4arch4Sm80ELb0ELb0ELb1ELb1ELb0ELb0ELb0ELb0ELi2ELi4ELi4ELi4ELb0EEENS1_21CollectiveEpilogueBwdISA_SB_SD_Li256ELb1ELb0ELi2EEENS1_19SingleTileSchedulerILb1ELb0ELb0ELi128EEEEEEEEEvNT_6ParamsE) ;  /* 0xffff66f008007950 */ /* 0x000fea0003c3ffff */
        .type           $_ZN7cutlass13device_kernelIN5flash19enable_sm80_to_sm89INS1_16FlashAttnBwdSm80INS1_25CollectiveMainloopBwdSm80ILi2ELi2EN4cute5tupleIJNS5_1CILi128EEES8_NS7_ILi64EEEEEENS_10bfloat16_tEfNS_4arch4Sm80ELb0ELb0ELb1ELb1ELb0ELb0ELb0ELb0ELi2ELi4ELi4ELi4ELb0EEENS1_21CollectiveEpilogueBwdISA_SB_SD_Li256ELb1ELb0ELi2EEENS1_19SingleTileSchedulerILb1ELb0ELb0ELi128EEEEEEEEEvNT_6ParamsE$_ZN4cute3eso3ESOILb1ELb0EJNS_5tupleIJNS2_IJNS_1CILi8EEENS3_ILi1EEEEEENS2_IJNS3_ILi2EEEEEEEEENS2_IJNS2_IJS5_NS3_ILi0EEEEEENS2_IJiEEEEEEEEC2ERKS9_RKSD_,@function
        .size           $_ZN7cutlass13device_kernelIN5flash19enable_sm80_to_sm89INS1_16FlashAttnBwdSm80INS1_25CollectiveMainloopBwdSm80ILi2ELi2EN4cute5tupleIJNS5_1CILi128EEES8_NS7_ILi64EEEEEENS_10bfloat16_tEfNS_4arch4Sm80ELb0ELb0ELb1ELb1ELb0ELb0ELb0ELb0ELi2ELi4ELi4ELi4ELb0EEENS1_21CollectiveEpilogueBwdISA_SB_SD_Li256ELb1ELb0ELi2EEENS1_19SingleTileSchedulerILb1ELb0ELb0ELi128EEEEEEEEEvNT_6ParamsE$_ZN4cute3eso3ESOILb1ELb0EJNS_5tupleIJNS2_IJNS_1CILi8EEENS3_ILi1EEEEEENS2_IJNS3_ILi2EEEEEEEEENS2_IJNS2_IJS5_NS3_ILi0EEEEEENS2_IJiEEEEEEEEC2ERKS9_RKSD_,($_ZN7cutlass13device_kernelIN5flash19enable_sm80_to_sm89INS1_16FlashAttnBwdSm80INS1_25CollectiveMainloopBwdSm80ILi2ELi2EN4cute5tupleIJNS5_1CILi128EEES8_NS7_ILi64EEEEEENS_10bfloat16_tEfNS_4arch4Sm80ELb0ELb0ELb1ELb1ELb0ELb0ELb0ELb0ELi2ELi4ELi4ELi4ELb0EEENS1_21CollectiveEpilogueBwdISA_SB_SD_Li256ELb1ELb0ELi2EEENS1_19SingleTileSchedulerILb1ELb0ELb0ELi128EEEEEEEEEvNT_6ParamsE$_ZN4cute3eso3ESOILb1ELb0EJNS_5tupleIJNS2_IJNS_1CILi8EEENS3_ILi1EEEEEENS3_ILi2EEEEEENS2_IJNS2_IJS5_NS3_ILi0EEEEEEiEEEEEC2ERKS8_RKSB_ - $_ZN7cutlass13device_kernelIN5flash19enable_sm80_to_sm89INS1_16FlashAttnBwdSm80INS1_25CollectiveMainloopBwdSm80ILi2ELi2EN4cute5tupleIJNS5_1CILi128EEES8_NS7_ILi64EEEEEENS_10bfloat16_tEfNS_4arch4Sm80ELb0ELb0ELb1ELb1ELb0ELb0ELb0ELb0ELi2ELi4ELi4ELi4ELb0EEENS1_21CollectiveEpilogueBwdISA_SB_SD_Li256ELb1ELb0ELi2EEENS1_19SingleTileSchedulerILb1ELb0ELb0ELi128EEEEEEEEEvNT_6ParamsE$_ZN4cute3eso3ESOILb1ELb0EJNS_5tupleIJNS2_IJNS_1CILi8EEENS3_ILi1EEEEEENS2_IJNS3_ILi2EEEEEEEEENS2_IJNS2_IJS5_NS3_ILi0EEEEEENS2_IJiEEEEEEEEC2ERKS9_RKSD_)
$_ZN7cutlass13device_kernelIN5flash19enable_sm80_to_sm89INS1_16FlashAttnBwdSm80INS1_25CollectiveMainloopBwdSm80ILi2ELi2EN4cute5tupleIJNS5_1CILi128EEES8_NS7_ILi64EEEEEENS_10bfloat16_tEfNS_4arch4Sm80ELb0ELb0ELb1ELb1ELb0ELb0ELb0ELb0ELi2ELi4ELi4ELi4ELb0EEENS1_21CollectiveEpilogueBwdISA_SB_SD_Li256ELb1ELb0ELi2EEENS1_19SingleTileSchedulerILb1ELb0ELb0ELi128EEEEEEEEEvNT_6ParamsE$_ZN4cute3eso3ESOILb1ELb0EJNS_5tupleIJNS2_IJNS_1CILi8EEENS3_ILi1EEEEEENS2_IJNS3_ILi2EEEEEEEEENS2_IJNS2_IJS5_NS3_ILi0EEEEEENS2_IJiEEEEEEEEC2ERKS9_RKSD_:
[----:B------:R-:W-:Y:S02]  /*9910*/  IADD3 R2, R66, -c[0x0][0x20], RZ ;  /* 0x8000080042027a10 */ /* 0x000fe40007ffe0ff */
[----:B------:R-:W-:-:S03]  /*9920*/  MOV R9, 0x0 ;  /* 0x0000000000097802 */ /* 0x000fc60000000f00 */
[----:B------:R1:W-:Y:S01]  /*9930*/  STL [R2], R3 ;  /* 0x0000000302007387 */ /* 0x0003e20000100800 */
[----:B------:R-:W-:Y:S05]  /*9940*/  RET.REL.NODEC R8 `(_ZN7cutlass13device_kernelIN5flash19enable_sm80_to_sm89INS1_16FlashAttnBwdSm80INS1_25CollectiveMainloopBwdSm80ILi2ELi2EN4cute5tupleIJNS5_1CILi128EEES8_NS7_ILi64EEEEEENS_10bfloat16_tEfNS_4arch4Sm80ELb0ELb0ELb1ELb1ELb0ELb0ELb0ELb0ELi2ELi4ELi4ELi4ELb0EEENS1_21CollectiveEpilogueBwdISA_SB_SD_Li256ELb1ELb0ELi2EEENS1_19SingleTileSchedulerILb1ELb0ELb0ELi128EEEEEEEEEvNT_6ParamsE) ;  /* 0xffff66b008007950 */ /* 0x000fea0003c3ffff */
        .type           $_ZN7cutlass13device_kernelIN5flash19enable_sm80_to_sm89INS1_16FlashAttnBwdSm80INS1_25CollectiveMainloopBwdSm80ILi2ELi2EN4cute5tupleIJNS5_1CILi128EEES8_NS7_ILi64EEEEEENS_10bfloat16_tEfNS_4arch4Sm80ELb0ELb0ELb1ELb1ELb0ELb0ELb0ELb0ELi2ELi4ELi4ELi4ELb0EEENS1_21CollectiveEpilogueBwdISA_SB_SD_Li256ELb1ELb0ELi2EEENS1_19SingleTileSchedulerILb1ELb0ELb0ELi128EEEEEEEEEvNT_6ParamsE$_ZN4cute3eso3ESOILb1ELb0EJNS_5tupleIJNS2_IJNS_1CILi8EEENS3_ILi1EEEEEENS3_ILi2EEEEEENS2_IJNS2_IJS5_NS3_ILi0EEEEEEiEEEEEC2ERKS8_RKSB_,@function
        .size           $_ZN7cutlass13device_kernelIN5flash19enable_sm80_to_sm89INS1_16FlashAttnBwdSm80INS1_25CollectiveMainloopBwdSm80ILi2ELi2EN4cute5tupleIJNS5_1CILi128EEES8_NS7_ILi64EEEEEENS_10bfloat16_tEfNS_4arch4Sm80ELb0ELb0ELb1ELb1ELb0ELb0ELb0ELb0ELi2ELi4ELi4ELi4ELb0EEENS1_21CollectiveEpilogueBwdISA_SB_SD_Li256ELb1ELb0ELi2EEENS1_19SingleTileSchedulerILb1ELb0ELb0ELi128EEEEEEEEEvNT_6ParamsE$_ZN4cute3eso3ESOILb1ELb0EJNS_5tupleIJNS2_IJNS_1CILi8EEENS3_ILi1EEEEEENS3_ILi2EEEEEENS2_IJNS2_IJS5_NS3_ILi0EEEEEEiEEEEEC2ERKS8_RKSB_,($_ZN7cutlass13device_kernelIN5flash19enable_sm80_to_sm89INS1_16FlashAttnBwdSm80INS1_25CollectiveMainloopBwdSm80ILi2ELi2EN4cute5tupleIJNS5_1CILi128EEES8_NS7_ILi64EEEEEENS_10bfloat16_tEfNS_4arch4Sm80ELb0ELb0ELb1ELb1ELb0ELb0ELb0ELb0ELi2ELi4ELi4ELi4ELb0EEENS1_21CollectiveEpilogueBwdISA_SB_SD_Li256ELb1ELb0ELi2EEENS1_19SingleTileSchedulerILb1ELb0ELb0ELi128EEEEEEEEEvNT_6ParamsE$_ZN4cute3eso3ESOILb1ELb0EJNS_5tupleIJNS2_IJNS_1CILi8EEENS3_ILi1EEEEEENS3_ILi2EEENS2_IJS7_S7_EEEEEENS2_IJNS2_IJS5_NS3_ILi0EEEEEENS3_ILi4096EEENS2_IJiiEEEEEEEEC2ERKS9_RKSE_ - $_ZN7cutlass13device_kernelIN5flash19enable_sm80_to_sm89INS1_16FlashAttnBwdSm80INS1_25CollectiveMainloopBwdSm80ILi2ELi2EN4cute5tupleIJNS5_1CILi128EEES8_NS7_ILi64EEEEEENS_10bfloat16_tEfNS_4arch4Sm80ELb0ELb0ELb1ELb1ELb0ELb0ELb0ELb0ELi2ELi4ELi4ELi4ELb0EEENS1_21CollectiveEpilogueBwdISA_SB_SD_Li256ELb1ELb0ELi2EEENS1_19SingleTileSchedulerILb1ELb0ELb0ELi128EEEEEEEEEvNT_6ParamsE$_ZN4cute3eso3ESOILb1ELb0EJNS_5tupleIJNS2_IJNS_1CILi8EEENS3_ILi1EEEEEENS3_ILi2EEEEEENS2_IJNS2_IJS5_NS3_ILi0EEEEEEiEEEEEC2ERKS8_RKSB_)
$_ZN7cutlass13device_kernelIN5flash19enable_sm80_to_sm89INS1_16FlashAttnBwdSm80INS1_25CollectiveMainloopBwdSm80ILi2ELi2EN4cute5tupleIJNS5_1CILi128EEES8_NS7_ILi64EEEEEENS_10bfloat16_tEfNS_4arch4Sm80ELb0ELb0ELb1ELb1ELb0ELb0ELb0ELb0ELi2ELi4ELi4ELi4ELb0EEENS1_21CollectiveEpilogueBwdISA_SB_SD_Li256ELb1ELb0ELi2EEENS1_19SingleTileSchedulerILb1ELb0ELb0ELi128EEEEEEEEEvNT_6ParamsE$_ZN4cute3eso3ESOILb1ELb0EJNS_5tupleIJNS2_IJNS_1CILi8EEENS3_ILi1EEEEEENS3_ILi2EEEEEENS2_IJNS2_IJS5_NS3_ILi0EEEEEEiEEEEEC2ERKS8_RKSB_:
[----:B------:R-:W-:Y:S02]  /*9950*/  IADD3 R2, R66, -c[0x0][0x20], RZ ;  /* 0x8000080042027a10 */ /* 0x000fe40007ffe0ff */
[----:B------:R-:W-:-:S03]  /*9960*/  MOV R9, 0x0 ;  /* 0x0000000000097802 */ /* 0x000fc60000000f00 */
[----:B------:R1:W-:Y:S01]  /*9970*/  STL [R2], R3 ;  /* 0x0000000302007387 */ /* 0x0003e20000100800 */
[----:B------:R-:W-:Y:S05]  /*9980*/  RET.REL.NODEC R8 `(_ZN7cutlass13device_kernelIN5flash19enable_sm80_to_sm89INS1_16FlashAttnBwdSm80INS1_25CollectiveMainloopBwdSm80ILi2ELi2EN4cute5tupleIJNS5_1CILi128EEES8_NS7_ILi64EEEEEENS_10bfloat16_tEfNS_4arch4Sm80ELb0ELb0ELb1ELb1ELb0ELb0ELb0ELb0ELi2ELi4ELi4ELi4ELb0EEENS1_21CollectiveEpilogueBwdISA_SB_SD_Li256ELb1ELb0ELi2EEENS1_19SingleTileSchedulerILb1ELb0ELb0ELi128EEEEEEEEEvNT_6ParamsE) ;  /* 0xffff667008007950 */ /* 0x000fea0003c3ffff */
        .type           $_ZN7cutlass13device_kernelIN5flash19enable_sm80_to_sm89INS1_16FlashAttnBwdSm80INS1_25CollectiveMainloopBwdSm80ILi2ELi2EN4cute5tupleIJNS5_1CILi128EEES8_NS7_ILi64EEEEEENS_10bfloat16_tEfNS_4arch4Sm80ELb0ELb0ELb1ELb1ELb0ELb0ELb0ELb0ELi2ELi4ELi4ELi4ELb0EEENS1_21CollectiveEpilogueBwdISA_SB_SD_Li256ELb1ELb0ELi2EEENS1_19SingleTileSchedulerILb1ELb0ELb0ELi128EEEEEEEEEvNT_6ParamsE$_ZN4cute3eso3ESOILb1ELb0EJNS_5tupleIJNS2_IJNS_1CILi8EEENS3_ILi1EEEEEENS3_ILi2EEENS2_IJS7_S7_EEEEEENS2_IJNS2_IJS5_NS3_ILi0EEEEEENS3_ILi4096EEENS2_IJiiEEEEEEEEC2ERKS9_RKSE_,@function
        .size           $_ZN7cutlass13device_kernelIN5flash19enable_sm80_to_sm89INS1_16FlashAttnBwdSm80INS1_25CollectiveMainloopBwdSm80ILi2ELi2EN4cute5tupleIJNS5_1CILi128EEES8_NS7_ILi64EEEEEENS_10bfloat16_tEfNS_4arch4Sm80ELb0ELb0ELb1ELb1ELb0ELb0ELb0ELb0ELi2ELi4ELi4ELi4ELb0EEENS1_21CollectiveEpilogueBwdISA_SB_SD_Li256ELb1ELb0ELi2EEENS1_19SingleTileSchedulerILb1ELb0ELb0ELi128EEEEEEEEEvNT_6ParamsE$_ZN4cute3eso3ESOILb1ELb0EJNS_5tupleIJNS2_IJNS_1CILi8EEENS3_ILi1EEEEEENS3_ILi2EEENS2_IJS7_S7_EEEEEENS2_IJNS2_IJS5_NS3_ILi0EEEEEENS3_ILi4096EEENS2_IJiiEEEEEEEEC2ERKS9_RKSE_,($_ZN7cutlass13device_kernelIN5flash19enable_sm80_to_sm89INS1_16FlashAttnBwdSm80INS1_25CollectiveMainloopBwdSm80ILi2ELi2EN4cute5tupleIJNS5_1CILi128EEES8_NS7_ILi64EEEEEENS_10bfloat16_tEfNS_4arch4Sm80ELb0ELb0ELb1ELb1ELb0ELb0ELb0ELb0ELi2ELi4ELi4ELi4ELb0EEENS1_21CollectiveEpilogueBwdISA_SB_SD_Li256ELb1ELb0ELi2EEENS1_19SingleTileSchedulerILb1ELb0ELb0ELi128EEEEEEEEEvNT_6ParamsE$_ZN4cute3eso3ESOILb1ELb0EJNS_5tupleIJNS2_IJNS_1CILi8EEENS3_ILi1EEEEEENS3_ILi2EEES4_EEENS2_IJNS2_IJS5_NS3_ILi0EEEEEEiNS3_ILi1024EEEEEEEEC2ERKS8_RKSC_ - $_ZN7cutlass13device_kernelIN5flash19enable_sm80_to_sm89INS1_16FlashAttnBwdSm80INS1_25CollectiveMainloopBwdSm80ILi2ELi2EN4cute5tupleIJNS5_1CILi128EEES8_NS7_ILi64EEEEEENS_10bfloat16_tEfNS_4arch4Sm80ELb0ELb0ELb1ELb1ELb0ELb0ELb0ELb0ELi2ELi4ELi4ELi4ELb0EEENS1_21CollectiveEpilogueBwdISA_SB_SD_Li256ELb1ELb0ELi2EEENS1_19SingleTileSchedulerILb1ELb0ELb0ELi128EEEEEEEEEvNT_6ParamsE$_ZN4cute3eso3ESOILb1ELb0EJNS_5tupleIJNS2_IJNS_1CILi8EEENS3_ILi1EEEEEENS3_ILi2EEENS2_IJS7_S7_EEEEEENS2_IJNS2_IJS5_NS3_ILi0EEEEEENS3_ILi4096EEENS2_IJiiEEEEEEEEC2ERKS9_RKSE_)
$_ZN7cutlass13device_kernelIN5flash19enable_sm80_to_sm89INS1_16FlashAttnBwdSm80INS1_25CollectiveMainloopBwdSm80ILi2ELi2EN4cute5tupleIJNS5_1CILi128EEES8_NS7_ILi64EEEEEENS_10bfloat16_tEfNS_4arch4Sm80ELb0ELb0ELb1ELb1ELb0ELb0ELb0ELb0ELi2ELi4ELi4ELi4ELb0EEENS1_21CollectiveEpilogueBwdISA_SB_SD_Li256ELb1ELb0ELi2EEENS1_19SingleTileSchedulerILb1ELb0ELb0ELi128EEEEEEEEEvNT_6ParamsE$_ZN4cute3eso3ESOILb1ELb0EJNS_5tupleIJNS2_IJNS_1CILi8EEENS3_ILi1EEEEEENS3_ILi2EEENS2_IJS7_S7_EEEEEENS2_IJNS2_IJS5_NS3_ILi0EEEEEENS3_ILi4096EEENS2_IJiiEEEEEEEEC2ERKS9_RKSE_:
[----:B------:R-:W-:Y:S01]  /*9990*/  IADD3 R3, R23, -c[0x0][0x20], RZ ;  /* 0x8000080017037a10 */ /* 0x000fe20007ffe0ff */
[----:B------:R-:W-:Y:S01]  /*99a0*/  IMAD.MOV.U32 R12, RZ, RZ, R6 ;  /* 0x000000ffff0c7224 */ /* 0x000fe200078e0006 */
[----:B------:R-:W-:-:S03]  /*99b0*/  MOV R13, 0x0 ;  /* 0x00000000000d7802 */ /* 0x000fc60000000f00 */
[----:B------:R1:W-:Y:S04]  /*99c0*/  STL [R3], R2 ;  /* 0x0000000203007387 */ /* 0x0003e80000100800 */
[----:B------:R1:W-:Y:S01]  /*99d0*/  STL [R3+0x4], R8 ;  /* 0x0000040803007387 */ /* 0x0003e20000100800 */
[----:B------:R-:W-:Y:S05]  /*99e0*/  RET.REL.NODEC R12 `(_ZN7cutlass13device_kernelIN5flash19enable_sm80_to_sm89INS1_16FlashAttnBwdSm80INS1_25CollectiveMainloopBwdSm80ILi2ELi2EN4cute5tupleIJNS5_1CILi128EEES8_NS7_ILi64EEEEEENS_10bfloat16_tEfNS_4arch4Sm80ELb0ELb0ELb1ELb1ELb0ELb0ELb0ELb0ELi2ELi4ELi4ELi4ELb0EEENS1_21CollectiveEpilogueBwdISA_SB_SD_Li256ELb1ELb0ELi2EEENS1_19SingleTileSchedulerILb1ELb0ELb0ELi128EEEEEEEEEvNT_6ParamsE) ;  /* 0xffff66100c007950 */ /* 0x000fea0003c3ffff */
        .type           $_ZN7cutlass13device_kernelIN5flash19enable_sm80_to_sm89INS1_16FlashAttnBwdSm80INS1_25CollectiveMainloopBwdSm80ILi2ELi2EN4cute5tupleIJNS5_1CILi128EEES8_NS7_ILi64EEEEEENS_10bfloat16_tEfNS_4arch4Sm80ELb0ELb0ELb1ELb1ELb0ELb0ELb0ELb0ELi2ELi4ELi4ELi4ELb0EEENS1_21CollectiveEpilogueBwdISA_SB_SD_Li256ELb1ELb0ELi2EEENS1_19SingleTileSchedulerILb1ELb0ELb0ELi128EEEEEEEEEvNT_6ParamsE$_ZN4cute3eso3ESOILb1ELb0EJNS_5tupleIJNS2_IJNS_1CILi8EEENS3_ILi1EEEEEENS3_ILi2EEES4_EEENS2_IJNS2_IJS5_NS3_ILi0EEEEEEiNS3_ILi1024EEEEEEEEC2ERKS8_RKSC_,@function
        .size           $_ZN7cutlass13device_kernelIN5flash19enable_sm80_to_sm89INS1_16FlashAttnBwdSm80INS1_25CollectiveMainloopBwdSm80ILi2ELi2EN4cute5tupleIJNS5_1CILi128EEES8_NS7_ILi64EEEEEENS_10bfloat16_tEfNS_4arch4Sm80ELb0ELb0ELb1ELb1ELb0ELb0ELb0ELb0ELi2ELi4ELi4ELi4ELb0EEENS1_21CollectiveEpilogueBwdISA_SB_SD_Li256ELb1ELb0ELi2EEENS1_19SingleTileSchedulerILb1ELb0ELb0ELi128EEEEEEEEEvNT_6ParamsE$_ZN4cute3eso3ESOILb1ELb0EJNS_5tupleIJNS2_IJNS_1CILi8EEENS3_ILi1EEEEEENS3_ILi2EEES4_EEENS2_IJNS2_IJS5_NS3_ILi0EEEEEEiNS3_ILi1024EEEEEEEEC2ERKS8_RKSC_,($_ZN7cutlass13device_kernelIN5flash19enable_sm80_to_sm89INS1_16FlashAttnBwdSm80INS1_25CollectiveMainloopBwdSm80ILi2ELi2EN4cute5tupleIJNS5_1CILi128EEES8_NS7_ILi64EEEEEENS_10bfloat16_tEfNS_4arch4Sm80ELb0ELb0ELb1ELb1ELb0ELb0ELb0ELb0ELi2ELi4ELi4ELi4ELb0EEENS1_21CollectiveEpilogueBwdISA_SB_SD_Li256ELb1ELb0ELi2EEENS1_19SingleTileSchedulerILb1ELb0ELb0ELi128EEEEEEEEEvNT_6ParamsE$_ZN4cute3eso3ESOILb1ELb0EJNS_5tupleIJNS2_IJNS_1CILi8EEENS3_ILi1EEEEEENS3_ILi4EEES5_EEENS2_IJNS2_IJS5_NS3_ILi0EEEEEElS9_EEEEEC2ERKS8_RKSB_ - $_ZN7cutlass13device_kernelIN5flash19enable_sm80_to_sm89INS1_16FlashAttnBwdSm80INS1_25CollectiveMainloopBwdSm80ILi2ELi2EN4cute5tupleIJNS5_1CILi128EEES8_NS7_ILi64EEEEEENS_10bfloat16_tEfNS_4arch4Sm80ELb0ELb0ELb1ELb1ELb0ELb0ELb0ELb0ELi2ELi4ELi4ELi4ELb0EEENS1_21CollectiveEpilogueBwdISA_SB_SD_Li256ELb1ELb0ELi2EEENS1_19SingleTileSchedulerILb1ELb0ELb0ELi128EEEEEEEEEvNT_6ParamsE$_ZN4cute3eso3ESOILb1ELb0EJNS_5tupleIJNS2_IJNS_1CILi8EEENS3_ILi1EEEEEENS3_ILi2EEES4_EEENS2_IJNS2_IJS5_NS3_ILi0EEEEEEiNS3_ILi1024EEEEEEEEC2ERKS8_RKSC_)
$_ZN7cutlass13device_kernelIN5flash19enable_sm80_to_sm89INS1_16FlashAttnBwdSm80INS1_25CollectiveMainloopBwdSm80ILi2ELi2EN4cute5tupleIJNS5_1CILi128EEES8_NS7_ILi64EEEEEENS_10bfloat16_tEfNS_4arch4Sm80ELb0ELb0ELb1ELb1ELb0ELb0ELb0ELb0ELi2ELi4ELi4ELi4ELb0EEENS1_21CollectiveEpilogueBwdISA_SB_SD_Li256ELb1ELb0ELi2EEENS1_19SingleTileSchedulerILb1ELb0ELb0ELi128EEEEEEEEEvNT_6ParamsE$_ZN4cute3eso3ESOILb1ELb0EJNS_5tupleIJNS2_IJNS_1CILi8EEENS3_ILi1EEEEEENS3_ILi2EEES4_EEENS2_IJNS2_IJS5_NS3_ILi0EEEEEEiNS3_ILi1024EEEEEEEEC2ERKS8_RKSC_:
[----:B------:R-:W-:Y:S02]  /*99f0*/  IADD3 R2, R23, -c[0x0][0x20], RZ ;  /* 0x8000080017027a10 */ /* 0x000fe40007ffe0ff */
[----:B------:R-:W-:-:S03]  /*9a00*/  MOV R9, 0x0 ;  /* 0x0000000000097802 */ /* 0x000fc60000000f00 */
[----:B------:R1:W-:Y:S01]  /*9a10*/  STL [R2], R3 ;  /* 0x0000000302007387 */ /* 0x0003e20000100800 */
[----:B------:R-:W-:Y:S05]  /*9a20*/  RET.REL.NODEC R8 `(_ZN7cutlass13device_kernelIN5flash19enable_sm80_to_sm89INS1_16FlashAttnBwdSm80INS1_25CollectiveMainloopBwdSm80ILi2ELi2EN4cute5tupleIJNS5_1CILi128EEES8_NS7_ILi64EEEEEENS_10bfloat16_tEfNS_4arch4Sm80ELb0ELb0ELb1ELb1ELb0ELb0ELb0ELb0ELi2ELi4ELi4ELi4ELb0EEENS1_21CollectiveEpilogueBwdISA_SB_SD_Li256ELb1ELb0ELi2EEENS1_19SingleTileSchedulerILb1ELb0ELb0ELi128EEEEEEEEEvNT_6ParamsE) ;  /* 0xffff65d008007950 */ /* 0x000fea0003c3ffff */
        .type           $_ZN7cutlass13device_kernelIN5flash19enable_sm80_to_sm89INS1_16FlashAttnBwdSm80INS1_25CollectiveMainloopBwdSm80ILi2ELi2EN4cute5tupleIJNS5_1CILi128EEES8_NS7_ILi64EEEEEENS_10bfloat16_tEfNS_4arch4Sm80ELb0ELb0ELb1ELb1ELb0ELb0ELb0ELb0ELi2ELi4ELi4ELi4ELb0EEENS1_21CollectiveEpilogueBwdISA_SB_SD_Li256ELb1ELb0ELi2EEENS1_19SingleTileSchedulerILb1ELb0ELb0ELi128EEEEEEEEEvNT_6ParamsE$_ZN4cute3eso3ESOILb1ELb0EJNS_5tupleIJNS2_IJNS_1CILi8EEENS3_ILi1EEEEEENS3_ILi4EEES5_EEENS2_IJNS2_IJS5_NS3_ILi0EEEEEElS9_EEEEEC2ERKS8_RKSB_,@function
        .size           $_ZN7cutlass13device_kernelIN5flash19enable_sm80_to_sm89INS1_16FlashAttnBwdSm80INS1_25CollectiveMainloopBwdSm80ILi2ELi2EN4cute5tupleIJNS5_1CILi128EEES8_NS7_ILi64EEEEEENS_10bfloat16_tEfNS_4arch4Sm80ELb0ELb0ELb1ELb1ELb0ELb0ELb0ELb0ELi2ELi4ELi4ELi4ELb0EEENS1_21CollectiveEpilogueBwdISA_SB_SD_Li256ELb1ELb0ELi2EEENS1_19SingleTileSchedulerILb1ELb0ELb0ELi128EEEEEEEEEvNT_6ParamsE$_ZN4cute3eso3ESOILb1ELb0EJNS_5tupleIJNS2_IJNS_1CILi8EEENS3_ILi1EEEEEENS3_ILi4EEES5_EEENS2_IJNS2_IJS5_NS3_ILi0EEEEEElS9_EEEEEC2ERKS8_RKSB_,($_ZN7cutlass13device_kernelIN5flash19enable_sm80_to_sm89INS1_16FlashAttnBwdSm80INS1_25CollectiveMainloopBwdSm80ILi2ELi2EN4cute5tupleIJNS5_1CILi128EEES8_NS7_ILi64EEEEEENS_10bfloat16_tEfNS_4arch4Sm80ELb0ELb0ELb1ELb1ELb0ELb0ELb0ELb0ELi2ELi4ELi4ELi4ELb0EEENS1_21CollectiveEpilogueBwdISA_SB_SD_Li256ELb1ELb0ELi2EEENS1_19SingleTileSchedulerILb1ELb0ELb0ELi128EEEEEEEEEvNT_6ParamsE$_ZN4cute3eso3ESOILb1ELb0EJNS_5tupleIJNS_1CILi0EEES4_EEEiEEC2ERKS5_RKi - $_ZN7cutlass13device_kernelIN5flash19enable_sm80_to_sm89INS1_16FlashAttnBwdSm80INS1_25CollectiveMainloopBwdSm80ILi2ELi2EN4cute5tupleIJNS5_1CILi128EEES8_NS7_ILi64EEEEEENS_10bfloat16_tEfNS_4arch4Sm80ELb0ELb0ELb1ELb1ELb0ELb0ELb0ELb0ELi2ELi4ELi4ELi4ELb0EEENS1_21CollectiveEpilogueBwdISA_SB_SD_Li256ELb1ELb0ELi2EEENS1_19SingleTileSchedulerILb1ELb0ELb0ELi128EEEEEEEEEvNT_6ParamsE$_ZN4cute3eso3ESOILb1ELb0EJNS_5tupleIJNS2_IJNS_1CILi8EEENS3_ILi1EEEEEENS3_ILi4EEES5_EEENS2_IJNS2_IJS5_NS3_ILi0EEEEEElS9_EEEEEC2ERKS8_RKSB_)
$_ZN7cutlass13device_kernelIN5flash19enable_sm80_to_sm89INS1_16FlashAttnBwdSm80INS1_25CollectiveMainloopBwdSm80ILi2ELi2EN4cute5tupleIJNS5_1CILi128EEES8_NS7_ILi64EEEEEENS_10bfloat16_tEfNS_4arch4Sm80ELb0ELb0ELb1ELb1ELb0ELb0ELb0ELb0ELi2ELi4ELi4ELi4ELb0EEENS1_21CollectiveEpilogueBwdISA_SB_SD_Li256ELb1ELb0ELi2EEENS1_19SingleTileSchedulerILb1ELb0ELb0ELi128EEEEEEEEEvNT_6ParamsE$_ZN4cute3eso3ESOILb1ELb0EJNS_5tupleIJNS2_IJNS_1CILi8EEENS3_ILi1EEEEEENS3_ILi4EEES5_EEENS2_IJNS2_IJS5_NS3_ILi0EEEEEElS9_EEEEEC2ERKS8_RKSB_:
[----:B------:R-:W-:Y:S01]  /*9a30*/  IADD3 R3, R15, -c[0x0][0x20], RZ ;  /* 0x800008000f037a10 */ /* 0x000fe20007ffe0ff */
[----:B------:R-:W-:Y:S01]  /*9a40*/  IMAD.MOV.U32 R78, RZ, RZ, R2 ;  /* 0x000000ffff4e7224 */ /* 0x000fe200078e0002 */
[----:B------:R-:W-:Y:S01]  /*9a50*/  MOV R84, R6 ;  /* 0x0000000600547202 */ /* 0x000fe20000000f00 */
[----:B------:R-:W-:Y:S01]  /*9a60*/  IMAD.MOV.U32 R79, RZ, RZ, R5 ;  /* 0x000000ffff4f7224 */ /* 0x000fe200078e0005 */
[----:B------:R-:W-:-:S04]  /*9a70*/  MOV R85, 0x0 ;  /* 0x0000000000557802 */ /* 0x000fc80000000f00 */
[----:B------:R1:W-:Y:S01]  /*9a80*/  STL.64 [R3], R78 ;  /* 0x0000004e03007387 */ /* 0x0003e20000100a00 */
[----:B------:R-:W-:Y:S05]  /*9a90*/  RET.REL.NODEC R84 `(_ZN7cutlass13device_kernelIN5flash19enable_sm80_to_sm89INS1_16FlashAttnBwdSm80INS1_25CollectiveMainloopBwdSm80ILi2ELi2EN4cute5tupleIJNS5_1CILi128EEES8_NS7_ILi64EEEEEENS_10bfloat16_tEfNS_4arch4Sm80ELb0ELb0ELb1ELb1ELb0ELb0ELb0ELb0ELi2ELi4ELi4ELi4ELb0EEENS1_21CollectiveEpilogueBwdISA_SB_SD_Li256ELb1ELb0ELi2EEENS1_19SingleTileSchedulerILb1ELb0ELb0ELi128EEEEEEEEEvNT_6ParamsE) ;  /* 0xffff656054007950 */ /* 0x000fea0003c3ffff */
        .type           $_ZN7cutlass13device_kernelIN5flash19enable_sm80_to_sm89INS1_16FlashAttnBwdSm80INS1_25CollectiveMainloopBwdSm80ILi2ELi2EN4cute5tupleIJNS5_1CILi128EEES8_NS7_ILi64EEEEEENS_10bfloat16_tEfNS_4arch4Sm80ELb0ELb0ELb1ELb1ELb0ELb0ELb0ELb0ELi2ELi4ELi4ELi4ELb0EEENS1_21CollectiveEpilogueBwdISA_SB_SD_Li256ELb1ELb0ELi2EEENS1_19SingleTileSchedulerILb1ELb0ELb0ELi128EEEEEEEEEvNT_6ParamsE$_ZN4cute3eso3ESOILb1ELb0EJNS_5tupleIJNS_1CILi0EEES4_EEEiEEC2ERKS5_RKi,@function
        .size           $_ZN7cutlass13device_kernelIN5flash19enable_sm80_to_sm89INS1_16FlashAttnBwdSm80INS1_25CollectiveMainloopBwdSm80ILi2ELi2EN4cute5tupleIJNS5_1CILi128EEES8_NS7_ILi64EEEEEENS_10bfloat16_tEfNS_4arch4Sm80ELb0ELb0ELb1ELb1ELb0ELb0ELb0ELb0ELi2ELi4ELi4ELi4ELb0EEENS1_21CollectiveEpilogueBwdISA_SB_SD_Li256ELb1ELb0ELi2EEENS1_19SingleTileSchedulerILb1ELb0ELb0ELi128EEEEEEEEEvNT_6ParamsE$_ZN4cute3eso3ESOILb1ELb0EJNS_5tupleIJNS_1CILi0EEES4_EEEiEEC2ERKS5_RKi,($_ZN7cutlass13device_kernelIN5flash19enable_sm80_to_sm89INS1_16FlashAttnBwdSm80INS1_25CollectiveMainloopBwdSm80ILi2ELi2EN4cute5tupleIJNS5_1CILi128EEES8_NS7_ILi64EEEEEENS_10bfloat16_tEfNS_4arch4Sm80ELb0ELb0ELb1ELb1ELb0ELb0ELb0ELb0ELi2ELi4ELi4ELi4ELb0EEENS1_21CollectiveEpilogueBwdISA_SB_SD_Li256ELb1ELb0ELi2EEENS1_19SingleTileSchedulerILb1ELb0ELb0ELi128EEEEEEEEEvNT_6ParamsE$_ZN4cute3eso3ESOILb1ELb0EJNS_5tupleIJNS_1CILi16EEENS3_ILi2EEES5_S5_NS3_ILi4EEES5_EEENS2_IJNS3_ILi1EEEiiiNS3_ILi144EEENS3_ILi512EEEEEEEEC2ERKS7_RKSB_ - $_ZN7cutlass13device_kernelIN5flash19enable_sm80_to_sm89INS1_16FlashAttnBwdSm80INS1_25CollectiveMainloopBwdSm80ILi2ELi2EN4cute5tupleIJNS5_1CILi128EEES8_NS7_ILi64EEEEEENS_10bfloat16_tEfNS_4arch4Sm80ELb0ELb0ELb1ELb1ELb0ELb0ELb0ELb0ELi2ELi4ELi4ELi4ELb0EEENS1_21CollectiveEpilogueBwdISA_SB_SD_Li256ELb1ELb0ELi2EEENS1_19SingleTileSchedulerILb1ELb0ELb0ELi128EEEEEEEEEvNT_6ParamsE$_ZN4cute3eso3ESOILb1ELb0EJNS_5tupleIJNS_1CILi0EEES4_EEEiEEC2ERKS5_RKi)
$_ZN7cutlass13device_kernelIN5flash19enable_sm80_to_sm89INS1_16FlashAttnBwdSm80INS1_25CollectiveMainloopBwdSm80ILi2ELi2EN4cute5tupleIJNS5_1CILi128EEES8_NS7_ILi64EEEEEENS_10bfloat16_tEfNS_4arch4Sm80ELb0ELb0ELb1ELb1ELb0ELb0ELb0ELb0ELi2ELi4ELi4ELi4ELb0EEENS1_21CollectiveEpilogueBwdISA_SB_SD_Li256ELb1ELb0ELi2EEENS1_19SingleTileSchedulerILb1ELb0ELb0ELi128EEEEEEEEEvNT_6ParamsE$_ZN4cute3eso3ESOILb1ELb0EJNS_5tupleIJNS_1CILi0EEES4_EEEiEEC2ERKS5_RKi:
[----:B------:R-:W-:Y:S02]  /*9aa0*/  IADD3 R2, R66, -c[0x0][0x20], RZ ;  /* 0x8000080042027a10 */ /* 0x000fe40007ffe0ff */
[----:B------:R-:W-:-:S03]  /*9ab0*/  MOV R5, 0x0 ;  /* 0x0000000000057802 */ /* 0x000fc60000000f00 */
[----:B------:R1:W-:Y:S01]  /*9ac0*/  STL [R2], R3 ;  /* 0x0000000302007387 */ /* 0x0003e20000100800 */
[----:B------:R-:W-:Y:S05]  /*9ad0*/  RET.REL.NODEC R4 `(_ZN7cutlass13device_kernelIN5flash19enable_sm80_to_sm89INS1_16FlashAttnBwdSm80INS1_25CollectiveMainloopBwdSm80ILi2ELi2EN4cute5tupleIJNS5_1CILi128EEES8_NS7_ILi64EEEEEENS_10bfloat16_tEfNS_4arch4Sm80ELb0ELb0ELb1ELb1ELb0ELb0ELb0ELb0ELi2ELi4ELi4ELi4ELb0EEENS1_21CollectiveEpilogueBwdISA_SB_SD_Li256ELb1ELb0ELi2EEENS1_19SingleTileSchedulerILb1ELb0ELb0ELi128EEEEEEEEEvNT_6ParamsE) ;  /* 0xffff652004007950 */ /* 0x000fea0003c3ffff */
        .type           $_ZN7cutlass13device_kernelIN5flash19enable_sm80_to_sm89INS1_16FlashAttnBwdSm80INS1_25CollectiveMainloopBwdSm80ILi2ELi2EN4cute5tupleIJNS5_1CILi128EEES8_NS7_ILi64EEEEEENS_10bfloat16_tEfNS_4arch4Sm80ELb0ELb0ELb1ELb1ELb0ELb0ELb0ELb0ELi2ELi4ELi4ELi4ELb0EEENS1_21CollectiveEpilogueBwdISA_SB_SD_Li256ELb1ELb0ELi2EEENS1_19SingleTileSchedulerILb1ELb0ELb0ELi128EEEEEEEEEvNT_6ParamsE$_ZN4cute3eso3ESOILb1ELb0EJNS_5tupleIJNS_1CILi16EEENS3_ILi2EEES5_S5_NS3_ILi4EEES5_EEENS2_IJNS3_ILi1EEEiiiNS3_ILi144EEENS3_ILi512EEEEEEEEC2ERKS7_RKSB_,@function
        .size           $_ZN7cutlass13device_kernelIN5flash19enable_sm80_to_sm89INS1_16FlashAttnBwdSm80INS1_25CollectiveMainloopBwdSm80ILi2ELi2EN4cute5tupleIJNS5_1CILi128EEES8_NS7_ILi64EEEEEENS_10bfloat16_tEfNS_4arch4Sm80ELb0ELb0ELb1ELb1ELb0ELb0ELb0ELb0ELi2ELi4ELi4ELi4ELb0EEENS1_21CollectiveEpilogueBwdISA_SB_SD_Li256ELb1ELb0ELi2EEENS1_19SingleTileSchedulerILb1ELb0ELb0ELi128EEEEEEEEEvNT_6ParamsE$_ZN4cute3eso3ESOILb1ELb0EJNS_5tupleIJNS_1CILi16EEENS3_ILi2EEES5_S5_NS3_ILi4EEES5_EEENS2_IJNS3_ILi1EEEiiiNS3_ILi144EEENS3_ILi512EEEEEEEEC2ERKS7_RKSB_,($_ZN7cutlass13device_kernelIN5flash19enable_sm80_to_sm89INS1_16FlashAttnBwdSm80INS1_25CollectiveMainloopBwdSm80ILi2ELi2EN4cute5tupleIJNS5_1CILi128EEES8_NS7_ILi64EEEEEENS_10bfloat16_tEfNS_4arch4Sm80ELb0ELb0ELb1ELb1ELb0ELb0ELb0ELb0ELi2ELi4ELi4ELi4ELb0EEENS1_21CollectiveEpilogueBwdISA_SB_SD_Li256ELb1ELb0ELi2EEENS1_19SingleTileSchedulerILb1ELb0ELb0ELi128EEEEEEEEEvNT_6ParamsE$_ZN4cute3eso3ESOILb1ELb0EJNS_5tupleIJNS_1CILi1EEENS2_IJS4_NS3_ILi2EEES5_EEEEEENS2_IJNS3_ILi0EEENS2_IJS4_NS3_ILi256EEEiEEEEEEEEC2ERKS7_RKSB_ - $_ZN7cutlass13device_kernelIN5flash19enable_sm80_to_sm89INS1_16FlashAttnBwdSm80INS1_25CollectiveMainloopBwdSm80ILi2ELi2EN4cute5tupleIJNS5_1CILi128EEES8_NS7_ILi64EEEEEENS_10bfloat16_tEfNS_4arch4Sm80ELb0ELb0ELb1ELb1ELb0ELb0ELb0ELb0ELi2ELi4ELi4ELi4ELb0EEENS1_21CollectiveEpilogueBwdISA_SB_SD_Li256ELb1ELb0ELi2EEENS1_19SingleTileSchedulerILb1ELb0ELb0ELi128EEEEEEEEEvNT_6ParamsE$_ZN4cute3eso3ESOILb1ELb0EJNS_5tupleIJNS_1CILi16EEENS3_ILi2EEES5_S5_NS3_ILi4EEES5_EEENS2_IJNS3_ILi1EEEiiiNS3_ILi144EEENS3_ILi512EEEEEEEEC2ERKS7_RKSB_)
$_ZN7cutlass13device_kernelIN5flash19enable_sm80_to_sm89INS1_16FlashAttnBwdSm80INS1_25CollectiveMainloopBwdSm80ILi2ELi2EN4cute5tupleIJNS5_1CILi128EEES8_NS7_ILi64EEEEEENS_10bfloat16_tEfNS_4arch4Sm80ELb0ELb0ELb1ELb1ELb0ELb0ELb0ELb0ELi2ELi4ELi4ELi4ELb0EEENS1_21CollectiveEpilogueBwdISA_SB_SD_Li256ELb1ELb0ELi2EEENS1_19SingleTileSchedulerILb1ELb0ELb0ELi128EEEEEEEEEvNT_6ParamsE$_ZN4cute3eso3ESOILb1ELb0EJNS_5tupleIJNS_1CILi16EEENS3_ILi2EEES5_S5_NS3_ILi4EEES5_EEENS2_IJNS3_ILi1EEEiiiNS3_ILi144EEENS3_ILi512EEEEEEEEC2ERKS7_RKSB_:
[----:B------:R-:W-:Y:S02]  /*9ae0*/  IADD3 R4, R58, -c[0x0][0x20], RZ ;  /* 0x800008003a047a10 */ /* 0x000fe40007ffe0ff */
[----:B------:R-:W-:-:S03]  /*9af0*/  MOV R9, 0x0 ;  /* 0x0000000000097802 */ /* 0x000fc60000000f00 */
[----:B------:R1:W-:Y:S04]  /*9b00*/  STL [R4], R2 ;  /* 0x0000000204007387 */ /* 0x0003e80000100800 */
[----:B------:R1:W-:Y:S04]  /*9b10*/  STL [R4+0x4], R3 ;  /* 0x0000040304007387 */ /* 0x0003e80000100800 */
[----:B------:R1:W-:Y:S01]  /*9b20*/  STL [R4+0x8], R5 ;  /* 0x0000080504007387 */ /* 0x0003e20000100800 */
[----:B------:R-:W-:Y:S05]  /*9b30*/  RET.REL.NODEC R8 `(_ZN7cutlass13device_kernelIN5flash19enable_sm80_to_sm89INS1_16FlashAttnBwdSm80INS1_25CollectiveMainloopBwdSm80ILi2ELi2EN4cute5tupleIJNS5_1CILi128EEES8_NS7_ILi64EEEEEENS_10bfloat16_tEfNS_4arch4Sm80ELb0ELb0ELb1ELb1ELb0ELb0ELb0ELb0ELi2ELi4ELi4ELi4ELb0EEENS1_21CollectiveEpilogueBwdISA_SB_SD_Li256ELb1ELb0ELi2EEENS1_19SingleTileSchedulerILb1ELb0ELb0ELi128EEEEEEEEEvNT_6ParamsE) ;  /* 0xffff64c008007950 */ /* 0x000fea0003c3ffff */
        .type           $_ZN7cutlass13device_kernelIN5flash19enable_sm80_to_sm89INS1_16FlashAttnBwdSm80INS1_25CollectiveMainloopBwdSm80ILi2ELi2EN4cute5tupleIJNS5_1CILi128EEES8_NS7_ILi64EEEEEENS_10bfloat16_tEfNS_4arch4Sm80ELb0ELb0ELb1ELb1ELb0ELb0ELb0ELb0ELi2ELi4ELi4ELi4ELb0EEENS1_21CollectiveEpilogueBwdISA_SB_SD_Li256ELb1ELb0ELi2EEENS1_19SingleTileSchedulerILb1ELb0ELb0ELi128EEEEEEEEEvNT_6ParamsE$_ZN4cute3eso3ESOILb1ELb0EJNS_5tupleIJNS_1CILi1EEENS2_IJS4_NS3_ILi2EEES5_EEEEEENS2_IJNS3_ILi0EEENS2_IJS4_NS3_ILi256EEEiEEEEEEEEC2ERKS7_RKSB_,@function
        .size           $_ZN7cutlass13device_kernelIN5flash19enable_sm80_to_sm89INS1_16FlashAttnBwdSm80INS1_25CollectiveMainloopBwdSm80ILi2ELi2EN4cute5tupleIJNS5_1CILi128EEES8_NS7_ILi64EEEEEENS_10bfloat16_tEfNS_4arch4Sm80ELb0ELb0ELb1ELb1ELb0ELb0ELb0ELb0ELi2ELi4ELi4ELi4ELb0EEENS1_21CollectiveEpilogueBwdISA_SB_SD_Li256ELb1ELb0ELi2EEENS1_19SingleTileSchedulerILb1ELb0ELb0ELi128EEEEEEEEEvNT_6ParamsE$_ZN4cute3eso3ESOILb1ELb0EJNS_5tupleIJNS_1CILi1EEENS2_IJS4_NS3_ILi2EEES5_EEEEEENS2_IJNS3_ILi0EEENS2_IJS4_NS3_ILi256EEEiEEEEEEEEC2ERKS7_RKSB_,($_ZN7cutlass13device_kernelIN5flash19enable_sm80_to_sm89INS1_16FlashAttnBwdSm80INS1_25CollectiveMainloopBwdSm80ILi2ELi2EN4cute5tupleIJNS5_1CILi128EEES8_NS7_ILi64EEEEEENS_10bfloat16_tEfNS_4arch4Sm80ELb0ELb0ELb1ELb1ELb0ELb0ELb0ELb0ELi2ELi4ELi4ELi4ELb0EEENS1_21CollectiveEpilogueBwdISA_SB_SD_Li256ELb1ELb0ELi2EEENS1_19SingleTileSchedulerILb1ELb0ELb0ELi128EEEEEEEEEvNT_6ParamsE$_ZN4cute3eso3ESOILb1ELb0EJNS_5tupleIJNS_1CILi1EEENS3_ILi0EEEEEENS2_IJiEEEEEC2ERKS6_RKS7_ - $_ZN7cutlass13device_kernelIN5flash19enable_sm80_to_sm89INS1_16FlashAttnBwdSm80INS1_25CollectiveMainloopBwdSm80ILi2ELi2EN4cute5tupleIJNS5_1CILi128EEES8_NS7_ILi64EEEEEENS_10bfloat16_tEfNS_4arch4Sm80ELb0ELb0ELb1ELb1ELb0ELb0ELb0ELb0ELi2ELi4ELi4ELi4ELb0EEENS1_21CollectiveEpilogueBwdISA_SB_SD_Li256ELb1ELb0ELi2EEENS1_19SingleTileSchedulerILb1ELb0ELb0ELi128EEEEEEEEEvNT_6ParamsE$_ZN4cute3eso3ESOILb1ELb0EJNS_5tupleIJNS_1CILi1EEENS2_IJS4_NS3_ILi2EEES5_EEEEEENS2_IJNS3_ILi0EEENS2_IJS4_NS3_ILi256EEEiEEEEEEEEC2ERKS7_RKSB_)
$_ZN7cutlass13device_kernelIN5flash19enable_sm80_to_sm89INS1_16FlashAttnBwdSm80INS1_25CollectiveMainloopBwdSm80ILi2ELi2EN4cute5tupleIJNS5_1CILi128EEES8_NS7_ILi64EEEEEENS_10bfloat16_tEfNS_4arch4Sm80ELb0ELb0ELb1ELb1ELb0ELb0ELb0ELb0ELi2ELi4ELi4ELi4ELb0EEENS1_21CollectiveEpilogueBwdISA_SB_SD_Li256ELb1ELb0ELi2EEENS1_19SingleTileSchedulerILb1ELb0ELb0ELi128EEEEEEEEEvNT_6ParamsE$_ZN4cute3eso3ESOILb1ELb0EJNS_5tupleIJNS_1CILi1EEENS2_IJS4_NS3_ILi2EEES5_EEEEEENS2_IJNS3_ILi0EEENS2_IJS4_NS3_ILi256EEEiEEEEEEEEC2ERKS7_RKSB_:
[----:B------:R-:W-:Y:S02]  /*9b40*/  IADD3 R3, R9, -c[0x0][0x20], RZ ;  /* 0x8000080009037a10 */ /* 0x000fe40007ffe0ff */
[----:B------:R-:W-:-:S03]  /*9b50*/  MOV R5, 0x0 ;  /* 0x0000000000057802 */ /* 0x000fc60000000f00 */
[----:B------:R1:W-:Y:S01]  /*9b60*/  STL [R3], R2 ;  /* 0x0000000203007387 */ /* 0x0003e20000100800 */
[----:B------:R-:W-:Y:S05]  /*9b70*/  RET.REL.NODEC R4 `(_ZN7cutlass13device_kernelIN5flash19enable_sm80_to_sm89INS1_16FlashAttnBwdSm80INS1_25CollectiveMainloopBwdSm80ILi2ELi2EN4cute5tupleIJNS5_1CILi128EEES8_NS7_ILi64EEEEEENS_10bfloat16_tEfNS_4arch4Sm80ELb0ELb0ELb1ELb1ELb0ELb0ELb0ELb0ELi2ELi4ELi4ELi4ELb0EEENS1_21CollectiveEpilogueBwdISA_SB_SD_Li256ELb1ELb0ELi2EEENS1_19SingleTileSchedulerILb1ELb0ELb0ELi128EEEEEEEEEvNT_6ParamsE) ;  /* 0xffff648004007950 */ /* 0x000fea0003c3ffff */
        .type           $_ZN7cutlass13device_kernelIN5flash19enable_sm80_to_sm89INS1_16FlashAttnBwdSm80INS1_25CollectiveMainloopBwdSm80ILi2ELi2EN4cute5tupleIJNS5_1CILi128EEES8_NS7_ILi64EEEEEENS_10bfloat16_tEfNS_4arch4Sm80ELb0ELb0ELb1ELb1ELb0ELb0ELb0ELb0ELi2ELi4ELi4ELi4ELb0EEENS1_21CollectiveEpilogueBwdISA_SB_SD_Li256ELb1ELb0ELi2EEENS1_19SingleTileSchedulerILb1ELb0ELb0ELi128EEEEEEEEEvNT_6ParamsE$_ZN4cute3eso3ESOILb1ELb0EJNS_5tupleIJNS_1CILi1EEENS3_ILi0EEEEEENS2_IJiEEEEEC2ERKS6_RKS7_,@function
        .size           $_ZN7cutlass13device_kernelIN5flash19enable_sm80_to_sm89INS1_16FlashAttnBwdSm80INS1_25CollectiveMainloopBwdSm80ILi2ELi2EN4cute5tupleIJNS5_1CILi128EEES8_NS7_ILi64EEEEEENS_10bfloat16_tEfNS_4arch4Sm80ELb0ELb0ELb1ELb1ELb0ELb0ELb0ELb0ELi2ELi4ELi4ELi4ELb0EEENS1_21CollectiveEpilogueBwdISA_SB_SD_Li256ELb1ELb0ELi2EEENS1_19SingleTileSchedulerILb1ELb0ELb0ELi128EEEEEEEEEvNT_6ParamsE$_ZN4cute3eso3ESOILb1ELb0EJNS_5tupleIJNS_1CILi1EEENS3_ILi0EEEEEENS2_IJiEEEEEC2ERKS6_RKS7_,($_ZN7cutlass13device_kernelIN5flash19enable_sm80_to_sm89INS1_16FlashAttnBwdSm80INS1_25CollectiveMainloopBwdSm80ILi2ELi2EN4cute5tupleIJNS5_1CILi128EEES8_NS7_ILi64EEEEEENS_10bfloat16_tEfNS_4arch4Sm80ELb0ELb0ELb1ELb1ELb0ELb0ELb0ELb0ELi2ELi4ELi4ELi4ELb0EEENS1_21CollectiveEpilogueBwdISA_SB_SD_Li256ELb1ELb0ELi2EEENS1_19SingleTileSchedulerILb1ELb0ELb0ELi128EEEEEEEEEvNT_6ParamsE$_ZN4cute3eso3ESOILb1ELb0EJNS_5tupleIJNS_1CILi1EEENS3_ILi0EEEEEENS3_ILi4096EEENS2_IJiiEEEEEC2ERKS6_RKS7_RKS8_ - $_ZN7cutlass13device_kernelIN5flash19enable_sm80_to_sm89INS1_16FlashAttnBwdSm80INS1_25CollectiveMainloopBwdSm80ILi2ELi2EN4cute5tupleIJNS5_1CILi128EEES8_NS7_ILi64EEEEEENS_10bfloat16_tEfNS_4arch4Sm80ELb0ELb0ELb1ELb1ELb0ELb0ELb0ELb0ELi2ELi4ELi4ELi4ELb0EEENS1_21CollectiveEpilogueBwdISA_SB_SD_Li256ELb1ELb0ELi2EEENS1_19SingleTileSchedulerILb1ELb0ELb0ELi128EEEEEEEEEvNT_6ParamsE$_ZN4cute3eso3ESOILb1ELb0EJNS_5tupleIJNS_1CILi1EEENS3_ILi0EEEEEENS2_IJiEEEEEC2ERKS6_RKS7_)
$_ZN7cutlass13device_kernelIN5flash19enable_sm80_to_sm89INS1_16FlashAttnBwdSm80INS1_25CollectiveMainloopBwdSm80ILi2ELi2EN4cute5tupleIJNS5_1CILi128EEES8_NS7_ILi64EEEEEENS_10bfloat16_tEfNS_4arch4Sm80ELb0ELb0ELb1ELb1ELb0ELb0ELb0ELb0ELi2ELi4ELi4ELi4ELb0EEENS1_21CollectiveEpilogueBwdISA_SB_SD_Li256ELb1ELb0ELi2EEENS1_19SingleTileSchedulerILb1ELb0ELb0ELi128EEEEEEEEEvNT_6ParamsE$_ZN4cute3eso3ESOILb1ELb0EJNS_5tupleIJNS_1CILi1EEENS3_ILi0EEEEEENS2_IJiEEEEEC2ERKS6_RKS7_:
[----:B------:R-:W-:Y:S02]  /*9b80*/  IADD3 R2, R66, -c[0x0][0x20], RZ ;  /* 0x8000080042027a10 */ /* 0x000fe40007ffe0ff */
[----:B------:R-:W-:-:S03]  /*9b90*/  MOV R7, 0x0 ;  /* 0x0000000000077802 */ /* 0x000fc60000000f00 */
[----:B------:R1:W-:Y:S01]  /*9ba0*/  STL [R2], R3 ;  /* 0x0000000302007387 */ /* 0x0003e20000100800 */
[----:B------:R-:W-:Y:S05]  /*9bb0*/  RET.REL.NODEC R6 `(_ZN7cutlass13device_kernelIN5flash19enable_sm80_to_sm89INS1_16FlashAttnBwdSm80INS1_25CollectiveMainloopBwdSm80ILi2ELi2EN4cute5tupleIJNS5_1CILi128EEES8_NS7_ILi64EEEEEENS_10bfloat16_tEfNS_4arch4Sm80ELb0ELb0ELb1ELb1ELb0ELb0ELb0ELb0ELi2ELi4ELi4ELi4ELb0EEENS1_21CollectiveEpilogueBwdISA_SB_SD_Li256ELb1ELb0ELi2EEENS1_19SingleTileSchedulerILb1ELb0ELb0ELi128EEEEEEEEEvNT_6ParamsE) ;  /* 0xffff644006007950 */ /* 0x000fea0003c3ffff */
        .type           $_ZN7cutlass13device_kernelIN5flash19enable_sm80_to_sm89INS1_16FlashAttnBwdSm80INS1_25CollectiveMainloopBwdSm80ILi2ELi2EN4cute5tupleIJNS5_1CILi128EEES8_NS7_ILi64EEEEEENS_10bfloat16_tEfNS_4arch4Sm80ELb0ELb0ELb1ELb1ELb0ELb0ELb0ELb0ELi2ELi4ELi4ELi4ELb0EEENS1_21CollectiveEpilogueBwdISA_SB_SD_Li256ELb1ELb0ELi2EEENS1_19SingleTileSchedulerILb1ELb0ELb0ELi128EEEEEEEEEvNT_6ParamsE$_ZN4cute3eso3ESOILb1ELb0EJNS_5tupleIJNS_1CILi1EEENS3_ILi0EEEEEENS3_ILi4096EEENS2_IJiiEEEEEC2ERKS6_RKS7_RKS8_,@function
        .size           $_ZN7cutlass13device_kernelIN5flash19enable_sm80_to_sm89INS1_16FlashAttnBwdSm80INS1_25CollectiveMainloopBwdSm80ILi2ELi2EN4cute5tupleIJNS5_1CILi128EEES8_NS7_ILi64EEEEEENS_10bfloat16_tEfNS_4arch4Sm80ELb0ELb0ELb1ELb1ELb0ELb0ELb0ELb0ELi2ELi4ELi4ELi4ELb0EEENS1_21CollectiveEpilogueBwdISA_SB_SD_Li256ELb1ELb0ELi2EEENS1_19SingleTileSchedulerILb1ELb0ELb0ELi128EEEEEEEEEvNT_6ParamsE$_ZN4cute3eso3ESOILb1ELb0EJNS_5tupleIJNS_1CILi1EEENS3_ILi0EEEEEENS3_ILi4096EEENS2_IJiiEEEEEC2ERKS6_RKS7_RKS8_,($_ZN7cutlass13device_kernelIN5flash19enable_sm80_to_sm89INS1_16FlashAttnBwdSm80INS1_25CollectiveMainloopBwdSm80ILi2ELi2EN4cute5tupleIJNS5_1CILi128EEES8_NS7_ILi64EEEEEENS_10bfloat16_tEfNS_4arch4Sm80ELb0ELb0ELb1ELb1ELb0ELb0ELb0ELb0ELi2ELi4ELi4ELi4ELb0EEENS1_21CollectiveEpilogueBwdISA_SB_SD_Li256ELb1ELb0ELi2EEENS1_19SingleTileSchedulerILb1ELb0ELb0ELi128EEEEEEEEEvNT_6ParamsE$_ZN4cute3eso3ESOILb1ELb0EJNS_5tupleIJNS_1CILi1EEENS3_ILi0EEEEEEiEEC2ERKS6_RKi - $_ZN7cutlass13device_kernelIN5flash19enable_sm80_to_sm89INS1_16FlashAttnBwdSm80INS1_25CollectiveMainloopBwdSm80ILi2ELi2EN4cute5tupleIJNS5_1CILi128EEES8_NS7_ILi64EEEEEENS_10bfloat16_tEfNS_4arch4Sm80ELb0ELb0ELb1ELb1ELb0ELb0ELb0ELb0ELi2ELi4ELi4ELi4ELb0EEENS1_21CollectiveEpilogueBwdISA_SB_SD_Li256ELb1ELb0ELi2EEENS1_19SingleTileSchedulerILb1ELb0ELb0ELi128EEEEEEEEEvNT_6ParamsE$_ZN4cute3eso3ESOILb1ELb0EJNS_5tupleIJNS_1CILi1EEENS3_ILi0EEEEEENS3_ILi4096EEENS2_IJiiEEEEEC2ERKS6_RKS7_RKS8_)
$_ZN7cutlass13device_kernelIN5flash19enable_sm80_to_sm89INS1_16FlashAttnBwdSm80INS1_25CollectiveMainloopBwdSm80ILi2ELi2EN4cute5tupleIJNS5_1CILi128EEES8_NS7_ILi64EEEEEENS_10bfloat16_tEfNS_4arch4Sm80ELb0ELb0ELb1ELb1ELb0ELb0ELb0ELb0ELi2ELi4ELi4ELi4ELb0EEENS1_21CollectiveEpilogueBwdISA_SB_SD_Li256ELb1ELb0ELi2EEENS1_19SingleTileSchedulerILb1ELb0ELb0ELi128EEEEEEEEEvNT_6ParamsE$_ZN4cute3eso3ESOILb1ELb0EJNS_5tupleIJNS_1CILi1EEENS3_ILi0EEEEEENS3_ILi4096EEENS2_IJiiEEEEEC2ERKS6_RKS7_RKS8_:
[----:B------:R-:W-:Y:S01]  /*9bc0*/  IADD3 R2, R2, -c[0x0][0x20], RZ ;  /* 0x8000080002027a10 */ /* 0x000fe20007ffe0ff */
[----:B------:R-:W-:Y:S01]  /*9bd0*/  IMAD.MOV.U32 R8, RZ, RZ, R6 ;  /* 0x000000ffff087224 */ /* 0x000fe200078e0006 */
[----:B------:R-:W-:-:S03]  /*9be0*/  MOV R9, 0x0 ;  /* 0x0000000000097802 */ /* 0x000fc60000000f00 */
[----:B------:R1:W-:Y:S04]  /*9bf0*/  STL [R2], R5 ;  /* 0x0000000502007387 */ /* 0x0003e80000100800 */
[----:B------:R1:W-:Y:S01]  /*9c00*/  STL [R2+0x4], R3 ;  /* 0x0000040302007387 */ /* 0x0003e20000100800 */
[----:B------:R-:W-:Y:S05]  /*9c10*/  RET.REL.NODEC R8 `(_ZN7cutlass13device_kernelIN5flash19enable_sm80_to_sm89INS1_16FlashAttnBwdSm80INS1_25CollectiveMainloopBwdSm80ILi2ELi2EN4cute5tupleIJNS5_1CILi128EEES8_NS7_ILi64EEEEEENS_10bfloat16_tEfNS_4arch4Sm80ELb0ELb0ELb1ELb1ELb0ELb0ELb0ELb0ELi2ELi4ELi4ELi4ELb0EEENS1_21CollectiveEpilogueBwdISA_SB_SD_Li256ELb1ELb0ELi2EEENS1_19SingleTileSchedulerILb1ELb0ELb0ELi128EEEEEEEEEvNT_6ParamsE) ;  /* 0xffff63e008007950 */ /* 0x000fea0003c3ffff */
        .type           $_ZN7cutlass13device_kernelIN5flash19enable_sm80_to_sm89INS1_16FlashAttnBwdSm80INS1_25CollectiveMainloopBwdSm80ILi2ELi2EN4cute5tupleIJNS5_1CILi128EEES8_NS7_ILi64EEEEEENS_10bfloat16_tEfNS_4arch4Sm80ELb0ELb0ELb1ELb1ELb0ELb0ELb0ELb0ELi2ELi4ELi4ELi4ELb0EEENS1_21CollectiveEpilogueBwdISA_SB_SD_Li256ELb1ELb0ELi2EEENS1_19SingleTileSchedulerILb1ELb0ELb0ELi128EEEEEEEEEvNT_6ParamsE$_ZN4cute3eso3ESOILb1ELb0EJNS_5tupleIJNS_1CILi1EEENS3_ILi0EEEEEEiEEC2ERKS6_RKi,@function
        .size           $_ZN7cutlass13device_kernelIN5flash19enable_sm80_to_sm89INS1_16FlashAttnBwdSm80INS1_25CollectiveMainloopBwdSm80ILi2ELi2EN4cute5tupleIJNS5_1CILi128EEES8_NS7_ILi64EEEEEENS_10bfloat16_tEfNS_4arch4Sm80ELb0ELb0ELb1ELb1ELb0ELb0ELb0ELb0ELi2ELi4ELi4ELi4ELb0EEENS1_21CollectiveEpilogueBwdISA_SB_SD_Li256ELb1ELb0ELi2EEENS1_19SingleTileSchedulerILb1ELb0ELb0ELi128EEEEEEEEEvNT_6ParamsE$_ZN4cute3eso3ESOILb1ELb0EJNS_5tupleIJNS_1CILi1EEENS3_ILi0EEEEEEiEEC2ERKS6_RKi,($_ZN7cutlass13device_kernelIN5flash19enable_sm80_to_sm89INS1_16FlashAttnBwdSm80INS1_25CollectiveMainloopBwdSm80ILi2ELi2EN4cute5tupleIJNS5_1CILi128EEES8_NS7_ILi64EEEEEENS_10bfloat16_tEfNS_4arch4Sm80ELb0ELb0ELb1ELb1ELb0ELb0ELb0ELb0ELi2ELi4ELi4ELi4ELb0EEENS1_21CollectiveEpilogueBwdISA_SB_SD_Li256ELb1ELb0ELi2EEENS1_19SingleTileSchedulerILb1ELb0ELb0ELi128EEEEEEEEEvNT_6ParamsE$_ZN4cute3eso3ESOILb1ELb0EJNS_5tupleIJNS_1CILi1EEENS3_ILi0EEEEEEiNS3_ILi1024EEEEEC2ERKS6_RKiRKS7_ - $_ZN7cutlass13device_kernelIN5flash19enable_sm80_to_sm89INS1_16FlashAttnBwdSm80INS1_25CollectiveMainloopBwdSm80ILi2ELi2EN4cute5tupleIJNS5_1CILi128EEES8_NS7_ILi64EEEEEENS_10bfloat16_tEfNS_4arch4Sm80ELb0ELb0ELb1ELb1ELb0ELb0ELb0ELb0ELi2ELi4ELi4ELi4ELb0EEENS1_21CollectiveEpilogueBwdISA_SB_SD_Li256ELb1ELb0ELi2EEENS1_19SingleTileSchedulerILb1ELb0ELb0ELi128EEEEEEEEEvNT_6ParamsE$_ZN4cute3eso3ESOILb1ELb0EJNS_5tupleIJNS_1CILi1EEENS3_ILi0EEEEEEiEEC2ERKS6_RKi)
$_ZN7cutlass13device_kernelIN5flash19enable_sm80_to_sm89INS1_16FlashAttnBwdSm80INS1_25CollectiveMainloopBwdSm80ILi2ELi2EN4cute5tupleIJNS5_1CILi128EEES8_NS7_ILi64EEEEEENS_10bfloat16_tEfNS_4arch4Sm80ELb0ELb0ELb1ELb1ELb0ELb0ELb0ELb0ELi2ELi4ELi4ELi4ELb0EEENS1_21CollectiveEpilogueBwdISA_SB_SD_Li256ELb1ELb0ELi2EEENS1_19SingleTileSchedulerILb1ELb0ELb0ELi128EEEEEEEEEvNT_6ParamsE$_ZN4cute3eso3ESOILb1ELb0EJNS_5tupleIJNS_1CILi1EEENS3_ILi0EEEEEEiEEC2ERKS6_RKi:
[----:B------:R-:W-:Y:S02]  /*9c20*/  IADD3 R2, R2, -c[0x0][0x20], RZ ;  /* 0x8000080002027a10 */ /* 0x000fe40007ffe0ff */
[----:B------:R-:W-:-:S03]  /*9c30*/  MOV R7, 0x0 ;  /* 0x0000000000077802 */ /* 0x000fc60000000f00 */
[----:B------:R1:W-:Y:S01]  /*9c40*/  STL [R2], R3 ;  /* 0x0000000302007387 */ /* 0x0003e20000100800 */
[----:B------:R-:W-:Y:S05]  /*9c50*/  RET.REL.NODEC R6 `(_ZN7cutlass13device_kernelIN5flash19enable_sm80_to_sm89INS1_16FlashAttnBwdSm80INS1_25CollectiveMainloopBwdSm80ILi2ELi2EN4cute5tupleIJNS5_1CILi128EEES8_NS7_ILi64EEEEEENS_10bfloat16_tEfNS_4arch4Sm80ELb0ELb0ELb1ELb1ELb0ELb0ELb0ELb0ELi2ELi4ELi4ELi4ELb0EEENS1_21CollectiveEpilogueBwdISA_SB_SD_Li256ELb1ELb0ELi2EEENS1_19SingleTileSchedulerILb1ELb0ELb0ELi128EEEEEEEEEvNT_6ParamsE) ;  /* 0xffff63a006007950 */ /* 0x000fea0003c3ffff */
        .type           $_ZN7cutlass13device_kernelIN5flash19enable_sm80_to_sm89INS1_16FlashAttnBwdSm80INS1_25CollectiveMainloopBwdSm80ILi2ELi2EN4cute5tupleIJNS5_1CILi128EEES8_NS7_ILi64EEEEEENS_10bfloat16_tEfNS_4arch4Sm80ELb0ELb0ELb1ELb1ELb0ELb0ELb0ELb0ELi2ELi4ELi4ELi4ELb0EEENS1_21CollectiveEpilogueBwdISA_SB_SD_Li256ELb1ELb0ELi2EEENS1_19SingleTileSchedulerILb1ELb0ELb0ELi128EEEEEEEEEvNT_6ParamsE$_ZN4cute3eso3ESOILb1ELb0EJNS_5tupleIJNS_1CILi1EEENS3_ILi0EEEEEEiNS3_ILi1024EEEEEC2ERKS6_RKiRKS7_,@function
        .size           $_ZN7cutlass13device_kernelIN5flash19enable_sm80_to_sm89INS1_16FlashAttnBwdSm80INS1_25CollectiveMainloopBwdSm80ILi2ELi2EN4cute5tupleIJNS5_1CILi128EEES8_NS7_ILi64EEEEEENS_10bfloat16_tEfNS_4arch4Sm80ELb0ELb0ELb1ELb1ELb0ELb0ELb0ELb0ELi2ELi4ELi4ELi4ELb0EEENS1_21CollectiveEpilogueBwdISA_SB_SD_Li256ELb1ELb0ELi2EEENS1_19SingleTileSchedulerILb1ELb0ELb0ELi128EEEEEEEEEvNT_6ParamsE$_ZN4cute3eso3ESOILb1ELb0EJNS_5tupleIJNS_1CILi1EEENS3_ILi0EEEEEEiNS3_ILi1024EEEEEC2ERKS6_RKiRKS7_,($_ZN7cutlass13device_kernelIN5flash19enable_sm80_to_sm89INS1_16FlashAttnBwdSm80INS1_25CollectiveMainloopBwdSm80ILi2ELi2EN4cute5tupleIJNS5_1CILi128EEES8_NS7_ILi64EEEEEENS_10bfloat16_tEfNS_4arch4Sm80ELb0ELb0ELb1ELb1ELb0ELb0ELb0ELb0ELi2ELi4ELi4ELi4ELb0EEENS1_21CollectiveEpilogueBwdISA_SB_SD_Li256ELb1ELb0ELi2EEENS1_19SingleTileSchedulerILb1ELb0ELb0ELi128EEEEEEEEEvNT_6ParamsE$_ZN4cute3eso3ESOILb1ELb0EJNS_5tupleIJNS_1CILi1EEENS3_ILi0EEEEEElS5_EEC2ERKS6_RKlRKS5_ - $_ZN7cutlass13device_kernelIN5flash19enable_sm80_to_sm89INS1_16FlashAttnBwdSm80INS1_25CollectiveMainloopBwdSm80ILi2ELi2EN4cute5tupleIJNS5_1CILi128EEES8_NS7_ILi64EEEEEENS_10bfloat16_tEfNS_4arch4Sm80ELb0ELb0ELb1ELb1ELb0ELb0ELb0ELb0ELi2ELi4ELi4ELi4ELb0EEENS1_21CollectiveEpilogueBwdISA_SB_SD_Li256ELb1ELb0ELi2EEENS1_19SingleTileSchedulerILb1ELb0ELb0ELi128EEEEEEEEEvNT_6ParamsE$_ZN4cute3eso3ESOILb1ELb0EJNS_5tupleIJNS_1CILi1EEENS3_ILi0EEEEEEiNS3_ILi1024EEEEEC2ERKS6_RKiRKS7_)
$_ZN7cutlass13device_kernelIN5flash19enable_sm80_to_sm89INS1_16FlashAttnBwdSm80INS1_25CollectiveMainloopBwdSm80ILi2ELi2EN4cute5tupleIJNS5_1CILi128EEES8_NS7_ILi64EEEEEENS_10bfloat16_tEfNS_4arch4Sm80ELb0ELb0ELb1ELb1ELb0ELb0ELb0ELb0ELi2ELi4ELi4ELi4ELb0EEENS1_21CollectiveEpilogueBwdISA_SB_SD_Li256ELb1ELb0ELi2EEENS1_19SingleTileSchedulerILb1ELb0ELb0ELi128EEEEEEEEEvNT_6ParamsE$_ZN4cute3eso3ESOILb1ELb0EJNS_5tupleIJNS_1CILi1EEENS3_ILi0EEEEEEiNS3_ILi1024EEEEEC2ERKS6_RKiRKS7_:
[----:B------:R-:W-:Y:S02]  /*9c60*/  IADD3 R2, R2, -c[0x0][0x20], RZ ;  /* 0x8000080002027a10 */ /* 0x000fe40007ffe0ff */
[----:B------:R-:W-:-:S03]  /*9c70*/  MOV R9, 0x0 ;  /* 0x0000000000097802 */ /* 0x000fc60000000f00 */
[----:B------:R1:W-:Y:S01]  /*9c80*/  STL [R2], R3 ;  /* 0x0000000302007387 */ /* 0x0003e20000100800 */
[----:B------:R-:W-:Y:S05]  /*9c90*/  RET.REL.NODEC R8 `(_ZN7cutlass13device_kernelIN5flash19enable_sm80_to_sm89INS1_16FlashAttnBwdSm80INS1_25CollectiveMainloopBwdSm80ILi2ELi2EN4cute5tupleIJNS5_1CILi128EEES8_NS7_ILi64EEEEEENS_10bfloat16_tEfNS_4arch4Sm80ELb0ELb0ELb1ELb1ELb0ELb0ELb0ELb0ELi2ELi4ELi4ELi4ELb0EEENS1_21CollectiveEpilogueBwdISA_SB_SD_Li256ELb1ELb0ELi2EEENS1_19SingleTileSchedulerILb1ELb0ELb0ELi128EEEEEEEEEvNT_6ParamsE) ;  /* 0xffff636008007950 */ /* 0x000fea0003c3ffff */
        .type           $_ZN7cutlass13device_kernelIN5flash19enable_sm80_to_sm89INS1_16FlashAttnBwdSm80INS1_25CollectiveMainloopBwdSm80ILi2ELi2EN4cute5tupleIJNS5_1CILi128EEES8_NS7_ILi64EEEEEENS_10bfloat16_tEfNS_4arch4Sm80ELb0ELb0ELb1ELb1ELb0ELb0ELb0ELb0ELi2ELi4ELi4ELi4ELb0EEENS1_21CollectiveEpilogueBwdISA_SB_SD_Li256ELb1ELb0ELi2EEENS1_19SingleTileSchedulerILb1ELb0ELb0ELi128EEEEEEEEEvNT_6ParamsE$_ZN4cute3eso3ESOILb1ELb0EJNS_5tupleIJNS_1CILi1EEENS3_ILi0EEEEEElS5_EEC2ERKS6_RKlRKS5_,@function
        .size           $_ZN7cutlass13device_kernelIN5flash19enable_sm80_to_sm89INS1_16FlashAttnBwdSm80INS1_25CollectiveMainloopBwdSm80ILi2ELi2EN4cute5tupleIJNS5_1CILi128EEES8_NS7_ILi64EEEEEENS_10bfloat16_tEfNS_4arch4Sm80ELb0ELb0ELb1ELb1ELb0ELb0ELb0ELb0ELi2ELi4ELi4ELi4ELb0EEENS1_21CollectiveEpilogueBwdISA_SB_SD_Li256ELb1ELb0ELi2EEENS1_19SingleTileSchedulerILb1ELb0ELb0ELi128EEEEEEEEEvNT_6ParamsE$_ZN4cute3eso3ESOILb1ELb0EJNS_5tupleIJNS_1CILi1EEENS3_ILi0EEEEEElS5_EEC2ERKS6_RKlRKS5_,($_ZN7cutlass13device_kernelIN5flash19enable_sm80_to_sm89INS1_16FlashAttnBwdSm80INS1_25CollectiveMainloopBwdSm80ILi2ELi2EN4cute5tupleIJNS5_1CILi128EEES8_NS7_ILi64EEEEEENS_10bfloat16_tEfNS_4arch4Sm80ELb0ELb0ELb1ELb1ELb0ELb0ELb0ELb0ELi2ELi4ELi4ELi4ELb0EEENS1_21CollectiveEpilogueBwdISA_SB_SD_Li256ELb1ELb0ELi2EEENS1_19SingleTileSchedulerILb1ELb0ELb0ELi128EEEEEEEEEvNT_6ParamsE$_ZN4cute3eso3ESOILb1ELb0EJNS_5tupleIJNS_1CILi1EEENS3_ILi2EEEEEENS2_IJNS3_ILi0EEEiEEEEEC2ERKS6_RKS8_ - $_ZN7cutlass13device_kernelIN5flash19enable_sm80_to_sm89INS1_16FlashAttnBwdSm80INS1_25CollectiveMainloopBwdSm80ILi2ELi2EN4cute5tupleIJNS5_1CILi128EEES8_NS7_ILi64EEEEEENS_10bfloat16_tEfNS_4arch4Sm80ELb0ELb0ELb1ELb1ELb0ELb0ELb0ELb0ELi2ELi4ELi4ELi4ELb0EEENS1_21CollectiveEpilogueBwdISA_SB_SD_Li256ELb1ELb0ELi2EEENS1_19SingleTileSchedulerILb1ELb0ELb0ELi128EEEEEEEEEvNT_6ParamsE$_ZN4cute3eso3ESOILb1ELb0EJNS_5tupleIJNS_1CILi1EEENS3_ILi0EEEEEElS5_EEC2ERKS6_RKlRKS5_)
$_ZN7cutlass13device_kernelIN5flash19enable_sm80_to_sm89INS1_16FlashAttnBwdSm80INS1_25CollectiveMainloopBwdSm80ILi2ELi2EN4cute5tupleIJNS5_1CILi128EEES8_NS7_ILi64EEEEEENS_10bfloat16_tEfNS_4arch4Sm80ELb0ELb0ELb1ELb1ELb0ELb0ELb0ELb0ELi2ELi4ELi4ELi4ELb0EEENS1_21CollectiveEpilogueBwdISA_SB_SD_Li256ELb1ELb0ELi2EEENS1_19SingleTileSchedulerILb1ELb0ELb0ELi128EEEEEEEEEvNT_6ParamsE$_ZN4cute3eso3ESOILb1ELb0EJNS_5tupleIJNS_1CILi1EEENS3_ILi0EEEEEElS5_EEC2ERKS6_RKlRKS5_:
[----:B------:R-:W-:Y:S01]  /*9ca0*/  IADD3 R3, R3, -c[0x0][0x20], RZ ;  /* 0x8000080003037a10 */ /* 0x000fe20007ffe0ff */
[----:B------:R-:W-:Y:S01]  /*9cb0*/  IMAD.MOV.U32 R78, RZ, RZ, R2 ;  /* 0x000000ffff4e7224 */ /* 0x000fe200078e0002 */
[----:B------:R-:W-:Y:S01]  /*9cc0*/  MOV R84, R6 ;  /* 0x0000000600547202 */ /* 0x000fe20000000f00 */
[----:B------:R-:W-:Y:S01]  /*9cd0*/  IMAD.MOV.U32 R79, RZ, RZ, R5 ;  /* 0x000000ffff4f7224 */ /* 0x000fe200078e0005 */
[----:B------:R-:W-:-:S04]  /*9ce0*/  MOV R85, 0x0 ;  /* 0x0000000000557802 */ /* 0x000fc80000000f00 */
[----:B------:R1:W-:Y:S01]  /*9cf0*/  STL.64 [R3], R78 ;  /* 0x0000004e03007387 */ /* 0x0003e20000100a00 */
[----:B------:R-:W-:Y:S05]  /*9d00*/  RET.REL.NODEC R84 `(_ZN7cutlass13device_kernelIN5flash19enable_sm80_to_sm89INS1_16FlashAttnBwdSm80INS1_25CollectiveMainloopBwdSm80ILi2ELi2EN4cute5tupleIJNS5_1CILi128EEES8_NS7_ILi64EEEEEENS_10bfloat16_tEfNS_4arch4Sm80ELb0ELb0ELb1ELb1ELb0ELb0ELb0ELb0ELi2ELi4ELi4ELi4ELb0EEENS1_21CollectiveEpilogueBwdISA_SB_SD_Li256ELb1ELb0ELi2EEENS1_19SingleTileSchedulerILb1ELb0ELb0ELi128EEEEEEEEEvNT_6ParamsE) ;  /* 0xffff62f054007950 */ /* 0x000fea0003c3ffff */
        .type           $_ZN7cutlass13device_kernelIN5flash19enable_sm80_to_sm89INS1_16FlashAttnBwdSm80INS1_25CollectiveMainloopBwdSm80ILi2ELi2EN4cute5tupleIJNS5_1CILi128EEES8_NS7_ILi64EEEEEENS_10bfloat16_tEfNS_4arch4Sm80ELb0ELb0ELb1ELb1ELb0ELb0ELb0ELb0ELi2ELi4ELi4ELi4ELb0EEENS1_21CollectiveEpilogueBwdISA_SB_SD_Li256ELb1ELb0ELi2EEENS1_19SingleTileSchedulerILb1ELb0ELb0ELi128EEEEEEEEEvNT_6ParamsE$_ZN4cute3eso3ESOILb1ELb0EJNS_5tupleIJNS_1CILi1EEENS3_ILi2EEEEEENS2_IJNS3_ILi0EEEiEEEEEC2ERKS6_RKS8_,@function
        .size           $_ZN7cutlass13device_kernelIN5flash19enable_sm80_to_sm89INS1_16FlashAttnBwdSm80INS1_25CollectiveMainloopBwdSm80ILi2ELi2EN4cute5tupleIJNS5_1CILi128EEES8_NS7_ILi64EEEEEENS_10bfloat16_tEfNS_4arch4Sm80ELb0ELb0ELb1ELb1ELb0ELb0ELb0ELb0ELi2ELi4ELi4ELi4ELb0EEENS1_21CollectiveEpilogueBwdISA_SB_SD_Li256ELb1ELb0ELi2EEENS1_19SingleTileSchedulerILb1ELb0ELb0ELi128EEEEEEEEEvNT_6ParamsE$_ZN4cute3eso3ESOILb1ELb0EJNS_5tupleIJNS_1CILi1EEENS3_ILi2EEEEEENS2_IJNS3_ILi0EEEiEEEEEC2ERKS6_RKS8_,($_ZN7cutlass13device_kernelIN5flash19enable_sm80_to_sm89INS1_16FlashAttnBwdSm80INS1_25CollectiveMainloopBwdSm80ILi2ELi2EN4cute5tupleIJNS5_1CILi128EEES8_NS7_ILi64EEEEEENS_10bfloat16_tEfNS_4arch4Sm80ELb0ELb0ELb1ELb1ELb0ELb0ELb0ELb0ELi2ELi4ELi4ELi4ELb0EEENS1_21CollectiveEpilogueBwdISA_SB_SD_Li256ELb1ELb0ELi2EEENS1_19SingleTileSchedulerILb1ELb0ELb0ELi128EEEEEEEEEvNT_6ParamsE$_ZN4cute3eso3ESOILb1ELb0EJNS_5tupleIJNS_1CILi1EEENS3_ILi2EEES5_EEENS2_IJS4_NS3_ILi256EEEiEEEEEC2ERKS6_RKS8_ - $_ZN7cutlass13device_kernelIN5flash19enable_sm80_to_sm89INS1_16FlashAttnBwdSm80INS1_25CollectiveMainloopBwdSm80ILi2ELi2EN4cute5tupleIJNS5_1CILi128EEES8_NS7_ILi64EEEEEENS_10bfloat16_tEfNS_4arch4Sm80ELb0ELb0ELb1ELb1ELb0ELb0ELb0ELb0ELi2ELi4ELi4ELi4ELb0EEENS1_21CollectiveEpilogueBwdISA_SB_SD_Li256ELb1ELb0ELi2EEENS1_19SingleTileSchedulerILb1ELb0ELb0ELi128EEEEEEEEEvNT_6ParamsE$_ZN4cute3eso3ESOILb1ELb0EJNS_5tupleIJNS_1CILi1EEENS3_ILi2EEEEEENS2_IJNS3_ILi0EEEiEEEEEC2ERKS6_RKS8_)
$_ZN7cutlass13device_kernelIN5flash19enable_sm80_to_sm89INS1_16FlashAttnBwdSm80INS1_25CollectiveMainloopBwdSm80ILi2ELi2EN4cute5tupleIJNS5_1CILi128EEES8_NS7_ILi64EEEEEENS_10bfloat16_tEfNS_4arch4Sm80ELb0ELb0ELb1ELb1ELb0ELb0ELb0ELb0ELi2ELi4ELi4ELi4ELb0EEENS1_21CollectiveEpilogueBwdISA_SB_SD_Li256ELb1ELb0ELi2EEENS1_19SingleTileSchedulerILb1ELb0ELb0ELi128EEEEEEEEEvNT_6ParamsE$_ZN4cute3eso3ESOILb1ELb0EJNS_5tupleIJNS_1CILi1EEENS3_ILi2EEEEEENS2_IJNS3_ILi0EEEiEEEEEC2ERKS6_RKS8_:
[----:B------:R-:W-:Y:S02]  /*9d10*/  IADD3 R3, R13, -c[0x0][0x20], RZ ;  /* 0x800008000d037a10 */ /* 0x000fe40007ffe0ff */
[----:B------:R-:W-:-:S03]  /*9d20*/  MOV R5, 0x0 ;  /* 0x0000000000057802 */ /* 0x000fc60000000f00 */
[----:B------:R1:W-:Y:S01]  /*9d30*/  STL [R3], R2 ;  /* 0x0000000203007387 */ /* 0x0003e20000100800 */
[----:B------:R-:W-:Y:S05]  /*9d40*/  RET.REL.NODEC R4 `(_ZN7cutlass13device_kernelIN5flash19enable_sm80_to_sm89INS1_16FlashAttnBwdSm80INS1_25CollectiveMainloopBwdSm80ILi2ELi2EN4cute5tupleIJNS5_1CILi128EEES8_NS7_ILi64EEEEEENS_10bfloat16_tEfNS_4arch4Sm80ELb0ELb0ELb1ELb1ELb0ELb0ELb0ELb0ELi2ELi4ELi4ELi4ELb0EEENS1_21CollectiveEpilogueBwdISA_SB_SD_Li256ELb1ELb0ELi2EEENS1_19SingleTileSchedulerILb1ELb0ELb0ELi128EEEEEEEEEvNT_6ParamsE) ;  /* 0xffff62b004007950 */ /* 0x000fea0003c3ffff */
        .type           $_ZN7cutlass13device_kernelIN5flash19enable_sm80_to_sm89INS1_16FlashAttnBwdSm80INS1_25CollectiveMainloopBwdSm80ILi2ELi2EN4cute5tupleIJNS5_1CILi128EEES8_NS7_ILi64EEEEEENS_10bfloat16_tEfNS_4arch4Sm80ELb0ELb0ELb1ELb1ELb0ELb0ELb0ELb0ELi2ELi4ELi4ELi4ELb0EEENS1_21CollectiveEpilogueBwdISA_SB_SD_Li256ELb1ELb0ELi2EEENS1_19SingleTileSchedulerILb1ELb0ELb0ELi128EEEEEEEEEvNT_6ParamsE$_ZN4cute3eso3ESOILb1ELb0EJNS_5tupleIJNS_1CILi1EEENS3_ILi2EEES5_EEENS2_IJS4_NS3_ILi256EEEiEEEEEC2ERKS6_RKS8_,@function
        .size           $_ZN7cutlass13device_kernelIN5flash19enable_sm80_to_sm89INS1_16FlashAttnBwdSm80INS1_25CollectiveMainloopBwdSm80ILi2ELi2EN4cute5tupleIJNS5_1CILi128EEES8_NS7_ILi64EEEEEENS_10bfloat16_tEfNS_4arch4Sm80ELb0ELb0ELb1ELb1ELb0ELb0ELb0ELb0ELi2ELi4ELi4ELi4ELb0EEENS1_21CollectiveEpilogueBwdISA_SB_SD_Li256ELb1ELb0ELi2EEENS1_19SingleTileSchedulerILb1ELb0ELb0ELi128EEEEEEEEEvNT_6ParamsE$_ZN4cute3eso3ESOILb1ELb0EJNS_5tupleIJNS_1CILi1EEENS3_ILi2EEES5_EEENS2_IJS4_NS3_ILi256EEEiEEEEEC2ERKS6_RKS8_,($_ZN7cutlass13device_kernelIN5flash19enable_sm80_to_sm89INS1_16FlashAttnBwdSm80INS1_25CollectiveMainloopBwdSm80ILi2ELi2EN4cute5tupleIJNS5_1CILi128EEES8_NS7_ILi64EEEEEENS_10bfloat16_tEfNS_4arch4Sm80ELb0ELb0ELb1ELb1ELb0ELb0ELb0ELb0ELi2ELi4ELi4ELi4ELb0EEENS1_21CollectiveEpilogueBwdISA_SB_SD_Li256ELb1ELb0ELi2EEENS1_19SingleTileSchedulerILb1ELb0ELb0ELi128EEEEEEEEEvNT_6ParamsE$_ZN4cute3eso3ESOILb1ELb0EJNS_5tupleIJNS_1CILi2EEEEEENS2_IJiEEEEEC2ERKS5_RKS6_ - $_ZN7cutlass13device_kernelIN5flash19enable_sm80_to_sm89INS1_16FlashAttnBwdSm80INS1_25CollectiveMainloopBwdSm80ILi2ELi2EN4cute5tupleIJNS5_1CILi128EEES8_NS7_ILi64EEEEEENS_10bfloat16_tEfNS_4arch4Sm80ELb0ELb0ELb1ELb1ELb0ELb0ELb0ELb0ELi2ELi4ELi4ELi4ELb0EEENS1_21CollectiveEpilogueBwdISA_SB_SD_Li256ELb1ELb0ELi2EEENS1_19SingleTileSchedulerILb1ELb0ELb0ELi128EEEEEEEEEvNT_6ParamsE$_ZN4cute3eso3ESOILb1ELb0EJNS_5tupleIJNS_1CILi1EEENS3_ILi2EEES5_EEENS2_IJS4_NS3_ILi256EEEiEEEEEC2ERKS6_RKS8_)
$_ZN7cutlass13device_kernelIN5flash19enable_sm80_to_sm89INS1_16FlashAttnBwdSm80INS1_25CollectiveMainloopBwdSm80ILi2ELi2EN4cute5tupleIJNS5_1CILi128EEES8_NS7_ILi64EEEEEENS_10bfloat16_tEfNS_4arch4Sm80ELb0ELb0ELb1ELb1ELb0ELb0ELb0ELb0ELi2ELi4ELi4ELi4ELb0EEENS1_21CollectiveEpilogueBwdISA_SB_SD_Li256ELb1ELb0ELi2EEENS1_19SingleTileSchedulerILb1ELb0ELb0ELi128EEEEEEEEEvNT_6ParamsE$_ZN4cute3eso3ESOILb1ELb0EJNS_5tupleIJNS_1CILi1EEENS3_ILi2EEES5_EEENS2_IJS4_NS3_ILi256EEEiEEEEEC2ERKS6_RKS8_:
[----:B------:R-:W-:Y:S02]  /*9d50*/  IADD3 R3, R11, -c[0x0][0x20], RZ ;  /* 0x800008000b037a10 */ /* 0x000fe40007ffe0ff */
[----:B------:R-:W-:-:S03]  /*9d60*/  MOV R5, 0x0 ;  /* 0x0000000000057802 */ /* 0x000fc60000000f00 */
[----:B------:R1:W-:Y:S01]  /*9d70*/  STL [R3], R2 ;  /* 0x0000000203007387 */ /* 0x0003e20000100800 */
[----:B------:R-:W-:Y:S05]  /*9d80*/  RET.REL.NODEC R4 `(_ZN7cutlass13device_kernelIN5flash19enable_sm80_to_sm89INS1_16FlashAttnBwdSm80INS1_25CollectiveMainloopBwdSm80ILi2ELi2EN4cute5tupleIJNS5_1CILi128EEES8_NS7_ILi64EEEEEENS_10bfloat16_tEfNS_4arch4Sm80ELb0ELb0ELb1ELb1ELb0ELb0ELb0ELb0ELi2ELi4ELi4ELi4ELb0EEENS1_21CollectiveEpilogueBwdISA_SB_SD_Li256ELb1ELb0ELi2EEENS1_19SingleTileSchedulerILb1ELb0ELb0ELi128EEEEEEEEEvNT_6ParamsE) ;  /* 0xffff627004007950 */ /* 0x000fea0003c3ffff */
        .type           $_ZN7cutlass13device_kernelIN5flash19enable_sm80_to_sm89INS1_16FlashAttnBwdSm80INS1_25CollectiveMainloopBwdSm80ILi2ELi2EN4cute5tupleIJNS5_1CILi128EEES8_NS7_ILi64EEEEEENS_10bfloat16_tEfNS_4arch4Sm80ELb0ELb0ELb1ELb1ELb0ELb0ELb0ELb0ELi2ELi4ELi4ELi4ELb0EEENS1_21CollectiveEpilogueBwdISA_SB_SD_Li256ELb1ELb0ELi2EEENS1_19SingleTileSchedulerILb1ELb0ELb0ELi128EEEEEEEEEvNT_6ParamsE$_ZN4cute3eso3ESOILb1ELb0EJNS_5tupleIJNS_1CILi2EEEEEENS2_IJiEEEEEC2ERKS5_RKS6_,@function
        .size           $_ZN7cutlass13device_kernelIN5flash19enable_sm80_to_sm89INS1_16FlashAttnBwdSm80INS1_25CollectiveMainloopBwdSm80ILi2ELi2EN4cute5tupleIJNS5_1CILi128EEES8_NS7_ILi64EEEEEENS_10bfloat16_tEfNS_4arch4Sm80ELb0ELb0ELb1ELb1ELb0ELb0ELb0ELb0ELi2ELi4ELi4ELi4ELb0EEENS1_21CollectiveEpilogueBwdISA_SB_SD_Li256ELb1ELb0ELi2EEENS1_19SingleTileSchedulerILb1ELb0ELb0ELi128EEEEEEEEEvNT_6ParamsE$_ZN4cute3eso3ESOILb1ELb0EJNS_5tupleIJNS_1CILi2EEEEEENS2_IJiEEEEEC2ERKS5_RKS6_,($_ZN7cutlass13device_kernelIN5flash19enable_sm80_to_sm89INS1_16FlashAttnBwdSm80INS1_25CollectiveMainloopBwdSm80ILi2ELi2EN4cute5tupleIJNS5_1CILi128EEES8_NS7_ILi64EEEEEENS_10bfloat16_tEfNS_4arch4Sm80ELb0ELb0ELb1ELb1ELb0ELb0ELb0ELb0ELi2ELi4ELi4ELi4ELb0EEENS1_21CollectiveEpilogueBwdISA_SB_SD_Li256ELb1ELb0ELi2EEENS1_19SingleTileSchedulerILb1ELb0ELb0ELi128EEEEEEEEEvNT_6ParamsE$_ZN4cute3eso3ESOILb1ELb0EJNS_5tupleIJNS_1CILi2EEEEEENS2_IJiEEENS3_ILi1EEES7_EEC2ERKS5_RKS6_RKS7_SE_ - $_ZN7cutlass13device_kernelIN5flash19enable_sm80_to_sm89INS1_16FlashAttnBwdSm80INS1_25CollectiveMainloopBwdSm80ILi2ELi2EN4cute5tupleIJNS5_1CILi128EEES8_NS7_ILi64EEEEEENS_10bfloat16_tEfNS_4arch4Sm80ELb0ELb0ELb1ELb1ELb0ELb0ELb0ELb0ELi2ELi4ELi4ELi4ELb0EEENS1_21CollectiveEpilogueBwdISA_SB_SD_Li256ELb1ELb0ELi2EEENS1_19SingleTileSchedulerILb1ELb0ELb0ELi128EEEEEEEEEvNT_6ParamsE$_ZN4cute3eso3ESOILb1ELb0EJNS_5tupleIJNS_1CILi2EEEEEENS2_IJiEEEEEC2ERKS5_RKS6_)
$_ZN7cutlass13device_kernelIN5flash19enable_sm80_to_sm89INS1_16FlashAttnBwdSm80INS1_25CollectiveMainloopBwdSm80ILi2ELi2EN4cute5tupleIJNS5_1CILi128EEES8_NS7_ILi64EEEEEENS_10bfloat16_tEfNS_4arch4Sm80ELb0ELb0ELb1ELb1ELb0ELb0ELb0ELb0ELi2ELi4ELi4ELi4ELb0EEENS1_21CollectiveEpilogueBwdISA_SB_SD_Li256ELb1ELb0ELi2EEENS1_19SingleTileSchedulerILb1ELb0ELb0ELi128EEEEEEEEEvNT_6ParamsE$_ZN4cute3eso3ESOILb1ELb0EJNS_5tupleIJNS_1CILi2EEEEEENS2_IJiEEEEEC2ERKS5_RKS6_:
[----:B------:R-:W-:Y:S02]  /*9d90*/  IADD3 R2, R66, -c[0x0][0x20], RZ ;  /* 0x8000080042027a10 */ /* 0x000fe40007ffe0ff */
[----:B------:R-:W-:-:S03]  /*9da0*/  MOV R7, 0x0 ;  /* 0x0000000000077802 */ /* 0x000fc60000000f00 */
[----:B------:R1:W-:Y:S01]  /*9db0*/  STL [R2], R3 ;  /* 0x0000000302007387 */ /* 0x0003e20000100800 */
[----:B------:R-:W-:Y:S05]  /*9dc0*/  RET.REL.NODEC R6 `(_ZN7cutlass13device_kernelIN5flash19enable_sm80_to_sm89INS1_16FlashAttnBwdSm80INS1_25CollectiveMainloopBwdSm80ILi2ELi2EN4cute5tupleIJNS5_1CILi128EEES8_NS7_ILi64EEEEEENS_10bfloat16_tEfNS_4arch4Sm80ELb0ELb0ELb1ELb1ELb0ELb0ELb0ELb0ELi2ELi4ELi4ELi4ELb0EEENS1_21CollectiveEpilogueBwdISA_SB_SD_Li256ELb1ELb0ELi2EEENS1_19SingleTileSchedulerILb1ELb0ELb0ELi128EEEEEEEEEvNT_6ParamsE) ;  /* 0xffff623006007950 */ /* 0x000fea0003c3ffff */
        .type           $_ZN7cutlass13device_kernelIN5flash19enable_sm80_to_sm89INS1_16FlashAttnBwdSm80INS1_25CollectiveMainloopBwdSm80ILi2ELi2EN4cute5tupleIJNS5_1CILi128EEES8_NS7_ILi64EEEEEENS_10bfloat16_tEfNS_4arch4Sm80ELb0ELb0ELb1ELb1ELb0ELb0ELb0ELb0ELi2ELi4ELi4ELi4ELb0EEENS1_21CollectiveEpilogueBwdISA_SB_SD_Li256ELb1ELb0ELi2EEENS1_19SingleTileSchedulerILb1ELb0ELb0ELi128EEEEEEEEEvNT_6ParamsE$_ZN4cute3eso3ESOILb1ELb0EJNS_5tupleIJNS_1CILi2EEEEEENS2_IJiEEENS3_ILi1EEES7_EEC2ERKS5_RKS6_RKS7_SE_,@function
        .size           $_ZN7cutlass13device_kernelIN5flash19enable_sm80_to_sm89INS1_16FlashAttnBwdSm80INS1_25CollectiveMainloopBwdSm80ILi2ELi2EN4cute5tupleIJNS5_1CILi128EEES8_NS7_ILi64EEEEEENS_10bfloat16_tEfNS_4arch4Sm80ELb0ELb0ELb1ELb1ELb0ELb0ELb0ELb0ELi2ELi4ELi4ELi4ELb0EEENS1_21CollectiveEpilogueBwdISA_SB_SD_Li256ELb1ELb0ELi2EEENS1_19SingleTileSchedulerILb1ELb0ELb0ELi128EEEEEEEEEvNT_6ParamsE$_ZN4cute3eso3ESOILb1ELb0EJNS_5tupleIJNS_1CILi2EEEEEENS2_IJiEEENS3_ILi1EEES7_EEC2ERKS5_RKS6_RKS7_SE_,($_ZN7cutlass13device_kernelIN5flash19enable_sm80_to_sm89INS1_16FlashAttnBwdSm80INS1_25CollectiveMainloopBwdSm80ILi2ELi2EN4cute5tupleIJNS5_1CILi128EEES8_NS7_ILi64EEEEEENS_10bfloat16_tEfNS_4arch4Sm80ELb0ELb0ELb1ELb1ELb0ELb0ELb0ELb0ELi2ELi4ELi4ELi4ELb0EEENS1_21CollectiveEpilogueBwdISA_SB_SD_Li256ELb1ELb0ELi2EEENS1_19SingleTileSchedulerILb1ELb0ELb0ELi128EEEEEEEEEvNT_6ParamsE$_ZN4cute3eso3ESOILb1ELb0EJNS_5tupleIJNS_1CILi2EEEEEENS2_IJiEEES4_NS3_ILi1EEEEEC2ERKS5_RKS6_RKS4_RKS7_ - $_ZN7cutlass13device_kernelIN5flash19enable_sm80_to_sm89INS1_16FlashAttnBwdSm80INS1_25CollectiveMainloopBwdSm80ILi2ELi2EN4cute5tupleIJNS5_1CILi128EEES8_NS7_ILi64EEEEEENS_10bfloat16_tEfNS_4arch4Sm80ELb0ELb0ELb1ELb1ELb0ELb0ELb0ELb0ELi2ELi4ELi4ELi4ELb0EEENS1_21CollectiveEpilogueBwdISA_SB_SD_Li256ELb1ELb0ELi2EEENS1_19SingleTileSchedulerILb1ELb0ELb0ELi128EEEEEEEEEvNT_6ParamsE$_ZN4cute3eso3ESOILb1ELb0EJNS_5tupleIJNS_1CILi2EEEEEENS2_IJiEEENS3_ILi1EEES7_EEC2ERKS5_RKS6_RKS7_SE_)
$_ZN7cutlass13device_kernelIN5flash19enable_sm80_to_sm89INS1_16FlashAttnBwdSm80INS1_25CollectiveMainloopBwdSm80ILi2ELi2EN4cute5tupleIJNS5_1CILi128EEES8_NS7_ILi64EEEEEENS_10bfloat16_tEfNS_4arch4Sm80ELb0ELb0ELb1ELb1ELb0ELb0ELb0ELb0ELi2ELi4ELi4ELi4ELb0EEENS1_21CollectiveEpilogueBwdISA_SB_SD_Li256ELb1ELb0ELi2EEENS1_19SingleTileSchedulerILb1ELb0ELb0ELi128EEEEEEEEEvNT_6ParamsE$_ZN4cute3eso3ESOILb1ELb0EJNS_5tupleIJNS_1CILi2EEEEEENS2_IJiEEENS3_ILi1EEES7_EEC2ERKS5_RKS6_RKS7_SE_:
[----:B------:R-:W-:Y:S01]  /*9dd0*/  IADD3 R2, R2, -c[0x0][0x20], RZ ;  /* 0x8000080002027a10 */ /* 0x000fe20007ffe0ff */
[----:B------:R-:W-:Y:S01]  /*9de0*/  IMAD.MOV.U32 R8, RZ, RZ, R4 ;  /* 0x000000ffff087224 */ /* 0x000fe200078e0004 */
[----:B------:R-:W-:-:S03]  /*9df0*/  MOV R9, 0x0 ;  /* 0x0000000000097802 */ /* 0x000fc60000000f00 */
[----:B------:R1:W-:Y:S01]  /*9e00*/  STL [R2], R3 ;  /* 0x0000000302007387 */ /* 0x0003e20000100800 */
[----:B------:R-:W-:Y:S05]  /*9e10*/  RET.REL.NODEC R8 `(_ZN7cutlass13device_kernelIN5flash19enable_sm80_to_sm89INS1_16FlashAttnBwdSm80INS1_25CollectiveMainloopBwdSm80ILi2ELi2EN4cute5tupleIJNS5_1CILi128EEES8_NS7_ILi64EEEEEENS_10bfloat16_tEfNS_4arch4Sm80ELb0ELb0ELb1ELb1ELb0ELb0ELb0ELb0ELi2ELi4ELi4ELi4ELb0EEENS1_21CollectiveEpilogueBwdISA_SB_SD_Li256ELb1ELb0ELi2EEENS1_19SingleTileSchedulerILb1ELb0ELb0ELi128EEEEEEEEEvNT_6ParamsE) ;  /* 0xffff61e008007950 */ /* 0x000fea0003c3ffff */
        .type           $_ZN7cutlass13device_kernelIN5flash19enable_sm80_to_sm89INS1_16FlashAttnBwdSm80INS1_25CollectiveMainloopBwdSm80ILi2ELi2EN4cute5tupleIJNS5_1CILi128EEES8_NS7_ILi64EEEEEENS_10bfloat16_tEfNS_4arch4Sm80ELb0ELb0ELb1ELb1ELb0ELb0ELb0ELb0ELi2ELi4ELi4ELi4ELb0EEENS1_21CollectiveEpilogueBwdISA_SB_SD_Li256ELb1ELb0ELi2EEENS1_19SingleTileSchedulerILb1ELb0ELb0ELi128EEEEEEEEEvNT_6ParamsE$_ZN4cute3eso3ESOILb1ELb0EJNS_5tupleIJNS_1CILi2EEEEEENS2_IJiEEES4_NS3_ILi1EEEEEC2ERKS5_RKS6_RKS4_RKS7_,@function
        .size           $_ZN7cutlass13device_kernelIN5flash19enable_sm80_to_sm89INS1_16FlashAttnBwdSm80INS1_25CollectiveMainloopBwdSm80ILi2ELi2EN4cute5tupleIJNS5_1CILi128EEES8_NS7_ILi64EEEEEENS_10bfloat16_tEfNS_4arch4Sm80ELb0ELb0ELb1ELb1ELb0ELb0ELb0ELb0ELi2ELi4ELi4ELi4ELb0EEENS1_21CollectiveEpilogueBwdISA_SB_SD_Li256ELb1ELb0ELi2EEENS1_19SingleTileSchedulerILb1ELb0ELb0ELi128EEEEEEEEEvNT_6ParamsE$_ZN4cute3eso3ESOILb1ELb0EJNS_5tupleIJNS_1CILi2EEEEEENS2_IJiEEES4_NS3_ILi1EEEEEC2ERKS5_RKS6_RKS4_RKS7_,($_ZN7cutlass13device_kernelIN5flash19enable_sm80_to_sm89INS1_16FlashAttnBwdSm80INS1_25CollectiveMainloopBwdSm80ILi2ELi2EN4cute5tupleIJNS5_1CILi128EEES8_NS7_ILi64EEEEEENS_10bfloat16_tEfNS_4arch4Sm80ELb0ELb0ELb1ELb1ELb0ELb0ELb0ELb0ELi2ELi4ELi4ELi4ELb0EEENS1_21CollectiveEpilogueBwdISA_SB_SD_Li256ELb1ELb0ELi2EEENS1_19SingleTileSchedulerILb1ELb0ELb0ELi128EEEEEEEEEvNT_6ParamsE$_ZN4cute3eso3ESOILb1ELb0EJNS_5tupleIJNS_1CILi2EEES4_EEENS2_IJNS3_ILi1EEEiEEEEEC2ERKS5_RKS7_ - $_ZN7cutlass13device_kernelIN5flash19enable_sm80_to_sm89INS1_16FlashAttnBwdSm80INS1_25CollectiveMainloopBwdSm80ILi2ELi2EN4cute5tupleIJNS5_1CILi128EEES8_NS7_ILi64EEEEEENS_10bfloat16_tEfNS_4arch4Sm80ELb0ELb0ELb1ELb1ELb0ELb0ELb0ELb0ELi2ELi4ELi4ELi4ELb0EEENS1_21CollectiveEpilogueBwdISA_SB_SD_Li256ELb1ELb0ELi2EEENS1_19SingleTileSchedulerILb1ELb0ELb0ELi128EEEEEEEEEvNT_6ParamsE$_ZN4cute3eso3ESOILb1ELb0EJNS_5tupleIJNS_1CILi2EEEEEENS2_IJiEEES4_NS3_ILi1EEEEEC2ERKS5_RKS6_RKS4_RKS7_)
$_ZN7cutlass13device_kernelIN5flash19enable_sm80_to_sm89INS1_16FlashAttnBwdSm80INS1_25CollectiveMainloopBwdSm80ILi2ELi2EN4cute5tupleIJNS5_1CILi128EEES8_NS7_ILi64EEEEEENS_10bfloat16_tEfNS_4arch4Sm80ELb0ELb0ELb1ELb1ELb0ELb0ELb0ELb0ELi2ELi4ELi4ELi4ELb0EEENS1_21CollectiveEpilogueBwdISA_SB_SD_Li256ELb1ELb0ELi2EEENS1_19SingleTileSchedulerILb1ELb0ELb0ELi128EEEEEEEEEvNT_6ParamsE$_ZN4cute3eso3ESOILb1ELb0EJNS_5tupleIJNS_1CILi2EEEEEENS2_IJiEEES4_NS3_ILi1EEEEEC2ERKS5_RKS6_RKS4_RKS7_:
[----:B------:R-:W-:Y:S02]  /*9e20*/  IADD3 R2, R2, -c[0x0][0x20], RZ ;  /* 0x8000080002027a10 */ /* 0x000fe40007ffe0ff */
[----:B------:R-:W-:-:S03]  /*9e30*/  MOV R5, 0x0 ;  /* 0x0000000000057802 */ /* 0x000fc60000000f00 */
[----:B------:R1:W-:Y:S01]  /*9e40*/  STL [R2], R3 ;  /* 0x0000000302007387 */ /* 0x0003e20000100800 */
[----:B------:R-:W-:Y:S05]  /*9e50*/  RET.REL.NODEC R4 `(_ZN7cutlass13device_kernelIN5flash19enable_sm80_to_sm89INS1_16FlashAttnBwdSm80INS1_25CollectiveMainloopBwdSm80ILi2ELi2EN4cute5tupleIJNS5_1CILi128EEES8_NS7_ILi64EEEEEENS_10bfloat16_tEfNS_4arch4Sm80ELb0ELb0ELb1ELb1ELb0ELb0ELb0ELb0ELi2ELi4ELi4ELi4ELb0EEENS1_21CollectiveEpilogueBwdISA_SB_SD_Li256ELb1ELb0ELi2EEENS1_19SingleTileSchedulerILb1ELb0ELb0ELi128EEEEEEEEEvNT_6ParamsE) ;  /* 0xffff61a004007950 */ /* 0x000fea0003c3ffff */
        .type           $_ZN7cutlass13device_kernelIN5flash19enable_sm80_to_sm89INS1_16FlashAttnBwdSm80INS1_25CollectiveMainloopBwdSm80ILi2ELi2EN4cute5tupleIJNS5_1CILi128EEES8_NS7_ILi64EEEEEENS_10bfloat16_tEfNS_4arch4Sm80ELb0ELb0ELb1ELb1ELb0ELb0ELb0ELb0ELi2ELi4ELi4ELi4ELb0EEENS1_21CollectiveEpilogueBwdISA_SB_SD_Li256ELb1ELb0ELi2EEENS1_19SingleTileSchedulerILb1ELb0ELb0ELi128EEEEEEEEEvNT_6ParamsE$_ZN4cute3eso3ESOILb1ELb0EJNS_5tupleIJNS_1CILi2EEES4_EEENS2_IJNS3_ILi1EEEiEEEEEC2ERKS5_RKS7_,@function
        .size           $_ZN7cutlass13device_kernelIN5flash19enable_sm80_to_sm89INS1_16FlashAttnBwdSm80INS1_25CollectiveMainloopBwdSm80ILi2ELi2EN4cute5tupleIJNS5_1CILi128EEES8_NS7_ILi64EEEEEENS_10bfloat16_tEfNS_4arch4Sm80ELb0ELb0ELb1ELb1ELb0ELb0ELb0ELb0ELi2ELi4ELi4ELi4ELb0EEENS1_21CollectiveEpilogueBwdISA_SB_SD_Li256ELb1ELb0ELi2EEENS1_19SingleTileSchedulerILb1ELb0ELb0ELi128EEEEEEEEEvNT_6ParamsE$_ZN4cute3eso3ESOILb1ELb0EJNS_5tupleIJNS_1CILi2EEES4_EEENS2_IJNS3_ILi1EEEiEEEEEC2ERKS5_RKS7_,($_ZN7cutlass13device_kernelIN5flash19enable_sm80_to_sm89INS1_16FlashAttnBwdSm80INS1_25CollectiveMainloopBwdSm80ILi2ELi2EN4cute5tupleIJNS5_1CILi128EEES8_NS7_ILi64EEEEEENS_10bfloat16_tEfNS_4arch4Sm80ELb0ELb0ELb1ELb1ELb0ELb0ELb0ELb0ELi2ELi4ELi4ELi4ELb0EEENS1_21CollectiveEpilogueBwdISA_SB_SD_Li256ELb1ELb0ELi2EEENS1_19SingleTileSchedulerILb1ELb0ELb0ELi128EEEEEEEEEvNT_6ParamsE$_ZN4cute3eso3ESOILb1ELb0EJNS_5tupleIJNS_1CILi2EEES4_EEENS2_IJiNS3_ILi4096EEEEEEEEC2ERKS5_RKS7_ - $_ZN7cutlass13device_kernelIN5flash19enable_sm80_to_sm89INS1_16FlashAttnBwdSm80INS1_25CollectiveMainloopBwdSm80ILi2ELi2EN4cute5tupleIJNS5_1CILi128EEES8_NS7_ILi64EEEEEENS_10bfloat16_tEfNS_4arch4Sm80ELb0ELb0ELb1ELb1ELb0ELb0ELb0ELb0ELi2ELi4ELi4ELi4ELb0EEENS1_21CollectiveEpilogueBwdISA_SB_SD_Li256ELb1ELb0ELi2EEENS1_19SingleTileSchedulerILb1ELb0ELb0ELi128EEEEEEEEEvNT_6ParamsE$_ZN4cute3eso3ESOILb1ELb0EJNS_5tupleIJNS_1CILi2EEES4_EEENS2_IJNS3_ILi1EEEiEEEEEC2ERKS5_RKS7_)
$_ZN7cutlass13device_kernelIN5flash19enable_sm80_to_sm89INS1_16FlashAttnBwdSm80INS1_25CollectiveMainloopBwdSm80ILi2ELi2EN4cute5tupleIJNS5_1CILi128EEES8_NS7_ILi64EEEEEENS_10bfloat16_tEfNS_4arch4Sm80ELb0ELb0ELb1ELb1ELb0ELb0ELb0ELb0ELi2ELi4ELi4ELi4ELb0EEENS1_21CollectiveEpilogueBwdISA_SB_SD_Li256ELb1ELb0ELi2EEENS1_19SingleTileSchedulerILb1ELb0ELb0ELi128EEEEEEEEEvNT_6ParamsE$_ZN4cute3eso3ESOILb1ELb0EJNS_5tupleIJNS_1CILi2EEES4_EEENS2_IJNS3_ILi1EEEiEEEEEC2ERKS5_RKS7_:
[----:B------:R-:W-:Y:S02]  /*9e60*/  IADD3 R3, R35, -c[0x0][0x20], RZ ;  /* 0x8000080023037a10 */ /* 0x000fe40007ffe0ff */
[----:B------:R-:W-:-:S03]  /*9e70*/  MOV R5, 0x0 ;  /* 0x0000000000057802 */ /* 0x000fc60000000f00 */
[----:B------:R1:W-:Y:S01]  /*9e80*/  STL [R3], R2 ;  /* 0x0000000203007387 */ /* 0x0003e20000100800 */
[----:B------:R-:W-:Y:S05]  /*9e90*/  RET.REL.NODEC R4 `(_ZN7cutlass13device_kernelIN5flash19enable_sm80_to_sm89INS1_16FlashAttnBwdSm80INS1_25CollectiveMainloopBwdSm80ILi2ELi2EN4cute5tupleIJNS5_1CILi128EEES8_NS7_ILi64EEEEEENS_10bfloat16_tEfNS_4arch4Sm80ELb0ELb0ELb1ELb1ELb0ELb0ELb0ELb0ELi2ELi4ELi4ELi4ELb0EEENS1_21CollectiveEpilogueBwdISA_SB_SD_Li256ELb1ELb0ELi2EEENS1_19SingleTileSchedulerILb1ELb0ELb0ELi128EEEEEEEEEvNT_6ParamsE) ;  /* 0xffff616004007950 */ /* 0x000fea0003c3ffff */
        .type           $_ZN7cutlass13device_kernelIN5flash19enable_sm80_to_sm89INS1_16FlashAttnBwdSm80INS1_25CollectiveMainloopBwdSm80ILi2ELi2EN4cute5tupleIJNS5_1CILi128EEES8_NS7_ILi64EEEEEENS_10bfloat16_tEfNS_4arch4Sm80ELb0ELb0ELb1ELb1ELb0ELb0ELb0ELb0ELi2ELi4ELi4ELi4ELb0EEENS1_21CollectiveEpilogueBwdISA_SB_SD_Li256ELb1ELb0ELi2EEENS1_19SingleTileSchedulerILb1ELb0ELb0ELi128EEEEEEEEEvNT_6ParamsE$_ZN4cute3eso3ESOILb1ELb0EJNS_5tupleIJNS_1CILi2EEES4_EEENS2_IJiNS3_ILi4096EEEEEEEEC2ERKS5_RKS7_,@function
        .size           $_ZN7cutlass13device_kernelIN5flash19enable_sm80_to_sm89INS1_16FlashAttnBwdSm80INS1_25CollectiveMainloopBwdSm80ILi2ELi2EN4cute5tupleIJNS5_1CILi128EEES8_NS7_ILi64EEEEEENS_10bfloat16_tEfNS_4arch4Sm80ELb0ELb0ELb1ELb1ELb0ELb0ELb0ELb0ELi2ELi4ELi4ELi4ELb0EEENS1_21CollectiveEpilogueBwdISA_SB_SD_Li256ELb1ELb0ELi2EEENS1_19SingleTileSchedulerILb1ELb0ELb0ELi128EEEEEEEEEvNT_6ParamsE$_ZN4cute3eso3ESOILb1ELb0EJNS_5tupleIJNS_1CILi2EEES4_EEENS2_IJiNS3_ILi4096EEEEEEEEC2ERKS5_RKS7_,($_ZN7cutlass13device_kernelIN5flash19enable_sm80_to_sm89INS1_16FlashAttnBwdSm80INS1_25CollectiveMainloopBwdSm80ILi2ELi2EN4cute5tupleIJNS5_1CILi128EEES8_NS7_ILi64EEEEEENS_10bfloat16_tEfNS_4arch4Sm80ELb0ELb0ELb1ELb1ELb0ELb0ELb0ELb0ELi2ELi4ELi4ELi4ELb0EEENS1_21CollectiveEpilogueBwdISA_SB_SD_Li256ELb1ELb0ELi2EEENS1_19SingleTileSchedulerILb1ELb0ELb0ELi128EEEEEEEEEvNT_6ParamsE$_ZN4cute3eso3ESOILb1ELb0EJNS_5tupleIJNS_1CILi2EEES4_EEENS2_IJiNS3_ILi512EEEEEEEEC2ERKS5_RKS7_ - $_ZN7cutlass13device_kernelIN5flash19enable_sm80_to_sm89INS1_16FlashAttnBwdSm80INS1_25CollectiveMainloopBwdSm80ILi2ELi2EN4cute5tupleIJNS5_1CILi128EEES8_NS7_ILi64EEEEEENS_10bfloat16_tEfNS_4arch4Sm80ELb0ELb0ELb1ELb1ELb0ELb0ELb0ELb0ELi2ELi4ELi4ELi4ELb0EEENS1_21CollectiveEpilogueBwdISA_SB_SD_Li256ELb1ELb0ELi2EEENS1_19SingleTileSchedulerILb1ELb0ELb0ELi128EEEEEEEEEvNT_6ParamsE$_ZN4cute3eso3ESOILb1ELb0EJNS_5tupleIJNS_1CILi2EEES4_EEENS2_IJiNS3_ILi4096EEEEEEEEC2ERKS5_RKS7_)
$_ZN7cutlass13device_kernelIN5flash19enable_sm80_to_sm89INS1_16FlashAttnBwdSm80INS1_25CollectiveMainloopBwdSm80ILi2ELi2EN4cute5tupleIJNS5_1CILi128EEES8_NS7_ILi64EEEEEENS_10bfloat16_tEfNS_4arch4Sm80ELb0ELb0ELb1ELb1ELb0ELb0ELb0ELb0ELi2ELi4ELi4ELi4ELb0EEENS1_21CollectiveEpilogueBwdISA_SB_SD_Li256ELb1ELb0ELi2EEENS1_19SingleTileSchedulerILb1ELb0ELb0ELi128EEEEEEEEEvNT_6ParamsE$_ZN4cute3eso3ESOILb1ELb0EJNS_5tupleIJNS_1CILi2EEES4_EEENS2_IJiNS3_ILi4096EEEEEEEEC2ERKS5_RKS7_:
[----:B------:R-:W-:Y:S02]  /*9ea0*/  IADD3 R3, R8, -c[0x0][0x20], RZ ;  /* 0x8000080008037a10 */ /* 0x000fe40007ffe0ff */
[----:B------:R-:W-:-:S03]  /*9eb0*/  MOV R5, 0x0 ;  /* 0x0000000000057802 */ /* 0x000fc60000000f00 */
[----:B------:R1:W-:Y:S01]  /*9ec0*/  STL [R3], R2 ;  /* 0x0000000203007387 */ /* 0x0003e20000100800 */
[----:B------:R-:W-:Y:S05]  /*9ed0*/  RET.REL.NODEC R4 `(_ZN7cutlass13device_kernelIN5flash19enable_sm80_to_sm89INS1_16FlashAttnBwdSm80INS1_25CollectiveMainloopBwdSm80ILi2ELi2EN4cute5tupleIJNS5_1CILi128EEES8_NS7_ILi64EEEEEENS_10bfloat16_tEfNS_4arch4Sm80ELb0ELb0ELb1ELb1ELb0ELb0ELb0ELb0ELi2ELi4ELi4ELi4ELb0EEENS1_21CollectiveEpilogueBwdISA_SB_SD_Li256ELb1ELb0ELi2EEENS1_19SingleTileSchedulerILb1ELb0ELb0ELi128EEEEEEEEEvNT_6ParamsE) ;  /* 0xffff612004007950 */ /* 0x000fea0003c3ffff */
        .type           $_ZN7cutlass13device_kernelIN5flash19enable_sm80_to_sm89INS1_16FlashAttnBwdSm80INS1_25CollectiveMainloopBwdSm80ILi2ELi2EN4cute5tupleIJNS5_1CILi128EEES8_NS7_ILi64EEEEEENS_10bfloat16_tEfNS_4arch4Sm80ELb0ELb0ELb1ELb1ELb0ELb0ELb0ELb0ELi2ELi4ELi4ELi4ELb0EEENS1_21CollectiveEpilogueBwdISA_SB_SD_Li256ELb1ELb0ELi2EEENS1_19SingleTileSchedulerILb1ELb0ELb0ELi128EEEEEEEEEvNT_6ParamsE$_ZN4cute3eso3ESOILb1ELb0EJNS_5tupleIJNS_1CILi2EEES4_EEENS2_IJiNS3_ILi512EEEEEEEEC2ERKS5_RKS7_,@function
        .size           $_ZN7cutlass13device_kernelIN5flash19enable_sm80_to_sm89INS1_16FlashAttnBwdSm80INS1_25CollectiveMainloopBwdSm80ILi2ELi2EN4cute5tupleIJNS5_1CILi128EEES8_NS7_ILi64EEEEEENS_10bfloat16_tEfNS_4arch4Sm80ELb0ELb0ELb1ELb1ELb0ELb0ELb0ELb0ELi2ELi4ELi4ELi4ELb0EEENS1_21CollectiveEpilogueBwdISA_SB_SD_Li256ELb1ELb0ELi2EEENS1_19SingleTileSchedulerILb1ELb0ELb0ELi128EEEEEEEEEvNT_6ParamsE$_ZN4cute3eso3ESOILb1ELb0EJNS_5tupleIJNS_1CILi2EEES4_EEENS2_IJiNS3_ILi512EEEEEEEEC2ERKS5_RKS7_,($_ZN7cutlass13device_kernelIN5flash19enable_sm80_to_sm89INS1_16FlashAttnBwdSm80INS1_25CollectiveMainloopBwdSm80ILi2ELi2EN4cute5tupleIJNS5_1CILi128EEES8_NS7_ILi64EEEEEENS_10bfloat16_tEfNS_4arch4Sm80ELb0ELb0ELb1ELb1ELb0ELb0ELb0ELb0ELi2ELi4ELi4ELi4ELb0EEENS1_21CollectiveEpilogueBwdISA_SB_SD_Li256ELb1ELb0ELi2EEENS1_19SingleTileSchedulerILb1ELb0ELb0ELi128EEEEEEEEEvNT_6ParamsE$_ZN4cute3eso3ESOILb1ELb0EJNS_5tupleIJNS_1CILi2EEES4_EEENS2_IJiiEEEEEC2ERKS5_RKS6_ - $_ZN7cutlass13device_kernelIN5flash19enable_sm80_to_sm89INS1_16FlashAttnBwdSm80INS1_25CollectiveMainloopBwdSm80ILi2ELi2EN4cute5tupleIJNS5_1CILi128EEES8_NS7_ILi64EEEEEENS_10bfloat16_tEfNS_4arch4Sm80ELb0ELb0ELb1ELb1ELb0ELb0ELb0ELb0ELi2ELi4ELi4ELi4ELb0EEENS1_21CollectiveEpilogueBwdISA_SB_SD_Li256ELb1ELb0ELi2EEENS1_19SingleTileSchedulerILb1ELb0ELb0ELi128EEEEEEEEEvNT_6ParamsE$_ZN4cute3eso3ESOILb1ELb0EJNS_5tupleIJNS_1CILi2EEES4_EEENS2_IJiNS3_ILi512EEEEEEEEC2ERKS5_RKS7_)
$_ZN7cutlass13device_kernelIN5flash19enable_sm80_to_sm89INS1_16FlashAttnBwdSm80INS1_25CollectiveMainloopBwdSm80ILi2ELi2EN4cute5tupleIJNS5_1CILi128EEES8_NS7_ILi64EEEEEENS_10bfloat16_tEfNS_4arch4Sm80ELb0ELb0ELb1ELb1ELb0ELb0ELb0ELb0ELi2ELi4ELi4ELi4ELb0EEENS1_21CollectiveEpilogueBwdISA_SB_SD_Li256ELb1ELb0ELi2EEENS1_19SingleTileSchedulerILb1ELb0ELb0ELi128EEEEEEEEEvNT_6ParamsE$_ZN4cute3eso3ESOILb1ELb0EJNS_5tupleIJNS_1CILi2EEES4_EEENS2_IJiNS3_ILi512EEEEEEEEC2ERKS5_RKS7_:
[----:B------:R-:W-:Y:S02]  /*9ee0*/  IADD3 R3, R36, -c[0x0][0x20], RZ ;  /* 0x8000080024037a10 */ /* 0x000fe40007ffe0ff */
[----:B------:R-:W-:-:S03]  /*9ef0*/  MOV R5, 0x0 ;  /* 0x0000000000057802 */ /* 0x000fc60000000f00 */
[----:B------:R1:W-:Y:S01]  /*9f00*/  STL [R3], R2 ;  /* 0x0000000203007387 */ /* 0x0003e20000100800 */
[----:B------:R-:W-:Y:S05]  /*9f10*/  RET.REL.NODEC R4 `(_ZN7cutlass13device_kernelIN5flash19enable_sm80_to_sm89INS1_16FlashAttnBwdSm80INS1_25CollectiveMainloopBwdSm80ILi2ELi2EN4cute5tupleIJNS5_1CILi128EEES8_NS7_ILi64EEEEEENS_10bfloat16_tEfNS_4arch4Sm80ELb0ELb0ELb1ELb1ELb0ELb0ELb0ELb0ELi2ELi4ELi4ELi4ELb0EEENS1_21CollectiveEpilogueBwdISA_SB_SD_Li256ELb1ELb0ELi2EEENS1_19SingleTileSchedulerILb1ELb0ELb0ELi128EEEEEEEEEvNT_6ParamsE) ;  /* 0xffff60e004007950 */ /* 0x000fea0003c3ffff */
        .type           $_ZN7cutlass13device_kernelIN5flash19enable_sm80_to_sm89INS1_16FlashAttnBwdSm80INS1_25CollectiveMainloopBwdSm80ILi2ELi2EN4cute5tupleIJNS5_1CILi128EEES8_NS7_ILi64EEEEEENS_10bfloat16_tEfNS_4arch4Sm80ELb0ELb0ELb1ELb1ELb0ELb0ELb0ELb0ELi2ELi4ELi4ELi4ELb0EEENS1_21CollectiveEpilogueBwdISA_SB_SD_Li256ELb1ELb0ELi2EEENS1_19SingleTileSchedulerILb1ELb0ELb0ELi128EEEEEEEEEvNT_6ParamsE$_ZN4cute3eso3ESOILb1ELb0EJNS_5tupleIJNS_1CILi2EEES4_EEENS2_IJiiEEEEEC2ERKS5_RKS6_,@function
        .size           $_ZN7cutlass13device_kernelIN5flash19enable_sm80_to_sm89INS1_16FlashAttnBwdSm80INS1_25CollectiveMainloopBwdSm80ILi2ELi2EN4cute5tupleIJNS5_1CILi128EEES8_NS7_ILi64EEEEEENS_10bfloat16_tEfNS_4arch4Sm80ELb0ELb0ELb1ELb1ELb0ELb0ELb0ELb0ELi2ELi4ELi4ELi4ELb0EEENS1_21CollectiveEpilogueBwdISA_SB_SD_Li256ELb1ELb0ELi2EEENS1_19SingleTileSchedulerILb1ELb0ELb0ELi128EEEEEEEEEvNT_6ParamsE$_ZN4cute3eso3ESOILb1ELb0EJNS_5tupleIJNS_1CILi2EEES4_EEENS2_IJiiEEEEEC2ERKS5_RKS6_,($_ZN7cutlass13device_kernelIN5flash19enable_sm80_to_sm89INS1_16FlashAttnBwdSm80INS1_25CollectiveMainloopBwdSm80ILi2ELi2EN4cute5tupleIJNS5_1CILi128EEES8_NS7_ILi64EEEEEENS_10bfloat16_tEfNS_4arch4Sm80ELb0ELb0ELb1ELb1ELb0ELb0ELb0ELb0ELi2ELi4ELi4ELi4ELb0EEENS1_21CollectiveEpilogueBwdISA_SB_SD_Li256ELb1ELb0ELi2EEENS1_19SingleTileSchedulerILb1ELb0ELb0ELi128EEEEEEEEEvNT_6ParamsE$_ZN4cute3eso3ESOILb1ELb0EJNS_5tupleIJNS_1CILi2EEES4_EEENS2_IJiiEEENS3_ILi1EEES7_EEC2ERKS5_RKS6_RKS7_SE_ - $_ZN7cutlass13device_kernelIN5flash19enable_sm80_to_sm89INS1_16FlashAttnBwdSm80INS1_25CollectiveMainloopBwdSm80ILi2ELi2EN4cute5tupleIJNS5_1CILi128EEES8_NS7_ILi64EEEEEENS_10bfloat16_tEfNS_4arch4Sm80ELb0ELb0ELb1ELb1ELb0ELb0ELb0ELb0ELi2ELi4ELi4ELi4ELb0EEENS1_21CollectiveEpilogueBwdISA_SB_SD_Li256ELb1ELb0ELi2EEENS1_19SingleTileSchedulerILb1ELb0ELb0ELi128EEEEEEEEEvNT_6ParamsE$_ZN4cute3eso3ESOILb1ELb0EJNS_5tupleIJNS_1CILi2EEES4_EEENS2_IJiiEEEEEC2ERKS5_RKS6_)
$_ZN7cutlass13device_kernelIN5flash19enable_sm80_to_sm89INS1_16FlashAttnBwdSm80INS1_25CollectiveMainloopBwdSm80ILi2ELi2EN4cute5tupleIJNS5_1CILi128EEES8_NS7_ILi64EEEEEENS_10bfloat16_tEfNS_4arch4Sm80ELb0ELb0ELb1ELb1ELb0ELb0ELb0ELb0ELi2ELi4ELi4ELi4ELb0EEENS1_21CollectiveEpilogueBwdISA_SB_SD_Li256ELb1ELb0ELi2EEENS1_19SingleTileSchedulerILb1ELb0ELb0ELi128EEEEEEEEEvNT_6ParamsE$_ZN4cute3eso3ESOILb1ELb0EJNS_5tupleIJNS_1CILi2EEES4_EEENS2_IJiiEEEEEC2ERKS5_RKS6_:
[----:B------:R-:W-:Y:S02]  /*9f20*/  IADD3 R3, R3, -c[0x0][0x20], RZ ;  /* 0x8000080003037a10 */ /* 0x000fe40007ffe0ff */
[----:B------:R-:W-:-:S03]  /*9f30*/  MOV R5, 0x0 ;  /* 0x0000000000057802 */ /* 0x000fc60000000f00 */
[----:B------:R1:W-:Y:S04]  /*9f40*/  STL [R3], R2 ;  /* 0x0000000203007387 */ /* 0x0003e80000100800 */
[----:B------:R1:W-:Y:S01]  /*9f50*/  STL [R3+0x4], R8 ;  /* 0x0000040803007387 */ /* 0x0003e20000100800 */
[----:B------:R-:W-:Y:S05]  /*9f60*/  RET.REL.NODEC R4 `(_ZN7cutlass13device_kernelIN5flash19enable_sm80_to_sm89INS1_16FlashAttnBwdSm80INS1_25CollectiveMainloopBwdSm80ILi2ELi2EN4cute5tupleIJNS5_1CILi128EEES8_NS7_ILi64EEEEEENS_10bfloat16_tEfNS_4arch4Sm80ELb0ELb0ELb1ELb1ELb0ELb0ELb0ELb0ELi2ELi4ELi4ELi4ELb0EEENS1_21CollectiveEpilogueBwdISA_SB_SD_Li256ELb1ELb0ELi2EEENS1_19SingleTileSchedulerILb1ELb0ELb0ELi128EEEEEEEEEvNT_6ParamsE) ;  /* 0xffff609004007950 */ /* 0x000fea0003c3ffff */
        .type           $_ZN7cutlass13device_kernelIN5flash19enable_sm80_to_sm89INS1_16FlashAttnBwdSm80INS1_25CollectiveMainloopBwdSm80ILi2ELi2EN4cute5tupleIJNS5_1CILi128EEES8_NS7_ILi64EEEEEENS_10bfloat16_tEfNS_4arch4Sm80ELb0ELb0ELb1ELb1ELb0ELb0ELb0ELb0ELi2ELi4ELi4ELi4ELb0EEENS1_21CollectiveEpilogueBwdISA_SB_SD_Li256ELb1ELb0ELi2EEENS1_19SingleTileSchedulerILb1ELb0ELb0ELi128EEEEEEEEEvNT_6ParamsE$_ZN4cute3eso3ESOILb1ELb0EJNS_5tupleIJNS_1CILi2EEES4_EEENS2_IJiiEEENS3_ILi1EEES7_EEC2ERKS5_RKS6_RKS7_SE_,@function
        .size           $_ZN7cutlass13device_kernelIN5flash19enable_sm80_to_sm89INS1_16FlashAttnBwdSm80INS1_25CollectiveMainloopBwdSm80ILi2ELi2EN4cute5tupleIJNS5_1CILi128EEES8_NS7_ILi64EEEEEENS_10bfloat16_tEfNS_4arch4Sm80ELb0ELb0ELb1ELb1ELb0ELb0ELb0ELb0ELi2ELi4ELi4ELi4ELb0EEENS1_21CollectiveEpilogueBwdISA_SB_SD_Li256ELb1ELb0ELi2EEENS1_19SingleTileSchedulerILb1ELb0ELb0ELi128EEEEEEEEEvNT_6ParamsE$_ZN4cute3eso3ESOILb1ELb0EJNS_5tupleIJNS_1CILi2EEES4_EEENS2_IJiiEEENS3_ILi1EEES7_EEC2ERKS5_RKS6_RKS7_SE_,($_ZN7cutlass13device_kernelIN5flash19enable_sm80_to_sm89INS1_16FlashAttnBwdSm80INS1_25CollectiveMainloopBwdSm80ILi2ELi2EN4cute5tupleIJNS5_1CILi128EEES8_NS7_ILi64EEEEEENS_10bfloat16_tEfNS_4arch4Sm80ELb0ELb0ELb1ELb1ELb0ELb0ELb0ELb0ELi2ELi4ELi4ELi4ELb0EEENS1_21CollectiveEpilogueBwdISA_SB_SD_Li256ELb1ELb0ELi2EEENS1_19SingleTileSchedulerILb1ELb0ELb0ELi128EEEEEEEEEvNT_6ParamsE$_ZN4cute3eso3ESOILb1ELb0EJNS_5tupleIJNS_1CILi2EEES4_S4_EEENS2_IJNS3_ILi1EEENS3_ILi512EEEiEEEEEC2ERKS5_RKS8_ - $_ZN7cutlass13device_kernelIN5flash19enable_sm80_to_sm89INS1_16FlashAttnBwdSm80INS1_25CollectiveMainloopBwdSm80ILi2ELi2EN4cute5tupleIJNS5_1CILi128EEES8_NS7_ILi64EEEEEENS_10bfloat16_tEfNS_4arch4Sm80ELb0ELb0ELb1ELb1ELb0ELb0ELb0ELb0ELi2ELi4ELi4ELi4ELb0EEENS1_21CollectiveEpilogueBwdISA_SB_SD_Li256ELb1ELb0ELi2EEENS1_19SingleTileSchedulerILb1ELb0ELb0ELi128EEEEEEEEEvNT_6ParamsE$_ZN4cute3eso3ESOILb1ELb0EJNS_5tupleIJNS_1CILi2EEES4_EEENS2_IJiiEEENS3_ILi1EEES7_EEC2ERKS5_RKS6_RKS7_SE_)
$_ZN7cutlass13device_kernelIN5flash19enable_sm80_to_sm89INS1_16FlashAttnBwdSm80INS1_25CollectiveMainloopBwdSm80ILi2ELi2EN4cute5tupleIJNS5_1CILi128EEES8_NS7_ILi64EEEEEENS_10bfloat16_tEfNS_4arch4Sm80ELb0ELb0ELb1ELb1ELb0ELb0ELb0ELb0ELi2ELi4ELi4ELi4ELb0EEENS1_21CollectiveEpilogueBwdISA_SB_SD_Li256ELb1ELb0ELi2EEENS1_19SingleTileSchedulerILb1ELb0ELb0ELi128EEEEEEEEEvNT_6ParamsE$_ZN4cute3eso3ESOILb1ELb0EJNS_5tupleIJNS_1CILi2EEES4_EEENS2_IJiiEEENS3_ILi1EEES7_EEC2ERKS5_RKS6_RKS7_SE_:
[----:B------:R-:W-:Y:S01]  /*9f70*/  IADD3 R4, R4, -c[0x0][0x20], RZ ;  /* 0x8000080004047a10 */ /* 0x000fe20007ffe0ff */
[----:B------:R-:W-:Y:S01]  /*9f80*/  IMAD.MOV.U32 R88, RZ, RZ, R6 ;  /* 0x000000ffff587224 */ /* 0x000fe200078e0006 */
[----:B------:R-:W-:-:S03]  /*9f90*/  MOV R89, 0x0 ;  /* 0x0000000000597802 */ /* 0x000fc60000000f00 */
[----:B------:R1:W-:Y:S04]  /*9fa0*/  STL [R4], R2 ;  /* 0x0000000204007387 */ /* 0x0003e80000100800 */
[----:B------:R1:W-:Y:S01]  /*9fb0*/  STL [R4+0x4], R3 ;  /* 0x0000040304007387 */ /* 0x0003e20000100800 */
[----:B------:R-:W-:Y:S05]  /*9fc0*/  RET.REL.NODEC R88 `(_ZN7cutlass13device_kernelIN5flash19enable_sm80_to_sm89INS1_16FlashAttnBwdSm80INS1_25CollectiveMainloopBwdSm80ILi2ELi2EN4cute5tupleIJNS5_1CILi128EEES8_NS7_ILi64EEEEEENS_10bfloat16_tEfNS_4arch4Sm80ELb0ELb0ELb1ELb1ELb0ELb0ELb0ELb0ELi2ELi4ELi4ELi4ELb0EEENS1_21CollectiveEpilogueBwdISA_SB_SD_Li256ELb1ELb0ELi2EEENS1_19SingleTileSchedulerILb1ELb0ELb0ELi128EEEEEEEEEvNT_6ParamsE) ;  /* 0xffff603058007950 */ /* 0x000fea0003c3ffff */
        .type           $_ZN7cutlass13device_kernelIN5flash19enable_sm80_to_sm89INS1_16FlashAttnBwdSm80INS1_25CollectiveMainloopBwdSm80ILi2ELi2EN4cute5tupleIJNS5_1CILi128EEES8_NS7_ILi64EEEEEENS_10bfloat16_tEfNS_4arch4Sm80ELb0ELb0ELb1ELb1ELb0ELb0ELb0ELb0ELi2ELi4ELi4ELi4ELb0EEENS1_21CollectiveEpilogueBwdISA_SB_SD_Li256ELb1ELb0ELi2EEENS1_19SingleTileSchedulerILb1ELb0ELb0ELi128EEEEEEEEEvNT_6ParamsE$_ZN4cute3eso3ESOILb1ELb0EJNS_5tupleIJNS_1CILi2EEES4_S4_EEENS2_IJNS3_ILi1EEENS3_ILi512EEEiEEEEEC2ERKS5_RKS8_,@function
        .size           $_ZN7cutlass13device_kernelIN5flash19enable_sm80_to_sm89INS1_16FlashAttnBwdSm80INS1_25CollectiveMainloopBwdSm80ILi2ELi2EN4cute5tupleIJNS5_1CILi128EEES8_NS7_ILi64EEEEEENS_10bfloat16_tEfNS_4arch4Sm80ELb0ELb0ELb1ELb1ELb0ELb0ELb0ELb0ELi2ELi4ELi4ELi4ELb0EEENS1_21CollectiveEpilogueBwdISA_SB_SD_Li256ELb1ELb0ELi2EEENS1_19SingleTileSchedulerILb1ELb0ELb0ELi128EEEEEEEEEvNT_6ParamsE$_ZN4cute3eso3ESOILb1ELb0EJNS_5tupleIJNS_1CILi2EEES4_S4_EEENS2_IJNS3_ILi1EEENS3_ILi512EEEiEEEEEC2ERKS5_RKS8_,($_ZN7cutlass13device_kernelIN5flash19enable_sm80_to_sm89INS1_16FlashAttnBwdSm80INS1_25CollectiveMainloopBwdSm80ILi2ELi2EN4cute5tupleIJNS5_1CILi128EEES8_NS7_ILi64EEEEEENS_10bfloat16_tEfNS_4arch4Sm80ELb0ELb0ELb1ELb1ELb0ELb0ELb0ELb0ELi2ELi4ELi4ELi4ELb0EEENS1_21CollectiveEpilogueBwdISA_SB_SD_Li256ELb1ELb0ELi2EEENS1_19SingleTileSchedulerILb1ELb0ELb0ELi128EEEEEEEEEvNT_6ParamsE$_ZN4cute3eso3ESOILb1ELb0EJNS_5tupleIJNS_1CILi8EEENS2_IJNS3_ILi2EEES5_S5_EEENS3_ILi1EEES6_S7_EEENS2_IJS7_NS2_IJS4_iiEEENS3_ILi64EEENS2_IJiNS3_ILi144EEENS3_ILi288EEEEEENS3_ILi512EEEEEEEEC2ERKS8_RKSF_ - $_ZN7cutlass13device_kernelIN5flash19enable_sm80_to_sm89INS1_16FlashAttnBwdSm80INS1_25CollectiveMainloopBwdSm80ILi2ELi2EN4cute5tupleIJNS5_1CILi128EEES8_NS7_ILi64EEEEEENS_10bfloat16_tEfNS_4arch4Sm80ELb0ELb0ELb1ELb1ELb0ELb0ELb0ELb0ELi2ELi4ELi4ELi4ELb0EEENS1_21CollectiveEpilogueBwdISA_SB_SD_Li256ELb1ELb0ELi2EEENS1_19SingleTileSchedulerILb1ELb0ELb0ELi128EEEEEEEEEvNT_6ParamsE$_ZN4cute3eso3ESOILb1ELb0EJNS_5tupleIJNS_1CILi2EEES4_S4_EEENS2_IJNS3_ILi1EEENS3_ILi512EEEiEEEEEC2ERKS5_RKS8_)
$_ZN7cutlass13device_kernelIN5flash19enable_sm80_to_sm89INS1_16FlashAttnBwdSm80INS1_25CollectiveMainloopBwdSm80ILi2ELi2EN4cute5tupleIJNS5_1CILi128EEES8_NS7_ILi64EEEEEENS_10bfloat16_tEfNS_4arch4Sm80ELb0ELb0ELb1ELb1ELb0ELb0ELb0ELb0ELi2ELi4ELi4ELi4ELb0EEENS1_21CollectiveEpilogueBwdISA_SB_SD_Li256ELb1ELb0ELi2EEENS1_19SingleTileSchedulerILb1ELb0ELb0ELi128EEEEEEEEEvNT_6ParamsE$_ZN4cute3eso3ESOILb1ELb0EJNS_5tupleIJNS_1CILi2EEES4_S4_EEENS2_IJNS3_ILi1EEENS3_ILi512EEEiEEEEEC2ERKS5_RKS8_:
[----:B------:R-:W-:Y:S02]  /*9fd0*/  IADD3 R3, R76, -c[0x0][0x20], RZ ;  /* 0x800008004c037a10 */ /* 0x000fe40007ffe0ff */
[----:B------:R-:W-:-:S03]  /*9fe0*/  MOV R5, 0x0 ;  /* 0x0000000000057802 */ /* 0x000fc60000000f00 */
[----:B------:R1:W-:Y:S01]  /*9ff0*/  STL [R3], R2 ;  /* 0x0000000203007387 */ /* 0x0003e20000100800 */
[----:B------:R-:W-:Y:S05]  /*a000*/  RET.REL.NODEC R4 `(_ZN7cutlass13device_kernelIN5flash19enable_sm80_to_sm89INS1_16FlashAttnBwdSm80INS1_25CollectiveMainloopBwdSm80ILi2ELi2EN4cute5tupleIJNS5_1CILi128EEES8_NS7_ILi64EEEEEENS_10bfloat16_tEfNS_4arch4Sm80ELb0ELb0ELb1ELb1ELb0ELb0ELb0ELb0ELi2ELi4ELi4ELi4ELb0EEENS1_21CollectiveEpilogueBwdISA_SB_SD_Li256ELb1ELb0ELi2EEENS1_19SingleTileSchedulerILb1ELb0ELb0ELi128EEEEEEEEEvNT_6ParamsE) ;  /* 0xffff5ff004007950 */ /* 0x000fea0003c3ffff */
        .type           $_ZN7cutlass13device_kernelIN5flash19enable_sm80_to_sm89INS1_16FlashAttnBwdSm80INS1_25CollectiveMainloopBwdSm80ILi2ELi2EN4cute5tupleIJNS5_1CILi128EEES8_NS7_ILi64EEEEEENS_10bfloat16_tEfNS_4arch4Sm80ELb0ELb0ELb1ELb1ELb0ELb0ELb0ELb0ELi2ELi4ELi4ELi4ELb0EEENS1_21CollectiveEpilogueBwdISA_SB_SD_Li256ELb1ELb0ELi2EEENS1_19SingleTileSchedulerILb1ELb0ELb0ELi128EEEEEEEEEvNT_6ParamsE$_ZN4cute3eso3ESOILb1ELb0EJNS_5tupleIJNS_1CILi8EEENS2_IJNS3_ILi2EEES5_S5_EEENS3_ILi1EEES6_S7_EEENS2_IJS7_NS2_IJS4_iiEEENS3_ILi64EEENS2_IJiNS3_ILi144EEENS3_ILi288EEEEEENS3_ILi512EEEEEEEEC2ERKS8_RKSF_,@function
        .size           $_ZN7cutlass13device_kernelIN5flash19enable_sm80_to_sm89INS1_16FlashAttnBwdSm80INS1_25CollectiveMainloopBwdSm80ILi2ELi2EN4cute5tupleIJNS5_1CILi128EEES8_NS7_ILi64EEEEEENS_10bfloat16_tEfNS_4arch4Sm80ELb0ELb0ELb1ELb1ELb0ELb0ELb0ELb0ELi2ELi4ELi4ELi4ELb0EEENS1_21CollectiveEpilogueBwdISA_SB_SD_Li256ELb1ELb0ELi2EEENS1_19SingleTileSchedulerILb1ELb0ELb0ELi128EEEEEEEEEvNT_6ParamsE$_ZN4cute3eso3ESOILb1ELb0EJNS_5tupleIJNS_1CILi8EEENS2_IJNS3_ILi2EEES5_S5_EEENS3_ILi1EEES6_S7_EEENS2_IJS7_NS2_IJS4_iiEEENS3_ILi64EEENS2_IJiNS3_ILi144EEENS3_ILi288EEEEEENS3_ILi512EEEEEEEEC2ERKS8_RKSF_,($_ZN7cutlass13device_kernelIN5flash19enable_sm80_to_sm89INS1_16FlashAttnBwdSm80INS1_25CollectiveMainloopBwdSm80ILi2ELi2EN4cute5tupleIJNS5_1CILi128EEES8_NS7_ILi64EEEEEENS_10bfloat16_tEfNS_4arch4Sm80ELb0ELb0ELb1ELb1ELb0ELb0ELb0ELb0ELi2ELi4ELi4ELi4ELb0EEENS1_21CollectiveEpilogueBwdISA_SB_SD_Li256ELb1ELb0ELi2EEENS1_19SingleTileSchedulerILb1ELb0ELb0ELi128EEEEEEEEEvNT_6ParamsE$_ZN4cute3eso3ESOILb1ELb0EJNS_5tupleIJNS_1CILi8EEENS2_IJNS3_ILi2EEES5_S5_EEENS3_ILi1EEES6_S7_EEENS2_IJS7_NS2_IJiiiEEENS3_ILi64EEENS2_IJNS3_ILi72EEENS3_ILi144EEENS3_ILi288EEEEEENS3_ILi512EEEEEEEEC2ERKS8_RKSG_ - $_ZN7cutlass13device_kernelIN5flash19enable_sm80_to_sm89INS1_16FlashAttnBwdSm80INS1_25CollectiveMainloopBwdSm80ILi2ELi2EN4cute5tupleIJNS5_1CILi128EEES8_NS7_ILi64EEEEEENS_10bfloat16_tEfNS_4arch4Sm80ELb0ELb0ELb1ELb1ELb0ELb0ELb0ELb0ELi2ELi4ELi4ELi4ELb0EEENS1_21CollectiveEpilogueBwdISA_SB_SD_Li256ELb1ELb0ELi2EEENS1_19SingleTileSchedulerILb1ELb0ELb0ELi128EEEEEEEEEvNT_6ParamsE$_ZN4cute3eso3ESOILb1ELb0EJNS_5tupleIJNS_1CILi8EEENS2_IJNS3_ILi2EEES5_S5_EEENS3_ILi1EEES6_S7_EEENS2_IJS7_NS2_IJS4_iiEEENS3_ILi64EEENS2_IJiNS3_ILi144EEENS3_ILi288EEEEEENS3_ILi512EEEEEEEEC2ERKS8_RKSF_)
$_ZN7cutlass13device_kernelIN5flash19enable_sm80_to_sm89INS1_16FlashAttnBwdSm80INS1_25CollectiveMainloopBwdSm80ILi2ELi2EN4cute5tupleIJNS5_1CILi128EEES8_NS7_ILi64EEEEEENS_10bfloat16_tEfNS_4arch4Sm80ELb0ELb0ELb1ELb1ELb0ELb0ELb0ELb0ELi2ELi4ELi4ELi4ELb0EEENS1_21CollectiveEpilogueBwdISA_SB_SD_Li256ELb1ELb0ELi2EEENS1_19SingleTileSchedulerILb1ELb0ELb0ELi128EEEEEEEEEvNT_6ParamsE$_ZN4cute3eso3ESOILb1ELb0EJNS_5tupleIJNS_1CILi8EEENS2_IJNS3_ILi2EEES5_S5_EEENS3_ILi1EEES6_S7_EEENS2_IJS7_NS2_IJS4_iiEEENS3_ILi64EEENS2_IJiNS3_ILi144EEENS3_ILi288EEEEEENS3_ILi512EEEEEEEEC2ERKS8_RKSF_:
[----:B------:R-:W-:Y:S02]  /*a010*/  IADD3 R4, R59, -c[0x0][0x20], RZ ;  /* 0x800008003b047a10 */ /* 0x000fe40007ffe0ff */
[----:B------:R-:W-:-:S03]  /*a020*/  MOV R9, 0x0 ;  /* 0x0000000000097802 */ /* 0x000fc60000000f00 */
[----:B------:R1:W-:Y:S04]  /*a030*/  STL [R4], R2 ;  /* 0x0000000204007387 */ /* 0x0003e80000100800 */
[----:B------:R1:W-:Y:S04]  /*a040*/  STL [R4+0x4], R3 ;  /* 0x0000040304007387 */ /* 0x0003e80000100800 */
[----:B------:R1:W-:Y:S01]  /*a050*/  STL [R4+0x8], R5 ;  /* 0x0000080504007387 */ /* 0x0003e20000100800 */
[----:B------:R-:W-:Y:S05]  /*a060*/  RET.REL.NODEC R8 `(_ZN7cutlass13device_kernelIN5flash19enable_sm80_to_sm89INS1_16FlashAttnBwdSm80INS1_25CollectiveMainloopBwdSm80ILi2ELi2EN4cute5tupleIJNS5_1CILi128EEES8_NS7_ILi64EEEEEENS_10bfloat16_tEfNS_4arch4Sm80ELb0ELb0ELb1ELb1ELb0ELb0ELb0ELb0ELi2ELi4ELi4ELi4ELb0EEENS1_21CollectiveEpilogueBwdISA_SB_SD_Li256ELb1ELb0ELi2EEENS1_19SingleTileSchedulerILb1ELb0ELb0ELi128EEEEEEEEEvNT_6ParamsE) ;  /* 0xffff5f9008007950 */ /* 0x000fea0003c3ffff */
        .type           $_ZN7cutlass13device_kernelIN5flash19enable_sm80_to_sm89INS1_16FlashAttnBwdSm80INS1_25CollectiveMainloopBwdSm80ILi2ELi2EN4cute5tupleIJNS5_1CILi128EEES8_NS7_ILi64EEEEEENS_10bfloat16_tEfNS_4arch4Sm80ELb0ELb0ELb1ELb1ELb0ELb0ELb0ELb0ELi2ELi4ELi4ELi4ELb0EEENS1_21CollectiveEpilogueBwdISA_SB_SD_Li256ELb1ELb0ELi2EEENS1_19SingleTileSchedulerILb1ELb0ELb0ELi128EEEEEEEEEvNT_6ParamsE$_ZN4cute3eso3ESOILb1ELb0EJNS_5tupleIJNS_1CILi8EEENS2_IJNS3_ILi2EEES5_S5_EEENS3_ILi1EEES6_S7_EEENS2_IJS7_NS2_IJiiiEEENS3_ILi64EEENS2_IJNS3_ILi72EEENS3_ILi144EEENS3_ILi288EEEEEENS3_ILi512EEEEEEEEC2ERKS8_RKSG_,@function
        .size           $_ZN7cutlass13device_kernelIN5flash19enable_sm80_to_sm89INS1_16FlashAttnBwdSm80INS1_25CollectiveMainloopBwdSm80ILi2ELi2EN4cute5tupleIJNS5_1CILi128EEES8_NS7_ILi64EEEEEENS_10bfloat16_tEfNS_4arch4Sm80ELb0ELb0ELb1ELb1ELb0ELb0ELb0ELb0ELi2ELi4ELi4ELi4ELb0EEENS1_21CollectiveEpilogueBwdISA_SB_SD_Li256ELb1ELb0ELi2EEENS1_19SingleTileSchedulerILb1ELb0ELb0ELi128EEEEEEEEEvNT_6ParamsE$_ZN4cute3eso3ESOILb1ELb0EJNS_5tupleIJNS_1CILi8EEENS2_IJNS3_ILi2EEES5_S5_EEENS3_ILi1EEES6_S7_EEENS2_IJS7_NS2_IJiiiEEENS3_ILi64EEENS2_IJNS3_ILi72EEENS3_ILi144EEENS3_ILi288EEEEEENS3_ILi512EEEEEEEEC2ERKS8_RKSG_,($_ZN7cutlass13device_kernelIN5flash19enable_sm80_to_sm89INS1_16FlashAttnBwdSm80INS1_25CollectiveMainloopBwdSm80ILi2ELi2EN4cute5tupleIJNS5_1CILi128EEES8_NS7_ILi64EEEEEENS_10bfloat16_tEfNS_4arch4Sm80ELb0ELb0ELb1ELb1ELb0ELb0ELb0ELb0ELi2ELi4ELi4ELi4ELb0EEENS1_21CollectiveEpilogueBwdISA_SB_SD_Li256ELb1ELb0ELi2EEENS1_19SingleTileSchedulerILb1ELb0ELb0ELi128EEEEEEEEEvNT_6ParamsE$_ZN4cute3eso3ESOILb1ELb0EJNS_5tupleIJNS_1CILi8EEENS3_ILi2EEES5_S5_S4_S5_EEENS2_IJNS3_ILi1EEEiiiNS3_ILi72EEENS3_ILi512EEEEEEEEC2ERKS6_RKSA_ - $_ZN7cutlass13device_kernelIN5flash19enable_sm80_to_sm89INS1_16FlashAttnBwdSm80INS1_25CollectiveMainloopBwdSm80ILi2ELi2EN4cute5tupleIJNS5_1CILi128EEES8_NS7_ILi64EEEEEENS_10bfloat16_tEfNS_4arch4Sm80ELb0ELb0ELb1ELb1ELb0ELb0ELb0ELb0ELi2ELi4ELi4ELi4ELb0EEENS1_21CollectiveEpilogueBwdISA_SB_SD_Li256ELb1ELb0ELi2EEENS1_19SingleTileSchedulerILb1ELb0ELb0ELi128EEEEEEEEEvNT_6ParamsE$_ZN4cute3eso3ESOILb1ELb0EJNS_5tupleIJNS_1CILi8EEENS2_IJNS3_ILi2EEES5_S5_EEENS3_ILi1EEES6_S7_EEENS2_IJS7_NS2_IJiiiEEENS3_ILi64EEENS2_IJNS3_ILi72EEENS3_ILi144EEENS3_ILi288EEEEEENS3_ILi512EEEEEEEEC2ERKS8_RKSG_)
$_ZN7cutlass13device_kernelIN5flash19enable_sm80_to_sm89INS1_16FlashAttnBwdSm80INS1_25CollectiveMainloopBwdSm80ILi2ELi2EN4cute5tupleIJNS5_1CILi128EEES8_NS7_ILi64EEEEEENS_10bfloat16_tEfNS_4arch4Sm80ELb0ELb0ELb1ELb1ELb0ELb0ELb0ELb0ELi2ELi4ELi4ELi4ELb0EEENS1_21CollectiveEpilogueBwdISA_SB_SD_Li256ELb1ELb0ELi2EEENS1_19SingleTileSchedulerILb1ELb0ELb0ELi128EEEEEEEEEvNT_6ParamsE$_ZN4cute3eso3ESOILb1ELb0EJNS_5tupleIJNS_1CILi8EEENS2_IJNS3_ILi2EEES5_S5_EEENS3_ILi1EEES6_S7_EEENS2_IJS7_NS2_IJiiiEEENS3_ILi64EEENS2_IJNS3_ILi72EEENS3_ILi144EEENS3_ILi288EEEEEENS3_ILi512EEEEEEEEC2ERKS8_RKSG_:
[----:B------:R-:W-:Y:S02]  /*a070*/  IADD3 R4, R4, -c[0x0][0x20], RZ ;  /* 0x8000080004047a10 */ /* 0x000fe40007ffe0ff */
[----:B------:R-:W-:-:S03]  /*a080*/  MOV R9, 0x0 ;  /* 0x0000000000097802 */ /* 0x000fc60000000f00 */
[----:B------:R1:W-:Y:S04]  /*a090*/  STL [R4], R2 ;  /* 0x0000000204007387 */ /* 0x0003e80000100800 */
[----:B------:R1:W-:Y:S04]  /*a0a0*/  STL [R4+0x4], R3 ;  /* 0x0000040304007387 */ /* 0x0003e80000100800 */
[----:B------:R1:W-:Y:S01]  /*a0b0*/  STL [R4+0x8], R5 ;  /* 0x0000080504007387 */ /* 0x0003e20000100800 */
[----:B------:R-:W-:Y:S05]  /*a0c0*/  RET.REL.NODEC R8 `(_ZN7cutlass13device_kernelIN5flash19enable_sm80_to_sm89INS1_16FlashAttnBwdSm80INS1_25CollectiveMainloopBwdSm80ILi2ELi2EN4cute5tupleIJNS5_1CILi128EEES8_NS7_ILi64EEEEEENS_10bfloat16_tEfNS_4arch4Sm80ELb0ELb0ELb1ELb1ELb0ELb0ELb0ELb0ELi2ELi4ELi4ELi4ELb0EEENS1_21CollectiveEpilogueBwdISA_SB_SD_Li256ELb1ELb0ELi2EEENS1_19SingleTileSchedulerILb1ELb0ELb0ELi128EEEEEEEEEvNT_6ParamsE) ;  /* 0xffff5f3008007950 */ /* 0x000fea0003c3ffff */
        .type           $_ZN7cutlass13device_kernelIN5flash19enable_sm80_to_sm89INS1_16FlashAttnBwdSm80INS1_25CollectiveMainloopBwdSm80ILi2ELi2EN4cute5tupleIJNS5_1CILi128EEES8_NS7_ILi64EEEEEENS_10bfloat16_tEfNS_4arch4Sm80ELb0ELb0ELb1ELb1ELb0ELb0ELb0ELb0ELi2ELi4ELi4ELi4ELb0EEENS1_21CollectiveEpilogueBwdISA_SB_SD_Li256ELb1ELb0ELi2EEENS1_19SingleTileSchedulerILb1ELb0ELb0ELi128EEEEEEEEEvNT_6ParamsE$_ZN4cute3eso3ESOILb1ELb0EJNS_5tupleIJNS_1CILi8EEENS3_ILi2EEES5_S5_S4_S5_EEENS2_IJNS3_ILi1EEEiiiNS3_ILi72EEENS3_ILi512EEEEEEEEC2ERKS6_RKSA_,@function
        .size           $_ZN7cutlass13device_kernelIN5flash19enable_sm80_to_sm89INS1_16FlashAttnBwdSm80INS1_25CollectiveMainloopBwdSm80ILi2ELi2EN4cute5tupleIJNS5_1CILi128EEES8_NS7_ILi64EEEEEENS_10bfloat16_tEfNS_4arch4Sm80ELb0ELb0ELb1ELb1ELb0ELb0ELb0ELb0ELi2ELi4ELi4ELi4ELb0EEENS1_21CollectiveEpilogueBwdISA_SB_SD_Li256ELb1ELb0ELi2EEENS1_19SingleTileSchedulerILb1ELb0ELb0ELi128EEEEEEEEEvNT_6ParamsE$_ZN4cute3eso3ESOILb1ELb0EJNS_5tupleIJNS_1CILi8EEENS3_ILi2EEES5_S5_S4_S5_EEENS2_IJNS3_ILi1EEEiiiNS3_ILi72EEENS3_ILi512EEEEEEEEC2ERKS6_RKSA_,($_ZN7cutlass13device_kernelIN5flash19enable_sm80_to_sm89INS1_16FlashAttnBwdSm80INS1_25CollectiveMainloopBwdSm80ILi2ELi2EN4cute5tupleIJNS5_1CILi128EEES8_NS7_ILi64EEEEEENS_10bfloat16_tEfNS_4arch4Sm80ELb0ELb0ELb1ELb1ELb0ELb0ELb0ELb0ELi2ELi4ELi4ELi4ELb0EEENS1_21CollectiveEpilogueBwdISA_SB_SD_Li256ELb1ELb0ELi2EEENS1_19SingleTileSchedulerILb1ELb0ELb0ELi128EEEEEEEEEvNT_6ParamsE$_ZN4cute3eso3ESOILb1ELb0EJNS_6LayoutINS_5tupleIJNS3_IJNS3_IJNS3_IJNS_1CILi4EEENS4_ILi2EEEEEENS4_ILi1EEEEEES8_EEENS3_IJNS3_IJNS3_IJS8_S8_EEES8_EEES6_EEEEEENS3_IJNS3_IJNS3_IJNS3_IJS8_NS4_ILi32EEEEEENS4_ILi0EEEEEESH_EEENS3_IJNS3_IJNS3_IJSH_SH_EEESH_EEENS4_ILi64EEEEEEEEEEENS_10ViewEngineIPN7cutlass10bfloat16_tEEEEEC2ERKSP_RKSU_ - $_ZN7cutlass13device_kernelIN5flash19enable_sm80_to_sm89INS1_16FlashAttnBwdSm80INS1_25CollectiveMainloopBwdSm80ILi2ELi2EN4cute5tupleIJNS5_1CILi128EEES8_NS7_ILi64EEEEEENS_10bfloat16_tEfNS_4arch4Sm80ELb0ELb0ELb1ELb1ELb0ELb0ELb0ELb0ELi2ELi4ELi4ELi4ELb0EEENS1_21CollectiveEpilogueBwdISA_SB_SD_Li256ELb1ELb0ELi2EEENS1_19SingleTileSchedulerILb1ELb0ELb0ELi128EEEEEEEEEvNT_6ParamsE$_ZN4cute3eso3ESOILb1ELb0EJNS_5tupleIJNS_1CILi8EEENS3_ILi2EEES5_S5_S4_S5_EEENS2_IJNS3_ILi1EEEiiiNS3_ILi72EEENS3_ILi512EEEEEEEEC2ERKS6_RKSA_)
$_ZN7cutlass13device_kernelIN5flash19enable_sm80_to_sm89INS1_16FlashAttnBwdSm80INS1_25CollectiveMainloopBwdSm80ILi2ELi2EN4cute5tupleIJNS5_1CILi128EEES8_NS7_ILi64EEEEEENS_10bfloat16_tEfNS_4arch4Sm80ELb0ELb0ELb1ELb1ELb0ELb0ELb0ELb0ELi2ELi4ELi4ELi4ELb0EEENS1_21CollectiveEpilogueBwdISA_SB_SD_Li256ELb1ELb0ELi2EEENS1_19SingleTileSchedulerILb1ELb0ELb0ELi128EEEEEEEEEvNT_6ParamsE$_ZN4cute3eso3ESOILb1ELb0EJNS_5tupleIJNS_1CILi8EEENS3_ILi2EEES5_S5_S4_S5_EEENS2_IJNS3_ILi1EEEiiiNS3_ILi72EEENS3_ILi512EEEEEEEEC2ERKS6_RKSA_:
[----:B------:R-:W-:Y:S02]  /*a0d0*/  IADD3 R4, R4, -c[0x0][0x20], RZ ;  /* 0x8000080004047a10 */ /* 0x000fe40007ffe0ff */
[----:B------:R-:W-:-:S03]  /*a0e0*/  MOV R9, 0x0 ;  /* 0x0000000000097802 */ /* 0x000fc60000000f00 */
[----:B------:R1:W-:Y:S04]  /*a0f0*/  STL [R4], R2 ;  /* 0x0000000204007387 */ /* 0x0003e80000100800 */
[----:B------:R1:W-:Y:S04]  /*a100*/  STL [R4+0x4], R3 ;  /* 0x0000040304007387 */ /* 0x0003e80000100800 */
[----:B------:R1:W-:Y:S01]  /*a110*/  STL [R4+0x8], R5 ;  /* 0x0000080504007387 */ /* 0x0003e20000100800 */
[----:B------:R-:W-:Y:S05]  /*a120*/  RET.REL.NODEC R8 `(_ZN7cutlass13device_kernelIN5flash19enable_sm80_to_sm89INS1_16FlashAttnBwdSm80INS1_25CollectiveMainloopBwdSm80ILi2ELi2EN4cute5tupleIJNS5_1CILi128EEES8_NS7_ILi64EEEEEENS_10bfloat16_tEfNS_4arch4Sm80ELb0ELb0ELb1ELb1ELb0ELb0ELb0ELb0ELi2ELi4ELi4ELi4ELb0EEENS1_21CollectiveEpilogueBwdISA_SB_SD_Li256ELb1ELb0ELi2EEENS1_19SingleTileSchedulerILb1ELb0ELb0ELi128EEEEEEEEEvNT_6ParamsE) ;  /* 0xffff5ed008007950 */ /* 0x000fea0003c3ffff */
        .type           $_ZN7cutlass13device_kernelIN5flash19enable_sm80_to_sm89INS1_16FlashAttnBwdSm80INS1_25CollectiveMainloopBwdSm80ILi2ELi2EN4cute5tupleIJNS5_1CILi128EEES8_NS7_ILi64EEEEEENS_10bfloat16_tEfNS_4arch4Sm80ELb0ELb0ELb1ELb1ELb0ELb0ELb0ELb0ELi2ELi4ELi4ELi4ELb0EEENS1_21CollectiveEpilogueBwdISA_SB_SD_Li256ELb1ELb0ELi2EEENS1_19SingleTileSchedulerILb1ELb0ELb0ELi128EEEEEEEEEvNT_6ParamsE$_ZN4cute3eso3ESOILb1ELb0EJNS_6LayoutINS_5tupleIJNS3_IJNS3_IJNS3_IJNS_1CILi4EEENS4_ILi2EEEEEENS4_ILi1EEEEEES8_EEENS3_IJNS3_IJNS3_IJS8_S8_EEES8_EEES6_EEEEEENS3_IJNS3_IJNS3_IJNS3_IJS8_NS4_ILi32EEEEEENS4_ILi0EEEEEESH_EEENS3_IJNS3_IJNS3_IJSH_SH_EEESH_EEENS4_ILi64EEEEEEEEEEENS_10ViewEngineIPN7cutlass10bfloat16_tEEEEEC2ERKSP_RKSU_,@function
        .size           $_ZN7cutlass13device_kernelIN5flash19enable_sm80_to_sm89INS1_16FlashAttnBwdSm80INS1_25CollectiveMainloopBwdSm80ILi2ELi2EN4cute5tupleIJNS5_1CILi128EEES8_NS7_ILi64EEEEEENS_10bfloat16_tEfNS_4arch4Sm80ELb0ELb0ELb1ELb1ELb0ELb0ELb0ELb0ELi2ELi4ELi4ELi4ELb0EEENS1_21CollectiveEpilogueBwdISA_SB_SD_Li256ELb1ELb0ELi2EEENS1_19SingleTileSchedulerILb1ELb0ELb0ELi128EEEEEEEEEvNT_6ParamsE$_ZN4cute3eso3ESOILb1ELb0EJNS_6LayoutINS_5tupleIJNS3_IJNS3_IJNS3_IJNS_1CILi4EEENS4_ILi2EEEEEENS4_ILi1EEEEEES8_EEENS3_IJNS3_IJNS3_IJS8_S8_EEES8_EEES6_EEEEEENS3_IJNS3_IJNS3_IJNS3_IJS8_NS4_ILi32EEEEEENS4_ILi0EEEEEESH_EEENS3_IJNS3_IJNS3_IJSH_SH_EEESH_EEENS4_ILi64EEEEEEEEEEENS_10ViewEngineIPN7cutlass10bfloat16_tEEEEEC2ERKSP_RKSU_,($_ZN7cutlass13device_kernelIN5flash19enable_sm80_to_sm89INS1_16FlashAttnBwdSm80INS1_25CollectiveMainloopBwdSm80ILi2ELi2EN4cute5tupleIJNS5_1CILi128EEES8_NS7_ILi64EEEEEENS_10bfloat16_tEfNS_4arch4Sm80ELb0ELb0ELb1ELb1ELb0ELb0ELb0ELb0ELi2ELi4ELi4ELi4ELb0EEENS1_21CollectiveEpilogueBwdISA_SB_SD_Li256ELb1ELb0ELi2EEENS1_19SingleTileSchedulerILb1ELb0ELb0ELi128EEEEEEEEEvNT_6ParamsE$_ZN4cute3eso3ESOILb1ELb0EJNS_6LayoutINS_5tupleIJNS3_IJNS3_IJNS_1CILi2EEES5_EEENS4_ILi1EEEEEEEEENS3_IJNS3_IJNS3_IJS7_NS4_ILi16EEEEEENS4_ILi0EEEEEEEEEEENS_10ViewEngineIPjEEEEC2ERKSF_RKSI_ - $_ZN7cutlass13device_kernelIN5flash19enable_sm80_to_sm89INS1_16FlashAttnBwdSm80INS1_25CollectiveMainloopBwdSm80ILi2ELi2EN4cute5tupleIJNS5_1CILi128EEES8_NS7_ILi64EEEEEENS_10bfloat16_tEfNS_4arch4Sm80ELb0ELb0ELb1ELb1ELb0ELb0ELb0ELb0ELi2ELi4ELi4ELi4ELb0EEENS1_21CollectiveEpilogueBwdISA_SB_SD_Li256ELb1ELb0ELi2EEENS1_19SingleTileSchedulerILb1ELb0ELb0ELi128EEEEEEEEEvNT_6ParamsE$_ZN4cute3eso3ESOILb1ELb0EJNS_6LayoutINS_5tupleIJNS3_IJNS3_IJNS3_IJNS_1CILi4EEENS4_ILi2EEEEEENS4_ILi1EEEEEES8_EEENS3_IJNS3_IJNS3_IJS8_S8_EEES8_EEES6_EEEEEENS3_IJNS3_IJNS3_IJNS3_IJS8_NS4_ILi32EEEEEENS4_ILi0EEEEEESH_EEENS3_IJNS3_IJNS3_IJSH_SH_EEESH_EEENS4_ILi64EEEEEEEEEEENS_10ViewEngineIPN7cutlass10bfloat16_tEEEEEC2ERKSP_RKSU_)
$_ZN7cutlass13device_kernelIN5flash19enable_sm80_to_sm89INS1_16FlashAttnBwdSm80INS1_25CollectiveMainloopBwdSm80ILi2ELi2EN4cute5tupleIJNS5_1CILi128EEES8_NS7_ILi64EEEEEENS_10bfloat16_tEfNS_4arch4Sm80ELb0ELb0ELb1ELb1ELb0ELb0ELb0ELb0ELi2ELi4ELi4ELi4ELb0EEENS1_21CollectiveEpilogueBwdISA_SB_SD_Li256ELb1ELb0ELi2EEENS1_19SingleTileSchedulerILb1ELb0ELb0ELi128EEEEEEEEEvNT_6ParamsE$_ZN4cute3eso3ESOILb1ELb0EJNS_6LayoutINS_5tupleIJNS3_IJNS3_IJNS3_IJNS_1CILi4EEENS4_ILi2EEEEEENS4_ILi1EEEEEES8_EEENS3_IJNS3_IJNS3_IJS8_S8_EEES8_EEES6_EEEEEENS3_IJNS3_IJNS3_IJNS3_IJS8_NS4_ILi32EEEEEENS4_ILi0EEEEEESH_EEENS3_IJNS3_IJNS3_IJSH_SH_EEESH_EEENS4_ILi64EEEEEEEEEEENS_10ViewEngineIPN7cutlass10bfloat16_tEEEEEC2ERKSP_RKSU_:
[----:B------:R-:W-:Y:S02]  /*a130*/  IADD3 R4, R66, -c[0x0][0x20], RZ ;  /* 0x8000080042047a10 */ /* 0x000fe40007ffe0ff */
[----:B------:R-:W-:-:S03]  /*a140*/  MOV R7, 0x0 ;  /* 0x0000000000077802 */ /* 0x000fc60000000f00 */
[----:B------:R1:W-:Y:S01]  /*a150*/  STL.64 [R4], R2 ;  /* 0x0000000204007387 */ /* 0x0003e20000100a00 */
[----:B------:R-:W-:Y:S05]  /*a160*/  RET.REL.NODEC R6 `(_ZN7cutlass13device_kernelIN5flash19enable_sm80_to_sm89INS1_16FlashAttnBwdSm80INS1_25CollectiveMainloopBwdSm80ILi2ELi2EN4cute5tupleIJNS5_1CILi128EEES8_NS7_ILi64EEEEEENS_10bfloat16_tEfNS_4arch4Sm80ELb0ELb0ELb1ELb1ELb0ELb0ELb0ELb0ELi2ELi4ELi4ELi4ELb0EEENS1_21CollectiveEpilogueBwdISA_SB_SD_Li256ELb1ELb0ELi2EEENS1_19SingleTileSchedulerILb1ELb0ELb0ELi128EEEEEEEEEvNT_6ParamsE) ;  /* 0xffff5e9006007950 */ /* 0x000fea0003c3ffff */
        .type           $_ZN7cutlass13device_kernelIN5flash19enable_sm80_to_sm89INS1_16FlashAttnBwdSm80INS1_25CollectiveMainloopBwdSm80ILi2ELi2EN4cute5tupleIJNS5_1CILi128EEES8_NS7_ILi64EEEEEENS_10bfloat16_tEfNS_4arch4Sm80ELb0ELb0ELb1ELb1ELb0ELb0ELb0ELb0ELi2ELi4ELi4ELi4ELb0EEENS1_21CollectiveEpilogueBwdISA_SB_SD_Li256ELb1ELb0ELi2EEENS1_19SingleTileSchedulerILb1ELb0ELb0ELi128EEEEEEEEEvNT_6ParamsE$_ZN4cute3eso3ESOILb1ELb0EJNS_6LayoutINS_5tupleIJNS3_IJNS3_IJNS_1CILi2EEES5_EEENS4_ILi1EEEEEEEEENS3_IJNS3_IJNS3_IJS7_NS4_ILi16EEEEEENS4_ILi0EEEEEEEEEEENS_10ViewEngineIPjEEEEC2ERKSF_RKSI_,@function
        .size           $_ZN7cutlass13device_kernelIN5flash19enable_sm80_to_sm89INS1_16FlashAttnBwdSm80INS1_25CollectiveMainloopBwdSm80ILi2ELi2EN4cute5tupleIJNS5_1CILi128EEES8_NS7_ILi64EEEEEENS_10bfloat16_tEfNS_4arch4Sm80ELb0ELb0ELb1ELb1ELb0ELb0ELb0ELb0ELi2ELi4ELi4ELi4ELb0EEENS1_21CollectiveEpilogueBwdISA_SB_SD_Li256ELb1ELb0ELi2EEENS1_19SingleTileSchedulerILb1ELb0ELb0ELi128EEEEEEEEEvNT_6ParamsE$_ZN4cute3eso3ESOILb1ELb0EJNS_6LayoutINS_5tupleIJNS3_IJNS3_IJNS_1CILi2EEES5_EEENS4_ILi1EEEEEEEEENS3_IJNS3_IJNS3_IJS7_NS4_ILi16EEEEEENS4_ILi0EEEEEEEEEEENS_10ViewEngineIPjEEEEC2ERKSF_RKSI_,($_ZN7cutlass13device_kernelIN5flash19enable_sm80_to_sm89INS1_16FlashAttnBwdSm80INS1_25CollectiveMainloopBwdSm80ILi2ELi2EN4cute5tupleIJNS5_1CILi128EEES8_NS7_ILi64EEEEEENS_10bfloat16_tEfNS_4arch4Sm80ELb0ELb0ELb1ELb1ELb0ELb0ELb0ELb0ELi2ELi4ELi4ELi4ELb0EEENS1_21CollectiveEpilogueBwdISA_SB_SD_Li256ELb1ELb0ELi2EEENS1_19SingleTileSchedulerILb1ELb0ELb0ELi128EEEEEEEEEvNT_6ParamsE$_ZN4cute3eso3ESOILb1ELb0EJNS_6LayoutINS_5tupleIJNS3_IJNS3_IJNS_1CILi4EEENS4_ILi2EEEEEENS4_ILi1EEEEEEEEENS3_IJNS3_IJNS3_IJS8_NS4_ILi32EEEEEENS4_ILi0EEEEEEEEEEENS_10ViewEngineIPN7cutlass10bfloat16_tEEEEEC2ERKSG_RKSL_ - $_ZN7cutlass13device_kernelIN5flash19enable_sm80_to_sm89INS1_16FlashAttnBwdSm80INS1_25CollectiveMainloopBwdSm80ILi2ELi2EN4cute5tupleIJNS5_1CILi128EEES8_NS7_ILi64EEEEEENS_10bfloat16_tEfNS_4arch4Sm80ELb0ELb0ELb1ELb1ELb0ELb0ELb0ELb0ELi2ELi4ELi4ELi4ELb0EEENS1_21CollectiveEpilogueBwdISA_SB_SD_Li256ELb1ELb0ELi2EEENS1_19SingleTileSchedulerILb1ELb0ELb0ELi128EEEEEEEEEvNT_6ParamsE$_ZN4cute3eso3ESOILb1ELb0EJNS_6LayoutINS_5tupleIJNS3_IJNS3_IJNS_1CILi2EEES5_EEENS4_ILi1EEEEEEEEENS3_IJNS3_IJNS3_IJS7_NS4_ILi16EEEEEENS4_ILi0EEEEEEEEEEENS_10ViewEngineIPjEEEEC2ERKSF_RKSI_)
$_ZN7cutlass13device_kernelIN5flash19enable_sm80_to_sm89INS1_16FlashAttnBwdSm80INS1_25CollectiveMainloopBwdSm80ILi2ELi2EN4cute5tupleIJNS5_1CILi128EEES8_NS7_ILi64EEEEEENS_10bfloat16_tEfNS_4arch4Sm80ELb0ELb0ELb1ELb1ELb0ELb0ELb0ELb0ELi2ELi4ELi4ELi4ELb0EEENS1_21CollectiveEpilogueBwdISA_SB_SD_Li256ELb1ELb0ELi2EEENS1_19SingleTileSchedulerILb1ELb0ELb0ELi128EEEEEEEEEvNT_6ParamsE$_ZN4cute3eso3ESOILb1ELb0EJNS_6LayoutINS_5tupleIJNS3_IJNS3_IJNS_1CILi2EEES5_EEENS4_ILi1EEEEEEEEENS3_IJNS3_IJNS3_IJS7_NS4_ILi16EEEEEENS4_ILi0EEEEEEEEEEENS_10ViewEngineIPjEEEEC2ERKSF_RKSI_:
[----:B------:R-:W-:Y:S02]  /*a170*/  IADD3 R2, R66, -c[0x0][0x20], RZ ;  /* 0x8000080042027a10 */ /* 0x000fe40007ffe0ff */
[----:B------:R-:W-:-:S03]  /*a180*/  MOV R5, 0x0 ;  /* 0x0000000000057802 */ /* 0x000fc60000000f00 */
[----:B------:R1:W-:Y:S01]  /*a190*/  STL.64 [R2], R12 ;  /* 0x0000000c02007387 */ /* 0x0003e20000100a00 */
[----:B------:R-:W-:Y:S05]  /*a1a0*/  RET.REL.NODEC R4 `(_ZN7cutlass13device_kernelIN5flash19enable_sm80_to_sm89INS1_16FlashAttnBwdSm80INS1_25CollectiveMainloopBwdSm80ILi2ELi2EN4cute5tupleIJNS5_1CILi128EEES8_NS7_ILi64EEEEEENS_10bfloat16_tEfNS_4arch4Sm80ELb0ELb0ELb1ELb1ELb0ELb0ELb0ELb0ELi2ELi4ELi4ELi4ELb0EEENS1_21CollectiveEpilogueBwdISA_SB_SD_Li256ELb1ELb0ELi2EEENS1_19SingleTileSchedulerILb1ELb0ELb0ELi128EEEEEEEEEvNT_6ParamsE) ;  /* 0xffff5e5004007950 */ /* 0x000fea0003c3ffff */
        .type           $_ZN7cutlass13device_kernelIN5flash19enable_sm80_to_sm89INS1_16FlashAttnBwdSm80INS1_25CollectiveMainloopBwdSm80ILi2ELi2EN4cute5tupleIJNS5_1CILi128EEES8_NS7_ILi64EEEEEENS_10bfloat16_tEfNS_4arch4Sm80ELb0ELb0ELb1ELb1ELb0ELb0ELb0ELb0ELi2ELi4ELi4ELi4ELb0EEENS1_21CollectiveEpilogueBwdISA_SB_SD_Li256ELb1ELb0ELi2EEENS1_19SingleTileSchedulerILb1ELb0ELb0ELi128EEEEEEEEEvNT_6ParamsE$_ZN4cute3eso3ESOILb1ELb0EJNS_6LayoutINS_5tupleIJNS3_IJNS3_IJNS_1CILi4EEENS4_ILi2EEEEEENS4_ILi1EEEEEEEEENS3_IJNS3_IJNS3_IJS8_NS4_ILi32EEEEEENS4_ILi0EEEEEEEEEEENS_10ViewEngineIPN7cutlass10bfloat16_tEEEEEC2ERKSG_RKSL_,@function
        .size           $_ZN7cutlass13device_kernelIN5flash19enable_sm80_to_sm89INS1_16FlashAttnBwdSm80INS1_25CollectiveMainloopBwdSm80ILi2ELi2EN4cute5tupleIJNS5_1CILi128EEES8_NS7_ILi64EEEEEENS_10bfloat16_tEfNS_4arch4Sm80ELb0ELb0ELb1ELb1ELb0ELb0ELb0ELb0ELi2ELi4ELi4ELi4ELb0EEENS1_21CollectiveEpilogueBwdISA_SB_SD_Li256ELb1ELb0ELi2EEENS1_19SingleTileSchedulerILb1ELb0ELb0ELi128EEEEEEEEEvNT_6ParamsE$_ZN4cute3eso3ESOILb1ELb0EJNS_6LayoutINS_5tupleIJNS3_IJNS3_IJNS_1CILi4EEENS4_ILi2EEEEEENS4_ILi1EEEEEEEEENS3_IJNS3_IJNS3_IJS8_NS4_ILi32EEEEEENS4_ILi0EEEEEEEEEEENS_10ViewEngineIPN7cutlass10bfloat16_tEEEEEC2ERKSG_RKSL_,($_ZN7cutlass13device_kernelIN5flash19enable_sm80_to_sm89INS1_16FlashAttnBwdSm80INS1_25CollectiveMainloopBwdSm80ILi2ELi2EN4cute5tupleIJNS5_1CILi128EEES8_NS7_ILi64EEEEEENS_10bfloat16_tEfNS_4arch4Sm80ELb0ELb0ELb1ELb1ELb0ELb0ELb0ELb0ELi2ELi4ELi4ELi4ELb0EEENS1_21CollectiveEpilogueBwdISA_SB_SD_Li256ELb1ELb0ELi2EEENS1_19SingleTileSchedulerILb1ELb0ELb0ELi128EEEEEEEEEvNT_6ParamsE$_ZN4cute3eso3ESOILb1ELb0EJNS_6LayoutINS_5tupleIJNS3_IJNS3_IJNS_1CILi4EEENS4_ILi2EEEEEENS4_ILi1EEEEEEEEENS3_IJNS3_IJNS3_IJS8_NS4_ILi32EEEEEENS4_ILi0EEEEEEEEEEEiEEC2ERKSG_RKi - $_ZN7cutlass13device_kernelIN5flash19enable_sm80_to_sm89INS1_16FlashAttnBwdSm80INS1_25CollectiveMainloopBwdSm80ILi2ELi2EN4cute5tupleIJNS5_1CILi128EEES8_NS7_ILi64EEEEEENS_10bfloat16_tEfNS_4arch4Sm80ELb0ELb0ELb1ELb1ELb0ELb0ELb0ELb0ELi2ELi4ELi4ELi4ELb0EEENS1_21CollectiveEpilogueBwdISA_SB_SD_Li256ELb1ELb0ELi2EEENS1_19SingleTileSchedulerILb1ELb0ELb0ELi128EEEEEEEEEvNT_6ParamsE$_ZN4cute3eso3ESOILb1ELb0EJNS_6LayoutINS_5tupleIJNS3_IJNS3_IJNS_1CILi4EEENS4_ILi2EEEEEENS4_ILi1EEEEEEEEENS3_IJNS3_IJNS3_IJS8_NS4_ILi32EEEEEENS4_ILi0EEEEEEEEEEENS_10ViewEngineIPN7cutlass10bfloat16_tEEEEEC2ERKSG_RKSL_)
$_ZN7cutlass13device_kernelIN5flash19enable_sm80_to_sm89INS1_16FlashAttnBwdSm80INS1_25CollectiveMainloopBwdSm80ILi2ELi2EN4cute5tupleIJNS5_1CILi128EEES8_NS7_ILi64EEEEEENS_10bfloat16_tEfNS_4arch4Sm80ELb0ELb0ELb1ELb1ELb0ELb0ELb0ELb0ELi2ELi4ELi4ELi4ELb0EEENS1_21CollectiveEpilogueBwdISA_SB_SD_Li256ELb1ELb0ELi2EEENS1_19SingleTileSchedulerILb1ELb0ELb0ELi128EEEEEEEEEvNT_6ParamsE$_ZN4cute3eso3ESOILb1ELb0EJNS_6LayoutINS_5tupleIJNS3_IJNS3_IJNS_1CILi4EEENS4_ILi2EEEEEENS4_ILi1EEEEEEEEENS3_IJNS3_IJNS3_IJS8_NS4_ILi32EEEEEENS4_ILi0EEEEEEEEEEENS_10ViewEngineIPN7cutlass10bfloat16_tEEEEEC2ERKSG_RKSL_:
[----:B------:R-:W-:Y:S01]  /*a1b0*/  IADD3 R2, R66, -c[0x0][0x20], RZ ;  /* 0x8000080042027a10 */ /* 0x000fe20007ffe0ff */
[----:B------:R-:W-:Y:S01]  /*a1c0*/  IMAD.MOV.U32 R9, RZ, RZ, R3 ;  /* 0x000000ffff097224 */ /* 0x000fe200078e0003 */
[----:B------:R-:W-:-:S04]  /*a1d0*/  MOV R7, 0x0 ;  /* 0x0000000000077802 */ /* 0x000fc80000000f00 */
[----:B------:R1:W-:Y:S01]  /*a1e0*/  STL.64 [R2], R8 ;  /* 0x0000000802007387 */ /* 0x0003e20000100a00 */
[----:B------:R-:W-:Y:S05]  /*a1f0*/  RET.REL.NODEC R6 `(_ZN7cutlass13device_kernelIN5flash19enable_sm80_to_sm89INS1_16FlashAttnBwdSm80INS1_25CollectiveMainloopBwdSm80ILi2ELi2EN4cute5tupleIJNS5_1CILi128EEES8_NS7_ILi64EEEEEENS_10bfloat16_tEfNS_4arch4Sm80ELb0ELb0ELb1ELb1ELb0ELb0ELb0ELb0ELi2ELi4ELi4ELi4ELb0EEENS1_21CollectiveEpilogueBwdISA_SB_SD_Li256ELb1ELb0ELi2EEENS1_19SingleTileSchedulerILb1ELb0ELb0ELi128EEEEEEEEEvNT_6ParamsE) ;  /* 0xffff5e0006007950 */ /* 0x000fea0003c3ffff */
        .type           $_ZN7cutlass13device_kernelIN5flash19enable_sm80_to_sm89INS1_16FlashAttnBwdSm80INS1_25CollectiveMainloopBwdSm80ILi2ELi2EN4cute5tupleIJNS5_1CILi128EEES8_NS7_ILi64EEEEEENS_10bfloat16_tEfNS_4arch4Sm80ELb0ELb0ELb1ELb1ELb0ELb0ELb0ELb0ELi2ELi4ELi4ELi4ELb0EEENS1_21CollectiveEpilogueBwdISA_SB_SD_Li256ELb1ELb0ELi2EEENS1_19SingleTileSchedulerILb1ELb0ELb0ELi128EEEEEEEEEvNT_6ParamsE$_ZN4cute3eso3ESOILb1ELb0EJNS_6LayoutINS_5tupleIJNS3_IJNS3_IJNS_1CILi4EEENS4_ILi2EEEEEENS4_ILi1EEEEEEEEENS3_IJNS3_IJNS3_IJS8_NS4_ILi32EEEEEENS4_ILi0EEEEEEEEEEEiEEC2ERKSG_RKi,@function
        .size           $_ZN7cutlass13device_kernelIN5flash19enable_sm80_to_sm89INS1_16FlashAttnBwdSm80INS1_25CollectiveMainloopBwdSm80ILi2ELi2EN4cute5tupleIJNS5_1CILi128EEES8_NS7_ILi64EEEEEENS_10bfloat16_tEfNS_4arch4Sm80ELb0ELb0ELb1ELb1ELb0ELb0ELb0ELb0ELi2ELi4ELi4ELi4ELb0EEENS1_21CollectiveEpilogueBwdISA_SB_SD_Li256ELb1ELb0ELi2EEENS1_19SingleTileSchedulerILb1ELb0ELb0ELi128EEEEEEEEEvNT_6ParamsE$_ZN4cute3eso3ESOILb1ELb0EJNS_6LayoutINS_5tupleIJNS3_IJNS3_IJNS_1CILi4EEENS4_ILi2EEEEEENS4_ILi1EEEEEEEEENS3_IJNS3_IJNS3_IJS8_NS4_ILi32EEEEEENS4_ILi0EEEEEEEEEEEiEEC2ERKSG_RKi,($_ZN7cutlass13device_kernelIN5flash19enable_sm80_to_sm89INS1_16FlashAttnBwdSm80INS1_25CollectiveMainloopBwdSm80ILi2ELi2EN4cute5tupleIJNS5_1CILi128EEES8_NS7_ILi64EEEEEENS_10bfloat16_tEfNS_4arch4Sm80ELb0ELb0ELb1ELb1ELb0ELb0ELb0ELb0ELi2ELi4ELi4ELi4ELb0EEENS1_21CollectiveEpilogueBwdISA_SB_SD_Li256ELb1ELb0ELi2EEENS1_19SingleTileSchedulerILb1ELb0ELb0ELi128EEEEEEEEEvNT_6ParamsE$_ZN4cute3eso3ESOILb1ELb0EJNS_6LayoutINS_5tupleIJNS3_IJNS3_IJNS_1CILi4EEENS4_ILi2EEEEEENS4_ILi1EEEEEENS3_IJS6_EEEEEENS3_IJNS3_IJNS3_IJS8_NS4_ILi32EEEEEENS4_ILi0EEEEEENS3_IJNS4_ILi64EEEEEEEEEEENS_10ViewEngineIPN7cutlass10bfloat16_tEEEEEC2ERKSJ_RKSO_ - $_ZN7cutlass13device_kernelIN5flash19enable_sm80_to_sm89INS1_16FlashAttnBwdSm80INS1_25CollectiveMainloopBwdSm80ILi2ELi2EN4cute5tupleIJNS5_1CILi128EEES8_NS7_ILi64EEEEEENS_10bfloat16_tEfNS_4arch4Sm80ELb0ELb0ELb1ELb1ELb0ELb0ELb0ELb0ELi2ELi4ELi4ELi4ELb0EEENS1_21CollectiveEpilogueBwdISA_SB_SD_Li256ELb1ELb0ELi2EEENS1_19SingleTileSchedulerILb1ELb0ELb0ELi128EEEEEEEEEvNT_6ParamsE$_ZN4cute3eso3ESOILb1ELb0EJNS_6LayoutINS_5tupleIJNS3_IJNS3_IJNS_1CILi4EEENS4_ILi2EEEEEENS4_ILi1EEEEEEEEENS3_IJNS3_IJNS3_IJS8_NS4_ILi32EEEEEENS4_ILi0EEEEEEEEEEEiEEC2ERKSG_RKi)
$_ZN7cutlass13device_kernelIN5flash19enable_sm80_to_sm89INS1_16FlashAttnBwdSm80INS1_25CollectiveMainloopBwdSm80ILi2ELi2EN4cute5tupleIJNS5_1CILi128EEES8_NS7_ILi64EEEEEENS_10bfloat16_tEfNS_4arch4Sm80ELb0ELb0ELb1ELb1ELb0ELb0ELb0ELb0ELi2ELi4ELi4ELi4ELb0EEENS1_21CollectiveEpilogueBwdISA_SB_SD_Li256ELb1ELb0ELi2EEENS1_19SingleTileSchedulerILb1ELb0ELb0ELi128EEEEEEEEEvNT_6ParamsE$_ZN4cute3eso3ESOILb1ELb0EJNS_6LayoutINS_5tupleIJNS3_IJNS3_IJNS_1CILi4EEENS4_ILi2EEEEEENS4_ILi1EEEEEEEEENS3_IJNS3_IJNS3_IJS8_NS4_ILi32EEEEEENS4_ILi0EEEEEEEEEEEiEEC2ERKSG_RKi:
[----:B------:R-:W-:Y:S02]  /*a200*/  IADD3 R2, R66, -c[0x0][0x20], RZ ;  /* 0x8000080042027a10 */ /* 0x000fe40007ffe0ff */
[----:B------:R-:W-:-:S03]  /*a210*/  MOV R7, 0x0 ;  /* 0x0000000000077802 */ /* 0x000fc60000000f00 */
[----:B------:R1:W-:Y:S01]  /*a220*/  STL [R2], R3 ;  /* 0x0000000302007387 */ /* 0x0003e20000100800 */
[----:B------:R-:W-:Y:S05]  /*a230*/  RET.REL.NODEC R6 `(_ZN7cutlass13device_kernelIN5flash19enable_sm80_to_sm89INS1_16FlashAttnBwdSm80INS1_25CollectiveMainloopBwdSm80ILi2ELi2EN4cute5tupleIJNS5_1CILi128EEES8_NS7_ILi64EEEEEENS_10bfloat16_tEfNS_4arch4Sm80ELb0ELb0ELb1ELb1ELb0ELb0ELb0ELb0ELi2ELi4ELi4ELi4ELb0EEENS1_21CollectiveEpilogueBwdISA_SB_SD_Li256ELb1ELb0ELi2EEENS1_19SingleTileSchedulerILb1ELb0ELb0ELi128EEEEEEEEEvNT_6ParamsE) ;  /* 0xffff5dc006007950 */ /* 0x000fea0003c3ffff */
        .type           $_ZN7cutlass13device_kernelIN5flash19enable_sm80_to_sm89INS1_16FlashAttnBwdSm80INS1_25CollectiveMainloopBwdSm80ILi2ELi2EN4cute5tupleIJNS5_1CILi128EEES8_NS7_ILi64EEEEEENS_10bfloat16_tEfNS_4arch4Sm80ELb0ELb0ELb1ELb1ELb0ELb0ELb0ELb0ELi2ELi4ELi4ELi4ELb0EEENS1_21CollectiveEpilogueBwdISA_SB_SD_Li256ELb1ELb0ELi2EEENS1_19SingleTileSchedulerILb1ELb0ELb0ELi128EEEEEEEEEvNT_6ParamsE$_ZN4cute3eso3ESOILb1ELb0EJNS_6LayoutINS_5tupleIJNS3_IJNS3_IJNS_1CILi4EEENS4_ILi2EEEEEENS4_ILi1EEEEEENS3_IJS6_EEEEEENS3_IJNS3_IJNS3_IJS8_NS4_ILi32EEEEEENS4_ILi0EEEEEENS3_IJNS4_ILi64EEEEEEEEEEENS_10ViewEngineIPN7cutlass10bfloat16_tEEEEEC2ERKSJ_RKSO_,@function
        .size           $_ZN7cutlass13device_kernelIN5flash19enable_sm80_to_sm89INS1_16FlashAttnBwdSm80INS1_25CollectiveMainloopBwdSm80ILi2ELi2EN4cute5tupleIJNS5_1CILi128EEES8_NS7_ILi64EEEEEENS_10bfloat16_tEfNS_4arch4Sm80ELb0ELb0ELb1ELb1ELb0ELb0ELb0ELb0ELi2ELi4ELi4ELi4ELb0EEENS1_21CollectiveEpilogueBwdISA_SB_SD_Li256ELb1ELb0ELi2EEENS1_19SingleTileSchedulerILb1ELb0ELb0ELi128EEEEEEEEEvNT_6ParamsE$_ZN4cute3eso3ESOILb1ELb0EJNS_6LayoutINS_5tupleIJNS3_IJNS3_IJNS_1CILi4EEENS4_ILi2EEEEEENS4_ILi1EEEEEENS3_IJS6_EEEEEENS3_IJNS3_IJNS3_IJS8_NS4_ILi32EEEEEENS4_ILi0EEEEEENS3_IJNS4_ILi64EEEEEEEEEEENS_10ViewEngineIPN7cutlass10bfloat16_tEEEEEC2ERKSJ_RKSO_,($_ZN7cutlass13device_kernelIN5flash19enable_sm80_to_sm89INS1_16FlashAttnBwdSm80INS1_25CollectiveMainloopBwdSm80ILi2ELi2EN4cute5tupleIJNS5_1CILi128EEES8_NS7_ILi64EEEEEENS_10bfloat16_tEfNS_4arch4Sm80ELb0ELb0ELb1ELb1ELb0ELb0ELb0ELb0ELi2ELi4ELi4ELi4ELb0EEENS1_21CollectiveEpilogueBwdISA_SB_SD_Li256ELb1ELb0ELi2EEENS1_19SingleTileSchedulerILb1ELb0ELb0ELi128EEEEEEEEEvNT_6ParamsE$_ZN4cute3eso3ESOILb1ELb0EJNS_6LayoutINS_5tupleIJNS3_IJNS3_IJNS_1CILi4EEENS4_ILi2EEEEEENS4_ILi1EEEEEES6_EEENS3_IJNS3_IJNS3_IJS8_NS4_ILi32EEEEEENS4_ILi0EEEEEENS4_ILi64EEEEEEEENS_10ViewEngineIPN7cutlass10bfloat16_tEEEEEC2ERKSH_RKSM_ - $_ZN7cutlass13device_kernelIN5flash19enable_sm80_to_sm89INS1_16FlashAttnBwdSm80INS1_25CollectiveMainloopBwdSm80ILi2ELi2EN4cute5tupleIJNS5_1CILi128EEES8_NS7_ILi64EEEEEENS_10bfloat16_tEfNS_4arch4Sm80ELb0ELb0ELb1ELb1ELb0ELb0ELb0ELb0ELi2ELi4ELi4ELi4ELb0EEENS1_21CollectiveEpilogueBwdISA_SB_SD_Li256ELb1ELb0ELi2EEENS1_19SingleTileSchedulerILb1ELb0ELb0ELi128EEEEEEEEEvNT_6ParamsE$_ZN4cute3eso3ESOILb1ELb0EJNS_6LayoutINS_5tupleIJNS3_IJNS3_IJNS_1CILi4EEENS4_ILi2EEEEEENS4_ILi1EEEEEENS3_IJS6_EEEEEENS3_IJNS3_IJNS3_IJS8_NS4_ILi32EEEEEENS4_ILi0EEEEEENS3_IJNS4_ILi64EEEEEEEEEEENS_10ViewEngineIPN7cutlass10bfloat16_tEEEEEC2ERKSJ_RKSO_)
$_ZN7cutlass13device_kernelIN5flash19enable_sm80_to_sm89INS1_16FlashAttnBwdSm80INS1_25CollectiveMainloopBwdSm80ILi2ELi2EN4cute5tupleIJNS5_1CILi128EEES8_NS7_ILi64EEEEEENS_10bfloat16_tEfNS_4arch4Sm80ELb0ELb0ELb1ELb1ELb0ELb0ELb0ELb0ELi2ELi4ELi4ELi4ELb0EEENS1_21CollectiveEpilogueBwdISA_SB_SD_Li256ELb1ELb0ELi2EEENS1_19SingleTileSchedulerILb1ELb0ELb0ELi128EEEEEEEEEvNT_6ParamsE$_ZN4cute3eso3ESOILb1ELb0EJNS_6LayoutINS_5tupleIJNS3_IJNS3_IJNS_1CILi4EEENS4_ILi2EEEEEENS4_ILi1EEEEEENS3_IJS6_EEEEEENS3_IJNS3_IJNS3_IJS8_NS4_ILi32EEEEEENS4_ILi0EEEEEENS3_IJNS4_ILi64EEEEEEEEEEENS_10ViewEngineIPN7cutlass10bfloat16_tEEEEEC2ERKSJ_RKSO_:
[----:B------:R-:W-:Y:S02]  /*a240*/  IADD3 R2, R66, -c[0x0][0x20], RZ ;  /* 0x8000080042027a10 */ /* 0x000fe40007ffe0ff */
[----:B------:R-:W-:-:S03]  /*a250*/  MOV R7, 0x0 ;  /* 0x0000000000077802 */ /* 0x000fc60000000f00 */
[----:B------:R1:W-:Y:S01]  /*a260*/  STL.64 [R2], R4 ;  /* 0x0000000402007387 */ /* 0x0003e20000100a00 */
[----:B------:R-:W-:Y:S05]  /*a270*/  RET.REL.NODEC R6 `(_ZN7cutlass13device_kernelIN5flash19enable_sm80_to_sm89INS1_16FlashAttnBwdSm80INS1_25CollectiveMainloopBwdSm80ILi2ELi2EN4cute5tupleIJNS5_1CILi128EEES8_NS7_ILi64EEEEEENS_10bfloat16_tEfNS_4arch4Sm80ELb0ELb0ELb1ELb1ELb0ELb0ELb0ELb0ELi2ELi4ELi4ELi4ELb0EEENS1_21CollectiveEpilogueBwdISA_SB_SD_Li256ELb1ELb0ELi2EEENS1_19SingleTileSchedulerILb1ELb0ELb0ELi128EEEEEEEEEvNT_6ParamsE) ;  /* 0xffff5d8006007950 */ /* 0x000fea0003c3ffff */
        .type           $_ZN7cutlass13device_kernelIN5flash19enable_sm80_to_sm89INS1_16FlashAttnBwdSm80INS1_25CollectiveMainloopBwdSm80ILi2ELi2EN4cute5tupleIJNS5_1CILi128EEES8_NS7_ILi64EEEEEENS_10bfloat16_tEfNS_4arch4Sm80ELb0ELb0ELb1ELb1ELb0ELb0ELb0ELb0ELi2ELi4ELi4ELi4ELb0EEENS1_21CollectiveEpilogueBwdISA_SB_SD_Li256ELb1ELb0ELi2EEENS1_19SingleTileSchedulerILb1ELb0ELb0ELi128EEEEEEEEEvNT_6ParamsE$_ZN4cute3eso3ESOILb1ELb0EJNS_6LayoutINS_5tupleIJNS3_IJNS3_IJNS_1CILi4EEENS4_ILi2EEEEEENS4_ILi1EEEEEES6_EEENS3_IJNS3_IJNS3_IJS8_NS4_ILi32EEEEEENS4_ILi0EEEEEENS4_ILi64EEEEEEEENS_10ViewEngineIPN7cutlass10bfloat16_tEEEEEC2ERKSH_RKSM_,@function
        .size           $_ZN7cutlass13device_kernelIN5flash19enable_sm80_to_sm89INS1_16FlashAttnBwdSm80INS1_25CollectiveMainloopBwdSm80ILi2ELi2EN4cute5tupleIJNS5_1CILi128EEES8_NS7_ILi64EEEEEENS_10bfloat16_tEfNS_4arch4Sm80ELb0ELb0ELb1ELb1ELb0ELb0ELb0ELb0ELi2ELi4ELi4ELi4ELb0EEENS1_21CollectiveEpilogueBwdISA_SB_SD_Li256ELb1ELb0ELi2EEENS1_19SingleTileSchedulerILb1ELb0ELb0ELi128EEEEEEEEEvNT_6ParamsE$_ZN4cute3eso3ESOILb1ELb0EJNS_6LayoutINS_5tupleIJNS3_IJNS3_IJNS_1CILi4EEENS4_ILi2EEEEEENS4_ILi1EEEEEES6_EEENS3_IJNS3_IJNS3_IJS8_NS4_ILi32EEEEEENS4_ILi0EEEEEENS4_ILi64EEEEEEEENS_10ViewEngineIPN7cutlass10bfloat16_tEEEEEC2ERKSH_RKSM_,($_ZN7cutlass13device_kernelIN5flash19enable_sm80_to_sm89INS1_16FlashAttnBwdSm80INS1_25CollectiveMainloopBwdSm80ILi2ELi2EN4cute5tupleIJNS5_1CILi128EEES8_NS7_ILi64EEEEEENS_10bfloat16_tEfNS_4arch4Sm80ELb0ELb0ELb1ELb1ELb0ELb0ELb0ELb0ELi2ELi4ELi4ELi4ELb0EEENS1_21CollectiveEpilogueBwdISA_SB_SD_Li256ELb1ELb0ELi2EEENS1_19SingleTileSchedulerILb1ELb0ELb0ELi128EEEEEEEEEvNT_6ParamsE$_ZN4cute3eso3ESOILb1ELb0EJNS_6LayoutINS_5tupleIJNS3_IJNS3_IJNS_1CILi4EEENS4_ILi2EEEEEENS4_ILi1EEEEEES6_EEENS3_IJNS3_IJNS3_IJS8_NS4_ILi32EEEEEENS4_ILi0EEEEEENS4_ILi64EEEEEEEEiEEC2ERKSH_RKi - $_ZN7cutlass13device_kernelIN5flash19enable_sm80_to_sm89INS1_16FlashAttnBwdSm80INS1_25CollectiveMainloopBwdSm80ILi2ELi2EN4cute5tupleIJNS5_1CILi128EEES8_NS7_ILi64EEEEEENS_10bfloat16_tEfNS_4arch4Sm80ELb0ELb0ELb1ELb1ELb0ELb0ELb0ELb0ELi2ELi4ELi4ELi4ELb0EEENS1_21CollectiveEpilogueBwdISA_SB_SD_Li256ELb1ELb0ELi2EEENS1_19SingleTileSchedulerILb1ELb0ELb0ELi128EEEEEEEEEvNT_6ParamsE$_ZN4cute3eso3ESOILb1ELb0EJNS_6LayoutINS_5tupleIJNS3_IJNS3_IJNS_1CILi4EEENS4_ILi2EEEEEENS4_ILi1EEEEEES6_EEENS3_IJNS3_IJNS3_IJS8_NS4_ILi32EEEEEENS4_ILi0EEEEEENS4_ILi64EEEEEEEENS_10ViewEngineIPN7cutlass10bfloat16_tEEEEEC2ERKSH_RKSM_)
$_ZN7cutlass13device_kernelIN5flash19enable_sm80_to_sm89INS1_16FlashAttnBwdSm80INS1_25CollectiveMainloopBwdSm80ILi2ELi2EN4cute5tupleIJNS5_1CILi128EEES8_NS7_ILi64EEEEEENS_10bfloat16_tEfNS_4arch4Sm80ELb0ELb0ELb1ELb1ELb0ELb0ELb0ELb0ELi2ELi4ELi4ELi4ELb0EEENS1_21CollectiveEpilogueBwdISA_SB_SD_Li256ELb1ELb0ELi2EEENS1_19SingleTileSchedulerILb1ELb0ELb0ELi128EEEEEEEEEvNT_6ParamsE$_ZN4cute3eso3ESOILb1ELb0EJNS_6LayoutINS_5tupleIJNS3_IJNS3_IJNS_1CILi4EEENS4_ILi2EEEEEENS4_ILi1EEEEEES6_EEENS3_IJNS3_IJNS3_IJS8_NS4_ILi32EEEEEENS4_ILi0EEEEEENS4_ILi64EEEEEEEENS_10ViewEngineIPN7cutlass10bfloat16_tEEEEEC2ERKSH_RKSM_:
[----:B------:R-:W-:Y:S02]  /*a280*/  IADD3 R2, R66, -c[0x0][0x20], RZ ;  /* 0x8000080042027a10 */ /* 0x000fe40007ffe0ff */
[----:B------:R-:W-:-:S03]  /*a290*/  MOV R7, 0x0 ;  /* 0x0000000000077802 */ /* 0x000fc60000000f00 */
[----:B------:R1:W-:Y:S01]  /*a2a0*/  STL.64 [R2], R10 ;  /* 0x0000000a02007387 */ /* 0x0003e20000100a00 */
[----:B------:R-:W-:Y:S05]  /*a2b0*/  RET.REL.NODEC R6 `(_ZN7cutlass13device_kernelIN5flash19enable_sm80_to_sm89INS1_16FlashAttnBwdSm80INS1_25CollectiveMainloopBwdSm80ILi2ELi2EN4cute5tupleIJNS5_1CILi128EEES8_NS7_ILi64EEEEEENS_10bfloat16_tEfNS_4arch4Sm80ELb0ELb0ELb1ELb1ELb0ELb0ELb0ELb0ELi2ELi4ELi4ELi4ELb0EEENS1_21CollectiveEpilogueBwdISA_SB_SD_Li256ELb1ELb0ELi2EEENS1_19SingleTileSchedulerILb1ELb0ELb0ELi128EEEEEEEEEvNT_6ParamsE) ;  /* 0xffff5d4006007950 */ /* 0x000fea0003c3ffff */
        .type           $_ZN7cutlass13device_kernelIN5flash19enable_sm80_to_sm89INS1_16FlashAttnBwdSm80INS1_25CollectiveMainloopBwdSm80ILi2ELi2EN4cute5tupleIJNS5_1CILi128EEES8_NS7_ILi64EEEEEENS_10bfloat16_tEfNS_4arch4Sm80ELb0ELb0ELb1ELb1ELb0ELb0ELb0ELb0ELi2ELi4ELi4ELi4ELb0EEENS1_21CollectiveEpilogueBwdISA_SB_SD_Li256ELb1ELb0ELi2EEENS1_19SingleTileSchedulerILb1ELb0ELb0ELi128EEEEEEEEEvNT_6ParamsE$_ZN4cute3eso3ESOILb1ELb0EJNS_6LayoutINS_5tupleIJNS3_IJNS3_IJNS_1CILi4EEENS4_ILi2EEEEEENS4_ILi1EEEEEES6_EEENS3_IJNS3_IJNS3_IJS8_NS4_ILi32EEEEEENS4_ILi0EEEEEENS4_ILi64EEEEEEEEiEEC2ERKSH_RKi,@function
        .size           $_ZN7cutlass13device_kernelIN5flash19enable_sm80_to_sm89INS1_16FlashAttnBwdSm80INS1_25CollectiveMainloopBwdSm80ILi2ELi2EN4cute5tupleIJNS5_1CILi128EEES8_NS7_ILi64EEEEEENS_10bfloat16_tEfNS_4arch4Sm80ELb0ELb0ELb1ELb1ELb0ELb0ELb0ELb0ELi2ELi4ELi4ELi4ELb0EEENS1_21CollectiveEpilogueBwdISA_SB_SD_Li256ELb1ELb0ELi2EEENS1_19SingleTileSchedulerILb1ELb0ELb0ELi128EEEEEEEEEvNT_6ParamsE$_ZN4cute3eso3ESOILb1ELb0EJNS_6LayoutINS_5tupleIJNS3_IJNS3_IJNS_1CILi4EEENS4_ILi2EEEEEENS4_ILi1EEEEEES6_EEENS3_IJNS3_IJNS3_IJS8_NS4_ILi32EEEEEENS4_ILi0EEEEEENS4_ILi64EEEEEEEEiEEC2ERKSH_RKi,($_ZN7cutlass13device_kernelIN5flash19enable_sm80_to_sm89INS1_16FlashAttnBwdSm80INS1_25CollectiveMainloopBwdSm80ILi2ELi2EN4cute5tupleIJNS5_1CILi128EEES8_NS7_ILi64EEEEEENS_10bfloat16_tEfNS_4arch4Sm80ELb0ELb0ELb1ELb1ELb0ELb0ELb0ELb0ELi2ELi4ELi4ELi4ELb0EEENS1_21CollectiveEpilogueBwdISA_SB_SD_Li256ELb1ELb0ELi2EEENS1_19SingleTileSchedulerILb1ELb0ELb0ELi128EEEEEEEEEvNT_6ParamsE$_ZN4cute3eso3ESOILb1ELb0EJNS_6LayoutINS_5tupleIJNS3_IJNS3_IJNS_1CILi4EEENS4_ILi2EEEEEENS4_ILi1EEEEEES6_NS4_ILi8EEEEEENS3_IJNS3_IJNS3_IJS8_NS4_ILi32EEEEEENS4_ILi0EEEEEENS4_ILi64EEES5_EEEEENS_10ViewEngineIPN7cutlass10bfloat16_tEEEEEC2ERKSI_RKSN_ - $_ZN7cutlass13device_kernelIN5flash19enable_sm80_to_sm89INS1_16FlashAttnBwdSm80INS1_25CollectiveMainloopBwdSm80ILi2ELi2EN4cute5tupleIJNS5_1CILi128EEES8_NS7_ILi64EEEEEENS_10bfloat16_tEfNS_4arch4Sm80ELb0ELb0ELb1ELb1ELb0ELb0ELb0ELb0ELi2ELi4ELi4ELi4ELb0EEENS1_21CollectiveEpilogueBwdISA_SB_SD_Li256ELb1ELb0ELi2EEENS1_19SingleTileSchedulerILb1ELb0ELb0ELi128EEEEEEEEEvNT_6ParamsE$_ZN4cute3eso3ESOILb1ELb0EJNS_6LayoutINS_5tupleIJNS3_IJNS3_IJNS_1CILi4EEENS4_ILi2EEEEEENS4_ILi1EEEEEES6_EEENS3_IJNS3_IJNS3_IJS8_NS4_ILi32EEEEEENS4_ILi0EEEEEENS4_ILi64EEEEEEEEiEEC2ERKSH_RKi)
$_ZN7cutlass13device_kernelIN5flash19enable_sm80_to_sm89INS1_16FlashAttnBwdSm80INS1_25CollectiveMainloopBwdSm80ILi2ELi2EN4cute5tupleIJNS5_1CILi128EEES8_NS7_ILi64EEEEEENS_10bfloat16_tEfNS_4arch4Sm80ELb0ELb0ELb1ELb1ELb0ELb0ELb0ELb0ELi2ELi4ELi4ELi4ELb0EEENS1_21CollectiveEpilogueBwdISA_SB_SD_Li256ELb1ELb0ELi2EEENS1_19SingleTileSchedulerILb1ELb0ELb0ELi128EEEEEEEEEvNT_6ParamsE$_ZN4cute3eso3ESOILb1ELb0EJNS_6LayoutINS_5tupleIJNS3_IJNS3_IJNS_1CILi4EEENS4_ILi2EEEEEENS4_ILi1EEEEEES6_EEENS3_IJNS3_IJNS3_IJS8_NS4_ILi32EEEEEENS4_ILi0EEEEEENS4_ILi64EEEEEEEEiEEC2ERKSH_RKi:
[----:B------:R-:W-:Y:S02]  /*a2c0*/  IADD3 R2, R2, -c[0x0][0x20], RZ ;  /* 0x8000080002027a10 */ /* 0x000fe40007ffe0ff */
[----:B------:R-:W-:-:S03]  /*a2d0*/  MOV R5, 0x0 ;  /* 0x0000000000057802 */ /* 0x000fc60000000f00 */
[----:B------:R1:W-:Y:S01]  /*a2e0*/  STL [R2], R3 ;  /* 0x0000000302007387 */ /* 0x0003e20000100800 */
[----:B------:R-:W-:Y:S05]  /*a2f0*/  RET.REL.NODEC R4 `(_ZN7cutlass13device_kernelIN5flash19enable_sm80_to_sm89INS1_16FlashAttnBwdSm80INS1_25CollectiveMainloopBwdSm80ILi2ELi2EN4cute5tupleIJNS5_1CILi128EEES8_NS7_ILi64EEEEEENS_10bfloat16_tEfNS_4arch4Sm80ELb0ELb0ELb1ELb1ELb0ELb0ELb0ELb0ELi2ELi4ELi4ELi4ELb0EEENS1_21CollectiveEpilogueBwdISA_SB_SD_Li256ELb1ELb0ELi2EEENS1_19SingleTileSchedulerILb1ELb0ELb0ELi128EEEEEEEEEvNT_6ParamsE) ;  /* 0xffff5d0004007950 */ /* 0x000fea0003c3ffff */
        .type           $_ZN7cutlass13device_kernelIN5flash19enable_sm80_to_sm89INS1_16FlashAttnBwdSm80INS1_25CollectiveMainloopBwdSm80ILi2ELi2EN4cute5tupleIJNS5_1CILi128EEES8_NS7_ILi64EEEEEENS_10bfloat16_tEfNS_4arch4Sm80ELb0ELb0ELb1ELb1ELb0ELb0ELb0ELb0ELi2ELi4ELi4ELi4ELb0EEENS1_21CollectiveEpilogueBwdISA_SB_SD_Li256ELb1ELb0ELi2EEENS1_19SingleTileSchedulerILb1ELb0ELb0ELi128EEEEEEEEEvNT_6ParamsE$_ZN4cute3eso3ESOILb1ELb0EJNS_6LayoutINS_5tupleIJNS3_IJNS3_IJNS_1CILi4EEENS4_ILi2EEEEEENS4_ILi1EEEEEES6_NS4_ILi8EEEEEENS3_IJNS3_IJNS3_IJS8_NS4_ILi32EEEEEENS4_ILi0EEEEEENS4_ILi64EEES5_EEEEENS_10ViewEngineIPN7cutlass10bfloat16_tEEEEEC2ERKSI_RKSN_,@function
        .size           $_ZN7cutlass13device_kernelIN5flash19enable_sm80_to_sm89INS1_16FlashAttnBwdSm80INS1_25CollectiveMainloopBwdSm80ILi2ELi2EN4cute5tupleIJNS5_1CILi128EEES8_NS7_ILi64EEEEEENS_10bfloat16_tEfNS_4arch4Sm80ELb0ELb0ELb1ELb1ELb0ELb0ELb0ELb0ELi2ELi4ELi4ELi4ELb0EEENS1_21CollectiveEpilogueBwdISA_SB_SD_Li256ELb1ELb0ELi2EEENS1_19SingleTileSchedulerILb1ELb0ELb0ELi128EEEEEEEEEvNT_6ParamsE$_ZN4cute3eso3ESOILb1ELb0EJNS_6LayoutINS_5tupleIJNS3_IJNS3_IJNS_1CILi4EEENS4_ILi2EEEEEENS4_ILi1EEEEEES6_NS4_ILi8EEEEEENS3_IJNS3_IJNS3_IJS8_NS4_ILi32EEEEEENS4_ILi0EEEEEENS4_ILi64EEES5_EEEEENS_10ViewEngineIPN7cutlass10bfloat16_tEEEEEC2ERKSI_RKSN_,($_ZN7cutlass13device_kernelIN5flash19enable_sm80_to_sm89INS1_16FlashAttnBwdSm80INS1_25CollectiveMainloopBwdSm80ILi2ELi2EN4cute5tupleIJNS5_1CILi128EEES8_NS7_ILi64EEEEEENS_10bfloat16_tEfNS_4arch4Sm80ELb0ELb0ELb1ELb1ELb0ELb0ELb0ELb0ELi2ELi4ELi4ELi4ELb0EEENS1_21CollectiveEpilogueBwdISA_SB_SD_Li256ELb1ELb0ELi2EEENS1_19SingleTileSchedulerILb1ELb0ELb0ELi128EEEEEEEEEvNT_6ParamsE$_ZN4cute3eso3ESOILb1ELb0EJNS_6LayoutINS_5tupleIJNS3_IJNS3_IJNS_1CILi4EEENS4_ILi8EEEEEENS3_IJS5_NS4_ILi2EEEEEEEEENS3_IJNS3_IJS8_S8_EEENS3_IJS8_S6_EEEEEEEEENS3_IJNS3_IJNS3_IJNS_11ScaledBasisIS8_JLi1EEEENSF_INS4_ILi1EEEJLi0EEEEEEENS3_IJNSF_INS4_ILi16EEEJLi0EEEENSF_IS6_JLi1EEEEEEEEEENS3_IJNS3_IJNSF_ISH_JLi1EEEENSF_IS6_JLi0EEEEEEENS3_IJNSF_INS4_ILi64EEEJLi0EEEENSF_ISK_JLi1EEEEEEEEEEEEEEENS_10ViewEngineINS_23ArithmeticTupleIteratorINS_15ArithmeticTupleIJNS4_ILi0EEES12_EEEEEEEEEC2ERKSY_RKS15_ - $_ZN7cutlass13device_kernelIN5flash19enable_sm80_to_sm89INS1_16FlashAttnBwdSm80INS1_25CollectiveMainloopBwdSm80ILi2ELi2EN4cute5tupleIJNS5_1CILi128EEES8_NS7_ILi64EEEEEENS_10bfloat16_tEfNS_4arch4Sm80ELb0ELb0ELb1ELb1ELb0ELb0ELb0ELb0ELi2ELi4ELi4ELi4ELb0EEENS1_21CollectiveEpilogueBwdISA_SB_SD_Li256ELb1ELb0ELi2EEENS1_19SingleTileSchedulerILb1ELb0ELb0ELi128EEEEEEEEEvNT_6ParamsE$_ZN4cute3eso3ESOILb1ELb0EJNS_6LayoutINS_5tupleIJNS3_IJNS3_IJNS_1CILi4EEENS4_ILi2EEEEEENS4_ILi1EEEEEES6_NS4_ILi8EEEEEENS3_IJNS3_IJNS3_IJS8_NS4_ILi32EEEEEENS4_ILi0EEEEEENS4_ILi64EEES5_EEEEENS_10ViewEngineIPN7cutlass10bfloat16_tEEEEEC2ERKSI_RKSN_)
$_ZN7cutlass13device_kernelIN5flash19enable_sm80_to_sm89INS1_16FlashAttnBwdSm80INS1_25CollectiveMainloopBwdSm80ILi2ELi2EN4cute5tupleIJNS5_1CILi128EEES8_NS7_ILi64EEEEEENS_10bfloat16_tEfNS_4arch4Sm80ELb0ELb0ELb1ELb1ELb0ELb0ELb0ELb0ELi2ELi4ELi4ELi4ELb0EEENS1_21CollectiveEpilogueBwdISA_SB_SD_Li256ELb1ELb0ELi2EEENS1_19SingleTileSchedulerILb1ELb0ELb0ELi128EEEEEEEEEvNT_6ParamsE$_ZN4cute3eso3ESOILb1ELb0EJNS_6LayoutINS_5tupleIJNS3_IJNS3_IJNS_1CILi4EEENS4_ILi2EEEEEENS4_ILi1EEEEEES6_NS4_ILi8EEEEEENS3_IJNS3_IJNS3_IJS8_NS4_ILi32EEEEEENS4_ILi0EEEEEENS4_ILi64EEES5_EEEEENS_10ViewEngineIPN7cutlass10bfloat16_tEEEEEC2ERKSI_RKSN_:
[----:B------:R-:W-:Y:S01]  /*a300*/  IADD3 R2, R66, -c[0x0][0x20], RZ ;  /* 0x8000080042027a10 */ /* 0x000fe20007ffe0ff */
[----:B------:R-:W-:Y:S01]  /*a310*/  IMAD.MOV.U32 R7, RZ, RZ, R3 ;  /* 0x000000ffff077224 */ /* 0x000fe200078e0003 */
[----:B------:R-:W-:-:S04]  /*a320*/  MOV R5, 0x0 ;  /* 0x0000000000057802 */ /* 0x000fc80000000f00 */
[----:B------:R1:W-:Y:S01]  /*a330*/  STL.64 [R2], R6 ;  /* 0x0000000602007387 */ /* 0x0003e20000100a00 */
[----:B------:R-:W-:Y:S05]  /*a340*/  RET.REL.NODEC R4 `(_ZN7cutlass13device_kernelIN5flash19enable_sm80_to_sm89INS1_16FlashAttnBwdSm80INS1_25CollectiveMainloopBwdSm80ILi2ELi2EN4cute5tupleIJNS5_1CILi128EEES8_NS7_ILi64EEEEEENS_10bfloat16_tEfNS_4arch4Sm80ELb0ELb0ELb1ELb1ELb0ELb0ELb0ELb0ELi2ELi4ELi4ELi4ELb0EEENS1_21CollectiveEpilogueBwdISA_SB_SD_Li256ELb1ELb0ELi2EEENS1_19SingleTileSchedulerILb1ELb0ELb0ELi128EEEEEEEEEvNT_6ParamsE) ;  /* 0xffff5cb004007950 */ /* 0x000fea0003c3ffff */
        .type           $_ZN7cutlass13device_kernelIN5flash19enable_sm80_to_sm89INS1_16FlashAttnBwdSm80INS1_25CollectiveMainloopBwdSm80ILi2ELi2EN4cute5tupleIJNS5_1CILi128EEES8_NS7_ILi64EEEEEENS_10bfloat16_tEfNS_4arch4Sm80ELb0ELb0ELb1ELb1ELb0ELb0ELb0ELb0ELi2ELi4ELi4ELi4ELb0EEENS1_21CollectiveEpilogueBwdISA_SB_SD_Li256ELb1ELb0ELi2EEENS1_19SingleTileSchedulerILb1ELb0ELb0ELi128EEEEEEEEEvNT_6ParamsE$_ZN4cute3eso3ESOILb1ELb0EJNS_6LayoutINS_5tupleIJNS3_IJNS3_IJNS_1CILi4EEENS4_ILi8EEEEEENS3_IJS5_NS4_ILi2EEEEEEEEENS3_IJNS3_IJS8_S8_EEENS3_IJS8_S6_EEEEEEEEENS3_IJNS3_IJNS3_IJNS_11ScaledBasisIS8_JLi1EEEENSF_INS4_ILi1EEEJLi0EEEEEEENS3_IJNSF_INS4_ILi16EEEJLi0EEEENSF_IS6_JLi1EEEEEEEEEENS3_IJNS3_IJNSF_ISH_JLi1EEEENSF_IS6_JLi0EEEEEEENS3_IJNSF_INS4_ILi64EEEJLi0EEEENSF_ISK_JLi1EEEEEEEEEEEEEEENS_10ViewEngineINS_23ArithmeticTupleIteratorINS_15ArithmeticTupleIJNS4_ILi0EEES12_EEEEEEEEEC2ERKSY_RKS15_,@function
        .size           $_ZN7cutlass13device_kernelIN5flash19enable_sm80_to_sm89INS1_16FlashAttnBwdSm80INS1_25CollectiveMainloopBwdSm80ILi2ELi2EN4cute5tupleIJNS5_1CILi128EEES8_NS7_ILi64EEEEEENS_10bfloat16_tEfNS_4arch4Sm80ELb0ELb0ELb1ELb1ELb0ELb0ELb0ELb0ELi2ELi4ELi4ELi4ELb0EEENS1_21CollectiveEpilogueBwdISA_SB_SD_Li256ELb1ELb0ELi2EEENS1_19SingleTileSchedulerILb1ELb0ELb0ELi128EEEEEEEEEvNT_6ParamsE$_ZN4cute3eso3ESOILb1ELb0EJNS_6LayoutINS_5tupleIJNS3_IJNS3_IJNS_1CILi4EEENS4_ILi8EEEEEENS3_IJS5_NS4_ILi2EEEEEEEEENS3_IJNS3_IJS8_S8_EEENS3_IJS8_S6_EEEEEEEEENS3_IJNS3_IJNS3_IJNS_11ScaledBasisIS8_JLi1EEEENSF_INS4_ILi1EEEJLi0EEEEEEENS3_IJNSF_INS4_ILi16EEEJLi0EEEENSF_IS6_JLi1EEEEEEEEEENS3_IJNS3_IJNSF_ISH_JLi1EEEENSF_IS6_JLi0EEEEEEENS3_IJNSF_INS4_ILi64EEEJLi0EEEENSF_ISK_JLi1EEEEEEEEEEEEEEENS_10ViewEngineINS_23ArithmeticTupleIteratorINS_15ArithmeticTupleIJNS4_ILi0EEES12_EEEEEEEEEC2ERKSY_RKS15_,($_ZN7cutlass13device_kernelIN5flash19enable_sm80_to_sm89INS1_16FlashAttnBwdSm80INS1_25CollectiveMainloopBwdSm80ILi2ELi2EN4cute5tupleIJNS5_1CILi128EEES8_NS7_ILi64EEEEEENS_10bfloat16_tEfNS_4arch4Sm80ELb0ELb0ELb1ELb1ELb0ELb0ELb0ELb0ELi2ELi4ELi4ELi4ELb0EEENS1_21CollectiveEpilogueBwdISA_SB_SD_Li256ELb1ELb0ELi2EEENS1_19SingleTileSchedulerILb1ELb0ELb0ELi128EEEEEEEEEvNT_6ParamsE$_ZN4cute3eso3ESOILb1ELb0EJNS_6LayoutINS_5tupleIJNS3_IJNS3_IJNS_1CILi8EEENS4_ILi1EEEEEES6_EEENS3_IJNS3_IJS6_S6_EEENS4_ILi2EEEEEEEEENS3_IJNS3_IJNS3_IJS6_NS4_ILi0EEEEEESD_EEENS3_IJNS3_IJSD_SD_EEENS4_ILi4096EEEEEEEEEEENS_10ViewEngineINS_8smem_ptrIPN7cutlass10bfloat16_tEEEEEEEC2ERKSK_RKSR_ - $_ZN7cutlass13device_kernelIN5flash19enable_sm80_to_sm89INS1_16FlashAttnBwdSm80INS1_25CollectiveMainloopBwdSm80ILi2ELi2EN4cute5tupleIJNS5_1CILi128EEES8_NS7_ILi64EEEEEENS_10bfloat16_tEfNS_4arch4Sm80ELb0ELb0ELb1ELb1ELb0ELb0ELb0ELb0ELi2ELi4ELi4ELi4ELb0EEENS1_21CollectiveEpilogueBwdISA_SB_SD_Li256ELb1ELb0ELi2EEENS1_19SingleTileSchedulerILb1ELb0ELb0ELi128EEEEEEEEEvNT_6ParamsE$_ZN4cute3eso3ESOILb1ELb0EJNS_6LayoutINS_5tupleIJNS3_IJNS3_IJNS_1CILi4EEENS4_ILi8EEEEEENS3_IJS5_NS4_ILi2EEEEEEEEENS3_IJNS3_IJS8_S8_EEENS3_IJS8_S6_EEEEEEEEENS3_IJNS3_IJNS3_IJNS_11ScaledBasisIS8_JLi1EEEENSF_INS4_ILi1EEEJLi0EEEEEEENS3_IJNSF_INS4_ILi16EEEJLi0EEEENSF_IS6_JLi1EEEEEEEEEENS3_IJNS3_IJNSF_ISH_JLi1EEEENSF_IS6_JLi0EEEEEEENS3_IJNSF_INS4_ILi64EEEJLi0EEEENSF_ISK_JLi1EEEEEEEEEEEEEEENS_10ViewEngineINS_23ArithmeticTupleIteratorINS_15ArithmeticTupleIJNS4_ILi0EEES12_EEEEEEEEEC2ERKSY_RKS15_)
$_ZN7cutlass13device_kernelIN5flash19enable_sm80_to_sm89INS1_16FlashAttnBwdSm80INS1_25CollectiveMainloopBwdSm80ILi2ELi2EN4cute5tupleIJNS5_1CILi128EEES8_NS7_ILi64EEEEEENS_10bfloat16_tEfNS_4arch4Sm80ELb0ELb0ELb1ELb1ELb0ELb0ELb0ELb0ELi2ELi4ELi4ELi4ELb0EEENS1_21CollectiveEpilogueBwdISA_SB_SD_Li256ELb1ELb0ELi2EEENS1_19SingleTileSchedulerILb1ELb0ELb0ELi128EEEEEEEEEvNT_6ParamsE$_ZN4cute3eso3ESOILb1ELb0EJNS_6LayoutINS_5tupleIJNS3_IJNS3_IJNS_1CILi4EEENS4_ILi8EEEEEENS3_IJS5_NS4_ILi2EEEEEEEEENS3_IJNS3_IJS8_S8_EEENS3_IJS8_S6_EEEEEEEEENS3_IJNS3_IJNS3_IJNS_11ScaledBasisIS8_JLi1EEEENSF_INS4_ILi1EEEJLi0EEEEEEENS3_IJNSF_INS4_ILi16EEEJLi0EEEENSF_IS6_JLi1EEEEEEEEEENS3_IJNS3_IJNSF_ISH_JLi1EEEENSF_IS6_JLi0EEEEEEENS3_IJNSF_INS4_ILi64EEEJLi0EEEENSF_ISK_JLi1EEEEEEEEEEEEEEENS_10ViewEngineINS_23ArithmeticTupleIteratorINS_15ArithmeticTupleIJNS4_ILi0EEES12_EEEEEEEEEC2ERKSY_RKS15_:
[----:B------:R-:W-:Y:S01]  /*a350*/  IADD3 R2, R17, -c[0x0][0x20], RZ ;  /* 0x8000080011027a10 */ /* 0x000fe20007ffe0ff */
[----:B------:R-:W-:Y:S01]  /*a360*/  IMAD.MOV.U32 R52, RZ, RZ, R6 ;  /* 0x000000ffff347224 */ /* 0x000fe200078e0006 */
[----:B------:R-:W-:Y:S01]  /*a370*/  PRMT R9, R45, 0x7770, RZ ;  /* 0x000077702d097816 */ /* 0x000fe200000000ff */
[----:B------:R-:W-:-:S04]  /*a380*/  IMAD.MOV.U32 R53, RZ, RZ, 0x0 ;  /* 0x00000000ff357424 */ /* 0x000fc800078e00ff */
[----:B------:R1:W-:Y:S01]  /*a390*/  STL.U8 [R2], R9 ;  /* 0x0000000902007387 */ /* 0x0003e20000100000 */
[----:B------:R-:W-:Y:S05]  /*a3a0*/  RET.REL.NODEC R52 `(_ZN7cutlass13device_kernelIN5flash19enable_sm80_to_sm89INS1_16FlashAttnBwdSm80INS1_25CollectiveMainloopBwdSm80ILi2ELi2EN4cute5tupleIJNS5_1CILi128EEES8_NS7_ILi64EEEEEENS_10bfloat16_tEfNS_4arch4Sm80ELb0ELb0ELb1ELb1ELb0ELb0ELb0ELb0ELi2ELi4ELi4ELi4ELb0EEENS1_21CollectiveEpilogueBwdISA_SB_SD_Li256ELb1ELb0ELi2EEENS1_19SingleTileSchedulerILb1ELb0ELb0ELi128EEEEEEEEEvNT_6ParamsE) ;  /* 0xffff5c5034007950 */ /* 0x000fea0003c3ffff */
        .type           $_ZN7cutlass13device_kernelIN5flash19enable_sm80_to_sm89INS1_16FlashAttnBwdSm80INS1_25CollectiveMainloopBwdSm80ILi2ELi2EN4cute5tupleIJNS5_1CILi128EEES8_NS7_ILi64EEEEEENS_10bfloat16_tEfNS_4arch4Sm80ELb0ELb0ELb1ELb1ELb0ELb0ELb0ELb0ELi2ELi4ELi4ELi4ELb0EEENS1_21CollectiveEpilogueBwdISA_SB_SD_Li256ELb1ELb0ELi2EEENS1_19SingleTileSchedulerILb1ELb0ELb0ELi128EEEEEEEEEvNT_6ParamsE$_ZN4cute3eso3ESOILb1ELb0EJNS_6LayoutINS_5tupleIJNS3_IJNS3_IJNS_1CILi8EEENS4_ILi1EEEEEES6_EEENS3_IJNS3_IJS6_S6_EEENS4_ILi2EEEEEEEEENS3_IJNS3_IJNS3_IJS6_NS4_ILi0EEEEEESD_EEENS3_IJNS3_IJSD_SD_EEENS4_ILi4096EEEEEEEEEEENS_10ViewEngineINS_8smem_ptrIPN7cutlass10bfloat16_tEEEEEEEC2ERKSK_RKSR_,@function
        .size           $_ZN7cutlass13device_kernelIN5flash19enable_sm80_to_sm89INS1_16FlashAttnBwdSm80INS1_25CollectiveMainloopBwdSm80ILi2ELi2EN4cute5tupleIJNS5_1CILi128EEES8_NS7_ILi64EEEEEENS_10bfloat16_tEfNS_4arch4Sm80ELb0ELb0ELb1ELb1ELb0ELb0ELb0ELb0ELi2ELi4ELi4ELi4ELb0EEENS1_21CollectiveEpilogueBwdISA_SB_SD_Li256ELb1ELb0ELi2EEENS1_19SingleTileSchedulerILb1ELb0ELb0ELi128EEEEEEEEEvNT_6ParamsE$_ZN4cute3eso3ESOILb1ELb0EJNS_6LayoutINS_5tupleIJNS3_IJNS3_IJNS_1CILi8EEENS4_ILi1EEEEEES6_EEENS3_IJNS3_IJS6_S6_EEENS4_ILi2EEEEEEEEENS3_IJNS3_IJNS3_IJS6_NS4_ILi0EEEEEESD_EEENS3_IJNS3_IJSD_SD_EEENS4_ILi4096EEEEEEEEEEENS_10ViewEngineINS_8smem_ptrIPN7cutlass10bfloat16_tEEEEEEEC2ERKSK_RKSR_,($_ZN7cutlass13device_kernelIN5flash19enable_sm80_to_sm89INS1_16FlashAttnBwdSm80INS1_25CollectiveMainloopBwdSm80ILi2ELi2EN4cute5tupleIJNS5_1CILi128EEES8_NS7_ILi64EEEEEENS_10bfloat16_tEfNS_4arch4Sm80ELb0ELb0ELb1ELb1ELb0ELb0ELb0ELb0ELi2ELi4ELi4ELi4ELb0EEENS1_21CollectiveEpilogueBwdISA_SB_SD_Li256ELb1ELb0ELi2EEENS1_19SingleTileSchedulerILb1ELb0ELb0ELi128EEEEEEEEEvNT_6ParamsE$_ZN4cute3eso3ESOILb1ELb0EJNS_6LayoutINS_5tupleIJNS3_IJNS3_IJNS_1CILi8EEENS4_ILi1EEEEEES6_EEENS3_IJNS3_IJS6_S6_EEENS4_ILi2EEEEEEEEENS3_IJNS3_IJNS3_IJS6_NS4_ILi0EEEEEESD_EEENS3_IJNS3_IJSD_SD_EEENS4_ILi64EEEEEEEEEEENS_10ViewEngineIPN7cutlass10bfloat16_tEEEEEC2ERKSK_RKSP_ - $_ZN7cutlass13device_kernelIN5flash19enable_sm80_to_sm89INS1_16FlashAttnBwdSm80INS1_25CollectiveMainloopBwdSm80ILi2ELi2EN4cute5tupleIJNS5_1CILi128EEES8_NS7_ILi64EEEEEENS_10bfloat16_tEfNS_4arch4Sm80ELb0ELb0ELb1ELb1ELb0ELb0ELb0ELb0ELi2ELi4ELi4ELi4ELb0EEENS1_21CollectiveEpilogueBwdISA_SB_SD_Li256ELb1ELb0ELi2EEENS1_19SingleTileSchedulerILb1ELb0ELb0ELi128EEEEEEEEEvNT_6ParamsE$_ZN4cute3eso3ESOILb1ELb0EJNS_6LayoutINS_5tupleIJNS3_IJNS3_IJNS_1CILi8EEENS4_ILi1EEEEEES6_EEENS3_IJNS3_IJS6_S6_EEENS4_ILi2EEEEEEEEENS3_IJNS3_IJNS3_IJS6_NS4_ILi0EEEEEESD_EEENS3_IJNS3_IJSD_SD_EEENS4_ILi4096EEEEEEEEEEENS_10ViewEngineINS_8smem_ptrIPN7cutlass10bfloat16_tEEEEEEEC2ERKSK_RKSR_)
$_ZN7cutlass13device_kernelIN5flash19enable_sm80_to_sm89INS1_16FlashAttnBwdSm80INS1_25CollectiveMainloopBwdSm80ILi2ELi2EN4cute5tupleIJNS5_1CILi128EEES8_NS7_ILi64EEEEEENS_10bfloat16_tEfNS_4arch4Sm80ELb0ELb0ELb1ELb1ELb0ELb0ELb0ELb0ELi2ELi4ELi4ELi4ELb0EEENS1_21CollectiveEpilogueBwdISA_SB_SD_Li256ELb1ELb0ELi2EEENS1_19SingleTileSchedulerILb1ELb0ELb0ELi128EEEEEEEEEvNT_6ParamsE$_ZN4cute3eso3ESOILb1ELb0EJNS_6LayoutINS_5tupleIJNS3_IJNS3_IJNS_1CILi8EEENS4_ILi1EEEEEES6_EEENS3_IJNS3_IJS6_S6_EEENS4_ILi2EEEEEEEEENS3_IJNS3_IJNS3_IJS6_NS4_ILi0EEEEEESD_EEENS3_IJNS3_IJSD_SD_EEENS4_ILi4096EEEEEEEEEEENS_10ViewEngineINS_8smem_ptrIPN7cutlass10bfloat16_tEEEEEEEC2ERKSK_RKSR_:
[----:B------:R-:W-:Y:S02]  /*a3b0*/  IADD3 R2, R66, -c[0x0][0x20], RZ ;  /* 0x8000080042027a10 */ /* 0x000fe40007ffe0ff */
[----:B------:R-:W-:-:S03]  /*a3c0*/  MOV R9, 0x0 ;  /* 0x0000000000097802 */ /* 0x000fc60000000f00 */
[----:B------:R1:W-:Y:S01]  /*a3d0*/  STL.64 [R2], R6 ;  /* 0x0000000602007387 */ /* 0x0003e20000100a00 */
[----:B------:R-:W-:Y:S05]  /*a3e0*/  RET.REL.NODEC R8 `(_ZN7cutlass13device_kernelIN5flash19enable_sm80_to_sm89INS1_16FlashAttnBwdSm80INS1_25CollectiveMainloopBwdSm80ILi2ELi2EN4cute5tupleIJNS5_1CILi128EEES8_NS7_ILi64EEEEEENS_10bfloat16_tEfNS_4arch4Sm80ELb0ELb0ELb1ELb1ELb0ELb0ELb0ELb0ELi2ELi4ELi4ELi4ELb0EEENS1_21CollectiveEpilogueBwdISA_SB_SD_Li256ELb1ELb0ELi2EEENS1_19SingleTileSchedulerILb1ELb0ELb0ELi128EEEEEEEEEvNT_6ParamsE) ;  /* 0xffff5c1008007950 */ /* 0x000fea0003c3ffff */
        .type           $_ZN7cutlass13device_kernelIN5flash19enable_sm80_to_sm89INS1_16FlashAttnBwdSm80INS1_25CollectiveMainloopBwdSm80ILi2ELi2EN4cute5tupleIJNS5_1CILi128EEES8_NS7_ILi64EEEEEENS_10bfloat16_tEfNS_4arch4Sm80ELb0ELb0ELb1ELb1ELb0ELb0ELb0ELb0ELi2ELi4ELi4ELi4ELb0EEENS1_21CollectiveEpilogueBwdISA_SB_SD_Li256ELb1ELb0ELi2EEENS1_19SingleTileSchedulerILb1ELb0ELb0ELi128EEEEEEEEEvNT_6ParamsE$_ZN4cute3eso3ESOILb1ELb0EJNS_6LayoutINS_5tupleIJNS3_IJNS3_IJNS_1CILi8EEENS4_ILi1EEEEEES6_EEENS3_IJNS3_IJS6_S6_EEENS4_ILi2EEEEEEEEENS3_IJNS3_IJNS3_IJS6_NS4_ILi0EEEEEESD_EEENS3_IJNS3_IJSD_SD_EEENS4_ILi64EEEEEEEEEEENS_10ViewEngineIPN7cutlass10bfloat16_tEEEEEC2ERKSK_RKSP_,@function
        .size           $_ZN7cutlass13device_kernelIN5flash19enable_sm80_to_sm89INS1_16FlashAttnBwdSm80INS1_25CollectiveMainloopBwdSm80ILi2ELi2EN4cute5tupleIJNS5_1CILi128EEES8_NS7_ILi64EEEEEENS_10bfloat16_tEfNS_4arch4Sm80ELb0ELb0ELb1ELb1ELb0ELb0ELb0ELb0ELi2ELi4ELi4ELi4ELb0EEENS1_21CollectiveEpilogueBwdISA_SB_SD_Li256ELb1ELb0ELi2EEENS1_19SingleTileSchedulerILb1ELb0ELb0ELi128EEEEEEEEEvNT_6ParamsE$_ZN4cute3eso3ESOILb1ELb0EJNS_6LayoutINS_5tupleIJNS3_IJNS3_IJNS_1CILi8EEENS4_ILi1EEEEEES6_EEENS3_IJNS3_IJS6_S6_EEENS4_ILi2EEEEEEEEENS3_IJNS3_IJNS3_IJS6_NS4_ILi0EEEEEESD_EEENS3_IJNS3_IJSD_SD_EEENS4_ILi64EEEEEEEEEEENS_10ViewEngineIPN7cutlass10bfloat16_tEEEEEC2ERKSK_RKSP_,($_ZN7cutlass13device_kernelIN5flash19enable_sm80_to_sm89INS1_16FlashAttnBwdSm80INS1_25CollectiveMainloopBwdSm80ILi2ELi2EN4cute5tupleIJNS5_1CILi128EEES8_NS7_ILi64EEEEEENS_10bfloat16_tEfNS_4arch4Sm80ELb0ELb0ELb1ELb1ELb0ELb0ELb0ELb0ELi2ELi4ELi4ELi4ELb0EEENS1_21CollectiveEpilogueBwdISA_SB_SD_Li256ELb1ELb0ELi2EEENS1_19SingleTileSchedulerILb1ELb0ELb0ELi128EEEEEEEEEvNT_6ParamsE$_ZN4cute3eso3ESOILb1ELb0EJNS_6LayoutINS_5tupleIJNS3_IJNS3_IJNS_1CILi8EEENS4_ILi1EEEEEES6_EEENS3_IJNS3_IJS6_S6_EEENS4_ILi2EEEEEEEEENS3_IJNS3_IJNS3_IJS6_NS4_ILi0EEEEEESD_EEENS3_IJNS3_IJSD_SD_EEENS4_ILi8192EEEEEEEEEEENS_10ViewEngineINS_8smem_ptrIPN7cutlass10bfloat16_tEEEEEEEC2ERKSK_RKSR_ - $_ZN7cutlass13device_kernelIN5flash19enable_sm80_to_sm89INS1_16FlashAttnBwdSm80INS1_25CollectiveMainloopBwdSm80ILi2ELi2EN4cute5tupleIJNS5_1CILi128EEES8_NS7_ILi64EEEEEENS_10bfloat16_tEfNS_4arch4Sm80ELb0ELb0ELb1ELb1ELb0ELb0ELb0ELb0ELi2ELi4ELi4ELi4ELb0EEENS1_21CollectiveEpilogueBwdISA_SB_SD_Li256ELb1ELb0ELi2EEENS1_19SingleTileSchedulerILb1ELb0ELb0ELi128EEEEEEEEEvNT_6ParamsE$_ZN4cute3eso3ESOILb1ELb0EJNS_6LayoutINS_5tupleIJNS3_IJNS3_IJNS_1CILi8EEENS4_ILi1EEEEEES6_EEENS3_IJNS3_IJS6_S6_EEENS4_ILi2EEEEEEEEENS3_IJNS3_IJNS3_IJS6_NS4_ILi0EEEEEESD_EEENS3_IJNS3_IJSD_SD_EEENS4_ILi64EEEEEEEEEEENS_10ViewEngineIPN7cutlass10bfloat16_tEEEEEC2ERKSK_RKSP_)
$_ZN7cutlass13device_kernelIN5flash19enable_sm80_to_sm89INS1_16FlashAttnBwdSm80INS1_25CollectiveMainloopBwdSm80ILi2ELi2EN4cute5tupleIJNS5_1CILi128EEES8_NS7_ILi64EEEEEENS_10bfloat16_tEfNS_4arch4Sm80ELb0ELb0ELb1ELb1ELb0ELb0ELb0ELb0ELi2ELi4ELi4ELi4ELb0EEENS1_21CollectiveEpilogueBwdISA_SB_SD_Li256ELb1ELb0ELi2EEENS1_19SingleTileSchedulerILb1ELb0ELb0ELi128EEEEEEEEEvNT_6ParamsE$_ZN4cute3eso3ESOILb1ELb0EJNS_6LayoutINS_5tupleIJNS3_IJNS3_IJNS_1CILi8EEENS4_ILi1EEEEEES6_EEENS3_IJNS3_IJS6_S6_EEENS4_ILi2EEEEEEEEENS3_IJNS3_IJNS3_IJS6_NS4_ILi0EEEEEESD_EEENS3_IJNS3_IJSD_SD_EEENS4_ILi64EEEEEEEEEEENS_10ViewEngineIPN7cutlass10bfloat16_tEEEEEC2ERKSK_RKSP_:
[----:B------:R-:W-:Y:S02]  /*a3f0*/  IADD3 R6, R23, -c[0x0][0x20], RZ ;  /* 0x8000080017067a10 */ /* 0x000fe40007ffe0ff */
[----:B------:R-:W-:-:S03]  /*a400*/  MOV R9, 0x0 ;  /* 0x0000000000097802 */ /* 0x000fc60000000f00 */
[----:B------:R1:W-:Y:S01]  /*a410*/  STL.64 [R6], R2 ;  /* 0x0000000206007387 */ /* 0x0003e20000100a00 */
[----:B------:R-:W-:Y:S05]  /*a420*/  RET.REL.NODEC R8 `(_ZN7cutlass13device_kernelIN5flash19enable_sm80_to_sm89INS1_16FlashAttnBwdSm80INS1_25CollectiveMainloopBwdSm80ILi2ELi2EN4cute5tupleIJNS5_1CILi128EEES8_NS7_ILi64EEEEEENS_10bfloat16_tEfNS_4arch4Sm80ELb0ELb0ELb1ELb1ELb0ELb0ELb0ELb0ELi2ELi4ELi4ELi4ELb0EEENS1_21CollectiveEpilogueBwdISA_SB_SD_Li256ELb1ELb0ELi2EEENS1_19SingleTileSchedulerILb1ELb0ELb0ELi128EEEEEEEEEvNT_6ParamsE) ;  /* 0xffff5bd008007950 */ /* 0x000fea0003c3ffff */
        .type           $_ZN7cutlass13device_kernelIN5flash19enable_sm80_to_sm89INS1_16FlashAttnBwdSm80INS1_25CollectiveMainloopBwdSm80ILi2ELi2EN4cute5tupleIJNS5_1CILi128EEES8_NS7_ILi64EEEEEENS_10bfloat16_tEfNS_4arch4Sm80ELb0ELb0ELb1ELb1ELb0ELb0ELb0ELb0ELi2ELi4ELi4ELi4ELb0EEENS1_21CollectiveEpilogueBwdISA_SB_SD_Li256ELb1ELb0ELi2EEENS1_19SingleTileSchedulerILb1ELb0ELb0ELi128EEEEEEEEEvNT_6ParamsE$_ZN4cute3eso3ESOILb1ELb0EJNS_6LayoutINS_5tupleIJNS3_IJNS3_IJNS_1CILi8EEENS4_ILi1EEEEEES6_EEENS3_IJNS3_IJS6_S6_EEENS4_ILi2EEEEEEEEENS3_IJNS3_IJNS3_IJS6_NS4_ILi0EEEEEESD_EEENS3_IJNS3_IJSD_SD_EEENS4_ILi8192EEEEEEEEEEENS_10ViewEngineINS_8smem_ptrIPN7cutlass10bfloat16_tEEEEEEEC2ERKSK_RKSR_,@function
        .size           $_ZN7cutlass13device_kernelIN5flash19enable_sm80_to_sm89INS1_16FlashAttnBwdSm80INS1_25CollectiveMainloopBwdSm80ILi2ELi2EN4cute5tupleIJNS5_1CILi128EEES8_NS7_ILi64EEEEEENS_10bfloat16_tEfNS_4arch4Sm80ELb0ELb0ELb1ELb1ELb0ELb0ELb0ELb0ELi2ELi4ELi4ELi4ELb0EEENS1_21CollectiveEpilogueBwdISA_SB_SD_Li256ELb1ELb0ELi2EEENS1_19SingleTileSchedulerILb1ELb0ELb0ELi128EEEEEEEEEvNT_6ParamsE$_ZN4cute3eso3ESOILb1ELb0EJNS_6LayoutINS_5tupleIJNS3_IJNS3_IJNS_1CILi8EEENS4_ILi1EEEEEES6_EEENS3_IJNS3_IJS6_S6_EEENS4_ILi2EEEEEEEEENS3_IJNS3_IJNS3_IJS6_NS4_ILi0EEEEEESD_EEENS3_IJNS3_IJSD_SD_EEENS4_ILi8192EEEEEEEEEEENS_10ViewEngineINS_8smem_ptrIPN7cutlass10bfloat16_tEEEEEEEC2ERKSK_RKSR_,($_ZN7cutlass13device_kernelIN5flash19enable_sm80_to_sm89INS1_16FlashAttnBwdSm80INS1_25CollectiveMainloopBwdSm80ILi2ELi2EN4cute5tupleIJNS5_1CILi128EEES8_NS7_ILi64EEEEEENS_10bfloat16_tEfNS_4arch4Sm80ELb0ELb0ELb1ELb1ELb0ELb0ELb0ELb0ELi2ELi4ELi4ELi4ELb0EEENS1_21CollectiveEpilogueBwdISA_SB_SD_Li256ELb1ELb0ELi2EEENS1_19SingleTileSchedulerILb1ELb0ELb0ELi128EEEEEEEEEvNT_6ParamsE$_ZN4cute3eso3ESOILb1ELb0EJNS_6LayoutINS_5tupleIJNS3_IJNS3_IJNS_1CILi8EEENS4_ILi1EEEEEES6_EEENS3_IJNS3_IJS6_S6_EEENS4_ILi2EEEEEEEEENS3_IJNS3_IJNS3_IJS6_NS4_ILi0EEEEEESD_EEENS3_IJNS3_IJSD_SD_EEES5_EEEEEEEENS_10ViewEngineIPN7cutlass10bfloat16_tEEEEEC2ERKSJ_RKSO_ - $_ZN7cutlass13device_kernelIN5flash19enable_sm80_to_sm89INS1_16FlashAttnBwdSm80INS1_25CollectiveMainloopBwdSm80ILi2ELi2EN4cute5tupleIJNS5_1CILi128EEES8_NS7_ILi64EEEEEENS_10bfloat16_tEfNS_4arch4Sm80ELb0ELb0ELb1ELb1ELb0ELb0ELb0ELb0ELi2ELi4ELi4ELi4ELb0EEENS1_21CollectiveEpilogueBwdISA_SB_SD_Li256ELb1ELb0ELi2EEENS1_19SingleTileSchedulerILb1ELb0ELb0ELi128EEEEEEEEEvNT_6ParamsE$_ZN4cute3eso3ESOILb1ELb0EJNS_6LayoutINS_5tupleIJNS3_IJNS3_IJNS_1CILi8EEENS4_ILi1EEEEEES6_EEENS3_IJNS3_IJS6_S6_EEENS4_ILi2EEEEEEEEENS3_IJNS3_IJNS3_IJS6_NS4_ILi0EEEEEESD_EEENS3_IJNS3_IJSD_SD_EEENS4_ILi8192EEEEEEEEEEENS_10ViewEngineINS_8smem_ptrIPN7cutlass10bfloat16_tEEEEEEEC2ERKSK_RKSR_)
$_ZN7cutlass13device_kernelIN5flash19enable_sm80_to_sm89INS1_16FlashAttnBwdSm80INS1_25CollectiveMainloopBwdSm80ILi2ELi2EN4cute5tupleIJNS5_1CILi128EEES8_NS7_ILi64EEEEEENS_10bfloat16_tEfNS_4arch4Sm80ELb0ELb0ELb1ELb1ELb0ELb0ELb0ELb0ELi2ELi4ELi4ELi4ELb0EEENS1_21CollectiveEpilogueBwdISA_SB_SD_Li256ELb1ELb0ELi2EEENS1_19SingleTileSchedulerILb1ELb0ELb0ELi128EEEEEEEEEvNT_6ParamsE$_ZN4cute3eso3ESOILb1ELb0EJNS_6LayoutINS_5tupleIJNS3_IJNS3_IJNS_1CILi8EEENS4_ILi1EEEEEES6_EEENS3_IJNS3_IJS6_S6_EEENS4_ILi2EEEEEEEEENS3_IJNS3_IJNS3_IJS6_NS4_ILi0EEEEEESD_EEENS3_IJNS3_IJSD_SD_EEENS4_ILi8192EEEEEEEEEEENS_10ViewEngineINS_8smem_ptrIPN7cutlass10bfloat16_tEEEEEEEC2ERKSK_RKSR_:
[----:B------:R-:W-:Y:S01]  /*a430*/  IADD3 R5, R23, -c[0x0][0x20], RZ ;  /* 0x8000080017057a10 */ /* 0x000fe20007ffe0ff */
[----:B------:R-:W-:Y:S01]  /*a440*/  IMAD.MOV.U32 R8, RZ, RZ, R4 ;  /* 0x000000ffff087224 */ /* 0x000fe200078e0004 */
[----:B------:R-:W-:Y:S01]  /*a450*/  MOV R9, R7 ;  /* 0x0000000700097202 */ /* 0x000fe20000000f00 */
[----:B------:R-:W-:-:S04]  /*a460*/  IMAD.MOV.U32 R7, RZ, RZ, 0x0 ;  /* 0x00000000ff077424 */ /* 0x000fc800078e00ff */
[----:B------:R1:W-:Y:S01]  /*a470*/  STL.64 [R5], R8 ;  /* 0x0000000805007387 */ /* 0x0003e20000100a00 */
[----:B------:R-:W-:Y:S05]  /*a480*/  RET.REL.NODEC R6 `(_ZN7cutlass13device_kernelIN5flash19enable_sm80_to_sm89INS1_16FlashAttnBwdSm80INS1_25CollectiveMainloopBwdSm80ILi2ELi2EN4cute5tupleIJNS5_1CILi128EEES8_NS7_ILi64EEEEEENS_10bfloat16_tEfNS_4arch4Sm80ELb0ELb0ELb1ELb1ELb0ELb0ELb0ELb0ELi2ELi4ELi4ELi4ELb0EEENS1_21CollectiveEpilogueBwdISA_SB_SD_Li256ELb1ELb0ELi2EEENS1_19SingleTileSchedulerILb1ELb0ELb0ELi128EEEEEEEEEvNT_6ParamsE) ;  /* 0xffff5b7006007950 */ /* 0x000fea0003c3ffff */
        .type           $_ZN7cutlass13device_kernelIN5flash19enable_sm80_to_sm89INS1_16FlashAttnBwdSm80INS1_25CollectiveMainloopBwdSm80ILi2ELi2EN4cute5tupleIJNS5_1CILi128EEES8_NS7_ILi64EEEEEENS_10bfloat16_tEfNS_4arch4Sm80ELb0ELb0ELb1ELb1ELb0ELb0ELb0ELb0ELi2ELi4ELi4ELi4ELb0EEENS1_21CollectiveEpilogueBwdISA_SB_SD_Li256ELb1ELb0ELi2EEENS1_19SingleTileSchedulerILb1ELb0ELb0ELi128EEEEEEEEEvNT_6ParamsE$_ZN4cute3eso3ESOILb1ELb0EJNS_6LayoutINS_5tupleIJNS3_IJNS3_IJNS_1CILi8EEENS4_ILi1EEEEEES6_EEENS3_IJNS3_IJS6_S6_EEENS4_ILi2EEEEEEEEENS3_IJNS3_IJNS3_IJS6_NS4_ILi0EEEEEESD_EEENS3_IJNS3_IJSD_SD_EEES5_EEEEEEEENS_10ViewEngineIPN7cutlass10bfloat16_tEEEEEC2ERKSJ_RKSO_,@function
        .size           $_ZN7cutlass13device_kernelIN5flash19enable_sm80_to_sm89INS1_16FlashAttnBwdSm80INS1_25CollectiveMainloopBwdSm80ILi2ELi2EN4cute5tupleIJNS5_1CILi128EEES8_NS7_ILi64EEEEEENS_10bfloat16_tEfNS_4arch4Sm80ELb0ELb0ELb1ELb1ELb0ELb0ELb0ELb0ELi2ELi4ELi4ELi4ELb0EEENS1_21CollectiveEpilogueBwdISA_SB_SD_Li256ELb1ELb0ELi2EEENS1_19SingleTileSchedulerILb1ELb0ELb0ELi128EEEEEEEEEvNT_6ParamsE$_ZN4cute3eso3ESOILb1ELb0EJNS_6LayoutINS_5tupleIJNS3_IJNS3_IJNS_1CILi8EEENS4_ILi1EEEEEES6_EEENS3_IJNS3_IJS6_S6_EEENS4_ILi2EEEEEEEEENS3_IJNS3_IJNS3_IJS6_NS4_ILi0EEEEEESD_EEENS3_IJNS3_IJSD_SD_EEES5_EEEEEEEENS_10ViewEngineIPN7cutlass10bfloat16_tEEEEEC2ERKSJ_RKSO_,($_ZN7cutlass13device_kernelIN5flash19enable_sm80_to_sm89INS1_16FlashAttnBwdSm80INS1_25CollectiveMainloopBwdSm80ILi2ELi2EN4cute5tupleIJNS5_1CILi128EEES8_NS7_ILi64EEEEEENS_10bfloat16_tEfNS_4arch4Sm80ELb0ELb0ELb1ELb1ELb0ELb0ELb0ELb0ELi2ELi4ELi4ELi4ELb0EEENS1_21CollectiveEpilogueBwdISA_SB_SD_Li256ELb1ELb0ELi2EEENS1_19SingleTileSchedulerILb1ELb0ELb0ELi128EEEEEEEEEvNT_6ParamsE$_ZN4cute3eso3ESOILb1ELb0EJNS_6LayoutINS_5tupleIJNS3_IJNS3_IJNS_1CILi8EEENS4_ILi1EEEEEES6_EEENS3_IJNS3_IJS6_S6_EEENS4_ILi4EEEEEEEEENS3_IJNS3_IJNS3_IJS6_NS4_ILi0EEEEEESD_EEENS3_IJNS3_IJSD_SD_EEENS4_ILi2048EEEEEEEEEEENS_10ViewEngineINS_8smem_ptrIPN7cutlass10bfloat16_tEEEEEEEC2ERKSK_RKSR_ - $_ZN7cutlass13device_kernelIN5flash19enable_sm80_to_sm89INS1_16FlashAttnBwdSm80INS1_25CollectiveMainloopBwdSm80ILi2ELi2EN4cute5tupleIJNS5_1CILi128EEES8_NS7_ILi64EEEEEENS_10bfloat16_tEfNS_4arch4Sm80ELb0ELb0ELb1ELb1ELb0ELb0ELb0ELb0ELi2ELi4ELi4ELi4ELb0EEENS1_21CollectiveEpilogueBwdISA_SB_SD_Li256ELb1ELb0ELi2EEENS1_19SingleTileSchedulerILb1ELb0ELb0ELi128EEEEEEEEEvNT_6ParamsE$_ZN4cute3eso3ESOILb1ELb0EJNS_6LayoutINS_5tupleIJNS3_IJNS3_IJNS_1CILi8EEENS4_ILi1EEEEEES6_EEENS3_IJNS3_IJS6_S6_EEENS4_ILi2EEEEEEEEENS3_IJNS3_IJNS3_IJS6_NS4_ILi0EEEEEESD_EEENS3_IJNS3_IJSD_SD_EEES5_EEEEEEEENS_10ViewEngineIPN7cutlass10bfloat16_tEEEEEC2ERKSJ_RKSO_)
$_ZN7cutlass13device_kernelIN5flash19enable_sm80_to_sm89INS1_16FlashAttnBwdSm80INS1_25CollectiveMainloopBwdSm80ILi2ELi2EN4cute5tupleIJNS5_1CILi128EEES8_NS7_ILi64EEEEEENS_10bfloat16_tEfNS_4arch4Sm80ELb0ELb0ELb1ELb1ELb0ELb0ELb0ELb0ELi2ELi4ELi4ELi4ELb0EEENS1_21CollectiveEpilogueBwdISA_SB_SD_Li256ELb1ELb0ELi2EEENS1_19SingleTileSchedulerILb1ELb0ELb0ELi128EEEEEEEEEvNT_6ParamsE$_ZN4cute3eso3ESOILb1ELb0EJNS_6LayoutINS_5tupleIJNS3_IJNS3_IJNS_1CILi8EEENS4_ILi1EEEEEES6_EEENS3_IJNS3_IJS6_S6_EEENS4_ILi2EEEEEEEEENS3_IJNS3_IJNS3_IJS6_NS4_ILi0EEEEEESD_EEENS3_IJNS3_IJSD_SD_EEES5_EEEEEEEENS_10ViewEngineIPN7cutlass10bfloat16_tEEEEEC2ERKSJ_RKSO_:
[----:B------:R-:W-:Y:S02]  /*a490*/  IADD3 R4, R66, -c[0x0][0x20], RZ ;  /* 0x8000080042047a10 */ /* 0x000fe40007ffe0ff */
[----:B------:R-:W-:-:S03]  /*a4a0*/  MOV R9, 0x0 ;  /* 0x0000000000097802 */ /* 0x000fc60000000f00 */
[----:B------:R1:W-:Y:S01]  /*a4b0*/  STL.64 [R4], R2 ;  /* 0x0000000204007387 */ /* 0x0003e20000100a00 */
[----:B------:R-:W-:Y:S05]  /*a4c0*/  RET.REL.NODEC R8 `(_ZN7cutlass13device_kernelIN5flash19enable_sm80_to_sm89INS1_16FlashAttnBwdSm80INS1_25CollectiveMainloopBwdSm80ILi2ELi2EN4cute5tupleIJNS5_1CILi128EEES8_NS7_ILi64EEEEEENS_10bfloat16_tEfNS_4arch4Sm80ELb0ELb0ELb1ELb1ELb0ELb0ELb0ELb0ELi2ELi4ELi4ELi4ELb0EEENS1_21CollectiveEpilogueBwdISA_SB_SD_Li256ELb1ELb0ELi2EEENS1_19SingleTileSchedulerILb1ELb0ELb0ELi128EEEEEEEEEvNT_6ParamsE) ;  /* 0xffff5b3008007950 */ /* 0x000fea0003c3ffff */
        .type           $_ZN7cutlass13device_kernelIN5flash19enable_sm80_to_sm89INS1_16FlashAttnBwdSm80INS1_25CollectiveMainloopBwdSm80ILi2ELi2EN4cute5tupleIJNS5_1CILi128EEES8_NS7_ILi64EEEEEENS_10bfloat16_tEfNS_4arch4Sm80ELb0ELb0ELb1ELb1ELb0ELb0ELb0ELb0ELi2ELi4ELi4ELi4ELb0EEENS1_21CollectiveEpilogueBwdISA_SB_SD_Li256ELb1ELb0ELi2EEENS1_19SingleTileSchedulerILb1ELb0ELb0ELi128EEEEEEEEEvNT_6ParamsE$_ZN4cute3eso3ESOILb1ELb0EJNS_6LayoutINS_5tupleIJNS3_IJNS3_IJNS_1CILi8EEENS4_ILi1EEEEEES6_EEENS3_IJNS3_IJS6_S6_EEENS4_ILi4EEEEEEEEENS3_IJNS3_IJNS3_IJS6_NS4_ILi0EEEEEESD_EEENS3_IJNS3_IJSD_SD_EEENS4_ILi2048EEEEEEEEEEENS_10ViewEngineINS_8smem_ptrIPN7cutlass10bfloat16_tEEEEEEEC2ERKSK_RKSR_,@function
        .size           $_ZN7cutlass13device_kernelIN5flash19enable_sm80_to_sm89INS1_16FlashAttnBwdSm80INS1_25CollectiveMainloopBwdSm80ILi2ELi2EN4cute5tupleIJNS5_1CILi128EEES8_NS7_ILi64EEEEEENS_10bfloat16_tEfNS_4arch4Sm80ELb0ELb0ELb1ELb1ELb0ELb0ELb0ELb0ELi2ELi4ELi4ELi4ELb0EEENS1_21CollectiveEpilogueBwdISA_SB_SD_Li256ELb1ELb0ELi2EEENS1_19SingleTileSchedulerILb1ELb0ELb0ELi128EEEEEEEEEvNT_6ParamsE$_ZN4cute3eso3ESOILb1ELb0EJNS_6LayoutINS_5tupleIJNS3_IJNS3_IJNS_1CILi8EEENS4_ILi1EEEEEES6_EEENS3_IJNS3_IJS6_S6_EEENS4_ILi4EEEEEEEEENS3_IJNS3_IJNS3_IJS6_NS4_ILi0EEEEEESD_EEENS3_IJNS3_IJSD_SD_EEENS4_ILi2048EEEEEEEEEEENS_10ViewEngineINS_8smem_ptrIPN7cutlass10bfloat16_tEEEEEEEC2ERKSK_RKSR_,($_ZN7cutlass13device_kernelIN5flash19enable_sm80_to_sm89INS1_16FlashAttnBwdSm80INS1_25CollectiveMainloopBwdSm80ILi2ELi2EN4cute5tupleIJNS5_1CILi128EEES8_NS7_ILi64EEEEEENS_10bfloat16_tEfNS_4arch4Sm80ELb0ELb0ELb1ELb1ELb0ELb0ELb0ELb0ELi2ELi4ELi4ELi4ELb0EEENS1_21CollectiveEpilogueBwdISA_SB_SD_Li256ELb1ELb0ELi2EEENS1_19SingleTileSchedulerILb1ELb0ELb0ELi128EEEEEEEEEvNT_6ParamsE$_ZN4cute3eso3ESOILb1ELb0EJNS_6LayoutINS_5tupleIJNS3_IJNS3_IJNS_1CILi8EEENS4_ILi1EEEEEES6_EEENS3_IJNS3_IJS6_S6_EEENS4_ILi4EEEEEEEEENS3_IJNS3_IJNS3_IJS6_NS4_ILi0EEEEEESD_EEENS3_IJNS3_IJSD_SD_EEES5_EEEEEEEENS_10ViewEngineIPN7cutlass10bfloat16_tEEEEEC2ERKSJ_RKSO_ - $_ZN7cutlass13device_kernelIN5flash19enable_sm80_to_sm89INS1_16FlashAttnBwdSm80INS1_25CollectiveMainloopBwdSm80ILi2ELi2EN4cute5tupleIJNS5_1CILi128EEES8_NS7_ILi64EEEEEENS_10bfloat16_tEfNS_4arch4Sm80ELb0ELb0ELb1ELb1ELb0ELb0ELb0ELb0ELi2ELi4ELi4ELi4ELb0EEENS1_21CollectiveEpilogueBwdISA_SB_SD_Li256ELb1ELb0ELi2EEENS1_19SingleTileSchedulerILb1ELb0ELb0ELi128EEEEEEEEEvNT_6ParamsE$_ZN4cute3eso3ESOILb1ELb0EJNS_6LayoutINS_5tupleIJNS3_IJNS3_IJNS_1CILi8EEENS4_ILi1EEEEEES6_EEENS3_IJNS3_IJS6_S6_EEENS4_ILi4EEEEEEEEENS3_IJNS3_IJNS3_IJS6_NS4_ILi0EEEEEESD_EEENS3_IJNS3_IJSD_SD_EEENS4_ILi2048EEEEEEEEEEENS_10ViewEngineINS_8smem_ptrIPN7cutlass10bfloat16_tEEEEEEEC2ERKSK_RKSR_)
$_ZN7cutlass13device_kernelIN5flash19enable_sm80_to_sm89INS1_16FlashAttnBwdSm80INS1_25CollectiveMainloopBwdSm80ILi2ELi2EN4cute5tupleIJNS5_1CILi128EEES8_NS7_ILi64EEEEEENS_10bfloat16_tEfNS_4arch4Sm80ELb0ELb0ELb1ELb1ELb0ELb0ELb0ELb0ELi2ELi4ELi4ELi4ELb0EEENS1_21CollectiveEpilogueBwdISA_SB_SD_Li256ELb1ELb0ELi2EEENS1_19SingleTileSchedulerILb1ELb0ELb0ELi128EEEEEEEEEvNT_6ParamsE$_ZN4cute3eso3ESOILb1ELb0EJNS_6LayoutINS_5tupleIJNS3_IJNS3_IJNS_1CILi8EEENS4_ILi1EEEEEES6_EEENS3_IJNS3_IJS6_S6_EEENS4_ILi4EEEEEEEEENS3_IJNS3_IJNS3_IJS6_NS4_ILi0EEEEEESD_EEENS3_IJNS3_IJSD_SD_EEENS4_ILi2048EEEEEEEEEEENS_10ViewEngineINS_8smem_ptrIPN7cutlass10bfloat16_tEEEEEEEC2ERKSK_RKSR_:
[----:B------:R-:W-:Y:S02]  /*a4d0*/  IADD3 R2, R23, -c[0x0][0x20], RZ ;  /* 0x8000080017027a10 */ /* 0x000fe40007ffe0ff */
[----:B------:R-:W-:-:S03]  /*a4e0*/  MOV R9, 0x0 ;  /* 0x0000000000097802 */ /* 0x000fc60000000f00 */
[----:B------:R1:W-:Y:S01]  /*a4f0*/  STL.64 [R2], R6 ;  /* 0x0000000602007387 */ /* 0x0003e20000100a00 */
[----:B------:R-:W-:Y:S05]  /*a500*/  RET.REL.NODEC R8 `(_ZN7cutlass13device_kernelIN5flash19enable_sm80_to_sm89INS1_16FlashAttnBwdSm80INS1_25CollectiveMainloopBwdSm80ILi2ELi2EN4cute5tupleIJNS5_1CILi128EEES8_NS7_ILi64EEEEEENS_10bfloat16_tEfNS_4arch4Sm80ELb0ELb0ELb1ELb1ELb0ELb0ELb0ELb0ELi2ELi4ELi4ELi4ELb0EEENS1_21CollectiveEpilogueBwdISA_SB_SD_Li256ELb1ELb0ELi2EEENS1_19SingleTileSchedulerILb1ELb0ELb0ELi128EEEEEEEEEvNT_6ParamsE) ;  /* 0xffff5af008007950 */ /* 0x000fea0003c3ffff */
        .type           $_ZN7cutlass13device_kernelIN5flash19enable_sm80_to_sm89INS1_16FlashAttnBwdSm80INS1_25CollectiveMainloopBwdSm80ILi2ELi2EN4cute5tupleIJNS5_1CILi128EEES8_NS7_ILi64EEEEEENS_10bfloat16_tEfNS_4arch4Sm80ELb0ELb0ELb1ELb1ELb0ELb0ELb0ELb0ELi2ELi4ELi4ELi4ELb0EEENS1_21CollectiveEpilogueBwdISA_SB_SD_Li256ELb1ELb0ELi2EEENS1_19SingleTileSchedulerILb1ELb0ELb0ELi128EEEEEEEEEvNT_6ParamsE$_ZN4cute3eso3ESOILb1ELb0EJNS_6LayoutINS_5tupleIJNS3_IJNS3_IJNS_1CILi8EEENS4_ILi1EEEEEES6_EEENS3_IJNS3_IJS6_S6_EEENS4_ILi4EEEEEEEEENS3_IJNS3_IJNS3_IJS6_NS4_ILi0EEEEEESD_EEENS3_IJNS3_IJSD_SD_EEES5_EEEEEEEENS_10ViewEngineIPN7cutlass10bfloat16_tEEEEEC2ERKSJ_RKSO_,@function
        .size           $_ZN7cutlass13device_kernelIN5flash19enable_sm80_to_sm89INS1_16FlashAttnBwdSm80INS1_25CollectiveMainloopBwdSm80ILi2ELi2EN4cute5tupleIJNS5_1CILi128EEES8_NS7_ILi64EEEEEENS_10bfloat16_tEfNS_4arch4Sm80ELb0ELb0ELb1ELb1ELb0ELb0ELb0ELb0ELi2ELi4ELi4ELi4ELb0EEENS1_21CollectiveEpilogueBwdISA_SB_SD_Li256ELb1ELb0ELi2EEENS1_19SingleTileSchedulerILb1ELb0ELb0ELi128EEEEEEEEEvNT_6ParamsE$_ZN4cute3eso3ESOILb1ELb0EJNS_6LayoutINS_5tupleIJNS3_IJNS3_IJNS_1CILi8EEENS4_ILi1EEEEEES6_EEENS3_IJNS3_IJS6_S6_EEENS4_ILi4EEEEEEEEENS3_IJNS3_IJNS3_IJS6_NS4_ILi0EEEEEESD_EEENS3_IJNS3_IJSD_SD_EEES5_EEEEEEEENS_10ViewEngineIPN7cutlass10bfloat16_tEEEEEC2ERKSJ_RKSO_,($_ZN7cutlass13device_kernelIN5flash19enable_sm80_to_sm89INS1_16FlashAttnBwdSm80INS1_25CollectiveMainloopBwdSm80ILi2ELi2EN4cute5tupleIJNS5_1CILi128EEES8_NS7_ILi64EEEEEENS_10bfloat16_tEfNS_4arch4Sm80ELb0ELb0ELb1ELb1ELb0ELb0ELb0ELb0ELi2ELi4ELi4ELi4ELb0EEENS1_21CollectiveEpilogueBwdISA_SB_SD_Li256ELb1ELb0ELi2EEENS1_19SingleTileSchedulerILb1ELb0ELb0ELi128EEEEEEEEEvNT_6ParamsE$_ZN4cute3eso3ESOILb1ELb0EJNS_6LayoutINS_5tupleIJNS3_IJNS_1CILi1EEENS3_IJNS4_ILi2EEES6_EEEEEES6_NS4_ILi4EEEEEENS3_IJNS3_IJNS4_ILi0EEENS3_IJS5_S9_EEEEEES6_NS4_ILi8EEEEEEEENS_10ViewEngineIPjEEEEC2ERKSG_RKSJ_ - $_ZN7cutlass13device_kernelIN5flash19enable_sm80_to_sm89INS1_16FlashAttnBwdSm80INS1_25CollectiveMainloopBwdSm80ILi2ELi2EN4cute5tupleIJNS5_1CILi128EEES8_NS7_ILi64EEEEEENS_10bfloat16_tEfNS_4arch4Sm80ELb0ELb0ELb1ELb1ELb0ELb0ELb0ELb0ELi2ELi4ELi4ELi4ELb0EEENS1_21CollectiveEpilogueBwdISA_SB_SD_Li256ELb1ELb0ELi2EEENS1_19SingleTileSchedulerILb1ELb0ELb0ELi128EEEEEEEEEvNT_6ParamsE$_ZN4cute3eso3ESOILb1ELb0EJNS_6LayoutINS_5tupleIJNS3_IJNS3_IJNS_1CILi8EEENS4_ILi1EEEEEES6_EEENS3_IJNS3_IJS6_S6_EEENS4_ILi4EEEEEEEEENS3_IJNS3_IJNS3_IJS6_NS4_ILi0EEEEEESD_EEENS3_IJNS3_IJSD_SD_EEES5_EEEEEEEENS_10ViewEngineIPN7cutlass10bfloat16_tEEEEEC2ERKSJ_RKSO_)
$_ZN7cutlass13device_kernelIN5flash19enable_sm80_to_sm89INS1_16FlashAttnBwdSm80INS1_25CollectiveMainloopBwdSm80ILi2ELi2EN4cute5tupleIJNS5_1CILi128EEES8_NS7_ILi64EEEEEENS_10bfloat16_tEfNS_4arch4Sm80ELb0ELb0ELb1ELb1ELb0ELb0ELb0ELb0ELi2ELi4ELi4ELi4ELb0EEENS1_21CollectiveEpilogueBwdISA_SB_SD_Li256ELb1ELb0ELi2EEENS1_19SingleTileSchedulerILb1ELb0ELb0ELi128EEEEEEEEEvNT_6ParamsE$_ZN4cute3eso3ESOILb1ELb0EJNS_6LayoutINS_5tupleIJNS3_IJNS3_IJNS_1CILi8EEENS4_ILi1EEEEEES6_EEENS3_IJNS3_IJS6_S6_EEENS4_ILi4EEEEEEEEENS3_IJNS3_IJNS3_IJS6_NS4_ILi0EEEEEESD_EEENS3_IJNS3_IJSD_SD_EEES5_EEEEEEEENS_10ViewEngineIPN7cutlass10bfloat16_tEEEEEC2ERKSJ_RKSO_:
[----:B------:R-:W-:Y:S02]  /*a510*/  IADD3 R4, R23, -c[0x0][0x20], RZ ;  /* 0x8000080017047a10 */ /* 0x000fe40007ffe0ff */
[----:B------:R-:W-:-:S03]  /*a520*/  MOV R9, 0x0 ;  /* 0x0000000000097802 */ /* 0x000fc60000000f00 */
[----:B------:R1:W-:Y:S01]  /*a530*/  STL.64 [R4], R2 ;  /* 0x0000000204007387 */ /* 0x0003e20000100a00 */
[----:B------:R-:W-:Y:S05]  /*a540*/  RET.REL.NODEC R8 `(_ZN7cutlass13device_kernelIN5flash19enable_sm80_to_sm89INS1_16FlashAttnBwdSm80INS1_25CollectiveMainloopBwdSm80ILi2ELi2EN4cute5tupleIJNS5_1CILi128EEES8_NS7_ILi64EEEEEENS_10bfloat16_tEfNS_4arch4Sm80ELb0ELb0ELb1ELb1ELb0ELb0ELb0ELb0ELi2ELi4ELi4ELi4ELb0EEENS1_21CollectiveEpilogueBwdISA_SB_SD_Li256ELb1ELb0ELi2EEENS1_19SingleTileSchedulerILb1ELb0ELb0ELi128EEEEEEEEEvNT_6ParamsE) ;  /* 0xffff5ab008007950 */ /* 0x000fea0003c3ffff */
        .type           $_ZN7cutlass13device_kernelIN5flash19enable_sm80_to_sm89INS1_16FlashAttnBwdSm80INS1_25CollectiveMainloopBwdSm80ILi2ELi2EN4cute5tupleIJNS5_1CILi128EEES8_NS7_ILi64EEEEEENS_10bfloat16_tEfNS_4arch4Sm80ELb0ELb0ELb1ELb1ELb0ELb0ELb0ELb0ELi2ELi4ELi4ELi4ELb0EEENS1_21CollectiveEpilogueBwdISA_SB_SD_Li256ELb1ELb0ELi2EEENS1_19SingleTileSchedulerILb1ELb0ELb0ELi128EEEEEEEEEvNT_6ParamsE$_ZN4cute3eso3ESOILb1ELb0EJNS_6LayoutINS_5tupleIJNS3_IJNS_1CILi1EEENS3_IJNS4_ILi2EEES6_EEEEEES6_NS4_ILi4EEEEEENS3_IJNS3_IJNS4_ILi0EEENS3_IJS5_S9_EEEEEES6_NS4_ILi8EEEEEEEENS_10ViewEngineIPjEEEEC2ERKSG_RKSJ_,@function
        .size           $_ZN7cutlass13device_kernelIN5flash19enable_sm80_to_sm89INS1_16FlashAttnBwdSm80INS1_25CollectiveMainloopBwdSm80ILi2ELi2EN4cute5tupleIJNS5_1CILi128EEES8_NS7_ILi64EEEEEENS_10bfloat16_tEfNS_4arch4Sm80ELb0ELb0ELb1ELb1ELb0ELb0ELb0ELb0ELi2ELi4ELi4ELi4ELb0EEENS1_21CollectiveEpilogueBwdISA_SB_SD_Li256ELb1ELb0ELi2EEENS1_19SingleTileSchedulerILb1ELb0ELb0ELi128EEEEEEEEEvNT_6ParamsE$_ZN4cute3eso3ESOILb1ELb0EJNS_6LayoutINS_5tupleIJNS3_IJNS_1CILi1EEENS3_IJNS4_ILi2EEES6_EEEEEES6_NS4_ILi4EEEEEENS3_IJNS3_IJNS4_ILi0EEENS3_IJS5_S9_EEEEEES6_NS4_ILi8EEEEEEEENS_10ViewEngineIPjEEEEC2ERKSG_RKSJ_,($_ZN7cutlass13device_kernelIN5flash19enable_sm80_to_sm89INS1_16FlashAttnBwdSm80INS1_25CollectiveMainloopBwdSm80ILi2ELi2EN4cute5tupleIJNS5_1CILi128EEES8_NS7_ILi64EEEEEENS_10bfloat16_tEfNS_4arch4Sm80ELb0ELb0ELb1ELb1ELb0ELb0ELb0ELb0ELi2ELi4ELi4ELi4ELb0EEENS1_21CollectiveEpilogueBwdISA_SB_SD_Li256ELb1ELb0ELi2EEENS1_19SingleTileSchedulerILb1ELb0ELb0ELi128EEEEEEEEEvNT_6ParamsE$_ZN4cute3eso3ESOILb1ELb0EJNS_6LayoutINS_5tupleIJNS3_IJNS_1CILi1EEENS3_IJNS4_ILi4EEENS4_ILi2EEEEEEEEES7_S6_EEENS3_IJNS3_IJNS4_ILi0EEENS3_IJS5_NS4_ILi8EEEEEEEEES6_NS4_ILi16EEEEEEEENS_10ViewEngineIPN7cutlass10bfloat16_tEEEEEC2ERKSH_RKSM_ - $_ZN7cutlass13device_kernelIN5flash19enable_sm80_to_sm89INS1_16FlashAttnBwdSm80INS1_25CollectiveMainloopBwdSm80ILi2ELi2EN4cute5tupleIJNS5_1CILi128EEES8_NS7_ILi64EEEEEENS_10bfloat16_tEfNS_4arch4Sm80ELb0ELb0ELb1ELb1ELb0ELb0ELb0ELb0ELi2ELi4ELi4ELi4ELb0EEENS1_21CollectiveEpilogueBwdISA_SB_SD_Li256ELb1ELb0ELi2EEENS1_19SingleTileSchedulerILb1ELb0ELb0ELi128EEEEEEEEEvNT_6ParamsE$_ZN4cute3eso3ESOILb1ELb0EJNS_6LayoutINS_5tupleIJNS3_IJNS_1CILi1EEENS3_IJNS4_ILi2EEES6_EEEEEES6_NS4_ILi4EEEEEENS3_IJNS3_IJNS4_ILi0EEENS3_IJS5_S9_EEEEEES6_NS4_ILi8EEEEEEEENS_10ViewEngineIPjEEEEC2ERKSG_RKSJ_)
$_ZN7cutlass13device_kernelIN5flash19enable_sm80_to_sm89INS1_16FlashAttnBwdSm80INS1_25CollectiveMainloopBwdSm80ILi2ELi2EN4cute5tupleIJNS5_1CILi128EEES8_NS7_ILi64EEEEEENS_10bfloat16_tEfNS_4arch4Sm80ELb0ELb0ELb1ELb1ELb0ELb0ELb0ELb0ELi2ELi4ELi4ELi4ELb0EEENS1_21CollectiveEpilogueBwdISA_SB_SD_Li256ELb1ELb0ELi2EEENS1_19SingleTileSchedulerILb1ELb0ELb0ELi128EEEEEEEEEvNT_6ParamsE$_ZN4cute3eso3ESOILb1ELb0EJNS_6LayoutINS_5tupleIJNS3_IJNS_1CILi1EEENS3_IJNS4_ILi2EEES6_EEEEEES6_NS4_ILi4EEEEEENS3_IJNS3_IJNS4_ILi0EEENS3_IJS5_S9_EEEEEES6_NS4_ILi8EEEEEEEENS_10ViewEngineIPjEEEEC2ERKSG_RKSJ_:
[----:B------:R-:W-:Y:S01]  /*a550*/  IADD3 R4, R56, -c[0x0][0x20], RZ ;  /* 0x8000080038047a10 */ /* 0x000fe20007ffe0ff */
[----:B------:R-:W-:Y:S01]  /*a560*/  IMAD.MOV.U32 R8, RZ, RZ, R6 ;  /* 0x000000ffff087224 */ /* 0x000fe200078e0006 */
[----:B------:R-:W-:-:S03]  /*a570*/  MOV R9, 0x0 ;  /* 0x0000000000097802 */ /* 0x000fc60000000f00 */
[----:B------:R1:W-:Y:S01]  /*a580*/  STL.64 [R4], R2 ;  /* 0x0000000204007387 */ /* 0x0003e20000100a00 */
[----:B------:R-:W-:Y:S05]  /*a590*/  RET.REL.NODEC R8 `(_ZN7cutlass13device_kernelIN5flash19enable_sm80_to_sm89INS1_16FlashAttnBwdSm80INS1_25CollectiveMainloopBwdSm80ILi2ELi2EN4cute5tupleIJNS5_1CILi128EEES8_NS7_ILi64EEEEEENS_10bfloat16_tEfNS_4arch4Sm80ELb0ELb0ELb1ELb1ELb0ELb0ELb0ELb0ELi2ELi4ELi4ELi4ELb0EEENS1_21CollectiveEpilogueBwdISA_SB_SD_Li256ELb1ELb0ELi2EEENS1_19SingleTileSchedulerILb1ELb0ELb0ELi128EEEEEEEEEvNT_6ParamsE) ;  /* 0xffff5a6008007950 */ /* 0x000fea0003c3ffff */
        .type           $_ZN7cutlass13device_kernelIN5flash19enable_sm80_to_sm89INS1_16FlashAttnBwdSm80INS1_25CollectiveMainloopBwdSm80ILi2ELi2EN4cute5tupleIJNS5_1CILi128EEES8_NS7_ILi64EEEEEENS_10bfloat16_tEfNS_4arch4Sm80ELb0ELb0ELb1ELb1ELb0ELb0ELb0ELb0ELi2ELi4ELi4ELi4ELb0EEENS1_21CollectiveEpilogueBwdISA_SB_SD_Li256ELb1ELb0ELi2EEENS1_19SingleTileSchedulerILb1ELb0ELb0ELi128EEEEEEEEEvNT_6ParamsE$_ZN4cute3eso3ESOILb1ELb0EJNS_6LayoutINS_5tupleIJNS3_IJNS_1CILi1EEENS3_IJNS4_ILi4EEENS4_ILi2EEEEEEEEES7_S6_EEENS3_IJNS3_IJNS4_ILi0EEENS3_IJS5_NS4_ILi8EEEEEEEEES6_NS4_ILi16EEEEEEEENS_10ViewEngineIPN7cutlass10bfloat16_tEEEEEC2ERKSH_RKSM_,@function
        .size           $_ZN7cutlass13device_kernelIN5flash19enable_sm80_to_sm89INS1_16FlashAttnBwdSm80INS1_25CollectiveMainloopBwdSm80ILi2ELi2EN4cute5tupleIJNS5_1CILi128EEES8_NS7_ILi64EEEEEENS_10bfloat16_tEfNS_4arch4Sm80ELb0ELb0ELb1ELb1ELb0ELb0ELb0ELb0ELi2ELi4ELi4ELi4ELb0EEENS1_21CollectiveEpilogueBwdISA_SB_SD_Li256ELb1ELb0ELi2EEENS1_19SingleTileSchedulerILb1ELb0ELb0ELi128EEEEEEEEEvNT_6ParamsE$_ZN4cute3eso3ESOILb1ELb0EJNS_6LayoutINS_5tupleIJNS3_IJNS_1CILi1EEENS3_IJNS4_ILi4EEENS4_ILi2EEEEEEEEES7_S6_EEENS3_IJNS3_IJNS4_ILi0EEENS3_IJS5_NS4_ILi8EEEEEEEEES6_NS4_ILi16EEEEEEEENS_10ViewEngineIPN7cutlass10bfloat16_tEEEEEC2ERKSH_RKSM_,($_ZN7cutlass13device_kernelIN5flash19enable_sm80_to_sm89INS1_16FlashAttnBwdSm80INS1_25CollectiveMainloopBwdSm80ILi2ELi2EN4cute5tupleIJNS5_1CILi128EEES8_NS7_ILi64EEEEEENS_10bfloat16_tEfNS_4arch4Sm80ELb0ELb0ELb1ELb1ELb0ELb0ELb0ELb0ELi2ELi4ELi4ELi4ELb0EEENS1_21CollectiveEpilogueBwdISA_SB_SD_Li256ELb1ELb0ELi2EEENS1_19SingleTileSchedulerILb1ELb0ELb0ELi128EEEEEEEEEvNT_6ParamsE$_ZN4cute3eso3ESOILb1ELb0EJNS_6LayoutINS_5tupleIJNS3_IJNS_1CILi1EEENS4_ILi2EEEEEEEEENS3_IJNS3_IJS5_S5_EEEEEEEENS_10ViewEngineIPjEEEEC2ERKSB_RKSE_ - $_ZN7cutlass13device_kernelIN5flash19enable_sm80_to_sm89INS1_16FlashAttnBwdSm80INS1_25CollectiveMainloopBwdSm80ILi2ELi2EN4cute5tupleIJNS5_1CILi128EEES8_NS7_ILi64EEEEEENS_10bfloat16_tEfNS_4arch4Sm80ELb0ELb0ELb1ELb1ELb0ELb0ELb0ELb0ELi2ELi4ELi4ELi4ELb0EEENS1_21CollectiveEpilogueBwdISA_SB_SD_Li256ELb1ELb0ELi2EEENS1_19SingleTileSchedulerILb1ELb0ELb0ELi128EEEEEEEEEvNT_6ParamsE$_ZN4cute3eso3ESOILb1ELb0EJNS_6LayoutINS_5tupleIJNS3_IJNS_1CILi1EEENS3_IJNS4_ILi4EEENS4_ILi2EEEEEEEEES7_S6_EEENS3_IJNS3_IJNS4_ILi0EEENS3_IJS5_NS4_ILi8EEEEEEEEES6_NS4_ILi16EEEEEEEENS_10ViewEngineIPN7cutlass10bfloat16_tEEEEEC2ERKSH_RKSM_)
$_ZN7cutlass13device_kernelIN5flash19enable_sm80_to_sm89INS1_16FlashAttnBwdSm80INS1_25CollectiveMainloopBwdSm80ILi2ELi2EN4cute5tupleIJNS5_1CILi128EEES8_NS7_ILi64EEEEEENS_10bfloat16_tEfNS_4arch4Sm80ELb0ELb0ELb1ELb1ELb0ELb0ELb0ELb0ELi2ELi4ELi4ELi4ELb0EEENS1_21CollectiveEpilogueBwdISA_SB_SD_Li256ELb1ELb0ELi2EEENS1_19SingleTileSchedulerILb1ELb0ELb0ELi128EEEEEEEEEvNT_6ParamsE$_ZN4cute3eso3ESOILb1ELb0EJNS_6LayoutINS_5tupleIJNS3_IJNS_1CILi1EEENS3_IJNS4_ILi4EEENS4_ILi2EEEEEEEEES7_S6_EEENS3_IJNS3_IJNS4_ILi0EEENS3_IJS5_NS4_ILi8EEEEEEEEES6_NS4_ILi16EEEEEEEENS_10ViewEngineIPN7cutlass10bfloat16_tEEEEEC2ERKSH_RKSM_:
[----:B------:R-:W-:Y:S01]  /*a5a0*/  IADD3 R3, R56, -c[0x0][0x20], RZ ;  /* 0x8000080038037a10 */ /* 0x000fe20007ffe0ff */
[----:B------:R-:W-:Y:S01]  /*a5b0*/  IMAD.MOV.U32 R50, RZ, RZ, R2 ;  /* 0x000000ffff327224 */ /* 0x000fe200078e0002 */
[----:B------:R-:W-:-:S04]  /*a5c0*/  MOV R5, 0x0 ;  /* 0x0000000000057802 */ /* 0x000fc80000000f00 */
[----:B------:R1:W-:Y:S01]  /*a5d0*/  STL.64 [R3], R50 ;  /* 0x0000003203007387 */ /* 0x0003e20000100a00 */
[----:B------:R-:W-:Y:S05]  /*a5e0*/  RET.REL.NODEC R4 `(_ZN7cutlass13device_kernelIN5flash19enable_sm80_to_sm89INS1_16FlashAttnBwdSm80INS1_25CollectiveMainloopBwdSm80ILi2ELi2EN4cute5tupleIJNS5_1CILi128EEES8_NS7_ILi64EEEEEENS_10bfloat16_tEfNS_4arch4Sm80ELb0ELb0ELb1ELb1ELb0ELb0ELb0ELb0ELi2ELi4ELi4ELi4ELb0EEENS1_21CollectiveEpilogueBwdISA_SB_SD_Li256ELb1ELb0ELi2EEENS1_19SingleTileSchedulerILb1ELb0ELb0ELi128EEEEEEEEEvNT_6ParamsE) ;  /* 0xffff5a1004007950 */ /* 0x000fea0003c3ffff */
        .type           $_ZN7cutlass13device_kernelIN5flash19enable_sm80_to_sm89INS1_16FlashAttnBwdSm80INS1_25CollectiveMainloopBwdSm80ILi2ELi2EN4cute5tupleIJNS5_1CILi128EEES8_NS7_ILi64EEEEEENS_10bfloat16_tEfNS_4arch4Sm80ELb0ELb0ELb1ELb1ELb0ELb0ELb0ELb0ELi2ELi4ELi4ELi4ELb0EEENS1_21CollectiveEpilogueBwdISA_SB_SD_Li256ELb1ELb0ELi2EEENS1_19SingleTileSchedulerILb1ELb0ELb0ELi128EEEEEEEEEvNT_6ParamsE$_ZN4cute3eso3ESOILb1ELb0EJNS_6LayoutINS_5tupleIJNS3_IJNS_1CILi1EEENS4_ILi2EEEEEEEEENS3_IJNS3_IJS5_S5_EEEEEEEENS_10ViewEngineIPjEEEEC2ERKSB_RKSE_,@function
        .size           $_ZN7cutlass13device_kernelIN5flash19enable_sm80_to_sm89INS1_16FlashAttnBwdSm80INS1_25CollectiveMainloopBwdSm80ILi2ELi2EN4cute5tupleIJNS5_1CILi128EEES8_NS7_ILi64EEEEEENS_10bfloat16_tEfNS_4arch4Sm80ELb0ELb0ELb1ELb1ELb0ELb0ELb0ELb0ELi2ELi4ELi4ELi4ELb0EEENS1_21CollectiveEpilogueBwdISA_SB_SD_Li256ELb1ELb0ELi2EEENS1_19SingleTileSchedulerILb1ELb0ELb0ELi128EEEEEEEEEvNT_6ParamsE$_ZN4cute3eso3ESOILb1ELb0EJNS_6LayoutINS_5tupleIJNS3_IJNS_1CILi1EEENS4_ILi2EEEEEEEEENS3_IJNS3_IJS5_S5_EEEEEEEENS_10ViewEngineIPjEEEEC2ERKSB_RKSE_,($_ZN7cutlass13device_kernelIN5flash19enable_sm80_to_sm89INS1_16FlashAttnBwdSm80INS1_25CollectiveMainloopBwdSm80ILi2ELi2EN4cute5tupleIJNS5_1CILi128EEES8_NS7_ILi64EEEEEENS_10bfloat16_tEfNS_4arch4Sm80ELb0ELb0ELb1ELb1ELb0ELb0ELb0ELb0ELi2ELi4ELi4ELi4ELb0EEENS1_21CollectiveEpilogueBwdISA_SB_SD_Li256ELb1ELb0ELi2EEENS1_19SingleTileSchedulerILb1ELb0ELb0ELi128EEEEEEEEEvNT_6ParamsE$_ZN4cute3eso3ESOILb1ELb0EJNS_6LayoutINS_5tupleIJNS3_IJNS_1CILi1EEENS4_ILi2EEEEEES6_NS4_ILi8EEEEEENS3_IJNS3_IJS5_S5_EEES6_NS4_ILi4EEEEEEEENS_10ViewEngineIPKN7cutlass5ArrayIfLi2ELb1EEEEEEEC2ERKSD_RKSK_ - $_ZN7cutlass13device_kernelIN5flash19enable_sm80_to_sm89INS1_16FlashAttnBwdSm80INS1_25CollectiveMainloopBwdSm80ILi2ELi2EN4cute5tupleIJNS5_1CILi128EEES8_NS7_ILi64EEEEEENS_10bfloat16_tEfNS_4arch4Sm80ELb0ELb0ELb1ELb1ELb0ELb0ELb0ELb0ELi2ELi4ELi4ELi4ELb0EEENS1_21CollectiveEpilogueBwdISA_SB_SD_Li256ELb1ELb0ELi2EEENS1_19SingleTileSchedulerILb1ELb0ELb0ELi128EEEEEEEEEvNT_6ParamsE$_ZN4cute3eso3ESOILb1ELb0EJNS_6LayoutINS_5tupleIJNS3_IJNS_1CILi1EEENS4_ILi2EEEEEEEEENS3_IJNS3_IJS5_S5_EEEEEEEENS_10ViewEngineIPjEEEEC2ERKSB_RKSE_)
$_ZN7cutlass13device_kernelIN5flash19enable_sm80_to_sm89INS1_16FlashAttnBwdSm80INS1_25CollectiveMainloopBwdSm80ILi2ELi2EN4cute5tupleIJNS5_1CILi128EEES8_NS7_ILi64EEEEEENS_10bfloat16_tEfNS_4arch4Sm80ELb0ELb0ELb1ELb1ELb0ELb0ELb0ELb0ELi2ELi4ELi4ELi4ELb0EEENS1_21CollectiveEpilogueBwdISA_SB_SD_Li256ELb1ELb0ELi2EEENS1_19SingleTileSchedulerILb1ELb0ELb0ELi128EEEEEEEEEvNT_6ParamsE$_ZN4cute3eso3ESOILb1ELb0EJNS_6LayoutINS_5tupleIJNS3_IJNS_1CILi1EEENS4_ILi2EEEEEEEEENS3_IJNS3_IJS5_S5_EEEEEEEENS_10ViewEngineIPjEEEEC2ERKSB_RKSE_:
[----:B------:R-:W-:Y:S01]  /*a5f0*/  IADD3 R2, R2, -c[0x0][0x20], RZ ;  /* 0x8000080002027a10 */ /* 0x000fe20007ffe0ff */
[----:B------:R-:W-:Y:S01]  /*a600*/  IMAD.MOV.U32 R11, RZ, RZ, R3 ;  /* 0x000000ffff0b7224 */ /* 0x000fe200078e0003 */
[----:B------:R-:W-:-:S04]  /*a610*/  MOV R5, 0x0 ;  /* 0x0000000000057802 */ /* 0x000fc80000000f00 */
[----:B------:R1:W-:Y:S01]  /*a620*/  STL.64 [R2], R10 ;  /* 0x0000000a02007387 */ /* 0x0003e20000100a00 */
[----:B------:R-:W-:Y:S05]  /*a630*/  RET.REL.NODEC R4 `(_ZN7cutlass13device_kernelIN5flash19enable_sm80_to_sm89INS1_16FlashAttnBwdSm80INS1_25CollectiveMainloopBwdSm80ILi2ELi2EN4cute5tupleIJNS5_1CILi128EEES8_NS7_ILi64EEEEEENS_10bfloat16_tEfNS_4arch4Sm80ELb0ELb0ELb1ELb1ELb0ELb0ELb0ELb0ELi2ELi4ELi4ELi4ELb0EEENS1_21CollectiveEpilogueBwdISA_SB_SD_Li256ELb1ELb0ELi2EEENS1_19SingleTileSchedulerILb1ELb0ELb0ELi128EEEEEEEEEvNT_6ParamsE) ;  /* 0xffff59c004007950 */ /* 0x000fea0003c3ffff */
        .type           $_ZN7cutlass13device_kernelIN5flash19enable_sm80_to_sm89INS1_16FlashAttnBwdSm80INS1_25CollectiveMainloopBwdSm80ILi2ELi2EN4cute5tupleIJNS5_1CILi128EEES8_NS7_ILi64EEEEEENS_10bfloat16_tEfNS_4arch4Sm80ELb0ELb0ELb1ELb1ELb0ELb0ELb0ELb0ELi2ELi4ELi4ELi4ELb0EEENS1_21CollectiveEpilogueBwdISA_SB_SD_Li256ELb1ELb0ELi2EEENS1_19SingleTileSchedulerILb1ELb0ELb0ELi128EEEEEEEEEvNT_6ParamsE$_ZN4cute3eso3ESOILb1ELb0EJNS_6LayoutINS_5tupleIJNS3_IJNS_1CILi1EEENS4_ILi2EEEEEES6_NS4_ILi8EEEEEENS3_IJNS3_IJS5_S5_EEES6_NS4_ILi4EEEEEEEENS_10ViewEngineIPKN7cutlass5ArrayIfLi2ELb1EEEEEEEC2ERKSD_RKSK_,@function
        .size           $_ZN7cutlass13device_kernelIN5flash19enable_sm80_to_sm89INS1_16FlashAttnBwdSm80INS1_25CollectiveMainloopBwdSm80ILi2ELi2EN4cute5tupleIJNS5_1CILi128EEES8_NS7_ILi64EEEEEENS_10bfloat16_tEfNS_4arch4Sm80ELb0ELb0ELb1ELb1ELb0ELb0ELb0ELb0ELi2ELi4ELi4ELi4ELb0EEENS1_21CollectiveEpilogueBwdISA_SB_SD_Li256ELb1ELb0ELi2EEENS1_19SingleTileSchedulerILb1ELb0ELb0ELi128EEEEEEEEEvNT_6ParamsE$_ZN4cute3eso3ESOILb1ELb0EJNS_6LayoutINS_5tupleIJNS3_IJNS_1CILi1EEENS4_ILi2EEEEEES6_NS4_ILi8EEEEEENS3_IJNS3_IJS5_S5_EEES6_NS4_ILi4EEEEEEEENS_10ViewEngineIPKN7cutlass5ArrayIfLi2ELb1EEEEEEEC2ERKSD_RKSK_,($_ZN7cutlass13device_kernelIN5flash19enable_sm80_to_sm89INS1_16FlashAttnBwdSm80INS1_25CollectiveMainloopBwdSm80ILi2ELi2EN4cute5tupleIJNS5_1CILi128EEES8_NS7_ILi64EEEEEENS_10bfloat16_tEfNS_4arch4Sm80ELb0ELb0ELb1ELb1ELb0ELb0ELb0ELb0ELi2ELi4ELi4ELi4ELb0EEENS1_21CollectiveEpilogueBwdISA_SB_SD_Li256ELb1ELb0ELi2EEENS1_19SingleTileSchedulerILb1ELb0ELb0ELi128EEEEEEEEEvNT_6ParamsE$_ZN4cute3eso3ESOILb1ELb0EJNS_6LayoutINS_5tupleIJNS3_IJNS_1CILi1EEENS4_ILi2EEEEEES6_NS4_ILi8EEEEEENS3_IJNS3_IJS5_S5_EEES6_NS4_ILi4EEEEEEEENS_10ViewEngineIPN7cutlass5ArrayINSF_10bfloat16_tELi2ELb0EEEEEEEC2ERKSD_RKSK_ - $_ZN7cutlass13device_kernelIN5flash19enable_sm80_to_sm89INS1_16FlashAttnBwdSm80INS1_25CollectiveMainloopBwdSm80ILi2ELi2EN4cute5tupleIJNS5_1CILi128EEES8_NS7_ILi64EEEEEENS_10bfloat16_tEfNS_4arch4Sm80ELb0ELb0ELb1ELb1ELb0ELb0ELb0ELb0ELi2ELi4ELi4ELi4ELb0EEENS1_21CollectiveEpilogueBwdISA_SB_SD_Li256ELb1ELb0ELi2EEENS1_19SingleTileSchedulerILb1ELb0ELb0ELi128EEEEEEEEEvNT_6ParamsE$_ZN4cute3eso3ESOILb1ELb0EJNS_6LayoutINS_5tupleIJNS3_IJNS_1CILi1EEENS4_ILi2EEEEEES6_NS4_ILi8EEEEEENS3_IJNS3_IJS5_S5_EEES6_NS4_ILi4EEEEEEEENS_10ViewEngineIPKN7cutlass5ArrayIfLi2ELb1EEEEEEEC2ERKSD_RKSK_)
$_ZN7cutlass13device_kernelIN5flash19enable_sm80_to_sm89INS1_16FlashAttnBwdSm80INS1_25CollectiveMainloopBwdSm80ILi2ELi2EN4cute5tupleIJNS5_1CILi128EEES8_NS7_ILi64EEEEEENS_10bfloat16_tEfNS_4arch4Sm80ELb0ELb0ELb1ELb1ELb0ELb0ELb0ELb0ELi2ELi4ELi4ELi4ELb0EEENS1_21CollectiveEpilogueBwdISA_SB_SD_Li256ELb1ELb0ELi2EEENS1_19SingleTileSchedulerILb1ELb0ELb0ELi128EEEEEEEEEvNT_6ParamsE$_ZN4cute3eso3ESOILb1ELb0EJNS_6LayoutINS_5tupleIJNS3_IJNS_1CILi1EEENS4_ILi2EEEEEES6_NS4_ILi8EEEEEENS3_IJNS3_IJS5_S5_EEES6_NS4_ILi4EEEEEEEENS_10ViewEngineIPKN7cutlass5ArrayIfLi2ELb1EEEEEEEC2ERKSD_RKSK_:
[----:B------:R-:W-:Y:S01]  /*a640*/  IADD3 R2, R56, -c[0x0][0x20], RZ ;  /* 0x8000080038027a10 */ /* 0x000fe20007ffe0ff */
[----:B------:R-:W-:Y:S01]  /*a650*/  IMAD.MOV.U32 R9, RZ, RZ, R5 ;  /* 0x000000ffff097224 */ /* 0x000fe200078e0005 */
[----:B------:R-:W-:Y:S01]  /*a660*/  MOV R10, R6 ;  /* 0x00000006000a7202 */ /* 0x000fe20000000f00 */
[----:B------:R-:W-:-:S03]  /*a670*/  IMAD.MOV.U32 R11, RZ, RZ, 0x0 ;  /* 0x00000000ff0b7424 */ /* 0x000fc600078e00ff */
[----:B------:R1:W-:Y:S01]  /*a680*/  STL.64 [R2], R8 ;  /* 0x0000000802007387 */ /* 0x0003e20000100a00 */
[----:B------:R-:W-:Y:S05]  /*a690*/  RET.REL.NODEC R10 `(_ZN7cutlass13device_kernelIN5flash19enable_sm80_to_sm89INS1_16FlashAttnBwdSm80INS1_25CollectiveMainloopBwdSm80ILi2ELi2EN4cute5tupleIJNS5_1CILi128EEES8_NS7_ILi64EEEEEENS_10bfloat16_tEfNS_4arch4Sm80ELb0ELb0ELb1ELb1ELb0ELb0ELb0ELb0ELi2ELi4ELi4ELi4ELb0EEENS1_21CollectiveEpilogueBwdISA_SB_SD_Li256ELb1ELb0ELi2EEENS1_19SingleTileSchedulerILb1ELb0ELb0ELi128EEEEEEEEEvNT_6ParamsE) ;  /* 0xffff59600a007950 */ /* 0x000fea0003c3ffff */
        .type           $_ZN7cutlass13device_kernelIN5flash19enable_sm80_to_sm89INS1_16FlashAttnBwdSm80INS1_25CollectiveMainloopBwdSm80ILi2ELi2EN4cute5tupleIJNS5_1CILi128EEES8_NS7_ILi64EEEEEENS_10bfloat16_tEfNS_4arch4Sm80ELb0ELb0ELb1ELb1ELb0ELb0ELb0ELb0ELi2ELi4ELi4ELi4ELb0EEENS1_21CollectiveEpilogueBwdISA_SB_SD_Li256ELb1ELb0ELi2EEENS1_19SingleTileSchedulerILb1ELb0ELb0ELi128EEEEEEEEEvNT_6ParamsE$_ZN4cute3eso3ESOILb1ELb0EJNS_6LayoutINS_5tupleIJNS3_IJNS_1CILi1EEENS4_ILi2EEEEEES6_NS4_ILi8EEEEEENS3_IJNS3_IJS5_S5_EEES6_NS4_ILi4EEEEEEEENS_10ViewEngineIPN7cutlass5ArrayINSF_10bfloat16_tELi2ELb0EEEEEEEC2ERKSD_RKSK_,@function
        .size           $_ZN7cutlass13device_kernelIN5flash19enable_sm80_to_sm89INS1_16FlashAttnBwdSm80INS1_25CollectiveMainloopBwdSm80ILi2ELi2EN4cute5tupleIJNS5_1CILi128EEES8_NS7_ILi64EEEEEENS_10bfloat16_tEfNS_4arch4Sm80ELb0ELb0ELb1ELb1ELb0ELb0ELb0ELb0ELi2ELi4ELi4ELi4ELb0EEENS1_21CollectiveEpilogueBwdISA_SB_SD_Li256ELb1ELb0ELi2EEENS1_19SingleTileSchedulerILb1ELb0ELb0ELi128EEEEEEEEEvNT_6ParamsE$_ZN4cute3eso3ESOILb1ELb0EJNS_6LayoutINS_5tupleIJNS3_IJNS_1CILi1EEENS4_ILi2EEEEEES6_NS4_ILi8EEEEEENS3_IJNS3_IJS5_S5_EEES6_NS4_ILi4EEEEEEEENS_10ViewEngineIPN7cutlass5ArrayINSF_10bfloat16_tELi2ELb0EEEEEEEC2ERKSD_RKSK_,($_ZN7cutlass13device_kernelIN5flash19enable_sm80_to_sm89INS1_16FlashAttnBwdSm80INS1_25CollectiveMainloopBwdSm80ILi2ELi2EN4cute5tupleIJNS5_1CILi128EEES8_NS7_ILi64EEEEEENS_10bfloat16_tEfNS_4arch4Sm80ELb0ELb0ELb1ELb1ELb0ELb0ELb0ELb0ELi2ELi4ELi4ELi4ELb0EEENS1_21CollectiveEpilogueBwdISA_SB_SD_Li256ELb1ELb0ELi2EEENS1_19SingleTileSchedulerILb1ELb0ELb0ELi128EEEEEEEEEvNT_6ParamsE$_ZN4cute3eso3ESOILb1ELb0EJNS_6LayoutINS_5tupleIJNS3_IJNS_1CILi1EEENS4_ILi2EEES6_EEEEEENS3_IJNS3_IJS5_S5_S6_EEEEEEEENS_10ViewEngineIPjEEEEC2ERKSB_RKSE_ - $_ZN7cutlass13device_kernelIN5flash19enable_sm80_to_sm89INS1_16FlashAttnBwdSm80INS1_25CollectiveMainloopBwdSm80ILi2ELi2EN4cute5tupleIJNS5_1CILi128EEES8_NS7_ILi64EEEEEENS_10bfloat16_tEfNS_4arch4Sm80ELb0ELb0ELb1ELb1ELb0ELb0ELb0ELb0ELi2ELi4ELi4ELi4ELb0EEENS1_21CollectiveEpilogueBwdISA_SB_SD_Li256ELb1ELb0ELi2EEENS1_19SingleTileSchedulerILb1ELb0ELb0ELi128EEEEEEEEEvNT_6ParamsE$_ZN4cute3eso3ESOILb1ELb0EJNS_6LayoutINS_5tupleIJNS3_IJNS_1CILi1EEENS4_ILi2EEEEEES6_NS4_ILi8EEEEEENS3_IJNS3_IJS5_S5_EEES6_NS4_ILi4EEEEEEEENS_10ViewEngineIPN7cutlass5ArrayINSF_10bfloat16_tELi2ELb0EEEEEEEC2ERKSD_RKSK_)
$_ZN7cutlass13device_kernelIN5flash19enable_sm80_to_sm89INS1_16FlashAttnBwdSm80INS1_25CollectiveMainloopBwdSm80ILi2ELi2EN4cute5tupleIJNS5_1CILi128EEES8_NS7_ILi64EEEEEENS_10bfloat16_tEfNS_4arch4Sm80ELb0ELb0ELb1ELb1ELb0ELb0ELb0ELb0ELi2ELi4ELi4ELi4ELb0EEENS1_21CollectiveEpilogueBwdISA_SB_SD_Li256ELb1ELb0ELi2EEENS1_19SingleTileSchedulerILb1ELb0ELb0ELi128EEEEEEEEEvNT_6ParamsE$_ZN4cute3eso3ESOILb1ELb0EJNS_6LayoutINS_5tupleIJNS3_IJNS_1CILi1EEENS4_ILi2EEEEEES6_NS4_ILi8EEEEEENS3_IJNS3_IJS5_S5_EEES6_NS4_ILi4EEEEEEEENS_10ViewEngineIPN7cutlass5ArrayINSF_10bfloat16_tELi2ELb0EEEEEEEC2ERKSD_RKSK_:
[----:B------:R-:W-:Y:S01]  /*a6a0*/  IADD3 R2, R56, -c[0x0][0x20], RZ ;  /* 0x8000080038027a10 */ /* 0x000fe20007ffe0ff */
[----:B------:R-:W-:Y:S01]  /*a6b0*/  IMAD.MOV.U32 R9, RZ, RZ, R5 ;  /* 0x000000ffff097224 */ /* 0x000fe200078e0005 */
[----:B------:R-:W-:Y:S01]  /*a6c0*/  MOV R50, R6 ;  /* 0x0000000600327202 */ /* 0x000fe20000000f00 */
[----:B------:R-:W-:-:S03]  /*a6d0*/  IMAD.MOV.U32 R51, RZ, RZ, 0x0 ;  /* 0x00000000ff337424 */ /* 0x000fc600078e00ff */
[----:B------:R1:W-:Y:S01]  /*a6e0*/  STL.64 [R2], R8 ;  /* 0x0000000802007387 */ /* 0x0003e20000100a00 */
[----:B------:R-:W-:Y:S05]  /*a6f0*/  RET.REL.NODEC R50 `(_ZN7cutlass13device_kernelIN5flash19enable_sm80_to_sm89INS1_16FlashAttnBwdSm80INS1_25CollectiveMainloopBwdSm80ILi2ELi2EN4cute5tupleIJNS5_1CILi128EEES8_NS7_ILi64EEEEEENS_10bfloat16_tEfNS_4arch4Sm80ELb0ELb0ELb1ELb1ELb0ELb0ELb0ELb0ELi2ELi4ELi4ELi4ELb0EEENS1_21CollectiveEpilogueBwdISA_SB_SD_Li256ELb1ELb0ELi2EEENS1_19SingleTileSchedulerILb1ELb0ELb0ELi128EEEEEEEEEvNT_6ParamsE) ;  /* 0xffff590032007950 */ /* 0x000fea0003c3ffff */
        .type           $_ZN7cutlass13device_kernelIN5flash19enable_sm80_to_sm89INS1_16FlashAttnBwdSm80INS1_25CollectiveMainloopBwdSm80ILi2ELi2EN4cute5tupleIJNS5_1CILi128EEES8_NS7_ILi64EEEEEENS_10bfloat16_tEfNS_4arch4Sm80ELb0ELb0ELb1ELb1ELb0ELb0ELb0ELb0ELi2ELi4ELi4ELi4ELb0EEENS1_21CollectiveEpilogueBwdISA_SB_SD_Li256ELb1ELb0ELi2EEENS1_19SingleTileSchedulerILb1ELb0ELb0ELi128EEEEEEEEEvNT_6ParamsE$_ZN4cute3eso3ESOILb1ELb0EJNS_6LayoutINS_5tupleIJNS3_IJNS_1CILi1EEENS4_ILi2EEES6_EEEEEENS3_IJNS3_IJS5_S5_S6_EEEEEEEENS_10ViewEngineIPjEEEEC2ERKSB_RKSE_,@function
        .size           $_ZN7cutlass13device_kernelIN5flash19enable_sm80_to_sm89INS1_16FlashAttnBwdSm80INS1_25CollectiveMainloopBwdSm80ILi2ELi2EN4cute5tupleIJNS5_1CILi128EEES8_NS7_ILi64EEEEEENS_10bfloat16_tEfNS_4arch4Sm80ELb0ELb0ELb1ELb1ELb0ELb0ELb0ELb0ELi2ELi4ELi4ELi4ELb0EEENS1_21CollectiveEpilogueBwdISA_SB_SD_Li256ELb1ELb0ELi2EEENS1_19SingleTileSchedulerILb1ELb0ELb0ELi128EEEEEEEEEvNT_6ParamsE$_ZN4cute3eso3ESOILb1ELb0EJNS_6LayoutINS_5tupleIJNS3_IJNS_1CILi1EEENS4_ILi2EEES6_EEEEEENS3_IJNS3_IJS5_S5_S6_EEEEEEEENS_10ViewEngineIPjEEEEC2ERKSB_RKSE_,($_ZN7cutlass13device_kernelIN5flash19enable_sm80_to_sm89INS1_16FlashAttnBwdSm80INS1_25CollectiveMainloopBwdSm80ILi2ELi2EN4cute5tupleIJNS5_1CILi128EEES8_NS7_ILi64EEEEEENS_10bfloat16_tEfNS_4arch4Sm80ELb0ELb0ELb1ELb1ELb0ELb0ELb0ELb0ELi2ELi4ELi4ELi4ELb0EEENS1_21CollectiveEpilogueBwdISA_SB_SD_Li256ELb1ELb0ELi2EEENS1_19SingleTileSchedulerILb1ELb0ELb0ELi128EEEEEEEEEvNT_6ParamsE$_ZN4cute3eso3ESOILb1ELb0EJNS_6LayoutINS_5tupleIJNS3_IJNS_1CILi1EEENS4_ILi4EEEEEENS4_ILi2EEES6_EEENS3_IJNS3_IJNS4_ILi0EEES5_EEES6_NS4_ILi8EEEEEEEENS_10ViewEngineIPfEEEEC2ERKSE_RKSH_ - $_ZN7cutlass13device_kernelIN5flash19enable_sm80_to_sm89INS1_16FlashAttnBwdSm80INS1_25CollectiveMainloopBwdSm80ILi2ELi2EN4cute5tupleIJNS5_1CILi128EEES8_NS7_ILi64EEEEEENS_10bfloat16_tEfNS_4arch4Sm80ELb0ELb0ELb1ELb1ELb0ELb0ELb0ELb0ELi2ELi4ELi4ELi4ELb0EEENS1_21CollectiveEpilogueBwdISA_SB_SD_Li256ELb1ELb0ELi2EEENS1_19SingleTileSchedulerILb1ELb0ELb0ELi128EEEEEEEEEvNT_6ParamsE$_ZN4cute3eso3ESOILb1ELb0EJNS_6LayoutINS_5tupleIJNS3_IJNS_1CILi1EEENS4_ILi2EEES6_EEEEEENS3_IJNS3_IJS5_S5_S6_EEEEEEEENS_10ViewEngineIPjEEEEC2ERKSB_RKSE_)
$_ZN7cutlass13device_kernelIN5flash19enable_sm80_to_sm89INS1_16FlashAttnBwdSm80INS1_25CollectiveMainloopBwdSm80ILi2ELi2EN4cute5tupleIJNS5_1CILi128EEES8_NS7_ILi64EEEEEENS_10bfloat16_tEfNS_4arch4Sm80ELb0ELb0ELb1ELb1ELb0ELb0ELb0ELb0ELi2ELi4ELi4ELi4ELb0EEENS1_21CollectiveEpilogueBwdISA_SB_SD_Li256ELb1ELb0ELi2EEENS1_19SingleTileSchedulerILb1ELb0ELb0ELi128EEEEEEEEEvNT_6ParamsE$_ZN4cute3eso3ESOILb1ELb0EJNS_6LayoutINS_5tupleIJNS3_IJNS_1CILi1EEENS4_ILi2EEES6_EEEEEENS3_IJNS3_IJS5_S5_S6_EEEEEEEENS_10ViewEngineIPjEEEEC2ERKSB_RKSE_:
[----:B------:R-:W-:Y:S02]  /*a700*/  IADD3 R2, R66, -c[0x0][0x20], RZ ;  /* 0x8000080042027a10 */ /* 0x000fe40007ffe0ff */
[----:B------:R-:W-:-:S03]  /*a710*/  MOV R5, 0x0 ;  /* 0x0000000000057802 */ /* 0x000fc60000000f00 */
[----:B------:R1:W-:Y:S01]  /*a720*/  STL.64 [R2], R12 ;  /* 0x0000000c02007387 */ /* 0x0003e20000100a00 */
[----:B------:R-:W-:Y:S05]  /*a730*/  RET.REL.NODEC R4 `(_ZN7cutlass13device_kernelIN5flash19enable_sm80_to_sm89INS1_16FlashAttnBwdSm80INS1_25CollectiveMainloopBwdSm80ILi2ELi2EN4cute5tupleIJNS5_1CILi128EEES8_NS7_ILi64EEEEEENS_10bfloat16_tEfNS_4arch4Sm80ELb0ELb0ELb1ELb1ELb0ELb0ELb0ELb0ELi2ELi4ELi4ELi4ELb0EEENS1_21CollectiveEpilogueBwdISA_SB_SD_Li256ELb1ELb0ELi2EEENS1_19SingleTileSchedulerILb1ELb0ELb0ELi128EEEEEEEEEvNT_6ParamsE) ;  /* 0xffff58c004007950 */ /* 0x000fea0003c3ffff */
        .type           $_ZN7cutlass13device_kernelIN5flash19enable_sm80_to_sm89INS1_16FlashAttnBwdSm80INS1_25CollectiveMainloopBwdSm80ILi2ELi2EN4cute5tupleIJNS5_1CILi128EEES8_NS7_ILi64EEEEEENS_10bfloat16_tEfNS_4arch4Sm80ELb0ELb0ELb1ELb1ELb0ELb0ELb0ELb0ELi2ELi4ELi4ELi4ELb0EEENS1_21CollectiveEpilogueBwdISA_SB_SD_Li256ELb1ELb0ELi2EEENS1_19SingleTileSchedulerILb1ELb0ELb0ELi128EEEEEEEEEvNT_6ParamsE$_ZN4cute3eso3ESOILb1ELb0EJNS_6LayoutINS_5tupleIJNS3_IJNS_1CILi1EEENS4_ILi4EEEEEENS4_ILi2EEES6_EEENS3_IJNS3_IJNS4_ILi0EEES5_EEES6_NS4_ILi8EEEEEEEENS_10ViewEngineIPfEEEEC2ERKSE_RKSH_,@function
        .size           $_ZN7cutlass13device_kernelIN5flash19enable_sm80_to_sm89INS1_16FlashAttnBwdSm80INS1_25CollectiveMainloopBwdSm80ILi2ELi2EN4cute5tupleIJNS5_1CILi128EEES8_NS7_ILi64EEEEEENS_10bfloat16_tEfNS_4arch4Sm80ELb0ELb0ELb1ELb1ELb0ELb0ELb0ELb0ELi2ELi4ELi4ELi4ELb0EEENS1_21CollectiveEpilogueBwdISA_SB_SD_Li256ELb1ELb0ELi2EEENS1_19SingleTileSchedulerILb1ELb0ELb0ELi128EEEEEEEEEvNT_6ParamsE$_ZN4cute3eso3ESOILb1ELb0EJNS_6LayoutINS_5tupleIJNS3_IJNS_1CILi1EEENS4_ILi4EEEEEENS4_ILi2EEES6_EEENS3_IJNS3_IJNS4_ILi0EEES5_EEES6_NS4_ILi8EEEEEEEENS_10ViewEngineIPfEEEEC2ERKSE_RKSH_,($_ZN7cutlass13device_kernelIN5flash19enable_sm80_to_sm89INS1_16FlashAttnBwdSm80INS1_25CollectiveMainloopBwdSm80ILi2ELi2EN4cute5tupleIJNS5_1CILi128EEES8_NS7_ILi64EEEEEENS_10bfloat16_tEfNS_4arch4Sm80ELb0ELb0ELb1ELb1ELb0ELb0ELb0ELb0ELi2ELi4ELi4ELi4ELb0EEENS1_21CollectiveEpilogueBwdISA_SB_SD_Li256ELb1ELb0ELi2EEENS1_19SingleTileSchedulerILb1ELb0ELb0ELi128EEEEEEEEEvNT_6ParamsE$_ZN4cute3eso3ESOILb1ELb0EJNS_6LayoutINS_5tupleIJNS3_IJNS_1CILi1EEES5_EEEEEENS3_IJNS3_IJS5_NS4_ILi0EEEEEEEEEEENS_10ViewEngineINS_8gmem_ptrIPKN7cutlass9uint128_tEEEEEEEC2ERKSB_RKSJ_ - $_ZN7cutlass13device_kernelIN5flash19enable_sm80_to_sm89INS1_16FlashAttnBwdSm80INS1_25CollectiveMainloopBwdSm80ILi2ELi2EN4cute5tupleIJNS5_1CILi128EEES8_NS7_ILi64EEEEEENS_10bfloat16_tEfNS_4arch4Sm80ELb0ELb0ELb1ELb1ELb0ELb0ELb0ELb0ELi2ELi4ELi4ELi4ELb0EEENS1_21CollectiveEpilogueBwdISA_SB_SD_Li256ELb1ELb0ELi2EEENS1_19SingleTileSchedulerILb1ELb0ELb0ELi128EEEEEEEEEvNT_6ParamsE$_ZN4cute3eso3ESOILb1ELb0EJNS_6LayoutINS_5tupleIJNS3_IJNS_1CILi1EEENS4_ILi4EEEEEENS4_ILi2EEES6_EEENS3_IJNS3_IJNS4_ILi0EEES5_EEES6_NS4_ILi8EEEEEEEENS_10ViewEngineIPfEEEEC2ERKSE_RKSH_)
$_ZN7cutlass13device_kernelIN5flash19enable_sm80_to_sm89INS1_16FlashAttnBwdSm80INS1_25CollectiveMainloopBwdSm80ILi2ELi2EN4cute5tupleIJNS5_1CILi128EEES8_NS7_ILi64EEEEEENS_10bfloat16_tEfNS_4arch4Sm80ELb0ELb0ELb1ELb1ELb0ELb0ELb0ELb0ELi2ELi4ELi4ELi4ELb0EEENS1_21CollectiveEpilogueBwdISA_SB_SD_Li256ELb1ELb0ELi2EEENS1_19SingleTileSchedulerILb1ELb0ELb0ELi128EEEEEEEEEvNT_6ParamsE$_ZN4cute3eso3ESOILb1ELb0EJNS_6LayoutINS_5tupleIJNS3_IJNS_1CILi1EEENS4_ILi4EEEEEENS4_ILi2EEES6_EEENS3_IJNS3_IJNS4_ILi0EEES5_EEES6_NS4_ILi8EEEEEEEENS_10ViewEngineIPfEEEEC2ERKSE_RKSH_:
[----:B------:R-:W-:Y:S02]  /*a740*/  IADD3 R2, R59, -c[0x0][0x20], RZ ;  /* 0x800008003b027a10 */ /* 0x000fe40007ffe0ff */
[----:B------:R-:W-:-:S03]  /*a750*/  MOV R5, 0x0 ;  /* 0x0000000000057802 */ /* 0x000fc60000000f00 */
[----:B------:R1:W-:Y:S01]  /*a760*/  STL.64 [R2], R54 ;  /* 0x0000003602007387 */ /* 0x0003e20000100a00 */
[----:B------:R-:W-:Y:S05]  /*a770*/  RET.REL.NODEC R4 `(_ZN7cutlass13device_kernelIN5flash19enable_sm80_to_sm89INS1_16FlashAttnBwdSm80INS1_25CollectiveMainloopBwdSm80ILi2ELi2EN4cute5tupleIJNS5_1CILi128EEES8_NS7_ILi64EEEEEENS_10bfloat16_tEfNS_4arch4Sm80ELb0ELb0ELb1ELb1ELb0ELb0ELb0ELb0ELi2ELi4ELi4ELi4ELb0EEENS1_21CollectiveEpilogueBwdISA_SB_SD_Li256ELb1ELb0ELi2EEENS1_19SingleTileSchedulerILb1ELb0ELb0ELi128EEEEEEEEEvNT_6ParamsE) ;  /* 0xffff588004007950 */ /* 0x000fea0003c3ffff */
        .type           $_ZN7cutlass13device_kernelIN5flash19enable_sm80_to_sm89INS1_16FlashAttnBwdSm80INS1_25CollectiveMainloopBwdSm80ILi2ELi2EN4cute5tupleIJNS5_1CILi128EEES8_NS7_ILi64EEEEEENS_10bfloat16_tEfNS_4arch4Sm80ELb0ELb0ELb1ELb1ELb0ELb0ELb0ELb0ELi2ELi4ELi4ELi4ELb0EEENS1_21CollectiveEpilogueBwdISA_SB_SD_Li256ELb1ELb0ELi2EEENS1_19SingleTileSchedulerILb1ELb0ELb0ELi128EEEEEEEEEvNT_6ParamsE$_ZN4cute3eso3ESOILb1ELb0EJNS_6LayoutINS_5tupleIJNS3_IJNS_1CILi1EEES5_EEEEEENS3_IJNS3_IJS5_NS4_ILi0EEEEEEEEEEENS_10ViewEngineINS_8gmem_ptrIPKN7cutlass9uint128_tEEEEEEEC2ERKSB_RKSJ_,@function
        .size           $_ZN7cutlass13device_kernelIN5flash19enable_sm80_to_sm89INS1_16FlashAttnBwdSm80INS1_25CollectiveMainloopBwdSm80ILi2ELi2EN4cute5tupleIJNS5_1CILi128EEES8_NS7_ILi64EEEEEENS_10bfloat16_tEfNS_4arch4Sm80ELb0ELb0ELb1ELb1ELb0ELb0ELb0ELb0ELi2ELi4ELi4ELi4ELb0EEENS1_21CollectiveEpilogueBwdISA_SB_SD_Li256ELb1ELb0ELi2EEENS1_19SingleTileSchedulerILb1ELb0ELb0ELi128EEEEEEEEEvNT_6ParamsE$_ZN4cute3eso3ESOILb1ELb0EJNS_6LayoutINS_5tupleIJNS3_IJNS_1CILi1EEES5_EEEEEENS3_IJNS3_IJS5_NS4_ILi0EEEEEEEEEEENS_10ViewEngineINS_8gmem_ptrIPKN7cutlass9uint128_tEEEEEEEC2ERKSB_RKSJ_,($_ZN7cutlass13device_kernelIN5flash19enable_sm80_to_sm89INS1_16FlashAttnBwdSm80INS1_25CollectiveMainloopBwdSm80ILi2ELi2EN4cute5tupleIJNS5_1CILi128EEES8_NS7_ILi64EEEEEENS_10bfloat16_tEfNS_4arch4Sm80ELb0ELb0ELb1ELb1ELb0ELb0ELb0ELb0ELi2ELi4ELi4ELi4ELb0EEENS1_21CollectiveEpilogueBwdISA_SB_SD_Li256ELb1ELb0ELi2EEENS1_19SingleTileSchedulerILb1ELb0ELb0ELi128EEEEEEEEEvNT_6ParamsE$_ZN4cute3eso3ESOILb1ELb0EJNS_6LayoutINS_5tupleIJNS3_IJNS_1CILi1EEES5_EEEEEENS3_IJNS3_IJS5_NS4_ILi0EEEEEEEEEEENS_10ViewEngineINS_8smem_ptrIPN7cutlass9uint128_tEEEEEEEC2ERKSB_RKSI_ - $_ZN7cutlass13device_kernelIN5flash19enable_sm80_to_sm89INS1_16FlashAttnBwdSm80INS1_25CollectiveMainloopBwdSm80ILi2ELi2EN4cute5tupleIJNS5_1CILi128EEES8_NS7_ILi64EEEEEENS_10bfloat16_tEfNS_4arch4Sm80ELb0ELb0ELb1ELb1ELb0ELb0ELb0ELb0ELi2ELi4ELi4ELi4ELb0EEENS1_21CollectiveEpilogueBwdISA_SB_SD_Li256ELb1ELb0ELi2EEENS1_19SingleTileSchedulerILb1ELb0ELb0ELi128EEEEEEEEEvNT_6ParamsE$_ZN4cute3eso3ESOILb1ELb0EJNS_6LayoutINS_5tupleIJNS3_IJNS_1CILi1EEES5_EEEEEENS3_IJNS3_IJS5_NS4_ILi0EEEEEEEEEEENS_10ViewEngineINS_8gmem_ptrIPKN7cutlass9uint128_tEEEEEEEC2ERKSB_RKSJ_)
$_ZN7cutlass13device_kernelIN5flash19enable_sm80_to_sm89INS1_16FlashAttnBwdSm80INS1_25CollectiveMainloopBwdSm80ILi2ELi2EN4cute5tupleIJNS5_1CILi128EEES8_NS7_ILi64EEEEEENS_10bfloat16_tEfNS_4arch4Sm80ELb0ELb0ELb1ELb1ELb0ELb0ELb0ELb0ELi2ELi4ELi4ELi4ELb0EEENS1_21CollectiveEpilogueBwdISA_SB_SD_Li256ELb1ELb0ELi2EEENS1_19SingleTileSchedulerILb1ELb0ELb0ELi128EEEEEEEEEvNT_6ParamsE$_ZN4cute3eso3ESOILb1ELb0EJNS_6LayoutINS_5tupleIJNS3_IJNS_1CILi1EEES5_EEEEEENS3_IJNS3_IJS5_NS4_ILi0EEEEEEEEEEENS_10ViewEngineINS_8gmem_ptrIPKN7cutlass9uint128_tEEEEEEEC2ERKSB_RKSJ_:
[----:B------:R-:W-:Y:S02]  /*a780*/  IADD3 R4, R15, -c[0x0][0x20], RZ ;  /* 0x800008000f047a10 */ /* 0x000fe40007ffe0ff */
[----:B------:R-:W-:-:S03]  /*a790*/  MOV R9, 0x0 ;  /* 0x0000000000097802 */ /* 0x000fc60000000f00 */
[----:B------:R1:W-:Y:S01]  /*a7a0*/  STL.64 [R4], R2 ;  /* 0x0000000204007387 */ /* 0x0003e20000100a00 */
[----:B------:R-:W-:Y:S05]  /*a7b0*/  RET.REL.NODEC R8 `(_ZN7cutlass13device_kernelIN5flash19enable_sm80_to_sm89INS1_16FlashAttnBwdSm80INS1_25CollectiveMainloopBwdSm80ILi2ELi2EN4cute5tupleIJNS5_1CILi128EEES8_NS7_ILi64EEEEEENS_10bfloat16_tEfNS_4arch4Sm80ELb0ELb0ELb1ELb1ELb0ELb0ELb0ELb0ELi2ELi4ELi4ELi4ELb0EEENS1_21CollectiveEpilogueBwdISA_SB_SD_Li256ELb1ELb0ELi2EEENS1_19SingleTileSchedulerILb1ELb0ELb0ELi128EEEEEEEEEvNT_6ParamsE) ;  /* 0xffff584008007950 */ /* 0x000fea0003c3ffff */
        .type           $_ZN7cutlass13device_kernelIN5flash19enable_sm80_to_sm89INS1_16FlashAttnBwdSm80INS1_25CollectiveMainloopBwdSm80ILi2ELi2EN4cute5tupleIJNS5_1CILi128EEES8_NS7_ILi64EEEEEENS_10bfloat16_tEfNS_4arch4Sm80ELb0ELb0ELb1ELb1ELb0ELb0ELb0ELb0ELi2ELi4ELi4ELi4ELb0EEENS1_21CollectiveEpilogueBwdISA_SB_SD_Li256ELb1ELb0ELi2EEENS1_19SingleTileSchedulerILb1ELb0ELb0ELi128EEEEEEEEEvNT_6ParamsE$_ZN4cute3eso3ESOILb1ELb0EJNS_6LayoutINS_5tupleIJNS3_IJNS_1CILi1EEES5_EEEEEENS3_IJNS3_IJS5_NS4_ILi0EEEEEEEEEEENS_10ViewEngineINS_8smem_ptrIPN7cutlass9uint128_tEEEEEEEC2ERKSB_RKSI_,@function
        .size           $_ZN7cutlass13device_kernelIN5flash19enable_sm80_to_sm89INS1_16FlashAttnBwdSm80INS1_25CollectiveMainloopBwdSm80ILi2ELi2EN4cute5tupleIJNS5_1CILi128EEES8_NS7_ILi64EEEEEENS_10bfloat16_tEfNS_4arch4Sm80ELb0ELb0ELb1ELb1ELb0ELb0ELb0ELb0ELi2ELi4ELi4ELi4ELb0EEENS1_21CollectiveEpilogueBwdISA_SB_SD_Li256ELb1ELb0ELi2EEENS1_19SingleTileSchedulerILb1ELb0ELb0ELi128EEEEEEEEEvNT_6ParamsE$_ZN4cute3eso3ESOILb1ELb0EJNS_6LayoutINS_5tupleIJNS3_IJNS_1CILi1EEES5_EEEEEENS3_IJNS3_IJS5_NS4_ILi0EEEEEEEEEEENS_10ViewEngineINS_8smem_ptrIPN7cutlass9uint128_tEEEEEEEC2ERKSB_RKSI_,($_ZN7cutlass13device_kernelIN5flash19enable_sm80_to_sm89INS1_16FlashAttnBwdSm80INS1_25CollectiveMainloopBwdSm80ILi2ELi2EN4cute5tupleIJNS5_1CILi128EEES8_NS7_ILi64EEEEEENS_10bfloat16_tEfNS_4arch4Sm80ELb0ELb0ELb1ELb1ELb0ELb0ELb0ELb0ELi2ELi4ELi4ELi4ELb0EEENS1_21CollectiveEpilogueBwdISA_SB_SD_Li256ELb1ELb0ELi2EEENS1_19SingleTileSchedulerILb1ELb0ELb0ELi128EEEEEEEEEvNT_6ParamsE$_ZN4cute3eso3ESOILb1ELb0EJNS_6LayoutINS_5tupleIJNS3_IJNS_1CILi1EEES5_EEENS4_ILi32EEEEEENS3_IJNS3_IJNS4_ILi0EEES9_EEENS4_ILi256EEEEEEEENS_10ViewEngineINS_8gmem_ptrIPfEEEEEEC2ERKSD_RKSI_ - $_ZN7cutlass13device_kernelIN5flash19enable_sm80_to_sm89INS1_16FlashAttnBwdSm80INS1_25CollectiveMainloopBwdSm80ILi2ELi2EN4cute5tupleIJNS5_1CILi128EEES8_NS7_ILi64EEEEEENS_10bfloat16_tEfNS_4arch4Sm80ELb0ELb0ELb1ELb1ELb0ELb0ELb0ELb0ELi2ELi4ELi4ELi4ELb0EEENS1_21CollectiveEpilogueBwdISA_SB_SD_Li256ELb1ELb0ELi2EEENS1_19SingleTileSchedulerILb1ELb0ELb0ELi128EEEEEEEEEvNT_6ParamsE$_ZN4cute3eso3ESOILb1ELb0EJNS_6LayoutINS_5tupleIJNS3_IJNS_1CILi1EEES5_EEEEEENS3_IJNS3_IJS5_NS4_ILi0EEEEEEEEEEENS_10ViewEngineINS_8smem_ptrIPN7cutlass9uint128_tEEEEEEEC2ERKSB_RKSI_)
$_ZN7cutlass13device_kernelIN5flash19enable_sm80_to_sm89INS1_16FlashAttnBwdSm80INS1_25CollectiveMainloopBwdSm80ILi2ELi2EN4cute5tupleIJNS5_1CILi128EEES8_NS7_ILi64EEEEEENS_10bfloat16_tEfNS_4arch4Sm80ELb0ELb0ELb1ELb1ELb0ELb0ELb0ELb0ELi2ELi4ELi4ELi4ELb0EEENS1_21CollectiveEpilogueBwdISA_SB_SD_Li256ELb1ELb0ELi2EEENS1_19SingleTileSchedulerILb1ELb0ELb0ELi128EEEEEEEEEvNT_6ParamsE$_ZN4cute3eso3ESOILb1ELb0EJNS_6LayoutINS_5tupleIJNS3_IJNS_1CILi1EEES5_EEEEEENS3_IJNS3_IJS5_NS4_ILi0EEEEEEEEEEENS_10ViewEngineINS_8smem_ptrIPN7cutlass9uint128_tEEEEEEEC2ERKSB_RKSI_:
[----:B------:R-:W-:Y:S02]  /*a7c0*/  IADD3 R4, R4, -c[0x0][0x20], RZ ;  /* 0x8000080004047a10 */ /* 0x000fe40007ffe0ff */
[----:B------:R-:W-:-:S03]  /*a7d0*/  MOV R7, 0x0 ;  /* 0x0000000000077802 */ /* 0x000fc60000000f00 */
[----:B------:R1:W-:Y:S01]  /*a7e0*/  STL.64 [R4], R2 ;  /* 0x0000000204007387 */ /* 0x0003e20000100a00 */
[----:B------:R-:W-:Y:S05]  /*a7f0*/  RET.REL.NODEC R6 `(_ZN7cutlass13device_kernelIN5flash19enable_sm80_to_sm89INS1_16FlashAttnBwdSm80INS1_25CollectiveMainloopBwdSm80ILi2ELi2EN4cute5tupleIJNS5_1CILi128EEES8_NS7_ILi64EEEEEENS_10bfloat16_tEfNS_4arch4Sm80ELb0ELb0ELb1ELb1ELb0ELb0ELb0ELb0ELi2ELi4ELi4ELi4ELb0EEENS1_21CollectiveEpilogueBwdISA_SB_SD_Li256ELb1ELb0ELi2EEENS1_19SingleTileSchedulerILb1ELb0ELb0ELi128EEEEEEEEEvNT_6ParamsE) ;  /* 0xffff580006007950 */ /* 0x000fea0003c3ffff */
        .type           $_ZN7cutlass13device_kernelIN5flash19enable_sm80_to_sm89INS1_16FlashAttnBwdSm80INS1_25CollectiveMainloopBwdSm80ILi2ELi2EN4cute5tupleIJNS5_1CILi128EEES8_NS7_ILi64EEEEEENS_10bfloat16_tEfNS_4arch4Sm80ELb0ELb0ELb1ELb1ELb0ELb0ELb0ELb0ELi2ELi4ELi4ELi4ELb0EEENS1_21CollectiveEpilogueBwdISA_SB_SD_Li256ELb1ELb0ELi2EEENS1_19SingleTileSchedulerILb1ELb0ELb0ELi128EEEEEEEEEvNT_6ParamsE$_ZN4cute3eso3ESOILb1ELb0EJNS_6LayoutINS_5tupleIJNS3_IJNS_1CILi1EEES5_EEENS4_ILi32EEEEEENS3_IJNS3_IJNS4_ILi0EEES9_EEENS4_ILi256EEEEEEEENS_10ViewEngineINS_8gmem_ptrIPfEEEEEEC2ERKSD_RKSI_,@function
        .size           $_ZN7cutlass13device_kernelIN5flash19enable_sm80_to_sm89INS1_16FlashAttnBwdSm80INS1_25CollectiveMainloopBwdSm80ILi2ELi2EN4cute5tupleIJNS5_1CILi128EEES8_NS7_ILi64EEEEEENS_10bfloat16_tEfNS_4arch4Sm80ELb0ELb0ELb1ELb1ELb0ELb0ELb0ELb0ELi2ELi4ELi4ELi4ELb0EEENS1_21CollectiveEpilogueBwdISA_SB_SD_Li256ELb1ELb0ELi2EEENS1_19SingleTileSchedulerILb1ELb0ELb0ELi128EEEEEEEEEvNT_6ParamsE$_ZN4cute3eso3ESOILb1ELb0EJNS_6LayoutINS_5tupleIJNS3_IJNS_1CILi1EEES5_EEENS4_ILi32EEEEEENS3_IJNS3_IJNS4_ILi0EEES9_EEENS4_ILi256EEEEEEEENS_10ViewEngineINS_8gmem_ptrIPfEEEEEEC2ERKSD_RKSI_,($_ZN7cutlass13device_kernelIN5flash19enable_sm80_to_sm89INS1_16FlashAttnBwdSm80INS1_25CollectiveMainloopBwdSm80ILi2ELi2EN4cute5tupleIJNS5_1CILi128EEES8_NS7_ILi64EEEEEENS_10bfloat16_tEfNS_4arch4Sm80ELb0ELb0ELb1ELb1ELb0ELb0ELb0ELb0ELi2ELi4ELi4ELi4ELb0EEENS1_21CollectiveEpilogueBwdISA_SB_SD_Li256ELb1ELb0ELi2EEENS1_19SingleTileSchedulerILb1ELb0ELb0ELi128EEEEEEEEEvNT_6ParamsE$_ZN4cute3eso3ESOILb1ELb0EJNS_6LayoutINS_5tupleIJNS3_IJNS_1CILi1EEES5_EEENS4_ILi32EEEEEENS3_IJNS3_IJNS4_ILi0EEES9_EEENS4_ILi256EEEEEEEEiEEC2ERKSD_RKi - $_ZN7cutlass13device_kernelIN5flash19enable_sm80_to_sm89INS1_16FlashAttnBwdSm80INS1_25CollectiveMainloopBwdSm80ILi2ELi2EN4cute5tupleIJNS5_1CILi128EEES8_NS7_ILi64EEEEEENS_10bfloat16_tEfNS_4arch4Sm80ELb0ELb0ELb1ELb1ELb0ELb0ELb0ELb0ELi2ELi4ELi4ELi4ELb0EEENS1_21CollectiveEpilogueBwdISA_SB_SD_Li256ELb1ELb0ELi2EEENS1_19SingleTileSchedulerILb1ELb0ELb0ELi128EEEEEEEEEvNT_6ParamsE$_ZN4cute3eso3ESOILb1ELb0EJNS_6LayoutINS_5tupleIJNS3_IJNS_1CILi1EEES5_EEENS4_ILi32EEEEEENS3_IJNS3_IJNS4_ILi0EEES9_EEENS4_ILi256EEEEEEEENS_10ViewEngineINS_8gmem_ptrIPfEEEEEEC2ERKSD_RKSI_)
$_ZN7cutlass13device_kernelIN5flash19enable_sm80_to_sm89INS1_16FlashAttnBwdSm80INS1_25CollectiveMainloopBwdSm80ILi2ELi2EN4cute5tupleIJNS5_1CILi128EEES8_NS7_ILi64EEEEEENS_10bfloat16_tEfNS_4arch4Sm80ELb0ELb0ELb1ELb1ELb0ELb0ELb0ELb0ELi2ELi4ELi4ELi4ELb0EEENS1_21CollectiveEpilogueBwdISA_SB_SD_Li256ELb1ELb0ELi2EEENS1_19SingleTileSchedulerILb1ELb0ELb0ELi128EEEEEEEEEvNT_6ParamsE$_ZN4cute3eso3ESOILb1ELb0EJNS_6LayoutINS_5tupleIJNS3_IJNS_1CILi1EEES5_EEENS4_ILi32EEEEEENS3_IJNS3_IJNS4_ILi0EEES9_EEENS4_ILi256EEEEEEEENS_10ViewEngineINS_8gmem_ptrIPfEEEEEEC2ERKSD_RKSI_:
[----:B------:R-:W-:Y:S02]  /*a800*/  IADD3 R59, R59, -c[0x0][0x20], RZ ;  /* 0x800008003b3b7a10 */ /* 0x000fe40007ffe0ff */
[----:B------:R-:W-:-:S03]  /*a810*/  MOV R5, 0x0 ;  /* 0x0000000000057802 */ /* 0x000fc60000000f00 */
[----:B------:R1:W-:Y:S01]  /*a820*/  STL.64 [R59], R2 ;  /* 0x000000023b007387 */ /* 0x0003e20000100a00 */
[----:B------:R-:W-:Y:S05]  /*a830*/  RET.REL.NODEC R4 `(_ZN7cutlass13device_kernelIN5flash19enable_sm80_to_sm89INS1_16FlashAttnBwdSm80INS1_25CollectiveMainloopBwdSm80ILi2ELi2EN4cute5tupleIJNS5_1CILi128EEES8_NS7_ILi64EEEEEENS_10bfloat16_tEfNS_4arch4Sm80ELb0ELb0ELb1ELb1ELb0ELb0ELb0ELb0ELi2ELi4ELi4ELi4ELb0EEENS1_21CollectiveEpilogueBwdISA_SB_SD_Li256ELb1ELb0ELi2EEENS1_19SingleTileSchedulerILb1ELb0ELb0ELi128EEEEEEEEEvNT_6ParamsE) ;  /* 0xffff57c004007950 */ /* 0x000fea0003c3ffff */
        .type           $_ZN7cutlass13device_kernelIN5flash19enable_sm80_to_sm89INS1_16FlashAttnBwdSm80INS1_25CollectiveMainloopBwdSm80ILi2ELi2EN4cute5tupleIJNS5_1CILi128EEES8_NS7_ILi64EEEEEENS_10bfloat16_tEfNS_4arch4Sm80ELb0ELb0ELb1ELb1ELb0ELb0ELb0ELb0ELi2ELi4ELi4ELi4ELb0EEENS1_21CollectiveEpilogueBwdISA_SB_SD_Li256ELb1ELb0ELi2EEENS1_19SingleTileSchedulerILb1ELb0ELb0ELi128EEEEEEEEEvNT_6ParamsE$_ZN4cute3eso3ESOILb1ELb0EJNS_6LayoutINS_5tupleIJNS3_IJNS_1CILi1EEES5_EEENS4_ILi32EEEEEENS3_IJNS3_IJNS4_ILi0EEES9_EEENS4_ILi256EEEEEEEEiEEC2ERKSD_RKi,@function
        .size           $_ZN7cutlass13device_kernelIN5flash19enable_sm80_to_sm89INS1_16FlashAttnBwdSm80INS1_25CollectiveMainloopBwdSm80ILi2ELi2EN4cute5tupleIJNS5_1CILi128EEES8_NS7_ILi64EEEEEENS_10bfloat16_tEfNS_4arch4Sm80ELb0ELb0ELb1ELb1ELb0ELb0ELb0ELb0ELi2ELi4ELi4ELi4ELb0EEENS1_21CollectiveEpilogueBwdISA_SB_SD_Li256ELb1ELb0ELi2EEENS1_19SingleTileSchedulerILb1ELb0ELb0ELi128EEEEEEEEEvNT_6ParamsE$_ZN4cute3eso3ESOILb1ELb0EJNS_6LayoutINS_5tupleIJNS3_IJNS_1CILi1EEES5_EEENS4_ILi32EEEEEENS3_IJNS3_IJNS4_ILi0EEES9_EEENS4_ILi256EEEEEEEEiEEC2ERKSD_RKi,($_ZN7cutlass13device_kernelIN5flash19enable_sm80_to_sm89INS1_16FlashAttnBwdSm80INS1_25CollectiveMainloopBwdSm80ILi2ELi2EN4cute5tupleIJNS5_1CILi128EEES8_NS7_ILi64EEEEEENS_10bfloat16_tEfNS_4arch4Sm80ELb0ELb0ELb1ELb1ELb0ELb0ELb0ELb0ELi2ELi4ELi4ELi4ELb0EEENS1_21CollectiveEpilogueBwdISA_SB_SD_Li256ELb1ELb0ELi2EEENS1_19SingleTileSchedulerILb1ELb0ELb0ELi128EEEEEEEEEvNT_6ParamsE$_ZN4cute3eso3ESOILb1ELb0EJNS_6LayoutINS_5tupleIJNS3_IJNS_1CILi2EEES5_EEEEEENS3_IJNS3_IJNS4_ILi1EEES5_EEEEEEEENS_10ViewEngineIPKfEEEEC2ERKSB_RKSF_ - $_ZN7cutlass13device_kernelIN5flash19enable_sm80_to_sm89INS1_16FlashAttnBwdSm80INS1_25CollectiveMainloopBwdSm80ILi2ELi2EN4cute5tupleIJNS5_1CILi128EEES8_NS7_ILi64EEEEEENS_10bfloat16_tEfNS_4arch4Sm80ELb0ELb0ELb1ELb1ELb0ELb0ELb0ELb0ELi2ELi4ELi4ELi4ELb0EEENS1_21CollectiveEpilogueBwdISA_SB_SD_Li256ELb1ELb0ELi2EEENS1_19SingleTileSchedulerILb1ELb0ELb0ELi128EEEEEEEEEvNT_6ParamsE$_ZN4cute3eso3ESOILb1ELb0EJNS_6LayoutINS_5tupleIJNS3_IJNS_1CILi1EEES5_EEENS4_ILi32EEEEEENS3_IJNS3_IJNS4_ILi0EEES9_EEENS4_ILi256EEEEEEEEiEEC2ERKSD_RKi)
$_ZN7cutlass13device_kernelIN5flash19enable_sm80_to_sm89INS1_16FlashAttnBwdSm80INS1_25CollectiveMainloopBwdSm80ILi2ELi2EN4cute5tupleIJNS5_1CILi128EEES8_NS7_ILi64EEEEEENS_10bfloat16_tEfNS_4arch4Sm80ELb0ELb0ELb1ELb1ELb0ELb0ELb0ELb0ELi2ELi4ELi4ELi4ELb0EEENS1_21CollectiveEpilogueBwdISA_SB_SD_Li256ELb1ELb0ELi2EEENS1_19SingleTileSchedulerILb1ELb0ELb0ELi128EEEEEEEEEvNT_6ParamsE$_ZN4cute3eso3ESOILb1ELb0EJNS_6LayoutINS_5tupleIJNS3_IJNS_1CILi1EEES5_EEENS4_ILi32EEEEEENS3_IJNS3_IJNS4_ILi0EEES9_EEENS4_ILi256EEEEEEEEiEEC2ERKSD_RKi:
[----:B------:R-:W-:Y:S02]  /*a840*/  IADD3 R2, R59, -c[0x0][0x20], RZ ;  /* 0x800008003b027a10 */ /* 0x000fe40007ffe0ff */
[----:B------:R-:W-:-:S03]  /*a850*/  MOV R9, 0x0 ;  /* 0x0000000000097802 */ /* 0x000fc60000000f00 */
[----:B------:R1:W-:Y:S01]  /*a860*/  STL [R2], R3 ;  /* 0x0000000302007387 */ /* 0x0003e20000100800 */
[----:B------:R-:W-:Y:S05]  /*a870*/  RET.REL.NODEC R8 `(_ZN7cutlass13device_kernelIN5flash19enable_sm80_to_sm89INS1_16FlashAttnBwdSm80INS1_25CollectiveMainloopBwdSm80ILi2ELi2EN4cute5tupleIJNS5_1CILi128EEES8_NS7_ILi64EEEEEENS_10bfloat16_tEfNS_4arch4Sm80ELb0ELb0ELb1ELb1ELb0ELb0ELb0ELb0ELi2ELi4ELi4ELi4ELb0EEENS1_21CollectiveEpilogueBwdISA_SB_SD_Li256ELb1ELb0ELi2EEENS1_19SingleTileSchedulerILb1ELb0ELb0ELi128EEEEEEEEEvNT_6ParamsE) ;  /* 0xffff578008007950 */ /* 0x000fea0003c3ffff */
        .type           $_ZN7cutlass13device_kernelIN5flash19enable_sm80_to_sm89INS1_16FlashAttnBwdSm80INS1_25CollectiveMainloopBwdSm80ILi2ELi2EN4cute5tupleIJNS5_1CILi128EEES8_NS7_ILi64EEEEEENS_10bfloat16_tEfNS_4arch4Sm80ELb0ELb0ELb1ELb1ELb0ELb0ELb0ELb0ELi2ELi4ELi4ELi4ELb0EEENS1_21CollectiveEpilogueBwdISA_SB_SD_Li256ELb1ELb0ELi2EEENS1_19SingleTileSchedulerILb1ELb0ELb0ELi128EEEEEEEEEvNT_6ParamsE$_ZN4cute3eso3ESOILb1ELb0EJNS_6LayoutINS_5tupleIJNS3_IJNS_1CILi2EEES5_EEEEEENS3_IJNS3_IJNS4_ILi1EEES5_EEEEEEEENS_10ViewEngineIPKfEEEEC2ERKSB_RKSF_,@function
        .size           $_ZN7cutlass13device_kernelIN5flash19enable_sm80_to_sm89INS1_16FlashAttnBwdSm80INS1_25CollectiveMainloopBwdSm80ILi2ELi2EN4cute5tupleIJNS5_1CILi128EEES8_NS7_ILi64EEEEEENS_10bfloat16_tEfNS_4arch4Sm80ELb0ELb0ELb1ELb1ELb0ELb0ELb0ELb0ELi2ELi4ELi4ELi4ELb0EEENS1_21CollectiveEpilogueBwdISA_SB_SD_Li256ELb1ELb0ELi2EEENS1_19SingleTileSchedulerILb1ELb0ELb0ELi128EEEEEEEEEvNT_6ParamsE$_ZN4cute3eso3ESOILb1ELb0EJNS_6LayoutINS_5tupleIJNS3_IJNS_1CILi2EEES5_EEEEEENS3_IJNS3_IJNS4_ILi1EEES5_EEEEEEEENS_10ViewEngineIPKfEEEEC2ERKSB_RKSF_,($_ZN7cutlass13device_kernelIN5flash19enable_sm80_to_sm89INS1_16FlashAttnBwdSm80INS1_25CollectiveMainloopBwdSm80ILi2ELi2EN4cute5tupleIJNS5_1CILi128EEES8_NS7_ILi64EEEEEENS_10bfloat16_tEfNS_4arch4Sm80ELb0ELb0ELb1ELb1ELb0ELb0ELb0ELb0ELi2ELi4ELi4ELi4ELb0EEENS1_21CollectiveEpilogueBwdISA_SB_SD_Li256ELb1ELb0ELi2EEENS1_19SingleTileSchedulerILb1ELb0ELb0ELi128EEEEEEEEEvNT_6ParamsE$_ZN4cute3eso3ESOILb1ELb0EJNS_6LayoutINS_5tupleIJNS3_IJNS_1CILi2EEES5_EEEEEENS3_IJNS3_IJNS4_ILi1EEES5_EEEEEEEENS_10ViewEngineIPN7cutlass10bfloat16_tEEEEEC2ERKSB_RKSG_ - $_ZN7cutlass13device_kernelIN5flash19enable_sm80_to_sm89INS1_16FlashAttnBwdSm80INS1_25CollectiveMainloopBwdSm80ILi2ELi2EN4cute5tupleIJNS5_1CILi128EEES8_NS7_ILi64EEEEEENS_10bfloat16_tEfNS_4arch4Sm80ELb0ELb0ELb1ELb1ELb0ELb0ELb0ELb0ELi2ELi4ELi4ELi4ELb0EEENS1_21CollectiveEpilogueBwdISA_SB_SD_Li256ELb1ELb0ELi2EEENS1_19SingleTileSchedulerILb1ELb0ELb0ELi128EEEEEEEEEvNT_6ParamsE$_ZN4cute3eso3ESOILb1ELb0EJNS_6LayoutINS_5tupleIJNS3_IJNS_1CILi2EEES5_EEEEEENS3_IJNS3_IJNS4_ILi1EEES5_EEEEEEEENS_10ViewEngineIPKfEEEEC2ERKSB_RKSF_)
$_ZN7cutlass13device_kernelIN5flash19enable_sm80_to_sm89INS1_16FlashAttnBwdSm80INS1_25CollectiveMainloopBwdSm80ILi2ELi2EN4cute5tupleIJNS5_1CILi128EEES8_NS7_ILi64EEEEEENS_10bfloat16_tEfNS_4arch4Sm80ELb0ELb0ELb1ELb1ELb0ELb0ELb0ELb0ELi2ELi4ELi4ELi4ELb0EEENS1_21CollectiveEpilogueBwdISA_SB_SD_Li256ELb1ELb0ELi2EEENS1_19SingleTileSchedulerILb1ELb0ELb0ELi128EEEEEEEEEvNT_6ParamsE$_ZN4cute3eso3ESOILb1ELb0EJNS_6LayoutINS_5tupleIJNS3_IJNS_1CILi2EEES5_EEEEEENS3_IJNS3_IJNS4_ILi1EEES5_EEEEEEEENS_10ViewEngineIPKfEEEEC2ERKSB_RKSF_:
[----:B------:R-:W-:Y:S01]  /*a880*/  IADD3 R2, R2, -c[0x0][0x20], RZ ;  /* 0x8000080002027a10 */ /* 0x000fe20007ffe0ff */
[----:B------:R-:W-:Y:S01]  /*a890*/  IMAD.MOV.U32 R7, RZ, RZ, R3 ;  /* 0x000000ffff077224 */ /* 0x000fe200078e0003 */
[----:B------:R-:W-:-:S04]  /*a8a0*/  MOV R5, 0x0 ;  /* 0x0000000000057802 */ /* 0x000fc80000000f00 */
[----:B------:R1:W-:Y:S01]  /*a8b0*/  STL.64 [R2], R6 ;  /* 0x0000000602007387 */ /* 0x0003e20000100a00 */
[----:B------:R-:W-:Y:S05]  /*a8c0*/  RET.REL.NODEC R4 `(_ZN7cutlass13device_kernelIN5flash19enable_sm80_to_sm89INS1_16FlashAttnBwdSm80INS1_25CollectiveMainloopBwdSm80ILi2ELi2EN4cute5tupleIJNS5_1CILi128EEES8_NS7_ILi64EEEEEENS_10bfloat16_tEfNS_4arch4Sm80ELb0ELb0ELb1ELb1ELb0ELb0ELb0ELb0ELi2ELi4ELi4ELi4ELb0EEENS1_21CollectiveEpilogueBwdISA_SB_SD_Li256ELb1ELb0ELi2EEENS1_19SingleTileSchedulerILb1ELb0ELb0ELi128EEEEEEEEEvNT_6ParamsE) ;  /* 0xffff573004007950 */ /* 0x000fea0003c3ffff */
        .type           $_ZN7cutlass13device_kernelIN5flash19enable_sm80_to_sm89INS1_16FlashAttnBwdSm80INS1_25CollectiveMainloopBwdSm80ILi2ELi2EN4cute5tupleIJNS5_1CILi128EEES8_NS7_ILi64EEEEEENS_10bfloat16_tEfNS_4arch4Sm80ELb0ELb0ELb1ELb1ELb0ELb0ELb0ELb0ELi2ELi4ELi4ELi4ELb0EEENS1_21CollectiveEpilogueBwdISA_SB_SD_Li256ELb1ELb0ELi2EEENS1_19SingleTileSchedulerILb1ELb0ELb0ELi128EEEEEEEEEvNT_6ParamsE$_ZN4cute3eso3ESOILb1ELb0EJNS_6LayoutINS_5tupleIJNS3_IJNS_1CILi2EEES5_EEEEEENS3_IJNS3_IJNS4_ILi1EEES5_EEEEEEEENS_10ViewEngineIPN7cutlass10bfloat16_tEEEEEC2ERKSB_RKSG_,@function
        .size           $_ZN7cutlass13device_kernelIN5flash19enable_sm80_to_sm89INS1_16FlashAttnBwdSm80INS1_25CollectiveMainloopBwdSm80ILi2ELi2EN4cute5tupleIJNS5_1CILi128EEES8_NS7_ILi64EEEEEENS_10bfloat16_tEfNS_4arch4Sm80ELb0ELb0ELb1ELb1ELb0ELb0ELb0ELb0ELi2ELi4ELi4ELi4ELb0EEENS1_21CollectiveEpilogueBwdISA_SB_SD_Li256ELb1ELb0ELi2EEENS1_19SingleTileSchedulerILb1ELb0ELb0ELi128EEEEEEEEEvNT_6ParamsE$_ZN4cute3eso3ESOILb1ELb0EJNS_6LayoutINS_5tupleIJNS3_IJNS_1CILi2EEES5_EEEEEENS3_IJNS3_IJNS4_ILi1EEES5_EEEEEEEENS_10ViewEngineIPN7cutlass10bfloat16_tEEEEEC2ERKSB_RKSG_,($_ZN7cutlass13device_kernelIN5flash19enable_sm80_to_sm89INS1_16FlashAttnBwdSm80INS1_25CollectiveMainloopBwdSm80ILi2ELi2EN4cute5tupleIJNS5_1CILi128EEES8_NS7_ILi64EEEEEENS_10bfloat16_tEfNS_4arch4Sm80ELb0ELb0ELb1ELb1ELb0ELb0ELb0ELb0ELi2ELi4ELi4ELi4ELb0EEENS1_21CollectiveEpilogueBwdISA_SB_SD_Li256ELb1ELb0ELi2EEENS1_19SingleTileSchedulerILb1ELb0ELb0ELi128EEEEEEEEEvNT_6ParamsE$_ZN4cute3eso3ESOILb1ELb0EJNS_6LayoutINS_5tupleIJNS3_IJNS_1CILi2EEES5_EEEEEENS3_IJNS3_IJNS4_ILi1EEES5_EEEEEEEENS_10ViewEngineIPfEEEEC2ERKSB_RKSE_ - $_ZN7cutlass13device_kernelIN5flash19enable_sm80_to_sm89INS1_16FlashAttnBwdSm80INS1_25CollectiveMainloopBwdSm80ILi2ELi2EN4cute5tupleIJNS5_1CILi128EEES8_NS7_ILi64EEEEEENS_10bfloat16_tEfNS_4arch4Sm80ELb0ELb0ELb1ELb1ELb0ELb0ELb0ELb0ELi2ELi4ELi4ELi4ELb0EEENS1_21CollectiveEpilogueBwdISA_SB_SD_Li256ELb1ELb0ELi2EEENS1_19SingleTileSchedulerILb1ELb0ELb0ELi128EEEEEEEEEvNT_6ParamsE$_ZN4cute3eso3ESOILb1ELb0EJNS_6LayoutINS_5tupleIJNS3_IJNS_1CILi2EEES5_EEEEEENS3_IJNS3_IJNS4_ILi1EEES5_EEEEEEEENS_10ViewEngineIPN7cutlass10bfloat16_tEEEEEC2ERKSB_RKSG_)
$_ZN7cutlass13device_kernelIN5flash19enable_sm80_to_sm89INS1_16FlashAttnBwdSm80INS1_25CollectiveMainloopBwdSm80ILi2ELi2EN4cute5tupleIJNS5_1CILi128EEES8_NS7_ILi64EEEEEENS_10bfloat16_tEfNS_4arch4Sm80ELb0ELb0ELb1ELb1ELb0ELb0ELb0ELb0ELi2ELi4ELi4ELi4ELb0EEENS1_21CollectiveEpilogueBwdISA_SB_SD_Li256ELb1ELb0ELi2EEENS1_19SingleTileSchedulerILb1ELb0ELb0ELi128EEEEEEEEEvNT_6ParamsE$_ZN4cute3eso3ESOILb1ELb0EJNS_6LayoutINS_5tupleIJNS3_IJNS_1CILi2EEES5_EEEEEENS3_IJNS3_IJNS4_ILi1EEES5_EEEEEEEENS_10ViewEngineIPN7cutlass10bfloat16_tEEEEEC2ERKSB_RKSG_:
[----:B------:R-:W-:Y:S01]  /*a8d0*/  IADD3 R2, R66, -c[0x0][0x20], RZ ;  /* 0x8000080042027a10 */ /* 0x000fe20007ffe0ff */
[----:B------:R-:W-:Y:S01]  /*a8e0*/  IMAD.MOV.U32 R7, RZ, RZ, R3 ;  /* 0x000000ffff077224 */ /* 0x000fe200078e0003 */
[----:B------:R-:W-:-:S04]  /*a8f0*/  MOV R5, 0x0 ;  /* 0x0000000000057802 */ /* 0x000fc80000000f00 */
[----:B------:R1:W-:Y:S01]  /*a900*/  STL.64 [R2], R6 ;  /* 0x0000000602007387 */ /* 0x0003e20000100a00 */
[----:B------:R-:W-:Y:S05]  /*a910*/  RET.REL.NODEC R4 `(_ZN7cutlass13device_kernelIN5flash19enable_sm80_to_sm89INS1_16FlashAttnBwdSm80INS1_25CollectiveMainloopBwdSm80ILi2ELi2EN4cute5tupleIJNS5_1CILi128EEES8_NS7_ILi64EEEEEENS_10bfloat16_tEfNS_4arch4Sm80ELb0ELb0ELb1ELb1ELb0ELb0ELb0ELb0ELi2ELi4ELi4ELi4ELb0EEENS1_21CollectiveEpilogueBwdISA_SB_SD_Li256ELb1ELb0ELi2EEENS1_19SingleTileSchedulerILb1ELb0ELb0ELi128EEEEEEEEEvNT_6ParamsE) ;  /* 0xffff56e004007950 */ /* 0x000fea0003c3ffff */
        .type           $_ZN7cutlass13device_kernelIN5flash19enable_sm80_to_sm89INS1_16FlashAttnBwdSm80INS1_25CollectiveMainloopBwdSm80ILi2ELi2EN4cute5tupleIJNS5_1CILi128EEES8_NS7_ILi64EEEEEENS_10bfloat16_tEfNS_4arch4Sm80ELb0ELb0ELb1ELb1ELb0ELb0ELb0ELb0ELi2ELi4ELi4ELi4ELb0EEENS1_21CollectiveEpilogueBwdISA_SB_SD_Li256ELb1ELb0ELi2EEENS1_19SingleTileSchedulerILb1ELb0ELb0ELi128EEEEEEEEEvNT_6ParamsE$_ZN4cute3eso3ESOILb1ELb0EJNS_6LayoutINS_5tupleIJNS3_IJNS_1CILi2EEES5_EEEEEENS3_IJNS3_IJNS4_ILi1EEES5_EEEEEEEENS_10ViewEngineIPfEEEEC2ERKSB_RKSE_,@function
        .size           $_ZN7cutlass13device_kernelIN5flash19enable_sm80_to_sm89INS1_16FlashAttnBwdSm80INS1_25CollectiveMainloopBwdSm80ILi2ELi2EN4cute5tupleIJNS5_1CILi128EEES8_NS7_ILi64EEEEEENS_10bfloat16_tEfNS_4arch4Sm80ELb0ELb0ELb1ELb1ELb0ELb0ELb0ELb0ELi2ELi4ELi4ELi4ELb0EEENS1_21CollectiveEpilogueBwdISA_SB_SD_Li256ELb1ELb0ELi2EEENS1_19SingleTileSchedulerILb1ELb0ELb0ELi128EEEEEEEEEvNT_6ParamsE$_ZN4cute3eso3ESOILb1ELb0EJNS_6LayoutINS_5tupleIJNS3_IJNS_1CILi2EEES5_EEEEEENS3_IJNS3_IJNS4_ILi1EEES5_EEEEEEEENS_10ViewEngineIPfEEEEC2ERKSB_RKSE_,($_ZN7cutlass13device_kernelIN5flash19enable_sm80_to_sm89INS1_16FlashAttnBwdSm80INS1_25CollectiveMainloopBwdSm80ILi2ELi2EN4cute5tupleIJNS5_1CILi128EEES8_NS7_ILi64EEEEEENS_10bfloat16_tEfNS_4arch4Sm80ELb0ELb0ELb1ELb1ELb0ELb0ELb0ELb0ELi2ELi4ELi4ELi4ELb0EEENS1_21CollectiveEpilogueBwdISA_SB_SD_Li256ELb1ELb0ELi2EEENS1_19SingleTileSchedulerILb1ELb0ELb0ELi128EEEEEEEEEvNT_6ParamsE$_ZN4cute3eso3ESOILb1ELb0EJNS_6LayoutINS_5tupleIJNS3_IJNS_1CILi2EEES5_EEEEEENS3_IJNS3_IJNS4_ILi1EEES5_EEEEEEEEiEEC2ERKSB_RKi - $_ZN7cutlass13device_kernelIN5flash19enable_sm80_to_sm89INS1_16FlashAttnBwdSm80INS1_25CollectiveMainloopBwdSm80ILi2ELi2EN4cute5tupleIJNS5_1CILi128EEES8_NS7_ILi64EEEEEENS_10bfloat16_tEfNS_4arch4Sm80ELb0ELb0ELb1ELb1ELb0ELb0ELb0ELb0ELi2ELi4ELi4ELi4ELb0EEENS1_21CollectiveEpilogueBwdISA_SB_SD_Li256ELb1ELb0ELi2EEENS1_19SingleTileSchedulerILb1ELb0ELb0ELi128EEEEEEEEEvNT_6ParamsE$_ZN4cute3eso3ESOILb1ELb0EJNS_6LayoutINS_5tupleIJNS3_IJNS_1CILi2EEES5_EEEEEENS3_IJNS3_IJNS4_ILi1EEES5_EEEEEEEENS_10ViewEngineIPfEEEEC2ERKSB_RKSE_)
$_ZN7cutlass13device_kernelIN5flash19enable_sm80_to_sm89INS1_16FlashAttnBwdSm80INS1_25CollectiveMainloopBwdSm80ILi2ELi2EN4cute5tupleIJNS5_1CILi128EEES8_NS7_ILi64EEEEEENS_10bfloat16_tEfNS_4arch4Sm80ELb0ELb0ELb1ELb1ELb0ELb0ELb0ELb0ELi2ELi4ELi4ELi4ELb0EEENS1_21CollectiveEpilogueBwdISA_SB_SD_Li256ELb1ELb0ELi2EEENS1_19SingleTileSchedulerILb1ELb0ELb0ELi128EEEEEEEEEvNT_6ParamsE$_ZN4cute3eso3ESOILb1ELb0EJNS_6LayoutINS_5tupleIJNS3_IJNS_1CILi2EEES5_EEEEEENS3_IJNS3_IJNS4_ILi1EEES5_EEEEEEEENS_10ViewEngineIPfEEEEC2ERKSB_RKSE_:
[----:B------:R-:W-:Y:S01]  /*a920*/  IADD3 R2, R2, -c[0x0][0x20], RZ ;  /* 0x8000080002027a10 */ /* 0x000fe20007ffe0ff */
[----:B------:R-:W-:Y:S01]  /*a930*/  IMAD.MOV.U32 R9, RZ, RZ, R3 ;  /* 0x000000ffff097224 */ /* 0x000fe200078e0003 */
[----:B------:R-:W-:-:S04]  /*a940*/  MOV R5, 0x0 ;  /* 0x0000000000057802 */ /* 0x000fc80000000f00 */
[----:B------:R1:W-:Y:S01]  /*a950*/  STL.64 [R2], R8 ;  /* 0x0000000802007387 */ /* 0x0003e20000100a00 */
[----:B------:R-:W-:Y:S05]  /*a960*/  RET.REL.NODEC R4 `(_ZN7cutlass13device_kernelIN5flash19enable_sm80_to_sm89INS1_16FlashAttnBwdSm80INS1_25CollectiveMainloopBwdSm80ILi2ELi2EN4cute5tupleIJNS5_1CILi128EEES8_NS7_ILi64EEEEEENS_10bfloat16_tEfNS_4arch4Sm80ELb0ELb0ELb1ELb1ELb0ELb0ELb0ELb0ELi2ELi4ELi4ELi4ELb0EEENS1_21CollectiveEpilogueBwdISA_SB_SD_Li256ELb1ELb0ELi2EEENS1_19SingleTileSchedulerILb1ELb0ELb0ELi128EEEEEEEEEvNT_6ParamsE) ;  /* 0xffff569004007950 */ /* 0x000fea0003c3ffff */
        .type           $_ZN7cutlass13device_kernelIN5flash19enable_sm80_to_sm89INS1_16FlashAttnBwdSm80INS1_25CollectiveMainloopBwdSm80ILi2ELi2EN4cute5tupleIJNS5_1CILi128EEES8_NS7_ILi64EEEEEENS_10bfloat16_tEfNS_4arch4Sm80ELb0ELb0ELb1ELb1ELb0ELb0ELb0ELb0ELi2ELi4ELi4ELi4ELb0EEENS1_21CollectiveEpilogueBwdISA_SB_SD_Li256ELb1ELb0ELi2EEENS1_19SingleTileSchedulerILb1ELb0ELb0ELi128EEEEEEEEEvNT_6ParamsE$_ZN4cute3eso3ESOILb1ELb0EJNS_6LayoutINS_5tupleIJNS3_IJNS_1CILi2EEES5_EEEEEENS3_IJNS3_IJNS4_ILi1EEES5_EEEEEEEEiEEC2ERKSB_RKi,@function
        .size           $_ZN7cutlass13device_kernelIN5flash19enable_sm80_to_sm89INS1_16FlashAttnBwdSm80INS1_25CollectiveMainloopBwdSm80ILi2ELi2EN4cute5tupleIJNS5_1CILi128EEES8_NS7_ILi64EEEEEENS_10bfloat16_tEfNS_4arch4Sm80ELb0ELb0ELb1ELb1ELb0ELb0ELb0ELb0ELi2ELi4ELi4ELi4ELb0EEENS1_21CollectiveEpilogueBwdISA_SB_SD_Li256ELb1ELb0ELi2EEENS1_19SingleTileSchedulerILb1ELb0ELb0ELi128EEEEEEEEEvNT_6ParamsE$_ZN4cute3eso3ESOILb1ELb0EJNS_6LayoutINS_5tupleIJNS3_IJNS_1CILi2EEES5_EEEEEENS3_IJNS3_IJNS4_ILi1EEES5_EEEEEEEEiEEC2ERKSB_RKi,($_ZN7cutlass13device_kernelIN5flash19enable_sm80_to_sm89INS1_16FlashAttnBwdSm80INS1_25CollectiveMainloopBwdSm80ILi2ELi2EN4cute5tupleIJNS5_1CILi128EEES8_NS7_ILi64EEEEEENS_10bfloat16_tEfNS_4arch4Sm80ELb0ELb0ELb1ELb1ELb0ELb0ELb0ELb0ELi2ELi4ELi4ELi4ELb0EEENS1_21CollectiveEpilogueBwdISA_SB_SD_Li256ELb1ELb0ELi2EEENS1_19SingleTileSchedulerILb1ELb0ELb0ELi128EEEEEEEEEvNT_6ParamsE$_ZN4cute3eso3ESOILb1ELb0EJNS_6LayoutINS_5tupleIJNS3_IJNS_1CILi2EEES5_EEEEEENS3_IJNS3_IJNS4_ILi8EEENS4_ILi64EEEEEEEEEEENS_10ViewEngineINS_8smem_ptrIPfEEEEEEC2ERKSC_RKSH_ - $_ZN7cutlass13device_kernelIN5flash19enable_sm80_to_sm89INS1_16FlashAttnBwdSm80INS1_25CollectiveMainloopBwdSm80ILi2ELi2EN4cute5tupleIJNS5_1CILi128EEES8_NS7_ILi64EEEEEENS_10bfloat16_tEfNS_4arch4Sm80ELb0ELb0ELb1ELb1ELb0ELb0ELb0ELb0ELi2ELi4ELi4ELi4ELb0EEENS1_21CollectiveEpilogueBwdISA_SB_SD_Li256ELb1ELb0ELi2EEENS1_19SingleTileSchedulerILb1ELb0ELb0ELi128EEEEEEEEEvNT_6ParamsE$_ZN4cute3eso3ESOILb1ELb0EJNS_6LayoutINS_5tupleIJNS3_IJNS_1CILi2EEES5_EEEEEENS3_IJNS3_IJNS4_ILi1EEES5_EEEEEEEEiEEC2ERKSB_RKi)
$_ZN7cutlass13device_kernelIN5flash19enable_sm80_to_sm89INS1_16FlashAttnBwdSm80INS1_25CollectiveMainloopBwdSm80ILi2ELi2EN4cute5tupleIJNS5_1CILi128EEES8_NS7_ILi64EEEEEENS_10bfloat16_tEfNS_4arch4Sm80ELb0ELb0ELb1ELb1ELb0ELb0ELb0ELb0ELi2ELi4ELi4ELi4ELb0EEENS1_21CollectiveEpilogueBwdISA_SB_SD_Li256ELb1ELb0ELi2EEENS1_19SingleTileSchedulerILb1ELb0ELb0ELi128EEEEEEEEEvNT_6ParamsE$_ZN4cute3eso3ESOILb1ELb0EJNS_6LayoutINS_5tupleIJNS3_IJNS_1CILi2EEES5_EEEEEENS3_IJNS3_IJNS4_ILi1EEES5_EEEEEEEEiEEC2ERKSB_RKi:
[----:B------:R-:W-:Y:S02]  /*a970*/  IADD3 R2, R66, -c[0x0][0x20], RZ ;  /* 0x8000080042027a10 */ /* 0x000fe40007ffe0ff */
[----:B------:R-:W-:-:S03]  /*a980*/  MOV R5, 0x0 ;  /* 0x0000000000057802 */ /* 0x000fc60000000f00 */
[----:B------:R1:W-:Y:S01]  /*a990*/  STL [R2], R3 ;  /* 0x0000000302007387 */ /* 0x0003e20000100800 */
[----:B------:R-:W-:Y:S05]  /*a9a0*/  RET.REL.NODEC R4 `(_ZN7cutlass13device_kernelIN5flash19enable_sm80_to_sm89INS1_16FlashAttnBwdSm80INS1_25CollectiveMainloopBwdSm80ILi2ELi2EN4cute5tupleIJNS5_1CILi128EEES8_NS7_ILi64EEEEEENS_10bfloat16_tEfNS_4arch4Sm80ELb0ELb0ELb1ELb1ELb0ELb0ELb0ELb0ELi2ELi4ELi4ELi4ELb0EEENS1_21CollectiveEpilogueBwdISA_SB_SD_Li256ELb1ELb0ELi2EEENS1_19SingleTileSchedulerILb1ELb0ELb0ELi128EEEEEEEEEvNT_6ParamsE) ;  /* 0xffff565004007950 */ /* 0x000fea0003c3ffff */
        .type           $_ZN7cutlass13device_kernelIN5flash19enable_sm80_to_sm89INS1_16FlashAttnBwdSm80INS1_25CollectiveMainloopBwdSm80ILi2ELi2EN4cute5tupleIJNS5_1CILi128EEES8_NS7_ILi64EEEEEENS_10bfloat16_tEfNS_4arch4Sm80ELb0ELb0ELb1ELb1ELb0ELb0ELb0ELb0ELi2ELi4ELi4ELi4ELb0EEENS1_21CollectiveEpilogueBwdISA_SB_SD_Li256ELb1ELb0ELi2EEENS1_19SingleTileSchedulerILb1ELb0ELb0ELi128EEEEEEEEEvNT_6ParamsE$_ZN4cute3eso3ESOILb1ELb0EJNS_6LayoutINS_5tupleIJNS3_IJNS_1CILi2EEES5_EEEEEENS3_IJNS3_IJNS4_ILi8EEENS4_ILi64EEEEEEEEEEENS_10ViewEngineINS_8smem_ptrIPfEEEEEEC2ERKSC_RKSH_,@function
        .size           $_ZN7cutlass13device_kernelIN5flash19enable_sm80_to_sm89INS1_16FlashAttnBwdSm80INS1_25CollectiveMainloopBwdSm80ILi2ELi2EN4cute5tupleIJNS5_1CILi128EEES8_NS7_ILi64EEEEEENS_10bfloat16_tEfNS_4arch4Sm80ELb0ELb0ELb1ELb1ELb0ELb0ELb0ELb0ELi2ELi4ELi4ELi4ELb0EEENS1_21CollectiveEpilogueBwdISA_SB_SD_Li256ELb1ELb0ELi2EEENS1_19SingleTileSchedulerILb1ELb0ELb0ELi128EEEEEEEEEvNT_6ParamsE$_ZN4cute3eso3ESOILb1ELb0EJNS_6LayoutINS_5tupleIJNS3_IJNS_1CILi2EEES5_EEEEEENS3_IJNS3_IJNS4_ILi8EEENS4_ILi64EEEEEEEEEEENS_10ViewEngineINS_8smem_ptrIPfEEEEEEC2ERKSC_RKSH_,($_ZN7cutlass13device_kernelIN5flash19enable_sm80_to_sm89INS1_16FlashAttnBwdSm80INS1_25CollectiveMainloopBwdSm80ILi2ELi2EN4cute5tupleIJNS5_1CILi128EEES8_NS7_ILi64EEEEEENS_10bfloat16_tEfNS_4arch4Sm80ELb0ELb0ELb1ELb1ELb0ELb0ELb0ELb0ELi2ELi4ELi4ELi4ELb0EEENS1_21CollectiveEpilogueBwdISA_SB_SD_Li256ELb1ELb0ELi2EEENS1_19SingleTileSchedulerILb1ELb0ELb0ELi128EEEEEEEEEvNT_6ParamsE$_ZN4cute3eso3ESOILb1ELb0EJNS_6LayoutINS_5tupleIJNS3_IJNS_1CILi2EEES5_EEEEEENS3_IJNS3_IJNS4_ILi8EEENS4_ILi64EEEEEEEEEEEiEEC2ERKSC_RKi - $_ZN7cutlass13device_kernelIN5flash19enable_sm80_to_sm89INS1_16FlashAttnBwdSm80INS1_25CollectiveMainloopBwdSm80ILi2ELi2EN4cute5tupleIJNS5_1CILi128EEES8_NS7_ILi64EEEEEENS_10bfloat16_tEfNS_4arch4Sm80ELb0ELb0ELb1ELb1ELb0ELb0ELb0ELb0ELi2ELi4ELi4ELi4ELb0EEENS1_21CollectiveEpilogueBwdISA_SB_SD_Li256ELb1ELb0ELi2EEENS1_19SingleTileSchedulerILb1ELb0ELb0ELi128EEEEEEEEEvNT_6ParamsE$_ZN4cute3eso3ESOILb1ELb0EJNS_6LayoutINS_5tupleIJNS3_IJNS_1CILi2EEES5_EEEEEENS3_IJNS3_IJNS4_ILi8EEENS4_ILi64EEEEEEEEEEENS_10ViewEngineINS_8smem_ptrIPfEEEEEEC2ERKSC_RKSH_)
$_ZN7cutlass13device_kernelIN5flash19enable_sm80_to_sm89INS1_16FlashAttnBwdSm80INS1_25CollectiveMainloopBwdSm80ILi2ELi2EN4cute5tupleIJNS5_1CILi128EEES8_NS7_ILi64EEEEEENS_10bfloat16_tEfNS_4arch4Sm80ELb0ELb0ELb1ELb1ELb0ELb0ELb0ELb0ELi2ELi4ELi4ELi4ELb0EEENS1_21CollectiveEpilogueBwdISA_SB_SD_Li256ELb1ELb0ELi2EEENS1_19SingleTileSchedulerILb1ELb0ELb0ELi128EEEEEEEEEvNT_6ParamsE$_ZN4cute3eso3ESOILb1ELb0EJNS_6LayoutINS_5tupleIJNS3_IJNS_1CILi2EEES5_EEEEEENS3_IJNS3_IJNS4_ILi8EEENS4_ILi64EEEEEEEEEEENS_10ViewEngineINS_8smem_ptrIPfEEEEEEC2ERKSC_RKSH_:
[----:B------:R-:W-:Y:S02]  /*a9b0*/  IADD3 R6, R23, -c[0x0][0x20], RZ ;  /* 0x8000080017067a10 */ /* 0x000fe40007ffe0ff */
[----:B------:R-:W-:-:S03]  /*a9c0*/  MOV R9, 0x0 ;  /* 0x0000000000097802 */ /* 0x000fc60000000f00 */
[----:B------:R1:W-:Y:S01]  /*a9d0*/  STL.64 [R6], R2 ;  /* 0x0000000206007387 */ /* 0x0003e20000100a00 */
[----:B------:R-:W-:Y:S05]  /*a9e0*/  RET.REL.NODEC R8 `(_ZN7cutlass13device_kernelIN5flash19enable_sm80_to_sm89INS1_16FlashAttnBwdSm80INS1_25CollectiveMainloopBwdSm80ILi2ELi2EN4cute5tupleIJNS5_1CILi128EEES8_NS7_ILi64EEEEEENS_10bfloat16_tEfNS_4arch4Sm80ELb0ELb0ELb1ELb1ELb0ELb0ELb0ELb0ELi2ELi4ELi4ELi4ELb0EEENS1_21CollectiveEpilogueBwdISA_SB_SD_Li256ELb1ELb0ELi2EEENS1_19SingleTileSchedulerILb1ELb0ELb0ELi128EEEEEEEEEvNT_6ParamsE) ;  /* 0xffff561008007950 */ /* 0x000fea0003c3ffff */
        .type           $_ZN7cutlass13device_kernelIN5flash19enable_sm80_to_sm89INS1_16FlashAttnBwdSm80INS1_25CollectiveMainloopBwdSm80ILi2ELi2EN4cute5tupleIJNS5_1CILi128EEES8_NS7_ILi64EEEEEENS_10bfloat16_tEfNS_4arch4Sm80ELb0ELb0ELb1ELb1ELb0ELb0ELb0ELb0ELi2ELi4ELi4ELi4ELb0EEENS1_21CollectiveEpilogueBwdISA_SB_SD_Li256ELb1ELb0ELi2EEENS1_19SingleTileSchedulerILb1ELb0ELb0ELi128EEEEEEEEEvNT_6ParamsE$_ZN4cute3eso3ESOILb1ELb0EJNS_6LayoutINS_5tupleIJNS3_IJNS_1CILi2EEES5_EEEEEENS3_IJNS3_IJNS4_ILi8EEENS4_ILi64EEEEEEEEEEEiEEC2ERKSC_RKi,@function
        .size           $_ZN7cutlass13device_kernelIN5flash19enable_sm80_to_sm89INS1_16FlashAttnBwdSm80INS1_25CollectiveMainloopBwdSm80ILi2ELi2EN4cute5tupleIJNS5_1CILi128EEES8_NS7_ILi64EEEEEENS_10bfloat16_tEfNS_4arch4Sm80ELb0ELb0ELb1ELb1ELb0ELb0ELb0ELb0ELi2ELi4ELi4ELi4ELb0EEENS1_21CollectiveEpilogueBwdISA_SB_SD_Li256ELb1ELb0ELi2EEENS1_19SingleTileSchedulerILb1ELb0ELb0ELi128EEEEEEEEEvNT_6ParamsE$_ZN4cute3eso3ESOILb1ELb0EJNS_6LayoutINS_5tupleIJNS3_IJNS_1CILi2EEES5_EEEEEENS3_IJNS3_IJNS4_ILi8EEENS4_ILi64EEEEEEEEEEEiEEC2ERKSC_RKi,($_ZN7cutlass13device_kernelIN5flash19enable_sm80_to_sm89INS1_16FlashAttnBwdSm80INS1_25CollectiveMainloopBwdSm80ILi2ELi2EN4cute5tupleIJNS5_1CILi128EEES8_NS7_ILi64EEEEEENS_10bfloat16_tEfNS_4arch4Sm80ELb0ELb0ELb1ELb1ELb0ELb0ELb0ELb0ELi2ELi4ELi4ELi4ELb0EEENS1_21CollectiveEpilogueBwdISA_SB_SD_Li256ELb1ELb0ELi2EEENS1_19SingleTileSchedulerILb1ELb0ELb0ELi128EEEEEEEEEvNT_6ParamsE$_ZN4cute3eso3ESOILb1ELb0EJNS_6LayoutINS_5tupleIJNS3_IJNS_1CILi2EEES5_EEENS3_IJS5_NS4_ILi8EEEEEEEEENS3_IJNS3_IJNS_11ScaledBasisIS7_JLi0EEEENSA_INS4_ILi64EEEJLi0EEEEEEENS3_IJNSA_INS4_ILi1EEEJLi1EEEENSA_INS4_ILi16EEEJLi1EEEEEEEEEEEENS_10ViewEngineINS_23ArithmeticTupleIteratorINS_15ArithmeticTupleIJNS4_ILi0EEESP_EEEEEEEEEC2ERKSL_RKSS_ - $_ZN7cutlass13device_kernelIN5flash19enable_sm80_to_sm89INS1_16FlashAttnBwdSm80INS1_25CollectiveMainloopBwdSm80ILi2ELi2EN4cute5tupleIJNS5_1CILi128EEES8_NS7_ILi64EEEEEENS_10bfloat16_tEfNS_4arch4Sm80ELb0ELb0ELb1ELb1ELb0ELb0ELb0ELb0ELi2ELi4ELi4ELi4ELb0EEENS1_21CollectiveEpilogueBwdISA_SB_SD_Li256ELb1ELb0ELi2EEENS1_19SingleTileSchedulerILb1ELb0ELb0ELi128EEEEEEEEEvNT_6ParamsE$_ZN4cute3eso3ESOILb1ELb0EJNS_6LayoutINS_5tupleIJNS3_IJNS_1CILi2EEES5_EEEEEENS3_IJNS3_IJNS4_ILi8EEENS4_ILi64EEEEEEEEEEEiEEC2ERKSC_RKi)
$_ZN7cutlass13device_kernelIN5flash19enable_sm80_to_sm89INS1_16FlashAttnBwdSm80INS1_25CollectiveMainloopBwdSm80ILi2ELi2EN4cute5tupleIJNS5_1CILi128EEES8_NS7_ILi64EEEEEENS_10bfloat16_tEfNS_4arch4Sm80ELb0ELb0ELb1ELb1ELb0ELb0ELb0ELb0ELi2ELi4ELi4ELi4ELb0EEENS1_21CollectiveEpilogueBwdISA_SB_SD_Li256ELb1ELb0ELi2EEENS1_19SingleTileSchedulerILb1ELb0ELb0ELi128EEEEEEEEEvNT_6ParamsE$_ZN4cute3eso3ESOILb1ELb0EJNS_6LayoutINS_5tupleIJNS3_IJNS_1CILi2EEES5_EEEEEENS3_IJNS3_IJNS4_ILi8EEENS4_ILi64EEEEEEEEEEEiEEC2ERKSC_RKi:
[----:B------:R-:W-:Y:S01]  /*a9f0*/  IADD3 R2, R23, -c[0x0][0x20], RZ ;  /* 0x8000080017027a10 */ /* 0x000fe20007ffe0ff */
[----:B------:R-:W-:Y:S01]  /*aa00*/  IMAD.MOV.U32 R8, RZ, RZ, R6 ;  /* 0x000000ffff087224 */ /* 0x000fe200078e0006 */
[----:B------:R-:W-:-:S03]  /*aa10*/  MOV R9, 0x0 ;  /* 0x0000000000097802 */ /* 0x000fc60000000f00 */
[----:B------:R1:W-:Y:S01]  /*aa20*/  STL [R2], R3 ;  /* 0x0000000302007387 */ /* 0x0003e20000100800 */
[----:B------:R-:W-:Y:S05]  /*aa30*/  RET.REL.NODEC R8 `(_ZN7cutlass13device_kernelIN5flash19enable_sm80_to_sm89INS1_16FlashAttnBwdSm80INS1_25CollectiveMainloopBwdSm80ILi2ELi2EN4cute5tupleIJNS5_1CILi128EEES8_NS7_ILi64EEEEEENS_10bfloat16_tEfNS_4arch4Sm80ELb0ELb0ELb1ELb1ELb0ELb0ELb0ELb0ELi2ELi4ELi4ELi4ELb0EEENS1_21CollectiveEpilogueBwdISA_SB_SD_Li256ELb1ELb0ELi2EEENS1_19SingleTileSchedulerILb1ELb0ELb0ELi128EEEEEEEEEvNT_6ParamsE) ;  /* 0xffff55c008007950 */ /* 0x000fea0003c3ffff */
        .type           $_ZN7cutlass13device_kernelIN5flash19enable_sm80_to_sm89INS1_16FlashAttnBwdSm80INS1_25CollectiveMainloopBwdSm80ILi2ELi2EN4cute5tupleIJNS5_1CILi128EEES8_NS7_ILi64EEEEEENS_10bfloat16_tEfNS_4arch4Sm80ELb0ELb0ELb1ELb1ELb0ELb0ELb0ELb0ELi2ELi4ELi4ELi4ELb0EEENS1_21CollectiveEpilogueBwdISA_SB_SD_Li256ELb1ELb0ELi2EEENS1_19SingleTileSchedulerILb1ELb0ELb0ELi128EEEEEEEEEvNT_6ParamsE$_ZN4cute3eso3ESOILb1ELb0EJNS_6LayoutINS_5tupleIJNS3_IJNS_1CILi2EEES5_EEENS3_IJS5_NS4_ILi8EEEEEEEEENS3_IJNS3_IJNS_11ScaledBasisIS7_JLi0EEEENSA_INS4_ILi64EEEJLi0EEEEEEENS3_IJNSA_INS4_ILi1EEEJLi1EEEENSA_INS4_ILi16EEEJLi1EEEEEEEEEEEENS_10ViewEngineINS_23ArithmeticTupleIteratorINS_15ArithmeticTupleIJNS4_ILi0EEESP_EEEEEEEEEC2ERKSL_RKSS_,@function
        .size           $_ZN7cutlass13device_kernelIN5flash19enable_sm80_to_sm89INS1_16FlashAttnBwdSm80INS1_25CollectiveMainloopBwdSm80ILi2ELi2EN4cute5tupleIJNS5_1CILi128EEES8_NS7_ILi64EEEEEENS_10bfloat16_tEfNS_4arch4Sm80ELb0ELb0ELb1ELb1ELb0ELb0ELb0ELb0ELi2ELi4ELi4ELi4ELb0EEENS1_21CollectiveEpilogueBwdISA_SB_SD_Li256ELb1ELb0ELi2EEENS1_19SingleTileSchedulerILb1ELb0ELb0ELi128EEEEEEEEEvNT_6ParamsE$_ZN4cute3eso3ESOILb1ELb0EJNS_6LayoutINS_5tupleIJNS3_IJNS_1CILi2EEES5_EEENS3_IJS5_NS4_ILi8EEEEEEEEENS3_IJNS3_IJNS_11ScaledBasisIS7_JLi0EEEENSA_INS4_ILi64EEEJLi0EEEEEEENS3_IJNSA_INS4_ILi1EEEJLi1EEEENSA_INS4_ILi16EEEJLi1EEEEEEEEEEEENS_10ViewEngineINS_23ArithmeticTupleIteratorINS_15ArithmeticTupleIJNS4_ILi0EEESP_EEEEEEEEEC2ERKSL_RKSS_,($_ZN7cutlass13device_kernelIN5flash19enable_sm80_to_sm89INS1_16FlashAttnBwdSm80INS1_25CollectiveMainloopBwdSm80ILi2ELi2EN4cute5tupleIJNS5_1CILi128EEES8_NS7_ILi64EEEEEENS_10bfloat16_tEfNS_4arch4Sm80ELb0ELb0ELb1ELb1ELb0ELb0ELb0ELb0ELi2ELi4ELi4ELi4ELb0EEENS1_21CollectiveEpilogueBwdISA_SB_SD_Li256ELb1ELb0ELi2EEENS1_19SingleTileSchedulerILb1ELb0ELb0ELi128EEEEEEEEEvNT_6ParamsE$_ZN4cute3eso3ESOILb1ELb0EJNS_6LayoutINS_5tupleIJNS3_IJNS_1CILi2EEES5_EEENS3_IJS5_NS4_ILi8EEEEEEEEENS3_IJNS3_IJNS_11ScaledBasisIS7_JLi0EEEENSA_INS4_ILi64EEEJLi0EEEEEEENS3_IJNSA_INS4_ILi1EEEJLi1EEEENSA_INS4_ILi16EEEJLi1EEEEEEEEEEEENS_10ViewEngineINS_23ArithmeticTupleIteratorINS_15ArithmeticTupleIJiiEEEEEEEEEC2ERKSL_RKSR_ - $_ZN7cutlass13device_kernelIN5flash19enable_sm80_to_sm89INS1_16FlashAttnBwdSm80INS1_25CollectiveMainloopBwdSm80ILi2ELi2EN4cute5tupleIJNS5_1CILi128EEES8_NS7_ILi64EEEEEENS_10bfloat16_tEfNS_4arch4Sm80ELb0ELb0ELb1ELb1ELb0ELb0ELb0ELb0ELi2ELi4ELi4ELi4ELb0EEENS1_21CollectiveEpilogueBwdISA_SB_SD_Li256ELb1ELb0ELi2EEENS1_19SingleTileSchedulerILb1ELb0ELb0ELi128EEEEEEEEEvNT_6ParamsE$_ZN4cute3eso3ESOILb1ELb0EJNS_6LayoutINS_5tupleIJNS3_IJNS_1CILi2EEES5_EEENS3_IJS5_NS4_ILi8EEEEEEEEENS3_IJNS3_IJNS_11ScaledBasisIS7_JLi0EEEENSA_INS4_ILi64EEEJLi0EEEEEEENS3_IJNSA_INS4_ILi1EEEJLi1EEEENSA_INS4_ILi16EEEJLi1EEEEEEEEEEEENS_10ViewEngineINS_23ArithmeticTupleIteratorINS_15ArithmeticTupleIJNS4_ILi0EEESP_EEEEEEEEEC2ERKSL_RKSS_)
$_ZN7cutlass13device_kernelIN5flash19enable_sm80_to_sm89INS1_16FlashAttnBwdSm80INS1_25CollectiveMainloopBwdSm80ILi2ELi2EN4cute5tupleIJNS5_1CILi128EEES8_NS7_ILi64EEEEEENS_10bfloat16_tEfNS_4arch4Sm80ELb0ELb0ELb1ELb1ELb0ELb0ELb0ELb0ELi2ELi4ELi4ELi4ELb0EEENS1_21CollectiveEpilogueBwdISA_SB_SD_Li256ELb1ELb0ELi2EEENS1_19SingleTileSchedulerILb1ELb0ELb0ELi128EEEEEEEEEvNT_6ParamsE$_ZN4cute3eso3ESOILb1ELb0EJNS_6LayoutINS_5tupleIJNS3_IJNS_1CILi2EEES5_EEENS3_IJS5_NS4_ILi8EEEEEEEEENS3_IJNS3_IJNS_11ScaledBasisIS7_JLi0EEEENSA_INS4_ILi64EEEJLi0EEEEEEENS3_IJNSA_INS4_ILi1EEEJLi1EEEENSA_INS4_ILi16EEEJLi1EEEEEEEEEEEENS_10ViewEngineINS_23ArithmeticTupleIteratorINS_15ArithmeticTupleIJNS4_ILi0EEESP_EEEEEEEEEC2ERKSL_RKSS_:
[----:B------:R-:W-:Y:S01]  /*aa40*/  IADD3 R17, R17, -c[0x0][0x20], RZ ;  /* 0x8000080011117a10 */ /* 0x000fe20007ffe0ff */
[----:B------:R-:W-:Y:S01]  /*aa50*/  IMAD.MOV.U32 R4, RZ, RZ, R2 ;  /* 0x000000ffff047224 */ /* 0x000fe200078e0002 */
[----:B------:R-:W-:Y:S01]  /*aa60*/  PRMT R3, RZ, 0x7610, R3 ;  /* 0x00007610ff037816 */ /* 0x000fe20000000003 */
[----:B------:R-:W-:-:S04]  /*aa70*/  IMAD.MOV.U32 R5, RZ, RZ, 0x0 ;  /* 0x00000000ff057424 */ /* 0x000fc800078e00ff */
[----:B------:R1:W-:Y:S01]  /*aa80*/  STL.U8 [R17], R3 ;  /* 0x0000000311007387 */ /* 0x0003e20000100000 */
[----:B------:R-:W-:Y:S05]  /*aa90*/  RET.REL.NODEC R4 `(_ZN7cutlass13device_kernelIN5flash19enable_sm80_to_sm89INS1_16FlashAttnBwdSm80INS1_25CollectiveMainloopBwdSm80ILi2ELi2EN4cute5tupleIJNS5_1CILi128EEES8_NS7_ILi64EEEEEENS_10bfloat16_tEfNS_4arch4Sm80ELb0ELb0ELb1ELb1ELb0ELb0ELb0ELb0ELi2ELi4ELi4ELi4ELb0EEENS1_21CollectiveEpilogueBwdISA_SB_SD_Li256ELb1ELb0ELi2EEENS1_19SingleTileSchedulerILb1ELb0ELb0ELi128EEEEEEEEEvNT_6ParamsE) ;  /* 0xffff556004007950 */ /* 0x000fea0003c3ffff */
        .type           $_ZN7cutlass13device_kernelIN5flash19enable_sm80_to_sm89INS1_16FlashAttnBwdSm80INS1_25CollectiveMainloopBwdSm80ILi2ELi2EN4cute5tupleIJNS5_1CILi128EEES8_NS7_ILi64EEEEEENS_10bfloat16_tEfNS_4arch4Sm80ELb0ELb0ELb1ELb1ELb0ELb0ELb0ELb0ELi2ELi4ELi4ELi4ELb0EEENS1_21CollectiveEpilogueBwdISA_SB_SD_Li256ELb1ELb0ELi2EEENS1_19SingleTileSchedulerILb1ELb0ELb0ELi128EEEEEEEEEvNT_6ParamsE$_ZN4cute3eso3ESOILb1ELb0EJNS_6LayoutINS_5tupleIJNS3_IJNS_1CILi2EEES5_EEENS3_IJS5_NS4_ILi8EEEEEEEEENS3_IJNS3_IJNS_11ScaledBasisIS7_JLi0EEEENSA_INS4_ILi64EEEJLi0EEEEEEENS3_IJNSA_INS4_ILi1EEEJLi1EEEENSA_INS4_ILi16EEEJLi1EEEEEEEEEEEENS_10ViewEngineINS_23ArithmeticTupleIteratorINS_15ArithmeticTupleIJiiEEEEEEEEEC2ERKSL_RKSR_,@function
        .size           $_ZN7cutlass13device_kernelIN5flash19enable_sm80_to_sm89INS1_16FlashAttnBwdSm80INS1_25CollectiveMainloopBwdSm80ILi2ELi2EN4cute5tupleIJNS5_1CILi128EEES8_NS7_ILi64EEEEEENS_10bfloat16_tEfNS_4arch4Sm80ELb0ELb0ELb1ELb1ELb0ELb0ELb0ELb0ELi2ELi4ELi4ELi4ELb0EEENS1_21CollectiveEpilogueBwdISA_SB_SD_Li256ELb1ELb0ELi2EEENS1_19SingleTileSchedulerILb1ELb0ELb0ELi128EEEEEEEEEvNT_6ParamsE$_ZN4cute3eso3ESOILb1ELb0EJNS_6LayoutINS_5tupleIJNS3_IJNS_1CILi2EEES5_EEENS3_IJS5_NS4_ILi8EEEEEEEEENS3_IJNS3_IJNS_11ScaledBasisIS7_JLi0EEEENSA_INS4_ILi64EEEJLi0EEEEEEENS3_IJNSA_INS4_ILi1EEEJLi1EEEENSA_INS4_ILi16EEEJLi1EEEEEEEEEEEENS_10ViewEngineINS_23ArithmeticTupleIteratorINS_15ArithmeticTupleIJiiEEEEEEEEEC2ERKSL_RKSR_,($_ZN7cutlass13device_kernelIN5flash19enable_sm80_to_sm89INS1_16FlashAttnBwdSm80INS1_25CollectiveMainloopBwdSm80ILi2ELi2EN4cute5tupleIJNS5_1CILi128EEES8_NS7_ILi64EEEEEENS_10bfloat16_tEfNS_4arch4Sm80ELb0ELb0ELb1ELb1ELb0ELb0ELb0ELb0ELi2ELi4ELi4ELi4ELb0EEENS1_21CollectiveEpilogueBwdISA_SB_SD_Li256ELb1ELb0ELi2EEENS1_19SingleTileSchedulerILb1ELb0ELb0ELi128EEEEEEEEEvNT_6ParamsE$_ZN4cute3eso3ESOILb1ELb0EJNS_6LayoutINS_5tupleIJNS3_IJNS_1CILi2EEES5_EEENS3_IJS5_NS4_ILi8EEEEEEEEENS3_IJNS3_IJS5_NS4_ILi4EEEEEENS3_IJNS4_ILi1EEES7_EEEEEEEENS_10ViewEngineIPfEEEEC2ERKSF_RKSI_ - $_ZN7cutlass13device_kernelIN5flash19enable_sm80_to_sm89INS1_16FlashAttnBwdSm80INS1_25CollectiveMainloopBwdSm80ILi2ELi2EN4cute5tupleIJNS5_1CILi128EEES8_NS7_ILi64EEEEEENS_10bfloat16_tEfNS_4arch4Sm80ELb0ELb0ELb1ELb1ELb0ELb0ELb0ELb0ELi2ELi4ELi4ELi4ELb0EEENS1_21CollectiveEpilogueBwdISA_SB_SD_Li256ELb1ELb0ELi2EEENS1_19SingleTileSchedulerILb1ELb0ELb0ELi128EEEEEEEEEvNT_6ParamsE$_ZN4cute3eso3ESOILb1ELb0EJNS_6LayoutINS_5tupleIJNS3_IJNS_1CILi2EEES5_EEENS3_IJS5_NS4_ILi8EEEEEEEEENS3_IJNS3_IJNS_11ScaledBasisIS7_JLi0EEEENSA_INS4_ILi64EEEJLi0EEEEEEENS3_IJNSA_INS4_ILi1EEEJLi1EEEENSA_INS4_ILi16EEEJLi1EEEEEEEEEEEENS_10ViewEngineINS_23ArithmeticTupleIteratorINS_15ArithmeticTupleIJiiEEEEEEEEEC2ERKSL_RKSR_)
$_ZN7cutlass13device_kernelIN5flash19enable_sm80_to_sm89INS1_16FlashAttnBwdSm80INS1_25CollectiveMainloopBwdSm80ILi2ELi2EN4cute5tupleIJNS5_1CILi128EEES8_NS7_ILi64EEEEEENS_10bfloat16_tEfNS_4arch4Sm80ELb0ELb0ELb1ELb1ELb0ELb0ELb0ELb0ELi2ELi4ELi4ELi4ELb0EEENS1_21CollectiveEpilogueBwdISA_SB_SD_Li256ELb1ELb0ELi2EEENS1_19SingleTileSchedulerILb1ELb0ELb0ELi128EEEEEEEEEvNT_6ParamsE$_ZN4cute3eso3ESOILb1ELb0EJNS_6LayoutINS_5tupleIJNS3_IJNS_1CILi2EEES5_EEENS3_IJS5_NS4_ILi8EEEEEEEEENS3_IJNS3_IJNS_11ScaledBasisIS7_JLi0EEEENSA_INS4_ILi64EEEJLi0EEEEEEENS3_IJNSA_INS4_ILi1EEEJLi1EEEENSA_INS4_ILi16EEEJLi1EEEEEEEEEEEENS_10ViewEngineINS_23ArithmeticTupleIteratorINS_15ArithmeticTupleIJiiEEEEEEEEEC2ERKSL_RKSR_:
[----:B------:R-:W-:Y:S01]  /*aaa0*/  IADD3 R4, R15, -c[0x0][0x20], RZ ;  /* 0x800008000f047a10 */ /* 0x000fe20007ffe0ff */
[----:B------:R-:W-:Y:S01]  /*aab0*/  IMAD.MOV.U32 R8, RZ, RZ, R6 ;  /* 0x000000ffff087224 */ /* 0x000fe200078e0006 */
[----:B------:R-:W-:-:S03]  /*aac0*/  MOV R9, 0x0 ;  /* 0x0000000000097802 */ /* 0x000fc60000000f00 */
[----:B------:R1:W-:Y:S04]  /*aad0*/  STL [R4], R2 ;  /* 0x0000000204007387 */ /* 0x0003e80000100800 */
[----:B------:R1:W-:Y:S01]  /*aae0*/  STL [R4+0x4], R3 ;  /* 0x0000040304007387 */ /* 0x0003e20000100800 */
[----:B------:R-:W-:Y:S05]  /*aaf0*/  RET.REL.NODEC R8 `(_ZN7cutlass13device_kernelIN5flash19enable_sm80_to_sm89INS1_16FlashAttnBwdSm80INS1_25CollectiveMainloopBwdSm80ILi2ELi2EN4cute5tupleIJNS5_1CILi128EEES8_NS7_ILi64EEEEEENS_10bfloat16_tEfNS_4arch4Sm80ELb0ELb0ELb1ELb1ELb0ELb0ELb0ELb0ELi2ELi4ELi4ELi4ELb0EEENS1_21CollectiveEpilogueBwdISA_SB_SD_Li256ELb1ELb0ELi2EEENS1_19SingleTileSchedulerILb1ELb0ELb0ELi128EEEEEEEEEvNT_6ParamsE) ;  /* 0xffff550008007950 */ /* 0x000fea0003c3ffff */
        .type           $_ZN7cutlass13device_kernelIN5flash19enable_sm80_to_sm89INS1_16FlashAttnBwdSm80INS1_25CollectiveMainloopBwdSm80ILi2ELi2EN4cute5tupleIJNS5_1CILi128EEES8_NS7_ILi64EEEEEENS_10bfloat16_tEfNS_4arch4Sm80ELb0ELb0ELb1ELb1ELb0ELb0ELb0ELb0ELi2ELi4ELi4ELi4ELb0EEENS1_21CollectiveEpilogueBwdISA_SB_SD_Li256ELb1ELb0ELi2EEENS1_19SingleTileSchedulerILb1ELb0ELb0ELi128EEEEEEEEEvNT_6ParamsE$_ZN4cute3eso3ESOILb1ELb0EJNS_6LayoutINS_5tupleIJNS3_IJNS_1CILi2EEES5_EEENS3_IJS5_NS4_ILi8EEEEEEEEENS3_IJNS3_IJS5_NS4_ILi4EEEEEENS3_IJNS4_ILi1EEES7_EEEEEEEENS_10ViewEngineIPfEEEEC2ERKSF_RKSI_,@function
        .size           $_ZN7cutlass13device_kernelIN5flash19enable_sm80_to_sm89INS1_16FlashAttnBwdSm80INS1_25CollectiveMainloopBwdSm80ILi2ELi2EN4cute5tupleIJNS5_1CILi128EEES8_NS7_ILi64EEEEEENS_10bfloat16_tEfNS_4arch4Sm80ELb0ELb0ELb1ELb1ELb0ELb0ELb0ELb0ELi2ELi4ELi4ELi4ELb0EEENS1_21CollectiveEpilogueBwdISA_SB_SD_Li256ELb1ELb0ELi2EEENS1_19SingleTileSchedulerILb1ELb0ELb0ELi128EEEEEEEEEvNT_6ParamsE$_ZN4cute3eso3ESOILb1ELb0EJNS_6LayoutINS_5tupleIJNS3_IJNS_1CILi2EEES5_EEENS3_IJS5_NS4_ILi8EEEEEEEEENS3_IJNS3_IJS5_NS4_ILi4EEEEEENS3_IJNS4_ILi1EEES7_EEEEEEEENS_10ViewEngineIPfEEEEC2ERKSF_RKSI_,($_ZN7cutlass13device_kernelIN5flash19enable_sm80_to_sm89INS1_16FlashAttnBwdSm80INS1_25CollectiveMainloopBwdSm80ILi2ELi2EN4cute5tupleIJNS5_1CILi128EEES8_NS7_ILi64EEEEEENS_10bfloat16_tEfNS_4arch4Sm80ELb0ELb0ELb1ELb1ELb0ELb0ELb0ELb0ELi2ELi4ELi4ELi4ELb0EEENS1_21CollectiveEpilogueBwdISA_SB_SD_Li256ELb1ELb0ELi2EEENS1_19SingleTileSchedulerILb1ELb0ELb0ELi128EEEEEEEEEvNT_6ParamsE$_ZN4cute3eso3ESOILb1ELb0EJNS_6LayoutINS_5tupleIJNS3_IJNS_1CILi2EEES5_EEENS4_ILi8EEEEEENS3_IJNS3_IJNS4_ILi1EEES5_EEENS4_ILi4EEEEEEEENS_10ViewEngineIPN7cutlass10bfloat16_tEEEEEC2ERKSD_RKSI_ - $_ZN7cutlass13device_kernelIN5flash19enable_sm80_to_sm89INS1_16FlashAttnBwdSm80INS1_25CollectiveMainloopBwdSm80ILi2ELi2EN4cute5tupleIJNS5_1CILi128EEES8_NS7_ILi64EEEEEENS_10bfloat16_tEfNS_4arch4Sm80ELb0ELb0ELb1ELb1ELb0ELb0ELb0ELb0ELi2ELi4ELi4ELi4ELb0EEENS1_21CollectiveEpilogueBwdISA_SB_SD_Li256ELb1ELb0ELi2EEENS1_19SingleTileSchedulerILb1ELb0ELb0ELi128EEEEEEEEEvNT_6ParamsE$_ZN4cute3eso3ESOILb1ELb0EJNS_6LayoutINS_5tupleIJNS3_IJNS_1CILi2EEES5_EEENS3_IJS5_NS4_ILi8EEEEEEEEENS3_IJNS3_IJS5_NS4_ILi4EEEEEENS3_IJNS4_ILi1EEES7_EEEEEEEENS_10ViewEngineIPfEEEEC2ERKSF_RKSI_)
$_ZN7cutlass13device_kernelIN5flash19enable_sm80_to_sm89INS1_16FlashAttnBwdSm80INS1_25CollectiveMainloopBwdSm80ILi2ELi2EN4cute5tupleIJNS5_1CILi128EEES8_NS7_ILi64EEEEEENS_10bfloat16_tEfNS_4arch4Sm80ELb0ELb0ELb1ELb1ELb0ELb0ELb0ELb0ELi2ELi4ELi4ELi4ELb0EEENS1_21CollectiveEpilogueBwdISA_SB_SD_Li256ELb1ELb0ELi2EEENS1_19SingleTileSchedulerILb1ELb0ELb0ELi128EEEEEEEEEvNT_6ParamsE$_ZN4cute3eso3ESOILb1ELb0EJNS_6LayoutINS_5tupleIJNS3_IJNS_1CILi2EEES5_EEENS3_IJS5_NS4_ILi8EEEEEEEEENS3_IJNS3_IJS5_NS4_ILi4EEEEEENS3_IJNS4_ILi1EEES7_EEEEEEEENS_10ViewEngineIPfEEEEC2ERKSF_RKSI_:
[----:B------:R-:W-:Y:S01]  /*ab00*/  IADD3 R4, R15, -c[0x0][0x20], RZ ;  /* 0x800008000f047a10 */ /* 0x000fe20007ffe0ff */
[----:B------:R-:W-:Y:S01]  /*ab10*/  IMAD.MOV.U32 R8, RZ, RZ, R6 ;  /* 0x000000ffff087224 */ /* 0x000fe200078e0006 */
[----:B------:R-:W-:-:S03]  /*ab20*/  MOV R9, 0x0 ;  /* 0x0000000000097802 */ /* 0x000fc60000000f00 */
[----:B------:R1:W-:Y:S01]  /*ab30*/  STL.64 [R4], R50 ;  /* 0x0000003204007387 */ /* 0x0003e20000100a00 */
[----:B------:R-:W-:Y:S05]  /*ab40*/  RET.REL.NODEC R8 `(_ZN7cutlass13device_kernelIN5flash19enable_sm80_to_sm89INS1_16FlashAttnBwdSm80INS1_25CollectiveMainloopBwdSm80ILi2ELi2EN4cute5tupleIJNS5_1CILi128EEES8_NS7_ILi64EEEEEENS_10bfloat16_tEfNS_4arch4Sm80ELb0ELb0ELb1ELb1ELb0ELb0ELb0ELb0ELi2ELi4ELi4ELi4ELb0EEENS1_21CollectiveEpilogueBwdISA_SB_SD_Li256ELb1ELb0ELi2EEENS1_19SingleTileSchedulerILb1ELb0ELb0ELi128EEEEEEEEEvNT_6ParamsE) ;  /* 0xffff54b008007950 */ /* 0x000fea0003c3ffff */
        .type           $_ZN7cutlass13device_kernelIN5flash19enable_sm80_to_sm89INS1_16FlashAttnBwdSm80INS1_25CollectiveMainloopBwdSm80ILi2ELi2EN4cute5tupleIJNS5_1CILi128EEES8_NS7_ILi64EEEEEENS_10bfloat16_tEfNS_4arch4Sm80ELb0ELb0ELb1ELb1ELb0ELb0ELb0ELb0ELi2ELi4ELi4ELi4ELb0EEENS1_21CollectiveEpilogueBwdISA_SB_SD_Li256ELb1ELb0ELi2EEENS1_19SingleTileSchedulerILb1ELb0ELb0ELi128EEEEEEEEEvNT_6ParamsE$_ZN4cute3eso3ESOILb1ELb0EJNS_6LayoutINS_5tupleIJNS3_IJNS_1CILi2EEES5_EEENS4_ILi8EEEEEENS3_IJNS3_IJNS4_ILi1EEES5_EEENS4_ILi4EEEEEEEENS_10ViewEngineIPN7cutlass10bfloat16_tEEEEEC2ERKSD_RKSI_,@function
        .size           $_ZN7cutlass13device_kernelIN5flash19enable_sm80_to_sm89INS1_16FlashAttnBwdSm80INS1_25CollectiveMainloopBwdSm80ILi2ELi2EN4cute5tupleIJNS5_1CILi128EEES8_NS7_ILi64EEEEEENS_10bfloat16_tEfNS_4arch4Sm80ELb0ELb0ELb1ELb1ELb0ELb0ELb0ELb0ELi2ELi4ELi4ELi4ELb0EEENS1_21CollectiveEpilogueBwdISA_SB_SD_Li256ELb1ELb0ELi2EEENS1_19SingleTileSchedulerILb1ELb0ELb0ELi128EEEEEEEEEvNT_6ParamsE$_ZN4cute3eso3ESOILb1ELb0EJNS_6LayoutINS_5tupleIJNS3_IJNS_1CILi2EEES5_EEENS4_ILi8EEEEEENS3_IJNS3_IJNS4_ILi1EEES5_EEENS4_ILi4EEEEEEEENS_10ViewEngineIPN7cutlass10bfloat16_tEEEEEC2ERKSD_RKSI_,($_ZN7cutlass13device_kernelIN5flash19enable_sm80_to_sm89INS1_16FlashAttnBwdSm80INS1_25CollectiveMainloopBwdSm80ILi2ELi2EN4cute5tupleIJNS5_1CILi128EEES8_NS7_ILi64EEEEEENS_10bfloat16_tEfNS_4arch4Sm80ELb0ELb0ELb1ELb1ELb0ELb0ELb0ELb0ELi2ELi4ELi4ELi4ELb0EEENS1_21CollectiveEpilogueBwdISA_SB_SD_Li256ELb1ELb0ELi2EEENS1_19SingleTileSchedulerILb1ELb0ELb0ELi128EEEEEEEEEvNT_6ParamsE$_ZN4cute3eso3ESOILb1ELb0EJNS_6LayoutINS_5tupleIJNS3_IJNS_1CILi2EEES5_EEENS4_ILi8EEEEEENS3_IJNS3_IJNS4_ILi1EEES5_EEENS4_ILi4EEEEEEEEiEEC2ERKSD_RKi - $_ZN7cutlass13device_kernelIN5flash19enable_sm80_to_sm89INS1_16FlashAttnBwdSm80INS1_25CollectiveMainloopBwdSm80ILi2ELi2EN4cute5tupleIJNS5_1CILi128EEES8_NS7_ILi64EEEEEENS_10bfloat16_tEfNS_4arch4Sm80ELb0ELb0ELb1ELb1ELb0ELb0ELb0ELb0ELi2ELi4ELi4ELi4ELb0EEENS1_21CollectiveEpilogueBwdISA_SB_SD_Li256ELb1ELb0ELi2EEENS1_19SingleTileSchedulerILb1ELb0ELb0ELi128EEEEEEEEEvNT_6ParamsE$_ZN4cute3eso3ESOILb1ELb0EJNS_6LayoutINS_5tupleIJNS3_IJNS_1CILi2EEES5_EEENS4_ILi8EEEEEENS3_IJNS3_IJNS4_ILi1EEES5_EEENS4_ILi4EEEEEEEENS_10ViewEngineIPN7cutlass10bfloat16_tEEEEEC2ERKSD_RKSI_)
$_ZN7cutlass13device_kernelIN5flash19enable_sm80_to_sm89INS1_16FlashAttnBwdSm80INS1_25CollectiveMainloopBwdSm80ILi2ELi2EN4cute5tupleIJNS5_1CILi128EEES8_NS7_ILi64EEEEEENS_10bfloat16_tEfNS_4arch4Sm80ELb0ELb0ELb1ELb1ELb0ELb0ELb0ELb0ELi2ELi4ELi4ELi4ELb0EEENS1_21CollectiveEpilogueBwdISA_SB_SD_Li256ELb1ELb0ELi2EEENS1_19SingleTileSchedulerILb1ELb0ELb0ELi128EEEEEEEEEvNT_6ParamsE$_ZN4cute3eso3ESOILb1ELb0EJNS_6LayoutINS_5tupleIJNS3_IJNS_1CILi2EEES5_EEENS4_ILi8EEEEEENS3_IJNS3_IJNS4_ILi1EEES5_EEENS4_ILi4EEEEEEEENS_10ViewEngineIPN7cutlass10bfloat16_tEEEEEC2ERKSD_RKSI_:
[----:B------:R-:W-:Y:S01]  /*ab50*/  IADD3 R2, R23, -c[0x0][0x20], RZ ;  /* 0x8000080017027a10 */ /* 0x000fe20007ffe0ff */
[----:B------:R-:W-:Y:S01]  /*ab60*/  IMAD.MOV.U32 R7, RZ, RZ, R3 ;  /* 0x000000ffff077224 */ /* 0x000fe200078e0003 */
[----:B------:R-:W-:-:S04]  /*ab70*/  MOV R5, 0x0 ;  /* 0x0000000000057802 */ /* 0x000fc80000000f00 */
[----:B------:R1:W-:Y:S01]  /*ab80*/  STL.64 [R2], R6 ;  /* 0x0000000602007387 */ /* 0x0003e20000100a00 */
[----:B------:R-:W-:Y:S05]  /*ab90*/  RET.REL.NODEC R4 `(_ZN7cutlass13device_kernelIN5flash19enable_sm80_to_sm89INS1_16FlashAttnBwdSm80INS1_25CollectiveMainloopBwdSm80ILi2ELi2EN4cute5tupleIJNS5_1CILi128EEES8_NS7_ILi64EEEEEENS_10bfloat16_tEfNS_4arch4Sm80ELb0ELb0ELb1ELb1ELb0ELb0ELb0ELb0ELi2ELi4ELi4ELi4ELb0EEENS1_21CollectiveEpilogueBwdISA_SB_SD_Li256ELb1ELb0ELi2EEENS1_19SingleTileSchedulerILb1ELb0ELb0ELi128EEEEEEEEEvNT_6ParamsE) ;  /* 0xffff546004007950 */ /* 0x000fea0003c3ffff */
        .type           $_ZN7cutlass13device_kernelIN5flash19enable_sm80_to_sm89INS1_16FlashAttnBwdSm80INS1_25CollectiveMainloopBwdSm80ILi2ELi2EN4cute5tupleIJNS5_1CILi128EEES8_NS7_ILi64EEEEEENS_10bfloat16_tEfNS_4arch4Sm80ELb0ELb0ELb1ELb1ELb0ELb0ELb0ELb0ELi2ELi4ELi4ELi4ELb0EEENS1_21CollectiveEpilogueBwdISA_SB_SD_Li256ELb1ELb0ELi2EEENS1_19SingleTileSchedulerILb1ELb0ELb0ELi128EEEEEEEEEvNT_6ParamsE$_ZN4cute3eso3ESOILb1ELb0EJNS_6LayoutINS_5tupleIJNS3_IJNS_1CILi2EEES5_EEENS4_ILi8EEEEEENS3_IJNS3_IJNS4_ILi1EEES5_EEENS4_ILi4EEEEEEEEiEEC2ERKSD_RKi,@function
        .size           $_ZN7cutlass13device_kernelIN5flash19enable_sm80_to_sm89INS1_16FlashAttnBwdSm80INS1_25CollectiveMainloopBwdSm80ILi2ELi2EN4cute5tupleIJNS5_1CILi128EEES8_NS7_ILi64EEEEEENS_10bfloat16_tEfNS_4arch4Sm80ELb0ELb0ELb1ELb1ELb0ELb0ELb0ELb0ELi2ELi4ELi4ELi4ELb0EEENS1_21CollectiveEpilogueBwdISA_SB_SD_Li256ELb1ELb0ELi2EEENS1_19SingleTileSchedulerILb1ELb0ELb0ELi128EEEEEEEEEvNT_6ParamsE$_ZN4cute3eso3ESOILb1ELb0EJNS_6LayoutINS_5tupleIJNS3_IJNS_1CILi2EEES5_EEENS4_ILi8EEEEEENS3_IJNS3_IJNS4_ILi1EEES5_EEENS4_ILi4EEEEEEEEiEEC2ERKSD_RKi,($_ZN7cutlass13device_kernelIN5flash19enable_sm80_to_sm89INS1_16FlashAttnBwdSm80INS1_25CollectiveMainloopBwdSm80ILi2ELi2EN4cute5tupleIJNS5_1CILi128EEES8_NS7_ILi64EEEEEENS_10bfloat16_tEfNS_4arch4Sm80ELb0ELb0ELb1ELb1ELb0ELb0ELb0ELb0ELi2ELi4ELi4ELi4ELb0EEENS1_21CollectiveEpilogueBwdISA_SB_SD_Li256ELb1ELb0ELi2EEENS1_19SingleTileSchedulerILb1ELb0ELb0ELi128EEEEEEEEEvNT_6ParamsE$_ZN4cute3eso3ESOILb1ELb0EJNS_6LayoutINS_5tupleIJNS3_IJNS_1CILi2EEES5_EEES5_NS4_ILi8EEEEEENS3_IJNS3_IJNS_11ScaledBasisINS4_ILi1EEEJLi1EEEENS9_IS7_JLi0EEEEEEENS9_INS4_ILi64EEEJLi0EEEENS9_INS4_ILi16EEEJLi1EEEEEEEEENS_10ViewEngineINS_23ArithmeticTupleIteratorINS_15ArithmeticTupleIJiiEEEEEEEEEC2ERKSJ_RKSP_ - $_ZN7cutlass13device_kernelIN5flash19enable_sm80_to_sm89INS1_16FlashAttnBwdSm80INS1_25CollectiveMainloopBwdSm80ILi2ELi2EN4cute5tupleIJNS5_1CILi128EEES8_NS7_ILi64EEEEEENS_10bfloat16_tEfNS_4arch4Sm80ELb0ELb0ELb1ELb1ELb0ELb0ELb0ELb0ELi2ELi4ELi4ELi4ELb0EEENS1_21CollectiveEpilogueBwdISA_SB_SD_Li256ELb1ELb0ELi2EEENS1_19SingleTileSchedulerILb1ELb0ELb0ELi128EEEEEEEEEvNT_6ParamsE$_ZN4cute3eso3ESOILb1ELb0EJNS_6LayoutINS_5tupleIJNS3_IJNS_1CILi2EEES5_EEENS4_ILi8EEEEEENS3_IJNS3_IJNS4_ILi1EEES5_EEENS4_ILi4EEEEEEEEiEEC2ERKSD_RKi)
$_ZN7cutlass13device_kernelIN5flash19enable_sm80_to_sm89INS1_16FlashAttnBwdSm80INS1_25CollectiveMainloopBwdSm80ILi2ELi2EN4cute5tupleIJNS5_1CILi128EEES8_NS7_ILi64EEEEEENS_10bfloat16_tEfNS_4arch4Sm80ELb0ELb0ELb1ELb1ELb0ELb0ELb0ELb0ELi2ELi4ELi4ELi4ELb0EEENS1_21CollectiveEpilogueBwdISA_SB_SD_Li256ELb1ELb0ELi2EEENS1_19SingleTileSchedulerILb1ELb0ELb0ELi128EEEEEEEEEvNT_6ParamsE$_ZN4cute3eso3ESOILb1ELb0EJNS_6LayoutINS_5tupleIJNS3_IJNS_1CILi2EEES5_EEENS4_ILi8EEEEEENS3_IJNS3_IJNS4_ILi1EEES5_EEENS4_ILi4EEEEEEEEiEEC2ERKSD_RKi:
[----:B------:R-:W-:Y:S02]  /*aba0*/  IADD3 R2, R23, -c[0x0][0x20], RZ ;  /* 0x8000080017027a10 */ /* 0x000fe40007ffe0ff */
[----:B------:R-:W-:-:S03]  /*abb0*/  MOV R5, 0x0 ;  /* 0x0000000000057802 */ /* 0x000fc60000000f00 */
[----:B------:R1:W-:Y:S01]  /*abc0*/  STL [R2], R3 ;  /* 0x0000000302007387 */ /* 0x0003e20000100800 */
[----:B------:R-:W-:Y:S05]  /*abd0*/  RET.REL.NODEC R4 `(_ZN7cutlass13device_kernelIN5flash19enable_sm80_to_sm89INS1_16FlashAttnBwdSm80INS1_25CollectiveMainloopBwdSm80ILi2ELi2EN4cute5tupleIJNS5_1CILi128EEES8_NS7_ILi64EEEEEENS_10bfloat16_tEfNS_4arch4Sm80ELb0ELb0ELb1ELb1ELb0ELb0ELb0ELb0ELi2ELi4ELi4ELi4ELb0EEENS1_21CollectiveEpilogueBwdISA_SB_SD_Li256ELb1ELb0ELi2EEENS1_19SingleTileSchedulerILb1ELb0ELb0ELi128EEEEEEEEEvNT_6ParamsE) ;  /* 0xffff542004007950 */ /* 0x000fea0003c3ffff */
        .type           $_ZN7cutlass13device_kernelIN5flash19enable_sm80_to_sm89INS1_16FlashAttnBwdSm80INS1_25CollectiveMainloopBwdSm80ILi2ELi2EN4cute5tupleIJNS5_1CILi128EEES8_NS7_ILi64EEEEEENS_10bfloat16_tEfNS_4arch4Sm80ELb0ELb0ELb1ELb1ELb0ELb0ELb0ELb0ELi2ELi4ELi4ELi4ELb0EEENS1_21CollectiveEpilogueBwdISA_SB_SD_Li256ELb1ELb0ELi2EEENS1_19SingleTileSchedulerILb1ELb0ELb0ELi128EEEEEEEEEvNT_6ParamsE$_ZN4cute3eso3ESOILb1ELb0EJNS_6LayoutINS_5tupleIJNS3_IJNS_1CILi2EEES5_EEES5_NS4_ILi8EEEEEENS3_IJNS3_IJNS_11ScaledBasisINS4_ILi1EEEJLi1EEEENS9_IS7_JLi0EEEEEEENS9_INS4_ILi64EEEJLi0EEEENS9_INS4_ILi16EEEJLi1EEEEEEEEENS_10ViewEngineINS_23ArithmeticTupleIteratorINS_15ArithmeticTupleIJiiEEEEEEEEEC2ERKSJ_RKSP_,@function
        .size           $_ZN7cutlass13device_kernelIN5flash19enable_sm80_to_sm89INS1_16FlashAttnBwdSm80INS1_25CollectiveMainloopBwdSm80ILi2ELi2EN4cute5tupleIJNS5_1CILi128EEES8_NS7_ILi64EEEEEENS_10bfloat16_tEfNS_4arch4Sm80ELb0ELb0ELb1ELb1ELb0ELb0ELb0ELb0ELi2ELi4ELi4ELi4ELb0EEENS1_21CollectiveEpilogueBwdISA_SB_SD_Li256ELb1ELb0ELi2EEENS1_19SingleTileSchedulerILb1ELb0ELb0ELi128EEEEEEEEEvNT_6ParamsE$_ZN4cute3eso3ESOILb1ELb0EJNS_6LayoutINS_5tupleIJNS3_IJNS_1CILi2EEES5_EEES5_NS4_ILi8EEEEEENS3_IJNS3_IJNS_11ScaledBasisINS4_ILi1EEEJLi1EEEENS9_IS7_JLi0EEEEEEENS9_INS4_ILi64EEEJLi0EEEENS9_INS4_ILi16EEEJLi1EEEEEEEEENS_10ViewEngineINS_23ArithmeticTupleIteratorINS_15ArithmeticTupleIJiiEEEEEEEEEC2ERKSJ_RKSP_,($_ZN7cutlass13device_kernelIN5flash19enable_sm80_to_sm89INS1_16FlashAttnBwdSm80INS1_25CollectiveMainloopBwdSm80ILi2ELi2EN4cute5tupleIJNS5_1CILi128EEES8_NS7_ILi64EEEEEENS_10bfloat16_tEfNS_4arch4Sm80ELb0ELb0ELb1ELb1ELb0ELb0ELb0ELb0ELi2ELi4ELi4ELi4ELb0EEENS1_21CollectiveEpilogueBwdISA_SB_SD_Li256ELb1ELb0ELi2EEENS1_19SingleTileSchedulerILb1ELb0ELb0ELi128EEEEEEEEEvNT_6ParamsE$_ZN4cute3eso3ESOILb1ELb0EJNS_6LayoutINS_5tupleIJNS3_IJNS_1CILi2EEES5_EEES5_NS4_ILi8EEEEEENS3_IJNS3_IJNS_11ScaledBasisINS4_ILi1EEEJLi1EEEENS9_IS7_JLi0EEEEEEENS9_INS4_ILi64EEEJLi0EEEENS9_INS4_ILi16EEEJLi1EEEEEEEEENS_15ArithmeticTupleIJiiEEEEEC2ERKSJ_RKSL_ - $_ZN7cutlass13device_kernelIN5flash19enable_sm80_to_sm89INS1_16FlashAttnBwdSm80INS1_25CollectiveMainloopBwdSm80ILi2ELi2EN4cute5tupleIJNS5_1CILi128EEES8_NS7_ILi64EEEEEENS_10bfloat16_tEfNS_4arch4Sm80ELb0ELb0ELb1ELb1ELb0ELb0ELb0ELb0ELi2ELi4ELi4ELi4ELb0EEENS1_21CollectiveEpilogueBwdISA_SB_SD_Li256ELb1ELb0ELi2EEENS1_19SingleTileSchedulerILb1ELb0ELb0ELi128EEEEEEEEEvNT_6ParamsE$_ZN4cute3eso3ESOILb1ELb0EJNS_6LayoutINS_5tupleIJNS3_IJNS_1CILi2EEES5_EEES5_NS4_ILi8EEEEEENS3_IJNS3_IJNS_11ScaledBasisINS4_ILi1EEEJLi1EEEENS9_IS7_JLi0EEEEEEENS9_INS4_ILi64EEEJLi0EEEENS9_INS4_ILi16EEEJLi1EEEEEEEEENS_10ViewEngineINS_23ArithmeticTupleIteratorINS_15ArithmeticTupleIJiiEEEEEEEEEC2ERKSJ_RKSP_)
$_ZN7cutlass13device_kernelIN5flash19enable_sm80_to_sm89INS1_16FlashAttnBwdSm80INS1_25CollectiveMainloopBwdSm80ILi2ELi2EN4cute5tupleIJNS5_1CILi128EEES8_NS7_ILi64EEEEEENS_10bfloat16_tEfNS_4arch4Sm80ELb0ELb0ELb1ELb1ELb0ELb0ELb0ELb0ELi2ELi4ELi4ELi4ELb0EEENS1_21CollectiveEpilogueBwdISA_SB_SD_Li256ELb1ELb0ELi2EEENS1_19SingleTileSchedulerILb1ELb0ELb0ELi128EEEEEEEEEvNT_6ParamsE$_ZN4cute3eso3ESOILb1ELb0EJNS_6LayoutINS_5tupleIJNS3_IJNS_1CILi2EEES5_EEES5_NS4_ILi8EEEEEENS3_IJNS3_IJNS_11ScaledBasisINS4_ILi1EEEJLi1EEEENS9_IS7_JLi0EEEEEEENS9_INS4_ILi64EEEJLi0EEEENS9_INS4_ILi16EEEJLi1EEEEEEEEENS_10ViewEngineINS_23ArithmeticTupleIteratorINS_15ArithmeticTupleIJiiEEEEEEEEEC2ERKSJ_RKSP_:
[----:B------:R-:W-:Y:S01]  /*abe0*/  IADD3 R4, R15, -c[0x0][0x20], RZ ;  /* 0x800008000f047a10 */ /* 0x000fe20007ffe0ff */
[----:B------:R-:W-:Y:S01]  /*abf0*/  IMAD.MOV.U32 R8, RZ, RZ, R6 ;  /* 0x000000ffff087224 */ /* 0x000fe200078e0006 */
[----:B------:R-:W-:-:S03]  /*ac00*/  MOV R9, 0x0 ;  /* 0x0000000000097802 */ /* 0x000fc60000000f00 */
[----:B------:R1:W-:Y:S04]  /*ac10*/  STL [R4], R2 ;  /* 0x0000000204007387 */ /* 0x0003e80000100800 */
[----:B------:R1:W-:Y:S01]  /*ac20*/  STL [R4+0x4], R3 ;  /* 0x0000040304007387 */ /* 0x0003e20000100800 */
[----:B------:R-:W-:Y:S05]  /*ac30*/  RET.REL.NODEC R8 `(_ZN7cutlass13device_kernelIN5flash19enable_sm80_to_sm89INS1_16FlashAttnBwdSm80INS1_25CollectiveMainloopBwdSm80ILi2ELi2EN4cute5tupleIJNS5_1CILi128EEES8_NS7_ILi64EEEEEENS_10bfloat16_tEfNS_4arch4Sm80ELb0ELb0ELb1ELb1ELb0ELb0ELb0ELb0ELi2ELi4ELi4ELi4ELb0EEENS1_21CollectiveEpilogueBwdISA_SB_SD_Li256ELb1ELb0ELi2EEENS1_19SingleTileSchedulerILb1ELb0ELb0ELi128EEEEEEEEEvNT_6ParamsE) ;  /* 0xffff53c008007950 */ /* 0x000fea0003c3ffff */
        .type           $_ZN7cutlass13device_kernelIN5flash19enable_sm80_to_sm89INS1_16FlashAttnBwdSm80INS1_25CollectiveMainloopBwdSm80ILi2ELi2EN4cute5tupleIJNS5_1CILi128EEES8_NS7_ILi64EEEEEENS_10bfloat16_tEfNS_4arch4Sm80ELb0ELb0ELb1ELb1ELb0ELb0ELb0ELb0ELi2ELi4ELi4ELi4ELb0EEENS1_21CollectiveEpilogueBwdISA_SB_SD_Li256ELb1ELb0ELi2EEENS1_19SingleTileSchedulerILb1ELb0ELb0ELi128EEEEEEEEEvNT_6ParamsE$_ZN4cute3eso3ESOILb1ELb0EJNS_6LayoutINS_5tupleIJNS3_IJNS_1CILi2EEES5_EEES5_NS4_ILi8EEEEEENS3_IJNS3_IJNS_11ScaledBasisINS4_ILi1EEEJLi1EEEENS9_IS7_JLi0EEEEEEENS9_INS4_ILi64EEEJLi0EEEENS9_INS4_ILi16EEEJLi1EEEEEEEEENS_15ArithmeticTupleIJiiEEEEEC2ERKSJ_RKSL_,@function
        .size           $_ZN7cutlass13device_kernelIN5flash19enable_sm80_to_sm89INS1_16FlashAttnBwdSm80INS1_25CollectiveMainloopBwdSm80ILi2ELi2EN4cute5tupleIJNS5_1CILi128EEES8_NS7_ILi64EEEEEENS_10bfloat16_tEfNS_4arch4Sm80ELb0ELb0ELb1ELb1ELb0ELb0ELb0ELb0ELi2ELi4ELi4ELi4ELb0EEENS1_21CollectiveEpilogueBwdISA_SB_SD_Li256ELb1ELb0ELi2EEENS1_19SingleTileSchedulerILb1ELb0ELb0ELi128EEEEEEEEEvNT_6ParamsE$_ZN4cute3eso3ESOILb1ELb0EJNS_6LayoutINS_5tupleIJNS3_IJNS_1CILi2EEES5_EEES5_NS4_ILi8EEEEEENS3_IJNS3_IJNS_11ScaledBasisINS4_ILi1EEEJLi1EEEENS9_IS7_JLi0EEEEEEENS9_INS4_ILi64EEEJLi0EEEENS9_INS4_ILi16EEEJLi1EEEEEEEEENS_15ArithmeticTupleIJiiEEEEEC2ERKSJ_RKSL_,($_ZN7cutlass13device_kernelIN5flash19enable_sm80_to_sm89INS1_16FlashAttnBwdSm80INS1_25CollectiveMainloopBwdSm80ILi2ELi2EN4cute5tupleIJNS5_1CILi128EEES8_NS7_ILi64EEEEEENS_10bfloat16_tEfNS_4arch4Sm80ELb0ELb0ELb1ELb1ELb0ELb0ELb0ELb0ELi2ELi4ELi4ELi4ELb0EEENS1_21CollectiveEpilogueBwdISA_SB_SD_Li256ELb1ELb0ELi2EEENS1_19SingleTileSchedulerILb1ELb0ELb0ELi128EEEEEEEEEvNT_6ParamsE$_ZN4cute3eso3ESOILb1ELb0EJNS_6LayoutINS_5tupleIJNS3_IJNS_1CILi2EEES5_EEES6_EEENS3_IJNS3_IJNS4_ILi1EEES5_EEENS3_IJNS4_ILi32EEENS4_ILi64EEEEEEEEEEENS_10ViewEngineIPN7cutlass10bfloat16_tEEEEEC2ERKSE_RKSJ_ - $_ZN7cutlass13device_kernelIN5flash19enable_sm80_to_sm89INS1_16FlashAttnBwdSm80INS1_25CollectiveMainloopBwdSm80ILi2ELi2EN4cute5tupleIJNS5_1CILi128EEES8_NS7_ILi64EEEEEENS_10bfloat16_tEfNS_4arch4Sm80ELb0ELb0ELb1ELb1ELb0ELb0ELb0ELb0ELi2ELi4ELi4ELi4ELb0EEENS1_21CollectiveEpilogueBwdISA_SB_SD_Li256ELb1ELb0ELi2EEENS1_19SingleTileSchedulerILb1ELb0ELb0ELi128EEEEEEEEEvNT_6ParamsE$_ZN4cute3eso3ESOILb1ELb0EJNS_6LayoutINS_5tupleIJNS3_IJNS_1CILi2EEES5_EEES5_NS4_ILi8EEEEEENS3_IJNS3_IJNS_11ScaledBasisINS4_ILi1EEEJLi1EEEENS9_IS7_JLi0EEEEEEENS9_INS4_ILi64EEEJLi0EEEENS9_INS4_ILi16EEEJLi1EEEEEEEEENS_15ArithmeticTupleIJiiEEEEEC2ERKSJ_RKSL_)
$_ZN7cutlass13device_kernelIN5flash19enable_sm80_to_sm89INS1_16FlashAttnBwdSm80INS1_25CollectiveMainloopBwdSm80ILi2ELi2EN4cute5tupleIJNS5_1CILi128EEES8_NS7_ILi64EEEEEENS_10bfloat16_tEfNS_4arch4Sm80ELb0ELb0ELb1ELb1ELb0ELb0ELb0ELb0ELi2ELi4ELi4ELi4ELb0EEENS1_21CollectiveEpilogueBwdISA_SB_SD_Li256ELb1ELb0ELi2EEENS1_19SingleTileSchedulerILb1ELb0ELb0ELi128EEEEEEEEEvNT_6ParamsE$_ZN4cute3eso3ESOILb1ELb0EJNS_6LayoutINS_5tupleIJNS3_IJNS_1CILi2EEES5_EEES5_NS4_ILi8EEEEEENS3_IJNS3_IJNS_11ScaledBasisINS4_ILi1EEEJLi1EEEENS9_IS7_JLi0EEEEEEENS9_INS4_ILi64EEEJLi0EEEENS9_INS4_ILi16EEEJLi1EEEEEEEEENS_15ArithmeticTupleIJiiEEEEEC2ERKSJ_RKSL_:
[----:B------:R-:W-:Y:S01]  /*ac40*/  IADD3 R4, R15, -c[0x0][0x20], RZ ;  /* 0x800008000f047a10 */ /* 0x000fe20007ffe0ff */
[----:B------:R-:W-:Y:S01]  /*ac50*/  IMAD.MOV.U32 R8, RZ, RZ, R6 ;  /* 0x000000ffff087224 */ /* 0x000fe200078e0006 */
[----:B------:R-:W-:-:S03]  /*ac60*/  MOV R9, 0x0 ;  /* 0x0000000000097802 */ /* 0x000fc60000000f00 */
[----:B------:R1:W-:Y:S04]  /*ac70*/  STL [R4], R2 ;  /* 0x0000000204007387 */ /* 0x0003e80000100800 */
[----:B------:R1:W-:Y:S01]  /*ac80*/  STL [R4+0x4], R3 ;  /* 0x0000040304007387 */ /* 0x0003e20000100800 */
[----:B------:R-:W-:Y:S05]  /*ac90*/  RET.REL.NODEC R8 `(_ZN7cutlass13device_kernelIN5flash19enable_sm80_to_sm89INS1_16FlashAttnBwdSm80INS1_25CollectiveMainloopBwdSm80ILi2ELi2EN4cute5tupleIJNS5_1CILi128EEES8_NS7_ILi64EEEEEENS_10bfloat16_tEfNS_4arch4Sm80ELb0ELb0ELb1ELb1ELb0ELb0ELb0ELb0ELi2ELi4ELi4ELi4ELb0EEENS1_21CollectiveEpilogueBwdISA_SB_SD_Li256ELb1ELb0ELi2EEENS1_19SingleTileSchedulerILb1ELb0ELb0ELi128EEEEEEEEEvNT_6ParamsE) ;  /* 0xffff536008007950 */ /* 0x000fea0003c3ffff */
        .type           $_ZN7cutlass13device_kernelIN5flash19enable_sm80_to_sm89INS1_16FlashAttnBwdSm80INS1_25CollectiveMainloopBwdSm80ILi2ELi2EN4cute5tupleIJNS5_1CILi128EEES8_NS7_ILi64EEEEEENS_10bfloat16_tEfNS_4arch4Sm80ELb0ELb0ELb1ELb1ELb0ELb0ELb0ELb0ELi2ELi4ELi4ELi4ELb0EEENS1_21CollectiveEpilogueBwdISA_SB_SD_Li256ELb1ELb0ELi2EEENS1_19SingleTileSchedulerILb1ELb0ELb0ELi128EEEEEEEEEvNT_6ParamsE$_ZN4cute3eso3ESOILb1ELb0EJNS_6LayoutINS_5tupleIJNS3_IJNS_1CILi2EEES5_EEES6_EEENS3_IJNS3_IJNS4_ILi1EEES5_EEENS3_IJNS4_ILi32EEENS4_ILi64EEEEEEEEEEENS_10ViewEngineIPN7cutlass10bfloat16_tEEEEEC2ERKSE_RKSJ_,@function
        .size           $_ZN7cutlass13device_kernelIN5flash19enable_sm80_to_sm89INS1_16FlashAttnBwdSm80INS1_25CollectiveMainloopBwdSm80ILi2ELi2EN4cute5tupleIJNS5_1CILi128EEES8_NS7_ILi64EEEEEENS_10bfloat16_tEfNS_4arch4Sm80ELb0ELb0ELb1ELb1ELb0ELb0ELb0ELb0ELi2ELi4ELi4ELi4ELb0EEENS1_21CollectiveEpilogueBwdISA_SB_SD_Li256ELb1ELb0ELi2EEENS1_19SingleTileSchedulerILb1ELb0ELb0ELi128EEEEEEEEEvNT_6ParamsE$_ZN4cute3eso3ESOILb1ELb0EJNS_6LayoutINS_5tupleIJNS3_IJNS_1CILi2EEES5_EEES6_EEENS3_IJNS3_IJNS4_ILi1EEES5_EEENS3_IJNS4_ILi32EEENS4_ILi64EEEEEEEEEEENS_10ViewEngineIPN7cutlass10bfloat16_tEEEEEC2ERKSE_RKSJ_,($_ZN7cutlass13device_kernelIN5flash19enable_sm80_to_sm89INS1_16FlashAttnBwdSm80INS1_25CollectiveMainloopBwdSm80ILi2ELi2EN4cute5tupleIJNS5_1CILi128EEES8_NS7_ILi64EEEEEENS_10bfloat16_tEfNS_4arch4Sm80ELb0ELb0ELb1ELb1ELb0ELb0ELb0ELb0ELi2ELi4ELi4ELi4ELb0EEENS1_21CollectiveEpilogueBwdISA_SB_SD_Li256ELb1ELb0ELi2EEENS1_19SingleTileSchedulerILb1ELb0ELb0ELi128EEEEEEEEEvNT_6ParamsE$_ZN4cute3eso3ESOILb1ELb0EJNS_6LayoutINS_5tupleIJNS3_IJNS_1CILi2EEES5_EEES6_EEENS3_IJNS3_IJNS4_ILi1EEES5_EEENS3_IJNS4_ILi32EEENS4_ILi64EEEEEEEEEEEiEEC2ERKSE_RKi - $_ZN7cutlass13device_kernelIN5flash19enable_sm80_to_sm89INS1_16FlashAttnBwdSm80INS1_25CollectiveMainloopBwdSm80ILi2ELi2EN4cute5tupleIJNS5_1CILi128EEES8_NS7_ILi64EEEEEENS_10bfloat16_tEfNS_4arch4Sm80ELb0ELb0ELb1ELb1ELb0ELb0ELb0ELb0ELi2ELi4ELi4ELi4ELb0EEENS1_21CollectiveEpilogueBwdISA_SB_SD_Li256ELb1ELb0ELi2EEENS1_19SingleTileSchedulerILb1ELb0ELb0ELi128EEEEEEEEEvNT_6ParamsE$_ZN4cute3eso3ESOILb1ELb0EJNS_6LayoutINS_5tupleIJNS3_IJNS_1CILi2EEES5_EEES6_EEENS3_IJNS3_IJNS4_ILi1EEES5_EEENS3_IJNS4_ILi32EEENS4_ILi64EEEEEEEEEEENS_10ViewEngineIPN7cutlass10bfloat16_tEEEEEC2ERKSE_RKSJ_)
$_ZN7cutlass13device_kernelIN5flash19enable_sm80_to_sm89INS1_16FlashAttnBwdSm80INS1_25CollectiveMainloopBwdSm80ILi2ELi2EN4cute5tupleIJNS5_1CILi128EEES8_NS7_ILi64EEEEEENS_10bfloat16_tEfNS_4arch4Sm80ELb0ELb0ELb1ELb1ELb0ELb0ELb0ELb0ELi2ELi4ELi4ELi4ELb0EEENS1_21CollectiveEpilogueBwdISA_SB_SD_Li256ELb1ELb0ELi2EEENS1_19SingleTileSchedulerILb1ELb0ELb0ELi128EEEEEEEEEvNT_6ParamsE$_ZN4cute3eso3ESOILb1ELb0EJNS_6LayoutINS_5tupleIJNS3_IJNS_1CILi2EEES5_EEES6_EEENS3_IJNS3_IJNS4_ILi1EEES5_EEENS3_IJNS4_ILi32EEENS4_ILi64EEEEEEEEEEENS_10ViewEngineIPN7cutlass10bfloat16_tEEEEEC2ERKSE_RKSJ_:
[----:B------:R-:W-:Y:S01]  /*aca0*/  IADD3 R2, R66, -c[0x0][0x20], RZ ;  /* 0x8000080042027a10 */ /* 0x000fe20007ffe0ff */
[----:B------:R-:W-:Y:S01]  /*acb0*/  IMAD.MOV.U32 R7, RZ, RZ, R3 ;  /* 0x000000ffff077224 */ /* 0x000fe200078e0003 */
[----:B------:R-:W-:-:S04]  /*acc0*/  MOV R5, 0x0 ;  /* 0x0000000000057802 */ /* 0x000fc80000000f00 */
[----:B------:R1:W-:Y:S01]  /*acd0*/  STL.64 [R2], R6 ;  /* 0x0000000602007387 */ /* 0x0003e20000100a00 */
[----:B------:R-:W-:Y:S05]  /*ace0*/  RET.REL.NODEC R4 `(_ZN7cutlass13device_kernelIN5flash19enable_sm80_to_sm89INS1_16FlashAttnBwdSm80INS1_25CollectiveMainloopBwdSm80ILi2ELi2EN4cute5tupleIJNS5_1CILi128EEES8_NS7_ILi64EEEEEENS_10bfloat16_tEfNS_4arch4Sm80ELb0ELb0ELb1ELb1ELb0ELb0ELb0ELb0ELi2ELi4ELi4ELi4ELb0EEENS1_21CollectiveEpilogueBwdISA_SB_SD_Li256ELb1ELb0ELi2EEENS1_19SingleTileSchedulerILb1ELb0ELb0ELi128EEEEEEEEEvNT_6ParamsE) ;  /* 0xffff531004007950 */ /* 0x000fea0003c3ffff */
        .type           $_ZN7cutlass13device_kernelIN5flash19enable_sm80_to_sm89INS1_16FlashAttnBwdSm80INS1_25CollectiveMainloopBwdSm80ILi2ELi2EN4cute5tupleIJNS5_1CILi128EEES8_NS7_ILi64EEEEEENS_10bfloat16_tEfNS_4arch4Sm80ELb0ELb0ELb1ELb1ELb0ELb0ELb0ELb0ELi2ELi4ELi4ELi4ELb0EEENS1_21CollectiveEpilogueBwdISA_SB_SD_Li256ELb1ELb0ELi2EEENS1_19SingleTileSchedulerILb1ELb0ELb0ELi128EEEEEEEEEvNT_6ParamsE$_ZN4cute3eso3ESOILb1ELb0EJNS_6LayoutINS_5tupleIJNS3_IJNS_1CILi2EEES5_EEES6_EEENS3_IJNS3_IJNS4_ILi1EEES5_EEENS3_IJNS4_ILi32EEENS4_ILi64EEEEEEEEEEEiEEC2ERKSE_RKi,@function
        .size           $_ZN7cutlass13device_kernelIN5flash19enable_sm80_to_sm89INS1_16FlashAttnBwdSm80INS1_25CollectiveMainloopBwdSm80ILi2ELi2EN4cute5tupleIJNS5_1CILi128EEES8_NS7_ILi64EEEEEENS_10bfloat16_tEfNS_4arch4Sm80ELb0ELb0ELb1ELb1ELb0ELb0ELb0ELb0ELi2ELi4ELi4ELi4ELb0EEENS1_21CollectiveEpilogueBwdISA_SB_SD_Li256ELb1ELb0ELi2EEENS1_19SingleTileSchedulerILb1ELb0ELb0ELi128EEEEEEEEEvNT_6ParamsE$_ZN4cute3eso3ESOILb1ELb0EJNS_6LayoutINS_5tupleIJNS3_IJNS_1CILi2EEES5_EEES6_EEENS3_IJNS3_IJNS4_ILi1EEES5_EEENS3_IJNS4_ILi32EEENS4_ILi64EEEEEEEEEEEiEEC2ERKSE_RKi,($_ZN7cutlass13device_kernelIN5flash19enable_sm80_to_sm89INS1_16FlashAttnBwdSm80INS1_25CollectiveMainloopBwdSm80ILi2ELi2EN4cute5tupleIJNS5_1CILi128EEES8_NS7_ILi64EEEEEENS_10bfloat16_tEfNS_4arch4Sm80ELb0ELb0ELb1ELb1ELb0ELb0ELb0ELb0ELi2ELi4ELi4ELi4ELb0EEENS1_21CollectiveEpilogueBwdISA_SB_SD_Li256ELb1ELb0ELi2EEENS1_19SingleTileSchedulerILb1ELb0ELb0ELi128EEEEEEEEEvNT_6ParamsE$_ZN4cute3eso3ESOILb1ELb0EJNS_6LayoutINS_5tupleIJNS3_IJNS_1CILi2EEES5_S5_EEEEEENS3_IJNS3_IJNS4_ILi1EEES5_NS4_ILi4EEEEEEEEEEENS_10ViewEngineIPN7cutlass10bfloat16_tEEEEEC2ERKSC_RKSH_ - $_ZN7cutlass13device_kernelIN5flash19enable_sm80_to_sm89INS1_16FlashAttnBwdSm80INS1_25CollectiveMainloopBwdSm80ILi2ELi2EN4cute5tupleIJNS5_1CILi128EEES8_NS7_ILi64EEEEEENS_10bfloat16_tEfNS_4arch4Sm80ELb0ELb0ELb1ELb1ELb0ELb0ELb0ELb0ELi2ELi4ELi4ELi4ELb0EEENS1_21CollectiveEpilogueBwdISA_SB_SD_Li256ELb1ELb0ELi2EEENS1_19SingleTileSchedulerILb1ELb0ELb0ELi128EEEEEEEEEvNT_6ParamsE$_ZN4cute3eso3ESOILb1ELb0EJNS_6LayoutINS_5tupleIJNS3_IJNS_1CILi2EEES5_EEES6_EEENS3_IJNS3_IJNS4_ILi1EEES5_EEENS3_IJNS4_ILi32EEENS4_ILi64EEEEEEEEEEEiEEC2ERKSE_RKi)
$_ZN7cutlass13device_kernelIN5flash19enable_sm80_to_sm89INS1_16FlashAttnBwdSm80INS1_25CollectiveMainloopBwdSm80ILi2ELi2EN4cute5tupleIJNS5_1CILi128EEES8_NS7_ILi64EEEEEENS_10bfloat16_tEfNS_4arch4Sm80ELb0ELb0ELb1ELb1ELb0ELb0ELb0ELb0ELi2ELi4ELi4ELi4ELb0EEENS1_21CollectiveEpilogueBwdISA_SB_SD_Li256ELb1ELb0ELi2EEENS1_19SingleTileSchedulerILb1ELb0ELb0ELi128EEEEEEEEEvNT_6ParamsE$_ZN4cute3eso3ESOILb1ELb0EJNS_6LayoutINS_5tupleIJNS3_IJNS_1CILi2EEES5_EEES6_EEENS3_IJNS3_IJNS4_ILi1EEES5_EEENS3_IJNS4_ILi32EEENS4_ILi64EEEEEEEEEEEiEEC2ERKSE_RKi:
[----:B------:R-:W-:Y:S02]  /*acf0*/  IADD3 R2, R66, -c[0x0][0x20], RZ ;  /* 0x8000080042027a10 */ /* 0x000fe40007ffe0ff */
[----:B------:R-:W-:-:S03]  /*ad00*/  MOV R5, 0x0 ;  /* 0x0000000000057802 */ /* 0x000fc60000000f00 */
[----:B------:R1:W-:Y:S01]  /*ad10*/  STL [R2], R3 ;  /* 0x0000000302007387 */ /* 0x0003e20000100800 */
[----:B------:R-:W-:Y:S05]  /*ad20*/  RET.REL.NODEC R4 `(_ZN7cutlass13device_kernelIN5flash19enable_sm80_to_sm89INS1_16FlashAttnBwdSm80INS1_25CollectiveMainloopBwdSm80ILi2ELi2EN4cute5tupleIJNS5_1CILi128EEES8_NS7_ILi64EEEEEENS_10bfloat16_tEfNS_4arch4Sm80ELb0ELb0ELb1ELb1ELb0ELb0ELb0ELb0ELi2ELi4ELi4ELi4ELb0EEENS1_21CollectiveEpilogueBwdISA_SB_SD_Li256ELb1ELb0ELi2EEENS1_19SingleTileSchedulerILb1ELb0ELb0ELi128EEEEEEEEEvNT_6ParamsE) ;  /* 0xffff52d004007950 */ /* 0x000fea0003c3ffff */
        .type           $_ZN7cutlass13device_kernelIN5flash19enable_sm80_to_sm89INS1_16FlashAttnBwdSm80INS1_25CollectiveMainloopBwdSm80ILi2ELi2EN4cute5tupleIJNS5_1CILi128EEES8_NS7_ILi64EEEEEENS_10bfloat16_tEfNS_4arch4Sm80ELb0ELb0ELb1ELb1ELb0ELb0ELb0ELb0ELi2ELi4ELi4ELi4ELb0EEENS1_21CollectiveEpilogueBwdISA_SB_SD_Li256ELb1ELb0ELi2EEENS1_19SingleTileSchedulerILb1ELb0ELb0ELi128EEEEEEEEEvNT_6ParamsE$_ZN4cute3eso3ESOILb1ELb0EJNS_6LayoutINS_5tupleIJNS3_IJNS_1CILi2EEES5_S5_EEEEEENS3_IJNS3_IJNS4_ILi1EEES5_NS4_ILi4EEEEEEEEEEENS_10ViewEngineIPN7cutlass10bfloat16_tEEEEEC2ERKSC_RKSH_,@function
        .size           $_ZN7cutlass13device_kernelIN5flash19enable_sm80_to_sm89INS1_16FlashAttnBwdSm80INS1_25CollectiveMainloopBwdSm80ILi2ELi2EN4cute5tupleIJNS5_1CILi128EEES8_NS7_ILi64EEEEEENS_10bfloat16_tEfNS_4arch4Sm80ELb0ELb0ELb1ELb1ELb0ELb0ELb0ELb0ELi2ELi4ELi4ELi4ELb0EEENS1_21CollectiveEpilogueBwdISA_SB_SD_Li256ELb1ELb0ELi2EEENS1_19SingleTileSchedulerILb1ELb0ELb0ELi128EEEEEEEEEvNT_6ParamsE$_ZN4cute3eso3ESOILb1ELb0EJNS_6LayoutINS_5tupleIJNS3_IJNS_1CILi2EEES5_S5_EEEEEENS3_IJNS3_IJNS4_ILi1EEES5_NS4_ILi4EEEEEEEEEEENS_10ViewEngineIPN7cutlass10bfloat16_tEEEEEC2ERKSC_RKSH_,($_ZN7cutlass13device_kernelIN5flash19enable_sm80_to_sm89INS1_16FlashAttnBwdSm80INS1_25CollectiveMainloopBwdSm80ILi2ELi2EN4cute5tupleIJNS5_1CILi128EEES8_NS7_ILi64EEEEEENS_10bfloat16_tEfNS_4arch4Sm80ELb0ELb0ELb1ELb1ELb0ELb0ELb0ELb0ELi2ELi4ELi4ELi4ELb0EEENS1_21CollectiveEpilogueBwdISA_SB_SD_Li256ELb1ELb0ELi2EEENS1_19SingleTileSchedulerILb1ELb0ELb0ELi128EEEEEEEEEvNT_6ParamsE$_ZN4cute3eso3ESOILb1ELb0EJNS_6LayoutINS_5tupleIJNS3_IJNS_1CILi2EEES5_S5_EEEEEENS3_IJNS3_IJNS4_ILi1EEES5_NS4_ILi4EEEEEEEEEEEiEEC2ERKSC_RKi - $_ZN7cutlass13device_kernelIN5flash19enable_sm80_to_sm89INS1_16FlashAttnBwdSm80INS1_25CollectiveMainloopBwdSm80ILi2ELi2EN4cute5tupleIJNS5_1CILi128EEES8_NS7_ILi64EEEEEENS_10bfloat16_tEfNS_4arch4Sm80ELb0ELb0ELb1ELb1ELb0ELb0ELb0ELb0ELi2ELi4ELi4ELi4ELb0EEENS1_21CollectiveEpilogueBwdISA_SB_SD_Li256ELb1ELb0ELi2EEENS1_19SingleTileSchedulerILb1ELb0ELb0ELi128EEEEEEEEEvNT_6ParamsE$_ZN4cute3eso3ESOILb1ELb0EJNS_6LayoutINS_5tupleIJNS3_IJNS_1CILi2EEES5_S5_EEEEEENS3_IJNS3_IJNS4_ILi1EEES5_NS4_ILi4EEEEEEEEEEENS_10ViewEngineIPN7cutlass10bfloat16_tEEEEEC2ERKSC_RKSH_)
$_ZN7cutlass13device_kernelIN5flash19enable_sm80_to_sm89INS1_16FlashAttnBwdSm80INS1_25CollectiveMainloopBwdSm80ILi2ELi2EN4cute5tupleIJNS5_1CILi128EEES8_NS7_ILi64EEEEEENS_10bfloat16_tEfNS_4arch4Sm80ELb0ELb0ELb1ELb1ELb0ELb0ELb0ELb0ELi2ELi4ELi4ELi4ELb0EEENS1_21CollectiveEpilogueBwdISA_SB_SD_Li256ELb1ELb0ELi2EEENS1_19SingleTileSchedulerILb1ELb0ELb0ELi128EEEEEEEEEvNT_6ParamsE$_ZN4cute3eso3ESOILb1ELb0EJNS_6LayoutINS_5tupleIJNS3_IJNS_1CILi2EEES5_S5_EEEEEENS3_IJNS3_IJNS4_ILi1EEES5_NS4_ILi4EEEEEEEEEEENS_10ViewEngineIPN7cutlass10bfloat16_tEEEEEC2ERKSC_RKSH_:
[----:B------:R-:W-:Y:S01]  /*ad30*/  IADD3 R2, R66, -c[0x0][0x20], RZ ;  /* 0x8000080042027a10 */ /* 0x000fe20007ffe0ff */
[----:B------:R-:W-:Y:S01]  /*ad40*/  IMAD.MOV.U32 R7, RZ, RZ, R3 ;  /* 0x000000ffff077224 */ /* 0x000fe200078e0003 */
[----:B------:R-:W-:-:S04]  /*ad50*/  MOV R5, 0x0 ;  /* 0x0000000000057802 */ /* 0x000fc80000000f00 */
[----:B------:R1:W-:Y:S01]  /*ad60*/  STL.64 [R2], R6 ;  /* 0x0000000602007387 */ /* 0x0003e20000100a00 */
[----:B------:R-:W-:Y:S05]  /*ad70*/  RET.REL.NODEC R4 `(_ZN7cutlass13device_kernelIN5flash19enable_sm80_to_sm89INS1_16FlashAttnBwdSm80INS1_25CollectiveMainloopBwdSm80ILi2ELi2EN4cute5tupleIJNS5_1CILi128EEES8_NS7_ILi64EEEEEENS_10bfloat16_tEfNS_4arch4Sm80ELb0ELb0ELb1ELb1ELb0ELb0ELb0ELb0ELi2ELi4ELi4ELi4ELb0EEENS1_21CollectiveEpilogueBwdISA_SB_SD_Li256ELb1ELb0ELi2EEENS1_19SingleTileSchedulerILb1ELb0ELb0ELi128EEEEEEEEEvNT_6ParamsE) ;  /* 0xffff528004007950 */ /* 0x000fea0003c3ffff */
        .type           $_ZN7cutlass13device_kernelIN5flash19enable_sm80_to_sm89INS1_16FlashAttnBwdSm80INS1_25CollectiveMainloopBwdSm80ILi2ELi2EN4cute5tupleIJNS5_1CILi128EEES8_NS7_ILi64EEEEEENS_10bfloat16_tEfNS_4arch4Sm80ELb0ELb0ELb1ELb1ELb0ELb0ELb0ELb0ELi2ELi4ELi4ELi4ELb0EEENS1_21CollectiveEpilogueBwdISA_SB_SD_Li256ELb1ELb0ELi2EEENS1_19SingleTileSchedulerILb1ELb0ELb0ELi128EEEEEEEEEvNT_6ParamsE$_ZN4cute3eso3ESOILb1ELb0EJNS_6LayoutINS_5tupleIJNS3_IJNS_1CILi2EEES5_S5_EEEEEENS3_IJNS3_IJNS4_ILi1EEES5_NS4_ILi4EEEEEEEEEEEiEEC2ERKSC_RKi,@function
        .size           $_ZN7cutlass13device_kernelIN5flash19enable_sm80_to_sm89INS1_16FlashAttnBwdSm80INS1_25CollectiveMainloopBwdSm80ILi2ELi2EN4cute5tupleIJNS5_1CILi128EEES8_NS7_ILi64EEEEEENS_10bfloat16_tEfNS_4arch4Sm80ELb0ELb0ELb1ELb1ELb0ELb0ELb0ELb0ELi2ELi4ELi4ELi4ELb0EEENS1_21CollectiveEpilogueBwdISA_SB_SD_Li256ELb1ELb0ELi2EEENS1_19SingleTileSchedulerILb1ELb0ELb0ELi128EEEEEEEEEvNT_6ParamsE$_ZN4cute3eso3ESOILb1ELb0EJNS_6LayoutINS_5tupleIJNS3_IJNS_1CILi2EEES5_S5_EEEEEENS3_IJNS3_IJNS4_ILi1EEES5_NS4_ILi4EEEEEEEEEEEiEEC2ERKSC_RKi,($_ZN7cutlass13device_kernelIN5flash19enable_sm80_to_sm89INS1_16FlashAttnBwdSm80INS1_25CollectiveMainloopBwdSm80ILi2ELi2EN4cute5tupleIJNS5_1CILi128EEES8_NS7_ILi64EEEEEENS_10bfloat16_tEfNS_4arch4Sm80ELb0ELb0ELb1ELb1ELb0ELb0ELb0ELb0ELi2ELi4ELi4ELi4ELb0EEENS1_21CollectiveEpilogueBwdISA_SB_SD_Li256ELb1ELb0ELi2EEENS1_19SingleTileSchedulerILb1ELb0ELb0ELi128EEEEEEEEEvNT_6ParamsE$_ZN4cute3eso3ESOILb1ELb0EJNS_6LayoutINS_5tupleIJNS3_IJNS_1CILi2EEES5_S5_EEES5_EEENS3_IJNS3_IJNS4_ILi1EEES5_NS4_ILi4EEEEEENS4_ILi64EEEEEEEENS_10ViewEngineIPN7cutlass10bfloat16_tEEEEEC2ERKSD_RKSI_ - $_ZN7cutlass13device_kernelIN5flash19enable_sm80_to_sm89INS1_16FlashAttnBwdSm80INS1_25CollectiveMainloopBwdSm80ILi2ELi2EN4cute5tupleIJNS5_1CILi128EEES8_NS7_ILi64EEEEEENS_10bfloat16_tEfNS_4arch4Sm80ELb0ELb0ELb1ELb1ELb0ELb0ELb0ELb0ELi2ELi4ELi4ELi4ELb0EEENS1_21CollectiveEpilogueBwdISA_SB_SD_Li256ELb1ELb0ELi2EEENS1_19SingleTileSchedulerILb1ELb0ELb0ELi128EEEEEEEEEvNT_6ParamsE$_ZN4cute3eso3ESOILb1ELb0EJNS_6LayoutINS_5tupleIJNS3_IJNS_1CILi2EEES5_S5_EEEEEENS3_IJNS3_IJNS4_ILi1EEES5_NS4_ILi4EEEEEEEEEEEiEEC2ERKSC_RKi)
$_ZN7cutlass13device_kernelIN5flash19enable_sm80_to_sm89INS1_16FlashAttnBwdSm80INS1_25CollectiveMainloopBwdSm80ILi2ELi2EN4cute5tupleIJNS5_1CILi128EEES8_NS7_ILi64EEEEEENS_10bfloat16_tEfNS_4arch4Sm80ELb0ELb0ELb1ELb1ELb0ELb0ELb0ELb0ELi2ELi4ELi4ELi4ELb0EEENS1_21CollectiveEpilogueBwdISA_SB_SD_Li256ELb1ELb0ELi2EEENS1_19SingleTileSchedulerILb1ELb0ELb0ELi128EEEEEEEEEvNT_6ParamsE$_ZN4cute3eso3ESOILb1ELb0EJNS_6LayoutINS_5tupleIJNS3_IJNS_1CILi2EEES5_S5_EEEEEENS3_IJNS3_IJNS4_ILi1EEES5_NS4_ILi4EEEEEEEEEEEiEEC2ERKSC_RKi:
[----:B------:R-:W-:Y:S02]  /*ad80*/  IADD3 R2, R66, -c[0x0][0x20], RZ ;  /* 0x8000080042027a10 */ /* 0x000fe40007ffe0ff */
[----:B------:R-:W-:-:S03]  /*ad90*/  MOV R5, 0x0 ;  /* 0x0000000000057802 */ /* 0x000fc60000000f00 */
[----:B------:R1:W-:Y:S01]  /*ada0*/  STL [R2], R3 ;  /* 0x0000000302007387 */ /* 0x0003e20000100800 */
[----:B------:R-:W-:Y:S05]  /*adb0*/  RET.REL.NODEC R4 `(_ZN7cutlass13device_kernelIN5flash19enable_sm80_to_sm89INS1_16FlashAttnBwdSm80INS1_25CollectiveMainloopBwdSm80ILi2ELi2EN4cute5tupleIJNS5_1CILi128EEES8_NS7_ILi64EEEEEENS_10bfloat16_tEfNS_4arch4Sm80ELb0ELb0ELb1ELb1ELb0ELb0ELb0ELb0ELi2ELi4ELi4ELi4ELb0EEENS1_21CollectiveEpilogueBwdISA_SB_SD_Li256ELb1ELb0ELi2EEENS1_19SingleTileSchedulerILb1ELb0ELb0ELi128EEEEEEEEEvNT_6ParamsE) ;  /* 0xffff524004007950 */ /* 0x000fea0003c3ffff */
        .type           $_ZN7cutlass13device_kernelIN5flash19enable_sm80_to_sm89INS1_16FlashAttnBwdSm80INS1_25CollectiveMainloopBwdSm80ILi2ELi2EN4cute5tupleIJNS5_1CILi128EEES8_NS7_ILi64EEEEEENS_10bfloat16_tEfNS_4arch4Sm80ELb0ELb0ELb1ELb1ELb0ELb0ELb0ELb0ELi2ELi4ELi4ELi4ELb0EEENS1_21CollectiveEpilogueBwdISA_SB_SD_Li256ELb1ELb0ELi2EEENS1_19SingleTileSchedulerILb1ELb0ELb0ELi128EEEEEEEEEvNT_6ParamsE$_ZN4cute3eso3ESOILb1ELb0EJNS_6LayoutINS_5tupleIJNS3_IJNS_1CILi2EEES5_S5_EEES5_EEENS3_IJNS3_IJNS4_ILi1EEES5_NS4_ILi4EEEEEENS4_ILi64EEEEEEEENS_10ViewEngineIPN7cutlass10bfloat16_tEEEEEC2ERKSD_RKSI_,@function
        .size           $_ZN7cutlass13device_kernelIN5flash19enable_sm80_to_sm89INS1_16FlashAttnBwdSm80INS1_25CollectiveMainloopBwdSm80ILi2ELi2EN4cute5tupleIJNS5_1CILi128EEES8_NS7_ILi64EEEEEENS_10bfloat16_tEfNS_4arch4Sm80ELb0ELb0ELb1ELb1ELb0ELb0ELb0ELb0ELi2ELi4ELi4ELi4ELb0EEENS1_21CollectiveEpilogueBwdISA_SB_SD_Li256ELb1ELb0ELi2EEENS1_19SingleTileSchedulerILb1ELb0ELb0ELi128EEEEEEEEEvNT_6ParamsE$_ZN4cute3eso3ESOILb1ELb0EJNS_6LayoutINS_5tupleIJNS3_IJNS_1CILi2EEES5_S5_EEES5_EEENS3_IJNS3_IJNS4_ILi1EEES5_NS4_ILi4EEEEEENS4_ILi64EEEEEEEENS_10ViewEngineIPN7cutlass10bfloat16_tEEEEEC2ERKSD_RKSI_,($_ZN7cutlass13device_kernelIN5flash19enable_sm80_to_sm89INS1_16FlashAttnBwdSm80INS1_25CollectiveMainloopBwdSm80ILi2ELi2EN4cute5tupleIJNS5_1CILi128EEES8_NS7_ILi64EEEEEENS_10bfloat16_tEfNS_4arch4Sm80ELb0ELb0ELb1ELb1ELb0ELb0ELb0ELb0ELi2ELi4ELi4ELi4ELb0EEENS1_21CollectiveEpilogueBwdISA_SB_SD_Li256ELb1ELb0ELi2EEENS1_19SingleTileSchedulerILb1ELb0ELb0ELi128EEEEEEEEEvNT_6ParamsE$_ZN4cute3eso3ESOILb1ELb0EJNS_6LayoutINS_5tupleIJNS3_IJNS_1CILi2EEES5_S5_EEES5_EEENS3_IJNS3_IJNS4_ILi1EEES5_NS4_ILi4EEEEEENS4_ILi64EEEEEEEEiEEC2ERKSD_RKi - $_ZN7cutlass13device_kernelIN5flash19enable_sm80_to_sm89INS1_16FlashAttnBwdSm80INS1_25CollectiveMainloopBwdSm80ILi2ELi2EN4cute5tupleIJNS5_1CILi128EEES8_NS7_ILi64EEEEEENS_10bfloat16_tEfNS_4arch4Sm80ELb0ELb0ELb1ELb1ELb0ELb0ELb0ELb0ELi2ELi4ELi4ELi4ELb0EEENS1_21CollectiveEpilogueBwdISA_SB_SD_Li256ELb1ELb0ELi2EEENS1_19SingleTileSchedulerILb1ELb0ELb0ELi128EEEEEEEEEvNT_6ParamsE$_ZN4cute3eso3ESOILb1ELb0EJNS_6LayoutINS_5tupleIJNS3_IJNS_1CILi2EEES5_S5_EEES5_EEENS3_IJNS3_IJNS4_ILi1EEES5_NS4_ILi4EEEEEENS4_ILi64EEEEEEEENS_10ViewEngineIPN7cutlass10bfloat16_tEEEEEC2ERKSD_RKSI_)
$_ZN7cutlass13device_kernelIN5flash19enable_sm80_to_sm89INS1_16FlashAttnBwdSm80INS1_25CollectiveMainloopBwdSm80ILi2ELi2EN4cute5tupleIJNS5_1CILi128EEES8_NS7_ILi64EEEEEENS_10bfloat16_tEfNS_4arch4Sm80ELb0ELb0ELb1ELb1ELb0ELb0ELb0ELb0ELi2ELi4ELi4ELi4ELb0EEENS1_21CollectiveEpilogueBwdISA_SB_SD_Li256ELb1ELb0ELi2EEENS1_19SingleTileSchedulerILb1ELb0ELb0ELi128EEEEEEEEEvNT_6ParamsE$_ZN4cute3eso3ESOILb1ELb0EJNS_6LayoutINS_5tupleIJNS3_IJNS_1CILi2EEES5_S5_EEES5_EEENS3_IJNS3_IJNS4_ILi1EEES5_NS4_ILi4EEEEEENS4_ILi64EEEEEEEENS_10ViewEngineIPN7cutlass10bfloat16_tEEEEEC2ERKSD_RKSI_:
[----:B------:R-:W-:Y:S01]  /*adc0*/  IADD3 R2, R23, -c[0x0][0x20], RZ ;  /* 0x8000080017027a10 */ /* 0x000fe20007ffe0ff */
[----:B------:R-:W-:Y:S01]  /*add0*/  IMAD.MOV.U32 R7, RZ, RZ, R3 ;  /* 0x000000ffff077224 */ /* 0x000fe200078e0003 */
[----:B------:R-:W-:-:S04]  /*ade0*/  MOV R5, 0x0 ;  /* 0x0000000000057802 */ /* 0x000fc80000000f00 */
[----:B------:R1:W-:Y:S01]  /*adf0*/  STL.64 [R2], R6 ;  /* 0x0000000602007387 */ /* 0x0003e20000100a00 */
[----:B------:R-:W-:Y:S05]  /*ae00*/  RET.REL.NODEC R4 `(_ZN7cutlass13device_kernelIN5flash19enable_sm80_to_sm89INS1_16FlashAttnBwdSm80INS1_25CollectiveMainloopBwdSm80ILi2ELi2EN4cute5tupleIJNS5_1CILi128EEES8_NS7_ILi64EEEEEENS_10bfloat16_tEfNS_4arch4Sm80ELb0ELb0ELb1ELb1ELb0ELb0ELb0ELb0ELi2ELi4ELi4ELi4ELb0EEENS1_21CollectiveEpilogueBwdISA_SB_SD_Li256ELb1ELb0ELi2EEENS1_19SingleTileSchedulerILb1ELb0ELb0ELi128EEEEEEEEEvNT_6ParamsE) ;  /* 0xffff51f004007950 */ /* 0x000fea0003c3ffff */
        .type           $_ZN7cutlass13device_kernelIN5flash19enable_sm80_to_sm89INS1_16FlashAttnBwdSm80INS1_25CollectiveMainloopBwdSm80ILi2ELi2EN4cute5tupleIJNS5_1CILi128EEES8_NS7_ILi64EEEEEENS_10bfloat16_tEfNS_4arch4Sm80ELb0ELb0ELb1ELb1ELb0ELb0ELb0ELb0ELi2ELi4ELi4ELi4ELb0EEENS1_21CollectiveEpilogueBwdISA_SB_SD_Li256ELb1ELb0ELi2EEENS1_19SingleTileSchedulerILb1ELb0ELb0ELi128EEEEEEEEEvNT_6ParamsE$_ZN4cute3eso3ESOILb1ELb0EJNS_6LayoutINS_5tupleIJNS3_IJNS_1CILi2EEES5_S5_EEES5_EEENS3_IJNS3_IJNS4_ILi1EEES5_NS4_ILi4EEEEEENS4_ILi64EEEEEEEEiEEC2ERKSD_RKi,@function
        .size           $_ZN7cutlass13device_kernelIN5flash19enable_sm80_to_sm89INS1_16FlashAttnBwdSm80INS1_25CollectiveMainloopBwdSm80ILi2ELi2EN4cute5tupleIJNS5_1CILi128EEES8_NS7_ILi64EEEEEENS_10bfloat16_tEfNS_4arch4Sm80ELb0ELb0ELb1ELb1ELb0ELb0ELb0ELb0ELi2ELi4ELi4ELi4ELb0EEENS1_21CollectiveEpilogueBwdISA_SB_SD_Li256ELb1ELb0ELi2EEENS1_19SingleTileSchedulerILb1ELb0ELb0ELi128EEEEEEEEEvNT_6ParamsE$_ZN4cute3eso3ESOILb1ELb0EJNS_6LayoutINS_5tupleIJNS3_IJNS_1CILi2EEES5_S5_EEES5_EEENS3_IJNS3_IJNS4_ILi1EEES5_NS4_ILi4EEEEEENS4_ILi64EEEEEEEEiEEC2ERKSD_RKi,($_ZN7cutlass13device_kernelIN5flash19enable_sm80_to_sm89INS1_16FlashAttnBwdSm80INS1_25CollectiveMainloopBwdSm80ILi2ELi2EN4cute5tupleIJNS5_1CILi128EEES8_NS7_ILi64EEEEEENS_10bfloat16_tEfNS_4arch4Sm80ELb0ELb0ELb1ELb1ELb0ELb0ELb0ELb0ELi2ELi4ELi4ELi4ELb0EEENS1_21CollectiveEpilogueBwdISA_SB_SD_Li256ELb1ELb0ELi2EEENS1_19SingleTileSchedulerILb1ELb0ELb0ELi128EEEEEEEEEvNT_6ParamsE$_ZN4cute3eso3ESOILb1ELb0EJNS_6LayoutINS_5tupleIJNS3_IJNS_1CILi2EEES5_S5_EEES5_EEENS3_IJNS3_IJNS4_ILi1EEES5_NS4_ILi4EEEEEENS4_ILi8EEEEEEEENS_10ViewEngineIPN7cutlass10bfloat16_tEEEEEC2ERKSD_RKSI_ - $_ZN7cutlass13device_kernelIN5flash19enable_sm80_to_sm89INS1_16FlashAttnBwdSm80INS1_25CollectiveMainloopBwdSm80ILi2ELi2EN4cute5tupleIJNS5_1CILi128EEES8_NS7_ILi64EEEEEENS_10bfloat16_tEfNS_4arch4Sm80ELb0ELb0ELb1ELb1ELb0ELb0ELb0ELb0ELi2ELi4ELi4ELi4ELb0EEENS1_21CollectiveEpilogueBwdISA_SB_SD_Li256ELb1ELb0ELi2EEENS1_19SingleTileSchedulerILb1ELb0ELb0ELi128EEEEEEEEEvNT_6ParamsE$_ZN4cute3eso3ESOILb1ELb0EJNS_6LayoutINS_5tupleIJNS3_IJNS_1CILi2EEES5_S5_EEES5_EEENS3_IJNS3_IJNS4_ILi1EEES5_NS4_ILi4EEEEEENS4_ILi64EEEEEEEEiEEC2ERKSD_RKi)
$_ZN7cutlass13device_kernelIN5flash19enable_sm80_to_sm89INS1_16FlashAttnBwdSm80INS1_25CollectiveMainloopBwdSm80ILi2ELi2EN4cute5tupleIJNS5_1CILi128EEES8_NS7_ILi64EEEEEENS_10bfloat16_tEfNS_4arch4Sm80ELb0ELb0ELb1ELb1ELb0ELb0ELb0ELb0ELi2ELi4ELi4ELi4ELb0EEENS1_21CollectiveEpilogueBwdISA_SB_SD_Li256ELb1ELb0ELi2EEENS1_19SingleTileSchedulerILb1ELb0ELb0ELi128EEEEEEEEEvNT_6ParamsE$_ZN4cute3eso3ESOILb1ELb0EJNS_6LayoutINS_5tupleIJNS3_IJNS_1CILi2EEES5_S5_EEES5_EEENS3_IJNS3_IJNS4_ILi1EEES5_NS4_ILi4EEEEEENS4_ILi64EEEEEEEEiEEC2ERKSD_RKi:
[----:B------:R-:W-:Y:S02]  /*ae10*/  IADD3 R2, R23, -c[0x0][0x20], RZ ;  /* 0x8000080017027a10 */ /* 0x000fe40007ffe0ff */
[----:B------:R-:W-:-:S03]  /*ae20*/  MOV R5, 0x0 ;  /* 0x0000000000057802 */ /* 0x000fc60000000f00 */
[----:B------:R1:W-:Y:S01]  /*ae30*/  STL [R2], R3 ;  /* 0x0000000302007387 */ /* 0x0003e20000100800 */
[----:B------:R-:W-:Y:S05]  /*ae40*/  RET.REL.NODEC R4 `(_ZN7cutlass13device_kernelIN5flash19enable_sm80_to_sm89INS1_16FlashAttnBwdSm80INS1_25CollectiveMainloopBwdSm80ILi2ELi2EN4cute5tupleIJNS5_1CILi128EEES8_NS7_ILi64EEEEEENS_10bfloat16_tEfNS_4arch4Sm80ELb0ELb0ELb1ELb1ELb0ELb0ELb0ELb0ELi2ELi4ELi4ELi4ELb0EEENS1_21CollectiveEpilogueBwdISA_SB_SD_Li256ELb1ELb0ELi2EEENS1_19SingleTileSchedulerILb1ELb0ELb0ELi128EEEEEEEEEvNT_6ParamsE) ;  /* 0xffff51b004007950 */ /* 0x000fea0003c3ffff */
        .type           $_ZN7cutlass13device_kernelIN5flash19enable_sm80_to_sm89INS1_16FlashAttnBwdSm80INS1_25CollectiveMainloopBwdSm80ILi2ELi2EN4cute5tupleIJNS5_1CILi128EEES8_NS7_ILi64EEEEEENS_10bfloat16_tEfNS_4arch4Sm80ELb0ELb0ELb1ELb1ELb0ELb0ELb0ELb0ELi2ELi4ELi4ELi4ELb0EEENS1_21CollectiveEpilogueBwdISA_SB_SD_Li256ELb1ELb0ELi2EEENS1_19SingleTileSchedulerILb1ELb0ELb0ELi128EEEEEEEEEvNT_6ParamsE$_ZN4cute3eso3ESOILb1ELb0EJNS_6LayoutINS_5tupleIJNS3_IJNS_1CILi2EEES5_S5_EEES5_EEENS3_IJNS3_IJNS4_ILi1EEES5_NS4_ILi4EEEEEENS4_ILi8EEEEEEEENS_10ViewEngineIPN7cutlass10bfloat16_tEEEEEC2ERKSD_RKSI_,@function
        .size           $_ZN7cutlass13device_kernelIN5flash19enable_sm80_to_sm89INS1_16FlashAttnBwdSm80INS1_25CollectiveMainloopBwdSm80ILi2ELi2EN4cute5tupleIJNS5_1CILi128EEES8_NS7_ILi64EEEEEENS_10bfloat16_tEfNS_4arch4Sm80ELb0ELb0ELb1ELb1ELb0ELb0ELb0ELb0ELi2ELi4ELi4ELi4ELb0EEENS1_21CollectiveEpilogueBwdISA_SB_SD_Li256ELb1ELb0ELi2EEENS1_19SingleTileSchedulerILb1ELb0ELb0ELi128EEEEEEEEEvNT_6ParamsE$_ZN4cute3eso3ESOILb1ELb0EJNS_6LayoutINS_5tupleIJNS3_IJNS_1CILi2EEES5_S5_EEES5_EEENS3_IJNS3_IJNS4_ILi1EEES5_NS4_ILi4EEEEEENS4_ILi8EEEEEEEENS_10ViewEngineIPN7cutlass10bfloat16_tEEEEEC2ERKSD_RKSI_,($_ZN7cutlass13device_kernelIN5flash19enable_sm80_to_sm89INS1_16FlashAttnBwdSm80INS1_25CollectiveMainloopBwdSm80ILi2ELi2EN4cute5tupleIJNS5_1CILi128EEES8_NS7_ILi64EEEEEENS_10bfloat16_tEfNS_4arch4Sm80ELb0ELb0ELb1ELb1ELb0ELb0ELb0ELb0ELi2ELi4ELi4ELi4ELb0EEENS1_21CollectiveEpilogueBwdISA_SB_SD_Li256ELb1ELb0ELi2EEENS1_19SingleTileSchedulerILb1ELb0ELb0ELi128EEEEEEEEEvNT_6ParamsE$_ZN4cute3eso3ESOILb1ELb0EJNS_6LayoutINS_5tupleIJNS3_IJNS_1CILi2EEES5_S5_EEES5_EEENS3_IJNS3_IJNS4_ILi1EEES5_NS4_ILi4EEEEEENS4_ILi8EEEEEEEEiEEC2ERKSD_RKi - $_ZN7cutlass13device_kernelIN5flash19enable_sm80_to_sm89INS1_16FlashAttnBwdSm80INS1_25CollectiveMainloopBwdSm80ILi2ELi2EN4cute5tupleIJNS5_1CILi128EEES8_NS7_ILi64EEEEEENS_10bfloat16_tEfNS_4arch4Sm80ELb0ELb0ELb1ELb1ELb0ELb0ELb0ELb0ELi2ELi4ELi4ELi4ELb0EEENS1_21CollectiveEpilogueBwdISA_SB_SD_Li256ELb1ELb0ELi2EEENS1_19SingleTileSchedulerILb1ELb0ELb0ELi128EEEEEEEEEvNT_6ParamsE$_ZN4cute3eso3ESOILb1ELb0EJNS_6LayoutINS_5tupleIJNS3_IJNS_1CILi2EEES5_S5_EEES5_EEENS3_IJNS3_IJNS4_ILi1EEES5_NS4_ILi4EEEEEENS4_ILi8EEEEEEEENS_10ViewEngineIPN7cutlass10bfloat16_tEEEEEC2ERKSD_RKSI_)
$_ZN7cutlass13device_kernelIN5flash19enable_sm80_to_sm89INS1_16FlashAttnBwdSm80INS1_25CollectiveMainloopBwdSm80ILi2ELi2EN4cute5tupleIJNS5_1CILi128EEES8_NS7_ILi64EEEEEENS_10bfloat16_tEfNS_4arch4Sm80ELb0ELb0ELb1ELb1ELb0ELb0ELb0ELb0ELi2ELi4ELi4ELi4ELb0EEENS1_21CollectiveEpilogueBwdISA_SB_SD_Li256ELb1ELb0ELi2EEENS1_19SingleTileSchedulerILb1ELb0ELb0ELi128EEEEEEEEEvNT_6ParamsE$_ZN4cute3eso3ESOILb1ELb0EJNS_6LayoutINS_5tupleIJNS3_IJNS_1CILi2EEES5_S5_EEES5_EEENS3_IJNS3_IJNS4_ILi1EEES5_NS4_ILi4EEEEEENS4_ILi8EEEEEEEENS_10ViewEngineIPN7cutlass10bfloat16_tEEEEEC2ERKSD_RKSI_:
[----:B------:R-:W-:Y:S01]  /*ae50*/  IADD3 R2, R66, -c[0x0][0x20], RZ ;  /* 0x8000080042027a10 */ /* 0x000fe20007ffe0ff */
[----:B------:R-:W-:Y:S01]  /*ae60*/  IMAD.MOV.U32 R7, RZ, RZ, R3 ;  /* 0x000000ffff077224 */ /* 0x000fe200078e0003 */
[----:B------:R-:W-:-:S04]  /*ae70*/  MOV R5, 0x0 ;  /* 0x0000000000057802 */ /* 0x000fc80000000f00 */
[----:B------:R1:W-:Y:S01]  /*ae80*/  STL.64 [R2], R6 ;  /* 0x0000000602007387 */ /* 0x0003e20000100a00 */
[----:B------:R-:W-:Y:S05]  /*ae90*/  RET.REL.NODEC R4 `(_ZN7cutlass13device_kernelIN5flash19enable_sm80_to_sm89INS1_16FlashAttnBwdSm80INS1_25CollectiveMainloopBwdSm80ILi2ELi2EN4cute5tupleIJNS5_1CILi128EEES8_NS7_ILi64EEEEEENS_10bfloat16_tEfNS_4arch4Sm80ELb0ELb0ELb1ELb1ELb0ELb0ELb0ELb0ELi2ELi4ELi4ELi4ELb0EEENS1_21CollectiveEpilogueBwdISA_SB_SD_Li256ELb1ELb0ELi2EEENS1_19SingleTileSchedulerILb1ELb0ELb0ELi128EEEEEEEEEvNT_6ParamsE) ;  /* 0xffff516004007950 */ /* 0x000fea0003c3ffff */
        .type           $_ZN7cutlass13device_kernelIN5flash19enable_sm80_to_sm89INS1_16FlashAttnBwdSm80INS1_25CollectiveMainloopBwdSm80ILi2ELi2EN4cute5tupleIJNS5_1CILi128EEES8_NS7_ILi64EEEEEENS_10bfloat16_tEfNS_4arch4Sm80ELb0ELb0ELb1ELb1ELb0ELb0ELb0ELb0ELi2ELi4ELi4ELi4ELb0EEENS1_21CollectiveEpilogueBwdISA_SB_SD_Li256ELb1ELb0ELi2EEENS1_19SingleTileSchedulerILb1ELb0ELb0ELi128EEEEEEEEEvNT_6ParamsE$_ZN4cute3eso3ESOILb1ELb0EJNS_6LayoutINS_5tupleIJNS3_IJNS_1CILi2EEES5_S5_EEES5_EEENS3_IJNS3_IJNS4_ILi1EEES5_NS4_ILi4EEEEEENS4_ILi8EEEEEEEEiEEC2ERKSD_RKi,@function
        .size           $_ZN7cutlass13device_kernelIN5flash19enable_sm80_to_sm89INS1_16FlashAttnBwdSm80INS1_25CollectiveMainloopBwdSm80ILi2ELi2EN4cute5tupleIJNS5_1CILi128EEES8_NS7_ILi64EEEEEENS_10bfloat16_tEfNS_4arch4Sm80ELb0ELb0ELb1ELb1ELb0ELb0ELb0ELb0ELi2ELi4ELi4ELi4ELb0EEENS1_21CollectiveEpilogueBwdISA_SB_SD_Li256ELb1ELb0ELi2EEENS1_19SingleTileSchedulerILb1ELb0ELb0ELi128EEEEEEEEEvNT_6ParamsE$_ZN4cute3eso3ESOILb1ELb0EJNS_6LayoutINS_5tupleIJNS3_IJNS_1CILi2EEES5_S5_EEES5_EEENS3_IJNS3_IJNS4_ILi1EEES5_NS4_ILi4EEEEEENS4_ILi8EEEEEEEEiEEC2ERKSD_RKi,($_ZN7cutlass13device_kernelIN5flash19enable_sm80_to_sm89INS1_16FlashAttnBwdSm80INS1_25CollectiveMainloopBwdSm80ILi2ELi2EN4cute5tupleIJNS5_1CILi128EEES8_NS7_ILi64EEEEEENS_10bfloat16_tEfNS_4arch4Sm80ELb0ELb0ELb1ELb1ELb0ELb0ELb0ELb0ELi2ELi4ELi4ELi4ELb0EEENS1_21CollectiveEpilogueBwdISA_SB_SD_Li256ELb1ELb0ELi2EEENS1_19SingleTileSchedulerILb1ELb0ELb0ELi128EEEEEEEEEvNT_6ParamsE$_ZN4cute3eso3ESOILb1ELb0EJNS_6LayoutINS_5tupleIJNS3_IJNS_1CILi4EEENS4_ILi1EEEEEEEEENS3_IJNS3_IJS6_NS4_ILi0EEEEEEEEEEENS_10ViewEngineINS_8gmem_ptrIPKfEEEEEEC2ERKSC_RKSI_ - $_ZN7cutlass13device_kernelIN5flash19enable_sm80_to_sm89INS1_16FlashAttnBwdSm80INS1_25CollectiveMainloopBwdSm80ILi2ELi2EN4cute5tupleIJNS5_1CILi128EEES8_NS7_ILi64EEEEEENS_10bfloat16_tEfNS_4arch4Sm80ELb0ELb0ELb1ELb1ELb0ELb0ELb0ELb0ELi2ELi4ELi4ELi4ELb0EEENS1_21CollectiveEpilogueBwdISA_SB_SD_Li256ELb1ELb0ELi2EEENS1_19SingleTileSchedulerILb1ELb0ELb0ELi128EEEEEEEEEvNT_6ParamsE$_ZN4cute3eso3ESOILb1ELb0EJNS_6LayoutINS_5tupleIJNS3_IJNS_1CILi2EEES5_S5_EEES5_EEENS3_IJNS3_IJNS4_ILi1EEES5_NS4_ILi4EEEEEENS4_ILi8EEEEEEEEiEEC2ERKSD_RKi)
$_ZN7cutlass13device_kernelIN5flash19enable_sm80_to_sm89INS1_16FlashAttnBwdSm80INS1_25CollectiveMainloopBwdSm80ILi2ELi2EN4cute5tupleIJNS5_1CILi128EEES8_NS7_ILi64EEEEEENS_10bfloat16_tEfNS_4arch4Sm80ELb0ELb0ELb1ELb1ELb0ELb0ELb0ELb0ELi2ELi4ELi4ELi4ELb0EEENS1_21CollectiveEpilogueBwdISA_SB_SD_Li256ELb1ELb0ELi2EEENS1_19SingleTileSchedulerILb1ELb0ELb0ELi128EEEEEEEEEvNT_6ParamsE$_ZN4cute3eso3ESOILb1ELb0EJNS_6LayoutINS_5tupleIJNS3_IJNS_1CILi2EEES5_S5_EEES5_EEENS3_IJNS3_IJNS4_ILi1EEES5_NS4_ILi4EEEEEENS4_ILi8EEEEEEEEiEEC2ERKSD_RKi:
[----:B------:R-:W-:Y:S02]  /*aea0*/  IADD3 R2, R66, -c[0x0][0x20], RZ ;  /* 0x8000080042027a10 */ /* 0x000fe40007ffe0ff */
[----:B------:R-:W-:-:S03]  /*aeb0*/  MOV R5, 0x0 ;  /* 0x0000000000057802 */ /* 0x000fc60000000f00 */
[----:B------:R1:W-:Y:S01]  /*aec0*/  STL [R2], R3 ;  /* 0x0000000302007387 */ /* 0x0003e20000100800 */
[----:B------:R-:W-:Y:S05]  /*aed0*/  RET.REL.NODEC R4 `(_ZN7cutlass13device_kernelIN5flash19enable_sm80_to_sm89INS1_16FlashAttnBwdSm80INS1_25CollectiveMainloopBwdSm80ILi2ELi2EN4cute5tupleIJNS5_1CILi128EEES8_NS7_ILi64EEEEEENS_10bfloat16_tEfNS_4arch4Sm80ELb0ELb0ELb1ELb1ELb0ELb0ELb0ELb0ELi2ELi4ELi4ELi4ELb0EEENS1_21CollectiveEpilogueBwdISA_SB_SD_Li256ELb1ELb0ELi2EEENS1_19SingleTileSchedulerILb1ELb0ELb0ELi128EEEEEEEEEvNT_6ParamsE) ;  /* 0xffff512004007950 */ /* 0x000fea0003c3ffff */
        .type           $_ZN7cutlass13device_kernelIN5flash19enable_sm80_to_sm89INS1_16FlashAttnBwdSm80INS1_25CollectiveMainloopBwdSm80ILi2ELi2EN4cute5tupleIJNS5_1CILi128EEES8_NS7_ILi64EEEEEENS_10bfloat16_tEfNS_4arch4Sm80ELb0ELb0ELb1ELb1ELb0ELb0ELb0ELb0ELi2ELi4ELi4ELi4ELb0EEENS1_21CollectiveEpilogueBwdISA_SB_SD_Li256ELb1ELb0ELi2EEENS1_19SingleTileSchedulerILb1ELb0ELb0ELi128EEEEEEEEEvNT_6ParamsE$_ZN4cute3eso3ESOILb1ELb0EJNS_6LayoutINS_5tupleIJNS3_IJNS_1CILi4EEENS4_ILi1EEEEEEEEENS3_IJNS3_IJS6_NS4_ILi0EEEEEEEEEEENS_10ViewEngineINS_8gmem_ptrIPKfEEEEEEC2ERKSC_RKSI_,@function
        .size           $_ZN7cutlass13device_kernelIN5flash19enable_sm80_to_sm89INS1_16FlashAttnBwdSm80INS1_25CollectiveMainloopBwdSm80ILi2ELi2EN4cute5tupleIJNS5_1CILi128EEES8_NS7_ILi64EEEEEENS_10bfloat16_tEfNS_4arch4Sm80ELb0ELb0ELb1ELb1ELb0ELb0ELb0ELb0ELi2ELi4ELi4ELi4ELb0EEENS1_21CollectiveEpilogueBwdISA_SB_SD_Li256ELb1ELb0ELi2EEENS1_19SingleTileSchedulerILb1ELb0ELb0ELi128EEEEEEEEEvNT_6ParamsE$_ZN4cute3eso3ESOILb1ELb0EJNS_6LayoutINS_5tupleIJNS3_IJNS_1CILi4EEENS4_ILi1EEEEEEEEENS3_IJNS3_IJS6_NS4_ILi0EEEEEEEEEEENS_10ViewEngineINS_8gmem_ptrIPKfEEEEEEC2ERKSC_RKSI_,($_ZN7cutlass13device_kernelIN5flash19enable_sm80_to_sm89INS1_16FlashAttnBwdSm80INS1_25CollectiveMainloopBwdSm80ILi2ELi2EN4cute5tupleIJNS5_1CILi128EEES8_NS7_ILi64EEEEEENS_10bfloat16_tEfNS_4arch4Sm80ELb0ELb0ELb1ELb1ELb0ELb0ELb0ELb0ELi2ELi4ELi4ELi4ELb0EEENS1_21CollectiveEpilogueBwdISA_SB_SD_Li256ELb1ELb0ELi2EEENS1_19SingleTileSchedulerILb1ELb0ELb0ELi128EEEEEEEEEvNT_6ParamsE$_ZN4cute3eso3ESOILb1ELb0EJNS_6LayoutINS_5tupleIJNS3_IJNS_1CILi4EEENS4_ILi1EEEEEEEEENS3_IJNS3_IJS6_NS4_ILi0EEEEEEEEEEENS_10ViewEngineINS_8smem_ptrIPfEEEEEEC2ERKSC_RKSH_ - $_ZN7cutlass13device_kernelIN5flash19enable_sm80_to_sm89INS1_16FlashAttnBwdSm80INS1_25CollectiveMainloopBwdSm80ILi2ELi2EN4cute5tupleIJNS5_1CILi128EEES8_NS7_ILi64EEEEEENS_10bfloat16_tEfNS_4arch4Sm80ELb0ELb0ELb1ELb1ELb0ELb0ELb0ELb0ELi2ELi4ELi4ELi4ELb0EEENS1_21CollectiveEpilogueBwdISA_SB_SD_Li256ELb1ELb0ELi2EEENS1_19SingleTileSchedulerILb1ELb0ELb0ELi128EEEEEEEEEvNT_6ParamsE$_ZN4cute3eso3ESOILb1ELb0EJNS_6LayoutINS_5tupleIJNS3_IJNS_1CILi4EEENS4_ILi1EEEEEEEEENS3_IJNS3_IJS6_NS4_ILi0EEEEEEEEEEENS_10ViewEngineINS_8gmem_ptrIPKfEEEEEEC2ERKSC_RKSI_)
$_ZN7cutlass13device_kernelIN5flash19enable_sm80_to_sm89INS1_16FlashAttnBwdSm80INS1_25CollectiveMainloopBwdSm80ILi2ELi2EN4cute5tupleIJNS5_1CILi128EEES8_NS7_ILi64EEEEEENS_10bfloat16_tEfNS_4arch4Sm80ELb0ELb0ELb1ELb1ELb0ELb0ELb0ELb0ELi2ELi4ELi4ELi4ELb0EEENS1_21CollectiveEpilogueBwdISA_SB_SD_Li256ELb1ELb0ELi2EEENS1_19SingleTileSchedulerILb1ELb0ELb0ELi128EEEEEEEEEvNT_6ParamsE$_ZN4cute3eso3ESOILb1ELb0EJNS_6LayoutINS_5tupleIJNS3_IJNS_1CILi4EEENS4_ILi1EEEEEEEEENS3_IJNS3_IJS6_NS4_ILi0EEEEEEEEEEENS_10ViewEngineINS_8gmem_ptrIPKfEEEEEEC2ERKSC_RKSI_:
[----:B------:R-:W-:Y:S02]  /*aee0*/  IADD3 R4, R13, -c[0x0][0x20], RZ ;  /* 0x800008000d047a10 */ /* 0x000fe40007ffe0ff */
[----:B------:R-:W-:-:S03]  /*aef0*/  MOV R9, 0x0 ;  /* 0x0000000000097802 */ /* 0x000fc60000000f00 */
[----:B------:R1:W-:Y:S01]  /*af00*/  STL.64 [R4], R2 ;  /* 0x0000000204007387 */ /* 0x0003e20000100a00 */
[----:B------:R-:W-:Y:S05]  /*af10*/  RET.REL.NODEC R8 `(_ZN7cutlass13device_kernelIN5flash19enable_sm80_to_sm89INS1_16FlashAttnBwdSm80INS1_25CollectiveMainloopBwdSm80ILi2ELi2EN4cute5tupleIJNS5_1CILi128EEES8_NS7_ILi64EEEEEENS_10bfloat16_tEfNS_4arch4Sm80ELb0ELb0ELb1ELb1ELb0ELb0ELb0ELb0ELi2ELi4ELi4ELi4ELb0EEENS1_21CollectiveEpilogueBwdISA_SB_SD_Li256ELb1ELb0ELi2EEENS1_19SingleTileSchedulerILb1ELb0ELb0ELi128EEEEEEEEEvNT_6ParamsE) ;  /* 0xffff50e008007950 */ /* 0x000fea0003c3ffff */
        .type           $_ZN7cutlass13device_kernelIN5flash19enable_sm80_to_sm89INS1_16FlashAttnBwdSm80INS1_25CollectiveMainloopBwdSm80ILi2ELi2EN4cute5tupleIJNS5_1CILi128EEES8_NS7_ILi64EEEEEENS_10bfloat16_tEfNS_4arch4Sm80ELb0ELb0ELb1ELb1ELb0ELb0ELb0ELb0ELi2ELi4ELi4ELi4ELb0EEENS1_21CollectiveEpilogueBwdISA_SB_SD_Li256ELb1ELb0ELi2EEENS1_19SingleTileSchedulerILb1ELb0ELb0ELi128EEEEEEEEEvNT_6ParamsE$_ZN4cute3eso3ESOILb1ELb0EJNS_6LayoutINS_5tupleIJNS3_IJNS_1CILi4EEENS4_ILi1EEEEEEEEENS3_IJNS3_IJS6_NS4_ILi0EEEEEEEEEEENS_10ViewEngineINS_8smem_ptrIPfEEEEEEC2ERKSC_RKSH_,@function
        .size           $_ZN7cutlass13device_kernelIN5flash19enable_sm80_to_sm89INS1_16FlashAttnBwdSm80INS1_25CollectiveMainloopBwdSm80ILi2ELi2EN4cute5tupleIJNS5_1CILi128EEES8_NS7_ILi64EEEEEENS_10bfloat16_tEfNS_4arch4Sm80ELb0ELb0ELb1ELb1ELb0ELb0ELb0ELb0ELi2ELi4ELi4ELi4ELb0EEENS1_21CollectiveEpilogueBwdISA_SB_SD_Li256ELb1ELb0ELi2EEENS1_19SingleTileSchedulerILb1ELb0ELb0ELi128EEEEEEEEEvNT_6ParamsE$_ZN4cute3eso3ESOILb1ELb0EJNS_6LayoutINS_5tupleIJNS3_IJNS_1CILi4EEENS4_ILi1EEEEEEEEENS3_IJNS3_IJS6_NS4_ILi0EEEEEEEEEEENS_10ViewEngineINS_8smem_ptrIPfEEEEEEC2ERKSC_RKSH_,($_ZN7cutlass13device_kernelIN5flash19enable_sm80_to_sm89INS1_16FlashAttnBwdSm80INS1_25CollectiveMainloopBwdSm80ILi2ELi2EN4cute5tupleIJNS5_1CILi128EEES8_NS7_ILi64EEEEEENS_10bfloat16_tEfNS_4arch4Sm80ELb0ELb0ELb1ELb1ELb0ELb0ELb0ELb0ELi2ELi4ELi4ELi4ELb0EEENS1_21CollectiveEpilogueBwdISA_SB_SD_Li256ELb1ELb0ELi2EEENS1_19SingleTileSchedulerILb1ELb0ELb0ELi128EEEEEEEEEvNT_6ParamsE$_ZN4cute3eso3ESOILb1ELb0EJNS_6LayoutINS_5tupleIJNS3_IJNS_1CILi4EEENS4_ILi1EEEEEEEEENS3_IJNS3_IJS6_NS4_ILi0EEEEEEEEEEENS_10ViewEngineIPjEEEEC2ERKSC_RKSF_ - $_ZN7cutlass13device_kernelIN5flash19enable_sm80_to_sm89INS1_16FlashAttnBwdSm80INS1_25CollectiveMainloopBwdSm80ILi2ELi2EN4cute5tupleIJNS5_1CILi128EEES8_NS7_ILi64EEEEEENS_10bfloat16_tEfNS_4arch4Sm80ELb0ELb0ELb1ELb1ELb0ELb0ELb0ELb0ELi2ELi4ELi4ELi4ELb0EEENS1_21CollectiveEpilogueBwdISA_SB_SD_Li256ELb1ELb0ELi2EEENS1_19SingleTileSchedulerILb1ELb0ELb0ELi128EEEEEEEEEvNT_6ParamsE$_ZN4cute3eso3ESOILb1ELb0EJNS_6LayoutINS_5tupleIJNS3_IJNS_1CILi4EEENS4_ILi1EEEEEEEEENS3_IJNS3_IJS6_NS4_ILi0EEEEEEEEEEENS_10ViewEngineINS_8smem_ptrIPfEEEEEEC2ERKSC_RKSH_)
$_ZN7cutlass13device_kernelIN5flash19enable_sm80_to_sm89INS1_16FlashAttnBwdSm80INS1_25CollectiveMainloopBwdSm80ILi2ELi2EN4cute5tupleIJNS5_1CILi128EEES8_NS7_ILi64EEEEEENS_10bfloat16_tEfNS_4arch4Sm80ELb0ELb0ELb1ELb1ELb0ELb0ELb0ELb0ELi2ELi4ELi4ELi4ELb0EEENS1_21CollectiveEpilogueBwdISA_SB_SD_Li256ELb1ELb0ELi2EEENS1_19SingleTileSchedulerILb1ELb0ELb0ELi128EEEEEEEEEvNT_6ParamsE$_ZN4cute3eso3ESOILb1ELb0EJNS_6LayoutINS_5tupleIJNS3_IJNS_1CILi4EEENS4_ILi1EEEEEEEEENS3_IJNS3_IJS6_NS4_ILi0EEEEEEEEEEENS_10ViewEngineINS_8smem_ptrIPfEEEEEEC2ERKSC_RKSH_:
[----:B------:R-:W-:Y:S02]  /*af20*/  IADD3 R6, R13, -c[0x0][0x20], RZ ;  /* 0x800008000d067a10 */ /* 0x000fe40007ffe0ff */
[----:B------:R-:W-:-:S03]  /*af30*/  MOV R9, 0x0 ;  /* 0x0000000000097802 */ /* 0x000fc60000000f00 */
[----:B------:R1:W-:Y:S01]  /*af40*/  STL.64 [R6], R2 ;  /* 0x0000000206007387 */ /* 0x0003e20000100a00 */
[----:B------:R-:W-:Y:S05]  /*af50*/  RET.REL.NODEC R8 `(_ZN7cutlass13device_kernelIN5flash19enable_sm80_to_sm89INS1_16FlashAttnBwdSm80INS1_25CollectiveMainloopBwdSm80ILi2ELi2EN4cute5tupleIJNS5_1CILi128EEES8_NS7_ILi64EEEEEENS_10bfloat16_tEfNS_4arch4Sm80ELb0ELb0ELb1ELb1ELb0ELb0ELb0ELb0ELi2ELi4ELi4ELi4ELb0EEENS1_21CollectiveEpilogueBwdISA_SB_SD_Li256ELb1ELb0ELi2EEENS1_19SingleTileSchedulerILb1ELb0ELb0ELi128EEEEEEEEEvNT_6ParamsE) ;  /* 0xffff50a008007950 */ /* 0x000fea0003c3ffff */
        .type           $_ZN7cutlass13device_kernelIN5flash19enable_sm80_to_sm89INS1_16FlashAttnBwdSm80INS1_25CollectiveMainloopBwdSm80ILi2ELi2EN4cute5tupleIJNS5_1CILi128EEES8_NS7_ILi64EEEEEENS_10bfloat16_tEfNS_4arch4Sm80ELb0ELb0ELb1ELb1ELb0ELb0ELb0ELb0ELi2ELi4ELi4ELi4ELb0EEENS1_21CollectiveEpilogueBwdISA_SB_SD_Li256ELb1ELb0ELi2EEENS1_19SingleTileSchedulerILb1ELb0ELb0ELi128EEEEEEEEEvNT_6ParamsE$_ZN4cute3eso3ESOILb1ELb0EJNS_6LayoutINS_5tupleIJNS3_IJNS_1CILi4EEENS4_ILi1EEEEEEEEENS3_IJNS3_IJS6_NS4_ILi0EEEEEEEEEEENS_10ViewEngineIPjEEEEC2ERKSC_RKSF_,@function
        .size           $_ZN7cutlass13device_kernelIN5flash19enable_sm80_to_sm89INS1_16FlashAttnBwdSm80INS1_25CollectiveMainloopBwdSm80ILi2ELi2EN4cute5tupleIJNS5_1CILi128EEES8_NS7_ILi64EEEEEENS_10bfloat16_tEfNS_4arch4Sm80ELb0ELb0ELb1ELb1ELb0ELb0ELb0ELb0ELi2ELi4ELi4ELi4ELb0EEENS1_21CollectiveEpilogueBwdISA_SB_SD_Li256ELb1ELb0ELi2EEENS1_19SingleTileSchedulerILb1ELb0ELb0ELi128EEEEEEEEEvNT_6ParamsE$_ZN4cute3eso3ESOILb1ELb0EJNS_6LayoutINS_5tupleIJNS3_IJNS_1CILi4EEENS4_ILi1EEEEEEEEENS3_IJNS3_IJS6_NS4_ILi0EEEEEEEEEEENS_10ViewEngineIPjEEEEC2ERKSC_RKSF_,($_ZN7cutlass13device_kernelIN5flash19enable_sm80_to_sm89INS1_16FlashAttnBwdSm80INS1_25CollectiveMainloopBwdSm80ILi2ELi2EN4cute5tupleIJNS5_1CILi128EEES8_NS7_ILi64EEEEEENS_10bfloat16_tEfNS_4arch4Sm80ELb0ELb0ELb1ELb1ELb0ELb0ELb0ELb0ELi2ELi4ELi4ELi4ELb0EEENS1_21CollectiveEpilogueBwdISA_SB_SD_Li256ELb1ELb0ELi2EEENS1_19SingleTileSchedulerILb1ELb0ELb0ELi128EEEEEEEEEvNT_6ParamsE$_ZN4cute3eso3ESOILb1ELb0EJNS_6LayoutINS_5tupleIJNS3_IJNS_1CILi4EEENS4_ILi1EEEEEES6_EEENS3_IJNS3_IJS6_NS4_ILi0EEEEEES9_EEEEENS_10ViewEngineINS_8gmem_ptrIPKfEEEEEEC2ERKSC_RKSI_ - $_ZN7cutlass13device_kernelIN5flash19enable_sm80_to_sm89INS1_16FlashAttnBwdSm80INS1_25CollectiveMainloopBwdSm80ILi2ELi2EN4cute5tupleIJNS5_1CILi128EEES8_NS7_ILi64EEEEEENS_10bfloat16_tEfNS_4arch4Sm80ELb0ELb0ELb1ELb1ELb0ELb0ELb0ELb0ELi2ELi4ELi4ELi4ELb0EEENS1_21CollectiveEpilogueBwdISA_SB_SD_Li256ELb1ELb0ELi2EEENS1_19SingleTileSchedulerILb1ELb0ELb0ELi128EEEEEEEEEvNT_6ParamsE$_ZN4cute3eso3ESOILb1ELb0EJNS_6LayoutINS_5tupleIJNS3_IJNS_1CILi4EEENS4_ILi1EEEEEEEEENS3_IJNS3_IJS6_NS4_ILi0EEEEEEEEEEENS_10ViewEngineIPjEEEEC2ERKSC_RKSF_)
$_ZN7cutlass13device_kernelIN5flash19enable_sm80_to_sm89INS1_16FlashAttnBwdSm80INS1_25CollectiveMainloopBwdSm80ILi2ELi2EN4cute5tupleIJNS5_1CILi128EEES8_NS7_ILi64EEEEEENS_10bfloat16_tEfNS_4arch4Sm80ELb0ELb0ELb1ELb1ELb0ELb0ELb0ELb0ELi2ELi4ELi4ELi4ELb0EEENS1_21CollectiveEpilogueBwdISA_SB_SD_Li256ELb1ELb0ELi2EEENS1_19SingleTileSchedulerILb1ELb0ELb0ELi128EEEEEEEEEvNT_6ParamsE$_ZN4cute3eso3ESOILb1ELb0EJNS_6LayoutINS_5tupleIJNS3_IJNS_1CILi4EEENS4_ILi1EEEEEEEEENS3_IJNS3_IJS6_NS4_ILi0EEEEEEEEEEENS_10ViewEngineIPjEEEEC2ERKSC_RKSF_:
[----:B------:R-:W-:Y:S02]  /*af60*/  IADD3 R2, R66, -c[0x0][0x20], RZ ;  /* 0x8000080042027a10 */ /* 0x000fe40007ffe0ff */
[----:B------:R-:W-:-:S03]  /*af70*/  MOV R5, 0x0 ;  /* 0x0000000000057802 */ /* 0x000fc60000000f00 */
[----:B------:R1:W-:Y:S01]  /*af80*/  STL.64 [R2], R12 ;  /* 0x0000000c02007387 */ /* 0x0003e20000100a00 */
[----:B------:R-:W-:Y:S05]  /*af90*/  RET.REL.NODEC R4 `(_ZN7cutlass13device_kernelIN5flash19enable_sm80_to_sm89INS1_16FlashAttnBwdSm80INS1_25CollectiveMainloopBwdSm80ILi2ELi2EN4cute5tupleIJNS5_1CILi128EEES8_NS7_ILi64EEEEEENS_10bfloat16_tEfNS_4arch4Sm80ELb0ELb0ELb1ELb1ELb0ELb0ELb0ELb0ELi2ELi4ELi4ELi4ELb0EEENS1_21CollectiveEpilogueBwdISA_SB_SD_Li256ELb1ELb0ELi2EEENS1_19SingleTileSchedulerILb1ELb0ELb0ELi128EEEEEEEEEvNT_6ParamsE) ;  /* 0xffff506004007950 */ /* 0x000fea0003c3ffff */
        .type           $_ZN7cutlass13device_kernelIN5flash19enable_sm80_to_sm89INS1_16FlashAttnBwdSm80INS1_25CollectiveMainloopBwdSm80ILi2ELi2EN4cute5tupleIJNS5_1CILi128EEES8_NS7_ILi64EEEEEENS_10bfloat16_tEfNS_4arch4Sm80ELb0ELb0ELb1ELb1ELb0ELb0ELb0ELb0ELi2ELi4ELi4ELi4ELb0EEENS1_21CollectiveEpilogueBwdISA_SB_SD_Li256ELb1ELb0ELi2EEENS1_19SingleTileSchedulerILb1ELb0ELb0ELi128EEEEEEEEEvNT_6ParamsE$_ZN4cute3eso3ESOILb1ELb0EJNS_6LayoutINS_5tupleIJNS3_IJNS_1CILi4EEENS4_ILi1EEEEEES6_EEENS3_IJNS3_IJS6_NS4_ILi0EEEEEES9_EEEEENS_10ViewEngineINS_8gmem_ptrIPKfEEEEEEC2ERKSC_RKSI_,@function
        .size           $_ZN7cutlass13device_kernelIN5flash19enable_sm80_to_sm89INS1_16FlashAttnBwdSm80INS1_25CollectiveMainloopBwdSm80ILi2ELi2EN4cute5tupleIJNS5_1CILi128EEES8_NS7_ILi64EEEEEENS_10bfloat16_tEfNS_4arch4Sm80ELb0ELb0ELb1ELb1ELb0ELb0ELb0ELb0ELi2ELi4ELi4ELi4ELb0EEENS1_21CollectiveEpilogueBwdISA_SB_SD_Li256ELb1ELb0ELi2EEENS1_19SingleTileSchedulerILb1ELb0ELb0ELi128EEEEEEEEEvNT_6ParamsE$_ZN4cute3eso3ESOILb1ELb0EJNS_6LayoutINS_5tupleIJNS3_IJNS_1CILi4EEENS4_ILi1EEEEEES6_EEENS3_IJNS3_IJS6_NS4_ILi0EEEEEES9_EEEEENS_10ViewEngineINS_8gmem_ptrIPKfEEEEEEC2ERKSC_RKSI_,($_ZN7cutlass13device_kernelIN5flash19enable_sm80_to_sm89INS1_16FlashAttnBwdSm80INS1_25CollectiveMainloopBwdSm80ILi2ELi2EN4cute5tupleIJNS5_1CILi128EEES8_NS7_ILi64EEEEEENS_10bfloat16_tEfNS_4arch4Sm80ELb0ELb0ELb1ELb1ELb0ELb0ELb0ELb0ELi2ELi4ELi4ELi4ELb0EEENS1_21CollectiveEpilogueBwdISA_SB_SD_Li256ELb1ELb0ELi2EEENS1_19SingleTileSchedulerILb1ELb0ELb0ELi128EEEEEEEEEvNT_6ParamsE$_ZN4cute3eso3ESOILb1ELb0EJNS_6LayoutINS_5tupleIJNS3_IJNS_1CILi4EEENS4_ILi1EEEEEES6_EEENS3_IJNS3_IJS6_NS4_ILi0EEEEEES9_EEEEENS_10ViewEngineINS_8smem_ptrIPfEEEEEEC2ERKSC_RKSH_ - $_ZN7cutlass13device_kernelIN5flash19enable_sm80_to_sm89INS1_16FlashAttnBwdSm80INS1_25CollectiveMainloopBwdSm80ILi2ELi2EN4cute5tupleIJNS5_1CILi128EEES8_NS7_ILi64EEEEEENS_10bfloat16_tEfNS_4arch4Sm80ELb0ELb0ELb1ELb1ELb0ELb0ELb0ELb0ELi2ELi4ELi4ELi4ELb0EEENS1_21CollectiveEpilogueBwdISA_SB_SD_Li256ELb1ELb0ELi2EEENS1_19SingleTileSchedulerILb1ELb0ELb0ELi128EEEEEEEEEvNT_6ParamsE$_ZN4cute3eso3ESOILb1ELb0EJNS_6LayoutINS_5tupleIJNS3_IJNS_1CILi4EEENS4_ILi1EEEEEES6_EEENS3_IJNS3_IJS6_NS4_ILi0EEEEEES9_EEEEENS_10ViewEngineINS_8gmem_ptrIPKfEEEEEEC2ERKSC_RKSI_)
$_ZN7cutlass13device_kernelIN5flash19enable_sm80_to_sm89INS1_16FlashAttnBwdSm80INS1_25CollectiveMainloopBwdSm80ILi2ELi2EN4cute5tupleIJNS5_1CILi128EEES8_NS7_ILi64EEEEEENS_10bfloat16_tEfNS_4arch4Sm80ELb0ELb0ELb1ELb1ELb0ELb0ELb0ELb0ELi2ELi4ELi4ELi4ELb0EEENS1_21CollectiveEpilogueBwdISA_SB_SD_Li256ELb1ELb0ELi2EEENS1_19SingleTileSchedulerILb1ELb0ELb0ELi128EEEEEEEEEvNT_6ParamsE$_ZN4cute3eso3ESOILb1ELb0EJNS_6LayoutINS_5tupleIJNS3_IJNS_1CILi4EEENS4_ILi1EEEEEES6_EEENS3_IJNS3_IJS6_NS4_ILi0EEEEEES9_EEEEENS_10ViewEngineINS_8gmem_ptrIPKfEEEEEEC2ERKSC_RKSI_:
[----:B------:R-:W-:Y:S02]  /*afa0*/  IADD3 R4, R15, -c[0x0][0x20], RZ ;  /* 0x800008000f047a10 */ /* 0x000fe40007ffe0ff */
[----:B------:R-:W-:-:S03]  /*afb0*/  MOV R7, 0x0 ;  /* 0x0000000000077802 */ /* 0x000fc60000000f00 */
[----:B------:R1:W-:Y:S01]  /*afc0*/  STL.64 [R4], R2 ;  /* 0x0000000204007387 */ /* 0x0003e20000100a00 */
[----:B------:R-:W-:Y:S05]  /*afd0*/  RET.REL.NODEC R6 `(_ZN7cutlass13device_kernelIN5flash19enable_sm80_to_sm89INS1_16FlashAttnBwdSm80INS1_25CollectiveMainloopBwdSm80ILi2ELi2EN4cute5tupleIJNS5_1CILi128EEES8_NS7_ILi64EEEEEENS_10bfloat16_tEfNS_4arch4Sm80ELb0ELb0ELb1ELb1ELb0ELb0ELb0ELb0ELi2ELi4ELi4ELi4ELb0EEENS1_21CollectiveEpilogueBwdISA_SB_SD_Li256ELb1ELb0ELi2EEENS1_19SingleTileSchedulerILb1ELb0ELb0ELi128EEEEEEEEEvNT_6ParamsE) ;  /* 0xffff502006007950 */ /* 0x000fea0003c3ffff */
        .type           $_ZN7cutlass13device_kernelIN5flash19enable_sm80_to_sm89INS1_16FlashAttnBwdSm80INS1_25CollectiveMainloopBwdSm80ILi2ELi2EN4cute5tupleIJNS5_1CILi128EEES8_NS7_ILi64EEEEEENS_10bfloat16_tEfNS_4arch4Sm80ELb0ELb0ELb1ELb1ELb0ELb0ELb0ELb0ELi2ELi4ELi4ELi4ELb0EEENS1_21CollectiveEpilogueBwdISA_SB_SD_Li256ELb1ELb0ELi2EEENS1_19SingleTileSchedulerILb1ELb0ELb0ELi128EEEEEEEEEvNT_6ParamsE$_ZN4cute3eso3ESOILb1ELb0EJNS_6LayoutINS_5tupleIJNS3_IJNS_1CILi4EEENS4_ILi1EEEEEES6_EEENS3_IJNS3_IJS6_NS4_ILi0EEEEEES9_EEEEENS_10ViewEngineINS_8smem_ptrIPfEEEEEEC2ERKSC_RKSH_,@function
        .size           $_ZN7cutlass13device_kernelIN5flash19enable_sm80_to_sm89INS1_16FlashAttnBwdSm80INS1_25CollectiveMainloopBwdSm80ILi2ELi2EN4cute5tupleIJNS5_1CILi128EEES8_NS7_ILi64EEEEEENS_10bfloat16_tEfNS_4arch4Sm80ELb0ELb0ELb1ELb1ELb0ELb0ELb0ELb0ELi2ELi4ELi4ELi4ELb0EEENS1_21CollectiveEpilogueBwdISA_SB_SD_Li256ELb1ELb0ELi2EEENS1_19SingleTileSchedulerILb1ELb0ELb0ELi128EEEEEEEEEvNT_6ParamsE$_ZN4cute3eso3ESOILb1ELb0EJNS_6LayoutINS_5tupleIJNS3_IJNS_1CILi4EEENS4_ILi1EEEEEES6_EEENS3_IJNS3_IJS6_NS4_ILi0EEEEEES9_EEEEENS_10ViewEngineINS_8smem_ptrIPfEEEEEEC2ERKSC_RKSH_,($_ZN7cutlass13device_kernelIN5flash19enable_sm80_to_sm89INS1_16FlashAttnBwdSm80INS1_25CollectiveMainloopBwdSm80ILi2ELi2EN4cute5tupleIJNS5_1CILi128EEES8_NS7_ILi64EEEEEENS_10bfloat16_tEfNS_4arch4Sm80ELb0ELb0ELb1ELb1ELb0ELb0ELb0ELb0ELi2ELi4ELi4ELi4ELb0EEENS1_21CollectiveEpilogueBwdISA_SB_SD_Li256ELb1ELb0ELi2EEENS1_19SingleTileSchedulerILb1ELb0ELb0ELi128EEEEEEEEEvNT_6ParamsE$_ZN4cute3eso3ESOILb1ELb0EJNS_6LayoutINS_5tupleIJNS3_IJNS_1CILi4EEENS4_ILi1EEEEEES6_EEENS3_IJNS3_IJS6_NS4_ILi0EEEEEES9_EEEEEiEEC2ERKSC_RKi - $_ZN7cutlass13device_kernelIN5flash19enable_sm80_to_sm89INS1_16FlashAttnBwdSm80INS1_25CollectiveMainloopBwdSm80ILi2ELi2EN4cute5tupleIJNS5_1CILi128EEES8_NS7_ILi64EEEEEENS_10bfloat16_tEfNS_4arch4Sm80ELb0ELb0ELb1ELb1ELb0ELb0ELb0ELb0ELi2ELi4ELi4ELi4ELb0EEENS1_21CollectiveEpilogueBwdISA_SB_SD_Li256ELb1ELb0ELi2EEENS1_19SingleTileSchedulerILb1ELb0ELb0ELi128EEEEEEEEEvNT_6ParamsE$_ZN4cute3eso3ESOILb1ELb0EJNS_6LayoutINS_5tupleIJNS3_IJNS_1CILi4EEENS4_ILi1EEEEEES6_EEENS3_IJNS3_IJS6_NS4_ILi0EEEEEES9_EEEEENS_10ViewEngineINS_8smem_ptrIPfEEEEEEC2ERKSC_RKSH_)
$_ZN7cutlass13device_kernelIN5flash19enable_sm80_to_sm89INS1_16FlashAttnBwdSm80INS1_25CollectiveMainloopBwdSm80ILi2ELi2EN4cute5tupleIJNS5_1CILi128EEES8_NS7_ILi64EEEEEENS_10bfloat16_tEfNS_4arch4Sm80ELb0ELb0ELb1ELb1ELb0ELb0ELb0ELb0ELi2ELi4ELi4ELi4ELb0EEENS1_21CollectiveEpilogueBwdISA_SB_SD_Li256ELb1ELb0ELi2EEENS1_19SingleTileSchedulerILb1ELb0ELb0ELi128EEEEEEEEEvNT_6ParamsE$_ZN4cute3eso3ESOILb1ELb0EJNS_6LayoutINS_5tupleIJNS3_IJNS_1CILi4EEENS4_ILi1EEEEEES6_EEENS3_IJNS3_IJS6_NS4_ILi0EEEEEES9_EEEEENS_10ViewEngineINS_8smem_ptrIPfEEEEEEC2ERKSC_RKSH_:
[----:B------:R-:W-:Y:S02]  /*afe0*/  IADD3 R6, R15, -c[0x0][0x20], RZ ;  /* 0x800008000f067a10 */ /* 0x000fe40007ffe0ff */
[----:B------:R-:W-:-:S03]  /*aff0*/  MOV R9, 0x0 ;  /* 0x0000000000097802 */ /* 0x000fc60000000f00 */
[----:B------:R1:W-:Y:S01]  /*b000*/  STL.64 [R6], R2 ;  /* 0x0000000206007387 */ /* 0x0003e20000100a00 */
[----:B------:R-:W-:Y:S05]  /*b010*/  RET.REL.NODEC R8 `(_ZN7cutlass13device_kernelIN5flash19enable_sm80_to_sm89INS1_16FlashAttnBwdSm80INS1_25CollectiveMainloopBwdSm80ILi2ELi2EN4cute5tupleIJNS5_1CILi128EEES8_NS7_ILi64EEEEEENS_10bfloat16_tEfNS_4arch4Sm80ELb0ELb0ELb1ELb1ELb0ELb0ELb0ELb0ELi2ELi4ELi4ELi4ELb0EEENS1_21CollectiveEpilogueBwdISA_SB_SD_Li256ELb1ELb0ELi2EEENS1_19SingleTileSchedulerILb1ELb0ELb0ELi128EEEEEEEEEvNT_6ParamsE) ;  /* 0xffff4fe008007950 */ /* 0x000fea0003c3ffff */
        .type           $_ZN7cutlass13device_kernelIN5flash19enable_sm80_to_sm89INS1_16FlashAttnBwdSm80INS1_25CollectiveMainloopBwdSm80ILi2ELi2EN4cute5tupleIJNS5_1CILi128EEES8_NS7_ILi64EEEEEENS_10bfloat16_tEfNS_4arch4Sm80ELb0ELb0ELb1ELb1ELb0ELb0ELb0ELb0ELi2ELi4ELi4ELi4ELb0EEENS1_21CollectiveEpilogueBwdISA_SB_SD_Li256ELb1ELb0ELi2EEENS1_19SingleTileSchedulerILb1ELb0ELb0ELi128EEEEEEEEEvNT_6ParamsE$_ZN4cute3eso3ESOILb1ELb0EJNS_6LayoutINS_5tupleIJNS3_IJNS_1CILi4EEENS4_ILi1EEEEEES6_EEENS3_IJNS3_IJS6_NS4_ILi0EEEEEES9_EEEEEiEEC2ERKSC_RKi,@function
        .size           $_ZN7cutlass13device_kernelIN5flash19enable_sm80_to_sm89INS1_16FlashAttnBwdSm80INS1_25CollectiveMainloopBwdSm80ILi2ELi2EN4cute5tupleIJNS5_1CILi128EEES8_NS7_ILi64EEEEEENS_10bfloat16_tEfNS_4arch4Sm80ELb0ELb0ELb1ELb1ELb0ELb0ELb0ELb0ELi2ELi4ELi4ELi4ELb0EEENS1_21CollectiveEpilogueBwdISA_SB_SD_Li256ELb1ELb0ELi2EEENS1_19SingleTileSchedulerILb1ELb0ELb0ELi128EEEEEEEEEvNT_6ParamsE$_ZN4cute3eso3ESOILb1ELb0EJNS_6LayoutINS_5tupleIJNS3_IJNS_1CILi4EEENS4_ILi1EEEEEES6_EEENS3_IJNS3_IJS6_NS4_ILi0EEEEEES9_EEEEEiEEC2ERKSC_RKi,($_ZN7cutlass13device_kernelIN5flash19enable_sm80_to_sm89INS1_16FlashAttnBwdSm80INS1_25CollectiveMainloopBwdSm80ILi2ELi2EN4cute5tupleIJNS5_1CILi128EEES8_NS7_ILi64EEEEEENS_10bfloat16_tEfNS_4arch4Sm80ELb0ELb0ELb1ELb1ELb0ELb0ELb0ELb0ELi2ELi4ELi4ELi4ELb0EEENS1_21CollectiveEpilogueBwdISA_SB_SD_Li256ELb1ELb0ELi2EEENS1_19SingleTileSchedulerILb1ELb0ELb0ELi128EEEEEEEEEvNT_6ParamsE$_ZN4cute3eso3ESOILb1ELb0EJNS_6LayoutINS_5tupleIJNS3_IJNS_1CILi8EEENS4_ILi1EEEEEEEEENS3_IJNS3_IJS6_NS4_ILi0EEEEEEEEEEENS_10ViewEngineINS_8gmem_ptrIPKN7cutlass10bfloat16_tEEEEEEEC2ERKSC_RKSK_ - $_ZN7cutlass13device_kernelIN5flash19enable_sm80_to_sm89INS1_16FlashAttnBwdSm80INS1_25CollectiveMainloopBwdSm80ILi2ELi2EN4cute5tupleIJNS5_1CILi128EEES8_NS7_ILi64EEEEEENS_10bfloat16_tEfNS_4arch4Sm80ELb0ELb0ELb1ELb1ELb0ELb0ELb0ELb0ELi2ELi4ELi4ELi4ELb0EEENS1_21CollectiveEpilogueBwdISA_SB_SD_Li256ELb1ELb0ELi2EEENS1_19SingleTileSchedulerILb1ELb0ELb0ELi128EEEEEEEEEvNT_6ParamsE$_ZN4cute3eso3ESOILb1ELb0EJNS_6LayoutINS_5tupleIJNS3_IJNS_1CILi4EEENS4_ILi1EEEEEES6_EEENS3_IJNS3_IJS6_NS4_ILi0EEEEEES9_EEEEEiEEC2ERKSC_RKi)
$_ZN7cutlass13device_kernelIN5flash19enable_sm80_to_sm89INS1_16FlashAttnBwdSm80INS1_25CollectiveMainloopBwdSm80ILi2ELi2EN4cute5tupleIJNS5_1CILi128EEES8_NS7_ILi64EEEEEENS_10bfloat16_tEfNS_4arch4Sm80ELb0ELb0ELb1ELb1ELb0ELb0ELb0ELb0ELi2ELi4ELi4ELi4ELb0EEENS1_21CollectiveEpilogueBwdISA_SB_SD_Li256ELb1ELb0ELi2EEENS1_19SingleTileSchedulerILb1ELb0ELb0ELi128EEEEEEEEEvNT_6ParamsE$_ZN4cute3eso3ESOILb1ELb0EJNS_6LayoutINS_5tupleIJNS3_IJNS_1CILi4EEENS4_ILi1EEEEEES6_EEENS3_IJNS3_IJS6_NS4_ILi0EEEEEES9_EEEEEiEEC2ERKSC_RKi:
[----:B------:R-:W-:Y:S02]  /*b020*/  IADD3 R2, R15, -c[0x0][0x20], RZ ;  /* 0x800008000f027a10 */ /* 0x000fe40007ffe0ff */
[----:B------:R-:W-:-:S03]  /*b030*/  MOV R7, 0x0 ;  /* 0x0000000000077802 */ /* 0x000fc60000000f00 */
[----:B------:R1:W-:Y:S01]  /*b040*/  STL [R2], R3 ;  /* 0x0000000302007387 */ /* 0x0003e20000100800 */
[----:B------:R-:W-:Y:S05]  /*b050*/  RET.REL.NODEC R6 `(_ZN7cutlass13device_kernelIN5flash19enable_sm80_to_sm89INS1_16FlashAttnBwdSm80INS1_25CollectiveMainloopBwdSm80ILi2ELi2EN4cute5tupleIJNS5_1CILi128EEES8_NS7_ILi64EEEEEENS_10bfloat16_tEfNS_4arch4Sm80ELb0ELb0ELb1ELb1ELb0ELb0ELb0ELb0ELi2ELi4ELi4ELi4ELb0EEENS1_21CollectiveEpilogueBwdISA_SB_SD_Li256ELb1ELb0ELi2EEENS1_19SingleTileSchedulerILb1ELb0ELb0ELi128EEEEEEEEEvNT_6ParamsE) ;  /* 0xffff4fa006007950 */ /* 0x000fea0003c3ffff */
        .type           $_ZN7cutlass13device_kernelIN5flash19enable_sm80_to_sm89INS1_16FlashAttnBwdSm80INS1_25CollectiveMainloopBwdSm80ILi2ELi2EN4cute5tupleIJNS5_1CILi128EEES8_NS7_ILi64EEEEEENS_10bfloat16_tEfNS_4arch4Sm80ELb0ELb0ELb1ELb1ELb0ELb0ELb0ELb0ELi2ELi4ELi4ELi4ELb0EEENS1_21CollectiveEpilogueBwdISA_SB_SD_Li256ELb1ELb0ELi2EEENS1_19SingleTileSchedulerILb1ELb0ELb0ELi128EEEEEEEEEvNT_6ParamsE$_ZN4cute3eso3ESOILb1ELb0EJNS_6LayoutINS_5tupleIJNS3_IJNS_1CILi8EEENS4_ILi1EEEEEEEEENS3_IJNS3_IJS6_NS4_ILi0EEEEEEEEEEENS_10ViewEngineINS_8gmem_ptrIPKN7cutlass10bfloat16_tEEEEEEEC2ERKSC_RKSK_,@function
        .size           $_ZN7cutlass13device_kernelIN5flash19enable_sm80_to_sm89INS1_16FlashAttnBwdSm80INS1_25CollectiveMainloopBwdSm80ILi2ELi2EN4cute5tupleIJNS5_1CILi128EEES8_NS7_ILi64EEEEEENS_10bfloat16_tEfNS_4arch4Sm80ELb0ELb0ELb1ELb1ELb0ELb0ELb0ELb0ELi2ELi4ELi4ELi4ELb0EEENS1_21CollectiveEpilogueBwdISA_SB_SD_Li256ELb1ELb0ELi2EEENS1_19SingleTileSchedulerILb1ELb0ELb0ELi128EEEEEEEEEvNT_6ParamsE$_ZN4cute3eso3ESOILb1ELb0EJNS_6LayoutINS_5tupleIJNS3_IJNS_1CILi8EEENS4_ILi1EEEEEEEEENS3_IJNS3_IJS6_NS4_ILi0EEEEEEEEEEENS_10ViewEngineINS_8gmem_ptrIPKN7cutlass10bfloat16_tEEEEEEEC2ERKSC_RKSK_,($_ZN7cutlass13device_kernelIN5flash19enable_sm80_to_sm89INS1_16FlashAttnBwdSm80INS1_25CollectiveMainloopBwdSm80ILi2ELi2EN4cute5tupleIJNS5_1CILi128EEES8_NS7_ILi64EEEEEENS_10bfloat16_tEfNS_4arch4Sm80ELb0ELb0ELb1ELb1ELb0ELb0ELb0ELb0ELi2ELi4ELi4ELi4ELb0EEENS1_21CollectiveEpilogueBwdISA_SB_SD_Li256ELb1ELb0ELi2EEENS1_19SingleTileSchedulerILb1ELb0ELb0ELi128EEEEEEEEEvNT_6ParamsE$_ZN4cute3eso3ESOILb1ELb0EJNS_6LayoutINS_5tupleIJNS3_IJNS_1CILi8EEENS4_ILi1EEEEEEEEENS3_IJNS3_IJS6_NS4_ILi0EEEEEEEEEEENS_10ViewEngineINS_8smem_ptrIPN7cutlass10bfloat16_tEEEEEEEC2ERKSC_RKSJ_ - $_ZN7cutlass13device_kernelIN5flash19enable_sm80_to_sm89INS1_16FlashAttnBwdSm80INS1_25CollectiveMainloopBwdSm80ILi2ELi2EN4cute5tupleIJNS5_1CILi128EEES8_NS7_ILi64EEEEEENS_10bfloat16_tEfNS_4arch4Sm80ELb0ELb0ELb1ELb1ELb0ELb0ELb0ELb0ELi2ELi4ELi4ELi4ELb0EEENS1_21CollectiveEpilogueBwdISA_SB_SD_Li256ELb1ELb0ELi2EEENS1_19SingleTileSchedulerILb1ELb0ELb0ELi128EEEEEEEEEvNT_6ParamsE$_ZN4cute3eso3ESOILb1ELb0EJNS_6LayoutINS_5tupleIJNS3_IJNS_1CILi8EEENS4_ILi1EEEEEEEEENS3_IJNS3_IJS6_NS4_ILi0EEEEEEEEEEENS_10ViewEngineINS_8gmem_ptrIPKN7cutlass10bfloat16_tEEEEEEEC2ERKSC_RKSK_)
$_ZN7cutlass13device_kernelIN5flash19enable_sm80_to_sm89INS1_16FlashAttnBwdSm80INS1_25CollectiveMainloopBwdSm80ILi2ELi2EN4cute5tupleIJNS5_1CILi128EEES8_NS7_ILi64EEEEEENS_10bfloat16_tEfNS_4arch4Sm80ELb0ELb0ELb1ELb1ELb0ELb0ELb0ELb0ELi2ELi4ELi4ELi4ELb0EEENS1_21CollectiveEpilogueBwdISA_SB_SD_Li256ELb1ELb0ELi2EEENS1_19SingleTileSchedulerILb1ELb0ELb0ELi128EEEEEEEEEvNT_6ParamsE$_ZN4cute3eso3ESOILb1ELb0EJNS_6LayoutINS_5tupleIJNS3_IJNS_1CILi8EEENS4_ILi1EEEEEEEEENS3_IJNS3_IJS6_NS4_ILi0EEEEEEEEEEENS_10ViewEngineINS_8gmem_ptrIPKN7cutlass10bfloat16_tEEEEEEEC2ERKSC_RKSK_:
[----:B------:R-:W-:Y:S02]  /*b060*/  IADD3 R4, R15, -c[0x0][0x20], RZ ;  /* 0x800008000f047a10 */ /* 0x000fe40007ffe0ff */
[----:B------:R-:W-:-:S03]  /*b070*/  MOV R7, 0x0 ;  /* 0x0000000000077802 */ /* 0x000fc60000000f00 */
[----:B------:R1:W-:Y:S01]  /*b080*/  STL.64 [R4], R2 ;  /* 0x0000000204007387 */ /* 0x0003e20000100a00 */
[----:B------:R-:W-:Y:S05]  /*b090*/  RET.REL.NODEC R6 `(_ZN7cutlass13device_kernelIN5flash19enable_sm80_to_sm89INS1_16FlashAttnBwdSm80INS1_25CollectiveMainloopBwdSm80ILi2ELi2EN4cute5tupleIJNS5_1CILi128EEES8_NS7_ILi64EEEEEENS_10bfloat16_tEfNS_4arch4Sm80ELb0ELb0ELb1ELb1ELb0ELb0ELb0ELb0ELi2ELi4ELi4ELi4ELb0EEENS1_21CollectiveEpilogueBwdISA_SB_SD_Li256ELb1ELb0ELi2EEENS1_19SingleTileSchedulerILb1ELb0ELb0ELi128EEEEEEEEEvNT_6ParamsE) ;  /* 0xffff4f6006007950 */ /* 0x000fea0003c3ffff */
        .type           $_ZN7cutlass13device_kernelIN5flash19enable_sm80_to_sm89INS1_16FlashAttnBwdSm80INS1_25CollectiveMainloopBwdSm80ILi2ELi2EN4cute5tupleIJNS5_1CILi128EEES8_NS7_ILi64EEEEEENS_10bfloat16_tEfNS_4arch4Sm80ELb0ELb0ELb1ELb1ELb0ELb0ELb0ELb0ELi2ELi4ELi4ELi4ELb0EEENS1_21CollectiveEpilogueBwdISA_SB_SD_Li256ELb1ELb0ELi2EEENS1_19SingleTileSchedulerILb1ELb0ELb0ELi128EEEEEEEEEvNT_6ParamsE$_ZN4cute3eso3ESOILb1ELb0EJNS_6LayoutINS_5tupleIJNS3_IJNS_1CILi8EEENS4_ILi1EEEEEEEEENS3_IJNS3_IJS6_NS4_ILi0EEEEEEEEEEENS_10ViewEngineINS_8smem_ptrIPN7cutlass10bfloat16_tEEEEEEEC2ERKSC_RKSJ_,@function
        .size           $_ZN7cutlass13device_kernelIN5flash19enable_sm80_to_sm89INS1_16FlashAttnBwdSm80INS1_25CollectiveMainloopBwdSm80ILi2ELi2EN4cute5tupleIJNS5_1CILi128EEES8_NS7_ILi64EEEEEENS_10bfloat16_tEfNS_4arch4Sm80ELb0ELb0ELb1ELb1ELb0ELb0ELb0ELb0ELi2ELi4ELi4ELi4ELb0EEENS1_21CollectiveEpilogueBwdISA_SB_SD_Li256ELb1ELb0ELi2EEENS1_19SingleTileSchedulerILb1ELb0ELb0ELi128EEEEEEEEEvNT_6ParamsE$_ZN4cute3eso3ESOILb1ELb0EJNS_6LayoutINS_5tupleIJNS3_IJNS_1CILi8EEENS4_ILi1EEEEEEEEENS3_IJNS3_IJS6_NS4_ILi0EEEEEEEEEEENS_10ViewEngineINS_8smem_ptrIPN7cutlass10bfloat16_tEEEEEEEC2ERKSC_RKSJ_,($_ZN7cutlass13device_kernelIN5flash19enable_sm80_to_sm89INS1_16FlashAttnBwdSm80INS1_25CollectiveMainloopBwdSm80ILi2ELi2EN4cute5tupleIJNS5_1CILi128EEES8_NS7_ILi64EEEEEENS_10bfloat16_tEfNS_4arch4Sm80ELb0ELb0ELb1ELb1ELb0ELb0ELb0ELb0ELi2ELi4ELi4ELi4ELb0EEENS1_21CollectiveEpilogueBwdISA_SB_SD_Li256ELb1ELb0ELi2EEENS1_19SingleTileSchedulerILb1ELb0ELb0ELi128EEEEEEEEEvNT_6ParamsE$_ZN4cute3eso3ESOILb1ELb0EJNS_6LayoutINS_5tupleIJNS3_IJNS_1CILi8EEENS4_ILi1EEEEEEEEENS3_IJNS3_IJS6_NS4_ILi0EEEEEEEEEEENS_10ViewEngineIPN7cutlass10bfloat16_tEEEEEC2ERKSC_RKSH_ - $_ZN7cutlass13device_kernelIN5flash19enable_sm80_to_sm89INS1_16FlashAttnBwdSm80INS1_25CollectiveMainloopBwdSm80ILi2ELi2EN4cute5tupleIJNS5_1CILi128EEES8_NS7_ILi64EEEEEENS_10bfloat16_tEfNS_4arch4Sm80ELb0ELb0ELb1ELb1ELb0ELb0ELb0ELb0ELi2ELi4ELi4ELi4ELb0EEENS1_21CollectiveEpilogueBwdISA_SB_SD_Li256ELb1ELb0ELi2EEENS1_19SingleTileSchedulerILb1ELb0ELb0ELi128EEEEEEEEEvNT_6ParamsE$_ZN4cute3eso3ESOILb1ELb0EJNS_6LayoutINS_5tupleIJNS3_IJNS_1CILi8EEENS4_ILi1EEEEEEEEENS3_IJNS3_IJS6_NS4_ILi0EEEEEEEEEEENS_10ViewEngineINS_8smem_ptrIPN7cutlass10bfloat16_tEEEEEEEC2ERKSC_RKSJ_)
$_ZN7cutlass13device_kernelIN5flash19enable_sm80_to_sm89INS1_16FlashAttnBwdSm80INS1_25CollectiveMainloopBwdSm80ILi2ELi2EN4cute5tupleIJNS5_1CILi128EEES8_NS7_ILi64EEEEEENS_10bfloat16_tEfNS_4arch4Sm80ELb0ELb0ELb1ELb1ELb0ELb0ELb0ELb0ELi2ELi4ELi4ELi4ELb0EEENS1_21CollectiveEpilogueBwdISA_SB_SD_Li256ELb1ELb0ELi2EEENS1_19SingleTileSchedulerILb1ELb0ELb0ELi128EEEEEEEEEvNT_6ParamsE$_ZN4cute3eso3ESOILb1ELb0EJNS_6LayoutINS_5tupleIJNS3_IJNS_1CILi8EEENS4_ILi1EEEEEEEEENS3_IJNS3_IJS6_NS4_ILi0EEEEEEEEEEENS_10ViewEngineINS_8smem_ptrIPN7cutlass10bfloat16_tEEEEEEEC2ERKSC_RKSJ_:
[----:B------:R-:W-:Y:S02]  /*b0a0*/  IADD3 R6, R6, -c[0x0][0x20], RZ ;  /* 0x8000080006067a10 */ /* 0x000fe40007ffe0ff */
[----:B------:R-:W-:-:S03]  /*b0b0*/  MOV R9, 0x0 ;  /* 0x0000000000097802 */ /* 0x000fc60000000f00 */
[----:B------:R1:W-:Y:S01]  /*b0c0*/  STL.64 [R6], R2 ;  /* 0x0000000206007387 */ /* 0x0003e20000100a00 */
[----:B------:R-:W-:Y:S05]  /*b0d0*/  RET.REL.NODEC R8 `(_ZN7cutlass13device_kernelIN5flash19enable_sm80_to_sm89INS1_16FlashAttnBwdSm80INS1_25CollectiveMainloopBwdSm80ILi2ELi2EN4cute5tupleIJNS5_1CILi128EEES8_NS7_ILi64EEEEEENS_10bfloat16_tEfNS_4arch4Sm80ELb0ELb0ELb1ELb1ELb0ELb0ELb0ELb0ELi2ELi4ELi4ELi4ELb0EEENS1_21CollectiveEpilogueBwdISA_SB_SD_Li256ELb1ELb0ELi2EEENS1_19SingleTileSchedulerILb1ELb0ELb0ELi128EEEEEEEEEvNT_6ParamsE) ;  /* 0xffff4f2008007950 */ /* 0x000fea0003c3ffff */
        .type           $_ZN7cutlass13device_kernelIN5flash19enable_sm80_to_sm89INS1_16FlashAttnBwdSm80INS1_25CollectiveMainloopBwdSm80ILi2ELi2EN4cute5tupleIJNS5_1CILi128EEES8_NS7_ILi64EEEEEENS_10bfloat16_tEfNS_4arch4Sm80ELb0ELb0ELb1ELb1ELb0ELb0ELb0ELb0ELi2ELi4ELi4ELi4ELb0EEENS1_21CollectiveEpilogueBwdISA_SB_SD_Li256ELb1ELb0ELi2EEENS1_19SingleTileSchedulerILb1ELb0ELb0ELi128EEEEEEEEEvNT_6ParamsE$_ZN4cute3eso3ESOILb1ELb0EJNS_6LayoutINS_5tupleIJNS3_IJNS_1CILi8EEENS4_ILi1EEEEEEEEENS3_IJNS3_IJS6_NS4_ILi0EEEEEEEEEEENS_10ViewEngineIPN7cutlass10bfloat16_tEEEEEC2ERKSC_RKSH_,@function
        .size           $_ZN7cutlass13device_kernelIN5flash19enable_sm80_to_sm89INS1_16FlashAttnBwdSm80INS1_25CollectiveMainloopBwdSm80ILi2ELi2EN4cute5tupleIJNS5_1CILi128EEES8_NS7_ILi64EEEEEENS_10bfloat16_tEfNS_4arch4Sm80ELb0ELb0ELb1ELb1ELb0ELb0ELb0ELb0ELi2ELi4ELi4ELi4ELb0EEENS1_21CollectiveEpilogueBwdISA_SB_SD_Li256ELb1ELb0ELi2EEENS1_19SingleTileSchedulerILb1ELb0ELb0ELi128EEEEEEEEEvNT_6ParamsE$_ZN4cute3eso3ESOILb1ELb0EJNS_6LayoutINS_5tupleIJNS3_IJNS_1CILi8EEENS4_ILi1EEEEEEEEENS3_IJNS3_IJS6_NS4_ILi0EEEEEEEEEEENS_10ViewEngineIPN7cutlass10bfloat16_tEEEEEC2ERKSC_RKSH_,($_ZN7cutlass13device_kernelIN5flash19enable_sm80_to_sm89INS1_16FlashAttnBwdSm80INS1_25CollectiveMainloopBwdSm80ILi2ELi2EN4cute5tupleIJNS5_1CILi128EEES8_NS7_ILi64EEEEEENS_10bfloat16_tEfNS_4arch4Sm80ELb0ELb0ELb1ELb1ELb0ELb0ELb0ELb0ELi2ELi4ELi4ELi4ELb0EEENS1_21CollectiveEpilogueBwdISA_SB_SD_Li256ELb1ELb0ELi2EEENS1_19SingleTileSchedulerILb1ELb0ELb0ELi128EEEEEEEEEvNT_6ParamsE$_ZN4cute3eso3ESOILb1ELb0EJNS_6LayoutINS_5tupleIJNS3_IJNS_1CILi8EEENS4_ILi1EEEEEEEEENS3_IJNS3_IJS6_NS4_ILi0EEEEEEEEEEEiEEC2ERKSC_RKi - $_ZN7cutlass13device_kernelIN5flash19enable_sm80_to_sm89INS1_16FlashAttnBwdSm80INS1_25CollectiveMainloopBwdSm80ILi2ELi2EN4cute5tupleIJNS5_1CILi128EEES8_NS7_ILi64EEEEEENS_10bfloat16_tEfNS_4arch4Sm80ELb0ELb0ELb1ELb1ELb0ELb0ELb0ELb0ELi2ELi4ELi4ELi4ELb0EEENS1_21CollectiveEpilogueBwdISA_SB_SD_Li256ELb1ELb0ELi2EEENS1_19SingleTileSchedulerILb1ELb0ELb0ELi128EEEEEEEEEvNT_6ParamsE$_ZN4cute3eso3ESOILb1ELb0EJNS_6LayoutINS_5tupleIJNS3_IJNS_1CILi8EEENS4_ILi1EEEEEEEEENS3_IJNS3_IJS6_NS4_ILi0EEEEEEEEEEENS_10ViewEngineIPN7cutlass10bfloat16_tEEEEEC2ERKSC_RKSH_)
$_ZN7cutlass13device_kernelIN5flash19enable_sm80_to_sm89INS1_16FlashAttnBwdSm80INS1_25CollectiveMainloopBwdSm80ILi2ELi2EN4cute5tupleIJNS5_1CILi128EEES8_NS7_ILi64EEEEEENS_10bfloat16_tEfNS_4arch4Sm80ELb0ELb0ELb1ELb1ELb0ELb0ELb0ELb0ELi2ELi4ELi4ELi4ELb0EEENS1_21CollectiveEpilogueBwdISA_SB_SD_Li256ELb1ELb0ELi2EEENS1_19SingleTileSchedulerILb1ELb0ELb0ELi128EEEEEEEEEvNT_6ParamsE$_ZN4cute3eso3ESOILb1ELb0EJNS_6LayoutINS_5tupleIJNS3_IJNS_1CILi8EEENS4_ILi1EEEEEEEEENS3_IJNS3_IJS6_NS4_ILi0EEEEEEEEEEENS_10ViewEngineIPN7cutlass10bfloat16_tEEEEEC2ERKSC_RKSH_:
[----:B------:R-:W-:Y:S01]  /*b0e0*/  IADD3 R2, R66, -c[0x0][0x20], RZ ;  /* 0x8000080042027a10 */ /* 0x000fe20007ffe0ff */
[----:B------:R-:W-:Y:S01]  /*b0f0*/  IMAD.MOV.U32 R9, RZ, RZ, R3 ;  /* 0x000000ffff097224 */ /* 0x000fe200078e0003 */
[----:B------:R-:W-:-:S04]  /*b100*/  MOV R7, 0x0 ;  /* 0x0000000000077802 */ /* 0x000fc80000000f00 */
[----:B------:R1:W-:Y:S01]  /*b110*/  STL.64 [R2], R8 ;  /* 0x0000000802007387 */ /* 0x0003e20000100a00 */
[----:B------:R-:W-:Y:S05]  /*b120*/  RET.REL.NODEC R6 `(_ZN7cutlass13device_kernelIN5flash19enable_sm80_to_sm89INS1_16FlashAttnBwdSm80INS1_25CollectiveMainloopBwdSm80ILi2ELi2EN4cute5tupleIJNS5_1CILi128EEES8_NS7_ILi64EEEEEENS_10bfloat16_tEfNS_4arch4Sm80ELb0ELb0ELb1ELb1ELb0ELb0ELb0ELb0ELi2ELi4ELi4ELi4ELb0EEENS1_21CollectiveEpilogueBwdISA_SB_SD_Li256ELb1ELb0ELi2EEENS1_19SingleTileSchedulerILb1ELb0ELb0ELi128EEEEEEEEEvNT_6ParamsE) ;  /* 0xffff4ed006007950 */ /* 0x000fea0003c3ffff */
        .type           $_ZN7cutlass13device_kernelIN5flash19enable_sm80_to_sm89INS1_16FlashAttnBwdSm80INS1_25CollectiveMainloopBwdSm80ILi2ELi2EN4cute5tupleIJNS5_1CILi128EEES8_NS7_ILi64EEEEEENS_10bfloat16_tEfNS_4arch4Sm80ELb0ELb0ELb1ELb1ELb0ELb0ELb0ELb0ELi2ELi4ELi4ELi4ELb0EEENS1_21CollectiveEpilogueBwdISA_SB_SD_Li256ELb1ELb0ELi2EEENS1_19SingleTileSchedulerILb1ELb0ELb0ELi128EEEEEEEEEvNT_6ParamsE$_ZN4cute3eso3ESOILb1ELb0EJNS_6LayoutINS_5tupleIJNS3_IJNS_1CILi8EEENS4_ILi1EEEEEEEEENS3_IJNS3_IJS6_NS4_ILi0EEEEEEEEEEEiEEC2ERKSC_RKi,@function
        .size           $_ZN7cutlass13device_kernelIN5flash19enable_sm80_to_sm89INS1_16FlashAttnBwdSm80INS1_25CollectiveMainloopBwdSm80ILi2ELi2EN4cute5tupleIJNS5_1CILi128EEES8_NS7_ILi64EEEEEENS_10bfloat16_tEfNS_4arch4Sm80ELb0ELb0ELb1ELb1ELb0ELb0ELb0ELb0ELi2ELi4ELi4ELi4ELb0EEENS1_21CollectiveEpilogueBwdISA_SB_SD_Li256ELb1ELb0ELi2EEENS1_19SingleTileSchedulerILb1ELb0ELb0ELi128EEEEEEEEEvNT_6ParamsE$_ZN4cute3eso3ESOILb1ELb0EJNS_6LayoutINS_5tupleIJNS3_IJNS_1CILi8EEENS4_ILi1EEEEEEEEENS3_IJNS3_IJS6_NS4_ILi0EEEEEEEEEEEiEEC2ERKSC_RKi,($_ZN7cutlass13device_kernelIN5flash19enable_sm80_to_sm89INS1_16FlashAttnBwdSm80INS1_25CollectiveMainloopBwdSm80ILi2ELi2EN4cute5tupleIJNS5_1CILi128EEES8_NS7_ILi64EEEEEENS_10bfloat16_tEfNS_4arch4Sm80ELb0ELb0ELb1ELb1ELb0ELb0ELb0ELb0ELi2ELi4ELi4ELi4ELb0EEENS1_21CollectiveEpilogueBwdISA_SB_SD_Li256ELb1ELb0ELi2EEENS1_19SingleTileSchedulerILb1ELb0ELb0ELi128EEEEEEEEEvNT_6ParamsE$_ZN4cute3eso3ESOILb1ELb0EJNS_6LayoutINS_5tupleIJNS3_IJNS_1CILi8EEENS4_ILi1EEEEEEEEENS3_IJNS3_IJS6_NS4_ILi0EEEEEEEEEEElEEC2ERKSC_RKl - $_ZN7cutlass13device_kernelIN5flash19enable_sm80_to_sm89INS1_16FlashAttnBwdSm80INS1_25CollectiveMainloopBwdSm80ILi2ELi2EN4cute5tupleIJNS5_1CILi128EEES8_NS7_ILi64EEEEEENS_10bfloat16_tEfNS_4arch4Sm80ELb0ELb0ELb1ELb1ELb0ELb0ELb0ELb0ELi2ELi4ELi4ELi4ELb0EEENS1_21CollectiveEpilogueBwdISA_SB_SD_Li256ELb1ELb0ELi2EEENS1_19SingleTileSchedulerILb1ELb0ELb0ELi128EEEEEEEEEvNT_6ParamsE$_ZN4cute3eso3ESOILb1ELb0EJNS_6LayoutINS_5tupleIJNS3_IJNS_1CILi8EEENS4_ILi1EEEEEEEEENS3_IJNS3_IJS6_NS4_ILi0EEEEEEEEEEEiEEC2ERKSC_RKi)
$_ZN7cutlass13device_kernelIN5flash19enable_sm80_to_sm89INS1_16FlashAttnBwdSm80INS1_25CollectiveMainloopBwdSm80ILi2ELi2EN4cute5tupleIJNS5_1CILi128EEES8_NS7_ILi64EEEEEENS_10bfloat16_tEfNS_4arch4Sm80ELb0ELb0ELb1ELb1ELb0ELb0ELb0ELb0ELi2ELi4ELi4ELi4ELb0EEENS1_21CollectiveEpilogueBwdISA_SB_SD_Li256ELb1ELb0ELi2EEENS1_19SingleTileSchedulerILb1ELb0ELb0ELi128EEEEEEEEEvNT_6ParamsE$_ZN4cute3eso3ESOILb1ELb0EJNS_6LayoutINS_5tupleIJNS3_IJNS_1CILi8EEENS4_ILi1EEEEEEEEENS3_IJNS3_IJS6_NS4_ILi0EEEEEEEEEEEiEEC2ERKSC_RKi:
[----:B------:R-:W-:Y:S02]  /*b130*/  IADD3 R2, R2, -c[0x0][0x20], RZ ;  /* 0x8000080002027a10 */ /* 0x000fe40007ffe0ff */
[----:B------:R-:W-:-:S03]  /*b140*/  MOV R7, 0x0 ;  /* 0x0000000000077802 */ /* 0x000fc60000000f00 */
[----:B------:R1:W-:Y:S01]  /*b150*/  STL [R2], R3 ;  /* 0x0000000302007387 */ /* 0x0003e20000100800 */
[----:B------:R-:W-:Y:S05]  /*b160*/  RET.REL.NODEC R6 `(_ZN7cutlass13device_kernelIN5flash19enable_sm80_to_sm89INS1_16FlashAttnBwdSm80INS1_25CollectiveMainloopBwdSm80ILi2ELi2EN4cute5tupleIJNS5_1CILi128EEES8_NS7_ILi64EEEEEENS_10bfloat16_tEfNS_4arch4Sm80ELb0ELb0ELb1ELb1ELb0ELb0ELb0ELb0ELi2ELi4ELi4ELi4ELb0EEENS1_21CollectiveEpilogueBwdISA_SB_SD_Li256ELb1ELb0ELi2EEENS1_19SingleTileSchedulerILb1ELb0ELb0ELi128EEEEEEEEEvNT_6ParamsE) ;  /* 0xffff4e9006007950 */ /* 0x000fea0003c3ffff */
        .type           $_ZN7cutlass13device_kernelIN5flash19enable_sm80_to_sm89INS1_16FlashAttnBwdSm80INS1_25CollectiveMainloopBwdSm80ILi2ELi2EN4cute5tupleIJNS5_1CILi128EEES8_NS7_ILi64EEEEEENS_10bfloat16_tEfNS_4arch4Sm80ELb0ELb0ELb1ELb1ELb0ELb0ELb0ELb0ELi2ELi4ELi4ELi4ELb0EEENS1_21CollectiveEpilogueBwdISA_SB_SD_Li256ELb1ELb0ELi2EEENS1_19SingleTileSchedulerILb1ELb0ELb0ELi128EEEEEEEEEvNT_6ParamsE$_ZN4cute3eso3ESOILb1ELb0EJNS_6LayoutINS_5tupleIJNS3_IJNS_1CILi8EEENS4_ILi1EEEEEEEEENS3_IJNS3_IJS6_NS4_ILi0EEEEEEEEEEElEEC2ERKSC_RKl,@function
        .size           $_ZN7cutlass13device_kernelIN5flash19enable_sm80_to_sm89INS1_16FlashAttnBwdSm80INS1_25CollectiveMainloopBwdSm80ILi2ELi2EN4cute5tupleIJNS5_1CILi128EEES8_NS7_ILi64EEEEEENS_10bfloat16_tEfNS_4arch4Sm80ELb0ELb0ELb1ELb1ELb0ELb0ELb0ELb0ELi2ELi4ELi4ELi4ELb0EEENS1_21CollectiveEpilogueBwdISA_SB_SD_Li256ELb1ELb0ELi2EEENS1_19SingleTileSchedulerILb1ELb0ELb0ELi128EEEEEEEEEvNT_6ParamsE$_ZN4cute3eso3ESOILb1ELb0EJNS_6LayoutINS_5tupleIJNS3_IJNS_1CILi8EEENS4_ILi1EEEEEEEEENS3_IJNS3_IJS6_NS4_ILi0EEEEEEEEEEElEEC2ERKSC_RKl,($_ZN7cutlass13device_kernelIN5flash19enable_sm80_to_sm89INS1_16FlashAttnBwdSm80INS1_25CollectiveMainloopBwdSm80ILi2ELi2EN4cute5tupleIJNS5_1CILi128EEES8_NS7_ILi64EEEEEENS_10bfloat16_tEfNS_4arch4Sm80ELb0ELb0ELb1ELb1ELb0ELb0ELb0ELb0ELi2ELi4ELi4ELi4ELb0EEENS1_21CollectiveEpilogueBwdISA_SB_SD_Li256ELb1ELb0ELi2EEENS1_19SingleTileSchedulerILb1ELb0ELb0ELi128EEEEEEEEEvNT_6ParamsE$_ZN4cute3eso3ESOILb1ELb0EJNS_6LayoutINS_5tupleIJNS3_IJNS_1CILi8EEENS4_ILi1EEEEEENS3_IJNS4_ILi2EEEEEEEEENS3_IJNS3_IJS6_NS4_ILi0EEEEEENS3_IJNS4_ILi4096EEEEEEEEEEENS_10ViewEngineINS_8smem_ptrIPN7cutlass10bfloat16_tEEEEEEEC2ERKSG_RKSN_ - $_ZN7cutlass13device_kernelIN5flash19enable_sm80_to_sm89INS1_16FlashAttnBwdSm80INS1_25CollectiveMainloopBwdSm80ILi2ELi2EN4cute5tupleIJNS5_1CILi128EEES8_NS7_ILi64EEEEEENS_10bfloat16_tEfNS_4arch4Sm80ELb0ELb0ELb1ELb1ELb0ELb0ELb0ELb0ELi2ELi4ELi4ELi4ELb0EEENS1_21CollectiveEpilogueBwdISA_SB_SD_Li256ELb1ELb0ELi2EEENS1_19SingleTileSchedulerILb1ELb0ELb0ELi128EEEEEEEEEvNT_6ParamsE$_ZN4cute3eso3ESOILb1ELb0EJNS_6LayoutINS_5tupleIJNS3_IJNS_1CILi8EEENS4_ILi1EEEEEEEEENS3_IJNS3_IJS6_NS4_ILi0EEEEEEEEEEElEEC2ERKSC_RKl)
$_ZN7cutlass13device_kernelIN5flash19enable_sm80_to_sm89INS1_16FlashAttnBwdSm80INS1_25CollectiveMainloopBwdSm80ILi2ELi2EN4cute5tupleIJNS5_1CILi128EEES8_NS7_ILi64EEEEEENS_10bfloat16_tEfNS_4arch4Sm80ELb0ELb0ELb1ELb1ELb0ELb0ELb0ELb0ELi2ELi4ELi4ELi4ELb0EEENS1_21CollectiveEpilogueBwdISA_SB_SD_Li256ELb1ELb0ELi2EEENS1_19SingleTileSchedulerILb1ELb0ELb0ELi128EEEEEEEEEvNT_6ParamsE$_ZN4cute3eso3ESOILb1ELb0EJNS_6LayoutINS_5tupleIJNS3_IJNS_1CILi8EEENS4_ILi1EEEEEEEEENS3_IJNS3_IJS6_NS4_ILi0EEEEEEEEEEElEEC2ERKSC_RKl:
[----:B------:R-:W-:Y:S01]  /*b170*/  IADD3 R2, R15, -c[0x0][0x20], RZ ;  /* 0x800008000f027a10 */ /* 0x000fe20007ffe0ff */
[----:B------:R-:W-:Y:S01]  /*b180*/  IMAD.MOV.U32 R7, RZ, RZ, R3 ;  /* 0x000000ffff077224 */ /* 0x000fe200078e0003 */
[----:B------:R-:W-:-:S04]  /*b190*/  MOV R5, 0x0 ;  /* 0x0000000000057802 */ /* 0x000fc80000000f00 */
[----:B------:R1:W-:Y:S01]  /*b1a0*/  STL.64 [R2], R6 ;  /* 0x0000000602007387 */ /* 0x0003e20000100a00 */
[----:B------:R-:W-:Y:S05]  /*b1b0*/  RET.REL.NODEC R4 `(_ZN7cutlass13device_kernelIN5flash19enable_sm80_to_sm89INS1_16FlashAttnBwdSm80INS1_25CollectiveMainloopBwdSm80ILi2ELi2EN4cute5tupleIJNS5_1CILi128EEES8_NS7_ILi64EEEEEENS_10bfloat16_tEfNS_4arch4Sm80ELb0ELb0ELb1ELb1ELb0ELb0ELb0ELb0ELi2ELi4ELi4ELi4ELb0EEENS1_21CollectiveEpilogueBwdISA_SB_SD_Li256ELb1ELb0ELi2EEENS1_19SingleTileSchedulerILb1ELb0ELb0ELi128EEEEEEEEEvNT_6ParamsE) ;  /* 0xffff4e4004007950 */ /* 0x000fea0003c3ffff */
        .type           $_ZN7cutlass13device_kernelIN5flash19enable_sm80_to_sm89INS1_16FlashAttnBwdSm80INS1_25CollectiveMainloopBwdSm80ILi2ELi2EN4cute5tupleIJNS5_1CILi128EEES8_NS7_ILi64EEEEEENS_10bfloat16_tEfNS_4arch4Sm80ELb0ELb0ELb1ELb1ELb0ELb0ELb0ELb0ELi2ELi4ELi4ELi4ELb0EEENS1_21CollectiveEpilogueBwdISA_SB_SD_Li256ELb1ELb0ELi2EEENS1_19SingleTileSchedulerILb1ELb0ELb0ELi128EEEEEEEEEvNT_6ParamsE$_ZN4cute3eso3ESOILb1ELb0EJNS_6LayoutINS_5tupleIJNS3_IJNS_1CILi8EEENS4_ILi1EEEEEENS3_IJNS4_ILi2EEEEEEEEENS3_IJNS3_IJS6_NS4_ILi0EEEEEENS3_IJNS4_ILi4096EEEEEEEEEEENS_10ViewEngineINS_8smem_ptrIPN7cutlass10bfloat16_tEEEEEEEC2ERKSG_RKSN_,@function
        .size           $_ZN7cutlass13device_kernelIN5flash19enable_sm80_to_sm89INS1_16FlashAttnBwdSm80INS1_25CollectiveMainloopBwdSm80ILi2ELi2EN4cute5tupleIJNS5_1CILi128EEES8_NS7_ILi64EEEEEENS_10bfloat16_tEfNS_4arch4Sm80ELb0ELb0ELb1ELb1ELb0ELb0ELb0ELb0ELi2ELi4ELi4ELi4ELb0EEENS1_21CollectiveEpilogueBwdISA_SB_SD_Li256ELb1ELb0ELi2EEENS1_19SingleTileSchedulerILb1ELb0ELb0ELi128EEEEEEEEEvNT_6ParamsE$_ZN4cute3eso3ESOILb1ELb0EJNS_6LayoutINS_5tupleIJNS3_IJNS_1CILi8EEENS4_ILi1EEEEEENS3_IJNS4_ILi2EEEEEEEEENS3_IJNS3_IJS6_NS4_ILi0EEEEEENS3_IJNS4_ILi4096EEEEEEEEEEENS_10ViewEngineINS_8smem_ptrIPN7cutlass10bfloat16_tEEEEEEEC2ERKSG_RKSN_,($_ZN7cutlass13device_kernelIN5flash19enable_sm80_to_sm89INS1_16FlashAttnBwdSm80INS1_25CollectiveMainloopBwdSm80ILi2ELi2EN4cute5tupleIJNS5_1CILi128EEES8_NS7_ILi64EEEEEENS_10bfloat16_tEfNS_4arch4Sm80ELb0ELb0ELb1ELb1ELb0ELb0ELb0ELb0ELi2ELi4ELi4ELi4ELb0EEENS1_21CollectiveEpilogueBwdISA_SB_SD_Li256ELb1ELb0ELi2EEENS1_19SingleTileSchedulerILb1ELb0ELb0ELi128EEEEEEEEEvNT_6ParamsE$_ZN4cute3eso3ESOILb1ELb0EJNS_6LayoutINS_5tupleIJNS3_IJNS_1CILi8EEENS4_ILi1EEEEEENS3_IJNS4_ILi2EEEEEEEEENS3_IJNS3_IJS6_NS4_ILi0EEEEEENS3_IJNS4_ILi64EEEEEEEEEEENS_10ViewEngineIPN7cutlass10bfloat16_tEEEEEC2ERKSG_RKSL_ - $_ZN7cutlass13device_kernelIN5flash19enable_sm80_to_sm89INS1_16FlashAttnBwdSm80INS1_25CollectiveMainloopBwdSm80ILi2ELi2EN4cute5tupleIJNS5_1CILi128EEES8_NS7_ILi64EEEEEENS_10bfloat16_tEfNS_4arch4Sm80ELb0ELb0ELb1ELb1ELb0ELb0ELb0ELb0ELi2ELi4ELi4ELi4ELb0EEENS1_21CollectiveEpilogueBwdISA_SB_SD_Li256ELb1ELb0ELi2EEENS1_19SingleTileSchedulerILb1ELb0ELb0ELi128EEEEEEEEEvNT_6ParamsE$_ZN4cute3eso3ESOILb1ELb0EJNS_6LayoutINS_5tupleIJNS3_IJNS_1CILi8EEENS4_ILi1EEEEEENS3_IJNS4_ILi2EEEEEEEEENS3_IJNS3_IJS6_NS4_ILi0EEEEEENS3_IJNS4_ILi4096EEEEEEEEEEENS_10ViewEngineINS_8smem_ptrIPN7cutlass10bfloat16_tEEEEEEEC2ERKSG_RKSN_)
$_ZN7cutlass13device_kernelIN5flash19enable_sm80_to_sm89INS1_16FlashAttnBwdSm80INS1_25CollectiveMainloopBwdSm80ILi2ELi2EN4cute5tupleIJNS5_1CILi128EEES8_NS7_ILi64EEEEEENS_10bfloat16_tEfNS_4arch4Sm80ELb0ELb0ELb1ELb1ELb0ELb0ELb0ELb0ELi2ELi4ELi4ELi4ELb0EEENS1_21CollectiveEpilogueBwdISA_SB_SD_Li256ELb1ELb0ELi2EEENS1_19SingleTileSchedulerILb1ELb0ELb0ELi128EEEEEEEEEvNT_6ParamsE$_ZN4cute3eso3ESOILb1ELb0EJNS_6LayoutINS_5tupleIJNS3_IJNS_1CILi8EEENS4_ILi1EEEEEENS3_IJNS4_ILi2EEEEEEEEENS3_IJNS3_IJS6_NS4_ILi0EEEEEENS3_IJNS4_ILi4096EEEEEEEEEEENS_10ViewEngineINS_8smem_ptrIPN7cutlass10bfloat16_tEEEEEEEC2ERKSG_RKSN_:
[----:B------:R-:W-:Y:S01]  /*b1c0*/  IADD3 R5, R66, -c[0x0][0x20], RZ ;  /* 0x8000080042057a10 */ /* 0x000fe20007ffe0ff */
[----:B------:R-:W-:Y:S01]  /*b1d0*/  IMAD.MOV.U32 R8, RZ, RZ, R4 ;  /* 0x000000ffff087224 */ /* 0x000fe200078e0004 */
[----:B------:R-:W-:Y:S01]  /*b1e0*/  MOV R9, R7 ;  /* 0x0000000700097202 */ /* 0x000fe20000000f00 */
[----:B------:R-:W-:-:S04]  /*b1f0*/  IMAD.MOV.U32 R7, RZ, RZ, 0x0 ;  /* 0x00000000ff077424 */ /* 0x000fc800078e00ff */
[----:B------:R1:W-:Y:S01]  /*b200*/  STL.64 [R5], R8 ;  /* 0x0000000805007387 */ /* 0x0003e20000100a00 */
[----:B------:R-:W-:Y:S05]  /*b210*/  RET.REL.NODEC R6 `(_ZN7cutlass13device_kernelIN5flash19enable_sm80_to_sm89INS1_16FlashAttnBwdSm80INS1_25CollectiveMainloopBwdSm80ILi2ELi2EN4cute5tupleIJNS5_1CILi128EEES8_NS7_ILi64EEEEEENS_10bfloat16_tEfNS_4arch4Sm80ELb0ELb0ELb1ELb1ELb0ELb0ELb0ELb0ELi2ELi4ELi4ELi4ELb0EEENS1_21CollectiveEpilogueBwdISA_SB_SD_Li256ELb1ELb0ELi2EEENS1_19SingleTileSchedulerILb1ELb0ELb0ELi128EEEEEEEEEvNT_6ParamsE) ;  /* 0xffff4de006007950 */ /* 0x000fea0003c3ffff */
        .type           $_ZN7cutlass13device_kernelIN5flash19enable_sm80_to_sm89INS1_16FlashAttnBwdSm80INS1_25CollectiveMainloopBwdSm80ILi2ELi2EN4cute5tupleIJNS5_1CILi128EEES8_NS7_ILi64EEEEEENS_10bfloat16_tEfNS_4arch4Sm80ELb0ELb0ELb1ELb1ELb0ELb0ELb0ELb0ELi2ELi4ELi4ELi4ELb0EEENS1_21CollectiveEpilogueBwdISA_SB_SD_Li256ELb1ELb0ELi2EEENS1_19SingleTileSchedulerILb1ELb0ELb0ELi128EEEEEEEEEvNT_6ParamsE$_ZN4cute3eso3ESOILb1ELb0EJNS_6LayoutINS_5tupleIJNS3_IJNS_1CILi8EEENS4_ILi1EEEEEENS3_IJNS4_ILi2EEEEEEEEENS3_IJNS3_IJS6_NS4_ILi0EEEEEENS3_IJNS4_ILi64EEEEEEEEEEENS_10ViewEngineIPN7cutlass10bfloat16_tEEEEEC2ERKSG_RKSL_,@function
        .size           $_ZN7cutlass13device_kernelIN5flash19enable_sm80_to_sm89INS1_16FlashAttnBwdSm80INS1_25CollectiveMainloopBwdSm80ILi2ELi2EN4cute5tupleIJNS5_1CILi128EEES8_NS7_ILi64EEEEEENS_10bfloat16_tEfNS_4arch4Sm80ELb0ELb0ELb1ELb1ELb0ELb0ELb0ELb0ELi2ELi4ELi4ELi4ELb0EEENS1_21CollectiveEpilogueBwdISA_SB_SD_Li256ELb1ELb0ELi2EEENS1_19SingleTileSchedulerILb1ELb0ELb0ELi128EEEEEEEEEvNT_6ParamsE$_ZN4cute3eso3ESOILb1ELb0EJNS_6LayoutINS_5tupleIJNS3_IJNS_1CILi8EEENS4_ILi1EEEEEENS3_IJNS4_ILi2EEEEEEEEENS3_IJNS3_IJS6_NS4_ILi0EEEEEENS3_IJNS4_ILi64EEEEEEEEEEENS_10ViewEngineIPN7cutlass10bfloat16_tEEEEEC2ERKSG_RKSL_,($_ZN7cutlass13device_kernelIN5flash19enable_sm80_to_sm89INS1_16FlashAttnBwdSm80INS1_25CollectiveMainloopBwdSm80ILi2ELi2EN4cute5tupleIJNS5_1CILi128EEES8_NS7_ILi64EEEEEENS_10bfloat16_tEfNS_4arch4Sm80ELb0ELb0ELb1ELb1ELb0ELb0ELb0ELb0ELi2ELi4ELi4ELi4ELb0EEENS1_21CollectiveEpilogueBwdISA_SB_SD_Li256ELb1ELb0ELi2EEENS1_19SingleTileSchedulerILb1ELb0ELb0ELi128EEEEEEEEEvNT_6ParamsE$_ZN4cute3eso3ESOILb1ELb0EJNS_6LayoutINS_5tupleIJNS3_IJNS_1CILi8EEENS4_ILi1EEEEEENS3_IJNS4_ILi2EEEEEEEEENS3_IJNS3_IJS6_NS4_ILi0EEEEEENS3_IJNS4_ILi8192EEEEEEEEEEENS_10ViewEngineINS_8smem_ptrIPN7cutlass10bfloat16_tEEEEEEEC2ERKSG_RKSN_ - $_ZN7cutlass13device_kernelIN5flash19enable_sm80_to_sm89INS1_16FlashAttnBwdSm80INS1_25CollectiveMainloopBwdSm80ILi2ELi2EN4cute5tupleIJNS5_1CILi128EEES8_NS7_ILi64EEEEEENS_10bfloat16_tEfNS_4arch4Sm80ELb0ELb0ELb1ELb1ELb0ELb0ELb0ELb0ELi2ELi4ELi4ELi4ELb0EEENS1_21CollectiveEpilogueBwdISA_SB_SD_Li256ELb1ELb0ELi2EEENS1_19SingleTileSchedulerILb1ELb0ELb0ELi128EEEEEEEEEvNT_6ParamsE$_ZN4cute3eso3ESOILb1ELb0EJNS_6LayoutINS_5tupleIJNS3_IJNS_1CILi8EEENS4_ILi1EEEEEENS3_IJNS4_ILi2EEEEEEEEENS3_IJNS3_IJS6_NS4_ILi0EEEEEENS3_IJNS4_ILi64EEEEEEEEEEENS_10ViewEngineIPN7cutlass10bfloat16_tEEEEEC2ERKSG_RKSL_)
$_ZN7cutlass13device_kernelIN5flash19enable_sm80_to_sm89INS1_16FlashAttnBwdSm80INS1_25CollectiveMainloopBwdSm80ILi2ELi2EN4cute5tupleIJNS5_1CILi128EEES8_NS7_ILi64EEEEEENS_10bfloat16_tEfNS_4arch4Sm80ELb0ELb0ELb1ELb1ELb0ELb0ELb0ELb0ELi2ELi4ELi4ELi4ELb0EEENS1_21CollectiveEpilogueBwdISA_SB_SD_Li256ELb1ELb0ELi2EEENS1_19SingleTileSchedulerILb1ELb0ELb0ELi128EEEEEEEEEvNT_6ParamsE$_ZN4cute3eso3ESOILb1ELb0EJNS_6LayoutINS_5tupleIJNS3_IJNS_1CILi8EEENS4_ILi1EEEEEENS3_IJNS4_ILi2EEEEEEEEENS3_IJNS3_IJS6_NS4_ILi0EEEEEENS3_IJNS4_ILi64EEEEEEEEEEENS_10ViewEngineIPN7cutlass10bfloat16_tEEEEEC2ERKSG_RKSL_:
[----:B------:R-:W-:Y:S01]  /*b220*/  IADD3 R2, R23, -c[0x0][0x20], RZ ;  /* 0x8000080017027a10 */ /* 0x000fe20007ffe0ff */
[----:B------:R-:W-:Y:S01]  /*b230*/  IMAD.MOV.U32 R9, RZ, RZ, R3 ;  /* 0x000000ffff097224 */ /* 0x000fe200078e0003 */
[----:B------:R-:W-:-:S04]  /*b240*/  MOV R7, 0x0 ;  /* 0x0000000000077802 */ /* 0x000fc80000000f00 */
[----:B------:R1:W-:Y:S01]  /*b250*/  STL.64 [R2], R8 ;  /* 0x0000000802007387 */ /* 0x0003e20000100a00 */
[----:B------:R-:W-:Y:S05]  /*b260*/  RET.REL.NODEC R6 `(_ZN7cutlass13device_kernelIN5flash19enable_sm80_to_sm89INS1_16FlashAttnBwdSm80INS1_25CollectiveMainloopBwdSm80ILi2ELi2EN4cute5tupleIJNS5_1CILi128EEES8_NS7_ILi64EEEEEENS_10bfloat16_tEfNS_4arch4Sm80ELb0ELb0ELb1ELb1ELb0ELb0ELb0ELb0ELi2ELi4ELi4ELi4ELb0EEENS1_21CollectiveEpilogueBwdISA_SB_SD_Li256ELb1ELb0ELi2EEENS1_19SingleTileSchedulerILb1ELb0ELb0ELi128EEEEEEEEEvNT_6ParamsE) ;  /* 0xffff4d9006007950 */ /* 0x000fea0003c3ffff */
        .type           $_ZN7cutlass13device_kernelIN5flash19enable_sm80_to_sm89INS1_16FlashAttnBwdSm80INS1_25CollectiveMainloopBwdSm80ILi2ELi2EN4cute5tupleIJNS5_1CILi128EEES8_NS7_ILi64EEEEEENS_10bfloat16_tEfNS_4arch4Sm80ELb0ELb0ELb1ELb1ELb0ELb0ELb0ELb0ELi2ELi4ELi4ELi4ELb0EEENS1_21CollectiveEpilogueBwdISA_SB_SD_Li256ELb1ELb0ELi2EEENS1_19SingleTileSchedulerILb1ELb0ELb0ELi128EEEEEEEEEvNT_6ParamsE$_ZN4cute3eso3ESOILb1ELb0EJNS_6LayoutINS_5tupleIJNS3_IJNS_1CILi8EEENS4_ILi1EEEEEENS3_IJNS4_ILi2EEEEEEEEENS3_IJNS3_IJS6_NS4_ILi0EEEEEENS3_IJNS4_ILi8192EEEEEEEEEEENS_10ViewEngineINS_8smem_ptrIPN7cutlass10bfloat16_tEEEEEEEC2ERKSG_RKSN_,@function
        .size           $_ZN7cutlass13device_kernelIN5flash19enable_sm80_to_sm89INS1_16FlashAttnBwdSm80INS1_25CollectiveMainloopBwdSm80ILi2ELi2EN4cute5tupleIJNS5_1CILi128EEES8_NS7_ILi64EEEEEENS_10bfloat16_tEfNS_4arch4Sm80ELb0ELb0ELb1ELb1ELb0ELb0ELb0ELb0ELi2ELi4ELi4ELi4ELb0EEENS1_21CollectiveEpilogueBwdISA_SB_SD_Li256ELb1ELb0ELi2EEENS1_19SingleTileSchedulerILb1ELb0ELb0ELi128EEEEEEEEEvNT_6ParamsE$_ZN4cute3eso3ESOILb1ELb0EJNS_6LayoutINS_5tupleIJNS3_IJNS_1CILi8EEENS4_ILi1EEEEEENS3_IJNS4_ILi2EEEEEEEEENS3_IJNS3_IJS6_NS4_ILi0EEEEEENS3_IJNS4_ILi8192EEEEEEEEEEENS_10ViewEngineINS_8smem_ptrIPN7cutlass10bfloat16_tEEEEEEEC2ERKSG_RKSN_,($_ZN7cutlass13device_kernelIN5flash19enable_sm80_to_sm89INS1_16FlashAttnBwdSm80INS1_25CollectiveMainloopBwdSm80ILi2ELi2EN4cute5tupleIJNS5_1CILi128EEES8_NS7_ILi64EEEEEENS_10bfloat16_tEfNS_4arch4Sm80ELb0ELb0ELb1ELb1ELb0ELb0ELb0ELb0ELi2ELi4ELi4ELi4ELb0EEENS1_21CollectiveEpilogueBwdISA_SB_SD_Li256ELb1ELb0ELi2EEENS1_19SingleTileSchedulerILb1ELb0ELb0ELi128EEEEEEEEEvNT_6ParamsE$_ZN4cute3eso3ESOILb1ELb0EJNS_6LayoutINS_5tupleIJNS3_IJNS_1CILi8EEENS4_ILi1EEEEEENS3_IJNS4_ILi2EEEEEEEEENS3_IJNS3_IJS6_NS4_ILi0EEEEEENS3_IJS5_EEEEEEEENS_10ViewEngineIPN7cutlass10bfloat16_tEEEEEC2ERKSF_RKSK_ - $_ZN7cutlass13device_kernelIN5flash19enable_sm80_to_sm89INS1_16FlashAttnBwdSm80INS1_25CollectiveMainloopBwdSm80ILi2ELi2EN4cute5tupleIJNS5_1CILi128EEES8_NS7_ILi64EEEEEENS_10bfloat16_tEfNS_4arch4Sm80ELb0ELb0ELb1ELb1ELb0ELb0ELb0ELb0ELi2ELi4ELi4ELi4ELb0EEENS1_21CollectiveEpilogueBwdISA_SB_SD_Li256ELb1ELb0ELi2EEENS1_19SingleTileSchedulerILb1ELb0ELb0ELi128EEEEEEEEEvNT_6ParamsE$_ZN4cute3eso3ESOILb1ELb0EJNS_6LayoutINS_5tupleIJNS3_IJNS_1CILi8EEENS4_ILi1EEEEEENS3_IJNS4_ILi2EEEEEEEEENS3_IJNS3_IJS6_NS4_ILi0EEEEEENS3_IJNS4_ILi8192EEEEEEEEEEENS_10ViewEngineINS_8smem_ptrIPN7cutlass10bfloat16_tEEEEEEEC2ERKSG_RKSN_)
$_ZN7cutlass13device_kernelIN5flash19enable_sm80_to_sm89INS1_16FlashAttnBwdSm80INS1_25CollectiveMainloopBwdSm80ILi2ELi2EN4cute5tupleIJNS5_1CILi128EEES8_NS7_ILi64EEEEEENS_10bfloat16_tEfNS_4arch4Sm80ELb0ELb0ELb1ELb1ELb0ELb0ELb0ELb0ELi2ELi4ELi4ELi4ELb0EEENS1_21CollectiveEpilogueBwdISA_SB_SD_Li256ELb1ELb0ELi2EEENS1_19SingleTileSchedulerILb1ELb0ELb0ELi128EEEEEEEEEvNT_6ParamsE$_ZN4cute3eso3ESOILb1ELb0EJNS_6LayoutINS_5tupleIJNS3_IJNS_1CILi8EEENS4_ILi1EEEEEENS3_IJNS4_ILi2EEEEEEEEENS3_IJNS3_IJS6_NS4_ILi0EEEEEENS3_IJNS4_ILi8192EEEEEEEEEEENS_10ViewEngineINS_8smem_ptrIPN7cutlass10bfloat16_tEEEEEEEC2ERKSG_RKSN_:
[----:B------:R-:W-:Y:S01]  /*b270*/  IADD3 R5, R23, -c[0x0][0x20], RZ ;  /* 0x8000080017057a10 */ /* 0x000fe20007ffe0ff */
[----:B------:R-:W-:Y:S01]  /*b280*/  IMAD.MOV.U32 R8, RZ, RZ, R4 ;  /* 0x000000ffff087224 */ /* 0x000fe200078e0004 */
[----:B------:R-:W-:Y:S01]  /*b290*/  MOV R9, R7 ;  /* 0x0000000700097202 */ /* 0x000fe20000000f00 */
[----:B------:R-:W-:-:S04]  /*b2a0*/  IMAD.MOV.U32 R7, RZ, RZ, 0x0 ;  /* 0x00000000ff077424 */ /* 0x000fc800078e00ff */
[----:B------:R1:W-:Y:S01]  /*b2b0*/  STL.64 [R5], R8 ;  /* 0x0000000805007387 */ /* 0x0003e20000100a00 */
[----:B------:R-:W-:Y:S05]  /*b2c0*/  RET.REL.NODEC R6 `(_ZN7cutlass13device_kernelIN5flash19enable_sm80_to_sm89INS1_16FlashAttnBwdSm80INS1_25CollectiveMainloopBwdSm80ILi2ELi2EN4cute5tupleIJNS5_1CILi128EEES8_NS7_ILi64EEEEEENS_10bfloat16_tEfNS_4arch4Sm80ELb0ELb0ELb1ELb1ELb0ELb0ELb0ELb0ELi2ELi4ELi4ELi4ELb0EEENS1_21CollectiveEpilogueBwdISA_SB_SD_Li256ELb1ELb0ELi2EEENS1_19SingleTileSchedulerILb1ELb0ELb0ELi128EEEEEEEEEvNT_6ParamsE) ;  /* 0xffff4d3006007950 */ /* 0x000fea0003c3ffff */
        .type           $_ZN7cutlass13device_kernelIN5flash19enable_sm80_to_sm89INS1_16FlashAttnBwdSm80INS1_25CollectiveMainloopBwdSm80ILi2ELi2EN4cute5tupleIJNS5_1CILi128EEES8_NS7_ILi64EEEEEENS_10bfloat16_tEfNS_4arch4Sm80ELb0ELb0ELb1ELb1ELb0ELb0ELb0ELb0ELi2ELi4ELi4ELi4ELb0EEENS1_21CollectiveEpilogueBwdISA_SB_SD_Li256ELb1ELb0ELi2EEENS1_19SingleTileSchedulerILb1ELb0ELb0ELi128EEEEEEEEEvNT_6ParamsE$_ZN4cute3eso3ESOILb1ELb0EJNS_6LayoutINS_5tupleIJNS3_IJNS_1CILi8EEENS4_ILi1EEEEEENS3_IJNS4_ILi2EEEEEEEEENS3_IJNS3_IJS6_NS4_ILi0EEEEEENS3_IJS5_EEEEEEEENS_10ViewEngineIPN7cutlass10bfloat16_tEEEEEC2ERKSF_RKSK_,@function
        .size           $_ZN7cutlass13device_kernelIN5flash19enable_sm80_to_sm89INS1_16FlashAttnBwdSm80INS1_25CollectiveMainloopBwdSm80ILi2ELi2EN4cute5tupleIJNS5_1CILi128EEES8_NS7_ILi64EEEEEENS_10bfloat16_tEfNS_4arch4Sm80ELb0ELb0ELb1ELb1ELb0ELb0ELb0ELb0ELi2ELi4ELi4ELi4ELb0EEENS1_21CollectiveEpilogueBwdISA_SB_SD_Li256ELb1ELb0ELi2EEENS1_19SingleTileSchedulerILb1ELb0ELb0ELi128EEEEEEEEEvNT_6ParamsE$_ZN4cute3eso3ESOILb1ELb0EJNS_6LayoutINS_5tupleIJNS3_IJNS_1CILi8EEENS4_ILi1EEEEEENS3_IJNS4_ILi2EEEEEEEEENS3_IJNS3_IJS6_NS4_ILi0EEEEEENS3_IJS5_EEEEEEEENS_10ViewEngineIPN7cutlass10bfloat16_tEEEEEC2ERKSF_RKSK_,($_ZN7cutlass13device_kernelIN5flash19enable_sm80_to_sm89INS1_16FlashAttnBwdSm80INS1_25CollectiveMainloopBwdSm80ILi2ELi2EN4cute5tupleIJNS5_1CILi128EEES8_NS7_ILi64EEEEEENS_10bfloat16_tEfNS_4arch4Sm80ELb0ELb0ELb1ELb1ELb0ELb0ELb0ELb0ELi2ELi4ELi4ELi4ELb0EEENS1_21CollectiveEpilogueBwdISA_SB_SD_Li256ELb1ELb0ELi2EEENS1_19SingleTileSchedulerILb1ELb0ELb0ELi128EEEEEEEEEvNT_6ParamsE$_ZN4cute3eso3ESOILb1ELb0EJNS_6LayoutINS_5tupleIJNS3_IJNS_1CILi8EEENS4_ILi1EEEEEENS3_IJNS4_ILi4EEEEEEEEENS3_IJNS3_IJS6_NS4_ILi0EEEEEENS3_IJNS4_ILi2048EEEEEEEEEEENS_10ViewEngineINS_8smem_ptrIPN7cutlass10bfloat16_tEEEEEEEC2ERKSG_RKSN_ - $_ZN7cutlass13device_kernelIN5flash19enable_sm80_to_sm89INS1_16FlashAttnBwdSm80INS1_25CollectiveMainloopBwdSm80ILi2ELi2EN4cute5tupleIJNS5_1CILi128EEES8_NS7_ILi64EEEEEENS_10bfloat16_tEfNS_4arch4Sm80ELb0ELb0ELb1ELb1ELb0ELb0ELb0ELb0ELi2ELi4ELi4ELi4ELb0EEENS1_21CollectiveEpilogueBwdISA_SB_SD_Li256ELb1ELb0ELi2EEENS1_19SingleTileSchedulerILb1ELb0ELb0ELi128EEEEEEEEEvNT_6ParamsE$_ZN4cute3eso3ESOILb1ELb0EJNS_6LayoutINS_5tupleIJNS3_IJNS_1CILi8EEENS4_ILi1EEEEEENS3_IJNS4_ILi2EEEEEEEEENS3_IJNS3_IJS6_NS4_ILi0EEEEEENS3_IJS5_EEEEEEEENS_10ViewEngineIPN7cutlass10bfloat16_tEEEEEC2ERKSF_RKSK_)
$_ZN7cutlass13device_kernelIN5flash19enable_sm80_to_sm89INS1_16FlashAttnBwdSm80INS1_25CollectiveMainloopBwdSm80ILi2ELi2EN4cute5tupleIJNS5_1CILi128EEES8_NS7_ILi64EEEEEENS_10bfloat16_tEfNS_4arch4Sm80ELb0ELb0ELb1ELb1ELb0ELb0ELb0ELb0ELi2ELi4ELi4ELi4ELb0EEENS1_21CollectiveEpilogueBwdISA_SB_SD_Li256ELb1ELb0ELi2EEENS1_19SingleTileSchedulerILb1ELb0ELb0ELi128EEEEEEEEEvNT_6ParamsE$_ZN4cute3eso3ESOILb1ELb0EJNS_6LayoutINS_5tupleIJNS3_IJNS_1CILi8EEENS4_ILi1EEEEEENS3_IJNS4_ILi2EEEEEEEEENS3_IJNS3_IJS6_NS4_ILi0EEEEEENS3_IJS5_EEEEEEEENS_10ViewEngineIPN7cutlass10bfloat16_tEEEEEC2ERKSF_RKSK_:
[----:B------:R-:W-:Y:S01]  /*b2d0*/  IADD3 R3, R66, -c[0x0][0x20], RZ ;  /* 0x8000080042037a10 */ /* 0x000fe20007ffe0ff */
[----:B------:R-:W-:Y:S01]  /*b2e0*/  IMAD.MOV.U32 R8, RZ, RZ, R2 ;  /* 0x000000ffff087224 */ /* 0x000fe200078e0002 */
[----:B------:R-:W-:Y:S01]  /*b2f0*/  MOV R9, R5 ;  /* 0x0000000500097202 */ /* 0x000fe20000000f00 */
[----:B------:R-:W-:-:S04]  /*b300*/  IMAD.MOV.U32 R5, RZ, RZ, 0x0 ;  /* 0x00000000ff057424 */ /* 0x000fc800078e00ff */
[----:B------:R1:W-:Y:S01]  /*b310*/  STL.64 [R3], R8 ;  /* 0x0000000803007387 */ /* 0x0003e20000100a00 */
[----:B------:R-:W-:Y:S05]  /*b320*/  RET.REL.NODEC R4 `(_ZN7cutlass13device_kernelIN5flash19enable_sm80_to_sm89INS1_16FlashAttnBwdSm80INS1_25CollectiveMainloopBwdSm80ILi2ELi2EN4cute5tupleIJNS5_1CILi128EEES8_NS7_ILi64EEEEEENS_10bfloat16_tEfNS_4arch4Sm80ELb0ELb0ELb1ELb1ELb0ELb0ELb0ELb0ELi2ELi4ELi4ELi4ELb0EEENS1_21CollectiveEpilogueBwdISA_SB_SD_Li256ELb1ELb0ELi2EEENS1_19SingleTileSchedulerILb1ELb0ELb0ELi128EEEEEEEEEvNT_6ParamsE) ;  /* 0xffff4cd004007950 */ /* 0x000fea0003c3ffff */
        .type           $_ZN7cutlass13device_kernelIN5flash19enable_sm80_to_sm89INS1_16FlashAttnBwdSm80INS1_25CollectiveMainloopBwdSm80ILi2ELi2EN4cute5tupleIJNS5_1CILi128EEES8_NS7_ILi64EEEEEENS_10bfloat16_tEfNS_4arch4Sm80ELb0ELb0ELb1ELb1ELb0ELb0ELb0ELb0ELi2ELi4ELi4ELi4ELb0EEENS1_21CollectiveEpilogueBwdISA_SB_SD_Li256ELb1ELb0ELi2EEENS1_19SingleTileSchedulerILb1ELb0ELb0ELi128EEEEEEEEEvNT_6ParamsE$_ZN4cute3eso3ESOILb1ELb0EJNS_6LayoutINS_5tupleIJNS3_IJNS_1CILi8EEENS4_ILi1EEEEEENS3_IJNS4_ILi4EEEEEEEEENS3_IJNS3_IJS6_NS4_ILi0EEEEEENS3_IJNS4_ILi2048EEEEEEEEEEENS_10ViewEngineINS_8smem_ptrIPN7cutlass10bfloat16_tEEEEEEEC2ERKSG_RKSN_,@function
        .size           $_ZN7cutlass13device_kernelIN5flash19enable_sm80_to_sm89INS1_16FlashAttnBwdSm80INS1_25CollectiveMainloopBwdSm80ILi2ELi2EN4cute5tupleIJNS5_1CILi128EEES8_NS7_ILi64EEEEEENS_10bfloat16_tEfNS_4arch4Sm80ELb0ELb0ELb1ELb1ELb0ELb0ELb0ELb0ELi2ELi4ELi4ELi4ELb0EEENS1_21CollectiveEpilogueBwdISA_SB_SD_Li256ELb1ELb0ELi2EEENS1_19SingleTileSchedulerILb1ELb0ELb0ELi128EEEEEEEEEvNT_6ParamsE$_ZN4cute3eso3ESOILb1ELb0EJNS_6LayoutINS_5tupleIJNS3_IJNS_1CILi8EEENS4_ILi1EEEEEENS3_IJNS4_ILi4EEEEEEEEENS3_IJNS3_IJS6_NS4_ILi0EEEEEENS3_IJNS4_ILi2048EEEEEEEEEEENS_10ViewEngineINS_8smem_ptrIPN7cutlass10bfloat16_tEEEEEEEC2ERKSG_RKSN_,($_ZN7cutlass13device_kernelIN5flash19enable_sm80_to_sm89INS1_16FlashAttnBwdSm80INS1_25CollectiveMainloopBwdSm80ILi2ELi2EN4cute5tupleIJNS5_1CILi128EEES8_NS7_ILi64EEEEEENS_10bfloat16_tEfNS_4arch4Sm80ELb0ELb0ELb1ELb1ELb0ELb0ELb0ELb0ELi2ELi4ELi4ELi4ELb0EEENS1_21CollectiveEpilogueBwdISA_SB_SD_Li256ELb1ELb0ELi2EEENS1_19SingleTileSchedulerILb1ELb0ELb0ELi128EEEEEEEEEvNT_6ParamsE$_ZN4cute3eso3ESOILb1ELb0EJNS_6LayoutINS_5tupleIJNS3_IJNS_1CILi8EEENS4_ILi1EEEEEENS3_IJNS4_ILi4EEEEEEEEENS3_IJNS3_IJS6_NS4_ILi0EEEEEENS3_IJS5_EEEEEEEENS_10ViewEngineIPN7cutlass10bfloat16_tEEEEEC2ERKSF_RKSK_ - $_ZN7cutlass13device_kernelIN5flash19enable_sm80_to_sm89INS1_16FlashAttnBwdSm80INS1_25CollectiveMainloopBwdSm80ILi2ELi2EN4cute5tupleIJNS5_1CILi128EEES8_NS7_ILi64EEEEEENS_10bfloat16_tEfNS_4arch4Sm80ELb0ELb0ELb1ELb1ELb0ELb0ELb0ELb0ELi2ELi4ELi4ELi4ELb0EEENS1_21CollectiveEpilogueBwdISA_SB_SD_Li256ELb1ELb0ELi2EEENS1_19SingleTileSchedulerILb1ELb0ELb0ELi128EEEEEEEEEvNT_6ParamsE$_ZN4cute3eso3ESOILb1ELb0EJNS_6LayoutINS_5tupleIJNS3_IJNS_1CILi8EEENS4_ILi1EEEEEENS3_IJNS4_ILi4EEEEEEEEENS3_IJNS3_IJS6_NS4_ILi0EEEEEENS3_IJNS4_ILi2048EEEEEEEEEEENS_10ViewEngineINS_8smem_ptrIPN7cutlass10bfloat16_tEEEEEEEC2ERKSG_RKSN_)
$_ZN7cutlass13device_kernelIN5flash19enable_sm80_to_sm89INS1_16FlashAttnBwdSm80INS1_25CollectiveMainloopBwdSm80ILi2ELi2EN4cute5tupleIJNS5_1CILi128EEES8_NS7_ILi64EEEEEENS_10bfloat16_tEfNS_4arch4Sm80ELb0ELb0ELb1ELb1ELb0ELb0ELb0ELb0ELi2ELi4ELi4ELi4ELb0EEENS1_21CollectiveEpilogueBwdISA_SB_SD_Li256ELb1ELb0ELi2EEENS1_19SingleTileSchedulerILb1ELb0ELb0ELi128EEEEEEEEEvNT_6ParamsE$_ZN4cute3eso3ESOILb1ELb0EJNS_6LayoutINS_5tupleIJNS3_IJNS_1CILi8EEENS4_ILi1EEEEEENS3_IJNS4_ILi4EEEEEEEEENS3_IJNS3_IJS6_NS4_ILi0EEEEEENS3_IJNS4_ILi2048EEEEEEEEEEENS_10ViewEngineINS_8smem_ptrIPN7cutlass10bfloat16_tEEEEEEEC2ERKSG_RKSN_:
[----:B------:R-:W-:Y:S01]  /*b330*/  IADD3 R7, R23, -c[0x0][0x20], RZ ;  /* 0x8000080017077a10 */ /* 0x000fe20007ffe0ff */
[----:B------:R-:W-:Y:S01]  /*b340*/  IMAD.MOV.U32 R10, RZ, RZ, R6 ;  /* 0x000000ffff0a7224 */ /* 0x000fe200078e0006 */
[----:B------:R-:W-:Y:S01]  /*b350*/  MOV R11, R9 ;  /* 0x00000009000b7202 */ /* 0x000fe20000000f00 */
[----:B------:R-:W-:-:S04]  /*b360*/  IMAD.MOV.U32 R9, RZ, RZ, 0x0 ;  /* 0x00000000ff097424 */ /* 0x000fc800078e00ff */
[----:B------:R1:W-:Y:S01]  /*b370*/  STL.64 [R7], R10 ;  /* 0x0000000a07007387 */ /* 0x0003e20000100a00 */
[----:B------:R-:W-:Y:S05]  /*b380*/  RET.REL.NODEC R8 `(_ZN7cutlass13device_kernelIN5flash19enable_sm80_to_sm89INS1_16FlashAttnBwdSm80INS1_25CollectiveMainloopBwdSm80ILi2ELi2EN4cute5tupleIJNS5_1CILi128EEES8_NS7_ILi64EEEEEENS_10bfloat16_tEfNS_4arch4Sm80ELb0ELb0ELb1ELb1ELb0ELb0ELb0ELb0ELi2ELi4ELi4ELi4ELb0EEENS1_21CollectiveEpilogueBwdISA_SB_SD_Li256ELb1ELb0ELi2EEENS1_19SingleTileSchedulerILb1ELb0ELb0ELi128EEEEEEEEEvNT_6ParamsE) ;  /* 0xffff4c7008007950 */ /* 0x000fea0003c3ffff */
        .type           $_ZN7cutlass13device_kernelIN5flash19enable_sm80_to_sm89INS1_16FlashAttnBwdSm80INS1_25CollectiveMainloopBwdSm80ILi2ELi2EN4cute5tupleIJNS5_1CILi128EEES8_NS7_ILi64EEEEEENS_10bfloat16_tEfNS_4arch4Sm80ELb0ELb0ELb1ELb1ELb0ELb0ELb0ELb0ELi2ELi4ELi4ELi4ELb0EEENS1_21CollectiveEpilogueBwdISA_SB_SD_Li256ELb1ELb0ELi2EEENS1_19SingleTileSchedulerILb1ELb0ELb0ELi128EEEEEEEEEvNT_6ParamsE$_ZN4cute3eso3ESOILb1ELb0EJNS_6LayoutINS_5tupleIJNS3_IJNS_1CILi8EEENS4_ILi1EEEEEENS3_IJNS4_ILi4EEEEEEEEENS3_IJNS3_IJS6_NS4_ILi0EEEEEENS3_IJS5_EEEEEEEENS_10ViewEngineIPN7cutlass10bfloat16_tEEEEEC2ERKSF_RKSK_,@function
        .size           $_ZN7cutlass13device_kernelIN5flash19enable_sm80_to_sm89INS1_16FlashAttnBwdSm80INS1_25CollectiveMainloopBwdSm80ILi2ELi2EN4cute5tupleIJNS5_1CILi128EEES8_NS7_ILi64EEEEEENS_10bfloat16_tEfNS_4arch4Sm80ELb0ELb0ELb1ELb1ELb0ELb0ELb0ELb0ELi2ELi4ELi4ELi4ELb0EEENS1_21CollectiveEpilogueBwdISA_SB_SD_Li256ELb1ELb0ELi2EEENS1_19SingleTileSchedulerILb1ELb0ELb0ELi128EEEEEEEEEvNT_6ParamsE$_ZN4cute3eso3ESOILb1ELb0EJNS_6LayoutINS_5tupleIJNS3_IJNS_1CILi8EEENS4_ILi1EEEEEENS3_IJNS4_ILi4EEEEEEEEENS3_IJNS3_IJS6_NS4_ILi0EEEEEENS3_IJS5_EEEEEEEENS_10ViewEngineIPN7cutlass10bfloat16_tEEEEEC2ERKSF_RKSK_,($_ZN7cutlass13device_kernelIN5flash19enable_sm80_to_sm89INS1_16FlashAttnBwdSm80INS1_25CollectiveMainloopBwdSm80ILi2ELi2EN4cute5tupleIJNS5_1CILi128EEES8_NS7_ILi64EEEEEENS_10bfloat16_tEfNS_4arch4Sm80ELb0ELb0ELb1ELb1ELb0ELb0ELb0ELb0ELi2ELi4ELi4ELi4ELb0EEENS1_21CollectiveEpilogueBwdISA_SB_SD_Li256ELb1ELb0ELi2EEENS1_19SingleTileSchedulerILb1ELb0ELb0ELi128EEEEEEEEEvNT_6ParamsE$_ZN4cute3eso3ESOILb1ELb0EJNS_6LayoutINS_5tupleIJNS3_IJNS_1CILi8EEENS4_ILi1EEEEEENS4_ILi2EEEEEENS3_IJNS3_IJS6_NS4_ILi0EEEEEENS4_ILi4096EEEEEEEENS_10ViewEngineINS_8smem_ptrIPN7cutlass10bfloat16_tEEEEEEEC2ERKSE_RKSL_ - $_ZN7cutlass13device_kernelIN5flash19enable_sm80_to_sm89INS1_16FlashAttnBwdSm80INS1_25CollectiveMainloopBwdSm80ILi2ELi2EN4cute5tupleIJNS5_1CILi128EEES8_NS7_ILi64EEEEEENS_10bfloat16_tEfNS_4arch4Sm80ELb0ELb0ELb1ELb1ELb0ELb0ELb0ELb0ELi2ELi4ELi4ELi4ELb0EEENS1_21CollectiveEpilogueBwdISA_SB_SD_Li256ELb1ELb0ELi2EEENS1_19SingleTileSchedulerILb1ELb0ELb0ELi128EEEEEEEEEvNT_6ParamsE$_ZN4cute3eso3ESOILb1ELb0EJNS_6LayoutINS_5tupleIJNS3_IJNS_1CILi8EEENS4_ILi1EEEEEENS3_IJNS4_ILi4EEEEEEEEENS3_IJNS3_IJS6_NS4_ILi0EEEEEENS3_IJS5_EEEEEEEENS_10ViewEngineIPN7cutlass10bfloat16_tEEEEEC2ERKSF_RKSK_)
$_ZN7cutlass13device_kernelIN5flash19enable_sm80_to_sm89INS1_16FlashAttnBwdSm80INS1_25CollectiveMainloopBwdSm80ILi2ELi2EN4cute5tupleIJNS5_1CILi128EEES8_NS7_ILi64EEEEEENS_10bfloat16_tEfNS_4arch4Sm80ELb0ELb0ELb1ELb1ELb0ELb0ELb0ELb0ELi2ELi4ELi4ELi4ELb0EEENS1_21CollectiveEpilogueBwdISA_SB_SD_Li256ELb1ELb0ELi2EEENS1_19SingleTileSchedulerILb1ELb0ELb0ELi128EEEEEEEEEvNT_6ParamsE$_ZN4cute3eso3ESOILb1ELb0EJNS_6LayoutINS_5tupleIJNS3_IJNS_1CILi8EEENS4_ILi1EEEEEENS3_IJNS4_ILi4EEEEEEEEENS3_IJNS3_IJS6_NS4_ILi0EEEEEENS3_IJS5_EEEEEEEENS_10ViewEngineIPN7cutlass10bfloat16_tEEEEEC2ERKSF_RKSK_:
[----:B------:R-:W-:Y:S01]  /*b390*/  IADD3 R3, R23, -c[0x0][0x20], RZ ;  /* 0x8000080017037a10 */ /* 0x000fe20007ffe0ff */
[----:B------:R-:W-:Y:S01]  /*b3a0*/  IMAD.MOV.U32 R8, RZ, RZ, R2 ;  /* 0x000000ffff087224 */ /* 0x000fe200078e0002 */
[----:B------:R-:W-:Y:S01]  /*b3b0*/  MOV R9, R5 ;  /* 0x0000000500097202 */ /* 0x000fe20000000f00 */
[----:B------:R-:W-:-:S04]  /*b3c0*/  IMAD.MOV.U32 R5, RZ, RZ, 0x0 ;  /* 0x00000000ff057424 */ /* 0x000fc800078e00ff */
[----:B------:R1:W-:Y:S01]  /*b3d0*/  STL.64 [R3], R8 ;  /* 0x0000000803007387 */ /* 0x0003e20000100a00 */
[----:B------:R-:W-:Y:S05]  /*b3e0*/  RET.REL.NODEC R4 `(_ZN7cutlass13device_kernelIN5flash19enable_sm80_to_sm89INS1_16FlashAttnBwdSm80INS1_25CollectiveMainloopBwdSm80ILi2ELi2EN4cute5tupleIJNS5_1CILi128EEES8_NS7_ILi64EEEEEENS_10bfloat16_tEfNS_4arch4Sm80ELb0ELb0ELb1ELb1ELb0ELb0ELb0ELb0ELi2ELi4ELi4ELi4ELb0EEENS1_21CollectiveEpilogueBwdISA_SB_SD_Li256ELb1ELb0ELi2EEENS1_19SingleTileSchedulerILb1ELb0ELb0ELi128EEEEEEEEEvNT_6ParamsE) ;  /* 0xffff4c1004007950 */ /* 0x000fea0003c3ffff */
        .type           $_ZN7cutlass13device_kernelIN5flash19enable_sm80_to_sm89INS1_16FlashAttnBwdSm80INS1_25CollectiveMainloopBwdSm80ILi2ELi2EN4cute5tupleIJNS5_1CILi128EEES8_NS7_ILi64EEEEEENS_10bfloat16_tEfNS_4arch4Sm80ELb0ELb0ELb1ELb1ELb0ELb0ELb0ELb0ELi2ELi4ELi4ELi4ELb0EEENS1_21CollectiveEpilogueBwdISA_SB_SD_Li256ELb1ELb0ELi2EEENS1_19SingleTileSchedulerILb1ELb0ELb0ELi128EEEEEEEEEvNT_6ParamsE$_ZN4cute3eso3ESOILb1ELb0EJNS_6LayoutINS_5tupleIJNS3_IJNS_1CILi8EEENS4_ILi1EEEEEENS4_ILi2EEEEEENS3_IJNS3_IJS6_NS4_ILi0EEEEEENS4_ILi4096EEEEEEEENS_10ViewEngineINS_8smem_ptrIPN7cutlass10bfloat16_tEEEEEEEC2ERKSE_RKSL_,@function
        .size           $_ZN7cutlass13device_kernelIN5flash19enable_sm80_to_sm89INS1_16FlashAttnBwdSm80INS1_25CollectiveMainloopBwdSm80ILi2ELi2EN4cute5tupleIJNS5_1CILi128EEES8_NS7_ILi64EEEEEENS_10bfloat16_tEfNS_4arch4Sm80ELb0ELb0ELb1ELb1ELb0ELb0ELb0ELb0ELi2ELi4ELi4ELi4ELb0EEENS1_21CollectiveEpilogueBwdISA_SB_SD_Li256ELb1ELb0ELi2EEENS1_19SingleTileSchedulerILb1ELb0ELb0ELi128EEEEEEEEEvNT_6ParamsE$_ZN4cute3eso3ESOILb1ELb0EJNS_6LayoutINS_5tupleIJNS3_IJNS_1CILi8EEENS4_ILi1EEEEEENS4_ILi2EEEEEENS3_IJNS3_IJS6_NS4_ILi0EEEEEENS4_ILi4096EEEEEEEENS_10ViewEngineINS_8smem_ptrIPN7cutlass10bfloat16_tEEEEEEEC2ERKSE_RKSL_,($_ZN7cutlass13device_kernelIN5flash19enable_sm80_to_sm89INS1_16FlashAttnBwdSm80INS1_25CollectiveMainloopBwdSm80ILi2ELi2EN4cute5tupleIJNS5_1CILi128EEES8_NS7_ILi64EEEEEENS_10bfloat16_tEfNS_4arch4Sm80ELb0ELb0ELb1ELb1ELb0ELb0ELb0ELb0ELi2ELi4ELi4ELi4ELb0EEENS1_21CollectiveEpilogueBwdISA_SB_SD_Li256ELb1ELb0ELi2EEENS1_19SingleTileSchedulerILb1ELb0ELb0ELi128EEEEEEEEEvNT_6ParamsE$_ZN4cute3eso3ESOILb1ELb0EJNS_6LayoutINS_5tupleIJNS3_IJNS_1CILi8EEENS4_ILi1EEEEEENS4_ILi2EEEEEENS3_IJNS3_IJS6_NS4_ILi0EEEEEENS4_ILi4096EEEEEEEEiEEC2ERKSE_RKi - $_ZN7cutlass13device_kernelIN5flash19enable_sm80_to_sm89INS1_16FlashAttnBwdSm80INS1_25CollectiveMainloopBwdSm80ILi2ELi2EN4cute5tupleIJNS5_1CILi128EEES8_NS7_ILi64EEEEEENS_10bfloat16_tEfNS_4arch4Sm80ELb0ELb0ELb1ELb1ELb0ELb0ELb0ELb0ELi2ELi4ELi4ELi4ELb0EEENS1_21CollectiveEpilogueBwdISA_SB_SD_Li256ELb1ELb0ELi2EEENS1_19SingleTileSchedulerILb1ELb0ELb0ELi128EEEEEEEEEvNT_6ParamsE$_ZN4cute3eso3ESOILb1ELb0EJNS_6LayoutINS_5tupleIJNS3_IJNS_1CILi8EEENS4_ILi1EEEEEENS4_ILi2EEEEEENS3_IJNS3_IJS6_NS4_ILi0EEEEEENS4_ILi4096EEEEEEEENS_10ViewEngineINS_8smem_ptrIPN7cutlass10bfloat16_tEEEEEEEC2ERKSE_RKSL_)
$_ZN7cutlass13device_kernelIN5flash19enable_sm80_to_sm89INS1_16FlashAttnBwdSm80INS1_25CollectiveMainloopBwdSm80ILi2ELi2EN4cute5tupleIJNS5_1CILi128EEES8_NS7_ILi64EEEEEENS_10bfloat16_tEfNS_4arch4Sm80ELb0ELb0ELb1ELb1ELb0ELb0ELb0ELb0ELi2ELi4ELi4ELi4ELb0EEENS1_21CollectiveEpilogueBwdISA_SB_SD_Li256ELb1ELb0ELi2EEENS1_19SingleTileSchedulerILb1ELb0ELb0ELi128EEEEEEEEEvNT_6ParamsE$_ZN4cute3eso3ESOILb1ELb0EJNS_6LayoutINS_5tupleIJNS3_IJNS_1CILi8EEENS4_ILi1EEEEEENS4_ILi2EEEEEENS3_IJNS3_IJS6_NS4_ILi0EEEEEENS4_ILi4096EEEEEEEENS_10ViewEngineINS_8smem_ptrIPN7cutlass10bfloat16_tEEEEEEEC2ERKSE_RKSL_:
[----:B------:R-:W-:Y:S02]  /*b3f0*/  IADD3 R4, R66, -c[0x0][0x20], RZ ;  /* 0x8000080042047a10 */ /* 0x000fe40007ffe0ff */
[----:B------:R-:W-:-:S03]  /*b400*/  MOV R7, 0x0 ;  /* 0x0000000000077802 */ /* 0x000fc60000000f00 */
[----:B------:R1:W-:Y:S01]  /*b410*/  STL.64 [R4], R2 ;  /* 0x0000000204007387 */ /* 0x0003e20000100a00 */
[----:B------:R-:W-:Y:S05]  /*b420*/  RET.REL.NODEC R6 `(_ZN7cutlass13device_kernelIN5flash19enable_sm80_to_sm89INS1_16FlashAttnBwdSm80INS1_25CollectiveMainloopBwdSm80ILi2ELi2EN4cute5tupleIJNS5_1CILi128EEES8_NS7_ILi64EEEEEENS_10bfloat16_tEfNS_4arch4Sm80ELb0ELb0ELb1ELb1ELb0ELb0ELb0ELb0ELi2ELi4ELi4ELi4ELb0EEENS1_21CollectiveEpilogueBwdISA_SB_SD_Li256ELb1ELb0ELi2EEENS1_19SingleTileSchedulerILb1ELb0ELb0ELi128EEEEEEEEEvNT_6ParamsE) ;  /* 0xffff4bd006007950 */ /* 0x000fea0003c3ffff */
        .type           $_ZN7cutlass13device_kernelIN5flash19enable_sm80_to_sm89INS1_16FlashAttnBwdSm80INS1_25CollectiveMainloopBwdSm80ILi2ELi2EN4cute5tupleIJNS5_1CILi128EEES8_NS7_ILi64EEEEEENS_10bfloat16_tEfNS_4arch4Sm80ELb0ELb0ELb1ELb1ELb0ELb0ELb0ELb0ELi2ELi4ELi4ELi4ELb0EEENS1_21CollectiveEpilogueBwdISA_SB_SD_Li256ELb1ELb0ELi2EEENS1_19SingleTileSchedulerILb1ELb0ELb0ELi128EEEEEEEEEvNT_6ParamsE$_ZN4cute3eso3ESOILb1ELb0EJNS_6LayoutINS_5tupleIJNS3_IJNS_1CILi8EEENS4_ILi1EEEEEENS4_ILi2EEEEEENS3_IJNS3_IJS6_NS4_ILi0EEEEEENS4_ILi4096EEEEEEEEiEEC2ERKSE_RKi,@function
        .size           $_ZN7cutlass13device_kernelIN5flash19enable_sm80_to_sm89INS1_16FlashAttnBwdSm80INS1_25CollectiveMainloopBwdSm80ILi2ELi2EN4cute5tupleIJNS5_1CILi128EEES8_NS7_ILi64EEEEEENS_10bfloat16_tEfNS_4arch4Sm80ELb0ELb0ELb1ELb1ELb0ELb0ELb0ELb0ELi2ELi4ELi4ELi4ELb0EEENS1_21CollectiveEpilogueBwdISA_SB_SD_Li256ELb1ELb0ELi2EEENS1_19SingleTileSchedulerILb1ELb0ELb0ELi128EEEEEEEEEvNT_6ParamsE$_ZN4cute3eso3ESOILb1ELb0EJNS_6LayoutINS_5tupleIJNS3_IJNS_1CILi8EEENS4_ILi1EEEEEENS4_ILi2EEEEEENS3_IJNS3_IJS6_NS4_ILi0EEEEEENS4_ILi4096EEEEEEEEiEEC2ERKSE_RKi,($_ZN7cutlass13device_kernelIN5flash19enable_sm80_to_sm89INS1_16FlashAttnBwdSm80INS1_25CollectiveMainloopBwdSm80ILi2ELi2EN4cute5tupleIJNS5_1CILi128EEES8_NS7_ILi64EEEEEENS_10bfloat16_tEfNS_4arch4Sm80ELb0ELb0ELb1ELb1ELb0ELb0ELb0ELb0ELi2ELi4ELi4ELi4ELb0EEENS1_21CollectiveEpilogueBwdISA_SB_SD_Li256ELb1ELb0ELi2EEENS1_19SingleTileSchedulerILb1ELb0ELb0ELi128EEEEEEEEEvNT_6ParamsE$_ZN4cute3eso3ESOILb1ELb0EJNS_6LayoutINS_5tupleIJNS3_IJNS_1CILi8EEENS4_ILi1EEEEEENS4_ILi2EEEEEENS3_IJNS3_IJS6_NS4_ILi0EEEEEENS4_ILi64EEEEEEEENS_10ViewEngineIPN7cutlass10bfloat16_tEEEEEC2ERKSE_RKSJ_ - $_ZN7cutlass13device_kernelIN5flash19enable_sm80_to_sm89INS1_16FlashAttnBwdSm80INS1_25CollectiveMainloopBwdSm80ILi2ELi2EN4cute5tupleIJNS5_1CILi128EEES8_NS7_ILi64EEEEEENS_10bfloat16_tEfNS_4arch4Sm80ELb0ELb0ELb1ELb1ELb0ELb0ELb0ELb0ELi2ELi4ELi4ELi4ELb0EEENS1_21CollectiveEpilogueBwdISA_SB_SD_Li256ELb1ELb0ELi2EEENS1_19SingleTileSchedulerILb1ELb0ELb0ELi128EEEEEEEEEvNT_6ParamsE$_ZN4cute3eso3ESOILb1ELb0EJNS_6LayoutINS_5tupleIJNS3_IJNS_1CILi8EEENS4_ILi1EEEEEENS4_ILi2EEEEEENS3_IJNS3_IJS6_NS4_ILi0EEEEEENS4_ILi4096EEEEEEEEiEEC2ERKSE_RKi)
$_ZN7cutlass13device_kernelIN5flash19enable_sm80_to_sm89INS1_16FlashAttnBwdSm80INS1_25CollectiveMainloopBwdSm80ILi2ELi2EN4cute5tupleIJNS5_1CILi128EEES8_NS7_ILi64EEEEEENS_10bfloat16_tEfNS_4arch4Sm80ELb0ELb0ELb1ELb1ELb0ELb0ELb0ELb0ELi2ELi4ELi4ELi4ELb0EEENS1_21CollectiveEpilogueBwdISA_SB_SD_Li256ELb1ELb0ELi2EEENS1_19SingleTileSchedulerILb1ELb0ELb0ELi128EEEEEEEEEvNT_6ParamsE$_ZN4cute3eso3ESOILb1ELb0EJNS_6LayoutINS_5tupleIJNS3_IJNS_1CILi8EEENS4_ILi1EEEEEENS4_ILi2EEEEEENS3_IJNS3_IJS6_NS4_ILi0EEEEEENS4_ILi4096EEEEEEEEiEEC2ERKSE_RKi:
[----:B------:R-:W-:Y:S02]  /*b430*/  IADD3 R2, R66, -c[0x0][0x20], RZ ;  /* 0x8000080042027a10 */ /* 0x000fe40007ffe0ff */
[----:B------:R-:W-:-:S03]  /*b440*/  MOV R5, 0x0 ;  /* 0x0000000000057802 */ /* 0x000fc60000000f00 */
[----:B------:R1:W-:Y:S01]  /*b450*/  STL [R2], R3 ;  /* 0x0000000302007387 */ /* 0x0003e20000100800 */
[----:B------:R-:W-:Y:S05]  /*b460*/  RET.REL.NODEC R4 `(_ZN7cutlass13device_kernelIN5flash19enable_sm80_to_sm89INS1_16FlashAttnBwdSm80INS1_25CollectiveMainloopBwdSm80ILi2ELi2EN4cute5tupleIJNS5_1CILi128EEES8_NS7_ILi64EEEEEENS_10bfloat16_tEfNS_4arch4Sm80ELb0ELb0ELb1ELb1ELb0ELb0ELb0ELb0ELi2ELi4ELi4ELi4ELb0EEENS1_21CollectiveEpilogueBwdISA_SB_SD_Li256ELb1ELb0ELi2EEENS1_19SingleTileSchedulerILb1ELb0ELb0ELi128EEEEEEEEEvNT_6ParamsE) ;  /* 0xffff4b9004007950 */ /* 0x000fea0003c3ffff */
        .type           $_ZN7cutlass13device_kernelIN5flash19enable_sm80_to_sm89INS1_16FlashAttnBwdSm80INS1_25CollectiveMainloopBwdSm80ILi2ELi2EN4cute5tupleIJNS5_1CILi128EEES8_NS7_ILi64EEEEEENS_10bfloat16_tEfNS_4arch4Sm80ELb0ELb0ELb1ELb1ELb0ELb0ELb0ELb0ELi2ELi4ELi4ELi4ELb0EEENS1_21CollectiveEpilogueBwdISA_SB_SD_Li256ELb1ELb0ELi2EEENS1_19SingleTileSchedulerILb1ELb0ELb0ELi128EEEEEEEEEvNT_6ParamsE$_ZN4cute3eso3ESOILb1ELb0EJNS_6LayoutINS_5tupleIJNS3_IJNS_1CILi8EEENS4_ILi1EEEEEENS4_ILi2EEEEEENS3_IJNS3_IJS6_NS4_ILi0EEEEEENS4_ILi64EEEEEEEENS_10ViewEngineIPN7cutlass10bfloat16_tEEEEEC2ERKSE_RKSJ_,@function
        .size           $_ZN7cutlass13device_kernelIN5flash19enable_sm80_to_sm89INS1_16FlashAttnBwdSm80INS1_25CollectiveMainloopBwdSm80ILi2ELi2EN4cute5tupleIJNS5_1CILi128EEES8_NS7_ILi64EEEEEENS_10bfloat16_tEfNS_4arch4Sm80ELb0ELb0ELb1ELb1ELb0ELb0ELb0ELb0ELi2ELi4ELi4ELi4ELb0EEENS1_21CollectiveEpilogueBwdISA_SB_SD_Li256ELb1ELb0ELi2EEENS1_19SingleTileSchedulerILb1ELb0ELb0ELi128EEEEEEEEEvNT_6ParamsE$_ZN4cute3eso3ESOILb1ELb0EJNS_6LayoutINS_5tupleIJNS3_IJNS_1CILi8EEENS4_ILi1EEEEEENS4_ILi2EEEEEENS3_IJNS3_IJS6_NS4_ILi0EEEEEENS4_ILi64EEEEEEEENS_10ViewEngineIPN7cutlass10bfloat16_tEEEEEC2ERKSE_RKSJ_,($_ZN7cutlass13device_kernelIN5flash19enable_sm80_to_sm89INS1_16FlashAttnBwdSm80INS1_25CollectiveMainloopBwdSm80ILi2ELi2EN4cute5tupleIJNS5_1CILi128EEES8_NS7_ILi64EEEEEENS_10bfloat16_tEfNS_4arch4Sm80ELb0ELb0ELb1ELb1ELb0ELb0ELb0ELb0ELi2ELi4ELi4ELi4ELb0EEENS1_21CollectiveEpilogueBwdISA_SB_SD_Li256ELb1ELb0ELi2EEENS1_19SingleTileSchedulerILb1ELb0ELb0ELi128EEEEEEEEEvNT_6ParamsE$_ZN4cute3eso3ESOILb1ELb0EJNS_6LayoutINS_5tupleIJNS3_IJNS_1CILi8EEENS4_ILi1EEEEEENS4_ILi2EEEEEENS3_IJNS3_IJS6_NS4_ILi0EEEEEENS4_ILi64EEEEEEEEiEEC2ERKSE_RKi - $_ZN7cutlass13device_kernelIN5flash19enable_sm80_to_sm89INS1_16FlashAttnBwdSm80INS1_25CollectiveMainloopBwdSm80ILi2ELi2EN4cute5tupleIJNS5_1CILi128EEES8_NS7_ILi64EEEEEENS_10bfloat16_tEfNS_4arch4Sm80ELb0ELb0ELb1ELb1ELb0ELb0ELb0ELb0ELi2ELi4ELi4ELi4ELb0EEENS1_21CollectiveEpilogueBwdISA_SB_SD_Li256ELb1ELb0ELi2EEENS1_19SingleTileSchedulerILb1ELb0ELb0ELi128EEEEEEEEEvNT_6ParamsE$_ZN4cute3eso3ESOILb1ELb0EJNS_6LayoutINS_5tupleIJNS3_IJNS_1CILi8EEENS4_ILi1EEEEEENS4_ILi2EEEEEENS3_IJNS3_IJS6_NS4_ILi0EEEEEENS4_ILi64EEEEEEEENS_10ViewEngineIPN7cutlass10bfloat16_tEEEEEC2ERKSE_RKSJ_)
$_ZN7cutlass13device_kernelIN5flash19enable_sm80_to_sm89INS1_16FlashAttnBwdSm80INS1_25CollectiveMainloopBwdSm80ILi2ELi2EN4cute5tupleIJNS5_1CILi128EEES8_NS7_ILi64EEEEEENS_10bfloat16_tEfNS_4arch4Sm80ELb0ELb0ELb1ELb1ELb0ELb0ELb0ELb0ELi2ELi4ELi4ELi4ELb0EEENS1_21CollectiveEpilogueBwdISA_SB_SD_Li256ELb1ELb0ELi2EEENS1_19SingleTileSchedulerILb1ELb0ELb0ELi128EEEEEEEEEvNT_6ParamsE$_ZN4cute3eso3ESOILb1ELb0EJNS_6LayoutINS_5tupleIJNS3_IJNS_1CILi8EEENS4_ILi1EEEEEENS4_ILi2EEEEEENS3_IJNS3_IJS6_NS4_ILi0EEEEEENS4_ILi64EEEEEEEENS_10ViewEngineIPN7cutlass10bfloat16_tEEEEEC2ERKSE_RKSJ_:
[----:B------:R-:W-:Y:S01]  /*b470*/  IADD3 R2, R23, -c[0x0][0x20], RZ ;  /* 0x8000080017027a10 */ /* 0x000fe20007ffe0ff */
[----:B------:R-:W-:Y:S01]  /*b480*/  IMAD.MOV.U32 R9, RZ, RZ, R3 ;  /* 0x000000ffff097224 */ /* 0x000fe200078e0003 */
[----:B------:R-:W-:-:S04]  /*b490*/  MOV R7, 0x0 ;  /* 0x0000000000077802 */ /* 0x000fc80000000f00 */
[----:B------:R1:W-:Y:S01]  /*b4a0*/  STL.64 [R2], R8 ;  /* 0x0000000802007387 */ /* 0x0003e20000100a00 */
[----:B------:R-:W-:Y:S05]  /*b4b0*/  RET.REL.NODEC R6 `(_ZN7cutlass13device_kernelIN5flash19enable_sm80_to_sm89INS1_16FlashAttnBwdSm80INS1_25CollectiveMainloopBwdSm80ILi2ELi2EN4cute5tupleIJNS5_1CILi128EEES8_NS7_ILi64EEEEEENS_10bfloat16_tEfNS_4arch4Sm80ELb0ELb0ELb1ELb1ELb0ELb0ELb0ELb0ELi2ELi4ELi4ELi4ELb0EEENS1_21CollectiveEpilogueBwdISA_SB_SD_Li256ELb1ELb0ELi2EEENS1_19SingleTileSchedulerILb1ELb0ELb0ELi128EEEEEEEEEvNT_6ParamsE) ;  /* 0xffff4b4006007950 */ /* 0x000fea0003c3ffff */
        .type           $_ZN7cutlass13device_kernelIN5flash19enable_sm80_to_sm89INS1_16FlashAttnBwdSm80INS1_25CollectiveMainloopBwdSm80ILi2ELi2EN4cute5tupleIJNS5_1CILi128EEES8_NS7_ILi64EEEEEENS_10bfloat16_tEfNS_4arch4Sm80ELb0ELb0ELb1ELb1ELb0ELb0ELb0ELb0ELi2ELi4ELi4ELi4ELb0EEENS1_21CollectiveEpilogueBwdISA_SB_SD_Li256ELb1ELb0ELi2EEENS1_19SingleTileSchedulerILb1ELb0ELb0ELi128EEEEEEEEEvNT_6ParamsE$_ZN4cute3eso3ESOILb1ELb0EJNS_6LayoutINS_5tupleIJNS3_IJNS_1CILi8EEENS4_ILi1EEEEEENS4_ILi2EEEEEENS3_IJNS3_IJS6_NS4_ILi0EEEEEENS4_ILi64EEEEEEEEiEEC2ERKSE_RKi,@function
        .size           $_ZN7cutlass13device_kernelIN5flash19enable_sm80_to_sm89INS1_16FlashAttnBwdSm80INS1_25CollectiveMainloopBwdSm80ILi2ELi2EN4cute5tupleIJNS5_1CILi128EEES8_NS7_ILi64EEEEEENS_10bfloat16_tEfNS_4arch4Sm80ELb0ELb0ELb1ELb1ELb0ELb0ELb0ELb0ELi2ELi4ELi4ELi4ELb0EEENS1_21CollectiveEpilogueBwdISA_SB_SD_Li256ELb1ELb0ELi2EEENS1_19SingleTileSchedulerILb1ELb0ELb0ELi128EEEEEEEEEvNT_6ParamsE$_ZN4cute3eso3ESOILb1ELb0EJNS_6LayoutINS_5tupleIJNS3_IJNS_1CILi8EEENS4_ILi1EEEEEENS4_ILi2EEEEEENS3_IJNS3_IJS6_NS4_ILi0EEEEEENS4_ILi64EEEEEEEEiEEC2ERKSE_RKi,($_ZN7cutlass13device_kernelIN5flash19enable_sm80_to_sm89INS1_16FlashAttnBwdSm80INS1_25CollectiveMainloopBwdSm80ILi2ELi2EN4cute5tupleIJNS5_1CILi128EEES8_NS7_ILi64EEEEEENS_10bfloat16_tEfNS_4arch4Sm80ELb0ELb0ELb1ELb1ELb0ELb0ELb0ELb0ELi2ELi4ELi4ELi4ELb0EEENS1_21CollectiveEpilogueBwdISA_SB_SD_Li256ELb1ELb0ELi2EEENS1_19SingleTileSchedulerILb1ELb0ELb0ELi128EEEEEEEEEvNT_6ParamsE$_ZN4cute3eso3ESOILb1ELb0EJNS_6LayoutINS_5tupleIJNS3_IJNS_1CILi8EEENS4_ILi1EEEEEENS4_ILi2EEEEEENS3_IJNS3_IJS6_NS4_ILi0EEEEEENS4_ILi8192EEEEEEEENS_10ViewEngineINS_8smem_ptrIPN7cutlass10bfloat16_tEEEEEEEC2ERKSE_RKSL_ - $_ZN7cutlass13device_kernelIN5flash19enable_sm80_to_sm89INS1_16FlashAttnBwdSm80INS1_25CollectiveMainloopBwdSm80ILi2ELi2EN4cute5tupleIJNS5_1CILi128EEES8_NS7_ILi64EEEEEENS_10bfloat16_tEfNS_4arch4Sm80ELb0ELb0ELb1ELb1ELb0ELb0ELb0ELb0ELi2ELi4ELi4ELi4ELb0EEENS1_21CollectiveEpilogueBwdISA_SB_SD_Li256ELb1ELb0ELi2EEENS1_19SingleTileSchedulerILb1ELb0ELb0ELi128EEEEEEEEEvNT_6ParamsE$_ZN4cute3eso3ESOILb1ELb0EJNS_6LayoutINS_5tupleIJNS3_IJNS_1CILi8EEENS4_ILi1EEEEEENS4_ILi2EEEEEENS3_IJNS3_IJS6_NS4_ILi0EEEEEENS4_ILi64EEEEEEEEiEEC2ERKSE_RKi)
$_ZN7cutlass13device_kernelIN5flash19enable_sm80_to_sm89INS1_16FlashAttnBwdSm80INS1_25CollectiveMainloopBwdSm80ILi2ELi2EN4cute5tupleIJNS5_1CILi128EEES8_NS7_ILi64EEEEEENS_10bfloat16_tEfNS_4arch4Sm80ELb0ELb0ELb1ELb1ELb0ELb0ELb0ELb0ELi2ELi4ELi4ELi4ELb0EEENS1_21CollectiveEpilogueBwdISA_SB_SD_Li256ELb1ELb0ELi2EEENS1_19SingleTileSchedulerILb1ELb0ELb0ELi128EEEEEEEEEvNT_6ParamsE$_ZN4cute3eso3ESOILb1ELb0EJNS_6LayoutINS_5tupleIJNS3_IJNS_1CILi8EEENS4_ILi1EEEEEENS4_ILi2EEEEEENS3_IJNS3_IJS6_NS4_ILi0EEEEEENS4_ILi64EEEEEEEEiEEC2ERKSE_RKi:
[----:B------:R-:W-:Y:S02]  /*b4c0*/  IADD3 R2, R23, -c[0x0][0x20], RZ ;  /* 0x8000080017027a10 */ /* 0x000fe40007ffe0ff */
[----:B------:R-:W-:-:S03]  /*b4d0*/  MOV R7, 0x0 ;  /* 0x0000000000077802 */ /* 0x000fc60000000f00 */
[----:B------:R1:W-:Y:S01]  /*b4e0*/  STL [R2], R3 ;  /* 0x0000000302007387 */ /* 0x0003e20000100800 */
[----:B------:R-:W-:Y:S05]  /*b4f0*/  RET.REL.NODEC R6 `(_ZN7cutlass13device_kernelIN5flash19enable_sm80_to_sm89INS1_16FlashAttnBwdSm80INS1_25CollectiveMainloopBwdSm80ILi2ELi2EN4cute5tupleIJNS5_1CILi128EEES8_NS7_ILi64EEEEEENS_10bfloat16_tEfNS_4arch4Sm80ELb0ELb0ELb1ELb1ELb0ELb0ELb0ELb0ELi2ELi4ELi4ELi4ELb0EEENS1_21CollectiveEpilogueBwdISA_SB_SD_Li256ELb1ELb0ELi2EEENS1_19SingleTileSchedulerILb1ELb0ELb0ELi128EEEEEEEEEvNT_6ParamsE) ;  /* 0xffff4b0006007950 */ /* 0x000fea0003c3ffff */
        .type           $_ZN7cutlass13device_kernelIN5flash19enable_sm80_to_sm89INS1_16FlashAttnBwdSm80INS1_25CollectiveMainloopBwdSm80ILi2ELi2EN4cute5tupleIJNS5_1CILi128EEES8_NS7_ILi64EEEEEENS_10bfloat16_tEfNS_4arch4Sm80ELb0ELb0ELb1ELb1ELb0ELb0ELb0ELb0ELi2ELi4ELi4ELi4ELb0EEENS1_21CollectiveEpilogueBwdISA_SB_SD_Li256ELb1ELb0ELi2EEENS1_19SingleTileSchedulerILb1ELb0ELb0ELi128EEEEEEEEEvNT_6ParamsE$_ZN4cute3eso3ESOILb1ELb0EJNS_6LayoutINS_5tupleIJNS3_IJNS_1CILi8EEENS4_ILi1EEEEEENS4_ILi2EEEEEENS3_IJNS3_IJS6_NS4_ILi0EEEEEENS4_ILi8192EEEEEEEENS_10ViewEngineINS_8smem_ptrIPN7cutlass10bfloat16_tEEEEEEEC2ERKSE_RKSL_,@function
        .size           $_ZN7cutlass13device_kernelIN5flash19enable_sm80_to_sm89INS1_16FlashAttnBwdSm80INS1_25CollectiveMainloopBwdSm80ILi2ELi2EN4cute5tupleIJNS5_1CILi128EEES8_NS7_ILi64EEEEEENS_10bfloat16_tEfNS_4arch4Sm80ELb0ELb0ELb1ELb1ELb0ELb0ELb0ELb0ELi2ELi4ELi4ELi4ELb0EEENS1_21CollectiveEpilogueBwdISA_SB_SD_Li256ELb1ELb0ELi2EEENS1_19SingleTileSchedulerILb1ELb0ELb0ELi128EEEEEEEEEvNT_6ParamsE$_ZN4cute3eso3ESOILb1ELb0EJNS_6LayoutINS_5tupleIJNS3_IJNS_1CILi8EEENS4_ILi1EEEEEENS4_ILi2EEEEEENS3_IJNS3_IJS6_NS4_ILi0EEEEEENS4_ILi8192EEEEEEEENS_10ViewEngineINS_8smem_ptrIPN7cutlass10bfloat16_tEEEEEEEC2ERKSE_RKSL_,($_ZN7cutlass13device_kernelIN5flash19enable_sm80_to_sm89INS1_16FlashAttnBwdSm80INS1_25CollectiveMainloopBwdSm80ILi2ELi2EN4cute5tupleIJNS5_1CILi128EEES8_NS7_ILi64EEEEEENS_10bfloat16_tEfNS_4arch4Sm80ELb0ELb0ELb1ELb1ELb0ELb0ELb0ELb0ELi2ELi4ELi4ELi4ELb0EEENS1_21CollectiveEpilogueBwdISA_SB_SD_Li256ELb1ELb0ELi2EEENS1_19SingleTileSchedulerILb1ELb0ELb0ELi128EEEEEEEEEvNT_6ParamsE$_ZN4cute3eso3ESOILb1ELb0EJNS_6LayoutINS_5tupleIJNS3_IJNS_1CILi8EEENS4_ILi1EEEEEENS4_ILi2EEEEEENS3_IJNS3_IJS6_NS4_ILi0EEEEEENS4_ILi8192EEEEEEEEiEEC2ERKSE_RKi - $_ZN7cutlass13device_kernelIN5flash19enable_sm80_to_sm89INS1_16FlashAttnBwdSm80INS1_25CollectiveMainloopBwdSm80ILi2ELi2EN4cute5tupleIJNS5_1CILi128EEES8_NS7_ILi64EEEEEENS_10bfloat16_tEfNS_4arch4Sm80ELb0ELb0ELb1ELb1ELb0ELb0ELb0ELb0ELi2ELi4ELi4ELi4ELb0EEENS1_21CollectiveEpilogueBwdISA_SB_SD_Li256ELb1ELb0ELi2EEENS1_19SingleTileSchedulerILb1ELb0ELb0ELi128EEEEEEEEEvNT_6ParamsE$_ZN4cute3eso3ESOILb1ELb0EJNS_6LayoutINS_5tupleIJNS3_IJNS_1CILi8EEENS4_ILi1EEEEEENS4_ILi2EEEEEENS3_IJNS3_IJS6_NS4_ILi0EEEEEENS4_ILi8192EEEEEEEENS_10ViewEngineINS_8smem_ptrIPN7cutlass10bfloat16_tEEEEEEEC2ERKSE_RKSL_)
$_ZN7cutlass13device_kernelIN5flash19enable_sm80_to_sm89INS1_16FlashAttnBwdSm80INS1_25CollectiveMainloopBwdSm80ILi2ELi2EN4cute5tupleIJNS5_1CILi128EEES8_NS7_ILi64EEEEEENS_10bfloat16_tEfNS_4arch4Sm80ELb0ELb0ELb1ELb1ELb0ELb0ELb0ELb0ELi2ELi4ELi4ELi4ELb0EEENS1_21CollectiveEpilogueBwdISA_SB_SD_Li256ELb1ELb0ELi2EEENS1_19SingleTileSchedulerILb1ELb0ELb0ELi128EEEEEEEEEvNT_6ParamsE$_ZN4cute3eso3ESOILb1ELb0EJNS_6LayoutINS_5tupleIJNS3_IJNS_1CILi8EEENS4_ILi1EEEEEENS4_ILi2EEEEEENS3_IJNS3_IJS6_NS4_ILi0EEEEEENS4_ILi8192EEEEEEEENS_10ViewEngineINS_8smem_ptrIPN7cutlass10bfloat16_tEEEEEEEC2ERKSE_RKSL_:
[----:B------:R-:W-:Y:S02]  /*b500*/  IADD3 R4, R23, -c[0x0][0x20], RZ ;  /* 0x8000080017047a10 */ /* 0x000fe40007ffe0ff */
[----:B------:R-:W-:-:S03]  /*b510*/  MOV R7, 0x0 ;  /* 0x0000000000077802 */ /* 0x000fc60000000f00 */
[----:B------:R1:W-:Y:S01]  /*b520*/  STL.64 [R4], R2 ;  /* 0x0000000204007387 */ /* 0x0003e20000100a00 */
[----:B------:R-:W-:Y:S05]  /*b530*/  RET.REL.NODEC R6 `(_ZN7cutlass13device_kernelIN5flash19enable_sm80_to_sm89INS1_16FlashAttnBwdSm80INS1_25CollectiveMainloopBwdSm80ILi2ELi2EN4cute5tupleIJNS5_1CILi128EEES8_NS7_ILi64EEEEEENS_10bfloat16_tEfNS_4arch4Sm80ELb0ELb0ELb1ELb1ELb0ELb0ELb0ELb0ELi2ELi4ELi4ELi4ELb0EEENS1_21CollectiveEpilogueBwdISA_SB_SD_Li256ELb1ELb0ELi2EEENS1_19SingleTileSchedulerILb1ELb0ELb0ELi128EEEEEEEEEvNT_6ParamsE) ;  /* 0xffff4ac006007950 */ /* 0x000fea0003c3ffff */
        .type           $_ZN7cutlass13device_kernelIN5flash19enable_sm80_to_sm89INS1_16FlashAttnBwdSm80INS1_25CollectiveMainloopBwdSm80ILi2ELi2EN4cute5tupleIJNS5_1CILi128EEES8_NS7_ILi64EEEEEENS_10bfloat16_tEfNS_4arch4Sm80ELb0ELb0ELb1ELb1ELb0ELb0ELb0ELb0ELi2ELi4ELi4ELi4ELb0EEENS1_21CollectiveEpilogueBwdISA_SB_SD_Li256ELb1ELb0ELi2EEENS1_19SingleTileSchedulerILb1ELb0ELb0ELi128EEEEEEEEEvNT_6ParamsE$_ZN4cute3eso3ESOILb1ELb0EJNS_6LayoutINS_5tupleIJNS3_IJNS_1CILi8EEENS4_ILi1EEEEEENS4_ILi2EEEEEENS3_IJNS3_IJS6_NS4_ILi0EEEEEENS4_ILi8192EEEEEEEEiEEC2ERKSE_RKi,@function
        .size           $_ZN7cutlass13device_kernelIN5flash19enable_sm80_to_sm89INS1_16FlashAttnBwdSm80INS1_25CollectiveMainloopBwdSm80ILi2ELi2EN4cute5tupleIJNS5_1CILi128EEES8_NS7_ILi64EEEEEENS_10bfloat16_tEfNS_4arch4Sm80ELb0ELb0ELb1ELb1ELb0ELb0ELb0ELb0ELi2ELi4ELi4ELi4ELb0EEENS1_21CollectiveEpilogueBwdISA_SB_SD_Li256ELb1ELb0ELi2EEENS1_19SingleTileSchedulerILb1ELb0ELb0ELi128EEEEEEEEEvNT_6ParamsE$_ZN4cute3eso3ESOILb1ELb0EJNS_6LayoutINS_5tupleIJNS3_IJNS_1CILi8EEENS4_ILi1EEEEEENS4_ILi2EEEEEENS3_IJNS3_IJS6_NS4_ILi0EEEEEENS4_ILi8192EEEEEEEEiEEC2ERKSE_RKi,($_ZN7cutlass13device_kernelIN5flash19enable_sm80_to_sm89INS1_16FlashAttnBwdSm80INS1_25CollectiveMainloopBwdSm80ILi2ELi2EN4cute5tupleIJNS5_1CILi128EEES8_NS7_ILi64EEEEEENS_10bfloat16_tEfNS_4arch4Sm80ELb0ELb0ELb1ELb1ELb0ELb0ELb0ELb0ELi2ELi4ELi4ELi4ELb0EEENS1_21CollectiveEpilogueBwdISA_SB_SD_Li256ELb1ELb0ELi2EEENS1_19SingleTileSchedulerILb1ELb0ELb0ELi128EEEEEEEEEvNT_6ParamsE$_ZN4cute3eso3ESOILb1ELb0EJNS_6LayoutINS_5tupleIJNS3_IJNS_1CILi8EEENS4_ILi1EEEEEENS4_ILi2EEEEEENS3_IJNS3_IJS6_NS4_ILi0EEEEEES5_EEEEENS_10ViewEngineIPN7cutlass10bfloat16_tEEEEEC2ERKSD_RKSI_ - $_ZN7cutlass13device_kernelIN5flash19enable_sm80_to_sm89INS1_16FlashAttnBwdSm80INS1_25CollectiveMainloopBwdSm80ILi2ELi2EN4cute5tupleIJNS5_1CILi128EEES8_NS7_ILi64EEEEEENS_10bfloat16_tEfNS_4arch4Sm80ELb0ELb0ELb1ELb1ELb0ELb0ELb0ELb0ELi2ELi4ELi4ELi4ELb0EEENS1_21CollectiveEpilogueBwdISA_SB_SD_Li256ELb1ELb0ELi2EEENS1_19SingleTileSchedulerILb1ELb0ELb0ELi128EEEEEEEEEvNT_6ParamsE$_ZN4cute3eso3ESOILb1ELb0EJNS_6LayoutINS_5tupleIJNS3_IJNS_1CILi8EEENS4_ILi1EEEEEENS4_ILi2EEEEEENS3_IJNS3_IJS6_NS4_ILi0EEEEEENS4_ILi8192EEEEEEEEiEEC2ERKSE_RKi)
$_ZN7cutlass13device_kernelIN5flash19enable_sm80_to_sm89INS1_16FlashAttnBwdSm80INS1_25CollectiveMainloopBwdSm80ILi2ELi2EN4cute5tupleIJNS5_1CILi128EEES8_NS7_ILi64EEEEEENS_10bfloat16_tEfNS_4arch4Sm80ELb0ELb0ELb1ELb1ELb0ELb0ELb0ELb0ELi2ELi4ELi4ELi4ELb0EEENS1_21CollectiveEpilogueBwdISA_SB_SD_Li256ELb1ELb0ELi2EEENS1_19SingleTileSchedulerILb1ELb0ELb0ELi128EEEEEEEEEvNT_6ParamsE$_ZN4cute3eso3ESOILb1ELb0EJNS_6LayoutINS_5tupleIJNS3_IJNS_1CILi8EEENS4_ILi1EEEEEENS4_ILi2EEEEEENS3_IJNS3_IJS6_NS4_ILi0EEEEEENS4_ILi8192EEEEEEEEiEEC2ERKSE_RKi:
[----:B------:R-:W-:Y:S02]  /*b540*/  IADD3 R2, R23, -c[0x0][0x20], RZ ;  /* 0x8000080017027a10 */ /* 0x000fe40007ffe0ff */
[----:B------:R-:W-:-:S03]  /*b550*/  MOV R5, 0x0 ;  /* 0x0000000000057802 */ /* 0x000fc60000000f00 */
[----:B------:R1:W-:Y:S01]  /*b560*/  STL [R2], R3 ;  /* 0x0000000302007387 */ /* 0x0003e20000100800 */
[----:B------:R-:W-:Y:S05]  /*b570*/  RET.REL.NODEC R4 `(_ZN7cutlass13device_kernelIN5flash19enable_sm80_to_sm89INS1_16FlashAttnBwdSm80INS1_25CollectiveMainloopBwdSm80ILi2ELi2EN4cute5tupleIJNS5_1CILi128EEES8_NS7_ILi64EEEEEENS_10bfloat16_tEfNS_4arch4Sm80ELb0ELb0ELb1ELb1ELb0ELb0ELb0ELb0ELi2ELi4ELi4ELi4ELb0EEENS1_21CollectiveEpilogueBwdISA_SB_SD_Li256ELb1ELb0ELi2EEENS1_19SingleTileSchedulerILb1ELb0ELb0ELi128EEEEEEEEEvNT_6ParamsE) ;  /* 0xffff4a8004007950 */ /* 0x000fea0003c3ffff */
        .type           $_ZN7cutlass13device_kernelIN5flash19enable_sm80_to_sm89INS1_16FlashAttnBwdSm80INS1_25CollectiveMainloopBwdSm80ILi2ELi2EN4cute5tupleIJNS5_1CILi128EEES8_NS7_ILi64EEEEEENS_10bfloat16_tEfNS_4arch4Sm80ELb0ELb0ELb1ELb1ELb0ELb0ELb0ELb0ELi2ELi4ELi4ELi4ELb0EEENS1_21CollectiveEpilogueBwdISA_SB_SD_Li256ELb1ELb0ELi2EEENS1_19SingleTileSchedulerILb1ELb0ELb0ELi128EEEEEEEEEvNT_6ParamsE$_ZN4cute3eso3ESOILb1ELb0EJNS_6LayoutINS_5tupleIJNS3_IJNS_1CILi8EEENS4_ILi1EEEEEENS4_ILi2EEEEEENS3_IJNS3_IJS6_NS4_ILi0EEEEEES5_EEEEENS_10ViewEngineIPN7cutlass10bfloat16_tEEEEEC2ERKSD_RKSI_,@function
        .size           $_ZN7cutlass13device_kernelIN5flash19enable_sm80_to_sm89INS1_16FlashAttnBwdSm80INS1_25CollectiveMainloopBwdSm80ILi2ELi2EN4cute5tupleIJNS5_1CILi128EEES8_NS7_ILi64EEEEEENS_10bfloat16_tEfNS_4arch4Sm80ELb0ELb0ELb1ELb1ELb0ELb0ELb0ELb0ELi2ELi4ELi4ELi4ELb0EEENS1_21CollectiveEpilogueBwdISA_SB_SD_Li256ELb1ELb0ELi2EEENS1_19SingleTileSchedulerILb1ELb0ELb0ELi128EEEEEEEEEvNT_6ParamsE$_ZN4cute3eso3ESOILb1ELb0EJNS_6LayoutINS_5tupleIJNS3_IJNS_1CILi8EEENS4_ILi1EEEEEENS4_ILi2EEEEEENS3_IJNS3_IJS6_NS4_ILi0EEEEEES5_EEEEENS_10ViewEngineIPN7cutlass10bfloat16_tEEEEEC2ERKSD_RKSI_,($_ZN7cutlass13device_kernelIN5flash19enable_sm80_to_sm89INS1_16FlashAttnBwdSm80INS1_25CollectiveMainloopBwdSm80ILi2ELi2EN4cute5tupleIJNS5_1CILi128EEES8_NS7_ILi64EEEEEENS_10bfloat16_tEfNS_4arch4Sm80ELb0ELb0ELb1ELb1ELb0ELb0ELb0ELb0ELi2ELi4ELi4ELi4ELb0EEENS1_21CollectiveEpilogueBwdISA_SB_SD_Li256ELb1ELb0ELi2EEENS1_19SingleTileSchedulerILb1ELb0ELb0ELi128EEEEEEEEEvNT_6ParamsE$_ZN4cute3eso3ESOILb1ELb0EJNS_6LayoutINS_5tupleIJNS3_IJNS_1CILi8EEENS4_ILi1EEEEEENS4_ILi2EEEEEENS3_IJNS3_IJS6_NS4_ILi0EEEEEES5_EEEEEiEEC2ERKSD_RKi - $_ZN7cutlass13device_kernelIN5flash19enable_sm80_to_sm89INS1_16FlashAttnBwdSm80INS1_25CollectiveMainloopBwdSm80ILi2ELi2EN4cute5tupleIJNS5_1CILi128EEES8_NS7_ILi64EEEEEENS_10bfloat16_tEfNS_4arch4Sm80ELb0ELb0ELb1ELb1ELb0ELb0ELb0ELb0ELi2ELi4ELi4ELi4ELb0EEENS1_21CollectiveEpilogueBwdISA_SB_SD_Li256ELb1ELb0ELi2EEENS1_19SingleTileSchedulerILb1ELb0ELb0ELi128EEEEEEEEEvNT_6ParamsE$_ZN4cute3eso3ESOILb1ELb0EJNS_6LayoutINS_5tupleIJNS3_IJNS_1CILi8EEENS4_ILi1EEEEEENS4_ILi2EEEEEENS3_IJNS3_IJS6_NS4_ILi0EEEEEES5_EEEEENS_10ViewEngineIPN7cutlass10bfloat16_tEEEEEC2ERKSD_RKSI_)
$_ZN7cutlass13device_kernelIN5flash19enable_sm80_to_sm89INS1_16FlashAttnBwdSm80INS1_25CollectiveMainloopBwdSm80ILi2ELi2EN4cute5tupleIJNS5_1CILi128EEES8_NS7_ILi64EEEEEENS_10bfloat16_tEfNS_4arch4Sm80ELb0ELb0ELb1ELb1ELb0ELb0ELb0ELb0ELi2ELi4ELi4ELi4ELb0EEENS1_21CollectiveEpilogueBwdISA_SB_SD_Li256ELb1ELb0ELi2EEENS1_19SingleTileSchedulerILb1ELb0ELb0ELi128EEEEEEEEEvNT_6ParamsE$_ZN4cute3eso3ESOILb1ELb0EJNS_6LayoutINS_5tupleIJNS3_IJNS_1CILi8EEENS4_ILi1EEEEEENS4_ILi2EEEEEENS3_IJNS3_IJS6_NS4_ILi0EEEEEES5_EEEEENS_10ViewEngineIPN7cutlass10bfloat16_tEEEEEC2ERKSD_RKSI_:
[----:B------:R-:W-:Y:S01]  /*b580*/  IADD3 R7, R66, -c[0x0][0x20], RZ ;  /* 0x8000080042077a10 */ /* 0x000fe20007ffe0ff */
[----:B------:R-:W-:Y:S01]  /*b590*/  IMAD.MOV.U32 R10, RZ, RZ, R6 ;  /* 0x000000ffff0a7224 */ /* 0x000fe200078e0006 */
[----:B------:R-:W-:Y:S01]  /*b5a0*/  MOV R11, R9 ;  /* 0x00000009000b7202 */ /* 0x000fe20000000f00 */
[----:B------:R-:W-:-:S04]  /*b5b0*/  IMAD.MOV.U32 R9, RZ, RZ, 0x0 ;  /* 0x00000000ff097424 */ /* 0x000fc800078e00ff */
[----:B------:R1:W-:Y:S01]  /*b5c0*/  STL.64 [R7], R10 ;  /* 0x0000000a07007387 */ /* 0x0003e20000100a00 */
[----:B------:R-:W-:Y:S05]  /*b5d0*/  RET.REL.NODEC R8 `(_ZN7cutlass13device_kernelIN5flash19enable_sm80_to_sm89INS1_16FlashAttnBwdSm80INS1_25CollectiveMainloopBwdSm80ILi2ELi2EN4cute5tupleIJNS5_1CILi128EEES8_NS7_ILi64EEEEEENS_10bfloat16_tEfNS_4arch4Sm80ELb0ELb0ELb1ELb1ELb0ELb0ELb0ELb0ELi2ELi4ELi4ELi4ELb0EEENS1_21CollectiveEpilogueBwdISA_SB_SD_Li256ELb1ELb0ELi2EEENS1_19SingleTileSchedulerILb1ELb0ELb0ELi128EEEEEEEEEvNT_6ParamsE) ;  /* 0xffff4a2008007950 */ /* 0x000fea0003c3ffff */
        .type           $_ZN7cutlass13device_kernelIN5flash19enable_sm80_to_sm89INS1_16FlashAttnBwdSm80INS1_25CollectiveMainloopBwdSm80ILi2ELi2EN4cute5tupleIJNS5_1CILi128EEES8_NS7_ILi64EEEEEENS_10bfloat16_tEfNS_4arch4Sm80ELb0ELb0ELb1ELb1ELb0ELb0ELb0ELb0ELi2ELi4ELi4ELi4ELb0EEENS1_21CollectiveEpilogueBwdISA_SB_SD_Li256ELb1ELb0ELi2EEENS1_19SingleTileSchedulerILb1ELb0ELb0ELi128EEEEEEEEEvNT_6ParamsE$_ZN4cute3eso3ESOILb1ELb0EJNS_6LayoutINS_5tupleIJNS3_IJNS_1CILi8EEENS4_ILi1EEEEEENS4_ILi2EEEEEENS3_IJNS3_IJS6_NS4_ILi0EEEEEES5_EEEEEiEEC2ERKSD_RKi,@function
        .size           $_ZN7cutlass13device_kernelIN5flash19enable_sm80_to_sm89INS1_16FlashAttnBwdSm80INS1_25CollectiveMainloopBwdSm80ILi2ELi2EN4cute5tupleIJNS5_1CILi128EEES8_NS7_ILi64EEEEEENS_10bfloat16_tEfNS_4arch4Sm80ELb0ELb0ELb1ELb1ELb0ELb0ELb0ELb0ELi2ELi4ELi4ELi4ELb0EEENS1_21CollectiveEpilogueBwdISA_SB_SD_Li256ELb1ELb0ELi2EEENS1_19SingleTileSchedulerILb1ELb0ELb0ELi128EEEEEEEEEvNT_6ParamsE$_ZN4cute3eso3ESOILb1ELb0EJNS_6LayoutINS_5tupleIJNS3_IJNS_1CILi8EEENS4_ILi1EEEEEENS4_ILi2EEEEEENS3_IJNS3_IJS6_NS4_ILi0EEEEEES5_EEEEEiEEC2ERKSD_RKi,($_ZN7cutlass13device_kernelIN5flash19enable_sm80_to_sm89INS1_16FlashAttnBwdSm80INS1_25CollectiveMainloopBwdSm80ILi2ELi2EN4cute5tupleIJNS5_1CILi128EEES8_NS7_ILi64EEEEEENS_10bfloat16_tEfNS_4arch4Sm80ELb0ELb0ELb1ELb1ELb0ELb0ELb0ELb0ELi2ELi4ELi4ELi4ELb0EEENS1_21CollectiveEpilogueBwdISA_SB_SD_Li256ELb1ELb0ELi2EEENS1_19SingleTileSchedulerILb1ELb0ELb0ELi128EEEEEEEEEvNT_6ParamsE$_ZN4cute3eso3ESOILb1ELb0EJNS_6LayoutINS_5tupleIJNS3_IJNS_1CILi8EEENS4_ILi1EEEEEENS4_ILi2EEENS3_IJNS4_ILi4EEES8_EEEEEENS3_IJNS3_IJS6_NS4_ILi0EEEEEES5_NS3_IJNS4_ILi32EEENS4_ILi16EEEEEEEEEEENS_10ViewEngineIPN7cutlass10bfloat16_tEEEEEC2ERKSI_RKSN_ - $_ZN7cutlass13device_kernelIN5flash19enable_sm80_to_sm89INS1_16FlashAttnBwdSm80INS1_25CollectiveMainloopBwdSm80ILi2ELi2EN4cute5tupleIJNS5_1CILi128EEES8_NS7_ILi64EEEEEENS_10bfloat16_tEfNS_4arch4Sm80ELb0ELb0ELb1ELb1ELb0ELb0ELb0ELb0ELi2ELi4ELi4ELi4ELb0EEENS1_21CollectiveEpilogueBwdISA_SB_SD_Li256ELb1ELb0ELi2EEENS1_19SingleTileSchedulerILb1ELb0ELb0ELi128EEEEEEEEEvNT_6ParamsE$_ZN4cute3eso3ESOILb1ELb0EJNS_6LayoutINS_5tupleIJNS3_IJNS_1CILi8EEENS4_ILi1EEEEEENS4_ILi2EEEEEENS3_IJNS3_IJS6_NS4_ILi0EEEEEES5_EEEEEiEEC2ERKSD_RKi)
$_ZN7cutlass13device_kernelIN5flash19enable_sm80_to_sm89INS1_16FlashAttnBwdSm80INS1_25CollectiveMainloopBwdSm80ILi2ELi2EN4cute5tupleIJNS5_1CILi128EEES8_NS7_ILi64EEEEEENS_10bfloat16_tEfNS_4arch4Sm80ELb0ELb0ELb1ELb1ELb0ELb0ELb0ELb0ELi2ELi4ELi4ELi4ELb0EEENS1_21CollectiveEpilogueBwdISA_SB_SD_Li256ELb1ELb0ELi2EEENS1_19SingleTileSchedulerILb1ELb0ELb0ELi128EEEEEEEEEvNT_6ParamsE$_ZN4cute3eso3ESOILb1ELb0EJNS_6LayoutINS_5tupleIJNS3_IJNS_1CILi8EEENS4_ILi1EEEEEENS4_ILi2EEEEEENS3_IJNS3_IJS6_NS4_ILi0EEEEEES5_EEEEEiEEC2ERKSD_RKi:
[----:B------:R-:W-:Y:S02]  /*b5e0*/  IADD3 R2, R57, -c[0x0][0x20], RZ ;  /* 0x8000080039027a10 */ /* 0x000fe40007ffe0ff */
[----:B------:R-:W-:-:S03]  /*b5f0*/  MOV R7, 0x0 ;  /* 0x0000000000077802 */ /* 0x000fc60000000f00 */
[----:B------:R1:W-:Y:S01]  /*b600*/  STL [R2], R3 ;  /* 0x0000000302007387 */ /* 0x0003e20000100800 */
[----:B------:R-:W-:Y:S05]  /*b610*/  RET.REL.NODEC R6 `(_ZN7cutlass13device_kernelIN5flash19enable_sm80_to_sm89INS1_16FlashAttnBwdSm80INS1_25CollectiveMainloopBwdSm80ILi2ELi2EN4cute5tupleIJNS5_1CILi128EEES8_NS7_ILi64EEEEEENS_10bfloat16_tEfNS_4arch4Sm80ELb0ELb0ELb1ELb1ELb0ELb0ELb0ELb0ELi2ELi4ELi4ELi4ELb0EEENS1_21CollectiveEpilogueBwdISA_SB_SD_Li256ELb1ELb0ELi2EEENS1_19SingleTileSchedulerILb1ELb0ELb0ELi128EEEEEEEEEvNT_6ParamsE) ;  /* 0xffff49e006007950 */ /* 0x000fea0003c3ffff */
        .type           $_ZN7cutlass13device_kernelIN5flash19enable_sm80_to_sm89INS1_16FlashAttnBwdSm80INS1_25CollectiveMainloopBwdSm80ILi2ELi2EN4cute5tupleIJNS5_1CILi128EEES8_NS7_ILi64EEEEEENS_10bfloat16_tEfNS_4arch4Sm80ELb0ELb0ELb1ELb1ELb0ELb0ELb0ELb0ELi2ELi4ELi4ELi4ELb0EEENS1_21CollectiveEpilogueBwdISA_SB_SD_Li256ELb1ELb0ELi2EEENS1_19SingleTileSchedulerILb1ELb0ELb0ELi128EEEEEEEEEvNT_6ParamsE$_ZN4cute3eso3ESOILb1ELb0EJNS_6LayoutINS_5tupleIJNS3_IJNS_1CILi8EEENS4_ILi1EEEEEENS4_ILi2EEENS3_IJNS4_ILi4EEES8_EEEEEENS3_IJNS3_IJS6_NS4_ILi0EEEEEES5_NS3_IJNS4_ILi32EEENS4_ILi16EEEEEEEEEEENS_10ViewEngineIPN7cutlass10bfloat16_tEEEEEC2ERKSI_RKSN_,@function
        .size           $_ZN7cutlass13device_kernelIN5flash19enable_sm80_to_sm89INS1_16FlashAttnBwdSm80INS1_25CollectiveMainloopBwdSm80ILi2ELi2EN4cute5tupleIJNS5_1CILi128EEES8_NS7_ILi64EEEEEENS_10bfloat16_tEfNS_4arch4Sm80ELb0ELb0ELb1ELb1ELb0ELb0ELb0ELb0ELi2ELi4ELi4ELi4ELb0EEENS1_21CollectiveEpilogueBwdISA_SB_SD_Li256ELb1ELb0ELi2EEENS1_19SingleTileSchedulerILb1ELb0ELb0ELi128EEEEEEEEEvNT_6ParamsE$_ZN4cute3eso3ESOILb1ELb0EJNS_6LayoutINS_5tupleIJNS3_IJNS_1CILi8EEENS4_ILi1EEEEEENS4_ILi2EEENS3_IJNS4_ILi4EEES8_EEEEEENS3_IJNS3_IJS6_NS4_ILi0EEEEEES5_NS3_IJNS4_ILi32EEENS4_ILi16EEEEEEEEEEENS_10ViewEngineIPN7cutlass10bfloat16_tEEEEEC2ERKSI_RKSN_,($_ZN7cutlass13device_kernelIN5flash19enable_sm80_to_sm89INS1_16FlashAttnBwdSm80INS1_25CollectiveMainloopBwdSm80ILi2ELi2EN4cute5tupleIJNS5_1CILi128EEES8_NS7_ILi64EEEEEENS_10bfloat16_tEfNS_4arch4Sm80ELb0ELb0ELb1ELb1ELb0ELb0ELb0ELb0ELi2ELi4ELi4ELi4ELb0EEENS1_21CollectiveEpilogueBwdISA_SB_SD_Li256ELb1ELb0ELi2EEENS1_19SingleTileSchedulerILb1ELb0ELb0ELi128EEEEEEEEEvNT_6ParamsE$_ZN4cute3eso3ESOILb1ELb0EJNS_6LayoutINS_5tupleIJNS3_IJNS_1CILi8EEENS4_ILi1EEEEEENS4_ILi2EEENS4_ILi4EEEEEENS3_IJNS3_IJS6_NS4_ILi0EEEEEES5_NS4_ILi16EEEEEEEENS_10ViewEngineIPN7cutlass10bfloat16_tEEEEEC2ERKSF_RKSK_ - $_ZN7cutlass13device_kernelIN5flash19enable_sm80_to_sm89INS1_16FlashAttnBwdSm80INS1_25CollectiveMainloopBwdSm80ILi2ELi2EN4cute5tupleIJNS5_1CILi128EEES8_NS7_ILi64EEEEEENS_10bfloat16_tEfNS_4arch4Sm80ELb0ELb0ELb1ELb1ELb0ELb0ELb0ELb0ELi2ELi4ELi4ELi4ELb0EEENS1_21CollectiveEpilogueBwdISA_SB_SD_Li256ELb1ELb0ELi2EEENS1_19SingleTileSchedulerILb1ELb0ELb0ELi128EEEEEEEEEvNT_6ParamsE$_ZN4cute3eso3ESOILb1ELb0EJNS_6LayoutINS_5tupleIJNS3_IJNS_1CILi8EEENS4_ILi1EEEEEENS4_ILi2EEENS3_IJNS4_ILi4EEES8_EEEEEENS3_IJNS3_IJS6_NS4_ILi0EEEEEES5_NS3_IJNS4_ILi32EEENS4_ILi16EEEEEEEEEEENS_10ViewEngineIPN7cutlass10bfloat16_tEEEEEC2ERKSI_RKSN_)
$_ZN7cutlass13device_kernelIN5flash19enable_sm80_to_sm89INS1_16FlashAttnBwdSm80INS1_25CollectiveMainloopBwdSm80ILi2ELi2EN4cute5tupleIJNS5_1CILi128EEES8_NS7_ILi64EEEEEENS_10bfloat16_tEfNS_4arch4Sm80ELb0ELb0ELb1ELb1ELb0ELb0ELb0ELb0ELi2ELi4ELi4ELi4ELb0EEENS1_21CollectiveEpilogueBwdISA_SB_SD_Li256ELb1ELb0ELi2EEENS1_19SingleTileSchedulerILb1ELb0ELb0ELi128EEEEEEEEEvNT_6ParamsE$_ZN4cute3eso3ESOILb1ELb0EJNS_6LayoutINS_5tupleIJNS3_IJNS_1CILi8EEENS4_ILi1EEEEEENS4_ILi2EEENS3_IJNS4_ILi4EEES8_EEEEEENS3_IJNS3_IJS6_NS4_ILi0EEEEEES5_NS3_IJNS4_ILi32EEENS4_ILi16EEEEEEEEEEENS_10ViewEngineIPN7cutlass10bfloat16_tEEEEEC2ERKSI_RKSN_:
[----:B------:R-:W-:Y:S01]  /*b620*/  IADD3 R2, R66, -c[0x0][0x20], RZ ;  /* 0x8000080042027a10 */ /* 0x000fe20007ffe0ff */
[----:B------:R-:W-:Y:S01]  /*b630*/  IMAD.MOV.U32 R6, RZ, RZ, R62 ;  /* 0x000000ffff067224 */ /* 0x000fe200078e003e */
[----:B------:R-:W-:Y:S01]  /*b640*/  MOV R7, R61 ;  /* 0x0000003d00077202 */ /* 0x000fe20000000f00 */
[----:B------:R-:W-:-:S04]  /*b650*/  IMAD.MOV.U32 R5, RZ, RZ, 0x0 ;  /* 0x00000000ff057424 */ /* 0x000fc800078e00ff */
[----:B------:R1:W-:Y:S01]  /*b660*/  STL.64 [R2], R6 ;  /* 0x0000000602007387 */ /* 0x0003e20000100a00 */
[----:B------:R-:W-:Y:S05]  /*b670*/  RET.REL.NODEC R4 `(_ZN7cutlass13device_kernelIN5flash19enable_sm80_to_sm89INS1_16FlashAttnBwdSm80INS1_25CollectiveMainloopBwdSm80ILi2ELi2EN4cute5tupleIJNS5_1CILi128EEES8_NS7_ILi64EEEEEENS_10bfloat16_tEfNS_4arch4Sm80ELb0ELb0ELb1ELb1ELb0ELb0ELb0ELb0ELi2ELi4ELi4ELi4ELb0EEENS1_21CollectiveEpilogueBwdISA_SB_SD_Li256ELb1ELb0ELi2EEENS1_19SingleTileSchedulerILb1ELb0ELb0ELi128EEEEEEEEEvNT_6ParamsE) ;  /* 0xffff498004007950 */ /* 0x000fea0003c3ffff */
        .type           $_ZN7cutlass13device_kernelIN5flash19enable_sm80_to_sm89INS1_16FlashAttnBwdSm80INS1_25CollectiveMainloopBwdSm80ILi2ELi2EN4cute5tupleIJNS5_1CILi128EEES8_NS7_ILi64EEEEEENS_10bfloat16_tEfNS_4arch4Sm80ELb0ELb0ELb1ELb1ELb0ELb0ELb0ELb0ELi2ELi4ELi4ELi4ELb0EEENS1_21CollectiveEpilogueBwdISA_SB_SD_Li256ELb1ELb0ELi2EEENS1_19SingleTileSchedulerILb1ELb0ELb0ELi128EEEEEEEEEvNT_6ParamsE$_ZN4cute3eso3ESOILb1ELb0EJNS_6LayoutINS_5tupleIJNS3_IJNS_1CILi8EEENS4_ILi1EEEEEENS4_ILi2EEENS4_ILi4EEEEEENS3_IJNS3_IJS6_NS4_ILi0EEEEEES5_NS4_ILi16EEEEEEEENS_10ViewEngineIPN7cutlass10bfloat16_tEEEEEC2ERKSF_RKSK_,@function
        .size           $_ZN7cutlass13device_kernelIN5flash19enable_sm80_to_sm89INS1_16FlashAttnBwdSm80INS1_25CollectiveMainloopBwdSm80ILi2ELi2EN4cute5tupleIJNS5_1CILi128EEES8_NS7_ILi64EEEEEENS_10bfloat16_tEfNS_4arch4Sm80ELb0ELb0ELb1ELb1ELb0ELb0ELb0ELb0ELi2ELi4ELi4ELi4ELb0EEENS1_21CollectiveEpilogueBwdISA_SB_SD_Li256ELb1ELb0ELi2EEENS1_19SingleTileSchedulerILb1ELb0ELb0ELi128EEEEEEEEEvNT_6ParamsE$_ZN4cute3eso3ESOILb1ELb0EJNS_6LayoutINS_5tupleIJNS3_IJNS_1CILi8EEENS4_ILi1EEEEEENS4_ILi2EEENS4_ILi4EEEEEENS3_IJNS3_IJS6_NS4_ILi0EEEEEES5_NS4_ILi16EEEEEEEENS_10ViewEngineIPN7cutlass10bfloat16_tEEEEEC2ERKSF_RKSK_,($_ZN7cutlass13device_kernelIN5flash19enable_sm80_to_sm89INS1_16FlashAttnBwdSm80INS1_25CollectiveMainloopBwdSm80ILi2ELi2EN4cute5tupleIJNS5_1CILi128EEES8_NS7_ILi64EEEEEENS_10bfloat16_tEfNS_4arch4Sm80ELb0ELb0ELb1ELb1ELb0ELb0ELb0ELb0ELi2ELi4ELi4ELi4ELb0EEENS1_21CollectiveEpilogueBwdISA_SB_SD_Li256ELb1ELb0ELi2EEENS1_19SingleTileSchedulerILb1ELb0ELb0ELi128EEEEEEEEEvNT_6ParamsE$_ZN4cute3eso3ESOILb1ELb0EJNS_6LayoutINS_5tupleIJNS3_IJNS_1CILi8EEENS4_ILi1EEEEEENS4_ILi2EEES5_EEENS3_IJNS3_IJS6_NS4_ILi0EEEEEENS4_ILi64EEES5_EEEEENS_10ViewEngineIPN7cutlass10bfloat16_tEEEEEC2ERKSE_RKSJ_ - $_ZN7cutlass13device_kernelIN5flash19enable_sm80_to_sm89INS1_16FlashAttnBwdSm80INS1_25CollectiveMainloopBwdSm80ILi2ELi2EN4cute5tupleIJNS5_1CILi128EEES8_NS7_ILi64EEEEEENS_10bfloat16_tEfNS_4arch4Sm80ELb0ELb0ELb1ELb1ELb0ELb0ELb0ELb0ELi2ELi4ELi4ELi4ELb0EEENS1_21CollectiveEpilogueBwdISA_SB_SD_Li256ELb1ELb0ELi2EEENS1_19SingleTileSchedulerILb1ELb0ELb0ELi128EEEEEEEEEvNT_6ParamsE$_ZN4cute3eso3ESOILb1ELb0EJNS_6LayoutINS_5tupleIJNS3_IJNS_1CILi8EEENS4_ILi1EEEEEENS4_ILi2EEENS4_ILi4EEEEEENS3_IJNS3_IJS6_NS4_ILi0EEEEEES5_NS4_ILi16EEEEEEEENS_10ViewEngineIPN7cutlass10bfloat16_tEEEEEC2ERKSF_RKSK_)
$_ZN7cutlass13device_kernelIN5flash19enable_sm80_to_sm89INS1_16FlashAttnBwdSm80INS1_25CollectiveMainloopBwdSm80ILi2ELi2EN4cute5tupleIJNS5_1CILi128EEES8_NS7_ILi64EEEEEENS_10bfloat16_tEfNS_4arch4Sm80ELb0ELb0ELb1ELb1ELb0ELb0ELb0ELb0ELi2ELi4ELi4ELi4ELb0EEENS1_21CollectiveEpilogueBwdISA_SB_SD_Li256ELb1ELb0ELi2EEENS1_19SingleTileSchedulerILb1ELb0ELb0ELi128EEEEEEEEEvNT_6ParamsE$_ZN4cute3eso3ESOILb1ELb0EJNS_6LayoutINS_5tupleIJNS3_IJNS_1CILi8EEENS4_ILi1EEEEEENS4_ILi2EEENS4_ILi4EEEEEENS3_IJNS3_IJS6_NS4_ILi0EEEEEES5_NS4_ILi16EEEEEEEENS_10ViewEngineIPN7cutlass10bfloat16_tEEEEEC2ERKSF_RKSK_:
[----:B------:R-:W-:Y:S01]  /*b680*/  IADD3 R2, R23, -c[0x0][0x20], RZ ;  /* 0x8000080017027a10 */ /* 0x000fe20007ffe0ff */
[----:B------:R-:W-:Y:S01]  /*b690*/  IMAD.MOV.U32 R7, RZ, RZ, R3 ;  /* 0x000000ffff077224 */ /* 0x000fe200078e0003 */
[----:B------:R-:W-:-:S04]  /*b6a0*/  MOV R5, 0x0 ;  /* 0x0000000000057802 */ /* 0x000fc80000000f00 */
[----:B------:R1:W-:Y:S01]  /*b6b0*/  STL.64 [R2], R6 ;  /* 0x0000000602007387 */ /* 0x0003e20000100a00 */
[----:B------:R-:W-:Y:S05]  /*b6c0*/  RET.REL.NODEC R4 `(_ZN7cutlass13device_kernelIN5flash19enable_sm80_to_sm89INS1_16FlashAttnBwdSm80INS1_25CollectiveMainloopBwdSm80ILi2ELi2EN4cute5tupleIJNS5_1CILi128EEES8_NS7_ILi64EEEEEENS_10bfloat16_tEfNS_4arch4Sm80ELb0ELb0ELb1ELb1ELb0ELb0ELb0ELb0ELi2ELi4ELi4ELi4ELb0EEENS1_21CollectiveEpilogueBwdISA_SB_SD_Li256ELb1ELb0ELi2EEENS1_19SingleTileSchedulerILb1ELb0ELb0ELi128EEEEEEEEEvNT_6ParamsE) ;  /* 0xffff493004007950 */ /* 0x000fea0003c3ffff */
        .type           $_ZN7cutlass13device_kernelIN5flash19enable_sm80_to_sm89INS1_16FlashAttnBwdSm80INS1_25CollectiveMainloopBwdSm80ILi2ELi2EN4cute5tupleIJNS5_1CILi128EEES8_NS7_ILi64EEEEEENS_10bfloat16_tEfNS_4arch4Sm80ELb0ELb0ELb1ELb1ELb0ELb0ELb0ELb0ELi2ELi4ELi4ELi4ELb0EEENS1_21CollectiveEpilogueBwdISA_SB_SD_Li256ELb1ELb0ELi2EEENS1_19SingleTileSchedulerILb1ELb0ELb0ELi128EEEEEEEEEvNT_6ParamsE$_ZN4cute3eso3ESOILb1ELb0EJNS_6LayoutINS_5tupleIJNS3_IJNS_1CILi8EEENS4_ILi1EEEEEENS4_ILi2EEES5_EEENS3_IJNS3_IJS6_NS4_ILi0EEEEEENS4_ILi64EEES5_EEEEENS_10ViewEngineIPN7cutlass10bfloat16_tEEEEEC2ERKSE_RKSJ_,@function
        .size           $_ZN7cutlass13device_kernelIN5flash19enable_sm80_to_sm89INS1_16FlashAttnBwdSm80INS1_25CollectiveMainloopBwdSm80ILi2ELi2EN4cute5tupleIJNS5_1CILi128EEES8_NS7_ILi64EEEEEENS_10bfloat16_tEfNS_4arch4Sm80ELb0ELb0ELb1ELb1ELb0ELb0ELb0ELb0ELi2ELi4ELi4ELi4ELb0EEENS1_21CollectiveEpilogueBwdISA_SB_SD_Li256ELb1ELb0ELi2EEENS1_19SingleTileSchedulerILb1ELb0ELb0ELi128EEEEEEEEEvNT_6ParamsE$_ZN4cute3eso3ESOILb1ELb0EJNS_6LayoutINS_5tupleIJNS3_IJNS_1CILi8EEENS4_ILi1EEEEEENS4_ILi2EEES5_EEENS3_IJNS3_IJS6_NS4_ILi0EEEEEENS4_ILi64EEES5_EEEEENS_10ViewEngineIPN7cutlass10bfloat16_tEEEEEC2ERKSE_RKSJ_,($_ZN7cutlass13device_kernelIN5flash19enable_sm80_to_sm89INS1_16FlashAttnBwdSm80INS1_25CollectiveMainloopBwdSm80ILi2ELi2EN4cute5tupleIJNS5_1CILi128EEES8_NS7_ILi64EEEEEENS_10bfloat16_tEfNS_4arch4Sm80ELb0ELb0ELb1ELb1ELb0ELb0ELb0ELb0ELi2ELi4ELi4ELi4ELb0EEENS1_21CollectiveEpilogueBwdISA_SB_SD_Li256ELb1ELb0ELi2EEENS1_19SingleTileSchedulerILb1ELb0ELb0ELi128EEEEEEEEEvNT_6ParamsE$_ZN4cute3eso3ESOILb1ELb0EJNS_6LayoutINS_5tupleIJNS3_IJNS_1CILi8EEENS4_ILi1EEEEEENS4_ILi4EEEEEENS3_IJNS3_IJS6_NS4_ILi0EEEEEENS4_ILi2048EEEEEEEENS_10ViewEngineINS_8smem_ptrIPN7cutlass10bfloat16_tEEEEEEEC2ERKSE_RKSL_ - $_ZN7cutlass13device_kernelIN5flash19enable_sm80_to_sm89INS1_16FlashAttnBwdSm80INS1_25CollectiveMainloopBwdSm80ILi2ELi2EN4cute5tupleIJNS5_1CILi128EEES8_NS7_ILi64EEEEEENS_10bfloat16_tEfNS_4arch4Sm80ELb0ELb0ELb1ELb1ELb0ELb0ELb0ELb0ELi2ELi4ELi4ELi4ELb0EEENS1_21CollectiveEpilogueBwdISA_SB_SD_Li256ELb1ELb0ELi2EEENS1_19SingleTileSchedulerILb1ELb0ELb0ELi128EEEEEEEEEvNT_6ParamsE$_ZN4cute3eso3ESOILb1ELb0EJNS_6LayoutINS_5tupleIJNS3_IJNS_1CILi8EEENS4_ILi1EEEEEENS4_ILi2EEES5_EEENS3_IJNS3_IJS6_NS4_ILi0EEEEEENS4_ILi64EEES5_EEEEENS_10ViewEngineIPN7cutlass10bfloat16_tEEEEEC2ERKSE_RKSJ_)
$_ZN7cutlass13device_kernelIN5flash19enable_sm80_to_sm89INS1_16FlashAttnBwdSm80INS1_25CollectiveMainloopBwdSm80ILi2ELi2EN4cute5tupleIJNS5_1CILi128EEES8_NS7_ILi64EEEEEENS_10bfloat16_tEfNS_4arch4Sm80ELb0ELb0ELb1ELb1ELb0ELb0ELb0ELb0ELi2ELi4ELi4ELi4ELb0EEENS1_21CollectiveEpilogueBwdISA_SB_SD_Li256ELb1ELb0ELi2EEENS1_19SingleTileSchedulerILb1ELb0ELb0ELi128EEEEEEEEEvNT_6ParamsE$_ZN4cute3eso3ESOILb1ELb0EJNS_6LayoutINS_5tupleIJNS3_IJNS_1CILi8EEENS4_ILi1EEEEEENS4_ILi2EEES5_EEENS3_IJNS3_IJS6_NS4_ILi0EEEEEENS4_ILi64EEES5_EEEEENS_10ViewEngineIPN7cutlass10bfloat16_tEEEEEC2ERKSE_RKSJ_:
[----:B------:R-:W-:Y:S01]  /*b6d0*/  IADD3 R2, R23, -c[0x0][0x20], RZ ;  /* 0x8000080017027a10 */ /* 0x000fe20007ffe0ff */
[----:B------:R-:W-:Y:S01]  /*b6e0*/  IMAD.MOV.U32 R7, RZ, RZ, R3 ;  /* 0x000000ffff077224 */ /* 0x000fe200078e0003 */
[----:B------:R-:W-:-:S04]  /*b6f0*/  MOV R5, 0x0 ;  /* 0x0000000000057802 */ /* 0x000fc80000000f00 */
[----:B------:R1:W-:Y:S01]  /*b700*/  STL.64 [R2], R6 ;  /* 0x0000000602007387 */ /* 0x0003e20000100a00 */
[----:B------:R-:W-:Y:S05]  /*b710*/  RET.REL.NODEC R4 `(_ZN7cutlass13device_kernelIN5flash19enable_sm80_to_sm89INS1_16FlashAttnBwdSm80INS1_25CollectiveMainloopBwdSm80ILi2ELi2EN4cute5tupleIJNS5_1CILi128EEES8_NS7_ILi64EEEEEENS_10bfloat16_tEfNS_4arch4Sm80ELb0ELb0ELb1ELb1ELb0ELb0ELb0ELb0ELi2ELi4ELi4ELi4ELb0EEENS1_21CollectiveEpilogueBwdISA_SB_SD_Li256ELb1ELb0ELi2EEENS1_19SingleTileSchedulerILb1ELb0ELb0ELi128EEEEEEEEEvNT_6ParamsE) ;  /* 0xffff48e004007950 */ /* 0x000fea0003c3ffff */
        .type           $_ZN7cutlass13device_kernelIN5flash19enable_sm80_to_sm89INS1_16FlashAttnBwdSm80INS1_25CollectiveMainloopBwdSm80ILi2ELi2EN4cute5tupleIJNS5_1CILi128EEES8_NS7_ILi64EEEEEENS_10bfloat16_tEfNS_4arch4Sm80ELb0ELb0ELb1ELb1ELb0ELb0ELb0ELb0ELi2ELi4ELi4ELi4ELb0EEENS1_21CollectiveEpilogueBwdISA_SB_SD_Li256ELb1ELb0ELi2EEENS1_19SingleTileSchedulerILb1ELb0ELb0ELi128EEEEEEEEEvNT_6ParamsE$_ZN4cute3eso3ESOILb1ELb0EJNS_6LayoutINS_5tupleIJNS3_IJNS_1CILi8EEENS4_ILi1EEEEEENS4_ILi4EEEEEENS3_IJNS3_IJS6_NS4_ILi0EEEEEENS4_ILi2048EEEEEEEENS_10ViewEngineINS_8smem_ptrIPN7cutlass10bfloat16_tEEEEEEEC2ERKSE_RKSL_,@function
        .size           $_ZN7cutlass13device_kernelIN5flash19enable_sm80_to_sm89INS1_16FlashAttnBwdSm80INS1_25CollectiveMainloopBwdSm80ILi2ELi2EN4cute5tupleIJNS5_1CILi128EEES8_NS7_ILi64EEEEEENS_10bfloat16_tEfNS_4arch4Sm80ELb0ELb0ELb1ELb1ELb0ELb0ELb0ELb0ELi2ELi4ELi4ELi4ELb0EEENS1_21CollectiveEpilogueBwdISA_SB_SD_Li256ELb1ELb0ELi2EEENS1_19SingleTileSchedulerILb1ELb0ELb0ELi128EEEEEEEEEvNT_6ParamsE$_ZN4cute3eso3ESOILb1ELb0EJNS_6LayoutINS_5tupleIJNS3_IJNS_1CILi8EEENS4_ILi1EEEEEENS4_ILi4EEEEEENS3_IJNS3_IJS6_NS4_ILi0EEEEEENS4_ILi2048EEEEEEEENS_10ViewEngineINS_8smem_ptrIPN7cutlass10bfloat16_tEEEEEEEC2ERKSE_RKSL_,($_ZN7cutlass13device_kernelIN5flash19enable_sm80_to_sm89INS1_16FlashAttnBwdSm80INS1_25CollectiveMainloopBwdSm80ILi2ELi2EN4cute5tupleIJNS5_1CILi128EEES8_NS7_ILi64EEEEEENS_10bfloat16_tEfNS_4arch4Sm80ELb0ELb0ELb1ELb1ELb0ELb0ELb0ELb0ELi2ELi4ELi4ELi4ELb0EEENS1_21CollectiveEpilogueBwdISA_SB_SD_Li256ELb1ELb0ELi2EEENS1_19SingleTileSchedulerILb1ELb0ELb0ELi128EEEEEEEEEvNT_6ParamsE$_ZN4cute3eso3ESOILb1ELb0EJNS_6LayoutINS_5tupleIJNS3_IJNS_1CILi8EEENS4_ILi1EEEEEENS4_ILi4EEEEEENS3_IJNS3_IJS6_NS4_ILi0EEEEEENS4_ILi2048EEEEEEEEiEEC2ERKSE_RKi - $_ZN7cutlass13device_kernelIN5flash19enable_sm80_to_sm89INS1_16FlashAttnBwdSm80INS1_25CollectiveMainloopBwdSm80ILi2ELi2EN4cute5tupleIJNS5_1CILi128EEES8_NS7_ILi64EEEEEENS_10bfloat16_tEfNS_4arch4Sm80ELb0ELb0ELb1ELb1ELb0ELb0ELb0ELb0ELi2ELi4ELi4ELi4ELb0EEENS1_21CollectiveEpilogueBwdISA_SB_SD_Li256ELb1ELb0ELi2EEENS1_19SingleTileSchedulerILb1ELb0ELb0ELi128EEEEEEEEEvNT_6ParamsE$_ZN4cute3eso3ESOILb1ELb0EJNS_6LayoutINS_5tupleIJNS3_IJNS_1CILi8EEENS4_ILi1EEEEEENS4_ILi4EEEEEENS3_IJNS3_IJS6_NS4_ILi0EEEEEENS4_ILi2048EEEEEEEENS_10ViewEngineINS_8smem_ptrIPN7cutlass10bfloat16_tEEEEEEEC2ERKSE_RKSL_)
$_ZN7cutlass13device_kernelIN5flash19enable_sm80_to_sm89INS1_16FlashAttnBwdSm80INS1_25CollectiveMainloopBwdSm80ILi2ELi2EN4cute5tupleIJNS5_1CILi128EEES8_NS7_ILi64EEEEEENS_10bfloat16_tEfNS_4arch4Sm80ELb0ELb0ELb1ELb1ELb0ELb0ELb0ELb0ELi2ELi4ELi4ELi4ELb0EEENS1_21CollectiveEpilogueBwdISA_SB_SD_Li256ELb1ELb0ELi2EEENS1_19SingleTileSchedulerILb1ELb0ELb0ELi128EEEEEEEEEvNT_6ParamsE$_ZN4cute3eso3ESOILb1ELb0EJNS_6LayoutINS_5tupleIJNS3_IJNS_1CILi8EEENS4_ILi1EEEEEENS4_ILi4EEEEEENS3_IJNS3_IJS6_NS4_ILi0EEEEEENS4_ILi2048EEEEEEEENS_10ViewEngineINS_8smem_ptrIPN7cutlass10bfloat16_tEEEEEEEC2ERKSE_RKSL_:
[----:B------:R-:W-:Y:S02]  /*b720*/  IADD3 R4, R23, -c[0x0][0x20], RZ ;  /* 0x8000080017047a10 */ /* 0x000fe40007ffe0ff */
[----:B------:R-:W-:-:S03]  /*b730*/  MOV R7, 0x0 ;  /* 0x0000000000077802 */ /* 0x000fc60000000f00 */
[----:B------:R1:W-:Y:S01]  /*b740*/  STL.64 [R4], R2 ;  /* 0x0000000204007387 */ /* 0x0003e20000100a00 */
[----:B------:R-:W-:Y:S05]  /*b750*/  RET.REL.NODEC R6 `(_ZN7cutlass13device_kernelIN5flash19enable_sm80_to_sm89INS1_16FlashAttnBwdSm80INS1_25CollectiveMainloopBwdSm80ILi2ELi2EN4cute5tupleIJNS5_1CILi128EEES8_NS7_ILi64EEEEEENS_10bfloat16_tEfNS_4arch4Sm80ELb0ELb0ELb1ELb1ELb0ELb0ELb0ELb0ELi2ELi4ELi4ELi4ELb0EEENS1_21CollectiveEpilogueBwdISA_SB_SD_Li256ELb1ELb0ELi2EEENS1_19SingleTileSchedulerILb1ELb0ELb0ELi128EEEEEEEEEvNT_6ParamsE) ;  /* 0xffff48a006007950 */ /* 0x000fea0003c3ffff */
        .type           $_ZN7cutlass13device_kernelIN5flash19enable_sm80_to_sm89INS1_16FlashAttnBwdSm80INS1_25CollectiveMainloopBwdSm80ILi2ELi2EN4cute5tupleIJNS5_1CILi128EEES8_NS7_ILi64EEEEEENS_10bfloat16_tEfNS_4arch4Sm80ELb0ELb0ELb1ELb1ELb0ELb0ELb0ELb0ELi2ELi4ELi4ELi4ELb0EEENS1_21CollectiveEpilogueBwdISA_SB_SD_Li256ELb1ELb0ELi2EEENS1_19SingleTileSchedulerILb1ELb0ELb0ELi128EEEEEEEEEvNT_6ParamsE$_ZN4cute3eso3ESOILb1ELb0EJNS_6LayoutINS_5tupleIJNS3_IJNS_1CILi8EEENS4_ILi1EEEEEENS4_ILi4EEEEEENS3_IJNS3_IJS6_NS4_ILi0EEEEEENS4_ILi2048EEEEEEEEiEEC2ERKSE_RKi,@function
        .size           $_ZN7cutlass13device_kernelIN5flash19enable_sm80_to_sm89INS1_16FlashAttnBwdSm80INS1_25CollectiveMainloopBwdSm80ILi2ELi2EN4cute5tupleIJNS5_1CILi128EEES8_NS7_ILi64EEEEEENS_10bfloat16_tEfNS_4arch4Sm80ELb0ELb0ELb1ELb1ELb0ELb0ELb0ELb0ELi2ELi4ELi4ELi4ELb0EEENS1_21CollectiveEpilogueBwdISA_SB_SD_Li256ELb1ELb0ELi2EEENS1_19SingleTileSchedulerILb1ELb0ELb0ELi128EEEEEEEEEvNT_6ParamsE$_ZN4cute3eso3ESOILb1ELb0EJNS_6LayoutINS_5tupleIJNS3_IJNS_1CILi8EEENS4_ILi1EEEEEENS4_ILi4EEEEEENS3_IJNS3_IJS6_NS4_ILi0EEEEEENS4_ILi2048EEEEEEEEiEEC2ERKSE_RKi,($_ZN7cutlass13device_kernelIN5flash19enable_sm80_to_sm89INS1_16FlashAttnBwdSm80INS1_25CollectiveMainloopBwdSm80ILi2ELi2EN4cute5tupleIJNS5_1CILi128EEES8_NS7_ILi64EEEEEENS_10bfloat16_tEfNS_4arch4Sm80ELb0ELb0ELb1ELb1ELb0ELb0ELb0ELb0ELi2ELi4ELi4ELi4ELb0EEENS1_21CollectiveEpilogueBwdISA_SB_SD_Li256ELb1ELb0ELi2EEENS1_19SingleTileSchedulerILb1ELb0ELb0ELi128EEEEEEEEEvNT_6ParamsE$_ZN4cute3eso3ESOILb1ELb0EJNS_6LayoutINS_5tupleIJNS3_IJNS_1CILi8EEENS4_ILi1EEEEEENS4_ILi4EEEEEENS3_IJNS3_IJS6_NS4_ILi0EEEEEES5_EEEEENS_10ViewEngineIPN7cutlass10bfloat16_tEEEEEC2ERKSD_RKSI_ - $_ZN7cutlass13device_kernelIN5flash19enable_sm80_to_sm89INS1_16FlashAttnBwdSm80INS1_25CollectiveMainloopBwdSm80ILi2ELi2EN4cute5tupleIJNS5_1CILi128EEES8_NS7_ILi64EEEEEENS_10bfloat16_tEfNS_4arch4Sm80ELb0ELb0ELb1ELb1ELb0ELb0ELb0ELb0ELi2ELi4ELi4ELi4ELb0EEENS1_21CollectiveEpilogueBwdISA_SB_SD_Li256ELb1ELb0ELi2EEENS1_19SingleTileSchedulerILb1ELb0ELb0ELi128EEEEEEEEEvNT_6ParamsE$_ZN4cute3eso3ESOILb1ELb0EJNS_6LayoutINS_5tupleIJNS3_IJNS_1CILi8EEENS4_ILi1EEEEEENS4_ILi4EEEEEENS3_IJNS3_IJS6_NS4_ILi0EEEEEENS4_ILi2048EEEEEEEEiEEC2ERKSE_RKi)
$_ZN7cutlass13device_kernelIN5flash19enable_sm80_to_sm89INS1_16FlashAttnBwdSm80INS1_25CollectiveMainloopBwdSm80ILi2ELi2EN4cute5tupleIJNS5_1CILi128EEES8_NS7_ILi64EEEEEENS_10bfloat16_tEfNS_4arch4Sm80ELb0ELb0ELb1ELb1ELb0ELb0ELb0ELb0ELi2ELi4ELi4ELi4ELb0EEENS1_21CollectiveEpilogueBwdISA_SB_SD_Li256ELb1ELb0ELi2EEENS1_19SingleTileSchedulerILb1ELb0ELb0ELi128EEEEEEEEEvNT_6ParamsE$_ZN4cute3eso3ESOILb1ELb0EJNS_6LayoutINS_5tupleIJNS3_IJNS_1CILi8EEENS4_ILi1EEEEEENS4_ILi4EEEEEENS3_IJNS3_IJS6_NS4_ILi0EEEEEENS4_ILi2048EEEEEEEEiEEC2ERKSE_RKi:
[----:B------:R-:W-:Y:S02]  /*b760*/  IADD3 R2, R23, -c[0x0][0x20], RZ ;  /* 0x8000080017027a10 */ /* 0x000fe40007ffe0ff */
[----:B------:R-:W-:-:S03]  /*b770*/  MOV R5, 0x0 ;  /* 0x0000000000057802 */ /* 0x000fc60000000f00 */
[----:B------:R1:W-:Y:S01]  /*b780*/  STL [R2], R3 ;  /* 0x0000000302007387 */ /* 0x0003e20000100800 */
[----:B------:R-:W-:Y:S05]  /*b790*/  RET.REL.NODEC R4 `(_ZN7cutlass13device_kernelIN5flash19enable_sm80_to_sm89INS1_16FlashAttnBwdSm80INS1_25CollectiveMainloopBwdSm80ILi2ELi2EN4cute5tupleIJNS5_1CILi128EEES8_NS7_ILi64EEEEEENS_10bfloat16_tEfNS_4arch4Sm80ELb0ELb0ELb1ELb1ELb0ELb0ELb0ELb0ELi2ELi4ELi4ELi4ELb0EEENS1_21CollectiveEpilogueBwdISA_SB_SD_Li256ELb1ELb0ELi2EEENS1_19SingleTileSchedulerILb1ELb0ELb0ELi128EEEEEEEEEvNT_6ParamsE) ;  /* 0xffff486004007950 */ /* 0x000fea0003c3ffff */
        .type           $_ZN7cutlass13device_kernelIN5flash19enable_sm80_to_sm89INS1_16FlashAttnBwdSm80INS1_25CollectiveMainloopBwdSm80ILi2ELi2EN4cute5tupleIJNS5_1CILi128EEES8_NS7_ILi64EEEEEENS_10bfloat16_tEfNS_4arch4Sm80ELb0ELb0ELb1ELb1ELb0ELb0ELb0ELb0ELi2ELi4ELi4ELi4ELb0EEENS1_21CollectiveEpilogueBwdISA_SB_SD_Li256ELb1ELb0ELi2EEENS1_19SingleTileSchedulerILb1ELb0ELb0ELi128EEEEEEEEEvNT_6ParamsE$_ZN4cute3eso3ESOILb1ELb0EJNS_6LayoutINS_5tupleIJNS3_IJNS_1CILi8EEENS4_ILi1EEEEEENS4_ILi4EEEEEENS3_IJNS3_IJS6_NS4_ILi0EEEEEES5_EEEEENS_10ViewEngineIPN7cutlass10bfloat16_tEEEEEC2ERKSD_RKSI_,@function
        .size           $_ZN7cutlass13device_kernelIN5flash19enable_sm80_to_sm89INS1_16FlashAttnBwdSm80INS1_25CollectiveMainloopBwdSm80ILi2ELi2EN4cute5tupleIJNS5_1CILi128EEES8_NS7_ILi64EEEEEENS_10bfloat16_tEfNS_4arch4Sm80ELb0ELb0ELb1ELb1ELb0ELb0ELb0ELb0ELi2ELi4ELi4ELi4ELb0EEENS1_21CollectiveEpilogueBwdISA_SB_SD_Li256ELb1ELb0ELi2EEENS1_19SingleTileSchedulerILb1ELb0ELb0ELi128EEEEEEEEEvNT_6ParamsE$_ZN4cute3eso3ESOILb1ELb0EJNS_6LayoutINS_5tupleIJNS3_IJNS_1CILi8EEENS4_ILi1EEEEEENS4_ILi4EEEEEENS3_IJNS3_IJS6_NS4_ILi0EEEEEES5_EEEEENS_10ViewEngineIPN7cutlass10bfloat16_tEEEEEC2ERKSD_RKSI_,($_ZN7cutlass13device_kernelIN5flash19enable_sm80_to_sm89INS1_16FlashAttnBwdSm80INS1_25CollectiveMainloopBwdSm80ILi2ELi2EN4cute5tupleIJNS5_1CILi128EEES8_NS7_ILi64EEEEEENS_10bfloat16_tEfNS_4arch4Sm80ELb0ELb0ELb1ELb1ELb0ELb0ELb0ELb0ELi2ELi4ELi4ELi4ELb0EEENS1_21CollectiveEpilogueBwdISA_SB_SD_Li256ELb1ELb0ELi2EEENS1_19SingleTileSchedulerILb1ELb0ELb0ELi128EEEEEEEEEvNT_6ParamsE$_ZN4cute3eso3ESOILb1ELb0EJNS_6LayoutINS_5tupleIJNS3_IJNS_1CILi8EEENS4_ILi1EEEEEENS4_ILi4EEEEEENS3_IJNS3_IJS6_NS4_ILi0EEEEEES5_EEEEEiEEC2ERKSD_RKi - $_ZN7cutlass13device_kernelIN5flash19enable_sm80_to_sm89INS1_16FlashAttnBwdSm80INS1_25CollectiveMainloopBwdSm80ILi2ELi2EN4cute5tupleIJNS5_1CILi128EEES8_NS7_ILi64EEEEEENS_10bfloat16_tEfNS_4arch4Sm80ELb0ELb0ELb1ELb1ELb0ELb0ELb0ELb0ELi2ELi4ELi4ELi4ELb0EEENS1_21CollectiveEpilogueBwdISA_SB_SD_Li256ELb1ELb0ELi2EEENS1_19SingleTileSchedulerILb1ELb0ELb0ELi128EEEEEEEEEvNT_6ParamsE$_ZN4cute3eso3ESOILb1ELb0EJNS_6LayoutINS_5tupleIJNS3_IJNS_1CILi8EEENS4_ILi1EEEEEENS4_ILi4EEEEEENS3_IJNS3_IJS6_NS4_ILi0EEEEEES5_EEEEENS_10ViewEngineIPN7cutlass10bfloat16_tEEEEEC2ERKSD_RKSI_)
$_ZN7cutlass13device_kernelIN5flash19enable_sm80_to_sm89INS1_16FlashAttnBwdSm80INS1_25CollectiveMainloopBwdSm80ILi2ELi2EN4cute5tupleIJNS5_1CILi128EEES8_NS7_ILi64EEEEEENS_10bfloat16_tEfNS_4arch4Sm80ELb0ELb0ELb1ELb1ELb0ELb0ELb0ELb0ELi2ELi4ELi4ELi4ELb0EEENS1_21CollectiveEpilogueBwdISA_SB_SD_Li256ELb1ELb0ELi2EEENS1_19SingleTileSchedulerILb1ELb0ELb0ELi128EEEEEEEEEvNT_6ParamsE$_ZN4cute3eso3ESOILb1ELb0EJNS_6LayoutINS_5tupleIJNS3_IJNS_1CILi8EEENS4_ILi1EEEEEENS4_ILi4EEEEEENS3_IJNS3_IJS6_NS4_ILi0EEEEEES5_EEEEENS_10ViewEngineIPN7cutlass10bfloat16_tEEEEEC2ERKSD_RKSI_:
[----:B------:R-:W-:Y:S01]  /*b7a0*/  IADD3 R7, R23, -c[0x0][0x20], RZ ;  /* 0x8000080017077a10 */ /* 0x000fe20007ffe0ff */
[----:B------:R-:W-:Y:S01]  /*b7b0*/  IMAD.MOV.U32 R10, RZ, RZ, R6 ;  /* 0x000000ffff0a7224 */ /* 0x000fe200078e0006 */
[----:B------:R-:W-:Y:S01]  /*b7c0*/  MOV R11, R9 ;  /* 0x00000009000b7202 */ /* 0x000fe20000000f00 */
[----:B------:R-:W-:-:S04]  /*b7d0*/  IMAD.MOV.U32 R9, RZ, RZ, 0x0 ;  /* 0x00000000ff097424 */ /* 0x000fc800078e00ff */
[----:B------:R1:W-:Y:S01]  /*b7e0*/  STL.64 [R7], R10 ;  /* 0x0000000a07007387 */ /* 0x0003e20000100a00 */
[----:B------:R-:W-:Y:S05]  /*b7f0*/  RET.REL.NODEC R8 `(_ZN7cutlass13device_kernelIN5flash19enable_sm80_to_sm89INS1_16FlashAttnBwdSm80INS1_25CollectiveMainloopBwdSm80ILi2ELi2EN4cute5tupleIJNS5_1CILi128EEES8_NS7_ILi64EEEEEENS_10bfloat16_tEfNS_4arch4Sm80ELb0ELb0ELb1ELb1ELb0ELb0ELb0ELb0ELi2ELi4ELi4ELi4ELb0EEENS1_21CollectiveEpilogueBwdISA_SB_SD_Li256ELb1ELb0ELi2EEENS1_19SingleTileSchedulerILb1ELb0ELb0ELi128EEEEEEEEEvNT_6ParamsE) ;  /* 0xffff480008007950 */ /* 0x000fea0003c3ffff */
        .type           $_ZN7cutlass13device_kernelIN5flash19enable_sm80_to_sm89INS1_16FlashAttnBwdSm80INS1_25CollectiveMainloopBwdSm80ILi2ELi2EN4cute5tupleIJNS5_1CILi128EEES8_NS7_ILi64EEEEEENS_10bfloat16_tEfNS_4arch4Sm80ELb0ELb0ELb1ELb1ELb0ELb0ELb0ELb0ELi2ELi4ELi4ELi4ELb0EEENS1_21CollectiveEpilogueBwdISA_SB_SD_Li256ELb1ELb0ELi2EEENS1_19SingleTileSchedulerILb1ELb0ELb0ELi128EEEEEEEEEvNT_6ParamsE$_ZN4cute3eso3ESOILb1ELb0EJNS_6LayoutINS_5tupleIJNS3_IJNS_1CILi8EEENS4_ILi1EEEEEENS4_ILi4EEEEEENS3_IJNS3_IJS6_NS4_ILi0EEEEEES5_EEEEEiEEC2ERKSD_RKi,@function
        .size           $_ZN7cutlass13device_kernelIN5flash19enable_sm80_to_sm89INS1_16FlashAttnBwdSm80INS1_25CollectiveMainloopBwdSm80ILi2ELi2EN4cute5tupleIJNS5_1CILi128EEES8_NS7_ILi64EEEEEENS_10bfloat16_tEfNS_4arch4Sm80ELb0ELb0ELb1ELb1ELb0ELb0ELb0ELb0ELi2ELi4ELi4ELi4ELb0EEENS1_21CollectiveEpilogueBwdISA_SB_SD_Li256ELb1ELb0ELi2EEENS1_19SingleTileSchedulerILb1ELb0ELb0ELi128EEEEEEEEEvNT_6ParamsE$_ZN4cute3eso3ESOILb1ELb0EJNS_6LayoutINS_5tupleIJNS3_IJNS_1CILi8EEENS4_ILi1EEEEEENS4_ILi4EEEEEENS3_IJNS3_IJS6_NS4_ILi0EEEEEES5_EEEEEiEEC2ERKSD_RKi,($_ZN7cutlass13device_kernelIN5flash19enable_sm80_to_sm89INS1_16FlashAttnBwdSm80INS1_25CollectiveMainloopBwdSm80ILi2ELi2EN4cute5tupleIJNS5_1CILi128EEES8_NS7_ILi64EEEEEENS_10bfloat16_tEfNS_4arch4Sm80ELb0ELb0ELb1ELb1ELb0ELb0ELb0ELb0ELi2ELi4ELi4ELi4ELb0EEENS1_21CollectiveEpilogueBwdISA_SB_SD_Li256ELb1ELb0ELi2EEENS1_19SingleTileSchedulerILb1ELb0ELb0ELi128EEEEEEEEEvNT_6ParamsE$_ZN4cute3eso3ESOILb1ELb0EJNS_6LayoutINS_5tupleIJNS3_IJNS_1CILi8EEENS4_ILi1EEEEEENS4_ILi4EEES6_EEENS3_IJNS3_IJS6_NS4_ILi0EEEEEENS4_ILi2048EEESA_EEEEENS_10ViewEngineINS_8smem_ptrIPN7cutlass10bfloat16_tEEEEEEEC2ERKSE_RKSL_ - $_ZN7cutlass13device_kernelIN5flash19enable_sm80_to_sm89INS1_16FlashAttnBwdSm80INS1_25CollectiveMainloopBwdSm80ILi2ELi2EN4cute5tupleIJNS5_1CILi128EEES8_NS7_ILi64EEEEEENS_10bfloat16_tEfNS_4arch4Sm80ELb0ELb0ELb1ELb1ELb0ELb0ELb0ELb0ELi2ELi4ELi4ELi4ELb0EEENS1_21CollectiveEpilogueBwdISA_SB_SD_Li256ELb1ELb0ELi2EEENS1_19SingleTileSchedulerILb1ELb0ELb0ELi128EEEEEEEEEvNT_6ParamsE$_ZN4cute3eso3ESOILb1ELb0EJNS_6LayoutINS_5tupleIJNS3_IJNS_1CILi8EEENS4_ILi1EEEEEENS4_ILi4EEEEEENS3_IJNS3_IJS6_NS4_ILi0EEEEEES5_EEEEEiEEC2ERKSD_RKi)
$_ZN7cutlass13device_kernelIN5flash19enable_sm80_to_sm89INS1_16FlashAttnBwdSm80INS1_25CollectiveMainloopBwdSm80ILi2ELi2EN4cute5tupleIJNS5_1CILi128EEES8_NS7_ILi64EEEEEENS_10bfloat16_tEfNS_4arch4Sm80ELb0ELb0ELb1ELb1ELb0ELb0ELb0ELb0ELi2ELi4ELi4ELi4ELb0EEENS1_21CollectiveEpilogueBwdISA_SB_SD_Li256ELb1ELb0ELi2EEENS1_19SingleTileSchedulerILb1ELb0ELb0ELi128EEEEEEEEEvNT_6ParamsE$_ZN4cute3eso3ESOILb1ELb0EJNS_6LayoutINS_5tupleIJNS3_IJNS_1CILi8EEENS4_ILi1EEEEEENS4_ILi4EEEEEENS3_IJNS3_IJS6_NS4_ILi0EEEEEES5_EEEEEiEEC2ERKSD_RKi:
[----:B------:R-:W-:Y:S02]  /*b800*/  IADD3 R2, R23, -c[0x0][0x20], RZ ;  /* 0x8000080017027a10 */ /* 0x000fe40007ffe0ff */
[----:B------:R-:W-:-:S03]  /*b810*/  MOV R7, 0x0 ;  /* 0x0000000000077802 */ /* 0x000fc60000000f00 */
[----:B------:R1:W-:Y:S01]  /*b820*/  STL [R2], R3 ;  /* 0x0000000302007387 */ /* 0x0003e20000100800 */
[----:B------:R-:W-:Y:S05]  /*b830*/  RET.REL.NODEC R6 `(_ZN7cutlass13device_kernelIN5flash19enable_sm80_to_sm89INS1_16FlashAttnBwdSm80INS1_25CollectiveMainloopBwdSm80ILi2ELi2EN4cute5tupleIJNS5_1CILi128EEES8_NS7_ILi64EEEEEENS_10bfloat16_tEfNS_4arch4Sm80ELb0ELb0ELb1ELb1ELb0ELb0ELb0ELb0ELi2ELi4ELi4ELi4ELb0EEENS1_21CollectiveEpilogueBwdISA_SB_SD_Li256ELb1ELb0ELi2EEENS1_19SingleTileSchedulerILb1ELb0ELb0ELi128EEEEEEEEEvNT_6ParamsE) ;  /* 0xffff47c006007950 */ /* 0x000fea0003c3ffff */
        .type           $_ZN7cutlass13device_kernelIN5flash19enable_sm80_to_sm89INS1_16FlashAttnBwdSm80INS1_25CollectiveMainloopBwdSm80ILi2ELi2EN4cute5tupleIJNS5_1CILi128EEES8_NS7_ILi64EEEEEENS_10bfloat16_tEfNS_4arch4Sm80ELb0ELb0ELb1ELb1ELb0ELb0ELb0ELb0ELi2ELi4ELi4ELi4ELb0EEENS1_21CollectiveEpilogueBwdISA_SB_SD_Li256ELb1ELb0ELi2EEENS1_19SingleTileSchedulerILb1ELb0ELb0ELi128EEEEEEEEEvNT_6ParamsE$_ZN4cute3eso3ESOILb1ELb0EJNS_6LayoutINS_5tupleIJNS3_IJNS_1CILi8EEENS4_ILi1EEEEEENS4_ILi4EEES6_EEENS3_IJNS3_IJS6_NS4_ILi0EEEEEENS4_ILi2048EEESA_EEEEENS_10ViewEngineINS_8smem_ptrIPN7cutlass10bfloat16_tEEEEEEEC2ERKSE_RKSL_,@function
        .size           $_ZN7cutlass13device_kernelIN5flash19enable_sm80_to_sm89INS1_16FlashAttnBwdSm80INS1_25CollectiveMainloopBwdSm80ILi2ELi2EN4cute5tupleIJNS5_1CILi128EEES8_NS7_ILi64EEEEEENS_10bfloat16_tEfNS_4arch4Sm80ELb0ELb0ELb1ELb1ELb0ELb0ELb0ELb0ELi2ELi4ELi4ELi4ELb0EEENS1_21CollectiveEpilogueBwdISA_SB_SD_Li256ELb1ELb0ELi2EEENS1_19SingleTileSchedulerILb1ELb0ELb0ELi128EEEEEEEEEvNT_6ParamsE$_ZN4cute3eso3ESOILb1ELb0EJNS_6LayoutINS_5tupleIJNS3_IJNS_1CILi8EEENS4_ILi1EEEEEENS4_ILi4EEES6_EEENS3_IJNS3_IJS6_NS4_ILi0EEEEEENS4_ILi2048EEESA_EEEEENS_10ViewEngineINS_8smem_ptrIPN7cutlass10bfloat16_tEEEEEEEC2ERKSE_RKSL_,($_ZN7cutlass13device_kernelIN5flash19enable_sm80_to_sm89INS1_16FlashAttnBwdSm80INS1_25CollectiveMainloopBwdSm80ILi2ELi2EN4cute5tupleIJNS5_1CILi128EEES8_NS7_ILi64EEEEEENS_10bfloat16_tEfNS_4arch4Sm80ELb0ELb0ELb1ELb1ELb0ELb0ELb0ELb0ELi2ELi4ELi4ELi4ELb0EEENS1_21CollectiveEpilogueBwdISA_SB_SD_Li256ELb1ELb0ELi2EEENS1_19SingleTileSchedulerILb1ELb0ELb0ELi128EEEEEEEEEvNT_6ParamsE$_ZN4cute3eso3ESOILb1ELb0EJNS_6LayoutINS_5tupleIJNS3_IJNS_1CILi8EEENS4_ILi1EEEEEENS4_ILi4EEES6_EEENS3_IJNS3_IJS6_NS4_ILi0EEEEEENS4_ILi2048EEESA_EEEEEiEEC2ERKSE_RKi - $_ZN7cutlass13device_kernelIN5flash19enable_sm80_to_sm89INS1_16FlashAttnBwdSm80INS1_25CollectiveMainloopBwdSm80ILi2ELi2EN4cute5tupleIJNS5_1CILi128EEES8_NS7_ILi64EEEEEENS_10bfloat16_tEfNS_4arch4Sm80ELb0ELb0ELb1ELb1ELb0ELb0ELb0ELb0ELi2ELi4ELi4ELi4ELb0EEENS1_21CollectiveEpilogueBwdISA_SB_SD_Li256ELb1ELb0ELi2EEENS1_19SingleTileSchedulerILb1ELb0ELb0ELi128EEEEEEEEEvNT_6ParamsE$_ZN4cute3eso3ESOILb1ELb0EJNS_6LayoutINS_5tupleIJNS3_IJNS_1CILi8EEENS4_ILi1EEEEEENS4_ILi4EEES6_EEENS3_IJNS3_IJS6_NS4_ILi0EEEEEENS4_ILi2048EEESA_EEEEENS_10ViewEngineINS_8smem_ptrIPN7cutlass10bfloat16_tEEEEEEEC2ERKSE_RKSL_)
$_ZN7cutlass13device_kernelIN5flash19enable_sm80_to_sm89INS1_16FlashAttnBwdSm80INS1_25CollectiveMainloopBwdSm80ILi2ELi2EN4cute5tupleIJNS5_1CILi128EEES8_NS7_ILi64EEEEEENS_10bfloat16_tEfNS_4arch4Sm80ELb0ELb0ELb1ELb1ELb0ELb0ELb0ELb0ELi2ELi4ELi4ELi4ELb0EEENS1_21CollectiveEpilogueBwdISA_SB_SD_Li256ELb1ELb0ELi2EEENS1_19SingleTileSchedulerILb1ELb0ELb0ELi128EEEEEEEEEvNT_6ParamsE$_ZN4cute3eso3ESOILb1ELb0EJNS_6LayoutINS_5tupleIJNS3_IJNS_1CILi8EEENS4_ILi1EEEEEENS4_ILi4EEES6_EEENS3_IJNS3_IJS6_NS4_ILi0EEEEEENS4_ILi2048EEESA_EEEEENS_10ViewEngineINS_8smem_ptrIPN7cutlass10bfloat16_tEEEEEEEC2ERKSE_RKSL_:
[----:B------:R-:W-:Y:S02]  /*b840*/  IADD3 R4, R15, -c[0x0][0x20], RZ ;  /* 0x800008000f047a10 */ /* 0x000fe40007ffe0ff */
[----:B------:R-:W-:-:S03]  /*b850*/  MOV R7, 0x0 ;  /* 0x0000000000077802 */ /* 0x000fc60000000f00 */
[----:B------:R1:W-:Y:S01]  /*b860*/  STL.64 [R4], R2 ;  /* 0x0000000204007387 */ /* 0x0003e20000100a00 */
[----:B------:R-:W-:Y:S05]  /*b870*/  RET.REL.NODEC R6 `(_ZN7cutlass13device_kernelIN5flash19enable_sm80_to_sm89INS1_16FlashAttnBwdSm80INS1_25CollectiveMainloopBwdSm80ILi2ELi2EN4cute5tupleIJNS5_1CILi128EEES8_NS7_ILi64EEEEEENS_10bfloat16_tEfNS_4arch4Sm80ELb0ELb0ELb1ELb1ELb0ELb0ELb0ELb0ELi2ELi4ELi4ELi4ELb0EEENS1_21CollectiveEpilogueBwdISA_SB_SD_Li256ELb1ELb0ELi2EEENS1_19SingleTileSchedulerILb1ELb0ELb0ELi128EEEEEEEEEvNT_6ParamsE) ;  /* 0xffff478006007950 */ /* 0x000fea0003c3ffff */
        .type           $_ZN7cutlass13device_kernelIN5flash19enable_sm80_to_sm89INS1_16FlashAttnBwdSm80INS1_25CollectiveMainloopBwdSm80ILi2ELi2EN4cute5tupleIJNS5_1CILi128EEES8_NS7_ILi64EEEEEENS_10bfloat16_tEfNS_4arch4Sm80ELb0ELb0ELb1ELb1ELb0ELb0ELb0ELb0ELi2ELi4ELi4ELi4ELb0EEENS1_21CollectiveEpilogueBwdISA_SB_SD_Li256ELb1ELb0ELi2EEENS1_19SingleTileSchedulerILb1ELb0ELb0ELi128EEEEEEEEEvNT_6ParamsE$_ZN4cute3eso3ESOILb1ELb0EJNS_6LayoutINS_5tupleIJNS3_IJNS_1CILi8EEENS4_ILi1EEEEEENS4_ILi4EEES6_EEENS3_IJNS3_IJS6_NS4_ILi0EEEEEENS4_ILi2048EEESA_EEEEEiEEC2ERKSE_RKi,@function
        .size           $_ZN7cutlass13device_kernelIN5flash19enable_sm80_to_sm89INS1_16FlashAttnBwdSm80INS1_25CollectiveMainloopBwdSm80ILi2ELi2EN4cute5tupleIJNS5_1CILi128EEES8_NS7_ILi64EEEEEENS_10bfloat16_tEfNS_4arch4Sm80ELb0ELb0ELb1ELb1ELb0ELb0ELb0ELb0ELi2ELi4ELi4ELi4ELb0EEENS1_21CollectiveEpilogueBwdISA_SB_SD_Li256ELb1ELb0ELi2EEENS1_19SingleTileSchedulerILb1ELb0ELb0ELi128EEEEEEEEEvNT_6ParamsE$_ZN4cute3eso3ESOILb1ELb0EJNS_6LayoutINS_5tupleIJNS3_IJNS_1CILi8EEENS4_ILi1EEEEEENS4_ILi4EEES6_EEENS3_IJNS3_IJS6_NS4_ILi0EEEEEENS4_ILi2048EEESA_EEEEEiEEC2ERKSE_RKi,($_ZN7cutlass13device_kernelIN5flash19enable_sm80_to_sm89INS1_16FlashAttnBwdSm80INS1_25CollectiveMainloopBwdSm80ILi2ELi2EN4cute5tupleIJNS5_1CILi128EEES8_NS7_ILi64EEEEEENS_10bfloat16_tEfNS_4arch4Sm80ELb0ELb0ELb1ELb1ELb0ELb0ELb0ELb0ELi2ELi4ELi4ELi4ELb0EEENS1_21CollectiveEpilogueBwdISA_SB_SD_Li256ELb1ELb0ELi2EEENS1_19SingleTileSchedulerILb1ELb0ELb0ELi128EEEEEEEEEvNT_6ParamsE$_ZN4cute3eso3ESOILb1ELb0EJNS_6LayoutINS_5tupleIJNS3_IJNS_1CILi8EEENS4_ILi1EEEEEENS4_ILi4EEES8_EEENS3_IJNS3_IJS6_NS4_ILi0EEEEEES5_NS4_ILi32EEEEEEEENS_10ViewEngineIPN7cutlass10bfloat16_tEEEEEC2ERKSE_RKSJ_ - $_ZN7cutlass13device_kernelIN5flash19enable_sm80_to_sm89INS1_16FlashAttnBwdSm80INS1_25CollectiveMainloopBwdSm80ILi2ELi2EN4cute5tupleIJNS5_1CILi128EEES8_NS7_ILi64EEEEEENS_10bfloat16_tEfNS_4arch4Sm80ELb0ELb0ELb1ELb1ELb0ELb0ELb0ELb0ELi2ELi4ELi4ELi4ELb0EEENS1_21CollectiveEpilogueBwdISA_SB_SD_Li256ELb1ELb0ELi2EEENS1_19SingleTileSchedulerILb1ELb0ELb0ELi128EEEEEEEEEvNT_6ParamsE$_ZN4cute3eso3ESOILb1ELb0EJNS_6LayoutINS_5tupleIJNS3_IJNS_1CILi8EEENS4_ILi1EEEEEENS4_ILi4EEES6_EEENS3_IJNS3_IJS6_NS4_ILi0EEEEEENS4_ILi2048EEESA_EEEEEiEEC2ERKSE_RKi)
$_ZN7cutlass13device_kernelIN5flash19enable_sm80_to_sm89INS1_16FlashAttnBwdSm80INS1_25CollectiveMainloopBwdSm80ILi2ELi2EN4cute5tupleIJNS5_1CILi128EEES8_NS7_ILi64EEEEEENS_10bfloat16_tEfNS_4arch4Sm80ELb0ELb0ELb1ELb1ELb0ELb0ELb0ELb0ELi2ELi4ELi4ELi4ELb0EEENS1_21CollectiveEpilogueBwdISA_SB_SD_Li256ELb1ELb0ELi2EEENS1_19SingleTileSchedulerILb1ELb0ELb0ELi128EEEEEEEEEvNT_6ParamsE$_ZN4cute3eso3ESOILb1ELb0EJNS_6LayoutINS_5tupleIJNS3_IJNS_1CILi8EEENS4_ILi1EEEEEENS4_ILi4EEES6_EEENS3_IJNS3_IJS6_NS4_ILi0EEEEEENS4_ILi2048EEESA_EEEEEiEEC2ERKSE_RKi:
[----:B------:R-:W-:Y:S02]  /*b880*/  IADD3 R2, R15, -c[0x0][0x20], RZ ;  /* 0x800008000f027a10 */ /* 0x000fe40007ffe0ff */
[----:B------:R-:W-:-:S03]  /*b890*/  MOV R5, 0x0 ;  /* 0x0000000000057802 */ /* 0x000fc60000000f00 */
[----:B------:R1:W-:Y:S01]  /*b8a0*/  STL [R2], R3 ;  /* 0x0000000302007387 */ /* 0x0003e20000100800 */
[----:B------:R-:W-:Y:S05]  /*b8b0*/  RET.REL.NODEC R4 `(_ZN7cutlass13device_kernelIN5flash19enable_sm80_to_sm89INS1_16FlashAttnBwdSm80INS1_25CollectiveMainloopBwdSm80ILi2ELi2EN4cute5tupleIJNS5_1CILi128EEES8_NS7_ILi64EEEEEENS_10bfloat16_tEfNS_4arch4Sm80ELb0ELb0ELb1ELb1ELb0ELb0ELb0ELb0ELi2ELi4ELi4ELi4ELb0EEENS1_21CollectiveEpilogueBwdISA_SB_SD_Li256ELb1ELb0ELi2EEENS1_19SingleTileSchedulerILb1ELb0ELb0ELi128EEEEEEEEEvNT_6ParamsE) ;  /* 0xffff474004007950 */ /* 0x000fea0003c3ffff */
        .type           $_ZN7cutlass13device_kernelIN5flash19enable_sm80_to_sm89INS1_16FlashAttnBwdSm80INS1_25CollectiveMainloopBwdSm80ILi2ELi2EN4cute5tupleIJNS5_1CILi128EEES8_NS7_ILi64EEEEEENS_10bfloat16_tEfNS_4arch4Sm80ELb0ELb0ELb1ELb1ELb0ELb0ELb0ELb0ELi2ELi4ELi4ELi4ELb0EEENS1_21CollectiveEpilogueBwdISA_SB_SD_Li256ELb1ELb0ELi2EEENS1_19SingleTileSchedulerILb1ELb0ELb0ELi128EEEEEEEEEvNT_6ParamsE$_ZN4cute3eso3ESOILb1ELb0EJNS_6LayoutINS_5tupleIJNS3_IJNS_1CILi8EEENS4_ILi1EEEEEENS4_ILi4EEES8_EEENS3_IJNS3_IJS6_NS4_ILi0EEEEEES5_NS4_ILi32EEEEEEEENS_10ViewEngineIPN7cutlass10bfloat16_tEEEEEC2ERKSE_RKSJ_,@function
        .size           $_ZN7cutlass13device_kernelIN5flash19enable_sm80_to_sm89INS1_16FlashAttnBwdSm80INS1_25CollectiveMainloopBwdSm80ILi2ELi2EN4cute5tupleIJNS5_1CILi128EEES8_NS7_ILi64EEEEEENS_10bfloat16_tEfNS_4arch4Sm80ELb0ELb0ELb1ELb1ELb0ELb0ELb0ELb0ELi2ELi4ELi4ELi4ELb0EEENS1_21CollectiveEpilogueBwdISA_SB_SD_Li256ELb1ELb0ELi2EEENS1_19SingleTileSchedulerILb1ELb0ELb0ELi128EEEEEEEEEvNT_6ParamsE$_ZN4cute3eso3ESOILb1ELb0EJNS_6LayoutINS_5tupleIJNS3_IJNS_1CILi8EEENS4_ILi1EEEEEENS4_ILi4EEES8_EEENS3_IJNS3_IJS6_NS4_ILi0EEEEEES5_NS4_ILi32EEEEEEEENS_10ViewEngineIPN7cutlass10bfloat16_tEEEEEC2ERKSE_RKSJ_,($_ZN7cutlass13device_kernelIN5flash19enable_sm80_to_sm89INS1_16FlashAttnBwdSm80INS1_25CollectiveMainloopBwdSm80ILi2ELi2EN4cute5tupleIJNS5_1CILi128EEES8_NS7_ILi64EEEEEENS_10bfloat16_tEfNS_4arch4Sm80ELb0ELb0ELb1ELb1ELb0ELb0ELb0ELb0ELi2ELi4ELi4ELi4ELb0EEENS1_21CollectiveEpilogueBwdISA_SB_SD_Li256ELb1ELb0ELi2EEENS1_19SingleTileSchedulerILb1ELb0ELb0ELi128EEEEEEEEEvNT_6ParamsE$_ZN4cute3eso3ESOILb1ELb0EJNS_6LayoutINS_5tupleIJNS_1CILi1EEENS3_IJNS4_ILi2EEES6_EEEEEENS3_IJNS4_ILi0EEENS3_IJNS4_ILi8EEENS4_ILi64EEEEEEEEEEENS_10ViewEngineINS_8smem_ptrIPfEEEEEEC2ERKSE_RKSJ_ - $_ZN7cutlass13device_kernelIN5flash19enable_sm80_to_sm89INS1_16FlashAttnBwdSm80INS1_25CollectiveMainloopBwdSm80ILi2ELi2EN4cute5tupleIJNS5_1CILi128EEES8_NS7_ILi64EEEEEENS_10bfloat16_tEfNS_4arch4Sm80ELb0ELb0ELb1ELb1ELb0ELb0ELb0ELb0ELi2ELi4ELi4ELi4ELb0EEENS1_21CollectiveEpilogueBwdISA_SB_SD_Li256ELb1ELb0ELi2EEENS1_19SingleTileSchedulerILb1ELb0ELb0ELi128EEEEEEEEEvNT_6ParamsE$_ZN4cute3eso3ESOILb1ELb0EJNS_6LayoutINS_5tupleIJNS3_IJNS_1CILi8EEENS4_ILi1EEEEEENS4_ILi4EEES8_EEENS3_IJNS3_IJS6_NS4_ILi0EEEEEES5_NS4_ILi32EEEEEEEENS_10ViewEngineIPN7cutlass10bfloat16_tEEEEEC2ERKSE_RKSJ_)
$_ZN7cutlass13device_kernelIN5flash19enable_sm80_to_sm89INS1_16FlashAttnBwdSm80INS1_25CollectiveMainloopBwdSm80ILi2ELi2EN4cute5tupleIJNS5_1CILi128EEES8_NS7_ILi64EEEEEENS_10bfloat16_tEfNS_4arch4Sm80ELb0ELb0ELb1ELb1ELb0ELb0ELb0ELb0ELi2ELi4ELi4ELi4ELb0EEENS1_21CollectiveEpilogueBwdISA_SB_SD_Li256ELb1ELb0ELi2EEENS1_19SingleTileSchedulerILb1ELb0ELb0ELi128EEEEEEEEEvNT_6ParamsE$_ZN4cute3eso3ESOILb1ELb0EJNS_6LayoutINS_5tupleIJNS3_IJNS_1CILi8EEENS4_ILi1EEEEEENS4_ILi4EEES8_EEENS3_IJNS3_IJS6_NS4_ILi0EEEEEES5_NS4_ILi32EEEEEEEENS_10ViewEngineIPN7cutlass10bfloat16_tEEEEEC2ERKSE_RKSJ_:
[----:B------:R-:W-:Y:S01]  /*b8c0*/  IADD3 R2, R23, -c[0x0][0x20], RZ ;  /* 0x8000080017027a10 */ /* 0x000fe20007ffe0ff */
[----:B------:R-:W-:Y:S01]  /*b8d0*/  IMAD.MOV.U32 R7, RZ, RZ, R3 ;  /* 0x000000ffff077224 */ /* 0x000fe200078e0003 */
[----:B------:R-:W-:-:S04]  /*b8e0*/  MOV R5, 0x0 ;  /* 0x0000000000057802 */ /* 0x000fc80000000f00 */
[----:B------:R1:W-:Y:S01]  /*b8f0*/  STL.64 [R2], R6 ;  /* 0x0000000602007387 */ /* 0x0003e20000100a00 */
[----:B------:R-:W-:Y:S05]  /*b900*/  RET.REL.NODEC R4 `(_ZN7cutlass13device_kernelIN5flash19enable_sm80_to_sm89INS1_16FlashAttnBwdSm80INS1_25CollectiveMainloopBwdSm80ILi2ELi2EN4cute5tupleIJNS5_1CILi128EEES8_NS7_ILi64EEEEEENS_10bfloat16_tEfNS_4arch4Sm80ELb0ELb0ELb1ELb1ELb0ELb0ELb0ELb0ELi2ELi4ELi4ELi4ELb0EEENS1_21CollectiveEpilogueBwdISA_SB_SD_Li256ELb1ELb0ELi2EEENS1_19SingleTileSchedulerILb1ELb0ELb0ELi128EEEEEEEEEvNT_6ParamsE) ;  /* 0xffff46f004007950 */ /* 0x000fea0003c3ffff */
        .type           $_ZN7cutlass13device_kernelIN5flash19enable_sm80_to_sm89INS1_16FlashAttnBwdSm80INS1_25CollectiveMainloopBwdSm80ILi2ELi2EN4cute5tupleIJNS5_1CILi128EEES8_NS7_ILi64EEEEEENS_10bfloat16_tEfNS_4arch4Sm80ELb0ELb0ELb1ELb1ELb0ELb0ELb0ELb0ELi2ELi4ELi4ELi4ELb0EEENS1_21CollectiveEpilogueBwdISA_SB_SD_Li256ELb1ELb0ELi2EEENS1_19SingleTileSchedulerILb1ELb0ELb0ELi128EEEEEEEEEvNT_6ParamsE$_ZN4cute3eso3ESOILb1ELb0EJNS_6LayoutINS_5tupleIJNS_1CILi1EEENS3_IJNS4_ILi2EEES6_EEEEEENS3_IJNS4_ILi0EEENS3_IJNS4_ILi8EEENS4_ILi64EEEEEEEEEEENS_10ViewEngineINS_8smem_ptrIPfEEEEEEC2ERKSE_RKSJ_,@function
        .size           $_ZN7cutlass13device_kernelIN5flash19enable_sm80_to_sm89INS1_16FlashAttnBwdSm80INS1_25CollectiveMainloopBwdSm80ILi2ELi2EN4cute5tupleIJNS5_1CILi128EEES8_NS7_ILi64EEEEEENS_10bfloat16_tEfNS_4arch4Sm80ELb0ELb0ELb1ELb1ELb0ELb0ELb0ELb0ELi2ELi4ELi4ELi4ELb0EEENS1_21CollectiveEpilogueBwdISA_SB_SD_Li256ELb1ELb0ELi2EEENS1_19SingleTileSchedulerILb1ELb0ELb0ELi128EEEEEEEEEvNT_6ParamsE$_ZN4cute3eso3ESOILb1ELb0EJNS_6LayoutINS_5tupleIJNS_1CILi1EEENS3_IJNS4_ILi2EEES6_EEEEEENS3_IJNS4_ILi0EEENS3_IJNS4_ILi8EEENS4_ILi64EEEEEEEEEEENS_10ViewEngineINS_8smem_ptrIPfEEEEEEC2ERKSE_RKSJ_,($_ZN7cutlass13device_kernelIN5flash19enable_sm80_to_sm89INS1_16FlashAttnBwdSm80INS1_25CollectiveMainloopBwdSm80ILi2ELi2EN4cute5tupleIJNS5_1CILi128EEES8_NS7_ILi64EEEEEENS_10bfloat16_tEfNS_4arch4Sm80ELb0ELb0ELb1ELb1ELb0ELb0ELb0ELb0ELi2ELi4ELi4ELi4ELb0EEENS1_21CollectiveEpilogueBwdISA_SB_SD_Li256ELb1ELb0ELi2EEENS1_19SingleTileSchedulerILb1ELb0ELb0ELi128EEEEEEEEEvNT_6ParamsE$_ZN4cute3eso3ESOILb1ELb0EJNS_6LayoutINS_5tupleIJNS_1CILi1EEENS4_ILi4EEEEEENS3_IJNS4_ILi0EEES5_EEEEENS_10ViewEngineIPfEEEEC2ERKSA_RKSD_ - $_ZN7cutlass13device_kernelIN5flash19enable_sm80_to_sm89INS1_16FlashAttnBwdSm80INS1_25CollectiveMainloopBwdSm80ILi2ELi2EN4cute5tupleIJNS5_1CILi128EEES8_NS7_ILi64EEEEEENS_10bfloat16_tEfNS_4arch4Sm80ELb0ELb0ELb1ELb1ELb0ELb0ELb0ELb0ELi2ELi4ELi4ELi4ELb0EEENS1_21CollectiveEpilogueBwdISA_SB_SD_Li256ELb1ELb0ELi2EEENS1_19SingleTileSchedulerILb1ELb0ELb0ELi128EEEEEEEEEvNT_6ParamsE$_ZN4cute3eso3ESOILb1ELb0EJNS_6LayoutINS_5tupleIJNS_1CILi1EEENS3_IJNS4_ILi2EEES6_EEEEEENS3_IJNS4_ILi0EEENS3_IJNS4_ILi8EEENS4_ILi64EEEEEEEEEEENS_10ViewEngineINS_8smem_ptrIPfEEEEEEC2ERKSE_RKSJ_)
$_ZN7cutlass13device_kernelIN5flash19enable_sm80_to_sm89INS1_16FlashAttnBwdSm80INS1_25CollectiveMainloopBwdSm80ILi2ELi2EN4cute5tupleIJNS5_1CILi128EEES8_NS7_ILi64EEEEEENS_10bfloat16_tEfNS_4arch4Sm80ELb0ELb0ELb1ELb1ELb0ELb0ELb0ELb0ELi2ELi4ELi4ELi4ELb0EEENS1_21CollectiveEpilogueBwdISA_SB_SD_Li256ELb1ELb0ELi2EEENS1_19SingleTileSchedulerILb1ELb0ELb0ELi128EEEEEEEEEvNT_6ParamsE$_ZN4cute3eso3ESOILb1ELb0EJNS_6LayoutINS_5tupleIJNS_1CILi1EEENS3_IJNS4_ILi2EEES6_EEEEEENS3_IJNS4_ILi0EEENS3_IJNS4_ILi8EEENS4_ILi64EEEEEEEEEEENS_10ViewEngineINS_8smem_ptrIPfEEEEEEC2ERKSE_RKSJ_:
[----:B------:R-:W-:Y:S01]  /*b910*/  IADD3 R3, R23, -c[0x0][0x20], RZ ;  /* 0x8000080017037a10 */ /* 0x000fe20007ffe0ff */
[----:B------:R-:W-:Y:S01]  /*b920*/  IMAD.MOV.U32 R8, RZ, RZ, R2 ;  /* 0x000000ffff087224 */ /* 0x000fe200078e0002 */
[----:B------:R-:W-:Y:S01]  /*b930*/  MOV R10, R6 ;  /* 0x00000006000a7202 */ /* 0x000fe20000000f00 */
[----:B------:R-:W-:-:S03]  /*b940*/  IMAD.MOV.U32 R11, RZ, RZ, 0x0 ;  /* 0x00000000ff0b7424 */ /* 0x000fc600078e00ff */
[----:B------:R1:W-:Y:S01]  /*b950*/  STL.64 [R3], R8 ;  /* 0x0000000803007387 */ /* 0x0003e20000100a00 */
[----:B------:R-:W-:Y:S05]  /*b960*/  RET.REL.NODEC R10 `(_ZN7cutlass13device_kernelIN5flash19enable_sm80_to_sm89INS1_16FlashAttnBwdSm80INS1_25CollectiveMainloopBwdSm80ILi2ELi2EN4cute5tupleIJNS5_1CILi128EEES8_NS7_ILi64EEEEEENS_10bfloat16_tEfNS_4arch4Sm80ELb0ELb0ELb1ELb1ELb0ELb0ELb0ELb0ELi2ELi4ELi4ELi4ELb0EEENS1_21CollectiveEpilogueBwdISA_SB_SD_Li256ELb1ELb0ELi2EEENS1_19SingleTileSchedulerILb1ELb0ELb0ELi128EEEEEEEEEvNT_6ParamsE) ;  /* 0xffff46900a007950 */ /* 0x000fea0003c3ffff */
        .type           $_ZN7cutlass13device_kernelIN5flash19enable_sm80_to_sm89INS1_16FlashAttnBwdSm80INS1_25CollectiveMainloopBwdSm80ILi2ELi2EN4cute5tupleIJNS5_1CILi128EEES8_NS7_ILi64EEEEEENS_10bfloat16_tEfNS_4arch4Sm80ELb0ELb0ELb1ELb1ELb0ELb0ELb0ELb0ELi2ELi4ELi4ELi4ELb0EEENS1_21CollectiveEpilogueBwdISA_SB_SD_Li256ELb1ELb0ELi2EEENS1_19SingleTileSchedulerILb1ELb0ELb0ELi128EEEEEEEEEvNT_6ParamsE$_ZN4cute3eso3ESOILb1ELb0EJNS_6LayoutINS_5tupleIJNS_1CILi1EEENS4_ILi4EEEEEENS3_IJNS4_ILi0EEES5_EEEEENS_10ViewEngineIPfEEEEC2ERKSA_RKSD_,@function
        .size           $_ZN7cutlass13device_kernelIN5flash19enable_sm80_to_sm89INS1_16FlashAttnBwdSm80INS1_25CollectiveMainloopBwdSm80ILi2ELi2EN4cute5tupleIJNS5_1CILi128EEES8_NS7_ILi64EEEEEENS_10bfloat16_tEfNS_4arch4Sm80ELb0ELb0ELb1ELb1ELb0ELb0ELb0ELb0ELi2ELi4ELi4ELi4ELb0EEENS1_21CollectiveEpilogueBwdISA_SB_SD_Li256ELb1ELb0ELi2EEENS1_19SingleTileSchedulerILb1ELb0ELb0ELi128EEEEEEEEEvNT_6ParamsE$_ZN4cute3eso3ESOILb1ELb0EJNS_6LayoutINS_5tupleIJNS_1CILi1EEENS4_ILi4EEEEEENS3_IJNS4_ILi0EEES5_EEEEENS_10ViewEngineIPfEEEEC2ERKSA_RKSD_,($_ZN7cutlass13device_kernelIN5flash19enable_sm80_to_sm89INS1_16FlashAttnBwdSm80INS1_25CollectiveMainloopBwdSm80ILi2ELi2EN4cute5tupleIJNS5_1CILi128EEES8_NS7_ILi64EEEEEENS_10bfloat16_tEfNS_4arch4Sm80ELb0ELb0ELb1ELb1ELb0ELb0ELb0ELb0ELi2ELi4ELi4ELi4ELb0EEENS1_21CollectiveEpilogueBwdISA_SB_SD_Li256ELb1ELb0ELi2EEENS1_19SingleTileSchedulerILb1ELb0ELb0ELi128EEEEEEEEEvNT_6ParamsE$_ZN4cute3eso3ESOILb1ELb0EJNS_6LayoutINS_5tupleIJNS_1CILi4EEEEEENS3_IJNS4_ILi1EEEEEEEENS_10ViewEngineIPfEEEEC2ERKS9_RKSC_ - $_ZN7cutlass13device_kernelIN5flash19enable_sm80_to_sm89INS1_16FlashAttnBwdSm80INS1_25CollectiveMainloopBwdSm80ILi2ELi2EN4cute5tupleIJNS5_1CILi128EEES8_NS7_ILi64EEEEEENS_10bfloat16_tEfNS_4arch4Sm80ELb0ELb0ELb1ELb1ELb0ELb0ELb0ELb0ELi2ELi4ELi4ELi4ELb0EEENS1_21CollectiveEpilogueBwdISA_SB_SD_Li256ELb1ELb0ELi2EEENS1_19SingleTileSchedulerILb1ELb0ELb0ELi128EEEEEEEEEvNT_6ParamsE$_ZN4cute3eso3ESOILb1ELb0EJNS_6LayoutINS_5tupleIJNS_1CILi1EEENS4_ILi4EEEEEENS3_IJNS4_ILi0EEES5_EEEEENS_10ViewEngineIPfEEEEC2ERKSA_RKSD_)
$_ZN7cutlass13device_kernelIN5flash19enable_sm80_to_sm89INS1_16FlashAttnBwdSm80INS1_25CollectiveMainloopBwdSm80ILi2ELi2EN4cute5tupleIJNS5_1CILi128EEES8_NS7_ILi64EEEEEENS_10bfloat16_tEfNS_4arch4Sm80ELb0ELb0ELb1ELb1ELb0ELb0ELb0ELb0ELi2ELi4ELi4ELi4ELb0EEENS1_21CollectiveEpilogueBwdISA_SB_SD_Li256ELb1ELb0ELi2EEENS1_19SingleTileSchedulerILb1ELb0ELb0ELi128EEEEEEEEEvNT_6ParamsE$_ZN4cute3eso3ESOILb1ELb0EJNS_6LayoutINS_5tupleIJNS_1CILi1EEENS4_ILi4EEEEEENS3_IJNS4_ILi0EEES5_EEEEENS_10ViewEngineIPfEEEEC2ERKSA_RKSD_:
[----:B------:R-:W-:Y:S01]  /*b970*/  IADD3 R5, R23, -c[0x0][0x20], RZ ;  /* 0x8000080017057a10 */ /* 0x000fe20007ffe0ff */
[----:B------:R-:W-:Y:S01]  /*b980*/  IMAD.MOV.U32 R8, RZ, RZ, R16 ;  /* 0x000000ffff087224 */ /* 0x000fe200078e0010 */
[----:B------:R-:W-:Y:S01]  /*b990*/  MOV R10, R6 ;  /* 0x00000006000a7202 */ /* 0x000fe20000000f00 */
[----:B------:R-:W-:-:S03]  /*b9a0*/  IMAD.MOV.U32 R11, RZ, RZ, 0x0 ;  /* 0x00000000ff0b7424 */ /* 0x000fc600078e00ff */
[----:B------:R1:W-:Y:S01]  /*b9b0*/  STL.64 [R5], R8 ;  /* 0x0000000805007387 */ /* 0x0003e20000100a00 */
[----:B------:R-:W-:Y:S05]  /*b9c0*/  RET.REL.NODEC R10 `(_ZN7cutlass13device_kernelIN5flash19enable_sm80_to_sm89INS1_16FlashAttnBwdSm80INS1_25CollectiveMainloopBwdSm80ILi2ELi2EN4cute5tupleIJNS5_1CILi128EEES8_NS7_ILi64EEEEEENS_10bfloat16_tEfNS_4arch4Sm80ELb0ELb0ELb1ELb1ELb0ELb0ELb0ELb0ELi2ELi4ELi4ELi4ELb0EEENS1_21CollectiveEpilogueBwdISA_SB_SD_Li256ELb1ELb0ELi2EEENS1_19SingleTileSchedulerILb1ELb0ELb0ELi128EEEEEEEEEvNT_6ParamsE) ;  /* 0xffff46300a007950 */ /* 0x000fea0003c3ffff */
        .type           $_ZN7cutlass13device_kernelIN5flash19enable_sm80_to_sm89INS1_16FlashAttnBwdSm80INS1_25CollectiveMainloopBwdSm80ILi2ELi2EN4cute5tupleIJNS5_1CILi128EEES8_NS7_ILi64EEEEEENS_10bfloat16_tEfNS_4arch4Sm80ELb0ELb0ELb1ELb1ELb0ELb0ELb0ELb0ELi2ELi4ELi4ELi4ELb0EEENS1_21CollectiveEpilogueBwdISA_SB_SD_Li256ELb1ELb0ELi2EEENS1_19SingleTileSchedulerILb1ELb0ELb0ELi128EEEEEEEEEvNT_6ParamsE$_ZN4cute3eso3ESOILb1ELb0EJNS_6LayoutINS_5tupleIJNS_1CILi4EEEEEENS3_IJNS4_ILi1EEEEEEEENS_10ViewEngineIPfEEEEC2ERKS9_RKSC_,@function
        .size           $_ZN7cutlass13device_kernelIN5flash19enable_sm80_to_sm89INS1_16FlashAttnBwdSm80INS1_25CollectiveMainloopBwdSm80ILi2ELi2EN4cute5tupleIJNS5_1CILi128EEES8_NS7_ILi64EEEEEENS_10bfloat16_tEfNS_4arch4Sm80ELb0ELb0ELb1ELb1ELb0ELb0ELb0ELb0ELi2ELi4ELi4ELi4ELb0EEENS1_21CollectiveEpilogueBwdISA_SB_SD_Li256ELb1ELb0ELi2EEENS1_19SingleTileSchedulerILb1ELb0ELb0ELi128EEEEEEEEEvNT_6ParamsE$_ZN4cute3eso3ESOILb1ELb0EJNS_6LayoutINS_5tupleIJNS_1CILi4EEEEEENS3_IJNS4_ILi1EEEEEEEENS_10ViewEngineIPfEEEEC2ERKS9_RKSC_,($_ZN7cutlass13device_kernelIN5flash19enable_sm80_to_sm89INS1_16FlashAttnBwdSm80INS1_25CollectiveMainloopBwdSm80ILi2ELi2EN4cute5tupleIJNS5_1CILi128EEES8_NS7_ILi64EEEEEENS_10bfloat16_tEfNS_4arch4Sm80ELb0ELb0ELb1ELb1ELb0ELb0ELb0ELb0ELi2ELi4ELi4ELi4ELb0EEENS1_21CollectiveEpilogueBwdISA_SB_SD_Li256ELb1ELb0ELi2EEENS1_19SingleTileSchedulerILb1ELb0ELb0ELi128EEEEEEEEEvNT_6ParamsE$_ZN4cute3eso3ESOILb1ELb0EJNS_7SwizzleILi3ELi3ELi3EEENS_9MixedBitsILj0ELj432EEENS_6LayoutINS_5tupleIJNS7_IJNS_1CILi2EEES9_S9_EEES9_NS8_ILi8EEEEEENS7_IJNS7_IJNS8_ILi64EEESB_NS8_ILi512EEEEEENS8_ILi8192EEENS8_ILi1024EEEEEEEEEEC2ERKS3_RKS5_RKSJ_ - $_ZN7cutlass13device_kernelIN5flash19enable_sm80_to_sm89INS1_16FlashAttnBwdSm80INS1_25CollectiveMainloopBwdSm80ILi2ELi2EN4cute5tupleIJNS5_1CILi128EEES8_NS7_ILi64EEEEEENS_10bfloat16_tEfNS_4arch4Sm80ELb0ELb0ELb1ELb1ELb0ELb0ELb0ELb0ELi2ELi4ELi4ELi4ELb0EEENS1_21CollectiveEpilogueBwdISA_SB_SD_Li256ELb1ELb0ELi2EEENS1_19SingleTileSchedulerILb1ELb0ELb0ELi128EEEEEEEEEvNT_6ParamsE$_ZN4cute3eso3ESOILb1ELb0EJNS_6LayoutINS_5tupleIJNS_1CILi4EEEEEENS3_IJNS4_ILi1EEEEEEEENS_10ViewEngineIPfEEEEC2ERKS9_RKSC_)
$_ZN7cutlass13device_kernelIN5flash19enable_sm80_to_sm89INS1_16FlashAttnBwdSm80INS1_25CollectiveMainloopBwdSm80ILi2ELi2EN4cute5tupleIJNS5_1CILi128EEES8_NS7_ILi64EEEEEENS_10bfloat16_tEfNS_4arch4Sm80ELb0ELb0ELb1ELb1ELb0ELb0ELb0ELb0ELi2ELi4ELi4ELi4ELb0EEENS1_21CollectiveEpilogueBwdISA_SB_SD_Li256ELb1ELb0ELi2EEENS1_19SingleTileSchedulerILb1ELb0ELb0ELi128EEEEEEEEEvNT_6ParamsE$_ZN4cute3eso3ESOILb1ELb0EJNS_6LayoutINS_5tupleIJNS_1CILi4EEEEEENS3_IJNS4_ILi1EEEEEEEENS_10ViewEngineIPfEEEEC2ERKS9_RKSC_:
[----:B------:R-:W-:Y:S01]  /*b9d0*/  IADD3 R2, R23, -c[0x0][0x20], RZ ;  /* 0x8000080017027a10 */ /* 0x000fe20007ffe0ff */
[----:B------:R-:W-:Y:S01]  /*b9e0*/  IMAD.MOV.U32 R8, RZ, RZ, R6 ;  /* 0x000000ffff087224 */ /* 0x000fe200078e0006 */
[----:B------:R-:W-:-:S03]  /*b9f0*/  MOV R9, 0x0 ;  /* 0x0000000000097802 */ /* 0x000fc60000000f00 */
[----:B------:R1:W-:Y:S01]  /*ba00*/  STL.64 [R2], R12 ;  /* 0x0000000c02007387 */ /* 0x0003e20000100a00 */
[----:B------:R-:W-:Y:S05]  /*ba10*/  RET.REL.NODEC R8 `(_ZN7cutlass13device_kernelIN5flash19enable_sm80_to_sm89INS1_16FlashAttnBwdSm80INS1_25CollectiveMainloopBwdSm80ILi2ELi2EN4cute5tupleIJNS5_1CILi128EEES8_NS7_ILi64EEEEEENS_10bfloat16_tEfNS_4arch4Sm80ELb0ELb0ELb1ELb1ELb0ELb0ELb0ELb0ELi2ELi4ELi4ELi4ELb0EEENS1_21CollectiveEpilogueBwdISA_SB_SD_Li256ELb1ELb0ELi2EEENS1_19SingleTileSchedulerILb1ELb0ELb0ELi128EEEEEEEEEvNT_6ParamsE) ;  /* 0xffff45e008007950 */ /* 0x000fea0003c3ffff */
        .type           $_ZN7cutlass13device_kernelIN5flash19enable_sm80_to_sm89INS1_16FlashAttnBwdSm80INS1_25CollectiveMainloopBwdSm80ILi2ELi2EN4cute5tupleIJNS5_1CILi128EEES8_NS7_ILi64EEEEEENS_10bfloat16_tEfNS_4arch4Sm80ELb0ELb0ELb1ELb1ELb0ELb0ELb0ELb0ELi2ELi4ELi4ELi4ELb0EEENS1_21CollectiveEpilogueBwdISA_SB_SD_Li256ELb1ELb0ELi2EEENS1_19SingleTileSchedulerILb1ELb0ELb0ELi128EEEEEEEEEvNT_6ParamsE$_ZN4cute3eso3ESOILb1ELb0EJNS_7SwizzleILi3ELi3ELi3EEENS_9MixedBitsILj0ELj432EEENS_6LayoutINS_5tupleIJNS7_IJNS_1CILi2EEES9_S9_EEES9_NS8_ILi8EEEEEENS7_IJNS7_IJNS8_ILi64EEESB_NS8_ILi512EEEEEENS8_ILi8192EEENS8_ILi1024EEEEEEEEEEC2ERKS3_RKS5_RKSJ_,@function
        .size           $_ZN7cutlass13device_kernelIN5flash19enable_sm80_to_sm89INS1_16FlashAttnBwdSm80INS1_25CollectiveMainloopBwdSm80ILi2ELi2EN4cute5tupleIJNS5_1CILi128EEES8_NS7_ILi64EEEEEENS_10bfloat16_tEfNS_4arch4Sm80ELb0ELb0ELb1ELb1ELb0ELb0ELb0ELb0ELi2ELi4ELi4ELi4ELb0EEENS1_21CollectiveEpilogueBwdISA_SB_SD_Li256ELb1ELb0ELi2EEENS1_19SingleTileSchedulerILb1ELb0ELb0ELi128EEEEEEEEEvNT_6ParamsE$_ZN4cute3eso3ESOILb1ELb0EJNS_7SwizzleILi3ELi3ELi3EEENS_9MixedBitsILj0ELj432EEENS_6LayoutINS_5tupleIJNS7_IJNS_1CILi2EEES9_S9_EEES9_NS8_ILi8EEEEEENS7_IJNS7_IJNS8_ILi64EEESB_NS8_ILi512EEEEEENS8_ILi8192EEENS8_ILi1024EEEEEEEEEEC2ERKS3_RKS5_RKSJ_,($_ZN7cutlass13device_kernelIN5flash19enable_sm80_to_sm89INS1_16FlashAttnBwdSm80INS1_25CollectiveMainloopBwdSm80ILi2ELi2EN4cute5tupleIJNS5_1CILi128EEES8_NS7_ILi64EEEEEENS_10bfloat16_tEfNS_4arch4Sm80ELb0ELb0ELb1ELb1ELb0ELb0ELb0ELb0ELi2ELi4ELi4ELi4ELb0EEENS1_21CollectiveEpilogueBwdISA_SB_SD_Li256ELb1ELb0ELi2EEENS1_19SingleTileSchedulerILb1ELb0ELb0ELi128EEEEEEEEEvNT_6ParamsE$_ZN4cute5tupleIJNS0_IJNS0_IJNS0_IJNS_1CILi8EEENS1_ILi1EEEEEENS0_IJS3_S3_EEEEEENS0_IJS3_NS1_ILi2EEEEEEEEENS0_IJNS0_IJNS0_IJS3_NS1_ILi0EEEEEENS0_IJSA_SA_EEEEEENS0_IJSA_iEEEEEEEEC2ERKS9_RKSF_ - $_ZN7cutlass13device_kernelIN5flash19enable_sm80_to_sm89INS1_16FlashAttnBwdSm80INS1_25CollectiveMainloopBwdSm80ILi2ELi2EN4cute5tupleIJNS5_1CILi128EEES8_NS7_ILi64EEEEEENS_10bfloat16_tEfNS_4arch4Sm80ELb0ELb0ELb1ELb1ELb0ELb0ELb0ELb0ELi2ELi4ELi4ELi4ELb0EEENS1_21CollectiveEpilogueBwdISA_SB_SD_Li256ELb1ELb0ELi2EEENS1_19SingleTileSchedulerILb1ELb0ELb0ELi128EEEEEEEEEvNT_6ParamsE$_ZN4cute3eso3ESOILb1ELb0EJNS_7SwizzleILi3ELi3ELi3EEENS_9MixedBitsILj0ELj432EEENS_6LayoutINS_5tupleIJNS7_IJNS_1CILi2EEES9_S9_EEES9_NS8_ILi8EEEEEENS7_IJNS7_IJNS8_ILi64EEESB_NS8_ILi512EEEEEENS8_ILi8192EEENS8_ILi1024EEEEEEEEEEC2ERKS3_RKS5_RKSJ_)
$_ZN7cutlass13device_kernelIN5flash19enable_sm80_to_sm89INS1_16FlashAttnBwdSm80INS1_25CollectiveMainloopBwdSm80ILi2ELi2EN4cute5tupleIJNS5_1CILi128EEES8_NS7_ILi64EEEEEENS_10bfloat16_tEfNS_4arch4Sm80ELb0ELb0ELb1ELb1ELb0ELb0ELb0ELb0ELi2ELi4ELi4ELi4ELb0EEENS1_21CollectiveEpilogueBwdISA_SB_SD_Li256ELb1ELb0ELi2EEENS1_19SingleTileSchedulerILb1ELb0ELb0ELi128EEEEEEEEEvNT_6ParamsE$_ZN4cute3eso3ESOILb1ELb0EJNS_7SwizzleILi3ELi3ELi3EEENS_9MixedBitsILj0ELj432EEENS_6LayoutINS_5tupleIJNS7_IJNS_1CILi2EEES9_S9_EEES9_NS8_ILi8EEEEEENS7_IJNS7_IJNS8_ILi64EEESB_NS8_ILi512EEEEEENS8_ILi8192EEENS8_ILi1024EEEEEEEEEEC2ERKS3_RKS5_RKSJ_:
[----:B------:R-:W-:Y:S01]  /*ba20*/  IADD3 R2, R23, -c[0x0][0x20], RZ ;  /* 0x8000080017027a10 */ /* 0x000fe20007ffe0ff */
[----:B------:R-:W-:Y:S01]  /*ba30*/  IMAD.MOV.U32 R8, RZ, RZ, R6 ;  /* 0x000000ffff087224 */ /* 0x000fe200078e0006 */
[----:B------:R-:W-:-:S03]  /*ba40*/  MOV R9, 0x0 ;  /* 0x0000000000097802 */ /* 0x000fc60000000f00 */
[----:B------:R1:W-:Y:S01]  /*ba50*/  STL [R2], R3 ;  /* 0x0000000302007387 */ /* 0x0003e20000100800 */
[----:B------:R-:W-:Y:S05]  /*ba60*/  RET.REL.NODEC R8 `(_ZN7cutlass13device_kernelIN5flash19enable_sm80_to_sm89INS1_16FlashAttnBwdSm80INS1_25CollectiveMainloopBwdSm80ILi2ELi2EN4cute5tupleIJNS5_1CILi128EEES8_NS7_ILi64EEEEEENS_10bfloat16_tEfNS_4arch4Sm80ELb0ELb0ELb1ELb1ELb0ELb0ELb0ELb0ELi2ELi4ELi4ELi4ELb0EEENS1_21CollectiveEpilogueBwdISA_SB_SD_Li256ELb1ELb0ELi2EEENS1_19SingleTileSchedulerILb1ELb0ELb0ELi128EEEEEEEEEvNT_6ParamsE) ;  /* 0xffff459008007950 */ /* 0x000fea0003c3ffff */
        .type           $_ZN7cutlass13device_kernelIN5flash19enable_sm80_to_sm89INS1_16FlashAttnBwdSm80INS1_25CollectiveMainloopBwdSm80ILi2ELi2EN4cute5tupleIJNS5_1CILi128EEES8_NS7_ILi64EEEEEENS_10bfloat16_tEfNS_4arch4Sm80ELb0ELb0ELb1ELb1ELb0ELb0ELb0ELb0ELi2ELi4ELi4ELi4ELb0EEENS1_21CollectiveEpilogueBwdISA_SB_SD_Li256ELb1ELb0ELi2EEENS1_19SingleTileSchedulerILb1ELb0ELb0ELi128EEEEEEEEEvNT_6ParamsE$_ZN4cute5tupleIJNS0_IJNS0_IJNS0_IJNS_1CILi8EEENS1_ILi1EEEEEENS0_IJS3_S3_EEEEEENS0_IJS3_NS1_ILi2EEEEEEEEENS0_IJNS0_IJNS0_IJS3_NS1_ILi0EEEEEENS0_IJSA_SA_EEEEEENS0_IJSA_iEEEEEEEEC2ERKS9_RKSF_,@function
        .size           $_ZN7cutlass13device_kernelIN5flash19enable_sm80_to_sm89INS1_16FlashAttnBwdSm80INS1_25CollectiveMainloopBwdSm80ILi2ELi2EN4cute5tupleIJNS5_1CILi128EEES8_NS7_ILi64EEEEEENS_10bfloat16_tEfNS_4arch4Sm80ELb0ELb0ELb1ELb1ELb0ELb0ELb0ELb0ELi2ELi4ELi4ELi4ELb0EEENS1_21CollectiveEpilogueBwdISA_SB_SD_Li256ELb1ELb0ELi2EEENS1_19SingleTileSchedulerILb1ELb0ELb0ELi128EEEEEEEEEvNT_6ParamsE$_ZN4cute5tupleIJNS0_IJNS0_IJNS0_IJNS_1CILi8EEENS1_ILi1EEEEEENS0_IJS3_S3_EEEEEENS0_IJS3_NS1_ILi2EEEEEEEEENS0_IJNS0_IJNS0_IJS3_NS1_ILi0EEEEEENS0_IJSA_SA_EEEEEENS0_IJSA_iEEEEEEEEC2ERKS9_RKSF_,($_ZN7cutlass13device_kernelIN5flash19enable_sm80_to_sm89INS1_16FlashAttnBwdSm80INS1_25CollectiveMainloopBwdSm80ILi2ELi2EN4cute5tupleIJNS5_1CILi128EEES8_NS7_ILi64EEEEEENS_10bfloat16_tEfNS_4arch4Sm80ELb0ELb0ELb1ELb1ELb0ELb0ELb0ELb0ELi2ELi4ELi4ELi4ELb0EEENS1_21CollectiveEpilogueBwdISA_SB_SD_Li256ELb1ELb0ELi2EEENS1_19SingleTileSchedulerILb1ELb0ELb0ELi128EEEEEEEEEvNT_6ParamsE$_ZN4cute5tupleIJNS0_IJNS0_IJNS0_IJNS_1CILi8EEENS1_ILi1EEEEEES3_EEENS0_IJNS0_IJS3_S3_EEENS1_ILi2EEEEEEEEENS0_IJNS0_IJNS0_IJS3_NS1_ILi0EEEEEESA_EEENS0_IJNS0_IJSA_SA_EEEiEEEEEEEEC2ERKS9_RKSF_ - $_ZN7cutlass13device_kernelIN5flash19enable_sm80_to_sm89INS1_16FlashAttnBwdSm80INS1_25CollectiveMainloopBwdSm80ILi2ELi2EN4cute5tupleIJNS5_1CILi128EEES8_NS7_ILi64EEEEEENS_10bfloat16_tEfNS_4arch4Sm80ELb0ELb0ELb1ELb1ELb0ELb0ELb0ELb0ELi2ELi4ELi4ELi4ELb0EEENS1_21CollectiveEpilogueBwdISA_SB_SD_Li256ELb1ELb0ELi2EEENS1_19SingleTileSchedulerILb1ELb0ELb0ELi128EEEEEEEEEvNT_6ParamsE$_ZN4cute5tupleIJNS0_IJNS0_IJNS0_IJNS_1CILi8EEENS1_ILi1EEEEEENS0_IJS3_S3_EEEEEENS0_IJS3_NS1_ILi2EEEEEEEEENS0_IJNS0_IJNS0_IJS3_NS1_ILi0EEEEEENS0_IJSA_SA_EEEEEENS0_IJSA_iEEEEEEEEC2ERKS9_RKSF_)
$_ZN7cutlass13device_kernelIN5flash19enable_sm80_to_sm89INS1_16FlashAttnBwdSm80INS1_25CollectiveMainloopBwdSm80ILi2ELi2EN4cute5tupleIJNS5_1CILi128EEES8_NS7_ILi64EEEEEENS_10bfloat16_tEfNS_4arch4Sm80ELb0ELb0ELb1ELb1ELb0ELb0ELb0ELb0ELi2ELi4ELi4ELi4ELb0EEENS1_21CollectiveEpilogueBwdISA_SB_SD_Li256ELb1ELb0ELi2EEENS1_19SingleTileSchedulerILb1ELb0ELb0ELi128EEEEEEEEEvNT_6ParamsE$_ZN4cute5tupleIJNS0_IJNS0_IJNS0_IJNS_1CILi8EEENS1_ILi1EEEEEENS0_IJS3_S3_EEEEEENS0_IJS3_NS1_ILi2EEEEEEEEENS0_IJNS0_IJNS0_IJS3_NS1_ILi0EEEEEENS0_IJSA_SA_EEEEEENS0_IJSA_iEEEEEEEEC2ERKS9_RKSF_:
[----:B------:R-:W-:Y:S02]  /*ba70*/  MOV R6, 0xba90 ;  /* 0x0000ba9000067802 */ /* 0x000fe40000000f00 */
[----:B------:R-:W-:Y:S05]  /*ba80*/  CALL.REL.NOINC `($_ZN7cutlass13device_kernelIN5flash19enable_sm80_to_sm89INS1_16FlashAttnBwdSm80INS1_25CollectiveMainloopBwdSm80ILi2ELi2EN4cute5tupleIJNS5_1CILi128EEES8_NS7_ILi64EEEEEENS_10bfloat16_tEfNS_4arch4Sm80ELb0ELb0ELb1ELb1ELb0ELb0ELb0ELb0ELi2ELi4ELi4ELi4ELb0EEENS1_21CollectiveEpilogueBwdISA_SB_SD_Li256ELb1ELb0ELi2EEENS1_19SingleTileSchedulerILb1ELb0ELb0ELi128EEEEEEEEEvNT_6ParamsE$_ZN4cute3eso3ESOILb1ELb0EJNS_5tupleIJNS2_IJNS2_IJNS_1CILi8EEENS3_ILi1EEEEEENS2_IJS5_S5_EEEEEENS2_IJS5_NS3_ILi2EEEEEEEEENS2_IJNS2_IJNS2_IJS5_NS3_ILi0EEEEEENS2_IJSC_SC_EEEEEENS2_IJSC_iEEEEEEEEC2ERKSB_RKSH_) ;  /* 0xffffdb4000007944 */ /* 0x000fea0003c3ffff */
[----:B------:R-:W-:-:S04]  /*ba90*/  MOV R5, 0x0 ;  /* 0x0000000000057802 */ /* 0x000fc80000000f00 */
[----:B------:R-:W-:Y:S05]  /*baa0*/  RET.REL.NODEC R4 `(_ZN7cutlass13device_kernelIN5flash19enable_sm80_to_sm89INS1_16FlashAttnBwdSm80INS1_25CollectiveMainloopBwdSm80ILi2ELi2EN4cute5tupleIJNS5_1CILi128EEES8_NS7_ILi64EEEEEENS_10bfloat16_tEfNS_4arch4Sm80ELb0ELb0ELb1ELb1ELb0ELb0ELb0ELb0ELi2ELi4ELi4ELi4ELb0EEENS1_21CollectiveEpilogueBwdISA_SB_SD_Li256ELb1ELb0ELi2EEENS1_19SingleTileSchedulerILb1ELb0ELb0ELi128EEEEEEEEEvNT_6ParamsE) ;  /* 0xffff455004007950 */ /* 0x000fea0003c3ffff */
        .type           $_ZN7cutlass13device_kernelIN5flash19enable_sm80_to_sm89INS1_16FlashAttnBwdSm80INS1_25CollectiveMainloopBwdSm80ILi2ELi2EN4cute5tupleIJNS5_1CILi128EEES8_NS7_ILi64EEEEEENS_10bfloat16_tEfNS_4arch4Sm80ELb0ELb0ELb1ELb1ELb0ELb0ELb0ELb0ELi2ELi4ELi4ELi4ELb0EEENS1_21CollectiveEpilogueBwdISA_SB_SD_Li256ELb1ELb0ELi2EEENS1_19SingleTileSchedulerILb1ELb0ELb0ELi128EEEEEEEEEvNT_6ParamsE$_ZN4cute5tupleIJNS0_IJNS0_IJNS0_IJNS_1CILi8EEENS1_ILi1EEEEEES3_EEENS0_IJNS0_IJS3_S3_EEENS1_ILi2EEEEEEEEENS0_IJNS0_IJNS0_IJS3_NS1_ILi0EEEEEESA_EEENS0_IJNS0_IJSA_SA_EEEiEEEEEEEEC2ERKS9_RKSF_,@function
        .size           $_ZN7cutlass13device_kernelIN5flash19enable_sm80_to_sm89INS1_16FlashAttnBwdSm80INS1_25CollectiveMainloopBwdSm80ILi2ELi2EN4cute5tupleIJNS5_1CILi128EEES8_NS7_ILi64EEEEEENS_10bfloat16_tEfNS_4arch4Sm80ELb0ELb0ELb1ELb1ELb0ELb0ELb0ELb0ELi2ELi4ELi4ELi4ELb0EEENS1_21CollectiveEpilogueBwdISA_SB_SD_Li256ELb1ELb0ELi2EEENS1_19SingleTileSchedulerILb1ELb0ELb0ELi128EEEEEEEEEvNT_6ParamsE$_ZN4cute5tupleIJNS0_IJNS0_IJNS0_IJNS_1CILi8EEENS1_ILi1EEEEEES3_EEENS0_IJNS0_IJS3_S3_EEENS1_ILi2EEEEEEEEENS0_IJNS0_IJNS0_IJS3_NS1_ILi0EEEEEESA_EEENS0_IJNS0_IJSA_SA_EEEiEEEEEEEEC2ERKS9_RKSF_,($_ZN7cutlass13device_kernelIN5flash19enable_sm80_to_sm89INS1_16FlashAttnBwdSm80INS1_25CollectiveMainloopBwdSm80ILi2ELi2EN4cute5tupleIJNS5_1CILi128EEES8_NS7_ILi64EEEEEENS_10bfloat16_tEfNS_4arch4Sm80ELb0ELb0ELb1ELb1ELb0ELb0ELb0ELb0ELi2ELi4ELi4ELi4ELb0EEENS1_21CollectiveEpilogueBwdISA_SB_SD_Li256ELb1ELb0ELi2EEENS1_19SingleTileSchedulerILb1ELb0ELb0ELi128EEEEEEEEEvNT_6ParamsE$_ZN4cute5tupleIJNS0_IJNS0_IJNS_1CILi1EEENS0_IJS2_NS1_ILi2EEES3_EEEEEES3_NS0_IJS3_S3_EEEEEENS0_IJNS0_IJNS1_ILi0EEENS0_IJS2_NS1_ILi256EEEiEEEEEENS1_ILi2048EEENS0_IJiNS1_ILi4096EEEEEEEEEEEC2ERKS7_RKSF_ - $_ZN7cutlass13device_kernelIN5flash19enable_sm80_to_sm89INS1_16FlashAttnBwdSm80INS1_25CollectiveMainloopBwdSm80ILi2ELi2EN4cute5tupleIJNS5_1CILi128EEES8_NS7_ILi64EEEEEENS_10bfloat16_tEfNS_4arch4Sm80ELb0ELb0ELb1ELb1ELb0ELb0ELb0ELb0ELi2ELi4ELi4ELi4ELb0EEENS1_21CollectiveEpilogueBwdISA_SB_SD_Li256ELb1ELb0ELi2EEENS1_19SingleTileSchedulerILb1ELb0ELb0ELi128EEEEEEEEEvNT_6ParamsE$_ZN4cute5tupleIJNS0_IJNS0_IJNS0_IJNS_1CILi8EEENS1_ILi1EEEEEES3_EEENS0_IJNS0_IJS3_S3_EEENS1_ILi2EEEEEEEEENS0_IJNS0_IJNS0_IJS3_NS1_ILi0EEEEEESA_EEENS0_IJNS0_IJSA_SA_EEEiEEEEEEEEC2ERKS9_RKSF_)
$_ZN7cutlass13device_kernelIN5flash19enable_sm80_to_sm89INS1_16FlashAttnBwdSm80INS1_25CollectiveMainloopBwdSm80ILi2ELi2EN4cute5tupleIJNS5_1CILi128EEES8_NS7_ILi64EEEEEENS_10bfloat16_tEfNS_4arch4Sm80ELb0ELb0ELb1ELb1ELb0ELb0ELb0ELb0ELi2ELi4ELi4ELi4ELb0EEENS1_21CollectiveEpilogueBwdISA_SB_SD_Li256ELb1ELb0ELi2EEENS1_19SingleTileSchedulerILb1ELb0ELb0ELi128EEEEEEEEEvNT_6ParamsE$_ZN4cute5tupleIJNS0_IJNS0_IJNS0_IJNS_1CILi8EEENS1_ILi1EEEEEES3_EEENS0_IJNS0_IJS3_S3_EEENS1_ILi2EEEEEEEEENS0_IJNS0_IJNS0_IJS3_NS1_ILi0EEEEEESA_EEENS0_IJNS0_IJSA_SA_EEEiEEEEEEEEC2ERKS9_RKSF_:
[----:B------:R-:W-:Y:S02]  /*bab0*/  MOV R6, 0xbad0 ;  /* 0x0000bad000067802 */ /* 0x000fe40000000f00 */
[----:B------:R-:W-:Y:S05]  /*bac0*/  CALL.REL.NOINC `($_ZN7cutlass13device_kernelIN5flash19enable_sm80_to_sm89INS1_16FlashAttnBwdSm80INS1_25CollectiveMainloopBwdSm80ILi2ELi2EN4cute5tupleIJNS5_1CILi128EEES8_NS7_ILi64EEEEEENS_10bfloat16_tEfNS_4arch4Sm80ELb0ELb0ELb1ELb1ELb0ELb0ELb0ELb0ELi2ELi4ELi4ELi4ELb0EEENS1_21CollectiveEpilogueBwdISA_SB_SD_Li256ELb1ELb0ELi2EEENS1_19SingleTileSchedulerILb1ELb0ELb0ELi128EEEEEEEEEvNT_6ParamsE$_ZN4cute3eso3ESOILb1ELb0EJNS_5tupleIJNS2_IJNS2_IJNS_1CILi8EEENS3_ILi1EEEEEES5_EEENS2_IJNS2_IJS5_S5_EEENS3_ILi2EEEEEEEEENS2_IJNS2_IJNS2_IJS5_NS3_ILi0EEEEEESC_EEENS2_IJNS2_IJSC_SC_EEEiEEEEEEEEC2ERKSB_RKSH_) ;  /* 0xffffdb4000007944 */ /* 0x000fea0003c3ffff */
[----:B------:R-:W-:-:S04]  /*bad0*/  MOV R5, 0x0 ;  /* 0x0000000000057802 */ /* 0x000fc80000000f00 */
[----:B------:R-:W-:Y:S05]  /*bae0*/  RET.REL.NODEC R4 `(_ZN7cutlass13device_kernelIN5flash19enable_sm80_to_sm89INS1_16FlashAttnBwdSm80INS1_25CollectiveMainloopBwdSm80ILi2ELi2EN4cute5tupleIJNS5_1CILi128EEES8_NS7_ILi64EEEEEENS_10bfloat16_tEfNS_4arch4Sm80ELb0ELb0ELb1ELb1ELb0ELb0ELb0ELb0ELi2ELi4ELi4ELi4ELb0EEENS1_21CollectiveEpilogueBwdISA_SB_SD_Li256ELb1ELb0ELi2EEENS1_19SingleTileSchedulerILb1ELb0ELb0ELi128EEEEEEEEEvNT_6ParamsE) ;  /* 0xffff451004007950 */ /* 0x000fea0003c3ffff */
        .type           $_ZN7cutlass13device_kernelIN5flash19enable_sm80_to_sm89INS1_16FlashAttnBwdSm80INS1_25CollectiveMainloopBwdSm80ILi2ELi2EN4cute5tupleIJNS5_1CILi128EEES8_NS7_ILi64EEEEEENS_10bfloat16_tEfNS_4arch4Sm80ELb0ELb0ELb1ELb1ELb0ELb0ELb0ELb0ELi2ELi4ELi4ELi4ELb0EEENS1_21CollectiveEpilogueBwdISA_SB_SD_Li256ELb1ELb0ELi2EEENS1_19SingleTileSchedulerILb1ELb0ELb0ELi128EEEEEEEEEvNT_6ParamsE$_ZN4cute5tupleIJNS0_IJNS0_IJNS_1CILi1EEENS0_IJS2_NS1_ILi2EEES3_EEEEEES3_NS0_IJS3_S3_EEEEEENS0_IJNS0_IJNS1_ILi0EEENS0_IJS2_NS1_ILi256EEEiEEEEEENS1_ILi2048EEENS0_IJiNS1_ILi4096EEEEEEEEEEEC2ERKS7_RKSF_,@function
        .size           $_ZN7cutlass13device_kernelIN5flash19enable_sm80_to_sm89INS1_16FlashAttnBwdSm80INS1_25CollectiveMainloopBwdSm80ILi2ELi2EN4cute5tupleIJNS5_1CILi128EEES8_NS7_ILi64EEEEEENS_10bfloat16_tEfNS_4arch4Sm80ELb0ELb0ELb1ELb1ELb0ELb0ELb0ELb0ELi2ELi4ELi4ELi4ELb0EEENS1_21CollectiveEpilogueBwdISA_SB_SD_Li256ELb1ELb0ELi2EEENS1_19SingleTileSchedulerILb1ELb0ELb0ELi128EEEEEEEEEvNT_6ParamsE$_ZN4cute5tupleIJNS0_IJNS0_IJNS_1CILi1EEENS0_IJS2_NS1_ILi2EEES3_EEEEEES3_NS0_IJS3_S3_EEEEEENS0_IJNS0_IJNS1_ILi0EEENS0_IJS2_NS1_ILi256EEEiEEEEEENS1_ILi2048EEENS0_IJiNS1_ILi4096EEEEEEEEEEEC2ERKS7_RKSF_,($_ZN7cutlass13device_kernelIN5flash19enable_sm80_to_sm89INS1_16FlashAttnBwdSm80INS1_25CollectiveMainloopBwdSm80ILi2ELi2EN4cute5tupleIJNS5_1CILi128EEES8_NS7_ILi64EEEEEENS_10bfloat16_tEfNS_4arch4Sm80ELb0ELb0ELb1ELb1ELb0ELb0ELb0ELb0ELi2ELi4ELi4ELi4ELb0EEENS1_21CollectiveEpilogueBwdISA_SB_SD_Li256ELb1ELb0ELi2EEENS1_19SingleTileSchedulerILb1ELb0ELb0ELi128EEEEEEEEEvNT_6ParamsE$_ZN4cute5tupleIJNS0_IJNS0_IJNS_1CILi2EEES2_EEENS1_ILi8EEES3_EEENS0_IJNS0_IJNS1_ILi1EEEiEEENS1_ILi1024EEENS0_IJiiEEEEEEEEC2ERKS5_RKSA_ - $_ZN7cutlass13device_kernelIN5flash19enable_sm80_to_sm89INS1_16FlashAttnBwdSm80INS1_25CollectiveMainloopBwdSm80ILi2ELi2EN4cute5tupleIJNS5_1CILi128EEES8_NS7_ILi64EEEEEENS_10bfloat16_tEfNS_4arch4Sm80ELb0ELb0ELb1ELb1ELb0ELb0ELb0ELb0ELi2ELi4ELi4ELi4ELb0EEENS1_21CollectiveEpilogueBwdISA_SB_SD_Li256ELb1ELb0ELi2EEENS1_19SingleTileSchedulerILb1ELb0ELb0ELi128EEEEEEEEEvNT_6ParamsE$_ZN4cute5tupleIJNS0_IJNS0_IJNS_1CILi1EEENS0_IJS2_NS1_ILi2EEES3_EEEEEES3_NS0_IJS3_S3_EEEEEENS0_IJNS0_IJNS1_ILi0EEENS0_IJS2_NS1_ILi256EEEiEEEEEENS1_ILi2048EEENS0_IJiNS1_ILi4096EEEEEEEEEEEC2ERKS7_RKSF_)
$_ZN7cutlass13device_kernelIN5flash19enable_sm80_to_sm89INS1_16FlashAttnBwdSm80INS1_25CollectiveMainloopBwdSm80ILi2ELi2EN4cute5tupleIJNS5_1CILi128EEES8_NS7_ILi64EEEEEENS_10bfloat16_tEfNS_4arch4Sm80ELb0ELb0ELb1ELb1ELb0ELb0ELb0ELb0ELi2ELi4ELi4ELi4ELb0EEENS1_21CollectiveEpilogueBwdISA_SB_SD_Li256ELb1ELb0ELi2EEENS1_19SingleTileSchedulerILb1ELb0ELb0ELi128EEEEEEEEEvNT_6ParamsE$_ZN4cute5tupleIJNS0_IJNS0_IJNS_1CILi1EEENS0_IJS2_NS1_ILi2EEES3_EEEEEES3_NS0_IJS3_S3_EEEEEENS0_IJNS0_IJNS1_ILi0EEENS0_IJS2_NS1_ILi256EEEiEEEEEENS1_ILi2048EEENS0_IJiNS1_ILi4096EEEEEEEEEEEC2ERKS7_RKSF_:
[----:B------:R-:W-:Y:S02]  /*baf0*/  MOV R6, 0xbb10 ;  /* 0x0000bb1000067802 */ /* 0x000fe40000000f00 */
[----:B------:R-:W-:Y:S05]  /*bb00*/  CALL.REL.NOINC `($_ZN7cutlass13device_kernelIN5flash19enable_sm80_to_sm89INS1_16FlashAttnBwdSm80INS1_25CollectiveMainloopBwdSm80ILi2ELi2EN4cute5tupleIJNS5_1CILi128EEES8_NS7_ILi64EEEEEENS_10bfloat16_tEfNS_4arch4Sm80ELb0ELb0ELb1ELb1ELb0ELb0ELb0ELb0ELi2ELi4ELi4ELi4ELb0EEENS1_21CollectiveEpilogueBwdISA_SB_SD_Li256ELb1ELb0ELi2EEENS1_19SingleTileSchedulerILb1ELb0ELb0ELi128EEEEEEEEEvNT_6ParamsE$_ZN4cute3eso3ESOILb1ELb0EJNS_5tupleIJNS2_IJNS_1CILi1EEENS2_IJS4_NS3_ILi2EEES5_EEEEEES5_NS2_IJS5_S5_EEEEEENS2_IJNS2_IJNS3_ILi0EEENS2_IJS4_NS3_ILi256EEEiEEEEEENS3_ILi2048EEENS2_IJiNS3_ILi4096EEEEEEEEEEEC2ERKS9_RKSH_) ;  /* 0xffffdb4000007944 */ /* 0x000fea0003c3ffff */
[----:B-1----:R-:W-:-:S04]  /*bb10*/  MOV R5, 0x0 ;  /* 0x0000000000057802 */ /* 0x002fc80000000f00 */
[----:B------:R-:W-:Y:S05]  /*bb20*/  RET.REL.NODEC R4 `(_ZN7cutlass13device_kernelIN5flash19enable_sm80_to_sm89INS1_16FlashAttnBwdSm80INS1_25CollectiveMainloopBwdSm80ILi2ELi2EN4cute5tupleIJNS5_1CILi128EEES8_NS7_ILi64EEEEEENS_10bfloat16_tEfNS_4arch4Sm80ELb0ELb0ELb1ELb1ELb0ELb0ELb0ELb0ELi2ELi4ELi4ELi4ELb0EEENS1_21CollectiveEpilogueBwdISA_SB_SD_Li256ELb1ELb0ELi2EEENS1_19SingleTileSchedulerILb1ELb0ELb0ELi128EEEEEEEEEvNT_6ParamsE) ;  /* 0xffff44d004007950 */ /* 0x000fea0003c3ffff */
        .type           $_ZN7cutlass13device_kernelIN5flash19enable_sm80_to_sm89INS1_16FlashAttnBwdSm80INS1_25CollectiveMainloopBwdSm80ILi2ELi2EN4cute5tupleIJNS5_1CILi128EEES8_NS7_ILi64EEEEEENS_10bfloat16_tEfNS_4arch4Sm80ELb0ELb0ELb1ELb1ELb0ELb0ELb0ELb0ELi2ELi4ELi4ELi4ELb0EEENS1_21CollectiveEpilogueBwdISA_SB_SD_Li256ELb1ELb0ELi2EEENS1_19SingleTileSchedulerILb1ELb0ELb0ELi128EEEEEEEEEvNT_6ParamsE$_ZN4cute5tupleIJNS0_IJNS0_IJNS_1CILi2EEES2_EEENS1_ILi8EEES3_EEENS0_IJNS0_IJNS1_ILi1EEEiEEENS1_ILi1024EEENS0_IJiiEEEEEEEEC2ERKS5_RKSA_,@function
        .size           $_ZN7cutlass13device_kernelIN5flash19enable_sm80_to_sm89INS1_16FlashAttnBwdSm80INS1_25CollectiveMainloopBwdSm80ILi2ELi2EN4cute5tupleIJNS5_1CILi128EEES8_NS7_ILi64EEEEEENS_10bfloat16_tEfNS_4arch4Sm80ELb0ELb0ELb1ELb1ELb0ELb0ELb0ELb0ELi2ELi4ELi4ELi4ELb0EEENS1_21CollectiveEpilogueBwdISA_SB_SD_Li256ELb1ELb0ELi2EEENS1_19SingleTileSchedulerILb1ELb0ELb0ELi128EEEEEEEEEvNT_6ParamsE$_ZN4cute5tupleIJNS0_IJNS0_IJNS_1CILi2EEES2_EEENS1_ILi8EEES3_EEENS0_IJNS0_IJNS1_ILi1EEEiEEENS1_ILi1024EEENS0_IJiiEEEEEEEEC2ERKS5_RKSA_,($_ZN7cutlass13device_kernelIN5flash19enable_sm80_to_sm89INS1_16FlashAttnBwdSm80INS1_25CollectiveMainloopBwdSm80ILi2ELi2EN4cute5tupleIJNS5_1CILi128EEES8_NS7_ILi64EEEEEENS_10bfloat16_tEfNS_4arch4Sm80ELb0ELb0ELb1ELb1ELb0ELb0ELb0ELb0ELi2ELi4ELi4ELi4ELb0EEENS1_21CollectiveEpilogueBwdISA_SB_SD_Li256ELb1ELb0ELi2EEENS1_19SingleTileSchedulerILb1ELb0ELb0ELi128EEEEEEEEEvNT_6ParamsE$_ZN4cute5tupleIJNS0_IJNS0_IJNS_1CILi2EEES2_EEES2_EEENS0_IJNS0_IJiiEEENS1_ILi8192EEEEEEEEC2ERKS4_RKS7_ - $_ZN7cutlass13device_kernelIN5flash19enable_sm80_to_sm89INS1_16FlashAttnBwdSm80INS1_25CollectiveMainloopBwdSm80ILi2ELi2EN4cute5tupleIJNS5_1CILi128EEES8_NS7_ILi64EEEEEENS_10bfloat16_tEfNS_4arch4Sm80ELb0ELb0ELb1ELb1ELb0ELb0ELb0ELb0ELi2ELi4ELi4ELi4ELb0EEENS1_21CollectiveEpilogueBwdISA_SB_SD_Li256ELb1ELb0ELi2EEENS1_19SingleTileSchedulerILb1ELb0ELb0ELi128EEEEEEEEEvNT_6ParamsE$_ZN4cute5tupleIJNS0_IJNS0_IJNS_1CILi2EEES2_EEENS1_ILi8EEES3_EEENS0_IJNS0_IJNS1_ILi1EEEiEEENS1_ILi1024EEENS0_IJiiEEEEEEEEC2ERKS5_RKSA_)
$_ZN7cutlass13device_kernelIN5flash19enable_sm80_to_sm89INS1_16FlashAttnBwdSm80INS1_25CollectiveMainloopBwdSm80ILi2ELi2EN4cute5tupleIJNS5_1CILi128EEES8_NS7_ILi64EEEEEENS_10bfloat16_tEfNS_4arch4Sm80ELb0ELb0ELb1ELb1ELb0ELb0ELb0ELb0ELi2ELi4ELi4ELi4ELb0EEENS1_21CollectiveEpilogueBwdISA_SB_SD_Li256ELb1ELb0ELi2EEENS1_19SingleTileSchedulerILb1ELb0ELb0ELi128EEEEEEEEEvNT_6ParamsE$_ZN4cute5tupleIJNS0_IJNS0_IJNS_1CILi2EEES2_EEENS1_ILi8EEES3_EEENS0_IJNS0_IJNS1_ILi1EEEiEEENS1_ILi1024EEENS0_IJiiEEEEEEEEC2ERKS5_RKSA_:
[----:B------:R-:W-:Y:S02]  /*bb30*/  MOV R8, 0xbb50 ;  /* 0x0000bb5000087802 */ /* 0x000fe40000000f00 */
[----:B------:R-:W-:Y:S05]  /*bb40*/  CALL.REL.NOINC `($_ZN7cutlass13device_kernelIN5flash19enable_sm80_to_sm89INS1_16FlashAttnBwdSm80INS1_25CollectiveMainloopBwdSm80ILi2ELi2EN4cute5tupleIJNS5_1CILi128EEES8_NS7_ILi64EEEEEENS_10bfloat16_tEfNS_4arch4Sm80ELb0ELb0ELb1ELb1ELb0ELb0ELb0ELb0ELi2ELi4ELi4ELi4ELb0EEENS1_21CollectiveEpilogueBwdISA_SB_SD_Li256ELb1ELb0ELi2EEENS1_19SingleTileSchedulerILb1ELb0ELb0ELi128EEEEEEEEEvNT_6ParamsE$_ZN4cute3eso3ESOILb1ELb0EJNS_5tupleIJNS2_IJNS_1CILi2EEES4_EEENS3_ILi8EEES5_EEENS2_IJNS2_IJNS3_ILi1EEEiEEENS3_ILi1024EEENS2_IJiiEEEEEEEEC2ERKS7_RKSC_) ;  /* 0xffffdbe000007944 */ /* 0x000fea0003c3ffff */
[----:B------:R-:W-:-:S04]  /*bb50*/  MOV R7, 0x0 ;  /* 0x0000000000077802 */ /* 0x000fc80000000f00 */
[----:B------:R-:W-:Y:S05]  /*bb60*/  RET.REL.NODEC R6 `(_ZN7cutlass13device_kernelIN5flash19enable_sm80_to_sm89INS1_16FlashAttnBwdSm80INS1_25CollectiveMainloopBwdSm80ILi2ELi2EN4cute5tupleIJNS5_1CILi128EEES8_NS7_ILi64EEEEEENS_10bfloat16_tEfNS_4arch4Sm80ELb0ELb0ELb1ELb1ELb0ELb0ELb0ELb0ELi2ELi4ELi4ELi4ELb0EEENS1_21CollectiveEpilogueBwdISA_SB_SD_Li256ELb1ELb0ELi2EEENS1_19SingleTileSchedulerILb1ELb0ELb0ELi128EEEEEEEEEvNT_6ParamsE) ;  /* 0xffff449006007950 */ /* 0x000fea0003c3ffff */
        .type           $_ZN7cutlass13device_kernelIN5flash19enable_sm80_to_sm89INS1_16FlashAttnBwdSm80INS1_25CollectiveMainloopBwdSm80ILi2ELi2EN4cute5tupleIJNS5_1CILi128EEES8_NS7_ILi64EEEEEENS_10bfloat16_tEfNS_4arch4Sm80ELb0ELb0ELb1ELb1ELb0ELb0ELb0ELb0ELi2ELi4ELi4ELi4ELb0EEENS1_21CollectiveEpilogueBwdISA_SB_SD_Li256ELb1ELb0ELi2EEENS1_19SingleTileSchedulerILb1ELb0ELb0ELi128EEEEEEEEEvNT_6ParamsE$_ZN4cute5tupleIJNS0_IJNS0_IJNS_1CILi2EEES2_EEES2_EEENS0_IJNS0_IJiiEEENS1_ILi8192EEEEEEEEC2ERKS4_RKS7_,@function
        .size           $_ZN7cutlass13device_kernelIN5flash19enable_sm80_to_sm89INS1_16FlashAttnBwdSm80INS1_25CollectiveMainloopBwdSm80ILi2ELi2EN4cute5tupleIJNS5_1CILi128EEES8_NS7_ILi64EEEEEENS_10bfloat16_tEfNS_4arch4Sm80ELb0ELb0ELb1ELb1ELb0ELb0ELb0ELb0ELi2ELi4ELi4ELi4ELb0EEENS1_21CollectiveEpilogueBwdISA_SB_SD_Li256ELb1ELb0ELi2EEENS1_19SingleTileSchedulerILb1ELb0ELb0ELi128EEEEEEEEEvNT_6ParamsE$_ZN4cute5tupleIJNS0_IJNS0_IJNS_1CILi2EEES2_EEES2_EEENS0_IJNS0_IJiiEEENS1_ILi8192EEEEEEEEC2ERKS4_RKS7_,($_ZN7cutlass13device_kernelIN5flash19enable_sm80_to_sm89INS1_16FlashAttnBwdSm80INS1_25CollectiveMainloopBwdSm80ILi2ELi2EN4cute5tupleIJNS5_1CILi128EEES8_NS7_ILi64EEEEEENS_10bfloat16_tEfNS_4arch4Sm80ELb0ELb0ELb1ELb1ELb0ELb0ELb0ELb0ELi2ELi4ELi4ELi4ELb0EEENS1_21CollectiveEpilogueBwdISA_SB_SD_Li256ELb1ELb0ELi2EEENS1_19SingleTileSchedulerILb1ELb0ELb0ELi128EEEEEEEEEvNT_6ParamsE$_ZN4cute5tupleIJNS0_IJNS0_IJNS_1CILi2EEES2_EEES3_NS1_ILi8EEEEEENS0_IJNS0_IJiNS1_ILi512EEEEEENS0_IJiiEEENS1_ILi1024EEEEEEEEC2ERKS5_RKSA_ - $_ZN7cutlass13device_kernelIN5flash19enable_sm80_to_sm89INS1_16FlashAttnBwdSm80INS1_25CollectiveMainloopBwdSm80ILi2ELi2EN4cute5tupleIJNS5_1CILi128EEES8_NS7_ILi64EEEEEENS_10bfloat16_tEfNS_4arch4Sm80ELb0ELb0ELb1ELb1ELb0ELb0ELb0ELb0ELi2ELi4ELi4ELi4ELb0EEENS1_21CollectiveEpilogueBwdISA_SB_SD_Li256ELb1ELb0ELi2EEENS1_19SingleTileSchedulerILb1ELb0ELb0ELi128EEEEEEEEEvNT_6ParamsE$_ZN4cute5tupleIJNS0_IJNS0_IJNS_1CILi2EEES2_EEES2_EEENS0_IJNS0_IJiiEEENS1_ILi8192EEEEEEEEC2ERKS4_RKS7_)
$_ZN7cutlass13device_kernelIN5flash19enable_sm80_to_sm89INS1_16FlashAttnBwdSm80INS1_25CollectiveMainloopBwdSm80ILi2ELi2EN4cute5tupleIJNS5_1CILi128EEES8_NS7_ILi64EEEEEENS_10bfloat16_tEfNS_4arch4Sm80ELb0ELb0ELb1ELb1ELb0ELb0ELb0ELb0ELi2ELi4ELi4ELi4ELb0EEENS1_21CollectiveEpilogueBwdISA_SB_SD_Li256ELb1ELb0ELi2EEENS1_19SingleTileSchedulerILb1ELb0ELb0ELi128EEEEEEEEEvNT_6ParamsE$_ZN4cute5tupleIJNS0_IJNS0_IJNS_1CILi2EEES2_EEES2_EEENS0_IJNS0_IJiiEEENS1_ILi8192EEEEEEEEC2ERKS4_RKS7_:
[----:B------:R-:W-:Y:S02]  /*bb70*/  MOV R6, 0xbb90 ;  /* 0x0000bb9000067802 */ /* 0x000fe40000000f00 */
[----:B------:R-:W-:Y:S05]  /*bb80*/  CALL.REL.NOINC `($_ZN7cutlass13device_kernelIN5flash19enable_sm80_to_sm89INS1_16FlashAttnBwdSm80INS1_25CollectiveMainloopBwdSm80ILi2ELi2EN4cute5tupleIJNS5_1CILi128EEES8_NS7_ILi64EEEEEENS_10bfloat16_tEfNS_4arch4Sm80ELb0ELb0ELb1ELb1ELb0ELb0ELb0ELb0ELi2ELi4ELi4ELi4ELb0EEENS1_21CollectiveEpilogueBwdISA_SB_SD_Li256ELb1ELb0ELi2EEENS1_19SingleTileSchedulerILb1ELb0ELb0ELi128EEEEEEEEEvNT_6ParamsE$_ZN4cute3eso3ESOILb1ELb0EJNS_5tupleIJNS2_IJNS_1CILi2EEES4_EEES4_EEENS2_IJNS2_IJiiEEENS3_ILi8192EEEEEEEEC2ERKS6_RKS9_) ;  /* 0xffffdc0000007944 */ /* 0x000fea0003c3ffff */
[----:B------:R-:W-:-:S04]  /*bb90*/  MOV R9, 0x0 ;  /* 0x0000000000097802 */ /* 0x000fc80000000f00 */
[----:B------:R-:W-:Y:S05]  /*bba0*/  RET.REL.NODEC R8 `(_ZN7cutlass13device_kernelIN5flash19enable_sm80_to_sm89INS1_16FlashAttnBwdSm80INS1_25CollectiveMainloopBwdSm80ILi2ELi2EN4cute5tupleIJNS5_1CILi128EEES8_NS7_ILi64EEEEEENS_10bfloat16_tEfNS_4arch4Sm80ELb0ELb0ELb1ELb1ELb0ELb0ELb0ELb0ELi2ELi4ELi4ELi4ELb0EEENS1_21CollectiveEpilogueBwdISA_SB_SD_Li256ELb1ELb0ELi2EEENS1_19SingleTileSchedulerILb1ELb0ELb0ELi128EEEEEEEEEvNT_6ParamsE) ;  /* 0xffff445008007950 */ /* 0x000fea0003c3ffff */
        .type           $_ZN7cutlass13device_kernelIN5flash19enable_sm80_to_sm89INS1_16FlashAttnBwdSm80INS1_25CollectiveMainloopBwdSm80ILi2ELi2EN4cute5tupleIJNS5_1CILi128EEES8_NS7_ILi64EEEEEENS_10bfloat16_tEfNS_4arch4Sm80ELb0ELb0ELb1ELb1ELb0ELb0ELb0ELb0ELi2ELi4ELi4ELi4ELb0EEENS1_21CollectiveEpilogueBwdISA_SB_SD_Li256ELb1ELb0ELi2EEENS1_19SingleTileSchedulerILb1ELb0ELb0ELi128EEEEEEEEEvNT_6ParamsE$_ZN4cute5tupleIJNS0_IJNS0_IJNS_1CILi2EEES2_EEES3_NS1_ILi8EEEEEENS0_IJNS0_IJiNS1_ILi512EEEEEENS0_IJiiEEENS1_ILi1024EEEEEEEEC2ERKS5_RKSA_,@function
        .size           $_ZN7cutlass13device_kernelIN5flash19enable_sm80_to_sm89INS1_16FlashAttnBwdSm80INS1_25CollectiveMainloopBwdSm80ILi2ELi2EN4cute5tupleIJNS5_1CILi128EEES8_NS7_ILi64EEEEEENS_10bfloat16_tEfNS_4arch4Sm80ELb0ELb0ELb1ELb1ELb0ELb0ELb0ELb0ELi2ELi4ELi4ELi4ELb0EEENS1_21CollectiveEpilogueBwdISA_SB_SD_Li256ELb1ELb0ELi2EEENS1_19SingleTileSchedulerILb1ELb0ELb0ELi128EEEEEEEEEvNT_6ParamsE$_ZN4cute5tupleIJNS0_IJNS0_IJNS_1CILi2EEES2_EEES3_NS1_ILi8EEEEEENS0_IJNS0_IJiNS1_ILi512EEEEEENS0_IJiiEEENS1_ILi1024EEEEEEEEC2ERKS5_RKSA_,($_ZN7cutlass13device_kernelIN5flash19enable_sm80_to_sm89INS1_16FlashAttnBwdSm80INS1_25CollectiveMainloopBwdSm80ILi2ELi2EN4cute5tupleIJNS5_1CILi128EEES8_NS7_ILi64EEEEEENS_10bfloat16_tEfNS_4arch4Sm80ELb0ELb0ELb1ELb1ELb0ELb0ELb0ELb0ELi2ELi4ELi4ELi4ELb0EEENS1_21CollectiveEpilogueBwdISA_SB_SD_Li256ELb1ELb0ELi2EEENS1_19SingleTileSchedulerILb1ELb0ELb0ELi128EEEEEEEEEvNT_6ParamsE$_ZN4cute5tupleIJNS0_IJNS0_IJNS_1CILi2EEES2_S2_EEES2_NS0_IJNS0_IJS2_S2_EEES2_EEEEEENS0_IJNS0_IJNS1_ILi1EEENS1_ILi512EEEiEEENS1_ILi4096EEENS0_IJNS0_IJiiEEENS1_ILi8192EEEEEEEEEEEC2ERKS6_RKSE_ - $_ZN7cutlass13device_kernelIN5flash19enable_sm80_to_sm89INS1_16FlashAttnBwdSm80INS1_25CollectiveMainloopBwdSm80ILi2ELi2EN4cute5tupleIJNS5_1CILi128EEES8_NS7_ILi64EEEEEENS_10bfloat16_tEfNS_4arch4Sm80ELb0ELb0ELb1ELb1ELb0ELb0ELb0ELb0ELi2ELi4ELi4ELi4ELb0EEENS1_21CollectiveEpilogueBwdISA_SB_SD_Li256ELb1ELb0ELi2EEENS1_19SingleTileSchedulerILb1ELb0ELb0ELi128EEEEEEEEEvNT_6ParamsE$_ZN4cute5tupleIJNS0_IJNS0_IJNS_1CILi2EEES2_EEES3_NS1_ILi8EEEEEENS0_IJNS0_IJiNS1_ILi512EEEEEENS0_IJiiEEENS1_ILi1024EEEEEEEEC2ERKS5_RKSA_)
$_ZN7cutlass13device_kernelIN5flash19enable_sm80_to_sm89INS1_16FlashAttnBwdSm80INS1_25CollectiveMainloopBwdSm80ILi2ELi2EN4cute5tupleIJNS5_1CILi128EEES8_NS7_ILi64EEEEEENS_10bfloat16_tEfNS_4arch4Sm80ELb0ELb0ELb1ELb1ELb0ELb0ELb0ELb0ELi2ELi4ELi4ELi4ELb0EEENS1_21CollectiveEpilogueBwdISA_SB_SD_Li256ELb1ELb0ELi2EEENS1_19SingleTileSchedulerILb1ELb0ELb0ELi128EEEEEEEEEvNT_6ParamsE$_ZN4cute5tupleIJNS0_IJNS0_IJNS_1CILi2EEES2_EEES3_NS1_ILi8EEEEEENS0_IJNS0_IJiNS1_ILi512EEEEEENS0_IJiiEEENS1_ILi1024EEEEEEEEC2ERKS5_RKSA_:
[----:B------:R-:W-:Y:S02]  /*bbb0*/  MOV R8, 0xbbd0 ;  /* 0x0000bbd000087802 */ /* 0x000fe40000000f00 */
[----:B------:R-:W-:Y:S05]  /*bbc0*/  CALL.REL.NOINC `($_ZN7cutlass13device_kernelIN5flash19enable_sm80_to_sm89INS1_16FlashAttnBwdSm80INS1_25CollectiveMainloopBwdSm80ILi2ELi2EN4cute5tupleIJNS5_1CILi128EEES8_NS7_ILi64EEEEEENS_10bfloat16_tEfNS_4arch4Sm80ELb0ELb0ELb1ELb1ELb0ELb0ELb0ELb0ELi2ELi4ELi4ELi4ELb0EEENS1_21CollectiveEpilogueBwdISA_SB_SD_Li256ELb1ELb0ELi2EEENS1_19SingleTileSchedulerILb1ELb0ELb0ELi128EEEEEEEEEvNT_6ParamsE$_ZN4cute3eso3ESOILb1ELb0EJNS_5tupleIJNS2_IJNS_1CILi2EEES4_EEES5_NS3_ILi8EEEEEENS2_IJNS2_IJiNS3_ILi512EEEEEENS2_IJiiEEENS3_ILi1024EEEEEEEEC2ERKS7_RKSC_) ;  /* 0xffffdc2000007944 */ /* 0x000fea0003c3ffff */
[----:B-1----:R-:W-:Y:S02]  /*bbd0*/  MOV R2, R6 ;  /* 0x0000000600027202 */ /* 0x002fe40000000f00 */
[----:B------:R-:W-:-:S04]  /*bbe0*/  MOV R3, 0x0 ;  /* 0x0000000000037802 */ /* 0x000fc80000000f00 */
[----:B------:R-:W-:Y:S05]  /*bbf0*/  RET.REL.NODEC R2 `(_ZN7cutlass13device_kernelIN5flash19enable_sm80_to_sm89INS1_16FlashAttnBwdSm80INS1_25CollectiveMainloopBwdSm80ILi2ELi2EN4cute5tupleIJNS5_1CILi128EEES8_NS7_ILi64EEEEEENS_10bfloat16_tEfNS_4arch4Sm80ELb0ELb0ELb1ELb1ELb0ELb0ELb0ELb0ELi2ELi4ELi4ELi4ELb0EEENS1_21CollectiveEpilogueBwdISA_SB_SD_Li256ELb1ELb0ELi2EEENS1_19SingleTileSchedulerILb1ELb0ELb0ELi128EEEEEEEEEvNT_6ParamsE) ;  /* 0xffff440002007950 */ /* 0x000fea0003c3ffff */
        .type           $_ZN7cutlass13device_kernelIN5flash19enable_sm80_to_sm89INS1_16FlashAttnBwdSm80INS1_25CollectiveMainloopBwdSm80ILi2ELi2EN4cute5tupleIJNS5_1CILi128EEES8_NS7_ILi64EEEEEENS_10bfloat16_tEfNS_4arch4Sm80ELb0ELb0ELb1ELb1ELb0ELb0ELb0ELb0ELi2ELi4ELi4ELi4ELb0EEENS1_21CollectiveEpilogueBwdISA_SB_SD_Li256ELb1ELb0ELi2EEENS1_19SingleTileSchedulerILb1ELb0ELb0ELi128EEEEEEEEEvNT_6ParamsE$_ZN4cute5tupleIJNS0_IJNS0_IJNS_1CILi2EEES2_S2_EEES2_NS0_IJNS0_IJS2_S2_EEES2_EEEEEENS0_IJNS0_IJNS1_ILi1EEENS1_ILi512EEEiEEENS1_ILi4096EEENS0_IJNS0_IJiiEEENS1_ILi8192EEEEEEEEEEEC2ERKS6_RKSE_,@function
        .size           $_ZN7cutlass13device_kernelIN5flash19enable_sm80_to_sm89INS1_16FlashAttnBwdSm80INS1_25CollectiveMainloopBwdSm80ILi2ELi2EN4cute5tupleIJNS5_1CILi128EEES8_NS7_ILi64EEEEEENS_10bfloat16_tEfNS_4arch4Sm80ELb0ELb0ELb1ELb1ELb0ELb0ELb0ELb0ELi2ELi4ELi4ELi4ELb0EEENS1_21CollectiveEpilogueBwdISA_SB_SD_Li256ELb1ELb0ELi2EEENS1_19SingleTileSchedulerILb1ELb0ELb0ELi128EEEEEEEEEvNT_6ParamsE$_ZN4cute5tupleIJNS0_IJNS0_IJNS_1CILi2EEES2_S2_EEES2_NS0_IJNS0_IJS2_S2_EEES2_EEEEEENS0_IJNS0_IJNS1_ILi1EEENS1_ILi512EEEiEEENS1_ILi4096EEENS0_IJNS0_IJiiEEENS1_ILi8192EEEEEEEEEEEC2ERKS6_RKSE_,($_ZN7cutlass13device_kernelIN5flash19enable_sm80_to_sm89INS1_16FlashAttnBwdSm80INS1_25CollectiveMainloopBwdSm80ILi2ELi2EN4cute5tupleIJNS5_1CILi128EEES8_NS7_ILi64EEEEEENS_10bfloat16_tEfNS_4arch4Sm80ELb0ELb0ELb1ELb1ELb0ELb0ELb0ELb0ELi2ELi4ELi4ELi4ELb0EEENS1_21CollectiveEpilogueBwdISA_SB_SD_Li256ELb1ELb0ELi2EEENS1_19SingleTileSchedulerILb1ELb0ELb0ELi128EEEEEEEEEvNT_6ParamsE$_ZN4cute5tupleIJNS0_IJNS0_IJNS_1CILi2EEES2_S2_EEES2_NS0_IJS2_S2_EEEEEENS0_IJNS0_IJNS1_ILi1EEENS1_ILi512EEEiEEENS1_ILi4096EEENS0_IJiiEEEEEEEEC2ERKS5_RKSB_ - $_ZN7cutlass13device_kernelIN5flash19enable_sm80_to_sm89INS1_16FlashAttnBwdSm80INS1_25CollectiveMainloopBwdSm80ILi2ELi2EN4cute5tupleIJNS5_1CILi128EEES8_NS7_ILi64EEEEEENS_10bfloat16_tEfNS_4arch4Sm80ELb0ELb0ELb1ELb1ELb0ELb0ELb0ELb0ELi2ELi4ELi4ELi4ELb0EEENS1_21CollectiveEpilogueBwdISA_SB_SD_Li256ELb1ELb0ELi2EEENS1_19SingleTileSchedulerILb1ELb0ELb0ELi128EEEEEEEEEvNT_6ParamsE$_ZN4cute5tupleIJNS0_IJNS0_IJNS_1CILi2EEES2_S2_EEES2_NS0_IJNS0_IJS2_S2_EEES2_EEEEEENS0_IJNS0_IJNS1_ILi1EEENS1_ILi512EEEiEEENS1_ILi4096EEENS0_IJNS0_IJiiEEENS1_ILi8192EEEEEEEEEEEC2ERKS6_RKSE_)
$_ZN7cutlass13device_kernelIN5flash19enable_sm80_to_sm89INS1_16FlashAttnBwdSm80INS1_25CollectiveMainloopBwdSm80ILi2ELi2EN4cute5tupleIJNS5_1CILi128EEES8_NS7_ILi64EEEEEENS_10bfloat16_tEfNS_4arch4Sm80ELb0ELb0ELb1ELb1ELb0ELb0ELb0ELb0ELi2ELi4ELi4ELi4ELb0EEENS1_21CollectiveEpilogueBwdISA_SB_SD_Li256ELb1ELb0ELi2EEENS1_19SingleTileSchedulerILb1ELb0ELb0ELi128EEEEEEEEEvNT_6ParamsE$_ZN4cute5tupleIJNS0_IJNS0_IJNS_1CILi2EEES2_S2_EEES2_NS0_IJNS0_IJS2_S2_EEES2_EEEEEENS0_IJNS0_IJNS1_ILi1EEENS1_ILi512EEEiEEENS1_ILi4096EEENS0_IJNS0_IJiiEEENS1_ILi8192EEEEEEEEEEEC2ERKS6_RKSE_:
[----:B------:R-:W-:Y:S02]  /*bc00*/  MOV R8, 0xbc20 ;  /* 0x0000bc2000087802 */ /* 0x000fe40000000f00 */
[----:B------:R-:W-:Y:S05]  /*bc10*/  CALL.REL.NOINC `($_ZN7cutlass13device_kernelIN5flash19enable_sm80_to_sm89INS1_16FlashAttnBwdSm80INS1_25CollectiveMainloopBwdSm80ILi2ELi2EN4cute5tupleIJNS5_1CILi128EEES8_NS7_ILi64EEEEEENS_10bfloat16_tEfNS_4arch4Sm80ELb0ELb0ELb1ELb1ELb0ELb0ELb0ELb0ELi2ELi4ELi4ELi4ELb0EEENS1_21CollectiveEpilogueBwdISA_SB_SD_Li256ELb1ELb0ELi2EEENS1_19SingleTileSchedulerILb1ELb0ELb0ELi128EEEEEEEEEvNT_6ParamsE$_ZN4cute3eso3ESOILb1ELb0EJNS_5tupleIJNS2_IJNS_1CILi2EEES4_S4_EEES4_NS2_IJNS2_IJS4_S4_EEES4_EEEEEENS2_IJNS2_IJNS3_ILi1EEENS3_ILi512EEEiEEENS3_ILi4096EEENS2_IJNS2_IJiiEEENS3_ILi8192EEEEEEEEEEEC2ERKS8_RKSG_) ;  /* 0xffffdc3000007944 */ /* 0x000fea0003c3ffff */
[----:B-1----:R-:W-:Y:S02]  /*bc20*/  MOV R2, R6 ;  /* 0x0000000600027202 */ /* 0x002fe40000000f00 */
[----:B------:R-:W-:-:S04]  /*bc30*/  MOV R3, 0x0 ;  /* 0x0000000000037802 */ /* 0x000fc80000000f00 */
[----:B------:R-:W-:Y:S05]  /*bc40*/  RET.REL.NODEC R2 `(_ZN7cutlass13device_kernelIN5flash19enable_sm80_to_sm89INS1_16FlashAttnBwdSm80INS1_25CollectiveMainloopBwdSm80ILi2ELi2EN4cute5tupleIJNS5_1CILi128EEES8_NS7_ILi64EEEEEENS_10bfloat16_tEfNS_4arch4Sm80ELb0ELb0ELb1ELb1ELb0ELb0ELb0ELb0ELi2ELi4ELi4ELi4ELb0EEENS1_21CollectiveEpilogueBwdISA_SB_SD_Li256ELb1ELb0ELi2EEENS1_19SingleTileSchedulerILb1ELb0ELb0ELi128EEEEEEEEEvNT_6ParamsE) ;  /* 0xffff43b002007950 */ /* 0x000fea0003c3ffff */
        .type           $_ZN7cutlass13device_kernelIN5flash19enable_sm80_to_sm89INS1_16FlashAttnBwdSm80INS1_25CollectiveMainloopBwdSm80ILi2ELi2EN4cute5tupleIJNS5_1CILi128EEES8_NS7_ILi64EEEEEENS_10bfloat16_tEfNS_4arch4Sm80ELb0ELb0ELb1ELb1ELb0ELb0ELb0ELb0ELi2ELi4ELi4ELi4ELb0EEENS1_21CollectiveEpilogueBwdISA_SB_SD_Li256ELb1ELb0ELi2EEENS1_19SingleTileSchedulerILb1ELb0ELb0ELi128EEEEEEEEEvNT_6ParamsE$_ZN4cute5tupleIJNS0_IJNS0_IJNS_1CILi2EEES2_S2_EEES2_NS0_IJS2_S2_EEEEEENS0_IJNS0_IJNS1_ILi1EEENS1_ILi512EEEiEEENS1_ILi4096EEENS0_IJiiEEEEEEEEC2ERKS5_RKSB_,@function
        .size           $_ZN7cutlass13device_kernelIN5flash19enable_sm80_to_sm89INS1_16FlashAttnBwdSm80INS1_25CollectiveMainloopBwdSm80ILi2ELi2EN4cute5tupleIJNS5_1CILi128EEES8_NS7_ILi64EEEEEENS_10bfloat16_tEfNS_4arch4Sm80ELb0ELb0ELb1ELb1ELb0ELb0ELb0ELb0ELi2ELi4ELi4ELi4ELb0EEENS1_21CollectiveEpilogueBwdISA_SB_SD_Li256ELb1ELb0ELi2EEENS1_19SingleTileSchedulerILb1ELb0ELb0ELi128EEEEEEEEEvNT_6ParamsE$_ZN4cute5tupleIJNS0_IJNS0_IJNS_1CILi2EEES2_S2_EEES2_NS0_IJS2_S2_EEEEEENS0_IJNS0_IJNS1_ILi1EEENS1_ILi512EEEiEEENS1_ILi4096EEENS0_IJiiEEEEEEEEC2ERKS5_RKSB_,($_ZN7cutlass13device_kernelIN5flash19enable_sm80_to_sm89INS1_16FlashAttnBwdSm80INS1_25CollectiveMainloopBwdSm80ILi2ELi2EN4cute5tupleIJNS5_1CILi128EEES8_NS7_ILi64EEEEEENS_10bfloat16_tEfNS_4arch4Sm80ELb0ELb0ELb1ELb1ELb0ELb0ELb0ELb0ELi2ELi4ELi4ELi4ELb0EEENS1_21CollectiveEpilogueBwdISA_SB_SD_Li256ELb1ELb0ELi2EEENS1_19SingleTileSchedulerILb1ELb0ELb0ELi128EEEEEEEEEvNT_6ParamsE$_ZN4cute5tupleIJNS0_IJNS0_IJNS_1CILi8EEENS1_ILi1EEEEEENS0_IJNS1_ILi2EEEEEEEEENS0_IJNS0_IJS3_NS1_ILi0EEEEEENS0_IJiEEEEEEEEC2ERKS7_RKSB_ - $_ZN7cutlass13device_kernelIN5flash19enable_sm80_to_sm89INS1_16FlashAttnBwdSm80INS1_25CollectiveMainloopBwdSm80ILi2ELi2EN4cute5tupleIJNS5_1CILi128EEES8_NS7_ILi64EEEEEENS_10bfloat16_tEfNS_4arch4Sm80ELb0ELb0ELb1ELb1ELb0ELb0ELb0ELb0ELi2ELi4ELi4ELi4ELb0EEENS1_21CollectiveEpilogueBwdISA_SB_SD_Li256ELb1ELb0ELi2EEENS1_19SingleTileSchedulerILb1ELb0ELb0ELi128EEEEEEEEEvNT_6ParamsE$_ZN4cute5tupleIJNS0_IJNS0_IJNS_1CILi2EEES2_S2_EEES2_NS0_IJS2_S2_EEEEEENS0_IJNS0_IJNS1_ILi1EEENS1_ILi512EEEiEEENS1_ILi4096EEENS0_IJiiEEEEEEEEC2ERKS5_RKSB_)
$_ZN7cutlass13device_kernelIN5flash19enable_sm80_to_sm89INS1_16FlashAttnBwdSm80INS1_25CollectiveMainloopBwdSm80ILi2ELi2EN4cute5tupleIJNS5_1CILi128EEES8_NS7_ILi64EEEEEENS_10bfloat16_tEfNS_4arch4Sm80ELb0ELb0ELb1ELb1ELb0ELb0ELb0ELb0ELi2ELi4ELi4ELi4ELb0EEENS1_21CollectiveEpilogueBwdISA_SB_SD_Li256ELb1ELb0ELi2EEENS1_19SingleTileSchedulerILb1ELb0ELb0ELi128EEEEEEEEEvNT_6ParamsE$_ZN4cute5tupleIJNS0_IJNS0_IJNS_1CILi2EEES2_S2_EEES2_NS0_IJS2_S2_EEEEEENS0_IJNS0_IJNS1_ILi1EEENS1_ILi512EEEiEEENS1_ILi4096EEENS0_IJiiEEEEEEEEC2ERKS5_RKSB_:
[----:B------:R-:W-:Y:S02]  /*bc50*/  MOV R8, 0xbc70 ;  /* 0x0000bc7000087802 */ /* 0x000fe40000000f00 */
[----:B------:R-:W-:Y:S05]  /*bc60*/  CALL.REL.NOINC `($_ZN7cutlass13device_kernelIN5flash19enable_sm80_to_sm89INS1_16FlashAttnBwdSm80INS1_25CollectiveMainloopBwdSm80ILi2ELi2EN4cute5tupleIJNS5_1CILi128EEES8_NS7_ILi64EEEEEENS_10bfloat16_tEfNS_4arch4Sm80ELb0ELb0ELb1ELb1ELb0ELb0ELb0ELb0ELi2ELi4ELi4ELi4ELb0EEENS1_21CollectiveEpilogueBwdISA_SB_SD_Li256ELb1ELb0ELi2EEENS1_19SingleTileSchedulerILb1ELb0ELb0ELi128EEEEEEEEEvNT_6ParamsE$_ZN4cute3eso3ESOILb1ELb0EJNS_5tupleIJNS2_IJNS_1CILi2EEES4_S4_EEES4_NS2_IJS4_S4_EEEEEENS2_IJNS2_IJNS3_ILi1EEENS3_ILi512EEEiEEENS3_ILi4096EEENS2_IJiiEEEEEEEEC2ERKS7_RKSD_) ;  /* 0xffffdc4000007944 */ /* 0x000fea0003c3ffff */
[----:B-1----:R-:W-:Y:S02]  /*bc70*/  MOV R2, R6 ;  /* 0x0000000600027202 */ /* 0x002fe40000000f00 */
[----:B------:R-:W-:-:S04]  /*bc80*/  MOV R3, 0x0 ;  /* 0x0000000000037802 */ /* 0x000fc80000000f00 */
[----:B------:R-:W-:Y:S05]  /*bc90*/  RET.REL.NODEC R2 `(_ZN7cutlass13device_kernelIN5flash19enable_sm80_to_sm89INS1_16FlashAttnBwdSm80INS1_25CollectiveMainloopBwdSm80ILi2ELi2EN4cute5tupleIJNS5_1CILi128EEES8_NS7_ILi64EEEEEENS_10bfloat16_tEfNS_4arch4Sm80ELb0ELb0ELb1ELb1ELb0ELb0ELb0ELb0ELi2ELi4ELi4ELi4ELb0EEENS1_21CollectiveEpilogueBwdISA_SB_SD_Li256ELb1ELb0ELi2EEENS1_19SingleTileSchedulerILb1ELb0ELb0ELi128EEEEEEEEEvNT_6ParamsE) ;  /* 0xffff436002007950 */ /* 0x000fea0003c3ffff */
        .type           $_ZN7cutlass13device_kernelIN5flash19enable_sm80_to_sm89INS1_16FlashAttnBwdSm80INS1_25CollectiveMainloopBwdSm80ILi2ELi2EN4cute5tupleIJNS5_1CILi128EEES8_NS7_ILi64EEEEEENS_10bfloat16_tEfNS_4arch4Sm80ELb0ELb0ELb1ELb1ELb0ELb0ELb0ELb0ELi2ELi4ELi4ELi4ELb0EEENS1_21CollectiveEpilogueBwdISA_SB_SD_Li256ELb1ELb0ELi2EEENS1_19SingleTileSchedulerILb1ELb0ELb0ELi128EEEEEEEEEvNT_6ParamsE$_ZN4cute5tupleIJNS0_IJNS0_IJNS_1CILi8EEENS1_ILi1EEEEEENS0_IJNS1_ILi2EEEEEEEEENS0_IJNS0_IJS3_NS1_ILi0EEEEEENS0_IJiEEEEEEEEC2ERKS7_RKSB_,@function
        .size           $_ZN7cutlass13device_kernelIN5flash19enable_sm80_to_sm89INS1_16FlashAttnBwdSm80INS1_25CollectiveMainloopBwdSm80ILi2ELi2EN4cute5tupleIJNS5_1CILi128EEES8_NS7_ILi64EEEEEENS_10bfloat16_tEfNS_4arch4Sm80ELb0ELb0ELb1ELb1ELb0ELb0ELb0ELb0ELi2ELi4ELi4ELi4ELb0EEENS1_21CollectiveEpilogueBwdISA_SB_SD_Li256ELb1ELb0ELi2EEENS1_19SingleTileSchedulerILb1ELb0ELb0ELi128EEEEEEEEEvNT_6ParamsE$_ZN4cute5tupleIJNS0_IJNS0_IJNS_1CILi8EEENS1_ILi1EEEEEENS0_IJNS1_ILi2EEEEEEEEENS0_IJNS0_IJS3_NS1_ILi0EEEEEENS0_IJiEEEEEEEEC2ERKS7_RKSB_,($_ZN7cutlass13device_kernelIN5flash19enable_sm80_to_sm89INS1_16FlashAttnBwdSm80INS1_25CollectiveMainloopBwdSm80ILi2ELi2EN4cute5tupleIJNS5_1CILi128EEES8_NS7_ILi64EEEEEENS_10bfloat16_tEfNS_4arch4Sm80ELb0ELb0ELb1ELb1ELb0ELb0ELb0ELb0ELi2ELi4ELi4ELi4ELb0EEENS1_21CollectiveEpilogueBwdISA_SB_SD_Li256ELb1ELb0ELi2EEENS1_19SingleTileSchedulerILb1ELb0ELb0ELi128EEEEEEEEEvNT_6ParamsE$_ZN4cute5tupleIJNS0_IJNS0_IJNS_1CILi8EEENS1_ILi1EEEEEENS1_ILi2EEEEEENS0_IJNS0_IJS3_NS1_ILi0EEEEEEiEEEEEC2ERKS6_RKS9_ - $_ZN7cutlass13device_kernelIN5flash19enable_sm80_to_sm89INS1_16FlashAttnBwdSm80INS1_25CollectiveMainloopBwdSm80ILi2ELi2EN4cute5tupleIJNS5_1CILi128EEES8_NS7_ILi64EEEEEENS_10bfloat16_tEfNS_4arch4Sm80ELb0ELb0ELb1ELb1ELb0ELb0ELb0ELb0ELi2ELi4ELi4ELi4ELb0EEENS1_21CollectiveEpilogueBwdISA_SB_SD_Li256ELb1ELb0ELi2EEENS1_19SingleTileSchedulerILb1ELb0ELb0ELi128EEEEEEEEEvNT_6ParamsE$_ZN4cute5tupleIJNS0_IJNS0_IJNS_1CILi8EEENS1_ILi1EEEEEENS0_IJNS1_ILi2EEEEEEEEENS0_IJNS0_IJS3_NS1_ILi0EEEEEENS0_IJiEEEEEEEEC2ERKS7_RKSB_)
$_ZN7cutlass13device_kernelIN5flash19enable_sm80_to_sm89INS1_16FlashAttnBwdSm80INS1_25CollectiveMainloopBwdSm80ILi2ELi2EN4cute5tupleIJNS5_1CILi128EEES8_NS7_ILi64EEEEEENS_10bfloat16_tEfNS_4arch4Sm80ELb0ELb0ELb1ELb1ELb0ELb0ELb0ELb0ELi2ELi4ELi4ELi4ELb0EEENS1_21CollectiveEpilogueBwdISA_SB_SD_Li256ELb1ELb0ELi2EEENS1_19SingleTileSchedulerILb1ELb0ELb0ELi128EEEEEEEEEvNT_6ParamsE$_ZN4cute5tupleIJNS0_IJNS0_IJNS_1CILi8EEENS1_ILi1EEEEEENS0_IJNS1_ILi2EEEEEEEEENS0_IJNS0_IJS3_NS1_ILi0EEEEEENS0_IJiEEEEEEEEC2ERKS7_RKSB_:
[----:B------:R-:W-:Y:S02]  /*bca0*/  MOV R8, 0xbcc0 ;  /* 0x0000bcc000087802 */ /* 0x000fe40000000f00 */
[----:B------:R-:W-:Y:S05]  /*bcb0*/  CALL.REL.NOINC `($_ZN7cutlass13device_kernelIN5flash19enable_sm80_to_sm89INS1_16FlashAttnBwdSm80INS1_25CollectiveMainloopBwdSm80ILi2ELi2EN4cute5tupleIJNS5_1CILi128EEES8_NS7_ILi64EEEEEENS_10bfloat16_tEfNS_4arch4Sm80ELb0ELb0ELb1ELb1ELb0ELb0ELb0ELb0ELi2ELi4ELi4ELi4ELb0EEENS1_21CollectiveEpilogueBwdISA_SB_SD_Li256ELb1ELb0ELi2EEENS1_19SingleTileSchedulerILb1ELb0ELb0ELi128EEEEEEEEEvNT_6ParamsE$_ZN4cute3eso3ESOILb1ELb0EJNS_5tupleIJNS2_IJNS_1CILi8EEENS3_ILi1EEEEEENS2_IJNS3_ILi2EEEEEEEEENS2_IJNS2_IJS5_NS3_ILi0EEEEEENS2_IJiEEEEEEEEC2ERKS9_RKSD_) ;  /* 0xffffdc5000007944 */ /* 0x000fea0003c3ffff */
[----:B------:R-:W-:-:S04]  /*bcc0*/  MOV R7, 0x0 ;  /* 0x0000000000077802 */ /* 0x000fc80000000f00 */
[----:B------:R-:W-:Y:S05]  /*bcd0*/  RET.REL.NODEC R6 `(_ZN7cutlass13device_kernelIN5flash19enable_sm80_to_sm89INS1_16FlashAttnBwdSm80INS1_25CollectiveMainloopBwdSm80ILi2ELi2EN4cute5tupleIJNS5_1CILi128EEES8_NS7_ILi64EEEEEENS_10bfloat16_tEfNS_4arch4Sm80ELb0ELb0ELb1ELb1ELb0ELb0ELb0ELb0ELi2ELi4ELi4ELi4ELb0EEENS1_21CollectiveEpilogueBwdISA_SB_SD_Li256ELb1ELb0ELi2EEENS1_19SingleTileSchedulerILb1ELb0ELb0ELi128EEEEEEEEEvNT_6ParamsE) ;  /* 0xffff432006007950 */ /* 0x000fea0003c3ffff */
        .type           $_ZN7cutlass13device_kernelIN5flash19enable_sm80_to_sm89INS1_16FlashAttnBwdSm80INS1_25CollectiveMainloopBwdSm80ILi2ELi2EN4cute5tupleIJNS5_1CILi128EEES8_NS7_ILi64EEEEEENS_10bfloat16_tEfNS_4arch4Sm80ELb0ELb0ELb1ELb1ELb0ELb0ELb0ELb0ELi2ELi4ELi4ELi4ELb0EEENS1_21CollectiveEpilogueBwdISA_SB_SD_Li256ELb1ELb0ELi2EEENS1_19SingleTileSchedulerILb1ELb0ELb0ELi128EEEEEEEEEvNT_6ParamsE$_ZN4cute5tupleIJNS0_IJNS0_IJNS_1CILi8EEENS1_ILi1EEEEEENS1_ILi2EEEEEENS0_IJNS0_IJS3_NS1_ILi0EEEEEEiEEEEEC2ERKS6_RKS9_,@function
        .size           $_ZN7cutlass13device_kernelIN5flash19enable_sm80_to_sm89INS1_16FlashAttnBwdSm80INS1_25CollectiveMainloopBwdSm80ILi2ELi2EN4cute5tupleIJNS5_1CILi128EEES8_NS7_ILi64EEEEEENS_10bfloat16_tEfNS_4arch4Sm80ELb0ELb0ELb1ELb1ELb0ELb0ELb0ELb0ELi2ELi4ELi4ELi4ELb0EEENS1_21CollectiveEpilogueBwdISA_SB_SD_Li256ELb1ELb0ELi2EEENS1_19SingleTileSchedulerILb1ELb0ELb0ELi128EEEEEEEEEvNT_6ParamsE$_ZN4cute5tupleIJNS0_IJNS0_IJNS_1CILi8EEENS1_ILi1EEEEEENS1_ILi2EEEEEENS0_IJNS0_IJS3_NS1_ILi0EEEEEEiEEEEEC2ERKS6_RKS9_,($_ZN7cutlass13device_kernelIN5flash19enable_sm80_to_sm89INS1_16FlashAttnBwdSm80INS1_25CollectiveMainloopBwdSm80ILi2ELi2EN4cute5tupleIJNS5_1CILi128EEES8_NS7_ILi64EEEEEENS_10bfloat16_tEfNS_4arch4Sm80ELb0ELb0ELb1ELb1ELb0ELb0ELb0ELb0ELi2ELi4ELi4ELi4ELb0EEENS1_21CollectiveEpilogueBwdISA_SB_SD_Li256ELb1ELb0ELi2EEENS1_19SingleTileSchedulerILb1ELb0ELb0ELi128EEEEEEEEEvNT_6ParamsE$_ZN4cute5tupleIJNS0_IJNS0_IJNS_1CILi8EEENS1_ILi1EEEEEENS1_ILi2EEENS0_IJS5_S5_EEEEEENS0_IJNS0_IJS3_NS1_ILi0EEEEEENS1_ILi4096EEENS0_IJiiEEEEEEEEC2ERKS7_RKSC_ - $_ZN7cutlass13device_kernelIN5flash19enable_sm80_to_sm89INS1_16FlashAttnBwdSm80INS1_25CollectiveMainloopBwdSm80ILi2ELi2EN4cute5tupleIJNS5_1CILi128EEES8_NS7_ILi64EEEEEENS_10bfloat16_tEfNS_4arch4Sm80ELb0ELb0ELb1ELb1ELb0ELb0ELb0ELb0ELi2ELi4ELi4ELi4ELb0EEENS1_21CollectiveEpilogueBwdISA_SB_SD_Li256ELb1ELb0ELi2EEENS1_19SingleTileSchedulerILb1ELb0ELb0ELi128EEEEEEEEEvNT_6ParamsE$_ZN4cute5tupleIJNS0_IJNS0_IJNS_1CILi8EEENS1_ILi1EEEEEENS1_ILi2EEEEEENS0_IJNS0_IJS3_NS1_ILi0EEEEEEiEEEEEC2ERKS6_RKS9_)
$_ZN7cutlass13device_kernelIN5flash19enable_sm80_to_sm89INS1_16FlashAttnBwdSm80INS1_25CollectiveMainloopBwdSm80ILi2ELi2EN4cute5tupleIJNS5_1CILi128EEES8_NS7_ILi64EEEEEENS_10bfloat16_tEfNS_4arch4Sm80ELb0ELb0ELb1ELb1ELb0ELb0ELb0ELb0ELi2ELi4ELi4ELi4ELb0EEENS1_21CollectiveEpilogueBwdISA_SB_SD_Li256ELb1ELb0ELi2EEENS1_19SingleTileSchedulerILb1ELb0ELb0ELi128EEEEEEEEEvNT_6ParamsE$_ZN4cute5tupleIJNS0_IJNS0_IJNS_1CILi8EEENS1_ILi1EEEEEENS1_ILi2EEEEEENS0_IJNS0_IJS3_NS1_ILi0EEEEEEiEEEEEC2ERKS6_RKS9_:
[----:B------:R-:W-:Y:S02]  /*bce0*/  MOV R8, 0xbd00 ;  /* 0x0000bd0000087802 */ /* 0x000fe40000000f00 */
[----:B------:R-:W-:Y:S05]  /*bcf0*/  CALL.REL.NOINC `($_ZN7cutlass13device_kernelIN5flash19enable_sm80_to_sm89INS1_16FlashAttnBwdSm80INS1_25CollectiveMainloopBwdSm80ILi2ELi2EN4cute5tupleIJNS5_1CILi128EEES8_NS7_ILi64EEEEEENS_10bfloat16_tEfNS_4arch4Sm80ELb0ELb0ELb1ELb1ELb0ELb0ELb0ELb0ELi2ELi4ELi4ELi4ELb0EEENS1_21CollectiveEpilogueBwdISA_SB_SD_Li256ELb1ELb0ELi2EEENS1_19SingleTileSchedulerILb1ELb0ELb0ELi128EEEEEEEEEvNT_6ParamsE$_ZN4cute3eso3ESOILb1ELb0EJNS_5tupleIJNS2_IJNS_1CILi8EEENS3_ILi1EEEEEENS3_ILi2EEEEEENS2_IJNS2_IJS5_NS3_ILi0EEEEEEiEEEEEC2ERKS8_RKSB_) ;  /* 0xffffdc5000007944 */ /* 0x000fea0003c3ffff */
[----:B------:R-:W-:-:S04]  /*bd00*/  MOV R7, 0x0 ;  /* 0x0000000000077802 */ /* 0x000fc80000000f00 */
[----:B------:R-:W-:Y:S05]  /*bd10*/  RET.REL.NODEC R6 `(_ZN7cutlass13device_kernelIN5flash19enable_sm80_to_sm89INS1_16FlashAttnBwdSm80INS1_25CollectiveMainloopBwdSm80ILi2ELi2EN4cute5tupleIJNS5_1CILi128EEES8_NS7_ILi64EEEEEENS_10bfloat16_tEfNS_4arch4Sm80ELb0ELb0ELb1ELb1ELb0ELb0ELb0ELb0ELi2ELi4ELi4ELi4ELb0EEENS1_21CollectiveEpilogueBwdISA_SB_SD_Li256ELb1ELb0ELi2EEENS1_19SingleTileSchedulerILb1ELb0ELb0ELi128EEEEEEEEEvNT_6ParamsE) ;  /* 0xffff42e006007950 */ /* 0x000fea0003c3ffff */
        .type           $_ZN7cutlass13device_kernelIN5flash19enable_sm80_to_sm89INS1_16FlashAttnBwdSm80INS1_25CollectiveMainloopBwdSm80ILi2ELi2EN4cute5tupleIJNS5_1CILi128EEES8_NS7_ILi64EEEEEENS_10bfloat16_tEfNS_4arch4Sm80ELb0ELb0ELb1ELb1ELb0ELb0ELb0ELb0ELi2ELi4ELi4ELi4ELb0EEENS1_21CollectiveEpilogueBwdISA_SB_SD_Li256ELb1ELb0ELi2EEENS1_19SingleTileSchedulerILb1ELb0ELb0ELi128EEEEEEEEEvNT_6ParamsE$_ZN4cute5tupleIJNS0_IJNS0_IJNS_1CILi8EEENS1_ILi1EEEEEENS1_ILi2EEENS0_IJS5_S5_EEEEEENS0_IJNS0_IJS3_NS1_ILi0EEEEEENS1_ILi4096EEENS0_IJiiEEEEEEEEC2ERKS7_RKSC_,@function
        .size           $_ZN7cutlass13device_kernelIN5flash19enable_sm80_to_sm89INS1_16FlashAttnBwdSm80INS1_25CollectiveMainloopBwdSm80ILi2ELi2EN4cute5tupleIJNS5_1CILi128EEES8_NS7_ILi64EEEEEENS_10bfloat16_tEfNS_4arch4Sm80ELb0ELb0ELb1ELb1ELb0ELb0ELb0ELb0ELi2ELi4ELi4ELi4ELb0EEENS1_21CollectiveEpilogueBwdISA_SB_SD_Li256ELb1ELb0ELi2EEENS1_19SingleTileSchedulerILb1ELb0ELb0ELi128EEEEEEEEEvNT_6ParamsE$_ZN4cute5tupleIJNS0_IJNS0_IJNS_1CILi8EEENS1_ILi1EEEEEENS1_ILi2EEENS0_IJS5_S5_EEEEEENS0_IJNS0_IJS3_NS1_ILi0EEEEEENS1_ILi4096EEENS0_IJiiEEEEEEEEC2ERKS7_RKSC_,($_ZN7cutlass13device_kernelIN5flash19enable_sm80_to_sm89INS1_16FlashAttnBwdSm80INS1_25CollectiveMainloopBwdSm80ILi2ELi2EN4cute5tupleIJNS5_1CILi128EEES8_NS7_ILi64EEEEEENS_10bfloat16_tEfNS_4arch4Sm80ELb0ELb0ELb1ELb1ELb0ELb0ELb0ELb0ELi2ELi4ELi4ELi4ELb0EEENS1_21CollectiveEpilogueBwdISA_SB_SD_Li256ELb1ELb0ELi2EEENS1_19SingleTileSchedulerILb1ELb0ELb0ELi128EEEEEEEEEvNT_6ParamsE$_ZN4cute5tupleIJNS0_IJNS0_IJNS_1CILi8EEENS1_ILi1EEEEEENS1_ILi2EEES2_EEENS0_IJNS0_IJS3_NS1_ILi0EEEEEEiNS1_ILi1024EEEEEEEEC2ERKS6_RKSA_ - $_ZN7cutlass13device_kernelIN5flash19enable_sm80_to_sm89INS1_16FlashAttnBwdSm80INS1_25CollectiveMainloopBwdSm80ILi2ELi2EN4cute5tupleIJNS5_1CILi128EEES8_NS7_ILi64EEEEEENS_10bfloat16_tEfNS_4arch4Sm80ELb0ELb0ELb1ELb1ELb0ELb0ELb0ELb0ELi2ELi4ELi4ELi4ELb0EEENS1_21CollectiveEpilogueBwdISA_SB_SD_Li256ELb1ELb0ELi2EEENS1_19SingleTileSchedulerILb1ELb0ELb0ELi128EEEEEEEEEvNT_6ParamsE$_ZN4cute5tupleIJNS0_IJNS0_IJNS_1CILi8EEENS1_ILi1EEEEEENS1_ILi2EEENS0_IJS5_S5_EEEEEENS0_IJNS0_IJS3_NS1_ILi0EEEEEENS1_ILi4096EEENS0_IJiiEEEEEEEEC2ERKS7_RKSC_)
$_ZN7cutlass13device_kernelIN5flash19enable_sm80_to_sm89INS1_16FlashAttnBwdSm80INS1_25CollectiveMainloopBwdSm80ILi2ELi2EN4cute5tupleIJNS5_1CILi128EEES8_NS7_ILi64EEEEEENS_10bfloat16_tEfNS_4arch4Sm80ELb0ELb0ELb1ELb1ELb0ELb0ELb0ELb0ELi2ELi4ELi4ELi4ELb0EEENS1_21CollectiveEpilogueBwdISA_SB_SD_Li256ELb1ELb0ELi2EEENS1_19SingleTileSchedulerILb1ELb0ELb0ELi128EEEEEEEEEvNT_6ParamsE$_ZN4cute5tupleIJNS0_IJNS0_IJNS_1CILi8EEENS1_ILi1EEEEEENS1_ILi2EEENS0_IJS5_S5_EEEEEENS0_IJNS0_IJS3_NS1_ILi0EEEEEENS1_ILi4096EEENS0_IJiiEEEEEEEEC2ERKS7_RKSC_:
[----:B------:R-:W-:Y:S02]  /*bd20*/  MOV R6, 0xbd40 ;  /* 0x0000bd4000067802 */ /* 0x000fe40000000f00 */
[----:B------:R-:W-:Y:S05]  /*bd30*/  CALL.REL.NOINC `($_ZN7cutlass13device_kernelIN5flash19enable_sm80_to_sm89INS1_16FlashAttnBwdSm80INS1_25CollectiveMainloopBwdSm80ILi2ELi2EN4cute5tupleIJNS5_1CILi128EEES8_NS7_ILi64EEEEEENS_10bfloat16_tEfNS_4arch4Sm80ELb0ELb0ELb1ELb1ELb0ELb0ELb0ELb0ELi2ELi4ELi4ELi4ELb0EEENS1_21CollectiveEpilogueBwdISA_SB_SD_Li256ELb1ELb0ELi2EEENS1_19SingleTileSchedulerILb1ELb0ELb0ELi128EEEEEEEEEvNT_6ParamsE$_ZN4cute3eso3ESOILb1ELb0EJNS_5tupleIJNS2_IJNS_1CILi8EEENS3_ILi1EEEEEENS3_ILi2EEENS2_IJS7_S7_EEEEEENS2_IJNS2_IJS5_NS3_ILi0EEEEEENS3_ILi4096EEENS2_IJiiEEEEEEEEC2ERKS9_RKSE_) ;  /* 0xffffdc5000007944 */ /* 0x000fea0003c3ffff */
[----:B------:R-:W-:-:S04]  /*bd40*/  MOV R5, 0x0 ;  /* 0x0000000000057802 */ /* 0x000fc80000000f00 */
[----:B------:R-:W-:Y:S05]  /*bd50*/  RET.REL.NODEC R4 `(_ZN7cutlass13device_kernelIN5flash19enable_sm80_to_sm89INS1_16FlashAttnBwdSm80INS1_25CollectiveMainloopBwdSm80ILi2ELi2EN4cute5tupleIJNS5_1CILi128EEES8_NS7_ILi64EEEEEENS_10bfloat16_tEfNS_4arch4Sm80ELb0ELb0ELb1ELb1ELb0ELb0ELb0ELb0ELi2ELi4ELi4ELi4ELb0EEENS1_21CollectiveEpilogueBwdISA_SB_SD_Li256ELb1ELb0ELi2EEENS1_19SingleTileSchedulerILb1ELb0ELb0ELi128EEEEEEEEEvNT_6ParamsE) ;  /* 0xffff42a004007950 */ /* 0x000fea0003c3ffff */
        .type           $_ZN7cutlass13device_kernelIN5flash19enable_sm80_to_sm89INS1_16FlashAttnBwdSm80INS1_25CollectiveMainloopBwdSm80ILi2ELi2EN4cute5tupleIJNS5_1CILi128EEES8_NS7_ILi64EEEEEENS_10bfloat16_tEfNS_4arch4Sm80ELb0ELb0ELb1ELb1ELb0ELb0ELb0ELb0ELi2ELi4ELi4ELi4ELb0EEENS1_21CollectiveEpilogueBwdISA_SB_SD_Li256ELb1ELb0ELi2EEENS1_19SingleTileSchedulerILb1ELb0ELb0ELi128EEEEEEEEEvNT_6ParamsE$_ZN4cute5tupleIJNS0_IJNS0_IJNS_1CILi8EEENS1_ILi1EEEEEENS1_ILi2EEES2_EEENS0_IJNS0_IJS3_NS1_ILi0EEEEEEiNS1_ILi1024EEEEEEEEC2ERKS6_RKSA_,@function
        .size           $_ZN7cutlass13device_kernelIN5flash19enable_sm80_to_sm89INS1_16FlashAttnBwdSm80INS1_25CollectiveMainloopBwdSm80ILi2ELi2EN4cute5tupleIJNS5_1CILi128EEES8_NS7_ILi64EEEEEENS_10bfloat16_tEfNS_4arch4Sm80ELb0ELb0ELb1ELb1ELb0ELb0ELb0ELb0ELi2ELi4ELi4ELi4ELb0EEENS1_21CollectiveEpilogueBwdISA_SB_SD_Li256ELb1ELb0ELi2EEENS1_19SingleTileSchedulerILb1ELb0ELb0ELi128EEEEEEEEEvNT_6ParamsE$_ZN4cute5tupleIJNS0_IJNS0_IJNS_1CILi8EEENS1_ILi1EEEEEENS1_ILi2EEES2_EEENS0_IJNS0_IJS3_NS1_ILi0EEEEEEiNS1_ILi1024EEEEEEEEC2ERKS6_RKSA_,($_ZN7cutlass13device_kernelIN5flash19enable_sm80_to_sm89INS1_16FlashAttnBwdSm80INS1_25CollectiveMainloopBwdSm80ILi2ELi2EN4cute5tupleIJNS5_1CILi128EEES8_NS7_ILi64EEEEEENS_10bfloat16_tEfNS_4arch4Sm80ELb0ELb0ELb1ELb1ELb0ELb0ELb0ELb0ELi2ELi4ELi4ELi4ELb0EEENS1_21CollectiveEpilogueBwdISA_SB_SD_Li256ELb1ELb0ELi2EEENS1_19SingleTileSchedulerILb1ELb0ELb0ELi128EEEEEEEEEvNT_6ParamsE$_ZN4cute5tupleIJNS0_IJNS0_IJNS_1CILi8EEENS1_ILi1EEEEEENS1_ILi4EEES3_EEENS0_IJNS0_IJS3_NS1_ILi0EEEEEElS7_EEEEEC2ERKS6_RKS9_ - $_ZN7cutlass13device_kernelIN5flash19enable_sm80_to_sm89INS1_16FlashAttnBwdSm80INS1_25CollectiveMainloopBwdSm80ILi2ELi2EN4cute5tupleIJNS5_1CILi128EEES8_NS7_ILi64EEEEEENS_10bfloat16_tEfNS_4arch4Sm80ELb0ELb0ELb1ELb1ELb0ELb0ELb0ELb0ELi2ELi4ELi4ELi4ELb0EEENS1_21CollectiveEpilogueBwdISA_SB_SD_Li256ELb1ELb0ELi2EEENS1_19SingleTileSchedulerILb1ELb0ELb0ELi128EEEEEEEEEvNT_6ParamsE$_ZN4cute5tupleIJNS0_IJNS0_IJNS_1CILi8EEENS1_ILi1EEEEEENS1_ILi2EEES2_EEENS0_IJNS0_IJS3_NS1_ILi0EEEEEEiNS1_ILi1024EEEEEEEEC2ERKS6_RKSA_)
$_ZN7cutlass13device_kernelIN5flash19enable_sm80_to_sm89INS1_16FlashAttnBwdSm80INS1_25CollectiveMainloopBwdSm80ILi2ELi2EN4cute5tupleIJNS5_1CILi128EEES8_NS7_ILi64EEEEEENS_10bfloat16_tEfNS_4arch4Sm80ELb0ELb0ELb1ELb1ELb0ELb0ELb0ELb0ELi2ELi4ELi4ELi4ELb0EEENS1_21CollectiveEpilogueBwdISA_SB_SD_Li256ELb1ELb0ELi2EEENS1_19SingleTileSchedulerILb1ELb0ELb0ELi128EEEEEEEEEvNT_6ParamsE$_ZN4cute5tupleIJNS0_IJNS0_IJNS_1CILi8EEENS1_ILi1EEEEEENS1_ILi2EEES2_EEENS0_IJNS0_IJS3_NS1_ILi0EEEEEEiNS1_ILi1024EEEEEEEEC2ERKS6_RKSA_:
[----:B------:R-:W-:Y:S02]  /*bd60*/  MOV R8, 0xbd80 ;  /* 0x0000bd8000087802 */ /* 0x000fe40000000f00 */
[----:B------:R-:W-:Y:S05]  /*bd70*/  CALL.REL.NOINC `($_ZN7cutlass13device_kernelIN5flash19enable_sm80_to_sm89INS1_16FlashAttnBwdSm80INS1_25CollectiveMainloopBwdSm80ILi2ELi2EN4cute5tupleIJNS5_1CILi128EEES8_NS7_ILi64EEEEEENS_10bfloat16_tEfNS_4arch4Sm80ELb0ELb0ELb1ELb1ELb0ELb0ELb0ELb0ELi2ELi4ELi4ELi4ELb0EEENS1_21CollectiveEpilogueBwdISA_SB_SD_Li256ELb1ELb0ELi2EEENS1_19SingleTileSchedulerILb1ELb0ELb0ELi128EEEEEEEEEvNT_6ParamsE$_ZN4cute3eso3ESOILb1ELb0EJNS_5tupleIJNS2_IJNS_1CILi8EEENS3_ILi1EEEEEENS3_ILi2EEES4_EEENS2_IJNS2_IJS5_NS3_ILi0EEEEEEiNS3_ILi1024EEEEEEEEC2ERKS8_RKSC_) ;  /* 0xffffdc7000007944 */ /* 0x000fea0003c3ffff */
[----:B-1----:R-:W-:Y:S02]  /*bd80*/  MOV R2, R4 ;  /* 0x0000000400027202 */ /* 0x002fe40000000f00 */
[----:B------:R-:W-:-:S04]  /*bd90*/  MOV R3, 0x0 ;  /* 0x0000000000037802 */ /* 0x000fc80000000f00 */
[----:B------:R-:W-:Y:S05]  /*bda0*/  RET.REL.NODEC R2 `(_ZN7cutlass13device_kernelIN5flash19enable_sm80_to_sm89INS1_16FlashAttnBwdSm80INS1_25CollectiveMainloopBwdSm80ILi2ELi2EN4cute5tupleIJNS5_1CILi128EEES8_NS7_ILi64EEEEEENS_10bfloat16_tEfNS_4arch4Sm80ELb0ELb0ELb1ELb1ELb0ELb0ELb0ELb0ELi2ELi4ELi4ELi4ELb0EEENS1_21CollectiveEpilogueBwdISA_SB_SD_Li256ELb1ELb0ELi2EEENS1_19SingleTileSchedulerILb1ELb0ELb0ELi128EEEEEEEEEvNT_6ParamsE) ;  /* 0xffff425002007950 */ /* 0x000fea0003c3ffff */
        .type           $_ZN7cutlass13device_kernelIN5flash19enable_sm80_to_sm89INS1_16FlashAttnBwdSm80INS1_25CollectiveMainloopBwdSm80ILi2ELi2EN4cute5tupleIJNS5_1CILi128EEES8_NS7_ILi64EEEEEENS_10bfloat16_tEfNS_4arch4Sm80ELb0ELb0ELb1ELb1ELb0ELb0ELb0ELb0ELi2ELi4ELi4ELi4ELb0EEENS1_21CollectiveEpilogueBwdISA_SB_SD_Li256ELb1ELb0ELi2EEENS1_19SingleTileSchedulerILb1ELb0ELb0ELi128EEEEEEEEEvNT_6ParamsE$_ZN4cute5tupleIJNS0_IJNS0_IJNS_1CILi8EEENS1_ILi1EEEEEENS1_ILi4EEES3_EEENS0_IJNS0_IJS3_NS1_ILi0EEEEEElS7_EEEEEC2ERKS6_RKS9_,@function
        .size           $_ZN7cutlass13device_kernelIN5flash19enable_sm80_to_sm89INS1_16FlashAttnBwdSm80INS1_25CollectiveMainloopBwdSm80ILi2ELi2EN4cute5tupleIJNS5_1CILi128EEES8_NS7_ILi64EEEEEENS_10bfloat16_tEfNS_4arch4Sm80ELb0ELb0ELb1ELb1ELb0ELb0ELb0ELb0ELi2ELi4ELi4ELi4ELb0EEENS1_21CollectiveEpilogueBwdISA_SB_SD_Li256ELb1ELb0ELi2EEENS1_19SingleTileSchedulerILb1ELb0ELb0ELi128EEEEEEEEEvNT_6ParamsE$_ZN4cute5tupleIJNS0_IJNS0_IJNS_1CILi8EEENS1_ILi1EEEEEENS1_ILi4EEES3_EEENS0_IJNS0_IJS3_NS1_ILi0EEEEEElS7_EEEEEC2ERKS6_RKS9_,($_ZN7cutlass13device_kernelIN5flash19enable_sm80_to_sm89INS1_16FlashAttnBwdSm80INS1_25CollectiveMainloopBwdSm80ILi2ELi2EN4cute5tupleIJNS5_1CILi128EEES8_NS7_ILi64EEEEEENS_10bfloat16_tEfNS_4arch4Sm80ELb0ELb0ELb1ELb1ELb0ELb0ELb0ELb0ELi2ELi4ELi4ELi4ELb0EEENS1_21CollectiveEpilogueBwdISA_SB_SD_Li256ELb1ELb0ELi2EEENS1_19SingleTileSchedulerILb1ELb0ELb0ELi128EEEEEEEEEvNT_6ParamsE$_ZN4cute5tupleIJNS0_IJNS_1CILi16EEENS1_ILi2EEES3_S3_NS1_ILi4EEES3_EEENS0_IJNS1_ILi1EEEiiiNS1_ILi144EEENS1_ILi512EEEEEEEEC2ERKS5_RKS9_ - $_ZN7cutlass13device_kernelIN5flash19enable_sm80_to_sm89INS1_16FlashAttnBwdSm80INS1_25CollectiveMainloopBwdSm80ILi2ELi2EN4cute5tupleIJNS5_1CILi128EEES8_NS7_ILi64EEEEEENS_10bfloat16_tEfNS_4arch4Sm80ELb0ELb0ELb1ELb1ELb0ELb0ELb0ELb0ELi2ELi4ELi4ELi4ELb0EEENS1_21CollectiveEpilogueBwdISA_SB_SD_Li256ELb1ELb0ELi2EEENS1_19SingleTileSchedulerILb1ELb0ELb0ELi128EEEEEEEEEvNT_6ParamsE$_ZN4cute5tupleIJNS0_IJNS0_IJNS_1CILi8EEENS1_ILi1EEEEEENS1_ILi4EEES3_EEENS0_IJNS0_IJS3_NS1_ILi0EEEEEElS7_EEEEEC2ERKS6_RKS9_)
$_ZN7cutlass13device_kernelIN5flash19enable_sm80_to_sm89INS1_16FlashAttnBwdSm80INS1_25CollectiveMainloopBwdSm80ILi2ELi2EN4cute5tupleIJNS5_1CILi128EEES8_NS7_ILi64EEEEEENS_10bfloat16_tEfNS_4arch4Sm80ELb0ELb0ELb1ELb1ELb0ELb0ELb0ELb0ELi2ELi4ELi4ELi4ELb0EEENS1_21CollectiveEpilogueBwdISA_SB_SD_Li256ELb1ELb0ELi2EEENS1_19SingleTileSchedulerILb1ELb0ELb0ELi128EEEEEEEEEvNT_6ParamsE$_ZN4cute5tupleIJNS0_IJNS0_IJNS_1CILi8EEENS1_ILi1EEEEEENS1_ILi4EEES3_EEENS0_IJNS0_IJS3_NS1_ILi0EEEEEElS7_EEEEEC2ERKS6_RKS9_:
[----:B------:R-:W-:Y:S02]  /*bdb0*/  MOV R6, 0xbdd0 ;  /* 0x0000bdd000067802 */ /* 0x000fe40000000f00 */
[----:B------:R-:W-:Y:S05]  /*bdc0*/  CALL.REL.NOINC `($_ZN7cutlass13device_kernelIN5flash19enable_sm80_to_sm89INS1_16FlashAttnBwdSm80INS1_25CollectiveMainloopBwdSm80ILi2ELi2EN4cute5tupleIJNS5_1CILi128EEES8_NS7_ILi64EEEEEENS_10bfloat16_tEfNS_4arch4Sm80ELb0ELb0ELb1ELb1ELb0ELb0ELb0ELb0ELi2ELi4ELi4ELi4ELb0EEENS1_21CollectiveEpilogueBwdISA_SB_SD_Li256ELb1ELb0ELi2EEENS1_19SingleTileSchedulerILb1ELb0ELb0ELi128EEEEEEEEEvNT_6ParamsE$_ZN4cute3eso3ESOILb1ELb0EJNS_5tupleIJNS2_IJNS_1CILi8EEENS3_ILi1EEEEEENS3_ILi4EEES5_EEENS2_IJNS2_IJS5_NS3_ILi0EEEEEElS9_EEEEEC2ERKS8_RKSB_) ;  /* 0xffffdc6000007944 */ /* 0x000fea0003c3ffff */
[----:B------:R-:W-:-:S04]  /*bdd0*/  MOV R5, 0x0 ;  /* 0x0000000000057802 */ /* 0x000fc80000000f00 */
[----:B------:R-:W-:Y:S05]  /*bde0*/  RET.REL.NODEC R4 `(_ZN7cutlass13device_kernelIN5flash19enable_sm80_to_sm89INS1_16FlashAttnBwdSm80INS1_25CollectiveMainloopBwdSm80ILi2ELi2EN4cute5tupleIJNS5_1CILi128EEES8_NS7_ILi64EEEEEENS_10bfloat16_tEfNS_4arch4Sm80ELb0ELb0ELb1ELb1ELb0ELb0ELb0ELb0ELi2ELi4ELi4ELi4ELb0EEENS1_21CollectiveEpilogueBwdISA_SB_SD_Li256ELb1ELb0ELi2EEENS1_19SingleTileSchedulerILb1ELb0ELb0ELi128EEEEEEEEEvNT_6ParamsE) ;  /* 0xffff421004007950 */ /* 0x000fea0003c3ffff */
        .type           $_ZN7cutlass13device_kernelIN5flash19enable_sm80_to_sm89INS1_16FlashAttnBwdSm80INS1_25CollectiveMainloopBwdSm80ILi2ELi2EN4cute5tupleIJNS5_1CILi128EEES8_NS7_ILi64EEEEEENS_10bfloat16_tEfNS_4arch4Sm80ELb0ELb0ELb1ELb1ELb0ELb0ELb0ELb0ELi2ELi4ELi4ELi4ELb0EEENS1_21CollectiveEpilogueBwdISA_SB_SD_Li256ELb1ELb0ELi2EEENS1_19SingleTileSchedulerILb1ELb0ELb0ELi128EEEEEEEEEvNT_6ParamsE$_ZN4cute5tupleIJNS0_IJNS_1CILi16EEENS1_ILi2EEES3_S3_NS1_ILi4EEES3_EEENS0_IJNS1_ILi1EEEiiiNS1_ILi144EEENS1_ILi512EEEEEEEEC2ERKS5_RKS9_,@function
        .size           $_ZN7cutlass13device_kernelIN5flash19enable_sm80_to_sm89INS1_16FlashAttnBwdSm80INS1_25CollectiveMainloopBwdSm80ILi2ELi2EN4cute5tupleIJNS5_1CILi128EEES8_NS7_ILi64EEEEEENS_10bfloat16_tEfNS_4arch4Sm80ELb0ELb0ELb1ELb1ELb0ELb0ELb0ELb0ELi2ELi4ELi4ELi4ELb0EEENS1_21CollectiveEpilogueBwdISA_SB_SD_Li256ELb1ELb0ELi2EEENS1_19SingleTileSchedulerILb1ELb0ELb0ELi128EEEEEEEEEvNT_6ParamsE$_ZN4cute5tupleIJNS0_IJNS_1CILi16EEENS1_ILi2EEES3_S3_NS1_ILi4EEES3_EEENS0_IJNS1_ILi1EEEiiiNS1_ILi144EEENS1_ILi512EEEEEEEEC2ERKS5_RKS9_,($_ZN7cutlass13device_kernelIN5flash19enable_sm80_to_sm89INS1_16FlashAttnBwdSm80INS1_25CollectiveMainloopBwdSm80ILi2ELi2EN4cute5tupleIJNS5_1CILi128EEES8_NS7_ILi64EEEEEENS_10bfloat16_tEfNS_4arch4Sm80ELb0ELb0ELb1ELb1ELb0ELb0ELb0ELb0ELi2ELi4ELi4ELi4ELb0EEENS1_21CollectiveEpilogueBwdISA_SB_SD_Li256ELb1ELb0ELi2EEENS1_19SingleTileSchedulerILb1ELb0ELb0ELi128EEEEEEEEEvNT_6ParamsE$_ZN4cute5tupleIJNS0_IJNS_1CILi1EEENS0_IJS2_NS1_ILi2EEES3_EEEEEENS0_IJNS1_ILi0EEENS0_IJS2_NS1_ILi256EEEiEEEEEEEEC2ERKS5_RKS9_ - $_ZN7cutlass13device_kernelIN5flash19enable_sm80_to_sm89INS1_16FlashAttnBwdSm80INS1_25CollectiveMainloopBwdSm80ILi2ELi2EN4cute5tupleIJNS5_1CILi128EEES8_NS7_ILi64EEEEEENS_10bfloat16_tEfNS_4arch4Sm80ELb0ELb0ELb1ELb1ELb0ELb0ELb0ELb0ELi2ELi4ELi4ELi4ELb0EEENS1_21CollectiveEpilogueBwdISA_SB_SD_Li256ELb1ELb0ELi2EEENS1_19SingleTileSchedulerILb1ELb0ELb0ELi128EEEEEEEEEvNT_6ParamsE$_ZN4cute5tupleIJNS0_IJNS_1CILi16EEENS1_ILi2EEES3_S3_NS1_ILi4EEES3_EEENS0_IJNS1_ILi1EEEiiiNS1_ILi144EEENS1_ILi512EEEEEEEEC2ERKS5_RKS9_)
$_ZN7cutlass13device_kernelIN5flash19enable_sm80_to_sm89INS1_16FlashAttnBwdSm80INS1_25CollectiveMainloopBwdSm80ILi2ELi2EN4cute5tupleIJNS5_1CILi128EEES8_NS7_ILi64EEEEEENS_10bfloat16_tEfNS_4arch4Sm80ELb0ELb0ELb1ELb1ELb0ELb0ELb0ELb0ELi2ELi4ELi4ELi4ELb0EEENS1_21CollectiveEpilogueBwdISA_SB_SD_Li256ELb1ELb0ELi2EEENS1_19SingleTileSchedulerILb1ELb0ELb0ELi128EEEEEEEEEvNT_6ParamsE$_ZN4cute5tupleIJNS0_IJNS_1CILi16EEENS1_ILi2EEES3_S3_NS1_ILi4EEES3_EEENS0_IJNS1_ILi1EEEiiiNS1_ILi144EEENS1_ILi512EEEEEEEEC2ERKS5_RKS9_:
[----:B------:R-:W-:Y:S02]  /*bdf0*/  MOV R8, 0xbe10 ;  /* 0x0000be1000087802 */ /* 0x000fe40000000f00 */
[----:B------:R-:W-:Y:S05]  /*be00*/  CALL.REL.NOINC `($_ZN7cutlass13device_kernelIN5flash19enable_sm80_to_sm89INS1_16FlashAttnBwdSm80INS1_25CollectiveMainloopBwdSm80ILi2ELi2EN4cute5tupleIJNS5_1CILi128EEES8_NS7_ILi64EEEEEENS_10bfloat16_tEfNS_4arch4Sm80ELb0ELb0ELb1ELb1ELb0ELb0ELb0ELb0ELi2ELi4ELi4ELi4ELb0EEENS1_21CollectiveEpilogueBwdISA_SB_SD_Li256ELb1ELb0ELi2EEENS1_19SingleTileSchedulerILb1ELb0ELb0ELi128EEEEEEEEEvNT_6ParamsE$_ZN4cute3eso3ESOILb1ELb0EJNS_5tupleIJNS_1CILi16EEENS3_ILi2EEES5_S5_NS3_ILi4EEES5_EEENS2_IJNS3_ILi1EEEiiiNS3_ILi144EEENS3_ILi512EEEEEEEEC2ERKS7_RKSB_) ;  /* 0xffffdcd000007944 */ /* 0x000fea0003c3ffff */
[----:B-1----:R-:W-:Y:S02]  /*be10*/  MOV R2, R6 ;  /* 0x0000000600027202 */ /* 0x002fe40000000f00 */
[----:B------:R-:W-:-:S04]  /*be20*/  MOV R3, 0x0 ;  /* 0x0000000000037802 */ /* 0x000fc80000000f00 */
[----:B------:R-:W-:Y:S05]  /*be30*/  RET.REL.NODEC R2 `(_ZN7cutlass13device_kernelIN5flash19enable_sm80_to_sm89INS1_16FlashAttnBwdSm80INS1_25CollectiveMainloopBwdSm80ILi2ELi2EN4cute5tupleIJNS5_1CILi128EEES8_NS7_ILi64EEEEEENS_10bfloat16_tEfNS_4arch4Sm80ELb0ELb0ELb1ELb1ELb0ELb0ELb0ELb0ELi2ELi4ELi4ELi4ELb0EEENS1_21CollectiveEpilogueBwdISA_SB_SD_Li256ELb1ELb0ELi2EEENS1_19SingleTileSchedulerILb1ELb0ELb0ELi128EEEEEEEEEvNT_6ParamsE) ;  /* 0xffff41c002007950 */ /* 0x000fea0003c3ffff */
        .type           $_ZN7cutlass13device_kernelIN5flash19enable_sm80_to_sm89INS1_16FlashAttnBwdSm80INS1_25CollectiveMainloopBwdSm80ILi2ELi2EN4cute5tupleIJNS5_1CILi128EEES8_NS7_ILi64EEEEEENS_10bfloat16_tEfNS_4arch4Sm80ELb0ELb0ELb1ELb1ELb0ELb0ELb0ELb0ELi2ELi4ELi4ELi4ELb0EEENS1_21CollectiveEpilogueBwdISA_SB_SD_Li256ELb1ELb0ELi2EEENS1_19SingleTileSchedulerILb1ELb0ELb0ELi128EEEEEEEEEvNT_6ParamsE$_ZN4cute5tupleIJNS0_IJNS_1CILi1EEENS0_IJS2_NS1_ILi2EEES3_EEEEEENS0_IJNS1_ILi0EEENS0_IJS2_NS1_ILi256EEEiEEEEEEEEC2ERKS5_RKS9_,@function
        .size           $_ZN7cutlass13device_kernelIN5flash19enable_sm80_to_sm89INS1_16FlashAttnBwdSm80INS1_25CollectiveMainloopBwdSm80ILi2ELi2EN4cute5tupleIJNS5_1CILi128EEES8_NS7_ILi64EEEEEENS_10bfloat16_tEfNS_4arch4Sm80ELb0ELb0ELb1ELb1ELb0ELb0ELb0ELb0ELi2ELi4ELi4ELi4ELb0EEENS1_21CollectiveEpilogueBwdISA_SB_SD_Li256ELb1ELb0ELi2EEENS1_19SingleTileSchedulerILb1ELb0ELb0ELi128EEEEEEEEEvNT_6ParamsE$_ZN4cute5tupleIJNS0_IJNS_1CILi1EEENS0_IJS2_NS1_ILi2EEES3_EEEEEENS0_IJNS1_ILi0EEENS0_IJS2_NS1_ILi256EEEiEEEEEEEEC2ERKS5_RKS9_,($_ZN7cutlass13device_kernelIN5flash19enable_sm80_to_sm89INS1_16FlashAttnBwdSm80INS1_25CollectiveMainloopBwdSm80ILi2ELi2EN4cute5tupleIJNS5_1CILi128EEES8_NS7_ILi64EEEEEENS_10bfloat16_tEfNS_4arch4Sm80ELb0ELb0ELb1ELb1ELb0ELb0ELb0ELb0ELi2ELi4ELi4ELi4ELb0EEENS1_21CollectiveEpilogueBwdISA_SB_SD_Li256ELb1ELb0ELi2EEENS1_19SingleTileSchedulerILb1ELb0ELb0ELi128EEEEEEEEEvNT_6ParamsE$_ZN4cute5tupleIJNS0_IJNS_1CILi1EEENS1_ILi2EEEEEENS0_IJNS1_ILi0EEEiEEEEEC2ERKS4_RKS6_ - $_ZN7cutlass13device_kernelIN5flash19enable_sm80_to_sm89INS1_16FlashAttnBwdSm80INS1_25CollectiveMainloopBwdSm80ILi2ELi2EN4cute5tupleIJNS5_1CILi128EEES8_NS7_ILi64EEEEEENS_10bfloat16_tEfNS_4arch4Sm80ELb0ELb0ELb1ELb1ELb0ELb0ELb0ELb0ELi2ELi4ELi4ELi4ELb0EEENS1_21CollectiveEpilogueBwdISA_SB_SD_Li256ELb1ELb0ELi2EEENS1_19SingleTileSchedulerILb1ELb0ELb0ELi128EEEEEEEEEvNT_6ParamsE$_ZN4cute5tupleIJNS0_IJNS_1CILi1EEENS0_IJS2_NS1_ILi2EEES3_EEEEEENS0_IJNS1_ILi0EEENS0_IJS2_NS1_ILi256EEEiEEEEEEEEC2ERKS5_RKS9_)
$_ZN7cutlass13device_kernelIN5flash19enable_sm80_to_sm89INS1_16FlashAttnBwdSm80INS1_25CollectiveMainloopBwdSm80ILi2ELi2EN4cute5tupleIJNS5_1CILi128EEES8_NS7_ILi64EEEEEENS_10bfloat16_tEfNS_4arch4Sm80ELb0ELb0ELb1ELb1ELb0ELb0ELb0ELb0ELi2ELi4ELi4ELi4ELb0EEENS1_21CollectiveEpilogueBwdISA_SB_SD_Li256ELb1ELb0ELi2EEENS1_19SingleTileSchedulerILb1ELb0ELb0ELi128EEEEEEEEEvNT_6ParamsE$_ZN4cute5tupleIJNS0_IJNS_1CILi1EEENS0_IJS2_NS1_ILi2EEES3_EEEEEENS0_IJNS1_ILi0EEENS0_IJS2_NS1_ILi256EEEiEEEEEEEEC2ERKS5_RKS9_:
[----:B------:R-:W-:Y:S02]  /*be40*/  MOV R4, 0xbe60 ;  /* 0x0000be6000047802 */ /* 0x000fe40000000f00 */
[----:B------:R-:W-:Y:S05]  /*be50*/  CALL.REL.NOINC `($_ZN7cutlass13device_kernelIN5flash19enable_sm80_to_sm89INS1_16FlashAttnBwdSm80INS1_25CollectiveMainloopBwdSm80ILi2ELi2EN4cute5tupleIJNS5_1CILi128EEES8_NS7_ILi64EEEEEENS_10bfloat16_tEfNS_4arch4Sm80ELb0ELb0ELb1ELb1ELb0ELb0ELb0ELb0ELi2ELi4ELi4ELi4ELb0EEENS1_21CollectiveEpilogueBwdISA_SB_SD_Li256ELb1ELb0ELi2EEENS1_19SingleTileSchedulerILb1ELb0ELb0ELi128EEEEEEEEEvNT_6ParamsE$_ZN4cute3eso3ESOILb1ELb0EJNS_5tupleIJNS_1CILi1EEENS2_IJS4_NS3_ILi2EEES5_EEEEEENS2_IJNS3_ILi0EEENS2_IJS4_NS3_ILi256EEEiEEEEEEEEC2ERKS7_RKSB_) ;  /* 0xffffdce000007944 */ /* 0x000fea0003c3ffff */
[----:B-1----:R-:W-:Y:S02]  /*be60*/  MOV R2, R6 ;  /* 0x0000000600027202 */ /* 0x002fe40000000f00 */
[----:B------:R-:W-:-:S04]  /*be70*/  MOV R3, 0x0 ;  /* 0x0000000000037802 */ /* 0x000fc80000000f00 */
[----:B------:R-:W-:Y:S05]  /*be80*/  RET.REL.NODEC R2 `(_ZN7cutlass13device_kernelIN5flash19enable_sm80_to_sm89INS1_16FlashAttnBwdSm80INS1_25CollectiveMainloopBwdSm80ILi2ELi2EN4cute5tupleIJNS5_1CILi128EEES8_NS7_ILi64EEEEEENS_10bfloat16_tEfNS_4arch4Sm80ELb0ELb0ELb1ELb1ELb0ELb0ELb0ELb0ELi2ELi4ELi4ELi4ELb0EEENS1_21CollectiveEpilogueBwdISA_SB_SD_Li256ELb1ELb0ELi2EEENS1_19SingleTileSchedulerILb1ELb0ELb0ELi128EEEEEEEEEvNT_6ParamsE) ;  /* 0xffff417002007950 */ /* 0x000fea0003c3ffff */
        .type           $_ZN7cutlass13device_kernelIN5flash19enable_sm80_to_sm89INS1_16FlashAttnBwdSm80INS1_25CollectiveMainloopBwdSm80ILi2ELi2EN4cute5tupleIJNS5_1CILi128EEES8_NS7_ILi64EEEEEENS_10bfloat16_tEfNS_4arch4Sm80ELb0ELb0ELb1ELb1ELb0ELb0ELb0ELb0ELi2ELi4ELi4ELi4ELb0EEENS1_21CollectiveEpilogueBwdISA_SB_SD_Li256ELb1ELb0ELi2EEENS1_19SingleTileSchedulerILb1ELb0ELb0ELi128EEEEEEEEEvNT_6ParamsE$_ZN4cute5tupleIJNS0_IJNS_1CILi1EEENS1_ILi2EEEEEENS0_IJNS1_ILi0EEEiEEEEEC2ERKS4_RKS6_,@function
        .size           $_ZN7cutlass13device_kernelIN5flash19enable_sm80_to_sm89INS1_16FlashAttnBwdSm80INS1_25CollectiveMainloopBwdSm80ILi2ELi2EN4cute5tupleIJNS5_1CILi128EEES8_NS7_ILi64EEEEEENS_10bfloat16_tEfNS_4arch4Sm80ELb0ELb0ELb1ELb1ELb0ELb0ELb0ELb0ELi2ELi4ELi4ELi4ELb0EEENS1_21CollectiveEpilogueBwdISA_SB_SD_Li256ELb1ELb0ELi2EEENS1_19SingleTileSchedulerILb1ELb0ELb0ELi128EEEEEEEEEvNT_6ParamsE$_ZN4cute5tupleIJNS0_IJNS_1CILi1EEENS1_ILi2EEEEEENS0_IJNS1_ILi0EEEiEEEEEC2ERKS4_RKS6_,($_ZN7cutlass13device_kernelIN5flash19enable_sm80_to_sm89INS1_16FlashAttnBwdSm80INS1_25CollectiveMainloopBwdSm80ILi2ELi2EN4cute5tupleIJNS5_1CILi128EEES8_NS7_ILi64EEEEEENS_10bfloat16_tEfNS_4arch4Sm80ELb0ELb0ELb1ELb1ELb0ELb0ELb0ELb0ELi2ELi4ELi4ELi4ELb0EEENS1_21CollectiveEpilogueBwdISA_SB_SD_Li256ELb1ELb0ELi2EEENS1_19SingleTileSchedulerILb1ELb0ELb0ELi128EEEEEEEEEvNT_6ParamsE$_ZN4cute5tupleIJNS0_IJNS_1CILi1EEENS1_ILi2EEES3_EEENS0_IJS2_NS1_ILi256EEEiEEEEEC2ERKS4_RKS6_ - $_ZN7cutlass13device_kernelIN5flash19enable_sm80_to_sm89INS1_16FlashAttnBwdSm80INS1_25CollectiveMainloopBwdSm80ILi2ELi2EN4cute5tupleIJNS5_1CILi128EEES8_NS7_ILi64EEEEEENS_10bfloat16_tEfNS_4arch4Sm80ELb0ELb0ELb1ELb1ELb0ELb0ELb0ELb0ELi2ELi4ELi4ELi4ELb0EEENS1_21CollectiveEpilogueBwdISA_SB_SD_Li256ELb1ELb0ELi2EEENS1_19SingleTileSchedulerILb1ELb0ELb0ELi128EEEEEEEEEvNT_6ParamsE$_ZN4cute5tupleIJNS0_IJNS_1CILi1EEENS1_ILi2EEEEEENS0_IJNS1_ILi0EEEiEEEEEC2ERKS4_RKS6_)
$_ZN7cutlass13device_kernelIN5flash19enable_sm80_to_sm89INS1_16FlashAttnBwdSm80INS1_25CollectiveMainloopBwdSm80ILi2ELi2EN4cute5tupleIJNS5_1CILi128EEES8_NS7_ILi64EEEEEENS_10bfloat16_tEfNS_4arch4Sm80ELb0ELb0ELb1ELb1ELb0ELb0ELb0ELb0ELi2ELi4ELi4ELi4ELb0EEENS1_21CollectiveEpilogueBwdISA_SB_SD_Li256ELb1ELb0ELi2EEENS1_19SingleTileSchedulerILb1ELb0ELb0ELi128EEEEEEEEEvNT_6ParamsE$_ZN4cute5tupleIJNS0_IJNS_1CILi1EEENS1_ILi2EEEEEENS0_IJNS1_ILi0EEEiEEEEEC2ERKS4_RKS6_:
[----:B------:R-:W-:Y:S02]  /*be90*/  MOV R4, 0xbeb0 ;  /* 0x0000beb000047802 */ /* 0x000fe40000000f00 */
[----:B------:R-:W-:Y:S05]  /*bea0*/  CALL.REL.NOINC `($_ZN7cutlass13device_kernelIN5flash19enable_sm80_to_sm89INS1_16FlashAttnBwdSm80INS1_25CollectiveMainloopBwdSm80ILi2ELi2EN4cute5tupleIJNS5_1CILi128EEES8_NS7_ILi64EEEEEENS_10bfloat16_tEfNS_4arch4Sm80ELb0ELb0ELb1ELb1ELb0ELb0ELb0ELb0ELi2ELi4ELi4ELi4ELb0EEENS1_21CollectiveEpilogueBwdISA_SB_SD_Li256ELb1ELb0ELi2EEENS1_19SingleTileSchedulerILb1ELb0ELb0ELi128EEEEEEEEEvNT_6ParamsE$_ZN4cute3eso3ESOILb1ELb0EJNS_5tupleIJNS_1CILi1EEENS3_ILi2EEEEEENS2_IJNS3_ILi0EEEiEEEEEC2ERKS6_RKS8_) ;  /* 0xffffde6000007944 */ /* 0x000fea0003c3ffff */
[----:B------:R-:W-:-:S04]  /*beb0*/  MOV R7, 0x0 ;  /* 0x0000000000077802 */ /* 0x000fc80000000f00 */
[----:B------:R-:W-:Y:S05]  /*bec0*/  RET.REL.NODEC R6 `(_ZN7cutlass13device_kernelIN5flash19enable_sm80_to_sm89INS1_16FlashAttnBwdSm80INS1_25CollectiveMainloopBwdSm80ILi2ELi2EN4cute5tupleIJNS5_1CILi128EEES8_NS7_ILi64EEEEEENS_10bfloat16_tEfNS_4arch4Sm80ELb0ELb0ELb1ELb1ELb0ELb0ELb0ELb0ELi2ELi4ELi4ELi4ELb0EEENS1_21CollectiveEpilogueBwdISA_SB_SD_Li256ELb1ELb0ELi2EEENS1_19SingleTileSchedulerILb1ELb0ELb0ELi128EEEEEEEEEvNT_6ParamsE) ;  /* 0xffff413006007950 */ /* 0x000fea0003c3ffff */
        .type           $_ZN7cutlass13device_kernelIN5flash19enable_sm80_to_sm89INS1_16FlashAttnBwdSm80INS1_25CollectiveMainloopBwdSm80ILi2ELi2EN4cute5tupleIJNS5_1CILi128EEES8_NS7_ILi64EEEEEENS_10bfloat16_tEfNS_4arch4Sm80ELb0ELb0ELb1ELb1ELb0ELb0ELb0ELb0ELi2ELi4ELi4ELi4ELb0EEENS1_21CollectiveEpilogueBwdISA_SB_SD_Li256ELb1ELb0ELi2EEENS1_19SingleTileSchedulerILb1ELb0ELb0ELi128EEEEEEEEEvNT_6ParamsE$_ZN4cute5tupleIJNS0_IJNS_1CILi1EEENS1_ILi2EEES3_EEENS0_IJS2_NS1_ILi256EEEiEEEEEC2ERKS4_RKS6_,@function
        .size           $_ZN7cutlass13device_kernelIN5flash19enable_sm80_to_sm89INS1_16FlashAttnBwdSm80INS1_25CollectiveMainloopBwdSm80ILi2ELi2EN4cute5tupleIJNS5_1CILi128EEES8_NS7_ILi64EEEEEENS_10bfloat16_tEfNS_4arch4Sm80ELb0ELb0ELb1ELb1ELb0ELb0ELb0ELb0ELi2ELi4ELi4ELi4ELb0EEENS1_21CollectiveEpilogueBwdISA_SB_SD_Li256ELb1ELb0ELi2EEENS1_19SingleTileSchedulerILb1ELb0ELb0ELi128EEEEEEEEEvNT_6ParamsE$_ZN4cute5tupleIJNS0_IJNS_1CILi1EEENS1_ILi2EEES3_EEENS0_IJS2_NS1_ILi256EEEiEEEEEC2ERKS4_RKS6_,($_ZN7cutlass13device_kernelIN5flash19enable_sm80_to_sm89INS1_16FlashAttnBwdSm80INS1_25CollectiveMainloopBwdSm80ILi2ELi2EN4cute5tupleIJNS5_1CILi128EEES8_NS7_ILi64EEEEEENS_10bfloat16_tEfNS_4arch4Sm80ELb0ELb0ELb1ELb1ELb0ELb0ELb0ELb0ELi2ELi4ELi4ELi4ELb0EEENS1_21CollectiveEpilogueBwdISA_SB_SD_Li256ELb1ELb0ELi2EEENS1_19SingleTileSchedulerILb1ELb0ELb0ELi128EEEEEEEEEvNT_6ParamsE$_ZN4cute5tupleIJNS0_IJNS_1CILi2EEEEEENS0_IJiEEEEEC2ERKS3_RKS4_ - $_ZN7cutlass13device_kernelIN5flash19enable_sm80_to_sm89INS1_16FlashAttnBwdSm80INS1_25CollectiveMainloopBwdSm80ILi2ELi2EN4cute5tupleIJNS5_1CILi128EEES8_NS7_ILi64EEEEEENS_10bfloat16_tEfNS_4arch4Sm80ELb0ELb0ELb1ELb1ELb0ELb0ELb0ELb0ELi2ELi4ELi4ELi4ELb0EEENS1_21CollectiveEpilogueBwdISA_SB_SD_Li256ELb1ELb0ELi2EEENS1_19SingleTileSchedulerILb1ELb0ELb0ELi128EEEEEEEEEvNT_6ParamsE$_ZN4cute5tupleIJNS0_IJNS_1CILi1EEENS1_ILi2EEES3_EEENS0_IJS2_NS1_ILi256EEEiEEEEEC2ERKS4_RKS6_)
$_ZN7cutlass13device_kernelIN5flash19enable_sm80_to_sm89INS1_16FlashAttnBwdSm80INS1_25CollectiveMainloopBwdSm80ILi2ELi2EN4cute5tupleIJNS5_1CILi128EEES8_NS7_ILi64EEEEEENS_10bfloat16_tEfNS_4arch4Sm80ELb0ELb0ELb1ELb1ELb0ELb0ELb0ELb0ELi2ELi4ELi4ELi4ELb0EEENS1_21CollectiveEpilogueBwdISA_SB_SD_Li256ELb1ELb0ELi2EEENS1_19SingleTileSchedulerILb1ELb0ELb0ELi128EEEEEEEEEvNT_6ParamsE$_ZN4cute5tupleIJNS0_IJNS_1CILi1EEENS1_ILi2EEES3_EEENS0_IJS2_NS1_ILi256EEEiEEEEEC2ERKS4_RKS6_:
[----:B------:R-:W-:Y:S02]  /*bed0*/  MOV R4, 0xbef0 ;  /* 0x0000bef000047802 */ /* 0x000fe40000000f00 */
[----:B------:R-:W-:Y:S05]  /*bee0*/  CALL.REL.NOINC `($_ZN7cutlass13device_kernelIN5flash19enable_sm80_to_sm89INS1_16FlashAttnBwdSm80INS1_25CollectiveMainloopBwdSm80ILi2ELi2EN4cute5tupleIJNS5_1CILi128EEES8_NS7_ILi64EEEEEENS_10bfloat16_tEfNS_4arch4Sm80ELb0ELb0ELb1ELb1ELb0ELb0ELb0ELb0ELi2ELi4ELi4ELi4ELb0EEENS1_21CollectiveEpilogueBwdISA_SB_SD_Li256ELb1ELb0ELi2EEENS1_19SingleTileSchedulerILb1ELb0ELb0ELi128EEEEEEEEEvNT_6ParamsE$_ZN4cute3eso3ESOILb1ELb0EJNS_5tupleIJNS_1CILi1EEENS3_ILi2EEES5_EEENS2_IJS4_NS3_ILi256EEEiEEEEEC2ERKS6_RKS8_) ;  /* 0xffffde6000007944 */ /* 0x000fea0003c3ffff */
[----:B-1----:R-:W-:Y:S02]  /*bef0*/  MOV R2, R6 ;  /* 0x0000000600027202 */ /* 0x002fe40000000f00 */
[----:B------:R-:W-:-:S04]  /*bf00*/  MOV R3, 0x0 ;  /* 0x0000000000037802 */ /* 0x000fc80000000f00 */
[----:B------:R-:W-:Y:S05]  /*bf10*/  RET.REL.NODEC R2 `(_ZN7cutlass13device_kernelIN5flash19enable_sm80_to_sm89INS1_16FlashAttnBwdSm80INS1_25CollectiveMainloopBwdSm80ILi2ELi2EN4cute5tupleIJNS5_1CILi128EEES8_NS7_ILi64EEEEEENS_10bfloat16_tEfNS_4arch4Sm80ELb0ELb0ELb1ELb1ELb0ELb0ELb0ELb0ELi2ELi4ELi4ELi4ELb0EEENS1_21CollectiveEpilogueBwdISA_SB_SD_Li256ELb1ELb0ELi2EEENS1_19SingleTileSchedulerILb1ELb0ELb0ELi128EEEEEEEEEvNT_6ParamsE) ;  /* 0xffff40e002007950 */ /* 0x000fea0003c3ffff */
        .type           $_ZN7cutlass13device_kernelIN5flash19enable_sm80_to_sm89INS1_16FlashAttnBwdSm80INS1_25CollectiveMainloopBwdSm80ILi2ELi2EN4cute5tupleIJNS5_1CILi128EEES8_NS7_ILi64EEEEEENS_10bfloat16_tEfNS_4arch4Sm80ELb0ELb0ELb1ELb1ELb0ELb0ELb0ELb0ELi2ELi4ELi4ELi4ELb0EEENS1_21CollectiveEpilogueBwdISA_SB_SD_Li256ELb1ELb0ELi2EEENS1_19SingleTileSchedulerILb1ELb0ELb0ELi128EEEEEEEEEvNT_6ParamsE$_ZN4cute5tupleIJNS0_IJNS_1CILi2EEEEEENS0_IJiEEEEEC2ERKS3_RKS4_,@function
        .size           $_ZN7cutlass13device_kernelIN5flash19enable_sm80_to_sm89INS1_16FlashAttnBwdSm80INS1_25CollectiveMainloopBwdSm80ILi2ELi2EN4cute5tupleIJNS5_1CILi128EEES8_NS7_ILi64EEEEEENS_10bfloat16_tEfNS_4arch4Sm80ELb0ELb0ELb1ELb1ELb0ELb0ELb0ELb0ELi2ELi4ELi4ELi4ELb0EEENS1_21CollectiveEpilogueBwdISA_SB_SD_Li256ELb1ELb0ELi2EEENS1_19SingleTileSchedulerILb1ELb0ELb0ELi128EEEEEEEEEvNT_6ParamsE$_ZN4cute5tupleIJNS0_IJNS_1CILi2EEEEEENS0_IJiEEEEEC2ERKS3_RKS4_,($_ZN7cutlass13device_kernelIN5flash19enable_sm80_to_sm89INS1_16FlashAttnBwdSm80INS1_25CollectiveMainloopBwdSm80ILi2ELi2EN4cute5tupleIJNS5_1CILi128EEES8_NS7_ILi64EEEEEENS_10bfloat16_tEfNS_4arch4Sm80ELb0ELb0ELb1ELb1ELb0ELb0ELb0ELb0ELi2ELi4ELi4ELi4ELb0EEENS1_21CollectiveEpilogueBwdISA_SB_SD_Li256ELb1ELb0ELi2EEENS1_19SingleTileSchedulerILb1ELb0ELb0ELi128EEEEEEEEEvNT_6ParamsE$_ZN4cute5tupleIJNS0_IJNS_1CILi2EEES2_EEENS0_IJNS1_ILi1EEEiEEEEEC2ERKS3_RKS5_ - $_ZN7cutlass13device_kernelIN5flash19enable_sm80_to_sm89INS1_16FlashAttnBwdSm80INS1_25CollectiveMainloopBwdSm80ILi2ELi2EN4cute5tupleIJNS5_1CILi128EEES8_NS7_ILi64EEEEEENS_10bfloat16_tEfNS_4arch4Sm80ELb0ELb0ELb1ELb1ELb0ELb0ELb0ELb0ELi2ELi4ELi4ELi4ELb0EEENS1_21CollectiveEpilogueBwdISA_SB_SD_Li256ELb1ELb0ELi2EEENS1_19SingleTileSchedulerILb1ELb0ELb0ELi128EEEEEEEEEvNT_6ParamsE$_ZN4cute5tupleIJNS0_IJNS_1CILi2EEEEEENS0_IJiEEEEEC2ERKS3_RKS4_)
$_ZN7cutlass13device_kernelIN5flash19enable_sm80_to_sm89INS1_16FlashAttnBwdSm80INS1_25CollectiveMainloopBwdSm80ILi2ELi2EN4cute5tupleIJNS5_1CILi128EEES8_NS7_ILi64EEEEEENS_10bfloat16_tEfNS_4arch4Sm80ELb0ELb0ELb1ELb1ELb0ELb0ELb0ELb0ELi2ELi4ELi4ELi4ELb0EEENS1_21CollectiveEpilogueBwdISA_SB_SD_Li256ELb1ELb0ELi2EEENS1_19SingleTileSchedulerILb1ELb0ELb0ELi128EEEEEEEEEvNT_6ParamsE$_ZN4cute5tupleIJNS0_IJNS_1CILi2EEEEEENS0_IJiEEEEEC2ERKS3_RKS4_:
[----:B------:R-:W-:Y:S02]  /*bf20*/  MOV R6, 0xbf40 ;  /* 0x0000bf4000067802 */ /* 0x000fe40000000f00 */
[----:B------:R-:W-:Y:S05]  /*bf30*/  CALL.REL.NOINC `($_ZN7cutlass13device_kernelIN5flash19enable_sm80_to_sm89INS1_16FlashAttnBwdSm80INS1_25CollectiveMainloopBwdSm80ILi2ELi2EN4cute5tupleIJNS5_1CILi128EEES8_NS7_ILi64EEEEEENS_10bfloat16_tEfNS_4arch4Sm80ELb0ELb0ELb1ELb1ELb0ELb0ELb0ELb0ELi2ELi4ELi4ELi4ELb0EEENS1_21CollectiveEpilogueBwdISA_SB_SD_Li256ELb1ELb0ELi2EEENS1_19SingleTileSchedulerILb1ELb0ELb0ELi128EEEEEEEEEvNT_6ParamsE$_ZN4cute3eso3ESOILb1ELb0EJNS_5tupleIJNS_1CILi2EEEEEENS2_IJiEEEEEC2ERKS5_RKS6_) ;  /* 0xffffde5000007944 */ /* 0x000fea0003c3ffff */
[----:B------:R-:W-:-:S04]  /*bf40*/  MOV R5, 0x0 ;  /* 0x0000000000057802 */ /* 0x000fc80000000f00 */
[----:B------:R-:W-:Y:S05]  /*bf50*/  RET.REL.NODEC R4 `(_ZN7cutlass13device_kernelIN5flash19enable_sm80_to_sm89INS1_16FlashAttnBwdSm80INS1_25CollectiveMainloopBwdSm80ILi2ELi2EN4cute5tupleIJNS5_1CILi128EEES8_NS7_ILi64EEEEEENS_10bfloat16_tEfNS_4arch4Sm80ELb0ELb0ELb1ELb1ELb0ELb0ELb0ELb0ELi2ELi4ELi4ELi4ELb0EEENS1_21CollectiveEpilogueBwdISA_SB_SD_Li256ELb1ELb0ELi2EEENS1_19SingleTileSchedulerILb1ELb0ELb0ELi128EEEEEEEEEvNT_6ParamsE) ;  /* 0xffff40a004007950 */ /* 0x000fea0003c3ffff */
        .type           $_ZN7cutlass13device_kernelIN5flash19enable_sm80_to_sm89INS1_16FlashAttnBwdSm80INS1_25CollectiveMainloopBwdSm80ILi2ELi2EN4cute5tupleIJNS5_1CILi128EEES8_NS7_ILi64EEEEEENS_10bfloat16_tEfNS_4arch4Sm80ELb0ELb0ELb1ELb1ELb0ELb0ELb0ELb0ELi2ELi4ELi4ELi4ELb0EEENS1_21CollectiveEpilogueBwdISA_SB_SD_Li256ELb1ELb0ELi2EEENS1_19SingleTileSchedulerILb1ELb0ELb0ELi128EEEEEEEEEvNT_6ParamsE$_ZN4cute5tupleIJNS0_IJNS_1CILi2EEES2_EEENS0_IJNS1_ILi1EEEiEEEEEC2ERKS3_RKS5_,@function
        .size           $_ZN7cutlass13device_kernelIN5flash19enable_sm80_to_sm89INS1_16FlashAttnBwdSm80INS1_25CollectiveMainloopBwdSm80ILi2ELi2EN4cute5tupleIJNS5_1CILi128EEES8_NS7_ILi64EEEEEENS_10bfloat16_tEfNS_4arch4Sm80ELb0ELb0ELb1ELb1ELb0ELb0ELb0ELb0ELi2ELi4ELi4ELi4ELb0EEENS1_21CollectiveEpilogueBwdISA_SB_SD_Li256ELb1ELb0ELi2EEENS1_19SingleTileSchedulerILb1ELb0ELb0ELi128EEEEEEEEEvNT_6ParamsE$_ZN4cute5tupleIJNS0_IJNS_1CILi2EEES2_EEENS0_IJNS1_ILi1EEEiEEEEEC2ERKS3_RKS5_,($_ZN7cutlass13device_kernelIN5flash19enable_sm80_to_sm89INS1_16FlashAttnBwdSm80INS1_25CollectiveMainloopBwdSm80ILi2ELi2EN4cute5tupleIJNS5_1CILi128EEES8_NS7_ILi64EEEEEENS_10bfloat16_tEfNS_4arch4Sm80ELb0ELb0ELb1ELb1ELb0ELb0ELb0ELb0ELi2ELi4ELi4ELi4ELb0EEENS1_21CollectiveEpilogueBwdISA_SB_SD_Li256ELb1ELb0ELi2EEENS1_19SingleTileSchedulerILb1ELb0ELb0ELi128EEEEEEEEEvNT_6ParamsE$_ZN4cute5tupleIJNS0_IJNS_1CILi2EEES2_EEENS0_IJiNS1_ILi4096EEEEEEEEC2ERKS3_RKS5_ - $_ZN7cutlass13device_kernelIN5flash19enable_sm80_to_sm89INS1_16FlashAttnBwdSm80INS1_25CollectiveMainloopBwdSm80ILi2ELi2EN4cute5tupleIJNS5_1CILi128EEES8_NS7_ILi64EEEEEENS_10bfloat16_tEfNS_4arch4Sm80ELb0ELb0ELb1ELb1ELb0ELb0ELb0ELb0ELi2ELi4ELi4ELi4ELb0EEENS1_21CollectiveEpilogueBwdISA_SB_SD_Li256ELb1ELb0ELi2EEENS1_19SingleTileSchedulerILb1ELb0ELb0ELi128EEEEEEEEEvNT_6ParamsE$_ZN4cute5tupleIJNS0_IJNS_1CILi2EEES2_EEENS0_IJNS1_ILi1EEEiEEEEEC2ERKS3_RKS5_)
$_ZN7cutlass13device_kernelIN5flash19enable_sm80_to_sm89INS1_16FlashAttnBwdSm80INS1_25CollectiveMainloopBwdSm80ILi2ELi2EN4cute5tupleIJNS5_1CILi128EEES8_NS7_ILi64EEEEEENS_10bfloat16_tEfNS_4arch4Sm80ELb0ELb0ELb1ELb1ELb0ELb0ELb0ELb0ELi2ELi4ELi4ELi4ELb0EEENS1_21CollectiveEpilogueBwdISA_SB_SD_Li256ELb1ELb0ELi2EEENS1_19SingleTileSchedulerILb1ELb0ELb0ELi128EEEEEEEEEvNT_6ParamsE$_ZN4cute5tupleIJNS0_IJNS_1CILi2EEES2_EEENS0_IJNS1_ILi1EEEiEEEEEC2ERKS3_RKS5_:
[----:B------:R-:W-:Y:S02]  /*bf60*/  MOV R4, 0xbf80 ;  /* 0x0000bf8000047802 */ /* 0x000fe40000000f00 */
[----:B------:R-:W-:Y:S05]  /*bf70*/  CALL.REL.NOINC `($_ZN7cutlass13device_kernelIN5flash19enable_sm80_to_sm89INS1_16FlashAttnBwdSm80INS1_25CollectiveMainloopBwdSm80ILi2ELi2EN4cute5tupleIJNS5_1CILi128EEES8_NS7_ILi64EEEEEENS_10bfloat16_tEfNS_4arch4Sm80ELb0ELb0ELb1ELb1ELb0ELb0ELb0ELb0ELi2ELi4ELi4ELi4ELb0EEENS1_21CollectiveEpilogueBwdISA_SB_SD_Li256ELb1ELb0ELi2EEENS1_19SingleTileSchedulerILb1ELb0ELb0ELi128EEEEEEEEEvNT_6ParamsE$_ZN4cute3eso3ESOILb1ELb0EJNS_5tupleIJNS_1CILi2EEES4_EEENS2_IJNS3_ILi1EEEiEEEEEC2ERKS5_RKS7_) ;  /* 0xffffdee000007944 */ /* 0x000fea0003c3ffff */
[----:B-1----:R-:W-:Y:S02]  /*bf80*/  MOV R2, R6 ;  /* 0x0000000600027202 */ /* 0x002fe40000000f00 */
[----:B------:R-:W-:-:S04]  /*bf90*/  MOV R3, 0x0 ;  /* 0x0000000000037802 */ /* 0x000fc80000000f00 */
[----:B------:R-:W-:Y:S05]  /*bfa0*/  RET.REL.NODEC R2 `(_ZN7cutlass13device_kernelIN5flash19enable_sm80_to_sm89INS1_16FlashAttnBwdSm80INS1_25CollectiveMainloopBwdSm80ILi2ELi2EN4cute5tupleIJNS5_1CILi128EEES8_NS7_ILi64EEEEEENS_10bfloat16_tEfNS_4arch4Sm80ELb0ELb0ELb1ELb1ELb0ELb0ELb0ELb0ELi2ELi4ELi4ELi4ELb0EEENS1_21CollectiveEpilogueBwdISA_SB_SD_Li256ELb1ELb0ELi2EEENS1_19SingleTileSchedulerILb1ELb0ELb0ELi128EEEEEEEEEvNT_6ParamsE) ;  /* 0xffff405002007950 */ /* 0x000fea0003c3ffff */
        .type           $_ZN7cutlass13device_kernelIN5flash19enable_sm80_to_sm89INS1_16FlashAttnBwdSm80INS1_25CollectiveMainloopBwdSm80ILi2ELi2EN4cute5tupleIJNS5_1CILi128EEES8_NS7_ILi64EEEEEENS_10bfloat16_tEfNS_4arch4Sm80ELb0ELb0ELb1ELb1ELb0ELb0ELb0ELb0ELi2ELi4ELi4ELi4ELb0EEENS1_21CollectiveEpilogueBwdISA_SB_SD_Li256ELb1ELb0ELi2EEENS1_19SingleTileSchedulerILb1ELb0ELb0ELi128EEEEEEEEEvNT_6ParamsE$_ZN4cute5tupleIJNS0_IJNS_1CILi2EEES2_EEENS0_IJiNS1_ILi4096EEEEEEEEC2ERKS3_RKS5_,@function
        .size           $_ZN7cutlass13device_kernelIN5flash19enable_sm80_to_sm89INS1_16FlashAttnBwdSm80INS1_25CollectiveMainloopBwdSm80ILi2ELi2EN4cute5tupleIJNS5_1CILi128EEES8_NS7_ILi64EEEEEENS_10bfloat16_tEfNS_4arch4Sm80ELb0ELb0ELb1ELb1ELb0ELb0ELb0ELb0ELi2ELi4ELi4ELi4ELb0EEENS1_21CollectiveEpilogueBwdISA_SB_SD_Li256ELb1ELb0ELi2EEENS1_19SingleTileSchedulerILb1ELb0ELb0ELi128EEEEEEEEEvNT_6ParamsE$_ZN4cute5tupleIJNS0_IJNS_1CILi2EEES2_EEENS0_IJiNS1_ILi4096EEEEEEEEC2ERKS3_RKS5_,($_ZN7cutlass13device_kernelIN5flash19enable_sm80_to_sm89INS1_16FlashAttnBwdSm80INS1_25CollectiveMainloopBwdSm80ILi2ELi2EN4cute5tupleIJNS5_1CILi128EEES8_NS7_ILi64EEEEEENS_10bfloat16_tEfNS_4arch4Sm80ELb0ELb0ELb1ELb1ELb0ELb0ELb0ELb0ELi2ELi4ELi4ELi4ELb0EEENS1_21CollectiveEpilogueBwdISA_SB_SD_Li256ELb1ELb0ELi2EEENS1_19SingleTileSchedulerILb1ELb0ELb0ELi128EEEEEEEEEvNT_6ParamsE$_ZN4cute5tupleIJNS0_IJNS_1CILi2EEES2_EEENS0_IJiNS1_ILi512EEEEEEEEC2ERKS3_RKS5_ - $_ZN7cutlass13device_kernelIN5flash19enable_sm80_to_sm89INS1_16FlashAttnBwdSm80INS1_25CollectiveMainloopBwdSm80ILi2ELi2EN4cute5tupleIJNS5_1CILi128EEES8_NS7_ILi64EEEEEENS_10bfloat16_tEfNS_4arch4Sm80ELb0ELb0ELb1ELb1ELb0ELb0ELb0ELb0ELi2ELi4ELi4ELi4ELb0EEENS1_21CollectiveEpilogueBwdISA_SB_SD_Li256ELb1ELb0ELi2EEENS1_19SingleTileSchedulerILb1ELb0ELb0ELi128EEEEEEEEEvNT_6ParamsE$_ZN4cute5tupleIJNS0_IJNS_1CILi2EEES2_EEENS0_IJiNS1_ILi4096EEEEEEEEC2ERKS3_RKS5_)
$_ZN7cutlass13device_kernelIN5flash19enable_sm80_to_sm89INS1_16FlashAttnBwdSm80INS1_25CollectiveMainloopBwdSm80ILi2ELi2EN4cute5tupleIJNS5_1CILi128EEES8_NS7_ILi64EEEEEENS_10bfloat16_tEfNS_4arch4Sm80ELb0ELb0ELb1ELb1ELb0ELb0ELb0ELb0ELi2ELi4ELi4ELi4ELb0EEENS1_21CollectiveEpilogueBwdISA_SB_SD_Li256ELb1ELb0ELi2EEENS1_19SingleTileSchedulerILb1ELb0ELb0ELi128EEEEEEEEEvNT_6ParamsE$_ZN4cute5tupleIJNS0_IJNS_1CILi2EEES2_EEENS0_IJiNS1_ILi4096EEEEEEEEC2ERKS3_RKS5_:
[----:B------:R-:W-:Y:S02]  /*bfb0*/  MOV R4, 0xbfd0 ;  /* 0x0000bfd000047802 */ /* 0x000fe40000000f00 */
[----:B------:R-:W-:Y:S05]  /*bfc0*/  CALL.REL.NOINC `($_ZN7cutlass13device_kernelIN5flash19enable_sm80_to_sm89INS1_16FlashAttnBwdSm80INS1_25CollectiveMainloopBwdSm80ILi2ELi2EN4cute5tupleIJNS5_1CILi128EEES8_NS7_ILi64EEEEEENS_10bfloat16_tEfNS_4arch4Sm80ELb0ELb0ELb1ELb1ELb0ELb0ELb0ELb0ELi2ELi4ELi4ELi4ELb0EEENS1_21CollectiveEpilogueBwdISA_SB_SD_Li256ELb1ELb0ELi2EEENS1_19SingleTileSchedulerILb1ELb0ELb0ELi128EEEEEEEEEvNT_6ParamsE$_ZN4cute3eso3ESOILb1ELb0EJNS_5tupleIJNS_1CILi2EEES4_EEENS2_IJiNS3_ILi4096EEEEEEEEC2ERKS5_RKS7_) ;  /* 0xffffded000007944 */ /* 0x000fea0003c3ffff */
[----:B-1----:R-:W-:Y:S02]  /*bfd0*/  MOV R2, R6 ;  /* 0x0000000600027202 */ /* 0x002fe40000000f00 */
[----:B------:R-:W-:-:S04]  /*bfe0*/  MOV R3, 0x0 ;  /* 0x0000000000037802 */ /* 0x000fc80000000f00 */
[----:B------:R-:W-:Y:S05]  /*bff0*/  RET.REL.NODEC R2 `(_ZN7cutlass13device_kernelIN5flash19enable_sm80_to_sm89INS1_16FlashAttnBwdSm80INS1_25CollectiveMainloopBwdSm80ILi2ELi2EN4cute5tupleIJNS5_1CILi128EEES8_NS7_ILi64EEEEEENS_10bfloat16_tEfNS_4arch4Sm80ELb0ELb0ELb1ELb1ELb0ELb0ELb0ELb0ELi2ELi4ELi4ELi4ELb0EEENS1_21CollectiveEpilogueBwdISA_SB_SD_Li256ELb1ELb0ELi2EEENS1_19SingleTileSchedulerILb1ELb0ELb0ELi128EEEEEEEEEvNT_6ParamsE) ;  /* 0xffff400002007950 */ /* 0x000fea0003c3ffff */
        .type           $_ZN7cutlass13device_kernelIN5flash19enable_sm80_to_sm89INS1_16FlashAttnBwdSm80INS1_25CollectiveMainloopBwdSm80ILi2ELi2EN4cute5tupleIJNS5_1CILi128EEES8_NS7_ILi64EEEEEENS_10bfloat16_tEfNS_4arch4Sm80ELb0ELb0ELb1ELb1ELb0ELb0ELb0ELb0ELi2ELi4ELi4ELi4ELb0EEENS1_21CollectiveEpilogueBwdISA_SB_SD_Li256ELb1ELb0ELi2EEENS1_19SingleTileSchedulerILb1ELb0ELb0ELi128EEEEEEEEEvNT_6ParamsE$_ZN4cute5tupleIJNS0_IJNS_1CILi2EEES2_EEENS0_IJiNS1_ILi512EEEEEEEEC2ERKS3_RKS5_,@function
        .size           $_ZN7cutlass13device_kernelIN5flash19enable_sm80_to_sm89INS1_16FlashAttnBwdSm80INS1_25CollectiveMainloopBwdSm80ILi2ELi2EN4cute5tupleIJNS5_1CILi128EEES8_NS7_ILi64EEEEEENS_10bfloat16_tEfNS_4arch4Sm80ELb0ELb0ELb1ELb1ELb0ELb0ELb0ELb0ELi2ELi4ELi4ELi4ELb0EEENS1_21CollectiveEpilogueBwdISA_SB_SD_Li256ELb1ELb0ELi2EEENS1_19SingleTileSchedulerILb1ELb0ELb0ELi128EEEEEEEEEvNT_6ParamsE$_ZN4cute5tupleIJNS0_IJNS_1CILi2EEES2_EEENS0_IJiNS1_ILi512EEEEEEEEC2ERKS3_RKS5_,($_ZN7cutlass13device_kernelIN5flash19enable_sm80_to_sm89INS1_16FlashAttnBwdSm80INS1_25CollectiveMainloopBwdSm80ILi2ELi2EN4cute5tupleIJNS5_1CILi128EEES8_NS7_ILi64EEEEEENS_10bfloat16_tEfNS_4arch4Sm80ELb0ELb0ELb1ELb1ELb0ELb0ELb0ELb0ELi2ELi4ELi4ELi4ELb0EEENS1_21CollectiveEpilogueBwdISA_SB_SD_Li256ELb1ELb0ELi2EEENS1_19SingleTileSchedulerILb1ELb0ELb0ELi128EEEEEEEEEvNT_6ParamsE$_ZN4cute5tupleIJNS0_IJNS_1CILi2EEES2_EEENS0_IJiiEEEEEC2ERKS3_RKS4_ - $_ZN7cutlass13device_kernelIN5flash19enable_sm80_to_sm89INS1_16FlashAttnBwdSm80INS1_25CollectiveMainloopBwdSm80ILi2ELi2EN4cute5tupleIJNS5_1CILi128EEES8_NS7_ILi64EEEEEENS_10bfloat16_tEfNS_4arch4Sm80ELb0ELb0ELb1ELb1ELb0ELb0ELb0ELb0ELi2ELi4ELi4ELi4ELb0EEENS1_21CollectiveEpilogueBwdISA_SB_SD_Li256ELb1ELb0ELi2EEENS1_19SingleTileSchedulerILb1ELb0ELb0ELi128EEEEEEEEEvNT_6ParamsE$_ZN4cute5tupleIJNS0_IJNS_1CILi2EEES2_EEENS0_IJiNS1_ILi512EEEEEEEEC2ERKS3_RKS5_)
$_ZN7cutlass13device_kernelIN5flash19enable_sm80_to_sm89INS1_16FlashAttnBwdSm80INS1_25CollectiveMainloopBwdSm80ILi2ELi2EN4cute5tupleIJNS5_1CILi128EEES8_NS7_ILi64EEEEEENS_10bfloat16_tEfNS_4arch4Sm80ELb0ELb0ELb1ELb1ELb0ELb0ELb0ELb0ELi2ELi4ELi4ELi4ELb0EEENS1_21CollectiveEpilogueBwdISA_SB_SD_Li256ELb1ELb0ELi2EEENS1_19SingleTileSchedulerILb1ELb0ELb0ELi128EEEEEEEEEvNT_6ParamsE$_ZN4cute5tupleIJNS0_IJNS_1CILi2EEES2_EEENS0_IJiNS1_ILi512EEEEEEEEC2ERKS3_RKS5_:
[----:B------:R-:W-:Y:S02]  /*c000*/  MOV R4, 0xc020 ;  /* 0x0000c02000047802 */ /* 0x000fe40000000f00 */
[----:B------:R-:W-:Y:S05]  /*c010*/  CALL.REL.NOINC `($_ZN7cutlass13device_kernelIN5flash19enable_sm80_to_sm89INS1_16FlashAttnBwdSm80INS1_25CollectiveMainloopBwdSm80ILi2ELi2EN4cute5tupleIJNS5_1CILi128EEES8_NS7_ILi64EEEEEENS_10bfloat16_tEfNS_4arch4Sm80ELb0ELb0ELb1ELb1ELb0ELb0ELb0ELb0ELi2ELi4ELi4ELi4ELb0EEENS1_21CollectiveEpilogueBwdISA_SB_SD_Li256ELb1ELb0ELi2EEENS1_19SingleTileSchedulerILb1ELb0ELb0ELi128EEEEEEEEEvNT_6ParamsE$_ZN4cute3eso3ESOILb1ELb0EJNS_5tupleIJNS_1CILi2EEES4_EEENS2_IJiNS3_ILi512EEEEEEEEC2ERKS5_RKS7_) ;  /* 0xffffdec000007944 */ /* 0x000fea0003c3ffff */
[----:B-1----:R-:W-:Y:S02]  /*c020*/  MOV R2, R6 ;  /* 0x0000000600027202 */ /* 0x002fe40000000f00 */
[----:B------:R-:W-:-:S04]  /*c030*/  MOV R3, 0x0 ;  /* 0x0000000000037802 */ /* 0x000fc80000000f00 */
[----:B------:R-:W-:Y:S05]  /*c040*/  RET.REL.NODEC R2 `(_ZN7cutlass13device_kernelIN5flash19enable_sm80_to_sm89INS1_16FlashAttnBwdSm80INS1_25CollectiveMainloopBwdSm80ILi2ELi2EN4cute5tupleIJNS5_1CILi128EEES8_NS7_ILi64EEEEEENS_10bfloat16_tEfNS_4arch4Sm80ELb0ELb0ELb1ELb1ELb0ELb0ELb0ELb0ELi2ELi4ELi4ELi4ELb0EEENS1_21CollectiveEpilogueBwdISA_SB_SD_Li256ELb1ELb0ELi2EEENS1_19SingleTileSchedulerILb1ELb0ELb0ELi128EEEEEEEEEvNT_6ParamsE) ;  /* 0xffff3fb002007950 */ /* 0x000fea0003c3ffff */
        .type           $_ZN7cutlass13device_kernelIN5flash19enable_sm80_to_sm89INS1_16FlashAttnBwdSm80INS1_25CollectiveMainloopBwdSm80ILi2ELi2EN4cute5tupleIJNS5_1CILi128EEES8_NS7_ILi64EEEEEENS_10bfloat16_tEfNS_4arch4Sm80ELb0ELb0ELb1ELb1ELb0ELb0ELb0ELb0ELi2ELi4ELi4ELi4ELb0EEENS1_21CollectiveEpilogueBwdISA_SB_SD_Li256ELb1ELb0ELi2EEENS1_19SingleTileSchedulerILb1ELb0ELb0ELi128EEEEEEEEEvNT_6ParamsE$_ZN4cute5tupleIJNS0_IJNS_1CILi2EEES2_EEENS0_IJiiEEEEEC2ERKS3_RKS4_,@function
        .size           $_ZN7cutlass13device_kernelIN5flash19enable_sm80_to_sm89INS1_16FlashAttnBwdSm80INS1_25CollectiveMainloopBwdSm80ILi2ELi2EN4cute5tupleIJNS5_1CILi128EEES8_NS7_ILi64EEEEEENS_10bfloat16_tEfNS_4arch4Sm80ELb0ELb0ELb1ELb1ELb0ELb0ELb0ELb0ELi2ELi4ELi4ELi4ELb0EEENS1_21CollectiveEpilogueBwdISA_SB_SD_Li256ELb1ELb0ELi2EEENS1_19SingleTileSchedulerILb1ELb0ELb0ELi128EEEEEEEEEvNT_6ParamsE$_ZN4cute5tupleIJNS0_IJNS_1CILi2EEES2_EEENS0_IJiiEEEEEC2ERKS3_RKS4_,($_ZN7cutlass13device_kernelIN5flash19enable_sm80_to_sm89INS1_16FlashAttnBwdSm80INS1_25CollectiveMainloopBwdSm80ILi2ELi2EN4cute5tupleIJNS5_1CILi128EEES8_NS7_ILi64EEEEEENS_10bfloat16_tEfNS_4arch4Sm80ELb0ELb0ELb1ELb1ELb0ELb0ELb0ELb0ELi2ELi4ELi4ELi4ELb0EEENS1_21CollectiveEpilogueBwdISA_SB_SD_Li256ELb1ELb0ELi2EEENS1_19SingleTileSchedulerILb1ELb0ELb0ELi128EEEEEEEEEvNT_6ParamsE$_ZN4cute5tupleIJNS0_IJNS_1CILi2EEES2_S2_EEENS0_IJNS1_ILi1EEENS1_ILi512EEEiEEEEEC2ERKS3_RKS6_ - $_ZN7cutlass13device_kernelIN5flash19enable_sm80_to_sm89INS1_16FlashAttnBwdSm80INS1_25CollectiveMainloopBwdSm80ILi2ELi2EN4cute5tupleIJNS5_1CILi128EEES8_NS7_ILi64EEEEEENS_10bfloat16_tEfNS_4arch4Sm80ELb0ELb0ELb1ELb1ELb0ELb0ELb0ELb0ELi2ELi4ELi4ELi4ELb0EEENS1_21CollectiveEpilogueBwdISA_SB_SD_Li256ELb1ELb0ELi2EEENS1_19SingleTileSchedulerILb1ELb0ELb0ELi128EEEEEEEEEvNT_6ParamsE$_ZN4cute5tupleIJNS0_IJNS_1CILi2EEES2_EEENS0_IJiiEEEEEC2ERKS3_RKS4_)
$_ZN7cutlass13device_kernelIN5flash19enable_sm80_to_sm89INS1_16FlashAttnBwdSm80INS1_25CollectiveMainloopBwdSm80ILi2ELi2EN4cute5tupleIJNS5_1CILi128EEES8_NS7_ILi64EEEEEENS_10bfloat16_tEfNS_4arch4Sm80ELb0ELb0ELb1ELb1ELb0ELb0ELb0ELb0ELi2ELi4ELi4ELi4ELb0EEENS1_21CollectiveEpilogueBwdISA_SB_SD_Li256ELb1ELb0ELi2EEENS1_19SingleTileSchedulerILb1ELb0ELb0ELi128EEEEEEEEEvNT_6ParamsE$_ZN4cute5tupleIJNS0_IJNS_1CILi2EEES2_EEENS0_IJiiEEEEEC2ERKS3_RKS4_:
[----:B------:R-:W-:Y:S02]  /*c050*/  MOV R4, 0xc070 ;  /* 0x0000c07000047802 */ /* 0x000fe40000000f00 */
[----:B------:R-:W-:Y:S05]  /*c060*/  CALL.REL.NOINC `($_ZN7cutlass13device_kernelIN5flash19enable_sm80_to_sm89INS1_16FlashAttnBwdSm80INS1_25CollectiveMainloopBwdSm80ILi2ELi2EN4cute5tupleIJNS5_1CILi128EEES8_NS7_ILi64EEEEEENS_10bfloat16_tEfNS_4arch4Sm80ELb0ELb0ELb1ELb1ELb0ELb0ELb0ELb0ELi2ELi4ELi4ELi4ELb0EEENS1_21CollectiveEpilogueBwdISA_SB_SD_Li256ELb1ELb0ELi2EEENS1_19SingleTileSchedulerILb1ELb0ELb0ELi128EEEEEEEEEvNT_6ParamsE$_ZN4cute3eso3ESOILb1ELb0EJNS_5tupleIJNS_1CILi2EEES4_EEENS2_IJiiEEEEEC2ERKS5_RKS6_) ;  /* 0xffffdeb000007944 */ /* 0x000fea0003c3ffff */
[----:B-1----:R-:W-:Y:S02]  /*c070*/  MOV R2, R6 ;  /* 0x0000000600027202 */ /* 0x002fe40000000f00 */
[----:B------:R-:W-:-:S04]  /*c080*/  MOV R3, 0x0 ;  /* 0x0000000000037802 */ /* 0x000fc80000000f00 */
[----:B------:R-:W-:Y:S05]  /*c090*/  RET.REL.NODEC R2 `(_ZN7cutlass13device_kernelIN5flash19enable_sm80_to_sm89INS1_16FlashAttnBwdSm80INS1_25CollectiveMainloopBwdSm80ILi2ELi2EN4cute5tupleIJNS5_1CILi128EEES8_NS7_ILi64EEEEEENS_10bfloat16_tEfNS_4arch4Sm80ELb0ELb0ELb1ELb1ELb0ELb0ELb0ELb0ELi2ELi4ELi4ELi4ELb0EEENS1_21CollectiveEpilogueBwdISA_SB_SD_Li256ELb1ELb0ELi2EEENS1_19SingleTileSchedulerILb1ELb0ELb0ELi128EEEEEEEEEvNT_6ParamsE) ;  /* 0xffff3f6002007950 */ /* 0x000fea0003c3ffff */
        .type           $_ZN7cutlass13device_kernelIN5flash19enable_sm80_to_sm89INS1_16FlashAttnBwdSm80INS1_25CollectiveMainloopBwdSm80ILi2ELi2EN4cute5tupleIJNS5_1CILi128EEES8_NS7_ILi64EEEEEENS_10bfloat16_tEfNS_4arch4Sm80ELb0ELb0ELb1ELb1ELb0ELb0ELb0ELb0ELi2ELi4ELi4ELi4ELb0EEENS1_21CollectiveEpilogueBwdISA_SB_SD_Li256ELb1ELb0ELi2EEENS1_19SingleTileSchedulerILb1ELb0ELb0ELi128EEEEEEEEEvNT_6ParamsE$_ZN4cute5tupleIJNS0_IJNS_1CILi2EEES2_S2_EEENS0_IJNS1_ILi1EEENS1_ILi512EEEiEEEEEC2ERKS3_RKS6_,@function
        .size           $_ZN7cutlass13device_kernelIN5flash19enable_sm80_to_sm89INS1_16FlashAttnBwdSm80INS1_25CollectiveMainloopBwdSm80ILi2ELi2EN4cute5tupleIJNS5_1CILi128EEES8_NS7_ILi64EEEEEENS_10bfloat16_tEfNS_4arch4Sm80ELb0ELb0ELb1ELb1ELb0ELb0ELb0ELb0ELi2ELi4ELi4ELi4ELb0EEENS1_21CollectiveEpilogueBwdISA_SB_SD_Li256ELb1ELb0ELi2EEENS1_19SingleTileSchedulerILb1ELb0ELb0ELi128EEEEEEEEEvNT_6ParamsE$_ZN4cute5tupleIJNS0_IJNS_1CILi2EEES2_S2_EEENS0_IJNS1_ILi1EEENS1_ILi512EEEiEEEEEC2ERKS3_RKS6_,($_ZN7cutlass13device_kernelIN5flash19enable_sm80_to_sm89INS1_16FlashAttnBwdSm80INS1_25CollectiveMainloopBwdSm80ILi2ELi2EN4cute5tupleIJNS5_1CILi128EEES8_NS7_ILi64EEEEEENS_10bfloat16_tEfNS_4arch4Sm80ELb0ELb0ELb1ELb1ELb0ELb0ELb0ELb0ELi2ELi4ELi4ELi4ELb0EEENS1_21CollectiveEpilogueBwdISA_SB_SD_Li256ELb1ELb0ELi2EEENS1_19SingleTileSchedulerILb1ELb0ELb0ELi128EEEEEEEEEvNT_6ParamsE$_ZN4cute5tupleIJNS0_IJNS_1CILi8EEENS0_IJNS1_ILi2EEES3_S3_EEENS1_ILi1EEES4_S5_EEENS0_IJS5_NS0_IJS2_iiEEENS1_ILi64EEENS0_IJiNS1_ILi144EEENS1_ILi288EEEEEENS1_ILi512EEEEEEEEC2ERKS6_RKSD_ - $_ZN7cutlass13device_kernelIN5flash19enable_sm80_to_sm89INS1_16FlashAttnBwdSm80INS1_25CollectiveMainloopBwdSm80ILi2ELi2EN4cute5tupleIJNS5_1CILi128EEES8_NS7_ILi64EEEEEENS_10bfloat16_tEfNS_4arch4Sm80ELb0ELb0ELb1ELb1ELb0ELb0ELb0ELb0ELi2ELi4ELi4ELi4ELb0EEENS1_21CollectiveEpilogueBwdISA_SB_SD_Li256ELb1ELb0ELi2EEENS1_19SingleTileSchedulerILb1ELb0ELb0ELi128EEEEEEEEEvNT_6ParamsE$_ZN4cute5tupleIJNS0_IJNS_1CILi2EEES2_S2_EEENS0_IJNS1_ILi1EEENS1_ILi512EEEiEEEEEC2ERKS3_RKS6_)
$_ZN7cutlass13device_kernelIN5flash19enable_sm80_to_sm89INS1_16FlashAttnBwdSm80INS1_25CollectiveMainloopBwdSm80ILi2ELi2EN4cute5tupleIJNS5_1CILi128EEES8_NS7_ILi64EEEEEENS_10bfloat16_tEfNS_4arch4Sm80ELb0ELb0ELb1ELb1ELb0ELb0ELb0ELb0ELi2ELi4ELi4ELi4ELb0EEENS1_21CollectiveEpilogueBwdISA_SB_SD_Li256ELb1ELb0ELi2EEENS1_19SingleTileSchedulerILb1ELb0ELb0ELi128EEEEEEEEEvNT_6ParamsE$_ZN4cute5tupleIJNS0_IJNS_1CILi2EEES2_S2_EEENS0_IJNS1_ILi1EEENS1_ILi512EEEiEEEEEC2ERKS3_RKS6_:
[----:B------:R-:W-:Y:S02]  /*c0a0*/  MOV R4, 0xc0c0 ;  /* 0x0000c0c000047802 */ /* 0x000fe40000000f00 */
[----:B------:R-:W-:Y:S05]  /*c0b0*/  CALL.REL.NOINC `($_ZN7cutlass13device_kernelIN5flash19enable_sm80_to_sm89INS1_16FlashAttnBwdSm80INS1_25CollectiveMainloopBwdSm80ILi2ELi2EN4cute5tupleIJNS5_1CILi128EEES8_NS7_ILi64EEEEEENS_10bfloat16_tEfNS_4arch4Sm80ELb0ELb0ELb1ELb1ELb0ELb0ELb0ELb0ELi2ELi4ELi4ELi4ELb0EEENS1_21CollectiveEpilogueBwdISA_SB_SD_Li256ELb1ELb0ELi2EEENS1_19SingleTileSchedulerILb1ELb0ELb0ELi128EEEEEEEEEvNT_6ParamsE$_ZN4cute3eso3ESOILb1ELb0EJNS_5tupleIJNS_1CILi2EEES4_S4_EEENS2_IJNS3_ILi1EEENS3_ILi512EEEiEEEEEC2ERKS5_RKS8_) ;  /* 0xffffdf1000007944 */ /* 0x000fea0003c3ffff */
[----:B-1----:R-:W-:Y:S02]  /*c0c0*/  MOV R2, R6 ;  /* 0x0000000600027202 */ /* 0x002fe40000000f00 */
[----:B------:R-:W-:-:S04]  /*c0d0*/  MOV R3, 0x0 ;  /* 0x0000000000037802 */ /* 0x000fc80000000f00 */
[----:B------:R-:W-:Y:S05]  /*c0e0*/  RET.REL.NODEC R2 `(_ZN7cutlass13device_kernelIN5flash19enable_sm80_to_sm89INS1_16FlashAttnBwdSm80INS1_25CollectiveMainloopBwdSm80ILi2ELi2EN4cute5tupleIJNS5_1CILi128EEES8_NS7_ILi64EEEEEENS_10bfloat16_tEfNS_4arch4Sm80ELb0ELb0ELb1ELb1ELb0ELb0ELb0ELb0ELi2ELi4ELi4ELi4ELb0EEENS1_21CollectiveEpilogueBwdISA_SB_SD_Li256ELb1ELb0ELi2EEENS1_19SingleTileSchedulerILb1ELb0ELb0ELi128EEEEEEEEEvNT_6ParamsE) ;  /* 0xffff3f1002007950 */ /* 0x000fea0003c3ffff */
        .type           $_ZN7cutlass13device_kernelIN5flash19enable_sm80_to_sm89INS1_16FlashAttnBwdSm80INS1_25CollectiveMainloopBwdSm80ILi2ELi2EN4cute5tupleIJNS5_1CILi128EEES8_NS7_ILi64EEEEEENS_10bfloat16_tEfNS_4arch4Sm80ELb0ELb0ELb1ELb1ELb0ELb0ELb0ELb0ELi2ELi4ELi4ELi4ELb0EEENS1_21CollectiveEpilogueBwdISA_SB_SD_Li256ELb1ELb0ELi2EEENS1_19SingleTileSchedulerILb1ELb0ELb0ELi128EEEEEEEEEvNT_6ParamsE$_ZN4cute5tupleIJNS0_IJNS_1CILi8EEENS0_IJNS1_ILi2EEES3_S3_EEENS1_ILi1EEES4_S5_EEENS0_IJS5_NS0_IJS2_iiEEENS1_ILi64EEENS0_IJiNS1_ILi144EEENS1_ILi288EEEEEENS1_ILi512EEEEEEEEC2ERKS6_RKSD_,@function
        .size           $_ZN7cutlass13device_kernelIN5flash19enable_sm80_to_sm89INS1_16FlashAttnBwdSm80INS1_25CollectiveMainloopBwdSm80ILi2ELi2EN4cute5tupleIJNS5_1CILi128EEES8_NS7_ILi64EEEEEENS_10bfloat16_tEfNS_4arch4Sm80ELb0ELb0ELb1ELb1ELb0ELb0ELb0ELb0ELi2ELi4ELi4ELi4ELb0EEENS1_21CollectiveEpilogueBwdISA_SB_SD_Li256ELb1ELb0ELi2EEENS1_19SingleTileSchedulerILb1ELb0ELb0ELi128EEEEEEEEEvNT_6ParamsE$_ZN4cute5tupleIJNS0_IJNS_1CILi8EEENS0_IJNS1_ILi2EEES3_S3_EEENS1_ILi1EEES4_S5_EEENS0_IJS5_NS0_IJS2_iiEEENS1_ILi64EEENS0_IJiNS1_ILi144EEENS1_ILi288EEEEEENS1_ILi512EEEEEEEEC2ERKS6_RKSD_,($_ZN7cutlass13device_kernelIN5flash19enable_sm80_to_sm89INS1_16FlashAttnBwdSm80INS1_25CollectiveMainloopBwdSm80ILi2ELi2EN4cute5tupleIJNS5_1CILi128EEES8_NS7_ILi64EEEEEENS_10bfloat16_tEfNS_4arch4Sm80ELb0ELb0ELb1ELb1ELb0ELb0ELb0ELb0ELi2ELi4ELi4ELi4ELb0EEENS1_21CollectiveEpilogueBwdISA_SB_SD_Li256ELb1ELb0ELi2EEENS1_19SingleTileSchedulerILb1ELb0ELb0ELi128EEEEEEEEEvNT_6ParamsE$_ZN4cute5tupleIJNS0_IJNS_1CILi8EEENS0_IJNS1_ILi2EEES3_S3_EEENS1_ILi1EEES4_S5_EEENS0_IJS5_NS0_IJiiiEEENS1_ILi64EEENS0_IJNS1_ILi72EEENS1_ILi144EEENS1_ILi288EEEEEENS1_ILi512EEEEEEEEC2ERKS6_RKSE_ - $_ZN7cutlass13device_kernelIN5flash19enable_sm80_to_sm89INS1_16FlashAttnBwdSm80INS1_25CollectiveMainloopBwdSm80ILi2ELi2EN4cute5tupleIJNS5_1CILi128EEES8_NS7_ILi64EEEEEENS_10bfloat16_tEfNS_4arch4Sm80ELb0ELb0ELb1ELb1ELb0ELb0ELb0ELb0ELi2ELi4ELi4ELi4ELb0EEENS1_21CollectiveEpilogueBwdISA_SB_SD_Li256ELb1ELb0ELi2EEENS1_19SingleTileSchedulerILb1ELb0ELb0ELi128EEEEEEEEEvNT_6ParamsE$_ZN4cute5tupleIJNS0_IJNS_1CILi8EEENS0_IJNS1_ILi2EEES3_S3_EEENS1_ILi1EEES4_S5_EEENS0_IJS5_NS0_IJS2_iiEEENS1_ILi64EEENS0_IJiNS1_ILi144EEENS1_ILi288EEEEEENS1_ILi512EEEEEEEEC2ERKS6_RKSD_)
$_ZN7cutlass13device_kernelIN5flash19enable_sm80_to_sm89INS1_16FlashAttnBwdSm80INS1_25CollectiveMainloopBwdSm80ILi2ELi2EN4cute5tupleIJNS5_1CILi128EEES8_NS7_ILi64EEEEEENS_10bfloat16_tEfNS_4arch4Sm80ELb0ELb0ELb1ELb1ELb0ELb0ELb0ELb0ELi2ELi4ELi4ELi4ELb0EEENS1_21CollectiveEpilogueBwdISA_SB_SD_Li256ELb1ELb0ELi2EEENS1_19SingleTileSchedulerILb1ELb0ELb0ELi128EEEEEEEEEvNT_6ParamsE$_ZN4cute5tupleIJNS0_IJNS_1CILi8EEENS0_IJNS1_ILi2EEES3_S3_EEENS1_ILi1EEES4_S5_EEENS0_IJS5_NS0_IJS2_iiEEENS1_ILi64EEENS0_IJiNS1_ILi144EEENS1_ILi288EEEEEENS1_ILi512EEEEEEEEC2ERKS6_RKSD_:
[----:B------:R-:W-:Y:S02]  /*c0f0*/  MOV R8, 0xc110 ;  /* 0x0000c11000087802 */ /* 0x000fe40000000f00 */
[----:B------:R-:W-:Y:S05]  /*c100*/  CALL.REL.NOINC `($_ZN7cutlass13device_kernelIN5flash19enable_sm80_to_sm89INS1_16FlashAttnBwdSm80INS1_25CollectiveMainloopBwdSm80ILi2ELi2EN4cute5tupleIJNS5_1CILi128EEES8_NS7_ILi64EEEEEENS_10bfloat16_tEfNS_4arch4Sm80ELb0ELb0ELb1ELb1ELb0ELb0ELb0ELb0ELi2ELi4ELi4ELi4ELb0EEENS1_21CollectiveEpilogueBwdISA_SB_SD_Li256ELb1ELb0ELi2EEENS1_19SingleTileSchedulerILb1ELb0ELb0ELi128EEEEEEEEEvNT_6ParamsE$_ZN4cute3eso3ESOILb1ELb0EJNS_5tupleIJNS_1CILi8EEENS2_IJNS3_ILi2EEES5_S5_EEENS3_ILi1EEES6_S7_EEENS2_IJS7_NS2_IJS4_iiEEENS3_ILi64EEENS2_IJiNS3_ILi144EEENS3_ILi288EEEEEENS3_ILi512EEEEEEEEC2ERKS8_RKSF_) ;  /* 0xffffdf0000007944 */ /* 0x000fea0003c3ffff */
[----:B-1----:R-:W-:Y:S02]  /*c110*/  MOV R2, R6 ;  /* 0x0000000600027202 */ /* 0x002fe40000000f00 */
[----:B------:R-:W-:-:S04]  /*c120*/  MOV R3, 0x0 ;  /* 0x0000000000037802 */ /* 0x000fc80000000f00 */
[----:B------:R-:W-:Y:S05]  /*c130*/  RET.REL.NODEC R2 `(_ZN7cutlass13device_kernelIN5flash19enable_sm80_to_sm89INS1_16FlashAttnBwdSm80INS1_25CollectiveMainloopBwdSm80ILi2ELi2EN4cute5tupleIJNS5_1CILi128EEES8_NS7_ILi64EEEEEENS_10bfloat16_tEfNS_4arch4Sm80ELb0ELb0ELb1ELb1ELb0ELb0ELb0ELb0ELi2ELi4ELi4ELi4ELb0EEENS1_21CollectiveEpilogueBwdISA_SB_SD_Li256ELb1ELb0ELi2EEENS1_19SingleTileSchedulerILb1ELb0ELb0ELi128EEEEEEEEEvNT_6ParamsE) ;  /* 0xffff3ec002007950 */ /* 0x000fea0003c3ffff */
        .type           $_ZN7cutlass13device_kernelIN5flash19enable_sm80_to_sm89INS1_16FlashAttnBwdSm80INS1_25CollectiveMainloopBwdSm80ILi2ELi2EN4cute5tupleIJNS5_1CILi128EEES8_NS7_ILi64EEEEEENS_10bfloat16_tEfNS_4arch4Sm80ELb0ELb0ELb1ELb1ELb0ELb0ELb0ELb0ELi2ELi4ELi4ELi4ELb0EEENS1_21CollectiveEpilogueBwdISA_SB_SD_Li256ELb1ELb0ELi2EEENS1_19SingleTileSchedulerILb1ELb0ELb0ELi128EEEEEEEEEvNT_6ParamsE$_ZN4cute5tupleIJNS0_IJNS_1CILi8EEENS0_IJNS1_ILi2EEES3_S3_EEENS1_ILi1EEES4_S5_EEENS0_IJS5_NS0_IJiiiEEENS1_ILi64EEENS0_IJNS1_ILi72EEENS1_ILi144EEENS1_ILi288EEEEEENS1_ILi512EEEEEEEEC2ERKS6_RKSE_,@function
        .size           $_ZN7cutlass13device_kernelIN5flash19enable_sm80_to_sm89INS1_16FlashAttnBwdSm80INS1_25CollectiveMainloopBwdSm80ILi2ELi2EN4cute5tupleIJNS5_1CILi128EEES8_NS7_ILi64EEEEEENS_10bfloat16_tEfNS_4arch4Sm80ELb0ELb0ELb1ELb1ELb0ELb0ELb0ELb0ELi2ELi4ELi4ELi4ELb0EEENS1_21CollectiveEpilogueBwdISA_SB_SD_Li256ELb1ELb0ELi2EEENS1_19SingleTileSchedulerILb1ELb0ELb0ELi128EEEEEEEEEvNT_6ParamsE$_ZN4cute5tupleIJNS0_IJNS_1CILi8EEENS0_IJNS1_ILi2EEES3_S3_EEENS1_ILi1EEES4_S5_EEENS0_IJS5_NS0_IJiiiEEENS1_ILi64EEENS0_IJNS1_ILi72EEENS1_ILi144EEENS1_ILi288EEEEEENS1_ILi512EEEEEEEEC2ERKS6_RKSE_,($_ZN7cutlass13device_kernelIN5flash19enable_sm80_to_sm89INS1_16FlashAttnBwdSm80INS1_25CollectiveMainloopBwdSm80ILi2ELi2EN4cute5tupleIJNS5_1CILi128EEES8_NS7_ILi64EEEEEENS_10bfloat16_tEfNS_4arch4Sm80ELb0ELb0ELb1ELb1ELb0ELb0ELb0ELb0ELi2ELi4ELi4ELi4ELb0EEENS1_21CollectiveEpilogueBwdISA_SB_SD_Li256ELb1ELb0ELi2EEENS1_19SingleTileSchedulerILb1ELb0ELb0ELi128EEEEEEEEEvNT_6ParamsE$_ZN4cute5tupleIJNS0_IJNS_1CILi8EEENS1_ILi2EEES3_S3_S2_S3_EEENS0_IJNS1_ILi1EEEiiiNS1_ILi72EEENS1_ILi512EEEEEEEEC2ERKS4_RKS8_ - $_ZN7cutlass13device_kernelIN5flash19enable_sm80_to_sm89INS1_16FlashAttnBwdSm80INS1_25CollectiveMainloopBwdSm80ILi2ELi2EN4cute5tupleIJNS5_1CILi128EEES8_NS7_ILi64EEEEEENS_10bfloat16_tEfNS_4arch4Sm80ELb0ELb0ELb1ELb1ELb0ELb0ELb0ELb0ELi2ELi4ELi4ELi4ELb0EEENS1_21CollectiveEpilogueBwdISA_SB_SD_Li256ELb1ELb0ELi2EEENS1_19SingleTileSchedulerILb1ELb0ELb0ELi128EEEEEEEEEvNT_6ParamsE$_ZN4cute5tupleIJNS0_IJNS_1CILi8EEENS0_IJNS1_ILi2EEES3_S3_EEENS1_ILi1EEES4_S5_EEENS0_IJS5_NS0_IJiiiEEENS1_ILi64EEENS0_IJNS1_ILi72EEENS1_ILi144EEENS1_ILi288EEEEEENS1_ILi512EEEEEEEEC2ERKS6_RKSE_)
$_ZN7cutlass13device_kernelIN5flash19enable_sm80_to_sm89INS1_16FlashAttnBwdSm80INS1_25CollectiveMainloopBwdSm80ILi2ELi2EN4cute5tupleIJNS5_1CILi128EEES8_NS7_ILi64EEEEEENS_10bfloat16_tEfNS_4arch4Sm80ELb0ELb0ELb1ELb1ELb0ELb0ELb0ELb0ELi2ELi4ELi4ELi4ELb0EEENS1_21CollectiveEpilogueBwdISA_SB_SD_Li256ELb1ELb0ELi2EEENS1_19SingleTileSchedulerILb1ELb0ELb0ELi128EEEEEEEEEvNT_6ParamsE$_ZN4cute5tupleIJNS0_IJNS_1CILi8EEENS0_IJNS1_ILi2EEES3_S3_EEENS1_ILi1EEES4_S5_EEENS0_IJS5_NS0_IJiiiEEENS1_ILi64EEENS0_IJNS1_ILi72EEENS1_ILi144EEENS1_ILi288EEEEEENS1_ILi512EEEEEEEEC2ERKS6_RKSE_:
[----:B------:R-:W-:Y:S02]  /*c140*/  MOV R8, 0xc160 ;  /* 0x0000c16000087802 */ /* 0x000fe40000000f00 */
[----:B------:R-:W-:Y:S05]  /*c150*/  CALL.REL.NOINC `($_ZN7cutlass13device_kernelIN5flash19enable_sm80_to_sm89INS1_16FlashAttnBwdSm80INS1_25CollectiveMainloopBwdSm80ILi2ELi2EN4cute5tupleIJNS5_1CILi128EEES8_NS7_ILi64EEEEEENS_10bfloat16_tEfNS_4arch4Sm80ELb0ELb0ELb1ELb1ELb0ELb0ELb0ELb0ELi2ELi4ELi4ELi4ELb0EEENS1_21CollectiveEpilogueBwdISA_SB_SD_Li256ELb1ELb0ELi2EEENS1_19SingleTileSchedulerILb1ELb0ELb0ELi128EEEEEEEEEvNT_6ParamsE$_ZN4cute3eso3ESOILb1ELb0EJNS_5tupleIJNS_1CILi8EEENS2_IJNS3_ILi2EEES5_S5_EEENS3_ILi1EEES6_S7_EEENS2_IJS7_NS2_IJiiiEEENS3_ILi64EEENS2_IJNS3_ILi72EEENS3_ILi144EEENS3_ILi288EEEEEENS3_ILi512EEEEEEEEC2ERKS8_RKSG_) ;  /* 0xffffdf1000007944 */ /* 0x000fea0003c3ffff */
[----:B-1----:R-:W-:Y:S02]  /*c160*/  MOV R2, R6 ;  /* 0x0000000600027202 */ /* 0x002fe40000000f00 */
[----:B------:R-:W-:-:S04]  /*c170*/  MOV R3, 0x0 ;  /* 0x0000000000037802 */ /* 0x000fc80000000f00 */
[----:B------:R-:W-:Y:S05]  /*c180*/  RET.REL.NODEC R2 `(_ZN7cutlass13device_kernelIN5flash19enable_sm80_to_sm89INS1_16FlashAttnBwdSm80INS1_25CollectiveMainloopBwdSm80ILi2ELi2EN4cute5tupleIJNS5_1CILi128EEES8_NS7_ILi64EEEEEENS_10bfloat16_tEfNS_4arch4Sm80ELb0ELb0ELb1ELb1ELb0ELb0ELb0ELb0ELi2ELi4ELi4ELi4ELb0EEENS1_21CollectiveEpilogueBwdISA_SB_SD_Li256ELb1ELb0ELi2EEENS1_19SingleTileSchedulerILb1ELb0ELb0ELi128EEEEEEEEEvNT_6ParamsE) ;  /* 0xffff3e7002007950 */ /* 0x000fea0003c3ffff */
        .type           $_ZN7cutlass13device_kernelIN5flash19enable_sm80_to_sm89INS1_16FlashAttnBwdSm80INS1_25CollectiveMainloopBwdSm80ILi2ELi2EN4cute5tupleIJNS5_1CILi128EEES8_NS7_ILi64EEEEEENS_10bfloat16_tEfNS_4arch4Sm80ELb0ELb0ELb1ELb1ELb0ELb0ELb0ELb0ELi2ELi4ELi4ELi4ELb0EEENS1_21CollectiveEpilogueBwdISA_SB_SD_Li256ELb1ELb0ELi2EEENS1_19SingleTileSchedulerILb1ELb0ELb0ELi128EEEEEEEEEvNT_6ParamsE$_ZN4cute5tupleIJNS0_IJNS_1CILi8EEENS1_ILi2EEES3_S3_S2_S3_EEENS0_IJNS1_ILi1EEEiiiNS1_ILi72EEENS1_ILi512EEEEEEEEC2ERKS4_RKS8_,@function
        .size           $_ZN7cutlass13device_kernelIN5flash19enable_sm80_to_sm89INS1_16FlashAttnBwdSm80INS1_25CollectiveMainloopBwdSm80ILi2ELi2EN4cute5tupleIJNS5_1CILi128EEES8_NS7_ILi64EEEEEENS_10bfloat16_tEfNS_4arch4Sm80ELb0ELb0ELb1ELb1ELb0ELb0ELb0ELb0ELi2ELi4ELi4ELi4ELb0EEENS1_21CollectiveEpilogueBwdISA_SB_SD_Li256ELb1ELb0ELi2EEENS1_19SingleTileSchedulerILb1ELb0ELb0ELi128EEEEEEEEEvNT_6ParamsE$_ZN4cute5tupleIJNS0_IJNS_1CILi8EEENS1_ILi2EEES3_S3_S2_S3_EEENS0_IJNS1_ILi1EEEiiiNS1_ILi72EEENS1_ILi512EEEEEEEEC2ERKS4_RKS8_,($_ZN7cutlass13device_kernelIN5flash19enable_sm80_to_sm89INS1_16FlashAttnBwdSm80INS1_25CollectiveMainloopBwdSm80ILi2ELi2EN4cute5tupleIJNS5_1CILi128EEES8_NS7_ILi64EEEEEENS_10bfloat16_tEfNS_4arch4Sm80ELb0ELb0ELb1ELb1ELb0ELb0ELb0ELb0ELi2ELi4ELi4ELi4ELb0EEENS1_21CollectiveEpilogueBwdISA_SB_SD_Li256ELb1ELb0ELi2EEENS1_19SingleTileSchedulerILb1ELb0ELb0ELi128EEEEEEEEEvNT_6ParamsE$_ZN4cute5tupleIJNS_1CILi0EEEiEEC2ERKS2_RKi - $_ZN7cutlass13device_kernelIN5flash19enable_sm80_to_sm89INS1_16FlashAttnBwdSm80INS1_25CollectiveMainloopBwdSm80ILi2ELi2EN4cute5tupleIJNS5_1CILi128EEES8_NS7_ILi64EEEEEENS_10bfloat16_tEfNS_4arch4Sm80ELb0ELb0ELb1ELb1ELb0ELb0ELb0ELb0ELi2ELi4ELi4ELi4ELb0EEENS1_21CollectiveEpilogueBwdISA_SB_SD_Li256ELb1ELb0ELi2EEENS1_19SingleTileSchedulerILb1ELb0ELb0ELi128EEEEEEEEEvNT_6ParamsE$_ZN4cute5tupleIJNS0_IJNS_1CILi8EEENS1_ILi2EEES3_S3_S2_S3_EEENS0_IJNS1_ILi1EEEiiiNS1_ILi72EEENS1_ILi512EEEEEEEEC2ERKS4_RKS8_)
$_ZN7cutlass13device_kernelIN5flash19enable_sm80_to_sm89INS1_16FlashAttnBwdSm80INS1_25CollectiveMainloopBwdSm80ILi2ELi2EN4cute5tupleIJNS5_1CILi128EEES8_NS7_ILi64EEEEEENS_10bfloat16_tEfNS_4arch4Sm80ELb0ELb0ELb1ELb1ELb0ELb0ELb0ELb0ELi2ELi4ELi4ELi4ELb0EEENS1_21CollectiveEpilogueBwdISA_SB_SD_Li256ELb1ELb0ELi2EEENS1_19SingleTileSchedulerILb1ELb0ELb0ELi128EEEEEEEEEvNT_6ParamsE$_ZN4cute5tupleIJNS0_IJNS_1CILi8EEENS1_ILi2EEES3_S3_S2_S3_EEENS0_IJNS1_ILi1EEEiiiNS1_ILi72EEENS1_ILi512EEEEEEEEC2ERKS4_RKS8_:
[----:B------:R-:W-:Y:S02]  /*c190*/  MOV R8, 0xc1b0 ;  /* 0x0000c1b000087802 */ /* 0x000fe40000000f00 */
[----:B------:R-:W-:Y:S05]  /*c1a0*/  CALL.REL.NOINC `($_ZN7cutlass13device_kernelIN5flash19enable_sm80_to_sm89INS1_16FlashAttnBwdSm80INS1_25CollectiveMainloopBwdSm80ILi2ELi2EN4cute5tupleIJNS5_1CILi128EEES8_NS7_ILi64EEEEEENS_10bfloat16_tEfNS_4arch4Sm80ELb0ELb0ELb1ELb1ELb0ELb0ELb0ELb0ELi2ELi4ELi4ELi4ELb0EEENS1_21CollectiveEpilogueBwdISA_SB_SD_Li256ELb1ELb0ELi2EEENS1_19SingleTileSchedulerILb1ELb0ELb0ELi128EEEEEEEEEvNT_6ParamsE$_ZN4cute3eso3ESOILb1ELb0EJNS_5tupleIJNS_1CILi8EEENS3_ILi2EEES5_S5_S4_S5_EEENS2_IJNS3_ILi1EEEiiiNS3_ILi72EEENS3_ILi512EEEEEEEEC2ERKS6_RKSA_) ;  /* 0xffffdf2000007944 */ /* 0x000fea0003c3ffff */
[----:B-1----:R-:W-:Y:S02]  /*c1b0*/  MOV R2, R6 ;  /* 0x0000000600027202 */ /* 0x002fe40000000f00 */
[----:B------:R-:W-:-:S04]  /*c1c0*/  MOV R3, 0x0 ;  /* 0x0000000000037802 */ /* 0x000fc80000000f00 */
[----:B------:R-:W-:Y:S05]  /*c1d0*/  RET.REL.NODEC R2 `(_ZN7cutlass13device_kernelIN5flash19enable_sm80_to_sm89INS1_16FlashAttnBwdSm80INS1_25CollectiveMainloopBwdSm80ILi2ELi2EN4cute5tupleIJNS5_1CILi128EEES8_NS7_ILi64EEEEEENS_10bfloat16_tEfNS_4arch4Sm80ELb0ELb0ELb1ELb1ELb0ELb0ELb0ELb0ELi2ELi4ELi4ELi4ELb0EEENS1_21CollectiveEpilogueBwdISA_SB_SD_Li256ELb1ELb0ELi2EEENS1_19SingleTileSchedulerILb1ELb0ELb0ELi128EEEEEEEEEvNT_6ParamsE) ;  /* 0xffff3e2002007950 */ /* 0x000fea0003c3ffff */
        .type           $_ZN7cutlass13device_kernelIN5flash19enable_sm80_to_sm89INS1_16FlashAttnBwdSm80INS1_25CollectiveMainloopBwdSm80ILi2ELi2EN4cute5tupleIJNS5_1CILi128EEES8_NS7_ILi64EEEEEENS_10bfloat16_tEfNS_4arch4Sm80ELb0ELb0ELb1ELb1ELb0ELb0ELb0ELb0ELi2ELi4ELi4ELi4ELb0EEENS1_21CollectiveEpilogueBwdISA_SB_SD_Li256ELb1ELb0ELi2EEENS1_19SingleTileSchedulerILb1ELb0ELb0ELi128EEEEEEEEEvNT_6ParamsE$_ZN4cute5tupleIJNS_1CILi0EEEiEEC2ERKS2_RKi,@function
        .size           $_ZN7cutlass13device_kernelIN5flash19enable_sm80_to_sm89INS1_16FlashAttnBwdSm80INS1_25CollectiveMainloopBwdSm80ILi2ELi2EN4cute5tupleIJNS5_1CILi128EEES8_NS7_ILi64EEEEEENS_10bfloat16_tEfNS_4arch4Sm80ELb0ELb0ELb1ELb1ELb0ELb0ELb0ELb0ELi2ELi4ELi4ELi4ELb0EEENS1_21CollectiveEpilogueBwdISA_SB_SD_Li256ELb1ELb0ELi2EEENS1_19SingleTileSchedulerILb1ELb0ELb0ELi128EEEEEEEEEvNT_6ParamsE$_ZN4cute5tupleIJNS_1CILi0EEEiEEC2ERKS2_RKi,($_ZN7cutlass13device_kernelIN5flash19enable_sm80_to_sm89INS1_16FlashAttnBwdSm80INS1_25CollectiveMainloopBwdSm80ILi2ELi2EN4cute5tupleIJNS5_1CILi128EEES8_NS7_ILi64EEEEEENS_10bfloat16_tEfNS_4arch4Sm80ELb0ELb0ELb1ELb1ELb0ELb0ELb0ELb0ELi2ELi4ELi4ELi4ELb0EEENS1_21CollectiveEpilogueBwdISA_SB_SD_Li256ELb1ELb0ELi2EEENS1_19SingleTileSchedulerILb1ELb0ELb0ELi128EEEEEEEEEvNT_6ParamsE$_ZN4cute5tupleIJNS_1CILi2EEEiEEC2ERKS2_RKi - $_ZN7cutlass13device_kernelIN5flash19enable_sm80_to_sm89INS1_16FlashAttnBwdSm80INS1_25CollectiveMainloopBwdSm80ILi2ELi2EN4cute5tupleIJNS5_1CILi128EEES8_NS7_ILi64EEEEEENS_10bfloat16_tEfNS_4arch4Sm80ELb0ELb0ELb1ELb1ELb0ELb0ELb0ELb0ELi2ELi4ELi4ELi4ELb0EEENS1_21CollectiveEpilogueBwdISA_SB_SD_Li256ELb1ELb0ELi2EEENS1_19SingleTileSchedulerILb1ELb0ELb0ELi128EEEEEEEEEvNT_6ParamsE$_ZN4cute5tupleIJNS_1CILi0EEEiEEC2ERKS2_RKi)
$_ZN7cutlass13device_kernelIN5flash19enable_sm80_to_sm89INS1_16FlashAttnBwdSm80INS1_25CollectiveMainloopBwdSm80ILi2ELi2EN4cute5tupleIJNS5_1CILi128EEES8_NS7_ILi64EEEEEENS_10bfloat16_tEfNS_4arch4Sm80ELb0ELb0ELb1ELb1ELb0ELb0ELb0ELb0ELi2ELi4ELi4ELi4ELb0EEENS1_21CollectiveEpilogueBwdISA_SB_SD_Li256ELb1ELb0ELi2EEENS1_19SingleTileSchedulerILb1ELb0ELb0ELi128EEEEEEEEEvNT_6ParamsE$_ZN4cute5tupleIJNS_1CILi0EEEiEEC2ERKS2_RKi:
[----:B------:R-:W-:Y:S02]  /*c1e0*/  MOV R13, R11 ;  /* 0x0000000b000d7202 */ /* 0x000fe40000000f00 */
[----:B------:R-:W-:Y:S02]  /*c1f0*/  MOV R8, 0xc210 ;  /* 0x0000c21000087802 */ /* 0x000fe40000000f00 */
[----:B------:R-:W-:Y:S05]  /*c200*/  CALL.REL.NOINC `($_ZN7cutlass13device_kernelIN5flash19enable_sm80_to_sm89INS1_16FlashAttnBwdSm80INS1_25CollectiveMainloopBwdSm80ILi2ELi2EN4cute5tupleIJNS5_1CILi128EEES8_NS7_ILi64EEEEEENS_10bfloat16_tEfNS_4arch4Sm80ELb0ELb0ELb1ELb1ELb0ELb0ELb0ELb0ELi2ELi4ELi4ELi4ELb0EEENS1_21CollectiveEpilogueBwdISA_SB_SD_Li256ELb1ELb0ELi2EEENS1_19SingleTileSchedulerILb1ELb0ELb0ELi128EEEEEEEEEvNT_6ParamsE$_ZN4cute3eso3ESOILb1ELb0EJNS_1CILi0EEEiEEC2ERKS3_RKi) ;  /* 0xffffcae000007944 */ /* 0x000fea0003c3ffff */
[----:B-1----:R-:W-:Y:S02]  /*c210*/  MOV R2, R6 ;  /* 0x0000000600027202 */ /* 0x002fe40000000f00 */
[----:B------:R-:W-:-:S04]  /*c220*/  MOV R3, 0x0 ;  /* 0x0000000000037802 */ /* 0x000fc80000000f00 */
[----:B------:R-:W-:Y:S05]  /*c230*/  RET.REL.NODEC R2 `(_ZN7cutlass13device_kernelIN5flash19enable_sm80_to_sm89INS1_16FlashAttnBwdSm80INS1_25CollectiveMainloopBwdSm80ILi2ELi2EN4cute5tupleIJNS5_1CILi128EEES8_NS7_ILi64EEEEEENS_10bfloat16_tEfNS_4arch4Sm80ELb0ELb0ELb1ELb1ELb0ELb0ELb0ELb0ELi2ELi4ELi4ELi4ELb0EEENS1_21CollectiveEpilogueBwdISA_SB_SD_Li256ELb1ELb0ELi2EEENS1_19SingleTileSchedulerILb1ELb0ELb0ELi128EEEEEEEEEvNT_6ParamsE) ;  /* 0xffff3dc002007950 */ /* 0x000fea0003c3ffff */
        .type           $_ZN7cutlass13device_kernelIN5flash19enable_sm80_to_sm89INS1_16FlashAttnBwdSm80INS1_25CollectiveMainloopBwdSm80ILi2ELi2EN4cute5tupleIJNS5_1CILi128EEES8_NS7_ILi64EEEEEENS_10bfloat16_tEfNS_4arch4Sm80ELb0ELb0ELb1ELb1ELb0ELb0ELb0ELb0ELi2ELi4ELi4ELi4ELb0EEENS1_21CollectiveEpilogueBwdISA_SB_SD_Li256ELb1ELb0ELi2EEENS1_19SingleTileSchedulerILb1ELb0ELb0ELi128EEEEEEEEEvNT_6ParamsE$_ZN4cute5tupleIJNS_1CILi2EEEiEEC2ERKS2_RKi,@function
        .size           $_ZN7cutlass13device_kernelIN5flash19enable_sm80_to_sm89INS1_16FlashAttnBwdSm80INS1_25CollectiveMainloopBwdSm80ILi2ELi2EN4cute5tupleIJNS5_1CILi128EEES8_NS7_ILi64EEEEEENS_10bfloat16_tEfNS_4arch4Sm80ELb0ELb0ELb1ELb1ELb0ELb0ELb0ELb0ELi2ELi4ELi4ELi4ELb0EEENS1_21CollectiveEpilogueBwdISA_SB_SD_Li256ELb1ELb0ELi2EEENS1_19SingleTileSchedulerILb1ELb0ELb0ELi128EEEEEEEEEvNT_6ParamsE$_ZN4cute5tupleIJNS_1CILi2EEEiEEC2ERKS2_RKi,($_ZN7cutlass13device_kernelIN5flash19enable_sm80_to_sm89INS1_16FlashAttnBwdSm80INS1_25CollectiveMainloopBwdSm80ILi2ELi2EN4cute5tupleIJNS5_1CILi128EEES8_NS7_ILi64EEEEEENS_10bfloat16_tEfNS_4arch4Sm80ELb0ELb0ELb1ELb1ELb0ELb0ELb0ELb0ELi2ELi4ELi4ELi4ELb0EEENS1_21CollectiveEpilogueBwdISA_SB_SD_Li256ELb1ELb0ELi2EEENS1_19SingleTileSchedulerILb1ELb0ELb0ELi128EEEEEEEEEvNT_6ParamsE$_ZN4cute5tupleIJNS_7SwizzleILi3ELi3ELi3EEENS_9MixedBitsILj0ELj432EEENS_6LayoutINS0_IJNS0_IJNS_1CILi2EEES7_S7_EEES7_NS6_ILi8EEEEEENS0_IJNS0_IJNS6_ILi64EEES9_NS6_ILi512EEEEEENS6_ILi8192EEENS6_ILi1024EEEEEEEEEEC2ERKS2_RKS4_RKSH_ - $_ZN7cutlass13device_kernelIN5flash19enable_sm80_to_sm89INS1_16FlashAttnBwdSm80INS1_25CollectiveMainloopBwdSm80ILi2ELi2EN4cute5tupleIJNS5_1CILi128EEES8_NS7_ILi64EEEEEENS_10bfloat16_tEfNS_4arch4Sm80ELb0ELb0ELb1ELb1ELb0ELb0ELb0ELb0ELi2ELi4ELi4ELi4ELb0EEENS1_21CollectiveEpilogueBwdISA_SB_SD_Li256ELb1ELb0ELi2EEENS1_19SingleTileSchedulerILb1ELb0ELb0ELi128EEEEEEEEEvNT_6ParamsE$_ZN4cute5tupleIJNS_1CILi2EEEiEEC2ERKS2_RKi)
$_ZN7cutlass13device_kernelIN5flash19enable_sm80_to_sm89INS1_16FlashAttnBwdSm80INS1_25CollectiveMainloopBwdSm80ILi2ELi2EN4cute5tupleIJNS5_1CILi128EEES8_NS7_ILi64EEEEEENS_10bfloat16_tEfNS_4arch4Sm80ELb0ELb0ELb1ELb1ELb0ELb0ELb0ELb0ELi2ELi4ELi4ELi4ELb0EEENS1_21CollectiveEpilogueBwdISA_SB_SD_Li256ELb1ELb0ELi2EEENS1_19SingleTileSchedulerILb1ELb0ELb0ELi128EEEEEEEEEvNT_6ParamsE$_ZN4cute5tupleIJNS_1CILi2EEEiEEC2ERKS2_RKi:
[----:B------:R-:W-:Y:S02]  /*c240*/  MOV R4, 0xc260 ;  /* 0x0000c26000047802 */ /* 0x000fe40000000f00 */
[----:B------:R-:W-:Y:S05]  /*c250*/  CALL.REL.NOINC `($_ZN7cutlass13device_kernelIN5flash19enable_sm80_to_sm89INS1_16FlashAttnBwdSm80INS1_25CollectiveMainloopBwdSm80ILi2ELi2EN4cute5tupleIJNS5_1CILi128EEES8_NS7_ILi64EEEEEENS_10bfloat16_tEfNS_4arch4Sm80ELb0ELb0ELb1ELb1ELb0ELb0ELb0ELb0ELi2ELi4ELi4ELi4ELb0EEENS1_21CollectiveEpilogueBwdISA_SB_SD_Li256ELb1ELb0ELi2EEENS1_19SingleTileSchedulerILb1ELb0ELb0ELi128EEEEEEEEEvNT_6ParamsE$_ZN4cute3eso3ESOILb1ELb0EJNS_1CILi2EEEiEEC2ERKS3_RKi) ;  /* 0xffffd06000007944 */ /* 0x000fea0003c3ffff */
[----:B-1----:R-:W-:Y:S02]  /*c260*/  MOV R2, R6 ;  /* 0x0000000600027202 */ /* 0x002fe40000000f00 */
[----:B------:R-:W-:-:S04]  /*c270*/  MOV R3, 0x0 ;  /* 0x0000000000037802 */ /* 0x000fc80000000f00 */
[----:B------:R-:W-:Y:S05]  /*c280*/  RET.REL.NODEC R2 `(_ZN7cutlass13device_kernelIN5flash19enable_sm80_to_sm89INS1_16FlashAttnBwdSm80INS1_25CollectiveMainloopBwdSm80ILi2ELi2EN4cute5tupleIJNS5_1CILi128EEES8_NS7_ILi64EEEEEENS_10bfloat16_tEfNS_4arch4Sm80ELb0ELb0ELb1ELb1ELb0ELb0ELb0ELb0ELi2ELi4ELi4ELi4ELb0EEENS1_21CollectiveEpilogueBwdISA_SB_SD_Li256ELb1ELb0ELi2EEENS1_19SingleTileSchedulerILb1ELb0ELb0ELi128EEEEEEEEEvNT_6ParamsE) ;  /* 0xffff3d7002007950 */ /* 0x000fea0003c3ffff */
        .type           $_ZN7cutlass13device_kernelIN5flash19enable_sm80_to_sm89INS1_16FlashAttnBwdSm80INS1_25CollectiveMainloopBwdSm80ILi2ELi2EN4cute5tupleIJNS5_1CILi128EEES8_NS7_ILi64EEEEEENS_10bfloat16_tEfNS_4arch4Sm80ELb0ELb0ELb1ELb1ELb0ELb0ELb0ELb0ELi2ELi4ELi4ELi4ELb0EEENS1_21CollectiveEpilogueBwdISA_SB_SD_Li256ELb1ELb0ELi2EEENS1_19SingleTileSchedulerILb1ELb0ELb0ELi128EEEEEEEEEvNT_6ParamsE$_ZN4cute5tupleIJNS_7SwizzleILi3ELi3ELi3EEENS_9MixedBitsILj0ELj432EEENS_6LayoutINS0_IJNS0_IJNS_1CILi2EEES7_S7_EEES7_NS6_ILi8EEEEEENS0_IJNS0_IJNS6_ILi64EEES9_NS6_ILi512EEEEEENS6_ILi8192EEENS6_ILi1024EEEEEEEEEEC2ERKS2_RKS4_RKSH_,@function
        .size           $_ZN7cutlass13device_kernelIN5flash19enable_sm80_to_sm89INS1_16FlashAttnBwdSm80INS1_25CollectiveMainloopBwdSm80ILi2ELi2EN4cute5tupleIJNS5_1CILi128EEES8_NS7_ILi64EEEEEENS_10bfloat16_tEfNS_4arch4Sm80ELb0ELb0ELb1ELb1ELb0ELb0ELb0ELb0ELi2ELi4ELi4ELi4ELb0EEENS1_21CollectiveEpilogueBwdISA_SB_SD_Li256ELb1ELb0ELi2EEENS1_19SingleTileSchedulerILb1ELb0ELb0ELi128EEEEEEEEEvNT_6ParamsE$_ZN4cute5tupleIJNS_7SwizzleILi3ELi3ELi3EEENS_9MixedBitsILj0ELj432EEENS_6LayoutINS0_IJNS0_IJNS_1CILi2EEES7_S7_EEES7_NS6_ILi8EEEEEENS0_IJNS0_IJNS6_ILi64EEES9_NS6_ILi512EEEEEENS6_ILi8192EEENS6_ILi1024EEEEEEEEEEC2ERKS2_RKS4_RKSH_,($_ZN7cutlass13device_kernelIN5flash19enable_sm80_to_sm89INS1_16FlashAttnBwdSm80INS1_25CollectiveMainloopBwdSm80ILi2ELi2EN4cute5tupleIJNS5_1CILi128EEES8_NS7_ILi64EEEEEENS_10bfloat16_tEfNS_4arch4Sm80ELb0ELb0ELb1ELb1ELb0ELb0ELb0ELb0ELi2ELi4ELi4ELi4ELb0EEENS1_21CollectiveEpilogueBwdISA_SB_SD_Li256ELb1ELb0ELi2EEENS1_19SingleTileSchedulerILb1ELb0ELb0ELi128EEEEEEEEEvNT_6ParamsE$_ZN4cute5tupleIJiEEC2ERKi - $_ZN7cutlass13device_kernelIN5flash19enable_sm80_to_sm89INS1_16FlashAttnBwdSm80INS1_25CollectiveMainloopBwdSm80ILi2ELi2EN4cute5tupleIJNS5_1CILi128EEES8_NS7_ILi64EEEEEENS_10bfloat16_tEfNS_4arch4Sm80ELb0ELb0ELb1ELb1ELb0ELb0ELb0ELb0ELi2ELi4ELi4ELi4ELb0EEENS1_21CollectiveEpilogueBwdISA_SB_SD_Li256ELb1ELb0ELi2EEENS1_19SingleTileSchedulerILb1ELb0ELb0ELi128EEEEEEEEEvNT_6ParamsE$_ZN4cute5tupleIJNS_7SwizzleILi3ELi3ELi3EEENS_9MixedBitsILj0ELj432EEENS_6LayoutINS0_IJNS0_IJNS_1CILi2EEES7_S7_EEES7_NS6_ILi8EEEEEENS0_IJNS0_IJNS6_ILi64EEES9_NS6_ILi512EEEEEENS6_ILi8192EEENS6_ILi1024EEEEEEEEEEC2ERKS2_RKS4_RKSH_)
$_ZN7cutlass13device_kernelIN5flash19enable_sm80_to_sm89INS1_16FlashAttnBwdSm80INS1_25CollectiveMainloopBwdSm80ILi2ELi2EN4cute5tupleIJNS5_1CILi128EEES8_NS7_ILi64EEEEEENS_10bfloat16_tEfNS_4arch4Sm80ELb0ELb0ELb1ELb1ELb0ELb0ELb0ELb0ELi2ELi4ELi4ELi4ELb0EEENS1_21CollectiveEpilogueBwdISA_SB_SD_Li256ELb1ELb0ELi2EEENS1_19SingleTileSchedulerILb1ELb0ELb0ELi128EEEEEEEEEvNT_6ParamsE$_ZN4cute5tupleIJNS_7SwizzleILi3ELi3ELi3EEENS_9MixedBitsILj0ELj432EEENS_6LayoutINS0_IJNS0_IJNS_1CILi2EEES7_S7_EEES7_NS6_ILi8EEEEEENS0_IJNS0_IJNS6_ILi64EEES9_NS6_ILi512EEEEEENS6_ILi8192EEENS6_ILi1024EEEEEEEEEEC2ERKS2_RKS4_RKSH_:
[----:B------:R-:W-:Y:S02]  /*c290*/  MOV R6, 0xc2b0 ;  /* 0x0000c2b000067802 */ /* 0x000fe40000000f00 */
[----:B------:R-:W-:Y:S05]  /*c2a0*/  CALL.REL.NOINC `($_ZN7cutlass13device_kernelIN5flash19enable_sm80_to_sm89INS1_16FlashAttnBwdSm80INS1_25CollectiveMainloopBwdSm80ILi2ELi2EN4cute5tupleIJNS5_1CILi128EEES8_NS7_ILi64EEEEEENS_10bfloat16_tEfNS_4arch4Sm80ELb0ELb0ELb1ELb1ELb0ELb0ELb0ELb0ELi2ELi4ELi4ELi4ELb0EEENS1_21CollectiveEpilogueBwdISA_SB_SD_Li256ELb1ELb0ELi2EEENS1_19SingleTileSchedulerILb1ELb0ELb0ELi128EEEEEEEEEvNT_6ParamsE$_ZN4cute3eso3ESOILb1ELb0EJNS_7SwizzleILi3ELi3ELi3EEENS_9MixedBitsILj0ELj432EEENS_6LayoutINS_5tupleIJNS7_IJNS_1CILi2EEES9_S9_EEES9_NS8_ILi8EEEEEENS7_IJNS7_IJNS8_ILi64EEESB_NS8_ILi512EEEEEENS8_ILi8192EEENS8_ILi1024EEEEEEEEEEC2ERKS3_RKS5_RKSJ_) ;  /* 0xfffff77000007944 */ /* 0x000fea0003c3ffff */
[----:B------:R-:W-:-:S04]  /*c2b0*/  MOV R5, 0x0 ;  /* 0x0000000000057802 */ /* 0x000fc80000000f00 */
[----:B------:R-:W-:Y:S05]  /*c2c0*/  RET.REL.NODEC R4 `(_ZN7cutlass13device_kernelIN5flash19enable_sm80_to_sm89INS1_16FlashAttnBwdSm80INS1_25CollectiveMainloopBwdSm80ILi2ELi2EN4cute5tupleIJNS5_1CILi128EEES8_NS7_ILi64EEEEEENS_10bfloat16_tEfNS_4arch4Sm80ELb0ELb0ELb1ELb1ELb0ELb0ELb0ELb0ELi2ELi4ELi4ELi4ELb0EEENS1_21CollectiveEpilogueBwdISA_SB_SD_Li256ELb1ELb0ELi2EEENS1_19SingleTileSchedulerILb1ELb0ELb0ELi128EEEEEEEEEvNT_6ParamsE) ;  /* 0xffff3d3004007950 */ /* 0x000fea0003c3ffff */
        .type           $_ZN7cutlass13device_kernelIN5flash19enable_sm80_to_sm89INS1_16FlashAttnBwdSm80INS1_25CollectiveMainloopBwdSm80ILi2ELi2EN4cute5tupleIJNS5_1CILi128EEES8_NS7_ILi64EEEEEENS_10bfloat16_tEfNS_4arch4Sm80ELb0ELb0ELb1ELb1ELb0ELb0ELb0ELb0ELi2ELi4ELi4ELi4ELb0EEENS1_21CollectiveEpilogueBwdISA_SB_SD_Li256ELb1ELb0ELi2EEENS1_19SingleTileSchedulerILb1ELb0ELb0ELi128EEEEEEEEEvNT_6ParamsE$_ZN4cute5tupleIJiEEC2ERKi,@function
        .size           $_ZN7cutlass13device_kernelIN5flash19enable_sm80_to_sm89INS1_16FlashAttnBwdSm80INS1_25CollectiveMainloopBwdSm80ILi2ELi2EN4cute5tupleIJNS5_1CILi128EEES8_NS7_ILi64EEEEEENS_10bfloat16_tEfNS_4arch4Sm80ELb0ELb0ELb1ELb1ELb0ELb0ELb0ELb0ELi2ELi4ELi4ELi4ELb0EEENS1_21CollectiveEpilogueBwdISA_SB_SD_Li256ELb1ELb0ELi2EEENS1_19SingleTileSchedulerILb1ELb0ELb0ELi128EEEEEEEEEvNT_6ParamsE$_ZN4cute5tupleIJiEEC2ERKi,($_ZN7cutlass13device_kernelIN5flash19enable_sm80_to_sm89INS1_16FlashAttnBwdSm80INS1_25CollectiveMainloopBwdSm80ILi2ELi2EN4cute5tupleIJNS5_1CILi128EEES8_NS7_ILi64EEEEEENS_10bfloat16_tEfNS_4arch4Sm80ELb0ELb0ELb1ELb1ELb0ELb0ELb0ELb0ELi2ELi4ELi4ELi4ELb0EEENS1_21CollectiveEpilogueBwdISA_SB_SD_Li256ELb1ELb0ELi2EEENS1_19SingleTileSchedulerILb1ELb0ELb0ELi128EEEEEEEEEvNT_6ParamsE$_ZN4cute5tupleIJiNS_1CILi0EEEEEC2ERKiRKS2_ - $_ZN7cutlass13device_kernelIN5flash19enable_sm80_to_sm89INS1_16FlashAttnBwdSm80INS1_25CollectiveMainloopBwdSm80ILi2ELi2EN4cute5tupleIJNS5_1CILi128EEES8_NS7_ILi64EEEEEENS_10bfloat16_tEfNS_4arch4Sm80ELb0ELb0ELb1ELb1ELb0ELb0ELb0ELb0ELi2ELi4ELi4ELi4ELb0EEENS1_21CollectiveEpilogueBwdISA_SB_SD_Li256ELb1ELb0ELi2EEENS1_19SingleTileSchedulerILb1ELb0ELb0ELi128EEEEEEEEEvNT_6ParamsE$_ZN4cute5tupleIJiEEC2ERKi)
$_ZN7cutlass13device_kernelIN5flash19enable_sm80_to_sm89INS1_16FlashAttnBwdSm80INS1_25CollectiveMainloopBwdSm80ILi2ELi2EN4cute5tupleIJNS5_1CILi128EEES8_NS7_ILi64EEEEEENS_10bfloat16_tEfNS_4arch4Sm80ELb0ELb0ELb1ELb1ELb0ELb0ELb0ELb0ELi2ELi4ELi4ELi4ELb0EEENS1_21CollectiveEpilogueBwdISA_SB_SD_Li256ELb1ELb0ELi2EEENS1_19SingleTileSchedulerILb1ELb0ELb0ELi128EEEEEEEEEvNT_6ParamsE$_ZN4cute5tupleIJiEEC2ERKi:
[----:B------:R-:W-:Y:S02]  /*c2d0*/  MOV R8, 0xc2f0 ;  /* 0x0000c2f000087802 */ /* 0x000fe40000000f00 */
[----:B------:R-:W-:Y:S05]  /*c2e0*/  CALL.REL.NOINC `($_ZN7cutlass13device_kernelIN5flash19enable_sm80_to_sm89INS1_16FlashAttnBwdSm80INS1_25CollectiveMainloopBwdSm80ILi2ELi2EN4cute5tupleIJNS5_1CILi128EEES8_NS7_ILi64EEEEEENS_10bfloat16_tEfNS_4arch4Sm80ELb0ELb0ELb1ELb1ELb0ELb0ELb0ELb0ELi2ELi4ELi4ELi4ELb0EEENS1_21CollectiveEpilogueBwdISA_SB_SD_Li256ELb1ELb0ELi2EEENS1_19SingleTileSchedulerILb1ELb0ELb0ELi128EEEEEEEEEvNT_6ParamsE$_ZN4cute3eso3ESOILb0ELb1EJiEEC2ERKi) ;  /* 0xffffc31000007944 */ /* 0x000fea0003c3ffff */
[----:B-1----:R-:W-:Y:S02]  /*c2f0*/  MOV R2, R10 ;  /* 0x0000000a00027202 */ /* 0x002fe40000000f00 */
[----:B------:R-:W-:-:S04]  /*c300*/  MOV R3, 0x0 ;  /* 0x0000000000037802 */ /* 0x000fc80000000f00 */
[----:B------:R-:W-:Y:S05]  /*c310*/  RET.REL.NODEC R2 `(_ZN7cutlass13device_kernelIN5flash19enable_sm80_to_sm89INS1_16FlashAttnBwdSm80INS1_25CollectiveMainloopBwdSm80ILi2ELi2EN4cute5tupleIJNS5_1CILi128EEES8_NS7_ILi64EEEEEENS_10bfloat16_tEfNS_4arch4Sm80ELb0ELb0ELb1ELb1ELb0ELb0ELb0ELb0ELi2ELi4ELi4ELi4ELb0EEENS1_21CollectiveEpilogueBwdISA_SB_SD_Li256ELb1ELb0ELi2EEENS1_19SingleTileSchedulerILb1ELb0ELb0ELi128EEEEEEEEEvNT_6ParamsE) ;  /* 0xffff3ce002007950 */ /* 0x000fea0003c3ffff */
        .type           $_ZN7cutlass13device_kernelIN5flash19enable_sm80_to_sm89INS1_16FlashAttnBwdSm80INS1_25CollectiveMainloopBwdSm80ILi2ELi2EN4cute5tupleIJNS5_1CILi128EEES8_NS7_ILi64EEEEEENS_10bfloat16_tEfNS_4arch4Sm80ELb0ELb0ELb1ELb1ELb0ELb0ELb0ELb0ELi2ELi4ELi4ELi4ELb0EEENS1_21CollectiveEpilogueBwdISA_SB_SD_Li256ELb1ELb0ELi2EEENS1_19SingleTileSchedulerILb1ELb0ELb0ELi128EEEEEEEEEvNT_6ParamsE$_ZN4cute5tupleIJiNS_1CILi0EEEEEC2ERKiRKS2_,@function
        .size           $_ZN7cutlass13device_kernelIN5flash19enable_sm80_to_sm89INS1_16FlashAttnBwdSm80INS1_25CollectiveMainloopBwdSm80ILi2ELi2EN4cute5tupleIJNS5_1CILi128EEES8_NS7_ILi64EEEEEENS_10bfloat16_tEfNS_4arch4Sm80ELb0ELb0ELb1ELb1ELb0ELb0ELb0ELb0ELi2ELi4ELi4ELi4ELb0EEENS1_21CollectiveEpilogueBwdISA_SB_SD_Li256ELb1ELb0ELi2EEENS1_19SingleTileSchedulerILb1ELb0ELb0ELi128EEEEEEEEEvNT_6ParamsE$_ZN4cute5tupleIJiNS_1CILi0EEEEEC2ERKiRKS2_,($_ZN7cutlass13device_kernelIN5flash19enable_sm80_to_sm89INS1_16FlashAttnBwdSm80INS1_25CollectiveMainloopBwdSm80ILi2ELi2EN4cute5tupleIJNS5_1CILi128EEES8_NS7_ILi64EEEEEENS_10bfloat16_tEfNS_4arch4Sm80ELb0ELb0ELb1ELb1ELb0ELb0ELb0ELb0ELi2ELi4ELi4ELi4ELb0EEENS1_21CollectiveEpilogueBwdISA_SB_SD_Li256ELb1ELb0ELi2EEENS1_19SingleTileSchedulerILb1ELb0ELb0ELi128EEEEEEEEEvNT_6ParamsE$_ZN4cute5tupleIJiiEEC2ERKiS3_ - $_ZN7cutlass13device_kernelIN5flash19enable_sm80_to_sm89INS1_16FlashAttnBwdSm80INS1_25CollectiveMainloopBwdSm80ILi2ELi2EN4cute5tupleIJNS5_1CILi128EEES8_NS7_ILi64EEEEEENS_10bfloat16_tEfNS_4arch4Sm80ELb0ELb0ELb1ELb1ELb0ELb0ELb0ELb0ELi2ELi4ELi4ELi4ELb0EEENS1_21CollectiveEpilogueBwdISA_SB_SD_Li256ELb1ELb0ELi2EEENS1_19SingleTileSchedulerILb1ELb0ELb0ELi128EEEEEEEEEvNT_6ParamsE$_ZN4cute5tupleIJiNS_1CILi0EEEEEC2ERKiRKS2_)
$_ZN7cutlass13device_kernelIN5flash19enable_sm80_to_sm89INS1_16FlashAttnBwdSm80INS1_25CollectiveMainloopBwdSm80ILi2ELi2EN4cute5tupleIJNS5_1CILi128EEES8_NS7_ILi64EEEEEENS_10bfloat16_tEfNS_4arch4Sm80ELb0ELb0ELb1ELb1ELb0ELb0ELb0ELb0ELi2ELi4ELi4ELi4ELb0EEENS1_21CollectiveEpilogueBwdISA_SB_SD_Li256ELb1ELb0ELi2EEENS1_19SingleTileSchedulerILb1ELb0ELb0ELi128EEEEEEEEEvNT_6ParamsE$_ZN4cute5tupleIJiNS_1CILi0EEEEEC2ERKiRKS2_:
[----:B------:R-:W-:Y:S02]  /*c320*/  MOV R6, 0xc340 ;  /* 0x0000c34000067802 */ /* 0x000fe40000000f00 */
[----:B------:R-:W-:Y:S05]  /*c330*/  CALL.REL.NOINC `($_ZN7cutlass13device_kernelIN5flash19enable_sm80_to_sm89INS1_16FlashAttnBwdSm80INS1_25CollectiveMainloopBwdSm80ILi2ELi2EN4cute5tupleIJNS5_1CILi128EEES8_NS7_ILi64EEEEEENS_10bfloat16_tEfNS_4arch4Sm80ELb0ELb0ELb1ELb1ELb0ELb0ELb0ELb0ELi2ELi4ELi4ELi4ELb0EEENS1_21CollectiveEpilogueBwdISA_SB_SD_Li256ELb1ELb0ELi2EEENS1_19SingleTileSchedulerILb1ELb0ELb0ELi128EEEEEEEEEvNT_6ParamsE$_ZN4cute3eso3ESOILb0ELb1EJiNS_1CILi0EEEEEC2ERKiRKS3_) ;  /* 0xffffc30000007944 */ /* 0x000fea0003c3ffff */
[----:B------:R-:W-:-:S04]  /*c340*/  MOV R11, 0x0 ;  /* 0x00000000000b7802 */ /* 0x000fc80000000f00 */
[----:B------:R-:W-:Y:S05]  /*c350*/  RET.REL.NODEC R10 `(_ZN7cutlass13device_kernelIN5flash19enable_sm80_to_sm89INS1_16FlashAttnBwdSm80INS1_25CollectiveMainloopBwdSm80ILi2ELi2EN4cute5tupleIJNS5_1CILi128EEES8_NS7_ILi64EEEEEENS_10bfloat16_tEfNS_4arch4Sm80ELb0ELb0ELb1ELb1ELb0ELb0ELb0ELb0ELi2ELi4ELi4ELi4ELb0EEENS1_21CollectiveEpilogueBwdISA_SB_SD_Li256ELb1ELb0ELi2EEENS1_19SingleTileSchedulerILb1ELb0ELb0ELi128EEEEEEEEEvNT_6ParamsE) ;  /* 0xffff3ca00a007950 */ /* 0x000fea0003c3ffff */
        .type           $_ZN7cutlass13device_kernelIN5flash19enable_sm80_to_sm89INS1_16FlashAttnBwdSm80INS1_25CollectiveMainloopBwdSm80ILi2ELi2EN4cute5tupleIJNS5_1CILi128EEES8_NS7_ILi64EEEEEENS_10bfloat16_tEfNS_4arch4Sm80ELb0ELb0ELb1ELb1ELb0ELb0ELb0ELb0ELi2ELi4ELi4ELi4ELb0EEENS1_21CollectiveEpilogueBwdISA_SB_SD_Li256ELb1ELb0ELi2EEENS1_19SingleTileSchedulerILb1ELb0ELb0ELi128EEEEEEEEEvNT_6ParamsE$_ZN4cute5tupleIJiiEEC2ERKiS3_,@function
        .size           $_ZN7cutlass13device_kernelIN5flash19enable_sm80_to_sm89INS1_16FlashAttnBwdSm80INS1_25CollectiveMainloopBwdSm80ILi2ELi2EN4cute5tupleIJNS5_1CILi128EEES8_NS7_ILi64EEEEEENS_10bfloat16_tEfNS_4arch4Sm80ELb0ELb0ELb1ELb1ELb0ELb0ELb0ELb0ELi2ELi4ELi4ELi4ELb0EEENS1_21CollectiveEpilogueBwdISA_SB_SD_Li256ELb1ELb0ELi2EEENS1_19SingleTileSchedulerILb1ELb0ELb0ELi128EEEEEEEEEvNT_6ParamsE$_ZN4cute5tupleIJiiEEC2ERKiS3_,($_ZN7cutlass13device_kernelIN5flash19enable_sm80_to_sm89INS1_16FlashAttnBwdSm80INS1_25CollectiveMainloopBwdSm80ILi2ELi2EN4cute5tupleIJNS5_1CILi128EEES8_NS7_ILi64EEEEEENS_10bfloat16_tEfNS_4arch4Sm80ELb0ELb0ELb1ELb1ELb0ELb0ELb0ELb0ELi2ELi4ELi4ELi4ELb0EEENS1_21CollectiveEpilogueBwdISA_SB_SD_Li256ELb1ELb0ELi2EEENS1_19SingleTileSchedulerILb1ELb0ELb0ELi128EEEEEEEEEvNT_6ParamsE$_ZN4cute8gmem_ptrIPKN7cutlass10bfloat16_tEECI1NS_12iter_adaptorIS4_S5_EEES4_ - $_ZN7cutlass13device_kernelIN5flash19enable_sm80_to_sm89INS1_16FlashAttnBwdSm80INS1_25CollectiveMainloopBwdSm80ILi2ELi2EN4cute5tupleIJNS5_1CILi128EEES8_NS7_ILi64EEEEEENS_10bfloat16_tEfNS_4arch4Sm80ELb0ELb0ELb1ELb1ELb0ELb0ELb0ELb0ELi2ELi4ELi4ELi4ELb0EEENS1_21CollectiveEpilogueBwdISA_SB_SD_Li256ELb1ELb0ELi2EEENS1_19SingleTileSchedulerILb1ELb0ELb0ELi128EEEEEEEEEvNT_6ParamsE$_ZN4cute5tupleIJiiEEC2ERKiS3_)
$_ZN7cutlass13device_kernelIN5flash19enable_sm80_to_sm89INS1_16FlashAttnBwdSm80INS1_25CollectiveMainloopBwdSm80ILi2ELi2EN4cute5tupleIJNS5_1CILi128EEES8_NS7_ILi64EEEEEENS_10bfloat16_tEfNS_4arch4Sm80ELb0ELb0ELb1ELb1ELb0ELb0ELb0ELb0ELi2ELi4ELi4ELi4ELb0EEENS1_21CollectiveEpilogueBwdISA_SB_SD_Li256ELb1ELb0ELi2EEENS1_19SingleTileSchedulerILb1ELb0ELb0ELi128EEEEEEEEEvNT_6ParamsE$_ZN4cute5tupleIJiiEEC2ERKiS3_:
[----:B------:R-:W-:Y:S02]  /*c360*/  MOV R8, 0xc380 ;  /* 0x0000c38000087802 */ /* 0x000fe40000000f00 */
[----:B------:R-:W-:Y:S05]  /*c370*/  CALL.REL.NOINC `($_ZN7cutlass13device_kernelIN5flash19enable_sm80_to_sm89INS1_16FlashAttnBwdSm80INS1_25CollectiveMainloopBwdSm80ILi2ELi2EN4cute5tupleIJNS5_1CILi128EEES8_NS7_ILi64EEEEEENS_10bfloat16_tEfNS_4arch4Sm80ELb0ELb0ELb1ELb1ELb0ELb0ELb0ELb0ELi2ELi4ELi4ELi4ELb0EEENS1_21CollectiveEpilogueBwdISA_SB_SD_Li256ELb1ELb0ELi2EEENS1_19SingleTileSchedulerILb1ELb0ELb0ELi128EEEEEEEEEvNT_6ParamsE$_ZN4cute3eso3ESOILb0ELb0EJiiEEC2ERKiS4_) ;  /* 0xffffbae000007944 */ /* 0x000fea0003c3ffff */
[----:B-1----:R-:W-:Y:S02]  /*c380*/  MOV R2, R6 ;  /* 0x0000000600027202 */ /* 0x002fe40000000f00 */
[----:B------:R-:W-:-:S04]  /*c390*/  MOV R3, 0x0 ;  /* 0x0000000000037802 */ /* 0x000fc80000000f00 */
[----:B------:R-:W-:Y:S05]  /*c3a0*/  RET.REL.NODEC R2 `(_ZN7cutlass13device_kernelIN5flash19enable_sm80_to_sm89INS1_16FlashAttnBwdSm80INS1_25CollectiveMainloopBwdSm80ILi2ELi2EN4cute5tupleIJNS5_1CILi128EEES8_NS7_ILi64EEEEEENS_10bfloat16_tEfNS_4arch4Sm80ELb0ELb0ELb1ELb1ELb0ELb0ELb0ELb0ELi2ELi4ELi4ELi4ELb0EEENS1_21CollectiveEpilogueBwdISA_SB_SD_Li256ELb1ELb0ELi2EEENS1_19SingleTileSchedulerILb1ELb0ELb0ELi128EEEEEEEEEvNT_6ParamsE) ;  /* 0xffff3c5002007950 */ /* 0x000fea0003c3ffff */
        .type           $_ZN7cutlass13device_kernelIN5flash19enable_sm80_to_sm89INS1_16FlashAttnBwdSm80INS1_25CollectiveMainloopBwdSm80ILi2ELi2EN4cute5tupleIJNS5_1CILi128EEES8_NS7_ILi64EEEEEENS_10bfloat16_tEfNS_4arch4Sm80ELb0ELb0ELb1ELb1ELb0ELb0ELb0ELb0ELi2ELi4ELi4ELi4ELb0EEENS1_21CollectiveEpilogueBwdISA_SB_SD_Li256ELb1ELb0ELi2EEENS1_19SingleTileSchedulerILb1ELb0ELb0ELi128EEEEEEEEEvNT_6ParamsE$_ZN4cute8gmem_ptrIPKN7cutlass10bfloat16_tEECI1NS_12iter_adaptorIS4_S5_EEES4_,@function
        .size           $_ZN7cutlass13device_kernelIN5flash19enable_sm80_to_sm89INS1_16FlashAttnBwdSm80INS1_25CollectiveMainloopBwdSm80ILi2ELi2EN4cute5tupleIJNS5_1CILi128EEES8_NS7_ILi64EEEEEENS_10bfloat16_tEfNS_4arch4Sm80ELb0ELb0ELb1ELb1ELb0ELb0ELb0ELb0ELi2ELi4ELi4ELi4ELb0EEENS1_21CollectiveEpilogueBwdISA_SB_SD_Li256ELb1ELb0ELi2EEENS1_19SingleTileSchedulerILb1ELb0ELb0ELi128EEEEEEEEEvNT_6ParamsE$_ZN4cute8gmem_ptrIPKN7cutlass10bfloat16_tEECI1NS_12iter_adaptorIS4_S5_EEES4_,($_ZN7cutlass13device_kernelIN5flash19enable_sm80_to_sm89INS1_16FlashAttnBwdSm80INS1_25CollectiveMainloopBwdSm80ILi2ELi2EN4cute5tupleIJNS5_1CILi128EEES8_NS7_ILi64EEEEEENS_10bfloat16_tEfNS_4arch4Sm80ELb0ELb0ELb1ELb1ELb0ELb0ELb0ELb0ELi2ELi4ELi4ELi4ELb0EEENS1_21CollectiveEpilogueBwdISA_SB_SD_Li256ELb1ELb0ELi2EEENS1_19SingleTileSchedulerILb1ELb0ELb0ELi128EEEEEEEEEvNT_6ParamsE$_ZN4cute8gmem_ptrIPKN7cutlass9uint128_tEECI1NS_12iter_adaptorIS4_S5_EEES4_ - $_ZN7cutlass13device_kernelIN5flash19enable_sm80_to_sm89INS1_16FlashAttnBwdSm80INS1_25CollectiveMainloopBwdSm80ILi2ELi2EN4cute5tupleIJNS5_1CILi128EEES8_NS7_ILi64EEEEEENS_10bfloat16_tEfNS_4arch4Sm80ELb0ELb0ELb1ELb1ELb0ELb0ELb0ELb0ELi2ELi4ELi4ELi4ELb0EEENS1_21CollectiveEpilogueBwdISA_SB_SD_Li256ELb1ELb0ELi2EEENS1_19SingleTileSchedulerILb1ELb0ELb0ELi128EEEEEEEEEvNT_6ParamsE$_ZN4cute8gmem_ptrIPKN7cutlass10bfloat16_tEECI1NS_12iter_adaptorIS4_S5_EEES4_)
$_ZN7cutlass13device_kernelIN5flash19enable_sm80_to_sm89INS1_16FlashAttnBwdSm80INS1_25CollectiveMainloopBwdSm80ILi2ELi2EN4cute5tupleIJNS5_1CILi128EEES8_NS7_ILi64EEEEEENS_10bfloat16_tEfNS_4arch4Sm80ELb0ELb0ELb1ELb1ELb0ELb0ELb0ELb0ELi2ELi4ELi4ELi4ELb0EEENS1_21CollectiveEpilogueBwdISA_SB_SD_Li256ELb1ELb0ELi2EEENS1_19SingleTileSchedulerILb1ELb0ELb0ELi128EEEEEEEEEvNT_6ParamsE$_ZN4cute8gmem_ptrIPKN7cutlass10bfloat16_tEECI1NS_12iter_adaptorIS4_S5_EEES4_:
[----:B------:R-:W-:Y:S02]  /*c3b0*/  MOV R10, 0xc3d0 ;  /* 0x0000c3d0000a7802 */ /* 0x000fe40000000f00 */
[----:B------:R-:W-:Y:S05]  /*c3c0*/  CALL.REL.NOINC `($_ZN7cutlass13device_kernelIN5flash19enable_sm80_to_sm89INS1_16FlashAttnBwdSm80INS1_25CollectiveMainloopBwdSm80ILi2ELi2EN4cute5tupleIJNS5_1CILi128EEES8_NS7_ILi64EEEEEENS_10bfloat16_tEfNS_4arch4Sm80ELb0ELb0ELb1ELb1ELb0ELb0ELb0ELb0ELi2ELi4ELi4ELi4ELb0EEENS1_21CollectiveEpilogueBwdISA_SB_SD_Li256ELb1ELb0ELi2EEENS1_19SingleTileSchedulerILb1ELb0ELb0ELi128EEEEEEEEEvNT_6ParamsE$_ZN4cute12iter_adaptorIPKN7cutlass10bfloat16_tENS_8gmem_ptrIS4_EEEC2ES4_) ;  /* 0xffffa95000007944 */ /* 0x000fea0003c3ffff */
[----:B------:R-:W-:-:S04]  /*c3d0*/  MOV R9, 0x0 ;  /* 0x0000000000097802 */ /* 0x000fc80000000f00 */
[----:B------:R-:W-:Y:S05]  /*c3e0*/  RET.REL.NODEC R8 `(_ZN7cutlass13device_kernelIN5flash19enable_sm80_to_sm89INS1_16FlashAttnBwdSm80INS1_25CollectiveMainloopBwdSm80ILi2ELi2EN4cute5tupleIJNS5_1CILi128EEES8_NS7_ILi64EEEEEENS_10bfloat16_tEfNS_4arch4Sm80ELb0ELb0ELb1ELb1ELb0ELb0ELb0ELb0ELi2ELi4ELi4ELi4ELb0EEENS1_21CollectiveEpilogueBwdISA_SB_SD_Li256ELb1ELb0ELi2EEENS1_19SingleTileSchedulerILb1ELb0ELb0ELi128EEEEEEEEEvNT_6ParamsE) ;  /* 0xffff3c1008007950 */ /* 0x000fea0003c3ffff */
        .type           $_ZN7cutlass13device_kernelIN5flash19enable_sm80_to_sm89INS1_16FlashAttnBwdSm80INS1_25CollectiveMainloopBwdSm80ILi2ELi2EN4cute5tupleIJNS5_1CILi128EEES8_NS7_ILi64EEEEEENS_10bfloat16_tEfNS_4arch4Sm80ELb0ELb0ELb1ELb1ELb0ELb0ELb0ELb0ELi2ELi4ELi4ELi4ELb0EEENS1_21CollectiveEpilogueBwdISA_SB_SD_Li256ELb1ELb0ELi2EEENS1_19SingleTileSchedulerILb1ELb0ELb0ELi128EEEEEEEEEvNT_6ParamsE$_ZN4cute8gmem_ptrIPKN7cutlass9uint128_tEECI1NS_12iter_adaptorIS4_S5_EEES4_,@function
        .size           $_ZN7cutlass13device_kernelIN5flash19enable_sm80_to_sm89INS1_16FlashAttnBwdSm80INS1_25CollectiveMainloopBwdSm80ILi2ELi2EN4cute5tupleIJNS5_1CILi128EEES8_NS7_ILi64EEEEEENS_10bfloat16_tEfNS_4arch4Sm80ELb0ELb0ELb1ELb1ELb0ELb0ELb0ELb0ELi2ELi4ELi4ELi4ELb0EEENS1_21CollectiveEpilogueBwdISA_SB_SD_Li256ELb1ELb0ELi2EEENS1_19SingleTileSchedulerILb1ELb0ELb0ELi128EEEEEEEEEvNT_6ParamsE$_ZN4cute8gmem_ptrIPKN7cutlass9uint128_tEECI1NS_12iter_adaptorIS4_S5_EEES4_,($_ZN7cutlass13device_kernelIN5flash19enable_sm80_to_sm89INS1_16FlashAttnBwdSm80INS1_25CollectiveMainloopBwdSm80ILi2ELi2EN4cute5tupleIJNS5_1CILi128EEES8_NS7_ILi64EEEEEENS_10bfloat16_tEfNS_4arch4Sm80ELb0ELb0ELb1ELb1ELb0ELb0ELb0ELb0ELi2ELi4ELi4ELi4ELb0EEENS1_21CollectiveEpilogueBwdISA_SB_SD_Li256ELb1ELb0ELi2EEENS1_19SingleTileSchedulerILb1ELb0ELb0ELi128EEEEEEEEEvNT_6ParamsE$_ZN4cute8gmem_ptrIPKfECI1NS_12iter_adaptorIS2_S3_EEES2_ - $_ZN7cutlass13device_kernelIN5flash19enable_sm80_to_sm89INS1_16FlashAttnBwdSm80INS1_25CollectiveMainloopBwdSm80ILi2ELi2EN4cute5tupleIJNS5_1CILi128EEES8_NS7_ILi64EEEEEENS_10bfloat16_tEfNS_4arch4Sm80ELb0ELb0ELb1ELb1ELb0ELb0ELb0ELb0ELi2ELi4ELi4ELi4ELb0EEENS1_21CollectiveEpilogueBwdISA_SB_SD_Li256ELb1ELb0ELi2EEENS1_19SingleTileSchedulerILb1ELb0ELb0ELi128EEEEEEEEEvNT_6ParamsE$_ZN4cute8gmem_ptrIPKN7cutlass9uint128_tEECI1NS_12iter_adaptorIS4_S5_EEES4_)
$_ZN7cutlass13device_kernelIN5flash19enable_sm80_to_sm89INS1_16FlashAttnBwdSm80INS1_25CollectiveMainloopBwdSm80ILi2ELi2EN4cute5tupleIJNS5_1CILi128EEES8_NS7_ILi64EEEEEENS_10bfloat16_tEfNS_4arch4Sm80ELb0ELb0ELb1ELb1ELb0ELb0ELb0ELb0ELi2ELi4ELi4ELi4ELb0EEENS1_21CollectiveEpilogueBwdISA_SB_SD_Li256ELb1ELb0ELi2EEENS1_19SingleTileSchedulerILb1ELb0ELb0ELi128EEEEEEEEEvNT_6ParamsE$_ZN4cute8gmem_ptrIPKN7cutlass9uint128_tEECI1NS_12iter_adaptorIS4_S5_EEES4_:
[----:B------:R-:W-:Y:S02]  /*c3f0*/  MOV R10, 0xc410 ;  /* 0x0000c410000a7802 */ /* 0x000fe40000000f00 */
[----:B------:R-:W-:Y:S05]  /*c400*/  CALL.REL.NOINC `($_ZN7cutlass13device_kernelIN5flash19enable_sm80_to_sm89INS1_16FlashAttnBwdSm80INS1_25CollectiveMainloopBwdSm80ILi2ELi2EN4cute5tupleIJNS5_1CILi128EEES8_NS7_ILi64EEEEEENS_10bfloat16_tEfNS_4arch4Sm80ELb0ELb0ELb1ELb1ELb0ELb0ELb0ELb0ELi2ELi4ELi4ELi4ELb0EEENS1_21CollectiveEpilogueBwdISA_SB_SD_Li256ELb1ELb0ELi2EEENS1_19SingleTileSchedulerILb1ELb0ELb0ELi128EEEEEEEEEvNT_6ParamsE$_ZN4cute12iter_adaptorIPKN7cutlass9uint128_tENS_8gmem_ptrIS4_EEEC2ES4_) ;  /* 0xffffa97000007944 */ /* 0x000fea0003c3ffff */
[----:B------:R-:W-:-:S04]  /*c410*/  MOV R9, 0x0 ;  /* 0x0000000000097802 */ /* 0x000fc80000000f00 */
[----:B------:R-:W-:Y:S05]  /*c420*/  RET.REL.NODEC R8 `(_ZN7cutlass13device_kernelIN5flash19enable_sm80_to_sm89INS1_16FlashAttnBwdSm80INS1_25CollectiveMainloopBwdSm80ILi2ELi2EN4cute5tupleIJNS5_1CILi128EEES8_NS7_ILi64EEEEEENS_10bfloat16_tEfNS_4arch4Sm80ELb0ELb0ELb1ELb1ELb0ELb0ELb0ELb0ELi2ELi4ELi4ELi4ELb0EEENS1_21CollectiveEpilogueBwdISA_SB_SD_Li256ELb1ELb0ELi2EEENS1_19SingleTileSchedulerILb1ELb0ELb0ELi128EEEEEEEEEvNT_6ParamsE) ;  /* 0xffff3bd008007950 */ /* 0x000fea0003c3ffff */
        .type           $_ZN7cutlass13device_kernelIN5flash19enable_sm80_to_sm89INS1_16FlashAttnBwdSm80INS1_25CollectiveMainloopBwdSm80ILi2ELi2EN4cute5tupleIJNS5_1CILi128EEES8_NS7_ILi64EEEEEENS_10bfloat16_tEfNS_4arch4Sm80ELb0ELb0ELb1ELb1ELb0ELb0ELb0ELb0ELi2ELi4ELi4ELi4ELb0EEENS1_21CollectiveEpilogueBwdISA_SB_SD_Li256ELb1ELb0ELi2EEENS1_19SingleTileSchedulerILb1ELb0ELb0ELi128EEEEEEEEEvNT_6ParamsE$_ZN4cute8gmem_ptrIPKfECI1NS_12iter_adaptorIS2_S3_EEES2_,@function
        .size           $_ZN7cutlass13device_kernelIN5flash19enable_sm80_to_sm89INS1_16FlashAttnBwdSm80INS1_25CollectiveMainloopBwdSm80ILi2ELi2EN4cute5tupleIJNS5_1CILi128EEES8_NS7_ILi64EEEEEENS_10bfloat16_tEfNS_4arch4Sm80ELb0ELb0ELb1ELb1ELb0ELb0ELb0ELb0ELi2ELi4ELi4ELi4ELb0EEENS1_21CollectiveEpilogueBwdISA_SB_SD_Li256ELb1ELb0ELi2EEENS1_19SingleTileSchedulerILb1ELb0ELb0ELi128EEEEEEEEEvNT_6ParamsE$_ZN4cute8gmem_ptrIPKfECI1NS_12iter_adaptorIS2_S3_EEES2_,($_ZN7cutlass13device_kernelIN5flash19enable_sm80_to_sm89INS1_16FlashAttnBwdSm80INS1_25CollectiveMainloopBwdSm80ILi2ELi2EN4cute5tupleIJNS5_1CILi128EEES8_NS7_ILi64EEEEEENS_10bfloat16_tEfNS_4arch4Sm80ELb0ELb0ELb1ELb1ELb0ELb0ELb0ELb0ELi2ELi4ELi4ELi4ELb0EEENS1_21CollectiveEpilogueBwdISA_SB_SD_Li256ELb1ELb0ELi2EEENS1_19SingleTileSchedulerILb1ELb0ELb0ELi128EEEEEEEEEvNT_6ParamsE$_ZN4cute8gmem_ptrIPfECI1NS_12iter_adaptorIS1_S2_EEES1_ - $_ZN7cutlass13device_kernelIN5flash19enable_sm80_to_sm89INS1_16FlashAttnBwdSm80INS1_25CollectiveMainloopBwdSm80ILi2ELi2EN4cute5tupleIJNS5_1CILi128EEES8_NS7_ILi64EEEEEENS_10bfloat16_tEfNS_4arch4Sm80ELb0ELb0ELb1ELb1ELb0ELb0ELb0ELb0ELi2ELi4ELi4ELi4ELb0EEENS1_21CollectiveEpilogueBwdISA_SB_SD_Li256ELb1ELb0ELi2EEENS1_19SingleTileSchedulerILb1ELb0ELb0ELi128EEEEEEEEEvNT_6ParamsE$_ZN4cute8gmem_ptrIPKfECI1NS_12iter_adaptorIS2_S3_EEES2_)
$_ZN7cutlass13device_kernelIN5flash19enable_sm80_to_sm89INS1_16FlashAttnBwdSm80INS1_25CollectiveMainloopBwdSm80ILi2ELi2EN4cute5tupleIJNS5_1CILi128EEES8_NS7_ILi64EEEEEENS_10bfloat16_tEfNS_4arch4Sm80ELb0ELb0ELb1ELb1ELb0ELb0ELb0ELb0ELi2ELi4ELi4ELi4ELb0EEENS1_21CollectiveEpilogueBwdISA_SB_SD_Li256ELb1ELb0ELi2EEENS1_19SingleTileSchedulerILb1ELb0ELb0ELi128EEEEEEEEEvNT_6ParamsE$_ZN4cute8gmem_ptrIPKfECI1NS_12iter_adaptorIS2_S3_EEES2_:
[----:B------:R-:W-:Y:S02]  /*c430*/  MOV R10, 0xc450 ;  /* 0x0000c450000a7802 */ /* 0x000fe40000000f00 */
[----:B------:R-:W-:Y:S05]  /*c440*/  CALL.REL.NOINC `($_ZN7cutlass13device_kernelIN5flash19enable_sm80_to_sm89INS1_16FlashAttnBwdSm80INS1_25CollectiveMainloopBwdSm80ILi2ELi2EN4cute5tupleIJNS5_1CILi128EEES8_NS7_ILi64EEEEEENS_10bfloat16_tEfNS_4arch4Sm80ELb0ELb0ELb1ELb1ELb0ELb0ELb0ELb0ELi2ELi4ELi4ELi4ELb0EEENS1_21CollectiveEpilogueBwdISA_SB_SD_Li256ELb1ELb0ELi2EEENS1_19SingleTileSchedulerILb1ELb0ELb0ELi128EEEEEEEEEvNT_6ParamsE$_ZN4cute12iter_adaptorIPKfNS_8gmem_ptrIS2_EEEC2ES2_) ;  /* 0xffffa97000007944 */ /* 0x000fea0003c3ffff */
[----:B------:R-:W-:-:S04]  /*c450*/  MOV R9, 0x0 ;  /* 0x0000000000097802 */ /* 0x000fc80000000f00 */
[----:B------:R-:W-:Y:S05]  /*c460*/  RET.REL.NODEC R8 `(_ZN7cutlass13device_kernelIN5flash19enable_sm80_to_sm89INS1_16FlashAttnBwdSm80INS1_25CollectiveMainloopBwdSm80ILi2ELi2EN4cute5tupleIJNS5_1CILi128EEES8_NS7_ILi64EEEEEENS_10bfloat16_tEfNS_4arch4Sm80ELb0ELb0ELb1ELb1ELb0ELb0ELb0ELb0ELi2ELi4ELi4ELi4ELb0EEENS1_21CollectiveEpilogueBwdISA_SB_SD_Li256ELb1ELb0ELi2EEENS1_19SingleTileSchedulerILb1ELb0ELb0ELi128EEEEEEEEEvNT_6ParamsE) ;  /* 0xffff3b9008007950 */ /* 0x000fea0003c3ffff */
        .type           $_ZN7cutlass13device_kernelIN5flash19enable_sm80_to_sm89INS1_16FlashAttnBwdSm80INS1_25CollectiveMainloopBwdSm80ILi2ELi2EN4cute5tupleIJNS5_1CILi128EEES8_NS7_ILi64EEEEEENS_10bfloat16_tEfNS_4arch4Sm80ELb0ELb0ELb1ELb1ELb0ELb0ELb0ELb0ELi2ELi4ELi4ELi4ELb0EEENS1_21CollectiveEpilogueBwdISA_SB_SD_Li256ELb1ELb0ELi2EEENS1_19SingleTileSchedulerILb1ELb0ELb0ELi128EEEEEEEEEvNT_6ParamsE$_ZN4cute8gmem_ptrIPfECI1NS_12iter_adaptorIS1_S2_EEES1_,@function
        .size           $_ZN7cutlass13device_kernelIN5flash19enable_sm80_to_sm89INS1_16FlashAttnBwdSm80INS1_25CollectiveMainloopBwdSm80ILi2ELi2EN4cute5tupleIJNS5_1CILi128EEES8_NS7_ILi64EEEEEENS_10bfloat16_tEfNS_4arch4Sm80ELb0ELb0ELb1ELb1ELb0ELb0ELb0ELb0ELi2ELi4ELi4ELi4ELb0EEENS1_21CollectiveEpilogueBwdISA_SB_SD_Li256ELb1ELb0ELi2EEENS1_19SingleTileSchedulerILb1ELb0ELb0ELi128EEEEEEEEEvNT_6ParamsE$_ZN4cute8gmem_ptrIPfECI1NS_12iter_adaptorIS1_S2_EEES1_,($_ZN7cutlass13device_kernelIN5flash19enable_sm80_to_sm89INS1_16FlashAttnBwdSm80INS1_25CollectiveMainloopBwdSm80ILi2ELi2EN4cute5tupleIJNS5_1CILi128EEES8_NS7_ILi64EEEEEENS_10bfloat16_tEfNS_4arch4Sm80ELb0ELb0ELb1ELb1ELb0ELb0ELb0ELb0ELi2ELi4ELi4ELi4ELb0EEENS1_21CollectiveEpilogueBwdISA_SB_SD_Li256ELb1ELb0ELi2EEENS1_19SingleTileSchedulerILb1ELb0ELb0ELi128EEEEEEEEEvNT_6ParamsE$_ZN4cute8smem_ptrIPN7cutlass10bfloat16_tEECI1NS_12iter_adaptorIS3_S4_EEES3_ - $_ZN7cutlass13device_kernelIN5flash19enable_sm80_to_sm89INS1_16FlashAttnBwdSm80INS1_25CollectiveMainloopBwdSm80ILi2ELi2EN4cute5tupleIJNS5_1CILi128EEES8_NS7_ILi64EEEEEENS_10bfloat16_tEfNS_4arch4Sm80ELb0ELb0ELb1ELb1ELb0ELb0ELb0ELb0ELi2ELi4ELi4ELi4ELb0EEENS1_21CollectiveEpilogueBwdISA_SB_SD_Li256ELb1ELb0ELi2EEENS1_19SingleTileSchedulerILb1ELb0ELb0ELi128EEEEEEEEEvNT_6ParamsE$_ZN4cute8gmem_ptrIPfECI1NS_12iter_adaptorIS1_S2_EEES1_)
$_ZN7cutlass13device_kernelIN5flash19enable_sm80_to_sm89INS1_16FlashAttnBwdSm80INS1_25CollectiveMainloopBwdSm80ILi2ELi2EN4cute5tupleIJNS5_1CILi128EEES8_NS7_ILi64EEEEEENS_10bfloat16_tEfNS_4arch4Sm80ELb0ELb0ELb1ELb1ELb0ELb0ELb0ELb0ELi2ELi4ELi4ELi4ELb0EEENS1_21CollectiveEpilogueBwdISA_SB_SD_Li256ELb1ELb0ELi2EEENS1_19SingleTileSchedulerILb1ELb0ELb0ELi128EEEEEEEEEvNT_6ParamsE$_ZN4cute8gmem_ptrIPfECI1NS_12iter_adaptorIS1_S2_EEES1_:
[----:B------:R-:W-:Y:S02]  /*c470*/  MOV R4, 0xc490 ;  /* 0x0000c49000047802 */ /* 0x000fe40000000f00 */
[----:B------:R-:W-:Y:S05]  /*c480*/  CALL.REL.NOINC `($_ZN7cutlass13device_kernelIN5flash19enable_sm80_to_sm89INS1_16FlashAttnBwdSm80INS1_25CollectiveMainloopBwdSm80ILi2ELi2EN4cute5tupleIJNS5_1CILi128EEES8_NS7_ILi64EEEEEENS_10bfloat16_tEfNS_4arch4Sm80ELb0ELb0ELb1ELb1ELb0ELb0ELb0ELb0ELi2ELi4ELi4ELi4ELb0EEENS1_21CollectiveEpilogueBwdISA_SB_SD_Li256ELb1ELb0ELi2EEENS1_19SingleTileSchedulerILb1ELb0ELb0ELi128EEEEEEEEEvNT_6ParamsE$_ZN4cute12iter_adaptorIPfNS_8gmem_ptrIS1_EEEC2ES1_) ;  /* 0xffffa9f000007944 */ /* 0x000fea0003c3ffff */
[----:B------:R-:W-:-:S04]  /*c490*/  MOV R9, 0x0 ;  /* 0x0000000000097802 */ /* 0x000fc80000000f00 */
[----:B------:R-:W-:Y:S05]  /*c4a0*/  RET.REL.NODEC R8 `(_ZN7cutlass13device_kernelIN5flash19enable_sm80_to_sm89INS1_16FlashAttnBwdSm80INS1_25CollectiveMainloopBwdSm80ILi2ELi2EN4cute5tupleIJNS5_1CILi128EEES8_NS7_ILi64EEEEEENS_10bfloat16_tEfNS_4arch4Sm80ELb0ELb0ELb1ELb1ELb0ELb0ELb0ELb0ELi2ELi4ELi4ELi4ELb0EEENS1_21CollectiveEpilogueBwdISA_SB_SD_Li256ELb1ELb0ELi2EEENS1_19SingleTileSchedulerILb1ELb0ELb0ELi128EEEEEEEEEvNT_6ParamsE) ;  /* 0xffff3b5008007950 */ /* 0x000fea0003c3ffff */
        .type           $_ZN7cutlass13device_kernelIN5flash19enable_sm80_to_sm89INS1_16FlashAttnBwdSm80INS1_25CollectiveMainloopBwdSm80ILi2ELi2EN4cute5tupleIJNS5_1CILi128EEES8_NS7_ILi64EEEEEENS_10bfloat16_tEfNS_4arch4Sm80ELb0ELb0ELb1ELb1ELb0ELb0ELb0ELb0ELi2ELi4ELi4ELi4ELb0EEENS1_21CollectiveEpilogueBwdISA_SB_SD_Li256ELb1ELb0ELi2EEENS1_19SingleTileSchedulerILb1ELb0ELb0ELi128EEEEEEEEEvNT_6ParamsE$_ZN4cute8smem_ptrIPN7cutlass10bfloat16_tEECI1NS_12iter_adaptorIS3_S4_EEES3_,@function
        .size           $_ZN7cutlass13device_kernelIN5flash19enable_sm80_to_sm89INS1_16FlashAttnBwdSm80INS1_25CollectiveMainloopBwdSm80ILi2ELi2EN4cute5tupleIJNS5_1CILi128EEES8_NS7_ILi64EEEEEENS_10bfloat16_tEfNS_4arch4Sm80ELb0ELb0ELb1ELb1ELb0ELb0ELb0ELb0ELi2ELi4ELi4ELi4ELb0EEENS1_21CollectiveEpilogueBwdISA_SB_SD_Li256ELb1ELb0ELi2EEENS1_19SingleTileSchedulerILb1ELb0ELb0ELi128EEEEEEEEEvNT_6ParamsE$_ZN4cute8smem_ptrIPN7cutlass10bfloat16_tEECI1NS_12iter_adaptorIS3_S4_EEES3_,($_ZN7cutlass13device_kernelIN5flash19enable_sm80_to_sm89INS1_16FlashAttnBwdSm80INS1_25CollectiveMainloopBwdSm80ILi2ELi2EN4cute5tupleIJNS5_1CILi128EEES8_NS7_ILi64EEEEEENS_10bfloat16_tEfNS_4arch4Sm80ELb0ELb0ELb1ELb1ELb0ELb0ELb0ELb0ELi2ELi4ELi4ELi4ELb0EEENS1_21CollectiveEpilogueBwdISA_SB_SD_Li256ELb1ELb0ELi2EEENS1_19SingleTileSchedulerILb1ELb0ELb0ELi128EEEEEEEEEvNT_6ParamsE$_ZN4cute8smem_ptrIPN7cutlass9uint128_tEECI1NS_12iter_adaptorIS3_S4_EEES3_ - $_ZN7cutlass13device_kernelIN5flash19enable_sm80_to_sm89INS1_16FlashAttnBwdSm80INS1_25CollectiveMainloopBwdSm80ILi2ELi2EN4cute5tupleIJNS5_1CILi128EEES8_NS7_ILi64EEEEEENS_10bfloat16_tEfNS_4arch4Sm80ELb0ELb0ELb1ELb1ELb0ELb0ELb0ELb0ELi2ELi4ELi4ELi4ELb0EEENS1_21CollectiveEpilogueBwdISA_SB_SD_Li256ELb1ELb0ELi2EEENS1_19SingleTileSchedulerILb1ELb0ELb0ELi128EEEEEEEEEvNT_6ParamsE$_ZN4cute8smem_ptrIPN7cutlass10bfloat16_tEECI1NS_12iter_adaptorIS3_S4_EEES3_)
$_ZN7cutlass13device_kernelIN5flash19enable_sm80_to_sm89INS1_16FlashAttnBwdSm80INS1_25CollectiveMainloopBwdSm80ILi2ELi2EN4cute5tupleIJNS5_1CILi128EEES8_NS7_ILi64EEEEEENS_10bfloat16_tEfNS_4arch4Sm80ELb0ELb0ELb1ELb1ELb0ELb0ELb0ELb0ELi2ELi4ELi4ELi4ELb0EEENS1_21CollectiveEpilogueBwdISA_SB_SD_Li256ELb1ELb0ELi2EEENS1_19SingleTileSchedulerILb1ELb0ELb0ELi128EEEEEEEEEvNT_6ParamsE$_ZN4cute8smem_ptrIPN7cutlass10bfloat16_tEECI1NS_12iter_adaptorIS3_S4_EEES3_:
[----:B------:R-:W-:Y:S02]  /*c4b0*/  MOV R10, 0xc4d0 ;  /* 0x0000c4d0000a7802 */ /* 0x000fe40000000f00 */
[----:B------:R-:W-:Y:S05]  /*c4c0*/  CALL.REL.NOINC `($_ZN7cutlass13device_kernelIN5flash19enable_sm80_to_sm89INS1_16FlashAttnBwdSm80INS1_25CollectiveMainloopBwdSm80ILi2ELi2EN4cute5tupleIJNS5_1CILi128EEES8_NS7_ILi64EEEEEENS_10bfloat16_tEfNS_4arch4Sm80ELb0ELb0ELb1ELb1ELb0ELb0ELb0ELb0ELi2ELi4ELi4ELi4ELb0EEENS1_21CollectiveEpilogueBwdISA_SB_SD_Li256ELb1ELb0ELi2EEENS1_19SingleTileSchedulerILb1ELb0ELb0ELi128EEEEEEEEEvNT_6ParamsE$_ZN4cute12iter_adaptorIPN7cutlass10bfloat16_tENS_8smem_ptrIS3_EEEC2ES3_) ;  /* 0xffffa93000007944 */ /* 0x000fea0003c3ffff */
[----:B------:R-:W-:-:S04]  /*c4d0*/  MOV R9, 0x0 ;  /* 0x0000000000097802 */ /* 0x000fc80000000f00 */
[----:B------:R-:W-:Y:S05]  /*c4e0*/  RET.REL.NODEC R8 `(_ZN7cutlass13device_kernelIN5flash19enable_sm80_to_sm89INS1_16FlashAttnBwdSm80INS1_25CollectiveMainloopBwdSm80ILi2ELi2EN4cute5tupleIJNS5_1CILi128EEES8_NS7_ILi64EEEEEENS_10bfloat16_tEfNS_4arch4Sm80ELb0ELb0ELb1ELb1ELb0ELb0ELb0ELb0ELi2ELi4ELi4ELi4ELb0EEENS1_21CollectiveEpilogueBwdISA_SB_SD_Li256ELb1ELb0ELi2EEENS1_19SingleTileSchedulerILb1ELb0ELb0ELi128EEEEEEEEEvNT_6ParamsE) ;  /* 0xffff3b1008007950 */ /* 0x000fea0003c3ffff */
        .type           $_ZN7cutlass13device_kernelIN5flash19enable_sm80_to_sm89INS1_16FlashAttnBwdSm80INS1_25CollectiveMainloopBwdSm80ILi2ELi2EN4cute5tupleIJNS5_1CILi128EEES8_NS7_ILi64EEEEEENS_10bfloat16_tEfNS_4arch4Sm80ELb0ELb0ELb1ELb1ELb0ELb0ELb0ELb0ELi2ELi4ELi4ELi4ELb0EEENS1_21CollectiveEpilogueBwdISA_SB_SD_Li256ELb1ELb0ELi2EEENS1_19SingleTileSchedulerILb1ELb0ELb0ELi128EEEEEEEEEvNT_6ParamsE$_ZN4cute8smem_ptrIPN7cutlass9uint128_tEECI1NS_12iter_adaptorIS3_S4_EEES3_,@function
        .size           $_ZN7cutlass13device_kernelIN5flash19enable_sm80_to_sm89INS1_16FlashAttnBwdSm80INS1_25CollectiveMainloopBwdSm80ILi2ELi2EN4cute5tupleIJNS5_1CILi128EEES8_NS7_ILi64EEEEEENS_10bfloat16_tEfNS_4arch4Sm80ELb0ELb0ELb1ELb1ELb0ELb0ELb0ELb0ELi2ELi4ELi4ELi4ELb0EEENS1_21CollectiveEpilogueBwdISA_SB_SD_Li256ELb1ELb0ELi2EEENS1_19SingleTileSchedulerILb1ELb0ELb0ELi128EEEEEEEEEvNT_6ParamsE$_ZN4cute8smem_ptrIPN7cutlass9uint128_tEECI1NS_12iter_adaptorIS3_S4_EEES3_,($_ZN7cutlass13device_kernelIN5flash19enable_sm80_to_sm89INS1_16FlashAttnBwdSm80INS1_25CollectiveMainloopBwdSm80ILi2ELi2EN4cute5tupleIJNS5_1CILi128EEES8_NS7_ILi64EEEEEENS_10bfloat16_tEfNS_4arch4Sm80ELb0ELb0ELb1ELb1ELb0ELb0ELb0ELb0ELi2ELi4ELi4ELi4ELb0EEENS1_21CollectiveEpilogueBwdISA_SB_SD_Li256ELb1ELb0ELi2EEENS1_19SingleTileSchedulerILb1ELb0ELb0ELi128EEEEEEEEEvNT_6ParamsE$_ZN4cute8smem_ptrIPfECI1NS_12iter_adaptorIS1_S2_EEES1_ - $_ZN7cutlass13device_kernelIN5flash19enable_sm80_to_sm89INS1_16FlashAttnBwdSm80INS1_25CollectiveMainloopBwdSm80ILi2ELi2EN4cute5tupleIJNS5_1CILi128EEES8_NS7_ILi64EEEEEENS_10bfloat16_tEfNS_4arch4Sm80ELb0ELb0ELb1ELb1ELb0ELb0ELb0ELb0ELi2ELi4ELi4ELi4ELb0EEENS1_21CollectiveEpilogueBwdISA_SB_SD_Li256ELb1ELb0ELi2EEENS1_19SingleTileSchedulerILb1ELb0ELb0ELi128EEEEEEEEEvNT_6ParamsE$_ZN4cute8smem_ptrIPN7cutlass9uint128_tEECI1NS_12iter_adaptorIS3_S4_EEES3_)
$_ZN7cutlass13device_kernelIN5flash19enable_sm80_to_sm89INS1_16FlashAttnBwdSm80INS1_25CollectiveMainloopBwdSm80ILi2ELi2EN4cute5tupleIJNS5_1CILi128EEES8_NS7_ILi64EEEEEENS_10bfloat16_tEfNS_4arch4Sm80ELb0ELb0ELb1ELb1ELb0ELb0ELb0ELb0ELi2ELi4ELi4ELi4ELb0EEENS1_21CollectiveEpilogueBwdISA_SB_SD_Li256ELb1ELb0ELi2EEENS1_19SingleTileSchedulerILb1ELb0ELb0ELi128EEEEEEEEEvNT_6ParamsE$_ZN4cute8smem_ptrIPN7cutlass9uint128_tEECI1NS_12iter_adaptorIS3_S4_EEES3_:
[----:B------:R-:W-:Y:S02]  /*c4f0*/  MOV R8, 0xc510 ;  /* 0x0000c51000087802 */ /* 0x000fe40000000f00 */
[----:B------:R-:W-:Y:S05]  /*c500*/  CALL.REL.NOINC `($_ZN7cutlass13device_kernelIN5flash19enable_sm80_to_sm89INS1_16FlashAttnBwdSm80INS1_25CollectiveMainloopBwdSm80ILi2ELi2EN4cute5tupleIJNS5_1CILi128EEES8_NS7_ILi64EEEEEENS_10bfloat16_tEfNS_4arch4Sm80ELb0ELb0ELb1ELb1ELb0ELb0ELb0ELb0ELi2ELi4ELi4ELi4ELb0EEENS1_21CollectiveEpilogueBwdISA_SB_SD_Li256ELb1ELb0ELi2EEENS1_19SingleTileSchedulerILb1ELb0ELb0ELi128EEEEEEEEEvNT_6ParamsE$_ZN4cute12iter_adaptorIPN7cutlass9uint128_tENS_8smem_ptrIS3_EEEC2ES3_) ;  /* 0xffffa93000007944 */ /* 0x000fea0003c3ffff */
[----:B------:R-:W-:-:S04]  /*c510*/  MOV R7, 0x0 ;  /* 0x0000000000077802 */ /* 0x000fc80000000f00 */
[----:B------:R-:W-:Y:S05]  /*c520*/  RET.REL.NODEC R6 `(_ZN7cutlass13device_kernelIN5flash19enable_sm80_to_sm89INS1_16FlashAttnBwdSm80INS1_25CollectiveMainloopBwdSm80ILi2ELi2EN4cute5tupleIJNS5_1CILi128EEES8_NS7_ILi64EEEEEENS_10bfloat16_tEfNS_4arch4Sm80ELb0ELb0ELb1ELb1ELb0ELb0ELb0ELb0ELi2ELi4ELi4ELi4ELb0EEENS1_21CollectiveEpilogueBwdISA_SB_SD_Li256ELb1ELb0ELi2EEENS1_19SingleTileSchedulerILb1ELb0ELb0ELi128EEEEEEEEEvNT_6ParamsE) ;  /* 0xffff3ad006007950 */ /* 0x000fea0003c3ffff */
        .type           $_ZN7cutlass13device_kernelIN5flash19enable_sm80_to_sm89INS1_16FlashAttnBwdSm80INS1_25CollectiveMainloopBwdSm80ILi2ELi2EN4cute5tupleIJNS5_1CILi128EEES8_NS7_ILi64EEEEEENS_10bfloat16_tEfNS_4arch4Sm80ELb0ELb0ELb1ELb1ELb0ELb0ELb0ELb0ELi2ELi4ELi4ELi4ELb0EEENS1_21CollectiveEpilogueBwdISA_SB_SD_Li256ELb1ELb0ELi2EEENS1_19SingleTileSchedulerILb1ELb0ELb0ELi128EEEEEEEEEvNT_6ParamsE$_ZN4cute8smem_ptrIPfECI1NS_12iter_adaptorIS1_S2_EEES1_,@function
        .size           $_ZN7cutlass13device_kernelIN5flash19enable_sm80_to_sm89INS1_16FlashAttnBwdSm80INS1_25CollectiveMainloopBwdSm80ILi2ELi2EN4cute5tupleIJNS5_1CILi128EEES8_NS7_ILi64EEEEEENS_10bfloat16_tEfNS_4arch4Sm80ELb0ELb0ELb1ELb1ELb0ELb0ELb0ELb0ELi2ELi4ELi4ELi4ELb0EEENS1_21CollectiveEpilogueBwdISA_SB_SD_Li256ELb1ELb0ELi2EEENS1_19SingleTileSchedulerILb1ELb0ELb0ELi128EEEEEEEEEvNT_6ParamsE$_ZN4cute8smem_ptrIPfECI1NS_12iter_adaptorIS1_S2_EEES1_,($_ZN7cutlass13device_kernelIN5flash19enable_sm80_to_sm89INS1_16FlashAttnBwdSm80INS1_25CollectiveMainloopBwdSm80ILi2ELi2EN4cute5tupleIJNS5_1CILi128EEES8_NS7_ILi64EEEEEENS_10bfloat16_tEfNS_4arch4Sm80ELb0ELb0ELb1ELb1ELb0ELb0ELb0ELb0ELi2ELi4ELi4ELi4ELb0EEENS1_21CollectiveEpilogueBwdISA_SB_SD_Li256ELb1ELb0ELi2EEENS1_19SingleTileSchedulerILb1ELb0ELb0ELi128EEEEEEEEEvNT_6ParamsE$_ZN4cute8smem_ptrIPjECI1NS_12iter_adaptorIS1_S2_EEES1_ - $_ZN7cutlass13device_kernelIN5flash19enable_sm80_to_sm89INS1_16FlashAttnBwdSm80INS1_25CollectiveMainloopBwdSm80ILi2ELi2EN4cute5tupleIJNS5_1CILi128EEES8_NS7_ILi64EEEEEENS_10bfloat16_tEfNS_4arch4Sm80ELb0ELb0ELb1ELb1ELb0ELb0ELb0ELb0ELi2ELi4ELi4ELi4ELb0EEENS1_21CollectiveEpilogueBwdISA_SB_SD_Li256ELb1ELb0ELi2EEENS1_19SingleTileSchedulerILb1ELb0ELb0ELi128EEEEEEEEEvNT_6ParamsE$_ZN4cute8smem_ptrIPfECI1NS_12iter_adaptorIS1_S2_EEES1_)
$_ZN7cutlass13device_kernelIN5flash19enable_sm80_to_sm89INS1_16FlashAttnBwdSm80INS1_25CollectiveMainloopBwdSm80ILi2ELi2EN4cute5tupleIJNS5_1CILi128EEES8_NS7_ILi64EEEEEENS_10bfloat16_tEfNS_4arch4Sm80ELb0ELb0ELb1ELb1ELb0ELb0ELb0ELb0ELi2ELi4ELi4ELi4ELb0EEENS1_21CollectiveEpilogueBwdISA_SB_SD_Li256ELb1ELb0ELi2EEENS1_19SingleTileSchedulerILb1ELb0ELb0ELi128EEEEEEEEEvNT_6ParamsE$_ZN4cute8smem_ptrIPfECI1NS_12iter_adaptorIS1_S2_EEES1_:
[----:B------:R-:W-:Y:S02]  /*c530*/  MOV R10, 0xc550 ;  /* 0x0000c550000a7802 */ /* 0x000fe40000000f00 */
[----:B------:R-:W-:Y:S05]  /*c540*/  CALL.REL.NOINC `($_ZN7cutlass13device_kernelIN5flash19enable_sm80_to_sm89INS1_16FlashAttnBwdSm80INS1_25CollectiveMainloopBwdSm80ILi2ELi2EN4cute5tupleIJNS5_1CILi128EEES8_NS7_ILi64EEEEEENS_10bfloat16_tEfNS_4arch4Sm80ELb0ELb0ELb1ELb1ELb0ELb0ELb0ELb0ELi2ELi4ELi4ELi4ELb0EEENS1_21CollectiveEpilogueBwdISA_SB_SD_Li256ELb1ELb0ELi2EEENS1_19SingleTileSchedulerILb1ELb0ELb0ELi128EEEEEEEEEvNT_6ParamsE$_ZN4cute12iter_adaptorIPfNS_8smem_ptrIS1_EEEC2ES1_) ;  /* 0xffffa97000007944 */ /* 0x000fea0003c3ffff */
[----:B------:R-:W-:-:S04]  /*c550*/  MOV R9, 0x0 ;  /* 0x0000000000097802 */ /* 0x000fc80000000f00 */
[----:B------:R-:W-:Y:S05]  /*c560*/  RET.REL.NODEC R8 `(_ZN7cutlass13device_kernelIN5flash19enable_sm80_to_sm89INS1_16FlashAttnBwdSm80INS1_25CollectiveMainloopBwdSm80ILi2ELi2EN4cute5tupleIJNS5_1CILi128EEES8_NS7_ILi64EEEEEENS_10bfloat16_tEfNS_4arch4Sm80ELb0ELb0ELb1ELb1ELb0ELb0ELb0ELb0ELi2ELi4ELi4ELi4ELb0EEENS1_21CollectiveEpilogueBwdISA_SB_SD_Li256ELb1ELb0ELi2EEENS1_19SingleTileSchedulerILb1ELb0ELb0ELi128EEEEEEEEEvNT_6ParamsE) ;  /* 0xffff3a9008007950 */ /* 0x000fea0003c3ffff */
        .type           $_ZN7cutlass13device_kernelIN5flash19enable_sm80_to_sm89INS1_16FlashAttnBwdSm80INS1_25CollectiveMainloopBwdSm80ILi2ELi2EN4cute5tupleIJNS5_1CILi128EEES8_NS7_ILi64EEEEEENS_10bfloat16_tEfNS_4arch4Sm80ELb0ELb0ELb1ELb1ELb0ELb0ELb0ELb0ELi2ELi4ELi4ELi4ELb0EEENS1_21CollectiveEpilogueBwdISA_SB_SD_Li256ELb1ELb0ELi2EEENS1_19SingleTileSchedulerILb1ELb0ELb0ELi128EEEEEEEEEvNT_6ParamsE$_ZN4cute8smem_ptrIPjECI1NS_12iter_adaptorIS1_S2_EEES1_,@function
        .size           $_ZN7cutlass13device_kernelIN5flash19enable_sm80_to_sm89INS1_16FlashAttnBwdSm80INS1_25CollectiveMainloopBwdSm80ILi2ELi2EN4cute5tupleIJNS5_1CILi128EEES8_NS7_ILi64EEEEEENS_10bfloat16_tEfNS_4arch4Sm80ELb0ELb0ELb1ELb1ELb0ELb0ELb0ELb0ELi2ELi4ELi4ELi4ELb0EEENS1_21CollectiveEpilogueBwdISA_SB_SD_Li256ELb1ELb0ELi2EEENS1_19SingleTileSchedulerILb1ELb0ELb0ELi128EEEEEEEEEvNT_6ParamsE$_ZN4cute8smem_ptrIPjECI1NS_12iter_adaptorIS1_S2_EEES1_,($_ZN7cutlass13device_kernelIN5flash19enable_sm80_to_sm89INS1_16FlashAttnBwdSm80INS1_25CollectiveMainloopBwdSm80ILi2ELi2EN4cute5tupleIJNS5_1CILi128EEES8_NS7_ILi64EEEEEENS_10bfloat16_tEfNS_4arch4Sm80ELb0ELb0ELb1ELb1ELb0ELb0ELb0ELb0ELi2ELi4ELi4ELi4ELb0EEENS1_21CollectiveEpilogueBwdISA_SB_SD_Li256ELb1ELb0ELi2EEENS1_19SingleTileSchedulerILb1ELb0ELb0ELi128EEEEEEEEEvNT_6ParamsE$_ZN73_INTERNAL_24fd9406_37_flash_bwd_hdim64_bf16_softcap_sm80_cu_8e232a79_330724__cvta_generic_to_sharedEPKv - $_ZN7cutlass13device_kernelIN5flash19enable_sm80_to_sm89INS1_16FlashAttnBwdSm80INS1_25CollectiveMainloopBwdSm80ILi2ELi2EN4cute5tupleIJNS5_1CILi128EEES8_NS7_ILi64EEEEEENS_10bfloat16_tEfNS_4arch4Sm80ELb0ELb0ELb1ELb1ELb0ELb0ELb0ELb0ELi2ELi4ELi4ELi4ELb0EEENS1_21CollectiveEpilogueBwdISA_SB_SD_Li256ELb1ELb0ELi2EEENS1_19SingleTileSchedulerILb1ELb0ELb0ELi128EEEEEEEEEvNT_6ParamsE$_ZN4cute8smem_ptrIPjECI1NS_12iter_adaptorIS1_S2_EEES1_)
$_ZN7cutlass13device_kernelIN5flash19enable_sm80_to_sm89INS1_16FlashAttnBwdSm80INS1_25CollectiveMainloopBwdSm80ILi2ELi2EN4cute5tupleIJNS5_1CILi128EEES8_NS7_ILi64EEEEEENS_10bfloat16_tEfNS_4arch4Sm80ELb0ELb0ELb1ELb1ELb0ELb0ELb0ELb0ELi2ELi4ELi4ELi4ELb0EEENS1_21CollectiveEpilogueBwdISA_SB_SD_Li256ELb1ELb0ELi2EEENS1_19SingleTileSchedulerILb1ELb0ELb0ELi128EEEEEEEEEvNT_6ParamsE$_ZN4cute8smem_ptrIPjECI1NS_12iter_adaptorIS1_S2_EEES1_:
[----:B------:R-:W-:Y:S02]  /*c570*/  MOV R10, 0xc590 ;  /* 0x0000c590000a7802 */ /* 0x000fe40000000f00 */
[----:B------:R-:W-:Y:S05]  /*c580*/  CALL.REL.NOINC `($_ZN7cutlass13device_kernelIN5flash19enable_sm80_to_sm89INS1_16FlashAttnBwdSm80INS1_25CollectiveMainloopBwdSm80ILi2ELi2EN4cute5tupleIJNS5_1CILi128EEES8_NS7_ILi64EEEEEENS_10bfloat16_tEfNS_4arch4Sm80ELb0ELb0ELb1ELb1ELb0ELb0ELb0ELb0ELi2ELi4ELi4ELi4ELb0EEENS1_21CollectiveEpilogueBwdISA_SB_SD_Li256ELb1ELb0ELi2EEENS1_19SingleTileSchedulerILb1ELb0ELb0ELi128EEEEEEEEEvNT_6ParamsE$_ZN4cute12iter_adaptorIPjNS_8smem_ptrIS1_EEEC2ES1_) ;  /* 0xffffa97000007944 */ /* 0x000fea0003c3ffff */
[----:B------:R-:W-:-:S04]  /*c590*/  MOV R9, 0x0 ;  /* 0x0000000000097802 */ /* 0x000fc80000000f00 */
[----:B------:R-:W-:Y:S05]  /*c5a0*/  RET.REL.NODEC R8 `(_ZN7cutlass13device_kernelIN5flash19enable_sm80_to_sm89INS1_16FlashAttnBwdSm80INS1_25CollectiveMainloopBwdSm80ILi2ELi2EN4cute5tupleIJNS5_1CILi128EEES8_NS7_ILi64EEEEEENS_10bfloat16_tEfNS_4arch4Sm80ELb0ELb0ELb1ELb1ELb0ELb0ELb0ELb0ELi2ELi4ELi4ELi4ELb0EEENS1_21CollectiveEpilogueBwdISA_SB_SD_Li256ELb1ELb0ELi2EEENS1_19SingleTileSchedulerILb1ELb0ELb0ELi128EEEEEEEEEvNT_6ParamsE) ;  /* 0xffff3a5008007950 */ /* 0x000fea0003c3ffff */
        .type           $_ZN7cutlass13device_kernelIN5flash19enable_sm80_to_sm89INS1_16FlashAttnBwdSm80INS1_25CollectiveMainloopBwdSm80ILi2ELi2EN4cute5tupleIJNS5_1CILi128EEES8_NS7_ILi64EEEEEENS_10bfloat16_tEfNS_4arch4Sm80ELb0ELb0ELb1ELb1ELb0ELb0ELb0ELb0ELi2ELi4ELi4ELi4ELb0EEENS1_21CollectiveEpilogueBwdISA_SB_SD_Li256ELb1ELb0ELi2EEENS1_19SingleTileSchedulerILb1ELb0ELb0ELi128EEEEEEEEEvNT_6ParamsE$_ZN73_INTERNAL_24fd9406_37_flash_bwd_hdim64_bf16_softcap_sm80_cu_8e232a79_330724__cvta_generic_to_sharedEPKv,@function
        .size           $_ZN7cutlass13device_kernelIN5flash19enable_sm80_to_sm89INS1_16FlashAttnBwdSm80INS1_25CollectiveMainloopBwdSm80ILi2ELi2EN4cute5tupleIJNS5_1CILi128EEES8_NS7_ILi64EEEEEENS_10bfloat16_tEfNS_4arch4Sm80ELb0ELb0ELb1ELb1ELb0ELb0ELb0ELb0ELi2ELi4ELi4ELi4ELb0EEENS1_21CollectiveEpilogueBwdISA_SB_SD_Li256ELb1ELb0ELi2EEENS1_19SingleTileSchedulerILb1ELb0ELb0ELi128EEEEEEEEEvNT_6ParamsE$_ZN73_INTERNAL_24fd9406_37_flash_bwd_hdim64_bf16_softcap_sm80_cu_8e232a79_330724__cvta_generic_to_sharedEPKv,($_ZN7cutlass13device_kernelIN5flash19enable_sm80_to_sm89INS1_16FlashAttnBwdSm80INS1_25CollectiveMainloopBwdSm80ILi2ELi2EN4cute5tupleIJNS5_1CILi128EEES8_NS7_ILi64EEEEEENS_10bfloat16_tEfNS_4arch4Sm80ELb0ELb0ELb1ELb1ELb0ELb0ELb0ELb0ELi2ELi4ELi4ELi4ELb0EEENS1_21CollectiveEpilogueBwdISA_SB_SD_Li256ELb1ELb0ELi2EEENS1_19SingleTileSchedulerILb1ELb0ELb0ELi128EEEEEEEEEvNT_6ParamsE$_ZN73_INTERNAL_24fd9406_37_flash_bwd_hdim64_bf16_softcap_sm80_cu_8e232a79_33079atomicAddEPff - $_ZN7cutlass13device_kernelIN5flash19enable_sm80_to_sm89INS1_16FlashAttnBwdSm80INS1_25CollectiveMainloopBwdSm80ILi2ELi2EN4cute5tupleIJNS5_1CILi128EEES8_NS7_ILi64EEEEEENS_10bfloat16_tEfNS_4arch4Sm80ELb0ELb0ELb1ELb1ELb0ELb0ELb0ELb0ELi2ELi4ELi4ELi4ELb0EEENS1_21CollectiveEpilogueBwdISA_SB_SD_Li256ELb1ELb0ELi2EEENS1_19SingleTileSchedulerILb1ELb0ELb0ELi128EEEEEEEEEvNT_6ParamsE$_ZN73_INTERNAL_24fd9406_37_flash_bwd_hdim64_bf16_softcap_sm80_cu_8e232a79_330724__cvta_generic_to_sharedEPKv)
$_ZN7cutlass13device_kernelIN5flash19enable_sm80_to_sm89INS1_16FlashAttnBwdSm80INS1_25CollectiveMainloopBwdSm80ILi2ELi2EN4cute5tupleIJNS5_1CILi128EEES8_NS7_ILi64EEEEEENS_10bfloat16_tEfNS_4arch4Sm80ELb0ELb0ELb1ELb1ELb0ELb0ELb0ELb0ELi2ELi4ELi4ELi4ELb0EEENS1_21CollectiveEpilogueBwdISA_SB_SD_Li256ELb1ELb0ELi2EEENS1_19SingleTileSchedulerILb1ELb0ELb0ELi128EEEEEEEEEvNT_6ParamsE$_ZN73_INTERNAL_24fd9406_37_flash_bwd_hdim64_bf16_softcap_sm80_cu_8e232a79_330724__cvta_generic_to_sharedEPKv:
[----:B------:R-:W-:Y:S02]  /*c5b0*/  MOV R3, 0x0 ;  /* 0x0000000000037802 */ /* 0x000fe40000000f00 */
[----:B------:R-:W-:Y:S02]  /*c5c0*/  IADD3 R4, R4, -c[0x0][0x18], RZ ;  /* 0x8000060004047a10 */ /* 0x000fe40007ffe0ff */
[----:B------:R-:W-:Y:S05]  /*c5d0*/  RET.REL.NODEC R2 `(_ZN7cutlass13device_kernelIN5flash19enable_sm80_to_sm89INS1_16FlashAttnBwdSm80INS1_25CollectiveMainloopBwdSm80ILi2ELi2EN4cute5tupleIJNS5_1CILi128EEES8_NS7_ILi64EEEEEENS_10bfloat16_tEfNS_4arch4Sm80ELb0ELb0ELb1ELb1ELb0ELb0ELb0ELb0ELi2ELi4ELi4ELi4ELb0EEENS1_21CollectiveEpilogueBwdISA_SB_SD_Li256ELb1ELb0ELi2EEENS1_19SingleTileSchedulerILb1ELb0ELb0ELi128EEEEEEEEEvNT_6ParamsE) ;  /* 0xffff3a2002007950 */ /* 0x000fea0003c3ffff */
        .type           $_ZN7cutlass13device_kernelIN5flash19enable_sm80_to_sm89INS1_16FlashAttnBwdSm80INS1_25CollectiveMainloopBwdSm80ILi2ELi2EN4cute5tupleIJNS5_1CILi128EEES8_NS7_ILi64EEEEEENS_10bfloat16_tEfNS_4arch4Sm80ELb0ELb0ELb1ELb1ELb0ELb0ELb0ELb0ELi2ELi4ELi4ELi4ELb0EEENS1_21CollectiveEpilogueBwdISA_SB_SD_Li256ELb1ELb0ELi2EEENS1_19SingleTileSchedulerILb1ELb0ELb0ELi128EEEEEEEEEvNT_6ParamsE$_ZN73_INTERNAL_24fd9406_37_flash_bwd_hdim64_bf16_softcap_sm80_cu_8e232a79_33079atomicAddEPff,@function
        .size           $_ZN7cutlass13device_kernelIN5flash19enable_sm80_to_sm89INS1_16FlashAttnBwdSm80INS1_25CollectiveMainloopBwdSm80ILi2ELi2EN4cute5tupleIJNS5_1CILi128EEES8_NS7_ILi64EEEEEENS_10bfloat16_tEfNS_4arch4Sm80ELb0ELb0ELb1ELb1ELb0ELb0ELb0ELb0ELi2ELi4ELi4ELi4ELb0EEENS1_21CollectiveEpilogueBwdISA_SB_SD_Li256ELb1ELb0ELi2EEENS1_19SingleTileSchedulerILb1ELb0ELb0ELi128EEEEEEEEEvNT_6ParamsE$_ZN73_INTERNAL_24fd9406_37_flash_bwd_hdim64_bf16_softcap_sm80_cu_8e232a79_33079atomicAddEPff,($_ZN7cutlass13device_kernelIN5flash19enable_sm80_to_sm89INS1_16FlashAttnBwdSm80INS1_25CollectiveMainloopBwdSm80ILi2ELi2EN4cute5tupleIJNS5_1CILi128EEES8_NS7_ILi64EEEEEENS_10bfloat16_tEfNS_4arch4Sm80ELb0ELb0ELb1ELb1ELb0ELb0ELb0ELb0ELi2ELi4ELi4ELi4ELb0EEENS1_21CollectiveEpilogueBwdISA_SB_SD_Li256ELb1ELb0ELi2EEENS1_19SingleTileSchedulerILb1ELb0ELb0ELi128EEEEEEEEEvNT_6ParamsE$_ZZN4cute12filter_tupleINS_5tupleIJNS1_IJNS_10UnderscoreENS_1CILi0EEEEEENS1_IJS4_S2_EEEEEENS1_IJNS1_IJNS1_IJNS3_ILi1EEES4_EEES4_EEENS1_IJNS1_IJS4_S4_EEEiEEEEEEZNS_5sliceIS7_SD_EEDaRKT_RKT0_EUlRKT_RKT0_E_EEDaSH_SK_OT1_ENKUlDpSN_E_clIJNS1_IJS9_EEENS1_IJiEEEEEEDaSU_ - $_ZN7cutlass13device_kernelIN5flash19enable_sm80_to_sm89INS1_16FlashAttnBwdSm80INS1_25CollectiveMainloopBwdSm80ILi2ELi2EN4cute5tupleIJNS5_1CILi128EEES8_NS7_ILi64EEEEEENS_10bfloat16_tEfNS_4arch4Sm80ELb0ELb0ELb1ELb1ELb0ELb0ELb0ELb0ELi2ELi4ELi4ELi4ELb0EEENS1_21CollectiveEpilogueBwdISA_SB_SD_Li256ELb1ELb0ELi2EEENS1_19SingleTileSchedulerILb1ELb0ELb0ELi128EEEEEEEEEvNT_6ParamsE$_ZN73_INTERNAL_24fd9406_37_flash_bwd_hdim64_bf16_softcap_sm80_cu_8e232a79_33079atomicAddEPff)
$_ZN7cutlass13device_kernelIN5flash19enable_sm80_to_sm89INS1_16FlashAttnBwdSm80INS1_25CollectiveMainloopBwdSm80ILi2ELi2EN4cute5tupleIJNS5_1CILi128EEES8_NS7_ILi64EEEEEENS_10bfloat16_tEfNS_4arch4Sm80ELb0ELb0ELb1ELb1ELb0ELb0ELb0ELb0ELi2ELi4ELi4ELi4ELb0EEENS1_21CollectiveEpilogueBwdISA_SB_SD_Li256ELb1ELb0ELi2EEENS1_19SingleTileSchedulerILb1ELb0ELb0ELi128EEEEEEEEEvNT_6ParamsE$_ZN73_INTERNAL_24fd9406_37_flash_bwd_hdim64_bf16_softcap_sm80_cu_8e232a79_33079atomicAddEPff:
[----:B------:R-:W-:Y:S01]  /*c5e0*/  BSSY B0, `(.L_x_1206) ;  /* 0x0000003000007945 */ /* 0x000fe20003800000 */
[----:B------:R-:W-:Y:S02]  /*c5f0*/  MOV R12, 0xc610 ;  /* 0x0000c610000c7802 */ /* 0x000fe40000000f00 */
[----:B------:R-:W-:Y:S05]  /*c600*/  CALL.REL.NOINC `($_ZN7cutlass13device_kernelIN5flash19enable_sm80_to_sm89INS1_16FlashAttnBwdSm80INS1_25CollectiveMainloopBwdSm80ILi2ELi2EN4cute5tupleIJNS5_1CILi128EEES8_NS7_ILi64EEEEEENS_10bfloat16_tEfNS_4arch4Sm80ELb0ELb0ELb1ELb1ELb0ELb0ELb0ELb0ELi2ELi4ELi4ELi4ELb0EEENS1_21CollectiveEpilogueBwdISA_SB_SD_Li256ELb1ELb0ELi2EEENS1_19SingleTileSchedulerILb1ELb0ELb0ELi128EEEEEEEEEvNT_6ParamsE$__fAtomicAdd) ;  /* 0x0005a3e000007944 */ /* 0x000fea0003c00000 */
[----:B------:R-:W-:Y:S05]  /*c610*/  BSYNC B0 ;  /* 0x0000000000007941 */ /* 0x000fea0003800000 */
.L_x_1206:
[----:B------:R-:W-:-:S04]  /*c620*/  MOV R11, 0x0 ;  /* 0x00000000000b7802 */ /* 0x000fc80000000f00 */
[----:B------:R-:W-:Y:S05]  /*c630*/  RET.REL.NODEC R10 `(_ZN7cutlass13device_kernelIN5flash19enable_sm80_to_sm89INS1_16FlashAttnBwdSm80INS1_25CollectiveMainloopBwdSm80ILi2ELi2EN4cute5tupleIJNS5_1CILi128EEES8_NS7_ILi64EEEEEENS_10bfloat16_tEfNS_4arch4Sm80ELb0ELb0ELb1ELb1ELb0ELb0ELb0ELb0ELi2ELi4ELi4ELi4ELb0EEENS1_21CollectiveEpilogueBwdISA_SB_SD_Li256ELb1ELb0ELi2EEENS1_19SingleTileSchedulerILb1ELb0ELb0ELi128EEEEEEEEEvNT_6ParamsE) ;  /* 0xffff39c00a007950 */ /* 0x000fea0003c3ffff */
        .type           $_ZN7cutlass13device_kernelIN5flash19enable_sm80_to_sm89INS1_16FlashAttnBwdSm80INS1_25CollectiveMainloopBwdSm80ILi2ELi2EN4cute5tupleIJNS5_1CILi128EEES8_NS7_ILi64EEEEEENS_10bfloat16_tEfNS_4arch4Sm80ELb0ELb0ELb1ELb1ELb0ELb0ELb0ELb0ELi2ELi4ELi4ELi4ELb0EEENS1_21CollectiveEpilogueBwdISA_SB_SD_Li256ELb1ELb0ELi2EEENS1_19SingleTileSchedulerILb1ELb0ELb0ELi128EEEEEEEEEvNT_6ParamsE$_ZZN4cute12filter_tupleINS_5tupleIJNS1_IJNS_10UnderscoreENS_1CILi0EEEEEENS1_IJS4_S2_EEEEEENS1_IJNS1_IJNS1_IJNS3_ILi1EEES4_EEES4_EEENS1_IJNS1_IJS4_S4_EEEiEEEEEEZNS_5sliceIS7_SD_EEDaRKT_RKT0_EUlRKT_RKT0_E_EEDaSH_SK_OT1_ENKUlDpSN_E_clIJNS1_IJS9_EEENS1_IJiEEEEEEDaSU_,@function
        .size           $_ZN7cutlass13device_kernelIN5flash19enable_sm80_to_sm89INS1_16FlashAttnBwdSm80INS1_25CollectiveMainloopBwdSm80ILi2ELi2EN4cute5tupleIJNS5_1CILi128EEES8_NS7_ILi64EEEEEENS_10bfloat16_tEfNS_4arch4Sm80ELb0ELb0ELb1ELb1ELb0ELb0ELb0ELb0ELi2ELi4ELi4ELi4ELb0EEENS1_21CollectiveEpilogueBwdISA_SB_SD_Li256ELb1ELb0ELi2EEENS1_19SingleTileSchedulerILb1ELb0ELb0ELi128EEEEEEEEEvNT_6ParamsE$_ZZN4cute12filter_tupleINS_5tupleIJNS1_IJNS_10UnderscoreENS_1CILi0EEEEEENS1_IJS4_S2_EEEEEENS1_IJNS1_IJNS1_IJNS3_ILi1EEES4_EEES4_EEENS1_IJNS1_IJS4_S4_EEEiEEEEEEZNS_5sliceIS7_SD_EEDaRKT_RKT0_EUlRKT_RKT0_E_EEDaSH_SK_OT1_ENKUlDpSN_E_clIJNS1_IJS9_EEENS1_IJiEEEEEEDaSU_,($_ZN7cutlass13device_kernelIN5flash19enable_sm80_to_sm89INS1_16FlashAttnBwdSm80INS1_25CollectiveMainloopBwdSm80ILi2ELi2EN4cute5tupleIJNS5_1CILi128EEES8_NS7_ILi64EEEEEENS_10bfloat16_tEfNS_4arch4Sm80ELb0ELb0ELb1ELb1ELb0ELb0ELb0ELb0ELi2ELi4ELi4ELi4ELb0EEENS1_21CollectiveEpilogueBwdISA_SB_SD_Li256ELb1ELb0ELi2EEENS1_19SingleTileSchedulerILb1ELb0ELb0ELi128EEEEEEEEEvNT_6ParamsE$_ZZN4cute12filter_tupleINS_5tupleIJNS1_IJNS_1CILi0EEENS1_IJNS2_ILi1EEENS2_ILi512EEEiEEEEEENS2_ILi4096EEENS1_IJiNS2_ILi8192EEEEEEEEEZNS_7flattenISB_EEDaRKT_EUlRKT_E_EEDaSF_OT0_ENKUlDpSI_E_clIJNS1_IJS3_S4_S5_iEEENS1_IJS8_EEESA_EEEDaSM_ - $_ZN7cutlass13device_kernelIN5flash19enable_sm80_to_sm89INS1_16FlashAttnBwdSm80INS1_25CollectiveMainloopBwdSm80ILi2ELi2EN4cute5tupleIJNS5_1CILi128EEES8_NS7_ILi64EEEEEENS_10bfloat16_tEfNS_4arch4Sm80ELb0ELb0ELb1ELb1ELb0ELb0ELb0ELb0ELi2ELi4ELi4ELi4ELb0EEENS1_21CollectiveEpilogueBwdISA_SB_SD_Li256ELb1ELb0ELi2EEENS1_19SingleTileSchedulerILb1ELb0ELb0ELi128EEEEEEEEEvNT_6ParamsE$_ZZN4cute12filter_tupleINS_5tupleIJNS1_IJNS_10UnderscoreENS_1CILi0EEEEEENS1_IJS4_S2_EEEEEENS1_IJNS1_IJNS1_IJNS3_ILi1EEES4_EEES4_EEENS1_IJNS1_IJS4_S4_EEEiEEEEEEZNS_5sliceIS7_SD_EEDaRKT_RKT0_EUlRKT_RKT0_E_EEDaSH_SK_OT1_ENKUlDpSN_E_clIJNS1_IJS9_EEENS1_IJiEEEEEEDaSU_)
$_ZN7cutlass13device_kernelIN5flash19enable_sm80_to_sm89INS1_16FlashAttnBwdSm80INS1_25CollectiveMainloopBwdSm80ILi2ELi2EN4cute5tupleIJNS5_1CILi128EEES8_NS7_ILi64EEEEEENS_10bfloat16_tEfNS_4arch4Sm80ELb0ELb0ELb1ELb1ELb0ELb0ELb0ELb0ELi2ELi4ELi4ELi4ELb0EEENS1_21CollectiveEpilogueBwdISA_SB_SD_Li256ELb1ELb0ELi2EEENS1_19SingleTileSchedulerILb1ELb0ELb0ELi128EEEEEEEEEvNT_6ParamsE$_ZZN4cute12filter_tupleINS_5tupleIJNS1_IJNS_10UnderscoreENS_1CILi0EEEEEENS1_IJS4_S2_EEEEEENS1_IJNS1_IJNS1_IJNS3_ILi1EEES4_EEES4_EEENS1_IJNS1_IJS4_S4_EEEiEEEEEEZNS_5sliceIS7_SD_EEDaRKT_RKT0_EUlRKT_RKT0_E_EEDaSH_SK_OT1_ENKUlDpSN_E_clIJNS1_IJS9_EEENS1_IJiEEEEEEDaSU_:
[----:B------:R-:W-:Y:S02]  /*c640*/  IADD3 R2, R1, 0x1680, RZ ;  /* 0x0000168001027810 */ /* 0x000fe40007ffe0ff */
[----:B------:R-:W-:Y:S02]  /*c650*/  MOV R6, 0xc680 ;  /* 0x0000c68000067802 */ /* 0x000fe40000000f00 */
[----:B------:R-:W-:Y:S02]  /*c660*/  IADD3 R2, R2, c[0x0][0x20], RZ ;  /* 0x0000080002027a10 */ /* 0x000fe40007ffe0ff */
[----:B------:R-:W-:Y:S05]  /*c670*/  CALL.REL.NOINC `($_ZN7cutlass13device_kernelIN5flash19enable_sm80_to_sm89INS1_16FlashAttnBwdSm80INS1_25CollectiveMainloopBwdSm80ILi2ELi2EN4cute5tupleIJNS5_1CILi128EEES8_NS7_ILi64EEEEEENS_10bfloat16_tEfNS_4arch4Sm80ELb0ELb0ELb1ELb1ELb0ELb0ELb0ELb0ELi2ELi4ELi4ELi4ELb0EEENS1_21CollectiveEpilogueBwdISA_SB_SD_Li256ELb1ELb0ELi2EEENS1_19SingleTileSchedulerILb1ELb0ELb0ELi128EEEEEEEEEvNT_6ParamsE$_ZN4cute3eso3ESOILb1ELb0EJNS_5tupleIJNS_1CILi1EEENS3_ILi0EEEEEEiEEC2ERKS6_RKi) ;  /* 0xffffd5a000007944 */ /* 0x000fea0003c3ffff */
[----:B-1----:R1:W5:Y:S01]  /*c680*/  LDL R3, [R1+0x1680] ;  /* 0x0016800001037983 */ /* 0x0023620000100800 */
[----:B------:R-:W-:-:S04]  /*c690*/  MOV R9, 0x0 ;  /* 0x0000000000097802 */ /* 0x000fc80000000f00 */
[----:B------:R-:W-:Y:S05]  /*c6a0*/  RET.REL.NODEC R8 `(_ZN7cutlass13device_kernelIN5flash19enable_sm80_to_sm89INS1_16FlashAttnBwdSm80INS1_25CollectiveMainloopBwdSm80ILi2ELi2EN4cute5tupleIJNS5_1CILi128EEES8_NS7_ILi64EEEEEENS_10bfloat16_tEfNS_4arch4Sm80ELb0ELb0ELb1ELb1ELb0ELb0ELb0ELb0ELi2ELi4ELi4ELi4ELb0EEENS1_21CollectiveEpilogueBwdISA_SB_SD_Li256ELb1ELb0ELi2EEENS1_19SingleTileSchedulerILb1ELb0ELb0ELi128EEEEEEEEEvNT_6ParamsE) ;  /* 0xffff395008007950 */ /* 0x000fea0003c3ffff */
        .type           $_ZN7cutlass13device_kernelIN5flash19enable_sm80_to_sm89INS1_16FlashAttnBwdSm80INS1_25CollectiveMainloopBwdSm80ILi2ELi2EN4cute5tupleIJNS5_1CILi128EEES8_NS7_ILi64EEEEEENS_10bfloat16_tEfNS_4arch4Sm80ELb0ELb0ELb1ELb1ELb0ELb0ELb0ELb0ELi2ELi4ELi4ELi4ELb0EEENS1_21CollectiveEpilogueBwdISA_SB_SD_Li256ELb1ELb0ELi2EEENS1_19SingleTileSchedulerILb1ELb0ELb0ELi128EEEEEEEEEvNT_6ParamsE$_ZZN4cute12filter_tupleINS_5tupleIJNS1_IJNS_1CILi0EEENS1_IJNS2_ILi1EEENS2_ILi512EEEiEEEEEENS2_ILi4096EEENS1_IJiNS2_ILi8192EEEEEEEEEZNS_7flattenISB_EEDaRKT_EUlRKT_E_EEDaSF_OT0_ENKUlDpSI_E_clIJNS1_IJS3_S4_S5_iEEENS1_IJS8_EEESA_EEEDaSM_,@function
        .size           $_ZN7cutlass13device_kernelIN5flash19enable_sm80_to_sm89INS1_16FlashAttnBwdSm80INS1_25CollectiveMainloopBwdSm80ILi2ELi2EN4cute5tupleIJNS5_1CILi128EEES8_NS7_ILi64EEEEEENS_10bfloat16_tEfNS_4arch4Sm80ELb0ELb0ELb1ELb1ELb0ELb0ELb0ELb0ELi2ELi4ELi4ELi4ELb0EEENS1_21CollectiveEpilogueBwdISA_SB_SD_Li256ELb1ELb0ELi2EEENS1_19SingleTileSchedulerILb1ELb0ELb0ELi128EEEEEEEEEvNT_6ParamsE$_ZZN4cute12filter_tupleINS_5tupleIJNS1_IJNS_1CILi0EEENS1_IJNS2_ILi1EEENS2_ILi512EEEiEEEEEENS2_ILi4096EEENS1_IJiNS2_ILi8192EEEEEEEEEZNS_7flattenISB_EEDaRKT_EUlRKT_E_EEDaSF_OT0_ENKUlDpSI_E_clIJNS1_IJS3_S4_S5_iEEENS1_IJS8_EEESA_EEEDaSM_,($_ZN7cutlass13device_kernelIN5flash19enable_sm80_to_sm89INS1_16FlashAttnBwdSm80INS1_25CollectiveMainloopBwdSm80ILi2ELi2EN4cute5tupleIJNS5_1CILi128EEES8_NS7_ILi64EEEEEENS_10bfloat16_tEfNS_4arch4Sm80ELb0ELb0ELb1ELb1ELb0ELb0ELb0ELb0ELi2ELi4ELi4ELi4ELb0EEENS1_21CollectiveEpilogueBwdISA_SB_SD_Li256ELb1ELb0ELi2EEENS1_19SingleTileSchedulerILb1ELb0ELb0ELi128EEEEEEEEEvNT_6ParamsE$_ZZN4cute12filter_tupleINS_5tupleIJNS1_IJiNS1_IJiNS_1CILi0EEEEEEEEENS1_IJNS_10UnderscoreENS1_IJS6_S6_EEEEEEEEES9_ZNS_4diceIS9_S9_EEDaRKT_RKT0_EUlRKT_RKT0_E_EEDaSD_SG_OT1_ENKUlDpSJ_E_clIJNS1_IJiiS3_EEENS1_IJEEEEEEDaSQ_ - $_ZN7cutlass13device_kernelIN5flash19enable_sm80_to_sm89INS1_16FlashAttnBwdSm80INS1_25CollectiveMainloopBwdSm80ILi2ELi2EN4cute5tupleIJNS5_1CILi128EEES8_NS7_ILi64EEEEEENS_10bfloat16_tEfNS_4arch4Sm80ELb0ELb0ELb1ELb1ELb0ELb0ELb0ELb0ELi2ELi4ELi4ELi4ELb0EEENS1_21CollectiveEpilogueBwdISA_SB_SD_Li256ELb1ELb0ELi2EEENS1_19SingleTileSchedulerILb1ELb0ELb0ELi128EEEEEEEEEvNT_6ParamsE$_ZZN4cute12filter_tupleINS_5tupleIJNS1_IJNS_1CILi0EEENS1_IJNS2_ILi1EEENS2_ILi512EEEiEEEEEENS2_ILi4096EEENS1_IJiNS2_ILi8192EEEEEEEEEZNS_7flattenISB_EEDaRKT_EUlRKT_E_EEDaSF_OT0_ENKUlDpSI_E_clIJNS1_IJS3_S4_S5_iEEENS1_IJS8_EEESA_EEEDaSM_)
$_ZN7cutlass13device_kernelIN5flash19enable_sm80_to_sm89INS1_16FlashAttnBwdSm80INS1_25CollectiveMainloopBwdSm80ILi2ELi2EN4cute5tupleIJNS5_1CILi128EEES8_NS7_ILi64EEEEEENS_10bfloat16_tEfNS_4arch4Sm80ELb0ELb0ELb1ELb1ELb0ELb0ELb0ELb0ELi2ELi4ELi4ELi4ELb0EEENS1_21CollectiveEpilogueBwdISA_SB_SD_Li256ELb1ELb0ELi2EEENS1_19SingleTileSchedulerILb1ELb0ELb0ELi128EEEEEEEEEvNT_6ParamsE$_ZZN4cute12filter_tupleINS_5tupleIJNS1_IJNS_1CILi0EEENS1_IJNS2_ILi1EEENS2_ILi512EEEiEEEEEENS2_ILi4096EEENS1_IJiNS2_ILi8192EEEEEEEEEZNS_7flattenISB_EEDaRKT_EUlRKT_E_EEDaSF_OT0_ENKUlDpSI_E_clIJNS1_IJS3_S4_S5_iEEENS1_IJS8_EEESA_EEEDaSM_:
[----:B------:R-:W-:Y:S02]  /*c6b0*/  IADD3 R3, R1, 0x1380, RZ ;  /* 0x0000138001037810 */ /* 0x000fe40007ffe0ff */
[----:B------:R-:W-:Y:S02]  /*c6c0*/  MOV R8, 0xc6f0 ;  /* 0x0000c6f000087802 */ /* 0x000fe40000000f00 */
[----:B------:R-:W-:Y:S02]  /*c6d0*/  IADD3 R3, R3, c[0x0][0x20], RZ ;  /* 0x0000080003037a10 */ /* 0x000fe40007ffe0ff */
[----:B------:R-:W-:Y:S05]  /*c6e0*/  CALL.REL.NOINC `($_ZN7cutlass13device_kernelIN5flash19enable_sm80_to_sm89INS1_16FlashAttnBwdSm80INS1_25CollectiveMainloopBwdSm80ILi2ELi2EN4cute5tupleIJNS5_1CILi128EEES8_NS7_ILi64EEEEEENS_10bfloat16_tEfNS_4arch4Sm80ELb0ELb0ELb1ELb1ELb0ELb0ELb0ELb0ELi2ELi4ELi4ELi4ELb0EEENS1_21CollectiveEpilogueBwdISA_SB_SD_Li256ELb1ELb0ELi2EEENS1_19SingleTileSchedulerILb1ELb0ELb0ELi128EEEEEEEEEvNT_6ParamsE$_ZN4cute3eso3ESOILb1ELb0EJNS_1CILi0EEENS2_ILi1EEENS2_ILi512EEEiNS2_ILi4096EEEiNS2_ILi8192EEEEEC2ERKS3_RKS4_RKS5_RKiRKS6_SG_RKS7_) ;  /* 0xffffc55000007944 */ /* 0x000fea0003c3ffff */
[----:B-1----:R-:W-:Y:S02]  /*c6f0*/  MOV R2, R6 ;  /* 0x0000000600027202 */ /* 0x002fe40000000f00 */
[----:B------:R-:W-:-:S04]  /*c700*/  MOV R3, 0x0 ;  /* 0x0000000000037802 */ /* 0x000fc80000000f00 */
[----:B------:R-:W-:Y:S05]  /*c710*/  RET.REL.NODEC R2 `(_ZN7cutlass13device_kernelIN5flash19enable_sm80_to_sm89INS1_16FlashAttnBwdSm80INS1_25CollectiveMainloopBwdSm80ILi2ELi2EN4cute5tupleIJNS5_1CILi128EEES8_NS7_ILi64EEEEEENS_10bfloat16_tEfNS_4arch4Sm80ELb0ELb0ELb1ELb1ELb0ELb0ELb0ELb0ELi2ELi4ELi4ELi4ELb0EEENS1_21CollectiveEpilogueBwdISA_SB_SD_Li256ELb1ELb0ELi2EEENS1_19SingleTileSchedulerILb1ELb0ELb0ELi128EEEEEEEEEvNT_6ParamsE) ;  /* 0xffff38e002007950 */ /* 0x000fea0003c3ffff */
        .type           $_ZN7cutlass13device_kernelIN5flash19enable_sm80_to_sm89INS1_16FlashAttnBwdSm80INS1_25CollectiveMainloopBwdSm80ILi2ELi2EN4cute5tupleIJNS5_1CILi128EEES8_NS7_ILi64EEEEEENS_10bfloat16_tEfNS_4arch4Sm80ELb0ELb0ELb1ELb1ELb0ELb0ELb0ELb0ELi2ELi4ELi4ELi4ELb0EEENS1_21CollectiveEpilogueBwdISA_SB_SD_Li256ELb1ELb0ELi2EEENS1_19SingleTileSchedulerILb1ELb0ELb0ELi128EEEEEEEEEvNT_6ParamsE$_ZZN4cute12filter_tupleINS_5tupleIJNS1_IJiNS1_IJiNS_1CILi0EEEEEEEEENS1_IJNS_10UnderscoreENS1_IJS6_S6_EEEEEEEEES9_ZNS_4diceIS9_S9_EEDaRKT_RKT0_EUlRKT_RKT0_E_EEDaSD_SG_OT1_ENKUlDpSJ_E_clIJNS1_IJiiS3_EEENS1_IJEEEEEEDaSQ_,@function
        .size           $_ZN7cutlass13device_kernelIN5flash19enable_sm80_to_sm89INS1_16FlashAttnBwdSm80INS1_25CollectiveMainloopBwdSm80ILi2ELi2EN4cute5tupleIJNS5_1CILi128EEES8_NS7_ILi64EEEEEENS_10bfloat16_tEfNS_4arch4Sm80ELb0ELb0ELb1ELb1ELb0ELb0ELb0ELb0ELi2ELi4ELi4ELi4ELb0EEENS1_21CollectiveEpilogueBwdISA_SB_SD_Li256ELb1ELb0ELi2EEENS1_19SingleTileSchedulerILb1ELb0ELb0ELi128EEEEEEEEEvNT_6ParamsE$_ZZN4cute12filter_tupleINS_5tupleIJNS1_IJiNS1_IJiNS_1CILi0EEEEEEEEENS1_IJNS_10UnderscoreENS1_IJS6_S6_EEEEEEEEES9_ZNS_4diceIS9_S9_EEDaRKT_RKT0_EUlRKT_RKT0_E_EEDaSD_SG_OT1_ENKUlDpSJ_E_clIJNS1_IJiiS3_EEENS1_IJEEEEEEDaSQ_,($_ZN7cutlass13device_kernelIN5flash19enable_sm80_to_sm89INS1_16FlashAttnBwdSm80INS1_25CollectiveMainloopBwdSm80ILi2ELi2EN4cute5tupleIJNS5_1CILi128EEES8_NS7_ILi64EEEEEENS_10bfloat16_tEfNS_4arch4Sm80ELb0ELb0ELb1ELb1ELb0ELb0ELb0ELb0ELi2ELi4ELi4ELi4ELb0EEENS1_21CollectiveEpilogueBwdISA_SB_SD_Li256ELb1ELb0ELi2EEENS1_19SingleTileSchedulerILb1ELb0ELb0ELi128EEEEEEEEEvNT_6ParamsE$_ZZN4cute12filter_tupleINS_5tupleIJNS1_IJiiEEENS_1CILi1024EEEEEEZNS_16flatten_to_tupleIS5_EEDaRKT_EUlRKT_E_EEDaS9_OT0_ENKUlDpSC_E_clIJS2_NS1_IJS4_EEEEEEDaSG_ - $_ZN7cutlass13device_kernelIN5flash19enable_sm80_to_sm89INS1_16FlashAttnBwdSm80INS1_25CollectiveMainloopBwdSm80ILi2ELi2EN4cute5tupleIJNS5_1CILi128EEES8_NS7_ILi64EEEEEENS_10bfloat16_tEfNS_4arch4Sm80ELb0ELb0ELb1ELb1ELb0ELb0ELb0ELb0ELi2ELi4ELi4ELi4ELb0EEENS1_21CollectiveEpilogueBwdISA_SB_SD_Li256ELb1ELb0ELi2EEENS1_19SingleTileSchedulerILb1ELb0ELb0ELi128EEEEEEEEEvNT_6ParamsE$_ZZN4cute12filter_tupleINS_5tupleIJNS1_IJiNS1_IJiNS_1CILi0EEEEEEEEENS1_IJNS_10UnderscoreENS1_IJS6_S6_EEEEEEEEES9_ZNS_4diceIS9_S9_EEDaRKT_RKT0_EUlRKT_RKT0_E_EEDaSD_SG_OT1_ENKUlDpSJ_E_clIJNS1_IJiiS3_EEENS1_IJEEEEEEDaSQ_)
$_ZN7cutlass13device_kernelIN5flash19enable_sm80_to_sm89INS1_16FlashAttnBwdSm80INS1_25CollectiveMainloopBwdSm80ILi2ELi2EN4cute5tupleIJNS5_1CILi128EEES8_NS7_ILi64EEEEEENS_10bfloat16_tEfNS_4arch4Sm80ELb0ELb0ELb1ELb1ELb0ELb0ELb0ELb0ELi2ELi4ELi4ELi4ELb0EEENS1_21CollectiveEpilogueBwdISA_SB_SD_Li256ELb1ELb0ELi2EEENS1_19SingleTileSchedulerILb1ELb0ELb0ELi128EEEEEEEEEvNT_6ParamsE$_ZZN4cute12filter_tupleINS_5tupleIJNS1_IJiNS1_IJiNS_1CILi0EEEEEEEEENS1_IJNS_10UnderscoreENS1_IJS6_S6_EEEEEEEEES9_ZNS_4diceIS9_S9_EEDaRKT_RKT0_EUlRKT_RKT0_E_EEDaSD_SG_OT1_ENKUlDpSJ_E_clIJNS1_IJiiS3_EEENS1_IJEEEEEEDaSQ_:
[----:B------:R-:W-:-:S06]  /*c720*/  IADD3 R11, R4, -c[0x0][0x20], RZ ;  /* 0x80000800040b7a10 */ /* 0x000fcc0007ffe0ff */
[----:B------:R-:W5:Y:S01]  /*c730*/  LDL R11, [R11] ;  /* 0x000000000b0b7983 */ /* 0x000f620000100800 */
[----:B------:R-:W-:Y:S02]  /*c740*/  IADD3 R6, R1, 0x1680, RZ ;  /* 0x0000168001067810 */ /* 0x000fe40007ffe0ff */
[----:B------:R-:W-:Y:S02]  /*c750*/  IADD3 R5, R4, 0x4, RZ ;  /* 0x0000000404057810 */ /* 0x000fe40007ffe0ff */
[----:B------:R-:W-:Y:S02]  /*c760*/  IADD3 R6, R6, c[0x0][0x20], RZ ;  /* 0x0000080006067a10 */ /* 0x000fe40007ffe0ff */
[----:B------:R-:W-:Y:S02]  /*c770*/  MOV R10, 0xc790 ;  /* 0x0000c790000a7802 */ /* 0x000fe40000000f00 */
[----:B-----5:R-:W-:Y:S05]  /*c780*/  CALL.REL.NOINC `($_ZN7cutlass13device_kernelIN5flash19enable_sm80_to_sm89INS1_16FlashAttnBwdSm80INS1_25CollectiveMainloopBwdSm80ILi2ELi2EN4cute5tupleIJNS5_1CILi128EEES8_NS7_ILi64EEEEEENS_10bfloat16_tEfNS_4arch4Sm80ELb0ELb0ELb1ELb1ELb0ELb0ELb0ELb0ELi2ELi4ELi4ELi4ELb0EEENS1_21CollectiveEpilogueBwdISA_SB_SD_Li256ELb1ELb0ELi2EEENS1_19SingleTileSchedulerILb1ELb0ELb0ELi128EEEEEEEEEvNT_6ParamsE$_ZN4cute3eso3ESOILb0ELb0EJiiNS_1CILi0EEEEEC2ERKiS6_RKS3_) ;  /* 0xffffb74000007944 */ /* 0x020fea0003c3ffff */
[----:B------:R2:W5:Y:S01]  /*c790*/  LDL.64 R4, [R1+0x1680] ;  /* 0x0016800001047983 */ /* 0x0005620000100a00 */
[----:B------:R-:W-:-:S04]  /*c7a0*/  MOV R9, 0x0 ;  /* 0x0000000000097802 */ /* 0x000fc80000000f00 */
[----:B------:R-:W-:Y:S05]  /*c7b0*/  RET.REL.NODEC R8 `(_ZN7cutlass13device_kernelIN5flash19enable_sm80_to_sm89INS1_16FlashAttnBwdSm80INS1_25CollectiveMainloopBwdSm80ILi2ELi2EN4cute5tupleIJNS5_1CILi128EEES8_NS7_ILi64EEEEEENS_10bfloat16_tEfNS_4arch4Sm80ELb0ELb0ELb1ELb1ELb0ELb0ELb0ELb0ELi2ELi4ELi4ELi4ELb0EEENS1_21CollectiveEpilogueBwdISA_SB_SD_Li256ELb1ELb0ELi2EEENS1_19SingleTileSchedulerILb1ELb0ELb0ELi128EEEEEEEEEvNT_6ParamsE) ;  /* 0xffff384008007950 */ /* 0x000fea0003c3ffff */
        .type           $_ZN7cutlass13device_kernelIN5flash19enable_sm80_to_sm89INS1_16FlashAttnBwdSm80INS1_25CollectiveMainloopBwdSm80ILi2ELi2EN4cute5tupleIJNS5_1CILi128EEES8_NS7_ILi64EEEEEENS_10bfloat16_tEfNS_4arch4Sm80ELb0ELb0ELb1ELb1ELb0ELb0ELb0ELb0ELi2ELi4ELi4ELi4ELb0EEENS1_21CollectiveEpilogueBwdISA_SB_SD_Li256ELb1ELb0ELi2EEENS1_19SingleTileSchedulerILb1ELb0ELb0ELi128EEEEEEEEEvNT_6ParamsE$_ZZN4cute12filter_tupleINS_5tupleIJNS1_IJiiEEENS_1CILi1024EEEEEEZNS_16flatten_to_tupleIS5_EEDaRKT_EUlRKT_E_EEDaS9_OT0_ENKUlDpSC_E_clIJS2_NS1_IJS4_EEEEEEDaSG_,@function
        .size           $_ZN7cutlass13device_kernelIN5flash19enable_sm80_to_sm89INS1_16FlashAttnBwdSm80INS1_25CollectiveMainloopBwdSm80ILi2ELi2EN4cute5tupleIJNS5_1CILi128EEES8_NS7_ILi64EEEEEENS_10bfloat16_tEfNS_4arch4Sm80ELb0ELb0ELb1ELb1ELb0ELb0ELb0ELb0ELi2ELi4ELi4ELi4ELb0EEENS1_21CollectiveEpilogueBwdISA_SB_SD_Li256ELb1ELb0ELi2EEENS1_19SingleTileSchedulerILb1ELb0ELb0ELi128EEEEEEEEEvNT_6ParamsE$_ZZN4cute12filter_tupleINS_5tupleIJNS1_IJiiEEENS_1CILi1024EEEEEEZNS_16flatten_to_tupleIS5_EEDaRKT_EUlRKT_E_EEDaS9_OT0_ENKUlDpSC_E_clIJS2_NS1_IJS4_EEEEEEDaSG_,($_ZN7cutlass13device_kernelIN5flash19enable_sm80_to_sm89INS1_16FlashAttnBwdSm80INS1_25CollectiveMainloopBwdSm80ILi2ELi2EN4cute5tupleIJNS5_1CILi128EEES8_NS7_ILi64EEEEEENS_10bfloat16_tEfNS_4arch4Sm80ELb0ELb0ELb1ELb1ELb0ELb0ELb0ELb0ELi2ELi4ELi4ELi4ELb0EEENS1_21CollectiveEpilogueBwdISA_SB_SD_Li256ELb1ELb0ELi2EEENS1_19SingleTileSchedulerILb1ELb0ELb0ELi128EEEEEEEEEvNT_6ParamsE$_ZZN4cute12filter_tupleINS_5tupleIJNS1_IJiiEEENS_1CILi8192EEEEEEZNS_16flatten_to_tupleIS5_EEDaRKT_EUlRKT_E_EEDaS9_OT0_ENKUlDpSC_E_clIJS2_NS1_IJS4_EEEEEEDaSG_ - $_ZN7cutlass13device_kernelIN5flash19enable_sm80_to_sm89INS1_16FlashAttnBwdSm80INS1_25CollectiveMainloopBwdSm80ILi2ELi2EN4cute5tupleIJNS5_1CILi128EEES8_NS7_ILi64EEEEEENS_10bfloat16_tEfNS_4arch4Sm80ELb0ELb0ELb1ELb1ELb0ELb0ELb0ELb0ELi2ELi4ELi4ELi4ELb0EEENS1_21CollectiveEpilogueBwdISA_SB_SD_Li256ELb1ELb0ELi2EEENS1_19SingleTileSchedulerILb1ELb0ELb0ELi128EEEEEEEEEvNT_6ParamsE$_ZZN4cute12filter_tupleINS_5tupleIJNS1_IJiiEEENS_1CILi1024EEEEEEZNS_16flatten_to_tupleIS5_EEDaRKT_EUlRKT_E_EEDaS9_OT0_ENKUlDpSC_E_clIJS2_NS1_IJS4_EEEEEEDaSG_)
$_ZN7cutlass13device_kernelIN5flash19enable_sm80_to_sm89INS1_16FlashAttnBwdSm80INS1_25CollectiveMainloopBwdSm80ILi2ELi2EN4cute5tupleIJNS5_1CILi128EEES8_NS7_ILi64EEEEEENS_10bfloat16_tEfNS_4arch4Sm80ELb0ELb0ELb1ELb1ELb0ELb0ELb0ELb0ELi2ELi4ELi4ELi4ELb0EEENS1_21CollectiveEpilogueBwdISA_SB_SD_Li256ELb1ELb0ELi2EEENS1_19SingleTileSchedulerILb1ELb0ELb0ELi128EEEEEEEEEvNT_6ParamsE$_ZZN4cute12filter_tupleINS_5tupleIJNS1_IJiiEEENS_1CILi1024EEEEEEZNS_16flatten_to_tupleIS5_EEDaRKT_EUlRKT_E_EEDaS9_OT0_ENKUlDpSC_E_clIJS2_NS1_IJS4_EEEEEEDaSG_:
[----:B------:R-:W-:-:S06]  /*c7c0*/  IADD3 R8, R59, -c[0x0][0x20], RZ ;  /* 0x800008003b087a10 */ /* 0x000fcc0007ffe0ff */
[----:B------:R-:W5:Y:S01]  /*c7d0*/  LDL R8, [R8] ;  /* 0x0000000008087983 */ /* 0x000f620000100800 */
[----:B------:R-:W-:Y:S02]  /*c7e0*/  IADD3 R3, R1, 0x1680, RZ ;  /* 0x0000168001037810 */ /* 0x000fe40007ffe0ff */
[----:B------:R-:W-:Y:S02]  /*c7f0*/  IADD3 R2, R59, 0x4, RZ ;  /* 0x000000043b027810 */ /* 0x000fe40007ffe0ff */
[----:B------:R-:W-:Y:S02]  /*c800*/  IADD3 R3, R3, c[0x0][0x20], RZ ;  /* 0x0000080003037a10 */ /* 0x000fe40007ffe0ff */
[----:B------:R-:W-:Y:S02]  /*c810*/  MOV R6, 0xc830 ;  /* 0x0000c83000067802 */ /* 0x000fe40000000f00 */
[----:B-----5:R-:W-:Y:S05]  /*c820*/  CALL.REL.NOINC `($_ZN7cutlass13device_kernelIN5flash19enable_sm80_to_sm89INS1_16FlashAttnBwdSm80INS1_25CollectiveMainloopBwdSm80ILi2ELi2EN4cute5tupleIJNS5_1CILi128EEES8_NS7_ILi64EEEEEENS_10bfloat16_tEfNS_4arch4Sm80ELb0ELb0ELb1ELb1ELb0ELb0ELb0ELb0ELi2ELi4ELi4ELi4ELb0EEENS1_21CollectiveEpilogueBwdISA_SB_SD_Li256ELb1ELb0ELi2EEENS1_19SingleTileSchedulerILb1ELb0ELb0ELi128EEEEEEEEEvNT_6ParamsE$_ZN4cute3eso3ESOILb0ELb0EJiiNS_1CILi1024EEEEEC2ERKiS6_RKS3_) ;  /* 0xffffb72000007944 */ /* 0x020fea0003c3ffff */
[----:B------:R-:W-:-:S04]  /*c830*/  MOV R5, 0x0 ;  /* 0x0000000000057802 */ /* 0x000fc80000000f00 */
[----:B------:R-:W-:Y:S05]  /*c840*/  RET.REL.NODEC R4 `(_ZN7cutlass13device_kernelIN5flash19enable_sm80_to_sm89INS1_16FlashAttnBwdSm80INS1_25CollectiveMainloopBwdSm80ILi2ELi2EN4cute5tupleIJNS5_1CILi128EEES8_NS7_ILi64EEEEEENS_10bfloat16_tEfNS_4arch4Sm80ELb0ELb0ELb1ELb1ELb0ELb0ELb0ELb0ELi2ELi4ELi4ELi4ELb0EEENS1_21CollectiveEpilogueBwdISA_SB_SD_Li256ELb1ELb0ELi2EEENS1_19SingleTileSchedulerILb1ELb0ELb0ELi128EEEEEEEEEvNT_6ParamsE) ;  /* 0xffff37b004007950 */ /* 0x000fea0003c3ffff */
        .type           $_ZN7cutlass13device_kernelIN5flash19enable_sm80_to_sm89INS1_16FlashAttnBwdSm80INS1_25CollectiveMainloopBwdSm80ILi2ELi2EN4cute5tupleIJNS5_1CILi128EEES8_NS7_ILi64EEEEEENS_10bfloat16_tEfNS_4arch4Sm80ELb0ELb0ELb1ELb1ELb0ELb0ELb0ELb0ELi2ELi4ELi4ELi4ELb0EEENS1_21CollectiveEpilogueBwdISA_SB_SD_Li256ELb1ELb0ELi2EEENS1_19SingleTileSchedulerILb1ELb0ELb0ELi128EEEEEEEEEvNT_6ParamsE$_ZZN4cute12filter_tupleINS_5tupleIJNS1_IJiiEEENS_1CILi8192EEEEEEZNS_16flatten_to_tupleIS5_EEDaRKT_EUlRKT_E_EEDaS9_OT0_ENKUlDpSC_E_clIJS2_NS1_IJS4_EEEEEEDaSG_,@function
        .size           $_ZN7cutlass13device_kernelIN5flash19enable_sm80_to_sm89INS1_16FlashAttnBwdSm80INS1_25CollectiveMainloopBwdSm80ILi2ELi2EN4cute5tupleIJNS5_1CILi128EEES8_NS7_ILi64EEEEEENS_10bfloat16_tEfNS_4arch4Sm80ELb0ELb0ELb1ELb1ELb0ELb0ELb0ELb0ELi2ELi4ELi4ELi4ELb0EEENS1_21CollectiveEpilogueBwdISA_SB_SD_Li256ELb1ELb0ELi2EEENS1_19SingleTileSchedulerILb1ELb0ELb0ELi128EEEEEEEEEvNT_6ParamsE$_ZZN4cute12filter_tupleINS_5tupleIJNS1_IJiiEEENS_1CILi8192EEEEEEZNS_16flatten_to_tupleIS5_EEDaRKT_EUlRKT_E_EEDaS9_OT0_ENKUlDpSC_E_clIJS2_NS1_IJS4_EEEEEEDaSG_,($_ZN7cutlass13device_kernelIN5flash19enable_sm80_to_sm89INS1_16FlashAttnBwdSm80INS1_25CollectiveMainloopBwdSm80ILi2ELi2EN4cute5tupleIJNS5_1CILi128EEES8_NS7_ILi64EEEEEENS_10bfloat16_tEfNS_4arch4Sm80ELb0ELb0ELb1ELb1ELb0ELb0ELb0ELb0ELi2ELi4ELi4ELi4ELb0EEENS1_21CollectiveEpilogueBwdISA_SB_SD_Li256ELb1ELb0ELi2EEENS1_19SingleTileSchedulerILb1ELb0ELb0ELi128EEEEEEEEEvNT_6ParamsE$_ZZN4cute12filter_tupleINS_5tupleIJNS_10UnderscoreES2_NS_1CILi0EEEEEENS1_IJNS1_IJNS3_ILi1EEES4_EEEiNS3_ILi1024EEEEEEZNS_5sliceIS5_S9_EEDaRKT_RKT0_EUlRKT_RKT0_E_EEDaSD_SG_OT1_ENKUlDpSJ_E_clIJNS1_IJS7_EEENS1_IJiEEENS1_IJEEEEEEDaSQ_ - $_ZN7cutlass13device_kernelIN5flash19enable_sm80_to_sm89INS1_16FlashAttnBwdSm80INS1_25CollectiveMainloopBwdSm80ILi2ELi2EN4cute5tupleIJNS5_1CILi128EEES8_NS7_ILi64EEEEEENS_10bfloat16_tEfNS_4arch4Sm80ELb0ELb0ELb1ELb1ELb0ELb0ELb0ELb0ELi2ELi4ELi4ELi4ELb0EEENS1_21CollectiveEpilogueBwdISA_SB_SD_Li256ELb1ELb0ELi2EEENS1_19SingleTileSchedulerILb1ELb0ELb0ELi128EEEEEEEEEvNT_6ParamsE$_ZZN4cute12filter_tupleINS_5tupleIJNS1_IJiiEEENS_1CILi8192EEEEEEZNS_16flatten_to_tupleIS5_EEDaRKT_EUlRKT_E_EEDaS9_OT0_ENKUlDpSC_E_clIJS2_NS1_IJS4_EEEEEEDaSG_)
$_ZN7cutlass13device_kernelIN5flash19enable_sm80_to_sm89INS1_16FlashAttnBwdSm80INS1_25CollectiveMainloopBwdSm80ILi2ELi2EN4cute5tupleIJNS5_1CILi128EEES8_NS7_ILi64EEEEEENS_10bfloat16_tEfNS_4arch4Sm80ELb0ELb0ELb1ELb1ELb0ELb0ELb0ELb0ELi2ELi4ELi4ELi4ELb0EEENS1_21CollectiveEpilogueBwdISA_SB_SD_Li256ELb1ELb0ELi2EEENS1_19SingleTileSchedulerILb1ELb0ELb0ELi128EEEEEEEEEvNT_6ParamsE$_ZZN4cute12filter_tupleINS_5tupleIJNS1_IJiiEEENS_1CILi8192EEEEEEZNS_16flatten_to_tupleIS5_EEDaRKT_EUlRKT_E_EEDaS9_OT0_ENKUlDpSC_E_clIJS2_NS1_IJS4_EEEEEEDaSG_:
[----:B------:R-:W-:-:S06]  /*c850*/  IADD3 R10, R5, -c[0x0][0x20], RZ ;  /* 0x80000800050a7a10 */ /* 0x000fcc0007ffe0ff */
[----:B------:R-:W5:Y:S01]  /*c860*/  LDL R10, [R10] ;  /* 0x000000000a0a7983 */ /* 0x000f620000100800 */
[----:B------:R-:W-:Y:S02]  /*c870*/  IADD3 R3, R1, 0x1688, RZ ;  /* 0x0000168801037810 */ /* 0x000fe40007ffe0ff */
[----:B------:R-:W-:Y:S02]  /*c880*/  IADD3 R2, R5, 0x4, RZ ;  /* 0x0000000405027810 */ /* 0x000fe40007ffe0ff */
[----:B------:R-:W-:Y:S02]  /*c890*/  IADD3 R3, R3, c[0x0][0x20], RZ ;  /* 0x0000080003037a10 */ /* 0x000fe40007ffe0ff */
[----:B------:R-:W-:Y:S02]  /*c8a0*/  MOV R8, 0xc8c0 ;  /* 0x0000c8c000087802 */ /* 0x000fe40000000f00 */
[----:B-----5:R-:W-:Y:S05]  /*c8b0*/  CALL.REL.NOINC `($_ZN7cutlass13device_kernelIN5flash19enable_sm80_to_sm89INS1_16FlashAttnBwdSm80INS1_25CollectiveMainloopBwdSm80ILi2ELi2EN4cute5tupleIJNS5_1CILi128EEES8_NS7_ILi64EEEEEENS_10bfloat16_tEfNS_4arch4Sm80ELb0ELb0ELb1ELb1ELb0ELb0ELb0ELb0ELi2ELi4ELi4ELi4ELb0EEENS1_21CollectiveEpilogueBwdISA_SB_SD_Li256ELb1ELb0ELi2EEENS1_19SingleTileSchedulerILb1ELb0ELb0ELi128EEEEEEEEEvNT_6ParamsE$_ZN4cute3eso3ESOILb0ELb0EJiiNS_1CILi8192EEEEEC2ERKiS6_RKS3_) ;  /* 0xffffb80000007944 */ /* 0x020fea0003c3ffff */
[----:B-1----:R1:W5:Y:S01]  /*c8c0*/  LDL.64 R2, [R1+0x1688] ;  /* 0x0016880001027983 */ /* 0x0023620000100a00 */
[----:B------:R-:W-:Y:S02]  /*c8d0*/  MOV R8, R6 ;  /* 0x0000000600087202 */ /* 0x000fe40000000f00 */
[----:B------:R-:W-:-:S04]  /*c8e0*/  MOV R9, 0x0 ;  /* 0x0000000000097802 */ /* 0x000fc80000000f00 */
[----:B------:R-:W-:Y:S05]  /*c8f0*/  RET.REL.NODEC R8 `(_ZN7cutlass13device_kernelIN5flash19enable_sm80_to_sm89INS1_16FlashAttnBwdSm80INS1_25CollectiveMainloopBwdSm80ILi2ELi2EN4cute5tupleIJNS5_1CILi128EEES8_NS7_ILi64EEEEEENS_10bfloat16_tEfNS_4arch4Sm80ELb0ELb0ELb1ELb1ELb0ELb0ELb0ELb0ELi2ELi4ELi4ELi4ELb0EEENS1_21CollectiveEpilogueBwdISA_SB_SD_Li256ELb1ELb0ELi2EEENS1_19SingleTileSchedulerILb1ELb0ELb0ELi128EEEEEEEEEvNT_6ParamsE) ;  /* 0xffff370008007950 */ /* 0x000fea0003c3ffff */
        .type           $_ZN7cutlass13device_kernelIN5flash19enable_sm80_to_sm89INS1_16FlashAttnBwdSm80INS1_25CollectiveMainloopBwdSm80ILi2ELi2EN4cute5tupleIJNS5_1CILi128EEES8_NS7_ILi64EEEEEENS_10bfloat16_tEfNS_4arch4Sm80ELb0ELb0ELb1ELb1ELb0ELb0ELb0ELb0ELi2ELi4ELi4ELi4ELb0EEENS1_21CollectiveEpilogueBwdISA_SB_SD_Li256ELb1ELb0ELi2EEENS1_19SingleTileSchedulerILb1ELb0ELb0ELi128EEEEEEEEEvNT_6ParamsE$_ZZN4cute12filter_tupleINS_5tupleIJNS_10UnderscoreES2_NS_1CILi0EEEEEENS1_IJNS1_IJNS3_ILi1EEES4_EEEiNS3_ILi1024EEEEEEZNS_5sliceIS5_S9_EEDaRKT_RKT0_EUlRKT_RKT0_E_EEDaSD_SG_OT1_ENKUlDpSJ_E_clIJNS1_IJS7_EEENS1_IJiEEENS1_IJEEEEEEDaSQ_,@function
        .size           $_ZN7cutlass13device_kernelIN5flash19enable_sm80_to_sm89INS1_16FlashAttnBwdSm80INS1_25CollectiveMainloopBwdSm80ILi2ELi2EN4cute5tupleIJNS5_1CILi128EEES8_NS7_ILi64EEEEEENS_10bfloat16_tEfNS_4arch4Sm80ELb0ELb0ELb1ELb1ELb0ELb0ELb0ELb0ELi2ELi4ELi4ELi4ELb0EEENS1_21CollectiveEpilogueBwdISA_SB_SD_Li256ELb1ELb0ELi2EEENS1_19SingleTileSchedulerILb1ELb0ELb0ELi128EEEEEEEEEvNT_6ParamsE$_ZZN4cute12filter_tupleINS_5tupleIJNS_10UnderscoreES2_NS_1CILi0EEEEEENS1_IJNS1_IJNS3_ILi1EEES4_EEEiNS3_ILi1024EEEEEEZNS_5sliceIS5_S9_EEDaRKT_RKT0_EUlRKT_RKT0_E_EEDaSD_SG_OT1_ENKUlDpSJ_E_clIJNS1_IJS7_EEENS1_IJiEEENS1_IJEEEEEEDaSQ_,($_ZN7cutlass13device_kernelIN5flash19enable_sm80_to_sm89INS1_16FlashAttnBwdSm80INS1_25CollectiveMainloopBwdSm80ILi2ELi2EN4cute5tupleIJNS5_1CILi128EEES8_NS7_ILi64EEEEEENS_10bfloat16_tEfNS_4arch4Sm80ELb0ELb0ELb1ELb1ELb0ELb0ELb0ELb0ELi2ELi4ELi4ELi4ELb0EEENS1_21CollectiveEpilogueBwdISA_SB_SD_Li256ELb1ELb0ELi2EEENS1_19SingleTileSchedulerILb1ELb0ELb0ELi128EEEEEEEEEvNT_6ParamsE$_ZZN4cute12filter_tupleINS_5tupleIJNS_10UnderscoreES2_S2_iEEENS1_IJNS1_IJNS_1CILi1EEENS4_ILi0EEEEEENS4_ILi4096EEENS1_IJiiEEENS1_IJS6_NS4_ILi8192EEEEEEEEEZNS_5sliceIS3_SC_EEDaRKT_RKT0_EUlRKT_RKT0_E_EEDaSG_SJ_OT1_ENKUlDpSM_E_clIJNS1_IJS7_EEENS1_IJS8_EEENS1_IJS9_EEENS1_IJEEEEEEDaST_ - $_ZN7cutlass13device_kernelIN5flash19enable_sm80_to_sm89INS1_16FlashAttnBwdSm80INS1_25CollectiveMainloopBwdSm80ILi2ELi2EN4cute5tupleIJNS5_1CILi128EEES8_NS7_ILi64EEEEEENS_10bfloat16_tEfNS_4arch4Sm80ELb0ELb0ELb1ELb1ELb0ELb0ELb0ELb0ELi2ELi4ELi4ELi4ELb0EEENS1_21CollectiveEpilogueBwdISA_SB_SD_Li256ELb1ELb0ELi2EEENS1_19SingleTileSchedulerILb1ELb0ELb0ELi128EEEEEEEEEvNT_6ParamsE$_ZZN4cute12filter_tupleINS_5tupleIJNS_10UnderscoreES2_NS_1CILi0EEEEEENS1_IJNS1_IJNS3_ILi1EEES4_EEEiNS3_ILi1024EEEEEEZNS_5sliceIS5_S9_EEDaRKT_RKT0_EUlRKT_RKT0_E_EEDaSD_SG_OT1_ENKUlDpSJ_E_clIJNS1_IJS7_EEENS1_IJiEEENS1_IJEEEEEEDaSQ_)
$_ZN7cutlass13device_kernelIN5flash19enable_sm80_to_sm89INS1_16FlashAttnBwdSm80INS1_25CollectiveMainloopBwdSm80ILi2ELi2EN4cute5tupleIJNS5_1CILi128EEES8_NS7_ILi64EEEEEENS_10bfloat16_tEfNS_4arch4Sm80ELb0ELb0ELb1ELb1ELb0ELb0ELb0ELb0ELi2ELi4ELi4ELi4ELb0EEENS1_21CollectiveEpilogueBwdISA_SB_SD_Li256ELb1ELb0ELi2EEENS1_19SingleTileSchedulerILb1ELb0ELb0ELi128EEEEEEEEEvNT_6ParamsE$_ZZN4cute12filter_tupleINS_5tupleIJNS_10UnderscoreES2_NS_1CILi0EEEEEENS1_IJNS1_IJNS3_ILi1EEES4_EEEiNS3_ILi1024EEEEEEZNS_5sliceIS5_S9_EEDaRKT_RKT0_EUlRKT_RKT0_E_EEDaSD_SG_OT1_ENKUlDpSJ_E_clIJNS1_IJS7_EEENS1_IJiEEENS1_IJEEEEEEDaSQ_:
[----:B------:R-:W-:Y:S02]  /*c900*/  IADD3 R2, R1, 0x1680, RZ ;  /* 0x0000168001027810 */ /* 0x000fe40007ffe0ff */
[----:B------:R-:W-:Y:S02]  /*c910*/  MOV R6, 0xc940 ;  /* 0x0000c94000067802 */ /* 0x000fe40000000f00 */
[----:B------:R-:W-:Y:S02]  /*c920*/  IADD3 R2, R2, c[0x0][0x20], RZ ;  /* 0x0000080002027a10 */ /* 0x000fe40007ffe0ff */
[----:B------:R-:W-:Y:S05]  /*c930*/  CALL.REL.NOINC `($_ZN7cutlass13device_kernelIN5flash19enable_sm80_to_sm89INS1_16FlashAttnBwdSm80INS1_25CollectiveMainloopBwdSm80ILi2ELi2EN4cute5tupleIJNS5_1CILi128EEES8_NS7_ILi64EEEEEENS_10bfloat16_tEfNS_4arch4Sm80ELb0ELb0ELb1ELb1ELb0ELb0ELb0ELb0ELi2ELi4ELi4ELi4ELb0EEENS1_21CollectiveEpilogueBwdISA_SB_SD_Li256ELb1ELb0ELi2EEENS1_19SingleTileSchedulerILb1ELb0ELb0ELi128EEEEEEEEEvNT_6ParamsE$_ZN4cute3eso3ESOILb1ELb0EJNS_5tupleIJNS_1CILi1EEENS3_ILi0EEEEEEiEEC2ERKS6_RKi) ;  /* 0xffffd2e000007944 */ /* 0x000fea0003c3ffff */
[----:B-1----:R1:W5:Y:S01]  /*c940*/  LDL R3, [R1+0x1680] ;  /* 0x0016800001037983 */ /* 0x0023620000100800 */
[----:B------:R-:W-:-:S04]  /*c950*/  MOV R5, 0x0 ;  /* 0x0000000000057802 */ /* 0x000fc80000000f00 */
[----:B------:R-:W-:Y:S05]  /*c960*/  RET.REL.NODEC R4 `(_ZN7cutlass13device_kernelIN5flash19enable_sm80_to_sm89INS1_16FlashAttnBwdSm80INS1_25CollectiveMainloopBwdSm80ILi2ELi2EN4cute5tupleIJNS5_1CILi128EEES8_NS7_ILi64EEEEEENS_10bfloat16_tEfNS_4arch4Sm80ELb0ELb0ELb1ELb1ELb0ELb0ELb0ELb0ELi2ELi4ELi4ELi4ELb0EEENS1_21CollectiveEpilogueBwdISA_SB_SD_Li256ELb1ELb0ELi2EEENS1_19SingleTileSchedulerILb1ELb0ELb0ELi128EEEEEEEEEvNT_6ParamsE) ;  /* 0xffff369004007950 */ /* 0x000fea0003c3ffff */
        .type           $_ZN7cutlass13device_kernelIN5flash19enable_sm80_to_sm89INS1_16FlashAttnBwdSm80INS1_25CollectiveMainloopBwdSm80ILi2ELi2EN4cute5tupleIJNS5_1CILi128EEES8_NS7_ILi64EEEEEENS_10bfloat16_tEfNS_4arch4Sm80ELb0ELb0ELb1ELb1ELb0ELb0ELb0ELb0ELi2ELi4ELi4ELi4ELb0EEENS1_21CollectiveEpilogueBwdISA_SB_SD_Li256ELb1ELb0ELi2EEENS1_19SingleTileSchedulerILb1ELb0ELb0ELi128EEEEEEEEEvNT_6ParamsE$_ZZN4cute12filter_tupleINS_5tupleIJNS_10UnderscoreES2_S2_iEEENS1_IJNS1_IJNS_1CILi1EEENS4_ILi0EEEEEENS4_ILi4096EEENS1_IJiiEEENS1_IJS6_NS4_ILi8192EEEEEEEEEZNS_5sliceIS3_SC_EEDaRKT_RKT0_EUlRKT_RKT0_E_EEDaSG_SJ_OT1_ENKUlDpSM_E_clIJNS1_IJS7_EEENS1_IJS8_EEENS1_IJS9_EEENS1_IJEEEEEEDaST_,@function
        .size           $_ZN7cutlass13device_kernelIN5flash19enable_sm80_to_sm89INS1_16FlashAttnBwdSm80INS1_25CollectiveMainloopBwdSm80ILi2ELi2EN4cute5tupleIJNS5_1CILi128EEES8_NS7_ILi64EEEEEENS_10bfloat16_tEfNS_4arch4Sm80ELb0ELb0ELb1ELb1ELb0ELb0ELb0ELb0ELi2ELi4ELi4ELi4ELb0EEENS1_21CollectiveEpilogueBwdISA_SB_SD_Li256ELb1ELb0ELi2EEENS1_19SingleTileSchedulerILb1ELb0ELb0ELi128EEEEEEEEEvNT_6ParamsE$_ZZN4cute12filter_tupleINS_5tupleIJNS_10UnderscoreES2_S2_iEEENS1_IJNS1_IJNS_1CILi1EEENS4_ILi0EEEEEENS4_ILi4096EEENS1_IJiiEEENS1_IJS6_NS4_ILi8192EEEEEEEEEZNS_5sliceIS3_SC_EEDaRKT_RKT0_EUlRKT_RKT0_E_EEDaSG_SJ_OT1_ENKUlDpSM_E_clIJNS1_IJS7_EEENS1_IJS8_EEENS1_IJS9_EEENS1_IJEEEEEEDaST_,($_ZN7cutlass13device_kernelIN5flash19enable_sm80_to_sm89INS1_16FlashAttnBwdSm80INS1_25CollectiveMainloopBwdSm80ILi2ELi2EN4cute5tupleIJNS5_1CILi128EEES8_NS7_ILi64EEEEEENS_10bfloat16_tEfNS_4arch4Sm80ELb0ELb0ELb1ELb1ELb0ELb0ELb0ELb0ELi2ELi4ELi4ELi4ELb0EEENS1_21CollectiveEpilogueBwdISA_SB_SD_Li256ELb1ELb0ELi2EEENS1_19SingleTileSchedulerILb1ELb0ELb0ELi128EEEEEEEEEvNT_6ParamsE$_ZZN4cute12filter_tupleINS_5tupleIJNS_10UnderscoreES2_S2_iEEENS1_IJNS1_IJNS_1CILi1EEENS4_ILi0EEEEEEiNS4_ILi1024EEENS4_ILi8192EEEEEEZNS_5sliceIS3_SA_EEDaRKT_RKT0_EUlRKT_RKT0_E_EEDaSE_SH_OT1_ENKUlDpSK_E_clIJNS1_IJS7_EEENS1_IJiEEENS1_IJS8_EEENS1_IJEEEEEEDaSR_ - $_ZN7cutlass13device_kernelIN5flash19enable_sm80_to_sm89INS1_16FlashAttnBwdSm80INS1_25CollectiveMainloopBwdSm80ILi2ELi2EN4cute5tupleIJNS5_1CILi128EEES8_NS7_ILi64EEEEEENS_10bfloat16_tEfNS_4arch4Sm80ELb0ELb0ELb1ELb1ELb0ELb0ELb0ELb0ELi2ELi4ELi4ELi4ELb0EEENS1_21CollectiveEpilogueBwdISA_SB_SD_Li256ELb1ELb0ELi2EEENS1_19SingleTileSchedulerILb1ELb0ELb0ELi128EEEEEEEEEvNT_6ParamsE$_ZZN4cute12filter_tupleINS_5tupleIJNS_10UnderscoreES2_S2_iEEENS1_IJNS1_IJNS_1CILi1EEENS4_ILi0EEEEEENS4_ILi4096EEENS1_IJiiEEENS1_IJS6_NS4_ILi8192EEEEEEEEEZNS_5sliceIS3_SC_EEDaRKT_RKT0_EUlRKT_RKT0_E_EEDaSG_SJ_OT1_ENKUlDpSM_E_clIJNS1_IJS7_EEENS1_IJS8_EEENS1_IJS9_EEENS1_IJEEEEEEDaST_)
$_ZN7cutlass13device_kernelIN5flash19enable_sm80_to_sm89INS1_16FlashAttnBwdSm80INS1_25CollectiveMainloopBwdSm80ILi2ELi2EN4cute5tupleIJNS5_1CILi128EEES8_NS7_ILi64EEEEEENS_10bfloat16_tEfNS_4arch4Sm80ELb0ELb0ELb1ELb1ELb0ELb0ELb0ELb0ELi2ELi4ELi4ELi4ELb0EEENS1_21CollectiveEpilogueBwdISA_SB_SD_Li256ELb1ELb0ELi2EEENS1_19SingleTileSchedulerILb1ELb0ELb0ELi128EEEEEEEEEvNT_6ParamsE$_ZZN4cute12filter_tupleINS_5tupleIJNS_10UnderscoreES2_S2_iEEENS1_IJNS1_IJNS_1CILi1EEENS4_ILi0EEEEEENS4_ILi4096EEENS1_IJiiEEENS1_IJS6_NS4_ILi8192EEEEEEEEEZNS_5sliceIS3_SC_EEDaRKT_RKT0_EUlRKT_RKT0_E_EEDaSG_SJ_OT1_ENKUlDpSM_E_clIJNS1_IJS7_EEENS1_IJS8_EEENS1_IJS9_EEENS1_IJEEEEEEDaST_:
[----:B------:R-:W-:-:S05]  /*c970*/  IADD3 R8, R5, -c[0x0][0x20], RZ ;  /* 0x8000080005087a10 */ /* 0x000fca0007ffe0ff */
[----:B------:R1:W5:Y:S04]  /*c980*/  LDL R5, [R8] ;  /* 0x0000000008057983 */ /* 0x0003680000100800 */
[----:B------:R1:W5:Y:S01]  /*c990*/  LDL R3, [R8+0x4] ;  /* 0x0000040008037983 */ /* 0x0003620000100800 */
[----:B------:R-:W-:Y:S02]  /*c9a0*/  IADD3 R2, R1, 0x1380, RZ ;  /* 0x0000138001027810 */ /* 0x000fe40007ffe0ff */
[----:B------:R-:W-:Y:S02]  /*c9b0*/  MOV R6, 0xc9e0 ;  /* 0x0000c9e000067802 */ /* 0x000fe40000000f00 */
[----:B------:R-:W-:Y:S02]  /*c9c0*/  IADD3 R2, R2, c[0x0][0x20], RZ ;  /* 0x0000080002027a10 */ /* 0x000fe40007ffe0ff */
[----:B-1---5:R-:W-:Y:S05]  /*c9d0*/  CALL.REL.NOINC `($_ZN7cutlass13device_kernelIN5flash19enable_sm80_to_sm89INS1_16FlashAttnBwdSm80INS1_25CollectiveMainloopBwdSm80ILi2ELi2EN4cute5tupleIJNS5_1CILi128EEES8_NS7_ILi64EEEEEENS_10bfloat16_tEfNS_4arch4Sm80ELb0ELb0ELb1ELb1ELb0ELb0ELb0ELb0ELi2ELi4ELi4ELi4ELb0EEENS1_21CollectiveEpilogueBwdISA_SB_SD_Li256ELb1ELb0ELi2EEENS1_19SingleTileSchedulerILb1ELb0ELb0ELi128EEEEEEEEEvNT_6ParamsE$_ZN4cute3eso3ESOILb1ELb0EJNS_5tupleIJNS_1CILi1EEENS3_ILi0EEEEEENS3_ILi4096EEENS2_IJiiEEEEEC2ERKS6_RKS7_RKS8_) ;  /* 0xffffd1e000007944 */ /* 0x022fea0003c3ffff */
[----:B-1----:R1:W5:Y:S01]  /*c9e0*/  LDL.64 R2, [R1+0x1380] ;  /* 0x0013800001027983 */ /* 0x0023620000100a00 */
[----:B------:R-:W-:-:S04]  /*c9f0*/  MOV R5, 0x0 ;  /* 0x0000000000057802 */ /* 0x000fc80000000f00 */
[----:B------:R-:W-:Y:S05]  /*ca00*/  RET.REL.NODEC R4 `(_ZN7cutlass13device_kernelIN5flash19enable_sm80_to_sm89INS1_16FlashAttnBwdSm80INS1_25CollectiveMainloopBwdSm80ILi2ELi2EN4cute5tupleIJNS5_1CILi128EEES8_NS7_ILi64EEEEEENS_10bfloat16_tEfNS_4arch4Sm80ELb0ELb0ELb1ELb1ELb0ELb0ELb0ELb0ELi2ELi4ELi4ELi4ELb0EEENS1_21CollectiveEpilogueBwdISA_SB_SD_Li256ELb1ELb0ELi2EEENS1_19SingleTileSchedulerILb1ELb0ELb0ELi128EEEEEEEEEvNT_6ParamsE) ;  /* 0xffff35f004007950 */ /* 0x000fea0003c3ffff */
        .type           $_ZN7cutlass13device_kernelIN5flash19enable_sm80_to_sm89INS1_16FlashAttnBwdSm80INS1_25CollectiveMainloopBwdSm80ILi2ELi2EN4cute5tupleIJNS5_1CILi128EEES8_NS7_ILi64EEEEEENS_10bfloat16_tEfNS_4arch4Sm80ELb0ELb0ELb1ELb1ELb0ELb0ELb0ELb0ELi2ELi4ELi4ELi4ELb0EEENS1_21CollectiveEpilogueBwdISA_SB_SD_Li256ELb1ELb0ELi2EEENS1_19SingleTileSchedulerILb1ELb0ELb0ELi128EEEEEEEEEvNT_6ParamsE$_ZZN4cute12filter_tupleINS_5tupleIJNS_10UnderscoreES2_S2_iEEENS1_IJNS1_IJNS_1CILi1EEENS4_ILi0EEEEEEiNS4_ILi1024EEENS4_ILi8192EEEEEEZNS_5sliceIS3_SA_EEDaRKT_RKT0_EUlRKT_RKT0_E_EEDaSE_SH_OT1_ENKUlDpSK_E_clIJNS1_IJS7_EEENS1_IJiEEENS1_IJS8_EEENS1_IJEEEEEEDaSR_,@function
        .size           $_ZN7cutlass13device_kernelIN5flash19enable_sm80_to_sm89INS1_16FlashAttnBwdSm80INS1_25CollectiveMainloopBwdSm80ILi2ELi2EN4cute5tupleIJNS5_1CILi128EEES8_NS7_ILi64EEEEEENS_10bfloat16_tEfNS_4arch4Sm80ELb0ELb0ELb1ELb1ELb0ELb0ELb0ELb0ELi2ELi4ELi4ELi4ELb0EEENS1_21CollectiveEpilogueBwdISA_SB_SD_Li256ELb1ELb0ELi2EEENS1_19SingleTileSchedulerILb1ELb0ELb0ELi128EEEEEEEEEvNT_6ParamsE$_ZZN4cute12filter_tupleINS_5tupleIJNS_10UnderscoreES2_S2_iEEENS1_IJNS1_IJNS_1CILi1EEENS4_ILi0EEEEEEiNS4_ILi1024EEENS4_ILi8192EEEEEEZNS_5sliceIS3_SA_EEDaRKT_RKT0_EUlRKT_RKT0_E_EEDaSE_SH_OT1_ENKUlDpSK_E_clIJNS1_IJS7_EEENS1_IJiEEENS1_IJS8_EEENS1_IJEEEEEEDaSR_,($_ZN7cutlass13device_kernelIN5flash19enable_sm80_to_sm89INS1_16FlashAttnBwdSm80INS1_25CollectiveMainloopBwdSm80ILi2ELi2EN4cute5tupleIJNS5_1CILi128EEES8_NS7_ILi64EEEEEENS_10bfloat16_tEfNS_4arch4Sm80ELb0ELb0ELb1ELb1ELb0ELb0ELb0ELb0ELi2ELi4ELi4ELi4ELb0EEENS1_21CollectiveEpilogueBwdISA_SB_SD_Li256ELb1ELb0ELi2EEENS1_19SingleTileSchedulerILb1ELb0ELb0ELi128EEEEEEEEEvNT_6ParamsE$_ZZN4cute12filter_tupleINS_5tupleIJNS_10UnderscoreES2_S2_iEEENS1_IJNS1_IJNS_1CILi1EEENS4_ILi0EEEEEElS6_lEEEZNS_5sliceIS3_S8_EEDaRKT_RKT0_EUlRKT_RKT0_E_EEDaSC_SF_OT1_ENKUlDpSI_E_clIJNS1_IJS7_EEENS1_IJlEEENS1_IJS6_EEENS1_IJEEEEEEDaSP_ - $_ZN7cutlass13device_kernelIN5flash19enable_sm80_to_sm89INS1_16FlashAttnBwdSm80INS1_25CollectiveMainloopBwdSm80ILi2ELi2EN4cute5tupleIJNS5_1CILi128EEES8_NS7_ILi64EEEEEENS_10bfloat16_tEfNS_4arch4Sm80ELb0ELb0ELb1ELb1ELb0ELb0ELb0ELb0ELi2ELi4ELi4ELi4ELb0EEENS1_21CollectiveEpilogueBwdISA_SB_SD_Li256ELb1ELb0ELi2EEENS1_19SingleTileSchedulerILb1ELb0ELb0ELi128EEEEEEEEEvNT_6ParamsE$_ZZN4cute12filter_tupleINS_5tupleIJNS_10UnderscoreES2_S2_iEEENS1_IJNS1_IJNS_1CILi1EEENS4_ILi0EEEEEEiNS4_ILi1024EEENS4_ILi8192EEEEEEZNS_5sliceIS3_SA_EEDaRKT_RKT0_EUlRKT_RKT0_E_EEDaSE_SH_OT1_ENKUlDpSK_E_clIJNS1_IJS7_EEENS1_IJiEEENS1_IJS8_EEENS1_IJEEEEEEDaSR_)
$_ZN7cutlass13device_kernelIN5flash19enable_sm80_to_sm89INS1_16FlashAttnBwdSm80INS1_25CollectiveMainloopBwdSm80ILi2ELi2EN4cute5tupleIJNS5_1CILi128EEES8_NS7_ILi64EEEEEENS_10bfloat16_tEfNS_4arch4Sm80ELb0ELb0ELb1ELb1ELb0ELb0ELb0ELb0ELi2ELi4ELi4ELi4ELb0EEENS1_21CollectiveEpilogueBwdISA_SB_SD_Li256ELb1ELb0ELi2EEENS1_19SingleTileSchedulerILb1ELb0ELb0ELi128EEEEEEEEEvNT_6ParamsE$_ZZN4cute12filter_tupleINS_5tupleIJNS_10UnderscoreES2_S2_iEEENS1_IJNS1_IJNS_1CILi1EEENS4_ILi0EEEEEEiNS4_ILi1024EEENS4_ILi8192EEEEEEZNS_5sliceIS3_SA_EEDaRKT_RKT0_EUlRKT_RKT0_E_EEDaSE_SH_OT1_ENKUlDpSK_E_clIJNS1_IJS7_EEENS1_IJiEEENS1_IJS8_EEENS1_IJEEEEEEDaSR_:
[----:B------:R-:W-:Y:S02]  /*ca10*/  IADD3 R2, R1, 0x1380, RZ ;  /* 0x0000138001027810 */ /* 0x000fe40007ffe0ff */
[----:B------:R-:W-:Y:S02]  /*ca20*/  MOV R8, 0xca50 ;  /* 0x0000ca5000087802 */ /* 0x000fe40000000f00 */
[----:B------:R-:W-:Y:S02]  /*ca30*/  IADD3 R2, R2, c[0x0][0x20], RZ ;  /* 0x0000080002027a10 */ /* 0x000fe40007ffe0ff */
[----:B------:R-:W-:Y:S05]  /*ca40*/  CALL.REL.NOINC `($_ZN7cutlass13device_kernelIN5flash19enable_sm80_to_sm89INS1_16FlashAttnBwdSm80INS1_25CollectiveMainloopBwdSm80ILi2ELi2EN4cute5tupleIJNS5_1CILi128EEES8_NS7_ILi64EEEEEENS_10bfloat16_tEfNS_4arch4Sm80ELb0ELb0ELb1ELb1ELb0ELb0ELb0ELb0ELi2ELi4ELi4ELi4ELb0EEENS1_21CollectiveEpilogueBwdISA_SB_SD_Li256ELb1ELb0ELi2EEENS1_19SingleTileSchedulerILb1ELb0ELb0ELi128EEEEEEEEEvNT_6ParamsE$_ZN4cute3eso3ESOILb1ELb0EJNS_5tupleIJNS_1CILi1EEENS3_ILi0EEEEEEiNS3_ILi1024EEEEEC2ERKS6_RKiRKS7_) ;  /* 0xffffd21000007944 */ /* 0x000fea0003c3ffff */
[----:B-1----:R1:W5:Y:S01]  /*ca50*/  LDL R3, [R1+0x1380] ;  /* 0x0013800001037983 */ /* 0x0023620000100800 */
[----:B------:R-:W-:Y:S02]  /*ca60*/  MOV R8, R4 ;  /* 0x0000000400087202 */ /* 0x000fe40000000f00 */
[----:B------:R-:W-:-:S04]  /*ca70*/  MOV R9, 0x0 ;  /* 0x0000000000097802 */ /* 0x000fc80000000f00 */
[----:B------:R-:W-:Y:S05]  /*ca80*/  RET.REL.NODEC R8 `(_ZN7cutlass13device_kernelIN5flash19enable_sm80_to_sm89INS1_16FlashAttnBwdSm80INS1_25CollectiveMainloopBwdSm80ILi2ELi2EN4cute5tupleIJNS5_1CILi128EEES8_NS7_ILi64EEEEEENS_10bfloat16_tEfNS_4arch4Sm80ELb0ELb0ELb1ELb1ELb0ELb0ELb0ELb0ELi2ELi4ELi4ELi4ELb0EEENS1_21CollectiveEpilogueBwdISA_SB_SD_Li256ELb1ELb0ELi2EEENS1_19SingleTileSchedulerILb1ELb0ELb0ELi128EEEEEEEEEvNT_6ParamsE) ;  /* 0xffff357008007950 */ /* 0x000fea0003c3ffff */
        .type           $_ZN7cutlass13device_kernelIN5flash19enable_sm80_to_sm89INS1_16FlashAttnBwdSm80INS1_25CollectiveMainloopBwdSm80ILi2ELi2EN4cute5tupleIJNS5_1CILi128EEES8_NS7_ILi64EEEEEENS_10bfloat16_tEfNS_4arch4Sm80ELb0ELb0ELb1ELb1ELb0ELb0ELb0ELb0ELi2ELi4ELi4ELi4ELb0EEENS1_21CollectiveEpilogueBwdISA_SB_SD_Li256ELb1ELb0ELi2EEENS1_19SingleTileSchedulerILb1ELb0ELb0ELi128EEEEEEEEEvNT_6ParamsE$_ZZN4cute12filter_tupleINS_5tupleIJNS_10UnderscoreES2_S2_iEEENS1_IJNS1_IJNS_1CILi1EEENS4_ILi0EEEEEElS6_lEEEZNS_5sliceIS3_S8_EEDaRKT_RKT0_EUlRKT_RKT0_E_EEDaSC_SF_OT1_ENKUlDpSI_E_clIJNS1_IJS7_EEENS1_IJlEEENS1_IJS6_EEENS1_IJEEEEEEDaSP_,@function
        .size           $_ZN7cutlass13device_kernelIN5flash19enable_sm80_to_sm89INS1_16FlashAttnBwdSm80INS1_25CollectiveMainloopBwdSm80ILi2ELi2EN4cute5tupleIJNS5_1CILi128EEES8_NS7_ILi64EEEEEENS_10bfloat16_tEfNS_4arch4Sm80ELb0ELb0ELb1ELb1ELb0ELb0ELb0ELb0ELi2ELi4ELi4ELi4ELb0EEENS1_21CollectiveEpilogueBwdISA_SB_SD_Li256ELb1ELb0ELi2EEENS1_19SingleTileSchedulerILb1ELb0ELb0ELi128EEEEEEEEEvNT_6ParamsE$_ZZN4cute12filter_tupleINS_5tupleIJNS_10UnderscoreES2_S2_iEEENS1_IJNS1_IJNS_1CILi1EEENS4_ILi0EEEEEElS6_lEEEZNS_5sliceIS3_S8_EEDaRKT_RKT0_EUlRKT_RKT0_E_EEDaSC_SF_OT1_ENKUlDpSI_E_clIJNS1_IJS7_EEENS1_IJlEEENS1_IJS6_EEENS1_IJEEEEEEDaSP_,($_ZN7cutlass13device_kernelIN5flash19enable_sm80_to_sm89INS1_16FlashAttnBwdSm80INS1_25CollectiveMainloopBwdSm80ILi2ELi2EN4cute5tupleIJNS5_1CILi128EEES8_NS7_ILi64EEEEEENS_10bfloat16_tEfNS_4arch4Sm80ELb0ELb0ELb1ELb1ELb0ELb0ELb0ELb0ELi2ELi4ELi4ELi4ELb0EEENS1_21CollectiveEpilogueBwdISA_SB_SD_Li256ELb1ELb0ELi2EEENS1_19SingleTileSchedulerILb1ELb0ELb0ELi128EEEEEEEEEvNT_6ParamsE$_ZZN4cute12filter_tupleINS_5tupleIJNS_10UnderscoreES2_iEEENS1_IJNS1_IJNS_1CILi1EEENS4_ILi0EEEEEEiNS4_ILi1024EEEEEEZNS_5sliceIS3_S9_EEDaRKT_RKT0_EUlRKT_RKT0_E_EEDaSD_SG_OT1_ENKUlDpSJ_E_clIJNS1_IJS7_EEENS1_IJiEEENS1_IJEEEEEEDaSQ_ - $_ZN7cutlass13device_kernelIN5flash19enable_sm80_to_sm89INS1_16FlashAttnBwdSm80INS1_25CollectiveMainloopBwdSm80ILi2ELi2EN4cute5tupleIJNS5_1CILi128EEES8_NS7_ILi64EEEEEENS_10bfloat16_tEfNS_4arch4Sm80ELb0ELb0ELb1ELb1ELb0ELb0ELb0ELb0ELi2ELi4ELi4ELi4ELb0EEENS1_21CollectiveEpilogueBwdISA_SB_SD_Li256ELb1ELb0ELi2EEENS1_19SingleTileSchedulerILb1ELb0ELb0ELi128EEEEEEEEEvNT_6ParamsE$_ZZN4cute12filter_tupleINS_5tupleIJNS_10UnderscoreES2_S2_iEEENS1_IJNS1_IJNS_1CILi1EEENS4_ILi0EEEEEElS6_lEEEZNS_5sliceIS3_S8_EEDaRKT_RKT0_EUlRKT_RKT0_E_EEDaSC_SF_OT1_ENKUlDpSI_E_clIJNS1_IJS7_EEENS1_IJlEEENS1_IJS6_EEENS1_IJEEEEEEDaSP_)
$_ZN7cutlass13device_kernelIN5flash19enable_sm80_to_sm89INS1_16FlashAttnBwdSm80INS1_25CollectiveMainloopBwdSm80ILi2ELi2EN4cute5tupleIJNS5_1CILi128EEES8_NS7_ILi64EEEEEENS_10bfloat16_tEfNS_4arch4Sm80ELb0ELb0ELb1ELb1ELb0ELb0ELb0ELb0ELi2ELi4ELi4ELi4ELb0EEENS1_21CollectiveEpilogueBwdISA_SB_SD_Li256ELb1ELb0ELi2EEENS1_19SingleTileSchedulerILb1ELb0ELb0ELi128EEEEEEEEEvNT_6ParamsE$_ZZN4cute12filter_tupleINS_5tupleIJNS_10UnderscoreES2_S2_iEEENS1_IJNS1_IJNS_1CILi1EEENS4_ILi0EEEEEElS6_lEEEZNS_5sliceIS3_S8_EEDaRKT_RKT0_EUlRKT_RKT0_E_EEDaSC_SF_OT1_ENKUlDpSI_E_clIJNS1_IJS7_EEENS1_IJlEEENS1_IJS6_EEENS1_IJEEEEEEDaSP_:
[----:B------:R-:W-:Y:S02]  /*ca90*/  IADD3 R3, R1, 0x16a8, RZ ;  /* 0x000016a801037810 */ /* 0x000fe40007ffe0ff */
[----:B------:R-:W-:Y:S02]  /*caa0*/  MOV R6, 0xcad0 ;  /* 0x0000cad000067802 */ /* 0x000fe40000000f00 */
[----:B------:R-:W-:Y:S02]  /*cab0*/  IADD3 R3, R3, c[0x0][0x20], RZ ;  /* 0x0000080003037a10 */ /* 0x000fe40007ffe0ff */
[----:B------:R-:W-:Y:S05]  /*cac0*/  CALL.REL.NOINC `($_ZN7cutlass13device_kernelIN5flash19enable_sm80_to_sm89INS1_16FlashAttnBwdSm80INS1_25CollectiveMainloopBwdSm80ILi2ELi2EN4cute5tupleIJNS5_1CILi128EEES8_NS7_ILi64EEEEEENS_10bfloat16_tEfNS_4arch4Sm80ELb0ELb0ELb1ELb1ELb0ELb0ELb0ELb0ELi2ELi4ELi4ELi4ELb0EEENS1_21CollectiveEpilogueBwdISA_SB_SD_Li256ELb1ELb0ELi2EEENS1_19SingleTileSchedulerILb1ELb0ELb0ELi128EEEEEEEEEvNT_6ParamsE$_ZN4cute3eso3ESOILb1ELb0EJNS_5tupleIJNS_1CILi1EEENS3_ILi0EEEEEElS5_EEC2ERKS6_RKlRKS5_) ;  /* 0xffffd1d000007944 */ /* 0x000fea0003c3ffff */
[----:B-1----:R1:W5:Y:S01]  /*cad0*/  LDL.64 R2, [R1+0x16a8] ;  /* 0x0016a80001027983 */ /* 0x0023620000100a00 */
[----:B------:R-:W-:-:S04]  /*cae0*/  MOV R5, 0x0 ;  /* 0x0000000000057802 */ /* 0x000fc80000000f00 */
[----:B------:R-:W-:Y:S05]  /*caf0*/  RET.REL.NODEC R4 `(_ZN7cutlass13device_kernelIN5flash19enable_sm80_to_sm89INS1_16FlashAttnBwdSm80INS1_25CollectiveMainloopBwdSm80ILi2ELi2EN4cute5tupleIJNS5_1CILi128EEES8_NS7_ILi64EEEEEENS_10bfloat16_tEfNS_4arch4Sm80ELb0ELb0ELb1ELb1ELb0ELb0ELb0ELb0ELi2ELi4ELi4ELi4ELb0EEENS1_21CollectiveEpilogueBwdISA_SB_SD_Li256ELb1ELb0ELi2EEENS1_19SingleTileSchedulerILb1ELb0ELb0ELi128EEEEEEEEEvNT_6ParamsE) ;  /* 0xffff350004007950 */ /* 0x000fea0003c3ffff */
        .type           $_ZN7cutlass13device_kernelIN5flash19enable_sm80_to_sm89INS1_16FlashAttnBwdSm80INS1_25CollectiveMainloopBwdSm80ILi2ELi2EN4cute5tupleIJNS5_1CILi128EEES8_NS7_ILi64EEEEEENS_10bfloat16_tEfNS_4arch4Sm80ELb0ELb0ELb1ELb1ELb0ELb0ELb0ELb0ELi2ELi4ELi4ELi4ELb0EEENS1_21CollectiveEpilogueBwdISA_SB_SD_Li256ELb1ELb0ELi2EEENS1_19SingleTileSchedulerILb1ELb0ELb0ELi128EEEEEEEEEvNT_6ParamsE$_ZZN4cute12filter_tupleINS_5tupleIJNS_10UnderscoreES2_iEEENS1_IJNS1_IJNS_1CILi1EEENS4_ILi0EEEEEEiNS4_ILi1024EEEEEEZNS_5sliceIS3_S9_EEDaRKT_RKT0_EUlRKT_RKT0_E_EEDaSD_SG_OT1_ENKUlDpSJ_E_clIJNS1_IJS7_EEENS1_IJiEEENS1_IJEEEEEEDaSQ_,@function
        .size           $_ZN7cutlass13device_kernelIN5flash19enable_sm80_to_sm89INS1_16FlashAttnBwdSm80INS1_25CollectiveMainloopBwdSm80ILi2ELi2EN4cute5tupleIJNS5_1CILi128EEES8_NS7_ILi64EEEEEENS_10bfloat16_tEfNS_4arch4Sm80ELb0ELb0ELb1ELb1ELb0ELb0ELb0ELb0ELi2ELi4ELi4ELi4ELb0EEENS1_21CollectiveEpilogueBwdISA_SB_SD_Li256ELb1ELb0ELi2EEENS1_19SingleTileSchedulerILb1ELb0ELb0ELi128EEEEEEEEEvNT_6ParamsE$_ZZN4cute12filter_tupleINS_5tupleIJNS_10UnderscoreES2_iEEENS1_IJNS1_IJNS_1CILi1EEENS4_ILi0EEEEEEiNS4_ILi1024EEEEEEZNS_5sliceIS3_S9_EEDaRKT_RKT0_EUlRKT_RKT0_E_EEDaSD_SG_OT1_ENKUlDpSJ_E_clIJNS1_IJS7_EEENS1_IJiEEENS1_IJEEEEEEDaSQ_,($_ZN7cutlass13device_kernelIN5flash19enable_sm80_to_sm89INS1_16FlashAttnBwdSm80INS1_25CollectiveMainloopBwdSm80ILi2ELi2EN4cute5tupleIJNS5_1CILi128EEES8_NS7_ILi64EEEEEENS_10bfloat16_tEfNS_4arch4Sm80ELb0ELb0ELb1ELb1ELb0ELb0ELb0ELb0ELi2ELi4ELi4ELi4ELb0EEENS1_21CollectiveEpilogueBwdISA_SB_SD_Li256ELb1ELb0ELi2EEENS1_19SingleTileSchedulerILb1ELb0ELb0ELi128EEEEEEEEEvNT_6ParamsE$_ZZN4cute12filter_tupleINS_5tupleIJNS_1CILi0EEENS1_IJNS2_ILi1EEENS2_ILi512EEEiEEEEEEZNS_16flatten_to_tupleIS7_EEDaRKT_EUlRKT_E_EEDaSB_OT0_ENKUlDpSE_E_clIJNS1_IJS3_EEES6_EEEDaSI_ - $_ZN7cutlass13device_kernelIN5flash19enable_sm80_to_sm89INS1_16FlashAttnBwdSm80INS1_25CollectiveMainloopBwdSm80ILi2ELi2EN4cute5tupleIJNS5_1CILi128EEES8_NS7_ILi64EEEEEENS_10bfloat16_tEfNS_4arch4Sm80ELb0ELb0ELb1ELb1ELb0ELb0ELb0ELb0ELi2ELi4ELi4ELi4ELb0EEENS1_21CollectiveEpilogueBwdISA_SB_SD_Li256ELb1ELb0ELi2EEENS1_19SingleTileSchedulerILb1ELb0ELb0ELi128EEEEEEEEEvNT_6ParamsE$_ZZN4cute12filter_tupleINS_5tupleIJNS_10UnderscoreES2_iEEENS1_IJNS1_IJNS_1CILi1EEENS4_ILi0EEEEEEiNS4_ILi1024EEEEEEZNS_5sliceIS3_S9_EEDaRKT_RKT0_EUlRKT_RKT0_E_EEDaSD_SG_OT1_ENKUlDpSJ_E_clIJNS1_IJS7_EEENS1_IJiEEENS1_IJEEEEEEDaSQ_)
$_ZN7cutlass13device_kernelIN5flash19enable_sm80_to_sm89INS1_16FlashAttnBwdSm80INS1_25CollectiveMainloopBwdSm80ILi2ELi2EN4cute5tupleIJNS5_1CILi128EEES8_NS7_ILi64EEEEEENS_10bfloat16_tEfNS_4arch4Sm80ELb0ELb0ELb1ELb1ELb0ELb0ELb0ELb0ELi2ELi4ELi4ELi4ELb0EEENS1_21CollectiveEpilogueBwdISA_SB_SD_Li256ELb1ELb0ELi2EEENS1_19SingleTileSchedulerILb1ELb0ELb0ELi128EEEEEEEEEvNT_6ParamsE$_ZZN4cute12filter_tupleINS_5tupleIJNS_10UnderscoreES2_iEEENS1_IJNS1_IJNS_1CILi1EEENS4_ILi0EEEEEEiNS4_ILi1024EEEEEEZNS_5sliceIS3_S9_EEDaRKT_RKT0_EUlRKT_RKT0_E_EEDaSD_SG_OT1_ENKUlDpSJ_E_clIJNS1_IJS7_EEENS1_IJiEEENS1_IJEEEEEEDaSQ_:
[----:B------:R-:W-:Y:S02]  /*cb00*/  IADD3 R2, R1, 0x1680, RZ ;  /* 0x0000168001027810 */ /* 0x000fe40007ffe0ff */
[----:B------:R-:W-:Y:S02]  /*cb10*/  MOV R6, 0xcb40 ;  /* 0x0000cb4000067802 */ /* 0x000fe40000000f00 */
[----:B------:R-:W-:Y:S02]  /*cb20*/  IADD3 R2, R2, c[0x0][0x20], RZ ;  /* 0x0000080002027a10 */ /* 0x000fe40007ffe0ff */
[----:B------:R-:W-:Y:S05]  /*cb30*/  CALL.REL.NOINC `($_ZN7cutlass13device_kernelIN5flash19enable_sm80_to_sm89INS1_16FlashAttnBwdSm80INS1_25CollectiveMainloopBwdSm80ILi2ELi2EN4cute5tupleIJNS5_1CILi128EEES8_NS7_ILi64EEEEEENS_10bfloat16_tEfNS_4arch4Sm80ELb0ELb0ELb1ELb1ELb0ELb0ELb0ELb0ELi2ELi4ELi4ELi4ELb0EEENS1_21CollectiveEpilogueBwdISA_SB_SD_Li256ELb1ELb0ELi2EEENS1_19SingleTileSchedulerILb1ELb0ELb0ELi128EEEEEEEEEvNT_6ParamsE$_ZN4cute3eso3ESOILb1ELb0EJNS_5tupleIJNS_1CILi1EEENS3_ILi0EEEEEEiEEC2ERKS6_RKi) ;  /* 0xffffd0e000007944 */ /* 0x000fea0003c3ffff */
[----:B-1----:R1:W5:Y:S01]  /*cb40*/  LDL R3, [R1+0x1680] ;  /* 0x0016800001037983 */ /* 0x0023620000100800 */
[----:B------:R-:W-:Y:S02]  /*cb50*/  MOV R6, R4 ;  /* 0x0000000400067202 */ /* 0x000fe40000000f00 */
[----:B------:R-:W-:-:S04]  /*cb60*/  MOV R7, 0x0 ;  /* 0x0000000000077802 */ /* 0x000fc80000000f00 */
[----:B------:R-:W-:Y:S05]  /*cb70*/  RET.REL.NODEC R6 `(_ZN7cutlass13device_kernelIN5flash19enable_sm80_to_sm89INS1_16FlashAttnBwdSm80INS1_25CollectiveMainloopBwdSm80ILi2ELi2EN4cute5tupleIJNS5_1CILi128EEES8_NS7_ILi64EEEEEENS_10bfloat16_tEfNS_4arch4Sm80ELb0ELb0ELb1ELb1ELb0ELb0ELb0ELb0ELi2ELi4ELi4ELi4ELb0EEENS1_21CollectiveEpilogueBwdISA_SB_SD_Li256ELb1ELb0ELi2EEENS1_19SingleTileSchedulerILb1ELb0ELb0ELi128EEEEEEEEEvNT_6ParamsE) ;  /* 0xffff348006007950 */ /* 0x000fea0003c3ffff */
        .type           $_ZN7cutlass13device_kernelIN5flash19enable_sm80_to_sm89INS1_16FlashAttnBwdSm80INS1_25CollectiveMainloopBwdSm80ILi2ELi2EN4cute5tupleIJNS5_1CILi128EEES8_NS7_ILi64EEEEEENS_10bfloat16_tEfNS_4arch4Sm80ELb0ELb0ELb1ELb1ELb0ELb0ELb0ELb0ELi2ELi4ELi4ELi4ELb0EEENS1_21CollectiveEpilogueBwdISA_SB_SD_Li256ELb1ELb0ELi2EEENS1_19SingleTileSchedulerILb1ELb0ELb0ELi128EEEEEEEEEvNT_6ParamsE$_ZZN4cute12filter_tupleINS_5tupleIJNS_1CILi0EEENS1_IJNS2_ILi1EEENS2_ILi512EEEiEEEEEEZNS_16flatten_to_tupleIS7_EEDaRKT_EUlRKT_E_EEDaSB_OT0_ENKUlDpSE_E_clIJNS1_IJS3_EEES6_EEEDaSI_,@function
        .size           $_ZN7cutlass13device_kernelIN5flash19enable_sm80_to_sm89INS1_16FlashAttnBwdSm80INS1_25CollectiveMainloopBwdSm80ILi2ELi2EN4cute5tupleIJNS5_1CILi128EEES8_NS7_ILi64EEEEEENS_10bfloat16_tEfNS_4arch4Sm80ELb0ELb0ELb1ELb1ELb0ELb0ELb0ELb0ELi2ELi4ELi4ELi4ELb0EEENS1_21CollectiveEpilogueBwdISA_SB_SD_Li256ELb1ELb0ELi2EEENS1_19SingleTileSchedulerILb1ELb0ELb0ELi128EEEEEEEEEvNT_6ParamsE$_ZZN4cute12filter_tupleINS_5tupleIJNS_1CILi0EEENS1_IJNS2_ILi1EEENS2_ILi512EEEiEEEEEEZNS_16flatten_to_tupleIS7_EEDaRKT_EUlRKT_E_EEDaSB_OT0_ENKUlDpSE_E_clIJNS1_IJS3_EEES6_EEEDaSI_,($_ZN7cutlass13device_kernelIN5flash19enable_sm80_to_sm89INS1_16FlashAttnBwdSm80INS1_25CollectiveMainloopBwdSm80ILi2ELi2EN4cute5tupleIJNS5_1CILi128EEES8_NS7_ILi64EEEEEENS_10bfloat16_tEfNS_4arch4Sm80ELb0ELb0ELb1ELb1ELb0ELb0ELb0ELb0ELi2ELi4ELi4ELi4ELb0EEENS1_21CollectiveEpilogueBwdISA_SB_SD_Li256ELb1ELb0ELi2EEENS1_19SingleTileSchedulerILb1ELb0ELb0ELi128EEEEEEEEEvNT_6ParamsE$_ZZN4cute12filter_tupleINS_5tupleIJNS_1CILi0EEENS_10UnderscoreEEEENS1_IJNS1_IJS3_S3_EEEiEEEZNS_6detail10lift_sliceIS5_S7_EEDaRKT_RKT0_EUlRKT_RKT0_E_EEDaSC_SF_OT1_ENKUlDpSI_E_clIJNS1_IJEEENS1_IJiEEEEEEDaSP_ - $_ZN7cutlass13device_kernelIN5flash19enable_sm80_to_sm89INS1_16FlashAttnBwdSm80INS1_25CollectiveMainloopBwdSm80ILi2ELi2EN4cute5tupleIJNS5_1CILi128EEES8_NS7_ILi64EEEEEENS_10bfloat16_tEfNS_4arch4Sm80ELb0ELb0ELb1ELb1ELb0ELb0ELb0ELb0ELi2ELi4ELi4ELi4ELb0EEENS1_21CollectiveEpilogueBwdISA_SB_SD_Li256ELb1ELb0ELi2EEENS1_19SingleTileSchedulerILb1ELb0ELb0ELi128EEEEEEEEEvNT_6ParamsE$_ZZN4cute12filter_tupleINS_5tupleIJNS_1CILi0EEENS1_IJNS2_ILi1EEENS2_ILi512EEEiEEEEEEZNS_16flatten_to_tupleIS7_EEDaRKT_EUlRKT_E_EEDaSB_OT0_ENKUlDpSE_E_clIJNS1_IJS3_EEES6_EEEDaSI_)
$_ZN7cutlass13device_kernelIN5flash19enable_sm80_to_sm89INS1_16FlashAttnBwdSm80INS1_25CollectiveMainloopBwdSm80ILi2ELi2EN4cute5tupleIJNS5_1CILi128EEES8_NS7_ILi64EEEEEENS_10bfloat16_tEfNS_4arch4Sm80ELb0ELb0ELb1ELb1ELb0ELb0ELb0ELb0ELi2ELi4ELi4ELi4ELb0EEENS1_21CollectiveEpilogueBwdISA_SB_SD_Li256ELb1ELb0ELi2EEENS1_19SingleTileSchedulerILb1ELb0ELb0ELi128EEEEEEEEEvNT_6ParamsE$_ZZN4cute12filter_tupleINS_5tupleIJNS_1CILi0EEENS1_IJNS2_ILi1EEENS2_ILi512EEEiEEEEEEZNS_16flatten_to_tupleIS7_EEDaRKT_EUlRKT_E_EEDaSB_OT0_ENKUlDpSE_E_clIJNS1_IJS3_EEES6_EEEDaSI_:
[----:B------:R-:W-:Y:S02]  /*cb80*/  IADD3 R2, R1, 0x1380, RZ ;  /* 0x0000138001027810 */ /* 0x000fe40007ffe0ff */
[----:B------:R-:W-:Y:S02]  /*cb90*/  MOV R8, 0xcbc0 ;  /* 0x0000cbc000087802 */ /* 0x000fe40000000f00 */
[----:B------:R-:W-:Y:S02]  /*cba0*/  IADD3 R2, R2, c[0x0][0x20], RZ ;  /* 0x0000080002027a10 */ /* 0x000fe40007ffe0ff */
[----:B------:R-:W-:Y:S05]  /*cbb0*/  CALL.REL.NOINC `($_ZN7cutlass13device_kernelIN5flash19enable_sm80_to_sm89INS1_16FlashAttnBwdSm80INS1_25CollectiveMainloopBwdSm80ILi2ELi2EN4cute5tupleIJNS5_1CILi128EEES8_NS7_ILi64EEEEEENS_10bfloat16_tEfNS_4arch4Sm80ELb0ELb0ELb1ELb1ELb0ELb0ELb0ELb0ELi2ELi4ELi4ELi4ELb0EEENS1_21CollectiveEpilogueBwdISA_SB_SD_Li256ELb1ELb0ELi2EEENS1_19SingleTileSchedulerILb1ELb0ELb0ELi128EEEEEEEEEvNT_6ParamsE$_ZN4cute3eso3ESOILb1ELb0EJNS_1CILi0EEENS2_ILi1EEENS2_ILi512EEEiEEC2ERKS3_RKS4_RKS5_RKi) ;  /* 0xffffc04000007944 */ /* 0x000fea0003c3ffff */
[----:B-1----:R1:W5:Y:S01]  /*cbc0*/  LDL R2, [R1+0x1380] ;  /* 0x0013800001027983 */ /* 0x0023620000100800 */
[----:B------:R-:W-:-:S04]  /*cbd0*/  MOV R11, 0x0 ;  /* 0x00000000000b7802 */ /* 0x000fc80000000f00 */
[----:B------:R-:W-:Y:S05]  /*cbe0*/  RET.REL.NODEC R10 `(_ZN7cutlass13device_kernelIN5flash19enable_sm80_to_sm89INS1_16FlashAttnBwdSm80INS1_25CollectiveMainloopBwdSm80ILi2ELi2EN4cute5tupleIJNS5_1CILi128EEES8_NS7_ILi64EEEEEENS_10bfloat16_tEfNS_4arch4Sm80ELb0ELb0ELb1ELb1ELb0ELb0ELb0ELb0ELi2ELi4ELi4ELi4ELb0EEENS1_21CollectiveEpilogueBwdISA_SB_SD_Li256ELb1ELb0ELi2EEENS1_19SingleTileSchedulerILb1ELb0ELb0ELi128EEEEEEEEEvNT_6ParamsE) ;  /* 0xffff34100a007950 */ /* 0x000fea0003c3ffff */
        .type           $_ZN7cutlass13device_kernelIN5flash19enable_sm80_to_sm89INS1_16FlashAttnBwdSm80INS1_25CollectiveMainloopBwdSm80ILi2ELi2EN4cute5tupleIJNS5_1CILi128EEES8_NS7_ILi64EEEEEENS_10bfloat16_tEfNS_4arch4Sm80ELb0ELb0ELb1ELb1ELb0ELb0ELb0ELb0ELi2ELi4ELi4ELi4ELb0EEENS1_21CollectiveEpilogueBwdISA_SB_SD_Li256ELb1ELb0ELi2EEENS1_19SingleTileSchedulerILb1ELb0ELb0ELi128EEEEEEEEEvNT_6ParamsE$_ZZN4cute12filter_tupleINS_5tupleIJNS_1CILi0EEENS_10UnderscoreEEEENS1_IJNS1_IJS3_S3_EEEiEEEZNS_6detail10lift_sliceIS5_S7_EEDaRKT_RKT0_EUlRKT_RKT0_E_EEDaSC_SF_OT1_ENKUlDpSI_E_clIJNS1_IJEEENS1_IJiEEEEEEDaSP_,@function
        .size           $_ZN7cutlass13device_kernelIN5flash19enable_sm80_to_sm89INS1_16FlashAttnBwdSm80INS1_25CollectiveMainloopBwdSm80ILi2ELi2EN4cute5tupleIJNS5_1CILi128EEES8_NS7_ILi64EEEEEENS_10bfloat16_tEfNS_4arch4Sm80ELb0ELb0ELb1ELb1ELb0ELb0ELb0ELb0ELi2ELi4ELi4ELi4ELb0EEENS1_21CollectiveEpilogueBwdISA_SB_SD_Li256ELb1ELb0ELi2EEENS1_19SingleTileSchedulerILb1ELb0ELb0ELi128EEEEEEEEEvNT_6ParamsE$_ZZN4cute12filter_tupleINS_5tupleIJNS_1CILi0EEENS_10UnderscoreEEEENS1_IJNS1_IJS3_S3_EEEiEEEZNS_6detail10lift_sliceIS5_S7_EEDaRKT_RKT0_EUlRKT_RKT0_E_EEDaSC_SF_OT1_ENKUlDpSI_E_clIJNS1_IJEEENS1_IJiEEEEEEDaSP_,($_ZN7cutlass13device_kernelIN5flash19enable_sm80_to_sm89INS1_16FlashAttnBwdSm80INS1_25CollectiveMainloopBwdSm80ILi2ELi2EN4cute5tupleIJNS5_1CILi128EEES8_NS7_ILi64EEEEEENS_10bfloat16_tEfNS_4arch4Sm80ELb0ELb0ELb1ELb1ELb0ELb0ELb0ELb0ELi2ELi4ELi4ELi4ELb0EEENS1_21CollectiveEpilogueBwdISA_SB_SD_Li256ELb1ELb0ELi2EEENS1_19SingleTileSchedulerILb1ELb0ELb0ELi128EEEEEEEEEvNT_6ParamsE$_ZZN4cute12filter_tupleINS_5tupleIJNS_1CILi1024EEENS1_IJiiEEEEEEZNS_16flatten_to_tupleIS5_EEDaRKT_EUlRKT_E_EEDaS9_OT0_ENKUlDpSC_E_clIJNS1_IJS3_EEES4_EEEDaSG_ - $_ZN7cutlass13device_kernelIN5flash19enable_sm80_to_sm89INS1_16FlashAttnBwdSm80INS1_25CollectiveMainloopBwdSm80ILi2ELi2EN4cute5tupleIJNS5_1CILi128EEES8_NS7_ILi64EEEEEENS_10bfloat16_tEfNS_4arch4Sm80ELb0ELb0ELb1ELb1ELb0ELb0ELb0ELb0ELi2ELi4ELi4ELi4ELb0EEENS1_21CollectiveEpilogueBwdISA_SB_SD_Li256ELb1ELb0ELi2EEENS1_19SingleTileSchedulerILb1ELb0ELb0ELi128EEEEEEEEEvNT_6ParamsE$_ZZN4cute12filter_tupleINS_5tupleIJNS_1CILi0EEENS_10UnderscoreEEEENS1_IJNS1_IJS3_S3_EEEiEEEZNS_6detail10lift_sliceIS5_S7_EEDaRKT_RKT0_EUlRKT_RKT0_E_EEDaSC_SF_OT1_ENKUlDpSI_E_clIJNS1_IJEEENS1_IJiEEEEEEDaSP_)
$_ZN7cutlass13device_kernelIN5flash19enable_sm80_to_sm89INS1_16FlashAttnBwdSm80INS1_25CollectiveMainloopBwdSm80ILi2ELi2EN4cute5tupleIJNS5_1CILi128EEES8_NS7_ILi64EEEEEENS_10bfloat16_tEfNS_4arch4Sm80ELb0ELb0ELb1ELb1ELb0ELb0ELb0ELb0ELi2ELi4ELi4ELi4ELb0EEENS1_21CollectiveEpilogueBwdISA_SB_SD_Li256ELb1ELb0ELi2EEENS1_19SingleTileSchedulerILb1ELb0ELb0ELi128EEEEEEEEEvNT_6ParamsE$_ZZN4cute12filter_tupleINS_5tupleIJNS_1CILi0EEENS_10UnderscoreEEEENS1_IJNS1_IJS3_S3_EEEiEEEZNS_6detail10lift_sliceIS5_S7_EEDaRKT_RKT0_EUlRKT_RKT0_E_EEDaSC_SF_OT1_ENKUlDpSI_E_clIJNS1_IJEEENS1_IJiEEEEEEDaSP_:
[----:B------:R-:W-:Y:S02]  /*cbf0*/  IADD3 R2, R1, 0x1680, RZ ;  /* 0x0000168001027810 */ /* 0x000fe40007ffe0ff */
[----:B------:R-:W-:Y:S02]  /*cc00*/  MOV R8, 0xcc30 ;  /* 0x0000cc3000087802 */ /* 0x000fe40000000f00 */
[----:B------:R-:W-:Y:S02]  /*cc10*/  IADD3 R2, R2, c[0x0][0x20], RZ ;  /* 0x0000080002027a10 */ /* 0x000fe40007ffe0ff */
[----:B------:R-:W-:Y:S05]  /*cc20*/  CALL.REL.NOINC `($_ZN7cutlass13device_kernelIN5flash19enable_sm80_to_sm89INS1_16FlashAttnBwdSm80INS1_25CollectiveMainloopBwdSm80ILi2ELi2EN4cute5tupleIJNS5_1CILi128EEES8_NS7_ILi64EEEEEENS_10bfloat16_tEfNS_4arch4Sm80ELb0ELb0ELb1ELb1ELb0ELb0ELb0ELb0ELi2ELi4ELi4ELi4ELb0EEENS1_21CollectiveEpilogueBwdISA_SB_SD_Li256ELb1ELb0ELi2EEENS1_19SingleTileSchedulerILb1ELb0ELb0ELi128EEEEEEEEEvNT_6ParamsE$_ZN4cute3eso3ESOILb0ELb1EJiEEC2ERKi) ;  /* 0xffffb9d000007944 */ /* 0x000fea0003c3ffff */
[----:B-1----:R1:W5:Y:S01]  /*cc30*/  LDL R2, [R1+0x1680] ;  /* 0x0016800001027983 */ /* 0x0023620000100800 */
[----:B------:R-:W-:-:S04]  /*cc40*/  MOV R11, 0x0 ;  /* 0x00000000000b7802 */ /* 0x000fc80000000f00 */
[----:B------:R-:W-:Y:S05]  /*cc50*/  RET.REL.NODEC R10 `(_ZN7cutlass13device_kernelIN5flash19enable_sm80_to_sm89INS1_16FlashAttnBwdSm80INS1_25CollectiveMainloopBwdSm80ILi2ELi2EN4cute5tupleIJNS5_1CILi128EEES8_NS7_ILi64EEEEEENS_10bfloat16_tEfNS_4arch4Sm80ELb0ELb0ELb1ELb1ELb0ELb0ELb0ELb0ELi2ELi4ELi4ELi4ELb0EEENS1_21CollectiveEpilogueBwdISA_SB_SD_Li256ELb1ELb0ELi2EEENS1_19SingleTileSchedulerILb1ELb0ELb0ELi128EEEEEEEEEvNT_6ParamsE) ;  /* 0xffff33a00a007950 */ /* 0x000fea0003c3ffff */
        .type           $_ZN7cutlass13device_kernelIN5flash19enable_sm80_to_sm89INS1_16FlashAttnBwdSm80INS1_25CollectiveMainloopBwdSm80ILi2ELi2EN4cute5tupleIJNS5_1CILi128EEES8_NS7_ILi64EEEEEENS_10bfloat16_tEfNS_4arch4Sm80ELb0ELb0ELb1ELb1ELb0ELb0ELb0ELb0ELi2ELi4ELi4ELi4ELb0EEENS1_21CollectiveEpilogueBwdISA_SB_SD_Li256ELb1ELb0ELi2EEENS1_19SingleTileSchedulerILb1ELb0ELb0ELi128EEEEEEEEEvNT_6ParamsE$_ZZN4cute12filter_tupleINS_5tupleIJNS_1CILi1024EEENS1_IJiiEEEEEEZNS_16flatten_to_tupleIS5_EEDaRKT_EUlRKT_E_EEDaS9_OT0_ENKUlDpSC_E_clIJNS1_IJS3_EEES4_EEEDaSG_,@function
        .size           $_ZN7cutlass13device_kernelIN5flash19enable_sm80_to_sm89INS1_16FlashAttnBwdSm80INS1_25CollectiveMainloopBwdSm80ILi2ELi2EN4cute5tupleIJNS5_1CILi128EEES8_NS7_ILi64EEEEEENS_10bfloat16_tEfNS_4arch4Sm80ELb0ELb0ELb1ELb1ELb0ELb0ELb0ELb0ELi2ELi4ELi4ELi4ELb0EEENS1_21CollectiveEpilogueBwdISA_SB_SD_Li256ELb1ELb0ELi2EEENS1_19SingleTileSchedulerILb1ELb0ELb0ELi128EEEEEEEEEvNT_6ParamsE$_ZZN4cute12filter_tupleINS_5tupleIJNS_1CILi1024EEENS1_IJiiEEEEEEZNS_16flatten_to_tupleIS5_EEDaRKT_EUlRKT_E_EEDaS9_OT0_ENKUlDpSC_E_clIJNS1_IJS3_EEES4_EEEDaSG_,($_ZN7cutlass13device_kernelIN5flash19enable_sm80_to_sm89INS1_16FlashAttnBwdSm80INS1_25CollectiveMainloopBwdSm80ILi2ELi2EN4cute5tupleIJNS5_1CILi128EEES8_NS7_ILi64EEEEEENS_10bfloat16_tEfNS_4arch4Sm80ELb0ELb0ELb1ELb1ELb0ELb0ELb0ELb0ELi2ELi4ELi4ELi4ELb0EEENS1_21CollectiveEpilogueBwdISA_SB_SD_Li256ELb1ELb0ELi2EEENS1_19SingleTileSchedulerILb1ELb0ELb0ELi128EEEEEEEEEvNT_6ParamsE$_ZZN4cute12filter_tupleINS_5tupleIJNS_1CILi1EEENS1_IJNS2_ILi8EEEiiEEENS2_ILi64EEENS1_IJiNS2_ILi144EEENS2_ILi288EEEEEENS2_ILi512EEEEEEZNS_7flattenISB_EEDaRKT_EUlRKT_E_EEDaSF_OT0_ENKUlDpSI_E_clIJNS1_IJS3_EEES5_NS1_IJS6_EEES9_NS1_IJSA_EEEEEEDaSM_ - $_ZN7cutlass13device_kernelIN5flash19enable_sm80_to_sm89INS1_16FlashAttnBwdSm80INS1_25CollectiveMainloopBwdSm80ILi2ELi2EN4cute5tupleIJNS5_1CILi128EEES8_NS7_ILi64EEEEEENS_10bfloat16_tEfNS_4arch4Sm80ELb0ELb0ELb1ELb1ELb0ELb0ELb0ELb0ELi2ELi4ELi4ELi4ELb0EEENS1_21CollectiveEpilogueBwdISA_SB_SD_Li256ELb1ELb0ELi2EEENS1_19SingleTileSchedulerILb1ELb0ELb0ELi128EEEEEEEEEvNT_6ParamsE$_ZZN4cute12filter_tupleINS_5tupleIJNS_1CILi1024EEENS1_IJiiEEEEEEZNS_16flatten_to_tupleIS5_EEDaRKT_EUlRKT_E_EEDaS9_OT0_ENKUlDpSC_E_clIJNS1_IJS3_EEES4_EEEDaSG_)
$_ZN7cutlass13device_kernelIN5flash19enable_sm80_to_sm89INS1_16FlashAttnBwdSm80INS1_25CollectiveMainloopBwdSm80ILi2ELi2EN4cute5tupleIJNS5_1CILi128EEES8_NS7_ILi64EEEEEENS_10bfloat16_tEfNS_4arch4Sm80ELb0ELb0ELb1ELb1ELb0ELb0ELb0ELb0ELi2ELi4ELi4ELi4ELb0EEENS1_21CollectiveEpilogueBwdISA_SB_SD_Li256ELb1ELb0ELi2EEENS1_19SingleTileSchedulerILb1ELb0ELb0ELi128EEEEEEEEEvNT_6ParamsE$_ZZN4cute12filter_tupleINS_5tupleIJNS_1CILi1024EEENS1_IJiiEEEEEEZNS_16flatten_to_tupleIS5_EEDaRKT_EUlRKT_E_EEDaS9_OT0_ENKUlDpSC_E_clIJNS1_IJS3_EEES4_EEEDaSG_:
[----:B------:R-:W-:-:S06]  /*cc60*/  IADD3 R8, R5, -c[0x0][0x20], RZ ;  /* 0x8000080005087a10 */ /* 0x000fcc0007ffe0ff */
[----:B------:R-:W5:Y:S01]  /*cc70*/  LDL R8, [R8] ;  /* 0x0000000008087983 */ /* 0x000f620000100800 */
[----:B------:R-:W-:Y:S02]  /*cc80*/  IADD3 R3, R1, 0x1380, RZ ;  /* 0x0000138001037810 */ /* 0x000fe40007ffe0ff */
[----:B------:R-:W-:Y:S02]  /*cc90*/  IADD3 R2, R5, 0x4, RZ ;  /* 0x0000000405027810 */ /* 0x000fe40007ffe0ff */
[----:B------:R-:W-:Y:S02]  /*cca0*/  IADD3 R3, R3, c[0x0][0x20], RZ ;  /* 0x0000080003037a10 */ /* 0x000fe40007ffe0ff */
[----:B------:R-:W-:Y:S02]  /*ccb0*/  MOV R6, 0xccd0 ;  /* 0x0000ccd000067802 */ /* 0x000fe40000000f00 */
[----:B-----5:R-:W-:Y:S05]  /*ccc0*/  CALL.REL.NOINC `($_ZN7cutlass13device_kernelIN5flash19enable_sm80_to_sm89INS1_16FlashAttnBwdSm80INS1_25CollectiveMainloopBwdSm80ILi2ELi2EN4cute5tupleIJNS5_1CILi128EEES8_NS7_ILi64EEEEEENS_10bfloat16_tEfNS_4arch4Sm80ELb0ELb0ELb1ELb1ELb0ELb0ELb0ELb0ELi2ELi4ELi4ELi4ELb0EEENS1_21CollectiveEpilogueBwdISA_SB_SD_Li256ELb1ELb0ELi2EEENS1_19SingleTileSchedulerILb1ELb0ELb0ELi128EEEEEEEEEvNT_6ParamsE$_ZN4cute3eso3ESOILb1ELb0EJNS_1CILi1024EEEiiEEC2ERKS3_RKiS8_) ;  /* 0xffffc0f000007944 */ /* 0x020fea0003c3ffff */
[----:B------:R-:W-:-:S04]  /*ccd0*/  MOV R5, 0x0 ;  /* 0x0000000000057802 */ /* 0x000fc80000000f00 */
[----:B------:R-:W-:Y:S05]  /*cce0*/  RET.REL.NODEC R4 `(_ZN7cutlass13device_kernelIN5flash19enable_sm80_to_sm89INS1_16FlashAttnBwdSm80INS1_25CollectiveMainloopBwdSm80ILi2ELi2EN4cute5tupleIJNS5_1CILi128EEES8_NS7_ILi64EEEEEENS_10bfloat16_tEfNS_4arch4Sm80ELb0ELb0ELb1ELb1ELb0ELb0ELb0ELb0ELi2ELi4ELi4ELi4ELb0EEENS1_21CollectiveEpilogueBwdISA_SB_SD_Li256ELb1ELb0ELi2EEENS1_19SingleTileSchedulerILb1ELb0ELb0ELi128EEEEEEEEEvNT_6ParamsE) ;  /* 0xffff331004007950 */ /* 0x000fea0003c3ffff */
        .type           $_ZN7cutlass13device_kernelIN5flash19enable_sm80_to_sm89INS1_16FlashAttnBwdSm80INS1_25CollectiveMainloopBwdSm80ILi2ELi2EN4cute5tupleIJNS5_1CILi128EEES8_NS7_ILi64EEEEEENS_10bfloat16_tEfNS_4arch4Sm80ELb0ELb0ELb1ELb1ELb0ELb0ELb0ELb0ELi2ELi4ELi4ELi4ELb0EEENS1_21CollectiveEpilogueBwdISA_SB_SD_Li256ELb1ELb0ELi2EEENS1_19SingleTileSchedulerILb1ELb0ELb0ELi128EEEEEEEEEvNT_6ParamsE$_ZZN4cute12filter_tupleINS_5tupleIJNS_1CILi1EEENS1_IJNS2_ILi8EEEiiEEENS2_ILi64EEENS1_IJiNS2_ILi144EEENS2_ILi288EEEEEENS2_ILi512EEEEEEZNS_7flattenISB_EEDaRKT_EUlRKT_E_EEDaSF_OT0_ENKUlDpSI_E_clIJNS1_IJS3_EEES5_NS1_IJS6_EEES9_NS1_IJSA_EEEEEEDaSM_,@function
        .size           $_ZN7cutlass13device_kernelIN5flash19enable_sm80_to_sm89INS1_16FlashAttnBwdSm80INS1_25CollectiveMainloopBwdSm80ILi2ELi2EN4cute5tupleIJNS5_1CILi128EEES8_NS7_ILi64EEEEEENS_10bfloat16_tEfNS_4arch4Sm80ELb0ELb0ELb1ELb1ELb0ELb0ELb0ELb0ELi2ELi4ELi4ELi4ELb0EEENS1_21CollectiveEpilogueBwdISA_SB_SD_Li256ELb1ELb0ELi2EEENS1_19SingleTileSchedulerILb1ELb0ELb0ELi128EEEEEEEEEvNT_6ParamsE$_ZZN4cute12filter_tupleINS_5tupleIJNS_1CILi1EEENS1_IJNS2_ILi8EEEiiEEENS2_ILi64EEENS1_IJiNS2_ILi144EEENS2_ILi288EEEEEENS2_ILi512EEEEEEZNS_7flattenISB_EEDaRKT_EUlRKT_E_EEDaSF_OT0_ENKUlDpSI_E_clIJNS1_IJS3_EEES5_NS1_IJS6_EEES9_NS1_IJSA_EEEEEEDaSM_,($_ZN7cutlass13device_kernelIN5flash19enable_sm80_to_sm89INS1_16FlashAttnBwdSm80INS1_25CollectiveMainloopBwdSm80ILi2ELi2EN4cute5tupleIJNS5_1CILi128EEES8_NS7_ILi64EEEEEENS_10bfloat16_tEfNS_4arch4Sm80ELb0ELb0ELb1ELb1ELb0ELb0ELb0ELb0ELi2ELi4ELi4ELi4ELb0EEENS1_21CollectiveEpilogueBwdISA_SB_SD_Li256ELb1ELb0ELi2EEENS1_19SingleTileSchedulerILb1ELb0ELb0ELi128EEEEEEEEEvNT_6ParamsE$_ZZN4cute12filter_tupleINS_5tupleIJNS_1CILi1EEENS1_IJiiiEEENS2_ILi64EEENS1_IJNS2_ILi72EEENS2_ILi144EEENS2_ILi288EEEEEENS2_ILi512EEEEEEZNS_7flattenISB_EEDaRKT_EUlRKT_E_EEDaSF_OT0_ENKUlDpSI_E_clIJNS1_IJS3_EEES4_NS1_IJS5_EEES9_NS1_IJSA_EEEEEEDaSM_ - $_ZN7cutlass13device_kernelIN5flash19enable_sm80_to_sm89INS1_16FlashAttnBwdSm80INS1_25CollectiveMainloopBwdSm80ILi2ELi2EN4cute5tupleIJNS5_1CILi128EEES8_NS7_ILi64EEEEEENS_10bfloat16_tEfNS_4arch4Sm80ELb0ELb0ELb1ELb1ELb0ELb0ELb0ELb0ELi2ELi4ELi4ELi4ELb0EEENS1_21CollectiveEpilogueBwdISA_SB_SD_Li256ELb1ELb0ELi2EEENS1_19SingleTileSchedulerILb1ELb0ELb0ELi128EEEEEEEEEvNT_6ParamsE$_ZZN4cute12filter_tupleINS_5tupleIJNS_1CILi1EEENS1_IJNS2_ILi8EEEiiEEENS2_ILi64EEENS1_IJiNS2_ILi144EEENS2_ILi288EEEEEENS2_ILi512EEEEEEZNS_7flattenISB_EEDaRKT_EUlRKT_E_EEDaSF_OT0_ENKUlDpSI_E_clIJNS1_IJS3_EEES5_NS1_IJS6_EEES9_NS1_IJSA_EEEEEEDaSM_)
$_ZN7cutlass13device_kernelIN5flash19enable_sm80_to_sm89INS1_16FlashAttnBwdSm80INS1_25CollectiveMainloopBwdSm80ILi2ELi2EN4cute5tupleIJNS5_1CILi128EEES8_NS7_ILi64EEEEEENS_10bfloat16_tEfNS_4arch4Sm80ELb0ELb0ELb1ELb1ELb0ELb0ELb0ELb0ELi2ELi4ELi4ELi4ELb0EEENS1_21CollectiveEpilogueBwdISA_SB_SD_Li256ELb1ELb0ELi2EEENS1_19SingleTileSchedulerILb1ELb0ELb0ELi128EEEEEEEEEvNT_6ParamsE$_ZZN4cute12filter_tupleINS_5tupleIJNS_1CILi1EEENS1_IJNS2_ILi8EEEiiEEENS2_ILi64EEENS1_IJiNS2_ILi144EEENS2_ILi288EEEEEENS2_ILi512EEEEEEZNS_7flattenISB_EEDaRKT_EUlRKT_E_EEDaSF_OT0_ENKUlDpSI_E_clIJNS1_IJS3_EEES5_NS1_IJS6_EEES9_NS1_IJSA_EEEEEEDaSM_:
[----:B------:R-:W-:-:S06]  /*ccf0*/  IADD3 R8, R59, -c[0x0][0x20], RZ ;  /* 0x800008003b087a10 */ /* 0x000fcc0007ffe0ff */
[----:B------:R-:W5:Y:S01]  /*cd00*/  LDL R8, [R8] ;  /* 0x0000000008087983 */ /* 0x000f620000100800 */
[----:B------:R-:W-:Y:S02]  /*cd10*/  IADD3 R3, R1, 0x1680, RZ ;  /* 0x0000168001037810 */ /* 0x000fe40007ffe0ff */
[----:B------:R-:W-:Y:S02]  /*cd20*/  IADD3 R2, R59, 0x4, RZ ;  /* 0x000000043b027810 */ /* 0x000fe40007ffe0ff */
[----:B------:R-:W-:Y:S02]  /*cd30*/  IADD3 R3, R3, c[0x0][0x20], RZ ;  /* 0x0000080003037a10 */ /* 0x000fe40007ffe0ff */
[----:B------:R-:W-:Y:S02]  /*cd40*/  MOV R6, 0xcd60 ;  /* 0x0000cd6000067802 */ /* 0x000fe40000000f00 */
[----:B-----5:R-:W-:Y:S05]  /*cd50*/  CALL.REL.NOINC `($_ZN7cutlass13device_kernelIN5flash19enable_sm80_to_sm89INS1_16FlashAttnBwdSm80INS1_25CollectiveMainloopBwdSm80ILi2ELi2EN4cute5tupleIJNS5_1CILi128EEES8_NS7_ILi64EEEEEENS_10bfloat16_tEfNS_4arch4Sm80ELb0ELb0ELb1ELb1ELb0ELb0ELb0ELb0ELi2ELi4ELi4ELi4ELb0EEENS1_21CollectiveEpilogueBwdISA_SB_SD_Li256ELb1ELb0ELi2EEENS1_19SingleTileSchedulerILb1ELb0ELb0ELi128EEEEEEEEEvNT_6ParamsE$_ZN4cute3eso3ESOILb1ELb0EJNS_1CILi1EEENS2_ILi8EEEiiNS2_ILi64EEEiNS2_ILi144EEENS2_ILi288EEENS2_ILi512EEEEEC2ERKS3_RKS4_RKiSF_RKS5_SF_RKS6_RKS7_RKS8_) ;  /* 0xffffc16000007944 */ /* 0x020fea0003c3ffff */
[----:B------:R2:W5:Y:S04]  /*cd60*/  LDL R5, [R1+0x1688] ;  /* 0x0016880001057983 */ /* 0x0005680000100800 */
[----:B-1----:R2:W5:Y:S01]  /*cd70*/  LDL.64 R2, [R1+0x1680] ;  /* 0x0016800001027983 */ /* 0x0025620000100a00 */
[----:B------:R-:W-:-:S02]  /*cd80*/  MOV R8, R4 ;  /* 0x0000000400087202 */ /* 0x000fc40000000f00 */
[----:B------:R-:W-:-:S04]  /*cd90*/  MOV R9, 0x0 ;  /* 0x0000000000097802 */ /* 0x000fc80000000f00 */
[----:B------:R-:W-:Y:S05]  /*cda0*/  RET.REL.NODEC R8 `(_ZN7cutlass13device_kernelIN5flash19enable_sm80_to_sm89INS1_16FlashAttnBwdSm80INS1_25CollectiveMainloopBwdSm80ILi2ELi2EN4cute5tupleIJNS5_1CILi128EEES8_NS7_ILi64EEEEEENS_10bfloat16_tEfNS_4arch4Sm80ELb0ELb0ELb1ELb1ELb0ELb0ELb0ELb0ELi2ELi4ELi4ELi4ELb0EEENS1_21CollectiveEpilogueBwdISA_SB_SD_Li256ELb1ELb0ELi2EEENS1_19SingleTileSchedulerILb1ELb0ELb0ELi128EEEEEEEEEvNT_6ParamsE) ;  /* 0xffff325008007950 */ /* 0x000fea0003c3ffff */
        .type           $_ZN7cutlass13device_kernelIN5flash19enable_sm80_to_sm89INS1_16FlashAttnBwdSm80INS1_25CollectiveMainloopBwdSm80ILi2ELi2EN4cute5tupleIJNS5_1CILi128EEES8_NS7_ILi64EEEEEENS_10bfloat16_tEfNS_4arch4Sm80ELb0ELb0ELb1ELb1ELb0ELb0ELb0ELb0ELi2ELi4ELi4ELi4ELb0EEENS1_21CollectiveEpilogueBwdISA_SB_SD_Li256ELb1ELb0ELi2EEENS1_19SingleTileSchedulerILb1ELb0ELb0ELi128EEEEEEEEEvNT_6ParamsE$_ZZN4cute12filter_tupleINS_5tupleIJNS_1CILi1EEENS1_IJiiiEEENS2_ILi64EEENS1_IJNS2_ILi72EEENS2_ILi144EEENS2_ILi288EEEEEENS2_ILi512EEEEEEZNS_7flattenISB_EEDaRKT_EUlRKT_E_EEDaSF_OT0_ENKUlDpSI_E_clIJNS1_IJS3_EEES4_NS1_IJS5_EEES9_NS1_IJSA_EEEEEEDaSM_,@function
        .size           $_ZN7cutlass13device_kernelIN5flash19enable_sm80_to_sm89INS1_16FlashAttnBwdSm80INS1_25CollectiveMainloopBwdSm80ILi2ELi2EN4cute5tupleIJNS5_1CILi128EEES8_NS7_ILi64EEEEEENS_10bfloat16_tEfNS_4arch4Sm80ELb0ELb0ELb1ELb1ELb0ELb0ELb0ELb0ELi2ELi4ELi4ELi4ELb0EEENS1_21CollectiveEpilogueBwdISA_SB_SD_Li256ELb1ELb0ELi2EEENS1_19SingleTileSchedulerILb1ELb0ELb0ELi128EEEEEEEEEvNT_6ParamsE$_ZZN4cute12filter_tupleINS_5tupleIJNS_1CILi1EEENS1_IJiiiEEENS2_ILi64EEENS1_IJNS2_ILi72EEENS2_ILi144EEENS2_ILi288EEEEEENS2_ILi512EEEEEEZNS_7flattenISB_EEDaRKT_EUlRKT_E_EEDaSF_OT0_ENKUlDpSI_E_clIJNS1_IJS3_EEES4_NS1_IJS5_EEES9_NS1_IJSA_EEEEEEDaSM_,($_ZN7cutlass13device_kernelIN5flash19enable_sm80_to_sm89INS1_16FlashAttnBwdSm80INS1_25CollectiveMainloopBwdSm80ILi2ELi2EN4cute5tupleIJNS5_1CILi128EEES8_NS7_ILi64EEEEEENS_10bfloat16_tEfNS_4arch4Sm80ELb0ELb0ELb1ELb1ELb0ELb0ELb0ELb0ELi2ELi4ELi4ELi4ELb0EEENS1_21CollectiveEpilogueBwdISA_SB_SD_Li256ELb1ELb0ELi2EEENS1_19SingleTileSchedulerILb1ELb0ELb0ELi128EEEEEEEEEvNT_6ParamsE$_ZZN4cute12filter_tupleINS_5tupleIJNS_1CILi4096EEENS1_IJNS1_IJiiEEENS2_ILi8192EEEEEEEEEZNS_16flatten_to_tupleIS7_EEDaRKT_EUlRKT_E_EEDaSB_OT0_ENKUlDpSE_E_clIJNS1_IJS3_EEENS1_IJiiS5_EEEEEEDaSI_ - $_ZN7cutlass13device_kernelIN5flash19enable_sm80_to_sm89INS1_16FlashAttnBwdSm80INS1_25CollectiveMainloopBwdSm80ILi2ELi2EN4cute5tupleIJNS5_1CILi128EEES8_NS7_ILi64EEEEEENS_10bfloat16_tEfNS_4arch4Sm80ELb0ELb0ELb1ELb1ELb0ELb0ELb0ELb0ELi2ELi4ELi4ELi4ELb0EEENS1_21CollectiveEpilogueBwdISA_SB_SD_Li256ELb1ELb0ELi2EEENS1_19SingleTileSchedulerILb1ELb0ELb0ELi128EEEEEEEEEvNT_6ParamsE$_ZZN4cute12filter_tupleINS_5tupleIJNS_1CILi1EEENS1_IJiiiEEENS2_ILi64EEENS1_IJNS2_ILi72EEENS2_ILi144EEENS2_ILi288EEEEEENS2_ILi512EEEEEEZNS_7flattenISB_EEDaRKT_EUlRKT_E_EEDaSF_OT0_ENKUlDpSI_E_clIJNS1_IJS3_EEES4_NS1_IJS5_EEES9_NS1_IJSA_EEEEEEDaSM_)
$_ZN7cutlass13device_kernelIN5flash19enable_sm80_to_sm89INS1_16FlashAttnBwdSm80INS1_25CollectiveMainloopBwdSm80ILi2ELi2EN4cute5tupleIJNS5_1CILi128EEES8_NS7_ILi64EEEEEENS_10bfloat16_tEfNS_4arch4Sm80ELb0ELb0ELb1ELb1ELb0ELb0ELb0ELb0ELi2ELi4ELi4ELi4ELb0EEENS1_21CollectiveEpilogueBwdISA_SB_SD_Li256ELb1ELb0ELi2EEENS1_19SingleTileSchedulerILb1ELb0ELb0ELi128EEEEEEEEEvNT_6ParamsE$_ZZN4cute12filter_tupleINS_5tupleIJNS_1CILi1EEENS1_IJiiiEEENS2_ILi64EEENS1_IJNS2_ILi72EEENS2_ILi144EEENS2_ILi288EEEEEENS2_ILi512EEEEEEZNS_7flattenISB_EEDaRKT_EUlRKT_E_EEDaSF_OT0_ENKUlDpSI_E_clIJNS1_IJS3_EEES4_NS1_IJS5_EEES9_NS1_IJSA_EEEEEEDaSM_:
[----:B------:R-:W-:-:S06]  /*cdb0*/  IADD3 R8, R6, -c[0x0][0x20], RZ ;  /* 0x8000080006087a10 */ /* 0x000fcc0007ffe0ff */
[----:B------:R-:W5:Y:S01]  /*cdc0*/  LDL R8, [R8] ;  /* 0x0000000008087983 */ /* 0x000f620000100800 */
[----:B------:R-:W-:Y:S02]  /*cdd0*/  IADD3 R3, R1, 0x1680, RZ ;  /* 0x0000168001037810 */ /* 0x000fe40007ffe0ff */
[C---:B------:R-:W-:Y:S02]  /*cde0*/  IADD3 R2, R6.reuse, 0x4, RZ ;  /* 0x0000000406027810 */ /* 0x040fe40007ffe0ff */
[----:B------:R-:W-:Y:S02]  /*cdf0*/  IADD3 R5, R6, 0x8, RZ ;  /* 0x0000000806057810 */ /* 0x000fe40007ffe0ff */
[----:B------:R-:W-:Y:S02]  /*ce00*/  IADD3 R3, R3, c[0x0][0x20], RZ ;  /* 0x0000080003037a10 */ /* 0x000fe40007ffe0ff */
[----:B------:R-:W-:Y:S02]  /*ce10*/  MOV R6, 0xce30 ;  /* 0x0000ce3000067802 */ /* 0x000fe40000000f00 */
[----:B-----5:R-:W-:Y:S05]  /*ce20*/  CALL.REL.NOINC `($_ZN7cutlass13device_kernelIN5flash19enable_sm80_to_sm89INS1_16FlashAttnBwdSm80INS1_25CollectiveMainloopBwdSm80ILi2ELi2EN4cute5tupleIJNS5_1CILi128EEES8_NS7_ILi64EEEEEENS_10bfloat16_tEfNS_4arch4Sm80ELb0ELb0ELb1ELb1ELb0ELb0ELb0ELb0ELi2ELi4ELi4ELi4ELb0EEENS1_21CollectiveEpilogueBwdISA_SB_SD_Li256ELb1ELb0ELi2EEENS1_19SingleTileSchedulerILb1ELb0ELb0ELi128EEEEEEEEEvNT_6ParamsE$_ZN4cute3eso3ESOILb1ELb0EJNS_1CILi1EEEiiiNS2_ILi64EEENS2_ILi72EEENS2_ILi144EEENS2_ILi288EEENS2_ILi512EEEEEC2ERKS3_RKiSD_SD_RKS4_RKS5_RKS6_RKS7_RKS8_) ;  /* 0xffffc33000007944 */ /* 0x020fea0003c3ffff */
[----:B------:R2:W5:Y:S04]  /*ce30*/  LDL R5, [R1+0x1688] ;  /* 0x0016880001057983 */ /* 0x0005680000100800 */
[----:B-1----:R2:W5:Y:S01]  /*ce40*/  LDL.64 R2, [R1+0x1680] ;  /* 0x0016800001027983 */ /* 0x0025620000100a00 */
[----:B------:R-:W-:-:S02]  /*ce50*/  MOV R8, R4 ;  /* 0x0000000400087202 */ /* 0x000fc40000000f00 */
[----:B------:R-:W-:-:S04]  /*ce60*/  MOV R9, 0x0 ;  /* 0x0000000000097802 */ /* 0x000fc80000000f00 */
[----:B------:R-:W-:Y:S05]  /*ce70*/  RET.REL.NODEC R8 `(_ZN7cutlass13device_kernelIN5flash19enable_sm80_to_sm89INS1_16FlashAttnBwdSm80INS1_25CollectiveMainloopBwdSm80ILi2ELi2EN4cute5tupleIJNS5_1CILi128EEES8_NS7_ILi64EEEEEENS_10bfloat16_tEfNS_4arch4Sm80ELb0ELb0ELb1ELb1ELb0ELb0ELb0ELb0ELi2ELi4ELi4ELi4ELb0EEENS1_21CollectiveEpilogueBwdISA_SB_SD_Li256ELb1ELb0ELi2EEENS1_19SingleTileSchedulerILb1ELb0ELb0ELi128EEEEEEEEEvNT_6ParamsE) ;  /* 0xffff318008007950 */ /* 0x000fea0003c3ffff */
        .type           $_ZN7cutlass13device_kernelIN5flash19enable_sm80_to_sm89INS1_16FlashAttnBwdSm80INS1_25CollectiveMainloopBwdSm80ILi2ELi2EN4cute5tupleIJNS5_1CILi128EEES8_NS7_ILi64EEEEEENS_10bfloat16_tEfNS_4arch4Sm80ELb0ELb0ELb1ELb1ELb0ELb0ELb0ELb0ELi2ELi4ELi4ELi4ELb0EEENS1_21CollectiveEpilogueBwdISA_SB_SD_Li256ELb1ELb0ELi2EEENS1_19SingleTileSchedulerILb1ELb0ELb0ELi128EEEEEEEEEvNT_6ParamsE$_ZZN4cute12filter_tupleINS_5tupleIJNS_1CILi4096EEENS1_IJNS1_IJiiEEENS2_ILi8192EEEEEEEEEZNS_16flatten_to_tupleIS7_EEDaRKT_EUlRKT_E_EEDaSB_OT0_ENKUlDpSE_E_clIJNS1_IJS3_EEENS1_IJiiS5_EEEEEEDaSI_,@function
        .size           $_ZN7cutlass13device_kernelIN5flash19enable_sm80_to_sm89INS1_16FlashAttnBwdSm80INS1_25CollectiveMainloopBwdSm80ILi2ELi2EN4cute5tupleIJNS5_1CILi128EEES8_NS7_ILi64EEEEEENS_10bfloat16_tEfNS_4arch4Sm80ELb0ELb0ELb1ELb1ELb0ELb0ELb0ELb0ELi2ELi4ELi4ELi4ELb0EEENS1_21CollectiveEpilogueBwdISA_SB_SD_Li256ELb1ELb0ELi2EEENS1_19SingleTileSchedulerILb1ELb0ELb0ELi128EEEEEEEEEvNT_6ParamsE$_ZZN4cute12filter_tupleINS_5tupleIJNS_1CILi4096EEENS1_IJNS1_IJiiEEENS2_ILi8192EEEEEEEEEZNS_16flatten_to_tupleIS7_EEDaRKT_EUlRKT_E_EEDaSB_OT0_ENKUlDpSE_E_clIJNS1_IJS3_EEENS1_IJiiS5_EEEEEEDaSI_,($_ZN7cutlass13device_kernelIN5flash19enable_sm80_to_sm89INS1_16FlashAttnBwdSm80INS1_25CollectiveMainloopBwdSm80ILi2ELi2EN4cute5tupleIJNS5_1CILi128EEES8_NS7_ILi64EEEEEENS_10bfloat16_tEfNS_4arch4Sm80ELb0ELb0ELb1ELb1ELb0ELb0ELb0ELb0ELi2ELi4ELi4ELi4ELb0EEENS1_21CollectiveEpilogueBwdISA_SB_SD_Li256ELb1ELb0ELi2EEENS1_19SingleTileSchedulerILb1ELb0ELb0ELi128EEEEEEEEEvNT_6ParamsE$_ZZN4cute12filter_tupleINS_5tupleIJNS_1CILi4096EEENS1_IJiiEEEEEEZNS_16flatten_to_tupleIS5_EEDaRKT_EUlRKT_E_EEDaS9_OT0_ENKUlDpSC_E_clIJNS1_IJS3_EEES4_EEEDaSG_ - $_ZN7cutlass13device_kernelIN5flash19enable_sm80_to_sm89INS1_16FlashAttnBwdSm80INS1_25CollectiveMainloopBwdSm80ILi2ELi2EN4cute5tupleIJNS5_1CILi128EEES8_NS7_ILi64EEEEEENS_10bfloat16_tEfNS_4arch4Sm80ELb0ELb0ELb1ELb1ELb0ELb0ELb0ELb0ELi2ELi4ELi4ELi4ELb0EEENS1_21CollectiveEpilogueBwdISA_SB_SD_Li256ELb1ELb0ELi2EEENS1_19SingleTileSchedulerILb1ELb0ELb0ELi128EEEEEEEEEvNT_6ParamsE$_ZZN4cute12filter_tupleINS_5tupleIJNS_1CILi4096EEENS1_IJNS1_IJiiEEENS2_ILi8192EEEEEEEEEZNS_16flatten_to_tupleIS7_EEDaRKT_EUlRKT_E_EEDaSB_OT0_ENKUlDpSE_E_clIJNS1_IJS3_EEENS1_IJiiS5_EEEEEEDaSI_)
$_ZN7cutlass13device_kernelIN5flash19enable_sm80_to_sm89INS1_16FlashAttnBwdSm80INS1_25CollectiveMainloopBwdSm80ILi2ELi2EN4cute5tupleIJNS5_1CILi128EEES8_NS7_ILi64EEEEEENS_10bfloat16_tEfNS_4arch4Sm80ELb0ELb0ELb1ELb1ELb0ELb0ELb0ELb0ELi2ELi4ELi4ELi4ELb0EEENS1_21CollectiveEpilogueBwdISA_SB_SD_Li256ELb1ELb0ELi2EEENS1_19SingleTileSchedulerILb1ELb0ELb0ELi128EEEEEEEEEvNT_6ParamsE$_ZZN4cute12filter_tupleINS_5tupleIJNS_1CILi4096EEENS1_IJNS1_IJiiEEENS2_ILi8192EEEEEEEEEZNS_16flatten_to_tupleIS7_EEDaRKT_EUlRKT_E_EEDaSB_OT0_ENKUlDpSE_E_clIJNS1_IJS3_EEENS1_IJiiS5_EEEEEEDaSI_:
[----:B------:R-:W-:-:S06]  /*ce80*/  IADD3 R8, R59, -c[0x0][0x20], RZ ;  /* 0x800008003b087a10 */ /* 0x000fcc0007ffe0ff */
[----:B------:R-:W5:Y:S01]  /*ce90*/  LDL R8, [R8] ;  /* 0x0000000008087983 */ /* 0x000f620000100800 */
[----:B------:R-:W-:Y:S02]  /*cea0*/  IADD3 R3, R1, 0x1680, RZ ;  /* 0x0000168001037810 */ /* 0x000fe40007ffe0ff */
[----:B------:R-:W-:Y:S02]  /*ceb0*/  IADD3 R2, R59, 0x4, RZ ;  /* 0x000000043b027810 */ /* 0x000fe40007ffe0ff */
[----:B------:R-:W-:Y:S02]  /*cec0*/  IADD3 R3, R3, c[0x0][0x20], RZ ;  /* 0x0000080003037a10 */ /* 0x000fe40007ffe0ff */
[----:B------:R-:W-:Y:S02]  /*ced0*/  MOV R6, 0xcef0 ;  /* 0x0000cef000067802 */ /* 0x000fe40000000f00 */
[----:B-----5:R-:W-:Y:S05]  /*cee0*/  CALL.REL.NOINC `($_ZN7cutlass13device_kernelIN5flash19enable_sm80_to_sm89INS1_16FlashAttnBwdSm80INS1_25CollectiveMainloopBwdSm80ILi2ELi2EN4cute5tupleIJNS5_1CILi128EEES8_NS7_ILi64EEEEEENS_10bfloat16_tEfNS_4arch4Sm80ELb0ELb0ELb1ELb1ELb0ELb0ELb0ELb0ELi2ELi4ELi4ELi4ELb0EEENS1_21CollectiveEpilogueBwdISA_SB_SD_Li256ELb1ELb0ELi2EEENS1_19SingleTileSchedulerILb1ELb0ELb0ELi128EEEEEEEEEvNT_6ParamsE$_ZN4cute3eso3ESOILb1ELb0EJNS_1CILi4096EEEiiNS2_ILi8192EEEEEC2ERKS3_RKiS9_RKS4_) ;  /* 0xffffc55000007944 */ /* 0x020fea0003c3ffff */
[----:B------:R-:W-:-:S04]  /*cef0*/  MOV R5, 0x0 ;  /* 0x0000000000057802 */ /* 0x000fc80000000f00 */
[----:B------:R-:W-:Y:S05]  /*cf00*/  RET.REL.NODEC R4 `(_ZN7cutlass13device_kernelIN5flash19enable_sm80_to_sm89INS1_16FlashAttnBwdSm80INS1_25CollectiveMainloopBwdSm80ILi2ELi2EN4cute5tupleIJNS5_1CILi128EEES8_NS7_ILi64EEEEEENS_10bfloat16_tEfNS_4arch4Sm80ELb0ELb0ELb1ELb1ELb0ELb0ELb0ELb0ELi2ELi4ELi4ELi4ELb0EEENS1_21CollectiveEpilogueBwdISA_SB_SD_Li256ELb1ELb0ELi2EEENS1_19SingleTileSchedulerILb1ELb0ELb0ELi128EEEEEEEEEvNT_6ParamsE) ;  /* 0xffff30f004007950 */ /* 0x000fea0003c3ffff */
        .type           $_ZN7cutlass13device_kernelIN5flash19enable_sm80_to_sm89INS1_16FlashAttnBwdSm80INS1_25CollectiveMainloopBwdSm80ILi2ELi2EN4cute5tupleIJNS5_1CILi128EEES8_NS7_ILi64EEEEEENS_10bfloat16_tEfNS_4arch4Sm80ELb0ELb0ELb1ELb1ELb0ELb0ELb0ELb0ELi2ELi4ELi4ELi4ELb0EEENS1_21CollectiveEpilogueBwdISA_SB_SD_Li256ELb1ELb0ELi2EEENS1_19SingleTileSchedulerILb1ELb0ELb0ELi128EEEEEEEEEvNT_6ParamsE$_ZZN4cute12filter_tupleINS_5tupleIJNS_1CILi4096EEENS1_IJiiEEEEEEZNS_16flatten_to_tupleIS5_EEDaRKT_EUlRKT_E_EEDaS9_OT0_ENKUlDpSC_E_clIJNS1_IJS3_EEES4_EEEDaSG_,@function
        .size           $_ZN7cutlass13device_kernelIN5flash19enable_sm80_to_sm89INS1_16FlashAttnBwdSm80INS1_25CollectiveMainloopBwdSm80ILi2ELi2EN4cute5tupleIJNS5_1CILi128EEES8_NS7_ILi64EEEEEENS_10bfloat16_tEfNS_4arch4Sm80ELb0ELb0ELb1ELb1ELb0ELb0ELb0ELb0ELi2ELi4ELi4ELi4ELb0EEENS1_21CollectiveEpilogueBwdISA_SB_SD_Li256ELb1ELb0ELi2EEENS1_19SingleTileSchedulerILb1ELb0ELb0ELi128EEEEEEEEEvNT_6ParamsE$_ZZN4cute12filter_tupleINS_5tupleIJNS_1CILi4096EEENS1_IJiiEEEEEEZNS_16flatten_to_tupleIS5_EEDaRKT_EUlRKT_E_EEDaS9_OT0_ENKUlDpSC_E_clIJNS1_IJS3_EEES4_EEEDaSG_,($_ZN7cutlass13device_kernelIN5flash19enable_sm80_to_sm89INS1_16FlashAttnBwdSm80INS1_25CollectiveMainloopBwdSm80ILi2ELi2EN4cute5tupleIJNS5_1CILi128EEES8_NS7_ILi64EEEEEENS_10bfloat16_tEfNS_4arch4Sm80ELb0ELb0ELb1ELb1ELb0ELb0ELb0ELb0ELi2ELi4ELi4ELi4ELb0EEENS1_21CollectiveEpilogueBwdISA_SB_SD_Li256ELb1ELb0ELi2EEENS1_19SingleTileSchedulerILb1ELb0ELb0ELi128EEEEEEEEEvNT_6ParamsE$_ZZN4cute12filter_tupleINS_5tupleIJiNS1_IJiNS_1CILi0EEEEEEEEES5_ZNS_6detail9lift_diceIS5_S5_EEDaRKT_RKT0_EUlRKT_RKT0_E_EEDaSA_SD_OT1_ENKUlDpSG_E_clIJNS1_IJiEEES4_EEEDaSN_ - $_ZN7cutlass13device_kernelIN5flash19enable_sm80_to_sm89INS1_16FlashAttnBwdSm80INS1_25CollectiveMainloopBwdSm80ILi2ELi2EN4cute5tupleIJNS5_1CILi128EEES8_NS7_ILi64EEEEEENS_10bfloat16_tEfNS_4arch4Sm80ELb0ELb0ELb1ELb1ELb0ELb0ELb0ELb0ELi2ELi4ELi4ELi4ELb0EEENS1_21CollectiveEpilogueBwdISA_SB_SD_Li256ELb1ELb0ELi2EEENS1_19SingleTileSchedulerILb1ELb0ELb0ELi128EEEEEEEEEvNT_6ParamsE$_ZZN4cute12filter_tupleINS_5tupleIJNS_1CILi4096EEENS1_IJiiEEEEEEZNS_16flatten_to_tupleIS5_EEDaRKT_EUlRKT_E_EEDaS9_OT0_ENKUlDpSC_E_clIJNS1_IJS3_EEES4_EEEDaSG_)
$_ZN7cutlass13device_kernelIN5flash19enable_sm80_to_sm89INS1_16FlashAttnBwdSm80INS1_25CollectiveMainloopBwdSm80ILi2ELi2EN4cute5tupleIJNS5_1CILi128EEES8_NS7_ILi64EEEEEENS_10bfloat16_tEfNS_4arch4Sm80ELb0ELb0ELb1ELb1ELb0ELb0ELb0ELb0ELi2ELi4ELi4ELi4ELb0EEENS1_21CollectiveEpilogueBwdISA_SB_SD_Li256ELb1ELb0ELi2EEENS1_19SingleTileSchedulerILb1ELb0ELb0ELi128EEEEEEEEEvNT_6ParamsE$_ZZN4cute12filter_tupleINS_5tupleIJNS_1CILi4096EEENS1_IJiiEEEEEEZNS_16flatten_to_tupleIS5_EEDaRKT_EUlRKT_E_EEDaS9_OT0_ENKUlDpSC_E_clIJNS1_IJS3_EEES4_EEEDaSG_:
[----:B------:R-:W-:-:S06]  /*cf10*/  IADD3 R8, R56, -c[0x0][0x20], RZ ;  /* 0x8000080038087a10 */ /* 0x000fcc0007ffe0ff */
[----:B------:R-:W5:Y:S01]  /*cf20*/  LDL R8, [R8] ;  /* 0x0000000008087983 */ /* 0x000f620000100800 */
[----:B------:R-:W-:Y:S02]  /*cf30*/  IADD3 R3, R1, 0x1380, RZ ;  /* 0x0000138001037810 */ /* 0x000fe40007ffe0ff */
[----:B------:R-:W-:Y:S02]  /*cf40*/  IADD3 R2, R56, 0x4, RZ ;  /* 0x0000000438027810 */ /* 0x000fe40007ffe0ff */
[----:B------:R-:W-:Y:S02]  /*cf50*/  IADD3 R3, R3, c[0x0][0x20], RZ ;  /* 0x0000080003037a10 */ /* 0x000fe40007ffe0ff */
[----:B------:R-:W-:Y:S02]  /*cf60*/  MOV R6, 0xcf80 ;  /* 0x0000cf8000067802 */ /* 0x000fe40000000f00 */
[----:B-----5:R-:W-:Y:S05]  /*cf70*/  CALL.REL.NOINC `($_ZN7cutlass13device_kernelIN5flash19enable_sm80_to_sm89INS1_16FlashAttnBwdSm80INS1_25CollectiveMainloopBwdSm80ILi2ELi2EN4cute5tupleIJNS5_1CILi128EEES8_NS7_ILi64EEEEEENS_10bfloat16_tEfNS_4arch4Sm80ELb0ELb0ELb1ELb1ELb0ELb0ELb0ELb0ELi2ELi4ELi4ELi4ELb0EEENS1_21CollectiveEpilogueBwdISA_SB_SD_Li256ELb1ELb0ELi2EEENS1_19SingleTileSchedulerILb1ELb0ELb0ELi128EEEEEEEEEvNT_6ParamsE$_ZN4cute3eso3ESOILb1ELb0EJNS_1CILi4096EEEiiEEC2ERKS3_RKiS8_) ;  /* 0xffffc44000007944 */ /* 0x020fea0003c3ffff */
[----:B------:R-:W-:-:S04]  /*cf80*/  MOV R5, 0x0 ;  /* 0x0000000000057802 */ /* 0x000fc80000000f00 */
[----:B------:R-:W-:Y:S05]  /*cf90*/  RET.REL.NODEC R4 `(_ZN7cutlass13device_kernelIN5flash19enable_sm80_to_sm89INS1_16FlashAttnBwdSm80INS1_25CollectiveMainloopBwdSm80ILi2ELi2EN4cute5tupleIJNS5_1CILi128EEES8_NS7_ILi64EEEEEENS_10bfloat16_tEfNS_4arch4Sm80ELb0ELb0ELb1ELb1ELb0ELb0ELb0ELb0ELi2ELi4ELi4ELi4ELb0EEENS1_21CollectiveEpilogueBwdISA_SB_SD_Li256ELb1ELb0ELi2EEENS1_19SingleTileSchedulerILb1ELb0ELb0ELi128EEEEEEEEEvNT_6ParamsE) ;  /* 0xffff306004007950 */ /* 0x000fea0003c3ffff */
        .type           $_ZN7cutlass13device_kernelIN5flash19enable_sm80_to_sm89INS1_16FlashAttnBwdSm80INS1_25CollectiveMainloopBwdSm80ILi2ELi2EN4cute5tupleIJNS5_1CILi128EEES8_NS7_ILi64EEEEEENS_10bfloat16_tEfNS_4arch4Sm80ELb0ELb0ELb1ELb1ELb0ELb0ELb0ELb0ELi2ELi4ELi4ELi4ELb0EEENS1_21CollectiveEpilogueBwdISA_SB_SD_Li256ELb1ELb0ELi2EEENS1_19SingleTileSchedulerILb1ELb0ELb0ELi128EEEEEEEEEvNT_6ParamsE$_ZZN4cute12filter_tupleINS_5tupleIJiNS1_IJiNS_1CILi0EEEEEEEEES5_ZNS_6detail9lift_diceIS5_S5_EEDaRKT_RKT0_EUlRKT_RKT0_E_EEDaSA_SD_OT1_ENKUlDpSG_E_clIJNS1_IJiEEES4_EEEDaSN_,@function
        .size           $_ZN7cutlass13device_kernelIN5flash19enable_sm80_to_sm89INS1_16FlashAttnBwdSm80INS1_25CollectiveMainloopBwdSm80ILi2ELi2EN4cute5tupleIJNS5_1CILi128EEES8_NS7_ILi64EEEEEENS_10bfloat16_tEfNS_4arch4Sm80ELb0ELb0ELb1ELb1ELb0ELb0ELb0ELb0ELi2ELi4ELi4ELi4ELb0EEENS1_21CollectiveEpilogueBwdISA_SB_SD_Li256ELb1ELb0ELi2EEENS1_19SingleTileSchedulerILb1ELb0ELb0ELi128EEEEEEEEEvNT_6ParamsE$_ZZN4cute12filter_tupleINS_5tupleIJiNS1_IJiNS_1CILi0EEEEEEEEES5_ZNS_6detail9lift_diceIS5_S5_EEDaRKT_RKT0_EUlRKT_RKT0_E_EEDaSA_SD_OT1_ENKUlDpSG_E_clIJNS1_IJiEEES4_EEEDaSN_,($_ZN7cutlass13device_kernelIN5flash19enable_sm80_to_sm89INS1_16FlashAttnBwdSm80INS1_25CollectiveMainloopBwdSm80ILi2ELi2EN4cute5tupleIJNS5_1CILi128EEES8_NS7_ILi64EEEEEENS_10bfloat16_tEfNS_4arch4Sm80ELb0ELb0ELb1ELb1ELb0ELb0ELb0ELb0ELi2ELi4ELi4ELi4ELb0EEENS1_21CollectiveEpilogueBwdISA_SB_SD_Li256ELb1ELb0ELi2EEENS1_19SingleTileSchedulerILb1ELb0ELb0ELi128EEEEEEEEEvNT_6ParamsE$_ZZN4cute12filter_tupleINS_5tupleIJiNS_1CILi0EEEEEES4_ZNS_6detail9lift_diceIS4_S4_EEDaRKT_RKT0_EUlRKT_RKT0_E_EEDaS9_SC_OT1_ENKUlDpSF_E_clIJNS1_IJiEEENS1_IJS3_EEEEEEDaSM_ - $_ZN7cutlass13device_kernelIN5flash19enable_sm80_to_sm89INS1_16FlashAttnBwdSm80INS1_25CollectiveMainloopBwdSm80ILi2ELi2EN4cute5tupleIJNS5_1CILi128EEES8_NS7_ILi64EEEEEENS_10bfloat16_tEfNS_4arch4Sm80ELb0ELb0ELb1ELb1ELb0ELb0ELb0ELb0ELi2ELi4ELi4ELi4ELb0EEENS1_21CollectiveEpilogueBwdISA_SB_SD_Li256ELb1ELb0ELi2EEENS1_19SingleTileSchedulerILb1ELb0ELb0ELi128EEEEEEEEEvNT_6ParamsE$_ZZN4cute12filter_tupleINS_5tupleIJiNS1_IJiNS_1CILi0EEEEEEEEES5_ZNS_6detail9lift_diceIS5_S5_EEDaRKT_RKT0_EUlRKT_RKT0_E_EEDaSA_SD_OT1_ENKUlDpSG_E_clIJNS1_IJiEEES4_EEEDaSN_)
$_ZN7cutlass13device_kernelIN5flash19enable_sm80_to_sm89INS1_16FlashAttnBwdSm80INS1_25CollectiveMainloopBwdSm80ILi2ELi2EN4cute5tupleIJNS5_1CILi128EEES8_NS7_ILi64EEEEEENS_10bfloat16_tEfNS_4arch4Sm80ELb0ELb0ELb1ELb1ELb0ELb0ELb0ELb0ELi2ELi4ELi4ELi4ELb0EEENS1_21CollectiveEpilogueBwdISA_SB_SD_Li256ELb1ELb0ELi2EEENS1_19SingleTileSchedulerILb1ELb0ELb0ELi128EEEEEEEEEvNT_6ParamsE$_ZZN4cute12filter_tupleINS_5tupleIJiNS1_IJiNS_1CILi0EEEEEEEEES5_ZNS_6detail9lift_diceIS5_S5_EEDaRKT_RKT0_EUlRKT_RKT0_E_EEDaSA_SD_OT1_ENKUlDpSG_E_clIJNS1_IJiEEES4_EEEDaSN_:
[----:B------:R-:W-:Y:S02]  /*cfa0*/  IADD3 R6, R1, 0x1684, RZ ;  /* 0x0000168401067810 */ /* 0x000fe40007ffe0ff */
[----:B------:R-:W-:Y:S02]  /*cfb0*/  MOV R10, 0xcfe0 ;  /* 0x0000cfe0000a7802 */ /* 0x000fe40000000f00 */
[----:B------:R-:W-:Y:S02]  /*cfc0*/  IADD3 R6, R6, c[0x0][0x20], RZ ;  /* 0x0000080006067a10 */ /* 0x000fe40007ffe0ff */
[----:B------:R-:W-:Y:S05]  /*cfd0*/  CALL.REL.NOINC `($_ZN7cutlass13device_kernelIN5flash19enable_sm80_to_sm89INS1_16FlashAttnBwdSm80INS1_25CollectiveMainloopBwdSm80ILi2ELi2EN4cute5tupleIJNS5_1CILi128EEES8_NS7_ILi64EEEEEENS_10bfloat16_tEfNS_4arch4Sm80ELb0ELb0ELb1ELb1ELb0ELb0ELb0ELb0ELi2ELi4ELi4ELi4ELb0EEENS1_21CollectiveEpilogueBwdISA_SB_SD_Li256ELb1ELb0ELi2EEENS1_19SingleTileSchedulerILb1ELb0ELb0ELi128EEEEEEEEEvNT_6ParamsE$_ZN4cute3eso3ESOILb0ELb0EJiiNS_1CILi0EEEEEC2ERKiS6_RKS3_) ;  /* 0xffffaef000007944 */ /* 0x000fea0003c3ffff */
[----:B-1----:R1:W5:Y:S04]  /*cfe0*/  LDL R3, [R1+0x1688] ;  /* 0x0016880001037983 */ /* 0x0023680000100800 */
[----:B------:R1:W5:Y:S01]  /*cff0*/  LDL R5, [R1+0x1684] ;  /* 0x0016840001057983 */ /* 0x0003620000100800 */
[----:B------:R-:W-:Y:S02]  /*d000*/  MOV R8, R2 ;  /* 0x0000000200087202 */ /* 0x000fe40000000f00 */
[----:B------:R-:W-:-:S04]  /*d010*/  MOV R9, 0x0 ;  /* 0x0000000000097802 */ /* 0x000fc80000000f00 */
[----:B------:R-:W-:Y:S05]  /*d020*/  RET.REL.NODEC R8 `(_ZN7cutlass13device_kernelIN5flash19enable_sm80_to_sm89INS1_16FlashAttnBwdSm80INS1_25CollectiveMainloopBwdSm80ILi2ELi2EN4cute5tupleIJNS5_1CILi128EEES8_NS7_ILi64EEEEEENS_10bfloat16_tEfNS_4arch4Sm80ELb0ELb0ELb1ELb1ELb0ELb0ELb0ELb0ELi2ELi4ELi4ELi4ELb0EEENS1_21CollectiveEpilogueBwdISA_SB_SD_Li256ELb1ELb0ELi2EEENS1_19SingleTileSchedulerILb1ELb0ELb0ELi128EEEEEEEEEvNT_6ParamsE) ;  /* 0xffff2fd008007950 */ /* 0x000fea0003c3ffff */
        .type           $_ZN7cutlass13device_kernelIN5flash19enable_sm80_to_sm89INS1_16FlashAttnBwdSm80INS1_25CollectiveMainloopBwdSm80ILi2ELi2EN4cute5tupleIJNS5_1CILi128EEES8_NS7_ILi64EEEEEENS_10bfloat16_tEfNS_4arch4Sm80ELb0ELb0ELb1ELb1ELb0ELb0ELb0ELb0ELi2ELi4ELi4ELi4ELb0EEENS1_21CollectiveEpilogueBwdISA_SB_SD_Li256ELb1ELb0ELi2EEENS1_19SingleTileSchedulerILb1ELb0ELb0ELi128EEEEEEEEEvNT_6ParamsE$_ZZN4cute12filter_tupleINS_5tupleIJiNS_1CILi0EEEEEES4_ZNS_6detail9lift_diceIS4_S4_EEDaRKT_RKT0_EUlRKT_RKT0_E_EEDaS9_SC_OT1_ENKUlDpSF_E_clIJNS1_IJiEEENS1_IJS3_EEEEEEDaSM_,@function
        .size           $_ZN7cutlass13device_kernelIN5flash19enable_sm80_to_sm89INS1_16FlashAttnBwdSm80INS1_25CollectiveMainloopBwdSm80ILi2ELi2EN4cute5tupleIJNS5_1CILi128EEES8_NS7_ILi64EEEEEENS_10bfloat16_tEfNS_4arch4Sm80ELb0ELb0ELb1ELb1ELb0ELb0ELb0ELb0ELi2ELi4ELi4ELi4ELb0EEENS1_21CollectiveEpilogueBwdISA_SB_SD_Li256ELb1ELb0ELi2EEENS1_19SingleTileSchedulerILb1ELb0ELb0ELi128EEEEEEEEEvNT_6ParamsE$_ZZN4cute12filter_tupleINS_5tupleIJiNS_1CILi0EEEEEES4_ZNS_6detail9lift_diceIS4_S4_EEDaRKT_RKT0_EUlRKT_RKT0_E_EEDaS9_SC_OT1_ENKUlDpSF_E_clIJNS1_IJiEEENS1_IJS3_EEEEEEDaSM_,($_ZN7cutlass13device_kernelIN5flash19enable_sm80_to_sm89INS1_16FlashAttnBwdSm80INS1_25CollectiveMainloopBwdSm80ILi2ELi2EN4cute5tupleIJNS5_1CILi128EEES8_NS7_ILi64EEEEEENS_10bfloat16_tEfNS_4arch4Sm80ELb0ELb0ELb1ELb1ELb0ELb0ELb0ELb0ELi2ELi4ELi4ELi4ELb0EEENS1_21CollectiveEpilogueBwdISA_SB_SD_Li256ELb1ELb0ELi2EEENS1_19SingleTileSchedulerILb1ELb0ELb0ELi128EEEEEEEEEvNT_6ParamsE$_ZZN4cute13to_mixed_bitsINS_5tupleIJNS1_IJNS_1CILi4EEENS2_ILi8EEEEEENS2_ILi2EEENS2_ILi1EEEEEENS1_IJNS1_IJNS2_ILi0EEENS2_ILi64EEEEEES9_S9_EEENS1_IJNS1_IJiiEEEiS9_EEEEEDaRKT_RKT0_RKT1_ENKUlDpRKT_E_clIJNS_9MixedBitsILj0ELj448EEENS2_ILj0EEESW_EEEDaSR_ - $_ZN7cutlass13device_kernelIN5flash19enable_sm80_to_sm89INS1_16FlashAttnBwdSm80INS1_25CollectiveMainloopBwdSm80ILi2ELi2EN4cute5tupleIJNS5_1CILi128EEES8_NS7_ILi64EEEEEENS_10bfloat16_tEfNS_4arch4Sm80ELb0ELb0ELb1ELb1ELb0ELb0ELb0ELb0ELi2ELi4ELi4ELi4ELb0EEENS1_21CollectiveEpilogueBwdISA_SB_SD_Li256ELb1ELb0ELi2EEENS1_19SingleTileSchedulerILb1ELb0ELb0ELi128EEEEEEEEEvNT_6ParamsE$_ZZN4cute12filter_tupleINS_5tupleIJiNS_1CILi0EEEEEES4_ZNS_6detail9lift_diceIS4_S4_EEDaRKT_RKT0_EUlRKT_RKT0_E_EEDaS9_SC_OT1_ENKUlDpSF_E_clIJNS1_IJiEEENS1_IJS3_EEEEEEDaSM_)
$_ZN7cutlass13device_kernelIN5flash19enable_sm80_to_sm89INS1_16FlashAttnBwdSm80INS1_25CollectiveMainloopBwdSm80ILi2ELi2EN4cute5tupleIJNS5_1CILi128EEES8_NS7_ILi64EEEEEENS_10bfloat16_tEfNS_4arch4Sm80ELb0ELb0ELb1ELb1ELb0ELb0ELb0ELb0ELi2ELi4ELi4ELi4ELb0EEENS1_21CollectiveEpilogueBwdISA_SB_SD_Li256ELb1ELb0ELi2EEENS1_19SingleTileSchedulerILb1ELb0ELb0ELi128EEEEEEEEEvNT_6ParamsE$_ZZN4cute12filter_tupleINS_5tupleIJiNS_1CILi0EEEEEES4_ZNS_6detail9lift_diceIS4_S4_EEDaRKT_RKT0_EUlRKT_RKT0_E_EEDaS9_SC_OT1_ENKUlDpSF_E_clIJNS1_IJiEEENS1_IJS3_EEEEEEDaSM_:
[----:B------:R-:W-:Y:S02]  /*d030*/  IADD3 R2, R1, 0x1684, RZ ;  /* 0x0000168401027810 */ /* 0x000fe40007ffe0ff */
[----:B------:R-:W-:Y:S02]  /*d040*/  MOV R6, 0xd070 ;  /* 0x0000d07000067802 */ /* 0x000fe40000000f00 */
[----:B------:R-:W-:Y:S02]  /*d050*/  IADD3 R2, R2, c[0x0][0x20], RZ ;  /* 0x0000080002027a10 */ /* 0x000fe40007ffe0ff */
[----:B------:R-:W-:Y:S05]  /*d060*/  CALL.REL.NOINC `($_ZN7cutlass13device_kernelIN5flash19enable_sm80_to_sm89INS1_16FlashAttnBwdSm80INS1_25CollectiveMainloopBwdSm80ILi2ELi2EN4cute5tupleIJNS5_1CILi128EEES8_NS7_ILi64EEEEEENS_10bfloat16_tEfNS_4arch4Sm80ELb0ELb0ELb1ELb1ELb0ELb0ELb0ELb0ELi2ELi4ELi4ELi4ELb0EEENS1_21CollectiveEpilogueBwdISA_SB_SD_Li256ELb1ELb0ELi2EEENS1_19SingleTileSchedulerILb1ELb0ELb0ELi128EEEEEEEEEvNT_6ParamsE$_ZN4cute3eso3ESOILb0ELb1EJiNS_1CILi0EEEEEC2ERKiRKS3_) ;  /* 0xffffb5d000007944 */ /* 0x000fea0003c3ffff */
[----:B-1----:R1:W5:Y:S01]  /*d070*/  LDL R2, [R1+0x1684] ;  /* 0x0016840001027983 */ /* 0x0023620000100800 */
[----:B------:R-:W-:Y:S02]  /*d080*/  MOV R8, R70 ;  /* 0x0000004600087202 */ /* 0x000fe40000000f00 */
[----:B------:R-:W-:-:S04]  /*d090*/  MOV R9, 0x0 ;  /* 0x0000000000097802 */ /* 0x000fc80000000f00 */
[----:B------:R-:W-:Y:S05]  /*d0a0*/  RET.REL.NODEC R8 `(_ZN7cutlass13device_kernelIN5flash19enable_sm80_to_sm89INS1_16FlashAttnBwdSm80INS1_25CollectiveMainloopBwdSm80ILi2ELi2EN4cute5tupleIJNS5_1CILi128EEES8_NS7_ILi64EEEEEENS_10bfloat16_tEfNS_4arch4Sm80ELb0ELb0ELb1ELb1ELb0ELb0ELb0ELb0ELi2ELi4ELi4ELi4ELb0EEENS1_21CollectiveEpilogueBwdISA_SB_SD_Li256ELb1ELb0ELi2EEENS1_19SingleTileSchedulerILb1ELb0ELb0ELi128EEEEEEEEEvNT_6ParamsE) ;  /* 0xffff2f5008007950 */ /* 0x000fea0003c3ffff */
        .type           $_ZN7cutlass13device_kernelIN5flash19enable_sm80_to_sm89INS1_16FlashAttnBwdSm80INS1_25CollectiveMainloopBwdSm80ILi2ELi2EN4cute5tupleIJNS5_1CILi128EEES8_NS7_ILi64EEEEEENS_10bfloat16_tEfNS_4arch4Sm80ELb0ELb0ELb1ELb1ELb0ELb0ELb0ELb0ELi2ELi4ELi4ELi4ELb0EEENS1_21CollectiveEpilogueBwdISA_SB_SD_Li256ELb1ELb0ELi2EEENS1_19SingleTileSchedulerILb1ELb0ELb0ELi128EEEEEEEEEvNT_6ParamsE$_ZZN4cute13to_mixed_bitsINS_5tupleIJNS1_IJNS_1CILi4EEENS2_ILi8EEEEEENS2_ILi2EEENS2_ILi1EEEEEENS1_IJNS1_IJNS2_ILi0EEENS2_ILi64EEEEEES9_S9_EEENS1_IJNS1_IJiiEEEiS9_EEEEEDaRKT_RKT0_RKT1_ENKUlDpRKT_E_clIJNS_9MixedBitsILj0ELj448EEENS2_ILj0EEESW_EEEDaSR_,@function
        .size           $_ZN7cutlass13device_kernelIN5flash19enable_sm80_to_sm89INS1_16FlashAttnBwdSm80INS1_25CollectiveMainloopBwdSm80ILi2ELi2EN4cute5tupleIJNS5_1CILi128EEES8_NS7_ILi64EEEEEENS_10bfloat16_tEfNS_4arch4Sm80ELb0ELb0ELb1ELb1ELb0ELb0ELb0ELb0ELi2ELi4ELi4ELi4ELb0EEENS1_21CollectiveEpilogueBwdISA_SB_SD_Li256ELb1ELb0ELi2EEENS1_19SingleTileSchedulerILb1ELb0ELb0ELi128EEEEEEEEEvNT_6ParamsE$_ZZN4cute13to_mixed_bitsINS_5tupleIJNS1_IJNS_1CILi4EEENS2_ILi8EEEEEENS2_ILi2EEENS2_ILi1EEEEEENS1_IJNS1_IJNS2_ILi0EEENS2_ILi64EEEEEES9_S9_EEENS1_IJNS1_IJiiEEEiS9_EEEEEDaRKT_RKT0_RKT1_ENKUlDpRKT_E_clIJNS_9MixedBitsILj0ELj448EEENS2_ILj0EEESW_EEEDaSR_,($_ZN7cutlass13device_kernelIN5flash19enable_sm80_to_sm89INS1_16FlashAttnBwdSm80INS1_25CollectiveMainloopBwdSm80ILi2ELi2EN4cute5tupleIJNS5_1CILi128EEES8_NS7_ILi64EEEEEENS_10bfloat16_tEfNS_4arch4Sm80ELb0ELb0ELb1ELb1ELb0ELb0ELb0ELb0ELi2ELi4ELi4ELi4ELb0EEENS1_21CollectiveEpilogueBwdISA_SB_SD_Li256ELb1ELb0ELi2EEENS1_19SingleTileSchedulerILb1ELb0ELb0ELi128EEEEEEEEEvNT_6ParamsE$_ZZN4cute13to_mixed_bitsINS_5tupleIJNS1_IJNS_1CILi4EEENS2_ILi8EEEEEENS2_ILi2EEENS2_ILi1EEEEEENS1_IJNS1_IJNS2_ILi0EEENS2_ILi64EEEEEES9_S9_EEENS1_IJNS1_IJiiEEEiS9_EEEEEDaRKT_RKT0_RKT1_ENKUlRKT_RKT0_RKT1_E_clIS5_SB_SD_EEDaSQ_ST_SW_ - $_ZN7cutlass13device_kernelIN5flash19enable_sm80_to_sm89INS1_16FlashAttnBwdSm80INS1_25CollectiveMainloopBwdSm80ILi2ELi2EN4cute5tupleIJNS5_1CILi128EEES8_NS7_ILi64EEEEEENS_10bfloat16_tEfNS_4arch4Sm80ELb0ELb0ELb1ELb1ELb0ELb0ELb0ELb0ELi2ELi4ELi4ELi4ELb0EEENS1_21CollectiveEpilogueBwdISA_SB_SD_Li256ELb1ELb0ELi2EEENS1_19SingleTileSchedulerILb1ELb0ELb0ELi128EEEEEEEEEvNT_6ParamsE$_ZZN4cute13to_mixed_bitsINS_5tupleIJNS1_IJNS_1CILi4EEENS2_ILi8EEEEEENS2_ILi2EEENS2_ILi1EEEEEENS1_IJNS1_IJNS2_ILi0EEENS2_ILi64EEEEEES9_S9_EEENS1_IJNS1_IJiiEEEiS9_EEEEEDaRKT_RKT0_RKT1_ENKUlDpRKT_E_clIJNS_9MixedBitsILj0ELj448EEENS2_ILj0EEESW_EEEDaSR_)
$_ZN7cutlass13device_kernelIN5flash19enable_sm80_to_sm89INS1_16FlashAttnBwdSm80INS1_25CollectiveMainloopBwdSm80ILi2ELi2EN4cute5tupleIJNS5_1CILi128EEES8_NS7_ILi64EEEEEENS_10bfloat16_tEfNS_4arch4Sm80ELb0ELb0ELb1ELb1ELb0ELb0ELb0ELb0ELi2ELi4ELi4ELi4ELb0EEENS1_21CollectiveEpilogueBwdISA_SB_SD_Li256ELb1ELb0ELi2EEENS1_19SingleTileSchedulerILb1ELb0ELb0ELi128EEEEEEEEEvNT_6ParamsE$_ZZN4cute13to_mixed_bitsINS_5tupleIJNS1_IJNS_1CILi4EEENS2_ILi8EEEEEENS2_ILi2EEENS2_ILi1EEEEEENS1_IJNS1_IJNS2_ILi0EEENS2_ILi64EEEEEES9_S9_EEENS1_IJNS1_IJiiEEEiS9_EEEEEDaRKT_RKT0_RKT1_ENKUlDpRKT_E_clIJNS_9MixedBitsILj0ELj448EEENS2_ILj0EEESW_EEEDaSR_:
[----:B------:R-:W-:Y:S02]  /*d0b0*/  MOV R3, 0x0 ;  /* 0x0000000000037802 */ /* 0x000fe40000000f00 */
[----:B------:R-:W-:Y:S02]  /*d0c0*/  LOP3.LUT R13, R13, 0x1c0, RZ, 0xc0, !PT ;  /* 0x000001c00d0d7812 */ /* 0x000fe400078ec0ff */
[----:B------:R-:W-:Y:S05]  /*d0d0*/  RET.REL.NODEC R2 `(_ZN7cutlass13device_kernelIN5flash19enable_sm80_to_sm89INS1_16FlashAttnBwdSm80INS1_25CollectiveMainloopBwdSm80ILi2ELi2EN4cute5tupleIJNS5_1CILi128EEES8_NS7_ILi64EEEEEENS_10bfloat16_tEfNS_4arch4Sm80ELb0ELb0ELb1ELb1ELb0ELb0ELb0ELb0ELi2ELi4ELi4ELi4ELb0EEENS1_21CollectiveEpilogueBwdISA_SB_SD_Li256ELb1ELb0ELi2EEENS1_19SingleTileSchedulerILb1ELb0ELb0ELi128EEEEEEEEEvNT_6ParamsE) ;  /* 0xffff2f2002007950 */ /* 0x000fea0003c3ffff */
        .type           $_ZN7cutlass13device_kernelIN5flash19enable_sm80_to_sm89INS1_16FlashAttnBwdSm80INS1_25CollectiveMainloopBwdSm80ILi2ELi2EN4cute5tupleIJNS5_1CILi128EEES8_NS7_ILi64EEEEEENS_10bfloat16_tEfNS_4arch4Sm80ELb0ELb0ELb1ELb1ELb0ELb0ELb0ELb0ELi2ELi4ELi4ELi4ELb0EEENS1_21CollectiveEpilogueBwdISA_SB_SD_Li256ELb1ELb0ELi2EEENS1_19SingleTileSchedulerILb1ELb0ELb0ELi128EEEEEEEEEvNT_6ParamsE$_ZZN4cute13to_mixed_bitsINS_5tupleIJNS1_IJNS_1CILi4EEENS2_ILi8EEEEEENS2_ILi2EEENS2_ILi1EEEEEENS1_IJNS1_IJNS2_ILi0EEENS2_ILi64EEEEEES9_S9_EEENS1_IJNS1_IJiiEEEiS9_EEEEEDaRKT_RKT0_RKT1_ENKUlRKT_RKT0_RKT1_E_clIS5_SB_SD_EEDaSQ_ST_SW_,@function
        .size           $_ZN7cutlass13device_kernelIN5flash19enable_sm80_to_sm89INS1_16FlashAttnBwdSm80INS1_25CollectiveMainloopBwdSm80ILi2ELi2EN4cute5tupleIJNS5_1CILi128EEES8_NS7_ILi64EEEEEENS_10bfloat16_tEfNS_4arch4Sm80ELb0ELb0ELb1ELb1ELb0ELb0ELb0ELb0ELi2ELi4ELi4ELi4ELb0EEENS1_21CollectiveEpilogueBwdISA_SB_SD_Li256ELb1ELb0ELi2EEENS1_19SingleTileSchedulerILb1ELb0ELb0ELi128EEEEEEEEEvNT_6ParamsE$_ZZN4cute13to_mixed_bitsINS_5tupleIJNS1_IJNS_1CILi4EEENS2_ILi8EEEEEENS2_ILi2EEENS2_ILi1EEEEEENS1_IJNS1_IJNS2_ILi0EEENS2_ILi64EEEEEES9_S9_EEENS1_IJNS1_IJiiEEEiS9_EEEEEDaRKT_RKT0_RKT1_ENKUlRKT_RKT0_RKT1_E_clIS5_SB_SD_EEDaSQ_ST_SW_,($_ZN7cutlass13device_kernelIN5flash19enable_sm80_to_sm89INS1_16FlashAttnBwdSm80INS1_25CollectiveMainloopBwdSm80ILi2ELi2EN4cute5tupleIJNS5_1CILi128EEES8_NS7_ILi64EEEEEENS_10bfloat16_tEfNS_4arch4Sm80ELb0ELb0ELb1ELb1ELb0ELb0ELb0ELb0ELi2ELi4ELi4ELi4ELb0EEENS1_21CollectiveEpilogueBwdISA_SB_SD_Li256ELb1ELb0ELi2EEENS1_19SingleTileSchedulerILb1ELb0ELb0ELi128EEEEEEEEEvNT_6ParamsE$_ZZN4cute13to_mixed_bitsINS_5tupleIJNS1_IJNS_1CILi4EEENS2_ILi8EEEEEENS2_ILi2EEENS2_ILi1EEEEEENS1_IJNS1_IJNS2_ILi128EEENS2_ILi0EEEEEES4_SA_EEENS1_IJNS1_IJiiEEEiSA_EEEEEDaRKT_RKT0_RKT1_ENKUlDpRKT_E_clIJNS_9MixedBitsILj0ELj384EEENSU_ILj0ELj8EEENS2_ILj0EEEEEEDaSR_ - $_ZN7cutlass13device_kernelIN5flash19enable_sm80_to_sm89INS1_16FlashAttnBwdSm80INS1_25CollectiveMainloopBwdSm80ILi2ELi2EN4cute5tupleIJNS5_1CILi128EEES8_NS7_ILi64EEEEEENS_10bfloat16_tEfNS_4arch4Sm80ELb0ELb0ELb1ELb1ELb0ELb0ELb0ELb0ELi2ELi4ELi4ELi4ELb0EEENS1_21CollectiveEpilogueBwdISA_SB_SD_Li256ELb1ELb0ELi2EEENS1_19SingleTileSchedulerILb1ELb0ELb0ELi128EEEEEEEEEvNT_6ParamsE$_ZZN4cute13to_mixed_bitsINS_5tupleIJNS1_IJNS_1CILi4EEENS2_ILi8EEEEEENS2_ILi2EEENS2_ILi1EEEEEENS1_IJNS1_IJNS2_ILi0EEENS2_ILi64EEEEEES9_S9_EEENS1_IJNS1_IJiiEEEiS9_EEEEEDaRKT_RKT0_RKT1_ENKUlRKT_RKT0_RKT1_E_clIS5_SB_SD_EEDaSQ_ST_SW_)
$_ZN7cutlass13device_kernelIN5flash19enable_sm80_to_sm89INS1_16FlashAttnBwdSm80INS1_25CollectiveMainloopBwdSm80ILi2ELi2EN4cute5tupleIJNS5_1CILi128EEES8_NS7_ILi64EEEEEENS_10bfloat16_tEfNS_4arch4Sm80ELb0ELb0ELb1ELb1ELb0ELb0ELb0ELb0ELi2ELi4ELi4ELi4ELb0EEENS1_21CollectiveEpilogueBwdISA_SB_SD_Li256ELb1ELb0ELi2EEENS1_19SingleTileSchedulerILb1ELb0ELb0ELi128EEEEEEEEEvNT_6ParamsE$_ZZN4cute13to_mixed_bitsINS_5tupleIJNS1_IJNS_1CILi4EEENS2_ILi8EEEEEENS2_ILi2EEENS2_ILi1EEEEEENS1_IJNS1_IJNS2_ILi0EEENS2_ILi64EEEEEES9_S9_EEENS1_IJNS1_IJiiEEEiS9_EEEEEDaRKT_RKT0_RKT1_ENKUlRKT_RKT0_RKT1_E_clIS5_SB_SD_EEDaSQ_ST_SW_:
[----:B------:R-:W-:Y:S02]  /*d0e0*/  MOV R2, 0xd100 ;  /* 0x0000d10000027802 */ /* 0x000fe40000000f00 */
[----:B------:R-:W-:Y:S05]  /*d0f0*/  CALL.REL.NOINC `($_ZN7cutlass13device_kernelIN5flash19enable_sm80_to_sm89INS1_16FlashAttnBwdSm80INS1_25CollectiveMainloopBwdSm80ILi2ELi2EN4cute5tupleIJNS5_1CILi128EEES8_NS7_ILi64EEEEEENS_10bfloat16_tEfNS_4arch4Sm80ELb0ELb0ELb1ELb1ELb0ELb0ELb0ELb0ELi2ELi4ELi4ELi4ELb0EEENS1_21CollectiveEpilogueBwdISA_SB_SD_Li256ELb1ELb0ELi2EEENS1_19SingleTileSchedulerILb1ELb0ELb0ELi128EEEEEEEEEvNT_6ParamsE$_ZZN4cute13to_mixed_bitsINS_5tupleIJNS_1CILi4EEENS2_ILi8EEEEEENS1_IJNS2_ILi0EEENS2_ILi64EEEEEENS1_IJiiEEEEEDaRKT_RKT0_RKT1_ENKUlRKT_RKT0_RKT1_E_clIS4_S7_iEEDaSL_SO_SR_) ;  /* 0x0000038000007944 */ /* 0x000fea0003c00000 */
[----:B------:R-:W-:Y:S02]  /*d100*/  MOV R2, 0xd120 ;  /* 0x0000d12000027802 */ /* 0x000fe40000000f00 */
[----:B------:R-:W-:Y:S05]  /*d110*/  CALL.REL.NOINC `($_ZN7cutlass13device_kernelIN5flash19enable_sm80_to_sm89INS1_16FlashAttnBwdSm80INS1_25CollectiveMainloopBwdSm80ILi2ELi2EN4cute5tupleIJNS5_1CILi128EEES8_NS7_ILi64EEEEEENS_10bfloat16_tEfNS_4arch4Sm80ELb0ELb0ELb1ELb1ELb0ELb0ELb0ELb0ELi2ELi4ELi4ELi4ELb0EEENS1_21CollectiveEpilogueBwdISA_SB_SD_Li256ELb1ELb0ELi2EEENS1_19SingleTileSchedulerILb1ELb0ELb0ELi128EEEEEEEEEvNT_6ParamsE$_ZZN4cute13to_mixed_bitsINS_5tupleIJNS_1CILi4EEENS2_ILi8EEEEEENS1_IJNS2_ILi0EEENS2_ILi64EEEEEENS1_IJiiEEEEEDaRKT_RKT0_RKT1_ENKUlDpRKT_E_clIJNS2_ILj0EEENS_9MixedBitsILj0ELj448EEEEEEDaSM_) ;  /* 0x0000032000007944 */ /* 0x000fea0003c00000 */
[----:B------:R-:W-:Y:S02]  /*d120*/  MOV R13, R3 ;  /* 0x00000003000d7202 */ /* 0x000fe40000000f00 */
[----:B------:R-:W-:Y:S02]  /*d130*/  MOV R2, R6 ;  /* 0x0000000600027202 */ /* 0x000fe40000000f00 */
[----:B------:R-:W-:-:S04]  /*d140*/  MOV R3, 0x0 ;  /* 0x0000000000037802 */ /* 0x000fc80000000f00 */
[----:B------:R-:W-:Y:S05]  /*d150*/  RET.REL.NODEC R2 `(_ZN7cutlass13device_kernelIN5flash19enable_sm80_to_sm89INS1_16FlashAttnBwdSm80INS1_25CollectiveMainloopBwdSm80ILi2ELi2EN4cute5tupleIJNS5_1CILi128EEES8_NS7_ILi64EEEEEENS_10bfloat16_tEfNS_4arch4Sm80ELb0ELb0ELb1ELb1ELb0ELb0ELb0ELb0ELi2ELi4ELi4ELi4ELb0EEENS1_21CollectiveEpilogueBwdISA_SB_SD_Li256ELb1ELb0ELi2EEENS1_19SingleTileSchedulerILb1ELb0ELb0ELi128EEEEEEEEEvNT_6ParamsE) ;  /* 0xffff2ea002007950 */ /* 0x000fea0003c3ffff */
        .type           $_ZN7cutlass13device_kernelIN5flash19enable_sm80_to_sm89INS1_16FlashAttnBwdSm80INS1_25CollectiveMainloopBwdSm80ILi2ELi2EN4cute5tupleIJNS5_1CILi128EEES8_NS7_ILi64EEEEEENS_10bfloat16_tEfNS_4arch4Sm80ELb0ELb0ELb1ELb1ELb0ELb0ELb0ELb0ELi2ELi4ELi4ELi4ELb0EEENS1_21CollectiveEpilogueBwdISA_SB_SD_Li256ELb1ELb0ELi2EEENS1_19SingleTileSchedulerILb1ELb0ELb0ELi128EEEEEEEEEvNT_6ParamsE$_ZZN4cute13to_mixed_bitsINS_5tupleIJNS1_IJNS_1CILi4EEENS2_ILi8EEEEEENS2_ILi2EEENS2_ILi1EEEEEENS1_IJNS1_IJNS2_ILi128EEENS2_ILi0EEEEEES4_SA_EEENS1_IJNS1_IJiiEEEiSA_EEEEEDaRKT_RKT0_RKT1_ENKUlDpRKT_E_clIJNS_9MixedBitsILj0ELj384EEENSU_ILj0ELj8EEENS2_ILj0EEEEEEDaSR_,@function
        .size           $_ZN7cutlass13device_kernelIN5flash19enable_sm80_to_sm89INS1_16FlashAttnBwdSm80INS1_25CollectiveMainloopBwdSm80ILi2ELi2EN4cute5tupleIJNS5_1CILi128EEES8_NS7_ILi64EEEEEENS_10bfloat16_tEfNS_4arch4Sm80ELb0ELb0ELb1ELb1ELb0ELb0ELb0ELb0ELi2ELi4ELi4ELi4ELb0EEENS1_21CollectiveEpilogueBwdISA_SB_SD_Li256ELb1ELb0ELi2EEENS1_19SingleTileSchedulerILb1ELb0ELb0ELi128EEEEEEEEEvNT_6ParamsE$_ZZN4cute13to_mixed_bitsINS_5tupleIJNS1_IJNS_1CILi4EEENS2_ILi8EEEEEENS2_ILi2EEENS2_ILi1EEEEEENS1_IJNS1_IJNS2_ILi128EEENS2_ILi0EEEEEES4_SA_EEENS1_IJNS1_IJiiEEEiSA_EEEEEDaRKT_RKT0_RKT1_ENKUlDpRKT_E_clIJNS_9MixedBitsILj0ELj384EEENSU_ILj0ELj8EEENS2_ILj0EEEEEEDaSR_,($_ZN7cutlass13device_kernelIN5flash19enable_sm80_to_sm89INS1_16FlashAttnBwdSm80INS1_25CollectiveMainloopBwdSm80ILi2ELi2EN4cute5tupleIJNS5_1CILi128EEES8_NS7_ILi64EEEEEENS_10bfloat16_tEfNS_4arch4Sm80ELb0ELb0ELb1ELb1ELb0ELb0ELb0ELb0ELi2ELi4ELi4ELi4ELb0EEENS1_21CollectiveEpilogueBwdISA_SB_SD_Li256ELb1ELb0ELi2EEENS1_19SingleTileSchedulerILb1ELb0ELb0ELi128EEEEEEEEEvNT_6ParamsE$_ZZN4cute13to_mixed_bitsINS_5tupleIJNS1_IJNS_1CILi4EEENS2_ILi8EEEEEENS2_ILi2EEENS2_ILi1EEEEEENS1_IJNS1_IJNS2_ILi128EEENS2_ILi0EEEEEES4_SA_EEENS1_IJNS1_IJiiEEEiSA_EEEEEDaRKT_RKT0_RKT1_ENKUlRKT_RKT0_RKT1_E_clIS5_SB_SD_EEDaSQ_ST_SW_ - $_ZN7cutlass13device_kernelIN5flash19enable_sm80_to_sm89INS1_16FlashAttnBwdSm80INS1_25CollectiveMainloopBwdSm80ILi2ELi2EN4cute5tupleIJNS5_1CILi128EEES8_NS7_ILi64EEEEEENS_10bfloat16_tEfNS_4arch4Sm80ELb0ELb0ELb1ELb1ELb0ELb0ELb0ELb0ELi2ELi4ELi4ELi4ELb0EEENS1_21CollectiveEpilogueBwdISA_SB_SD_Li256ELb1ELb0ELi2EEENS1_19SingleTileSchedulerILb1ELb0ELb0ELi128EEEEEEEEEvNT_6ParamsE$_ZZN4cute13to_mixed_bitsINS_5tupleIJNS1_IJNS_1CILi4EEENS2_ILi8EEEEEENS2_ILi2EEENS2_ILi1EEEEEENS1_IJNS1_IJNS2_ILi128EEENS2_ILi0EEEEEES4_SA_EEENS1_IJNS1_IJiiEEEiSA_EEEEEDaRKT_RKT0_RKT1_ENKUlDpRKT_E_clIJNS_9MixedBitsILj0ELj384EEENSU_ILj0ELj8EEENS2_ILj0EEEEEEDaSR_)
$_ZN7cutlass13device_kernelIN5flash19enable_sm80_to_sm89INS1_16FlashAttnBwdSm80INS1_25CollectiveMainloopBwdSm80ILi2ELi2EN4cute5tupleIJNS5_1CILi128EEES8_NS7_ILi64EEEEEENS_10bfloat16_tEfNS_4arch4Sm80ELb0ELb0ELb1ELb1ELb0ELb0ELb0ELb0ELi2ELi4ELi4ELi4ELb0EEENS1_21CollectiveEpilogueBwdISA_SB_SD_Li256ELb1ELb0ELi2EEENS1_19SingleTileSchedulerILb1ELb0ELb0ELi128EEEEEEEEEvNT_6ParamsE$_ZZN4cute13to_mixed_bitsINS_5tupleIJNS1_IJNS_1CILi4EEENS2_ILi8EEEEEENS2_ILi2EEENS2_ILi1EEEEEENS1_IJNS1_IJNS2_ILi128EEENS2_ILi0EEEEEES4_SA_EEENS1_IJNS1_IJiiEEEiSA_EEEEEDaRKT_RKT0_RKT1_ENKUlDpRKT_E_clIJNS_9MixedBitsILj0ELj384EEENSU_ILj0ELj8EEENS2_ILj0EEEEEEDaSR_:
[----:B------:R-:W-:-:S04]  /*d160*/  LOP3.LUT R6, R5, 0x8, RZ, 0xc0, !PT ;  /* 0x0000000805067812 */ /* 0x000fc800078ec0ff */
[----:B------:R-:W-:Y:S01]  /*d170*/  LOP3.LUT R11, R6, 0x188, R3, 0x78, !PT ;  /* 0x00000188060b7812 */ /* 0x000fe200078e7803 */
[----:B------:R-:W-:-:S04]  /*d180*/  IMAD.MOV.U32 R3, RZ, RZ, 0x0 ;  /* 0x00000000ff037424 */ /* 0x000fc800078e00ff */
[----:B------:R-:W-:Y:S05]  /*d190*/  RET.REL.NODEC R2 `(_ZN7cutlass13device_kernelIN5flash19enable_sm80_to_sm89INS1_16FlashAttnBwdSm80INS1_25CollectiveMainloopBwdSm80ILi2ELi2EN4cute5tupleIJNS5_1CILi128EEES8_NS7_ILi64EEEEEENS_10bfloat16_tEfNS_4arch4Sm80ELb0ELb0ELb1ELb1ELb0ELb0ELb0ELb0ELi2ELi4ELi4ELi4ELb0EEENS1_21CollectiveEpilogueBwdISA_SB_SD_Li256ELb1ELb0ELi2EEENS1_19SingleTileSchedulerILb1ELb0ELb0ELi128EEEEEEEEEvNT_6ParamsE) ;  /* 0xffff2e6002007950 */ /* 0x000fea0003c3ffff */
        .type           $_ZN7cutlass13device_kernelIN5flash19enable_sm80_to_sm89INS1_16FlashAttnBwdSm80INS1_25CollectiveMainloopBwdSm80ILi2ELi2EN4cute5tupleIJNS5_1CILi128EEES8_NS7_ILi64EEEEEENS_10bfloat16_tEfNS_4arch4Sm80ELb0ELb0ELb1ELb1ELb0ELb0ELb0ELb0ELi2ELi4ELi4ELi4ELb0EEENS1_21CollectiveEpilogueBwdISA_SB_SD_Li256ELb1ELb0ELi2EEENS1_19SingleTileSchedulerILb1ELb0ELb0ELi128EEEEEEEEEvNT_6ParamsE$_ZZN4cute13to_mixed_bitsINS_5tupleIJNS1_IJNS_1CILi4EEENS2_ILi8EEEEEENS2_ILi2EEENS2_ILi1EEEEEENS1_IJNS1_IJNS2_ILi128EEENS2_ILi0EEEEEES4_SA_EEENS1_IJNS1_IJiiEEEiSA_EEEEEDaRKT_RKT0_RKT1_ENKUlRKT_RKT0_RKT1_E_clIS5_SB_SD_EEDaSQ_ST_SW_,@function
        .size           $_ZN7cutlass13device_kernelIN5flash19enable_sm80_to_sm89INS1_16FlashAttnBwdSm80INS1_25CollectiveMainloopBwdSm80ILi2ELi2EN4cute5tupleIJNS5_1CILi128EEES8_NS7_ILi64EEEEEENS_10bfloat16_tEfNS_4arch4Sm80ELb0ELb0ELb1ELb1ELb0ELb0ELb0ELb0ELi2ELi4ELi4ELi4ELb0EEENS1_21CollectiveEpilogueBwdISA_SB_SD_Li256ELb1ELb0ELi2EEENS1_19SingleTileSchedulerILb1ELb0ELb0ELi128EEEEEEEEEvNT_6ParamsE$_ZZN4cute13to_mixed_bitsINS_5tupleIJNS1_IJNS_1CILi4EEENS2_ILi8EEEEEENS2_ILi2EEENS2_ILi1EEEEEENS1_IJNS1_IJNS2_ILi128EEENS2_ILi0EEEEEES4_SA_EEENS1_IJNS1_IJiiEEEiSA_EEEEEDaRKT_RKT0_RKT1_ENKUlRKT_RKT0_RKT1_E_clIS5_SB_SD_EEDaSQ_ST_SW_,($_ZN7cutlass13device_kernelIN5flash19enable_sm80_to_sm89INS1_16FlashAttnBwdSm80INS1_25CollectiveMainloopBwdSm80ILi2ELi2EN4cute5tupleIJNS5_1CILi128EEES8_NS7_ILi64EEEEEENS_10bfloat16_tEfNS_4arch4Sm80ELb0ELb0ELb1ELb1ELb0ELb0ELb0ELb0ELi2ELi4ELi4ELi4ELb0EEENS1_21CollectiveEpilogueBwdISA_SB_SD_Li256ELb1ELb0ELi2EEENS1_19SingleTileSchedulerILb1ELb0ELb0ELi128EEEEEEEEEvNT_6ParamsE$_ZZN4cute13to_mixed_bitsINS_5tupleIJNS1_IJNS_1CILi4EEENS2_ILi8EEEEEENS2_ILi2EEENS2_ILi1EEEEEENS1_IJNS1_IJNS2_ILi128EEENS2_ILi0EEEEEES4_SA_EEENS1_IJNS1_IJiiEEEiSA_EEEEEDaRKT_RKT0_RKT1_ENKUlRKT_RKT0_RKT1_E_clIS6_S4_iEEDaSQ_ST_SW_ - $_ZN7cutlass13device_kernelIN5flash19enable_sm80_to_sm89INS1_16FlashAttnBwdSm80INS1_25CollectiveMainloopBwdSm80ILi2ELi2EN4cute5tupleIJNS5_1CILi128EEES8_NS7_ILi64EEEEEENS_10bfloat16_tEfNS_4arch4Sm80ELb0ELb0ELb1ELb1ELb0ELb0ELb0ELb0ELi2ELi4ELi4ELi4ELb0EEENS1_21CollectiveEpilogueBwdISA_SB_SD_Li256ELb1ELb0ELi2EEENS1_19SingleTileSchedulerILb1ELb0ELb0ELi128EEEEEEEEEvNT_6ParamsE$_ZZN4cute13to_mixed_bitsINS_5tupleIJNS1_IJNS_1CILi4EEENS2_ILi8EEEEEENS2_ILi2EEENS2_ILi1EEEEEENS1_IJNS1_IJNS2_ILi128EEENS2_ILi0EEEEEES4_SA_EEENS1_IJNS1_IJiiEEEiSA_EEEEEDaRKT_RKT0_RKT1_ENKUlRKT_RKT0_RKT1_E_clIS5_SB_SD_EEDaSQ_ST_SW_)
$_ZN7cutlass13device_kernelIN5flash19enable_sm80_to_sm89INS1_16FlashAttnBwdSm80INS1_25CollectiveMainloopBwdSm80ILi2ELi2EN4cute5tupleIJNS5_1CILi128EEES8_NS7_ILi64EEEEEENS_10bfloat16_tEfNS_4arch4Sm80ELb0ELb0ELb1ELb1ELb0ELb0ELb0ELb0ELi2ELi4ELi4ELi4ELb0EEENS1_21CollectiveEpilogueBwdISA_SB_SD_Li256ELb1ELb0ELi2EEENS1_19SingleTileSchedulerILb1ELb0ELb0ELi128EEEEEEEEEvNT_6ParamsE$_ZZN4cute13to_mixed_bitsINS_5tupleIJNS1_IJNS_1CILi4EEENS2_ILi8EEEEEENS2_ILi2EEENS2_ILi1EEEEEENS1_IJNS1_IJNS2_ILi128EEENS2_ILi0EEEEEES4_SA_EEENS1_IJNS1_IJiiEEEiSA_EEEEEDaRKT_RKT0_RKT1_ENKUlRKT_RKT0_RKT1_E_clIS5_SB_SD_EEDaSQ_ST_SW_:
[----:B------:R-:W-:Y:S02]  /*d1a0*/  MOV R3, R2 ;  /* 0x0000000200037202 */ /* 0x000fe40000000f00 */
[----:B------:R-:W-:Y:S02]  /*d1b0*/  MOV R2, 0xd1d0 ;  /* 0x0000d1d000027802 */ /* 0x000fe40000000f00 */
[----:B------:R-:W-:Y:S05]  /*d1c0*/  CALL.REL.NOINC `($_ZN7cutlass13device_kernelIN5flash19enable_sm80_to_sm89INS1_16FlashAttnBwdSm80INS1_25CollectiveMainloopBwdSm80ILi2ELi2EN4cute5tupleIJNS5_1CILi128EEES8_NS7_ILi64EEEEEENS_10bfloat16_tEfNS_4arch4Sm80ELb0ELb0ELb1ELb1ELb0ELb0ELb0ELb0ELi2ELi4ELi4ELi4ELb0EEENS1_21CollectiveEpilogueBwdISA_SB_SD_Li256ELb1ELb0ELi2EEENS1_19SingleTileSchedulerILb1ELb0ELb0ELi128EEEEEEEEEvNT_6ParamsE$_ZZN4cute13to_mixed_bitsINS_5tupleIJNS_1CILi4EEENS2_ILi8EEEEEENS1_IJNS2_ILi128EEENS2_ILi0EEEEEENS1_IJiiEEEEEDaRKT_RKT0_RKT1_ENKUlRKT_RKT0_RKT1_E_clIS3_S6_iEEDaSL_SO_SR_) ;  /* 0x0000034000007944 */ /* 0x000fea0003c00000 */
[----:B------:R-:W-:Y:S02]  /*d1d0*/  MOV R2, 0xd1f0 ;  /* 0x0000d1f000027802 */ /* 0x000fe40000000f00 */
[----:B------:R-:W-:Y:S05]  /*d1e0*/  CALL.REL.NOINC `($_ZN7cutlass13device_kernelIN5flash19enable_sm80_to_sm89INS1_16FlashAttnBwdSm80INS1_25CollectiveMainloopBwdSm80ILi2ELi2EN4cute5tupleIJNS5_1CILi128EEES8_NS7_ILi64EEEEEENS_10bfloat16_tEfNS_4arch4Sm80ELb0ELb0ELb1ELb1ELb0ELb0ELb0ELb0ELi2ELi4ELi4ELi4ELb0EEENS1_21CollectiveEpilogueBwdISA_SB_SD_Li256ELb1ELb0ELi2EEENS1_19SingleTileSchedulerILb1ELb0ELb0ELi128EEEEEEEEEvNT_6ParamsE$_ZZN4cute13to_mixed_bitsINS_5tupleIJNS_1CILi4EEENS2_ILi8EEEEEENS1_IJNS2_ILi128EEENS2_ILi0EEEEEENS1_IJiiEEEEEDaRKT_RKT0_RKT1_ENKUlDpRKT_E_clIJNS_9MixedBitsILj0ELj384EEENS2_ILj0EEEEEEDaSM_) ;  /* 0x000002e000007944 */ /* 0x000fea0003c00000 */
[----:B------:R-:W-:Y:S02]  /*d1f0*/  MOV R8, R6 ;  /* 0x0000000600087202 */ /* 0x000fe40000000f00 */
[----:B------:R-:W-:-:S04]  /*d200*/  MOV R9, 0x0 ;  /* 0x0000000000097802 */ /* 0x000fc80000000f00 */
[----:B------:R-:W-:Y:S05]  /*d210*/  RET.REL.NODEC R8 `(_ZN7cutlass13device_kernelIN5flash19enable_sm80_to_sm89INS1_16FlashAttnBwdSm80INS1_25CollectiveMainloopBwdSm80ILi2ELi2EN4cute5tupleIJNS5_1CILi128EEES8_NS7_ILi64EEEEEENS_10bfloat16_tEfNS_4arch4Sm80ELb0ELb0ELb1ELb1ELb0ELb0ELb0ELb0ELi2ELi4ELi4ELi4ELb0EEENS1_21CollectiveEpilogueBwdISA_SB_SD_Li256ELb1ELb0ELi2EEENS1_19SingleTileSchedulerILb1ELb0ELb0ELi128EEEEEEEEEvNT_6ParamsE) ;  /* 0xffff2de008007950 */ /* 0x000fea0003c3ffff */
        .type           $_ZN7cutlass13device_kernelIN5flash19enable_sm80_to_sm89INS1_16FlashAttnBwdSm80INS1_25CollectiveMainloopBwdSm80ILi2ELi2EN4cute5tupleIJNS5_1CILi128EEES8_NS7_ILi64EEEEEENS_10bfloat16_tEfNS_4arch4Sm80ELb0ELb0ELb1ELb1ELb0ELb0ELb0ELb0ELi2ELi4ELi4ELi4ELb0EEENS1_21CollectiveEpilogueBwdISA_SB_SD_Li256ELb1ELb0ELi2EEENS1_19SingleTileSchedulerILb1ELb0ELb0ELi128EEEEEEEEEvNT_6ParamsE$_ZZN4cute13to_mixed_bitsINS_5tupleIJNS1_IJNS_1CILi4EEENS2_ILi8EEEEEENS2_ILi2EEENS2_ILi1EEEEEENS1_IJNS1_IJNS2_ILi128EEENS2_ILi0EEEEEES4_SA_EEENS1_IJNS1_IJiiEEEiSA_EEEEEDaRKT_RKT0_RKT1_ENKUlRKT_RKT0_RKT1_E_clIS6_S4_iEEDaSQ_ST_SW_,@function
        .size           $_ZN7cutlass13device_kernelIN5flash19enable_sm80_to_sm89INS1_16FlashAttnBwdSm80INS1_25CollectiveMainloopBwdSm80ILi2ELi2EN4cute5tupleIJNS5_1CILi128EEES8_NS7_ILi64EEEEEENS_10bfloat16_tEfNS_4arch4Sm80ELb0ELb0ELb1ELb1ELb0ELb0ELb0ELb0ELi2ELi4ELi4ELi4ELb0EEENS1_21CollectiveEpilogueBwdISA_SB_SD_Li256ELb1ELb0ELi2EEENS1_19SingleTileSchedulerILb1ELb0ELb0ELi128EEEEEEEEEvNT_6ParamsE$_ZZN4cute13to_mixed_bitsINS_5tupleIJNS1_IJNS_1CILi4EEENS2_ILi8EEEEEENS2_ILi2EEENS2_ILi1EEEEEENS1_IJNS1_IJNS2_ILi128EEENS2_ILi0EEEEEES4_SA_EEENS1_IJNS1_IJiiEEEiSA_EEEEEDaRKT_RKT0_RKT1_ENKUlRKT_RKT0_RKT1_E_clIS6_S4_iEEDaSQ_ST_SW_,($_ZN7cutlass13device_kernelIN5flash19enable_sm80_to_sm89INS1_16FlashAttnBwdSm80INS1_25CollectiveMainloopBwdSm80ILi2ELi2EN4cute5tupleIJNS5_1CILi128EEES8_NS7_ILi64EEEEEENS_10bfloat16_tEfNS_4arch4Sm80ELb0ELb0ELb1ELb1ELb0ELb0ELb0ELb0ELi2ELi4ELi4ELi4ELb0EEENS1_21CollectiveEpilogueBwdISA_SB_SD_Li256ELb1ELb0ELi2EEENS1_19SingleTileSchedulerILb1ELb0ELb0ELi128EEEEEEEEEvNT_6ParamsE$_ZZN4cute13to_mixed_bitsINS_5tupleIJNS1_IJNS_1CILi4EEENS2_ILi8EEEEEES3_NS2_ILi1EEEEEENS1_IJNS1_IJNS2_ILi0EEENS2_ILi64EEEEEES8_S8_EEENS1_IJNS1_IJiiEEEiS8_EEEEEDaRKT_RKT0_RKT1_ENKUlDpRKT_E_clIJNS_9MixedBitsILj0ELj448EEENS2_ILj0EEESV_EEEDaSQ_ - $_ZN7cutlass13device_kernelIN5flash19enable_sm80_to_sm89INS1_16FlashAttnBwdSm80INS1_25CollectiveMainloopBwdSm80ILi2ELi2EN4cute5tupleIJNS5_1CILi128EEES8_NS7_ILi64EEEEEENS_10bfloat16_tEfNS_4arch4Sm80ELb0ELb0ELb1ELb1ELb0ELb0ELb0ELb0ELi2ELi4ELi4ELi4ELb0EEENS1_21CollectiveEpilogueBwdISA_SB_SD_Li256ELb1ELb0ELi2EEENS1_19SingleTileSchedulerILb1ELb0ELb0ELi128EEEEEEEEEvNT_6ParamsE$_ZZN4cute13to_mixed_bitsINS_5tupleIJNS1_IJNS_1CILi4EEENS2_ILi8EEEEEENS2_ILi2EEENS2_ILi1EEEEEENS1_IJNS1_IJNS2_ILi128EEENS2_ILi0EEEEEES4_SA_EEENS1_IJNS1_IJiiEEEiSA_EEEEEDaRKT_RKT0_RKT1_ENKUlRKT_RKT0_RKT1_E_clIS6_S4_iEEDaSQ_ST_SW_)
$_ZN7cutlass13device_kernelIN5flash19enable_sm80_to_sm89INS1_16FlashAttnBwdSm80INS1_25CollectiveMainloopBwdSm80ILi2ELi2EN4cute5tupleIJNS5_1CILi128EEES8_NS7_ILi64EEEEEENS_10bfloat16_tEfNS_4arch4Sm80ELb0ELb0ELb1ELb1ELb0ELb0ELb0ELb0ELi2ELi4ELi4ELi4ELb0EEENS1_21CollectiveEpilogueBwdISA_SB_SD_Li256ELb1ELb0ELi2EEENS1_19SingleTileSchedulerILb1ELb0ELb0ELi128EEEEEEEEEvNT_6ParamsE$_ZZN4cute13to_mixed_bitsINS_5tupleIJNS1_IJNS_1CILi4EEENS2_ILi8EEEEEENS2_ILi2EEENS2_ILi1EEEEEENS1_IJNS1_IJNS2_ILi128EEENS2_ILi0EEEEEES4_SA_EEENS1_IJNS1_IJiiEEEiSA_EEEEEDaRKT_RKT0_RKT1_ENKUlRKT_RKT0_RKT1_E_clIS6_S4_iEEDaSQ_ST_SW_:
[----:B------:R-:W-:Y:S01]  /*d220*/  MOV R8, R6 ;  /* 0x0000000600087202 */ /* 0x000fe20000000f00 */
[----:B------:R-:W-:Y:S02]  /*d230*/  IMAD.MOV.U32 R9, RZ, RZ, 0x0 ;  /* 0x00000000ff097424 */ /* 0x000fe400078e00ff */
[----:B------:R-:W-:-:S05]  /*d240*/  IMAD.SHL.U32 R2, R31, 0x8, RZ ;  /* 0x000000081f027824 */ /* 0x000fca00078e00ff */
[----:B------:R-:W-:Y:S01]  /*d250*/  LOP3.LUT R2, R2, 0x8, RZ, 0xc0, !PT ;  /* 0x0000000802027812 */ /* 0x000fe200078ec0ff */
[----:B------:R-:W-:Y:S06]  /*d260*/  RET.REL.NODEC R8 `(_ZN7cutlass13device_kernelIN5flash19enable_sm80_to_sm89INS1_16FlashAttnBwdSm80INS1_25CollectiveMainloopBwdSm80ILi2ELi2EN4cute5tupleIJNS5_1CILi128EEES8_NS7_ILi64EEEEEENS_10bfloat16_tEfNS_4arch4Sm80ELb0ELb0ELb1ELb1ELb0ELb0ELb0ELb0ELi2ELi4ELi4ELi4ELb0EEENS1_21CollectiveEpilogueBwdISA_SB_SD_Li256ELb1ELb0ELi2EEENS1_19SingleTileSchedulerILb1ELb0ELb0ELi128EEEEEEEEEvNT_6ParamsE) ;  /* 0xffff2d9008007950 */ /* 0x000fec0003c3ffff */
        .type           $_ZN7cutlass13device_kernelIN5flash19enable_sm80_to_sm89INS1_16FlashAttnBwdSm80INS1_25CollectiveMainloopBwdSm80ILi2ELi2EN4cute5tupleIJNS5_1CILi128EEES8_NS7_ILi64EEEEEENS_10bfloat16_tEfNS_4arch4Sm80ELb0ELb0ELb1ELb1ELb0ELb0ELb0ELb0ELi2ELi4ELi4ELi4ELb0EEENS1_21CollectiveEpilogueBwdISA_SB_SD_Li256ELb1ELb0ELi2EEENS1_19SingleTileSchedulerILb1ELb0ELb0ELi128EEEEEEEEEvNT_6ParamsE$_ZZN4cute13to_mixed_bitsINS_5tupleIJNS1_IJNS_1CILi4EEENS2_ILi8EEEEEES3_NS2_ILi1EEEEEENS1_IJNS1_IJNS2_ILi0EEENS2_ILi64EEEEEES8_S8_EEENS1_IJNS1_IJiiEEEiS8_EEEEEDaRKT_RKT0_RKT1_ENKUlDpRKT_E_clIJNS_9MixedBitsILj0ELj448EEENS2_ILj0EEESV_EEEDaSQ_,@function
        .size           $_ZN7cutlass13device_kernelIN5flash19enable_sm80_to_sm89INS1_16FlashAttnBwdSm80INS1_25CollectiveMainloopBwdSm80ILi2ELi2EN4cute5tupleIJNS5_1CILi128EEES8_NS7_ILi64EEEEEENS_10bfloat16_tEfNS_4arch4Sm80ELb0ELb0ELb1ELb1ELb0ELb0ELb0ELb0ELi2ELi4ELi4ELi4ELb0EEENS1_21CollectiveEpilogueBwdISA_SB_SD_Li256ELb1ELb0ELi2EEENS1_19SingleTileSchedulerILb1ELb0ELb0ELi128EEEEEEEEEvNT_6ParamsE$_ZZN4cute13to_mixed_bitsINS_5tupleIJNS1_IJNS_1CILi4EEENS2_ILi8EEEEEES3_NS2_ILi1EEEEEENS1_IJNS1_IJNS2_ILi0EEENS2_ILi64EEEEEES8_S8_EEENS1_IJNS1_IJiiEEEiS8_EEEEEDaRKT_RKT0_RKT1_ENKUlDpRKT_E_clIJNS_9MixedBitsILj0ELj448EEENS2_ILj0EEESV_EEEDaSQ_,($_ZN7cutlass13device_kernelIN5flash19enable_sm80_to_sm89INS1_16FlashAttnBwdSm80INS1_25CollectiveMainloopBwdSm80ILi2ELi2EN4cute5tupleIJNS5_1CILi128EEES8_NS7_ILi64EEEEEENS_10bfloat16_tEfNS_4arch4Sm80ELb0ELb0ELb1ELb1ELb0ELb0ELb0ELb0ELi2ELi4ELi4ELi4ELb0EEENS1_21CollectiveEpilogueBwdISA_SB_SD_Li256ELb1ELb0ELi2EEENS1_19SingleTileSchedulerILb1ELb0ELb0ELi128EEEEEEEEEvNT_6ParamsE$_ZZN4cute13to_mixed_bitsINS_5tupleIJNS1_IJNS_1CILi4EEENS2_ILi8EEEEEES3_NS2_ILi1EEEEEENS1_IJNS1_IJNS2_ILi0EEENS2_ILi64EEEEEES8_S8_EEENS1_IJNS1_IJiiEEEiS8_EEEEEDaRKT_RKT0_RKT1_ENKUlRKT_RKT0_RKT1_E_clIS5_SA_SC_EEDaSP_SS_SV_ - $_ZN7cutlass13device_kernelIN5flash19enable_sm80_to_sm89INS1_16FlashAttnBwdSm80INS1_25CollectiveMainloopBwdSm80ILi2ELi2EN4cute5tupleIJNS5_1CILi128EEES8_NS7_ILi64EEEEEENS_10bfloat16_tEfNS_4arch4Sm80ELb0ELb0ELb1ELb1ELb0ELb0ELb0ELb0ELi2ELi4ELi4ELi4ELb0EEENS1_21CollectiveEpilogueBwdISA_SB_SD_Li256ELb1ELb0ELi2EEENS1_19SingleTileSchedulerILb1ELb0ELb0ELi128EEEEEEEEEvNT_6ParamsE$_ZZN4cute13to_mixed_bitsINS_5tupleIJNS1_IJNS_1CILi4EEENS2_ILi8EEEEEES3_NS2_ILi1EEEEEENS1_IJNS1_IJNS2_ILi0EEENS2_ILi64EEEEEES8_S8_EEENS1_IJNS1_IJiiEEEiS8_EEEEEDaRKT_RKT0_RKT1_ENKUlDpRKT_E_clIJNS_9MixedBitsILj0ELj448EEENS2_ILj0EEESV_EEEDaSQ_)
$_ZN7cutlass13device_kernelIN5flash19enable_sm80_to_sm89INS1_16FlashAttnBwdSm80INS1_25CollectiveMainloopBwdSm80ILi2ELi2EN4cute5tupleIJNS5_1CILi128EEES8_NS7_ILi64EEEEEENS_10bfloat16_tEfNS_4arch4Sm80ELb0ELb0ELb1ELb1ELb0ELb0ELb0ELb0ELi2ELi4ELi4ELi4ELb0EEENS1_21CollectiveEpilogueBwdISA_SB_SD_Li256ELb1ELb0ELi2EEENS1_19SingleTileSchedulerILb1ELb0ELb0ELi128EEEEEEEEEvNT_6ParamsE$_ZZN4cute13to_mixed_bitsINS_5tupleIJNS1_IJNS_1CILi4EEENS2_ILi8EEEEEES3_NS2_ILi1EEEEEENS1_IJNS1_IJNS2_ILi0EEENS2_ILi64EEEEEES8_S8_EEENS1_IJNS1_IJiiEEEiS8_EEEEEDaRKT_RKT0_RKT1_ENKUlDpRKT_E_clIJNS_9MixedBitsILj0ELj448EEENS2_ILj0EEESV_EEEDaSQ_:
[----:B------:R-:W-:Y:S02]  /*d270*/  MOV R3, 0x0 ;  /* 0x0000000000037802 */ /* 0x000fe40000000f00 */
[----:B------:R-:W-:Y:S02]  /*d280*/  LOP3.LUT R13, R13, 0x1c0, RZ, 0xc0, !PT ;  /* 0x000001c00d0d7812 */ /* 0x000fe400078ec0ff */
[----:B------:R-:W-:Y:S05]  /*d290*/  RET.REL.NODEC R2 `(_ZN7cutlass13device_kernelIN5flash19enable_sm80_to_sm89INS1_16FlashAttnBwdSm80INS1_25CollectiveMainloopBwdSm80ILi2ELi2EN4cute5tupleIJNS5_1CILi128EEES8_NS7_ILi64EEEEEENS_10bfloat16_tEfNS_4arch4Sm80ELb0ELb0ELb1ELb1ELb0ELb0ELb0ELb0ELi2ELi4ELi4ELi4ELb0EEENS1_21CollectiveEpilogueBwdISA_SB_SD_Li256ELb1ELb0ELi2EEENS1_19SingleTileSchedulerILb1ELb0ELb0ELi128EEEEEEEEEvNT_6ParamsE) ;  /* 0xffff2d6002007950 */ /* 0x000fea0003c3ffff */
        .type           $_ZN7cutlass13device_kernelIN5flash19enable_sm80_to_sm89INS1_16FlashAttnBwdSm80INS1_25CollectiveMainloopBwdSm80ILi2ELi2EN4cute5tupleIJNS5_1CILi128EEES8_NS7_ILi64EEEEEENS_10bfloat16_tEfNS_4arch4Sm80ELb0ELb0ELb1ELb1ELb0ELb0ELb0ELb0ELi2ELi4ELi4ELi4ELb0EEENS1_21CollectiveEpilogueBwdISA_SB_SD_Li256ELb1ELb0ELi2EEENS1_19SingleTileSchedulerILb1ELb0ELb0ELi128EEEEEEEEEvNT_6ParamsE$_ZZN4cute13to_mixed_bitsINS_5tupleIJNS1_IJNS_1CILi4EEENS2_ILi8EEEEEES3_NS2_ILi1EEEEEENS1_IJNS1_IJNS2_ILi0EEENS2_ILi64EEEEEES8_S8_EEENS1_IJNS1_IJiiEEEiS8_EEEEEDaRKT_RKT0_RKT1_ENKUlRKT_RKT0_RKT1_E_clIS5_SA_SC_EEDaSP_SS_SV_,@function
        .size           $_ZN7cutlass13device_kernelIN5flash19enable_sm80_to_sm89INS1_16FlashAttnBwdSm80INS1_25CollectiveMainloopBwdSm80ILi2ELi2EN4cute5tupleIJNS5_1CILi128EEES8_NS7_ILi64EEEEEENS_10bfloat16_tEfNS_4arch4Sm80ELb0ELb0ELb1ELb1ELb0ELb0ELb0ELb0ELi2ELi4ELi4ELi4ELb0EEENS1_21CollectiveEpilogueBwdISA_SB_SD_Li256ELb1ELb0ELi2EEENS1_19SingleTileSchedulerILb1ELb0ELb0ELi128EEEEEEEEEvNT_6ParamsE$_ZZN4cute13to_mixed_bitsINS_5tupleIJNS1_IJNS_1CILi4EEENS2_ILi8EEEEEES3_NS2_ILi1EEEEEENS1_IJNS1_IJNS2_ILi0EEENS2_ILi64EEEEEES8_S8_EEENS1_IJNS1_IJiiEEEiS8_EEEEEDaRKT_RKT0_RKT1_ENKUlRKT_RKT0_RKT1_E_clIS5_SA_SC_EEDaSP_SS_SV_,($_ZN7cutlass13device_kernelIN5flash19enable_sm80_to_sm89INS1_16FlashAttnBwdSm80INS1_25CollectiveMainloopBwdSm80ILi2ELi2EN4cute5tupleIJNS5_1CILi128EEES8_NS7_ILi64EEEEEENS_10bfloat16_tEfNS_4arch4Sm80ELb0ELb0ELb1ELb1ELb0ELb0ELb0ELb0ELi2ELi4ELi4ELi4ELb0EEENS1_21CollectiveEpilogueBwdISA_SB_SD_Li256ELb1ELb0ELi2EEENS1_19SingleTileSchedulerILb1ELb0ELb0ELi128EEEEEEEEEvNT_6ParamsE$_ZZN4cute13to_mixed_bitsINS_5tupleIJNS1_IJNS_1CILi4EEENS2_ILi8EEEEEES3_NS2_ILi1EEEEEENS1_IJNS1_IJNS2_ILi128EEENS2_ILi0EEEEEENS2_ILi16EEES9_EEENS1_IJNS1_IJiiEEEiS9_EEEEEDaRKT_RKT0_RKT1_ENKUlDpRKT_E_clIJNS_9MixedBitsILj0ELj384EEENSU_ILj0ELj48EEENS2_ILj0EEEEEEDaSR_ - $_ZN7cutlass13device_kernelIN5flash19enable_sm80_to_sm89INS1_16FlashAttnBwdSm80INS1_25CollectiveMainloopBwdSm80ILi2ELi2EN4cute5tupleIJNS5_1CILi128EEES8_NS7_ILi64EEEEEENS_10bfloat16_tEfNS_4arch4Sm80ELb0ELb0ELb1ELb1ELb0ELb0ELb0ELb0ELi2ELi4ELi4ELi4ELb0EEENS1_21CollectiveEpilogueBwdISA_SB_SD_Li256ELb1ELb0ELi2EEENS1_19SingleTileSchedulerILb1ELb0ELb0ELi128EEEEEEEEEvNT_6ParamsE$_ZZN4cute13to_mixed_bitsINS_5tupleIJNS1_IJNS_1CILi4EEENS2_ILi8EEEEEES3_NS2_ILi1EEEEEENS1_IJNS1_IJNS2_ILi0EEENS2_ILi64EEEEEES8_S8_EEENS1_IJNS1_IJiiEEEiS8_EEEEEDaRKT_RKT0_RKT1_ENKUlRKT_RKT0_RKT1_E_clIS5_SA_SC_EEDaSP_SS_SV_)
$_ZN7cutlass13device_kernelIN5flash19enable_sm80_to_sm89INS1_16FlashAttnBwdSm80INS1_25CollectiveMainloopBwdSm80ILi2ELi2EN4cute5tupleIJNS5_1CILi128EEES8_NS7_ILi64EEEEEENS_10bfloat16_tEfNS_4arch4Sm80ELb0ELb0ELb1ELb1ELb0ELb0ELb0ELb0ELi2ELi4ELi4ELi4ELb0EEENS1_21CollectiveEpilogueBwdISA_SB_SD_Li256ELb1ELb0ELi2EEENS1_19SingleTileSchedulerILb1ELb0ELb0ELi128EEEEEEEEEvNT_6ParamsE$_ZZN4cute13to_mixed_bitsINS_5tupleIJNS1_IJNS_1CILi4EEENS2_ILi8EEEEEES3_NS2_ILi1EEEEEENS1_IJNS1_IJNS2_ILi0EEENS2_ILi64EEEEEES8_S8_EEENS1_IJNS1_IJiiEEEiS8_EEEEEDaRKT_RKT0_RKT1_ENKUlRKT_RKT0_RKT1_E_clIS5_SA_SC_EEDaSP_SS_SV_:
        /* <DEDUP_REMOVED lines=8> */
        .type           $_ZN7cutlass13device_kernelIN5flash19enable_sm80_to_sm89INS1_16FlashAttnBwdSm80INS1_25CollectiveMainloopBwdSm80ILi2ELi2EN4cute5tupleIJNS5_1CILi128EEES8_NS7_ILi64EEEEEENS_10bfloat16_tEfNS_4arch4Sm80ELb0ELb0ELb1ELb1ELb0ELb0ELb0ELb0ELi2ELi4ELi4ELi4ELb0EEENS1_21CollectiveEpilogueBwdISA_SB_SD_Li256ELb1ELb0ELi2EEENS1_19SingleTileSchedulerILb1ELb0ELb0ELi128EEEEEEEEEvNT_6ParamsE$_ZZN4cute13to_mixed_bitsINS_5tupleIJNS1_IJNS_1CILi4EEENS2_ILi8EEEEEES3_NS2_ILi1EEEEEENS1_IJNS1_IJNS2_ILi128EEENS2_ILi0EEEEEENS2_ILi16EEES9_EEENS1_IJNS1_IJiiEEEiS9_EEEEEDaRKT_RKT0_RKT1_ENKUlDpRKT_E_clIJNS_9MixedBitsILj0ELj384EEENSU_ILj0ELj48EEENS2_ILj0EEEEEEDaSR_,@function
        .size           $_ZN7cutlass13device_kernelIN5flash19enable_sm80_to_sm89INS1_16FlashAttnBwdSm80INS1_25CollectiveMainloopBwdSm80ILi2ELi2EN4cute5tupleIJNS5_1CILi128EEES8_NS7_ILi64EEEEEENS_10bfloat16_tEfNS_4arch4Sm80ELb0ELb0ELb1ELb1ELb0ELb0ELb0ELb0ELi2ELi4ELi4ELi4ELb0EEENS1_21CollectiveEpilogueBwdISA_SB_SD_Li256ELb1ELb0ELi2EEENS1_19SingleTileSchedulerILb1ELb0ELb0ELi128EEEEEEEEEvNT_6ParamsE$_ZZN4cute13to_mixed_bitsINS_5tupleIJNS1_IJNS_1CILi4EEENS2_ILi8EEEEEES3_NS2_ILi1EEEEEENS1_IJNS1_IJNS2_ILi128EEENS2_ILi0EEEEEENS2_ILi16EEES9_EEENS1_IJNS1_IJiiEEEiS9_EEEEEDaRKT_RKT0_RKT1_ENKUlDpRKT_E_clIJNS_9MixedBitsILj0ELj384EEENSU_ILj0ELj48EEENS2_ILj0EEEEEEDaSR_,($_ZN7cutlass13device_kernelIN5flash19enable_sm80_to_sm89INS1_16FlashAttnBwdSm80INS1_25CollectiveMainloopBwdSm80ILi2ELi2EN4cute5tupleIJNS5_1CILi128EEES8_NS7_ILi64EEEEEENS_10bfloat16_tEfNS_4arch4Sm80ELb0ELb0ELb1ELb1ELb0ELb0ELb0ELb0ELi2ELi4ELi4ELi4ELb0EEENS1_21CollectiveEpilogueBwdISA_SB_SD_Li256ELb1ELb0ELi2EEENS1_19SingleTileSchedulerILb1ELb0ELb0ELi128EEEEEEEEEvNT_6ParamsE$_ZZN4cute13to_mixed_bitsINS_5tupleIJNS1_IJNS_1CILi4EEENS2_ILi8EEEEEES3_NS2_ILi1EEEEEENS1_IJNS1_IJNS2_ILi128EEENS2_ILi0EEEEEENS2_ILi16EEES9_EEENS1_IJNS1_IJiiEEEiS9_EEEEEDaRKT_RKT0_RKT1_ENKUlRKT_RKT0_RKT1_E_clIS3_SB_iEEDaSQ_ST_SW_ - $_ZN7cutlass13device_kernelIN5flash19enable_sm80_to_sm89INS1_16FlashAttnBwdSm80INS1_25CollectiveMainloopBwdSm80ILi2ELi2EN4cute5tupleIJNS5_1CILi128EEES8_NS7_ILi64EEEEEENS_10bfloat16_tEfNS_4arch4Sm80ELb0ELb0ELb1ELb1ELb0ELb0ELb0ELb0ELi2ELi4ELi4ELi4ELb0EEENS1_21CollectiveEpilogueBwdISA_SB_SD_Li256ELb1ELb0ELi2EEENS1_19SingleTileSchedulerILb1ELb0ELb0ELi128EEEEEEEEEvNT_6ParamsE$_ZZN4cute13to_mixed_bitsINS_5tupleIJNS1_IJNS_1CILi4EEENS2_ILi8EEEEEES3_NS2_ILi1EEEEEENS1_IJNS1_IJNS2_ILi128EEENS2_ILi0EEEEEENS2_ILi16EEES9_EEENS1_IJNS1_IJiiEEEiS9_EEEEEDaRKT_RKT0_RKT1_ENKUlDpRKT_E_clIJNS_9MixedBitsILj0ELj384EEENSU_ILj0ELj48EEENS2_ILj0EEEEEEDaSR_)
$_ZN7cutlass13device_kernelIN5flash19enable_sm80_to_sm89INS1_16FlashAttnBwdSm80INS1_25CollectiveMainloopBwdSm80ILi2ELi2EN4cute5tupleIJNS5_1CILi128EEES8_NS7_ILi64EEEEEENS_10bfloat16_tEfNS_4arch4Sm80ELb0ELb0ELb1ELb1ELb0ELb0ELb0ELb0ELi2ELi4ELi4ELi4ELb0EEENS1_21CollectiveEpilogueBwdISA_SB_SD_Li256ELb1ELb0ELi2EEENS1_19SingleTileSchedulerILb1ELb0ELb0ELi128EEEEEEEEEvNT_6ParamsE$_ZZN4cute13to_mixed_bitsINS_5tupleIJNS1_IJNS_1CILi4EEENS2_ILi8EEEEEES3_NS2_ILi1EEEEEENS1_IJNS1_IJNS2_ILi128EEENS2_ILi0EEEEEENS2_ILi16EEES9_EEENS1_IJNS1_IJiiEEEiS9_EEEEEDaRKT_RKT0_RKT1_ENKUlDpRKT_E_clIJNS_9MixedBitsILj0ELj384EEENSU_ILj0ELj48EEENS2_ILj0EEEEEEDaSR_:
[----:B------:R-:W-:Y:S01]  /*d320*/  IMAD.MOV.U32 R8, RZ, RZ, R2 ;  /* 0x000000ffff087224 */ /* 0x000fe200078e0002 */
[----:B------:R-:W-:Y:S01]  /*d330*/  LOP3.LUT R6, R5, 0x30, RZ, 0xc0, !PT ;  /* 0x0000003005067812 */ /* 0x000fe200078ec0ff */
[----:B------:R-:W-:-:S03]  /*d340*/  IMAD.MOV.U32 R9, RZ, RZ, 0x0 ;  /* 0x00000000ff097424 */ /* 0x000fc600078e00ff */
[----:B------:R-:W-:Y:S01]  /*d350*/  LOP3.LUT R3, R6, 0x1b0, R3, 0x78, !PT ;  /* 0x000001b006037812 */ /* 0x000fe200078e7803 */
[----:B------:R-:W-:Y:S06]  /*d360*/  RET.REL.NODEC R8 `(_ZN7cutlass13device_kernelIN5flash19enable_sm80_to_sm89INS1_16FlashAttnBwdSm80INS1_25CollectiveMainloopBwdSm80ILi2ELi2EN4cute5tupleIJNS5_1CILi128EEES8_NS7_ILi64EEEEEENS_10bfloat16_tEfNS_4arch4Sm80ELb0ELb0ELb1ELb1ELb0ELb0ELb0ELb0ELi2ELi4ELi4ELi4ELb0EEENS1_21CollectiveEpilogueBwdISA_SB_SD_Li256ELb1ELb0ELi2EEENS1_19SingleTileSchedulerILb1ELb0ELb0ELi128EEEEEEEEEvNT_6ParamsE) ;  /* 0xffff2c9008007950 */ /* 0x000fec0003c3ffff */
        .type           $_ZN7cutlass13device_kernelIN5flash19enable_sm80_to_sm89INS1_16FlashAttnBwdSm80INS1_25CollectiveMainloopBwdSm80ILi2ELi2EN4cute5tupleIJNS5_1CILi128EEES8_NS7_ILi64EEEEEENS_10bfloat16_tEfNS_4arch4Sm80ELb0ELb0ELb1ELb1ELb0ELb0ELb0ELb0ELi2ELi4ELi4ELi4ELb0EEENS1_21CollectiveEpilogueBwdISA_SB_SD_Li256ELb1ELb0ELi2EEENS1_19SingleTileSchedulerILb1ELb0ELb0ELi128EEEEEEEEEvNT_6ParamsE$_ZZN4cute13to_mixed_bitsINS_5tupleIJNS1_IJNS_1CILi4EEENS2_ILi8EEEEEES3_NS2_ILi1EEEEEENS1_IJNS1_IJNS2_ILi128EEENS2_ILi0EEEEEENS2_ILi16EEES9_EEENS1_IJNS1_IJiiEEEiS9_EEEEEDaRKT_RKT0_RKT1_ENKUlRKT_RKT0_RKT1_E_clIS3_SB_iEEDaSQ_ST_SW_,@function
        .size           $_ZN7cutlass13device_kernelIN5flash19enable_sm80_to_sm89INS1_16FlashAttnBwdSm80INS1_25CollectiveMainloopBwdSm80ILi2ELi2EN4cute5tupleIJNS5_1CILi128EEES8_NS7_ILi64EEEEEENS_10bfloat16_tEfNS_4arch4Sm80ELb0ELb0ELb1ELb1ELb0ELb0ELb0ELb0ELi2ELi4ELi4ELi4ELb0EEENS1_21CollectiveEpilogueBwdISA_SB_SD_Li256ELb1ELb0ELi2EEENS1_19SingleTileSchedulerILb1ELb0ELb0ELi128EEEEEEEEEvNT_6ParamsE$_ZZN4cute13to_mixed_bitsINS_5tupleIJNS1_IJNS_1CILi4EEENS2_ILi8EEEEEES3_NS2_ILi1EEEEEENS1_IJNS1_IJNS2_ILi128EEENS2_ILi0EEEEEENS2_ILi16EEES9_EEENS1_IJNS1_IJiiEEEiS9_EEEEEDaRKT_RKT0_RKT1_ENKUlRKT_RKT0_RKT1_E_clIS3_SB_iEEDaSQ_ST_SW_,($_ZN7cutlass13device_kernelIN5flash19enable_sm80_to_sm89INS1_16FlashAttnBwdSm80INS1_25CollectiveMainloopBwdSm80ILi2ELi2EN4cute5tupleIJNS5_1CILi128EEES8_NS7_ILi64EEEEEENS_10bfloat16_tEfNS_4arch4Sm80ELb0ELb0ELb1ELb1ELb0ELb0ELb0ELb0ELi2ELi4ELi4ELi4ELb0EEENS1_21CollectiveEpilogueBwdISA_SB_SD_Li256ELb1ELb0ELi2EEENS1_19SingleTileSchedulerILb1ELb0ELb0ELi128EEEEEEEEEvNT_6ParamsE$_ZZN4cute13to_mixed_bitsINS_5tupleIJNS1_IJNS_1CILi4EEENS2_ILi8EEEEEES3_NS2_ILi1EEEEEENS1_IJNS1_IJNS2_ILi128EEENS2_ILi0EEEEEENS2_ILi16EEES9_EEENS1_IJNS1_IJiiEEEiS9_EEEEEDaRKT_RKT0_RKT1_ENKUlRKT_RKT0_RKT1_E_clIS5_SA_SD_EEDaSQ_ST_SW_ - $_ZN7cutlass13device_kernelIN5flash19enable_sm80_to_sm89INS1_16FlashAttnBwdSm80INS1_25CollectiveMainloopBwdSm80ILi2ELi2EN4cute5tupleIJNS5_1CILi128EEES8_NS7_ILi64EEEEEENS_10bfloat16_tEfNS_4arch4Sm80ELb0ELb0ELb1ELb1ELb0ELb0ELb0ELb0ELi2ELi4ELi4ELi4ELb0EEENS1_21CollectiveEpilogueBwdISA_SB_SD_Li256ELb1ELb0ELi2EEENS1_19SingleTileSchedulerILb1ELb0ELb0ELi128EEEEEEEEEvNT_6ParamsE$_ZZN4cute13to_mixed_bitsINS_5tupleIJNS1_IJNS_1CILi4EEENS2_ILi8EEEEEES3_NS2_ILi1EEEEEENS1_IJNS1_IJNS2_ILi128EEENS2_ILi0EEEEEENS2_ILi16EEES9_EEENS1_IJNS1_IJiiEEEiS9_EEEEEDaRKT_RKT0_RKT1_ENKUlRKT_RKT0_RKT1_E_clIS3_SB_iEEDaSQ_ST_SW_)
$_ZN7cutlass13device_kernelIN5flash19enable_sm80_to_sm89INS1_16FlashAttnBwdSm80INS1_25CollectiveMainloopBwdSm80ILi2ELi2EN4cute5tupleIJNS5_1CILi128EEES8_NS7_ILi64EEEEEENS_10bfloat16_tEfNS_4arch4Sm80ELb0ELb0ELb1ELb1ELb0ELb0ELb0ELb0ELi2ELi4ELi4ELi4ELb0EEENS1_21CollectiveEpilogueBwdISA_SB_SD_Li256ELb1ELb0ELi2EEENS1_19SingleTileSchedulerILb1ELb0ELb0ELi128EEEEEEEEEvNT_6ParamsE$_ZZN4cute13to_mixed_bitsINS_5tupleIJNS1_IJNS_1CILi4EEENS2_ILi8EEEEEES3_NS2_ILi1EEEEEENS1_IJNS1_IJNS2_ILi128EEENS2_ILi0EEEEEENS2_ILi16EEES9_EEENS1_IJNS1_IJiiEEEiS9_EEEEEDaRKT_RKT0_RKT1_ENKUlRKT_RKT0_RKT1_E_clIS3_SB_iEEDaSQ_ST_SW_:
[----:B------:R-:W-:Y:S01]  /*d370*/  MOV R8, R6 ;  /* 0x0000000600087202 */ /* 0x000fe20000000f00 */
[----:B------:R-:W-:Y:S02]  /*d380*/  IMAD.MOV.U32 R9, RZ, RZ, 0x0 ;  /* 0x00000000ff097424 */ /* 0x000fe400078e00ff */
[----:B------:R-:W-:-:S05]  /*d390*/  IMAD.SHL.U32 R2, R29, 0x10, RZ ;  /* 0x000000101d027824 */ /* 0x000fca00078e00ff */
[----:B------:R-:W-:Y:S01]  /*d3a0*/  LOP3.LUT R2, R2, 0x30, RZ, 0xc0, !PT ;  /* 0x0000003002027812 */ /* 0x000fe200078ec0ff */
[----:B------:R-:W-:Y:S06]  /*d3b0*/  RET.REL.NODEC R8 `(_ZN7cutlass13device_kernelIN5flash19enable_sm80_to_sm89INS1_16FlashAttnBwdSm80INS1_25CollectiveMainloopBwdSm80ILi2ELi2EN4cute5tupleIJNS5_1CILi128EEES8_NS7_ILi64EEEEEENS_10bfloat16_tEfNS_4arch4Sm80ELb0ELb0ELb1ELb1ELb0ELb0ELb0ELb0ELi2ELi4ELi4ELi4ELb0EEENS1_21CollectiveEpilogueBwdISA_SB_SD_Li256ELb1ELb0ELi2EEENS1_19SingleTileSchedulerILb1ELb0ELb0ELi128EEEEEEEEEvNT_6ParamsE) ;  /* 0xffff2c4008007950 */ /* 0x000fec0003c3ffff */
        .type           $_ZN7cutlass13device_kernelIN5flash19enable_sm80_to_sm89INS1_16FlashAttnBwdSm80INS1_25CollectiveMainloopBwdSm80ILi2ELi2EN4cute5tupleIJNS5_1CILi128EEES8_NS7_ILi64EEEEEENS_10bfloat16_tEfNS_4arch4Sm80ELb0ELb0ELb1ELb1ELb0ELb0ELb0ELb0ELi2ELi4ELi4ELi4ELb0EEENS1_21CollectiveEpilogueBwdISA_SB_SD_Li256ELb1ELb0ELi2EEENS1_19SingleTileSchedulerILb1ELb0ELb0ELi128EEEEEEEEEvNT_6ParamsE$_ZZN4cute13to_mixed_bitsINS_5tupleIJNS1_IJNS_1CILi4EEENS2_ILi8EEEEEES3_NS2_ILi1EEEEEENS1_IJNS1_IJNS2_ILi128EEENS2_ILi0EEEEEENS2_ILi16EEES9_EEENS1_IJNS1_IJiiEEEiS9_EEEEEDaRKT_RKT0_RKT1_ENKUlRKT_RKT0_RKT1_E_clIS5_SA_SD_EEDaSQ_ST_SW_,@function
        .size           $_ZN7cutlass13device_kernelIN5flash19enable_sm80_to_sm89INS1_16FlashAttnBwdSm80INS1_25CollectiveMainloopBwdSm80ILi2ELi2EN4cute5tupleIJNS5_1CILi128EEES8_NS7_ILi64EEEEEENS_10bfloat16_tEfNS_4arch4Sm80ELb0ELb0ELb1ELb1ELb0ELb0ELb0ELb0ELi2ELi4ELi4ELi4ELb0EEENS1_21CollectiveEpilogueBwdISA_SB_SD_Li256ELb1ELb0ELi2EEENS1_19SingleTileSchedulerILb1ELb0ELb0ELi128EEEEEEEEEvNT_6ParamsE$_ZZN4cute13to_mixed_bitsINS_5tupleIJNS1_IJNS_1CILi4EEENS2_ILi8EEEEEES3_NS2_ILi1EEEEEENS1_IJNS1_IJNS2_ILi128EEENS2_ILi0EEEEEENS2_ILi16EEES9_EEENS1_IJNS1_IJiiEEEiS9_EEEEEDaRKT_RKT0_RKT1_ENKUlRKT_RKT0_RKT1_E_clIS5_SA_SD_EEDaSQ_ST_SW_,($_ZN7cutlass13device_kernelIN5flash19enable_sm80_to_sm89INS1_16FlashAttnBwdSm80INS1_25CollectiveMainloopBwdSm80ILi2ELi2EN4cute5tupleIJNS5_1CILi128EEES8_NS7_ILi64EEEEEENS_10bfloat16_tEfNS_4arch4Sm80ELb0ELb0ELb1ELb1ELb0ELb0ELb0ELb0ELi2ELi4ELi4ELi4ELb0EEENS1_21CollectiveEpilogueBwdISA_SB_SD_Li256ELb1ELb0ELi2EEENS1_19SingleTileSchedulerILb1ELb0ELb0ELi128EEEEEEEEEvNT_6ParamsE$_ZZN4cute13to_mixed_bitsINS_5tupleIJNS_1CILi4EEENS2_ILi8EEEEEENS1_IJNS2_ILi0EEENS2_ILi64EEEEEENS1_IJiiEEEEEDaRKT_RKT0_RKT1_ENKUlDpRKT_E_clIJNS2_ILj0EEENS_9MixedBitsILj0ELj448EEEEEEDaSM_ - $_ZN7cutlass13device_kernelIN5flash19enable_sm80_to_sm89INS1_16FlashAttnBwdSm80INS1_25CollectiveMainloopBwdSm80ILi2ELi2EN4cute5tupleIJNS5_1CILi128EEES8_NS7_ILi64EEEEEENS_10bfloat16_tEfNS_4arch4Sm80ELb0ELb0ELb1ELb1ELb0ELb0ELb0ELb0ELi2ELi4ELi4ELi4ELb0EEENS1_21CollectiveEpilogueBwdISA_SB_SD_Li256ELb1ELb0ELi2EEENS1_19SingleTileSchedulerILb1ELb0ELb0ELi128EEEEEEEEEvNT_6ParamsE$_ZZN4cute13to_mixed_bitsINS_5tupleIJNS1_IJNS_1CILi4EEENS2_ILi8EEEEEES3_NS2_ILi1EEEEEENS1_IJNS1_IJNS2_ILi128EEENS2_ILi0EEEEEENS2_ILi16EEES9_EEENS1_IJNS1_IJiiEEEiS9_EEEEEDaRKT_RKT0_RKT1_ENKUlRKT_RKT0_RKT1_E_clIS5_SA_SD_EEDaSQ_ST_SW_)
$_ZN7cutlass13device_kernelIN5flash19enable_sm80_to_sm89INS1_16FlashAttnBwdSm80INS1_25CollectiveMainloopBwdSm80ILi2ELi2EN4cute5tupleIJNS5_1CILi128EEES8_NS7_ILi64EEEEEENS_10bfloat16_tEfNS_4arch4Sm80ELb0ELb0ELb1ELb1ELb0ELb0ELb0ELb0ELi2ELi4ELi4ELi4ELb0EEENS1_21CollectiveEpilogueBwdISA_SB_SD_Li256ELb1ELb0ELi2EEENS1_19SingleTileSchedulerILb1ELb0ELb0ELi128EEEEEEEEEvNT_6ParamsE$_ZZN4cute13to_mixed_bitsINS_5tupleIJNS1_IJNS_1CILi4EEENS2_ILi8EEEEEES3_NS2_ILi1EEEEEENS1_IJNS1_IJNS2_ILi128EEENS2_ILi0EEEEEENS2_ILi16EEES9_EEENS1_IJNS1_IJiiEEEiS9_EEEEEDaRKT_RKT0_RKT1_ENKUlRKT_RKT0_RKT1_E_clIS5_SA_SD_EEDaSQ_ST_SW_:
        /* <DEDUP_REMOVED lines=8> */
        .type           $_ZN7cutlass13device_kernelIN5flash19enable_sm80_to_sm89INS1_16FlashAttnBwdSm80INS1_25CollectiveMainloopBwdSm80ILi2ELi2EN4cute5tupleIJNS5_1CILi128EEES8_NS7_ILi64EEEEEENS_10bfloat16_tEfNS_4arch4Sm80ELb0ELb0ELb1ELb1ELb0ELb0ELb0ELb0ELi2ELi4ELi4ELi4ELb0EEENS1_21CollectiveEpilogueBwdISA_SB_SD_Li256ELb1ELb0ELi2EEENS1_19SingleTileSchedulerILb1ELb0ELb0ELi128EEEEEEEEEvNT_6ParamsE$_ZZN4cute13to_mixed_bitsINS_5tupleIJNS_1CILi4EEENS2_ILi8EEEEEENS1_IJNS2_ILi0EEENS2_ILi64EEEEEENS1_IJiiEEEEEDaRKT_RKT0_RKT1_ENKUlDpRKT_E_clIJNS2_ILj0EEENS_9MixedBitsILj0ELj448EEEEEEDaSM_,@function
        .size           $_ZN7cutlass13device_kernelIN5flash19enable_sm80_to_sm89INS1_16FlashAttnBwdSm80INS1_25CollectiveMainloopBwdSm80ILi2ELi2EN4cute5tupleIJNS5_1CILi128EEES8_NS7_ILi64EEEEEENS_10bfloat16_tEfNS_4arch4Sm80ELb0ELb0ELb1ELb1ELb0ELb0ELb0ELb0ELi2ELi4ELi4ELi4ELb0EEENS1_21CollectiveEpilogueBwdISA_SB_SD_Li256ELb1ELb0ELi2EEENS1_19SingleTileSchedulerILb1ELb0ELb0ELi128EEEEEEEEEvNT_6ParamsE$_ZZN4cute13to_mixed_bitsINS_5tupleIJNS_1CILi4EEENS2_ILi8EEEEEENS1_IJNS2_ILi0EEENS2_ILi64EEEEEENS1_IJiiEEEEEDaRKT_RKT0_RKT1_ENKUlDpRKT_E_clIJNS2_ILj0EEENS_9MixedBitsILj0ELj448EEEEEEDaSM_,($_ZN7cutlass13device_kernelIN5flash19enable_sm80_to_sm89INS1_16FlashAttnBwdSm80INS1_25CollectiveMainloopBwdSm80ILi2ELi2EN4cute5tupleIJNS5_1CILi128EEES8_NS7_ILi64EEEEEENS_10bfloat16_tEfNS_4arch4Sm80ELb0ELb0ELb1ELb1ELb0ELb0ELb0ELb0ELi2ELi4ELi4ELi4ELb0EEENS1_21CollectiveEpilogueBwdISA_SB_SD_Li256ELb1ELb0ELi2EEENS1_19SingleTileSchedulerILb1ELb0ELb0ELi128EEEEEEEEEvNT_6ParamsE$_ZZN4cute13to_mixed_bitsINS_5tupleIJNS_1CILi4EEENS2_ILi8EEEEEENS1_IJNS2_ILi0EEENS2_ILi64EEEEEENS1_IJiiEEEEEDaRKT_RKT0_RKT1_ENKUlRKT_RKT0_RKT1_E_clIS4_S7_iEEDaSL_SO_SR_ - $_ZN7cutlass13device_kernelIN5flash19enable_sm80_to_sm89INS1_16FlashAttnBwdSm80INS1_25CollectiveMainloopBwdSm80ILi2ELi2EN4cute5tupleIJNS5_1CILi128EEES8_NS7_ILi64EEEEEENS_10bfloat16_tEfNS_4arch4Sm80ELb0ELb0ELb1ELb1ELb0ELb0ELb0ELb0ELi2ELi4ELi4ELi4ELb0EEENS1_21CollectiveEpilogueBwdISA_SB_SD_Li256ELb1ELb0ELi2EEENS1_19SingleTileSchedulerILb1ELb0ELb0ELi128EEEEEEEEEvNT_6ParamsE$_ZZN4cute13to_mixed_bitsINS_5tupleIJNS_1CILi4EEENS2_ILi8EEEEEENS1_IJNS2_ILi0EEENS2_ILi64EEEEEENS1_IJiiEEEEEDaRKT_RKT0_RKT1_ENKUlDpRKT_E_clIJNS2_ILj0EEENS_9MixedBitsILj0ELj448EEEEEEDaSM_)
$_ZN7cutlass13device_kernelIN5flash19enable_sm80_to_sm89INS1_16FlashAttnBwdSm80INS1_25CollectiveMainloopBwdSm80ILi2ELi2EN4cute5tupleIJNS5_1CILi128EEES8_NS7_ILi64EEEEEENS_10bfloat16_tEfNS_4arch4Sm80ELb0ELb0ELb1ELb1ELb0ELb0ELb0ELb0ELi2ELi4ELi4ELi4ELb0EEENS1_21CollectiveEpilogueBwdISA_SB_SD_Li256ELb1ELb0ELi2EEENS1_19SingleTileSchedulerILb1ELb0ELb0ELi128EEEEEEEEEvNT_6ParamsE$_ZZN4cute13to_mixed_bitsINS_5tupleIJNS_1CILi4EEENS2_ILi8EEEEEENS1_IJNS2_ILi0EEENS2_ILi64EEEEEENS1_IJiiEEEEEDaRKT_RKT0_RKT1_ENKUlDpRKT_E_clIJNS2_ILj0EEENS_9MixedBitsILj0ELj448EEEEEEDaSM_:
[----:B------:R-:W-:Y:S01]  /*d440*/  IMAD.MOV.U32 R8, RZ, RZ, R2 ;  /* 0x000000ffff087224 */ /* 0x000fe200078e0002 */
[----:B------:R-:W-:Y:S02]  /*d450*/  MOV R9, 0x0 ;  /* 0x0000000000097802 */ /* 0x000fe40000000f00 */
[----:B------:R-:W-:Y:S02]  /*d460*/  LOP3.LUT R3, R3, 0x1c0, RZ, 0xc0, !PT ;  /* 0x000001c003037812 */ /* 0x000fe400078ec0ff */
[----:B------:R-:W-:Y:S05]  /*d470*/  RET.REL.NODEC R8 `(_ZN7cutlass13device_kernelIN5flash19enable_sm80_to_sm89INS1_16FlashAttnBwdSm80INS1_25CollectiveMainloopBwdSm80ILi2ELi2EN4cute5tupleIJNS5_1CILi128EEES8_NS7_ILi64EEEEEENS_10bfloat16_tEfNS_4arch4Sm80ELb0ELb0ELb1ELb1ELb0ELb0ELb0ELb0ELi2ELi4ELi4ELi4ELb0EEENS1_21CollectiveEpilogueBwdISA_SB_SD_Li256ELb1ELb0ELi2EEENS1_19SingleTileSchedulerILb1ELb0ELb0ELi128EEEEEEEEEvNT_6ParamsE) ;  /* 0xffff2b8008007950 */ /* 0x000fea0003c3ffff */
        .type           $_ZN7cutlass13device_kernelIN5flash19enable_sm80_to_sm89INS1_16FlashAttnBwdSm80INS1_25CollectiveMainloopBwdSm80ILi2ELi2EN4cute5tupleIJNS5_1CILi128EEES8_NS7_ILi64EEEEEENS_10bfloat16_tEfNS_4arch4Sm80ELb0ELb0ELb1ELb1ELb0ELb0ELb0ELb0ELi2ELi4ELi4ELi4ELb0EEENS1_21CollectiveEpilogueBwdISA_SB_SD_Li256ELb1ELb0ELi2EEENS1_19SingleTileSchedulerILb1ELb0ELb0ELi128EEEEEEEEEvNT_6ParamsE$_ZZN4cute13to_mixed_bitsINS_5tupleIJNS_1CILi4EEENS2_ILi8EEEEEENS1_IJNS2_ILi0EEENS2_ILi64EEEEEENS1_IJiiEEEEEDaRKT_RKT0_RKT1_ENKUlRKT_RKT0_RKT1_E_clIS4_S7_iEEDaSL_SO_SR_,@function
        .size           $_ZN7cutlass13device_kernelIN5flash19enable_sm80_to_sm89INS1_16FlashAttnBwdSm80INS1_25CollectiveMainloopBwdSm80ILi2ELi2EN4cute5tupleIJNS5_1CILi128EEES8_NS7_ILi64EEEEEENS_10bfloat16_tEfNS_4arch4Sm80ELb0ELb0ELb1ELb1ELb0ELb0ELb0ELb0ELi2ELi4ELi4ELi4ELb0EEENS1_21CollectiveEpilogueBwdISA_SB_SD_Li256ELb1ELb0ELi2EEENS1_19SingleTileSchedulerILb1ELb0ELb0ELi128EEEEEEEEEvNT_6ParamsE$_ZZN4cute13to_mixed_bitsINS_5tupleIJNS_1CILi4EEENS2_ILi8EEEEEENS1_IJNS2_ILi0EEENS2_ILi64EEEEEENS1_IJiiEEEEEDaRKT_RKT0_RKT1_ENKUlRKT_RKT0_RKT1_E_clIS4_S7_iEEDaSL_SO_SR_,($_ZN7cutlass13device_kernelIN5flash19enable_sm80_to_sm89INS1_16FlashAttnBwdSm80INS1_25CollectiveMainloopBwdSm80ILi2ELi2EN4cute5tupleIJNS5_1CILi128EEES8_NS7_ILi64EEEEEENS_10bfloat16_tEfNS_4arch4Sm80ELb0ELb0ELb1ELb1ELb0ELb0ELb0ELb0ELi2ELi4ELi4ELi4ELb0EEENS1_21CollectiveEpilogueBwdISA_SB_SD_Li256ELb1ELb0ELi2EEENS1_19SingleTileSchedulerILb1ELb0ELb0ELi128EEEEEEEEEvNT_6ParamsE$_ZZN4cute13to_mixed_bitsINS_5tupleIJNS_1CILi4EEENS2_ILi8EEEEEENS1_IJNS2_ILi128EEENS2_ILi0EEEEEENS1_IJiiEEEEEDaRKT_RKT0_RKT1_ENKUlDpRKT_E_clIJNS_9MixedBitsILj0ELj384EEENS2_ILj0EEEEEEDaSM_ - $_ZN7cutlass13device_kernelIN5flash19enable_sm80_to_sm89INS1_16FlashAttnBwdSm80INS1_25CollectiveMainloopBwdSm80ILi2ELi2EN4cute5tupleIJNS5_1CILi128EEES8_NS7_ILi64EEEEEENS_10bfloat16_tEfNS_4arch4Sm80ELb0ELb0ELb1ELb1ELb0ELb0ELb0ELb0ELi2ELi4ELi4ELi4ELb0EEENS1_21CollectiveEpilogueBwdISA_SB_SD_Li256ELb1ELb0ELi2EEENS1_19SingleTileSchedulerILb1ELb0ELb0ELi128EEEEEEEEEvNT_6ParamsE$_ZZN4cute13to_mixed_bitsINS_5tupleIJNS_1CILi4EEENS2_ILi8EEEEEENS1_IJNS2_ILi0EEENS2_ILi64EEEEEENS1_IJiiEEEEEDaRKT_RKT0_RKT1_ENKUlRKT_RKT0_RKT1_E_clIS4_S7_iEEDaSL_SO_SR_)
$_ZN7cutlass13device_kernelIN5flash19enable_sm80_to_sm89INS1_16FlashAttnBwdSm80INS1_25CollectiveMainloopBwdSm80ILi2ELi2EN4cute5tupleIJNS5_1CILi128EEES8_NS7_ILi64EEEEEENS_10bfloat16_tEfNS_4arch4Sm80ELb0ELb0ELb1ELb1ELb0ELb0ELb0ELb0ELi2ELi4ELi4ELi4ELb0EEENS1_21CollectiveEpilogueBwdISA_SB_SD_Li256ELb1ELb0ELi2EEENS1_19SingleTileSchedulerILb1ELb0ELb0ELi128EEEEEEEEEvNT_6ParamsE$_ZZN4cute13to_mixed_bitsINS_5tupleIJNS_1CILi4EEENS2_ILi8EEEEEENS1_IJNS2_ILi0EEENS2_ILi64EEEEEENS1_IJiiEEEEEDaRKT_RKT0_RKT1_ENKUlRKT_RKT0_RKT1_E_clIS4_S7_iEEDaSL_SO_SR_:
[----:B------:R-:W-:Y:S01]  /*d480*/  MOV R8, R2 ;  /* 0x0000000200087202 */ /* 0x000fe20000000f00 */
[----:B------:R-:W-:Y:S02]  /*d490*/  IMAD.MOV.U32 R9, RZ, RZ, 0x0 ;  /* 0x00000000ff097424 */ /* 0x000fe400078e00ff */
[----:B------:R-:W-:-:S05]  /*d4a0*/  IMAD.SHL.U32 R3, R3, 0x40, RZ ;  /* 0x0000004003037824 */ /* 0x000fca00078e00ff */
[----:B------:R-:W-:Y:S01]  /*d4b0*/  LOP3.LUT R3, R3, 0x1c0, RZ, 0xc0, !PT ;  /* 0x000001c003037812 */ /* 0x000fe200078ec0ff */
[----:B------:R-:W-:Y:S06]  /*d4c0*/  RET.REL.NODEC R8 `(_ZN7cutlass13device_kernelIN5flash19enable_sm80_to_sm89INS1_16FlashAttnBwdSm80INS1_25CollectiveMainloopBwdSm80ILi2ELi2EN4cute5tupleIJNS5_1CILi128EEES8_NS7_ILi64EEEEEENS_10bfloat16_tEfNS_4arch4Sm80ELb0ELb0ELb1ELb1ELb0ELb0ELb0ELb0ELi2ELi4ELi4ELi4ELb0EEENS1_21CollectiveEpilogueBwdISA_SB_SD_Li256ELb1ELb0ELi2EEENS1_19SingleTileSchedulerILb1ELb0ELb0ELi128EEEEEEEEEvNT_6ParamsE) ;  /* 0xffff2b3008007950 */ /* 0x000fec0003c3ffff */
        .type           $_ZN7cutlass13device_kernelIN5flash19enable_sm80_to_sm89INS1_16FlashAttnBwdSm80INS1_25CollectiveMainloopBwdSm80ILi2ELi2EN4cute5tupleIJNS5_1CILi128EEES8_NS7_ILi64EEEEEENS_10bfloat16_tEfNS_4arch4Sm80ELb0ELb0ELb1ELb1ELb0ELb0ELb0ELb0ELi2ELi4ELi4ELi4ELb0EEENS1_21CollectiveEpilogueBwdISA_SB_SD_Li256ELb1ELb0ELi2EEENS1_19SingleTileSchedulerILb1ELb0ELb0ELi128EEEEEEEEEvNT_6ParamsE$_ZZN4cute13to_mixed_bitsINS_5tupleIJNS_1CILi4EEENS2_ILi8EEEEEENS1_IJNS2_ILi128EEENS2_ILi0EEEEEENS1_IJiiEEEEEDaRKT_RKT0_RKT1_ENKUlDpRKT_E_clIJNS_9MixedBitsILj0ELj384EEENS2_ILj0EEEEEEDaSM_,@function
        .size           $_ZN7cutlass13device_kernelIN5flash19enable_sm80_to_sm89INS1_16FlashAttnBwdSm80INS1_25CollectiveMainloopBwdSm80ILi2ELi2EN4cute5tupleIJNS5_1CILi128EEES8_NS7_ILi64EEEEEENS_10bfloat16_tEfNS_4arch4Sm80ELb0ELb0ELb1ELb1ELb0ELb0ELb0ELb0ELi2ELi4ELi4ELi4ELb0EEENS1_21CollectiveEpilogueBwdISA_SB_SD_Li256ELb1ELb0ELi2EEENS1_19SingleTileSchedulerILb1ELb0ELb0ELi128EEEEEEEEEvNT_6ParamsE$_ZZN4cute13to_mixed_bitsINS_5tupleIJNS_1CILi4EEENS2_ILi8EEEEEENS1_IJNS2_ILi128EEENS2_ILi0EEEEEENS1_IJiiEEEEEDaRKT_RKT0_RKT1_ENKUlDpRKT_E_clIJNS_9MixedBitsILj0ELj384EEENS2_ILj0EEEEEEDaSM_,($_ZN7cutlass13device_kernelIN5flash19enable_sm80_to_sm89INS1_16FlashAttnBwdSm80INS1_25CollectiveMainloopBwdSm80ILi2ELi2EN4cute5tupleIJNS5_1CILi128EEES8_NS7_ILi64EEEEEENS_10bfloat16_tEfNS_4arch4Sm80ELb0ELb0ELb1ELb1ELb0ELb0ELb0ELb0ELi2ELi4ELi4ELi4ELb0EEENS1_21CollectiveEpilogueBwdISA_SB_SD_Li256ELb1ELb0ELi2EEENS1_19SingleTileSchedulerILb1ELb0ELb0ELi128EEEEEEEEEvNT_6ParamsE$_ZZN4cute13to_mixed_bitsINS_5tupleIJNS_1CILi4EEENS2_ILi8EEEEEENS1_IJNS2_ILi128EEENS2_ILi0EEEEEENS1_IJiiEEEEEDaRKT_RKT0_RKT1_ENKUlRKT_RKT0_RKT1_E_clIS3_S6_iEEDaSL_SO_SR_ - $_ZN7cutlass13device_kernelIN5flash19enable_sm80_to_sm89INS1_16FlashAttnBwdSm80INS1_25CollectiveMainloopBwdSm80ILi2ELi2EN4cute5tupleIJNS5_1CILi128EEES8_NS7_ILi64EEEEEENS_10bfloat16_tEfNS_4arch4Sm80ELb0ELb0ELb1ELb1ELb0ELb0ELb0ELb0ELi2ELi4ELi4ELi4ELb0EEENS1_21CollectiveEpilogueBwdISA_SB_SD_Li256ELb1ELb0ELi2EEENS1_19SingleTileSchedulerILb1ELb0ELb0ELi128EEEEEEEEEvNT_6ParamsE$_ZZN4cute13to_mixed_bitsINS_5tupleIJNS_1CILi4EEENS2_ILi8EEEEEENS1_IJNS2_ILi128EEENS2_ILi0EEEEEENS1_IJiiEEEEEDaRKT_RKT0_RKT1_ENKUlDpRKT_E_clIJNS_9MixedBitsILj0ELj384EEENS2_ILj0EEEEEEDaSM_)
$_ZN7cutlass13device_kernelIN5flash19enable_sm80_to_sm89INS1_16FlashAttnBwdSm80INS1_25CollectiveMainloopBwdSm80ILi2ELi2EN4cute5tupleIJNS5_1CILi128EEES8_NS7_ILi64EEEEEENS_10bfloat16_tEfNS_4arch4Sm80ELb0ELb0ELb1ELb1ELb0ELb0ELb0ELb0ELi2ELi4ELi4ELi4ELb0EEENS1_21CollectiveEpilogueBwdISA_SB_SD_Li256ELb1ELb0ELi2EEENS1_19SingleTileSchedulerILb1ELb0ELb0ELi128EEEEEEEEEvNT_6ParamsE$_ZZN4cute13to_mixed_bitsINS_5tupleIJNS_1CILi4EEENS2_ILi8EEEEEENS1_IJNS2_ILi128EEENS2_ILi0EEEEEENS1_IJiiEEEEEDaRKT_RKT0_RKT1_ENKUlDpRKT_E_clIJNS_9MixedBitsILj0ELj384EEENS2_ILj0EEEEEEDaSM_:
[----:B------:R-:W-:Y:S01]  /*d4d0*/  IMAD.MOV.U32 R8, RZ, RZ, R2 ;  /* 0x000000ffff087224 */ /* 0x000fe200078e0002 */
[----:B------:R-:W-:Y:S02]  /*d4e0*/  MOV R9, 0x0 ;  /* 0x0000000000097802 */ /* 0x000fe40000000f00 */
[----:B------:R-:W-:Y:S02]  /*d4f0*/  LOP3.LUT R3, R3, 0x180, RZ, 0xc0, !PT ;  /* 0x0000018003037812 */ /* 0x000fe400078ec0ff */
[----:B------:R-:W-:Y:S05]  /*d500*/  RET.REL.NODEC R8 `(_ZN7cutlass13device_kernelIN5flash19enable_sm80_to_sm89INS1_16FlashAttnBwdSm80INS1_25CollectiveMainloopBwdSm80ILi2ELi2EN4cute5tupleIJNS5_1CILi128EEES8_NS7_ILi64EEEEEENS_10bfloat16_tEfNS_4arch4Sm80ELb0ELb0ELb1ELb1ELb0ELb0ELb0ELb0ELi2ELi4ELi4ELi4ELb0EEENS1_21CollectiveEpilogueBwdISA_SB_SD_Li256ELb1ELb0ELi2EEENS1_19SingleTileSchedulerILb1ELb0ELb0ELi128EEEEEEEEEvNT_6ParamsE) ;  /* 0xffff2af008007950 */ /* 0x000fea0003c3ffff */
        .type           $_ZN7cutlass13device_kernelIN5flash19enable_sm80_to_sm89INS1_16FlashAttnBwdSm80INS1_25CollectiveMainloopBwdSm80ILi2ELi2EN4cute5tupleIJNS5_1CILi128EEES8_NS7_ILi64EEEEEENS_10bfloat16_tEfNS_4arch4Sm80ELb0ELb0ELb1ELb1ELb0ELb0ELb0ELb0ELi2ELi4ELi4ELi4ELb0EEENS1_21CollectiveEpilogueBwdISA_SB_SD_Li256ELb1ELb0ELi2EEENS1_19SingleTileSchedulerILb1ELb0ELb0ELi128EEEEEEEEEvNT_6ParamsE$_ZZN4cute13to_mixed_bitsINS_5tupleIJNS_1CILi4EEENS2_ILi8EEEEEENS1_IJNS2_ILi128EEENS2_ILi0EEEEEENS1_IJiiEEEEEDaRKT_RKT0_RKT1_ENKUlRKT_RKT0_RKT1_E_clIS3_S6_iEEDaSL_SO_SR_,@function
        .size           $_ZN7cutlass13device_kernelIN5flash19enable_sm80_to_sm89INS1_16FlashAttnBwdSm80INS1_25CollectiveMainloopBwdSm80ILi2ELi2EN4cute5tupleIJNS5_1CILi128EEES8_NS7_ILi64EEEEEENS_10bfloat16_tEfNS_4arch4Sm80ELb0ELb0ELb1ELb1ELb0ELb0ELb0ELb0ELi2ELi4ELi4ELi4ELb0EEENS1_21CollectiveEpilogueBwdISA_SB_SD_Li256ELb1ELb0ELi2EEENS1_19SingleTileSchedulerILb1ELb0ELb0ELi128EEEEEEEEEvNT_6ParamsE$_ZZN4cute13to_mixed_bitsINS_5tupleIJNS_1CILi4EEENS2_ILi8EEEEEENS1_IJNS2_ILi128EEENS2_ILi0EEEEEENS1_IJiiEEEEEDaRKT_RKT0_RKT1_ENKUlRKT_RKT0_RKT1_E_clIS3_S6_iEEDaSL_SO_SR_,($_ZN7cutlass13device_kernelIN5flash19enable_sm80_to_sm89INS1_16FlashAttnBwdSm80INS1_25CollectiveMainloopBwdSm80ILi2ELi2EN4cute5tupleIJNS5_1CILi128EEES8_NS7_ILi64EEEEEENS_10bfloat16_tEfNS_4arch4Sm80ELb0ELb0ELb1ELb1ELb0ELb0ELb0ELb0ELi2ELi4ELi4ELi4ELb0EEENS1_21CollectiveEpilogueBwdISA_SB_SD_Li256ELb1ELb0ELi2EEENS1_19SingleTileSchedulerILb1ELb0ELb0ELi128EEEEEEEEEvNT_6ParamsE$_ZZN4cute14logical_divideINS_5tupleIJNS1_IJNS_1CILi8EEENS2_ILi1EEEEEENS1_IJNS2_ILi2EEEEEEEEENS1_IJNS1_IJS4_NS2_ILi0EEEEEENS1_IJiEEEEEENS1_IJS5_NS_6LayoutIS4_S9_EEEEEEEDaRKNSD_IT_T0_EERKT1_ENKUlRKT_RKT0_E_clINSD_IS7_SB_EESE_EEDaSQ_ST_ - $_ZN7cutlass13device_kernelIN5flash19enable_sm80_to_sm89INS1_16FlashAttnBwdSm80INS1_25CollectiveMainloopBwdSm80ILi2ELi2EN4cute5tupleIJNS5_1CILi128EEES8_NS7_ILi64EEEEEENS_10bfloat16_tEfNS_4arch4Sm80ELb0ELb0ELb1ELb1ELb0ELb0ELb0ELb0ELi2ELi4ELi4ELi4ELb0EEENS1_21CollectiveEpilogueBwdISA_SB_SD_Li256ELb1ELb0ELi2EEENS1_19SingleTileSchedulerILb1ELb0ELb0ELi128EEEEEEEEEvNT_6ParamsE$_ZZN4cute13to_mixed_bitsINS_5tupleIJNS_1CILi4EEENS2_ILi8EEEEEENS1_IJNS2_ILi128EEENS2_ILi0EEEEEENS1_IJiiEEEEEDaRKT_RKT0_RKT1_ENKUlRKT_RKT0_RKT1_E_clIS3_S6_iEEDaSL_SO_SR_)
$_ZN7cutlass13device_kernelIN5flash19enable_sm80_to_sm89INS1_16FlashAttnBwdSm80INS1_25CollectiveMainloopBwdSm80ILi2ELi2EN4cute5tupleIJNS5_1CILi128EEES8_NS7_ILi64EEEEEENS_10bfloat16_tEfNS_4arch4Sm80ELb0ELb0ELb1ELb1ELb0ELb0ELb0ELb0ELi2ELi4ELi4ELi4ELb0EEENS1_21CollectiveEpilogueBwdISA_SB_SD_Li256ELb1ELb0ELi2EEENS1_19SingleTileSchedulerILb1ELb0ELb0ELi128EEEEEEEEEvNT_6ParamsE$_ZZN4cute13to_mixed_bitsINS_5tupleIJNS_1CILi4EEENS2_ILi8EEEEEENS1_IJNS2_ILi128EEENS2_ILi0EEEEEENS1_IJiiEEEEEDaRKT_RKT0_RKT1_ENKUlRKT_RKT0_RKT1_E_clIS3_S6_iEEDaSL_SO_SR_:
[----:B------:R-:W-:Y:S01]  /*d510*/  MOV R8, R2 ;  /* 0x0000000200087202 */ /* 0x000fe20000000f00 */
[----:B------:R-:W-:Y:S02]  /*d520*/  IMAD.MOV.U32 R9, RZ, RZ, 0x0 ;  /* 0x00000000ff097424 */ /* 0x000fe400078e00ff */
[----:B------:R-:W-:-:S05]  /*d530*/  IMAD.SHL.U32 R3, R3, 0x80, RZ ;  /* 0x0000008003037824 */ /* 0x000fca00078e00ff */
[----:B------:R-:W-:Y:S01]  /*d540*/  LOP3.LUT R3, R3, 0x180, RZ, 0xc0, !PT ;  /* 0x0000018003037812 */ /* 0x000fe200078ec0ff */
[----:B------:R-:W-:Y:S06]  /*d550*/  RET.REL.NODEC R8 `(_ZN7cutlass13device_kernelIN5flash19enable_sm80_to_sm89INS1_16FlashAttnBwdSm80INS1_25CollectiveMainloopBwdSm80ILi2ELi2EN4cute5tupleIJNS5_1CILi128EEES8_NS7_ILi64EEEEEENS_10bfloat16_tEfNS_4arch4Sm80ELb0ELb0ELb1ELb1ELb0ELb0ELb0ELb0ELi2ELi4ELi4ELi4ELb0EEENS1_21CollectiveEpilogueBwdISA_SB_SD_Li256ELb1ELb0ELi2EEENS1_19SingleTileSchedulerILb1ELb0ELb0ELi128EEEEEEEEEvNT_6ParamsE) ;  /* 0xffff2aa008007950 */ /* 0x000fec0003c3ffff */
        .type           $_ZN7cutlass13device_kernelIN5flash19enable_sm80_to_sm89INS1_16FlashAttnBwdSm80INS1_25CollectiveMainloopBwdSm80ILi2ELi2EN4cute5tupleIJNS5_1CILi128EEES8_NS7_ILi64EEEEEENS_10bfloat16_tEfNS_4arch4Sm80ELb0ELb0ELb1ELb1ELb0ELb0ELb0ELb0ELi2ELi4ELi4ELi4ELb0EEENS1_21CollectiveEpilogueBwdISA_SB_SD_Li256ELb1ELb0ELi2EEENS1_19SingleTileSchedulerILb1ELb0ELb0ELi128EEEEEEEEEvNT_6ParamsE$_ZZN4cute14logical_divideINS_5tupleIJNS1_IJNS_1CILi8EEENS2_ILi1EEEEEENS1_IJNS2_ILi2EEEEEEEEENS1_IJNS1_IJS4_NS2_ILi0EEEEEENS1_IJiEEEEEENS1_IJS5_NS_6LayoutIS4_S9_EEEEEEEDaRKNSD_IT_T0_EERKT1_ENKUlRKT_RKT0_E_clINSD_IS7_SB_EESE_EEDaSQ_ST_,@function
        .size           $_ZN7cutlass13device_kernelIN5flash19enable_sm80_to_sm89INS1_16FlashAttnBwdSm80INS1_25CollectiveMainloopBwdSm80ILi2ELi2EN4cute5tupleIJNS5_1CILi128EEES8_NS7_ILi64EEEEEENS_10bfloat16_tEfNS_4arch4Sm80ELb0ELb0ELb1ELb1ELb0ELb0ELb0ELb0ELi2ELi4ELi4ELi4ELb0EEENS1_21CollectiveEpilogueBwdISA_SB_SD_Li256ELb1ELb0ELi2EEENS1_19SingleTileSchedulerILb1ELb0ELb0ELi128EEEEEEEEEvNT_6ParamsE$_ZZN4cute14logical_divideINS_5tupleIJNS1_IJNS_1CILi8EEENS2_ILi1EEEEEENS1_IJNS2_ILi2EEEEEEEEENS1_IJNS1_IJS4_NS2_ILi0EEEEEENS1_IJiEEEEEENS1_IJS5_NS_6LayoutIS4_S9_EEEEEEEDaRKNSD_IT_T0_EERKT1_ENKUlRKT_RKT0_E_clINSD_IS7_SB_EESE_EEDaSQ_ST_,($_ZN7cutlass13device_kernelIN5flash19enable_sm80_to_sm89INS1_16FlashAttnBwdSm80INS1_25CollectiveMainloopBwdSm80ILi2ELi2EN4cute5tupleIJNS5_1CILi128EEES8_NS7_ILi64EEEEEENS_10bfloat16_tEfNS_4arch4Sm80ELb0ELb0ELb1ELb1ELb0ELb0ELb0ELb0ELi2ELi4ELi4ELi4ELb0EEENS1_21CollectiveEpilogueBwdISA_SB_SD_Li256ELb1ELb0ELi2EEENS1_19SingleTileSchedulerILb1ELb0ELb0ELi128EEEEEEEEEvNT_6ParamsE$_ZZN4cute14transform_leafINS_15ArithmeticTupleIJiiEEENS_8identityEEEDaRKT_OT0_ENKUlRKT_E_clIiEEDaSB_ - $_ZN7cutlass13device_kernelIN5flash19enable_sm80_to_sm89INS1_16FlashAttnBwdSm80INS1_25CollectiveMainloopBwdSm80ILi2ELi2EN4cute5tupleIJNS5_1CILi128EEES8_NS7_ILi64EEEEEENS_10bfloat16_tEfNS_4arch4Sm80ELb0ELb0ELb1ELb1ELb0ELb0ELb0ELb0ELi2ELi4ELi4ELi4ELb0EEENS1_21CollectiveEpilogueBwdISA_SB_SD_Li256ELb1ELb0ELi2EEENS1_19SingleTileSchedulerILb1ELb0ELb0ELi128EEEEEEEEEvNT_6ParamsE$_ZZN4cute14logical_divideINS_5tupleIJNS1_IJNS_1CILi8EEENS2_ILi1EEEEEENS1_IJNS2_ILi2EEEEEEEEENS1_IJNS1_IJS4_NS2_ILi0EEEEEENS1_IJiEEEEEENS1_IJS5_NS_6LayoutIS4_S9_EEEEEEEDaRKNSD_IT_T0_EERKT1_ENKUlRKT_RKT0_E_clINSD_IS7_SB_EESE_EEDaSQ_ST_)
$_ZN7cutlass13device_kernelIN5flash19enable_sm80_to_sm89INS1_16FlashAttnBwdSm80INS1_25CollectiveMainloopBwdSm80ILi2ELi2EN4cute5tupleIJNS5_1CILi128EEES8_NS7_ILi64EEEEEENS_10bfloat16_tEfNS_4arch4Sm80ELb0ELb0ELb1ELb1ELb0ELb0ELb0ELb0ELi2ELi4ELi4ELi4ELb0EEENS1_21CollectiveEpilogueBwdISA_SB_SD_Li256ELb1ELb0ELi2EEENS1_19SingleTileSchedulerILb1ELb0ELb0ELi128EEEEEEEEEvNT_6ParamsE$_ZZN4cute14logical_divideINS_5tupleIJNS1_IJNS_1CILi8EEENS2_ILi1EEEEEENS1_IJNS2_ILi2EEEEEEEEENS1_IJNS1_IJS4_NS2_ILi0EEEEEENS1_IJiEEEEEENS1_IJS5_NS_6LayoutIS4_S9_EEEEEEEDaRKNSD_IT_T0_EERKT1_ENKUlRKT_RKT0_E_clINSD_IS7_SB_EESE_EEDaSQ_ST_:
[----:B------:R-:W-:-:S05]  /*d560*/  IADD3 R7, R2, -c[0x0][0x20], RZ ;  /* 0x8000080002077a10 */ /* 0x000fca0007ffe0ff */
[----:B------:R1:W5:Y:S01]  /*d570*/  LDL R3, [R7] ;  /* 0x0000000007037983 */ /* 0x0003620000100800 */
[----:B------:R-:W-:Y:S02]  /*d580*/  IADD3 R13, R1, 0x1680, RZ ;  /* 0x00001680010d7810 */ /* 0x000fe40007ffe0ff */
[----:B------:R-:W-:Y:S02]  /*d590*/  MOV R6, 0xd5d0 ;  /* 0x0000d5d000067802 */ /* 0x000fe40000000f00 */
[----:B------:R-:W-:-:S04]  /*d5a0*/  IADD3 R13, R13, c[0x0][0x20], RZ ;  /* 0x000008000d0d7a10 */ /* 0x000fc80007ffe0ff */
[----:B------:R-:W-:Y:S02]  /*d5b0*/  IADD3 R2, R13, 0x4, RZ ;  /* 0x000000040d027810 */ /* 0x000fe40007ffe0ff */
[----:B-1---5:R-:W-:Y:S05]  /*d5c0*/  CALL.REL.NOINC `($_ZN7cutlass13device_kernelIN5flash19enable_sm80_to_sm89INS1_16FlashAttnBwdSm80INS1_25CollectiveMainloopBwdSm80ILi2ELi2EN4cute5tupleIJNS5_1CILi128EEES8_NS7_ILi64EEEEEENS_10bfloat16_tEfNS_4arch4Sm80ELb0ELb0ELb1ELb1ELb0ELb0ELb0ELb0ELi2ELi4ELi4ELi4ELb0EEENS1_21CollectiveEpilogueBwdISA_SB_SD_Li256ELb1ELb0ELi2EEENS1_19SingleTileSchedulerILb1ELb0ELb0ELi128EEEEEEEEEvNT_6ParamsE$_ZN4cute5tupleIJNS_1CILi2EEEiEEC2ERKS2_RKi) ;  /* 0xffffec7000007944 */ /* 0x022fea0003c3ffff */
[----:B------:R1:W5:Y:S01]  /*d5d0*/  LDL R3, [R7] ;  /* 0x0000000007037983 */ /* 0x0003620000100800 */
[----:B------:R-:W-:Y:S02]  /*d5e0*/  MOV R2, R13 ;  /* 0x0000000d00027202 */ /* 0x000fe40000000f00 */
[----:B------:R-:W-:Y:S02]  /*d5f0*/  MOV R6, 0xd610 ;  /* 0x0000d61000067802 */ /* 0x000fe40000000f00 */
[----:B-1---5:R-:W-:Y:S05]  /*d600*/  CALL.REL.NOINC `($_ZN7cutlass13device_kernelIN5flash19enable_sm80_to_sm89INS1_16FlashAttnBwdSm80INS1_25CollectiveMainloopBwdSm80ILi2ELi2EN4cute5tupleIJNS5_1CILi128EEES8_NS7_ILi64EEEEEENS_10bfloat16_tEfNS_4arch4Sm80ELb0ELb0ELb1ELb1ELb0ELb0ELb0ELb0ELi2ELi4ELi4ELi4ELb0EEENS1_21CollectiveEpilogueBwdISA_SB_SD_Li256ELb1ELb0ELi2EEENS1_19SingleTileSchedulerILb1ELb0ELb0ELi128EEEEEEEEEvNT_6ParamsE$_ZN4cute5tupleIJNS_1CILi2EEEiEEC2ERKS2_RKi) ;  /* 0xffffec3000007944 */ /* 0x022fea0003c3ffff */
[----:B------:R1:W5:Y:S01]  /*d610*/  LDL R3, [R1+0x1680] ;  /* 0x0016800001037983 */ /* 0x0003620000100800 */
[----:B------:R-:W-:-:S03]  /*d620*/  MOV R8, 0xd640 ;  /* 0x0000d64000087802 */ /* 0x000fc60000000f00 */
[----:B-1---5:R-:W-:Y:S05]  /*d630*/  CALL.REL.NOINC `($_ZN7cutlass13device_kernelIN5flash19enable_sm80_to_sm89INS1_16FlashAttnBwdSm80INS1_25CollectiveMainloopBwdSm80ILi2ELi2EN4cute5tupleIJNS5_1CILi128EEES8_NS7_ILi64EEEEEENS_10bfloat16_tEfNS_4arch4Sm80ELb0ELb0ELb1ELb1ELb0ELb0ELb0ELb0ELi2ELi4ELi4ELi4ELb0EEENS1_21CollectiveEpilogueBwdISA_SB_SD_Li256ELb1ELb0ELi2EEENS1_19SingleTileSchedulerILb1ELb0ELb0ELi128EEEEEEEEEvNT_6ParamsE$_ZZN4cute6detail16composition_implINS_1CILi2EEEiNS_5tupleIJNS2_ILi1EEES3_EEENS4_IJNS2_ILi0EEES5_EEEEEDaRKT_RKT0_RKT1_RKT2_ENKUlRKT_RKT0_E_clIS3_S5_EEDaSN_SQ_) ;  /* 0x0000095000007944 */ /* 0x022fea0003c00000 */
[----:B------:R-:W-:Y:S02]  /*d640*/  MOV R8, 0xd660 ;  /* 0x0000d66000087802 */ /* 0x000fe40000000f00 */
[----:B-1---5:R-:W-:Y:S05]  /*d650*/  CALL.REL.NOINC `($_ZN7cutlass13device_kernelIN5flash19enable_sm80_to_sm89INS1_16FlashAttnBwdSm80INS1_25CollectiveMainloopBwdSm80ILi2ELi2EN4cute5tupleIJNS5_1CILi128EEES8_NS7_ILi64EEEEEENS_10bfloat16_tEfNS_4arch4Sm80ELb0ELb0ELb1ELb1ELb0ELb0ELb0ELb0ELi2ELi4ELi4ELi4ELb0EEENS1_21CollectiveEpilogueBwdISA_SB_SD_Li256ELb1ELb0ELi2EEENS1_19SingleTileSchedulerILb1ELb0ELb0ELi128EEEEEEEEEvNT_6ParamsE$_ZN4cute3eso3ESOILb1ELb0EJNS_1CILi0EEEiEEC2ERKS3_RKi) ;  /* 0xffffb69000007944 */ /* 0x022fea0003c3ffff */
[----:B-1----:R1:W5:Y:S01]  /*d660*/  LDL R2, [R1+0x1680] ;  /* 0x0016800001027983 */ /* 0x0023620000100800 */
[----:B------:R-:W-:-:S03]  /*d670*/  MOV R6, 0xd690 ;  /* 0x0000d69000067802 */ /* 0x000fc60000000f00 */
[----:B-1---5:R-:W-:Y:S05]  /*d680*/  CALL.REL.NOINC `($_ZN7cutlass13device_kernelIN5flash19enable_sm80_to_sm89INS1_16FlashAttnBwdSm80INS1_25CollectiveMainloopBwdSm80ILi2ELi2EN4cute5tupleIJNS5_1CILi128EEES8_NS7_ILi64EEEEEENS_10bfloat16_tEfNS_4arch4Sm80ELb0ELb0ELb1ELb1ELb0ELb0ELb0ELb0ELi2ELi4ELi4ELi4ELb0EEENS1_21CollectiveEpilogueBwdISA_SB_SD_Li256ELb1ELb0ELi2EEENS1_19SingleTileSchedulerILb1ELb0ELb0ELi128EEEEEEEEEvNT_6ParamsE$_ZN4cute5tupleIJNS0_IJNS_1CILi1EEENS1_ILi2EEEEEENS0_IJNS1_ILi0EEEiEEEEEC2ERKS4_RKS6_) ;  /* 0xffffe80000007944 */ /* 0x022fea0003c3ffff */
[----:B-1----:R1:W5:Y:S01]  /*d690*/  LDL R3, [R1+0x1680] ;  /* 0x0016800001037983 */ /* 0x0023620000100800 */
[----:B------:R-:W-:-:S04]  /*d6a0*/  MOV R13, 0x0 ;  /* 0x00000000000d7802 */ /* 0x000fc80000000f00 */
[----:B------:R-:W-:Y:S05]  /*d6b0*/  RET.REL.NODEC R12 `(_ZN7cutlass13device_kernelIN5flash19enable_sm80_to_sm89INS1_16FlashAttnBwdSm80INS1_25CollectiveMainloopBwdSm80ILi2ELi2EN4cute5tupleIJNS5_1CILi128EEES8_NS7_ILi64EEEEEENS_10bfloat16_tEfNS_4arch4Sm80ELb0ELb0ELb1ELb1ELb0ELb0ELb0ELb0ELi2ELi4ELi4ELi4ELb0EEENS1_21CollectiveEpilogueBwdISA_SB_SD_Li256ELb1ELb0ELi2EEENS1_19SingleTileSchedulerILb1ELb0ELb0ELi128EEEEEEEEEvNT_6ParamsE) ;  /* 0xffff29400c007950 */ /* 0x000fea0003c3ffff */
        .type           $_ZN7cutlass13device_kernelIN5flash19enable_sm80_to_sm89INS1_16FlashAttnBwdSm80INS1_25CollectiveMainloopBwdSm80ILi2ELi2EN4cute5tupleIJNS5_1CILi128EEES8_NS7_ILi64EEEEEENS_10bfloat16_tEfNS_4arch4Sm80ELb0ELb0ELb1ELb1ELb0ELb0ELb0ELb0ELi2ELi4ELi4ELi4ELb0EEENS1_21CollectiveEpilogueBwdISA_SB_SD_Li256ELb1ELb0ELi2EEENS1_19SingleTileSchedulerILb1ELb0ELb0ELi128EEEEEEEEEvNT_6ParamsE$_ZZN4cute14transform_leafINS_15ArithmeticTupleIJiiEEENS_8identityEEEDaRKT_OT0_ENKUlRKT_E_clIiEEDaSB_,@function
        .size           $_ZN7cutlass13device_kernelIN5flash19enable_sm80_to_sm89INS1_16FlashAttnBwdSm80INS1_25CollectiveMainloopBwdSm80ILi2ELi2EN4cute5tupleIJNS5_1CILi128EEES8_NS7_ILi64EEEEEENS_10bfloat16_tEfNS_4arch4Sm80ELb0ELb0ELb1ELb1ELb0ELb0ELb0ELb0ELi2ELi4ELi4ELi4ELb0EEENS1_21CollectiveEpilogueBwdISA_SB_SD_Li256ELb1ELb0ELi2EEENS1_19SingleTileSchedulerILb1ELb0ELb0ELi128EEEEEEEEEvNT_6ParamsE$_ZZN4cute14transform_leafINS_15ArithmeticTupleIJiiEEENS_8identityEEEDaRKT_OT0_ENKUlRKT_E_clIiEEDaSB_,($_ZN7cutlass13device_kernelIN5flash19enable_sm80_to_sm89INS1_16FlashAttnBwdSm80INS1_25CollectiveMainloopBwdSm80ILi2ELi2EN4cute5tupleIJNS5_1CILi128EEES8_NS7_ILi64EEEEEENS_10bfloat16_tEfNS_4arch4Sm80ELb0ELb0ELb1ELb1ELb0ELb0ELb0ELb0ELi2ELi4ELi4ELi4ELb0EEENS1_21CollectiveEpilogueBwdISA_SB_SD_Li256ELb1ELb0ELi2EEENS1_19SingleTileSchedulerILb1ELb0ELb0ELi128EEEEEEEEEvNT_6ParamsE$_ZZN4cute16flatten_to_tupleINS_5tupleIJNS1_IJiiEEENS_1CILi1024EEEEEEEEDaRKT_ENKUlRKT_E_clIS2_EEDaSB_ - $_ZN7cutlass13device_kernelIN5flash19enable_sm80_to_sm89INS1_16FlashAttnBwdSm80INS1_25CollectiveMainloopBwdSm80ILi2ELi2EN4cute5tupleIJNS5_1CILi128EEES8_NS7_ILi64EEEEEENS_10bfloat16_tEfNS_4arch4Sm80ELb0ELb0ELb1ELb1ELb0ELb0ELb0ELb0ELi2ELi4ELi4ELi4ELb0EEENS1_21CollectiveEpilogueBwdISA_SB_SD_Li256ELb1ELb0ELi2EEENS1_19SingleTileSchedulerILb1ELb0ELb0ELi128EEEEEEEEEvNT_6ParamsE$_ZZN4cute14transform_leafINS_15ArithmeticTupleIJiiEEENS_8identityEEEDaRKT_OT0_ENKUlRKT_E_clIiEEDaSB_)
$_ZN7cutlass13device_kernelIN5flash19enable_sm80_to_sm89INS1_16FlashAttnBwdSm80INS1_25CollectiveMainloopBwdSm80ILi2ELi2EN4cute5tupleIJNS5_1CILi128EEES8_NS7_ILi64EEEEEENS_10bfloat16_tEfNS_4arch4Sm80ELb0ELb0ELb1ELb1ELb0ELb0ELb0ELb0ELi2ELi4ELi4ELi4ELb0EEENS1_21CollectiveEpilogueBwdISA_SB_SD_Li256ELb1ELb0ELi2EEENS1_19SingleTileSchedulerILb1ELb0ELb0ELi128EEEEEEEEEvNT_6ParamsE$_ZZN4cute14transform_leafINS_15ArithmeticTupleIJiiEEENS_8identityEEEDaRKT_OT0_ENKUlRKT_E_clIiEEDaSB_:
[----:B------:R-:W-:Y:S02]  /*d6c0*/  MOV R76, R2 ;  /* 0x00000002004c7202 */ /* 0x000fe40000000f00 */
[----:B------:R-:W-:Y:S02]  /*d6d0*/  MOV R77, 0x0 ;  /* 0x00000000004d7802 */ /* 0x000fe40000000f00 */
[----:B------:R-:W-:Y:S02]  /*d6e0*/  MOV R8, R6 ;  /* 0x0000000600087202 */ /* 0x000fe40000000f00 */
[----:B------:R-:W-:Y:S05]  /*d6f0*/  RET.REL.NODEC R76 `(_ZN7cutlass13device_kernelIN5flash19enable_sm80_to_sm89INS1_16FlashAttnBwdSm80INS1_25CollectiveMainloopBwdSm80ILi2ELi2EN4cute5tupleIJNS5_1CILi128EEES8_NS7_ILi64EEEEEENS_10bfloat16_tEfNS_4arch4Sm80ELb0ELb0ELb1ELb1ELb0ELb0ELb0ELb0ELi2ELi4ELi4ELi4ELb0EEENS1_21CollectiveEpilogueBwdISA_SB_SD_Li256ELb1ELb0ELi2EEENS1_19SingleTileSchedulerILb1ELb0ELb0ELi128EEEEEEEEEvNT_6ParamsE) ;  /* 0xffff29004c007950 */ /* 0x000fea0003c3ffff */
        .type           $_ZN7cutlass13device_kernelIN5flash19enable_sm80_to_sm89INS1_16FlashAttnBwdSm80INS1_25CollectiveMainloopBwdSm80ILi2ELi2EN4cute5tupleIJNS5_1CILi128EEES8_NS7_ILi64EEEEEENS_10bfloat16_tEfNS_4arch4Sm80ELb0ELb0ELb1ELb1ELb0ELb0ELb0ELb0ELi2ELi4ELi4ELi4ELb0EEENS1_21CollectiveEpilogueBwdISA_SB_SD_Li256ELb1ELb0ELi2EEENS1_19SingleTileSchedulerILb1ELb0ELb0ELi128EEEEEEEEEvNT_6ParamsE$_ZZN4cute16flatten_to_tupleINS_5tupleIJNS1_IJiiEEENS_1CILi1024EEEEEEEEDaRKT_ENKUlRKT_E_clIS2_EEDaSB_,@function
        .size           $_ZN7cutlass13device_kernelIN5flash19enable_sm80_to_sm89INS1_16FlashAttnBwdSm80INS1_25CollectiveMainloopBwdSm80ILi2ELi2EN4cute5tupleIJNS5_1CILi128EEES8_NS7_ILi64EEEEEENS_10bfloat16_tEfNS_4arch4Sm80ELb0ELb0ELb1ELb1ELb0ELb0ELb0ELb0ELi2ELi4ELi4ELi4ELb0EEENS1_21CollectiveEpilogueBwdISA_SB_SD_Li256ELb1ELb0ELi2EEENS1_19SingleTileSchedulerILb1ELb0ELb0ELi128EEEEEEEEEvNT_6ParamsE$_ZZN4cute16flatten_to_tupleINS_5tupleIJNS1_IJiiEEENS_1CILi1024EEEEEEEEDaRKT_ENKUlRKT_E_clIS2_EEDaSB_,($_ZN7cutlass13device_kernelIN5flash19enable_sm80_to_sm89INS1_16FlashAttnBwdSm80INS1_25CollectiveMainloopBwdSm80ILi2ELi2EN4cute5tupleIJNS5_1CILi128EEES8_NS7_ILi64EEEEEENS_10bfloat16_tEfNS_4arch4Sm80ELb0ELb0ELb1ELb1ELb0ELb0ELb0ELb0ELi2ELi4ELi4ELi4ELb0EEENS1_21CollectiveEpilogueBwdISA_SB_SD_Li256ELb1ELb0ELi2EEENS1_19SingleTileSchedulerILb1ELb0ELb0ELi128EEEEEEEEEvNT_6ParamsE$_ZZN4cute16flatten_to_tupleINS_5tupleIJNS1_IJiiEEENS_1CILi8192EEEEEEEEDaRKT_ENKUlRKT_E_clIS2_EEDaSB_ - $_ZN7cutlass13device_kernelIN5flash19enable_sm80_to_sm89INS1_16FlashAttnBwdSm80INS1_25CollectiveMainloopBwdSm80ILi2ELi2EN4cute5tupleIJNS5_1CILi128EEES8_NS7_ILi64EEEEEENS_10bfloat16_tEfNS_4arch4Sm80ELb0ELb0ELb1ELb1ELb0ELb0ELb0ELb0ELi2ELi4ELi4ELi4ELb0EEENS1_21CollectiveEpilogueBwdISA_SB_SD_Li256ELb1ELb0ELi2EEENS1_19SingleTileSchedulerILb1ELb0ELb0ELi128EEEEEEEEEvNT_6ParamsE$_ZZN4cute16flatten_to_tupleINS_5tupleIJNS1_IJiiEEENS_1CILi1024EEEEEEEEDaRKT_ENKUlRKT_E_clIS2_EEDaSB_)
$_ZN7cutlass13device_kernelIN5flash19enable_sm80_to_sm89INS1_16FlashAttnBwdSm80INS1_25CollectiveMainloopBwdSm80ILi2ELi2EN4cute5tupleIJNS5_1CILi128EEES8_NS7_ILi64EEEEEENS_10bfloat16_tEfNS_4arch4Sm80ELb0ELb0ELb1ELb1ELb0ELb0ELb0ELb0ELi2ELi4ELi4ELi4ELb0EEENS1_21CollectiveEpilogueBwdISA_SB_SD_Li256ELb1ELb0ELi2EEENS1_19SingleTileSchedulerILb1ELb0ELb0ELi128EEEEEEEEEvNT_6ParamsE$_ZZN4cute16flatten_to_tupleINS_5tupleIJNS1_IJiiEEENS_1CILi1024EEEEEEEEDaRKT_ENKUlRKT_E_clIS2_EEDaSB_:
[----:B------:R-:W-:-:S04]  /*d700*/  MOV R5, 0x0 ;  /* 0x0000000000057802 */ /* 0x000fc80000000f00 */
[----:B------:R-:W-:Y:S05]  /*d710*/  RET.REL.NODEC R4 `(_ZN7cutlass13device_kernelIN5flash19enable_sm80_to_sm89INS1_16FlashAttnBwdSm80INS1_25CollectiveMainloopBwdSm80ILi2ELi2EN4cute5tupleIJNS5_1CILi128EEES8_NS7_ILi64EEEEEENS_10bfloat16_tEfNS_4arch4Sm80ELb0ELb0ELb1ELb1ELb0ELb0ELb0ELb0ELi2ELi4ELi4ELi4ELb0EEENS1_21CollectiveEpilogueBwdISA_SB_SD_Li256ELb1ELb0ELi2EEENS1_19SingleTileSchedulerILb1ELb0ELb0ELi128EEEEEEEEEvNT_6ParamsE) ;  /* 0xffff28e004007950 */ /* 0x000fea0003c3ffff */
        .type           $_ZN7cutlass13device_kernelIN5flash19enable_sm80_to_sm89INS1_16FlashAttnBwdSm80INS1_25CollectiveMainloopBwdSm80ILi2ELi2EN4cute5tupleIJNS5_1CILi128EEES8_NS7_ILi64EEEEEENS_10bfloat16_tEfNS_4arch4Sm80ELb0ELb0ELb1ELb1ELb0ELb0ELb0ELb0ELi2ELi4ELi4ELi4ELb0EEENS1_21CollectiveEpilogueBwdISA_SB_SD_Li256ELb1ELb0ELi2EEENS1_19SingleTileSchedulerILb1ELb0ELb0ELi128EEEEEEEEEvNT_6ParamsE$_ZZN4cute16flatten_to_tupleINS_5tupleIJNS1_IJiiEEENS_1CILi8192EEEEEEEEDaRKT_ENKUlRKT_E_clIS2_EEDaSB_,@function
        .size           $_ZN7cutlass13device_kernelIN5flash19enable_sm80_to_sm89INS1_16FlashAttnBwdSm80INS1_25CollectiveMainloopBwdSm80ILi2ELi2EN4cute5tupleIJNS5_1CILi128EEES8_NS7_ILi64EEEEEENS_10bfloat16_tEfNS_4arch4Sm80ELb0ELb0ELb1ELb1ELb0ELb0ELb0ELb0ELi2ELi4ELi4ELi4ELb0EEENS1_21CollectiveEpilogueBwdISA_SB_SD_Li256ELb1ELb0ELi2EEENS1_19SingleTileSchedulerILb1ELb0ELb0ELi128EEEEEEEEEvNT_6ParamsE$_ZZN4cute16flatten_to_tupleINS_5tupleIJNS1_IJiiEEENS_1CILi8192EEEEEEEEDaRKT_ENKUlRKT_E_clIS2_EEDaSB_,($_ZN7cutlass13device_kernelIN5flash19enable_sm80_to_sm89INS1_16FlashAttnBwdSm80INS1_25CollectiveMainloopBwdSm80ILi2ELi2EN4cute5tupleIJNS5_1CILi128EEES8_NS7_ILi64EEEEEENS_10bfloat16_tEfNS_4arch4Sm80ELb0ELb0ELb1ELb1ELb0ELb0ELb0ELb0ELi2ELi4ELi4ELi4ELb0EEENS1_21CollectiveEpilogueBwdISA_SB_SD_Li256ELb1ELb0ELi2EEENS1_19SingleTileSchedulerILb1ELb0ELb0ELi128EEEEEEEEEvNT_6ParamsE$_ZZN4cute16flatten_to_tupleINS_5tupleIJNS_1CILi0EEENS1_IJNS2_ILi1EEENS2_ILi512EEEiEEEEEEEEDaRKT_ENKUlRKT_E_clIS6_EEDaSD_ - $_ZN7cutlass13device_kernelIN5flash19enable_sm80_to_sm89INS1_16FlashAttnBwdSm80INS1_25CollectiveMainloopBwdSm80ILi2ELi2EN4cute5tupleIJNS5_1CILi128EEES8_NS7_ILi64EEEEEENS_10bfloat16_tEfNS_4arch4Sm80ELb0ELb0ELb1ELb1ELb0ELb0ELb0ELb0ELi2ELi4ELi4ELi4ELb0EEENS1_21CollectiveEpilogueBwdISA_SB_SD_Li256ELb1ELb0ELi2EEENS1_19SingleTileSchedulerILb1ELb0ELb0ELi128EEEEEEEEEvNT_6ParamsE$_ZZN4cute16flatten_to_tupleINS_5tupleIJNS1_IJiiEEENS_1CILi8192EEEEEEEEDaRKT_ENKUlRKT_E_clIS2_EEDaSB_)
$_ZN7cutlass13device_kernelIN5flash19enable_sm80_to_sm89INS1_16FlashAttnBwdSm80INS1_25CollectiveMainloopBwdSm80ILi2ELi2EN4cute5tupleIJNS5_1CILi128EEES8_NS7_ILi64EEEEEENS_10bfloat16_tEfNS_4arch4Sm80ELb0ELb0ELb1ELb1ELb0ELb0ELb0ELb0ELi2ELi4ELi4ELi4ELb0EEENS1_21CollectiveEpilogueBwdISA_SB_SD_Li256ELb1ELb0ELi2EEENS1_19SingleTileSchedulerILb1ELb0ELb0ELi128EEEEEEEEEvNT_6ParamsE$_ZZN4cute16flatten_to_tupleINS_5tupleIJNS1_IJiiEEENS_1CILi8192EEEEEEEEDaRKT_ENKUlRKT_E_clIS2_EEDaSB_:
[----:B------:R-:W-:Y:S02]  /*d720*/  MOV R8, R6 ;  /* 0x0000000600087202 */ /* 0x000fe40000000f00 */
[----:B------:R-:W-:-:S04]  /*d730*/  MOV R9, 0x0 ;  /* 0x0000000000097802 */ /* 0x000fc80000000f00 */
[----:B------:R-:W-:Y:S05]  /*d740*/  RET.REL.NODEC R8 `(_ZN7cutlass13device_kernelIN5flash19enable_sm80_to_sm89INS1_16FlashAttnBwdSm80INS1_25CollectiveMainloopBwdSm80ILi2ELi2EN4cute5tupleIJNS5_1CILi128EEES8_NS7_ILi64EEEEEENS_10bfloat16_tEfNS_4arch4Sm80ELb0ELb0ELb1ELb1ELb0ELb0ELb0ELb0ELi2ELi4ELi4ELi4ELb0EEENS1_21CollectiveEpilogueBwdISA_SB_SD_Li256ELb1ELb0ELi2EEENS1_19SingleTileSchedulerILb1ELb0ELb0ELi128EEEEEEEEEvNT_6ParamsE) ;  /* 0xffff28b008007950 */ /* 0x000fea0003c3ffff */
        .type           $_ZN7cutlass13device_kernelIN5flash19enable_sm80_to_sm89INS1_16FlashAttnBwdSm80INS1_25CollectiveMainloopBwdSm80ILi2ELi2EN4cute5tupleIJNS5_1CILi128EEES8_NS7_ILi64EEEEEENS_10bfloat16_tEfNS_4arch4Sm80ELb0ELb0ELb1ELb1ELb0ELb0ELb0ELb0ELi2ELi4ELi4ELi4ELb0EEENS1_21CollectiveEpilogueBwdISA_SB_SD_Li256ELb1ELb0ELi2EEENS1_19SingleTileSchedulerILb1ELb0ELb0ELi128EEEEEEEEEvNT_6ParamsE$_ZZN4cute16flatten_to_tupleINS_5tupleIJNS_1CILi0EEENS1_IJNS2_ILi1EEENS2_ILi512EEEiEEEEEEEEDaRKT_ENKUlRKT_E_clIS6_EEDaSD_,@function
        .size           $_ZN7cutlass13device_kernelIN5flash19enable_sm80_to_sm89INS1_16FlashAttnBwdSm80INS1_25CollectiveMainloopBwdSm80ILi2ELi2EN4cute5tupleIJNS5_1CILi128EEES8_NS7_ILi64EEEEEENS_10bfloat16_tEfNS_4arch4Sm80ELb0ELb0ELb1ELb1ELb0ELb0ELb0ELb0ELi2ELi4ELi4ELi4ELb0EEENS1_21CollectiveEpilogueBwdISA_SB_SD_Li256ELb1ELb0ELi2EEENS1_19SingleTileSchedulerILb1ELb0ELb0ELi128EEEEEEEEEvNT_6ParamsE$_ZZN4cute16flatten_to_tupleINS_5tupleIJNS_1CILi0EEENS1_IJNS2_ILi1EEENS2_ILi512EEEiEEEEEEEEDaRKT_ENKUlRKT_E_clIS6_EEDaSD_,($_ZN7cutlass13device_kernelIN5flash19enable_sm80_to_sm89INS1_16FlashAttnBwdSm80INS1_25CollectiveMainloopBwdSm80ILi2ELi2EN4cute5tupleIJNS5_1CILi128EEES8_NS7_ILi64EEEEEENS_10bfloat16_tEfNS_4arch4Sm80ELb0ELb0ELb1ELb1ELb0ELb0ELb0ELb0ELi2ELi4ELi4ELi4ELb0EEENS1_21CollectiveEpilogueBwdISA_SB_SD_Li256ELb1ELb0ELi2EEENS1_19SingleTileSchedulerILb1ELb0ELb0ELi128EEEEEEEEEvNT_6ParamsE$_ZZN4cute16flatten_to_tupleINS_5tupleIJNS_1CILi1024EEENS1_IJiiEEEEEEEEDaRKT_ENKUlRKT_E_clIS4_EEDaSB_ - $_ZN7cutlass13device_kernelIN5flash19enable_sm80_to_sm89INS1_16FlashAttnBwdSm80INS1_25CollectiveMainloopBwdSm80ILi2ELi2EN4cute5tupleIJNS5_1CILi128EEES8_NS7_ILi64EEEEEENS_10bfloat16_tEfNS_4arch4Sm80ELb0ELb0ELb1ELb1ELb0ELb0ELb0ELb0ELi2ELi4ELi4ELi4ELb0EEENS1_21CollectiveEpilogueBwdISA_SB_SD_Li256ELb1ELb0ELi2EEENS1_19SingleTileSchedulerILb1ELb0ELb0ELi128EEEEEEEEEvNT_6ParamsE$_ZZN4cute16flatten_to_tupleINS_5tupleIJNS_1CILi0EEENS1_IJNS2_ILi1EEENS2_ILi512EEEiEEEEEEEEDaRKT_ENKUlRKT_E_clIS6_EEDaSD_)
$_ZN7cutlass13device_kernelIN5flash19enable_sm80_to_sm89INS1_16FlashAttnBwdSm80INS1_25CollectiveMainloopBwdSm80ILi2ELi2EN4cute5tupleIJNS5_1CILi128EEES8_NS7_ILi64EEEEEENS_10bfloat16_tEfNS_4arch4Sm80ELb0ELb0ELb1ELb1ELb0ELb0ELb0ELb0ELi2ELi4ELi4ELi4ELb0EEENS1_21CollectiveEpilogueBwdISA_SB_SD_Li256ELb1ELb0ELi2EEENS1_19SingleTileSchedulerILb1ELb0ELb0ELi128EEEEEEEEEvNT_6ParamsE$_ZZN4cute16flatten_to_tupleINS_5tupleIJNS_1CILi0EEENS1_IJNS2_ILi1EEENS2_ILi512EEEiEEEEEEEEDaRKT_ENKUlRKT_E_clIS6_EEDaSD_:
[----:B------:R-:W-:Y:S02]  /*d750*/  MOV R8, R2 ;  /* 0x0000000200087202 */ /* 0x000fe40000000f00 */
[----:B------:R-:W-:-:S04]  /*d760*/  MOV R9, 0x0 ;  /* 0x0000000000097802 */ /* 0x000fc80000000f00 */
[----:B------:R-:W-:Y:S05]  /*d770*/  RET.REL.NODEC R8 `(_ZN7cutlass13device_kernelIN5flash19enable_sm80_to_sm89INS1_16FlashAttnBwdSm80INS1_25CollectiveMainloopBwdSm80ILi2ELi2EN4cute5tupleIJNS5_1CILi128EEES8_NS7_ILi64EEEEEENS_10bfloat16_tEfNS_4arch4Sm80ELb0ELb0ELb1ELb1ELb0ELb0ELb0ELb0ELi2ELi4ELi4ELi4ELb0EEENS1_21CollectiveEpilogueBwdISA_SB_SD_Li256ELb1ELb0ELi2EEENS1_19SingleTileSchedulerILb1ELb0ELb0ELi128EEEEEEEEEvNT_6ParamsE) ;  /* 0xffff288008007950 */ /* 0x000fea0003c3ffff */
        .type           $_ZN7cutlass13device_kernelIN5flash19enable_sm80_to_sm89INS1_16FlashAttnBwdSm80INS1_25CollectiveMainloopBwdSm80ILi2ELi2EN4cute5tupleIJNS5_1CILi128EEES8_NS7_ILi64EEEEEENS_10bfloat16_tEfNS_4arch4Sm80ELb0ELb0ELb1ELb1ELb0ELb0ELb0ELb0ELi2ELi4ELi4ELi4ELb0EEENS1_21CollectiveEpilogueBwdISA_SB_SD_Li256ELb1ELb0ELi2EEENS1_19SingleTileSchedulerILb1ELb0ELb0ELi128EEEEEEEEEvNT_6ParamsE$_ZZN4cute16flatten_to_tupleINS_5tupleIJNS_1CILi1024EEENS1_IJiiEEEEEEEEDaRKT_ENKUlRKT_E_clIS4_EEDaSB_,@function
        .size           $_ZN7cutlass13device_kernelIN5flash19enable_sm80_to_sm89INS1_16FlashAttnBwdSm80INS1_25CollectiveMainloopBwdSm80ILi2ELi2EN4cute5tupleIJNS5_1CILi128EEES8_NS7_ILi64EEEEEENS_10bfloat16_tEfNS_4arch4Sm80ELb0ELb0ELb1ELb1ELb0ELb0ELb0ELb0ELi2ELi4ELi4ELi4ELb0EEENS1_21CollectiveEpilogueBwdISA_SB_SD_Li256ELb1ELb0ELi2EEENS1_19SingleTileSchedulerILb1ELb0ELb0ELi128EEEEEEEEEvNT_6ParamsE$_ZZN4cute16flatten_to_tupleINS_5tupleIJNS_1CILi1024EEENS1_IJiiEEEEEEEEDaRKT_ENKUlRKT_E_clIS4_EEDaSB_,($_ZN7cutlass13device_kernelIN5flash19enable_sm80_to_sm89INS1_16FlashAttnBwdSm80INS1_25CollectiveMainloopBwdSm80ILi2ELi2EN4cute5tupleIJNS5_1CILi128EEES8_NS7_ILi64EEEEEENS_10bfloat16_tEfNS_4arch4Sm80ELb0ELb0ELb1ELb1ELb0ELb0ELb0ELb0ELi2ELi4ELi4ELi4ELb0EEENS1_21CollectiveEpilogueBwdISA_SB_SD_Li256ELb1ELb0ELi2EEENS1_19SingleTileSchedulerILb1ELb0ELb0ELi128EEEEEEEEEvNT_6ParamsE$_ZZN4cute16flatten_to_tupleINS_5tupleIJNS_1CILi4096EEENS1_IJNS1_IJiiEEENS2_ILi8192EEEEEEEEEEEDaRKT_ENKUlRKT_E_clIS6_EEDaSD_ - $_ZN7cutlass13device_kernelIN5flash19enable_sm80_to_sm89INS1_16FlashAttnBwdSm80INS1_25CollectiveMainloopBwdSm80ILi2ELi2EN4cute5tupleIJNS5_1CILi128EEES8_NS7_ILi64EEEEEENS_10bfloat16_tEfNS_4arch4Sm80ELb0ELb0ELb1ELb1ELb0ELb0ELb0ELb0ELi2ELi4ELi4ELi4ELb0EEENS1_21CollectiveEpilogueBwdISA_SB_SD_Li256ELb1ELb0ELi2EEENS1_19SingleTileSchedulerILb1ELb0ELb0ELi128EEEEEEEEEvNT_6ParamsE$_ZZN4cute16flatten_to_tupleINS_5tupleIJNS_1CILi1024EEENS1_IJiiEEEEEEEEDaRKT_ENKUlRKT_E_clIS4_EEDaSB_)
$_ZN7cutlass13device_kernelIN5flash19enable_sm80_to_sm89INS1_16FlashAttnBwdSm80INS1_25CollectiveMainloopBwdSm80ILi2ELi2EN4cute5tupleIJNS5_1CILi128EEES8_NS7_ILi64EEEEEENS_10bfloat16_tEfNS_4arch4Sm80ELb0ELb0ELb1ELb1ELb0ELb0ELb0ELb0ELi2ELi4ELi4ELi4ELb0EEENS1_21CollectiveEpilogueBwdISA_SB_SD_Li256ELb1ELb0ELi2EEENS1_19SingleTileSchedulerILb1ELb0ELb0ELi128EEEEEEEEEvNT_6ParamsE$_ZZN4cute16flatten_to_tupleINS_5tupleIJNS_1CILi1024EEENS1_IJiiEEEEEEEEDaRKT_ENKUlRKT_E_clIS4_EEDaSB_:
[----:B------:R-:W-:-:S04]  /*d780*/  MOV R5, 0x0 ;  /* 0x0000000000057802 */ /* 0x000fc80000000f00 */
[----:B------:R-:W-:Y:S05]  /*d790*/  RET.REL.NODEC R4 `(_ZN7cutlass13device_kernelIN5flash19enable_sm80_to_sm89INS1_16FlashAttnBwdSm80INS1_25CollectiveMainloopBwdSm80ILi2ELi2EN4cute5tupleIJNS5_1CILi128EEES8_NS7_ILi64EEEEEENS_10bfloat16_tEfNS_4arch4Sm80ELb0ELb0ELb1ELb1ELb0ELb0ELb0ELb0ELi2ELi4ELi4ELi4ELb0EEENS1_21CollectiveEpilogueBwdISA_SB_SD_Li256ELb1ELb0ELi2EEENS1_19SingleTileSchedulerILb1ELb0ELb0ELi128EEEEEEEEEvNT_6ParamsE) ;  /* 0xffff286004007950 */ /* 0x000fea0003c3ffff */
        .type           $_ZN7cutlass13device_kernelIN5flash19enable_sm80_to_sm89INS1_16FlashAttnBwdSm80INS1_25CollectiveMainloopBwdSm80ILi2ELi2EN4cute5tupleIJNS5_1CILi128EEES8_NS7_ILi64EEEEEENS_10bfloat16_tEfNS_4arch4Sm80ELb0ELb0ELb1ELb1ELb0ELb0ELb0ELb0ELi2ELi4ELi4ELi4ELb0EEENS1_21CollectiveEpilogueBwdISA_SB_SD_Li256ELb1ELb0ELi2EEENS1_19SingleTileSchedulerILb1ELb0ELb0ELi128EEEEEEEEEvNT_6ParamsE$_ZZN4cute16flatten_to_tupleINS_5tupleIJNS_1CILi4096EEENS1_IJNS1_IJiiEEENS2_ILi8192EEEEEEEEEEEDaRKT_ENKUlRKT_E_clIS6_EEDaSD_,@function
        .size           $_ZN7cutlass13device_kernelIN5flash19enable_sm80_to_sm89INS1_16FlashAttnBwdSm80INS1_25CollectiveMainloopBwdSm80ILi2ELi2EN4cute5tupleIJNS5_1CILi128EEES8_NS7_ILi64EEEEEENS_10bfloat16_tEfNS_4arch4Sm80ELb0ELb0ELb1ELb1ELb0ELb0ELb0ELb0ELi2ELi4ELi4ELi4ELb0EEENS1_21CollectiveEpilogueBwdISA_SB_SD_Li256ELb1ELb0ELi2EEENS1_19SingleTileSchedulerILb1ELb0ELb0ELi128EEEEEEEEEvNT_6ParamsE$_ZZN4cute16flatten_to_tupleINS_5tupleIJNS_1CILi4096EEENS1_IJNS1_IJiiEEENS2_ILi8192EEEEEEEEEEEDaRKT_ENKUlRKT_E_clIS6_EEDaSD_,($_ZN7cutlass13device_kernelIN5flash19enable_sm80_to_sm89INS1_16FlashAttnBwdSm80INS1_25CollectiveMainloopBwdSm80ILi2ELi2EN4cute5tupleIJNS5_1CILi128EEES8_NS7_ILi64EEEEEENS_10bfloat16_tEfNS_4arch4Sm80ELb0ELb0ELb1ELb1ELb0ELb0ELb0ELb0ELi2ELi4ELi4ELi4ELb0EEENS1_21CollectiveEpilogueBwdISA_SB_SD_Li256ELb1ELb0ELi2EEENS1_19SingleTileSchedulerILb1ELb0ELb0ELi128EEEEEEEEEvNT_6ParamsE$_ZZN4cute16flatten_to_tupleINS_5tupleIJNS_1CILi4096EEENS1_IJiiEEEEEEEEDaRKT_ENKUlRKT_E_clIS4_EEDaSB_ - $_ZN7cutlass13device_kernelIN5flash19enable_sm80_to_sm89INS1_16FlashAttnBwdSm80INS1_25CollectiveMainloopBwdSm80ILi2ELi2EN4cute5tupleIJNS5_1CILi128EEES8_NS7_ILi64EEEEEENS_10bfloat16_tEfNS_4arch4Sm80ELb0ELb0ELb1ELb1ELb0ELb0ELb0ELb0ELi2ELi4ELi4ELi4ELb0EEENS1_21CollectiveEpilogueBwdISA_SB_SD_Li256ELb1ELb0ELi2EEENS1_19SingleTileSchedulerILb1ELb0ELb0ELi128EEEEEEEEEvNT_6ParamsE$_ZZN4cute16flatten_to_tupleINS_5tupleIJNS_1CILi4096EEENS1_IJNS1_IJiiEEENS2_ILi8192EEEEEEEEEEEDaRKT_ENKUlRKT_E_clIS6_EEDaSD_)
$_ZN7cutlass13device_kernelIN5flash19enable_sm80_to_sm89INS1_16FlashAttnBwdSm80INS1_25CollectiveMainloopBwdSm80ILi2ELi2EN4cute5tupleIJNS5_1CILi128EEES8_NS7_ILi64EEEEEENS_10bfloat16_tEfNS_4arch4Sm80ELb0ELb0ELb1ELb1ELb0ELb0ELb0ELb0ELi2ELi4ELi4ELi4ELb0EEENS1_21CollectiveEpilogueBwdISA_SB_SD_Li256ELb1ELb0ELi2EEENS1_19SingleTileSchedulerILb1ELb0ELb0ELi128EEEEEEEEEvNT_6ParamsE$_ZZN4cute16flatten_to_tupleINS_5tupleIJNS_1CILi4096EEENS1_IJNS1_IJiiEEENS2_ILi8192EEEEEEEEEEEDaRKT_ENKUlRKT_E_clIS6_EEDaSD_:
[----:B------:R-:W-:-:S05]  /*d7a0*/  IADD3 R8, R66, -c[0x0][0x20], RZ ;  /* 0x8000080042087a10 */ /* 0x000fca0007ffe0ff */
[----:B------:R1:W5:Y:S04]  /*d7b0*/  LDL R2, [R8] ;  /* 0x0000000008027983 */ /* 0x0003680000100800 */
[----:B------:R1:W5:Y:S01]  /*d7c0*/  LDL R3, [R8+0x4] ;  /* 0x0000040008037983 */ /* 0x0003620000100800 */
[----:B------:R-:W-:Y:S02]  /*d7d0*/  IADD3 R5, R1, 0x1680, RZ ;  /* 0x0000168001057810 */ /* 0x000fe40007ffe0ff */
[----:B------:R-:W-:Y:S02]  /*d7e0*/  MOV R6, 0xd810 ;  /* 0x0000d81000067802 */ /* 0x000fe40000000f00 */
[----:B------:R-:W-:Y:S02]  /*d7f0*/  IADD3 R5, R5, c[0x0][0x20], RZ ;  /* 0x0000080005057a10 */ /* 0x000fe40007ffe0ff */
[----:B-1---5:R-:W-:Y:S05]  /*d800*/  CALL.REL.NOINC `($_ZN7cutlass13device_kernelIN5flash19enable_sm80_to_sm89INS1_16FlashAttnBwdSm80INS1_25CollectiveMainloopBwdSm80ILi2ELi2EN4cute5tupleIJNS5_1CILi128EEES8_NS7_ILi64EEEEEENS_10bfloat16_tEfNS_4arch4Sm80ELb0ELb0ELb1ELb1ELb0ELb0ELb0ELb0ELi2ELi4ELi4ELi4ELb0EEENS1_21CollectiveEpilogueBwdISA_SB_SD_Li256ELb1ELb0ELi2EEENS1_19SingleTileSchedulerILb1ELb0ELb0ELi128EEEEEEEEEvNT_6ParamsE$_ZZN4cute16flatten_to_tupleINS_5tupleIJNS1_IJiiEEENS_1CILi8192EEEEEEEEDaRKT_ENKUlRKT_E_clIS2_EEDaSB_) ;  /* 0xffffff1000007944 */ /* 0x022fea0003c3ffff */
[----:B------:R1:W-:Y:S01]  /*d810*/  STL.64 [R1+0x1680], R2 ;  /* 0x0016800201007387 */ /* 0x0003e20000100a00 */
[----:B------:R-:W-:-:S03]  /*d820*/  MOV R6, 0xd840 ;  /* 0x0000d84000067802 */ /* 0x000fc60000000f00 */
[----:B-1----:R-:W-:Y:S05]  /*d830*/  CALL.REL.NOINC `($_ZN7cutlass13device_kernelIN5flash19enable_sm80_to_sm89INS1_16FlashAttnBwdSm80INS1_25CollectiveMainloopBwdSm80ILi2ELi2EN4cute5tupleIJNS5_1CILi128EEES8_NS7_ILi64EEEEEENS_10bfloat16_tEfNS_4arch4Sm80ELb0ELb0ELb1ELb1ELb0ELb0ELb0ELb0ELi2ELi4ELi4ELi4ELb0EEENS1_21CollectiveEpilogueBwdISA_SB_SD_Li256ELb1ELb0ELi2EEENS1_19SingleTileSchedulerILb1ELb0ELb0ELi128EEEEEEEEEvNT_6ParamsE$_ZZN4cute12filter_tupleINS_5tupleIJNS1_IJiiEEENS_1CILi8192EEEEEEZNS_16flatten_to_tupleIS5_EEDaRKT_EUlRKT_E_EEDaS9_OT0_ENKUlDpSC_E_clIJS2_NS1_IJS4_EEEEEEDaSG_) ;  /* 0xfffff01000007944 */ /* 0x002fea0003c3ffff */
[----:B------:R-:W-:-:S04]  /*d840*/  MOV R5, 0x0 ;  /* 0x0000000000057802 */ /* 0x000fc80000000f00 */
[----:B------:R-:W-:Y:S05]  /*d850*/  RET.REL.NODEC R4 `(_ZN7cutlass13device_kernelIN5flash19enable_sm80_to_sm89INS1_16FlashAttnBwdSm80INS1_25CollectiveMainloopBwdSm80ILi2ELi2EN4cute5tupleIJNS5_1CILi128EEES8_NS7_ILi64EEEEEENS_10bfloat16_tEfNS_4arch4Sm80ELb0ELb0ELb1ELb1ELb0ELb0ELb0ELb0ELi2ELi4ELi4ELi4ELb0EEENS1_21CollectiveEpilogueBwdISA_SB_SD_Li256ELb1ELb0ELi2EEENS1_19SingleTileSchedulerILb1ELb0ELb0ELi128EEEEEEEEEvNT_6ParamsE) ;  /* 0xffff27a004007950 */ /* 0x000fea0003c3ffff */
        .type           $_ZN7cutlass13device_kernelIN5flash19enable_sm80_to_sm89INS1_16FlashAttnBwdSm80INS1_25CollectiveMainloopBwdSm80ILi2ELi2EN4cute5tupleIJNS5_1CILi128EEES8_NS7_ILi64EEEEEENS_10bfloat16_tEfNS_4arch4Sm80ELb0ELb0ELb1ELb1ELb0ELb0ELb0ELb0ELi2ELi4ELi4ELi4ELb0EEENS1_21CollectiveEpilogueBwdISA_SB_SD_Li256ELb1ELb0ELi2EEENS1_19SingleTileSchedulerILb1ELb0ELb0ELi128EEEEEEEEEvNT_6ParamsE$_ZZN4cute16flatten_to_tupleINS_5tupleIJNS_1CILi4096EEENS1_IJiiEEEEEEEEDaRKT_ENKUlRKT_E_clIS4_EEDaSB_,@function
        .size           $_ZN7cutlass13device_kernelIN5flash19enable_sm80_to_sm89INS1_16FlashAttnBwdSm80INS1_25CollectiveMainloopBwdSm80ILi2ELi2EN4cute5tupleIJNS5_1CILi128EEES8_NS7_ILi64EEEEEENS_10bfloat16_tEfNS_4arch4Sm80ELb0ELb0ELb1ELb1ELb0ELb0ELb0ELb0ELi2ELi4ELi4ELi4ELb0EEENS1_21CollectiveEpilogueBwdISA_SB_SD_Li256ELb1ELb0ELi2EEENS1_19SingleTileSchedulerILb1ELb0ELb0ELi128EEEEEEEEEvNT_6ParamsE$_ZZN4cute16flatten_to_tupleINS_5tupleIJNS_1CILi4096EEENS1_IJiiEEEEEEEEDaRKT_ENKUlRKT_E_clIS4_EEDaSB_,($_ZN7cutlass13device_kernelIN5flash19enable_sm80_to_sm89INS1_16FlashAttnBwdSm80INS1_25CollectiveMainloopBwdSm80ILi2ELi2EN4cute5tupleIJNS5_1CILi128EEES8_NS7_ILi64EEEEEENS_10bfloat16_tEfNS_4arch4Sm80ELb0ELb0ELb1ELb1ELb0ELb0ELb0ELb0ELi2ELi4ELi4ELi4ELb0EEENS1_21CollectiveEpilogueBwdISA_SB_SD_Li256ELb1ELb0ELi2EEENS1_19SingleTileSchedulerILb1ELb0ELb0ELi128EEEEEEEEEvNT_6ParamsE$_ZZN4cute19as_arithmetic_tupleINS_15ArithmeticTupleIJiiEEEEEDaRKT_ENKUlDpRKT_E_clIJiiEEEDaS9_ - $_ZN7cutlass13device_kernelIN5flash19enable_sm80_to_sm89INS1_16FlashAttnBwdSm80INS1_25CollectiveMainloopBwdSm80ILi2ELi2EN4cute5tupleIJNS5_1CILi128EEES8_NS7_ILi64EEEEEENS_10bfloat16_tEfNS_4arch4Sm80ELb0ELb0ELb1ELb1ELb0ELb0ELb0ELb0ELi2ELi4ELi4ELi4ELb0EEENS1_21CollectiveEpilogueBwdISA_SB_SD_Li256ELb1ELb0ELi2EEENS1_19SingleTileSchedulerILb1ELb0ELb0ELi128EEEEEEEEEvNT_6ParamsE$_ZZN4cute16flatten_to_tupleINS_5tupleIJNS_1CILi4096EEENS1_IJiiEEEEEEEEDaRKT_ENKUlRKT_E_clIS4_EEDaSB_)
$_ZN7cutlass13device_kernelIN5flash19enable_sm80_to_sm89INS1_16FlashAttnBwdSm80INS1_25CollectiveMainloopBwdSm80ILi2ELi2EN4cute5tupleIJNS5_1CILi128EEES8_NS7_ILi64EEEEEENS_10bfloat16_tEfNS_4arch4Sm80ELb0ELb0ELb1ELb1ELb0ELb0ELb0ELb0ELi2ELi4ELi4ELi4ELb0EEENS1_21CollectiveEpilogueBwdISA_SB_SD_Li256ELb1ELb0ELi2EEENS1_19SingleTileSchedulerILb1ELb0ELb0ELi128EEEEEEEEEvNT_6ParamsE$_ZZN4cute16flatten_to_tupleINS_5tupleIJNS_1CILi4096EEENS1_IJiiEEEEEEEEDaRKT_ENKUlRKT_E_clIS4_EEDaSB_:
[----:B------:R-:W-:-:S04]  /*d860*/  MOV R5, 0x0 ;  /* 0x0000000000057802 */ /* 0x000fc80000000f00 */
[----:B------:R-:W-:Y:S05]  /*d870*/  RET.REL.NODEC R4 `(_ZN7cutlass13device_kernelIN5flash19enable_sm80_to_sm89INS1_16FlashAttnBwdSm80INS1_25CollectiveMainloopBwdSm80ILi2ELi2EN4cute5tupleIJNS5_1CILi128EEES8_NS7_ILi64EEEEEENS_10bfloat16_tEfNS_4arch4Sm80ELb0ELb0ELb1ELb1ELb0ELb0ELb0ELb0ELi2ELi4ELi4ELi4ELb0EEENS1_21CollectiveEpilogueBwdISA_SB_SD_Li256ELb1ELb0ELi2EEENS1_19SingleTileSchedulerILb1ELb0ELb0ELi128EEEEEEEEEvNT_6ParamsE) ;  /* 0xffff278004007950 */ /* 0x000fea0003c3ffff */
        .type           $_ZN7cutlass13device_kernelIN5flash19enable_sm80_to_sm89INS1_16FlashAttnBwdSm80INS1_25CollectiveMainloopBwdSm80ILi2ELi2EN4cute5tupleIJNS5_1CILi128EEES8_NS7_ILi64EEEEEENS_10bfloat16_tEfNS_4arch4Sm80ELb0ELb0ELb1ELb1ELb0ELb0ELb0ELb0ELi2ELi4ELi4ELi4ELb0EEENS1_21CollectiveEpilogueBwdISA_SB_SD_Li256ELb1ELb0ELi2EEENS1_19SingleTileSchedulerILb1ELb0ELb0ELi128EEEEEEEEEvNT_6ParamsE$_ZZN4cute19as_arithmetic_tupleINS_15ArithmeticTupleIJiiEEEEEDaRKT_ENKUlDpRKT_E_clIJiiEEEDaS9_,@function
        .size           $_ZN7cutlass13device_kernelIN5flash19enable_sm80_to_sm89INS1_16FlashAttnBwdSm80INS1_25CollectiveMainloopBwdSm80ILi2ELi2EN4cute5tupleIJNS5_1CILi128EEES8_NS7_ILi64EEEEEENS_10bfloat16_tEfNS_4arch4Sm80ELb0ELb0ELb1ELb1ELb0ELb0ELb0ELb0ELi2ELi4ELi4ELi4ELb0EEENS1_21CollectiveEpilogueBwdISA_SB_SD_Li256ELb1ELb0ELi2EEENS1_19SingleTileSchedulerILb1ELb0ELb0ELi128EEEEEEEEEvNT_6ParamsE$_ZZN4cute19as_arithmetic_tupleINS_15ArithmeticTupleIJiiEEEEEDaRKT_ENKUlDpRKT_E_clIJiiEEEDaS9_,($_ZN7cutlass13device_kernelIN5flash19enable_sm80_to_sm89INS1_16FlashAttnBwdSm80INS1_25CollectiveMainloopBwdSm80ILi2ELi2EN4cute5tupleIJNS5_1CILi128EEES8_NS7_ILi64EEEEEENS_10bfloat16_tEfNS_4arch4Sm80ELb0ELb0ELb1ELb1ELb0ELb0ELb0ELb0ELi2ELi4ELi4ELi4ELb0EEENS1_21CollectiveEpilogueBwdISA_SB_SD_Li256ELb1ELb0ELi2EEENS1_19SingleTileSchedulerILb1ELb0ELb0ELi128EEEEEEEEEvNT_6ParamsE$_ZZN4cute19as_arithmetic_tupleINS_15ArithmeticTupleIJiiEEEEEDaRKT_ENKUlRKT_E_clIiEEDaS8_ - $_ZN7cutlass13device_kernelIN5flash19enable_sm80_to_sm89INS1_16FlashAttnBwdSm80INS1_25CollectiveMainloopBwdSm80ILi2ELi2EN4cute5tupleIJNS5_1CILi128EEES8_NS7_ILi64EEEEEENS_10bfloat16_tEfNS_4arch4Sm80ELb0ELb0ELb1ELb1ELb0ELb0ELb0ELb0ELi2ELi4ELi4ELi4ELb0EEENS1_21CollectiveEpilogueBwdISA_SB_SD_Li256ELb1ELb0ELi2EEENS1_19SingleTileSchedulerILb1ELb0ELb0ELi128EEEEEEEEEvNT_6ParamsE$_ZZN4cute19as_arithmetic_tupleINS_15ArithmeticTupleIJiiEEEEEDaRKT_ENKUlDpRKT_E_clIJiiEEEDaS9_)
$_ZN7cutlass13device_kernelIN5flash19enable_sm80_to_sm89INS1_16FlashAttnBwdSm80INS1_25CollectiveMainloopBwdSm80ILi2ELi2EN4cute5tupleIJNS5_1CILi128EEES8_NS7_ILi64EEEEEENS_10bfloat16_tEfNS_4arch4Sm80ELb0ELb0ELb1ELb1ELb0ELb0ELb0ELb0ELi2ELi4ELi4ELi4ELb0EEENS1_21CollectiveEpilogueBwdISA_SB_SD_Li256ELb1ELb0ELi2EEENS1_19SingleTileSchedulerILb1ELb0ELb0ELi128EEEEEEEEEvNT_6ParamsE$_ZZN4cute19as_arithmetic_tupleINS_15ArithmeticTupleIJiiEEEEEDaRKT_ENKUlDpRKT_E_clIJiiEEEDaS9_:
[----:B------:R-:W-:Y:S01]  /*d880*/  IADD3 R3, R1, 0x1688, RZ ;  /* 0x0000168801037810 */ /* 0x000fe20007ffe0ff */
[----:B------:R-:W-:Y:S01]  /*d890*/  IMAD.MOV.U32 R2, RZ, RZ, R11 ;  /* 0x000000ffff027224 */ /* 0x000fe200078e000b */
[----:B------:R-:W-:Y:S02]  /*d8a0*/  MOV R6, 0xd8d0 ;  /* 0x0000d8d000067802 */ /* 0x000fe40000000f00 */
[----:B------:R-:W-:Y:S02]  /*d8b0*/  IADD3 R3, R3, c[0x0][0x20], RZ ;  /* 0x0000080003037a10 */ /* 0x000fe40007ffe0ff */
[----:B------:R-:W-:Y:S05]  /*d8c0*/  CALL.REL.NOINC `($_ZN7cutlass13device_kernelIN5flash19enable_sm80_to_sm89INS1_16FlashAttnBwdSm80INS1_25CollectiveMainloopBwdSm80ILi2ELi2EN4cute5tupleIJNS5_1CILi128EEES8_NS7_ILi64EEEEEENS_10bfloat16_tEfNS_4arch4Sm80ELb0ELb0ELb1ELb1ELb0ELb0ELb0ELb0ELi2ELi4ELi4ELi4ELb0EEENS1_21CollectiveEpilogueBwdISA_SB_SD_Li256ELb1ELb0ELi2EEENS1_19SingleTileSchedulerILb1ELb0ELb0ELi128EEEEEEEEEvNT_6ParamsE$_ZN4cute5tupleIJiiEEC2ERKiS3_) ;  /* 0xffffea9000007944 */ /* 0x000fea0003c3ffff */
[----:B------:R1:W5:Y:S01]  /*d8d0*/  LDL.64 R2, [R1+0x1688] ;  /* 0x0016880001027983 */ /* 0x0003620000100a00 */
[----:B------:R-:W-:-:S04]  /*d8e0*/  MOV R77, 0x0 ;  /* 0x00000000004d7802 */ /* 0x000fc80000000f00 */
[----:B------:R-:W-:Y:S05]  /*d8f0*/  RET.REL.NODEC R76 `(_ZN7cutlass13device_kernelIN5flash19enable_sm80_to_sm89INS1_16FlashAttnBwdSm80INS1_25CollectiveMainloopBwdSm80ILi2ELi2EN4cute5tupleIJNS5_1CILi128EEES8_NS7_ILi64EEEEEENS_10bfloat16_tEfNS_4arch4Sm80ELb0ELb0ELb1ELb1ELb0ELb0ELb0ELb0ELi2ELi4ELi4ELi4ELb0EEENS1_21CollectiveEpilogueBwdISA_SB_SD_Li256ELb1ELb0ELi2EEENS1_19SingleTileSchedulerILb1ELb0ELb0ELi128EEEEEEEEEvNT_6ParamsE) ;  /* 0xffff27004c007950 */ /* 0x000fea0003c3ffff */
        .type           $_ZN7cutlass13device_kernelIN5flash19enable_sm80_to_sm89INS1_16FlashAttnBwdSm80INS1_25CollectiveMainloopBwdSm80ILi2ELi2EN4cute5tupleIJNS5_1CILi128EEES8_NS7_ILi64EEEEEENS_10bfloat16_tEfNS_4arch4Sm80ELb0ELb0ELb1ELb1ELb0ELb0ELb0ELb0ELi2ELi4ELi4ELi4ELb0EEENS1_21CollectiveEpilogueBwdISA_SB_SD_Li256ELb1ELb0ELi2EEENS1_19SingleTileSchedulerILb1ELb0ELb0ELi128EEEEEEEEEvNT_6ParamsE$_ZZN4cute19as_arithmetic_tupleINS_15ArithmeticTupleIJiiEEEEEDaRKT_ENKUlRKT_E_clIiEEDaS8_,@function
        .size           $_ZN7cutlass13device_kernelIN5flash19enable_sm80_to_sm89INS1_16FlashAttnBwdSm80INS1_25CollectiveMainloopBwdSm80ILi2ELi2EN4cute5tupleIJNS5_1CILi128EEES8_NS7_ILi64EEEEEENS_10bfloat16_tEfNS_4arch4Sm80ELb0ELb0ELb1ELb1ELb0ELb0ELb0ELb0ELi2ELi4ELi4ELi4ELb0EEENS1_21CollectiveEpilogueBwdISA_SB_SD_Li256ELb1ELb0ELi2EEENS1_19SingleTileSchedulerILb1ELb0ELb0ELi128EEEEEEEEEvNT_6ParamsE$_ZZN4cute19as_arithmetic_tupleINS_15ArithmeticTupleIJiiEEEEEDaRKT_ENKUlRKT_E_clIiEEDaS8_,($_ZN7cutlass13device_kernelIN5flash19enable_sm80_to_sm89INS1_16FlashAttnBwdSm80INS1_25CollectiveMainloopBwdSm80ILi2ELi2EN4cute5tupleIJNS5_1CILi128EEES8_NS7_ILi64EEEEEENS_10bfloat16_tEfNS_4arch4Sm80ELb0ELb0ELb1ELb1ELb0ELb0ELb0ELb0ELi2ELi4ELi4ELi4ELb0EEENS1_21CollectiveEpilogueBwdISA_SB_SD_Li256ELb1ELb0ELi2EEENS1_19SingleTileSchedulerILb1ELb0ELb0ELi128EEEEEEEEEvNT_6ParamsE$_ZZN4cute4diceINS_5tupleIJNS1_IJiNS1_IJiNS_1CILi0EEEEEEEEENS1_IJNS_10UnderscoreENS1_IJS6_S6_EEEEEEEEES9_EEDaRKT_RKT0_ENKUlRKT_RKT0_E_clIS5_S5_EEDaSI_SL_ - $_ZN7cutlass13device_kernelIN5flash19enable_sm80_to_sm89INS1_16FlashAttnBwdSm80INS1_25CollectiveMainloopBwdSm80ILi2ELi2EN4cute5tupleIJNS5_1CILi128EEES8_NS7_ILi64EEEEEENS_10bfloat16_tEfNS_4arch4Sm80ELb0ELb0ELb1ELb1ELb0ELb0ELb0ELb0ELi2ELi4ELi4ELi4ELb0EEENS1_21CollectiveEpilogueBwdISA_SB_SD_Li256ELb1ELb0ELi2EEENS1_19SingleTileSchedulerILb1ELb0ELb0ELi128EEEEEEEEEvNT_6ParamsE$_ZZN4cute19as_arithmetic_tupleINS_15ArithmeticTupleIJiiEEEEEDaRKT_ENKUlRKT_E_clIiEEDaS8_)
$_ZN7cutlass13device_kernelIN5flash19enable_sm80_to_sm89INS1_16FlashAttnBwdSm80INS1_25CollectiveMainloopBwdSm80ILi2ELi2EN4cute5tupleIJNS5_1CILi128EEES8_NS7_ILi64EEEEEENS_10bfloat16_tEfNS_4arch4Sm80ELb0ELb0ELb1ELb1ELb0ELb0ELb0ELb0ELi2ELi4ELi4ELi4ELb0EEENS1_21CollectiveEpilogueBwdISA_SB_SD_Li256ELb1ELb0ELi2EEENS1_19SingleTileSchedulerILb1ELb0ELb0ELi128EEEEEEEEEvNT_6ParamsE$_ZZN4cute19as_arithmetic_tupleINS_15ArithmeticTupleIJiiEEEEEDaRKT_ENKUlRKT_E_clIiEEDaS8_:
[----:B------:R-:W-:Y:S02]  /*d900*/  MOV R6, R8 ;  /* 0x0000000800067202 */ /* 0x000fe40000000f00 */
[----:B------:R-:W-:Y:S02]  /*d910*/  MOV R8, R2 ;  /* 0x0000000200087202 */ /* 0x000fe40000000f00 */
[----:B------:R-:W-:-:S04]  /*d920*/  MOV R9, 0x0 ;  /* 0x0000000000097802 */ /* 0x000fc80000000f00 */
[----:B------:R-:W-:Y:S05]  /*d930*/  RET.REL.NODEC R8 `(_ZN7cutlass13device_kernelIN5flash19enable_sm80_to_sm89INS1_16FlashAttnBwdSm80INS1_25CollectiveMainloopBwdSm80ILi2ELi2EN4cute5tupleIJNS5_1CILi128EEES8_NS7_ILi64EEEEEENS_10bfloat16_tEfNS_4arch4Sm80ELb0ELb0ELb1ELb1ELb0ELb0ELb0ELb0ELi2ELi4ELi4ELi4ELb0EEENS1_21CollectiveEpilogueBwdISA_SB_SD_Li256ELb1ELb0ELi2EEENS1_19SingleTileSchedulerILb1ELb0ELb0ELi128EEEEEEEEEvNT_6ParamsE) ;  /* 0xffff26c008007950 */ /* 0x000fea0003c3ffff */
        .type           $_ZN7cutlass13device_kernelIN5flash19enable_sm80_to_sm89INS1_16FlashAttnBwdSm80INS1_25CollectiveMainloopBwdSm80ILi2ELi2EN4cute5tupleIJNS5_1CILi128EEES8_NS7_ILi64EEEEEENS_10bfloat16_tEfNS_4arch4Sm80ELb0ELb0ELb1ELb1ELb0ELb0ELb0ELb0ELi2ELi4ELi4ELi4ELb0EEENS1_21CollectiveEpilogueBwdISA_SB_SD_Li256ELb1ELb0ELi2EEENS1_19SingleTileSchedulerILb1ELb0ELb0ELi128EEEEEEEEEvNT_6ParamsE$_ZZN4cute4diceINS_5tupleIJNS1_IJiNS1_IJiNS_1CILi0EEEEEEEEENS1_IJNS_10UnderscoreENS1_IJS6_S6_EEEEEEEEES9_EEDaRKT_RKT0_ENKUlRKT_RKT0_E_clIS5_S5_EEDaSI_SL_,@function
        .size           $_ZN7cutlass13device_kernelIN5flash19enable_sm80_to_sm89INS1_16FlashAttnBwdSm80INS1_25CollectiveMainloopBwdSm80ILi2ELi2EN4cute5tupleIJNS5_1CILi128EEES8_NS7_ILi64EEEEEENS_10bfloat16_tEfNS_4arch4Sm80ELb0ELb0ELb1ELb1ELb0ELb0ELb0ELb0ELi2ELi4ELi4ELi4ELb0EEENS1_21CollectiveEpilogueBwdISA_SB_SD_Li256ELb1ELb0ELi2EEENS1_19SingleTileSchedulerILb1ELb0ELb0ELi128EEEEEEEEEvNT_6ParamsE$_ZZN4cute4diceINS_5tupleIJNS1_IJiNS1_IJiNS_1CILi0EEEEEEEEENS1_IJNS_10UnderscoreENS1_IJS6_S6_EEEEEEEEES9_EEDaRKT_RKT0_ENKUlRKT_RKT0_E_clIS5_S5_EEDaSI_SL_,($_ZN7cutlass13device_kernelIN5flash19enable_sm80_to_sm89INS1_16FlashAttnBwdSm80INS1_25CollectiveMainloopBwdSm80ILi2ELi2EN4cute5tupleIJNS5_1CILi128EEES8_NS7_ILi64EEEEEENS_10bfloat16_tEfNS_4arch4Sm80ELb0ELb0ELb1ELb1ELb0ELb0ELb0ELb0ELi2ELi4ELi4ELi4ELb0EEENS1_21CollectiveEpilogueBwdISA_SB_SD_Li256ELb1ELb0ELi2EEENS1_19SingleTileSchedulerILb1ELb0ELb0ELi128EEEEEEEEEvNT_6ParamsE$_ZZN4cute4takeILi1ELi2ENS_5tupleIJNS1_IJNS_1CILi1EEENS2_ILi0EEEEEEiEEEEEDaRKT1_ENKUlDpRKT_E_clIJiEEEDaSD_ - $_ZN7cutlass13device_kernelIN5flash19enable_sm80_to_sm89INS1_16FlashAttnBwdSm80INS1_25CollectiveMainloopBwdSm80ILi2ELi2EN4cute5tupleIJNS5_1CILi128EEES8_NS7_ILi64EEEEEENS_10bfloat16_tEfNS_4arch4Sm80ELb0ELb0ELb1ELb1ELb0ELb0ELb0ELb0ELi2ELi4ELi4ELi4ELb0EEENS1_21CollectiveEpilogueBwdISA_SB_SD_Li256ELb1ELb0ELi2EEENS1_19SingleTileSchedulerILb1ELb0ELb0ELi128EEEEEEEEEvNT_6ParamsE$_ZZN4cute4diceINS_5tupleIJNS1_IJiNS1_IJiNS_1CILi0EEEEEEEEENS1_IJNS_10UnderscoreENS1_IJS6_S6_EEEEEEEEES9_EEDaRKT_RKT0_ENKUlRKT_RKT0_E_clIS5_S5_EEDaSI_SL_)
$_ZN7cutlass13device_kernelIN5flash19enable_sm80_to_sm89INS1_16FlashAttnBwdSm80INS1_25CollectiveMainloopBwdSm80ILi2ELi2EN4cute5tupleIJNS5_1CILi128EEES8_NS7_ILi64EEEEEENS_10bfloat16_tEfNS_4arch4Sm80ELb0ELb0ELb1ELb1ELb0ELb0ELb0ELb0ELi2ELi4ELi4ELi4ELb0EEENS1_21CollectiveEpilogueBwdISA_SB_SD_Li256ELb1ELb0ELi2EEENS1_19SingleTileSchedulerILb1ELb0ELb0ELi128EEEEEEEEEvNT_6ParamsE$_ZZN4cute4diceINS_5tupleIJNS1_IJiNS1_IJiNS_1CILi0EEEEEEEEENS1_IJNS_10UnderscoreENS1_IJS6_S6_EEEEEEEEES9_EEDaRKT_RKT0_ENKUlRKT_RKT0_E_clIS5_S5_EEDaSI_SL_:
[----:B------:R-:W-:-:S05]  /*d940*/  IADD3 R6, R2, -c[0x0][0x20], RZ ;  /* 0x8000080002067a10 */ /* 0x000fca0007ffe0ff */
[----:B------:R1:W5:Y:S01]  /*d950*/  LDL R3, [R6] ;  /* 0x0000000006037983 */ /* 0x0003620000100800 */
[----:B------:R-:W-:Y:S02]  /*d960*/  IADD3 R5, R1, 0x1680, RZ ;  /* 0x0000168001057810 */ /* 0x000fe40007ffe0ff */
[----:B------:R-:W-:Y:S02]  /*d970*/  MOV R10, 0xd9a0 ;  /* 0x0000d9a0000a7802 */ /* 0x000fe40000000f00 */
[----:B------:R-:W-:Y:S02]  /*d980*/  IADD3 R5, R5, c[0x0][0x20], RZ ;  /* 0x0000080005057a10 */ /* 0x000fe40007ffe0ff */
[----:B-1---5:R-:W-:Y:S05]  /*d990*/  CALL.REL.NOINC `($_ZN7cutlass13device_kernelIN5flash19enable_sm80_to_sm89INS1_16FlashAttnBwdSm80INS1_25CollectiveMainloopBwdSm80ILi2ELi2EN4cute5tupleIJNS5_1CILi128EEES8_NS7_ILi64EEEEEENS_10bfloat16_tEfNS_4arch4Sm80ELb0ELb0ELb1ELb1ELb0ELb0ELb0ELb0ELi2ELi4ELi4ELi4ELb0EEENS1_21CollectiveEpilogueBwdISA_SB_SD_Li256ELb1ELb0ELi2EEENS1_19SingleTileSchedulerILb1ELb0ELb0ELi128EEEEEEEEEvNT_6ParamsE$_ZZN4cute6detail9lift_diceINS_5tupleIJiNS2_IJiNS_1CILi0EEEEEEEEES6_EEDaRKT_RKT0_ENKUlRKT_RKT0_E_clIiiEEDaSF_SI_) ;  /* 0x0000247000007944 */ /* 0x022fea0003c00000 */
[----:B------:R1:W5:Y:S01]  /*d9a0*/  LDL R3, [R6+0x4] ;  /* 0x0000040006037983 */ /* 0x0003620000100800 */
[----:B------:R-:W-:-:S03]  /*d9b0*/  MOV R10, 0xd9d0 ;  /* 0x0000d9d0000a7802 */ /* 0x000fc60000000f00 */
[----:B-12--5:R-:W-:Y:S05]  /*d9c0*/  CALL.REL.NOINC `($_ZN7cutlass13device_kernelIN5flash19enable_sm80_to_sm89INS1_16FlashAttnBwdSm80INS1_25CollectiveMainloopBwdSm80ILi2ELi2EN4cute5tupleIJNS5_1CILi128EEES8_NS7_ILi64EEEEEENS_10bfloat16_tEfNS_4arch4Sm80ELb0ELb0ELb1ELb1ELb0ELb0ELb0ELb0ELi2ELi4ELi4ELi4ELb0EEENS1_21CollectiveEpilogueBwdISA_SB_SD_Li256ELb1ELb0ELi2EEENS1_19SingleTileSchedulerILb1ELb0ELb0ELi128EEEEEEEEEvNT_6ParamsE$_ZZN4cute6detail9lift_diceINS_5tupleIJiNS2_IJiNS_1CILi0EEEEEEEEES6_EEDaRKT_RKT0_ENKUlRKT_RKT0_E_clIS5_S5_EEDaSF_SI_) ;  /* 0x000023c000007944 */ /* 0x026fea0003c00000 */
[----:B------:R2:W-:Y:S01]  /*d9d0*/  STL [R1+0x1680], R6 ;  /* 0x0016800601007387 */ /* 0x0005e20000100800 */
[----:B------:R-:W-:-:S03]  /*d9e0*/  MOV R2, 0xda00 ;  /* 0x0000da0000027802 */ /* 0x000fc60000000f00 */
[----:B-12---:R-:W-:Y:S05]  /*d9f0*/  CALL.REL.NOINC `($_ZN7cutlass13device_kernelIN5flash19enable_sm80_to_sm89INS1_16FlashAttnBwdSm80INS1_25CollectiveMainloopBwdSm80ILi2ELi2EN4cute5tupleIJNS5_1CILi128EEES8_NS7_ILi64EEEEEENS_10bfloat16_tEfNS_4arch4Sm80ELb0ELb0ELb1ELb1ELb0ELb0ELb0ELb0ELi2ELi4ELi4ELi4ELb0EEENS1_21CollectiveEpilogueBwdISA_SB_SD_Li256ELb1ELb0ELi2EEENS1_19SingleTileSchedulerILb1ELb0ELb0ELi128EEEEEEEEEvNT_6ParamsE$_ZZN4cute12filter_tupleINS_5tupleIJiNS1_IJiNS_1CILi0EEEEEEEEES5_ZNS_6detail9lift_diceIS5_S5_EEDaRKT_RKT0_EUlRKT_RKT0_E_EEDaSA_SD_OT1_ENKUlDpSG_E_clIJNS1_IJiEEES4_EEEDaSN_) ;  /* 0xfffff5a000007944 */ /* 0x006fea0003c3ffff */
[----:B-----5:R-:W-:Y:S02]  /*da00*/  MOV R2, R5 ;  /* 0x0000000500027202 */ /* 0x020fe40000000f00 */
[----:B------:R-:W-:-:S04]  /*da10*/  MOV R5, 0x0 ;  /* 0x0000000000057802 */ /* 0x000fc80000000f00 */
[----:B------:R-:W-:Y:S05]  /*da20*/  RET.REL.NODEC R4 `(_ZN7cutlass13device_kernelIN5flash19enable_sm80_to_sm89INS1_16FlashAttnBwdSm80INS1_25CollectiveMainloopBwdSm80ILi2ELi2EN4cute5tupleIJNS5_1CILi128EEES8_NS7_ILi64EEEEEENS_10bfloat16_tEfNS_4arch4Sm80ELb0ELb0ELb1ELb1ELb0ELb0ELb0ELb0ELi2ELi4ELi4ELi4ELb0EEENS1_21CollectiveEpilogueBwdISA_SB_SD_Li256ELb1ELb0ELi2EEENS1_19SingleTileSchedulerILb1ELb0ELb0ELi128EEEEEEEEEvNT_6ParamsE) ;  /* 0xffff25d004007950 */ /* 0x000fea0003c3ffff */
        .type           $_ZN7cutlass13device_kernelIN5flash19enable_sm80_to_sm89INS1_16FlashAttnBwdSm80INS1_25CollectiveMainloopBwdSm80ILi2ELi2EN4cute5tupleIJNS5_1CILi128EEES8_NS7_ILi64EEEEEENS_10bfloat16_tEfNS_4arch4Sm80ELb0ELb0ELb1ELb1ELb0ELb0ELb0ELb0ELi2ELi4ELi4ELi4ELb0EEENS1_21CollectiveEpilogueBwdISA_SB_SD_Li256ELb1ELb0ELi2EEENS1_19SingleTileSchedulerILb1ELb0ELb0ELi128EEEEEEEEEvNT_6ParamsE$_ZZN4cute4takeILi1ELi2ENS_5tupleIJNS1_IJNS_1CILi1EEENS2_ILi0EEEEEEiEEEEEDaRKT1_ENKUlDpRKT_E_clIJiEEEDaSD_,@function
        .size           $_ZN7cutlass13device_kernelIN5flash19enable_sm80_to_sm89INS1_16FlashAttnBwdSm80INS1_25CollectiveMainloopBwdSm80ILi2ELi2EN4cute5tupleIJNS5_1CILi128EEES8_NS7_ILi64EEEEEENS_10bfloat16_tEfNS_4arch4Sm80ELb0ELb0ELb1ELb1ELb0ELb0ELb0ELb0ELi2ELi4ELi4ELi4ELb0EEENS1_21CollectiveEpilogueBwdISA_SB_SD_Li256ELb1ELb0ELi2EEENS1_19SingleTileSchedulerILb1ELb0ELb0ELi128EEEEEEEEEvNT_6ParamsE$_ZZN4cute4takeILi1ELi2ENS_5tupleIJNS1_IJNS_1CILi1EEENS2_ILi0EEEEEEiEEEEEDaRKT1_ENKUlDpRKT_E_clIJiEEEDaSD_,($_ZN7cutlass13device_kernelIN5flash19enable_sm80_to_sm89INS1_16FlashAttnBwdSm80INS1_25CollectiveMainloopBwdSm80ILi2ELi2EN4cute5tupleIJNS5_1CILi128EEES8_NS7_ILi64EEEEEENS_10bfloat16_tEfNS_4arch4Sm80ELb0ELb0ELb1ELb1ELb0ELb0ELb0ELb0ELi2ELi4ELi4ELi4ELb0EEENS1_21CollectiveEpilogueBwdISA_SB_SD_Li256ELb1ELb0ELi2EEENS1_19SingleTileSchedulerILb1ELb0ELb0ELi128EEEEEEEEEvNT_6ParamsE$_ZZN4cute4takeILi1ELi3ENS_5tupleIJNS1_IJNS_1CILi1EEENS2_ILi512EEEiEEENS2_ILi4096EEENS1_IJNS1_IJiiEEENS2_ILi8192EEEEEEEEEEEDaRKT1_ENKUlDpRKT_E_clIJS6_S9_EEEDaSH_ - $_ZN7cutlass13device_kernelIN5flash19enable_sm80_to_sm89INS1_16FlashAttnBwdSm80INS1_25CollectiveMainloopBwdSm80ILi2ELi2EN4cute5tupleIJNS5_1CILi128EEES8_NS7_ILi64EEEEEENS_10bfloat16_tEfNS_4arch4Sm80ELb0ELb0ELb1ELb1ELb0ELb0ELb0ELb0ELi2ELi4ELi4ELi4ELb0EEENS1_21CollectiveEpilogueBwdISA_SB_SD_Li256ELb1ELb0ELi2EEENS1_19SingleTileSchedulerILb1ELb0ELb0ELi128EEEEEEEEEvNT_6ParamsE$_ZZN4cute4takeILi1ELi2ENS_5tupleIJNS1_IJNS_1CILi1EEENS2_ILi0EEEEEEiEEEEEDaRKT1_ENKUlDpRKT_E_clIJiEEEDaSD_)
$_ZN7cutlass13device_kernelIN5flash19enable_sm80_to_sm89INS1_16FlashAttnBwdSm80INS1_25CollectiveMainloopBwdSm80ILi2ELi2EN4cute5tupleIJNS5_1CILi128EEES8_NS7_ILi64EEEEEENS_10bfloat16_tEfNS_4arch4Sm80ELb0ELb0ELb1ELb1ELb0ELb0ELb0ELb0ELi2ELi4ELi4ELi4ELb0EEENS1_21CollectiveEpilogueBwdISA_SB_SD_Li256ELb1ELb0ELi2EEENS1_19SingleTileSchedulerILb1ELb0ELb0ELi128EEEEEEEEEvNT_6ParamsE$_ZZN4cute4takeILi1ELi2ENS_5tupleIJNS1_IJNS_1CILi1EEENS2_ILi0EEEEEEiEEEEEDaRKT1_ENKUlDpRKT_E_clIJiEEEDaSD_:
[----:B------:R-:W-:Y:S02]  /*da30*/  IADD3 R2, R1, 0x1680, RZ ;  /* 0x0000168001027810 */ /* 0x000fe40007ffe0ff */
[----:B------:R-:W-:Y:S02]  /*da40*/  MOV R8, 0xda70 ;  /* 0x0000da7000087802 */ /* 0x000fe40000000f00 */
[----:B------:R-:W-:Y:S02]  /*da50*/  IADD3 R2, R2, c[0x0][0x20], RZ ;  /* 0x0000080002027a10 */ /* 0x000fe40007ffe0ff */
[----:B------:R-:W-:Y:S05]  /*da60*/  CALL.REL.NOINC `($_ZN7cutlass13device_kernelIN5flash19enable_sm80_to_sm89INS1_16FlashAttnBwdSm80INS1_25CollectiveMainloopBwdSm80ILi2ELi2EN4cute5tupleIJNS5_1CILi128EEES8_NS7_ILi64EEEEEENS_10bfloat16_tEfNS_4arch4Sm80ELb0ELb0ELb1ELb1ELb0ELb0ELb0ELb0ELi2ELi4ELi4ELi4ELb0EEENS1_21CollectiveEpilogueBwdISA_SB_SD_Li256ELb1ELb0ELi2EEENS1_19SingleTileSchedulerILb1ELb0ELb0ELi128EEEEEEEEEvNT_6ParamsE$_ZN4cute3eso3ESOILb0ELb1EJiEEC2ERKi) ;  /* 0xffffab9000007944 */ /* 0x000fea0003c3ffff */
[----:B-1----:R1:W5:Y:S01]  /*da70*/  LDL R3, [R1+0x1680] ;  /* 0x0016800001037983 */ /* 0x0023620000100800 */
[----:B------:R-:W-:-:S04]  /*da80*/  MOV R7, 0x0 ;  /* 0x0000000000077802 */ /* 0x000fc80000000f00 */
[----:B------:R-:W-:Y:S05]  /*da90*/  RET.REL.NODEC R6 `(_ZN7cutlass13device_kernelIN5flash19enable_sm80_to_sm89INS1_16FlashAttnBwdSm80INS1_25CollectiveMainloopBwdSm80ILi2ELi2EN4cute5tupleIJNS5_1CILi128EEES8_NS7_ILi64EEEEEENS_10bfloat16_tEfNS_4arch4Sm80ELb0ELb0ELb1ELb1ELb0ELb0ELb0ELb0ELi2ELi4ELi4ELi4ELb0EEENS1_21CollectiveEpilogueBwdISA_SB_SD_Li256ELb1ELb0ELi2EEENS1_19SingleTileSchedulerILb1ELb0ELb0ELi128EEEEEEEEEvNT_6ParamsE) ;  /* 0xffff256006007950 */ /* 0x000fea0003c3ffff */
        .type           $_ZN7cutlass13device_kernelIN5flash19enable_sm80_to_sm89INS1_16FlashAttnBwdSm80INS1_25CollectiveMainloopBwdSm80ILi2ELi2EN4cute5tupleIJNS5_1CILi128EEES8_NS7_ILi64EEEEEENS_10bfloat16_tEfNS_4arch4Sm80ELb0ELb0ELb1ELb1ELb0ELb0ELb0ELb0ELi2ELi4ELi4ELi4ELb0EEENS1_21CollectiveEpilogueBwdISA_SB_SD_Li256ELb1ELb0ELi2EEENS1_19SingleTileSchedulerILb1ELb0ELb0ELi128EEEEEEEEEvNT_6ParamsE$_ZZN4cute4takeILi1ELi3ENS_5tupleIJNS1_IJNS_1CILi1EEENS2_ILi512EEEiEEENS2_ILi4096EEENS1_IJNS1_IJiiEEENS2_ILi8192EEEEEEEEEEEDaRKT1_ENKUlDpRKT_E_clIJS6_S9_EEEDaSH_,@function
        .size           $_ZN7cutlass13device_kernelIN5flash19enable_sm80_to_sm89INS1_16FlashAttnBwdSm80INS1_25CollectiveMainloopBwdSm80ILi2ELi2EN4cute5tupleIJNS5_1CILi128EEES8_NS7_ILi64EEEEEENS_10bfloat16_tEfNS_4arch4Sm80ELb0ELb0ELb1ELb1ELb0ELb0ELb0ELb0ELi2ELi4ELi4ELi4ELb0EEENS1_21CollectiveEpilogueBwdISA_SB_SD_Li256ELb1ELb0ELi2EEENS1_19SingleTileSchedulerILb1ELb0ELb0ELi128EEEEEEEEEvNT_6ParamsE$_ZZN4cute4takeILi1ELi3ENS_5tupleIJNS1_IJNS_1CILi1EEENS2_ILi512EEEiEEENS2_ILi4096EEENS1_IJNS1_IJiiEEENS2_ILi8192EEEEEEEEEEEDaRKT1_ENKUlDpRKT_E_clIJS6_S9_EEEDaSH_,($_ZN7cutlass13device_kernelIN5flash19enable_sm80_to_sm89INS1_16FlashAttnBwdSm80INS1_25CollectiveMainloopBwdSm80ILi2ELi2EN4cute5tupleIJNS5_1CILi128EEES8_NS7_ILi64EEEEEENS_10bfloat16_tEfNS_4arch4Sm80ELb0ELb0ELb1ELb1ELb0ELb0ELb0ELb0ELi2ELi4ELi4ELi4ELb0EEENS1_21CollectiveEpilogueBwdISA_SB_SD_Li256ELb1ELb0ELi2EEENS1_19SingleTileSchedulerILb1ELb0ELb0ELi128EEEEEEEEEvNT_6ParamsE$_ZZN4cute4takeILi1ELi3ENS_5tupleIJNS1_IJNS_1CILi1EEENS2_ILi512EEEiEEENS2_ILi4096EEENS1_IJiiEEEEEEEEDaRKT1_ENKUlDpRKT_E_clIJS6_S7_EEEDaSF_ - $_ZN7cutlass13device_kernelIN5flash19enable_sm80_to_sm89INS1_16FlashAttnBwdSm80INS1_25CollectiveMainloopBwdSm80ILi2ELi2EN4cute5tupleIJNS5_1CILi128EEES8_NS7_ILi64EEEEEENS_10bfloat16_tEfNS_4arch4Sm80ELb0ELb0ELb1ELb1ELb0ELb0ELb0ELb0ELi2ELi4ELi4ELi4ELb0EEENS1_21CollectiveEpilogueBwdISA_SB_SD_Li256ELb1ELb0ELi2EEENS1_19SingleTileSchedulerILb1ELb0ELb0ELi128EEEEEEEEEvNT_6ParamsE$_ZZN4cute4takeILi1ELi3ENS_5tupleIJNS1_IJNS_1CILi1EEENS2_ILi512EEEiEEENS2_ILi4096EEENS1_IJNS1_IJiiEEENS2_ILi8192EEEEEEEEEEEDaRKT1_ENKUlDpRKT_E_clIJS6_S9_EEEDaSH_)
$_ZN7cutlass13device_kernelIN5flash19enable_sm80_to_sm89INS1_16FlashAttnBwdSm80INS1_25CollectiveMainloopBwdSm80ILi2ELi2EN4cute5tupleIJNS5_1CILi128EEES8_NS7_ILi64EEEEEENS_10bfloat16_tEfNS_4arch4Sm80ELb0ELb0ELb1ELb1ELb0ELb0ELb0ELb0ELi2ELi4ELi4ELi4ELb0EEENS1_21CollectiveEpilogueBwdISA_SB_SD_Li256ELb1ELb0ELi2EEENS1_19SingleTileSchedulerILb1ELb0ELb0ELi128EEEEEEEEEvNT_6ParamsE$_ZZN4cute4takeILi1ELi3ENS_5tupleIJNS1_IJNS_1CILi1EEENS2_ILi512EEEiEEENS2_ILi4096EEENS1_IJNS1_IJiiEEENS2_ILi8192EEEEEEEEEEEDaRKT1_ENKUlDpRKT_E_clIJS6_S9_EEEDaSH_:
[----:B------:R-:W-:Y:S02]  /*daa0*/  IADD3 R2, R1, 0x1680, RZ ;  /* 0x0000168001027810 */ /* 0x000fe40007ffe0ff */
[----:B------:R-:W-:Y:S02]  /*dab0*/  MOV R6, 0xdae0 ;  /* 0x0000dae000067802 */ /* 0x000fe40000000f00 */
[----:B------:R-:W-:Y:S02]  /*dac0*/  IADD3 R2, R2, c[0x0][0x20], RZ ;  /* 0x0000080002027a10 */ /* 0x000fe40007ffe0ff */
[----:B------:R-:W-:Y:S05]  /*dad0*/  CALL.REL.NOINC `($_ZN7cutlass13device_kernelIN5flash19enable_sm80_to_sm89INS1_16FlashAttnBwdSm80INS1_25CollectiveMainloopBwdSm80ILi2ELi2EN4cute5tupleIJNS5_1CILi128EEES8_NS7_ILi64EEEEEENS_10bfloat16_tEfNS_4arch4Sm80ELb0ELb0ELb1ELb1ELb0ELb0ELb0ELb0ELi2ELi4ELi4ELi4ELb0EEENS1_21CollectiveEpilogueBwdISA_SB_SD_Li256ELb1ELb0ELi2EEENS1_19SingleTileSchedulerILb1ELb0ELb0ELi128EEEEEEEEEvNT_6ParamsE$_ZN4cute3eso3ESOILb1ELb0EJNS_1CILi4096EEENS_5tupleIJNS4_IJiiEEENS2_ILi8192EEEEEEEEC2ERKS3_RKS7_) ;  /* 0xffffb82000007944 */ /* 0x000fea0003c3ffff */
[----:B-1----:R1:W5:Y:S01]  /*dae0*/  LDL.64 R2, [R1+0x1680] ;  /* 0x0016800001027983 */ /* 0x0023620000100a00 */
[----:B------:R-:W-:-:S04]  /*daf0*/  MOV R5, 0x0 ;  /* 0x0000000000057802 */ /* 0x000fc80000000f00 */
[----:B------:R-:W-:Y:S05]  /*db00*/  RET.REL.NODEC R4 `(_ZN7cutlass13device_kernelIN5flash19enable_sm80_to_sm89INS1_16FlashAttnBwdSm80INS1_25CollectiveMainloopBwdSm80ILi2ELi2EN4cute5tupleIJNS5_1CILi128EEES8_NS7_ILi64EEEEEENS_10bfloat16_tEfNS_4arch4Sm80ELb0ELb0ELb1ELb1ELb0ELb0ELb0ELb0ELi2ELi4ELi4ELi4ELb0EEENS1_21CollectiveEpilogueBwdISA_SB_SD_Li256ELb1ELb0ELi2EEENS1_19SingleTileSchedulerILb1ELb0ELb0ELi128EEEEEEEEEvNT_6ParamsE) ;  /* 0xffff24f004007950 */ /* 0x000fea0003c3ffff */
        .type           $_ZN7cutlass13device_kernelIN5flash19enable_sm80_to_sm89INS1_16FlashAttnBwdSm80INS1_25CollectiveMainloopBwdSm80ILi2ELi2EN4cute5tupleIJNS5_1CILi128EEES8_NS7_ILi64EEEEEENS_10bfloat16_tEfNS_4arch4Sm80ELb0ELb0ELb1ELb1ELb0ELb0ELb0ELb0ELi2ELi4ELi4ELi4ELb0EEENS1_21CollectiveEpilogueBwdISA_SB_SD_Li256ELb1ELb0ELi2EEENS1_19SingleTileSchedulerILb1ELb0ELb0ELi128EEEEEEEEEvNT_6ParamsE$_ZZN4cute4takeILi1ELi3ENS_5tupleIJNS1_IJNS_1CILi1EEENS2_ILi512EEEiEEENS2_ILi4096EEENS1_IJiiEEEEEEEEDaRKT1_ENKUlDpRKT_E_clIJS6_S7_EEEDaSF_,@function
        .size           $_ZN7cutlass13device_kernelIN5flash19enable_sm80_to_sm89INS1_16FlashAttnBwdSm80INS1_25CollectiveMainloopBwdSm80ILi2ELi2EN4cute5tupleIJNS5_1CILi128EEES8_NS7_ILi64EEEEEENS_10bfloat16_tEfNS_4arch4Sm80ELb0ELb0ELb1ELb1ELb0ELb0ELb0ELb0ELi2ELi4ELi4ELi4ELb0EEENS1_21CollectiveEpilogueBwdISA_SB_SD_Li256ELb1ELb0ELi2EEENS1_19SingleTileSchedulerILb1ELb0ELb0ELi128EEEEEEEEEvNT_6ParamsE$_ZZN4cute4takeILi1ELi3ENS_5tupleIJNS1_IJNS_1CILi1EEENS2_ILi512EEEiEEENS2_ILi4096EEENS1_IJiiEEEEEEEEDaRKT1_ENKUlDpRKT_E_clIJS6_S7_EEEDaSF_,($_ZN7cutlass13device_kernelIN5flash19enable_sm80_to_sm89INS1_16FlashAttnBwdSm80INS1_25CollectiveMainloopBwdSm80ILi2ELi2EN4cute5tupleIJNS5_1CILi128EEES8_NS7_ILi64EEEEEENS_10bfloat16_tEfNS_4arch4Sm80ELb0ELb0ELb1ELb1ELb0ELb0ELb0ELb0ELi2ELi4ELi4ELi4ELb0EEENS1_21CollectiveEpilogueBwdISA_SB_SD_Li256ELb1ELb0ELi2EEENS1_19SingleTileSchedulerILb1ELb0ELb0ELi128EEEEEEEEEvNT_6ParamsE$_ZZN4cute4takeILi1ELi3ENS_5tupleIJNS1_IJNS_1CILi1EEEiEEENS2_ILi1024EEENS1_IJiiEEEEEEEEDaRKT1_ENKUlDpRKT_E_clIJS5_S6_EEEDaSE_ - $_ZN7cutlass13device_kernelIN5flash19enable_sm80_to_sm89INS1_16FlashAttnBwdSm80INS1_25CollectiveMainloopBwdSm80ILi2ELi2EN4cute5tupleIJNS5_1CILi128EEES8_NS7_ILi64EEEEEENS_10bfloat16_tEfNS_4arch4Sm80ELb0ELb0ELb1ELb1ELb0ELb0ELb0ELb0ELi2ELi4ELi4ELi4ELb0EEENS1_21CollectiveEpilogueBwdISA_SB_SD_Li256ELb1ELb0ELi2EEENS1_19SingleTileSchedulerILb1ELb0ELb0ELi128EEEEEEEEEvNT_6ParamsE$_ZZN4cute4takeILi1ELi3ENS_5tupleIJNS1_IJNS_1CILi1EEENS2_ILi512EEEiEEENS2_ILi4096EEENS1_IJiiEEEEEEEEDaRKT1_ENKUlDpRKT_E_clIJS6_S7_EEEDaSF_)
$_ZN7cutlass13device_kernelIN5flash19enable_sm80_to_sm89INS1_16FlashAttnBwdSm80INS1_25CollectiveMainloopBwdSm80ILi2ELi2EN4cute5tupleIJNS5_1CILi128EEES8_NS7_ILi64EEEEEENS_10bfloat16_tEfNS_4arch4Sm80ELb0ELb0ELb1ELb1ELb0ELb0ELb0ELb0ELi2ELi4ELi4ELi4ELb0EEENS1_21CollectiveEpilogueBwdISA_SB_SD_Li256ELb1ELb0ELi2EEENS1_19SingleTileSchedulerILb1ELb0ELb0ELi128EEEEEEEEEvNT_6ParamsE$_ZZN4cute4takeILi1ELi3ENS_5tupleIJNS1_IJNS_1CILi1EEENS2_ILi512EEEiEEENS2_ILi4096EEENS1_IJiiEEEEEEEEDaRKT1_ENKUlDpRKT_E_clIJS6_S7_EEEDaSF_:
[----:B------:R-:W-:Y:S02]  /*db10*/  IADD3 R2, R1, 0x1380, RZ ;  /* 0x0000138001027810 */ /* 0x000fe40007ffe0ff */
[----:B------:R-:W-:Y:S02]  /*db20*/  MOV R6, 0xdb50 ;  /* 0x0000db5000067802 */ /* 0x000fe40000000f00 */
[----:B------:R-:W-:Y:S02]  /*db30*/  IADD3 R2, R2, c[0x0][0x20], RZ ;  /* 0x0000080002027a10 */ /* 0x000fe40007ffe0ff */
[----:B------:R-:W-:Y:S05]  /*db40*/  CALL.REL.NOINC `($_ZN7cutlass13device_kernelIN5flash19enable_sm80_to_sm89INS1_16FlashAttnBwdSm80INS1_25CollectiveMainloopBwdSm80ILi2ELi2EN4cute5tupleIJNS5_1CILi128EEES8_NS7_ILi64EEEEEENS_10bfloat16_tEfNS_4arch4Sm80ELb0ELb0ELb1ELb1ELb0ELb0ELb0ELb0ELi2ELi4ELi4ELi4ELb0EEENS1_21CollectiveEpilogueBwdISA_SB_SD_Li256ELb1ELb0ELi2EEENS1_19SingleTileSchedulerILb1ELb0ELb0ELi128EEEEEEEEEvNT_6ParamsE$_ZN4cute3eso3ESOILb1ELb0EJNS_1CILi4096EEENS_5tupleIJiiEEEEEC2ERKS3_RKS5_) ;  /* 0xffffb81000007944 */ /* 0x000fea0003c3ffff */
[----:B-1----:R1:W5:Y:S01]  /*db50*/  LDL.64 R2, [R1+0x1380] ;  /* 0x0013800001027983 */ /* 0x0023620000100a00 */
[----:B------:R-:W-:-:S04]  /*db60*/  MOV R5, 0x0 ;  /* 0x0000000000057802 */ /* 0x000fc80000000f00 */
[----:B------:R-:W-:Y:S05]  /*db70*/  RET.REL.NODEC R4 `(_ZN7cutlass13device_kernelIN5flash19enable_sm80_to_sm89INS1_16FlashAttnBwdSm80INS1_25CollectiveMainloopBwdSm80ILi2ELi2EN4cute5tupleIJNS5_1CILi128EEES8_NS7_ILi64EEEEEENS_10bfloat16_tEfNS_4arch4Sm80ELb0ELb0ELb1ELb1ELb0ELb0ELb0ELb0ELi2ELi4ELi4ELi4ELb0EEENS1_21CollectiveEpilogueBwdISA_SB_SD_Li256ELb1ELb0ELi2EEENS1_19SingleTileSchedulerILb1ELb0ELb0ELi128EEEEEEEEEvNT_6ParamsE) ;  /* 0xffff248004007950 */ /* 0x000fea0003c3ffff */
        .type           $_ZN7cutlass13device_kernelIN5flash19enable_sm80_to_sm89INS1_16FlashAttnBwdSm80INS1_25CollectiveMainloopBwdSm80ILi2ELi2EN4cute5tupleIJNS5_1CILi128EEES8_NS7_ILi64EEEEEENS_10bfloat16_tEfNS_4arch4Sm80ELb0ELb0ELb1ELb1ELb0ELb0ELb0ELb0ELi2ELi4ELi4ELi4ELb0EEENS1_21CollectiveEpilogueBwdISA_SB_SD_Li256ELb1ELb0ELi2EEENS1_19SingleTileSchedulerILb1ELb0ELb0ELi128EEEEEEEEEvNT_6ParamsE$_ZZN4cute4takeILi1ELi3ENS_5tupleIJNS1_IJNS_1CILi1EEEiEEENS2_ILi1024EEENS1_IJiiEEEEEEEEDaRKT1_ENKUlDpRKT_E_clIJS5_S6_EEEDaSE_,@function
        .size           $_ZN7cutlass13device_kernelIN5flash19enable_sm80_to_sm89INS1_16FlashAttnBwdSm80INS1_25CollectiveMainloopBwdSm80ILi2ELi2EN4cute5tupleIJNS5_1CILi128EEES8_NS7_ILi64EEEEEENS_10bfloat16_tEfNS_4arch4Sm80ELb0ELb0ELb1ELb1ELb0ELb0ELb0ELb0ELi2ELi4ELi4ELi4ELb0EEENS1_21CollectiveEpilogueBwdISA_SB_SD_Li256ELb1ELb0ELi2EEENS1_19SingleTileSchedulerILb1ELb0ELb0ELi128EEEEEEEEEvNT_6ParamsE$_ZZN4cute4takeILi1ELi3ENS_5tupleIJNS1_IJNS_1CILi1EEEiEEENS2_ILi1024EEENS1_IJiiEEEEEEEEDaRKT1_ENKUlDpRKT_E_clIJS5_S6_EEEDaSE_,($_ZN7cutlass13device_kernelIN5flash19enable_sm80_to_sm89INS1_16FlashAttnBwdSm80INS1_25CollectiveMainloopBwdSm80ILi2ELi2EN4cute5tupleIJNS5_1CILi128EEES8_NS7_ILi64EEEEEENS_10bfloat16_tEfNS_4arch4Sm80ELb0ELb0ELb1ELb1ELb0ELb0ELb0ELb0ELi2ELi4ELi4ELi4ELb0EEENS1_21CollectiveEpilogueBwdISA_SB_SD_Li256ELb1ELb0ELi2EEENS1_19SingleTileSchedulerILb1ELb0ELb0ELi128EEEEEEEEEvNT_6ParamsE$_ZZN4cute4takeILi1ELi3ENS_5tupleIJNS1_IJiNS_1CILi512EEEEEENS1_IJiiEEENS2_ILi1024EEEEEEEEDaRKT1_ENKUlDpRKT_E_clIJS5_S6_EEEDaSE_ - $_ZN7cutlass13device_kernelIN5flash19enable_sm80_to_sm89INS1_16FlashAttnBwdSm80INS1_25CollectiveMainloopBwdSm80ILi2ELi2EN4cute5tupleIJNS5_1CILi128EEES8_NS7_ILi64EEEEEENS_10bfloat16_tEfNS_4arch4Sm80ELb0ELb0ELb1ELb1ELb0ELb0ELb0ELb0ELi2ELi4ELi4ELi4ELb0EEENS1_21CollectiveEpilogueBwdISA_SB_SD_Li256ELb1ELb0ELi2EEENS1_19SingleTileSchedulerILb1ELb0ELb0ELi128EEEEEEEEEvNT_6ParamsE$_ZZN4cute4takeILi1ELi3ENS_5tupleIJNS1_IJNS_1CILi1EEEiEEENS2_ILi1024EEENS1_IJiiEEEEEEEEDaRKT1_ENKUlDpRKT_E_clIJS5_S6_EEEDaSE_)
$_ZN7cutlass13device_kernelIN5flash19enable_sm80_to_sm89INS1_16FlashAttnBwdSm80INS1_25CollectiveMainloopBwdSm80ILi2ELi2EN4cute5tupleIJNS5_1CILi128EEES8_NS7_ILi64EEEEEENS_10bfloat16_tEfNS_4arch4Sm80ELb0ELb0ELb1ELb1ELb0ELb0ELb0ELb0ELi2ELi4ELi4ELi4ELb0EEENS1_21CollectiveEpilogueBwdISA_SB_SD_Li256ELb1ELb0ELi2EEENS1_19SingleTileSchedulerILb1ELb0ELb0ELi128EEEEEEEEEvNT_6ParamsE$_ZZN4cute4takeILi1ELi3ENS_5tupleIJNS1_IJNS_1CILi1EEEiEEENS2_ILi1024EEENS1_IJiiEEEEEEEEDaRKT1_ENKUlDpRKT_E_clIJS5_S6_EEEDaSE_:
[----:B------:R-:W-:Y:S02]  /*db80*/  IADD3 R2, R1, 0x1380, RZ ;  /* 0x0000138001027810 */ /* 0x000fe40007ffe0ff */
[----:B------:R-:W-:Y:S02]  /*db90*/  MOV R6, 0xdbc0 ;  /* 0x0000dbc000067802 */ /* 0x000fe40000000f00 */
[----:B------:R-:W-:Y:S02]  /*dba0*/  IADD3 R2, R2, c[0x0][0x20], RZ ;  /* 0x0000080002027a10 */ /* 0x000fe40007ffe0ff */
[----:B------:R-:W-:Y:S05]  /*dbb0*/  CALL.REL.NOINC `($_ZN7cutlass13device_kernelIN5flash19enable_sm80_to_sm89INS1_16FlashAttnBwdSm80INS1_25CollectiveMainloopBwdSm80ILi2ELi2EN4cute5tupleIJNS5_1CILi128EEES8_NS7_ILi64EEEEEENS_10bfloat16_tEfNS_4arch4Sm80ELb0ELb0ELb1ELb1ELb0ELb0ELb0ELb0ELi2ELi4ELi4ELi4ELb0EEENS1_21CollectiveEpilogueBwdISA_SB_SD_Li256ELb1ELb0ELi2EEENS1_19SingleTileSchedulerILb1ELb0ELb0ELi128EEEEEEEEEvNT_6ParamsE$_ZN4cute3eso3ESOILb1ELb0EJNS_1CILi1024EEENS_5tupleIJiiEEEEEC2ERKS3_RKS5_) ;  /* 0xffffb1b000007944 */ /* 0x000fea0003c3ffff */
[----:B-1----:R1:W5:Y:S01]  /*dbc0*/  LDL.64 R2, [R1+0x1380] ;  /* 0x0013800001027983 */ /* 0x0023620000100a00 */
[----:B------:R-:W-:-:S04]  /*dbd0*/  MOV R5, 0x0 ;  /* 0x0000000000057802 */ /* 0x000fc80000000f00 */
[----:B------:R-:W-:Y:S05]  /*dbe0*/  RET.REL.NODEC R4 `(_ZN7cutlass13device_kernelIN5flash19enable_sm80_to_sm89INS1_16FlashAttnBwdSm80INS1_25CollectiveMainloopBwdSm80ILi2ELi2EN4cute5tupleIJNS5_1CILi128EEES8_NS7_ILi64EEEEEENS_10bfloat16_tEfNS_4arch4Sm80ELb0ELb0ELb1ELb1ELb0ELb0ELb0ELb0ELi2ELi4ELi4ELi4ELb0EEENS1_21CollectiveEpilogueBwdISA_SB_SD_Li256ELb1ELb0ELi2EEENS1_19SingleTileSchedulerILb1ELb0ELb0ELi128EEEEEEEEEvNT_6ParamsE) ;  /* 0xffff241004007950 */ /* 0x000fea0003c3ffff */
        .type           $_ZN7cutlass13device_kernelIN5flash19enable_sm80_to_sm89INS1_16FlashAttnBwdSm80INS1_25CollectiveMainloopBwdSm80ILi2ELi2EN4cute5tupleIJNS5_1CILi128EEES8_NS7_ILi64EEEEEENS_10bfloat16_tEfNS_4arch4Sm80ELb0ELb0ELb1ELb1ELb0ELb0ELb0ELb0ELi2ELi4ELi4ELi4ELb0EEENS1_21CollectiveEpilogueBwdISA_SB_SD_Li256ELb1ELb0ELi2EEENS1_19SingleTileSchedulerILb1ELb0ELb0ELi128EEEEEEEEEvNT_6ParamsE$_ZZN4cute4takeILi1ELi3ENS_5tupleIJNS1_IJiNS_1CILi512EEEEEENS1_IJiiEEENS2_ILi1024EEEEEEEEDaRKT1_ENKUlDpRKT_E_clIJS5_S6_EEEDaSE_,@function
        .size           $_ZN7cutlass13device_kernelIN5flash19enable_sm80_to_sm89INS1_16FlashAttnBwdSm80INS1_25CollectiveMainloopBwdSm80ILi2ELi2EN4cute5tupleIJNS5_1CILi128EEES8_NS7_ILi64EEEEEENS_10bfloat16_tEfNS_4arch4Sm80ELb0ELb0ELb1ELb1ELb0ELb0ELb0ELb0ELi2ELi4ELi4ELi4ELb0EEENS1_21CollectiveEpilogueBwdISA_SB_SD_Li256ELb1ELb0ELi2EEENS1_19SingleTileSchedulerILb1ELb0ELb0ELi128EEEEEEEEEvNT_6ParamsE$_ZZN4cute4takeILi1ELi3ENS_5tupleIJNS1_IJiNS_1CILi512EEEEEENS1_IJiiEEENS2_ILi1024EEEEEEEEDaRKT1_ENKUlDpRKT_E_clIJS5_S6_EEEDaSE_,($_ZN7cutlass13device_kernelIN5flash19enable_sm80_to_sm89INS1_16FlashAttnBwdSm80INS1_25CollectiveMainloopBwdSm80ILi2ELi2EN4cute5tupleIJNS5_1CILi128EEES8_NS7_ILi64EEEEEENS_10bfloat16_tEfNS_4arch4Sm80ELb0ELb0ELb1ELb1ELb0ELb0ELb0ELb0ELi2ELi4ELi4ELi4ELb0EEENS1_21CollectiveEpilogueBwdISA_SB_SD_Li256ELb1ELb0ELi2EEENS1_19SingleTileSchedulerILb1ELb0ELb0ELi128EEEEEEEEEvNT_6ParamsE$_ZZN4cute5sliceINS_5tupleIJNS1_IJNS_10UnderscoreENS_1CILi0EEEEEENS1_IJS4_S2_EEEEEENS1_IJNS1_IJNS1_IJNS3_ILi1EEES4_EEES4_EEENS1_IJNS1_IJS4_S4_EEEiEEEEEEEEDaRKT_RKT0_ENKUlRKT_RKT0_E_clIS6_SC_EEDaSM_SP_ - $_ZN7cutlass13device_kernelIN5flash19enable_sm80_to_sm89INS1_16FlashAttnBwdSm80INS1_25CollectiveMainloopBwdSm80ILi2ELi2EN4cute5tupleIJNS5_1CILi128EEES8_NS7_ILi64EEEEEENS_10bfloat16_tEfNS_4arch4Sm80ELb0ELb0ELb1ELb1ELb0ELb0ELb0ELb0ELi2ELi4ELi4ELi4ELb0EEENS1_21CollectiveEpilogueBwdISA_SB_SD_Li256ELb1ELb0ELi2EEENS1_19SingleTileSchedulerILb1ELb0ELb0ELi128EEEEEEEEEvNT_6ParamsE$_ZZN4cute4takeILi1ELi3ENS_5tupleIJNS1_IJiNS_1CILi512EEEEEENS1_IJiiEEENS2_ILi1024EEEEEEEEDaRKT1_ENKUlDpRKT_E_clIJS5_S6_EEEDaSE_)
$_ZN7cutlass13device_kernelIN5flash19enable_sm80_to_sm89INS1_16FlashAttnBwdSm80INS1_25CollectiveMainloopBwdSm80ILi2ELi2EN4cute5tupleIJNS5_1CILi128EEES8_NS7_ILi64EEEEEENS_10bfloat16_tEfNS_4arch4Sm80ELb0ELb0ELb1ELb1ELb0ELb0ELb0ELb0ELi2ELi4ELi4ELi4ELb0EEENS1_21CollectiveEpilogueBwdISA_SB_SD_Li256ELb1ELb0ELi2EEENS1_19SingleTileSchedulerILb1ELb0ELb0ELi128EEEEEEEEEvNT_6ParamsE$_ZZN4cute4takeILi1ELi3ENS_5tupleIJNS1_IJiNS_1CILi512EEEEEENS1_IJiiEEENS2_ILi1024EEEEEEEEDaRKT1_ENKUlDpRKT_E_clIJS5_S6_EEEDaSE_:
[----:B------:R-:W-:Y:S02]  /*dbf0*/  IADD3 R2, R1, 0x1680, RZ ;  /* 0x0000168001027810 */ /* 0x000fe40007ffe0ff */
[----:B------:R-:W-:Y:S02]  /*dc00*/  MOV R6, 0xdc30 ;  /* 0x0000dc3000067802 */ /* 0x000fe40000000f00 */
[----:B------:R-:W-:Y:S02]  /*dc10*/  IADD3 R2, R2, c[0x0][0x20], RZ ;  /* 0x0000080002027a10 */ /* 0x000fe40007ffe0ff */
[----:B------:R-:W-:Y:S05]  /*dc20*/  CALL.REL.NOINC `($_ZN7cutlass13device_kernelIN5flash19enable_sm80_to_sm89INS1_16FlashAttnBwdSm80INS1_25CollectiveMainloopBwdSm80ILi2ELi2EN4cute5tupleIJNS5_1CILi128EEES8_NS7_ILi64EEEEEENS_10bfloat16_tEfNS_4arch4Sm80ELb0ELb0ELb1ELb1ELb0ELb0ELb0ELb0ELi2ELi4ELi4ELi4ELb0EEENS1_21CollectiveEpilogueBwdISA_SB_SD_Li256ELb1ELb0ELi2EEENS1_19SingleTileSchedulerILb1ELb0ELb0ELi128EEEEEEEEEvNT_6ParamsE$_ZN4cute3eso3ESOILb0ELb1EJNS_5tupleIJiiEEENS_1CILi1024EEEEEC2ERKS3_RKS5_) ;  /* 0xffffa8d000007944 */ /* 0x000fea0003c3ffff */
[----:B-1----:R1:W5:Y:S01]  /*dc30*/  LDL.64 R2, [R1+0x1680] ;  /* 0x0016800001027983 */ /* 0x0023620000100a00 */
[----:B------:R-:W-:-:S04]  /*dc40*/  MOV R5, 0x0 ;  /* 0x0000000000057802 */ /* 0x000fc80000000f00 */
[----:B------:R-:W-:Y:S05]  /*dc50*/  RET.REL.NODEC R4 `(_ZN7cutlass13device_kernelIN5flash19enable_sm80_to_sm89INS1_16FlashAttnBwdSm80INS1_25CollectiveMainloopBwdSm80ILi2ELi2EN4cute5tupleIJNS5_1CILi128EEES8_NS7_ILi64EEEEEENS_10bfloat16_tEfNS_4arch4Sm80ELb0ELb0ELb1ELb1ELb0ELb0ELb0ELb0ELi2ELi4ELi4ELi4ELb0EEENS1_21CollectiveEpilogueBwdISA_SB_SD_Li256ELb1ELb0ELi2EEENS1_19SingleTileSchedulerILb1ELb0ELb0ELi128EEEEEEEEEvNT_6ParamsE) ;  /* 0xffff23a004007950 */ /* 0x000fea0003c3ffff */
        .type           $_ZN7cutlass13device_kernelIN5flash19enable_sm80_to_sm89INS1_16FlashAttnBwdSm80INS1_25CollectiveMainloopBwdSm80ILi2ELi2EN4cute5tupleIJNS5_1CILi128EEES8_NS7_ILi64EEEEEENS_10bfloat16_tEfNS_4arch4Sm80ELb0ELb0ELb1ELb1ELb0ELb0ELb0ELb0ELi2ELi4ELi4ELi4ELb0EEENS1_21CollectiveEpilogueBwdISA_SB_SD_Li256ELb1ELb0ELi2EEENS1_19SingleTileSchedulerILb1ELb0ELb0ELi128EEEEEEEEEvNT_6ParamsE$_ZZN4cute5sliceINS_5tupleIJNS1_IJNS_10UnderscoreENS_1CILi0EEEEEENS1_IJS4_S2_EEEEEENS1_IJNS1_IJNS1_IJNS3_ILi1EEES4_EEES4_EEENS1_IJNS1_IJS4_S4_EEEiEEEEEEEEDaRKT_RKT0_ENKUlRKT_RKT0_E_clIS6_SC_EEDaSM_SP_,@function
        .size           $_ZN7cutlass13device_kernelIN5flash19enable_sm80_to_sm89INS1_16FlashAttnBwdSm80INS1_25CollectiveMainloopBwdSm80ILi2ELi2EN4cute5tupleIJNS5_1CILi128EEES8_NS7_ILi64EEEEEENS_10bfloat16_tEfNS_4arch4Sm80ELb0ELb0ELb1ELb1ELb0ELb0ELb0ELb0ELi2ELi4ELi4ELi4ELb0EEENS1_21CollectiveEpilogueBwdISA_SB_SD_Li256ELb1ELb0ELi2EEENS1_19SingleTileSchedulerILb1ELb0ELb0ELi128EEEEEEEEEvNT_6ParamsE$_ZZN4cute5sliceINS_5tupleIJNS1_IJNS_10UnderscoreENS_1CILi0EEEEEENS1_IJS4_S2_EEEEEENS1_IJNS1_IJNS1_IJNS3_ILi1EEES4_EEES4_EEENS1_IJNS1_IJS4_S4_EEEiEEEEEEEEDaRKT_RKT0_ENKUlRKT_RKT0_E_clIS6_SC_EEDaSM_SP_,($_ZN7cutlass13device_kernelIN5flash19enable_sm80_to_sm89INS1_16FlashAttnBwdSm80INS1_25CollectiveMainloopBwdSm80ILi2ELi2EN4cute5tupleIJNS5_1CILi128EEES8_NS7_ILi64EEEEEENS_10bfloat16_tEfNS_4arch4Sm80ELb0ELb0ELb1ELb1ELb0ELb0ELb0ELb0ELi2ELi4ELi4ELi4ELb0EEENS1_21CollectiveEpilogueBwdISA_SB_SD_Li256ELb1ELb0ELi2EEENS1_19SingleTileSchedulerILb1ELb0ELb0ELi128EEEEEEEEEvNT_6ParamsE$_ZZN4cute5sliceINS_5tupleIJNS_10UnderscoreES2_NS_1CILi0EEEEEENS1_IJNS1_IJNS3_ILi1EEES4_EEEiNS3_ILi1024EEEEEEEEDaRKT_RKT0_ENKUlRKT_RKT0_E_clIS2_iEEDaSI_SL_ - $_ZN7cutlass13device_kernelIN5flash19enable_sm80_to_sm89INS1_16FlashAttnBwdSm80INS1_25CollectiveMainloopBwdSm80ILi2ELi2EN4cute5tupleIJNS5_1CILi128EEES8_NS7_ILi64EEEEEENS_10bfloat16_tEfNS_4arch4Sm80ELb0ELb0ELb1ELb1ELb0ELb0ELb0ELb0ELi2ELi4ELi4ELi4ELb0EEENS1_21CollectiveEpilogueBwdISA_SB_SD_Li256ELb1ELb0ELi2EEENS1_19SingleTileSchedulerILb1ELb0ELb0ELi128EEEEEEEEEvNT_6ParamsE$_ZZN4cute5sliceINS_5tupleIJNS1_IJNS_10UnderscoreENS_1CILi0EEEEEENS1_IJS4_S2_EEEEEENS1_IJNS1_IJNS1_IJNS3_ILi1EEES4_EEES4_EEENS1_IJNS1_IJS4_S4_EEEiEEEEEEEEDaRKT_RKT0_ENKUlRKT_RKT0_E_clIS6_SC_EEDaSM_SP_)
$_ZN7cutlass13device_kernelIN5flash19enable_sm80_to_sm89INS1_16FlashAttnBwdSm80INS1_25CollectiveMainloopBwdSm80ILi2ELi2EN4cute5tupleIJNS5_1CILi128EEES8_NS7_ILi64EEEEEENS_10bfloat16_tEfNS_4arch4Sm80ELb0ELb0ELb1ELb1ELb0ELb0ELb0ELb0ELi2ELi4ELi4ELi4ELb0EEENS1_21CollectiveEpilogueBwdISA_SB_SD_Li256ELb1ELb0ELi2EEENS1_19SingleTileSchedulerILb1ELb0ELb0ELi128EEEEEEEEEvNT_6ParamsE$_ZZN4cute5sliceINS_5tupleIJNS1_IJNS_10UnderscoreENS_1CILi0EEEEEENS1_IJS4_S2_EEEEEENS1_IJNS1_IJNS1_IJNS3_ILi1EEES4_EEES4_EEENS1_IJNS1_IJS4_S4_EEEiEEEEEEEEDaRKT_RKT0_ENKUlRKT_RKT0_E_clIS6_SC_EEDaSM_SP_:
[----:B------:R-:W-:Y:S02]  /*dc60*/  MOV R10, 0xdc80 ;  /* 0x0000dc80000a7802 */ /* 0x000fe40000000f00 */
[----:B------:R-:W-:Y:S05]  /*dc70*/  CALL.REL.NOINC `($_ZN7cutlass13device_kernelIN5flash19enable_sm80_to_sm89INS1_16FlashAttnBwdSm80INS1_25CollectiveMainloopBwdSm80ILi2ELi2EN4cute5tupleIJNS5_1CILi128EEES8_NS7_ILi64EEEEEENS_10bfloat16_tEfNS_4arch4Sm80ELb0ELb0ELb1ELb1ELb0ELb0ELb0ELb0ELi2ELi4ELi4ELi4ELb0EEENS1_21CollectiveEpilogueBwdISA_SB_SD_Li256ELb1ELb0ELi2EEENS1_19SingleTileSchedulerILb1ELb0ELb0ELi128EEEEEEEEEvNT_6ParamsE$_ZZN4cute6detail10lift_sliceINS_5tupleIJNS_1CILi0EEENS_10UnderscoreEEEENS2_IJNS2_IJS4_S4_EEEiEEEEEDaRKT_RKT0_ENKUlRKT_RKT0_E_clIS5_iEEDaSH_SK_) ;  /* 0x000002a000007944 */ /* 0x000fea0003c00000 */
[----:B------:R-:W-:Y:S02]  /*dc80*/  MOV R10, 0xdca0 ;  /* 0x0000dca0000a7802 */ /* 0x000fe40000000f00 */
[----:B-1---5:R-:W-:Y:S05]  /*dc90*/  CALL.REL.NOINC `($_ZN7cutlass13device_kernelIN5flash19enable_sm80_to_sm89INS1_16FlashAttnBwdSm80INS1_25CollectiveMainloopBwdSm80ILi2ELi2EN4cute5tupleIJNS5_1CILi128EEES8_NS7_ILi64EEEEEENS_10bfloat16_tEfNS_4arch4Sm80ELb0ELb0ELb1ELb1ELb0ELb0ELb0ELb0ELi2ELi4ELi4ELi4ELb0EEENS1_21CollectiveEpilogueBwdISA_SB_SD_Li256ELb1ELb0ELi2EEENS1_19SingleTileSchedulerILb1ELb0ELb0ELi128EEEEEEEEEvNT_6ParamsE$_ZZN4cute12filter_tupleINS_5tupleIJNS_1CILi0EEENS_10UnderscoreEEEENS1_IJNS1_IJS3_S3_EEEiEEEZNS_6detail10lift_sliceIS5_S7_EEDaRKT_RKT0_EUlRKT_RKT0_E_EEDaSC_SF_OT1_ENKUlDpSI_E_clIJNS1_IJEEENS1_IJiEEEEEEDaSP_) ;  /* 0xffffef5000007944 */ /* 0x022fea0003c3ffff */
[----:B------:R-:W-:Y:S02]  /*dca0*/  MOV R7, 0x0 ;  /* 0x0000000000077802 */ /* 0x000fe40000000f00 */
[----:B-----5:R-:W-:Y:S02]  /*dcb0*/  MOV R3, R2 ;  /* 0x0000000200037202 */ /* 0x020fe40000000f00 */
[----:B------:R-:W-:Y:S05]  /*dcc0*/  RET.REL.NODEC R6 `(_ZN7cutlass13device_kernelIN5flash19enable_sm80_to_sm89INS1_16FlashAttnBwdSm80INS1_25CollectiveMainloopBwdSm80ILi2ELi2EN4cute5tupleIJNS5_1CILi128EEES8_NS7_ILi64EEEEEENS_10bfloat16_tEfNS_4arch4Sm80ELb0ELb0ELb1ELb1ELb0ELb0ELb0ELb0ELi2ELi4ELi4ELi4ELb0EEENS1_21CollectiveEpilogueBwdISA_SB_SD_Li256ELb1ELb0ELi2EEENS1_19SingleTileSchedulerILb1ELb0ELb0ELi128EEEEEEEEEvNT_6ParamsE) ;  /* 0xffff233006007950 */ /* 0x000fea0003c3ffff */
        .type           $_ZN7cutlass13device_kernelIN5flash19enable_sm80_to_sm89INS1_16FlashAttnBwdSm80INS1_25CollectiveMainloopBwdSm80ILi2ELi2EN4cute5tupleIJNS5_1CILi128EEES8_NS7_ILi64EEEEEENS_10bfloat16_tEfNS_4arch4Sm80ELb0ELb0ELb1ELb1ELb0ELb0ELb0ELb0ELi2ELi4ELi4ELi4ELb0EEENS1_21CollectiveEpilogueBwdISA_SB_SD_Li256ELb1ELb0ELi2EEENS1_19SingleTileSchedulerILb1ELb0ELb0ELi128EEEEEEEEEvNT_6ParamsE$_ZZN4cute5sliceINS_5tupleIJNS_10UnderscoreES2_NS_1CILi0EEEEEENS1_IJNS1_IJNS3_ILi1EEES4_EEEiNS3_ILi1024EEEEEEEEDaRKT_RKT0_ENKUlRKT_RKT0_E_clIS2_iEEDaSI_SL_,@function
        .size           $_ZN7cutlass13device_kernelIN5flash19enable_sm80_to_sm89INS1_16FlashAttnBwdSm80INS1_25CollectiveMainloopBwdSm80ILi2ELi2EN4cute5tupleIJNS5_1CILi128EEES8_NS7_ILi64EEEEEENS_10bfloat16_tEfNS_4arch4Sm80ELb0ELb0ELb1ELb1ELb0ELb0ELb0ELb0ELi2ELi4ELi4ELi4ELb0EEENS1_21CollectiveEpilogueBwdISA_SB_SD_Li256ELb1ELb0ELi2EEENS1_19SingleTileSchedulerILb1ELb0ELb0ELi128EEEEEEEEEvNT_6ParamsE$_ZZN4cute5sliceINS_5tupleIJNS_10UnderscoreES2_NS_1CILi0EEEEEENS1_IJNS1_IJNS3_ILi1EEES4_EEEiNS3_ILi1024EEEEEEEEDaRKT_RKT0_ENKUlRKT_RKT0_E_clIS2_iEEDaSI_SL_,($_ZN7cutlass13device_kernelIN5flash19enable_sm80_to_sm89INS1_16FlashAttnBwdSm80INS1_25CollectiveMainloopBwdSm80ILi2ELi2EN4cute5tupleIJNS5_1CILi128EEES8_NS7_ILi64EEEEEENS_10bfloat16_tEfNS_4arch4Sm80ELb0ELb0ELb1ELb1ELb0ELb0ELb0ELb0ELi2ELi4ELi4ELi4ELb0EEENS1_21CollectiveEpilogueBwdISA_SB_SD_Li256ELb1ELb0ELi2EEENS1_19SingleTileSchedulerILb1ELb0ELb0ELi128EEEEEEEEEvNT_6ParamsE$_ZZN4cute5sliceINS_5tupleIJNS_10UnderscoreES2_S2_iEEENS1_IJNS1_IJNS_1CILi1EEENS4_ILi0EEEEEENS4_ILi4096EEENS1_IJiiEEENS1_IJS6_NS4_ILi8192EEEEEEEEEEEDaRKT_RKT0_ENKUlRKT_RKT0_E_clIS2_S9_EEDaSL_SO_ - $_ZN7cutlass13device_kernelIN5flash19enable_sm80_to_sm89INS1_16FlashAttnBwdSm80INS1_25CollectiveMainloopBwdSm80ILi2ELi2EN4cute5tupleIJNS5_1CILi128EEES8_NS7_ILi64EEEEEENS_10bfloat16_tEfNS_4arch4Sm80ELb0ELb0ELb1ELb1ELb0ELb0ELb0ELb0ELi2ELi4ELi4ELi4ELb0EEENS1_21CollectiveEpilogueBwdISA_SB_SD_Li256ELb1ELb0ELi2EEENS1_19SingleTileSchedulerILb1ELb0ELb0ELi128EEEEEEEEEvNT_6ParamsE$_ZZN4cute5sliceINS_5tupleIJNS_10UnderscoreES2_NS_1CILi0EEEEEENS1_IJNS1_IJNS3_ILi1EEES4_EEEiNS3_ILi1024EEEEEEEEDaRKT_RKT0_ENKUlRKT_RKT0_E_clIS2_iEEDaSI_SL_)
$_ZN7cutlass13device_kernelIN5flash19enable_sm80_to_sm89INS1_16FlashAttnBwdSm80INS1_25CollectiveMainloopBwdSm80ILi2ELi2EN4cute5tupleIJNS5_1CILi128EEES8_NS7_ILi64EEEEEENS_10bfloat16_tEfNS_4arch4Sm80ELb0ELb0ELb1ELb1ELb0ELb0ELb0ELb0ELi2ELi4ELi4ELi4ELb0EEENS1_21CollectiveEpilogueBwdISA_SB_SD_Li256ELb1ELb0ELi2EEENS1_19SingleTileSchedulerILb1ELb0ELb0ELi128EEEEEEEEEvNT_6ParamsE$_ZZN4cute5sliceINS_5tupleIJNS_10UnderscoreES2_NS_1CILi0EEEEEENS1_IJNS1_IJNS3_ILi1EEES4_EEEiNS3_ILi1024EEEEEEEEDaRKT_RKT0_ENKUlRKT_RKT0_E_clIS2_iEEDaSI_SL_:
[----:B------:R-:W-:Y:S02]  /*dcd0*/  IADD3 R2, R1, 0x1680, RZ ;  /* 0x0000168001027810 */ /* 0x000fe40007ffe0ff */
[----:B------:R-:W-:Y:S02]  /*dce0*/  MOV R8, 0xdd10 ;  /* 0x0000dd1000087802 */ /* 0x000fe40000000f00 */
[----:B------:R-:W-:Y:S02]  /*dcf0*/  IADD3 R2, R2, c[0x0][0x20], RZ ;  /* 0x0000080002027a10 */ /* 0x000fe40007ffe0ff */
[----:B------:R-:W-:Y:S05]  /*dd00*/  CALL.REL.NOINC `($_ZN7cutlass13device_kernelIN5flash19enable_sm80_to_sm89INS1_16FlashAttnBwdSm80INS1_25CollectiveMainloopBwdSm80ILi2ELi2EN4cute5tupleIJNS5_1CILi128EEES8_NS7_ILi64EEEEEENS_10bfloat16_tEfNS_4arch4Sm80ELb0ELb0ELb1ELb1ELb0ELb0ELb0ELb0ELi2ELi4ELi4ELi4ELb0EEENS1_21CollectiveEpilogueBwdISA_SB_SD_Li256ELb1ELb0ELi2EEENS1_19SingleTileSchedulerILb1ELb0ELb0ELi128EEEEEEEEEvNT_6ParamsE$_ZN4cute3eso3ESOILb0ELb1EJiEEC2ERKi) ;  /* 0xffffa8f000007944 */ /* 0x000fea0003c3ffff */
[----:B-1----:R1:W5:Y:S01]  /*dd10*/  LDL R3, [R1+0x1680] ;  /* 0x0016800001037983 */ /* 0x0023620000100800 */
[----:B------:R-:W-:-:S04]  /*dd20*/  MOV R11, 0x0 ;  /* 0x00000000000b7802 */ /* 0x000fc80000000f00 */
[----:B------:R-:W-:Y:S05]  /*dd30*/  RET.REL.NODEC R10 `(_ZN7cutlass13device_kernelIN5flash19enable_sm80_to_sm89INS1_16FlashAttnBwdSm80INS1_25CollectiveMainloopBwdSm80ILi2ELi2EN4cute5tupleIJNS5_1CILi128EEES8_NS7_ILi64EEEEEENS_10bfloat16_tEfNS_4arch4Sm80ELb0ELb0ELb1ELb1ELb0ELb0ELb0ELb0ELi2ELi4ELi4ELi4ELb0EEENS1_21CollectiveEpilogueBwdISA_SB_SD_Li256ELb1ELb0ELi2EEENS1_19SingleTileSchedulerILb1ELb0ELb0ELi128EEEEEEEEEvNT_6ParamsE) ;  /* 0xffff22c00a007950 */ /* 0x000fea0003c3ffff */
        .type           $_ZN7cutlass13device_kernelIN5flash19enable_sm80_to_sm89INS1_16FlashAttnBwdSm80INS1_25CollectiveMainloopBwdSm80ILi2ELi2EN4cute5tupleIJNS5_1CILi128EEES8_NS7_ILi64EEEEEENS_10bfloat16_tEfNS_4arch4Sm80ELb0ELb0ELb1ELb1ELb0ELb0ELb0ELb0ELi2ELi4ELi4ELi4ELb0EEENS1_21CollectiveEpilogueBwdISA_SB_SD_Li256ELb1ELb0ELi2EEENS1_19SingleTileSchedulerILb1ELb0ELb0ELi128EEEEEEEEEvNT_6ParamsE$_ZZN4cute5sliceINS_5tupleIJNS_10UnderscoreES2_S2_iEEENS1_IJNS1_IJNS_1CILi1EEENS4_ILi0EEEEEENS4_ILi4096EEENS1_IJiiEEENS1_IJS6_NS4_ILi8192EEEEEEEEEEEDaRKT_RKT0_ENKUlRKT_RKT0_E_clIS2_S9_EEDaSL_SO_,@function
        .size           $_ZN7cutlass13device_kernelIN5flash19enable_sm80_to_sm89INS1_16FlashAttnBwdSm80INS1_25CollectiveMainloopBwdSm80ILi2ELi2EN4cute5tupleIJNS5_1CILi128EEES8_NS7_ILi64EEEEEENS_10bfloat16_tEfNS_4arch4Sm80ELb0ELb0ELb1ELb1ELb0ELb0ELb0ELb0ELi2ELi4ELi4ELi4ELb0EEENS1_21CollectiveEpilogueBwdISA_SB_SD_Li256ELb1ELb0ELi2EEENS1_19SingleTileSchedulerILb1ELb0ELb0ELi128EEEEEEEEEvNT_6ParamsE$_ZZN4cute5sliceINS_5tupleIJNS_10UnderscoreES2_S2_iEEENS1_IJNS1_IJNS_1CILi1EEENS4_ILi0EEEEEENS4_ILi4096EEENS1_IJiiEEENS1_IJS6_NS4_ILi8192EEEEEEEEEEEDaRKT_RKT0_ENKUlRKT_RKT0_E_clIS2_S9_EEDaSL_SO_,($_ZN7cutlass13device_kernelIN5flash19enable_sm80_to_sm89INS1_16FlashAttnBwdSm80INS1_25CollectiveMainloopBwdSm80ILi2ELi2EN4cute5tupleIJNS5_1CILi128EEES8_NS7_ILi64EEEEEENS_10bfloat16_tEfNS_4arch4Sm80ELb0ELb0ELb1ELb1ELb0ELb0ELb0ELb0ELi2ELi4ELi4ELi4ELb0EEENS1_21CollectiveEpilogueBwdISA_SB_SD_Li256ELb1ELb0ELi2EEENS1_19SingleTileSchedulerILb1ELb0ELb0ELi128EEEEEEEEEvNT_6ParamsE$_ZZN4cute5sliceINS_5tupleIJNS_10UnderscoreES2_S2_iEEENS1_IJNS1_IJNS_1CILi1EEENS4_ILi0EEEEEEiNS4_ILi1024EEENS4_ILi8192EEEEEEEEDaRKT_RKT0_ENKUlRKT_RKT0_E_clIS2_iEEDaSJ_SM_ - $_ZN7cutlass13device_kernelIN5flash19enable_sm80_to_sm89INS1_16FlashAttnBwdSm80INS1_25CollectiveMainloopBwdSm80ILi2ELi2EN4cute5tupleIJNS5_1CILi128EEES8_NS7_ILi64EEEEEENS_10bfloat16_tEfNS_4arch4Sm80ELb0ELb0ELb1ELb1ELb0ELb0ELb0ELb0ELi2ELi4ELi4ELi4ELb0EEENS1_21CollectiveEpilogueBwdISA_SB_SD_Li256ELb1ELb0ELi2EEENS1_19SingleTileSchedulerILb1ELb0ELb0ELi128EEEEEEEEEvNT_6ParamsE$_ZZN4cute5sliceINS_5tupleIJNS_10UnderscoreES2_S2_iEEENS1_IJNS1_IJNS_1CILi1EEENS4_ILi0EEEEEENS4_ILi4096EEENS1_IJiiEEENS1_IJS6_NS4_ILi8192EEEEEEEEEEEDaRKT_RKT0_ENKUlRKT_RKT0_E_clIS2_S9_EEDaSL_SO_)
$_ZN7cutlass13device_kernelIN5flash19enable_sm80_to_sm89INS1_16FlashAttnBwdSm80INS1_25CollectiveMainloopBwdSm80ILi2ELi2EN4cute5tupleIJNS5_1CILi128EEES8_NS7_ILi64EEEEEENS_10bfloat16_tEfNS_4arch4Sm80ELb0ELb0ELb1ELb1ELb0ELb0ELb0ELb0ELi2ELi4ELi4ELi4ELb0EEENS1_21CollectiveEpilogueBwdISA_SB_SD_Li256ELb1ELb0ELi2EEENS1_19SingleTileSchedulerILb1ELb0ELb0ELi128EEEEEEEEEvNT_6ParamsE$_ZZN4cute5sliceINS_5tupleIJNS_10UnderscoreES2_S2_iEEENS1_IJNS1_IJNS_1CILi1EEENS4_ILi0EEEEEENS4_ILi4096EEENS1_IJiiEEENS1_IJS6_NS4_ILi8192EEEEEEEEEEEDaRKT_RKT0_ENKUlRKT_RKT0_E_clIS2_S9_EEDaSL_SO_:
[----:B------:R-:W-:Y:S02]  /*dd40*/  IADD3 R2, R1, 0x1380, RZ ;  /* 0x0000138001027810 */ /* 0x000fe40007ffe0ff */
[----:B------:R-:W-:Y:S02]  /*dd50*/  MOV R6, 0xdd80 ;  /* 0x0000dd8000067802 */ /* 0x000fe40000000f00 */
[----:B------:R-:W-:Y:S02]  /*dd60*/  IADD3 R2, R2, c[0x0][0x20], RZ ;  /* 0x0000080002027a10 */ /* 0x000fe40007ffe0ff */
[----:B------:R-:W-:Y:S05]  /*dd70*/  CALL.REL.NOINC `($_ZN7cutlass13device_kernelIN5flash19enable_sm80_to_sm89INS1_16FlashAttnBwdSm80INS1_25CollectiveMainloopBwdSm80ILi2ELi2EN4cute5tupleIJNS5_1CILi128EEES8_NS7_ILi64EEEEEENS_10bfloat16_tEfNS_4arch4Sm80ELb0ELb0ELb1ELb1ELb0ELb0ELb0ELb0ELi2ELi4ELi4ELi4ELb0EEENS1_21CollectiveEpilogueBwdISA_SB_SD_Li256ELb1ELb0ELi2EEENS1_19SingleTileSchedulerILb1ELb0ELb0ELi128EEEEEEEEEvNT_6ParamsE$_ZN4cute3eso3ESOILb0ELb1EJNS_5tupleIJiiEEEEEC2ERKS3_) ;  /* 0xffffa72000007944 */ /* 0x000fea0003c3ffff */
[----:B-1----:R1:W5:Y:S01]  /*dd80*/  LDL.64 R2, [R1+0x1380] ;  /* 0x0013800001027983 */ /* 0x0023620000100a00 */
[----:B------:R-:W-:-:S04]  /*dd90*/  MOV R5, 0x0 ;  /* 0x0000000000057802 */ /* 0x000fc80000000f00 */
[----:B------:R-:W-:Y:S05]  /*dda0*/  RET.REL.NODEC R4 `(_ZN7cutlass13device_kernelIN5flash19enable_sm80_to_sm89INS1_16FlashAttnBwdSm80INS1_25CollectiveMainloopBwdSm80ILi2ELi2EN4cute5tupleIJNS5_1CILi128EEES8_NS7_ILi64EEEEEENS_10bfloat16_tEfNS_4arch4Sm80ELb0ELb0ELb1ELb1ELb0ELb0ELb0ELb0ELi2ELi4ELi4ELi4ELb0EEENS1_21CollectiveEpilogueBwdISA_SB_SD_Li256ELb1ELb0ELi2EEENS1_19SingleTileSchedulerILb1ELb0ELb0ELi128EEEEEEEEEvNT_6ParamsE) ;  /* 0xffff225004007950 */ /* 0x000fea0003c3ffff */
        .type           $_ZN7cutlass13device_kernelIN5flash19enable_sm80_to_sm89INS1_16FlashAttnBwdSm80INS1_25CollectiveMainloopBwdSm80ILi2ELi2EN4cute5tupleIJNS5_1CILi128EEES8_NS7_ILi64EEEEEENS_10bfloat16_tEfNS_4arch4Sm80ELb0ELb0ELb1ELb1ELb0ELb0ELb0ELb0ELi2ELi4ELi4ELi4ELb0EEENS1_21CollectiveEpilogueBwdISA_SB_SD_Li256ELb1ELb0ELi2EEENS1_19SingleTileSchedulerILb1ELb0ELb0ELi128EEEEEEEEEvNT_6ParamsE$_ZZN4cute5sliceINS_5tupleIJNS_10UnderscoreES2_S2_iEEENS1_IJNS1_IJNS_1CILi1EEENS4_ILi0EEEEEEiNS4_ILi1024EEENS4_ILi8192EEEEEEEEDaRKT_RKT0_ENKUlRKT_RKT0_E_clIS2_iEEDaSJ_SM_,@function
        .size           $_ZN7cutlass13device_kernelIN5flash19enable_sm80_to_sm89INS1_16FlashAttnBwdSm80INS1_25CollectiveMainloopBwdSm80ILi2ELi2EN4cute5tupleIJNS5_1CILi128EEES8_NS7_ILi64EEEEEENS_10bfloat16_tEfNS_4arch4Sm80ELb0ELb0ELb1ELb1ELb0ELb0ELb0ELb0ELi2ELi4ELi4ELi4ELb0EEENS1_21CollectiveEpilogueBwdISA_SB_SD_Li256ELb1ELb0ELi2EEENS1_19SingleTileSchedulerILb1ELb0ELb0ELi128EEEEEEEEEvNT_6ParamsE$_ZZN4cute5sliceINS_5tupleIJNS_10UnderscoreES2_S2_iEEENS1_IJNS1_IJNS_1CILi1EEENS4_ILi0EEEEEEiNS4_ILi1024EEENS4_ILi8192EEEEEEEEDaRKT_RKT0_ENKUlRKT_RKT0_E_clIS2_iEEDaSJ_SM_,($_ZN7cutlass13device_kernelIN5flash19enable_sm80_to_sm89INS1_16FlashAttnBwdSm80INS1_25CollectiveMainloopBwdSm80ILi2ELi2EN4cute5tupleIJNS5_1CILi128EEES8_NS7_ILi64EEEEEENS_10bfloat16_tEfNS_4arch4Sm80ELb0ELb0ELb1ELb1ELb0ELb0ELb0ELb0ELi2ELi4ELi4ELi4ELb0EEENS1_21CollectiveEpilogueBwdISA_SB_SD_Li256ELb1ELb0ELi2EEENS1_19SingleTileSchedulerILb1ELb0ELb0ELi128EEEEEEEEEvNT_6ParamsE$_ZZN4cute5sliceINS_5tupleIJNS_10UnderscoreES2_S2_iEEENS1_IJNS1_IJNS_1CILi1EEENS4_ILi0EEEEEElS6_lEEEEEDaRKT_RKT0_ENKUlRKT_RKT0_E_clIS2_lEEDaSH_SK_ - $_ZN7cutlass13device_kernelIN5flash19enable_sm80_to_sm89INS1_16FlashAttnBwdSm80INS1_25CollectiveMainloopBwdSm80ILi2ELi2EN4cute5tupleIJNS5_1CILi128EEES8_NS7_ILi64EEEEEENS_10bfloat16_tEfNS_4arch4Sm80ELb0ELb0ELb1ELb1ELb0ELb0ELb0ELb0ELi2ELi4ELi4ELi4ELb0EEENS1_21CollectiveEpilogueBwdISA_SB_SD_Li256ELb1ELb0ELi2EEENS1_19SingleTileSchedulerILb1ELb0ELb0ELi128EEEEEEEEEvNT_6ParamsE$_ZZN4cute5sliceINS_5tupleIJNS_10UnderscoreES2_S2_iEEENS1_IJNS1_IJNS_1CILi1EEENS4_ILi0EEEEEEiNS4_ILi1024EEENS4_ILi8192EEEEEEEEDaRKT_RKT0_ENKUlRKT_RKT0_E_clIS2_iEEDaSJ_SM_)
$_ZN7cutlass13device_kernelIN5flash19enable_sm80_to_sm89INS1_16FlashAttnBwdSm80INS1_25CollectiveMainloopBwdSm80ILi2ELi2EN4cute5tupleIJNS5_1CILi128EEES8_NS7_ILi64EEEEEENS_10bfloat16_tEfNS_4arch4Sm80ELb0ELb0ELb1ELb1ELb0ELb0ELb0ELb0ELi2ELi4ELi4ELi4ELb0EEENS1_21CollectiveEpilogueBwdISA_SB_SD_Li256ELb1ELb0ELi2EEENS1_19SingleTileSchedulerILb1ELb0ELb0ELi128EEEEEEEEEvNT_6ParamsE$_ZZN4cute5sliceINS_5tupleIJNS_10UnderscoreES2_S2_iEEENS1_IJNS1_IJNS_1CILi1EEENS4_ILi0EEEEEEiNS4_ILi1024EEENS4_ILi8192EEEEEEEEDaRKT_RKT0_ENKUlRKT_RKT0_E_clIS2_iEEDaSJ_SM_:
[----:B------:R-:W-:Y:S02]  /*ddb0*/  IADD3 R2, R1, 0x1380, RZ ;  /* 0x0000138001027810 */ /* 0x000fe40007ffe0ff */
[----:B------:R-:W-:Y:S02]  /*ddc0*/  MOV R8, 0xddf0 ;  /* 0x0000ddf000087802 */ /* 0x000fe40000000f00 */
[----:B------:R-:W-:Y:S02]  /*ddd0*/  IADD3 R2, R2, c[0x0][0x20], RZ ;  /* 0x0000080002027a10 */ /* 0x000fe40007ffe0ff */
[----:B------:R-:W-:Y:S05]  /*dde0*/  CALL.REL.NOINC `($_ZN7cutlass13device_kernelIN5flash19enable_sm80_to_sm89INS1_16FlashAttnBwdSm80INS1_25CollectiveMainloopBwdSm80ILi2ELi2EN4cute5tupleIJNS5_1CILi128EEES8_NS7_ILi64EEEEEENS_10bfloat16_tEfNS_4arch4Sm80ELb0ELb0ELb1ELb1ELb0ELb0ELb0ELb0ELi2ELi4ELi4ELi4ELb0EEENS1_21CollectiveEpilogueBwdISA_SB_SD_Li256ELb1ELb0ELi2EEENS1_19SingleTileSchedulerILb1ELb0ELb0ELi128EEEEEEEEEvNT_6ParamsE$_ZN4cute3eso3ESOILb0ELb1EJiEEC2ERKi) ;  /* 0xffffa81000007944 */ /* 0x000fea0003c3ffff */
[----:B-1----:R1:W5:Y:S01]  /*ddf0*/  LDL R3, [R1+0x1380] ;  /* 0x0013800001037983 */ /* 0x0023620000100800 */
[----:B------:R-:W-:Y:S02]  /*de00*/  MOV R8, R4 ;  /* 0x0000000400087202 */ /* 0x000fe40000000f00 */
[----:B------:R-:W-:-:S04]  /*de10*/  MOV R9, 0x0 ;  /* 0x0000000000097802 */ /* 0x000fc80000000f00 */
[----:B------:R-:W-:Y:S05]  /*de20*/  RET.REL.NODEC R8 `(_ZN7cutlass13device_kernelIN5flash19enable_sm80_to_sm89INS1_16FlashAttnBwdSm80INS1_25CollectiveMainloopBwdSm80ILi2ELi2EN4cute5tupleIJNS5_1CILi128EEES8_NS7_ILi64EEEEEENS_10bfloat16_tEfNS_4arch4Sm80ELb0ELb0ELb1ELb1ELb0ELb0ELb0ELb0ELi2ELi4ELi4ELi4ELb0EEENS1_21CollectiveEpilogueBwdISA_SB_SD_Li256ELb1ELb0ELi2EEENS1_19SingleTileSchedulerILb1ELb0ELb0ELi128EEEEEEEEEvNT_6ParamsE) ;  /* 0xffff21d008007950 */ /* 0x000fea0003c3ffff */
        .type           $_ZN7cutlass13device_kernelIN5flash19enable_sm80_to_sm89INS1_16FlashAttnBwdSm80INS1_25CollectiveMainloopBwdSm80ILi2ELi2EN4cute5tupleIJNS5_1CILi128EEES8_NS7_ILi64EEEEEENS_10bfloat16_tEfNS_4arch4Sm80ELb0ELb0ELb1ELb1ELb0ELb0ELb0ELb0ELi2ELi4ELi4ELi4ELb0EEENS1_21CollectiveEpilogueBwdISA_SB_SD_Li256ELb1ELb0ELi2EEENS1_19SingleTileSchedulerILb1ELb0ELb0ELi128EEEEEEEEEvNT_6ParamsE$_ZZN4cute5sliceINS_5tupleIJNS_10UnderscoreES2_S2_iEEENS1_IJNS1_IJNS_1CILi1EEENS4_ILi0EEEEEElS6_lEEEEEDaRKT_RKT0_ENKUlRKT_RKT0_E_clIS2_lEEDaSH_SK_,@function
        .size           $_ZN7cutlass13device_kernelIN5flash19enable_sm80_to_sm89INS1_16FlashAttnBwdSm80INS1_25CollectiveMainloopBwdSm80ILi2ELi2EN4cute5tupleIJNS5_1CILi128EEES8_NS7_ILi64EEEEEENS_10bfloat16_tEfNS_4arch4Sm80ELb0ELb0ELb1ELb1ELb0ELb0ELb0ELb0ELi2ELi4ELi4ELi4ELb0EEENS1_21CollectiveEpilogueBwdISA_SB_SD_Li256ELb1ELb0ELi2EEENS1_19SingleTileSchedulerILb1ELb0ELb0ELi128EEEEEEEEEvNT_6ParamsE$_ZZN4cute5sliceINS_5tupleIJNS_10UnderscoreES2_S2_iEEENS1_IJNS1_IJNS_1CILi1EEENS4_ILi0EEEEEElS6_lEEEEEDaRKT_RKT0_ENKUlRKT_RKT0_E_clIS2_lEEDaSH_SK_,($_ZN7cutlass13device_kernelIN5flash19enable_sm80_to_sm89INS1_16FlashAttnBwdSm80INS1_25CollectiveMainloopBwdSm80ILi2ELi2EN4cute5tupleIJNS5_1CILi128EEES8_NS7_ILi64EEEEEENS_10bfloat16_tEfNS_4arch4Sm80ELb0ELb0ELb1ELb1ELb0ELb0ELb0ELb0ELi2ELi4ELi4ELi4ELb0EEENS1_21CollectiveEpilogueBwdISA_SB_SD_Li256ELb1ELb0ELi2EEENS1_19SingleTileSchedulerILb1ELb0ELb0ELi128EEEEEEEEEvNT_6ParamsE$_ZZN4cute5sliceINS_5tupleIJNS_10UnderscoreES2_iEEENS1_IJNS1_IJNS_1CILi1EEENS4_ILi0EEEEEEiNS4_ILi1024EEEEEEEEDaRKT_RKT0_ENKUlRKT_RKT0_E_clIS2_iEEDaSI_SL_ - $_ZN7cutlass13device_kernelIN5flash19enable_sm80_to_sm89INS1_16FlashAttnBwdSm80INS1_25CollectiveMainloopBwdSm80ILi2ELi2EN4cute5tupleIJNS5_1CILi128EEES8_NS7_ILi64EEEEEENS_10bfloat16_tEfNS_4arch4Sm80ELb0ELb0ELb1ELb1ELb0ELb0ELb0ELb0ELi2ELi4ELi4ELi4ELb0EEENS1_21CollectiveEpilogueBwdISA_SB_SD_Li256ELb1ELb0ELi2EEENS1_19SingleTileSchedulerILb1ELb0ELb0ELi128EEEEEEEEEvNT_6ParamsE$_ZZN4cute5sliceINS_5tupleIJNS_10UnderscoreES2_S2_iEEENS1_IJNS1_IJNS_1CILi1EEENS4_ILi0EEEEEElS6_lEEEEEDaRKT_RKT0_ENKUlRKT_RKT0_E_clIS2_lEEDaSH_SK_)
$_ZN7cutlass13device_kernelIN5flash19enable_sm80_to_sm89INS1_16FlashAttnBwdSm80INS1_25CollectiveMainloopBwdSm80ILi2ELi2EN4cute5tupleIJNS5_1CILi128EEES8_NS7_ILi64EEEEEENS_10bfloat16_tEfNS_4arch4Sm80ELb0ELb0ELb1ELb1ELb0ELb0ELb0ELb0ELi2ELi4ELi4ELi4ELb0EEENS1_21CollectiveEpilogueBwdISA_SB_SD_Li256ELb1ELb0ELi2EEENS1_19SingleTileSchedulerILb1ELb0ELb0ELi128EEEEEEEEEvNT_6ParamsE$_ZZN4cute5sliceINS_5tupleIJNS_10UnderscoreES2_S2_iEEENS1_IJNS1_IJNS_1CILi1EEENS4_ILi0EEEEEElS6_lEEEEEDaRKT_RKT0_ENKUlRKT_RKT0_E_clIS2_lEEDaSH_SK_:
[----:B------:R-:W-:Y:S02]  /*de30*/  IADD3 R5, R1, 0x16a8, RZ ;  /* 0x000016a801057810 */ /* 0x000fe40007ffe0ff */
[----:B------:R-:W-:Y:S02]  /*de40*/  MOV R6, 0xde70 ;  /* 0x0000de7000067802 */ /* 0x000fe40000000f00 */
[----:B------:R-:W-:Y:S02]  /*de50*/  IADD3 R5, R5, c[0x0][0x20], RZ ;  /* 0x0000080005057a10 */ /* 0x000fe40007ffe0ff */
[----:B------:R-:W-:Y:S05]  /*de60*/  CALL.REL.NOINC `($_ZN7cutlass13device_kernelIN5flash19enable_sm80_to_sm89INS1_16FlashAttnBwdSm80INS1_25CollectiveMainloopBwdSm80ILi2ELi2EN4cute5tupleIJNS5_1CILi128EEES8_NS7_ILi64EEEEEENS_10bfloat16_tEfNS_4arch4Sm80ELb0ELb0ELb1ELb1ELb0ELb0ELb0ELb0ELi2ELi4ELi4ELi4ELb0EEENS1_21CollectiveEpilogueBwdISA_SB_SD_Li256ELb1ELb0ELi2EEENS1_19SingleTileSchedulerILb1ELb0ELb0ELi128EEEEEEEEEvNT_6ParamsE$_ZN4cute3eso3ESOILb0ELb1EJlEEC2ERKl) ;  /* 0xffffa99000007944 */ /* 0x000fea0003c3ffff */
[----:B-1----:R1:W5:Y:S01]  /*de70*/  LDL.64 R2, [R1+0x16a8] ;  /* 0x0016a80001027983 */ /* 0x0023620000100a00 */
[----:B------:R-:W-:-:S04]  /*de80*/  MOV R5, 0x0 ;  /* 0x0000000000057802 */ /* 0x000fc80000000f00 */
[----:B------:R-:W-:Y:S05]  /*de90*/  RET.REL.NODEC R4 `(_ZN7cutlass13device_kernelIN5flash19enable_sm80_to_sm89INS1_16FlashAttnBwdSm80INS1_25CollectiveMainloopBwdSm80ILi2ELi2EN4cute5tupleIJNS5_1CILi128EEES8_NS7_ILi64EEEEEENS_10bfloat16_tEfNS_4arch4Sm80ELb0ELb0ELb1ELb1ELb0ELb0ELb0ELb0ELi2ELi4ELi4ELi4ELb0EEENS1_21CollectiveEpilogueBwdISA_SB_SD_Li256ELb1ELb0ELi2EEENS1_19SingleTileSchedulerILb1ELb0ELb0ELi128EEEEEEEEEvNT_6ParamsE) ;  /* 0xffff216004007950 */ /* 0x000fea0003c3ffff */
        .type           $_ZN7cutlass13device_kernelIN5flash19enable_sm80_to_sm89INS1_16FlashAttnBwdSm80INS1_25CollectiveMainloopBwdSm80ILi2ELi2EN4cute5tupleIJNS5_1CILi128EEES8_NS7_ILi64EEEEEENS_10bfloat16_tEfNS_4arch4Sm80ELb0ELb0ELb1ELb1ELb0ELb0ELb0ELb0ELi2ELi4ELi4ELi4ELb0EEENS1_21CollectiveEpilogueBwdISA_SB_SD_Li256ELb1ELb0ELi2EEENS1_19SingleTileSchedulerILb1ELb0ELb0ELi128EEEEEEEEEvNT_6ParamsE$_ZZN4cute5sliceINS_5tupleIJNS_10UnderscoreES2_iEEENS1_IJNS1_IJNS_1CILi1EEENS4_ILi0EEEEEEiNS4_ILi1024EEEEEEEEDaRKT_RKT0_ENKUlRKT_RKT0_E_clIS2_iEEDaSI_SL_,@function
        .size           $_ZN7cutlass13device_kernelIN5flash19enable_sm80_to_sm89INS1_16FlashAttnBwdSm80INS1_25CollectiveMainloopBwdSm80ILi2ELi2EN4cute5tupleIJNS5_1CILi128EEES8_NS7_ILi64EEEEEENS_10bfloat16_tEfNS_4arch4Sm80ELb0ELb0ELb1ELb1ELb0ELb0ELb0ELb0ELi2ELi4ELi4ELi4ELb0EEENS1_21CollectiveEpilogueBwdISA_SB_SD_Li256ELb1ELb0ELi2EEENS1_19SingleTileSchedulerILb1ELb0ELb0ELi128EEEEEEEEEvNT_6ParamsE$_ZZN4cute5sliceINS_5tupleIJNS_10UnderscoreES2_iEEENS1_IJNS1_IJNS_1CILi1EEENS4_ILi0EEEEEEiNS4_ILi1024EEEEEEEEDaRKT_RKT0_ENKUlRKT_RKT0_E_clIS2_iEEDaSI_SL_,($_ZN7cutlass13device_kernelIN5flash19enable_sm80_to_sm89INS1_16FlashAttnBwdSm80INS1_25CollectiveMainloopBwdSm80ILi2ELi2EN4cute5tupleIJNS5_1CILi128EEES8_NS7_ILi64EEEEEENS_10bfloat16_tEfNS_4arch4Sm80ELb0ELb0ELb1ELb1ELb0ELb0ELb0ELb0ELi2ELi4ELi4ELi4ELb0EEENS1_21CollectiveEpilogueBwdISA_SB_SD_Li256ELb1ELb0ELi2EEENS1_19SingleTileSchedulerILb1ELb0ELb0ELi128EEEEEEEEEvNT_6ParamsE$_ZZN4cute6detail10lift_sliceINS_5tupleIJNS_1CILi0EEENS_10UnderscoreEEEENS2_IJNS2_IJS4_S4_EEEiEEEEEDaRKT_RKT0_ENKUlRKT_RKT0_E_clIS5_iEEDaSH_SK_ - $_ZN7cutlass13device_kernelIN5flash19enable_sm80_to_sm89INS1_16FlashAttnBwdSm80INS1_25CollectiveMainloopBwdSm80ILi2ELi2EN4cute5tupleIJNS5_1CILi128EEES8_NS7_ILi64EEEEEENS_10bfloat16_tEfNS_4arch4Sm80ELb0ELb0ELb1ELb1ELb0ELb0ELb0ELb0ELi2ELi4ELi4ELi4ELb0EEENS1_21CollectiveEpilogueBwdISA_SB_SD_Li256ELb1ELb0ELi2EEENS1_19SingleTileSchedulerILb1ELb0ELb0ELi128EEEEEEEEEvNT_6ParamsE$_ZZN4cute5sliceINS_5tupleIJNS_10UnderscoreES2_iEEENS1_IJNS1_IJNS_1CILi1EEENS4_ILi0EEEEEEiNS4_ILi1024EEEEEEEEDaRKT_RKT0_ENKUlRKT_RKT0_E_clIS2_iEEDaSI_SL_)
$_ZN7cutlass13device_kernelIN5flash19enable_sm80_to_sm89INS1_16FlashAttnBwdSm80INS1_25CollectiveMainloopBwdSm80ILi2ELi2EN4cute5tupleIJNS5_1CILi128EEES8_NS7_ILi64EEEEEENS_10bfloat16_tEfNS_4arch4Sm80ELb0ELb0ELb1ELb1ELb0ELb0ELb0ELb0ELi2ELi4ELi4ELi4ELb0EEENS1_21CollectiveEpilogueBwdISA_SB_SD_Li256ELb1ELb0ELi2EEENS1_19SingleTileSchedulerILb1ELb0ELb0ELi128EEEEEEEEEvNT_6ParamsE$_ZZN4cute5sliceINS_5tupleIJNS_10UnderscoreES2_iEEENS1_IJNS1_IJNS_1CILi1EEENS4_ILi0EEEEEEiNS4_ILi1024EEEEEEEEDaRKT_RKT0_ENKUlRKT_RKT0_E_clIS2_iEEDaSI_SL_:
        /* <DEDUP_REMOVED lines=8> */
        .type           $_ZN7cutlass13device_kernelIN5flash19enable_sm80_to_sm89INS1_16FlashAttnBwdSm80INS1_25CollectiveMainloopBwdSm80ILi2ELi2EN4cute5tupleIJNS5_1CILi128EEES8_NS7_ILi64EEEEEENS_10bfloat16_tEfNS_4arch4Sm80ELb0ELb0ELb1ELb1ELb0ELb0ELb0ELb0ELi2ELi4ELi4ELi4ELb0EEENS1_21CollectiveEpilogueBwdISA_SB_SD_Li256ELb1ELb0ELi2EEENS1_19SingleTileSchedulerILb1ELb0ELb0ELi128EEEEEEEEEvNT_6ParamsE$_ZZN4cute6detail10lift_sliceINS_5tupleIJNS_1CILi0EEENS_10UnderscoreEEEENS2_IJNS2_IJS4_S4_EEEiEEEEEDaRKT_RKT0_ENKUlRKT_RKT0_E_clIS5_iEEDaSH_SK_,@function
        .size           $_ZN7cutlass13device_kernelIN5flash19enable_sm80_to_sm89INS1_16FlashAttnBwdSm80INS1_25CollectiveMainloopBwdSm80ILi2ELi2EN4cute5tupleIJNS5_1CILi128EEES8_NS7_ILi64EEEEEENS_10bfloat16_tEfNS_4arch4Sm80ELb0ELb0ELb1ELb1ELb0ELb0ELb0ELb0ELi2ELi4ELi4ELi4ELb0EEENS1_21CollectiveEpilogueBwdISA_SB_SD_Li256ELb1ELb0ELi2EEENS1_19SingleTileSchedulerILb1ELb0ELb0ELi128EEEEEEEEEvNT_6ParamsE$_ZZN4cute6detail10lift_sliceINS_5tupleIJNS_1CILi0EEENS_10UnderscoreEEEENS2_IJNS2_IJS4_S4_EEEiEEEEEDaRKT_RKT0_ENKUlRKT_RKT0_E_clIS5_iEEDaSH_SK_,($_ZN7cutlass13device_kernelIN5flash19enable_sm80_to_sm89INS1_16FlashAttnBwdSm80INS1_25CollectiveMainloopBwdSm80ILi2ELi2EN4cute5tupleIJNS5_1CILi128EEES8_NS7_ILi64EEEEEENS_10bfloat16_tEfNS_4arch4Sm80ELb0ELb0ELb1ELb1ELb0ELb0ELb0ELb0ELi2ELi4ELi4ELi4ELb0EEENS1_21CollectiveEpilogueBwdISA_SB_SD_Li256ELb1ELb0ELi2EEENS1_19SingleTileSchedulerILb1ELb0ELb0ELi128EEEEEEEEEvNT_6ParamsE$_ZZN4cute6detail16composition_implINS_1CILi2EEEiNS_5tupleIJNS2_ILi1EEES3_EEENS4_IJNS2_ILi0EEES5_EEEEEDaRKT_RKT0_RKT1_RKT2_ENKUlRKT_RKT0_E_clIS3_S5_EEDaSN_SQ_ - $_ZN7cutlass13device_kernelIN5flash19enable_sm80_to_sm89INS1_16FlashAttnBwdSm80INS1_25CollectiveMainloopBwdSm80ILi2ELi2EN4cute5tupleIJNS5_1CILi128EEES8_NS7_ILi64EEEEEENS_10bfloat16_tEfNS_4arch4Sm80ELb0ELb0ELb1ELb1ELb0ELb0ELb0ELb0ELi2ELi4ELi4ELi4ELb0EEENS1_21CollectiveEpilogueBwdISA_SB_SD_Li256ELb1ELb0ELi2EEENS1_19SingleTileSchedulerILb1ELb0ELb0ELi128EEEEEEEEEvNT_6ParamsE$_ZZN4cute6detail10lift_sliceINS_5tupleIJNS_1CILi0EEENS_10UnderscoreEEEENS2_IJNS2_IJS4_S4_EEEiEEEEEDaRKT_RKT0_ENKUlRKT_RKT0_E_clIS5_iEEDaSH_SK_)
$_ZN7cutlass13device_kernelIN5flash19enable_sm80_to_sm89INS1_16FlashAttnBwdSm80INS1_25CollectiveMainloopBwdSm80ILi2ELi2EN4cute5tupleIJNS5_1CILi128EEES8_NS7_ILi64EEEEEENS_10bfloat16_tEfNS_4arch4Sm80ELb0ELb0ELb1ELb1ELb0ELb0ELb0ELb0ELi2ELi4ELi4ELi4ELb0EEENS1_21CollectiveEpilogueBwdISA_SB_SD_Li256ELb1ELb0ELi2EEENS1_19SingleTileSchedulerILb1ELb0ELb0ELi128EEEEEEEEEvNT_6ParamsE$_ZZN4cute6detail10lift_sliceINS_5tupleIJNS_1CILi0EEENS_10UnderscoreEEEENS2_IJNS2_IJS4_S4_EEEiEEEEEDaRKT_RKT0_ENKUlRKT_RKT0_E_clIS5_iEEDaSH_SK_:
[----:B------:R-:W-:Y:S02]  /*df20*/  IADD3 R2, R1, 0x1680, RZ ;  /* 0x0000168001027810 */ /* 0x000fe40007ffe0ff */
[----:B------:R-:W-:Y:S02]  /*df30*/  MOV R8, 0xdf60 ;  /* 0x0000df6000087802 */ /* 0x000fe40000000f00 */
[----:B------:R-:W-:Y:S02]  /*df40*/  IADD3 R2, R2, c[0x0][0x20], RZ ;  /* 0x0000080002027a10 */ /* 0x000fe40007ffe0ff */
[----:B------:R-:W-:Y:S05]  /*df50*/  CALL.REL.NOINC `($_ZN7cutlass13device_kernelIN5flash19enable_sm80_to_sm89INS1_16FlashAttnBwdSm80INS1_25CollectiveMainloopBwdSm80ILi2ELi2EN4cute5tupleIJNS5_1CILi128EEES8_NS7_ILi64EEEEEENS_10bfloat16_tEfNS_4arch4Sm80ELb0ELb0ELb1ELb1ELb0ELb0ELb0ELb0ELi2ELi4ELi4ELi4ELb0EEENS1_21CollectiveEpilogueBwdISA_SB_SD_Li256ELb1ELb0ELi2EEENS1_19SingleTileSchedulerILb1ELb0ELb0ELi128EEEEEEEEEvNT_6ParamsE$_ZN4cute3eso3ESOILb0ELb1EJiEEC2ERKi) ;  /* 0xffffa6a000007944 */ /* 0x000fea0003c3ffff */
[----:B-1----:R1:W5:Y:S01]  /*df60*/  LDL R3, [R1+0x1680] ;  /* 0x0016800001037983 */ /* 0x0023620000100800 */
[----:B------:R-:W-:-:S04]  /*df70*/  MOV R11, 0x0 ;  /* 0x00000000000b7802 */ /* 0x000fc80000000f00 */
[----:B------:R-:W-:Y:S05]  /*df80*/  RET.REL.NODEC R10 `(_ZN7cutlass13device_kernelIN5flash19enable_sm80_to_sm89INS1_16FlashAttnBwdSm80INS1_25CollectiveMainloopBwdSm80ILi2ELi2EN4cute5tupleIJNS5_1CILi128EEES8_NS7_ILi64EEEEEENS_10bfloat16_tEfNS_4arch4Sm80ELb0ELb0ELb1ELb1ELb0ELb0ELb0ELb0ELi2ELi4ELi4ELi4ELb0EEENS1_21CollectiveEpilogueBwdISA_SB_SD_Li256ELb1ELb0ELi2EEENS1_19SingleTileSchedulerILb1ELb0ELb0ELi128EEEEEEEEEvNT_6ParamsE) ;  /* 0xffff20700a007950 */ /* 0x000fea0003c3ffff */
        .type           $_ZN7cutlass13device_kernelIN5flash19enable_sm80_to_sm89INS1_16FlashAttnBwdSm80INS1_25CollectiveMainloopBwdSm80ILi2ELi2EN4cute5tupleIJNS5_1CILi128EEES8_NS7_ILi64EEEEEENS_10bfloat16_tEfNS_4arch4Sm80ELb0ELb0ELb1ELb1ELb0ELb0ELb0ELb0ELi2ELi4ELi4ELi4ELb0EEENS1_21CollectiveEpilogueBwdISA_SB_SD_Li256ELb1ELb0ELi2EEENS1_19SingleTileSchedulerILb1ELb0ELb0ELi128EEEEEEEEEvNT_6ParamsE$_ZZN4cute6detail16composition_implINS_1CILi2EEEiNS_5tupleIJNS2_ILi1EEES3_EEENS4_IJNS2_ILi0EEES5_EEEEEDaRKT_RKT0_RKT1_RKT2_ENKUlRKT_RKT0_E_clIS3_S5_EEDaSN_SQ_,@function
        .size           $_ZN7cutlass13device_kernelIN5flash19enable_sm80_to_sm89INS1_16FlashAttnBwdSm80INS1_25CollectiveMainloopBwdSm80ILi2ELi2EN4cute5tupleIJNS5_1CILi128EEES8_NS7_ILi64EEEEEENS_10bfloat16_tEfNS_4arch4Sm80ELb0ELb0ELb1ELb1ELb0ELb0ELb0ELb0ELi2ELi4ELi4ELi4ELb0EEENS1_21CollectiveEpilogueBwdISA_SB_SD_Li256ELb1ELb0ELi2EEENS1_19SingleTileSchedulerILb1ELb0ELb0ELi128EEEEEEEEEvNT_6ParamsE$_ZZN4cute6detail16composition_implINS_1CILi2EEEiNS_5tupleIJNS2_ILi1EEES3_EEENS4_IJNS2_ILi0EEES5_EEEEEDaRKT_RKT0_RKT1_RKT2_ENKUlRKT_RKT0_E_clIS3_S5_EEDaSN_SQ_,($_ZN7cutlass13device_kernelIN5flash19enable_sm80_to_sm89INS1_16FlashAttnBwdSm80INS1_25CollectiveMainloopBwdSm80ILi2ELi2EN4cute5tupleIJNS5_1CILi128EEES8_NS7_ILi64EEEEEENS_10bfloat16_tEfNS_4arch4Sm80ELb0ELb0ELb1ELb1ELb0ELb0ELb0ELb0ELi2ELi4ELi4ELi4ELb0EEENS1_21CollectiveEpilogueBwdISA_SB_SD_Li256ELb1ELb0ELi2EEENS1_19SingleTileSchedulerILb1ELb0ELb0ELi128EEEEEEEEEvNT_6ParamsE$_ZZN4cute6detail16composition_implINS_5tupleIJNS_1CILi16EEENS3_ILi2EEES5_S5_NS3_ILi4EEES5_EEENS2_IJNS3_ILi1EEEiiiNS3_ILi144EEENS3_ILi512EEEEEENS2_IJNS2_IJS5_S5_EEES6_NS3_ILi8EEEEEENS2_IJNS2_IJNS3_ILi64EEESA_EEES4_NS3_ILi1024EEEEEEEEDaRKT_RKT0_RKT1_RKT2_ENKUlRKT_RKT0_E_clIS6_S4_EEDaSX_S10_ - $_ZN7cutlass13device_kernelIN5flash19enable_sm80_to_sm89INS1_16FlashAttnBwdSm80INS1_25CollectiveMainloopBwdSm80ILi2ELi2EN4cute5tupleIJNS5_1CILi128EEES8_NS7_ILi64EEEEEENS_10bfloat16_tEfNS_4arch4Sm80ELb0ELb0ELb1ELb1ELb0ELb0ELb0ELb0ELi2ELi4ELi4ELi4ELb0EEENS1_21CollectiveEpilogueBwdISA_SB_SD_Li256ELb1ELb0ELi2EEENS1_19SingleTileSchedulerILb1ELb0ELb0ELi128EEEEEEEEEvNT_6ParamsE$_ZZN4cute6detail16composition_implINS_1CILi2EEEiNS_5tupleIJNS2_ILi1EEES3_EEENS4_IJNS2_ILi0EEES5_EEEEEDaRKT_RKT0_RKT1_RKT2_ENKUlRKT_RKT0_E_clIS3_S5_EEDaSN_SQ_)
$_ZN7cutlass13device_kernelIN5flash19enable_sm80_to_sm89INS1_16FlashAttnBwdSm80INS1_25CollectiveMainloopBwdSm80ILi2ELi2EN4cute5tupleIJNS5_1CILi128EEES8_NS7_ILi64EEEEEENS_10bfloat16_tEfNS_4arch4Sm80ELb0ELb0ELb1ELb1ELb0ELb0ELb0ELb0ELi2ELi4ELi4ELi4ELb0EEENS1_21CollectiveEpilogueBwdISA_SB_SD_Li256ELb1ELb0ELi2EEENS1_19SingleTileSchedulerILb1ELb0ELb0ELi128EEEEEEEEEvNT_6ParamsE$_ZZN4cute6detail16composition_implINS_1CILi2EEEiNS_5tupleIJNS2_ILi1EEES3_EEENS4_IJNS2_ILi0EEES5_EEEEEDaRKT_RKT0_RKT1_RKT2_ENKUlRKT_RKT0_E_clIS3_S5_EEDaSN_SQ_:
[----:B------:R-:W-:Y:S02]  /*df90*/  IADD3 R2, R1, 0x1688, RZ ;  /* 0x0000168801027810 */ /* 0x000fe40007ffe0ff */
[----:B------:R-:W-:Y:S02]  /*dfa0*/  MOV R6, 0xdfd0 ;  /* 0x0000dfd000067802 */ /* 0x000fe40000000f00 */
[----:B------:R-:W-:Y:S02]  /*dfb0*/  IADD3 R2, R2, c[0x0][0x20], RZ ;  /* 0x0000080002027a10 */ /* 0x000fe40007ffe0ff */
[----:B------:R-:W-:Y:S05]  /*dfc0*/  CALL.REL.NOINC `($_ZN7cutlass13device_kernelIN5flash19enable_sm80_to_sm89INS1_16FlashAttnBwdSm80INS1_25CollectiveMainloopBwdSm80ILi2ELi2EN4cute5tupleIJNS5_1CILi128EEES8_NS7_ILi64EEEEEENS_10bfloat16_tEfNS_4arch4Sm80ELb0ELb0ELb1ELb1ELb0ELb0ELb0ELb0ELi2ELi4ELi4ELi4ELb0EEENS1_21CollectiveEpilogueBwdISA_SB_SD_Li256ELb1ELb0ELi2EEENS1_19SingleTileSchedulerILb1ELb0ELb0ELi128EEEEEEEEEvNT_6ParamsE$_ZN4cute5tupleIJNS_1CILi2EEEiEEC2ERKS2_RKi) ;  /* 0xffffe27000007944 */ /* 0x000fea0003c3ffff */
[----:B------:R1:W5:Y:S01]  /*dfd0*/  LDL R3, [R1+0x1688] ;  /* 0x0016880001037983 */ /* 0x0003620000100800 */
[----:B------:R-:W-:-:S04]  /*dfe0*/  MOV R9, 0x0 ;  /* 0x0000000000097802 */ /* 0x000fc80000000f00 */
[----:B------:R-:W-:Y:S05]  /*dff0*/  RET.REL.NODEC R8 `(_ZN7cutlass13device_kernelIN5flash19enable_sm80_to_sm89INS1_16FlashAttnBwdSm80INS1_25CollectiveMainloopBwdSm80ILi2ELi2EN4cute5tupleIJNS5_1CILi128EEES8_NS7_ILi64EEEEEENS_10bfloat16_tEfNS_4arch4Sm80ELb0ELb0ELb1ELb1ELb0ELb0ELb0ELb0ELi2ELi4ELi4ELi4ELb0EEENS1_21CollectiveEpilogueBwdISA_SB_SD_Li256ELb1ELb0ELi2EEENS1_19SingleTileSchedulerILb1ELb0ELb0ELi128EEEEEEEEEvNT_6ParamsE) ;  /* 0xffff200008007950 */ /* 0x000fea0003c3ffff */
        .type           $_ZN7cutlass13device_kernelIN5flash19enable_sm80_to_sm89INS1_16FlashAttnBwdSm80INS1_25CollectiveMainloopBwdSm80ILi2ELi2EN4cute5tupleIJNS5_1CILi128EEES8_NS7_ILi64EEEEEENS_10bfloat16_tEfNS_4arch4Sm80ELb0ELb0ELb1ELb1ELb0ELb0ELb0ELb0ELi2ELi4ELi4ELi4ELb0EEENS1_21CollectiveEpilogueBwdISA_SB_SD_Li256ELb1ELb0ELi2EEENS1_19SingleTileSchedulerILb1ELb0ELb0ELi128EEEEEEEEEvNT_6ParamsE$_ZZN4cute6detail16composition_implINS_5tupleIJNS_1CILi16EEENS3_ILi2EEES5_S5_NS3_ILi4EEES5_EEENS2_IJNS3_ILi1EEEiiiNS3_ILi144EEENS3_ILi512EEEEEENS2_IJNS2_IJS5_S5_EEES6_NS3_ILi8EEEEEENS2_IJNS2_IJNS3_ILi64EEESA_EEES4_NS3_ILi1024EEEEEEEEDaRKT_RKT0_RKT1_RKT2_ENKUlRKT_RKT0_E_clIS6_S4_EEDaSX_S10_,@function
        .size           $_ZN7cutlass13device_kernelIN5flash19enable_sm80_to_sm89INS1_16FlashAttnBwdSm80INS1_25CollectiveMainloopBwdSm80ILi2ELi2EN4cute5tupleIJNS5_1CILi128EEES8_NS7_ILi64EEEEEENS_10bfloat16_tEfNS_4arch4Sm80ELb0ELb0ELb1ELb1ELb0ELb0ELb0ELb0ELi2ELi4ELi4ELi4ELb0EEENS1_21CollectiveEpilogueBwdISA_SB_SD_Li256ELb1ELb0ELi2EEENS1_19SingleTileSchedulerILb1ELb0ELb0ELi128EEEEEEEEEvNT_6ParamsE$_ZZN4cute6detail16composition_implINS_5tupleIJNS_1CILi16EEENS3_ILi2EEES5_S5_NS3_ILi4EEES5_EEENS2_IJNS3_ILi1EEEiiiNS3_ILi144EEENS3_ILi512EEEEEENS2_IJNS2_IJS5_S5_EEES6_NS3_ILi8EEEEEENS2_IJNS2_IJNS3_ILi64EEESA_EEES4_NS3_ILi1024EEEEEEEEDaRKT_RKT0_RKT1_RKT2_ENKUlRKT_RKT0_E_clIS6_S4_EEDaSX_S10_,($_ZN7cutlass13device_kernelIN5flash19enable_sm80_to_sm89INS1_16FlashAttnBwdSm80INS1_25CollectiveMainloopBwdSm80ILi2ELi2EN4cute5tupleIJNS5_1CILi128EEES8_NS7_ILi64EEEEEENS_10bfloat16_tEfNS_4arch4Sm80ELb0ELb0ELb1ELb1ELb0ELb0ELb0ELb0ELi2ELi4ELi4ELi4ELb0EEENS1_21CollectiveEpilogueBwdISA_SB_SD_Li256ELb1ELb0ELi2EEENS1_19SingleTileSchedulerILb1ELb0ELb0ELi128EEEEEEEEEvNT_6ParamsE$_ZZN4cute6detail16composition_implINS_5tupleIJNS_1CILi16EEENS3_ILi2EEES5_S5_NS3_ILi4EEES5_EEENS2_IJNS3_ILi1EEEiiiNS3_ILi144EEENS3_ILi512EEEEEENS2_IJNS2_IJS5_S5_EEES6_NS3_ILi8EEEEEENS2_IJNS2_IJNS3_ILi64EEESA_EEES4_NS3_ILi1024EEEEEEEEDaRKT_RKT0_RKT1_RKT2_ENKUlRKT_RKT0_E_clISC_SG_EEDaSX_S10_ - $_ZN7cutlass13device_kernelIN5flash19enable_sm80_to_sm89INS1_16FlashAttnBwdSm80INS1_25CollectiveMainloopBwdSm80ILi2ELi2EN4cute5tupleIJNS5_1CILi128EEES8_NS7_ILi64EEEEEENS_10bfloat16_tEfNS_4arch4Sm80ELb0ELb0ELb1ELb1ELb0ELb0ELb0ELb0ELi2ELi4ELi4ELi4ELb0EEENS1_21CollectiveEpilogueBwdISA_SB_SD_Li256ELb1ELb0ELi2EEENS1_19SingleTileSchedulerILb1ELb0ELb0ELi128EEEEEEEEEvNT_6ParamsE$_ZZN4cute6detail16composition_implINS_5tupleIJNS_1CILi16EEENS3_ILi2EEES5_S5_NS3_ILi4EEES5_EEENS2_IJNS3_ILi1EEEiiiNS3_ILi144EEENS3_ILi512EEEEEENS2_IJNS2_IJS5_S5_EEES6_NS3_ILi8EEEEEENS2_IJNS2_IJNS3_ILi64EEESA_EEES4_NS3_ILi1024EEEEEEEEDaRKT_RKT0_RKT1_RKT2_ENKUlRKT_RKT0_E_clIS6_S4_EEDaSX_S10_)
$_ZN7cutlass13device_kernelIN5flash19enable_sm80_to_sm89INS1_16FlashAttnBwdSm80INS1_25CollectiveMainloopBwdSm80ILi2ELi2EN4cute5tupleIJNS5_1CILi128EEES8_NS7_ILi64EEEEEENS_10bfloat16_tEfNS_4arch4Sm80ELb0ELb0ELb1ELb1ELb0ELb0ELb0ELb0ELi2ELi4ELi4ELi4ELb0EEENS1_21CollectiveEpilogueBwdISA_SB_SD_Li256ELb1ELb0ELi2EEENS1_19SingleTileSchedulerILb1ELb0ELb0ELi128EEEEEEEEEvNT_6ParamsE$_ZZN4cute6detail16composition_implINS_5tupleIJNS_1CILi16EEENS3_ILi2EEES5_S5_NS3_ILi4EEES5_EEENS2_IJNS3_ILi1EEEiiiNS3_ILi144EEENS3_ILi512EEEEEENS2_IJNS2_IJS5_S5_EEES6_NS3_ILi8EEEEEENS2_IJNS2_IJNS3_ILi64EEESA_EEES4_NS3_ILi1024EEEEEEEEDaRKT_RKT0_RKT1_RKT2_ENKUlRKT_RKT0_E_clIS6_S4_EEDaSX_S10_:
        /* <DEDUP_REMOVED lines=14> */
[----:B-1---5:R-:W-:Y:S05]  /*e0e0*/  CALL.REL.NOINC `($_ZN7cutlass13device_kernelIN5flash19enable_sm80_to_sm89INS1_16FlashAttnBwdSm80INS1_25CollectiveMainloopBwdSm80ILi2ELi2EN4cute5tupleIJNS5_1CILi128EEES8_NS7_ILi64EEEEEENS_10bfloat16_tEfNS_4arch4Sm80ELb0ELb0ELb1ELb1ELb0ELb0ELb0ELb0ELi2ELi4ELi4ELi4ELb0EEENS1_21CollectiveEpilogueBwdISA_SB_SD_Li256ELb1ELb0ELi2EEENS1_19SingleTileSchedulerILb1ELb0ELb0ELi128EEEEEEEEEvNT_6ParamsE$_ZZN4cute6detail16composition_implINS_5tupleIJNS_1CILi16EEENS3_ILi2EEES5_S5_NS3_ILi4EEES5_EEENS2_IJNS3_ILi1EEEiiiNS3_ILi144EEENS3_ILi512EEEEEES6_S4_EEDaRKT_RKT0_RKT1_RKT2_ENKUlRKT_T0_E_clINS2_IJNS2_IJEEESU_S6_S8_EEENS_17integral_constantIiLi1EEEEEDaSQ_SR_) ;  /* 0x0000055000007944 */ /* 0x022fea0003c00000 */
[----:B-----5:R2:W-:Y:S04]  /*e0f0*/  STL [R1+0x16a8], R2 ;  /* 0x0016a80201007387 */ /* 0x0205e80000100800 */
[----:B------:R2:W-:Y:S04]  /*e100*/  STL.64 [R1+0x16a0], R74 ;  /* 0x0016a04a01007387 */ /* 0x0005e80000100a00 */
[----:B------:R-:W5:Y:S01]  /*e110*/  LDL R6, [R6+0x4] ;  /* 0x0000040006067983 */ /* 0x000f620000100800 */
[----:B------:R-:W-:Y:S02]  /*e120*/  IADD3 R3, R67, 0x28, RZ ;  /* 0x0000002843037810 */ /* 0x000fe40007ffe0ff */
[----:B------:R-:W-:-:S02]  /*e130*/  MOV R72, 0xe150 ;  /* 0x0000e15000487802 */ /* 0x000fc40000000f00 */
[----:B-12--5:R-:W-:Y:S05]  /*e140*/  CALL.REL.NOINC `($_ZN7cutlass13device_kernelIN5flash19enable_sm80_to_sm89INS1_16FlashAttnBwdSm80INS1_25CollectiveMainloopBwdSm80ILi2ELi2EN4cute5tupleIJNS5_1CILi128EEES8_NS7_ILi64EEEEEENS_10bfloat16_tEfNS_4arch4Sm80ELb0ELb0ELb1ELb1ELb0ELb0ELb0ELb0ELi2ELi4ELi4ELi4ELb0EEENS1_21CollectiveEpilogueBwdISA_SB_SD_Li256ELb1ELb0ELi2EEENS1_19SingleTileSchedulerILb1ELb0ELb0ELi128EEEEEEEEEvNT_6ParamsE$_ZZN4cute6detail16composition_implINS_5tupleIJNS_1CILi16EEENS3_ILi2EEES5_S5_NS3_ILi4EEES5_EEENS2_IJNS3_ILi1EEEiiiNS3_ILi144EEENS3_ILi512EEEEEES6_S4_EEDaRKT_RKT0_RKT1_RKT2_ENKUlRKT_T0_E_clINS2_IJNS2_IJS5_EEENS2_IJiEEES5_S8_EEENS_17integral_constantIiLi2EEEEEDaSQ_SR_) ;  /* 0x000005c000007944 */ /* 0x026fea0003c00000 */
[----:B------:R-:W2:Y:S01]  /*e150*/  LDL.64 R72, [R1+0x16a0] ;  /* 0x0016a00001487983 */ /* 0x000ea20000100a00 */
[----:B------:R-:W-:-:S02]  /*e160*/  IADD3 R5, R67, 0x18, RZ ;  /* 0x0000001843057810 */ /* 0x000fc40007ffe0ff */
[----:B------:R-:W-:Y:S01]  /*e170*/  MOV R8, 0xe1b0 ;  /* 0x0000e1b000087802 */ /* 0x000fe20000000f00 */
[----:B-----5:R3:W-:Y:S04]  /*e180*/  STL.64 [R1+0x1698], R2 ;  /* 0x0016980201007387 */ /* 0x0207e80000100a00 */
[----:B--2---:R3:W-:Y:S02]  /*e190*/  STL.64 [R1+0x1690], R72 ;  /* 0x0016904801007387 */ /* 0x0047e40000100a00 */
[----:B-1-3--:R-:W-:Y:S05]  /*e1a0*/  CALL.REL.NOINC `($_ZN7cutlass13device_kernelIN5flash19enable_sm80_to_sm89INS1_16FlashAttnBwdSm80INS1_25CollectiveMainloopBwdSm80ILi2ELi2EN4cute5tupleIJNS5_1CILi128EEES8_NS7_ILi64EEEEEENS_10bfloat16_tEfNS_4arch4Sm80ELb0ELb0ELb1ELb1ELb0ELb0ELb0ELb0ELi2ELi4ELi4ELi4ELb0EEENS1_21CollectiveEpilogueBwdISA_SB_SD_Li256ELb1ELb0ELi2EEENS1_19SingleTileSchedulerILb1ELb0ELb0ELi128EEEEEEEEEvNT_6ParamsE$_ZZN4cute6detail16composition_implINS_5tupleIJNS_1CILi16EEENS3_ILi2EEES5_S5_NS3_ILi4EEES5_EEENS2_IJNS3_ILi1EEEiiiNS3_ILi144EEENS3_ILi512EEEEEES6_S4_EEDaRKT_RKT0_RKT1_RKT2_ENKUlRKT_T0_E_clINS2_IJNS2_IJS5_S5_EEENS2_IJiiEEES8_S8_EEENS_17integral_constantIiLi3EEEEEDaSQ_SR_) ;  /* 0x0000065000007944 */ /* 0x00afea0003c00000 */
[----:B------:R-:W2:Y:S01]  /*e1b0*/  LDL.64 R72, [R1+0x1690] ;  /* 0x0016900001487983 */ /* 0x000ea20000100a00 */
[----:B------:R-:W-:Y:S02]  /*e1c0*/  IADD3 R5, R67, 0x8, RZ ;  /* 0x0000000843057810 */ /* 0x000fe40007ffe0ff */
[----:B------:R-:W-:Y:S01]  /*e1d0*/  MOV R8, 0xe210 ;  /* 0x0000e21000087802 */ /* 0x000fe20000000f00 */
[----:B-----5:R3:W-:Y:S04]  /*e1e0*/  STL.64 [R1+0x1688], R2 ;  /* 0x0016880201007387 */ /* 0x0207e80000100a00 */
[----:B--2---:R3:W-:Y:S02]  /*e1f0*/  STL.64 [R1+0x1680], R72 ;  /* 0x0016804801007387 */ /* 0x0047e40000100a00 */
[----:B-1-3--:R-:W-:Y:S05]  /*e200*/  CALL.REL.NOINC `($_ZN7cutlass13device_kernelIN5flash19enable_sm80_to_sm89INS1_16FlashAttnBwdSm80INS1_25CollectiveMainloopBwdSm80ILi2ELi2EN4cute5tupleIJNS5_1CILi128EEES8_NS7_ILi64EEEEEENS_10bfloat16_tEfNS_4arch4Sm80ELb0ELb0ELb1ELb1ELb0ELb0ELb0ELb0ELi2ELi4ELi4ELi4ELb0EEENS1_21CollectiveEpilogueBwdISA_SB_SD_Li256ELb1ELb0ELi2EEENS1_19SingleTileSchedulerILb1ELb0ELb0ELi128EEEEEEEEEvNT_6ParamsE$_ZZN4cute6detail16composition_implINS_5tupleIJNS_1CILi16EEENS3_ILi2EEES5_S5_NS3_ILi4EEES5_EEENS2_IJNS3_ILi1EEEiiiNS3_ILi144EEENS3_ILi512EEEEEES6_S4_EEDaRKT_RKT0_RKT1_RKT2_ENKUlRKT_T0_E_clINS2_IJNS2_IJS5_S5_EEENS2_IJiiEEES8_S8_EEENS_17integral_constantIiLi4EEEEEDaSQ_SR_) ;  /* 0x0000069000007944 */ /* 0x00afea0003c00000 */
[----:B-----5:R-:W-:Y:S01]  /*e210*/  IMAD.MOV.U32 R8, RZ, RZ, R3 ;  /* 0x000000ffff087224 */ /* 0x020fe200078e0003 */
[----:B------:R-:W-:-:S02]  /*e220*/  MOV R3, R17 ;  /* 0x0000001100037202 */ /* 0x000fc40000000f00 */
[----:B------:R-:W-:Y:S02]  /*e230*/  MOV R6, 0xe250 ;  /* 0x0000e25000067802 */ /* 0x000fe40000000f00 */
[----:B-1----:R-:W-:Y:S05]  /*e240*/  CALL.REL.NOINC `($_ZN7cutlass13device_kernelIN5flash19enable_sm80_to_sm89INS1_16FlashAttnBwdSm80INS1_25CollectiveMainloopBwdSm80ILi2ELi2EN4cute5tupleIJNS5_1CILi128EEES8_NS7_ILi64EEEEEENS_10bfloat16_tEfNS_4arch4Sm80ELb0ELb0ELb1ELb1ELb0ELb0ELb0ELb0ELi2ELi4ELi4ELi4ELb0EEENS1_21CollectiveEpilogueBwdISA_SB_SD_Li256ELb1ELb0ELi2EEENS1_19SingleTileSchedulerILb1ELb0ELb0ELi128EEEEEEEEEvNT_6ParamsE$_ZN4cute5tupleIJNS0_IJNS_1CILi2EEES2_EEENS0_IJiiEEEEEC2ERKS3_RKS4_) ;  /* 0xffffde0000007944 */ /* 0x002fea0003c3ffff */
[----:B------:R1:W5:Y:S01]  /*e250*/  LDL.64 R2, [R1+0x16c0] ;  /* 0x0016c00001027983 */ /* 0x0003620000100a00 */
[----:B------:R-:W-:-:S04]  /*e260*/  MOV R17, 0x0 ;  /* 0x0000000000117802 */ /* 0x000fc80000000f00 */
[----:B------:R-:W-:Y:S05]  /*e270*/  RET.REL.NODEC R16 `(_ZN7cutlass13device_kernelIN5flash19enable_sm80_to_sm89INS1_16FlashAttnBwdSm80INS1_25CollectiveMainloopBwdSm80ILi2ELi2EN4cute5tupleIJNS5_1CILi128EEES8_NS7_ILi64EEEEEENS_10bfloat16_tEfNS_4arch4Sm80ELb0ELb0ELb1ELb1ELb0ELb0ELb0ELb0ELi2ELi4ELi4ELi4ELb0EEENS1_21CollectiveEpilogueBwdISA_SB_SD_Li256ELb1ELb0ELi2EEENS1_19SingleTileSchedulerILb1ELb0ELb0ELi128EEEEEEEEEvNT_6ParamsE) ;  /* 0xffff1d8010007950 */ /* 0x000fea0003c3ffff */
        .type           $_ZN7cutlass13device_kernelIN5flash19enable_sm80_to_sm89INS1_16FlashAttnBwdSm80INS1_25CollectiveMainloopBwdSm80ILi2ELi2EN4cute5tupleIJNS5_1CILi128EEES8_NS7_ILi64EEEEEENS_10bfloat16_tEfNS_4arch4Sm80ELb0ELb0ELb1ELb1ELb0ELb0ELb0ELb0ELi2ELi4ELi4ELi4ELb0EEENS1_21CollectiveEpilogueBwdISA_SB_SD_Li256ELb1ELb0ELi2EEENS1_19SingleTileSchedulerILb1ELb0ELb0ELi128EEEEEEEEEvNT_6ParamsE$_ZZN4cute6detail16composition_implINS_5tupleIJNS_1CILi16EEENS3_ILi2EEES5_S5_NS3_ILi4EEES5_EEENS2_IJNS3_ILi1EEEiiiNS3_ILi144EEENS3_ILi512EEEEEENS2_IJNS2_IJS5_S5_EEES6_NS3_ILi8EEEEEENS2_IJNS2_IJNS3_ILi64EEESA_EEES4_NS3_ILi1024EEEEEEEEDaRKT_RKT0_RKT1_RKT2_ENKUlRKT_RKT0_E_clISC_SG_EEDaSX_S10_,@function
        .size           $_ZN7cutlass13device_kernelIN5flash19enable_sm80_to_sm89INS1_16FlashAttnBwdSm80INS1_25CollectiveMainloopBwdSm80ILi2ELi2EN4cute5tupleIJNS5_1CILi128EEES8_NS7_ILi64EEEEEENS_10bfloat16_tEfNS_4arch4Sm80ELb0ELb0ELb1ELb1ELb0ELb0ELb0ELb0ELi2ELi4ELi4ELi4ELb0EEENS1_21CollectiveEpilogueBwdISA_SB_SD_Li256ELb1ELb0ELi2EEENS1_19SingleTileSchedulerILb1ELb0ELb0ELi128EEEEEEEEEvNT_6ParamsE$_ZZN4cute6detail16composition_implINS_5tupleIJNS_1CILi16EEENS3_ILi2EEES5_S5_NS3_ILi4EEES5_EEENS2_IJNS3_ILi1EEEiiiNS3_ILi144EEENS3_ILi512EEEEEENS2_IJNS2_IJS5_S5_EEES6_NS3_ILi8EEEEEENS2_IJNS2_IJNS3_ILi64EEESA_EEES4_NS3_ILi1024EEEEEEEEDaRKT_RKT0_RKT1_RKT2_ENKUlRKT_RKT0_E_clISC_SG_EEDaSX_S10_,($_ZN7cutlass13device_kernelIN5flash19enable_sm80_to_sm89INS1_16FlashAttnBwdSm80INS1_25CollectiveMainloopBwdSm80ILi2ELi2EN4cute5tupleIJNS5_1CILi128EEES8_NS7_ILi64EEEEEENS_10bfloat16_tEfNS_4arch4Sm80ELb0ELb0ELb1ELb1ELb0ELb0ELb0ELb0ELi2ELi4ELi4ELi4ELb0EEENS1_21CollectiveEpilogueBwdISA_SB_SD_Li256ELb1ELb0ELi2EEENS1_19SingleTileSchedulerILb1ELb0ELb0ELi128EEEEEEEEEvNT_6ParamsE$_ZZN4cute6detail16composition_implINS_5tupleIJNS_1CILi16EEENS3_ILi2EEES5_S5_NS3_ILi4EEES5_EEENS2_IJNS3_ILi1EEEiiiNS3_ILi144EEENS3_ILi512EEEEEENS2_IJS5_S5_EEENS2_IJNS3_ILi64EEESA_EEEEEDaRKT_RKT0_RKT1_RKT2_ENKUlRKT_RKT0_E_clIS5_SD_EEDaST_SW_ - $_ZN7cutlass13device_kernelIN5flash19enable_sm80_to_sm89INS1_16FlashAttnBwdSm80INS1_25CollectiveMainloopBwdSm80ILi2ELi2EN4cute5tupleIJNS5_1CILi128EEES8_NS7_ILi64EEEEEENS_10bfloat16_tEfNS_4arch4Sm80ELb0ELb0ELb1ELb1ELb0ELb0ELb0ELb0ELi2ELi4ELi4ELi4ELb0EEENS1_21CollectiveEpilogueBwdISA_SB_SD_Li256ELb1ELb0ELi2EEENS1_19SingleTileSchedulerILb1ELb0ELb0ELi128EEEEEEEEEvNT_6ParamsE$_ZZN4cute6detail16composition_implINS_5tupleIJNS_1CILi16EEENS3_ILi2EEES5_S5_NS3_ILi4EEES5_EEENS2_IJNS3_ILi1EEEiiiNS3_ILi144EEENS3_ILi512EEEEEENS2_IJNS2_IJS5_S5_EEES6_NS3_ILi8EEEEEENS2_IJNS2_IJNS3_ILi64EEESA_EEES4_NS3_ILi1024EEEEEEEEDaRKT_RKT0_RKT1_RKT2_ENKUlRKT_RKT0_E_clISC_SG_EEDaSX_S10_)
$_ZN7cutlass13device_kernelIN5flash19enable_sm80_to_sm89INS1_16FlashAttnBwdSm80INS1_25CollectiveMainloopBwdSm80ILi2ELi2EN4cute5tupleIJNS5_1CILi128EEES8_NS7_ILi64EEEEEENS_10bfloat16_tEfNS_4arch4Sm80ELb0ELb0ELb1ELb1ELb0ELb0ELb0ELb0ELi2ELi4ELi4ELi4ELb0EEENS1_21CollectiveEpilogueBwdISA_SB_SD_Li256ELb1ELb0ELi2EEENS1_19SingleTileSchedulerILb1ELb0ELb0ELi128EEEEEEEEEvNT_6ParamsE$_ZZN4cute6detail16composition_implINS_5tupleIJNS_1CILi16EEENS3_ILi2EEES5_S5_NS3_ILi4EEES5_EEENS2_IJNS3_ILi1EEEiiiNS3_ILi144EEENS3_ILi512EEEEEENS2_IJNS2_IJS5_S5_EEES6_NS3_ILi8EEEEEENS2_IJNS2_IJNS3_ILi64EEESA_EEES4_NS3_ILi1024EEEEEEEEDaRKT_RKT0_RKT1_RKT2_ENKUlRKT_RKT0_E_clISC_SG_EEDaSX_S10_:
[----:B------:R-:W-:Y:S02]  /*e280*/  IADD3 R36, R1, 0x1680, RZ ;  /* 0x0000168001247810 */ /* 0x000fe40007ffe0ff */
[----:B------:R-:W-:Y:S02]  /*e290*/  MOV R72, 0xe2d0 ;  /* 0x0000e2d000487802 */ /* 0x000fe40000000f00 */
[----:B------:R-:W-:-:S04]  /*e2a0*/  IADD3 R36, R36, c[0x0][0x20], RZ ;  /* 0x0000080024247a10 */ /* 0x000fc80007ffe0ff */
[----:B------:R-:W-:Y:S02]  /*e2b0*/  IADD3 R67, R36, 0x4, RZ ;  /* 0x0000000424437810 */ /* 0x000fe40007ffe0ff */
[----:B------:R-:W-:Y:S05]  /*e2c0*/  CALL.REL.NOINC `($_ZN7cutlass13device_kernelIN5flash19enable_sm80_to_sm89INS1_16FlashAttnBwdSm80INS1_25CollectiveMainloopBwdSm80ILi2ELi2EN4cute5tupleIJNS5_1CILi128EEES8_NS7_ILi64EEEEEENS_10bfloat16_tEfNS_4arch4Sm80ELb0ELb0ELb1ELb1ELb0ELb0ELb0ELb0ELi2ELi4ELi4ELi4ELb0EEENS1_21CollectiveEpilogueBwdISA_SB_SD_Li256ELb1ELb0ELi2EEENS1_19SingleTileSchedulerILb1ELb0ELb0ELi128EEEEEEEEEvNT_6ParamsE$_ZZN4cute6detail16composition_implINS_5tupleIJNS_1CILi16EEENS3_ILi2EEES5_S5_NS3_ILi4EEES5_EEENS2_IJNS3_ILi1EEEiiiNS3_ILi144EEENS3_ILi512EEEEEENS2_IJS5_S5_EEENS2_IJNS3_ILi64EEESA_EEEEEDaRKT_RKT0_RKT1_RKT2_ENKUlRKT_RKT0_E_clIS5_SD_EEDaST_SW_) ;  /* 0x0000009000007944 */ /* 0x000fea0003c00000 */
[----:B------:R-:W-:Y:S02]  /*e2d0*/  MOV R4, 0xe2f0 ;  /* 0x0000e2f000047802 */ /* 0x000fe40000000f00 */
[----:B-1---5:R-:W-:Y:S05]  /*e2e0*/  CALL.REL.NOINC `($_ZN7cutlass13device_kernelIN5flash19enable_sm80_to_sm89INS1_16FlashAttnBwdSm80INS1_25CollectiveMainloopBwdSm80ILi2ELi2EN4cute5tupleIJNS5_1CILi128EEES8_NS7_ILi64EEEEEENS_10bfloat16_tEfNS_4arch4Sm80ELb0ELb0ELb1ELb1ELb0ELb0ELb0ELb0ELi2ELi4ELi4ELi4ELb0EEENS1_21CollectiveEpilogueBwdISA_SB_SD_Li256ELb1ELb0ELi2EEENS1_19SingleTileSchedulerILb1ELb0ELb0ELi128EEEEEEEEEvNT_6ParamsE$_ZN4cute3eso3ESOILb0ELb1EJiNS_1CILi512EEEEEC2ERKiRKS3_) ;  /* 0xffffa48000007944 */ /* 0x022fea0003c3ffff */
[----:B-1----:R1:W5:Y:S01]  /*e2f0*/  LDL R2, [R1+0x1684] ;  /* 0x0016840001027983 */ /* 0x0023620000100800 */
[----:B------:R-:W-:-:S03]  /*e300*/  MOV R6, 0xe320 ;  /* 0x0000e32000067802 */ /* 0x000fc60000000f00 */
[----:B-1---5:R-:W-:Y:S05]  /*e310*/  CALL.REL.NOINC `($_ZN7cutlass13device_kernelIN5flash19enable_sm80_to_sm89INS1_16FlashAttnBwdSm80INS1_25CollectiveMainloopBwdSm80ILi2ELi2EN4cute5tupleIJNS5_1CILi128EEES8_NS7_ILi64EEEEEENS_10bfloat16_tEfNS_4arch4Sm80ELb0ELb0ELb1ELb1ELb0ELb0ELb0ELb0ELi2ELi4ELi4ELi4ELb0EEENS1_21CollectiveEpilogueBwdISA_SB_SD_Li256ELb1ELb0ELi2EEENS1_19SingleTileSchedulerILb1ELb0ELb0ELi128EEEEEEEEEvNT_6ParamsE$_ZN4cute5tupleIJNS0_IJNS_1CILi2EEES2_EEENS0_IJiNS1_ILi512EEEEEEEEC2ERKS3_RKS5_) ;  /* 0xffffdce000007944 */ /* 0x022fea0003c3ffff */
[----:B------:R1:W5:Y:S01]  /*e320*/  LDL R36, [R1+0x1680] ;  /* 0x0016800001247983 */ /* 0x0003620000100800 */
[----:B------:R-:W-:Y:S02]  /*e330*/  MOV R2, R10 ;  /* 0x0000000a00027202 */ /* 0x000fe40000000f00 */
[----:B------:R-:W-:-:S04]  /*e340*/  MOV R3, 0x0 ;  /* 0x0000000000037802 */ /* 0x000fc80000000f00 */
[----:B------:R-:W-:Y:S05]  /*e350*/  RET.REL.NODEC R2 `(_ZN7cutlass13device_kernelIN5flash19enable_sm80_to_sm89INS1_16FlashAttnBwdSm80INS1_25CollectiveMainloopBwdSm80ILi2ELi2EN4cute5tupleIJNS5_1CILi128EEES8_NS7_ILi64EEEEEENS_10bfloat16_tEfNS_4arch4Sm80ELb0ELb0ELb1ELb1ELb0ELb0ELb0ELb0ELi2ELi4ELi4ELi4ELb0EEENS1_21CollectiveEpilogueBwdISA_SB_SD_Li256ELb1ELb0ELi2EEENS1_19SingleTileSchedulerILb1ELb0ELb0ELi128EEEEEEEEEvNT_6ParamsE) ;  /* 0xffff1ca002007950 */ /* 0x000fea0003c3ffff */
        .type           $_ZN7cutlass13device_kernelIN5flash19enable_sm80_to_sm89INS1_16FlashAttnBwdSm80INS1_25CollectiveMainloopBwdSm80ILi2ELi2EN4cute5tupleIJNS5_1CILi128EEES8_NS7_ILi64EEEEEENS_10bfloat16_tEfNS_4arch4Sm80ELb0ELb0ELb1ELb1ELb0ELb0ELb0ELb0ELi2ELi4ELi4ELi4ELb0EEENS1_21CollectiveEpilogueBwdISA_SB_SD_Li256ELb1ELb0ELi2EEENS1_19SingleTileSchedulerILb1ELb0ELb0ELi128EEEEEEEEEvNT_6ParamsE$_ZZN4cute6detail16composition_implINS_5tupleIJNS_1CILi16EEENS3_ILi2EEES5_S5_NS3_ILi4EEES5_EEENS2_IJNS3_ILi1EEEiiiNS3_ILi144EEENS3_ILi512EEEEEENS2_IJS5_S5_EEENS2_IJNS3_ILi64EEESA_EEEEEDaRKT_RKT0_RKT1_RKT2_ENKUlRKT_RKT0_E_clIS5_SD_EEDaST_SW_,@function
        .size           $_ZN7cutlass13device_kernelIN5flash19enable_sm80_to_sm89INS1_16FlashAttnBwdSm80INS1_25CollectiveMainloopBwdSm80ILi2ELi2EN4cute5tupleIJNS5_1CILi128EEES8_NS7_ILi64EEEEEENS_10bfloat16_tEfNS_4arch4Sm80ELb0ELb0ELb1ELb1ELb0ELb0ELb0ELb0ELi2ELi4ELi4ELi4ELb0EEENS1_21CollectiveEpilogueBwdISA_SB_SD_Li256ELb1ELb0ELi2EEENS1_19SingleTileSchedulerILb1ELb0ELb0ELi128EEEEEEEEEvNT_6ParamsE$_ZZN4cute6detail16composition_implINS_5tupleIJNS_1CILi16EEENS3_ILi2EEES5_S5_NS3_ILi4EEES5_EEENS2_IJNS3_ILi1EEEiiiNS3_ILi144EEENS3_ILi512EEEEEENS2_IJS5_S5_EEENS2_IJNS3_ILi64EEESA_EEEEEDaRKT_RKT0_RKT1_RKT2_ENKUlRKT_RKT0_E_clIS5_SD_EEDaST_SW_,($_ZN7cutlass13device_kernelIN5flash19enable_sm80_to_sm89INS1_16FlashAttnBwdSm80INS1_25CollectiveMainloopBwdSm80ILi2ELi2EN4cute5tupleIJNS5_1CILi128EEES8_NS7_ILi64EEEEEENS_10bfloat16_tEfNS_4arch4Sm80ELb0ELb0ELb1ELb1ELb0ELb0ELb0ELb0ELi2ELi4ELi4ELi4ELb0EEENS1_21CollectiveEpilogueBwdISA_SB_SD_Li256ELb1ELb0ELi2EEENS1_19SingleTileSchedulerILb1ELb0ELb0ELi128EEEEEEEEEvNT_6ParamsE$_ZZN4cute6detail16composition_implINS_5tupleIJNS_1CILi16EEENS3_ILi2EEES5_S5_NS3_ILi4EEES5_EEENS2_IJNS3_ILi1EEEiiiNS3_ILi144EEENS3_ILi512EEEEEES5_NS3_ILi64EEEEEDaRKT_RKT0_RKT1_RKT2_ENKUlRKT_T0_E_clINS2_IJNS2_IJEEESV_S5_S8_EEENS_17integral_constantIiLi3EEEEEDaSR_SS_ - $_ZN7cutlass13device_kernelIN5flash19enable_sm80_to_sm89INS1_16FlashAttnBwdSm80INS1_25CollectiveMainloopBwdSm80ILi2ELi2EN4cute5tupleIJNS5_1CILi128EEES8_NS7_ILi64EEEEEENS_10bfloat16_tEfNS_4arch4Sm80ELb0ELb0ELb1ELb1ELb0ELb0ELb0ELb0ELi2ELi4ELi4ELi4ELb0EEENS1_21CollectiveEpilogueBwdISA_SB_SD_Li256ELb1ELb0ELi2EEENS1_19SingleTileSchedulerILb1ELb0ELb0ELi128EEEEEEEEEvNT_6ParamsE$_ZZN4cute6detail16composition_implINS_5tupleIJNS_1CILi16EEENS3_ILi2EEES5_S5_NS3_ILi4EEES5_EEENS2_IJNS3_ILi1EEEiiiNS3_ILi144EEENS3_ILi512EEEEEENS2_IJS5_S5_EEENS2_IJNS3_ILi64EEESA_EEEEEDaRKT_RKT0_RKT1_RKT2_ENKUlRKT_RKT0_E_clIS5_SD_EEDaST_SW_)
$_ZN7cutlass13device_kernelIN5flash19enable_sm80_to_sm89INS1_16FlashAttnBwdSm80INS1_25CollectiveMainloopBwdSm80ILi2ELi2EN4cute5tupleIJNS5_1CILi128EEES8_NS7_ILi64EEEEEENS_10bfloat16_tEfNS_4arch4Sm80ELb0ELb0ELb1ELb1ELb0ELb0ELb0ELb0ELi2ELi4ELi4ELi4ELb0EEENS1_21CollectiveEpilogueBwdISA_SB_SD_Li256ELb1ELb0ELi2EEENS1_19SingleTileSchedulerILb1ELb0ELb0ELi128EEEEEEEEEvNT_6ParamsE$_ZZN4cute6detail16composition_implINS_5tupleIJNS_1CILi16EEENS3_ILi2EEES5_S5_NS3_ILi4EEES5_EEENS2_IJNS3_ILi1EEEiiiNS3_ILi144EEENS3_ILi512EEEEEENS2_IJS5_S5_EEENS2_IJNS3_ILi64EEESA_EEEEEDaRKT_RKT0_RKT1_RKT2_ENKUlRKT_RKT0_E_clIS5_SD_EEDaST_SW_:
        /* <DEDUP_REMOVED lines=13> */
[----:B-1---5:R-:W-:Y:S05]  /*e430*/  CALL.REL.NOINC `($_ZN7cutlass13device_kernelIN5flash19enable_sm80_to_sm89INS1_16FlashAttnBwdSm80INS1_25CollectiveMainloopBwdSm80ILi2ELi2EN4cute5tupleIJNS5_1CILi128EEES8_NS7_ILi64EEEEEENS_10bfloat16_tEfNS_4arch4Sm80ELb0ELb0ELb1ELb1ELb0ELb0ELb0ELb0ELi2ELi4ELi4ELi4ELb0EEENS1_21CollectiveEpilogueBwdISA_SB_SD_Li256ELb1ELb0ELi2EEENS1_19SingleTileSchedulerILb1ELb0ELb0ELi128EEEEEEEEEvNT_6ParamsE$_ZZN4cute6detail16composition_implINS_5tupleIJNS_1CILi16EEENS3_ILi2EEES5_S5_NS3_ILi4EEES5_EEENS2_IJNS3_ILi1EEEiiiNS3_ILi144EEENS3_ILi512EEEEEES5_NS3_ILi64EEEEEDaRKT_RKT0_RKT1_RKT2_ENKUlRKT_T0_E_clINS2_IJNS2_IJEEESV_S5_S8_EEENS_17integral_constantIiLi3EEEEEDaSR_SS_) ;  /* 0x000000b000007944 */ /* 0x022fea0003c00000 */
[----:B-----5:R2:W-:Y:S01]  /*e440*/  STL [R1+0x1690], R2 ;  /* 0x0016900201007387 */ /* 0x0205e20000100800 */
[----:B------:R-:W-:Y:S02]  /*e450*/  IADD3 R5, R5, 0x8, RZ ;  /* 0x0000000805057810 */ /* 0x000fe40007ffe0ff */
[----:B------:R-:W-:Y:S01]  /*e460*/  MOV R74, 0xe490 ;  /* 0x0000e490004a7802 */ /* 0x000fe20000000f00 */
[----:B------:R2:W-:Y:S04]  /*e470*/  STL.64 [R1+0x1688], R76 ;  /* 0x0016884c01007387 */ /* 0x0005e80000100a00 */
[----:B-12---:R-:W-:Y:S05]  /*e480*/  CALL.REL.NOINC `($_ZN7cutlass13device_kernelIN5flash19enable_sm80_to_sm89INS1_16FlashAttnBwdSm80INS1_25CollectiveMainloopBwdSm80ILi2ELi2EN4cute5tupleIJNS5_1CILi128EEES8_NS7_ILi64EEEEEENS_10bfloat16_tEfNS_4arch4Sm80ELb0ELb0ELb1ELb1ELb0ELb0ELb0ELb0ELi2ELi4ELi4ELi4ELb0EEENS1_21CollectiveEpilogueBwdISA_SB_SD_Li256ELb1ELb0ELi2EEENS1_19SingleTileSchedulerILb1ELb0ELb0ELi128EEEEEEEEEvNT_6ParamsE$_ZZN4cute6detail16composition_implINS_5tupleIJNS_1CILi16EEENS3_ILi2EEES5_S5_NS3_ILi4EEES5_EEENS2_IJNS3_ILi1EEEiiiNS3_ILi144EEENS3_ILi512EEEEEES5_NS3_ILi64EEEEEDaRKT_RKT0_RKT1_RKT2_ENKUlRKT_T0_E_clINS2_IJNS2_IJS5_EEENS2_IJiEEES8_S8_EEENS_17integral_constantIiLi4EEEEEDaSR_SS_) ;  /* 0x0000012000007944 */ /* 0x006fea0003c00000 */
[----:B------:R-:W-:Y:S02]  /*e490*/  MOV R2, R6 ;  /* 0x0000000600027202 */ /* 0x000fe40000000f00 */
[----:B------:R-:W-:Y:S02]  /*e4a0*/  MOV R6, 0xe4c0 ;  /* 0x0000e4c000067802 */ /* 0x000fe40000000f00 */
[----:B-1---5:R-:W-:Y:S05]  /*e4b0*/  CALL.REL.NOINC `($_ZN7cutlass13device_kernelIN5flash19enable_sm80_to_sm89INS1_16FlashAttnBwdSm80INS1_25CollectiveMainloopBwdSm80ILi2ELi2EN4cute5tupleIJNS5_1CILi128EEES8_NS7_ILi64EEEEEENS_10bfloat16_tEfNS_4arch4Sm80ELb0ELb0ELb1ELb1ELb0ELb0ELb0ELb0ELi2ELi4ELi4ELi4ELb0EEENS1_21CollectiveEpilogueBwdISA_SB_SD_Li256ELb1ELb0ELi2EEENS1_19SingleTileSchedulerILb1ELb0ELb0ELi128EEEEEEEEEvNT_6ParamsE$_ZN4cute5tupleIJNS_1CILi2EEEiEEC2ERKS2_RKi) ;  /* 0xffffdd8000007944 */ /* 0x022fea0003c3ffff */
[----:B------:R1:W5:Y:S01]  /*e4c0*/  LDL R2, [R1+0x16a8] ;  /* 0x0016a80001027983 */ /* 0x0003620000100800 */
[----:B------:R-:W-:-:S04]  /*e4d0*/  MOV R73, 0x0 ;  /* 0x0000000000497802 */ /* 0x000fc80000000f00 */
[----:B------:R-:W-:Y:S05]  /*e4e0*/  RET.REL.NODEC R72 `(_ZN7cutlass13device_kernelIN5flash19enable_sm80_to_sm89INS1_16FlashAttnBwdSm80INS1_25CollectiveMainloopBwdSm80ILi2ELi2EN4cute5tupleIJNS5_1CILi128EEES8_NS7_ILi64EEEEEENS_10bfloat16_tEfNS_4arch4Sm80ELb0ELb0ELb1ELb1ELb0ELb0ELb0ELb0ELi2ELi4ELi4ELi4ELb0EEENS1_21CollectiveEpilogueBwdISA_SB_SD_Li256ELb1ELb0ELi2EEENS1_19SingleTileSchedulerILb1ELb0ELb0ELi128EEEEEEEEEvNT_6ParamsE) ;  /* 0xffff1b1048007950 */ /* 0x000fea0003c3ffff */
        .type           $_ZN7cutlass13device_kernelIN5flash19enable_sm80_to_sm89INS1_16FlashAttnBwdSm80INS1_25CollectiveMainloopBwdSm80ILi2ELi2EN4cute5tupleIJNS5_1CILi128EEES8_NS7_ILi64EEEEEENS_10bfloat16_tEfNS_4arch4Sm80ELb0ELb0ELb1ELb1ELb0ELb0ELb0ELb0ELi2ELi4ELi4ELi4ELb0EEENS1_21CollectiveEpilogueBwdISA_SB_SD_Li256ELb1ELb0ELi2EEENS1_19SingleTileSchedulerILb1ELb0ELb0ELi128EEEEEEEEEvNT_6ParamsE$_ZZN4cute6detail16composition_implINS_5tupleIJNS_1CILi16EEENS3_ILi2EEES5_S5_NS3_ILi4EEES5_EEENS2_IJNS3_ILi1EEEiiiNS3_ILi144EEENS3_ILi512EEEEEES5_NS3_ILi64EEEEEDaRKT_RKT0_RKT1_RKT2_ENKUlRKT_T0_E_clINS2_IJNS2_IJEEESV_S5_S8_EEENS_17integral_constantIiLi3EEEEEDaSR_SS_,@function
        .size           $_ZN7cutlass13device_kernelIN5flash19enable_sm80_to_sm89INS1_16FlashAttnBwdSm80INS1_25CollectiveMainloopBwdSm80ILi2ELi2EN4cute5tupleIJNS5_1CILi128EEES8_NS7_ILi64EEEEEENS_10bfloat16_tEfNS_4arch4Sm80ELb0ELb0ELb1ELb1ELb0ELb0ELb0ELb0ELi2ELi4ELi4ELi4ELb0EEENS1_21CollectiveEpilogueBwdISA_SB_SD_Li256ELb1ELb0ELi2EEENS1_19SingleTileSchedulerILb1ELb0ELb0ELi128EEEEEEEEEvNT_6ParamsE$_ZZN4cute6detail16composition_implINS_5tupleIJNS_1CILi16EEENS3_ILi2EEES5_S5_NS3_ILi4EEES5_EEENS2_IJNS3_ILi1EEEiiiNS3_ILi144EEENS3_ILi512EEEEEES5_NS3_ILi64EEEEEDaRKT_RKT0_RKT1_RKT2_ENKUlRKT_T0_E_clINS2_IJNS2_IJEEESV_S5_S8_EEENS_17integral_constantIiLi3EEEEEDaSR_SS_,($_ZN7cutlass13device_kernelIN5flash19enable_sm80_to_sm89INS1_16FlashAttnBwdSm80INS1_25CollectiveMainloopBwdSm80ILi2ELi2EN4cute5tupleIJNS5_1CILi128EEES8_NS7_ILi64EEEEEENS_10bfloat16_tEfNS_4arch4Sm80ELb0ELb0ELb1ELb1ELb0ELb0ELb0ELb0ELi2ELi4ELi4ELi4ELb0EEENS1_21CollectiveEpilogueBwdISA_SB_SD_Li256ELb1ELb0ELi2EEENS1_19SingleTileSchedulerILb1ELb0ELb0ELi128EEEEEEEEEvNT_6ParamsE$_ZZN4cute6detail16composition_implINS_5tupleIJNS_1CILi16EEENS3_ILi2EEES5_S5_NS3_ILi4EEES5_EEENS2_IJNS3_ILi1EEEiiiNS3_ILi144EEENS3_ILi512EEEEEES5_NS3_ILi64EEEEEDaRKT_RKT0_RKT1_RKT2_ENKUlRKT_T0_E_clINS2_IJNS2_IJS5_EEENS2_IJiEEES8_S8_EEENS_17integral_constantIiLi4EEEEEDaSR_SS_ - $_ZN7cutlass13device_kernelIN5flash19enable_sm80_to_sm89INS1_16FlashAttnBwdSm80INS1_25CollectiveMainloopBwdSm80ILi2ELi2EN4cute5tupleIJNS5_1CILi128EEES8_NS7_ILi64EEEEEENS_10bfloat16_tEfNS_4arch4Sm80ELb0ELb0ELb1ELb1ELb0ELb0ELb0ELb0ELi2ELi4ELi4ELi4ELb0EEENS1_21CollectiveEpilogueBwdISA_SB_SD_Li256ELb1ELb0ELi2EEENS1_19SingleTileSchedulerILb1ELb0ELb0ELi128EEEEEEEEEvNT_6ParamsE$_ZZN4cute6detail16composition_implINS_5tupleIJNS_1CILi16EEENS3_ILi2EEES5_S5_NS3_ILi4EEES5_EEENS2_IJNS3_ILi1EEEiiiNS3_ILi144EEENS3_ILi512EEEEEES5_NS3_ILi64EEEEEDaRKT_RKT0_RKT1_RKT2_ENKUlRKT_T0_E_clINS2_IJNS2_IJEEESV_S5_S8_EEENS_17integral_constantIiLi3EEEEEDaSR_SS_)
$_ZN7cutlass13device_kernelIN5flash19enable_sm80_to_sm89INS1_16FlashAttnBwdSm80INS1_25CollectiveMainloopBwdSm80ILi2ELi2EN4cute5tupleIJNS5_1CILi128EEES8_NS7_ILi64EEEEEENS_10bfloat16_tEfNS_4arch4Sm80ELb0ELb0ELb1ELb1ELb0ELb0ELb0ELb0ELi2ELi4ELi4ELi4ELb0EEENS1_21CollectiveEpilogueBwdISA_SB_SD_Li256ELb1ELb0ELi2EEENS1_19SingleTileSchedulerILb1ELb0ELb0ELi128EEEEEEEEEvNT_6ParamsE$_ZZN4cute6detail16composition_implINS_5tupleIJNS_1CILi16EEENS3_ILi2EEES5_S5_NS3_ILi4EEES5_EEENS2_IJNS3_ILi1EEEiiiNS3_ILi144EEENS3_ILi512EEEEEES5_NS3_ILi64EEEEEDaRKT_RKT0_RKT1_RKT2_ENKUlRKT_T0_E_clINS2_IJNS2_IJEEESV_S5_S8_EEENS_17integral_constantIiLi3EEEEEDaSR_SS_:
[----:B------:R-:W-:Y:S02]  /*e4f0*/  IADD3 R4, R1, 0x16b0, RZ ;  /* 0x000016b001047810 */ /* 0x000fe40007ffe0ff */
[----:B------:R-:W-:Y:S02]  /*e500*/  MOV R8, 0xe540 ;  /* 0x0000e54000087802 */ /* 0x000fe40000000f00 */
[----:B------:R-:W-:-:S04]  /*e510*/  IADD3 R4, R4, c[0x0][0x20], RZ ;  /* 0x0000080004047a10 */ /* 0x000fc80007ffe0ff */
[----:B------:R-:W-:Y:S02]  /*e520*/  IADD3 R2, R4, 0x4, RZ ;  /* 0x0000000404027810 */ /* 0x000fe40007ffe0ff */
[----:B------:R-:W-:Y:S05]  /*e530*/  CALL.REL.NOINC `($_ZN7cutlass13device_kernelIN5flash19enable_sm80_to_sm89INS1_16FlashAttnBwdSm80INS1_25CollectiveMainloopBwdSm80ILi2ELi2EN4cute5tupleIJNS5_1CILi128EEES8_NS7_ILi64EEEEEENS_10bfloat16_tEfNS_4arch4Sm80ELb0ELb0ELb1ELb1ELb0ELb0ELb0ELb0ELi2ELi4ELi4ELi4ELb0EEENS1_21CollectiveEpilogueBwdISA_SB_SD_Li256ELb1ELb0ELi2EEENS1_19SingleTileSchedulerILb1ELb0ELb0ELi128EEEEEEEEEvNT_6ParamsE$_ZN4cute3eso3ESOILb0ELb1EJiEEC2ERKi) ;  /* 0xffffa0c000007944 */ /* 0x000fea0003c3ffff */
[----:B-1----:R1:W5:Y:S01]  /*e540*/  LDL R3, [R1+0x16b4] ;  /* 0x0016b40001037983 */ /* 0x0023620000100800 */
[----:B------:R-:W-:Y:S02]  /*e550*/  MOV R2, R4 ;  /* 0x0000000400027202 */ /* 0x000fe40000000f00 */
[----:B------:R-:W-:Y:S02]  /*e560*/  MOV R4, 0xe580 ;  /* 0x0000e58000047802 */ /* 0x000fe40000000f00 */
[----:B-1---5:R-:W-:Y:S05]  /*e570*/  CALL.REL.NOINC `($_ZN7cutlass13device_kernelIN5flash19enable_sm80_to_sm89INS1_16FlashAttnBwdSm80INS1_25CollectiveMainloopBwdSm80ILi2ELi2EN4cute5tupleIJNS5_1CILi128EEES8_NS7_ILi64EEEEEENS_10bfloat16_tEfNS_4arch4Sm80ELb0ELb0ELb1ELb1ELb0ELb0ELb0ELb0ELi2ELi4ELi4ELi4ELb0EEENS1_21CollectiveEpilogueBwdISA_SB_SD_Li256ELb1ELb0ELi2EEENS1_19SingleTileSchedulerILb1ELb0ELb0ELi128EEEEEEEEEvNT_6ParamsE$_ZN4cute3eso3ESOILb1ELb0EJNS_5tupleIJNS_1CILi2EEEEEENS2_IJiEEENS3_ILi1EEES7_EEC2ERKS5_RKS6_RKS7_SE_) ;  /* 0xffffb85000007944 */ /* 0x022fea0003c3ffff */
[----:B-1----:R1:W5:Y:S01]  /*e580*/  LDL R2, [R1+0x16b0] ;  /* 0x0016b00001027983 */ /* 0x0023620000100800 */
[----:B------:R-:W-:-:S04]  /*e590*/  MOV R75, 0x0 ;  /* 0x00000000004b7802 */ /* 0x000fc80000000f00 */
[----:B------:R-:W-:Y:S05]  /*e5a0*/  RET.REL.NODEC R74 `(_ZN7cutlass13device_kernelIN5flash19enable_sm80_to_sm89INS1_16FlashAttnBwdSm80INS1_25CollectiveMainloopBwdSm80ILi2ELi2EN4cute5tupleIJNS5_1CILi128EEES8_NS7_ILi64EEEEEENS_10bfloat16_tEfNS_4arch4Sm80ELb0ELb0ELb1ELb1ELb0ELb0ELb0ELb0ELi2ELi4ELi4ELi4ELb0EEENS1_21CollectiveEpilogueBwdISA_SB_SD_Li256ELb1ELb0ELi2EEENS1_19SingleTileSchedulerILb1ELb0ELb0ELi128EEEEEEEEEvNT_6ParamsE) ;  /* 0xffff1a504a007950 */ /* 0x000fea0003c3ffff */
        .type           $_ZN7cutlass13device_kernelIN5flash19enable_sm80_to_sm89INS1_16FlashAttnBwdSm80INS1_25CollectiveMainloopBwdSm80ILi2ELi2EN4cute5tupleIJNS5_1CILi128EEES8_NS7_ILi64EEEEEENS_10bfloat16_tEfNS_4arch4Sm80ELb0ELb0ELb1ELb1ELb0ELb0ELb0ELb0ELi2ELi4ELi4ELi4ELb0EEENS1_21CollectiveEpilogueBwdISA_SB_SD_Li256ELb1ELb0ELi2EEENS1_19SingleTileSchedulerILb1ELb0ELb0ELi128EEEEEEEEEvNT_6ParamsE$_ZZN4cute6detail16composition_implINS_5tupleIJNS_1CILi16EEENS3_ILi2EEES5_S5_NS3_ILi4EEES5_EEENS2_IJNS3_ILi1EEEiiiNS3_ILi144EEENS3_ILi512EEEEEES5_NS3_ILi64EEEEEDaRKT_RKT0_RKT1_RKT2_ENKUlRKT_T0_E_clINS2_IJNS2_IJS5_EEENS2_IJiEEES8_S8_EEENS_17integral_constantIiLi4EEEEEDaSR_SS_,@function
        .size           $_ZN7cutlass13device_kernelIN5flash19enable_sm80_to_sm89INS1_16FlashAttnBwdSm80INS1_25CollectiveMainloopBwdSm80ILi2ELi2EN4cute5tupleIJNS5_1CILi128EEES8_NS7_ILi64EEEEEENS_10bfloat16_tEfNS_4arch4Sm80ELb0ELb0ELb1ELb1ELb0ELb0ELb0ELb0ELi2ELi4ELi4ELi4ELb0EEENS1_21CollectiveEpilogueBwdISA_SB_SD_Li256ELb1ELb0ELi2EEENS1_19SingleTileSchedulerILb1ELb0ELb0ELi128EEEEEEEEEvNT_6ParamsE$_ZZN4cute6detail16composition_implINS_5tupleIJNS_1CILi16EEENS3_ILi2EEES5_S5_NS3_ILi4EEES5_EEENS2_IJNS3_ILi1EEEiiiNS3_ILi144EEENS3_ILi512EEEEEES5_NS3_ILi64EEEEEDaRKT_RKT0_RKT1_RKT2_ENKUlRKT_T0_E_clINS2_IJNS2_IJS5_EEENS2_IJiEEES8_S8_EEENS_17integral_constantIiLi4EEEEEDaSR_SS_,($_ZN7cutlass13device_kernelIN5flash19enable_sm80_to_sm89INS1_16FlashAttnBwdSm80INS1_25CollectiveMainloopBwdSm80ILi2ELi2EN4cute5tupleIJNS5_1CILi128EEES8_NS7_ILi64EEEEEENS_10bfloat16_tEfNS_4arch4Sm80ELb0ELb0ELb1ELb1ELb0ELb0ELb0ELb0ELi2ELi4ELi4ELi4ELb0EEENS1_21CollectiveEpilogueBwdISA_SB_SD_Li256ELb1ELb0ELi2EEENS1_19SingleTileSchedulerILb1ELb0ELb0ELi128EEEEEEEEEvNT_6ParamsE$_ZZN4cute6detail16composition_implINS_5tupleIJNS_1CILi16EEENS3_ILi2EEES5_S5_NS3_ILi4EEES5_EEENS2_IJNS3_ILi1EEEiiiNS3_ILi144EEENS3_ILi512EEEEEES6_S4_EEDaRKT_RKT0_RKT1_RKT2_ENKUlRKT_T0_E_clINS2_IJNS2_IJEEESU_S6_S8_EEENS_17integral_constantIiLi1EEEEEDaSQ_SR_ - $_ZN7cutlass13device_kernelIN5flash19enable_sm80_to_sm89INS1_16FlashAttnBwdSm80INS1_25CollectiveMainloopBwdSm80ILi2ELi2EN4cute5tupleIJNS5_1CILi128EEES8_NS7_ILi64EEEEEENS_10bfloat16_tEfNS_4arch4Sm80ELb0ELb0ELb1ELb1ELb0ELb0ELb0ELb0ELi2ELi4ELi4ELi4ELb0EEENS1_21CollectiveEpilogueBwdISA_SB_SD_Li256ELb1ELb0ELi2EEENS1_19SingleTileSchedulerILb1ELb0ELb0ELi128EEEEEEEEEvNT_6ParamsE$_ZZN4cute6detail16composition_implINS_5tupleIJNS_1CILi16EEENS3_ILi2EEES5_S5_NS3_ILi4EEES5_EEENS2_IJNS3_ILi1EEEiiiNS3_ILi144EEENS3_ILi512EEEEEES5_NS3_ILi64EEEEEDaRKT_RKT0_RKT1_RKT2_ENKUlRKT_T0_E_clINS2_IJNS2_IJS5_EEENS2_IJiEEES8_S8_EEENS_17integral_constantIiLi4EEEEEDaSR_SS_)
$_ZN7cutlass13device_kernelIN5flash19enable_sm80_to_sm89INS1_16FlashAttnBwdSm80INS1_25CollectiveMainloopBwdSm80ILi2ELi2EN4cute5tupleIJNS5_1CILi128EEES8_NS7_ILi64EEEEEENS_10bfloat16_tEfNS_4arch4Sm80ELb0ELb0ELb1ELb1ELb0ELb0ELb0ELb0ELi2ELi4ELi4ELi4ELb0EEENS1_21CollectiveEpilogueBwdISA_SB_SD_Li256ELb1ELb0ELi2EEENS1_19SingleTileSchedulerILb1ELb0ELb0ELi128EEEEEEEEEvNT_6ParamsE$_ZZN4cute6detail16composition_implINS_5tupleIJNS_1CILi16EEENS3_ILi2EEES5_S5_NS3_ILi4EEES5_EEENS2_IJNS3_ILi1EEEiiiNS3_ILi144EEENS3_ILi512EEEEEES5_NS3_ILi64EEEEEDaRKT_RKT0_RKT1_RKT2_ENKUlRKT_T0_E_clINS2_IJNS2_IJS5_EEENS2_IJiEEES8_S8_EEENS_17integral_constantIiLi4EEEEEDaSR_SS_:
[----:B------:R-:W-:-:S05]  /*e5b0*/  IADD3 R5, R5, -c[0x0][0x20], RZ ;  /* 0x8000080005057a10 */ /* 0x000fca0007ffe0ff */
[----:B------:R1:W5:Y:S01]  /*e5c0*/  LDL R3, [R5] ;  /* 0x0000000005037983 */ /* 0x0003620000100800 */
[----:B------:R-:W-:Y:S02]  /*e5d0*/  IADD3 R2, R1, 0x16b0, RZ ;  /* 0x000016b001027810 */ /* 0x000fe40007ffe0ff */
[----:B------:R-:W-:Y:S02]  /*e5e0*/  MOV R4, 0xe610 ;  /* 0x0000e61000047802 */ /* 0x000fe40000000f00 */
[----:B------:R-:W-:Y:S02]  /*e5f0*/  IADD3 R2, R2, c[0x0][0x20], RZ ;  /* 0x0000080002027a10 */ /* 0x000fe40007ffe0ff */
[----:B-1---5:R-:W-:Y:S05]  /*e600*/  CALL.REL.NOINC `($_ZN7cutlass13device_kernelIN5flash19enable_sm80_to_sm89INS1_16FlashAttnBwdSm80INS1_25CollectiveMainloopBwdSm80ILi2ELi2EN4cute5tupleIJNS5_1CILi128EEES8_NS7_ILi64EEEEEENS_10bfloat16_tEfNS_4arch4Sm80ELb0ELb0ELb1ELb1ELb0ELb0ELb0ELb0ELi2ELi4ELi4ELi4ELb0EEENS1_21CollectiveEpilogueBwdISA_SB_SD_Li256ELb1ELb0ELi2EEENS1_19SingleTileSchedulerILb1ELb0ELb0ELi128EEEEEEEEEvNT_6ParamsE$_ZN4cute3eso3ESOILb1ELb0EJNS_5tupleIJNS_1CILi2EEEEEENS2_IJiEEENS3_ILi1EEES7_EEC2ERKS5_RKS6_RKS7_SE_) ;  /* 0xffffb7c000007944 */ /* 0x022fea0003c3ffff */
[----:B-1----:R1:W5:Y:S01]  /*e610*/  LDL R3, [R1+0x16b0] ;  /* 0x0016b00001037983 */ /* 0x0023620000100800 */
[----:B------:R-:W-:-:S04]  /*e620*/  MOV R75, 0x0 ;  /* 0x00000000004b7802 */ /* 0x000fc80000000f00 */
[----:B------:R-:W-:Y:S05]  /*e630*/  RET.REL.NODEC R74 `(_ZN7cutlass13device_kernelIN5flash19enable_sm80_to_sm89INS1_16FlashAttnBwdSm80INS1_25CollectiveMainloopBwdSm80ILi2ELi2EN4cute5tupleIJNS5_1CILi128EEES8_NS7_ILi64EEEEEENS_10bfloat16_tEfNS_4arch4Sm80ELb0ELb0ELb1ELb1ELb0ELb0ELb0ELb0ELi2ELi4ELi4ELi4ELb0EEENS1_21CollectiveEpilogueBwdISA_SB_SD_Li256ELb1ELb0ELi2EEENS1_19SingleTileSchedulerILb1ELb0ELb0ELi128EEEEEEEEEvNT_6ParamsE) ;  /* 0xffff19c04a007950 */ /* 0x000fea0003c3ffff */
        .type           $_ZN7cutlass13device_kernelIN5flash19enable_sm80_to_sm89INS1_16FlashAttnBwdSm80INS1_25CollectiveMainloopBwdSm80ILi2ELi2EN4cute5tupleIJNS5_1CILi128EEES8_NS7_ILi64EEEEEENS_10bfloat16_tEfNS_4arch4Sm80ELb0ELb0ELb1ELb1ELb0ELb0ELb0ELb0ELi2ELi4ELi4ELi4ELb0EEENS1_21CollectiveEpilogueBwdISA_SB_SD_Li256ELb1ELb0ELi2EEENS1_19SingleTileSchedulerILb1ELb0ELb0ELi128EEEEEEEEEvNT_6ParamsE$_ZZN4cute6detail16composition_implINS_5tupleIJNS_1CILi16EEENS3_ILi2EEES5_S5_NS3_ILi4EEES5_EEENS2_IJNS3_ILi1EEEiiiNS3_ILi144EEENS3_ILi512EEEEEES6_S4_EEDaRKT_RKT0_RKT1_RKT2_ENKUlRKT_T0_E_clINS2_IJNS2_IJEEESU_S6_S8_EEENS_17integral_constantIiLi1EEEEEDaSQ_SR_,@function
        .size           $_ZN7cutlass13device_kernelIN5flash19enable_sm80_to_sm89INS1_16FlashAttnBwdSm80INS1_25CollectiveMainloopBwdSm80ILi2ELi2EN4cute5tupleIJNS5_1CILi128EEES8_NS7_ILi64EEEEEENS_10bfloat16_tEfNS_4arch4Sm80ELb0ELb0ELb1ELb1ELb0ELb0ELb0ELb0ELi2ELi4ELi4ELi4ELb0EEENS1_21CollectiveEpilogueBwdISA_SB_SD_Li256ELb1ELb0ELi2EEENS1_19SingleTileSchedulerILb1ELb0ELb0ELi128EEEEEEEEEvNT_6ParamsE$_ZZN4cute6detail16composition_implINS_5tupleIJNS_1CILi16EEENS3_ILi2EEES5_S5_NS3_ILi4EEES5_EEENS2_IJNS3_ILi1EEEiiiNS3_ILi144EEENS3_ILi512EEEEEES6_S4_EEDaRKT_RKT0_RKT1_RKT2_ENKUlRKT_T0_E_clINS2_IJNS2_IJEEESU_S6_S8_EEENS_17integral_constantIiLi1EEEEEDaSQ_SR_,($_ZN7cutlass13device_kernelIN5flash19enable_sm80_to_sm89INS1_16FlashAttnBwdSm80INS1_25CollectiveMainloopBwdSm80ILi2ELi2EN4cute5tupleIJNS5_1CILi128EEES8_NS7_ILi64EEEEEENS_10bfloat16_tEfNS_4arch4Sm80ELb0ELb0ELb1ELb1ELb0ELb0ELb0ELb0ELi2ELi4ELi4ELi4ELb0EEENS1_21CollectiveEpilogueBwdISA_SB_SD_Li256ELb1ELb0ELi2EEENS1_19SingleTileSchedulerILb1ELb0ELb0ELi128EEEEEEEEEvNT_6ParamsE$_ZZN4cute6detail16composition_implINS_5tupleIJNS_1CILi16EEENS3_ILi2EEES5_S5_NS3_ILi4EEES5_EEENS2_IJNS3_ILi1EEEiiiNS3_ILi144EEENS3_ILi512EEEEEES6_S4_EEDaRKT_RKT0_RKT1_RKT2_ENKUlRKT_T0_E_clINS2_IJNS2_IJS5_EEENS2_IJiEEES5_S8_EEENS_17integral_constantIiLi2EEEEEDaSQ_SR_ - $_ZN7cutlass13device_kernelIN5flash19enable_sm80_to_sm89INS1_16FlashAttnBwdSm80INS1_25CollectiveMainloopBwdSm80ILi2ELi2EN4cute5tupleIJNS5_1CILi128EEES8_NS7_ILi64EEEEEENS_10bfloat16_tEfNS_4arch4Sm80ELb0ELb0ELb1ELb1ELb0ELb0ELb0ELb0ELi2ELi4ELi4ELi4ELb0EEENS1_21CollectiveEpilogueBwdISA_SB_SD_Li256ELb1ELb0ELi2EEENS1_19SingleTileSchedulerILb1ELb0ELb0ELi128EEEEEEEEEvNT_6ParamsE$_ZZN4cute6detail16composition_implINS_5tupleIJNS_1CILi16EEENS3_ILi2EEES5_S5_NS3_ILi4EEES5_EEENS2_IJNS3_ILi1EEEiiiNS3_ILi144EEENS3_ILi512EEEEEES6_S4_EEDaRKT_RKT0_RKT1_RKT2_ENKUlRKT_T0_E_clINS2_IJNS2_IJEEESU_S6_S8_EEENS_17integral_constantIiLi1EEEEEDaSQ_SR_)
$_ZN7cutlass13device_kernelIN5flash19enable_sm80_to_sm89INS1_16FlashAttnBwdSm80INS1_25CollectiveMainloopBwdSm80ILi2ELi2EN4cute5tupleIJNS5_1CILi128EEES8_NS7_ILi64EEEEEENS_10bfloat16_tEfNS_4arch4Sm80ELb0ELb0ELb1ELb1ELb0ELb0ELb0ELb0ELi2ELi4ELi4ELi4ELb0EEENS1_21CollectiveEpilogueBwdISA_SB_SD_Li256ELb1ELb0ELi2EEENS1_19SingleTileSchedulerILb1ELb0ELb0ELi128EEEEEEEEEvNT_6ParamsE$_ZZN4cute6detail16composition_implINS_5tupleIJNS_1CILi16EEENS3_ILi2EEES5_S5_NS3_ILi4EEES5_EEENS2_IJNS3_ILi1EEEiiiNS3_ILi144EEENS3_ILi512EEEEEES6_S4_EEDaRKT_RKT0_RKT1_RKT2_ENKUlRKT_T0_E_clINS2_IJNS2_IJEEESU_S6_S8_EEENS_17integral_constantIiLi1EEEEEDaSQ_SR_:
        /* <DEDUP_REMOVED lines=8> */
[----:B-1---5:R-:W-:Y:S05]  /*e6c0*/  CALL.REL.NOINC `($_ZN7cutlass13device_kernelIN5flash19enable_sm80_to_sm89INS1_16FlashAttnBwdSm80INS1_25CollectiveMainloopBwdSm80ILi2ELi2EN4cute5tupleIJNS5_1CILi128EEES8_NS7_ILi64EEEEEENS_10bfloat16_tEfNS_4arch4Sm80ELb0ELb0ELb1ELb1ELb0ELb0ELb0ELb0ELi2ELi4ELi4ELi4ELb0EEENS1_21CollectiveEpilogueBwdISA_SB_SD_Li256ELb1ELb0ELi2EEENS1_19SingleTileSchedulerILb1ELb0ELb0ELi128EEEEEEEEEvNT_6ParamsE$_ZN4cute3eso3ESOILb1ELb0EJNS_5tupleIJNS_1CILi2EEEEEENS2_IJiEEES4_NS3_ILi1EEEEEC2ERKS5_RKS6_RKS4_RKS7_) ;  /* 0xffffb75000007944 */ /* 0x022fea0003c3ffff */
[----:B-1----:R1:W5:Y:S01]  /*e6d0*/  LDL R2, [R1+0x16c8] ;  /* 0x0016c80001027983 */ /* 0x0023620000100800 */
[----:B------:R-:W-:Y:S02]  /*e6e0*/  MOV R4, R10 ;  /* 0x0000000a00047202 */ /* 0x000fe40000000f00 */
[----:B------:R-:W-:-:S04]  /*e6f0*/  MOV R5, 0x0 ;  /* 0x0000000000057802 */ /* 0x000fc80000000f00 */
[----:B------:R-:W-:Y:S05]  /*e700*/  RET.REL.NODEC R4 `(_ZN7cutlass13device_kernelIN5flash19enable_sm80_to_sm89INS1_16FlashAttnBwdSm80INS1_25CollectiveMainloopBwdSm80ILi2ELi2EN4cute5tupleIJNS5_1CILi128EEES8_NS7_ILi64EEEEEENS_10bfloat16_tEfNS_4arch4Sm80ELb0ELb0ELb1ELb1ELb0ELb0ELb0ELb0ELi2ELi4ELi4ELi4ELb0EEENS1_21CollectiveEpilogueBwdISA_SB_SD_Li256ELb1ELb0ELi2EEENS1_19SingleTileSchedulerILb1ELb0ELb0ELi128EEEEEEEEEvNT_6ParamsE) ;  /* 0xffff18f004007950 */ /* 0x000fea0003c3ffff */
        .type           $_ZN7cutlass13device_kernelIN5flash19enable_sm80_to_sm89INS1_16FlashAttnBwdSm80INS1_25CollectiveMainloopBwdSm80ILi2ELi2EN4cute5tupleIJNS5_1CILi128EEES8_NS7_ILi64EEEEEENS_10bfloat16_tEfNS_4arch4Sm80ELb0ELb0ELb1ELb1ELb0ELb0ELb0ELb0ELi2ELi4ELi4ELi4ELb0EEENS1_21CollectiveEpilogueBwdISA_SB_SD_Li256ELb1ELb0ELi2EEENS1_19SingleTileSchedulerILb1ELb0ELb0ELi128EEEEEEEEEvNT_6ParamsE$_ZZN4cute6detail16composition_implINS_5tupleIJNS_1CILi16EEENS3_ILi2EEES5_S5_NS3_ILi4EEES5_EEENS2_IJNS3_ILi1EEEiiiNS3_ILi144EEENS3_ILi512EEEEEES6_S4_EEDaRKT_RKT0_RKT1_RKT2_ENKUlRKT_T0_E_clINS2_IJNS2_IJS5_EEENS2_IJiEEES5_S8_EEENS_17integral_constantIiLi2EEEEEDaSQ_SR_,@function
        .size           $_ZN7cutlass13device_kernelIN5flash19enable_sm80_to_sm89INS1_16FlashAttnBwdSm80INS1_25CollectiveMainloopBwdSm80ILi2ELi2EN4cute5tupleIJNS5_1CILi128EEES8_NS7_ILi64EEEEEENS_10bfloat16_tEfNS_4arch4Sm80ELb0ELb0ELb1ELb1ELb0ELb0ELb0ELb0ELi2ELi4ELi4ELi4ELb0EEENS1_21CollectiveEpilogueBwdISA_SB_SD_Li256ELb1ELb0ELi2EEENS1_19SingleTileSchedulerILb1ELb0ELb0ELi128EEEEEEEEEvNT_6ParamsE$_ZZN4cute6detail16composition_implINS_5tupleIJNS_1CILi16EEENS3_ILi2EEES5_S5_NS3_ILi4EEES5_EEENS2_IJNS3_ILi1EEEiiiNS3_ILi144EEENS3_ILi512EEEEEES6_S4_EEDaRKT_RKT0_RKT1_RKT2_ENKUlRKT_T0_E_clINS2_IJNS2_IJS5_EEENS2_IJiEEES5_S8_EEENS_17integral_constantIiLi2EEEEEDaSQ_SR_,($_ZN7cutlass13device_kernelIN5flash19enable_sm80_to_sm89INS1_16FlashAttnBwdSm80INS1_25CollectiveMainloopBwdSm80ILi2ELi2EN4cute5tupleIJNS5_1CILi128EEES8_NS7_ILi64EEEEEENS_10bfloat16_tEfNS_4arch4Sm80ELb0ELb0ELb1ELb1ELb0ELb0ELb0ELb0ELi2ELi4ELi4ELi4ELb0EEENS1_21CollectiveEpilogueBwdISA_SB_SD_Li256ELb1ELb0ELi2EEENS1_19SingleTileSchedulerILb1ELb0ELb0ELi128EEEEEEEEEvNT_6ParamsE$_ZZN4cute6detail16composition_implINS_5tupleIJNS_1CILi16EEENS3_ILi2EEES5_S5_NS3_ILi4EEES5_EEENS2_IJNS3_ILi1EEEiiiNS3_ILi144EEENS3_ILi512EEEEEES6_S4_EEDaRKT_RKT0_RKT1_RKT2_ENKUlRKT_T0_E_clINS2_IJNS2_IJS5_S5_EEENS2_IJiiEEES8_S8_EEENS_17integral_constantIiLi3EEEEEDaSQ_SR_ - $_ZN7cutlass13device_kernelIN5flash19enable_sm80_to_sm89INS1_16FlashAttnBwdSm80INS1_25CollectiveMainloopBwdSm80ILi2ELi2EN4cute5tupleIJNS5_1CILi128EEES8_NS7_ILi64EEEEEENS_10bfloat16_tEfNS_4arch4Sm80ELb0ELb0ELb1ELb1ELb0ELb0ELb0ELb0ELi2ELi4ELi4ELi4ELb0EEENS1_21CollectiveEpilogueBwdISA_SB_SD_Li256ELb1ELb0ELi2EEENS1_19SingleTileSchedulerILb1ELb0ELb0ELi128EEEEEEEEEvNT_6ParamsE$_ZZN4cute6detail16composition_implINS_5tupleIJNS_1CILi16EEENS3_ILi2EEES5_S5_NS3_ILi4EEES5_EEENS2_IJNS3_ILi1EEEiiiNS3_ILi144EEENS3_ILi512EEEEEES6_S4_EEDaRKT_RKT0_RKT1_RKT2_ENKUlRKT_T0_E_clINS2_IJNS2_IJS5_EEENS2_IJiEEES5_S8_EEENS_17integral_constantIiLi2EEEEEDaSQ_SR_)
$_ZN7cutlass13device_kernelIN5flash19enable_sm80_to_sm89INS1_16FlashAttnBwdSm80INS1_25CollectiveMainloopBwdSm80ILi2ELi2EN4cute5tupleIJNS5_1CILi128EEES8_NS7_ILi64EEEEEENS_10bfloat16_tEfNS_4arch4Sm80ELb0ELb0ELb1ELb1ELb0ELb0ELb0ELb0ELi2ELi4ELi4ELi4ELb0EEENS1_21CollectiveEpilogueBwdISA_SB_SD_Li256ELb1ELb0ELi2EEENS1_19SingleTileSchedulerILb1ELb0ELb0ELi128EEEEEEEEEvNT_6ParamsE$_ZZN4cute6detail16composition_implINS_5tupleIJNS_1CILi16EEENS3_ILi2EEES5_S5_NS3_ILi4EEES5_EEENS2_IJNS3_ILi1EEEiiiNS3_ILi144EEENS3_ILi512EEEEEES6_S4_EEDaRKT_RKT0_RKT1_RKT2_ENKUlRKT_T0_E_clINS2_IJNS2_IJS5_EEENS2_IJiEEES5_S8_EEENS_17integral_constantIiLi2EEEEEDaSQ_SR_:
        /* <DEDUP_REMOVED lines=8> */
[----:B-1---5:R-:W-:Y:S05]  /*e790*/  CALL.REL.NOINC `($_ZN7cutlass13device_kernelIN5flash19enable_sm80_to_sm89INS1_16FlashAttnBwdSm80INS1_25CollectiveMainloopBwdSm80ILi2ELi2EN4cute5tupleIJNS5_1CILi128EEES8_NS7_ILi64EEEEEENS_10bfloat16_tEfNS_4arch4Sm80ELb0ELb0ELb1ELb1ELb0ELb0ELb0ELb0ELi2ELi4ELi4ELi4ELb0EEENS1_21CollectiveEpilogueBwdISA_SB_SD_Li256ELb1ELb0ELi2EEENS1_19SingleTileSchedulerILb1ELb0ELb0ELi128EEEEEEEEEvNT_6ParamsE$_ZN4cute3eso3ESOILb0ELb0EJiiEEC2ERKiS4_) ;  /* 0xffff96c000007944 */ /* 0x022fea0003c3ffff */
[----:B-1----:R1:W5:Y:S01]  /*e7a0*/  LDL.64 R2, [R1+0x16c8] ;  /* 0x0016c80001027983 */ /* 0x0023620000100a00 */
[----:B------:R-:W-:-:S03]  /*e7b0*/  MOV R6, 0xe7d0 ;  /* 0x0000e7d000067802 */ /* 0x000fc60000000f00 */
[----:B-1---5:R-:W-:Y:S05]  /*e7c0*/  CALL.REL.NOINC `($_ZN7cutlass13device_kernelIN5flash19enable_sm80_to_sm89INS1_16FlashAttnBwdSm80INS1_25CollectiveMainloopBwdSm80ILi2ELi2EN4cute5tupleIJNS5_1CILi128EEES8_NS7_ILi64EEEEEENS_10bfloat16_tEfNS_4arch4Sm80ELb0ELb0ELb1ELb1ELb0ELb0ELb0ELb0ELi2ELi4ELi4ELi4ELb0EEENS1_21CollectiveEpilogueBwdISA_SB_SD_Li256ELb1ELb0ELi2EEENS1_19SingleTileSchedulerILb1ELb0ELb0ELi128EEEEEEEEEvNT_6ParamsE$_ZN4cute3eso3ESOILb1ELb0EJNS_5tupleIJNS_1CILi2EEES4_EEENS2_IJiiEEENS3_ILi1EEES7_EEC2ERKS5_RKS6_RKS7_SE_) ;  /* 0xffffb7a000007944 */ /* 0x022fea0003c3ffff */
[----:B-1----:R1:W5:Y:S01]  /*e7d0*/  LDL.64 R2, [R1+0x16c8] ;  /* 0x0016c80001027983 */ /* 0x0023620000100a00 */
[----:B------:R-:W-:-:S04]  /*e7e0*/  MOV R73, 0x0 ;  /* 0x0000000000497802 */ /* 0x000fc80000000f00 */
[----:B------:R-:W-:Y:S05]  /*e7f0*/  RET.REL.NODEC R72 `(_ZN7cutlass13device_kernelIN5flash19enable_sm80_to_sm89INS1_16FlashAttnBwdSm80INS1_25CollectiveMainloopBwdSm80ILi2ELi2EN4cute5tupleIJNS5_1CILi128EEES8_NS7_ILi64EEEEEENS_10bfloat16_tEfNS_4arch4Sm80ELb0ELb0ELb1ELb1ELb0ELb0ELb0ELb0ELi2ELi4ELi4ELi4ELb0EEENS1_21CollectiveEpilogueBwdISA_SB_SD_Li256ELb1ELb0ELi2EEENS1_19SingleTileSchedulerILb1ELb0ELb0ELi128EEEEEEEEEvNT_6ParamsE) ;  /* 0xffff180048007950 */ /* 0x000fea0003c3ffff */
        .type           $_ZN7cutlass13device_kernelIN5flash19enable_sm80_to_sm89INS1_16FlashAttnBwdSm80INS1_25CollectiveMainloopBwdSm80ILi2ELi2EN4cute5tupleIJNS5_1CILi128EEES8_NS7_ILi64EEEEEENS_10bfloat16_tEfNS_4arch4Sm80ELb0ELb0ELb1ELb1ELb0ELb0ELb0ELb0ELi2ELi4ELi4ELi4ELb0EEENS1_21CollectiveEpilogueBwdISA_SB_SD_Li256ELb1ELb0ELi2EEENS1_19SingleTileSchedulerILb1ELb0ELb0ELi128EEEEEEEEEvNT_6ParamsE$_ZZN4cute6detail16composition_implINS_5tupleIJNS_1CILi16EEENS3_ILi2EEES5_S5_NS3_ILi4EEES5_EEENS2_IJNS3_ILi1EEEiiiNS3_ILi144EEENS3_ILi512EEEEEES6_S4_EEDaRKT_RKT0_RKT1_RKT2_ENKUlRKT_T0_E_clINS2_IJNS2_IJS5_S5_EEENS2_IJiiEEES8_S8_EEENS_17integral_constantIiLi3EEEEEDaSQ_SR_,@function
        .size           $_ZN7cutlass13device_kernelIN5flash19enable_sm80_to_sm89INS1_16FlashAttnBwdSm80INS1_25CollectiveMainloopBwdSm80ILi2ELi2EN4cute5tupleIJNS5_1CILi128EEES8_NS7_ILi64EEEEEENS_10bfloat16_tEfNS_4arch4Sm80ELb0ELb0ELb1ELb1ELb0ELb0ELb0ELb0ELi2ELi4ELi4ELi4ELb0EEENS1_21CollectiveEpilogueBwdISA_SB_SD_Li256ELb1ELb0ELi2EEENS1_19SingleTileSchedulerILb1ELb0ELb0ELi128EEEEEEEEEvNT_6ParamsE$_ZZN4cute6detail16composition_implINS_5tupleIJNS_1CILi16EEENS3_ILi2EEES5_S5_NS3_ILi4EEES5_EEENS2_IJNS3_ILi1EEEiiiNS3_ILi144EEENS3_ILi512EEEEEES6_S4_EEDaRKT_RKT0_RKT1_RKT2_ENKUlRKT_T0_E_clINS2_IJNS2_IJS5_S5_EEENS2_IJiiEEES8_S8_EEENS_17integral_constantIiLi3EEEEEDaSQ_SR_,($_ZN7cutlass13device_kernelIN5flash19enable_sm80_to_sm89INS1_16FlashAttnBwdSm80INS1_25CollectiveMainloopBwdSm80ILi2ELi2EN4cute5tupleIJNS5_1CILi128EEES8_NS7_ILi64EEEEEENS_10bfloat16_tEfNS_4arch4Sm80ELb0ELb0ELb1ELb1ELb0ELb0ELb0ELb0ELi2ELi4ELi4ELi4ELb0EEENS1_21CollectiveEpilogueBwdISA_SB_SD_Li256ELb1ELb0ELi2EEENS1_19SingleTileSchedulerILb1ELb0ELb0ELi128EEEEEEEEEvNT_6ParamsE$_ZZN4cute6detail16composition_implINS_5tupleIJNS_1CILi16EEENS3_ILi2EEES5_S5_NS3_ILi4EEES5_EEENS2_IJNS3_ILi1EEEiiiNS3_ILi144EEENS3_ILi512EEEEEES6_S4_EEDaRKT_RKT0_RKT1_RKT2_ENKUlRKT_T0_E_clINS2_IJNS2_IJS5_S5_EEENS2_IJiiEEES8_S8_EEENS_17integral_constantIiLi4EEEEEDaSQ_SR_ - $_ZN7cutlass13device_kernelIN5flash19enable_sm80_to_sm89INS1_16FlashAttnBwdSm80INS1_25CollectiveMainloopBwdSm80ILi2ELi2EN4cute5tupleIJNS5_1CILi128EEES8_NS7_ILi64EEEEEENS_10bfloat16_tEfNS_4arch4Sm80ELb0ELb0ELb1ELb1ELb0ELb0ELb0ELb0ELi2ELi4ELi4ELi4ELb0EEENS1_21CollectiveEpilogueBwdISA_SB_SD_Li256ELb1ELb0ELi2EEENS1_19SingleTileSchedulerILb1ELb0ELb0ELi128EEEEEEEEEvNT_6ParamsE$_ZZN4cute6detail16composition_implINS_5tupleIJNS_1CILi16EEENS3_ILi2EEES5_S5_NS3_ILi4EEES5_EEENS2_IJNS3_ILi1EEEiiiNS3_ILi144EEENS3_ILi512EEEEEES6_S4_EEDaRKT_RKT0_RKT1_RKT2_ENKUlRKT_T0_E_clINS2_IJNS2_IJS5_S5_EEENS2_IJiiEEES8_S8_EEENS_17integral_constantIiLi3EEEEEDaSQ_SR_)
$_ZN7cutlass13device_kernelIN5flash19enable_sm80_to_sm89INS1_16FlashAttnBwdSm80INS1_25CollectiveMainloopBwdSm80ILi2ELi2EN4cute5tupleIJNS5_1CILi128EEES8_NS7_ILi64EEEEEENS_10bfloat16_tEfNS_4arch4Sm80ELb0ELb0ELb1ELb1ELb0ELb0ELb0ELb0ELi2ELi4ELi4ELi4ELb0EEENS1_21CollectiveEpilogueBwdISA_SB_SD_Li256ELb1ELb0ELi2EEENS1_19SingleTileSchedulerILb1ELb0ELb0ELi128EEEEEEEEEvNT_6ParamsE$_ZZN4cute6detail16composition_implINS_5tupleIJNS_1CILi16EEENS3_ILi2EEES5_S5_NS3_ILi4EEES5_EEENS2_IJNS3_ILi1EEEiiiNS3_ILi144EEENS3_ILi512EEEEEES6_S4_EEDaRKT_RKT0_RKT1_RKT2_ENKUlRKT_T0_E_clINS2_IJNS2_IJS5_S5_EEENS2_IJiiEEES8_S8_EEENS_17integral_constantIiLi3EEEEEDaSQ_SR_:
[----:B------:R-:W-:-:S05]  /*e800*/  IADD3 R5, R5, -c[0x0][0x20], RZ ;  /* 0x8000080005057a10 */ /* 0x000fca0007ffe0ff */
[----:B------:R1:W5:Y:S04]  /*e810*/  LDL R2, [R5] ;  /* 0x0000000005027983 */ /* 0x0003680000100800 */
[----:B------:R1:W5:Y:S01]  /*e820*/  LDL R3, [R5+0x4] ;  /* 0x0000040005037983 */ /* 0x0003620000100800 */
[----:B------:R-:W-:Y:S02]  /*e830*/  IADD3 R4, R1, 0x16c8, RZ ;  /* 0x000016c801047810 */ /* 0x000fe40007ffe0ff */
[----:B------:R-:W-:Y:S02]  /*e840*/  MOV R6, 0xe870 ;  /* 0x0000e87000067802 */ /* 0x000fe40000000f00 */
[----:B------:R-:W-:Y:S02]  /*e850*/  IADD3 R4, R4, c[0x0][0x20], RZ ;  /* 0x0000080004047a10 */ /* 0x000fe40007ffe0ff */
[----:B-1---5:R-:W-:Y:S05]  /*e860*/  CALL.REL.NOINC `($_ZN7cutlass13device_kernelIN5flash19enable_sm80_to_sm89INS1_16FlashAttnBwdSm80INS1_25CollectiveMainloopBwdSm80ILi2ELi2EN4cute5tupleIJNS5_1CILi128EEES8_NS7_ILi64EEEEEENS_10bfloat16_tEfNS_4arch4Sm80ELb0ELb0ELb1ELb1ELb0ELb0ELb0ELb0ELi2ELi4ELi4ELi4ELb0EEENS1_21CollectiveEpilogueBwdISA_SB_SD_Li256ELb1ELb0ELi2EEENS1_19SingleTileSchedulerILb1ELb0ELb0ELi128EEEEEEEEEvNT_6ParamsE$_ZN4cute3eso3ESOILb1ELb0EJNS_5tupleIJNS_1CILi2EEES4_EEENS2_IJiiEEENS3_ILi1EEES7_EEC2ERKS5_RKS6_RKS7_SE_) ;  /* 0xffffb70000007944 */ /* 0x022fea0003c3ffff */
[----:B-1----:R1:W5:Y:S01]  /*e870*/  LDL.64 R2, [R1+0x16c8] ;  /* 0x0016c80001027983 */ /* 0x0023620000100a00 */
[----:B------:R-:W-:-:S04]  /*e880*/  MOV R9, 0x0 ;  /* 0x0000000000097802 */ /* 0x000fc80000000f00 */
[----:B------:R-:W-:Y:S05]  /*e890*/  RET.REL.NODEC R8 `(_ZN7cutlass13device_kernelIN5flash19enable_sm80_to_sm89INS1_16FlashAttnBwdSm80INS1_25CollectiveMainloopBwdSm80ILi2ELi2EN4cute5tupleIJNS5_1CILi128EEES8_NS7_ILi64EEEEEENS_10bfloat16_tEfNS_4arch4Sm80ELb0ELb0ELb1ELb1ELb0ELb0ELb0ELb0ELi2ELi4ELi4ELi4ELb0EEENS1_21CollectiveEpilogueBwdISA_SB_SD_Li256ELb1ELb0ELi2EEENS1_19SingleTileSchedulerILb1ELb0ELb0ELi128EEEEEEEEEvNT_6ParamsE) ;  /* 0xffff176008007950 */ /* 0x000fea0003c3ffff */
        .type           $_ZN7cutlass13device_kernelIN5flash19enable_sm80_to_sm89INS1_16FlashAttnBwdSm80INS1_25CollectiveMainloopBwdSm80ILi2ELi2EN4cute5tupleIJNS5_1CILi128EEES8_NS7_ILi64EEEEEENS_10bfloat16_tEfNS_4arch4Sm80ELb0ELb0ELb1ELb1ELb0ELb0ELb0ELb0ELi2ELi4ELi4ELi4ELb0EEENS1_21CollectiveEpilogueBwdISA_SB_SD_Li256ELb1ELb0ELi2EEENS1_19SingleTileSchedulerILb1ELb0ELb0ELi128EEEEEEEEEvNT_6ParamsE$_ZZN4cute6detail16composition_implINS_5tupleIJNS_1CILi16EEENS3_ILi2EEES5_S5_NS3_ILi4EEES5_EEENS2_IJNS3_ILi1EEEiiiNS3_ILi144EEENS3_ILi512EEEEEES6_S4_EEDaRKT_RKT0_RKT1_RKT2_ENKUlRKT_T0_E_clINS2_IJNS2_IJS5_S5_EEENS2_IJiiEEES8_S8_EEENS_17integral_constantIiLi4EEEEEDaSQ_SR_,@function
        .size           $_ZN7cutlass13device_kernelIN5flash19enable_sm80_to_sm89INS1_16FlashAttnBwdSm80INS1_25CollectiveMainloopBwdSm80ILi2ELi2EN4cute5tupleIJNS5_1CILi128EEES8_NS7_ILi64EEEEEENS_10bfloat16_tEfNS_4arch4Sm80ELb0ELb0ELb1ELb1ELb0ELb0ELb0ELb0ELi2ELi4ELi4ELi4ELb0EEENS1_21CollectiveEpilogueBwdISA_SB_SD_Li256ELb1ELb0ELi2EEENS1_19SingleTileSchedulerILb1ELb0ELb0ELi128EEEEEEEEEvNT_6ParamsE$_ZZN4cute6detail16composition_implINS_5tupleIJNS_1CILi16EEENS3_ILi2EEES5_S5_NS3_ILi4EEES5_EEENS2_IJNS3_ILi1EEEiiiNS3_ILi144EEENS3_ILi512EEEEEES6_S4_EEDaRKT_RKT0_RKT1_RKT2_ENKUlRKT_T0_E_clINS2_IJNS2_IJS5_S5_EEENS2_IJiiEEES8_S8_EEENS_17integral_constantIiLi4EEEEEDaSQ_SR_,($_ZN7cutlass13device_kernelIN5flash19enable_sm80_to_sm89INS1_16FlashAttnBwdSm80INS1_25CollectiveMainloopBwdSm80ILi2ELi2EN4cute5tupleIJNS5_1CILi128EEES8_NS7_ILi64EEEEEENS_10bfloat16_tEfNS_4arch4Sm80ELb0ELb0ELb1ELb1ELb0ELb0ELb0ELb0ELi2ELi4ELi4ELi4ELb0EEENS1_21CollectiveEpilogueBwdISA_SB_SD_Li256ELb1ELb0ELi2EEENS1_19SingleTileSchedulerILb1ELb0ELb0ELi128EEEEEEEEEvNT_6ParamsE$_ZZN4cute6detail16composition_implINS_5tupleIJNS_1CILi8EEENS3_ILi2EEES5_S5_S4_S5_EEENS2_IJNS3_ILi1EEEiiiNS3_ILi72EEENS3_ILi512EEEEEENS2_IJNS2_IJS5_S5_EEES4_NS3_ILi4EEEEEENS2_IJNS2_IJS7_S4_EEENS3_ILi1024EEENS3_ILi16EEEEEEEEDaRKT_RKT0_RKT1_RKT2_ENKUlRKT_RKT0_E_clISB_SE_EEDaSW_SZ_ - $_ZN7cutlass13device_kernelIN5flash19enable_sm80_to_sm89INS1_16FlashAttnBwdSm80INS1_25CollectiveMainloopBwdSm80ILi2ELi2EN4cute5tupleIJNS5_1CILi128EEES8_NS7_ILi64EEEEEENS_10bfloat16_tEfNS_4arch4Sm80ELb0ELb0ELb1ELb1ELb0ELb0ELb0ELb0ELi2ELi4ELi4ELi4ELb0EEENS1_21CollectiveEpilogueBwdISA_SB_SD_Li256ELb1ELb0ELi2EEENS1_19SingleTileSchedulerILb1ELb0ELb0ELi128EEEEEEEEEvNT_6ParamsE$_ZZN4cute6detail16composition_implINS_5tupleIJNS_1CILi16EEENS3_ILi2EEES5_S5_NS3_ILi4EEES5_EEENS2_IJNS3_ILi1EEEiiiNS3_ILi144EEENS3_ILi512EEEEEES6_S4_EEDaRKT_RKT0_RKT1_RKT2_ENKUlRKT_T0_E_clINS2_IJNS2_IJS5_S5_EEENS2_IJiiEEES8_S8_EEENS_17integral_constantIiLi4EEEEEDaSQ_SR_)
$_ZN7cutlass13device_kernelIN5flash19enable_sm80_to_sm89INS1_16FlashAttnBwdSm80INS1_25CollectiveMainloopBwdSm80ILi2ELi2EN4cute5tupleIJNS5_1CILi128EEES8_NS7_ILi64EEEEEENS_10bfloat16_tEfNS_4arch4Sm80ELb0ELb0ELb1ELb1ELb0ELb0ELb0ELb0ELi2ELi4ELi4ELi4ELb0EEENS1_21CollectiveEpilogueBwdISA_SB_SD_Li256ELb1ELb0ELi2EEENS1_19SingleTileSchedulerILb1ELb0ELb0ELi128EEEEEEEEEvNT_6ParamsE$_ZZN4cute6detail16composition_implINS_5tupleIJNS_1CILi16EEENS3_ILi2EEES5_S5_NS3_ILi4EEES5_EEENS2_IJNS3_ILi1EEEiiiNS3_ILi144EEENS3_ILi512EEEEEES6_S4_EEDaRKT_RKT0_RKT1_RKT2_ENKUlRKT_T0_E_clINS2_IJNS2_IJS5_S5_EEENS2_IJiiEEES8_S8_EEENS_17integral_constantIiLi4EEEEEDaSQ_SR_:
        /* <DEDUP_REMOVED lines=10> */
        .type           $_ZN7cutlass13device_kernelIN5flash19enable_sm80_to_sm89INS1_16FlashAttnBwdSm80INS1_25CollectiveMainloopBwdSm80ILi2ELi2EN4cute5tupleIJNS5_1CILi128EEES8_NS7_ILi64EEEEEENS_10bfloat16_tEfNS_4arch4Sm80ELb0ELb0ELb1ELb1ELb0ELb0ELb0ELb0ELi2ELi4ELi4ELi4ELb0EEENS1_21CollectiveEpilogueBwdISA_SB_SD_Li256ELb1ELb0ELi2EEENS1_19SingleTileSchedulerILb1ELb0ELb0ELi128EEEEEEEEEvNT_6ParamsE$_ZZN4cute6detail16composition_implINS_5tupleIJNS_1CILi8EEENS3_ILi2EEES5_S5_S4_S5_EEENS2_IJNS3_ILi1EEEiiiNS3_ILi72EEENS3_ILi512EEEEEENS2_IJNS2_IJS5_S5_EEES4_NS3_ILi4EEEEEENS2_IJNS2_IJS7_S4_EEENS3_ILi1024EEENS3_ILi16EEEEEEEEDaRKT_RKT0_RKT1_RKT2_ENKUlRKT_RKT0_E_clISB_SE_EEDaSW_SZ_,@function
        .size           $_ZN7cutlass13device_kernelIN5flash19enable_sm80_to_sm89INS1_16FlashAttnBwdSm80INS1_25CollectiveMainloopBwdSm80ILi2ELi2EN4cute5tupleIJNS5_1CILi128EEES8_NS7_ILi64EEEEEENS_10bfloat16_tEfNS_4arch4Sm80ELb0ELb0ELb1ELb1ELb0ELb0ELb0ELb0ELi2ELi4ELi4ELi4ELb0EEENS1_21CollectiveEpilogueBwdISA_SB_SD_Li256ELb1ELb0ELi2EEENS1_19SingleTileSchedulerILb1ELb0ELb0ELi128EEEEEEEEEvNT_6ParamsE$_ZZN4cute6detail16composition_implINS_5tupleIJNS_1CILi8EEENS3_ILi2EEES5_S5_S4_S5_EEENS2_IJNS3_ILi1EEEiiiNS3_ILi72EEENS3_ILi512EEEEEENS2_IJNS2_IJS5_S5_EEES4_NS3_ILi4EEEEEENS2_IJNS2_IJS7_S4_EEENS3_ILi1024EEENS3_ILi16EEEEEEEEDaRKT_RKT0_RKT1_RKT2_ENKUlRKT_RKT0_E_clISB_SE_EEDaSW_SZ_,($_ZN7cutlass13device_kernelIN5flash19enable_sm80_to_sm89INS1_16FlashAttnBwdSm80INS1_25CollectiveMainloopBwdSm80ILi2ELi2EN4cute5tupleIJNS5_1CILi128EEES8_NS7_ILi64EEEEEENS_10bfloat16_tEfNS_4arch4Sm80ELb0ELb0ELb1ELb1ELb0ELb0ELb0ELb0ELi2ELi4ELi4ELi4ELb0EEENS1_21CollectiveEpilogueBwdISA_SB_SD_Li256ELb1ELb0ELi2EEENS1_19SingleTileSchedulerILb1ELb0ELb0ELi128EEEEEEEEEvNT_6ParamsE$_ZZN4cute6detail16composition_implINS_5tupleIJNS_1CILi8EEENS3_ILi2EEES5_S5_S4_S5_EEENS2_IJNS3_ILi1EEEiiiNS3_ILi72EEENS3_ILi512EEEEEENS2_IJNS2_IJS5_S5_EEES4_NS3_ILi4EEEEEENS2_IJNS2_IJS7_S4_EEENS3_ILi1024EEENS3_ILi16EEEEEEEEDaRKT_RKT0_RKT1_RKT2_ENKUlRKT_RKT0_E_clISC_SG_EEDaSW_SZ_ - $_ZN7cutlass13device_kernelIN5flash19enable_sm80_to_sm89INS1_16FlashAttnBwdSm80INS1_25CollectiveMainloopBwdSm80ILi2ELi2EN4cute5tupleIJNS5_1CILi128EEES8_NS7_ILi64EEEEEENS_10bfloat16_tEfNS_4arch4Sm80ELb0ELb0ELb1ELb1ELb0ELb0ELb0ELb0ELi2ELi4ELi4ELi4ELb0EEENS1_21CollectiveEpilogueBwdISA_SB_SD_Li256ELb1ELb0ELi2EEENS1_19SingleTileSchedulerILb1ELb0ELb0ELi128EEEEEEEEEvNT_6ParamsE$_ZZN4cute6detail16composition_implINS_5tupleIJNS_1CILi8EEENS3_ILi2EEES5_S5_S4_S5_EEENS2_IJNS3_ILi1EEEiiiNS3_ILi72EEENS3_ILi512EEEEEENS2_IJNS2_IJS5_S5_EEES4_NS3_ILi4EEEEEENS2_IJNS2_IJS7_S4_EEENS3_ILi1024EEENS3_ILi16EEEEEEEEDaRKT_RKT0_RKT1_RKT2_ENKUlRKT_RKT0_E_clISB_SE_EEDaSW_SZ_)
$_ZN7cutlass13device_kernelIN5flash19enable_sm80_to_sm89INS1_16FlashAttnBwdSm80INS1_25CollectiveMainloopBwdSm80ILi2ELi2EN4cute5tupleIJNS5_1CILi128EEES8_NS7_ILi64EEEEEENS_10bfloat16_tEfNS_4arch4Sm80ELb0ELb0ELb1ELb1ELb0ELb0ELb0ELb0ELi2ELi4ELi4ELi4ELb0EEENS1_21CollectiveEpilogueBwdISA_SB_SD_Li256ELb1ELb0ELi2EEENS1_19SingleTileSchedulerILb1ELb0ELb0ELi128EEEEEEEEEvNT_6ParamsE$_ZZN4cute6detail16composition_implINS_5tupleIJNS_1CILi8EEENS3_ILi2EEES5_S5_S4_S5_EEENS2_IJNS3_ILi1EEEiiiNS3_ILi72EEENS3_ILi512EEEEEENS2_IJNS2_IJS5_S5_EEES4_NS3_ILi4EEEEEENS2_IJNS2_IJS7_S4_EEENS3_ILi1024EEENS3_ILi16EEEEEEEEDaRKT_RKT0_RKT1_RKT2_ENKUlRKT_RKT0_E_clISB_SE_EEDaSW_SZ_:
[----:B------:R-:W-:Y:S02]  /*e940*/  IADD3 R35, R1, 0x1380, RZ ;  /* 0x0000138001237810 */ /* 0x000fe40007ffe0ff */
[----:B------:R-:W-:Y:S02]  /*e950*/  MOV R62, 0xe990 ;  /* 0x0000e990003e7802 */ /* 0x000fe40000000f00 */
[----:B------:R-:W-:-:S04]  /*e960*/  IADD3 R35, R35, c[0x0][0x20], RZ ;  /* 0x0000080023237a10 */ /* 0x000fc80007ffe0ff */
[----:B------:R-:W-:Y:S02]  /*e970*/  IADD3 R51, R35, 0x4, RZ ;  /* 0x0000000423337810 */ /* 0x000fe40007ffe0ff */
[----:B------:R-:W-:Y:S05]  /*e980*/  CALL.REL.NOINC `($_ZN7cutlass13device_kernelIN5flash19enable_sm80_to_sm89INS1_16FlashAttnBwdSm80INS1_25CollectiveMainloopBwdSm80ILi2ELi2EN4cute5tupleIJNS5_1CILi128EEES8_NS7_ILi64EEEEEENS_10bfloat16_tEfNS_4arch4Sm80ELb0ELb0ELb1ELb1ELb0ELb0ELb0ELb0ELi2ELi4ELi4ELi4ELb0EEENS1_21CollectiveEpilogueBwdISA_SB_SD_Li256ELb1ELb0ELi2EEENS1_19SingleTileSchedulerILb1ELb0ELb0ELi128EEEEEEEEEvNT_6ParamsE$_ZZN4cute6detail16composition_implINS_5tupleIJNS_1CILi8EEENS3_ILi2EEES5_S5_S4_S5_EEENS2_IJNS3_ILi1EEEiiiNS3_ILi72EEENS3_ILi512EEEEEENS2_IJS5_S5_EEENS2_IJS7_S4_EEEEEDaRKT_RKT0_RKT1_RKT2_ENKUlRKT_RKT0_E_clIS5_S4_EEDaSR_SU_) ;  /* 0x000009f000007944 */ /* 0x000fea0003c00000 */
[----:B------:R-:W-:Y:S02]  /*e990*/  MOV R4, 0xe9b0 ;  /* 0x0000e9b000047802 */ /* 0x000fe40000000f00 */
[----:B-1---5:R-:W-:Y:S05]  /*e9a0*/  CALL.REL.NOINC `($_ZN7cutlass13device_kernelIN5flash19enable_sm80_to_sm89INS1_16FlashAttnBwdSm80INS1_25CollectiveMainloopBwdSm80ILi2ELi2EN4cute5tupleIJNS5_1CILi128EEES8_NS7_ILi64EEEEEENS_10bfloat16_tEfNS_4arch4Sm80ELb0ELb0ELb1ELb1ELb0ELb0ELb0ELb0ELi2ELi4ELi4ELi4ELb0EEENS1_21CollectiveEpilogueBwdISA_SB_SD_Li256ELb1ELb0ELi2EEENS1_19SingleTileSchedulerILb1ELb0ELb0ELi128EEEEEEEEEvNT_6ParamsE$_ZN4cute3eso3ESOILb1ELb0EJNS_1CILi1EEEiEEC2ERKS3_RKi) ;  /* 0xffffa6c000007944 */ /* 0x022fea0003c3ffff */
[----:B-1----:R1:W5:Y:S01]  /*e9b0*/  LDL R2, [R1+0x1384] ;  /* 0x0013840001027983 */ /* 0x0023620000100800 */
[----:B------:R-:W-:-:S03]  /*e9c0*/  MOV R6, 0xe9e0 ;  /* 0x0000e9e000067802 */ /* 0x000fc60000000f00 */
[----:B-1---5:R-:W-:Y:S05]  /*e9d0*/  CALL.REL.NOINC `($_ZN7cutlass13device_kernelIN5flash19enable_sm80_to_sm89INS1_16FlashAttnBwdSm80INS1_25CollectiveMainloopBwdSm80ILi2ELi2EN4cute5tupleIJNS5_1CILi128EEES8_NS7_ILi64EEEEEENS_10bfloat16_tEfNS_4arch4Sm80ELb0ELb0ELb1ELb1ELb0ELb0ELb0ELb0ELi2ELi4ELi4ELi4ELb0EEENS1_21CollectiveEpilogueBwdISA_SB_SD_Li256ELb1ELb0ELi2EEENS1_19SingleTileSchedulerILb1ELb0ELb0ELi128EEEEEEEEEvNT_6ParamsE$_ZN4cute5tupleIJNS0_IJNS_1CILi2EEES2_EEENS0_IJNS1_ILi1EEEiEEEEEC2ERKS3_RKS5_) ;  /* 0xffffd58000007944 */ /* 0x022fea0003c3ffff */
[----:B------:R1:W5:Y:S01]  /*e9e0*/  LDL R35, [R1+0x1380] ;  /* 0x0013800001237983 */ /* 0x0003620000100800 */
[----:B------:R-:W-:Y:S02]  /*e9f0*/  MOV R2, R10 ;  /* 0x0000000a00027202 */ /* 0x000fe40000000f00 */
[----:B------:R-:W-:-:S04]  /*ea00*/  MOV R3, 0x0 ;  /* 0x0000000000037802 */ /* 0x000fc80000000f00 */
[----:B------:R-:W-:Y:S05]  /*ea10*/  RET.REL.NODEC R2 `(_ZN7cutlass13device_kernelIN5flash19enable_sm80_to_sm89INS1_16FlashAttnBwdSm80INS1_25CollectiveMainloopBwdSm80ILi2ELi2EN4cute5tupleIJNS5_1CILi128EEES8_NS7_ILi64EEEEEENS_10bfloat16_tEfNS_4arch4Sm80ELb0ELb0ELb1ELb1ELb0ELb0ELb0ELb0ELi2ELi4ELi4ELi4ELb0EEENS1_21CollectiveEpilogueBwdISA_SB_SD_Li256ELb1ELb0ELi2EEENS1_19SingleTileSchedulerILb1ELb0ELb0ELi128EEEEEEEEEvNT_6ParamsE) ;  /* 0xffff15e002007950 */ /* 0x000fea0003c3ffff */
        .type           $_ZN7cutlass13device_kernelIN5flash19enable_sm80_to_sm89INS1_16FlashAttnBwdSm80INS1_25CollectiveMainloopBwdSm80ILi2ELi2EN4cute5tupleIJNS5_1CILi128EEES8_NS7_ILi64EEEEEENS_10bfloat16_tEfNS_4arch4Sm80ELb0ELb0ELb1ELb1ELb0ELb0ELb0ELb0ELi2ELi4ELi4ELi4ELb0EEENS1_21CollectiveEpilogueBwdISA_SB_SD_Li256ELb1ELb0ELi2EEENS1_19SingleTileSchedulerILb1ELb0ELb0ELi128EEEEEEEEEvNT_6ParamsE$_ZZN4cute6detail16composition_implINS_5tupleIJNS_1CILi8EEENS3_ILi2EEES5_S5_S4_S5_EEENS2_IJNS3_ILi1EEEiiiNS3_ILi72EEENS3_ILi512EEEEEENS2_IJNS2_IJS5_S5_EEES4_NS3_ILi4EEEEEENS2_IJNS2_IJS7_S4_EEENS3_ILi1024EEENS3_ILi16EEEEEEEEDaRKT_RKT0_RKT1_RKT2_ENKUlRKT_RKT0_E_clISC_SG_EEDaSW_SZ_,@function
        .size           $_ZN7cutlass13device_kernelIN5flash19enable_sm80_to_sm89INS1_16FlashAttnBwdSm80INS1_25CollectiveMainloopBwdSm80ILi2ELi2EN4cute5tupleIJNS5_1CILi128EEES8_NS7_ILi64EEEEEENS_10bfloat16_tEfNS_4arch4Sm80ELb0ELb0ELb1ELb1ELb0ELb0ELb0ELb0ELi2ELi4ELi4ELi4ELb0EEENS1_21CollectiveEpilogueBwdISA_SB_SD_Li256ELb1ELb0ELi2EEENS1_19SingleTileSchedulerILb1ELb0ELb0ELi128EEEEEEEEEvNT_6ParamsE$_ZZN4cute6detail16composition_implINS_5tupleIJNS_1CILi8EEENS3_ILi2EEES5_S5_S4_S5_EEENS2_IJNS3_ILi1EEEiiiNS3_ILi72EEENS3_ILi512EEEEEENS2_IJNS2_IJS5_S5_EEES4_NS3_ILi4EEEEEENS2_IJNS2_IJS7_S4_EEENS3_ILi1024EEENS3_ILi16EEEEEEEEDaRKT_RKT0_RKT1_RKT2_ENKUlRKT_RKT0_E_clISC_SG_EEDaSW_SZ_,($_ZN7cutlass13device_kernelIN5flash19enable_sm80_to_sm89INS1_16FlashAttnBwdSm80INS1_25CollectiveMainloopBwdSm80ILi2ELi2EN4cute5tupleIJNS5_1CILi128EEES8_NS7_ILi64EEEEEENS_10bfloat16_tEfNS_4arch4Sm80ELb0ELb0ELb1ELb1ELb0ELb0ELb0ELb0ELi2ELi4ELi4ELi4ELb0EEENS1_21CollectiveEpilogueBwdISA_SB_SD_Li256ELb1ELb0ELi2EEENS1_19SingleTileSchedulerILb1ELb0ELb0ELi128EEEEEEEEEvNT_6ParamsE$_ZZN4cute6detail16composition_implINS_5tupleIJNS_1CILi8EEENS3_ILi2EEES5_S5_S4_S5_EEENS2_IJNS3_ILi1EEEiiiNS3_ILi72EEENS3_ILi512EEEEEENS2_IJNS2_IJS5_S5_S5_EEES5_NS2_IJNS3_ILi4EEES5_EEEEEENS2_IJNS2_IJS7_S9_S4_EEENS3_ILi4096EEENS2_IJNS3_ILi16EEENS3_ILi8192EEEEEEEEEEEDaRKT_RKT0_RKT1_RKT2_ENKUlRKT_RKT0_E_clISB_SF_EEDaSZ_S12_ - $_ZN7cutlass13device_kernelIN5flash19enable_sm80_to_sm89INS1_16FlashAttnBwdSm80INS1_25CollectiveMainloopBwdSm80ILi2ELi2EN4cute5tupleIJNS5_1CILi128EEES8_NS7_ILi64EEEEEENS_10bfloat16_tEfNS_4arch4Sm80ELb0ELb0ELb1ELb1ELb0ELb0ELb0ELb0ELi2ELi4ELi4ELi4ELb0EEENS1_21CollectiveEpilogueBwdISA_SB_SD_Li256ELb1ELb0ELi2EEENS1_19SingleTileSchedulerILb1ELb0ELb0ELi128EEEEEEEEEvNT_6ParamsE$_ZZN4cute6detail16composition_implINS_5tupleIJNS_1CILi8EEENS3_ILi2EEES5_S5_S4_S5_EEENS2_IJNS3_ILi1EEEiiiNS3_ILi72EEENS3_ILi512EEEEEENS2_IJNS2_IJS5_S5_EEES4_NS3_ILi4EEEEEENS2_IJNS2_IJS7_S4_EEENS3_ILi1024EEENS3_ILi16EEEEEEEEDaRKT_RKT0_RKT1_RKT2_ENKUlRKT_RKT0_E_clISC_SG_EEDaSW_SZ_)
$_ZN7cutlass13device_kernelIN5flash19enable_sm80_to_sm89INS1_16FlashAttnBwdSm80INS1_25CollectiveMainloopBwdSm80ILi2ELi2EN4cute5tupleIJNS5_1CILi128EEES8_NS7_ILi64EEEEEENS_10bfloat16_tEfNS_4arch4Sm80ELb0ELb0ELb1ELb1ELb0ELb0ELb0ELb0ELi2ELi4ELi4ELi4ELb0EEENS1_21CollectiveEpilogueBwdISA_SB_SD_Li256ELb1ELb0ELi2EEENS1_19SingleTileSchedulerILb1ELb0ELb0ELi128EEEEEEEEEvNT_6ParamsE$_ZZN4cute6detail16composition_implINS_5tupleIJNS_1CILi8EEENS3_ILi2EEES5_S5_S4_S5_EEENS2_IJNS3_ILi1EEEiiiNS3_ILi72EEENS3_ILi512EEEEEENS2_IJNS2_IJS5_S5_EEES4_NS3_ILi4EEEEEENS2_IJNS2_IJS7_S4_EEENS3_ILi1024EEENS3_ILi16EEEEEEEEDaRKT_RKT0_RKT1_RKT2_ENKUlRKT_RKT0_E_clISC_SG_EEDaSW_SZ_:
        /* <DEDUP_REMOVED lines=14> */
[----:B-1---5:R-:W-:Y:S05]  /*eb00*/  CALL.REL.NOINC `($_ZN7cutlass13device_kernelIN5flash19enable_sm80_to_sm89INS1_16FlashAttnBwdSm80INS1_25CollectiveMainloopBwdSm80ILi2ELi2EN4cute5tupleIJNS5_1CILi128EEES8_NS7_ILi64EEEEEENS_10bfloat16_tEfNS_4arch4Sm80ELb0ELb0ELb1ELb1ELb0ELb0ELb0ELb0ELi2ELi4ELi4ELi4ELb0EEENS1_21CollectiveEpilogueBwdISA_SB_SD_Li256ELb1ELb0ELi2EEENS1_19SingleTileSchedulerILb1ELb0ELb0ELi128EEEEEEEEEvNT_6ParamsE$_ZZN4cute6detail16composition_implINS_5tupleIJNS_1CILi8EEENS3_ILi2EEES5_S5_S4_S5_EEENS2_IJNS3_ILi1EEEiiiNS3_ILi72EEENS3_ILi512EEEEEENS3_ILi4EEENS3_ILi16EEEEEDaRKT_RKT0_RKT1_RKT2_ENKUlRKT_T0_E_clINS2_IJNS2_IJEEESV_SB_S7_EEENS_17integral_constantIiLi2EEEEEDaSR_SS_) ;  /* 0x00000d6000007944 */ /* 0x022fea0003c00000 */
[----:B-----5:R2:W-:Y:S04]  /*eb10*/  STL [R1+0x1398], R2 ;  /* 0x0013980201007387 */ /* 0x0205e80000100800 */
[----:B------:R2:W-:Y:S04]  /*eb20*/  STL.64 [R1+0x1390], R62 ;  /* 0x0013903e01007387 */ /* 0x0005e80000100a00 */
[----:B------:R2:W5:Y:S01]  /*eb30*/  LDL R6, [R50+0x8] ;  /* 0x0000080032067983 */ /* 0x0005620000100800 */
[----:B------:R-:W-:Y:S02]  /*eb40*/  IADD3 R10, R45, 0x18, RZ ;  /* 0x000000182d0a7810 */ /* 0x000fe40007ffe0ff */
[----:B------:R-:W-:-:S02]  /*eb50*/  MOV R70, 0xeb70 ;  /* 0x0000eb7000467802 */ /* 0x000fc40000000f00 */
[----:B-12--5:R-:W-:Y:S05]  /*eb60*/  CALL.REL.NOINC `($_ZN7cutlass13device_kernelIN5flash19enable_sm80_to_sm89INS1_16FlashAttnBwdSm80INS1_25CollectiveMainloopBwdSm80ILi2ELi2EN4cute5tupleIJNS5_1CILi128EEES8_NS7_ILi64EEEEEENS_10bfloat16_tEfNS_4arch4Sm80ELb0ELb0ELb1ELb1ELb0ELb0ELb0ELb0ELi2ELi4ELi4ELi4ELb0EEENS1_21CollectiveEpilogueBwdISA_SB_SD_Li256ELb1ELb0ELi2EEENS1_19SingleTileSchedulerILb1ELb0ELb0ELi128EEEEEEEEEvNT_6ParamsE$_ZZN4cute6detail16composition_implINS_5tupleIJNS_1CILi8EEENS3_ILi2EEES5_S5_S4_S5_EEENS2_IJNS3_ILi1EEEiiiNS3_ILi72EEENS3_ILi512EEEEEENS3_ILi4EEENS3_ILi16EEEEEDaRKT_RKT0_RKT1_RKT2_ENKUlRKT_T0_E_clINS2_IJNS2_IJS5_EEENS2_IJiEEES5_S7_EEENS_17integral_constantIiLi3EEEEEDaSR_SS_) ;  /* 0x00000dd000007944 */ /* 0x026fea0003c00000 */
[----:B------:R-:W2:Y:S01]  /*eb70*/  LDL.64 R50, [R1+0x1390] ;  /* 0x0013900001327983 */ /* 0x000ea20000100a00 */
[----:B------:R-:W-:-:S02]  /*eb80*/  IADD3 R5, R45, 0x8, RZ ;  /* 0x000000082d057810 */ /* 0x000fc40007ffe0ff */
[----:B------:R-:W-:Y:S01]  /*eb90*/  MOV R8, 0xebd0 ;  /* 0x0000ebd000087802 */ /* 0x000fe20000000f00 */
[----:B-----5:R3:W-:Y:S04]  /*eba0*/  STL.64 [R1+0x1388], R2 ;  /* 0x0013880201007387 */ /* 0x0207e80000100a00 */
[----:B--2---:R3:W-:Y:S02]  /*ebb0*/  STL.64 [R1+0x1380], R50 ;  /* 0x0013803201007387 */ /* 0x0047e40000100a00 */
[----:B-1-3--:R-:W-:Y:S05]  /*ebc0*/  CALL.REL.NOINC `($_ZN7cutlass13device_kernelIN5flash19enable_sm80_to_sm89INS1_16FlashAttnBwdSm80INS1_25CollectiveMainloopBwdSm80ILi2ELi2EN4cute5tupleIJNS5_1CILi128EEES8_NS7_ILi64EEEEEENS_10bfloat16_tEfNS_4arch4Sm80ELb0ELb0ELb1ELb1ELb0ELb0ELb0ELb0ELi2ELi4ELi4ELi4ELb0EEENS1_21CollectiveEpilogueBwdISA_SB_SD_Li256ELb1ELb0ELi2EEENS1_19SingleTileSchedulerILb1ELb0ELb0ELi128EEEEEEEEEvNT_6ParamsE$_ZZN4cute6detail16composition_implINS_5tupleIJNS_1CILi8EEENS3_ILi2EEES5_S5_S4_S5_EEENS2_IJNS3_ILi1EEEiiiNS3_ILi72EEENS3_ILi512EEEEEENS3_ILi4EEENS3_ILi16EEEEEDaRKT_RKT0_RKT1_RKT2_ENKUlRKT_T0_E_clINS2_IJNS2_IJS5_S5_EEENS2_IJiiEEES7_S7_EEENS_17integral_constantIiLi4EEEEEDaSR_SS_) ;  /* 0x00000e7000007944 */ /* 0x00afea0003c00000 */
[----:B-----5:R-:W-:Y:S01]  /*ebd0*/  IMAD.MOV.U32 R8, RZ, RZ, R3 ;  /* 0x000000ffff087224 */ /* 0x020fe200078e0003 */
[----:B------:R-:W-:Y:S02]  /*ebe0*/  MOV R3, R7 ;  /* 0x0000000700037202 */ /* 0x000fe40000000f00 */
[----:B------:R-:W-:Y:S02]  /*ebf0*/  MOV R6, 0xec10 ;  /* 0x0000ec1000067802 */ /* 0x000fe40000000f00 */
[----:B-1----:R-:W-:Y:S05]  /*ec00*/  CALL.REL.NOINC `($_ZN7cutlass13device_kernelIN5flash19enable_sm80_to_sm89INS1_16FlashAttnBwdSm80INS1_25CollectiveMainloopBwdSm80ILi2ELi2EN4cute5tupleIJNS5_1CILi128EEES8_NS7_ILi64EEEEEENS_10bfloat16_tEfNS_4arch4Sm80ELb0ELb0ELb1ELb1ELb0ELb0ELb0ELb0ELi2ELi4ELi4ELi4ELb0EEENS1_21CollectiveEpilogueBwdISA_SB_SD_Li256ELb1ELb0ELi2EEENS1_19SingleTileSchedulerILb1ELb0ELb0ELi128EEEEEEEEEvNT_6ParamsE$_ZN4cute5tupleIJNS0_IJNS_1CILi2EEES2_EEENS0_IJiiEEEEEC2ERKS3_RKS4_) ;  /* 0xffffd44000007944 */ /* 0x002fea0003c3ffff */
[----:B------:R1:W5:Y:S01]  /*ec10*/  LDL.64 R2, [R1+0x13b0] ;  /* 0x0013b00001027983 */ /* 0x0003620000100a00 */
[----:B------:R-:W-:-:S04]  /*ec20*/  MOV R45, 0x0 ;  /* 0x00000000002d7802 */ /* 0x000fc80000000f00 */
[----:B------:R-:W-:Y:S05]  /*ec30*/  RET.REL.NODEC R44 `(_ZN7cutlass13device_kernelIN5flash19enable_sm80_to_sm89INS1_16FlashAttnBwdSm80INS1_25CollectiveMainloopBwdSm80ILi2ELi2EN4cute5tupleIJNS5_1CILi128EEES8_NS7_ILi64EEEEEENS_10bfloat16_tEfNS_4arch4Sm80ELb0ELb0ELb1ELb1ELb0ELb0ELb0ELb0ELi2ELi4ELi4ELi4ELb0EEENS1_21CollectiveEpilogueBwdISA_SB_SD_Li256ELb1ELb0ELi2EEENS1_19SingleTileSchedulerILb1ELb0ELb0ELi128EEEEEEEEEvNT_6ParamsE) ;  /* 0xffff13c02c007950 */ /* 0x000fea0003c3ffff */
        .type           $_ZN7cutlass13device_kernelIN5flash19enable_sm80_to_sm89INS1_16FlashAttnBwdSm80INS1_25CollectiveMainloopBwdSm80ILi2ELi2EN4cute5tupleIJNS5_1CILi128EEES8_NS7_ILi64EEEEEENS_10bfloat16_tEfNS_4arch4Sm80ELb0ELb0ELb1ELb1ELb0ELb0ELb0ELb0ELi2ELi4ELi4ELi4ELb0EEENS1_21CollectiveEpilogueBwdISA_SB_SD_Li256ELb1ELb0ELi2EEENS1_19SingleTileSchedulerILb1ELb0ELb0ELi128EEEEEEEEEvNT_6ParamsE$_ZZN4cute6detail16composition_implINS_5tupleIJNS_1CILi8EEENS3_ILi2EEES5_S5_S4_S5_EEENS2_IJNS3_ILi1EEEiiiNS3_ILi72EEENS3_ILi512EEEEEENS2_IJNS2_IJS5_S5_S5_EEES5_NS2_IJNS3_ILi4EEES5_EEEEEENS2_IJNS2_IJS7_S9_S4_EEENS3_ILi4096EEENS2_IJNS3_ILi16EEENS3_ILi8192EEEEEEEEEEEDaRKT_RKT0_RKT1_RKT2_ENKUlRKT_RKT0_E_clISB_SF_EEDaSZ_S12_,@function
        .size           $_ZN7cutlass13device_kernelIN5flash19enable_sm80_to_sm89INS1_16FlashAttnBwdSm80INS1_25CollectiveMainloopBwdSm80ILi2ELi2EN4cute5tupleIJNS5_1CILi128EEES8_NS7_ILi64EEEEEENS_10bfloat16_tEfNS_4arch4Sm80ELb0ELb0ELb1ELb1ELb0ELb0ELb0ELb0ELi2ELi4ELi4ELi4ELb0EEENS1_21CollectiveEpilogueBwdISA_SB_SD_Li256ELb1ELb0ELi2EEENS1_19SingleTileSchedulerILb1ELb0ELb0ELi128EEEEEEEEEvNT_6ParamsE$_ZZN4cute6detail16composition_implINS_5tupleIJNS_1CILi8EEENS3_ILi2EEES5_S5_S4_S5_EEENS2_IJNS3_ILi1EEEiiiNS3_ILi72EEENS3_ILi512EEEEEENS2_IJNS2_IJS5_S5_S5_EEES5_NS2_IJNS3_ILi4EEES5_EEEEEENS2_IJNS2_IJS7_S9_S4_EEENS3_ILi4096EEENS2_IJNS3_ILi16EEENS3_ILi8192EEEEEEEEEEEDaRKT_RKT0_RKT1_RKT2_ENKUlRKT_RKT0_E_clISB_SF_EEDaSZ_S12_,($_ZN7cutlass13device_kernelIN5flash19enable_sm80_to_sm89INS1_16FlashAttnBwdSm80INS1_25CollectiveMainloopBwdSm80ILi2ELi2EN4cute5tupleIJNS5_1CILi128EEES8_NS7_ILi64EEEEEENS_10bfloat16_tEfNS_4arch4Sm80ELb0ELb0ELb1ELb1ELb0ELb0ELb0ELb0ELi2ELi4ELi4ELi4ELb0EEENS1_21CollectiveEpilogueBwdISA_SB_SD_Li256ELb1ELb0ELi2EEENS1_19SingleTileSchedulerILb1ELb0ELb0ELi128EEEEEEEEEvNT_6ParamsE$_ZZN4cute6detail16composition_implINS_5tupleIJNS_1CILi8EEENS3_ILi2EEES5_S5_S4_S5_EEENS2_IJNS3_ILi1EEEiiiNS3_ILi72EEENS3_ILi512EEEEEENS2_IJNS2_IJS5_S5_S5_EEES5_NS2_IJNS3_ILi4EEES5_EEEEEENS2_IJNS2_IJS7_S9_S4_EEENS3_ILi4096EEENS2_IJNS3_ILi16EEENS3_ILi8192EEEEEEEEEEEDaRKT_RKT0_RKT1_RKT2_ENKUlRKT_RKT0_E_clISD_SJ_EEDaSZ_S12_ - $_ZN7cutlass13device_kernelIN5flash19enable_sm80_to_sm89INS1_16FlashAttnBwdSm80INS1_25CollectiveMainloopBwdSm80ILi2ELi2EN4cute5tupleIJNS5_1CILi128EEES8_NS7_ILi64EEEEEENS_10bfloat16_tEfNS_4arch4Sm80ELb0ELb0ELb1ELb1ELb0ELb0ELb0ELb0ELi2ELi4ELi4ELi4ELb0EEENS1_21CollectiveEpilogueBwdISA_SB_SD_Li256ELb1ELb0ELi2EEENS1_19SingleTileSchedulerILb1ELb0ELb0ELi128EEEEEEEEEvNT_6ParamsE$_ZZN4cute6detail16composition_implINS_5tupleIJNS_1CILi8EEENS3_ILi2EEES5_S5_S4_S5_EEENS2_IJNS3_ILi1EEEiiiNS3_ILi72EEENS3_ILi512EEEEEENS2_IJNS2_IJS5_S5_S5_EEES5_NS2_IJNS3_ILi4EEES5_EEEEEENS2_IJNS2_IJS7_S9_S4_EEENS3_ILi4096EEENS2_IJNS3_ILi16EEENS3_ILi8192EEEEEEEEEEEDaRKT_RKT0_RKT1_RKT2_ENKUlRKT_RKT0_E_clISB_SF_EEDaSZ_S12_)
$_ZN7cutlass13device_kernelIN5flash19enable_sm80_to_sm89INS1_16FlashAttnBwdSm80INS1_25CollectiveMainloopBwdSm80ILi2ELi2EN4cute5tupleIJNS5_1CILi128EEES8_NS7_ILi64EEEEEENS_10bfloat16_tEfNS_4arch4Sm80ELb0ELb0ELb1ELb1ELb0ELb0ELb0ELb0ELi2ELi4ELi4ELi4ELb0EEENS1_21CollectiveEpilogueBwdISA_SB_SD_Li256ELb1ELb0ELi2EEENS1_19SingleTileSchedulerILb1ELb0ELb0ELi128EEEEEEEEEvNT_6ParamsE$_ZZN4cute6detail16composition_implINS_5tupleIJNS_1CILi8EEENS3_ILi2EEES5_S5_S4_S5_EEENS2_IJNS3_ILi1EEEiiiNS3_ILi72EEENS3_ILi512EEEEEENS2_IJNS2_IJS5_S5_S5_EEES5_NS2_IJNS3_ILi4EEES5_EEEEEENS2_IJNS2_IJS7_S9_S4_EEENS3_ILi4096EEENS2_IJNS3_ILi16EEENS3_ILi8192EEEEEEEEEEEDaRKT_RKT0_RKT1_RKT2_ENKUlRKT_RKT0_E_clISB_SF_EEDaSZ_S12_:
[----:B------:R-:W-:Y:S01]  /*ec40*/  IADD3 R76, R1, 0x1680, RZ ;  /* 0x00001680014c7810 */ /* 0x000fe20007ffe0ff */
[----:B------:R-:W-:Y:S01]  /*ec50*/  IMAD.MOV.U32 R70, RZ, RZ, R67 ;  /* 0x000000ffff467224 */ /* 0x000fe200078e0043 */
[----:B------:R-:W-:Y:S01]  /*ec60*/  MOV R10, 0xecc0 ;  /* 0x0000ecc0000a7802 */ /* 0x000fe20000000f00 */
[----:B------:R-:W-:Y:S01]  /*ec70*/  IMAD.MOV.U32 R4, RZ, RZ, R58 ;  /* 0x000000ffff047224 */ /* 0x000fe200078e003a */
[----:B------:R-:W-:Y:S01]  /*ec80*/  IADD3 R76, R76, c[0x0][0x20], RZ ;  /* 0x000008004c4c7a10 */ /* 0x000fe20007ffe0ff */
[----:B------:R-:W-:-:S03]  /*ec90*/  IMAD.MOV.U32 R5, RZ, RZ, R65 ;  /* 0x000000ffff057224 */ /* 0x000fc600078e0041 */
[----:B------:R-:W-:Y:S02]  /*eca0*/  IADD3 R77, R76, 0x4, RZ ;  /* 0x000000044c4d7810 */ /* 0x000fe40007ffe0ff */
[----:B------:R-:W-:Y:S05]  /*ecb0*/  CALL.REL.NOINC `($_ZN7cutlass13device_kernelIN5flash19enable_sm80_to_sm89INS1_16FlashAttnBwdSm80INS1_25CollectiveMainloopBwdSm80ILi2ELi2EN4cute5tupleIJNS5_1CILi128EEES8_NS7_ILi64EEEEEENS_10bfloat16_tEfNS_4arch4Sm80ELb0ELb0ELb1ELb1ELb0ELb0ELb0ELb0ELi2ELi4ELi4ELi4ELb0EEENS1_21CollectiveEpilogueBwdISA_SB_SD_Li256ELb1ELb0ELi2EEENS1_19SingleTileSchedulerILb1ELb0ELb0ELi128EEEEEEEEEvNT_6ParamsE$_ZZN4cute6detail16composition_implINS_5tupleIJNS_1CILi8EEENS3_ILi2EEES5_S5_S4_S5_EEENS2_IJNS3_ILi1EEEiiiNS3_ILi72EEENS3_ILi512EEEEEENS2_IJS5_S5_S5_EEENS2_IJS7_S9_S4_EEEEEDaRKT_RKT0_RKT1_RKT2_ENKUlRKT_RKT0_E_clIS5_S4_EEDaSR_SU_) ;  /* 0x0000093000007944 */ /* 0x000fea0003c00000 */
[----:B-----5:R-:W-:Y:S02]  /*ecc0*/  MOV R3, R2 ;  /* 0x0000000200037202 */ /* 0x020fe40000000f00 */
[----:B------:R-:W-:Y:S02]  /*ecd0*/  MOV R2, 0xecf0 ;  /* 0x0000ecf000027802 */ /* 0x000fe40000000f00 */
[----:B-1----:R-:W-:Y:S05]  /*ece0*/  CALL.REL.NOINC `($_ZN7cutlass13device_kernelIN5flash19enable_sm80_to_sm89INS1_16FlashAttnBwdSm80INS1_25CollectiveMainloopBwdSm80ILi2ELi2EN4cute5tupleIJNS5_1CILi128EEES8_NS7_ILi64EEEEEENS_10bfloat16_tEfNS_4arch4Sm80ELb0ELb0ELb1ELb1ELb0ELb0ELb0ELb0ELi2ELi4ELi4ELi4ELb0EEENS1_21CollectiveEpilogueBwdISA_SB_SD_Li256ELb1ELb0ELi2EEENS1_19SingleTileSchedulerILb1ELb0ELb0ELi128EEEEEEEEEvNT_6ParamsE$_ZN4cute3eso3ESOILb1ELb0EJNS_1CILi1EEENS2_ILi512EEEiEEC2ERKS3_RKS4_RKi) ;  /* 0xffffa18000007944 */ /* 0x002fea0003c3ffff */
[----:B------:R2:W5:Y:S01]  /*ecf0*/  LDL R2, [R1+0x1684] ;  /* 0x0016840001027983 */ /* 0x0005620000100800 */
[----:B------:R-:W-:-:S03]  /*ed00*/  MOV R6, 0xed20 ;  /* 0x0000ed2000067802 */ /* 0x000fc60000000f00 */
[----:B-12--5:R-:W-:Y:S05]  /*ed10*/  CALL.REL.NOINC `($_ZN7cutlass13device_kernelIN5flash19enable_sm80_to_sm89INS1_16FlashAttnBwdSm80INS1_25CollectiveMainloopBwdSm80ILi2ELi2EN4cute5tupleIJNS5_1CILi128EEES8_NS7_ILi64EEEEEENS_10bfloat16_tEfNS_4arch4Sm80ELb0ELb0ELb1ELb1ELb0ELb0ELb0ELb0ELi2ELi4ELi4ELi4ELb0EEENS1_21CollectiveEpilogueBwdISA_SB_SD_Li256ELb1ELb0ELi2EEENS1_19SingleTileSchedulerILb1ELb0ELb0ELi128EEEEEEEEEvNT_6ParamsE$_ZN4cute5tupleIJNS0_IJNS_1CILi2EEES2_S2_EEENS0_IJNS1_ILi1EEENS1_ILi512EEEiEEEEEC2ERKS3_RKS6_) ;  /* 0xffffd38000007944 */ /* 0x026fea0003c3ffff */
[----:B------:R1:W5:Y:S01]  /*ed20*/  LDL R77, [R1+0x1680] ;  /* 0x00168000014d7983 */ /* 0x0003620000100800 */
[----:B------:R-:W-:-:S04]  /*ed30*/  MOV R89, 0x0 ;  /* 0x0000000000597802 */ /* 0x000fc80000000f00 */
[----:B------:R-:W-:Y:S05]  /*ed40*/  RET.REL.NODEC R88 `(_ZN7cutlass13device_kernelIN5flash19enable_sm80_to_sm89INS1_16FlashAttnBwdSm80INS1_25CollectiveMainloopBwdSm80ILi2ELi2EN4cute5tupleIJNS5_1CILi128EEES8_NS7_ILi64EEEEEENS_10bfloat16_tEfNS_4arch4Sm80ELb0ELb0ELb1ELb1ELb0ELb0ELb0ELb0ELi2ELi4ELi4ELi4ELb0EEENS1_21CollectiveEpilogueBwdISA_SB_SD_Li256ELb1ELb0ELi2EEENS1_19SingleTileSchedulerILb1ELb0ELb0ELi128EEEEEEEEEvNT_6ParamsE) ;  /* 0xffff12b058007950 */ /* 0x000fea0003c3ffff */
        .type           $_ZN7cutlass13device_kernelIN5flash19enable_sm80_to_sm89INS1_16FlashAttnBwdSm80INS1_25CollectiveMainloopBwdSm80ILi2ELi2EN4cute5tupleIJNS5_1CILi128EEES8_NS7_ILi64EEEEEENS_10bfloat16_tEfNS_4arch4Sm80ELb0ELb0ELb1ELb1ELb0ELb0ELb0ELb0ELi2ELi4ELi4ELi4ELb0EEENS1_21CollectiveEpilogueBwdISA_SB_SD_Li256ELb1ELb0ELi2EEENS1_19SingleTileSchedulerILb1ELb0ELb0ELi128EEEEEEEEEvNT_6ParamsE$_ZZN4cute6detail16composition_implINS_5tupleIJNS_1CILi8EEENS3_ILi2EEES5_S5_S4_S5_EEENS2_IJNS3_ILi1EEEiiiNS3_ILi72EEENS3_ILi512EEEEEENS2_IJNS2_IJS5_S5_S5_EEES5_NS2_IJNS3_ILi4EEES5_EEEEEENS2_IJNS2_IJS7_S9_S4_EEENS3_ILi4096EEENS2_IJNS3_ILi16EEENS3_ILi8192EEEEEEEEEEEDaRKT_RKT0_RKT1_RKT2_ENKUlRKT_RKT0_E_clISD_SJ_EEDaSZ_S12_,@function
        .size           $_ZN7cutlass13device_kernelIN5flash19enable_sm80_to_sm89INS1_16FlashAttnBwdSm80INS1_25CollectiveMainloopBwdSm80ILi2ELi2EN4cute5tupleIJNS5_1CILi128EEES8_NS7_ILi64EEEEEENS_10bfloat16_tEfNS_4arch4Sm80ELb0ELb0ELb1ELb1ELb0ELb0ELb0ELb0ELi2ELi4ELi4ELi4ELb0EEENS1_21CollectiveEpilogueBwdISA_SB_SD_Li256ELb1ELb0ELi2EEENS1_19SingleTileSchedulerILb1ELb0ELb0ELi128EEEEEEEEEvNT_6ParamsE$_ZZN4cute6detail16composition_implINS_5tupleIJNS_1CILi8EEENS3_ILi2EEES5_S5_S4_S5_EEENS2_IJNS3_ILi1EEEiiiNS3_ILi72EEENS3_ILi512EEEEEENS2_IJNS2_IJS5_S5_S5_EEES5_NS2_IJNS3_ILi4EEES5_EEEEEENS2_IJNS2_IJS7_S9_S4_EEENS3_ILi4096EEENS2_IJNS3_ILi16EEENS3_ILi8192EEEEEEEEEEEDaRKT_RKT0_RKT1_RKT2_ENKUlRKT_RKT0_E_clISD_SJ_EEDaSZ_S12_,($_ZN7cutlass13device_kernelIN5flash19enable_sm80_to_sm89INS1_16FlashAttnBwdSm80INS1_25CollectiveMainloopBwdSm80ILi2ELi2EN4cute5tupleIJNS5_1CILi128EEES8_NS7_ILi64EEEEEENS_10bfloat16_tEfNS_4arch4Sm80ELb0ELb0ELb1ELb1ELb0ELb0ELb0ELb0ELi2ELi4ELi4ELi4ELb0EEENS1_21CollectiveEpilogueBwdISA_SB_SD_Li256ELb1ELb0ELi2EEENS1_19SingleTileSchedulerILb1ELb0ELb0ELi128EEEEEEEEEvNT_6ParamsE$_ZZN4cute6detail16composition_implINS_5tupleIJNS_1CILi8EEENS3_ILi2EEES5_S5_S4_S5_EEENS2_IJNS3_ILi1EEEiiiNS3_ILi72EEENS3_ILi512EEEEEENS2_IJNS2_IJS5_S5_S5_EEES5_NS3_ILi4EEEEEENS2_IJNS2_IJS7_S9_S4_EEENS3_ILi4096EEENS3_ILi16EEEEEEEEDaRKT_RKT0_RKT1_RKT2_ENKUlRKT_RKT0_E_clISB_SE_EEDaSW_SZ_ - $_ZN7cutlass13device_kernelIN5flash19enable_sm80_to_sm89INS1_16FlashAttnBwdSm80INS1_25CollectiveMainloopBwdSm80ILi2ELi2EN4cute5tupleIJNS5_1CILi128EEES8_NS7_ILi64EEEEEENS_10bfloat16_tEfNS_4arch4Sm80ELb0ELb0ELb1ELb1ELb0ELb0ELb0ELb0ELi2ELi4ELi4ELi4ELb0EEENS1_21CollectiveEpilogueBwdISA_SB_SD_Li256ELb1ELb0ELi2EEENS1_19SingleTileSchedulerILb1ELb0ELb0ELi128EEEEEEEEEvNT_6ParamsE$_ZZN4cute6detail16composition_implINS_5tupleIJNS_1CILi8EEENS3_ILi2EEES5_S5_S4_S5_EEENS2_IJNS3_ILi1EEEiiiNS3_ILi72EEENS3_ILi512EEEEEENS2_IJNS2_IJS5_S5_S5_EEES5_NS2_IJNS3_ILi4EEES5_EEEEEENS2_IJNS2_IJS7_S9_S4_EEENS3_ILi4096EEENS2_IJNS3_ILi16EEENS3_ILi8192EEEEEEEEEEEDaRKT_RKT0_RKT1_RKT2_ENKUlRKT_RKT0_E_clISD_SJ_EEDaSZ_S12_)
$_ZN7cutlass13device_kernelIN5flash19enable_sm80_to_sm89INS1_16FlashAttnBwdSm80INS1_25CollectiveMainloopBwdSm80ILi2ELi2EN4cute5tupleIJNS5_1CILi128EEES8_NS7_ILi64EEEEEENS_10bfloat16_tEfNS_4arch4Sm80ELb0ELb0ELb1ELb1ELb0ELb0ELb0ELb0ELi2ELi4ELi4ELi4ELb0EEENS1_21CollectiveEpilogueBwdISA_SB_SD_Li256ELb1ELb0ELi2EEENS1_19SingleTileSchedulerILb1ELb0ELb0ELi128EEEEEEEEEvNT_6ParamsE$_ZZN4cute6detail16composition_implINS_5tupleIJNS_1CILi8EEENS3_ILi2EEES5_S5_S4_S5_EEENS2_IJNS3_ILi1EEEiiiNS3_ILi72EEENS3_ILi512EEEEEENS2_IJNS2_IJS5_S5_S5_EEES5_NS2_IJNS3_ILi4EEES5_EEEEEENS2_IJNS2_IJS7_S9_S4_EEENS3_ILi4096EEENS2_IJNS3_ILi16EEENS3_ILi8192EEEEEEEEEEEDaRKT_RKT0_RKT1_RKT2_ENKUlRKT_RKT0_E_clISD_SJ_EEDaSZ_S12_:
[----:B------:R-:W-:Y:S01]  /*ed50*/  IADD3 R2, R1, 0x1680, RZ ;  /* 0x0000168001027810 */ /* 0x000fe20007ffe0ff */
[----:B------:R-:W-:Y:S01]  /*ed60*/  IMAD.MOV.U32 R3, RZ, RZ, R65 ;  /* 0x000000ffff037224 */ /* 0x000fe200078e0041 */
[----:B------:R-:W-:Y:S02]  /*ed70*/  MOV R90, 0xeda0 ;  /* 0x0000eda0005a7802 */ /* 0x000fe40000000f00 */
[----:B------:R-:W-:Y:S02]  /*ed80*/  IADD3 R65, R2, c[0x0][0x20], RZ ;  /* 0x0000080002417a10 */ /* 0x000fe40007ffe0ff */
[----:B------:R-:W-:Y:S05]  /*ed90*/  CALL.REL.NOINC `($_ZN7cutlass13device_kernelIN5flash19enable_sm80_to_sm89INS1_16FlashAttnBwdSm80INS1_25CollectiveMainloopBwdSm80ILi2ELi2EN4cute5tupleIJNS5_1CILi128EEES8_NS7_ILi64EEEEEENS_10bfloat16_tEfNS_4arch4Sm80ELb0ELb0ELb1ELb1ELb0ELb0ELb0ELb0ELi2ELi4ELi4ELi4ELb0EEENS1_21CollectiveEpilogueBwdISA_SB_SD_Li256ELb1ELb0ELi2EEENS1_19SingleTileSchedulerILb1ELb0ELb0ELi128EEEEEEEEEvNT_6ParamsE$_ZZN4cute6detail16composition_implINS_5tupleIJNS_1CILi8EEENS3_ILi2EEES5_S5_S4_S5_EEENS2_IJNS3_ILi1EEEiiiNS3_ILi72EEENS3_ILi512EEEEEENS2_IJNS3_ILi4EEES5_EEENS2_IJNS3_ILi16EEENS3_ILi8192EEEEEEEEDaRKT_RKT0_RKT1_RKT2_ENKUlRKT_RKT0_E_clISB_SD_EEDaSU_SX_) ;  /* 0x000003b000007944 */ /* 0x000fea0003c00000 */
[----:B------:R-:W-:Y:S02]  /*eda0*/  MOV R6, 0xedc0 ;  /* 0x0000edc000067802 */ /* 0x000fe40000000f00 */
[----:B-1---5:R-:W-:Y:S05]  /*edb0*/  CALL.REL.NOINC `($_ZN7cutlass13device_kernelIN5flash19enable_sm80_to_sm89INS1_16FlashAttnBwdSm80INS1_25CollectiveMainloopBwdSm80ILi2ELi2EN4cute5tupleIJNS5_1CILi128EEES8_NS7_ILi64EEEEEENS_10bfloat16_tEfNS_4arch4Sm80ELb0ELb0ELb1ELb1ELb0ELb0ELb0ELb0ELi2ELi4ELi4ELi4ELb0EEENS1_21CollectiveEpilogueBwdISA_SB_SD_Li256ELb1ELb0ELi2EEENS1_19SingleTileSchedulerILb1ELb0ELb0ELi128EEEEEEEEEvNT_6ParamsE$_ZN4cute3eso3ESOILb0ELb1EJNS_5tupleIJiiEEENS_1CILi8192EEEEEC2ERKS3_RKS5_) ;  /* 0xffff97a000007944 */ /* 0x022fea0003c3ffff */
[----:B-1----:R1:W5:Y:S01]  /*edc0*/  LDL.64 R2, [R1+0x1680] ;  /* 0x0016800001027983 */ /* 0x0023620000100a00 */
[----:B------:R-:W-:-:S03]  /*edd0*/  MOV R8, 0xedf0 ;  /* 0x0000edf000087802 */ /* 0x000fc60000000f00 */
[----:B-1---5:R-:W-:Y:S05]  /*ede0*/  CALL.REL.NOINC `($_ZN7cutlass13device_kernelIN5flash19enable_sm80_to_sm89INS1_16FlashAttnBwdSm80INS1_25CollectiveMainloopBwdSm80ILi2ELi2EN4cute5tupleIJNS5_1CILi128EEES8_NS7_ILi64EEEEEENS_10bfloat16_tEfNS_4arch4Sm80ELb0ELb0ELb1ELb1ELb0ELb0ELb0ELb0ELi2ELi4ELi4ELi4ELb0EEENS1_21CollectiveEpilogueBwdISA_SB_SD_Li256ELb1ELb0ELi2EEENS1_19SingleTileSchedulerILb1ELb0ELb0ELi128EEEEEEEEEvNT_6ParamsE$_ZN4cute5tupleIJNS0_IJNS0_IJNS_1CILi2EEES2_EEES2_EEENS0_IJNS0_IJiiEEENS1_ILi8192EEEEEEEEC2ERKS4_RKS7_) ;  /* 0xffffcd8000007944 */ /* 0x022fea0003c3ffff */
[----:B-1----:R1:W5:Y:S01]  /*edf0*/  LDL.64 R2, [R1+0x1680] ;  /* 0x0016800001027983 */ /* 0x0023620000100a00 */
[----:B------:R-:W-:Y:S02]  /*ee00*/  MOV R4, R76 ;  /* 0x0000004c00047202 */ /* 0x000fe40000000f00 */
[----:B------:R-:W-:-:S04]  /*ee10*/  MOV R5, 0x0 ;  /* 0x0000000000057802 */ /* 0x000fc80000000f00 */
[----:B------:R-:W-:Y:S05]  /*ee20*/  RET.REL.NODEC R4 `(_ZN7cutlass13device_kernelIN5flash19enable_sm80_to_sm89INS1_16FlashAttnBwdSm80INS1_25CollectiveMainloopBwdSm80ILi2ELi2EN4cute5tupleIJNS5_1CILi128EEES8_NS7_ILi64EEEEEENS_10bfloat16_tEfNS_4arch4Sm80ELb0ELb0ELb1ELb1ELb0ELb0ELb0ELb0ELi2ELi4ELi4ELi4ELb0EEENS1_21CollectiveEpilogueBwdISA_SB_SD_Li256ELb1ELb0ELi2EEENS1_19SingleTileSchedulerILb1ELb0ELb0ELi128EEEEEEEEEvNT_6ParamsE) ;  /* 0xffff11d004007950 */ /* 0x000fea0003c3ffff */
        .type           $_ZN7cutlass13device_kernelIN5flash19enable_sm80_to_sm89INS1_16FlashAttnBwdSm80INS1_25CollectiveMainloopBwdSm80ILi2ELi2EN4cute5tupleIJNS5_1CILi128EEES8_NS7_ILi64EEEEEENS_10bfloat16_tEfNS_4arch4Sm80ELb0ELb0ELb1ELb1ELb0ELb0ELb0ELb0ELi2ELi4ELi4ELi4ELb0EEENS1_21CollectiveEpilogueBwdISA_SB_SD_Li256ELb1ELb0ELi2EEENS1_19SingleTileSchedulerILb1ELb0ELb0ELi128EEEEEEEEEvNT_6ParamsE$_ZZN4cute6detail16composition_implINS_5tupleIJNS_1CILi8EEENS3_ILi2EEES5_S5_S4_S5_EEENS2_IJNS3_ILi1EEEiiiNS3_ILi72EEENS3_ILi512EEEEEENS2_IJNS2_IJS5_S5_S5_EEES5_NS3_ILi4EEEEEENS2_IJNS2_IJS7_S9_S4_EEENS3_ILi4096EEENS3_ILi16EEEEEEEEDaRKT_RKT0_RKT1_RKT2_ENKUlRKT_RKT0_E_clISB_SE_EEDaSW_SZ_,@function
        .size           $_ZN7cutlass13device_kernelIN5flash19enable_sm80_to_sm89INS1_16FlashAttnBwdSm80INS1_25CollectiveMainloopBwdSm80ILi2ELi2EN4cute5tupleIJNS5_1CILi128EEES8_NS7_ILi64EEEEEENS_10bfloat16_tEfNS_4arch4Sm80ELb0ELb0ELb1ELb1ELb0ELb0ELb0ELb0ELi2ELi4ELi4ELi4ELb0EEENS1_21CollectiveEpilogueBwdISA_SB_SD_Li256ELb1ELb0ELi2EEENS1_19SingleTileSchedulerILb1ELb0ELb0ELi128EEEEEEEEEvNT_6ParamsE$_ZZN4cute6detail16composition_implINS_5tupleIJNS_1CILi8EEENS3_ILi2EEES5_S5_S4_S5_EEENS2_IJNS3_ILi1EEEiiiNS3_ILi72EEENS3_ILi512EEEEEENS2_IJNS2_IJS5_S5_S5_EEES5_NS3_ILi4EEEEEENS2_IJNS2_IJS7_S9_S4_EEENS3_ILi4096EEENS3_ILi16EEEEEEEEDaRKT_RKT0_RKT1_RKT2_ENKUlRKT_RKT0_E_clISB_SE_EEDaSW_SZ_,($_ZN7cutlass13device_kernelIN5flash19enable_sm80_to_sm89INS1_16FlashAttnBwdSm80INS1_25CollectiveMainloopBwdSm80ILi2ELi2EN4cute5tupleIJNS5_1CILi128EEES8_NS7_ILi64EEEEEENS_10bfloat16_tEfNS_4arch4Sm80ELb0ELb0ELb1ELb1ELb0ELb0ELb0ELb0ELi2ELi4ELi4ELi4ELb0EEENS1_21CollectiveEpilogueBwdISA_SB_SD_Li256ELb1ELb0ELi2EEENS1_19SingleTileSchedulerILb1ELb0ELb0ELi128EEEEEEEEEvNT_6ParamsE$_ZZN4cute6detail16composition_implINS_5tupleIJNS_1CILi8EEENS3_ILi2EEES5_S5_S4_S5_EEENS2_IJNS3_ILi1EEEiiiNS3_ILi72EEENS3_ILi512EEEEEENS2_IJNS2_IJS5_S5_S5_EEES5_NS3_ILi4EEEEEENS2_IJNS2_IJS7_S9_S4_EEENS3_ILi4096EEENS3_ILi16EEEEEEEEDaRKT_RKT0_RKT1_RKT2_ENKUlRKT_RKT0_E_clISC_SG_EEDaSW_SZ_ - $_ZN7cutlass13device_kernelIN5flash19enable_sm80_to_sm89INS1_16FlashAttnBwdSm80INS1_25CollectiveMainloopBwdSm80ILi2ELi2EN4cute5tupleIJNS5_1CILi128EEES8_NS7_ILi64EEEEEENS_10bfloat16_tEfNS_4arch4Sm80ELb0ELb0ELb1ELb1ELb0ELb0ELb0ELb0ELi2ELi4ELi4ELi4ELb0EEENS1_21CollectiveEpilogueBwdISA_SB_SD_Li256ELb1ELb0ELi2EEENS1_19SingleTileSchedulerILb1ELb0ELb0ELi128EEEEEEEEEvNT_6ParamsE$_ZZN4cute6detail16composition_implINS_5tupleIJNS_1CILi8EEENS3_ILi2EEES5_S5_S4_S5_EEENS2_IJNS3_ILi1EEEiiiNS3_ILi72EEENS3_ILi512EEEEEENS2_IJNS2_IJS5_S5_S5_EEES5_NS3_ILi4EEEEEENS2_IJNS2_IJS7_S9_S4_EEENS3_ILi4096EEENS3_ILi16EEEEEEEEDaRKT_RKT0_RKT1_RKT2_ENKUlRKT_RKT0_E_clISB_SE_EEDaSW_SZ_)
$_ZN7cutlass13device_kernelIN5flash19enable_sm80_to_sm89INS1_16FlashAttnBwdSm80INS1_25CollectiveMainloopBwdSm80ILi2ELi2EN4cute5tupleIJNS5_1CILi128EEES8_NS7_ILi64EEEEEENS_10bfloat16_tEfNS_4arch4Sm80ELb0ELb0ELb1ELb1ELb0ELb0ELb0ELb0ELi2ELi4ELi4ELi4ELb0EEENS1_21CollectiveEpilogueBwdISA_SB_SD_Li256ELb1ELb0ELi2EEENS1_19SingleTileSchedulerILb1ELb0ELb0ELi128EEEEEEEEEvNT_6ParamsE$_ZZN4cute6detail16composition_implINS_5tupleIJNS_1CILi8EEENS3_ILi2EEES5_S5_S4_S5_EEENS2_IJNS3_ILi1EEEiiiNS3_ILi72EEENS3_ILi512EEEEEENS2_IJNS2_IJS5_S5_S5_EEES5_NS3_ILi4EEEEEENS2_IJNS2_IJS7_S9_S4_EEENS3_ILi4096EEENS3_ILi16EEEEEEEEDaRKT_RKT0_RKT1_RKT2_ENKUlRKT_RKT0_E_clISB_SE_EEDaSW_SZ_:
[----:B------:R-:W-:Y:S01]  /*ee30*/  IADD3 R34, R1, 0x1380, RZ ;  /* 0x0000138001227810 */ /* 0x000fe20007ffe0ff */
[----:B------:R-:W-:Y:S01]  /*ee40*/  IMAD.MOV.U32 R4, RZ, RZ, R6 ;  /* 0x000000ffff047224 */ /* 0x000fe200078e0006 */
[----:B------:R-:W-:Y:S02]  /*ee50*/  MOV R10, 0xee90 ;  /* 0x0000ee90000a7802 */ /* 0x000fe40000000f00 */
[----:B------:R-:W-:-:S04]  /*ee60*/  IADD3 R34, R34, c[0x0][0x20], RZ ;  /* 0x0000080022227a10 */ /* 0x000fc80007ffe0ff */
[----:B------:R-:W-:Y:S02]  /*ee70*/  IADD3 R61, R34, 0x4, RZ ;  /* 0x00000004223d7810 */ /* 0x000fe40007ffe0ff */
[----:B------:R-:W-:Y:S05]  /*ee80*/  CALL.REL.NOINC `($_ZN7cutlass13device_kernelIN5flash19enable_sm80_to_sm89INS1_16FlashAttnBwdSm80INS1_25CollectiveMainloopBwdSm80ILi2ELi2EN4cute5tupleIJNS5_1CILi128EEES8_NS7_ILi64EEEEEENS_10bfloat16_tEfNS_4arch4Sm80ELb0ELb0ELb1ELb1ELb0ELb0ELb0ELb0ELi2ELi4ELi4ELi4ELb0EEENS1_21CollectiveEpilogueBwdISA_SB_SD_Li256ELb1ELb0ELi2EEENS1_19SingleTileSchedulerILb1ELb0ELb0ELi128EEEEEEEEEvNT_6ParamsE$_ZZN4cute6detail16composition_implINS_5tupleIJNS_1CILi8EEENS3_ILi2EEES5_S5_S4_S5_EEENS2_IJNS3_ILi1EEEiiiNS3_ILi72EEENS3_ILi512EEEEEENS2_IJS5_S5_S5_EEENS2_IJS7_S9_S4_EEEEEDaRKT_RKT0_RKT1_RKT2_ENKUlRKT_RKT0_E_clIS5_S4_EEDaSR_SU_) ;  /* 0x0000076000007944 */ /* 0x000fea0003c00000 */
[----:B-----5:R-:W-:Y:S01]  /*ee90*/  MOV R3, R2 ;  /* 0x0000000200037202 */ /* 0x020fe20000000f00 */
[----:B------:R-:W-:Y:S01]  /*eea0*/  IMAD.MOV.U32 R77, RZ, RZ, R61 ;  /* 0x000000ffff4d7224 */ /* 0x000fe200078e003d */
[----:B------:R-:W-:Y:S02]  /*eeb0*/  MOV R2, 0xeed0 ;  /* 0x0000eed000027802 */ /* 0x000fe40000000f00 */
[----:B-1----:R-:W-:Y:S05]  /*eec0*/  CALL.REL.NOINC `($_ZN7cutlass13device_kernelIN5flash19enable_sm80_to_sm89INS1_16FlashAttnBwdSm80INS1_25CollectiveMainloopBwdSm80ILi2ELi2EN4cute5tupleIJNS5_1CILi128EEES8_NS7_ILi64EEEEEENS_10bfloat16_tEfNS_4arch4Sm80ELb0ELb0ELb1ELb1ELb0ELb0ELb0ELb0ELi2ELi4ELi4ELi4ELb0EEENS1_21CollectiveEpilogueBwdISA_SB_SD_Li256ELb1ELb0ELi2EEENS1_19SingleTileSchedulerILb1ELb0ELb0ELi128EEEEEEEEEvNT_6ParamsE$_ZN4cute3eso3ESOILb1ELb0EJNS_1CILi1EEENS2_ILi512EEEiEEC2ERKS3_RKS4_RKi) ;  /* 0xffff9fa000007944 */ /* 0x002fea0003c3ffff */
[----:B------:R2:W5:Y:S01]  /*eed0*/  LDL R2, [R1+0x1384] ;  /* 0x0013840001027983 */ /* 0x0005620000100800 */
[----:B------:R-:W-:Y:S02]  /*eee0*/  MOV R76, R34 ;  /* 0x00000022004c7202 */ /* 0x000fe40000000f00 */
[----:B------:R-:W-:Y:S02]  /*eef0*/  MOV R6, 0xef10 ;  /* 0x0000ef1000067802 */ /* 0x000fe40000000f00 */
[----:B-12--5:R-:W-:Y:S05]  /*ef00*/  CALL.REL.NOINC `($_ZN7cutlass13device_kernelIN5flash19enable_sm80_to_sm89INS1_16FlashAttnBwdSm80INS1_25CollectiveMainloopBwdSm80ILi2ELi2EN4cute5tupleIJNS5_1CILi128EEES8_NS7_ILi64EEEEEENS_10bfloat16_tEfNS_4arch4Sm80ELb0ELb0ELb1ELb1ELb0ELb0ELb0ELb0ELi2ELi4ELi4ELi4ELb0EEENS1_21CollectiveEpilogueBwdISA_SB_SD_Li256ELb1ELb0ELi2EEENS1_19SingleTileSchedulerILb1ELb0ELb0ELi128EEEEEEEEEvNT_6ParamsE$_ZN4cute5tupleIJNS0_IJNS_1CILi2EEES2_S2_EEENS0_IJNS1_ILi1EEENS1_ILi512EEEiEEEEEC2ERKS3_RKS6_) ;  /* 0xffffd19000007944 */ /* 0x026fea0003c3ffff */
[----:B------:R1:W5:Y:S01]  /*ef10*/  LDL R34, [R1+0x1380] ;  /* 0x0013800001227983 */ /* 0x0003620000100800 */
[----:B------:R-:W-:-:S04]  /*ef20*/  MOV R61, 0x0 ;  /* 0x00000000003d7802 */ /* 0x000fc80000000f00 */
[----:B------:R-:W-:Y:S05]  /*ef30*/  RET.REL.NODEC R60 `(_ZN7cutlass13device_kernelIN5flash19enable_sm80_to_sm89INS1_16FlashAttnBwdSm80INS1_25CollectiveMainloopBwdSm80ILi2ELi2EN4cute5tupleIJNS5_1CILi128EEES8_NS7_ILi64EEEEEENS_10bfloat16_tEfNS_4arch4Sm80ELb0ELb0ELb1ELb1ELb0ELb0ELb0ELb0ELi2ELi4ELi4ELi4ELb0EEENS1_21CollectiveEpilogueBwdISA_SB_SD_Li256ELb1ELb0ELi2EEENS1_19SingleTileSchedulerILb1ELb0ELb0ELi128EEEEEEEEEvNT_6ParamsE) ;  /* 0xffff10c03c007950 */ /* 0x000fea0003c3ffff */
        .type           $_ZN7cutlass13device_kernelIN5flash19enable_sm80_to_sm89INS1_16FlashAttnBwdSm80INS1_25CollectiveMainloopBwdSm80ILi2ELi2EN4cute5tupleIJNS5_1CILi128EEES8_NS7_ILi64EEEEEENS_10bfloat16_tEfNS_4arch4Sm80ELb0ELb0ELb1ELb1ELb0ELb0ELb0ELb0ELi2ELi4ELi4ELi4ELb0EEENS1_21CollectiveEpilogueBwdISA_SB_SD_Li256ELb1ELb0ELi2EEENS1_19SingleTileSchedulerILb1ELb0ELb0ELi128EEEEEEEEEvNT_6ParamsE$_ZZN4cute6detail16composition_implINS_5tupleIJNS_1CILi8EEENS3_ILi2EEES5_S5_S4_S5_EEENS2_IJNS3_ILi1EEEiiiNS3_ILi72EEENS3_ILi512EEEEEENS2_IJNS2_IJS5_S5_S5_EEES5_NS3_ILi4EEEEEENS2_IJNS2_IJS7_S9_S4_EEENS3_ILi4096EEENS3_ILi16EEEEEEEEDaRKT_RKT0_RKT1_RKT2_ENKUlRKT_RKT0_E_clISC_SG_EEDaSW_SZ_,@function
        .size           $_ZN7cutlass13device_kernelIN5flash19enable_sm80_to_sm89INS1_16FlashAttnBwdSm80INS1_25CollectiveMainloopBwdSm80ILi2ELi2EN4cute5tupleIJNS5_1CILi128EEES8_NS7_ILi64EEEEEENS_10bfloat16_tEfNS_4arch4Sm80ELb0ELb0ELb1ELb1ELb0ELb0ELb0ELb0ELi2ELi4ELi4ELi4ELb0EEENS1_21CollectiveEpilogueBwdISA_SB_SD_Li256ELb1ELb0ELi2EEENS1_19SingleTileSchedulerILb1ELb0ELb0ELi128EEEEEEEEEvNT_6ParamsE$_ZZN4cute6detail16composition_implINS_5tupleIJNS_1CILi8EEENS3_ILi2EEES5_S5_S4_S5_EEENS2_IJNS3_ILi1EEEiiiNS3_ILi72EEENS3_ILi512EEEEEENS2_IJNS2_IJS5_S5_S5_EEES5_NS3_ILi4EEEEEENS2_IJNS2_IJS7_S9_S4_EEENS3_ILi4096EEENS3_ILi16EEEEEEEEDaRKT_RKT0_RKT1_RKT2_ENKUlRKT_RKT0_E_clISC_SG_EEDaSW_SZ_,($_ZN7cutlass13device_kernelIN5flash19enable_sm80_to_sm89INS1_16FlashAttnBwdSm80INS1_25CollectiveMainloopBwdSm80ILi2ELi2EN4cute5tupleIJNS5_1CILi128EEES8_NS7_ILi64EEEEEENS_10bfloat16_tEfNS_4arch4Sm80ELb0ELb0ELb1ELb1ELb0ELb0ELb0ELb0ELi2ELi4ELi4ELi4ELb0EEENS1_21CollectiveEpilogueBwdISA_SB_SD_Li256ELb1ELb0ELi2EEENS1_19SingleTileSchedulerILb1ELb0ELb0ELi128EEEEEEEEEvNT_6ParamsE$_ZZN4cute6detail16composition_implINS_5tupleIJNS_1CILi8EEENS3_ILi2EEES5_S5_S4_S5_EEENS2_IJNS3_ILi1EEEiiiNS3_ILi72EEENS3_ILi512EEEEEENS2_IJNS3_ILi4EEES5_EEENS2_IJNS3_ILi16EEENS3_ILi8192EEEEEEEEDaRKT_RKT0_RKT1_RKT2_ENKUlRKT_RKT0_E_clISB_SD_EEDaSU_SX_ - $_ZN7cutlass13device_kernelIN5flash19enable_sm80_to_sm89INS1_16FlashAttnBwdSm80INS1_25CollectiveMainloopBwdSm80ILi2ELi2EN4cute5tupleIJNS5_1CILi128EEES8_NS7_ILi64EEEEEENS_10bfloat16_tEfNS_4arch4Sm80ELb0ELb0ELb1ELb1ELb0ELb0ELb0ELb0ELi2ELi4ELi4ELi4ELb0EEENS1_21CollectiveEpilogueBwdISA_SB_SD_Li256ELb1ELb0ELi2EEENS1_19SingleTileSchedulerILb1ELb0ELb0ELi128EEEEEEEEEvNT_6ParamsE$_ZZN4cute6detail16composition_implINS_5tupleIJNS_1CILi8EEENS3_ILi2EEES5_S5_S4_S5_EEENS2_IJNS3_ILi1EEEiiiNS3_ILi72EEENS3_ILi512EEEEEENS2_IJNS2_IJS5_S5_S5_EEES5_NS3_ILi4EEEEEENS2_IJNS2_IJS7_S9_S4_EEENS3_ILi4096EEENS3_ILi16EEEEEEEEDaRKT_RKT0_RKT1_RKT2_ENKUlRKT_RKT0_E_clISC_SG_EEDaSW_SZ_)
$_ZN7cutlass13device_kernelIN5flash19enable_sm80_to_sm89INS1_16FlashAttnBwdSm80INS1_25CollectiveMainloopBwdSm80ILi2ELi2EN4cute5tupleIJNS5_1CILi128EEES8_NS7_ILi64EEEEEENS_10bfloat16_tEfNS_4arch4Sm80ELb0ELb0ELb1ELb1ELb0ELb0ELb0ELb0ELi2ELi4ELi4ELi4ELb0EEENS1_21CollectiveEpilogueBwdISA_SB_SD_Li256ELb1ELb0ELi2EEENS1_19SingleTileSchedulerILb1ELb0ELb0ELi128EEEEEEEEEvNT_6ParamsE$_ZZN4cute6detail16composition_implINS_5tupleIJNS_1CILi8EEENS3_ILi2EEES5_S5_S4_S5_EEENS2_IJNS3_ILi1EEEiiiNS3_ILi72EEENS3_ILi512EEEEEENS2_IJNS2_IJS5_S5_S5_EEES5_NS3_ILi4EEEEEENS2_IJNS2_IJS7_S9_S4_EEENS3_ILi4096EEENS3_ILi16EEEEEEEEDaRKT_RKT0_RKT1_RKT2_ENKUlRKT_RKT0_E_clISC_SG_EEDaSW_SZ_:
        /* <DEDUP_REMOVED lines=33> */
        .type           $_ZN7cutlass13device_kernelIN5flash19enable_sm80_to_sm89INS1_16FlashAttnBwdSm80INS1_25CollectiveMainloopBwdSm80ILi2ELi2EN4cute5tupleIJNS5_1CILi128EEES8_NS7_ILi64EEEEEENS_10bfloat16_tEfNS_4arch4Sm80ELb0ELb0ELb1ELb1ELb0ELb0ELb0ELb0ELi2ELi4ELi4ELi4ELb0EEENS1_21CollectiveEpilogueBwdISA_SB_SD_Li256ELb1ELb0ELi2EEENS1_19SingleTileSchedulerILb1ELb0ELb0ELi128EEEEEEEEEvNT_6ParamsE$_ZZN4cute6detail16composition_implINS_5tupleIJNS_1CILi8EEENS3_ILi2EEES5_S5_S4_S5_EEENS2_IJNS3_ILi1EEEiiiNS3_ILi72EEENS3_ILi512EEEEEENS2_IJNS3_ILi4EEES5_EEENS2_IJNS3_ILi16EEENS3_ILi8192EEEEEEEEDaRKT_RKT0_RKT1_RKT2_ENKUlRKT_RKT0_E_clISB_SD_EEDaSU_SX_,@function
        .size           $_ZN7cutlass13device_kernelIN5flash19enable_sm80_to_sm89INS1_16FlashAttnBwdSm80INS1_25CollectiveMainloopBwdSm80ILi2ELi2EN4cute5tupleIJNS5_1CILi128EEES8_NS7_ILi64EEEEEENS_10bfloat16_tEfNS_4arch4Sm80ELb0ELb0ELb1ELb1ELb0ELb0ELb0ELb0ELi2ELi4ELi4ELi4ELb0EEENS1_21CollectiveEpilogueBwdISA_SB_SD_Li256ELb1ELb0ELi2EEENS1_19SingleTileSchedulerILb1ELb0ELb0ELi128EEEEEEEEEvNT_6ParamsE$_ZZN4cute6detail16composition_implINS_5tupleIJNS_1CILi8EEENS3_ILi2EEES5_S5_S4_S5_EEENS2_IJNS3_ILi1EEEiiiNS3_ILi72EEENS3_ILi512EEEEEENS2_IJNS3_ILi4EEES5_EEENS2_IJNS3_ILi16EEENS3_ILi8192EEEEEEEEDaRKT_RKT0_RKT1_RKT2_ENKUlRKT_RKT0_E_clISB_SD_EEDaSU_SX_,($_ZN7cutlass13device_kernelIN5flash19enable_sm80_to_sm89INS1_16FlashAttnBwdSm80INS1_25CollectiveMainloopBwdSm80ILi2ELi2EN4cute5tupleIJNS5_1CILi128EEES8_NS7_ILi64EEEEEENS_10bfloat16_tEfNS_4arch4Sm80ELb0ELb0ELb1ELb1ELb0ELb0ELb0ELb0ELi2ELi4ELi4ELi4ELb0EEENS1_21CollectiveEpilogueBwdISA_SB_SD_Li256ELb1ELb0ELi2EEENS1_19SingleTileSchedulerILb1ELb0ELb0ELi128EEEEEEEEEvNT_6ParamsE$_ZZN4cute6detail16composition_implINS_5tupleIJNS_1CILi8EEENS3_ILi2EEES5_S5_S4_S5_EEENS2_IJNS3_ILi1EEEiiiNS3_ILi72EEENS3_ILi512EEEEEENS2_IJS5_S5_EEENS2_IJS7_S4_EEEEEDaRKT_RKT0_RKT1_RKT2_ENKUlRKT_RKT0_E_clIS5_S4_EEDaSR_SU_ - $_ZN7cutlass13device_kernelIN5flash19enable_sm80_to_sm89INS1_16FlashAttnBwdSm80INS1_25CollectiveMainloopBwdSm80ILi2ELi2EN4cute5tupleIJNS5_1CILi128EEES8_NS7_ILi64EEEEEENS_10bfloat16_tEfNS_4arch4Sm80ELb0ELb0ELb1ELb1ELb0ELb0ELb0ELb0ELi2ELi4ELi4ELi4ELb0EEENS1_21CollectiveEpilogueBwdISA_SB_SD_Li256ELb1ELb0ELi2EEENS1_19SingleTileSchedulerILb1ELb0ELb0ELi128EEEEEEEEEvNT_6ParamsE$_ZZN4cute6detail16composition_implINS_5tupleIJNS_1CILi8EEENS3_ILi2EEES5_S5_S4_S5_EEENS2_IJNS3_ILi1EEEiiiNS3_ILi72EEENS3_ILi512EEEEEENS2_IJNS3_ILi4EEES5_EEENS2_IJNS3_ILi16EEENS3_ILi8192EEEEEEEEDaRKT_RKT0_RKT1_RKT2_ENKUlRKT_RKT0_E_clISB_SD_EEDaSU_SX_)
$_ZN7cutlass13device_kernelIN5flash19enable_sm80_to_sm89INS1_16FlashAttnBwdSm80INS1_25CollectiveMainloopBwdSm80ILi2ELi2EN4cute5tupleIJNS5_1CILi128EEES8_NS7_ILi64EEEEEENS_10bfloat16_tEfNS_4arch4Sm80ELb0ELb0ELb1ELb1ELb0ELb0ELb0ELb0ELi2ELi4ELi4ELi4ELb0EEENS1_21CollectiveEpilogueBwdISA_SB_SD_Li256ELb1ELb0ELi2EEENS1_19SingleTileSchedulerILb1ELb0ELb0ELi128EEEEEEEEEvNT_6ParamsE$_ZZN4cute6detail16composition_implINS_5tupleIJNS_1CILi8EEENS3_ILi2EEES5_S5_S4_S5_EEENS2_IJNS3_ILi1EEEiiiNS3_ILi72EEENS3_ILi512EEEEEENS2_IJNS3_ILi4EEES5_EEENS2_IJNS3_ILi16EEENS3_ILi8192EEEEEEEEDaRKT_RKT0_RKT1_RKT2_ENKUlRKT_RKT0_E_clISB_SD_EEDaSU_SX_:
        /* <DEDUP_REMOVED lines=35> */
        .type           $_ZN7cutlass13device_kernelIN5flash19enable_sm80_to_sm89INS1_16FlashAttnBwdSm80INS1_25CollectiveMainloopBwdSm80ILi2ELi2EN4cute5tupleIJNS5_1CILi128EEES8_NS7_ILi64EEEEEENS_10bfloat16_tEfNS_4arch4Sm80ELb0ELb0ELb1ELb1ELb0ELb0ELb0ELb0ELi2ELi4ELi4ELi4ELb0EEENS1_21CollectiveEpilogueBwdISA_SB_SD_Li256ELb1ELb0ELi2EEENS1_19SingleTileSchedulerILb1ELb0ELb0ELi128EEEEEEEEEvNT_6ParamsE$_ZZN4cute6detail16composition_implINS_5tupleIJNS_1CILi8EEENS3_ILi2EEES5_S5_S4_S5_EEENS2_IJNS3_ILi1EEEiiiNS3_ILi72EEENS3_ILi512EEEEEENS2_IJS5_S5_EEENS2_IJS7_S4_EEEEEDaRKT_RKT0_RKT1_RKT2_ENKUlRKT_RKT0_E_clIS5_S4_EEDaSR_SU_,@function
        .size           $_ZN7cutlass13device_kernelIN5flash19enable_sm80_to_sm89INS1_16FlashAttnBwdSm80INS1_25CollectiveMainloopBwdSm80ILi2ELi2EN4cute5tupleIJNS5_1CILi128EEES8_NS7_ILi64EEEEEENS_10bfloat16_tEfNS_4arch4Sm80ELb0ELb0ELb1ELb1ELb0ELb0ELb0ELb0ELi2ELi4ELi4ELi4ELb0EEENS1_21CollectiveEpilogueBwdISA_SB_SD_Li256ELb1ELb0ELi2EEENS1_19SingleTileSchedulerILb1ELb0ELb0ELi128EEEEEEEEEvNT_6ParamsE$_ZZN4cute6detail16composition_implINS_5tupleIJNS_1CILi8EEENS3_ILi2EEES5_S5_S4_S5_EEENS2_IJNS3_ILi1EEEiiiNS3_ILi72EEENS3_ILi512EEEEEENS2_IJS5_S5_EEENS2_IJS7_S4_EEEEEDaRKT_RKT0_RKT1_RKT2_ENKUlRKT_RKT0_E_clIS5_S4_EEDaSR_SU_,($_ZN7cutlass13device_kernelIN5flash19enable_sm80_to_sm89INS1_16FlashAttnBwdSm80INS1_25CollectiveMainloopBwdSm80ILi2ELi2EN4cute5tupleIJNS5_1CILi128EEES8_NS7_ILi64EEEEEENS_10bfloat16_tEfNS_4arch4Sm80ELb0ELb0ELb1ELb1ELb0ELb0ELb0ELb0ELi2ELi4ELi4ELi4ELb0EEENS1_21CollectiveEpilogueBwdISA_SB_SD_Li256ELb1ELb0ELi2EEENS1_19SingleTileSchedulerILb1ELb0ELb0ELi128EEEEEEEEEvNT_6ParamsE$_ZZN4cute6detail16composition_implINS_5tupleIJNS_1CILi8EEENS3_ILi2EEES5_S5_S4_S5_EEENS2_IJNS3_ILi1EEEiiiNS3_ILi72EEENS3_ILi512EEEEEENS2_IJS5_S5_S5_EEENS2_IJS7_S9_S4_EEEEEDaRKT_RKT0_RKT1_RKT2_ENKUlRKT_RKT0_E_clIS5_S4_EEDaSR_SU_ - $_ZN7cutlass13device_kernelIN5flash19enable_sm80_to_sm89INS1_16FlashAttnBwdSm80INS1_25CollectiveMainloopBwdSm80ILi2ELi2EN4cute5tupleIJNS5_1CILi128EEES8_NS7_ILi64EEEEEENS_10bfloat16_tEfNS_4arch4Sm80ELb0ELb0ELb1ELb1ELb0ELb0ELb0ELb0ELi2ELi4ELi4ELi4ELb0EEENS1_21CollectiveEpilogueBwdISA_SB_SD_Li256ELb1ELb0ELi2EEENS1_19SingleTileSchedulerILb1ELb0ELb0ELi128EEEEEEEEEvNT_6ParamsE$_ZZN4cute6detail16composition_implINS_5tupleIJNS_1CILi8EEENS3_ILi2EEES5_S5_S4_S5_EEENS2_IJNS3_ILi1EEEiiiNS3_ILi72EEENS3_ILi512EEEEEENS2_IJS5_S5_EEENS2_IJS7_S4_EEEEEDaRKT_RKT0_RKT1_RKT2_ENKUlRKT_RKT0_E_clIS5_S4_EEDaSR_SU_)
$_ZN7cutlass13device_kernelIN5flash19enable_sm80_to_sm89INS1_16FlashAttnBwdSm80INS1_25CollectiveMainloopBwdSm80ILi2ELi2EN4cute5tupleIJNS5_1CILi128EEES8_NS7_ILi64EEEEEENS_10bfloat16_tEfNS_4arch4Sm80ELb0ELb0ELb1ELb1ELb0ELb0ELb0ELb0ELi2ELi4ELi4ELi4ELb0EEENS1_21CollectiveEpilogueBwdISA_SB_SD_Li256ELb1ELb0ELi2EEENS1_19SingleTileSchedulerILb1ELb0ELb0ELi128EEEEEEEEEvNT_6ParamsE$_ZZN4cute6detail16composition_implINS_5tupleIJNS_1CILi8EEENS3_ILi2EEES5_S5_S4_S5_EEENS2_IJNS3_ILi1EEEiiiNS3_ILi72EEENS3_ILi512EEEEEENS2_IJS5_S5_EEENS2_IJS7_S4_EEEEEDaRKT_RKT0_RKT1_RKT2_ENKUlRKT_RKT0_E_clIS5_S4_EEDaSR_SU_:
        /* <DEDUP_REMOVED lines=15> */
[----:B-1---5:R-:W-:Y:S05]  /*f470*/  CALL.REL.NOINC `($_ZN7cutlass13device_kernelIN5flash19enable_sm80_to_sm89INS1_16FlashAttnBwdSm80INS1_25CollectiveMainloopBwdSm80ILi2ELi2EN4cute5tupleIJNS5_1CILi128EEES8_NS7_ILi64EEEEEENS_10bfloat16_tEfNS_4arch4Sm80ELb0ELb0ELb1ELb1ELb0ELb0ELb0ELb0ELi2ELi4ELi4ELi4ELb0EEENS1_21CollectiveEpilogueBwdISA_SB_SD_Li256ELb1ELb0ELi2EEENS1_19SingleTileSchedulerILb1ELb0ELb0ELi128EEEEEEEEEvNT_6ParamsE$_ZZN4cute6detail16composition_implINS_5tupleIJNS_1CILi8EEENS3_ILi2EEES5_S5_S4_S5_EEENS2_IJNS3_ILi1EEEiiiNS3_ILi72EEENS3_ILi512EEEEEES5_S4_EEDaRKT_RKT0_RKT1_RKT2_ENKUlRKT_T0_E_clINS2_IJNS2_IJEEEST_S5_S7_EEENS_17integral_constantIiLi1EEEEEDaSP_SQ_) ;  /* 0x0000066000007944 */ /* 0x022fea0003c00000 */
[----:B-----5:R2:W-:Y:S01]  /*f480*/  STL [R1+0x13b0], R2 ;  /* 0x0013b00201007387 */ /* 0x0205e20000100800 */
[----:B------:R-:W-:Y:S02]  /*f490*/  IADD3 R3, R5, 0x28, RZ ;  /* 0x0000002805037810 */ /* 0x000fe40007ffe0ff */
[----:B------:R-:W-:Y:S01]  /*f4a0*/  MOV R6, 0xf4d0 ;  /* 0x0000f4d000067802 */ /* 0x000fe20000000f00 */
[----:B------:R2:W-:Y:S04]  /*f4b0*/  STL.64 [R1+0x13a8], R70 ;  /* 0x0013a84601007387 */ /* 0x0005e80000100a00 */
[----:B-12---:R-:W-:Y:S05]  /*f4c0*/  CALL.REL.NOINC `($_ZN7cutlass13device_kernelIN5flash19enable_sm80_to_sm89INS1_16FlashAttnBwdSm80INS1_25CollectiveMainloopBwdSm80ILi2ELi2EN4cute5tupleIJNS5_1CILi128EEES8_NS7_ILi64EEEEEENS_10bfloat16_tEfNS_4arch4Sm80ELb0ELb0ELb1ELb1ELb0ELb0ELb0ELb0ELi2ELi4ELi4ELi4ELb0EEENS1_21CollectiveEpilogueBwdISA_SB_SD_Li256ELb1ELb0ELi2EEENS1_19SingleTileSchedulerILb1ELb0ELb0ELi128EEEEEEEEEvNT_6ParamsE$_ZZN4cute6detail16composition_implINS_5tupleIJNS_1CILi8EEENS3_ILi2EEES5_S5_S4_S5_EEENS2_IJNS3_ILi1EEEiiiNS3_ILi72EEENS3_ILi512EEEEEES5_S4_EEDaRKT_RKT0_RKT1_RKT2_ENKUlRKT_T0_E_clINS2_IJNS2_IJS5_EEENS2_IJiEEES7_S7_EEENS_17integral_constantIiLi2EEEEEDaSP_SQ_) ;  /* 0x000006e000007944 */ /* 0x006fea0003c00000 */
[----:B------:R-:W2:Y:S01]  /*f4d0*/  LDL.64 R8, [R1+0x13a8] ;  /* 0x0013a80001087983 */ /* 0x000ea20000100a00 */
[----:B------:R-:W-:Y:S02]  /*f4e0*/  IADD3 R3, R5, 0x18, RZ ;  /* 0x0000001805037810 */ /* 0x000fe40007ffe0ff */
[----:B------:R-:W-:Y:S01]  /*f4f0*/  MOV R6, 0xf530 ;  /* 0x0000f53000067802 */ /* 0x000fe20000000f00 */
[----:B-----5:R3:W-:Y:S04]  /*f500*/  STL [R1+0x13a0], R2 ;  /* 0x0013a00201007387 */ /* 0x0207e80000100800 */
[----:B--2---:R3:W-:Y:S02]  /*f510*/  STL.64 [R1+0x1398], R8 ;  /* 0x0013980801007387 */ /* 0x0047e40000100a00 */
[----:B-1-3--:R-:W-:Y:S05]  /*f520*/  CALL.REL.NOINC `($_ZN7cutlass13device_kernelIN5flash19enable_sm80_to_sm89INS1_16FlashAttnBwdSm80INS1_25CollectiveMainloopBwdSm80ILi2ELi2EN4cute5tupleIJNS5_1CILi128EEES8_NS7_ILi64EEEEEENS_10bfloat16_tEfNS_4arch4Sm80ELb0ELb0ELb1ELb1ELb0ELb0ELb0ELb0ELi2ELi4ELi4ELi4ELb0EEENS1_21CollectiveEpilogueBwdISA_SB_SD_Li256ELb1ELb0ELi2EEENS1_19SingleTileSchedulerILb1ELb0ELb0ELi128EEEEEEEEEvNT_6ParamsE$_ZZN4cute6detail16composition_implINS_5tupleIJNS_1CILi8EEENS3_ILi2EEES5_S5_S4_S5_EEENS2_IJNS3_ILi1EEEiiiNS3_ILi72EEENS3_ILi512EEEEEES5_S4_EEDaRKT_RKT0_RKT1_RKT2_ENKUlRKT_T0_E_clINS2_IJNS2_IJS5_EEENS2_IJiEEES7_S7_EEENS_17integral_constantIiLi3EEEEEDaSP_SQ_) ;  /* 0x0000072000007944 */ /* 0x00afea0003c00000 */
[----:B------:R-:W2:Y:S01]  /*f530*/  LDL.64 R8, [R1+0x1398] ;  /* 0x0013980001087983 */ /* 0x000ea20000100a00 */
[----:B------:R-:W-:-:S02]  /*f540*/  IADD3 R3, R5, 0x8, RZ ;  /* 0x0000000805037810 */ /* 0x000fc40007ffe0ff */
[----:B------:R-:W-:Y:S01]  /*f550*/  MOV R6, 0xf590 ;  /* 0x0000f59000067802 */ /* 0x000fe20000000f00 */
[----:B-----5:R3:W-:Y:S04]  /*f560*/  STL [R1+0x1390], R2 ;  /* 0x0013900201007387 */ /* 0x0207e80000100800 */
[----:B--2---:R3:W-:Y:S02]  /*f570*/  STL.64 [R1+0x1388], R8 ;  /* 0x0013880801007387 */ /* 0x0047e40000100a00 */
[----:B-1-3--:R-:W-:Y:S05]  /*f580*/  CALL.REL.NOINC `($_ZN7cutlass13device_kernelIN5flash19enable_sm80_to_sm89INS1_16FlashAttnBwdSm80INS1_25CollectiveMainloopBwdSm80ILi2ELi2EN4cute5tupleIJNS5_1CILi128EEES8_NS7_ILi64EEEEEENS_10bfloat16_tEfNS_4arch4Sm80ELb0ELb0ELb1ELb1ELb0ELb0ELb0ELb0ELi2ELi4ELi4ELi4ELb0EEENS1_21CollectiveEpilogueBwdISA_SB_SD_Li256ELb1ELb0ELi2EEENS1_19SingleTileSchedulerILb1ELb0ELb0ELi128EEEEEEEEEvNT_6ParamsE$_ZZN4cute6detail16composition_implINS_5tupleIJNS_1CILi8EEENS3_ILi2EEES5_S5_S4_S5_EEENS2_IJNS3_ILi1EEEiiiNS3_ILi72EEENS3_ILi512EEEEEES5_S4_EEDaRKT_RKT0_RKT1_RKT2_ENKUlRKT_T0_E_clINS2_IJNS2_IJS5_EEENS2_IJiEEES7_S7_EEENS_17integral_constantIiLi4EEEEEDaSP_SQ_) ;  /* 0x0000076000007944 */ /* 0x00afea0003c00000 */
[----:B------:R-:W-:Y:S02]  /*f590*/  MOV R2, R57 ;  /* 0x0000003900027202 */ /* 0x000fe40000000f00 */
[----:B------:R-:W-:Y:S02]  /*f5a0*/  MOV R6, 0xf5c0 ;  /* 0x0000f5c000067802 */ /* 0x000fe40000000f00 */
[----:B-1---5:R-:W-:Y:S05]  /*f5b0*/  CALL.REL.NOINC `($_ZN7cutlass13device_kernelIN5flash19enable_sm80_to_sm89INS1_16FlashAttnBwdSm80INS1_25CollectiveMainloopBwdSm80ILi2ELi2EN4cute5tupleIJNS5_1CILi128EEES8_NS7_ILi64EEEEEENS_10bfloat16_tEfNS_4arch4Sm80ELb0ELb0ELb1ELb1ELb0ELb0ELb0ELb0ELi2ELi4ELi4ELi4ELb0EEENS1_21CollectiveEpilogueBwdISA_SB_SD_Li256ELb1ELb0ELi2EEENS1_19SingleTileSchedulerILb1ELb0ELb0ELi128EEEEEEEEEvNT_6ParamsE$_ZN4cute5tupleIJNS_1CILi2EEEiEEC2ERKS2_RKi) ;  /* 0xffffcc8000007944 */ /* 0x022fea0003c3ffff */
[----:B------:R1:W5:Y:S01]  /*f5c0*/  LDL R2, [R1+0x13c8] ;  /* 0x0013c80001027983 */ /* 0x0003620000100800 */
[----:B------:R-:W-:-:S04]  /*f5d0*/  MOV R63, 0x0 ;  /* 0x00000000003f7802 */ /* 0x000fc80000000f00 */
[----:B------:R-:W-:Y:S05]  /*f5e0*/  RET.REL.NODEC R62 `(_ZN7cutlass13device_kernelIN5flash19enable_sm80_to_sm89INS1_16FlashAttnBwdSm80INS1_25CollectiveMainloopBwdSm80ILi2ELi2EN4cute5tupleIJNS5_1CILi128EEES8_NS7_ILi64EEEEEENS_10bfloat16_tEfNS_4arch4Sm80ELb0ELb0ELb1ELb1ELb0ELb0ELb0ELb0ELi2ELi4ELi4ELi4ELb0EEENS1_21CollectiveEpilogueBwdISA_SB_SD_Li256ELb1ELb0ELi2EEENS1_19SingleTileSchedulerILb1ELb0ELb0ELi128EEEEEEEEEvNT_6ParamsE) ;  /* 0xffff0a103e007950 */ /* 0x000fea0003c3ffff */
        .type           $_ZN7cutlass13device_kernelIN5flash19enable_sm80_to_sm89INS1_16FlashAttnBwdSm80INS1_25CollectiveMainloopBwdSm80ILi2ELi2EN4cute5tupleIJNS5_1CILi128EEES8_NS7_ILi64EEEEEENS_10bfloat16_tEfNS_4arch4Sm80ELb0ELb0ELb1ELb1ELb0ELb0ELb0ELb0ELi2ELi4ELi4ELi4ELb0EEENS1_21CollectiveEpilogueBwdISA_SB_SD_Li256ELb1ELb0ELi2EEENS1_19SingleTileSchedulerILb1ELb0ELb0ELi128EEEEEEEEEvNT_6ParamsE$_ZZN4cute6detail16composition_implINS_5tupleIJNS_1CILi8EEENS3_ILi2EEES5_S5_S4_S5_EEENS2_IJNS3_ILi1EEEiiiNS3_ILi72EEENS3_ILi512EEEEEENS2_IJS5_S5_S5_EEENS2_IJS7_S9_S4_EEEEEDaRKT_RKT0_RKT1_RKT2_ENKUlRKT_RKT0_E_clIS5_S4_EEDaSR_SU_,@function
        .size           $_ZN7cutlass13device_kernelIN5flash19enable_sm80_to_sm89INS1_16FlashAttnBwdSm80INS1_25CollectiveMainloopBwdSm80ILi2ELi2EN4cute5tupleIJNS5_1CILi128EEES8_NS7_ILi64EEEEEENS_10bfloat16_tEfNS_4arch4Sm80ELb0ELb0ELb1ELb1ELb0ELb0ELb0ELb0ELi2ELi4ELi4ELi4ELb0EEENS1_21CollectiveEpilogueBwdISA_SB_SD_Li256ELb1ELb0ELi2EEENS1_19SingleTileSchedulerILb1ELb0ELb0ELi128EEEEEEEEEvNT_6ParamsE$_ZZN4cute6detail16composition_implINS_5tupleIJNS_1CILi8EEENS3_ILi2EEES5_S5_S4_S5_EEENS2_IJNS3_ILi1EEEiiiNS3_ILi72EEENS3_ILi512EEEEEENS2_IJS5_S5_S5_EEENS2_IJS7_S9_S4_EEEEEDaRKT_RKT0_RKT1_RKT2_ENKUlRKT_RKT0_E_clIS5_S4_EEDaSR_SU_,($_ZN7cutlass13device_kernelIN5flash19enable_sm80_to_sm89INS1_16FlashAttnBwdSm80INS1_25CollectiveMainloopBwdSm80ILi2ELi2EN4cute5tupleIJNS5_1CILi128EEES8_NS7_ILi64EEEEEENS_10bfloat16_tEfNS_4arch4Sm80ELb0ELb0ELb1ELb1ELb0ELb0ELb0ELb0ELi2ELi4ELi4ELi4ELb0EEENS1_21CollectiveEpilogueBwdISA_SB_SD_Li256ELb1ELb0ELi2EEENS1_19SingleTileSchedulerILb1ELb0ELb0ELi128EEEEEEEEEvNT_6ParamsE$_ZZN4cute6detail16composition_implINS_5tupleIJNS_1CILi8EEENS3_ILi2EEES5_S5_S4_S5_EEENS2_IJNS3_ILi1EEEiiiNS3_ILi72EEENS3_ILi512EEEEEENS3_ILi4EEENS3_ILi16EEEEEDaRKT_RKT0_RKT1_RKT2_ENKUlRKT_T0_E_clINS2_IJNS2_IJEEESV_SB_S7_EEENS_17integral_constantIiLi2EEEEEDaSR_SS_ - $_ZN7cutlass13device_kernelIN5flash19enable_sm80_to_sm89INS1_16FlashAttnBwdSm80INS1_25CollectiveMainloopBwdSm80ILi2ELi2EN4cute5tupleIJNS5_1CILi128EEES8_NS7_ILi64EEEEEENS_10bfloat16_tEfNS_4arch4Sm80ELb0ELb0ELb1ELb1ELb0ELb0ELb0ELb0ELi2ELi4ELi4ELi4ELb0EEENS1_21CollectiveEpilogueBwdISA_SB_SD_Li256ELb1ELb0ELi2EEENS1_19SingleTileSchedulerILb1ELb0ELb0ELi128EEEEEEEEEvNT_6ParamsE$_ZZN4cute6detail16composition_implINS_5tupleIJNS_1CILi8EEENS3_ILi2EEES5_S5_S4_S5_EEENS2_IJNS3_ILi1EEEiiiNS3_ILi72EEENS3_ILi512EEEEEENS2_IJS5_S5_S5_EEENS2_IJS7_S9_S4_EEEEEDaRKT_RKT0_RKT1_RKT2_ENKUlRKT_RKT0_E_clIS5_S4_EEDaSR_SU_)
$_ZN7cutlass13device_kernelIN5flash19enable_sm80_to_sm89INS1_16FlashAttnBwdSm80INS1_25CollectiveMainloopBwdSm80ILi2ELi2EN4cute5tupleIJNS5_1CILi128EEES8_NS7_ILi64EEEEEENS_10bfloat16_tEfNS_4arch4Sm80ELb0ELb0ELb1ELb1ELb0ELb0ELb0ELb0ELi2ELi4ELi4ELi4ELb0EEENS1_21CollectiveEpilogueBwdISA_SB_SD_Li256ELb1ELb0ELi2EEENS1_19SingleTileSchedulerILb1ELb0ELb0ELi128EEEEEEEEEvNT_6ParamsE$_ZZN4cute6detail16composition_implINS_5tupleIJNS_1CILi8EEENS3_ILi2EEES5_S5_S4_S5_EEENS2_IJNS3_ILi1EEEiiiNS3_ILi72EEENS3_ILi512EEEEEENS2_IJS5_S5_S5_EEENS2_IJS7_S9_S4_EEEEEDaRKT_RKT0_RKT1_RKT2_ENKUlRKT_RKT0_E_clIS5_S4_EEDaSR_SU_:
        /* <DEDUP_REMOVED lines=37> */
[----:B------:R-:W-:Y:S02]  /*f840*/  MOV R4, R10 ;  /* 0x0000000a00047202 */ /* 0x000fe40000000f00 */
[----:B------:R-:W-:-:S04]  /*f850*/  MOV R5, 0x0 ;  /* 0x0000000000057802 */ /* 0x000fc80000000f00 */
[----:B------:R-:W-:Y:S05]  /*f860*/  RET.REL.NODEC R4 `(_ZN7cutlass13device_kernelIN5flash19enable_sm80_to_sm89INS1_16FlashAttnBwdSm80INS1_25CollectiveMainloopBwdSm80ILi2ELi2EN4cute5tupleIJNS5_1CILi128EEES8_NS7_ILi64EEEEEENS_10bfloat16_tEfNS_4arch4Sm80ELb0ELb0ELb1ELb1ELb0ELb0ELb0ELb0ELi2ELi4ELi4ELi4ELb0EEENS1_21CollectiveEpilogueBwdISA_SB_SD_Li256ELb1ELb0ELi2EEENS1_19SingleTileSchedulerILb1ELb0ELb0ELi128EEEEEEEEEvNT_6ParamsE) ;  /* 0xffff079004007950 */ /* 0x000fea0003c3ffff */
        .type           $_ZN7cutlass13device_kernelIN5flash19enable_sm80_to_sm89INS1_16FlashAttnBwdSm80INS1_25CollectiveMainloopBwdSm80ILi2ELi2EN4cute5tupleIJNS5_1CILi128EEES8_NS7_ILi64EEEEEENS_10bfloat16_tEfNS_4arch4Sm80ELb0ELb0ELb1ELb1ELb0ELb0ELb0ELb0ELi2ELi4ELi4ELi4ELb0EEENS1_21CollectiveEpilogueBwdISA_SB_SD_Li256ELb1ELb0ELi2EEENS1_19SingleTileSchedulerILb1ELb0ELb0ELi128EEEEEEEEEvNT_6ParamsE$_ZZN4cute6detail16composition_implINS_5tupleIJNS_1CILi8EEENS3_ILi2EEES5_S5_S4_S5_EEENS2_IJNS3_ILi1EEEiiiNS3_ILi72EEENS3_ILi512EEEEEENS3_ILi4EEENS3_ILi16EEEEEDaRKT_RKT0_RKT1_RKT2_ENKUlRKT_T0_E_clINS2_IJNS2_IJEEESV_SB_S7_EEENS_17integral_constantIiLi2EEEEEDaSR_SS_,@function
        .size           $_ZN7cutlass13device_kernelIN5flash19enable_sm80_to_sm89INS1_16FlashAttnBwdSm80INS1_25CollectiveMainloopBwdSm80ILi2ELi2EN4cute5tupleIJNS5_1CILi128EEES8_NS7_ILi64EEEEEENS_10bfloat16_tEfNS_4arch4Sm80ELb0ELb0ELb1ELb1ELb0ELb0ELb0ELb0ELi2ELi4ELi4ELi4ELb0EEENS1_21CollectiveEpilogueBwdISA_SB_SD_Li256ELb1ELb0ELi2EEENS1_19SingleTileSchedulerILb1ELb0ELb0ELi128EEEEEEEEEvNT_6ParamsE$_ZZN4cute6detail16composition_implINS_5tupleIJNS_1CILi8EEENS3_ILi2EEES5_S5_S4_S5_EEENS2_IJNS3_ILi1EEEiiiNS3_ILi72EEENS3_ILi512EEEEEENS3_ILi4EEENS3_ILi16EEEEEDaRKT_RKT0_RKT1_RKT2_ENKUlRKT_T0_E_clINS2_IJNS2_IJEEESV_SB_S7_EEENS_17integral_constantIiLi2EEEEEDaSR_SS_,($_ZN7cutlass13device_kernelIN5flash19enable_sm80_to_sm89INS1_16FlashAttnBwdSm80INS1_25CollectiveMainloopBwdSm80ILi2ELi2EN4cute5tupleIJNS5_1CILi128EEES8_NS7_ILi64EEEEEENS_10bfloat16_tEfNS_4arch4Sm80ELb0ELb0ELb1ELb1ELb0ELb0ELb0ELb0ELi2ELi4ELi4ELi4ELb0EEENS1_21CollectiveEpilogueBwdISA_SB_SD_Li256ELb1ELb0ELi2EEENS1_19SingleTileSchedulerILb1ELb0ELb0ELi128EEEEEEEEEvNT_6ParamsE$_ZZN4cute6detail16composition_implINS_5tupleIJNS_1CILi8EEENS3_ILi2EEES5_S5_S4_S5_EEENS2_IJNS3_ILi1EEEiiiNS3_ILi72EEENS3_ILi512EEEEEENS3_ILi4EEENS3_ILi16EEEEEDaRKT_RKT0_RKT1_RKT2_ENKUlRKT_T0_E_clINS2_IJNS2_IJS5_EEENS2_IJiEEES5_S7_EEENS_17integral_constantIiLi3EEEEEDaSR_SS_ - $_ZN7cutlass13device_kernelIN5flash19enable_sm80_to_sm89INS1_16FlashAttnBwdSm80INS1_25CollectiveMainloopBwdSm80ILi2ELi2EN4cute5tupleIJNS5_1CILi128EEES8_NS7_ILi64EEEEEENS_10bfloat16_tEfNS_4arch4Sm80ELb0ELb0ELb1ELb1ELb0ELb0ELb0ELb0ELi2ELi4ELi4ELi4ELb0EEENS1_21CollectiveEpilogueBwdISA_SB_SD_Li256ELb1ELb0ELi2EEENS1_19SingleTileSchedulerILb1ELb0ELb0ELi128EEEEEEEEEvNT_6ParamsE$_ZZN4cute6detail16composition_implINS_5tupleIJNS_1CILi8EEENS3_ILi2EEES5_S5_S4_S5_EEENS2_IJNS3_ILi1EEEiiiNS3_ILi72EEENS3_ILi512EEEEEENS3_ILi4EEENS3_ILi16EEEEEDaRKT_RKT0_RKT1_RKT2_ENKUlRKT_T0_E_clINS2_IJNS2_IJEEESV_SB_S7_EEENS_17integral_constantIiLi2EEEEEDaSR_SS_)
$_ZN7cutlass13device_kernelIN5flash19enable_sm80_to_sm89INS1_16FlashAttnBwdSm80INS1_25CollectiveMainloopBwdSm80ILi2ELi2EN4cute5tupleIJNS5_1CILi128EEES8_NS7_ILi64EEEEEENS_10bfloat16_tEfNS_4arch4Sm80ELb0ELb0ELb1ELb1ELb0ELb0ELb0ELb0ELi2ELi4ELi4ELi4ELb0EEENS1_21CollectiveEpilogueBwdISA_SB_SD_Li256ELb1ELb0ELi2EEENS1_19SingleTileSchedulerILb1ELb0ELb0ELi128EEEEEEEEEvNT_6ParamsE$_ZZN4cute6detail16composition_implINS_5tupleIJNS_1CILi8EEENS3_ILi2EEES5_S5_S4_S5_EEENS2_IJNS3_ILi1EEEiiiNS3_ILi72EEENS3_ILi512EEEEEENS3_ILi4EEENS3_ILi16EEEEEDaRKT_RKT0_RKT1_RKT2_ENKUlRKT_T0_E_clINS2_IJNS2_IJEEESV_SB_S7_EEENS_17integral_constantIiLi2EEEEEDaSR_SS_:
        /* <DEDUP_REMOVED lines=13> */
        .type           $_ZN7cutlass13device_kernelIN5flash19enable_sm80_to_sm89INS1_16FlashAttnBwdSm80INS1_25CollectiveMainloopBwdSm80ILi2ELi2EN4cute5tupleIJNS5_1CILi128EEES8_NS7_ILi64EEEEEENS_10bfloat16_tEfNS_4arch4Sm80ELb0ELb0ELb1ELb1ELb0ELb0ELb0ELb0ELi2ELi4ELi4ELi4ELb0EEENS1_21CollectiveEpilogueBwdISA_SB_SD_Li256ELb1ELb0ELi2EEENS1_19SingleTileSchedulerILb1ELb0ELb0ELi128EEEEEEEEEvNT_6ParamsE$_ZZN4cute6detail16composition_implINS_5tupleIJNS_1CILi8EEENS3_ILi2EEES5_S5_S4_S5_EEENS2_IJNS3_ILi1EEEiiiNS3_ILi72EEENS3_ILi512EEEEEENS3_ILi4EEENS3_ILi16EEEEEDaRKT_RKT0_RKT1_RKT2_ENKUlRKT_T0_E_clINS2_IJNS2_IJS5_EEENS2_IJiEEES5_S7_EEENS_17integral_constantIiLi3EEEEEDaSR_SS_,@function
        .size           $_ZN7cutlass13device_kernelIN5flash19enable_sm80_to_sm89INS1_16FlashAttnBwdSm80INS1_25CollectiveMainloopBwdSm80ILi2ELi2EN4cute5tupleIJNS5_1CILi128EEES8_NS7_ILi64EEEEEENS_10bfloat16_tEfNS_4arch4Sm80ELb0ELb0ELb1ELb1ELb0ELb0ELb0ELb0ELi2ELi4ELi4ELi4ELb0EEENS1_21CollectiveEpilogueBwdISA_SB_SD_Li256ELb1ELb0ELi2EEENS1_19SingleTileSchedulerILb1ELb0ELb0ELi128EEEEEEEEEvNT_6ParamsE$_ZZN4cute6detail16composition_implINS_5tupleIJNS_1CILi8EEENS3_ILi2EEES5_S5_S4_S5_EEENS2_IJNS3_ILi1EEEiiiNS3_ILi72EEENS3_ILi512EEEEEENS3_ILi4EEENS3_ILi16EEEEEDaRKT_RKT0_RKT1_RKT2_ENKUlRKT_T0_E_clINS2_IJNS2_IJS5_EEENS2_IJiEEES5_S7_EEENS_17integral_constantIiLi3EEEEEDaSR_SS_,($_ZN7cutlass13device_kernelIN5flash19enable_sm80_to_sm89INS1_16FlashAttnBwdSm80INS1_25CollectiveMainloopBwdSm80ILi2ELi2EN4cute5tupleIJNS5_1CILi128EEES8_NS7_ILi64EEEEEENS_10bfloat16_tEfNS_4arch4Sm80ELb0ELb0ELb1ELb1ELb0ELb0ELb0ELb0ELi2ELi4ELi4ELi4ELb0EEENS1_21CollectiveEpilogueBwdISA_SB_SD_Li256ELb1ELb0ELi2EEENS1_19SingleTileSchedulerILb1ELb0ELb0ELi128EEEEEEEEEvNT_6ParamsE$_ZZN4cute6detail16composition_implINS_5tupleIJNS_1CILi8EEENS3_ILi2EEES5_S5_S4_S5_EEENS2_IJNS3_ILi1EEEiiiNS3_ILi72EEENS3_ILi512EEEEEENS3_ILi4EEENS3_ILi16EEEEEDaRKT_RKT0_RKT1_RKT2_ENKUlRKT_T0_E_clINS2_IJNS2_IJS5_S5_EEENS2_IJiiEEES7_S7_EEENS_17integral_constantIiLi4EEEEEDaSR_SS_ - $_ZN7cutlass13device_kernelIN5flash19enable_sm80_to_sm89INS1_16FlashAttnBwdSm80INS1_25CollectiveMainloopBwdSm80ILi2ELi2EN4cute5tupleIJNS5_1CILi128EEES8_NS7_ILi64EEEEEENS_10bfloat16_tEfNS_4arch4Sm80ELb0ELb0ELb1ELb1ELb0ELb0ELb0ELb0ELi2ELi4ELi4ELi4ELb0EEENS1_21CollectiveEpilogueBwdISA_SB_SD_Li256ELb1ELb0ELi2EEENS1_19SingleTileSchedulerILb1ELb0ELb0ELi128EEEEEEEEEvNT_6ParamsE$_ZZN4cute6detail16composition_implINS_5tupleIJNS_1CILi8EEENS3_ILi2EEES5_S5_S4_S5_EEENS2_IJNS3_ILi1EEEiiiNS3_ILi72EEENS3_ILi512EEEEEENS3_ILi4EEENS3_ILi16EEEEEDaRKT_RKT0_RKT1_RKT2_ENKUlRKT_T0_E_clINS2_IJNS2_IJS5_EEENS2_IJiEEES5_S7_EEENS_17integral_constantIiLi3EEEEEDaSR_SS_)
$_ZN7cutlass13device_kernelIN5flash19enable_sm80_to_sm89INS1_16FlashAttnBwdSm80INS1_25CollectiveMainloopBwdSm80ILi2ELi2EN4cute5tupleIJNS5_1CILi128EEES8_NS7_ILi64EEEEEENS_10bfloat16_tEfNS_4arch4Sm80ELb0ELb0ELb1ELb1ELb0ELb0ELb0ELb0ELi2ELi4ELi4ELi4ELb0EEENS1_21CollectiveEpilogueBwdISA_SB_SD_Li256ELb1ELb0ELi2EEENS1_19SingleTileSchedulerILb1ELb0ELb0ELi128EEEEEEEEEvNT_6ParamsE$_ZZN4cute6detail16composition_implINS_5tupleIJNS_1CILi8EEENS3_ILi2EEES5_S5_S4_S5_EEENS2_IJNS3_ILi1EEEiiiNS3_ILi72EEENS3_ILi512EEEEEENS3_ILi4EEENS3_ILi16EEEEEDaRKT_RKT0_RKT1_RKT2_ENKUlRKT_T0_E_clINS2_IJNS2_IJS5_EEENS2_IJiEEES5_S7_EEENS_17integral_constantIiLi3EEEEEDaSR_SS_:
        /* <DEDUP_REMOVED lines=13> */
[----:B------:R-:W-:Y:S02]  /*fa10*/  MOV R4, R70 ;  /* 0x0000004600047202 */ /* 0x000fe40000000f00 */
[----:B------:R-:W-:-:S04]  /*fa20*/  MOV R5, 0x0 ;  /* 0x0000000000057802 */ /* 0x000fc80000000f00 */
[----:B------:R-:W-:Y:S05]  /*fa30*/  RET.REL.NODEC R4 `(_ZN7cutlass13device_kernelIN5flash19enable_sm80_to_sm89INS1_16FlashAttnBwdSm80INS1_25CollectiveMainloopBwdSm80ILi2ELi2EN4cute5tupleIJNS5_1CILi128EEES8_NS7_ILi64EEEEEENS_10bfloat16_tEfNS_4arch4Sm80ELb0ELb0ELb1ELb1ELb0ELb0ELb0ELb0ELi2ELi4ELi4ELi4ELb0EEENS1_21CollectiveEpilogueBwdISA_SB_SD_Li256ELb1ELb0ELi2EEENS1_19SingleTileSchedulerILb1ELb0ELb0ELi128EEEEEEEEEvNT_6ParamsE) ;  /* 0xffff05c004007950 */ /* 0x000fea0003c3ffff */
        .type           $_ZN7cutlass13device_kernelIN5flash19enable_sm80_to_sm89INS1_16FlashAttnBwdSm80INS1_25CollectiveMainloopBwdSm80ILi2ELi2EN4cute5tupleIJNS5_1CILi128EEES8_NS7_ILi64EEEEEENS_10bfloat16_tEfNS_4arch4Sm80ELb0ELb0ELb1ELb1ELb0ELb0ELb0ELb0ELi2ELi4ELi4ELi4ELb0EEENS1_21CollectiveEpilogueBwdISA_SB_SD_Li256ELb1ELb0ELi2EEENS1_19SingleTileSchedulerILb1ELb0ELb0ELi128EEEEEEEEEvNT_6ParamsE$_ZZN4cute6detail16composition_implINS_5tupleIJNS_1CILi8EEENS3_ILi2EEES5_S5_S4_S5_EEENS2_IJNS3_ILi1EEEiiiNS3_ILi72EEENS3_ILi512EEEEEENS3_ILi4EEENS3_ILi16EEEEEDaRKT_RKT0_RKT1_RKT2_ENKUlRKT_T0_E_clINS2_IJNS2_IJS5_S5_EEENS2_IJiiEEES7_S7_EEENS_17integral_constantIiLi4EEEEEDaSR_SS_,@function
        .size           $_ZN7cutlass13device_kernelIN5flash19enable_sm80_to_sm89INS1_16FlashAttnBwdSm80INS1_25CollectiveMainloopBwdSm80ILi2ELi2EN4cute5tupleIJNS5_1CILi128EEES8_NS7_ILi64EEEEEENS_10bfloat16_tEfNS_4arch4Sm80ELb0ELb0ELb1ELb1ELb0ELb0ELb0ELb0ELi2ELi4ELi4ELi4ELb0EEENS1_21CollectiveEpilogueBwdISA_SB_SD_Li256ELb1ELb0ELi2EEENS1_19SingleTileSchedulerILb1ELb0ELb0ELi128EEEEEEEEEvNT_6ParamsE$_ZZN4cute6detail16composition_implINS_5tupleIJNS_1CILi8EEENS3_ILi2EEES5_S5_S4_S5_EEENS2_IJNS3_ILi1EEEiiiNS3_ILi72EEENS3_ILi512EEEEEENS3_ILi4EEENS3_ILi16EEEEEDaRKT_RKT0_RKT1_RKT2_ENKUlRKT_T0_E_clINS2_IJNS2_IJS5_S5_EEENS2_IJiiEEES7_S7_EEENS_17integral_constantIiLi4EEEEEDaSR_SS_,($_ZN7cutlass13device_kernelIN5flash19enable_sm80_to_sm89INS1_16FlashAttnBwdSm80INS1_25CollectiveMainloopBwdSm80ILi2ELi2EN4cute5tupleIJNS5_1CILi128EEES8_NS7_ILi64EEEEEENS_10bfloat16_tEfNS_4arch4Sm80ELb0ELb0ELb1ELb1ELb0ELb0ELb0ELb0ELi2ELi4ELi4ELi4ELb0EEENS1_21CollectiveEpilogueBwdISA_SB_SD_Li256ELb1ELb0ELi2EEENS1_19SingleTileSchedulerILb1ELb0ELb0ELi128EEEEEEEEEvNT_6ParamsE$_ZZN4cute6detail16composition_implINS_5tupleIJNS_1CILi8EEENS3_ILi2EEES5_S5_S4_S5_EEENS2_IJNS3_ILi1EEEiiiNS3_ILi72EEENS3_ILi512EEEEEES5_S4_EEDaRKT_RKT0_RKT1_RKT2_ENKUlRKT_T0_E_clINS2_IJNS2_IJEEEST_S5_S7_EEENS_17integral_constantIiLi1EEEEEDaSP_SQ_ - $_ZN7cutlass13device_kernelIN5flash19enable_sm80_to_sm89INS1_16FlashAttnBwdSm80INS1_25CollectiveMainloopBwdSm80ILi2ELi2EN4cute5tupleIJNS5_1CILi128EEES8_NS7_ILi64EEEEEENS_10bfloat16_tEfNS_4arch4Sm80ELb0ELb0ELb1ELb1ELb0ELb0ELb0ELb0ELi2ELi4ELi4ELi4ELb0EEENS1_21CollectiveEpilogueBwdISA_SB_SD_Li256ELb1ELb0ELi2EEENS1_19SingleTileSchedulerILb1ELb0ELb0ELi128EEEEEEEEEvNT_6ParamsE$_ZZN4cute6detail16composition_implINS_5tupleIJNS_1CILi8EEENS3_ILi2EEES5_S5_S4_S5_EEENS2_IJNS3_ILi1EEEiiiNS3_ILi72EEENS3_ILi512EEEEEENS3_ILi4EEENS3_ILi16EEEEEDaRKT_RKT0_RKT1_RKT2_ENKUlRKT_T0_E_clINS2_IJNS2_IJS5_S5_EEENS2_IJiiEEES7_S7_EEENS_17integral_constantIiLi4EEEEEDaSR_SS_)
$_ZN7cutlass13device_kernelIN5flash19enable_sm80_to_sm89INS1_16FlashAttnBwdSm80INS1_25CollectiveMainloopBwdSm80ILi2ELi2EN4cute5tupleIJNS5_1CILi128EEES8_NS7_ILi64EEEEEENS_10bfloat16_tEfNS_4arch4Sm80ELb0ELb0ELb1ELb1ELb0ELb0ELb0ELb0ELi2ELi4ELi4ELi4ELb0EEENS1_21CollectiveEpilogueBwdISA_SB_SD_Li256ELb1ELb0ELi2EEENS1_19SingleTileSchedulerILb1ELb0ELb0ELi128EEEEEEEEEvNT_6ParamsE$_ZZN4cute6detail16composition_implINS_5tupleIJNS_1CILi8EEENS3_ILi2EEES5_S5_S4_S5_EEENS2_IJNS3_ILi1EEEiiiNS3_ILi72EEENS3_ILi512EEEEEENS3_ILi4EEENS3_ILi16EEEEEDaRKT_RKT0_RKT1_RKT2_ENKUlRKT_T0_E_clINS2_IJNS2_IJS5_S5_EEENS2_IJiiEEES7_S7_EEENS_17integral_constantIiLi4EEEEEDaSR_SS_:
        /* <DEDUP_REMOVED lines=10> */
        .type           $_ZN7cutlass13device_kernelIN5flash19enable_sm80_to_sm89INS1_16FlashAttnBwdSm80INS1_25CollectiveMainloopBwdSm80ILi2ELi2EN4cute5tupleIJNS5_1CILi128EEES8_NS7_ILi64EEEEEENS_10bfloat16_tEfNS_4arch4Sm80ELb0ELb0ELb1ELb1ELb0ELb0ELb0ELb0ELi2ELi4ELi4ELi4ELb0EEENS1_21CollectiveEpilogueBwdISA_SB_SD_Li256ELb1ELb0ELi2EEENS1_19SingleTileSchedulerILb1ELb0ELb0ELi128EEEEEEEEEvNT_6ParamsE$_ZZN4cute6detail16composition_implINS_5tupleIJNS_1CILi8EEENS3_ILi2EEES5_S5_S4_S5_EEENS2_IJNS3_ILi1EEEiiiNS3_ILi72EEENS3_ILi512EEEEEES5_S4_EEDaRKT_RKT0_RKT1_RKT2_ENKUlRKT_T0_E_clINS2_IJNS2_IJEEEST_S5_S7_EEENS_17integral_constantIiLi1EEEEEDaSP_SQ_,@function
        .size           $_ZN7cutlass13device_kernelIN5flash19enable_sm80_to_sm89INS1_16FlashAttnBwdSm80INS1_25CollectiveMainloopBwdSm80ILi2ELi2EN4cute5tupleIJNS5_1CILi128EEES8_NS7_ILi64EEEEEENS_10bfloat16_tEfNS_4arch4Sm80ELb0ELb0ELb1ELb1ELb0ELb0ELb0ELb0ELi2ELi4ELi4ELi4ELb0EEENS1_21CollectiveEpilogueBwdISA_SB_SD_Li256ELb1ELb0ELi2EEENS1_19SingleTileSchedulerILb1ELb0ELb0ELi128EEEEEEEEEvNT_6ParamsE$_ZZN4cute6detail16composition_implINS_5tupleIJNS_1CILi8EEENS3_ILi2EEES5_S5_S4_S5_EEENS2_IJNS3_ILi1EEEiiiNS3_ILi72EEENS3_ILi512EEEEEES5_S4_EEDaRKT_RKT0_RKT1_RKT2_ENKUlRKT_T0_E_clINS2_IJNS2_IJEEEST_S5_S7_EEENS_17integral_constantIiLi1EEEEEDaSP_SQ_,($_ZN7cutlass13device_kernelIN5flash19enable_sm80_to_sm89INS1_16FlashAttnBwdSm80INS1_25CollectiveMainloopBwdSm80ILi2ELi2EN4cute5tupleIJNS5_1CILi128EEES8_NS7_ILi64EEEEEENS_10bfloat16_tEfNS_4arch4Sm80ELb0ELb0ELb1ELb1ELb0ELb0ELb0ELb0ELi2ELi4ELi4ELi4ELb0EEENS1_21CollectiveEpilogueBwdISA_SB_SD_Li256ELb1ELb0ELi2EEENS1_19SingleTileSchedulerILb1ELb0ELb0ELi128EEEEEEEEEvNT_6ParamsE$_ZZN4cute6detail16composition_implINS_5tupleIJNS_1CILi8EEENS3_ILi2EEES5_S5_S4_S5_EEENS2_IJNS3_ILi1EEEiiiNS3_ILi72EEENS3_ILi512EEEEEES5_S4_EEDaRKT_RKT0_RKT1_RKT2_ENKUlRKT_T0_E_clINS2_IJNS2_IJS5_EEENS2_IJiEEES7_S7_EEENS_17integral_constantIiLi2EEEEEDaSP_SQ_ - $_ZN7cutlass13device_kernelIN5flash19enable_sm80_to_sm89INS1_16FlashAttnBwdSm80INS1_25CollectiveMainloopBwdSm80ILi2ELi2EN4cute5tupleIJNS5_1CILi128EEES8_NS7_ILi64EEEEEENS_10bfloat16_tEfNS_4arch4Sm80ELb0ELb0ELb1ELb1ELb0ELb0ELb0ELb0ELi2ELi4ELi4ELi4ELb0EEENS1_21CollectiveEpilogueBwdISA_SB_SD_Li256ELb1ELb0ELi2EEENS1_19SingleTileSchedulerILb1ELb0ELb0ELi128EEEEEEEEEvNT_6ParamsE$_ZZN4cute6detail16composition_implINS_5tupleIJNS_1CILi8EEENS3_ILi2EEES5_S5_S4_S5_EEENS2_IJNS3_ILi1EEEiiiNS3_ILi72EEENS3_ILi512EEEEEES5_S4_EEDaRKT_RKT0_RKT1_RKT2_ENKUlRKT_T0_E_clINS2_IJNS2_IJEEEST_S5_S7_EEENS_17integral_constantIiLi1EEEEEDaSP_SQ_)
$_ZN7cutlass13device_kernelIN5flash19enable_sm80_to_sm89INS1_16FlashAttnBwdSm80INS1_25CollectiveMainloopBwdSm80ILi2ELi2EN4cute5tupleIJNS5_1CILi128EEES8_NS7_ILi64EEEEEENS_10bfloat16_tEfNS_4arch4Sm80ELb0ELb0ELb1ELb1ELb0ELb0ELb0ELb0ELi2ELi4ELi4ELi4ELb0EEENS1_21CollectiveEpilogueBwdISA_SB_SD_Li256ELb1ELb0ELi2EEENS1_19SingleTileSchedulerILb1ELb0ELb0ELi128EEEEEEEEEvNT_6ParamsE$_ZZN4cute6detail16composition_implINS_5tupleIJNS_1CILi8EEENS3_ILi2EEES5_S5_S4_S5_EEENS2_IJNS3_ILi1EEEiiiNS3_ILi72EEENS3_ILi512EEEEEES5_S4_EEDaRKT_RKT0_RKT1_RKT2_ENKUlRKT_T0_E_clINS2_IJNS2_IJEEEST_S5_S7_EEENS_17integral_constantIiLi1EEEEEDaSP_SQ_:
        /* <DEDUP_REMOVED lines=10> */
[----:B------:R-:W-:Y:S02]  /*fb80*/  MOV R8, R6 ;  /* 0x0000000600087202 */ /* 0x000fe40000000f00 */
[----:B------:R-:W-:-:S04]  /*fb90*/  MOV R9, 0x0 ;  /* 0x0000000000097802 */ /* 0x000fc80000000f00 */
[----:B------:R-:W-:Y:S05]  /*fba0*/  RET.REL.NODEC R8 `(_ZN7cutlass13device_kernelIN5flash19enable_sm80_to_sm89INS1_16FlashAttnBwdSm80INS1_25CollectiveMainloopBwdSm80ILi2ELi2EN4cute5tupleIJNS5_1CILi128EEES8_NS7_ILi64EEEEEENS_10bfloat16_tEfNS_4arch4Sm80ELb0ELb0ELb1ELb1ELb0ELb0ELb0ELb0ELi2ELi4ELi4ELi4ELb0EEENS1_21CollectiveEpilogueBwdISA_SB_SD_Li256ELb1ELb0ELi2EEENS1_19SingleTileSchedulerILb1ELb0ELb0ELi128EEEEEEEEEvNT_6ParamsE) ;  /* 0xffff045008007950 */ /* 0x000fea0003c3ffff */
        .type           $_ZN7cutlass13device_kernelIN5flash19enable_sm80_to_sm89INS1_16FlashAttnBwdSm80INS1_25CollectiveMainloopBwdSm80ILi2ELi2EN4cute5tupleIJNS5_1CILi128EEES8_NS7_ILi64EEEEEENS_10bfloat16_tEfNS_4arch4Sm80ELb0ELb0ELb1ELb1ELb0ELb0ELb0ELb0ELi2ELi4ELi4ELi4ELb0EEENS1_21CollectiveEpilogueBwdISA_SB_SD_Li256ELb1ELb0ELi2EEENS1_19SingleTileSchedulerILb1ELb0ELb0ELi128EEEEEEEEEvNT_6ParamsE$_ZZN4cute6detail16composition_implINS_5tupleIJNS_1CILi8EEENS3_ILi2EEES5_S5_S4_S5_EEENS2_IJNS3_ILi1EEEiiiNS3_ILi72EEENS3_ILi512EEEEEES5_S4_EEDaRKT_RKT0_RKT1_RKT2_ENKUlRKT_T0_E_clINS2_IJNS2_IJS5_EEENS2_IJiEEES7_S7_EEENS_17integral_constantIiLi2EEEEEDaSP_SQ_,@function
        .size           $_ZN7cutlass13device_kernelIN5flash19enable_sm80_to_sm89INS1_16FlashAttnBwdSm80INS1_25CollectiveMainloopBwdSm80ILi2ELi2EN4cute5tupleIJNS5_1CILi128EEES8_NS7_ILi64EEEEEENS_10bfloat16_tEfNS_4arch4Sm80ELb0ELb0ELb1ELb1ELb0ELb0ELb0ELb0ELi2ELi4ELi4ELi4ELb0EEENS1_21CollectiveEpilogueBwdISA_SB_SD_Li256ELb1ELb0ELi2EEENS1_19SingleTileSchedulerILb1ELb0ELb0ELi128EEEEEEEEEvNT_6ParamsE$_ZZN4cute6detail16composition_implINS_5tupleIJNS_1CILi8EEENS3_ILi2EEES5_S5_S4_S5_EEENS2_IJNS3_ILi1EEEiiiNS3_ILi72EEENS3_ILi512EEEEEES5_S4_EEDaRKT_RKT0_RKT1_RKT2_ENKUlRKT_T0_E_clINS2_IJNS2_IJS5_EEENS2_IJiEEES7_S7_EEENS_17integral_constantIiLi2EEEEEDaSP_SQ_,($_ZN7cutlass13device_kernelIN5flash19enable_sm80_to_sm89INS1_16FlashAttnBwdSm80INS1_25CollectiveMainloopBwdSm80ILi2ELi2EN4cute5tupleIJNS5_1CILi128EEES8_NS7_ILi64EEEEEENS_10bfloat16_tEfNS_4arch4Sm80ELb0ELb0ELb1ELb1ELb0ELb0ELb0ELb0ELi2ELi4ELi4ELi4ELb0EEENS1_21CollectiveEpilogueBwdISA_SB_SD_Li256ELb1ELb0ELi2EEENS1_19SingleTileSchedulerILb1ELb0ELb0ELi128EEEEEEEEEvNT_6ParamsE$_ZZN4cute6detail16composition_implINS_5tupleIJNS_1CILi8EEENS3_ILi2EEES5_S5_S4_S5_EEENS2_IJNS3_ILi1EEEiiiNS3_ILi72EEENS3_ILi512EEEEEES5_S4_EEDaRKT_RKT0_RKT1_RKT2_ENKUlRKT_T0_E_clINS2_IJNS2_IJS5_EEENS2_IJiEEES7_S7_EEENS_17integral_constantIiLi3EEEEEDaSP_SQ_ - $_ZN7cutlass13device_kernelIN5flash19enable_sm80_to_sm89INS1_16FlashAttnBwdSm80INS1_25CollectiveMainloopBwdSm80ILi2ELi2EN4cute5tupleIJNS5_1CILi128EEES8_NS7_ILi64EEEEEENS_10bfloat16_tEfNS_4arch4Sm80ELb0ELb0ELb1ELb1ELb0ELb0ELb0ELb0ELi2ELi4ELi4ELi4ELb0EEENS1_21CollectiveEpilogueBwdISA_SB_SD_Li256ELb1ELb0ELi2EEENS1_19SingleTileSchedulerILb1ELb0ELb0ELi128EEEEEEEEEvNT_6ParamsE$_ZZN4cute6detail16composition_implINS_5tupleIJNS_1CILi8EEENS3_ILi2EEES5_S5_S4_S5_EEENS2_IJNS3_ILi1EEEiiiNS3_ILi72EEENS3_ILi512EEEEEES5_S4_EEDaRKT_RKT0_RKT1_RKT2_ENKUlRKT_T0_E_clINS2_IJNS2_IJS5_EEENS2_IJiEEES7_S7_EEENS_17integral_constantIiLi2EEEEEDaSP_SQ_)
$_ZN7cutlass13device_kernelIN5flash19enable_sm80_to_sm89INS1_16FlashAttnBwdSm80INS1_25CollectiveMainloopBwdSm80ILi2ELi2EN4cute5tupleIJNS5_1CILi128EEES8_NS7_ILi64EEEEEENS_10bfloat16_tEfNS_4arch4Sm80ELb0ELb0ELb1ELb1ELb0ELb0ELb0ELb0ELi2ELi4ELi4ELi4ELb0EEENS1_21CollectiveEpilogueBwdISA_SB_SD_Li256ELb1ELb0ELi2EEENS1_19SingleTileSchedulerILb1ELb0ELb0ELi128EEEEEEEEEvNT_6ParamsE$_ZZN4cute6detail16composition_implINS_5tupleIJNS_1CILi8EEENS3_ILi2EEES5_S5_S4_S5_EEENS2_IJNS3_ILi1EEEiiiNS3_ILi72EEENS3_ILi512EEEEEES5_S4_EEDaRKT_RKT0_RKT1_RKT2_ENKUlRKT_T0_E_clINS2_IJNS2_IJS5_EEENS2_IJiEEES7_S7_EEENS_17integral_constantIiLi2EEEEEDaSP_SQ_:
[----:B------:R-:W-:-:S06]  /*fbb0*/  IADD3 R3, R3, -c[0x0][0x20], RZ ;  /* 0x8000080003037a10 */ /* 0x000fcc0007ffe0ff */
[----:B------:R-:W5:Y:S01]  /*fbc0*/  LDL R3, [R3] ;  /* 0x0000000003037983 */ /* 0x000f620000100800 */
[----:B------:R-:W-:Y:S02]  /*fbd0*/  IADD3 R2, R1, 0x16d0, RZ ;  /* 0x000016d001027810 */ /* 0x000fe40007ffe0ff */
[----:B------:R-:W-:Y:S02]  /*fbe0*/  MOV R4, 0xfc10 ;  /* 0x0000fc1000047802 */ /* 0x000fe40000000f00 */
[----:B------:R-:W-:Y:S02]  /*fbf0*/  IADD3 R2, R2, c[0x0][0x20], RZ ;  /* 0x0000080002027a10 */ /* 0x000fe40007ffe0ff */
[----:B-----5:R-:W-:Y:S05]  /*fc00*/  CALL.REL.NOINC `($_ZN7cutlass13device_kernelIN5flash19enable_sm80_to_sm89INS1_16FlashAttnBwdSm80INS1_25CollectiveMainloopBwdSm80ILi2ELi2EN4cute5tupleIJNS5_1CILi128EEES8_NS7_ILi64EEEEEENS_10bfloat16_tEfNS_4arch4Sm80ELb0ELb0ELb1ELb1ELb0ELb0ELb0ELb0ELi2ELi4ELi4ELi4ELb0EEENS1_21CollectiveEpilogueBwdISA_SB_SD_Li256ELb1ELb0ELi2EEENS1_19SingleTileSchedulerILb1ELb0ELb0ELi128EEEEEEEEEvNT_6ParamsE$_ZN4cute3eso3ESOILb1ELb0EJNS_5tupleIJNS_1CILi2EEEEEENS2_IJiEEENS3_ILi1EEES7_EEC2ERKS5_RKS6_RKS7_SE_) ;  /* 0xffffa1c000007944 */ /* 0x020fea0003c3ffff */
[----:B-1----:R1:W5:Y:S01]  /*fc10*/  LDL R2, [R1+0x16d0] ;  /* 0x0016d00001027983 */ /* 0x0023620000100800 */
[----:B------:R-:W-:Y:S02]  /*fc20*/  MOV R8, R6 ;  /* 0x0000000600087202 */ /* 0x000fe40000000f00 */
[----:B------:R-:W-:-:S04]  /*fc30*/  MOV R9, 0x0 ;  /* 0x0000000000097802 */ /* 0x000fc80000000f00 */
[----:B------:R-:W-:Y:S05]  /*fc40*/  RET.REL.NODEC R8 `(_ZN7cutlass13device_kernelIN5flash19enable_sm80_to_sm89INS1_16FlashAttnBwdSm80INS1_25CollectiveMainloopBwdSm80ILi2ELi2EN4cute5tupleIJNS5_1CILi128EEES8_NS7_ILi64EEEEEENS_10bfloat16_tEfNS_4arch4Sm80ELb0ELb0ELb1ELb1ELb0ELb0ELb0ELb0ELi2ELi4ELi4ELi4ELb0EEENS1_21CollectiveEpilogueBwdISA_SB_SD_Li256ELb1ELb0ELi2EEENS1_19SingleTileSchedulerILb1ELb0ELb0ELi128EEEEEEEEEvNT_6ParamsE) ;  /* 0xffff03b008007950 */ /* 0x000fea0003c3ffff */
        .type           $_ZN7cutlass13device_kernelIN5flash19enable_sm80_to_sm89INS1_16FlashAttnBwdSm80INS1_25CollectiveMainloopBwdSm80ILi2ELi2EN4cute5tupleIJNS5_1CILi128EEES8_NS7_ILi64EEEEEENS_10bfloat16_tEfNS_4arch4Sm80ELb0ELb0ELb1ELb1ELb0ELb0ELb0ELb0ELi2ELi4ELi4ELi4ELb0EEENS1_21CollectiveEpilogueBwdISA_SB_SD_Li256ELb1ELb0ELi2EEENS1_19SingleTileSchedulerILb1ELb0ELb0ELi128EEEEEEEEEvNT_6ParamsE$_ZZN4cute6detail16composition_implINS_5tupleIJNS_1CILi8EEENS3_ILi2EEES5_S5_S4_S5_EEENS2_IJNS3_ILi1EEEiiiNS3_ILi72EEENS3_ILi512EEEEEES5_S4_EEDaRKT_RKT0_RKT1_RKT2_ENKUlRKT_T0_E_clINS2_IJNS2_IJS5_EEENS2_IJiEEES7_S7_EEENS_17integral_constantIiLi3EEEEEDaSP_SQ_,@function
        .size           $_ZN7cutlass13device_kernelIN5flash19enable_sm80_to_sm89INS1_16FlashAttnBwdSm80INS1_25CollectiveMainloopBwdSm80ILi2ELi2EN4cute5tupleIJNS5_1CILi128EEES8_NS7_ILi64EEEEEENS_10bfloat16_tEfNS_4arch4Sm80ELb0ELb0ELb1ELb1ELb0ELb0ELb0ELb0ELi2ELi4ELi4ELi4ELb0EEENS1_21CollectiveEpilogueBwdISA_SB_SD_Li256ELb1ELb0ELi2EEENS1_19SingleTileSchedulerILb1ELb0ELb0ELi128EEEEEEEEEvNT_6ParamsE$_ZZN4cute6detail16composition_implINS_5tupleIJNS_1CILi8EEENS3_ILi2EEES5_S5_S4_S5_EEENS2_IJNS3_ILi1EEEiiiNS3_ILi72EEENS3_ILi512EEEEEES5_S4_EEDaRKT_RKT0_RKT1_RKT2_ENKUlRKT_T0_E_clINS2_IJNS2_IJS5_EEENS2_IJiEEES7_S7_EEENS_17integral_constantIiLi3EEEEEDaSP_SQ_,($_ZN7cutlass13device_kernelIN5flash19enable_sm80_to_sm89INS1_16FlashAttnBwdSm80INS1_25CollectiveMainloopBwdSm80ILi2ELi2EN4cute5tupleIJNS5_1CILi128EEES8_NS7_ILi64EEEEEENS_10bfloat16_tEfNS_4arch4Sm80ELb0ELb0ELb1ELb1ELb0ELb0ELb0ELb0ELi2ELi4ELi4ELi4ELb0EEENS1_21CollectiveEpilogueBwdISA_SB_SD_Li256ELb1ELb0ELi2EEENS1_19SingleTileSchedulerILb1ELb0ELb0ELi128EEEEEEEEEvNT_6ParamsE$_ZZN4cute6detail16composition_implINS_5tupleIJNS_1CILi8EEENS3_ILi2EEES5_S5_S4_S5_EEENS2_IJNS3_ILi1EEEiiiNS3_ILi72EEENS3_ILi512EEEEEES5_S4_EEDaRKT_RKT0_RKT1_RKT2_ENKUlRKT_T0_E_clINS2_IJNS2_IJS5_EEENS2_IJiEEES7_S7_EEENS_17integral_constantIiLi4EEEEEDaSP_SQ_ - $_ZN7cutlass13device_kernelIN5flash19enable_sm80_to_sm89INS1_16FlashAttnBwdSm80INS1_25CollectiveMainloopBwdSm80ILi2ELi2EN4cute5tupleIJNS5_1CILi128EEES8_NS7_ILi64EEEEEENS_10bfloat16_tEfNS_4arch4Sm80ELb0ELb0ELb1ELb1ELb0ELb0ELb0ELb0ELi2ELi4ELi4ELi4ELb0EEENS1_21CollectiveEpilogueBwdISA_SB_SD_Li256ELb1ELb0ELi2EEENS1_19SingleTileSchedulerILb1ELb0ELb0ELi128EEEEEEEEEvNT_6ParamsE$_ZZN4cute6detail16composition_implINS_5tupleIJNS_1CILi8EEENS3_ILi2EEES5_S5_S4_S5_EEENS2_IJNS3_ILi1EEEiiiNS3_ILi72EEENS3_ILi512EEEEEES5_S4_EEDaRKT_RKT0_RKT1_RKT2_ENKUlRKT_T0_E_clINS2_IJNS2_IJS5_EEENS2_IJiEEES7_S7_EEENS_17integral_constantIiLi3EEEEEDaSP_SQ_)
$_ZN7cutlass13device_kernelIN5flash19enable_sm80_to_sm89INS1_16FlashAttnBwdSm80INS1_25CollectiveMainloopBwdSm80ILi2ELi2EN4cute5tupleIJNS5_1CILi128EEES8_NS7_ILi64EEEEEENS_10bfloat16_tEfNS_4arch4Sm80ELb0ELb0ELb1ELb1ELb0ELb0ELb0ELb0ELi2ELi4ELi4ELi4ELb0EEENS1_21CollectiveEpilogueBwdISA_SB_SD_Li256ELb1ELb0ELi2EEENS1_19SingleTileSchedulerILb1ELb0ELb0ELi128EEEEEEEEEvNT_6ParamsE$_ZZN4cute6detail16composition_implINS_5tupleIJNS_1CILi8EEENS3_ILi2EEES5_S5_S4_S5_EEENS2_IJNS3_ILi1EEEiiiNS3_ILi72EEENS3_ILi512EEEEEES5_S4_EEDaRKT_RKT0_RKT1_RKT2_ENKUlRKT_T0_E_clINS2_IJNS2_IJS5_EEENS2_IJiEEES7_S7_EEENS_17integral_constantIiLi3EEEEEDaSP_SQ_:
        /* <DEDUP_REMOVED lines=10> */
        .type           $_ZN7cutlass13device_kernelIN5flash19enable_sm80_to_sm89INS1_16FlashAttnBwdSm80INS1_25CollectiveMainloopBwdSm80ILi2ELi2EN4cute5tupleIJNS5_1CILi128EEES8_NS7_ILi64EEEEEENS_10bfloat16_tEfNS_4arch4Sm80ELb0ELb0ELb1ELb1ELb0ELb0ELb0ELb0ELi2ELi4ELi4ELi4ELb0EEENS1_21CollectiveEpilogueBwdISA_SB_SD_Li256ELb1ELb0ELi2EEENS1_19SingleTileSchedulerILb1ELb0ELb0ELi128EEEEEEEEEvNT_6ParamsE$_ZZN4cute6detail16composition_implINS_5tupleIJNS_1CILi8EEENS3_ILi2EEES5_S5_S4_S5_EEENS2_IJNS3_ILi1EEEiiiNS3_ILi72EEENS3_ILi512EEEEEES5_S4_EEDaRKT_RKT0_RKT1_RKT2_ENKUlRKT_T0_E_clINS2_IJNS2_IJS5_EEENS2_IJiEEES7_S7_EEENS_17integral_constantIiLi4EEEEEDaSP_SQ_,@function
        .size           $_ZN7cutlass13device_kernelIN5flash19enable_sm80_to_sm89INS1_16FlashAttnBwdSm80INS1_25CollectiveMainloopBwdSm80ILi2ELi2EN4cute5tupleIJNS5_1CILi128EEES8_NS7_ILi64EEEEEENS_10bfloat16_tEfNS_4arch4Sm80ELb0ELb0ELb1ELb1ELb0ELb0ELb0ELb0ELi2ELi4ELi4ELi4ELb0EEENS1_21CollectiveEpilogueBwdISA_SB_SD_Li256ELb1ELb0ELi2EEENS1_19SingleTileSchedulerILb1ELb0ELb0ELi128EEEEEEEEEvNT_6ParamsE$_ZZN4cute6detail16composition_implINS_5tupleIJNS_1CILi8EEENS3_ILi2EEES5_S5_S4_S5_EEENS2_IJNS3_ILi1EEEiiiNS3_ILi72EEENS3_ILi512EEEEEES5_S4_EEDaRKT_RKT0_RKT1_RKT2_ENKUlRKT_T0_E_clINS2_IJNS2_IJS5_EEENS2_IJiEEES7_S7_EEENS_17integral_constantIiLi4EEEEEDaSP_SQ_,($_ZN7cutlass13device_kernelIN5flash19enable_sm80_to_sm89INS1_16FlashAttnBwdSm80INS1_25CollectiveMainloopBwdSm80ILi2ELi2EN4cute5tupleIJNS5_1CILi128EEES8_NS7_ILi64EEEEEENS_10bfloat16_tEfNS_4arch4Sm80ELb0ELb0ELb1ELb1ELb0ELb0ELb0ELb0ELi2ELi4ELi4ELi4ELb0EEENS1_21CollectiveEpilogueBwdISA_SB_SD_Li256ELb1ELb0ELi2EEENS1_19SingleTileSchedulerILb1ELb0ELb0ELi128EEEEEEEEEvNT_6ParamsE$_ZZN4cute6detail9lift_diceINS_5tupleIJiNS2_IJiNS_1CILi0EEEEEEEEES6_EEDaRKT_RKT0_ENKUlRKT_RKT0_E_clIS5_S5_EEDaSF_SI_ - $_ZN7cutlass13device_kernelIN5flash19enable_sm80_to_sm89INS1_16FlashAttnBwdSm80INS1_25CollectiveMainloopBwdSm80ILi2ELi2EN4cute5tupleIJNS5_1CILi128EEES8_NS7_ILi64EEEEEENS_10bfloat16_tEfNS_4arch4Sm80ELb0ELb0ELb1ELb1ELb0ELb0ELb0ELb0ELi2ELi4ELi4ELi4ELb0EEENS1_21CollectiveEpilogueBwdISA_SB_SD_Li256ELb1ELb0ELi2EEENS1_19SingleTileSchedulerILb1ELb0ELb0ELi128EEEEEEEEEvNT_6ParamsE$_ZZN4cute6detail16composition_implINS_5tupleIJNS_1CILi8EEENS3_ILi2EEES5_S5_S4_S5_EEENS2_IJNS3_ILi1EEEiiiNS3_ILi72EEENS3_ILi512EEEEEES5_S4_EEDaRKT_RKT0_RKT1_RKT2_ENKUlRKT_T0_E_clINS2_IJNS2_IJS5_EEENS2_IJiEEES7_S7_EEENS_17integral_constantIiLi4EEEEEDaSP_SQ_)
$_ZN7cutlass13device_kernelIN5flash19enable_sm80_to_sm89INS1_16FlashAttnBwdSm80INS1_25CollectiveMainloopBwdSm80ILi2ELi2EN4cute5tupleIJNS5_1CILi128EEES8_NS7_ILi64EEEEEENS_10bfloat16_tEfNS_4arch4Sm80ELb0ELb0ELb1ELb1ELb0ELb0ELb0ELb0ELi2ELi4ELi4ELi4ELb0EEENS1_21CollectiveEpilogueBwdISA_SB_SD_Li256ELb1ELb0ELi2EEENS1_19SingleTileSchedulerILb1ELb0ELb0ELi128EEEEEEEEEvNT_6ParamsE$_ZZN4cute6detail16composition_implINS_5tupleIJNS_1CILi8EEENS3_ILi2EEES5_S5_S4_S5_EEENS2_IJNS3_ILi1EEEiiiNS3_ILi72EEENS3_ILi512EEEEEES5_S4_EEDaRKT_RKT0_RKT1_RKT2_ENKUlRKT_T0_E_clINS2_IJNS2_IJS5_EEENS2_IJiEEES7_S7_EEENS_17integral_constantIiLi4EEEEEDaSP_SQ_:
        /* <DEDUP_REMOVED lines=10> */
        .type           $_ZN7cutlass13device_kernelIN5flash19enable_sm80_to_sm89INS1_16FlashAttnBwdSm80INS1_25CollectiveMainloopBwdSm80ILi2ELi2EN4cute5tupleIJNS5_1CILi128EEES8_NS7_ILi64EEEEEENS_10bfloat16_tEfNS_4arch4Sm80ELb0ELb0ELb1ELb1ELb0ELb0ELb0ELb0ELi2ELi4ELi4ELi4ELb0EEENS1_21CollectiveEpilogueBwdISA_SB_SD_Li256ELb1ELb0ELi2EEENS1_19SingleTileSchedulerILb1ELb0ELb0ELi128EEEEEEEEEvNT_6ParamsE$_ZZN4cute6detail9lift_diceINS_5tupleIJiNS2_IJiNS_1CILi0EEEEEEEEES6_EEDaRKT_RKT0_ENKUlRKT_RKT0_E_clIS5_S5_EEDaSF_SI_,@function
        .size           $_ZN7cutlass13device_kernelIN5flash19enable_sm80_to_sm89INS1_16FlashAttnBwdSm80INS1_25CollectiveMainloopBwdSm80ILi2ELi2EN4cute5tupleIJNS5_1CILi128EEES8_NS7_ILi64EEEEEENS_10bfloat16_tEfNS_4arch4Sm80ELb0ELb0ELb1ELb1ELb0ELb0ELb0ELb0ELi2ELi4ELi4ELi4ELb0EEENS1_21CollectiveEpilogueBwdISA_SB_SD_Li256ELb1ELb0ELi2EEENS1_19SingleTileSchedulerILb1ELb0ELb0ELi128EEEEEEEEEvNT_6ParamsE$_ZZN4cute6detail9lift_diceINS_5tupleIJiNS2_IJiNS_1CILi0EEEEEEEEES6_EEDaRKT_RKT0_ENKUlRKT_RKT0_E_clIS5_S5_EEDaSF_SI_,($_ZN7cutlass13device_kernelIN5flash19enable_sm80_to_sm89INS1_16FlashAttnBwdSm80INS1_25CollectiveMainloopBwdSm80ILi2ELi2EN4cute5tupleIJNS5_1CILi128EEES8_NS7_ILi64EEEEEENS_10bfloat16_tEfNS_4arch4Sm80ELb0ELb0ELb1ELb1ELb0ELb0ELb0ELb0ELi2ELi4ELi4ELi4ELb0EEENS1_21CollectiveEpilogueBwdISA_SB_SD_Li256ELb1ELb0ELi2EEENS1_19SingleTileSchedulerILb1ELb0ELb0ELi128EEEEEEEEEvNT_6ParamsE$_ZZN4cute6detail9lift_diceINS_5tupleIJiNS2_IJiNS_1CILi0EEEEEEEEES6_EEDaRKT_RKT0_ENKUlRKT_RKT0_E_clIiiEEDaSF_SI_ - $_ZN7cutlass13device_kernelIN5flash19enable_sm80_to_sm89INS1_16FlashAttnBwdSm80INS1_25CollectiveMainloopBwdSm80ILi2ELi2EN4cute5tupleIJNS5_1CILi128EEES8_NS7_ILi64EEEEEENS_10bfloat16_tEfNS_4arch4Sm80ELb0ELb0ELb1ELb1ELb0ELb0ELb0ELb0ELi2ELi4ELi4ELi4ELb0EEENS1_21CollectiveEpilogueBwdISA_SB_SD_Li256ELb1ELb0ELi2EEENS1_19SingleTileSchedulerILb1ELb0ELb0ELi128EEEEEEEEEvNT_6ParamsE$_ZZN4cute6detail9lift_diceINS_5tupleIJiNS2_IJiNS_1CILi0EEEEEEEEES6_EEDaRKT_RKT0_ENKUlRKT_RKT0_E_clIS5_S5_EEDaSF_SI_)
$_ZN7cutlass13device_kernelIN5flash19enable_sm80_to_sm89INS1_16FlashAttnBwdSm80INS1_25CollectiveMainloopBwdSm80ILi2ELi2EN4cute5tupleIJNS5_1CILi128EEES8_NS7_ILi64EEEEEENS_10bfloat16_tEfNS_4arch4Sm80ELb0ELb0ELb1ELb1ELb0ELb0ELb0ELb0ELi2ELi4ELi4ELi4ELb0EEENS1_21CollectiveEpilogueBwdISA_SB_SD_Li256ELb1ELb0ELi2EEENS1_19SingleTileSchedulerILb1ELb0ELb0ELi128EEEEEEEEEvNT_6ParamsE$_ZZN4cute6detail9lift_diceINS_5tupleIJiNS2_IJiNS_1CILi0EEEEEEEEES6_EEDaRKT_RKT0_ENKUlRKT_RKT0_E_clIS5_S5_EEDaSF_SI_:
[----:B------:R-:W-:Y:S02]  /*fd90*/  MOV R6, 0xfdb0 ;  /* 0x0000fdb000067802 */ /* 0x000fe40000000f00 */
[----:B------:R-:W-:Y:S05]  /*fda0*/  CALL.REL.NOINC `($_ZN7cutlass13device_kernelIN5flash19enable_sm80_to_sm89INS1_16FlashAttnBwdSm80INS1_25CollectiveMainloopBwdSm80ILi2ELi2EN4cute5tupleIJNS5_1CILi128EEES8_NS7_ILi64EEEEEENS_10bfloat16_tEfNS_4arch4Sm80ELb0ELb0ELb1ELb1ELb0ELb0ELb0ELb0ELi2ELi4ELi4ELi4ELb0EEENS1_21CollectiveEpilogueBwdISA_SB_SD_Li256ELb1ELb0ELi2EEENS1_19SingleTileSchedulerILb1ELb0ELb0ELi128EEEEEEEEEvNT_6ParamsE$_ZZN4cute6detail9lift_diceINS_5tupleIJiNS_1CILi0EEEEEES5_EEDaRKT_RKT0_ENKUlRKT_RKT0_E_clIiiEEDaSE_SH_) ;  /* 0x000000e000007944 */ /* 0x000fea0003c00000 */
[----:B------:R-:W-:Y:S02]  /*fdb0*/  MOV R70, 0xfdd0 ;  /* 0x0000fdd000467802 */ /* 0x000fe40000000f00 */
[----:B-1---5:R-:W-:Y:S05]  /*fdc0*/  CALL.REL.NOINC `($_ZN7cutlass13device_kernelIN5flash19enable_sm80_to_sm89INS1_16FlashAttnBwdSm80INS1_25CollectiveMainloopBwdSm80ILi2ELi2EN4cute5tupleIJNS5_1CILi128EEES8_NS7_ILi64EEEEEENS_10bfloat16_tEfNS_4arch4Sm80ELb0ELb0ELb1ELb1ELb0ELb0ELb0ELb0ELi2ELi4ELi4ELi4ELb0EEENS1_21CollectiveEpilogueBwdISA_SB_SD_Li256ELb1ELb0ELi2EEENS1_19SingleTileSchedulerILb1ELb0ELb0ELi128EEEEEEEEEvNT_6ParamsE$_ZZN4cute12filter_tupleINS_5tupleIJiNS_1CILi0EEEEEES4_ZNS_6detail9lift_diceIS4_S4_EEDaRKT_RKT0_EUlRKT_RKT0_E_EEDaS9_SC_OT1_ENKUlDpSF_E_clIJNS1_IJiEEENS1_IJS3_EEEEEEDaSM_) ;  /* 0xffffd26000007944 */ /* 0x022fea0003c3ffff */
[----:B-----5:R-:W-:Y:S02]  /*fdd0*/  MOV R6, R2 ;  /* 0x0000000200067202 */ /* 0x020fe40000000f00 */
[----:B------:R-:W-:Y:S02]  /*fde0*/  MOV R2, R10 ;  /* 0x0000000a00027202 */ /* 0x000fe40000000f00 */
[----:B------:R-:W-:-:S04]  /*fdf0*/  MOV R3, 0x0 ;  /* 0x0000000000037802 */ /* 0x000fc80000000f00 */
[----:B------:R-:W-:Y:S05]  /*fe00*/  RET.REL.NODEC R2 `(_ZN7cutlass13device_kernelIN5flash19enable_sm80_to_sm89INS1_16FlashAttnBwdSm80INS1_25CollectiveMainloopBwdSm80ILi2ELi2EN4cute5tupleIJNS5_1CILi128EEES8_NS7_ILi64EEEEEENS_10bfloat16_tEfNS_4arch4Sm80ELb0ELb0ELb1ELb1ELb0ELb0ELb0ELb0ELi2ELi4ELi4ELi4ELb0EEENS1_21CollectiveEpilogueBwdISA_SB_SD_Li256ELb1ELb0ELi2EEENS1_19SingleTileSchedulerILb1ELb0ELb0ELi128EEEEEEEEEvNT_6ParamsE) ;  /* 0xffff01f002007950 */ /* 0x000fea0003c3ffff */
        .type           $_ZN7cutlass13device_kernelIN5flash19enable_sm80_to_sm89INS1_16FlashAttnBwdSm80INS1_25CollectiveMainloopBwdSm80ILi2ELi2EN4cute5tupleIJNS5_1CILi128EEES8_NS7_ILi64EEEEEENS_10bfloat16_tEfNS_4arch4Sm80ELb0ELb0ELb1ELb1ELb0ELb0ELb0ELb0ELi2ELi4ELi4ELi4ELb0EEENS1_21CollectiveEpilogueBwdISA_SB_SD_Li256ELb1ELb0ELi2EEENS1_19SingleTileSchedulerILb1ELb0ELb0ELi128EEEEEEEEEvNT_6ParamsE$_ZZN4cute6detail9lift_diceINS_5tupleIJiNS2_IJiNS_1CILi0EEEEEEEEES6_EEDaRKT_RKT0_ENKUlRKT_RKT0_E_clIiiEEDaSF_SI_,@function
        .size           $_ZN7cutlass13device_kernelIN5flash19enable_sm80_to_sm89INS1_16FlashAttnBwdSm80INS1_25CollectiveMainloopBwdSm80ILi2ELi2EN4cute5tupleIJNS5_1CILi128EEES8_NS7_ILi64EEEEEENS_10bfloat16_tEfNS_4arch4Sm80ELb0ELb0ELb1ELb1ELb0ELb0ELb0ELb0ELi2ELi4ELi4ELi4ELb0EEENS1_21CollectiveEpilogueBwdISA_SB_SD_Li256ELb1ELb0ELi2EEENS1_19SingleTileSchedulerILb1ELb0ELb0ELi128EEEEEEEEEvNT_6ParamsE$_ZZN4cute6detail9lift_diceINS_5tupleIJiNS2_IJiNS_1CILi0EEEEEEEEES6_EEDaRKT_RKT0_ENKUlRKT_RKT0_E_clIiiEEDaSF_SI_,($_ZN7cutlass13device_kernelIN5flash19enable_sm80_to_sm89INS1_16FlashAttnBwdSm80INS1_25CollectiveMainloopBwdSm80ILi2ELi2EN4cute5tupleIJNS5_1CILi128EEES8_NS7_ILi64EEEEEENS_10bfloat16_tEfNS_4arch4Sm80ELb0ELb0ELb1ELb1ELb0ELb0ELb0ELb0ELi2ELi4ELi4ELi4ELb0EEENS1_21CollectiveEpilogueBwdISA_SB_SD_Li256ELb1ELb0ELi2EEENS1_19SingleTileSchedulerILb1ELb0ELb0ELi128EEEEEEEEEvNT_6ParamsE$_ZZN4cute6detail9lift_diceINS_5tupleIJiNS_1CILi0EEEEEES5_EEDaRKT_RKT0_ENKUlRKT_RKT0_E_clIiiEEDaSE_SH_ - $_ZN7cutlass13device_kernelIN5flash19enable_sm80_to_sm89INS1_16FlashAttnBwdSm80INS1_25CollectiveMainloopBwdSm80ILi2ELi2EN4cute5tupleIJNS5_1CILi128EEES8_NS7_ILi64EEEEEENS_10bfloat16_tEfNS_4arch4Sm80ELb0ELb0ELb1ELb1ELb0ELb0ELb0ELb0ELi2ELi4ELi4ELi4ELb0EEENS1_21CollectiveEpilogueBwdISA_SB_SD_Li256ELb1ELb0ELi2EEENS1_19SingleTileSchedulerILb1ELb0ELb0ELi128EEEEEEEEEvNT_6ParamsE$_ZZN4cute6detail9lift_diceINS_5tupleIJiNS2_IJiNS_1CILi0EEEEEEEEES6_EEDaRKT_RKT0_ENKUlRKT_RKT0_E_clIiiEEDaSF_SI_)
$_ZN7cutlass13device_kernelIN5flash19enable_sm80_to_sm89INS1_16FlashAttnBwdSm80INS1_25CollectiveMainloopBwdSm80ILi2ELi2EN4cute5tupleIJNS5_1CILi128EEES8_NS7_ILi64EEEEEENS_10bfloat16_tEfNS_4arch4Sm80ELb0ELb0ELb1ELb1ELb0ELb0ELb0ELb0ELi2ELi4ELi4ELi4ELb0EEENS1_21CollectiveEpilogueBwdISA_SB_SD_Li256ELb1ELb0ELi2EEENS1_19SingleTileSchedulerILb1ELb0ELb0ELi128EEEEEEEEEvNT_6ParamsE$_ZZN4cute6detail9lift_diceINS_5tupleIJiNS2_IJiNS_1CILi0EEEEEEEEES6_EEDaRKT_RKT0_ENKUlRKT_RKT0_E_clIiiEEDaSF_SI_:
[----:B------:R-:W-:Y:S02]  /*fe10*/  IADD3 R2, R1, 0x1684, RZ ;  /* 0x0000168401027810 */ /* 0x000fe40007ffe0ff */
[----:B------:R-:W-:Y:S02]  /*fe20*/  MOV R8, 0xfe50 ;  /* 0x0000fe5000087802 */ /* 0x000fe40000000f00 */
[----:B------:R-:W-:Y:S02]  /*fe30*/  IADD3 R2, R2, c[0x0][0x20], RZ ;  /* 0x0000080002027a10 */ /* 0x000fe40007ffe0ff */
[----:B------:R-:W-:Y:S05]  /*fe40*/  CALL.REL.NOINC `($_ZN7cutlass13device_kernelIN5flash19enable_sm80_to_sm89INS1_16FlashAttnBwdSm80INS1_25CollectiveMainloopBwdSm80ILi2ELi2EN4cute5tupleIJNS5_1CILi128EEES8_NS7_ILi64EEEEEENS_10bfloat16_tEfNS_4arch4Sm80ELb0ELb0ELb1ELb1ELb0ELb0ELb0ELb0ELi2ELi4ELi4ELi4ELb0EEENS1_21CollectiveEpilogueBwdISA_SB_SD_Li256ELb1ELb0ELi2EEENS1_19SingleTileSchedulerILb1ELb0ELb0ELi128EEEEEEEEEvNT_6ParamsE$_ZN4cute3eso3ESOILb0ELb1EJiEEC2ERKi) ;  /* 0xffff87b000007944 */ /* 0x000fea0003c3ffff */
[----:B------:R2:W5:Y:S01]  /*fe50*/  LDL R11, [R1+0x1684] ;  /* 0x00168400010b7983 */ /* 0x0005620000100800 */
[----:B-1----:R-:W-:Y:S02]  /*fe60*/  MOV R2, R10 ;  /* 0x0000000a00027202 */ /* 0x002fe40000000f00 */
[----:B------:R-:W-:-:S04]  /*fe70*/  MOV R3, 0x0 ;  /* 0x0000000000037802 */ /* 0x000fc80000000f00 */
[----:B------:R-:W-:Y:S05]  /*fe80*/  RET.REL.NODEC R2 `(_ZN7cutlass13device_kernelIN5flash19enable_sm80_to_sm89INS1_16FlashAttnBwdSm80INS1_25CollectiveMainloopBwdSm80ILi2ELi2EN4cute5tupleIJNS5_1CILi128EEES8_NS7_ILi64EEEEEENS_10bfloat16_tEfNS_4arch4Sm80ELb0ELb0ELb1ELb1ELb0ELb0ELb0ELb0ELi2ELi4ELi4ELi4ELb0EEENS1_21CollectiveEpilogueBwdISA_SB_SD_Li256ELb1ELb0ELi2EEENS1_19SingleTileSchedulerILb1ELb0ELb0ELi128EEEEEEEEEvNT_6ParamsE) ;  /* 0xffff017002007950 */ /* 0x000fea0003c3ffff */
        .type           $_ZN7cutlass13device_kernelIN5flash19enable_sm80_to_sm89INS1_16FlashAttnBwdSm80INS1_25CollectiveMainloopBwdSm80ILi2ELi2EN4cute5tupleIJNS5_1CILi128EEES8_NS7_ILi64EEEEEENS_10bfloat16_tEfNS_4arch4Sm80ELb0ELb0ELb1ELb1ELb0ELb0ELb0ELb0ELi2ELi4ELi4ELi4ELb0EEENS1_21CollectiveEpilogueBwdISA_SB_SD_Li256ELb1ELb0ELi2EEENS1_19SingleTileSchedulerILb1ELb0ELb0ELi128EEEEEEEEEvNT_6ParamsE$_ZZN4cute6detail9lift_diceINS_5tupleIJiNS_1CILi0EEEEEES5_EEDaRKT_RKT0_ENKUlRKT_RKT0_E_clIiiEEDaSE_SH_,@function
        .size           $_ZN7cutlass13device_kernelIN5flash19enable_sm80_to_sm89INS1_16FlashAttnBwdSm80INS1_25CollectiveMainloopBwdSm80ILi2ELi2EN4cute5tupleIJNS5_1CILi128EEES8_NS7_ILi64EEEEEENS_10bfloat16_tEfNS_4arch4Sm80ELb0ELb0ELb1ELb1ELb0ELb0ELb0ELb0ELi2ELi4ELi4ELi4ELb0EEENS1_21CollectiveEpilogueBwdISA_SB_SD_Li256ELb1ELb0ELi2EEENS1_19SingleTileSchedulerILb1ELb0ELb0ELi128EEEEEEEEEvNT_6ParamsE$_ZZN4cute6detail9lift_diceINS_5tupleIJiNS_1CILi0EEEEEES5_EEDaRKT_RKT0_ENKUlRKT_RKT0_E_clIiiEEDaSE_SH_,($_ZN7cutlass13device_kernelIN5flash19enable_sm80_to_sm89INS1_16FlashAttnBwdSm80INS1_25CollectiveMainloopBwdSm80ILi2ELi2EN4cute5tupleIJNS5_1CILi128EEES8_NS7_ILi64EEEEEENS_10bfloat16_tEfNS_4arch4Sm80ELb0ELb0ELb1ELb1ELb0ELb0ELb0ELb0ELi2ELi4ELi4ELi4ELb0EEENS1_21CollectiveEpilogueBwdISA_SB_SD_Li256ELb1ELb0ELi2EEENS1_19SingleTileSchedulerILb1ELb0ELb0ELi128EEEEEEEEEvNT_6ParamsE$_ZZN4cute6upcastILi2ENS_5tupleIJNS1_IJNS_1CILi1EEENS1_IJNS2_ILi2EEES4_S4_EEEEEES4_NS1_IJS4_S4_EEEEEENS1_IJNS1_IJNS2_ILi0EEENS1_IJS3_NS2_ILi512EEEiEEEEEENS2_ILi4096EEENS1_IJiNS2_ILi8192EEEEEEEEEEEDaRKT0_RKT1_ENKUlRKT_RKT0_E_clIS6_SC_EEDaSP_SS_ - $_ZN7cutlass13device_kernelIN5flash19enable_sm80_to_sm89INS1_16FlashAttnBwdSm80INS1_25CollectiveMainloopBwdSm80ILi2ELi2EN4cute5tupleIJNS5_1CILi128EEES8_NS7_ILi64EEEEEENS_10bfloat16_tEfNS_4arch4Sm80ELb0ELb0ELb1ELb1ELb0ELb0ELb0ELb0ELi2ELi4ELi4ELi4ELb0EEENS1_21CollectiveEpilogueBwdISA_SB_SD_Li256ELb1ELb0ELi2EEENS1_19SingleTileSchedulerILb1ELb0ELb0ELi128EEEEEEEEEvNT_6ParamsE$_ZZN4cute6detail9lift_diceINS_5tupleIJiNS_1CILi0EEEEEES5_EEDaRKT_RKT0_ENKUlRKT_RKT0_E_clIiiEEDaSE_SH_)
$_ZN7cutlass13device_kernelIN5flash19enable_sm80_to_sm89INS1_16FlashAttnBwdSm80INS1_25CollectiveMainloopBwdSm80ILi2ELi2EN4cute5tupleIJNS5_1CILi128EEES8_NS7_ILi64EEEEEENS_10bfloat16_tEfNS_4arch4Sm80ELb0ELb0ELb1ELb1ELb0ELb0ELb0ELb0ELi2ELi4ELi4ELi4ELb0EEENS1_21CollectiveEpilogueBwdISA_SB_SD_Li256ELb1ELb0ELi2EEENS1_19SingleTileSchedulerILb1ELb0ELb0ELi128EEEEEEEEEvNT_6ParamsE$_ZZN4cute6detail9lift_diceINS_5tupleIJiNS_1CILi0EEEEEES5_EEDaRKT_RKT0_ENKUlRKT_RKT0_E_clIiiEEDaSE_SH_:
        /* <DEDUP_REMOVED lines=8> */
        .type           $_ZN7cutlass13device_kernelIN5flash19enable_sm80_to_sm89INS1_16FlashAttnBwdSm80INS1_25CollectiveMainloopBwdSm80ILi2ELi2EN4cute5tupleIJNS5_1CILi128EEES8_NS7_ILi64EEEEEENS_10bfloat16_tEfNS_4arch4Sm80ELb0ELb0ELb1ELb1ELb0ELb0ELb0ELb0ELi2ELi4ELi4ELi4ELb0EEENS1_21CollectiveEpilogueBwdISA_SB_SD_Li256ELb1ELb0ELi2EEENS1_19SingleTileSchedulerILb1ELb0ELb0ELi128EEEEEEEEEvNT_6ParamsE$_ZZN4cute6upcastILi2ENS_5tupleIJNS1_IJNS_1CILi1EEENS1_IJNS2_ILi2EEES4_S4_EEEEEES4_NS1_IJS4_S4_EEEEEENS1_IJNS1_IJNS2_ILi0EEENS1_IJS3_NS2_ILi512EEEiEEEEEENS2_ILi4096EEENS1_IJiNS2_ILi8192EEEEEEEEEEEDaRKT0_RKT1_ENKUlRKT_RKT0_E_clIS6_SC_EEDaSP_SS_,@function
        .size           $_ZN7cutlass13device_kernelIN5flash19enable_sm80_to_sm89INS1_16FlashAttnBwdSm80INS1_25CollectiveMainloopBwdSm80ILi2ELi2EN4cute5tupleIJNS5_1CILi128EEES8_NS7_ILi64EEEEEENS_10bfloat16_tEfNS_4arch4Sm80ELb0ELb0ELb1ELb1ELb0ELb0ELb0ELb0ELi2ELi4ELi4ELi4ELb0EEENS1_21CollectiveEpilogueBwdISA_SB_SD_Li256ELb1ELb0ELi2EEENS1_19SingleTileSchedulerILb1ELb0ELb0ELi128EEEEEEEEEvNT_6ParamsE$_ZZN4cute6upcastILi2ENS_5tupleIJNS1_IJNS_1CILi1EEENS1_IJNS2_ILi2EEES4_S4_EEEEEES4_NS1_IJS4_S4_EEEEEENS1_IJNS1_IJNS2_ILi0EEENS1_IJS3_NS2_ILi512EEEiEEEEEENS2_ILi4096EEENS1_IJiNS2_ILi8192EEEEEEEEEEEDaRKT0_RKT1_ENKUlRKT_RKT0_E_clIS6_SC_EEDaSP_SS_,($_ZN7cutlass13device_kernelIN5flash19enable_sm80_to_sm89INS1_16FlashAttnBwdSm80INS1_25CollectiveMainloopBwdSm80ILi2ELi2EN4cute5tupleIJNS5_1CILi128EEES8_NS7_ILi64EEEEEENS_10bfloat16_tEfNS_4arch4Sm80ELb0ELb0ELb1ELb1ELb0ELb0ELb0ELb0ELi2ELi4ELi4ELi4ELb0EEENS1_21CollectiveEpilogueBwdISA_SB_SD_Li256ELb1ELb0ELi2EEENS1_19SingleTileSchedulerILb1ELb0ELb0ELi128EEEEEEEEEvNT_6ParamsE$_ZZN4cute6upcastILi2ENS_5tupleIJNS1_IJNS_1CILi1EEENS1_IJNS2_ILi2EEES4_S4_EEEEEES4_NS1_IJS4_S4_EEEEEENS1_IJNS1_IJNS2_ILi0EEENS1_IJS3_NS2_ILi512EEEiEEEEEENS2_ILi4096EEENS1_IJiNS2_ILi8192EEEEEEEEEEEDaRKT0_RKT1_ENKUlRKT_RKT0_E_clIS7_SF_EEDaSP_SS_ - $_ZN7cutlass13device_kernelIN5flash19enable_sm80_to_sm89INS1_16FlashAttnBwdSm80INS1_25CollectiveMainloopBwdSm80ILi2ELi2EN4cute5tupleIJNS5_1CILi128EEES8_NS7_ILi64EEEEEENS_10bfloat16_tEfNS_4arch4Sm80ELb0ELb0ELb1ELb1ELb0ELb0ELb0ELb0ELi2ELi4ELi4ELi4ELb0EEENS1_21CollectiveEpilogueBwdISA_SB_SD_Li256ELb1ELb0ELi2EEENS1_19SingleTileSchedulerILb1ELb0ELb0ELi128EEEEEEEEEvNT_6ParamsE$_ZZN4cute6upcastILi2ENS_5tupleIJNS1_IJNS_1CILi1EEENS1_IJNS2_ILi2EEES4_S4_EEEEEES4_NS1_IJS4_S4_EEEEEENS1_IJNS1_IJNS2_ILi0EEENS1_IJS3_NS2_ILi512EEEiEEEEEENS2_ILi4096EEENS1_IJiNS2_ILi8192EEEEEEEEEEEDaRKT0_RKT1_ENKUlRKT_RKT0_E_clIS6_SC_EEDaSP_SS_)
$_ZN7cutlass13device_kernelIN5flash19enable_sm80_to_sm89INS1_16FlashAttnBwdSm80INS1_25CollectiveMainloopBwdSm80ILi2ELi2EN4cute5tupleIJNS5_1CILi128EEES8_NS7_ILi64EEEEEENS_10bfloat16_tEfNS_4arch4Sm80ELb0ELb0ELb1ELb1ELb0ELb0ELb0ELb0ELi2ELi4ELi4ELi4ELb0EEENS1_21CollectiveEpilogueBwdISA_SB_SD_Li256ELb1ELb0ELi2EEENS1_19SingleTileSchedulerILb1ELb0ELb0ELi128EEEEEEEEEvNT_6ParamsE$_ZZN4cute6upcastILi2ENS_5tupleIJNS1_IJNS_1CILi1EEENS1_IJNS2_ILi2EEES4_S4_EEEEEES4_NS1_IJS4_S4_EEEEEENS1_IJNS1_IJNS2_ILi0EEENS1_IJS3_NS2_ILi512EEEiEEEEEENS2_ILi4096EEENS1_IJiNS2_ILi8192EEEEEEEEEEEDaRKT0_RKT1_ENKUlRKT_RKT0_E_clIS6_SC_EEDaSP_SS_:
[----:B------:R-:W-:-:S06]  /*ff10*/  IADD3 R3, R41, -c[0x0][0x20], RZ ;  /* 0x8000080029037a10 */ /* 0x000fcc0007ffe0ff */
[----:B------:R-:W5:Y:S01]  /*ff20*/  LDL R3, [R3] ;  /* 0x0000000003037983 */ /* 0x000f620000100800 */
[----:B------:R-:W-:Y:S02]  /*ff30*/  IADD3 R9, R1, 0x1380, RZ ;  /* 0x0000138001097810 */ /* 0x000fe40007ffe0ff */
[----:B------:R-:W-:Y:S02]  /*ff40*/  MOV R54, 0xff80 ;  /* 0x0000ff8000367802 */ /* 0x000fe40000000f00 */
[----:B------:R-:W-:-:S04]  /*ff50*/  IADD3 R9, R9, c[0x0][0x20], RZ ;  /* 0x0000080009097a10 */ /* 0x000fc80007ffe0ff */
[----:B------:R-:W-:Y:S02]  /*ff60*/  IADD3 R10, R9, 0x4, RZ ;  /* 0x00000004090a7810 */ /* 0x000fe40007ffe0ff */
[----:B-----5:R-:W-:Y:S05]  /*ff70*/  CALL.REL.NOINC `($_ZN7cutlass13device_kernelIN5flash19enable_sm80_to_sm89INS1_16FlashAttnBwdSm80INS1_25CollectiveMainloopBwdSm80ILi2ELi2EN4cute5tupleIJNS5_1CILi128EEES8_NS7_ILi64EEEEEENS_10bfloat16_tEfNS_4arch4Sm80ELb0ELb0ELb1ELb1ELb0ELb0ELb0ELb0ELi2ELi4ELi4ELi4ELb0EEENS1_21CollectiveEpilogueBwdISA_SB_SD_Li256ELb1ELb0ELi2EEENS1_19SingleTileSchedulerILb1ELb0ELb0ELi128EEEEEEEEEvNT_6ParamsE$_ZZN4cute6upcastILi2ENS_5tupleIJNS_1CILi1EEENS1_IJNS2_ILi2EEES4_S4_EEEEEENS1_IJNS2_ILi0EEENS1_IJS3_NS2_ILi512EEEiEEEEEEEEDaRKT0_RKT1_ENKUlRKT_RKT0_E_clIS5_S9_EEDaSJ_SM_) ;  /* 0x0000015000007944 */ /* 0x020fea0003c00000 */
[----:B------:R-:W-:Y:S02]  /*ff80*/  MOV R4, 0xffa0 ;  /* 0x0000ffa000047802 */ /* 0x000fe40000000f00 */
[----:B-1---5:R-:W-:Y:S05]  /*ff90*/  CALL.REL.NOINC `($_ZN7cutlass13device_kernelIN5flash19enable_sm80_to_sm89INS1_16FlashAttnBwdSm80INS1_25CollectiveMainloopBwdSm80ILi2ELi2EN4cute5tupleIJNS5_1CILi128EEES8_NS7_ILi64EEEEEENS_10bfloat16_tEfNS_4arch4Sm80ELb0ELb0ELb1ELb1ELb0ELb0ELb0ELb0ELi2ELi4ELi4ELi4ELb0EEENS1_21CollectiveEpilogueBwdISA_SB_SD_Li256ELb1ELb0ELi2EEENS1_19SingleTileSchedulerILb1ELb0ELb0ELi128EEEEEEEEEvNT_6ParamsE$_ZN4cute3eso3ESOILb1ELb0EJNS_1CILi0EEENS_5tupleIJNS2_ILi1EEENS2_ILi256EEEiEEEEEC2ERKS3_RKS7_) ;  /* 0xffff8d1000007944 */ /* 0x022fea0003c3ffff */
[----:B-1----:R1:W5:Y:S01]  /*ffa0*/  LDL R2, [R1+0x1384] ;  /* 0x0013840001027983 */ /* 0x0023620000100800 */
[----:B------:R-:W-:-:S03]  /*ffb0*/  MOV R6, 0xffd0 ;  /* 0x0000ffd000067802 */ /* 0x000fc60000000f00 */
[----:B-1---5:R-:W-:Y:S05]  /*ffc0*/  CALL.REL.NOINC `($_ZN7cutlass13device_kernelIN5flash19enable_sm80_to_sm89INS1_16FlashAttnBwdSm80INS1_25CollectiveMainloopBwdSm80ILi2ELi2EN4cute5tupleIJNS5_1CILi128EEES8_NS7_ILi64EEEEEENS_10bfloat16_tEfNS_4arch4Sm80ELb0ELb0ELb1ELb1ELb0ELb0ELb0ELb0ELi2ELi4ELi4ELi4ELb0EEENS1_21CollectiveEpilogueBwdISA_SB_SD_Li256ELb1ELb0ELi2EEENS1_19SingleTileSchedulerILb1ELb0ELb0ELi128EEEEEEEEEvNT_6ParamsE$_ZN4cute5tupleIJNS0_IJNS_1CILi1EEENS0_IJS2_NS1_ILi2EEES3_EEEEEENS0_IJNS1_ILi0EEENS0_IJS2_NS1_ILi256EEEiEEEEEEEEC2ERKS5_RKS9_) ;  /* 0xffffbe7000007944 */ /* 0x022fea0003c3ffff */
[----:B------:R1:W5:Y:S01]  /*ffd0*/  LDL R33, [R1+0x1380] ;  /* 0x0013800001217983 */ /* 0x0003620000100800 */
[----:B------:R-:W-:-:S04]  /*ffe0*/  MOV R9, 0x0 ;  /* 0x0000000000097802 */ /* 0x000fc80000000f00 */
[----:B------:R-:W-:Y:S05]  /*fff0*/  RET.REL.NODEC R8 `(_ZN7cutlass13device_kernelIN5flash19enable_sm80_to_sm89INS1_16FlashAttnBwdSm80INS1_25CollectiveMainloopBwdSm80ILi2ELi2EN4cute5tupleIJNS5_1CILi128EEES8_NS7_ILi64EEEEEENS_10bfloat16_tEfNS_4arch4Sm80ELb0ELb0ELb1ELb1ELb0ELb0ELb0ELb0ELi2ELi4ELi4ELi4ELb0EEENS1_21CollectiveEpilogueBwdISA_SB_SD_Li256ELb1ELb0ELi2EEENS1_19SingleTileSchedulerILb1ELb0ELb0ELi128EEEEEEEEEvNT_6ParamsE) ;  /* 0xffff000008007950 */ /* 0x000fea0003c3ffff */
        .type           $_ZN7cutlass13device_kernelIN5flash19enable_sm80_to_sm89INS1_16FlashAttnBwdSm80INS1_25CollectiveMainloopBwdSm80ILi2ELi2EN4cute5tupleIJNS5_1CILi128EEES8_NS7_ILi64EEEEEENS_10bfloat16_tEfNS_4arch4Sm80ELb0ELb0ELb1ELb1ELb0ELb0ELb0ELb0ELi2ELi4ELi4ELi4ELb0EEENS1_21CollectiveEpilogueBwdISA_SB_SD_Li256ELb1ELb0ELi2EEENS1_19SingleTileSchedulerILb1ELb0ELb0ELi128EEEEEEEEEvNT_6ParamsE$_ZZN4cute6upcastILi2ENS_5tupleIJNS1_IJNS_1CILi1EEENS1_IJNS2_ILi2EEES4_S4_EEEEEES4_NS1_IJS4_S4_EEEEEENS1_IJNS1_IJNS2_ILi0EEENS1_IJS3_NS2_ILi512EEEiEEEEEENS2_ILi4096EEENS1_IJiNS2_ILi8192EEEEEEEEEEEDaRKT0_RKT1_ENKUlRKT_RKT0_E_clIS7_SF_EEDaSP_SS_,@function
        .size           $_ZN7cutlass13device_kernelIN5flash19enable_sm80_to_sm89INS1_16FlashAttnBwdSm80INS1_25CollectiveMainloopBwdSm80ILi2ELi2EN4cute5tupleIJNS5_1CILi128EEES8_NS7_ILi64EEEEEENS_10bfloat16_tEfNS_4arch4Sm80ELb0ELb0ELb1ELb1ELb0ELb0ELb0ELb0ELi2ELi4ELi4ELi4ELb0EEENS1_21CollectiveEpilogueBwdISA_SB_SD_Li256ELb1ELb0ELi2EEENS1_19SingleTileSchedulerILb1ELb0ELb0ELi128EEEEEEEEEvNT_6ParamsE$_ZZN4cute6upcastILi2ENS_5tupleIJNS1_IJNS_1CILi1EEENS1_IJNS2_ILi2EEES4_S4_EEEEEES4_NS1_IJS4_S4_EEEEEENS1_IJNS1_IJNS2_ILi0EEENS1_IJS3_NS2_ILi512EEEiEEEEEENS2_ILi4096EEENS1_IJiNS2_ILi8192EEEEEEEEEEEDaRKT0_RKT1_ENKUlRKT_RKT0_E_clIS7_SF_EEDaSP_SS_,($_ZN7cutlass13device_kernelIN5flash19enable_sm80_to_sm89INS1_16FlashAttnBwdSm80INS1_25CollectiveMainloopBwdSm80ILi2ELi2EN4cute5tupleIJNS5_1CILi128EEES8_NS7_ILi64EEEEEENS_10bfloat16_tEfNS_4arch4Sm80ELb0ELb0ELb1ELb1ELb0ELb0ELb0ELb0ELi2ELi4ELi4ELi4ELb0EEENS1_21CollectiveEpilogueBwdISA_SB_SD_Li256ELb1ELb0ELi2EEENS1_19SingleTileSchedulerILb1ELb0ELb0ELi128EEEEEEEEEvNT_6ParamsE$_ZZN4cute6upcastILi2ENS_5tupleIJNS_1CILi1EEENS1_IJNS2_ILi2EEES4_S4_EEEEEENS1_IJNS2_ILi0EEENS1_IJS3_NS2_ILi512EEEiEEEEEEEEDaRKT0_RKT1_ENKUlRKT_RKT0_E_clIS5_S9_EEDaSJ_SM_ - $_ZN7cutlass13device_kernelIN5flash19enable_sm80_to_sm89INS1_16FlashAttnBwdSm80INS1_25CollectiveMainloopBwdSm80ILi2ELi2EN4cute5tupleIJNS5_1CILi128EEES8_NS7_ILi64EEEEEENS_10bfloat16_tEfNS_4arch4Sm80ELb0ELb0ELb1ELb1ELb0ELb0ELb0ELb0ELi2ELi4ELi4ELi4ELb0EEENS1_21CollectiveEpilogueBwdISA_SB_SD_Li256ELb1ELb0ELi2EEENS1_19SingleTileSchedulerILb1ELb0ELb0ELi128EEEEEEEEEvNT_6ParamsE$_ZZN4cute6upcastILi2ENS_5tupleIJNS1_IJNS_1CILi1EEENS1_IJNS2_ILi2EEES4_S4_EEEEEES4_NS1_IJS4_S4_EEEEEENS1_IJNS1_IJNS2_ILi0EEENS1_IJS3_NS2_ILi512EEEiEEEEEENS2_ILi4096EEENS1_IJiNS2_ILi8192EEEEEEEEEEEDaRKT0_RKT1_ENKUlRKT_RKT0_E_clIS7_SF_EEDaSP_SS_)
$_ZN7cutlass13device_kernelIN5flash19enable_sm80_to_sm89INS1_16FlashAttnBwdSm80INS1_25CollectiveMainloopBwdSm80ILi2ELi2EN4cute5tupleIJNS5_1CILi128EEES8_NS7_ILi64EEEEEENS_10bfloat16_tEfNS_4arch4Sm80ELb0ELb0ELb1ELb1ELb0ELb0ELb0ELb0ELi2ELi4ELi4ELi4ELb0EEENS1_21CollectiveEpilogueBwdISA_SB_SD_Li256ELb1ELb0ELi2EEENS1_19SingleTileSchedulerILb1ELb0ELb0ELi128EEEEEEEEEvNT_6ParamsE$_ZZN4cute6upcastILi2ENS_5tupleIJNS1_IJNS_1CILi1EEENS1_IJNS2_ILi2EEES4_S4_EEEEEES4_NS1_IJS4_S4_EEEEEENS1_IJNS1_IJNS2_ILi0EEENS1_IJS3_NS2_ILi512EEEiEEEEEENS2_ILi4096EEENS1_IJiNS2_ILi8192EEEEEEEEEEEDaRKT0_RKT1_ENKUlRKT_RKT0_E_clIS7_SF_EEDaSP_SS_:
[----:B------:R-:W-:Y:S02]  /*10000*/  IADD3 R8, R1, 0x1380, RZ ;  /* 0x0000138001087810 */ /* 0x000fe40007ffe0ff */
[----:B------:R-:W-:Y:S02]  /*10010*/  MOV R52, 0x10050 ;  /* 0x0001005000347802 */ /* 0x000fe40000000f00 */
[----:B------:R-:W-:-:S04]  /*10020*/  IADD3 R8, R8, c[0x0][0x20], RZ ;  /* 0x0000080008087a10 */ /* 0x000fc80007ffe0ff */
[----:B------:R-:W-:Y:S02]  /*10030*/  IADD3 R9, R8, 0x4, RZ ;  /* 0x0000000408097810 */ /* 0x000fe40007ffe0ff */
[----:B------:R-:W-:Y:S05]  /*10040*/  CALL.REL.NOINC `($_ZN7cutlass13device_kernelIN5flash19enable_sm80_to_sm89INS1_16FlashAttnBwdSm80INS1_25CollectiveMainloopBwdSm80ILi2ELi2EN4cute5tupleIJNS5_1CILi128EEES8_NS7_ILi64EEEEEENS_10bfloat16_tEfNS_4arch4Sm80ELb0ELb0ELb1ELb1ELb0ELb0ELb0ELb0ELi2ELi4ELi4ELi4ELb0EEENS1_21CollectiveEpilogueBwdISA_SB_SD_Li256ELb1ELb0ELi2EEENS1_19SingleTileSchedulerILb1ELb0ELb0ELi128EEEEEEEEEvNT_6ParamsE$_ZZN4cute6upcastILi2ENS_5tupleIJNS_1CILi2EEES3_EEENS1_IJiNS2_ILi8192EEEEEEEEDaRKT0_RKT1_ENKUlRKT_RKT0_E_clIS3_iEEDaSF_SI_) ;  /* 0x0000015000007944 */ /* 0x000fea0003c00000 */
[----:B------:R-:W-:Y:S02]  /*10050*/  MOV R4, 0x10070 ;  /* 0x0001007000047802 */ /* 0x000fe40000000f00 */
[----:B-1---5:R-:W-:Y:S05]  /*10060*/  CALL.REL.NOINC `($_ZN7cutlass13device_kernelIN5flash19enable_sm80_to_sm89INS1_16FlashAttnBwdSm80INS1_25CollectiveMainloopBwdSm80ILi2ELi2EN4cute5tupleIJNS5_1CILi128EEES8_NS7_ILi64EEEEEENS_10bfloat16_tEfNS_4arch4Sm80ELb0ELb0ELb1ELb1ELb0ELb0ELb0ELb0ELi2ELi4ELi4ELi4ELb0EEENS1_21CollectiveEpilogueBwdISA_SB_SD_Li256ELb1ELb0ELi2EEENS1_19SingleTileSchedulerILb1ELb0ELb0ELi128EEEEEEEEEvNT_6ParamsE$_ZN4cute3eso3ESOILb0ELb1EJiNS_1CILi4096EEEEEC2ERKiRKS3_) ;  /* 0xffff86c000007944 */ /* 0x022fea0003c3ffff */
[----:B-1----:R1:W5:Y:S01]  /*10070*/  LDL R2, [R1+0x1384] ;  /* 0x0013840001027983 */ /* 0x0023620000100800 */
[----:B------:R-:W-:-:S03]  /*10080*/  MOV R6, 0x100a0 ;  /* 0x000100a000067802 */ /* 0x000fc60000000f00 */
[----:B-1---5:R-:W-:Y:S05]  /*10090*/  CALL.REL.NOINC `($_ZN7cutlass13device_kernelIN5flash19enable_sm80_to_sm89INS1_16FlashAttnBwdSm80INS1_25CollectiveMainloopBwdSm80ILi2ELi2EN4cute5tupleIJNS5_1CILi128EEES8_NS7_ILi64EEEEEENS_10bfloat16_tEfNS_4arch4Sm80ELb0ELb0ELb1ELb1ELb0ELb0ELb0ELb0ELi2ELi4ELi4ELi4ELb0EEENS1_21CollectiveEpilogueBwdISA_SB_SD_Li256ELb1ELb0ELi2EEENS1_19SingleTileSchedulerILb1ELb0ELb0ELi128EEEEEEEEEvNT_6ParamsE$_ZN4cute5tupleIJNS0_IJNS_1CILi2EEES2_EEENS0_IJiNS1_ILi4096EEEEEEEEC2ERKS3_RKS5_) ;  /* 0xffffbf1000007944 */ /* 0x022fea0003c3ffff */
[----:B------:R1:W5:Y:S01]  /*100a0*/  LDL R2, [R1+0x1380] ;  /* 0x0013800001027983 */ /* 0x0003620000100800 */
[----:B------:R-:W-:-:S04]  /*100b0*/  MOV R11, 0x0 ;  /* 0x00000000000b7802 */ /* 0x000fc80000000f00 */
[----:B------:R-:W-:Y:S05]  /*100c0*/  RET.REL.NODEC R10 `(_ZN7cutlass13device_kernelIN5flash19enable_sm80_to_sm89INS1_16FlashAttnBwdSm80INS1_25CollectiveMainloopBwdSm80ILi2ELi2EN4cute5tupleIJNS5_1CILi128EEES8_NS7_ILi64EEEEEENS_10bfloat16_tEfNS_4arch4Sm80ELb0ELb0ELb1ELb1ELb0ELb0ELb0ELb0ELi2ELi4ELi4ELi4ELb0EEENS1_21CollectiveEpilogueBwdISA_SB_SD_Li256ELb1ELb0ELi2EEENS1_19SingleTileSchedulerILb1ELb0ELb0ELi128EEEEEEEEEvNT_6ParamsE) ;  /* 0xfffeff300a007950 */ /* 0x000fea0003c3ffff */
        .type           $_ZN7cutlass13device_kernelIN5flash19enable_sm80_to_sm89INS1_16FlashAttnBwdSm80INS1_25CollectiveMainloopBwdSm80ILi2ELi2EN4cute5tupleIJNS5_1CILi128EEES8_NS7_ILi64EEEEEENS_10bfloat16_tEfNS_4arch4Sm80ELb0ELb0ELb1ELb1ELb0ELb0ELb0ELb0ELi2ELi4ELi4ELi4ELb0EEENS1_21CollectiveEpilogueBwdISA_SB_SD_Li256ELb1ELb0ELi2EEENS1_19SingleTileSchedulerILb1ELb0ELb0ELi128EEEEEEEEEvNT_6ParamsE$_ZZN4cute6upcastILi2ENS_5tupleIJNS_1CILi1EEENS1_IJNS2_ILi2EEES4_S4_EEEEEENS1_IJNS2_ILi0EEENS1_IJS3_NS2_ILi512EEEiEEEEEEEEDaRKT0_RKT1_ENKUlRKT_RKT0_E_clIS5_S9_EEDaSJ_SM_,@function
        .size           $_ZN7cutlass13device_kernelIN5flash19enable_sm80_to_sm89INS1_16FlashAttnBwdSm80INS1_25CollectiveMainloopBwdSm80ILi2ELi2EN4cute5tupleIJNS5_1CILi128EEES8_NS7_ILi64EEEEEENS_10bfloat16_tEfNS_4arch4Sm80ELb0ELb0ELb1ELb1ELb0ELb0ELb0ELb0ELi2ELi4ELi4ELi4ELb0EEENS1_21CollectiveEpilogueBwdISA_SB_SD_Li256ELb1ELb0ELi2EEENS1_19SingleTileSchedulerILb1ELb0ELb0ELi128EEEEEEEEEvNT_6ParamsE$_ZZN4cute6upcastILi2ENS_5tupleIJNS_1CILi1EEENS1_IJNS2_ILi2EEES4_S4_EEEEEENS1_IJNS2_ILi0EEENS1_IJS3_NS2_ILi512EEEiEEEEEEEEDaRKT0_RKT1_ENKUlRKT_RKT0_E_clIS5_S9_EEDaSJ_SM_,($_ZN7cutlass13device_kernelIN5flash19enable_sm80_to_sm89INS1_16FlashAttnBwdSm80INS1_25CollectiveMainloopBwdSm80ILi2ELi2EN4cute5tupleIJNS5_1CILi128EEES8_NS7_ILi64EEEEEENS_10bfloat16_tEfNS_4arch4Sm80ELb0ELb0ELb1ELb1ELb0ELb0ELb0ELb0ELi2ELi4ELi4ELi4ELb0EEENS1_21CollectiveEpilogueBwdISA_SB_SD_Li256ELb1ELb0ELi2EEENS1_19SingleTileSchedulerILb1ELb0ELb0ELi128EEEEEEEEEvNT_6ParamsE$_ZZN4cute6upcastILi2ENS_5tupleIJNS_1CILi2EEES3_EEENS1_IJiNS2_ILi8192EEEEEEEEDaRKT0_RKT1_ENKUlRKT_RKT0_E_clIS3_iEEDaSF_SI_ - $_ZN7cutlass13device_kernelIN5flash19enable_sm80_to_sm89INS1_16FlashAttnBwdSm80INS1_25CollectiveMainloopBwdSm80ILi2ELi2EN4cute5tupleIJNS5_1CILi128EEES8_NS7_ILi64EEEEEENS_10bfloat16_tEfNS_4arch4Sm80ELb0ELb0ELb1ELb1ELb0ELb0ELb0ELb0ELi2ELi4ELi4ELi4ELb0EEENS1_21CollectiveEpilogueBwdISA_SB_SD_Li256ELb1ELb0ELi2EEENS1_19SingleTileSchedulerILb1ELb0ELb0ELi128EEEEEEEEEvNT_6ParamsE$_ZZN4cute6upcastILi2ENS_5tupleIJNS_1CILi1EEENS1_IJNS2_ILi2EEES4_S4_EEEEEENS1_IJNS2_ILi0EEENS1_IJS3_NS2_ILi512EEEiEEEEEEEEDaRKT0_RKT1_ENKUlRKT_RKT0_E_clIS5_S9_EEDaSJ_SM_)
$_ZN7cutlass13device_kernelIN5flash19enable_sm80_to_sm89INS1_16FlashAttnBwdSm80INS1_25CollectiveMainloopBwdSm80ILi2ELi2EN4cute5tupleIJNS5_1CILi128EEES8_NS7_ILi64EEEEEENS_10bfloat16_tEfNS_4arch4Sm80ELb0ELb0ELb1ELb1ELb0ELb0ELb0ELb0ELi2ELi4ELi4ELi4ELb0EEENS1_21CollectiveEpilogueBwdISA_SB_SD_Li256ELb1ELb0ELi2EEENS1_19SingleTileSchedulerILb1ELb0ELb0ELi128EEEEEEEEEvNT_6ParamsE$_ZZN4cute6upcastILi2ENS_5tupleIJNS_1CILi1EEENS1_IJNS2_ILi2EEES4_S4_EEEEEENS1_IJNS2_ILi0EEENS1_IJS3_NS2_ILi512EEEiEEEEEEEEDaRKT0_RKT1_ENKUlRKT_RKT0_E_clIS5_S9_EEDaSJ_SM_:
[----:B------:R-:W-:Y:S02]  /*100d0*/  IADD3 R11, R1, 0x1388, RZ ;  /* 0x00001388010b7810 */ /* 0x000fe40007ffe0ff */
[----:B------:R-:W-:Y:S02]  /*100e0*/  MOV R52, 0x10120 ;  /* 0x0001012000347802 */ /* 0x000fe40000000f00 */
[----:B------:R-:W-:-:S04]  /*100f0*/  IADD3 R11, R11, c[0x0][0x20], RZ ;  /* 0x000008000b0b7a10 */ /* 0x000fc80007ffe0ff */
[----:B------:R-:W-:Y:S02]  /*10100*/  IADD3 R33, R11, 0x4, RZ ;  /* 0x000000040b217810 */ /* 0x000fe40007ffe0ff */
[----:B------:R-:W-:Y:S05]  /*10110*/  CALL.REL.NOINC `($_ZN7cutlass13device_kernelIN5flash19enable_sm80_to_sm89INS1_16FlashAttnBwdSm80INS1_25CollectiveMainloopBwdSm80ILi2ELi2EN4cute5tupleIJNS5_1CILi128EEES8_NS7_ILi64EEEEEENS_10bfloat16_tEfNS_4arch4Sm80ELb0ELb0ELb1ELb1ELb0ELb0ELb0ELb0ELi2ELi4ELi4ELi4ELb0EEENS1_21CollectiveEpilogueBwdISA_SB_SD_Li256ELb1ELb0ELi2EEENS1_19SingleTileSchedulerILb1ELb0ELb0ELi128EEEEEEEEEvNT_6ParamsE$_ZZN4cute6upcastILi2ENS_5tupleIJNS_1CILi2EEES3_S3_EEENS1_IJNS2_ILi1EEENS2_ILi512EEEiEEEEEDaRKT0_RKT1_ENKUlRKT_RKT0_E_clIS3_iEEDaSG_SJ_) ;  /* 0x0000011000007944 */ /* 0x000fea0003c00000 */
[----:B------:R-:W-:Y:S02]  /*10120*/  MOV R4, 0x10140 ;  /* 0x0001014000047802 */ /* 0x000fe40000000f00 */
[----:B-1---5:R-:W-:Y:S05]  /*10130*/  CALL.REL.NOINC `($_ZN7cutlass13device_kernelIN5flash19enable_sm80_to_sm89INS1_16FlashAttnBwdSm80INS1_25CollectiveMainloopBwdSm80ILi2ELi2EN4cute5tupleIJNS5_1CILi128EEES8_NS7_ILi64EEEEEENS_10bfloat16_tEfNS_4arch4Sm80ELb0ELb0ELb1ELb1ELb0ELb0ELb0ELb0ELi2ELi4ELi4ELi4ELb0EEENS1_21CollectiveEpilogueBwdISA_SB_SD_Li256ELb1ELb0ELi2EEENS1_19SingleTileSchedulerILb1ELb0ELb0ELi128EEEEEEEEEvNT_6ParamsE$_ZN4cute3eso3ESOILb1ELb0EJNS_1CILi1EEENS2_ILi256EEEiEEC2ERKS3_RKS4_RKi) ;  /* 0xffff8cf000007944 */ /* 0x022fea0003c3ffff */
[----:B-1----:R1:W5:Y:S01]  /*10140*/  LDL R2, [R1+0x138c] ;  /* 0x00138c0001027983 */ /* 0x0023620000100800 */
[----:B------:R-:W-:-:S03]  /*10150*/  MOV R6, 0x10170 ;  /* 0x0001017000067802 */ /* 0x000fc60000000f00 */
[----:B-1---5:R-:W-:Y:S05]  /*10160*/  CALL.REL.NOINC `($_ZN7cutlass13device_kernelIN5flash19enable_sm80_to_sm89INS1_16FlashAttnBwdSm80INS1_25CollectiveMainloopBwdSm80ILi2ELi2EN4cute5tupleIJNS5_1CILi128EEES8_NS7_ILi64EEEEEENS_10bfloat16_tEfNS_4arch4Sm80ELb0ELb0ELb1ELb1ELb0ELb0ELb0ELb0ELi2ELi4ELi4ELi4ELb0EEENS1_21CollectiveEpilogueBwdISA_SB_SD_Li256ELb1ELb0ELi2EEENS1_19SingleTileSchedulerILb1ELb0ELb0ELi128EEEEEEEEEvNT_6ParamsE$_ZN4cute5tupleIJNS0_IJNS_1CILi1EEENS1_ILi2EEES3_EEENS0_IJS2_NS1_ILi256EEEiEEEEEC2ERKS4_RKS6_) ;  /* 0xffffbd6000007944 */ /* 0x022fea0003c3ffff */
[----:B------:R1:W5:Y:S01]  /*10170*/  LDL R2, [R1+0x1388] ;  /* 0x0013880001027983 */ /* 0x0003620000100800 */
[----:B------:R-:W-:-:S04]  /*10180*/  MOV R55, 0x0 ;  /* 0x0000000000377802 */ /* 0x000fc80000000f00 */
[----:B------:R-:W-:Y:S05]  /*10190*/  RET.REL.NODEC R54 `(_ZN7cutlass13device_kernelIN5flash19enable_sm80_to_sm89INS1_16FlashAttnBwdSm80INS1_25CollectiveMainloopBwdSm80ILi2ELi2EN4cute5tupleIJNS5_1CILi128EEES8_NS7_ILi64EEEEEENS_10bfloat16_tEfNS_4arch4Sm80ELb0ELb0ELb1ELb1ELb0ELb0ELb0ELb0ELi2ELi4ELi4ELi4ELb0EEENS1_21CollectiveEpilogueBwdISA_SB_SD_Li256ELb1ELb0ELi2EEENS1_19SingleTileSchedulerILb1ELb0ELb0ELi128EEEEEEEEEvNT_6ParamsE) ;  /* 0xfffefe6036007950 */ /* 0x000fea0003c3ffff */
        .type           $_ZN7cutlass13device_kernelIN5flash19enable_sm80_to_sm89INS1_16FlashAttnBwdSm80INS1_25CollectiveMainloopBwdSm80ILi2ELi2EN4cute5tupleIJNS5_1CILi128EEES8_NS7_ILi64EEEEEENS_10bfloat16_tEfNS_4arch4Sm80ELb0ELb0ELb1ELb1ELb0ELb0ELb0ELb0ELi2ELi4ELi4ELi4ELb0EEENS1_21CollectiveEpilogueBwdISA_SB_SD_Li256ELb1ELb0ELi2EEENS1_19SingleTileSchedulerILb1ELb0ELb0ELi128EEEEEEEEEvNT_6ParamsE$_ZZN4cute6upcastILi2ENS_5tupleIJNS_1CILi2EEES3_EEENS1_IJiNS2_ILi8192EEEEEEEEDaRKT0_RKT1_ENKUlRKT_RKT0_E_clIS3_iEEDaSF_SI_,@function
        .size           $_ZN7cutlass13device_kernelIN5flash19enable_sm80_to_sm89INS1_16FlashAttnBwdSm80INS1_25CollectiveMainloopBwdSm80ILi2ELi2EN4cute5tupleIJNS5_1CILi128EEES8_NS7_ILi64EEEEEENS_10bfloat16_tEfNS_4arch4Sm80ELb0ELb0ELb1ELb1ELb0ELb0ELb0ELb0ELi2ELi4ELi4ELi4ELb0EEENS1_21CollectiveEpilogueBwdISA_SB_SD_Li256ELb1ELb0ELi2EEENS1_19SingleTileSchedulerILb1ELb0ELb0ELi128EEEEEEEEEvNT_6ParamsE$_ZZN4cute6upcastILi2ENS_5tupleIJNS_1CILi2EEES3_EEENS1_IJiNS2_ILi8192EEEEEEEEDaRKT0_RKT1_ENKUlRKT_RKT0_E_clIS3_iEEDaSF_SI_,($_ZN7cutlass13device_kernelIN5flash19enable_sm80_to_sm89INS1_16FlashAttnBwdSm80INS1_25CollectiveMainloopBwdSm80ILi2ELi2EN4cute5tupleIJNS5_1CILi128EEES8_NS7_ILi64EEEEEENS_10bfloat16_tEfNS_4arch4Sm80ELb0ELb0ELb1ELb1ELb0ELb0ELb0ELb0ELi2ELi4ELi4ELi4ELb0EEENS1_21CollectiveEpilogueBwdISA_SB_SD_Li256ELb1ELb0ELi2EEENS1_19SingleTileSchedulerILb1ELb0ELb0ELi128EEEEEEEEEvNT_6ParamsE$_ZZN4cute6upcastILi2ENS_5tupleIJNS_1CILi2EEES3_S3_EEENS1_IJNS2_ILi1EEENS2_ILi512EEEiEEEEEDaRKT0_RKT1_ENKUlRKT_RKT0_E_clIS3_iEEDaSG_SJ_ - $_ZN7cutlass13device_kernelIN5flash19enable_sm80_to_sm89INS1_16FlashAttnBwdSm80INS1_25CollectiveMainloopBwdSm80ILi2ELi2EN4cute5tupleIJNS5_1CILi128EEES8_NS7_ILi64EEEEEENS_10bfloat16_tEfNS_4arch4Sm80ELb0ELb0ELb1ELb1ELb0ELb0ELb0ELb0ELi2ELi4ELi4ELi4ELb0EEENS1_21CollectiveEpilogueBwdISA_SB_SD_Li256ELb1ELb0ELi2EEENS1_19SingleTileSchedulerILb1ELb0ELb0ELi128EEEEEEEEEvNT_6ParamsE$_ZZN4cute6upcastILi2ENS_5tupleIJNS_1CILi2EEES3_EEENS1_IJiNS2_ILi8192EEEEEEEEDaRKT0_RKT1_ENKUlRKT_RKT0_E_clIS3_iEEDaSF_SI_)
$_ZN7cutlass13device_kernelIN5flash19enable_sm80_to_sm89INS1_16FlashAttnBwdSm80INS1_25CollectiveMainloopBwdSm80ILi2ELi2EN4cute5tupleIJNS5_1CILi128EEES8_NS7_ILi64EEEEEENS_10bfloat16_tEfNS_4arch4Sm80ELb0ELb0ELb1ELb1ELb0ELb0ELb0ELb0ELi2ELi4ELi4ELi4ELb0EEENS1_21CollectiveEpilogueBwdISA_SB_SD_Li256ELb1ELb0ELi2EEENS1_19SingleTileSchedulerILb1ELb0ELb0ELi128EEEEEEEEEvNT_6ParamsE$_ZZN4cute6upcastILi2ENS_5tupleIJNS_1CILi2EEES3_EEENS1_IJiNS2_ILi8192EEEEEEEEDaRKT0_RKT1_ENKUlRKT_RKT0_E_clIS3_iEEDaSF_SI_:
[----:B------:R-:W-:Y:S02]  /*101a0*/  LEA.HI R3, R3, R3, RZ, 0x1 ;  /* 0x0000000303037211 */ /* 0x000fe400078f08ff */
[----:B------:R-:W-:Y:S02]  /*101b0*/  IADD3 R2, R1, 0x1388, RZ ;  /* 0x0000138801027810 */ /* 0x000fe40007ffe0ff */
[----:B------:R-:W-:Y:S02]  /*101c0*/  SHF.R.S32.HI R3, RZ, 0x1, R3 ;  /* 0x00000001ff037819 */ /* 0x000fe40000011403 */
[----:B------:R-:W-:Y:S02]  /*101d0*/  IADD3 R2, R2, c[0x0][0x20], RZ ;  /* 0x0000080002027a10 */ /* 0x000fe40007ffe0ff */
[----:B------:R-:W-:Y:S02]  /*101e0*/  MOV R6, 0x10200 ;  /* 0x0001020000067802 */ /* 0x000fe40000000f00 */
[----:B------:R-:W-:Y:S05]  /*101f0*/  CALL.REL.NOINC `($_ZN7cutlass13device_kernelIN5flash19enable_sm80_to_sm89INS1_16FlashAttnBwdSm80INS1_25CollectiveMainloopBwdSm80ILi2ELi2EN4cute5tupleIJNS5_1CILi128EEES8_NS7_ILi64EEEEEENS_10bfloat16_tEfNS_4arch4Sm80ELb0ELb0ELb1ELb1ELb0ELb0ELb0ELb0ELi2ELi4ELi4ELi4ELb0EEENS1_21CollectiveEpilogueBwdISA_SB_SD_Li256ELb1ELb0ELi2EEENS1_19SingleTileSchedulerILb1ELb0ELb0ELi128EEEEEEEEEvNT_6ParamsE$_ZN4cute5tupleIJNS_1CILi2EEEiEEC2ERKS2_RKi) ;  /* 0xffffc04000007944 */ /* 0x000fea0003c3ffff */
[----:B------:R1:W5:Y:S01]  /*10200*/  LDL R2, [R1+0x1388] ;  /* 0x0013880001027983 */ /* 0x0003620000100800 */
[----:B------:R-:W-:-:S04]  /*10210*/  MOV R53, 0x0 ;  /* 0x0000000000357802 */ /* 0x000fc80000000f00 */
[----:B------:R-:W-:Y:S05]  /*10220*/  RET.REL.NODEC R52 `(_ZN7cutlass13device_kernelIN5flash19enable_sm80_to_sm89INS1_16FlashAttnBwdSm80INS1_25CollectiveMainloopBwdSm80ILi2ELi2EN4cute5tupleIJNS5_1CILi128EEES8_NS7_ILi64EEEEEENS_10bfloat16_tEfNS_4arch4Sm80ELb0ELb0ELb1ELb1ELb0ELb0ELb0ELb0ELi2ELi4ELi4ELi4ELb0EEENS1_21CollectiveEpilogueBwdISA_SB_SD_Li256ELb1ELb0ELi2EEENS1_19SingleTileSchedulerILb1ELb0ELb0ELi128EEEEEEEEEvNT_6ParamsE) ;  /* 0xfffefdd034007950 */ /* 0x000fea0003c3ffff */
        .type           $_ZN7cutlass13device_kernelIN5flash19enable_sm80_to_sm89INS1_16FlashAttnBwdSm80INS1_25CollectiveMainloopBwdSm80ILi2ELi2EN4cute5tupleIJNS5_1CILi128EEES8_NS7_ILi64EEEEEENS_10bfloat16_tEfNS_4arch4Sm80ELb0ELb0ELb1ELb1ELb0ELb0ELb0ELb0ELi2ELi4ELi4ELi4ELb0EEENS1_21CollectiveEpilogueBwdISA_SB_SD_Li256ELb1ELb0ELi2EEENS1_19SingleTileSchedulerILb1ELb0ELb0ELi128EEEEEEEEEvNT_6ParamsE$_ZZN4cute6upcastILi2ENS_5tupleIJNS_1CILi2EEES3_S3_EEENS1_IJNS2_ILi1EEENS2_ILi512EEEiEEEEEDaRKT0_RKT1_ENKUlRKT_RKT0_E_clIS3_iEEDaSG_SJ_,@function
        .size           $_ZN7cutlass13device_kernelIN5flash19enable_sm80_to_sm89INS1_16FlashAttnBwdSm80INS1_25CollectiveMainloopBwdSm80ILi2ELi2EN4cute5tupleIJNS5_1CILi128EEES8_NS7_ILi64EEEEEENS_10bfloat16_tEfNS_4arch4Sm80ELb0ELb0ELb1ELb1ELb0ELb0ELb0ELb0ELi2ELi4ELi4ELi4ELb0EEENS1_21CollectiveEpilogueBwdISA_SB_SD_Li256ELb1ELb0ELi2EEENS1_19SingleTileSchedulerILb1ELb0ELb0ELi128EEEEEEEEEvNT_6ParamsE$_ZZN4cute6upcastILi2ENS_5tupleIJNS_1CILi2EEES3_S3_EEENS1_IJNS2_ILi1EEENS2_ILi512EEEiEEEEEDaRKT0_RKT1_ENKUlRKT_RKT0_E_clIS3_iEEDaSG_SJ_,($_ZN7cutlass13device_kernelIN5flash19enable_sm80_to_sm89INS1_16FlashAttnBwdSm80INS1_25CollectiveMainloopBwdSm80ILi2ELi2EN4cute5tupleIJNS5_1CILi128EEES8_NS7_ILi64EEEEEENS_10bfloat16_tEfNS_4arch4Sm80ELb0ELb0ELb1ELb1ELb0ELb0ELb0ELb0ELi2ELi4ELi4ELi4ELb0EEENS1_21CollectiveEpilogueBwdISA_SB_SD_Li256ELb1ELb0ELi2EEENS1_19SingleTileSchedulerILb1ELb0ELb0ELi128EEEEEEEEEvNT_6ParamsE$_ZZN4cute7crd2crdINS_5tupleIJiiiNS_1CILi0EEEEEENS1_IJNS2_ILi32EEENS2_ILi4EEENS2_ILi2EEENS2_ILi1EEEEEENS1_IJS8_S8_S8_S8_EEEEEDaRKT_RKT0_RKT1_ENKUlRKT_RKT0_RKT1_E_clIiS5_S8_EEDaSM_SP_SS_ - $_ZN7cutlass13device_kernelIN5flash19enable_sm80_to_sm89INS1_16FlashAttnBwdSm80INS1_25CollectiveMainloopBwdSm80ILi2ELi2EN4cute5tupleIJNS5_1CILi128EEES8_NS7_ILi64EEEEEENS_10bfloat16_tEfNS_4arch4Sm80ELb0ELb0ELb1ELb1ELb0ELb0ELb0ELb0ELi2ELi4ELi4ELi4ELb0EEENS1_21CollectiveEpilogueBwdISA_SB_SD_Li256ELb1ELb0ELi2EEENS1_19SingleTileSchedulerILb1ELb0ELb0ELi128EEEEEEEEEvNT_6ParamsE$_ZZN4cute6upcastILi2ENS_5tupleIJNS_1CILi2EEES3_S3_EEENS1_IJNS2_ILi1EEENS2_ILi512EEEiEEEEEDaRKT0_RKT1_ENKUlRKT_RKT0_E_clIS3_iEEDaSG_SJ_)
$_ZN7cutlass13device_kernelIN5flash19enable_sm80_to_sm89INS1_16FlashAttnBwdSm80INS1_25CollectiveMainloopBwdSm80ILi2ELi2EN4cute5tupleIJNS5_1CILi128EEES8_NS7_ILi64EEEEEENS_10bfloat16_tEfNS_4arch4Sm80ELb0ELb0ELb1ELb1ELb0ELb0ELb0ELb0ELi2ELi4ELi4ELi4ELb0EEENS1_21CollectiveEpilogueBwdISA_SB_SD_Li256ELb1ELb0ELi2EEENS1_19SingleTileSchedulerILb1ELb0ELb0ELi128EEEEEEEEEvNT_6ParamsE$_ZZN4cute6upcastILi2ENS_5tupleIJNS_1CILi2EEES3_S3_EEENS1_IJNS2_ILi1EEENS2_ILi512EEEiEEEEEDaRKT0_RKT1_ENKUlRKT_RKT0_E_clIS3_iEEDaSG_SJ_:
        /* <DEDUP_REMOVED lines=9> */
        .type           $_ZN7cutlass13device_kernelIN5flash19enable_sm80_to_sm89INS1_16FlashAttnBwdSm80INS1_25CollectiveMainloopBwdSm80ILi2ELi2EN4cute5tupleIJNS5_1CILi128EEES8_NS7_ILi64EEEEEENS_10bfloat16_tEfNS_4arch4Sm80ELb0ELb0ELb1ELb1ELb0ELb0ELb0ELb0ELi2ELi4ELi4ELi4ELb0EEENS1_21CollectiveEpilogueBwdISA_SB_SD_Li256ELb1ELb0ELi2EEENS1_19SingleTileSchedulerILb1ELb0ELb0ELi128EEEEEEEEEvNT_6ParamsE$_ZZN4cute7crd2crdINS_5tupleIJiiiNS_1CILi0EEEEEENS1_IJNS2_ILi32EEENS2_ILi4EEENS2_ILi2EEENS2_ILi1EEEEEENS1_IJS8_S8_S8_S8_EEEEEDaRKT_RKT0_RKT1_ENKUlRKT_RKT0_RKT1_E_clIiS5_S8_EEDaSM_SP_SS_,@function
        .size           $_ZN7cutlass13device_kernelIN5flash19enable_sm80_to_sm89INS1_16FlashAttnBwdSm80INS1_25CollectiveMainloopBwdSm80ILi2ELi2EN4cute5tupleIJNS5_1CILi128EEES8_NS7_ILi64EEEEEENS_10bfloat16_tEfNS_4arch4Sm80ELb0ELb0ELb1ELb1ELb0ELb0ELb0ELb0ELi2ELi4ELi4ELi4ELb0EEENS1_21CollectiveEpilogueBwdISA_SB_SD_Li256ELb1ELb0ELi2EEENS1_19SingleTileSchedulerILb1ELb0ELb0ELi128EEEEEEEEEvNT_6ParamsE$_ZZN4cute7crd2crdINS_5tupleIJiiiNS_1CILi0EEEEEENS1_IJNS2_ILi32EEENS2_ILi4EEENS2_ILi2EEENS2_ILi1EEEEEENS1_IJS8_S8_S8_S8_EEEEEDaRKT_RKT0_RKT1_ENKUlRKT_RKT0_RKT1_E_clIiS5_S8_EEDaSM_SP_SS_,($_ZN7cutlass13device_kernelIN5flash19enable_sm80_to_sm89INS1_16FlashAttnBwdSm80INS1_25CollectiveMainloopBwdSm80ILi2ELi2EN4cute5tupleIJNS5_1CILi128EEES8_NS7_ILi64EEEEEENS_10bfloat16_tEfNS_4arch4Sm80ELb0ELb0ELb1ELb1ELb0ELb0ELb0ELb0ELi2ELi4ELi4ELi4ELb0EEENS1_21CollectiveEpilogueBwdISA_SB_SD_Li256ELb1ELb0ELi2EEENS1_19SingleTileSchedulerILb1ELb0ELb0ELi128EEEEEEEEEvNT_6ParamsE$_ZZN4cute7crd2crdINS_5tupleIJiiiNS_1CILi0EEEEEENS1_IJNS2_ILi32EEENS2_ILi4EEENS2_ILi2EEENS2_ILi1EEEEEENS1_IJS8_S8_S8_S8_EEEEEDaRKT_RKT0_RKT1_ENKUlRKT_RKT0_RKT1_E_clIiS6_S8_EEDaSM_SP_SS_ - $_ZN7cutlass13device_kernelIN5flash19enable_sm80_to_sm89INS1_16FlashAttnBwdSm80INS1_25CollectiveMainloopBwdSm80ILi2ELi2EN4cute5tupleIJNS5_1CILi128EEES8_NS7_ILi64EEEEEENS_10bfloat16_tEfNS_4arch4Sm80ELb0ELb0ELb1ELb1ELb0ELb0ELb0ELb0ELi2ELi4ELi4ELi4ELb0EEENS1_21CollectiveEpilogueBwdISA_SB_SD_Li256ELb1ELb0ELi2EEENS1_19SingleTileSchedulerILb1ELb0ELb0ELi128EEEEEEEEEvNT_6ParamsE$_ZZN4cute7crd2crdINS_5tupleIJiiiNS_1CILi0EEEEEENS1_IJNS2_ILi32EEENS2_ILi4EEENS2_ILi2EEENS2_ILi1EEEEEENS1_IJS8_S8_S8_S8_EEEEEDaRKT_RKT0_RKT1_ENKUlRKT_RKT0_RKT1_E_clIiS5_S8_EEDaSM_SP_SS_)
$_ZN7cutlass13device_kernelIN5flash19enable_sm80_to_sm89INS1_16FlashAttnBwdSm80INS1_25CollectiveMainloopBwdSm80ILi2ELi2EN4cute5tupleIJNS5_1CILi128EEES8_NS7_ILi64EEEEEENS_10bfloat16_tEfNS_4arch4Sm80ELb0ELb0ELb1ELb1ELb0ELb0ELb0ELb0ELi2ELi4ELi4ELi4ELb0EEENS1_21CollectiveEpilogueBwdISA_SB_SD_Li256ELb1ELb0ELi2EEENS1_19SingleTileSchedulerILb1ELb0ELb0ELi128EEEEEEEEEvNT_6ParamsE$_ZZN4cute7crd2crdINS_5tupleIJiiiNS_1CILi0EEEEEENS1_IJNS2_ILi32EEENS2_ILi4EEENS2_ILi2EEENS2_ILi1EEEEEENS1_IJS8_S8_S8_S8_EEEEEDaRKT_RKT0_RKT1_ENKUlRKT_RKT0_RKT1_E_clIiS5_S8_EEDaSM_SP_SS_:
[----:B------:R-:W-:Y:S02]  /*102c0*/  MOV R8, R6 ;  /* 0x0000000600087202 */ /* 0x000fe40000000f00 */
[----:B------:R-:W-:-:S04]  /*102d0*/  MOV R9, 0x0 ;  /* 0x0000000000097802 */ /* 0x000fc80000000f00 */
[----:B------:R-:W-:Y:S05]  /*102e0*/  RET.REL.NODEC R8 `(_ZN7cutlass13device_kernelIN5flash19enable_sm80_to_sm89INS1_16FlashAttnBwdSm80INS1_25CollectiveMainloopBwdSm80ILi2ELi2EN4cute5tupleIJNS5_1CILi128EEES8_NS7_ILi64EEEEEENS_10bfloat16_tEfNS_4arch4Sm80ELb0ELb0ELb1ELb1ELb0ELb0ELb0ELb0ELi2ELi4ELi4ELi4ELb0EEENS1_21CollectiveEpilogueBwdISA_SB_SD_Li256ELb1ELb0ELi2EEENS1_19SingleTileSchedulerILb1ELb0ELb0ELi128EEEEEEEEEvNT_6ParamsE) ;  /* 0xfffefd1008007950 */ /* 0x000fea0003c3ffff */
        .type           $_ZN7cutlass13device_kernelIN5flash19enable_sm80_to_sm89INS1_16FlashAttnBwdSm80INS1_25CollectiveMainloopBwdSm80ILi2ELi2EN4cute5tupleIJNS5_1CILi128EEES8_NS7_ILi64EEEEEENS_10bfloat16_tEfNS_4arch4Sm80ELb0ELb0ELb1ELb1ELb0ELb0ELb0ELb0ELi2ELi4ELi4ELi4ELb0EEENS1_21CollectiveEpilogueBwdISA_SB_SD_Li256ELb1ELb0ELi2EEENS1_19SingleTileSchedulerILb1ELb0ELb0ELi128EEEEEEEEEvNT_6ParamsE$_ZZN4cute7crd2crdINS_5tupleIJiiiNS_1CILi0EEEEEENS1_IJNS2_ILi32EEENS2_ILi4EEENS2_ILi2EEENS2_ILi1EEEEEENS1_IJS8_S8_S8_S8_EEEEEDaRKT_RKT0_RKT1_ENKUlRKT_RKT0_RKT1_E_clIiS6_S8_EEDaSM_SP_SS_,@function
        .size           $_ZN7cutlass13device_kernelIN5flash19enable_sm80_to_sm89INS1_16FlashAttnBwdSm80INS1_25CollectiveMainloopBwdSm80ILi2ELi2EN4cute5tupleIJNS5_1CILi128EEES8_NS7_ILi64EEEEEENS_10bfloat16_tEfNS_4arch4Sm80ELb0ELb0ELb1ELb1ELb0ELb0ELb0ELb0ELi2ELi4ELi4ELi4ELb0EEENS1_21CollectiveEpilogueBwdISA_SB_SD_Li256ELb1ELb0ELi2EEENS1_19SingleTileSchedulerILb1ELb0ELb0ELi128EEEEEEEEEvNT_6ParamsE$_ZZN4cute7crd2crdINS_5tupleIJiiiNS_1CILi0EEEEEENS1_IJNS2_ILi32EEENS2_ILi4EEENS2_ILi2EEENS2_ILi1EEEEEENS1_IJS8_S8_S8_S8_EEEEEDaRKT_RKT0_RKT1_ENKUlRKT_RKT0_RKT1_E_clIiS6_S8_EEDaSM_SP_SS_,($_ZN7cutlass13device_kernelIN5flash19enable_sm80_to_sm89INS1_16FlashAttnBwdSm80INS1_25CollectiveMainloopBwdSm80ILi2ELi2EN4cute5tupleIJNS5_1CILi128EEES8_NS7_ILi64EEEEEENS_10bfloat16_tEfNS_4arch4Sm80ELb0ELb0ELb1ELb1ELb0ELb0ELb0ELb0ELi2ELi4ELi4ELi4ELb0EEENS1_21CollectiveEpilogueBwdISA_SB_SD_Li256ELb1ELb0ELi2EEENS1_19SingleTileSchedulerILb1ELb0ELb0ELi128EEEEEEEEEvNT_6ParamsE$_ZZN4cute7crd2crdINS_5tupleIJiiiNS_1CILi0EEEEEENS1_IJNS2_ILi32EEENS2_ILi4EEENS2_ILi2EEENS2_ILi1EEEEEENS1_IJS8_S8_S8_S8_EEEEEDaRKT_RKT0_RKT1_ENKUlRKT_RKT0_RKT1_E_clIiS7_S8_EEDaSM_SP_SS_ - $_ZN7cutlass13device_kernelIN5flash19enable_sm80_to_sm89INS1_16FlashAttnBwdSm80INS1_25CollectiveMainloopBwdSm80ILi2ELi2EN4cute5tupleIJNS5_1CILi128EEES8_NS7_ILi64EEEEEENS_10bfloat16_tEfNS_4arch4Sm80ELb0ELb0ELb1ELb1ELb0ELb0ELb0ELb0ELi2ELi4ELi4ELi4ELb0EEENS1_21CollectiveEpilogueBwdISA_SB_SD_Li256ELb1ELb0ELi2EEENS1_19SingleTileSchedulerILb1ELb0ELb0ELi128EEEEEEEEEvNT_6ParamsE$_ZZN4cute7crd2crdINS_5tupleIJiiiNS_1CILi0EEEEEENS1_IJNS2_ILi32EEENS2_ILi4EEENS2_ILi2EEENS2_ILi1EEEEEENS1_IJS8_S8_S8_S8_EEEEEDaRKT_RKT0_RKT1_ENKUlRKT_RKT0_RKT1_E_clIiS6_S8_EEDaSM_SP_SS_)
$_ZN7cutlass13device_kernelIN5flash19enable_sm80_to_sm89INS1_16FlashAttnBwdSm80INS1_25CollectiveMainloopBwdSm80ILi2ELi2EN4cute5tupleIJNS5_1CILi128EEES8_NS7_ILi64EEEEEENS_10bfloat16_tEfNS_4arch4Sm80ELb0ELb0ELb1ELb1ELb0ELb0ELb0ELb0ELi2ELi4ELi4ELi4ELb0EEENS1_21CollectiveEpilogueBwdISA_SB_SD_Li256ELb1ELb0ELi2EEENS1_19SingleTileSchedulerILb1ELb0ELb0ELi128EEEEEEEEEvNT_6ParamsE$_ZZN4cute7crd2crdINS_5tupleIJiiiNS_1CILi0EEEEEENS1_IJNS2_ILi32EEENS2_ILi4EEENS2_ILi2EEENS2_ILi1EEEEEENS1_IJS8_S8_S8_S8_EEEEEDaRKT_RKT0_RKT1_ENKUlRKT_RKT0_RKT1_E_clIiS6_S8_EEDaSM_SP_SS_:
[----:B------:R-:W-:Y:S02]  /*102f0*/  MOV R8, R2 ;  /* 0x0000000200087202 */ /* 0x000fe40000000f00 */
[----:B------:R-:W-:-:S04]  /*10300*/  MOV R9, 0x0 ;  /* 0x0000000000097802 */ /* 0x000fc80000000f00 */
[----:B------:R-:W-:Y:S05]  /*10310*/  RET.REL.NODEC R8 `(_ZN7cutlass13device_kernelIN5flash19enable_sm80_to_sm89INS1_16FlashAttnBwdSm80INS1_25CollectiveMainloopBwdSm80ILi2ELi2EN4cute5tupleIJNS5_1CILi128EEES8_NS7_ILi64EEEEEENS_10bfloat16_tEfNS_4arch4Sm80ELb0ELb0ELb1ELb1ELb0ELb0ELb0ELb0ELi2ELi4ELi4ELi4ELb0EEENS1_21CollectiveEpilogueBwdISA_SB_SD_Li256ELb1ELb0ELi2EEENS1_19SingleTileSchedulerILb1ELb0ELb0ELi128EEEEEEEEEvNT_6ParamsE) ;  /* 0xfffefce008007950 */ /* 0x000fea0003c3ffff */
        .type           $_ZN7cutlass13device_kernelIN5flash19enable_sm80_to_sm89INS1_16FlashAttnBwdSm80INS1_25CollectiveMainloopBwdSm80ILi2ELi2EN4cute5tupleIJNS5_1CILi128EEES8_NS7_ILi64EEEEEENS_10bfloat16_tEfNS_4arch4Sm80ELb0ELb0ELb1ELb1ELb0ELb0ELb0ELb0ELi2ELi4ELi4ELi4ELb0EEENS1_21CollectiveEpilogueBwdISA_SB_SD_Li256ELb1ELb0ELi2EEENS1_19SingleTileSchedulerILb1ELb0ELb0ELi128EEEEEEEEEvNT_6ParamsE$_ZZN4cute7crd2crdINS_5tupleIJiiiNS_1CILi0EEEEEENS1_IJNS2_ILi32EEENS2_ILi4EEENS2_ILi2EEENS2_ILi1EEEEEENS1_IJS8_S8_S8_S8_EEEEEDaRKT_RKT0_RKT1_ENKUlRKT_RKT0_RKT1_E_clIiS7_S8_EEDaSM_SP_SS_,@function
        .size           $_ZN7cutlass13device_kernelIN5flash19enable_sm80_to_sm89INS1_16FlashAttnBwdSm80INS1_25CollectiveMainloopBwdSm80ILi2ELi2EN4cute5tupleIJNS5_1CILi128EEES8_NS7_ILi64EEEEEENS_10bfloat16_tEfNS_4arch4Sm80ELb0ELb0ELb1ELb1ELb0ELb0ELb0ELb0ELi2ELi4ELi4ELi4ELb0EEENS1_21CollectiveEpilogueBwdISA_SB_SD_Li256ELb1ELb0ELi2EEENS1_19SingleTileSchedulerILb1ELb0ELb0ELi128EEEEEEEEEvNT_6ParamsE$_ZZN4cute7crd2crdINS_5tupleIJiiiNS_1CILi0EEEEEENS1_IJNS2_ILi32EEENS2_ILi4EEENS2_ILi2EEENS2_ILi1EEEEEENS1_IJS8_S8_S8_S8_EEEEEDaRKT_RKT0_RKT1_ENKUlRKT_RKT0_RKT1_E_clIiS7_S8_EEDaSM_SP_SS_,($_ZN7cutlass13device_kernelIN5flash19enable_sm80_to_sm89INS1_16FlashAttnBwdSm80INS1_25CollectiveMainloopBwdSm80ILi2ELi2EN4cute5tupleIJNS5_1CILi128EEES8_NS7_ILi64EEEEEENS_10bfloat16_tEfNS_4arch4Sm80ELb0ELb0ELb1ELb1ELb0ELb0ELb0ELb0ELi2ELi4ELi4ELi4ELb0EEENS1_21CollectiveEpilogueBwdISA_SB_SD_Li256ELb1ELb0ELi2EEENS1_19SingleTileSchedulerILb1ELb0ELb0ELi128EEEEEEEEEvNT_6ParamsE$_ZZN4cute7flattenINS_5tupleIJNS1_IJNS_1CILi0EEENS1_IJNS2_ILi1EEENS2_ILi512EEEiEEEEEENS2_ILi4096EEENS1_IJiNS2_ILi8192EEEEEEEEEEEDaRKT_ENKUlRKT_E_clIS7_EEDaSH_ - $_ZN7cutlass13device_kernelIN5flash19enable_sm80_to_sm89INS1_16FlashAttnBwdSm80INS1_25CollectiveMainloopBwdSm80ILi2ELi2EN4cute5tupleIJNS5_1CILi128EEES8_NS7_ILi64EEEEEENS_10bfloat16_tEfNS_4arch4Sm80ELb0ELb0ELb1ELb1ELb0ELb0ELb0ELb0ELi2ELi4ELi4ELi4ELb0EEENS1_21CollectiveEpilogueBwdISA_SB_SD_Li256ELb1ELb0ELi2EEENS1_19SingleTileSchedulerILb1ELb0ELb0ELi128EEEEEEEEEvNT_6ParamsE$_ZZN4cute7crd2crdINS_5tupleIJiiiNS_1CILi0EEEEEENS1_IJNS2_ILi32EEENS2_ILi4EEENS2_ILi2EEENS2_ILi1EEEEEENS1_IJS8_S8_S8_S8_EEEEEDaRKT_RKT0_RKT1_ENKUlRKT_RKT0_RKT1_E_clIiS7_S8_EEDaSM_SP_SS_)
$_ZN7cutlass13device_kernelIN5flash19enable_sm80_to_sm89INS1_16FlashAttnBwdSm80INS1_25CollectiveMainloopBwdSm80ILi2ELi2EN4cute5tupleIJNS5_1CILi128EEES8_NS7_ILi64EEEEEENS_10bfloat16_tEfNS_4arch4Sm80ELb0ELb0ELb1ELb1ELb0ELb0ELb0ELb0ELi2ELi4ELi4ELi4ELb0EEENS1_21CollectiveEpilogueBwdISA_SB_SD_Li256ELb1ELb0ELi2EEENS1_19SingleTileSchedulerILb1ELb0ELb0ELi128EEEEEEEEEvNT_6ParamsE$_ZZN4cute7crd2crdINS_5tupleIJiiiNS_1CILi0EEEEEENS1_IJNS2_ILi32EEENS2_ILi4EEENS2_ILi2EEENS2_ILi1EEEEEENS1_IJS8_S8_S8_S8_EEEEEDaRKT_RKT0_RKT1_ENKUlRKT_RKT0_RKT1_E_clIiS7_S8_EEDaSM_SP_SS_:
[----:B------:R-:W-:-:S04]  /*10320*/  MOV R3, 0x0 ;  /* 0x0000000000037802 */ /* 0x000fc80000000f00 */
[----:B------:R-:W-:Y:S05]  /*10330*/  RET.REL.NODEC R2 `(_ZN7cutlass13device_kernelIN5flash19enable_sm80_to_sm89INS1_16FlashAttnBwdSm80INS1_25CollectiveMainloopBwdSm80ILi2ELi2EN4cute5tupleIJNS5_1CILi128EEES8_NS7_ILi64EEEEEENS_10bfloat16_tEfNS_4arch4Sm80ELb0ELb0ELb1ELb1ELb0ELb0ELb0ELb0ELi2ELi4ELi4ELi4ELb0EEENS1_21CollectiveEpilogueBwdISA_SB_SD_Li256ELb1ELb0ELi2EEENS1_19SingleTileSchedulerILb1ELb0ELb0ELi128EEEEEEEEEvNT_6ParamsE) ;  /* 0xfffefcc002007950 */ /* 0x000fea0003c3ffff */
        .type           $_ZN7cutlass13device_kernelIN5flash19enable_sm80_to_sm89INS1_16FlashAttnBwdSm80INS1_25CollectiveMainloopBwdSm80ILi2ELi2EN4cute5tupleIJNS5_1CILi128EEES8_NS7_ILi64EEEEEENS_10bfloat16_tEfNS_4arch4Sm80ELb0ELb0ELb1ELb1ELb0ELb0ELb0ELb0ELi2ELi4ELi4ELi4ELb0EEENS1_21CollectiveEpilogueBwdISA_SB_SD_Li256ELb1ELb0ELi2EEENS1_19SingleTileSchedulerILb1ELb0ELb0ELi128EEEEEEEEEvNT_6ParamsE$_ZZN4cute7flattenINS_5tupleIJNS1_IJNS_1CILi0EEENS1_IJNS2_ILi1EEENS2_ILi512EEEiEEEEEENS2_ILi4096EEENS1_IJiNS2_ILi8192EEEEEEEEEEEDaRKT_ENKUlRKT_E_clIS7_EEDaSH_,@function
        .size           $_ZN7cutlass13device_kernelIN5flash19enable_sm80_to_sm89INS1_16FlashAttnBwdSm80INS1_25CollectiveMainloopBwdSm80ILi2ELi2EN4cute5tupleIJNS5_1CILi128EEES8_NS7_ILi64EEEEEENS_10bfloat16_tEfNS_4arch4Sm80ELb0ELb0ELb1ELb1ELb0ELb0ELb0ELb0ELi2ELi4ELi4ELi4ELb0EEENS1_21CollectiveEpilogueBwdISA_SB_SD_Li256ELb1ELb0ELi2EEENS1_19SingleTileSchedulerILb1ELb0ELb0ELi128EEEEEEEEEvNT_6ParamsE$_ZZN4cute7flattenINS_5tupleIJNS1_IJNS_1CILi0EEENS1_IJNS2_ILi1EEENS2_ILi512EEEiEEEEEENS2_ILi4096EEENS1_IJiNS2_ILi8192EEEEEEEEEEEDaRKT_ENKUlRKT_E_clIS7_EEDaSH_,($_ZN7cutlass13device_kernelIN5flash19enable_sm80_to_sm89INS1_16FlashAttnBwdSm80INS1_25CollectiveMainloopBwdSm80ILi2ELi2EN4cute5tupleIJNS5_1CILi128EEES8_NS7_ILi64EEEEEENS_10bfloat16_tEfNS_4arch4Sm80ELb0ELb0ELb1ELb1ELb0ELb0ELb0ELb0ELi2ELi4ELi4ELi4ELb0EEENS1_21CollectiveEpilogueBwdISA_SB_SD_Li256ELb1ELb0ELi2EEENS1_19SingleTileSchedulerILb1ELb0ELb0ELi128EEEEEEEEEvNT_6ParamsE$_ZZN4cute7flattenINS_5tupleIJNS1_IJNS_1CILi0EEENS1_IJNS2_ILi1EEENS2_ILi512EEEiEEEEEENS2_ILi4096EEENS1_IJiNS2_ILi8192EEEEEEEEEEEDaRKT_ENKUlRKT_E_clISA_EEDaSH_ - $_ZN7cutlass13device_kernelIN5flash19enable_sm80_to_sm89INS1_16FlashAttnBwdSm80INS1_25CollectiveMainloopBwdSm80ILi2ELi2EN4cute5tupleIJNS5_1CILi128EEES8_NS7_ILi64EEEEEENS_10bfloat16_tEfNS_4arch4Sm80ELb0ELb0ELb1ELb1ELb0ELb0ELb0ELb0ELi2ELi4ELi4ELi4ELb0EEENS1_21CollectiveEpilogueBwdISA_SB_SD_Li256ELb1ELb0ELi2EEENS1_19SingleTileSchedulerILb1ELb0ELb0ELi128EEEEEEEEEvNT_6ParamsE$_ZZN4cute7flattenINS_5tupleIJNS1_IJNS_1CILi0EEENS1_IJNS2_ILi1EEENS2_ILi512EEEiEEEEEENS2_ILi4096EEENS1_IJiNS2_ILi8192EEEEEEEEEEEDaRKT_ENKUlRKT_E_clIS7_EEDaSH_)
$_ZN7cutlass13device_kernelIN5flash19enable_sm80_to_sm89INS1_16FlashAttnBwdSm80INS1_25CollectiveMainloopBwdSm80ILi2ELi2EN4cute5tupleIJNS5_1CILi128EEES8_NS7_ILi64EEEEEENS_10bfloat16_tEfNS_4arch4Sm80ELb0ELb0ELb1ELb1ELb0ELb0ELb0ELb0ELi2ELi4ELi4ELi4ELb0EEENS1_21CollectiveEpilogueBwdISA_SB_SD_Li256ELb1ELb0ELi2EEENS1_19SingleTileSchedulerILb1ELb0ELb0ELi128EEEEEEEEEvNT_6ParamsE$_ZZN4cute7flattenINS_5tupleIJNS1_IJNS_1CILi0EEENS1_IJNS2_ILi1EEENS2_ILi512EEEiEEEEEENS2_ILi4096EEENS1_IJiNS2_ILi8192EEEEEEEEEEEDaRKT_ENKUlRKT_E_clIS7_EEDaSH_:
[----:B------:R-:W-:-:S06]  /*10340*/  IADD3 R3, R41, -c[0x0][0x20], RZ ;  /* 0x8000080029037a10 */ /* 0x000fcc0007ffe0ff */
[----:B------:R-:W5:Y:S01]  /*10350*/  LDL R3, [R3] ;  /* 0x0000000003037983 */ /* 0x000f620000100800 */
[----:B------:R-:W-:-:S03]  /*10360*/  MOV R2, 0x10380 ;  /* 0x0001038000027802 */ /* 0x000fc60000000f00 */
[----:B-----5:R-:W-:Y:S05]  /*10370*/  CALL.REL.NOINC `($_ZN7cutlass13device_kernelIN5flash19enable_sm80_to_sm89INS1_16FlashAttnBwdSm80INS1_25CollectiveMainloopBwdSm80ILi2ELi2EN4cute5tupleIJNS5_1CILi128EEES8_NS7_ILi64EEEEEENS_10bfloat16_tEfNS_4arch4Sm80ELb0ELb0ELb1ELb1ELb0ELb0ELb0ELb0ELi2ELi4ELi4ELi4ELb0EEENS1_21CollectiveEpilogueBwdISA_SB_SD_Li256ELb1ELb0ELi2EEENS1_19SingleTileSchedulerILb1ELb0ELb0ELi128EEEEEEEEEvNT_6ParamsE$_ZZN4cute16flatten_to_tupleINS_5tupleIJNS_1CILi0EEENS1_IJNS2_ILi1EEENS2_ILi512EEEiEEEEEEEEDaRKT_ENKUlRKT_E_clIS6_EEDaSD_) ;  /* 0xffffd3d000007944 */ /* 0x020fea0003c3ffff */
[----:B------:R-:W-:Y:S02]  /*10380*/  MOV R10, 0x103a0 ;  /* 0x000103a0000a7802 */ /* 0x000fe40000000f00 */
[----:B------:R-:W-:Y:S05]  /*10390*/  CALL.REL.NOINC `($_ZN7cutlass13device_kernelIN5flash19enable_sm80_to_sm89INS1_16FlashAttnBwdSm80INS1_25CollectiveMainloopBwdSm80ILi2ELi2EN4cute5tupleIJNS5_1CILi128EEES8_NS7_ILi64EEEEEENS_10bfloat16_tEfNS_4arch4Sm80ELb0ELb0ELb1ELb1ELb0ELb0ELb0ELb0ELi2ELi4ELi4ELi4ELb0EEENS1_21CollectiveEpilogueBwdISA_SB_SD_Li256ELb1ELb0ELi2EEENS1_19SingleTileSchedulerILb1ELb0ELb0ELi128EEEEEEEEEvNT_6ParamsE$_ZZN4cute12filter_tupleINS_5tupleIJNS_1CILi0EEENS1_IJNS2_ILi1EEENS2_ILi512EEEiEEEEEEZNS_16flatten_to_tupleIS7_EEDaRKT_EUlRKT_E_EEDaSB_OT0_ENKUlDpSE_E_clIJNS1_IJS3_EEES6_EEEDaSI_) ;  /* 0xffffc7e000007944 */ /* 0x000fea0003c3ffff */
[----:B-----5:R-:W-:Y:S02]  /*103a0*/  MOV R10, R2 ;  /* 0x00000002000a7202 */ /* 0x020fe40000000f00 */
[----:B------:R-:W-:Y:S02]  /*103b0*/  MOV R2, R6 ;  /* 0x0000000600027202 */ /* 0x000fe40000000f00 */
[----:B------:R-:W-:-:S04]  /*103c0*/  MOV R3, 0x0 ;  /* 0x0000000000037802 */ /* 0x000fc80000000f00 */
[----:B------:R-:W-:Y:S05]  /*103d0*/  RET.REL.NODEC R2 `(_ZN7cutlass13device_kernelIN5flash19enable_sm80_to_sm89INS1_16FlashAttnBwdSm80INS1_25CollectiveMainloopBwdSm80ILi2ELi2EN4cute5tupleIJNS5_1CILi128EEES8_NS7_ILi64EEEEEENS_10bfloat16_tEfNS_4arch4Sm80ELb0ELb0ELb1ELb1ELb0ELb0ELb0ELb0ELi2ELi4ELi4ELi4ELb0EEENS1_21CollectiveEpilogueBwdISA_SB_SD_Li256ELb1ELb0ELi2EEENS1_19SingleTileSchedulerILb1ELb0ELb0ELi128EEEEEEEEEvNT_6ParamsE) ;  /* 0xfffefc2002007950 */ /* 0x000fea0003c3ffff */
        .type           $_ZN7cutlass13device_kernelIN5flash19enable_sm80_to_sm89INS1_16FlashAttnBwdSm80INS1_25CollectiveMainloopBwdSm80ILi2ELi2EN4cute5tupleIJNS5_1CILi128EEES8_NS7_ILi64EEEEEENS_10bfloat16_tEfNS_4arch4Sm80ELb0ELb0ELb1ELb1ELb0ELb0ELb0ELb0ELi2ELi4ELi4ELi4ELb0EEENS1_21CollectiveEpilogueBwdISA_SB_SD_Li256ELb1ELb0ELi2EEENS1_19SingleTileSchedulerILb1ELb0ELb0ELi128EEEEEEEEEvNT_6ParamsE$_ZZN4cute7flattenINS_5tupleIJNS1_IJNS_1CILi0EEENS1_IJNS2_ILi1EEENS2_ILi512EEEiEEEEEENS2_ILi4096EEENS1_IJiNS2_ILi8192EEEEEEEEEEEDaRKT_ENKUlRKT_E_clISA_EEDaSH_,@function
        .size           $_ZN7cutlass13device_kernelIN5flash19enable_sm80_to_sm89INS1_16FlashAttnBwdSm80INS1_25CollectiveMainloopBwdSm80ILi2ELi2EN4cute5tupleIJNS5_1CILi128EEES8_NS7_ILi64EEEEEENS_10bfloat16_tEfNS_4arch4Sm80ELb0ELb0ELb1ELb1ELb0ELb0ELb0ELb0ELi2ELi4ELi4ELi4ELb0EEENS1_21CollectiveEpilogueBwdISA_SB_SD_Li256ELb1ELb0ELi2EEENS1_19SingleTileSchedulerILb1ELb0ELb0ELi128EEEEEEEEEvNT_6ParamsE$_ZZN4cute7flattenINS_5tupleIJNS1_IJNS_1CILi0EEENS1_IJNS2_ILi1EEENS2_ILi512EEEiEEEEEENS2_ILi4096EEENS1_IJiNS2_ILi8192EEEEEEEEEEEDaRKT_ENKUlRKT_E_clISA_EEDaSH_,($_ZN7cutlass13device_kernelIN5flash19enable_sm80_to_sm89INS1_16FlashAttnBwdSm80INS1_25CollectiveMainloopBwdSm80ILi2ELi2EN4cute5tupleIJNS5_1CILi128EEES8_NS7_ILi64EEEEEENS_10bfloat16_tEfNS_4arch4Sm80ELb0ELb0ELb1ELb1ELb0ELb0ELb0ELb0ELi2ELi4ELi4ELi4ELb0EEENS1_21CollectiveEpilogueBwdISA_SB_SD_Li256ELb1ELb0ELi2EEENS1_19SingleTileSchedulerILb1ELb0ELb0ELi128EEEEEEEEEvNT_6ParamsE$_ZZN4cute7flattenINS_5tupleIJNS_1CILi1EEENS1_IJNS2_ILi8EEEiiEEENS2_ILi64EEENS1_IJiNS2_ILi144EEENS2_ILi288EEEEEENS2_ILi512EEEEEEEEDaRKT_ENKUlRKT_E_clIS5_EEDaSH_ - $_ZN7cutlass13device_kernelIN5flash19enable_sm80_to_sm89INS1_16FlashAttnBwdSm80INS1_25CollectiveMainloopBwdSm80ILi2ELi2EN4cute5tupleIJNS5_1CILi128EEES8_NS7_ILi64EEEEEENS_10bfloat16_tEfNS_4arch4Sm80ELb0ELb0ELb1ELb1ELb0ELb0ELb0ELb0ELi2ELi4ELi4ELi4ELb0EEENS1_21CollectiveEpilogueBwdISA_SB_SD_Li256ELb1ELb0ELi2EEENS1_19SingleTileSchedulerILb1ELb0ELb0ELi128EEEEEEEEEvNT_6ParamsE$_ZZN4cute7flattenINS_5tupleIJNS1_IJNS_1CILi0EEENS1_IJNS2_ILi1EEENS2_ILi512EEEiEEEEEENS2_ILi4096EEENS1_IJiNS2_ILi8192EEEEEEEEEEEDaRKT_ENKUlRKT_E_clISA_EEDaSH_)
$_ZN7cutlass13device_kernelIN5flash19enable_sm80_to_sm89INS1_16FlashAttnBwdSm80INS1_25CollectiveMainloopBwdSm80ILi2ELi2EN4cute5tupleIJNS5_1CILi128EEES8_NS7_ILi64EEEEEENS_10bfloat16_tEfNS_4arch4Sm80ELb0ELb0ELb1ELb1ELb0ELb0ELb0ELb0ELi2ELi4ELi4ELi4ELb0EEENS1_21CollectiveEpilogueBwdISA_SB_SD_Li256ELb1ELb0ELi2EEENS1_19SingleTileSchedulerILb1ELb0ELb0ELi128EEEEEEEEEvNT_6ParamsE$_ZZN4cute7flattenINS_5tupleIJNS1_IJNS_1CILi0EEENS1_IJNS2_ILi1EEENS2_ILi512EEEiEEEEEENS2_ILi4096EEENS1_IJiNS2_ILi8192EEEEEEEEEEEDaRKT_ENKUlRKT_E_clISA_EEDaSH_:
[----:B------:R-:W-:Y:S02]  /*103e0*/  MOV R8, R2 ;  /* 0x0000000200087202 */ /* 0x000fe40000000f00 */
[----:B------:R-:W-:-:S04]  /*103f0*/  MOV R9, 0x0 ;  /* 0x0000000000097802 */ /* 0x000fc80000000f00 */
[----:B------:R-:W-:Y:S05]  /*10400*/  RET.REL.NODEC R8 `(_ZN7cutlass13device_kernelIN5flash19enable_sm80_to_sm89INS1_16FlashAttnBwdSm80INS1_25CollectiveMainloopBwdSm80ILi2ELi2EN4cute5tupleIJNS5_1CILi128EEES8_NS7_ILi64EEEEEENS_10bfloat16_tEfNS_4arch4Sm80ELb0ELb0ELb1ELb1ELb0ELb0ELb0ELb0ELi2ELi4ELi4ELi4ELb0EEENS1_21CollectiveEpilogueBwdISA_SB_SD_Li256ELb1ELb0ELi2EEENS1_19SingleTileSchedulerILb1ELb0ELb0ELi128EEEEEEEEEvNT_6ParamsE) ;  /* 0xfffefbf008007950 */ /* 0x000fea0003c3ffff */
        .type           $_ZN7cutlass13device_kernelIN5flash19enable_sm80_to_sm89INS1_16FlashAttnBwdSm80INS1_25CollectiveMainloopBwdSm80ILi2ELi2EN4cute5tupleIJNS5_1CILi128EEES8_NS7_ILi64EEEEEENS_10bfloat16_tEfNS_4arch4Sm80ELb0ELb0ELb1ELb1ELb0ELb0ELb0ELb0ELi2ELi4ELi4ELi4ELb0EEENS1_21CollectiveEpilogueBwdISA_SB_SD_Li256ELb1ELb0ELi2EEENS1_19SingleTileSchedulerILb1ELb0ELb0ELi128EEEEEEEEEvNT_6ParamsE$_ZZN4cute7flattenINS_5tupleIJNS_1CILi1EEENS1_IJNS2_ILi8EEEiiEEENS2_ILi64EEENS1_IJiNS2_ILi144EEENS2_ILi288EEEEEENS2_ILi512EEEEEEEEDaRKT_ENKUlRKT_E_clIS5_EEDaSH_,@function
        .size           $_ZN7cutlass13device_kernelIN5flash19enable_sm80_to_sm89INS1_16FlashAttnBwdSm80INS1_25CollectiveMainloopBwdSm80ILi2ELi2EN4cute5tupleIJNS5_1CILi128EEES8_NS7_ILi64EEEEEENS_10bfloat16_tEfNS_4arch4Sm80ELb0ELb0ELb1ELb1ELb0ELb0ELb0ELb0ELi2ELi4ELi4ELi4ELb0EEENS1_21CollectiveEpilogueBwdISA_SB_SD_Li256ELb1ELb0ELi2EEENS1_19SingleTileSchedulerILb1ELb0ELb0ELi128EEEEEEEEEvNT_6ParamsE$_ZZN4cute7flattenINS_5tupleIJNS_1CILi1EEENS1_IJNS2_ILi8EEEiiEEENS2_ILi64EEENS1_IJiNS2_ILi144EEENS2_ILi288EEEEEENS2_ILi512EEEEEEEEDaRKT_ENKUlRKT_E_clIS5_EEDaSH_,($_ZN7cutlass13device_kernelIN5flash19enable_sm80_to_sm89INS1_16FlashAttnBwdSm80INS1_25CollectiveMainloopBwdSm80ILi2ELi2EN4cute5tupleIJNS5_1CILi128EEES8_NS7_ILi64EEEEEENS_10bfloat16_tEfNS_4arch4Sm80ELb0ELb0ELb1ELb1ELb0ELb0ELb0ELb0ELi2ELi4ELi4ELi4ELb0EEENS1_21CollectiveEpilogueBwdISA_SB_SD_Li256ELb1ELb0ELi2EEENS1_19SingleTileSchedulerILb1ELb0ELb0ELi128EEEEEEEEEvNT_6ParamsE$_ZZN4cute7flattenINS_5tupleIJNS_1CILi1EEENS1_IJNS2_ILi8EEEiiEEENS2_ILi64EEENS1_IJiNS2_ILi144EEENS2_ILi288EEEEEENS2_ILi512EEEEEEEEDaRKT_ENKUlRKT_E_clIS9_EEDaSH_ - $_ZN7cutlass13device_kernelIN5flash19enable_sm80_to_sm89INS1_16FlashAttnBwdSm80INS1_25CollectiveMainloopBwdSm80ILi2ELi2EN4cute5tupleIJNS5_1CILi128EEES8_NS7_ILi64EEEEEENS_10bfloat16_tEfNS_4arch4Sm80ELb0ELb0ELb1ELb1ELb0ELb0ELb0ELb0ELi2ELi4ELi4ELi4ELb0EEENS1_21CollectiveEpilogueBwdISA_SB_SD_Li256ELb1ELb0ELi2EEENS1_19SingleTileSchedulerILb1ELb0ELb0ELi128EEEEEEEEEvNT_6ParamsE$_ZZN4cute7flattenINS_5tupleIJNS_1CILi1EEENS1_IJNS2_ILi8EEEiiEEENS2_ILi64EEENS1_IJiNS2_ILi144EEENS2_ILi288EEEEEENS2_ILi512EEEEEEEEDaRKT_ENKUlRKT_E_clIS5_EEDaSH_)
$_ZN7cutlass13device_kernelIN5flash19enable_sm80_to_sm89INS1_16FlashAttnBwdSm80INS1_25CollectiveMainloopBwdSm80ILi2ELi2EN4cute5tupleIJNS5_1CILi128EEES8_NS7_ILi64EEEEEENS_10bfloat16_tEfNS_4arch4Sm80ELb0ELb0ELb1ELb1ELb0ELb0ELb0ELb0ELi2ELi4ELi4ELi4ELb0EEENS1_21CollectiveEpilogueBwdISA_SB_SD_Li256ELb1ELb0ELi2EEENS1_19SingleTileSchedulerILb1ELb0ELb0ELi128EEEEEEEEEvNT_6ParamsE$_ZZN4cute7flattenINS_5tupleIJNS_1CILi1EEENS1_IJNS2_ILi8EEEiiEEENS2_ILi64EEENS1_IJiNS2_ILi144EEENS2_ILi288EEEEEENS2_ILi512EEEEEEEEDaRKT_ENKUlRKT_E_clIS5_EEDaSH_:
[----:B------:R-:W-:-:S04]  /*10410*/  MOV R5, 0x0 ;  /* 0x0000000000057802 */ /* 0x000fc80000000f00 */
[----:B------:R-:W-:Y:S05]  /*10420*/  RET.REL.NODEC R4 `(_ZN7cutlass13device_kernelIN5flash19enable_sm80_to_sm89INS1_16FlashAttnBwdSm80INS1_25CollectiveMainloopBwdSm80ILi2ELi2EN4cute5tupleIJNS5_1CILi128EEES8_NS7_ILi64EEEEEENS_10bfloat16_tEfNS_4arch4Sm80ELb0ELb0ELb1ELb1ELb0ELb0ELb0ELb0ELi2ELi4ELi4ELi4ELb0EEENS1_21CollectiveEpilogueBwdISA_SB_SD_Li256ELb1ELb0ELi2EEENS1_19SingleTileSchedulerILb1ELb0ELb0ELi128EEEEEEEEEvNT_6ParamsE) ;  /* 0xfffefbd004007950 */ /* 0x000fea0003c3ffff */
        .type           $_ZN7cutlass13device_kernelIN5flash19enable_sm80_to_sm89INS1_16FlashAttnBwdSm80INS1_25CollectiveMainloopBwdSm80ILi2ELi2EN4cute5tupleIJNS5_1CILi128EEES8_NS7_ILi64EEEEEENS_10bfloat16_tEfNS_4arch4Sm80ELb0ELb0ELb1ELb1ELb0ELb0ELb0ELb0ELi2ELi4ELi4ELi4ELb0EEENS1_21CollectiveEpilogueBwdISA_SB_SD_Li256ELb1ELb0ELi2EEENS1_19SingleTileSchedulerILb1ELb0ELb0ELi128EEEEEEEEEvNT_6ParamsE$_ZZN4cute7flattenINS_5tupleIJNS_1CILi1EEENS1_IJNS2_ILi8EEEiiEEENS2_ILi64EEENS1_IJiNS2_ILi144EEENS2_ILi288EEEEEENS2_ILi512EEEEEEEEDaRKT_ENKUlRKT_E_clIS9_EEDaSH_,@function
        .size           $_ZN7cutlass13device_kernelIN5flash19enable_sm80_to_sm89INS1_16FlashAttnBwdSm80INS1_25CollectiveMainloopBwdSm80ILi2ELi2EN4cute5tupleIJNS5_1CILi128EEES8_NS7_ILi64EEEEEENS_10bfloat16_tEfNS_4arch4Sm80ELb0ELb0ELb1ELb1ELb0ELb0ELb0ELb0ELi2ELi4ELi4ELi4ELb0EEENS1_21CollectiveEpilogueBwdISA_SB_SD_Li256ELb1ELb0ELi2EEENS1_19SingleTileSchedulerILb1ELb0ELb0ELi128EEEEEEEEEvNT_6ParamsE$_ZZN4cute7flattenINS_5tupleIJNS_1CILi1EEENS1_IJNS2_ILi8EEEiiEEENS2_ILi64EEENS1_IJiNS2_ILi144EEENS2_ILi288EEEEEENS2_ILi512EEEEEEEEDaRKT_ENKUlRKT_E_clIS9_EEDaSH_,($_ZN7cutlass13device_kernelIN5flash19enable_sm80_to_sm89INS1_16FlashAttnBwdSm80INS1_25CollectiveMainloopBwdSm80ILi2ELi2EN4cute5tupleIJNS5_1CILi128EEES8_NS7_ILi64EEEEEENS_10bfloat16_tEfNS_4arch4Sm80ELb0ELb0ELb1ELb1ELb0ELb0ELb0ELb0ELi2ELi4ELi4ELi4ELb0EEENS1_21CollectiveEpilogueBwdISA_SB_SD_Li256ELb1ELb0ELi2EEENS1_19SingleTileSchedulerILb1ELb0ELb0ELi128EEEEEEEEEvNT_6ParamsE$_ZZN4cute7flattenINS_5tupleIJNS_1CILi1EEENS1_IJiiiEEENS2_ILi64EEENS1_IJNS2_ILi72EEENS2_ILi144EEENS2_ILi288EEEEEENS2_ILi512EEEEEEEEDaRKT_ENKUlRKT_E_clIS4_EEDaSH_ - $_ZN7cutlass13device_kernelIN5flash19enable_sm80_to_sm89INS1_16FlashAttnBwdSm80INS1_25CollectiveMainloopBwdSm80ILi2ELi2EN4cute5tupleIJNS5_1CILi128EEES8_NS7_ILi64EEEEEENS_10bfloat16_tEfNS_4arch4Sm80ELb0ELb0ELb1ELb1ELb0ELb0ELb0ELb0ELi2ELi4ELi4ELi4ELb0EEENS1_21CollectiveEpilogueBwdISA_SB_SD_Li256ELb1ELb0ELi2EEENS1_19SingleTileSchedulerILb1ELb0ELb0ELi128EEEEEEEEEvNT_6ParamsE$_ZZN4cute7flattenINS_5tupleIJNS_1CILi1EEENS1_IJNS2_ILi8EEEiiEEENS2_ILi64EEENS1_IJiNS2_ILi144EEENS2_ILi288EEEEEENS2_ILi512EEEEEEEEDaRKT_ENKUlRKT_E_clIS9_EEDaSH_)
$_ZN7cutlass13device_kernelIN5flash19enable_sm80_to_sm89INS1_16FlashAttnBwdSm80INS1_25CollectiveMainloopBwdSm80ILi2ELi2EN4cute5tupleIJNS5_1CILi128EEES8_NS7_ILi64EEEEEENS_10bfloat16_tEfNS_4arch4Sm80ELb0ELb0ELb1ELb1ELb0ELb0ELb0ELb0ELi2ELi4ELi4ELi4ELb0EEENS1_21CollectiveEpilogueBwdISA_SB_SD_Li256ELb1ELb0ELi2EEENS1_19SingleTileSchedulerILb1ELb0ELb0ELi128EEEEEEEEEvNT_6ParamsE$_ZZN4cute7flattenINS_5tupleIJNS_1CILi1EEENS1_IJNS2_ILi8EEEiiEEENS2_ILi64EEENS1_IJiNS2_ILi144EEENS2_ILi288EEEEEENS2_ILi512EEEEEEEEDaRKT_ENKUlRKT_E_clIS9_EEDaSH_:
[----:B------:R-:W-:Y:S02]  /*10430*/  MOV R2, R5 ;  /* 0x0000000500027202 */ /* 0x000fe40000000f00 */
[----:B------:R-:W-:-:S04]  /*10440*/  MOV R5, 0x0 ;  /* 0x0000000000057802 */ /* 0x000fc80000000f00 */
[----:B------:R-:W-:Y:S05]  /*10450*/  RET.REL.NODEC R4 `(_ZN7cutlass13device_kernelIN5flash19enable_sm80_to_sm89INS1_16FlashAttnBwdSm80INS1_25CollectiveMainloopBwdSm80ILi2ELi2EN4cute5tupleIJNS5_1CILi128EEES8_NS7_ILi64EEEEEENS_10bfloat16_tEfNS_4arch4Sm80ELb0ELb0ELb1ELb1ELb0ELb0ELb0ELb0ELi2ELi4ELi4ELi4ELb0EEENS1_21CollectiveEpilogueBwdISA_SB_SD_Li256ELb1ELb0ELi2EEENS1_19SingleTileSchedulerILb1ELb0ELb0ELi128EEEEEEEEEvNT_6ParamsE) ;  /* 0xfffefba004007950 */ /* 0x000fea0003c3ffff */
        .type           $_ZN7cutlass13device_kernelIN5flash19enable_sm80_to_sm89INS1_16FlashAttnBwdSm80INS1_25CollectiveMainloopBwdSm80ILi2ELi2EN4cute5tupleIJNS5_1CILi128EEES8_NS7_ILi64EEEEEENS_10bfloat16_tEfNS_4arch4Sm80ELb0ELb0ELb1ELb1ELb0ELb0ELb0ELb0ELi2ELi4ELi4ELi4ELb0EEENS1_21CollectiveEpilogueBwdISA_SB_SD_Li256ELb1ELb0ELi2EEENS1_19SingleTileSchedulerILb1ELb0ELb0ELi128EEEEEEEEEvNT_6ParamsE$_ZZN4cute7flattenINS_5tupleIJNS_1CILi1EEENS1_IJiiiEEENS2_ILi64EEENS1_IJNS2_ILi72EEENS2_ILi144EEENS2_ILi288EEEEEENS2_ILi512EEEEEEEEDaRKT_ENKUlRKT_E_clIS4_EEDaSH_,@function
        .size           $_ZN7cutlass13device_kernelIN5flash19enable_sm80_to_sm89INS1_16FlashAttnBwdSm80INS1_25CollectiveMainloopBwdSm80ILi2ELi2EN4cute5tupleIJNS5_1CILi128EEES8_NS7_ILi64EEEEEENS_10bfloat16_tEfNS_4arch4Sm80ELb0ELb0ELb1ELb1ELb0ELb0ELb0ELb0ELi2ELi4ELi4ELi4ELb0EEENS1_21CollectiveEpilogueBwdISA_SB_SD_Li256ELb1ELb0ELi2EEENS1_19SingleTileSchedulerILb1ELb0ELb0ELi128EEEEEEEEEvNT_6ParamsE$_ZZN4cute7flattenINS_5tupleIJNS_1CILi1EEENS1_IJiiiEEENS2_ILi64EEENS1_IJNS2_ILi72EEENS2_ILi144EEENS2_ILi288EEEEEENS2_ILi512EEEEEEEEDaRKT_ENKUlRKT_E_clIS4_EEDaSH_,($_ZN7cutlass13device_kernelIN5flash19enable_sm80_to_sm89INS1_16FlashAttnBwdSm80INS1_25CollectiveMainloopBwdSm80ILi2ELi2EN4cute5tupleIJNS5_1CILi128EEES8_NS7_ILi64EEEEEENS_10bfloat16_tEfNS_4arch4Sm80ELb0ELb0ELb1ELb1ELb0ELb0ELb0ELb0ELi2ELi4ELi4ELi4ELb0EEENS1_21CollectiveEpilogueBwdISA_SB_SD_Li256ELb1ELb0ELi2EEENS1_19SingleTileSchedulerILb1ELb0ELb0ELi128EEEEEEEEEvNT_6ParamsE$_ZZN4cute7idx2crdINS_5tupleIJiiNS_1CILi0EEEEEENS1_IJNS1_IJNS2_ILi4EEENS2_ILi8EEEEEENS2_ILi2EEENS2_ILi1EEEEEEEEDaRKT_RKT0_ENKUlRKT_RKT0_E_clIiS7_EEDaSJ_SM_ - $_ZN7cutlass13device_kernelIN5flash19enable_sm80_to_sm89INS1_16FlashAttnBwdSm80INS1_25CollectiveMainloopBwdSm80ILi2ELi2EN4cute5tupleIJNS5_1CILi128EEES8_NS7_ILi64EEEEEENS_10bfloat16_tEfNS_4arch4Sm80ELb0ELb0ELb1ELb1ELb0ELb0ELb0ELb0ELi2ELi4ELi4ELi4ELb0EEENS1_21CollectiveEpilogueBwdISA_SB_SD_Li256ELb1ELb0ELi2EEENS1_19SingleTileSchedulerILb1ELb0ELb0ELi128EEEEEEEEEvNT_6ParamsE$_ZZN4cute7flattenINS_5tupleIJNS_1CILi1EEENS1_IJiiiEEENS2_ILi64EEENS1_IJNS2_ILi72EEENS2_ILi144EEENS2_ILi288EEEEEENS2_ILi512EEEEEEEEDaRKT_ENKUlRKT_E_clIS4_EEDaSH_)
$_ZN7cutlass13device_kernelIN5flash19enable_sm80_to_sm89INS1_16FlashAttnBwdSm80INS1_25CollectiveMainloopBwdSm80ILi2ELi2EN4cute5tupleIJNS5_1CILi128EEES8_NS7_ILi64EEEEEENS_10bfloat16_tEfNS_4arch4Sm80ELb0ELb0ELb1ELb1ELb0ELb0ELb0ELb0ELi2ELi4ELi4ELi4ELb0EEENS1_21CollectiveEpilogueBwdISA_SB_SD_Li256ELb1ELb0ELi2EEENS1_19SingleTileSchedulerILb1ELb0ELb0ELi128EEEEEEEEEvNT_6ParamsE$_ZZN4cute7flattenINS_5tupleIJNS_1CILi1EEENS1_IJiiiEEENS2_ILi64EEENS1_IJNS2_ILi72EEENS2_ILi144EEENS2_ILi288EEEEEENS2_ILi512EEEEEEEEDaRKT_ENKUlRKT_E_clIS4_EEDaSH_:
[----:B------:R-:W-:Y:S02]  /*10460*/  MOV R8, R4 ;  /* 0x0000000400087202 */ /* 0x000fe40000000f00 */
[----:B------:R-:W-:-:S04]  /*10470*/  MOV R9, 0x0 ;  /* 0x0000000000097802 */ /* 0x000fc80000000f00 */
[----:B------:R-:W-:Y:S05]  /*10480*/  RET.REL.NODEC R8 `(_ZN7cutlass13device_kernelIN5flash19enable_sm80_to_sm89INS1_16FlashAttnBwdSm80INS1_25CollectiveMainloopBwdSm80ILi2ELi2EN4cute5tupleIJNS5_1CILi128EEES8_NS7_ILi64EEEEEENS_10bfloat16_tEfNS_4arch4Sm80ELb0ELb0ELb1ELb1ELb0ELb0ELb0ELb0ELi2ELi4ELi4ELi4ELb0EEENS1_21CollectiveEpilogueBwdISA_SB_SD_Li256ELb1ELb0ELi2EEENS1_19SingleTileSchedulerILb1ELb0ELb0ELi128EEEEEEEEEvNT_6ParamsE) ;  /* 0xfffefb7008007950 */ /* 0x000fea0003c3ffff */
        .type           $_ZN7cutlass13device_kernelIN5flash19enable_sm80_to_sm89INS1_16FlashAttnBwdSm80INS1_25CollectiveMainloopBwdSm80ILi2ELi2EN4cute5tupleIJNS5_1CILi128EEES8_NS7_ILi64EEEEEENS_10bfloat16_tEfNS_4arch4Sm80ELb0ELb0ELb1ELb1ELb0ELb0ELb0ELb0ELi2ELi4ELi4ELi4ELb0EEENS1_21CollectiveEpilogueBwdISA_SB_SD_Li256ELb1ELb0ELi2EEENS1_19SingleTileSchedulerILb1ELb0ELb0ELi128EEEEEEEEEvNT_6ParamsE$_ZZN4cute7idx2crdINS_5tupleIJiiNS_1CILi0EEEEEENS1_IJNS1_IJNS2_ILi4EEENS2_ILi8EEEEEENS2_ILi2EEENS2_ILi1EEEEEEEEDaRKT_RKT0_ENKUlRKT_RKT0_E_clIiS7_EEDaSJ_SM_,@function
        .size           $_ZN7cutlass13device_kernelIN5flash19enable_sm80_to_sm89INS1_16FlashAttnBwdSm80INS1_25CollectiveMainloopBwdSm80ILi2ELi2EN4cute5tupleIJNS5_1CILi128EEES8_NS7_ILi64EEEEEENS_10bfloat16_tEfNS_4arch4Sm80ELb0ELb0ELb1ELb1ELb0ELb0ELb0ELb0ELi2ELi4ELi4ELi4ELb0EEENS1_21CollectiveEpilogueBwdISA_SB_SD_Li256ELb1ELb0ELi2EEENS1_19SingleTileSchedulerILb1ELb0ELb0ELi128EEEEEEEEEvNT_6ParamsE$_ZZN4cute7idx2crdINS_5tupleIJiiNS_1CILi0EEEEEENS1_IJNS1_IJNS2_ILi4EEENS2_ILi8EEEEEENS2_ILi2EEENS2_ILi1EEEEEEEEDaRKT_RKT0_ENKUlRKT_RKT0_E_clIiS7_EEDaSJ_SM_,($_ZN7cutlass13device_kernelIN5flash19enable_sm80_to_sm89INS1_16FlashAttnBwdSm80INS1_25CollectiveMainloopBwdSm80ILi2ELi2EN4cute5tupleIJNS5_1CILi128EEES8_NS7_ILi64EEEEEENS_10bfloat16_tEfNS_4arch4Sm80ELb0ELb0ELb1ELb1ELb0ELb0ELb0ELb0ELi2ELi4ELi4ELi4ELb0EEENS1_21CollectiveEpilogueBwdISA_SB_SD_Li256ELb1ELb0ELi2EEENS1_19SingleTileSchedulerILb1ELb0ELb0ELi128EEEEEEEEEvNT_6ParamsE$_ZZN4cute7idx2crdINS_5tupleIJiiNS_1CILi0EEEEEENS1_IJNS1_IJNS2_ILi4EEENS2_ILi8EEEEEENS2_ILi2EEENS2_ILi1EEEEEEEEDaRKT_RKT0_ENKUlRKT_RKT0_E_clIiS8_EEDaSJ_SM_ - $_ZN7cutlass13device_kernelIN5flash19enable_sm80_to_sm89INS1_16FlashAttnBwdSm80INS1_25CollectiveMainloopBwdSm80ILi2ELi2EN4cute5tupleIJNS5_1CILi128EEES8_NS7_ILi64EEEEEENS_10bfloat16_tEfNS_4arch4Sm80ELb0ELb0ELb1ELb1ELb0ELb0ELb0ELb0ELi2ELi4ELi4ELi4ELb0EEENS1_21CollectiveEpilogueBwdISA_SB_SD_Li256ELb1ELb0ELi2EEENS1_19SingleTileSchedulerILb1ELb0ELb0ELi128EEEEEEEEEvNT_6ParamsE$_ZZN4cute7idx2crdINS_5tupleIJiiNS_1CILi0EEEEEENS1_IJNS1_IJNS2_ILi4EEENS2_ILi8EEEEEENS2_ILi2EEENS2_ILi1EEEEEEEEDaRKT_RKT0_ENKUlRKT_RKT0_E_clIiS7_EEDaSJ_SM_)
$_ZN7cutlass13device_kernelIN5flash19enable_sm80_to_sm89INS1_16FlashAttnBwdSm80INS1_25CollectiveMainloopBwdSm80ILi2ELi2EN4cute5tupleIJNS5_1CILi128EEES8_NS7_ILi64EEEEEENS_10bfloat16_tEfNS_4arch4Sm80ELb0ELb0ELb1ELb1ELb0ELb0ELb0ELb0ELi2ELi4ELi4ELi4ELb0EEENS1_21CollectiveEpilogueBwdISA_SB_SD_Li256ELb1ELb0ELi2EEENS1_19SingleTileSchedulerILb1ELb0ELb0ELi128EEEEEEEEEvNT_6ParamsE$_ZZN4cute7idx2crdINS_5tupleIJiiNS_1CILi0EEEEEENS1_IJNS1_IJNS2_ILi4EEENS2_ILi8EEEEEENS2_ILi2EEENS2_ILi1EEEEEEEEDaRKT_RKT0_ENKUlRKT_RKT0_E_clIiS7_EEDaSJ_SM_:
        /* <DEDUP_REMOVED lines=10> */
[----:B------:R-:W-:Y:S05]  /*10530*/  CALL.REL.NOINC `($_ZN7cutlass13device_kernelIN5flash19enable_sm80_to_sm89INS1_16FlashAttnBwdSm80INS1_25CollectiveMainloopBwdSm80ILi2ELi2EN4cute5tupleIJNS5_1CILi128EEES8_NS7_ILi64EEEEEENS_10bfloat16_tEfNS_4arch4Sm80ELb0ELb0ELb1ELb1ELb0ELb0ELb0ELb0ELi2ELi4ELi4ELi4ELb0EEENS1_21CollectiveEpilogueBwdISA_SB_SD_Li256ELb1ELb0ELi2EEENS1_19SingleTileSchedulerILb1ELb0ELb0ELi128EEEEEEEEEvNT_6ParamsE$_ZN4cute5tupleIJiEEC2ERKi) ;  /* 0xffffbd9000007944 */ /* 0x000fea0003c3ffff */
[----:B------:R1:W5:Y:S01]  /*10540*/  LDL R71, [R1+0x1680] ;  /* 0x0016800001477983 */ /* 0x0003620000100800 */
[----:B------:R-:W-:Y:S01]  /*10550*/  IMAD.MOV.U32 R3, RZ, RZ, R13 ;  /* 0x000000ffff037224 */ /* 0x000fe200078e000d */
[----:B------:R-:W-:-:S02]  /*10560*/  MOV R2, R11 ;  /* 0x0000000b00027202 */ /* 0x000fc40000000f00 */
[----:B------:R-:W-:Y:S02]  /*10570*/  MOV R10, 0x10590 ;  /* 0x00010590000a7802 */ /* 0x000fe40000000f00 */
[----:B-1---5:R-:W-:Y:S05]  /*10580*/  CALL.REL.NOINC `($_ZN7cutlass13device_kernelIN5flash19enable_sm80_to_sm89INS1_16FlashAttnBwdSm80INS1_25CollectiveMainloopBwdSm80ILi2ELi2EN4cute5tupleIJNS5_1CILi128EEES8_NS7_ILi64EEEEEENS_10bfloat16_tEfNS_4arch4Sm80ELb0ELb0ELb1ELb1ELb0ELb0ELb0ELb0ELi2ELi4ELi4ELi4ELb0EEENS1_21CollectiveEpilogueBwdISA_SB_SD_Li256ELb1ELb0ELi2EEENS1_19SingleTileSchedulerILb1ELb0ELb0ELi128EEEEEEEEEvNT_6ParamsE$_ZN4cute5tupleIJiEEC2ERKi) ;  /* 0xffffbd4000007944 */ /* 0x022fea0003c3ffff */
[----:B------:R1:W5:Y:S01]  /*10590*/  LDL R13, [R1+0x1680] ;  /* 0x00168000010d7983 */ /* 0x0003620000100800 */
[----:B------:R-:W-:Y:S01]  /*105a0*/  IMAD.MOV.U32 R3, RZ, RZ, R71 ;  /* 0x000000ffff037224 */ /* 0x000fe200078e0047 */
[----:B------:R-:W-:Y:S02]  /*105b0*/  MOV R2, R6 ;  /* 0x0000000600027202 */ /* 0x000fe40000000f00 */
[----:B------:R-:W-:Y:S02]  /*105c0*/  MOV R10, 0x105e0 ;  /* 0x000105e0000a7802 */ /* 0x000fe40000000f00 */
[----:B-1---5:R-:W-:Y:S05]  /*105d0*/  CALL.REL.NOINC `($_ZN7cutlass13device_kernelIN5flash19enable_sm80_to_sm89INS1_16FlashAttnBwdSm80INS1_25CollectiveMainloopBwdSm80ILi2ELi2EN4cute5tupleIJNS5_1CILi128EEES8_NS7_ILi64EEEEEENS_10bfloat16_tEfNS_4arch4Sm80ELb0ELb0ELb1ELb1ELb0ELb0ELb0ELb0ELi2ELi4ELi4ELi4ELb0EEENS1_21CollectiveEpilogueBwdISA_SB_SD_Li256ELb1ELb0ELi2EEENS1_19SingleTileSchedulerILb1ELb0ELb0ELi128EEEEEEEEEvNT_6ParamsE$_ZN4cute5tupleIJiEEC2ERKi) ;  /* 0xffffbcf000007944 */ /* 0x022fea0003c3ffff */
[----:B------:R1:W5:Y:S01]  /*105e0*/  LDL R3, [R1+0x1684] ;  /* 0x0016840001037983 */ /* 0x0003620000100800 */
[----:B------:R-:W-:Y:S02]  /*105f0*/  MOV R2, R11 ;  /* 0x0000000b00027202 */ /* 0x000fe40000000f00 */
[----:B------:R-:W-:Y:S02]  /*10600*/  MOV R10, 0x10620 ;  /* 0x00010620000a7802 */ /* 0x000fe40000000f00 */
[----:B-1---5:R-:W-:Y:S05]  /*10610*/  CALL.REL.NOINC `($_ZN7cutlass13device_kernelIN5flash19enable_sm80_to_sm89INS1_16FlashAttnBwdSm80INS1_25CollectiveMainloopBwdSm80ILi2ELi2EN4cute5tupleIJNS5_1CILi128EEES8_NS7_ILi64EEEEEENS_10bfloat16_tEfNS_4arch4Sm80ELb0ELb0ELb1ELb1ELb0ELb0ELb0ELb0ELi2ELi4ELi4ELi4ELb0EEENS1_21CollectiveEpilogueBwdISA_SB_SD_Li256ELb1ELb0ELi2EEENS1_19SingleTileSchedulerILb1ELb0ELb0ELi128EEEEEEEEEvNT_6ParamsE$_ZN4cute5tupleIJiEEC2ERKi) ;  /* 0xffffbcb000007944 */ /* 0x022fea0003c3ffff */
[----:B------:R1:W5:Y:S01]  /*10620*/  LDL R71, [R1+0x1680] ;  /* 0x0016800001477983 */ /* 0x0003620000100800 */
[----:B------:R-:W-:Y:S01]  /*10630*/  IMAD.MOV.U32 R2, RZ, RZ, R6 ;  /* 0x000000ffff027224 */ /* 0x000fe200078e0006 */
[----:B------:R-:W-:Y:S02]  /*10640*/  MOV R3, R13 ;  /* 0x0000000d00037202 */ /* 0x000fe40000000f00 */
[----:B------:R-:W-:-:S02]  /*10650*/  MOV R10, 0x10670 ;  /* 0x00010670000a7802 */ /* 0x000fc40000000f00 */
[----:B-1---5:R-:W-:Y:S05]  /*10660*/  CALL.REL.NOINC `($_ZN7cutlass13device_kernelIN5flash19enable_sm80_to_sm89INS1_16FlashAttnBwdSm80INS1_25CollectiveMainloopBwdSm80ILi2ELi2EN4cute5tupleIJNS5_1CILi128EEES8_NS7_ILi64EEEEEENS_10bfloat16_tEfNS_4arch4Sm80ELb0ELb0ELb1ELb1ELb0ELb0ELb0ELb0ELi2ELi4ELi4ELi4ELb0EEENS1_21CollectiveEpilogueBwdISA_SB_SD_Li256ELb1ELb0ELi2EEENS1_19SingleTileSchedulerILb1ELb0ELb0ELi128EEEEEEEEEvNT_6ParamsE$_ZN4cute5tupleIJiEEC2ERKi) ;  /* 0xffffbc6000007944 */ /* 0x022fea0003c3ffff */
[----:B------:R1:W5:Y:S01]  /*10670*/  LDL R3, [R1+0x1684] ;  /* 0x0016840001037983 */ /* 0x0003620000100800 */
[----:B------:R-:W-:-:S03]  /*10680*/  MOV R6, 0x106a0 ;  /* 0x000106a000067802 */ /* 0x000fc60000000f00 */
[----:B-1---5:R-:W-:Y:S05]  /*10690*/  CALL.REL.NOINC `($_ZN7cutlass13device_kernelIN5flash19enable_sm80_to_sm89INS1_16FlashAttnBwdSm80INS1_25CollectiveMainloopBwdSm80ILi2ELi2EN4cute5tupleIJNS5_1CILi128EEES8_NS7_ILi64EEEEEENS_10bfloat16_tEfNS_4arch4Sm80ELb0ELb0ELb1ELb1ELb0ELb0ELb0ELb0ELi2ELi4ELi4ELi4ELb0EEENS1_21CollectiveEpilogueBwdISA_SB_SD_Li256ELb1ELb0ELi2EEENS1_19SingleTileSchedulerILb1ELb0ELb0ELi128EEEEEEEEEvNT_6ParamsE$_ZN4cute5tupleIJNS_1CILi0EEEiEEC2ERKS2_RKi) ;  /* 0xffffbb4000007944 */ /* 0x022fea0003c3ffff */
[----:B------:R1:W5:Y:S01]  /*106a0*/  LDL R72, [R1+0x1680] ;  /* 0x0016800001487983 */ /* 0x0003620000100800 */
[----:B------:R-:W-:Y:S01]  /*106b0*/  IMAD.MOV.U32 R3, RZ, RZ, R71 ;  /* 0x000000ffff037224 */ /* 0x000fe200078e0047 */
[----:B------:R-:W-:-:S02]  /*106c0*/  MOV R2, R11 ;  /* 0x0000000b00027202 */ /* 0x000fc40000000f00 */
[----:B------:R-:W-:Y:S02]  /*106d0*/  MOV R6, 0x106f0 ;  /* 0x000106f000067802 */ /* 0x000fe40000000f00 */
[----:B-1---5:R-:W-:Y:S05]  /*106e0*/  CALL.REL.NOINC `($_ZN7cutlass13device_kernelIN5flash19enable_sm80_to_sm89INS1_16FlashAttnBwdSm80INS1_25CollectiveMainloopBwdSm80ILi2ELi2EN4cute5tupleIJNS5_1CILi128EEES8_NS7_ILi64EEEEEENS_10bfloat16_tEfNS_4arch4Sm80ELb0ELb0ELb1ELb1ELb0ELb0ELb0ELb0ELi2ELi4ELi4ELi4ELb0EEENS1_21CollectiveEpilogueBwdISA_SB_SD_Li256ELb1ELb0ELi2EEENS1_19SingleTileSchedulerILb1ELb0ELb0ELi128EEEEEEEEEvNT_6ParamsE$_ZN4cute3eso3ESOILb0ELb1EJiNS_1CILi0EEEEEC2ERKiRKS3_) ;  /* 0xffff7f5000007944 */ /* 0x022fea0003c3ffff */
[----:B------:R2:W5:Y:S01]  /*106f0*/  LDL R10, [R1+0x1680] ;  /* 0x00168000010a7983 */ /* 0x0005620000100800 */
[----:B------:R-:W-:-:S03]  /*10700*/  MOV R76, 0x10730 ;  /* 0x00010730004c7802 */ /* 0x000fc60000000f00 */
[----:B------:R2:W-:Y:S04]  /*10710*/  STL [R1+0x1680], R72 ;  /* 0x0016804801007387 */ /* 0x0005e80000100800 */
[----:B-12--5:R-:W-:Y:S05]  /*10720*/  CALL.REL.NOINC `($_ZN7cutlass13device_kernelIN5flash19enable_sm80_to_sm89INS1_16FlashAttnBwdSm80INS1_25CollectiveMainloopBwdSm80ILi2ELi2EN4cute5tupleIJNS5_1CILi128EEES8_NS7_ILi64EEEEEENS_10bfloat16_tEfNS_4arch4Sm80ELb0ELb0ELb1ELb1ELb0ELb0ELb0ELb0ELi2ELi4ELi4ELi4ELb0EEENS1_21CollectiveEpilogueBwdISA_SB_SD_Li256ELb1ELb0ELi2EEENS1_19SingleTileSchedulerILb1ELb0ELb0ELi128EEEEEEEEEvNT_6ParamsE$_ZZN4cuteplIJiEJNS_1CILi0EEEiEEEDaRKNS_15ArithmeticTupleIJDpT_EEERKNS3_IJDpT0_EEEENKUlDpRKT_E_clIJiiEEEDaSH_) ;  /* 0x00000e2000007944 */ /* 0x026fea0003c00000 */
[----:B-----5:R-:W-:Y:S02]  /*10730*/  MOV R8, R2 ;  /* 0x0000000200087202 */ /* 0x020fe40000000f00 */
[----:B------:R-:W-:Y:S02]  /*10740*/  MOV R2, 0x10760 ;  /* 0x0001076000027802 */ /* 0x000fe40000000f00 */
[----:B-1----:R-:W-:Y:S05]  /*10750*/  CALL.REL.NOINC `($_ZN7cutlass13device_kernelIN5flash19enable_sm80_to_sm89INS1_16FlashAttnBwdSm80INS1_25CollectiveMainloopBwdSm80ILi2ELi2EN4cute5tupleIJNS5_1CILi128EEES8_NS7_ILi64EEEEEENS_10bfloat16_tEfNS_4arch4Sm80ELb0ELb0ELb1ELb1ELb0ELb0ELb0ELb0ELi2ELi4ELi4ELi4ELb0EEENS1_21CollectiveEpilogueBwdISA_SB_SD_Li256ELb1ELb0ELi2EEENS1_19SingleTileSchedulerILb1ELb0ELb0ELi128EEEEEEEEEvNT_6ParamsE$_ZZN4cute19as_arithmetic_tupleINS_15ArithmeticTupleIJiiEEEEEDaRKT_ENKUlRKT_E_clIiEEDaS8_) ;  /* 0xffffd1a000007944 */ /* 0x002fea0003c3ffff */
[----:B------:R-:W-:Y:S01]  /*10760*/  IMAD.MOV.U32 R8, RZ, RZ, R3 ;  /* 0x000000ffff087224 */ /* 0x000fe200078e0003 */
[----:B------:R-:W-:Y:S02]  /*10770*/  MOV R10, R6 ;  /* 0x00000006000a7202 */ /* 0x000fe40000000f00 */
[----:B------:R-:W-:Y:S02]  /*10780*/  MOV R2, 0x107a0 ;  /* 0x000107a000027802 */ /* 0x000fe40000000f00 */
[----:B------:R-:W-:Y:S05]  /*10790*/  CALL.REL.NOINC `($_ZN7cutlass13device_kernelIN5flash19enable_sm80_to_sm89INS1_16FlashAttnBwdSm80INS1_25CollectiveMainloopBwdSm80ILi2ELi2EN4cute5tupleIJNS5_1CILi128EEES8_NS7_ILi64EEEEEENS_10bfloat16_tEfNS_4arch4Sm80ELb0ELb0ELb1ELb1ELb0ELb0ELb0ELb0ELi2ELi4ELi4ELi4ELb0EEENS1_21CollectiveEpilogueBwdISA_SB_SD_Li256ELb1ELb0ELi2EEENS1_19SingleTileSchedulerILb1ELb0ELb0ELi128EEEEEEEEEvNT_6ParamsE$_ZZN4cute19as_arithmetic_tupleINS_15ArithmeticTupleIJiiEEEEEDaRKT_ENKUlRKT_E_clIiEEDaS8_) ;  /* 0xffffd16000007944 */ /* 0x000fea0003c3ffff */
[----:B------:R1:W-:Y:S01]  /*107a0*/  STL [R1+0x1680], R6 ;  /* 0x0016800601007387 */ /* 0x0003e20000100800 */
[----:B------:R-:W-:-:S03]  /*107b0*/  MOV R76, 0x107d0 ;  /* 0x000107d0004c7802 */ /* 0x000fc60000000f00 */
[----:B-1----:R-:W-:Y:S05]  /*107c0*/  CALL.REL.NOINC `($_ZN7cutlass13device_kernelIN5flash19enable_sm80_to_sm89INS1_16FlashAttnBwdSm80INS1_25CollectiveMainloopBwdSm80ILi2ELi2EN4cute5tupleIJNS5_1CILi128EEES8_NS7_ILi64EEEEEENS_10bfloat16_tEfNS_4arch4Sm80ELb0ELb0ELb1ELb1ELb0ELb0ELb0ELb0ELi2ELi4ELi4ELi4ELb0EEENS1_21CollectiveEpilogueBwdISA_SB_SD_Li256ELb1ELb0ELi2EEENS1_19SingleTileSchedulerILb1ELb0ELb0ELi128EEEEEEEEEvNT_6ParamsE$_ZZN4cute19as_arithmetic_tupleINS_15ArithmeticTupleIJiiEEEEEDaRKT_ENKUlDpRKT_E_clIJiiEEEDaS9_) ;  /* 0xffffd0b000007944 */ /* 0x002fea0003c3ffff */
[----:B-----5:R-:W-:Y:S02]  /*107d0*/  MOV R6, R2 ;  /* 0x0000000200067202 */ /* 0x020fe40000000f00 */
[----:B------:R-:W-:Y:S02]  /*107e0*/  MOV R2, 0x10800 ;  /* 0x0001080000027802 */ /* 0x000fe40000000f00 */
[----:B-1----:R-:W-:Y:S05]  /*107f0*/  CALL.REL.NOINC `($_ZN7cutlass13device_kernelIN5flash19enable_sm80_to_sm89INS1_16FlashAttnBwdSm80INS1_25CollectiveMainloopBwdSm80ILi2ELi2EN4cute5tupleIJNS5_1CILi128EEES8_NS7_ILi64EEEEEENS_10bfloat16_tEfNS_4arch4Sm80ELb0ELb0ELb1ELb1ELb0ELb0ELb0ELb0ELi2ELi4ELi4ELi4ELb0EEENS1_21CollectiveEpilogueBwdISA_SB_SD_Li256ELb1ELb0ELi2EEENS1_19SingleTileSchedulerILb1ELb0ELb0ELi128EEEEEEEEEvNT_6ParamsE$_ZZN4cute14transform_leafINS_15ArithmeticTupleIJiiEEENS_8identityEEEDaRKT_OT0_ENKUlRKT_E_clIiEEDaSB_) ;  /* 0xffffcec000007944 */ /* 0x002fea0003c3ffff */
[----:B------:R-:W-:Y:S01]  /*10800*/  IMAD.MOV.U32 R6, RZ, RZ, R3 ;  /* 0x000000ffff067224 */ /* 0x000fe200078e0003 */
[----:B------:R-:W-:Y:S02]  /*10810*/  MOV R10, R8 ;  /* 0x00000008000a7202 */ /* 0x000fe40000000f00 */
[----:B------:R-:W-:-:S02]  /*10820*/  MOV R2, 0x10840 ;  /* 0x0001084000027802 */ /* 0x000fc40000000f00 */
[----:B------:R-:W-:Y:S05]  /*10830*/  CALL.REL.NOINC `($_ZN7cutlass13device_kernelIN5flash19enable_sm80_to_sm89INS1_16FlashAttnBwdSm80INS1_25CollectiveMainloopBwdSm80ILi2ELi2EN4cute5tupleIJNS5_1CILi128EEES8_NS7_ILi64EEEEEENS_10bfloat16_tEfNS_4arch4Sm80ELb0ELb0ELb1ELb1ELb0ELb0ELb0ELb0ELi2ELi4ELi4ELi4ELb0EEENS1_21CollectiveEpilogueBwdISA_SB_SD_Li256ELb1ELb0ELi2EEENS1_19SingleTileSchedulerILb1ELb0ELb0ELi128EEEEEEEEEvNT_6ParamsE$_ZZN4cute14transform_leafINS_15ArithmeticTupleIJiiEEENS_8identityEEEDaRKT_OT0_ENKUlRKT_E_clIiEEDaSB_) ;  /* 0xffffce8000007944 */ /* 0x000fea0003c3ffff */
[----:B------:R1:W-:Y:S01]  /*10840*/  STL [R1+0x1680], R8 ;  /* 0x0016800801007387 */ /* 0x0003e20000100800 */
[----:B------:R-:W-:-:S03]  /*10850*/  MOV R6, 0x10870 ;  /* 0x0001087000067802 */ /* 0x000fc60000000f00 */
[----:B-1----:R-:W-:Y:S05]  /*10860*/  CALL.REL.NOINC `($_ZN7cutlass13device_kernelIN5flash19enable_sm80_to_sm89INS1_16FlashAttnBwdSm80INS1_25CollectiveMainloopBwdSm80ILi2ELi2EN4cute5tupleIJNS5_1CILi128EEES8_NS7_ILi64EEEEEENS_10bfloat16_tEfNS_4arch4Sm80ELb0ELb0ELb1ELb1ELb0ELb0ELb0ELb0ELi2ELi4ELi4ELi4ELb0EEENS1_21CollectiveEpilogueBwdISA_SB_SD_Li256ELb1ELb0ELi2EEENS1_19SingleTileSchedulerILb1ELb0ELb0ELi128EEEEEEEEEvNT_6ParamsE$_ZZN4cute9transformINS_15ArithmeticTupleIJiiEEEZNS_14transform_leafIS2_NS_8identityEEEDaRKT_OT0_EUlRKT_E_EEDaS7_S9_ENKUlDpSC_E_clIJiiEEEDaSE_) ;  /* 0x0000067000007944 */ /* 0x002fea0003c00000 */
[----:B------:R-:W-:Y:S02]  /*10870*/  MOV R71, 0x0 ;  /* 0x0000000000477802 */ /* 0x000fe40000000f00 */
[----:B-----5:R-:W-:-:S02]  /*10880*/  MOV R10, R2 ;  /* 0x00000002000a7202 */ /* 0x020fc40000000f00 */
[----:B------:R-:W-:Y:S01]  /*10890*/  MOV R8, R3 ;  /* 0x0000000300087202 */ /* 0x000fe20000000f00 */
[----:B------:R-:W-:Y:S06]  /*108a0*/  RET.REL.NODEC R70 `(_ZN7cutlass13device_kernelIN5flash19enable_sm80_to_sm89INS1_16FlashAttnBwdSm80INS1_25CollectiveMainloopBwdSm80ILi2ELi2EN4cute5tupleIJNS5_1CILi128EEES8_NS7_ILi64EEEEEENS_10bfloat16_tEfNS_4arch4Sm80ELb0ELb0ELb1ELb1ELb0ELb0ELb0ELb0ELi2ELi4ELi4ELi4ELb0EEENS1_21CollectiveEpilogueBwdISA_SB_SD_Li256ELb1ELb0ELi2EEENS1_19SingleTileSchedulerILb1ELb0ELb0ELi128EEEEEEEEEvNT_6ParamsE) ;  /* 0xfffef75046007950 */ /* 0x000fec0003c3ffff */
        .type           $_ZN7cutlass13device_kernelIN5flash19enable_sm80_to_sm89INS1_16FlashAttnBwdSm80INS1_25CollectiveMainloopBwdSm80ILi2ELi2EN4cute5tupleIJNS5_1CILi128EEES8_NS7_ILi64EEEEEENS_10bfloat16_tEfNS_4arch4Sm80ELb0ELb0ELb1ELb1ELb0ELb0ELb0ELb0ELi2ELi4ELi4ELi4ELb0EEENS1_21CollectiveEpilogueBwdISA_SB_SD_Li256ELb1ELb0ELi2EEENS1_19SingleTileSchedulerILb1ELb0ELb0ELi128EEEEEEEEEvNT_6ParamsE$_ZZN4cute7idx2crdINS_5tupleIJiiNS_1CILi0EEEEEENS1_IJNS1_IJNS2_ILi4EEENS2_ILi8EEEEEENS2_ILi2EEENS2_ILi1EEEEEEEEDaRKT_RKT0_ENKUlRKT_RKT0_E_clIiS8_EEDaSJ_SM_,@function
        .size           $_ZN7cutlass13device_kernelIN5flash19enable_sm80_to_sm89INS1_16FlashAttnBwdSm80INS1_25CollectiveMainloopBwdSm80ILi2ELi2EN4cute5tupleIJNS5_1CILi128EEES8_NS7_ILi64EEEEEENS_10bfloat16_tEfNS_4arch4Sm80ELb0ELb0ELb1ELb1ELb0ELb0ELb0ELb0ELi2ELi4ELi4ELi4ELb0EEENS1_21CollectiveEpilogueBwdISA_SB_SD_Li256ELb1ELb0ELi2EEENS1_19SingleTileSchedulerILb1ELb0ELb0ELi128EEEEEEEEEvNT_6ParamsE$_ZZN4cute7idx2crdINS_5tupleIJiiNS_1CILi0EEEEEENS1_IJNS1_IJNS2_ILi4EEENS2_ILi8EEEEEENS2_ILi2EEENS2_ILi1EEEEEEEEDaRKT_RKT0_ENKUlRKT_RKT0_E_clIiS8_EEDaSJ_SM_,($_ZN7cutlass13device_kernelIN5flash19enable_sm80_to_sm89INS1_16FlashAttnBwdSm80INS1_25CollectiveMainloopBwdSm80ILi2ELi2EN4cute5tupleIJNS5_1CILi128EEES8_NS7_ILi64EEEEEENS_10bfloat16_tEfNS_4arch4Sm80ELb0ELb0ELb1ELb1ELb0ELb0ELb0ELb0ELi2ELi4ELi4ELi4ELb0EEENS1_21CollectiveEpilogueBwdISA_SB_SD_Li256ELb1ELb0ELi2EEENS1_19SingleTileSchedulerILb1ELb0ELb0ELi128EEEEEEEEEvNT_6ParamsE$_ZZN4cute7idx2crdINS_5tupleIJiiNS_1CILi0EEEEEENS1_IJNS1_IJNS2_ILi4EEENS2_ILi8EEEEEES5_NS2_ILi1EEEEEEEEDaRKT_RKT0_ENKUlRKT_RKT0_E_clIiS5_EEDaSI_SL_ - $_ZN7cutlass13device_kernelIN5flash19enable_sm80_to_sm89INS1_16FlashAttnBwdSm80INS1_25CollectiveMainloopBwdSm80ILi2ELi2EN4cute5tupleIJNS5_1CILi128EEES8_NS7_ILi64EEEEEENS_10bfloat16_tEfNS_4arch4Sm80ELb0ELb0ELb1ELb1ELb0ELb0ELb0ELb0ELi2ELi4ELi4ELi4ELb0EEENS1_21CollectiveEpilogueBwdISA_SB_SD_Li256ELb1ELb0ELi2EEENS1_19SingleTileSchedulerILb1ELb0ELb0ELi128EEEEEEEEEvNT_6ParamsE$_ZZN4cute7idx2crdINS_5tupleIJiiNS_1CILi0EEEEEENS1_IJNS1_IJNS2_ILi4EEENS2_ILi8EEEEEENS2_ILi2EEENS2_ILi1EEEEEEEEDaRKT_RKT0_ENKUlRKT_RKT0_E_clIiS8_EEDaSJ_SM_)
$_ZN7cutlass13device_kernelIN5flash19enable_sm80_to_sm89INS1_16FlashAttnBwdSm80INS1_25CollectiveMainloopBwdSm80ILi2ELi2EN4cute5tupleIJNS5_1CILi128EEES8_NS7_ILi64EEEEEENS_10bfloat16_tEfNS_4arch4Sm80ELb0ELb0ELb1ELb1ELb0ELb0ELb0ELb0ELi2ELi4ELi4ELi4ELb0EEENS1_21CollectiveEpilogueBwdISA_SB_SD_Li256ELb1ELb0ELi2EEENS1_19SingleTileSchedulerILb1ELb0ELb0ELi128EEEEEEEEEvNT_6ParamsE$_ZZN4cute7idx2crdINS_5tupleIJiiNS_1CILi0EEEEEENS1_IJNS1_IJNS2_ILi4EEENS2_ILi8EEEEEENS2_ILi2EEENS2_ILi1EEEEEEEEDaRKT_RKT0_ENKUlRKT_RKT0_E_clIiS8_EEDaSJ_SM_:
[----:B------:R-:W-:Y:S02]  /*108b0*/  MOV R3, 0x0 ;  /* 0x0000000000037802 */ /* 0x000fe40000000f00 */
[----:B------:R-:W-:Y:S02]  /*108c0*/  MOV R6, R5 ;  /* 0x0000000500067202 */ /* 0x000fe40000000f00 */
[----:B------:R-:W-:Y:S05]  /*108d0*/  RET.REL.NODEC R2 `(_ZN7cutlass13device_kernelIN5flash19enable_sm80_to_sm89INS1_16FlashAttnBwdSm80INS1_25CollectiveMainloopBwdSm80ILi2ELi2EN4cute5tupleIJNS5_1CILi128EEES8_NS7_ILi64EEEEEENS_10bfloat16_tEfNS_4arch4Sm80ELb0ELb0ELb1ELb1ELb0ELb0ELb0ELb0ELi2ELi4ELi4ELi4ELb0EEENS1_21CollectiveEpilogueBwdISA_SB_SD_Li256ELb1ELb0ELi2EEENS1_19SingleTileSchedulerILb1ELb0ELb0ELi128EEEEEEEEEvNT_6ParamsE) ;  /* 0xfffef72002007950 */ /* 0x000fea0003c3ffff */
        .type           $_ZN7cutlass13device_kernelIN5flash19enable_sm80_to_sm89INS1_16FlashAttnBwdSm80INS1_25CollectiveMainloopBwdSm80ILi2ELi2EN4cute5tupleIJNS5_1CILi128EEES8_NS7_ILi64EEEEEENS_10bfloat16_tEfNS_4arch4Sm80ELb0ELb0ELb1ELb1ELb0ELb0ELb0ELb0ELi2ELi4ELi4ELi4ELb0EEENS1_21CollectiveEpilogueBwdISA_SB_SD_Li256ELb1ELb0ELi2EEENS1_19SingleTileSchedulerILb1ELb0ELb0ELi128EEEEEEEEEvNT_6ParamsE$_ZZN4cute7idx2crdINS_5tupleIJiiNS_1CILi0EEEEEENS1_IJNS1_IJNS2_ILi4EEENS2_ILi8EEEEEES5_NS2_ILi1EEEEEEEEDaRKT_RKT0_ENKUlRKT_RKT0_E_clIiS5_EEDaSI_SL_,@function
        .size           $_ZN7cutlass13device_kernelIN5flash19enable_sm80_to_sm89INS1_16FlashAttnBwdSm80INS1_25CollectiveMainloopBwdSm80ILi2ELi2EN4cute5tupleIJNS5_1CILi128EEES8_NS7_ILi64EEEEEENS_10bfloat16_tEfNS_4arch4Sm80ELb0ELb0ELb1ELb1ELb0ELb0ELb0ELb0ELi2ELi4ELi4ELi4ELb0EEENS1_21CollectiveEpilogueBwdISA_SB_SD_Li256ELb1ELb0ELi2EEENS1_19SingleTileSchedulerILb1ELb0ELb0ELi128EEEEEEEEEvNT_6ParamsE$_ZZN4cute7idx2crdINS_5tupleIJiiNS_1CILi0EEEEEENS1_IJNS1_IJNS2_ILi4EEENS2_ILi8EEEEEES5_NS2_ILi1EEEEEEEEDaRKT_RKT0_ENKUlRKT_RKT0_E_clIiS5_EEDaSI_SL_,($_ZN7cutlass13device_kernelIN5flash19enable_sm80_to_sm89INS1_16FlashAttnBwdSm80INS1_25CollectiveMainloopBwdSm80ILi2ELi2EN4cute5tupleIJNS5_1CILi128EEES8_NS7_ILi64EEEEEENS_10bfloat16_tEfNS_4arch4Sm80ELb0ELb0ELb1ELb1ELb0ELb0ELb0ELb0ELi2ELi4ELi4ELi4ELb0EEENS1_21CollectiveEpilogueBwdISA_SB_SD_Li256ELb1ELb0ELi2EEENS1_19SingleTileSchedulerILb1ELb0ELb0ELi128EEEEEEEEEvNT_6ParamsE$_ZZN4cute7idx2crdINS_5tupleIJiiNS_1CILi0EEEEEENS1_IJNS1_IJNS2_ILi4EEENS2_ILi8EEEEEES5_NS2_ILi1EEEEEEEEDaRKT_RKT0_ENKUlRKT_RKT0_E_clIiS7_EEDaSI_SL_ - $_ZN7cutlass13device_kernelIN5flash19enable_sm80_to_sm89INS1_16FlashAttnBwdSm80INS1_25CollectiveMainloopBwdSm80ILi2ELi2EN4cute5tupleIJNS5_1CILi128EEES8_NS7_ILi64EEEEEENS_10bfloat16_tEfNS_4arch4Sm80ELb0ELb0ELb1ELb1ELb0ELb0ELb0ELb0ELi2ELi4ELi4ELi4ELb0EEENS1_21CollectiveEpilogueBwdISA_SB_SD_Li256ELb1ELb0ELi2EEENS1_19SingleTileSchedulerILb1ELb0ELb0ELi128EEEEEEEEEvNT_6ParamsE$_ZZN4cute7idx2crdINS_5tupleIJiiNS_1CILi0EEEEEENS1_IJNS1_IJNS2_ILi4EEENS2_ILi8EEEEEES5_NS2_ILi1EEEEEEEEDaRKT_RKT0_ENKUlRKT_RKT0_E_clIiS5_EEDaSI_SL_)
$_ZN7cutlass13device_kernelIN5flash19enable_sm80_to_sm89INS1_16FlashAttnBwdSm80INS1_25CollectiveMainloopBwdSm80ILi2ELi2EN4cute5tupleIJNS5_1CILi128EEES8_NS7_ILi64EEEEEENS_10bfloat16_tEfNS_4arch4Sm80ELb0ELb0ELb1ELb1ELb0ELb0ELb0ELb0ELi2ELi4ELi4ELi4ELb0EEENS1_21CollectiveEpilogueBwdISA_SB_SD_Li256ELb1ELb0ELi2EEENS1_19SingleTileSchedulerILb1ELb0ELb0ELi128EEEEEEEEEvNT_6ParamsE$_ZZN4cute7idx2crdINS_5tupleIJiiNS_1CILi0EEEEEENS1_IJNS1_IJNS2_ILi4EEENS2_ILi8EEEEEES5_NS2_ILi1EEEEEEEEDaRKT_RKT0_ENKUlRKT_RKT0_E_clIiS5_EEDaSI_SL_:
[----:B------:R-:W-:Y:S02]  /*108e0*/  MOV R3, 0x0 ;  /* 0x0000000000037802 */ /* 0x000fe40000000f00 */
[----:B------:R-:W-:Y:S02]  /*108f0*/  MOV R6, R5 ;  /* 0x0000000500067202 */ /* 0x000fe40000000f00 */
[----:B------:R-:W-:Y:S05]  /*10900*/  RET.REL.NODEC R2 `(_ZN7cutlass13device_kernelIN5flash19enable_sm80_to_sm89INS1_16FlashAttnBwdSm80INS1_25CollectiveMainloopBwdSm80ILi2ELi2EN4cute5tupleIJNS5_1CILi128EEES8_NS7_ILi64EEEEEENS_10bfloat16_tEfNS_4arch4Sm80ELb0ELb0ELb1ELb1ELb0ELb0ELb0ELb0ELi2ELi4ELi4ELi4ELb0EEENS1_21CollectiveEpilogueBwdISA_SB_SD_Li256ELb1ELb0ELi2EEENS1_19SingleTileSchedulerILb1ELb0ELb0ELi128EEEEEEEEEvNT_6ParamsE) ;  /* 0xfffef6f002007950 */ /* 0x000fea0003c3ffff */
        .type           $_ZN7cutlass13device_kernelIN5flash19enable_sm80_to_sm89INS1_16FlashAttnBwdSm80INS1_25CollectiveMainloopBwdSm80ILi2ELi2EN4cute5tupleIJNS5_1CILi128EEES8_NS7_ILi64EEEEEENS_10bfloat16_tEfNS_4arch4Sm80ELb0ELb0ELb1ELb1ELb0ELb0ELb0ELb0ELi2ELi4ELi4ELi4ELb0EEENS1_21CollectiveEpilogueBwdISA_SB_SD_Li256ELb1ELb0ELi2EEENS1_19SingleTileSchedulerILb1ELb0ELb0ELi128EEEEEEEEEvNT_6ParamsE$_ZZN4cute7idx2crdINS_5tupleIJiiNS_1CILi0EEEEEENS1_IJNS1_IJNS2_ILi4EEENS2_ILi8EEEEEES5_NS2_ILi1EEEEEEEEDaRKT_RKT0_ENKUlRKT_RKT0_E_clIiS7_EEDaSI_SL_,@function
        .size           $_ZN7cutlass13device_kernelIN5flash19enable_sm80_to_sm89INS1_16FlashAttnBwdSm80INS1_25CollectiveMainloopBwdSm80ILi2ELi2EN4cute5tupleIJNS5_1CILi128EEES8_NS7_ILi64EEEEEENS_10bfloat16_tEfNS_4arch4Sm80ELb0ELb0ELb1ELb1ELb0ELb0ELb0ELb0ELi2ELi4ELi4ELi4ELb0EEENS1_21CollectiveEpilogueBwdISA_SB_SD_Li256ELb1ELb0ELi2EEENS1_19SingleTileSchedulerILb1ELb0ELb0ELi128EEEEEEEEEvNT_6ParamsE$_ZZN4cute7idx2crdINS_5tupleIJiiNS_1CILi0EEEEEENS1_IJNS1_IJNS2_ILi4EEENS2_ILi8EEEEEES5_NS2_ILi1EEEEEEEEDaRKT_RKT0_ENKUlRKT_RKT0_E_clIiS7_EEDaSI_SL_,($_ZN7cutlass13device_kernelIN5flash19enable_sm80_to_sm89INS1_16FlashAttnBwdSm80INS1_25CollectiveMainloopBwdSm80ILi2ELi2EN4cute5tupleIJNS5_1CILi128EEES8_NS7_ILi64EEEEEENS_10bfloat16_tEfNS_4arch4Sm80ELb0ELb0ELb1ELb1ELb0ELb0ELb0ELb0ELi2ELi4ELi4ELi4ELb0EEENS1_21CollectiveEpilogueBwdISA_SB_SD_Li256ELb1ELb0ELi2EEENS1_19SingleTileSchedulerILb1ELb0ELb0ELi128EEEEEEEEEvNT_6ParamsE$_ZZN4cute7idx2crdIiNS_5tupleIJNS_1CILi32EEENS2_ILi4EEENS2_ILi2EEENS2_ILi1EEEEEENS1_IJS6_S3_NS2_ILi128EEENS2_ILi0EEEEEEEEDaRKT_RKT0_RKT1_ENKUlRKT_RKT0_E_clIS3_S6_EEDaSM_SP_ - $_ZN7cutlass13device_kernelIN5flash19enable_sm80_to_sm89INS1_16FlashAttnBwdSm80INS1_25CollectiveMainloopBwdSm80ILi2ELi2EN4cute5tupleIJNS5_1CILi128EEES8_NS7_ILi64EEEEEENS_10bfloat16_tEfNS_4arch4Sm80ELb0ELb0ELb1ELb1ELb0ELb0ELb0ELb0ELi2ELi4ELi4ELi4ELb0EEENS1_21CollectiveEpilogueBwdISA_SB_SD_Li256ELb1ELb0ELi2EEENS1_19SingleTileSchedulerILb1ELb0ELb0ELi128EEEEEEEEEvNT_6ParamsE$_ZZN4cute7idx2crdINS_5tupleIJiiNS_1CILi0EEEEEENS1_IJNS1_IJNS2_ILi4EEENS2_ILi8EEEEEES5_NS2_ILi1EEEEEEEEDaRKT_RKT0_ENKUlRKT_RKT0_E_clIiS7_EEDaSI_SL_)
$_ZN7cutlass13device_kernelIN5flash19enable_sm80_to_sm89INS1_16FlashAttnBwdSm80INS1_25CollectiveMainloopBwdSm80ILi2ELi2EN4cute5tupleIJNS5_1CILi128EEES8_NS7_ILi64EEEEEENS_10bfloat16_tEfNS_4arch4Sm80ELb0ELb0ELb1ELb1ELb0ELb0ELb0ELb0ELi2ELi4ELi4ELi4ELb0EEENS1_21CollectiveEpilogueBwdISA_SB_SD_Li256ELb1ELb0ELi2EEENS1_19SingleTileSchedulerILb1ELb0ELb0ELi128EEEEEEEEEvNT_6ParamsE$_ZZN4cute7idx2crdINS_5tupleIJiiNS_1CILi0EEEEEENS1_IJNS1_IJNS2_ILi4EEENS2_ILi8EEEEEES5_NS2_ILi1EEEEEEEEDaRKT_RKT0_ENKUlRKT_RKT0_E_clIiS7_EEDaSI_SL_:
        /* <DEDUP_REMOVED lines=62> */
[----:B-----5:R-:W-:Y:S01]  /*10cf0*/  IMAD.MOV.U32 R10, RZ, RZ, R2 ;  /* 0x000000ffff0a7224 */ /* 0x020fe200078e0002 */
[----:B------:R-:W-:Y:S01]  /*10d00*/  MOV R2, R70 ;  /* 0x0000004600027202 */ /* 0x000fe20000000f00 */
[----:B------:R-:W-:Y:S01]  /*10d10*/  IMAD.MOV.U32 R8, RZ, RZ, R3 ;  /* 0x000000ffff087224 */ /* 0x000fe200078e0003 */
[----:B------:R-:W-:-:S04]  /*10d20*/  MOV R3, 0x0 ;  /* 0x0000000000037802 */ /* 0x000fc80000000f00 */
[----:B------:R-:W-:Y:S05]  /*10d30*/  RET.REL.NODEC R2 `(_ZN7cutlass13device_kernelIN5flash19enable_sm80_to_sm89INS1_16FlashAttnBwdSm80INS1_25CollectiveMainloopBwdSm80ILi2ELi2EN4cute5tupleIJNS5_1CILi128EEES8_NS7_ILi64EEEEEENS_10bfloat16_tEfNS_4arch4Sm80ELb0ELb0ELb1ELb1ELb0ELb0ELb0ELb0ELi2ELi4ELi4ELi4ELb0EEENS1_21CollectiveEpilogueBwdISA_SB_SD_Li256ELb1ELb0ELi2EEENS1_19SingleTileSchedulerILb1ELb0ELb0ELi128EEEEEEEEEvNT_6ParamsE) ;  /* 0xfffef2c002007950 */ /* 0x000fea0003c3ffff */
        .type           $_ZN7cutlass13device_kernelIN5flash19enable_sm80_to_sm89INS1_16FlashAttnBwdSm80INS1_25CollectiveMainloopBwdSm80ILi2ELi2EN4cute5tupleIJNS5_1CILi128EEES8_NS7_ILi64EEEEEENS_10bfloat16_tEfNS_4arch4Sm80ELb0ELb0ELb1ELb1ELb0ELb0ELb0ELb0ELi2ELi4ELi4ELi4ELb0EEENS1_21CollectiveEpilogueBwdISA_SB_SD_Li256ELb1ELb0ELi2EEENS1_19SingleTileSchedulerILb1ELb0ELb0ELi128EEEEEEEEEvNT_6ParamsE$_ZZN4cute7idx2crdIiNS_5tupleIJNS_1CILi32EEENS2_ILi4EEENS2_ILi2EEENS2_ILi1EEEEEENS1_IJS6_S3_NS2_ILi128EEENS2_ILi0EEEEEEEEDaRKT_RKT0_RKT1_ENKUlRKT_RKT0_E_clIS3_S6_EEDaSM_SP_,@function
        .size           $_ZN7cutlass13device_kernelIN5flash19enable_sm80_to_sm89INS1_16FlashAttnBwdSm80INS1_25CollectiveMainloopBwdSm80ILi2ELi2EN4cute5tupleIJNS5_1CILi128EEES8_NS7_ILi64EEEEEENS_10bfloat16_tEfNS_4arch4Sm80ELb0ELb0ELb1ELb1ELb0ELb0ELb0ELb0ELi2ELi4ELi4ELi4ELb0EEENS1_21CollectiveEpilogueBwdISA_SB_SD_Li256ELb1ELb0ELi2EEENS1_19SingleTileSchedulerILb1ELb0ELb0ELi128EEEEEEEEEvNT_6ParamsE$_ZZN4cute7idx2crdIiNS_5tupleIJNS_1CILi32EEENS2_ILi4EEENS2_ILi2EEENS2_ILi1EEEEEENS1_IJS6_S3_NS2_ILi128EEENS2_ILi0EEEEEEEEDaRKT_RKT0_RKT1_ENKUlRKT_RKT0_E_clIS3_S6_EEDaSM_SP_,($_ZN7cutlass13device_kernelIN5flash19enable_sm80_to_sm89INS1_16FlashAttnBwdSm80INS1_25CollectiveMainloopBwdSm80ILi2ELi2EN4cute5tupleIJNS5_1CILi128EEES8_NS7_ILi64EEEEEENS_10bfloat16_tEfNS_4arch4Sm80ELb0ELb0ELb1ELb1ELb0ELb0ELb0ELb0ELi2ELi4ELi4ELi4ELb0EEENS1_21CollectiveEpilogueBwdISA_SB_SD_Li256ELb1ELb0ELi2EEENS1_19SingleTileSchedulerILb1ELb0ELb0ELi128EEEEEEEEEvNT_6ParamsE$_ZZN4cute7idx2crdIiNS_5tupleIJNS_1CILi32EEENS2_ILi4EEENS2_ILi2EEENS2_ILi1EEEEEENS1_IJS6_S3_NS2_ILi128EEENS2_ILi0EEEEEEEEDaRKT_RKT0_RKT1_ENKUlRKT_RKT0_E_clIS4_S3_EEDaSM_SP_ - $_ZN7cutlass13device_kernelIN5flash19enable_sm80_to_sm89INS1_16FlashAttnBwdSm80INS1_25CollectiveMainloopBwdSm80ILi2ELi2EN4cute5tupleIJNS5_1CILi128EEES8_NS7_ILi64EEEEEENS_10bfloat16_tEfNS_4arch4Sm80ELb0ELb0ELb1ELb1ELb0ELb0ELb0ELb0ELi2ELi4ELi4ELi4ELb0EEENS1_21CollectiveEpilogueBwdISA_SB_SD_Li256ELb1ELb0ELi2EEENS1_19SingleTileSchedulerILb1ELb0ELb0ELi128EEEEEEEEEvNT_6ParamsE$_ZZN4cute7idx2crdIiNS_5tupleIJNS_1CILi32EEENS2_ILi4EEENS2_ILi2EEENS2_ILi1EEEEEENS1_IJS6_S3_NS2_ILi128EEENS2_ILi0EEEEEEEEDaRKT_RKT0_RKT1_ENKUlRKT_RKT0_E_clIS3_S6_EEDaSM_SP_)
$_ZN7cutlass13device_kernelIN5flash19enable_sm80_to_sm89INS1_16FlashAttnBwdSm80INS1_25CollectiveMainloopBwdSm80ILi2ELi2EN4cute5tupleIJNS5_1CILi128EEES8_NS7_ILi64EEEEEENS_10bfloat16_tEfNS_4arch4Sm80ELb0ELb0ELb1ELb1ELb0ELb0ELb0ELb0ELi2ELi4ELi4ELi4ELb0EEENS1_21CollectiveEpilogueBwdISA_SB_SD_Li256ELb1ELb0ELi2EEENS1_19SingleTileSchedulerILb1ELb0ELb0ELi128EEEEEEEEEvNT_6ParamsE$_ZZN4cute7idx2crdIiNS_5tupleIJNS_1CILi32EEENS2_ILi4EEENS2_ILi2EEENS2_ILi1EEEEEENS1_IJS6_S3_NS2_ILi128EEENS2_ILi0EEEEEEEEDaRKT_RKT0_RKT1_ENKUlRKT_RKT0_E_clIS3_S6_EEDaSM_SP_:
[----:B------:R-:W-:Y:S01]  /*10d40*/  SHF.R.S32.HI R3, RZ, 0x1f, R2 ;  /* 0x0000001fff037819 */ /* 0x000fe20000011402 */
[----:B------:R-:W-:Y:S02]  /*10d50*/  IMAD.MOV.U32 R8, RZ, RZ, R6 ;  /* 0x000000ffff087224 */ /* 0x000fe400078e0006 */
[----:B------:R-:W-:Y:S01]  /*10d60*/  IMAD.MOV.U32 R9, RZ, RZ, 0x0 ;  /* 0x00000000ff097424 */ /* 0x000fe200078e00ff */
[----:B------:R-:W-:-:S04]  /*10d70*/  LEA.HI R3, R3, R2, RZ, 0x5 ;  /* 0x0000000203037211 */ /* 0x000fc800078f28ff */
[----:B------:R-:W-:-:S05]  /*10d80*/  LOP3.LUT R3, R3, 0xffffffe0, RZ, 0xc0, !PT ;  /* 0xffffffe003037812 */ /* 0x000fca00078ec0ff */
[----:B------:R-:W-:Y:S01]  /*10d90*/  IMAD.IADD R10, R2, 0x1, -R3 ;  /* 0x00000001020a7824 */ /* 0x000fe200078e0a03 */
[----:B------:R-:W-:Y:S06]  /*10da0*/  RET.REL.NODEC R8 `(_ZN7cutlass13device_kernelIN5flash19enable_sm80_to_sm89INS1_16FlashAttnBwdSm80INS1_25CollectiveMainloopBwdSm80ILi2ELi2EN4cute5tupleIJNS5_1CILi128EEES8_NS7_ILi64EEEEEENS_10bfloat16_tEfNS_4arch4Sm80ELb0ELb0ELb1ELb1ELb0ELb0ELb0ELb0ELi2ELi4ELi4ELi4ELb0EEENS1_21CollectiveEpilogueBwdISA_SB_SD_Li256ELb1ELb0ELi2EEENS1_19SingleTileSchedulerILb1ELb0ELb0ELi128EEEEEEEEEvNT_6ParamsE) ;  /* 0xfffef25008007950 */ /* 0x000fec0003c3ffff */
        .type           $_ZN7cutlass13device_kernelIN5flash19enable_sm80_to_sm89INS1_16FlashAttnBwdSm80INS1_25CollectiveMainloopBwdSm80ILi2ELi2EN4cute5tupleIJNS5_1CILi128EEES8_NS7_ILi64EEEEEENS_10bfloat16_tEfNS_4arch4Sm80ELb0ELb0ELb1ELb1ELb0ELb0ELb0ELb0ELi2ELi4ELi4ELi4ELb0EEENS1_21CollectiveEpilogueBwdISA_SB_SD_Li256ELb1ELb0ELi2EEENS1_19SingleTileSchedulerILb1ELb0ELb0ELi128EEEEEEEEEvNT_6ParamsE$_ZZN4cute7idx2crdIiNS_5tupleIJNS_1CILi32EEENS2_ILi4EEENS2_ILi2EEENS2_ILi1EEEEEENS1_IJS6_S3_NS2_ILi128EEENS2_ILi0EEEEEEEEDaRKT_RKT0_RKT1_ENKUlRKT_RKT0_E_clIS4_S3_EEDaSM_SP_,@function
        .size           $_ZN7cutlass13device_kernelIN5flash19enable_sm80_to_sm89INS1_16FlashAttnBwdSm80INS1_25CollectiveMainloopBwdSm80ILi2ELi2EN4cute5tupleIJNS5_1CILi128EEES8_NS7_ILi64EEEEEENS_10bfloat16_tEfNS_4arch4Sm80ELb0ELb0ELb1ELb1ELb0ELb0ELb0ELb0ELi2ELi4ELi4ELi4ELb0EEENS1_21CollectiveEpilogueBwdISA_SB_SD_Li256ELb1ELb0ELi2EEENS1_19SingleTileSchedulerILb1ELb0ELb0ELi128EEEEEEEEEvNT_6ParamsE$_ZZN4cute7idx2crdIiNS_5tupleIJNS_1CILi32EEENS2_ILi4EEENS2_ILi2EEENS2_ILi1EEEEEENS1_IJS6_S3_NS2_ILi128EEENS2_ILi0EEEEEEEEDaRKT_RKT0_RKT1_ENKUlRKT_RKT0_E_clIS4_S3_EEDaSM_SP_,($_ZN7cutlass13device_kernelIN5flash19enable_sm80_to_sm89INS1_16FlashAttnBwdSm80INS1_25CollectiveMainloopBwdSm80ILi2ELi2EN4cute5tupleIJNS5_1CILi128EEES8_NS7_ILi64EEEEEENS_10bfloat16_tEfNS_4arch4Sm80ELb0ELb0ELb1ELb1ELb0ELb0ELb0ELb0ELi2ELi4ELi4ELi4ELb0EEENS1_21CollectiveEpilogueBwdISA_SB_SD_Li256ELb1ELb0ELi2EEENS1_19SingleTileSchedulerILb1ELb0ELb0ELi128EEEEEEEEEvNT_6ParamsE$_ZZN4cute7idx2crdIiNS_5tupleIJNS_1CILi32EEENS2_ILi4EEENS2_ILi2EEENS2_ILi1EEEEEENS1_IJS6_S3_NS2_ILi128EEENS2_ILi0EEEEEEEEDaRKT_RKT0_RKT1_ENKUlRKT_RKT0_E_clIS5_S8_EEDaSM_SP_ - $_ZN7cutlass13device_kernelIN5flash19enable_sm80_to_sm89INS1_16FlashAttnBwdSm80INS1_25CollectiveMainloopBwdSm80ILi2ELi2EN4cute5tupleIJNS5_1CILi128EEES8_NS7_ILi64EEEEEENS_10bfloat16_tEfNS_4arch4Sm80ELb0ELb0ELb1ELb1ELb0ELb0ELb0ELb0ELi2ELi4ELi4ELi4ELb0EEENS1_21CollectiveEpilogueBwdISA_SB_SD_Li256ELb1ELb0ELi2EEENS1_19SingleTileSchedulerILb1ELb0ELb0ELi128EEEEEEEEEvNT_6ParamsE$_ZZN4cute7idx2crdIiNS_5tupleIJNS_1CILi32EEENS2_ILi4EEENS2_ILi2EEENS2_ILi1EEEEEENS1_IJS6_S3_NS2_ILi128EEENS2_ILi0EEEEEEEEDaRKT_RKT0_RKT1_ENKUlRKT_RKT0_E_clIS4_S3_EEDaSM_SP_)
$_ZN7cutlass13device_kernelIN5flash19enable_sm80_to_sm89INS1_16FlashAttnBwdSm80INS1_25CollectiveMainloopBwdSm80ILi2ELi2EN4cute5tupleIJNS5_1CILi128EEES8_NS7_ILi64EEEEEENS_10bfloat16_tEfNS_4arch4Sm80ELb0ELb0ELb1ELb1ELb0ELb0ELb0ELb0ELi2ELi4ELi4ELi4ELb0EEENS1_21CollectiveEpilogueBwdISA_SB_SD_Li256ELb1ELb0ELi2EEENS1_19SingleTileSchedulerILb1ELb0ELb0ELi128EEEEEEEEEvNT_6ParamsE$_ZZN4cute7idx2crdIiNS_5tupleIJNS_1CILi32EEENS2_ILi4EEENS2_ILi2EEENS2_ILi1EEEEEENS1_IJS6_S3_NS2_ILi128EEENS2_ILi0EEEEEEEEDaRKT_RKT0_RKT1_ENKUlRKT_RKT0_E_clIS4_S3_EEDaSM_SP_:
        /* <DEDUP_REMOVED lines=9> */
[----:B------:R-:W-:Y:S06]  /*10e40*/  RET.REL.NODEC R50 `(_ZN7cutlass13device_kernelIN5flash19enable_sm80_to_sm89INS1_16FlashAttnBwdSm80INS1_25CollectiveMainloopBwdSm80ILi2ELi2EN4cute5tupleIJNS5_1CILi128EEES8_NS7_ILi64EEEEEENS_10bfloat16_tEfNS_4arch4Sm80ELb0ELb0ELb1ELb1ELb0ELb0ELb0ELb0ELi2ELi4ELi4ELi4ELb0EEENS1_21CollectiveEpilogueBwdISA_SB_SD_Li256ELb1ELb0ELi2EEENS1_19SingleTileSchedulerILb1ELb0ELb0ELi128EEEEEEEEEvNT_6ParamsE) ;  /* 0xfffef1b032007950 */ /* 0x000fec0003c3ffff */
        .type           $_ZN7cutlass13device_kernelIN5flash19enable_sm80_to_sm89INS1_16FlashAttnBwdSm80INS1_25CollectiveMainloopBwdSm80ILi2ELi2EN4cute5tupleIJNS5_1CILi128EEES8_NS7_ILi64EEEEEENS_10bfloat16_tEfNS_4arch4Sm80ELb0ELb0ELb1ELb1ELb0ELb0ELb0ELb0ELi2ELi4ELi4ELi4ELb0EEENS1_21CollectiveEpilogueBwdISA_SB_SD_Li256ELb1ELb0ELi2EEENS1_19SingleTileSchedulerILb1ELb0ELb0ELi128EEEEEEEEEvNT_6ParamsE$_ZZN4cute7idx2crdIiNS_5tupleIJNS_1CILi32EEENS2_ILi4EEENS2_ILi2EEENS2_ILi1EEEEEENS1_IJS6_S3_NS2_ILi128EEENS2_ILi0EEEEEEEEDaRKT_RKT0_RKT1_ENKUlRKT_RKT0_E_clIS5_S8_EEDaSM_SP_,@function
        .size           $_ZN7cutlass13device_kernelIN5flash19enable_sm80_to_sm89INS1_16FlashAttnBwdSm80INS1_25CollectiveMainloopBwdSm80ILi2ELi2EN4cute5tupleIJNS5_1CILi128EEES8_NS7_ILi64EEEEEENS_10bfloat16_tEfNS_4arch4Sm80ELb0ELb0ELb1ELb1ELb0ELb0ELb0ELb0ELi2ELi4ELi4ELi4ELb0EEENS1_21CollectiveEpilogueBwdISA_SB_SD_Li256ELb1ELb0ELi2EEENS1_19SingleTileSchedulerILb1ELb0ELb0ELi128EEEEEEEEEvNT_6ParamsE$_ZZN4cute7idx2crdIiNS_5tupleIJNS_1CILi32EEENS2_ILi4EEENS2_ILi2EEENS2_ILi1EEEEEENS1_IJS6_S3_NS2_ILi128EEENS2_ILi0EEEEEEEEDaRKT_RKT0_RKT1_ENKUlRKT_RKT0_E_clIS5_S8_EEDaSM_SP_,($_ZN7cutlass13device_kernelIN5flash19enable_sm80_to_sm89INS1_16FlashAttnBwdSm80INS1_25CollectiveMainloopBwdSm80ILi2ELi2EN4cute5tupleIJNS5_1CILi128EEES8_NS7_ILi64EEEEEENS_10bfloat16_tEfNS_4arch4Sm80ELb0ELb0ELb1ELb1ELb0ELb0ELb0ELb0ELi2ELi4ELi4ELi4ELb0EEENS1_21CollectiveEpilogueBwdISA_SB_SD_Li256ELb1ELb0ELi2EEENS1_19SingleTileSchedulerILb1ELb0ELb0ELi128EEEEEEEEEvNT_6ParamsE$_ZZN4cute9transformINS_15ArithmeticTupleIJiiEEEZNS_14transform_leafIS2_NS_8identityEEEDaRKT_OT0_EUlRKT_E_EEDaS7_S9_ENKUlDpSC_E_clIJiiEEEDaSE_ - $_ZN7cutlass13device_kernelIN5flash19enable_sm80_to_sm89INS1_16FlashAttnBwdSm80INS1_25CollectiveMainloopBwdSm80ILi2ELi2EN4cute5tupleIJNS5_1CILi128EEES8_NS7_ILi64EEEEEENS_10bfloat16_tEfNS_4arch4Sm80ELb0ELb0ELb1ELb1ELb0ELb0ELb0ELb0ELi2ELi4ELi4ELi4ELb0EEENS1_21CollectiveEpilogueBwdISA_SB_SD_Li256ELb1ELb0ELi2EEENS1_19SingleTileSchedulerILb1ELb0ELb0ELi128EEEEEEEEEvNT_6ParamsE$_ZZN4cute7idx2crdIiNS_5tupleIJNS_1CILi32EEENS2_ILi4EEENS2_ILi2EEENS2_ILi1EEEEEENS1_IJS6_S3_NS2_ILi128EEENS2_ILi0EEEEEEEEDaRKT_RKT0_RKT1_ENKUlRKT_RKT0_E_clIS5_S8_EEDaSM_SP_)
$_ZN7cutlass13device_kernelIN5flash19enable_sm80_to_sm89INS1_16FlashAttnBwdSm80INS1_25CollectiveMainloopBwdSm80ILi2ELi2EN4cute5tupleIJNS5_1CILi128EEES8_NS7_ILi64EEEEEENS_10bfloat16_tEfNS_4arch4Sm80ELb0ELb0ELb1ELb1ELb0ELb0ELb0ELb0ELi2ELi4ELi4ELi4ELb0EEENS1_21CollectiveEpilogueBwdISA_SB_SD_Li256ELb1ELb0ELi2EEENS1_19SingleTileSchedulerILb1ELb0ELb0ELi128EEEEEEEEEvNT_6ParamsE$_ZZN4cute7idx2crdIiNS_5tupleIJNS_1CILi32EEENS2_ILi4EEENS2_ILi2EEENS2_ILi1EEEEEENS1_IJS6_S3_NS2_ILi128EEENS2_ILi0EEEEEEEEDaRKT_RKT0_RKT1_ENKUlRKT_RKT0_E_clIS5_S8_EEDaSM_SP_:
        /* <DEDUP_REMOVED lines=8> */
[----:B------:R-:W-:Y:S06]  /*10ed0*/  RET.REL.NODEC R8 `(_ZN7cutlass13device_kernelIN5flash19enable_sm80_to_sm89INS1_16FlashAttnBwdSm80INS1_25CollectiveMainloopBwdSm80ILi2ELi2EN4cute5tupleIJNS5_1CILi128EEES8_NS7_ILi64EEEEEENS_10bfloat16_tEfNS_4arch4Sm80ELb0ELb0ELb1ELb1ELb0ELb0ELb0ELb0ELi2ELi4ELi4ELi4ELb0EEENS1_21CollectiveEpilogueBwdISA_SB_SD_Li256ELb1ELb0ELi2EEENS1_19SingleTileSchedulerILb1ELb0ELb0ELi128EEEEEEEEEvNT_6ParamsE) ;  /* 0xfffef12008007950 */ /* 0x000fec0003c3ffff */
        .type           $_ZN7cutlass13device_kernelIN5flash19enable_sm80_to_sm89INS1_16FlashAttnBwdSm80INS1_25CollectiveMainloopBwdSm80ILi2ELi2EN4cute5tupleIJNS5_1CILi128EEES8_NS7_ILi64EEEEEENS_10bfloat16_tEfNS_4arch4Sm80ELb0ELb0ELb1ELb1ELb0ELb0ELb0ELb0ELi2ELi4ELi4ELi4ELb0EEENS1_21CollectiveEpilogueBwdISA_SB_SD_Li256ELb1ELb0ELi2EEENS1_19SingleTileSchedulerILb1ELb0ELb0ELi128EEEEEEEEEvNT_6ParamsE$_ZZN4cute9transformINS_15ArithmeticTupleIJiiEEEZNS_14transform_leafIS2_NS_8identityEEEDaRKT_OT0_EUlRKT_E_EEDaS7_S9_ENKUlDpSC_E_clIJiiEEEDaSE_,@function
        .size           $_ZN7cutlass13device_kernelIN5flash19enable_sm80_to_sm89INS1_16FlashAttnBwdSm80INS1_25CollectiveMainloopBwdSm80ILi2ELi2EN4cute5tupleIJNS5_1CILi128EEES8_NS7_ILi64EEEEEENS_10bfloat16_tEfNS_4arch4Sm80ELb0ELb0ELb1ELb1ELb0ELb0ELb0ELb0ELi2ELi4ELi4ELi4ELb0EEENS1_21CollectiveEpilogueBwdISA_SB_SD_Li256ELb1ELb0ELi2EEENS1_19SingleTileSchedulerILb1ELb0ELb0ELi128EEEEEEEEEvNT_6ParamsE$_ZZN4cute9transformINS_15ArithmeticTupleIJiiEEEZNS_14transform_leafIS2_NS_8identityEEEDaRKT_OT0_EUlRKT_E_EEDaS7_S9_ENKUlDpSC_E_clIJiiEEEDaSE_,($_ZN7cutlass13device_kernelIN5flash19enable_sm80_to_sm89INS1_16FlashAttnBwdSm80INS1_25CollectiveMainloopBwdSm80ILi2ELi2EN4cute5tupleIJNS5_1CILi128EEES8_NS7_ILi64EEEEEENS_10bfloat16_tEfNS_4arch4Sm80ELb0ELb0ELb1ELb1ELb0ELb0ELb0ELb0ELi2ELi4ELi4ELi4ELb0EEENS1_21CollectiveEpilogueBwdISA_SB_SD_Li256ELb1ELb0ELi2EEENS1_19SingleTileSchedulerILb1ELb0ELb0ELi128EEEEEEEEEvNT_6ParamsE$_ZZN4cute9transformINS_5tupleIJNS_1CILi32EEENS2_ILi4EEENS2_ILi2EEENS2_ILi1EEEEEENS1_IJS6_S3_NS2_ILi128EEENS2_ILi0EEEEEEZNS_7idx2crdIiS7_SA_EEDaRKT_RKT0_RKT1_EUlRKT_RKT0_E_EEDaSE_SH_OSI_ENKUlDpSN_E_clIJiiiS9_EEEDaST_ - $_ZN7cutlass13device_kernelIN5flash19enable_sm80_to_sm89INS1_16FlashAttnBwdSm80INS1_25CollectiveMainloopBwdSm80ILi2ELi2EN4cute5tupleIJNS5_1CILi128EEES8_NS7_ILi64EEEEEENS_10bfloat16_tEfNS_4arch4Sm80ELb0ELb0ELb1ELb1ELb0ELb0ELb0ELb0ELi2ELi4ELi4ELi4ELb0EEENS1_21CollectiveEpilogueBwdISA_SB_SD_Li256ELb1ELb0ELi2EEENS1_19SingleTileSchedulerILb1ELb0ELb0ELi128EEEEEEEEEvNT_6ParamsE$_ZZN4cute9transformINS_15ArithmeticTupleIJiiEEEZNS_14transform_leafIS2_NS_8identityEEEDaRKT_OT0_EUlRKT_E_EEDaS7_S9_ENKUlDpSC_E_clIJiiEEEDaSE_)
$_ZN7cutlass13device_kernelIN5flash19enable_sm80_to_sm89INS1_16FlashAttnBwdSm80INS1_25CollectiveMainloopBwdSm80ILi2ELi2EN4cute5tupleIJNS5_1CILi128EEES8_NS7_ILi64EEEEEENS_10bfloat16_tEfNS_4arch4Sm80ELb0ELb0ELb1ELb1ELb0ELb0ELb0ELb0ELi2ELi4ELi4ELi4ELb0EEENS1_21CollectiveEpilogueBwdISA_SB_SD_Li256ELb1ELb0ELi2EEENS1_19SingleTileSchedulerILb1ELb0ELb0ELi128EEEEEEEEEvNT_6ParamsE$_ZZN4cute9transformINS_15ArithmeticTupleIJiiEEEZNS_14transform_leafIS2_NS_8identityEEEDaRKT_OT0_EUlRKT_E_EEDaS7_S9_ENKUlDpSC_E_clIJiiEEEDaSE_:
[----:B------:R-:W-:Y:S01]  /*10ee0*/  IADD3 R3, R1, 0x1688, RZ ;  /* 0x0000168801037810 */ /* 0x000fe20007ffe0ff */
[----:B------:R-:W-:Y:S01]  /*10ef0*/  IMAD.MOV.U32 R2, RZ, RZ, R11 ;  /* 0x000000ffff027224 */ /* 0x000fe200078e000b */
[----:B------:R-:W-:Y:S02]  /*10f00*/  MOV R8, 0x10f30 ;  /* 0x00010f3000087802 */ /* 0x000fe40000000f00 */
[----:B------:R-:W-:Y:S02]  /*10f10*/  IADD3 R3, R3, c[0x0][0x20], RZ ;  /* 0x0000080003037a10 */ /* 0x000fe40007ffe0ff */
[----:B------:R-:W-:Y:S05]  /*10f20*/  CALL.REL.NOINC `($_ZN7cutlass13device_kernelIN5flash19enable_sm80_to_sm89INS1_16FlashAttnBwdSm80INS1_25CollectiveMainloopBwdSm80ILi2ELi2EN4cute5tupleIJNS5_1CILi128EEES8_NS7_ILi64EEEEEENS_10bfloat16_tEfNS_4arch4Sm80ELb0ELb0ELb1ELb1ELb0ELb0ELb0ELb0ELi2ELi4ELi4ELi4ELb0EEENS1_21CollectiveEpilogueBwdISA_SB_SD_Li256ELb1ELb0ELi2EEENS1_19SingleTileSchedulerILb1ELb0ELb0ELi128EEEEEEEEEvNT_6ParamsE$_ZN4cute3eso3ESOILb0ELb0EJiiEEC2ERKiS4_) ;  /* 0xffff6f3000007944 */ /* 0x000fea0003c3ffff */
[----:B-1----:R1:W5:Y:S01]  /*10f30*/  LDL.64 R2, [R1+0x1688] ;  /* 0x0016880001027983 */ /* 0x0023620000100a00 */
[----:B------:R-:W-:Y:S02]  /*10f40*/  MOV R8, R6 ;  /* 0x0000000600087202 */ /* 0x000fe40000000f00 */
[----:B------:R-:W-:-:S04]  /*10f50*/  MOV R9, 0x0 ;  /* 0x0000000000097802 */ /* 0x000fc80000000f00 */
[----:B------:R-:W-:Y:S05]  /*10f60*/  RET.REL.NODEC R8 `(_ZN7cutlass13device_kernelIN5flash19enable_sm80_to_sm89INS1_16FlashAttnBwdSm80INS1_25CollectiveMainloopBwdSm80ILi2ELi2EN4cute5tupleIJNS5_1CILi128EEES8_NS7_ILi64EEEEEENS_10bfloat16_tEfNS_4arch4Sm80ELb0ELb0ELb1ELb1ELb0ELb0ELb0ELb0ELi2ELi4ELi4ELi4ELb0EEENS1_21CollectiveEpilogueBwdISA_SB_SD_Li256ELb1ELb0ELi2EEENS1_19SingleTileSchedulerILb1ELb0ELb0ELi128EEEEEEEEEvNT_6ParamsE) ;  /* 0xfffef09008007950 */ /* 0x000fea0003c3ffff */
        .type           $_ZN7cutlass13device_kernelIN5flash19enable_sm80_to_sm89INS1_16FlashAttnBwdSm80INS1_25CollectiveMainloopBwdSm80ILi2ELi2EN4cute5tupleIJNS5_1CILi128EEES8_NS7_ILi64EEEEEENS_10bfloat16_tEfNS_4arch4Sm80ELb0ELb0ELb1ELb1ELb0ELb0ELb0ELb0ELi2ELi4ELi4ELi4ELb0EEENS1_21CollectiveEpilogueBwdISA_SB_SD_Li256ELb1ELb0ELi2EEENS1_19SingleTileSchedulerILb1ELb0ELb0ELi128EEEEEEEEEvNT_6ParamsE$_ZZN4cute9transformINS_5tupleIJNS_1CILi32EEENS2_ILi4EEENS2_ILi2EEENS2_ILi1EEEEEENS1_IJS6_S3_NS2_ILi128EEENS2_ILi0EEEEEEZNS_7idx2crdIiS7_SA_EEDaRKT_RKT0_RKT1_EUlRKT_RKT0_E_EEDaSE_SH_OSI_ENKUlDpSN_E_clIJiiiS9_EEEDaST_,@function
        .size           $_ZN7cutlass13device_kernelIN5flash19enable_sm80_to_sm89INS1_16FlashAttnBwdSm80INS1_25CollectiveMainloopBwdSm80ILi2ELi2EN4cute5tupleIJNS5_1CILi128EEES8_NS7_ILi64EEEEEENS_10bfloat16_tEfNS_4arch4Sm80ELb0ELb0ELb1ELb1ELb0ELb0ELb0ELb0ELi2ELi4ELi4ELi4ELb0EEENS1_21CollectiveEpilogueBwdISA_SB_SD_Li256ELb1ELb0ELi2EEENS1_19SingleTileSchedulerILb1ELb0ELb0ELi128EEEEEEEEEvNT_6ParamsE$_ZZN4cute9transformINS_5tupleIJNS_1CILi32EEENS2_ILi4EEENS2_ILi2EEENS2_ILi1EEEEEENS1_IJS6_S3_NS2_ILi128EEENS2_ILi0EEEEEEZNS_7idx2crdIiS7_SA_EEDaRKT_RKT0_RKT1_EUlRKT_RKT0_E_EEDaSE_SH_OSI_ENKUlDpSN_E_clIJiiiS9_EEEDaST_,($_ZN7cutlass13device_kernelIN5flash19enable_sm80_to_sm89INS1_16FlashAttnBwdSm80INS1_25CollectiveMainloopBwdSm80ILi2ELi2EN4cute5tupleIJNS5_1CILi128EEES8_NS7_ILi64EEEEEENS_10bfloat16_tEfNS_4arch4Sm80ELb0ELb0ELb1ELb1ELb0ELb0ELb0ELb0ELi2ELi4ELi4ELi4ELb0EEENS1_21CollectiveEpilogueBwdISA_SB_SD_Li256ELb1ELb0ELi2EEENS1_19SingleTileSchedulerILb1ELb0ELb0ELi128EEEEEEEEEvNT_6ParamsE$_ZZN4cute9transformINS_5tupleIJiiNS_1CILi0EEEEEENS1_IJNS1_IJNS2_ILi4EEENS2_ILi8EEEEEENS2_ILi2EEENS2_ILi1EEEEEEZNS_7idx2crdIS4_SA_EEDaRKT_RKT0_EUlRKT_RKT0_E_EEDaSE_SH_OT1_ENKUlDpSK_E_clIJNS1_IJiiEEEiS3_EEEDaSR_ - $_ZN7cutlass13device_kernelIN5flash19enable_sm80_to_sm89INS1_16FlashAttnBwdSm80INS1_25CollectiveMainloopBwdSm80ILi2ELi2EN4cute5tupleIJNS5_1CILi128EEES8_NS7_ILi64EEEEEENS_10bfloat16_tEfNS_4arch4Sm80ELb0ELb0ELb1ELb1ELb0ELb0ELb0ELb0ELi2ELi4ELi4ELi4ELb0EEENS1_21CollectiveEpilogueBwdISA_SB_SD_Li256ELb1ELb0ELi2EEENS1_19SingleTileSchedulerILb1ELb0ELb0ELi128EEEEEEEEEvNT_6ParamsE$_ZZN4cute9transformINS_5tupleIJNS_1CILi32EEENS2_ILi4EEENS2_ILi2EEENS2_ILi1EEEEEENS1_IJS6_S3_NS2_ILi128EEENS2_ILi0EEEEEEZNS_7idx2crdIiS7_SA_EEDaRKT_RKT0_RKT1_EUlRKT_RKT0_E_EEDaSE_SH_OSI_ENKUlDpSN_E_clIJiiiS9_EEEDaST_)
$_ZN7cutlass13device_kernelIN5flash19enable_sm80_to_sm89INS1_16FlashAttnBwdSm80INS1_25CollectiveMainloopBwdSm80ILi2ELi2EN4cute5tupleIJNS5_1CILi128EEES8_NS7_ILi64EEEEEENS_10bfloat16_tEfNS_4arch4Sm80ELb0ELb0ELb1ELb1ELb0ELb0ELb0ELb0ELi2ELi4ELi4ELi4ELb0EEENS1_21CollectiveEpilogueBwdISA_SB_SD_Li256ELb1ELb0ELi2EEENS1_19SingleTileSchedulerILb1ELb0ELb0ELi128EEEEEEEEEvNT_6ParamsE$_ZZN4cute9transformINS_5tupleIJNS_1CILi32EEENS2_ILi4EEENS2_ILi2EEENS2_ILi1EEEEEENS1_IJS6_S3_NS2_ILi128EEENS2_ILi0EEEEEEZNS_7idx2crdIiS7_SA_EEDaRKT_RKT0_RKT1_EUlRKT_RKT0_E_EEDaSE_SH_OSI_ENKUlDpSN_E_clIJiiiS9_EEEDaST_:
[----:B------:R-:W-:Y:S02]  /*10f70*/  IADD3 R3, R1, 0x13b8, RZ ;  /* 0x000013b801037810 */ /* 0x000fe40007ffe0ff */
[----:B------:R-:W-:Y:S02]  /*10f80*/  MOV R8, 0x10fb0 ;  /* 0x00010fb000087802 */ /* 0x000fe40000000f00 */
[----:B------:R-:W-:Y:S02]  /*10f90*/  IADD3 R3, R3, c[0x0][0x20], RZ ;  /* 0x0000080003037a10 */ /* 0x000fe40007ffe0ff */
[----:B------:R-:W-:Y:S05]  /*10fa0*/  CALL.REL.NOINC `($_ZN7cutlass13device_kernelIN5flash19enable_sm80_to_sm89INS1_16FlashAttnBwdSm80INS1_25CollectiveMainloopBwdSm80ILi2ELi2EN4cute5tupleIJNS5_1CILi128EEES8_NS7_ILi64EEEEEENS_10bfloat16_tEfNS_4arch4Sm80ELb0ELb0ELb1ELb1ELb0ELb0ELb0ELb0ELi2ELi4ELi4ELi4ELb0EEENS1_21CollectiveEpilogueBwdISA_SB_SD_Li256ELb1ELb0ELi2EEENS1_19SingleTileSchedulerILb1ELb0ELb0ELi128EEEEEEEEEvNT_6ParamsE$_ZN4cute3eso3ESOILb0ELb0EJiiiNS_1CILi0EEEEEC2ERKiS6_S6_RKS3_) ;  /* 0xffff722000007944 */ /* 0x000fea0003c3ffff */
[----:B------:R2:W5:Y:S04]  /*10fb0*/  LDL R5, [R1+0x13c0] ;  /* 0x0013c00001057983 */ /* 0x0005680000100800 */
[----:B-1----:R2:W5:Y:S01]  /*10fc0*/  LDL.64 R2, [R1+0x13b8] ;  /* 0x0013b80001027983 */ /* 0x0025620000100a00 */
[----:B------:R-:W-:Y:S02]  /*10fd0*/  MOV R8, R6 ;  /* 0x0000000600087202 */ /* 0x000fe40000000f00 */
[----:B------:R-:W-:-:S04]  /*10fe0*/  MOV R9, 0x0 ;  /* 0x0000000000097802 */ /* 0x000fc80000000f00 */
[----:B------:R-:W-:Y:S05]  /*10ff0*/  RET.REL.NODEC R8 `(_ZN7cutlass13device_kernelIN5flash19enable_sm80_to_sm89INS1_16FlashAttnBwdSm80INS1_25CollectiveMainloopBwdSm80ILi2ELi2EN4cute5tupleIJNS5_1CILi128EEES8_NS7_ILi64EEEEEENS_10bfloat16_tEfNS_4arch4Sm80ELb0ELb0ELb1ELb1ELb0ELb0ELb0ELb0ELi2ELi4ELi4ELi4ELb0EEENS1_21CollectiveEpilogueBwdISA_SB_SD_Li256ELb1ELb0ELi2EEENS1_19SingleTileSchedulerILb1ELb0ELb0ELi128EEEEEEEEEvNT_6ParamsE) ;  /* 0xfffef00008007950 */ /* 0x000fea0003c3ffff */
        .type           $_ZN7cutlass13device_kernelIN5flash19enable_sm80_to_sm89INS1_16FlashAttnBwdSm80INS1_25CollectiveMainloopBwdSm80ILi2ELi2EN4cute5tupleIJNS5_1CILi128EEES8_NS7_ILi64EEEEEENS_10bfloat16_tEfNS_4arch4Sm80ELb0ELb0ELb1ELb1ELb0ELb0ELb0ELb0ELi2ELi4ELi4ELi4ELb0EEENS1_21CollectiveEpilogueBwdISA_SB_SD_Li256ELb1ELb0ELi2EEENS1_19SingleTileSchedulerILb1ELb0ELb0ELi128EEEEEEEEEvNT_6ParamsE$_ZZN4cute9transformINS_5tupleIJiiNS_1CILi0EEEEEENS1_IJNS1_IJNS2_ILi4EEENS2_ILi8EEEEEENS2_ILi2EEENS2_ILi1EEEEEEZNS_7idx2crdIS4_SA_EEDaRKT_RKT0_EUlRKT_RKT0_E_EEDaSE_SH_OT1_ENKUlDpSK_E_clIJNS1_IJiiEEEiS3_EEEDaSR_,@function
        .size           $_ZN7cutlass13device_kernelIN5flash19enable_sm80_to_sm89INS1_16FlashAttnBwdSm80INS1_25CollectiveMainloopBwdSm80ILi2ELi2EN4cute5tupleIJNS5_1CILi128EEES8_NS7_ILi64EEEEEENS_10bfloat16_tEfNS_4arch4Sm80ELb0ELb0ELb1ELb1ELb0ELb0ELb0ELb0ELi2ELi4ELi4ELi4ELb0EEENS1_21CollectiveEpilogueBwdISA_SB_SD_Li256ELb1ELb0ELi2EEENS1_19SingleTileSchedulerILb1ELb0ELb0ELi128EEEEEEEEEvNT_6ParamsE$_ZZN4cute9transformINS_5tupleIJiiNS_1CILi0EEEEEENS1_IJNS1_IJNS2_ILi4EEENS2_ILi8EEEEEENS2_ILi2EEENS2_ILi1EEEEEEZNS_7idx2crdIS4_SA_EEDaRKT_RKT0_EUlRKT_RKT0_E_EEDaSE_SH_OT1_ENKUlDpSK_E_clIJNS1_IJiiEEEiS3_EEEDaSR_,($_ZN7cutlass13device_kernelIN5flash19enable_sm80_to_sm89INS1_16FlashAttnBwdSm80INS1_25CollectiveMainloopBwdSm80ILi2ELi2EN4cute5tupleIJNS5_1CILi128EEES8_NS7_ILi64EEEEEENS_10bfloat16_tEfNS_4arch4Sm80ELb0ELb0ELb1ELb1ELb0ELb0ELb0ELb0ELi2ELi4ELi4ELi4ELb0EEENS1_21CollectiveEpilogueBwdISA_SB_SD_Li256ELb1ELb0ELi2EEENS1_19SingleTileSchedulerILb1ELb0ELb0ELi128EEEEEEEEEvNT_6ParamsE$_ZZN4cute9transformINS_5tupleIJiiNS_1CILi0EEEEEENS1_IJNS1_IJNS2_ILi4EEENS2_ILi8EEEEEES5_NS2_ILi1EEEEEEZNS_7idx2crdIS4_S9_EEDaRKT_RKT0_EUlRKT_RKT0_E_EEDaSD_SG_OT1_ENKUlDpSJ_E_clIJNS1_IJiiEEEiS3_EEEDaSQ_ - $_ZN7cutlass13device_kernelIN5flash19enable_sm80_to_sm89INS1_16FlashAttnBwdSm80INS1_25CollectiveMainloopBwdSm80ILi2ELi2EN4cute5tupleIJNS5_1CILi128EEES8_NS7_ILi64EEEEEENS_10bfloat16_tEfNS_4arch4Sm80ELb0ELb0ELb1ELb1ELb0ELb0ELb0ELb0ELi2ELi4ELi4ELi4ELb0EEENS1_21CollectiveEpilogueBwdISA_SB_SD_Li256ELb1ELb0ELi2EEENS1_19SingleTileSchedulerILb1ELb0ELb0ELi128EEEEEEEEEvNT_6ParamsE$_ZZN4cute9transformINS_5tupleIJiiNS_1CILi0EEEEEENS1_IJNS1_IJNS2_ILi4EEENS2_ILi8EEEEEENS2_ILi2EEENS2_ILi1EEEEEEZNS_7idx2crdIS4_SA_EEDaRKT_RKT0_EUlRKT_RKT0_E_EEDaSE_SH_OT1_ENKUlDpSK_E_clIJNS1_IJiiEEEiS3_EEEDaSR_)
$_ZN7cutlass13device_kernelIN5flash19enable_sm80_to_sm89INS1_16FlashAttnBwdSm80INS1_25CollectiveMainloopBwdSm80ILi2ELi2EN4cute5tupleIJNS5_1CILi128EEES8_NS7_ILi64EEEEEENS_10bfloat16_tEfNS_4arch4Sm80ELb0ELb0ELb1ELb1ELb0ELb0ELb0ELb0ELi2ELi4ELi4ELi4ELb0EEENS1_21CollectiveEpilogueBwdISA_SB_SD_Li256ELb1ELb0ELi2EEENS1_19SingleTileSchedulerILb1ELb0ELb0ELi128EEEEEEEEEvNT_6ParamsE$_ZZN4cute9transformINS_5tupleIJiiNS_1CILi0EEEEEENS1_IJNS1_IJNS2_ILi4EEENS2_ILi8EEEEEENS2_ILi2EEENS2_ILi1EEEEEEZNS_7idx2crdIS4_SA_EEDaRKT_RKT0_EUlRKT_RKT0_E_EEDaSE_SH_OT1_ENKUlDpSK_E_clIJNS1_IJiiEEEiS3_EEEDaSR_:
[----:B------:R-:W-:Y:S02]  /*11000*/  IADD3 R3, R1, 0x1680, RZ ;  /* 0x0000168001037810 */ /* 0x000fe40007ffe0ff */
[----:B------:R-:W-:Y:S02]  /*11010*/  MOV R6, 0x11040 ;  /* 0x0001104000067802 */ /* 0x000fe40000000f00 */
[----:B------:R-:W-:Y:S02]  /*11020*/  IADD3 R3, R3, c[0x0][0x20], RZ ;  /* 0x0000080003037a10 */ /* 0x000fe40007ffe0ff */
[----:B------:R-:W-:Y:S05]  /*11030*/  CALL.REL.NOINC `($_ZN7cutlass13device_kernelIN5flash19enable_sm80_to_sm89INS1_16FlashAttnBwdSm80INS1_25CollectiveMainloopBwdSm80ILi2ELi2EN4cute5tupleIJNS5_1CILi128EEES8_NS7_ILi64EEEEEENS_10bfloat16_tEfNS_4arch4Sm80ELb0ELb0ELb1ELb1ELb0ELb0ELb0ELb0ELi2ELi4ELi4ELi4ELb0EEENS1_21CollectiveEpilogueBwdISA_SB_SD_Li256ELb1ELb0ELi2EEENS1_19SingleTileSchedulerILb1ELb0ELb0ELi128EEEEEEEEEvNT_6ParamsE$_ZN4cute3eso3ESOILb0ELb0EJNS_5tupleIJiiEEEiNS_1CILi0EEEEEC2ERKS3_RKiRKS5_) ;  /* 0xffff62b000007944 */ /* 0x000fea0003c3ffff */
[----:B------:R2:W5:Y:S04]  /*11040*/  LDL R31, [R1+0x1688] ;  /* 0x00168800011f7983 */ /* 0x0005680000100800 */
[----:B-1----:R2:W5:Y:S01]  /*11050*/  LDL.64 R2, [R1+0x1680] ;  /* 0x0016800001027983 */ /* 0x0025620000100a00 */
[----:B------:R-:W-:-:S04]  /*11060*/  MOV R71, 0x0 ;  /* 0x0000000000477802 */ /* 0x000fc80000000f00 */
[----:B------:R-:W-:Y:S05]  /*11070*/  RET.REL.NODEC R70 `(_ZN7cutlass13device_kernelIN5flash19enable_sm80_to_sm89INS1_16FlashAttnBwdSm80INS1_25CollectiveMainloopBwdSm80ILi2ELi2EN4cute5tupleIJNS5_1CILi128EEES8_NS7_ILi64EEEEEENS_10bfloat16_tEfNS_4arch4Sm80ELb0ELb0ELb1ELb1ELb0ELb0ELb0ELb0ELi2ELi4ELi4ELi4ELb0EEENS1_21CollectiveEpilogueBwdISA_SB_SD_Li256ELb1ELb0ELi2EEENS1_19SingleTileSchedulerILb1ELb0ELb0ELi128EEEEEEEEEvNT_6ParamsE) ;  /* 0xfffeef8046007950 */ /* 0x000fea0003c3ffff */
        .type           $_ZN7cutlass13device_kernelIN5flash19enable_sm80_to_sm89INS1_16FlashAttnBwdSm80INS1_25CollectiveMainloopBwdSm80ILi2ELi2EN4cute5tupleIJNS5_1CILi128EEES8_NS7_ILi64EEEEEENS_10bfloat16_tEfNS_4arch4Sm80ELb0ELb0ELb1ELb1ELb0ELb0ELb0ELb0ELi2ELi4ELi4ELi4ELb0EEENS1_21CollectiveEpilogueBwdISA_SB_SD_Li256ELb1ELb0ELi2EEENS1_19SingleTileSchedulerILb1ELb0ELb0ELi128EEEEEEEEEvNT_6ParamsE$_ZZN4cute9transformINS_5tupleIJiiNS_1CILi0EEEEEENS1_IJNS1_IJNS2_ILi4EEENS2_ILi8EEEEEES5_NS2_ILi1EEEEEEZNS_7idx2crdIS4_S9_EEDaRKT_RKT0_EUlRKT_RKT0_E_EEDaSD_SG_OT1_ENKUlDpSJ_E_clIJNS1_IJiiEEEiS3_EEEDaSQ_,@function
        .size           $_ZN7cutlass13device_kernelIN5flash19enable_sm80_to_sm89INS1_16FlashAttnBwdSm80INS1_25CollectiveMainloopBwdSm80ILi2ELi2EN4cute5tupleIJNS5_1CILi128EEES8_NS7_ILi64EEEEEENS_10bfloat16_tEfNS_4arch4Sm80ELb0ELb0ELb1ELb1ELb0ELb0ELb0ELb0ELi2ELi4ELi4ELi4ELb0EEENS1_21CollectiveEpilogueBwdISA_SB_SD_Li256ELb1ELb0ELi2EEENS1_19SingleTileSchedulerILb1ELb0ELb0ELi128EEEEEEEEEvNT_6ParamsE$_ZZN4cute9transformINS_5tupleIJiiNS_1CILi0EEEEEENS1_IJNS1_IJNS2_ILi4EEENS2_ILi8EEEEEES5_NS2_ILi1EEEEEEZNS_7idx2crdIS4_S9_EEDaRKT_RKT0_EUlRKT_RKT0_E_EEDaSD_SG_OT1_ENKUlDpSJ_E_clIJNS1_IJiiEEEiS3_EEEDaSQ_,($_ZN7cutlass13device_kernelIN5flash19enable_sm80_to_sm89INS1_16FlashAttnBwdSm80INS1_25CollectiveMainloopBwdSm80ILi2ELi2EN4cute5tupleIJNS5_1CILi128EEES8_NS7_ILi64EEEEEENS_10bfloat16_tEfNS_4arch4Sm80ELb0ELb0ELb1ELb1ELb0ELb0ELb0ELb0ELi2ELi4ELi4ELi4ELb0EEENS1_21CollectiveEpilogueBwdISA_SB_SD_Li256ELb1ELb0ELi2EEENS1_19SingleTileSchedulerILb1ELb0ELb0ELi128EEEEEEEEEvNT_6ParamsE$_ZZN4cute9transformINS_5tupleIJiiiNS_1CILi0EEEEEENS1_IJNS2_ILi32EEENS2_ILi4EEENS2_ILi2EEENS2_ILi1EEEEEENS1_IJS8_S8_S8_S8_EEEZNS_7crd2crdIS4_S9_SA_EEDaRKT_RKT0_RKT1_EUlRKT_RKT0_RKT1_E_EEDaSE_SH_SK_OT2_ENKUlDpSN_E_clIJiiiS3_EEEDaSX_ - $_ZN7cutlass13device_kernelIN5flash19enable_sm80_to_sm89INS1_16FlashAttnBwdSm80INS1_25CollectiveMainloopBwdSm80ILi2ELi2EN4cute5tupleIJNS5_1CILi128EEES8_NS7_ILi64EEEEEENS_10bfloat16_tEfNS_4arch4Sm80ELb0ELb0ELb1ELb1ELb0ELb0ELb0ELb0ELi2ELi4ELi4ELi4ELb0EEENS1_21CollectiveEpilogueBwdISA_SB_SD_Li256ELb1ELb0ELi2EEENS1_19SingleTileSchedulerILb1ELb0ELb0ELi128EEEEEEEEEvNT_6ParamsE$_ZZN4cute9transformINS_5tupleIJiiNS_1CILi0EEEEEENS1_IJNS1_IJNS2_ILi4EEENS2_ILi8EEEEEES5_NS2_ILi1EEEEEEZNS_7idx2crdIS4_S9_EEDaRKT_RKT0_EUlRKT_RKT0_E_EEDaSD_SG_OT1_ENKUlDpSJ_E_clIJNS1_IJiiEEEiS3_EEEDaSQ_)
$_ZN7cutlass13device_kernelIN5flash19enable_sm80_to_sm89INS1_16FlashAttnBwdSm80INS1_25CollectiveMainloopBwdSm80ILi2ELi2EN4cute5tupleIJNS5_1CILi128EEES8_NS7_ILi64EEEEEENS_10bfloat16_tEfNS_4arch4Sm80ELb0ELb0ELb1ELb1ELb0ELb0ELb0ELb0ELi2ELi4ELi4ELi4ELb0EEENS1_21CollectiveEpilogueBwdISA_SB_SD_Li256ELb1ELb0ELi2EEENS1_19SingleTileSchedulerILb1ELb0ELb0ELi128EEEEEEEEEvNT_6ParamsE$_ZZN4cute9transformINS_5tupleIJiiNS_1CILi0EEEEEENS1_IJNS1_IJNS2_ILi4EEENS2_ILi8EEEEEES5_NS2_ILi1EEEEEEZNS_7idx2crdIS4_S9_EEDaRKT_RKT0_EUlRKT_RKT0_E_EEDaSD_SG_OT1_ENKUlDpSJ_E_clIJNS1_IJiiEEEiS3_EEEDaSQ_:
[----:B------:R-:W-:Y:S02]  /*11080*/  IADD3 R3, R1, 0x1680, RZ ;  /* 0x0000168001037810 */ /* 0x000fe40007ffe0ff */
[----:B------:R-:W-:Y:S02]  /*11090*/  MOV R6, 0x110c0 ;  /* 0x000110c000067802 */ /* 0x000fe40000000f00 */
[----:B------:R-:W-:Y:S02]  /*110a0*/  IADD3 R3, R3, c[0x0][0x20], RZ ;  /* 0x0000080003037a10 */ /* 0x000fe40007ffe0ff */
[----:B------:R-:W-:Y:S05]  /*110b0*/  CALL.REL.NOINC `($_ZN7cutlass13device_kernelIN5flash19enable_sm80_to_sm89INS1_16FlashAttnBwdSm80INS1_25CollectiveMainloopBwdSm80ILi2ELi2EN4cute5tupleIJNS5_1CILi128EEES8_NS7_ILi64EEEEEENS_10bfloat16_tEfNS_4arch4Sm80ELb0ELb0ELb1ELb1ELb0ELb0ELb0ELb0ELi2ELi4ELi4ELi4ELb0EEENS1_21CollectiveEpilogueBwdISA_SB_SD_Li256ELb1ELb0ELi2EEENS1_19SingleTileSchedulerILb1ELb0ELb0ELi128EEEEEEEEEvNT_6ParamsE$_ZN4cute3eso3ESOILb0ELb0EJNS_5tupleIJiiEEEiNS_1CILi0EEEEEC2ERKS3_RKiRKS5_) ;  /* 0xffff623000007944 */ /* 0x000fea0003c3ffff */
[----:B------:R2:W5:Y:S04]  /*110c0*/  LDL R29, [R1+0x1688] ;  /* 0x00168800011d7983 */ /* 0x0005680000100800 */
[----:B-1----:R2:W5:Y:S01]  /*110d0*/  LDL.64 R2, [R1+0x1680] ;  /* 0x0016800001027983 */ /* 0x0025620000100a00 */
[----:B------:R-:W-:Y:S02]  /*110e0*/  MOV R8, R70 ;  /* 0x0000004600087202 */ /* 0x000fe40000000f00 */
[----:B------:R-:W-:-:S04]  /*110f0*/  MOV R9, 0x0 ;  /* 0x0000000000097802 */ /* 0x000fc80000000f00 */
[----:B------:R-:W-:Y:S05]  /*11100*/  RET.REL.NODEC R8 `(_ZN7cutlass13device_kernelIN5flash19enable_sm80_to_sm89INS1_16FlashAttnBwdSm80INS1_25CollectiveMainloopBwdSm80ILi2ELi2EN4cute5tupleIJNS5_1CILi128EEES8_NS7_ILi64EEEEEENS_10bfloat16_tEfNS_4arch4Sm80ELb0ELb0ELb1ELb1ELb0ELb0ELb0ELb0ELi2ELi4ELi4ELi4ELb0EEENS1_21CollectiveEpilogueBwdISA_SB_SD_Li256ELb1ELb0ELi2EEENS1_19SingleTileSchedulerILb1ELb0ELb0ELi128EEEEEEEEEvNT_6ParamsE) ;  /* 0xfffeeef008007950 */ /* 0x000fea0003c3ffff */
        .type           $_ZN7cutlass13device_kernelIN5flash19enable_sm80_to_sm89INS1_16FlashAttnBwdSm80INS1_25CollectiveMainloopBwdSm80ILi2ELi2EN4cute5tupleIJNS5_1CILi128EEES8_NS7_ILi64EEEEEENS_10bfloat16_tEfNS_4arch4Sm80ELb0ELb0ELb1ELb1ELb0ELb0ELb0ELb0ELi2ELi4ELi4ELi4ELb0EEENS1_21CollectiveEpilogueBwdISA_SB_SD_Li256ELb1ELb0ELi2EEENS1_19SingleTileSchedulerILb1ELb0ELb0ELi128EEEEEEEEEvNT_6ParamsE$_ZZN4cute9transformINS_5tupleIJiiiNS_1CILi0EEEEEENS1_IJNS2_ILi32EEENS2_ILi4EEENS2_ILi2EEENS2_ILi1EEEEEENS1_IJS8_S8_S8_S8_EEEZNS_7crd2crdIS4_S9_SA_EEDaRKT_RKT0_RKT1_EUlRKT_RKT0_RKT1_E_EEDaSE_SH_SK_OT2_ENKUlDpSN_E_clIJiiiS3_EEEDaSX_,@function
        .size           $_ZN7cutlass13device_kernelIN5flash19enable_sm80_to_sm89INS1_16FlashAttnBwdSm80INS1_25CollectiveMainloopBwdSm80ILi2ELi2EN4cute5tupleIJNS5_1CILi128EEES8_NS7_ILi64EEEEEENS_10bfloat16_tEfNS_4arch4Sm80ELb0ELb0ELb1ELb1ELb0ELb0ELb0ELb0ELi2ELi4ELi4ELi4ELb0EEENS1_21CollectiveEpilogueBwdISA_SB_SD_Li256ELb1ELb0ELi2EEENS1_19SingleTileSchedulerILb1ELb0ELb0ELi128EEEEEEEEEvNT_6ParamsE$_ZZN4cute9transformINS_5tupleIJiiiNS_1CILi0EEEEEENS1_IJNS2_ILi32EEENS2_ILi4EEENS2_ILi2EEENS2_ILi1EEEEEENS1_IJS8_S8_S8_S8_EEEZNS_7crd2crdIS4_S9_SA_EEDaRKT_RKT0_RKT1_EUlRKT_RKT0_RKT1_E_EEDaSE_SH_SK_OT2_ENKUlDpSN_E_clIJiiiS3_EEEDaSX_,($_ZN7cutlass13device_kernelIN5flash19enable_sm80_to_sm89INS1_16FlashAttnBwdSm80INS1_25CollectiveMainloopBwdSm80ILi2ELi2EN4cute5tupleIJNS5_1CILi128EEES8_NS7_ILi64EEEEEENS_10bfloat16_tEfNS_4arch4Sm80ELb0ELb0ELb1ELb1ELb0ELb0ELb0ELb0ELi2ELi4ELi4ELi4ELb0EEENS1_21CollectiveEpilogueBwdISA_SB_SD_Li256ELb1ELb0ELi2EEENS1_19SingleTileSchedulerILb1ELb0ELb0ELi128EEEEEEEEEvNT_6ParamsE$_ZZN4cuteplIJNS_1CILi0EEEEJS2_iEEEDaRKNS_15ArithmeticTupleIJDpT_EEERKNS3_IJDpT0_EEEENKUlDpRKT_E_clIJS2_iEEEDaSH_ - $_ZN7cutlass13device_kernelIN5flash19enable_sm80_to_sm89INS1_16FlashAttnBwdSm80INS1_25CollectiveMainloopBwdSm80ILi2ELi2EN4cute5tupleIJNS5_1CILi128EEES8_NS7_ILi64EEEEEENS_10bfloat16_tEfNS_4arch4Sm80ELb0ELb0ELb1ELb1ELb0ELb0ELb0ELb0ELi2ELi4ELi4ELi4ELb0EEENS1_21CollectiveEpilogueBwdISA_SB_SD_Li256ELb1ELb0ELi2EEENS1_19SingleTileSchedulerILb1ELb0ELb0ELi128EEEEEEEEEvNT_6ParamsE$_ZZN4cute9transformINS_5tupleIJiiiNS_1CILi0EEEEEENS1_IJNS2_ILi32EEENS2_ILi4EEENS2_ILi2EEENS2_ILi1EEEEEENS1_IJS8_S8_S8_S8_EEEZNS_7crd2crdIS4_S9_SA_EEDaRKT_RKT0_RKT1_EUlRKT_RKT0_RKT1_E_EEDaSE_SH_SK_OT2_ENKUlDpSN_E_clIJiiiS3_EEEDaSX_)
$_ZN7cutlass13device_kernelIN5flash19enable_sm80_to_sm89INS1_16FlashAttnBwdSm80INS1_25CollectiveMainloopBwdSm80ILi2ELi2EN4cute5tupleIJNS5_1CILi128EEES8_NS7_ILi64EEEEEENS_10bfloat16_tEfNS_4arch4Sm80ELb0ELb0ELb1ELb1ELb0ELb0ELb0ELb0ELi2ELi4ELi4ELi4ELb0EEENS1_21CollectiveEpilogueBwdISA_SB_SD_Li256ELb1ELb0ELi2EEENS1_19SingleTileSchedulerILb1ELb0ELb0ELi128EEEEEEEEEvNT_6ParamsE$_ZZN4cute9transformINS_5tupleIJiiiNS_1CILi0EEEEEENS1_IJNS2_ILi32EEENS2_ILi4EEENS2_ILi2EEENS2_ILi1EEEEEENS1_IJS8_S8_S8_S8_EEEZNS_7crd2crdIS4_S9_SA_EEDaRKT_RKT0_RKT1_EUlRKT_RKT0_RKT1_E_EEDaSE_SH_SK_OT2_ENKUlDpSN_E_clIJiiiS3_EEEDaSX_:
        /* <DEDUP_REMOVED lines=9> */
        .type           $_ZN7cutlass13device_kernelIN5flash19enable_sm80_to_sm89INS1_16FlashAttnBwdSm80INS1_25CollectiveMainloopBwdSm80ILi2ELi2EN4cute5tupleIJNS5_1CILi128EEES8_NS7_ILi64EEEEEENS_10bfloat16_tEfNS_4arch4Sm80ELb0ELb0ELb1ELb1ELb0ELb0ELb0ELb0ELi2ELi4ELi4ELi4ELb0EEENS1_21CollectiveEpilogueBwdISA_SB_SD_Li256ELb1ELb0ELi2EEENS1_19SingleTileSchedulerILb1ELb0ELb0ELi128EEEEEEEEEvNT_6ParamsE$_ZZN4cuteplIJNS_1CILi0EEEEJS2_iEEEDaRKNS_15ArithmeticTupleIJDpT_EEERKNS3_IJDpT0_EEEENKUlDpRKT_E_clIJS2_iEEEDaSH_,@function
        .size           $_ZN7cutlass13device_kernelIN5flash19enable_sm80_to_sm89INS1_16FlashAttnBwdSm80INS1_25CollectiveMainloopBwdSm80ILi2ELi2EN4cute5tupleIJNS5_1CILi128EEES8_NS7_ILi64EEEEEENS_10bfloat16_tEfNS_4arch4Sm80ELb0ELb0ELb1ELb1ELb0ELb0ELb0ELb0ELi2ELi4ELi4ELi4ELb0EEENS1_21CollectiveEpilogueBwdISA_SB_SD_Li256ELb1ELb0ELi2EEENS1_19SingleTileSchedulerILb1ELb0ELb0ELi128EEEEEEEEEvNT_6ParamsE$_ZZN4cuteplIJNS_1CILi0EEEEJS2_iEEEDaRKNS_15ArithmeticTupleIJDpT_EEERKNS3_IJDpT0_EEEENKUlDpRKT_E_clIJS2_iEEEDaSH_,($_ZN7cutlass13device_kernelIN5flash19enable_sm80_to_sm89INS1_16FlashAttnBwdSm80INS1_25CollectiveMainloopBwdSm80ILi2ELi2EN4cute5tupleIJNS5_1CILi128EEES8_NS7_ILi64EEEEEENS_10bfloat16_tEfNS_4arch4Sm80ELb0ELb0ELb1ELb1ELb0ELb0ELb0ELb0ELi2ELi4ELi4ELi4ELb0EEENS1_21CollectiveEpilogueBwdISA_SB_SD_Li256ELb1ELb0ELi2EEENS1_19SingleTileSchedulerILb1ELb0ELb0ELi128EEEEEEEEEvNT_6ParamsE$_ZZN4cuteplIJNS_1CILi0EEES2_EJS2_iEEEDaRKNS_15ArithmeticTupleIJDpT_EEERKNS3_IJDpT0_EEEENKUlDpRKT_E_clIJS2_iEEEDaSH_ - $_ZN7cutlass13device_kernelIN5flash19enable_sm80_to_sm89INS1_16FlashAttnBwdSm80INS1_25CollectiveMainloopBwdSm80ILi2ELi2EN4cute5tupleIJNS5_1CILi128EEES8_NS7_ILi64EEEEEENS_10bfloat16_tEfNS_4arch4Sm80ELb0ELb0ELb1ELb1ELb0ELb0ELb0ELb0ELi2ELi4ELi4ELi4ELb0EEENS1_21CollectiveEpilogueBwdISA_SB_SD_Li256ELb1ELb0ELi2EEENS1_19SingleTileSchedulerILb1ELb0ELb0ELi128EEEEEEEEEvNT_6ParamsE$_ZZN4cuteplIJNS_1CILi0EEEEJS2_iEEEDaRKNS_15ArithmeticTupleIJDpT_EEERKNS3_IJDpT0_EEEENKUlDpRKT_E_clIJS2_iEEEDaSH_)
$_ZN7cutlass13device_kernelIN5flash19enable_sm80_to_sm89INS1_16FlashAttnBwdSm80INS1_25CollectiveMainloopBwdSm80ILi2ELi2EN4cute5tupleIJNS5_1CILi128EEES8_NS7_ILi64EEEEEENS_10bfloat16_tEfNS_4arch4Sm80ELb0ELb0ELb1ELb1ELb0ELb0ELb0ELb0ELi2ELi4ELi4ELi4ELb0EEENS1_21CollectiveEpilogueBwdISA_SB_SD_Li256ELb1ELb0ELi2EEENS1_19SingleTileSchedulerILb1ELb0ELb0ELi128EEEEEEEEEvNT_6ParamsE$_ZZN4cuteplIJNS_1CILi0EEEEJS2_iEEEDaRKNS_15ArithmeticTupleIJDpT_EEERKNS3_IJDpT0_EEEENKUlDpRKT_E_clIJS2_iEEEDaSH_:
[----:B------:R-:W-:Y:S02]  /*111a0*/  IADD3 R11, R1, 0x13b8, RZ ;  /* 0x000013b8010b7810 */ /* 0x000fe40007ffe0ff */
[----:B------:R-:W-:Y:S02]  /*111b0*/  MOV R6, 0x111e0 ;  /* 0x000111e000067802 */ /* 0x000fe40000000f00 */
[----:B------:R-:W-:Y:S02]  /*111c0*/  IADD3 R11, R11, c[0x0][0x20], RZ ;  /* 0x000008000b0b7a10 */ /* 0x000fe40007ffe0ff */
[----:B------:R-:W-:Y:S05]  /*111d0*/  CALL.REL.NOINC `($_ZN7cutlass13device_kernelIN5flash19enable_sm80_to_sm89INS1_16FlashAttnBwdSm80INS1_25CollectiveMainloopBwdSm80ILi2ELi2EN4cute5tupleIJNS5_1CILi128EEES8_NS7_ILi64EEEEEENS_10bfloat16_tEfNS_4arch4Sm80ELb0ELb0ELb1ELb1ELb0ELb0ELb0ELb0ELi2ELi4ELi4ELi4ELb0EEENS1_21CollectiveEpilogueBwdISA_SB_SD_Li256ELb1ELb0ELi2EEENS1_19SingleTileSchedulerILb1ELb0ELb0ELi128EEEEEEEEEvNT_6ParamsE$_ZN4cute5tupleIJNS_1CILi0EEEiEEC2ERKS2_RKi) ;  /* 0xffffb00000007944 */ /* 0x000fea0003c3ffff */
[----:B------:R1:W5:Y:S01]  /*111e0*/  LDL R3, [R1+0x13b8] ;  /* 0x0013b80001037983 */ /* 0x0003620000100800 */
[----:B------:R-:W-:-:S04]  /*111f0*/  MOV R11, 0x0 ;  /* 0x00000000000b7802 */ /* 0x000fc80000000f00 */
[----:B------:R-:W-:Y:S05]  /*11200*/  RET.REL.NODEC R10 `(_ZN7cutlass13device_kernelIN5flash19enable_sm80_to_sm89INS1_16FlashAttnBwdSm80INS1_25CollectiveMainloopBwdSm80ILi2ELi2EN4cute5tupleIJNS5_1CILi128EEES8_NS7_ILi64EEEEEENS_10bfloat16_tEfNS_4arch4Sm80ELb0ELb0ELb1ELb1ELb0ELb0ELb0ELb0ELi2ELi4ELi4ELi4ELb0EEENS1_21CollectiveEpilogueBwdISA_SB_SD_Li256ELb1ELb0ELi2EEENS1_19SingleTileSchedulerILb1ELb0ELb0ELi128EEEEEEEEEvNT_6ParamsE) ;  /* 0xfffeedf00a007950 */ /* 0x000fea0003c3ffff */
        .type           $_ZN7cutlass13device_kernelIN5flash19enable_sm80_to_sm89INS1_16FlashAttnBwdSm80INS1_25CollectiveMainloopBwdSm80ILi2ELi2EN4cute5tupleIJNS5_1CILi128EEES8_NS7_ILi64EEEEEENS_10bfloat16_tEfNS_4arch4Sm80ELb0ELb0ELb1ELb1ELb0ELb0ELb0ELb0ELi2ELi4ELi4ELi4ELb0EEENS1_21CollectiveEpilogueBwdISA_SB_SD_Li256ELb1ELb0ELi2EEENS1_19SingleTileSchedulerILb1ELb0ELb0ELi128EEEEEEEEEvNT_6ParamsE$_ZZN4cuteplIJNS_1CILi0EEES2_EJS2_iEEEDaRKNS_15ArithmeticTupleIJDpT_EEERKNS3_IJDpT0_EEEENKUlDpRKT_E_clIJS2_iEEEDaSH_,@function
        .size           $_ZN7cutlass13device_kernelIN5flash19enable_sm80_to_sm89INS1_16FlashAttnBwdSm80INS1_25CollectiveMainloopBwdSm80ILi2ELi2EN4cute5tupleIJNS5_1CILi128EEES8_NS7_ILi64EEEEEENS_10bfloat16_tEfNS_4arch4Sm80ELb0ELb0ELb1ELb1ELb0ELb0ELb0ELb0ELi2ELi4ELi4ELi4ELb0EEENS1_21CollectiveEpilogueBwdISA_SB_SD_Li256ELb1ELb0ELi2EEENS1_19SingleTileSchedulerILb1ELb0ELb0ELi128EEEEEEEEEvNT_6ParamsE$_ZZN4cuteplIJNS_1CILi0EEES2_EJS2_iEEEDaRKNS_15ArithmeticTupleIJDpT_EEERKNS3_IJDpT0_EEEENKUlDpRKT_E_clIJS2_iEEEDaSH_,($_ZN7cutlass13device_kernelIN5flash19enable_sm80_to_sm89INS1_16FlashAttnBwdSm80INS1_25CollectiveMainloopBwdSm80ILi2ELi2EN4cute5tupleIJNS5_1CILi128EEES8_NS7_ILi64EEEEEENS_10bfloat16_tEfNS_4arch4Sm80ELb0ELb0ELb1ELb1ELb0ELb0ELb0ELb0ELi2ELi4ELi4ELi4ELb0EEENS1_21CollectiveEpilogueBwdISA_SB_SD_Li256ELb1ELb0ELi2EEENS1_19SingleTileSchedulerILb1ELb0ELb0ELi128EEEEEEEEEvNT_6ParamsE$_ZZN4cuteplIJNS_1CILi0EEES2_EJiEEEDaRKNS_15ArithmeticTupleIJDpT_EEERKNS3_IJDpT0_EEEENKUlDpRKT_E_clIJiS2_EEEDaSH_ - $_ZN7cutlass13device_kernelIN5flash19enable_sm80_to_sm89INS1_16FlashAttnBwdSm80INS1_25CollectiveMainloopBwdSm80ILi2ELi2EN4cute5tupleIJNS5_1CILi128EEES8_NS7_ILi64EEEEEENS_10bfloat16_tEfNS_4arch4Sm80ELb0ELb0ELb1ELb1ELb0ELb0ELb0ELb0ELi2ELi4ELi4ELi4ELb0EEENS1_21CollectiveEpilogueBwdISA_SB_SD_Li256ELb1ELb0ELi2EEENS1_19SingleTileSchedulerILb1ELb0ELb0ELi128EEEEEEEEEvNT_6ParamsE$_ZZN4cuteplIJNS_1CILi0EEES2_EJS2_iEEEDaRKNS_15ArithmeticTupleIJDpT_EEERKNS3_IJDpT0_EEEENKUlDpRKT_E_clIJS2_iEEEDaSH_)
$_ZN7cutlass13device_kernelIN5flash19enable_sm80_to_sm89INS1_16FlashAttnBwdSm80INS1_25CollectiveMainloopBwdSm80ILi2ELi2EN4cute5tupleIJNS5_1CILi128EEES8_NS7_ILi64EEEEEENS_10bfloat16_tEfNS_4arch4Sm80ELb0ELb0ELb1ELb1ELb0ELb0ELb0ELb0ELi2ELi4ELi4ELi4ELb0EEENS1_21CollectiveEpilogueBwdISA_SB_SD_Li256ELb1ELb0ELi2EEENS1_19SingleTileSchedulerILb1ELb0ELb0ELi128EEEEEEEEEvNT_6ParamsE$_ZZN4cuteplIJNS_1CILi0EEES2_EJS2_iEEEDaRKNS_15ArithmeticTupleIJDpT_EEERKNS3_IJDpT0_EEEENKUlDpRKT_E_clIJS2_iEEEDaSH_:
[----:B------:R-:W-:Y:S02]  /*11210*/  IADD3 R11, R1, 0x13b8, RZ ;  /* 0x000013b8010b7810 */ /* 0x000fe40007ffe0ff */
[----:B------:R-:W-:Y:S02]  /*11220*/  MOV R6, 0x11250 ;  /* 0x0001125000067802 */ /* 0x000fe40000000f00 */
[----:B------:R-:W-:Y:S02]  /*11230*/  IADD3 R11, R11, c[0x0][0x20], RZ ;  /* 0x000008000b0b7a10 */ /* 0x000fe40007ffe0ff */
[----:B------:R-:W-:Y:S05]  /*11240*/  CALL.REL.NOINC `($_ZN7cutlass13device_kernelIN5flash19enable_sm80_to_sm89INS1_16FlashAttnBwdSm80INS1_25CollectiveMainloopBwdSm80ILi2ELi2EN4cute5tupleIJNS5_1CILi128EEES8_NS7_ILi64EEEEEENS_10bfloat16_tEfNS_4arch4Sm80ELb0ELb0ELb1ELb1ELb0ELb0ELb0ELb0ELi2ELi4ELi4ELi4ELb0EEENS1_21CollectiveEpilogueBwdISA_SB_SD_Li256ELb1ELb0ELi2EEENS1_19SingleTileSchedulerILb1ELb0ELb0ELi128EEEEEEEEEvNT_6ParamsE$_ZN4cute5tupleIJNS_1CILi0EEEiEEC2ERKS2_RKi) ;  /* 0xffffaf9000007944 */ /* 0x000fea0003c3ffff */
[----:B------:R1:W5:Y:S01]  /*11250*/  LDL R2, [R1+0x13b8] ;  /* 0x0013b80001027983 */ /* 0x0003620000100800 */
[----:B------:R-:W-:-:S04]  /*11260*/  MOV R11, 0x0 ;  /* 0x00000000000b7802 */ /* 0x000fc80000000f00 */
[----:B------:R-:W-:Y:S05]  /*11270*/  RET.REL.NODEC R10 `(_ZN7cutlass13device_kernelIN5flash19enable_sm80_to_sm89INS1_16FlashAttnBwdSm80INS1_25CollectiveMainloopBwdSm80ILi2ELi2EN4cute5tupleIJNS5_1CILi128EEES8_NS7_ILi64EEEEEENS_10bfloat16_tEfNS_4arch4Sm80ELb0ELb0ELb1ELb1ELb0ELb0ELb0ELb0ELi2ELi4ELi4ELi4ELb0EEENS1_21CollectiveEpilogueBwdISA_SB_SD_Li256ELb1ELb0ELi2EEENS1_19SingleTileSchedulerILb1ELb0ELb0ELi128EEEEEEEEEvNT_6ParamsE) ;  /* 0xfffeed800a007950 */ /* 0x000fea0003c3ffff */
        .type           $_ZN7cutlass13device_kernelIN5flash19enable_sm80_to_sm89INS1_16FlashAttnBwdSm80INS1_25CollectiveMainloopBwdSm80ILi2ELi2EN4cute5tupleIJNS5_1CILi128EEES8_NS7_ILi64EEEEEENS_10bfloat16_tEfNS_4arch4Sm80ELb0ELb0ELb1ELb1ELb0ELb0ELb0ELb0ELi2ELi4ELi4ELi4ELb0EEENS1_21CollectiveEpilogueBwdISA_SB_SD_Li256ELb1ELb0ELi2EEENS1_19SingleTileSchedulerILb1ELb0ELb0ELi128EEEEEEEEEvNT_6ParamsE$_ZZN4cuteplIJNS_1CILi0EEES2_EJiEEEDaRKNS_15ArithmeticTupleIJDpT_EEERKNS3_IJDpT0_EEEENKUlDpRKT_E_clIJiS2_EEEDaSH_,@function
        .size           $_ZN7cutlass13device_kernelIN5flash19enable_sm80_to_sm89INS1_16FlashAttnBwdSm80INS1_25CollectiveMainloopBwdSm80ILi2ELi2EN4cute5tupleIJNS5_1CILi128EEES8_NS7_ILi64EEEEEENS_10bfloat16_tEfNS_4arch4Sm80ELb0ELb0ELb1ELb1ELb0ELb0ELb0ELb0ELi2ELi4ELi4ELi4ELb0EEENS1_21CollectiveEpilogueBwdISA_SB_SD_Li256ELb1ELb0ELi2EEENS1_19SingleTileSchedulerILb1ELb0ELb0ELi128EEEEEEEEEvNT_6ParamsE$_ZZN4cuteplIJNS_1CILi0EEES2_EJiEEEDaRKNS_15ArithmeticTupleIJDpT_EEERKNS3_IJDpT0_EEEENKUlDpRKT_E_clIJiS2_EEEDaSH_,($_ZN7cutlass13device_kernelIN5flash19enable_sm80_to_sm89INS1_16FlashAttnBwdSm80INS1_25CollectiveMainloopBwdSm80ILi2ELi2EN4cute5tupleIJNS5_1CILi128EEES8_NS7_ILi64EEEEEENS_10bfloat16_tEfNS_4arch4Sm80ELb0ELb0ELb1ELb1ELb0ELb0ELb0ELb0ELi2ELi4ELi4ELi4ELb0EEENS1_21CollectiveEpilogueBwdISA_SB_SD_Li256ELb1ELb0ELi2EEENS1_19SingleTileSchedulerILb1ELb0ELb0ELi128EEEEEEEEEvNT_6ParamsE$_ZZN4cuteplIJNS_1CILi0EEES2_EJiS2_EEEDaRKNS_15ArithmeticTupleIJDpT_EEERKNS3_IJDpT0_EEEENKUlDpRKT_E_clIJiS2_EEEDaSH_ - $_ZN7cutlass13device_kernelIN5flash19enable_sm80_to_sm89INS1_16FlashAttnBwdSm80INS1_25CollectiveMainloopBwdSm80ILi2ELi2EN4cute5tupleIJNS5_1CILi128EEES8_NS7_ILi64EEEEEENS_10bfloat16_tEfNS_4arch4Sm80ELb0ELb0ELb1ELb1ELb0ELb0ELb0ELb0ELi2ELi4ELi4ELi4ELb0EEENS1_21CollectiveEpilogueBwdISA_SB_SD_Li256ELb1ELb0ELi2EEENS1_19SingleTileSchedulerILb1ELb0ELb0ELi128EEEEEEEEEvNT_6ParamsE$_ZZN4cuteplIJNS_1CILi0EEES2_EJiEEEDaRKNS_15ArithmeticTupleIJDpT_EEERKNS3_IJDpT0_EEEENKUlDpRKT_E_clIJiS2_EEEDaSH_)
$_ZN7cutlass13device_kernelIN5flash19enable_sm80_to_sm89INS1_16FlashAttnBwdSm80INS1_25CollectiveMainloopBwdSm80ILi2ELi2EN4cute5tupleIJNS5_1CILi128EEES8_NS7_ILi64EEEEEENS_10bfloat16_tEfNS_4arch4Sm80ELb0ELb0ELb1ELb1ELb0ELb0ELb0ELb0ELi2ELi4ELi4ELi4ELb0EEENS1_21CollectiveEpilogueBwdISA_SB_SD_Li256ELb1ELb0ELi2EEENS1_19SingleTileSchedulerILb1ELb0ELb0ELi128EEEEEEEEEvNT_6ParamsE$_ZZN4cuteplIJNS_1CILi0EEES2_EJiEEEDaRKNS_15ArithmeticTupleIJDpT_EEERKNS3_IJDpT0_EEEENKUlDpRKT_E_clIJiS2_EEEDaSH_:
[----:B------:R-:W-:Y:S02]  /*11280*/  IADD3 R2, R1, 0x16a8, RZ ;  /* 0x000016a801027810 */ /* 0x000fe40007ffe0ff */
[----:B------:R-:W-:Y:S02]  /*11290*/  MOV R10, 0x112c0 ;  /* 0x000112c0000a7802 */ /* 0x000fe40000000f00 */
[----:B------:R-:W-:Y:S02]  /*112a0*/  IADD3 R2, R2, c[0x0][0x20], RZ ;  /* 0x0000080002027a10 */ /* 0x000fe40007ffe0ff */
[----:B------:R-:W-:Y:S05]  /*112b0*/  CALL.REL.NOINC `($_ZN7cutlass13device_kernelIN5flash19enable_sm80_to_sm89INS1_16FlashAttnBwdSm80INS1_25CollectiveMainloopBwdSm80ILi2ELi2EN4cute5tupleIJNS5_1CILi128EEES8_NS7_ILi64EEEEEENS_10bfloat16_tEfNS_4arch4Sm80ELb0ELb0ELb1ELb1ELb0ELb0ELb0ELb0ELi2ELi4ELi4ELi4ELb0EEENS1_21CollectiveEpilogueBwdISA_SB_SD_Li256ELb1ELb0ELi2EEENS1_19SingleTileSchedulerILb1ELb0ELb0ELi128EEEEEEEEEvNT_6ParamsE$_ZN4cute5tupleIJiNS_1CILi0EEEEEC2ERKiRKS2_) ;  /* 0xffffb06000007944 */ /* 0x000fea0003c3ffff */
[----:B-1----:R1:W5:Y:S01]  /*112c0*/  LDL R3, [R1+0x16a8] ;  /* 0x0016a80001037983 */ /* 0x0023620000100800 */
[----:B------:R-:W-:-:S04]  /*112d0*/  MOV R5, 0x0 ;  /* 0x0000000000057802 */ /* 0x000fc80000000f00 */
[----:B------:R-:W-:Y:S05]  /*112e0*/  RET.REL.NODEC R4 `(_ZN7cutlass13device_kernelIN5flash19enable_sm80_to_sm89INS1_16FlashAttnBwdSm80INS1_25CollectiveMainloopBwdSm80ILi2ELi2EN4cute5tupleIJNS5_1CILi128EEES8_NS7_ILi64EEEEEENS_10bfloat16_tEfNS_4arch4Sm80ELb0ELb0ELb1ELb1ELb0ELb0ELb0ELb0ELi2ELi4ELi4ELi4ELb0EEENS1_21CollectiveEpilogueBwdISA_SB_SD_Li256ELb1ELb0ELi2EEENS1_19SingleTileSchedulerILb1ELb0ELb0ELi128EEEEEEEEEvNT_6ParamsE) ;  /* 0xfffeed1004007950 */ /* 0x000fea0003c3ffff */
        .type           $_ZN7cutlass13device_kernelIN5flash19enable_sm80_to_sm89INS1_16FlashAttnBwdSm80INS1_25CollectiveMainloopBwdSm80ILi2ELi2EN4cute5tupleIJNS5_1CILi128EEES8_NS7_ILi64EEEEEENS_10bfloat16_tEfNS_4arch4Sm80ELb0ELb0ELb1ELb1ELb0ELb0ELb0ELb0ELi2ELi4ELi4ELi4ELb0EEENS1_21CollectiveEpilogueBwdISA_SB_SD_Li256ELb1ELb0ELi2EEENS1_19SingleTileSchedulerILb1ELb0ELb0ELi128EEEEEEEEEvNT_6ParamsE$_ZZN4cuteplIJNS_1CILi0EEES2_EJiS2_EEEDaRKNS_15ArithmeticTupleIJDpT_EEERKNS3_IJDpT0_EEEENKUlDpRKT_E_clIJiS2_EEEDaSH_,@function
        .size           $_ZN7cutlass13device_kernelIN5flash19enable_sm80_to_sm89INS1_16FlashAttnBwdSm80INS1_25CollectiveMainloopBwdSm80ILi2ELi2EN4cute5tupleIJNS5_1CILi128EEES8_NS7_ILi64EEEEEENS_10bfloat16_tEfNS_4arch4Sm80ELb0ELb0ELb1ELb1ELb0ELb0ELb0ELb0ELi2ELi4ELi4ELi4ELb0EEENS1_21CollectiveEpilogueBwdISA_SB_SD_Li256ELb1ELb0ELi2EEENS1_19SingleTileSchedulerILb1ELb0ELb0ELi128EEEEEEEEEvNT_6ParamsE$_ZZN4cuteplIJNS_1CILi0EEES2_EJiS2_EEEDaRKNS_15ArithmeticTupleIJDpT_EEERKNS3_IJDpT0_EEEENKUlDpRKT_E_clIJiS2_EEEDaSH_,($_ZN7cutlass13device_kernelIN5flash19enable_sm80_to_sm89INS1_16FlashAttnBwdSm80INS1_25CollectiveMainloopBwdSm80ILi2ELi2EN4cute5tupleIJNS5_1CILi128EEES8_NS7_ILi64EEEEEENS_10bfloat16_tEfNS_4arch4Sm80ELb0ELb0ELb1ELb1ELb0ELb0ELb0ELb0ELi2ELi4ELi4ELi4ELb0EEENS1_21CollectiveEpilogueBwdISA_SB_SD_Li256ELb1ELb0ELi2EEENS1_19SingleTileSchedulerILb1ELb0ELb0ELi128EEEEEEEEEvNT_6ParamsE$_ZZN4cuteplIJNS_1CILi0EEES2_EJiiEEEDaRKNS_15ArithmeticTupleIJDpT_EEERKNS3_IJDpT0_EEEENKUlDpRKT_E_clIJiiEEEDaSH_ - $_ZN7cutlass13device_kernelIN5flash19enable_sm80_to_sm89INS1_16FlashAttnBwdSm80INS1_25CollectiveMainloopBwdSm80ILi2ELi2EN4cute5tupleIJNS5_1CILi128EEES8_NS7_ILi64EEEEEENS_10bfloat16_tEfNS_4arch4Sm80ELb0ELb0ELb1ELb1ELb0ELb0ELb0ELb0ELi2ELi4ELi4ELi4ELb0EEENS1_21CollectiveEpilogueBwdISA_SB_SD_Li256ELb1ELb0ELi2EEENS1_19SingleTileSchedulerILb1ELb0ELb0ELi128EEEEEEEEEvNT_6ParamsE$_ZZN4cuteplIJNS_1CILi0EEES2_EJiS2_EEEDaRKNS_15ArithmeticTupleIJDpT_EEERKNS3_IJDpT0_EEEENKUlDpRKT_E_clIJiS2_EEEDaSH_)
$_ZN7cutlass13device_kernelIN5flash19enable_sm80_to_sm89INS1_16FlashAttnBwdSm80INS1_25CollectiveMainloopBwdSm80ILi2ELi2EN4cute5tupleIJNS5_1CILi128EEES8_NS7_ILi64EEEEEENS_10bfloat16_tEfNS_4arch4Sm80ELb0ELb0ELb1ELb1ELb0ELb0ELb0ELb0ELi2ELi4ELi4ELi4ELb0EEENS1_21CollectiveEpilogueBwdISA_SB_SD_Li256ELb1ELb0ELi2EEENS1_19SingleTileSchedulerILb1ELb0ELb0ELi128EEEEEEEEEvNT_6ParamsE$_ZZN4cuteplIJNS_1CILi0EEES2_EJiS2_EEEDaRKNS_15ArithmeticTupleIJDpT_EEERKNS3_IJDpT0_EEEENKUlDpRKT_E_clIJiS2_EEEDaSH_:
[----:B------:R-:W-:Y:S02]  /*112f0*/  IADD3 R2, R1, 0x16a8, RZ ;  /* 0x000016a801027810 */ /* 0x000fe40007ffe0ff */
[----:B------:R-:W-:Y:S02]  /*11300*/  MOV R10, 0x11330 ;  /* 0x00011330000a7802 */ /* 0x000fe40000000f00 */
[----:B------:R-:W-:Y:S02]  /*11310*/  IADD3 R2, R2, c[0x0][0x20], RZ ;  /* 0x0000080002027a10 */ /* 0x000fe40007ffe0ff */
[----:B------:R-:W-:Y:S05]  /*11320*/  CALL.REL.NOINC `($_ZN7cutlass13device_kernelIN5flash19enable_sm80_to_sm89INS1_16FlashAttnBwdSm80INS1_25CollectiveMainloopBwdSm80ILi2ELi2EN4cute5tupleIJNS5_1CILi128EEES8_NS7_ILi64EEEEEENS_10bfloat16_tEfNS_4arch4Sm80ELb0ELb0ELb1ELb1ELb0ELb0ELb0ELb0ELi2ELi4ELi4ELi4ELb0EEENS1_21CollectiveEpilogueBwdISA_SB_SD_Li256ELb1ELb0ELi2EEENS1_19SingleTileSchedulerILb1ELb0ELb0ELi128EEEEEEEEEvNT_6ParamsE$_ZN4cute5tupleIJiNS_1CILi0EEEEEC2ERKiRKS2_) ;  /* 0xffffaff000007944 */ /* 0x000fea0003c3ffff */
[----:B------:R2:W5:Y:S01]  /*11330*/  LDL R27, [R1+0x16a8] ;  /* 0x0016a800011b7983 */ /* 0x0005620000100800 */
[----:B------:R-:W-:-:S04]  /*11340*/  MOV R5, 0x0 ;  /* 0x0000000000057802 */ /* 0x000fc80000000f00 */
[----:B------:R-:W-:Y:S05]  /*11350*/  RET.REL.NODEC R4 `(_ZN7cutlass13device_kernelIN5flash19enable_sm80_to_sm89INS1_16FlashAttnBwdSm80INS1_25CollectiveMainloopBwdSm80ILi2ELi2EN4cute5tupleIJNS5_1CILi128EEES8_NS7_ILi64EEEEEENS_10bfloat16_tEfNS_4arch4Sm80ELb0ELb0ELb1ELb1ELb0ELb0ELb0ELb0ELi2ELi4ELi4ELi4ELb0EEENS1_21CollectiveEpilogueBwdISA_SB_SD_Li256ELb1ELb0ELi2EEENS1_19SingleTileSchedulerILb1ELb0ELb0ELi128EEEEEEEEEvNT_6ParamsE) ;  /* 0xfffeeca004007950 */ /* 0x000fea0003c3ffff */
        .type           $_ZN7cutlass13device_kernelIN5flash19enable_sm80_to_sm89INS1_16FlashAttnBwdSm80INS1_25CollectiveMainloopBwdSm80ILi2ELi2EN4cute5tupleIJNS5_1CILi128EEES8_NS7_ILi64EEEEEENS_10bfloat16_tEfNS_4arch4Sm80ELb0ELb0ELb1ELb1ELb0ELb0ELb0ELb0ELi2ELi4ELi4ELi4ELb0EEENS1_21CollectiveEpilogueBwdISA_SB_SD_Li256ELb1ELb0ELi2EEENS1_19SingleTileSchedulerILb1ELb0ELb0ELi128EEEEEEEEEvNT_6ParamsE$_ZZN4cuteplIJNS_1CILi0EEES2_EJiiEEEDaRKNS_15ArithmeticTupleIJDpT_EEERKNS3_IJDpT0_EEEENKUlDpRKT_E_clIJiiEEEDaSH_,@function
        .size           $_ZN7cutlass13device_kernelIN5flash19enable_sm80_to_sm89INS1_16FlashAttnBwdSm80INS1_25CollectiveMainloopBwdSm80ILi2ELi2EN4cute5tupleIJNS5_1CILi128EEES8_NS7_ILi64EEEEEENS_10bfloat16_tEfNS_4arch4Sm80ELb0ELb0ELb1ELb1ELb0ELb0ELb0ELb0ELi2ELi4ELi4ELi4ELb0EEENS1_21CollectiveEpilogueBwdISA_SB_SD_Li256ELb1ELb0ELi2EEENS1_19SingleTileSchedulerILb1ELb0ELb0ELi128EEEEEEEEEvNT_6ParamsE$_ZZN4cuteplIJNS_1CILi0EEES2_EJiiEEEDaRKNS_15ArithmeticTupleIJDpT_EEERKNS3_IJDpT0_EEEENKUlDpRKT_E_clIJiiEEEDaSH_,($_ZN7cutlass13device_kernelIN5flash19enable_sm80_to_sm89INS1_16FlashAttnBwdSm80INS1_25CollectiveMainloopBwdSm80ILi2ELi2EN4cute5tupleIJNS5_1CILi128EEES8_NS7_ILi64EEEEEENS_10bfloat16_tEfNS_4arch4Sm80ELb0ELb0ELb1ELb1ELb0ELb0ELb0ELb0ELi2ELi4ELi4ELi4ELb0EEENS1_21CollectiveEpilogueBwdISA_SB_SD_Li256ELb1ELb0ELi2EEENS1_19SingleTileSchedulerILb1ELb0ELb0ELi128EEEEEEEEEvNT_6ParamsE$_ZZN4cuteplIJNS_1CILi0EEEiEJS2_iEEEDaRKNS_15ArithmeticTupleIJDpT_EEERKNS3_IJDpT0_EEEENKUlDpRKT_E_clIJS2_iEEEDaSH_ - $_ZN7cutlass13device_kernelIN5flash19enable_sm80_to_sm89INS1_16FlashAttnBwdSm80INS1_25CollectiveMainloopBwdSm80ILi2ELi2EN4cute5tupleIJNS5_1CILi128EEES8_NS7_ILi64EEEEEENS_10bfloat16_tEfNS_4arch4Sm80ELb0ELb0ELb1ELb1ELb0ELb0ELb0ELb0ELi2ELi4ELi4ELi4ELb0EEENS1_21CollectiveEpilogueBwdISA_SB_SD_Li256ELb1ELb0ELi2EEENS1_19SingleTileSchedulerILb1ELb0ELb0ELi128EEEEEEEEEvNT_6ParamsE$_ZZN4cuteplIJNS_1CILi0EEES2_EJiiEEEDaRKNS_15ArithmeticTupleIJDpT_EEERKNS3_IJDpT0_EEEENKUlDpRKT_E_clIJiiEEEDaSH_)
$_ZN7cutlass13device_kernelIN5flash19enable_sm80_to_sm89INS1_16FlashAttnBwdSm80INS1_25CollectiveMainloopBwdSm80ILi2ELi2EN4cute5tupleIJNS5_1CILi128EEES8_NS7_ILi64EEEEEENS_10bfloat16_tEfNS_4arch4Sm80ELb0ELb0ELb1ELb1ELb0ELb0ELb0ELb0ELi2ELi4ELi4ELi4ELb0EEENS1_21CollectiveEpilogueBwdISA_SB_SD_Li256ELb1ELb0ELi2EEENS1_19SingleTileSchedulerILb1ELb0ELb0ELi128EEEEEEEEEvNT_6ParamsE$_ZZN4cuteplIJNS_1CILi0EEES2_EJiiEEEDaRKNS_15ArithmeticTupleIJDpT_EEERKNS3_IJDpT0_EEEENKUlDpRKT_E_clIJiiEEEDaSH_:
        /* <DEDUP_REMOVED lines=8> */
        .type           $_ZN7cutlass13device_kernelIN5flash19enable_sm80_to_sm89INS1_16FlashAttnBwdSm80INS1_25CollectiveMainloopBwdSm80ILi2ELi2EN4cute5tupleIJNS5_1CILi128EEES8_NS7_ILi64EEEEEENS_10bfloat16_tEfNS_4arch4Sm80ELb0ELb0ELb1ELb1ELb0ELb0ELb0ELb0ELi2ELi4ELi4ELi4ELb0EEENS1_21CollectiveEpilogueBwdISA_SB_SD_Li256ELb1ELb0ELi2EEENS1_19SingleTileSchedulerILb1ELb0ELb0ELi128EEEEEEEEEvNT_6ParamsE$_ZZN4cuteplIJNS_1CILi0EEEiEJS2_iEEEDaRKNS_15ArithmeticTupleIJDpT_EEERKNS3_IJDpT0_EEEENKUlDpRKT_E_clIJS2_iEEEDaSH_,@function
        .size           $_ZN7cutlass13device_kernelIN5flash19enable_sm80_to_sm89INS1_16FlashAttnBwdSm80INS1_25CollectiveMainloopBwdSm80ILi2ELi2EN4cute5tupleIJNS5_1CILi128EEES8_NS7_ILi64EEEEEENS_10bfloat16_tEfNS_4arch4Sm80ELb0ELb0ELb1ELb1ELb0ELb0ELb0ELb0ELi2ELi4ELi4ELi4ELb0EEENS1_21CollectiveEpilogueBwdISA_SB_SD_Li256ELb1ELb0ELi2EEENS1_19SingleTileSchedulerILb1ELb0ELb0ELi128EEEEEEEEEvNT_6ParamsE$_ZZN4cuteplIJNS_1CILi0EEEiEJS2_iEEEDaRKNS_15ArithmeticTupleIJDpT_EEERKNS3_IJDpT0_EEEENKUlDpRKT_E_clIJS2_iEEEDaSH_,($_ZN7cutlass13device_kernelIN5flash19enable_sm80_to_sm89INS1_16FlashAttnBwdSm80INS1_25CollectiveMainloopBwdSm80ILi2ELi2EN4cute5tupleIJNS5_1CILi128EEES8_NS7_ILi64EEEEEENS_10bfloat16_tEfNS_4arch4Sm80ELb0ELb0ELb1ELb1ELb0ELb0ELb0ELb0ELi2ELi4ELi4ELi4ELb0EEENS1_21CollectiveEpilogueBwdISA_SB_SD_Li256ELb1ELb0ELi2EEENS1_19SingleTileSchedulerILb1ELb0ELb0ELi128EEEEEEEEEvNT_6ParamsE$_ZZN4cuteplIJNS_1CILi0EEEiEJiEEEDaRKNS_15ArithmeticTupleIJDpT_EEERKNS3_IJDpT0_EEEENKUlDpRKT_E_clIJiiEEEDaSH_ - $_ZN7cutlass13device_kernelIN5flash19enable_sm80_to_sm89INS1_16FlashAttnBwdSm80INS1_25CollectiveMainloopBwdSm80ILi2ELi2EN4cute5tupleIJNS5_1CILi128EEES8_NS7_ILi64EEEEEENS_10bfloat16_tEfNS_4arch4Sm80ELb0ELb0ELb1ELb1ELb0ELb0ELb0ELb0ELi2ELi4ELi4ELi4ELb0EEENS1_21CollectiveEpilogueBwdISA_SB_SD_Li256ELb1ELb0ELi2EEENS1_19SingleTileSchedulerILb1ELb0ELb0ELi128EEEEEEEEEvNT_6ParamsE$_ZZN4cuteplIJNS_1CILi0EEEiEJS2_iEEEDaRKNS_15ArithmeticTupleIJDpT_EEERKNS3_IJDpT0_EEEENKUlDpRKT_E_clIJS2_iEEEDaSH_)
$_ZN7cutlass13device_kernelIN5flash19enable_sm80_to_sm89INS1_16FlashAttnBwdSm80INS1_25CollectiveMainloopBwdSm80ILi2ELi2EN4cute5tupleIJNS5_1CILi128EEES8_NS7_ILi64EEEEEENS_10bfloat16_tEfNS_4arch4Sm80ELb0ELb0ELb1ELb1ELb0ELb0ELb0ELb0ELi2ELi4ELi4ELi4ELb0EEENS1_21CollectiveEpilogueBwdISA_SB_SD_Li256ELb1ELb0ELi2EEENS1_19SingleTileSchedulerILb1ELb0ELb0ELi128EEEEEEEEEvNT_6ParamsE$_ZZN4cuteplIJNS_1CILi0EEEiEJS2_iEEEDaRKNS_15ArithmeticTupleIJDpT_EEERKNS3_IJDpT0_EEEENKUlDpRKT_E_clIJS2_iEEEDaSH_:
[----:B------:R-:W-:Y:S02]  /*113e0*/  IADD3 R11, R1, 0x13b8, RZ ;  /* 0x000013b8010b7810 */ /* 0x000fe40007ffe0ff */
[----:B------:R-:W-:Y:S02]  /*113f0*/  MOV R6, 0x11420 ;  /* 0x0001142000067802 */ /* 0x000fe40000000f00 */
[----:B------:R-:W-:Y:S02]  /*11400*/  IADD3 R11, R11, c[0x0][0x20], RZ ;  /* 0x000008000b0b7a10 */ /* 0x000fe40007ffe0ff */
[----:B------:R-:W-:Y:S05]  /*11410*/  CALL.REL.NOINC `($_ZN7cutlass13device_kernelIN5flash19enable_sm80_to_sm89INS1_16FlashAttnBwdSm80INS1_25CollectiveMainloopBwdSm80ILi2ELi2EN4cute5tupleIJNS5_1CILi128EEES8_NS7_ILi64EEEEEENS_10bfloat16_tEfNS_4arch4Sm80ELb0ELb0ELb1ELb1ELb0ELb0ELb0ELb0ELi2ELi4ELi4ELi4ELb0EEENS1_21CollectiveEpilogueBwdISA_SB_SD_Li256ELb1ELb0ELi2EEENS1_19SingleTileSchedulerILb1ELb0ELb0ELi128EEEEEEEEEvNT_6ParamsE$_ZN4cute5tupleIJNS_1CILi0EEEiEEC2ERKS2_RKi) ;  /* 0xffffadc000007944 */ /* 0x000fea0003c3ffff */
[----:B------:R1:W5:Y:S01]  /*11420*/  LDL R3, [R1+0x13b8] ;  /* 0x0013b80001037983 */ /* 0x0003620000100800 */
[----:B------:R-:W-:-:S04]  /*11430*/  MOV R11, 0x0 ;  /* 0x00000000000b7802 */ /* 0x000fc80000000f00 */
[----:B------:R-:W-:Y:S05]  /*11440*/  RET.REL.NODEC R10 `(_ZN7cutlass13device_kernelIN5flash19enable_sm80_to_sm89INS1_16FlashAttnBwdSm80INS1_25CollectiveMainloopBwdSm80ILi2ELi2EN4cute5tupleIJNS5_1CILi128EEES8_NS7_ILi64EEEEEENS_10bfloat16_tEfNS_4arch4Sm80ELb0ELb0ELb1ELb1ELb0ELb0ELb0ELb0ELi2ELi4ELi4ELi4ELb0EEENS1_21CollectiveEpilogueBwdISA_SB_SD_Li256ELb1ELb0ELi2EEENS1_19SingleTileSchedulerILb1ELb0ELb0ELi128EEEEEEEEEvNT_6ParamsE) ;  /* 0xfffeebb00a007950 */ /* 0x000fea0003c3ffff */
        .type           $_ZN7cutlass13device_kernelIN5flash19enable_sm80_to_sm89INS1_16FlashAttnBwdSm80INS1_25CollectiveMainloopBwdSm80ILi2ELi2EN4cute5tupleIJNS5_1CILi128EEES8_NS7_ILi64EEEEEENS_10bfloat16_tEfNS_4arch4Sm80ELb0ELb0ELb1ELb1ELb0ELb0ELb0ELb0ELi2ELi4ELi4ELi4ELb0EEENS1_21CollectiveEpilogueBwdISA_SB_SD_Li256ELb1ELb0ELi2EEENS1_19SingleTileSchedulerILb1ELb0ELb0ELi128EEEEEEEEEvNT_6ParamsE$_ZZN4cuteplIJNS_1CILi0EEEiEJiEEEDaRKNS_15ArithmeticTupleIJDpT_EEERKNS3_IJDpT0_EEEENKUlDpRKT_E_clIJiiEEEDaSH_,@function
        .size           $_ZN7cutlass13device_kernelIN5flash19enable_sm80_to_sm89INS1_16FlashAttnBwdSm80INS1_25CollectiveMainloopBwdSm80ILi2ELi2EN4cute5tupleIJNS5_1CILi128EEES8_NS7_ILi64EEEEEENS_10bfloat16_tEfNS_4arch4Sm80ELb0ELb0ELb1ELb1ELb0ELb0ELb0ELb0ELi2ELi4ELi4ELi4ELb0EEENS1_21CollectiveEpilogueBwdISA_SB_SD_Li256ELb1ELb0ELi2EEENS1_19SingleTileSchedulerILb1ELb0ELb0ELi128EEEEEEEEEvNT_6ParamsE$_ZZN4cuteplIJNS_1CILi0EEEiEJiEEEDaRKNS_15ArithmeticTupleIJDpT_EEERKNS3_IJDpT0_EEEENKUlDpRKT_E_clIJiiEEEDaSH_,($_ZN7cutlass13device_kernelIN5flash19enable_sm80_to_sm89INS1_16FlashAttnBwdSm80INS1_25CollectiveMainloopBwdSm80ILi2ELi2EN4cute5tupleIJNS5_1CILi128EEES8_NS7_ILi64EEEEEENS_10bfloat16_tEfNS_4arch4Sm80ELb0ELb0ELb1ELb1ELb0ELb0ELb0ELb0ELi2ELi4ELi4ELi4ELb0EEENS1_21CollectiveEpilogueBwdISA_SB_SD_Li256ELb1ELb0ELi2EEENS1_19SingleTileSchedulerILb1ELb0ELb0ELi128EEEEEEEEEvNT_6ParamsE$_ZZN4cuteplIJiEJNS_1CILi0EEEEEEDaRKNS_15ArithmeticTupleIJDpT_EEERKNS3_IJDpT0_EEEENKUlDpRKT_E_clIJiEEEDaSH_ - $_ZN7cutlass13device_kernelIN5flash19enable_sm80_to_sm89INS1_16FlashAttnBwdSm80INS1_25CollectiveMainloopBwdSm80ILi2ELi2EN4cute5tupleIJNS5_1CILi128EEES8_NS7_ILi64EEEEEENS_10bfloat16_tEfNS_4arch4Sm80ELb0ELb0ELb1ELb1ELb0ELb0ELb0ELb0ELi2ELi4ELi4ELi4ELb0EEENS1_21CollectiveEpilogueBwdISA_SB_SD_Li256ELb1ELb0ELi2EEENS1_19SingleTileSchedulerILb1ELb0ELb0ELi128EEEEEEEEEvNT_6ParamsE$_ZZN4cuteplIJNS_1CILi0EEEiEJiEEEDaRKNS_15ArithmeticTupleIJDpT_EEERKNS3_IJDpT0_EEEENKUlDpRKT_E_clIJiiEEEDaSH_)
$_ZN7cutlass13device_kernelIN5flash19enable_sm80_to_sm89INS1_16FlashAttnBwdSm80INS1_25CollectiveMainloopBwdSm80ILi2ELi2EN4cute5tupleIJNS5_1CILi128EEES8_NS7_ILi64EEEEEENS_10bfloat16_tEfNS_4arch4Sm80ELb0ELb0ELb1ELb1ELb0ELb0ELb0ELb0ELi2ELi4ELi4ELi4ELb0EEENS1_21CollectiveEpilogueBwdISA_SB_SD_Li256ELb1ELb0ELi2EEENS1_19SingleTileSchedulerILb1ELb0ELb0ELi128EEEEEEEEEvNT_6ParamsE$_ZZN4cuteplIJNS_1CILi0EEEiEJiEEEDaRKNS_15ArithmeticTupleIJDpT_EEERKNS3_IJDpT0_EEEENKUlDpRKT_E_clIJiiEEEDaSH_:
[----:B------:R-:W-:Y:S01]  /*11450*/  IADD3 R3, R1, 0x13b8, RZ ;  /* 0x000013b801037810 */ /* 0x000fe20007ffe0ff */
[----:B------:R-:W-:Y:S01]  /*11460*/  IMAD.MOV.U32 R2, RZ, RZ, R15 ;  /* 0x000000ffff027224 */ /* 0x000fe200078e000f */
[----:B------:R-:W-:Y:S02]  /*11470*/  MOV R6, 0x114a0 ;  /* 0x000114a000067802 */ /* 0x000fe40000000f00 */
[----:B------:R-:W-:Y:S02]  /*11480*/  IADD3 R3, R3, c[0x0][0x20], RZ ;  /* 0x0000080003037a10 */ /* 0x000fe40007ffe0ff */
[----:B------:R-:W-:Y:S05]  /*11490*/  CALL.REL.NOINC `($_ZN7cutlass13device_kernelIN5flash19enable_sm80_to_sm89INS1_16FlashAttnBwdSm80INS1_25CollectiveMainloopBwdSm80ILi2ELi2EN4cute5tupleIJNS5_1CILi128EEES8_NS7_ILi64EEEEEENS_10bfloat16_tEfNS_4arch4Sm80ELb0ELb0ELb1ELb1ELb0ELb0ELb0ELb0ELi2ELi4ELi4ELi4ELb0EEENS1_21CollectiveEpilogueBwdISA_SB_SD_Li256ELb1ELb0ELi2EEENS1_19SingleTileSchedulerILb1ELb0ELb0ELi128EEEEEEEEEvNT_6ParamsE$_ZN4cute5tupleIJiiEEC2ERKiS3_) ;  /* 0xffffaec000007944 */ /* 0x000fea0003c3ffff */
[----:B------:R1:W5:Y:S01]  /*114a0*/  LDL.64 R18, [R1+0x13b8] ;  /* 0x0013b80001127983 */ /* 0x0003620000100a00 */
[----:B------:R-:W-:Y:S02]  /*114b0*/  MOV R2, R4 ;  /* 0x0000000400027202 */ /* 0x000fe40000000f00 */
[----:B------:R-:W-:-:S04]  /*114c0*/  MOV R3, 0x0 ;  /* 0x0000000000037802 */ /* 0x000fc80000000f00 */
[----:B------:R-:W-:Y:S05]  /*114d0*/  RET.REL.NODEC R2 `(_ZN7cutlass13device_kernelIN5flash19enable_sm80_to_sm89INS1_16FlashAttnBwdSm80INS1_25CollectiveMainloopBwdSm80ILi2ELi2EN4cute5tupleIJNS5_1CILi128EEES8_NS7_ILi64EEEEEENS_10bfloat16_tEfNS_4arch4Sm80ELb0ELb0ELb1ELb1ELb0ELb0ELb0ELb0ELi2ELi4ELi4ELi4ELb0EEENS1_21CollectiveEpilogueBwdISA_SB_SD_Li256ELb1ELb0ELi2EEENS1_19SingleTileSchedulerILb1ELb0ELb0ELi128EEEEEEEEEvNT_6ParamsE) ;  /* 0xfffeeb2002007950 */ /* 0x000fea0003c3ffff */
        .type           $_ZN7cutlass13device_kernelIN5flash19enable_sm80_to_sm89INS1_16FlashAttnBwdSm80INS1_25CollectiveMainloopBwdSm80ILi2ELi2EN4cute5tupleIJNS5_1CILi128EEES8_NS7_ILi64EEEEEENS_10bfloat16_tEfNS_4arch4Sm80ELb0ELb0ELb1ELb1ELb0ELb0ELb0ELb0ELi2ELi4ELi4ELi4ELb0EEENS1_21CollectiveEpilogueBwdISA_SB_SD_Li256ELb1ELb0ELi2EEENS1_19SingleTileSchedulerILb1ELb0ELb0ELi128EEEEEEEEEvNT_6ParamsE$_ZZN4cuteplIJiEJNS_1CILi0EEEEEEDaRKNS_15ArithmeticTupleIJDpT_EEERKNS3_IJDpT0_EEEENKUlDpRKT_E_clIJiEEEDaSH_,@function
        .size           $_ZN7cutlass13device_kernelIN5flash19enable_sm80_to_sm89INS1_16FlashAttnBwdSm80INS1_25CollectiveMainloopBwdSm80ILi2ELi2EN4cute5tupleIJNS5_1CILi128EEES8_NS7_ILi64EEEEEENS_10bfloat16_tEfNS_4arch4Sm80ELb0ELb0ELb1ELb1ELb0ELb0ELb0ELb0ELi2ELi4ELi4ELi4ELb0EEENS1_21CollectiveEpilogueBwdISA_SB_SD_Li256ELb1ELb0ELi2EEENS1_19SingleTileSchedulerILb1ELb0ELb0ELi128EEEEEEEEEvNT_6ParamsE$_ZZN4cuteplIJiEJNS_1CILi0EEEEEEDaRKNS_15ArithmeticTupleIJDpT_EEERKNS3_IJDpT0_EEEENKUlDpRKT_E_clIJiEEEDaSH_,($_ZN7cutlass13device_kernelIN5flash19enable_sm80_to_sm89INS1_16FlashAttnBwdSm80INS1_25CollectiveMainloopBwdSm80ILi2ELi2EN4cute5tupleIJNS5_1CILi128EEES8_NS7_ILi64EEEEEENS_10bfloat16_tEfNS_4arch4Sm80ELb0ELb0ELb1ELb1ELb0ELb0ELb0ELb0ELi2ELi4ELi4ELi4ELb0EEENS1_21CollectiveEpilogueBwdISA_SB_SD_Li256ELb1ELb0ELi2EEENS1_19SingleTileSchedulerILb1ELb0ELb0ELi128EEEEEEEEEvNT_6ParamsE$_ZZN4cuteplIJiEJNS_1CILi0EEEiEEEDaRKNS_15ArithmeticTupleIJDpT_EEERKNS3_IJDpT0_EEEENKUlDpRKT_E_clIJiiEEEDaSH_ - $_ZN7cutlass13device_kernelIN5flash19enable_sm80_to_sm89INS1_16FlashAttnBwdSm80INS1_25CollectiveMainloopBwdSm80ILi2ELi2EN4cute5tupleIJNS5_1CILi128EEES8_NS7_ILi64EEEEEENS_10bfloat16_tEfNS_4arch4Sm80ELb0ELb0ELb1ELb1ELb0ELb0ELb0ELb0ELi2ELi4ELi4ELi4ELb0EEENS1_21CollectiveEpilogueBwdISA_SB_SD_Li256ELb1ELb0ELi2EEENS1_19SingleTileSchedulerILb1ELb0ELb0ELi128EEEEEEEEEvNT_6ParamsE$_ZZN4cuteplIJiEJNS_1CILi0EEEEEEDaRKNS_15ArithmeticTupleIJDpT_EEERKNS3_IJDpT0_EEEENKUlDpRKT_E_clIJiEEEDaSH_)
$_ZN7cutlass13device_kernelIN5flash19enable_sm80_to_sm89INS1_16FlashAttnBwdSm80INS1_25CollectiveMainloopBwdSm80ILi2ELi2EN4cute5tupleIJNS5_1CILi128EEES8_NS7_ILi64EEEEEENS_10bfloat16_tEfNS_4arch4Sm80ELb0ELb0ELb1ELb1ELb0ELb0ELb0ELb0ELi2ELi4ELi4ELi4ELb0EEENS1_21CollectiveEpilogueBwdISA_SB_SD_Li256ELb1ELb0ELi2EEENS1_19SingleTileSchedulerILb1ELb0ELb0ELi128EEEEEEEEEvNT_6ParamsE$_ZZN4cuteplIJiEJNS_1CILi0EEEEEEDaRKNS_15ArithmeticTupleIJDpT_EEERKNS3_IJDpT0_EEEENKUlDpRKT_E_clIJiEEEDaSH_:
[----:B------:R-:W-:Y:S02]  /*114e0*/  IADD3 R2, R1, 0x16a8, RZ ;  /* 0x000016a801027810 */ /* 0x000fe40007ffe0ff */
[----:B------:R-:W-:Y:S02]  /*114f0*/  MOV R10, 0x11520 ;  /* 0x00011520000a7802 */ /* 0x000fe40000000f00 */
[----:B------:R-:W-:Y:S02]  /*11500*/  IADD3 R2, R2, c[0x0][0x20], RZ ;  /* 0x0000080002027a10 */ /* 0x000fe40007ffe0ff */
[----:B------:R-:W-:Y:S05]  /*11510*/  CALL.REL.NOINC `($_ZN7cutlass13device_kernelIN5flash19enable_sm80_to_sm89INS1_16FlashAttnBwdSm80INS1_25CollectiveMainloopBwdSm80ILi2ELi2EN4cute5tupleIJNS5_1CILi128EEES8_NS7_ILi64EEEEEENS_10bfloat16_tEfNS_4arch4Sm80ELb0ELb0ELb1ELb1ELb0ELb0ELb0ELb0ELi2ELi4ELi4ELi4ELb0EEENS1_21CollectiveEpilogueBwdISA_SB_SD_Li256ELb1ELb0ELi2EEENS1_19SingleTileSchedulerILb1ELb0ELb0ELi128EEEEEEEEEvNT_6ParamsE$_ZN4cute5tupleIJiEEC2ERKi) ;  /* 0xffffadb000007944 */ /* 0x000fea0003c3ffff */
[----:B------:R1:W5:Y:S01]  /*11520*/  LDL R2, [R1+0x16a8] ;  /* 0x0016a80001027983 */ /* 0x0003620000100800 */
[----:B------:R-:W-:-:S04]  /*11530*/  MOV R17, 0x0 ;  /* 0x0000000000117802 */ /* 0x000fc80000000f00 */
[----:B------:R-:W-:Y:S05]  /*11540*/  RET.REL.NODEC R16 `(_ZN7cutlass13device_kernelIN5flash19enable_sm80_to_sm89INS1_16FlashAttnBwdSm80INS1_25CollectiveMainloopBwdSm80ILi2ELi2EN4cute5tupleIJNS5_1CILi128EEES8_NS7_ILi64EEEEEENS_10bfloat16_tEfNS_4arch4Sm80ELb0ELb0ELb1ELb1ELb0ELb0ELb0ELb0ELi2ELi4ELi4ELi4ELb0EEENS1_21CollectiveEpilogueBwdISA_SB_SD_Li256ELb1ELb0ELi2EEENS1_19SingleTileSchedulerILb1ELb0ELb0ELi128EEEEEEEEEvNT_6ParamsE) ;  /* 0xfffeeab010007950 */ /* 0x000fea0003c3ffff */
        .type           $_ZN7cutlass13device_kernelIN5flash19enable_sm80_to_sm89INS1_16FlashAttnBwdSm80INS1_25CollectiveMainloopBwdSm80ILi2ELi2EN4cute5tupleIJNS5_1CILi128EEES8_NS7_ILi64EEEEEENS_10bfloat16_tEfNS_4arch4Sm80ELb0ELb0ELb1ELb1ELb0ELb0ELb0ELb0ELi2ELi4ELi4ELi4ELb0EEENS1_21CollectiveEpilogueBwdISA_SB_SD_Li256ELb1ELb0ELi2EEENS1_19SingleTileSchedulerILb1ELb0ELb0ELi128EEEEEEEEEvNT_6ParamsE$_ZZN4cuteplIJiEJNS_1CILi0EEEiEEEDaRKNS_15ArithmeticTupleIJDpT_EEERKNS3_IJDpT0_EEEENKUlDpRKT_E_clIJiiEEEDaSH_,@function
        .size           $_ZN7cutlass13device_kernelIN5flash19enable_sm80_to_sm89INS1_16FlashAttnBwdSm80INS1_25CollectiveMainloopBwdSm80ILi2ELi2EN4cute5tupleIJNS5_1CILi128EEES8_NS7_ILi64EEEEEENS_10bfloat16_tEfNS_4arch4Sm80ELb0ELb0ELb1ELb1ELb0ELb0ELb0ELb0ELi2ELi4ELi4ELi4ELb0EEENS1_21CollectiveEpilogueBwdISA_SB_SD_Li256ELb1ELb0ELi2EEENS1_19SingleTileSchedulerILb1ELb0ELb0ELi128EEEEEEEEEvNT_6ParamsE$_ZZN4cuteplIJiEJNS_1CILi0EEEiEEEDaRKNS_15ArithmeticTupleIJDpT_EEERKNS3_IJDpT0_EEEENKUlDpRKT_E_clIJiiEEEDaSH_,($_ZN7cutlass13device_kernelIN5flash19enable_sm80_to_sm89INS1_16FlashAttnBwdSm80INS1_25CollectiveMainloopBwdSm80ILi2ELi2EN4cute5tupleIJNS5_1CILi128EEES8_NS7_ILi64EEEEEENS_10bfloat16_tEfNS_4arch4Sm80ELb0ELb0ELb1ELb1ELb0ELb0ELb0ELb0ELi2ELi4ELi4ELi4ELb0EEENS1_21CollectiveEpilogueBwdISA_SB_SD_Li256ELb1ELb0ELi2EEENS1_19SingleTileSchedulerILb1ELb0ELb0ELi128EEEEEEEEEvNT_6ParamsE$_ZZN4cuteplIJiiEJNS_1CILi0EEES2_EEEDaRKNS_15ArithmeticTupleIJDpT_EEERKNS3_IJDpT0_EEEENKUlDpRKT_E_clIJiiEEEDaSH_ - $_ZN7cutlass13device_kernelIN5flash19enable_sm80_to_sm89INS1_16FlashAttnBwdSm80INS1_25CollectiveMainloopBwdSm80ILi2ELi2EN4cute5tupleIJNS5_1CILi128EEES8_NS7_ILi64EEEEEENS_10bfloat16_tEfNS_4arch4Sm80ELb0ELb0ELb1ELb1ELb0ELb0ELb0ELb0ELi2ELi4ELi4ELi4ELb0EEENS1_21CollectiveEpilogueBwdISA_SB_SD_Li256ELb1ELb0ELi2EEENS1_19SingleTileSchedulerILb1ELb0ELb0ELi128EEEEEEEEEvNT_6ParamsE$_ZZN4cuteplIJiEJNS_1CILi0EEEiEEEDaRKNS_15ArithmeticTupleIJDpT_EEERKNS3_IJDpT0_EEEENKUlDpRKT_E_clIJiiEEEDaSH_)
$_ZN7cutlass13device_kernelIN5flash19enable_sm80_to_sm89INS1_16FlashAttnBwdSm80INS1_25CollectiveMainloopBwdSm80ILi2ELi2EN4cute5tupleIJNS5_1CILi128EEES8_NS7_ILi64EEEEEENS_10bfloat16_tEfNS_4arch4Sm80ELb0ELb0ELb1ELb1ELb0ELb0ELb0ELb0ELi2ELi4ELi4ELi4ELb0EEENS1_21CollectiveEpilogueBwdISA_SB_SD_Li256ELb1ELb0ELi2EEENS1_19SingleTileSchedulerILb1ELb0ELb0ELi128EEEEEEEEEvNT_6ParamsE$_ZZN4cuteplIJiEJNS_1CILi0EEEiEEEDaRKNS_15ArithmeticTupleIJDpT_EEERKNS3_IJDpT0_EEEENKUlDpRKT_E_clIJiiEEEDaSH_:
        /* <DEDUP_REMOVED lines=8> */
        .type           $_ZN7cutlass13device_kernelIN5flash19enable_sm80_to_sm89INS1_16FlashAttnBwdSm80INS1_25CollectiveMainloopBwdSm80ILi2ELi2EN4cute5tupleIJNS5_1CILi128EEES8_NS7_ILi64EEEEEENS_10bfloat16_tEfNS_4arch4Sm80ELb0ELb0ELb1ELb1ELb0ELb0ELb0ELb0ELi2ELi4ELi4ELi4ELb0EEENS1_21CollectiveEpilogueBwdISA_SB_SD_Li256ELb1ELb0ELi2EEENS1_19SingleTileSchedulerILb1ELb0ELb0ELi128EEEEEEEEEvNT_6ParamsE$_ZZN4cuteplIJiiEJNS_1CILi0EEES2_EEEDaRKNS_15ArithmeticTupleIJDpT_EEERKNS3_IJDpT0_EEEENKUlDpRKT_E_clIJiiEEEDaSH_,@function
        .size           $_ZN7cutlass13device_kernelIN5flash19enable_sm80_to_sm89INS1_16FlashAttnBwdSm80INS1_25CollectiveMainloopBwdSm80ILi2ELi2EN4cute5tupleIJNS5_1CILi128EEES8_NS7_ILi64EEEEEENS_10bfloat16_tEfNS_4arch4Sm80ELb0ELb0ELb1ELb1ELb0ELb0ELb0ELb0ELi2ELi4ELi4ELi4ELb0EEENS1_21CollectiveEpilogueBwdISA_SB_SD_Li256ELb1ELb0ELi2EEENS1_19SingleTileSchedulerILb1ELb0ELb0ELi128EEEEEEEEEvNT_6ParamsE$_ZZN4cuteplIJiiEJNS_1CILi0EEES2_EEEDaRKNS_15ArithmeticTupleIJDpT_EEERKNS3_IJDpT0_EEEENKUlDpRKT_E_clIJiiEEEDaSH_,($_ZN7cutlass13device_kernelIN5flash19enable_sm80_to_sm89INS1_16FlashAttnBwdSm80INS1_25CollectiveMainloopBwdSm80ILi2ELi2EN4cute5tupleIJNS5_1CILi128EEES8_NS7_ILi64EEEEEENS_10bfloat16_tEfNS_4arch4Sm80ELb0ELb0ELb1ELb1ELb0ELb0ELb0ELb0ELi2ELi4ELi4ELi4ELb0EEENS1_21CollectiveEpilogueBwdISA_SB_SD_Li256ELb1ELb0ELi2EEENS1_19SingleTileSchedulerILb1ELb0ELb0ELi128EEEEEEEEEvNT_6ParamsE$_ZZN4cuteplIJiiEJiiEEEDaRKNS_15ArithmeticTupleIJDpT_EEERKNS1_IJDpT0_EEEENKUlDpRKT_E_clIJiiEEEDaSF_ - $_ZN7cutlass13device_kernelIN5flash19enable_sm80_to_sm89INS1_16FlashAttnBwdSm80INS1_25CollectiveMainloopBwdSm80ILi2ELi2EN4cute5tupleIJNS5_1CILi128EEES8_NS7_ILi64EEEEEENS_10bfloat16_tEfNS_4arch4Sm80ELb0ELb0ELb1ELb1ELb0ELb0ELb0ELb0ELi2ELi4ELi4ELi4ELb0EEENS1_21CollectiveEpilogueBwdISA_SB_SD_Li256ELb1ELb0ELi2EEENS1_19SingleTileSchedulerILb1ELb0ELb0ELi128EEEEEEEEEvNT_6ParamsE$_ZZN4cuteplIJiiEJNS_1CILi0EEES2_EEEDaRKNS_15ArithmeticTupleIJDpT_EEERKNS3_IJDpT0_EEEENKUlDpRKT_E_clIJiiEEEDaSH_)
$_ZN7cutlass13device_kernelIN5flash19enable_sm80_to_sm89INS1_16FlashAttnBwdSm80INS1_25CollectiveMainloopBwdSm80ILi2ELi2EN4cute5tupleIJNS5_1CILi128EEES8_NS7_ILi64EEEEEENS_10bfloat16_tEfNS_4arch4Sm80ELb0ELb0ELb1ELb1ELb0ELb0ELb0ELb0ELi2ELi4ELi4ELi4ELb0EEENS1_21CollectiveEpilogueBwdISA_SB_SD_Li256ELb1ELb0ELi2EEENS1_19SingleTileSchedulerILb1ELb0ELb0ELi128EEEEEEEEEvNT_6ParamsE$_ZZN4cuteplIJiiEJNS_1CILi0EEES2_EEEDaRKNS_15ArithmeticTupleIJDpT_EEERKNS3_IJDpT0_EEEENKUlDpRKT_E_clIJiiEEEDaSH_:
        /* <DEDUP_REMOVED lines=8> */
        .type           $_ZN7cutlass13device_kernelIN5flash19enable_sm80_to_sm89INS1_16FlashAttnBwdSm80INS1_25CollectiveMainloopBwdSm80ILi2ELi2EN4cute5tupleIJNS5_1CILi128EEES8_NS7_ILi64EEEEEENS_10bfloat16_tEfNS_4arch4Sm80ELb0ELb0ELb1ELb1ELb0ELb0ELb0ELb0ELi2ELi4ELi4ELi4ELb0EEENS1_21CollectiveEpilogueBwdISA_SB_SD_Li256ELb1ELb0ELi2EEENS1_19SingleTileSchedulerILb1ELb0ELb0ELi128EEEEEEEEEvNT_6ParamsE$_ZZN4cuteplIJiiEJiiEEEDaRKNS_15ArithmeticTupleIJDpT_EEERKNS1_IJDpT0_EEEENKUlDpRKT_E_clIJiiEEEDaSF_,@function
        .size           $_ZN7cutlass13device_kernelIN5flash19enable_sm80_to_sm89INS1_16FlashAttnBwdSm80INS1_25CollectiveMainloopBwdSm80ILi2ELi2EN4cute5tupleIJNS5_1CILi128EEES8_NS7_ILi64EEEEEENS_10bfloat16_tEfNS_4arch4Sm80ELb0ELb0ELb1ELb1ELb0ELb0ELb0ELb0ELi2ELi4ELi4ELi4ELb0EEENS1_21CollectiveEpilogueBwdISA_SB_SD_Li256ELb1ELb0ELi2EEENS1_19SingleTileSchedulerILb1ELb0ELb0ELi128EEEEEEEEEvNT_6ParamsE$_ZZN4cuteplIJiiEJiiEEEDaRKNS_15ArithmeticTupleIJDpT_EEERKNS1_IJDpT0_EEEENKUlDpRKT_E_clIJiiEEEDaSF_,($_ZN7cutlass13device_kernelIN5flash19enable_sm80_to_sm89INS1_16FlashAttnBwdSm80INS1_25CollectiveMainloopBwdSm80ILi2ELi2EN4cute5tupleIJNS5_1CILi128EEES8_NS7_ILi64EEEEEENS_10bfloat16_tEfNS_4arch4Sm80ELb0ELb0ELb1ELb1ELb0ELb0ELb0ELb0ELi2ELi4ELi4ELi4ELb0EEENS1_21CollectiveEpilogueBwdISA_SB_SD_Li256ELb1ELb0ELi2EEENS1_19SingleTileSchedulerILb1ELb0ELb0ELi128EEEEEEEEEvNT_6ParamsE$_ZZN5flash25CollectiveMainloopBwdSm80ILi2ELi2EN4cute5tupleIJNS1_1CILi128EEES4_NS3_ILi64EEEEEEN7cutlass10bfloat16_tEfNS7_4arch4Sm80ELb0ELb0ELb1ELb1ELb0ELb0ELb0ELb0ELi2ELi4ELi4ELi4ELb0EE3mmaINS_16FlashAttnBwdSm80ISB_NS_21CollectiveEpilogueBwdIS6_S8_SA_Li256ELb1ELb0ELi2EEENS_19SingleTileSchedulerILb1ELb0ELb0ELi128EEEE13SharedStorageENS1_6TensorINS1_11ArrayEngineIfLm32EEENS1_6LayoutINS2_IJNS2_IJNS3_ILi2EEESO_EEESO_NS3_ILi4EEEEEENS2_IJNS2_IJNS3_ILi1EEESO_EEESQ_NS3_ILi8EEEEEEEEEEEEbRKNSB_6ParamsERT0_S12_iNS2_IJiiiEEERT_ENKUlRT_iE_clINSK_INSL_IfLm64EEENSN_INS2_IJSP_SO_SU_EEESV_EEEEEEDaS17_i - $_ZN7cutlass13device_kernelIN5flash19enable_sm80_to_sm89INS1_16FlashAttnBwdSm80INS1_25CollectiveMainloopBwdSm80ILi2ELi2EN4cute5tupleIJNS5_1CILi128EEES8_NS7_ILi64EEEEEENS_10bfloat16_tEfNS_4arch4Sm80ELb0ELb0ELb1ELb1ELb0ELb0ELb0ELb0ELi2ELi4ELi4ELi4ELb0EEENS1_21CollectiveEpilogueBwdISA_SB_SD_Li256ELb1ELb0ELi2EEENS1_19SingleTileSchedulerILb1ELb0ELb0ELi128EEEEEEEEEvNT_6ParamsE$_ZZN4cuteplIJiiEJiiEEEDaRKNS_15ArithmeticTupleIJDpT_EEERKNS1_IJDpT0_EEEENKUlDpRKT_E_clIJiiEEEDaSF_)
$_ZN7cutlass13device_kernelIN5flash19enable_sm80_to_sm89INS1_16FlashAttnBwdSm80INS1_25CollectiveMainloopBwdSm80ILi2ELi2EN4cute5tupleIJNS5_1CILi128EEES8_NS7_ILi64EEEEEENS_10bfloat16_tEfNS_4arch4Sm80ELb0ELb0ELb1ELb1ELb0ELb0ELb0ELb0ELi2ELi4ELi4ELi4ELb0EEENS1_21CollectiveEpilogueBwdISA_SB_SD_Li256ELb1ELb0ELi2EEENS1_19SingleTileSchedulerILb1ELb0ELb0ELi128EEEEEEEEEvNT_6ParamsE$_ZZN4cuteplIJiiEJiiEEEDaRKNS_15ArithmeticTupleIJDpT_EEERKNS1_IJDpT0_EEEENKUlDpRKT_E_clIJiiEEEDaSF_:
        /* <DEDUP_REMOVED lines=8> */
        .type           $_ZN7cutlass13device_kernelIN5flash19enable_sm80_to_sm89INS1_16FlashAttnBwdSm80INS1_25CollectiveMainloopBwdSm80ILi2ELi2EN4cute5tupleIJNS5_1CILi128EEES8_NS7_ILi64EEEEEENS_10bfloat16_tEfNS_4arch4Sm80ELb0ELb0ELb1ELb1ELb0ELb0ELb0ELb0ELi2ELi4ELi4ELi4ELb0EEENS1_21CollectiveEpilogueBwdISA_SB_SD_Li256ELb1ELb0ELi2EEENS1_19SingleTileSchedulerILb1ELb0ELb0ELi128EEEEEEEEEvNT_6ParamsE$_ZZN5flash25CollectiveMainloopBwdSm80ILi2ELi2EN4cute5tupleIJNS1_1CILi128EEES4_NS3_ILi64EEEEEEN7cutlass10bfloat16_tEfNS7_4arch4Sm80ELb0ELb0ELb1ELb1ELb0ELb0ELb0ELb0ELi2ELi4ELi4ELi4ELb0EE3mmaINS_16FlashAttnBwdSm80ISB_NS_21CollectiveEpilogueBwdIS6_S8_SA_Li256ELb1ELb0ELi2EEENS_19SingleTileSchedulerILb1ELb0ELb0ELi128EEEE13SharedStorageENS1_6TensorINS1_11ArrayEngineIfLm32EEENS1_6LayoutINS2_IJNS2_IJNS3_ILi2EEESO_EEESO_NS3_ILi4EEEEEENS2_IJNS2_IJNS3_ILi1EEESO_EEESQ_NS3_ILi8EEEEEEEEEEEEbRKNSB_6ParamsERT0_S12_iNS2_IJiiiEEERT_ENKUlRT_iE_clINSK_INSL_IfLm64EEENSN_INS2_IJSP_SO_SU_EEESV_EEEEEEDaS17_i,@function
        .size           $_ZN7cutlass13device_kernelIN5flash19enable_sm80_to_sm89INS1_16FlashAttnBwdSm80INS1_25CollectiveMainloopBwdSm80ILi2ELi2EN4cute5tupleIJNS5_1CILi128EEES8_NS7_ILi64EEEEEENS_10bfloat16_tEfNS_4arch4Sm80ELb0ELb0ELb1ELb1ELb0ELb0ELb0ELb0ELi2ELi4ELi4ELi4ELb0EEENS1_21CollectiveEpilogueBwdISA_SB_SD_Li256ELb1ELb0ELi2EEENS1_19SingleTileSchedulerILb1ELb0ELb0ELi128EEEEEEEEEvNT_6ParamsE$_ZZN5flash25CollectiveMainloopBwdSm80ILi2ELi2EN4cute5tupleIJNS1_1CILi128EEES4_NS3_ILi64EEEEEEN7cutlass10bfloat16_tEfNS7_4arch4Sm80ELb0ELb0ELb1ELb1ELb0ELb0ELb0ELb0ELi2ELi4ELi4ELi4ELb0EE3mmaINS_16FlashAttnBwdSm80ISB_NS_21CollectiveEpilogueBwdIS6_S8_SA_Li256ELb1ELb0ELi2EEENS_19SingleTileSchedulerILb1ELb0ELb0ELi128EEEE13SharedStorageENS1_6TensorINS1_11ArrayEngineIfLm32EEENS1_6LayoutINS2_IJNS2_IJNS3_ILi2EEESO_EEESO_NS3_ILi4EEEEEENS2_IJNS2_IJNS3_ILi1EEESO_EEESQ_NS3_ILi8EEEEEEEEEEEEbRKNSB_6ParamsERT0_S12_iNS2_IJiiiEEERT_ENKUlRT_iE_clINSK_INSL_IfLm64EEENSN_INS2_IJSP_SO_SU_EEESV_EEEEEEDaS17_i,($_ZN7cutlass13device_kernelIN5flash19enable_sm80_to_sm89INS1_16FlashAttnBwdSm80INS1_25CollectiveMainloopBwdSm80ILi2ELi2EN4cute5tupleIJNS5_1CILi128EEES8_NS7_ILi64EEEEEENS_10bfloat16_tEfNS_4arch4Sm80ELb0ELb0ELb1ELb1ELb0ELb0ELb0ELb0ELi2ELi4ELi4ELi4ELb0EEENS1_21CollectiveEpilogueBwdISA_SB_SD_Li256ELb1ELb0ELi2EEENS1_19SingleTileSchedulerILb1ELb0ELb0ELi128EEEEEEEEEvNT_6ParamsE$_ZZN5flash25CollectiveMainloopBwdSm80ILi2ELi2EN4cute5tupleIJNS1_1CILi128EEES4_NS3_ILi64EEEEEEN7cutlass10bfloat16_tEfNS7_4arch4Sm80ELb0ELb0ELb1ELb1ELb0ELb0ELb0ELb0ELi2ELi4ELi4ELi4ELb0EE3mmaINS_16FlashAttnBwdSm80ISB_NS_21CollectiveEpilogueBwdIS6_S8_SA_Li256ELb1ELb0ELi2EEENS_19SingleTileSchedulerILb1ELb0ELb0ELi128EEEE13SharedStorageENS1_6TensorINS1_11ArrayEngineIfLm32EEENS1_6LayoutINS2_IJNS2_IJNS3_ILi2EEESO_EEESO_NS3_ILi4EEEEEENS2_IJNS2_IJNS3_ILi1EEESO_EEESQ_NS3_ILi8EEEEEEEEEEEEbRKNSB_6ParamsERT0_S12_iNS2_IJiiiEEERT_ENKUliT_E_clIZSC_ISJ_SX_EbS10_S12_S12_iS13_S15_EUlRS16_iE_EEDaiS16_ - $_ZN7cutlass13device_kernelIN5flash19enable_sm80_to_sm89INS1_16FlashAttnBwdSm80INS1_25CollectiveMainloopBwdSm80ILi2ELi2EN4cute5tupleIJNS5_1CILi128EEES8_NS7_ILi64EEEEEENS_10bfloat16_tEfNS_4arch4Sm80ELb0ELb0ELb1ELb1ELb0ELb0ELb0ELb0ELi2ELi4ELi4ELi4ELb0EEENS1_21CollectiveEpilogueBwdISA_SB_SD_Li256ELb1ELb0ELi2EEENS1_19SingleTileSchedulerILb1ELb0ELb0ELi128EEEEEEEEEvNT_6ParamsE$_ZZN5flash25CollectiveMainloopBwdSm80ILi2ELi2EN4cute5tupleIJNS1_1CILi128EEES4_NS3_ILi64EEEEEEN7cutlass10bfloat16_tEfNS7_4arch4Sm80ELb0ELb0ELb1ELb1ELb0ELb0ELb0ELb0ELi2ELi4ELi4ELi4ELb0EE3mmaINS_16FlashAttnBwdSm80ISB_NS_21CollectiveEpilogueBwdIS6_S8_SA_Li256ELb1ELb0ELi2EEENS_19SingleTileSchedulerILb1ELb0ELb0ELi128EEEE13SharedStorageENS1_6TensorINS1_11ArrayEngineIfLm32EEENS1_6LayoutINS2_IJNS2_IJNS3_ILi2EEESO_EEESO_NS3_ILi4EEEEEENS2_IJNS2_IJNS3_ILi1EEESO_EEESQ_NS3_ILi8EEEEEEEEEEEEbRKNSB_6ParamsERT0_S12_iNS2_IJiiiEEERT_ENKUlRT_iE_clINSK_INSL_IfLm64EEENSN_INS2_IJSP_SO_SU_EEESV_EEEEEEDaS17_i)
$_ZN7cutlass13device_kernelIN5flash19enable_sm80_to_sm89INS1_16FlashAttnBwdSm80INS1_25CollectiveMainloopBwdSm80ILi2ELi2EN4cute5tupleIJNS5_1CILi128EEES8_NS7_ILi64EEEEEENS_10bfloat16_tEfNS_4arch4Sm80ELb0ELb0ELb1ELb1ELb0ELb0ELb0ELb0ELi2ELi4ELi4ELi4ELb0EEENS1_21CollectiveEpilogueBwdISA_SB_SD_Li256ELb1ELb0ELi2EEENS1_19SingleTileSchedulerILb1ELb0ELb0ELi128EEEEEEEEEvNT_6ParamsE$_ZZN5flash25CollectiveMainloopBwdSm80ILi2ELi2EN4cute5tupleIJNS1_1CILi128EEES4_NS3_ILi64EEEEEEN7cutlass10bfloat16_tEfNS7_4arch4Sm80ELb0ELb0ELb1ELb1ELb0ELb0ELb0ELb0ELi2ELi4ELi4ELi4ELb0EE3mmaINS_16FlashAttnBwdSm80ISB_NS_21CollectiveEpilogueBwdIS6_S8_SA_Li256ELb1ELb0ELi2EEENS_19SingleTileSchedulerILb1ELb0ELb0ELi128EEEE13SharedStorageENS1_6TensorINS1_11ArrayEngineIfLm32EEENS1_6LayoutINS2_IJNS2_IJNS3_ILi2EEESO_EEESO_NS3_ILi4EEEEEENS2_IJNS2_IJNS3_ILi1EEESO_EEESQ_NS3_ILi8EEEEEEEEEEEEbRKNSB_6ParamsERT0_S12_iNS2_IJiiiEEERT_ENKUlRT_iE_clINSK_INSL_IfLm64EEENSN_INS2_IJSP_SO_SU_EEESV_EEEEEEDaS17_i:
        /* <DEDUP_REMOVED lines=12> */
[----:B-1---5:R-:W-:Y:S05]  /*11790*/  CALL.REL.NOINC `($_ZN7cutlass13device_kernelIN5flash19enable_sm80_to_sm89INS1_16FlashAttnBwdSm80INS1_25CollectiveMainloopBwdSm80ILi2ELi2EN4cute5tupleIJNS5_1CILi128EEES8_NS7_ILi64EEEEEENS_10bfloat16_tEfNS_4arch4Sm80ELb0ELb0ELb1ELb1ELb0ELb0ELb0ELb0ELi2ELi4ELi4ELi4ELb0EEENS1_21CollectiveEpilogueBwdISA_SB_SD_Li256ELb1ELb0ELi2EEENS1_19SingleTileSchedulerILb1ELb0ELb0ELi128EEEEEEEEEvNT_6ParamsE$_ZZN4cute7idx2crdIiNS_5tupleIJNS_1CILi32EEENS2_ILi4EEENS2_ILi2EEENS2_ILi1EEEEEENS1_IJS6_S3_NS2_ILi128EEENS2_ILi0EEEEEEEEDaRKT_RKT0_RKT1_ENKUlRKT_RKT0_E_clIS3_S6_EEDaSM_SP_) ;  /* 0xfffff5a000007944 */ /* 0x022fea0003c3ffff */
[----:B------:R-:W-:Y:S02]  /*117a0*/  MOV R6, 0x117c0 ;  /* 0x000117c000067802 */ /* 0x000fe40000000f00 */
[----:B------:R-:W-:Y:S05]  /*117b0*/  CALL.REL.NOINC `($_ZN7cutlass13device_kernelIN5flash19enable_sm80_to_sm89INS1_16FlashAttnBwdSm80INS1_25CollectiveMainloopBwdSm80ILi2ELi2EN4cute5tupleIJNS5_1CILi128EEES8_NS7_ILi64EEEEEENS_10bfloat16_tEfNS_4arch4Sm80ELb0ELb0ELb1ELb1ELb0ELb0ELb0ELb0ELi2ELi4ELi4ELi4ELb0EEENS1_21CollectiveEpilogueBwdISA_SB_SD_Li256ELb1ELb0ELi2EEENS1_19SingleTileSchedulerILb1ELb0ELb0ELi128EEEEEEEEEvNT_6ParamsE$_ZZN4cute7idx2crdIiNS_5tupleIJNS_1CILi32EEENS2_ILi4EEENS2_ILi2EEENS2_ILi1EEEEEENS1_IJS6_S3_NS2_ILi128EEENS2_ILi0EEEEEEEEDaRKT_RKT0_RKT1_ENKUlRKT_RKT0_E_clIS4_S3_EEDaSM_SP_) ;  /* 0xfffff5f000007944 */ /* 0x000fea0003c3ffff */
[----:B------:R1:W-:Y:S01]  /*117c0*/  STL [R1+0x1388], R8 ;  /* 0x0013880801007387 */ /* 0x0003e20000100800 */
[----:B------:R-:W-:-:S03]  /*117d0*/  MOV R6, 0x117f0 ;  /* 0x000117f000067802 */ /* 0x000fc60000000f00 */
[----:B-1----:R-:W-:Y:S05]  /*117e0*/  CALL.REL.NOINC `($_ZN7cutlass13device_kernelIN5flash19enable_sm80_to_sm89INS1_16FlashAttnBwdSm80INS1_25CollectiveMainloopBwdSm80ILi2ELi2EN4cute5tupleIJNS5_1CILi128EEES8_NS7_ILi64EEEEEENS_10bfloat16_tEfNS_4arch4Sm80ELb0ELb0ELb1ELb1ELb0ELb0ELb0ELb0ELi2ELi4ELi4ELi4ELb0EEENS1_21CollectiveEpilogueBwdISA_SB_SD_Li256ELb1ELb0ELi2EEENS1_19SingleTileSchedulerILb1ELb0ELb0ELi128EEEEEEEEEvNT_6ParamsE$_ZZN4cute7idx2crdIiNS_5tupleIJNS_1CILi32EEENS2_ILi4EEENS2_ILi2EEENS2_ILi1EEEEEENS1_IJS6_S3_NS2_ILi128EEENS2_ILi0EEEEEEEEDaRKT_RKT0_RKT1_ENKUlRKT_RKT0_E_clIS5_S8_EEDaSM_SP_) ;  /* 0xfffff66000007944 */ /* 0x002fea0003c3ffff */
[----:B------:R1:W-:Y:S01]  /*117f0*/  STL [R1+0x1394], R2 ;  /* 0x0013940201007387 */ /* 0x0003e20000100800 */
[----:B------:R-:W-:-:S03]  /*11800*/  MOV R6, 0x11820 ;  /* 0x0001182000067802 */ /* 0x000fc60000000f00 */
[----:B-1----:R-:W-:Y:S05]  /*11810*/  CALL.REL.NOINC `($_ZN7cutlass13device_kernelIN5flash19enable_sm80_to_sm89INS1_16FlashAttnBwdSm80INS1_25CollectiveMainloopBwdSm80ILi2ELi2EN4cute5tupleIJNS5_1CILi128EEES8_NS7_ILi64EEEEEENS_10bfloat16_tEfNS_4arch4Sm80ELb0ELb0ELb1ELb1ELb0ELb0ELb0ELb0ELi2ELi4ELi4ELi4ELb0EEENS1_21CollectiveEpilogueBwdISA_SB_SD_Li256ELb1ELb0ELi2EEENS1_19SingleTileSchedulerILb1ELb0ELb0ELi128EEEEEEEEEvNT_6ParamsE$_ZZN4cute9transformINS_5tupleIJNS_1CILi32EEENS2_ILi4EEENS2_ILi2EEENS2_ILi1EEEEEENS1_IJS6_S3_NS2_ILi128EEENS2_ILi0EEEEEEZNS_7idx2crdIiS7_SA_EEDaRKT_RKT0_RKT1_EUlRKT_RKT0_E_EEDaSE_SH_OSI_ENKUlDpSN_E_clIJiiiS9_EEEDaST_) ;  /* 0xfffff75000007944 */ /* 0x002fea0003c3ffff */
[----:B------:R-:W-:Y:S02]  /*11820*/  MOV R6, 0x11840 ;  /* 0x0001184000067802 */ /* 0x000fe40000000f00 */
[----:B--2--5:R-:W-:Y:S05]  /*11830*/  CALL.REL.NOINC `($_ZN7cutlass13device_kernelIN5flash19enable_sm80_to_sm89INS1_16FlashAttnBwdSm80INS1_25CollectiveMainloopBwdSm80ILi2ELi2EN4cute5tupleIJNS5_1CILi128EEES8_NS7_ILi64EEEEEENS_10bfloat16_tEfNS_4arch4Sm80ELb0ELb0ELb1ELb1ELb0ELb0ELb0ELb0ELi2ELi4ELi4ELi4ELb0EEENS1_21CollectiveEpilogueBwdISA_SB_SD_Li256ELb1ELb0ELi2EEENS1_19SingleTileSchedulerILb1ELb0ELb0ELi128EEEEEEEEEvNT_6ParamsE$_ZZN4cute7crd2crdINS_5tupleIJiiiNS_1CILi0EEEEEENS1_IJNS2_ILi32EEENS2_ILi4EEENS2_ILi2EEENS2_ILi1EEEEEENS1_IJS8_S8_S8_S8_EEEEEDaRKT_RKT0_RKT1_ENKUlRKT_RKT0_RKT1_E_clIiS5_S8_EEDaSM_SP_SS_) ;  /* 0xffffea8000007944 */ /* 0x024fea0003c3ffff */
[----:B------:R-:W-:Y:S02]  /*11840*/  MOV R10, R2 ;  /* 0x00000002000a7202 */ /* 0x000fe40000000f00 */
[----:B------:R-:W-:Y:S02]  /*11850*/  MOV R2, 0x11870 ;  /* 0x0001187000027802 */ /* 0x000fe40000000f00 */
[----:B------:R-:W-:Y:S05]  /*11860*/  CALL.REL.NOINC `($_ZN7cutlass13device_kernelIN5flash19enable_sm80_to_sm89INS1_16FlashAttnBwdSm80INS1_25CollectiveMainloopBwdSm80ILi2ELi2EN4cute5tupleIJNS5_1CILi128EEES8_NS7_ILi64EEEEEENS_10bfloat16_tEfNS_4arch4Sm80ELb0ELb0ELb1ELb1ELb0ELb0ELb0ELb0ELi2ELi4ELi4ELi4ELb0EEENS1_21CollectiveEpilogueBwdISA_SB_SD_Li256ELb1ELb0ELi2EEENS1_19SingleTileSchedulerILb1ELb0ELb0ELi128EEEEEEEEEvNT_6ParamsE$_ZZN4cute7crd2crdINS_5tupleIJiiiNS_1CILi0EEEEEENS1_IJNS2_ILi32EEENS2_ILi4EEENS2_ILi2EEENS2_ILi1EEEEEENS1_IJS8_S8_S8_S8_EEEEEDaRKT_RKT0_RKT1_ENKUlRKT_RKT0_RKT1_E_clIiS6_S8_EEDaSM_SP_SS_) ;  /* 0xffffea8000007944 */ /* 0x000fea0003c3ffff */
[----:B------:R1:W-:Y:S01]  /*11870*/  STL [R1+0x1388], R3 ;  /* 0x0013880301007387 */ /* 0x0003e20000100800 */
[----:B------:R-:W-:-:S03]  /*11880*/  MOV R2, 0x118a0 ;  /* 0x000118a000027802 */ /* 0x000fc60000000f00 */
[----:B-1----:R-:W-:Y:S05]  /*11890*/  CALL.REL.NOINC `($_ZN7cutlass13device_kernelIN5flash19enable_sm80_to_sm89INS1_16FlashAttnBwdSm80INS1_25CollectiveMainloopBwdSm80ILi2ELi2EN4cute5tupleIJNS5_1CILi128EEES8_NS7_ILi64EEEEEENS_10bfloat16_tEfNS_4arch4Sm80ELb0ELb0ELb1ELb1ELb0ELb0ELb0ELb0ELi2ELi4ELi4ELi4ELb0EEENS1_21CollectiveEpilogueBwdISA_SB_SD_Li256ELb1ELb0ELi2EEENS1_19SingleTileSchedulerILb1ELb0ELb0ELi128EEEEEEEEEvNT_6ParamsE$_ZZN4cute7crd2crdINS_5tupleIJiiiNS_1CILi0EEEEEENS1_IJNS2_ILi32EEENS2_ILi4EEENS2_ILi2EEENS2_ILi1EEEEEENS1_IJS8_S8_S8_S8_EEEEEDaRKT_RKT0_RKT1_ENKUlRKT_RKT0_RKT1_E_clIiS7_S8_EEDaSM_SP_SS_) ;  /* 0xffffea8000007944 */ /* 0x002fea0003c3ffff */
[----:B------:R1:W-:Y:S01]  /*118a0*/  STL [R1+0x1394], R5 ;  /* 0x0013940501007387 */ /* 0x0003e20000100800 */
[----:B------:R-:W-:-:S03]  /*118b0*/  MOV R6, 0x118d0 ;  /* 0x000118d000067802 */ /* 0x000fc60000000f00 */
[----:B-1----:R-:W-:Y:S05]  /*118c0*/  CALL.REL.NOINC `($_ZN7cutlass13device_kernelIN5flash19enable_sm80_to_sm89INS1_16FlashAttnBwdSm80INS1_25CollectiveMainloopBwdSm80ILi2ELi2EN4cute5tupleIJNS5_1CILi128EEES8_NS7_ILi64EEEEEENS_10bfloat16_tEfNS_4arch4Sm80ELb0ELb0ELb1ELb1ELb0ELb0ELb0ELb0ELi2ELi4ELi4ELi4ELb0EEENS1_21CollectiveEpilogueBwdISA_SB_SD_Li256ELb1ELb0ELi2EEENS1_19SingleTileSchedulerILb1ELb0ELb0ELi128EEEEEEEEEvNT_6ParamsE$_ZZN4cute9transformINS_5tupleIJiiiNS_1CILi0EEEEEENS1_IJNS2_ILi32EEENS2_ILi4EEENS2_ILi2EEENS2_ILi1EEEEEENS1_IJS8_S8_S8_S8_EEEZNS_7crd2crdIS4_S9_SA_EEDaRKT_RKT0_RKT1_EUlRKT_RKT0_RKT1_E_EEDaSE_SH_SK_OT2_ENKUlDpSN_E_clIJiiiS3_EEEDaSX_) ;  /* 0xfffff84000007944 */ /* 0x002fea0003c3ffff */
[----:B-----5:R1:W-:Y:S01]  /*118d0*/  STL [R1+0x13a8], R8 ;  /* 0x0013a80801007387 */ /* 0x0203e20000100800 */
[----:B------:R-:W-:Y:S01]  /*118e0*/  IADD3 R17, R7, 0x30, RZ ;  /* 0x0000003007117810 */ /* 0x000fe20007ffe0ff */
[----:B------:R-:W-:Y:S01]  /*118f0*/  IMAD.MOV.U32 R5, RZ, RZ, R2 ;  /* 0x000000ffff057224 */ /* 0x000fe200078e0002 */
[----:B------:R-:W-:Y:S01]  /*11900*/  MOV R6, 0x11950 ;  /* 0x0001195000067802 */ /* 0x000fe20000000f00 */
[----:B------:R1:W-:Y:S01]  /*11910*/  STL.U8 [R1+0x139c], RZ ;  /* 0x00139cff01007387 */ /* 0x0003e20000100000 */
[----:B------:R-:W-:-:S03]  /*11920*/  IMAD.MOV.U32 R45, RZ, RZ, RZ ;  /* 0x000000ffff2d7224 */ /* 0x000fc600078e00ff */
[----:B------:R1:W-:Y:S04]  /*11930*/  STL.64 [R1+0x13a0], R2 ;  /* 0x0013a00201007387 */ /* 0x0003e80000100a00 */
[----:B-12---:R-:W-:Y:S05]  /*11940*/  CALL.REL.NOINC `($_ZN7cutlass13device_kernelIN5flash19enable_sm80_to_sm89INS1_16FlashAttnBwdSm80INS1_25CollectiveMainloopBwdSm80ILi2ELi2EN4cute5tupleIJNS5_1CILi128EEES8_NS7_ILi64EEEEEENS_10bfloat16_tEfNS_4arch4Sm80ELb0ELb0ELb1ELb1ELb0ELb0ELb0ELb0ELi2ELi4ELi4ELi4ELb0EEENS1_21CollectiveEpilogueBwdISA_SB_SD_Li256ELb1ELb0ELi2EEENS1_19SingleTileSchedulerILb1ELb0ELb0ELi128EEEEEEEEEvNT_6ParamsE$_ZN4cute3eso3ESOILb1ELb0EJNS_6LayoutINS_5tupleIJNS3_IJNS3_IJNS_1CILi4EEENS4_ILi8EEEEEENS3_IJS5_NS4_ILi2EEEEEEEEENS3_IJNS3_IJS8_S8_EEENS3_IJS8_S6_EEEEEEEEENS3_IJNS3_IJNS3_IJNS_11ScaledBasisIS8_JLi1EEEENSF_INS4_ILi1EEEJLi0EEEEEEENS3_IJNSF_INS4_ILi16EEEJLi0EEEENSF_IS6_JLi1EEEEEEEEEENS3_IJNS3_IJNSF_ISH_JLi1EEEENSF_IS6_JLi0EEEEEEENS3_IJNSF_INS4_ILi64EEEJLi0EEEENSF_ISK_JLi1EEEEEEEEEEEEEEENS_10ViewEngineINS_23ArithmeticTupleIteratorINS_15ArithmeticTupleIJNS4_ILi0EEES12_EEEEEEEEEC2ERKSY_RKS15_) ;  /* 0xffff8a0000007944 */ /* 0x006fea0003c3ffff */
[----:B------:R-:W-:Y:S01]  /*11950*/  IMAD.MOV.U32 R10, RZ, RZ, R3 ;  /* 0x000000ffff0a7224 */ /* 0x000fe200078e0003 */
[----:B-1----:R-:W-:Y:S01]  /*11960*/  IADD3 R2, R7, 0x28, RZ ;  /* 0x0000002807027810 */ /* 0x002fe20007ffe0ff */
[----:B------:R-:W-:Y:S01]  /*11970*/  IMAD.MOV.U32 R3, RZ, RZ, R15 ;  /* 0x000000ffff037224 */ /* 0x000fe200078e000f */
[----:B------:R-:W-:Y:S02]  /*11980*/  MOV R8, 0x119a0 ;  /* 0x000119a000087802 */ /* 0x000fe40000000f00 */
[----:B------:R-:W-:Y:S05]  /*11990*/  CALL.REL.NOINC `($_ZN7cutlass13device_kernelIN5flash19enable_sm80_to_sm89INS1_16FlashAttnBwdSm80INS1_25CollectiveMainloopBwdSm80ILi2ELi2EN4cute5tupleIJNS5_1CILi128EEES8_NS7_ILi64EEEEEENS_10bfloat16_tEfNS_4arch4Sm80ELb0ELb0ELb1ELb1ELb0ELb0ELb0ELb0ELi2ELi4ELi4ELi4ELb0EEENS1_21CollectiveEpilogueBwdISA_SB_SD_Li256ELb1ELb0ELi2EEENS1_19SingleTileSchedulerILb1ELb0ELb0ELi128EEEEEEEEEvNT_6ParamsE$_ZN4cute3eso3ESOILb0ELb0EJiiEEC2ERKiS4_) ;  /* 0xffff64c000007944 */ /* 0x000fea0003c3ffff */
[----:B-1----:R-:W2:Y:S01]  /*119a0*/  LDL.64 R2, [R1+0x1388] ;  /* 0x0013880001027983 */ /* 0x002ea20000100a00 */
[----:B------:R-:W-:-:S03]  /*119b0*/  MOV R6, 0x119f0 ;  /* 0x000119f000067802 */ /* 0x000fc60000000f00 */
[----:B--2---:R1:W-:Y:S04]  /*119c0*/  STL [R1+0x1394], R2 ;  /* 0x0013940201007387 */ /* 0x0043e80000100800 */
[----:B------:R1:W-:Y:S02]  /*119d0*/  STL [R1+0x1398], R3 ;  /* 0x0013980301007387 */ /* 0x0003e40000100800 */
[----:B-1----:R-:W-:Y:S05]  /*119e0*/  CALL.REL.NOINC `($_ZN7cutlass13device_kernelIN5flash19enable_sm80_to_sm89INS1_16FlashAttnBwdSm80INS1_25CollectiveMainloopBwdSm80ILi2ELi2EN4cute5tupleIJNS5_1CILi128EEES8_NS7_ILi64EEEEEENS_10bfloat16_tEfNS_4arch4Sm80ELb0ELb0ELb1ELb1ELb0ELb0ELb0ELb0ELi2ELi4ELi4ELi4ELb0EEENS1_21CollectiveEpilogueBwdISA_SB_SD_Li256ELb1ELb0ELi2EEENS1_19SingleTileSchedulerILb1ELb0ELb0ELi128EEEEEEEEEvNT_6ParamsE$_ZN4cute3eso3ESOILb0ELb0EJiNS_5tupleIJiiEEEEEC2ERKiRKS3_) ;  /* 0xffff63d000007944 */ /* 0x002fea0003c3ffff */
[----:B-1----:R1:W5:Y:S04]  /*119f0*/  LDL R5, [R1+0x1390] ;  /* 0x0013900001057983 */ /* 0x0023680000100800 */
[----:B------:R1:W5:Y:S01]  /*11a00*/  LDL.64 R2, [R1+0x1388] ;  /* 0x0013880001027983 */ /* 0x0003620000100a00 */
[----:B------:R-:W-:-:S03]  /*11a10*/  MOV R6, 0x11a30 ;  /* 0x00011a3000067802 */ /* 0x000fc60000000f00 */
[----:B-1---5:R-:W-:Y:S05]  /*11a20*/  CALL.REL.NOINC `($_ZN7cutlass13device_kernelIN5flash19enable_sm80_to_sm89INS1_16FlashAttnBwdSm80INS1_25CollectiveMainloopBwdSm80ILi2ELi2EN4cute5tupleIJNS5_1CILi128EEES8_NS7_ILi64EEEEEENS_10bfloat16_tEfNS_4arch4Sm80ELb0ELb0ELb1ELb1ELb0ELb0ELb0ELb0ELi2ELi4ELi4ELi4ELb0EEENS1_21CollectiveEpilogueBwdISA_SB_SD_Li256ELb1ELb0ELi2EEENS1_19SingleTileSchedulerILb1ELb0ELb0ELi128EEEEEEEEEvNT_6ParamsE$_ZN4cute3eso3ESOILb0ELb1EJNS_5tupleIJiNS2_IJiiEEEEEENS2_IJNS_10UnderscoreENS2_IJS5_S5_EEEEEEEEC2ERKS4_RKS7_) ;  /* 0xffff6a0000007944 */ /* 0x022fea0003c3ffff */
        /* <DEDUP_REMOVED lines=10> */
[----:B-1---5:R-:W-:Y:S05]  /*11ad0*/  CALL.REL.NOINC `($_ZN7cutlass13device_kernelIN5flash19enable_sm80_to_sm89INS1_16FlashAttnBwdSm80INS1_25CollectiveMainloopBwdSm80ILi2ELi2EN4cute5tupleIJNS5_1CILi128EEES8_NS7_ILi64EEEEEENS_10bfloat16_tEfNS_4arch4Sm80ELb0ELb0ELb1ELb1ELb0ELb0ELb0ELb0ELi2ELi4ELi4ELi4ELb0EEENS1_21CollectiveEpilogueBwdISA_SB_SD_Li256ELb1ELb0ELi2EEENS1_19SingleTileSchedulerILb1ELb0ELb0ELi128EEEEEEEEEvNT_6ParamsE$_ZN4cute5tupleIJiEEC2ERKi) ;  /* 0xffffa7f000007944 */ /* 0x022fea0003c3ffff */
[----:B------:R1:W5:Y:S01]  /*11ae0*/  LDL R6, [R1+0x1388] ;  /* 0x0013880001067983 */ /* 0x0003620000100800 */
[----:B------:R-:W-:Y:S01]  /*11af0*/  IMAD.MOV.U32 R3, RZ, RZ, R4 ;  /* 0x000000ffff037224 */ /* 0x000fe200078e0004 */
[----:B------:R-:W-:Y:S02]  /*11b00*/  MOV R2, R15 ;  /* 0x0000000f00027202 */ /* 0x000fe40000000f00 */
        /* <DEDUP_REMOVED lines=9> */
[----:B------:R-:W-:-:S02]  /*11ba0*/  MOV R6, 0x11bc0 ;  /* 0x00011bc000067802 */ /* 0x000fc40000000f00 */
[----:B-1---5:R-:W-:Y:S05]  /*11bb0*/  CALL.REL.NOINC `($_ZN7cutlass13device_kernelIN5flash19enable_sm80_to_sm89INS1_16FlashAttnBwdSm80INS1_25CollectiveMainloopBwdSm80ILi2ELi2EN4cute5tupleIJNS5_1CILi128EEES8_NS7_ILi64EEEEEENS_10bfloat16_tEfNS_4arch4Sm80ELb0ELb0ELb1ELb1ELb0ELb0ELb0ELb0ELi2ELi4ELi4ELi4ELb0EEENS1_21CollectiveEpilogueBwdISA_SB_SD_Li256ELb1ELb0ELi2EEENS1_19SingleTileSchedulerILb1ELb0ELb0ELi128EEEEEEEEEvNT_6ParamsE$_ZN4cute5tupleIJNS_1CILi0EEEiEEC2ERKS2_RKi) ;  /* 0xffffa62000007944 */ /* 0x022fea0003c3ffff */
[----:B------:R1:W5:Y:S01]  /*11bc0*/  LDL R52, [R1+0x1388] ;  /* 0x0013880001347983 */ /* 0x0003620000100800 */
[----:B------:R-:W-:Y:S01]  /*11bd0*/  IMAD.MOV.U32 R3, RZ, RZ, R4 ;  /* 0x000000ffff037224 */ /* 0x000fe200078e0004 */
[----:B------:R-:W-:-:S02]  /*11be0*/  MOV R2, R7 ;  /* 0x0000000700027202 */ /* 0x000fc40000000f00 */
[----:B------:R-:W-:Y:S02]  /*11bf0*/  MOV R10, 0x11c10 ;  /* 0x00011c10000a7802 */ /* 0x000fe40000000f00 */
[----:B-1---5:R-:W-:Y:S05]  /*11c00*/  CALL.REL.NOINC `($_ZN7cutlass13device_kernelIN5flash19enable_sm80_to_sm89INS1_16FlashAttnBwdSm80INS1_25CollectiveMainloopBwdSm80ILi2ELi2EN4cute5tupleIJNS5_1CILi128EEES8_NS7_ILi64EEEEEENS_10bfloat16_tEfNS_4arch4Sm80ELb0ELb0ELb1ELb1ELb0ELb0ELb0ELb0ELi2ELi4ELi4ELi4ELb0EEENS1_21CollectiveEpilogueBwdISA_SB_SD_Li256ELb1ELb0ELi2EEENS1_19SingleTileSchedulerILb1ELb0ELb0ELi128EEEEEEEEEvNT_6ParamsE$_ZN4cute5tupleIJiEEC2ERKi) ;  /* 0xffffa6c000007944 */ /* 0x022fea0003c3ffff */
[----:B------:R1:W5:Y:S01]  /*11c10*/  LDL R3, [R1+0x1380] ;  /* 0x0013800001037983 */ /* 0x0003620000100800 */
[----:B------:R-:W-:Y:S02]  /*11c20*/  MOV R2, R15 ;  /* 0x0000000f00027202 */ /* 0x000fe40000000f00 */
[----:B------:R-:W-:Y:S02]  /*11c30*/  MOV R10, 0x11c50 ;  /* 0x00011c50000a7802 */ /* 0x000fe40000000f00 */
[----:B-1---5:R-:W-:Y:S05]  /*11c40*/  CALL.REL.NOINC `($_ZN7cutlass13device_kernelIN5flash19enable_sm80_to_sm89INS1_16FlashAttnBwdSm80INS1_25CollectiveMainloopBwdSm80ILi2ELi2EN4cute5tupleIJNS5_1CILi128EEES8_NS7_ILi64EEEEEENS_10bfloat16_tEfNS_4arch4Sm80ELb0ELb0ELb1ELb1ELb0ELb0ELb0ELb0ELi2ELi4ELi4ELi4ELb0EEENS1_21CollectiveEpilogueBwdISA_SB_SD_Li256ELb1ELb0ELi2EEENS1_19SingleTileSchedulerILb1ELb0ELb0ELi128EEEEEEEEEvNT_6ParamsE$_ZN4cute5tupleIJiEEC2ERKi) ;  /* 0xffffa68000007944 */ /* 0x022fea0003c3ffff */
[----:B------:R1:W5:Y:S01]  /*11c50*/  LDL R3, [R1+0x1388] ;  /* 0x0013880001037983 */ /* 0x0003620000100800 */
[----:B------:R-:W-:Y:S02]  /*11c60*/  MOV R2, R15 ;  /* 0x0000000f00027202 */ /* 0x000fe40000000f00 */
[----:B------:R-:W-:Y:S02]  /*11c70*/  MOV R6, 0x11c90 ;  /* 0x00011c9000067802 */ /* 0x000fe40000000f00 */
[----:B-1---5:R-:W-:Y:S05]  /*11c80*/  CALL.REL.NOINC `($_ZN7cutlass13device_kernelIN5flash19enable_sm80_to_sm89INS1_16FlashAttnBwdSm80INS1_25CollectiveMainloopBwdSm80ILi2ELi2EN4cute5tupleIJNS5_1CILi128EEES8_NS7_ILi64EEEEEENS_10bfloat16_tEfNS_4arch4Sm80ELb0ELb0ELb1ELb1ELb0ELb0ELb0ELb0ELi2ELi4ELi4ELi4ELb0EEENS1_21CollectiveEpilogueBwdISA_SB_SD_Li256ELb1ELb0ELi2EEENS1_19SingleTileSchedulerILb1ELb0ELb0ELi128EEEEEEEEEvNT_6ParamsE$_ZN4cute3eso3ESOILb0ELb1EJiNS_1CILi0EEEEEC2ERKiRKS3_) ;  /* 0xffff69b000007944 */ /* 0x022fea0003c3ffff */
[----:B------:R2:W5:Y:S01]  /*11c90*/  LDL R10, [R1+0x1388] ;  /* 0x00138800010a7983 */ /* 0x0005620000100800 */
[----:B------:R-:W-:-:S03]  /*11ca0*/  MOV R4, 0x11cd0 ;  /* 0x00011cd000047802 */ /* 0x000fc60000000f00 */
[----:B------:R2:W-:Y:S04]  /*11cb0*/  STL [R1+0x1388], R52 ;  /* 0x0013883401007387 */ /* 0x0005e80000100800 */
[----:B-12--5:R-:W-:Y:S05]  /*11cc0*/  CALL.REL.NOINC `($_ZN7cutlass13device_kernelIN5flash19enable_sm80_to_sm89INS1_16FlashAttnBwdSm80INS1_25CollectiveMainloopBwdSm80ILi2ELi2EN4cute5tupleIJNS5_1CILi128EEES8_NS7_ILi64EEEEEENS_10bfloat16_tEfNS_4arch4Sm80ELb0ELb0ELb1ELb1ELb0ELb0ELb0ELb0ELi2ELi4ELi4ELi4ELb0EEENS1_21CollectiveEpilogueBwdISA_SB_SD_Li256ELb1ELb0ELi2EEENS1_19SingleTileSchedulerILb1ELb0ELb0ELi128EEEEEEEEEvNT_6ParamsE$_ZZN4cuteplIJNS_1CILi0EEEiEJiEEEDaRKNS_15ArithmeticTupleIJDpT_EEERKNS3_IJDpT0_EEEENKUlDpRKT_E_clIJiiEEEDaSH_) ;  /* 0xfffff78000007944 */ /* 0x026fea0003c3ffff */
[----:B------:R-:W-:Y:S01]  /*11cd0*/  IMAD.SHL.U32 R3, R5, 0x10, RZ ;  /* 0x0000001005037824 */ /* 0x000fe200078e00ff */
[----:B------:R-:W-:Y:S02]  /*11ce0*/  MOV R2, R15 ;  /* 0x0000000f00027202 */ /* 0x000fe40000000f00 */
[----:B------:R-:W-:Y:S02]  /*11cf0*/  MOV R10, 0x11d10 ;  /* 0x00011d10000a7802 */ /* 0x000fe40000000f00 */
[----:B-1---5:R-:W-:Y:S05]  /*11d00*/  CALL.REL.NOINC `($_ZN7cutlass13device_kernelIN5flash19enable_sm80_to_sm89INS1_16FlashAttnBwdSm80INS1_25CollectiveMainloopBwdSm80ILi2ELi2EN4cute5tupleIJNS5_1CILi128EEES8_NS7_ILi64EEEEEENS_10bfloat16_tEfNS_4arch4Sm80ELb0ELb0ELb1ELb1ELb0ELb0ELb0ELb0ELi2ELi4ELi4ELi4ELb0EEENS1_21CollectiveEpilogueBwdISA_SB_SD_Li256ELb1ELb0ELi2EEENS1_19SingleTileSchedulerILb1ELb0ELb0ELi128EEEEEEEEEvNT_6ParamsE$_ZN4cute5tupleIJiEEC2ERKi) ;  /* 0xffffa5c000007944 */ /* 0x022fea0003c3ffff */
[----:B------:R1:W5:Y:S01]  /*11d10*/  LDL R4, [R1+0x1388] ;  /* 0x0013880001047983 */ /* 0x0003620000100800 */
[----:B------:R-:W-:Y:S01]  /*11d20*/  IMAD.SHL.U32 R3, R50, 0x8, RZ ;  /* 0x0000000832037824 */ /* 0x000fe200078e00ff */
        /* <DEDUP_REMOVED lines=20> */
[----:B-1---5:R-:W-:Y:S05]  /*11e70*/  CALL.REL.NOINC `($_ZN7cutlass13device_kernelIN5flash19enable_sm80_to_sm89INS1_16FlashAttnBwdSm80INS1_25CollectiveMainloopBwdSm80ILi2ELi2EN4cute5tupleIJNS5_1CILi128EEES8_NS7_ILi64EEEEEENS_10bfloat16_tEfNS_4arch4Sm80ELb0ELb0ELb1ELb1ELb0ELb0ELb0ELb0ELi2ELi4ELi4ELi4ELb0EEENS1_21CollectiveEpilogueBwdISA_SB_SD_Li256ELb1ELb0ELi2EEENS1_19SingleTileSchedulerILb1ELb0ELb0ELi128EEEEEEEEEvNT_6ParamsE$_ZN4cute5tupleIJNS_1CILi0EEEiEEC2ERKS2_RKi) ;  /* 0xffffa36000007944 */ /* 0x022fea0003c3ffff */
[----:B------:R1:W5:Y:S01]  /*11e80*/  LDL R50, [R1+0x1388] ;  /* 0x0013880001327983 */ /* 0x0003620000100800 */
[----:B------:R-:W-:Y:S01]  /*11e90*/  IMAD.MOV.U32 R3, RZ, RZ, R4 ;  /* 0x000000ffff037224 */ /* 0x000fe200078e0004 */
[----:B------:R-:W-:Y:S02]  /*11ea0*/  MOV R2, R15 ;  /* 0x0000000f00027202 */ /* 0x000fe40000000f00 */
[----:B------:R-:W-:-:S02]  /*11eb0*/  MOV R6, 0x11ed0 ;  /* 0x00011ed000067802 */ /* 0x000fc40000000f00 */
[----:B-1---5:R-:W-:Y:S05]  /*11ec0*/  CALL.REL.NOINC `($_ZN7cutlass13device_kernelIN5flash19enable_sm80_to_sm89INS1_16FlashAttnBwdSm80INS1_25CollectiveMainloopBwdSm80ILi2ELi2EN4cute5tupleIJNS5_1CILi128EEES8_NS7_ILi64EEEEEENS_10bfloat16_tEfNS_4arch4Sm80ELb0ELb0ELb1ELb1ELb0ELb0ELb0ELb0ELi2ELi4ELi4ELi4ELb0EEENS1_21CollectiveEpilogueBwdISA_SB_SD_Li256ELb1ELb0ELi2EEENS1_19SingleTileSchedulerILb1ELb0ELb0ELi128EEEEEEEEEvNT_6ParamsE$_ZN4cute3eso3ESOILb0ELb1EJiNS_1CILi0EEEEEC2ERKiRKS3_) ;  /* 0xffff677000007944 */ /* 0x022fea0003c3ffff */
[----:B------:R2:W5:Y:S01]  /*11ed0*/  LDL R10, [R1+0x1388] ;  /* 0x00138800010a7983 */ /* 0x0005620000100800 */
[----:B------:R-:W-:-:S02]  /*11ee0*/  MOV R11, R15 ;  /* 0x0000000f000b7202 */ /* 0x000fc40000000f00 */
[----:B------:R-:W-:Y:S01]  /*11ef0*/  MOV R76, 0x11f20 ;  /* 0x00011f20004c7802 */ /* 0x000fe20000000f00 */
[----:B------:R2:W-:Y:S04]  /*11f00*/  STL [R1+0x1388], R50 ;  /* 0x0013883201007387 */ /* 0x0005e80000100800 */
[----:B-12--5:R-:W-:Y:S05]  /*11f10*/  CALL.REL.NOINC `($_ZN7cutlass13device_kernelIN5flash19enable_sm80_to_sm89INS1_16FlashAttnBwdSm80INS1_25CollectiveMainloopBwdSm80ILi2ELi2EN4cute5tupleIJNS5_1CILi128EEES8_NS7_ILi64EEEEEENS_10bfloat16_tEfNS_4arch4Sm80ELb0ELb0ELb1ELb1ELb0ELb0ELb0ELb0ELi2ELi4ELi4ELi4ELb0EEENS1_21CollectiveEpilogueBwdISA_SB_SD_Li256ELb1ELb0ELi2EEENS1_19SingleTileSchedulerILb1ELb0ELb0ELi128EEEEEEEEEvNT_6ParamsE$_ZZN4cuteplIJiEJNS_1CILi0EEEiEEEDaRKNS_15ArithmeticTupleIJDpT_EEERKNS3_IJDpT0_EEEENKUlDpRKT_E_clIJiiEEEDaSH_) ;  /* 0xfffff63000007944 */ /* 0x026fea0003c3ffff */
[----:B-----5:R-:W-:Y:S01]  /*11f20*/  IMAD.IADD R6, R3, 0x1, R19 ;  /* 0x0000000103067824 */ /* 0x020fe200078e0213 */
[----:B------:R-:W-:Y:S02]  /*11f30*/  IADD3 R10, R18, R2, RZ ;  /* 0x00000002120a7210 */ /* 0x000fe40007ffe0ff */
[----:B------:R-:W-:Y:S02]  /*11f40*/  MOV R4, 0x11f70 ;  /* 0x00011f7000047802 */ /* 0x000fe40000000f00 */
[----:B------:R2:W-:Y:S04]  /*11f50*/  STL [R1+0x1388], R6 ;  /* 0x0013880601007387 */ /* 0x0005e80000100800 */
[----:B-12---:R-:W-:Y:S05]  /*11f60*/  CALL.REL.NOINC `($_ZN7cutlass13device_kernelIN5flash19enable_sm80_to_sm89INS1_16FlashAttnBwdSm80INS1_25CollectiveMainloopBwdSm80ILi2ELi2EN4cute5tupleIJNS5_1CILi128EEES8_NS7_ILi64EEEEEENS_10bfloat16_tEfNS_4arch4Sm80ELb0ELb0ELb1ELb1ELb0ELb0ELb0ELb0ELi2ELi4ELi4ELi4ELb0EEENS1_21CollectiveEpilogueBwdISA_SB_SD_Li256ELb1ELb0ELi2EEENS1_19SingleTileSchedulerILb1ELb0ELb0ELi128EEEEEEEEEvNT_6ParamsE$_ZZN4cuteplIJiiEJiiEEEDaRKNS_15ArithmeticTupleIJDpT_EEERKNS1_IJDpT0_EEEENKUlDpRKT_E_clIJiiEEEDaSF_) ;  /* 0xfffff6e000007944 */ /* 0x006fea0003c3ffff */
[----:B-----5:R2:W-:Y:S01]  /*11f70*/  STL [R1+0x1388], R11 ;  /* 0x0013880b01007387 */ /* 0x0205e20000100800 */
[----:B------:R-:W-:-:S03]  /*11f80*/  MOV R4, 0x11fa0 ;  /* 0x00011fa000047802 */ /* 0x000fc60000000f00 */
[----:B-12---:R-:W-:Y:S05]  /*11f90*/  CALL.REL.NOINC `($_ZN7cutlass13device_kernelIN5flash19enable_sm80_to_sm89INS1_16FlashAttnBwdSm80INS1_25CollectiveMainloopBwdSm80ILi2ELi2EN4cute5tupleIJNS5_1CILi128EEES8_NS7_ILi64EEEEEENS_10bfloat16_tEfNS_4arch4Sm80ELb0ELb0ELb1ELb1ELb0ELb0ELb0ELb0ELi2ELi4ELi4ELi4ELb0EEENS1_21CollectiveEpilogueBwdISA_SB_SD_Li256ELb1ELb0ELi2EEENS1_19SingleTileSchedulerILb1ELb0ELb0ELi128EEEEEEEEEvNT_6ParamsE$_ZZN4cuteplIJiiEJNS_1CILi0EEES2_EEEDaRKNS_15ArithmeticTupleIJDpT_EEERKNS3_IJDpT0_EEEENKUlDpRKT_E_clIJiiEEEDaSH_) ;  /* 0xfffff63000007944 */ /* 0x006fea0003c3ffff */
[----:B------:R-:W-:Y:S02]  /*11fa0*/  MOV R6, 0x11fc0 ;  /* 0x00011fc000067802 */ /* 0x000fe40000000f00 */
[----:B-1---5:R-:W-:Y:S05]  /*11fb0*/  CALL.REL.NOINC `($_ZN7cutlass13device_kernelIN5flash19enable_sm80_to_sm89INS1_16FlashAttnBwdSm80INS1_25CollectiveMainloopBwdSm80ILi2ELi2EN4cute5tupleIJNS5_1CILi128EEES8_NS7_ILi64EEEEEENS_10bfloat16_tEfNS_4arch4Sm80ELb0ELb0ELb1ELb1ELb0ELb0ELb0ELb0ELi2ELi4ELi4ELi4ELb0EEENS1_21CollectiveEpilogueBwdISA_SB_SD_Li256ELb1ELb0ELi2EEENS1_19SingleTileSchedulerILb1ELb0ELb0ELi128EEEEEEEEEvNT_6ParamsE$_ZN4cute3eso3ESOILb1ELb0EJNS_6LayoutINS_5tupleIJNS3_IJNS_1CILi2EEES5_EEES5_NS4_ILi8EEEEEENS3_IJNS3_IJNS_11ScaledBasisINS4_ILi1EEEJLi1EEEENS9_IS7_JLi0EEEEEEENS9_INS4_ILi64EEEJLi0EEEENS9_INS4_ILi16EEEJLi1EEEEEEEEENS_15ArithmeticTupleIJiiEEEEEC2ERKSJ_RKSL_) ;  /* 0xffff8c8000007944 */ /* 0x022fea0003c3ffff */
[----:B------:R-:W2:Y:S01]  /*11fc0*/  LDL.64 R10, [R1+0x1388] ;  /* 0x00138800010a7983 */ /* 0x000ea20000100a00 */
[----:B-1----:R-:W-:-:S03]  /*11fd0*/  MOV R4, 0x12000 ;  /* 0x0001200000047802 */ /* 0x002fc60000000f00 */
[----:B--2---:R1:W-:Y:S04]  /*11fe0*/  STL [R1+0x1388], R11 ;  /* 0x0013880b01007387 */ /* 0x0043e80000100800 */
[----:B-1----:R-:W-:Y:S05]  /*11ff0*/  CALL.REL.NOINC `($_ZN7cutlass13device_kernelIN5flash19enable_sm80_to_sm89INS1_16FlashAttnBwdSm80INS1_25CollectiveMainloopBwdSm80ILi2ELi2EN4cute5tupleIJNS5_1CILi128EEES8_NS7_ILi64EEEEEENS_10bfloat16_tEfNS_4arch4Sm80ELb0ELb0ELb1ELb1ELb0ELb0ELb0ELb0ELi2ELi4ELi4ELi4ELb0EEENS1_21CollectiveEpilogueBwdISA_SB_SD_Li256ELb1ELb0ELi2EEENS1_19SingleTileSchedulerILb1ELb0ELb0ELi128EEEEEEEEEvNT_6ParamsE$_ZZN4cuteplIJNS_1CILi0EEES2_EJiiEEEDaRKNS_15ArithmeticTupleIJDpT_EEERKNS3_IJDpT0_EEEENKUlDpRKT_E_clIJiiEEEDaSH_) ;  /* 0xfffff36000007944 */ /* 0x002fea0003c3ffff */
[----:B------:R-:W-:Y:S02]  /*12000*/  MOV R6, 0x12020 ;  /* 0x0001202000067802 */ /* 0x000fe40000000f00 */
[----:B-1---5:R-:W-:Y:S05]  /*12010*/  CALL.REL.NOINC `($_ZN7cutlass13device_kernelIN5flash19enable_sm80_to_sm89INS1_16FlashAttnBwdSm80INS1_25CollectiveMainloopBwdSm80ILi2ELi2EN4cute5tupleIJNS5_1CILi128EEES8_NS7_ILi64EEEEEENS_10bfloat16_tEfNS_4arch4Sm80ELb0ELb0ELb1ELb1ELb0ELb0ELb0ELb0ELi2ELi4ELi4ELi4ELb0EEENS1_21CollectiveEpilogueBwdISA_SB_SD_Li256ELb1ELb0ELi2EEENS1_19SingleTileSchedulerILb1ELb0ELb0ELi128EEEEEEEEEvNT_6ParamsE$_ZN4cute3eso3ESOILb1ELb0EJNS_6LayoutINS_5tupleIJNS3_IJNS_1CILi2EEES5_EEES5_NS4_ILi8EEEEEENS3_IJNS3_IJNS_11ScaledBasisINS4_ILi1EEEJLi1EEEENS9_IS7_JLi0EEEEEEENS9_INS4_ILi64EEEJLi0EEEENS9_INS4_ILi16EEEJLi1EEEEEEEEENS_10ViewEngineINS_23ArithmeticTupleIteratorINS_15ArithmeticTupleIJiiEEEEEEEEEC2ERKSJ_RKSP_) ;  /* 0xffff8bc000007944 */ /* 0x022fea0003c3ffff */
[----:B-1----:R1:W5:Y:S01]  /*12020*/  LDL.64 R2, [R1+0x1388] ;  /* 0x0013880001027983 */ /* 0x0023620000100a00 */
[----:B------:R-:W-:Y:S01]  /*12030*/  IMAD.MOV.U32 R50, RZ, RZ, R46 ;  /* 0x000000ffff327224 */ /* 0x000fe200078e002e */
[----:B------:R-:W-:Y:S02]  /*12040*/  MOV R51, R43 ;  /* 0x0000002b00337202 */ /* 0x000fe40000000f00 */
[----:B------:R-:W-:Y:S02]  /*12050*/  MOV R6, 0x12070 ;  /* 0x0001207000067802 */ /* 0x000fe40000000f00 */
[----:B-1---5:R-:W-:Y:S05]  /*12060*/  CALL.REL.NOINC `($_ZN7cutlass13device_kernelIN5flash19enable_sm80_to_sm89INS1_16FlashAttnBwdSm80INS1_25CollectiveMainloopBwdSm80ILi2ELi2EN4cute5tupleIJNS5_1CILi128EEES8_NS7_ILi64EEEEEENS_10bfloat16_tEfNS_4arch4Sm80ELb0ELb0ELb1ELb1ELb0ELb0ELb0ELb0ELi2ELi4ELi4ELi4ELb0EEENS1_21CollectiveEpilogueBwdISA_SB_SD_Li256ELb1ELb0ELi2EEENS1_19SingleTileSchedulerILb1ELb0ELb0ELi128EEEEEEEEEvNT_6ParamsE$_ZN4cute3eso3ESOILb1ELb0EJNS_6LayoutINS_5tupleIJNS3_IJNS_1CILi2EEES5_EEENS3_IJS5_NS4_ILi8EEEEEEEEENS3_IJNS3_IJS5_NS4_ILi4EEEEEENS3_IJNS4_ILi1EEES7_EEEEEEEENS_10ViewEngineIPfEEEEC2ERKSF_RKSI_) ;  /* 0xffff8a9000007944 */ /* 0x022fea0003c3ffff */
[----:B-1----:R1:W5:Y:S01]  /*12070*/  LDL.64 R50, [R1+0x1388] ;  /* 0x0013880001327983 */ /* 0x0023620000100a00 */
[----:B------:R-:W-:-:S03]  /*12080*/  MOV R6, 0x120a0 ;  /* 0x000120a000067802 */ /* 0x000fc60000000f00 */
[----:B-1---5:R-:W-:Y:S05]  /*12090*/  CALL.REL.NOINC `($_ZN7cutlass13device_kernelIN5flash19enable_sm80_to_sm89INS1_16FlashAttnBwdSm80INS1_25CollectiveMainloopBwdSm80ILi2ELi2EN4cute5tupleIJNS5_1CILi128EEES8_NS7_ILi64EEEEEENS_10bfloat16_tEfNS_4arch4Sm80ELb0ELb0ELb1ELb1ELb0ELb0ELb0ELb0ELi2ELi4ELi4ELi4ELb0EEENS1_21CollectiveEpilogueBwdISA_SB_SD_Li256ELb1ELb0ELi2EEENS1_19SingleTileSchedulerILb1ELb0ELb0ELi128EEEEEEEEEvNT_6ParamsE$_ZN4cute3eso3ESOILb1ELb0EJNS_6LayoutINS_5tupleIJNS3_IJNS_1CILi2EEES5_EEENS3_IJS5_NS4_ILi8EEEEEEEEENS3_IJNS3_IJNS_11ScaledBasisIS7_JLi0EEEENSA_INS4_ILi64EEEJLi0EEEEEEENS3_IJNSA_INS4_ILi1EEEJLi1EEEENSA_INS4_ILi16EEEJLi1EEEEEEEEEEEENS_10ViewEngineINS_23ArithmeticTupleIteratorINS_15ArithmeticTupleIJiiEEEEEEEEEC2ERKSL_RKSR_) ;  /* 0xffff8a0000007944 */ /* 0x022fea0003c3ffff */
[----:B------:R2:W5:Y:S01]  /*120a0*/  LDL.64 R10, [R1+0x1388] ;  /* 0x00138800010a7983 */ /* 0x0005620000100a00 */
[----:B------:R-:W-:-:S03]  /*120b0*/  MOV R6, 0x120d0 ;  /* 0x000120d000067802 */ /* 0x000fc60000000f00 */
[----:B-12--5:R-:W-:Y:S05]  /*120c0*/  CALL.REL.NOINC `($_ZN7cutlass13device_kernelIN5flash19enable_sm80_to_sm89INS1_16FlashAttnBwdSm80INS1_25CollectiveMainloopBwdSm80ILi2ELi2EN4cute5tupleIJNS5_1CILi128EEES8_NS7_ILi64EEEEEENS_10bfloat16_tEfNS_4arch4Sm80ELb0ELb0ELb1ELb1ELb0ELb0ELb0ELb0ELi2ELi4ELi4ELi4ELb0EEENS1_21CollectiveEpilogueBwdISA_SB_SD_Li256ELb1ELb0ELi2EEENS1_19SingleTileSchedulerILb1ELb0ELb0ELi128EEEEEEEEEvNT_6ParamsE$_ZN4cute3eso3ESOILb1ELb0EJNS_6LayoutINS_5tupleIJNS3_IJNS3_IJNS_1CILi4EEENS4_ILi8EEEEEENS3_IJS5_NS4_ILi2EEEEEEEEENS3_IJNS3_IJS8_S8_EEENS3_IJS8_S6_EEEEEEEEENS3_IJNS3_IJNS3_IJNS_11ScaledBasisIS8_JLi1EEEENSF_INS4_ILi1EEEJLi0EEEEEEENS3_IJNSF_INS4_ILi16EEEJLi0EEEENSF_IS6_JLi1EEEEEEEEEENS3_IJNS3_IJNSF_ISH_JLi1EEEENSF_IS6_JLi0EEEEEEENS3_IJNSF_INS4_ILi64EEEJLi0EEEENSF_ISK_JLi1EEEEEEEEEEEEEEENS_10ViewEngineINS_23ArithmeticTupleIteratorINS_15ArithmeticTupleIJNS4_ILi0EEES12_EEEEEEEEEC2ERKSY_RKS15_) ;  /* 0xffff828000007944 */ /* 0x026fea0003c3ffff */
[----:B-1----:R-:W-:Y:S02]  /*120d0*/  MOV R2, 0x120f0 ;  /* 0x000120f000027802 */ /* 0x002fe40000000f00 */
[----:B------:R-:W-:Y:S05]  /*120e0*/  CALL.REL.NOINC `($_ZN7cutlass13device_kernelIN5flash19enable_sm80_to_sm89INS1_16FlashAttnBwdSm80INS1_25CollectiveMainloopBwdSm80ILi2ELi2EN4cute5tupleIJNS5_1CILi128EEES8_NS7_ILi64EEEEEENS_10bfloat16_tEfNS_4arch4Sm80ELb0ELb0ELb1ELb1ELb0ELb0ELb0ELb0ELi2ELi4ELi4ELi4ELb0EEENS1_21CollectiveEpilogueBwdISA_SB_SD_Li256ELb1ELb0ELi2EEENS1_19SingleTileSchedulerILb1ELb0ELb0ELi128EEEEEEEEEvNT_6ParamsE$_ZN4cute3eso3ESOILb1ELb0EJNS_6LayoutINS_5tupleIJNS3_IJNS_1CILi2EEES5_EEENS3_IJS5_NS4_ILi8EEEEEEEEENS3_IJNS3_IJNS_11ScaledBasisIS7_JLi0EEEENSA_INS4_ILi64EEEJLi0EEEEEEENS3_IJNSA_INS4_ILi1EEEJLi1EEEENSA_INS4_ILi16EEEJLi1EEEEEEEEEEEENS_10ViewEngineINS_23ArithmeticTupleIteratorINS_15ArithmeticTupleIJNS4_ILi0EEESP_EEEEEEEEEC2ERKSL_RKSS_) ;  /* 0xffff895000007944 */ /* 0x000fea0003c3ffff */
[----:B------:R2:W-:Y:S01]  /*120f0*/  STL [R1+0x1388], R11 ;  /* 0x0013880b01007387 */ /* 0x0005e20000100800 */
[----:B------:R-:W-:-:S03]  /*12100*/  MOV R4, 0x12120 ;  /* 0x0001212000047802 */ /* 0x000fc60000000f00 */
[----:B-12---:R-:W-:Y:S05]  /*12110*/  CALL.REL.NOINC `($_ZN7cutlass13device_kernelIN5flash19enable_sm80_to_sm89INS1_16FlashAttnBwdSm80INS1_25CollectiveMainloopBwdSm80ILi2ELi2EN4cute5tupleIJNS5_1CILi128EEES8_NS7_ILi64EEEEEENS_10bfloat16_tEfNS_4arch4Sm80ELb0ELb0ELb1ELb1ELb0ELb0ELb0ELb0ELi2ELi4ELi4ELi4ELb0EEENS1_21CollectiveEpilogueBwdISA_SB_SD_Li256ELb1ELb0ELi2EEENS1_19SingleTileSchedulerILb1ELb0ELb0ELi128EEEEEEEEEvNT_6ParamsE$_ZZN4cuteplIJiiEJNS_1CILi0EEES2_EEEDaRKNS_15ArithmeticTupleIJDpT_EEERKNS3_IJDpT0_EEEENKUlDpRKT_E_clIJiiEEEDaSH_) ;  /* 0xfffff4b000007944 */ /* 0x006fea0003c3ffff */
[----:B------:R-:W2:Y:S04]  /*12120*/  LD.E R49, [R48.64+0x8] ;  /* 0x0000080430317980 */ /* 0x000ea8000c101900 */
[----:B------:R3:W-:Y:S01]  /*12130*/  STL [R1+0x13ac], RZ ;  /* 0x0013acff01007387 */ /* 0x0007e20000100800 */
[----:B--2---:R-:W-:-:S05]  /*12140*/  IMAD R12, R12, -0x80, R49 ;  /* 0xffffff800c0c7824 */ /* 0x004fca00078e0231 */
[----:B---3-5:R-:W-:Y:S02]  /*12150*/  IADD3 R5, R12, -R3, RZ ;  /* 0x800000030c057210 */ /* 0x028fe40007ffe0ff */
.L_x_1209:
[C---:B--2---:R-:W-:Y:S01]  /*12160*/  IADD3 R4, R47.reuse, 0x1, RZ ;  /* 0x000000012f047810 */ /* 0x044fe20007ffe0ff */
[----:B------:R-:W-:Y:S01]  /*12170*/  IMAD.MOV.U32 R3, RZ, RZ, R47 ;  /* 0x000000ffff037224 */ /* 0x000fe200078e002f */
[----:B------:R-:W-:Y:S01]  /*12180*/  ISETP.GE.U32.AND P0, PT, R47, 0xf, PT ;  /* 0x0000000f2f00780c */ /* 0x000fe20003f06070 */
[----:B------:R-:W-:Y:S01]  /*12190*/  IMAD.MOV.U32 R13, RZ, RZ, R15 ;  /* 0x000000ffff0d7224 */ /* 0x000fe200078e000f */
[----:B-1----:R-:W-:Y:S01]  /*121a0*/  MOV R8, 0x121d0 ;  /* 0x000121d000087802 */ /* 0x002fe20000000f00 */
[----:B------:R-:W-:-:S05]  /*121b0*/  IMAD.MOV.U32 R47, RZ, RZ, R4 ;  /* 0x000000ffff2f7224 */ /* 0x000fca00078e0004 */
[----:B-1----:R-:W-:Y:S05]  /*121c0*/  CALL.REL.NOINC `($_ZN7cutlass13device_kernelIN5flash19enable_sm80_to_sm89INS1_16FlashAttnBwdSm80INS1_25CollectiveMainloopBwdSm80ILi2ELi2EN4cute5tupleIJNS5_1CILi128EEES8_NS7_ILi64EEEEEENS_10bfloat16_tEfNS_4arch4Sm80ELb0ELb0ELb1ELb1ELb0ELb0ELb0ELb0ELi2ELi4ELi4ELi4ELb0EEENS1_21CollectiveEpilogueBwdISA_SB_SD_Li256ELb1ELb0ELi2EEENS1_19SingleTileSchedulerILb1ELb0ELb0ELi128EEEEEEEEEvNT_6ParamsE$_ZN4cute3eso3ESOILb1ELb0EJNS_1CILi0EEEiEEC2ERKS3_RKi) ;  /* 0xffff6b2000007944 */ /* 0x002fea0003c3ffff */
[----:B------:R-:W2:Y:S01]  /*121d0*/  LDL R6, [R1+0x1388] ;  /* 0x0013880001067983 */ /* 0x000ea20000100800 */
[----:B-1----:R-:W-:Y:S01]  /*121e0*/  IMAD.MOV.U32 R2, RZ, RZ, R15 ;  /* 0x000000ffff027224 */ /* 0x002fe200078e000f */
[----:B------:R-:W-:Y:S02]  /*121f0*/  MOV R10, 0x12240 ;  /* 0x00012240000a7802 */ /* 0x000fe40000000f00 */
[----:B--2---:R-:W-:-:S04]  /*12200*/  LEA.HI R11, R6, R6, RZ, 0x1 ;  /* 0x00000006060b7211 */ /* 0x004fc800078f08ff */
[----:B------:R-:W-:-:S05]  /*12210*/  LOP3.LUT R3, R11, 0xfffffffe, RZ, 0xc0, !PT ;  /* 0xfffffffe0b037812 */ /* 0x000fca00078ec0ff */
[----:B------:R-:W-:Y:S02]  /*12220*/  IMAD.IADD R3, R6, 0x1, -R3 ;  /* 0x0000000106037824 */ /* 0x000fe400078e0a03 */
[----:B------:R-:W-:Y:S05]  /*12230*/  CALL.REL.NOINC `($_ZN7cutlass13device_kernelIN5flash19enable_sm80_to_sm89INS1_16FlashAttnBwdSm80INS1_25CollectiveMainloopBwdSm80ILi2ELi2EN4cute5tupleIJNS5_1CILi128EEES8_NS7_ILi64EEEEEENS_10bfloat16_tEfNS_4arch4Sm80ELb0ELb0ELb1ELb1ELb0ELb0ELb0ELb0ELi2ELi4ELi4ELi4ELb0EEENS1_21CollectiveEpilogueBwdISA_SB_SD_Li256ELb1ELb0ELi2EEENS1_19SingleTileSchedulerILb1ELb0ELb0ELi128EEEEEEEEEvNT_6ParamsE$_ZN4cute5tupleIJiEEC2ERKi) ;  /* 0xffffa09000007944 */ /* 0x000fea0003c3ffff */
[----:B------:R1:W5:Y:S01]  /*12240*/  LDL R6, [R1+0x1388] ;  /* 0x0013880001067983 */ /* 0x0003620000100800 */
[----:B------:R-:W-:Y:S01]  /*12250*/  IMAD.SHL.U32 R3, R11, 0x8, RZ ;  /* 0x000000080b037824 */ /* 0x000fe200078e00ff */
[----:B------:R-:W-:Y:S01]  /*12260*/  MOV R10, 0x122a0 ;  /* 0x000122a0000a7802 */ /* 0x000fe20000000f00 */
[----:B------:R-:W-:-:S03]  /*12270*/  IMAD.MOV.U32 R2, RZ, RZ, R15 ;  /* 0x000000ffff027224 */ /* 0x000fc600078e000f */
[----:B------:R-:W-:Y:S02]  /*12280*/  LOP3.LUT R3, R3, 0xfffffff0, RZ, 0xc0, !PT ;  /* 0xfffffff003037812 */ /* 0x000fe400078ec0ff */
        /* <DEDUP_REMOVED lines=18> */
[----:B-1---5:R-:W-:Y:S05]  /*123b0*/  CALL.REL.NOINC `($_ZN7cutlass13device_kernelIN5flash19enable_sm80_to_sm89INS1_16FlashAttnBwdSm80INS1_25CollectiveMainloopBwdSm80ILi2ELi2EN4cute5tupleIJNS5_1CILi128EEES8_NS7_ILi64EEEEEENS_10bfloat16_tEfNS_4arch4Sm80ELb0ELb0ELb1ELb1ELb0ELb0ELb0ELb0ELi2ELi4ELi4ELi4ELb0EEENS1_21CollectiveEpilogueBwdISA_SB_SD_Li256ELb1ELb0ELi2EEENS1_19SingleTileSchedulerILb1ELb0ELb0ELi128EEEEEEEEEvNT_6ParamsE$_ZN4cute5tupleIJNS_1CILi0EEEiEEC2ERKS2_RKi) ;  /* 0xffff9e2000007944 */ /* 0x022fea0003c3ffff */
[----:B------:R-:W2:Y:S01]  /*123c0*/  LDL R3, [R1+0x1388] ;  /* 0x0013880001037983 */ /* 0x000ea20000100800 */
[----:B------:R-:W-:Y:S02]  /*123d0*/  MOV R10, 0x12400 ;  /* 0x00012400000a7802 */ /* 0x000fe40000000f00 */
[----:B--2---:R-:W-:Y:S02]  /*123e0*/  IADD3 R3, R12, R3, RZ ;  /* 0x000000030c037210 */ /* 0x004fe40007ffe0ff */
[----:B------:R-:W-:Y:S05]  /*123f0*/  CALL.REL.NOINC `($_ZN7cutlass13device_kernelIN5flash19enable_sm80_to_sm89INS1_16FlashAttnBwdSm80INS1_25CollectiveMainloopBwdSm80ILi2ELi2EN4cute5tupleIJNS5_1CILi128EEES8_NS7_ILi64EEEEEENS_10bfloat16_tEfNS_4arch4Sm80ELb0ELb0ELb1ELb1ELb0ELb0ELb0ELb0ELi2ELi4ELi4ELi4ELb0EEENS1_21CollectiveEpilogueBwdISA_SB_SD_Li256ELb1ELb0ELi2EEENS1_19SingleTileSchedulerILb1ELb0ELb0ELi128EEEEEEEEEvNT_6ParamsE$_ZZN4cuteplIJNS_1CILi0EEEiEJS2_iEEEDaRKNS_15ArithmeticTupleIJDpT_EEERKNS3_IJDpT0_EEEENKUlDpRKT_E_clIJS2_iEEEDaSH_) ;  /* 0xffffefe000007944 */ /* 0x000fea0003c3ffff */
[----:B------:R-:W-:Y:S02]  /*12400*/  MOV R10, 0x12420 ;  /* 0x00012420000a7802 */ /* 0x000fe40000000f00 */
[----:B-1---5:R-:W-:Y:S05]  /*12410*/  CALL.REL.NOINC `($_ZN7cutlass13device_kernelIN5flash19enable_sm80_to_sm89INS1_16FlashAttnBwdSm80INS1_25CollectiveMainloopBwdSm80ILi2ELi2EN4cute5tupleIJNS5_1CILi128EEES8_NS7_ILi64EEEEEENS_10bfloat16_tEfNS_4arch4Sm80ELb0ELb0ELb1ELb1ELb0ELb0ELb0ELb0ELi2ELi4ELi4ELi4ELb0EEENS1_21CollectiveEpilogueBwdISA_SB_SD_Li256ELb1ELb0ELi2EEENS1_19SingleTileSchedulerILb1ELb0ELb0ELi128EEEEEEEEEvNT_6ParamsE$_ZZN4cuteplIJNS_1CILi0EEEEJS2_iEEEDaRKNS_15ArithmeticTupleIJDpT_EEERKNS3_IJDpT0_EEEENKUlDpRKT_E_clIJS2_iEEEDaSH_) ;  /* 0xffffed8000007944 */ /* 0x022fea0003c3ffff */
[----:B------:R-:W-:Y:S02]  /*12420*/  MOV R10, 0x12440 ;  /* 0x00012440000a7802 */ /* 0x000fe40000000f00 */
[----:B-1---5:R-:W-:Y:S05]  /*12430*/  CALL.REL.NOINC `($_ZN7cutlass13device_kernelIN5flash19enable_sm80_to_sm89INS1_16FlashAttnBwdSm80INS1_25CollectiveMainloopBwdSm80ILi2ELi2EN4cute5tupleIJNS5_1CILi128EEES8_NS7_ILi64EEEEEENS_10bfloat16_tEfNS_4arch4Sm80ELb0ELb0ELb1ELb1ELb0ELb0ELb0ELb0ELi2ELi4ELi4ELi4ELb0EEENS1_21CollectiveEpilogueBwdISA_SB_SD_Li256ELb1ELb0ELi2EEENS1_19SingleTileSchedulerILb1ELb0ELb0ELi128EEEEEEEEEvNT_6ParamsE$_ZZN4cuteplIJNS_1CILi0EEES2_EJS2_iEEEDaRKNS_15ArithmeticTupleIJDpT_EEERKNS3_IJDpT0_EEEENKUlDpRKT_E_clIJS2_iEEEDaSH_) ;  /* 0xffffedd000007944 */ /* 0x022fea0003c3ffff */
[----:B-----5:R-:W-:Y:S01]  /*12440*/  ISETP.GE.AND P1, PT, R2, R5, PT ;  /* 0x000000050200720c */ /* 0x020fe20003f26270 */
[----:B------:R-:W-:-:S12]  /*12450*/  BSSY B0, `(.L_x_1207) ;  /* 0x0000056000007945 */ /* 0x000fd80003800000 */
[----:B------:R-:W-:Y:S05]  /*12460*/  @!P1 BRA `(.L_x_1208) ;  /* 0x0000054000009947 */ /* 0x000fea0003800000 */
[----:B------:R-:W-:Y:S01]  /*12470*/  IMAD.MOV.U32 R3, RZ, RZ, R15 ;  /* 0x000000ffff037224 */ /* 0x000fe200078e000f */
[----:B------:R-:W-:Y:S01]  /*12480*/  MOV R10, RZ ;  /* 0x000000ff000a7202 */ /* 0x000fe20000000f00 */
[----:B------:R-:W-:Y:S01]  /*12490*/  IMAD.MOV.U32 R2, RZ, RZ, R14 ;  /* 0x000000ffff027224 */ /* 0x000fe200078e000e */
[----:B------:R-:W-:Y:S02]  /*124a0*/  MOV R8, 0x124c0 ;  /* 0x000124c000087802 */ /* 0x000fe40000000f00 */
[----:B-1----:R-:W-:Y:S05]  /*124b0*/  CALL.REL.NOINC `($_ZN7cutlass13device_kernelIN5flash19enable_sm80_to_sm89INS1_16FlashAttnBwdSm80INS1_25CollectiveMainloopBwdSm80ILi2ELi2EN4cute5tupleIJNS5_1CILi128EEES8_NS7_ILi64EEEEEENS_10bfloat16_tEfNS_4arch4Sm80ELb0ELb0ELb1ELb1ELb0ELb0ELb0ELb0ELi2ELi4ELi4ELi4ELb0EEENS1_21CollectiveEpilogueBwdISA_SB_SD_Li256ELb1ELb0ELi2EEENS1_19SingleTileSchedulerILb1ELb0ELb0ELi128EEEEEEEEEvNT_6ParamsE$_ZN4cute3eso3ESOILb0ELb0EJiiEEC2ERKiS4_) ;  /* 0xffff59a000007944 */ /* 0x002fea0003c3ffff */
        /* <DEDUP_REMOVED lines=79> */
.L_x_1208:
[----:B------:R-:W-:Y:S05]  /*129b0*/  BSYNC B0 ;  /* 0x0000000000007941 */ /* 0x000fea0003800000 */
.L_x_1207:
[----:B------:R2:W-:Y:S01]  /*129c0*/  STL [R1+0x13ac], R4 ;  /* 0x0013ac0401007387 */ /* 0x0005e20000100800 */
[----:B------:R-:W-:Y:S05]  /*129d0*/  @!P0 BRA `(.L_x_1209) ;  /* 0xfffff78000008947 */ /* 0x000fea000383ffff */
[----:B------:R-:W-:-:S04]  /*129e0*/  MOV R45, 0x0 ;  /* 0x00000000002d7802 */ /* 0x000fc80000000f00 */
[----:B------:R-:W-:Y:S05]  /*129f0*/  RET.REL.NODEC R44 `(_ZN7cutlass13device_kernelIN5flash19enable_sm80_to_sm89INS1_16FlashAttnBwdSm80INS1_25CollectiveMainloopBwdSm80ILi2ELi2EN4cute5tupleIJNS5_1CILi128EEES8_NS7_ILi64EEEEEENS_10bfloat16_tEfNS_4arch4Sm80ELb0ELb0ELb1ELb1ELb0ELb0ELb0ELb0ELi2ELi4ELi4ELi4ELb0EEENS1_21CollectiveEpilogueBwdISA_SB_SD_Li256ELb1ELb0ELi2EEENS1_19SingleTileSchedulerILb1ELb0ELb0ELi128EEEEEEEEEvNT_6ParamsE) ;  /* 0xfffed6002c007950 */ /* 0x000fea0003c3ffff */
        .type           $_ZN7cutlass13device_kernelIN5flash19enable_sm80_to_sm89INS1_16FlashAttnBwdSm80INS1_25CollectiveMainloopBwdSm80ILi2ELi2EN4cute5tupleIJNS5_1CILi128EEES8_NS7_ILi64EEEEEENS_10bfloat16_tEfNS_4arch4Sm80ELb0ELb0ELb1ELb1ELb0ELb0ELb0ELb0ELi2ELi4ELi4ELi4ELb0EEENS1_21CollectiveEpilogueBwdISA_SB_SD_Li256ELb1ELb0ELi2EEENS1_19SingleTileSchedulerILb1ELb0ELb0ELi128EEEEEEEEEvNT_6ParamsE$_ZZN5flash25CollectiveMainloopBwdSm80ILi2ELi2EN4cute5tupleIJNS1_1CILi128EEES4_NS3_ILi64EEEEEEN7cutlass10bfloat16_tEfNS7_4arch4Sm80ELb0ELb0ELb1ELb1ELb0ELb0ELb0ELb0ELi2ELi4ELi4ELi4ELb0EE3mmaINS_16FlashAttnBwdSm80ISB_NS_21CollectiveEpilogueBwdIS6_S8_SA_Li256ELb1ELb0ELi2EEENS_19SingleTileSchedulerILb1ELb0ELb0ELi128EEEE13SharedStorageENS1_6TensorINS1_11ArrayEngineIfLm32EEENS1_6LayoutINS2_IJNS2_IJNS3_ILi2EEESO_EEESO_NS3_ILi4EEEEEENS2_IJNS2_IJNS3_ILi1EEESO_EEESQ_NS3_ILi8EEEEEEEEEEEEbRKNSB_6ParamsERT0_S12_iNS2_IJiiiEEERT_ENKUliT_E_clIZSC_ISJ_SX_EbS10_S12_S12_iS13_S15_EUlRS16_iE_EEDaiS16_,@function
        .size           $_ZN7cutlass13device_kernelIN5flash19enable_sm80_to_sm89INS1_16FlashAttnBwdSm80INS1_25CollectiveMainloopBwdSm80ILi2ELi2EN4cute5tupleIJNS5_1CILi128EEES8_NS7_ILi64EEEEEENS_10bfloat16_tEfNS_4arch4Sm80ELb0ELb0ELb1ELb1ELb0ELb0ELb0ELb0ELi2ELi4ELi4ELi4ELb0EEENS1_21CollectiveEpilogueBwdISA_SB_SD_Li256ELb1ELb0ELi2EEENS1_19SingleTileSchedulerILb1ELb0ELb0ELi128EEEEEEEEEvNT_6ParamsE$_ZZN5flash25CollectiveMainloopBwdSm80ILi2ELi2EN4cute5tupleIJNS1_1CILi128EEES4_NS3_ILi64EEEEEEN7cutlass10bfloat16_tEfNS7_4arch4Sm80ELb0ELb0ELb1ELb1ELb0ELb0ELb0ELb0ELi2ELi4ELi4ELi4ELb0EE3mmaINS_16FlashAttnBwdSm80ISB_NS_21CollectiveEpilogueBwdIS6_S8_SA_Li256ELb1ELb0ELi2EEENS_19SingleTileSchedulerILb1ELb0ELb0ELi128EEEE13SharedStorageENS1_6TensorINS1_11ArrayEngineIfLm32EEENS1_6LayoutINS2_IJNS2_IJNS3_ILi2EEESO_EEESO_NS3_ILi4EEEEEENS2_IJNS2_IJNS3_ILi1EEESO_EEESQ_NS3_ILi8EEEEEEEEEEEEbRKNSB_6ParamsERT0_S12_iNS2_IJiiiEEERT_ENKUliT_E_clIZSC_ISJ_SX_EbS10_S12_S12_iS13_S15_EUlRS16_iE_EEDaiS16_,($_ZN7cutlass13device_kernelIN5flash19enable_sm80_to_sm89INS1_16FlashAttnBwdSm80INS1_25CollectiveMainloopBwdSm80ILi2ELi2EN4cute5tupleIJNS5_1CILi128EEES8_NS7_ILi64EEEEEENS_10bfloat16_tEfNS_4arch4Sm80ELb0ELb0ELb1ELb1ELb0ELb0ELb0ELb0ELi2ELi4ELi4ELi4ELb0EEENS1_21CollectiveEpilogueBwdISA_SB_SD_Li256ELb1ELb0ELi2EEENS1_19SingleTileSchedulerILb1ELb0ELb0ELi128EEEEEEEEEvNT_6ParamsE$_ZZN5flash25CollectiveMainloopBwdSm80ILi2ELi2EN4cute5tupleIJNS1_1CILi128EEES4_NS3_ILi64EEEEEEN7cutlass10bfloat16_tEfNS7_4arch4Sm80ELb0ELb0ELb1ELb1ELb0ELb0ELb0ELb0ELi2ELi4ELi4ELi4ELb0EE3mmaINS_16FlashAttnBwdSm80ISB_NS_21CollectiveEpilogueBwdIS6_S8_SA_Li256ELb1ELb0ELi2EEENS_19SingleTileSchedulerILb1ELb0ELb0ELi128EEEE13SharedStorageENS1_6TensorINS1_11ArrayEngineIfLm32EEENS1_6LayoutINS2_IJNS2_IJNS3_ILi2EEESO_EEESO_NS3_ILi4EEEEEENS2_IJNS2_IJNS3_ILi1EEESO_EEESQ_NS3_ILi8EEEEEEEEEEEEbRKNSB_6ParamsERT0_S12_iNS2_IJiiiEEERT_ENKUliiE0_clEii - $_ZN7cutlass13device_kernelIN5flash19enable_sm80_to_sm89INS1_16FlashAttnBwdSm80INS1_25CollectiveMainloopBwdSm80ILi2ELi2EN4cute5tupleIJNS5_1CILi128EEES8_NS7_ILi64EEEEEENS_10bfloat16_tEfNS_4arch4Sm80ELb0ELb0ELb1ELb1ELb0ELb0ELb0ELb0ELi2ELi4ELi4ELi4ELb0EEENS1_21CollectiveEpilogueBwdISA_SB_SD_Li256ELb1ELb0ELi2EEENS1_19SingleTileSchedulerILb1ELb0ELb0ELi128EEEEEEEEEvNT_6ParamsE$_ZZN5flash25CollectiveMainloopBwdSm80ILi2ELi2EN4cute5tupleIJNS1_1CILi128EEES4_NS3_ILi64EEEEEEN7cutlass10bfloat16_tEfNS7_4arch4Sm80ELb0ELb0ELb1ELb1ELb0ELb0ELb0ELb0ELi2ELi4ELi4ELi4ELb0EE3mmaINS_16FlashAttnBwdSm80ISB_NS_21CollectiveEpilogueBwdIS6_S8_SA_Li256ELb1ELb0ELi2EEENS_19SingleTileSchedulerILb1ELb0ELb0ELi128EEEE13SharedStorageENS1_6TensorINS1_11ArrayEngineIfLm32EEENS1_6LayoutINS2_IJNS2_IJNS3_ILi2EEESO_EEESO_NS3_ILi4EEEEEENS2_IJNS2_IJNS3_ILi1EEESO_EEESQ_NS3_ILi8EEEEEEEEEEEEbRKNSB_6ParamsERT0_S12_iNS2_IJiiiEEERT_ENKUliT_E_clIZSC_ISJ_SX_EbS10_S12_S12_iS13_S15_EUlRS16_iE_EEDaiS16_)
$_ZN7cutlass13device_kernelIN5flash19enable_sm80_to_sm89INS1_16FlashAttnBwdSm80INS1_25CollectiveMainloopBwdSm80ILi2ELi2EN4cute5tupleIJNS5_1CILi128EEES8_NS7_ILi64EEEEEENS_10bfloat16_tEfNS_4arch4Sm80ELb0ELb0ELb1ELb1ELb0ELb0ELb0ELb0ELi2ELi4ELi4ELi4ELb0EEENS1_21CollectiveEpilogueBwdISA_SB_SD_Li256ELb1ELb0ELi2EEENS1_19SingleTileSchedulerILb1ELb0ELb0ELi128EEEEEEEEEvNT_6ParamsE$_ZZN5flash25CollectiveMainloopBwdSm80ILi2ELi2EN4cute5tupleIJNS1_1CILi128EEES4_NS3_ILi64EEEEEEN7cutlass10bfloat16_tEfNS7_4arch4Sm80ELb0ELb0ELb1ELb1ELb0ELb0ELb0ELb0ELi2ELi4ELi4ELi4ELb0EE3mmaINS_16FlashAttnBwdSm80ISB_NS_21CollectiveEpilogueBwdIS6_S8_SA_Li256ELb1ELb0ELi2EEENS_19SingleTileSchedulerILb1ELb0ELb0ELi128EEEE13SharedStorageENS1_6TensorINS1_11ArrayEngineIfLm32EEENS1_6LayoutINS2_IJNS2_IJNS3_ILi2EEESO_EEESO_NS3_ILi4EEEEEENS2_IJNS2_IJNS3_ILi1EEESO_EEESQ_NS3_ILi8EEEEEEEEEEEEbRKNSB_6ParamsERT0_S12_iNS2_IJiiiEEERT_ENKUliT_E_clIZSC_ISJ_SX_EbS10_S12_S12_iS13_S15_EUlRS16_iE_EEDaiS16_:
        /* <DEDUP_REMOVED lines=49> */
[----:B-1---5:R-:W-:Y:S05]  /*12d10*/  CALL.REL.NOINC `($_ZN7cutlass13device_kernelIN5flash19enable_sm80_to_sm89INS1_16FlashAttnBwdSm80INS1_25CollectiveMainloopBwdSm80ILi2ELi2EN4cute5tupleIJNS5_1CILi128EEES8_NS7_ILi64EEEEEENS_10bfloat16_tEfNS_4arch4Sm80ELb0ELb0ELb1ELb1ELb0ELb0ELb0ELb0ELi2ELi4ELi4ELi4ELb0EEENS1_21CollectiveEpilogueBwdISA_SB_SD_Li256ELb1ELb0ELi2EEENS1_19SingleTileSchedulerILb1ELb0ELb0ELi128EEEEEEEEEvNT_6ParamsE$_ZN4cute8smem_ptrIPN7cutlass10bfloat16_tEECI1NS_12iter_adaptorIS3_S4_EEES3_) ;  /* 0xffff979000007944 */ /* 0x022fea0003c3ffff */
[----:B-1----:R1:W5:Y:S01]  /*12d20*/  LDL.64 R2, [R1+0x758] ;  /* 0x0007580001027983 */ /* 0x0023620000100a00 */
[----:B------:R-:W-:-:S03]  /*12d30*/  MOV R6, 0x12d50 ;  /* 0x00012d5000067802 */ /* 0x000fc60000000f00 */
[----:B-1---5:R-:W-:Y:S05]  /*12d40*/  CALL.REL.NOINC `($_ZN7cutlass13device_kernelIN5flash19enable_sm80_to_sm89INS1_16FlashAttnBwdSm80INS1_25CollectiveMainloopBwdSm80ILi2ELi2EN4cute5tupleIJNS5_1CILi128EEES8_NS7_ILi64EEEEEENS_10bfloat16_tEfNS_4arch4Sm80ELb0ELb0ELb1ELb1ELb0ELb0ELb0ELb0ELi2ELi4ELi4ELi4ELb0EEENS1_21CollectiveEpilogueBwdISA_SB_SD_Li256ELb1ELb0ELi2EEENS1_19SingleTileSchedulerILb1ELb0ELb0ELi128EEEEEEEEEvNT_6ParamsE$_ZN4cute3eso3ESOILb1ELb0EJNS_14ComposedLayoutINS_7SwizzleILi3ELi3ELi3EEENS_1CILj0EEENS_6LayoutINS_5tupleIJNS8_IJNS5_ILi8EEENS5_ILi16EEEEEENS8_IJNS5_ILi64EEENS5_ILi1EEEEEEEEENS8_IJNS8_IJSC_NS5_ILi512EEEEEENS8_IJSD_NS5_ILi0EEEEEEEEEEEEENS_10ViewEngineINS_8smem_ptrIPN7cutlass10bfloat16_tEEEEEEEC2ERKSM_RKST_) ;  /* 0xffff5dc000007944 */ /* 0x022fea0003c3ffff */
[----:B-1----:R1:W5:Y:S01]  /*12d50*/  LDL.64 R2, [R1+0x758] ;  /* 0x0007580001027983 */ /* 0x0023620000100a00 */
[----:B------:R-:W-:-:S03]  /*12d60*/  MOV R6, 0x12d80 ;  /* 0x00012d8000067802 */ /* 0x000fc60000000f00 */
[----:B-1---5:R-:W-:Y:S05]  /*12d70*/  CALL.REL.NOINC `($_ZN7cutlass13device_kernelIN5flash19enable_sm80_to_sm89INS1_16FlashAttnBwdSm80INS1_25CollectiveMainloopBwdSm80ILi2ELi2EN4cute5tupleIJNS5_1CILi128EEES8_NS7_ILi64EEEEEENS_10bfloat16_tEfNS_4arch4Sm80ELb0ELb0ELb1ELb1ELb0ELb0ELb0ELb0ELi2ELi4ELi4ELi4ELb0EEENS1_21CollectiveEpilogueBwdISA_SB_SD_Li256ELb1ELb0ELi2EEENS1_19SingleTileSchedulerILb1ELb0ELb0ELi128EEEEEEEEEvNT_6ParamsE$_ZN4cute3eso3ESOILb1ELb0EJNS_14ComposedLayoutINS_7SwizzleILi3ELi3ELi3EEENS_1CILj0EEENS_6LayoutINS_5tupleIJNS8_IJNS8_IJNS5_ILi4EEENS5_ILi8EEEEEENS8_IJS9_NS5_ILi1EEEEEEEEENS8_IJNS8_IJNS5_ILi2EEESF_SF_EEENS8_IJSF_S9_EEEEEEEEENS8_IJNS8_IJNS8_IJSF_NS5_ILi64EEEEEENS8_IJNS5_ILi1024EEENS5_ILi0EEEEEEEEENS8_IJNS8_IJSC_NS5_ILi512EEESA_EEENS8_IJNS5_ILi4096EEENS5_ILi16EEEEEEEEEEEEEEEENS_10ViewEngineINS_8smem_ptrIPN7cutlass10bfloat16_tEEEEEEEC2ERKSY_RKS15_) ;  /* 0xffff5e3000007944 */ /* 0x022fea0003c3ffff */
[----:B------:R-:W-:Y:S01]  /*12d80*/  ULDC.64 UR4, c[0x0][0x118] ;  /* 0x0000460000047ab9 */ /* 0x000fe20000000a00 */
[----:B------:R2:W5:Y:S04]  /*12d90*/  LDL.64 R56, [R1+0x758] ;  /* 0x0007580001387983 */ /* 0x0005680000100a00 */
[----:B-1----:R2:W5:Y:S01]  /*12da0*/  LD.E R3, [R54.64+0x8] ;  /* 0x0000080436037980 */ /* 0x002562000c101900 */
[----:B------:R-:W-:-:S02]  /*12db0*/  MOV R2, R23 ;  /* 0x0000001700027202 */ /* 0x000fc40000000f00 */
[----:B------:R-:W-:Y:S02]  /*12dc0*/  MOV R6, 0x12de0 ;  /* 0x00012de000067802 */ /* 0x000fe40000000f00 */
[----:B--2--5:R-:W-:Y:S05]  /*12dd0*/  CALL.REL.NOINC `($_ZN7cutlass13device_kernelIN5flash19enable_sm80_to_sm89INS1_16FlashAttnBwdSm80INS1_25CollectiveMainloopBwdSm80ILi2ELi2EN4cute5tupleIJNS5_1CILi128EEES8_NS7_ILi64EEEEEENS_10bfloat16_tEfNS_4arch4Sm80ELb0ELb0ELb1ELb1ELb0ELb0ELb0ELb0ELi2ELi4ELi4ELi4ELb0EEENS1_21CollectiveEpilogueBwdISA_SB_SD_Li256ELb1ELb0ELi2EEENS1_19SingleTileSchedulerILb1ELb0ELb0ELi128EEEEEEEEEvNT_6ParamsE$_ZN4cute3eso3ESOILb0ELb1EJiNS_1CILi0EEEEEC2ERKiRKS3_) ;  /* 0xffff586000007944 */ /* 0x024fea0003c3ffff */
[----:B------:R-:W2:Y:S01]  /*12de0*/  LDL R8, [R1+0x758] ;  /* 0x0007580001087983 */ /* 0x000ea20000100800 */
[----:B------:R-:W-:Y:S01]  /*12df0*/  ULDC.64 UR4, c[0x0][0x118] ;  /* 0x0000460000047ab9 */ /* 0x000fe20000000a00 */
[----:B-1----:R-:W-:Y:S01]  /*12e00*/  IMAD.MOV.U32 R3, RZ, RZ, R23 ;  /* 0x000000ffff037224 */ /* 0x002fe200078e0017 */
[----:B------:R-:W-:Y:S01]  /*12e10*/  MOV R2, R49 ;  /* 0x0000003100027202 */ /* 0x000fe20000000f00 */
[----:B--2---:R1:W-:Y:S04]  /*12e20*/  STL [R1+0x11e8], R8 ;  /* 0x0011e80801007387 */ /* 0x0043e80000100800 */
[----:B------:R1:W5:Y:S01]  /*12e30*/  LD.E R6, [R54.64+0x4] ;  /* 0x0000040436067980 */ /* 0x000362000c101900 */
[----:B------:R-:W-:-:S03]  /*12e40*/  MOV R4, 0x12e60 ;  /* 0x00012e6000047802 */ /* 0x000fc60000000f00 */
[----:B-1---5:R-:W-:Y:S05]  /*12e50*/  CALL.REL.NOINC `($_ZN7cutlass13device_kernelIN5flash19enable_sm80_to_sm89INS1_16FlashAttnBwdSm80INS1_25CollectiveMainloopBwdSm80ILi2ELi2EN4cute5tupleIJNS5_1CILi128EEES8_NS7_ILi64EEEEEENS_10bfloat16_tEfNS_4arch4Sm80ELb0ELb0ELb1ELb1ELb0ELb0ELb0ELb0ELi2ELi4ELi4ELi4ELb0EEENS1_21CollectiveEpilogueBwdISA_SB_SD_Li256ELb1ELb0ELi2EEENS1_19SingleTileSchedulerILb1ELb0ELb0ELi128EEEEEEEEEvNT_6ParamsE$_ZN4cute3eso3ESOILb0ELb0EJiNS_5tupleIJiNS_1CILi0EEEEEEEEC2ERKiRKS5_) ;  /* 0xffff4ef000007944 */ /* 0x022fea0003c3ffff */
[----:B-1----:R1:W5:Y:S01]  /*12e60*/  LDL.64 R2, [R1+0x758] ;  /* 0x0007580001027983 */ /* 0x0023620000100a00 */
[----:B------:R-:W-:-:S02]  /*12e70*/  MOV R4, R23 ;  /* 0x0000001700047202 */ /* 0x000fc40000000f00 */
[----:B------:R-:W-:Y:S02]  /*12e80*/  MOV R6, 0x12ea0 ;  /* 0x00012ea000067802 */ /* 0x000fe40000000f00 */
[----:B-1---5:R-:W-:Y:S05]  /*12e90*/  CALL.REL.NOINC `($_ZN7cutlass13device_kernelIN5flash19enable_sm80_to_sm89INS1_16FlashAttnBwdSm80INS1_25CollectiveMainloopBwdSm80ILi2ELi2EN4cute5tupleIJNS5_1CILi128EEES8_NS7_ILi64EEEEEENS_10bfloat16_tEfNS_4arch4Sm80ELb0ELb0ELb1ELb1ELb0ELb0ELb0ELb0ELi2ELi4ELi4ELi4ELb0EEENS1_21CollectiveEpilogueBwdISA_SB_SD_Li256ELb1ELb0ELi2EEENS1_19SingleTileSchedulerILb1ELb0ELb0ELi128EEEEEEEEEvNT_6ParamsE$_ZN4cute3eso3ESOILb0ELb1EJNS_5tupleIJiNS2_IJiNS_1CILi0EEEEEEEEENS2_IJNS_10UnderscoreENS2_IJS7_S7_EEEEEEEEC2ERKS6_RKS9_) ;  /* 0xffff553000007944 */ /* 0x022fea0003c3ffff */
[----:B------:R-:W2:Y:S01]  /*12ea0*/  LDL.64 R8, [R1+0x758] ;  /* 0x0007580001087983 */ /* 0x000ea20000100a00 */
[----:B-1----:R-:W-:Y:S02]  /*12eb0*/  MOV R2, R52 ;  /* 0x0000003400027202 */ /* 0x002fe40000000f00 */
[----:B------:R-:W-:Y:S01]  /*12ec0*/  MOV R4, 0x12f00 ;  /* 0x00012f0000047802 */ /* 0x000fe20000000f00 */
[----:B--2---:R1:W-:Y:S04]  /*12ed0*/  STL [R1+0x11ec], R8 ;  /* 0x0011ec0801007387 */ /* 0x0043e80000100800 */
[----:B------:R1:W-:Y:S02]  /*12ee0*/  STL [R1+0x11f0], R9 ;  /* 0x0011f00901007387 */ /* 0x0003e40000100800 */
[----:B-1----:R-:W-:Y:S05]  /*12ef0*/  CALL.REL.NOINC `($_ZN7cutlass13device_kernelIN5flash19enable_sm80_to_sm89INS1_16FlashAttnBwdSm80INS1_25CollectiveMainloopBwdSm80ILi2ELi2EN4cute5tupleIJNS5_1CILi128EEES8_NS7_ILi64EEEEEENS_10bfloat16_tEfNS_4arch4Sm80ELb0ELb0ELb1ELb1ELb0ELb0ELb0ELb0ELi2ELi4ELi4ELi4ELb0EEENS1_21CollectiveEpilogueBwdISA_SB_SD_Li256ELb1ELb0ELi2EEENS1_19SingleTileSchedulerILb1ELb0ELb0ELi128EEEEEEEEEvNT_6ParamsE$_ZZN4cute4diceINS_5tupleIJNS1_IJiNS1_IJiNS_1CILi0EEEEEEEEENS1_IJNS_10UnderscoreENS1_IJS6_S6_EEEEEEEEES9_EEDaRKT_RKT0_ENKUlRKT_RKT0_E_clIS5_S5_EEDaSI_SL_) ;  /* 0xffffaa4000007944 */ /* 0x002fea0003c3ffff */
[----:B------:R2:W-:Y:S01]  /*12f00*/  STL.64 [R1+0x758], R2 ;  /* 0x0007580201007387 */ /* 0x0005e20000100a00 */
[----:B------:R-:W-:Y:S02]  /*12f10*/  MOV R4, R23 ;  /* 0x0000001700047202 */ /* 0x000fe40000000f00 */
[----:B------:R-:W-:-:S02]  /*12f20*/  MOV R8, 0x12f40 ;  /* 0x00012f4000087802 */ /* 0x000fc40000000f00 */
[----:B-12---:R-:W-:Y:S05]  /*12f30*/  CALL.REL.NOINC `($_ZN7cutlass13device_kernelIN5flash19enable_sm80_to_sm89INS1_16FlashAttnBwdSm80INS1_25CollectiveMainloopBwdSm80ILi2ELi2EN4cute5tupleIJNS5_1CILi128EEES8_NS7_ILi64EEEEEENS_10bfloat16_tEfNS_4arch4Sm80ELb0ELb0ELb1ELb1ELb0ELb0ELb0ELb0ELi2ELi4ELi4ELi4ELb0EEENS1_21CollectiveEpilogueBwdISA_SB_SD_Li256ELb1ELb0ELi2EEENS1_19SingleTileSchedulerILb1ELb0ELb0ELi128EEEEEEEEEvNT_6ParamsE$_ZZN4cute12filter_tupleINS_5tupleIJNS1_IJiNS1_IJiNS_1CILi0EEEEEEEEENS1_IJNS_10UnderscoreENS1_IJS6_S6_EEEEEEEEES9_ZNS_4diceIS9_S9_EEDaRKT_RKT0_EUlRKT_RKT0_E_EEDaSD_SG_OT1_ENKUlDpSJ_E_clIJNS1_IJiiS3_EEENS1_IJEEEEEEDaSQ_) ;  /* 0xffff97e000007944 */ /* 0x006fea0003c3ffff */
[----:B------:R-:W-:Y:S02]  /*12f40*/  MOV R70, 0x12f60 ;  /* 0x00012f6000467802 */ /* 0x000fe40000000f00 */
[----:B-12--5:R-:W-:Y:S05]  /*12f50*/  CALL.REL.NOINC `($_ZN7cutlass13device_kernelIN5flash19enable_sm80_to_sm89INS1_16FlashAttnBwdSm80INS1_25CollectiveMainloopBwdSm80ILi2ELi2EN4cute5tupleIJNS5_1CILi128EEES8_NS7_ILi64EEEEEENS_10bfloat16_tEfNS_4arch4Sm80ELb0ELb0ELb1ELb1ELb0ELb0ELb0ELb0ELi2ELi4ELi4ELi4ELb0EEENS1_21CollectiveEpilogueBwdISA_SB_SD_Li256ELb1ELb0ELi2EEENS1_19SingleTileSchedulerILb1ELb0ELb0ELi128EEEEEEEEEvNT_6ParamsE$_ZZN4cute7idx2crdINS_5tupleIJiiNS_1CILi0EEEEEENS1_IJNS1_IJNS2_ILi4EEENS2_ILi8EEEEEES5_NS2_ILi1EEEEEEEEDaRKT_RKT0_ENKUlRKT_RKT0_E_clIiS7_EEDaSI_SL_) ;  /* 0xffffd9b000007944 */ /* 0x026fea0003c3ffff */
[----:B------:R-:W-:Y:S02]  /*12f60*/  MOV R2, 0x12f80 ;  /* 0x00012f8000027802 */ /* 0x000fe40000000f00 */
[----:B-1----:R-:W-:Y:S05]  /*12f70*/  CALL.REL.NOINC `($_ZN7cutlass13device_kernelIN5flash19enable_sm80_to_sm89INS1_16FlashAttnBwdSm80INS1_25CollectiveMainloopBwdSm80ILi2ELi2EN4cute5tupleIJNS5_1CILi128EEES8_NS7_ILi64EEEEEENS_10bfloat16_tEfNS_4arch4Sm80ELb0ELb0ELb1ELb1ELb0ELb0ELb0ELb0ELi2ELi4ELi4ELi4ELb0EEENS1_21CollectiveEpilogueBwdISA_SB_SD_Li256ELb1ELb0ELi2EEENS1_19SingleTileSchedulerILb1ELb0ELb0ELi128EEEEEEEEEvNT_6ParamsE$_ZZN4cute7idx2crdINS_5tupleIJiiNS_1CILi0EEEEEENS1_IJNS1_IJNS2_ILi4EEENS2_ILi8EEEEEES5_NS2_ILi1EEEEEEEEDaRKT_RKT0_ENKUlRKT_RKT0_E_clIiS5_EEDaSI_SL_) ;  /* 0xffffd96000007944 */ /* 0x002fea0003c3ffff */
[----:B------:R1:W-:Y:S01]  /*12f80*/  STL [R1+0x758], R6 ;  /* 0x0007580601007387 */ /* 0x0003e20000100800 */
[----:B------:R-:W-:-:S02]  /*12f90*/  MOV R2, R23 ;  /* 0x0000001700027202 */ /* 0x000fc40000000f00 */
[----:B------:R-:W-:Y:S02]  /*12fa0*/  MOV R70, 0x12fc0 ;  /* 0x00012fc000467802 */ /* 0x000fe40000000f00 */
[----:B-1----:R-:W-:Y:S05]  /*12fb0*/  CALL.REL.NOINC `($_ZN7cutlass13device_kernelIN5flash19enable_sm80_to_sm89INS1_16FlashAttnBwdSm80INS1_25CollectiveMainloopBwdSm80ILi2ELi2EN4cute5tupleIJNS5_1CILi128EEES8_NS7_ILi64EEEEEENS_10bfloat16_tEfNS_4arch4Sm80ELb0ELb0ELb1ELb1ELb0ELb0ELb0ELb0ELi2ELi4ELi4ELi4ELb0EEENS1_21CollectiveEpilogueBwdISA_SB_SD_Li256ELb1ELb0ELi2EEENS1_19SingleTileSchedulerILb1ELb0ELb0ELi128EEEEEEEEEvNT_6ParamsE$_ZZN4cute9transformINS_5tupleIJiiNS_1CILi0EEEEEENS1_IJNS1_IJNS2_ILi4EEENS2_ILi8EEEEEES5_NS2_ILi1EEEEEEZNS_7idx2crdIS4_S9_EEDaRKT_RKT0_EUlRKT_RKT0_E_EEDaSD_SG_OT1_ENKUlDpSJ_E_clIJNS1_IJiiEEEiS3_EEEDaSQ_) ;  /* 0xffffe0c000007944 */ /* 0x002fea0003c3ffff */
[----:B------:R-:W-:Y:S02]  /*12fc0*/  MOV R6, 0x12fe0 ;  /* 0x00012fe000067802 */ /* 0x000fe40000000f00 */
[----:B--2--5:R-:W-:Y:S05]  /*12fd0*/  CALL.REL.NOINC `($_ZN7cutlass13device_kernelIN5flash19enable_sm80_to_sm89INS1_16FlashAttnBwdSm80INS1_25CollectiveMainloopBwdSm80ILi2ELi2EN4cute5tupleIJNS5_1CILi128EEES8_NS7_ILi64EEEEEENS_10bfloat16_tEfNS_4arch4Sm80ELb0ELb0ELb1ELb1ELb0ELb0ELb0ELb0ELi2ELi4ELi4ELi4ELb0EEENS1_21CollectiveEpilogueBwdISA_SB_SD_Li256ELb1ELb0ELi2EEENS1_19SingleTileSchedulerILb1ELb0ELb0ELi128EEEEEEEEEvNT_6ParamsE$_ZZN4cute13to_mixed_bitsINS_5tupleIJNS1_IJNS_1CILi4EEENS2_ILi8EEEEEES3_NS2_ILi1EEEEEENS1_IJNS1_IJNS2_ILi0EEENS2_ILi64EEEEEES8_S8_EEENS1_IJNS1_IJiiEEEiS8_EEEEEDaRKT_RKT0_RKT1_ENKUlRKT_RKT0_RKT1_E_clIS5_SA_SC_EEDaSP_SS_SV_) ;  /* 0xffffa2c000007944 */ /* 0x024fea0003c3ffff */
[----:B------:R-:W-:Y:S02]  /*12fe0*/  MOV R2, 0x13000 ;  /* 0x0001300000027802 */ /* 0x000fe40000000f00 */
[----:B------:R-:W-:Y:S05]  /*12ff0*/  CALL.REL.NOINC `($_ZN7cutlass13device_kernelIN5flash19enable_sm80_to_sm89INS1_16FlashAttnBwdSm80INS1_25CollectiveMainloopBwdSm80ILi2ELi2EN4cute5tupleIJNS5_1CILi128EEES8_NS7_ILi64EEEEEENS_10bfloat16_tEfNS_4arch4Sm80ELb0ELb0ELb1ELb1ELb0ELb0ELb0ELb0ELi2ELi4ELi4ELi4ELb0EEENS1_21CollectiveEpilogueBwdISA_SB_SD_Li256ELb1ELb0ELi2EEENS1_19SingleTileSchedulerILb1ELb0ELb0ELi128EEEEEEEEEvNT_6ParamsE$_ZZN4cute13to_mixed_bitsINS_5tupleIJNS1_IJNS_1CILi4EEENS2_ILi8EEEEEES3_NS2_ILi1EEEEEENS1_IJNS1_IJNS2_ILi0EEENS2_ILi64EEEEEES8_S8_EEENS1_IJNS1_IJiiEEEiS8_EEEEEDaRKT_RKT0_RKT1_ENKUlDpRKT_E_clIJNS_9MixedBitsILj0ELj448EEENS2_ILj0EEESV_EEEDaSQ_) ;  /* 0xffffa27000007944 */ /* 0x000fea0003c3ffff */
        /* <DEDUP_REMOVED lines=21> */
[----:B-1----:R-:W-:Y:S05]  /*13150*/  CALL.REL.NOINC `($_ZN7cutlass13device_kernelIN5flash19enable_sm80_to_sm89INS1_16FlashAttnBwdSm80INS1_25CollectiveMainloopBwdSm80ILi2ELi2EN4cute5tupleIJNS5_1CILi128EEES8_NS7_ILi64EEEEEENS_10bfloat16_tEfNS_4arch4Sm80ELb0ELb0ELb1ELb1ELb0ELb0ELb0ELb0ELi2ELi4ELi4ELi4ELb0EEENS1_21CollectiveEpilogueBwdISA_SB_SD_Li256ELb1ELb0ELi2EEENS1_19SingleTileSchedulerILb1ELb0ELb0ELi128EEEEEEEEEvNT_6ParamsE$_ZN4cute3eso3ESOILb0ELb0EJiiiEEC2ERKiS4_S4_) ;  /* 0xffff4fd000007944 */ /* 0x002fea0003c3ffff */
[----:B------:R2:W5:Y:S04]  /*13160*/  LDL R5, [R1+0x760] ;  /* 0x0007600001057983 */ /* 0x0005680000100800 */
[----:B-1----:R2:W5:Y:S01]  /*13170*/  LDL.64 R2, [R1+0x758] ;  /* 0x0007580001027983 */ /* 0x0025620000100a00 */
[----:B------:R-:W-:Y:S02]  /*13180*/  MOV R4, R23 ;  /* 0x0000001700047202 */ /* 0x000fe40000000f00 */
[----:B------:R-:W-:Y:S02]  /*13190*/  MOV R6, 0x131b0 ;  /* 0x000131b000067802 */ /* 0x000fe40000000f00 */
[----:B--2--5:R-:W-:Y:S05]  /*131a0*/  CALL.REL.NOINC `($_ZN7cutlass13device_kernelIN5flash19enable_sm80_to_sm89INS1_16FlashAttnBwdSm80INS1_25CollectiveMainloopBwdSm80ILi2ELi2EN4cute5tupleIJNS5_1CILi128EEES8_NS7_ILi64EEEEEENS_10bfloat16_tEfNS_4arch4Sm80ELb0ELb0ELb1ELb1ELb0ELb0ELb0ELb0ELi2ELi4ELi4ELi4ELb0EEENS1_21CollectiveEpilogueBwdISA_SB_SD_Li256ELb1ELb0ELi2EEENS1_19SingleTileSchedulerILb1ELb0ELb0ELi128EEEEEEEEEvNT_6ParamsE$_ZN4cute3eso3ESOILb1ELb0EJNS_1CILi1EEENS_5tupleIJiiiEEENS2_ILi64EEENS4_IJNS2_ILi72EEENS2_ILi144EEENS2_ILi288EEEEEENS2_ILi512EEEEEC2ERKS3_RKS5_RKS6_RKSA_RKSB_) ;  /* 0xffff5e5000007944 */ /* 0x024fea0003c3ffff */
[----:B-1----:R1:W5:Y:S04]  /*131b0*/  LDL R5, [R1+0x760] ;  /* 0x0007600001057983 */ /* 0x0023680000100800 */
[----:B------:R1:W5:Y:S01]  /*131c0*/  LDL.64 R2, [R1+0x758] ;  /* 0x0007580001027983 */ /* 0x0003620000100a00 */
[----:B------:R-:W-:-:S02]  /*131d0*/  MOV R4, R23 ;  /* 0x0000001700047202 */ /* 0x000fc40000000f00 */
[----:B------:R-:W-:Y:S02]  /*131e0*/  MOV R6, 0x13200 ;  /* 0x0001320000067802 */ /* 0x000fe40000000f00 */
[----:B-1---5:R-:W-:Y:S05]  /*131f0*/  CALL.REL.NOINC `($_ZN7cutlass13device_kernelIN5flash19enable_sm80_to_sm89INS1_16FlashAttnBwdSm80INS1_25CollectiveMainloopBwdSm80ILi2ELi2EN4cute5tupleIJNS5_1CILi128EEES8_NS7_ILi64EEEEEENS_10bfloat16_tEfNS_4arch4Sm80ELb0ELb0ELb1ELb1ELb0ELb0ELb0ELb0ELi2ELi4ELi4ELi4ELb0EEENS1_21CollectiveEpilogueBwdISA_SB_SD_Li256ELb1ELb0ELi2EEENS1_19SingleTileSchedulerILb1ELb0ELb0ELi128EEEEEEEEEvNT_6ParamsE$_ZN4cute5tupleIJNS0_IJNS_1CILi8EEENS0_IJNS1_ILi2EEES3_S3_EEENS1_ILi1EEES4_S5_EEENS0_IJS5_NS0_IJiiiEEENS1_ILi64EEENS0_IJNS1_ILi72EEENS1_ILi144EEENS1_ILi288EEEEEENS1_ILi512EEEEEEEEC2ERKS6_RKSE_) ;  /* 0xffff8f4000007944 */ /* 0x022fea0003c3ffff */
[----:B------:R1:W5:Y:S04]  /*13200*/  LDL R5, [R1+0x760] ;  /* 0x0007600001057983 */ /* 0x0003680000100800 */
[----:B------:R1:W5:Y:S01]  /*13210*/  LDL.64 R2, [R1+0x758] ;  /* 0x0007580001027983 */ /* 0x0003620000100a00 */
[----:B------:R-:W-:-:S03]  /*13220*/  MOV R4, 0x13240 ;  /* 0x0001324000047802 */ /* 0x000fc60000000f00 */
[----:B-1---5:R-:W-:Y:S05]  /*13230*/  CALL.REL.NOINC `($_ZN7cutlass13device_kernelIN5flash19enable_sm80_to_sm89INS1_16FlashAttnBwdSm80INS1_25CollectiveMainloopBwdSm80ILi2ELi2EN4cute5tupleIJNS5_1CILi128EEES8_NS7_ILi64EEEEEENS_10bfloat16_tEfNS_4arch4Sm80ELb0ELb0ELb1ELb1ELb0ELb0ELb0ELb0ELi2ELi4ELi4ELi4ELb0EEENS1_21CollectiveEpilogueBwdISA_SB_SD_Li256ELb1ELb0ELi2EEENS1_19SingleTileSchedulerILb1ELb0ELb0ELi128EEEEEEEEEvNT_6ParamsE$_ZZN4cute7flattenINS_5tupleIJNS_1CILi1EEENS1_IJiiiEEENS2_ILi64EEENS1_IJNS2_ILi72EEENS2_ILi144EEENS2_ILi288EEEEEENS2_ILi512EEEEEEEEDaRKT_ENKUlRKT_E_clIS4_EEDaSH_) ;  /* 0xffffd22000007944 */ /* 0x022fea0003c3ffff */
[----:B------:R1:W-:Y:S01]  /*13240*/  STL.64 [R1+0x758], R2 ;  /* 0x0007580201007387 */ /* 0x0003e20000100a00 */
[----:B------:R-:W-:Y:S02]  /*13250*/  MOV R6, R23 ;  /* 0x0000001700067202 */ /* 0x000fe40000000f00 */
[----:B------:R-:W-:Y:S01]  /*13260*/  MOV R4, 0x13290 ;  /* 0x0001329000047802 */ /* 0x000fe20000000f00 */
[----:B------:R1:W-:Y:S04]  /*13270*/  STL [R1+0x760], R5 ;  /* 0x0007600501007387 */ /* 0x0003e80000100800 */
[----:B-1----:R-:W-:Y:S05]  /*13280*/  CALL.REL.NOINC `($_ZN7cutlass13device_kernelIN5flash19enable_sm80_to_sm89INS1_16FlashAttnBwdSm80INS1_25CollectiveMainloopBwdSm80ILi2ELi2EN4cute5tupleIJNS5_1CILi128EEES8_NS7_ILi64EEEEEENS_10bfloat16_tEfNS_4arch4Sm80ELb0ELb0ELb1ELb1ELb0ELb0ELb0ELb0ELi2ELi4ELi4ELi4ELb0EEENS1_21CollectiveEpilogueBwdISA_SB_SD_Li256ELb1ELb0ELi2EEENS1_19SingleTileSchedulerILb1ELb0ELb0ELi128EEEEEEEEEvNT_6ParamsE$_ZZN4cute12filter_tupleINS_5tupleIJNS_1CILi1EEENS1_IJiiiEEENS2_ILi64EEENS1_IJNS2_ILi72EEENS2_ILi144EEENS2_ILi288EEEEEENS2_ILi512EEEEEEZNS_7flattenISB_EEDaRKT_EUlRKT_E_EEDaSF_OT0_ENKUlDpSI_E_clIJNS1_IJS3_EEES4_NS1_IJS5_EEES9_NS1_IJSA_EEEEEEDaSM_) ;  /* 0xffff9b2000007944 */ /* 0x002fea0003c3ffff */
[----:B------:R-:W-:Y:S02]  /*13290*/  MOV R4, R23 ;  /* 0x0000001700047202 */ /* 0x000fe40000000f00 */
[----:B------:R-:W-:-:S02]  /*132a0*/  MOV R6, 0x132c0 ;  /* 0x000132c000067802 */ /* 0x000fc40000000f00 */
[----:B--2--5:R-:W-:Y:S05]  /*132b0*/  CALL.REL.NOINC `($_ZN7cutlass13device_kernelIN5flash19enable_sm80_to_sm89INS1_16FlashAttnBwdSm80INS1_25CollectiveMainloopBwdSm80ILi2ELi2EN4cute5tupleIJNS5_1CILi128EEES8_NS7_ILi64EEEEEENS_10bfloat16_tEfNS_4arch4Sm80ELb0ELb0ELb1ELb1ELb0ELb0ELb0ELb0ELi2ELi4ELi4ELi4ELb0EEENS1_21CollectiveEpilogueBwdISA_SB_SD_Li256ELb1ELb0ELi2EEENS1_19SingleTileSchedulerILb1ELb0ELb0ELi128EEEEEEEEEvNT_6ParamsE$_ZN4cute3eso3ESOILb0ELb1EJiNS_1CILi72EEENS2_ILi512EEEEEC2ERKiRKS3_RKS4_) ;  /* 0xffff54f000007944 */ /* 0x024fea0003c3ffff */
[----:B-1----:R-:W2:Y:S01]  /*132c0*/  LDL R4, [R1+0x758] ;  /* 0x0007580001047983 */ /* 0x002ea20000100800 */
[----:B------:R-:W-:Y:S01]  /*132d0*/  IMAD.MOV.U32 R5, RZ, RZ, R3 ;  /* 0x000000ffff057224 */ /* 0x000fe200078e0003 */
[----:B------:R-:W-:Y:S01]  /*132e0*/  MOV R3, R23 ;  /* 0x0000001700037202 */ /* 0x000fe20000000f00 */
[----:B------:R-:W-:Y:S01]  /*132f0*/  IMAD.MOV.U32 R72, RZ, RZ, R51 ;  /* 0x000000ffff487224 */ /* 0x000fe200078e0033 */
[----:B------:R-:W-:Y:S01]  /*13300*/  MOV R6, 0x13330 ;  /* 0x0001333000067802 */ /* 0x000fe20000000f00 */
[----:B--2---:R1:W-:Y:S04]  /*13310*/  STL [R1+0x790], R4 ;  /* 0x0007900401007387 */ /* 0x0043e80000100800 */
[----:B-1----:R-:W-:Y:S05]  /*13320*/  CALL.REL.NOINC `($_ZN7cutlass13device_kernelIN5flash19enable_sm80_to_sm89INS1_16FlashAttnBwdSm80INS1_25CollectiveMainloopBwdSm80ILi2ELi2EN4cute5tupleIJNS5_1CILi128EEES8_NS7_ILi64EEEEEENS_10bfloat16_tEfNS_4arch4Sm80ELb0ELb0ELb1ELb1ELb0ELb0ELb0ELb0ELi2ELi4ELi4ELi4ELb0EEENS1_21CollectiveEpilogueBwdISA_SB_SD_Li256ELb1ELb0ELi2EEENS1_19SingleTileSchedulerILb1ELb0ELb0ELi128EEEEEEEEEvNT_6ParamsE$_ZN4cute3eso3ESOILb0ELb0EJiiNS_1CILi72EEENS2_ILi512EEEEEC2ERKiS7_RKS3_RKS4_) ;  /* 0xffff4d1000007944 */ /* 0x002fea0003c3ffff */
        /* <DEDUP_REMOVED lines=8> */
[----:B-1----:R-:W-:Y:S05]  /*133b0*/  CALL.REL.NOINC `($_ZN7cutlass13device_kernelIN5flash19enable_sm80_to_sm89INS1_16FlashAttnBwdSm80INS1_25CollectiveMainloopBwdSm80ILi2ELi2EN4cute5tupleIJNS5_1CILi128EEES8_NS7_ILi64EEEEEENS_10bfloat16_tEfNS_4arch4Sm80ELb0ELb0ELb1ELb1ELb0ELb0ELb0ELb0ELi2ELi4ELi4ELi4ELb0EEENS1_21CollectiveEpilogueBwdISA_SB_SD_Li256ELb1ELb0ELi2EEENS1_19SingleTileSchedulerILb1ELb0ELb0ELi128EEEEEEEEEvNT_6ParamsE$_ZN4cute3eso3ESOILb0ELb0EJiiiNS_1CILi72EEENS2_ILi512EEEEEC2ERKiS7_S7_RKS3_RKS4_) ;  /* 0xffff4f6000007944 */ /* 0x002fea0003c3ffff */
        /* <DEDUP_REMOVED lines=10> */
[----:B-1----:R-:W-:Y:S05]  /*13460*/  CALL.REL.NOINC `($_ZN7cutlass13device_kernelIN5flash19enable_sm80_to_sm89INS1_16FlashAttnBwdSm80INS1_25CollectiveMainloopBwdSm80ILi2ELi2EN4cute5tupleIJNS5_1CILi128EEES8_NS7_ILi64EEEEEENS_10bfloat16_tEfNS_4arch4Sm80ELb0ELb0ELb1ELb1ELb0ELb0ELb0ELb0ELi2ELi4ELi4ELi4ELb0EEENS1_21CollectiveEpilogueBwdISA_SB_SD_Li256ELb1ELb0ELi2EEENS1_19SingleTileSchedulerILb1ELb0ELb0ELi128EEEEEEEEEvNT_6ParamsE$_ZN4cute3eso3ESOILb1ELb0EJNS_1CILi1EEEiiiNS2_ILi72EEENS2_ILi512EEEEEC2ERKS3_RKiSA_SA_RKS4_RKS5_) ;  /* 0xffff5da000007944 */ /* 0x002fea0003c3ffff */
[----:B-1----:R1:W5:Y:S04]  /*13470*/  LDL R5, [R1+0x778] ;  /* 0x0007780001057983 */ /* 0x0023680000100800 */
[----:B------:R1:W5:Y:S01]  /*13480*/  LDL.64 R2, [R1+0x770] ;  /* 0x0007700001027983 */ /* 0x0003620000100a00 */
[----:B------:R-:W-:-:S02]  /*13490*/  MOV R4, R22 ;  /* 0x0000001600047202 */ /* 0x000fc40000000f00 */
[----:B------:R-:W-:Y:S02]  /*134a0*/  MOV R6, 0x134c0 ;  /* 0x000134c000067802 */ /* 0x000fe40000000f00 */
[----:B-1---5:R-:W-:Y:S05]  /*134b0*/  CALL.REL.NOINC `($_ZN7cutlass13device_kernelIN5flash19enable_sm80_to_sm89INS1_16FlashAttnBwdSm80INS1_25CollectiveMainloopBwdSm80ILi2ELi2EN4cute5tupleIJNS5_1CILi128EEES8_NS7_ILi64EEEEEENS_10bfloat16_tEfNS_4arch4Sm80ELb0ELb0ELb1ELb1ELb0ELb0ELb0ELb0ELi2ELi4ELi4ELi4ELb0EEENS1_21CollectiveEpilogueBwdISA_SB_SD_Li256ELb1ELb0ELi2EEENS1_19SingleTileSchedulerILb1ELb0ELb0ELi128EEEEEEEEEvNT_6ParamsE$_ZN4cute5tupleIJNS0_IJNS_1CILi8EEENS1_ILi2EEES3_S3_S2_S3_EEENS0_IJNS1_ILi1EEEiiiNS1_ILi72EEENS1_ILi512EEEEEEEEC2ERKS4_RKS8_) ;  /* 0xffff8cd000007944 */ /* 0x022fea0003c3ffff */
        /* <DEDUP_REMOVED lines=11> */
[----:B-1----:R-:W-:Y:S05]  /*13570*/  CALL.REL.NOINC `($_ZN7cutlass13device_kernelIN5flash19enable_sm80_to_sm89INS1_16FlashAttnBwdSm80INS1_25CollectiveMainloopBwdSm80ILi2ELi2EN4cute5tupleIJNS5_1CILi128EEES8_NS7_ILi64EEEEEENS_10bfloat16_tEfNS_4arch4Sm80ELb0ELb0ELb1ELb1ELb0ELb0ELb0ELb0ELi2ELi4ELi4ELi4ELb0EEENS1_21CollectiveEpilogueBwdISA_SB_SD_Li256ELb1ELb0ELi2EEENS1_19SingleTileSchedulerILb1ELb0ELb0ELi128EEEEEEEEEvNT_6ParamsE$_ZZN4cute6detail16composition_implINS_5tupleIJNS_1CILi8EEENS3_ILi2EEES5_S5_S4_S5_EEENS2_IJNS3_ILi1EEEiiiNS3_ILi72EEENS3_ILi512EEEEEENS2_IJNS2_IJS5_S5_S5_EEES5_NS3_ILi4EEEEEENS2_IJNS2_IJS7_S9_S4_EEENS3_ILi4096EEENS3_ILi16EEEEEEEEDaRKT_RKT0_RKT1_RKT2_ENKUlRKT_RKT0_E_clISB_SE_EEDaSW_SZ_) ;  /* 0xffffb8b000007944 */ /* 0x002fea0003c3ffff */
[----:B------:R-:W-:Y:S01]  /*13580*/  IMAD.MOV.U32 R4, RZ, RZ, R45 ;  /* 0x000000ffff047224 */ /* 0x000fe200078e002d */
[----:B------:R-:W-:Y:S01]  /*13590*/  MOV R2, R12 ;  /* 0x0000000c00027202 */ /* 0x000fe20000000f00 */
[----:B------:R-:W-:Y:S01]  /*135a0*/  IMAD.MOV.U32 R5, RZ, RZ, R44 ;  /* 0x000000ffff057224 */ /* 0x000fe200078e002c */
[----:B------:R-:W-:Y:S02]  /*135b0*/  MOV R3, R7 ;  /* 0x0000000700037202 */ /* 0x000fe40000000f00 */
[----:B------:R-:W-:Y:S02]  /*135c0*/  MOV R60, 0x135e0 ;  /* 0x000135e0003c7802 */ /* 0x000fe40000000f00 */
[----:B-1---5:R-:W-:Y:S05]  /*135d0*/  CALL.REL.NOINC `($_ZN7cutlass13device_kernelIN5flash19enable_sm80_to_sm89INS1_16FlashAttnBwdSm80INS1_25CollectiveMainloopBwdSm80ILi2ELi2EN4cute5tupleIJNS5_1CILi128EEES8_NS7_ILi64EEEEEENS_10bfloat16_tEfNS_4arch4Sm80ELb0ELb0ELb1ELb1ELb0ELb0ELb0ELb0ELi2ELi4ELi4ELi4ELb0EEENS1_21CollectiveEpilogueBwdISA_SB_SD_Li256ELb1ELb0ELi2EEENS1_19SingleTileSchedulerILb1ELb0ELb0ELi128EEEEEEEEEvNT_6ParamsE$_ZZN4cute6detail16composition_implINS_5tupleIJNS_1CILi8EEENS3_ILi2EEES5_S5_S4_S5_EEENS2_IJNS3_ILi1EEEiiiNS3_ILi72EEENS3_ILi512EEEEEENS2_IJNS2_IJS5_S5_S5_EEES5_NS3_ILi4EEEEEENS2_IJNS2_IJS7_S9_S4_EEENS3_ILi4096EEENS3_ILi16EEEEEEEEDaRKT_RKT0_RKT1_RKT2_ENKUlRKT_RKT0_E_clISC_SG_EEDaSW_SZ_) ;  /* 0xffffb96000007944 */ /* 0x022fea0003c3ffff */
[----:B-----5:R2:W-:Y:S01]  /*135e0*/  STL.64 [R1+0x770], R2 ;  /* 0x0007700201007387 */ /* 0x0205e20000100a00 */
[----:B------:R-:W-:-:S03]  /*135f0*/  MOV R4, 0x13610 ;  /* 0x0001361000047802 */ /* 0x000fc60000000f00 */
[----:B-12---:R-:W-:Y:S05]  /*13600*/  CALL.REL.NOINC `($_ZN7cutlass13device_kernelIN5flash19enable_sm80_to_sm89INS1_16FlashAttnBwdSm80INS1_25CollectiveMainloopBwdSm80ILi2ELi2EN4cute5tupleIJNS5_1CILi128EEES8_NS7_ILi64EEEEEENS_10bfloat16_tEfNS_4arch4Sm80ELb0ELb0ELb1ELb1ELb0ELb0ELb0ELb0ELi2ELi4ELi4ELi4ELb0EEENS1_21CollectiveEpilogueBwdISA_SB_SD_Li256ELb1ELb0ELi2EEENS1_19SingleTileSchedulerILb1ELb0ELb0ELi128EEEEEEEEEvNT_6ParamsE$_ZN4cute3eso3ESOILb0ELb0EJNS_5tupleIJNS_1CILi1EEENS3_ILi512EEEiEEENS3_ILi4096EEENS2_IJiiEEEEEC2ERKS6_RKS7_RKS8_) ;  /* 0xffff3b3000007944 */ /* 0x006fea0003c3ffff */
[----:B------:R2:W5:Y:S04]  /*13610*/  LDL R5, [R1+0x760] ;  /* 0x0007600001057983 */ /* 0x0005680000100800 */
[----:B-1----:R2:W5:Y:S01]  /*13620*/  LDL.64 R2, [R1+0x758] ;  /* 0x0007580001027983 */ /* 0x0025620000100a00 */
[----:B------:R-:W-:-:S03]  /*13630*/  MOV R6, 0x13650 ;  /* 0x0001365000067802 */ /* 0x000fc60000000f00 */
[----:B--2--5:R-:W-:Y:S05]  /*13640*/  CALL.REL.NOINC `($_ZN7cutlass13device_kernelIN5flash19enable_sm80_to_sm89INS1_16FlashAttnBwdSm80INS1_25CollectiveMainloopBwdSm80ILi2ELi2EN4cute5tupleIJNS5_1CILi128EEES8_NS7_ILi64EEEEEENS_10bfloat16_tEfNS_4arch4Sm80ELb0ELb0ELb1ELb1ELb0ELb0ELb0ELb0ELi2ELi4ELi4ELi4ELb0EEENS1_21CollectiveEpilogueBwdISA_SB_SD_Li256ELb1ELb0ELi2EEENS1_19SingleTileSchedulerILb1ELb0ELb0ELi128EEEEEEEEEvNT_6ParamsE$_ZN4cute5tupleIJNS0_IJNS0_IJNS_1CILi2EEES2_S2_EEES2_NS0_IJS2_S2_EEEEEENS0_IJNS0_IJNS1_ILi1EEENS1_ILi512EEEiEEENS1_ILi4096EEENS0_IJiiEEEEEEEEC2ERKS5_RKSB_) ;  /* 0xffff860000007944 */ /* 0x024fea0003c3ffff */
[----:B------:R1:W5:Y:S04]  /*13650*/  LDL R4, [R1+0x760] ;  /* 0x0007600001047983 */ /* 0x0003680000100800 */
[----:B------:R1:W5:Y:S01]  /*13660*/  LDL.64 R2, [R1+0x758] ;  /* 0x0007580001027983 */ /* 0x0003620000100a00 */
[----:B------:R-:W-:Y:S01]  /*13670*/  LEA.HI R6, R13, R13, RZ, 0x1d ;  /* 0x0000000d0d067211 */ /* 0x000fe200078fe8ff */
[----:B------:R-:W-:-:S04]  /*13680*/  IMAD.MOV.U32 R5, RZ, RZ, R48 ;  /* 0x000000ffff057224 */ /* 0x000fc800078e0030 */
[----:B------:R-:W-:Y:S01]  /*13690*/  IMAD.U32 R8, R11, 0x2, R6 ;  /* 0x000000020b087824 */ /* 0x000fe200078e0006 */
[----:B------:R-:W-:-:S04]  /*136a0*/  MOV R6, 0x136d0 ;  /* 0x000136d000067802 */ /* 0x000fc80000000f00 */
[----:B------:R1:W-:Y:S03]  /*136b0*/  STL [R1+0x11e4], R8 ;  /* 0x0011e40801007387 */ /* 0x0003e60000100800 */
[----:B-1---5:R-:W-:Y:S05]  /*136c0*/  CALL.REL.NOINC `($_ZN7cutlass13device_kernelIN5flash19enable_sm80_to_sm89INS1_16FlashAttnBwdSm80INS1_25CollectiveMainloopBwdSm80ILi2ELi2EN4cute5tupleIJNS5_1CILi128EEES8_NS7_ILi64EEEEEENS_10bfloat16_tEfNS_4arch4Sm80ELb0ELb0ELb1ELb1ELb0ELb0ELb0ELb0ELi2ELi4ELi4ELi4ELb0EEENS1_21CollectiveEpilogueBwdISA_SB_SD_Li256ELb1ELb0ELi2EEENS1_19SingleTileSchedulerILb1ELb0ELb0ELi128EEEEEEEEEvNT_6ParamsE$_ZN4cute3eso3ESOILb0ELb0EJNS_6LayoutINS_5tupleIJNS3_IJNS_1CILi2EEES5_S5_EEES5_NS3_IJS5_S5_EEEEEENS3_IJNS3_IJNS4_ILi1EEENS4_ILi512EEEiEEENS4_ILi4096EEENS3_IJiiEEEEEEEEjEEC2ERKSF_RKj) ;  /* 0xffff41b000007944 */ /* 0x022fea0003c3ffff */
[----:B------:R-:W2:Y:S04]  /*136d0*/  LDL.64 R58, [R1+0x760] ;  /* 0x00076000013a7983 */ /* 0x000ea80000100a00 */
[----:B-1----:R1:W5:Y:S01]  /*136e0*/  LDL.64 R4, [R1+0x758] ;  /* 0x0007580001047983 */ /* 0x0023620000100a00 */
[----:B------:R-:W-:Y:S02]  /*136f0*/  MOV R9, R23 ;  /* 0x0000001700097202 */ /* 0x000fe40000000f00 */
[----:B------:R-:W-:Y:S01]  /*13700*/  MOV R8, 0x13730 ;  /* 0x0001373000087802 */ /* 0x000fe20000000f00 */
[----:B--2---:R-:W-:-:S04]  /*13710*/  IMAD.WIDE.U32 R2, R59, 0x2, R56 ;  /* 0x000000023b027825 */ /* 0x004fc800078e0038 */
[----:B-1---5:R-:W-:Y:S05]  /*13720*/  CALL.REL.NOINC `($_ZN7cutlass13device_kernelIN5flash19enable_sm80_to_sm89INS1_16FlashAttnBwdSm80INS1_25CollectiveMainloopBwdSm80ILi2ELi2EN4cute5tupleIJNS5_1CILi128EEES8_NS7_ILi64EEEEEENS_10bfloat16_tEfNS_4arch4Sm80ELb0ELb0ELb1ELb1ELb0ELb0ELb0ELb0ELi2ELi4ELi4ELi4ELb0EEENS1_21CollectiveEpilogueBwdISA_SB_SD_Li256ELb1ELb0ELi2EEENS1_19SingleTileSchedulerILb1ELb0ELb0ELi128EEEEEEEEEvNT_6ParamsE$_ZN4cute8smem_ptrIPN7cutlass10bfloat16_tEECI1NS_12iter_adaptorIS3_S4_EEES3_) ;  /* 0xffff8d8000007944 */ /* 0x022fea0003c3ffff */
[----:B------:R-:W2:Y:S01]  /*13730*/  LDL.64 R8, [R1+0x758] ;  /* 0x0007580001087983 */ /* 0x000ea20000100a00 */
[----:B------:R-:W-:Y:S01]  /*13740*/  IMAD.MOV.U32 R60, RZ, RZ, R58 ;  /* 0x000000ffff3c7224 */ /* 0x000fe200078e003a */
[----:B-1----:R-:W-:Y:S01]  /*13750*/  MOV R2, R4 ;  /* 0x0000000400027202 */ /* 0x002fe20000000f00 */
[----:B------:R-:W-:Y:S01]  /*13760*/  IMAD.MOV.U32 R3, RZ, RZ, R5 ;  /* 0x000000ffff037224 */ /* 0x000fe200078e0005 */
[----:B------:R-:W-:Y:S01]  /*13770*/  MOV R6, 0x137a0 ;  /* 0x000137a000067802 */ /* 0x000fe20000000f00 */
[----:B--2---:R1:W-:Y:S04]  /*13780*/  STL.64 [R1+0x770], R8 ;  /* 0x0007700801007387 */ /* 0x0043e80000100a00 */
[----:B-1----:R-:W-:Y:S05]  /*13790*/  CALL.REL.NOINC `($_ZN7cutlass13device_kernelIN5flash19enable_sm80_to_sm89INS1_16FlashAttnBwdSm80INS1_25CollectiveMainloopBwdSm80ILi2ELi2EN4cute5tupleIJNS5_1CILi128EEES8_NS7_ILi64EEEEEENS_10bfloat16_tEfNS_4arch4Sm80ELb0ELb0ELb1ELb1ELb0ELb0ELb0ELb0ELi2ELi4ELi4ELi4ELb0EEENS1_21CollectiveEpilogueBwdISA_SB_SD_Li256ELb1ELb0ELi2EEENS1_19SingleTileSchedulerILb1ELb0ELb0ELi128EEEEEEEEEvNT_6ParamsE$_ZN4cute3eso3ESOILb0ELb0EJNS_6LayoutINS_5tupleIJNS3_IJNS_1CILi2EEES5_S5_EEES5_NS3_IJS5_S5_EEEEEENS3_IJNS3_IJNS4_ILi1EEENS4_ILi512EEEiEEENS4_ILi4096EEENS3_IJiiEEEEEEEENS_10ViewEngineINS_8smem_ptrIPN7cutlass10bfloat16_tEEEEEEEC2ERKSF_RKSM_) ;  /* 0xffff405000007944 */ /* 0x002fea0003c3ffff */
[----:B-1----:R1:W5:Y:S04]  /*137a0*/  LDL R5, [R1+0x75c] ;  /* 0x00075c0001057983 */ /* 0x0023680000100800 */
[----:B------:R1:W5:Y:S01]  /*137b0*/  LDL R3, [R1+0x760] ;  /* 0x0007600001037983 */ /* 0x0003620000100800 */
[----:B------:R-:W-:-:S03]  /*137c0*/  MOV R4, 0x137e0 ;  /* 0x000137e000047802 */ /* 0x000fc60000000f00 */
[----:B-1---5:R-:W-:Y:S05]  /*137d0*/  CALL.REL.NOINC `($_ZN7cutlass13device_kernelIN5flash19enable_sm80_to_sm89INS1_16FlashAttnBwdSm80INS1_25CollectiveMainloopBwdSm80ILi2ELi2EN4cute5tupleIJNS5_1CILi128EEES8_NS7_ILi64EEEEEENS_10bfloat16_tEfNS_4arch4Sm80ELb0ELb0ELb1ELb1ELb0ELb0ELb0ELb0ELi2ELi4ELi4ELi4ELb0EEENS1_21CollectiveEpilogueBwdISA_SB_SD_Li256ELb1ELb0ELi2EEENS1_19SingleTileSchedulerILb1ELb0ELb0ELi128EEEEEEEEEvNT_6ParamsE$_ZZN4cute4takeILi1ELi3ENS_5tupleIJNS1_IJNS_1CILi1EEENS2_ILi512EEEiEEENS2_ILi4096EEENS1_IJiiEEEEEEEEDaRKT1_ENKUlDpRKT_E_clIJS6_S7_EEEDaSF_) ;  /* 0xffffa33000007944 */ /* 0x022fea0003c3ffff */
[----:B------:R-:W-:Y:S02]  /*137e0*/  MOV R4, 0x13800 ;  /* 0x0001380000047802 */ /* 0x000fe40000000f00 */
[----:B-1---5:R-:W-:Y:S05]  /*137f0*/  CALL.REL.NOINC `($_ZN7cutlass13device_kernelIN5flash19enable_sm80_to_sm89INS1_16FlashAttnBwdSm80INS1_25CollectiveMainloopBwdSm80ILi2ELi2EN4cute5tupleIJNS5_1CILi128EEES8_NS7_ILi64EEEEEENS_10bfloat16_tEfNS_4arch4Sm80ELb0ELb0ELb1ELb1ELb0ELb0ELb0ELb0ELi2ELi4ELi4ELi4ELb0EEENS1_21CollectiveEpilogueBwdISA_SB_SD_Li256ELb1ELb0ELi2EEENS1_19SingleTileSchedulerILb1ELb0ELb0ELi128EEEEEEEEEvNT_6ParamsE$_ZZN4cute16flatten_to_tupleINS_5tupleIJNS_1CILi4096EEENS1_IJiiEEEEEEEEDaRKT_ENKUlRKT_E_clIS4_EEDaSB_) ;  /* 0xffffa06000007944 */ /* 0x022fea0003c3ffff */
[----:B------:R1:W-:Y:S01]  /*13800*/  STL.64 [R1+0x758], R2 ;  /* 0x0007580201007387 */ /* 0x0003e20000100a00 */
[----:B------:R-:W-:-:S02]  /*13810*/  MOV R56, R23 ;  /* 0x0000001700387202 */ /* 0x000fc40000000f00 */
[----:B------:R-:W-:Y:S02]  /*13820*/  MOV R4, 0x13840 ;  /* 0x0001384000047802 */ /* 0x000fe40000000f00 */
[----:B-1----:R-:W-:Y:S05]  /*13830*/  CALL.REL.NOINC `($_ZN7cutlass13device_kernelIN5flash19enable_sm80_to_sm89INS1_16FlashAttnBwdSm80INS1_25CollectiveMainloopBwdSm80ILi2ELi2EN4cute5tupleIJNS5_1CILi128EEES8_NS7_ILi64EEEEEENS_10bfloat16_tEfNS_4arch4Sm80ELb0ELb0ELb1ELb1ELb0ELb0ELb0ELb0ELi2ELi4ELi4ELi4ELb0EEENS1_21CollectiveEpilogueBwdISA_SB_SD_Li256ELb1ELb0ELi2EEENS1_19SingleTileSchedulerILb1ELb0ELb0ELi128EEEEEEEEEvNT_6ParamsE$_ZZN4cute12filter_tupleINS_5tupleIJNS_1CILi4096EEENS1_IJiiEEEEEEZNS_16flatten_to_tupleIS5_EEDaRKT_EUlRKT_E_EEDaS9_OT0_ENKUlDpSC_E_clIJNS1_IJS3_EEES4_EEEDaSG_) ;  /* 0xffff96d000007944 */ /* 0x002fea0003c3ffff */
        /* <DEDUP_REMOVED lines=14> */
[----:B--2--5:R-:W-:Y:S05]  /*13920*/  CALL.REL.NOINC `($_ZN7cutlass13device_kernelIN5flash19enable_sm80_to_sm89INS1_16FlashAttnBwdSm80INS1_25CollectiveMainloopBwdSm80ILi2ELi2EN4cute5tupleIJNS5_1CILi128EEES8_NS7_ILi64EEEEEENS_10bfloat16_tEfNS_4arch4Sm80ELb0ELb0ELb1ELb1ELb0ELb0ELb0ELb0ELi2ELi4ELi4ELi4ELb0EEENS1_21CollectiveEpilogueBwdISA_SB_SD_Li256ELb1ELb0ELi2EEENS1_19SingleTileSchedulerILb1ELb0ELb0ELi128EEEEEEEEEvNT_6ParamsE$_ZN4cute3eso3ESOILb1ELb0EJNS_14ComposedLayoutINS_7SwizzleILi3ELi3ELi3EEENS_1CILi0EEENS_6LayoutINS_5tupleIJNS8_IJNS8_IJNS5_ILi4EEENS5_ILi8EEEEEENS8_IJNS5_ILi2EEENS5_ILi1EEEEEEEEENS8_IJNS8_IJSC_SC_EEENS8_IJSA_S9_EEEEEEEEENS8_IJNS8_IJNS8_IJSC_NS5_ILi64EEEEEENS8_IJNS5_ILi512EEES6_EEEEEENS8_IJNS8_IJSD_SA_EEENS8_IJNS5_ILi1024EEENS5_ILi16EEEEEEEEEEEEEEEENS_10ViewEngineINS_8smem_ptrIPN7cutlass10bfloat16_tEEEEEEEC2ERKSW_RKS13_) ;  /* 0xffff505000007944 */ /* 0x024fea0003c3ffff */
        /* <DEDUP_REMOVED lines=29> */
[----:B-12--5:R-:W-:Y:S05]  /*13b00*/  CALL.REL.NOINC `($_ZN7cutlass13device_kernelIN5flash19enable_sm80_to_sm89INS1_16FlashAttnBwdSm80INS1_25CollectiveMainloopBwdSm80ILi2ELi2EN4cute5tupleIJNS5_1CILi128EEES8_NS7_ILi64EEEEEENS_10bfloat16_tEfNS_4arch4Sm80ELb0ELb0ELb1ELb1ELb0ELb0ELb0ELb0ELi2ELi4ELi4ELi4ELb0EEENS1_21CollectiveEpilogueBwdISA_SB_SD_Li256ELb1ELb0ELi2EEENS1_19SingleTileSchedulerILb1ELb0ELb0ELi128EEEEEEEEEvNT_6ParamsE$_ZZN4cute7idx2crdINS_5tupleIJiiNS_1CILi0EEEEEENS1_IJNS1_IJNS2_ILi4EEENS2_ILi8EEEEEENS2_ILi2EEENS2_ILi1EEEEEEEEDaRKT_RKT0_ENKUlRKT_RKT0_E_clIiS7_EEDaSJ_SM_) ;  /* 0xffffc98000007944 */ /* 0x026fea0003c3ffff */
[----:B------:R-:W-:Y:S02]  /*13b10*/  MOV R2, 0x13b30 ;  /* 0x00013b3000027802 */ /* 0x000fe40000000f00 */
[----:B-1----:R-:W-:Y:S05]  /*13b20*/  CALL.REL.NOINC `($_ZN7cutlass13device_kernelIN5flash19enable_sm80_to_sm89INS1_16FlashAttnBwdSm80INS1_25CollectiveMainloopBwdSm80ILi2ELi2EN4cute5tupleIJNS5_1CILi128EEES8_NS7_ILi64EEEEEENS_10bfloat16_tEfNS_4arch4Sm80ELb0ELb0ELb1ELb1ELb0ELb0ELb0ELb0ELi2ELi4ELi4ELi4ELb0EEENS1_21CollectiveEpilogueBwdISA_SB_SD_Li256ELb1ELb0ELi2EEENS1_19SingleTileSchedulerILb1ELb0ELb0ELi128EEEEEEEEEvNT_6ParamsE$_ZZN4cute7idx2crdINS_5tupleIJiiNS_1CILi0EEEEEENS1_IJNS1_IJNS2_ILi4EEENS2_ILi8EEEEEENS2_ILi2EEENS2_ILi1EEEEEEEEDaRKT_RKT0_ENKUlRKT_RKT0_E_clIiS8_EEDaSJ_SM_) ;  /* 0xffffcd8000007944 */ /* 0x002fea0003c3ffff */
[----:B------:R1:W-:Y:S01]  /*13b30*/  STL [R1+0x758], R6 ;  /* 0x0007580601007387 */ /* 0x0003e20000100800 */
[----:B------:R-:W-:-:S02]  /*13b40*/  MOV R2, R23 ;  /* 0x0000001700027202 */ /* 0x000fc40000000f00 */
[----:B------:R-:W-:Y:S02]  /*13b50*/  MOV R70, 0x13b70 ;  /* 0x00013b7000467802 */ /* 0x000fe40000000f00 */
[----:B-1----:R-:W-:Y:S05]  /*13b60*/  CALL.REL.NOINC `($_ZN7cutlass13device_kernelIN5flash19enable_sm80_to_sm89INS1_16FlashAttnBwdSm80INS1_25CollectiveMainloopBwdSm80ILi2ELi2EN4cute5tupleIJNS5_1CILi128EEES8_NS7_ILi64EEEEEENS_10bfloat16_tEfNS_4arch4Sm80ELb0ELb0ELb1ELb1ELb0ELb0ELb0ELb0ELi2ELi4ELi4ELi4ELb0EEENS1_21CollectiveEpilogueBwdISA_SB_SD_Li256ELb1ELb0ELi2EEENS1_19SingleTileSchedulerILb1ELb0ELb0ELi128EEEEEEEEEvNT_6ParamsE$_ZZN4cute9transformINS_5tupleIJiiNS_1CILi0EEEEEENS1_IJNS1_IJNS2_ILi4EEENS2_ILi8EEEEEENS2_ILi2EEENS2_ILi1EEEEEEZNS_7idx2crdIS4_SA_EEDaRKT_RKT0_EUlRKT_RKT0_E_EEDaSE_SH_OT1_ENKUlDpSK_E_clIJNS1_IJiiEEEiS3_EEEDaSR_) ;  /* 0xffffd49000007944 */ /* 0x002fea0003c3ffff */
[----:B------:R-:W-:Y:S02]  /*13b70*/  MOV R6, 0x13b90 ;  /* 0x00013b9000067802 */ /* 0x000fe40000000f00 */
[----:B--2--5:R-:W-:Y:S05]  /*13b80*/  CALL.REL.NOINC `($_ZN7cutlass13device_kernelIN5flash19enable_sm80_to_sm89INS1_16FlashAttnBwdSm80INS1_25CollectiveMainloopBwdSm80ILi2ELi2EN4cute5tupleIJNS5_1CILi128EEES8_NS7_ILi64EEEEEENS_10bfloat16_tEfNS_4arch4Sm80ELb0ELb0ELb1ELb1ELb0ELb0ELb0ELb0ELi2ELi4ELi4ELi4ELb0EEENS1_21CollectiveEpilogueBwdISA_SB_SD_Li256ELb1ELb0ELi2EEENS1_19SingleTileSchedulerILb1ELb0ELb0ELi128EEEEEEEEEvNT_6ParamsE$_ZZN4cute13to_mixed_bitsINS_5tupleIJNS1_IJNS_1CILi4EEENS2_ILi8EEEEEENS2_ILi2EEENS2_ILi1EEEEEENS1_IJNS1_IJNS2_ILi0EEENS2_ILi64EEEEEES9_S9_EEENS1_IJNS1_IJiiEEEiS9_EEEEEDaRKT_RKT0_RKT1_ENKUlRKT_RKT0_RKT1_E_clIS5_SB_SD_EEDaSQ_ST_SW_) ;  /* 0xffff955000007944 */ /* 0x024fea0003c3ffff */
[----:B------:R-:W-:Y:S02]  /*13b90*/  MOV R2, 0x13bb0 ;  /* 0x00013bb000027802 */ /* 0x000fe40000000f00 */
[----:B------:R-:W-:Y:S05]  /*13ba0*/  CALL.REL.NOINC `($_ZN7cutlass13device_kernelIN5flash19enable_sm80_to_sm89INS1_16FlashAttnBwdSm80INS1_25CollectiveMainloopBwdSm80ILi2ELi2EN4cute5tupleIJNS5_1CILi128EEES8_NS7_ILi64EEEEEENS_10bfloat16_tEfNS_4arch4Sm80ELb0ELb0ELb1ELb1ELb0ELb0ELb0ELb0ELi2ELi4ELi4ELi4ELb0EEENS1_21CollectiveEpilogueBwdISA_SB_SD_Li256ELb1ELb0ELi2EEENS1_19SingleTileSchedulerILb1ELb0ELb0ELi128EEEEEEEEEvNT_6ParamsE$_ZZN4cute13to_mixed_bitsINS_5tupleIJNS1_IJNS_1CILi4EEENS2_ILi8EEEEEENS2_ILi2EEENS2_ILi1EEEEEENS1_IJNS1_IJNS2_ILi0EEENS2_ILi64EEEEEES9_S9_EEENS1_IJNS1_IJiiEEEiS9_EEEEEDaRKT_RKT0_RKT1_ENKUlDpRKT_E_clIJNS_9MixedBitsILj0ELj448EEENS2_ILj0EEESW_EEEDaSR_) ;  /* 0xffff950000007944 */ /* 0x000fea0003c3ffff */
        /* <DEDUP_REMOVED lines=52> */
[----:B------:R-:W-:Y:S01]  /*13ef0*/  IMAD.MOV.U32 R8, RZ, RZ, R2 ;  /* 0x000000ffff087224 */ /* 0x000fe200078e0002 */
[----:B------:R-:W-:Y:S01]  /*13f00*/  MOV R2, R22 ;  /* 0x0000001600027202 */ /* 0x000fe20000000f00 */
[----:B------:R-:W-:Y:S01]  /*13f10*/  IMAD.MOV.U32 R10, RZ, RZ, R50 ;  /* 0x000000ffff0a7224 */ /* 0x000fe200078e0032 */
[----:B------:R-:W-:-:S02]  /*13f20*/  MOV R9, R42 ;  /* 0x0000002a00097202 */ /* 0x000fc40000000f00 */
[----:B------:R-:W-:Y:S01]  /*13f30*/  MOV R6, 0x13f60 ;  /* 0x00013f6000067802 */ /* 0x000fe20000000f00 */
[----:B--2---:R1:W-:Y:S04]  /*13f40*/  STL.64 [R1+0x788], R4 ;  /* 0x0007880401007387 */ /* 0x0043e80000100a00 */
[----:B-1----:R-:W-:Y:S05]  /*13f50*/  CALL.REL.NOINC `($_ZN7cutlass13device_kernelIN5flash19enable_sm80_to_sm89INS1_16FlashAttnBwdSm80INS1_25CollectiveMainloopBwdSm80ILi2ELi2EN4cute5tupleIJNS5_1CILi128EEES8_NS7_ILi64EEEEEENS_10bfloat16_tEfNS_4arch4Sm80ELb0ELb0ELb1ELb1ELb0ELb0ELb0ELb0ELi2ELi4ELi4ELi4ELb0EEENS1_21CollectiveEpilogueBwdISA_SB_SD_Li256ELb1ELb0ELi2EEENS1_19SingleTileSchedulerILb1ELb0ELb0ELi128EEEEEEEEEvNT_6ParamsE$_ZN4cute3eso3ESOILb0ELb0EJiiiNS_1CILi72EEENS2_ILi512EEEEEC2ERKiS7_S7_RKS3_RKS4_) ;  /* 0xffff43c000007944 */ /* 0x002fea0003c3ffff */
        /* <DEDUP_REMOVED lines=23> */
[----:B-1----:R-:W-:Y:S05]  /*140d0*/  CALL.REL.NOINC `($_ZN7cutlass13device_kernelIN5flash19enable_sm80_to_sm89INS1_16FlashAttnBwdSm80INS1_25CollectiveMainloopBwdSm80ILi2ELi2EN4cute5tupleIJNS5_1CILi128EEES8_NS7_ILi64EEEEEENS_10bfloat16_tEfNS_4arch4Sm80ELb0ELb0ELb1ELb1ELb0ELb0ELb0ELb0ELi2ELi4ELi4ELi4ELb0EEENS1_21CollectiveEpilogueBwdISA_SB_SD_Li256ELb1ELb0ELi2EEENS1_19SingleTileSchedulerILb1ELb0ELb0ELi128EEEEEEEEEvNT_6ParamsE$_ZZN4cute6detail16composition_implINS_5tupleIJNS_1CILi8EEENS3_ILi2EEES5_S5_S4_S5_EEENS2_IJNS3_ILi1EEEiiiNS3_ILi72EEENS3_ILi512EEEEEENS2_IJNS2_IJS5_S5_EEES4_NS3_ILi4EEEEEENS2_IJNS2_IJS7_S4_EEENS3_ILi1024EEENS3_ILi16EEEEEEEEDaRKT_RKT0_RKT1_RKT2_ENKUlRKT_RKT0_E_clISB_SE_EEDaSW_SZ_) ;  /* 0xffffa86000007944 */ /* 0x002fea0003c3ffff */
[----:B------:R-:W-:Y:S01]  /*140e0*/  IMAD.MOV.U32 R2, RZ, RZ, R45 ;  /* 0x000000ffff027224 */ /* 0x000fe200078e002d */
[----:B------:R-:W-:Y:S01]  /*140f0*/  MOV R45, R44 ;  /* 0x0000002c002d7202 */ /* 0x000fe20000000f00 */
[----:B------:R-:W-:Y:S01]  /*14100*/  IMAD.MOV.U32 R4, RZ, RZ, R12 ;  /* 0x000000ffff047224 */ /* 0x000fe200078e000c */
[----:B------:R-:W-:Y:S02]  /*14110*/  MOV R44, 0x14130 ;  /* 0x00014130002c7802 */ /* 0x000fe40000000f00 */
[----:B-1---5:R-:W-:Y:S05]  /*14120*/  CALL.REL.NOINC `($_ZN7cutlass13device_kernelIN5flash19enable_sm80_to_sm89INS1_16FlashAttnBwdSm80INS1_25CollectiveMainloopBwdSm80ILi2ELi2EN4cute5tupleIJNS5_1CILi128EEES8_NS7_ILi64EEEEEENS_10bfloat16_tEfNS_4arch4Sm80ELb0ELb0ELb1ELb1ELb0ELb0ELb0ELb0ELi2ELi4ELi4ELi4ELb0EEENS1_21CollectiveEpilogueBwdISA_SB_SD_Li256ELb1ELb0ELi2EEENS1_19SingleTileSchedulerILb1ELb0ELb0ELi128EEEEEEEEEvNT_6ParamsE$_ZZN4cute6detail16composition_implINS_5tupleIJNS_1CILi8EEENS3_ILi2EEES5_S5_S4_S5_EEENS2_IJNS3_ILi1EEEiiiNS3_ILi72EEENS3_ILi512EEEEEENS2_IJNS2_IJS5_S5_EEES4_NS3_ILi4EEEEEENS2_IJNS2_IJS7_S4_EEENS3_ILi1024EEENS3_ILi16EEEEEEEEDaRKT_RKT0_RKT1_RKT2_ENKUlRKT_RKT0_E_clISC_SG_EEDaSW_SZ_) ;  /* 0xffffa8f000007944 */ /* 0x022fea0003c3ffff */
[----:B-----5:R2:W-:Y:S01]  /*14130*/  STL.64 [R1+0x770], R2 ;  /* 0x0007700201007387 */ /* 0x0205e20000100a00 */
[----:B------:R-:W-:-:S03]  /*14140*/  MOV R4, 0x14160 ;  /* 0x0001416000047802 */ /* 0x000fc60000000f00 */
[----:B-12---:R-:W-:Y:S05]  /*14150*/  CALL.REL.NOINC `($_ZN7cutlass13device_kernelIN5flash19enable_sm80_to_sm89INS1_16FlashAttnBwdSm80INS1_25CollectiveMainloopBwdSm80ILi2ELi2EN4cute5tupleIJNS5_1CILi128EEES8_NS7_ILi64EEEEEENS_10bfloat16_tEfNS_4arch4Sm80ELb0ELb0ELb1ELb1ELb0ELb0ELb0ELb0ELi2ELi4ELi4ELi4ELb0EEENS1_21CollectiveEpilogueBwdISA_SB_SD_Li256ELb1ELb0ELi2EEENS1_19SingleTileSchedulerILb1ELb0ELb0ELi128EEEEEEEEEvNT_6ParamsE$_ZN4cute3eso3ESOILb0ELb0EJNS_5tupleIJNS_1CILi1EEEiEEENS3_ILi1024EEENS2_IJiiEEEEEC2ERKS5_RKS6_RKS7_) ;  /* 0xffff307000007944 */ /* 0x006fea0003c3ffff */
[----:B------:R2:W5:Y:S04]  /*14160*/  LDL R5, [R1+0x760] ;  /* 0x0007600001057983 */ /* 0x0005680000100800 */
[----:B-1----:R2:W5:Y:S01]  /*14170*/  LDL.64 R2, [R1+0x758] ;  /* 0x0007580001027983 */ /* 0x0025620000100a00 */
[----:B------:R-:W-:-:S03]  /*14180*/  MOV R6, 0x141a0 ;  /* 0x000141a000067802 */ /* 0x000fc60000000f00 */
[----:B--2--5:R-:W-:Y:S05]  /*14190*/  CALL.REL.NOINC `($_ZN7cutlass13device_kernelIN5flash19enable_sm80_to_sm89INS1_16FlashAttnBwdSm80INS1_25CollectiveMainloopBwdSm80ILi2ELi2EN4cute5tupleIJNS5_1CILi128EEES8_NS7_ILi64EEEEEENS_10bfloat16_tEfNS_4arch4Sm80ELb0ELb0ELb1ELb1ELb0ELb0ELb0ELb0ELi2ELi4ELi4ELi4ELb0EEENS1_21CollectiveEpilogueBwdISA_SB_SD_Li256ELb1ELb0ELi2EEENS1_19SingleTileSchedulerILb1ELb0ELb0ELi128EEEEEEEEEvNT_6ParamsE$_ZN4cute5tupleIJNS0_IJNS0_IJNS_1CILi2EEES2_EEENS1_ILi8EEES3_EEENS0_IJNS0_IJNS1_ILi1EEEiEEENS1_ILi1024EEENS0_IJiiEEEEEEEEC2ERKS5_RKSA_) ;  /* 0xffff799000007944 */ /* 0x024fea0003c3ffff */
[----:B-1----:R1:W5:Y:S04]  /*141a0*/  LDL R4, [R1+0x760] ;  /* 0x0007600001047983 */ /* 0x0023680000100800 */
[----:B------:R1:W5:Y:S01]  /*141b0*/  LDL.64 R2, [R1+0x758] ;  /* 0x0007580001027983 */ /* 0x0003620000100a00 */
[----:B------:R-:W-:Y:S01]  /*141c0*/  LEA.HI R6, R13, R13, RZ, 0x1d ;  /* 0x0000000d0d067211 */ /* 0x000fe200078fe8ff */
[----:B------:R-:W-:-:S04]  /*141d0*/  IMAD.MOV.U32 R12, RZ, RZ, R48 ;  /* 0x000000ffff0c7224 */ /* 0x000fc800078e0030 */
[----:B------:R-:W-:Y:S01]  /*141e0*/  IMAD.U32 R8, R11, 0x2, R6 ;  /* 0x000000020b087824 */ /* 0x000fe200078e0006 */
[----:B------:R-:W-:-:S04]  /*141f0*/  MOV R6, 0x14220 ;  /* 0x0001422000067802 */ /* 0x000fc80000000f00 */
[----:B------:R1:W-:Y:S03]  /*14200*/  STL [R1+0x11e4], R8 ;  /* 0x0011e40801007387 */ /* 0x0003e60000100800 */
[----:B-1---5:R-:W-:Y:S05]  /*14210*/  CALL.REL.NOINC `($_ZN7cutlass13device_kernelIN5flash19enable_sm80_to_sm89INS1_16FlashAttnBwdSm80INS1_25CollectiveMainloopBwdSm80ILi2ELi2EN4cute5tupleIJNS5_1CILi128EEES8_NS7_ILi64EEEEEENS_10bfloat16_tEfNS_4arch4Sm80ELb0ELb0ELb1ELb1ELb0ELb0ELb0ELb0ELi2ELi4ELi4ELi4ELb0EEENS1_21CollectiveEpilogueBwdISA_SB_SD_Li256ELb1ELb0ELi2EEENS1_19SingleTileSchedulerILb1ELb0ELb0ELi128EEEEEEEEEvNT_6ParamsE$_ZN4cute3eso3ESOILb0ELb0EJNS_6LayoutINS_5tupleIJNS3_IJNS_1CILi2EEES5_EEENS4_ILi8EEES6_EEENS3_IJNS3_IJNS4_ILi1EEEiEEENS4_ILi1024EEENS3_IJiiEEEEEEEEjEEC2ERKSE_RKj) ;  /* 0xffff32d000007944 */ /* 0x022fea0003c3ffff */
[----:B------:R-:W2:Y:S04]  /*14220*/  LDL.64 R12, [R1+0x760] ;  /* 0x00076000010c7983 */ /* 0x000ea80000100a00 */
[----:B-1----:R1:W5:Y:S01]  /*14230*/  LDL.64 R4, [R1+0x758] ;  /* 0x0007580001047983 */ /* 0x0023620000100a00 */
[----:B------:R-:W-:Y:S02]  /*14240*/  MOV R9, R23 ;  /* 0x0000001700097202 */ /* 0x000fe40000000f00 */
[----:B------:R-:W-:Y:S01]  /*14250*/  MOV R8, 0x14280 ;  /* 0x0001428000087802 */ /* 0x000fe20000000f00 */
[----:B--2---:R-:W-:-:S04]  /*14260*/  IMAD.WIDE.U32 R2, R13, 0x2, R58 ;  /* 0x000000020d027825 */ /* 0x004fc800078e003a */
[----:B-1---5:R-:W-:Y:S05]  /*14270*/  CALL.REL.NOINC `($_ZN7cutlass13device_kernelIN5flash19enable_sm80_to_sm89INS1_16FlashAttnBwdSm80INS1_25CollectiveMainloopBwdSm80ILi2ELi2EN4cute5tupleIJNS5_1CILi128EEES8_NS7_ILi64EEEEEENS_10bfloat16_tEfNS_4arch4Sm80ELb0ELb0ELb1ELb1ELb0ELb0ELb0ELb0ELi2ELi4ELi4ELi4ELb0EEENS1_21CollectiveEpilogueBwdISA_SB_SD_Li256ELb1ELb0ELi2EEENS1_19SingleTileSchedulerILb1ELb0ELb0ELi128EEEEEEEEEvNT_6ParamsE$_ZN4cute8smem_ptrIPN7cutlass10bfloat16_tEECI1NS_12iter_adaptorIS3_S4_EEES3_) ;  /* 0xffff823000007944 */ /* 0x022fea0003c3ffff */
[----:B-1----:R-:W2:Y:S01]  /*14280*/  LDL.64 R2, [R1+0x758] ;  /* 0x0007580001027983 */ /* 0x002ea20000100a00 */
[----:B------:R-:W-:-:S03]  /*14290*/  MOV R6, 0x142c0 ;  /* 0x000142c000067802 */ /* 0x000fc60000000f00 */
[----:B--2---:R1:W-:Y:S04]  /*142a0*/  STL.64 [R1+0x770], R2 ;  /* 0x0007700201007387 */ /* 0x0043e80000100a00 */
[----:B-1----:R-:W-:Y:S05]  /*142b0*/  CALL.REL.NOINC `($_ZN7cutlass13device_kernelIN5flash19enable_sm80_to_sm89INS1_16FlashAttnBwdSm80INS1_25CollectiveMainloopBwdSm80ILi2ELi2EN4cute5tupleIJNS5_1CILi128EEES8_NS7_ILi64EEEEEENS_10bfloat16_tEfNS_4arch4Sm80ELb0ELb0ELb1ELb1ELb0ELb0ELb0ELb0ELi2ELi4ELi4ELi4ELb0EEENS1_21CollectiveEpilogueBwdISA_SB_SD_Li256ELb1ELb0ELi2EEENS1_19SingleTileSchedulerILb1ELb0ELb0ELi128EEEEEEEEEvNT_6ParamsE$_ZN4cute3eso3ESOILb0ELb0EJNS_6LayoutINS_5tupleIJNS3_IJNS_1CILi2EEES5_EEENS4_ILi8EEES6_EEENS3_IJNS3_IJNS4_ILi1EEEiEEENS4_ILi1024EEENS3_IJiiEEEEEEEENS_10ViewEngineINS_8smem_ptrIPN7cutlass10bfloat16_tEEEEEEEC2ERKSE_RKSL_) ;  /* 0xffff31b000007944 */ /* 0x002fea0003c3ffff */
[----:B-1----:R1:W5:Y:S04]  /*142c0*/  LDL R5, [R1+0x75c] ;  /* 0x00075c0001057983 */ /* 0x0023680000100800 */
[----:B------:R1:W5:Y:S01]  /*142d0*/  LDL R3, [R1+0x760] ;  /* 0x0007600001037983 */ /* 0x0003620000100800 */
[----:B------:R-:W-:-:S03]  /*142e0*/  MOV R4, 0x14300 ;  /* 0x0001430000047802 */ /* 0x000fc60000000f00 */
[----:B-1---5:R-:W-:Y:S05]  /*142f0*/  CALL.REL.NOINC `($_ZN7cutlass13device_kernelIN5flash19enable_sm80_to_sm89INS1_16FlashAttnBwdSm80INS1_25CollectiveMainloopBwdSm80ILi2ELi2EN4cute5tupleIJNS5_1CILi128EEES8_NS7_ILi64EEEEEENS_10bfloat16_tEfNS_4arch4Sm80ELb0ELb0ELb1ELb1ELb0ELb0ELb0ELb0ELi2ELi4ELi4ELi4ELb0EEENS1_21CollectiveEpilogueBwdISA_SB_SD_Li256ELb1ELb0ELi2EEENS1_19SingleTileSchedulerILb1ELb0ELb0ELi128EEEEEEEEEvNT_6ParamsE$_ZZN4cute4takeILi1ELi3ENS_5tupleIJNS1_IJNS_1CILi1EEEiEEENS2_ILi1024EEENS1_IJiiEEEEEEEEDaRKT1_ENKUlDpRKT_E_clIJS5_S6_EEEDaSE_) ;  /* 0xffff988000007944 */ /* 0x022fea0003c3ffff */
[----:B------:R-:W-:Y:S02]  /*14300*/  MOV R4, 0x14320 ;  /* 0x0001432000047802 */ /* 0x000fe40000000f00 */
[----:B-1---5:R-:W-:Y:S05]  /*14310*/  CALL.REL.NOINC `($_ZN7cutlass13device_kernelIN5flash19enable_sm80_to_sm89INS1_16FlashAttnBwdSm80INS1_25CollectiveMainloopBwdSm80ILi2ELi2EN4cute5tupleIJNS5_1CILi128EEES8_NS7_ILi64EEEEEENS_10bfloat16_tEfNS_4arch4Sm80ELb0ELb0ELb1ELb1ELb0ELb0ELb0ELb0ELi2ELi4ELi4ELi4ELb0EEENS1_21CollectiveEpilogueBwdISA_SB_SD_Li256ELb1ELb0ELi2EEENS1_19SingleTileSchedulerILb1ELb0ELb0ELi128EEEEEEEEEvNT_6ParamsE$_ZZN4cute16flatten_to_tupleINS_5tupleIJNS_1CILi1024EEENS1_IJiiEEEEEEEEDaRKT_ENKUlRKT_E_clIS4_EEDaSB_) ;  /* 0xffff946000007944 */ /* 0x022fea0003c3ffff */
[----:B------:R1:W-:Y:S01]  /*14320*/  STL.64 [R1+0x758], R2 ;  /* 0x0007580201007387 */ /* 0x0003e20000100a00 */
[----:B------:R-:W-:Y:S02]  /*14330*/  MOV R5, R23 ;  /* 0x0000001700057202 */ /* 0x000fe40000000f00 */
[----:B------:R-:W-:Y:S02]  /*14340*/  MOV R4, 0x14360 ;  /* 0x0001436000047802 */ /* 0x000fe40000000f00 */
[----:B-1----:R-:W-:Y:S05]  /*14350*/  CALL.REL.NOINC `($_ZN7cutlass13device_kernelIN5flash19enable_sm80_to_sm89INS1_16FlashAttnBwdSm80INS1_25CollectiveMainloopBwdSm80ILi2ELi2EN4cute5tupleIJNS5_1CILi128EEES8_NS7_ILi64EEEEEENS_10bfloat16_tEfNS_4arch4Sm80ELb0ELb0ELb1ELb1ELb0ELb0ELb0ELb0ELi2ELi4ELi4ELi4ELb0EEENS1_21CollectiveEpilogueBwdISA_SB_SD_Li256ELb1ELb0ELi2EEENS1_19SingleTileSchedulerILb1ELb0ELb0ELi128EEEEEEEEEvNT_6ParamsE$_ZZN4cute12filter_tupleINS_5tupleIJNS_1CILi1024EEENS1_IJiiEEEEEEZNS_16flatten_to_tupleIS5_EEDaRKT_EUlRKT_E_EEDaS9_OT0_ENKUlDpSC_E_clIJNS1_IJS3_EEES4_EEEDaSG_) ;  /* 0xffff890000007944 */ /* 0x002fea0003c3ffff */
        /* <DEDUP_REMOVED lines=16> */
[----:B------:R-:W3:Y:S01]  /*14460*/  LDL.64 R6, [R24+0x28] ;  /* 0x0000280018067983 */ /* 0x000ee20000100a00 */
[----:B------:R-:W-:-:S03]  /*14470*/  ULDC.64 UR4, c[0x0][0x118] ;  /* 0x0000460000047ab9 */ /* 0x000fc60000000a00 */
[----:B------:R2:W5:Y:S04]  /*14480*/  LDL.64 R10, [R24+0x20] ;  /* 0x00002000180a7983 */ /* 0x0005680000100a00 */
[----:B-1-3--:R2:W5:Y:S01]  /*14490*/  LD.E R3, [R6.64] ;  /* 0x0000000406037980 */ /* 0x00a562000c101900 */
[----:B------:R-:W-:Y:S02]  /*144a0*/  MOV R2, R23 ;  /* 0x0000001700027202 */ /* 0x000fe40000000f00 */
[----:B------:R-:W-:Y:S02]  /*144b0*/  MOV R4, 0x144d0 ;  /* 0x000144d000047802 */ /* 0x000fe40000000f00 */
[----:B--2--5:R-:W-:Y:S05]  /*144c0*/  CALL.REL.NOINC `($_ZN7cutlass13device_kernelIN5flash19enable_sm80_to_sm89INS1_16FlashAttnBwdSm80INS1_25CollectiveMainloopBwdSm80ILi2ELi2EN4cute5tupleIJNS5_1CILi128EEES8_NS7_ILi64EEEEEENS_10bfloat16_tEfNS_4arch4Sm80ELb0ELb0ELb1ELb1ELb0ELb0ELb0ELb0ELi2ELi4ELi4ELi4ELb0EEENS1_21CollectiveEpilogueBwdISA_SB_SD_Li256ELb1ELb0ELi2EEENS1_19SingleTileSchedulerILb1ELb0ELb0ELi128EEEEEEEEEvNT_6ParamsE$_ZN4cute3eso3ESOILb1ELb0EJNS_10UnderscoreES2_S2_iEEC2ERKS2_S5_S5_RKi) ;  /* 0xffff438000007944 */ /* 0x024fea0003c3ffff */
[----:B------:R-:W-:Y:S01]  /*144d0*/  ULDC.64 UR4, c[0x0][0x118] ;  /* 0x0000460000047ab9 */ /* 0x000fe20000000a00 */
[----:B------:R2:W5:Y:S04]  /*144e0*/  LDL R7, [R1+0x758] ;  /* 0x0007580001077983 */ /* 0x0005680000100800 */
[----:B------:R2:W5:Y:S04]  /*144f0*/  LD.E R5, [R10.64] ;  /* 0x000000040a057980 */ /* 0x000568000c101900 */
[----:B-1----:R2:W5:Y:S01]  /*14500*/  LD.E R3, [R10.64+0x4] ;  /* 0x000004040a037980 */ /* 0x002562000c101900 */
[----:B------:R-:W-:-:S03]  /*14510*/  MOV R4, 0x14530 ;  /* 0x0001453000047802 */ /* 0x000fc60000000f00 */
[----:B--2--5:R-:W-:Y:S05]  /*14520*/  CALL.REL.NOINC `($_ZN7cutlass13device_kernelIN5flash19enable_sm80_to_sm89INS1_16FlashAttnBwdSm80INS1_25CollectiveMainloopBwdSm80ILi2ELi2EN4cute5tupleIJNS5_1CILi128EEES8_NS7_ILi64EEEEEENS_10bfloat16_tEfNS_4arch4Sm80ELb0ELb0ELb1ELb1ELb0ELb0ELb0ELb0ELi2ELi4ELi4ELi4ELb0EEENS1_21CollectiveEpilogueBwdISA_SB_SD_Li256ELb1ELb0ELi2EEENS1_19SingleTileSchedulerILb1ELb0ELb0ELi128EEEEEEEEEvNT_6ParamsE$_ZZN4cute5sliceINS_5tupleIJNS_10UnderscoreES2_S2_iEEENS1_IJNS1_IJNS_1CILi1EEENS4_ILi0EEEEEENS4_ILi4096EEENS1_IJiiEEENS1_IJS6_NS4_ILi8192EEEEEEEEEEEDaRKT_RKT0_ENKUlRKT_RKT0_E_clIS2_S9_EEDaSL_SO_) ;  /* 0xffff981000007944 */ /* 0x024fea0003c3ffff */
[----:B-----5:R2:W-:Y:S01]  /*14530*/  STL.64 [R1+0x758], R2 ;  /* 0x0007580201007387 */ /* 0x0205e20000100a00 */
[----:B------:R-:W-:-:S02]  /*14540*/  MOV R5, R23 ;  /* 0x0000001700057202 */ /* 0x000fc40000000f00 */
[----:B------:R-:W-:Y:S02]  /*14550*/  MOV R4, 0x14570 ;  /* 0x0001457000047802 */ /* 0x000fe40000000f00 */
[----:B-12---:R-:W-:Y:S05]  /*14560*/  CALL.REL.NOINC `($_ZN7cutlass13device_kernelIN5flash19enable_sm80_to_sm89INS1_16FlashAttnBwdSm80INS1_25CollectiveMainloopBwdSm80ILi2ELi2EN4cute5tupleIJNS5_1CILi128EEES8_NS7_ILi64EEEEEENS_10bfloat16_tEfNS_4arch4Sm80ELb0ELb0ELb1ELb1ELb0ELb0ELb0ELb0ELi2ELi4ELi4ELi4ELb0EEENS1_21CollectiveEpilogueBwdISA_SB_SD_Li256ELb1ELb0ELi2EEENS1_19SingleTileSchedulerILb1ELb0ELb0ELi128EEEEEEEEEvNT_6ParamsE$_ZZN4cute12filter_tupleINS_5tupleIJNS_10UnderscoreES2_S2_iEEENS1_IJNS1_IJNS_1CILi1EEENS4_ILi0EEEEEENS4_ILi4096EEENS1_IJiiEEENS1_IJS6_NS4_ILi8192EEEEEEEEEZNS_5sliceIS3_SC_EEDaRKT_RKT0_EUlRKT_RKT0_E_EEDaSG_SJ_OT1_ENKUlDpSM_E_clIJNS1_IJS7_EEENS1_IJS8_EEENS1_IJS9_EEENS1_IJEEEEEEDaST_) ;  /* 0xffff840000007944 */ /* 0x006fea0003c3ffff */
[----:B-----5:R-:W-:Y:S02]  /*14570*/  MOV R8, R3 ;  /* 0x0000000300087202 */ /* 0x020fe40000000f00 */
[----:B------:R-:W-:Y:S02]  /*14580*/  MOV R4, 0x145a0 ;  /* 0x000145a000047802 */ /* 0x000fe40000000f00 */
[----:B-1----:R-:W-:Y:S05]  /*14590*/  CALL.REL.NOINC `($_ZN7cutlass13device_kernelIN5flash19enable_sm80_to_sm89INS1_16FlashAttnBwdSm80INS1_25CollectiveMainloopBwdSm80ILi2ELi2EN4cute5tupleIJNS5_1CILi128EEES8_NS7_ILi64EEEEEENS_10bfloat16_tEfNS_4arch4Sm80ELb0ELb0ELb1ELb1ELb0ELb0ELb0ELb0ELi2ELi4ELi4ELi4ELb0EEENS1_21CollectiveEpilogueBwdISA_SB_SD_Li256ELb1ELb0ELi2EEENS1_19SingleTileSchedulerILb1ELb0ELb0ELi128EEEEEEEEEvNT_6ParamsE$_ZN4cute5tupleIJNS0_IJNS0_IJNS_1CILi8EEENS1_ILi1EEEEEENS1_ILi2EEENS0_IJS5_S5_EEEEEENS0_IJNS0_IJS3_NS1_ILi0EEEEEENS1_ILi4096EEENS0_IJiiEEEEEEEEC2ERKS7_RKSC_) ;  /* 0xffff778000007944 */ /* 0x002fea0003c3ffff */
[----:B-1----:R1:W5:Y:S01]  /*145a0*/  LDL.64 R2, [R1+0x758] ;  /* 0x0007580001027983 */ /* 0x0023620000100a00 */
[----:B------:R-:W-:Y:S02]  /*145b0*/  SHF.L.U32 R4, R7, 0xd, RZ ;  /* 0x0000000d07047819 */ /* 0x000fe400000006ff */
[----:B------:R-:W-:-:S03]  /*145c0*/  MOV R6, 0x145f0 ;  /* 0x000145f000067802 */ /* 0x000fc60000000f00 */
[----:B------:R1:W-:Y:S04]  /*145d0*/  STL [R1+0x770], R4 ;  /* 0x0007700401007387 */ /* 0x0003e80000100800 */
[----:B-1---5:R-:W-:Y:S05]  /*145e0*/  CALL.REL.NOINC `($_ZN7cutlass13device_kernelIN5flash19enable_sm80_to_sm89INS1_16FlashAttnBwdSm80INS1_25CollectiveMainloopBwdSm80ILi2ELi2EN4cute5tupleIJNS5_1CILi128EEES8_NS7_ILi64EEEEEENS_10bfloat16_tEfNS_4arch4Sm80ELb0ELb0ELb1ELb1ELb0ELb0ELb0ELb0ELi2ELi4ELi4ELi4ELb0EEENS1_21CollectiveEpilogueBwdISA_SB_SD_Li256ELb1ELb0ELi2EEENS1_19SingleTileSchedulerILb1ELb0ELb0ELi128EEEEEEEEEvNT_6ParamsE$_ZN4cute3eso3ESOILb0ELb0EJNS_6LayoutINS_5tupleIJNS3_IJNS_1CILi8EEENS4_ILi1EEEEEENS4_ILi2EEENS3_IJS8_S8_EEEEEENS3_IJNS3_IJS6_NS4_ILi0EEEEEENS4_ILi4096EEENS3_IJiiEEEEEEEEiEEC2ERKSG_RKi) ;  /* 0xffff34f000007944 */ /* 0x022fea0003c3ffff */
[----:B------:R-:W-:Y:S01]  /*145f0*/  ULDC.64 UR4, c[0x0][0x118] ;  /* 0x0000460000047ab9 */ /* 0x000fe20000000a00 */
[----:B-1----:R-:W2:Y:S04]  /*14600*/  LDL R2, [R1+0x760] ;  /* 0x0007600001027983 */ /* 0x002ea80000100800 */
[----:B------:R-:W2:Y:S04]  /*14610*/  LD.E.64 R10, [R10.64+0x8] ;  /* 0x000008040a0a7980 */ /* 0x000ea8000c101b00 */
[----:B------:R1:W5:Y:S01]  /*14620*/  LDL.64 R4, [R1+0x758] ;  /* 0x0007580001047983 */ /* 0x0003620000100a00 */
[----:B------:R-:W-:-:S02]  /*14630*/  MOV R9, R23 ;  /* 0x0000001700097202 */ /* 0x000fc40000000f00 */
[----:B------:R-:W-:Y:S01]  /*14640*/  MOV R8, 0x14670 ;  /* 0x0001467000087802 */ /* 0x000fe20000000f00 */
[----:B--2---:R-:W-:-:S04]  /*14650*/  IMAD.WIDE R2, R2, 0x2, R10 ;  /* 0x0000000202027825 */ /* 0x004fc800078e020a */
[----:B-1---5:R-:W-:Y:S05]  /*14660*/  CALL.REL.NOINC `($_ZN7cutlass13device_kernelIN5flash19enable_sm80_to_sm89INS1_16FlashAttnBwdSm80INS1_25CollectiveMainloopBwdSm80ILi2ELi2EN4cute5tupleIJNS5_1CILi128EEES8_NS7_ILi64EEEEEENS_10bfloat16_tEfNS_4arch4Sm80ELb0ELb0ELb1ELb1ELb0ELb0ELb0ELb0ELi2ELi4ELi4ELi4ELb0EEENS1_21CollectiveEpilogueBwdISA_SB_SD_Li256ELb1ELb0ELi2EEENS1_19SingleTileSchedulerILb1ELb0ELb0ELi128EEEEEEEEEvNT_6ParamsE$_ZN4cute8smem_ptrIPN7cutlass10bfloat16_tEECI1NS_12iter_adaptorIS3_S4_EEES3_) ;  /* 0xffff7e4000007944 */ /* 0x022fea0003c3ffff */
[----:B-1----:R-:W2:Y:S01]  /*14670*/  LDL.64 R2, [R1+0x758] ;  /* 0x0007580001027983 */ /* 0x002ea20000100a00 */
[----:B------:R-:W-:-:S03]  /*14680*/  MOV R6, 0x146b0 ;  /* 0x000146b000067802 */ /* 0x000fc60000000f00 */
[----:B--2---:R1:W-:Y:S04]  /*14690*/  STL.64 [R1+0x770], R2 ;  /* 0x0007700201007387 */ /* 0x0043e80000100a00 */
[----:B-1----:R-:W-:Y:S05]  /*146a0*/  CALL.REL.NOINC `($_ZN7cutlass13device_kernelIN5flash19enable_sm80_to_sm89INS1_16FlashAttnBwdSm80INS1_25CollectiveMainloopBwdSm80ILi2ELi2EN4cute5tupleIJNS5_1CILi128EEES8_NS7_ILi64EEEEEENS_10bfloat16_tEfNS_4arch4Sm80ELb0ELb0ELb1ELb1ELb0ELb0ELb0ELb0ELi2ELi4ELi4ELi4ELb0EEENS1_21CollectiveEpilogueBwdISA_SB_SD_Li256ELb1ELb0ELi2EEENS1_19SingleTileSchedulerILb1ELb0ELb0ELi128EEEEEEEEEvNT_6ParamsE$_ZN4cute3eso3ESOILb0ELb0EJNS_6LayoutINS_5tupleIJNS3_IJNS_1CILi8EEENS4_ILi1EEEEEENS4_ILi2EEENS3_IJS8_S8_EEEEEENS3_IJNS3_IJS6_NS4_ILi0EEEEEENS4_ILi4096EEENS3_IJiiEEEEEEEENS_10ViewEngineINS_8smem_ptrIPN7cutlass10bfloat16_tEEEEEEEC2ERKSG_RKSN_) ;  /* 0xffff33c000007944 */ /* 0x002fea0003c3ffff */
[----:B------:R2:W5:Y:S04]  /*146b0*/  LDL.64 R54, [R1+0x760] ;  /* 0x0007600001367983 */ /* 0x0005680000100a00 */
[----:B------:R2:W5:Y:S04]  /*146c0*/  LDL.64 R52, [R24+0x30] ;  /* 0x0000300018347983 */ /* 0x0005680000100a00 */
[----:B------:R2:W5:Y:S01]  /*146d0*/  LDL.64 R44, [R1+0x758] ;  /* 0x00075800012c7983 */ /* 0x0005620000100a00 */
[----:B------:R-:W-:Y:S01]  /*146e0*/  IMAD.MOV.U32 R6, RZ, RZ, R16 ;  /* 0x000000ffff067224 */ /* 0x000fe200078e0010 */
[----:B-1----:R-:W-:-:S02]  /*146f0*/  MOV R3, R17 ;  /* 0x0000001100037202 */ /* 0x002fc40000000f00 */
[----:B------:R-:W-:Y:S02]  /*14700*/  MOV R4, 0x14720 ;  /* 0x0001472000047802 */ /* 0x000fe40000000f00 */
[----:B--2--5:R-:W-:Y:S05]  /*14710*/  CALL.REL.NOINC `($_ZN7cutlass13device_kernelIN5flash19enable_sm80_to_sm89INS1_16FlashAttnBwdSm80INS1_25CollectiveMainloopBwdSm80ILi2ELi2EN4cute5tupleIJNS5_1CILi128EEES8_NS7_ILi64EEEEEENS_10bfloat16_tEfNS_4arch4Sm80ELb0ELb0ELb1ELb1ELb0ELb0ELb0ELb0ELi2ELi4ELi4ELi4ELb0EEENS1_21CollectiveEpilogueBwdISA_SB_SD_Li256ELb1ELb0ELi2EEENS1_19SingleTileSchedulerILb1ELb0ELb0ELi128EEEEEEEEEvNT_6ParamsE$_ZN4cute3eso3ESOILb1ELb0EJNS_6LayoutINS_5tupleIJNS3_IJNS_1CILi8EEENS4_ILi1EEEEEENS4_ILi2EEENS4_ILi4EEEEEENS3_IJNS3_IJS6_NS4_ILi0EEEEEES5_NS4_ILi16EEEEEEEENS_10ViewEngineIPN7cutlass10bfloat16_tEEEEEC2ERKSF_RKSK_) ;  /* 0xffff6f6000007944 */ /* 0x024fea0003c3ffff */
[----:B------:R2:W5:Y:S01]  /*14720*/  LDL.64 R50, [R1+0x758] ;  /* 0x0007580001327983 */ /* 0x0005620000100a00 */
[----:B-1----:R-:W-:Y:S01]  /*14730*/  IMAD.MOV.U32 R6, RZ, RZ, R14 ;  /* 0x000000ffff067224 */ /* 0x002fe200078e000e */
[----:B------:R-:W-:Y:S02]  /*14740*/  MOV R3, R15 ;  /* 0x0000000f00037202 */ /* 0x000fe40000000f00 */
[----:B------:R-:W-:Y:S02]  /*14750*/  MOV R4, 0x14770 ;  /* 0x0001477000047802 */ /* 0x000fe40000000f00 */
[----:B--2--5:R-:W-:Y:S05]  /*14760*/  CALL.REL.NOINC `($_ZN7cutlass13device_kernelIN5flash19enable_sm80_to_sm89INS1_16FlashAttnBwdSm80INS1_25CollectiveMainloopBwdSm80ILi2ELi2EN4cute5tupleIJNS5_1CILi128EEES8_NS7_ILi64EEEEEENS_10bfloat16_tEfNS_4arch4Sm80ELb0ELb0ELb1ELb1ELb0ELb0ELb0ELb0ELi2ELi4ELi4ELi4ELb0EEENS1_21CollectiveEpilogueBwdISA_SB_SD_Li256ELb1ELb0ELi2EEENS1_19SingleTileSchedulerILb1ELb0ELb0ELi128EEEEEEEEEvNT_6ParamsE$_ZN4cute3eso3ESOILb1ELb0EJNS_6LayoutINS_5tupleIJNS3_IJNS_1CILi8EEENS4_ILi1EEEEEENS4_ILi4EEES8_EEENS3_IJNS3_IJS6_NS4_ILi0EEEEEES5_NS4_ILi32EEEEEEEENS_10ViewEngineIPN7cutlass10bfloat16_tEEEEEC2ERKSE_RKSJ_) ;  /* 0xffff715000007944 */ /* 0x024fea0003c3ffff */
[----:B------:R2:W5:Y:S01]  /*14770*/  LDL.64 R48, [R1+0x758] ;  /* 0x0007580001307983 */ /* 0x0005620000100a00 */
[----:B------:R-:W-:Y:S01]  /*14780*/  IMAD.MOV.U32 R9, RZ, RZ, R23 ;  /* 0x000000ffff097224 */ /* 0x000fe200078e0017 */
[----:B-1----:R-:W-:Y:S01]  /*14790*/  MOV R2, R54 ;  /* 0x0000003600027202 */ /* 0x002fe20000000f00 */
[----:B------:R-:W-:Y:S01]  /*147a0*/  IMAD.MOV.U32 R3, RZ, RZ, R55 ;  /* 0x000000ffff037224 */ /* 0x000fe200078e0037 */
[----:B------:R-:W-:Y:S02]  /*147b0*/  MOV R8, 0x147d0 ;  /* 0x000147d000087802 */ /* 0x000fe40000000f00 */
[----:B--2--5:R-:W-:Y:S05]  /*147c0*/  CALL.REL.NOINC `($_ZN7cutlass13device_kernelIN5flash19enable_sm80_to_sm89INS1_16FlashAttnBwdSm80INS1_25CollectiveMainloopBwdSm80ILi2ELi2EN4cute5tupleIJNS5_1CILi128EEES8_NS7_ILi64EEEEEENS_10bfloat16_tEfNS_4arch4Sm80ELb0ELb0ELb1ELb1ELb0ELb0ELb0ELb0ELi2ELi4ELi4ELi4ELb0EEENS1_21CollectiveEpilogueBwdISA_SB_SD_Li256ELb1ELb0ELi2EEENS1_19SingleTileSchedulerILb1ELb0ELb0ELi128EEEEEEEEEvNT_6ParamsE$_ZN4cute8smem_ptrIPN7cutlass10bfloat16_tEECI1NS_12iter_adaptorIS3_S4_EEES3_) ;  /* 0xffff7ce000007944 */ /* 0x024fea0003c3ffff */
[----:B-1----:R1:W5:Y:S01]  /*147d0*/  LDL.64 R2, [R1+0x758] ;  /* 0x0007580001027983 */ /* 0x0023620000100a00 */
[----:B------:R-:W-:Y:S02]  /*147e0*/  MOV R66, R23 ;  /* 0x0000001700427202 */ /* 0x000fe40000000f00 */
[----:B------:R-:W-:-:S02]  /*147f0*/  MOV R6, 0x14810 ;  /* 0x0001481000067802 */ /* 0x000fc40000000f00 */
[----:B-1---5:R-:W-:Y:S05]  /*14800*/  CALL.REL.NOINC `($_ZN7cutlass13device_kernelIN5flash19enable_sm80_to_sm89INS1_16FlashAttnBwdSm80INS1_25CollectiveMainloopBwdSm80ILi2ELi2EN4cute5tupleIJNS5_1CILi128EEES8_NS7_ILi64EEEEEENS_10bfloat16_tEfNS_4arch4Sm80ELb0ELb0ELb1ELb1ELb0ELb0ELb0ELb0ELi2ELi4ELi4ELi4ELb0EEENS1_21CollectiveEpilogueBwdISA_SB_SD_Li256ELb1ELb0ELi2EEENS1_19SingleTileSchedulerILb1ELb0ELb0ELi128EEEEEEEEEvNT_6ParamsE$_ZN4cute3eso3ESOILb1ELb0EJNS_6LayoutINS_5tupleIJNS3_IJNS_1CILi8EEENS4_ILi1EEEEEENS4_ILi2EEEEEENS3_IJNS3_IJS6_NS4_ILi0EEEEEENS4_ILi4096EEEEEEEENS_10ViewEngineINS_8smem_ptrIPN7cutlass10bfloat16_tEEEEEEEC2ERKSE_RKSL_) ;  /* 0xffff6be000007944 */ /* 0x022fea0003c3ffff */
[----:B-1----:R1:W5:Y:S01]  /*14810*/  LDL.64 R4, [R1+0x758] ;  /* 0x0007580001047983 */ /* 0x0023620000100a00 */
[----:B------:R-:W-:Y:S01]  /*14820*/  IMAD.MOV.U32 R66, RZ, RZ, R23 ;  /* 0x000000ffff427224 */ /* 0x000fe200078e0017 */
[----:B------:R-:W-:Y:S01]  /*14830*/  MOV R6, R50 ;  /* 0x0000003200067202 */ /* 0x000fe20000000f00 */
[----:B------:R-:W-:Y:S01]  /*14840*/  IMAD.MOV.U32 R9, RZ, RZ, R51 ;  /* 0x000000ffff097224 */ /* 0x000fe200078e0033 */
[----:B------:R-:W-:-:S02]  /*14850*/  MOV R8, 0x14870 ;  /* 0x0001487000087802 */ /* 0x000fc40000000f00 */
[----:B-1---5:R-:W-:Y:S05]  /*14860*/  CALL.REL.NOINC `($_ZN7cutlass13device_kernelIN5flash19enable_sm80_to_sm89INS1_16FlashAttnBwdSm80INS1_25CollectiveMainloopBwdSm80ILi2ELi2EN4cute5tupleIJNS5_1CILi128EEES8_NS7_ILi64EEEEEENS_10bfloat16_tEfNS_4arch4Sm80ELb0ELb0ELb1ELb1ELb0ELb0ELb0ELb0ELi2ELi4ELi4ELi4ELb0EEENS1_21CollectiveEpilogueBwdISA_SB_SD_Li256ELb1ELb0ELi2EEENS1_19SingleTileSchedulerILb1ELb0ELb0ELi128EEEEEEEEEvNT_6ParamsE$_ZN4cute3eso3ESOILb1ELb0EJNS_6LayoutINS_5tupleIJNS3_IJNS_1CILi8EEENS4_ILi1EEEEEENS4_ILi2EEEEEENS3_IJNS3_IJS6_NS4_ILi0EEEEEES5_EEEEENS_10ViewEngineIPN7cutlass10bfloat16_tEEEEEC2ERKSD_RKSI_) ;  /* 0xffff6d1000007944 */ /* 0x022fea0003c3ffff */
[----:B------:R2:W5:Y:S01]  /*14870*/  LDL.64 R2, [R1+0x758] ;  /* 0x0007580001027983 */ /* 0x0005620000100a00 */
[----:B-1----:R-:W-:Y:S01]  /*14880*/  IMAD.MOV.U32 R7, RZ, RZ, R5 ;  /* 0x000000ffff077224 */ /* 0x002fe200078e0005 */
[----:B------:R-:W-:-:S02]  /*14890*/  MOV R66, R23 ;  /* 0x0000001700427202 */ /* 0x000fc40000000f00 */
[----:B------:R-:W-:Y:S02]  /*148a0*/  MOV R6, 0x148c0 ;  /* 0x000148c000067802 */ /* 0x000fe40000000f00 */
[----:B--2--5:R-:W-:Y:S05]  /*148b0*/  CALL.REL.NOINC `($_ZN7cutlass13device_kernelIN5flash19enable_sm80_to_sm89INS1_16FlashAttnBwdSm80INS1_25CollectiveMainloopBwdSm80ILi2ELi2EN4cute5tupleIJNS5_1CILi128EEES8_NS7_ILi64EEEEEENS_10bfloat16_tEfNS_4arch4Sm80ELb0ELb0ELb1ELb1ELb0ELb0ELb0ELb0ELi2ELi4ELi4ELi4ELb0EEENS1_21CollectiveEpilogueBwdISA_SB_SD_Li256ELb1ELb0ELi2EEENS1_19SingleTileSchedulerILb1ELb0ELb0ELi128EEEEEEEEEvNT_6ParamsE$_ZN4cute3eso3ESOILb1ELb0EJNS_6LayoutINS_5tupleIJNS3_IJNS_1CILi8EEENS4_ILi1EEEEEENS3_IJNS4_ILi2EEEEEEEEENS3_IJNS3_IJS6_NS4_ILi0EEEEEENS3_IJNS4_ILi4096EEEEEEEEEEENS_10ViewEngineINS_8smem_ptrIPN7cutlass10bfloat16_tEEEEEEEC2ERKSG_RKSN_) ;  /* 0xffff690000007944 */ /* 0x024fea0003c3ffff */
[----:B------:R2:W5:Y:S01]  /*148c0*/  LDL.64 R6, [R1+0x758] ;  /* 0x0007580001067983 */ /* 0x0005620000100a00 */
[----:B-1----:R-:W-:Y:S01]  /*148d0*/  IMAD.MOV.U32 R5, RZ, RZ, R3 ;  /* 0x000000ffff057224 */ /* 0x002fe200078e0003 */
[----:B------:R-:W-:Y:S02]  /*148e0*/  MOV R66, R23 ;  /* 0x0000001700427202 */ /* 0x000fe40000000f00 */
[----:B------:R-:W-:Y:S02]  /*148f0*/  MOV R4, 0x14910 ;  /* 0x0001491000047802 */ /* 0x000fe40000000f00 */
[----:B--2--5:R-:W-:Y:S05]  /*14900*/  CALL.REL.NOINC `($_ZN7cutlass13device_kernelIN5flash19enable_sm80_to_sm89INS1_16FlashAttnBwdSm80INS1_25CollectiveMainloopBwdSm80ILi2ELi2EN4cute5tupleIJNS5_1CILi128EEES8_NS7_ILi64EEEEEENS_10bfloat16_tEfNS_4arch4Sm80ELb0ELb0ELb1ELb1ELb0ELb0ELb0ELb0ELi2ELi4ELi4ELi4ELb0EEENS1_21CollectiveEpilogueBwdISA_SB_SD_Li256ELb1ELb0ELi2EEENS1_19SingleTileSchedulerILb1ELb0ELb0ELi128EEEEEEEEEvNT_6ParamsE$_ZN4cute3eso3ESOILb1ELb0EJNS_6LayoutINS_5tupleIJNS3_IJNS_1CILi8EEENS4_ILi1EEEEEENS3_IJNS4_ILi2EEEEEEEEENS3_IJNS3_IJS6_NS4_ILi0EEEEEENS3_IJS5_EEEEEEEENS_10ViewEngineIPN7cutlass10bfloat16_tEEEEEC2ERKSF_RKSK_) ;  /* 0xffff69c000007944 */ /* 0x024fea0003c3ffff */
[----:B-1----:R1:W5:Y:S01]  /*14910*/  LDL.64 R2, [R1+0x758] ;  /* 0x0007580001027983 */ /* 0x0023620000100a00 */
[----:B------:R-:W-:Y:S02]  /*14920*/  MOV R66, R23 ;  /* 0x0000001700427202 */ /* 0x000fe40000000f00 */
[----:B------:R-:W-:Y:S02]  /*14930*/  MOV R8, 0x14950 ;  /* 0x0001495000087802 */ /* 0x000fe40000000f00 */
[----:B-1---5:R-:W-:Y:S05]  /*14940*/  CALL.REL.NOINC `($_ZN7cutlass13device_kernelIN5flash19enable_sm80_to_sm89INS1_16FlashAttnBwdSm80INS1_25CollectiveMainloopBwdSm80ILi2ELi2EN4cute5tupleIJNS5_1CILi128EEES8_NS7_ILi64EEEEEENS_10bfloat16_tEfNS_4arch4Sm80ELb0ELb0ELb1ELb1ELb0ELb0ELb0ELb0ELi2ELi4ELi4ELi4ELb0EEENS1_21CollectiveEpilogueBwdISA_SB_SD_Li256ELb1ELb0ELi2EEENS1_19SingleTileSchedulerILb1ELb0ELb0ELi128EEEEEEEEEvNT_6ParamsE$_ZN4cute3eso3ESOILb1ELb0EJNS_6LayoutINS_5tupleIJNS3_IJNS3_IJNS_1CILi8EEENS4_ILi1EEEEEES6_EEENS3_IJNS3_IJS6_S6_EEENS4_ILi2EEEEEEEEENS3_IJNS3_IJNS3_IJS6_NS4_ILi0EEEEEESD_EEENS3_IJNS3_IJSD_SD_EEES5_EEEEEEEENS_10ViewEngineIPN7cutlass10bfloat16_tEEEEEC2ERKSJ_RKSO_) ;  /* 0xffff5b4000007944 */ /* 0x022fea0003c3ffff */
[----:B-1----:R1:W5:Y:S01]  /*14950*/  LDL.64 R4, [R1+0x758] ;  /* 0x0007580001047983 */ /* 0x0023620000100a00 */
[----:B------:R-:W-:Y:S02]  /*14960*/  MOV R66, R23 ;  /* 0x0000001700427202 */ /* 0x000fe40000000f00 */
[----:B------:R-:W-:-:S02]  /*14970*/  MOV R8, 0x14990 ;  /* 0x0001499000087802 */ /* 0x000fc40000000f00 */
[----:B-1---5:R-:W-:Y:S05]  /*14980*/  CALL.REL.NOINC `($_ZN7cutlass13device_kernelIN5flash19enable_sm80_to_sm89INS1_16FlashAttnBwdSm80INS1_25CollectiveMainloopBwdSm80ILi2ELi2EN4cute5tupleIJNS5_1CILi128EEES8_NS7_ILi64EEEEEENS_10bfloat16_tEfNS_4arch4Sm80ELb0ELb0ELb1ELb1ELb0ELb0ELb0ELb0ELi2ELi4ELi4ELi4ELb0EEENS1_21CollectiveEpilogueBwdISA_SB_SD_Li256ELb1ELb0ELi2EEENS1_19SingleTileSchedulerILb1ELb0ELb0ELi128EEEEEEEEEvNT_6ParamsE$_ZN4cute3eso3ESOILb1ELb0EJNS_6LayoutINS_5tupleIJNS3_IJNS3_IJNS_1CILi8EEENS4_ILi1EEEEEES6_EEENS3_IJNS3_IJS6_S6_EEENS4_ILi2EEEEEEEEENS3_IJNS3_IJNS3_IJS6_NS4_ILi0EEEEEESD_EEENS3_IJNS3_IJSD_SD_EEENS4_ILi4096EEEEEEEEEEENS_10ViewEngineINS_8smem_ptrIPN7cutlass10bfloat16_tEEEEEEEC2ERKSK_RKSR_) ;  /* 0xffff5a2000007944 */ /* 0x022fea0003c3ffff */
[----:B-1----:R1:W5:Y:S01]  /*14990*/  LDL.64 R2, [R1+0x758] ;  /* 0x0007580001027983 */ /* 0x0023620000100a00 */
[----:B------:R-:W-:Y:S01]  /*149a0*/  IMAD.MOV.U32 R6, RZ, RZ, R4 ;  /* 0x000000ffff067224 */ /* 0x000fe200078e0004 */
[----:B------:R-:W-:Y:S01]  /*149b0*/  MOV R9, R5 ;  /* 0x0000000500097202 */ /* 0x000fe20000000f00 */
[----:B------:R-:W-:Y:S01]  /*149c0*/  IMAD.MOV.U32 R66, RZ, RZ, R23 ;  /* 0x000000ffff427224 */ /* 0x000fe200078e0017 */
[----:B------:R-:W-:-:S02]  /*149d0*/  MOV R8, 0x149f0 ;  /* 0x000149f000087802 */ /* 0x000fc40000000f00 */
[----:B-1---5:R-:W-:Y:S05]  /*149e0*/  CALL.REL.NOINC `($_ZN7cutlass13device_kernelIN5flash19enable_sm80_to_sm89INS1_16FlashAttnBwdSm80INS1_25CollectiveMainloopBwdSm80ILi2ELi2EN4cute5tupleIJNS5_1CILi128EEES8_NS7_ILi64EEEEEENS_10bfloat16_tEfNS_4arch4Sm80ELb0ELb0ELb1ELb1ELb0ELb0ELb0ELb0ELi2ELi4ELi4ELi4ELb0EEENS1_21CollectiveEpilogueBwdISA_SB_SD_Li256ELb1ELb0ELi2EEENS1_19SingleTileSchedulerILb1ELb0ELb0ELi128EEEEEEEEEvNT_6ParamsE$_ZN4cute3eso3ESOILb1ELb0EJNS_6LayoutINS_5tupleIJNS3_IJNS_1CILi8EEENS4_ILi1EEEEEENS4_ILi2EEEEEENS3_IJNS3_IJS6_NS4_ILi0EEEEEES5_EEEEENS_10ViewEngineIPN7cutlass10bfloat16_tEEEEEC2ERKSD_RKSI_) ;  /* 0xffff6b9000007944 */ /* 0x022fea0003c3ffff */
[----:B------:R2:W5:Y:S01]  /*149f0*/  LDL.64 R58, [R1+0x758] ;  /* 0x00075800013a7983 */ /* 0x0005620000100a00 */
[----:B------:R-:W-:-:S02]  /*14a00*/  MOV R9, R23 ;  /* 0x0000001700097202 */ /* 0x000fc40000000f00 */
[----:B------:R-:W-:Y:S02]  /*14a10*/  MOV R8, 0x14a30 ;  /* 0x00014a3000087802 */ /* 0x000fe40000000f00 */
[----:B-12--5:R-:W-:Y:S05]  /*14a20*/  CALL.REL.NOINC `($_ZN7cutlass13device_kernelIN5flash19enable_sm80_to_sm89INS1_16FlashAttnBwdSm80INS1_25CollectiveMainloopBwdSm80ILi2ELi2EN4cute5tupleIJNS5_1CILi128EEES8_NS7_ILi64EEEEEENS_10bfloat16_tEfNS_4arch4Sm80ELb0ELb0ELb1ELb1ELb0ELb0ELb0ELb0ELi2ELi4ELi4ELi4ELb0EEENS1_21CollectiveEpilogueBwdISA_SB_SD_Li256ELb1ELb0ELi2EEENS1_19SingleTileSchedulerILb1ELb0ELb0ELi128EEEEEEEEEvNT_6ParamsE$_ZN4cute8smem_ptrIPN7cutlass10bfloat16_tEECI1NS_12iter_adaptorIS3_S4_EEES3_) ;  /* 0xffff7a8000007944 */ /* 0x026fea0003c3ffff */
[----:B-1----:R1:W5:Y:S01]  /*14a30*/  LDL.64 R2, [R1+0x758] ;  /* 0x0007580001027983 */ /* 0x0023620000100a00 */
[----:B------:R-:W-:Y:S02]  /*14a40*/  MOV R66, R23 ;  /* 0x0000001700427202 */ /* 0x000fe40000000f00 */
[----:B------:R-:W-:Y:S02]  /*14a50*/  MOV R6, 0x14a70 ;  /* 0x00014a7000067802 */ /* 0x000fe40000000f00 */
[----:B-1---5:R-:W-:Y:S05]  /*14a60*/  CALL.REL.NOINC `($_ZN7cutlass13device_kernelIN5flash19enable_sm80_to_sm89INS1_16FlashAttnBwdSm80INS1_25CollectiveMainloopBwdSm80ILi2ELi2EN4cute5tupleIJNS5_1CILi128EEES8_NS7_ILi64EEEEEENS_10bfloat16_tEfNS_4arch4Sm80ELb0ELb0ELb1ELb1ELb0ELb0ELb0ELb0ELi2ELi4ELi4ELi4ELb0EEENS1_21CollectiveEpilogueBwdISA_SB_SD_Li256ELb1ELb0ELi2EEENS1_19SingleTileSchedulerILb1ELb0ELb0ELi128EEEEEEEEEvNT_6ParamsE$_ZN4cute3eso3ESOILb1ELb0EJNS_6LayoutINS_5tupleIJNS3_IJNS_1CILi8EEENS4_ILi1EEEEEENS4_ILi2EEEEEENS3_IJNS3_IJS6_NS4_ILi0EEEEEENS4_ILi4096EEEEEEEENS_10ViewEngineINS_8smem_ptrIPN7cutlass10bfloat16_tEEEEEEEC2ERKSE_RKSL_) ;  /* 0xffff698000007944 */ /* 0x022fea0003c3ffff */
[----:B------:R2:W5:Y:S01]  /*14a70*/  LDL.64 R60, [R1+0x758] ;  /* 0x00075800013c7983 */ /* 0x0005620000100a00 */
[----:B-1----:R-:W-:Y:S01]  /*14a80*/  IMAD.MOV.U32 R2, RZ, RZ, R23 ;  /* 0x000000ffff027224 */ /* 0x002fe200078e0017 */
[----:B------:R-:W-:Y:S02]  /*14a90*/  MOV R3, RZ ;  /* 0x000000ff00037202 */ /* 0x000fe40000000f00 */
[----:B------:R-:W-:Y:S02]  /*14aa0*/  MOV R10, 0x14ac0 ;  /* 0x00014ac0000a7802 */ /* 0x000fe40000000f00 */
[----:B--2--5:R-:W-:Y:S05]  /*14ab0*/  CALL.REL.NOINC `($_ZN7cutlass13device_kernelIN5flash19enable_sm80_to_sm89INS1_16FlashAttnBwdSm80INS1_25CollectiveMainloopBwdSm80ILi2ELi2EN4cute5tupleIJNS5_1CILi128EEES8_NS7_ILi64EEEEEENS_10bfloat16_tEfNS_4arch4Sm80ELb0ELb0ELb1ELb1ELb0ELb0ELb0ELb0ELi2ELi4ELi4ELi4ELb0EEENS1_21CollectiveEpilogueBwdISA_SB_SD_Li256ELb1ELb0ELi2EEENS1_19SingleTileSchedulerILb1ELb0ELb0ELi128EEEEEEEEEvNT_6ParamsE$_ZN4cute3eso3ESOILb1ELb0EJNS_10UnderscoreEiEEC2ERKS2_RKi) ;  /* 0xffff3e1000007944 */ /* 0x024fea0003c3ffff */
[----:B-1----:R-:W2:Y:S01]  /*14ac0*/  LDL R3, [R1+0x758] ;  /* 0x0007580001037983 */ /* 0x002ea20000100800 */
[----:B------:R-:W-:Y:S01]  /*14ad0*/  IMAD.MOV.U32 R2, RZ, RZ, R23 ;  /* 0x000000ffff027224 */ /* 0x000fe200078e0017 */
[----:B------:R-:W-:Y:S02]  /*14ae0*/  MOV R6, 0x14b10 ;  /* 0x00014b1000067802 */ /* 0x000fe40000000f00 */
[----:B--2---:R-:W-:-:S02]  /*14af0*/  SHF.L.U32 R3, R3, 0xc, RZ ;  /* 0x0000000c03037819 */ /* 0x004fc400000006ff */
[----:B------:R-:W-:Y:S05]  /*14b00*/  CALL.REL.NOINC `($_ZN7cutlass13device_kernelIN5flash19enable_sm80_to_sm89INS1_16FlashAttnBwdSm80INS1_25CollectiveMainloopBwdSm80ILi2ELi2EN4cute5tupleIJNS5_1CILi128EEES8_NS7_ILi64EEEEEENS_10bfloat16_tEfNS_4arch4Sm80ELb0ELb0ELb1ELb1ELb0ELb0ELb0ELb0ELi2ELi4ELi4ELi4ELb0EEENS1_21CollectiveEpilogueBwdISA_SB_SD_Li256ELb1ELb0ELi2EEENS1_19SingleTileSchedulerILb1ELb0ELb0ELi128EEEEEEEEEvNT_6ParamsE$_ZN4cute3eso3ESOILb1ELb0EJNS_6LayoutINS_5tupleIJNS3_IJNS_1CILi8EEENS4_ILi1EEEEEEEEENS3_IJNS3_IJS6_NS4_ILi0EEEEEEEEEEEiEEC2ERKSC_RKi) ;  /* 0xffff662000007944 */ /* 0x000fea0003c3ffff */
[----:B-1----:R-:W2:Y:S01]  /*14b10*/  LDL R3, [R1+0x758] ;  /* 0x0007580001037983 */ /* 0x002ea20000100800 */
[----:B------:R-:W-:-:S02]  /*14b20*/  MOV R9, R23 ;  /* 0x0000001700097202 */ /* 0x000fc40000000f00 */
[----:B------:R-:W-:Y:S01]  /*14b30*/  MOV R8, 0x14b60 ;  /* 0x00014b6000087802 */ /* 0x000fe20000000f00 */
[----:B--2---:R-:W-:-:S04]  /*14b40*/  IMAD.WIDE R2, R3, 0x2, R60 ;  /* 0x0000000203027825 */ /* 0x004fc800078e023c */
[----:B------:R-:W-:Y:S05]  /*14b50*/  CALL.REL.NOINC `($_ZN7cutlass13device_kernelIN5flash19enable_sm80_to_sm89INS1_16FlashAttnBwdSm80INS1_25CollectiveMainloopBwdSm80ILi2ELi2EN4cute5tupleIJNS5_1CILi128EEES8_NS7_ILi64EEEEEENS_10bfloat16_tEfNS_4arch4Sm80ELb0ELb0ELb1ELb1ELb0ELb0ELb0ELb0ELi2ELi4ELi4ELi4ELb0EEENS1_21CollectiveEpilogueBwdISA_SB_SD_Li256ELb1ELb0ELi2EEENS1_19SingleTileSchedulerILb1ELb0ELb0ELi128EEEEEEEEEvNT_6ParamsE$_ZN4cute8smem_ptrIPN7cutlass10bfloat16_tEECI1NS_12iter_adaptorIS3_S4_EEES3_) ;  /* 0xffff795000007944 */ /* 0x000fea0003c3ffff */
[----:B-1----:R1:W5:Y:S01]  /*14b60*/  LDL.64 R2, [R1+0x758] ;  /* 0x0007580001027983 */ /* 0x0023620000100a00 */
[----:B------:R-:W-:Y:S02]  /*14b70*/  MOV R6, R23 ;  /* 0x0000001700067202 */ /* 0x000fe40000000f00 */
[----:B------:R-:W-:Y:S02]  /*14b80*/  MOV R8, 0x14ba0 ;  /* 0x00014ba000087802 */ /* 0x000fe40000000f00 */
[----:B-1---5:R-:W-:Y:S05]  /*14b90*/  CALL.REL.NOINC `($_ZN7cutlass13device_kernelIN5flash19enable_sm80_to_sm89INS1_16FlashAttnBwdSm80INS1_25CollectiveMainloopBwdSm80ILi2ELi2EN4cute5tupleIJNS5_1CILi128EEES8_NS7_ILi64EEEEEENS_10bfloat16_tEfNS_4arch4Sm80ELb0ELb0ELb1ELb1ELb0ELb0ELb0ELb0ELi2ELi4ELi4ELi4ELb0EEENS1_21CollectiveEpilogueBwdISA_SB_SD_Li256ELb1ELb0ELi2EEENS1_19SingleTileSchedulerILb1ELb0ELb0ELi128EEEEEEEEEvNT_6ParamsE$_ZN4cute3eso3ESOILb1ELb0EJNS_6LayoutINS_5tupleIJNS3_IJNS_1CILi8EEENS4_ILi1EEEEEEEEENS3_IJNS3_IJS6_NS4_ILi0EEEEEEEEEEENS_10ViewEngineINS_8smem_ptrIPN7cutlass10bfloat16_tEEEEEEEC2ERKSC_RKSJ_) ;  /* 0xffff650000007944 */ /* 0x022fea0003c3ffff */
[----:B------:R2:W5:Y:S01]  /*14ba0*/  LDL.64 R4, [R1+0x758] ;  /* 0x0007580001047983 */ /* 0x0005620000100a00 */
[----:B-1----:R-:W-:Y:S01]  /*14bb0*/  IMAD.MOV.U32 R2, RZ, RZ, R23 ;  /* 0x000000ffff027224 */ /* 0x002fe200078e0017 */
[----:B------:R-:W-:Y:S02]  /*14bc0*/  MOV R3, RZ ;  /* 0x000000ff00037202 */ /* 0x000fe40000000f00 */
[----:B------:R-:W-:Y:S02]  /*14bd0*/  MOV R10, 0x14bf0 ;  /* 0x00014bf0000a7802 */ /* 0x000fe40000000f00 */
[----:B--2--5:R-:W-:Y:S05]  /*14be0*/  CALL.REL.NOINC `($_ZN7cutlass13device_kernelIN5flash19enable_sm80_to_sm89INS1_16FlashAttnBwdSm80INS1_25CollectiveMainloopBwdSm80ILi2ELi2EN4cute5tupleIJNS5_1CILi128EEES8_NS7_ILi64EEEEEENS_10bfloat16_tEfNS_4arch4Sm80ELb0ELb0ELb1ELb1ELb0ELb0ELb0ELb0ELi2ELi4ELi4ELi4ELb0EEENS1_21CollectiveEpilogueBwdISA_SB_SD_Li256ELb1ELb0ELi2EEENS1_19SingleTileSchedulerILb1ELb0ELb0ELi128EEEEEEEEEvNT_6ParamsE$_ZN4cute3eso3ESOILb1ELb0EJNS_10UnderscoreEiEEC2ERKS2_RKi) ;  /* 0xffff3ce000007944 */ /* 0x024fea0003c3ffff */
[----:B-1----:R-:W2:Y:S01]  /*14bf0*/  LDL R3, [R1+0x758] ;  /* 0x0007580001037983 */ /* 0x002ea20000100800 */
[----:B------:R-:W-:Y:S01]  /*14c00*/  IMAD.MOV.U32 R2, RZ, RZ, R23 ;  /* 0x000000ffff027224 */ /* 0x000fe200078e0017 */
[----:B------:R-:W-:-:S02]  /*14c10*/  MOV R6, 0x14c40 ;  /* 0x00014c4000067802 */ /* 0x000fc40000000f00 */
[----:B--2---:R-:W-:Y:S02]  /*14c20*/  SHF.L.U32 R3, R3, 0x3, RZ ;  /* 0x0000000303037819 */ /* 0x004fe400000006ff */
[----:B------:R-:W-:Y:S05]  /*14c30*/  CALL.REL.NOINC `($_ZN7cutlass13device_kernelIN5flash19enable_sm80_to_sm89INS1_16FlashAttnBwdSm80INS1_25CollectiveMainloopBwdSm80ILi2ELi2EN4cute5tupleIJNS5_1CILi128EEES8_NS7_ILi64EEEEEENS_10bfloat16_tEfNS_4arch4Sm80ELb0ELb0ELb1ELb1ELb0ELb0ELb0ELb0ELi2ELi4ELi4ELi4ELb0EEENS1_21CollectiveEpilogueBwdISA_SB_SD_Li256ELb1ELb0ELi2EEENS1_19SingleTileSchedulerILb1ELb0ELb0ELi128EEEEEEEEEvNT_6ParamsE$_ZN4cute3eso3ESOILb1ELb0EJNS_6LayoutINS_5tupleIJNS3_IJNS_1CILi8EEENS4_ILi1EEEEEEEEENS3_IJNS3_IJS6_NS4_ILi0EEEEEEEEEEEiEEC2ERKSC_RKi) ;  /* 0xffff64f000007944 */ /* 0x000fea0003c3ffff */
[----:B-1----:R-:W2:Y:S01]  /*14c40*/  LDL R3, [R1+0x758] ;  /* 0x0007580001037983 */ /* 0x002ea20000100800 */
[----:B------:R-:W-:Y:S02]  /*14c50*/  MOV R66, R23 ;  /* 0x0000001700427202 */ /* 0x000fe40000000f00 */
[----:B------:R-:W-:Y:S01]  /*14c60*/  MOV R6, 0x14ca0 ;  /* 0x00014ca000067802 */ /* 0x000fe20000000f00 */
[----:B--2---:R-:W-:-:S05]  /*14c70*/  IMAD.WIDE R2, R3, 0x2, R58 ;  /* 0x0000000203027825 */ /* 0x004fca00078e023a */
[----:B------:R-:W-:Y:S02]  /*14c80*/  MOV R8, R2 ;  /* 0x0000000200087202 */ /* 0x000fe40000000f00 */
[----:B------:R-:W-:Y:S05]  /*14c90*/  CALL.REL.NOINC `($_ZN7cutlass13device_kernelIN5flash19enable_sm80_to_sm89INS1_16FlashAttnBwdSm80INS1_25CollectiveMainloopBwdSm80ILi2ELi2EN4cute5tupleIJNS5_1CILi128EEES8_NS7_ILi64EEEEEENS_10bfloat16_tEfNS_4arch4Sm80ELb0ELb0ELb1ELb1ELb0ELb0ELb0ELb0ELi2ELi4ELi4ELi4ELb0EEENS1_21CollectiveEpilogueBwdISA_SB_SD_Li256ELb1ELb0ELi2EEENS1_19SingleTileSchedulerILb1ELb0ELb0ELi128EEEEEEEEEvNT_6ParamsE$_ZN4cute3eso3ESOILb1ELb0EJNS_6LayoutINS_5tupleIJNS3_IJNS_1CILi8EEENS4_ILi1EEEEEEEEENS3_IJNS3_IJS6_NS4_ILi0EEEEEEEEEEENS_10ViewEngineIPN7cutlass10bfloat16_tEEEEEC2ERKSC_RKSH_) ;  /* 0xffff644000007944 */ /* 0x000fea0003c3ffff */
[----:B------:R2:W5:Y:S01]  /*14ca0*/  LDL.64 R12, [R1+0x758] ;  /* 0x00075800010c7983 */ /* 0x0005620000100a00 */
[----:B-1----:R-:W-:Y:S01]  /*14cb0*/  IMAD.MOV.U32 R2, RZ, RZ, R4 ;  /* 0x000000ffff027224 */ /* 0x002fe200078e0004 */
[----:B------:R-:W-:Y:S01]  /*14cc0*/  MOV R3, R5 ;  /* 0x0000000500037202 */ /* 0x000fe20000000f00 */
[----:B------:R-:W-:Y:S01]  /*14cd0*/  IMAD.MOV.U32 R9, RZ, RZ, R23 ;  /* 0x000000ffff097224 */ /* 0x000fe200078e0017 */
[----:B------:R-:W-:Y:S02]  /*14ce0*/  MOV R8, 0x14d00 ;  /* 0x00014d0000087802 */ /* 0x000fe40000000f00 */
[----:B--2--5:R-:W-:Y:S05]  /*14cf0*/  CALL.REL.NOINC `($_ZN7cutlass13device_kernelIN5flash19enable_sm80_to_sm89INS1_16FlashAttnBwdSm80INS1_25CollectiveMainloopBwdSm80ILi2ELi2EN4cute5tupleIJNS5_1CILi128EEES8_NS7_ILi64EEEEEENS_10bfloat16_tEfNS_4arch4Sm80ELb0ELb0ELb1ELb1ELb0ELb0ELb0ELb0ELi2ELi4ELi4ELi4ELb0EEENS1_21CollectiveEpilogueBwdISA_SB_SD_Li256ELb1ELb0ELi2EEENS1_19SingleTileSchedulerILb1ELb0ELb0ELi128EEEEEEEEEvNT_6ParamsE$_ZN4cute8smem_ptrIPN7cutlass10bfloat16_tEECI1NS_12iter_adaptorIS3_S4_EEES3_) ;  /* 0xffff77b000007944 */ /* 0x024fea0003c3ffff */
[----:B-1----:R1:W5:Y:S01]  /*14d00*/  LDL.64 R2, [R1+0x758] ;  /* 0x0007580001027983 */ /* 0x0023620000100a00 */
[----:B------:R-:W-:Y:S02]  /*14d10*/  MOV R4, R23 ;  /* 0x0000001700047202 */ /* 0x000fe40000000f00 */
[----:B------:R-:W-:Y:S02]  /*14d20*/  MOV R6, 0x14d40 ;  /* 0x00014d4000067802 */ /* 0x000fe40000000f00 */
[----:B-1---5:R-:W-:Y:S05]  /*14d30*/  CALL.REL.NOINC `($_ZN7cutlass13device_kernelIN5flash19enable_sm80_to_sm89INS1_16FlashAttnBwdSm80INS1_25CollectiveMainloopBwdSm80ILi2ELi2EN4cute5tupleIJNS5_1CILi128EEES8_NS7_ILi64EEEEEENS_10bfloat16_tEfNS_4arch4Sm80ELb0ELb0ELb1ELb1ELb0ELb0ELb0ELb0ELi2ELi4ELi4ELi4ELb0EEENS1_21CollectiveEpilogueBwdISA_SB_SD_Li256ELb1ELb0ELi2EEENS1_19SingleTileSchedulerILb1ELb0ELb0ELi128EEEEEEEEEvNT_6ParamsE$_ZN4cute8smem_ptrIPN7cutlass9uint128_tEECI1NS_12iter_adaptorIS3_S4_EEES3_) ;  /* 0xffff77b000007944 */ /* 0x022fea0003c3ffff */
[----:B-1----:R1:W5:Y:S01]  /*14d40*/  LDL.64 R2, [R1+0x758] ;  /* 0x0007580001027983 */ /* 0x0023620000100a00 */
[----:B------:R-:W-:Y:S02]  /*14d50*/  MOV R4, R23 ;  /* 0x0000001700047202 */ /* 0x000fe40000000f00 */
[----:B------:R-:W-:-:S02]  /*14d60*/  MOV R6, 0x14d80 ;  /* 0x00014d8000067802 */ /* 0x000fc40000000f00 */
[----:B-1---5:R-:W-:Y:S05]  /*14d70*/  CALL.REL.NOINC `($_ZN7cutlass13device_kernelIN5flash19enable_sm80_to_sm89INS1_16FlashAttnBwdSm80INS1_25CollectiveMainloopBwdSm80ILi2ELi2EN4cute5tupleIJNS5_1CILi128EEES8_NS7_ILi64EEEEEENS_10bfloat16_tEfNS_4arch4Sm80ELb0ELb0ELb1ELb1ELb0ELb0ELb0ELb0ELi2ELi4ELi4ELi4ELb0EEENS1_21CollectiveEpilogueBwdISA_SB_SD_Li256ELb1ELb0ELi2EEENS1_19SingleTileSchedulerILb1ELb0ELb0ELi128EEEEEEEEEvNT_6ParamsE$_ZN4cute3eso3ESOILb1ELb0EJNS_6LayoutINS_5tupleIJNS3_IJNS_1CILi1EEES5_EEEEEENS3_IJNS3_IJS5_NS4_ILi0EEEEEEEEEEENS_10ViewEngineINS_8smem_ptrIPN7cutlass9uint128_tEEEEEEEC2ERKSB_RKSI_) ;  /* 0xffff5a4000007944 */ /* 0x022fea0003c3ffff */
[----:B------:R2:W5:Y:S01]  /*14d80*/  LDL R6, [R1+0x758] ;  /* 0x0007580001067983 */ /* 0x0005620000100800 */
[----:B------:R-:W-:-:S02]  /*14d90*/  MOV R66, R23 ;  /* 0x0000001700427202 */ /* 0x000fc40000000f00 */
[----:B-1----:R-:W-:Y:S02]  /*14da0*/  MOV R4, 0x14dc0 ;  /* 0x00014dc000047802 */ /* 0x002fe40000000f00 */
[----:B--2--5:R-:W-:Y:S05]  /*14db0*/  CALL.REL.NOINC `($_ZN7cutlass13device_kernelIN5flash19enable_sm80_to_sm89INS1_16FlashAttnBwdSm80INS1_25CollectiveMainloopBwdSm80ILi2ELi2EN4cute5tupleIJNS5_1CILi128EEES8_NS7_ILi64EEEEEENS_10bfloat16_tEfNS_4arch4Sm80ELb0ELb0ELb1ELb1ELb0ELb0ELb0ELb0ELi2ELi4ELi4ELi4ELb0EEENS1_21CollectiveEpilogueBwdISA_SB_SD_Li256ELb1ELb0ELi2EEENS1_19SingleTileSchedulerILb1ELb0ELb0ELi128EEEEEEEEEvNT_6ParamsE$_ZN4cute3eso3ESOILb1ELb0EJNS_6LayoutINS_5tupleIJNS3_IJNS_1CILi4EEENS4_ILi1EEEEEEEEENS3_IJNS3_IJS6_NS4_ILi0EEEEEEEEEEENS_10ViewEngineIPjEEEEC2ERKSC_RKSF_) ;  /* 0xffff61a000007944 */ /* 0x024fea0003c3ffff */
[----:B------:R2:W5:Y:S01]  /*14dc0*/  LDL.64 R8, [R1+0x758] ;  /* 0x0007580001087983 */ /* 0x0005620000100a00 */
[----:B------:R-:W-:Y:S02]  /*14dd0*/  MOV R4, R6 ;  /* 0x0000000600047202 */ /* 0x000fe40000000f00 */
[----:B-1----:R-:W-:Y:S02]  /*14de0*/  MOV R2, 0x14e00 ;  /* 0x00014e0000027802 */ /* 0x002fe40000000f00 */
[----:B--2--5:R-:W-:Y:S05]  /*14df0*/  CALL.REL.NOINC `($_ZN7cutlass13device_kernelIN5flash19enable_sm80_to_sm89INS1_16FlashAttnBwdSm80INS1_25CollectiveMainloopBwdSm80ILi2ELi2EN4cute5tupleIJNS5_1CILi128EEES8_NS7_ILi64EEEEEENS_10bfloat16_tEfNS_4arch4Sm80ELb0ELb0ELb1ELb1ELb0ELb0ELb0ELb0ELi2ELi4ELi4ELi4ELb0EEENS1_21CollectiveEpilogueBwdISA_SB_SD_Li256ELb1ELb0ELi2EEENS1_19SingleTileSchedulerILb1ELb0ELb0ELi128EEEEEEEEEvNT_6ParamsE$_ZN73_INTERNAL_24fd9406_37_flash_bwd_hdim64_bf16_softcap_sm80_cu_8e232a79_330724__cvta_generic_to_sharedEPKv) ;  /* 0xffff77b000007944 */ /* 0x024fea0003c3ffff */
        /* <DEDUP_REMOVED lines=9> */
[----:B-1----:R-:W-:Y:S05]  /*14e90*/  CALL.REL.NOINC `($_ZN7cutlass13device_kernelIN5flash19enable_sm80_to_sm89INS1_16FlashAttnBwdSm80INS1_25CollectiveMainloopBwdSm80ILi2ELi2EN4cute5tupleIJNS5_1CILi128EEES8_NS7_ILi64EEEEEENS_10bfloat16_tEfNS_4arch4Sm80ELb0ELb0ELb1ELb1ELb0ELb0ELb0ELb0ELi2ELi4ELi4ELi4ELb0EEENS1_21CollectiveEpilogueBwdISA_SB_SD_Li256ELb1ELb0ELi2EEENS1_19SingleTileSchedulerILb1ELb0ELb0ELi128EEEEEEEEEvNT_6ParamsE$_ZN4cute3eso3ESOILb1ELb0EJNS_10UnderscoreEiEEC2ERKS2_RKi) ;  /* 0xffff3a3000007944 */ /* 0x002fea0003c3ffff */
        /* <DEDUP_REMOVED lines=16> */
[----:B------:R-:W-:Y:S02]  /*14fa0*/  MOV R3, 0x1 ;  /* 0x0000000100037802 */ /* 0x000fe40000000f00 */
[----:B------:R-:W-:-:S02]  /*14fb0*/  MOV R10, 0x14fd0 ;  /* 0x00014fd0000a7802 */ /* 0x000fc40000000f00 */
        /* <DEDUP_REMOVED lines=43> */
[----:B-1---5:R-:W-:Y:S05]  /*15270*/  CALL.REL.NOINC `($_ZN7cutlass13device_kernelIN5flash19enable_sm80_to_sm89INS1_16FlashAttnBwdSm80INS1_25CollectiveMainloopBwdSm80ILi2ELi2EN4cute5tupleIJNS5_1CILi128EEES8_NS7_ILi64EEEEEENS_10bfloat16_tEfNS_4arch4Sm80ELb0ELb0ELb1ELb1ELb0ELb0ELb0ELb0ELi2ELi4ELi4ELi4ELb0EEENS1_21CollectiveEpilogueBwdISA_SB_SD_Li256ELb1ELb0ELi2EEENS1_19SingleTileSchedulerILb1ELb0ELb0ELi128EEEEEEEEEvNT_6ParamsE$_ZN4cute8smem_ptrIPN7cutlass10bfloat16_tEECI1NS_12iter_adaptorIS3_S4_EEES3_) ;  /* 0xffff723000007944 */ /* 0x022fea0003c3ffff */
[----:B-1----:R1:W5:Y:S01]  /*15280*/  LDL.64 R2, [R1+0x758] ;  /* 0x0007580001027983 */ /* 0x0023620000100a00 */
[----:B------:R-:W-:-:S03]  /*15290*/  MOV R6, 0x152b0 ;  /* 0x000152b000067802 */ /* 0x000fc60000000f00 */
[----:B-1---5:R-:W-:Y:S05]  /*152a0*/  CALL.REL.NOINC `($_ZN7cutlass13device_kernelIN5flash19enable_sm80_to_sm89INS1_16FlashAttnBwdSm80INS1_25CollectiveMainloopBwdSm80ILi2ELi2EN4cute5tupleIJNS5_1CILi128EEES8_NS7_ILi64EEEEEENS_10bfloat16_tEfNS_4arch4Sm80ELb0ELb0ELb1ELb1ELb0ELb0ELb0ELb0ELi2ELi4ELi4ELi4ELb0EEENS1_21CollectiveEpilogueBwdISA_SB_SD_Li256ELb1ELb0ELi2EEENS1_19SingleTileSchedulerILb1ELb0ELb0ELi128EEEEEEEEEvNT_6ParamsE$_ZN4cute3eso3ESOILb1ELb0EJNS_6LayoutINS_5tupleIJNS3_IJNS_1CILi8EEENS4_ILi1EEEEEENS4_ILi4EEEEEENS3_IJNS3_IJS6_NS4_ILi0EEEEEENS4_ILi2048EEEEEEEENS_10ViewEngineINS_8smem_ptrIPN7cutlass10bfloat16_tEEEEEEEC2ERKSE_RKSL_) ;  /* 0xffff647000007944 */ /* 0x022fea0003c3ffff */
[----:B-1----:R1:W5:Y:S01]  /*152b0*/  LDL.64 R2, [R1+0x758] ;  /* 0x0007580001027983 */ /* 0x0023620000100a00 */
[----:B------:R-:W-:Y:S01]  /*152c0*/  IMAD.MOV.U32 R6, RZ, RZ, R48 ;  /* 0x000000ffff067224 */ /* 0x000fe200078e0030 */
[----:B------:R-:W-:Y:S02]  /*152d0*/  MOV R9, R49 ;  /* 0x0000003100097202 */ /* 0x000fe40000000f00 */
[----:B------:R-:W-:Y:S02]  /*152e0*/  MOV R8, 0x15300 ;  /* 0x0001530000087802 */ /* 0x000fe40000000f00 */
[----:B-1---5:R-:W-:Y:S05]  /*152f0*/  CALL.REL.NOINC `($_ZN7cutlass13device_kernelIN5flash19enable_sm80_to_sm89INS1_16FlashAttnBwdSm80INS1_25CollectiveMainloopBwdSm80ILi2ELi2EN4cute5tupleIJNS5_1CILi128EEES8_NS7_ILi64EEEEEENS_10bfloat16_tEfNS_4arch4Sm80ELb0ELb0ELb1ELb1ELb0ELb0ELb0ELb0ELi2ELi4ELi4ELi4ELb0EEENS1_21CollectiveEpilogueBwdISA_SB_SD_Li256ELb1ELb0ELi2EEENS1_19SingleTileSchedulerILb1ELb0ELb0ELi128EEEEEEEEEvNT_6ParamsE$_ZN4cute3eso3ESOILb1ELb0EJNS_6LayoutINS_5tupleIJNS3_IJNS_1CILi8EEENS4_ILi1EEEEEENS4_ILi4EEEEEENS3_IJNS3_IJS6_NS4_ILi0EEEEEES5_EEEEENS_10ViewEngineIPN7cutlass10bfloat16_tEEEEEC2ERKSD_RKSI_) ;  /* 0xffff64a000007944 */ /* 0x022fea0003c3ffff */
[----:B------:R2:W5:Y:S01]  /*15300*/  LDL.64 R4, [R1+0x758] ;  /* 0x0007580001047983 */ /* 0x0005620000100a00 */
[----:B------:R-:W-:Y:S01]  /*15310*/  IMAD.MOV.U32 R6, RZ, RZ, R2 ;  /* 0x000000ffff067224 */ /* 0x000fe200078e0002 */
[----:B------:R-:W-:Y:S02]  /*15320*/  MOV R9, R3 ;  /* 0x0000000300097202 */ /* 0x000fe40000000f00 */
[----:B------:R-:W-:Y:S02]  /*15330*/  MOV R8, 0x15350 ;  /* 0x0001535000087802 */ /* 0x000fe40000000f00 */
[----:B-12--5:R-:W-:Y:S05]  /*15340*/  CALL.REL.NOINC `($_ZN7cutlass13device_kernelIN5flash19enable_sm80_to_sm89INS1_16FlashAttnBwdSm80INS1_25CollectiveMainloopBwdSm80ILi2ELi2EN4cute5tupleIJNS5_1CILi128EEES8_NS7_ILi64EEEEEENS_10bfloat16_tEfNS_4arch4Sm80ELb0ELb0ELb1ELb1ELb0ELb0ELb0ELb0ELi2ELi4ELi4ELi4ELb0EEENS1_21CollectiveEpilogueBwdISA_SB_SD_Li256ELb1ELb0ELi2EEENS1_19SingleTileSchedulerILb1ELb0ELb0ELi128EEEEEEEEEvNT_6ParamsE$_ZN4cute3eso3ESOILb1ELb0EJNS_6LayoutINS_5tupleIJNS3_IJNS_1CILi8EEENS4_ILi1EEEEEENS3_IJNS4_ILi4EEEEEEEEENS3_IJNS3_IJS6_NS4_ILi0EEEEEENS3_IJNS4_ILi2048EEEEEEEEEEENS_10ViewEngineINS_8smem_ptrIPN7cutlass10bfloat16_tEEEEEEEC2ERKSG_RKSN_) ;  /* 0xffff5fe000007944 */ /* 0x026fea0003c3ffff */
[----:B-1----:R1:W5:Y:S01]  /*15350*/  LDL.64 R6, [R1+0x758] ;  /* 0x0007580001067983 */ /* 0x0023620000100a00 */
[----:B------:R-:W-:-:S02]  /*15360*/  MOV R2, R4 ;  /* 0x0000000400027202 */ /* 0x000fc40000000f00 */
[----:B------:R-:W-:Y:S02]  /*15370*/  MOV R4, 0x15390 ;  /* 0x0001539000047802 */ /* 0x000fe40000000f00 */
[----:B-1---5:R-:W-:Y:S05]  /*15380*/  CALL.REL.NOINC `($_ZN7cutlass13device_kernelIN5flash19enable_sm80_to_sm89INS1_16FlashAttnBwdSm80INS1_25CollectiveMainloopBwdSm80ILi2ELi2EN4cute5tupleIJNS5_1CILi128EEES8_NS7_ILi64EEEEEENS_10bfloat16_tEfNS_4arch4Sm80ELb0ELb0ELb1ELb1ELb0ELb0ELb0ELb0ELi2ELi4ELi4ELi4ELb0EEENS1_21CollectiveEpilogueBwdISA_SB_SD_Li256ELb1ELb0ELi2EEENS1_19SingleTileSchedulerILb1ELb0ELb0ELi128EEEEEEEEEvNT_6ParamsE$_ZN4cute3eso3ESOILb1ELb0EJNS_6LayoutINS_5tupleIJNS3_IJNS_1CILi8EEENS4_ILi1EEEEEENS3_IJNS4_ILi4EEEEEEEEENS3_IJNS3_IJS6_NS4_ILi0EEEEEENS3_IJS5_EEEEEEEENS_10ViewEngineIPN7cutlass10bfloat16_tEEEEEC2ERKSF_RKSK_) ;  /* 0xffff600000007944 */ /* 0x022fea0003c3ffff */
[----:B-1----:R1:W5:Y:S01]  /*15390*/  LDL.64 R2, [R1+0x758] ;  /* 0x0007580001027983 */ /* 0x0023620000100a00 */
[----:B------:R-:W-:-:S03]  /*153a0*/  MOV R8, 0x153c0 ;  /* 0x000153c000087802 */ /* 0x000fc60000000f00 */
[----:B-1---5:R-:W-:Y:S05]  /*153b0*/  CALL.REL.NOINC `($_ZN7cutlass13device_kernelIN5flash19enable_sm80_to_sm89INS1_16FlashAttnBwdSm80INS1_25CollectiveMainloopBwdSm80ILi2ELi2EN4cute5tupleIJNS5_1CILi128EEES8_NS7_ILi64EEEEEENS_10bfloat16_tEfNS_4arch4Sm80ELb0ELb0ELb1ELb1ELb0ELb0ELb0ELb0ELi2ELi4ELi4ELi4ELb0EEENS1_21CollectiveEpilogueBwdISA_SB_SD_Li256ELb1ELb0ELi2EEENS1_19SingleTileSchedulerILb1ELb0ELb0ELi128EEEEEEEEEvNT_6ParamsE$_ZN4cute3eso3ESOILb1ELb0EJNS_6LayoutINS_5tupleIJNS3_IJNS3_IJNS_1CILi8EEENS4_ILi1EEEEEES6_EEENS3_IJNS3_IJS6_S6_EEENS4_ILi4EEEEEEEEENS3_IJNS3_IJNS3_IJS6_NS4_ILi0EEEEEESD_EEENS3_IJNS3_IJSD_SD_EEES5_EEEEEEEENS_10ViewEngineIPN7cutlass10bfloat16_tEEEEEC2ERKSJ_RKSO_) ;  /* 0xffff515000007944 */ /* 0x022fea0003c3ffff */
[----:B-1----:R1:W5:Y:S01]  /*153c0*/  LDL.64 R4, [R1+0x758] ;  /* 0x0007580001047983 */ /* 0x0023620000100a00 */
[----:B------:R-:W-:-:S03]  /*153d0*/  MOV R8, 0x153f0 ;  /* 0x000153f000087802 */ /* 0x000fc60000000f00 */
[----:B-1---5:R-:W-:Y:S05]  /*153e0*/  CALL.REL.NOINC `($_ZN7cutlass13device_kernelIN5flash19enable_sm80_to_sm89INS1_16FlashAttnBwdSm80INS1_25CollectiveMainloopBwdSm80ILi2ELi2EN4cute5tupleIJNS5_1CILi128EEES8_NS7_ILi64EEEEEENS_10bfloat16_tEfNS_4arch4Sm80ELb0ELb0ELb1ELb1ELb0ELb0ELb0ELb0ELi2ELi4ELi4ELi4ELb0EEENS1_21CollectiveEpilogueBwdISA_SB_SD_Li256ELb1ELb0ELi2EEENS1_19SingleTileSchedulerILb1ELb0ELb0ELi128EEEEEEEEEvNT_6ParamsE$_ZN4cute3eso3ESOILb1ELb0EJNS_6LayoutINS_5tupleIJNS3_IJNS3_IJNS_1CILi8EEENS4_ILi1EEEEEES6_EEENS3_IJNS3_IJS6_S6_EEENS4_ILi4EEEEEEEEENS3_IJNS3_IJNS3_IJS6_NS4_ILi0EEEEEESD_EEENS3_IJNS3_IJSD_SD_EEENS4_ILi2048EEEEEEEEEEENS_10ViewEngineINS_8smem_ptrIPN7cutlass10bfloat16_tEEEEEEEC2ERKSK_RKSR_) ;  /* 0xffff50e000007944 */ /* 0x022fea0003c3ffff */
[----:B-1----:R1:W5:Y:S01]  /*153f0*/  LDL.64 R2, [R1+0x758] ;  /* 0x0007580001027983 */ /* 0x0023620000100a00 */
[----:B------:R-:W-:Y:S01]  /*15400*/  IMAD.MOV.U32 R6, RZ, RZ, R4 ;  /* 0x000000ffff067224 */ /* 0x000fe200078e0004 */
[----:B------:R-:W-:Y:S02]  /*15410*/  MOV R9, R5 ;  /* 0x0000000500097202 */ /* 0x000fe40000000f00 */
[----:B------:R-:W-:Y:S02]  /*15420*/  MOV R8, 0x15440 ;  /* 0x0001544000087802 */ /* 0x000fe40000000f00 */
[----:B-1---5:R-:W-:Y:S05]  /*15430*/  CALL.REL.NOINC `($_ZN7cutlass13device_kernelIN5flash19enable_sm80_to_sm89INS1_16FlashAttnBwdSm80INS1_25CollectiveMainloopBwdSm80ILi2ELi2EN4cute5tupleIJNS5_1CILi128EEES8_NS7_ILi64EEEEEENS_10bfloat16_tEfNS_4arch4Sm80ELb0ELb0ELb1ELb1ELb0ELb0ELb0ELb0ELi2ELi4ELi4ELi4ELb0EEENS1_21CollectiveEpilogueBwdISA_SB_SD_Li256ELb1ELb0ELi2EEENS1_19SingleTileSchedulerILb1ELb0ELb0ELi128EEEEEEEEEvNT_6ParamsE$_ZN4cute3eso3ESOILb1ELb0EJNS_6LayoutINS_5tupleIJNS3_IJNS_1CILi8EEENS4_ILi1EEEEEENS4_ILi4EEEEEENS3_IJNS3_IJS6_NS4_ILi0EEEEEES5_EEEEENS_10ViewEngineIPN7cutlass10bfloat16_tEEEEEC2ERKSD_RKSI_) ;  /* 0xffff636000007944 */ /* 0x022fea0003c3ffff */
[----:B------:R2:W5:Y:S01]  /*15440*/  LDL.64 R58, [R1+0x758] ;  /* 0x00075800013a7983 */ /* 0x0005620000100a00 */
[----:B------:R-:W-:Y:S02]  /*15450*/  MOV R9, R23 ;  /* 0x0000001700097202 */ /* 0x000fe40000000f00 */
[----:B------:R-:W-:Y:S02]  /*15460*/  MOV R8, 0x15480 ;  /* 0x0001548000087802 */ /* 0x000fe40000000f00 */
[----:B-12--5:R-:W-:Y:S05]  /*15470*/  CALL.REL.NOINC `($_ZN7cutlass13device_kernelIN5flash19enable_sm80_to_sm89INS1_16FlashAttnBwdSm80INS1_25CollectiveMainloopBwdSm80ILi2ELi2EN4cute5tupleIJNS5_1CILi128EEES8_NS7_ILi64EEEEEENS_10bfloat16_tEfNS_4arch4Sm80ELb0ELb0ELb1ELb1ELb0ELb0ELb0ELb0ELi2ELi4ELi4ELi4ELb0EEENS1_21CollectiveEpilogueBwdISA_SB_SD_Li256ELb1ELb0ELi2EEENS1_19SingleTileSchedulerILb1ELb0ELb0ELi128EEEEEEEEEvNT_6ParamsE$_ZN4cute8smem_ptrIPN7cutlass10bfloat16_tEECI1NS_12iter_adaptorIS3_S4_EEES3_) ;  /* 0xffff703000007944 */ /* 0x026fea0003c3ffff */
[----:B-1----:R1:W5:Y:S01]  /*15480*/  LDL.64 R2, [R1+0x758] ;  /* 0x0007580001027983 */ /* 0x0023620000100a00 */
[----:B------:R-:W-:-:S03]  /*15490*/  MOV R6, 0x154b0 ;  /* 0x000154b000067802 */ /* 0x000fc60000000f00 */
[----:B-1---5:R-:W-:Y:S05]  /*154a0*/  CALL.REL.NOINC `($_ZN7cutlass13device_kernelIN5flash19enable_sm80_to_sm89INS1_16FlashAttnBwdSm80INS1_25CollectiveMainloopBwdSm80ILi2ELi2EN4cute5tupleIJNS5_1CILi128EEES8_NS7_ILi64EEEEEENS_10bfloat16_tEfNS_4arch4Sm80ELb0ELb0ELb1ELb1ELb0ELb0ELb0ELb0ELi2ELi4ELi4ELi4ELb0EEENS1_21CollectiveEpilogueBwdISA_SB_SD_Li256ELb1ELb0ELi2EEENS1_19SingleTileSchedulerILb1ELb0ELb0ELi128EEEEEEEEEvNT_6ParamsE$_ZN4cute3eso3ESOILb1ELb0EJNS_6LayoutINS_5tupleIJNS3_IJNS_1CILi8EEENS4_ILi1EEEEEENS4_ILi4EEEEEENS3_IJNS3_IJS6_NS4_ILi0EEEEEENS4_ILi2048EEEEEEEENS_10ViewEngineINS_8smem_ptrIPN7cutlass10bfloat16_tEEEEEEEC2ERKSE_RKSL_) ;  /* 0xffff627000007944 */ /* 0x022fea0003c3ffff */
[----:B------:R2:W5:Y:S01]  /*154b0*/  LDL.64 R60, [R1+0x758] ;  /* 0x00075800013c7983 */ /* 0x0005620000100a00 */
[----:B-1----:R-:W-:Y:S01]  /*154c0*/  IMAD.MOV.U32 R2, RZ, RZ, R23 ;  /* 0x000000ffff027224 */ /* 0x002fe200078e0017 */
[----:B------:R-:W-:-:S02]  /*154d0*/  MOV R3, RZ ;  /* 0x000000ff00037202 */ /* 0x000fc40000000f00 */
[----:B------:R-:W-:Y:S02]  /*154e0*/  MOV R10, 0x15500 ;  /* 0x00015500000a7802 */ /* 0x000fe40000000f00 */
[----:B--2--5:R-:W-:Y:S05]  /*154f0*/  CALL.REL.NOINC `($_ZN7cutlass13device_kernelIN5flash19enable_sm80_to_sm89INS1_16FlashAttnBwdSm80INS1_25CollectiveMainloopBwdSm80ILi2ELi2EN4cute5tupleIJNS5_1CILi128EEES8_NS7_ILi64EEEEEENS_10bfloat16_tEfNS_4arch4Sm80ELb0ELb0ELb1ELb1ELb0ELb0ELb0ELb0ELi2ELi4ELi4ELi4ELb0EEENS1_21CollectiveEpilogueBwdISA_SB_SD_Li256ELb1ELb0ELi2EEENS1_19SingleTileSchedulerILb1ELb0ELb0ELi128EEEEEEEEEvNT_6ParamsE$_ZN4cute3eso3ESOILb1ELb0EJNS_10UnderscoreEiEEC2ERKS2_RKi) ;  /* 0xffff33d000007944 */ /* 0x024fea0003c3ffff */
[----:B-1----:R-:W2:Y:S01]  /*15500*/  LDL R3, [R1+0x758] ;  /* 0x0007580001037983 */ /* 0x002ea20000100800 */
[----:B------:R-:W-:Y:S01]  /*15510*/  IMAD.MOV.U32 R2, RZ, RZ, R23 ;  /* 0x000000ffff027224 */ /* 0x000fe200078e0017 */
[----:B------:R-:W-:Y:S02]  /*15520*/  MOV R6, 0x15550 ;  /* 0x0001555000067802 */ /* 0x000fe40000000f00 */
        /* <DEDUP_REMOVED lines=9> */
[----:B------:R-:W-:-:S02]  /*155c0*/  MOV R8, 0x155e0 ;  /* 0x000155e000087802 */ /* 0x000fc40000000f00 */
[----:B-1---5:R-:W-:Y:S05]  /*155d0*/  CALL.REL.NOINC `($_ZN7cutlass13device_kernelIN5flash19enable_sm80_to_sm89INS1_16FlashAttnBwdSm80INS1_25CollectiveMainloopBwdSm80ILi2ELi2EN4cute5tupleIJNS5_1CILi128EEES8_NS7_ILi64EEEEEENS_10bfloat16_tEfNS_4arch4Sm80ELb0ELb0ELb1ELb1ELb0ELb0ELb0ELb0ELi2ELi4ELi4ELi4ELb0EEENS1_21CollectiveEpilogueBwdISA_SB_SD_Li256ELb1ELb0ELi2EEENS1_19SingleTileSchedulerILb1ELb0ELb0ELi128EEEEEEEEEvNT_6ParamsE$_ZN4cute3eso3ESOILb1ELb0EJNS_6LayoutINS_5tupleIJNS3_IJNS_1CILi8EEENS4_ILi1EEEEEEEEENS3_IJNS3_IJS6_NS4_ILi0EEEEEEEEEEENS_10ViewEngineINS_8smem_ptrIPN7cutlass10bfloat16_tEEEEEEEC2ERKSC_RKSJ_) ;  /* 0xffff5ac000007944 */ /* 0x022fea0003c3ffff */
        /* <DEDUP_REMOVED lines=233> */
[----:B-1----:R-:W-:Y:S05]  /*16470*/  CALL.REL.NOINC `($_ZN7cutlass13device_kernelIN5flash19enable_sm80_to_sm89INS1_16FlashAttnBwdSm80INS1_25CollectiveMainloopBwdSm80ILi2ELi2EN4cute5tupleIJNS5_1CILi128EEES8_NS7_ILi64EEEEEENS_10bfloat16_tEfNS_4arch4Sm80ELb0ELb0ELb1ELb1ELb0ELb0ELb0ELb0ELi2ELi4ELi4ELi4ELb0EEENS1_21CollectiveEpilogueBwdISA_SB_SD_Li256ELb1ELb0ELi2EEENS1_19SingleTileSchedulerILb1ELb0ELb0ELi128EEEEEEEEEvNT_6ParamsE$_ZN4cute3eso3ESOILb1ELb0EJNS_10UnderscoreES2_iEEC2ERKS2_S5_RKi) ;  /* 0xffff241000007944 */ /* 0x002fea0003c3ffff */
        /* <DEDUP_REMOVED lines=9> */
[----:B------:R-:W-:Y:S05]  /*16510*/  CALL.REL.NOINC `($_ZN7cutlass13device_kernelIN5flash19enable_sm80_to_sm89INS1_16FlashAttnBwdSm80INS1_25CollectiveMainloopBwdSm80ILi2ELi2EN4cute5tupleIJNS5_1CILi128EEES8_NS7_ILi64EEEEEENS_10bfloat16_tEfNS_4arch4Sm80ELb0ELb0ELb1ELb1ELb0ELb0ELb0ELb0ELi2ELi4ELi4ELi4ELb0EEENS1_21CollectiveEpilogueBwdISA_SB_SD_Li256ELb1ELb0ELi2EEENS1_19SingleTileSchedulerILb1ELb0ELb0ELi128EEEEEEEEEvNT_6ParamsE$_ZN4cute3eso3ESOILb1ELb0EJNS_6LayoutINS_5tupleIJNS3_IJNS_1CILi8EEENS4_ILi1EEEEEENS4_ILi2EEEEEENS3_IJNS3_IJS6_NS4_ILi0EEEEEENS4_ILi4096EEEEEEEEiEEC2ERKSE_RKi) ;  /* 0xffff4f1000007944 */ /* 0x000fea0003c3ffff */
        /* <DEDUP_REMOVED lines=8> */
[----:B-1---5:R-:W-:Y:S05]  /*165a0*/  CALL.REL.NOINC `($_ZN7cutlass13device_kernelIN5flash19enable_sm80_to_sm89INS1_16FlashAttnBwdSm80INS1_25CollectiveMainloopBwdSm80ILi2ELi2EN4cute5tupleIJNS5_1CILi128EEES8_NS7_ILi64EEEEEENS_10bfloat16_tEfNS_4arch4Sm80ELb0ELb0ELb1ELb1ELb0ELb0ELb0ELb0ELi2ELi4ELi4ELi4ELb0EEENS1_21CollectiveEpilogueBwdISA_SB_SD_Li256ELb1ELb0ELi2EEENS1_19SingleTileSchedulerILb1ELb0ELb0ELi128EEEEEEEEEvNT_6ParamsE$_ZN4cute3eso3ESOILb1ELb0EJNS_6LayoutINS_5tupleIJNS3_IJNS_1CILi8EEENS4_ILi1EEEEEENS4_ILi2EEEEEENS3_IJNS3_IJS6_NS4_ILi0EEEEEENS4_ILi4096EEEEEEEENS_10ViewEngineINS_8smem_ptrIPN7cutlass10bfloat16_tEEEEEEEC2ERKSE_RKSL_) ;  /* 0xffff4e4000007944 */ /* 0x022fea0003c3ffff */
[----:B-1----:R1:W5:Y:S01]  /*165b0*/  LDL.64 R4, [R1+0x758] ;  /* 0x0007580001047983 */ /* 0x0023620000100a00 */
[----:B------:R-:W-:Y:S01]  /*165c0*/  IMAD.MOV.U32 R2, RZ, RZ, R23 ;  /* 0x000000ffff027224 */ /* 0x000fe200078e0017 */
[----:B------:R-:W-:Y:S02]  /*165d0*/  MOV R3, 0x1 ;  /* 0x0000000100037802 */ /* 0x000fe40000000f00 */
[----:B------:R-:W-:-:S02]  /*165e0*/  MOV R8, 0x16600 ;  /* 0x0001660000087802 */ /* 0x000fc40000000f00 */
[----:B-1---5:R-:W-:Y:S05]  /*165f0*/  CALL.REL.NOINC `($_ZN7cutlass13device_kernelIN5flash19enable_sm80_to_sm89INS1_16FlashAttnBwdSm80INS1_25CollectiveMainloopBwdSm80ILi2ELi2EN4cute5tupleIJNS5_1CILi128EEES8_NS7_ILi64EEEEEENS_10bfloat16_tEfNS_4arch4Sm80ELb0ELb0ELb1ELb1ELb0ELb0ELb0ELb0ELi2ELi4ELi4ELi4ELb0EEENS1_21CollectiveEpilogueBwdISA_SB_SD_Li256ELb1ELb0ELi2EEENS1_19SingleTileSchedulerILb1ELb0ELb0ELi128EEEEEEEEEvNT_6ParamsE$_ZN4cute3eso3ESOILb1ELb0EJNS_10UnderscoreES2_iEEC2ERKS2_S5_RKi) ;  /* 0xffff229000007944 */ /* 0x022fea0003c3ffff */
[----:B-1----:R-:W2:Y:S01]  /*16600*/  LDL R3, [R1+0x758] ;  /* 0x0007580001037983 */ /* 0x002ea20000100800 */
[----:B------:R-:W-:Y:S01]  /*16610*/  IMAD.MOV.U32 R57, RZ, RZ, R23 ;  /* 0x000000ffff397224 */ /* 0x000fe200078e0017 */
[----:B------:R-:W-:-:S02]  /*16620*/  MOV R6, 0x16650 ;  /* 0x0001665000067802 */ /* 0x000fc40000000f00 */
[----:B--2---:R-:W-:Y:S02]  /*16630*/  SHF.L.U32 R3, R3, 0x4, RZ ;  /* 0x0000000403037819 */ /* 0x004fe400000006ff */
[----:B------:R-:W-:Y:S05]  /*16640*/  CALL.REL.NOINC `($_ZN7cutlass13device_kernelIN5flash19enable_sm80_to_sm89INS1_16FlashAttnBwdSm80INS1_25CollectiveMainloopBwdSm80ILi2ELi2EN4cute5tupleIJNS5_1CILi128EEES8_NS7_ILi64EEEEEENS_10bfloat16_tEfNS_4arch4Sm80ELb0ELb0ELb1ELb1ELb0ELb0ELb0ELb0ELi2ELi4ELi4ELi4ELb0EEENS1_21CollectiveEpilogueBwdISA_SB_SD_Li256ELb1ELb0ELi2EEENS1_19SingleTileSchedulerILb1ELb0ELb0ELi128EEEEEEEEEvNT_6ParamsE$_ZN4cute3eso3ESOILb1ELb0EJNS_6LayoutINS_5tupleIJNS3_IJNS_1CILi8EEENS4_ILi1EEEEEENS4_ILi2EEEEEENS3_IJNS3_IJS6_NS4_ILi0EEEEEES5_EEEEEiEEC2ERKSD_RKi) ;  /* 0xffff4f9000007944 */ /* 0x000fea0003c3ffff */
[----:B-1----:R-:W2:Y:S01]  /*16650*/  LDL R3, [R1+0x758] ;  /* 0x0007580001037983 */ /* 0x002ea20000100800 */
[----:B------:R-:W-:Y:S02]  /*16660*/  MOV R66, R23 ;  /* 0x0000001700427202 */ /* 0x000fe40000000f00 */
[----:B------:R-:W-:Y:S01]  /*16670*/  MOV R8, 0x166b0 ;  /* 0x000166b000087802 */ /* 0x000fe20000000f00 */
[----:B--2---:R-:W-:-:S05]  /*16680*/  IMAD.WIDE R6, R3, 0x2, R50 ;  /* 0x0000000203067825 */ /* 0x004fca00078e0232 */
[----:B------:R-:W-:Y:S02]  /*16690*/  MOV R9, R7 ;  /* 0x0000000700097202 */ /* 0x000fe40000000f00 */
[----:B------:R-:W-:Y:S05]  /*166a0*/  CALL.REL.NOINC `($_ZN7cutlass13device_kernelIN5flash19enable_sm80_to_sm89INS1_16FlashAttnBwdSm80INS1_25CollectiveMainloopBwdSm80ILi2ELi2EN4cute5tupleIJNS5_1CILi128EEES8_NS7_ILi64EEEEEENS_10bfloat16_tEfNS_4arch4Sm80ELb0ELb0ELb1ELb1ELb0ELb0ELb0ELb0ELi2ELi4ELi4ELi4ELb0EEENS1_21CollectiveEpilogueBwdISA_SB_SD_Li256ELb1ELb0ELi2EEENS1_19SingleTileSchedulerILb1ELb0ELb0ELi128EEEEEEEEEvNT_6ParamsE$_ZN4cute3eso3ESOILb1ELb0EJNS_6LayoutINS_5tupleIJNS3_IJNS_1CILi8EEENS4_ILi1EEEEEENS4_ILi2EEEEEENS3_IJNS3_IJS6_NS4_ILi0EEEEEES5_EEEEENS_10ViewEngineIPN7cutlass10bfloat16_tEEEEEC2ERKSD_RKSI_) ;  /* 0xffff4ed000007944 */ /* 0x000fea0003c3ffff */
[----:B------:R2:W5:Y:S01]  /*166b0*/  LDL.64 R2, [R1+0x758] ;  /* 0x0007580001027983 */ /* 0x0005620000100a00 */
[----:B-1----:R-:W-:Y:S01]  /*166c0*/  IMAD.MOV.U32 R7, RZ, RZ, R5 ;  /* 0x000000ffff077224 */ /* 0x002fe200078e0005 */
[----:B------:R-:W-:Y:S02]  /*166d0*/  MOV R66, R23 ;  /* 0x0000001700427202 */ /* 0x000fe40000000f00 */
        /* <DEDUP_REMOVED lines=9> */
[----:B------:R-:W-:-:S02]  /*16770*/  MOV R8, 0x16790 ;  /* 0x0001679000087802 */ /* 0x000fc40000000f00 */
[----:B-1---5:R-:W-:Y:S05]  /*16780*/  CALL.REL.NOINC `($_ZN7cutlass13device_kernelIN5flash19enable_sm80_to_sm89INS1_16FlashAttnBwdSm80INS1_25CollectiveMainloopBwdSm80ILi2ELi2EN4cute5tupleIJNS5_1CILi128EEES8_NS7_ILi64EEEEEENS_10bfloat16_tEfNS_4arch4Sm80ELb0ELb0ELb1ELb1ELb0ELb0ELb0ELb0ELi2ELi4ELi4ELi4ELb0EEENS1_21CollectiveEpilogueBwdISA_SB_SD_Li256ELb1ELb0ELi2EEENS1_19SingleTileSchedulerILb1ELb0ELb0ELi128EEEEEEEEEvNT_6ParamsE$_ZN4cute3eso3ESOILb1ELb0EJNS_6LayoutINS_5tupleIJNS3_IJNS3_IJNS_1CILi8EEENS4_ILi1EEEEEES6_EEENS3_IJNS3_IJS6_S6_EEENS4_ILi2EEEEEEEEENS3_IJNS3_IJNS3_IJS6_NS4_ILi0EEEEEESD_EEENS3_IJNS3_IJSD_SD_EEES5_EEEEEEEENS_10ViewEngineIPN7cutlass10bfloat16_tEEEEEC2ERKSJ_RKSO_) ;  /* 0xffff3d0000007944 */ /* 0x022fea0003c3ffff */
[----:B-1----:R1:W5:Y:S01]  /*16790*/  LDL.64 R4, [R1+0x758] ;  /* 0x0007580001047983 */ /* 0x0023620000100a00 */
[----:B------:R-:W-:-:S02]  /*167a0*/  MOV R66, R23 ;  /* 0x0000001700427202 */ /* 0x000fc40000000f00 */
[----:B------:R-:W-:Y:S02]  /*167b0*/  MOV R8, 0x167d0 ;  /* 0x000167d000087802 */ /* 0x000fe40000000f00 */
[----:B-1---5:R-:W-:Y:S05]  /*167c0*/  CALL.REL.NOINC `($_ZN7cutlass13device_kernelIN5flash19enable_sm80_to_sm89INS1_16FlashAttnBwdSm80INS1_25CollectiveMainloopBwdSm80ILi2ELi2EN4cute5tupleIJNS5_1CILi128EEES8_NS7_ILi64EEEEEENS_10bfloat16_tEfNS_4arch4Sm80ELb0ELb0ELb1ELb1ELb0ELb0ELb0ELb0ELi2ELi4ELi4ELi4ELb0EEENS1_21CollectiveEpilogueBwdISA_SB_SD_Li256ELb1ELb0ELi2EEENS1_19SingleTileSchedulerILb1ELb0ELb0ELi128EEEEEEEEEvNT_6ParamsE$_ZN4cute3eso3ESOILb1ELb0EJNS_6LayoutINS_5tupleIJNS3_IJNS3_IJNS_1CILi8EEENS4_ILi1EEEEEES6_EEENS3_IJNS3_IJS6_S6_EEENS4_ILi2EEEEEEEEENS3_IJNS3_IJNS3_IJS6_NS4_ILi0EEEEEESD_EEENS3_IJNS3_IJSD_SD_EEENS4_ILi4096EEEEEEEEEEENS_10ViewEngineINS_8smem_ptrIPN7cutlass10bfloat16_tEEEEEEEC2ERKSK_RKSR_) ;  /* 0xffff3be000007944 */ /* 0x022fea0003c3ffff */
[----:B-1----:R1:W5:Y:S01]  /*167d0*/  LDL.64 R2, [R1+0x758] ;  /* 0x0007580001027983 */ /* 0x0023620000100a00 */
[----:B------:R-:W-:Y:S01]  /*167e0*/  IMAD.MOV.U32 R6, RZ, RZ, R4 ;  /* 0x000000ffff067224 */ /* 0x000fe200078e0004 */
[----:B------:R-:W-:Y:S01]  /*167f0*/  MOV R9, R5 ;  /* 0x0000000500097202 */ /* 0x000fe20000000f00 */
[----:B------:R-:W-:Y:S01]  /*16800*/  IMAD.MOV.U32 R66, RZ, RZ, R23 ;  /* 0x000000ffff427224 */ /* 0x000fe200078e0017 */
[----:B------:R-:W-:Y:S02]  /*16810*/  MOV R8, 0x16830 ;  /* 0x0001683000087802 */ /* 0x000fe40000000f00 */
[----:B-1---5:R-:W-:Y:S05]  /*16820*/  CALL.REL.NOINC `($_ZN7cutlass13device_kernelIN5flash19enable_sm80_to_sm89INS1_16FlashAttnBwdSm80INS1_25CollectiveMainloopBwdSm80ILi2ELi2EN4cute5tupleIJNS5_1CILi128EEES8_NS7_ILi64EEEEEENS_10bfloat16_tEfNS_4arch4Sm80ELb0ELb0ELb1ELb1ELb0ELb0ELb0ELb0ELi2ELi4ELi4ELi4ELb0EEENS1_21CollectiveEpilogueBwdISA_SB_SD_Li256ELb1ELb0ELi2EEENS1_19SingleTileSchedulerILb1ELb0ELb0ELi128EEEEEEEEEvNT_6ParamsE$_ZN4cute3eso3ESOILb1ELb0EJNS_6LayoutINS_5tupleIJNS3_IJNS_1CILi8EEENS4_ILi1EEEEEENS4_ILi2EEEEEENS3_IJNS3_IJS6_NS4_ILi0EEEEEES5_EEEEENS_10ViewEngineIPN7cutlass10bfloat16_tEEEEEC2ERKSD_RKSI_) ;  /* 0xffff4d5000007944 */ /* 0x022fea0003c3ffff */
[----:B------:R2:W5:Y:S01]  /*16830*/  LDL.64 R58, [R1+0x758] ;  /* 0x00075800013a7983 */ /* 0x0005620000100a00 */
[----:B------:R-:W-:Y:S02]  /*16840*/  MOV R9, R23 ;  /* 0x0000001700097202 */ /* 0x000fe40000000f00 */
[----:B------:R-:W-:Y:S02]  /*16850*/  MOV R8, 0x16870 ;  /* 0x0001687000087802 */ /* 0x000fe40000000f00 */
[----:B-12--5:R-:W-:Y:S05]  /*16860*/  CALL.REL.NOINC `($_ZN7cutlass13device_kernelIN5flash19enable_sm80_to_sm89INS1_16FlashAttnBwdSm80INS1_25CollectiveMainloopBwdSm80ILi2ELi2EN4cute5tupleIJNS5_1CILi128EEES8_NS7_ILi64EEEEEENS_10bfloat16_tEfNS_4arch4Sm80ELb0ELb0ELb1ELb1ELb0ELb0ELb0ELb0ELi2ELi4ELi4ELi4ELb0EEENS1_21CollectiveEpilogueBwdISA_SB_SD_Li256ELb1ELb0ELi2EEENS1_19SingleTileSchedulerILb1ELb0ELb0ELi128EEEEEEEEEvNT_6ParamsE$_ZN4cute8smem_ptrIPN7cutlass10bfloat16_tEECI1NS_12iter_adaptorIS3_S4_EEES3_) ;  /* 0xffff5c4000007944 */ /* 0x026fea0003c3ffff */
[----:B-1----:R1:W5:Y:S01]  /*16870*/  LDL.64 R2, [R1+0x758] ;  /* 0x0007580001027983 */ /* 0x0023620000100a00 */
[----:B------:R-:W-:Y:S02]  /*16880*/  MOV R66, R23 ;  /* 0x0000001700427202 */ /* 0x000fe40000000f00 */
[----:B------:R-:W-:-:S02]  /*16890*/  MOV R6, 0x168b0 ;  /* 0x000168b000067802 */ /* 0x000fc40000000f00 */
[----:B-1---5:R-:W-:Y:S05]  /*168a0*/  CALL.REL.NOINC `($_ZN7cutlass13device_kernelIN5flash19enable_sm80_to_sm89INS1_16FlashAttnBwdSm80INS1_25CollectiveMainloopBwdSm80ILi2ELi2EN4cute5tupleIJNS5_1CILi128EEES8_NS7_ILi64EEEEEENS_10bfloat16_tEfNS_4arch4Sm80ELb0ELb0ELb1ELb1ELb0ELb0ELb0ELb0ELi2ELi4ELi4ELi4ELb0EEENS1_21CollectiveEpilogueBwdISA_SB_SD_Li256ELb1ELb0ELi2EEENS1_19SingleTileSchedulerILb1ELb0ELb0ELi128EEEEEEEEEvNT_6ParamsE$_ZN4cute3eso3ESOILb1ELb0EJNS_6LayoutINS_5tupleIJNS3_IJNS_1CILi8EEENS4_ILi1EEEEEENS4_ILi2EEEEEENS3_IJNS3_IJS6_NS4_ILi0EEEEEENS4_ILi4096EEEEEEEENS_10ViewEngineINS_8smem_ptrIPN7cutlass10bfloat16_tEEEEEEEC2ERKSE_RKSL_) ;  /* 0xffff4b4000007944 */ /* 0x022fea0003c3ffff */
        /* <DEDUP_REMOVED lines=140> */
[----:B------:R-:W-:Y:S05]  /*17170*/  CALL.REL.NOINC `($_ZN7cutlass13device_kernelIN5flash19enable_sm80_to_sm89INS1_16FlashAttnBwdSm80INS1_25CollectiveMainloopBwdSm80ILi2ELi2EN4cute5tupleIJNS5_1CILi128EEES8_NS7_ILi64EEEEEENS_10bfloat16_tEfNS_4arch4Sm80ELb0ELb0ELb1ELb1ELb0ELb0ELb0ELb0ELi2ELi4ELi4ELi4ELb0EEENS1_21CollectiveEpilogueBwdISA_SB_SD_Li256ELb1ELb0ELi2EEENS1_19SingleTileSchedulerILb1ELb0ELb0ELi128EEEEEEEEEvNT_6ParamsE$_ZN4cute3eso3ESOILb1ELb0EJNS_6LayoutINS_5tupleIJNS3_IJNS_1CILi8EEENS4_ILi1EEEEEENS4_ILi4EEEEEENS3_IJNS3_IJS6_NS4_ILi0EEEEEENS4_ILi2048EEEEEEEEiEEC2ERKSE_RKi) ;  /* 0xffff45e000007944 */ /* 0x000fea0003c3ffff */
[----:B------:R-:W-:Y:S01]  /*17180*/  ULDC.64 UR4, c[0x0][0x118] ;  /* 0x0000460000047ab9 */ /* 0x000fe20000000a00 */
[----:B-1----:R-:W2:Y:S04]  /*17190*/  LDL R2, [R1+0x758] ;  /* 0x0007580001027983 */ /* 0x002ea80000100800 */
[----:B------:R-:W2:Y:S01]  /*171a0*/  LD.E.64 R4, [R52.64+0x8] ;  /* 0x0000080434047980 */ /* 0x000ea2000c101b00 */
[----:B------:R-:W-:Y:S02]  /*171b0*/  MOV R9, R23 ;  /* 0x0000001700097202 */ /* 0x000fe40000000f00 */
[----:B------:R-:W-:Y:S01]  /*171c0*/  MOV R8, 0x171f0 ;  /* 0x000171f000087802 */ /* 0x000fe20000000f00 */
[----:B--2---:R-:W-:-:S04]  /*171d0*/  IMAD.WIDE R2, R2, 0x2, R4 ;  /* 0x0000000202027825 */ /* 0x004fc800078e0204 */
[----:B------:R-:W-:Y:S05]  /*171e0*/  CALL.REL.NOINC `($_ZN7cutlass13device_kernelIN5flash19enable_sm80_to_sm89INS1_16FlashAttnBwdSm80INS1_25CollectiveMainloopBwdSm80ILi2ELi2EN4cute5tupleIJNS5_1CILi128EEES8_NS7_ILi64EEEEEENS_10bfloat16_tEfNS_4arch4Sm80ELb0ELb0ELb1ELb1ELb0ELb0ELb0ELb0ELi2ELi4ELi4ELi4ELb0EEENS1_21CollectiveEpilogueBwdISA_SB_SD_Li256ELb1ELb0ELi2EEENS1_19SingleTileSchedulerILb1ELb0ELb0ELi128EEEEEEEEEvNT_6ParamsE$_ZN4cute8smem_ptrIPN7cutlass10bfloat16_tEECI1NS_12iter_adaptorIS3_S4_EEES3_) ;  /* 0xffff52c000007944 */ /* 0x000fea0003c3ffff */
[----:B-1----:R1:W5:Y:S01]  /*171f0*/  LDL.64 R2, [R1+0x758] ;  /* 0x0007580001027983 */ /* 0x0023620000100a00 */
[----:B------:R-:W-:-:S03]  /*17200*/  MOV R6, 0x17220 ;  /* 0x0001722000067802 */ /* 0x000fc60000000f00 */
[----:B-1---5:R-:W-:Y:S05]  /*17210*/  CALL.REL.NOINC `($_ZN7cutlass13device_kernelIN5flash19enable_sm80_to_sm89INS1_16FlashAttnBwdSm80INS1_25CollectiveMainloopBwdSm80ILi2ELi2EN4cute5tupleIJNS5_1CILi128EEES8_NS7_ILi64EEEEEENS_10bfloat16_tEfNS_4arch4Sm80ELb0ELb0ELb1ELb1ELb0ELb0ELb0ELb0ELi2ELi4ELi4ELi4ELb0EEENS1_21CollectiveEpilogueBwdISA_SB_SD_Li256ELb1ELb0ELi2EEENS1_19SingleTileSchedulerILb1ELb0ELb0ELi128EEEEEEEEEvNT_6ParamsE$_ZN4cute3eso3ESOILb1ELb0EJNS_6LayoutINS_5tupleIJNS3_IJNS_1CILi8EEENS4_ILi1EEEEEENS4_ILi4EEEEEENS3_IJNS3_IJS6_NS4_ILi0EEEEEENS4_ILi2048EEEEEEEENS_10ViewEngineINS_8smem_ptrIPN7cutlass10bfloat16_tEEEEEEEC2ERKSE_RKSL_) ;  /* 0xffff450000007944 */ /* 0x022fea0003c3ffff */
[----:B-1----:R1:W5:Y:S01]  /*17220*/  LDL.64 R4, [R1+0x758] ;  /* 0x0007580001047983 */ /* 0x0023620000100a00 */
[----:B------:R-:W-:Y:S01]  /*17230*/  IMAD.MOV.U32 R2, RZ, RZ, R23 ;  /* 0x000000ffff027224 */ /* 0x000fe200078e0017 */
[----:B------:R-:W-:-:S02]  /*17240*/  MOV R3, 0x1 ;  /* 0x0000000100037802 */ /* 0x000fc40000000f00 */
[----:B------:R-:W-:Y:S02]  /*17250*/  MOV R8, 0x17270 ;  /* 0x0001727000087802 */ /* 0x000fe40000000f00 */
[----:B-1---5:R-:W-:Y:S05]  /*17260*/  CALL.REL.NOINC `($_ZN7cutlass13device_kernelIN5flash19enable_sm80_to_sm89INS1_16FlashAttnBwdSm80INS1_25CollectiveMainloopBwdSm80ILi2ELi2EN4cute5tupleIJNS5_1CILi128EEES8_NS7_ILi64EEEEEENS_10bfloat16_tEfNS_4arch4Sm80ELb0ELb0ELb1ELb1ELb0ELb0ELb0ELb0ELi2ELi4ELi4ELi4ELb0EEENS1_21CollectiveEpilogueBwdISA_SB_SD_Li256ELb1ELb0ELi2EEENS1_19SingleTileSchedulerILb1ELb0ELb0ELi128EEEEEEEEEvNT_6ParamsE$_ZN4cute3eso3ESOILb1ELb0EJNS_10UnderscoreES2_iEEC2ERKS2_S5_RKi) ;  /* 0xffff162000007944 */ /* 0x022fea0003c3ffff */
[----:B-1----:R-:W2:Y:S01]  /*17270*/  LDL R3, [R1+0x758] ;  /* 0x0007580001037983 */ /* 0x002ea20000100800 */
[----:B------:R-:W-:Y:S02]  /*17280*/  MOV R6, 0x172b0 ;  /* 0x000172b000067802 */ /* 0x000fe40000000f00 */
[----:B--2---:R-:W-:Y:S02]  /*17290*/  SHF.L.U32 R3, R3, 0x5, RZ ;  /* 0x0000000503037819 */ /* 0x004fe400000006ff */
[----:B------:R-:W-:Y:S05]  /*172a0*/  CALL.REL.NOINC `($_ZN7cutlass13device_kernelIN5flash19enable_sm80_to_sm89INS1_16FlashAttnBwdSm80INS1_25CollectiveMainloopBwdSm80ILi2ELi2EN4cute5tupleIJNS5_1CILi128EEES8_NS7_ILi64EEEEEENS_10bfloat16_tEfNS_4arch4Sm80ELb0ELb0ELb1ELb1ELb0ELb0ELb0ELb0ELi2ELi4ELi4ELi4ELb0EEENS1_21CollectiveEpilogueBwdISA_SB_SD_Li256ELb1ELb0ELi2EEENS1_19SingleTileSchedulerILb1ELb0ELb0ELi128EEEEEEEEEvNT_6ParamsE$_ZN4cute3eso3ESOILb1ELb0EJNS_6LayoutINS_5tupleIJNS3_IJNS_1CILi8EEENS4_ILi1EEEEEENS4_ILi4EEEEEENS3_IJNS3_IJS6_NS4_ILi0EEEEEES5_EEEEEiEEC2ERKSD_RKi) ;  /* 0xffff455000007944 */ /* 0x000fea0003c3ffff */
[----:B-1----:R-:W2:Y:S01]  /*172b0*/  LDL R3, [R1+0x758] ;  /* 0x0007580001037983 */ /* 0x002ea20000100800 */
[----:B------:R-:W-:Y:S01]  /*172c0*/  MOV R8, 0x17300 ;  /* 0x0001730000087802 */ /* 0x000fe20000000f00 */
[----:B--2---:R-:W-:-:S05]  /*172d0*/  IMAD.WIDE R6, R3, 0x2, R48 ;  /* 0x0000000203067825 */ /* 0x004fca00078e0230 */
[----:B------:R-:W-:Y:S02]  /*172e0*/  MOV R9, R7 ;  /* 0x0000000700097202 */ /* 0x000fe40000000f00 */
[----:B------:R-:W-:Y:S05]  /*172f0*/  CALL.REL.NOINC `($_ZN7cutlass13device_kernelIN5flash19enable_sm80_to_sm89INS1_16FlashAttnBwdSm80INS1_25CollectiveMainloopBwdSm80ILi2ELi2EN4cute5tupleIJNS5_1CILi128EEES8_NS7_ILi64EEEEEENS_10bfloat16_tEfNS_4arch4Sm80ELb0ELb0ELb1ELb1ELb0ELb0ELb0ELb0ELi2ELi4ELi4ELi4ELb0EEENS1_21CollectiveEpilogueBwdISA_SB_SD_Li256ELb1ELb0ELi2EEENS1_19SingleTileSchedulerILb1ELb0ELb0ELi128EEEEEEEEEvNT_6ParamsE$_ZN4cute3eso3ESOILb1ELb0EJNS_6LayoutINS_5tupleIJNS3_IJNS_1CILi8EEENS4_ILi1EEEEEENS4_ILi4EEEEEENS3_IJNS3_IJS6_NS4_ILi0EEEEEES5_EEEEENS_10ViewEngineIPN7cutlass10bfloat16_tEEEEEC2ERKSD_RKSI_) ;  /* 0xffff44a000007944 */ /* 0x000fea0003c3ffff */
[----:B------:R2:W5:Y:S01]  /*17300*/  LDL.64 R2, [R1+0x758] ;  /* 0x0007580001027983 */ /* 0x0005620000100a00 */
[----:B------:R-:W-:Y:S01]  /*17310*/  IMAD.MOV.U32 R6, RZ, RZ, R4 ;  /* 0x000000ffff067224 */ /* 0x000fe200078e0004 */
[----:B------:R-:W-:Y:S02]  /*17320*/  MOV R9, R5 ;  /* 0x0000000500097202 */ /* 0x000fe40000000f00 */
[----:B------:R-:W-:Y:S02]  /*17330*/  MOV R8, 0x17350 ;  /* 0x0001735000087802 */ /* 0x000fe40000000f00 */
[----:B-12--5:R-:W-:Y:S05]  /*17340*/  CALL.REL.NOINC `($_ZN7cutlass13device_kernelIN5flash19enable_sm80_to_sm89INS1_16FlashAttnBwdSm80INS1_25CollectiveMainloopBwdSm80ILi2ELi2EN4cute5tupleIJNS5_1CILi128EEES8_NS7_ILi64EEEEEENS_10bfloat16_tEfNS_4arch4Sm80ELb0ELb0ELb1ELb1ELb0ELb0ELb0ELb0ELi2ELi4ELi4ELi4ELb0EEENS1_21CollectiveEpilogueBwdISA_SB_SD_Li256ELb1ELb0ELi2EEENS1_19SingleTileSchedulerILb1ELb0ELb0ELi128EEEEEEEEEvNT_6ParamsE$_ZN4cute3eso3ESOILb1ELb0EJNS_6LayoutINS_5tupleIJNS3_IJNS_1CILi8EEENS4_ILi1EEEEEENS3_IJNS4_ILi4EEEEEEEEENS3_IJNS3_IJS6_NS4_ILi0EEEEEENS3_IJNS4_ILi2048EEEEEEEEEEENS_10ViewEngineINS_8smem_ptrIPN7cutlass10bfloat16_tEEEEEEEC2ERKSG_RKSN_) ;  /* 0xffff3fe000007944 */ /* 0x026fea0003c3ffff */
[----:B-1----:R1:W5:Y:S01]  /*17350*/  LDL.64 R6, [R1+0x758] ;  /* 0x0007580001067983 */ /* 0x0023620000100a00 */
[----:B------:R-:W-:Y:S02]  /*17360*/  MOV R5, R3 ;  /* 0x0000000300057202 */ /* 0x000fe40000000f00 */
        /* <DEDUP_REMOVED lines=10> */
[----:B------:R-:W-:-:S02]  /*17410*/  MOV R9, R5 ;  /* 0x0000000500097202 */ /* 0x000fc40000000f00 */
        /* <DEDUP_REMOVED lines=261> */
[----:B-1----:R-:W-:Y:S05]  /*18470*/  CALL.REL.NOINC `($_ZN7cutlass13device_kernelIN5flash19enable_sm80_to_sm89INS1_16FlashAttnBwdSm80INS1_25CollectiveMainloopBwdSm80ILi2ELi2EN4cute5tupleIJNS5_1CILi128EEES8_NS7_ILi64EEEEEENS_10bfloat16_tEfNS_4arch4Sm80ELb0ELb0ELb1ELb1ELb0ELb0ELb0ELb0ELi2ELi4ELi4ELi4ELb0EEENS1_21CollectiveEpilogueBwdISA_SB_SD_Li256ELb1ELb0ELi2EEENS1_19SingleTileSchedulerILb1ELb0ELb0ELi128EEEEEEEEEvNT_6ParamsE$_ZN4cute3eso3ESOILb1ELb0EJNS_10UnderscoreES2_iEEC2ERKS2_S5_RKi) ;  /* 0xffff041000007944 */ /* 0x002fea0003c3ffff */
        /* <DEDUP_REMOVED lines=9> */
[----:B------:R-:W-:Y:S05]  /*18510*/  CALL.REL.NOINC `($_ZN7cutlass13device_kernelIN5flash19enable_sm80_to_sm89INS1_16FlashAttnBwdSm80INS1_25CollectiveMainloopBwdSm80ILi2ELi2EN4cute5tupleIJNS5_1CILi128EEES8_NS7_ILi64EEEEEENS_10bfloat16_tEfNS_4arch4Sm80ELb0ELb0ELb1ELb1ELb0ELb0ELb0ELb0ELi2ELi4ELi4ELi4ELb0EEENS1_21CollectiveEpilogueBwdISA_SB_SD_Li256ELb1ELb0ELi2EEENS1_19SingleTileSchedulerILb1ELb0ELb0ELi128EEEEEEEEEvNT_6ParamsE$_ZN4cute3eso3ESOILb1ELb0EJNS_6LayoutINS_5tupleIJNS3_IJNS_1CILi2EEES5_S5_EEES5_EEENS3_IJNS3_IJNS4_ILi1EEES5_NS4_ILi4EEEEEENS4_ILi8EEEEEEEEiEEC2ERKSD_RKi) ;  /* 0xffff298000007944 */ /* 0x000fea0003c3ffff */
[----:B-1----:R-:W2:Y:S01]  /*18520*/  LDL R3, [R1+0x758] ;  /* 0x0007580001037983 */ /* 0x002ea20000100800 */
[----:B------:R-:W-:Y:S02]  /*18530*/  MOV R66, R23 ;  /* 0x0000001700427202 */ /* 0x000fe40000000f00 */
[----:B------:R-:W-:Y:S01]  /*18540*/  MOV R4, 0x18580 ;  /* 0x0001858000047802 */ /* 0x000fe20000000f00 */
[----:B--2---:R-:W-:-:S05]  /*18550*/  IMAD.WIDE R2, R3, 0x2, R16 ;  /* 0x0000000203027825 */ /* 0x004fca00078e0210 */
[----:B------:R-:W-:Y:S02]  /*18560*/  MOV R6, R2 ;  /* 0x0000000200067202 */ /* 0x000fe40000000f00 */
[----:B------:R-:W-:Y:S05]  /*18570*/  CALL.REL.NOINC `($_ZN7cutlass13device_kernelIN5flash19enable_sm80_to_sm89INS1_16FlashAttnBwdSm80INS1_25CollectiveMainloopBwdSm80ILi2ELi2EN4cute5tupleIJNS5_1CILi128EEES8_NS7_ILi64EEEEEENS_10bfloat16_tEfNS_4arch4Sm80ELb0ELb0ELb1ELb1ELb0ELb0ELb0ELb0ELi2ELi4ELi4ELi4ELb0EEENS1_21CollectiveEpilogueBwdISA_SB_SD_Li256ELb1ELb0ELi2EEENS1_19SingleTileSchedulerILb1ELb0ELb0ELi128EEEEEEEEEvNT_6ParamsE$_ZN4cute3eso3ESOILb1ELb0EJNS_6LayoutINS_5tupleIJNS3_IJNS_1CILi2EEES5_S5_EEES5_EEENS3_IJNS3_IJNS4_ILi1EEES5_NS4_ILi4EEEEEENS4_ILi8EEEEEEEENS_10ViewEngineIPN7cutlass10bfloat16_tEEEEEC2ERKSD_RKSI_) ;  /* 0xffff28d000007944 */ /* 0x000fea0003c3ffff */
[----:B------:R2:W5:Y:S01]  /*18580*/  LDL.64 R58, [R1+0x758] ;  /* 0x00075800013a7983 */ /* 0x0005620000100a00 */
[----:B-1----:R-:W-:Y:S01]  /*18590*/  IMAD.MOV.U32 R2, RZ, RZ, R23 ;  /* 0x000000ffff027224 */ /* 0x002fe200078e0017 */
[----:B------:R-:W-:Y:S02]  /*185a0*/  MOV R3, RZ ;  /* 0x000000ff00037202 */ /* 0x000fe40000000f00 */
[----:B------:R-:W-:Y:S02]  /*185b0*/  MOV R8, 0x185d0 ;  /* 0x000185d000087802 */ /* 0x000fe40000000f00 */
[----:B--2--5:R-:W-:Y:S05]  /*185c0*/  CALL.REL.NOINC `($_ZN7cutlass13device_kernelIN5flash19enable_sm80_to_sm89INS1_16FlashAttnBwdSm80INS1_25CollectiveMainloopBwdSm80ILi2ELi2EN4cute5tupleIJNS5_1CILi128EEES8_NS7_ILi64EEEEEENS_10bfloat16_tEfNS_4arch4Sm80ELb0ELb0ELb1ELb1ELb0ELb0ELb0ELb0ELi2ELi4ELi4ELi4ELb0EEENS1_21CollectiveEpilogueBwdISA_SB_SD_Li256ELb1ELb0ELi2EEENS1_19SingleTileSchedulerILb1ELb0ELb0ELi128EEEEEEEEEvNT_6ParamsE$_ZN4cute3eso3ESOILb1ELb0EJNS_10UnderscoreES2_iEEC2ERKS2_S5_RKi) ;  /* 0xffff02c000007944 */ /* 0x024fea0003c3ffff */
        /* <DEDUP_REMOVED lines=8> */
[----:B------:R-:W-:Y:S05]  /*18650*/  CALL.REL.NOINC `($_ZN7cutlass13device_kernelIN5flash19enable_sm80_to_sm89INS1_16FlashAttnBwdSm80INS1_25CollectiveMainloopBwdSm80ILi2ELi2EN4cute5tupleIJNS5_1CILi128EEES8_NS7_ILi64EEEEEENS_10bfloat16_tEfNS_4arch4Sm80ELb0ELb0ELb1ELb1ELb0ELb0ELb0ELb0ELi2ELi4ELi4ELi4ELb0EEENS1_21CollectiveEpilogueBwdISA_SB_SD_Li256ELb1ELb0ELi2EEENS1_19SingleTileSchedulerILb1ELb0ELb0ELi128EEEEEEEEEvNT_6ParamsE$_ZN4cute3eso3ESOILb1ELb0EJNS_6LayoutINS_5tupleIJNS3_IJNS_1CILi2EEES5_EEENS4_ILi8EEEEEENS3_IJNS3_IJNS4_ILi1EEES5_EEENS4_ILi4EEEEEEEEiEEC2ERKSD_RKi) ;  /* 0xffff254000007944 */ /* 0x000fea0003c3ffff */
[----:B-1----:R-:W2:Y:S01]  /*18660*/  LDL R3, [R1+0x758] ;  /* 0x0007580001037983 */ /* 0x002ea20000100800 */
[----:B------:R-:W-:Y:S01]  /*18670*/  MOV R4, 0x186b0 ;  /* 0x000186b000047802 */ /* 0x000fe20000000f00 */
[----:B--2---:R-:W-:-:S05]  /*18680*/  IMAD.WIDE R2, R3, 0x2, R14 ;  /* 0x0000000203027825 */ /* 0x004fca00078e020e */
[----:B------:R-:W-:Y:S02]  /*18690*/  MOV R6, R2 ;  /* 0x0000000200067202 */ /* 0x000fe40000000f00 */
[----:B------:R-:W-:Y:S05]  /*186a0*/  CALL.REL.NOINC `($_ZN7cutlass13device_kernelIN5flash19enable_sm80_to_sm89INS1_16FlashAttnBwdSm80INS1_25CollectiveMainloopBwdSm80ILi2ELi2EN4cute5tupleIJNS5_1CILi128EEES8_NS7_ILi64EEEEEENS_10bfloat16_tEfNS_4arch4Sm80ELb0ELb0ELb1ELb1ELb0ELb0ELb0ELb0ELi2ELi4ELi4ELi4ELb0EEENS1_21CollectiveEpilogueBwdISA_SB_SD_Li256ELb1ELb0ELi2EEENS1_19SingleTileSchedulerILb1ELb0ELb0ELi128EEEEEEEEEvNT_6ParamsE$_ZN4cute3eso3ESOILb1ELb0EJNS_6LayoutINS_5tupleIJNS3_IJNS_1CILi2EEES5_EEENS4_ILi8EEEEEENS3_IJNS3_IJNS4_ILi1EEES5_EEENS4_ILi4EEEEEEEENS_10ViewEngineIPN7cutlass10bfloat16_tEEEEEC2ERKSD_RKSI_) ;  /* 0xffff24a000007944 */ /* 0x000fea0003c3ffff */
[----:B------:R2:W5:Y:S04]  /*186b0*/  LDL.64 R60, [R1+0x758] ;  /* 0x00075800013c7983 */ /* 0x0005680000100a00 */
[----:B------:R2:W-:Y:S02]  /*186c0*/  STL [R1+0x770], RZ ;  /* 0x000770ff01007387 */ /* 0x0005e40000100800 */
.L_x_1210:
[----:B------:R-:W-:Y:S01]  /*186d0*/  IMAD.MOV.U32 R79, RZ, RZ, R23 ;  /* 0x000000ffff4f7224 */ /* 0x000fe200078e0017 */
[----:B------:R-:W-:Y:S01]  /*186e0*/  LOP3.LUT R80, R56, 0x1, RZ, 0xc0, !PT ;  /* 0x0000000138507812 */ /* 0x000fe200078ec0ff */
[----:B------:R-:W-:Y:S01]  /*186f0*/  IMAD.MOV.U32 R67, RZ, RZ, R22 ;  /* 0x000000ffff437224 */ /* 0x000fe200078e0016 */
[----:B-1----:R-:W-:Y:S02]  /*18700*/  MOV R78, 0x18720 ;  /* 0x00018720004e7802 */ /* 0x002fe40000000f00 */
[----:B-12--5:R-:W-:Y:S05]  /*18710*/  CALL.REL.NOINC `($_ZN7cutlass13device_kernelIN5flash19enable_sm80_to_sm89INS1_16FlashAttnBwdSm80INS1_25CollectiveMainloopBwdSm80ILi2ELi2EN4cute5tupleIJNS5_1CILi128EEES8_NS7_ILi64EEEEEENS_10bfloat16_tEfNS_4arch4Sm80ELb0ELb0ELb1ELb1ELb0ELb0ELb0ELb0ELi2ELi4ELi4ELi4ELb0EEENS1_21CollectiveEpilogueBwdISA_SB_SD_Li256ELb1ELb0ELi2EEENS1_19SingleTileSchedulerILb1ELb0ELb0ELi128EEEEEEEEEvNT_6ParamsE$_ZN4cute3eso3ESOILb1ELb0EJNS_10UnderscoreEiiEEC2ERKS2_RKiS7_) ;  /* 0xffff01f000007944 */ /* 0x026fea0003c3ffff */
[----:B------:R-:W-:Y:S01]  /*18720*/  MOV R66, R23 ;  /* 0x0000001700427202 */ /* 0x000fe20000000f00 */
[----:B-1----:R-:W2:Y:S01]  /*18730*/  LDL.64 R2, [R1+0x758] ;  /* 0x0007580001027983 */ /* 0x002ea20000100a00 */
[----:B------:R-:W-:Y:S01]  /*18740*/  MOV R4, 0x18780 ;  /* 0x0001878000047802 */ /* 0x000fe20000000f00 */
[----:B--2---:R-:W-:Y:S04]  /*18750*/  IMAD R3, R3, 0x2, R2 ;  /* 0x0000000203037824 */ /* 0x004fe800078e0202 */
[----:B------:R-:W-:Y:S02]  /*18760*/  IMAD.SHL.U32 R3, R3, 0x4, RZ ;  /* 0x0000000403037824 */ /* 0x000fe400078e00ff */
[----:B------:R-:W-:Y:S05]  /*18770*/  CALL.REL.NOINC `($_ZN7cutlass13device_kernelIN5flash19enable_sm80_to_sm89INS1_16FlashAttnBwdSm80INS1_25CollectiveMainloopBwdSm80ILi2ELi2EN4cute5tupleIJNS5_1CILi128EEES8_NS7_ILi64EEEEEENS_10bfloat16_tEfNS_4arch4Sm80ELb0ELb0ELb1ELb1ELb0ELb0ELb0ELb0ELi2ELi4ELi4ELi4ELb0EEENS1_21CollectiveEpilogueBwdISA_SB_SD_Li256ELb1ELb0ELi2EEENS1_19SingleTileSchedulerILb1ELb0ELb0ELi128EEEEEEEEEvNT_6ParamsE$_ZN4cute3eso3ESOILb1ELb0EJNS_6LayoutINS_5tupleIJNS3_IJNS_1CILi2EEES5_EEEEEENS3_IJNS3_IJNS4_ILi1EEES5_EEEEEEEEiEEC2ERKSB_RKi) ;  /* 0xffff21f000007944 */ /* 0x000fea0003c3ffff */
[----:B------:R-:W-:Y:S01]  /*18780*/  MOV R4, 0x187e0 ;  /* 0x000187e000047802 */ /* 0x000fe20000000f00 */
[----:B-1----:R-:W2:Y:S01]  /*18790*/  LDL R3, [R1+0x758] ;  /* 0x0007580001037983 */ /* 0x002ea20000100800 */
[----:B------:R-:W-:Y:S01]  /*187a0*/  IMAD.MOV.U32 R2, RZ, RZ, R23 ;  /* 0x000000ffff027224 */ /* 0x000fe200078e0017 */
[C---:B--2---:R-:W-:Y:S04]  /*187b0*/  LEA R8, P0, R3.reuse, R46, 0x2 ;  /* 0x0000002e03087211 */ /* 0x044fe800078010ff */
[----:B------:R-:W-:Y:S04]  /*187c0*/  LEA.HI.X.SX32 R3, R3, R47, 0x2, P0 ;  /* 0x0000002f03037211 */ /* 0x000fe800000f16ff */
[----:B------:R-:W-:Y:S05]  /*187d0*/  CALL.REL.NOINC `($_ZN7cutlass13device_kernelIN5flash19enable_sm80_to_sm89INS1_16FlashAttnBwdSm80INS1_25CollectiveMainloopBwdSm80ILi2ELi2EN4cute5tupleIJNS5_1CILi128EEES8_NS7_ILi64EEEEEENS_10bfloat16_tEfNS_4arch4Sm80ELb0ELb0ELb1ELb1ELb0ELb0ELb0ELb0ELi2ELi4ELi4ELi4ELb0EEENS1_21CollectiveEpilogueBwdISA_SB_SD_Li256ELb1ELb0ELi2EEENS1_19SingleTileSchedulerILb1ELb0ELb0ELi128EEEEEEEEEvNT_6ParamsE$_ZN4cute3eso3ESOILb1ELb0EJNS_6LayoutINS_5tupleIJNS3_IJNS_1CILi2EEES5_EEEEEENS3_IJNS3_IJNS4_ILi1EEES5_EEEEEEEENS_10ViewEngineIPfEEEEC2ERKSB_RKSE_) ;  /* 0xffff214000007944 */ /* 0x000fea0003c3ffff */
[----:B------:R-:W-:Y:S01]  /*187e0*/  MOV R3, R80 ;  /* 0x0000005000037202 */ /* 0x000fe20000000f00 */
[----:B-1----:R1:W5:Y:S01]  /*187f0*/  LDL.64 R8, [R1+0x758] ;  /* 0x0007580001087983 */ /* 0x0023620000100a00 */
[----:B------:R-:W-:Y:S01]  /*18800*/  MOV R10, 0x18830 ;  /* 0x00018830000a7802 */ /* 0x000fe20000000f00 */
[----:B------:R-:W-:Y:S02]  /*18810*/  IMAD.MOV.U32 R2, RZ, RZ, R23 ;  /* 0x000000ffff027224 */ /* 0x000fe400078e0017 */
[----:B-1---5:R-:W-:Y:S05]  /*18820*/  CALL.REL.NOINC `($_ZN7cutlass13device_kernelIN5flash19enable_sm80_to_sm89INS1_16FlashAttnBwdSm80INS1_25CollectiveMainloopBwdSm80ILi2ELi2EN4cute5tupleIJNS5_1CILi128EEES8_NS7_ILi64EEEEEENS_10bfloat16_tEfNS_4arch4Sm80ELb0ELb0ELb1ELb1ELb0ELb0ELb0ELb0ELi2ELi4ELi4ELi4ELb0EEENS1_21CollectiveEpilogueBwdISA_SB_SD_Li256ELb1ELb0ELi2EEENS1_19SingleTileSchedulerILb1ELb0ELb0ELi128EEEEEEEEEvNT_6ParamsE$_ZN4cute3eso3ESOILb1ELb0EJNS_10UnderscoreEiEEC2ERKS2_RKi) ;  /* 0xffff00a000007944 */ /* 0x022fea0003c3ffff */
[----:B------:R-:W-:Y:S01]  /*18830*/  MOV R4, 0x18880 ;  /* 0x0001888000047802 */ /* 0x000fe20000000f00 */
[----:B-1----:R-:W2:Y:S01]  /*18840*/  LDL R3, [R1+0x758] ;  /* 0x0007580001037983 */ /* 0x002ea20000100800 */
[----:B------:R-:W-:Y:S01]  /*18850*/  IMAD.MOV.U32 R66, RZ, RZ, R23 ;  /* 0x000000ffff427224 */ /* 0x000fe200078e0017 */
[----:B--2---:R-:W-:Y:S02]  /*18860*/  SHF.L.U32 R3, R3, 0x3, RZ ;  /* 0x0000000303037819 */ /* 0x004fe400000006ff */
[----:B------:R-:W-:Y:S05]  /*18870*/  CALL.REL.NOINC `($_ZN7cutlass13device_kernelIN5flash19enable_sm80_to_sm89INS1_16FlashAttnBwdSm80INS1_25CollectiveMainloopBwdSm80ILi2ELi2EN4cute5tupleIJNS5_1CILi128EEES8_NS7_ILi64EEEEEENS_10bfloat16_tEfNS_4arch4Sm80ELb0ELb0ELb1ELb1ELb0ELb0ELb0ELb0ELi2ELi4ELi4ELi4ELb0EEENS1_21CollectiveEpilogueBwdISA_SB_SD_Li256ELb1ELb0ELi2EEENS1_19SingleTileSchedulerILb1ELb0ELb0ELi128EEEEEEEEEvNT_6ParamsE$_ZN4cute3eso3ESOILb1ELb0EJNS_6LayoutINS_5tupleIJNS3_IJNS_1CILi2EEES5_S5_EEEEEENS3_IJNS3_IJNS4_ILi1EEES5_NS4_ILi4EEEEEEEEEEEiEEC2ERKSC_RKi) ;  /* 0xffff250000007944 */ /* 0x000fea0003c3ffff */
[----:B------:R-:W-:Y:S01]  /*18880*/  MOV R4, 0x188e0 ;  /* 0x000188e000047802 */ /* 0x000fe20000000f00 */
[----:B-1----:R-:W2:Y:S01]  /*18890*/  LDL R3, [R1+0x758] ;  /* 0x0007580001037983 */ /* 0x002ea20000100800 */
[----:B------:R-:W-:Y:S01]  /*188a0*/  IMAD.MOV.U32 R66, RZ, RZ, R23 ;  /* 0x000000ffff427224 */ /* 0x000fe200078e0017 */
[C---:B--2---:R-:W-:Y:S04]  /*188b0*/  LEA R6, P0, R3.reuse, R58, 0x1 ;  /* 0x0000003a03067211 */ /* 0x044fe800078008ff */
[----:B------:R-:W-:Y:S04]  /*188c0*/  LEA.HI.X.SX32 R3, R3, R59, 0x1, P0 ;  /* 0x0000003b03037211 */ /* 0x000fe800000f0eff */
[----:B------:R-:W-:Y:S05]  /*188d0*/  CALL.REL.NOINC `($_ZN7cutlass13device_kernelIN5flash19enable_sm80_to_sm89INS1_16FlashAttnBwdSm80INS1_25CollectiveMainloopBwdSm80ILi2ELi2EN4cute5tupleIJNS5_1CILi128EEES8_NS7_ILi64EEEEEENS_10bfloat16_tEfNS_4arch4Sm80ELb0ELb0ELb1ELb1ELb0ELb0ELb0ELb0ELi2ELi4ELi4ELi4ELb0EEENS1_21CollectiveEpilogueBwdISA_SB_SD_Li256ELb1ELb0ELi2EEENS1_19SingleTileSchedulerILb1ELb0ELb0ELi128EEEEEEEEEvNT_6ParamsE$_ZN4cute3eso3ESOILb1ELb0EJNS_6LayoutINS_5tupleIJNS3_IJNS_1CILi2EEES5_S5_EEEEEENS3_IJNS3_IJNS4_ILi1EEES5_NS4_ILi4EEEEEEEEEEENS_10ViewEngineIPN7cutlass10bfloat16_tEEEEEC2ERKSC_RKSH_) ;  /* 0xffff245000007944 */ /* 0x000fea0003c3ffff */
[----:B------:R-:W-:Y:S01]  /*188e0*/  MOV R3, R56 ;  /* 0x0000003800037202 */ /* 0x000fe20000000f00 */
[----:B------:R2:W5:Y:S01]  /*188f0*/  LDL.64 R12, [R1+0x758] ;  /* 0x00075800010c7983 */ /* 0x0005620000100a00 */
[----:B------:R-:W-:Y:S01]  /*18900*/  MOV R10, 0x18930 ;  /* 0x00018930000a7802 */ /* 0x000fe20000000f00 */
[----:B-1----:R-:W-:Y:S02]  /*18910*/  IMAD.MOV.U32 R2, RZ, RZ, R23 ;  /* 0x000000ffff027224 */ /* 0x002fe400078e0017 */
[----:B--2--5:R-:W-:Y:S05]  /*18920*/  CALL.REL.NOINC `($_ZN7cutlass13device_kernelIN5flash19enable_sm80_to_sm89INS1_16FlashAttnBwdSm80INS1_25CollectiveMainloopBwdSm80ILi2ELi2EN4cute5tupleIJNS5_1CILi128EEES8_NS7_ILi64EEEEEENS_10bfloat16_tEfNS_4arch4Sm80ELb0ELb0ELb1ELb1ELb0ELb0ELb0ELb0ELi2ELi4ELi4ELi4ELb0EEENS1_21CollectiveEpilogueBwdISA_SB_SD_Li256ELb1ELb0ELi2EEENS1_19SingleTileSchedulerILb1ELb0ELb0ELi128EEEEEEEEEvNT_6ParamsE$_ZN4cute3eso3ESOILb1ELb0EJNS_10UnderscoreEiEEC2ERKS2_RKi) ;  /* 0xfffeffa000007944 */ /* 0x024fea0003c3ffff */
[----:B------:R-:W-:Y:S01]  /*18930*/  MOV R4, 0x18980 ;  /* 0x0001898000047802 */ /* 0x000fe20000000f00 */
[----:B-1----:R-:W2:Y:S01]  /*18940*/  LDL R3, [R1+0x758] ;  /* 0x0007580001037983 */ /* 0x002ea20000100800 */
[----:B------:R-:W-:Y:S01]  /*18950*/  IMAD.MOV.U32 R66, RZ, RZ, R23 ;  /* 0x000000ffff427224 */ /* 0x000fe200078e0017 */
[----:B--2---:R-:W-:Y:S02]  /*18960*/  SHF.L.U32 R3, R3, 0x2, RZ ;  /* 0x0000000203037819 */ /* 0x004fe400000006ff */
[----:B------:R-:W-:Y:S05]  /*18970*/  CALL.REL.NOINC `($_ZN7cutlass13device_kernelIN5flash19enable_sm80_to_sm89INS1_16FlashAttnBwdSm80INS1_25CollectiveMainloopBwdSm80ILi2ELi2EN4cute5tupleIJNS5_1CILi128EEES8_NS7_ILi64EEEEEENS_10bfloat16_tEfNS_4arch4Sm80ELb0ELb0ELb1ELb1ELb0ELb0ELb0ELb0ELi2ELi4ELi4ELi4ELb0EEENS1_21CollectiveEpilogueBwdISA_SB_SD_Li256ELb1ELb0ELi2EEENS1_19SingleTileSchedulerILb1ELb0ELb0ELi128EEEEEEEEEvNT_6ParamsE$_ZN4cute3eso3ESOILb1ELb0EJNS_6LayoutINS_5tupleIJNS3_IJNS_1CILi2EEES5_EEEEEENS3_IJNS3_IJNS4_ILi1EEES5_EEEEEEEEiEEC2ERKSB_RKi) ;  /* 0xffff1ff000007944 */ /* 0x000fea0003c3ffff */
[----:B------:R-:W-:Y:S01]  /*18980*/  MOV R4, 0x189e0 ;  /* 0x000189e000047802 */ /* 0x000fe20000000f00 */
[----:B-1----:R-:W2:Y:S01]  /*18990*/  LDL R3, [R1+0x758] ;  /* 0x0007580001037983 */ /* 0x002ea20000100800 */
[----:B------:R-:W-:Y:S01]  /*189a0*/  IMAD.MOV.U32 R66, RZ, RZ, R23 ;  /* 0x000000ffff427224 */ /* 0x000fe200078e0017 */
[C---:B--2---:R-:W-:Y:S04]  /*189b0*/  LEA R6, P0, R3.reuse, R60, 0x1 ;  /* 0x0000003c03067211 */ /* 0x044fe800078008ff */
[----:B------:R-:W-:Y:S04]  /*189c0*/  LEA.HI.X.SX32 R3, R3, R61, 0x1, P0 ;  /* 0x0000003d03037211 */ /* 0x000fe800000f0eff */
[----:B------:R-:W-:Y:S05]  /*189d0*/  CALL.REL.NOINC `($_ZN7cutlass13device_kernelIN5flash19enable_sm80_to_sm89INS1_16FlashAttnBwdSm80INS1_25CollectiveMainloopBwdSm80ILi2ELi2EN4cute5tupleIJNS5_1CILi128EEES8_NS7_ILi64EEEEEENS_10bfloat16_tEfNS_4arch4Sm80ELb0ELb0ELb1ELb1ELb0ELb0ELb0ELb0ELi2ELi4ELi4ELi4ELb0EEENS1_21CollectiveEpilogueBwdISA_SB_SD_Li256ELb1ELb0ELi2EEENS1_19SingleTileSchedulerILb1ELb0ELb0ELi128EEEEEEEEEvNT_6ParamsE$_ZN4cute3eso3ESOILb1ELb0EJNS_6LayoutINS_5tupleIJNS3_IJNS_1CILi2EEES5_EEEEEENS3_IJNS3_IJNS4_ILi1EEES5_EEEEEEEENS_10ViewEngineIPN7cutlass10bfloat16_tEEEEEC2ERKSB_RKSG_) ;  /* 0xffff1ef000007944 */ /* 0x000fea0003c3ffff */
[----:B------:R-:W-:Y:S01]  /*189e0*/  MOV R67, R22 ;  /* 0x0000001600437202 */ /* 0x000fe20000000f00 */
[----:B------:R2:W5:Y:S01]  /*189f0*/  LDL.64 R10, [R1+0x758] ;  /* 0x00075800010a7983 */ /* 0x0005620000100a00 */
[----:B------:R-:W-:Y:S01]  /*18a00*/  MOV R78, 0x18a30 ;  /* 0x00018a30004e7802 */ /* 0x000fe20000000f00 */
[----:B------:R-:W-:Y:S02]  /*18a10*/  IMAD.MOV.U32 R79, RZ, RZ, R23 ;  /* 0x000000ffff4f7224 */ /* 0x000fe400078e0017 */
        /* <DEDUP_REMOVED lines=12> */
[----:B------:R-:W-:Y:S05]  /*18ae0*/  CALL.REL.NOINC `($_ZN7cutlass13device_kernelIN5flash19enable_sm80_to_sm89INS1_16FlashAttnBwdSm80INS1_25CollectiveMainloopBwdSm80ILi2ELi2EN4cute5tupleIJNS5_1CILi128EEES8_NS7_ILi64EEEEEENS_10bfloat16_tEfNS_4arch4Sm80ELb0ELb0ELb1ELb1ELb0ELb0ELb0ELb0ELi2ELi4ELi4ELi4ELb0EEENS1_21CollectiveEpilogueBwdISA_SB_SD_Li256ELb1ELb0ELi2EEENS1_19SingleTileSchedulerILb1ELb0ELb0ELi128EEEEEEEEEvNT_6ParamsE$_ZN4cute3eso3ESOILb1ELb0EJNS_6LayoutINS_5tupleIJNS3_IJNS_1CILi2EEES5_EEEEEENS3_IJNS3_IJNS4_ILi1EEES5_EEEEEEEENS_10ViewEngineIPKfEEEEC2ERKSB_RKSF_) ;  /* 0xffff1d9000007944 */ /* 0x000fea0003c3ffff */
[----:B------:R-:W-:Y:S01]  /*18af0*/  MOV R66, R23 ;  /* 0x0000001700427202 */ /* 0x000fe20000000f00 */
[----:B-1----:R1:W5:Y:S01]  /*18b00*/  LDL.64 R6, [R1+0x758] ;  /* 0x0007580001067983 */ /* 0x0023620000100a00 */
[----:B------:R-:W-:Y:S03]  /*18b10*/  MOV R4, 0x18b30 ;  /* 0x00018b3000047802 */ /* 0x000fe60000000f00 */
[----:B-1---5:R-:W-:Y:S05]  /*18b20*/  CALL.REL.NOINC `($_ZN7cutlass13device_kernelIN5flash19enable_sm80_to_sm89INS1_16FlashAttnBwdSm80INS1_25CollectiveMainloopBwdSm80ILi2ELi2EN4cute5tupleIJNS5_1CILi128EEES8_NS7_ILi64EEEEEENS_10bfloat16_tEfNS_4arch4Sm80ELb0ELb0ELb1ELb1ELb0ELb0ELb0ELb0ELi2ELi4ELi4ELi4ELb0EEENS1_21CollectiveEpilogueBwdISA_SB_SD_Li256ELb1ELb0ELi2EEENS1_19SingleTileSchedulerILb1ELb0ELb0ELi128EEEEEEEEEvNT_6ParamsE$_ZN4cute3eso3ESOILb1ELb0EJNS_6LayoutINS_5tupleIJNS3_IJNS_1CILi1EEENS4_ILi2EEES6_EEEEEENS3_IJNS3_IJS5_S5_S6_EEEEEEEENS_10ViewEngineIPjEEEEC2ERKSB_RKSE_) ;  /* 0xffff1bd000007944 */ /* 0x022fea0003c3ffff */
[----:B-1----:R-:W-:Y:S01]  /*18b30*/  MOV R2, R23 ;  /* 0x0000001700027202 */ /* 0x002fe20000000f00 */
[----:B------:R1:W5:Y:S01]  /*18b40*/  LDL.64 R14, [R1+0x758] ;  /* 0x00075800010e7983 */ /* 0x0003620000100a00 */
[----:B------:R-:W-:Y:S01]  /*18b50*/  MOV R4, 0x18b80 ;  /* 0x00018b8000047802 */ /* 0x000fe20000000f00 */
[----:B------:R-:W-:Y:S02]  /*18b60*/  IMAD.MOV.U32 R3, RZ, RZ, R11 ;  /* 0x000000ffff037224 */ /* 0x000fe400078e000b */
[----:B-1---5:R-:W-:Y:S05]  /*18b70*/  CALL.REL.NOINC `($_ZN7cutlass13device_kernelIN5flash19enable_sm80_to_sm89INS1_16FlashAttnBwdSm80INS1_25CollectiveMainloopBwdSm80ILi2ELi2EN4cute5tupleIJNS5_1CILi128EEES8_NS7_ILi64EEEEEENS_10bfloat16_tEfNS_4arch4Sm80ELb0ELb0ELb1ELb1ELb0ELb0ELb0ELb0ELi2ELi4ELi4ELi4ELb0EEENS1_21CollectiveEpilogueBwdISA_SB_SD_Li256ELb1ELb0ELi2EEENS1_19SingleTileSchedulerILb1ELb0ELb0ELi128EEEEEEEEEvNT_6ParamsE$_ZN4cute3eso3ESOILb1ELb0EJNS_6LayoutINS_5tupleIJNS3_IJNS_1CILi1EEENS4_ILi2EEEEEEEEENS3_IJNS3_IJS5_S5_EEEEEEEENS_10ViewEngineIPjEEEEC2ERKSB_RKSE_) ;  /* 0xffff1a7000007944 */ /* 0x022fea0003c3ffff */
[----:B-1----:R-:W-:Y:S01]  /*18b80*/  MOV R2, R23 ;  /* 0x0000001700027202 */ /* 0x002fe20000000f00 */
[----:B------:R1:W5:Y:S01]  /*18b90*/  LDL.64 R16, [R1+0x758] ;  /* 0x0007580001107983 */ /* 0x0003620000100a00 */
[----:B------:R-:W-:Y:S01]  /*18ba0*/  MOV R4, 0x18bd0 ;  /* 0x00018bd000047802 */ /* 0x000fe20000000f00 */
[----:B------:R-:W-:Y:S02]  /*18bb0*/  IMAD.MOV.U32 R3, RZ, RZ, R9 ;  /* 0x000000ffff037224 */ /* 0x000fe400078e0009 */
[----:B-1---5:R-:W-:Y:S05]  /*18bc0*/  CALL.REL.NOINC `($_ZN7cutlass13device_kernelIN5flash19enable_sm80_to_sm89INS1_16FlashAttnBwdSm80INS1_25CollectiveMainloopBwdSm80ILi2ELi2EN4cute5tupleIJNS5_1CILi128EEES8_NS7_ILi64EEEEEENS_10bfloat16_tEfNS_4arch4Sm80ELb0ELb0ELb1ELb1ELb0ELb0ELb0ELb0ELi2ELi4ELi4ELi4ELb0EEENS1_21CollectiveEpilogueBwdISA_SB_SD_Li256ELb1ELb0ELi2EEENS1_19SingleTileSchedulerILb1ELb0ELb0ELi128EEEEEEEEEvNT_6ParamsE$_ZN4cute3eso3ESOILb1ELb0EJNS_6LayoutINS_5tupleIJNS3_IJNS_1CILi2EEES5_EEEEEENS3_IJNS3_IJNS4_ILi1EEES5_EEEEEEEENS_10ViewEngineIPfEEEEC2ERKSB_RKSE_) ;  /* 0xffff1d5000007944 */ /* 0x022fea0003c3ffff */
[----:B-1----:R-:W-:Y:S01]  /*18bd0*/  MOV R2, R23 ;  /* 0x0000001700027202 */ /* 0x002fe20000000f00 */
[----:B------:R1:W5:Y:S01]  /*18be0*/  LDL.64 R62, [R1+0x758] ;  /* 0x00075800013e7983 */ /* 0x0003620000100a00 */
[----:B------:R-:W-:Y:S01]  /*18bf0*/  MOV R4, 0x18c20 ;  /* 0x00018c2000047802 */ /* 0x000fe20000000f00 */
[----:B------:R-:W-:Y:S02]  /*18c00*/  IMAD.MOV.U32 R3, RZ, RZ, R7 ;  /* 0x000000ffff037224 */ /* 0x000fe400078e0007 */
[----:B-1---5:R-:W-:Y:S05]  /*18c10*/  CALL.REL.NOINC `($_ZN7cutlass13device_kernelIN5flash19enable_sm80_to_sm89INS1_16FlashAttnBwdSm80INS1_25CollectiveMainloopBwdSm80ILi2ELi2EN4cute5tupleIJNS5_1CILi128EEES8_NS7_ILi64EEEEEENS_10bfloat16_tEfNS_4arch4Sm80ELb0ELb0ELb1ELb1ELb0ELb0ELb0ELb0ELi2ELi4ELi4ELi4ELb0EEENS1_21CollectiveEpilogueBwdISA_SB_SD_Li256ELb1ELb0ELi2EEENS1_19SingleTileSchedulerILb1ELb0ELb0ELi128EEEEEEEEEvNT_6ParamsE$_ZN4cute3eso3ESOILb1ELb0EJNS_6LayoutINS_5tupleIJNS3_IJNS_1CILi2EEES5_EEEEEENS3_IJNS3_IJNS4_ILi1EEES5_EEEEEEEENS_10ViewEngineIPKfEEEEC2ERKSB_RKSF_) ;  /* 0xffff1c6000007944 */ /* 0x022fea0003c3ffff */
        /* <DEDUP_REMOVED lines=24> */
[----:B-1----:R-:W-:Y:S05]  /*18da0*/  CALL.REL.NOINC `($_ZN7cutlass13device_kernelIN5flash19enable_sm80_to_sm89INS1_16FlashAttnBwdSm80INS1_25CollectiveMainloopBwdSm80ILi2ELi2EN4cute5tupleIJNS5_1CILi128EEES8_NS7_ILi64EEEEEENS_10bfloat16_tEfNS_4arch4Sm80ELb0ELb0ELb1ELb1ELb0ELb0ELb0ELb0ELi2ELi4ELi4ELi4ELb0EEENS1_21CollectiveEpilogueBwdISA_SB_SD_Li256ELb1ELb0ELi2EEENS1_19SingleTileSchedulerILb1ELb0ELb0ELi128EEEEEEEEEvNT_6ParamsE$_ZN4cute3eso3ESOILb1ELb0EJNS_10UnderscoreEiiEEC2ERKS2_RKiS7_) ;  /* 0xfffefb6000007944 */ /* 0x002fea0003c3ffff */
        /* <DEDUP_REMOVED lines=643> */
[----:B------:R-:W-:Y:S02]  /*1b5e0*/  MOV R3, 0x1 ;  /* 0x0000000100037802 */ /* 0x000fe40000000f00 */
        /* <DEDUP_REMOVED lines=18> */
.L_x_1211:
        /* <DEDUP_REMOVED lines=772> */
.L_x_1212:
        /* <DEDUP_REMOVED lines=222> */
[----:B------:R-:W-:Y:S05]  /*1f530*/  CALL.REL.NOINC `($_ZN7cutlass13device_kernelIN5flash19enable_sm80_to_sm89INS1_16FlashAttnBwdSm80INS1_25CollectiveMainloopBwdSm80ILi2ELi2EN4cute5tupleIJNS5_1CILi128EEES8_NS7_ILi64EEEEEENS_10bfloat16_tEfNS_4arch4Sm80ELb0ELb0ELb1ELb1ELb0ELb0ELb0ELb0ELi2ELi4ELi4ELi4ELb0EEENS1_21CollectiveEpilogueBwdISA_SB_SD_Li256ELb1ELb0ELi2EEENS1_19SingleTileSchedulerILb1ELb0ELb0ELi128EEEEEEEEEvNT_6ParamsE$_ZN4cute3eso3ESOILb1ELb0EJNS_10UnderscoreES2_iEEC2ERKS2_S5_RKi) ;  /* 0xfffe935000007944 */ /* 0x000fea0003c3ffff */
        /* <DEDUP_REMOVED lines=37> */
.L_x_1213:
        /* <DEDUP_REMOVED lines=220> */
[----:B-----5:R-:W-:Y:S05]  /*20550*/  CALL.REL.NOINC `($_ZN7cutlass13device_kernelIN5flash19enable_sm80_to_sm89INS1_16FlashAttnBwdSm80INS1_25CollectiveMainloopBwdSm80ILi2ELi2EN4cute5tupleIJNS5_1CILi128EEES8_NS7_ILi64EEEEEENS_10bfloat16_tEfNS_4arch4Sm80ELb0ELb0ELb1ELb1ELb0ELb0ELb0ELb0ELi2ELi4ELi4ELi4ELb0EEENS1_21CollectiveEpilogueBwdISA_SB_SD_Li256ELb1ELb0ELi2EEENS1_19SingleTileSchedulerILb1ELb0ELb0ELi128EEEEEEEEEvNT_6ParamsE$_ZN4cute8smem_ptrIPfECI1NS_12iter_adaptorIS1_S2_EEES1_) ;  /* 0xfffebfd000007944 */ /* 0x020fea0003c3ffff */
[----:B-1----:R1:W5:Y:S01]  /*20560*/  LDL.64 R2, [R1+0x758] ;  /* 0x0007580001027983 */ /* 0x0023620000100a00 */
[----:B------:R-:W-:-:S03]  /*20570*/  MOV R8, 0x20590 ;  /* 0x0002059000087802 */ /* 0x000fc60000000f00 */
[----:B-1---5:R-:W-:Y:S05]  /*20580*/  CALL.REL.NOINC `($_ZN7cutlass13device_kernelIN5flash19enable_sm80_to_sm89INS1_16FlashAttnBwdSm80INS1_25CollectiveMainloopBwdSm80ILi2ELi2EN4cute5tupleIJNS5_1CILi128EEES8_NS7_ILi64EEEEEENS_10bfloat16_tEfNS_4arch4Sm80ELb0ELb0ELb1ELb1ELb0ELb0ELb0ELb0ELi2ELi4ELi4ELi4ELb0EEENS1_21CollectiveEpilogueBwdISA_SB_SD_Li256ELb1ELb0ELi2EEENS1_19SingleTileSchedulerILb1ELb0ELb0ELi128EEEEEEEEEvNT_6ParamsE$_ZN4cute3eso3ESOILb1ELb0EJNS_6LayoutINS_5tupleIJNS3_IJNS_1CILi2EEES5_EEEEEENS3_IJNS3_IJNS4_ILi8EEENS4_ILi64EEEEEEEEEEENS_10ViewEngineINS_8smem_ptrIPfEEEEEEC2ERKSC_RKSH_) ;  /* 0xfffea42000007944 */ /* 0x022fea0003c3ffff */
        /* <DEDUP_REMOVED lines=9> */
[----:B--2--5:R-:W-:Y:S05]  /*20620*/  CALL.REL.NOINC `($_ZN7cutlass13device_kernelIN5flash19enable_sm80_to_sm89INS1_16FlashAttnBwdSm80INS1_25CollectiveMainloopBwdSm80ILi2ELi2EN4cute5tupleIJNS5_1CILi128EEES8_NS7_ILi64EEEEEENS_10bfloat16_tEfNS_4arch4Sm80ELb0ELb0ELb1ELb1ELb0ELb0ELb0ELb0ELi2ELi4ELi4ELi4ELb0EEENS1_21CollectiveEpilogueBwdISA_SB_SD_Li256ELb1ELb0ELi2EEENS1_19SingleTileSchedulerILb1ELb0ELb0ELi128EEEEEEEEEvNT_6ParamsE$_ZN4cute3eso3ESOILb1ELb0EJNS_10UnderscoreEiEEC2ERKS2_RKi) ;  /* 0xfffe82a000007944 */ /* 0x024fea0003c3ffff */
[----:B-1----:R-:W2:Y:S01]  /*20630*/  LDL R3, [R1+0x758] ;  /* 0x0007580001037983 */ /* 0x002ea20000100800 */
[----:B------:R-:W-:Y:S02]  /*20640*/  MOV R6, 0x20670 ;  /* 0x0002067000067802 */ /* 0x000fe40000000f00 */
[----:B--2---:R-:W-:Y:S02]  /*20650*/  SHF.L.U32 R3, R3, 0x7, RZ ;  /* 0x0000000703037819 */ /* 0x004fe400000006ff */
[----:B------:R-:W-:Y:S05]  /*20660*/  CALL.REL.NOINC `($_ZN7cutlass13device_kernelIN5flash19enable_sm80_to_sm89INS1_16FlashAttnBwdSm80INS1_25CollectiveMainloopBwdSm80ILi2ELi2EN4cute5tupleIJNS5_1CILi128EEES8_NS7_ILi64EEEEEENS_10bfloat16_tEfNS_4arch4Sm80ELb0ELb0ELb1ELb1ELb0ELb0ELb0ELb0ELi2ELi4ELi4ELi4ELb0EEENS1_21CollectiveEpilogueBwdISA_SB_SD_Li256ELb1ELb0ELi2EEENS1_19SingleTileSchedulerILb1ELb0ELb0ELi128EEEEEEEEEvNT_6ParamsE$_ZN4cute3eso3ESOILb1ELb0EJNS_6LayoutINS_5tupleIJNS3_IJNS_1CILi2EEES5_EEEEEENS3_IJNS3_IJNS4_ILi8EEENS4_ILi64EEEEEEEEEEEiEEC2ERKSC_RKi) ;  /* 0xfffea38000007944 */ /* 0x000fea0003c3ffff */
[----:B------:R-:W-:Y:S01]  /*20670*/  ULDC.64 UR4, c[0x0][0x118] ;  /* 0x0000460000047ab9 */ /* 0x000fe20000000a00 */
[----:B-1----:R-:W2:Y:S04]  /*20680*/  LDL R2, [R1+0x758] ;  /* 0x0007580001027983 */ /* 0x002ea80000100800 */
[----:B------:R-:W2:Y:S01]  /*20690*/  LD.E.64 R12, [R12.64] ;  /* 0x000000040c0c7980 */ /* 0x000ea2000c101b00 */
[----:B------:R-:W-:-:S02]  /*206a0*/  MOV R6, R23 ;  /* 0x0000001700067202 */ /* 0x000fc40000000f00 */
[----:B------:R-:W-:Y:S01]  /*206b0*/  MOV R8, 0x206e0 ;  /* 0x000206e000087802 */ /* 0x000fe20000000f00 */
[----:B--2---:R-:W-:-:S04]  /*206c0*/  IMAD.WIDE R2, R2, 0x4, R12 ;  /* 0x0000000402027825 */ /* 0x004fc800078e020c */
[----:B------:R-:W-:Y:S05]  /*206d0*/  CALL.REL.NOINC `($_ZN7cutlass13device_kernelIN5flash19enable_sm80_to_sm89INS1_16FlashAttnBwdSm80INS1_25CollectiveMainloopBwdSm80ILi2ELi2EN4cute5tupleIJNS5_1CILi128EEES8_NS7_ILi64EEEEEENS_10bfloat16_tEfNS_4arch4Sm80ELb0ELb0ELb1ELb1ELb0ELb0ELb0ELb0ELi2ELi4ELi4ELi4ELb0EEENS1_21CollectiveEpilogueBwdISA_SB_SD_Li256ELb1ELb0ELi2EEENS1_19SingleTileSchedulerILb1ELb0ELb0ELi128EEEEEEEEEvNT_6ParamsE$_ZN4cute8smem_ptrIPfECI1NS_12iter_adaptorIS1_S2_EEES1_) ;  /* 0xfffebe5000007944 */ /* 0x000fea0003c3ffff */
[----:B-1----:R1:W5:Y:S01]  /*206e0*/  LDL.64 R2, [R1+0x758] ;  /* 0x0007580001027983 */ /* 0x0023620000100a00 */
[----:B------:R-:W-:-:S03]  /*206f0*/  MOV R8, 0x20710 ;  /* 0x0002071000087802 */ /* 0x000fc60000000f00 */
[----:B-1---5:R-:W-:Y:S05]  /*20700*/  CALL.REL.NOINC `($_ZN7cutlass13device_kernelIN5flash19enable_sm80_to_sm89INS1_16FlashAttnBwdSm80INS1_25CollectiveMainloopBwdSm80ILi2ELi2EN4cute5tupleIJNS5_1CILi128EEES8_NS7_ILi64EEEEEENS_10bfloat16_tEfNS_4arch4Sm80ELb0ELb0ELb1ELb1ELb0ELb0ELb0ELb0ELi2ELi4ELi4ELi4ELb0EEENS1_21CollectiveEpilogueBwdISA_SB_SD_Li256ELb1ELb0ELi2EEENS1_19SingleTileSchedulerILb1ELb0ELb0ELi128EEEEEEEEEvNT_6ParamsE$_ZN4cute3eso3ESOILb1ELb0EJNS_6LayoutINS_5tupleIJNS3_IJNS_1CILi2EEES5_EEEEEENS3_IJNS3_IJNS4_ILi8EEENS4_ILi64EEEEEEEEEEENS_10ViewEngineINS_8smem_ptrIPfEEEEEEC2ERKSC_RKSH_) ;  /* 0xfffea2a000007944 */ /* 0x022fea0003c3ffff */
[----:B-1----:R1:W5:Y:S01]  /*20710*/  LDL.64 R2, [R1+0x758] ;  /* 0x0007580001027983 */ /* 0x0023620000100a00 */
[----:B------:R-:W-:Y:S02]  /*20720*/  MOV R9, R5 ;  /* 0x0000000500097202 */ /* 0x000fe40000000f00 */
[----:B------:R-:W-:Y:S02]  /*20730*/  MOV R6, 0x20750 ;  /* 0x0002075000067802 */ /* 0x000fe40000000f00 */
[----:B-1---5:R-:W-:Y:S05]  /*20740*/  CALL.REL.NOINC `($_ZN7cutlass13device_kernelIN5flash19enable_sm80_to_sm89INS1_16FlashAttnBwdSm80INS1_25CollectiveMainloopBwdSm80ILi2ELi2EN4cute5tupleIJNS5_1CILi128EEES8_NS7_ILi64EEEEEENS_10bfloat16_tEfNS_4arch4Sm80ELb0ELb0ELb1ELb1ELb0ELb0ELb0ELb0ELi2ELi4ELi4ELi4ELb0EEENS1_21CollectiveEpilogueBwdISA_SB_SD_Li256ELb1ELb0ELi2EEENS1_19SingleTileSchedulerILb1ELb0ELb0ELi128EEEEEEEEEvNT_6ParamsE$_ZN4cute3eso3ESOILb1ELb0EJNS_6LayoutINS_5tupleIJNS_1CILi1EEENS4_ILi4EEEEEENS3_IJNS4_ILi0EEES5_EEEEENS_10ViewEngineIPfEEEEC2ERKSA_RKSD_) ;  /* 0xfffeb22000007944 */ /* 0x022fea0003c3ffff */
[----:B------:R2:W5:Y:S01]  /*20750*/  LDL.64 R12, [R1+0x758] ;  /* 0x00075800010c7983 */ /* 0x0005620000100a00 */
[----:B-1----:R-:W-:Y:S02]  /*20760*/  MOV R9, R3 ;  /* 0x0000000300097202 */ /* 0x002fe40000000f00 */
[----:B------:R-:W-:Y:S02]  /*20770*/  MOV R6, 0x20790 ;  /* 0x0002079000067802 */ /* 0x000fe40000000f00 */
[----:B--2--5:R-:W-:Y:S05]  /*20780*/  CALL.REL.NOINC `($_ZN7cutlass13device_kernelIN5flash19enable_sm80_to_sm89INS1_16FlashAttnBwdSm80INS1_25CollectiveMainloopBwdSm80ILi2ELi2EN4cute5tupleIJNS5_1CILi128EEES8_NS7_ILi64EEEEEENS_10bfloat16_tEfNS_4arch4Sm80ELb0ELb0ELb1ELb1ELb0ELb0ELb0ELb0ELi2ELi4ELi4ELi4ELb0EEENS1_21CollectiveEpilogueBwdISA_SB_SD_Li256ELb1ELb0ELi2EEENS1_19SingleTileSchedulerILb1ELb0ELb0ELi128EEEEEEEEEvNT_6ParamsE$_ZN4cute3eso3ESOILb1ELb0EJNS_6LayoutINS_5tupleIJNS_1CILi1EEENS3_IJNS4_ILi2EEES6_EEEEEENS3_IJNS4_ILi0EEENS3_IJNS4_ILi8EEENS4_ILi64EEEEEEEEEEENS_10ViewEngineINS_8smem_ptrIPfEEEEEEC2ERKSE_RKSJ_) ;  /* 0xfffeb18000007944 */ /* 0x024fea0003c3ffff */
[----:B-1----:R1:W5:Y:S01]  /*20790*/  LDL.64 R2, [R1+0x758] ;  /* 0x0007580001027983 */ /* 0x0023620000100a00 */
[----:B------:R-:W-:Y:S02]  /*207a0*/  MOV R6, R23 ;  /* 0x0000001700067202 */ /* 0x000fe40000000f00 */
[----:B------:R-:W-:-:S02]  /*207b0*/  MOV R8, 0x207d0 ;  /* 0x000207d000087802 */ /* 0x000fc40000000f00 */
[----:B-1---5:R-:W-:Y:S05]  /*207c0*/  CALL.REL.NOINC `($_ZN7cutlass13device_kernelIN5flash19enable_sm80_to_sm89INS1_16FlashAttnBwdSm80INS1_25CollectiveMainloopBwdSm80ILi2ELi2EN4cute5tupleIJNS5_1CILi128EEES8_NS7_ILi64EEEEEENS_10bfloat16_tEfNS_4arch4Sm80ELb0ELb0ELb1ELb1ELb0ELb0ELb0ELb0ELi2ELi4ELi4ELi4ELb0EEENS1_21CollectiveEpilogueBwdISA_SB_SD_Li256ELb1ELb0ELi2EEENS1_19SingleTileSchedulerILb1ELb0ELb0ELi128EEEEEEEEEvNT_6ParamsE$_ZN4cute8smem_ptrIPfECI1NS_12iter_adaptorIS1_S2_EEES1_) ;  /* 0xfffebd6000007944 */ /* 0x022fea0003c3ffff */
[----:B-1----:R1:W5:Y:S01]  /*207d0*/  LDL.64 R2, [R1+0x758] ;  /* 0x0007580001027983 */ /* 0x0023620000100a00 */
[----:B------:R-:W-:-:S03]  /*207e0*/  MOV R8, 0x20800 ;  /* 0x0002080000087802 */ /* 0x000fc60000000f00 */
[----:B-1---5:R-:W-:Y:S05]  /*207f0*/  CALL.REL.NOINC `($_ZN7cutlass13device_kernelIN5flash19enable_sm80_to_sm89INS1_16FlashAttnBwdSm80INS1_25CollectiveMainloopBwdSm80ILi2ELi2EN4cute5tupleIJNS5_1CILi128EEES8_NS7_ILi64EEEEEENS_10bfloat16_tEfNS_4arch4Sm80ELb0ELb0ELb1ELb1ELb0ELb0ELb0ELb0ELi2ELi4ELi4ELi4ELb0EEENS1_21CollectiveEpilogueBwdISA_SB_SD_Li256ELb1ELb0ELi2EEENS1_19SingleTileSchedulerILb1ELb0ELb0ELi128EEEEEEEEEvNT_6ParamsE$_ZN4cute3eso3ESOILb1ELb0EJNS_6LayoutINS_5tupleIJNS3_IJNS_1CILi2EEES5_EEEEEENS3_IJNS3_IJNS4_ILi8EEENS4_ILi64EEEEEEEEEEENS_10ViewEngineINS_8smem_ptrIPfEEEEEEC2ERKSC_RKSH_) ;  /* 0xfffea1b000007944 */ /* 0x022fea0003c3ffff */
[----:B------:R2:W5:Y:S01]  /*20800*/  LDL.64 R10, [R1+0x758] ;  /* 0x00075800010a7983 */ /* 0x0005620000100a00 */
[----:B-1----:R-:W-:-:S03]  /*20810*/  MOV R6, 0x20830 ;  /* 0x0002083000067802 */ /* 0x002fc60000000f00 */
[----:B--2--5:R-:W-:Y:S05]  /*20820*/  CALL.REL.NOINC `($_ZN7cutlass13device_kernelIN5flash19enable_sm80_to_sm89INS1_16FlashAttnBwdSm80INS1_25CollectiveMainloopBwdSm80ILi2ELi2EN4cute5tupleIJNS5_1CILi128EEES8_NS7_ILi64EEEEEENS_10bfloat16_tEfNS_4arch4Sm80ELb0ELb0ELb1ELb1ELb0ELb0ELb0ELb0ELi2ELi4ELi4ELi4ELb0EEENS1_21CollectiveEpilogueBwdISA_SB_SD_Li256ELb1ELb0ELi2EEENS1_19SingleTileSchedulerILb1ELb0ELb0ELi128EEEEEEEEEvNT_6ParamsE$_ZN4cute3eso3ESOILb1ELb0EJNS_6LayoutINS_5tupleIJNS_1CILi4EEEEEENS3_IJNS4_ILi1EEEEEEEENS_10ViewEngineIPfEEEEC2ERKS9_RKSC_) ;  /* 0xfffeb1a000007944 */ /* 0x024fea0003c3ffff */
        /* <DEDUP_REMOVED lines=272> */
[----:B------:R-:W-:Y:S05]  /*21930*/  CALL.REL.NOINC `($_ZN7cutlass13device_kernelIN5flash19enable_sm80_to_sm89INS1_16FlashAttnBwdSm80INS1_25CollectiveMainloopBwdSm80ILi2ELi2EN4cute5tupleIJNS5_1CILi128EEES8_NS7_ILi64EEEEEENS_10bfloat16_tEfNS_4arch4Sm80ELb0ELb0ELb1ELb1ELb0ELb0ELb0ELb0ELi2ELi4ELi4ELi4ELb0EEENS1_21CollectiveEpilogueBwdISA_SB_SD_Li256ELb1ELb0ELi2EEENS1_19SingleTileSchedulerILb1ELb0ELb0ELi128EEEEEEEEEvNT_6ParamsE$_ZN4cute3eso3ESOILb1ELb0EJNS_6LayoutINS_5tupleIJNS3_IJNS_1CILi2EEES5_EEENS3_IJS5_NS4_ILi8EEEEEEEEENS3_IJNS3_IJS5_NS4_ILi4EEEEEENS3_IJNS4_ILi1EEES7_EEEEEEEENS_10ViewEngineIPfEEEEC2ERKSF_RKSI_) ;  /* 0xfffe91c000007944 */ /* 0x000fea0003c3ffff */
        /* <DEDUP_REMOVED lines=148> */
[----:B-1---5:R-:W-:Y:S05]  /*22280*/  CALL.REL.NOINC `($_ZN7cutlass13device_kernelIN5flash19enable_sm80_to_sm89INS1_16FlashAttnBwdSm80INS1_25CollectiveMainloopBwdSm80ILi2ELi2EN4cute5tupleIJNS5_1CILi128EEES8_NS7_ILi64EEEEEENS_10bfloat16_tEfNS_4arch4Sm80ELb0ELb0ELb1ELb1ELb0ELb0ELb0ELb0ELi2ELi4ELi4ELi4ELb0EEENS1_21CollectiveEpilogueBwdISA_SB_SD_Li256ELb1ELb0ELi2EEENS1_19SingleTileSchedulerILb1ELb0ELb0ELi128EEEEEEEEEvNT_6ParamsE$_ZZN5flash25CollectiveMainloopBwdSm80ILi2ELi2EN4cute5tupleIJNS1_1CILi128EEES4_NS3_ILi64EEEEEEN7cutlass10bfloat16_tEfNS7_4arch4Sm80ELb0ELb0ELb1ELb1ELb0ELb0ELb0ELb0ELi2ELi4ELi4ELi4ELb0EE3mmaINS_16FlashAttnBwdSm80ISB_NS_21CollectiveEpilogueBwdIS6_S8_SA_Li256ELb1ELb0ELi2EEENS_19SingleTileSchedulerILb1ELb0ELb0ELi128EEEE13SharedStorageENS1_6TensorINS1_11ArrayEngineIfLm32EEENS1_6LayoutINS2_IJNS2_IJNS3_ILi2EEESO_EEESO_NS3_ILi4EEEEEENS2_IJNS2_IJNS3_ILi1EEESO_EEESQ_NS3_ILi8EEEEEEEEEEEEbRKNSB_6ParamsERT0_S12_iNS2_IJiiiEEERT_ENKUlRT_iE_clINSK_INSL_IfLm64EEENSN_INS2_IJSP_SO_SU_EEESV_EEEEEEDaS17_i) ;  /* 0xfffef44000007944 */ /* 0x022fea0003c3ffff */
[----:B------:R-:W-:Y:S02]  /*22290*/  MOV R10, RZ ;  /* 0x000000ff000a7202 */ /* 0x000fe40000000f00 */
.L_x_1215:
[----:B-1----:R-:W-:-:S05]  /*222a0*/  MOV R2, 0x222c0 ;  /* 0x000222c000027802 */ /* 0x002fca0000000f00 */
[----:B--2---:R-:W-:Y:S05]  /*222b0*/  CALL.REL.NOINC `($_ZN7cutlass13device_kernelIN5flash19enable_sm80_to_sm89INS1_16FlashAttnBwdSm80INS1_25CollectiveMainloopBwdSm80ILi2ELi2EN4cute5tupleIJNS5_1CILi128EEES8_NS7_ILi64EEEEEENS_10bfloat16_tEfNS_4arch4Sm80ELb0ELb0ELb1ELb1ELb0ELb0ELb0ELb0ELi2ELi4ELi4ELi4ELb0EEENS1_21CollectiveEpilogueBwdISA_SB_SD_Li256ELb1ELb0ELi2EEENS1_19SingleTileSchedulerILb1ELb0ELb0ELi128EEEEEEEEEvNT_6ParamsE$_ZZZN5flash25CollectiveMainloopBwdSm80ILi2ELi2EN4cute5tupleIJNS1_1CILi128EEES4_NS3_ILi64EEEEEEN7cutlass10bfloat16_tEfNS7_4arch4Sm80ELb0ELb0ELb1ELb1ELb0ELb0ELb0ELb0ELi2ELi4ELi4ELi4ELb0EE3mmaINS_16FlashAttnBwdSm80ISB_NS_21CollectiveEpilogueBwdIS6_S8_SA_Li256ELb1ELb0ELi2EEENS_19SingleTileSchedulerILb1ELb0ELb0ELi128EEEE13SharedStorageENS1_6TensorINS1_11ArrayEngineIfLm32EEENS1_6LayoutINS2_IJNS2_IJNS3_ILi2EEESO_EEESO_NS3_ILi4EEEEEENS2_IJNS2_IJNS3_ILi1EEESO_EEESQ_NS3_ILi8EEEEEEEEEEEEbRKNSB_6ParamsERT0_S12_iNS2_IJiiiEEERT_ENKUliT_E_clIZSC_ISJ_SX_EbS10_S12_S12_iS13_S15_EUlRS16_iE_EEDaiS16_ENKUlvE0_clEv) ;  /* 0x0004469000007944 */ /* 0x004fea0003c00000 */
[----:B------:R1:W-:Y:S01]  /*222c0*/  STL [R1+0x770], RZ ;  /* 0x000770ff01007387 */ /* 0x0003e20000100800 */
[----:B------:R-:W-:-:S03]  /*222d0*/  MOV R5, RZ ;  /* 0x000000ff00057202 */ /* 0x000fc60000000f00 */
.L_x_1214:
[----:B------:R-:W-:Y:S01]  /*222e0*/  IMAD.MOV.U32 R3, RZ, RZ, R23 ;  /* 0x000000ffff037224 */ /* 0x000fe200078e0017 */
[----:B-1----:R-:W-:-:S02]  /*222f0*/  MOV R2, R22 ;  /* 0x0000001600027202 */ /* 0x002fc40000000f00 */
[----:B------:R-:W-:Y:S02]  /*22300*/  MOV R8, 0x22320 ;  /* 0x0002232000087802 */ /* 0x000fe40000000f00 */
[----:B-1---5:R-:W-:Y:S05]  /*22310*/  CALL.REL.NOINC `($_ZN7cutlass13device_kernelIN5flash19enable_sm80_to_sm89INS1_16FlashAttnBwdSm80INS1_25CollectiveMainloopBwdSm80ILi2ELi2EN4cute5tupleIJNS5_1CILi128EEES8_NS7_ILi64EEEEEENS_10bfloat16_tEfNS_4arch4Sm80ELb0ELb0ELb1ELb1ELb0ELb0ELb0ELb0ELi2ELi4ELi4ELi4ELb0EEENS1_21CollectiveEpilogueBwdISA_SB_SD_Li256ELb1ELb0ELi2EEENS1_19SingleTileSchedulerILb1ELb0ELb0ELi128EEEEEEEEEvNT_6ParamsE$_ZN4cute3eso3ESOILb0ELb0EJiiEEC2ERKiS4_) ;  /* 0xfffe5b4000007944 */ /* 0x022fea0003c3ffff */
        /* <DEDUP_REMOVED lines=20> */
[----:B------:R-:W-:Y:S05]  /*22460*/  CALL.REL.NOINC `($_ZN7cutlass13device_kernelIN5flash19enable_sm80_to_sm89INS1_16FlashAttnBwdSm80INS1_25CollectiveMainloopBwdSm80ILi2ELi2EN4cute5tupleIJNS5_1CILi128EEES8_NS7_ILi64EEEEEENS_10bfloat16_tEfNS_4arch4Sm80ELb0ELb0ELb1ELb1ELb0ELb0ELb0ELb0ELi2ELi4ELi4ELi4ELb0EEENS1_21CollectiveEpilogueBwdISA_SB_SD_Li256ELb1ELb0ELi2EEENS1_19SingleTileSchedulerILb1ELb0ELb0ELi128EEEEEEEEEvNT_6ParamsE$exp2f) ;  /* 0x000446c000007944 */ /* 0x000fea0003c00000 */
[----:B------:R-:W-:Y:S01]  /*22470*/  IMAD.MOV.U32 R3, RZ, RZ, R23 ;  /* 0x000000ffff037224 */ /* 0x000fe200078e0017 */
[----:B------:R-:W-:Y:S02]  /*22480*/  MOV R2, R22 ;  /* 0x0000001600027202 */ /* 0x000fe40000000f00 */
[----:B------:R-:W-:Y:S02]  /*22490*/  MOV R8, 0x224b0 ;  /* 0x000224b000087802 */ /* 0x000fe40000000f00 */
[----:B-1----:R-:W-:Y:S05]  /*224a0*/  CALL.REL.NOINC `($_ZN7cutlass13device_kernelIN5flash19enable_sm80_to_sm89INS1_16FlashAttnBwdSm80INS1_25CollectiveMainloopBwdSm80ILi2ELi2EN4cute5tupleIJNS5_1CILi128EEES8_NS7_ILi64EEEEEENS_10bfloat16_tEfNS_4arch4Sm80ELb0ELb0ELb1ELb1ELb0ELb0ELb0ELb0ELi2ELi4ELi4ELi4ELb0EEENS1_21CollectiveEpilogueBwdISA_SB_SD_Li256ELb1ELb0ELi2EEENS1_19SingleTileSchedulerILb1ELb0ELb0ELi128EEEEEEEEEvNT_6ParamsE$_ZN4cute3eso3ESOILb0ELb0EJiiEEC2ERKiS4_) ;  /* 0xfffe59b000007944 */ /* 0x002fea0003c3ffff */
        /* <DEDUP_REMOVED lines=93> */
[----:B--2---:R1:W-:Y:S04]  /*22a80*/  STL.64 [R1+0x750], R8 ;  /* 0x0007500801007387 */ /* 0x0043e80000100a00 */
[----:B-1----:R-:W-:Y:S05]  /*22a90*/  CALL.REL.NOINC `($_ZN7cutlass13device_kernelIN5flash19enable_sm80_to_sm89INS1_16FlashAttnBwdSm80INS1_25CollectiveMainloopBwdSm80ILi2ELi2EN4cute5tupleIJNS5_1CILi128EEES8_NS7_ILi64EEEEEENS_10bfloat16_tEfNS_4arch4Sm80ELb0ELb0ELb1ELb1ELb0ELb0ELb0ELb0ELi2ELi4ELi4ELi4ELb0EEENS1_21CollectiveEpilogueBwdISA_SB_SD_Li256ELb1ELb0ELi2EEENS1_19SingleTileSchedulerILb1ELb0ELb0ELi128EEEEEEEEEvNT_6ParamsE$_ZZN4cute4diceINS_5tupleIJNS1_IJiNS1_IJiNS_1CILi0EEEEEEEEENS1_IJNS_10UnderscoreENS1_IJS6_S6_EEEEEEEEES9_EEDaRKT_RKT0_ENKUlRKT_RKT0_E_clIS5_S5_EEDaSI_SL_) ;  /* 0xfffeaea000007944 */ /* 0x002fea0003c3ffff */
[----:B------:R2:W-:Y:S01]  /*22aa0*/  STL.64 [R1+0x7a0], R2 ;  /* 0x0007a00201007387 */ /* 0x0005e20000100a00 */
[----:B------:R-:W-:Y:S02]  /*22ab0*/  IADD3 R56, P0, R40, 0x50, RZ ;  /* 0x0000005028387810 */ /* 0x000fe40007f1e0ff */
[----:B------:R-:W-:-:S03]  /*22ac0*/  MOV R8, 0x22b00 ;  /* 0x00022b0000087802 */ /* 0x000fc60000000f00 */
[----:B------:R-:W-:Y:S02]  /*22ad0*/  IMAD.X R46, RZ, RZ, R39, P0 ;  /* 0x000000ffff2e7224 */ /* 0x000fe400000e0627 */
[----:B------:R-:W-:Y:S02]  /*22ae0*/  IMAD.MOV.U32 R4, RZ, RZ, R56 ;  /* 0x000000ffff047224 */ /* 0x000fe400078e0038 */
[----:B-12---:R-:W-:Y:S05]  /*22af0*/  CALL.REL.NOINC `($_ZN7cutlass13device_kernelIN5flash19enable_sm80_to_sm89INS1_16FlashAttnBwdSm80INS1_25CollectiveMainloopBwdSm80ILi2ELi2EN4cute5tupleIJNS5_1CILi128EEES8_NS7_ILi64EEEEEENS_10bfloat16_tEfNS_4arch4Sm80ELb0ELb0ELb1ELb1ELb0ELb0ELb0ELb0ELi2ELi4ELi4ELi4ELb0EEENS1_21CollectiveEpilogueBwdISA_SB_SD_Li256ELb1ELb0ELi2EEENS1_19SingleTileSchedulerILb1ELb0ELb0ELi128EEEEEEEEEvNT_6ParamsE$_ZZN4cute12filter_tupleINS_5tupleIJNS1_IJiNS1_IJiNS_1CILi0EEEEEEEEENS1_IJNS_10UnderscoreENS1_IJS6_S6_EEEEEEEEES9_ZNS_4diceIS9_S9_EEDaRKT_RKT0_EUlRKT_RKT0_E_EEDaSD_SG_OT1_ENKUlDpSJ_E_clIJNS1_IJiiS3_EEENS1_IJEEEEEEDaSQ_) ;  /* 0xfffe9c2000007944 */ /* 0x006fea0003c3ffff */
[----:B------:R-:W-:Y:S02]  /*22b00*/  MOV R70, 0x22b20 ;  /* 0x00022b2000467802 */ /* 0x000fe40000000f00 */
[----:B-12--5:R-:W-:Y:S05]  /*22b10*/  CALL.REL.NOINC `($_ZN7cutlass13device_kernelIN5flash19enable_sm80_to_sm89INS1_16FlashAttnBwdSm80INS1_25CollectiveMainloopBwdSm80ILi2ELi2EN4cute5tupleIJNS5_1CILi128EEES8_NS7_ILi64EEEEEENS_10bfloat16_tEfNS_4arch4Sm80ELb0ELb0ELb1ELb1ELb0ELb0ELb0ELb0ELi2ELi4ELi4ELi4ELb0EEENS1_21CollectiveEpilogueBwdISA_SB_SD_Li256ELb1ELb0ELi2EEENS1_19SingleTileSchedulerILb1ELb0ELb0ELi128EEEEEEEEEvNT_6ParamsE$_ZZN4cute7idx2crdINS_5tupleIJiiNS_1CILi0EEEEEENS1_IJNS1_IJNS2_ILi4EEENS2_ILi8EEEEEES5_NS2_ILi1EEEEEEEEDaRKT_RKT0_ENKUlRKT_RKT0_E_clIiS7_EEDaSI_SL_) ;  /* 0xfffeddf000007944 */ /* 0x026fea0003c3ffff */
[----:B------:R-:W-:Y:S02]  /*22b20*/  MOV R2, 0x22b40 ;  /* 0x00022b4000027802 */ /* 0x000fe40000000f00 */
[----:B-1----:R-:W-:Y:S05]  /*22b30*/  CALL.REL.NOINC `($_ZN7cutlass13device_kernelIN5flash19enable_sm80_to_sm89INS1_16FlashAttnBwdSm80INS1_25CollectiveMainloopBwdSm80ILi2ELi2EN4cute5tupleIJNS5_1CILi128EEES8_NS7_ILi64EEEEEENS_10bfloat16_tEfNS_4arch4Sm80ELb0ELb0ELb1ELb1ELb0ELb0ELb0ELb0ELi2ELi4ELi4ELi4ELb0EEENS1_21CollectiveEpilogueBwdISA_SB_SD_Li256ELb1ELb0ELi2EEENS1_19SingleTileSchedulerILb1ELb0ELb0ELi128EEEEEEEEEvNT_6ParamsE$_ZZN4cute7idx2crdINS_5tupleIJiiNS_1CILi0EEEEEENS1_IJNS1_IJNS2_ILi4EEENS2_ILi8EEEEEES5_NS2_ILi1EEEEEEEEDaRKT_RKT0_ENKUlRKT_RKT0_E_clIiS5_EEDaSI_SL_) ;  /* 0xfffedda000007944 */ /* 0x002fea0003c3ffff */
[----:B------:R1:W-:Y:S01]  /*22b40*/  STL [R1+0x7a0], R6 ;  /* 0x0007a00601007387 */ /* 0x0003e20000100800 */
[----:B------:R-:W-:Y:S02]  /*22b50*/  MOV R2, R56 ;  /* 0x0000003800027202 */ /* 0x000fe40000000f00 */
        /* <DEDUP_REMOVED lines=26> */
[----:B-1----:R-:W-:Y:S05]  /*22d00*/  CALL.REL.NOINC `($_ZN7cutlass13device_kernelIN5flash19enable_sm80_to_sm89INS1_16FlashAttnBwdSm80INS1_25CollectiveMainloopBwdSm80ILi2ELi2EN4cute5tupleIJNS5_1CILi128EEES8_NS7_ILi64EEEEEENS_10bfloat16_tEfNS_4arch4Sm80ELb0ELb0ELb1ELb1ELb0ELb0ELb0ELb0ELi2ELi4ELi4ELi4ELb0EEENS1_21CollectiveEpilogueBwdISA_SB_SD_Li256ELb1ELb0ELi2EEENS1_19SingleTileSchedulerILb1ELb0ELb0ELi128EEEEEEEEEvNT_6ParamsE$_ZN4cute3eso3ESOILb0ELb0EJiiiEEC2ERKiS4_S4_) ;  /* 0xfffe542000007944 */ /* 0x002fea0003c3ffff */
[----:B------:R2:W5:Y:S04]  /*22d10*/  LDL R5, [R1+0x760] ;  /* 0x0007600001057983 */ /* 0x0005680000100800 */
[----:B-1----:R2:W5:Y:S01]  /*22d20*/  LDL.64 R2, [R1+0x758] ;  /* 0x0007580001027983 */ /* 0x0025620000100a00 */
[----:B------:R-:W-:-:S02]  /*22d30*/  MOV R4, R23 ;  /* 0x0000001700047202 */ /* 0x000fc40000000f00 */
[----:B------:R-:W-:Y:S02]  /*22d40*/  MOV R6, 0x22d60 ;  /* 0x00022d6000067802 */ /* 0x000fe40000000f00 */
[----:B--2--5:R-:W-:Y:S05]  /*22d50*/  CALL.REL.NOINC `($_ZN7cutlass13device_kernelIN5flash19enable_sm80_to_sm89INS1_16FlashAttnBwdSm80INS1_25CollectiveMainloopBwdSm80ILi2ELi2EN4cute5tupleIJNS5_1CILi128EEES8_NS7_ILi64EEEEEENS_10bfloat16_tEfNS_4arch4Sm80ELb0ELb0ELb1ELb1ELb0ELb0ELb0ELb0ELi2ELi4ELi4ELi4ELb0EEENS1_21CollectiveEpilogueBwdISA_SB_SD_Li256ELb1ELb0ELi2EEENS1_19SingleTileSchedulerILb1ELb0ELb0ELi128EEEEEEEEEvNT_6ParamsE$_ZN4cute3eso3ESOILb1ELb0EJNS_1CILi1EEENS_5tupleIJiiiEEENS2_ILi64EEENS4_IJNS2_ILi72EEENS2_ILi144EEENS2_ILi288EEEEEENS2_ILi512EEEEEC2ERKS3_RKS5_RKS6_RKSA_RKSB_) ;  /* 0xfffe62a000007944 */ /* 0x024fea0003c3ffff */
[----:B-1----:R1:W5:Y:S04]  /*22d60*/  LDL R5, [R1+0x760] ;  /* 0x0007600001057983 */ /* 0x0023680000100800 */
[----:B------:R1:W5:Y:S01]  /*22d70*/  LDL.64 R2, [R1+0x758] ;  /* 0x0007580001027983 */ /* 0x0003620000100a00 */
[----:B------:R-:W-:Y:S02]  /*22d80*/  MOV R4, R23 ;  /* 0x0000001700047202 */ /* 0x000fe40000000f00 */
[----:B------:R-:W-:Y:S02]  /*22d90*/  MOV R6, 0x22db0 ;  /* 0x00022db000067802 */ /* 0x000fe40000000f00 */
[----:B-1---5:R-:W-:Y:S05]  /*22da0*/  CALL.REL.NOINC `($_ZN7cutlass13device_kernelIN5flash19enable_sm80_to_sm89INS1_16FlashAttnBwdSm80INS1_25CollectiveMainloopBwdSm80ILi2ELi2EN4cute5tupleIJNS5_1CILi128EEES8_NS7_ILi64EEEEEENS_10bfloat16_tEfNS_4arch4Sm80ELb0ELb0ELb1ELb1ELb0ELb0ELb0ELb0ELi2ELi4ELi4ELi4ELb0EEENS1_21CollectiveEpilogueBwdISA_SB_SD_Li256ELb1ELb0ELi2EEENS1_19SingleTileSchedulerILb1ELb0ELb0ELi128EEEEEEEEEvNT_6ParamsE$_ZN4cute5tupleIJNS0_IJNS_1CILi8EEENS0_IJNS1_ILi2EEES3_S3_EEENS1_ILi1EEES4_S5_EEENS0_IJS5_NS0_IJiiiEEENS1_ILi64EEENS0_IJNS1_ILi72EEENS1_ILi144EEENS1_ILi288EEEEEENS1_ILi512EEEEEEEEC2ERKS6_RKSE_) ;  /* 0xfffe939000007944 */ /* 0x022fea0003c3ffff */
[----:B------:R1:W5:Y:S04]  /*22db0*/  LDL R5, [R1+0x760] ;  /* 0x0007600001057983 */ /* 0x0003680000100800 */
[----:B------:R1:W5:Y:S01]  /*22dc0*/  LDL.64 R2, [R1+0x758] ;  /* 0x0007580001027983 */ /* 0x0003620000100a00 */
[----:B------:R-:W-:-:S03]  /*22dd0*/  MOV R4, 0x22df0 ;  /* 0x00022df000047802 */ /* 0x000fc60000000f00 */
[----:B-1---5:R-:W-:Y:S05]  /*22de0*/  CALL.REL.NOINC `($_ZN7cutlass13device_kernelIN5flash19enable_sm80_to_sm89INS1_16FlashAttnBwdSm80INS1_25CollectiveMainloopBwdSm80ILi2ELi2EN4cute5tupleIJNS5_1CILi128EEES8_NS7_ILi64EEEEEENS_10bfloat16_tEfNS_4arch4Sm80ELb0ELb0ELb1ELb1ELb0ELb0ELb0ELb0ELi2ELi4ELi4ELi4ELb0EEENS1_21CollectiveEpilogueBwdISA_SB_SD_Li256ELb1ELb0ELi2EEENS1_19SingleTileSchedulerILb1ELb0ELb0ELi128EEEEEEEEEvNT_6ParamsE$_ZZN4cute7flattenINS_5tupleIJNS_1CILi1EEENS1_IJiiiEEENS2_ILi64EEENS1_IJNS2_ILi72EEENS2_ILi144EEENS2_ILi288EEEEEENS2_ILi512EEEEEEEEDaRKT_ENKUlRKT_E_clIS4_EEDaSH_) ;  /* 0xfffed67000007944 */ /* 0x022fea0003c3ffff */
[----:B------:R1:W-:Y:S01]  /*22df0*/  STL.64 [R1+0x7a0], R2 ;  /* 0x0007a00201007387 */ /* 0x0003e20000100a00 */
[----:B------:R-:W-:-:S02]  /*22e00*/  MOV R6, R56 ;  /* 0x0000003800067202 */ /* 0x000fc40000000f00 */
[----:B------:R-:W-:Y:S01]  /*22e10*/  MOV R4, 0x22e40 ;  /* 0x00022e4000047802 */ /* 0x000fe20000000f00 */
[----:B------:R1:W-:Y:S04]  /*22e20*/  STL [R1+0x7a8], R5 ;  /* 0x0007a80501007387 */ /* 0x0003e80000100800 */
[----:B-1----:R-:W-:Y:S05]  /*22e30*/  CALL.REL.NOINC `($_ZN7cutlass13device_kernelIN5flash19enable_sm80_to_sm89INS1_16FlashAttnBwdSm80INS1_25CollectiveMainloopBwdSm80ILi2ELi2EN4cute5tupleIJNS5_1CILi128EEES8_NS7_ILi64EEEEEENS_10bfloat16_tEfNS_4arch4Sm80ELb0ELb0ELb1ELb1ELb0ELb0ELb0ELb0ELi2ELi4ELi4ELi4ELb0EEENS1_21CollectiveEpilogueBwdISA_SB_SD_Li256ELb1ELb0ELi2EEENS1_19SingleTileSchedulerILb1ELb0ELb0ELi128EEEEEEEEEvNT_6ParamsE$_ZZN4cute12filter_tupleINS_5tupleIJNS_1CILi1EEENS1_IJiiiEEENS2_ILi64EEENS1_IJNS2_ILi72EEENS2_ILi144EEENS2_ILi288EEEEEENS2_ILi512EEEEEEZNS_7flattenISB_EEDaRKT_EUlRKT_E_EEDaSF_OT0_ENKUlDpSI_E_clIJNS1_IJS3_EEES4_NS1_IJS5_EEES9_NS1_IJSA_EEEEEEDaSM_) ;  /* 0xfffe9f7000007944 */ /* 0x002fea0003c3ffff */
[----:B------:R-:W-:Y:S02]  /*22e40*/  MOV R4, R23 ;  /* 0x0000001700047202 */ /* 0x000fe40000000f00 */
[----:B------:R-:W-:Y:S02]  /*22e50*/  MOV R6, 0x22e70 ;  /* 0x00022e7000067802 */ /* 0x000fe40000000f00 */
        /* <DEDUP_REMOVED lines=32> */
[----:B------:R-:W-:Y:S01]  /*23060*/  IADD3 R50, P0, R40, 0x44, RZ ;  /* 0x0000004428327810 */ /* 0x000fe20007f1e0ff */
[----:B------:R-:W-:Y:S01]  /*23070*/  IMAD.MOV.U32 R5, RZ, RZ, R46 ;  /* 0x000000ffff057224 */ /* 0x000fe200078e002e */
[----:B------:R-:W-:Y:S01]  /*23080*/  MOV R6, R56 ;  /* 0x0000003800067202 */ /* 0x000fe20000000f00 */
[----:B------:R1:W-:Y:S01]  /*23090*/  STL.U8 [R1+0x794], RZ ;  /* 0x000794ff01007387 */ /* 0x0003e20000100000 */
[----:B------:R-:W-:Y:S01]  /*230a0*/  MOV R70, R50 ;  /* 0x0000003200467202 */ /* 0x000fe20000000f00 */
[----:B------:R-:W-:Y:S01]  /*230b0*/  IMAD.X R45, RZ, RZ, R39, P0 ;  /* 0x000000ffff2d7224 */ /* 0x000fe200000e0627 */
[----:B------:R-:W-:-:S03]  /*230c0*/  MOV R60, 0x23110 ;  /* 0x00023110003c7802 */ /* 0x000fc60000000f00 */
[----:B------:R-:W-:Y:S01]  /*230d0*/  IMAD.MOV.U32 R71, RZ, RZ, R45 ;  /* 0x000000ffff477224 */ /* 0x000fe200078e002d */
[----:B--2---:R1:W-:Y:S04]  /*230e0*/  STL.64 [R1+0x7a0], R2 ;  /* 0x0007a00201007387 */ /* 0x0043e80000100a00 */
[----:B---3--:R1:W-:Y:S02]  /*230f0*/  STL [R1+0x7a8], R4 ;  /* 0x0007a80401007387 */ /* 0x0083e40000100800 */
[----:B-1----:R-:W-:Y:S05]  /*23100*/  CALL.REL.NOINC `($_ZN7cutlass13device_kernelIN5flash19enable_sm80_to_sm89INS1_16FlashAttnBwdSm80INS1_25CollectiveMainloopBwdSm80ILi2ELi2EN4cute5tupleIJNS5_1CILi128EEES8_NS7_ILi64EEEEEENS_10bfloat16_tEfNS_4arch4Sm80ELb0ELb0ELb1ELb1ELb0ELb0ELb0ELb0ELi2ELi4ELi4ELi4ELb0EEENS1_21CollectiveEpilogueBwdISA_SB_SD_Li256ELb1ELb0ELi2EEENS1_19SingleTileSchedulerILb1ELb0ELb0ELi128EEEEEEEEEvNT_6ParamsE$_ZZN4cute6detail16composition_implINS_5tupleIJNS_1CILi8EEENS3_ILi2EEES5_S5_S4_S5_EEENS2_IJNS3_ILi1EEEiiiNS3_ILi72EEENS3_ILi512EEEEEENS2_IJNS2_IJS5_S5_S5_EEES5_NS3_ILi4EEEEEENS2_IJNS2_IJS7_S9_S4_EEENS3_ILi4096EEENS3_ILi16EEEEEEEEDaRKT_RKT0_RKT1_RKT2_ENKUlRKT_RKT0_E_clISB_SE_EEDaSW_SZ_) ;  /* 0xfffebd2000007944 */ /* 0x002fea0003c3ffff */
[----:B------:R-:W-:Y:S01]  /*23110*/  IMAD.MOV.U32 R4, RZ, RZ, R50 ;  /* 0x000000ffff047224 */ /* 0x000fe200078e0032 */
[----:B------:R-:W-:Y:S01]  /*23120*/  MOV R2, R56 ;  /* 0x0000003800027202 */ /* 0x000fe20000000f00 */
[----:B------:R-:W-:Y:S01]  /*23130*/  IMAD.MOV.U32 R5, RZ, RZ, R45 ;  /* 0x000000ffff057224 */ /* 0x000fe200078e002d */
[----:B------:R-:W-:Y:S02]  /*23140*/  MOV R3, R46 ;  /* 0x0000002e00037202 */ /* 0x000fe40000000f00 */
[----:B------:R-:W-:-:S02]  /*23150*/  MOV R60, 0x23170 ;  /* 0x00023170003c7802 */ /* 0x000fc40000000f00 */
        /* <DEDUP_REMOVED lines=23> */
[----:B-1----:R-:W-:Y:S01]  /*232d0*/  IMAD.MOV.U32 R2, RZ, RZ, R4 ;  /* 0x000000ffff027224 */ /* 0x002fe200078e0004 */
[----:B------:R-:W-:-:S02]  /*232e0*/  MOV R3, R5 ;  /* 0x0000000500037202 */ /* 0x000fc40000000f00 */
        /* <DEDUP_REMOVED lines=10> */
[----:B------:R-:W-:-:S03]  /*23390*/  MOV R4, 0x233b0 ;  /* 0x000233b000047802 */ /* 0x000fc60000000f00 */
        /* <DEDUP_REMOVED lines=17> */
[----:B--2--5:R-:W-:Y:S05]  /*234b0*/  CALL.REL.NOINC `($_ZN7cutlass13device_kernelIN5flash19enable_sm80_to_sm89INS1_16FlashAttnBwdSm80INS1_25CollectiveMainloopBwdSm80ILi2ELi2EN4cute5tupleIJNS5_1CILi128EEES8_NS7_ILi64EEEEEENS_10bfloat16_tEfNS_4arch4Sm80ELb0ELb0ELb1ELb1ELb0ELb0ELb0ELb0ELi2ELi4ELi4ELi4ELb0EEENS1_21CollectiveEpilogueBwdISA_SB_SD_Li256ELb1ELb0ELi2EEENS1_19SingleTileSchedulerILb1ELb0ELb0ELi128EEEEEEEEEvNT_6ParamsE$_ZN4cute3eso3ESOILb1ELb0EJNS_14ComposedLayoutINS_7SwizzleILi3ELi3ELi3EEENS_1CILi0EEENS_6LayoutINS_5tupleIJNS8_IJNS8_IJNS5_ILi4EEENS5_ILi8EEEEEENS8_IJNS5_ILi2EEENS5_ILi1EEEEEEEEENS8_IJNS8_IJSC_SC_EEENS8_IJSA_S9_EEEEEEEEENS8_IJNS8_IJNS8_IJSC_NS5_ILi64EEEEEENS8_IJNS5_ILi512EEES6_EEEEEENS8_IJNS8_IJSD_SA_EEENS8_IJNS5_ILi1024EEENS5_ILi16EEEEEEEEEEEEEEEENS_10ViewEngineINS_8smem_ptrIPN7cutlass10bfloat16_tEEEEEEEC2ERKSW_RKS13_) ;  /* 0xfffe54c000007944 */ /* 0x024fea0003c3ffff */
[----:B------:R-:W-:Y:S01]  /*234c0*/  ULDC.64 UR4, c[0x0][0x118] ;  /* 0x0000460000047ab9 */ /* 0x000fe20000000a00 */
[----:B------:R2:W5:Y:S04]  /*234d0*/  LDL.64 R60, [R1+0x758] ;  /* 0x00075800013c7983 */ /* 0x0005680000100a00 */
[----:B-1----:R2:W5:Y:S01]  /*234e0*/  LD.E R3, [R10.64+0xc] ;  /* 0x00000c040a037980 */ /* 0x002562000c101900 */
[----:B------:R-:W-:Y:S02]  /*234f0*/  MOV R2, R23 ;  /* 0x0000001700027202 */ /* 0x000fe40000000f00 */
[----:B------:R-:W-:-:S02]  /*23500*/  MOV R6, 0x23520 ;  /* 0x0002352000067802 */ /* 0x000fc40000000f00 */
        /* <DEDUP_REMOVED lines=19> */
[----:B------:R-:W-:Y:S02]  /*23640*/  MOV R4, R56 ;  /* 0x0000003800047202 */ /* 0x000fe40000000f00 */
[----:B------:R-:W-:Y:S02]  /*23650*/  MOV R8, 0x23670 ;  /* 0x0002367000087802 */ /* 0x000fe40000000f00 */
[----:B-12---:R-:W-:Y:S05]  /*23660*/  CALL.REL.NOINC `($_ZN7cutlass13device_kernelIN5flash19enable_sm80_to_sm89INS1_16FlashAttnBwdSm80INS1_25CollectiveMainloopBwdSm80ILi2ELi2EN4cute5tupleIJNS5_1CILi128EEES8_NS7_ILi64EEEEEENS_10bfloat16_tEfNS_4arch4Sm80ELb0ELb0ELb1ELb1ELb0ELb0ELb0ELb0ELi2ELi4ELi4ELi4ELb0EEENS1_21CollectiveEpilogueBwdISA_SB_SD_Li256ELb1ELb0ELi2EEENS1_19SingleTileSchedulerILb1ELb0ELb0ELi128EEEEEEEEEvNT_6ParamsE$_ZZN4cute12filter_tupleINS_5tupleIJNS1_IJiNS1_IJiNS_1CILi0EEEEEEEEENS1_IJNS_10UnderscoreENS1_IJS6_S6_EEEEEEEEES9_ZNS_4diceIS9_S9_EEDaRKT_RKT0_EUlRKT_RKT0_E_EEDaSD_SG_OT1_ENKUlDpSJ_E_clIJNS1_IJiiS3_EEENS1_IJEEEEEEDaSQ_) ;  /* 0xfffe90b000007944 */ /* 0x006fea0003c3ffff */
[----:B------:R-:W-:Y:S02]  /*23670*/  MOV R70, 0x23690 ;  /* 0x0002369000467802 */ /* 0x000fe40000000f00 */
[----:B-12--5:R-:W-:Y:S05]  /*23680*/  CALL.REL.NOINC `($_ZN7cutlass13device_kernelIN5flash19enable_sm80_to_sm89INS1_16FlashAttnBwdSm80INS1_25CollectiveMainloopBwdSm80ILi2ELi2EN4cute5tupleIJNS5_1CILi128EEES8_NS7_ILi64EEEEEENS_10bfloat16_tEfNS_4arch4Sm80ELb0ELb0ELb1ELb1ELb0ELb0ELb0ELb0ELi2ELi4ELi4ELi4ELb0EEENS1_21CollectiveEpilogueBwdISA_SB_SD_Li256ELb1ELb0ELi2EEENS1_19SingleTileSchedulerILb1ELb0ELb0ELi128EEEEEEEEEvNT_6ParamsE$_ZZN4cute7idx2crdINS_5tupleIJiiNS_1CILi0EEEEEENS1_IJNS1_IJNS2_ILi4EEENS2_ILi8EEEEEENS2_ILi2EEENS2_ILi1EEEEEEEEDaRKT_RKT0_ENKUlRKT_RKT0_E_clIiS7_EEDaSJ_SM_) ;  /* 0xfffece0000007944 */ /* 0x026fea0003c3ffff */
[----:B------:R-:W-:Y:S02]  /*23690*/  MOV R2, 0x236b0 ;  /* 0x000236b000027802 */ /* 0x000fe40000000f00 */
[----:B-1----:R-:W-:Y:S05]  /*236a0*/  CALL.REL.NOINC `($_ZN7cutlass13device_kernelIN5flash19enable_sm80_to_sm89INS1_16FlashAttnBwdSm80INS1_25CollectiveMainloopBwdSm80ILi2ELi2EN4cute5tupleIJNS5_1CILi128EEES8_NS7_ILi64EEEEEENS_10bfloat16_tEfNS_4arch4Sm80ELb0ELb0ELb1ELb1ELb0ELb0ELb0ELb0ELi2ELi4ELi4ELi4ELb0EEENS1_21CollectiveEpilogueBwdISA_SB_SD_Li256ELb1ELb0ELi2EEENS1_19SingleTileSchedulerILb1ELb0ELb0ELi128EEEEEEEEEvNT_6ParamsE$_ZZN4cute7idx2crdINS_5tupleIJiiNS_1CILi0EEEEEENS1_IJNS1_IJNS2_ILi4EEENS2_ILi8EEEEEENS2_ILi2EEENS2_ILi1EEEEEEEEDaRKT_RKT0_ENKUlRKT_RKT0_E_clIiS8_EEDaSJ_SM_) ;  /* 0xfffed20000007944 */ /* 0x002fea0003c3ffff */
[----:B------:R1:W-:Y:S01]  /*236b0*/  STL [R1+0x7a0], R6 ;  /* 0x0007a00601007387 */ /* 0x0003e20000100800 */
[----:B------:R-:W-:Y:S02]  /*236c0*/  MOV R2, R56 ;  /* 0x0000003800027202 */ /* 0x000fe40000000f00 */
[----:B------:R-:W-:-:S02]  /*236d0*/  MOV R70, 0x236f0 ;  /* 0x000236f000467802 */ /* 0x000fc40000000f00 */
        /* <DEDUP_REMOVED lines=102> */
[----:B------:R-:W-:-:S05]  /*23d40*/  LEA.HI R6, R13, R13, RZ, 0x1d ;  /* 0x0000000d0d067211 */ /* 0x000fca00078fe8ff */
        /* <DEDUP_REMOVED lines=553> */
[----:B------:R1:W-:Y:S02]  /*25fe0*/  ST.E [R8.64+0xc], R7 ;  /* 0x00000c0708007985 */ /* 0x0003e4000c101904 */
.L_x_1219:
[----:B------:R-:W-:-:S13]  /*25ff0*/  ISETP.NE.AND P0, PT, R47, 0x3, PT ;  /* 0x000000032f00780c */ /* 0x000fda0003f05270 */
[----:B-1----:R-:W-:Y:S05]  /*26000*/  @!P0 BRA `(.L_x_1216) ;  /* 0x0000205000008947 */ /* 0x002fea0003800000 */
[----:B------:R-:W-:Y:S01]  /*26010*/  IADD3 R14, R47, 0x1, RZ ;  /* 0x000000012f0e7810 */ /* 0x000fe20007ffe0ff */
[----:B------:R-:W-:Y:S01]  /*26020*/  IMAD.MOV.U32 R2, RZ, RZ, R23 ;  /* 0x000000ffff027224 */ /* 0x000fe200078e0017 */
[----:B-1----:R-:W-:-:S03]  /*26030*/  MOV R8, 0x26060 ;  /* 0x0002606000087802 */ /* 0x002fc60000000f00 */
[----:B------:R-:W-:Y:S02]  /*26040*/  IMAD.MOV.U32 R3, RZ, RZ, R14 ;  /* 0x000000ffff037224 */ /* 0x000fe400078e000e */
[----:B------:R-:W-:Y:S05]  /*26050*/  CALL.REL.NOINC `($_ZN7cutlass13device_kernelIN5flash19enable_sm80_to_sm89INS1_16FlashAttnBwdSm80INS1_25CollectiveMainloopBwdSm80ILi2ELi2EN4cute5tupleIJNS5_1CILi128EEES8_NS7_ILi64EEEEEENS_10bfloat16_tEfNS_4arch4Sm80ELb0ELb0ELb1ELb1ELb0ELb0ELb0ELb0ELi2ELi4ELi4ELi4ELb0EEENS1_21CollectiveEpilogueBwdISA_SB_SD_Li256ELb1ELb0ELi2EEENS1_19SingleTileSchedulerILb1ELb0ELb0ELi128EEEEEEEEEvNT_6ParamsE$_ZN4cute3eso3ESOILb1ELb0EJNS_10UnderscoreES2_iEEC2ERKS2_S5_RKi) ;  /* 0xfffe283000007944 */ /* 0x000fea0003c3ffff */
        /* <DEDUP_REMOVED lines=21> */
[----:B------:R-:W-:Y:S02]  /*261b0*/  MOV R3, R14 ;  /* 0x0000000e00037202 */ /* 0x000fe40000000f00 */
        /* <DEDUP_REMOVED lines=198> */
[----:B------:R-:W-:-:S02]  /*26e20*/  MOV R2, R23 ;  /* 0x0000001700027202 */ /* 0x000fc40000000f00 */
        /* <DEDUP_REMOVED lines=290> */
[----:B-1----:R-:W-:Y:S05]  /*28050*/  CALL.REL.NOINC `($_ZN7cutlass13device_kernelIN5flash19enable_sm80_to_sm89INS1_16FlashAttnBwdSm80INS1_25CollectiveMainloopBwdSm80ILi2ELi2EN4cute5tupleIJNS5_1CILi128EEES8_NS7_ILi64EEEEEENS_10bfloat16_tEfNS_4arch4Sm80ELb0ELb0ELb1ELb1ELb0ELb0ELb0ELb0ELi2ELi4ELi4ELi4ELb0EEENS1_21CollectiveEpilogueBwdISA_SB_SD_Li256ELb1ELb0ELi2EEENS1_19SingleTileSchedulerILb1ELb0ELb0ELi128EEEEEEEEEvNT_6ParamsE$_ZZN5flash25CollectiveMainloopBwdSm80ILi2ELi2EN4cute5tupleIJNS1_1CILi128EEES4_NS3_ILi64EEEEEEN7cutlass10bfloat16_tEfNS7_4arch4Sm80ELb0ELb0ELb1ELb1ELb0ELb0ELb0ELb0ELi2ELi4ELi4ELi4ELb0EE3mmaINS_16FlashAttnBwdSm80ISB_NS_21CollectiveEpilogueBwdIS6_S8_SA_Li256ELb1ELb0ELi2EEENS_19SingleTileSchedulerILb1ELb0ELb0ELi128EEEE13SharedStorageENS1_6TensorINS1_11ArrayEngineIfLm32EEENS1_6LayoutINS2_IJNS2_IJNS3_ILi2EEESO_EEESO_NS3_ILi4EEEEEENS2_IJNS2_IJNS3_ILi1EEESO_EEESQ_NS3_ILi8EEEEEEEEEEEEbRKNSB_6ParamsERT0_S12_iNS2_IJiiiEEERT_ENKUlvE_clEv) ;  /* 0x00037fd000007944 */ /* 0x002fea0003c00000 */
.L_x_1216:
[----:B------:R-:W-:Y:S01]  /*28060*/  IMAD.MOV.U32 R2, RZ, RZ, R23 ;  /* 0x000000ffff027224 */ /* 0x000fe200078e0017 */
[----:B------:R-:W-:Y:S01]  /*28070*/  MOV R3, R47 ;  /* 0x0000002f00037202 */ /* 0x000fe20000000f00 */
[----:B------:R-:W-:Y:S01]  /*28080*/  IMAD.MOV.U32 R57, RZ, RZ, RZ ;  /* 0x000000ffff397224 */ /* 0x000fe200078e00ff */
[----:B-1----:R-:W-:-:S02]  /*28090*/  MOV R8, 0x280b0 ;  /* 0x000280b000087802 */ /* 0x002fc40000000f00 */
[----:B------:R-:W-:Y:S05]  /*280a0*/  CALL.REL.NOINC `($_ZN7cutlass13device_kernelIN5flash19enable_sm80_to_sm89INS1_16FlashAttnBwdSm80INS1_25CollectiveMainloopBwdSm80ILi2ELi2EN4cute5tupleIJNS5_1CILi128EEES8_NS7_ILi64EEEEEENS_10bfloat16_tEfNS_4arch4Sm80ELb0ELb0ELb1ELb1ELb0ELb0ELb0ELb0ELi2ELi4ELi4ELi4ELb0EEENS1_21CollectiveEpilogueBwdISA_SB_SD_Li256ELb1ELb0ELi2EEENS1_19SingleTileSchedulerILb1ELb0ELb0ELi128EEEEEEEEEvNT_6ParamsE$_ZN4cute3eso3ESOILb1ELb0EJNS_10UnderscoreES2_iEEC2ERKS2_S5_RKi) ;  /* 0xfffe07e000007944 */ /* 0x000fea0003c3ffff */
        /* <DEDUP_REMOVED lines=18> */
[----:B------:R-:W-:Y:S02]  /*281d0*/  MOV R3, R47 ;  /* 0x0000002f00037202 */ /* 0x000fe40000000f00 */
        /* <DEDUP_REMOVED lines=18> */
.L_x_1217:
[----:B------:R-:W-:Y:S01]  /*28300*/  IMAD.MOV.U32 R79, RZ, RZ, R23 ;  /* 0x000000ffff4f7224 */ /* 0x000fe200078e0017 */
[----:B------:R-:W-:Y:S01]  /*28310*/  LOP3.LUT R80, R57, 0x1, RZ, 0xc0, !PT ;  /* 0x0000000139507812 */ /* 0x000fe200078ec0ff */
[----:B-1----:R-:W-:Y:S01]  /*28320*/  IMAD.MOV.U32 R67, RZ, RZ, R22 ;  /* 0x000000ffff437224 */ /* 0x002fe200078e0016 */
[----:B------:R-:W-:Y:S02]  /*28330*/  MOV R78, 0x28350 ;  /* 0x00028350004e7802 */ /* 0x000fe40000000f00 */
        /* <DEDUP_REMOVED lines=214> */
.L_x_1218:
[----:B------:R-:W2:Y:S01]  /*290a0*/  LDL.64 R2, [R24+0xa0] ;  /* 0x0000a00018027983 */ /* 0x000ea20000100a00 */
[----:B------:R-:W-:Y:S01]  /*290b0*/  ULDC.64 UR4, c[0x0][0x118] ;  /* 0x0000460000047ab9 */ /* 0x000fe20000000a00 */
[----:B-1----:R-:W-:Y:S02]  /*290c0*/  MOV R6, R23 ;  /* 0x0000001700067202 */ /* 0x002fe40000000f00 */
[----:B------:R-:W-:Y:S01]  /*290d0*/  MOV R8, 0x29100 ;  /* 0x0002910000087802 */ /* 0x000fe20000000f00 */
[----:B--2---:R-:W5:Y:S04]  /*290e0*/  LD.E.64 R2, [R2.64] ;  /* 0x0000000402027980 */ /* 0x004f68000c101b00 */
[----:B-----5:R-:W-:Y:S05]  /*290f0*/  CALL.REL.NOINC `($_ZN7cutlass13device_kernelIN5flash19enable_sm80_to_sm89INS1_16FlashAttnBwdSm80INS1_25CollectiveMainloopBwdSm80ILi2ELi2EN4cute5tupleIJNS5_1CILi128EEES8_NS7_ILi64EEEEEENS_10bfloat16_tEfNS_4arch4Sm80ELb0ELb0ELb1ELb1ELb0ELb0ELb0ELb0ELi2ELi4ELi4ELi4ELb0EEENS1_21CollectiveEpilogueBwdISA_SB_SD_Li256ELb1ELb0ELi2EEENS1_19SingleTileSchedulerILb1ELb0ELb0ELi128EEEEEEEEEvNT_6ParamsE$_ZN4cute8smem_ptrIPfECI1NS_12iter_adaptorIS1_S2_EEES1_) ;  /* 0xfffe343000007944 */ /* 0x020fea0003c3ffff */
[----:B-1----:R1:W5:Y:S01]  /*29100*/  LDL.64 R2, [R1+0x758] ;  /* 0x0007580001027983 */ /* 0x0023620000100a00 */
[----:B------:R-:W-:-:S03]  /*29110*/  MOV R8, 0x29130 ;  /* 0x0002913000087802 */ /* 0x000fc60000000f00 */
[----:B-1---5:R-:W-:Y:S05]  /*29120*/  CALL.REL.NOINC `($_ZN7cutlass13device_kernelIN5flash19enable_sm80_to_sm89INS1_16FlashAttnBwdSm80INS1_25CollectiveMainloopBwdSm80ILi2ELi2EN4cute5tupleIJNS5_1CILi128EEES8_NS7_ILi64EEEEEENS_10bfloat16_tEfNS_4arch4Sm80ELb0ELb0ELb1ELb1ELb0ELb0ELb0ELb0ELi2ELi4ELi4ELi4ELb0EEENS1_21CollectiveEpilogueBwdISA_SB_SD_Li256ELb1ELb0ELi2EEENS1_19SingleTileSchedulerILb1ELb0ELb0ELi128EEEEEEEEEvNT_6ParamsE$_ZN4cute3eso3ESOILb1ELb0EJNS_6LayoutINS_5tupleIJNS3_IJNS_1CILi2EEES5_EEEEEENS3_IJNS3_IJNS4_ILi8EEENS4_ILi64EEEEEEEEEEENS_10ViewEngineINS_8smem_ptrIPfEEEEEEC2ERKSC_RKSH_) ;  /* 0xfffe188000007944 */ /* 0x022fea0003c3ffff */
[----:B------:R2:W-:Y:S04]  /*29130*/  STL.128 [R1+0xa50], RZ ;  /* 0x000a50ff01007387 */ /* 0x0005e80000100c00 */
[----:B------:R2:W5:Y:S01]  /*29140*/  LDL.64 R12, [R24+0xa0] ;  /* 0x0000a000180c7983 */ /* 0x0005620000100a00 */
[----:B------:R-:W-:Y:S01]  /*29150*/  IADD3 R7, P0, R40, 0x300, RZ ;  /* 0x0000030028077810 */ /* 0x000fe20007f1e0ff */
[----:B-1----:R-:W-:Y:S01]  /*29160*/  IMAD.MOV.U32 R2, RZ, RZ, R23 ;  /* 0x000000ffff027224 */ /* 0x002fe200078e0017 */
[----:B------:R-:W-:-:S02]  /*29170*/  MOV R3, R43 ;  /* 0x0000002b00037202 */ /* 0x000fc40000000f00 */
[----:B------:R-:W-:Y:S01]  /*29180*/  MOV R10, 0x291b0 ;  /* 0x000291b0000a7802 */ /* 0x000fe20000000f00 */
[----:B------:R-:W-:-:S03]  /*29190*/  IMAD.X R4, RZ, RZ, R39, P0 ;  /* 0x000000ffff047224 */ /* 0x000fc600000e0627 */
        /* <DEDUP_REMOVED lines=16> */
[----:B------:R-:W-:Y:S01]  /*292a0*/  IMAD.MOV.U32 R9, RZ, RZ, R4 ;  /* 0x000000ffff097224 */ /* 0x000fe200078e0004 */
[----:B------:R-:W-:Y:S02]  /*292b0*/  MOV R16, R7 ;  /* 0x0000000700107202 */ /* 0x000fe40000000f00 */
[----:B------:R-:W-:Y:S02]  /*292c0*/  MOV R6, 0x292e0 ;  /* 0x000292e000067802 */ /* 0x000fe40000000f00 */
[----:B-1---5:R-:W-:Y:S05]  /*292d0*/  CALL.REL.NOINC `($_ZN7cutlass13device_kernelIN5flash19enable_sm80_to_sm89INS1_16FlashAttnBwdSm80INS1_25CollectiveMainloopBwdSm80ILi2ELi2EN4cute5tupleIJNS5_1CILi128EEES8_NS7_ILi64EEEEEENS_10bfloat16_tEfNS_4arch4Sm80ELb0ELb0ELb1ELb1ELb0ELb0ELb0ELb0ELi2ELi4ELi4ELi4ELb0EEENS1_21CollectiveEpilogueBwdISA_SB_SD_Li256ELb1ELb0ELi2EEENS1_19SingleTileSchedulerILb1ELb0ELb0ELi128EEEEEEEEEvNT_6ParamsE$_ZN4cute3eso3ESOILb1ELb0EJNS_6LayoutINS_5tupleIJNS_1CILi1EEENS4_ILi4EEEEEENS3_IJNS4_ILi0EEES5_EEEEENS_10ViewEngineIPfEEEEC2ERKSA_RKSD_) ;  /* 0xfffe269000007944 */ /* 0x022fea0003c3ffff */
[----:B-1----:R1:W5:Y:S01]  /*292e0*/  LDL.64 R4, [R1+0x758] ;  /* 0x0007580001047983 */ /* 0x0023620000100a00 */
[----:B------:R-:W-:Y:S02]  /*292f0*/  MOV R9, R3 ;  /* 0x0000000300097202 */ /* 0x000fe40000000f00 */
[----:B------:R-:W-:Y:S02]  /*29300*/  MOV R6, 0x29320 ;  /* 0x0002932000067802 */ /* 0x000fe40000000f00 */
[----:B-1---5:R-:W-:Y:S05]  /*29310*/  CALL.REL.NOINC `($_ZN7cutlass13device_kernelIN5flash19enable_sm80_to_sm89INS1_16FlashAttnBwdSm80INS1_25CollectiveMainloopBwdSm80ILi2ELi2EN4cute5tupleIJNS5_1CILi128EEES8_NS7_ILi64EEEEEENS_10bfloat16_tEfNS_4arch4Sm80ELb0ELb0ELb1ELb1ELb0ELb0ELb0ELb0ELi2ELi4ELi4ELi4ELb0EEENS1_21CollectiveEpilogueBwdISA_SB_SD_Li256ELb1ELb0ELi2EEENS1_19SingleTileSchedulerILb1ELb0ELb0ELi128EEEEEEEEEvNT_6ParamsE$_ZN4cute3eso3ESOILb1ELb0EJNS_6LayoutINS_5tupleIJNS_1CILi1EEENS3_IJNS4_ILi2EEES6_EEEEEENS3_IJNS4_ILi0EEENS3_IJNS4_ILi8EEENS4_ILi64EEEEEEEEEEENS_10ViewEngineINS_8smem_ptrIPfEEEEEEC2ERKSE_RKSJ_) ;  /* 0xfffe25f000007944 */ /* 0x022fea0003c3ffff */
[----:B-1----:R1:W5:Y:S01]  /*29320*/  LDL.64 R2, [R1+0x758] ;  /* 0x0007580001027983 */ /* 0x0023620000100a00 */
[----:B------:R-:W-:-:S02]  /*29330*/  MOV R6, R23 ;  /* 0x0000001700067202 */ /* 0x000fc40000000f00 */
[----:B------:R-:W-:Y:S02]  /*29340*/  MOV R8, 0x29360 ;  /* 0x0002936000087802 */ /* 0x000fe40000000f00 */
[----:B-1---5:R-:W-:Y:S05]  /*29350*/  CALL.REL.NOINC `($_ZN7cutlass13device_kernelIN5flash19enable_sm80_to_sm89INS1_16FlashAttnBwdSm80INS1_25CollectiveMainloopBwdSm80ILi2ELi2EN4cute5tupleIJNS5_1CILi128EEES8_NS7_ILi64EEEEEENS_10bfloat16_tEfNS_4arch4Sm80ELb0ELb0ELb1ELb1ELb0ELb0ELb0ELb0ELi2ELi4ELi4ELi4ELb0EEENS1_21CollectiveEpilogueBwdISA_SB_SD_Li256ELb1ELb0ELi2EEENS1_19SingleTileSchedulerILb1ELb0ELb0ELi128EEEEEEEEEvNT_6ParamsE$_ZN4cute8smem_ptrIPfECI1NS_12iter_adaptorIS1_S2_EEES1_) ;  /* 0xfffe31d000007944 */ /* 0x022fea0003c3ffff */
[----:B-1----:R1:W5:Y:S01]  /*29360*/  LDL.64 R2, [R1+0x758] ;  /* 0x0007580001027983 */ /* 0x0023620000100a00 */
[----:B------:R-:W-:-:S03]  /*29370*/  MOV R8, 0x29390 ;  /* 0x0002939000087802 */ /* 0x000fc60000000f00 */
[----:B-1---5:R-:W-:Y:S05]  /*29380*/  CALL.REL.NOINC `($_ZN7cutlass13device_kernelIN5flash19enable_sm80_to_sm89INS1_16FlashAttnBwdSm80INS1_25CollectiveMainloopBwdSm80ILi2ELi2EN4cute5tupleIJNS5_1CILi128EEES8_NS7_ILi64EEEEEENS_10bfloat16_tEfNS_4arch4Sm80ELb0ELb0ELb1ELb1ELb0ELb0ELb0ELb0ELi2ELi4ELi4ELi4ELb0EEENS1_21CollectiveEpilogueBwdISA_SB_SD_Li256ELb1ELb0ELi2EEENS1_19SingleTileSchedulerILb1ELb0ELb0ELi128EEEEEEEEEvNT_6ParamsE$_ZN4cute3eso3ESOILb1ELb0EJNS_6LayoutINS_5tupleIJNS3_IJNS_1CILi2EEES5_EEEEEENS3_IJNS3_IJNS4_ILi8EEENS4_ILi64EEEEEEEEEEENS_10ViewEngineINS_8smem_ptrIPfEEEEEEC2ERKSC_RKSH_) ;  /* 0xfffe162000007944 */ /* 0x022fea0003c3ffff */
[----:B------:R2:W5:Y:S01]  /*29390*/  LDL.64 R10, [R1+0x758] ;  /* 0x00075800010a7983 */ /* 0x0005620000100a00 */
[----:B------:R-:W-:Y:S01]  /*293a0*/  IMAD.MOV.U32 R12, RZ, RZ, R4 ;  /* 0x000000ffff0c7224 */ /* 0x000fe200078e0004 */
[----:B------:R-:W-:Y:S02]  /*293b0*/  MOV R13, R5 ;  /* 0x00000005000d7202 */ /* 0x000fe40000000f00 */
[----:B-1----:R-:W-:Y:S02]  /*293c0*/  MOV R6, 0x293e0 ;  /* 0x000293e000067802 */ /* 0x002fe40000000f00 */
[----:B--2--5:R-:W-:Y:S05]  /*293d0*/  CALL.REL.NOINC `($_ZN7cutlass13device_kernelIN5flash19enable_sm80_to_sm89INS1_16FlashAttnBwdSm80INS1_25CollectiveMainloopBwdSm80ILi2ELi2EN4cute5tupleIJNS5_1CILi128EEES8_NS7_ILi64EEEEEENS_10bfloat16_tEfNS_4arch4Sm80ELb0ELb0ELb1ELb1ELb0ELb0ELb0ELb0ELi2ELi4ELi4ELi4ELb0EEENS1_21CollectiveEpilogueBwdISA_SB_SD_Li256ELb1ELb0ELi2EEENS1_19SingleTileSchedulerILb1ELb0ELb0ELi128EEEEEEEEEvNT_6ParamsE$_ZN4cute3eso3ESOILb1ELb0EJNS_6LayoutINS_5tupleIJNS_1CILi4EEEEEENS3_IJNS4_ILi1EEEEEEEENS_10ViewEngineIPfEEEEC2ERKS9_RKSC_) ;  /* 0xfffe25f000007944 */ /* 0x024fea0003c3ffff */
        /* <DEDUP_REMOVED lines=14> */
[----:B--2---:R-:W-:Y:S05]  /*294c0*/  CALL.REL.NOINC `($_ZN7cutlass13device_kernelIN5flash19enable_sm80_to_sm89INS1_16FlashAttnBwdSm80INS1_25CollectiveMainloopBwdSm80ILi2ELi2EN4cute5tupleIJNS5_1CILi128EEES8_NS7_ILi64EEEEEENS_10bfloat16_tEfNS_4arch4Sm80ELb0ELb0ELb1ELb1ELb0ELb0ELb0ELb0ELi2ELi4ELi4ELi4ELb0EEENS1_21CollectiveEpilogueBwdISA_SB_SD_Li256ELb1ELb0ELi2EEENS1_19SingleTileSchedulerILb1ELb0ELb0ELi128EEEEEEEEEvNT_6ParamsE$_ZN4cute3eso3ESOILb1ELb0EJNS_6LayoutINS_5tupleIJNS3_IJNS_1CILi2EEES5_EEENS3_IJS5_NS4_ILi8EEEEEEEEENS3_IJNS3_IJS5_NS4_ILi4EEEEEENS3_IJNS4_ILi1EEES7_EEEEEEEENS_10ViewEngineIPfEEEEC2ERKSF_RKSI_) ;  /* 0xfffe163000007944 */ /* 0x004fea0003c3ffff */
[----:B------:R2:W5:Y:S01]  /*294d0*/  LDL.64 R12, [R1+0x758] ;  /* 0x00075800010c7983 */ /* 0x0005620000100a00 */
[----:B------:R-:W-:-:S03]  /*294e0*/  MOV R10, RZ ;  /* 0x000000ff000a7202 */ /* 0x000fc60000000f00 */
.L_x_1221:
[----:B-1----:R-:W-:-:S04]  /*294f0*/  MOV R2, 0x29510 ;  /* 0x0002951000027802 */ /* 0x002fc80000000f00 */
[----:B-12--5:R-:W-:Y:S05]  /*29500*/  CALL.REL.NOINC `($_ZN7cutlass13device_kernelIN5flash19enable_sm80_to_sm89INS1_16FlashAttnBwdSm80INS1_25CollectiveMainloopBwdSm80ILi2ELi2EN4cute5tupleIJNS5_1CILi128EEES8_NS7_ILi64EEEEEENS_10bfloat16_tEfNS_4arch4Sm80ELb0ELb0ELb1ELb1ELb0ELb0ELb0ELb0ELi2ELi4ELi4ELi4ELb0EEENS1_21CollectiveEpilogueBwdISA_SB_SD_Li256ELb1ELb0ELi2EEENS1_19SingleTileSchedulerILb1ELb0ELb0ELi128EEEEEEEEEvNT_6ParamsE$_ZZZN5flash25CollectiveMainloopBwdSm80ILi2ELi2EN4cute5tupleIJNS1_1CILi128EEES4_NS3_ILi64EEEEEEN7cutlass10bfloat16_tEfNS7_4arch4Sm80ELb0ELb0ELb1ELb1ELb0ELb0ELb0ELb0ELi2ELi4ELi4ELi4ELb0EE3mmaINS_16FlashAttnBwdSm80ISB_NS_21CollectiveEpilogueBwdIS6_S8_SA_Li256ELb1ELb0ELi2EEENS_19SingleTileSchedulerILb1ELb0ELb0ELi128EEEE13SharedStorageENS1_6TensorINS1_11ArrayEngineIfLm32EEENS1_6LayoutINS2_IJNS2_IJNS3_ILi2EEESO_EEESO_NS3_ILi4EEEEEENS2_IJNS2_IJNS3_ILi1EEESO_EEESQ_NS3_ILi8EEEEEEEEEEEEbRKNSB_6ParamsERT0_S12_iNS2_IJiiiEEERT_ENKUliT_E_clIZSC_ISJ_SX_EbS10_S12_S12_iS13_S15_EUlRS16_iE_EEDaiS16_ENKUlvE1_clEv) ;  /* 0x0003d49000007944 */ /* 0x026fea0003c00000 */
[----:B------:R1:W-:Y:S01]  /*29510*/  STL [R1+0x770], RZ ;  /* 0x000770ff01007387 */ /* 0x0003e20000100800 */
[----:B------:R-:W-:-:S03]  /*29520*/  MOV R5, RZ ;  /* 0x000000ff00057202 */ /* 0x000fc60000000f00 */
.L_x_1220:
[----:B------:R-:W-:Y:S01]  /*29530*/  IMAD.MOV.U32 R3, RZ, RZ, R23 ;  /* 0x000000ffff037224 */ /* 0x000fe200078e0017 */
[----:B-1----:R-:W-:-:S02]  /*29540*/  MOV R2, R22 ;  /* 0x0000001600027202 */ /* 0x002fc40000000f00 */
[----:B------:R-:W-:Y:S02]  /*29550*/  MOV R8, 0x29570 ;  /* 0x0002957000087802 */ /* 0x000fe40000000f00 */
[----:B-1---5:R-:W-:Y:S05]  /*29560*/  CALL.REL.NOINC `($_ZN7cutlass13device_kernelIN5flash19enable_sm80_to_sm89INS1_16FlashAttnBwdSm80INS1_25CollectiveMainloopBwdSm80ILi2ELi2EN4cute5tupleIJNS5_1CILi128EEES8_NS7_ILi64EEEEEENS_10bfloat16_tEfNS_4arch4Sm80ELb0ELb0ELb1ELb1ELb0ELb0ELb0ELb0ELi2ELi4ELi4ELi4ELb0EEENS1_21CollectiveEpilogueBwdISA_SB_SD_Li256ELb1ELb0ELi2EEENS1_19SingleTileSchedulerILb1ELb0ELb0ELi128EEEEEEEEEvNT_6ParamsE$_ZN4cute3eso3ESOILb0ELb0EJiiEEC2ERKiS4_) ;  /* 0xfffde8f000007944 */ /* 0x022fea0003c3ffff */
        /* <DEDUP_REMOVED lines=41> */
[----:B------:R-:W-:Y:S05]  /*29800*/  CALL.REL.NOINC `($_ZN7cutlass13device_kernelIN5flash19enable_sm80_to_sm89INS1_16FlashAttnBwdSm80INS1_25CollectiveMainloopBwdSm80ILi2ELi2EN4cute5tupleIJNS5_1CILi128EEES8_NS7_ILi64EEEEEENS_10bfloat16_tEfNS_4arch4Sm80ELb0ELb0ELb1ELb1ELb0ELb0ELb0ELb0ELi2ELi4ELi4ELi4ELb0EEENS1_21CollectiveEpilogueBwdISA_SB_SD_Li256ELb1ELb0ELi2EEENS1_19SingleTileSchedulerILb1ELb0ELb0ELi128EEEEEEEEEvNT_6ParamsE$_ZN4cute3eso3ESOILb0ELb0EJiiEEC2ERKiS4_) ;  /* 0xfffde65000007944 */ /* 0x000fea0003c3ffff */
        /* <DEDUP_REMOVED lines=19> */
[----:B-1----:R-:W-:Y:S05]  /*29940*/  CALL.REL.NOINC `($_ZN7cutlass13device_kernelIN5flash19enable_sm80_to_sm89INS1_16FlashAttnBwdSm80INS1_25CollectiveMainloopBwdSm80ILi2ELi2EN4cute5tupleIJNS5_1CILi128EEES8_NS7_ILi64EEEEEENS_10bfloat16_tEfNS_4arch4Sm80ELb0ELb0ELb1ELb1ELb0ELb0ELb0ELb0ELi2ELi4ELi4ELi4ELb0EEENS1_21CollectiveEpilogueBwdISA_SB_SD_Li256ELb1ELb0ELi2EEENS1_19SingleTileSchedulerILb1ELb0ELb0ELi128EEEEEEEEEvNT_6ParamsE$_ZN4cute3eso3ESOILb0ELb0EJiiEEC2ERKiS4_) ;  /* 0xfffde51000007944 */ /* 0x002fea0003c3ffff */
        /* <DEDUP_REMOVED lines=13> */
[----:B-----5:R-:W-:Y:S05]  /*29a20*/  CALL.REL.NOINC `($_ZN7cutlass13device_kernelIN5flash19enable_sm80_to_sm89INS1_16FlashAttnBwdSm80INS1_25CollectiveMainloopBwdSm80ILi2ELi2EN4cute5tupleIJNS5_1CILi128EEES8_NS7_ILi64EEEEEENS_10bfloat16_tEfNS_4arch4Sm80ELb0ELb0ELb1ELb1ELb0ELb0ELb0ELb0ELi2ELi4ELi4ELi4ELb0EEENS1_21CollectiveEpilogueBwdISA_SB_SD_Li256ELb1ELb0ELi2EEENS1_19SingleTileSchedulerILb1ELb0ELb0ELi128EEEEEEEEEvNT_6ParamsE$_ZN4cute3eso3ESOILb0ELb0EJiiEEC2ERKiS4_) ;  /* 0xfffde43000007944 */ /* 0x020fea0003c3ffff */
        /* <DEDUP_REMOVED lines=50> */
[----:B--2---:R-:W-:Y:S05]  /*29d50*/  CALL.REL.NOINC `($_ZN7cutlass13device_kernelIN5flash19enable_sm80_to_sm89INS1_16FlashAttnBwdSm80INS1_25CollectiveMainloopBwdSm80ILi2ELi2EN4cute5tupleIJNS5_1CILi128EEES8_NS7_ILi64EEEEEENS_10bfloat16_tEfNS_4arch4Sm80ELb0ELb0ELb1ELb1ELb0ELb0ELb0ELb0ELi2ELi4ELi4ELi4ELb0EEENS1_21CollectiveEpilogueBwdISA_SB_SD_Li256ELb1ELb0ELi2EEENS1_19SingleTileSchedulerILb1ELb0ELb0ELi128EEEEEEEEEvNT_6ParamsE$_ZN4cute3eso3ESOILb1ELb0EJNS_6LayoutINS_5tupleIJNS3_IJNS_1CILi1EEENS4_ILi2EEEEEES6_NS4_ILi8EEEEEENS3_IJNS3_IJS5_S5_EEES6_NS4_ILi4EEEEEEEENS_10ViewEngineIPKN7cutlass5ArrayIfLi2ELb1EEEEEEEC2ERKSD_RKSK_) ;  /* 0xfffe08e000007944 */ /* 0x004fea0003c3ffff */
[----:B------:R2:W5:Y:S01]  /*29d60*/  LDL.64 R10, [R14] ;  /* 0x000000000e0a7983 */ /* 0x0005620000100a00 */
[----:B-1----:R-:W-:Y:S01]  /*29d70*/  IMAD.MOV.U32 R8, RZ, RZ, R4 ;  /* 0x000000ffff087224 */ /* 0x002fe200078e0004 */
[----:B------:R-:W-:-:S02]  /*29d80*/  MOV R5, R3 ;  /* 0x0000000300057202 */ /* 0x000fc40000000f00 */
[----:B------:R-:W-:Y:S02]  /*29d90*/  MOV R6, 0x29db0 ;  /* 0x00029db000067802 */ /* 0x000fe40000000f00 */
[----:B--2--5:R-:W-:Y:S05]  /*29da0*/  CALL.REL.NOINC `($_ZN7cutlass13device_kernelIN5flash19enable_sm80_to_sm89INS1_16FlashAttnBwdSm80INS1_25CollectiveMainloopBwdSm80ILi2ELi2EN4cute5tupleIJNS5_1CILi128EEES8_NS7_ILi64EEEEEENS_10bfloat16_tEfNS_4arch4Sm80ELb0ELb0ELb1ELb1ELb0ELb0ELb0ELb0ELi2ELi4ELi4ELi4ELb0EEENS1_21CollectiveEpilogueBwdISA_SB_SD_Li256ELb1ELb0ELi2EEENS1_19SingleTileSchedulerILb1ELb0ELb0ELi128EEEEEEEEEvNT_6ParamsE$_ZN4cute3eso3ESOILb1ELb0EJNS_6LayoutINS_5tupleIJNS3_IJNS_1CILi1EEENS4_ILi2EEEEEES6_NS4_ILi8EEEEEENS3_IJNS3_IJS5_S5_EEES6_NS4_ILi4EEEEEEEENS_10ViewEngineIPN7cutlass5ArrayINSF_10bfloat16_tELi2ELb0EEEEEEEC2ERKSD_RKSK_) ;  /* 0xfffe08f000007944 */ /* 0x024fea0003c3ffff */
        /* <DEDUP_REMOVED lines=133> */
[----:B---3--:R-:W-:Y:S05]  /*2a600*/  CALL.REL.NOINC `($_ZN7cutlass13device_kernelIN5flash19enable_sm80_to_sm89INS1_16FlashAttnBwdSm80INS1_25CollectiveMainloopBwdSm80ILi2ELi2EN4cute5tupleIJNS5_1CILi128EEES8_NS7_ILi64EEEEEENS_10bfloat16_tEfNS_4arch4Sm80ELb0ELb0ELb1ELb1ELb0ELb0ELb0ELb0ELi2ELi4ELi4ELi4ELb0EEENS1_21CollectiveEpilogueBwdISA_SB_SD_Li256ELb1ELb0ELi2EEENS1_19SingleTileSchedulerILb1ELb0ELb0ELi128EEEEEEEEEvNT_6ParamsE$_ZN4cute3eso3ESOILb1ELb0EJNS_6LayoutINS_5tupleIJNS3_IJNS_1CILi1EEENS3_IJNS4_ILi4EEENS4_ILi2EEEEEEEEES7_S6_EEENS3_IJNS3_IJNS4_ILi0EEENS3_IJS5_NS4_ILi8EEEEEEEEES6_NS4_ILi16EEEEEEEENS_10ViewEngineIPN7cutlass10bfloat16_tEEEEEC2ERKSH_RKSM_) ;  /* 0xfffdff9000007944 */ /* 0x008fea0003c3ffff */
[----:B------:R2:W5:Y:S04]  /*2a610*/  LDL.64 R58, [R24+0xb8] ;  /* 0x0000b800183a7983 */ /* 0x0005680000100a00 */
[----:B-1----:R2:W5:Y:S01]  /*2a620*/  LDL.64 R2, [R14] ;  /* 0x000000000e027983 */ /* 0x0025620000100a00 */
[----:B------:R-:W-:-:S03]  /*2a630*/  MOV R6, 0x2a650 ;  /* 0x0002a65000067802 */ /* 0x000fc60000000f00 */
[----:B--2--5:R-:W-:Y:S05]  /*2a640*/  CALL.REL.NOINC `($_ZN7cutlass13device_kernelIN5flash19enable_sm80_to_sm89INS1_16FlashAttnBwdSm80INS1_25CollectiveMainloopBwdSm80ILi2ELi2EN4cute5tupleIJNS5_1CILi128EEES8_NS7_ILi64EEEEEENS_10bfloat16_tEfNS_4arch4Sm80ELb0ELb0ELb1ELb1ELb0ELb0ELb0ELb0ELi2ELi4ELi4ELi4ELb0EEENS1_21CollectiveEpilogueBwdISA_SB_SD_Li256ELb1ELb0ELi2EEENS1_19SingleTileSchedulerILb1ELb0ELb0ELi128EEEEEEEEEvNT_6ParamsE$_ZN4cute3eso3ESOILb1ELb0EJNS_6LayoutINS_5tupleIJNS3_IJNS_1CILi1EEENS3_IJNS4_ILi2EEES6_EEEEEES6_NS4_ILi4EEEEEENS3_IJNS3_IJNS4_ILi0EEENS3_IJS5_S9_EEEEEES6_NS4_ILi8EEEEEEEENS_10ViewEngineIPjEEEEC2ERKSG_RKSJ_) ;  /* 0xfffdff0000007944 */ /* 0x024fea0003c3ffff */
[----:B------:R-:W-:Y:S01]  /*2a650*/  ULDC.64 UR4, c[0x0][0x118] ;  /* 0x0000460000047ab9 */ /* 0x000fe20000000a00 */
[----:B------:R2:W5:Y:S04]  /*2a660*/  LDL.64 R50, [R14] ;  /* 0x000000000e327983 */ /* 0x0005680000100a00 */
[----:B-1----:R-:W3:Y:S04]  /*2a670*/  LD.E R4, [R58.64] ;  /* 0x000000043a047980 */ /* 0x002ee8000c101900 */
[----:B------:R-:W4:Y:S01]  /*2a680*/  LD.E R2, [R58.64+0x4] ;  /* 0x000004043a027980 */ /* 0x000f22000c101900 */
[----:B------:R-:W-:-:S03]  /*2a690*/  MOV R8, 0x2a6d0 ;  /* 0x0002a6d000087802 */ /* 0x000fc60000000f00 */
[----:B---3--:R2:W-:Y:S04]  /*2a6a0*/  STL [R1+0x794], R4 ;  /* 0x0007940401007387 */ /* 0x0085e80000100800 */
[----:B----4-:R2:W-:Y:S02]  /*2a6b0*/  STL [R1+0x798], R2 ;  /* 0x0007980201007387 */ /* 0x0105e40000100800 */
[----:B--2--5:R-:W-:Y:S05]  /*2a6c0*/  CALL.REL.NOINC `($_ZN7cutlass13device_kernelIN5flash19enable_sm80_to_sm89INS1_16FlashAttnBwdSm80INS1_25CollectiveMainloopBwdSm80ILi2ELi2EN4cute5tupleIJNS5_1CILi128EEES8_NS7_ILi64EEEEEENS_10bfloat16_tEfNS_4arch4Sm80ELb0ELb0ELb1ELb1ELb0ELb0ELb0ELb0ELi2ELi4ELi4ELi4ELb0EEENS1_21CollectiveEpilogueBwdISA_SB_SD_Li256ELb1ELb0ELi2EEENS1_19SingleTileSchedulerILb1ELb0ELb0ELi128EEEEEEEEEvNT_6ParamsE$_ZZN4cute6upcastILi2ENS_5tupleIJNS1_IJNS_1CILi1EEENS1_IJNS2_ILi2EEES4_S4_EEEEEES4_NS1_IJS4_S4_EEEEEENS1_IJNS1_IJNS2_ILi0EEENS1_IJS3_NS2_ILi512EEEiEEEEEENS2_ILi4096EEENS1_IJiNS2_ILi8192EEEEEEEEEEEDaRKT0_RKT1_ENKUlRKT_RKT0_E_clIS6_SC_EEDaSP_SS_) ;  /* 0xfffe584000007944 */ /* 0x024fea0003c3ffff */
[----:B------:R2:W5:Y:S01]  /*2a6d0*/  LDL R3, [R1+0x798] ;  /* 0x0007980001037983 */ /* 0x0005620000100800 */
[----:B------:R-:W-:-:S03]  /*2a6e0*/  MOV R10, 0x2a700 ;  /* 0x0002a700000a7802 */ /* 0x000fc60000000f00 */
[----:B-12--5:R-:W-:Y:S05]  /*2a6f0*/  CALL.REL.NOINC `($_ZN7cutlass13device_kernelIN5flash19enable_sm80_to_sm89INS1_16FlashAttnBwdSm80INS1_25CollectiveMainloopBwdSm80ILi2ELi2EN4cute5tupleIJNS5_1CILi128EEES8_NS7_ILi64EEEEEENS_10bfloat16_tEfNS_4arch4Sm80ELb0ELb0ELb1ELb1ELb0ELb0ELb0ELb0ELi2ELi4ELi4ELi4ELb0EEENS1_21CollectiveEpilogueBwdISA_SB_SD_Li256ELb1ELb0ELi2EEENS1_19SingleTileSchedulerILb1ELb0ELb0ELi128EEEEEEEEEvNT_6ParamsE$_ZZN4cute6upcastILi2ENS_5tupleIJNS1_IJNS_1CILi1EEENS1_IJNS2_ILi2EEES4_S4_EEEEEES4_NS1_IJS4_S4_EEEEEENS1_IJNS1_IJNS2_ILi0EEENS1_IJS3_NS2_ILi512EEEiEEEEEENS2_ILi4096EEENS1_IJiNS2_ILi8192EEEEEEEEEEEDaRKT0_RKT1_ENKUlRKT_RKT0_E_clIS7_SF_EEDaSP_SS_) ;  /* 0xfffe590000007944 */ /* 0x026fea0003c3ffff */
[----:B-----5:R2:W-:Y:S01]  /*2a700*/  STL [R1+0x750], R2 ;  /* 0x0007500201007387 */ /* 0x0205e20000100800 */
[----:B------:R-:W-:-:S03]  /*2a710*/  MOV R4, 0x2a730 ;  /* 0x0002a73000047802 */ /* 0x000fc60000000f00 */
[----:B-12---:R-:W-:Y:S05]  /*2a720*/  CALL.REL.NOINC `($_ZN7cutlass13device_kernelIN5flash19enable_sm80_to_sm89INS1_16FlashAttnBwdSm80INS1_25CollectiveMainloopBwdSm80ILi2ELi2EN4cute5tupleIJNS5_1CILi128EEES8_NS7_ILi64EEEEEENS_10bfloat16_tEfNS_4arch4Sm80ELb0ELb0ELb1ELb1ELb0ELb0ELb0ELb0ELi2ELi4ELi4ELi4ELb0EEENS1_21CollectiveEpilogueBwdISA_SB_SD_Li256ELb1ELb0ELi2EEENS1_19SingleTileSchedulerILb1ELb0ELb0ELi128EEEEEEEEEvNT_6ParamsE$_ZN4cute3eso3ESOILb0ELb0EJNS_5tupleIJNS_1CILi0EEENS2_IJNS3_ILi1EEENS3_ILi256EEEiEEEEEENS3_ILi2048EEENS2_IJiNS3_ILi4096EEEEEEEEC2ERKS8_RKS9_RKSB_) ;  /* 0xfffdc90000007944 */ /* 0x006fea0003c3ffff */
[----:B------:R2:W5:Y:S04]  /*2a730*/  LDL R5, [R14] ;  /* 0x000000000e057983 */ /* 0x0005680000100800 */
[----:B-1----:R2:W5:Y:S01]  /*2a740*/  LDL R3, [R14+0x4] ;  /* 0x000004000e037983 */ /* 0x0025620000100800 */
[----:B------:R-:W-:-:S03]  /*2a750*/  MOV R4, 0x2a770 ;  /* 0x0002a77000047802 */ /* 0x000fc60000000f00 */
[----:B--2--5:R-:W-:Y:S05]  /*2a760*/  CALL.REL.NOINC `($_ZN7cutlass13device_kernelIN5flash19enable_sm80_to_sm89INS1_16FlashAttnBwdSm80INS1_25CollectiveMainloopBwdSm80ILi2ELi2EN4cute5tupleIJNS5_1CILi128EEES8_NS7_ILi64EEEEEENS_10bfloat16_tEfNS_4arch4Sm80ELb0ELb0ELb1ELb1ELb0ELb0ELb0ELb0ELi2ELi4ELi4ELi4ELb0EEENS1_21CollectiveEpilogueBwdISA_SB_SD_Li256ELb1ELb0ELi2EEENS1_19SingleTileSchedulerILb1ELb0ELb0ELi128EEEEEEEEEvNT_6ParamsE$_ZN4cute5tupleIJNS0_IJNS0_IJNS_1CILi1EEENS0_IJS2_NS1_ILi2EEES3_EEEEEES3_NS0_IJS3_S3_EEEEEENS0_IJNS0_IJNS1_ILi0EEENS0_IJS2_NS1_ILi256EEEiEEEEEENS1_ILi2048EEENS0_IJiNS1_ILi4096EEEEEEEEEEEC2ERKS7_RKSF_) ;  /* 0xfffe138000007944 */ /* 0x024fea0003c3ffff */
[----:B------:R1:W5:Y:S04]  /*2a770*/  LDL R5, [R14] ;  /* 0x000000000e057983 */ /* 0x0003680000100800 */
[----:B------:R1:W5:Y:S01]  /*2a780*/  LDL R4, [R14+0x4] ;  /* 0x000004000e047983 */ /* 0x0003620000100800 */
[----:B------:R-:W-:-:S03]  /*2a790*/  MOV R6, 0x2a7b0 ;  /* 0x0002a7b000067802 */ /* 0x000fc60000000f00 */
[----:B-1---5:R-:W-:Y:S05]  /*2a7a0*/  CALL.REL.NOINC `($_ZN7cutlass13device_kernelIN5flash19enable_sm80_to_sm89INS1_16FlashAttnBwdSm80INS1_25CollectiveMainloopBwdSm80ILi2ELi2EN4cute5tupleIJNS5_1CILi128EEES8_NS7_ILi64EEEEEENS_10bfloat16_tEfNS_4arch4Sm80ELb0ELb0ELb1ELb1ELb0ELb0ELb0ELb0ELi2ELi4ELi4ELi4ELb0EEENS1_21CollectiveEpilogueBwdISA_SB_SD_Li256ELb1ELb0ELi2EEENS1_19SingleTileSchedulerILb1ELb0ELb0ELi128EEEEEEEEEvNT_6ParamsE$_ZZN4cute7flattenINS_5tupleIJNS1_IJNS_1CILi0EEENS1_IJNS2_ILi1EEENS2_ILi512EEEiEEEEEENS2_ILi4096EEENS1_IJiNS2_ILi8192EEEEEEEEEEEDaRKT_ENKUlRKT_E_clIS7_EEDaSH_) ;  /* 0xfffe5b9000007944 */ /* 0x022fea0003c3ffff */
[----:B------:R2:W5:Y:S01]  /*2a7b0*/  LDL R3, [R1+0x798] ;  /* 0x0007980001037983 */ /* 0x0005620000100800 */
[----:B------:R-:W-:-:S03]  /*2a7c0*/  MOV R2, 0x2a7e0 ;  /* 0x0002a7e000027802 */ /* 0x000fc60000000f00 */
[----:B-12--5:R-:W-:Y:S05]  /*2a7d0*/  CALL.REL.NOINC `($_ZN7cutlass13device_kernelIN5flash19enable_sm80_to_sm89INS1_16FlashAttnBwdSm80INS1_25CollectiveMainloopBwdSm80ILi2ELi2EN4cute5tupleIJNS5_1CILi128EEES8_NS7_ILi64EEEEEENS_10bfloat16_tEfNS_4arch4Sm80ELb0ELb0ELb1ELb1ELb0ELb0ELb0ELb0ELi2ELi4ELi4ELi4ELb0EEENS1_21CollectiveEpilogueBwdISA_SB_SD_Li256ELb1ELb0ELi2EEENS1_19SingleTileSchedulerILb1ELb0ELb0ELi128EEEEEEEEEvNT_6ParamsE$_ZZN4cute7flattenINS_5tupleIJNS1_IJNS_1CILi0EEENS1_IJNS2_ILi1EEENS2_ILi512EEEiEEEEEENS2_ILi4096EEENS1_IJiNS2_ILi8192EEEEEEEEEEEDaRKT_ENKUlRKT_E_clISA_EEDaSH_) ;  /* 0xfffe5c0000007944 */ /* 0x026fea0003c3ffff */
[----:B------:R1:W-:Y:S01]  /*2a7e0*/  STL [R14], R3 ;  /* 0x000000030e007387 */ /* 0x0003e20000100800 */
[----:B------:R-:W-:-:S03]  /*2a7f0*/  MOV R6, 0x2a810 ;  /* 0x0002a81000067802 */ /* 0x000fc60000000f00 */
[----:B-1----:R-:W-:Y:S05]  /*2a800*/  CALL.REL.NOINC `($_ZN7cutlass13device_kernelIN5flash19enable_sm80_to_sm89INS1_16FlashAttnBwdSm80INS1_25CollectiveMainloopBwdSm80ILi2ELi2EN4cute5tupleIJNS5_1CILi128EEES8_NS7_ILi64EEEEEENS_10bfloat16_tEfNS_4arch4Sm80ELb0ELb0ELb1ELb1ELb0ELb0ELb0ELb0ELi2ELi4ELi4ELi4ELb0EEENS1_21CollectiveEpilogueBwdISA_SB_SD_Li256ELb1ELb0ELi2EEENS1_19SingleTileSchedulerILb1ELb0ELb0ELi128EEEEEEEEEvNT_6ParamsE$_ZZN4cute12filter_tupleINS_5tupleIJNS1_IJNS_1CILi0EEENS1_IJNS2_ILi1EEENS2_ILi512EEEiEEEEEENS2_ILi4096EEENS1_IJiNS2_ILi8192EEEEEEEEEZNS_7flattenISB_EEDaRKT_EUlRKT_E_EEDaSF_OT0_ENKUlDpSI_E_clIJNS1_IJS3_S4_S5_iEEENS1_IJS8_EEESA_EEEDaSM_) ;  /* 0xfffe1ea000007944 */ /* 0x002fea0003c3ffff */
[----:B------:R-:W-:Y:S02]  /*2a810*/  ULDC.64 UR4, c[0x0][0x118] ;  /* 0x0000460000047ab9 */ /* 0x000fe40000000a00 */
[----:B------:R1:W5:Y:S01]  /*2a820*/  LD.E.64 R2, [R58.64+0x8] ;  /* 0x000008043a027980 */ /* 0x000362000c101b00 */
[----:B------:R-:W-:-:S02]  /*2a830*/  MOV R9, R56 ;  /* 0x0000003800097202 */ /* 0x000fc40000000f00 */
[----:B------:R-:W-:Y:S02]  /*2a840*/  MOV R8, 0x2a860 ;  /* 0x0002a86000087802 */ /* 0x000fe40000000f00 */
[----:B-1---5:R-:W-:Y:S05]  /*2a850*/  CALL.REL.NOINC `($_ZN7cutlass13device_kernelIN5flash19enable_sm80_to_sm89INS1_16FlashAttnBwdSm80INS1_25CollectiveMainloopBwdSm80ILi2ELi2EN4cute5tupleIJNS5_1CILi128EEES8_NS7_ILi64EEEEEENS_10bfloat16_tEfNS_4arch4Sm80ELb0ELb0ELb1ELb1ELb0ELb0ELb0ELb0ELi2ELi4ELi4ELi4ELb0EEENS1_21CollectiveEpilogueBwdISA_SB_SD_Li256ELb1ELb0ELi2EEENS1_19SingleTileSchedulerILb1ELb0ELb0ELi128EEEEEEEEEvNT_6ParamsE$_ZN4cute8smem_ptrIPN7cutlass10bfloat16_tEECI1NS_12iter_adaptorIS3_S4_EEES3_) ;  /* 0xfffe1c5000007944 */ /* 0x022fea0003c3ffff */
[----:B-1----:R1:W5:Y:S01]  /*2a860*/  LDL.64 R2, [R14] ;  /* 0x000000000e027983 */ /* 0x0023620000100a00 */
[----:B------:R-:W-:-:S03]  /*2a870*/  MOV R8, 0x2a890 ;  /* 0x0002a89000087802 */ /* 0x000fc60000000f00 */
[----:B-1---5:R-:W-:Y:S05]  /*2a880*/  CALL.REL.NOINC `($_ZN7cutlass13device_kernelIN5flash19enable_sm80_to_sm89INS1_16FlashAttnBwdSm80INS1_25CollectiveMainloopBwdSm80ILi2ELi2EN4cute5tupleIJNS5_1CILi128EEES8_NS7_ILi64EEEEEENS_10bfloat16_tEfNS_4arch4Sm80ELb0ELb0ELb1ELb1ELb0ELb0ELb0ELb0ELi2ELi4ELi4ELi4ELb0EEENS1_21CollectiveEpilogueBwdISA_SB_SD_Li256ELb1ELb0ELi2EEENS1_19SingleTileSchedulerILb1ELb0ELb0ELi128EEEEEEEEEvNT_6ParamsE$_ZN4cute8smem_ptrIPjECI1NS_12iter_adaptorIS1_S2_EEES1_) ;  /* 0xfffe1ce000007944 */ /* 0x022fea0003c3ffff */
[----:B------:R-:W2:Y:S01]  /*2a890*/  LDL.64 R8, [R14] ;  /* 0x000000000e087983 */ /* 0x000ea20000100a00 */
[----:B-1----:R-:W-:Y:S01]  /*2a8a0*/  MOV R3, R4 ;  /* 0x0000000400037202 */ /* 0x002fe20000000f00 */
[----:B------:R-:W-:Y:S01]  /*2a8b0*/  IMAD.MOV.U32 R2, RZ, RZ, R5 ;  /* 0x000000ffff027224 */ /* 0x000fe200078e0005 */
[----:B------:R-:W-:Y:S01]  /*2a8c0*/  MOV R4, 0x2a8f0 ;  /* 0x0002a8f000047802 */ /* 0x000fe20000000f00 */
[----:B--2---:R1:W-:Y:S04]  /*2a8d0*/  STL.64 [R1+0x750], R8 ;  /* 0x0007500801007387 */ /* 0x0043e80000100a00 */
[----:B-1----:R-:W-:Y:S05]  /*2a8e0*/  CALL.REL.NOINC `($_ZN7cutlass13device_kernelIN5flash19enable_sm80_to_sm89INS1_16FlashAttnBwdSm80INS1_25CollectiveMainloopBwdSm80ILi2ELi2EN4cute5tupleIJNS5_1CILi128EEES8_NS7_ILi64EEEEEENS_10bfloat16_tEfNS_4arch4Sm80ELb0ELb0ELb1ELb1ELb0ELb0ELb0ELb0ELi2ELi4ELi4ELi4ELb0EEENS1_21CollectiveEpilogueBwdISA_SB_SD_Li256ELb1ELb0ELi2EEENS1_19SingleTileSchedulerILb1ELb0ELb0ELi128EEEEEEEEEvNT_6ParamsE$_ZN4cute3eso3ESOILb0ELb0EJNS_6LayoutINS_5tupleIJNS3_IJNS_1CILi1EEENS3_IJS5_NS4_ILi2EEES6_EEEEEES6_NS3_IJS6_S6_EEEEEENS3_IJNS3_IJNS4_ILi0EEENS3_IJS5_NS4_ILi256EEEiEEEEEENS4_ILi2048EEENS3_IJiNS4_ILi4096EEEEEEEEEEENS_10ViewEngineINS_8smem_ptrIPjEEEEEEC2ERKSJ_RKSO_) ;  /* 0xfffdcb0000007944 */ /* 0x002fea0003c3ffff */
        /* <DEDUP_REMOVED lines=224> */
[----:B---3--:R-:W-:Y:S05]  /*2b6f0*/  CALL.REL.NOINC `($_ZN7cutlass13device_kernelIN5flash19enable_sm80_to_sm89INS1_16FlashAttnBwdSm80INS1_25CollectiveMainloopBwdSm80ILi2ELi2EN4cute5tupleIJNS5_1CILi128EEES8_NS7_ILi64EEEEEENS_10bfloat16_tEfNS_4arch4Sm80ELb0ELb0ELb1ELb1ELb0ELb0ELb0ELb0ELi2ELi4ELi4ELi4ELb0EEENS1_21CollectiveEpilogueBwdISA_SB_SD_Li256ELb1ELb0ELi2EEENS1_19SingleTileSchedulerILb1ELb0ELb0ELi128EEEEEEEEEvNT_6ParamsE$_ZN4cute3eso3ESOILb1ELb0EJNS_6LayoutINS_5tupleIJNS3_IJNS_1CILi1EEENS3_IJNS4_ILi4EEENS4_ILi2EEEEEEEEES7_S6_EEENS3_IJNS3_IJNS4_ILi0EEENS3_IJS5_NS4_ILi8EEEEEEEEES6_NS4_ILi16EEEEEEEENS_10ViewEngineIPN7cutlass10bfloat16_tEEEEEC2ERKSH_RKSM_) ;  /* 0xfffdeea000007944 */ /* 0x008fea0003c3ffff */
[----:B-1----:R1:W5:Y:S04]  /*2b700*/  LDL.64 R50, [R24+0xc0] ;  /* 0x0000c00018327983 */ /* 0x0023680000100a00 */
[----:B------:R1:W5:Y:S01]  /*2b710*/  LDL.64 R2, [R14] ;  /* 0x000000000e027983 */ /* 0x0003620000100a00 */
[----:B------:R-:W-:-:S03]  /*2b720*/  MOV R6, 0x2b740 ;  /* 0x0002b74000067802 */ /* 0x000fc60000000f00 */
[----:B-1---5:R-:W-:Y:S05]  /*2b730*/  CALL.REL.NOINC `($_ZN7cutlass13device_kernelIN5flash19enable_sm80_to_sm89INS1_16FlashAttnBwdSm80INS1_25CollectiveMainloopBwdSm80ILi2ELi2EN4cute5tupleIJNS5_1CILi128EEES8_NS7_ILi64EEEEEENS_10bfloat16_tEfNS_4arch4Sm80ELb0ELb0ELb1ELb1ELb0ELb0ELb0ELb0ELi2ELi4ELi4ELi4ELb0EEENS1_21CollectiveEpilogueBwdISA_SB_SD_Li256ELb1ELb0ELi2EEENS1_19SingleTileSchedulerILb1ELb0ELb0ELi128EEEEEEEEEvNT_6ParamsE$_ZN4cute3eso3ESOILb1ELb0EJNS_6LayoutINS_5tupleIJNS3_IJNS_1CILi1EEENS3_IJNS4_ILi2EEES6_EEEEEES6_NS4_ILi4EEEEEENS3_IJNS3_IJNS4_ILi0EEENS3_IJS5_S9_EEEEEES6_NS4_ILi8EEEEEEEENS_10ViewEngineIPjEEEEC2ERKSG_RKSJ_) ;  /* 0xfffdee1000007944 */ /* 0x022fea0003c3ffff */
        /* <DEDUP_REMOVED lines=118> */
[----:B----45:R-:W-:Y:S05]  /*2bea0*/  CALL.REL.NOINC `($_ZN7cutlass13device_kernelIN5flash19enable_sm80_to_sm89INS1_16FlashAttnBwdSm80INS1_25CollectiveMainloopBwdSm80ILi2ELi2EN4cute5tupleIJNS5_1CILi128EEES8_NS7_ILi64EEEEEENS_10bfloat16_tEfNS_4arch4Sm80ELb0ELb0ELb1ELb1ELb0ELb0ELb0ELb0ELi2ELi4ELi4ELi4ELb0EEENS1_21CollectiveEpilogueBwdISA_SB_SD_Li256ELb1ELb0ELi2EEENS1_19SingleTileSchedulerILb1ELb0ELb0ELi128EEEEEEEEEvNT_6ParamsE$_ZN4cute8smem_ptrIPN7cutlass10bfloat16_tEECI1NS_12iter_adaptorIS3_S4_EEES3_) ;  /* 0xfffe060000007944 */ /* 0x030fea0003c3ffff */
[----:B-1----:R1:W5:Y:S01]  /*2beb0*/  LDL.64 R2, [R1+0x758] ;  /* 0x0007580001027983 */ /* 0x0023620000100a00 */
[----:B------:R-:W-:-:S03]  /*2bec0*/  MOV R6, 0x2bee0 ;  /* 0x0002bee000067802 */ /* 0x000fc60000000f00 */
[----:B-1---5:R-:W-:Y:S05]  /*2bed0*/  CALL.REL.NOINC `($_ZN7cutlass13device_kernelIN5flash19enable_sm80_to_sm89INS1_16FlashAttnBwdSm80INS1_25CollectiveMainloopBwdSm80ILi2ELi2EN4cute5tupleIJNS5_1CILi128EEES8_NS7_ILi64EEEEEENS_10bfloat16_tEfNS_4arch4Sm80ELb0ELb0ELb1ELb1ELb0ELb0ELb0ELb0ELi2ELi4ELi4ELi4ELb0EEENS1_21CollectiveEpilogueBwdISA_SB_SD_Li256ELb1ELb0ELi2EEENS1_19SingleTileSchedulerILb1ELb0ELb0ELi128EEEEEEEEEvNT_6ParamsE$_ZN4cute3eso3ESOILb1ELb0EJNS_14ComposedLayoutINS_7SwizzleILi3ELi3ELi3EEENS_1CILj0EEENS_6LayoutINS_5tupleIJNS5_ILi64EEENS5_ILi128EEEEEENS8_IJNS5_ILi1EEES9_EEEEEEENS_10ViewEngineINS_8smem_ptrIPN7cutlass10bfloat16_tEEEEEEEC2ERKSF_RKSM_) ;  /* 0xfffdcbe000007944 */ /* 0x022fea0003c3ffff */
[----:B-1----:R1:W5:Y:S01]  /*2bee0*/  LDL.64 R2, [R1+0x758] ;  /* 0x0007580001027983 */ /* 0x0023620000100a00 */
[----:B------:R-:W-:-:S03]  /*2bef0*/  MOV R6, 0x2bf10 ;  /* 0x0002bf1000067802 */ /* 0x000fc60000000f00 */
[----:B-1---5:R-:W-:Y:S05]  /*2bf00*/  CALL.REL.NOINC `($_ZN7cutlass13device_kernelIN5flash19enable_sm80_to_sm89INS1_16FlashAttnBwdSm80INS1_25CollectiveMainloopBwdSm80ILi2ELi2EN4cute5tupleIJNS5_1CILi128EEES8_NS7_ILi64EEEEEENS_10bfloat16_tEfNS_4arch4Sm80ELb0ELb0ELb1ELb1ELb0ELb0ELb0ELb0ELi2ELi4ELi4ELi4ELb0EEENS1_21CollectiveEpilogueBwdISA_SB_SD_Li256ELb1ELb0ELi2EEENS1_19SingleTileSchedulerILb1ELb0ELb0ELi128EEEEEEEEEvNT_6ParamsE$_ZN4cute3eso3ESOILb1ELb0EJNS_14ComposedLayoutINS_7SwizzleILi3ELi3ELi3EEENS_1CILj0EEENS_6LayoutINS_5tupleIJNS8_IJNS8_IJNS5_ILi4EEENS5_ILi8EEEEEENS8_IJNS5_ILi2EEENS5_ILi1EEEEEEEEENS8_IJNS8_IJSC_SC_EEESB_EEEEEENS8_IJNS8_IJNS8_IJNS5_ILi128EEESD_EEENS8_IJSA_NS5_ILi0EEEEEEEEENS8_IJNS8_IJNS5_ILi64EEENS5_ILi512EEEEEENS8_IJNS5_ILi16EEENS5_ILi1024EEEEEEEEEEEEEEEENS_10ViewEngineINS_8smem_ptrIPN7cutlass10bfloat16_tEEEEEEEC2ERKSX_RKS14_) ;  /* 0xfffdcc5000007944 */ /* 0x022fea0003c3ffff */
        /* <DEDUP_REMOVED lines=23> */
[----:B------:R2:W-:Y:S01]  /*2c080*/  STL [R14], R2 ;  /* 0x000000020e007387 */ /* 0x0005e20000100800 */
[----:B------:R-:W-:Y:S02]  /*2c090*/  MOV R4, R56 ;  /* 0x0000003800047202 */ /* 0x000fe40000000f00 */
[----:B------:R-:W-:Y:S01]  /*2c0a0*/  MOV R8, 0x2c0d0 ;  /* 0x0002c0d000087802 */ /* 0x000fe20000000f00 */
[----:B------:R2:W-:Y:S04]  /*2c0b0*/  STL [R14+0x4], R3 ;  /* 0x000004030e007387 */ /* 0x0005e80000100800 */
[----:B-12---:R-:W-:Y:S05]  /*2c0c0*/  CALL.REL.NOINC `($_ZN7cutlass13device_kernelIN5flash19enable_sm80_to_sm89INS1_16FlashAttnBwdSm80INS1_25CollectiveMainloopBwdSm80ILi2ELi2EN4cute5tupleIJNS5_1CILi128EEES8_NS7_ILi64EEEEEENS_10bfloat16_tEfNS_4arch4Sm80ELb0ELb0ELb1ELb1ELb0ELb0ELb0ELb0ELi2ELi4ELi4ELi4ELb0EEENS1_21CollectiveEpilogueBwdISA_SB_SD_Li256ELb1ELb0ELi2EEENS1_19SingleTileSchedulerILb1ELb0ELb0ELi128EEEEEEEEEvNT_6ParamsE$_ZZN4cute12filter_tupleINS_5tupleIJNS1_IJiNS1_IJiNS_1CILi0EEEEEEEEENS1_IJNS_10UnderscoreENS1_IJS6_S6_EEEEEEEEES9_ZNS_4diceIS9_S9_EEDaRKT_RKT0_EUlRKT_RKT0_E_EEDaSD_SG_OT1_ENKUlDpSJ_E_clIJNS1_IJiiS3_EEENS1_IJEEEEEEDaSQ_) ;  /* 0xfffe065000007944 */ /* 0x006fea0003c3ffff */
[----:B------:R-:W-:Y:S02]  /*2c0d0*/  MOV R70, 0x2c0f0 ;  /* 0x0002c0f000467802 */ /* 0x000fe40000000f00 */
[----:B-12--5:R-:W-:Y:S05]  /*2c0e0*/  CALL.REL.NOINC `($_ZN7cutlass13device_kernelIN5flash19enable_sm80_to_sm89INS1_16FlashAttnBwdSm80INS1_25CollectiveMainloopBwdSm80ILi2ELi2EN4cute5tupleIJNS5_1CILi128EEES8_NS7_ILi64EEEEEENS_10bfloat16_tEfNS_4arch4Sm80ELb0ELb0ELb1ELb1ELb0ELb0ELb0ELb0ELi2ELi4ELi4ELi4ELb0EEENS1_21CollectiveEpilogueBwdISA_SB_SD_Li256ELb1ELb0ELi2EEENS1_19SingleTileSchedulerILb1ELb0ELb0ELi128EEEEEEEEEvNT_6ParamsE$_ZZN4cute7idx2crdINS_5tupleIJiiNS_1CILi0EEEEEENS1_IJNS1_IJNS2_ILi4EEENS2_ILi8EEEEEENS2_ILi2EEENS2_ILi1EEEEEEEEDaRKT_RKT0_ENKUlRKT_RKT0_E_clIiS7_EEDaSJ_SM_) ;  /* 0xfffe43a000007944 */ /* 0x026fea0003c3ffff */
[----:B------:R-:W-:Y:S02]  /*2c0f0*/  MOV R2, 0x2c110 ;  /* 0x0002c11000027802 */ /* 0x000fe40000000f00 */
[----:B-1----:R-:W-:Y:S05]  /*2c100*/  CALL.REL.NOINC `($_ZN7cutlass13device_kernelIN5flash19enable_sm80_to_sm89INS1_16FlashAttnBwdSm80INS1_25CollectiveMainloopBwdSm80ILi2ELi2EN4cute5tupleIJNS5_1CILi128EEES8_NS7_ILi64EEEEEENS_10bfloat16_tEfNS_4arch4Sm80ELb0ELb0ELb1ELb1ELb0ELb0ELb0ELb0ELi2ELi4ELi4ELi4ELb0EEENS1_21CollectiveEpilogueBwdISA_SB_SD_Li256ELb1ELb0ELi2EEENS1_19SingleTileSchedulerILb1ELb0ELb0ELi128EEEEEEEEEvNT_6ParamsE$_ZZN4cute7idx2crdINS_5tupleIJiiNS_1CILi0EEEEEENS1_IJNS1_IJNS2_ILi4EEENS2_ILi8EEEEEENS2_ILi2EEENS2_ILi1EEEEEEEEDaRKT_RKT0_ENKUlRKT_RKT0_E_clIiS8_EEDaSJ_SM_) ;  /* 0xfffe47a000007944 */ /* 0x002fea0003c3ffff */
[----:B------:R1:W-:Y:S01]  /*2c110*/  STL [R14], R6 ;  /* 0x000000060e007387 */ /* 0x0003e20000100800 */
[----:B------:R-:W-:Y:S02]  /*2c120*/  MOV R2, R56 ;  /* 0x0000003800027202 */ /* 0x000fe40000000f00 */
[----:B------:R-:W-:-:S02]  /*2c130*/  MOV R70, 0x2c150 ;  /* 0x0002c15000467802 */ /* 0x000fc40000000f00 */
[----:B-1----:R-:W-:Y:S05]  /*2c140*/  CALL.REL.NOINC `($_ZN7cutlass13device_kernelIN5flash19enable_sm80_to_sm89INS1_16FlashAttnBwdSm80INS1_25CollectiveMainloopBwdSm80ILi2ELi2EN4cute5tupleIJNS5_1CILi128EEES8_NS7_ILi64EEEEEENS_10bfloat16_tEfNS_4arch4Sm80ELb0ELb0ELb1ELb1ELb0ELb0ELb0ELb0ELi2ELi4ELi4ELi4ELb0EEENS1_21CollectiveEpilogueBwdISA_SB_SD_Li256ELb1ELb0ELi2EEENS1_19SingleTileSchedulerILb1ELb0ELb0ELi128EEEEEEEEEvNT_6ParamsE$_ZZN4cute9transformINS_5tupleIJiiNS_1CILi0EEEEEENS1_IJNS1_IJNS2_ILi4EEENS2_ILi8EEEEEENS2_ILi2EEENS2_ILi1EEEEEEZNS_7idx2crdIS4_SA_EEDaRKT_RKT0_EUlRKT_RKT0_E_EEDaSE_SH_OT1_ENKUlDpSK_E_clIJNS1_IJiiEEEiS3_EEEDaSR_) ;  /* 0xfffe4eb000007944 */ /* 0x002fea0003c3ffff */
[----:B------:R-:W-:Y:S02]  /*2c150*/  MOV R6, 0x2c170 ;  /* 0x0002c17000067802 */ /* 0x000fe40000000f00 */
[----:B--2--5:R-:W-:Y:S05]  /*2c160*/  CALL.REL.NOINC `($_ZN7cutlass13device_kernelIN5flash19enable_sm80_to_sm89INS1_16FlashAttnBwdSm80INS1_25CollectiveMainloopBwdSm80ILi2ELi2EN4cute5tupleIJNS5_1CILi128EEES8_NS7_ILi64EEEEEENS_10bfloat16_tEfNS_4arch4Sm80ELb0ELb0ELb1ELb1ELb0ELb0ELb0ELb0ELi2ELi4ELi4ELi4ELb0EEENS1_21CollectiveEpilogueBwdISA_SB_SD_Li256ELb1ELb0ELi2EEENS1_19SingleTileSchedulerILb1ELb0ELb0ELi128EEEEEEEEEvNT_6ParamsE$_ZZN4cute13to_mixed_bitsINS_5tupleIJNS1_IJNS_1CILi4EEENS2_ILi8EEEEEENS2_ILi2EEENS2_ILi1EEEEEENS1_IJNS1_IJNS2_ILi128EEENS2_ILi0EEEEEES4_SA_EEENS1_IJNS1_IJiiEEEiSA_EEEEEDaRKT_RKT0_RKT1_ENKUlRKT_RKT0_RKT1_E_clIS5_SB_SD_EEDaSQ_ST_SW_) ;  /* 0xfffe103000007944 */ /* 0x024fea0003c3ffff */
[----:B------:R-:W-:Y:S02]  /*2c170*/  MOV R6, 0x2c190 ;  /* 0x0002c19000067802 */ /* 0x000fe40000000f00 */
[----:B------:R-:W-:Y:S05]  /*2c180*/  CALL.REL.NOINC `($_ZN7cutlass13device_kernelIN5flash19enable_sm80_to_sm89INS1_16FlashAttnBwdSm80INS1_25CollectiveMainloopBwdSm80ILi2ELi2EN4cute5tupleIJNS5_1CILi128EEES8_NS7_ILi64EEEEEENS_10bfloat16_tEfNS_4arch4Sm80ELb0ELb0ELb1ELb1ELb0ELb0ELb0ELb0ELi2ELi4ELi4ELi4ELb0EEENS1_21CollectiveEpilogueBwdISA_SB_SD_Li256ELb1ELb0ELi2EEENS1_19SingleTileSchedulerILb1ELb0ELb0ELi128EEEEEEEEEvNT_6ParamsE$_ZZN4cute13to_mixed_bitsINS_5tupleIJNS1_IJNS_1CILi4EEENS2_ILi8EEEEEENS2_ILi2EEENS2_ILi1EEEEEENS1_IJNS1_IJNS2_ILi128EEENS2_ILi0EEEEEES4_SA_EEENS1_IJNS1_IJiiEEEiSA_EEEEEDaRKT_RKT0_RKT1_ENKUlRKT_RKT0_RKT1_E_clIS6_S4_iEEDaSQ_ST_SW_) ;  /* 0xfffe109000007944 */ /* 0x000fea0003c3ffff */
[----:B------:R-:W-:Y:S02]  /*2c190*/  MOV R5, R2 ;  /* 0x0000000200057202 */ /* 0x000fe40000000f00 */
[----:B------:R-:W-:-:S02]  /*2c1a0*/  MOV R2, 0x2c1c0 ;  /* 0x0002c1c000027802 */ /* 0x000fc40000000f00 */
[----:B------:R-:W-:Y:S05]  /*2c1b0*/  CALL.REL.NOINC `($_ZN7cutlass13device_kernelIN5flash19enable_sm80_to_sm89INS1_16FlashAttnBwdSm80INS1_25CollectiveMainloopBwdSm80ILi2ELi2EN4cute5tupleIJNS5_1CILi128EEES8_NS7_ILi64EEEEEENS_10bfloat16_tEfNS_4arch4Sm80ELb0ELb0ELb1ELb1ELb0ELb0ELb0ELb0ELi2ELi4ELi4ELi4ELb0EEENS1_21CollectiveEpilogueBwdISA_SB_SD_Li256ELb1ELb0ELi2EEENS1_19SingleTileSchedulerILb1ELb0ELb0ELi128EEEEEEEEEvNT_6ParamsE$_ZZN4cute13to_mixed_bitsINS_5tupleIJNS1_IJNS_1CILi4EEENS2_ILi8EEEEEENS2_ILi2EEENS2_ILi1EEEEEENS1_IJNS1_IJNS2_ILi128EEENS2_ILi0EEEEEES4_SA_EEENS1_IJNS1_IJiiEEEiSA_EEEEEDaRKT_RKT0_RKT1_ENKUlDpRKT_E_clIJNS_9MixedBitsILj0ELj384EEENSU_ILj0ELj8EEENS2_ILj0EEEEEEDaSR_) ;  /* 0xfffe0fa000007944 */ /* 0x000fea0003c3ffff */
        /* <DEDUP_REMOVED lines=13> */
[----:B-1----:R-:W-:Y:S05]  /*2c290*/  CALL.REL.NOINC `($_ZN7cutlass13device_kernelIN5flash19enable_sm80_to_sm89INS1_16FlashAttnBwdSm80INS1_25CollectiveMainloopBwdSm80ILi2ELi2EN4cute5tupleIJNS5_1CILi128EEES8_NS7_ILi64EEEEEENS_10bfloat16_tEfNS_4arch4Sm80ELb0ELb0ELb1ELb1ELb0ELb0ELb0ELb0ELi2ELi4ELi4ELi4ELb0EEENS1_21CollectiveEpilogueBwdISA_SB_SD_Li256ELb1ELb0ELi2EEENS1_19SingleTileSchedulerILb1ELb0ELb0ELi128EEEEEEEEEvNT_6ParamsE$_ZN4cute3eso3ESOILb1ELb0EJNS_1CILi8EEEiiEEC2ERKS3_RKiS8_) ;  /* 0xfffdd22000007944 */ /* 0x002fea0003c3ffff */
[----:B-1----:R1:W5:Y:S01]  /*2c2a0*/  LDL.64 R2, [R1+0x758] ;  /* 0x0007580001027983 */ /* 0x0023620000100a00 */
[----:B------:R-:W-:Y:S01]  /*2c2b0*/  IMAD.MOV.U32 R5, RZ, RZ, 0x48 ;  /* 0x00000048ff057424 */ /* 0x000fe200078e00ff */
[----:B------:R-:W-:Y:S01]  /*2c2c0*/  LOP3.LUT P0, RZ, R11, 0x8, RZ, 0xc0, !PT ;  /* 0x000000080bff7812 */ /* 0x000fe2000780c0ff */
[----:B------:R-:W-:Y:S01]  /*2c2d0*/  IMAD.MOV.U32 R59, RZ, RZ, R23 ;  /* 0x000000ffff3b7224 */ /* 0x000fe200078e0017 */
[----:B------:R-:W-:-:S02]  /*2c2e0*/  MOV R6, 0x2c310 ;  /* 0x0002c31000067802 */ /* 0x000fc40000000f00 */
[----:B------:R-:W-:-:S04]  /*2c2f0*/  SEL R5, R5, 0x38, !P0 ;  /* 0x0000003805057807 */ /* 0x000fc80004000000 */
[----:B-1---5:R-:W-:Y:S05]  /*2c300*/  CALL.REL.NOINC `($_ZN7cutlass13device_kernelIN5flash19enable_sm80_to_sm89INS1_16FlashAttnBwdSm80INS1_25CollectiveMainloopBwdSm80ILi2ELi2EN4cute5tupleIJNS5_1CILi128EEES8_NS7_ILi64EEEEEENS_10bfloat16_tEfNS_4arch4Sm80ELb0ELb0ELb1ELb1ELb0ELb0ELb0ELb0ELi2ELi4ELi4ELi4ELb0EEENS1_21CollectiveEpilogueBwdISA_SB_SD_Li256ELb1ELb0ELi2EEENS1_19SingleTileSchedulerILb1ELb0ELb0ELi128EEEEEEEEEvNT_6ParamsE$_ZN4cute3eso3ESOILb0ELb1EJiNS_1CILi144EEENS2_ILi288EEEEEC2ERKiRKS3_RKS4_) ;  /* 0xfffdc38000007944 */ /* 0x022fea0003c3ffff */
[----:B-1----:R-:W2:Y:S01]  /*2c310*/  LDL R4, [R1+0x758] ;  /* 0x0007580001047983 */ /* 0x002ea20000100800 */
[----:B------:R-:W-:Y:S01]  /*2c320*/  IMAD.MOV.U32 R59, RZ, RZ, R23 ;  /* 0x000000ffff3b7224 */ /* 0x000fe200078e0017 */
[----:B------:R-:W-:Y:S02]  /*2c330*/  MOV R67, R12 ;  /* 0x0000000c00437202 */ /* 0x000fe40000000f00 */
[----:B------:R-:W-:Y:S01]  /*2c340*/  MOV R6, 0x2c370 ;  /* 0x0002c37000067802 */ /* 0x000fe20000000f00 */
[----:B--2---:R1:W-:Y:S04]  /*2c350*/  STL [R1+0x790], R4 ;  /* 0x0007900401007387 */ /* 0x0043e80000100800 */
[----:B-1----:R-:W-:Y:S05]  /*2c360*/  CALL.REL.NOINC `($_ZN7cutlass13device_kernelIN5flash19enable_sm80_to_sm89INS1_16FlashAttnBwdSm80INS1_25CollectiveMainloopBwdSm80ILi2ELi2EN4cute5tupleIJNS5_1CILi128EEES8_NS7_ILi64EEEEEENS_10bfloat16_tEfNS_4arch4Sm80ELb0ELb0ELb1ELb1ELb0ELb0ELb0ELb0ELi2ELi4ELi4ELi4ELb0EEENS1_21CollectiveEpilogueBwdISA_SB_SD_Li256ELb1ELb0ELi2EEENS1_19SingleTileSchedulerILb1ELb0ELb0ELi128EEEEEEEEEvNT_6ParamsE$_ZN4cute3eso3ESOILb1ELb0EJNS_1CILi1EEENS_5tupleIJNS2_ILi8EEEiiEEENS2_ILi64EEENS4_IJiNS2_ILi144EEENS2_ILi288EEEEEENS2_ILi512EEEEEC2ERKS3_RKS6_RKS7_RKSA_RKSB_) ;  /* 0xfffdcc0000007944 */ /* 0x002fea0003c3ffff */
[----:B-1----:R1:W5:Y:S04]  /*2c370*/  LDL R5, [R1+0x760] ;  /* 0x0007600001057983 */ /* 0x0023680000100800 */
[----:B------:R1:W5:Y:S01]  /*2c380*/  LDL.64 R2, [R1+0x758] ;  /* 0x0007580001027983 */ /* 0x0003620000100a00 */
[----:B------:R-:W-:-:S02]  /*2c390*/  MOV R59, R23 ;  /* 0x00000017003b7202 */ /* 0x000fc40000000f00 */
[----:B------:R-:W-:Y:S02]  /*2c3a0*/  MOV R6, 0x2c3c0 ;  /* 0x0002c3c000067802 */ /* 0x000fe40000000f00 */
[----:B-1---5:R-:W-:Y:S05]  /*2c3b0*/  CALL.REL.NOINC `($_ZN7cutlass13device_kernelIN5flash19enable_sm80_to_sm89INS1_16FlashAttnBwdSm80INS1_25CollectiveMainloopBwdSm80ILi2ELi2EN4cute5tupleIJNS5_1CILi128EEES8_NS7_ILi64EEEEEENS_10bfloat16_tEfNS_4arch4Sm80ELb0ELb0ELb1ELb1ELb0ELb0ELb0ELb0ELi2ELi4ELi4ELi4ELb0EEENS1_21CollectiveEpilogueBwdISA_SB_SD_Li256ELb1ELb0ELi2EEENS1_19SingleTileSchedulerILb1ELb0ELb0ELi128EEEEEEEEEvNT_6ParamsE$_ZN4cute5tupleIJNS0_IJNS_1CILi8EEENS0_IJNS1_ILi2EEES3_S3_EEENS1_ILi1EEES4_S5_EEENS0_IJS5_NS0_IJS2_iiEEENS1_ILi64EEENS0_IJiNS1_ILi144EEENS1_ILi288EEEEEENS1_ILi512EEEEEEEEC2ERKS6_RKSD_) ;  /* 0xfffdfd3000007944 */ /* 0x022fea0003c3ffff */
[----:B------:R1:W5:Y:S04]  /*2c3c0*/  LDL R6, [R1+0x760] ;  /* 0x0007600001067983 */ /* 0x0003680000100800 */
[----:B------:R1:W5:Y:S01]  /*2c3d0*/  LDL.64 R2, [R1+0x758] ;  /* 0x0007580001027983 */ /* 0x0003620000100a00 */
[----:B------:R-:W-:-:S03]  /*2c3e0*/  MOV R4, 0x2c400 ;  /* 0x0002c40000047802 */ /* 0x000fc60000000f00 */
[----:B-1---5:R-:W-:Y:S05]  /*2c3f0*/  CALL.REL.NOINC `($_ZN7cutlass13device_kernelIN5flash19enable_sm80_to_sm89INS1_16FlashAttnBwdSm80INS1_25CollectiveMainloopBwdSm80ILi2ELi2EN4cute5tupleIJNS5_1CILi128EEES8_NS7_ILi64EEEEEENS_10bfloat16_tEfNS_4arch4Sm80ELb0ELb0ELb1ELb1ELb0ELb0ELb0ELb0ELi2ELi4ELi4ELi4ELb0EEENS1_21CollectiveEpilogueBwdISA_SB_SD_Li256ELb1ELb0ELi2EEENS1_19SingleTileSchedulerILb1ELb0ELb0ELi128EEEEEEEEEvNT_6ParamsE$_ZZN4cute7flattenINS_5tupleIJNS_1CILi1EEENS1_IJNS2_ILi8EEEiiEEENS2_ILi64EEENS1_IJiNS2_ILi144EEENS2_ILi288EEEEEENS2_ILi512EEEEEEEEDaRKT_ENKUlRKT_E_clIS5_EEDaSH_) ;  /* 0xfffe401000007944 */ /* 0x022fea0003c3ffff */
[----:B------:R1:W-:Y:S01]  /*2c400*/  STL [R14], R2 ;  /* 0x000000020e007387 */ /* 0x0003e20000100800 */
[----:B------:R-:W-:Y:S02]  /*2c410*/  MOV R5, R6 ;  /* 0x0000000600057202 */ /* 0x000fe40000000f00 */
[----:B------:R-:W-:Y:S01]  /*2c420*/  MOV R4, 0x2c450 ;  /* 0x0002c45000047802 */ /* 0x000fe20000000f00 */
[----:B------:R1:W-:Y:S04]  /*2c430*/  STL [R14+0x4], R3 ;  /* 0x000004030e007387 */ /* 0x0003e80000100800 */
[----:B-1----:R-:W-:Y:S05]  /*2c440*/  CALL.REL.NOINC `($_ZN7cutlass13device_kernelIN5flash19enable_sm80_to_sm89INS1_16FlashAttnBwdSm80INS1_25CollectiveMainloopBwdSm80ILi2ELi2EN4cute5tupleIJNS5_1CILi128EEES8_NS7_ILi64EEEEEENS_10bfloat16_tEfNS_4arch4Sm80ELb0ELb0ELb1ELb1ELb0ELb0ELb0ELb0ELi2ELi4ELi4ELi4ELb0EEENS1_21CollectiveEpilogueBwdISA_SB_SD_Li256ELb1ELb0ELi2EEENS1_19SingleTileSchedulerILb1ELb0ELb0ELi128EEEEEEEEEvNT_6ParamsE$_ZZN4cute7flattenINS_5tupleIJNS_1CILi1EEENS1_IJNS2_ILi8EEEiiEEENS2_ILi64EEENS1_IJiNS2_ILi144EEENS2_ILi288EEEEEENS2_ILi512EEEEEEEEDaRKT_ENKUlRKT_E_clIS9_EEDaSH_) ;  /* 0xfffe3fe000007944 */ /* 0x002fea0003c3ffff */
[----:B------:R1:W-:Y:S01]  /*2c450*/  STL [R1+0x794], R2 ;  /* 0x0007940201007387 */ /* 0x0003e20000100800 */
[----:B------:R-:W-:Y:S01]  /*2c460*/  IMAD.MOV.U32 R59, RZ, RZ, R56 ;  /* 0x000000ffff3b7224 */ /* 0x000fe200078e0038 */
[----:B------:R-:W-:-:S02]  /*2c470*/  MOV R66, R41 ;  /* 0x0000002900427202 */ /* 0x000fc40000000f00 */
[----:B------:R-:W-:Y:S02]  /*2c480*/  MOV R4, 0x2c4a0 ;  /* 0x0002c4a000047802 */ /* 0x000fe40000000f00 */
[----:B-1----:R-:W-:Y:S05]  /*2c490*/  CALL.REL.NOINC `($_ZN7cutlass13device_kernelIN5flash19enable_sm80_to_sm89INS1_16FlashAttnBwdSm80INS1_25CollectiveMainloopBwdSm80ILi2ELi2EN4cute5tupleIJNS5_1CILi128EEES8_NS7_ILi64EEEEEENS_10bfloat16_tEfNS_4arch4Sm80ELb0ELb0ELb1ELb1ELb0ELb0ELb0ELb0ELi2ELi4ELi4ELi4ELb0EEENS1_21CollectiveEpilogueBwdISA_SB_SD_Li256ELb1ELb0ELi2EEENS1_19SingleTileSchedulerILb1ELb0ELb0ELi128EEEEEEEEEvNT_6ParamsE$_ZZN4cute12filter_tupleINS_5tupleIJNS_1CILi1EEENS1_IJNS2_ILi8EEEiiEEENS2_ILi64EEENS1_IJiNS2_ILi144EEENS2_ILi288EEEEEENS2_ILi512EEEEEEZNS_7flattenISB_EEDaRKT_EUlRKT_E_EEDaSF_OT0_ENKUlDpSI_E_clIJNS1_IJS3_EEES5_NS1_IJS6_EEES9_NS1_IJSA_EEEEEEDaSM_) ;  /* 0xfffe085000007944 */ /* 0x002fea0003c3ffff */
[----:B------:R-:W-:Y:S02]  /*2c4a0*/  MOV R59, R23 ;  /* 0x00000017003b7202 */ /* 0x000fe40000000f00 */
[----:B------:R-:W-:Y:S02]  /*2c4b0*/  MOV R6, 0x2c4d0 ;  /* 0x0002c4d000067802 */ /* 0x000fe40000000f00 */
[----:B--2--5:R-:W-:Y:S05]  /*2c4c0*/  CALL.REL.NOINC `($_ZN7cutlass13device_kernelIN5flash19enable_sm80_to_sm89INS1_16FlashAttnBwdSm80INS1_25CollectiveMainloopBwdSm80ILi2ELi2EN4cute5tupleIJNS5_1CILi128EEES8_NS7_ILi64EEEEEENS_10bfloat16_tEfNS_4arch4Sm80ELb0ELb0ELb1ELb1ELb0ELb0ELb0ELb0ELi2ELi4ELi4ELi4ELb0EEENS1_21CollectiveEpilogueBwdISA_SB_SD_Li256ELb1ELb0ELi2EEENS1_19SingleTileSchedulerILb1ELb0ELb0ELi128EEEEEEEEEvNT_6ParamsE$_ZN4cute3eso3ESOILb0ELb1EJiNS_1CILi144EEENS2_ILi512EEEEEC2ERKiRKS3_RKS4_) ;  /* 0xfffdc21000007944 */ /* 0x024fea0003c3ffff */
[----:B------:R-:W2:Y:S01]  /*2c4d0*/  LDL R6, [R1+0x758] ;  /* 0x0007580001067983 */ /* 0x000ea20000100800 */
[----:B-1----:R-:W-:Y:S01]  /*2c4e0*/  IMAD.MOV.U32 R4, RZ, RZ, R44 ;  /* 0x000000ffff047224 */ /* 0x002fe200078e002c */
[----:B------:R-:W-:Y:S02]  /*2c4f0*/  MOV R59, R23 ;  /* 0x00000017003b7202 */ /* 0x000fe40000000f00 */
[----:B------:R-:W-:Y:S01]  /*2c500*/  MOV R8, 0x2c530 ;  /* 0x0002c53000087802 */ /* 0x000fe20000000f00 */
[----:B--2---:R1:W-:Y:S04]  /*2c510*/  STL [R1+0x11ec], R6 ;  /* 0x0011ec0601007387 */ /* 0x0043e80000100800 */
[----:B-1----:R-:W-:Y:S05]  /*2c520*/  CALL.REL.NOINC `($_ZN7cutlass13device_kernelIN5flash19enable_sm80_to_sm89INS1_16FlashAttnBwdSm80INS1_25CollectiveMainloopBwdSm80ILi2ELi2EN4cute5tupleIJNS5_1CILi128EEES8_NS7_ILi64EEEEEENS_10bfloat16_tEfNS_4arch4Sm80ELb0ELb0ELb1ELb1ELb0ELb0ELb0ELb0ELi2ELi4ELi4ELi4ELb0EEENS1_21CollectiveEpilogueBwdISA_SB_SD_Li256ELb1ELb0ELi2EEENS1_19SingleTileSchedulerILb1ELb0ELb0ELi128EEEEEEEEEvNT_6ParamsE$_ZN4cute3eso3ESOILb0ELb0EJiiNS_1CILi144EEENS2_ILi512EEEEEC2ERKiS7_RKS3_RKS4_) ;  /* 0xfffdbaa000007944 */ /* 0x002fea0003c3ffff */
[----:B-1----:R-:W2:Y:S01]  /*2c530*/  LDL.64 R4, [R1+0x758] ;  /* 0x0007580001047983 */ /* 0x002ea20000100a00 */
[----:B------:R-:W-:Y:S01]  /*2c540*/  IMAD.MOV.U32 R3, RZ, RZ, R16 ;  /* 0x000000ffff037224 */ /* 0x000fe200078e0010 */
[----:B------:R-:W-:Y:S01]  /*2c550*/  MOV R8, R42 ;  /* 0x0000002a00087202 */ /* 0x000fe20000000f00 */
[----:B------:R-:W-:Y:S01]  /*2c560*/  IMAD.MOV.U32 R66, RZ, RZ, R23 ;  /* 0x000000ffff427224 */ /* 0x000fe200078e0017 */
[----:B------:R-:W-:Y:S01]  /*2c570*/  MOV R6, 0x2c5a0 ;  /* 0x0002c5a000067802 */ /* 0x000fe20000000f00 */
[----:B--2---:R1:W-:Y:S04]  /*2c580*/  STL.64 [R1+0x788], R4 ;  /* 0x0007880401007387 */ /* 0x0043e80000100a00 */
[----:B-1----:R-:W-:Y:S05]  /*2c590*/  CALL.REL.NOINC `($_ZN7cutlass13device_kernelIN5flash19enable_sm80_to_sm89INS1_16FlashAttnBwdSm80INS1_25CollectiveMainloopBwdSm80ILi2ELi2EN4cute5tupleIJNS5_1CILi128EEES8_NS7_ILi64EEEEEENS_10bfloat16_tEfNS_4arch4Sm80ELb0ELb0ELb1ELb1ELb0ELb0ELb0ELb0ELi2ELi4ELi4ELi4ELb0EEENS1_21CollectiveEpilogueBwdISA_SB_SD_Li256ELb1ELb0ELi2EEENS1_19SingleTileSchedulerILb1ELb0ELb0ELi128EEEEEEEEEvNT_6ParamsE$_ZN4cute3eso3ESOILb0ELb0EJiiiNS_1CILi144EEENS2_ILi512EEEEEC2ERKiS7_S7_RKS3_RKS4_) ;  /* 0xfffdbcd000007944 */ /* 0x002fea0003c3ffff */
        /* <DEDUP_REMOVED lines=9> */
[----:B-1----:R-:W-:Y:S05]  /*2c630*/  CALL.REL.NOINC `($_ZN7cutlass13device_kernelIN5flash19enable_sm80_to_sm89INS1_16FlashAttnBwdSm80INS1_25CollectiveMainloopBwdSm80ILi2ELi2EN4cute5tupleIJNS5_1CILi128EEES8_NS7_ILi64EEEEEENS_10bfloat16_tEfNS_4arch4Sm80ELb0ELb0ELb1ELb1ELb0ELb0ELb0ELb0ELi2ELi4ELi4ELi4ELb0EEENS1_21CollectiveEpilogueBwdISA_SB_SD_Li256ELb1ELb0ELi2EEENS1_19SingleTileSchedulerILb1ELb0ELb0ELi128EEEEEEEEEvNT_6ParamsE$_ZN4cute3eso3ESOILb1ELb0EJNS_1CILi8EEEiiiNS2_ILi144EEENS2_ILi512EEEEEC2ERKS3_RKiSA_SA_RKS4_RKS5_) ;  /* 0xfffdcef000007944 */ /* 0x002fea0003c3ffff */
        /* <DEDUP_REMOVED lines=8> */
[----:B-1----:R-:W-:Y:S05]  /*2c6c0*/  CALL.REL.NOINC `($_ZN7cutlass13device_kernelIN5flash19enable_sm80_to_sm89INS1_16FlashAttnBwdSm80INS1_25CollectiveMainloopBwdSm80ILi2ELi2EN4cute5tupleIJNS5_1CILi128EEES8_NS7_ILi64EEEEEENS_10bfloat16_tEfNS_4arch4Sm80ELb0ELb0ELb1ELb1ELb0ELb0ELb0ELb0ELi2ELi4ELi4ELi4ELb0EEENS1_21CollectiveEpilogueBwdISA_SB_SD_Li256ELb1ELb0ELi2EEENS1_19SingleTileSchedulerILb1ELb0ELb0ELi128EEEEEEEEEvNT_6ParamsE$_ZN4cute3eso3ESOILb1ELb0EJNS_1CILi1EEEiiiNS2_ILi144EEENS2_ILi512EEEEEC2ERKS3_RKiSA_SA_RKS4_RKS5_) ;  /* 0xfffdc9e000007944 */ /* 0x002fea0003c3ffff */
[----:B-1----:R1:W5:Y:S04]  /*2c6d0*/  LDL R5, [R1+0x760] ;  /* 0x0007600001057983 */ /* 0x0023680000100800 */
[----:B------:R1:W5:Y:S01]  /*2c6e0*/  LDL.64 R2, [R1+0x758] ;  /* 0x0007580001027983 */ /* 0x0003620000100a00 */
[----:B------:R-:W-:-:S02]  /*2c6f0*/  MOV R58, R23 ;  /* 0x00000017003a7202 */ /* 0x000fc40000000f00 */
[----:B------:R-:W-:Y:S02]  /*2c700*/  MOV R6, 0x2c720 ;  /* 0x0002c72000067802 */ /* 0x000fe40000000f00 */
[----:B-1---5:R-:W-:Y:S05]  /*2c710*/  CALL.REL.NOINC `($_ZN7cutlass13device_kernelIN5flash19enable_sm80_to_sm89INS1_16FlashAttnBwdSm80INS1_25CollectiveMainloopBwdSm80ILi2ELi2EN4cute5tupleIJNS5_1CILi128EEES8_NS7_ILi64EEEEEENS_10bfloat16_tEfNS_4arch4Sm80ELb0ELb0ELb1ELb1ELb0ELb0ELb0ELb0ELi2ELi4ELi4ELi4ELb0EEENS1_21CollectiveEpilogueBwdISA_SB_SD_Li256ELb1ELb0ELi2EEENS1_19SingleTileSchedulerILb1ELb0ELb0ELi128EEEEEEEEEvNT_6ParamsE$_ZN4cute5tupleIJNS0_IJNS_1CILi16EEENS1_ILi2EEES3_S3_NS1_ILi4EEES3_EEENS0_IJNS1_ILi1EEEiiiNS1_ILi144EEENS1_ILi512EEEEEEEEC2ERKS5_RKS9_) ;  /* 0xfffdf6d000007944 */ /* 0x022fea0003c3ffff */
        /* <DEDUP_REMOVED lines=11> */
[----:B-1----:R-:W-:Y:S05]  /*2c7d0*/  CALL.REL.NOINC `($_ZN7cutlass13device_kernelIN5flash19enable_sm80_to_sm89INS1_16FlashAttnBwdSm80INS1_25CollectiveMainloopBwdSm80ILi2ELi2EN4cute5tupleIJNS5_1CILi128EEES8_NS7_ILi64EEEEEENS_10bfloat16_tEfNS_4arch4Sm80ELb0ELb0ELb1ELb1ELb0ELb0ELb0ELb0ELi2ELi4ELi4ELi4ELb0EEENS1_21CollectiveEpilogueBwdISA_SB_SD_Li256ELb1ELb0ELi2EEENS1_19SingleTileSchedulerILb1ELb0ELb0ELi128EEEEEEEEEvNT_6ParamsE$_ZZN4cute6detail16composition_implINS_5tupleIJNS_1CILi16EEENS3_ILi2EEES5_S5_NS3_ILi4EEES5_EEENS2_IJNS3_ILi1EEEiiiNS3_ILi144EEENS3_ILi512EEEEEENS2_IJNS2_IJS5_S5_EEES6_NS3_ILi8EEEEEENS2_IJNS2_IJNS3_ILi64EEESA_EEES4_NS3_ILi1024EEEEEEEEDaRKT_RKT0_RKT1_RKT2_ENKUlRKT_RKT0_E_clISC_SG_EEDaSX_S10_) ;  /* 0xfffe1aa000007944 */ /* 0x002fea0003c3ffff */
[----:B------:R-:W-:Y:S01]  /*2c7e0*/  IMAD.MOV.U32 R3, RZ, RZ, R17 ;  /* 0x000000ffff037224 */ /* 0x000fe200078e0011 */
[----:B------:R-:W-:Y:S01]  /*2c7f0*/  MOV R5, R46 ;  /* 0x0000002e00057202 */ /* 0x000fe20000000f00 */
[----:B------:R-:W-:Y:S01]  /*2c800*/  IMAD.MOV.U32 R2, RZ, RZ, R41 ;  /* 0x000000ffff027224 */ /* 0x000fe200078e0029 */
[----:B------:R-:W-:-:S02]  /*2c810*/  MOV R17, R56 ;  /* 0x0000003800117202 */ /* 0x000fc40000000f00 */
[----:B------:R-:W-:Y:S02]  /*2c820*/  MOV R16, 0x2c840 ;  /* 0x0002c84000107802 */ /* 0x000fe40000000f00 */
[----:B-1---5:R-:W-:Y:S05]  /*2c830*/  CALL.REL.NOINC `($_ZN7cutlass13device_kernelIN5flash19enable_sm80_to_sm89INS1_16FlashAttnBwdSm80INS1_25CollectiveMainloopBwdSm80ILi2ELi2EN4cute5tupleIJNS5_1CILi128EEES8_NS7_ILi64EEEEEENS_10bfloat16_tEfNS_4arch4Sm80ELb0ELb0ELb1ELb1ELb0ELb0ELb0ELb0ELi2ELi4ELi4ELi4ELb0EEENS1_21CollectiveEpilogueBwdISA_SB_SD_Li256ELb1ELb0ELi2EEENS1_19SingleTileSchedulerILb1ELb0ELb0ELi128EEEEEEEEEvNT_6ParamsE$_ZZN4cute6detail16composition_implINS_5tupleIJNS_1CILi16EEENS3_ILi2EEES5_S5_NS3_ILi4EEES5_EEENS2_IJNS3_ILi1EEEiiiNS3_ILi144EEENS3_ILi512EEEEEENS2_IJNS2_IJS5_S5_EEES6_NS3_ILi8EEEEEENS2_IJNS2_IJNS3_ILi64EEESA_EEES4_NS3_ILi1024EEEEEEEEDaRKT_RKT0_RKT1_RKT2_ENKUlRKT_RKT0_E_clIS6_S4_EEDaSX_S10_) ;  /* 0xfffe17c000007944 */ /* 0x022fea0003c3ffff */
[----:B-----5:R2:W-:Y:S01]  /*2c840*/  STL.64 [R1+0x770], R2 ;  /* 0x0007700201007387 */ /* 0x0205e20000100a00 */
[----:B------:R-:W-:Y:S01]  /*2c850*/  IMAD.MOV.U32 R59, RZ, RZ, R23 ;  /* 0x000000ffff3b7224 */ /* 0x000fe200078e0017 */
[----:B------:R-:W-:Y:S02]  /*2c860*/  MOV R66, R22 ;  /* 0x0000001600427202 */ /* 0x000fe40000000f00 */
[----:B------:R-:W-:Y:S02]  /*2c870*/  MOV R4, 0x2c890 ;  /* 0x0002c89000047802 */ /* 0x000fe40000000f00 */
[----:B-12---:R-:W-:Y:S05]  /*2c880*/  CALL.REL.NOINC `($_ZN7cutlass13device_kernelIN5flash19enable_sm80_to_sm89INS1_16FlashAttnBwdSm80INS1_25CollectiveMainloopBwdSm80ILi2ELi2EN4cute5tupleIJNS5_1CILi128EEES8_NS7_ILi64EEEEEENS_10bfloat16_tEfNS_4arch4Sm80ELb0ELb0ELb1ELb1ELb0ELb0ELb0ELb0ELi2ELi4ELi4ELi4ELb0EEENS1_21CollectiveEpilogueBwdISA_SB_SD_Li256ELb1ELb0ELi2EEENS1_19SingleTileSchedulerILb1ELb0ELb0ELi128EEEEEEEEEvNT_6ParamsE$_ZN4cute3eso3ESOILb0ELb0EJNS_5tupleIJiNS_1CILi512EEEEEENS2_IJiiEEENS3_ILi1024EEEEEC2ERKS5_RKS6_RKS7_) ;  /* 0xfffda9d000007944 */ /* 0x006fea0003c3ffff */
[----:B------:R2:W5:Y:S04]  /*2c890*/  LDL R5, [R1+0x760] ;  /* 0x0007600001057983 */ /* 0x0005680000100800 */
[----:B-1----:R2:W5:Y:S01]  /*2c8a0*/  LDL.64 R2, [R1+0x758] ;  /* 0x0007580001027983 */ /* 0x0025620000100a00 */
[----:B------:R-:W-:Y:S02]  /*2c8b0*/  MOV R59, R23 ;  /* 0x00000017003b7202 */ /* 0x000fe40000000f00 */
[----:B------:R-:W-:-:S02]  /*2c8c0*/  MOV R6, 0x2c8e0 ;  /* 0x0002c8e000067802 */ /* 0x000fc40000000f00 */
[----:B--2--5:R-:W-:Y:S05]  /*2c8d0*/  CALL.REL.NOINC `($_ZN7cutlass13device_kernelIN5flash19enable_sm80_to_sm89INS1_16FlashAttnBwdSm80INS1_25CollectiveMainloopBwdSm80ILi2ELi2EN4cute5tupleIJNS5_1CILi128EEES8_NS7_ILi64EEEEEENS_10bfloat16_tEfNS_4arch4Sm80ELb0ELb0ELb1ELb1ELb0ELb0ELb0ELb0ELi2ELi4ELi4ELi4ELb0EEENS1_21CollectiveEpilogueBwdISA_SB_SD_Li256ELb1ELb0ELi2EEENS1_19SingleTileSchedulerILb1ELb0ELb0ELi128EEEEEEEEEvNT_6ParamsE$_ZN4cute5tupleIJNS0_IJNS0_IJNS_1CILi2EEES2_EEES3_NS1_ILi8EEEEEENS0_IJNS0_IJiNS1_ILi512EEEEEENS0_IJiiEEENS1_ILi1024EEEEEEEEC2ERKS5_RKSA_) ;  /* 0xfffdf2d000007944 */ /* 0x024fea0003c3ffff */
[----:B------:R1:W5:Y:S04]  /*2c8e0*/  LDL R4, [R1+0x760] ;  /* 0x0007600001047983 */ /* 0x0003680000100800 */
[----:B------:R1:W5:Y:S01]  /*2c8f0*/  LDL.64 R2, [R1+0x758] ;  /* 0x0007580001027983 */ /* 0x0003620000100a00 */
[----:B------:R-:W-:Y:S01]  /*2c900*/  LOP3.LUT R6, R11, 0x180, RZ, 0xc0, !PT ;  /* 0x000001800b067812 */ /* 0x000fe200078ec0ff */
[----:B------:R-:W-:-:S02]  /*2c910*/  IMAD.MOV.U32 R59, RZ, RZ, R23 ;  /* 0x000000ffff3b7224 */ /* 0x000fc400078e0017 */
[----:B------:R-:W-:Y:S01]  /*2c920*/  IMAD.MOV.U32 R60, RZ, RZ, R15 ;  /* 0x000000ffff3c7224 */ /* 0x000fe200078e000f */
[----:B------:R-:W-:-:S04]  /*2c930*/  LEA.HI R6, R6, R45, RZ, 0x1d ;  /* 0x0000002d06067211 */ /* 0x000fc800078fe8ff */
[----:B------:R-:W-:Y:S02]  /*2c940*/  LEA.HI.SX32 R8, R13, R6, 0x1e ;  /* 0x000000060d087211 */ /* 0x000fe400078ff2ff */
[----:B------:R-:W-:-:S03]  /*2c950*/  MOV R6, 0x2c980 ;  /* 0x0002c98000067802 */ /* 0x000fc60000000f00 */
[----:B------:R1:W-:Y:S04]  /*2c960*/  STL [R1+0x11e0], R8 ;  /* 0x0011e00801007387 */ /* 0x0003e80000100800 */
[----:B-1---5:R-:W-:Y:S05]  /*2c970*/  CALL.REL.NOINC `($_ZN7cutlass13device_kernelIN5flash19enable_sm80_to_sm89INS1_16FlashAttnBwdSm80INS1_25CollectiveMainloopBwdSm80ILi2ELi2EN4cute5tupleIJNS5_1CILi128EEES8_NS7_ILi64EEEEEENS_10bfloat16_tEfNS_4arch4Sm80ELb0ELb0ELb1ELb1ELb0ELb0ELb0ELb0ELi2ELi4ELi4ELi4ELb0EEENS1_21CollectiveEpilogueBwdISA_SB_SD_Li256ELb1ELb0ELi2EEENS1_19SingleTileSchedulerILb1ELb0ELb0ELi128EEEEEEEEEvNT_6ParamsE$_ZN4cute3eso3ESOILb0ELb0EJNS_6LayoutINS_5tupleIJNS3_IJNS_1CILi2EEES5_EEES6_NS4_ILi8EEEEEENS3_IJNS3_IJiNS4_ILi512EEEEEENS3_IJiiEEENS4_ILi1024EEEEEEEEjEEC2ERKSE_RKj) ;  /* 0xfffdaca000007944 */ /* 0x022fea0003c3ffff */
[----:B------:R-:W2:Y:S04]  /*2c980*/  LDL.64 R16, [R1+0x760] ;  /* 0x0007600001107983 */ /* 0x000ea80000100a00 */
[----:B-1----:R1:W5:Y:S01]  /*2c990*/  LDL.64 R4, [R1+0x758] ;  /* 0x0007580001047983 */ /* 0x0023620000100a00 */
[----:B------:R-:W-:Y:S02]  /*2c9a0*/  MOV R9, R23 ;  /* 0x0000001700097202 */ /* 0x000fe40000000f00 */
[----:B------:R-:W-:Y:S01]  /*2c9b0*/  MOV R8, 0x2c9e0 ;  /* 0x0002c9e000087802 */ /* 0x000fe20000000f00 */
[----:B--2---:R-:W-:-:S04]  /*2c9c0*/  IMAD.WIDE.U32 R2, R17, 0x2, R48 ;  /* 0x0000000211027825 */ /* 0x004fc800078e0030 */
[----:B-1---5:R-:W-:Y:S05]  /*2c9d0*/  CALL.REL.NOINC `($_ZN7cutlass13device_kernelIN5flash19enable_sm80_to_sm89INS1_16FlashAttnBwdSm80INS1_25CollectiveMainloopBwdSm80ILi2ELi2EN4cute5tupleIJNS5_1CILi128EEES8_NS7_ILi64EEEEEENS_10bfloat16_tEfNS_4arch4Sm80ELb0ELb0ELb1ELb1ELb0ELb0ELb0ELb0ELi2ELi4ELi4ELi4ELb0EEENS1_21CollectiveEpilogueBwdISA_SB_SD_Li256ELb1ELb0ELi2EEENS1_19SingleTileSchedulerILb1ELb0ELb0ELi128EEEEEEEEEvNT_6ParamsE$_ZN4cute8smem_ptrIPN7cutlass10bfloat16_tEECI1NS_12iter_adaptorIS3_S4_EEES3_) ;  /* 0xfffdfad000007944 */ /* 0x022fea0003c3ffff */
[----:B-1----:R-:W2:Y:S01]  /*2c9e0*/  LDL.64 R2, [R1+0x758] ;  /* 0x0007580001027983 */ /* 0x002ea20000100a00 */
[----:B------:R-:W-:Y:S01]  /*2c9f0*/  IMAD.MOV.U32 R59, RZ, RZ, R23 ;  /* 0x000000ffff3b7224 */ /* 0x000fe200078e0017 */
[----:B------:R-:W-:-:S02]  /*2ca00*/  MOV R66, R22 ;  /* 0x0000001600427202 */ /* 0x000fc40000000f00 */
[----:B------:R-:W-:Y:S01]  /*2ca10*/  MOV R6, 0x2ca40 ;  /* 0x0002ca4000067802 */ /* 0x000fe20000000f00 */
[----:B--2---:R1:W-:Y:S04]  /*2ca20*/  STL.64 [R1+0x770], R2 ;  /* 0x0007700201007387 */ /* 0x0043e80000100a00 */
[----:B-1----:R-:W-:Y:S05]  /*2ca30*/  CALL.REL.NOINC `($_ZN7cutlass13device_kernelIN5flash19enable_sm80_to_sm89INS1_16FlashAttnBwdSm80INS1_25CollectiveMainloopBwdSm80ILi2ELi2EN4cute5tupleIJNS5_1CILi128EEES8_NS7_ILi64EEEEEENS_10bfloat16_tEfNS_4arch4Sm80ELb0ELb0ELb1ELb1ELb0ELb0ELb0ELb0ELi2ELi4ELi4ELi4ELb0EEENS1_21CollectiveEpilogueBwdISA_SB_SD_Li256ELb1ELb0ELi2EEENS1_19SingleTileSchedulerILb1ELb0ELb0ELi128EEEEEEEEEvNT_6ParamsE$_ZN4cute3eso3ESOILb0ELb0EJNS_6LayoutINS_5tupleIJNS3_IJNS_1CILi2EEES5_EEES6_NS4_ILi8EEEEEENS3_IJNS3_IJiNS4_ILi512EEEEEENS3_IJiiEEENS4_ILi1024EEEEEEEENS_10ViewEngineINS_8smem_ptrIPN7cutlass10bfloat16_tEEEEEEEC2ERKSE_RKSL_) ;  /* 0xfffdab5000007944 */ /* 0x002fea0003c3ffff */
[----:B-1----:R1:W5:Y:S04]  /*2ca40*/  LDL R5, [R1+0x75c] ;  /* 0x00075c0001057983 */ /* 0x0023680000100800 */
[----:B------:R1:W5:Y:S01]  /*2ca50*/  LDL R3, [R1+0x760] ;  /* 0x0007600001037983 */ /* 0x0003620000100800 */
[----:B------:R-:W-:-:S03]  /*2ca60*/  MOV R4, 0x2ca80 ;  /* 0x0002ca8000047802 */ /* 0x000fc60000000f00 */
[----:B-1---5:R-:W-:Y:S05]  /*2ca70*/  CALL.REL.NOINC `($_ZN7cutlass13device_kernelIN5flash19enable_sm80_to_sm89INS1_16FlashAttnBwdSm80INS1_25CollectiveMainloopBwdSm80ILi2ELi2EN4cute5tupleIJNS5_1CILi128EEES8_NS7_ILi64EEEEEENS_10bfloat16_tEfNS_4arch4Sm80ELb0ELb0ELb1ELb1ELb0ELb0ELb0ELb0ELi2ELi4ELi4ELi4ELb0EEENS1_21CollectiveEpilogueBwdISA_SB_SD_Li256ELb1ELb0ELi2EEENS1_19SingleTileSchedulerILb1ELb0ELb0ELi128EEEEEEEEEvNT_6ParamsE$_ZZN4cute4takeILi1ELi3ENS_5tupleIJNS1_IJiNS_1CILi512EEEEEENS1_IJiiEEENS2_ILi1024EEEEEEEEDaRKT1_ENKUlDpRKT_E_clIJS5_S6_EEEDaSE_) ;  /* 0xfffe117000007944 */ /* 0x022fea0003c3ffff */
[----:B------:R-:W-:Y:S02]  /*2ca80*/  MOV R4, 0x2caa0 ;  /* 0x0002caa000047802 */ /* 0x000fe40000000f00 */
[----:B-1---5:R-:W-:Y:S05]  /*2ca90*/  CALL.REL.NOINC `($_ZN7cutlass13device_kernelIN5flash19enable_sm80_to_sm89INS1_16FlashAttnBwdSm80INS1_25CollectiveMainloopBwdSm80ILi2ELi2EN4cute5tupleIJNS5_1CILi128EEES8_NS7_ILi64EEEEEENS_10bfloat16_tEfNS_4arch4Sm80ELb0ELb0ELb1ELb1ELb0ELb0ELb0ELb0ELi2ELi4ELi4ELi4ELb0EEENS1_21CollectiveEpilogueBwdISA_SB_SD_Li256ELb1ELb0ELi2EEENS1_19SingleTileSchedulerILb1ELb0ELb0ELi128EEEEEEEEEvNT_6ParamsE$_ZZN4cute16flatten_to_tupleINS_5tupleIJNS1_IJiiEEENS_1CILi1024EEEEEEEEDaRKT_ENKUlRKT_E_clIS2_EEDaSB_) ;  /* 0xfffe0c6000007944 */ /* 0x022fea0003c3ffff */
[----:B------:R1:W-:Y:S01]  /*2caa0*/  STL [R14], R2 ;  /* 0x000000020e007387 */ /* 0x0003e20000100800 */
[----:B------:R-:W-:Y:S02]  /*2cab0*/  MOV R59, R56 ;  /* 0x00000038003b7202 */ /* 0x000fe40000000f00 */
[----:B------:R-:W-:Y:S01]  /*2cac0*/  MOV R4, 0x2caf0 ;  /* 0x0002caf000047802 */ /* 0x000fe20000000f00 */
[----:B------:R1:W-:Y:S04]  /*2cad0*/  STL [R14+0x4], R3 ;  /* 0x000004030e007387 */ /* 0x0003e80000100800 */
[----:B-1----:R-:W-:Y:S05]  /*2cae0*/  CALL.REL.NOINC `($_ZN7cutlass13device_kernelIN5flash19enable_sm80_to_sm89INS1_16FlashAttnBwdSm80INS1_25CollectiveMainloopBwdSm80ILi2ELi2EN4cute5tupleIJNS5_1CILi128EEES8_NS7_ILi64EEEEEENS_10bfloat16_tEfNS_4arch4Sm80ELb0ELb0ELb1ELb1ELb0ELb0ELb0ELb0ELi2ELi4ELi4ELi4ELb0EEENS1_21CollectiveEpilogueBwdISA_SB_SD_Li256ELb1ELb0ELi2EEENS1_19SingleTileSchedulerILb1ELb0ELb0ELi128EEEEEEEEEvNT_6ParamsE$_ZZN4cute12filter_tupleINS_5tupleIJNS1_IJiiEEENS_1CILi1024EEEEEEZNS_16flatten_to_tupleIS5_EEDaRKT_EUlRKT_E_EEDaS9_OT0_ENKUlDpSC_E_clIJS2_NS1_IJS4_EEEEEEDaSG_) ;  /* 0xfffdfcd000007944 */ /* 0x002fea0003c3ffff */
        /* <DEDUP_REMOVED lines=25> */
[----:B-1----:R2:W5:Y:S01]  /*2cc80*/  LD.E R3, [R10.64] ;  /* 0x000000040a037980 */ /* 0x002562000c101900 */
[----:B------:R-:W-:-:S03]  /*2cc90*/  MOV R4, 0x2ccb0 ;  /* 0x0002ccb000047802 */ /* 0x000fc60000000f00 */
[----:B--2--5:R-:W-:Y:S05]  /*2cca0*/  CALL.REL.NOINC `($_ZN7cutlass13device_kernelIN5flash19enable_sm80_to_sm89INS1_16FlashAttnBwdSm80INS1_25CollectiveMainloopBwdSm80ILi2ELi2EN4cute5tupleIJNS5_1CILi128EEES8_NS7_ILi64EEEEEENS_10bfloat16_tEfNS_4arch4Sm80ELb0ELb0ELb1ELb1ELb0ELb0ELb0ELb0ELi2ELi4ELi4ELi4ELb0EEENS1_21CollectiveEpilogueBwdISA_SB_SD_Li256ELb1ELb0ELi2EEENS1_19SingleTileSchedulerILb1ELb0ELb0ELi128EEEEEEEEEvNT_6ParamsE$_ZZN4cute5sliceINS_5tupleIJNS_10UnderscoreES2_S2_iEEENS1_IJNS1_IJNS_1CILi1EEENS4_ILi0EEEEEEiNS4_ILi1024EEENS4_ILi8192EEEEEEEEDaRKT_RKT0_ENKUlRKT_RKT0_E_clIS2_iEEDaSJ_SM_) ;  /* 0xfffe110000007944 */ /* 0x024fea0003c3ffff */
[----:B------:R-:W-:Y:S02]  /*2ccb0*/  MOV R4, 0x2ccd0 ;  /* 0x0002ccd000047802 */ /* 0x000fe40000000f00 */
[----:B-1---5:R-:W-:Y:S05]  /*2ccc0*/  CALL.REL.NOINC `($_ZN7cutlass13device_kernelIN5flash19enable_sm80_to_sm89INS1_16FlashAttnBwdSm80INS1_25CollectiveMainloopBwdSm80ILi2ELi2EN4cute5tupleIJNS5_1CILi128EEES8_NS7_ILi64EEEEEENS_10bfloat16_tEfNS_4arch4Sm80ELb0ELb0ELb1ELb1ELb0ELb0ELb0ELb0ELi2ELi4ELi4ELi4ELb0EEENS1_21CollectiveEpilogueBwdISA_SB_SD_Li256ELb1ELb0ELi2EEENS1_19SingleTileSchedulerILb1ELb0ELb0ELi128EEEEEEEEEvNT_6ParamsE$_ZZN4cute12filter_tupleINS_5tupleIJNS_10UnderscoreES2_S2_iEEENS1_IJNS1_IJNS_1CILi1EEENS4_ILi0EEEEEEiNS4_ILi1024EEENS4_ILi8192EEEEEEZNS_5sliceIS3_SA_EEDaRKT_RKT0_EUlRKT_RKT0_E_EEDaSE_SH_OT1_ENKUlDpSK_E_clIJNS1_IJS7_EEENS1_IJiEEENS1_IJS8_EEENS1_IJEEEEEEDaSR_) ;  /* 0xfffdfd4000007944 */ /* 0x022fea0003c3ffff */
[----:B------:R-:W-:Y:S02]  /*2ccd0*/  MOV R4, 0x2ccf0 ;  /* 0x0002ccf000047802 */ /* 0x000fe40000000f00 */
[----:B-1---5:R-:W-:Y:S05]  /*2cce0*/  CALL.REL.NOINC `($_ZN7cutlass13device_kernelIN5flash19enable_sm80_to_sm89INS1_16FlashAttnBwdSm80INS1_25CollectiveMainloopBwdSm80ILi2ELi2EN4cute5tupleIJNS5_1CILi128EEES8_NS7_ILi64EEEEEENS_10bfloat16_tEfNS_4arch4Sm80ELb0ELb0ELb1ELb1ELb0ELb0ELb0ELb0ELi2ELi4ELi4ELi4ELb0EEENS1_21CollectiveEpilogueBwdISA_SB_SD_Li256ELb1ELb0ELi2EEENS1_19SingleTileSchedulerILb1ELb0ELb0ELi128EEEEEEEEEvNT_6ParamsE$_ZN4cute5tupleIJNS0_IJNS0_IJNS_1CILi8EEENS1_ILi1EEEEEENS1_ILi2EEES2_EEENS0_IJNS0_IJS3_NS1_ILi0EEEEEEiNS1_ILi1024EEEEEEEEC2ERKS6_RKSA_) ;  /* 0xfffdf07000007944 */ /* 0x022fea0003c3ffff */
[----:B------:R1:W5:Y:S01]  /*2ccf0*/  LDL R2, [R1+0x758] ;  /* 0x0007580001027983 */ /* 0x0003620000100800 */
[----:B------:R-:W-:Y:S02]  /*2cd00*/  SHF.L.U32 R6, R5, 0xd, RZ ;  /* 0x0000000d05067819 */ /* 0x000fe400000006ff */
[----:B------:R-:W-:-:S03]  /*2cd10*/  MOV R4, 0x2cd40 ;  /* 0x0002cd4000047802 */ /* 0x000fc60000000f00 */
[----:B------:R1:W-:Y:S04]  /*2cd20*/  STL [R1+0x11e0], R6 ;  /* 0x0011e00601007387 */ /* 0x0003e80000100800 */
[----:B-1---5:R-:W-:Y:S05]  /*2cd30*/  CALL.REL.NOINC `($_ZN7cutlass13device_kernelIN5flash19enable_sm80_to_sm89INS1_16FlashAttnBwdSm80INS1_25CollectiveMainloopBwdSm80ILi2ELi2EN4cute5tupleIJNS5_1CILi128EEES8_NS7_ILi64EEEEEENS_10bfloat16_tEfNS_4arch4Sm80ELb0ELb0ELb1ELb1ELb0ELb0ELb0ELb0ELi2ELi4ELi4ELi4ELb0EEENS1_21CollectiveEpilogueBwdISA_SB_SD_Li256ELb1ELb0ELi2EEENS1_19SingleTileSchedulerILb1ELb0ELb0ELi128EEEEEEEEEvNT_6ParamsE$_ZN4cute3eso3ESOILb0ELb0EJNS_6LayoutINS_5tupleIJNS3_IJNS_1CILi8EEENS4_ILi1EEEEEENS4_ILi2EEES5_EEENS3_IJNS3_IJS6_NS4_ILi0EEEEEEiNS4_ILi1024EEEEEEEEiEEC2ERKSE_RKi) ;  /* 0xfffdae9000007944 */ /* 0x022fea0003c3ffff */
[----:B------:R-:W-:Y:S01]  /*2cd40*/  ULDC.64 UR4, c[0x0][0x118] ;  /* 0x0000460000047ab9 */ /* 0x000fe20000000a00 */
[----:B-1----:R-:W2:Y:S04]  /*2cd50*/  LDL.64 R4, [R1+0x758] ;  /* 0x0007580001047983 */ /* 0x002ea80000100a00 */
[----:B------:R-:W2:Y:S01]  /*2cd60*/  LD.E.64 R2, [R10.64+0x8] ;  /* 0x000008040a027980 */ /* 0x000ea2000c101b00 */
[----:B------:R-:W-:Y:S02]  /*2cd70*/  MOV R9, R23 ;  /* 0x0000001700097202 */ /* 0x000fe40000000f00 */
[----:B------:R-:W-:Y:S01]  /*2cd80*/  MOV R8, 0x2cdb0 ;  /* 0x0002cdb000087802 */ /* 0x000fe20000000f00 */
[----:B--2---:R-:W-:-:S04]  /*2cd90*/  IMAD.WIDE R2, R5, 0x2, R2 ;  /* 0x0000000205027825 */ /* 0x004fc800078e0202 */
[----:B------:R-:W-:Y:S05]  /*2cda0*/  CALL.REL.NOINC `($_ZN7cutlass13device_kernelIN5flash19enable_sm80_to_sm89INS1_16FlashAttnBwdSm80INS1_25CollectiveMainloopBwdSm80ILi2ELi2EN4cute5tupleIJNS5_1CILi128EEES8_NS7_ILi64EEEEEENS_10bfloat16_tEfNS_4arch4Sm80ELb0ELb0ELb1ELb1ELb0ELb0ELb0ELb0ELi2ELi4ELi4ELi4ELb0EEENS1_21CollectiveEpilogueBwdISA_SB_SD_Li256ELb1ELb0ELi2EEENS1_19SingleTileSchedulerILb1ELb0ELb0ELi128EEEEEEEEEvNT_6ParamsE$_ZN4cute8smem_ptrIPN7cutlass10bfloat16_tEECI1NS_12iter_adaptorIS3_S4_EEES3_) ;  /* 0xfffdf70000007944 */ /* 0x000fea0003c3ffff */
[----:B-1----:R-:W2:Y:S01]  /*2cdb0*/  LDL.64 R2, [R1+0x758] ;  /* 0x0007580001027983 */ /* 0x002ea20000100a00 */
[----:B------:R-:W-:-:S02]  /*2cdc0*/  MOV R6, R4 ;  /* 0x0000000400067202 */ /* 0x000fc40000000f00 */
[----:B------:R-:W-:Y:S01]  /*2cdd0*/  MOV R4, 0x2ce00 ;  /* 0x0002ce0000047802 */ /* 0x000fe20000000f00 */
[----:B--2---:R1:W-:Y:S04]  /*2cde0*/  STL.64 [R1+0x770], R2 ;  /* 0x0007700201007387 */ /* 0x0043e80000100a00 */
[----:B-1----:R-:W-:Y:S05]  /*2cdf0*/  CALL.REL.NOINC `($_ZN7cutlass13device_kernelIN5flash19enable_sm80_to_sm89INS1_16FlashAttnBwdSm80INS1_25CollectiveMainloopBwdSm80ILi2ELi2EN4cute5tupleIJNS5_1CILi128EEES8_NS7_ILi64EEEEEENS_10bfloat16_tEfNS_4arch4Sm80ELb0ELb0ELb1ELb1ELb0ELb0ELb0ELb0ELi2ELi4ELi4ELi4ELb0EEENS1_21CollectiveEpilogueBwdISA_SB_SD_Li256ELb1ELb0ELi2EEENS1_19SingleTileSchedulerILb1ELb0ELb0ELi128EEEEEEEEEvNT_6ParamsE$_ZN4cute3eso3ESOILb0ELb0EJNS_6LayoutINS_5tupleIJNS3_IJNS_1CILi8EEENS4_ILi1EEEEEENS4_ILi2EEES5_EEENS3_IJNS3_IJS6_NS4_ILi0EEEEEEiNS4_ILi1024EEEEEEEENS_10ViewEngineINS_8smem_ptrIPN7cutlass10bfloat16_tEEEEEEEC2ERKSE_RKSL_) ;  /* 0xfffdad6000007944 */ /* 0x002fea0003c3ffff */
[----:B-1----:R-:W2:Y:S01]  /*2ce00*/  LDL.64 R2, [R24+0xe0] ;  /* 0x0000e00018027983 */ /* 0x002ea20000100a00 */
[----:B------:R-:W-:-:S03]  /*2ce10*/  ULDC.64 UR4, c[0x0][0x118] ;  /* 0x0000460000047ab9 */ /* 0x000fc60000000a00 */
[----:B------:R1:W5:Y:S04]  /*2ce20*/  LDL R41, [R1+0x758] ;  /* 0x0007580001297983 */ /* 0x0003680000100800 */
[----:B------:R1:W5:Y:S04]  /*2ce30*/  LDL.64 R54, [R1+0x760] ;  /* 0x0007600001367983 */ /* 0x0003680000100a00 */
[----:B------:R1:W5:Y:S04]  /*2ce40*/  LDL.64 R10, [R24+0xc8] ;  /* 0x0000c800180a7983 */ /* 0x0003680000100a00 */
[----:B--2---:R-:W5:Y:S01]  /*2ce50*/  LD.E.64 R2, [R2.64] ;  /* 0x0000000402027980 */ /* 0x004f62000c101b00 */
[----:B------:R-:W-:-:S03]  /*2ce60*/  MOV R6, 0x2ce80 ;  /* 0x0002ce8000067802 */ /* 0x000fc60000000f00 */
[----:B-1---5:R-:W-:Y:S05]  /*2ce70*/  CALL.REL.NOINC `($_ZN7cutlass13device_kernelIN5flash19enable_sm80_to_sm89INS1_16FlashAttnBwdSm80INS1_25CollectiveMainloopBwdSm80ILi2ELi2EN4cute5tupleIJNS5_1CILi128EEES8_NS7_ILi64EEEEEENS_10bfloat16_tEfNS_4arch4Sm80ELb0ELb0ELb1ELb1ELb0ELb0ELb0ELb0ELi2ELi4ELi4ELi4ELb0EEENS1_21CollectiveEpilogueBwdISA_SB_SD_Li256ELb1ELb0ELi2EEENS1_19SingleTileSchedulerILb1ELb0ELb0ELi128EEEEEEEEEvNT_6ParamsE$_ZN4cute3eso3ESOILb1ELb0EJNS_14ComposedLayoutINS_7SwizzleILi3ELi3ELi3EEENS_1CILi0EEENS_6LayoutINS_5tupleIJNS8_IJNS8_IJNS5_ILi4EEENS5_ILi8EEEEEENS8_IJS9_NS5_ILi1EEEEEEEEENS8_IJNS8_IJNS5_ILi2EEESF_SF_EEENS8_IJSF_SA_EEEEEEEEENS8_IJNS8_IJNS8_IJNS5_ILi128EEESC_EEENS8_IJNS5_ILi16EEES6_EEEEEENS8_IJNS8_IJNS5_ILi64EEESA_NS5_ILi512EEEEEENS8_IJNS5_ILi8192EEENS5_ILi1024EEEEEEEEEEEEEEEENS_10ViewEngineINS_8smem_ptrIPN7cutlass10bfloat16_tEEEEEEEC2ERKSY_RKS15_) ;  /* 0xfffdbbf000007944 */ /* 0x022fea0003c3ffff */
        /* <DEDUP_REMOVED lines=29> */
[----:B-12--5:R-:W-:Y:S05]  /*2d050*/  CALL.REL.NOINC `($_ZN7cutlass13device_kernelIN5flash19enable_sm80_to_sm89INS1_16FlashAttnBwdSm80INS1_25CollectiveMainloopBwdSm80ILi2ELi2EN4cute5tupleIJNS5_1CILi128EEES8_NS7_ILi64EEEEEENS_10bfloat16_tEfNS_4arch4Sm80ELb0ELb0ELb1ELb1ELb0ELb0ELb0ELb0ELi2ELi4ELi4ELi4ELb0EEENS1_21CollectiveEpilogueBwdISA_SB_SD_Li256ELb1ELb0ELi2EEENS1_19SingleTileSchedulerILb1ELb0ELb0ELi128EEEEEEEEEvNT_6ParamsE$_ZZN4cute7idx2crdINS_5tupleIJiiNS_1CILi0EEEEEENS1_IJNS1_IJNS2_ILi4EEENS2_ILi8EEEEEES5_NS2_ILi1EEEEEEEEDaRKT_RKT0_ENKUlRKT_RKT0_E_clIiS7_EEDaSI_SL_) ;  /* 0xfffe38b000007944 */ /* 0x026fea0003c3ffff */
[----:B------:R-:W-:Y:S02]  /*2d060*/  MOV R2, 0x2d080 ;  /* 0x0002d08000027802 */ /* 0x000fe40000000f00 */
[----:B-1----:R-:W-:Y:S05]  /*2d070*/  CALL.REL.NOINC `($_ZN7cutlass13device_kernelIN5flash19enable_sm80_to_sm89INS1_16FlashAttnBwdSm80INS1_25CollectiveMainloopBwdSm80ILi2ELi2EN4cute5tupleIJNS5_1CILi128EEES8_NS7_ILi64EEEEEENS_10bfloat16_tEfNS_4arch4Sm80ELb0ELb0ELb1ELb1ELb0ELb0ELb0ELb0ELi2ELi4ELi4ELi4ELb0EEENS1_21CollectiveEpilogueBwdISA_SB_SD_Li256ELb1ELb0ELi2EEENS1_19SingleTileSchedulerILb1ELb0ELb0ELi128EEEEEEEEEvNT_6ParamsE$_ZZN4cute7idx2crdINS_5tupleIJiiNS_1CILi0EEEEEENS1_IJNS1_IJNS2_ILi4EEENS2_ILi8EEEEEES5_NS2_ILi1EEEEEEEEDaRKT_RKT0_ENKUlRKT_RKT0_E_clIiS5_EEDaSI_SL_) ;  /* 0xfffe386000007944 */ /* 0x002fea0003c3ffff */
[----:B------:R1:W-:Y:S01]  /*2d080*/  STL [R14], R6 ;  /* 0x000000060e007387 */ /* 0x0003e20000100800 */
[----:B------:R-:W-:Y:S02]  /*2d090*/  MOV R2, R56 ;  /* 0x0000003800027202 */ /* 0x000fe40000000f00 */
[----:B------:R-:W-:-:S02]  /*2d0a0*/  MOV R70, 0x2d0c0 ;  /* 0x0002d0c000467802 */ /* 0x000fc40000000f00 */
[----:B-1----:R-:W-:Y:S05]  /*2d0b0*/  CALL.REL.NOINC `($_ZN7cutlass13device_kernelIN5flash19enable_sm80_to_sm89INS1_16FlashAttnBwdSm80INS1_25CollectiveMainloopBwdSm80ILi2ELi2EN4cute5tupleIJNS5_1CILi128EEES8_NS7_ILi64EEEEEENS_10bfloat16_tEfNS_4arch4Sm80ELb0ELb0ELb1ELb1ELb0ELb0ELb0ELb0ELi2ELi4ELi4ELi4ELb0EEENS1_21CollectiveEpilogueBwdISA_SB_SD_Li256ELb1ELb0ELi2EEENS1_19SingleTileSchedulerILb1ELb0ELb0ELi128EEEEEEEEEvNT_6ParamsE$_ZZN4cute9transformINS_5tupleIJiiNS_1CILi0EEEEEENS1_IJNS1_IJNS2_ILi4EEENS2_ILi8EEEEEES5_NS2_ILi1EEEEEEZNS_7idx2crdIS4_S9_EEDaRKT_RKT0_EUlRKT_RKT0_E_EEDaSD_SG_OT1_ENKUlDpSJ_E_clIJNS1_IJiiEEEiS3_EEEDaSQ_) ;  /* 0xfffe3fc000007944 */ /* 0x002fea0003c3ffff */
[----:B------:R-:W-:Y:S02]  /*2d0c0*/  MOV R6, 0x2d0e0 ;  /* 0x0002d0e000067802 */ /* 0x000fe40000000f00 */
[----:B--2--5:R-:W-:Y:S05]  /*2d0d0*/  CALL.REL.NOINC `($_ZN7cutlass13device_kernelIN5flash19enable_sm80_to_sm89INS1_16FlashAttnBwdSm80INS1_25CollectiveMainloopBwdSm80ILi2ELi2EN4cute5tupleIJNS5_1CILi128EEES8_NS7_ILi64EEEEEENS_10bfloat16_tEfNS_4arch4Sm80ELb0ELb0ELb1ELb1ELb0ELb0ELb0ELb0ELi2ELi4ELi4ELi4ELb0EEENS1_21CollectiveEpilogueBwdISA_SB_SD_Li256ELb1ELb0ELi2EEENS1_19SingleTileSchedulerILb1ELb0ELb0ELi128EEEEEEEEEvNT_6ParamsE$_ZZN4cute13to_mixed_bitsINS_5tupleIJNS1_IJNS_1CILi4EEENS2_ILi8EEEEEES3_NS2_ILi1EEEEEENS1_IJNS1_IJNS2_ILi128EEENS2_ILi0EEEEEENS2_ILi16EEES9_EEENS1_IJNS1_IJiiEEEiS9_EEEEEDaRKT_RKT0_RKT1_ENKUlRKT_RKT0_RKT1_E_clIS5_SA_SD_EEDaSQ_ST_SW_) ;  /* 0xfffe02e000007944 */ /* 0x024fea0003c3ffff */
[----:B------:R-:W-:Y:S02]  /*2d0e0*/  MOV R6, 0x2d100 ;  /* 0x0002d10000067802 */ /* 0x000fe40000000f00 */
[----:B------:R-:W-:Y:S05]  /*2d0f0*/  CALL.REL.NOINC `($_ZN7cutlass13device_kernelIN5flash19enable_sm80_to_sm89INS1_16FlashAttnBwdSm80INS1_25CollectiveMainloopBwdSm80ILi2ELi2EN4cute5tupleIJNS5_1CILi128EEES8_NS7_ILi64EEEEEENS_10bfloat16_tEfNS_4arch4Sm80ELb0ELb0ELb1ELb1ELb0ELb0ELb0ELb0ELi2ELi4ELi4ELi4ELb0EEENS1_21CollectiveEpilogueBwdISA_SB_SD_Li256ELb1ELb0ELi2EEENS1_19SingleTileSchedulerILb1ELb0ELb0ELi128EEEEEEEEEvNT_6ParamsE$_ZZN4cute13to_mixed_bitsINS_5tupleIJNS1_IJNS_1CILi4EEENS2_ILi8EEEEEES3_NS2_ILi1EEEEEENS1_IJNS1_IJNS2_ILi128EEENS2_ILi0EEEEEENS2_ILi16EEES9_EEENS1_IJNS1_IJiiEEEiS9_EEEEEDaRKT_RKT0_RKT1_ENKUlRKT_RKT0_RKT1_E_clIS3_SB_iEEDaSQ_ST_SW_) ;  /* 0xfffe027000007944 */ /* 0x000fea0003c3ffff */
[----:B------:R-:W-:Y:S02]  /*2d100*/  MOV R5, R2 ;  /* 0x0000000200057202 */ /* 0x000fe40000000f00 */
[----:B------:R-:W-:-:S02]  /*2d110*/  MOV R2, 0x2d130 ;  /* 0x0002d13000027802 */ /* 0x000fc40000000f00 */
[----:B------:R-:W-:Y:S05]  /*2d120*/  CALL.REL.NOINC `($_ZN7cutlass13device_kernelIN5flash19enable_sm80_to_sm89INS1_16FlashAttnBwdSm80INS1_25CollectiveMainloopBwdSm80ILi2ELi2EN4cute5tupleIJNS5_1CILi128EEES8_NS7_ILi64EEEEEENS_10bfloat16_tEfNS_4arch4Sm80ELb0ELb0ELb1ELb1ELb0ELb0ELb0ELb0ELi2ELi4ELi4ELi4ELb0EEENS1_21CollectiveEpilogueBwdISA_SB_SD_Li256ELb1ELb0ELi2EEENS1_19SingleTileSchedulerILb1ELb0ELb0ELi128EEEEEEEEEvNT_6ParamsE$_ZZN4cute13to_mixed_bitsINS_5tupleIJNS1_IJNS_1CILi4EEENS2_ILi8EEEEEES3_NS2_ILi1EEEEEENS1_IJNS1_IJNS2_ILi128EEENS2_ILi0EEEEEENS2_ILi16EEES9_EEENS1_IJNS1_IJiiEEEiS9_EEEEEDaRKT_RKT0_RKT1_ENKUlDpRKT_E_clIJNS_9MixedBitsILj0ELj384EEENSU_ILj0ELj48EEENS2_ILj0EEEEEEDaSR_) ;  /* 0xfffe01f000007944 */ /* 0x000fea0003c3ffff */
[----:B------:R-:W-:Y:S02]  /*2d130*/  SHF.R.S32.HI R5, RZ, 0x1f, R4 ;  /* 0x0000001fff057819 */ /* 0x000fe40000011404 */
[----:B------:R-:W-:-:S02]  /*2d140*/  LOP3.LUT R3, R3, 0x1b0, RZ, 0xc0, !PT ;  /* 0x000001b003037812 */ /* 0x000fc400078ec0ff */
[----:B------:R-:W-:Y:S02]  /*2d150*/  LEA.HI R5, R5, R4, RZ, 0x2 ;  /* 0x0000000405057211 */ /* 0x000fe400078f10ff */
[----:B------:R-:W-:Y:S02]  /*2d160*/  MOV R4, 0x2d1a0 ;  /* 0x0002d1a000047802 */ /* 0x000fe40000000f00 */
[----:B------:R-:W-:-:S05]  /*2d170*/  SHF.R.S32.HI R2, RZ, 0x2, R5 ;  /* 0x00000002ff027819 */ /* 0x000fca0000011405 */
[----:B------:R1:W-:Y:S02]  /*2d180*/  STL [R1+0x77c], R2 ;  /* 0x00077c0201007387 */ /* 0x0003e40000100800 */
[----:B-1----:R-:W-:Y:S05]  /*2d190*/  CALL.REL.NOINC `($_ZN7cutlass13device_kernelIN5flash19enable_sm80_to_sm89INS1_16FlashAttnBwdSm80INS1_25CollectiveMainloopBwdSm80ILi2ELi2EN4cute5tupleIJNS5_1CILi128EEES8_NS7_ILi64EEEEEENS_10bfloat16_tEfNS_4arch4Sm80ELb0ELb0ELb1ELb1ELb0ELb0ELb0ELb0ELi2ELi4ELi4ELi4ELb0EEENS1_21CollectiveEpilogueBwdISA_SB_SD_Li256ELb1ELb0ELi2EEENS1_19SingleTileSchedulerILb1ELb0ELb0ELi128EEEEEEEEEvNT_6ParamsE$_ZN4cute5tupleIJNS_7SwizzleILi3ELi3ELi3EEENS_9MixedBitsILj0ELj432EEENS_6LayoutINS0_IJNS0_IJNS_1CILi2EEES7_S7_EEES7_NS6_ILi8EEEEEENS0_IJNS0_IJNS6_ILi64EEES9_NS6_ILi512EEEEEENS6_ILi8192EEENS6_ILi1024EEEEEEEEEEC2ERKS2_RKS4_RKSH_) ;  /* 0xfffdf0f000007944 */ /* 0x002fea0003c3ffff */
[----:B-1----:R1:W5:Y:S01]  /*2d1a0*/  LDL R2, [R1+0x758] ;  /* 0x0007580001027983 */ /* 0x0023620000100800 */
[----:B------:R-:W-:-:S03]  /*2d1b0*/  MOV R4, 0x2d1d0 ;  /* 0x0002d1d000047802 */ /* 0x000fc60000000f00 */
[----:B-1---5:R-:W-:Y:S05]  /*2d1c0*/  CALL.REL.NOINC `($_ZN7cutlass13device_kernelIN5flash19enable_sm80_to_sm89INS1_16FlashAttnBwdSm80INS1_25CollectiveMainloopBwdSm80ILi2ELi2EN4cute5tupleIJNS5_1CILi128EEES8_NS7_ILi64EEEEEENS_10bfloat16_tEfNS_4arch4Sm80ELb0ELb0ELb1ELb1ELb0ELb0ELb0ELb0ELi2ELi4ELi4ELi4ELb0EEENS1_21CollectiveEpilogueBwdISA_SB_SD_Li256ELb1ELb0ELi2EEENS1_19SingleTileSchedulerILb1ELb0ELb0ELi128EEEEEEEEEvNT_6ParamsE$_ZN4cute3eso3ESOILb0ELb0EJNS_14ComposedLayoutINS_7SwizzleILi3ELi3ELi3EEENS_9MixedBitsILj0ELj432EEENS_6LayoutINS_5tupleIJNS8_IJNS_1CILi2EEESA_SA_EEESA_NS9_ILi8EEEEEENS8_IJNS8_IJNS9_ILi64EEESC_NS9_ILi512EEEEEENS9_ILi8192EEENS9_ILi1024EEEEEEEEEEiEEC2ERKSL_RKi) ;  /* 0xfffd9de000007944 */ /* 0x022fea0003c3ffff */
[----:B-1----:R-:W2:Y:S01]  /*2d1d0*/  LDL.64 R4, [R1+0x758] ;  /* 0x0007580001047983 */ /* 0x002ea20000100a00 */
[----:B------:R-:W-:Y:S02]  /*2d1e0*/  MOV R9, R23 ;  /* 0x0000001700097202 */ /* 0x000fe40000000f00 */
[----:B------:R-:W-:Y:S01]  /*2d1f0*/  MOV R8, 0x2d220 ;  /* 0x0002d22000087802 */ /* 0x000fe20000000f00 */
[----:B--2---:R-:W-:-:S04]  /*2d200*/  IMAD.WIDE R2, R5, 0x2, R16 ;  /* 0x0000000205027825 */ /* 0x004fc800078e0210 */
[----:B------:R-:W-:Y:S05]  /*2d210*/  CALL.REL.NOINC `($_ZN7cutlass13device_kernelIN5flash19enable_sm80_to_sm89INS1_16FlashAttnBwdSm80INS1_25CollectiveMainloopBwdSm80ILi2ELi2EN4cute5tupleIJNS5_1CILi128EEES8_NS7_ILi64EEEEEENS_10bfloat16_tEfNS_4arch4Sm80ELb0ELb0ELb1ELb1ELb0ELb0ELb0ELb0ELi2ELi4ELi4ELi4ELb0EEENS1_21CollectiveEpilogueBwdISA_SB_SD_Li256ELb1ELb0ELi2EEENS1_19SingleTileSchedulerILb1ELb0ELb0ELi128EEEEEEEEEvNT_6ParamsE$_ZN4cute8smem_ptrIPN7cutlass10bfloat16_tEECI1NS_12iter_adaptorIS3_S4_EEES3_) ;  /* 0xfffdf29000007944 */ /* 0x000fea0003c3ffff */
[----:B-1----:R-:W2:Y:S01]  /*2d220*/  LDL.64 R2, [R1+0x758] ;  /* 0x0007580001027983 */ /* 0x002ea20000100a00 */
[----:B------:R-:W-:Y:S02]  /*2d230*/  MOV R6, R4 ;  /* 0x0000000400067202 */ /* 0x000fe40000000f00 */
[----:B------:R-:W-:Y:S01]  /*2d240*/  MOV R4, 0x2d270 ;  /* 0x0002d27000047802 */ /* 0x000fe20000000f00 */
[----:B--2---:R1:W-:Y:S04]  /*2d250*/  STL.64 [R1+0x770], R2 ;  /* 0x0007700201007387 */ /* 0x0043e80000100a00 */
[----:B-1----:R-:W-:Y:S05]  /*2d260*/  CALL.REL.NOINC `($_ZN7cutlass13device_kernelIN5flash19enable_sm80_to_sm89INS1_16FlashAttnBwdSm80INS1_25CollectiveMainloopBwdSm80ILi2ELi2EN4cute5tupleIJNS5_1CILi128EEES8_NS7_ILi64EEEEEENS_10bfloat16_tEfNS_4arch4Sm80ELb0ELb0ELb1ELb1ELb0ELb0ELb0ELb0ELi2ELi4ELi4ELi4ELb0EEENS1_21CollectiveEpilogueBwdISA_SB_SD_Li256ELb1ELb0ELi2EEENS1_19SingleTileSchedulerILb1ELb0ELb0ELi128EEEEEEEEEvNT_6ParamsE$_ZN4cute3eso3ESOILb0ELb0EJNS_14ComposedLayoutINS_7SwizzleILi3ELi3ELi3EEENS_9MixedBitsILj0ELj432EEENS_6LayoutINS_5tupleIJNS8_IJNS_1CILi2EEESA_SA_EEESA_NS9_ILi8EEEEEENS8_IJNS8_IJNS9_ILi64EEESC_NS9_ILi512EEEEEENS9_ILi8192EEENS9_ILi1024EEEEEEEEEENS_10ViewEngineINS_8smem_ptrIPN7cutlass10bfloat16_tEEEEEEEC2ERKSL_RKSS_) ;  /* 0xfffd9cd000007944 */ /* 0x002fea0003c3ffff */
        /* <DEDUP_REMOVED lines=23> */
[----:B--2--5:R-:W-:Y:S05]  /*2d3e0*/  CALL.REL.NOINC `($_ZN7cutlass13device_kernelIN5flash19enable_sm80_to_sm89INS1_16FlashAttnBwdSm80INS1_25CollectiveMainloopBwdSm80ILi2ELi2EN4cute5tupleIJNS5_1CILi128EEES8_NS7_ILi64EEEEEENS_10bfloat16_tEfNS_4arch4Sm80ELb0ELb0ELb1ELb1ELb0ELb0ELb0ELb0ELi2ELi4ELi4ELi4ELb0EEENS1_21CollectiveEpilogueBwdISA_SB_SD_Li256ELb1ELb0ELi2EEENS1_19SingleTileSchedulerILb1ELb0ELb0ELi128EEEEEEEEEvNT_6ParamsE$_ZN4cute3eso3ESOILb1ELb0EJNS_6LayoutINS_5tupleIJNS3_IJNS_1CILi8EEENS4_ILi1EEEEEENS4_ILi2EEES5_EEENS3_IJNS3_IJS6_NS4_ILi0EEEEEENS4_ILi64EEES5_EEEEENS_10ViewEngineIPN7cutlass10bfloat16_tEEEEEC2ERKSE_RKSJ_) ;  /* 0xfffde2e000007944 */ /* 0x024fea0003c3ffff */
[----:B------:R2:W5:Y:S01]  /*2d3f0*/  LDL.64 R50, [R1+0x758] ;  /* 0x0007580001327983 */ /* 0x0005620000100a00 */
[----:B-1----:R-:W-:Y:S01]  /*2d400*/  IMAD.MOV.U32 R6, RZ, RZ, R46 ;  /* 0x000000ffff067224 */ /* 0x002fe200078e002e */
[----:B------:R-:W-:Y:S01]  /*2d410*/  MOV R3, R47 ;  /* 0x0000002f00037202 */ /* 0x000fe20000000f00 */
[----:B------:R-:W-:Y:S01]  /*2d420*/  IMAD.MOV.U32 R66, RZ, RZ, R23 ;  /* 0x000000ffff427224 */ /* 0x000fe200078e0017 */
[----:B------:R-:W-:Y:S02]  /*2d430*/  MOV R4, 0x2d450 ;  /* 0x0002d45000047802 */ /* 0x000fe40000000f00 */
[----:B--2--5:R-:W-:Y:S05]  /*2d440*/  CALL.REL.NOINC `($_ZN7cutlass13device_kernelIN5flash19enable_sm80_to_sm89INS1_16FlashAttnBwdSm80INS1_25CollectiveMainloopBwdSm80ILi2ELi2EN4cute5tupleIJNS5_1CILi128EEES8_NS7_ILi64EEEEEENS_10bfloat16_tEfNS_4arch4Sm80ELb0ELb0ELb1ELb1ELb0ELb0ELb0ELb0ELi2ELi4ELi4ELi4ELb0EEENS1_21CollectiveEpilogueBwdISA_SB_SD_Li256ELb1ELb0ELi2EEENS1_19SingleTileSchedulerILb1ELb0ELb0ELi128EEEEEEEEEvNT_6ParamsE$_ZN4cute3eso3ESOILb1ELb0EJNS_6LayoutINS_5tupleIJNS3_IJNS3_IJNS_1CILi4EEENS4_ILi2EEEEEENS4_ILi1EEEEEES6_NS4_ILi8EEEEEENS3_IJNS3_IJNS3_IJS8_NS4_ILi32EEEEEENS4_ILi0EEEEEENS4_ILi64EEES5_EEEEENS_10ViewEngineIPN7cutlass10bfloat16_tEEEEEC2ERKSI_RKSN_) ;  /* 0xfffdceb000007944 */ /* 0x024fea0003c3ffff */
[----:B------:R-:W-:Y:S01]  /*2d450*/  ULDC.64 UR4, c[0x0][0x118] ;  /* 0x0000460000047ab9 */ /* 0x000fe20000000a00 */
[----:B------:R2:W5:Y:S04]  /*2d460*/  LDL.64 R48, [R1+0x758] ;  /* 0x0007580001307983 */ /* 0x0005680000100a00 */
[----:B-1----:R2:W5:Y:S01]  /*2d470*/  LD.E.64 R2, [R52.64] ;  /* 0x0000000434027980 */ /* 0x002562000c101b00 */
[----:B------:R-:W-:-:S02]  /*2d480*/  MOV R9, R23 ;  /* 0x0000001700097202 */ /* 0x000fc40000000f00 */
[----:B------:R-:W-:Y:S02]  /*2d490*/  MOV R8, 0x2d4b0 ;  /* 0x0002d4b000087802 */ /* 0x000fe40000000f00 */
[----:B--2--5:R-:W-:Y:S05]  /*2d4a0*/  CALL.REL.NOINC `($_ZN7cutlass13device_kernelIN5flash19enable_sm80_to_sm89INS1_16FlashAttnBwdSm80INS1_25CollectiveMainloopBwdSm80ILi2ELi2EN4cute5tupleIJNS5_1CILi128EEES8_NS7_ILi64EEEEEENS_10bfloat16_tEfNS_4arch4Sm80ELb0ELb0ELb1ELb1ELb0ELb0ELb0ELb0ELi2ELi4ELi4ELi4ELb0EEENS1_21CollectiveEpilogueBwdISA_SB_SD_Li256ELb1ELb0ELi2EEENS1_19SingleTileSchedulerILb1ELb0ELb0ELi128EEEEEEEEEvNT_6ParamsE$_ZN4cute8smem_ptrIPN7cutlass10bfloat16_tEECI1NS_12iter_adaptorIS3_S4_EEES3_) ;  /* 0xfffdf00000007944 */ /* 0x024fea0003c3ffff */
[----:B-1----:R1:W5:Y:S01]  /*2d4b0*/  LDL.64 R2, [R1+0x758] ;  /* 0x0007580001027983 */ /* 0x0023620000100a00 */
[----:B------:R-:W-:-:S03]  /*2d4c0*/  MOV R6, 0x2d4e0 ;  /* 0x0002d4e000067802 */ /* 0x000fc60000000f00 */
[----:B-1---5:R-:W-:Y:S05]  /*2d4d0*/  CALL.REL.NOINC `($_ZN7cutlass13device_kernelIN5flash19enable_sm80_to_sm89INS1_16FlashAttnBwdSm80INS1_25CollectiveMainloopBwdSm80ILi2ELi2EN4cute5tupleIJNS5_1CILi128EEES8_NS7_ILi64EEEEEENS_10bfloat16_tEfNS_4arch4Sm80ELb0ELb0ELb1ELb1ELb0ELb0ELb0ELb0ELi2ELi4ELi4ELi4ELb0EEENS1_21CollectiveEpilogueBwdISA_SB_SD_Li256ELb1ELb0ELi2EEENS1_19SingleTileSchedulerILb1ELb0ELb0ELi128EEEEEEEEEvNT_6ParamsE$_ZN4cute3eso3ESOILb1ELb0EJNS_6LayoutINS_5tupleIJNS3_IJNS_1CILi8EEENS4_ILi1EEEEEENS4_ILi2EEEEEENS3_IJNS3_IJS6_NS4_ILi0EEEEEENS4_ILi8192EEEEEEEENS_10ViewEngineINS_8smem_ptrIPN7cutlass10bfloat16_tEEEEEEEC2ERKSE_RKSL_) ;  /* 0xfffde02000007944 */ /* 0x022fea0003c3ffff */
[----:B-1----:R1:W5:Y:S01]  /*2d4e0*/  LDL.64 R4, [R1+0x758] ;  /* 0x0007580001047983 */ /* 0x0023620000100a00 */
[----:B------:R-:W-:Y:S01]  /*2d4f0*/  IMAD.MOV.U32 R8, RZ, RZ, R50 ;  /* 0x000000ffff087224 */ /* 0x000fe200078e0032 */
[----:B------:R-:W-:Y:S02]  /*2d500*/  MOV R3, R51 ;  /* 0x0000003300037202 */ /* 0x000fe40000000f00 */
[----:B------:R-:W-:Y:S02]  /*2d510*/  MOV R6, 0x2d530 ;  /* 0x0002d53000067802 */ /* 0x000fe40000000f00 */
[----:B-1---5:R-:W-:Y:S05]  /*2d520*/  CALL.REL.NOINC `($_ZN7cutlass13device_kernelIN5flash19enable_sm80_to_sm89INS1_16FlashAttnBwdSm80INS1_25CollectiveMainloopBwdSm80ILi2ELi2EN4cute5tupleIJNS5_1CILi128EEES8_NS7_ILi64EEEEEENS_10bfloat16_tEfNS_4arch4Sm80ELb0ELb0ELb1ELb1ELb0ELb0ELb0ELb0ELi2ELi4ELi4ELi4ELb0EEENS1_21CollectiveEpilogueBwdISA_SB_SD_Li256ELb1ELb0ELi2EEENS1_19SingleTileSchedulerILb1ELb0ELb0ELi128EEEEEEEEEvNT_6ParamsE$_ZN4cute3eso3ESOILb1ELb0EJNS_6LayoutINS_5tupleIJNS3_IJNS_1CILi8EEENS4_ILi1EEEEEENS4_ILi2EEEEEENS3_IJNS3_IJS6_NS4_ILi0EEEEEENS4_ILi64EEEEEEEENS_10ViewEngineIPN7cutlass10bfloat16_tEEEEEC2ERKSE_RKSJ_) ;  /* 0xfffddf4000007944 */ /* 0x022fea0003c3ffff */
[----:B-1----:R1:W5:Y:S01]  /*2d530*/  LDL.64 R2, [R1+0x758] ;  /* 0x0007580001027983 */ /* 0x0023620000100a00 */
[----:B------:R-:W-:Y:S02]  /*2d540*/  MOV R7, R5 ;  /* 0x0000000500077202 */ /* 0x000fe40000000f00 */
[----:B------:R-:W-:Y:S02]  /*2d550*/  MOV R6, 0x2d570 ;  /* 0x0002d57000067802 */ /* 0x000fe40000000f00 */
[----:B-1---5:R-:W-:Y:S05]  /*2d560*/  CALL.REL.NOINC `($_ZN7cutlass13device_kernelIN5flash19enable_sm80_to_sm89INS1_16FlashAttnBwdSm80INS1_25CollectiveMainloopBwdSm80ILi2ELi2EN4cute5tupleIJNS5_1CILi128EEES8_NS7_ILi64EEEEEENS_10bfloat16_tEfNS_4arch4Sm80ELb0ELb0ELb1ELb1ELb0ELb0ELb0ELb0ELi2ELi4ELi4ELi4ELb0EEENS1_21CollectiveEpilogueBwdISA_SB_SD_Li256ELb1ELb0ELi2EEENS1_19SingleTileSchedulerILb1ELb0ELb0ELi128EEEEEEEEEvNT_6ParamsE$_ZN4cute3eso3ESOILb1ELb0EJNS_6LayoutINS_5tupleIJNS3_IJNS_1CILi8EEENS4_ILi1EEEEEENS3_IJNS4_ILi2EEEEEEEEENS3_IJNS3_IJS6_NS4_ILi0EEEEEENS3_IJNS4_ILi8192EEEEEEEEEEENS_10ViewEngineINS_8smem_ptrIPN7cutlass10bfloat16_tEEEEEEEC2ERKSG_RKSN_) ;  /* 0xfffddd0000007944 */ /* 0x022fea0003c3ffff */
[----:B-1----:R1:W5:Y:S01]  /*2d570*/  LDL.64 R4, [R1+0x758] ;  /* 0x0007580001047983 */ /* 0x0023620000100a00 */
[----:B------:R-:W-:Y:S02]  /*2d580*/  MOV R8, R2 ;  /* 0x0000000200087202 */ /* 0x000fe40000000f00 */
[----:B------:R-:W-:-:S02]  /*2d590*/  MOV R6, 0x2d5b0 ;  /* 0x0002d5b000067802 */ /* 0x000fc40000000f00 */
[----:B-1---5:R-:W-:Y:S05]  /*2d5a0*/  CALL.REL.NOINC `($_ZN7cutlass13device_kernelIN5flash19enable_sm80_to_sm89INS1_16FlashAttnBwdSm80INS1_25CollectiveMainloopBwdSm80ILi2ELi2EN4cute5tupleIJNS5_1CILi128EEES8_NS7_ILi64EEEEEENS_10bfloat16_tEfNS_4arch4Sm80ELb0ELb0ELb1ELb1ELb0ELb0ELb0ELb0ELi2ELi4ELi4ELi4ELb0EEENS1_21CollectiveEpilogueBwdISA_SB_SD_Li256ELb1ELb0ELi2EEENS1_19SingleTileSchedulerILb1ELb0ELb0ELi128EEEEEEEEEvNT_6ParamsE$_ZN4cute3eso3ESOILb1ELb0EJNS_6LayoutINS_5tupleIJNS3_IJNS_1CILi8EEENS4_ILi1EEEEEENS3_IJNS4_ILi2EEEEEEEEENS3_IJNS3_IJS6_NS4_ILi0EEEEEENS3_IJNS4_ILi64EEEEEEEEEEENS_10ViewEngineIPN7cutlass10bfloat16_tEEEEEC2ERKSG_RKSL_) ;  /* 0xfffddc7000007944 */ /* 0x022fea0003c3ffff */
[----:B-1----:R1:W5:Y:S01]  /*2d5b0*/  LDL.64 R2, [R1+0x758] ;  /* 0x0007580001027983 */ /* 0x0023620000100a00 */
[----:B------:R-:W-:-:S03]  /*2d5c0*/  MOV R8, 0x2d5e0 ;  /* 0x0002d5e000087802 */ /* 0x000fc60000000f00 */
[----:B-1---5:R-:W-:Y:S05]  /*2d5d0*/  CALL.REL.NOINC `($_ZN7cutlass13device_kernelIN5flash19enable_sm80_to_sm89INS1_16FlashAttnBwdSm80INS1_25CollectiveMainloopBwdSm80ILi2ELi2EN4cute5tupleIJNS5_1CILi128EEES8_NS7_ILi64EEEEEENS_10bfloat16_tEfNS_4arch4Sm80ELb0ELb0ELb1ELb1ELb0ELb0ELb0ELb0ELi2ELi4ELi4ELi4ELb0EEENS1_21CollectiveEpilogueBwdISA_SB_SD_Li256ELb1ELb0ELi2EEENS1_19SingleTileSchedulerILb1ELb0ELb0ELi128EEEEEEEEEvNT_6ParamsE$_ZN4cute3eso3ESOILb1ELb0EJNS_6LayoutINS_5tupleIJNS3_IJNS3_IJNS_1CILi8EEENS4_ILi1EEEEEES6_EEENS3_IJNS3_IJS6_S6_EEENS4_ILi2EEEEEEEEENS3_IJNS3_IJNS3_IJS6_NS4_ILi0EEEEEESD_EEENS3_IJNS3_IJSD_SD_EEENS4_ILi64EEEEEEEEEEENS_10ViewEngineIPN7cutlass10bfloat16_tEEEEEC2ERKSK_RKSP_) ;  /* 0xfffdce1000007944 */ /* 0x022fea0003c3ffff */
[----:B-1----:R1:W5:Y:S01]  /*2d5e0*/  LDL.64 R2, [R1+0x758] ;  /* 0x0007580001027983 */ /* 0x0023620000100a00 */
[----:B------:R-:W-:-:S02]  /*2d5f0*/  MOV R7, R5 ;  /* 0x0000000500077202 */ /* 0x000fc40000000f00 */
[----:B------:R-:W-:Y:S02]  /*2d600*/  MOV R6, 0x2d620 ;  /* 0x0002d62000067802 */ /* 0x000fe40000000f00 */
[----:B-1---5:R-:W-:Y:S05]  /*2d610*/  CALL.REL.NOINC `($_ZN7cutlass13device_kernelIN5flash19enable_sm80_to_sm89INS1_16FlashAttnBwdSm80INS1_25CollectiveMainloopBwdSm80ILi2ELi2EN4cute5tupleIJNS5_1CILi128EEES8_NS7_ILi64EEEEEENS_10bfloat16_tEfNS_4arch4Sm80ELb0ELb0ELb1ELb1ELb0ELb0ELb0ELb0ELi2ELi4ELi4ELi4ELb0EEENS1_21CollectiveEpilogueBwdISA_SB_SD_Li256ELb1ELb0ELi2EEENS1_19SingleTileSchedulerILb1ELb0ELb0ELi128EEEEEEEEEvNT_6ParamsE$_ZN4cute3eso3ESOILb1ELb0EJNS_6LayoutINS_5tupleIJNS3_IJNS3_IJNS_1CILi8EEENS4_ILi1EEEEEES6_EEENS3_IJNS3_IJS6_S6_EEENS4_ILi2EEEEEEEEENS3_IJNS3_IJNS3_IJS6_NS4_ILi0EEEEEESD_EEENS3_IJNS3_IJSD_SD_EEENS4_ILi8192EEEEEEEEEEENS_10ViewEngineINS_8smem_ptrIPN7cutlass10bfloat16_tEEEEEEEC2ERKSK_RKSR_) ;  /* 0xfffdce1000007944 */ /* 0x022fea0003c3ffff */
[----:B-1----:R1:W5:Y:S01]  /*2d620*/  LDL.64 R4, [R1+0x758] ;  /* 0x0007580001047983 */ /* 0x0023620000100a00 */
[----:B------:R-:W-:Y:S02]  /*2d630*/  MOV R8, R2 ;  /* 0x0000000200087202 */ /* 0x000fe40000000f00 */
[----:B------:R-:W-:Y:S02]  /*2d640*/  MOV R6, 0x2d660 ;  /* 0x0002d66000067802 */ /* 0x000fe40000000f00 */
[----:B-1---5:R-:W-:Y:S05]  /*2d650*/  CALL.REL.NOINC `($_ZN7cutlass13device_kernelIN5flash19enable_sm80_to_sm89INS1_16FlashAttnBwdSm80INS1_25CollectiveMainloopBwdSm80ILi2ELi2EN4cute5tupleIJNS5_1CILi128EEES8_NS7_ILi64EEEEEENS_10bfloat16_tEfNS_4arch4Sm80ELb0ELb0ELb1ELb1ELb0ELb0ELb0ELb0ELi2ELi4ELi4ELi4ELb0EEENS1_21CollectiveEpilogueBwdISA_SB_SD_Li256ELb1ELb0ELi2EEENS1_19SingleTileSchedulerILb1ELb0ELb0ELi128EEEEEEEEEvNT_6ParamsE$_ZN4cute3eso3ESOILb1ELb0EJNS_6LayoutINS_5tupleIJNS3_IJNS_1CILi8EEENS4_ILi1EEEEEENS4_ILi2EEEEEENS3_IJNS3_IJS6_NS4_ILi0EEEEEENS4_ILi64EEEEEEEENS_10ViewEngineIPN7cutlass10bfloat16_tEEEEEC2ERKSE_RKSJ_) ;  /* 0xfffdde1000007944 */ /* 0x022fea0003c3ffff */
[----:B------:R2:W5:Y:S01]  /*2d660*/  LDL.64 R16, [R1+0x758] ;  /* 0x0007580001107983 */ /* 0x0005620000100a00 */
[----:B-1----:R-:W-:Y:S01]  /*2d670*/  IMAD.MOV.U32 R2, RZ, RZ, R4 ;  /* 0x000000ffff027224 */ /* 0x002fe200078e0004 */
[----:B------:R-:W-:Y:S01]  /*2d680*/  MOV R3, R5 ;  /* 0x0000000500037202 */ /* 0x000fe20000000f00 */
[----:B------:R-:W-:Y:S01]  /*2d690*/  IMAD.MOV.U32 R9, RZ, RZ, R23 ;  /* 0x000000ffff097224 */ /* 0x000fe200078e0017 */
[----:B------:R-:W-:Y:S02]  /*2d6a0*/  MOV R8, 0x2d6c0 ;  /* 0x0002d6c000087802 */ /* 0x000fe40000000f00 */
[----:B--2--5:R-:W-:Y:S05]  /*2d6b0*/  CALL.REL.NOINC `($_ZN7cutlass13device_kernelIN5flash19enable_sm80_to_sm89INS1_16FlashAttnBwdSm80INS1_25CollectiveMainloopBwdSm80ILi2ELi2EN4cute5tupleIJNS5_1CILi128EEES8_NS7_ILi64EEEEEENS_10bfloat16_tEfNS_4arch4Sm80ELb0ELb0ELb1ELb1ELb0ELb0ELb0ELb0ELi2ELi4ELi4ELi4ELb0EEENS1_21CollectiveEpilogueBwdISA_SB_SD_Li256ELb1ELb0ELi2EEENS1_19SingleTileSchedulerILb1ELb0ELb0ELi128EEEEEEEEEvNT_6ParamsE$_ZN4cute8smem_ptrIPN7cutlass10bfloat16_tEECI1NS_12iter_adaptorIS3_S4_EEES3_) ;  /* 0xfffdedf000007944 */ /* 0x024fea0003c3ffff */
[----:B-1----:R1:W5:Y:S01]  /*2d6c0*/  LDL.64 R2, [R1+0x758] ;  /* 0x0007580001027983 */ /* 0x0023620000100a00 */
[----:B------:R-:W-:-:S03]  /*2d6d0*/  MOV R6, 0x2d6f0 ;  /* 0x0002d6f000067802 */ /* 0x000fc60000000f00 */
[----:B-1---5:R-:W-:Y:S05]  /*2d6e0*/  CALL.REL.NOINC `($_ZN7cutlass13device_kernelIN5flash19enable_sm80_to_sm89INS1_16FlashAttnBwdSm80INS1_25CollectiveMainloopBwdSm80ILi2ELi2EN4cute5tupleIJNS5_1CILi128EEES8_NS7_ILi64EEEEEENS_10bfloat16_tEfNS_4arch4Sm80ELb0ELb0ELb1ELb1ELb0ELb0ELb0ELb0ELi2ELi4ELi4ELi4ELb0EEENS1_21CollectiveEpilogueBwdISA_SB_SD_Li256ELb1ELb0ELi2EEENS1_19SingleTileSchedulerILb1ELb0ELb0ELi128EEEEEEEEEvNT_6ParamsE$_ZN4cute3eso3ESOILb1ELb0EJNS_6LayoutINS_5tupleIJNS3_IJNS_1CILi8EEENS4_ILi1EEEEEENS4_ILi2EEEEEENS3_IJNS3_IJS6_NS4_ILi0EEEEEENS4_ILi8192EEEEEEEENS_10ViewEngineINS_8smem_ptrIPN7cutlass10bfloat16_tEEEEEEEC2ERKSE_RKSL_) ;  /* 0xfffdde1000007944 */ /* 0x022fea0003c3ffff */
        /* <DEDUP_REMOVED lines=127> */
[----:B-1----:R-:W-:Y:S05]  /*2dee0*/  CALL.REL.NOINC `($_ZN7cutlass13device_kernelIN5flash19enable_sm80_to_sm89INS1_16FlashAttnBwdSm80INS1_25CollectiveMainloopBwdSm80ILi2ELi2EN4cute5tupleIJNS5_1CILi128EEES8_NS7_ILi64EEEEEENS_10bfloat16_tEfNS_4arch4Sm80ELb0ELb0ELb1ELb1ELb0ELb0ELb0ELb0ELi2ELi4ELi4ELi4ELb0EEENS1_21CollectiveEpilogueBwdISA_SB_SD_Li256ELb1ELb0ELi2EEENS1_19SingleTileSchedulerILb1ELb0ELb0ELi128EEEEEEEEEvNT_6ParamsE$_ZZN4cute5sliceINS_5tupleIJNS_10UnderscoreES2_NS_1CILi0EEEEEENS1_IJNS1_IJNS3_ILi1EEES4_EEEiNS3_ILi1024EEEEEEEEDaRKT_RKT0_ENKUlRKT_RKT0_E_clIS2_iEEDaSI_SL_) ;  /* 0xfffdfde000007944 */ /* 0x002fea0003c3ffff */
[----:B------:R-:W-:Y:S02]  /*2def0*/  MOV R4, 0x2df10 ;  /* 0x0002df1000047802 */ /* 0x000fe40000000f00 */
[----:B-1---5:R-:W-:Y:S05]  /*2df00*/  CALL.REL.NOINC `($_ZN7cutlass13device_kernelIN5flash19enable_sm80_to_sm89INS1_16FlashAttnBwdSm80INS1_25CollectiveMainloopBwdSm80ILi2ELi2EN4cute5tupleIJNS5_1CILi128EEES8_NS7_ILi64EEEEEENS_10bfloat16_tEfNS_4arch4Sm80ELb0ELb0ELb1ELb1ELb0ELb0ELb0ELb0ELi2ELi4ELi4ELi4ELb0EEENS1_21CollectiveEpilogueBwdISA_SB_SD_Li256ELb1ELb0ELi2EEENS1_19SingleTileSchedulerILb1ELb0ELb0ELi128EEEEEEEEEvNT_6ParamsE$_ZZN4cute12filter_tupleINS_5tupleIJNS_10UnderscoreES2_NS_1CILi0EEEEEENS1_IJNS1_IJNS3_ILi1EEES4_EEEiNS3_ILi1024EEEEEEZNS_5sliceIS5_S9_EEDaRKT_RKT0_EUlRKT_RKT0_E_EEDaSD_SG_OT1_ENKUlDpSJ_E_clIJNS1_IJS7_EEENS1_IJiEEENS1_IJEEEEEEDaSQ_) ;  /* 0xfffde9f000007944 */ /* 0x022fea0003c3ffff */
[----:B------:R-:W-:Y:S02]  /*2df10*/  MOV R66, R23 ;  /* 0x0000001700427202 */ /* 0x000fe40000000f00 */
[----:B------:R-:W-:-:S02]  /*2df20*/  MOV R6, 0x2df40 ;  /* 0x0002df4000067802 */ /* 0x000fc40000000f00 */
[----:B-1---5:R-:W-:Y:S05]  /*2df30*/  CALL.REL.NOINC `($_ZN7cutlass13device_kernelIN5flash19enable_sm80_to_sm89INS1_16FlashAttnBwdSm80INS1_25CollectiveMainloopBwdSm80ILi2ELi2EN4cute5tupleIJNS5_1CILi128EEES8_NS7_ILi64EEEEEENS_10bfloat16_tEfNS_4arch4Sm80ELb0ELb0ELb1ELb1ELb0ELb0ELb0ELb0ELi2ELi4ELi4ELi4ELb0EEENS1_21CollectiveEpilogueBwdISA_SB_SD_Li256ELb1ELb0ELi2EEENS1_19SingleTileSchedulerILb1ELb0ELb0ELi128EEEEEEEEEvNT_6ParamsE$_ZN4cute5tupleIJNS0_IJNS0_IJNS_1CILi8EEENS1_ILi1EEEEEENS1_ILi2EEEEEENS0_IJNS0_IJS3_NS1_ILi0EEEEEEiEEEEEC2ERKS6_RKS9_) ;  /* 0xfffddda000007944 */ /* 0x022fea0003c3ffff */
[----:B-1----:R1:W5:Y:S01]  /*2df40*/  LDL R3, [R1+0x758] ;  /* 0x0007580001037983 */ /* 0x0023620000100800 */
[----:B------:R-:W-:-:S02]  /*2df50*/  MOV R66, R23 ;  /* 0x0000001700427202 */ /* 0x000fc40000000f00 */
[----:B------:R-:W-:Y:S02]  /*2df60*/  MOV R6, 0x2df80 ;  /* 0x0002df8000067802 */ /* 0x000fe40000000f00 */
[----:B-1---5:R-:W-:Y:S05]  /*2df70*/  CALL.REL.NOINC `($_ZN7cutlass13device_kernelIN5flash19enable_sm80_to_sm89INS1_16FlashAttnBwdSm80INS1_25CollectiveMainloopBwdSm80ILi2ELi2EN4cute5tupleIJNS5_1CILi128EEES8_NS7_ILi64EEEEEENS_10bfloat16_tEfNS_4arch4Sm80ELb0ELb0ELb1ELb1ELb0ELb0ELb0ELb0ELi2ELi4ELi4ELi4ELb0EEENS1_21CollectiveEpilogueBwdISA_SB_SD_Li256ELb1ELb0ELi2EEENS1_19SingleTileSchedulerILb1ELb0ELb0ELi128EEEEEEEEEvNT_6ParamsE$_ZN4cute3eso3ESOILb0ELb1EJNS_6LayoutINS_5tupleIJNS3_IJNS_1CILi8EEENS4_ILi1EEEEEENS4_ILi2EEEEEENS3_IJNS3_IJS6_NS4_ILi0EEEEEEiEEEEESA_EEC2ERKSD_RKSA_) ;  /* 0xfffda64000007944 */ /* 0x022fea0003c3ffff */
[----:B------:R2:W5:Y:S01]  /*2df80*/  LDL R4, [R1+0x758] ;  /* 0x0007580001047983 */ /* 0x0005620000100800 */
[----:B------:R-:W-:Y:S01]  /*2df90*/  IMAD.MOV.U32 R9, RZ, RZ, R23 ;  /* 0x000000ffff097224 */ /* 0x000fe200078e0017 */
[----:B-1----:R-:W-:Y:S01]  /*2dfa0*/  MOV R2, R54 ;  /* 0x0000003600027202 */ /* 0x002fe20000000f00 */
[----:B------:R-:W-:Y:S01]  /*2dfb0*/  IMAD.MOV.U32 R3, RZ, RZ, R55 ;  /* 0x000000ffff037224 */ /* 0x000fe200078e0037 */
[----:B------:R-:W-:Y:S02]  /*2dfc0*/  MOV R8, 0x2dfe0 ;  /* 0x0002dfe000087802 */ /* 0x000fe40000000f00 */
[----:B--2--5:R-:W-:Y:S05]  /*2dfd0*/  CALL.REL.NOINC `($_ZN7cutlass13device_kernelIN5flash19enable_sm80_to_sm89INS1_16FlashAttnBwdSm80INS1_25CollectiveMainloopBwdSm80ILi2ELi2EN4cute5tupleIJNS5_1CILi128EEES8_NS7_ILi64EEEEEENS_10bfloat16_tEfNS_4arch4Sm80ELb0ELb0ELb1ELb1ELb0ELb0ELb0ELb0ELi2ELi4ELi4ELi4ELb0EEENS1_21CollectiveEpilogueBwdISA_SB_SD_Li256ELb1ELb0ELi2EEENS1_19SingleTileSchedulerILb1ELb0ELb0ELi128EEEEEEEEEvNT_6ParamsE$_ZN4cute8smem_ptrIPN7cutlass10bfloat16_tEECI1NS_12iter_adaptorIS3_S4_EEES3_) ;  /* 0xfffde4d000007944 */ /* 0x024fea0003c3ffff */
[----:B-1----:R-:W2:Y:S01]  /*2dfe0*/  LDL.64 R2, [R1+0x758] ;  /* 0x0007580001027983 */ /* 0x002ea20000100a00 */
[----:B------:R-:W-:Y:S01]  /*2dff0*/  IMAD.MOV.U32 R6, RZ, RZ, R4 ;  /* 0x000000ffff067224 */ /* 0x000fe200078e0004 */
[----:B------:R-:W-:Y:S01]  /*2e000*/  MOV R66, R23 ;  /* 0x0000001700427202 */ /* 0x000fe20000000f00 */
[----:B------:R-:W-:Y:S01]  /*2e010*/  IMAD.MOV.U32 R58, RZ, RZ, R22 ;  /* 0x000000ffff3a7224 */ /* 0x000fe200078e0016 */
[----:B------:R-:W-:Y:S01]  /*2e020*/  MOV R4, 0x2e050 ;  /* 0x0002e05000047802 */ /* 0x000fe20000000f00 */
[----:B--2---:R1:W-:Y:S04]  /*2e030*/  STL.64 [R1+0x770], R2 ;  /* 0x0007700201007387 */ /* 0x0043e80000100a00 */
[----:B-1----:R-:W-:Y:S05]  /*2e040*/  CALL.REL.NOINC `($_ZN7cutlass13device_kernelIN5flash19enable_sm80_to_sm89INS1_16FlashAttnBwdSm80INS1_25CollectiveMainloopBwdSm80ILi2ELi2EN4cute5tupleIJNS5_1CILi128EEES8_NS7_ILi64EEEEEENS_10bfloat16_tEfNS_4arch4Sm80ELb0ELb0ELb1ELb1ELb0ELb0ELb0ELb0ELi2ELi4ELi4ELi4ELb0EEENS1_21CollectiveEpilogueBwdISA_SB_SD_Li256ELb1ELb0ELi2EEENS1_19SingleTileSchedulerILb1ELb0ELb0ELi128EEEEEEEEEvNT_6ParamsE$_ZN4cute3eso3ESOILb0ELb0EJNS_6LayoutINS_5tupleIJNS3_IJNS_1CILi8EEENS4_ILi1EEEEEENS4_ILi2EEEEEENS3_IJNS3_IJS6_NS4_ILi0EEEEEEiEEEEENS_10ViewEngineINS_8smem_ptrIPN7cutlass10bfloat16_tEEEEEEEC2ERKSD_RKSK_) ;  /* 0xfffd994000007944 */ /* 0x002fea0003c3ffff */
[----:B-1----:R1:W5:Y:S04]  /*2e050*/  LDL R8, [R1+0x758] ;  /* 0x0007580001087983 */ /* 0x0023680000100800 */
[----:B------:R1:W5:Y:S01]  /*2e060*/  LDL.64 R12, [R1+0x760] ;  /* 0x00076000010c7983 */ /* 0x0003620000100a00 */
[----:B------:R-:W-:Y:S01]  /*2e070*/  IMAD.MOV.U32 R66, RZ, RZ, R23 ;  /* 0x000000ffff427224 */ /* 0x000fe200078e0017 */
[----:B------:R-:W-:Y:S01]  /*2e080*/  MOV R10, R48 ;  /* 0x00000030000a7202 */ /* 0x000fe20000000f00 */
[----:B------:R-:W-:Y:S01]  /*2e090*/  IMAD.MOV.U32 R11, RZ, RZ, R49 ;  /* 0x000000ffff0b7224 */ /* 0x000fe200078e0031 */
[----:B------:R-:W-:-:S02]  /*2e0a0*/  MOV R6, 0x2e0c0 ;  /* 0x0002e0c000067802 */ /* 0x000fc40000000f00 */
[----:B-1---5:R-:W-:Y:S05]  /*2e0b0*/  CALL.REL.NOINC `($_ZN7cutlass13device_kernelIN5flash19enable_sm80_to_sm89INS1_16FlashAttnBwdSm80INS1_25CollectiveMainloopBwdSm80ILi2ELi2EN4cute5tupleIJNS5_1CILi128EEES8_NS7_ILi64EEEEEENS_10bfloat16_tEfNS_4arch4Sm80ELb0ELb0ELb1ELb1ELb0ELb0ELb0ELb0ELi2ELi4ELi4ELi4ELb0EEENS1_21CollectiveEpilogueBwdISA_SB_SD_Li256ELb1ELb0ELi2EEENS1_19SingleTileSchedulerILb1ELb0ELb0ELi128EEEEEEEEEvNT_6ParamsE$_ZN4cute3eso3ESOILb1ELb0EJNS_6LayoutINS_5tupleIJNS3_IJNS3_IJNS_1CILi4EEENS4_ILi2EEEEEENS4_ILi1EEEEEES6_EEENS3_IJNS3_IJNS3_IJS8_NS4_ILi32EEEEEENS4_ILi0EEEEEENS4_ILi64EEEEEEEENS_10ViewEngineIPN7cutlass10bfloat16_tEEEEEC2ERKSH_RKSM_) ;  /* 0xfffdc1c000007944 */ /* 0x022fea0003c3ffff */
[----:B------:R2:W5:Y:S01]  /*2e0c0*/  LDL.64 R4, [R1+0x758] ;  /* 0x0007580001047983 */ /* 0x0005620000100a00 */
[----:B------:R-:W-:-:S02]  /*2e0d0*/  MOV R3, R8 ;  /* 0x0000000800037202 */ /* 0x000fc40000000f00 */
[----:B------:R-:W-:Y:S02]  /*2e0e0*/  MOV R6, 0x2e100 ;  /* 0x0002e10000067802 */ /* 0x000fe40000000f00 */
[----:B-12--5:R-:W-:Y:S05]  /*2e0f0*/  CALL.REL.NOINC `($_ZN7cutlass13device_kernelIN5flash19enable_sm80_to_sm89INS1_16FlashAttnBwdSm80INS1_25CollectiveMainloopBwdSm80ILi2ELi2EN4cute5tupleIJNS5_1CILi128EEES8_NS7_ILi64EEEEEENS_10bfloat16_tEfNS_4arch4Sm80ELb0ELb0ELb1ELb1ELb0ELb0ELb0ELb0ELi2ELi4ELi4ELi4ELb0EEENS1_21CollectiveEpilogueBwdISA_SB_SD_Li256ELb1ELb0ELi2EEENS1_19SingleTileSchedulerILb1ELb0ELb0ELi128EEEEEEEEEvNT_6ParamsE$_ZZN4cute4takeILi1ELi2ENS_5tupleIJNS1_IJNS_1CILi1EEENS2_ILi0EEEEEEiEEEEEDaRKT1_ENKUlDpRKT_E_clIJiEEEDaSD_) ;  /* 0xfffdf93000007944 */ /* 0x026fea0003c3ffff */
[----:B------:R-:W-:Y:S02]  /*2e100*/  MOV R66, R23 ;  /* 0x0000001700427202 */ /* 0x000fe40000000f00 */
[----:B------:R-:W-:Y:S02]  /*2e110*/  MOV R6, 0x2e130 ;  /* 0x0002e13000067802 */ /* 0x000fe40000000f00 */
[----:B-1---5:R-:W-:Y:S05]  /*2e120*/  CALL.REL.NOINC `($_ZN7cutlass13device_kernelIN5flash19enable_sm80_to_sm89INS1_16FlashAttnBwdSm80INS1_25CollectiveMainloopBwdSm80ILi2ELi2EN4cute5tupleIJNS5_1CILi128EEES8_NS7_ILi64EEEEEENS_10bfloat16_tEfNS_4arch4Sm80ELb0ELb0ELb1ELb1ELb0ELb0ELb0ELb0ELi2ELi4ELi4ELi4ELb0EEENS1_21CollectiveEpilogueBwdISA_SB_SD_Li256ELb1ELb0ELi2EEENS1_19SingleTileSchedulerILb1ELb0ELb0ELi128EEEEEEEEEvNT_6ParamsE$_ZN4cute3eso3ESOILb1ELb0EJNS_5tupleIJNS_1CILi1EEENS3_ILi0EEEEEENS2_IJiEEEEEC2ERKS6_RKS7_) ;  /* 0xfffdba5000007944 */ /* 0x022fea0003c3ffff */
[----:B-1----:R1:W5:Y:S01]  /*2e130*/  LDL R3, [R1+0x758] ;  /* 0x0007580001037983 */ /* 0x0023620000100800 */
[----:B------:R-:W-:Y:S02]  /*2e140*/  MOV R66, R23 ;  /* 0x0000001700427202 */ /* 0x000fe40000000f00 */
[----:B------:R-:W-:Y:S02]  /*2e150*/  MOV R6, 0x2e170 ;  /* 0x0002e17000067802 */ /* 0x000fe40000000f00 */
[----:B-1---5:R-:W-:Y:S05]  /*2e160*/  CALL.REL.NOINC `($_ZN7cutlass13device_kernelIN5flash19enable_sm80_to_sm89INS1_16FlashAttnBwdSm80INS1_25CollectiveMainloopBwdSm80ILi2ELi2EN4cute5tupleIJNS5_1CILi128EEES8_NS7_ILi64EEEEEENS_10bfloat16_tEfNS_4arch4Sm80ELb0ELb0ELb1ELb1ELb0ELb0ELb0ELb0ELi2ELi4ELi4ELi4ELb0EEENS1_21CollectiveEpilogueBwdISA_SB_SD_Li256ELb1ELb0ELi2EEENS1_19SingleTileSchedulerILb1ELb0ELb0ELi128EEEEEEEEEvNT_6ParamsE$_ZN4cute5tupleIJNS0_IJNS0_IJNS_1CILi8EEENS1_ILi1EEEEEENS0_IJNS1_ILi2EEEEEEEEENS0_IJNS0_IJS3_NS1_ILi0EEEEEENS0_IJiEEEEEEEEC2ERKS7_RKSB_) ;  /* 0xfffddb3000007944 */ /* 0x022fea0003c3ffff */
[----:B------:R2:W5:Y:S01]  /*2e170*/  LDL R8, [R1+0x758] ;  /* 0x0007580001087983 */ /* 0x0005620000100800 */
[----:B------:R-:W-:Y:S01]  /*2e180*/  IMAD.MOV.U32 R66, RZ, RZ, R23 ;  /* 0x000000ffff427224 */ /* 0x000fe200078e0017 */
[----:B------:R-:W-:Y:S02]  /*2e190*/  MOV R58, R22 ;  /* 0x00000016003a7202 */ /* 0x000fe40000000f00 */
[----:B------:R2:W-:Y:S01]  /*2e1a0*/  STL.64 [R1+0x770], R12 ;  /* 0x0007700c01007387 */ /* 0x0005e20000100a00 */
[----:B------:R-:W-:-:S03]  /*2e1b0*/  MOV R6, 0x2e1d0 ;  /* 0x0002e1d000067802 */ /* 0x000fc60000000f00 */
[----:B-12--5:R-:W-:Y:S05]  /*2e1c0*/  CALL.REL.NOINC `($_ZN7cutlass13device_kernelIN5flash19enable_sm80_to_sm89INS1_16FlashAttnBwdSm80INS1_25CollectiveMainloopBwdSm80ILi2ELi2EN4cute5tupleIJNS5_1CILi128EEES8_NS7_ILi64EEEEEENS_10bfloat16_tEfNS_4arch4Sm80ELb0ELb0ELb1ELb1ELb0ELb0ELb0ELb0ELi2ELi4ELi4ELi4ELb0EEENS1_21CollectiveEpilogueBwdISA_SB_SD_Li256ELb1ELb0ELi2EEENS1_19SingleTileSchedulerILb1ELb0ELb0ELi128EEEEEEEEEvNT_6ParamsE$_ZN4cute3eso3ESOILb0ELb0EJNS_6LayoutINS_5tupleIJNS3_IJNS_1CILi8EEENS4_ILi1EEEEEENS3_IJNS4_ILi2EEEEEEEEENS3_IJNS3_IJS6_NS4_ILi0EEEEEENS3_IJiEEEEEEEENS_10ViewEngineINS_8smem_ptrIPN7cutlass10bfloat16_tEEEEEEEC2ERKSF_RKSM_) ;  /* 0xfffd975000007944 */ /* 0x026fea0003c3ffff */
[----:B-1----:R1:W5:Y:S04]  /*2e1d0*/  LDL R8, [R1+0x758] ;  /* 0x0007580001087983 */ /* 0x0023680000100800 */
[----:B------:R1:W5:Y:S01]  /*2e1e0*/  LDL.64 R16, [R1+0x760] ;  /* 0x0007600001107983 */ /* 0x0003620000100a00 */
[----:B------:R-:W-:-:S02]  /*2e1f0*/  MOV R66, R23 ;  /* 0x0000001700427202 */ /* 0x000fc40000000f00 */
[----:B------:R-:W-:Y:S02]  /*2e200*/  MOV R6, 0x2e220 ;  /* 0x0002e22000067802 */ /* 0x000fe40000000f00 */
[----:B-1---5:R-:W-:Y:S05]  /*2e210*/  CALL.REL.NOINC `($_ZN7cutlass13device_kernelIN5flash19enable_sm80_to_sm89INS1_16FlashAttnBwdSm80INS1_25CollectiveMainloopBwdSm80ILi2ELi2EN4cute5tupleIJNS5_1CILi128EEES8_NS7_ILi64EEEEEENS_10bfloat16_tEfNS_4arch4Sm80ELb0ELb0ELb1ELb1ELb0ELb0ELb0ELb0ELi2ELi4ELi4ELi4ELb0EEENS1_21CollectiveEpilogueBwdISA_SB_SD_Li256ELb1ELb0ELi2EEENS1_19SingleTileSchedulerILb1ELb0ELb0ELi128EEEEEEEEEvNT_6ParamsE$_ZN4cute3eso3ESOILb1ELb0EJNS_6LayoutINS_5tupleIJNS3_IJNS3_IJNS_1CILi4EEENS4_ILi2EEEEEENS4_ILi1EEEEEENS3_IJS6_EEEEEENS3_IJNS3_IJNS3_IJS8_NS4_ILi32EEEEEENS4_ILi0EEEEEENS3_IJNS4_ILi64EEEEEEEEEEENS_10ViewEngineIPN7cutlass10bfloat16_tEEEEEC2ERKSJ_RKSO_) ;  /* 0xfffdc02000007944 */ /* 0x022fea0003c3ffff */
[----:B-1----:R1:W5:Y:S01]  /*2e220*/  LDL.64 R2, [R1+0x758] ;  /* 0x0007580001027983 */ /* 0x0023620000100a00 */
[----:B------:R-:W-:Y:S02]  /*2e230*/  MOV R66, R23 ;  /* 0x0000001700427202 */ /* 0x000fe40000000f00 */
[----:B------:R-:W-:Y:S02]  /*2e240*/  MOV R6, 0x2e260 ;  /* 0x0002e26000067802 */ /* 0x000fe40000000f00 */
[----:B-1---5:R-:W-:Y:S05]  /*2e250*/  CALL.REL.NOINC `($_ZN7cutlass13device_kernelIN5flash19enable_sm80_to_sm89INS1_16FlashAttnBwdSm80INS1_25CollectiveMainloopBwdSm80ILi2ELi2EN4cute5tupleIJNS5_1CILi128EEES8_NS7_ILi64EEEEEENS_10bfloat16_tEfNS_4arch4Sm80ELb0ELb0ELb1ELb1ELb0ELb0ELb0ELb0ELi2ELi4ELi4ELi4ELb0EEENS1_21CollectiveEpilogueBwdISA_SB_SD_Li256ELb1ELb0ELi2EEENS1_19SingleTileSchedulerILb1ELb0ELb0ELi128EEEEEEEEEvNT_6ParamsE$_ZN4cute3eso3ESOILb1ELb0EJNS_6LayoutINS_5tupleIJNS3_IJNS3_IJNS3_IJNS_1CILi4EEENS4_ILi2EEEEEENS4_ILi1EEEEEES8_EEENS3_IJNS3_IJNS3_IJS8_S8_EEES8_EEES6_EEEEEENS3_IJNS3_IJNS3_IJNS3_IJS8_NS4_ILi32EEEEEENS4_ILi0EEEEEESH_EEENS3_IJNS3_IJNS3_IJSH_SH_EEESH_EEENS4_ILi64EEEEEEEEEEENS_10ViewEngineIPN7cutlass10bfloat16_tEEEEEC2ERKSP_RKSU_) ;  /* 0xfffdbed000007944 */ /* 0x022fea0003c3ffff */
[----:B------:R2:W5:Y:S01]  /*2e260*/  LDL.64 R10, [R1+0x758] ;  /* 0x00075800010a7983 */ /* 0x0005620000100a00 */
[----:B-1----:R-:W-:Y:S01]  /*2e270*/  IMAD.MOV.U32 R3, RZ, RZ, R8 ;  /* 0x000000ffff037224 */ /* 0x002fe200078e0008 */
[----:B------:R-:W-:Y:S02]  /*2e280*/  MOV R66, R23 ;  /* 0x0000001700427202 */ /* 0x000fe40000000f00 */
[----:B------:R-:W-:Y:S02]  /*2e290*/  MOV R4, 0x2e2b0 ;  /* 0x0002e2b000047802 */ /* 0x000fe40000000f00 */
[----:B--2--5:R-:W-:Y:S05]  /*2e2a0*/  CALL.REL.NOINC `($_ZN7cutlass13device_kernelIN5flash19enable_sm80_to_sm89INS1_16FlashAttnBwdSm80INS1_25CollectiveMainloopBwdSm80ILi2ELi2EN4cute5tupleIJNS5_1CILi128EEES8_NS7_ILi64EEEEEENS_10bfloat16_tEfNS_4arch4Sm80ELb0ELb0ELb1ELb1ELb0ELb0ELb0ELb0ELi2ELi4ELi4ELi4ELb0EEENS1_21CollectiveEpilogueBwdISA_SB_SD_Li256ELb1ELb0ELi2EEENS1_19SingleTileSchedulerILb1ELb0ELb0ELi128EEEEEEEEEvNT_6ParamsE$_ZN4cute5tupleIJNS0_IJNS_1CILi2EEEEEENS0_IJiEEEEEC2ERKS3_RKS4_) ;  /* 0xfffddc7000007944 */ /* 0x024fea0003c3ffff */
[----:B-1----:R-:W2:Y:S01]  /*2e2b0*/  LDL R3, [R1+0x758] ;  /* 0x0007580001037983 */ /* 0x002ea20000100800 */
[----:B------:R-:W-:Y:S02]  /*2e2c0*/  MOV R2, R56 ;  /* 0x0000003800027202 */ /* 0x000fe40000000f00 */
[----:B------:R-:W-:Y:S01]  /*2e2d0*/  MOV R12, 0x2e300 ;  /* 0x0002e300000c7802 */ /* 0x000fe20000000f00 */
[----:B--2---:R1:W-:Y:S04]  /*2e2e0*/  STL [R14], R3 ;  /* 0x000000030e007387 */ /* 0x0043e80000100800 */
[----:B-1----:R-:W-:Y:S05]  /*2e2f0*/  CALL.REL.NOINC `($_ZN7cutlass13device_kernelIN5flash19enable_sm80_to_sm89INS1_16FlashAttnBwdSm80INS1_25CollectiveMainloopBwdSm80ILi2ELi2EN4cute5tupleIJNS5_1CILi128EEES8_NS7_ILi64EEEEEENS_10bfloat16_tEfNS_4arch4Sm80ELb0ELb0ELb1ELb1ELb0ELb0ELb0ELb0ELi2ELi4ELi4ELi4ELb0EEENS1_21CollectiveEpilogueBwdISA_SB_SD_Li256ELb1ELb0ELi2EEENS1_19SingleTileSchedulerILb1ELb0ELb0ELi128EEEEEEEEEvNT_6ParamsE$_ZZN4cute14logical_divideINS_5tupleIJNS1_IJNS_1CILi8EEENS2_ILi1EEEEEENS1_IJNS2_ILi2EEEEEEEEENS1_IJNS1_IJS4_NS2_ILi0EEEEEENS1_IJiEEEEEENS1_IJS5_NS_6LayoutIS4_S9_EEEEEEEDaRKNSD_IT_T0_EERKT1_ENKUlRKT_RKT0_E_clINSD_IS7_SB_EESE_EEDaSQ_ST_) ;  /* 0xfffdf26000007944 */ /* 0x002fea0003c3ffff */
[----:B------:R-:W-:Y:S02]  /*2e300*/  MOV R66, R23 ;  /* 0x0000001700427202 */ /* 0x000fe40000000f00 */
[----:B------:R-:W-:-:S02]  /*2e310*/  MOV R4, 0x2e330 ;  /* 0x0002e33000047802 */ /* 0x000fc40000000f00 */
[----:B-1---5:R-:W-:Y:S05]  /*2e320*/  CALL.REL.NOINC `($_ZN7cutlass13device_kernelIN5flash19enable_sm80_to_sm89INS1_16FlashAttnBwdSm80INS1_25CollectiveMainloopBwdSm80ILi2ELi2EN4cute5tupleIJNS5_1CILi128EEES8_NS7_ILi64EEEEEENS_10bfloat16_tEfNS_4arch4Sm80ELb0ELb0ELb1ELb1ELb0ELb0ELb0ELb0ELi2ELi4ELi4ELi4ELb0EEENS1_21CollectiveEpilogueBwdISA_SB_SD_Li256ELb1ELb0ELi2EEENS1_19SingleTileSchedulerILb1ELb0ELb0ELi128EEEEEEEEEvNT_6ParamsE$_ZN4cute3eso3ESOILb1ELb0EJNS_5tupleIJNS2_IJNS_1CILi1EEENS3_ILi0EEEEEENS2_IJS5_S5_EEEEEENS2_IJS5_iEEEEEC2ERKS8_RKS9_) ;  /* 0xfffdb38000007944 */ /* 0x022fea0003c3ffff */
[----:B-1----:R1:W5:Y:S01]  /*2e330*/  LDL R3, [R1+0x758] ;  /* 0x0007580001037983 */ /* 0x0023620000100800 */
[----:B------:R-:W-:-:S02]  /*2e340*/  MOV R66, R23 ;  /* 0x0000001700427202 */ /* 0x000fc40000000f00 */
[----:B------:R-:W-:Y:S02]  /*2e350*/  MOV R4, 0x2e370 ;  /* 0x0002e37000047802 */ /* 0x000fe40000000f00 */
[----:B-1---5:R-:W-:Y:S05]  /*2e360*/  CALL.REL.NOINC `($_ZN7cutlass13device_kernelIN5flash19enable_sm80_to_sm89INS1_16FlashAttnBwdSm80INS1_25CollectiveMainloopBwdSm80ILi2ELi2EN4cute5tupleIJNS5_1CILi128EEES8_NS7_ILi64EEEEEENS_10bfloat16_tEfNS_4arch4Sm80ELb0ELb0ELb1ELb1ELb0ELb0ELb0ELb0ELi2ELi4ELi4ELi4ELb0EEENS1_21CollectiveEpilogueBwdISA_SB_SD_Li256ELb1ELb0ELi2EEENS1_19SingleTileSchedulerILb1ELb0ELb0ELi128EEEEEEEEEvNT_6ParamsE$_ZN4cute5tupleIJNS0_IJNS0_IJNS0_IJNS_1CILi8EEENS1_ILi1EEEEEENS0_IJS3_S3_EEEEEENS0_IJS3_NS1_ILi2EEEEEEEEENS0_IJNS0_IJNS0_IJS3_NS1_ILi0EEEEEENS0_IJSA_SA_EEEEEENS0_IJSA_iEEEEEEEEC2ERKS9_RKSF_) ;  /* 0xfffdd70000007944 */ /* 0x022fea0003c3ffff */
[----:B-1----:R1:W5:Y:S01]  /*2e370*/  LDL R3, [R1+0x758] ;  /* 0x0007580001037983 */ /* 0x0023620000100800 */
[----:B------:R-:W-:Y:S02]  /*2e380*/  MOV R66, R23 ;  /* 0x0000001700427202 */ /* 0x000fe40000000f00 */
[----:B------:R-:W-:Y:S02]  /*2e390*/  MOV R4, 0x2e3b0 ;  /* 0x0002e3b000047802 */ /* 0x000fe40000000f00 */
[----:B-1---5:R-:W-:Y:S05]  /*2e3a0*/  CALL.REL.NOINC `($_ZN7cutlass13device_kernelIN5flash19enable_sm80_to_sm89INS1_16FlashAttnBwdSm80INS1_25CollectiveMainloopBwdSm80ILi2ELi2EN4cute5tupleIJNS5_1CILi128EEES8_NS7_ILi64EEEEEENS_10bfloat16_tEfNS_4arch4Sm80ELb0ELb0ELb1ELb1ELb0ELb0ELb0ELb0ELi2ELi4ELi4ELi4ELb0EEENS1_21CollectiveEpilogueBwdISA_SB_SD_Li256ELb1ELb0ELi2EEENS1_19SingleTileSchedulerILb1ELb0ELb0ELi128EEEEEEEEEvNT_6ParamsE$_ZN4cute3eso3ESOILb1ELb0EJNS_5tupleIJNS2_IJNS_1CILi1EEENS3_ILi0EEEEEENS2_IJS5_S5_EEEEEENS2_IJS5_iEEEEEC2ERKS8_RKS9_) ;  /* 0xfffdb30000007944 */ /* 0x022fea0003c3ffff */
[----:B-1----:R1:W5:Y:S01]  /*2e3b0*/  LDL R3, [R1+0x758] ;  /* 0x0007580001037983 */ /* 0x0023620000100800 */
[----:B------:R-:W-:Y:S02]  /*2e3c0*/  MOV R66, R23 ;  /* 0x0000001700427202 */ /* 0x000fe40000000f00 */
[----:B------:R-:W-:Y:S02]  /*2e3d0*/  MOV R4, 0x2e3f0 ;  /* 0x0002e3f000047802 */ /* 0x000fe40000000f00 */
[----:B-1---5:R-:W-:Y:S05]  /*2e3e0*/  CALL.REL.NOINC `($_ZN7cutlass13device_kernelIN5flash19enable_sm80_to_sm89INS1_16FlashAttnBwdSm80INS1_25CollectiveMainloopBwdSm80ILi2ELi2EN4cute5tupleIJNS5_1CILi128EEES8_NS7_ILi64EEEEEENS_10bfloat16_tEfNS_4arch4Sm80ELb0ELb0ELb1ELb1ELb0ELb0ELb0ELb0ELi2ELi4ELi4ELi4ELb0EEENS1_21CollectiveEpilogueBwdISA_SB_SD_Li256ELb1ELb0ELi2EEENS1_19SingleTileSchedulerILb1ELb0ELb0ELi128EEEEEEEEEvNT_6ParamsE$_ZN4cute3eso3ESOILb1ELb0EJNS_5tupleIJNS_1CILi0EEES4_EEEiEEC2ERKS5_RKi) ;  /* 0xfffdb6b000007944 */ /* 0x022fea0003c3ffff */
[----:B-1----:R1:W5:Y:S01]  /*2e3f0*/  LDL R3, [R1+0x758] ;  /* 0x0007580001037983 */ /* 0x0023620000100800 */
[----:B------:R-:W-:Y:S02]  /*2e400*/  MOV R66, R23 ;  /* 0x0000001700427202 */ /* 0x000fe40000000f00 */
[----:B------:R-:W-:Y:S02]  /*2e410*/  MOV R4, 0x2e430 ;  /* 0x0002e43000047802 */ /* 0x000fe40000000f00 */
[----:B-1---5:R-:W-:Y:S05]  /*2e420*/  CALL.REL.NOINC `($_ZN7cutlass13device_kernelIN5flash19enable_sm80_to_sm89INS1_16FlashAttnBwdSm80INS1_25CollectiveMainloopBwdSm80ILi2ELi2EN4cute5tupleIJNS5_1CILi128EEES8_NS7_ILi64EEEEEENS_10bfloat16_tEfNS_4arch4Sm80ELb0ELb0ELb1ELb1ELb0ELb0ELb0ELb0ELi2ELi4ELi4ELi4ELb0EEENS1_21CollectiveEpilogueBwdISA_SB_SD_Li256ELb1ELb0ELi2EEENS1_19SingleTileSchedulerILb1ELb0ELb0ELi128EEEEEEEEEvNT_6ParamsE$_ZN4cute3eso3ESOILb1ELb0EJNS_5tupleIJNS2_IJNS_1CILi1EEENS3_ILi0EEEEEES5_EEENS2_IJNS2_IJS5_S5_EEEiEEEEEC2ERKS7_RKS9_) ;  /* 0xfffdb2c000007944 */ /* 0x022fea0003c3ffff */
[----:B-1----:R1:W5:Y:S01]  /*2e430*/  LDL R3, [R1+0x758] ;  /* 0x0007580001037983 */ /* 0x0023620000100800 */
[----:B------:R-:W-:-:S02]  /*2e440*/  MOV R66, R23 ;  /* 0x0000001700427202 */ /* 0x000fc40000000f00 */
[----:B------:R-:W-:Y:S02]  /*2e450*/  MOV R4, 0x2e470 ;  /* 0x0002e47000047802 */ /* 0x000fe40000000f00 */
[----:B-1---5:R-:W-:Y:S05]  /*2e460*/  CALL.REL.NOINC `($_ZN7cutlass13device_kernelIN5flash19enable_sm80_to_sm89INS1_16FlashAttnBwdSm80INS1_25CollectiveMainloopBwdSm80ILi2ELi2EN4cute5tupleIJNS5_1CILi128EEES8_NS7_ILi64EEEEEENS_10bfloat16_tEfNS_4arch4Sm80ELb0ELb0ELb1ELb1ELb0ELb0ELb0ELb0ELi2ELi4ELi4ELi4ELb0EEENS1_21CollectiveEpilogueBwdISA_SB_SD_Li256ELb1ELb0ELi2EEENS1_19SingleTileSchedulerILb1ELb0ELb0ELi128EEEEEEEEEvNT_6ParamsE$_ZN4cute5tupleIJNS0_IJNS0_IJNS0_IJNS_1CILi8EEENS1_ILi1EEEEEES3_EEENS0_IJNS0_IJS3_S3_EEENS1_ILi2EEEEEEEEENS0_IJNS0_IJNS0_IJS3_NS1_ILi0EEEEEESA_EEENS0_IJNS0_IJSA_SA_EEEiEEEEEEEEC2ERKS9_RKSF_) ;  /* 0xfffdd64000007944 */ /* 0x022fea0003c3ffff */
[----:B------:R2:W5:Y:S01]  /*2e470*/  LDL R6, [R1+0x758] ;  /* 0x0007580001067983 */ /* 0x0005620000100800 */
[----:B------:R-:W-:Y:S01]  /*2e480*/  IMAD.MOV.U32 R66, RZ, RZ, R23 ;  /* 0x000000ffff427224 */ /* 0x000fe200078e0017 */
[----:B------:R-:W-:Y:S02]  /*2e490*/  MOV R58, R22 ;  /* 0x00000016003a7202 */ /* 0x000fe40000000f00 */
[----:B------:R2:W-:Y:S01]  /*2e4a0*/  STL.64 [R1+0x770], R16 ;  /* 0x0007701001007387 */ /* 0x0005e20000100a00 */
[----:B------:R-:W-:-:S03]  /*2e4b0*/  MOV R4, 0x2e4d0 ;  /* 0x0002e4d000047802 */ /* 0x000fc60000000f00 */
[----:B-12--5:R-:W-:Y:S05]  /*2e4c0*/  CALL.REL.NOINC `($_ZN7cutlass13device_kernelIN5flash19enable_sm80_to_sm89INS1_16FlashAttnBwdSm80INS1_25CollectiveMainloopBwdSm80ILi2ELi2EN4cute5tupleIJNS5_1CILi128EEES8_NS7_ILi64EEEEEENS_10bfloat16_tEfNS_4arch4Sm80ELb0ELb0ELb1ELb1ELb0ELb0ELb0ELb0ELi2ELi4ELi4ELi4ELb0EEENS1_21CollectiveEpilogueBwdISA_SB_SD_Li256ELb1ELb0ELi2EEENS1_19SingleTileSchedulerILb1ELb0ELb0ELi128EEEEEEEEEvNT_6ParamsE$_ZN4cute3eso3ESOILb0ELb0EJNS_6LayoutINS_5tupleIJNS3_IJNS3_IJNS_1CILi8EEENS4_ILi1EEEEEES6_EEENS3_IJNS3_IJS6_S6_EEENS4_ILi2EEEEEEEEENS3_IJNS3_IJNS3_IJS6_NS4_ILi0EEEEEESD_EEENS3_IJNS3_IJSD_SD_EEEiEEEEEEEENS_10ViewEngineINS_8smem_ptrIPN7cutlass10bfloat16_tEEEEEEEC2ERKSJ_RKSQ_) ;  /* 0xfffd8eb000007944 */ /* 0x026fea0003c3ffff */
[----:B-1----:R1:W5:Y:S04]  /*2e4d0*/  LDL R8, [R1+0x758] ;  /* 0x0007580001087983 */ /* 0x0023680000100800 */
[----:B------:R1:W5:Y:S01]  /*2e4e0*/  LDL.64 R4, [R1+0x760] ;  /* 0x0007600001047983 */ /* 0x0003620000100a00 */
[----:B------:R-:W-:-:S02]  /*2e4f0*/  MOV R66, R23 ;  /* 0x0000001700427202 */ /* 0x000fc40000000f00 */
[----:B------:R-:W-:Y:S02]  /*2e500*/  MOV R6, 0x2e520 ;  /* 0x0002e52000067802 */ /* 0x000fe40000000f00 */
[----:B-1---5:R-:W-:Y:S05]  /*2e510*/  CALL.REL.NOINC `($_ZN7cutlass13device_kernelIN5flash19enable_sm80_to_sm89INS1_16FlashAttnBwdSm80INS1_25CollectiveMainloopBwdSm80ILi2ELi2EN4cute5tupleIJNS5_1CILi128EEES8_NS7_ILi64EEEEEENS_10bfloat16_tEfNS_4arch4Sm80ELb0ELb0ELb1ELb1ELb0ELb0ELb0ELb0ELi2ELi4ELi4ELi4ELb0EEENS1_21CollectiveEpilogueBwdISA_SB_SD_Li256ELb1ELb0ELi2EEENS1_19SingleTileSchedulerILb1ELb0ELb0ELi128EEEEEEEEEvNT_6ParamsE$_ZN4cute3eso3ESOILb1ELb0EJNS_6LayoutINS_5tupleIJNS3_IJNS3_IJNS_1CILi4EEENS4_ILi2EEEEEENS4_ILi1EEEEEES6_EEENS3_IJNS3_IJNS3_IJS8_NS4_ILi32EEEEEENS4_ILi0EEEEEENS4_ILi64EEEEEEEENS_10ViewEngineIPN7cutlass10bfloat16_tEEEEEC2ERKSH_RKSM_) ;  /* 0xfffdbd6000007944 */ /* 0x022fea0003c3ffff */
[----:B------:R2:W5:Y:S01]  /*2e520*/  LDL.64 R14, [R1+0x758] ;  /* 0x00075800010e7983 */ /* 0x0005620000100a00 */
[----:B------:R-:W-:Y:S02]  /*2e530*/  MOV R3, R8 ;  /* 0x0000000800037202 */ /* 0x000fe40000000f00 */
[----:B------:R-:W-:Y:S02]  /*2e540*/  MOV R6, 0x2e560 ;  /* 0x0002e56000067802 */ /* 0x000fe40000000f00 */
[----:B-12--5:R-:W-:Y:S05]  /*2e550*/  CALL.REL.NOINC `($_ZN7cutlass13device_kernelIN5flash19enable_sm80_to_sm89INS1_16FlashAttnBwdSm80INS1_25CollectiveMainloopBwdSm80ILi2ELi2EN4cute5tupleIJNS5_1CILi128EEES8_NS7_ILi64EEEEEENS_10bfloat16_tEfNS_4arch4Sm80ELb0ELb0ELb1ELb1ELb0ELb0ELb0ELb0ELi2ELi4ELi4ELi4ELb0EEENS1_21CollectiveEpilogueBwdISA_SB_SD_Li256ELb1ELb0ELi2EEENS1_19SingleTileSchedulerILb1ELb0ELb0ELi128EEEEEEEEEvNT_6ParamsE$_ZZN4cute5sliceINS_5tupleIJNS1_IJNS_10UnderscoreENS_1CILi0EEEEEENS1_IJS4_S2_EEEEEENS1_IJNS1_IJNS1_IJNS3_ILi1EEES4_EEES4_EEENS1_IJNS1_IJS4_S4_EEEiEEEEEEEEDaRKT_RKT0_ENKUlRKT_RKT0_E_clIS6_SC_EEDaSM_SP_) ;  /* 0xfffdf70000007944 */ /* 0x026fea0003c3ffff */
[----:B------:R-:W-:Y:S02]  /*2e560*/  MOV R8, 0x2e580 ;  /* 0x0002e58000087802 */ /* 0x000fe40000000f00 */
[----:B-1----:R-:W-:Y:S05]  /*2e570*/  CALL.REL.NOINC `($_ZN7cutlass13device_kernelIN5flash19enable_sm80_to_sm89INS1_16FlashAttnBwdSm80INS1_25CollectiveMainloopBwdSm80ILi2ELi2EN4cute5tupleIJNS5_1CILi128EEES8_NS7_ILi64EEEEEENS_10bfloat16_tEfNS_4arch4Sm80ELb0ELb0ELb1ELb1ELb0ELb0ELb0ELb0ELi2ELi4ELi4ELi4ELb0EEENS1_21CollectiveEpilogueBwdISA_SB_SD_Li256ELb1ELb0ELi2EEENS1_19SingleTileSchedulerILb1ELb0ELb0ELi128EEEEEEEEEvNT_6ParamsE$_ZZN4cute12filter_tupleINS_5tupleIJNS1_IJNS_10UnderscoreENS_1CILi0EEEEEENS1_IJS4_S2_EEEEEENS1_IJNS1_IJNS1_IJNS3_ILi1EEES4_EEES4_EEENS1_IJNS1_IJS4_S4_EEEiEEEEEEZNS_5sliceIS7_SD_EEDaRKT_RKT0_EUlRKT_RKT0_E_EEDaSH_SK_OT1_ENKUlDpSN_E_clIJNS1_IJS9_EEENS1_IJiEEEEEEDaSU_) ;  /* 0xfffde0c000007944 */ /* 0x002fea0003c3ffff */
[----:B------:R-:W-:Y:S02]  /*2e580*/  MOV R66, R23 ;  /* 0x0000001700427202 */ /* 0x000fe40000000f00 */
[----:B------:R-:W-:Y:S02]  /*2e590*/  MOV R6, 0x2e5b0 ;  /* 0x0002e5b000067802 */ /* 0x000fe40000000f00 */
[----:B-1---5:R-:W-:Y:S05]  /*2e5a0*/  CALL.REL.NOINC `($_ZN7cutlass13device_kernelIN5flash19enable_sm80_to_sm89INS1_16FlashAttnBwdSm80INS1_25CollectiveMainloopBwdSm80ILi2ELi2EN4cute5tupleIJNS5_1CILi128EEES8_NS7_ILi64EEEEEENS_10bfloat16_tEfNS_4arch4Sm80ELb0ELb0ELb1ELb1ELb0ELb0ELb0ELb0ELi2ELi4ELi4ELi4ELb0EEENS1_21CollectiveEpilogueBwdISA_SB_SD_Li256ELb1ELb0ELi2EEENS1_19SingleTileSchedulerILb1ELb0ELb0ELi128EEEEEEEEEvNT_6ParamsE$_ZN4cute5tupleIJNS0_IJNS0_IJNS_1CILi8EEENS1_ILi1EEEEEENS1_ILi2EEEEEENS0_IJNS0_IJS3_NS1_ILi0EEEEEEiEEEEEC2ERKS6_RKS9_) ;  /* 0xfffdd73000007944 */ /* 0x022fea0003c3ffff */
[----:B-1----:R1:W5:Y:S01]  /*2e5b0*/  LDL R3, [R1+0x758] ;  /* 0x0007580001037983 */ /* 0x0023620000100800 */
[----:B------:R-:W-:Y:S02]  /*2e5c0*/  MOV R66, R23 ;  /* 0x0000001700427202 */ /* 0x000fe40000000f00 */
[----:B------:R-:W-:Y:S02]  /*2e5d0*/  MOV R6, 0x2e5f0 ;  /* 0x0002e5f000067802 */ /* 0x000fe40000000f00 */
[----:B-1---5:R-:W-:Y:S05]  /*2e5e0*/  CALL.REL.NOINC `($_ZN7cutlass13device_kernelIN5flash19enable_sm80_to_sm89INS1_16FlashAttnBwdSm80INS1_25CollectiveMainloopBwdSm80ILi2ELi2EN4cute5tupleIJNS5_1CILi128EEES8_NS7_ILi64EEEEEENS_10bfloat16_tEfNS_4arch4Sm80ELb0ELb0ELb1ELb1ELb0ELb0ELb0ELb0ELi2ELi4ELi4ELi4ELb0EEENS1_21CollectiveEpilogueBwdISA_SB_SD_Li256ELb1ELb0ELi2EEENS1_19SingleTileSchedulerILb1ELb0ELb0ELi128EEEEEEEEEvNT_6ParamsE$_ZN4cute3eso3ESOILb0ELb1EJNS_6LayoutINS_5tupleIJNS3_IJNS_1CILi8EEENS4_ILi1EEEEEENS4_ILi2EEEEEENS3_IJNS3_IJS6_NS4_ILi0EEEEEEiEEEEESA_EEC2ERKSD_RKSA_) ;  /* 0xfffd9fd000007944 */ /* 0x022fea0003c3ffff */
[----:B------:R2:W5:Y:S01]  /*2e5f0*/  LDL R7, [R1+0x758] ;  /* 0x0007580001077983 */ /* 0x0005620000100800 */
[----:B-1----:R-:W-:Y:S01]  /*2e600*/  IMAD.MOV.U32 R2, RZ, RZ, R4 ;  /* 0x000000ffff027224 */ /* 0x002fe200078e0004 */
[----:B------:R-:W-:Y:S01]  /*2e610*/  MOV R3, R5 ;  /* 0x0000000500037202 */ /* 0x000fe20000000f00 */
[----:B------:R-:W-:Y:S01]  /*2e620*/  IMAD.MOV.U32 R9, RZ, RZ, R23 ;  /* 0x000000ffff097224 */ /* 0x000fe200078e0017 */
[----:B------:R-:W-:-:S02]  /*2e630*/  MOV R8, 0x2e650 ;  /* 0x0002e65000087802 */ /* 0x000fc40000000f00 */
        /* <DEDUP_REMOVED lines=8> */
[----:B------:R2:W5:Y:S04]  /*2e6c0*/  LDL R16, [R1+0x758] ;  /* 0x0007580001107983 */ /* 0x0005680000100800 */
[----:B------:R2:W5:Y:S01]  /*2e6d0*/  LDL.64 R58, [R1+0x760] ;  /* 0x00076000013a7983 */ /* 0x0005620000100a00 */
[----:B------:R-:W-:Y:S01]  /*2e6e0*/  IMAD.MOV.U32 R2, RZ, RZ, R23 ;  /* 0x000000ffff027224 */ /* 0x000fe200078e0017 */
[----:B-1----:R-:W-:-:S02]  /*2e6f0*/  MOV R3, RZ ;  /* 0x000000ff00037202 */ /* 0x002fc40000000f00 */
[----:B------:R-:W-:Y:S02]  /*2e700*/  MOV R10, 0x2e720 ;  /* 0x0002e720000a7802 */ /* 0x000fe40000000f00 */
[----:B--2--5:R-:W-:Y:S05]  /*2e710*/  CALL.REL.NOINC `($_ZN7cutlass13device_kernelIN5flash19enable_sm80_to_sm89INS1_16FlashAttnBwdSm80INS1_25CollectiveMainloopBwdSm80ILi2ELi2EN4cute5tupleIJNS5_1CILi128EEES8_NS7_ILi64EEEEEENS_10bfloat16_tEfNS_4arch4Sm80ELb0ELb0ELb1ELb1ELb0ELb0ELb0ELb0ELi2ELi4ELi4ELi4ELb0EEENS1_21CollectiveEpilogueBwdISA_SB_SD_Li256ELb1ELb0ELi2EEENS1_19SingleTileSchedulerILb1ELb0ELb0ELi128EEEEEEEEEvNT_6ParamsE$_ZN4cute3eso3ESOILb1ELb0EJNS_10UnderscoreEiEEC2ERKS2_RKi) ;  /* 0xfffda1b000007944 */ /* 0x024fea0003c3ffff */
[----:B-1----:R-:W2:Y:S01]  /*2e720*/  LDL R3, [R1+0x758] ;  /* 0x0007580001037983 */ /* 0x002ea20000100800 */
[----:B------:R-:W-:Y:S02]  /*2e730*/  MOV R2, R23 ;  /* 0x0000001700027202 */ /* 0x000fe40000000f00 */
[----:B------:R-:W-:Y:S01]  /*2e740*/  MOV R6, 0x2e770 ;  /* 0x0002e77000067802 */ /* 0x000fe20000000f00 */
[----:B--2---:R-:W-:Y:S02]  /*2e750*/  IMAD R3, R16, R3, RZ ;  /* 0x0000000310037224 */ /* 0x004fe400078e02ff */
        /* <DEDUP_REMOVED lines=19> */
[----:B------:R-:W-:Y:S05]  /*2e890*/  CALL.REL.NOINC `($_ZN7cutlass13device_kernelIN5flash19enable_sm80_to_sm89INS1_16FlashAttnBwdSm80INS1_25CollectiveMainloopBwdSm80ILi2ELi2EN4cute5tupleIJNS5_1CILi128EEES8_NS7_ILi64EEEEEENS_10bfloat16_tEfNS_4arch4Sm80ELb0ELb0ELb1ELb1ELb0ELb0ELb0ELb0ELi2ELi4ELi4ELi4ELb0EEENS1_21CollectiveEpilogueBwdISA_SB_SD_Li256ELb1ELb0ELi2EEENS1_19SingleTileSchedulerILb1ELb0ELb0ELi128EEEEEEEEEvNT_6ParamsE$_ZN4cute3eso3ESOILb1ELb0EJNS_6LayoutINS_5tupleIJNS3_IJNS3_IJNS_1CILi4EEENS4_ILi2EEEEEENS4_ILi1EEEEEEEEENS3_IJNS3_IJNS3_IJS8_NS4_ILi32EEEEEENS4_ILi0EEEEEEEEEEEiEEC2ERKSG_RKi) ;  /* 0xfffdb96000007944 */ /* 0x000fea0003c3ffff */
[----:B-1----:R-:W2:Y:S01]  /*2e8a0*/  LDL R3, [R1+0x758] ;  /* 0x0007580001037983 */ /* 0x002ea20000100800 */
[----:B------:R-:W-:Y:S02]  /*2e8b0*/  MOV R66, R23 ;  /* 0x0000001700427202 */ /* 0x000fe40000000f00 */
[----:B------:R-:W-:Y:S01]  /*2e8c0*/  MOV R6, 0x2e900 ;  /* 0x0002e90000067802 */ /* 0x000fe20000000f00 */
[----:B--2---:R-:W-:-:S05]  /*2e8d0*/  IMAD.WIDE R2, R3, 0x2, R14 ;  /* 0x0000000203027825 */ /* 0x004fca00078e020e */
[----:B------:R-:W-:Y:S02]  /*2e8e0*/  MOV R8, R2 ;  /* 0x0000000200087202 */ /* 0x000fe40000000f00 */
[----:B------:R-:W-:Y:S05]  /*2e8f0*/  CALL.REL.NOINC `($_ZN7cutlass13device_kernelIN5flash19enable_sm80_to_sm89INS1_16FlashAttnBwdSm80INS1_25CollectiveMainloopBwdSm80ILi2ELi2EN4cute5tupleIJNS5_1CILi128EEES8_NS7_ILi64EEEEEENS_10bfloat16_tEfNS_4arch4Sm80ELb0ELb0ELb1ELb1ELb0ELb0ELb0ELb0ELi2ELi4ELi4ELi4ELb0EEENS1_21CollectiveEpilogueBwdISA_SB_SD_Li256ELb1ELb0ELi2EEENS1_19SingleTileSchedulerILb1ELb0ELb0ELi128EEEEEEEEEvNT_6ParamsE$_ZN4cute3eso3ESOILb1ELb0EJNS_6LayoutINS_5tupleIJNS3_IJNS3_IJNS_1CILi4EEENS4_ILi2EEEEEENS4_ILi1EEEEEEEEENS3_IJNS3_IJNS3_IJS8_NS4_ILi32EEEEEENS4_ILi0EEEEEEEEEEENS_10ViewEngineIPN7cutlass10bfloat16_tEEEEEC2ERKSG_RKSL_) ;  /* 0xfffdb8b000007944 */ /* 0x000fea0003c3ffff */
        /* <DEDUP_REMOVED lines=17> */
[----:B--2--5:R-:W-:Y:S05]  /*2ea10*/  CALL.REL.NOINC `($_ZN7cutlass13device_kernelIN5flash19enable_sm80_to_sm89INS1_16FlashAttnBwdSm80INS1_25CollectiveMainloopBwdSm80ILi2ELi2EN4cute5tupleIJNS5_1CILi128EEES8_NS7_ILi64EEEEEENS_10bfloat16_tEfNS_4arch4Sm80ELb0ELb0ELb1ELb1ELb0ELb0ELb0ELb0ELi2ELi4ELi4ELi4ELb0EEENS1_21CollectiveEpilogueBwdISA_SB_SD_Li256ELb1ELb0ELi2EEENS1_19SingleTileSchedulerILb1ELb0ELb0ELi128EEEEEEEEEvNT_6ParamsE$_ZN4cute3eso3ESOILb1ELb0EJNS_6LayoutINS_5tupleIJNS3_IJNS3_IJNS_1CILi2EEES5_EEENS4_ILi1EEEEEEEEENS3_IJNS3_IJNS3_IJS7_NS4_ILi16EEEEEENS4_ILi0EEEEEEEEEEENS_10ViewEngineIPjEEEEC2ERKSF_RKSI_) ;  /* 0xfffdb75000007944 */ /* 0x024fea0003c3ffff */
        /* <DEDUP_REMOVED lines=15> */
[----:B------:R-:W-:-:S02]  /*2eb10*/  MOV R2, R23 ;  /* 0x0000001700027202 */ /* 0x000fc40000000f00 */
        /* <DEDUP_REMOVED lines=14> */
[----:B------:R-:W-:-:S02]  /*2ec00*/  MOV R3, 0x1 ;  /* 0x0000000100037802 */ /* 0x000fc40000000f00 */
        /* <DEDUP_REMOVED lines=46> */
[----:B------:R-:W-:-:S02]  /*2eef0*/  MOV R4, 0x2ef20 ;  /* 0x0002ef2000047802 */ /* 0x000fc40000000f00 */
[----:B--2---:R-:W-:Y:S02]  /*2ef00*/  SHF.L.U32 R3, R3, 0xa, RZ ;  /* 0x0000000a03037819 */ /* 0x004fe400000006ff */
[----:B------:R-:W-:Y:S05]  /*2ef10*/  CALL.REL.NOINC `($_ZN7cutlass13device_kernelIN5flash19enable_sm80_to_sm89INS1_16FlashAttnBwdSm80INS1_25CollectiveMainloopBwdSm80ILi2ELi2EN4cute5tupleIJNS5_1CILi128EEES8_NS7_ILi64EEEEEENS_10bfloat16_tEfNS_4arch4Sm80ELb0ELb0ELb1ELb1ELb0ELb0ELb0ELb0ELi2ELi4ELi4ELi4ELb0EEENS1_21CollectiveEpilogueBwdISA_SB_SD_Li256ELb1ELb0ELi2EEENS1_19SingleTileSchedulerILb1ELb0ELb0ELi128EEEEEEEEEvNT_6ParamsE$_ZN4cute3eso3ESOILb1ELb0EJNS_6LayoutINS_5tupleIJNS3_IJNS_1CILi8EEENS4_ILi1EEEEEENS4_ILi2EEEEEENS3_IJNS3_IJS6_NS4_ILi0EEEEEENS4_ILi8192EEEEEEEEiEEC2ERKSE_RKi) ;  /* 0xfffdc62000007944 */ /* 0x000fea0003c3ffff */
[----:B------:R-:W-:Y:S01]  /*2ef20*/  ULDC.64 UR4, c[0x0][0x118] ;  /* 0x0000460000047ab9 */ /* 0x000fe20000000a00 */
[----:B-1----:R-:W2:Y:S04]  /*2ef30*/  LDL R2, [R1+0x758] ;  /* 0x0007580001027983 */ /* 0x002ea80000100800 */
[----:B------:R-:W2:Y:S01]  /*2ef40*/  LD.E.64 R4, [R52.64] ;  /* 0x0000000434047980 */ /* 0x000ea2000c101b00 */
[----:B------:R-:W-:Y:S02]  /*2ef50*/  MOV R9, R23 ;  /* 0x0000001700097202 */ /* 0x000fe40000000f00 */
[----:B------:R-:W-:Y:S01]  /*2ef60*/  MOV R8, 0x2ef90 ;  /* 0x0002ef9000087802 */ /* 0x000fe20000000f00 */
[----:B--2---:R-:W-:-:S04]  /*2ef70*/  IMAD.WIDE R2, R2, 0x2, R4 ;  /* 0x0000000202027825 */ /* 0x004fc800078e0204 */
[----:B------:R-:W-:Y:S05]  /*2ef80*/  CALL.REL.NOINC `($_ZN7cutlass13device_kernelIN5flash19enable_sm80_to_sm89INS1_16FlashAttnBwdSm80INS1_25CollectiveMainloopBwdSm80ILi2ELi2EN4cute5tupleIJNS5_1CILi128EEES8_NS7_ILi64EEEEEENS_10bfloat16_tEfNS_4arch4Sm80ELb0ELb0ELb1ELb1ELb0ELb0ELb0ELb0ELi2ELi4ELi4ELi4ELb0EEENS1_21CollectiveEpilogueBwdISA_SB_SD_Li256ELb1ELb0ELi2EEENS1_19SingleTileSchedulerILb1ELb0ELb0ELi128EEEEEEEEEvNT_6ParamsE$_ZN4cute8smem_ptrIPN7cutlass10bfloat16_tEECI1NS_12iter_adaptorIS3_S4_EEES3_) ;  /* 0xfffdd52000007944 */ /* 0x000fea0003c3ffff */
[----:B-1----:R1:W5:Y:S01]  /*2ef90*/  LDL.64 R2, [R1+0x758] ;  /* 0x0007580001027983 */ /* 0x0023620000100a00 */
[----:B------:R-:W-:-:S03]  /*2efa0*/  MOV R6, 0x2efc0 ;  /* 0x0002efc000067802 */ /* 0x000fc60000000f00 */
[----:B-1---5:R-:W-:Y:S05]  /*2efb0*/  CALL.REL.NOINC `($_ZN7cutlass13device_kernelIN5flash19enable_sm80_to_sm89INS1_16FlashAttnBwdSm80INS1_25CollectiveMainloopBwdSm80ILi2ELi2EN4cute5tupleIJNS5_1CILi128EEES8_NS7_ILi64EEEEEENS_10bfloat16_tEfNS_4arch4Sm80ELb0ELb0ELb1ELb1ELb0ELb0ELb0ELb0ELi2ELi4ELi4ELi4ELb0EEENS1_21CollectiveEpilogueBwdISA_SB_SD_Li256ELb1ELb0ELi2EEENS1_19SingleTileSchedulerILb1ELb0ELb0ELi128EEEEEEEEEvNT_6ParamsE$_ZN4cute3eso3ESOILb1ELb0EJNS_6LayoutINS_5tupleIJNS3_IJNS_1CILi8EEENS4_ILi1EEEEEENS4_ILi2EEEEEENS3_IJNS3_IJS6_NS4_ILi0EEEEEENS4_ILi8192EEEEEEEENS_10ViewEngineINS_8smem_ptrIPN7cutlass10bfloat16_tEEEEEEEC2ERKSE_RKSL_) ;  /* 0xfffdc54000007944 */ /* 0x022fea0003c3ffff */
        /* <DEDUP_REMOVED lines=8> */
[----:B------:R-:W-:Y:S05]  /*2f040*/  CALL.REL.NOINC `($_ZN7cutlass13device_kernelIN5flash19enable_sm80_to_sm89INS1_16FlashAttnBwdSm80INS1_25CollectiveMainloopBwdSm80ILi2ELi2EN4cute5tupleIJNS5_1CILi128EEES8_NS7_ILi64EEEEEENS_10bfloat16_tEfNS_4arch4Sm80ELb0ELb0ELb1ELb1ELb0ELb0ELb0ELb0ELi2ELi4ELi4ELi4ELb0EEENS1_21CollectiveEpilogueBwdISA_SB_SD_Li256ELb1ELb0ELi2EEENS1_19SingleTileSchedulerILb1ELb0ELb0ELi128EEEEEEEEEvNT_6ParamsE$_ZN4cute3eso3ESOILb1ELb0EJNS_6LayoutINS_5tupleIJNS3_IJNS_1CILi8EEENS4_ILi1EEEEEENS4_ILi2EEEEEENS3_IJNS3_IJS6_NS4_ILi0EEEEEENS4_ILi64EEEEEEEEiEEC2ERKSE_RKi) ;  /* 0xfffdc47000007944 */ /* 0x000fea0003c3ffff */
[----:B-1----:R-:W2:Y:S01]  /*2f050*/  LDL R3, [R1+0x758] ;  /* 0x0007580001037983 */ /* 0x002ea20000100800 */
[----:B------:R-:W-:Y:S01]  /*2f060*/  MOV R6, 0x2f0a0 ;  /* 0x0002f0a000067802 */ /* 0x000fe20000000f00 */
[----:B--2---:R-:W-:-:S05]  /*2f070*/  IMAD.WIDE R2, R3, 0x2, R50 ;  /* 0x0000000203027825 */ /* 0x004fca00078e0232 */
[----:B------:R-:W-:Y:S02]  /*2f080*/  MOV R8, R2 ;  /* 0x0000000200087202 */ /* 0x000fe40000000f00 */
[----:B------:R-:W-:Y:S05]  /*2f090*/  CALL.REL.NOINC `($_ZN7cutlass13device_kernelIN5flash19enable_sm80_to_sm89INS1_16FlashAttnBwdSm80INS1_25CollectiveMainloopBwdSm80ILi2ELi2EN4cute5tupleIJNS5_1CILi128EEES8_NS7_ILi64EEEEEENS_10bfloat16_tEfNS_4arch4Sm80ELb0ELb0ELb1ELb1ELb0ELb0ELb0ELb0ELi2ELi4ELi4ELi4ELb0EEENS1_21CollectiveEpilogueBwdISA_SB_SD_Li256ELb1ELb0ELi2EEENS1_19SingleTileSchedulerILb1ELb0ELb0ELi128EEEEEEEEEvNT_6ParamsE$_ZN4cute3eso3ESOILb1ELb0EJNS_6LayoutINS_5tupleIJNS3_IJNS_1CILi8EEENS4_ILi1EEEEEENS4_ILi2EEEEEENS3_IJNS3_IJS6_NS4_ILi0EEEEEENS4_ILi64EEEEEEEENS_10ViewEngineIPN7cutlass10bfloat16_tEEEEEC2ERKSE_RKSJ_) ;  /* 0xfffdc3d000007944 */ /* 0x000fea0003c3ffff */
[----:B-1----:R1:W5:Y:S01]  /*2f0a0*/  LDL.64 R2, [R1+0x758] ;  /* 0x0007580001027983 */ /* 0x0023620000100a00 */
[----:B------:R-:W-:Y:S02]  /*2f0b0*/  MOV R7, R5 ;  /* 0x0000000500077202 */ /* 0x000fe40000000f00 */
[----:B------:R-:W-:Y:S02]  /*2f0c0*/  MOV R6, 0x2f0e0 ;  /* 0x0002f0e000067802 */ /* 0x000fe40000000f00 */
[----:B-1---5:R-:W-:Y:S05]  /*2f0d0*/  CALL.REL.NOINC `($_ZN7cutlass13device_kernelIN5flash19enable_sm80_to_sm89INS1_16FlashAttnBwdSm80INS1_25CollectiveMainloopBwdSm80ILi2ELi2EN4cute5tupleIJNS5_1CILi128EEES8_NS7_ILi64EEEEEENS_10bfloat16_tEfNS_4arch4Sm80ELb0ELb0ELb1ELb1ELb0ELb0ELb0ELb0ELi2ELi4ELi4ELi4ELb0EEENS1_21CollectiveEpilogueBwdISA_SB_SD_Li256ELb1ELb0ELi2EEENS1_19SingleTileSchedulerILb1ELb0ELb0ELi128EEEEEEEEEvNT_6ParamsE$_ZN4cute3eso3ESOILb1ELb0EJNS_6LayoutINS_5tupleIJNS3_IJNS_1CILi8EEENS4_ILi1EEEEEENS3_IJNS4_ILi2EEEEEEEEENS3_IJNS3_IJS6_NS4_ILi0EEEEEENS3_IJNS4_ILi8192EEEEEEEEEEENS_10ViewEngineINS_8smem_ptrIPN7cutlass10bfloat16_tEEEEEEEC2ERKSG_RKSN_) ;  /* 0xfffdc19000007944 */ /* 0x022fea0003c3ffff */
[----:B-1----:R1:W5:Y:S01]  /*2f0e0*/  LDL.64 R4, [R1+0x758] ;  /* 0x0007580001047983 */ /* 0x0023620000100a00 */
[----:B------:R-:W-:Y:S02]  /*2f0f0*/  MOV R8, R2 ;  /* 0x0000000200087202 */ /* 0x000fe40000000f00 */
[----:B------:R-:W-:Y:S02]  /*2f100*/  MOV R6, 0x2f120 ;  /* 0x0002f12000067802 */ /* 0x000fe40000000f00 */
[----:B-1---5:R-:W-:Y:S05]  /*2f110*/  CALL.REL.NOINC `($_ZN7cutlass13device_kernelIN5flash19enable_sm80_to_sm89INS1_16FlashAttnBwdSm80INS1_25CollectiveMainloopBwdSm80ILi2ELi2EN4cute5tupleIJNS5_1CILi128EEES8_NS7_ILi64EEEEEENS_10bfloat16_tEfNS_4arch4Sm80ELb0ELb0ELb1ELb1ELb0ELb0ELb0ELb0ELi2ELi4ELi4ELi4ELb0EEENS1_21CollectiveEpilogueBwdISA_SB_SD_Li256ELb1ELb0ELi2EEENS1_19SingleTileSchedulerILb1ELb0ELb0ELi128EEEEEEEEEvNT_6ParamsE$_ZN4cute3eso3ESOILb1ELb0EJNS_6LayoutINS_5tupleIJNS3_IJNS_1CILi8EEENS4_ILi1EEEEEENS3_IJNS4_ILi2EEEEEEEEENS3_IJNS3_IJS6_NS4_ILi0EEEEEENS3_IJNS4_ILi64EEEEEEEEEEENS_10ViewEngineIPN7cutlass10bfloat16_tEEEEEC2ERKSG_RKSL_) ;  /* 0xfffdc10000007944 */ /* 0x022fea0003c3ffff */
[----:B-1----:R1:W5:Y:S01]  /*2f120*/  LDL.64 R2, [R1+0x758] ;  /* 0x0007580001027983 */ /* 0x0023620000100a00 */
[----:B------:R-:W-:-:S03]  /*2f130*/  MOV R8, 0x2f150 ;  /* 0x0002f15000087802 */ /* 0x000fc60000000f00 */
[----:B-1---5:R-:W-:Y:S05]  /*2f140*/  CALL.REL.NOINC `($_ZN7cutlass13device_kernelIN5flash19enable_sm80_to_sm89INS1_16FlashAttnBwdSm80INS1_25CollectiveMainloopBwdSm80ILi2ELi2EN4cute5tupleIJNS5_1CILi128EEES8_NS7_ILi64EEEEEENS_10bfloat16_tEfNS_4arch4Sm80ELb0ELb0ELb1ELb1ELb0ELb0ELb0ELb0ELi2ELi4ELi4ELi4ELb0EEENS1_21CollectiveEpilogueBwdISA_SB_SD_Li256ELb1ELb0ELi2EEENS1_19SingleTileSchedulerILb1ELb0ELb0ELi128EEEEEEEEEvNT_6ParamsE$_ZN4cute3eso3ESOILb1ELb0EJNS_6LayoutINS_5tupleIJNS3_IJNS3_IJNS_1CILi8EEENS4_ILi1EEEEEES6_EEENS3_IJNS3_IJS6_S6_EEENS4_ILi2EEEEEEEEENS3_IJNS3_IJNS3_IJS6_NS4_ILi0EEEEEESD_EEENS3_IJNS3_IJSD_SD_EEENS4_ILi64EEEEEEEEEEENS_10ViewEngineIPN7cutlass10bfloat16_tEEEEEC2ERKSK_RKSP_) ;  /* 0xfffdb2a000007944 */ /* 0x022fea0003c3ffff */
[----:B-1----:R1:W5:Y:S01]  /*2f150*/  LDL.64 R2, [R1+0x758] ;  /* 0x0007580001027983 */ /* 0x0023620000100a00 */
[----:B------:R-:W-:Y:S02]  /*2f160*/  MOV R7, R5 ;  /* 0x0000000500077202 */ /* 0x000fe40000000f00 */
[----:B------:R-:W-:-:S02]  /*2f170*/  MOV R6, 0x2f190 ;  /* 0x0002f19000067802 */ /* 0x000fc40000000f00 */
[----:B-1---5:R-:W-:Y:S05]  /*2f180*/  CALL.REL.NOINC `($_ZN7cutlass13device_kernelIN5flash19enable_sm80_to_sm89INS1_16FlashAttnBwdSm80INS1_25CollectiveMainloopBwdSm80ILi2ELi2EN4cute5tupleIJNS5_1CILi128EEES8_NS7_ILi64EEEEEENS_10bfloat16_tEfNS_4arch4Sm80ELb0ELb0ELb1ELb1ELb0ELb0ELb0ELb0ELi2ELi4ELi4ELi4ELb0EEENS1_21CollectiveEpilogueBwdISA_SB_SD_Li256ELb1ELb0ELi2EEENS1_19SingleTileSchedulerILb1ELb0ELb0ELi128EEEEEEEEEvNT_6ParamsE$_ZN4cute3eso3ESOILb1ELb0EJNS_6LayoutINS_5tupleIJNS3_IJNS3_IJNS_1CILi8EEENS4_ILi1EEEEEES6_EEENS3_IJNS3_IJS6_S6_EEENS4_ILi2EEEEEEEEENS3_IJNS3_IJNS3_IJS6_NS4_ILi0EEEEEESD_EEENS3_IJNS3_IJSD_SD_EEENS4_ILi8192EEEEEEEEEEENS_10ViewEngineINS_8smem_ptrIPN7cutlass10bfloat16_tEEEEEEEC2ERKSK_RKSR_) ;  /* 0xfffdb2a000007944 */ /* 0x022fea0003c3ffff */
[----:B-1----:R1:W5:Y:S01]  /*2f190*/  LDL.64 R4, [R1+0x758] ;  /* 0x0007580001047983 */ /* 0x0023620000100a00 */
[----:B------:R-:W-:-:S02]  /*2f1a0*/  MOV R8, R2 ;  /* 0x0000000200087202 */ /* 0x000fc40000000f00 */
        /* <DEDUP_REMOVED lines=140> */
[----:B------:R2:W5:Y:S01]  /*2fa70*/  LDL R5, [R1+0x758] ;  /* 0x0007580001057983 */ /* 0x0005620000100800 */
[----:B-1----:R-:W-:-:S02]  /*2fa80*/  MOV R3, R41 ;  /* 0x0000002900037202 */ /* 0x002fc40000000f00 */
[----:B------:R-:W-:Y:S02]  /*2fa90*/  MOV R4, 0x2fab0 ;  /* 0x0002fab000047802 */ /* 0x000fe40000000f00 */
[----:B--2--5:R-:W-:Y:S05]  /*2faa0*/  CALL.REL.NOINC `($_ZN7cutlass13device_kernelIN5flash19enable_sm80_to_sm89INS1_16FlashAttnBwdSm80INS1_25CollectiveMainloopBwdSm80ILi2ELi2EN4cute5tupleIJNS5_1CILi128EEES8_NS7_ILi64EEEEEENS_10bfloat16_tEfNS_4arch4Sm80ELb0ELb0ELb1ELb1ELb0ELb0ELb0ELb0ELi2ELi4ELi4ELi4ELb0EEENS1_21CollectiveEpilogueBwdISA_SB_SD_Li256ELb1ELb0ELi2EEENS1_19SingleTileSchedulerILb1ELb0ELb0ELi128EEEEEEEEEvNT_6ParamsE$_ZZN4cute5sliceINS_5tupleIJNS_10UnderscoreES2_iEEENS1_IJNS1_IJNS_1CILi1EEENS4_ILi0EEEEEEiNS4_ILi1024EEEEEEEEDaRKT_RKT0_ENKUlRKT_RKT0_E_clIS2_iEEDaSI_SL_) ;  /* 0xfffde3f000007944 */ /* 0x024fea0003c3ffff */
[----:B------:R-:W-:Y:S02]  /*2fab0*/  MOV R4, 0x2fad0 ;  /* 0x0002fad000047802 */ /* 0x000fe40000000f00 */
[----:B-1---5:R-:W-:Y:S05]  /*2fac0*/  CALL.REL.NOINC `($_ZN7cutlass13device_kernelIN5flash19enable_sm80_to_sm89INS1_16FlashAttnBwdSm80INS1_25CollectiveMainloopBwdSm80ILi2ELi2EN4cute5tupleIJNS5_1CILi128EEES8_NS7_ILi64EEEEEENS_10bfloat16_tEfNS_4arch4Sm80ELb0ELb0ELb1ELb1ELb0ELb0ELb0ELb0ELi2ELi4ELi4ELi4ELb0EEENS1_21CollectiveEpilogueBwdISA_SB_SD_Li256ELb1ELb0ELi2EEENS1_19SingleTileSchedulerILb1ELb0ELb0ELi128EEEEEEEEEvNT_6ParamsE$_ZZN4cute12filter_tupleINS_5tupleIJNS_10UnderscoreES2_iEEENS1_IJNS1_IJNS_1CILi1EEENS4_ILi0EEEEEEiNS4_ILi1024EEEEEEZNS_5sliceIS3_S9_EEDaRKT_RKT0_EUlRKT_RKT0_E_EEDaSD_SG_OT1_ENKUlDpSJ_E_clIJNS1_IJS7_EEENS1_IJiEEENS1_IJEEEEEEDaSQ_) ;  /* 0xfffdd03000007944 */ /* 0x022fea0003c3ffff */
[----:B------:R-:W-:Y:S02]  /*2fad0*/  MOV R66, R23 ;  /* 0x0000001700427202 */ /* 0x000fe40000000f00 */
[----:B------:R-:W-:Y:S02]  /*2fae0*/  MOV R6, 0x2fb00 ;  /* 0x0002fb0000067802 */ /* 0x000fe40000000f00 */
[----:B-1---5:R-:W-:Y:S05]  /*2faf0*/  CALL.REL.NOINC `($_ZN7cutlass13device_kernelIN5flash19enable_sm80_to_sm89INS1_16FlashAttnBwdSm80INS1_25CollectiveMainloopBwdSm80ILi2ELi2EN4cute5tupleIJNS5_1CILi128EEES8_NS7_ILi64EEEEEENS_10bfloat16_tEfNS_4arch4Sm80ELb0ELb0ELb1ELb1ELb0ELb0ELb0ELb0ELi2ELi4ELi4ELi4ELb0EEENS1_21CollectiveEpilogueBwdISA_SB_SD_Li256ELb1ELb0ELi2EEENS1_19SingleTileSchedulerILb1ELb0ELb0ELi128EEEEEEEEEvNT_6ParamsE$_ZN4cute5tupleIJNS0_IJNS0_IJNS_1CILi8EEENS1_ILi1EEEEEENS1_ILi2EEEEEENS0_IJNS0_IJS3_NS1_ILi0EEEEEEiEEEEEC2ERKS6_RKS9_) ;  /* 0xfffdc1e000007944 */ /* 0x022fea0003c3ffff */
[----:B------:R2:W5:Y:S01]  /*2fb00*/  LDL R6, [R1+0x758] ;  /* 0x0007580001067983 */ /* 0x0005620000100800 */
[----:B------:R-:W-:Y:S01]  /*2fb10*/  IMAD.SHL.U32 R8, R5, 0x400, RZ ;  /* 0x0000040005087824 */ /* 0x000fe200078e00ff */
[----:B-1----:R-:W-:Y:S01]  /*2fb20*/  MOV R2, R23 ;  /* 0x0000001700027202 */ /* 0x002fe20000000f00 */
[----:B------:R-:W-:Y:S01]  /*2fb30*/  IMAD.MOV.U32 R60, RZ, RZ, R22 ;  /* 0x000000ffff3c7224 */ /* 0x000fe200078e0016 */
[----:B------:R-:W-:Y:S02]  /*2fb40*/  MOV R4, 0x2fb70 ;  /* 0x0002fb7000047802 */ /* 0x000fe40000000f00 */
[----:B------:R2:W-:Y:S04]  /*2fb50*/  STL [R1+0x770], R8 ;  /* 0x0007700801007387 */ /* 0x0005e80000100800 */
[----:B--2--5:R-:W-:Y:S05]  /*2fb60*/  CALL.REL.NOINC `($_ZN7cutlass13device_kernelIN5flash19enable_sm80_to_sm89INS1_16FlashAttnBwdSm80INS1_25CollectiveMainloopBwdSm80ILi2ELi2EN4cute5tupleIJNS5_1CILi128EEES8_NS7_ILi64EEEEEENS_10bfloat16_tEfNS_4arch4Sm80ELb0ELb0ELb1ELb1ELb0ELb0ELb0ELb0ELi2ELi4ELi4ELi4ELb0EEENS1_21CollectiveEpilogueBwdISA_SB_SD_Li256ELb1ELb0ELi2EEENS1_19SingleTileSchedulerILb1ELb0ELb0ELi128EEEEEEEEEvNT_6ParamsE$_ZN4cute3eso3ESOILb0ELb0EJNS_6LayoutINS_5tupleIJNS3_IJNS_1CILi8EEENS4_ILi1EEEEEENS4_ILi2EEEEEENS3_IJNS3_IJS6_NS4_ILi0EEEEEEiEEEEEiEEC2ERKSD_RKi) ;  /* 0xfffd7e9000007944 */ /* 0x024fea0003c3ffff */
[----:B------:R-:W2:Y:S01]  /*2fb70*/  LDL.64 R4, [R1+0x758] ;  /* 0x0007580001047983 */ /* 0x000ea20000100a00 */
[----:B------:R-:W-:Y:S02]  /*2fb80*/  MOV R9, R23 ;  /* 0x0000001700097202 */ /* 0x000fe40000000f00 */
[----:B------:R-:W-:Y:S01]  /*2fb90*/  MOV R8, 0x2fbc0 ;  /* 0x0002fbc000087802 */ /* 0x000fe20000000f00 */
[----:B-12---:R-:W-:-:S04]  /*2fba0*/  IMAD.WIDE R2, R5, 0x2, R54 ;  /* 0x0000000205027825 */ /* 0x006fc800078e0236 */
[----:B------:R-:W-:Y:S05]  /*2fbb0*/  CALL.REL.NOINC `($_ZN7cutlass13device_kernelIN5flash19enable_sm80_to_sm89INS1_16FlashAttnBwdSm80INS1_25CollectiveMainloopBwdSm80ILi2ELi2EN4cute5tupleIJNS5_1CILi128EEES8_NS7_ILi64EEEEEENS_10bfloat16_tEfNS_4arch4Sm80ELb0ELb0ELb1ELb1ELb0ELb0ELb0ELb0ELi2ELi4ELi4ELi4ELb0EEENS1_21CollectiveEpilogueBwdISA_SB_SD_Li256ELb1ELb0ELi2EEENS1_19SingleTileSchedulerILb1ELb0ELb0ELi128EEEEEEEEEvNT_6ParamsE$_ZN4cute8smem_ptrIPN7cutlass10bfloat16_tEECI1NS_12iter_adaptorIS3_S4_EEES3_) ;  /* 0xfffdc8f000007944 */ /* 0x000fea0003c3ffff */
        /* <DEDUP_REMOVED lines=10> */
[----:B-1----:R-:W-:-:S02]  /*2fc60*/  MOV R3, 0x1 ;  /* 0x0000000100037802 */ /* 0x002fc40000000f00 */
[----:B------:R-:W-:Y:S02]  /*2fc70*/  MOV R8, 0x2fc90 ;  /* 0x0002fc9000087802 */ /* 0x000fe40000000f00 */
[----:B--2--5:R-:W-:Y:S05]  /*2fc80*/  CALL.REL.NOINC `($_ZN7cutlass13device_kernelIN5flash19enable_sm80_to_sm89INS1_16FlashAttnBwdSm80INS1_25CollectiveMainloopBwdSm80ILi2ELi2EN4cute5tupleIJNS5_1CILi128EEES8_NS7_ILi64EEEEEENS_10bfloat16_tEfNS_4arch4Sm80ELb0ELb0ELb1ELb1ELb0ELb0ELb0ELb0ELi2ELi4ELi4ELi4ELb0EEENS1_21CollectiveEpilogueBwdISA_SB_SD_Li256ELb1ELb0ELi2EEENS1_19SingleTileSchedulerILb1ELb0ELb0ELi128EEEEEEEEEvNT_6ParamsE$_ZN4cute3eso3ESOILb1ELb0EJNS_10UnderscoreES2_iEEC2ERKS2_S5_RKi) ;  /* 0xfffd8c0000007944 */ /* 0x024fea0003c3ffff */
[----:B-1----:R-:W2:Y:S01]  /*2fc90*/  LDL R3, [R1+0x758] ;  /* 0x0007580001037983 */ /* 0x002ea20000100800 */
[----:B------:R-:W-:Y:S01]  /*2fca0*/  IMAD.MOV.U32 R2, RZ, RZ, R23 ;  /* 0x000000ffff027224 */ /* 0x000fe200078e0017 */
[----:B------:R-:W-:Y:S02]  /*2fcb0*/  MOV R4, 0x2fce0 ;  /* 0x0002fce000047802 */ /* 0x000fe40000000f00 */
[----:B--2---:R-:W-:Y:S02]  /*2fcc0*/  SHF.L.U32 R3, R3, 0x2, RZ ;  /* 0x0000000203037819 */ /* 0x004fe400000006ff */
[----:B------:R-:W-:Y:S05]  /*2fcd0*/  CALL.REL.NOINC `($_ZN7cutlass13device_kernelIN5flash19enable_sm80_to_sm89INS1_16FlashAttnBwdSm80INS1_25CollectiveMainloopBwdSm80ILi2ELi2EN4cute5tupleIJNS5_1CILi128EEES8_NS7_ILi64EEEEEENS_10bfloat16_tEfNS_4arch4Sm80ELb0ELb0ELb1ELb1ELb0ELb0ELb0ELb0ELi2ELi4ELi4ELi4ELb0EEENS1_21CollectiveEpilogueBwdISA_SB_SD_Li256ELb1ELb0ELi2EEENS1_19SingleTileSchedulerILb1ELb0ELb0ELi128EEEEEEEEEvNT_6ParamsE$_ZN4cute3eso3ESOILb1ELb0EJNS_6LayoutINS_5tupleIJNS3_IJNS3_IJNS_1CILi4EEENS4_ILi2EEEEEENS4_ILi1EEEEEES6_EEENS3_IJNS3_IJNS3_IJS8_NS4_ILi32EEEEEENS4_ILi0EEEEEENS4_ILi64EEEEEEEEiEEC2ERKSH_RKi) ;  /* 0xfffda5e000007944 */ /* 0x000fea0003c3ffff */
[----:B-1----:R-:W2:Y:S01]  /*2fce0*/  LDL R3, [R1+0x758] ;  /* 0x0007580001037983 */ /* 0x002ea20000100800 */
[----:B------:R-:W-:Y:S02]  /*2fcf0*/  MOV R66, R23 ;  /* 0x0000001700427202 */ /* 0x000fe40000000f00 */
[----:B------:R-:W-:Y:S01]  /*2fd00*/  MOV R6, 0x2fd30 ;  /* 0x0002fd3000067802 */ /* 0x000fe20000000f00 */
[----:B--2---:R-:W-:-:S04]  /*2fd10*/  IMAD.WIDE R10, R3, 0x2, R48 ;  /* 0x00000002030a7825 */ /* 0x004fc800078e0230 */
[----:B------:R-:W-:Y:S05]  /*2fd20*/  CALL.REL.NOINC `($_ZN7cutlass13device_kernelIN5flash19enable_sm80_to_sm89INS1_16FlashAttnBwdSm80INS1_25CollectiveMainloopBwdSm80ILi2ELi2EN4cute5tupleIJNS5_1CILi128EEES8_NS7_ILi64EEEEEENS_10bfloat16_tEfNS_4arch4Sm80ELb0ELb0ELb1ELb1ELb0ELb0ELb0ELb0ELi2ELi4ELi4ELi4ELb0EEENS1_21CollectiveEpilogueBwdISA_SB_SD_Li256ELb1ELb0ELi2EEENS1_19SingleTileSchedulerILb1ELb0ELb0ELi128EEEEEEEEEvNT_6ParamsE$_ZN4cute3eso3ESOILb1ELb0EJNS_6LayoutINS_5tupleIJNS3_IJNS3_IJNS_1CILi4EEENS4_ILi2EEEEEENS4_ILi1EEEEEES6_EEENS3_IJNS3_IJNS3_IJS8_NS4_ILi32EEEEEENS4_ILi0EEEEEENS4_ILi64EEEEEEEENS_10ViewEngineIPN7cutlass10bfloat16_tEEEEEC2ERKSH_RKSM_) ;  /* 0xfffda55000007944 */ /* 0x000fea0003c3ffff */
[----:B------:R2:W5:Y:S01]  /*2fd30*/  LDL.64 R4, [R1+0x758] ;  /* 0x0007580001047983 */ /* 0x0005620000100a00 */
[----:B------:R-:W-:Y:S02]  /*2fd40*/  MOV R3, R14 ;  /* 0x0000000e00037202 */ /* 0x000fe40000000f00 */
[----:B------:R-:W-:-:S02]  /*2fd50*/  MOV R6, 0x2fd70 ;  /* 0x0002fd7000067802 */ /* 0x000fc40000000f00 */
[----:B-12--5:R-:W-:Y:S05]  /*2fd60*/  CALL.REL.NOINC `($_ZN7cutlass13device_kernelIN5flash19enable_sm80_to_sm89INS1_16FlashAttnBwdSm80INS1_25CollectiveMainloopBwdSm80ILi2ELi2EN4cute5tupleIJNS5_1CILi128EEES8_NS7_ILi64EEEEEENS_10bfloat16_tEfNS_4arch4Sm80ELb0ELb0ELb1ELb1ELb0ELb0ELb0ELb0ELi2ELi4ELi4ELi4ELb0EEENS1_21CollectiveEpilogueBwdISA_SB_SD_Li256ELb1ELb0ELi2EEENS1_19SingleTileSchedulerILb1ELb0ELb0ELi128EEEEEEEEEvNT_6ParamsE$_ZZN4cute4takeILi1ELi2ENS_5tupleIJNS1_IJNS_1CILi1EEENS2_ILi0EEEEEEiEEEEEDaRKT1_ENKUlDpRKT_E_clIJiEEEDaSD_) ;  /* 0xfffddcc000007944 */ /* 0x026fea0003c3ffff */
[----:B------:R-:W-:Y:S02]  /*2fd70*/  MOV R66, R23 ;  /* 0x0000001700427202 */ /* 0x000fe40000000f00 */
[----:B------:R-:W-:-:S02]  /*2fd80*/  MOV R6, 0x2fda0 ;  /* 0x0002fda000067802 */ /* 0x000fc40000000f00 */
[----:B-1---5:R-:W-:Y:S05]  /*2fd90*/  CALL.REL.NOINC `($_ZN7cutlass13device_kernelIN5flash19enable_sm80_to_sm89INS1_16FlashAttnBwdSm80INS1_25CollectiveMainloopBwdSm80ILi2ELi2EN4cute5tupleIJNS5_1CILi128EEES8_NS7_ILi64EEEEEENS_10bfloat16_tEfNS_4arch4Sm80ELb0ELb0ELb1ELb1ELb0ELb0ELb0ELb0ELi2ELi4ELi4ELi4ELb0EEENS1_21CollectiveEpilogueBwdISA_SB_SD_Li256ELb1ELb0ELi2EEENS1_19SingleTileSchedulerILb1ELb0ELb0ELi128EEEEEEEEEvNT_6ParamsE$_ZN4cute3eso3ESOILb1ELb0EJNS_5tupleIJNS_1CILi1EEENS3_ILi0EEEEEENS2_IJiEEEEEC2ERKS6_RKS7_) ;  /* 0xfffd9de000007944 */ /* 0x022fea0003c3ffff */
[----:B-1----:R1:W5:Y:S01]  /*2fda0*/  LDL R3, [R1+0x758] ;  /* 0x0007580001037983 */ /* 0x0023620000100800 */
[----:B------:R-:W-:-:S02]  /*2fdb0*/  MOV R66, R23 ;  /* 0x0000001700427202 */ /* 0x000fc40000000f00 */
        /* <DEDUP_REMOVED lines=22> */
[----:B------:R-:W2:Y:S01]  /*2ff20*/  LDL R4, [R1+0x758] ;  /* 0x0007580001047983 */ /* 0x000ea20000100800 */
[----:B-1----:R-:W-:Y:S02]  /*2ff30*/  MOV R2, R22 ;  /* 0x0000001600027202 */ /* 0x002fe40000000f00 */
[----:B------:R-:W-:Y:S01]  /*2ff40*/  MOV R12, 0x2ff70 ;  /* 0x0002ff70000c7802 */ /* 0x000fe20000000f00 */
[----:B--2---:R1:W-:Y:S04]  /*2ff50*/  STL [R1+0x770], R4 ;  /* 0x0007700401007387 */ /* 0x0043e80000100800 */
        /* <DEDUP_REMOVED lines=194> */
[----:B------:R-:W-:Y:S05]  /*30b80*/  CALL.REL.NOINC `($_ZN7cutlass13device_kernelIN5flash19enable_sm80_to_sm89INS1_16FlashAttnBwdSm80INS1_25CollectiveMainloopBwdSm80ILi2ELi2EN4cute5tupleIJNS5_1CILi128EEES8_NS7_ILi64EEEEEENS_10bfloat16_tEfNS_4arch4Sm80ELb0ELb0ELb1ELb1ELb0ELb0ELb0ELb0ELi2ELi4ELi4ELi4ELb0EEENS1_21CollectiveEpilogueBwdISA_SB_SD_Li256ELb1ELb0ELi2EEENS1_19SingleTileSchedulerILb1ELb0ELb0ELi128EEEEEEEEEvNT_6ParamsE$_ZN4cute3eso3ESOILb1ELb0EJNS_6LayoutINS_5tupleIJNS3_IJNS_1CILi2EEES5_S5_EEES5_EEENS3_IJNS3_IJNS4_ILi1EEES5_NS4_ILi4EEEEEENS4_ILi64EEEEEEEEiEEC2ERKSD_RKi) ;  /* 0xfffda28000007944 */ /* 0x000fea0003c3ffff */
[----:B-1----:R-:W2:Y:S01]  /*30b90*/  LDL R3, [R1+0x758] ;  /* 0x0007580001037983 */ /* 0x002ea20000100800 */
[----:B------:R-:W-:Y:S01]  /*30ba0*/  MOV R4, 0x30be0 ;  /* 0x00030be000047802 */ /* 0x000fe20000000f00 */
[----:B--2---:R-:W-:-:S05]  /*30bb0*/  IMAD.WIDE R2, R3, 0x2, R44 ;  /* 0x0000000203027825 */ /* 0x004fca00078e022c */
[----:B------:R-:W-:Y:S02]  /*30bc0*/  MOV R6, R2 ;  /* 0x0000000200067202 */ /* 0x000fe40000000f00 */
[----:B------:R-:W-:Y:S05]  /*30bd0*/  CALL.REL.NOINC `($_ZN7cutlass13device_kernelIN5flash19enable_sm80_to_sm89INS1_16FlashAttnBwdSm80INS1_25CollectiveMainloopBwdSm80ILi2ELi2EN4cute5tupleIJNS5_1CILi128EEES8_NS7_ILi64EEEEEENS_10bfloat16_tEfNS_4arch4Sm80ELb0ELb0ELb1ELb1ELb0ELb0ELb0ELb0ELi2ELi4ELi4ELi4ELb0EEENS1_21CollectiveEpilogueBwdISA_SB_SD_Li256ELb1ELb0ELi2EEENS1_19SingleTileSchedulerILb1ELb0ELb0ELi128EEEEEEEEEvNT_6ParamsE$_ZN4cute3eso3ESOILb1ELb0EJNS_6LayoutINS_5tupleIJNS3_IJNS_1CILi2EEES5_S5_EEES5_EEENS3_IJNS3_IJNS4_ILi1EEES5_NS4_ILi4EEEEEENS4_ILi64EEEEEEEENS_10ViewEngineIPN7cutlass10bfloat16_tEEEEEC2ERKSD_RKSI_) ;  /* 0xfffda1e000007944 */ /* 0x000fea0003c3ffff */
[----:B------:R2:W5:Y:S01]  /*30be0*/  LDL.64 R58, [R1+0x758] ;  /* 0x00075800013a7983 */ /* 0x0005620000100a00 */
[----:B-1----:R-:W-:Y:S01]  /*30bf0*/  IMAD.MOV.U32 R2, RZ, RZ, R23 ;  /* 0x000000ffff027224 */ /* 0x002fe200078e0017 */
[----:B------:R-:W-:Y:S02]  /*30c00*/  MOV R3, RZ ;  /* 0x000000ff00037202 */ /* 0x000fe40000000f00 */
[----:B------:R-:W-:Y:S02]  /*30c10*/  MOV R8, 0x30c30 ;  /* 0x00030c3000087802 */ /* 0x000fe40000000f00 */
[----:B--2--5:R-:W-:Y:S05]  /*30c20*/  CALL.REL.NOINC `($_ZN7cutlass13device_kernelIN5flash19enable_sm80_to_sm89INS1_16FlashAttnBwdSm80INS1_25CollectiveMainloopBwdSm80ILi2ELi2EN4cute5tupleIJNS5_1CILi128EEES8_NS7_ILi64EEEEEENS_10bfloat16_tEfNS_4arch4Sm80ELb0ELb0ELb1ELb1ELb0ELb0ELb0ELb0ELi2ELi4ELi4ELi4ELb0EEENS1_21CollectiveEpilogueBwdISA_SB_SD_Li256ELb1ELb0ELi2EEENS1_19SingleTileSchedulerILb1ELb0ELb0ELi128EEEEEEEEEvNT_6ParamsE$_ZN4cute3eso3ESOILb1ELb0EJNS_10UnderscoreES2_iEEC2ERKS2_S5_RKi) ;  /* 0xfffd7c6000007944 */ /* 0x024fea0003c3ffff */
[----:B-1----:R-:W2:Y:S01]  /*30c30*/  LDL R3, [R1+0x758] ;  /* 0x0007580001037983 */ /* 0x002ea20000100800 */
[----:B------:R-:W-:Y:S01]  /*30c40*/  IMAD.MOV.U32 R66, RZ, RZ, R23 ;  /* 0x000000ffff427224 */ /* 0x000fe200078e0017 */
[----:B------:R-:W-:Y:S02]  /*30c50*/  MOV R4, 0x30c80 ;  /* 0x00030c8000047802 */ /* 0x000fe40000000f00 */
[----:B--2---:R-:W-:Y:S02]  /*30c60*/  SHF.L.U32 R3, R3, 0x2, RZ ;  /* 0x0000000203037819 */ /* 0x004fe400000006ff */
[----:B------:R-:W-:Y:S05]  /*30c70*/  CALL.REL.NOINC `($_ZN7cutlass13device_kernelIN5flash19enable_sm80_to_sm89INS1_16FlashAttnBwdSm80INS1_25CollectiveMainloopBwdSm80ILi2ELi2EN4cute5tupleIJNS5_1CILi128EEES8_NS7_ILi64EEEEEENS_10bfloat16_tEfNS_4arch4Sm80ELb0ELb0ELb1ELb1ELb0ELb0ELb0ELb0ELi2ELi4ELi4ELi4ELb0EEENS1_21CollectiveEpilogueBwdISA_SB_SD_Li256ELb1ELb0ELi2EEENS1_19SingleTileSchedulerILb1ELb0ELb0ELi128EEEEEEEEEvNT_6ParamsE$_ZN4cute3eso3ESOILb1ELb0EJNS_6LayoutINS_5tupleIJNS3_IJNS_1CILi2EEES5_EEES6_EEENS3_IJNS3_IJNS4_ILi1EEES5_EEENS3_IJNS4_ILi32EEENS4_ILi64EEEEEEEEEEEiEEC2ERKSE_RKi) ;  /* 0xfffda07000007944 */ /* 0x000fea0003c3ffff */
[----:B-1----:R-:W2:Y:S01]  /*30c80*/  LDL R3, [R1+0x758] ;  /* 0x0007580001037983 */ /* 0x002ea20000100800 */
[----:B------:R-:W-:Y:S02]  /*30c90*/  MOV R66, R23 ;  /* 0x0000001700427202 */ /* 0x000fe40000000f00 */
[----:B------:R-:W-:Y:S01]  /*30ca0*/  MOV R4, 0x30ce0 ;  /* 0x00030ce000047802 */ /* 0x000fe20000000f00 */
[----:B--2---:R-:W-:-:S05]  /*30cb0*/  IMAD.WIDE R2, R3, 0x2, R46 ;  /* 0x0000000203027825 */ /* 0x004fca00078e022e */
[----:B------:R-:W-:Y:S02]  /*30cc0*/  MOV R6, R2 ;  /* 0x0000000200067202 */ /* 0x000fe40000000f00 */
[----:B------:R-:W-:Y:S05]  /*30cd0*/  CALL.REL.NOINC `($_ZN7cutlass13device_kernelIN5flash19enable_sm80_to_sm89INS1_16FlashAttnBwdSm80INS1_25CollectiveMainloopBwdSm80ILi2ELi2EN4cute5tupleIJNS5_1CILi128EEES8_NS7_ILi64EEEEEENS_10bfloat16_tEfNS_4arch4Sm80ELb0ELb0ELb1ELb1ELb0ELb0ELb0ELb0ELi2ELi4ELi4ELi4ELb0EEENS1_21CollectiveEpilogueBwdISA_SB_SD_Li256ELb1ELb0ELi2EEENS1_19SingleTileSchedulerILb1ELb0ELb0ELi128EEEEEEEEEvNT_6ParamsE$_ZN4cute3eso3ESOILb1ELb0EJNS_6LayoutINS_5tupleIJNS3_IJNS_1CILi2EEES5_EEES6_EEENS3_IJNS3_IJNS4_ILi1EEES5_EEENS3_IJNS4_ILi32EEENS4_ILi64EEEEEEEEEEENS_10ViewEngineIPN7cutlass10bfloat16_tEEEEEC2ERKSE_RKSJ_) ;  /* 0xfffd9fc000007944 */ /* 0x000fea0003c3ffff */
[----:B------:R2:W5:Y:S04]  /*30ce0*/  LDL.64 R60, [R1+0x758] ;  /* 0x00075800013c7983 */ /* 0x0005680000100a00 */
[----:B------:R2:W-:Y:S02]  /*30cf0*/  STL [R1+0x770], RZ ;  /* 0x000770ff01007387 */ /* 0x0005e40000100800 */
.L_x_1222:
        /* <DEDUP_REMOVED lines=228> */
[----:B------:R-:W-:Y:S05]  /*31b40*/  CALL.REL.NOINC `($_ZN7cutlass13device_kernelIN5flash19enable_sm80_to_sm89INS1_16FlashAttnBwdSm80INS1_25CollectiveMainloopBwdSm80ILi2ELi2EN4cute5tupleIJNS5_1CILi128EEES8_NS7_ILi64EEEEEENS_10bfloat16_tEfNS_4arch4Sm80ELb0ELb0ELb1ELb1ELb0ELb0ELb0ELb0ELi2ELi4ELi4ELi4ELb0EEENS1_21CollectiveEpilogueBwdISA_SB_SD_Li256ELb1ELb0ELi2EEENS1_19SingleTileSchedulerILb1ELb0ELb0ELi128EEEEEEEEEvNT_6ParamsE$_ZN4cute3eso3ESOILb1ELb0EJNS_10UnderscoreES2_iEEC2ERKS2_S5_RKi) ;  /* 0xfffd6d4000007944 */ /* 0x000fea0003c3ffff */
        /* <DEDUP_REMOVED lines=466> */
[----:B------:R-:W-:Y:S02]  /*33870*/  MOV R3, 0x1 ;  /* 0x0000000100037802 */ /* 0x000fe40000000f00 */
        /* <DEDUP_REMOVED lines=15> */
.L_x_1223:
        /* <DEDUP_REMOVED lines=711> */
.L_x_1224:
        /* <DEDUP_REMOVED lines=711> */
.L_x_1225:
        /* <DEDUP_REMOVED lines=711> */
.L_x_1226:
        /* <DEDUP_REMOVED lines=711> */
.L_x_1227:
        /* <DEDUP_REMOVED lines=711> */
.L_x_1228:
        /* <DEDUP_REMOVED lines=256> */
.L_x_1229:
        /* <DEDUP_REMOVED lines=274> */
[----:B--2--5:R-:W-:Y:S05]  /*438c0*/  CALL.REL.NOINC `($_ZN7cutlass13device_kernelIN5flash19enable_sm80_to_sm89INS1_16FlashAttnBwdSm80INS1_25CollectiveMainloopBwdSm80ILi2ELi2EN4cute5tupleIJNS5_1CILi128EEES8_NS7_ILi64EEEEEENS_10bfloat16_tEfNS_4arch4Sm80ELb0ELb0ELb1ELb1ELb0ELb0ELb0ELb0ELi2ELi4ELi4ELi4ELb0EEENS1_21CollectiveEpilogueBwdISA_SB_SD_Li256ELb1ELb0ELi2EEENS1_19SingleTileSchedulerILb1ELb0ELb0ELi128EEEEEEEEEvNT_6ParamsE$_ZZZN5flash25CollectiveMainloopBwdSm80ILi2ELi2EN4cute5tupleIJNS1_1CILi128EEES4_NS3_ILi64EEEEEEN7cutlass10bfloat16_tEfNS7_4arch4Sm80ELb0ELb0ELb1ELb1ELb0ELb0ELb0ELb0ELi2ELi4ELi4ELi4ELb0EE3mmaINS_16FlashAttnBwdSm80ISB_NS_21CollectiveEpilogueBwdIS6_S8_SA_Li256ELb1ELb0ELi2EEENS_19SingleTileSchedulerILb1ELb0ELb0ELi128EEEE13SharedStorageENS1_6TensorINS1_11ArrayEngineIfLm32EEENS1_6LayoutINS2_IJNS2_IJNS3_ILi2EEESO_EEESO_NS3_ILi4EEEEEENS2_IJNS2_IJNS3_ILi1EEESO_EEESQ_NS3_ILi8EEEEEEEEEEEEbRKNSB_6ParamsERT0_S12_iNS2_IJiiiEEERT_ENKUliT_E_clIZSC_ISJ_SX_EbS10_S12_S12_iS13_S15_EUlRS16_iE_EEDaiS16_ENKUlT_E_clIZSC_ISJ_SX_EbS10_S12_S12_iS13_S15_EUlvE0_EEDaS1B_) ;  /* 0x0001c89000007944 */ /* 0x024fea0003c00000 */
[----:B------:R-:W2:Y:S01]  /*438d0*/  LDL.64 R2, [R24+0x188] ;  /* 0x0001880018027983 */ /* 0x000ea20000100a00 */
[----:B------:R-:W-:-:S03]  /*438e0*/  ULDC.64 UR4, c[0x0][0x118] ;  /* 0x0000460000047ab9 */ /* 0x000fc60000000a00 */
[----:B------:R3:W5:Y:S04]  /*438f0*/  LDL.64 R12, [R24+0xc8] ;  /* 0x0000c800180c7983 */ /* 0x0007680000100a00 */
[----:B--2---:R-:W5:Y:S01]  /*43900*/  LD.E.64 R2, [R2.64] ;  /* 0x0000000402027980 */ /* 0x004f62000c101b00 */
[----:B-1----:R-:W-:Y:S02]  /*43910*/  MOV R9, R23 ;  /* 0x0000001700097202 */ /* 0x002fe40000000f00 */
[----:B------:R-:W-:Y:S02]  /*43920*/  MOV R8, 0x43940 ;  /* 0x0004394000087802 */ /* 0x000fe40000000f00 */
[----:B---3-5:R-:W-:Y:S05]  /*43930*/  CALL.REL.NOINC `($_ZN7cutlass13device_kernelIN5flash19enable_sm80_to_sm89INS1_16FlashAttnBwdSm80INS1_25CollectiveMainloopBwdSm80ILi2ELi2EN4cute5tupleIJNS5_1CILi128EEES8_NS7_ILi64EEEEEENS_10bfloat16_tEfNS_4arch4Sm80ELb0ELb0ELb1ELb1ELb0ELb0ELb0ELb0ELi2ELi4ELi4ELi4ELb0EEENS1_21CollectiveEpilogueBwdISA_SB_SD_Li256ELb1ELb0ELi2EEENS1_19SingleTileSchedulerILb1ELb0ELb0ELi128EEEEEEEEEvNT_6ParamsE$_ZN4cute8smem_ptrIPN7cutlass10bfloat16_tEECI1NS_12iter_adaptorIS3_S4_EEES3_) ;  /* 0xfffc8b7000007944 */ /* 0x028fea0003c3ffff */
        /* <DEDUP_REMOVED lines=84> */
[----:B------:R1:W-:Y:S01]  /*43e80*/  STL.64 [R1+0x7a0], R2 ;  /* 0x0007a00201007387 */ /* 0x0003e20000100a00 */
[----:B------:R-:W-:Y:S02]  /*43e90*/  MOV R5, R6 ;  /* 0x0000000600057202 */ /* 0x000fe40000000f00 */
[----:B------:R-:W-:Y:S02]  /*43ea0*/  MOV R4, 0x43ec0 ;  /* 0x00043ec000047802 */ /* 0x000fe40000000f00 */
        /* <DEDUP_REMOVED lines=31> */
[----:B-1----:R-:W-:Y:S05]  /*440a0*/  CALL.REL.NOINC `($_ZN7cutlass13device_kernelIN5flash19enable_sm80_to_sm89INS1_16FlashAttnBwdSm80INS1_25CollectiveMainloopBwdSm80ILi2ELi2EN4cute5tupleIJNS5_1CILi128EEES8_NS7_ILi64EEEEEENS_10bfloat16_tEfNS_4arch4Sm80ELb0ELb0ELb1ELb1ELb0ELb0ELb0ELb0ELi2ELi4ELi4ELi4ELb0EEENS1_21CollectiveEpilogueBwdISA_SB_SD_Li256ELb1ELb0ELi2EEENS1_19SingleTileSchedulerILb1ELb0ELb0ELi128EEEEEEEEEvNT_6ParamsE$_ZN4cute3eso3ESOILb1ELb0EJNS_1CILi8EEEiiiNS2_ILi144EEENS2_ILi512EEEEEC2ERKS3_RKiSA_SA_RKS4_RKS5_) ;  /* 0xfffc548000007944 */ /* 0x002fea0003c3ffff */
        /* <DEDUP_REMOVED lines=59> */
[----:B------:R-:W-:Y:S01]  /*44460*/  MOV R59, R23 ;  /* 0x00000017003b7202 */ /* 0x000fe20000000f00 */
[----:B------:R-:W-:Y:S01]  /*44470*/  IMAD.MOV.U32 R66, RZ, RZ, R22 ;  /* 0x000000ffff427224 */ /* 0x000fe200078e0016 */
        /* <DEDUP_REMOVED lines=9> */
[----:B------:R1:W-:Y:S01]  /*44510*/  STL.64 [R1+0x7a0], R2 ;  /* 0x0007a00201007387 */ /* 0x0003e20000100a00 */
[----:B------:R-:W-:-:S02]  /*44520*/  MOV R59, R56 ;  /* 0x00000038003b7202 */ /* 0x000fc40000000f00 */
[----:B------:R-:W-:Y:S02]  /*44530*/  MOV R4, 0x44550 ;  /* 0x0004455000047802 */ /* 0x000fe40000000f00 */
        /* <DEDUP_REMOVED lines=37> */
[----:B------:R-:W-:Y:S01]  /*44790*/  IMAD.SHL.U32 R8, R5, 0x2000, RZ ;  /* 0x0000200005087824 */ /* 0x000fe200078e00ff */
[----:B------:R-:W-:-:S02]  /*447a0*/  MOV R15, R41 ;  /* 0x00000029000f7202 */ /* 0x000fc40000000f00 */
[----:B------:R-:W-:Y:S02]  /*447b0*/  MOV R4, 0x447e0 ;  /* 0x000447e000047802 */ /* 0x000fe40000000f00 */
        /* <DEDUP_REMOVED lines=50> */
[----:B-12--5:R-:W-:Y:S05]  /*44ae0*/  CALL.REL.NOINC `($_ZN7cutlass13device_kernelIN5flash19enable_sm80_to_sm89INS1_16FlashAttnBwdSm80INS1_25CollectiveMainloopBwdSm80ILi2ELi2EN4cute5tupleIJNS5_1CILi128EEES8_NS7_ILi64EEEEEENS_10bfloat16_tEfNS_4arch4Sm80ELb0ELb0ELb1ELb1ELb0ELb0ELb0ELb0ELi2ELi4ELi4ELi4ELb0EEENS1_21CollectiveEpilogueBwdISA_SB_SD_Li256ELb1ELb0ELi2EEENS1_19SingleTileSchedulerILb1ELb0ELb0ELi128EEEEEEEEEvNT_6ParamsE$_ZZN4cute7idx2crdINS_5tupleIJiiNS_1CILi0EEEEEENS1_IJNS1_IJNS2_ILi4EEENS2_ILi8EEEEEES5_NS2_ILi1EEEEEEEEDaRKT_RKT0_ENKUlRKT_RKT0_E_clIiS7_EEDaSI_SL_) ;  /* 0xfffcbe2000007944 */ /* 0x026fea0003c3ffff */
[----:B------:R-:W-:Y:S02]  /*44af0*/  MOV R2, 0x44b10 ;  /* 0x00044b1000027802 */ /* 0x000fe40000000f00 */
[----:B-1----:R-:W-:Y:S05]  /*44b00*/  CALL.REL.NOINC `($_ZN7cutlass13device_kernelIN5flash19enable_sm80_to_sm89INS1_16FlashAttnBwdSm80INS1_25CollectiveMainloopBwdSm80ILi2ELi2EN4cute5tupleIJNS5_1CILi128EEES8_NS7_ILi64EEEEEENS_10bfloat16_tEfNS_4arch4Sm80ELb0ELb0ELb1ELb1ELb0ELb0ELb0ELb0ELi2ELi4ELi4ELi4ELb0EEENS1_21CollectiveEpilogueBwdISA_SB_SD_Li256ELb1ELb0ELi2EEENS1_19SingleTileSchedulerILb1ELb0ELb0ELi128EEEEEEEEEvNT_6ParamsE$_ZZN4cute7idx2crdINS_5tupleIJiiNS_1CILi0EEEEEENS1_IJNS1_IJNS2_ILi4EEENS2_ILi8EEEEEES5_NS2_ILi1EEEEEEEEDaRKT_RKT0_ENKUlRKT_RKT0_E_clIiS5_EEDaSI_SL_) ;  /* 0xfffcbdd000007944 */ /* 0x002fea0003c3ffff */
[----:B------:R1:W-:Y:S01]  /*44b10*/  STL [R1+0x7a0], R6 ;  /* 0x0007a00601007387 */ /* 0x0003e20000100800 */
        /* <DEDUP_REMOVED lines=18> */
[----:B------:R-:W-:Y:S02]  /*44c40*/  MOV R7, R43 ;  /* 0x0000002b00077202 */ /* 0x000fe40000000f00 */
[----:B------:R-:W-:Y:S02]  /*44c50*/  MOV R4, 0x44c70 ;  /* 0x00044c7000047802 */ /* 0x000fe40000000f00 */
        /* <DEDUP_REMOVED lines=948> */
.L_x_1230:
        /* <DEDUP_REMOVED lines=711> */
.L_x_1231:
        /* <DEDUP_REMOVED lines=711> */
.L_x_1232:
        /* <DEDUP_REMOVED lines=711> */
.L_x_1233:
        /* <DEDUP_REMOVED lines=711> */
.L_x_1234:
        /* <DEDUP_REMOVED lines=711> */
.L_x_1235:
        /* <DEDUP_REMOVED lines=711> */
.L_x_1236:
        /* <DEDUP_REMOVED lines=256> */
.L_x_1237:
        /* <DEDUP_REMOVED lines=251> */
[----:B------:R-:W-:Y:S05]  /*5b1f0*/  RET.REL.NODEC R6 `(_ZN7cutlass13device_kernelIN5flash19enable_sm80_to_sm89INS1_16FlashAttnBwdSm80INS1_25CollectiveMainloopBwdSm80ILi2ELi2EN4cute5tupleIJNS5_1CILi128EEES8_NS7_ILi64EEEEEENS_10bfloat16_tEfNS_4arch4Sm80ELb0ELb0ELb1ELb1ELb0ELb0ELb0ELb0ELi2ELi4ELi4ELi4ELb0EEENS1_21CollectiveEpilogueBwdISA_SB_SD_Li256ELb1ELb0ELi2EEENS1_19SingleTileSchedulerILb1ELb0ELb0ELi128EEEEEEEEEvNT_6ParamsE) ;  /* 0xfffa4e0006007950 */ /* 0x000fea0003c3ffff */
        .type           $_ZN7cutlass13device_kernelIN5flash19enable_sm80_to_sm89INS1_16FlashAttnBwdSm80INS1_25CollectiveMainloopBwdSm80ILi2ELi2EN4cute5tupleIJNS5_1CILi128EEES8_NS7_ILi64EEEEEENS_10bfloat16_tEfNS_4arch4Sm80ELb0ELb0ELb1ELb1ELb0ELb0ELb0ELb0ELi2ELi4ELi4ELi4ELb0EEENS1_21CollectiveEpilogueBwdISA_SB_SD_Li256ELb1ELb0ELi2EEENS1_19SingleTileSchedulerILb1ELb0ELb0ELi128EEEEEEEEEvNT_6ParamsE$_ZZN5flash25CollectiveMainloopBwdSm80ILi2ELi2EN4cute5tupleIJNS1_1CILi128EEES4_NS3_ILi64EEEEEEN7cutlass10bfloat16_tEfNS7_4arch4Sm80ELb0ELb0ELb1ELb1ELb0ELb0ELb0ELb0ELi2ELi4ELi4ELi4ELb0EE3mmaINS_16FlashAttnBwdSm80ISB_NS_21CollectiveEpilogueBwdIS6_S8_SA_Li256ELb1ELb0ELi2EEENS_19SingleTileSchedulerILb1ELb0ELb0ELi128EEEE13SharedStorageENS1_6TensorINS1_11ArrayEngineIfLm32EEENS1_6LayoutINS2_IJNS2_IJNS3_ILi2EEESO_EEESO_NS3_ILi4EEEEEENS2_IJNS2_IJNS3_ILi1EEESO_EEESQ_NS3_ILi8EEEEEEEEEEEEbRKNSB_6ParamsERT0_S12_iNS2_IJiiiEEERT_ENKUliiE0_clEii,@function
        .size           $_ZN7cutlass13device_kernelIN5flash19enable_sm80_to_sm89INS1_16FlashAttnBwdSm80INS1_25CollectiveMainloopBwdSm80ILi2ELi2EN4cute5tupleIJNS5_1CILi128EEES8_NS7_ILi64EEEEEENS_10bfloat16_tEfNS_4arch4Sm80ELb0ELb0ELb1ELb1ELb0ELb0ELb0ELb0ELi2ELi4ELi4ELi4ELb0EEENS1_21CollectiveEpilogueBwdISA_SB_SD_Li256ELb1ELb0ELi2EEENS1_19SingleTileSchedulerILb1ELb0ELb0ELi128EEEEEEEEEvNT_6ParamsE$_ZZN5flash25CollectiveMainloopBwdSm80ILi2ELi2EN4cute5tupleIJNS1_1CILi128EEES4_NS3_ILi64EEEEEEN7cutlass10bfloat16_tEfNS7_4arch4Sm80ELb0ELb0ELb1ELb1ELb0ELb0ELb0ELb0ELi2ELi4ELi4ELi4ELb0EE3mmaINS_16FlashAttnBwdSm80ISB_NS_21CollectiveEpilogueBwdIS6_S8_SA_Li256ELb1ELb0ELi2EEENS_19SingleTileSchedulerILb1ELb0ELb0ELi128EEEE13SharedStorageENS1_6TensorINS1_11ArrayEngineIfLm32EEENS1_6LayoutINS2_IJNS2_IJNS3_ILi2EEESO_EEESO_NS3_ILi4EEEEEENS2_IJNS2_IJNS3_ILi1EEESO_EEESQ_NS3_ILi8EEEEEEEEEEEEbRKNSB_6ParamsERT0_S12_iNS2_IJiiiEEERT_ENKUliiE0_clEii,($_ZN7cutlass13device_kernelIN5flash19enable_sm80_to_sm89INS1_16FlashAttnBwdSm80INS1_25CollectiveMainloopBwdSm80ILi2ELi2EN4cute5tupleIJNS5_1CILi128EEES8_NS7_ILi64EEEEEENS_10bfloat16_tEfNS_4arch4Sm80ELb0ELb0ELb1ELb1ELb0ELb0ELb0ELb0ELi2ELi4ELi4ELi4ELb0EEENS1_21CollectiveEpilogueBwdISA_SB_SD_Li256ELb1ELb0ELi2EEENS1_19SingleTileSchedulerILb1ELb0ELb0ELi128EEEEEEEEEvNT_6ParamsE$_ZZN5flash25CollectiveMainloopBwdSm80ILi2ELi2EN4cute5tupleIJNS1_1CILi128EEES4_NS3_ILi64EEEEEEN7cutlass10bfloat16_tEfNS7_4arch4Sm80ELb0ELb0ELb1ELb1ELb0ELb0ELb0ELb0ELi2ELi4ELi4ELi4ELb0EE3mmaINS_16FlashAttnBwdSm80ISB_NS_21CollectiveEpilogueBwdIS6_S8_SA_Li256ELb1ELb0ELi2EEENS_19SingleTileSchedulerILb1ELb0ELb0ELi128EEEE13SharedStorageENS1_6TensorINS1_11ArrayEngineIfLm32EEENS1_6LayoutINS2_IJNS2_IJNS3_ILi2EEESO_EEESO_NS3_ILi4EEEEEENS2_IJNS2_IJNS3_ILi1EEESO_EEESQ_NS3_ILi8EEEEEEEEEEEEbRKNSB_6ParamsERT0_S12_iNS2_IJiiiEEERT_ENKUliiE_clEii - $_ZN7cutlass13device_kernelIN5flash19enable_sm80_to_sm89INS1_16FlashAttnBwdSm80INS1_25CollectiveMainloopBwdSm80ILi2ELi2EN4cute5tupleIJNS5_1CILi128EEES8_NS7_ILi64EEEEEENS_10bfloat16_tEfNS_4arch4Sm80ELb0ELb0ELb1ELb1ELb0ELb0ELb0ELb0ELi2ELi4ELi4ELi4ELb0EEENS1_21CollectiveEpilogueBwdISA_SB_SD_Li256ELb1ELb0ELi2EEENS1_19SingleTileSchedulerILb1ELb0ELb0ELi128EEEEEEEEEvNT_6ParamsE$_ZZN5flash25CollectiveMainloopBwdSm80ILi2ELi2EN4cute5tupleIJNS1_1CILi128EEES4_NS3_ILi64EEEEEEN7cutlass10bfloat16_tEfNS7_4arch4Sm80ELb0ELb0ELb1ELb1ELb0ELb0ELb0ELb0ELi2ELi4ELi4ELi4ELb0EE3mmaINS_16FlashAttnBwdSm80ISB_NS_21CollectiveEpilogueBwdIS6_S8_SA_Li256ELb1ELb0ELi2EEENS_19SingleTileSchedulerILb1ELb0ELb0ELi128EEEE13SharedStorageENS1_6TensorINS1_11ArrayEngineIfLm32EEENS1_6LayoutINS2_IJNS2_IJNS3_ILi2EEESO_EEESO_NS3_ILi4EEEEEENS2_IJNS2_IJNS3_ILi1EEESO_EEESQ_NS3_ILi8EEEEEEEEEEEEbRKNSB_6ParamsERT0_S12_iNS2_IJiiiEEERT_ENKUliiE0_clEii)
$_ZN7cutlass13device_kernelIN5flash19enable_sm80_to_sm89INS1_16FlashAttnBwdSm80INS1_25CollectiveMainloopBwdSm80ILi2ELi2EN4cute5tupleIJNS5_1CILi128EEES8_NS7_ILi64EEEEEENS_10bfloat16_tEfNS_4arch4Sm80ELb0ELb0ELb1ELb1ELb0ELb0ELb0ELb0ELi2ELi4ELi4ELi4ELb0EEENS1_21CollectiveEpilogueBwdISA_SB_SD_Li256ELb1ELb0ELi2EEENS1_19SingleTileSchedulerILb1ELb0ELb0ELi128EEEEEEEEEvNT_6ParamsE$_ZZN5flash25CollectiveMainloopBwdSm80ILi2ELi2EN4cute5tupleIJNS1_1CILi128EEES4_NS3_ILi64EEEEEEN7cutlass10bfloat16_tEfNS7_4arch4Sm80ELb0ELb0ELb1ELb1ELb0ELb0ELb0ELb0ELi2ELi4ELi4ELi4ELb0EE3mmaINS_16FlashAttnBwdSm80ISB_NS_21CollectiveEpilogueBwdIS6_S8_SA_Li256ELb1ELb0ELi2EEENS_19SingleTileSchedulerILb1ELb0ELb0ELi128EEEE13SharedStorageENS1_6TensorINS1_11ArrayEngineIfLm32EEENS1_6LayoutINS2_IJNS2_IJNS3_ILi2EEESO_EEESO_NS3_ILi4EEEEEENS2_IJNS2_IJNS3_ILi1EEESO_EEESQ_NS3_ILi8EEEEEEEEEEEEbRKNSB_6ParamsERT0_S12_iNS2_IJiiiEEERT_ENKUliiE0_clEii:
        /* <DEDUP_REMOVED lines=8> */
[----:B------:R-:W-:Y:S01]  /*5b280*/  IADD3 R67, R13, 0x20, RZ ;  /* 0x000000200d437810 */ /* 0x000fe20007ffe0ff */
[----:B------:R-:W-:Y:S02]  /*5b290*/  IMAD.MOV.U32 R2, RZ, RZ, R15 ;  /* 0x000000ffff027224 */ /* 0x000fe400078e000f */
[----:B-1---5:R-:W-:Y:S05]  /*5b2a0*/  CALL.REL.NOINC `($_ZN7cutlass13device_kernelIN5flash19enable_sm80_to_sm89INS1_16FlashAttnBwdSm80INS1_25CollectiveMainloopBwdSm80ILi2ELi2EN4cute5tupleIJNS5_1CILi128EEES8_NS7_ILi64EEEEEENS_10bfloat16_tEfNS_4arch4Sm80ELb0ELb0ELb1ELb1ELb0ELb0ELb0ELb0ELi2ELi4ELi4ELi4ELb0EEENS1_21CollectiveEpilogueBwdISA_SB_SD_Li256ELb1ELb0ELi2EEENS1_19SingleTileSchedulerILb1ELb0ELb0ELi128EEEEEEEEEvNT_6ParamsE$_ZN4cute3eso3ESOILb1ELb0EJNS_10UnderscoreES2_S2_iEEC2ERKS2_S5_S5_RKi) ;  /* 0xfffad5a000007944 */ /* 0x022fea0003c3ffff */
[----:B-1----:R-:W2:Y:S01]  /*5b2b0*/  LDL R3, [R1+0x1688] ;  /* 0x0016880001037983 */ /* 0x002ea20000100800 */
[----:B------:R-:W-:Y:S02]  /*5b2c0*/  MOV R4, 0x5b2f0 ;  /* 0x0005b2f000047802 */ /* 0x000fe40000000f00 */
[----:B--2---:R-:W-:Y:S02]  /*5b2d0*/  SHF.L.U32 R3, R3, 0xd, RZ ;  /* 0x0000000d03037819 */ /* 0x004fe400000006ff */
[----:B------:R-:W-:Y:S05]  /*5b2e0*/  CALL.REL.NOINC `($_ZN7cutlass13device_kernelIN5flash19enable_sm80_to_sm89INS1_16FlashAttnBwdSm80INS1_25CollectiveMainloopBwdSm80ILi2ELi2EN4cute5tupleIJNS5_1CILi128EEES8_NS7_ILi64EEEEEENS_10bfloat16_tEfNS_4arch4Sm80ELb0ELb0ELb1ELb1ELb0ELb0ELb0ELb0ELi2ELi4ELi4ELi4ELb0EEENS1_21CollectiveEpilogueBwdISA_SB_SD_Li256ELb1ELb0ELi2EEENS1_19SingleTileSchedulerILb1ELb0ELb0ELi128EEEEEEEEEvNT_6ParamsE$_ZN4cute3eso3ESOILb1ELb0EJNS_6LayoutINS_5tupleIJNS3_IJNS_1CILi8EEENS4_ILi1EEEEEENS4_ILi4EEES6_EEENS3_IJNS3_IJS6_NS4_ILi0EEEEEENS4_ILi2048EEESA_EEEEEiEEC2ERKSE_RKi) ;  /* 0xfffb059000007944 */ /* 0x000fea0003c3ffff */
[----:B------:R-:W-:Y:S01]  /*5b2f0*/  ULDC.64 UR8, c[0x0][0x118] ;  /* 0x0000460000087ab9 */ /* 0x000fe20000000a00 */
[----:B-1----:R-:W2:Y:S04]  /*5b300*/  LDL R2, [R1+0x1688] ;  /* 0x0016880001027983 */ /* 0x002ea80000100800 */
[----:B------:R-:W2:Y:S01]  /*5b310*/  LD.E.64 R6, [R6.64] ;  /* 0x0000000806067980 */ /* 0x000ea2000c101b00 */
[----:B------:R-:W-:-:S02]  /*5b320*/  MOV R9, R15 ;  /* 0x0000000f00097202 */ /* 0x000fc40000000f00 */
[----:B------:R-:W-:Y:S01]  /*5b330*/  MOV R8, 0x5b360 ;  /* 0x0005b36000087802 */ /* 0x000fe20000000f00 */
[----:B--2---:R-:W-:-:S04]  /*5b340*/  IMAD.WIDE R2, R2, 0x2, R6 ;  /* 0x0000000202027825 */ /* 0x004fc800078e0206 */
[----:B------:R-:W-:Y:S05]  /*5b350*/  CALL.REL.NOINC `($_ZN7cutlass13device_kernelIN5flash19enable_sm80_to_sm89INS1_16FlashAttnBwdSm80INS1_25CollectiveMainloopBwdSm80ILi2ELi2EN4cute5tupleIJNS5_1CILi128EEES8_NS7_ILi64EEEEEENS_10bfloat16_tEfNS_4arch4Sm80ELb0ELb0ELb1ELb1ELb0ELb0ELb0ELb0ELi2ELi4ELi4ELi4ELb0EEENS1_21CollectiveEpilogueBwdISA_SB_SD_Li256ELb1ELb0ELi2EEENS1_19SingleTileSchedulerILb1ELb0ELb0ELi128EEEEEEEEEvNT_6ParamsE$_ZN4cute8smem_ptrIPN7cutlass10bfloat16_tEECI1NS_12iter_adaptorIS3_S4_EEES3_) ;  /* 0xfffb115000007944 */ /* 0x000fea0003c3ffff */
[----:B-1----:R1:W5:Y:S01]  /*5b360*/  LDL.64 R2, [R1+0x1688] ;  /* 0x0016880001027983 */ /* 0x0023620000100a00 */
[----:B------:R-:W-:-:S03]  /*5b370*/  MOV R6, 0x5b390 ;  /* 0x0005b39000067802 */ /* 0x000fc60000000f00 */
[----:B-1---5:R-:W-:Y:S05]  /*5b380*/  CALL.REL.NOINC `($_ZN7cutlass13device_kernelIN5flash19enable_sm80_to_sm89INS1_16FlashAttnBwdSm80INS1_25CollectiveMainloopBwdSm80ILi2ELi2EN4cute5tupleIJNS5_1CILi128EEES8_NS7_ILi64EEEEEENS_10bfloat16_tEfNS_4arch4Sm80ELb0ELb0ELb1ELb1ELb0ELb0ELb0ELb0ELi2ELi4ELi4ELi4ELb0EEENS1_21CollectiveEpilogueBwdISA_SB_SD_Li256ELb1ELb0ELi2EEENS1_19SingleTileSchedulerILb1ELb0ELb0ELi128EEEEEEEEEvNT_6ParamsE$_ZN4cute3eso3ESOILb1ELb0EJNS_6LayoutINS_5tupleIJNS3_IJNS_1CILi8EEENS4_ILi1EEEEEENS4_ILi4EEES6_EEENS3_IJNS3_IJS6_NS4_ILi0EEEEEENS4_ILi2048EEESA_EEEEENS_10ViewEngineINS_8smem_ptrIPN7cutlass10bfloat16_tEEEEEEEC2ERKSE_RKSL_) ;  /* 0xfffb04b000007944 */ /* 0x022fea0003c3ffff */
[----:B------:R-:W-:Y:S01]  /*5b390*/  ULDC.64 UR8, c[0x0][0x118] ;  /* 0x0000460000087ab9 */ /* 0x000fe20000000a00 */
[----:B------:R2:W5:Y:S04]  /*5b3a0*/  LDL.64 R86, [R1+0x1688] ;  /* 0x0016880001567983 */ /* 0x0005680000100a00 */
[----:B------:R2:W5:Y:S01]  /*5b3b0*/  LD.E.64 R10, [R82.64+0x8] ;  /* 0x00000808520a7980 */ /* 0x000562000c101b00 */
[----:B-1----:R-:W-:Y:S01]  /*5b3c0*/  IMAD.MOV.U32 R2, RZ, RZ, R15 ;  /* 0x000000ffff027224 */ /* 0x002fe200078e000f */
[----:B------:R-:W-:Y:S02]  /*5b3d0*/  MOV R3, R17 ;  /* 0x0000001100037202 */ /* 0x000fe40000000f00 */
[----:B------:R-:W-:-:S02]  /*5b3e0*/  MOV R4, 0x5b400 ;  /* 0x0005b40000047802 */ /* 0x000fc40000000f00 */
[----:B--2--5:R-:W-:Y:S05]  /*5b3f0*/  CALL.REL.NOINC `($_ZN7cutlass13device_kernelIN5flash19enable_sm80_to_sm89INS1_16FlashAttnBwdSm80INS1_25CollectiveMainloopBwdSm80ILi2ELi2EN4cute5tupleIJNS5_1CILi128EEES8_NS7_ILi64EEEEEENS_10bfloat16_tEfNS_4arch4Sm80ELb0ELb0ELb1ELb1ELb0ELb0ELb0ELb0ELi2ELi4ELi4ELi4ELb0EEENS1_21CollectiveEpilogueBwdISA_SB_SD_Li256ELb1ELb0ELi2EEENS1_19SingleTileSchedulerILb1ELb0ELb0ELi128EEEEEEEEEvNT_6ParamsE$_ZN4cute3eso3ESOILb1ELb0EJNS_10UnderscoreES2_S2_iEEC2ERKS2_S5_S5_RKi) ;  /* 0xfffad45000007944 */ /* 0x024fea0003c3ffff */
[----:B------:R-:W2:Y:S01]  /*5b400*/  LDL R8, [R1+0x1688] ;  /* 0x0016880001087983 */ /* 0x000ea20000100800 */
[----:B------:R-:W-:-:S03]  /*5b410*/  ULDC.64 UR8, c[0x0][0x118] ;  /* 0x0000460000087ab9 */ /* 0x000fc60000000a00 */
[----:B-1----:R1:W5:Y:S01]  /*5b420*/  LD.E.64 R2, [R10.64+0x8] ;  /* 0x000008080a027980 */ /* 0x002362000c101b00 */
[----:B------:R-:W-:Y:S02]  /*5b430*/  MOV R4, 0x5b460 ;  /* 0x0005b46000047802 */ /* 0x000fe40000000f00 */
[----:B--2---:R-:W-:Y:S02]  /*5b440*/  SHF.R.S32.HI R7, RZ, 0x1f, R8 ;  /* 0x0000001fff077819 */ /* 0x004fe40000011408 */
[----:B-1---5:R-:W-:Y:S05]  /*5b450*/  CALL.REL.NOINC `($_ZN7cutlass13device_kernelIN5flash19enable_sm80_to_sm89INS1_16FlashAttnBwdSm80INS1_25CollectiveMainloopBwdSm80ILi2ELi2EN4cute5tupleIJNS5_1CILi128EEES8_NS7_ILi64EEEEEENS_10bfloat16_tEfNS_4arch4Sm80ELb0ELb0ELb1ELb1ELb0ELb0ELb0ELb0ELi2ELi4ELi4ELi4ELb0EEENS1_21CollectiveEpilogueBwdISA_SB_SD_Li256ELb1ELb0ELi2EEENS1_19SingleTileSchedulerILb1ELb0ELb0ELi128EEEEEEEEEvNT_6ParamsE$_ZZN4cute5sliceINS_5tupleIJNS_10UnderscoreES2_S2_iEEENS1_IJNS1_IJNS_1CILi1EEENS4_ILi0EEEEEElS6_lEEEEEDaRKT_RKT0_ENKUlRKT_RKT0_E_clIS2_lEEDaSH_SK_) ;  /* 0xfffb29d000007944 */ /* 0x022fea0003c3ffff */
[----:B-----5:R-:W-:Y:S02]  /*5b460*/  MOV R5, R3 ;  /* 0x0000000300057202 */ /* 0x020fe40000000f00 */
[----:B------:R-:W-:Y:S02]  /*5b470*/  MOV R4, 0x5b490 ;  /* 0x0005b49000047802 */ /* 0x000fe40000000f00 */
[----:B-1----:R-:W-:Y:S05]  /*5b480*/  CALL.REL.NOINC `($_ZN7cutlass13device_kernelIN5flash19enable_sm80_to_sm89INS1_16FlashAttnBwdSm80INS1_25CollectiveMainloopBwdSm80ILi2ELi2EN4cute5tupleIJNS5_1CILi128EEES8_NS7_ILi64EEEEEENS_10bfloat16_tEfNS_4arch4Sm80ELb0ELb0ELb1ELb1ELb0ELb0ELb0ELb0ELi2ELi4ELi4ELi4ELb0EEENS1_21CollectiveEpilogueBwdISA_SB_SD_Li256ELb1ELb0ELi2EEENS1_19SingleTileSchedulerILb1ELb0ELb0ELi128EEEEEEEEEvNT_6ParamsE$_ZZN4cute12filter_tupleINS_5tupleIJNS_10UnderscoreES2_S2_iEEENS1_IJNS1_IJNS_1CILi1EEENS4_ILi0EEEEEElS6_lEEEZNS_5sliceIS3_S8_EEDaRKT_RKT0_EUlRKT_RKT0_E_EEDaSC_SF_OT1_ENKUlDpSI_E_clIJNS1_IJS7_EEENS1_IJlEEENS1_IJS6_EEENS1_IJEEEEEEDaSP_) ;  /* 0xfffb160000007944 */ /* 0x002fea0003c3ffff */
[----:B-----5:R-:W-:Y:S02]  /*5b490*/  MOV R5, R3 ;  /* 0x0000000300057202 */ /* 0x020fe40000000f00 */
[----:B------:R-:W-:Y:S02]  /*5b4a0*/  MOV R4, 0x5b4c0 ;  /* 0x0005b4c000047802 */ /* 0x000fe40000000f00 */
[----:B-1----:R-:W-:Y:S05]  /*5b4b0*/  CALL.REL.NOINC `($_ZN7cutlass13device_kernelIN5flash19enable_sm80_to_sm89INS1_16FlashAttnBwdSm80INS1_25CollectiveMainloopBwdSm80ILi2ELi2EN4cute5tupleIJNS5_1CILi128EEES8_NS7_ILi64EEEEEENS_10bfloat16_tEfNS_4arch4Sm80ELb0ELb0ELb1ELb1ELb0ELb0ELb0ELb0ELi2ELi4ELi4ELi4ELb0EEENS1_21CollectiveEpilogueBwdISA_SB_SD_Li256ELb1ELb0ELi2EEENS1_19SingleTileSchedulerILb1ELb0ELb0ELi128EEEEEEEEEvNT_6ParamsE$_ZN4cute5tupleIJNS0_IJNS0_IJNS_1CILi8EEENS1_ILi1EEEEEENS1_ILi4EEES3_EEENS0_IJNS0_IJS3_NS1_ILi0EEEEEElS7_EEEEEC2ERKS6_RKS9_) ;  /* 0xfffb08f000007944 */ /* 0x002fea0003c3ffff */
        /* <DEDUP_REMOVED lines=9> */
[----:B-1---5:R-:W-:Y:S05]  /*5b550*/  CALL.REL.NOINC `($_ZN7cutlass13device_kernelIN5flash19enable_sm80_to_sm89INS1_16FlashAttnBwdSm80INS1_25CollectiveMainloopBwdSm80ILi2ELi2EN4cute5tupleIJNS5_1CILi128EEES8_NS7_ILi64EEEEEENS_10bfloat16_tEfNS_4arch4Sm80ELb0ELb0ELb1ELb1ELb0ELb0ELb0ELb0ELi2ELi4ELi4ELi4ELb0EEENS1_21CollectiveEpilogueBwdISA_SB_SD_Li256ELb1ELb0ELi2EEENS1_19SingleTileSchedulerILb1ELb0ELb0ELi128EEEEEEEEEvNT_6ParamsE$_ZN4cute3eso3ESOILb0ELb0EJNS_6LayoutINS_5tupleIJNS3_IJNS_1CILi8EEENS4_ILi1EEEEEENS4_ILi4EEES6_EEENS3_IJNS3_IJS6_NS4_ILi0EEEEEElSA_EEEEElEEC2ERKSD_RKl) ;  /* 0xfffac78000007944 */ /* 0x022fea0003c3ffff */
[----:B------:R-:W-:Y:S01]  /*5b560*/  ULDC.64 UR8, c[0x0][0x118] ;  /* 0x0000460000087ab9 */ /* 0x000fe20000000a00 */
[----:B------:R-:W2:Y:S04]  /*5b570*/  LDL.64 R6, [R1+0x1690] ;  /* 0x0016900001067983 */ /* 0x000ea80000100a00 */
[----:B------:R-:W2:Y:S04]  /*5b580*/  LD.E.64 R10, [R10.64+0x18] ;  /* 0x000018080a0a7980 */ /* 0x000ea8000c101b00 */
[----:B-1----:R1:W5:Y:S01]  /*5b590*/  LDL.64 R2, [R1+0x1688] ;  /* 0x0016880001027983 */ /* 0x0023620000100a00 */
[----:B------:R-:W-:-:S02]  /*5b5a0*/  MOV R8, 0x5b5e0 ;  /* 0x0005b5e000087802 */ /* 0x000fc40000000f00 */
[----:B--2---:R-:W-:-:S04]  /*5b5b0*/  LEA R4, P0, R6, R10, 0x1 ;  /* 0x0000000a06047211 */ /* 0x004fc800078008ff */
[----:B------:R-:W-:-:S04]  /*5b5c0*/  LEA.HI.X R9, R6, R11, R7, 0x1, P0 ;  /* 0x0000000b06097211 */ /* 0x000fc800000f0c07 */
[----:B-1---5:R-:W-:Y:S05]  /*5b5d0*/  CALL.REL.NOINC `($_ZN7cutlass13device_kernelIN5flash19enable_sm80_to_sm89INS1_16FlashAttnBwdSm80INS1_25CollectiveMainloopBwdSm80ILi2ELi2EN4cute5tupleIJNS5_1CILi128EEES8_NS7_ILi64EEEEEENS_10bfloat16_tEfNS_4arch4Sm80ELb0ELb0ELb1ELb1ELb0ELb0ELb0ELb0ELi2ELi4ELi4ELi4ELb0EEENS1_21CollectiveEpilogueBwdISA_SB_SD_Li256ELb1ELb0ELi2EEENS1_19SingleTileSchedulerILb1ELb0ELb0ELi128EEEEEEEEEvNT_6ParamsE$_ZN4cute8gmem_ptrIPKN7cutlass10bfloat16_tEECI1NS_12iter_adaptorIS4_S5_EEES4_) ;  /* 0xfffb0dd000007944 */ /* 0x022fea0003c3ffff */
[----:B------:R-:W2:Y:S01]  /*5b5e0*/  LDL.64 R8, [R1+0x1688] ;  /* 0x0016880001087983 */ /* 0x000ea20000100a00 */
[----:B-1----:R-:W-:Y:S02]  /*5b5f0*/  MOV R5, R3 ;  /* 0x0000000300057202 */ /* 0x002fe40000000f00 */
[----:B------:R-:W-:Y:S01]  /*5b600*/  MOV R6, 0x5b630 ;  /* 0x0005b63000067802 */ /* 0x000fe20000000f00 */
[----:B--2---:R1:W-:Y:S04]  /*5b610*/  STL.64 [R1+0x1698], R8 ;  /* 0x0016980801007387 */ /* 0x0043e80000100a00 */
[----:B-1----:R-:W-:Y:S05]  /*5b620*/  CALL.REL.NOINC `($_ZN7cutlass13device_kernelIN5flash19enable_sm80_to_sm89INS1_16FlashAttnBwdSm80INS1_25CollectiveMainloopBwdSm80ILi2ELi2EN4cute5tupleIJNS5_1CILi128EEES8_NS7_ILi64EEEEEENS_10bfloat16_tEfNS_4arch4Sm80ELb0ELb0ELb1ELb1ELb0ELb0ELb0ELb0ELi2ELi4ELi4ELi4ELb0EEENS1_21CollectiveEpilogueBwdISA_SB_SD_Li256ELb1ELb0ELi2EEENS1_19SingleTileSchedulerILb1ELb0ELb0ELi128EEEEEEEEEvNT_6ParamsE$_ZN4cute3eso3ESOILb0ELb0EJNS_6LayoutINS_5tupleIJNS3_IJNS_1CILi8EEENS4_ILi1EEEEEENS4_ILi4EEES6_EEENS3_IJNS3_IJS6_NS4_ILi0EEEEEElSA_EEEEENS_10ViewEngineINS_8gmem_ptrIPKN7cutlass10bfloat16_tEEEEEEEC2ERKSD_RKSL_) ;  /* 0xfffac62000007944 */ /* 0x002fea0003c3ffff */
        /* <DEDUP_REMOVED lines=11> */
[----:B--2--5:R-:W-:Y:S05]  /*5b6e0*/  CALL.REL.NOINC `($_ZN7cutlass13device_kernelIN5flash19enable_sm80_to_sm89INS1_16FlashAttnBwdSm80INS1_25CollectiveMainloopBwdSm80ILi2ELi2EN4cute5tupleIJNS5_1CILi128EEES8_NS7_ILi64EEEEEENS_10bfloat16_tEfNS_4arch4Sm80ELb0ELb0ELb1ELb1ELb0ELb0ELb0ELb0ELi2ELi4ELi4ELi4ELb0EEENS1_21CollectiveEpilogueBwdISA_SB_SD_Li256ELb1ELb0ELi2EEENS1_19SingleTileSchedulerILb1ELb0ELb0ELi128EEEEEEEEEvNT_6ParamsE$_ZZN4cuteplIJiiEJNS_1CILi0EEES2_EEEDaRKNS_15ArithmeticTupleIJDpT_EEERKNS3_IJDpT0_EEEENKUlDpRKT_E_clIJiiEEEDaSH_) ;  /* 0xfffb5ee000007944 */ /* 0x024fea0003c3ffff */
[----:B-----5:R-:W-:Y:S01]  /*5b6f0*/  IMAD.IADD R84, R7, 0x1, -R2 ;  /* 0x0000000107547824 */ /* 0x020fe200078e0a02 */
[----:B------:R-:W-:Y:S02]  /*5b700*/  MOV R3, RZ ;  /* 0x000000ff00037202 */ /* 0x000fe40000000f00 */
[----:B------:R-:W-:Y:S02]  /*5b710*/  MOV R6, 0x5b730 ;  /* 0x0005b73000067802 */ /* 0x000fe40000000f00 */
[----:B-1----:R-:W-:Y:S05]  /*5b720*/  CALL.REL.NOINC `($_ZN7cutlass13device_kernelIN5flash19enable_sm80_to_sm89INS1_16FlashAttnBwdSm80INS1_25CollectiveMainloopBwdSm80ILi2ELi2EN4cute5tupleIJNS5_1CILi128EEES8_NS7_ILi64EEEEEENS_10bfloat16_tEfNS_4arch4Sm80ELb0ELb0ELb1ELb1ELb0ELb0ELb0ELb0ELi2ELi4ELi4ELi4ELb0EEENS1_21CollectiveEpilogueBwdISA_SB_SD_Li256ELb1ELb0ELi2EEENS1_19SingleTileSchedulerILb1ELb0ELb0ELi128EEEEEEEEEvNT_6ParamsE$_ZN4cute3eso3ESOILb1ELb0EJNS_1CILi0EEEiS3_EEC2ERKS3_RKiS6_) ;  /* 0xfffad60000007944 */ /* 0x002fea0003c3ffff */
[----:B-1----:R-:W2:Y:S01]  /*5b730*/  LDL R3, [R1+0x1688] ;  /* 0x0016880001037983 */ /* 0x002ea20000100800 */
[----:B------:R-:W-:Y:S01]  /*5b740*/  IMAD.MOV.U32 R2, RZ, RZ, R15 ;  /* 0x000000ffff027224 */ /* 0x000fe200078e000f */
[----:B------:R-:W-:Y:S02]  /*5b750*/  MOV R10, 0x5b780 ;  /* 0x0005b780000a7802 */ /* 0x000fe40000000f00 */
[----:B--2---:R-:W-:Y:S02]  /*5b760*/  SHF.L.U32 R3, R3, 0x5, RZ ;  /* 0x0000000503037819 */ /* 0x004fe400000006ff */
[----:B------:R-:W-:Y:S05]  /*5b770*/  CALL.REL.NOINC `($_ZN7cutlass13device_kernelIN5flash19enable_sm80_to_sm89INS1_16FlashAttnBwdSm80INS1_25CollectiveMainloopBwdSm80ILi2ELi2EN4cute5tupleIJNS5_1CILi128EEES8_NS7_ILi64EEEEEENS_10bfloat16_tEfNS_4arch4Sm80ELb0ELb0ELb1ELb1ELb0ELb0ELb0ELb0ELi2ELi4ELi4ELi4ELb0EEENS1_21CollectiveEpilogueBwdISA_SB_SD_Li256ELb1ELb0ELi2EEENS1_19SingleTileSchedulerILb1ELb0ELb0ELi128EEEEEEEEEvNT_6ParamsE$_ZN4cute5tupleIJiEEC2ERKi) ;  /* 0xfffb0b5000007944 */ /* 0x000fea0003c3ffff */
[----:B------:R1:W5:Y:S01]  /*5b780*/  LDL R3, [R1+0x1688] ;  /* 0x0016880001037983 */ /* 0x0003620000100800 */
        /* <DEDUP_REMOVED lines=8> */
[----:B------:R-:W-:Y:S02]  /*5b810*/  MOV R2, R15 ;  /* 0x0000000f00027202 */ /* 0x000fe40000000f00 */
[----:B------:R-:W-:Y:S02]  /*5b820*/  MOV R6, 0x5b840 ;  /* 0x0005b84000067802 */ /* 0x000fe40000000f00 */
[----:B-1---5:R-:W-:Y:S05]  /*5b830*/  CALL.REL.NOINC `($_ZN7cutlass13device_kernelIN5flash19enable_sm80_to_sm89INS1_16FlashAttnBwdSm80INS1_25CollectiveMainloopBwdSm80ILi2ELi2EN4cute5tupleIJNS5_1CILi128EEES8_NS7_ILi64EEEEEENS_10bfloat16_tEfNS_4arch4Sm80ELb0ELb0ELb1ELb1ELb0ELb0ELb0ELb0ELi2ELi4ELi4ELi4ELb0EEENS1_21CollectiveEpilogueBwdISA_SB_SD_Li256ELb1ELb0ELi2EEENS1_19SingleTileSchedulerILb1ELb0ELb0ELi128EEEEEEEEEvNT_6ParamsE$_ZN4cute3eso3ESOILb0ELb1EJiNS_1CILi0EEEEEC2ERKiRKS3_) ;  /* 0xffface0000007944 */ /* 0x022fea0003c3ffff */
[----:B-1----:R1:W5:Y:S01]  /*5b840*/  LDL R3, [R1+0x1688] ;  /* 0x0016880001037983 */ /* 0x0023620000100800 */
[----:B------:R-:W-:-:S03]  /*5b850*/  MOV R4, 0x5b870 ;  /* 0x0005b87000047802 */ /* 0x000fc60000000f00 */
[----:B-1---5:R-:W-:Y:S05]  /*5b860*/  CALL.REL.NOINC `($_ZN7cutlass13device_kernelIN5flash19enable_sm80_to_sm89INS1_16FlashAttnBwdSm80INS1_25CollectiveMainloopBwdSm80ILi2ELi2EN4cute5tupleIJNS5_1CILi128EEES8_NS7_ILi64EEEEEENS_10bfloat16_tEfNS_4arch4Sm80ELb0ELb0ELb1ELb1ELb0ELb0ELb0ELb0ELi2ELi4ELi4ELi4ELb0EEENS1_21CollectiveEpilogueBwdISA_SB_SD_Li256ELb1ELb0ELi2EEENS1_19SingleTileSchedulerILb1ELb0ELb0ELi128EEEEEEEEEvNT_6ParamsE$_ZZN4cuteplIJNS_1CILi0EEES2_EJiEEEDaRKNS_15ArithmeticTupleIJDpT_EEERKNS3_IJDpT0_EEEENKUlDpRKT_E_clIJiS2_EEEDaSH_) ;  /* 0xfffb5a1000007944 */ /* 0x022fea0003c3ffff */
[----:B------:R-:W-:Y:S02]  /*5b870*/  MOV R4, 0x5b890 ;  /* 0x0005b89000047802 */ /* 0x000fe40000000f00 */
[----:B-1---5:R-:W-:Y:S05]  /*5b880*/  CALL.REL.NOINC `($_ZN7cutlass13device_kernelIN5flash19enable_sm80_to_sm89INS1_16FlashAttnBwdSm80INS1_25CollectiveMainloopBwdSm80ILi2ELi2EN4cute5tupleIJNS5_1CILi128EEES8_NS7_ILi64EEEEEENS_10bfloat16_tEfNS_4arch4Sm80ELb0ELb0ELb1ELb1ELb0ELb0ELb0ELb0ELi2ELi4ELi4ELi4ELb0EEENS1_21CollectiveEpilogueBwdISA_SB_SD_Li256ELb1ELb0ELi2EEENS1_19SingleTileSchedulerILb1ELb0ELb0ELi128EEEEEEEEEvNT_6ParamsE$_ZZN4cuteplIJNS_1CILi0EEES2_EJiS2_EEEDaRKNS_15ArithmeticTupleIJDpT_EEERKNS3_IJDpT0_EEEENKUlDpRKT_E_clIJiS2_EEEDaSH_) ;  /* 0xfffb5a6000007944 */ /* 0x022fea0003c3ffff */
        /* <DEDUP_REMOVED lines=9> */
[----:B--23-5:R-:W-:Y:S05]  /*5b920*/  CALL.REL.NOINC `($_ZN7cutlass13device_kernelIN5flash19enable_sm80_to_sm89INS1_16FlashAttnBwdSm80INS1_25CollectiveMainloopBwdSm80ILi2ELi2EN4cute5tupleIJNS5_1CILi128EEES8_NS7_ILi64EEEEEENS_10bfloat16_tEfNS_4arch4Sm80ELb0ELb0ELb1ELb1ELb0ELb0ELb0ELb0ELi2ELi4ELi4ELi4ELb0EEENS1_21CollectiveEpilogueBwdISA_SB_SD_Li256ELb1ELb0ELi2EEENS1_19SingleTileSchedulerILb1ELb0ELb0ELi128EEEEEEEEEvNT_6ParamsE$_ZN4cute3eso3ESOILb1ELb0EJNS_10UnderscoreEiiEEC2ERKS2_RKiS7_) ;  /* 0xfffacfe000007944 */ /* 0x02cfea0003c3ffff */
[----:B------:R-:W2:Y:S01]  /*5b930*/  LDL R5, [R1+0x1688] ;  /* 0x0016880001057983 */ /* 0x000ea20000100800 */
[----:B------:R-:W-:Y:S02]  /*5b940*/  MOV R4, 0x5b9b0 ;  /* 0x0005b9b000047802 */ /* 0x000fe40000000f00 */
[----:B-12---:R-:W-:Y:S01]  /*5b950*/  SHF.R.S32.HI R2, RZ, 0x1f, R5 ;  /* 0x0000001fff027819 */ /* 0x006fe20000011405 */
[-C--:B------:R-:W-:Y:S02]  /*5b960*/  IMAD R3, R91, R5.reuse, RZ ;  /* 0x000000055b037224 */ /* 0x080fe400078e02ff */
[----:B------:R-:W-:-:S04]  /*5b970*/  IMAD.WIDE.U32 R6, R90, R5, RZ ;  /* 0x000000055a067225 */ /* 0x000fc800078e00ff */
[----:B------:R-:W-:-:S05]  /*5b980*/  IMAD R3, R90, R2, R3 ;  /* 0x000000025a037224 */ /* 0x000fca00078e0203 */
[----:B------:R-:W-:Y:S02]  /*5b990*/  IADD3 R3, R7, R3, RZ ;  /* 0x0000000307037210 */ /* 0x000fe40007ffe0ff */
[----:B------:R-:W-:Y:S05]  /*5b9a0*/  CALL.REL.NOINC `($_ZN7cutlass13device_kernelIN5flash19enable_sm80_to_sm89INS1_16FlashAttnBwdSm80INS1_25CollectiveMainloopBwdSm80ILi2ELi2EN4cute5tupleIJNS5_1CILi128EEES8_NS7_ILi64EEEEEENS_10bfloat16_tEfNS_4arch4Sm80ELb0ELb0ELb1ELb1ELb0ELb0ELb0ELb0ELi2ELi4ELi4ELi4ELb0EEENS1_21CollectiveEpilogueBwdISA_SB_SD_Li256ELb1ELb0ELi2EEENS1_19SingleTileSchedulerILb1ELb0ELb0ELi128EEEEEEEEEvNT_6ParamsE$_ZN4cute3eso3ESOILb1ELb0EJNS_6LayoutINS_5tupleIJNS3_IJNS_1CILi8EEENS4_ILi1EEEEEEEEENS3_IJNS3_IJS6_NS4_ILi0EEEEEEEEEEElEEC2ERKSC_RKl) ;  /* 0xfffaf7c000007944 */ /* 0x000fea0003c3ffff */
[----:B-1----:R-:W2:Y:S01]  /*5b9b0*/  LDL.64 R2, [R1+0x1688] ;  /* 0x0016880001027983 */ /* 0x002ea20000100a00 */
[----:B------:R-:W-:Y:S02]  /*5b9c0*/  MOV R8, 0x5ba00 ;  /* 0x0005ba0000087802 */ /* 0x000fe40000000f00 */
[----:B--2---:R-:W-:-:S04]  /*5b9d0*/  LEA R4, P1, R2, R88, 0x1 ;  /* 0x0000005802047211 */ /* 0x004fc800078208ff */
[----:B------:R-:W-:-:S04]  /*5b9e0*/  LEA.HI.X R9, R2, R89, R3, 0x1, P1 ;  /* 0x0000005902097211 */ /* 0x000fc800008f0c03 */
[----:B------:R-:W-:Y:S05]  /*5b9f0*/  CALL.REL.NOINC `($_ZN7cutlass13device_kernelIN5flash19enable_sm80_to_sm89INS1_16FlashAttnBwdSm80INS1_25CollectiveMainloopBwdSm80ILi2ELi2EN4cute5tupleIJNS5_1CILi128EEES8_NS7_ILi64EEEEEENS_10bfloat16_tEfNS_4arch4Sm80ELb0ELb0ELb1ELb1ELb0ELb0ELb0ELb0ELi2ELi4ELi4ELi4ELb0EEENS1_21CollectiveEpilogueBwdISA_SB_SD_Li256ELb1ELb0ELi2EEENS1_19SingleTileSchedulerILb1ELb0ELb0ELi128EEEEEEEEEvNT_6ParamsE$_ZN4cute8gmem_ptrIPKN7cutlass10bfloat16_tEECI1NS_12iter_adaptorIS4_S5_EEES4_) ;  /* 0xfffb09b000007944 */ /* 0x000fea0003c3ffff */
[----:B------:R2:W5:Y:S01]  /*5ba00*/  LDL.64 R2, [R1+0x1688] ;  /* 0x0016880001027983 */ /* 0x0005620000100a00 */
[----:B------:R-:W-:-:S03]  /*5ba10*/  MOV R6, 0x5ba30 ;  /* 0x0005ba3000067802 */ /* 0x000fc60000000f00 */
[----:B-12--5:R-:W-:Y:S05]  /*5ba20*/  CALL.REL.NOINC `($_ZN7cutlass13device_kernelIN5flash19enable_sm80_to_sm89INS1_16FlashAttnBwdSm80INS1_25CollectiveMainloopBwdSm80ILi2ELi2EN4cute5tupleIJNS5_1CILi128EEES8_NS7_ILi64EEEEEENS_10bfloat16_tEfNS_4arch4Sm80ELb0ELb0ELb1ELb1ELb0ELb0ELb0ELb0ELi2ELi4ELi4ELi4ELb0EEENS1_21CollectiveEpilogueBwdISA_SB_SD_Li256ELb1ELb0ELi2EEENS1_19SingleTileSchedulerILb1ELb0ELb0ELi128EEEEEEEEEvNT_6ParamsE$_ZN4cute3eso3ESOILb1ELb0EJNS_6LayoutINS_5tupleIJNS3_IJNS_1CILi8EEENS4_ILi1EEEEEEEEENS3_IJNS3_IJS6_NS4_ILi0EEEEEEEEEEENS_10ViewEngineINS_8gmem_ptrIPKN7cutlass10bfloat16_tEEEEEEEC2ERKSC_RKSK_) ;  /* 0xfffaf63000007944 */ /* 0x026fea0003c3ffff */
[----:B-1----:R1:W5:Y:S01]  /*5ba30*/  LDL.64 R4, [R1+0x1688] ;  /* 0x0016880001047983 */ /* 0x0023620000100a00 */
[----:B------:R-:W-:Y:S01]  /*5ba40*/  IMAD.MOV.U32 R79, RZ, RZ, R15 ;  /* 0x000000ffff4f7224 */ /* 0x000fe200078e000f */
[----:B------:R-:W-:Y:S02]  /*5ba50*/  MOV R80, RZ ;  /* 0x000000ff00507202 */ /* 0x000fe40000000f00 */
[----:B------:R-:W-:Y:S02]  /*5ba60*/  MOV R78, 0x5ba80 ;  /* 0x0005ba80004e7802 */ /* 0x000fe40000000f00 */
[----:B-1---5:R-:W-:Y:S05]  /*5ba70*/  CALL.REL.NOINC `($_ZN7cutlass13device_kernelIN5flash19enable_sm80_to_sm89INS1_16FlashAttnBwdSm80INS1_25CollectiveMainloopBwdSm80ILi2ELi2EN4cute5tupleIJNS5_1CILi128EEES8_NS7_ILi64EEEEEENS_10bfloat16_tEfNS_4arch4Sm80ELb0ELb0ELb1ELb1ELb0ELb0ELb0ELb0ELi2ELi4ELi4ELi4ELb0EEENS1_21CollectiveEpilogueBwdISA_SB_SD_Li256ELb1ELb0ELi2EEENS1_19SingleTileSchedulerILb1ELb0ELb0ELi128EEEEEEEEEvNT_6ParamsE$_ZN4cute3eso3ESOILb1ELb0EJNS_10UnderscoreEiiEEC2ERKS2_RKiS7_) ;  /* 0xffface9000007944 */ /* 0x022fea0003c3ffff */
[----:B-1----:R-:W2:Y:S01]  /*5ba80*/  LDL R3, [R1+0x1688] ;  /* 0x0016880001037983 */ /* 0x002ea20000100800 */
[----:B------:R-:W-:Y:S01]  /*5ba90*/  IMAD.MOV.U32 R2, RZ, RZ, R15 ;  /* 0x000000ffff027224 */ /* 0x000fe200078e000f */
[----:B------:R-:W-:Y:S02]  /*5baa0*/  MOV R6, 0x5bad0 ;  /* 0x0005bad000067802 */ /* 0x000fe40000000f00 */
[----:B--2---:R-:W-:Y:S02]  /*5bab0*/  SHF.L.U32 R3, R3, 0xb, RZ ;  /* 0x0000000b03037819 */ /* 0x004fe400000006ff */
        /* <DEDUP_REMOVED lines=10> */
[----:B-1----:R1:W5:Y:S01]  /*5bb60*/  LDL.64 R6, [R1+0x1688] ;  /* 0x0016880001067983 */ /* 0x0023620000100a00 */
[----:B------:R-:W-:Y:S02]  /*5bb70*/  MOV R9, R5 ;  /* 0x0000000500097202 */ /* 0x000fe40000000f00 */
[----:B------:R-:W-:Y:S02]  /*5bb80*/  MOV R8, 0x5bba0 ;  /* 0x0005bba000087802 */ /* 0x000fe40000000f00 */
[----:B-1---5:R-:W-:Y:S05]  /*5bb90*/  CALL.REL.NOINC `($_ZN7cutlass13device_kernelIN5flash19enable_sm80_to_sm89INS1_16FlashAttnBwdSm80INS1_25CollectiveMainloopBwdSm80ILi2ELi2EN4cute5tupleIJNS5_1CILi128EEES8_NS7_ILi64EEEEEENS_10bfloat16_tEfNS_4arch4Sm80ELb0ELb0ELb1ELb1ELb0ELb0ELb0ELb0ELi2ELi4ELi4ELi4ELb0EEENS1_21CollectiveEpilogueBwdISA_SB_SD_Li256ELb1ELb0ELi2EEENS1_19SingleTileSchedulerILb1ELb0ELb0ELi128EEEEEEEEEvNT_6ParamsE$_ZN4cute8gmem_ptrIPKN7cutlass10bfloat16_tEECI1NS_12iter_adaptorIS4_S5_EEES4_) ;  /* 0xfffb081000007944 */ /* 0x022fea0003c3ffff */
[----:B------:R2:W5:Y:S01]  /*5bba0*/  LDL.64 R2, [R1+0x1688] ;  /* 0x0016880001027983 */ /* 0x0005620000100a00 */
[----:B------:R-:W-:-:S03]  /*5bbb0*/  MOV R8, 0x5bbd0 ;  /* 0x0005bbd000087802 */ /* 0x000fc60000000f00 */
[----:B-12--5:R-:W-:Y:S05]  /*5bbc0*/  CALL.REL.NOINC `($_ZN7cutlass13device_kernelIN5flash19enable_sm80_to_sm89INS1_16FlashAttnBwdSm80INS1_25CollectiveMainloopBwdSm80ILi2ELi2EN4cute5tupleIJNS5_1CILi128EEES8_NS7_ILi64EEEEEENS_10bfloat16_tEfNS_4arch4Sm80ELb0ELb0ELb1ELb1ELb0ELb0ELb0ELb0ELi2ELi4ELi4ELi4ELb0EEENS1_21CollectiveEpilogueBwdISA_SB_SD_Li256ELb1ELb0ELi2EEENS1_19SingleTileSchedulerILb1ELb0ELb0ELi128EEEEEEEEEvNT_6ParamsE$_ZN4cute8gmem_ptrIPKN7cutlass9uint128_tEECI1NS_12iter_adaptorIS4_S5_EEES4_) ;  /* 0xfffb082000007944 */ /* 0x026fea0003c3ffff */
[----:B-1----:R1:W5:Y:S01]  /*5bbd0*/  LDL.64 R2, [R1+0x1688] ;  /* 0x0016880001027983 */ /* 0x0023620000100a00 */
[----:B------:R-:W-:-:S03]  /*5bbe0*/  MOV R8, 0x5bc00 ;  /* 0x0005bc0000087802 */ /* 0x000fc60000000f00 */
[----:B-1---5:R-:W-:Y:S05]  /*5bbf0*/  CALL.REL.NOINC `($_ZN7cutlass13device_kernelIN5flash19enable_sm80_to_sm89INS1_16FlashAttnBwdSm80INS1_25CollectiveMainloopBwdSm80ILi2ELi2EN4cute5tupleIJNS5_1CILi128EEES8_NS7_ILi64EEEEEENS_10bfloat16_tEfNS_4arch4Sm80ELb0ELb0ELb1ELb1ELb0ELb0ELb0ELb0ELi2ELi4ELi4ELi4ELb0EEENS1_21CollectiveEpilogueBwdISA_SB_SD_Li256ELb1ELb0ELi2EEENS1_19SingleTileSchedulerILb1ELb0ELb0ELi128EEEEEEEEEvNT_6ParamsE$_ZN4cute3eso3ESOILb1ELb0EJNS_6LayoutINS_5tupleIJNS3_IJNS_1CILi1EEES5_EEEEEENS3_IJNS3_IJS5_NS4_ILi0EEEEEEEEEEENS_10ViewEngineINS_8gmem_ptrIPKN7cutlass9uint128_tEEEEEEEC2ERKSB_RKSJ_) ;  /* 0xfffaeb8000007944 */ /* 0x022fea0003c3ffff */
[----:B------:R2:W5:Y:S01]  /*5bc00*/  LDL.64 R78, [R1+0x1688] ;  /* 0x00168800014e7983 */ /* 0x0005620000100a00 */
[----:B-1----:R-:W-:Y:S01]  /*5bc10*/  IMAD.MOV.U32 R2, RZ, RZ, R6 ;  /* 0x000000ffff027224 */ /* 0x002fe200078e0006 */
[----:B------:R-:W-:Y:S01]  /*5bc20*/  MOV R3, R7 ;  /* 0x0000000700037202 */ /* 0x000fe20000000f00 */
[----:B------:R-:W-:Y:S01]  /*5bc30*/  IMAD.MOV.U32 R9, RZ, RZ, R15 ;  /* 0x000000ffff097224 */ /* 0x000fe200078e000f */
[----:B------:R-:W-:-:S02]  /*5bc40*/  MOV R8, 0x5bc60 ;  /* 0x0005bc6000087802 */ /* 0x000fc40000000f00 */
[----:B--2--5:R-:W-:Y:S05]  /*5bc50*/  CALL.REL.NOINC `($_ZN7cutlass13device_kernelIN5flash19enable_sm80_to_sm89INS1_16FlashAttnBwdSm80INS1_25CollectiveMainloopBwdSm80ILi2ELi2EN4cute5tupleIJNS5_1CILi128EEES8_NS7_ILi64EEEEEENS_10bfloat16_tEfNS_4arch4Sm80ELb0ELb0ELb1ELb1ELb0ELb0ELb0ELb0ELi2ELi4ELi4ELi4ELb0EEENS1_21CollectiveEpilogueBwdISA_SB_SD_Li256ELb1ELb0ELi2EEENS1_19SingleTileSchedulerILb1ELb0ELb0ELi128EEEEEEEEEvNT_6ParamsE$_ZN4cute8smem_ptrIPN7cutlass10bfloat16_tEECI1NS_12iter_adaptorIS3_S4_EEES3_) ;  /* 0xfffb085000007944 */ /* 0x024fea0003c3ffff */
[----:B-1----:R1:W5:Y:S01]  /*5bc60*/  LDL.64 R2, [R1+0x1688] ;  /* 0x0016880001027983 */ /* 0x0023620000100a00 */
[----:B------:R-:W-:-:S02]  /*5bc70*/  MOV R4, R15 ;  /* 0x0000000f00047202 */ /* 0x000fc40000000f00 */
[----:B------:R-:W-:Y:S02]  /*5bc80*/  MOV R6, 0x5bca0 ;  /* 0x0005bca000067802 */ /* 0x000fe40000000f00 */
[----:B-1---5:R-:W-:Y:S05]  /*5bc90*/  CALL.REL.NOINC `($_ZN7cutlass13device_kernelIN5flash19enable_sm80_to_sm89INS1_16FlashAttnBwdSm80INS1_25CollectiveMainloopBwdSm80ILi2ELi2EN4cute5tupleIJNS5_1CILi128EEES8_NS7_ILi64EEEEEENS_10bfloat16_tEfNS_4arch4Sm80ELb0ELb0ELb1ELb1ELb0ELb0ELb0ELb0ELi2ELi4ELi4ELi4ELb0EEENS1_21CollectiveEpilogueBwdISA_SB_SD_Li256ELb1ELb0ELi2EEENS1_19SingleTileSchedulerILb1ELb0ELb0ELi128EEEEEEEEEvNT_6ParamsE$_ZN4cute8smem_ptrIPN7cutlass9uint128_tEECI1NS_12iter_adaptorIS3_S4_EEES3_) ;  /* 0xfffb085000007944 */ /* 0x022fea0003c3ffff */
[----:B-1----:R1:W5:Y:S01]  /*5bca0*/  LDL.64 R2, [R1+0x1688] ;  /* 0x0016880001027983 */ /* 0x0023620000100a00 */
[----:B------:R-:W-:Y:S02]  /*5bcb0*/  MOV R4, R15 ;  /* 0x0000000f00047202 */ /* 0x000fe40000000f00 */
[----:B------:R-:W-:Y:S02]  /*5bcc0*/  MOV R6, 0x5bce0 ;  /* 0x0005bce000067802 */ /* 0x000fe40000000f00 */
[----:B-1---5:R-:W-:Y:S05]  /*5bcd0*/  CALL.REL.NOINC `($_ZN7cutlass13device_kernelIN5flash19enable_sm80_to_sm89INS1_16FlashAttnBwdSm80INS1_25CollectiveMainloopBwdSm80ILi2ELi2EN4cute5tupleIJNS5_1CILi128EEES8_NS7_ILi64EEEEEENS_10bfloat16_tEfNS_4arch4Sm80ELb0ELb0ELb1ELb1ELb0ELb0ELb0ELb0ELi2ELi4ELi4ELi4ELb0EEENS1_21CollectiveEpilogueBwdISA_SB_SD_Li256ELb1ELb0ELi2EEENS1_19SingleTileSchedulerILb1ELb0ELb0ELi128EEEEEEEEEvNT_6ParamsE$_ZN4cute3eso3ESOILb1ELb0EJNS_6LayoutINS_5tupleIJNS3_IJNS_1CILi1EEES5_EEEEEENS3_IJNS3_IJS5_NS4_ILi0EEEEEEEEEEENS_10ViewEngineINS_8smem_ptrIPN7cutlass9uint128_tEEEEEEEC2ERKSB_RKSI_) ;  /* 0xfffaeae000007944 */ /* 0x022fea0003c3ffff */
[----:B-1----:R1:W5:Y:S01]  /*5bce0*/  LDL R4, [R1+0x1688] ;  /* 0x0016880001047983 */ /* 0x0023620000100800 */
[----:B------:R-:W-:-:S03]  /*5bcf0*/  MOV R2, 0x5bd10 ;  /* 0x0005bd1000027802 */ /* 0x000fc60000000f00 */
[----:B-1---5:R-:W-:Y:S05]  /*5bd00*/  CALL.REL.NOINC `($_ZN7cutlass13device_kernelIN5flash19enable_sm80_to_sm89INS1_16FlashAttnBwdSm80INS1_25CollectiveMainloopBwdSm80ILi2ELi2EN4cute5tupleIJNS5_1CILi128EEES8_NS7_ILi64EEEEEENS_10bfloat16_tEfNS_4arch4Sm80ELb0ELb0ELb1ELb1ELb0ELb0ELb0ELb0ELi2ELi4ELi4ELi4ELb0EEENS1_21CollectiveEpilogueBwdISA_SB_SD_Li256ELb1ELb0ELi2EEENS1_19SingleTileSchedulerILb1ELb0ELb0ELi128EEEEEEEEEvNT_6ParamsE$_ZN73_INTERNAL_24fd9406_37_flash_bwd_hdim64_bf16_softcap_sm80_cu_8e232a79_330724__cvta_generic_to_sharedEPKv) ;  /* 0xfffb08a000007944 */ /* 0x022fea0003c3ffff */
        /* <DEDUP_REMOVED lines=10> */
[----:B-1----:R-:W-:Y:S05]  /*5bdb0*/  CALL.REL.NOINC `($_ZN7cutlass13device_kernelIN5flash19enable_sm80_to_sm89INS1_16FlashAttnBwdSm80INS1_25CollectiveMainloopBwdSm80ILi2ELi2EN4cute5tupleIJNS5_1CILi128EEES8_NS7_ILi64EEEEEENS_10bfloat16_tEfNS_4arch4Sm80ELb0ELb0ELb1ELb1ELb0ELb0ELb0ELb0ELi2ELi4ELi4ELi4ELb0EEENS1_21CollectiveEpilogueBwdISA_SB_SD_Li256ELb1ELb0ELi2EEENS1_19SingleTileSchedulerILb1ELb0ELb0ELi128EEEEEEEEEvNT_6ParamsE$_ZN4cute3eso3ESOILb1ELb0EJNS_1CILi0EEEiS3_EEC2ERKS3_RKiS6_) ;  /* 0xfffacf7000007944 */ /* 0x002fea0003c3ffff */
[----:B-1----:R-:W2:Y:S01]  /*5bdc0*/  LDL R3, [R1+0x1688] ;  /* 0x0016880001037983 */ /* 0x002ea20000100800 */
[----:B------:R-:W-:Y:S01]  /*5bdd0*/  IMAD.MOV.U32 R2, RZ, RZ, R15 ;  /* 0x000000ffff027224 */ /* 0x000fe200078e000f */
[----:B------:R-:W-:-:S02]  /*5bde0*/  MOV R10, 0x5be10 ;  /* 0x0005be10000a7802 */ /* 0x000fc40000000f00 */
[----:B--2---:R-:W-:Y:S02]  /*5bdf0*/  SHF.L.U32 R3, R3, 0x5, RZ ;  /* 0x0000000503037819 */ /* 0x004fe400000006ff */
[----:B------:R-:W-:Y:S05]  /*5be00*/  CALL.REL.NOINC `($_ZN7cutlass13device_kernelIN5flash19enable_sm80_to_sm89INS1_16FlashAttnBwdSm80INS1_25CollectiveMainloopBwdSm80ILi2ELi2EN4cute5tupleIJNS5_1CILi128EEES8_NS7_ILi64EEEEEENS_10bfloat16_tEfNS_4arch4Sm80ELb0ELb0ELb1ELb1ELb0ELb0ELb0ELb0ELi2ELi4ELi4ELi4ELb0EEENS1_21CollectiveEpilogueBwdISA_SB_SD_Li256ELb1ELb0ELi2EEENS1_19SingleTileSchedulerILb1ELb0ELb0ELi128EEEEEEEEEvNT_6ParamsE$_ZN4cute5tupleIJiEEC2ERKi) ;  /* 0xfffb04c000007944 */ /* 0x000fea0003c3ffff */
[----:B------:R1:W5:Y:S01]  /*5be10*/  LDL R3, [R1+0x1688] ;  /* 0x0016880001037983 */ /* 0x0003620000100800 */
        /* <DEDUP_REMOVED lines=44> */
[----:B------:R-:W-:Y:S02]  /*5c0e0*/  MOV R80, 0x1 ;  /* 0x0000000100507802 */ /* 0x000fe40000000f00 */
        /* <DEDUP_REMOVED lines=262> */
[----:B------:R-:W-:Y:S01]  /*5d150*/  MOV R3, R17 ;  /* 0x0000001100037202 */ /* 0x000fe20000000f00 */
[----:B------:R-:W-:Y:S01]  /*5d160*/  IMAD.MOV.U32 R2, RZ, RZ, R15 ;  /* 0x000000ffff027224 */ /* 0x000fe200078e000f */
[----:B------:R-:W-:-:S02]  /*5d170*/  MOV R8, 0x5d190 ;  /* 0x0005d19000087802 */ /* 0x000fc40000000f00 */
[----:B-1---5:R-:W-:Y:S05]  /*5d180*/  CALL.REL.NOINC `($_ZN7cutlass13device_kernelIN5flash19enable_sm80_to_sm89INS1_16FlashAttnBwdSm80INS1_25CollectiveMainloopBwdSm80ILi2ELi2EN4cute5tupleIJNS5_1CILi128EEES8_NS7_ILi64EEEEEENS_10bfloat16_tEfNS_4arch4Sm80ELb0ELb0ELb1ELb1ELb0ELb0ELb0ELb0ELi2ELi4ELi4ELi4ELb0EEENS1_21CollectiveEpilogueBwdISA_SB_SD_Li256ELb1ELb0ELi2EEENS1_19SingleTileSchedulerILb1ELb0ELb0ELi128EEEEEEEEEvNT_6ParamsE$_ZN4cute3eso3ESOILb1ELb0EJNS_10UnderscoreES2_iEEC2ERKS2_S5_RKi) ;  /* 0xfffab70000007944 */ /* 0x022fea0003c3ffff */
[----:B-1----:R-:W2:Y:S01]  /*5d190*/  LDL R3, [R1+0x1688] ;  /* 0x0016880001037983 */ /* 0x002ea20000100800 */
[----:B------:R-:W-:-:S02]  /*5d1a0*/  MOV R6, 0x5d1d0 ;  /* 0x0005d1d000067802 */ /* 0x000fc40000000f00 */
[----:B--2---:R-:W-:Y:S02]  /*5d1b0*/  SHF.L.U32 R3, R3, 0x7, RZ ;  /* 0x0000000703037819 */ /* 0x004fe400000006ff */
[----:B------:R-:W-:Y:S05]  /*5d1c0*/  CALL.REL.NOINC `($_ZN7cutlass13device_kernelIN5flash19enable_sm80_to_sm89INS1_16FlashAttnBwdSm80INS1_25CollectiveMainloopBwdSm80ILi2ELi2EN4cute5tupleIJNS5_1CILi128EEES8_NS7_ILi64EEEEEENS_10bfloat16_tEfNS_4arch4Sm80ELb0ELb0ELb1ELb1ELb0ELb0ELb0ELb0ELi2ELi4ELi4ELi4ELb0EEENS1_21CollectiveEpilogueBwdISA_SB_SD_Li256ELb1ELb0ELi2EEENS1_19SingleTileSchedulerILb1ELb0ELb0ELi128EEEEEEEEEvNT_6ParamsE$_ZN4cute3eso3ESOILb1ELb0EJNS_6LayoutINS_5tupleIJNS3_IJNS_1CILi4EEENS4_ILi1EEEEEES6_EEENS3_IJNS3_IJS6_NS4_ILi0EEEEEES9_EEEEEiEEC2ERKSC_RKi) ;  /* 0xfffade5000007944 */ /* 0x000fea0003c3ffff */
[----:B------:R-:W-:Y:S01]  /*5d1d0*/  ULDC.64 UR8, c[0x0][0x118] ;  /* 0x0000460000087ab9 */ /* 0x000fe20000000a00 */
[----:B-1----:R-:W2:Y:S04]  /*5d1e0*/  LDL R2, [R1+0x1688] ;  /* 0x0016880001027983 */ /* 0x002ea80000100800 */
[----:B------:R-:W2:Y:S01]  /*5d1f0*/  LD.E.64 R4, [R10.64+0x8] ;  /* 0x000008080a047980 */ /* 0x000ea2000c101b00 */
[----:B------:R-:W-:Y:S01]  /*5d200*/  MOV R8, 0x5d240 ;  /* 0x0005d24000087802 */ /* 0x000fe20000000f00 */
[----:B--2---:R-:W-:Y:S01]  /*5d210*/  IMAD.WIDE R4, R2, 0x4, R4 ;  /* 0x0000000402047825 */ /* 0x004fe200078e0204 */
[----:B------:R-:W-:-:S03]  /*5d220*/  MOV R2, R15 ;  /* 0x0000000f00027202 */ /* 0x000fc60000000f00 */
[----:B------:R-:W-:Y:S05]  /*5d230*/  CALL.REL.NOINC `($_ZN7cutlass13device_kernelIN5flash19enable_sm80_to_sm89INS1_16FlashAttnBwdSm80INS1_25CollectiveMainloopBwdSm80ILi2ELi2EN4cute5tupleIJNS5_1CILi128EEES8_NS7_ILi64EEEEEENS_10bfloat16_tEfNS_4arch4Sm80ELb0ELb0ELb1ELb1ELb0ELb0ELb0ELb0ELi2ELi4ELi4ELi4ELb0EEENS1_21CollectiveEpilogueBwdISA_SB_SD_Li256ELb1ELb0ELi2EEENS1_19SingleTileSchedulerILb1ELb0ELb0ELi128EEEEEEEEEvNT_6ParamsE$_ZN4cute8gmem_ptrIPKfECI1NS_12iter_adaptorIS2_S3_EEES2_) ;  /* 0xfffaf1f000007944 */ /* 0x000fea0003c3ffff */
[----:B-1----:R1:W5:Y:S01]  /*5d240*/  LDL.64 R2, [R1+0x1688] ;  /* 0x0016880001027983 */ /* 0x0023620000100a00 */
[----:B------:R-:W-:-:S03]  /*5d250*/  MOV R6, 0x5d270 ;  /* 0x0005d27000067802 */ /* 0x000fc60000000f00 */
[----:B-1---5:R-:W-:Y:S05]  /*5d260*/  CALL.REL.NOINC `($_ZN7cutlass13device_kernelIN5flash19enable_sm80_to_sm89INS1_16FlashAttnBwdSm80INS1_25CollectiveMainloopBwdSm80ILi2ELi2EN4cute5tupleIJNS5_1CILi128EEES8_NS7_ILi64EEEEEENS_10bfloat16_tEfNS_4arch4Sm80ELb0ELb0ELb1ELb1ELb0ELb0ELb0ELb0ELi2ELi4ELi4ELi4ELb0EEENS1_21CollectiveEpilogueBwdISA_SB_SD_Li256ELb1ELb0ELi2EEENS1_19SingleTileSchedulerILb1ELb0ELb0ELi128EEEEEEEEEvNT_6ParamsE$_ZN4cute3eso3ESOILb1ELb0EJNS_6LayoutINS_5tupleIJNS3_IJNS_1CILi4EEENS4_ILi1EEEEEES6_EEENS3_IJNS3_IJS6_NS4_ILi0EEEEEES9_EEEEENS_10ViewEngineINS_8gmem_ptrIPKfEEEEEEC2ERKSC_RKSI_) ;  /* 0xfffadd3000007944 */ /* 0x022fea0003c3ffff */
[----:B------:R-:W-:Y:S01]  /*5d270*/  ULDC.64 UR8, c[0x0][0x118] ;  /* 0x0000460000087ab9 */ /* 0x000fe20000000a00 */
[----:B-1----:R1:W5:Y:S04]  /*5d280*/  LDL.64 R4, [R1+0x1688] ;  /* 0x0016880001047983 */ /* 0x0023680000100a00 */
[----:B------:R1:W5:Y:S01]  /*5d290*/  LD.E.64 R10, [R82.64+0x40] ;  /* 0x00004008520a7980 */ /* 0x000362000c101b00 */
[----:B------:R-:W-:Y:S01]  /*5d2a0*/  IMAD.MOV.U32 R3, RZ, RZ, R16 ;  /* 0x000000ffff037224 */ /* 0x000fe200078e0010 */
[----:B------:R-:W-:-:S02]  /*5d2b0*/  MOV R2, R15 ;  /* 0x0000000f00027202 */ /* 0x000fc40000000f00 */
[----:B------:R-:W-:Y:S02]  /*5d2c0*/  MOV R8, 0x5d2e0 ;  /* 0x0005d2e000087802 */ /* 0x000fe40000000f00 */
[----:B-1---5:R-:W-:Y:S05]  /*5d2d0*/  CALL.REL.NOINC `($_ZN7cutlass13device_kernelIN5flash19enable_sm80_to_sm89INS1_16FlashAttnBwdSm80INS1_25CollectiveMainloopBwdSm80ILi2ELi2EN4cute5tupleIJNS5_1CILi128EEES8_NS7_ILi64EEEEEENS_10bfloat16_tEfNS_4arch4Sm80ELb0ELb0ELb1ELb1ELb0ELb0ELb0ELb0ELi2ELi4ELi4ELi4ELb0EEENS1_21CollectiveEpilogueBwdISA_SB_SD_Li256ELb1ELb0ELi2EEENS1_19SingleTileSchedulerILb1ELb0ELb0ELi128EEEEEEEEEvNT_6ParamsE$_ZN4cute3eso3ESOILb1ELb0EJNS_10UnderscoreES2_iEEC2ERKS2_S5_RKi) ;  /* 0xfffab5b000007944 */ /* 0x022fea0003c3ffff */
[----:B-1----:R-:W2:Y:S01]  /*5d2e0*/  LDL R3, [R1+0x1688] ;  /* 0x0016880001037983 */ /* 0x002ea20000100800 */
[----:B------:R-:W-:Y:S02]  /*5d2f0*/  MOV R6, 0x5d320 ;  /* 0x0005d32000067802 */ /* 0x000fe40000000f00 */
[----:B--2---:R-:W-:Y:S02]  /*5d300*/  SHF.L.U32 R3, R3, 0x7, RZ ;  /* 0x0000000703037819 */ /* 0x004fe400000006ff */
[----:B------:R-:W-:Y:S05]  /*5d310*/  CALL.REL.NOINC `($_ZN7cutlass13device_kernelIN5flash19enable_sm80_to_sm89INS1_16FlashAttnBwdSm80INS1_25CollectiveMainloopBwdSm80ILi2ELi2EN4cute5tupleIJNS5_1CILi128EEES8_NS7_ILi64EEEEEENS_10bfloat16_tEfNS_4arch4Sm80ELb0ELb0ELb1ELb1ELb0ELb0ELb0ELb0ELi2ELi4ELi4ELi4ELb0EEENS1_21CollectiveEpilogueBwdISA_SB_SD_Li256ELb1ELb0ELi2EEENS1_19SingleTileSchedulerILb1ELb0ELb0ELi128EEEEEEEEEvNT_6ParamsE$_ZN4cute3eso3ESOILb1ELb0EJNS_6LayoutINS_5tupleIJNS3_IJNS_1CILi4EEENS4_ILi1EEEEEES6_EEENS3_IJNS3_IJS6_NS4_ILi0EEEEEES9_EEEEEiEEC2ERKSC_RKi) ;  /* 0xfffadd0000007944 */ /* 0x000fea0003c3ffff */
[----:B------:R-:W-:Y:S01]  /*5d320*/  ULDC.64 UR8, c[0x0][0x118] ;  /* 0x0000460000087ab9 */ /* 0x000fe20000000a00 */
[----:B-1----:R-:W2:Y:S04]  /*5d330*/  LDL R2, [R1+0x1688] ;  /* 0x0016880001027983 */ /* 0x002ea80000100800 */
[----:B------:R-:W2:Y:S01]  /*5d340*/  LD.E.64 R10, [R10.64] ;  /* 0x000000080a0a7980 */ /* 0x000ea2000c101b00 */
[----:B------:R-:W-:Y:S02]  /*5d350*/  MOV R6, R15 ;  /* 0x0000000f00067202 */ /* 0x000fe40000000f00 */
[----:B------:R-:W-:Y:S01]  /*5d360*/  MOV R8, 0x5d390 ;  /* 0x0005d39000087802 */ /* 0x000fe20000000f00 */
[----:B--2---:R-:W-:-:S04]  /*5d370*/  IMAD.WIDE R2, R2, 0x4, R10 ;  /* 0x0000000402027825 */ /* 0x004fc800078e020a */
[----:B------:R-:W-:Y:S05]  /*5d380*/  CALL.REL.NOINC `($_ZN7cutlass13device_kernelIN5flash19enable_sm80_to_sm89INS1_16FlashAttnBwdSm80INS1_25CollectiveMainloopBwdSm80ILi2ELi2EN4cute5tupleIJNS5_1CILi128EEES8_NS7_ILi64EEEEEENS_10bfloat16_tEfNS_4arch4Sm80ELb0ELb0ELb1ELb1ELb0ELb0ELb0ELb0ELi2ELi4ELi4ELi4ELb0EEENS1_21CollectiveEpilogueBwdISA_SB_SD_Li256ELb1ELb0ELi2EEENS1_19SingleTileSchedulerILb1ELb0ELb0ELi128EEEEEEEEEvNT_6ParamsE$_ZN4cute8smem_ptrIPfECI1NS_12iter_adaptorIS1_S2_EEES1_) ;  /* 0xfffaf1a000007944 */ /* 0x000fea0003c3ffff */
[----:B-1----:R1:W5:Y:S01]  /*5d390*/  LDL.64 R2, [R1+0x1688] ;  /* 0x0016880001027983 */ /* 0x0023620000100a00 */
[----:B------:R-:W-:-:S03]  /*5d3a0*/  MOV R8, 0x5d3c0 ;  /* 0x0005d3c000087802 */ /* 0x000fc60000000f00 */
[----:B-1---5:R-:W-:Y:S05]  /*5d3b0*/  CALL.REL.NOINC `($_ZN7cutlass13device_kernelIN5flash19enable_sm80_to_sm89INS1_16FlashAttnBwdSm80INS1_25CollectiveMainloopBwdSm80ILi2ELi2EN4cute5tupleIJNS5_1CILi128EEES8_NS7_ILi64EEEEEENS_10bfloat16_tEfNS_4arch4Sm80ELb0ELb0ELb1ELb1ELb0ELb0ELb0ELb0ELi2ELi4ELi4ELi4ELb0EEENS1_21CollectiveEpilogueBwdISA_SB_SD_Li256ELb1ELb0ELi2EEENS1_19SingleTileSchedulerILb1ELb0ELb0ELi128EEEEEEEEEvNT_6ParamsE$_ZN4cute3eso3ESOILb1ELb0EJNS_6LayoutINS_5tupleIJNS3_IJNS_1CILi4EEENS4_ILi1EEEEEES6_EEENS3_IJNS3_IJS6_NS4_ILi0EEEEEES9_EEEEENS_10ViewEngineINS_8smem_ptrIPfEEEEEEC2ERKSC_RKSH_) ;  /* 0xfffadc2000007944 */ /* 0x022fea0003c3ffff */
[----:B------:R-:W-:Y:S01]  /*5d3c0*/  ULDC.64 UR8, c[0x0][0x118] ;  /* 0x0000460000087ab9 */ /* 0x000fe20000000a00 */
[----:B-1----:R1:W5:Y:S04]  /*5d3d0*/  LDL.64 R6, [R1+0x1688] ;  /* 0x0016880001067983 */ /* 0x0023680000100a00 */
[----:B------:R1:W5:Y:S01]  /*5d3e0*/  LD.E.64 R10, [R82.64+0x48] ;  /* 0x00004808520a7980 */ /* 0x000362000c101b00 */
[----:B------:R-:W-:-:S02]  /*5d3f0*/  MOV R3, RZ ;  /* 0x000000ff00037202 */ /* 0x000fc40000000f00 */
[----:B------:R-:W-:Y:S02]  /*5d400*/  MOV R8, 0x5d420 ;  /* 0x0005d42000087802 */ /* 0x000fe40000000f00 */
[----:B-1---5:R-:W-:Y:S05]  /*5d410*/  CALL.REL.NOINC `($_ZN7cutlass13device_kernelIN5flash19enable_sm80_to_sm89INS1_16FlashAttnBwdSm80INS1_25CollectiveMainloopBwdSm80ILi2ELi2EN4cute5tupleIJNS5_1CILi128EEES8_NS7_ILi64EEEEEENS_10bfloat16_tEfNS_4arch4Sm80ELb0ELb0ELb1ELb1ELb0ELb0ELb0ELb0ELi2ELi4ELi4ELi4ELb0EEENS1_21CollectiveEpilogueBwdISA_SB_SD_Li256ELb1ELb0ELi2EEENS1_19SingleTileSchedulerILb1ELb0ELb0ELi128EEEEEEEEEvNT_6ParamsE$_ZN4cute3eso3ESOILb1ELb0EJNS_1CILi0EEEiEEC2ERKS3_RKi) ;  /* 0xfffab8d000007944 */ /* 0x022fea0003c3ffff */
[----:B------:R-:W-:Y:S02]  /*5d420*/  ULDC.64 UR8, c[0x0][0x118] ;  /* 0x0000460000087ab9 */ /* 0x000fe40000000a00 */
[----:B-1----:R1:W5:Y:S01]  /*5d430*/  LD.E R3, [R10.64] ;  /* 0x000000080a037980 */ /* 0x002362000c101900 */
[----:B------:R-:W-:-:S03]  /*5d440*/  MOV R16, 0x5d460 ;  /* 0x0005d46000107802 */ /* 0x000fc60000000f00 */
[----:B-1---5:R-:W-:Y:S05]  /*5d450*/  CALL.REL.NOINC `($_ZN7cutlass13device_kernelIN5flash19enable_sm80_to_sm89INS1_16FlashAttnBwdSm80INS1_25CollectiveMainloopBwdSm80ILi2ELi2EN4cute5tupleIJNS5_1CILi128EEES8_NS7_ILi64EEEEEENS_10bfloat16_tEfNS_4arch4Sm80ELb0ELb0ELb1ELb1ELb0ELb0ELb0ELb0ELi2ELi4ELi4ELi4ELb0EEENS1_21CollectiveEpilogueBwdISA_SB_SD_Li256ELb1ELb0ELi2EEENS1_19SingleTileSchedulerILb1ELb0ELb0ELi128EEEEEEEEEvNT_6ParamsE$_ZZN4cuteplIJiEJNS_1CILi0EEEEEEDaRKNS_15ArithmeticTupleIJDpT_EEERKNS3_IJDpT0_EEEENKUlDpRKT_E_clIJiEEEDaSH_) ;  /* 0xfffb408000007944 */ /* 0x022fea0003c3ffff */
[----:B-----5:R-:W-:Y:S01]  /*5d460*/  ISETP.GT.AND P0, PT, R2, 0x7f, PT ;  /* 0x0000007f0200780c */ /* 0x020fe20003f04270 */
[----:B------:R-:W-:Y:S01]  /*5d470*/  IMAD.MOV.U32 R2, RZ, RZ, R14 ;  /* 0x000000ffff027224 */ /* 0x000fe200078e000e */
[----:B------:R-:W-:-:S11]  /*5d480*/  MOV R3, 0x0 ;  /* 0x0000000000037802 */ /* 0x000fd60000000f00 */
[----:B------:R-:W-:Y:S05]  /*5d490*/  @P0 RET.REL.NODEC R2 `(_ZN7cutlass13device_kernelIN5flash19enable_sm80_to_sm89INS1_16FlashAttnBwdSm80INS1_25CollectiveMainloopBwdSm80ILi2ELi2EN4cute5tupleIJNS5_1CILi128EEES8_NS7_ILi64EEEEEENS_10bfloat16_tEfNS_4arch4Sm80ELb0ELb0ELb1ELb1ELb0ELb0ELb0ELb0ELi2ELi4ELi4ELi4ELb0EEENS1_21CollectiveEpilogueBwdISA_SB_SD_Li256ELb1ELb0ELi2EEENS1_19SingleTileSchedulerILb1ELb0ELb0ELi128EEEEEEEEEvNT_6ParamsE) ;  /* 0xfffa2b6002000950 */ /* 0x000fea0003c3ffff */
[----:B------:R-:W-:Y:S02]  /*5d4a0*/  ULDC.64 UR8, c[0x0][0x118] ;  /* 0x0000460000087ab9 */ /* 0x000fe40000000a00 */
[----:B------:R-:W5:Y:S01]  /*5d4b0*/  LD.E.64 R82, [R82.64+0x50] ;  /* 0x0000500852527980 */ /* 0x000f62000c101b00 */
[----:B------:R-:W-:Y:S01]  /*5d4c0*/  IMAD.MOV.U32 R2, RZ, RZ, R13 ;  /* 0x000000ffff027224 */ /* 0x000fe200078e000d */
[----:B------:R-:W-:Y:S02]  /*5d4d0*/  MOV R3, RZ ;  /* 0x000000ff00037202 */ /* 0x000fe40000000f00 */
[----:B------:R-:W-:Y:S02]  /*5d4e0*/  MOV R10, 0x5d500 ;  /* 0x0005d500000a7802 */ /* 0x000fe40000000f00 */
[----:B-1---5:R-:W-:Y:S05]  /*5d4f0*/  CALL.REL.NOINC `($_ZN7cutlass13device_kernelIN5flash19enable_sm80_to_sm89INS1_16FlashAttnBwdSm80INS1_25CollectiveMainloopBwdSm80ILi2ELi2EN4cute5tupleIJNS5_1CILi128EEES8_NS7_ILi64EEEEEENS_10bfloat16_tEfNS_4arch4Sm80ELb0ELb0ELb1ELb1ELb0ELb0ELb0ELb0ELi2ELi4ELi4ELi4ELb0EEENS1_21CollectiveEpilogueBwdISA_SB_SD_Li256ELb1ELb0ELi2EEENS1_19SingleTileSchedulerILb1ELb0ELb0ELi128EEEEEEEEEvNT_6ParamsE$_ZN4cute3eso3ESOILb1ELb0EJNS_10UnderscoreEiEEC2ERKS2_RKi) ;  /* 0xfffab3d000007944 */ /* 0x022fea0003c3ffff */
[----:B-1----:R-:W-:Y:S02]  /*5d500*/  MOV R2, R13 ;  /* 0x0000000d00027202 */ /* 0x002fe40000000f00 */
[----:B------:R-:W-:Y:S02]  /*5d510*/  MOV R8, 0x5d530 ;  /* 0x0005d53000087802 */ /* 0x000fe40000000f00 */
[----:B------:R-:W-:Y:S05]  /*5d520*/  CALL.REL.NOINC `($_ZN7cutlass13device_kernelIN5flash19enable_sm80_to_sm89INS1_16FlashAttnBwdSm80INS1_25CollectiveMainloopBwdSm80ILi2ELi2EN4cute5tupleIJNS5_1CILi128EEES8_NS7_ILi64EEEEEENS_10bfloat16_tEfNS_4arch4Sm80ELb0ELb0ELb1ELb1ELb0ELb0ELb0ELb0ELi2ELi4ELi4ELi4ELb0EEENS1_21CollectiveEpilogueBwdISA_SB_SD_Li256ELb1ELb0ELi2EEENS1_19SingleTileSchedulerILb1ELb0ELb0ELi128EEEEEEEEEvNT_6ParamsE$_ZN4cute8gmem_ptrIPKfECI1NS_12iter_adaptorIS2_S3_EEES2_) ;  /* 0xfffaef0000007944 */ /* 0x000fea0003c3ffff */
[----:B-1----:R1:W5:Y:S01]  /*5d530*/  LDL.64 R2, [R1+0x1680] ;  /* 0x0016800001027983 */ /* 0x0023620000100a00 */
[----:B------:R-:W-:-:S03]  /*5d540*/  MOV R8, 0x5d560 ;  /* 0x0005d56000087802 */ /* 0x000fc60000000f00 */
[----:B-1---5:R-:W-:Y:S05]  /*5d550*/  CALL.REL.NOINC `($_ZN7cutlass13device_kernelIN5flash19enable_sm80_to_sm89INS1_16FlashAttnBwdSm80INS1_25CollectiveMainloopBwdSm80ILi2ELi2EN4cute5tupleIJNS5_1CILi128EEES8_NS7_ILi64EEEEEENS_10bfloat16_tEfNS_4arch4Sm80ELb0ELb0ELb1ELb1ELb0ELb0ELb0ELb0ELi2ELi4ELi4ELi4ELb0EEENS1_21CollectiveEpilogueBwdISA_SB_SD_Li256ELb1ELb0ELi2EEENS1_19SingleTileSchedulerILb1ELb0ELb0ELi128EEEEEEEEEvNT_6ParamsE$_ZN4cute3eso3ESOILb1ELb0EJNS_6LayoutINS_5tupleIJNS3_IJNS_1CILi4EEENS4_ILi1EEEEEEEEENS3_IJNS3_IJS6_NS4_ILi0EEEEEEEEEEENS_10ViewEngineINS_8gmem_ptrIPKfEEEEEEC2ERKSC_RKSI_) ;  /* 0xfffad98000007944 */ /* 0x022fea0003c3ffff */
[----:B-1----:R1:W5:Y:S01]  /*5d560*/  LDL.64 R4, [R1+0x1680] ;  /* 0x0016800001047983 */ /* 0x0023620000100a00 */
[----:B------:R-:W-:Y:S01]  /*5d570*/  IMAD.MOV.U32 R2, RZ, RZ, R13 ;  /* 0x000000ffff027224 */ /* 0x000fe200078e000d */
[----:B------:R-:W-:-:S02]  /*5d580*/  MOV R3, RZ ;  /* 0x000000ff00037202 */ /* 0x000fc40000000f00 */
[----:B------:R-:W-:Y:S02]  /*5d590*/  MOV R10, 0x5d5b0 ;  /* 0x0005d5b0000a7802 */ /* 0x000fe40000000f00 */
[----:B-1---5:R-:W-:Y:S05]  /*5d5a0*/  CALL.REL.NOINC `($_ZN7cutlass13device_kernelIN5flash19enable_sm80_to_sm89INS1_16FlashAttnBwdSm80INS1_25CollectiveMainloopBwdSm80ILi2ELi2EN4cute5tupleIJNS5_1CILi128EEES8_NS7_ILi64EEEEEENS_10bfloat16_tEfNS_4arch4Sm80ELb0ELb0ELb1ELb1ELb0ELb0ELb0ELb0ELi2ELi4ELi4ELi4ELb0EEENS1_21CollectiveEpilogueBwdISA_SB_SD_Li256ELb1ELb0ELi2EEENS1_19SingleTileSchedulerILb1ELb0ELb0ELi128EEEEEEEEEvNT_6ParamsE$_ZN4cute3eso3ESOILb1ELb0EJNS_10UnderscoreEiEEC2ERKS2_RKi) ;  /* 0xfffab32000007944 */ /* 0x022fea0003c3ffff */
[----:B-1----:R-:W-:Y:S01]  /*5d5b0*/  IMAD.MOV.U32 R2, RZ, RZ, R6 ;  /* 0x000000ffff027224 */ /* 0x002fe200078e0006 */
[----:B------:R-:W-:Y:S01]  /*5d5c0*/  MOV R3, R7 ;  /* 0x0000000700037202 */ /* 0x000fe20000000f00 */
[----:B------:R-:W-:Y:S01]  /*5d5d0*/  IMAD.MOV.U32 R6, RZ, RZ, R13 ;  /* 0x000000ffff067224 */ /* 0x000fe200078e000d */
[----:B------:R-:W-:Y:S02]  /*5d5e0*/  MOV R8, 0x5d600 ;  /* 0x0005d60000087802 */ /* 0x000fe40000000f00 */
[----:B------:R-:W-:Y:S05]  /*5d5f0*/  CALL.REL.NOINC `($_ZN7cutlass13device_kernelIN5flash19enable_sm80_to_sm89INS1_16FlashAttnBwdSm80INS1_25CollectiveMainloopBwdSm80ILi2ELi2EN4cute5tupleIJNS5_1CILi128EEES8_NS7_ILi64EEEEEENS_10bfloat16_tEfNS_4arch4Sm80ELb0ELb0ELb1ELb1ELb0ELb0ELb0ELb0ELi2ELi4ELi4ELi4ELb0EEENS1_21CollectiveEpilogueBwdISA_SB_SD_Li256ELb1ELb0ELi2EEENS1_19SingleTileSchedulerILb1ELb0ELb0ELi128EEEEEEEEEvNT_6ParamsE$_ZN4cute8smem_ptrIPfECI1NS_12iter_adaptorIS1_S2_EEES1_) ;  /* 0xfffaef3000007944 */ /* 0x000fea0003c3ffff */
[----:B-1----:R1:W5:Y:S01]  /*5d600*/  LDL.64 R2, [R1+0x1680] ;  /* 0x0016800001027983 */ /* 0x0023620000100a00 */
[----:B------:R-:W-:-:S03]  /*5d610*/  MOV R8, 0x5d630 ;  /* 0x0005d63000087802 */ /* 0x000fc60000000f00 */
[----:B-1---5:R-:W-:Y:S05]  /*5d620*/  CALL.REL.NOINC `($_ZN7cutlass13device_kernelIN5flash19enable_sm80_to_sm89INS1_16FlashAttnBwdSm80INS1_25CollectiveMainloopBwdSm80ILi2ELi2EN4cute5tupleIJNS5_1CILi128EEES8_NS7_ILi64EEEEEENS_10bfloat16_tEfNS_4arch4Sm80ELb0ELb0ELb1ELb1ELb0ELb0ELb0ELb0ELi2ELi4ELi4ELi4ELb0EEENS1_21CollectiveEpilogueBwdISA_SB_SD_Li256ELb1ELb0ELi2EEENS1_19SingleTileSchedulerILb1ELb0ELb0ELi128EEEEEEEEEvNT_6ParamsE$_ZN4cute3eso3ESOILb1ELb0EJNS_6LayoutINS_5tupleIJNS3_IJNS_1CILi4EEENS4_ILi1EEEEEEEEENS3_IJNS3_IJS6_NS4_ILi0EEEEEEEEEEENS_10ViewEngineINS_8smem_ptrIPfEEEEEEC2ERKSC_RKSH_) ;  /* 0xfffad8f000007944 */ /* 0x022fea0003c3ffff */
[----:B-1----:R1:W5:Y:S01]  /*5d630*/  LDL.64 R6, [R1+0x1680] ;  /* 0x0016800001067983 */ /* 0x0023620000100a00 */
[----:B------:R-:W-:Y:S02]  /*5d640*/  MOV R2, R15 ;  /* 0x0000000f00027202 */ /* 0x000fe40000000f00 */
[----:B------:R-:W-:Y:S02]  /*5d650*/  MOV R8, 0x5d670 ;  /* 0x0005d67000087802 */ /* 0x000fe40000000f00 */
[----:B-1---5:R-:W-:Y:S05]  /*5d660*/  CALL.REL.NOINC `($_ZN7cutlass13device_kernelIN5flash19enable_sm80_to_sm89INS1_16FlashAttnBwdSm80INS1_25CollectiveMainloopBwdSm80ILi2ELi2EN4cute5tupleIJNS5_1CILi128EEES8_NS7_ILi64EEEEEENS_10bfloat16_tEfNS_4arch4Sm80ELb0ELb0ELb1ELb1ELb0ELb0ELb0ELb0ELi2ELi4ELi4ELi4ELb0EEENS1_21CollectiveEpilogueBwdISA_SB_SD_Li256ELb1ELb0ELi2EEENS1_19SingleTileSchedulerILb1ELb0ELb0ELi128EEEEEEEEEvNT_6ParamsE$_ZN4cute8gmem_ptrIPKfECI1NS_12iter_adaptorIS2_S3_EEES2_) ;  /* 0xfffaedc000007944 */ /* 0x022fea0003c3ffff */
[----:B-1----:R1:W5:Y:S01]  /*5d670*/  LDL.64 R2, [R1+0x1688] ;  /* 0x0016880001027983 */ /* 0x0023620000100a00 */
[----:B------:R-:W-:-:S03]  /*5d680*/  MOV R8, 0x5d6a0 ;  /* 0x0005d6a000087802 */ /* 0x000fc60000000f00 */
[----:B-1---5:R-:W-:Y:S05]  /*5d690*/  CALL.REL.NOINC `($_ZN7cutlass13device_kernelIN5flash19enable_sm80_to_sm89INS1_16FlashAttnBwdSm80INS1_25CollectiveMainloopBwdSm80ILi2ELi2EN4cute5tupleIJNS5_1CILi128EEES8_NS7_ILi64EEEEEENS_10bfloat16_tEfNS_4arch4Sm80ELb0ELb0ELb1ELb1ELb0ELb0ELb0ELb0ELi2ELi4ELi4ELi4ELb0EEENS1_21CollectiveEpilogueBwdISA_SB_SD_Li256ELb1ELb0ELi2EEENS1_19SingleTileSchedulerILb1ELb0ELb0ELi128EEEEEEEEEvNT_6ParamsE$_ZN4cute8gmem_ptrIPKN7cutlass9uint128_tEECI1NS_12iter_adaptorIS4_S5_EEES4_) ;  /* 0xfffaed5000007944 */ /* 0x022fea0003c3ffff */
        /* <DEDUP_REMOVED lines=8> */
[----:B--2--5:R-:W-:Y:S05]  /*5d720*/  CALL.REL.NOINC `($_ZN7cutlass13device_kernelIN5flash19enable_sm80_to_sm89INS1_16FlashAttnBwdSm80INS1_25CollectiveMainloopBwdSm80ILi2ELi2EN4cute5tupleIJNS5_1CILi128EEES8_NS7_ILi64EEEEEENS_10bfloat16_tEfNS_4arch4Sm80ELb0ELb0ELb1ELb1ELb0ELb0ELb0ELb0ELi2ELi4ELi4ELi4ELb0EEENS1_21CollectiveEpilogueBwdISA_SB_SD_Li256ELb1ELb0ELi2EEENS1_19SingleTileSchedulerILb1ELb0ELb0ELi128EEEEEEEEEvNT_6ParamsE$_ZN4cute8smem_ptrIPfECI1NS_12iter_adaptorIS1_S2_EEES1_) ;  /* 0xfffaee0000007944 */ /* 0x024fea0003c3ffff */
        /* <DEDUP_REMOVED lines=19> */
[----:B------:R-:W-:Y:S05]  /*5d860*/  RET.REL.NODEC R14 `(_ZN7cutlass13device_kernelIN5flash19enable_sm80_to_sm89INS1_16FlashAttnBwdSm80INS1_25CollectiveMainloopBwdSm80ILi2ELi2EN4cute5tupleIJNS5_1CILi128EEES8_NS7_ILi64EEEEEENS_10bfloat16_tEfNS_4arch4Sm80ELb0ELb0ELb1ELb1ELb0ELb0ELb0ELb0ELi2ELi4ELi4ELi4ELb0EEENS1_21CollectiveEpilogueBwdISA_SB_SD_Li256ELb1ELb0ELi2EEENS1_19SingleTileSchedulerILb1ELb0ELb0ELi128EEEEEEEEEvNT_6ParamsE) ;  /* 0xfffa27900e007950 */ /* 0x000fea0003c3ffff */
        .type           $_ZN7cutlass13device_kernelIN5flash19enable_sm80_to_sm89INS1_16FlashAttnBwdSm80INS1_25CollectiveMainloopBwdSm80ILi2ELi2EN4cute5tupleIJNS5_1CILi128EEES8_NS7_ILi64EEEEEENS_10bfloat16_tEfNS_4arch4Sm80ELb0ELb0ELb1ELb1ELb0ELb0ELb0ELb0ELi2ELi4ELi4ELi4ELb0EEENS1_21CollectiveEpilogueBwdISA_SB_SD_Li256ELb1ELb0ELi2EEENS1_19SingleTileSchedulerILb1ELb0ELb0ELi128EEEEEEEEEvNT_6ParamsE$_ZZN5flash25CollectiveMainloopBwdSm80ILi2ELi2EN4cute5tupleIJNS1_1CILi128EEES4_NS3_ILi64EEEEEEN7cutlass10bfloat16_tEfNS7_4arch4Sm80ELb0ELb0ELb1ELb1ELb0ELb0ELb0ELb0ELi2ELi4ELi4ELi4ELb0EE3mmaINS_16FlashAttnBwdSm80ISB_NS_21CollectiveEpilogueBwdIS6_S8_SA_Li256ELb1ELb0ELi2EEENS_19SingleTileSchedulerILb1ELb0ELb0ELi128EEEE13SharedStorageENS1_6TensorINS1_11ArrayEngineIfLm32EEENS1_6LayoutINS2_IJNS2_IJNS3_ILi2EEESO_EEESO_NS3_ILi4EEEEEENS2_IJNS2_IJNS3_ILi1EEESO_EEESQ_NS3_ILi8EEEEEEEEEEEEbRKNSB_6ParamsERT0_S12_iNS2_IJiiiEEERT_ENKUliiE_clEii,@function
        .size           $_ZN7cutlass13device_kernelIN5flash19enable_sm80_to_sm89INS1_16FlashAttnBwdSm80INS1_25CollectiveMainloopBwdSm80ILi2ELi2EN4cute5tupleIJNS5_1CILi128EEES8_NS7_ILi64EEEEEENS_10bfloat16_tEfNS_4arch4Sm80ELb0ELb0ELb1ELb1ELb0ELb0ELb0ELb0ELi2ELi4ELi4ELi4ELb0EEENS1_21CollectiveEpilogueBwdISA_SB_SD_Li256ELb1ELb0ELi2EEENS1_19SingleTileSchedulerILb1ELb0ELb0ELi128EEEEEEEEEvNT_6ParamsE$_ZZN5flash25CollectiveMainloopBwdSm80ILi2ELi2EN4cute5tupleIJNS1_1CILi128EEES4_NS3_ILi64EEEEEEN7cutlass10bfloat16_tEfNS7_4arch4Sm80ELb0ELb0ELb1ELb1ELb0ELb0ELb0ELb0ELi2ELi4ELi4ELi4ELb0EE3mmaINS_16FlashAttnBwdSm80ISB_NS_21CollectiveEpilogueBwdIS6_S8_SA_Li256ELb1ELb0ELi2EEENS_19SingleTileSchedulerILb1ELb0ELb0ELi128EEEE13SharedStorageENS1_6TensorINS1_11ArrayEngineIfLm32EEENS1_6LayoutINS2_IJNS2_IJNS3_ILi2EEESO_EEESO_NS3_ILi4EEEEEENS2_IJNS2_IJNS3_ILi1EEESO_EEESQ_NS3_ILi8EEEEEEEEEEEEbRKNSB_6ParamsERT0_S12_iNS2_IJiiiEEERT_ENKUliiE_clEii,($_ZN7cutlass13device_kernelIN5flash19enable_sm80_to_sm89INS1_16FlashAttnBwdSm80INS1_25CollectiveMainloopBwdSm80ILi2ELi2EN4cute5tupleIJNS5_1CILi128EEES8_NS7_ILi64EEEEEENS_10bfloat16_tEfNS_4arch4Sm80ELb0ELb0ELb1ELb1ELb0ELb0ELb0ELb0ELi2ELi4ELi4ELi4ELb0EEENS1_21CollectiveEpilogueBwdISA_SB_SD_Li256ELb1ELb0ELi2EEENS1_19SingleTileSchedulerILb1ELb0ELb0ELi128EEEEEEEEEvNT_6ParamsE$_ZZN5flash25CollectiveMainloopBwdSm80ILi2ELi2EN4cute5tupleIJNS1_1CILi128EEES4_NS3_ILi64EEEEEEN7cutlass10bfloat16_tEfNS7_4arch4Sm80ELb0ELb0ELb1ELb1ELb0ELb0ELb0ELb0ELi2ELi4ELi4ELi4ELb0EE3mmaINS_16FlashAttnBwdSm80ISB_NS_21CollectiveEpilogueBwdIS6_S8_SA_Li256ELb1ELb0ELi2EEENS_19SingleTileSchedulerILb1ELb0ELb0ELi128EEEE13SharedStorageENS1_6TensorINS1_11ArrayEngineIfLm32EEENS1_6LayoutINS2_IJNS2_IJNS3_ILi2EEESO_EEESO_NS3_ILi4EEEEEENS2_IJNS2_IJNS3_ILi1EEESO_EEESQ_NS3_ILi8EEEEEEEEEEEEbRKNSB_6ParamsERT0_S12_iNS2_IJiiiEEERT_ENKUlvE0_clEv - $_ZN7cutlass13device_kernelIN5flash19enable_sm80_to_sm89INS1_16FlashAttnBwdSm80INS1_25CollectiveMainloopBwdSm80ILi2ELi2EN4cute5tupleIJNS5_1CILi128EEES8_NS7_ILi64EEEEEENS_10bfloat16_tEfNS_4arch4Sm80ELb0ELb0ELb1ELb1ELb0ELb0ELb0ELb0ELi2ELi4ELi4ELi4ELb0EEENS1_21CollectiveEpilogueBwdISA_SB_SD_Li256ELb1ELb0ELi2EEENS1_19SingleTileSchedulerILb1ELb0ELb0ELi128EEEEEEEEEvNT_6ParamsE$_ZZN5flash25CollectiveMainloopBwdSm80ILi2ELi2EN4cute5tupleIJNS1_1CILi128EEES4_NS3_ILi64EEEEEEN7cutlass10bfloat16_tEfNS7_4arch4Sm80ELb0ELb0ELb1ELb1ELb0ELb0ELb0ELb0ELi2ELi4ELi4ELi4ELb0EE3mmaINS_16FlashAttnBwdSm80ISB_NS_21CollectiveEpilogueBwdIS6_S8_SA_Li256ELb1ELb0ELi2EEENS_19SingleTileSchedulerILb1ELb0ELb0ELi128EEEE13SharedStorageENS1_6TensorINS1_11ArrayEngineIfLm32EEENS1_6LayoutINS2_IJNS2_IJNS3_ILi2EEESO_EEESO_NS3_ILi4EEEEEENS2_IJNS2_IJNS3_ILi1EEESO_EEESQ_NS3_ILi8EEEEEEEEEEEEbRKNSB_6ParamsERT0_S12_iNS2_IJiiiEEERT_ENKUliiE_clEii)
$_ZN7cutlass13device_kernelIN5flash19enable_sm80_to_sm89INS1_16FlashAttnBwdSm80INS1_25CollectiveMainloopBwdSm80ILi2ELi2EN4cute5tupleIJNS5_1CILi128EEES8_NS7_ILi64EEEEEENS_10bfloat16_tEfNS_4arch4Sm80ELb0ELb0ELb1ELb1ELb0ELb0ELb0ELb0ELi2ELi4ELi4ELi4ELb0EEENS1_21CollectiveEpilogueBwdISA_SB_SD_Li256ELb1ELb0ELi2EEENS1_19SingleTileSchedulerILb1ELb0ELb0ELi128EEEEEEEEEvNT_6ParamsE$_ZZN5flash25CollectiveMainloopBwdSm80ILi2ELi2EN4cute5tupleIJNS1_1CILi128EEES4_NS3_ILi64EEEEEEN7cutlass10bfloat16_tEfNS7_4arch4Sm80ELb0ELb0ELb1ELb1ELb0ELb0ELb0ELb0ELi2ELi4ELi4ELi4ELb0EE3mmaINS_16FlashAttnBwdSm80ISB_NS_21CollectiveEpilogueBwdIS6_S8_SA_Li256ELb1ELb0ELi2EEENS_19SingleTileSchedulerILb1ELb0ELb0ELi128EEEE13SharedStorageENS1_6TensorINS1_11ArrayEngineIfLm32EEENS1_6LayoutINS2_IJNS2_IJNS3_ILi2EEESO_EEESO_NS3_ILi4EEEEEENS2_IJNS2_IJNS3_ILi1EEESO_EEESQ_NS3_ILi8EEEEEEEEEEEEbRKNSB_6ParamsERT0_S12_iNS2_IJiiiEEERT_ENKUliiE_clEii:
        /* <DEDUP_REMOVED lines=64> */
[----:B-1----:R-:W-:Y:S01]  /*5dc70*/  IMAD.MOV.U32 R5, RZ, RZ, R3 ;  /* 0x000000ffff057224 */ /* 0x002fe200078e0003 */
[----:B------:R-:W-:Y:S02]  /*5dc80*/  MOV R81, R57 ;  /* 0x0000003900517202 */ /* 0x000fe40000000f00 */
        /* <DEDUP_REMOVED lines=551> */
        .type           $_ZN7cutlass13device_kernelIN5flash19enable_sm80_to_sm89INS1_16FlashAttnBwdSm80INS1_25CollectiveMainloopBwdSm80ILi2ELi2EN4cute5tupleIJNS5_1CILi128EEES8_NS7_ILi64EEEEEENS_10bfloat16_tEfNS_4arch4Sm80ELb0ELb0ELb1ELb1ELb0ELb0ELb0ELb0ELi2ELi4ELi4ELi4ELb0EEENS1_21CollectiveEpilogueBwdISA_SB_SD_Li256ELb1ELb0ELi2EEENS1_19SingleTileSchedulerILb1ELb0ELb0ELi128EEEEEEEEEvNT_6ParamsE$_ZZN5flash25CollectiveMainloopBwdSm80ILi2ELi2EN4cute5tupleIJNS1_1CILi128EEES4_NS3_ILi64EEEEEEN7cutlass10bfloat16_tEfNS7_4arch4Sm80ELb0ELb0ELb1ELb1ELb0ELb0ELb0ELb0ELi2ELi4ELi4ELi4ELb0EE3mmaINS_16FlashAttnBwdSm80ISB_NS_21CollectiveEpilogueBwdIS6_S8_SA_Li256ELb1ELb0ELi2EEENS_19SingleTileSchedulerILb1ELb0ELb0ELi128EEEE13SharedStorageENS1_6TensorINS1_11ArrayEngineIfLm32EEENS1_6LayoutINS2_IJNS2_IJNS3_ILi2EEESO_EEESO_NS3_ILi4EEEEEENS2_IJNS2_IJNS3_ILi1EEESO_EEESQ_NS3_ILi8EEEEEEEEEEEEbRKNSB_6ParamsERT0_S12_iNS2_IJiiiEEERT_ENKUlvE0_clEv,@function
        .size           $_ZN7cutlass13device_kernelIN5flash19enable_sm80_to_sm89INS1_16FlashAttnBwdSm80INS1_25CollectiveMainloopBwdSm80ILi2ELi2EN4cute5tupleIJNS5_1CILi128EEES8_NS7_ILi64EEEEEENS_10bfloat16_tEfNS_4arch4Sm80ELb0ELb0ELb1ELb1ELb0ELb0ELb0ELb0ELi2ELi4ELi4ELi4ELb0EEENS1_21CollectiveEpilogueBwdISA_SB_SD_Li256ELb1ELb0ELi2EEENS1_19SingleTileSchedulerILb1ELb0ELb0ELi128EEEEEEEEEvNT_6ParamsE$_ZZN5flash25CollectiveMainloopBwdSm80ILi2ELi2EN4cute5tupleIJNS1_1CILi128EEES4_NS3_ILi64EEEEEEN7cutlass10bfloat16_tEfNS7_4arch4Sm80ELb0ELb0ELb1ELb1ELb0ELb0ELb0ELb0ELi2ELi4ELi4ELi4ELb0EE3mmaINS_16FlashAttnBwdSm80ISB_NS_21CollectiveEpilogueBwdIS6_S8_SA_Li256ELb1ELb0ELi2EEENS_19SingleTileSchedulerILb1ELb0ELb0ELi128EEEE13SharedStorageENS1_6TensorINS1_11ArrayEngineIfLm32EEENS1_6LayoutINS2_IJNS2_IJNS3_ILi2EEESO_EEESO_NS3_ILi4EEEEEENS2_IJNS2_IJNS3_ILi1EEESO_EEESQ_NS3_ILi8EEEEEEEEEEEEbRKNSB_6ParamsERT0_S12_iNS2_IJiiiEEERT_ENKUlvE0_clEv,($_ZN7cutlass13device_kernelIN5flash19enable_sm80_to_sm89INS1_16FlashAttnBwdSm80INS1_25CollectiveMainloopBwdSm80ILi2ELi2EN4cute5tupleIJNS5_1CILi128EEES8_NS7_ILi64EEEEEENS_10bfloat16_tEfNS_4arch4Sm80ELb0ELb0ELb1ELb1ELb0ELb0ELb0ELb0ELi2ELi4ELi4ELi4ELb0EEENS1_21CollectiveEpilogueBwdISA_SB_SD_Li256ELb1ELb0ELi2EEENS1_19SingleTileSchedulerILb1ELb0ELb0ELi128EEEEEEEEEvNT_6ParamsE$_ZZN5flash25CollectiveMainloopBwdSm80ILi2ELi2EN4cute5tupleIJNS1_1CILi128EEES4_NS3_ILi64EEEEEEN7cutlass10bfloat16_tEfNS7_4arch4Sm80ELb0ELb0ELb1ELb1ELb0ELb0ELb0ELb0ELi2ELi4ELi4ELi4ELb0EE3mmaINS_16FlashAttnBwdSm80ISB_NS_21CollectiveEpilogueBwdIS6_S8_SA_Li256ELb1ELb0ELi2EEENS_19SingleTileSchedulerILb1ELb0ELb0ELi128EEEE13SharedStorageENS1_6TensorINS1_11ArrayEngineIfLm32EEENS1_6LayoutINS2_IJNS2_IJNS3_ILi2EEESO_EEESO_NS3_ILi4EEEEEENS2_IJNS2_IJNS3_ILi1EEESO_EEESQ_NS3_ILi8EEEEEEEEEEEEbRKNSB_6ParamsERT0_S12_iNS2_IJiiiEEERT_ENKUlvE_clEv - $_ZN7cutlass13device_kernelIN5flash19enable_sm80_to_sm89INS1_16FlashAttnBwdSm80INS1_25CollectiveMainloopBwdSm80ILi2ELi2EN4cute5tupleIJNS5_1CILi128EEES8_NS7_ILi64EEEEEENS_10bfloat16_tEfNS_4arch4Sm80ELb0ELb0ELb1ELb1ELb0ELb0ELb0ELb0ELi2ELi4ELi4ELi4ELb0EEENS1_21CollectiveEpilogueBwdISA_SB_SD_Li256ELb1ELb0ELi2EEENS1_19SingleTileSchedulerILb1ELb0ELb0ELi128EEEEEEEEEvNT_6ParamsE$_ZZN5flash25CollectiveMainloopBwdSm80ILi2ELi2EN4cute5tupleIJNS1_1CILi128EEES4_NS3_ILi64EEEEEEN7cutlass10bfloat16_tEfNS7_4arch4Sm80ELb0ELb0ELb1ELb1ELb0ELb0ELb0ELb0ELi2ELi4ELi4ELi4ELb0EE3mmaINS_16FlashAttnBwdSm80ISB_NS_21CollectiveEpilogueBwdIS6_S8_SA_Li256ELb1ELb0ELi2EEENS_19SingleTileSchedulerILb1ELb0ELb0ELi128EEEE13SharedStorageENS1_6TensorINS1_11ArrayEngineIfLm32EEENS1_6LayoutINS2_IJNS2_IJNS3_ILi2EEESO_EEESO_NS3_ILi4EEEEEENS2_IJNS2_IJNS3_ILi1EEESO_EEESQ_NS3_ILi8EEEEEEEEEEEEbRKNSB_6ParamsERT0_S12_iNS2_IJiiiEEERT_ENKUlvE0_clEv)
$_ZN7cutlass13device_kernelIN5flash19enable_sm80_to_sm89INS1_16FlashAttnBwdSm80INS1_25CollectiveMainloopBwdSm80ILi2ELi2EN4cute5tupleIJNS5_1CILi128EEES8_NS7_ILi64EEEEEENS_10bfloat16_tEfNS_4arch4Sm80ELb0ELb0ELb1ELb1ELb0ELb0ELb0ELb0ELi2ELi4ELi4ELi4ELb0EEENS1_21CollectiveEpilogueBwdISA_SB_SD_Li256ELb1ELb0ELi2EEENS1_19SingleTileSchedulerILb1ELb0ELb0ELi128EEEEEEEEEvNT_6ParamsE$_ZZN5flash25CollectiveMainloopBwdSm80ILi2ELi2EN4cute5tupleIJNS1_1CILi128EEES4_NS3_ILi64EEEEEEN7cutlass10bfloat16_tEfNS7_4arch4Sm80ELb0ELb0ELb1ELb1ELb0ELb0ELb0ELb0ELi2ELi4ELi4ELi4ELb0EE3mmaINS_16FlashAttnBwdSm80ISB_NS_21CollectiveEpilogueBwdIS6_S8_SA_Li256ELb1ELb0ELi2EEENS_19SingleTileSchedulerILb1ELb0ELb0ELi128EEEE13SharedStorageENS1_6TensorINS1_11ArrayEngineIfLm32EEENS1_6LayoutINS2_IJNS2_IJNS3_ILi2EEESO_EEESO_NS3_ILi4EEEEEENS2_IJNS2_IJNS3_ILi1EEESO_EEESQ_NS3_ILi8EEEEEEEEEEEEbRKNSB_6ParamsERT0_S12_iNS2_IJiiiEEERT_ENKUlvE0_clEv:
        /* <DEDUP_REMOVED lines=14> */
[----:B-1---5:R-:W-:Y:S05]  /*5ffe0*/  CALL.REL.NOINC `($_ZN7cutlass13device_kernelIN5flash19enable_sm80_to_sm89INS1_16FlashAttnBwdSm80INS1_25CollectiveMainloopBwdSm80ILi2ELi2EN4cute5tupleIJNS5_1CILi128EEES8_NS7_ILi64EEEEEENS_10bfloat16_tEfNS_4arch4Sm80ELb0ELb0ELb1ELb1ELb0ELb0ELb0ELb0ELi2ELi4ELi4ELi4ELb0EEENS1_21CollectiveEpilogueBwdISA_SB_SD_Li256ELb1ELb0ELi2EEENS1_19SingleTileSchedulerILb1ELb0ELb0ELi128EEEEEEEEEvNT_6ParamsE$_ZZN5flash25CollectiveMainloopBwdSm80ILi2ELi2EN4cute5tupleIJNS1_1CILi128EEES4_NS3_ILi64EEEEEEN7cutlass10bfloat16_tEfNS7_4arch4Sm80ELb0ELb0ELb1ELb1ELb0ELb0ELb0ELb0ELi2ELi4ELi4ELi4ELb0EE3mmaINS_16FlashAttnBwdSm80ISB_NS_21CollectiveEpilogueBwdIS6_S8_SA_Li256ELb1ELb0ELi2EEENS_19SingleTileSchedulerILb1ELb0ELb0ELi128EEEE13SharedStorageENS1_6TensorINS1_11ArrayEngineIfLm32EEENS1_6LayoutINS2_IJNS2_IJNS3_ILi2EEESO_EEESO_NS3_ILi4EEEEEENS2_IJNS2_IJNS3_ILi1EEESO_EEESQ_NS3_ILi8EEEEEEEEEEEEbRKNSB_6ParamsERT0_S12_iNS2_IJiiiEEERT_ENKUliiE0_clEii) ;  /* 0xffffb21000007944 */ /* 0x022fea0003c3ffff */
.L_x_1239:
[----:B------:R-:W-:Y:S05]  /*5fff0*/  BSYNC B0 ;  /* 0x0000000000007941 */ /* 0x000fea0003800000 */
.L_x_1238:
[----:B------:R-:W-:Y:S01]  /*60000*/  MOV R13, 0x0 ;  /* 0x00000000000d7802 */ /* 0x000fe20000000f00 */
[----:B------:R-:W0:Y:S03]  /*60010*/  LDGDEPBAR ;  /* 0x00000000000079af */ /* 0x000e260000000000 */
[----:B------:R-:W-:Y:S05]  /*60020*/  RET.REL.NODEC R12 `(_ZN7cutlass13device_kernelIN5flash19enable_sm80_to_sm89INS1_16FlashAttnBwdSm80INS1_25CollectiveMainloopBwdSm80ILi2ELi2EN4cute5tupleIJNS5_1CILi128EEES8_NS7_ILi64EEEEEENS_10bfloat16_tEfNS_4arch4Sm80ELb0ELb0ELb1ELb1ELb0ELb0ELb0ELb0ELi2ELi4ELi4ELi4ELb0EEENS1_21CollectiveEpilogueBwdISA_SB_SD_Li256ELb1ELb0ELi2EEENS1_19SingleTileSchedulerILb1ELb0ELb0ELi128EEEEEEEEEvNT_6ParamsE) ;  /* 0xfff9ffd00c007950 */ /* 0x000fea0003c3ffff */
        .type           $_ZN7cutlass13device_kernelIN5flash19enable_sm80_to_sm89INS1_16FlashAttnBwdSm80INS1_25CollectiveMainloopBwdSm80ILi2ELi2EN4cute5tupleIJNS5_1CILi128EEES8_NS7_ILi64EEEEEENS_10bfloat16_tEfNS_4arch4Sm80ELb0ELb0ELb1ELb1ELb0ELb0ELb0ELb0ELi2ELi4ELi4ELi4ELb0EEENS1_21CollectiveEpilogueBwdISA_SB_SD_Li256ELb1ELb0ELi2EEENS1_19SingleTileSchedulerILb1ELb0ELb0ELi128EEEEEEEEEvNT_6ParamsE$_ZZN5flash25CollectiveMainloopBwdSm80ILi2ELi2EN4cute5tupleIJNS1_1CILi128EEES4_NS3_ILi64EEEEEEN7cutlass10bfloat16_tEfNS7_4arch4Sm80ELb0ELb0ELb1ELb1ELb0ELb0ELb0ELb0ELi2ELi4ELi4ELi4ELb0EE3mmaINS_16FlashAttnBwdSm80ISB_NS_21CollectiveEpilogueBwdIS6_S8_SA_Li256ELb1ELb0ELi2EEENS_19SingleTileSchedulerILb1ELb0ELb0ELi128EEEE13SharedStorageENS1_6TensorINS1_11ArrayEngineIfLm32EEENS1_6LayoutINS2_IJNS2_IJNS3_ILi2EEESO_EEESO_NS3_ILi4EEEEEENS2_IJNS2_IJNS3_ILi1EEESO_EEESQ_NS3_ILi8EEEEEEEEEEEEbRKNSB_6ParamsERT0_S12_iNS2_IJiiiEEERT_ENKUlvE_clEv,@function
        .size           $_ZN7cutlass13device_kernelIN5flash19enable_sm80_to_sm89INS1_16FlashAttnBwdSm80INS1_25CollectiveMainloopBwdSm80ILi2ELi2EN4cute5tupleIJNS5_1CILi128EEES8_NS7_ILi64EEEEEENS_10bfloat16_tEfNS_4arch4Sm80ELb0ELb0ELb1ELb1ELb0ELb0ELb0ELb0ELi2ELi4ELi4ELi4ELb0EEENS1_21CollectiveEpilogueBwdISA_SB_SD_Li256ELb1ELb0ELi2EEENS1_19SingleTileSchedulerILb1ELb0ELb0ELi128EEEEEEEEEvNT_6ParamsE$_ZZN5flash25CollectiveMainloopBwdSm80ILi2ELi2EN4cute5tupleIJNS1_1CILi128EEES4_NS3_ILi64EEEEEEN7cutlass10bfloat16_tEfNS7_4arch4Sm80ELb0ELb0ELb1ELb1ELb0ELb0ELb0ELb0ELi2ELi4ELi4ELi4ELb0EE3mmaINS_16FlashAttnBwdSm80ISB_NS_21CollectiveEpilogueBwdIS6_S8_SA_Li256ELb1ELb0ELi2EEENS_19SingleTileSchedulerILb1ELb0ELb0ELi128EEEE13SharedStorageENS1_6TensorINS1_11ArrayEngineIfLm32EEENS1_6LayoutINS2_IJNS2_IJNS3_ILi2EEESO_EEESO_NS3_ILi4EEEEEENS2_IJNS2_IJNS3_ILi1EEESO_EEESQ_NS3_ILi8EEEEEEEEEEEEbRKNSB_6ParamsERT0_S12_iNS2_IJiiiEEERT_ENKUlvE_clEv,($_ZN7cutlass13device_kernelIN5flash19enable_sm80_to_sm89INS1_16FlashAttnBwdSm80INS1_25CollectiveMainloopBwdSm80ILi2ELi2EN4cute5tupleIJNS5_1CILi128EEES8_NS7_ILi64EEEEEENS_10bfloat16_tEfNS_4arch4Sm80ELb0ELb0ELb1ELb1ELb0ELb0ELb0ELb0ELi2ELi4ELi4ELi4ELb0EEENS1_21CollectiveEpilogueBwdISA_SB_SD_Li256ELb1ELb0ELi2EEENS1_19SingleTileSchedulerILb1ELb0ELb0ELi128EEEEEEEEEvNT_6ParamsE$_ZZZN5flash25CollectiveMainloopBwdSm80ILi2ELi2EN4cute5tupleIJNS1_1CILi128EEES4_NS3_ILi64EEEEEEN7cutlass10bfloat16_tEfNS7_4arch4Sm80ELb0ELb0ELb1ELb1ELb0ELb0ELb0ELb0ELi2ELi4ELi4ELi4ELb0EE3mmaINS_16FlashAttnBwdSm80ISB_NS_21CollectiveEpilogueBwdIS6_S8_SA_Li256ELb1ELb0ELi2EEENS_19SingleTileSchedulerILb1ELb0ELb0ELi128EEEE13SharedStorageENS1_6TensorINS1_11ArrayEngineIfLm32EEENS1_6LayoutINS2_IJNS2_IJNS3_ILi2EEESO_EEESO_NS3_ILi4EEEEEENS2_IJNS2_IJNS3_ILi1EEESO_EEESQ_NS3_ILi8EEEEEEEEEEEEbRKNSB_6ParamsERT0_S12_iNS2_IJiiiEEERT_ENKUliT_E_clIZSC_ISJ_SX_EbS10_S12_S12_iS13_S15_EUlRS16_iE_EEDaiS16_ENKUlT_E_clIZSC_ISJ_SX_EbS10_S12_S12_iS13_S15_EUlvE0_EEDaS1B_ - $_ZN7cutlass13device_kernelIN5flash19enable_sm80_to_sm89INS1_16FlashAttnBwdSm80INS1_25CollectiveMainloopBwdSm80ILi2ELi2EN4cute5tupleIJNS5_1CILi128EEES8_NS7_ILi64EEEEEENS_10bfloat16_tEfNS_4arch4Sm80ELb0ELb0ELb1ELb1ELb0ELb0ELb0ELb0ELi2ELi4ELi4ELi4ELb0EEENS1_21CollectiveEpilogueBwdISA_SB_SD_Li256ELb1ELb0ELi2EEENS1_19SingleTileSchedulerILb1ELb0ELb0ELi128EEEEEEEEEvNT_6ParamsE$_ZZN5flash25CollectiveMainloopBwdSm80ILi2ELi2EN4cute5tupleIJNS1_1CILi128EEES4_NS3_ILi64EEEEEEN7cutlass10bfloat16_tEfNS7_4arch4Sm80ELb0ELb0ELb1ELb1ELb0ELb0ELb0ELb0ELi2ELi4ELi4ELi4ELb0EE3mmaINS_16FlashAttnBwdSm80ISB_NS_21CollectiveEpilogueBwdIS6_S8_SA_Li256ELb1ELb0ELi2EEENS_19SingleTileSchedulerILb1ELb0ELb0ELi128EEEE13SharedStorageENS1_6TensorINS1_11ArrayEngineIfLm32EEENS1_6LayoutINS2_IJNS2_IJNS3_ILi2EEESO_EEESO_NS3_ILi4EEEEEENS2_IJNS2_IJNS3_ILi1EEESO_EEESQ_NS3_ILi8EEEEEEEEEEEEbRKNSB_6ParamsERT0_S12_iNS2_IJiiiEEERT_ENKUlvE_clEv)
$_ZN7cutlass13device_kernelIN5flash19enable_sm80_to_sm89INS1_16FlashAttnBwdSm80INS1_25CollectiveMainloopBwdSm80ILi2ELi2EN4cute5tupleIJNS5_1CILi128EEES8_NS7_ILi64EEEEEENS_10bfloat16_tEfNS_4arch4Sm80ELb0ELb0ELb1ELb1ELb0ELb0ELb0ELb0ELi2ELi4ELi4ELi4ELb0EEENS1_21CollectiveEpilogueBwdISA_SB_SD_Li256ELb1ELb0ELi2EEENS1_19SingleTileSchedulerILb1ELb0ELb0ELi128EEEEEEEEEvNT_6ParamsE$_ZZN5flash25CollectiveMainloopBwdSm80ILi2ELi2EN4cute5tupleIJNS1_1CILi128EEES4_NS3_ILi64EEEEEEN7cutlass10bfloat16_tEfNS7_4arch4Sm80ELb0ELb0ELb1ELb1ELb0ELb0ELb0ELb0ELi2ELi4ELi4ELi4ELb0EE3mmaINS_16FlashAttnBwdSm80ISB_NS_21CollectiveEpilogueBwdIS6_S8_SA_Li256ELb1ELb0ELi2EEENS_19SingleTileSchedulerILb1ELb0ELb0ELi128EEEE13SharedStorageENS1_6TensorINS1_11ArrayEngineIfLm32EEENS1_6LayoutINS2_IJNS2_IJNS3_ILi2EEESO_EEESO_NS3_ILi4EEEEEENS2_IJNS2_IJNS3_ILi1EEESO_EEESQ_NS3_ILi8EEEEEEEEEEEEbRKNSB_6ParamsERT0_S12_iNS2_IJiiiEEERT_ENKUlvE_clEv:
        /* <DEDUP_REMOVED lines=14> */
[----:B-1---5:R-:W-:Y:S05]  /*60110*/  CALL.REL.NOINC `($_ZN7cutlass13device_kernelIN5flash19enable_sm80_to_sm89INS1_16FlashAttnBwdSm80INS1_25CollectiveMainloopBwdSm80ILi2ELi2EN4cute5tupleIJNS5_1CILi128EEES8_NS7_ILi64EEEEEENS_10bfloat16_tEfNS_4arch4Sm80ELb0ELb0ELb1ELb1ELb0ELb0ELb0ELb0ELi2ELi4ELi4ELi4ELb0EEENS1_21CollectiveEpilogueBwdISA_SB_SD_Li256ELb1ELb0ELi2EEENS1_19SingleTileSchedulerILb1ELb0ELb0ELi128EEEEEEEEEvNT_6ParamsE$_ZZN5flash25CollectiveMainloopBwdSm80ILi2ELi2EN4cute5tupleIJNS1_1CILi128EEES4_NS3_ILi64EEEEEEN7cutlass10bfloat16_tEfNS7_4arch4Sm80ELb0ELb0ELb1ELb1ELb0ELb0ELb0ELb0ELi2ELi4ELi4ELi4ELb0EE3mmaINS_16FlashAttnBwdSm80ISB_NS_21CollectiveEpilogueBwdIS6_S8_SA_Li256ELb1ELb0ELi2EEENS_19SingleTileSchedulerILb1ELb0ELb0ELi128EEEE13SharedStorageENS1_6TensorINS1_11ArrayEngineIfLm32EEENS1_6LayoutINS2_IJNS2_IJNS3_ILi2EEESO_EEESO_NS3_ILi4EEEEEENS2_IJNS2_IJNS3_ILi1EEESO_EEESQ_NS3_ILi8EEEEEEEEEEEEbRKNSB_6ParamsERT0_S12_iNS2_IJiiiEEERT_ENKUliiE_clEii) ;  /* 0xffffd75000007944 */ /* 0x022fea0003c3ffff */
.L_x_1241:
[----:B------:R-:W-:Y:S05]  /*60120*/  BSYNC B0 ;  /* 0x0000000000007941 */ /* 0x000fea0003800000 */
.L_x_1240:
[----:B------:R-:W-:Y:S01]  /*60130*/  MOV R15, 0x0 ;  /* 0x00000000000f7802 */ /* 0x000fe20000000f00 */
[----:B------:R-:W0:Y:S03]  /*60140*/  LDGDEPBAR ;  /* 0x00000000000079af */ /* 0x000e260000000000 */
[----:B------:R-:W-:Y:S05]  /*60150*/  RET.REL.NODEC R14 `(_ZN7cutlass13device_kernelIN5flash19enable_sm80_to_sm89INS1_16FlashAttnBwdSm80INS1_25CollectiveMainloopBwdSm80ILi2ELi2EN4cute5tupleIJNS5_1CILi128EEES8_NS7_ILi64EEEEEENS_10bfloat16_tEfNS_4arch4Sm80ELb0ELb0ELb1ELb1ELb0ELb0ELb0ELb0ELi2ELi4ELi4ELi4ELb0EEENS1_21CollectiveEpilogueBwdISA_SB_SD_Li256ELb1ELb0ELi2EEENS1_19SingleTileSchedulerILb1ELb0ELb0ELi128EEEEEEEEEvNT_6ParamsE) ;  /* 0xfff9fea00e007950 */ /* 0x000fea0003c3ffff */
        .type           $_ZN7cutlass13device_kernelIN5flash19enable_sm80_to_sm89INS1_16FlashAttnBwdSm80INS1_25CollectiveMainloopBwdSm80ILi2ELi2EN4cute5tupleIJNS5_1CILi128EEES8_NS7_ILi64EEEEEENS_10bfloat16_tEfNS_4arch4Sm80ELb0ELb0ELb1ELb1ELb0ELb0ELb0ELb0ELi2ELi4ELi4ELi4ELb0EEENS1_21CollectiveEpilogueBwdISA_SB_SD_Li256ELb1ELb0ELi2EEENS1_19SingleTileSchedulerILb1ELb0ELb0ELi128EEEEEEEEEvNT_6ParamsE$_ZZZN5flash25CollectiveMainloopBwdSm80ILi2ELi2EN4cute5tupleIJNS1_1CILi128EEES4_NS3_ILi64EEEEEEN7cutlass10bfloat16_tEfNS7_4arch4Sm80ELb0ELb0ELb1ELb1ELb0ELb0ELb0ELb0ELi2ELi4ELi4ELi4ELb0EE3mmaINS_16FlashAttnBwdSm80ISB_NS_21CollectiveEpilogueBwdIS6_S8_SA_Li256ELb1ELb0ELi2EEENS_19SingleTileSchedulerILb1ELb0ELb0ELi128EEEE13SharedStorageENS1_6TensorINS1_11ArrayEngineIfLm32EEENS1_6LayoutINS2_IJNS2_IJNS3_ILi2EEESO_EEESO_NS3_ILi4EEEEEENS2_IJNS2_IJNS3_ILi1EEESO_EEESQ_NS3_ILi8EEEEEEEEEEEEbRKNSB_6ParamsERT0_S12_iNS2_IJiiiEEERT_ENKUliT_E_clIZSC_ISJ_SX_EbS10_S12_S12_iS13_S15_EUlRS16_iE_EEDaiS16_ENKUlT_E_clIZSC_ISJ_SX_EbS10_S12_S12_iS13_S15_EUlvE0_EEDaS1B_,@function
        .size           $_ZN7cutlass13device_kernelIN5flash19enable_sm80_to_sm89INS1_16FlashAttnBwdSm80INS1_25CollectiveMainloopBwdSm80ILi2ELi2EN4cute5tupleIJNS5_1CILi128EEES8_NS7_ILi64EEEEEENS_10bfloat16_tEfNS_4arch4Sm80ELb0ELb0ELb1ELb1ELb0ELb0ELb0ELb0ELi2ELi4ELi4ELi4ELb0EEENS1_21CollectiveEpilogueBwdISA_SB_SD_Li256ELb1ELb0ELi2EEENS1_19SingleTileSchedulerILb1ELb0ELb0ELi128EEEEEEEEEvNT_6ParamsE$_ZZZN5flash25CollectiveMainloopBwdSm80ILi2ELi2EN4cute5tupleIJNS1_1CILi128EEES4_NS3_ILi64EEEEEEN7cutlass10bfloat16_tEfNS7_4arch4Sm80ELb0ELb0ELb1ELb1ELb0ELb0ELb0ELb0ELi2ELi4ELi4ELi4ELb0EE3mmaINS_16FlashAttnBwdSm80ISB_NS_21CollectiveEpilogueBwdIS6_S8_SA_Li256ELb1ELb0ELi2EEENS_19SingleTileSchedulerILb1ELb0ELb0ELi128EEEE13SharedStorageENS1_6TensorINS1_11ArrayEngineIfLm32EEENS1_6LayoutINS2_IJNS2_IJNS3_ILi2EEESO_EEESO_NS3_ILi4EEEEEENS2_IJNS2_IJNS3_ILi1EEESO_EEESQ_NS3_ILi8EEEEEEEEEEEEbRKNSB_6ParamsERT0_S12_iNS2_IJiiiEEERT_ENKUliT_E_clIZSC_ISJ_SX_EbS10_S12_S12_iS13_S15_EUlRS16_iE_EEDaiS16_ENKUlT_E_clIZSC_ISJ_SX_EbS10_S12_S12_iS13_S15_EUlvE0_EEDaS1B_,($_ZN7cutlass13device_kernelIN5flash19enable_sm80_to_sm89INS1_16FlashAttnBwdSm80INS1_25CollectiveMainloopBwdSm80ILi2ELi2EN4cute5tupleIJNS5_1CILi128EEES8_NS7_ILi64EEEEEENS_10bfloat16_tEfNS_4arch4Sm80ELb0ELb0ELb1ELb1ELb0ELb0ELb0ELb0ELi2ELi4ELi4ELi4ELb0EEENS1_21CollectiveEpilogueBwdISA_SB_SD_Li256ELb1ELb0ELi2EEENS1_19SingleTileSchedulerILb1ELb0ELb0ELi128EEEEEEEEEvNT_6ParamsE$_ZZZN5flash25CollectiveMainloopBwdSm80ILi2ELi2EN4cute5tupleIJNS1_1CILi128EEES4_NS3_ILi64EEEEEEN7cutlass10bfloat16_tEfNS7_4arch4Sm80ELb0ELb0ELb1ELb1ELb0ELb0ELb0ELb0ELi2ELi4ELi4ELi4ELb0EE3mmaINS_16FlashAttnBwdSm80ISB_NS_21CollectiveEpilogueBwdIS6_S8_SA_Li256ELb1ELb0ELi2EEENS_19SingleTileSchedulerILb1ELb0ELb0ELi128EEEE13SharedStorageENS1_6TensorINS1_11ArrayEngineIfLm32EEENS1_6LayoutINS2_IJNS2_IJNS3_ILi2EEESO_EEESO_NS3_ILi4EEEEEENS2_IJNS2_IJNS3_ILi1EEESO_EEESQ_NS3_ILi8EEEEEEEEEEEEbRKNSB_6ParamsERT0_S12_iNS2_IJiiiEEERT_ENKUliT_E_clIZSC_ISJ_SX_EbS10_S12_S12_iS13_S15_EUlRS16_iE_EEDaiS16_ENKUlvE0_clEv - $_ZN7cutlass13device_kernelIN5flash19enable_sm80_to_sm89INS1_16FlashAttnBwdSm80INS1_25CollectiveMainloopBwdSm80ILi2ELi2EN4cute5tupleIJNS5_1CILi128EEES8_NS7_ILi64EEEEEENS_10bfloat16_tEfNS_4arch4Sm80ELb0ELb0ELb1ELb1ELb0ELb0ELb0ELb0ELi2ELi4ELi4ELi4ELb0EEENS1_21CollectiveEpilogueBwdISA_SB_SD_Li256ELb1ELb0ELi2EEENS1_19SingleTileSchedulerILb1ELb0ELb0ELi128EEEEEEEEEvNT_6ParamsE$_ZZZN5flash25CollectiveMainloopBwdSm80ILi2ELi2EN4cute5tupleIJNS1_1CILi128EEES4_NS3_ILi64EEEEEEN7cutlass10bfloat16_tEfNS7_4arch4Sm80ELb0ELb0ELb1ELb1ELb0ELb0ELb0ELb0ELi2ELi4ELi4ELi4ELb0EE3mmaINS_16FlashAttnBwdSm80ISB_NS_21CollectiveEpilogueBwdIS6_S8_SA_Li256ELb1ELb0ELi2EEENS_19SingleTileSchedulerILb1ELb0ELb0ELi128EEEE13SharedStorageENS1_6TensorINS1_11ArrayEngineIfLm32EEENS1_6LayoutINS2_IJNS2_IJNS3_ILi2EEESO_EEESO_NS3_ILi4EEEEEENS2_IJNS2_IJNS3_ILi1EEESO_EEESQ_NS3_ILi8EEEEEEEEEEEEbRKNSB_6ParamsERT0_S12_iNS2_IJiiiEEERT_ENKUliT_E_clIZSC_ISJ_SX_EbS10_S12_S12_iS13_S15_EUlRS16_iE_EEDaiS16_ENKUlT_E_clIZSC_ISJ_SX_EbS10_S12_S12_iS13_S15_EUlvE0_EEDaS1B_)
$_ZN7cutlass13device_kernelIN5flash19enable_sm80_to_sm89INS1_16FlashAttnBwdSm80INS1_25CollectiveMainloopBwdSm80ILi2ELi2EN4cute5tupleIJNS5_1CILi128EEES8_NS7_ILi64EEEEEENS_10bfloat16_tEfNS_4arch4Sm80ELb0ELb0ELb1ELb1ELb0ELb0ELb0ELb0ELi2ELi4ELi4ELi4ELb0EEENS1_21CollectiveEpilogueBwdISA_SB_SD_Li256ELb1ELb0ELi2EEENS1_19SingleTileSchedulerILb1ELb0ELb0ELi128EEEEEEEEEvNT_6ParamsE$_ZZZN5flash25CollectiveMainloopBwdSm80ILi2ELi2EN4cute5tupleIJNS1_1CILi128EEES4_NS3_ILi64EEEEEEN7cutlass10bfloat16_tEfNS7_4arch4Sm80ELb0ELb0ELb1ELb1ELb0ELb0ELb0ELb0ELi2ELi4ELi4ELi4ELb0EE3mmaINS_16FlashAttnBwdSm80ISB_NS_21CollectiveEpilogueBwdIS6_S8_SA_Li256ELb1ELb0ELi2EEENS_19SingleTileSchedulerILb1ELb0ELb0ELi128EEEE13SharedStorageENS1_6TensorINS1_11ArrayEngineIfLm32EEENS1_6LayoutINS2_IJNS2_IJNS3_ILi2EEESO_EEESO_NS3_ILi4EEEEEENS2_IJNS2_IJNS3_ILi1EEESO_EEESQ_NS3_ILi8EEEEEEEEEEEEbRKNSB_6ParamsERT0_S12_iNS2_IJiiiEEERT_ENKUliT_E_clIZSC_ISJ_SX_EbS10_S12_S12_iS13_S15_EUlRS16_iE_EEDaiS16_ENKUlT_E_clIZSC_ISJ_SX_EbS10_S12_S12_iS13_S15_EUlvE0_EEDaS1B_:
        /* <DEDUP_REMOVED lines=38> */
[----:B-1---5:R-:W-:Y:S05]  /*603c0*/  CALL.REL.NOINC `($_ZN7cutlass13device_kernelIN5flash19enable_sm80_to_sm89INS1_16FlashAttnBwdSm80INS1_25CollectiveMainloopBwdSm80ILi2ELi2EN4cute5tupleIJNS5_1CILi128EEES8_NS7_ILi64EEEEEENS_10bfloat16_tEfNS_4arch4Sm80ELb0ELb0ELb1ELb1ELb0ELb0ELb0ELb0ELi2ELi4ELi4ELi4ELb0EEENS1_21CollectiveEpilogueBwdISA_SB_SD_Li256ELb1ELb0ELi2EEENS1_19SingleTileSchedulerILb1ELb0ELb0ELi128EEEEEEEEEvNT_6ParamsE$_ZN4cute3eso3ESOILb1ELb0EJNS_14ComposedLayoutINS_7SwizzleILi3ELi3ELi3EEENS_1CILi0EEENS_6LayoutINS_5tupleIJNS8_IJNS8_IJNS5_ILi4EEENS5_ILi8EEEEEENS8_IJS9_NS5_ILi1EEEEEEEEENS8_IJNS8_IJNS5_ILi2EEESF_SF_EEENS8_IJSF_NS8_IJS9_SF_EEEEEEEEEEEENS8_IJNS8_IJNS8_IJSF_NS5_ILi64EEEEEENS8_IJNS5_ILi1024EEES6_EEEEEENS8_IJNS8_IJSC_NS5_ILi512EEESA_EEENS8_IJNS5_ILi4096EEENS8_IJNS5_ILi16EEENS5_ILi8192EEEEEEEEEEEEEEEEEEENS_10ViewEngineINS_8smem_ptrIPN7cutlass10bfloat16_tEEEEEEEC2ERKS10_RKS17_) ;  /* 0xfffa865000007944 */ /* 0x022fea0003c3ffff */
[----:B-1----:R1:W5:Y:S04]  /*603d0*/  LD.E R3, [R10.64+0x8] ;  /* 0x000008040a037980 */ /* 0x002368000c101900 */
[----:B------:R1:W5:Y:S01]  /*603e0*/  LDL.64 R86, [R1+0x1428] ;  /* 0x0014280001567983 */ /* 0x0003620000100a00 */
[----:B------:R-:W-:-:S02]  /*603f0*/  MOV R2, R59 ;  /* 0x0000003b00027202 */ /* 0x000fc40000000f00 */
[----:B------:R-:W-:Y:S02]  /*60400*/  MOV R6, 0x60420 ;  /* 0x0006042000067802 */ /* 0x000fe40000000f00 */
[----:B-1---5:R-:W-:Y:S05]  /*60410*/  CALL.REL.NOINC `($_ZN7cutlass13device_kernelIN5flash19enable_sm80_to_sm89INS1_16FlashAttnBwdSm80INS1_25CollectiveMainloopBwdSm80ILi2ELi2EN4cute5tupleIJNS5_1CILi128EEES8_NS7_ILi64EEEEEENS_10bfloat16_tEfNS_4arch4Sm80ELb0ELb0ELb1ELb1ELb0ELb0ELb0ELb0ELi2ELi4ELi4ELi4ELb0EEENS1_21CollectiveEpilogueBwdISA_SB_SD_Li256ELb1ELb0ELi2EEENS1_19SingleTileSchedulerILb1ELb0ELb0ELi128EEEEEEEEEvNT_6ParamsE$_ZN4cute3eso3ESOILb0ELb1EJiNS_1CILi0EEEEEC2ERKiRKS3_) ;  /* 0xfffa822000007944 */ /* 0x022fea0003c3ffff */
[----:B------:R-:W2:Y:S01]  /*60420*/  LDL R8, [R1+0x1428] ;  /* 0x0014280001087983 */ /* 0x000ea20000100800 */
[----:B-1----:R-:W-:Y:S01]  /*60430*/  IMAD.MOV.U32 R3, RZ, RZ, R59 ;  /* 0x000000ffff037224 */ /* 0x002fe200078e003b */
[----:B------:R-:W-:Y:S02]  /*60440*/  MOV R2, R12 ;  /* 0x0000000c00027202 */ /* 0x000fe40000000f00 */
        /* <DEDUP_REMOVED lines=76> */
[----:B------:R-:W-:-:S02]  /*60910*/  MOV R3, R59 ;  /* 0x0000003b00037202 */ /* 0x000fc40000000f00 */
[----:B------:R-:W-:Y:S01]  /*60920*/  MOV R6, 0x60950 ;  /* 0x0006095000067802 */ /* 0x000fe20000000f00 */
[----:B--2---:R1:W-:Y:S04]  /*60930*/  STL [R1+0x1474], R4 ;  /* 0x0014740401007387 */ /* 0x0043e80000100800 */
[----:B-1----:R-:W-:Y:S05]  /*60940*/  CALL.REL.NOINC `($_ZN7cutlass13device_kernelIN5flash19enable_sm80_to_sm89INS1_16FlashAttnBwdSm80INS1_25CollectiveMainloopBwdSm80ILi2ELi2EN4cute5tupleIJNS5_1CILi128EEES8_NS7_ILi64EEEEEENS_10bfloat16_tEfNS_4arch4Sm80ELb0ELb0ELb1ELb1ELb0ELb0ELb0ELb0ELi2ELi4ELi4ELi4ELb0EEENS1_21CollectiveEpilogueBwdISA_SB_SD_Li256ELb1ELb0ELi2EEENS1_19SingleTileSchedulerILb1ELb0ELb0ELi128EEEEEEEEEvNT_6ParamsE$_ZN4cute3eso3ESOILb0ELb0EJiiNS_1CILi72EEENS2_ILi512EEEEEC2ERKiS7_RKS3_RKS4_) ;  /* 0xfffa76f000007944 */ /* 0x002fea0003c3ffff */
        /* <DEDUP_REMOVED lines=8> */
[----:B-1----:R-:W-:Y:S05]  /*609d0*/  CALL.REL.NOINC `($_ZN7cutlass13device_kernelIN5flash19enable_sm80_to_sm89INS1_16FlashAttnBwdSm80INS1_25CollectiveMainloopBwdSm80ILi2ELi2EN4cute5tupleIJNS5_1CILi128EEES8_NS7_ILi64EEEEEENS_10bfloat16_tEfNS_4arch4Sm80ELb0ELb0ELb1ELb1ELb0ELb0ELb0ELb0ELi2ELi4ELi4ELi4ELb0EEENS1_21CollectiveEpilogueBwdISA_SB_SD_Li256ELb1ELb0ELi2EEENS1_19SingleTileSchedulerILb1ELb0ELb0ELi128EEEEEEEEEvNT_6ParamsE$_ZN4cute3eso3ESOILb0ELb0EJiiiNS_1CILi72EEENS2_ILi512EEEEEC2ERKiS7_S7_RKS3_RKS4_) ;  /* 0xfffa794000007944 */ /* 0x002fea0003c3ffff */
        /* <DEDUP_REMOVED lines=16> */
[----:B------:R-:W-:-:S03]  /*60ae0*/  MOV R88, 0x60b30 ;  /* 0x00060b3000587802 */ /* 0x000fc60000000f00 */
[----:B------:R1:W-:Y:S04]  /*60af0*/  STL.U8 [R1+0x1470], RZ ;  /* 0x001470ff01007387 */ /* 0x0003e80000100000 */
[----:B--2---:R1:W-:Y:S04]  /*60b00*/  STL.64 [R1+0x1448], R2 ;  /* 0x0014480201007387 */ /* 0x0043e80000100a00 */
[----:B---3--:R1:W-:Y:S02]  /*60b10*/  STL [R1+0x1450], R4 ;  /* 0x0014500401007387 */ /* 0x0083e40000100800 */
[----:B-1----:R-:W-:Y:S05]  /*60b20*/  CALL.REL.NOINC `($_ZN7cutlass13device_kernelIN5flash19enable_sm80_to_sm89INS1_16FlashAttnBwdSm80INS1_25CollectiveMainloopBwdSm80ILi2ELi2EN4cute5tupleIJNS5_1CILi128EEES8_NS7_ILi64EEEEEENS_10bfloat16_tEfNS_4arch4Sm80ELb0ELb0ELb1ELb1ELb0ELb0ELb0ELb0ELi2ELi4ELi4ELi4ELb0EEENS1_21CollectiveEpilogueBwdISA_SB_SD_Li256ELb1ELb0ELi2EEENS1_19SingleTileSchedulerILb1ELb0ELb0ELi128EEEEEEEEEvNT_6ParamsE$_ZZN4cute6detail16composition_implINS_5tupleIJNS_1CILi8EEENS3_ILi2EEES5_S5_S4_S5_EEENS2_IJNS3_ILi1EEEiiiNS3_ILi72EEENS3_ILi512EEEEEENS2_IJNS2_IJS5_S5_S5_EEES5_NS2_IJNS3_ILi4EEES5_EEEEEENS2_IJNS2_IJS7_S9_S4_EEENS3_ILi4096EEENS2_IJNS3_ILi16EEENS3_ILi8192EEEEEEEEEEEDaRKT_RKT0_RKT1_RKT2_ENKUlRKT_RKT0_E_clISB_SF_EEDaSZ_S12_) ;  /* 0xfffae11000007944 */ /* 0x002fea0003c3ffff */
[----:B------:R-:W-:Y:S02]  /*60b30*/  MOV R76, 0x60b50 ;  /* 0x00060b50004c7802 */ /* 0x000fe40000000f00 */
[----:B-1---5:R-:W-:Y:S05]  /*60b40*/  CALL.REL.NOINC `($_ZN7cutlass13device_kernelIN5flash19enable_sm80_to_sm89INS1_16FlashAttnBwdSm80INS1_25CollectiveMainloopBwdSm80ILi2ELi2EN4cute5tupleIJNS5_1CILi128EEES8_NS7_ILi64EEEEEENS_10bfloat16_tEfNS_4arch4Sm80ELb0ELb0ELb1ELb1ELb0ELb0ELb0ELb0ELi2ELi4ELi4ELi4ELb0EEENS1_21CollectiveEpilogueBwdISA_SB_SD_Li256ELb1ELb0ELi2EEENS1_19SingleTileSchedulerILb1ELb0ELb0ELi128EEEEEEEEEvNT_6ParamsE$_ZZN4cute6detail16composition_implINS_5tupleIJNS_1CILi8EEENS3_ILi2EEES5_S5_S4_S5_EEENS2_IJNS3_ILi1EEEiiiNS3_ILi72EEENS3_ILi512EEEEEENS2_IJNS2_IJS5_S5_S5_EEES5_NS2_IJNS3_ILi4EEES5_EEEEEENS2_IJNS2_IJS7_S9_S4_EEENS3_ILi4096EEENS2_IJNS3_ILi16EEENS3_ILi8192EEEEEEEEEEEDaRKT_RKT0_RKT1_RKT2_ENKUlRKT_RKT0_E_clISD_SJ_EEDaSZ_S12_) ;  /* 0xfffae20000007944 */ /* 0x022fea0003c3ffff */
[----:B-----5:R2:W-:Y:S01]  /*60b50*/  STL.64 [R1+0x1410], R2 ;  /* 0x0014100201007387 */ /* 0x0205e20000100a00 */
[----:B------:R-:W-:-:S03]  /*60b60*/  MOV R6, 0x60b80 ;  /* 0x00060b8000067802 */ /* 0x000fc60000000f00 */
[----:B-12---:R-:W-:Y:S05]  /*60b70*/  CALL.REL.NOINC `($_ZN7cutlass13device_kernelIN5flash19enable_sm80_to_sm89INS1_16FlashAttnBwdSm80INS1_25CollectiveMainloopBwdSm80ILi2ELi2EN4cute5tupleIJNS5_1CILi128EEES8_NS7_ILi64EEEEEENS_10bfloat16_tEfNS_4arch4Sm80ELb0ELb0ELb1ELb1ELb0ELb0ELb0ELb0ELi2ELi4ELi4ELi4ELb0EEENS1_21CollectiveEpilogueBwdISA_SB_SD_Li256ELb1ELb0ELi2EEENS1_19SingleTileSchedulerILb1ELb0ELb0ELi128EEEEEEEEEvNT_6ParamsE$_ZN4cute3eso3ESOILb0ELb0EJNS_5tupleIJNS_1CILi1EEENS3_ILi512EEEiEEENS3_ILi4096EEENS2_IJNS2_IJiiEEENS3_ILi8192EEEEEEEEC2ERKS6_RKS7_RKSA_) ;  /* 0xfffa652000007944 */ /* 0x006fea0003c3ffff */
[----:B-1----:R1:W5:Y:S04]  /*60b80*/  LDL R5, [R1+0x1430] ;  /* 0x0014300001057983 */ /* 0x0023680000100800 */
[----:B------:R1:W5:Y:S01]  /*60b90*/  LDL.64 R2, [R1+0x1428] ;  /* 0x0014280001027983 */ /* 0x0003620000100a00 */
[----:B------:R-:W-:-:S03]  /*60ba0*/  MOV R6, 0x60bc0 ;  /* 0x00060bc000067802 */ /* 0x000fc60000000f00 */
[----:B-1---5:R-:W-:Y:S05]  /*60bb0*/  CALL.REL.NOINC `($_ZN7cutlass13device_kernelIN5flash19enable_sm80_to_sm89INS1_16FlashAttnBwdSm80INS1_25CollectiveMainloopBwdSm80ILi2ELi2EN4cute5tupleIJNS5_1CILi128EEES8_NS7_ILi64EEEEEENS_10bfloat16_tEfNS_4arch4Sm80ELb0ELb0ELb1ELb1ELb0ELb0ELb0ELb0ELi2ELi4ELi4ELi4ELb0EEENS1_21CollectiveEpilogueBwdISA_SB_SD_Li256ELb1ELb0ELi2EEENS1_19SingleTileSchedulerILb1ELb0ELb0ELi128EEEEEEEEEvNT_6ParamsE$_ZN4cute5tupleIJNS0_IJNS0_IJNS_1CILi2EEES2_S2_EEES2_NS0_IJNS0_IJS2_S2_EEES2_EEEEEENS0_IJNS0_IJNS1_ILi1EEENS1_ILi512EEEiEEENS1_ILi4096EEENS0_IJNS0_IJiiEEENS1_ILi8192EEEEEEEEEEEC2ERKS6_RKSE_) ;  /* 0xfffab04000007944 */ /* 0x022fea0003c3ffff */
[----:B------:R1:W5:Y:S04]  /*60bc0*/  LDL R4, [R1+0x1430] ;  /* 0x0014300001047983 */ /* 0x0003680000100800 */
[----:B------:R1:W5:Y:S01]  /*60bd0*/  LDL.64 R2, [R1+0x1428] ;  /* 0x0014280001027983 */ /* 0x0003620000100a00 */
[----:B------:R-:W-:-:S05]  /*60be0*/  LEA.HI R6, R13, R13, RZ, 0x1d ;  /* 0x0000000d0d067211 */ /* 0x000fca00078fe8ff */
[----:B------:R-:W-:Y:S01]  /*60bf0*/  IMAD.U32 R8, R11, 0x2, R6 ;  /* 0x000000020b087824 */ /* 0x000fe200078e0006 */
[----:B------:R-:W-:-:S04]  /*60c00*/  MOV R6, 0x60c30 ;  /* 0x00060c3000067802 */ /* 0x000fc80000000f00 */
[----:B------:R1:W-:Y:S03]  /*60c10*/  STL [R1+0x1420], R8 ;  /* 0x0014200801007387 */ /* 0x0003e60000100800 */
[----:B-1---5:R-:W-:Y:S05]  /*60c20*/  CALL.REL.NOINC `($_ZN7cutlass13device_kernelIN5flash19enable_sm80_to_sm89INS1_16FlashAttnBwdSm80INS1_25CollectiveMainloopBwdSm80ILi2ELi2EN4cute5tupleIJNS5_1CILi128EEES8_NS7_ILi64EEEEEENS_10bfloat16_tEfNS_4arch4Sm80ELb0ELb0ELb1ELb1ELb0ELb0ELb0ELb0ELi2ELi4ELi4ELi4ELb0EEENS1_21CollectiveEpilogueBwdISA_SB_SD_Li256ELb1ELb0ELi2EEENS1_19SingleTileSchedulerILb1ELb0ELb0ELi128EEEEEEEEEvNT_6ParamsE$_ZN4cute3eso3ESOILb0ELb0EJNS_6LayoutINS_5tupleIJNS3_IJNS_1CILi2EEES5_S5_EEES5_NS3_IJNS3_IJS5_S5_EEES5_EEEEEENS3_IJNS3_IJNS4_ILi1EEENS4_ILi512EEEiEEENS4_ILi4096EEENS3_IJNS3_IJiiEEENS4_ILi8192EEEEEEEEEEEjEEC2ERKSI_RKj) ;  /* 0xfffa6b2000007944 */ /* 0x022fea0003c3ffff */
        /* <DEDUP_REMOVED lines=9> */
[----:B-1----:R-:W-:Y:S05]  /*60cc0*/  CALL.REL.NOINC `($_ZN7cutlass13device_kernelIN5flash19enable_sm80_to_sm89INS1_16FlashAttnBwdSm80INS1_25CollectiveMainloopBwdSm80ILi2ELi2EN4cute5tupleIJNS5_1CILi128EEES8_NS7_ILi64EEEEEENS_10bfloat16_tEfNS_4arch4Sm80ELb0ELb0ELb1ELb1ELb0ELb0ELb0ELb0ELi2ELi4ELi4ELi4ELb0EEENS1_21CollectiveEpilogueBwdISA_SB_SD_Li256ELb1ELb0ELi2EEENS1_19SingleTileSchedulerILb1ELb0ELb0ELi128EEEEEEEEEvNT_6ParamsE$_ZN4cute3eso3ESOILb0ELb0EJNS_6LayoutINS_5tupleIJNS3_IJNS_1CILi2EEES5_S5_EEES5_NS3_IJNS3_IJS5_S5_EEES5_EEEEEENS3_IJNS3_IJNS4_ILi1EEENS4_ILi512EEEiEEENS4_ILi4096EEENS3_IJNS3_IJiiEEENS4_ILi8192EEEEEEEEEEENS_10ViewEngineINS_8smem_ptrIPN7cutlass10bfloat16_tEEEEEEEC2ERKSI_RKSP_) ;  /* 0xfffa69f000007944 */ /* 0x002fea0003c3ffff */
[----:B-1----:R1:W5:Y:S04]  /*60cd0*/  LDL R5, [R1+0x142c] ;  /* 0x00142c0001057983 */ /* 0x0023680000100800 */
[----:B------:R1:W5:Y:S01]  /*60ce0*/  LDL R3, [R1+0x1430] ;  /* 0x0014300001037983 */ /* 0x0003620000100800 */
[----:B------:R-:W-:-:S03]  /*60cf0*/  MOV R4, 0x60d10 ;  /* 0x00060d1000047802 */ /* 0x000fc60000000f00 */
[----:B-1---5:R-:W-:Y:S05]  /*60d00*/  CALL.REL.NOINC `($_ZN7cutlass13device_kernelIN5flash19enable_sm80_to_sm89INS1_16FlashAttnBwdSm80INS1_25CollectiveMainloopBwdSm80ILi2ELi2EN4cute5tupleIJNS5_1CILi128EEES8_NS7_ILi64EEEEEENS_10bfloat16_tEfNS_4arch4Sm80ELb0ELb0ELb1ELb1ELb0ELb0ELb0ELb0ELi2ELi4ELi4ELi4ELb0EEENS1_21CollectiveEpilogueBwdISA_SB_SD_Li256ELb1ELb0ELi2EEENS1_19SingleTileSchedulerILb1ELb0ELb0ELi128EEEEEEEEEvNT_6ParamsE$_ZZN4cute4takeILi1ELi3ENS_5tupleIJNS1_IJNS_1CILi1EEENS2_ILi512EEEiEEENS2_ILi4096EEENS1_IJNS1_IJiiEEENS2_ILi8192EEEEEEEEEEEDaRKT1_ENKUlDpRKT_E_clIJS6_S9_EEEDaSH_) ;  /* 0xfffacd9000007944 */ /* 0x022fea0003c3ffff */
[----:B-----5:R2:W-:Y:S01]  /*60d10*/  STL.64 [R1+0x1410], R2 ;  /* 0x0014100201007387 */ /* 0x0205e20000100a00 */
[----:B------:R-:W-:-:S03]  /*60d20*/  MOV R4, 0x60d40 ;  /* 0x00060d4000047802 */ /* 0x000fc60000000f00 */
[----:B-12---:R-:W-:Y:S05]  /*60d30*/  CALL.REL.NOINC `($_ZN7cutlass13device_kernelIN5flash19enable_sm80_to_sm89INS1_16FlashAttnBwdSm80INS1_25CollectiveMainloopBwdSm80ILi2ELi2EN4cute5tupleIJNS5_1CILi128EEES8_NS7_ILi64EEEEEENS_10bfloat16_tEfNS_4arch4Sm80ELb0ELb0ELb1ELb1ELb0ELb0ELb0ELb0ELi2ELi4ELi4ELi4ELb0EEENS1_21CollectiveEpilogueBwdISA_SB_SD_Li256ELb1ELb0ELi2EEENS1_19SingleTileSchedulerILb1ELb0ELb0ELi128EEEEEEEEEvNT_6ParamsE$_ZZN4cute16flatten_to_tupleINS_5tupleIJNS_1CILi4096EEENS1_IJNS1_IJiiEEENS2_ILi8192EEEEEEEEEEEDaRKT_ENKUlRKT_E_clIS6_EEDaSD_) ;  /* 0xfffaca6000007944 */ /* 0x006fea0003c3ffff */
[----:B-----5:R2:W-:Y:S01]  /*60d40*/  STL.64 [R1+0x1428], R2 ;  /* 0x0014280201007387 */ /* 0x0205e20000100a00 */
[----:B------:R-:W-:-:S03]  /*60d50*/  MOV R4, 0x60d70 ;  /* 0x00060d7000047802 */ /* 0x000fc60000000f00 */
[----:B-12---:R-:W-:Y:S05]  /*60d60*/  CALL.REL.NOINC `($_ZN7cutlass13device_kernelIN5flash19enable_sm80_to_sm89INS1_16FlashAttnBwdSm80INS1_25CollectiveMainloopBwdSm80ILi2ELi2EN4cute5tupleIJNS5_1CILi128EEES8_NS7_ILi64EEEEEENS_10bfloat16_tEfNS_4arch4Sm80ELb0ELb0ELb1ELb1ELb0ELb0ELb0ELb0ELi2ELi4ELi4ELi4ELb0EEENS1_21CollectiveEpilogueBwdISA_SB_SD_Li256ELb1ELb0ELi2EEENS1_19SingleTileSchedulerILb1ELb0ELb0ELi128EEEEEEEEEvNT_6ParamsE$_ZZN4cute12filter_tupleINS_5tupleIJNS_1CILi4096EEENS1_IJNS1_IJiiEEENS2_ILi8192EEEEEEEEEZNS_16flatten_to_tupleIS7_EEDaRKT_EUlRKT_E_EEDaSB_OT0_ENKUlDpSE_E_clIJNS1_IJS3_EEENS1_IJiiS5_EEEEEEDaSI_) ;  /* 0xfffac11000007944 */ /* 0x006fea0003c3ffff */
        /* <DEDUP_REMOVED lines=21> */
[----:B--2--5:R-:W-:Y:S05]  /*60ec0*/  CALL.REL.NOINC `($_ZN7cutlass13device_kernelIN5flash19enable_sm80_to_sm89INS1_16FlashAttnBwdSm80INS1_25CollectiveMainloopBwdSm80ILi2ELi2EN4cute5tupleIJNS5_1CILi128EEES8_NS7_ILi64EEEEEENS_10bfloat16_tEfNS_4arch4Sm80ELb0ELb0ELb1ELb1ELb0ELb0ELb0ELb0ELi2ELi4ELi4ELi4ELb0EEENS1_21CollectiveEpilogueBwdISA_SB_SD_Li256ELb1ELb0ELi2EEENS1_19SingleTileSchedulerILb1ELb0ELb0ELi128EEEEEEEEEvNT_6ParamsE$_ZN4cute3eso3ESOILb1ELb0EJNS_14ComposedLayoutINS_7SwizzleILi3ELi3ELi3EEENS_1CILi0EEENS_6LayoutINS_5tupleIJNS8_IJNS8_IJNS5_ILi4EEENS5_ILi8EEEEEENS8_IJNS5_ILi2EEENS5_ILi1EEEEEEEEENS8_IJNS8_IJSC_SC_EEESB_EEEEEENS8_IJNS8_IJNS8_IJNS5_ILi128EEESD_EEENS8_IJSA_S6_EEEEEENS8_IJNS8_IJNS5_ILi64EEENS5_ILi512EEEEEENS8_IJNS5_ILi16EEENS5_ILi1024EEEEEEEEEEEEEEEENS_10ViewEngineINS_8smem_ptrIPN7cutlass10bfloat16_tEEEEEEEC2ERKSW_RKS13_) ;  /* 0xfffa7b0000007944 */ /* 0x024fea0003c3ffff */
[----:B-1----:R1:W5:Y:S04]  /*60ed0*/  LD.E R3, [R10.64+0xc] ;  /* 0x00000c040a037980 */ /* 0x002368000c101900 */
[----:B------:R1:W5:Y:S01]  /*60ee0*/  LDL.64 R86, [R1+0x1428] ;  /* 0x0014280001567983 */ /* 0x0003620000100a00 */
[----:B------:R-:W-:Y:S02]  /*60ef0*/  MOV R2, R59 ;  /* 0x0000003b00027202 */ /* 0x000fe40000000f00 */
        /* <DEDUP_REMOVED lines=32> */
[----:B--2--5:R-:W-:Y:S05]  /*61100*/  CALL.REL.NOINC `($_ZN7cutlass13device_kernelIN5flash19enable_sm80_to_sm89INS1_16FlashAttnBwdSm80INS1_25CollectiveMainloopBwdSm80ILi2ELi2EN4cute5tupleIJNS5_1CILi128EEES8_NS7_ILi64EEEEEENS_10bfloat16_tEfNS_4arch4Sm80ELb0ELb0ELb1ELb1ELb0ELb0ELb0ELb0ELi2ELi4ELi4ELi4ELb0EEENS1_21CollectiveEpilogueBwdISA_SB_SD_Li256ELb1ELb0ELi2EEENS1_19SingleTileSchedulerILb1ELb0ELb0ELi128EEEEEEEEEvNT_6ParamsE$_ZZN4cute13to_mixed_bitsINS_5tupleIJNS1_IJNS_1CILi4EEENS2_ILi8EEEEEENS2_ILi2EEENS2_ILi1EEEEEENS1_IJNS1_IJNS2_ILi128EEENS2_ILi0EEEEEES4_SA_EEENS1_IJNS1_IJiiEEEiSA_EEEEEDaRKT_RKT0_RKT1_ENKUlRKT_RKT0_RKT1_E_clIS5_SB_SD_EEDaSQ_ST_SW_) ;  /* 0xfffac09000007944 */ /* 0x024fea0003c3ffff */
[----:B------:R-:W-:Y:S02]  /*61110*/  MOV R6, 0x61130 ;  /* 0x0006113000067802 */ /* 0x000fe40000000f00 */
[----:B------:R-:W-:Y:S05]  /*61120*/  CALL.REL.NOINC `($_ZN7cutlass13device_kernelIN5flash19enable_sm80_to_sm89INS1_16FlashAttnBwdSm80INS1_25CollectiveMainloopBwdSm80ILi2ELi2EN4cute5tupleIJNS5_1CILi128EEES8_NS7_ILi64EEEEEENS_10bfloat16_tEfNS_4arch4Sm80ELb0ELb0ELb1ELb1ELb0ELb0ELb0ELb0ELi2ELi4ELi4ELi4ELb0EEENS1_21CollectiveEpilogueBwdISA_SB_SD_Li256ELb1ELb0ELi2EEENS1_19SingleTileSchedulerILb1ELb0ELb0ELi128EEEEEEEEEvNT_6ParamsE$_ZZN4cute13to_mixed_bitsINS_5tupleIJNS1_IJNS_1CILi4EEENS2_ILi8EEEEEENS2_ILi2EEENS2_ILi1EEEEEENS1_IJNS1_IJNS2_ILi128EEENS2_ILi0EEEEEES4_SA_EEENS1_IJNS1_IJiiEEEiSA_EEEEEDaRKT_RKT0_RKT1_ENKUlRKT_RKT0_RKT1_E_clIS6_S4_iEEDaSQ_ST_SW_) ;  /* 0xfffac0f000007944 */ /* 0x000fea0003c3ffff */
[----:B------:R-:W-:Y:S02]  /*61130*/  MOV R5, R2 ;  /* 0x0000000200057202 */ /* 0x000fe40000000f00 */
[----:B------:R-:W-:Y:S02]  /*61140*/  MOV R2, 0x61160 ;  /* 0x0006116000027802 */ /* 0x000fe40000000f00 */
[----:B------:R-:W-:Y:S05]  /*61150*/  CALL.REL.NOINC `($_ZN7cutlass13device_kernelIN5flash19enable_sm80_to_sm89INS1_16FlashAttnBwdSm80INS1_25CollectiveMainloopBwdSm80ILi2ELi2EN4cute5tupleIJNS5_1CILi128EEES8_NS7_ILi64EEEEEENS_10bfloat16_tEfNS_4arch4Sm80ELb0ELb0ELb1ELb1ELb0ELb0ELb0ELb0ELi2ELi4ELi4ELi4ELb0EEENS1_21CollectiveEpilogueBwdISA_SB_SD_Li256ELb1ELb0ELi2EEENS1_19SingleTileSchedulerILb1ELb0ELb0ELi128EEEEEEEEEvNT_6ParamsE$_ZZN4cute13to_mixed_bitsINS_5tupleIJNS1_IJNS_1CILi4EEENS2_ILi8EEEEEENS2_ILi2EEENS2_ILi1EEEEEENS1_IJNS1_IJNS2_ILi128EEENS2_ILi0EEEEEES4_SA_EEENS1_IJNS1_IJiiEEEiSA_EEEEEDaRKT_RKT0_RKT1_ENKUlDpRKT_E_clIJNS_9MixedBitsILj0ELj384EEENSU_ILj0ELj8EEENS2_ILj0EEEEEEDaSR_) ;  /* 0xfffac00000007944 */ /* 0x000fea0003c3ffff */
        /* <DEDUP_REMOVED lines=11> */
[----:B-1----:R-:W-:Y:S05]  /*61210*/  CALL.REL.NOINC `($_ZN7cutlass13device_kernelIN5flash19enable_sm80_to_sm89INS1_16FlashAttnBwdSm80INS1_25CollectiveMainloopBwdSm80ILi2ELi2EN4cute5tupleIJNS5_1CILi128EEES8_NS7_ILi64EEEEEENS_10bfloat16_tEfNS_4arch4Sm80ELb0ELb0ELb1ELb1ELb0ELb0ELb0ELb0ELi2ELi4ELi4ELi4ELb0EEENS1_21CollectiveEpilogueBwdISA_SB_SD_Li256ELb1ELb0ELi2EEENS1_19SingleTileSchedulerILb1ELb0ELb0ELi128EEEEEEEEEvNT_6ParamsE$_ZN4cute3eso3ESOILb1ELb0EJNS_1CILi8EEEiiEEC2ERKS3_RKiS8_) ;  /* 0xfffa82a000007944 */ /* 0x002fea0003c3ffff */
[----:B-1----:R1:W5:Y:S01]  /*61220*/  LDL.64 R2, [R1+0x1428] ;  /* 0x0014280001027983 */ /* 0x0023620000100a00 */
[----:B------:R-:W-:Y:S01]  /*61230*/  IMAD.MOV.U32 R5, RZ, RZ, 0x48 ;  /* 0x00000048ff057424 */ /* 0x000fe200078e00ff */
[----:B------:R-:W-:Y:S02]  /*61240*/  LOP3.LUT P0, RZ, R11, 0x8, RZ, 0xc0, !PT ;  /* 0x000000080bff7812 */ /* 0x000fe4000780c0ff */
[----:B------:R-:W-:Y:S02]  /*61250*/  MOV R6, 0x61280 ;  /* 0x0006128000067802 */ /* 0x000fe40000000f00 */
[----:B------:R-:W-:-:S04]  /*61260*/  SEL R5, R5, 0x38, !P0 ;  /* 0x0000003805057807 */ /* 0x000fc80004000000 */
[----:B-1---5:R-:W-:Y:S05]  /*61270*/  CALL.REL.NOINC `($_ZN7cutlass13device_kernelIN5flash19enable_sm80_to_sm89INS1_16FlashAttnBwdSm80INS1_25CollectiveMainloopBwdSm80ILi2ELi2EN4cute5tupleIJNS5_1CILi128EEES8_NS7_ILi64EEEEEENS_10bfloat16_tEfNS_4arch4Sm80ELb0ELb0ELb1ELb1ELb0ELb0ELb0ELb0ELi2ELi4ELi4ELi4ELb0EEENS1_21CollectiveEpilogueBwdISA_SB_SD_Li256ELb1ELb0ELi2EEENS1_19SingleTileSchedulerILb1ELb0ELb0ELi128EEEEEEEEEvNT_6ParamsE$_ZN4cute3eso3ESOILb0ELb1EJiNS_1CILi144EEENS2_ILi288EEEEEC2ERKiRKS3_RKS4_) ;  /* 0xfffa741000007944 */ /* 0x022fea0003c3ffff */
[----:B-1----:R-:W2:Y:S01]  /*61280*/  LDL R4, [R1+0x1428] ;  /* 0x0014280001047983 */ /* 0x002ea20000100800 */
[----:B------:R-:W-:-:S03]  /*61290*/  MOV R6, 0x612c0 ;  /* 0x000612c000067802 */ /* 0x000fc60000000f00 */
[----:B--2---:R1:W-:Y:S04]  /*612a0*/  STL [R1+0x1470], R4 ;  /* 0x0014700401007387 */ /* 0x0043e80000100800 */
[----:B-1----:R-:W-:Y:S05]  /*612b0*/  CALL.REL.NOINC `($_ZN7cutlass13device_kernelIN5flash19enable_sm80_to_sm89INS1_16FlashAttnBwdSm80INS1_25CollectiveMainloopBwdSm80ILi2ELi2EN4cute5tupleIJNS5_1CILi128EEES8_NS7_ILi64EEEEEENS_10bfloat16_tEfNS_4arch4Sm80ELb0ELb0ELb1ELb1ELb0ELb0ELb0ELb0ELi2ELi4ELi4ELi4ELb0EEENS1_21CollectiveEpilogueBwdISA_SB_SD_Li256ELb1ELb0ELi2EEENS1_19SingleTileSchedulerILb1ELb0ELb0ELi128EEEEEEEEEvNT_6ParamsE$_ZN4cute3eso3ESOILb1ELb0EJNS_1CILi1EEENS_5tupleIJNS2_ILi8EEEiiEEENS2_ILi64EEENS4_IJiNS2_ILi144EEENS2_ILi288EEEEEENS2_ILi512EEEEEC2ERKS3_RKS6_RKS7_RKSA_RKSB_) ;  /* 0xfffa7cb000007944 */ /* 0x002fea0003c3ffff */
[----:B-1----:R1:W5:Y:S04]  /*612c0*/  LDL R5, [R1+0x1430] ;  /* 0x0014300001057983 */ /* 0x0023680000100800 */
[----:B------:R1:W5:Y:S01]  /*612d0*/  LDL.64 R2, [R1+0x1428] ;  /* 0x0014280001027983 */ /* 0x0003620000100a00 */
[----:B------:R-:W-:-:S03]  /*612e0*/  MOV R6, 0x61300 ;  /* 0x0006130000067802 */ /* 0x000fc60000000f00 */
[----:B-1---5:R-:W-:Y:S05]  /*612f0*/  CALL.REL.NOINC `($_ZN7cutlass13device_kernelIN5flash19enable_sm80_to_sm89INS1_16FlashAttnBwdSm80INS1_25CollectiveMainloopBwdSm80ILi2ELi2EN4cute5tupleIJNS5_1CILi128EEES8_NS7_ILi64EEEEEENS_10bfloat16_tEfNS_4arch4Sm80ELb0ELb0ELb1ELb1ELb0ELb0ELb0ELb0ELi2ELi4ELi4ELi4ELb0EEENS1_21CollectiveEpilogueBwdISA_SB_SD_Li256ELb1ELb0ELi2EEENS1_19SingleTileSchedulerILb1ELb0ELb0ELi128EEEEEEEEEvNT_6ParamsE$_ZN4cute5tupleIJNS0_IJNS_1CILi8EEENS0_IJNS1_ILi2EEES3_S3_EEENS1_ILi1EEES4_S5_EEENS0_IJS5_NS0_IJS2_iiEEENS1_ILi64EEENS0_IJiNS1_ILi144EEENS1_ILi288EEEEEENS1_ILi512EEEEEEEEC2ERKS6_RKSD_) ;  /* 0xfffaadf000007944 */ /* 0x022fea0003c3ffff */
[----:B------:R1:W5:Y:S04]  /*61300*/  LDL R6, [R1+0x1430] ;  /* 0x0014300001067983 */ /* 0x0003680000100800 */
[----:B------:R1:W5:Y:S01]  /*61310*/  LDL.64 R2, [R1+0x1428] ;  /* 0x0014280001027983 */ /* 0x0003620000100a00 */
[----:B------:R-:W-:-:S03]  /*61320*/  MOV R4, 0x61340 ;  /* 0x0006134000047802 */ /* 0x000fc60000000f00 */
[----:B-1---5:R-:W-:Y:S05]  /*61330*/  CALL.REL.NOINC `($_ZN7cutlass13device_kernelIN5flash19enable_sm80_to_sm89INS1_16FlashAttnBwdSm80INS1_25CollectiveMainloopBwdSm80ILi2ELi2EN4cute5tupleIJNS5_1CILi128EEES8_NS7_ILi64EEEEEENS_10bfloat16_tEfNS_4arch4Sm80ELb0ELb0ELb1ELb1ELb0ELb0ELb0ELb0ELi2ELi4ELi4ELi4ELb0EEENS1_21CollectiveEpilogueBwdISA_SB_SD_Li256ELb1ELb0ELi2EEENS1_19SingleTileSchedulerILb1ELb0ELb0ELi128EEEEEEEEEvNT_6ParamsE$_ZZN4cute7flattenINS_5tupleIJNS_1CILi1EEENS1_IJNS2_ILi8EEEiiEEENS2_ILi64EEENS1_IJiNS2_ILi144EEENS2_ILi288EEEEEENS2_ILi512EEEEEEEEDaRKT_ENKUlRKT_E_clIS5_EEDaSH_) ;  /* 0xfffaf0d000007944 */ /* 0x022fea0003c3ffff */
[----:B------:R1:W-:Y:S01]  /*61340*/  STL.64 [R1+0x1428], R2 ;  /* 0x0014280201007387 */ /* 0x0003e20000100a00 */
[----:B------:R-:W-:-:S02]  /*61350*/  MOV R5, R6 ;  /* 0x0000000600057202 */ /* 0x000fc40000000f00 */
[----:B------:R-:W-:Y:S02]  /*61360*/  MOV R4, 0x61380 ;  /* 0x0006138000047802 */ /* 0x000fe40000000f00 */
[----:B-1----:R-:W-:Y:S05]  /*61370*/  CALL.REL.NOINC `($_ZN7cutlass13device_kernelIN5flash19enable_sm80_to_sm89INS1_16FlashAttnBwdSm80INS1_25CollectiveMainloopBwdSm80ILi2ELi2EN4cute5tupleIJNS5_1CILi128EEES8_NS7_ILi64EEEEEENS_10bfloat16_tEfNS_4arch4Sm80ELb0ELb0ELb1ELb1ELb0ELb0ELb0ELb0ELi2ELi4ELi4ELi4ELb0EEENS1_21CollectiveEpilogueBwdISA_SB_SD_Li256ELb1ELb0ELi2EEENS1_19SingleTileSchedulerILb1ELb0ELb0ELi128EEEEEEEEEvNT_6ParamsE$_ZZN4cute7flattenINS_5tupleIJNS_1CILi1EEENS1_IJNS2_ILi8EEEiiEEENS2_ILi64EEENS1_IJiNS2_ILi144EEENS2_ILi288EEEEEENS2_ILi512EEEEEEEEDaRKT_ENKUlRKT_E_clIS9_EEDaSH_) ;  /* 0xfffaf0b000007944 */ /* 0x002fea0003c3ffff */
[----:B------:R1:W-:Y:S01]  /*61380*/  STL [R1+0x1410], R2 ;  /* 0x0014100201007387 */ /* 0x0003e20000100800 */
[----:B------:R-:W-:-:S03]  /*61390*/  MOV R4, 0x613b0 ;  /* 0x000613b000047802 */ /* 0x000fc60000000f00 */
[----:B-1----:R-:W-:Y:S05]  /*613a0*/  CALL.REL.NOINC `($_ZN7cutlass13device_kernelIN5flash19enable_sm80_to_sm89INS1_16FlashAttnBwdSm80INS1_25CollectiveMainloopBwdSm80ILi2ELi2EN4cute5tupleIJNS5_1CILi128EEES8_NS7_ILi64EEEEEENS_10bfloat16_tEfNS_4arch4Sm80ELb0ELb0ELb1ELb1ELb0ELb0ELb0ELb0ELi2ELi4ELi4ELi4ELb0EEENS1_21CollectiveEpilogueBwdISA_SB_SD_Li256ELb1ELb0ELi2EEENS1_19SingleTileSchedulerILb1ELb0ELb0ELi128EEEEEEEEEvNT_6ParamsE$_ZZN4cute12filter_tupleINS_5tupleIJNS_1CILi1EEENS1_IJNS2_ILi8EEEiiEEENS2_ILi64EEENS1_IJiNS2_ILi144EEENS2_ILi288EEEEEENS2_ILi512EEEEEEZNS_7flattenISB_EEDaRKT_EUlRKT_E_EEDaSF_OT0_ENKUlDpSI_E_clIJNS1_IJS3_EEES5_NS1_IJS6_EEES9_NS1_IJSA_EEEEEEDaSM_) ;  /* 0xfffab94000007944 */ /* 0x002fea0003c3ffff */
[----:B------:R-:W-:Y:S02]  /*613b0*/  MOV R6, 0x613d0 ;  /* 0x000613d000067802 */ /* 0x000fe40000000f00 */
[----:B--2--5:R-:W-:Y:S05]  /*613c0*/  CALL.REL.NOINC `($_ZN7cutlass13device_kernelIN5flash19enable_sm80_to_sm89INS1_16FlashAttnBwdSm80INS1_25CollectiveMainloopBwdSm80ILi2ELi2EN4cute5tupleIJNS5_1CILi128EEES8_NS7_ILi64EEEEEENS_10bfloat16_tEfNS_4arch4Sm80ELb0ELb0ELb1ELb1ELb0ELb0ELb0ELb0ELi2ELi4ELi4ELi4ELb0EEENS1_21CollectiveEpilogueBwdISA_SB_SD_Li256ELb1ELb0ELi2EEENS1_19SingleTileSchedulerILb1ELb0ELb0ELi128EEEEEEEEEvNT_6ParamsE$_ZN4cute3eso3ESOILb0ELb1EJiNS_1CILi144EEENS2_ILi512EEEEEC2ERKiRKS3_RKS4_) ;  /* 0xfffa731000007944 */ /* 0x024fea0003c3ffff */
[----:B------:R-:W2:Y:S01]  /*613d0*/  LDL R6, [R1+0x1428] ;  /* 0x0014280001067983 */ /* 0x000ea20000100800 */
[----:B-1----:R-:W-:Y:S02]  /*613e0*/  MOV R4, R12 ;  /* 0x0000000c00047202 */ /* 0x002fe40000000f00 */
[----:B------:R-:W-:Y:S01]  /*613f0*/  MOV R8, 0x61420 ;  /* 0x0006142000087802 */ /* 0x000fe20000000f00 */
[----:B--2---:R1:W-:Y:S04]  /*61400*/  STL [R1+0x145c], R6 ;  /* 0x00145c0601007387 */ /* 0x0043e80000100800 */
[----:B-1----:R-:W-:Y:S05]  /*61410*/  CALL.REL.NOINC `($_ZN7cutlass13device_kernelIN5flash19enable_sm80_to_sm89INS1_16FlashAttnBwdSm80INS1_25CollectiveMainloopBwdSm80ILi2ELi2EN4cute5tupleIJNS5_1CILi128EEES8_NS7_ILi64EEEEEENS_10bfloat16_tEfNS_4arch4Sm80ELb0ELb0ELb1ELb1ELb0ELb0ELb0ELb0ELi2ELi4ELi4ELi4ELb0EEENS1_21CollectiveEpilogueBwdISA_SB_SD_Li256ELb1ELb0ELi2EEENS1_19SingleTileSchedulerILb1ELb0ELb0ELi128EEEEEEEEEvNT_6ParamsE$_ZN4cute3eso3ESOILb0ELb0EJiiNS_1CILi144EEENS2_ILi512EEEEEC2ERKiS7_RKS3_RKS4_) ;  /* 0xfffa6bb000007944 */ /* 0x002fea0003c3ffff */
[----:B-1----:R-:W2:Y:S01]  /*61420*/  LDL.64 R4, [R1+0x1428] ;  /* 0x0014280001047983 */ /* 0x002ea20000100a00 */
[----:B------:R-:W-:Y:S01]  /*61430*/  IMAD.MOV.U32 R3, RZ, RZ, R7 ;  /* 0x000000ffff037224 */ /* 0x000fe200078e0007 */
[----:B------:R-:W-:Y:S02]  /*61440*/  IADD3 R8, R57, 0xd8, RZ ;  /* 0x000000d839087810 */ /* 0x000fe40007ffe0ff */
[----:B------:R-:W-:Y:S01]  /*61450*/  MOV R6, 0x61490 ;  /* 0x0006149000067802 */ /* 0x000fe20000000f00 */
[----:B--2---:R1:W-:Y:S04]  /*61460*/  STL [R1+0x1454], R4 ;  /* 0x0014540401007387 */ /* 0x0043e80000100800 */
[----:B------:R1:W-:Y:S02]  /*61470*/  STL [R1+0x1458], R5 ;  /* 0x0014580501007387 */ /* 0x0003e40000100800 */
[----:B-1----:R-:W-:Y:S05]  /*61480*/  CALL.REL.NOINC `($_ZN7cutlass13device_kernelIN5flash19enable_sm80_to_sm89INS1_16FlashAttnBwdSm80INS1_25CollectiveMainloopBwdSm80ILi2ELi2EN4cute5tupleIJNS5_1CILi128EEES8_NS7_ILi64EEEEEENS_10bfloat16_tEfNS_4arch4Sm80ELb0ELb0ELb1ELb1ELb0ELb0ELb0ELb0ELi2ELi4ELi4ELi4ELb0EEENS1_21CollectiveEpilogueBwdISA_SB_SD_Li256ELb1ELb0ELi2EEENS1_19SingleTileSchedulerILb1ELb0ELb0ELi128EEEEEEEEEvNT_6ParamsE$_ZN4cute3eso3ESOILb0ELb0EJiiiNS_1CILi144EEENS2_ILi512EEEEEC2ERKiS7_S7_RKS3_RKS4_) ;  /* 0xfffa6de000007944 */ /* 0x002fea0003c3ffff */
[----:B-1----:R-:W2:Y:S04]  /*61490*/  LDL.64 R2, [R1+0x1410] ;  /* 0x0014100001027983 */ /* 0x002ea80000100a00 */
[----:B------:R-:W3:Y:S01]  /*614a0*/  LDL R6, [R1+0x1418] ;  /* 0x0014180001067983 */ /* 0x000ee20000100800 */
[----:B------:R-:W-:-:S03]  /*614b0*/  MOV R4, 0x614f0 ;  /* 0x000614f000047802 */ /* 0x000fc60000000f00 */
[----:B--2---:R1:W-:Y:S04]  /*614c0*/  STL.64 [R1+0x1428], R2 ;  /* 0x0014280201007387 */ /* 0x0043e80000100a00 */
[----:B---3--:R1:W-:Y:S02]  /*614d0*/  STL [R1+0x1430], R6 ;  /* 0x0014300601007387 */ /* 0x0083e40000100800 */
[----:B-1----:R-:W-:Y:S05]  /*614e0*/  CALL.REL.NOINC `($_ZN7cutlass13device_kernelIN5flash19enable_sm80_to_sm89INS1_16FlashAttnBwdSm80INS1_25CollectiveMainloopBwdSm80ILi2ELi2EN4cute5tupleIJNS5_1CILi128EEES8_NS7_ILi64EEEEEENS_10bfloat16_tEfNS_4arch4Sm80ELb0ELb0ELb1ELb1ELb0ELb0ELb0ELb0ELi2ELi4ELi4ELi4ELb0EEENS1_21CollectiveEpilogueBwdISA_SB_SD_Li256ELb1ELb0ELi2EEENS1_19SingleTileSchedulerILb1ELb0ELb0ELi128EEEEEEEEEvNT_6ParamsE$_ZN4cute3eso3ESOILb1ELb0EJNS_1CILi8EEEiiiNS2_ILi144EEENS2_ILi512EEEEEC2ERKS3_RKiSA_SA_RKS4_RKS5_) ;  /* 0xfffa804000007944 */ /* 0x002fea0003c3ffff */
[----:B-1----:R-:W2:Y:S04]  /*614f0*/  LDL.64 R2, [R1+0x1448] ;  /* 0x0014480001027983 */ /* 0x002ea80000100a00 */
[----:B------:R-:W3:Y:S01]  /*61500*/  LDL R10, [R1+0x1450] ;  /* 0x00145000010a7983 */ /* 0x000ee20000100800 */
[C---:B------:R-:W-:Y:S02]  /*61510*/  IADD3 R8, R57.reuse, 0x94, RZ ;  /* 0x0000009439087810 */ /* 0x040fe40007ffe0ff */
[----:B------:R-:W-:-:S02]  /*61520*/  IADD3 R6, R57, 0x98, RZ ;  /* 0x0000009839067810 */ /* 0x000fc40007ffe0ff */
[----:B------:R-:W-:Y:S01]  /*61530*/  MOV R4, 0x61570 ;  /* 0x0006157000047802 */ /* 0x000fe20000000f00 */
[----:B--2---:R1:W-:Y:S04]  /*61540*/  STL.64 [R1+0x1410], R2 ;  /* 0x0014100201007387 */ /* 0x0043e80000100a00 */
[----:B---3--:R1:W-:Y:S02]  /*61550*/  STL [R1+0x1418], R10 ;  /* 0x0014180a01007387 */ /* 0x0083e40000100800 */
[----:B-1----:R-:W-:Y:S05]  /*61560*/  CALL.REL.NOINC `($_ZN7cutlass13device_kernelIN5flash19enable_sm80_to_sm89INS1_16FlashAttnBwdSm80INS1_25CollectiveMainloopBwdSm80ILi2ELi2EN4cute5tupleIJNS5_1CILi128EEES8_NS7_ILi64EEEEEENS_10bfloat16_tEfNS_4arch4Sm80ELb0ELb0ELb1ELb1ELb0ELb0ELb0ELb0ELi2ELi4ELi4ELi4ELb0EEENS1_21CollectiveEpilogueBwdISA_SB_SD_Li256ELb1ELb0ELi2EEENS1_19SingleTileSchedulerILb1ELb0ELb0ELi128EEEEEEEEEvNT_6ParamsE$_ZN4cute3eso3ESOILb1ELb0EJNS_1CILi1EEEiiiNS2_ILi144EEENS2_ILi512EEEEEC2ERKS3_RKiSA_SA_RKS4_RKS5_) ;  /* 0xfffa7b4000007944 */ /* 0x002fea0003c3ffff */
[----:B-1----:R1:W5:Y:S04]  /*61570*/  LDL R5, [R1+0x1450] ;  /* 0x0014500001057983 */ /* 0x0023680000100800 */
[----:B------:R1:W5:Y:S01]  /*61580*/  LDL.64 R2, [R1+0x1448] ;  /* 0x0014480001027983 */ /* 0x0003620000100a00 */
[----:B------:R-:W-:-:S03]  /*61590*/  MOV R6, 0x615b0 ;  /* 0x000615b000067802 */ /* 0x000fc60000000f00 */
[----:B-1---5:R-:W-:Y:S05]  /*615a0*/  CALL.REL.NOINC `($_ZN7cutlass13device_kernelIN5flash19enable_sm80_to_sm89INS1_16FlashAttnBwdSm80INS1_25CollectiveMainloopBwdSm80ILi2ELi2EN4cute5tupleIJNS5_1CILi128EEES8_NS7_ILi64EEEEEENS_10bfloat16_tEfNS_4arch4Sm80ELb0ELb0ELb1ELb1ELb0ELb0ELb0ELb0ELi2ELi4ELi4ELi4ELb0EEENS1_21CollectiveEpilogueBwdISA_SB_SD_Li256ELb1ELb0ELi2EEENS1_19SingleTileSchedulerILb1ELb0ELb0ELi128EEEEEEEEEvNT_6ParamsE$_ZN4cute5tupleIJNS0_IJNS_1CILi16EEENS1_ILi2EEES3_S3_NS1_ILi4EEES3_EEENS0_IJNS1_ILi1EEEiiiNS1_ILi144EEENS1_ILi512EEEEEEEEC2ERKS5_RKS9_) ;  /* 0xfffaa84000007944 */ /* 0x022fea0003c3ffff */
        /* <DEDUP_REMOVED lines=10> */
[----:B-1----:R-:W-:Y:S05]  /*61650*/  CALL.REL.NOINC `($_ZN7cutlass13device_kernelIN5flash19enable_sm80_to_sm89INS1_16FlashAttnBwdSm80INS1_25CollectiveMainloopBwdSm80ILi2ELi2EN4cute5tupleIJNS5_1CILi128EEES8_NS7_ILi64EEEEEENS_10bfloat16_tEfNS_4arch4Sm80ELb0ELb0ELb1ELb1ELb0ELb0ELb0ELb0ELi2ELi4ELi4ELi4ELb0EEENS1_21CollectiveEpilogueBwdISA_SB_SD_Li256ELb1ELb0ELi2EEENS1_19SingleTileSchedulerILb1ELb0ELb0ELi128EEEEEEEEEvNT_6ParamsE$_ZZN4cute6detail16composition_implINS_5tupleIJNS_1CILi16EEENS3_ILi2EEES5_S5_NS3_ILi4EEES5_EEENS2_IJNS3_ILi1EEEiiiNS3_ILi144EEENS3_ILi512EEEEEENS2_IJNS2_IJS5_S5_EEES6_NS3_ILi8EEEEEENS2_IJNS2_IJNS3_ILi64EEESA_EEES4_NS3_ILi1024EEEEEEEEDaRKT_RKT0_RKT1_RKT2_ENKUlRKT_RKT0_E_clISC_SG_EEDaSX_S10_) ;  /* 0xfffacc2000007944 */ /* 0x002fea0003c3ffff */
[----:B------:R-:W-:Y:S01]  /*61660*/  IMAD.MOV.U32 R5, RZ, RZ, R16 ;  /* 0x000000ffff057224 */ /* 0x000fe200078e0010 */
[----:B------:R-:W-:Y:S01]  /*61670*/  MOV R3, R14 ;  /* 0x0000000e00037202 */ /* 0x000fe20000000f00 */
[----:B------:R-:W-:Y:S01]  /*61680*/  IMAD.MOV.U32 R2, RZ, RZ, R15 ;  /* 0x000000ffff027224 */ /* 0x000fe200078e000f */
[----:B------:R-:W-:Y:S02]  /*61690*/  MOV R16, 0x616b0 ;  /* 0x000616b000107802 */ /* 0x000fe40000000f00 */
[----:B-1---5:R-:W-:Y:S05]  /*616a0*/  CALL.REL.NOINC `($_ZN7cutlass13device_kernelIN5flash19enable_sm80_to_sm89INS1_16FlashAttnBwdSm80INS1_25CollectiveMainloopBwdSm80ILi2ELi2EN4cute5tupleIJNS5_1CILi128EEES8_NS7_ILi64EEEEEENS_10bfloat16_tEfNS_4arch4Sm80ELb0ELb0ELb1ELb1ELb0ELb0ELb0ELb0ELi2ELi4ELi4ELi4ELb0EEENS1_21CollectiveEpilogueBwdISA_SB_SD_Li256ELb1ELb0ELi2EEENS1_19SingleTileSchedulerILb1ELb0ELb0ELi128EEEEEEEEEvNT_6ParamsE$_ZZN4cute6detail16composition_implINS_5tupleIJNS_1CILi16EEENS3_ILi2EEES5_S5_NS3_ILi4EEES5_EEENS2_IJNS3_ILi1EEEiiiNS3_ILi144EEENS3_ILi512EEEEEENS2_IJNS2_IJS5_S5_EEES6_NS3_ILi8EEEEEENS2_IJNS2_IJNS3_ILi64EEESA_EEES4_NS3_ILi1024EEEEEEEEDaRKT_RKT0_RKT1_RKT2_ENKUlRKT_RKT0_E_clIS6_S4_EEDaSX_S10_) ;  /* 0xfffac95000007944 */ /* 0x022fea0003c3ffff */
[----:B-----5:R2:W-:Y:S01]  /*616b0*/  STL.64 [R1+0x1410], R2 ;  /* 0x0014100201007387 */ /* 0x0205e20000100a00 */
[----:B------:R-:W-:-:S03]  /*616c0*/  MOV R4, 0x616e0 ;  /* 0x000616e000047802 */ /* 0x000fc60000000f00 */
[----:B-12---:R-:W-:Y:S05]  /*616d0*/  CALL.REL.NOINC `($_ZN7cutlass13device_kernelIN5flash19enable_sm80_to_sm89INS1_16FlashAttnBwdSm80INS1_25CollectiveMainloopBwdSm80ILi2ELi2EN4cute5tupleIJNS5_1CILi128EEES8_NS7_ILi64EEEEEENS_10bfloat16_tEfNS_4arch4Sm80ELb0ELb0ELb1ELb1ELb0ELb0ELb0ELb0ELi2ELi4ELi4ELi4ELb0EEENS1_21CollectiveEpilogueBwdISA_SB_SD_Li256ELb1ELb0ELi2EEENS1_19SingleTileSchedulerILb1ELb0ELb0ELi128EEEEEEEEEvNT_6ParamsE$_ZN4cute3eso3ESOILb0ELb0EJNS_5tupleIJiNS_1CILi512EEEEEENS2_IJiiEEENS3_ILi1024EEEEEC2ERKS5_RKS6_RKS7_) ;  /* 0xfffa5b8000007944 */ /* 0x006fea0003c3ffff */
[----:B------:R2:W5:Y:S04]  /*616e0*/  LDL R5, [R1+0x1430] ;  /* 0x0014300001057983 */ /* 0x0005680000100800 */
[----:B-1----:R2:W5:Y:S01]  /*616f0*/  LDL.64 R2, [R1+0x1428] ;  /* 0x0014280001027983 */ /* 0x0025620000100a00 */
[----:B------:R-:W-:-:S03]  /*61700*/  MOV R6, 0x61720 ;  /* 0x0006172000067802 */ /* 0x000fc60000000f00 */
[----:B--2--5:R-:W-:Y:S05]  /*61710*/  CALL.REL.NOINC `($_ZN7cutlass13device_kernelIN5flash19enable_sm80_to_sm89INS1_16FlashAttnBwdSm80INS1_25CollectiveMainloopBwdSm80ILi2ELi2EN4cute5tupleIJNS5_1CILi128EEES8_NS7_ILi64EEEEEENS_10bfloat16_tEfNS_4arch4Sm80ELb0ELb0ELb1ELb1ELb0ELb0ELb0ELb0ELi2ELi4ELi4ELi4ELb0EEENS1_21CollectiveEpilogueBwdISA_SB_SD_Li256ELb1ELb0ELi2EEENS1_19SingleTileSchedulerILb1ELb0ELb0ELi128EEEEEEEEEvNT_6ParamsE$_ZN4cute5tupleIJNS0_IJNS0_IJNS_1CILi2EEES2_EEES3_NS1_ILi8EEEEEENS0_IJNS0_IJiNS1_ILi512EEEEEENS0_IJiiEEENS1_ILi1024EEEEEEEEC2ERKS5_RKSA_) ;  /* 0xfffaa49000007944 */ /* 0x024fea0003c3ffff */
[----:B------:R1:W5:Y:S04]  /*61720*/  LDL R4, [R1+0x1430] ;  /* 0x0014300001047983 */ /* 0x0003680000100800 */
[----:B------:R1:W5:Y:S01]  /*61730*/  LDL.64 R2, [R1+0x1428] ;  /* 0x0014280001027983 */ /* 0x0003620000100a00 */
[----:B------:R-:W-:-:S02]  /*61740*/  LOP3.LUT R11, R11, 0x180, RZ, 0xc0, !PT ;  /* 0x000001800b0b7812 */ /* 0x000fc400078ec0ff */
[----:B------:R-:W-:Y:S02]  /*61750*/  MOV R6, 0x617a0 ;  /* 0x000617a000067802 */ /* 0x000fe40000000f00 */
        /* <DEDUP_REMOVED lines=11> */
[----:B------:R-:W-:Y:S02]  /*61810*/  MOV R16, R12 ;  /* 0x0000000c00107202 */ /* 0x000fe40000000f00 */
        /* <DEDUP_REMOVED lines=10> */
[----:B------:R-:W-:-:S03]  /*618c0*/  MOV R4, 0x618e0 ;  /* 0x000618e000047802 */ /* 0x000fc60000000f00 */
        /* <DEDUP_REMOVED lines=24> */
[----:B-12--5:R-:W-:Y:S05]  /*61a50*/  CALL.REL.NOINC `($_ZN7cutlass13device_kernelIN5flash19enable_sm80_to_sm89INS1_16FlashAttnBwdSm80INS1_25CollectiveMainloopBwdSm80ILi2ELi2EN4cute5tupleIJNS5_1CILi128EEES8_NS7_ILi64EEEEEENS_10bfloat16_tEfNS_4arch4Sm80ELb0ELb0ELb1ELb1ELb0ELb0ELb0ELb0ELi2ELi4ELi4ELi4ELb0EEENS1_21CollectiveEpilogueBwdISA_SB_SD_Li256ELb1ELb0ELi2EEENS1_19SingleTileSchedulerILb1ELb0ELb0ELi128EEEEEEEEEvNT_6ParamsE$_ZN4cute3eso3ESOILb1ELb0EJNS_6LayoutINS_5tupleIJNS3_IJNS_1CILi8EEENS4_ILi1EEEEEENS4_ILi2EEENS3_IJNS4_ILi4EEES8_EEEEEENS3_IJNS3_IJS6_NS4_ILi0EEEEEES5_NS3_IJNS4_ILi32EEENS4_ILi16EEEEEEEEEEENS_10ViewEngineIPN7cutlass10bfloat16_tEEEEEC2ERKSI_RKSN_) ;  /* 0xfffa9bc000007944 */ /* 0x026fea0003c3ffff */
[----:B------:R2:W5:Y:S01]  /*61a60*/  LDL.64 R72, [R1+0x1410] ;  /* 0x0014100001487983 */ /* 0x0005620000100a00 */
[----:B-1----:R-:W-:Y:S01]  /*61a70*/  IMAD.MOV.U32 R6, RZ, RZ, R68 ;  /* 0x000000ffff067224 */ /* 0x002fe200078e0044 */
[----:B------:R-:W-:-:S02]  /*61a80*/  MOV R3, R69 ;  /* 0x0000004500037202 */ /* 0x000fc40000000f00 */
[----:B------:R-:W-:Y:S02]  /*61a90*/  MOV R4, 0x61ab0 ;  /* 0x00061ab000047802 */ /* 0x000fe40000000f00 */
[----:B--2--5:R-:W-:Y:S05]  /*61aa0*/  CALL.REL.NOINC `($_ZN7cutlass13device_kernelIN5flash19enable_sm80_to_sm89INS1_16FlashAttnBwdSm80INS1_25CollectiveMainloopBwdSm80ILi2ELi2EN4cute5tupleIJNS5_1CILi128EEES8_NS7_ILi64EEEEEENS_10bfloat16_tEfNS_4arch4Sm80ELb0ELb0ELb1ELb1ELb0ELb0ELb0ELb0ELi2ELi4ELi4ELi4ELb0EEENS1_21CollectiveEpilogueBwdISA_SB_SD_Li256ELb1ELb0ELi2EEENS1_19SingleTileSchedulerILb1ELb0ELb0ELi128EEEEEEEEEvNT_6ParamsE$_ZN4cute3eso3ESOILb1ELb0EJNS_6LayoutINS_5tupleIJNS3_IJNS3_IJNS_1CILi4EEENS4_ILi2EEEEEENS4_ILi1EEEEEES6_NS4_ILi8EEEEEENS3_IJNS3_IJNS3_IJS8_NS4_ILi32EEEEEENS4_ILi0EEEEEENS4_ILi64EEES5_EEEEENS_10ViewEngineIPN7cutlass10bfloat16_tEEEEEC2ERKSI_RKSN_) ;  /* 0xfffa885000007944 */ /* 0x024fea0003c3ffff */
[----:B------:R2:W5:Y:S04]  /*61ab0*/  LDL.64 R70, [R1+0x1410] ;  /* 0x0014100001467983 */ /* 0x0005680000100a00 */
[----:B-1----:R2:W5:Y:S01]  /*61ac0*/  LD.E.64 R2, [R76.64+0x8] ;  /* 0x000008044c027980 */ /* 0x002562000c101b00 */
[----:B------:R-:W-:Y:S02]  /*61ad0*/  MOV R9, R66 ;  /* 0x0000004200097202 */ /* 0x000fe40000000f00 */
[----:B------:R-:W-:Y:S02]  /*61ae0*/  MOV R8, 0x61b00 ;  /* 0x00061b0000087802 */ /* 0x000fe40000000f00 */
[----:B--2--5:R-:W-:Y:S05]  /*61af0*/  CALL.REL.NOINC `($_ZN7cutlass13device_kernelIN5flash19enable_sm80_to_sm89INS1_16FlashAttnBwdSm80INS1_25CollectiveMainloopBwdSm80ILi2ELi2EN4cute5tupleIJNS5_1CILi128EEES8_NS7_ILi64EEEEEENS_10bfloat16_tEfNS_4arch4Sm80ELb0ELb0ELb1ELb1ELb0ELb0ELb0ELb0ELi2ELi4ELi4ELi4ELb0EEENS1_21CollectiveEpilogueBwdISA_SB_SD_Li256ELb1ELb0ELi2EEENS1_19SingleTileSchedulerILb1ELb0ELb0ELi128EEEEEEEEEvNT_6ParamsE$_ZN4cute8smem_ptrIPN7cutlass10bfloat16_tEECI1NS_12iter_adaptorIS3_S4_EEES3_) ;  /* 0xfffaa9b000007944 */ /* 0x024fea0003c3ffff */
[----:B-1----:R1:W5:Y:S01]  /*61b00*/  LDL.64 R2, [R1+0x1410] ;  /* 0x0014100001027983 */ /* 0x0023620000100a00 */
[----:B------:R-:W-:-:S03]  /*61b10*/  MOV R6, 0x61b30 ;  /* 0x00061b3000067802 */ /* 0x000fc60000000f00 */
[----:B-1---5:R-:W-:Y:S05]  /*61b20*/  CALL.REL.NOINC `($_ZN7cutlass13device_kernelIN5flash19enable_sm80_to_sm89INS1_16FlashAttnBwdSm80INS1_25CollectiveMainloopBwdSm80ILi2ELi2EN4cute5tupleIJNS5_1CILi128EEES8_NS7_ILi64EEEEEENS_10bfloat16_tEfNS_4arch4Sm80ELb0ELb0ELb1ELb1ELb0ELb0ELb0ELb0ELi2ELi4ELi4ELi4ELb0EEENS1_21CollectiveEpilogueBwdISA_SB_SD_Li256ELb1ELb0ELi2EEENS1_19SingleTileSchedulerILb1ELb0ELb0ELi128EEEEEEEEEvNT_6ParamsE$_ZN4cute3eso3ESOILb1ELb0EJNS_6LayoutINS_5tupleIJNS3_IJNS_1CILi8EEENS4_ILi1EEEEEENS4_ILi2EEEEEENS3_IJNS3_IJS6_NS4_ILi0EEEEEENS4_ILi4096EEEEEEEENS_10ViewEngineINS_8smem_ptrIPN7cutlass10bfloat16_tEEEEEEEC2ERKSE_RKSL_) ;  /* 0xfffa98c000007944 */ /* 0x022fea0003c3ffff */
[----:B-1----:R1:W5:Y:S01]  /*61b30*/  LDL.64 R4, [R1+0x1410] ;  /* 0x0014100001047983 */ /* 0x0023620000100a00 */
[----:B------:R-:W-:Y:S01]  /*61b40*/  IMAD.MOV.U32 R6, RZ, RZ, R72 ;  /* 0x000000ffff067224 */ /* 0x000fe200078e0048 */
[----:B------:R-:W-:-:S02]  /*61b50*/  MOV R9, R73 ;  /* 0x0000004900097202 */ /* 0x000fc40000000f00 */
[----:B------:R-:W-:Y:S02]  /*61b60*/  MOV R8, 0x61b80 ;  /* 0x00061b8000087802 */ /* 0x000fe40000000f00 */
[----:B-1---5:R-:W-:Y:S05]  /*61b70*/  CALL.REL.NOINC `($_ZN7cutlass13device_kernelIN5flash19enable_sm80_to_sm89INS1_16FlashAttnBwdSm80INS1_25CollectiveMainloopBwdSm80ILi2ELi2EN4cute5tupleIJNS5_1CILi128EEES8_NS7_ILi64EEEEEENS_10bfloat16_tEfNS_4arch4Sm80ELb0ELb0ELb1ELb1ELb0ELb0ELb0ELb0ELi2ELi4ELi4ELi4ELb0EEENS1_21CollectiveEpilogueBwdISA_SB_SD_Li256ELb1ELb0ELi2EEENS1_19SingleTileSchedulerILb1ELb0ELb0ELi128EEEEEEEEEvNT_6ParamsE$_ZN4cute3eso3ESOILb1ELb0EJNS_6LayoutINS_5tupleIJNS3_IJNS_1CILi8EEENS4_ILi1EEEEEENS4_ILi2EEEEEENS3_IJNS3_IJS6_NS4_ILi0EEEEEES5_EEEEENS_10ViewEngineIPN7cutlass10bfloat16_tEEEEEC2ERKSD_RKSI_) ;  /* 0xfffa9a0000007944 */ /* 0x022fea0003c3ffff */
[----:B------:R2:W5:Y:S01]  /*61b80*/  LDL.64 R2, [R1+0x1410] ;  /* 0x0014100001027983 */ /* 0x0005620000100a00 */
[----:B-1----:R-:W-:Y:S02]  /*61b90*/  MOV R7, R5 ;  /* 0x0000000500077202 */ /* 0x002fe40000000f00 */
[----:B------:R-:W-:Y:S02]  /*61ba0*/  MOV R6, 0x61bc0 ;  /* 0x00061bc000067802 */ /* 0x000fe40000000f00 */
[----:B--2--5:R-:W-:Y:S05]  /*61bb0*/  CALL.REL.NOINC `($_ZN7cutlass13device_kernelIN5flash19enable_sm80_to_sm89INS1_16FlashAttnBwdSm80INS1_25CollectiveMainloopBwdSm80ILi2ELi2EN4cute5tupleIJNS5_1CILi128EEES8_NS7_ILi64EEEEEENS_10bfloat16_tEfNS_4arch4Sm80ELb0ELb0ELb1ELb1ELb0ELb0ELb0ELb0ELi2ELi4ELi4ELi4ELb0EEENS1_21CollectiveEpilogueBwdISA_SB_SD_Li256ELb1ELb0ELi2EEENS1_19SingleTileSchedulerILb1ELb0ELb0ELi128EEEEEEEEEvNT_6ParamsE$_ZN4cute3eso3ESOILb1ELb0EJNS_6LayoutINS_5tupleIJNS3_IJNS_1CILi8EEENS4_ILi1EEEEEENS3_IJNS4_ILi2EEEEEEEEENS3_IJNS3_IJS6_NS4_ILi0EEEEEENS3_IJNS4_ILi4096EEEEEEEEEEENS_10ViewEngineINS_8smem_ptrIPN7cutlass10bfloat16_tEEEEEEEC2ERKSG_RKSN_) ;  /* 0xfffa960000007944 */ /* 0x024fea0003c3ffff */
[----:B------:R2:W5:Y:S01]  /*61bc0*/  LDL.64 R6, [R1+0x1410] ;  /* 0x0014100001067983 */ /* 0x0005620000100a00 */
[----:B-1----:R-:W-:Y:S02]  /*61bd0*/  MOV R5, R3 ;  /* 0x0000000300057202 */ /* 0x002fe40000000f00 */
[----:B------:R-:W-:Y:S02]  /*61be0*/  MOV R4, 0x61c00 ;  /* 0x00061c0000047802 */ /* 0x000fe40000000f00 */
[----:B--2--5:R-:W-:Y:S05]  /*61bf0*/  CALL.REL.NOINC `($_ZN7cutlass13device_kernelIN5flash19enable_sm80_to_sm89INS1_16FlashAttnBwdSm80INS1_25CollectiveMainloopBwdSm80ILi2ELi2EN4cute5tupleIJNS5_1CILi128EEES8_NS7_ILi64EEEEEENS_10bfloat16_tEfNS_4arch4Sm80ELb0ELb0ELb1ELb1ELb0ELb0ELb0ELb0ELi2ELi4ELi4ELi4ELb0EEENS1_21CollectiveEpilogueBwdISA_SB_SD_Li256ELb1ELb0ELi2EEENS1_19SingleTileSchedulerILb1ELb0ELb0ELi128EEEEEEEEEvNT_6ParamsE$_ZN4cute3eso3ESOILb1ELb0EJNS_6LayoutINS_5tupleIJNS3_IJNS_1CILi8EEENS4_ILi1EEEEEENS3_IJNS4_ILi2EEEEEEEEENS3_IJNS3_IJS6_NS4_ILi0EEEEEENS3_IJS5_EEEEEEEENS_10ViewEngineIPN7cutlass10bfloat16_tEEEEEC2ERKSF_RKSK_) ;  /* 0xfffa96d000007944 */ /* 0x024fea0003c3ffff */
[----:B-1----:R1:W5:Y:S01]  /*61c00*/  LDL.64 R2, [R1+0x1410] ;  /* 0x0014100001027983 */ /* 0x0023620000100a00 */
[----:B------:R-:W-:-:S03]  /*61c10*/  MOV R8, 0x61c30 ;  /* 0x00061c3000087802 */ /* 0x000fc60000000f00 */
[----:B-1---5:R-:W-:Y:S05]  /*61c20*/  CALL.REL.NOINC `($_ZN7cutlass13device_kernelIN5flash19enable_sm80_to_sm89INS1_16FlashAttnBwdSm80INS1_25CollectiveMainloopBwdSm80ILi2ELi2EN4cute5tupleIJNS5_1CILi128EEES8_NS7_ILi64EEEEEENS_10bfloat16_tEfNS_4arch4Sm80ELb0ELb0ELb1ELb1ELb0ELb0ELb0ELb0ELi2ELi4ELi4ELi4ELb0EEENS1_21CollectiveEpilogueBwdISA_SB_SD_Li256ELb1ELb0ELi2EEENS1_19SingleTileSchedulerILb1ELb0ELb0ELi128EEEEEEEEEvNT_6ParamsE$_ZN4cute3eso3ESOILb1ELb0EJNS_6LayoutINS_5tupleIJNS3_IJNS3_IJNS_1CILi8EEENS4_ILi1EEEEEES6_EEENS3_IJNS3_IJS6_S6_EEENS4_ILi2EEEEEEEEENS3_IJNS3_IJNS3_IJS6_NS4_ILi0EEEEEESD_EEENS3_IJNS3_IJSD_SD_EEES5_EEEEEEEENS_10ViewEngineIPN7cutlass10bfloat16_tEEEEEC2ERKSJ_RKSO_) ;  /* 0xfffa886000007944 */ /* 0x022fea0003c3ffff */
[----:B-1----:R1:W5:Y:S01]  /*61c30*/  LDL.64 R4, [R1+0x1410] ;  /* 0x0014100001047983 */ /* 0x0023620000100a00 */
[----:B------:R-:W-:-:S03]  /*61c40*/  MOV R8, 0x61c60 ;  /* 0x00061c6000087802 */ /* 0x000fc60000000f00 */
[----:B-1---5:R-:W-:Y:S05]  /*61c50*/  CALL.REL.NOINC `($_ZN7cutlass13device_kernelIN5flash19enable_sm80_to_sm89INS1_16FlashAttnBwdSm80INS1_25CollectiveMainloopBwdSm80ILi2ELi2EN4cute5tupleIJNS5_1CILi128EEES8_NS7_ILi64EEEEEENS_10bfloat16_tEfNS_4arch4Sm80ELb0ELb0ELb1ELb1ELb0ELb0ELb0ELb0ELi2ELi4ELi4ELi4ELb0EEENS1_21CollectiveEpilogueBwdISA_SB_SD_Li256ELb1ELb0ELi2EEENS1_19SingleTileSchedulerILb1ELb0ELb0ELi128EEEEEEEEEvNT_6ParamsE$_ZN4cute3eso3ESOILb1ELb0EJNS_6LayoutINS_5tupleIJNS3_IJNS3_IJNS_1CILi8EEENS4_ILi1EEEEEES6_EEENS3_IJNS3_IJS6_S6_EEENS4_ILi2EEEEEEEEENS3_IJNS3_IJNS3_IJS6_NS4_ILi0EEEEEESD_EEENS3_IJNS3_IJSD_SD_EEENS4_ILi4096EEEEEEEEEEENS_10ViewEngineINS_8smem_ptrIPN7cutlass10bfloat16_tEEEEEEEC2ERKSK_RKSR_) ;  /* 0xfffa875000007944 */ /* 0x022fea0003c3ffff */
[----:B-1----:R1:W5:Y:S01]  /*61c60*/  LDL.64 R2, [R1+0x1410] ;  /* 0x0014100001027983 */ /* 0x0023620000100a00 */
[----:B------:R-:W-:Y:S01]  /*61c70*/  IMAD.MOV.U32 R6, RZ, RZ, R4 ;  /* 0x000000ffff067224 */ /* 0x000fe200078e0004 */
[----:B------:R-:W-:-:S02]  /*61c80*/  MOV R9, R5 ;  /* 0x0000000500097202 */ /* 0x000fc40000000f00 */
[----:B------:R-:W-:Y:S02]  /*61c90*/  MOV R8, 0x61cb0 ;  /* 0x00061cb000087802 */ /* 0x000fe40000000f00 */
[----:B-1---5:R-:W-:Y:S05]  /*61ca0*/  CALL.REL.NOINC `($_ZN7cutlass13device_kernelIN5flash19enable_sm80_to_sm89INS1_16FlashAttnBwdSm80INS1_25CollectiveMainloopBwdSm80ILi2ELi2EN4cute5tupleIJNS5_1CILi128EEES8_NS7_ILi64EEEEEENS_10bfloat16_tEfNS_4arch4Sm80ELb0ELb0ELb1ELb1ELb0ELb0ELb0ELb0ELi2ELi4ELi4ELi4ELb0EEENS1_21CollectiveEpilogueBwdISA_SB_SD_Li256ELb1ELb0ELi2EEENS1_19SingleTileSchedulerILb1ELb0ELb0ELi128EEEEEEEEEvNT_6ParamsE$_ZN4cute3eso3ESOILb1ELb0EJNS_6LayoutINS_5tupleIJNS3_IJNS_1CILi8EEENS4_ILi1EEEEEENS4_ILi2EEEEEENS3_IJNS3_IJS6_NS4_ILi0EEEEEES5_EEEEENS_10ViewEngineIPN7cutlass10bfloat16_tEEEEEC2ERKSD_RKSI_) ;  /* 0xfffa98d000007944 */ /* 0x022fea0003c3ffff */
[----:B------:R2:W5:Y:S01]  /*61cb0*/  LDL.64 R14, [R1+0x1410] ;  /* 0x00141000010e7983 */ /* 0x0005620000100a00 */
[----:B------:R-:W-:Y:S02]  /*61cc0*/  MOV R9, R66 ;  /* 0x0000004200097202 */ /* 0x000fe40000000f00 */
[----:B------:R-:W-:Y:S02]  /*61cd0*/  MOV R8, 0x61cf0 ;  /* 0x00061cf000087802 */ /* 0x000fe40000000f00 */
[----:B-12--5:R-:W-:Y:S05]  /*61ce0*/  CALL.REL.NOINC `($_ZN7cutlass13device_kernelIN5flash19enable_sm80_to_sm89INS1_16FlashAttnBwdSm80INS1_25CollectiveMainloopBwdSm80ILi2ELi2EN4cute5tupleIJNS5_1CILi128EEES8_NS7_ILi64EEEEEENS_10bfloat16_tEfNS_4arch4Sm80ELb0ELb0ELb1ELb1ELb0ELb0ELb0ELb0ELi2ELi4ELi4ELi4ELb0EEENS1_21CollectiveEpilogueBwdISA_SB_SD_Li256ELb1ELb0ELi2EEENS1_19SingleTileSchedulerILb1ELb0ELb0ELi128EEEEEEEEEvNT_6ParamsE$_ZN4cute8smem_ptrIPN7cutlass10bfloat16_tEECI1NS_12iter_adaptorIS3_S4_EEES3_) ;  /* 0xfffaa7c000007944 */ /* 0x026fea0003c3ffff */
[----:B-1----:R1:W5:Y:S01]  /*61cf0*/  LDL.64 R2, [R1+0x1410] ;  /* 0x0014100001027983 */ /* 0x0023620000100a00 */
[----:B------:R-:W-:-:S03]  /*61d00*/  MOV R6, 0x61d20 ;  /* 0x00061d2000067802 */ /* 0x000fc60000000f00 */
        /* <DEDUP_REMOVED lines=50> */
[----:B-1----:R-:W-:-:S03]  /*62030*/  MOV R4, 0x62050 ;  /* 0x0006205000047802 */ /* 0x002fc60000000f00 */
[----:B--2--5:R-:W-:Y:S05]  /*62040*/  CALL.REL.NOINC `($_ZN7cutlass13device_kernelIN5flash19enable_sm80_to_sm89INS1_16FlashAttnBwdSm80INS1_25CollectiveMainloopBwdSm80ILi2ELi2EN4cute5tupleIJNS5_1CILi128EEES8_NS7_ILi64EEEEEENS_10bfloat16_tEfNS_4arch4Sm80ELb0ELb0ELb1ELb1ELb0ELb0ELb0ELb0ELi2ELi4ELi4ELi4ELb0EEENS1_21CollectiveEpilogueBwdISA_SB_SD_Li256ELb1ELb0ELi2EEENS1_19SingleTileSchedulerILb1ELb0ELb0ELi128EEEEEEEEEvNT_6ParamsE$_ZN4cute3eso3ESOILb1ELb0EJNS_6LayoutINS_5tupleIJNS3_IJNS_1CILi4EEENS4_ILi1EEEEEEEEENS3_IJNS3_IJS6_NS4_ILi0EEEEEEEEEEENS_10ViewEngineIPjEEEEC2ERKSC_RKSF_) ;  /* 0xfffa8f1000007944 */ /* 0x024fea0003c3ffff */
[----:B------:R2:W5:Y:S01]  /*62050*/  LDL.64 R8, [R1+0x1410] ;  /* 0x0014100001087983 */ /* 0x0005620000100a00 */
[----:B------:R-:W-:-:S02]  /*62060*/  MOV R4, R6 ;  /* 0x0000000600047202 */ /* 0x000fc40000000f00 */
[----:B-1----:R-:W-:Y:S02]  /*62070*/  MOV R2, 0x62090 ;  /* 0x0006209000027802 */ /* 0x002fe40000000f00 */
[----:B--2--5:R-:W-:Y:S05]  /*62080*/  CALL.REL.NOINC `($_ZN7cutlass13device_kernelIN5flash19enable_sm80_to_sm89INS1_16FlashAttnBwdSm80INS1_25CollectiveMainloopBwdSm80ILi2ELi2EN4cute5tupleIJNS5_1CILi128EEES8_NS7_ILi64EEEEEENS_10bfloat16_tEfNS_4arch4Sm80ELb0ELb0ELb1ELb1ELb0ELb0ELb0ELb0ELi2ELi4ELi4ELi4ELb0EEENS1_21CollectiveEpilogueBwdISA_SB_SD_Li256ELb1ELb0ELi2EEENS1_19SingleTileSchedulerILb1ELb0ELb0ELi128EEEEEEEEEvNT_6ParamsE$_ZN73_INTERNAL_24fd9406_37_flash_bwd_hdim64_bf16_softcap_sm80_cu_8e232a79_330724__cvta_generic_to_sharedEPKv) ;  /* 0xfffaa52000007944 */ /* 0x024fea0003c3ffff */
        /* <DEDUP_REMOVED lines=59> */
[----:B------:R-:W1:Y:S04]  /*62440*/  LDSM.16.M88.4 R4, [R4] ;  /* 0x000000000404783b */ /* 0x000e680000000200 */
[----:B-1----:R1:W-:Y:S04]  /*62450*/  ST.E [R8.64], R4 ;  /* 0x0000000408007985 */ /* 0x0023e8000c101904 */
[----:B------:R1:W-:Y:S04]  /*62460*/  ST.E [R8.64+0x4], R5 ;  /* 0x0000040508007985 */ /* 0x0003e8000c101904 */
[----:B------:R1:W-:Y:S04]  /*62470*/  ST.E [R8.64+0x8], R6 ;  /* 0x0000080608007985 */ /* 0x0003e8000c101904 */
[----:B------:R1:W-:Y:S04]  /*62480*/  ST.E [R8.64+0xc], R7 ;  /* 0x00000c0708007985 */ /* 0x0003e8000c101904 */
[----:B------:R1:W5:Y:S01]  /*62490*/  LD.E R3, [R74.64] ;  /* 0x000000044a037980 */ /* 0x000362000c101900 */
[----:B------:R-:W-:-:S03]  /*624a0*/  MOV R10, 0x624c0 ;  /* 0x000624c0000a7802 */ /* 0x000fc60000000f00 */
[----:B-1---5:R-:W-:Y:S05]  /*624b0*/  CALL.REL.NOINC `($_ZN7cutlass13device_kernelIN5flash19enable_sm80_to_sm89INS1_16FlashAttnBwdSm80INS1_25CollectiveMainloopBwdSm80ILi2ELi2EN4cute5tupleIJNS5_1CILi128EEES8_NS7_ILi64EEEEEENS_10bfloat16_tEfNS_4arch4Sm80ELb0ELb0ELb1ELb1ELb0ELb0ELb0ELb0ELi2ELi4ELi4ELi4ELb0EEENS1_21CollectiveEpilogueBwdISA_SB_SD_Li256ELb1ELb0ELi2EEENS1_19SingleTileSchedulerILb1ELb0ELb0ELi128EEEEEEEEEvNT_6ParamsE$_ZZN4cute5sliceINS_5tupleIJNS_10UnderscoreES2_NS_1CILi0EEEEEENS1_IJNS1_IJNS3_ILi1EEES4_EEEiNS3_ILi1024EEEEEEEEDaRKT_RKT0_ENKUlRKT_RKT0_E_clIS2_iEEDaSI_SL_) ;  /* 0xfffab81000007944 */ /* 0x022fea0003c3ffff */
[----:B------:R-:W-:Y:S02]  /*624c0*/  MOV R4, 0x624e0 ;  /* 0x000624e000047802 */ /* 0x000fe40000000f00 */
[----:B-1---5:R-:W-:Y:S05]  /*624d0*/  CALL.REL.NOINC `($_ZN7cutlass13device_kernelIN5flash19enable_sm80_to_sm89INS1_16FlashAttnBwdSm80INS1_25CollectiveMainloopBwdSm80ILi2ELi2EN4cute5tupleIJNS5_1CILi128EEES8_NS7_ILi64EEEEEENS_10bfloat16_tEfNS_4arch4Sm80ELb0ELb0ELb1ELb1ELb0ELb0ELb0ELb0ELi2ELi4ELi4ELi4ELb0EEENS1_21CollectiveEpilogueBwdISA_SB_SD_Li256ELb1ELb0ELi2EEENS1_19SingleTileSchedulerILb1ELb0ELb0ELi128EEEEEEEEEvNT_6ParamsE$_ZZN4cute12filter_tupleINS_5tupleIJNS_10UnderscoreES2_NS_1CILi0EEEEEENS1_IJNS1_IJNS3_ILi1EEES4_EEEiNS3_ILi1024EEEEEEZNS_5sliceIS5_S9_EEDaRKT_RKT0_EUlRKT_RKT0_E_EEDaSD_SG_OT1_ENKUlDpSJ_E_clIJNS1_IJS7_EEENS1_IJiEEENS1_IJEEEEEEDaSQ_) ;  /* 0xfffaa42000007944 */ /* 0x022fea0003c3ffff */
[----:B------:R-:W-:Y:S02]  /*624e0*/  MOV R6, 0x62500 ;  /* 0x0006250000067802 */ /* 0x000fe40000000f00 */
[----:B-1---5:R-:W-:Y:S05]  /*624f0*/  CALL.REL.NOINC `($_ZN7cutlass13device_kernelIN5flash19enable_sm80_to_sm89INS1_16FlashAttnBwdSm80INS1_25CollectiveMainloopBwdSm80ILi2ELi2EN4cute5tupleIJNS5_1CILi128EEES8_NS7_ILi64EEEEEENS_10bfloat16_tEfNS_4arch4Sm80ELb0ELb0ELb1ELb1ELb0ELb0ELb0ELb0ELi2ELi4ELi4ELi4ELb0EEENS1_21CollectiveEpilogueBwdISA_SB_SD_Li256ELb1ELb0ELi2EEENS1_19SingleTileSchedulerILb1ELb0ELb0ELi128EEEEEEEEEvNT_6ParamsE$_ZN4cute5tupleIJNS0_IJNS0_IJNS_1CILi8EEENS1_ILi1EEEEEENS1_ILi2EEEEEENS0_IJNS0_IJS3_NS1_ILi0EEEEEEiEEEEEC2ERKS6_RKS9_) ;  /* 0xfffa97e000007944 */ /* 0x022fea0003c3ffff */
[----:B-1----:R1:W5:Y:S01]  /*62500*/  LDL R3, [R1+0x1410] ;  /* 0x0014100001037983 */ /* 0x0023620000100800 */
[----:B------:R-:W-:-:S03]  /*62510*/  MOV R6, 0x62530 ;  /* 0x0006253000067802 */ /* 0x000fc60000000f00 */
[----:B-1---5:R-:W-:Y:S05]  /*62520*/  CALL.REL.NOINC `($_ZN7cutlass13device_kernelIN5flash19enable_sm80_to_sm89INS1_16FlashAttnBwdSm80INS1_25CollectiveMainloopBwdSm80ILi2ELi2EN4cute5tupleIJNS5_1CILi128EEES8_NS7_ILi64EEEEEENS_10bfloat16_tEfNS_4arch4Sm80ELb0ELb0ELb1ELb1ELb0ELb0ELb0ELb0ELi2ELi4ELi4ELi4ELb0EEENS1_21CollectiveEpilogueBwdISA_SB_SD_Li256ELb1ELb0ELi2EEENS1_19SingleTileSchedulerILb1ELb0ELb0ELi128EEEEEEEEEvNT_6ParamsE$_ZN4cute3eso3ESOILb0ELb1EJNS_6LayoutINS_5tupleIJNS3_IJNS_1CILi8EEENS4_ILi1EEEEEENS4_ILi2EEEEEENS3_IJNS3_IJS6_NS4_ILi0EEEEEEiEEEEESA_EEC2ERKSD_RKSA_) ;  /* 0xfffa609000007944 */ /* 0x022fea0003c3ffff */
[----:B------:R2:W5:Y:S04]  /*62530*/  LDL R4, [R1+0x1410] ;  /* 0x0014100001047983 */ /* 0x0005680000100800 */
[----:B-1----:R2:W5:Y:S01]  /*62540*/  LD.E.64 R2, [R74.64+0x8] ;  /* 0x000008044a027980 */ /* 0x002562000c101b00 */
[----:B------:R-:W-:-:S02]  /*62550*/  MOV R9, R66 ;  /* 0x0000004200097202 */ /* 0x000fc40000000f00 */
[----:B------:R-:W-:Y:S02]  /*62560*/  MOV R8, 0x62580 ;  /* 0x0006258000087802 */ /* 0x000fe40000000f00 */
[----:B--2--5:R-:W-:Y:S05]  /*62570*/  CALL.REL.NOINC `($_ZN7cutlass13device_kernelIN5flash19enable_sm80_to_sm89INS1_16FlashAttnBwdSm80INS1_25CollectiveMainloopBwdSm80ILi2ELi2EN4cute5tupleIJNS5_1CILi128EEES8_NS7_ILi64EEEEEENS_10bfloat16_tEfNS_4arch4Sm80ELb0ELb0ELb1ELb1ELb0ELb0ELb0ELb0ELi2ELi4ELi4ELi4ELb0EEENS1_21CollectiveEpilogueBwdISA_SB_SD_Li256ELb1ELb0ELi2EEENS1_19SingleTileSchedulerILb1ELb0ELb0ELi128EEEEEEEEEvNT_6ParamsE$_ZN4cute8smem_ptrIPN7cutlass10bfloat16_tEECI1NS_12iter_adaptorIS3_S4_EEES3_) ;  /* 0xfffa9f3000007944 */ /* 0x024fea0003c3ffff */
[----:B-1----:R-:W2:Y:S01]  /*62580*/  LDL.64 R2, [R1+0x1410] ;  /* 0x0014100001027983 */ /* 0x002ea20000100a00 */
[----:B------:R-:W-:Y:S02]  /*62590*/  MOV R6, R4 ;  /* 0x0000000400067202 */ /* 0x000fe40000000f00 */
[----:B------:R-:W-:Y:S01]  /*625a0*/  MOV R4, 0x625d0 ;  /* 0x000625d000047802 */ /* 0x000fe20000000f00 */
[----:B--2---:R1:W-:Y:S04]  /*625b0*/  STL.64 [R1+0x1448], R2 ;  /* 0x0014480201007387 */ /* 0x0043e80000100a00 */
[----:B-1----:R-:W-:Y:S05]  /*625c0*/  CALL.REL.NOINC `($_ZN7cutlass13device_kernelIN5flash19enable_sm80_to_sm89INS1_16FlashAttnBwdSm80INS1_25CollectiveMainloopBwdSm80ILi2ELi2EN4cute5tupleIJNS5_1CILi128EEES8_NS7_ILi64EEEEEENS_10bfloat16_tEfNS_4arch4Sm80ELb0ELb0ELb1ELb1ELb0ELb0ELb0ELb0ELi2ELi4ELi4ELi4ELb0EEENS1_21CollectiveEpilogueBwdISA_SB_SD_Li256ELb1ELb0ELi2EEENS1_19SingleTileSchedulerILb1ELb0ELb0ELi128EEEEEEEEEvNT_6ParamsE$_ZN4cute3eso3ESOILb0ELb0EJNS_6LayoutINS_5tupleIJNS3_IJNS_1CILi8EEENS4_ILi1EEEEEENS4_ILi2EEEEEENS3_IJNS3_IJS6_NS4_ILi0EEEEEEiEEEEENS_10ViewEngineINS_8smem_ptrIPN7cutlass10bfloat16_tEEEEEEEC2ERKSD_RKSK_) ;  /* 0xfffa53c000007944 */ /* 0x002fea0003c3ffff */
[----:B-1----:R1:W5:Y:S04]  /*625d0*/  LDL R8, [R1+0x1410] ;  /* 0x0014100001087983 */ /* 0x0023680000100800 */
[----:B------:R1:W5:Y:S01]  /*625e0*/  LDL.64 R12, [R1+0x1418] ;  /* 0x00141800010c7983 */ /* 0x0003620000100a00 */
[----:B------:R-:W-:Y:S01]  /*625f0*/  IMAD.MOV.U32 R10, RZ, RZ, R70 ;  /* 0x000000ffff0a7224 */ /* 0x000fe200078e0046 */
[----:B------:R-:W-:-:S02]  /*62600*/  MOV R11, R71 ;  /* 0x00000047000b7202 */ /* 0x000fc40000000f00 */
[----:B------:R-:W-:Y:S02]  /*62610*/  MOV R6, 0x62630 ;  /* 0x0006263000067802 */ /* 0x000fe40000000f00 */
[----:B-1---5:R-:W-:Y:S05]  /*62620*/  CALL.REL.NOINC `($_ZN7cutlass13device_kernelIN5flash19enable_sm80_to_sm89INS1_16FlashAttnBwdSm80INS1_25CollectiveMainloopBwdSm80ILi2ELi2EN4cute5tupleIJNS5_1CILi128EEES8_NS7_ILi64EEEEEENS_10bfloat16_tEfNS_4arch4Sm80ELb0ELb0ELb1ELb1ELb0ELb0ELb0ELb0ELi2ELi4ELi4ELi4ELb0EEENS1_21CollectiveEpilogueBwdISA_SB_SD_Li256ELb1ELb0ELi2EEENS1_19SingleTileSchedulerILb1ELb0ELb0ELi128EEEEEEEEEvNT_6ParamsE$_ZN4cute3eso3ESOILb1ELb0EJNS_6LayoutINS_5tupleIJNS3_IJNS3_IJNS_1CILi4EEENS4_ILi2EEEEEENS4_ILi1EEEEEES6_EEENS3_IJNS3_IJNS3_IJS8_NS4_ILi32EEEEEENS4_ILi0EEEEEENS4_ILi64EEEEEEEENS_10ViewEngineIPN7cutlass10bfloat16_tEEEEEC2ERKSH_RKSM_) ;  /* 0xfffa7c5000007944 */ /* 0x022fea0003c3ffff */
[----:B------:R2:W5:Y:S01]  /*62630*/  LDL.64 R4, [R1+0x1410] ;  /* 0x0014100001047983 */ /* 0x0005620000100a00 */
[----:B------:R-:W-:Y:S02]  /*62640*/  MOV R3, R8 ;  /* 0x0000000800037202 */ /* 0x000fe40000000f00 */
[----:B------:R-:W-:Y:S02]  /*62650*/  MOV R6, 0x62670 ;  /* 0x0006267000067802 */ /* 0x000fe40000000f00 */
[----:B-12--5:R-:W-:Y:S05]  /*62660*/  CALL.REL.NOINC `($_ZN7cutlass13device_kernelIN5flash19enable_sm80_to_sm89INS1_16FlashAttnBwdSm80INS1_25CollectiveMainloopBwdSm80ILi2ELi2EN4cute5tupleIJNS5_1CILi128EEES8_NS7_ILi64EEEEEENS_10bfloat16_tEfNS_4arch4Sm80ELb0ELb0ELb1ELb1ELb0ELb0ELb0ELb0ELi2ELi4ELi4ELi4ELb0EEENS1_21CollectiveEpilogueBwdISA_SB_SD_Li256ELb1ELb0ELi2EEENS1_19SingleTileSchedulerILb1ELb0ELb0ELi128EEEEEEEEEvNT_6ParamsE$_ZZN4cute4takeILi1ELi2ENS_5tupleIJNS1_IJNS_1CILi1EEENS2_ILi0EEEEEEiEEEEEDaRKT1_ENKUlDpRKT_E_clIJiEEEDaSD_) ;  /* 0xfffab3c000007944 */ /* 0x026fea0003c3ffff */
[----:B------:R-:W-:Y:S02]  /*62670*/  MOV R6, 0x62690 ;  /* 0x0006269000067802 */ /* 0x000fe40000000f00 */
[----:B-1---5:R-:W-:Y:S05]  /*62680*/  CALL.REL.NOINC `($_ZN7cutlass13device_kernelIN5flash19enable_sm80_to_sm89INS1_16FlashAttnBwdSm80INS1_25CollectiveMainloopBwdSm80ILi2ELi2EN4cute5tupleIJNS5_1CILi128EEES8_NS7_ILi64EEEEEENS_10bfloat16_tEfNS_4arch4Sm80ELb0ELb0ELb1ELb1ELb0ELb0ELb0ELb0ELi2ELi4ELi4ELi4ELb0EEENS1_21CollectiveEpilogueBwdISA_SB_SD_Li256ELb1ELb0ELi2EEENS1_19SingleTileSchedulerILb1ELb0ELb0ELi128EEEEEEEEEvNT_6ParamsE$_ZN4cute3eso3ESOILb1ELb0EJNS_5tupleIJNS_1CILi1EEENS3_ILi0EEEEEENS2_IJiEEEEEC2ERKS6_RKS7_) ;  /* 0xfffa74f000007944 */ /* 0x022fea0003c3ffff */
[----:B-1----:R1:W5:Y:S01]  /*62690*/  LDL R3, [R1+0x1410] ;  /* 0x0014100001037983 */ /* 0x0023620000100800 */
[----:B------:R-:W-:-:S03]  /*626a0*/  MOV R6, 0x626c0 ;  /* 0x000626c000067802 */ /* 0x000fc60000000f00 */
[----:B-1---5:R-:W-:Y:S05]  /*626b0*/  CALL.REL.NOINC `($_ZN7cutlass13device_kernelIN5flash19enable_sm80_to_sm89INS1_16FlashAttnBwdSm80INS1_25CollectiveMainloopBwdSm80ILi2ELi2EN4cute5tupleIJNS5_1CILi128EEES8_NS7_ILi64EEEEEENS_10bfloat16_tEfNS_4arch4Sm80ELb0ELb0ELb1ELb1ELb0ELb0ELb0ELb0ELi2ELi4ELi4ELi4ELb0EEENS1_21CollectiveEpilogueBwdISA_SB_SD_Li256ELb1ELb0ELi2EEENS1_19SingleTileSchedulerILb1ELb0ELb0ELi128EEEEEEEEEvNT_6ParamsE$_ZN4cute5tupleIJNS0_IJNS0_IJNS_1CILi8EEENS1_ILi1EEEEEENS0_IJNS1_ILi2EEEEEEEEENS0_IJNS0_IJS3_NS1_ILi0EEEEEENS0_IJiEEEEEEEEC2ERKS7_RKSB_) ;  /* 0xfffa95e000007944 */ /* 0x022fea0003c3ffff */
[----:B------:R2:W5:Y:S01]  /*626c0*/  LDL R8, [R1+0x1410] ;  /* 0x0014100001087983 */ /* 0x0005620000100800 */
[----:B------:R-:W-:-:S03]  /*626d0*/  MOV R6, 0x62700 ;  /* 0x0006270000067802 */ /* 0x000fc60000000f00 */
[----:B------:R2:W-:Y:S04]  /*626e0*/  STL.64 [R1+0x1448], R12 ;  /* 0x0014480c01007387 */ /* 0x0005e80000100a00 */
[----:B-12--5:R-:W-:Y:S05]  /*626f0*/  CALL.REL.NOINC `($_ZN7cutlass13device_kernelIN5flash19enable_sm80_to_sm89INS1_16FlashAttnBwdSm80INS1_25CollectiveMainloopBwdSm80ILi2ELi2EN4cute5tupleIJNS5_1CILi128EEES8_NS7_ILi64EEEEEENS_10bfloat16_tEfNS_4arch4Sm80ELb0ELb0ELb1ELb1ELb0ELb0ELb0ELb0ELi2ELi4ELi4ELi4ELb0EEENS1_21CollectiveEpilogueBwdISA_SB_SD_Li256ELb1ELb0ELi2EEENS1_19SingleTileSchedulerILb1ELb0ELb0ELi128EEEEEEEEEvNT_6ParamsE$_ZN4cute3eso3ESOILb0ELb0EJNS_6LayoutINS_5tupleIJNS3_IJNS_1CILi8EEENS4_ILi1EEEEEENS3_IJNS4_ILi2EEEEEEEEENS3_IJNS3_IJS6_NS4_ILi0EEEEEENS3_IJiEEEEEEEENS_10ViewEngineINS_8smem_ptrIPN7cutlass10bfloat16_tEEEEEEEC2ERKSF_RKSM_) ;  /* 0xfffa522000007944 */ /* 0x026fea0003c3ffff */
[----:B-1----:R1:W5:Y:S04]  /*62700*/  LDL R8, [R1+0x1410] ;  /* 0x0014100001087983 */ /* 0x0023680000100800 */
[----:B------:R1:W5:Y:S01]  /*62710*/  LDL.64 R14, [R1+0x1418] ;  /* 0x00141800010e7983 */ /* 0x0003620000100a00 */
[----:B------:R-:W-:-:S03]  /*62720*/  MOV R6, 0x62740 ;  /* 0x0006274000067802 */ /* 0x000fc60000000f00 */
[----:B-1---5:R-:W-:Y:S05]  /*62730*/  CALL.REL.NOINC `($_ZN7cutlass13device_kernelIN5flash19enable_sm80_to_sm89INS1_16FlashAttnBwdSm80INS1_25CollectiveMainloopBwdSm80ILi2ELi2EN4cute5tupleIJNS5_1CILi128EEES8_NS7_ILi64EEEEEENS_10bfloat16_tEfNS_4arch4Sm80ELb0ELb0ELb1ELb1ELb0ELb0ELb0ELb0ELi2ELi4ELi4ELi4ELb0EEENS1_21CollectiveEpilogueBwdISA_SB_SD_Li256ELb1ELb0ELi2EEENS1_19SingleTileSchedulerILb1ELb0ELb0ELi128EEEEEEEEEvNT_6ParamsE$_ZN4cute3eso3ESOILb1ELb0EJNS_6LayoutINS_5tupleIJNS3_IJNS3_IJNS_1CILi4EEENS4_ILi2EEEEEENS4_ILi1EEEEEENS3_IJS6_EEEEEENS3_IJNS3_IJNS3_IJS8_NS4_ILi32EEEEEENS4_ILi0EEEEEENS3_IJNS4_ILi64EEEEEEEEEEENS_10ViewEngineIPN7cutlass10bfloat16_tEEEEEC2ERKSJ_RKSO_) ;  /* 0xfffa7b0000007944 */ /* 0x022fea0003c3ffff */
[----:B-1----:R1:W5:Y:S01]  /*62740*/  LDL.64 R2, [R1+0x1410] ;  /* 0x0014100001027983 */ /* 0x0023620000100a00 */
[----:B------:R-:W-:-:S03]  /*62750*/  MOV R6, 0x62770 ;  /* 0x0006277000067802 */ /* 0x000fc60000000f00 */
[----:B-1---5:R-:W-:Y:S05]  /*62760*/  CALL.REL.NOINC `($_ZN7cutlass13device_kernelIN5flash19enable_sm80_to_sm89INS1_16FlashAttnBwdSm80INS1_25CollectiveMainloopBwdSm80ILi2ELi2EN4cute5tupleIJNS5_1CILi128EEES8_NS7_ILi64EEEEEENS_10bfloat16_tEfNS_4arch4Sm80ELb0ELb0ELb1ELb1ELb0ELb0ELb0ELb0ELi2ELi4ELi4ELi4ELb0EEENS1_21CollectiveEpilogueBwdISA_SB_SD_Li256ELb1ELb0ELi2EEENS1_19SingleTileSchedulerILb1ELb0ELb0ELi128EEEEEEEEEvNT_6ParamsE$_ZN4cute3eso3ESOILb1ELb0EJNS_6LayoutINS_5tupleIJNS3_IJNS3_IJNS3_IJNS_1CILi4EEENS4_ILi2EEEEEENS4_ILi1EEEEEES8_EEENS3_IJNS3_IJNS3_IJS8_S8_EEES8_EEES6_EEEEEENS3_IJNS3_IJNS3_IJNS3_IJS8_NS4_ILi32EEEEEENS4_ILi0EEEEEESH_EEENS3_IJNS3_IJNS3_IJSH_SH_EEESH_EEENS4_ILi64EEEEEEEEEEENS_10ViewEngineIPN7cutlass10bfloat16_tEEEEEC2ERKSP_RKSU_) ;  /* 0xfffa79c000007944 */ /* 0x022fea0003c3ffff */
[----:B------:R2:W5:Y:S01]  /*62770*/  LDL.64 R10, [R1+0x1410] ;  /* 0x00141000010a7983 */ /* 0x0005620000100a00 */
[----:B-1----:R-:W-:Y:S02]  /*62780*/  MOV R3, R8 ;  /* 0x0000000800037202 */ /* 0x002fe40000000f00 */
[----:B------:R-:W-:Y:S02]  /*62790*/  MOV R4, 0x627b0 ;  /* 0x000627b000047802 */ /* 0x000fe40000000f00 */
[----:B--2--5:R-:W-:Y:S05]  /*627a0*/  CALL.REL.NOINC `($_ZN7cutlass13device_kernelIN5flash19enable_sm80_to_sm89INS1_16FlashAttnBwdSm80INS1_25CollectiveMainloopBwdSm80ILi2ELi2EN4cute5tupleIJNS5_1CILi128EEES8_NS7_ILi64EEEEEENS_10bfloat16_tEfNS_4arch4Sm80ELb0ELb0ELb1ELb1ELb0ELb0ELb0ELb0ELi2ELi4ELi4ELi4ELb0EEENS1_21CollectiveEpilogueBwdISA_SB_SD_Li256ELb1ELb0ELi2EEENS1_19SingleTileSchedulerILb1ELb0ELb0ELi128EEEEEEEEEvNT_6ParamsE$_ZN4cute5tupleIJNS0_IJNS_1CILi2EEEEEENS0_IJiEEEEEC2ERKS3_RKS4_) ;  /* 0xfffa977000007944 */ /* 0x024fea0003c3ffff */
[----:B------:R-:W2:Y:S01]  /*627b0*/  LDL R4, [R1+0x1410] ;  /* 0x0014100001047983 */ /* 0x000ea20000100800 */
[----:B-1----:R-:W-:-:S02]  /*627c0*/  MOV R2, R58 ;  /* 0x0000003a00027202 */ /* 0x002fc40000000f00 */
[----:B------:R-:W-:Y:S01]  /*627d0*/  MOV R12, 0x62800 ;  /* 0x00062800000c7802 */ /* 0x000fe20000000f00 */
[----:B--2---:R1:W-:Y:S04]  /*627e0*/  STL [R1+0x1448], R4 ;  /* 0x0014480401007387 */ /* 0x0043e80000100800 */
[----:B-1----:R-:W-:Y:S05]  /*627f0*/  CALL.REL.NOINC `($_ZN7cutlass13device_kernelIN5flash19enable_sm80_to_sm89INS1_16FlashAttnBwdSm80INS1_25CollectiveMainloopBwdSm80ILi2ELi2EN4cute5tupleIJNS5_1CILi128EEES8_NS7_ILi64EEEEEENS_10bfloat16_tEfNS_4arch4Sm80ELb0ELb0ELb1ELb1ELb0ELb0ELb0ELb0ELi2ELi4ELi4ELi4ELb0EEENS1_21CollectiveEpilogueBwdISA_SB_SD_Li256ELb1ELb0ELi2EEENS1_19SingleTileSchedulerILb1ELb0ELb0ELi128EEEEEEEEEvNT_6ParamsE$_ZZN4cute14logical_divideINS_5tupleIJNS1_IJNS_1CILi8EEENS2_ILi1EEEEEENS1_IJNS2_ILi2EEEEEEEEENS1_IJNS1_IJS4_NS2_ILi0EEEEEENS1_IJiEEEEEENS1_IJS5_NS_6LayoutIS4_S9_EEEEEEEDaRKNSD_IT_T0_EERKT1_ENKUlRKT_RKT0_E_clINSD_IS7_SB_EESE_EEDaSQ_ST_) ;  /* 0xfffaad6000007944 */ /* 0x002fea0003c3ffff */
[----:B------:R-:W-:Y:S02]  /*62800*/  MOV R4, 0x62820 ;  /* 0x0006282000047802 */ /* 0x000fe40000000f00 */
[----:B-1---5:R-:W-:Y:S05]  /*62810*/  CALL.REL.NOINC `($_ZN7cutlass13device_kernelIN5flash19enable_sm80_to_sm89INS1_16FlashAttnBwdSm80INS1_25CollectiveMainloopBwdSm80ILi2ELi2EN4cute5tupleIJNS5_1CILi128EEES8_NS7_ILi64EEEEEENS_10bfloat16_tEfNS_4arch4Sm80ELb0ELb0ELb1ELb1ELb0ELb0ELb0ELb0ELi2ELi4ELi4ELi4ELb0EEENS1_21CollectiveEpilogueBwdISA_SB_SD_Li256ELb1ELb0ELi2EEENS1_19SingleTileSchedulerILb1ELb0ELb0ELi128EEEEEEEEEvNT_6ParamsE$_ZN4cute3eso3ESOILb1ELb0EJNS_5tupleIJNS2_IJNS_1CILi1EEENS3_ILi0EEEEEENS2_IJS5_S5_EEEEEENS2_IJS5_iEEEEEC2ERKS8_RKS9_) ;  /* 0xfffa6e9000007944 */ /* 0x022fea0003c3ffff */
[----:B-1----:R1:W5:Y:S01]  /*62820*/  LDL R3, [R1+0x1410] ;  /* 0x0014100001037983 */ /* 0x0023620000100800 */
[----:B------:R-:W-:-:S03]  /*62830*/  MOV R4, 0x62850 ;  /* 0x0006285000047802 */ /* 0x000fc60000000f00 */
[----:B-1---5:R-:W-:Y:S05]  /*62840*/  CALL.REL.NOINC `($_ZN7cutlass13device_kernelIN5flash19enable_sm80_to_sm89INS1_16FlashAttnBwdSm80INS1_25CollectiveMainloopBwdSm80ILi2ELi2EN4cute5tupleIJNS5_1CILi128EEES8_NS7_ILi64EEEEEENS_10bfloat16_tEfNS_4arch4Sm80ELb0ELb0ELb1ELb1ELb0ELb0ELb0ELb0ELi2ELi4ELi4ELi4ELb0EEENS1_21CollectiveEpilogueBwdISA_SB_SD_Li256ELb1ELb0ELi2EEENS1_19SingleTileSchedulerILb1ELb0ELb0ELi128EEEEEEEEEvNT_6ParamsE$_ZN4cute5tupleIJNS0_IJNS0_IJNS0_IJNS_1CILi8EEENS1_ILi1EEEEEENS0_IJS3_S3_EEEEEENS0_IJS3_NS1_ILi2EEEEEEEEENS0_IJNS0_IJNS0_IJS3_NS1_ILi0EEEEEENS0_IJSA_SA_EEEEEENS0_IJSA_iEEEEEEEEC2ERKS9_RKSF_) ;  /* 0xfffa922000007944 */ /* 0x022fea0003c3ffff */
[----:B-1----:R1:W5:Y:S01]  /*62850*/  LDL R3, [R1+0x1410] ;  /* 0x0014100001037983 */ /* 0x0023620000100800 */
[----:B------:R-:W-:-:S03]  /*62860*/  MOV R4, 0x62880 ;  /* 0x0006288000047802 */ /* 0x000fc60000000f00 */
[----:B-1---5:R-:W-:Y:S05]  /*62870*/  CALL.REL.NOINC `($_ZN7cutlass13device_kernelIN5flash19enable_sm80_to_sm89INS1_16FlashAttnBwdSm80INS1_25CollectiveMainloopBwdSm80ILi2ELi2EN4cute5tupleIJNS5_1CILi128EEES8_NS7_ILi64EEEEEENS_10bfloat16_tEfNS_4arch4Sm80ELb0ELb0ELb1ELb1ELb0ELb0ELb0ELb0ELi2ELi4ELi4ELi4ELb0EEENS1_21CollectiveEpilogueBwdISA_SB_SD_Li256ELb1ELb0ELi2EEENS1_19SingleTileSchedulerILb1ELb0ELb0ELi128EEEEEEEEEvNT_6ParamsE$_ZN4cute3eso3ESOILb1ELb0EJNS_5tupleIJNS2_IJNS_1CILi1EEENS3_ILi0EEEEEENS2_IJS5_S5_EEEEEENS2_IJS5_iEEEEEC2ERKS8_RKS9_) ;  /* 0xfffa6e3000007944 */ /* 0x022fea0003c3ffff */
[----:B-1----:R1:W5:Y:S01]  /*62880*/  LDL R3, [R1+0x1410] ;  /* 0x0014100001037983 */ /* 0x0023620000100800 */
[----:B------:R-:W-:-:S03]  /*62890*/  MOV R4, 0x628b0 ;  /* 0x000628b000047802 */ /* 0x000fc60000000f00 */
[----:B-1---5:R-:W-:Y:S05]  /*628a0*/  CALL.REL.NOINC `($_ZN7cutlass13device_kernelIN5flash19enable_sm80_to_sm89INS1_16FlashAttnBwdSm80INS1_25CollectiveMainloopBwdSm80ILi2ELi2EN4cute5tupleIJNS5_1CILi128EEES8_NS7_ILi64EEEEEENS_10bfloat16_tEfNS_4arch4Sm80ELb0ELb0ELb1ELb1ELb0ELb0ELb0ELb0ELi2ELi4ELi4ELi4ELb0EEENS1_21CollectiveEpilogueBwdISA_SB_SD_Li256ELb1ELb0ELi2EEENS1_19SingleTileSchedulerILb1ELb0ELb0ELi128EEEEEEEEEvNT_6ParamsE$_ZN4cute3eso3ESOILb1ELb0EJNS_5tupleIJNS_1CILi0EEES4_EEEiEEC2ERKS5_RKi) ;  /* 0xfffa71f000007944 */ /* 0x022fea0003c3ffff */
[----:B-1----:R1:W5:Y:S01]  /*628b0*/  LDL R3, [R1+0x1410] ;  /* 0x0014100001037983 */ /* 0x0023620000100800 */
[----:B------:R-:W-:-:S03]  /*628c0*/  MOV R4, 0x628e0 ;  /* 0x000628e000047802 */ /* 0x000fc60000000f00 */
[----:B-1---5:R-:W-:Y:S05]  /*628d0*/  CALL.REL.NOINC `($_ZN7cutlass13device_kernelIN5flash19enable_sm80_to_sm89INS1_16FlashAttnBwdSm80INS1_25CollectiveMainloopBwdSm80ILi2ELi2EN4cute5tupleIJNS5_1CILi128EEES8_NS7_ILi64EEEEEENS_10bfloat16_tEfNS_4arch4Sm80ELb0ELb0ELb1ELb1ELb0ELb0ELb0ELb0ELi2ELi4ELi4ELi4ELb0EEENS1_21CollectiveEpilogueBwdISA_SB_SD_Li256ELb1ELb0ELi2EEENS1_19SingleTileSchedulerILb1ELb0ELb0ELi128EEEEEEEEEvNT_6ParamsE$_ZN4cute3eso3ESOILb1ELb0EJNS_5tupleIJNS2_IJNS_1CILi1EEENS3_ILi0EEEEEES5_EEENS2_IJNS2_IJS5_S5_EEEiEEEEEC2ERKS7_RKS9_) ;  /* 0xfffa6e1000007944 */ /* 0x022fea0003c3ffff */
[----:B-1----:R1:W5:Y:S01]  /*628e0*/  LDL R3, [R1+0x1410] ;  /* 0x0014100001037983 */ /* 0x0023620000100800 */
[----:B------:R-:W-:-:S03]  /*628f0*/  MOV R4, 0x62910 ;  /* 0x0006291000047802 */ /* 0x000fc60000000f00 */
[----:B-1---5:R-:W-:Y:S05]  /*62900*/  CALL.REL.NOINC `($_ZN7cutlass13device_kernelIN5flash19enable_sm80_to_sm89INS1_16FlashAttnBwdSm80INS1_25CollectiveMainloopBwdSm80ILi2ELi2EN4cute5tupleIJNS5_1CILi128EEES8_NS7_ILi64EEEEEENS_10bfloat16_tEfNS_4arch4Sm80ELb0ELb0ELb1ELb1ELb0ELb0ELb0ELb0ELi2ELi4ELi4ELi4ELb0EEENS1_21CollectiveEpilogueBwdISA_SB_SD_Li256ELb1ELb0ELi2EEENS1_19SingleTileSchedulerILb1ELb0ELb0ELi128EEEEEEEEEvNT_6ParamsE$_ZN4cute5tupleIJNS0_IJNS0_IJNS0_IJNS_1CILi8EEENS1_ILi1EEEEEES3_EEENS0_IJNS0_IJS3_S3_EEENS1_ILi2EEEEEEEEENS0_IJNS0_IJNS0_IJS3_NS1_ILi0EEEEEESA_EEENS0_IJNS0_IJSA_SA_EEEiEEEEEEEEC2ERKS9_RKSF_) ;  /* 0xfffa91a000007944 */ /* 0x022fea0003c3ffff */
[----:B------:R2:W5:Y:S01]  /*62910*/  LDL R6, [R1+0x1410] ;  /* 0x0014100001067983 */ /* 0x0005620000100800 */
[----:B------:R-:W-:-:S03]  /*62920*/  MOV R4, 0x62950 ;  /* 0x0006295000047802 */ /* 0x000fc60000000f00 */
[----:B------:R2:W-:Y:S04]  /*62930*/  STL.64 [R1+0x1448], R14 ;  /* 0x0014480e01007387 */ /* 0x0005e80000100a00 */
[----:B-12--5:R-:W-:Y:S05]  /*62940*/  CALL.REL.NOINC `($_ZN7cutlass13device_kernelIN5flash19enable_sm80_to_sm89INS1_16FlashAttnBwdSm80INS1_25CollectiveMainloopBwdSm80ILi2ELi2EN4cute5tupleIJNS5_1CILi128EEES8_NS7_ILi64EEEEEENS_10bfloat16_tEfNS_4arch4Sm80ELb0ELb0ELb1ELb1ELb0ELb0ELb0ELb0ELi2ELi4ELi4ELi4ELb0EEENS1_21CollectiveEpilogueBwdISA_SB_SD_Li256ELb1ELb0ELi2EEENS1_19SingleTileSchedulerILb1ELb0ELb0ELi128EEEEEEEEEvNT_6ParamsE$_ZN4cute3eso3ESOILb0ELb0EJNS_6LayoutINS_5tupleIJNS3_IJNS3_IJNS_1CILi8EEENS4_ILi1EEEEEES6_EEENS3_IJNS3_IJS6_S6_EEENS4_ILi2EEEEEEEEENS3_IJNS3_IJNS3_IJS6_NS4_ILi0EEEEEESD_EEENS3_IJNS3_IJSD_SD_EEEiEEEEEEEENS_10ViewEngineINS_8smem_ptrIPN7cutlass10bfloat16_tEEEEEEEC2ERKSJ_RKSQ_) ;  /* 0xfffa4a3000007944 */ /* 0x026fea0003c3ffff */
[----:B-1----:R1:W5:Y:S04]  /*62950*/  LDL R8, [R1+0x1410] ;  /* 0x0014100001087983 */ /* 0x0023680000100800 */
[----:B------:R1:W5:Y:S01]  /*62960*/  LDL.64 R4, [R1+0x1418] ;  /* 0x0014180001047983 */ /* 0x0003620000100a00 */
[----:B------:R-:W-:-:S03]  /*62970*/  MOV R6, 0x62990 ;  /* 0x0006299000067802 */ /* 0x000fc60000000f00 */
[----:B-1---5:R-:W-:Y:S05]  /*62980*/  CALL.REL.NOINC `($_ZN7cutlass13device_kernelIN5flash19enable_sm80_to_sm89INS1_16FlashAttnBwdSm80INS1_25CollectiveMainloopBwdSm80ILi2ELi2EN4cute5tupleIJNS5_1CILi128EEES8_NS7_ILi64EEEEEENS_10bfloat16_tEfNS_4arch4Sm80ELb0ELb0ELb1ELb1ELb0ELb0ELb0ELb0ELi2ELi4ELi4ELi4ELb0EEENS1_21CollectiveEpilogueBwdISA_SB_SD_Li256ELb1ELb0ELi2EEENS1_19SingleTileSchedulerILb1ELb0ELb0ELi128EEEEEEEEEvNT_6ParamsE$_ZN4cute3eso3ESOILb1ELb0EJNS_6LayoutINS_5tupleIJNS3_IJNS3_IJNS_1CILi4EEENS4_ILi2EEEEEENS4_ILi1EEEEEES6_EEENS3_IJNS3_IJNS3_IJS8_NS4_ILi32EEEEEENS4_ILi0EEEEEENS4_ILi64EEEEEEEENS_10ViewEngineIPN7cutlass10bfloat16_tEEEEEC2ERKSH_RKSM_) ;  /* 0xfffa78f000007944 */ /* 0x022fea0003c3ffff */
[----:B------:R2:W5:Y:S01]  /*62990*/  LDL.64 R16, [R1+0x1410] ;  /* 0x0014100001107983 */ /* 0x0005620000100a00 */
[----:B------:R-:W-:Y:S02]  /*629a0*/  MOV R3, R8 ;  /* 0x0000000800037202 */ /* 0x000fe40000000f00 */
[----:B------:R-:W-:Y:S02]  /*629b0*/  MOV R6, 0x629d0 ;  /* 0x000629d000067802 */ /* 0x000fe40000000f00 */
[----:B-12--5:R-:W-:Y:S05]  /*629c0*/  CALL.REL.NOINC `($_ZN7cutlass13device_kernelIN5flash19enable_sm80_to_sm89INS1_16FlashAttnBwdSm80INS1_25CollectiveMainloopBwdSm80ILi2ELi2EN4cute5tupleIJNS5_1CILi128EEES8_NS7_ILi64EEEEEENS_10bfloat16_tEfNS_4arch4Sm80ELb0ELb0ELb1ELb1ELb0ELb0ELb0ELb0ELi2ELi4ELi4ELi4ELb0EEENS1_21CollectiveEpilogueBwdISA_SB_SD_Li256ELb1ELb0ELi2EEENS1_19SingleTileSchedulerILb1ELb0ELb0ELi128EEEEEEEEEvNT_6ParamsE$_ZZN4cute5sliceINS_5tupleIJNS1_IJNS_10UnderscoreENS_1CILi0EEEEEENS1_IJS4_S2_EEEEEENS1_IJNS1_IJNS1_IJNS3_ILi1EEES4_EEES4_EEENS1_IJNS1_IJS4_S4_EEEiEEEEEEEEDaRKT_RKT0_ENKUlRKT_RKT0_E_clIS6_SC_EEDaSM_SP_) ;  /* 0xfffab29000007944 */ /* 0x026fea0003c3ffff */
[----:B------:R-:W-:Y:S02]  /*629d0*/  MOV R8, 0x629f0 ;  /* 0x000629f000087802 */ /* 0x000fe40000000f00 */
[----:B-1----:R-:W-:Y:S05]  /*629e0*/  CALL.REL.NOINC `($_ZN7cutlass13device_kernelIN5flash19enable_sm80_to_sm89INS1_16FlashAttnBwdSm80INS1_25CollectiveMainloopBwdSm80ILi2ELi2EN4cute5tupleIJNS5_1CILi128EEES8_NS7_ILi64EEEEEENS_10bfloat16_tEfNS_4arch4Sm80ELb0ELb0ELb1ELb1ELb0ELb0ELb0ELb0ELi2ELi4ELi4ELi4ELb0EEENS1_21CollectiveEpilogueBwdISA_SB_SD_Li256ELb1ELb0ELi2EEENS1_19SingleTileSchedulerILb1ELb0ELb0ELi128EEEEEEEEEvNT_6ParamsE$_ZZN4cute12filter_tupleINS_5tupleIJNS1_IJNS_10UnderscoreENS_1CILi0EEEEEENS1_IJS4_S2_EEEEEENS1_IJNS1_IJNS1_IJNS3_ILi1EEES4_EEES4_EEENS1_IJNS1_IJS4_S4_EEEiEEEEEEZNS_5sliceIS7_SD_EEDaRKT_RKT0_EUlRKT_RKT0_E_EEDaSH_SK_OT1_ENKUlDpSN_E_clIJNS1_IJS9_EEENS1_IJiEEEEEEDaSU_) ;  /* 0xfffa9c5000007944 */ /* 0x002fea0003c3ffff */
[----:B------:R-:W-:Y:S02]  /*629f0*/  MOV R6, 0x62a10 ;  /* 0x00062a1000067802 */ /* 0x000fe40000000f00 */
[----:B-1---5:R-:W-:Y:S05]  /*62a00*/  CALL.REL.NOINC `($_ZN7cutlass13device_kernelIN5flash19enable_sm80_to_sm89INS1_16FlashAttnBwdSm80INS1_25CollectiveMainloopBwdSm80ILi2ELi2EN4cute5tupleIJNS5_1CILi128EEES8_NS7_ILi64EEEEEENS_10bfloat16_tEfNS_4arch4Sm80ELb0ELb0ELb1ELb1ELb0ELb0ELb0ELb0ELi2ELi4ELi4ELi4ELb0EEENS1_21CollectiveEpilogueBwdISA_SB_SD_Li256ELb1ELb0ELi2EEENS1_19SingleTileSchedulerILb1ELb0ELb0ELi128EEEEEEEEEvNT_6ParamsE$_ZN4cute5tupleIJNS0_IJNS0_IJNS_1CILi8EEENS1_ILi1EEEEEENS1_ILi2EEEEEENS0_IJNS0_IJS3_NS1_ILi0EEEEEEiEEEEEC2ERKS6_RKS9_) ;  /* 0xfffa92d000007944 */ /* 0x022fea0003c3ffff */
[----:B-1----:R1:W5:Y:S01]  /*62a10*/  LDL R3, [R1+0x1410] ;  /* 0x0014100001037983 */ /* 0x0023620000100800 */
[----:B------:R-:W-:-:S03]  /*62a20*/  MOV R6, 0x62a40 ;  /* 0x00062a4000067802 */ /* 0x000fc60000000f00 */
        /* <DEDUP_REMOVED lines=8> */
[----:B------:R-:W-:-:S02]  /*62ab0*/  MOV R6, R7 ;  /* 0x0000000700067202 */ /* 0x000fc40000000f00 */
[----:B------:R-:W-:Y:S01]  /*62ac0*/  MOV R4, 0x62af0 ;  /* 0x00062af000047802 */ /* 0x000fe20000000f00 */
[----:B--2---:R1:W-:Y:S04]  /*62ad0*/  STL.64 [R1+0x1448], R2 ;  /* 0x0014480201007387 */ /* 0x0043e80000100a00 */
[----:B-1----:R-:W-:Y:S05]  /*62ae0*/  CALL.REL.NOINC `($_ZN7cutlass13device_kernelIN5flash19enable_sm80_to_sm89INS1_16FlashAttnBwdSm80INS1_25CollectiveMainloopBwdSm80ILi2ELi2EN4cute5tupleIJNS5_1CILi128EEES8_NS7_ILi64EEEEEENS_10bfloat16_tEfNS_4arch4Sm80ELb0ELb0ELb1ELb1ELb0ELb0ELb0ELb0ELi2ELi4ELi4ELi4ELb0EEENS1_21CollectiveEpilogueBwdISA_SB_SD_Li256ELb1ELb0ELi2EEENS1_19SingleTileSchedulerILb1ELb0ELb0ELi128EEEEEEEEEvNT_6ParamsE$_ZN4cute3eso3ESOILb0ELb0EJNS_6LayoutINS_5tupleIJNS3_IJNS_1CILi8EEENS4_ILi1EEEEEENS4_ILi2EEEEEENS3_IJNS3_IJS6_NS4_ILi0EEEEEEiEEEEENS_10ViewEngineINS_8smem_ptrIPN7cutlass10bfloat16_tEEEEEEEC2ERKSD_RKSK_) ;  /* 0xfffa4ea000007944 */ /* 0x002fea0003c3ffff */
[----:B------:R2:W5:Y:S04]  /*62af0*/  LDL R14, [R1+0x1410] ;  /* 0x00141000010e7983 */ /* 0x0005680000100800 */
[----:B------:R2:W5:Y:S01]  /*62b00*/  LDL.64 R78, [R1+0x1418] ;  /* 0x00141800014e7983 */ /* 0x0005620000100a00 */
[----:B------:R-:W-:Y:S01]  /*62b10*/  IMAD.MOV.U32 R2, RZ, RZ, R66 ;  /* 0x000000ffff027224 */ /* 0x000fe200078e0042 */
[----:B-1----:R-:W-:Y:S02]  /*62b20*/  MOV R3, RZ ;  /* 0x000000ff00037202 */ /* 0x002fe40000000f00 */
[----:B------:R-:W-:Y:S02]  /*62b30*/  MOV R10, 0x62b50 ;  /* 0x00062b50000a7802 */ /* 0x000fe40000000f00 */
[----:B--2--5:R-:W-:Y:S05]  /*62b40*/  CALL.REL.NOINC `($_ZN7cutlass13device_kernelIN5flash19enable_sm80_to_sm89INS1_16FlashAttnBwdSm80INS1_25CollectiveMainloopBwdSm80ILi2ELi2EN4cute5tupleIJNS5_1CILi128EEES8_NS7_ILi64EEEEEENS_10bfloat16_tEfNS_4arch4Sm80ELb0ELb0ELb1ELb1ELb0ELb0ELb0ELb0ELi2ELi4ELi4ELi4ELb0EEENS1_21CollectiveEpilogueBwdISA_SB_SD_Li256ELb1ELb0ELi2EEENS1_19SingleTileSchedulerILb1ELb0ELb0ELi128EEEEEEEEEvNT_6ParamsE$_ZN4cute3eso3ESOILb1ELb0EJNS_10UnderscoreEiEEC2ERKS2_RKi) ;  /* 0xfffa5d8000007944 */ /* 0x024fea0003c3ffff */
        /* <DEDUP_REMOVED lines=16> */
[----:B------:R-:W-:-:S02]  /*62c50*/  MOV R3, RZ ;  /* 0x000000ff00037202 */ /* 0x000fc40000000f00 */
[----:B------:R-:W-:Y:S02]  /*62c60*/  MOV R10, 0x62c80 ;  /* 0x00062c80000a7802 */ /* 0x000fe40000000f00 */
[----:B--2--5:R-:W-:Y:S05]  /*62c70*/  CALL.REL.NOINC `($_ZN7cutlass13device_kernelIN5flash19enable_sm80_to_sm89INS1_16FlashAttnBwdSm80INS1_25CollectiveMainloopBwdSm80ILi2ELi2EN4cute5tupleIJNS5_1CILi128EEES8_NS7_ILi64EEEEEENS_10bfloat16_tEfNS_4arch4Sm80ELb0ELb0ELb1ELb1ELb0ELb0ELb0ELb0ELi2ELi4ELi4ELi4ELb0EEENS1_21CollectiveEpilogueBwdISA_SB_SD_Li256ELb1ELb0ELi2EEENS1_19SingleTileSchedulerILb1ELb0ELb0ELi128EEEEEEEEEvNT_6ParamsE$_ZN4cute3eso3ESOILb1ELb0EJNS_10UnderscoreEiEEC2ERKS2_RKi) ;  /* 0xfffa5c5000007944 */ /* 0x024fea0003c3ffff */
[----:B-1----:R-:W2:Y:S01]  /*62c80*/  LDL R3, [R1+0x1410] ;  /* 0x0014100001037983 */ /* 0x002ea20000100800 */
[----:B------:R-:W-:Y:S02]  /*62c90*/  MOV R6, 0x62cc0 ;  /* 0x00062cc000067802 */ /* 0x000fe40000000f00 */
[----:B--2---:R-:W-:Y:S02]  /*62ca0*/  SHF.L.U32 R3, R3, 0x6, RZ ;  /* 0x0000000603037819 */ /* 0x004fe400000006ff */
[----:B------:R-:W-:Y:S05]  /*62cb0*/  CALL.REL.NOINC `($_ZN7cutlass13device_kernelIN5flash19enable_sm80_to_sm89INS1_16FlashAttnBwdSm80INS1_25CollectiveMainloopBwdSm80ILi2ELi2EN4cute5tupleIJNS5_1CILi128EEES8_NS7_ILi64EEEEEENS_10bfloat16_tEfNS_4arch4Sm80ELb0ELb0ELb1ELb1ELb0ELb0ELb0ELb0ELi2ELi4ELi4ELi4ELb0EEENS1_21CollectiveEpilogueBwdISA_SB_SD_Li256ELb1ELb0ELi2EEENS1_19SingleTileSchedulerILb1ELb0ELb0ELi128EEEEEEEEEvNT_6ParamsE$_ZN4cute3eso3ESOILb1ELb0EJNS_6LayoutINS_5tupleIJNS3_IJNS3_IJNS_1CILi4EEENS4_ILi2EEEEEENS4_ILi1EEEEEEEEENS3_IJNS3_IJNS3_IJS8_NS4_ILi32EEEEEENS4_ILi0EEEEEEEEEEEiEEC2ERKSG_RKi) ;  /* 0xfffa754000007944 */ /* 0x000fea0003c3ffff */
[----:B-1----:R-:W2:Y:S01]  /*62cc0*/  LDL R3, [R1+0x1410] ;  /* 0x0014100001037983 */ /* 0x002ea20000100800 */
        /* <DEDUP_REMOVED lines=20> */
[----:B--2--5:R-:W-:Y:S05]  /*62e10*/  CALL.REL.NOINC `($_ZN7cutlass13device_kernelIN5flash19enable_sm80_to_sm89INS1_16FlashAttnBwdSm80INS1_25CollectiveMainloopBwdSm80ILi2ELi2EN4cute5tupleIJNS5_1CILi128EEES8_NS7_ILi64EEEEEENS_10bfloat16_tEfNS_4arch4Sm80ELb0ELb0ELb1ELb1ELb0ELb0ELb0ELb0ELi2ELi4ELi4ELi4ELb0EEENS1_21CollectiveEpilogueBwdISA_SB_SD_Li256ELb1ELb0ELi2EEENS1_19SingleTileSchedulerILb1ELb0ELb0ELi128EEEEEEEEEvNT_6ParamsE$_ZN4cute3eso3ESOILb1ELb0EJNS_6LayoutINS_5tupleIJNS3_IJNS3_IJNS_1CILi2EEES5_EEENS4_ILi1EEEEEEEEENS3_IJNS3_IJNS3_IJS7_NS4_ILi16EEEEEENS4_ILi0EEEEEEEEEEENS_10ViewEngineIPjEEEEC2ERKSF_RKSI_) ;  /* 0xfffa735000007944 */ /* 0x024fea0003c3ffff */
[----:B------:R2:W5:Y:S01]  /*62e20*/  LDL.64 R8, [R1+0x1410] ;  /* 0x0014100001087983 */ /* 0x0005620000100a00 */
[----:B------:R-:W-:-:S02]  /*62e30*/  MOV R4, R6 ;  /* 0x0000000600047202 */ /* 0x000fc40000000f00 */
[----:B-1----:R-:W-:Y:S02]  /*62e40*/  MOV R2, 0x62e60 ;  /* 0x00062e6000027802 */ /* 0x002fe40000000f00 */
[----:B--2--5:R-:W-:Y:S05]  /*62e50*/  CALL.REL.NOINC `($_ZN7cutlass13device_kernelIN5flash19enable_sm80_to_sm89INS1_16FlashAttnBwdSm80INS1_25CollectiveMainloopBwdSm80ILi2ELi2EN4cute5tupleIJNS5_1CILi128EEES8_NS7_ILi64EEEEEENS_10bfloat16_tEfNS_4arch4Sm80ELb0ELb0ELb1ELb1ELb0ELb0ELb0ELb0ELi2ELi4ELi4ELi4ELb0EEENS1_21CollectiveEpilogueBwdISA_SB_SD_Li256ELb1ELb0ELi2EEENS1_19SingleTileSchedulerILb1ELb0ELb0ELi128EEEEEEEEEvNT_6ParamsE$_ZN73_INTERNAL_24fd9406_37_flash_bwd_hdim64_bf16_softcap_sm80_cu_8e232a79_330724__cvta_generic_to_sharedEPKv) ;  /* 0xfffa975000007944 */ /* 0x024fea0003c3ffff */
        /* <DEDUP_REMOVED lines=58> */
[----:B------:R-:W1:Y:S04]  /*63200*/  LDSM.16.MT88.4 R4, [R4] ;  /* 0x000000000404783b */ /* 0x000e680000004200 */
[----:B-1----:R1:W-:Y:S04]  /*63210*/  ST.E [R8.64], R4 ;  /* 0x0000000408007985 */ /* 0x0023e8000c101904 */
[----:B------:R1:W-:Y:S04]  /*63220*/  ST.E [R8.64+0x4], R5 ;  /* 0x0000040508007985 */ /* 0x0003e8000c101904 */
[----:B------:R1:W-:Y:S04]  /*63230*/  ST.E [R8.64+0x40], R6 ;  /* 0x0000400608007985 */ /* 0x0003e8000c101904 */
[----:B------:R1:W-:Y:S02]  /*63240*/  ST.E [R8.64+0x44], R7 ;  /* 0x0000440708007985 */ /* 0x0003e4000c101904 */
.L_x_1245:
[----:B------:R-:W-:-:S13]  /*63250*/  ISETP.NE.AND P0, PT, R65, 0x7, PT ;  /* 0x000000074100780c */ /* 0x000fda0003f05270 */
[----:B-1----:R-:W-:Y:S05]  /*63260*/  @!P0 BRA `(.L_x_1242) ;  /* 0x00001b6000008947 */ /* 0x002fea0003800000 */
[----:B------:R-:W-:Y:S01]  /*63270*/  IADD3 R14, R65, 0x1, RZ ;  /* 0x00000001410e7810 */ /* 0x000fe20007ffe0ff */
[----:B------:R-:W-:Y:S01]  /*63280*/  IMAD.MOV.U32 R2, RZ, RZ, R66 ;  /* 0x000000ffff027224 */ /* 0x000fe200078e0042 */
[----:B-1----:R-:W-:-:S03]  /*63290*/  MOV R8, 0x632c0 ;  /* 0x000632c000087802 */ /* 0x002fc60000000f00 */
[----:B------:R-:W-:Y:S02]  /*632a0*/  IMAD.MOV.U32 R3, RZ, RZ, R14 ;  /* 0x000000ffff037224 */ /* 0x000fe400078e000e */
[----:B------:R-:W-:Y:S05]  /*632b0*/  CALL.REL.NOINC `($_ZN7cutlass13device_kernelIN5flash19enable_sm80_to_sm89INS1_16FlashAttnBwdSm80INS1_25CollectiveMainloopBwdSm80ILi2ELi2EN4cute5tupleIJNS5_1CILi128EEES8_NS7_ILi64EEEEEENS_10bfloat16_tEfNS_4arch4Sm80ELb0ELb0ELb1ELb1ELb0ELb0ELb0ELb0ELi2ELi4ELi4ELi4ELb0EEENS1_21CollectiveEpilogueBwdISA_SB_SD_Li256ELb1ELb0ELi2EEENS1_19SingleTileSchedulerILb1ELb0ELb0ELi128EEEEEEEEEvNT_6ParamsE$_ZN4cute3eso3ESOILb1ELb0EJNS_10UnderscoreES2_iEEC2ERKS2_S5_RKi) ;  /* 0xfffa55d000007944 */ /* 0x000fea0003c3ffff */
        /* <DEDUP_REMOVED lines=16> */
[----:B------:R-:W-:Y:S05]  /*633c0*/  CALL.REL.NOINC `($_ZN7cutlass13device_kernelIN5flash19enable_sm80_to_sm89INS1_16FlashAttnBwdSm80INS1_25CollectiveMainloopBwdSm80ILi2ELi2EN4cute5tupleIJNS5_1CILi128EEES8_NS7_ILi64EEEEEENS_10bfloat16_tEfNS_4arch4Sm80ELb0ELb0ELb1ELb1ELb0ELb0ELb0ELb0ELi2ELi4ELi4ELi4ELb0EEENS1_21CollectiveEpilogueBwdISA_SB_SD_Li256ELb1ELb0ELi2EEENS1_19SingleTileSchedulerILb1ELb0ELb0ELi128EEEEEEEEEvNT_6ParamsE$_ZN4cute3eso3ESOILb1ELb0EJNS_6LayoutINS_5tupleIJNS3_IJNS_1CILi8EEENS4_ILi1EEEEEENS4_ILi2EEEEEENS3_IJNS3_IJS6_NS4_ILi0EEEEEENS4_ILi4096EEEEEEEEiEEC2ERKSE_RKi) ;  /* 0xfffa806000007944 */ /* 0x000fea0003c3ffff */
        /* <DEDUP_REMOVED lines=8> */
[----:B-1---5:R-:W-:Y:S05]  /*63450*/  CALL.REL.NOINC `($_ZN7cutlass13device_kernelIN5flash19enable_sm80_to_sm89INS1_16FlashAttnBwdSm80INS1_25CollectiveMainloopBwdSm80ILi2ELi2EN4cute5tupleIJNS5_1CILi128EEES8_NS7_ILi64EEEEEENS_10bfloat16_tEfNS_4arch4Sm80ELb0ELb0ELb1ELb1ELb0ELb0ELb0ELb0ELi2ELi4ELi4ELi4ELb0EEENS1_21CollectiveEpilogueBwdISA_SB_SD_Li256ELb1ELb0ELi2EEENS1_19SingleTileSchedulerILb1ELb0ELb0ELi128EEEEEEEEEvNT_6ParamsE$_ZN4cute3eso3ESOILb1ELb0EJNS_6LayoutINS_5tupleIJNS3_IJNS_1CILi8EEENS4_ILi1EEEEEENS4_ILi2EEEEEENS3_IJNS3_IJS6_NS4_ILi0EEEEEENS4_ILi4096EEEEEEEENS_10ViewEngineINS_8smem_ptrIPN7cutlass10bfloat16_tEEEEEEEC2ERKSE_RKSL_) ;  /* 0xfffa7f9000007944 */ /* 0x022fea0003c3ffff */
[----:B-1----:R1:W5:Y:S01]  /*63460*/  LDL.64 R4, [R1+0x1410] ;  /* 0x0014100001047983 */ /* 0x0023620000100a00 */
[----:B------:R-:W-:Y:S01]  /*63470*/  IMAD.MOV.U32 R2, RZ, RZ, R57 ;  /* 0x000000ffff027224 */ /* 0x000fe200078e0039 */
[----:B------:R-:W-:-:S02]  /*63480*/  MOV R3, R14 ;  /* 0x0000000e00037202 */ /* 0x000fc40000000f00 */
[----:B------:R-:W-:Y:S02]  /*63490*/  MOV R8, 0x634b0 ;  /* 0x000634b000087802 */ /* 0x000fe40000000f00 */
[----:B-1---5:R-:W-:Y:S05]  /*634a0*/  CALL.REL.NOINC `($_ZN7cutlass13device_kernelIN5flash19enable_sm80_to_sm89INS1_16FlashAttnBwdSm80INS1_25CollectiveMainloopBwdSm80ILi2ELi2EN4cute5tupleIJNS5_1CILi128EEES8_NS7_ILi64EEEEEENS_10bfloat16_tEfNS_4arch4Sm80ELb0ELb0ELb1ELb1ELb0ELb0ELb0ELb0ELi2ELi4ELi4ELi4ELb0EEENS1_21CollectiveEpilogueBwdISA_SB_SD_Li256ELb1ELb0ELi2EEENS1_19SingleTileSchedulerILb1ELb0ELb0ELi128EEEEEEEEEvNT_6ParamsE$_ZN4cute3eso3ESOILb1ELb0EJNS_10UnderscoreES2_iEEC2ERKS2_S5_RKi) ;  /* 0xfffa53e000007944 */ /* 0x022fea0003c3ffff */
[----:B------:R-:W2:Y:S01]  /*634b0*/  LDL R7, [R1+0x1380] ;  /* 0x0013800001077983 */ /* 0x000ea20000100800 */
[----:B------:R-:W-:Y:S02]  /*634c0*/  MOV R6, 0x63550 ;  /* 0x0006355000067802 */ /* 0x000fe40000000f00 */
[----:B-12---:R-:W-:-:S04]  /*634d0*/  SHF.R.S32.HI R2, RZ, 0x1f, R7 ;  /* 0x0000001fff027819 */ /* 0x006fc80000011407 */
[----:B------:R-:W-:-:S04]  /*634e0*/  LEA.HI R3, R2, R7, RZ, 0x2 ;  /* 0x0000000702037211 */ /* 0x000fc800078f10ff */
[C---:B------:R-:W-:Y:S01]  /*634f0*/  LOP3.LUT R2, R3.reuse, 0x7fffffc, RZ, 0xc0, !PT ;  /* 0x07fffffc03027812 */ /* 0x040fe200078ec0ff */
[----:B------:R-:W-:-:S04]  /*63500*/  IMAD.SHL.U32 R3, R3, 0x4, RZ ;  /* 0x0000000403037824 */ /* 0x000fc800078e00ff */
[----:B------:R-:W-:Y:S01]  /*63510*/  IMAD.IADD R2, R7, 0x1, -R2 ;  /* 0x0000000107027824 */ /* 0x000fe200078e0a02 */
[----:B------:R-:W-:-:S05]  /*63520*/  LOP3.LUT R3, R3, 0xfffffff0, RZ, 0xc0, !PT ;  /* 0xfffffff003037812 */ /* 0x000fca00078ec0ff */
[----:B------:R-:W-:Y:S02]  /*63530*/  IMAD R3, R2, 0x20, R3 ;  /* 0x0000002002037824 */ /* 0x000fe400078e0203 */
[----:B------:R-:W-:Y:S05]  /*63540*/  CALL.REL.NOINC `($_ZN7cutlass13device_kernelIN5flash19enable_sm80_to_sm89INS1_16FlashAttnBwdSm80INS1_25CollectiveMainloopBwdSm80ILi2ELi2EN4cute5tupleIJNS5_1CILi128EEES8_NS7_ILi64EEEEEENS_10bfloat16_tEfNS_4arch4Sm80ELb0ELb0ELb1ELb1ELb0ELb0ELb0ELb0ELi2ELi4ELi4ELi4ELb0EEENS1_21CollectiveEpilogueBwdISA_SB_SD_Li256ELb1ELb0ELi2EEENS1_19SingleTileSchedulerILb1ELb0ELb0ELi128EEEEEEEEEvNT_6ParamsE$_ZN4cute3eso3ESOILb1ELb0EJNS_6LayoutINS_5tupleIJNS3_IJNS_1CILi8EEENS4_ILi1EEEEEENS4_ILi2EEEEEENS3_IJNS3_IJS6_NS4_ILi0EEEEEES5_EEEEEiEEC2ERKSD_RKi) ;  /* 0xfffa809000007944 */ /* 0x000fea0003c3ffff */
[----:B-1----:R-:W2:Y:S01]  /*63550*/  LDL R3, [R1+0x1380] ;  /* 0x0013800001037983 */ /* 0x002ea20000100800 */
[----:B------:R-:W-:Y:S01]  /*63560*/  MOV R8, 0x635a0 ;  /* 0x000635a000087802 */ /* 0x000fe20000000f00 */
[----:B--2---:R-:W-:-:S05]  /*63570*/  IMAD.WIDE R6, R3, 0x2, R72 ;  /* 0x0000000203067825 */ /* 0x004fca00078e0248 */
[----:B------:R-:W-:Y:S02]  /*63580*/  MOV R9, R7 ;  /* 0x0000000700097202 */ /* 0x000fe40000000f00 */
[----:B------:R-:W-:Y:S05]  /*63590*/  CALL.REL.NOINC `($_ZN7cutlass13device_kernelIN5flash19enable_sm80_to_sm89INS1_16FlashAttnBwdSm80INS1_25CollectiveMainloopBwdSm80ILi2ELi2EN4cute5tupleIJNS5_1CILi128EEES8_NS7_ILi64EEEEEENS_10bfloat16_tEfNS_4arch4Sm80ELb0ELb0ELb1ELb1ELb0ELb0ELb0ELb0ELi2ELi4ELi4ELi4ELb0EEENS1_21CollectiveEpilogueBwdISA_SB_SD_Li256ELb1ELb0ELi2EEENS1_19SingleTileSchedulerILb1ELb0ELb0ELi128EEEEEEEEEvNT_6ParamsE$_ZN4cute3eso3ESOILb1ELb0EJNS_6LayoutINS_5tupleIJNS3_IJNS_1CILi8EEENS4_ILi1EEEEEENS4_ILi2EEEEEENS3_IJNS3_IJS6_NS4_ILi0EEEEEES5_EEEEENS_10ViewEngineIPN7cutlass10bfloat16_tEEEEEC2ERKSD_RKSI_) ;  /* 0xfffa7fe000007944 */ /* 0x000fea0003c3ffff */
        /* <DEDUP_REMOVED lines=149> */
[----:B------:R2:W5:Y:S04]  /*63ef0*/  LDL R5, [R1+0x1380] ;  /* 0x0013800001057983 */ /* 0x0005680000100800 */
[----:B-1----:R2:W5:Y:S01]  /*63f00*/  LD.E R3, [R74.64] ;  /* 0x000000044a037980 */ /* 0x002562000c101900 */
[----:B------:R-:W-:-:S03]  /*63f10*/  MOV R4, 0x63f30 ;  /* 0x00063f3000047802 */ /* 0x000fc60000000f00 */
[----:B--2--5:R-:W-:Y:S05]  /*63f20*/  CALL.REL.NOINC `($_ZN7cutlass13device_kernelIN5flash19enable_sm80_to_sm89INS1_16FlashAttnBwdSm80INS1_25CollectiveMainloopBwdSm80ILi2ELi2EN4cute5tupleIJNS5_1CILi128EEES8_NS7_ILi64EEEEEENS_10bfloat16_tEfNS_4arch4Sm80ELb0ELb0ELb1ELb1ELb0ELb0ELb0ELb0ELi2ELi4ELi4ELi4ELb0EEENS1_21CollectiveEpilogueBwdISA_SB_SD_Li256ELb1ELb0ELi2EEENS1_19SingleTileSchedulerILb1ELb0ELb0ELi128EEEEEEEEEvNT_6ParamsE$_ZZN4cute5sliceINS_5tupleIJNS_10UnderscoreES2_iEEENS1_IJNS1_IJNS_1CILi1EEENS4_ILi0EEEEEEiNS4_ILi1024EEEEEEEEDaRKT_RKT0_ENKUlRKT_RKT0_E_clIS2_iEEDaSI_SL_) ;  /* 0xfffa9f7000007944 */ /* 0x024fea0003c3ffff */
[----:B------:R-:W-:Y:S02]  /*63f30*/  MOV R4, 0x63f50 ;  /* 0x00063f5000047802 */ /* 0x000fe40000000f00 */
[----:B-1---5:R-:W-:Y:S05]  /*63f40*/  CALL.REL.NOINC `($_ZN7cutlass13device_kernelIN5flash19enable_sm80_to_sm89INS1_16FlashAttnBwdSm80INS1_25CollectiveMainloopBwdSm80ILi2ELi2EN4cute5tupleIJNS5_1CILi128EEES8_NS7_ILi64EEEEEENS_10bfloat16_tEfNS_4arch4Sm80ELb0ELb0ELb1ELb1ELb0ELb0ELb0ELb0ELi2ELi4ELi4ELi4ELb0EEENS1_21CollectiveEpilogueBwdISA_SB_SD_Li256ELb1ELb0ELi2EEENS1_19SingleTileSchedulerILb1ELb0ELb0ELi128EEEEEEEEEvNT_6ParamsE$_ZZN4cute12filter_tupleINS_5tupleIJNS_10UnderscoreES2_iEEENS1_IJNS1_IJNS_1CILi1EEENS4_ILi0EEEEEEiNS4_ILi1024EEEEEEZNS_5sliceIS3_S9_EEDaRKT_RKT0_EUlRKT_RKT0_E_EEDaSD_SG_OT1_ENKUlDpSJ_E_clIJNS1_IJS7_EEENS1_IJiEEENS1_IJEEEEEEDaSQ_) ;  /* 0xfffa8bb000007944 */ /* 0x022fea0003c3ffff */
[----:B------:R-:W-:Y:S02]  /*63f50*/  MOV R6, 0x63f70 ;  /* 0x00063f7000067802 */ /* 0x000fe40000000f00 */
[----:B-1---5:R-:W-:Y:S05]  /*63f60*/  CALL.REL.NOINC `($_ZN7cutlass13device_kernelIN5flash19enable_sm80_to_sm89INS1_16FlashAttnBwdSm80INS1_25CollectiveMainloopBwdSm80ILi2ELi2EN4cute5tupleIJNS5_1CILi128EEES8_NS7_ILi64EEEEEENS_10bfloat16_tEfNS_4arch4Sm80ELb0ELb0ELb1ELb1ELb0ELb0ELb0ELb0ELi2ELi4ELi4ELi4ELb0EEENS1_21CollectiveEpilogueBwdISA_SB_SD_Li256ELb1ELb0ELi2EEENS1_19SingleTileSchedulerILb1ELb0ELb0ELi128EEEEEEEEEvNT_6ParamsE$_ZN4cute5tupleIJNS0_IJNS0_IJNS_1CILi8EEENS1_ILi1EEEEEENS1_ILi2EEEEEENS0_IJNS0_IJS3_NS1_ILi0EEEEEEiEEEEEC2ERKS6_RKS9_) ;  /* 0xfffa7d7000007944 */ /* 0x022fea0003c3ffff */
[----:B------:R2:W5:Y:S01]  /*63f70*/  LDL R6, [R1+0x1410] ;  /* 0x0014100001067983 */ /* 0x0005620000100800 */
[----:B------:R-:W-:Y:S01]  /*63f80*/  IMAD.SHL.U32 R8, R5, 0x400, RZ ;  /* 0x0000040005087824 */ /* 0x000fe200078e00ff */
[----:B-1----:R-:W-:-:S02]  /*63f90*/  MOV R2, R57 ;  /* 0x0000003900027202 */ /* 0x002fc40000000f00 */
[----:B------:R-:W-:Y:S02]  /*63fa0*/  MOV R4, 0x63fd0 ;  /* 0x00063fd000047802 */ /* 0x000fe40000000f00 */
[----:B------:R2:W-:Y:S04]  /*63fb0*/  STL [R1+0x1420], R8 ;  /* 0x0014200801007387 */ /* 0x0005e80000100800 */
[----:B--2--5:R-:W-:Y:S05]  /*63fc0*/  CALL.REL.NOINC `($_ZN7cutlass13device_kernelIN5flash19enable_sm80_to_sm89INS1_16FlashAttnBwdSm80INS1_25CollectiveMainloopBwdSm80ILi2ELi2EN4cute5tupleIJNS5_1CILi128EEES8_NS7_ILi64EEEEEENS_10bfloat16_tEfNS_4arch4Sm80ELb0ELb0ELb1ELb1ELb0ELb0ELb0ELb0ELi2ELi4ELi4ELi4ELb0EEENS1_21CollectiveEpilogueBwdISA_SB_SD_Li256ELb1ELb0ELi2EEENS1_19SingleTileSchedulerILb1ELb0ELb0ELi128EEEEEEEEEvNT_6ParamsE$_ZN4cute3eso3ESOILb0ELb0EJNS_6LayoutINS_5tupleIJNS3_IJNS_1CILi8EEENS4_ILi1EEEEEENS4_ILi2EEEEEENS3_IJNS3_IJS6_NS4_ILi0EEEEEEiEEEEEiEEC2ERKSD_RKi) ;  /* 0xfffa3a3000007944 */ /* 0x024fea0003c3ffff */
[----:B-1----:R-:W2:Y:S04]  /*63fd0*/  LD.E.64 R2, [R74.64+0x8] ;  /* 0x000008044a027980 */ /* 0x002ea8000c101b00 */
[----:B------:R-:W2:Y:S01]  /*63fe0*/  LDL.64 R4, [R1+0x1380] ;  /* 0x0013800001047983 */ /* 0x000ea20000100a00 */
        /* <DEDUP_REMOVED lines=8> */
[----:B-1----:R-:W-:Y:S05]  /*64070*/  CALL.REL.NOINC `($_ZN7cutlass13device_kernelIN5flash19enable_sm80_to_sm89INS1_16FlashAttnBwdSm80INS1_25CollectiveMainloopBwdSm80ILi2ELi2EN4cute5tupleIJNS5_1CILi128EEES8_NS7_ILi64EEEEEENS_10bfloat16_tEfNS_4arch4Sm80ELb0ELb0ELb1ELb1ELb0ELb0ELb0ELb0ELi2ELi4ELi4ELi4ELb0EEENS1_21CollectiveEpilogueBwdISA_SB_SD_Li256ELb1ELb0ELi2EEENS1_19SingleTileSchedulerILb1ELb0ELb0ELi128EEEEEEEEEvNT_6ParamsE$_ZN4cute3eso3ESOILb0ELb0EJNS_6LayoutINS_5tupleIJNS3_IJNS_1CILi8EEENS4_ILi1EEEEEENS4_ILi2EEEEEENS3_IJNS3_IJS6_NS4_ILi0EEEEEEiEEEEENS_10ViewEngineINS_8smem_ptrIPN7cutlass10bfloat16_tEEEEEEEC2ERKSD_RKSK_) ;  /* 0xfffa391000007944 */ /* 0x002fea0003c3ffff */
[----:B------:R2:W5:Y:S04]  /*64080*/  LDL R15, [R1+0x1410] ;  /* 0x00141000010f7983 */ /* 0x0005680000100800 */
[----:B------:R2:W5:Y:S01]  /*64090*/  LDL.64 R12, [R1+0x1418] ;  /* 0x00141800010c7983 */ /* 0x0005620000100a00 */
[----:B-1----:R-:W-:Y:S01]  /*640a0*/  IMAD.MOV.U32 R3, RZ, RZ, R14 ;  /* 0x000000ffff037224 */ /* 0x002fe200078e000e */
[----:B------:R-:W-:Y:S02]  /*640b0*/  MOV R2, R57 ;  /* 0x0000003900027202 */ /* 0x000fe40000000f00 */
[----:B------:R-:W-:Y:S02]  /*640c0*/  MOV R8, 0x640e0 ;  /* 0x000640e000087802 */ /* 0x000fe40000000f00 */
[----:B--2--5:R-:W-:Y:S05]  /*640d0*/  CALL.REL.NOINC `($_ZN7cutlass13device_kernelIN5flash19enable_sm80_to_sm89INS1_16FlashAttnBwdSm80INS1_25CollectiveMainloopBwdSm80ILi2ELi2EN4cute5tupleIJNS5_1CILi128EEES8_NS7_ILi64EEEEEENS_10bfloat16_tEfNS_4arch4Sm80ELb0ELb0ELb1ELb1ELb0ELb0ELb0ELb0ELi2ELi4ELi4ELi4ELb0EEENS1_21CollectiveEpilogueBwdISA_SB_SD_Li256ELb1ELb0ELi2EEENS1_19SingleTileSchedulerILb1ELb0ELb0ELi128EEEEEEEEEvNT_6ParamsE$_ZN4cute3eso3ESOILb1ELb0EJNS_10UnderscoreES2_iEEC2ERKS2_S5_RKi) ;  /* 0xfffa47b000007944 */ /* 0x024fea0003c3ffff */
[----:B-1----:R-:W2:Y:S01]  /*640e0*/  LDL R3, [R1+0x1380] ;  /* 0x0013800001037983 */ /* 0x002ea20000100800 */
[----:B------:R-:W-:Y:S01]  /*640f0*/  IMAD.MOV.U32 R2, RZ, RZ, R57 ;  /* 0x000000ffff027224 */ /* 0x000fe200078e0039 */
[----:B------:R-:W-:-:S02]  /*64100*/  MOV R4, 0x64130 ;  /* 0x0006413000047802 */ /* 0x000fc40000000f00 */
[----:B--2---:R-:W-:Y:S02]  /*64110*/  SHF.L.U32 R3, R3, 0x2, RZ ;  /* 0x0000000203037819 */ /* 0x004fe400000006ff */
[----:B------:R-:W-:Y:S05]  /*64120*/  CALL.REL.NOINC `($_ZN7cutlass13device_kernelIN5flash19enable_sm80_to_sm89INS1_16FlashAttnBwdSm80INS1_25CollectiveMainloopBwdSm80ILi2ELi2EN4cute5tupleIJNS5_1CILi128EEES8_NS7_ILi64EEEEEENS_10bfloat16_tEfNS_4arch4Sm80ELb0ELb0ELb1ELb1ELb0ELb0ELb0ELb0ELi2ELi4ELi4ELi4ELb0EEENS1_21CollectiveEpilogueBwdISA_SB_SD_Li256ELb1ELb0ELi2EEENS1_19SingleTileSchedulerILb1ELb0ELb0ELi128EEEEEEEEEvNT_6ParamsE$_ZN4cute3eso3ESOILb1ELb0EJNS_6LayoutINS_5tupleIJNS3_IJNS3_IJNS_1CILi4EEENS4_ILi2EEEEEENS4_ILi1EEEEEES6_EEENS3_IJNS3_IJNS3_IJS8_NS4_ILi32EEEEEENS4_ILi0EEEEEENS4_ILi64EEEEEEEEiEEC2ERKSH_RKi) ;  /* 0xfffa619000007944 */ /* 0x000fea0003c3ffff */
[----:B-1----:R-:W2:Y:S01]  /*64130*/  LDL R3, [R1+0x1380] ;  /* 0x0013800001037983 */ /* 0x002ea20000100800 */
[----:B------:R-:W-:Y:S01]  /*64140*/  MOV R6, 0x64170 ;  /* 0x0006417000067802 */ /* 0x000fe20000000f00 */
[----:B--2---:R-:W-:-:S04]  /*64150*/  IMAD.WIDE R10, R3, 0x2, R70 ;  /* 0x00000002030a7825 */ /* 0x004fc800078e0246 */
[----:B------:R-:W-:Y:S05]  /*64160*/  CALL.REL.NOINC `($_ZN7cutlass13device_kernelIN5flash19enable_sm80_to_sm89INS1_16FlashAttnBwdSm80INS1_25CollectiveMainloopBwdSm80ILi2ELi2EN4cute5tupleIJNS5_1CILi128EEES8_NS7_ILi64EEEEEENS_10bfloat16_tEfNS_4arch4Sm80ELb0ELb0ELb1ELb1ELb0ELb0ELb0ELb0ELi2ELi4ELi4ELi4ELb0EEENS1_21CollectiveEpilogueBwdISA_SB_SD_Li256ELb1ELb0ELi2EEENS1_19SingleTileSchedulerILb1ELb0ELb0ELi128EEEEEEEEEvNT_6ParamsE$_ZN4cute3eso3ESOILb1ELb0EJNS_6LayoutINS_5tupleIJNS3_IJNS3_IJNS_1CILi4EEENS4_ILi2EEEEEENS4_ILi1EEEEEES6_EEENS3_IJNS3_IJNS3_IJS8_NS4_ILi32EEEEEENS4_ILi0EEEEEENS4_ILi64EEEEEEEENS_10ViewEngineIPN7cutlass10bfloat16_tEEEEEC2ERKSH_RKSM_) ;  /* 0xfffa611000007944 */ /* 0x000fea0003c3ffff */
        /* <DEDUP_REMOVED lines=197> */
[----:B-1----:R-:W-:Y:S05]  /*64dc0*/  CALL.REL.NOINC `($_ZN7cutlass13device_kernelIN5flash19enable_sm80_to_sm89INS1_16FlashAttnBwdSm80INS1_25CollectiveMainloopBwdSm80ILi2ELi2EN4cute5tupleIJNS5_1CILi128EEES8_NS7_ILi64EEEEEENS_10bfloat16_tEfNS_4arch4Sm80ELb0ELb0ELb1ELb1ELb0ELb0ELb0ELb0ELi2ELi4ELi4ELi4ELb0EEENS1_21CollectiveEpilogueBwdISA_SB_SD_Li256ELb1ELb0ELi2EEENS1_19SingleTileSchedulerILb1ELb0ELb0ELi128EEEEEEEEEvNT_6ParamsE$_ZZN5flash25CollectiveMainloopBwdSm80ILi2ELi2EN4cute5tupleIJNS1_1CILi128EEES4_NS3_ILi64EEEEEEN7cutlass10bfloat16_tEfNS7_4arch4Sm80ELb0ELb0ELb1ELb1ELb0ELb0ELb0ELb0ELi2ELi4ELi4ELi4ELb0EE3mmaINS_16FlashAttnBwdSm80ISB_NS_21CollectiveEpilogueBwdIS6_S8_SA_Li256ELb1ELb0ELi2EEENS_19SingleTileSchedulerILb1ELb0ELb0ELi128EEEE13SharedStorageENS1_6TensorINS1_11ArrayEngineIfLm32EEENS1_6LayoutINS2_IJNS2_IJNS3_ILi2EEESO_EEESO_NS3_ILi4EEEEEENS2_IJNS2_IJNS3_ILi1EEESO_EEESQ_NS3_ILi8EEEEEEEEEEEEbRKNSB_6ParamsERT0_S12_iNS2_IJiiiEEERT_ENKUlvE0_clEv) ;  /* 0xffffb13000007944 */ /* 0x002fea0003c3ffff */
.L_x_1242:
[----:B------:R-:W-:Y:S01]  /*64dd0*/  IMAD.MOV.U32 R2, RZ, RZ, R66 ;  /* 0x000000ffff027224 */ /* 0x000fe200078e0042 */
[----:B------:R-:W-:Y:S01]  /*64de0*/  MOV R3, R65 ;  /* 0x0000004100037202 */ /* 0x000fe20000000f00 */
[----:B------:R-:W-:Y:S01]  /*64df0*/  IMAD.MOV.U32 R81, RZ, RZ, RZ ;  /* 0x000000ffff517224 */ /* 0x000fe200078e00ff */
[----:B-1----:R-:W-:-:S02]  /*64e00*/  MOV R8, 0x64e20 ;  /* 0x00064e2000087802 */ /* 0x002fc40000000f00 */
[----:B------:R-:W-:Y:S05]  /*64e10*/  CALL.REL.NOINC `($_ZN7cutlass13device_kernelIN5flash19enable_sm80_to_sm89INS1_16FlashAttnBwdSm80INS1_25CollectiveMainloopBwdSm80ILi2ELi2EN4cute5tupleIJNS5_1CILi128EEES8_NS7_ILi64EEEEEENS_10bfloat16_tEfNS_4arch4Sm80ELb0ELb0ELb1ELb1ELb0ELb0ELb0ELb0ELi2ELi4ELi4ELi4ELb0EEENS1_21CollectiveEpilogueBwdISA_SB_SD_Li256ELb1ELb0ELi2EEENS1_19SingleTileSchedulerILb1ELb0ELb0ELi128EEEEEEEEEvNT_6ParamsE$_ZN4cute3eso3ESOILb1ELb0EJNS_10UnderscoreES2_iEEC2ERKS2_S5_RKi) ;  /* 0xfffa3a7000007944 */ /* 0x000fea0003c3ffff */
        /* <DEDUP_REMOVED lines=15> */
[----:B------:R-:W-:Y:S05]  /*64f10*/  CALL.REL.NOINC `($_ZN7cutlass13device_kernelIN5flash19enable_sm80_to_sm89INS1_16FlashAttnBwdSm80INS1_25CollectiveMainloopBwdSm80ILi2ELi2EN4cute5tupleIJNS5_1CILi128EEES8_NS7_ILi64EEEEEENS_10bfloat16_tEfNS_4arch4Sm80ELb0ELb0ELb1ELb1ELb0ELb0ELb0ELb0ELi2ELi4ELi4ELi4ELb0EEENS1_21CollectiveEpilogueBwdISA_SB_SD_Li256ELb1ELb0ELi2EEENS1_19SingleTileSchedulerILb1ELb0ELb0ELi128EEEEEEEEEvNT_6ParamsE$_ZN4cute3eso3ESOILb1ELb0EJNS_6LayoutINS_5tupleIJNS3_IJNS_1CILi2EEES5_S5_EEES5_EEENS3_IJNS3_IJNS4_ILi1EEES5_NS4_ILi4EEEEEENS4_ILi8EEEEEEEEiEEC2ERKSD_RKi) ;  /* 0xfffa5f8000007944 */ /* 0x000fea0003c3ffff */
[----:B-1----:R-:W2:Y:S01]  /*64f20*/  LDL R2, [R1+0x1410] ;  /* 0x0014100001027983 */ /* 0x002ea20000100800 */
[----:B------:R-:W-:Y:S02]  /*64f30*/  MOV R4, R62 ;  /* 0x0000003e00047202 */ /* 0x000fe40000000f00 */
[----:B------:R-:W-:-:S05]  /*64f40*/  MOV R5, R61 ;  /* 0x0000003d00057202 */ /* 0x000fca0000000f00 */
[----:B--2---:R-:W-:Y:S01]  /*64f50*/  IMAD.WIDE R2, R2, 0x2, R4 ;  /* 0x0000000202027825 */ /* 0x004fe200078e0204 */
[----:B------:R-:W-:-:S04]  /*64f60*/  MOV R4, 0x64f90 ;  /* 0x00064f9000047802 */ /* 0x000fc80000000f00 */
[----:B------:R-:W-:Y:S02]  /*64f70*/  MOV R6, R2 ;  /* 0x0000000200067202 */ /* 0x000fe40000000f00 */
[----:B------:R-:W-:Y:S05]  /*64f80*/  CALL.REL.NOINC `($_ZN7cutlass13device_kernelIN5flash19enable_sm80_to_sm89INS1_16FlashAttnBwdSm80INS1_25CollectiveMainloopBwdSm80ILi2ELi2EN4cute5tupleIJNS5_1CILi128EEES8_NS7_ILi64EEEEEENS_10bfloat16_tEfNS_4arch4Sm80ELb0ELb0ELb1ELb1ELb0ELb0ELb0ELb0ELi2ELi4ELi4ELi4ELb0EEENS1_21CollectiveEpilogueBwdISA_SB_SD_Li256ELb1ELb0ELi2EEENS1_19SingleTileSchedulerILb1ELb0ELb0ELi128EEEEEEEEEvNT_6ParamsE$_ZN4cute3eso3ESOILb1ELb0EJNS_6LayoutINS_5tupleIJNS3_IJNS_1CILi2EEES5_S5_EEES5_EEENS3_IJNS3_IJNS4_ILi1EEES5_NS4_ILi4EEEEEENS4_ILi8EEEEEEEENS_10ViewEngineIPN7cutlass10bfloat16_tEEEEEC2ERKSD_RKSI_) ;  /* 0xfffa5ec000007944 */ /* 0x000fea0003c3ffff */
[----:B------:R2:W5:Y:S01]  /*64f90*/  LDL.64 R84, [R1+0x1410] ;  /* 0x0014100001547983 */ /* 0x0005620000100a00 */
[----:B-1----:R-:W-:Y:S01]  /*64fa0*/  IMAD.MOV.U32 R2, RZ, RZ, R66 ;  /* 0x000000ffff027224 */ /* 0x002fe200078e0042 */
[----:B------:R-:W-:Y:S02]  /*64fb0*/  MOV R3, R65 ;  /* 0x0000004100037202 */ /* 0x000fe40000000f00 */
[----:B------:R-:W-:Y:S02]  /*64fc0*/  MOV R8, 0x64fe0 ;  /* 0x00064fe000087802 */ /* 0x000fe40000000f00 */
[----:B--2--5:R-:W-:Y:S05]  /*64fd0*/  CALL.REL.NOINC `($_ZN7cutlass13device_kernelIN5flash19enable_sm80_to_sm89INS1_16FlashAttnBwdSm80INS1_25CollectiveMainloopBwdSm80ILi2ELi2EN4cute5tupleIJNS5_1CILi128EEES8_NS7_ILi64EEEEEENS_10bfloat16_tEfNS_4arch4Sm80ELb0ELb0ELb1ELb1ELb0ELb0ELb0ELb0ELi2ELi4ELi4ELi4ELb0EEENS1_21CollectiveEpilogueBwdISA_SB_SD_Li256ELb1ELb0ELi2EEENS1_19SingleTileSchedulerILb1ELb0ELb0ELi128EEEEEEEEEvNT_6ParamsE$_ZN4cute3eso3ESOILb1ELb0EJNS_10UnderscoreES2_iEEC2ERKS2_S5_RKi) ;  /* 0xfffa38b000007944 */ /* 0x024fea0003c3ffff */
[----:B-1----:R-:W2:Y:S01]  /*64fe0*/  LDL R3, [R1+0x1410] ;  /* 0x0014100001037983 */ /* 0x002ea20000100800 */
[----:B------:R-:W-:Y:S02]  /*64ff0*/  MOV R4, 0x65020 ;  /* 0x0006502000047802 */ /* 0x000fe40000000f00 */
[----:B--2---:R-:W-:Y:S02]  /*65000*/  SHF.L.U32 R3, R3, 0x2, RZ ;  /* 0x0000000203037819 */ /* 0x004fe400000006ff */
[----:B------:R-:W-:Y:S05]  /*65010*/  CALL.REL.NOINC `($_ZN7cutlass13device_kernelIN5flash19enable_sm80_to_sm89INS1_16FlashAttnBwdSm80INS1_25CollectiveMainloopBwdSm80ILi2ELi2EN4cute5tupleIJNS5_1CILi128EEES8_NS7_ILi64EEEEEENS_10bfloat16_tEfNS_4arch4Sm80ELb0ELb0ELb1ELb1ELb0ELb0ELb0ELb0ELi2ELi4ELi4ELi4ELb0EEENS1_21CollectiveEpilogueBwdISA_SB_SD_Li256ELb1ELb0ELi2EEENS1_19SingleTileSchedulerILb1ELb0ELb0ELi128EEEEEEEEEvNT_6ParamsE$_ZN4cute3eso3ESOILb1ELb0EJNS_6LayoutINS_5tupleIJNS3_IJNS_1CILi2EEES5_EEES6_EEENS3_IJNS3_IJNS4_ILi1EEES5_EEENS3_IJNS4_ILi32EEENS4_ILi64EEEEEEEEEEEiEEC2ERKSE_RKi) ;  /* 0xfffa5cd000007944 */ /* 0x000fea0003c3ffff */
[----:B-1----:R-:W2:Y:S01]  /*65020*/  LDL R3, [R1+0x1410] ;  /* 0x0014100001037983 */ /* 0x002ea20000100800 */
[----:B------:R-:W-:Y:S01]  /*65030*/  MOV R4, 0x65070 ;  /* 0x0006507000047802 */ /* 0x000fe20000000f00 */
[----:B--2---:R-:W-:-:S05]  /*65040*/  IMAD.WIDE R2, R3, 0x2, R68 ;  /* 0x0000000203027825 */ /* 0x004fca00078e0244 */
[----:B------:R-:W-:Y:S02]  /*65050*/  MOV R6, R2 ;  /* 0x0000000200067202 */ /* 0x000fe40000000f00 */
[----:B------:R-:W-:Y:S05]  /*65060*/  CALL.REL.NOINC `($_ZN7cutlass13device_kernelIN5flash19enable_sm80_to_sm89INS1_16FlashAttnBwdSm80INS1_25CollectiveMainloopBwdSm80ILi2ELi2EN4cute5tupleIJNS5_1CILi128EEES8_NS7_ILi64EEEEEENS_10bfloat16_tEfNS_4arch4Sm80ELb0ELb0ELb1ELb1ELb0ELb0ELb0ELb0ELi2ELi4ELi4ELi4ELb0EEENS1_21CollectiveEpilogueBwdISA_SB_SD_Li256ELb1ELb0ELi2EEENS1_19SingleTileSchedulerILb1ELb0ELb0ELi128EEEEEEEEEvNT_6ParamsE$_ZN4cute3eso3ESOILb1ELb0EJNS_6LayoutINS_5tupleIJNS3_IJNS_1CILi2EEES5_EEES6_EEENS3_IJNS3_IJNS4_ILi1EEES5_EEENS3_IJNS4_ILi32EEENS4_ILi64EEEEEEEEEEENS_10ViewEngineIPN7cutlass10bfloat16_tEEEEEC2ERKSE_RKSJ_) ;  /* 0xfffa5c3000007944 */ /* 0x000fea0003c3ffff */
[----:B------:R2:W5:Y:S04]  /*65070*/  LDL.64 R82, [R1+0x1410] ;  /* 0x0014100001527983 */ /* 0x0005680000100a00 */
[----:B------:R2:W-:Y:S02]  /*65080*/  STL [R1+0x1448], RZ ;  /* 0x001448ff01007387 */ /* 0x0005e40000100800 */
.L_x_1243:
[----:B-1----:R-:W-:Y:S01]  /*65090*/  IMAD.MOV.U32 R79, RZ, RZ, R66 ;  /* 0x000000ffff4f7224 */ /* 0x002fe200078e0042 */
[----:B------:R-:W-:Y:S01]  /*650a0*/  LOP3.LUT R80, R81, 0x1, RZ, 0xc0, !PT ;  /* 0x0000000151507812 */ /* 0x000fe200078ec0ff */
[----:B------:R-:W-:Y:S01]  /*650b0*/  IMAD.MOV.U32 R67, RZ, RZ, R58 ;  /* 0x000000ffff437224 */ /* 0x000fe200078e003a */
[----:B------:R-:W-:Y:S02]  /*650c0*/  MOV R78, 0x650e0 ;  /* 0x000650e0004e7802 */ /* 0x000fe40000000f00 */
[----:B-12--5:R-:W-:Y:S05]  /*650d0*/  CALL.REL.NOINC `($_ZN7cutlass13device_kernelIN5flash19enable_sm80_to_sm89INS1_16FlashAttnBwdSm80INS1_25CollectiveMainloopBwdSm80ILi2ELi2EN4cute5tupleIJNS5_1CILi128EEES8_NS7_ILi64EEEEEENS_10bfloat16_tEfNS_4arch4Sm80ELb0ELb0ELb1ELb1ELb0ELb0ELb0ELb0ELi2ELi4ELi4ELi4ELb0EEENS1_21CollectiveEpilogueBwdISA_SB_SD_Li256ELb1ELb0ELi2EEENS1_19SingleTileSchedulerILb1ELb0ELb0ELi128EEEEEEEEEvNT_6ParamsE$_ZN4cute3eso3ESOILb1ELb0EJNS_10UnderscoreEiiEEC2ERKS2_RKiS7_) ;  /* 0xfffa383000007944 */ /* 0x026fea0003c3ffff */
[----:B------:R-:W-:Y:S01]  /*650e0*/  MOV R4, 0x65130 ;  /* 0x0006513000047802 */ /* 0x000fe20000000f00 */
[----:B-1----:R-:W2:Y:S02]  /*650f0*/  LDL.64 R2, [R1+0x1410] ;  /* 0x0014100001027983 */ /* 0x002ea40000100a00 */
[----:B--2---:R-:W-:Y:S05]  /*65100*/  IMAD R3, R3, 0x2, R2 ;  /* 0x0000000203037824 */ /* 0x004fea00078e0202 */
[----:B------:R-:W-:Y:S02]  /*65110*/  SHF.L.U32 R3, R3, 0x2, RZ ;  /* 0x0000000203037819 */ /* 0x000fe400000006ff */
        /* <DEDUP_REMOVED lines=13> */
[----:B-1----:R-:W2:Y:S02]  /*651f0*/  LDL R3, [R1+0x1410] ;  /* 0x0014100001037983 */ /* 0x002ea40000100800 */
[----:B--2---:R-:W-:Y:S02]  /*65200*/  SHF.L.U32 R3, R3, 0x3, RZ ;  /* 0x0000000303037819 */ /* 0x004fe400000006ff */
[----:B------:R-:W-:Y:S05]  /*65210*/  CALL.REL.NOINC `($_ZN7cutlass13device_kernelIN5flash19enable_sm80_to_sm89INS1_16FlashAttnBwdSm80INS1_25CollectiveMainloopBwdSm80ILi2ELi2EN4cute5tupleIJNS5_1CILi128EEES8_NS7_ILi64EEEEEENS_10bfloat16_tEfNS_4arch4Sm80ELb0ELb0ELb1ELb1ELb0ELb0ELb0ELb0ELi2ELi4ELi4ELi4ELb0EEENS1_21CollectiveEpilogueBwdISA_SB_SD_Li256ELb1ELb0ELi2EEENS1_19SingleTileSchedulerILb1ELb0ELb0ELi128EEEEEEEEEvNT_6ParamsE$_ZN4cute3eso3ESOILb1ELb0EJNS_6LayoutINS_5tupleIJNS3_IJNS_1CILi2EEES5_S5_EEEEEENS3_IJNS3_IJNS4_ILi1EEES5_NS4_ILi4EEEEEEEEEEEiEEC2ERKSC_RKi) ;  /* 0xfffa5b6000007944 */ /* 0x000fea0003c3ffff */
[----:B------:R-:W-:Y:S01]  /*65220*/  MOV R4, 0x65270 ;  /* 0x0006527000047802 */ /* 0x000fe20000000f00 */
[----:B-1----:R-:W2:Y:S02]  /*65230*/  LDL R3, [R1+0x1410] ;  /* 0x0014100001037983 */ /* 0x002ea40000100800 */
        /* <DEDUP_REMOVED lines=18> */
[----:B-1----:R-:W2:Y:S02]  /*65360*/  LDL R3, [R1+0x1410] ;  /* 0x0014100001037983 */ /* 0x002ea40000100800 */
        /* <DEDUP_REMOVED lines=18> */
[----:B------:R-:W-:Y:S05]  /*65490*/  CALL.REL.NOINC `($_ZN7cutlass13device_kernelIN5flash19enable_sm80_to_sm89INS1_16FlashAttnBwdSm80INS1_25CollectiveMainloopBwdSm80ILi2ELi2EN4cute5tupleIJNS5_1CILi128EEES8_NS7_ILi64EEEEEENS_10bfloat16_tEfNS_4arch4Sm80ELb0ELb0ELb1ELb1ELb0ELb0ELb0ELb0ELi2ELi4ELi4ELi4ELb0EEENS1_21CollectiveEpilogueBwdISA_SB_SD_Li256ELb1ELb0ELi2EEENS1_19SingleTileSchedulerILb1ELb0ELb0ELi128EEEEEEEEEvNT_6ParamsE$_ZN4cute3eso3ESOILb1ELb0EJNS_6LayoutINS_5tupleIJNS3_IJNS_1CILi2EEES5_EEEEEENS3_IJNS3_IJNS4_ILi1EEES5_EEEEEEEENS_10ViewEngineIPKfEEEEC2ERKSB_RKSF_) ;  /* 0xfffa53e000007944 */ /* 0x000fea0003c3ffff */
        /* <DEDUP_REMOVED lines=147> */
.L_x_1244:
[----:B-1----:R-:W-:Y:S02]  /*65dd0*/  MOV R4, 0x65df0 ;  /* 0x00065df000047802 */ /* 0x002fe40000000f00 */
[----:B------:R-:W-:Y:S05]  /*65de0*/  CALL.REL.NOINC `($_ZN7cutlass13device_kernelIN5flash19enable_sm80_to_sm89INS1_16FlashAttnBwdSm80INS1_25CollectiveMainloopBwdSm80ILi2ELi2EN4cute5tupleIJNS5_1CILi128EEES8_NS7_ILi64EEEEEENS_10bfloat16_tEfNS_4arch4Sm80ELb0ELb0ELb1ELb1ELb0ELb0ELb0ELb0ELi2ELi4ELi4ELi4ELb0EEENS1_21CollectiveEpilogueBwdISA_SB_SD_Li256ELb1ELb0ELi2EEENS1_19SingleTileSchedulerILb1ELb0ELb0ELi128EEEEEEEEEvNT_6ParamsE$_ZN4cute3eso3ESOILb1ELb0EJNS_6LayoutINS_5tupleIJNS3_IJNS_1CILi1EEENS4_ILi4EEEEEENS4_ILi2EEES6_EEENS3_IJNS3_IJNS4_ILi0EEES5_EEES6_NS4_ILi8EEEEEEEENS_10ViewEngineIPfEEEEC2ERKSE_RKSH_) ;  /* 0xfffa495000007944 */ /* 0x000fea0003c3ffff */
[----:B------:R-:W2:Y:S04]  /*65df0*/  LDL.64 R10, [R63+0x60] ;  /* 0x000060003f0a7983 */ /* 0x000ea80000100a00 */
[----:B------:R3:W5:Y:S04]  /*65e00*/  LDL.64 R4, [R63+0x58] ;  /* 0x000058003f047983 */ /* 0x0007680000100a00 */
[----:B------:R3:W5:Y:S04]  /*65e10*/  LDL.64 R6, [R1+0x1428] ;  /* 0x0014280001067983 */ /* 0x0007680000100a00 */
[----:B--2---:R3:W5:Y:S01]  /*65e20*/  LD.E R3, [R10.64] ;  /* 0x000000040a037980 */ /* 0x004762000c101900 */
[----:B-1----:R-:W-:-:S02]  /*65e30*/  MOV R2, R66 ;  /* 0x0000004200027202 */ /* 0x002fc40000000f00 */
[----:B------:R-:W-:Y:S02]  /*65e40*/  MOV R8, 0x65e60 ;  /* 0x00065e6000087802 */ /* 0x000fe40000000f00 */
[----:B---3-5:R-:W-:Y:S05]  /*65e50*/  CALL.REL.NOINC `($_ZN7cutlass13device_kernelIN5flash19enable_sm80_to_sm89INS1_16FlashAttnBwdSm80INS1_25CollectiveMainloopBwdSm80ILi2ELi2EN4cute5tupleIJNS5_1CILi128EEES8_NS7_ILi64EEEEEENS_10bfloat16_tEfNS_4arch4Sm80ELb0ELb0ELb1ELb1ELb0ELb0ELb0ELb0ELi2ELi4ELi4ELi4ELb0EEENS1_21CollectiveEpilogueBwdISA_SB_SD_Li256ELb1ELb0ELi2EEENS1_19SingleTileSchedulerILb1ELb0ELb0ELi128EEEEEEEEEvNT_6ParamsE$_ZN4cute3eso3ESOILb1ELb0EJNS_10UnderscoreES2_iEEC2ERKS2_S5_RKi) ;  /* 0xfffa2a3000007944 */ /* 0x028fea0003c3ffff */
[----:B-1----:R-:W2:Y:S01]  /*65e60*/  LDL R3, [R1+0x1410] ;  /* 0x0014100001037983 */ /* 0x002ea20000100800 */
[----:B------:R-:W-:Y:S02]  /*65e70*/  MOV R8, 0x65ea0 ;  /* 0x00065ea000087802 */ /* 0x000fe40000000f00 */
[----:B--2---:R-:W-:Y:S02]  /*65e80*/  SHF.L.U32 R3, R3, 0xd, RZ ;  /* 0x0000000d03037819 */ /* 0x004fe400000006ff */
[----:B------:R-:W-:Y:S05]  /*65e90*/  CALL.REL.NOINC `($_ZN7cutlass13device_kernelIN5flash19enable_sm80_to_sm89INS1_16FlashAttnBwdSm80INS1_25CollectiveMainloopBwdSm80ILi2ELi2EN4cute5tupleIJNS5_1CILi128EEES8_NS7_ILi64EEEEEENS_10bfloat16_tEfNS_4arch4Sm80ELb0ELb0ELb1ELb1ELb0ELb0ELb0ELb0ELi2ELi4ELi4ELi4ELb0EEENS1_21CollectiveEpilogueBwdISA_SB_SD_Li256ELb1ELb0ELi2EEENS1_19SingleTileSchedulerILb1ELb0ELb0ELi128EEEEEEEEEvNT_6ParamsE$_ZN4cute3eso3ESOILb1ELb0EJNS_6LayoutINS_5tupleIJNS3_IJNS_1CILi1EEES5_EEENS4_ILi32EEEEEENS3_IJNS3_IJNS4_ILi0EEES9_EEENS4_ILi256EEEEEEEEiEEC2ERKSD_RKi) ;  /* 0xfffa49a000007944 */ /* 0x000fea0003c3ffff */
[----:B------:R-:W2:Y:S04]  /*65ea0*/  LD.E.64 R4, [R4.64+0x8] ;  /* 0x0000080404047980 */ /* 0x000ea8000c101b00 */
[----:B------:R-:W2:Y:S01]  /*65eb0*/  LDL R10, [R1+0x1428] ;  /* 0x00142800010a7983 */ /* 0x000ea20000100800 */
[----:B------:R-:W-:Y:S01]  /*65ec0*/  MOV R8, 0x65ef0 ;  /* 0x00065ef000087802 */ /* 0x000fe20000000f00 */
[----:B--2---:R-:W-:-:S04]  /*65ed0*/  IMAD.WIDE R10, R10, 0x4, R4 ;  /* 0x000000040a0a7825 */ /* 0x004fc800078e0204 */
[----:B-1----:R-:W-:Y:S05]  /*65ee0*/  CALL.REL.NOINC `($_ZN7cutlass13device_kernelIN5flash19enable_sm80_to_sm89INS1_16FlashAttnBwdSm80INS1_25CollectiveMainloopBwdSm80ILi2ELi2EN4cute5tupleIJNS5_1CILi128EEES8_NS7_ILi64EEEEEENS_10bfloat16_tEfNS_4arch4Sm80ELb0ELb0ELb1ELb1ELb0ELb0ELb0ELb0ELi2ELi4ELi4ELi4ELb0EEENS1_21CollectiveEpilogueBwdISA_SB_SD_Li256ELb1ELb0ELi2EEENS1_19SingleTileSchedulerILb1ELb0ELb0ELi128EEEEEEEEEvNT_6ParamsE$_ZN4cute8gmem_ptrIPfECI1NS_12iter_adaptorIS1_S2_EEES1_) ;  /* 0xfffa658000007944 */ /* 0x002fea0003c3ffff */
[----:B-1----:R1:W5:Y:S01]  /*65ef0*/  LDL.64 R2, [R1+0x1428] ;  /* 0x0014280001027983 */ /* 0x0023620000100a00 */
[----:B------:R-:W-:-:S03]  /*65f00*/  MOV R4, 0x65f20 ;  /* 0x00065f2000047802 */ /* 0x000fc60000000f00 */
[----:B-1---5:R-:W-:Y:S05]  /*65f10*/  CALL.REL.NOINC `($_ZN7cutlass13device_kernelIN5flash19enable_sm80_to_sm89INS1_16FlashAttnBwdSm80INS1_25CollectiveMainloopBwdSm80ILi2ELi2EN4cute5tupleIJNS5_1CILi128EEES8_NS7_ILi64EEEEEENS_10bfloat16_tEfNS_4arch4Sm80ELb0ELb0ELb1ELb1ELb0ELb0ELb0ELb0ELi2ELi4ELi4ELi4ELb0EEENS1_21CollectiveEpilogueBwdISA_SB_SD_Li256ELb1ELb0ELi2EEENS1_19SingleTileSchedulerILb1ELb0ELb0ELi128EEEEEEEEEvNT_6ParamsE$_ZN4cute3eso3ESOILb1ELb0EJNS_6LayoutINS_5tupleIJNS3_IJNS_1CILi1EEES5_EEENS4_ILi32EEEEEENS3_IJNS3_IJNS4_ILi0EEES9_EEENS4_ILi256EEEEEEEENS_10ViewEngineINS_8gmem_ptrIPfEEEEEEC2ERKSD_RKSI_) ;  /* 0xfffa48e000007944 */ /* 0x022fea0003c3ffff */
[----:B-1----:R-:W2:Y:S04]  /*65f20*/  LDL.64 R2, [R1+0x1428] ;  /* 0x0014280001027983 */ /* 0x002ea80000100a00 */
[----:B------:R1:W5:Y:S01]  /*65f30*/  LD.E R5, [R6.64] ;  /* 0x0000000406057980 */ /* 0x000362000c101900 */
[----:B------:R-:W-:Y:S01]  /*65f40*/  MOV R10, 0x65f80 ;  /* 0x00065f80000a7802 */ /* 0x000fe20000000f00 */
[----:B--2---:R-:W-:Y:S01]  /*65f50*/  IMAD.MOV.U32 R14, RZ, RZ, R2 ;  /* 0x000000ffff0e7224 */ /* 0x004fe200078e0002 */
[----:B------:R-:W-:-:S02]  /*65f60*/  MOV R15, R3 ;  /* 0x00000003000f7202 */ /* 0x000fc40000000f00 */
[----:B-1---5:R-:W-:Y:S05]  /*65f70*/  CALL.REL.NOINC `($_ZN7cutlass13device_kernelIN5flash19enable_sm80_to_sm89INS1_16FlashAttnBwdSm80INS1_25CollectiveMainloopBwdSm80ILi2ELi2EN4cute5tupleIJNS5_1CILi128EEES8_NS7_ILi64EEEEEENS_10bfloat16_tEfNS_4arch4Sm80ELb0ELb0ELb1ELb1ELb0ELb0ELb0ELb0ELi2ELi4ELi4ELi4ELb0EEENS1_21CollectiveEpilogueBwdISA_SB_SD_Li256ELb1ELb0ELi2EEENS1_19SingleTileSchedulerILb1ELb0ELb0ELi128EEEEEEEEEvNT_6ParamsE$_ZN73_INTERNAL_24fd9406_37_flash_bwd_hdim64_bf16_softcap_sm80_cu_8e232a79_33079atomicAddEPff) ;  /* 0xfffa666000007944 */ /* 0x022fea0003c3ffff */
[----:B------:R2:W5:Y:S01]  /*65f80*/  LD.E R5, [R6.64+0x4] ;  /* 0x0000040406057980 */ /* 0x000562000c101900 */
[----:B-1----:R-:W-:-:S02]  /*65f90*/  IADD3 R14, P0, R2, 0x400, RZ ;  /* 0x00000400020e7810 */ /* 0x002fc40007f1e0ff */
[----:B------:R-:W-:-:S03]  /*65fa0*/  MOV R10, 0x65fd0 ;  /* 0x00065fd0000a7802 */ /* 0x000fc60000000f00 */
[----:B------:R-:W-:-:S03]  /*65fb0*/  IMAD.X R15, RZ, RZ, R3, P0 ;  /* 0x000000ffff0f7224 */ /* 0x000fc600000e0603 */
[----:B--2--5:R-:W-:Y:S05]  /*65fc0*/  CALL.REL.NOINC `($_ZN7cutlass13device_kernelIN5flash19enable_sm80_to_sm89INS1_16FlashAttnBwdSm80INS1_25CollectiveMainloopBwdSm80ILi2ELi2EN4cute5tupleIJNS5_1CILi128EEES8_NS7_ILi64EEEEEENS_10bfloat16_tEfNS_4arch4Sm80ELb0ELb0ELb1ELb1ELb0ELb0ELb0ELb0ELi2ELi4ELi4ELi4ELb0EEENS1_21CollectiveEpilogueBwdISA_SB_SD_Li256ELb1ELb0ELi2EEENS1_19SingleTileSchedulerILb1ELb0ELb0ELi128EEEEEEEEEvNT_6ParamsE$_ZN73_INTERNAL_24fd9406_37_flash_bwd_hdim64_bf16_softcap_sm80_cu_8e232a79_33079atomicAddEPff) ;  /* 0xfffa661000007944 */ /* 0x024fea0003c3ffff */
[----:B------:R2:W5:Y:S01]  /*65fd0*/  LD.E R5, [R6.64+0x8] ;  /* 0x0000080406057980 */ /* 0x000562000c101900 */
[----:B-1----:R-:W-:Y:S02]  /*65fe0*/  IADD3 R14, P0, R2, 0x800, RZ ;  /* 0x00000800020e7810 */ /* 0x002fe40007f1e0ff */
        /* <DEDUP_REMOVED lines=148> */
[----:B------:R-:W-:-:S04]  /*66930*/  MOV R65, 0x0 ;  /* 0x0000000000417802 */ /* 0x000fc80000000f00 */
[----:B------:R-:W-:Y:S05]  /*66940*/  RET.REL.NODEC R64 `(_ZN7cutlass13device_kernelIN5flash19enable_sm80_to_sm89INS1_16FlashAttnBwdSm80INS1_25CollectiveMainloopBwdSm80ILi2ELi2EN4cute5tupleIJNS5_1CILi128EEES8_NS7_ILi64EEEEEENS_10bfloat16_tEfNS_4arch4Sm80ELb0ELb0ELb1ELb1ELb0ELb0ELb0ELb0ELi2ELi4ELi4ELi4ELb0EEENS1_21CollectiveEpilogueBwdISA_SB_SD_Li256ELb1ELb0ELi2EEENS1_19SingleTileSchedulerILb1ELb0ELb0ELi128EEEEEEEEEvNT_6ParamsE) ;  /* 0xfff996b040007950 */ /* 0x000fea0003c3ffff */
        .type           $_ZN7cutlass13device_kernelIN5flash19enable_sm80_to_sm89INS1_16FlashAttnBwdSm80INS1_25CollectiveMainloopBwdSm80ILi2ELi2EN4cute5tupleIJNS5_1CILi128EEES8_NS7_ILi64EEEEEENS_10bfloat16_tEfNS_4arch4Sm80ELb0ELb0ELb1ELb1ELb0ELb0ELb0ELb0ELi2ELi4ELi4ELi4ELb0EEENS1_21CollectiveEpilogueBwdISA_SB_SD_Li256ELb1ELb0ELi2EEENS1_19SingleTileSchedulerILb1ELb0ELb0ELi128EEEEEEEEEvNT_6ParamsE$_ZZZN5flash25CollectiveMainloopBwdSm80ILi2ELi2EN4cute5tupleIJNS1_1CILi128EEES4_NS3_ILi64EEEEEEN7cutlass10bfloat16_tEfNS7_4arch4Sm80ELb0ELb0ELb1ELb1ELb0ELb0ELb0ELb0ELi2ELi4ELi4ELi4ELb0EE3mmaINS_16FlashAttnBwdSm80ISB_NS_21CollectiveEpilogueBwdIS6_S8_SA_Li256ELb1ELb0ELi2EEENS_19SingleTileSchedulerILb1ELb0ELb0ELi128EEEE13SharedStorageENS1_6TensorINS1_11ArrayEngineIfLm32EEENS1_6LayoutINS2_IJNS2_IJNS3_ILi2EEESO_EEESO_NS3_ILi4EEEEEENS2_IJNS2_IJNS3_ILi1EEESO_EEESQ_NS3_ILi8EEEEEEEEEEEEbRKNSB_6ParamsERT0_S12_iNS2_IJiiiEEERT_ENKUliT_E_clIZSC_ISJ_SX_EbS10_S12_S12_iS13_S15_EUlRS16_iE_EEDaiS16_ENKUlvE0_clEv,@function
        .size           $_ZN7cutlass13device_kernelIN5flash19enable_sm80_to_sm89INS1_16FlashAttnBwdSm80INS1_25CollectiveMainloopBwdSm80ILi2ELi2EN4cute5tupleIJNS5_1CILi128EEES8_NS7_ILi64EEEEEENS_10bfloat16_tEfNS_4arch4Sm80ELb0ELb0ELb1ELb1ELb0ELb0ELb0ELb0ELi2ELi4ELi4ELi4ELb0EEENS1_21CollectiveEpilogueBwdISA_SB_SD_Li256ELb1ELb0ELi2EEENS1_19SingleTileSchedulerILb1ELb0ELb0ELi128EEEEEEEEEvNT_6ParamsE$_ZZZN5flash25CollectiveMainloopBwdSm80ILi2ELi2EN4cute5tupleIJNS1_1CILi128EEES4_NS3_ILi64EEEEEEN7cutlass10bfloat16_tEfNS7_4arch4Sm80ELb0ELb0ELb1ELb1ELb0ELb0ELb0ELb0ELi2ELi4ELi4ELi4ELb0EE3mmaINS_16FlashAttnBwdSm80ISB_NS_21CollectiveEpilogueBwdIS6_S8_SA_Li256ELb1ELb0ELi2EEENS_19SingleTileSchedulerILb1ELb0ELb0ELi128EEEE13SharedStorageENS1_6TensorINS1_11ArrayEngineIfLm32EEENS1_6LayoutINS2_IJNS2_IJNS3_ILi2EEESO_EEESO_NS3_ILi4EEEEEENS2_IJNS2_IJNS3_ILi1EEESO_EEESQ_NS3_ILi8EEEEEEEEEEEEbRKNSB_6ParamsERT0_S12_iNS2_IJiiiEEERT_ENKUliT_E_clIZSC_ISJ_SX_EbS10_S12_S12_iS13_S15_EUlRS16_iE_EEDaiS16_ENKUlvE0_clEv,($_ZN7cutlass13device_kernelIN5flash19enable_sm80_to_sm89INS1_16FlashAttnBwdSm80INS1_25CollectiveMainloopBwdSm80ILi2ELi2EN4cute5tupleIJNS5_1CILi128EEES8_NS7_ILi64EEEEEENS_10bfloat16_tEfNS_4arch4Sm80ELb0ELb0ELb1ELb1ELb0ELb0ELb0ELb0ELi2ELi4ELi4ELi4ELb0EEENS1_21CollectiveEpilogueBwdISA_SB_SD_Li256ELb1ELb0ELi2EEENS1_19SingleTileSchedulerILb1ELb0ELb0ELi128EEEEEEEEEvNT_6ParamsE$_ZZZN5flash25CollectiveMainloopBwdSm80ILi2ELi2EN4cute5tupleIJNS1_1CILi128EEES4_NS3_ILi64EEEEEEN7cutlass10bfloat16_tEfNS7_4arch4Sm80ELb0ELb0ELb1ELb1ELb0ELb0ELb0ELb0ELi2ELi4ELi4ELi4ELb0EE3mmaINS_16FlashAttnBwdSm80ISB_NS_21CollectiveEpilogueBwdIS6_S8_SA_Li256ELb1ELb0ELi2EEENS_19SingleTileSchedulerILb1ELb0ELb0ELi128EEEE13SharedStorageENS1_6TensorINS1_11ArrayEngineIfLm32EEENS1_6LayoutINS2_IJNS2_IJNS3_ILi2EEESO_EEESO_NS3_ILi4EEEEEENS2_IJNS2_IJNS3_ILi1EEESO_EEESQ_NS3_ILi8EEEEEEEEEEEEbRKNSB_6ParamsERT0_S12_iNS2_IJiiiEEERT_ENKUliT_E_clIZSC_ISJ_SX_EbS10_S12_S12_iS13_S15_EUlRS16_iE_EEDaiS16_ENKUlvE1_clEv - $_ZN7cutlass13device_kernelIN5flash19enable_sm80_to_sm89INS1_16FlashAttnBwdSm80INS1_25CollectiveMainloopBwdSm80ILi2ELi2EN4cute5tupleIJNS5_1CILi128EEES8_NS7_ILi64EEEEEENS_10bfloat16_tEfNS_4arch4Sm80ELb0ELb0ELb1ELb1ELb0ELb0ELb0ELb0ELi2ELi4ELi4ELi4ELb0EEENS1_21CollectiveEpilogueBwdISA_SB_SD_Li256ELb1ELb0ELi2EEENS1_19SingleTileSchedulerILb1ELb0ELb0ELi128EEEEEEEEEvNT_6ParamsE$_ZZZN5flash25CollectiveMainloopBwdSm80ILi2ELi2EN4cute5tupleIJNS1_1CILi128EEES4_NS3_ILi64EEEEEEN7cutlass10bfloat16_tEfNS7_4arch4Sm80ELb0ELb0ELb1ELb1ELb0ELb0ELb0ELb0ELi2ELi4ELi4ELi4ELb0EE3mmaINS_16FlashAttnBwdSm80ISB_NS_21CollectiveEpilogueBwdIS6_S8_SA_Li256ELb1ELb0ELi2EEENS_19SingleTileSchedulerILb1ELb0ELb0ELi128EEEE13SharedStorageENS1_6TensorINS1_11ArrayEngineIfLm32EEENS1_6LayoutINS2_IJNS2_IJNS3_ILi2EEESO_EEESO_NS3_ILi4EEEEEENS2_IJNS2_IJNS3_ILi1EEESO_EEESQ_NS3_ILi8EEEEEEEEEEEEbRKNSB_6ParamsERT0_S12_iNS2_IJiiiEEERT_ENKUliT_E_clIZSC_ISJ_SX_EbS10_S12_S12_iS13_S15_EUlRS16_iE_EEDaiS16_ENKUlvE0_clEv)
$_ZN7cutlass13device_kernelIN5flash19enable_sm80_to_sm89INS1_16FlashAttnBwdSm80INS1_25CollectiveMainloopBwdSm80ILi2ELi2EN4cute5tupleIJNS5_1CILi128EEES8_NS7_ILi64EEEEEENS_10bfloat16_tEfNS_4arch4Sm80ELb0ELb0ELb1ELb1ELb0ELb0ELb0ELb0ELi2ELi4ELi4ELi4ELb0EEENS1_21CollectiveEpilogueBwdISA_SB_SD_Li256ELb1ELb0ELi2EEENS1_19SingleTileSchedulerILb1ELb0ELb0ELi128EEEEEEEEEvNT_6ParamsE$_ZZZN5flash25CollectiveMainloopBwdSm80ILi2ELi2EN4cute5tupleIJNS1_1CILi128EEES4_NS3_ILi64EEEEEEN7cutlass10bfloat16_tEfNS7_4arch4Sm80ELb0ELb0ELb1ELb1ELb0ELb0ELb0ELb0ELi2ELi4ELi4ELi4ELb0EE3mmaINS_16FlashAttnBwdSm80ISB_NS_21CollectiveEpilogueBwdIS6_S8_SA_Li256ELb1ELb0ELi2EEENS_19SingleTileSchedulerILb1ELb0ELb0ELi128EEEE13SharedStorageENS1_6TensorINS1_11ArrayEngineIfLm32EEENS1_6LayoutINS2_IJNS2_IJNS3_ILi2EEESO_EEESO_NS3_ILi4EEEEEENS2_IJNS2_IJNS3_ILi1EEESO_EEESQ_NS3_ILi8EEEEEEEEEEEEbRKNSB_6ParamsERT0_S12_iNS2_IJiiiEEERT_ENKUliT_E_clIZSC_ISJ_SX_EbS10_S12_S12_iS13_S15_EUlRS16_iE_EEDaiS16_ENKUlvE0_clEv:
[----:B------:R-:W-:-:S05]  /*66950*/  IADD3 R3, R16, -c[0x0][0x20], RZ ;  /* 0x8000080010037a10 */ /* 0x000fca0007ffe0ff */
[----:B------:R-:W-:-:S05]  /*66960*/  IMAD R3, R10, 0x4, R3 ;  /* 0x000000040a037824 */ /* 0x000fca00078e0203 */
[----:B------:R1:W5:Y:S02]  /*66970*/  LDL R4, [R3] ;  /* 0x0000000003047983 */ /* 0x0003640000100800 */
[----:B-1----:R-:W-:-:S04]  /*66980*/  MOV R3, 0x0 ;  /* 0x0000000000037802 */ /* 0x002fc80000000f00 */
[----:B------:R-:W-:Y:S05]  /*66990*/  RET.REL.NODEC R2 `(_ZN7cutlass13device_kernelIN5flash19enable_sm80_to_sm89INS1_16FlashAttnBwdSm80INS1_25CollectiveMainloopBwdSm80ILi2ELi2EN4cute5tupleIJNS5_1CILi128EEES8_NS7_ILi64EEEEEENS_10bfloat16_tEfNS_4arch4Sm80ELb0ELb0ELb1ELb1ELb0ELb0ELb0ELb0ELi2ELi4ELi4ELi4ELb0EEENS1_21CollectiveEpilogueBwdISA_SB_SD_Li256ELb1ELb0ELi2EEENS1_19SingleTileSchedulerILb1ELb0ELb0ELi128EEEEEEEEEvNT_6ParamsE) ;  /* 0xfff9966002007950 */ /* 0x000fea0003c3ffff */
        .type           $_ZN7cutlass13device_kernelIN5flash19enable_sm80_to_sm89INS1_16FlashAttnBwdSm80INS1_25CollectiveMainloopBwdSm80ILi2ELi2EN4cute5tupleIJNS5_1CILi128EEES8_NS7_ILi64EEEEEENS_10bfloat16_tEfNS_4arch4Sm80ELb0ELb0ELb1ELb1ELb0ELb0ELb0ELb0ELi2ELi4ELi4ELi4ELb0EEENS1_21CollectiveEpilogueBwdISA_SB_SD_Li256ELb1ELb0ELi2EEENS1_19SingleTileSchedulerILb1ELb0ELb0ELi128EEEEEEEEEvNT_6ParamsE$_ZZZN5flash25CollectiveMainloopBwdSm80ILi2ELi2EN4cute5tupleIJNS1_1CILi128EEES4_NS3_ILi64EEEEEEN7cutlass10bfloat16_tEfNS7_4arch4Sm80ELb0ELb0ELb1ELb1ELb0ELb0ELb0ELb0ELi2ELi4ELi4ELi4ELb0EE3mmaINS_16FlashAttnBwdSm80ISB_NS_21CollectiveEpilogueBwdIS6_S8_SA_Li256ELb1ELb0ELi2EEENS_19SingleTileSchedulerILb1ELb0ELb0ELi128EEEE13SharedStorageENS1_6TensorINS1_11ArrayEngineIfLm32EEENS1_6LayoutINS2_IJNS2_IJNS3_ILi2EEESO_EEESO_NS3_ILi4EEEEEENS2_IJNS2_IJNS3_ILi1EEESO_EEESQ_NS3_ILi8EEEEEEEEEEEEbRKNSB_6ParamsERT0_S12_iNS2_IJiiiEEERT_ENKUliT_E_clIZSC_ISJ_SX_EbS10_S12_S12_iS13_S15_EUlRS16_iE_EEDaiS16_ENKUlvE1_clEv,@function
        .size           $_ZN7cutlass13device_kernelIN5flash19enable_sm80_to_sm89INS1_16FlashAttnBwdSm80INS1_25CollectiveMainloopBwdSm80ILi2ELi2EN4cute5tupleIJNS5_1CILi128EEES8_NS7_ILi64EEEEEENS_10bfloat16_tEfNS_4arch4Sm80ELb0ELb0ELb1ELb1ELb0ELb0ELb0ELb0ELi2ELi4ELi4ELi4ELb0EEENS1_21CollectiveEpilogueBwdISA_SB_SD_Li256ELb1ELb0ELi2EEENS1_19SingleTileSchedulerILb1ELb0ELb0ELi128EEEEEEEEEvNT_6ParamsE$_ZZZN5flash25CollectiveMainloopBwdSm80ILi2ELi2EN4cute5tupleIJNS1_1CILi128EEES4_NS3_ILi64EEEEEEN7cutlass10bfloat16_tEfNS7_4arch4Sm80ELb0ELb0ELb1ELb1ELb0ELb0ELb0ELb0ELi2ELi4ELi4ELi4ELb0EE3mmaINS_16FlashAttnBwdSm80ISB_NS_21CollectiveEpilogueBwdIS6_S8_SA_Li256ELb1ELb0ELi2EEENS_19SingleTileSchedulerILb1ELb0ELb0ELi128EEEE13SharedStorageENS1_6TensorINS1_11ArrayEngineIfLm32EEENS1_6LayoutINS2_IJNS2_IJNS3_ILi2EEESO_EEESO_NS3_ILi4EEEEEENS2_IJNS2_IJNS3_ILi1EEESO_EEESQ_NS3_ILi8EEEEEEEEEEEEbRKNSB_6ParamsERT0_S12_iNS2_IJiiiEEERT_ENKUliT_E_clIZSC_ISJ_SX_EbS10_S12_S12_iS13_S15_EUlRS16_iE_EEDaiS16_ENKUlvE1_clEv,($_ZN7cutlass13device_kernelIN5flash19enable_sm80_to_sm89INS1_16FlashAttnBwdSm80INS1_25CollectiveMainloopBwdSm80ILi2ELi2EN4cute5tupleIJNS5_1CILi128EEES8_NS7_ILi64EEEEEENS_10bfloat16_tEfNS_4arch4Sm80ELb0ELb0ELb1ELb1ELb0ELb0ELb0ELb0ELi2ELi4ELi4ELi4ELb0EEENS1_21CollectiveEpilogueBwdISA_SB_SD_Li256ELb1ELb0ELi2EEENS1_19SingleTileSchedulerILb1ELb0ELb0ELi128EEEEEEEEEvNT_6ParamsE$__fAtomicAdd - $_ZN7cutlass13device_kernelIN5flash19enable_sm80_to_sm89INS1_16FlashAttnBwdSm80INS1_25CollectiveMainloopBwdSm80ILi2ELi2EN4cute5tupleIJNS5_1CILi128EEES8_NS7_ILi64EEEEEENS_10bfloat16_tEfNS_4arch4Sm80ELb0ELb0ELb1ELb1ELb0ELb0ELb0ELb0ELi2ELi4ELi4ELi4ELb0EEENS1_21CollectiveEpilogueBwdISA_SB_SD_Li256ELb1ELb0ELi2EEENS1_19SingleTileSchedulerILb1ELb0ELb0ELi128EEEEEEEEEvNT_6ParamsE$_ZZZN5flash25CollectiveMainloopBwdSm80ILi2ELi2EN4cute5tupleIJNS1_1CILi128EEES4_NS3_ILi64EEEEEEN7cutlass10bfloat16_tEfNS7_4arch4Sm80ELb0ELb0ELb1ELb1ELb0ELb0ELb0ELb0ELi2ELi4ELi4ELi4ELb0EE3mmaINS_16FlashAttnBwdSm80ISB_NS_21CollectiveEpilogueBwdIS6_S8_SA_Li256ELb1ELb0ELi2EEENS_19SingleTileSchedulerILb1ELb0ELb0ELi128EEEE13SharedStorageENS1_6TensorINS1_11ArrayEngineIfLm32EEENS1_6LayoutINS2_IJNS2_IJNS3_ILi2EEESO_EEESO_NS3_ILi4EEEEEENS2_IJNS2_IJNS3_ILi1EEESO_EEESQ_NS3_ILi8EEEEEEEEEEEEbRKNSB_6ParamsERT0_S12_iNS2_IJiiiEEERT_ENKUliT_E_clIZSC_ISJ_SX_EbS10_S12_S12_iS13_S15_EUlRS16_iE_EEDaiS16_ENKUlvE1_clEv)
$_ZN7cutlass13device_kernelIN5flash19enable_sm80_to_sm89INS1_16FlashAttnBwdSm80INS1_25CollectiveMainloopBwdSm80ILi2ELi2EN4cute5tupleIJNS5_1CILi128EEES8_NS7_ILi64EEEEEENS_10bfloat16_tEfNS_4arch4Sm80ELb0ELb0ELb1ELb1ELb0ELb0ELb0ELb0ELi2ELi4ELi4ELi4ELb0EEENS1_21CollectiveEpilogueBwdISA_SB_SD_Li256ELb1ELb0ELi2EEENS1_19SingleTileSchedulerILb1ELb0ELb0ELi128EEEEEEEEEvNT_6ParamsE$_ZZZN5flash25CollectiveMainloopBwdSm80ILi2ELi2EN4cute5tupleIJNS1_1CILi128EEES4_NS3_ILi64EEEEEEN7cutlass10bfloat16_tEfNS7_4arch4Sm80ELb0ELb0ELb1ELb1ELb0ELb0ELb0ELb0ELi2ELi4ELi4ELi4ELb0EE3mmaINS_16FlashAttnBwdSm80ISB_NS_21CollectiveEpilogueBwdIS6_S8_SA_Li256ELb1ELb0ELi2EEENS_19SingleTileSchedulerILb1ELb0ELb0ELi128EEEE13SharedStorageENS1_6TensorINS1_11ArrayEngineIfLm32EEENS1_6LayoutINS2_IJNS2_IJNS3_ILi2EEESO_EEESO_NS3_ILi4EEEEEENS2_IJNS2_IJNS3_ILi1EEESO_EEESQ_NS3_ILi8EEEEEEEEEEEEbRKNSB_6ParamsERT0_S12_iNS2_IJiiiEEERT_ENKUliT_E_clIZSC_ISJ_SX_EbS10_S12_S12_iS13_S15_EUlRS16_iE_EEDaiS16_ENKUlvE1_clEv:
[----:B------:R-:W-:-:S05]  /*669a0*/  IADD3 R3, R7, -c[0x0][0x20], RZ ;  /* 0x8000080007037a10 */ /* 0x000fca0007ffe0ff */
[----:B------:R-:W-:-:S05]  /*669b0*/  IMAD R3, R10, 0x4, R3 ;  /* 0x000000040a037824 */ /* 0x000fca00078e0203 */
[----:B------:R1:W5:Y:S02]  /*669c0*/  LDL R4, [R3] ;  /* 0x0000000003047983 */ /* 0x0003640000100800 */
[----:B-1----:R-:W-:-:S04]  /*669d0*/  MOV R3, 0x0 ;  /* 0x0000000000037802 */ /* 0x002fc80000000f00 */
[----:B------:R-:W-:Y:S05]  /*669e0*/  RET.REL.NODEC R2 `(_ZN7cutlass13device_kernelIN5flash19enable_sm80_to_sm89INS1_16FlashAttnBwdSm80INS1_25CollectiveMainloopBwdSm80ILi2ELi2EN4cute5tupleIJNS5_1CILi128EEES8_NS7_ILi64EEEEEENS_10bfloat16_tEfNS_4arch4Sm80ELb0ELb0ELb1ELb1ELb0ELb0ELb0ELb0ELi2ELi4ELi4ELi4ELb0EEENS1_21CollectiveEpilogueBwdISA_SB_SD_Li256ELb1ELb0ELi2EEENS1_19SingleTileSchedulerILb1ELb0ELb0ELi128EEEEEEEEEvNT_6ParamsE) ;  /* 0xfff9961002007950 */ /* 0x000fea0003c3ffff */
        .type           $_ZN7cutlass13device_kernelIN5flash19enable_sm80_to_sm89INS1_16FlashAttnBwdSm80INS1_25CollectiveMainloopBwdSm80ILi2ELi2EN4cute5tupleIJNS5_1CILi128EEES8_NS7_ILi64EEEEEENS_10bfloat16_tEfNS_4arch4Sm80ELb0ELb0ELb1ELb1ELb0ELb0ELb0ELb0ELi2ELi4ELi4ELi4ELb0EEENS1_21CollectiveEpilogueBwdISA_SB_SD_Li256ELb1ELb0ELi2EEENS1_19SingleTileSchedulerILb1ELb0ELb0ELi128EEEEEEEEEvNT_6ParamsE$__fAtomicAdd,@function
        .size           $_ZN7cutlass13device_kernelIN5flash19enable_sm80_to_sm89INS1_16FlashAttnBwdSm80INS1_25CollectiveMainloopBwdSm80ILi2ELi2EN4cute5tupleIJNS5_1CILi128EEES8_NS7_ILi64EEEEEENS_10bfloat16_tEfNS_4arch4Sm80ELb0ELb0ELb1ELb1ELb0ELb0ELb0ELb0ELi2ELi4ELi4ELi4ELb0EEENS1_21CollectiveEpilogueBwdISA_SB_SD_Li256ELb1ELb0ELi2EEENS1_19SingleTileSchedulerILb1ELb0ELb0ELi128EEEEEEEEEvNT_6ParamsE$__fAtomicAdd,($_ZN7cutlass13device_kernelIN5flash19enable_sm80_to_sm89INS1_16FlashAttnBwdSm80INS1_25CollectiveMainloopBwdSm80ILi2ELi2EN4cute5tupleIJNS5_1CILi128EEES8_NS7_ILi64EEEEEENS_10bfloat16_tEfNS_4arch4Sm80ELb0ELb0ELb1ELb1ELb0ELb0ELb0ELb0ELi2ELi4ELi4ELi4ELb0EEENS1_21CollectiveEpilogueBwdISA_SB_SD_Li256ELb1ELb0ELi2EEENS1_19SingleTileSchedulerILb1ELb0ELb0ELi128EEEEEEEEEvNT_6ParamsE$exp2f - $_ZN7cutlass13device_kernelIN5flash19enable_sm80_to_sm89INS1_16FlashAttnBwdSm80INS1_25CollectiveMainloopBwdSm80ILi2ELi2EN4cute5tupleIJNS5_1CILi128EEES8_NS7_ILi64EEEEEENS_10bfloat16_tEfNS_4arch4Sm80ELb0ELb0ELb1ELb1ELb0ELb0ELb0ELb0ELi2ELi4ELi4ELi4ELb0EEENS1_21CollectiveEpilogueBwdISA_SB_SD_Li256ELb1ELb0ELi2EEENS1_19SingleTileSchedulerILb1ELb0ELb0ELi128EEEEEEEEEvNT_6ParamsE$__fAtomicAdd)
$_ZN7cutlass13device_kernelIN5flash19enable_sm80_to_sm89INS1_16FlashAttnBwdSm80INS1_25CollectiveMainloopBwdSm80ILi2ELi2EN4cute5tupleIJNS5_1CILi128EEES8_NS7_ILi64EEEEEENS_10bfloat16_tEfNS_4arch4Sm80ELb0ELb0ELb1ELb1ELb0ELb0ELb0ELb0ELi2ELi4ELi4ELi4ELb0EEENS1_21CollectiveEpilogueBwdISA_SB_SD_Li256ELb1ELb0ELi2EEENS1_19SingleTileSchedulerILb1ELb0ELb0ELi128EEEEEEEEEvNT_6ParamsE$__fAtomicAdd:
[----:B------:R-:W-:Y:S02]  /*669f0*/  ULDC.64 UR8, c[0x0][0x118] ;  /* 0x0000460000087ab9 */ /* 0x000fe40000000a00 */
[----:B------:R-:W2:Y:S01]  /*66a00*/  ATOM.E.ADD.F32.FTZ.RN.STRONG.GPU P0, RZ, [R14.64], R5 ;  /* 0x000000050eff798a */ /* 0x000ea2000810e7c8 */
[----:B------:R-:W-:Y:S02]  /*66a10*/  MOV R13, 0x0 ;  /* 0x00000000000d7802 */ /* 0x000fe40000000f00 */
[----:B------:R-:W-:Y:S02]  /*66a20*/  MOV R9, R5 ;  /* 0x0000000500097202 */ /* 0x000fe40000000f00 */
[----:B--2---:R-:W-:Y:S05]  /*66a30*/  @P0 RET.REL.NODEC R12 `(_ZN7cutlass13device_kernelIN5flash19enable_sm80_to_sm89INS1_16FlashAttnBwdSm80INS1_25CollectiveMainloopBwdSm80ILi2ELi2EN4cute5tupleIJNS5_1CILi128EEES8_NS7_ILi64EEEEEENS_10bfloat16_tEfNS_4arch4Sm80ELb0ELb0ELb1ELb1ELb0ELb0ELb0ELb0ELi2ELi4ELi4ELi4ELb0EEENS1_21CollectiveEpilogueBwdISA_SB_SD_Li256ELb1ELb0ELi2EEENS1_19SingleTileSchedulerILb1ELb0ELb0ELi128EEEEEEEEEvNT_6ParamsE) ;  /* 0xfff995c00c000950 */ /* 0x004fea0003c3ffff */
[----:B------:R-:W1:Y:S02]  /*66a40*/  QSPC.E.S P0, RZ, [R14] ;  /* 0x000000000eff73aa */ /* 0x000e640000000500 */
[----:B-1----:R-:W-:Y:S05]  /*66a50*/  @!P0 BRA `(.L_x_1246) ;  /* 0x0000008000008947 */ /* 0x002fea0003800000 */
[----:B------:R-:W-:-:S05]  /*66a60*/  LOP3.LUT R8, R14, 0xffffff, RZ, 0xc0, !PT ;  /* 0x00ffffff0e087812 */ /* 0x000fca00078ec0ff */
.L_x_1247:
[----:B------:R-:W1:Y:S02]  /*66a70*/  LDS R4, [R8] ;  /* 0x0000000008047984 */ /* 0x000e640000000800 */
[----:B-1----:R-:W-:-:S06]  /*66a80*/  FADD R5, R9, R4 ;  /* 0x0000000409057221 */ /* 0x002fcc0000000000 */
[----:B------:R-:W1:Y:S02]  /*66a90*/  ATOMS.CAST.SPIN R5, [R8], R4, R5 ;  /* 0x000000040805738d */ /* 0x000e640001800005 */
[----:B-1----:R-:W-:-:S13]  /*66aa0*/  ISETP.EQ.U32.AND P0, PT, R5, 0x1, PT ;  /* 0x000000010500780c */ /* 0x002fda0003f02070 */
[----:B------:R-:W-:Y:S05]  /*66ab0*/  @!P0 BRA `(.L_x_1247) ;  /* 0xffffffb000008947 */ /* 0x000fea000383ffff */
[----:B------:R-:W-:-:S04]  /*66ac0*/  MOV R13, 0x0 ;  /* 0x00000000000d7802 */ /* 0x000fc80000000f00 */
[----:B------:R-:W-:Y:S05]  /*66ad0*/  RET.REL.NODEC R12 `(_ZN7cutlass13device_kernelIN5flash19enable_sm80_to_sm89INS1_16FlashAttnBwdSm80INS1_25CollectiveMainloopBwdSm80ILi2ELi2EN4cute5tupleIJNS5_1CILi128EEES8_NS7_ILi64EEEEEENS_10bfloat16_tEfNS_4arch4Sm80ELb0ELb0ELb1ELb1ELb0ELb0ELb0ELb0ELi2ELi4ELi4ELi4ELb0EEENS1_21CollectiveEpilogueBwdISA_SB_SD_Li256ELb1ELb0ELi2EEENS1_19SingleTileSchedulerILb1ELb0ELb0ELi128EEEEEEEEEvNT_6ParamsE) ;  /* 0xfff995200c007950 */ /* 0x000fea0003c3ffff */
.L_x_1246:
[----:B------:R-:W2:Y:S01]  /*66ae0*/  LD.E R4, [R14.64] ;  /* 0x000000080e047980 */ /* 0x000ea2000c101900 */
[----:B------:R-:W-:Y:S01]  /*66af0*/  MOV R13, 0x0 ;  /* 0x00000000000d7802 */ /* 0x000fe20000000f00 */
[----:B--2---:R-:W-:-:S05]  /*66b00*/  FADD R9, R9, R4 ;  /* 0x0000000409097221 */ /* 0x004fca0000000000 */
[----:B------:R1:W-:Y:S01]  /*66b10*/  ST.E [R14.64], R9 ;  /* 0x000000090e007985 */ /* 0x0003e2000c101908 */
[----:B------:R-:W-:Y:S05]  /*66b20*/  RET.REL.NODEC R12 `(_ZN7cutlass13device_kernelIN5flash19enable_sm80_to_sm89INS1_16FlashAttnBwdSm80INS1_25CollectiveMainloopBwdSm80ILi2ELi2EN4cute5tupleIJNS5_1CILi128EEES8_NS7_ILi64EEEEEENS_10bfloat16_tEfNS_4arch4Sm80ELb0ELb0ELb1ELb1ELb0ELb0ELb0ELb0ELi2ELi4ELi4ELi4ELb0EEENS1_21CollectiveEpilogueBwdISA_SB_SD_Li256ELb1ELb0ELi2EEENS1_19SingleTileSchedulerILb1ELb0ELb0ELi128EEEEEEEEEvNT_6ParamsE) ;  /* 0xfff994d00c007950 */ /* 0x000fea0003c3ffff */
        .type           $_ZN7cutlass13device_kernelIN5flash19enable_sm80_to_sm89INS1_16FlashAttnBwdSm80INS1_25CollectiveMainloopBwdSm80ILi2ELi2EN4cute5tupleIJNS5_1CILi128EEES8_NS7_ILi64EEEEEENS_10bfloat16_tEfNS_4arch4Sm80ELb0ELb0ELb1ELb1ELb0ELb0ELb0ELb0ELi2ELi4ELi4ELi4ELb0EEENS1_21CollectiveEpilogueBwdISA_SB_SD_Li256ELb1ELb0ELi2EEENS1_19SingleTileSchedulerILb1ELb0ELb0ELi128EEEEEEEEEvNT_6ParamsE$exp2f,@function
        .size           $_ZN7cutlass13device_kernelIN5flash19enable_sm80_to_sm89INS1_16FlashAttnBwdSm80INS1_25CollectiveMainloopBwdSm80ILi2ELi2EN4cute5tupleIJNS5_1CILi128EEES8_NS7_ILi64EEEEEENS_10bfloat16_tEfNS_4arch4Sm80ELb0ELb0ELb1ELb1ELb0ELb0ELb0ELb0ELi2ELi4ELi4ELi4ELb0EEENS1_21CollectiveEpilogueBwdISA_SB_SD_Li256ELb1ELb0ELi2EEENS1_19SingleTileSchedulerILb1ELb0ELb0ELi128EEEEEEEEEvNT_6ParamsE$exp2f,(.L_x_6860 - $_ZN7cutlass13device_kernelIN5flash19enable_sm80_to_sm89INS1_16FlashAttnBwdSm80INS1_25CollectiveMainloopBwdSm80ILi2ELi2EN4cute5tupleIJNS5_1CILi128EEES8_NS7_ILi64EEEEEENS_10bfloat16_tEfNS_4arch4Sm80ELb0ELb0ELb1ELb1ELb0ELb0ELb0ELb0ELi2ELi4ELi4ELi4ELb0EEENS1_21CollectiveEpilogueBwdISA_SB_SD_Li256ELb1ELb0ELi2EEENS1_19SingleTileSchedulerILb1ELb0ELb0ELi128EEEEEEEEEvNT_6ParamsE$exp2f)
$_ZN7cutlass13device_kernelIN5flash19enable_sm80_to_sm89INS1_16FlashAttnBwdSm80INS1_25CollectiveMainloopBwdSm80ILi2ELi2EN4cute5tupleIJNS5_1CILi128EEES8_NS7_ILi64EEEEEENS_10bfloat16_tEfNS_4arch4Sm80ELb0ELb0ELb1ELb1ELb0ELb0ELb0ELb0ELi2ELi4ELi4ELi4ELb0EEENS1_21CollectiveEpilogueBwdISA_SB_SD_Li256ELb1ELb0ELi2EEENS1_19SingleTileSchedulerILb1ELb0ELb0ELi128EEEEEEEEEvNT_6ParamsE$exp2f:
[----:B------:R-:W1:Y:S01]  /*66b30*/  MUFU.EX2 R6, R6 ;  /* 0x0000000600067308 */ /* 0x000e620000000800 */
[----:B------:R-:W-:-:S04]  /*66b40*/  MOV R3, 0x0 ;  /* 0x0000000000037802 */ /* 0x000fc80000000f00 */
[----:B------:R-:W-:Y:S05]  /*66b50*/  RET.REL.NODEC R2 `(_ZN7cutlass13device_kernelIN5flash19enable_sm80_to_sm89INS1_16FlashAttnBwdSm80INS1_25CollectiveMainloopBwdSm80ILi2ELi2EN4cute5tupleIJNS5_1CILi128EEES8_NS7_ILi64EEEEEENS_10bfloat16_tEfNS_4arch4Sm80ELb0ELb0ELb1ELb1ELb0ELb0ELb0ELb0ELi2ELi4ELi4ELi4ELb0EEENS1_21CollectiveEpilogueBwdISA_SB_SD_Li256ELb1ELb0ELi2EEENS1_19SingleTileSchedulerILb1ELb0ELb0ELi128EEEEEEEEEvNT_6ParamsE) ;  /* 0xfff994a002007950 */ /* 0x000fea0003c3ffff */
.L_x_1248:
        /* <DEDUP_REMOVED lines=10> */
.L_x_6860:


//--------------------- .text._ZN7cutlass13device_kernelIN5flash19enable_sm80_to_sm89INS1_16FlashAttnBwdSm80INS1_25CollectiveMainloopBwdSm80ILi2ELi2EN4cute5tupleIJNS5_1CILi128EEES8_NS7_ILi64EEEEEENS_10bfloat16_tEfNS_4arch4Sm80ELb0ELb0ELb1ELb1ELb1ELb0ELb0ELb0ELi2ELi4ELi4ELi4ELb0EEENS1_21CollectiveEpilogueBwdISA_SB_SD_Li256ELb1ELb0ELi2EEENS1_19SingleTileSchedulerILb1ELb0ELb0ELi128EEEEEEEEEvNT_6ParamsE --------------------------
	.section	.text._ZN7cutlass13device_kernelIN5flash19enable_sm80_to_sm89INS1_16FlashAttnBwdSm80INS1_25CollectiveMainloopBwdSm80ILi2ELi2EN4cute5tupleIJNS5_1CILi128EEES8_NS7_ILi64EEEEEENS_10bfloat16_tEfNS_4arch4Sm80ELb0ELb0ELb1ELb1ELb1ELb0ELb0ELb0ELi2ELi4ELi4ELi4ELb0EEENS1_21CollectiveEpilogueBwdISA_SB_SD_Li256ELb1ELb0ELi2EEENS1_19SingleTileSchedulerILb1ELb0ELb0ELi128EEEEEEEEEvNT_6ParamsE,"ax",@progbits
	.sectioninfo	@"SHI_REGISTERS=128"
	.align	128
.text._ZN7cutlass13device_kernelIN5flash19enable_sm80_to_sm89INS1_16FlashAttnBwdSm80INS1_25CollectiveMainloopBwdSm80ILi2ELi2EN4cute5tupleIJNS5_1CILi128EEES8_NS7_ILi64EEEEEENS_10bfloat16_tEfNS_4arch4Sm80ELb0ELb0ELb1ELb1ELb1ELb0ELb0ELb0ELi2ELi4ELi4ELi4ELb0EEENS1_21CollectiveEpilogueBwdISA_SB_SD_Li256ELb1ELb0ELi2EEENS1_19SingleTileSchedulerILb1ELb0ELb0ELi128EEEEEEEEEvNT_6ParamsE:
        .type           _ZN7cutlass13device_kernelIN5flash19enable_sm80_to_sm89INS1_16FlashAttnBwdSm80INS1_25CollectiveMainloopBwdSm80ILi2ELi2EN4cute5tupleIJNS5_1CILi128EEES8_NS7_ILi64EEEEEENS_10bfloat16_tEfNS_4arch4Sm80ELb0ELb0ELb1ELb1ELb1ELb0ELb0ELb0ELi2ELi4ELi4ELi4ELb0EEENS1_21CollectiveEpilogueBwdISA_SB_SD_Li256ELb1ELb0ELi2EEENS1_19SingleTileSchedulerILb1ELb0ELb0ELi128EEEEEEEEEvNT_6ParamsE,@function
        .size           _ZN7cutlass13device_kernelIN5flash19enable_sm80_to_sm89INS1_16FlashAttnBwdSm80INS1_25CollectiveMainloopBwdSm80ILi2ELi2EN4cute5tupleIJNS5_1CILi128EEES8_NS7_ILi64EEEEEENS_10bfloat16_tEfNS_4arch4Sm80ELb0ELb0ELb1ELb1ELb1ELb0ELb0ELb0ELi2ELi4ELi4ELi4ELb0EEENS1_21CollectiveEpilogueBwdISA_SB_SD_Li256ELb1ELb0ELi2EEENS1_19SingleTileSchedulerILb1ELb0ELb0ELi128EEEEEEEEEvNT_6ParamsE,(.L_x_7254 - _ZN7cutlass13device_kernelIN5flash19enable_sm80_to_sm89INS1_16FlashAttnBwdSm80INS1_25CollectiveMainloopBwdSm80ILi2ELi2EN4cute5tupleIJNS5_1CILi128EEES8_NS7_ILi64EEEEEENS_10bfloat16_tEfNS_4arch4Sm80ELb0ELb0ELb1ELb1ELb1ELb0ELb0ELb0ELi2ELi4ELi4ELi4ELb0EEENS1_21CollectiveEpilogueBwdISA_SB_SD_Li256ELb1ELb0ELi2EEENS1_19SingleTileSchedulerILb1ELb0ELb0ELi128EEEEEEEEEvNT_6ParamsE)
        .other          _ZN7cutlass13device_kernelIN5flash19enable_sm80_to_sm89INS1_16FlashAttnBwdSm80INS1_25CollectiveMainloopBwdSm80ILi2ELi2EN4cute5tupleIJNS5_1CILi128EEES8_NS7_ILi64EEEEEENS_10bfloat16_tEfNS_4arch4Sm80ELb0ELb0ELb1ELb1ELb1ELb0ELb0ELb0ELi2ELi4ELi4ELi4ELb0EEENS1_21CollectiveEpilogueBwdISA_SB_SD_Li256ELb1ELb0ELi2EEENS1_19SingleTileSchedulerILb1ELb0ELb0ELi128EEEEEEEEEvNT_6ParamsE,@"STO_CUDA_ENTRY STV_DEFAULT"
_ZN7cutlass13device_kernelIN5flash19enable_sm80_to_sm89INS1_16FlashAttnBwdSm80INS1_25CollectiveMainloopBwdSm80ILi2ELi2EN4cute5tupleIJNS5_1CILi128EEES8_NS7_ILi64EEEEEENS_10bfloat16_tEfNS_4arch4Sm80ELb0ELb0ELb1ELb1ELb1ELb0ELb0ELb0ELi2ELi4ELi4ELi4ELb0EEENS1_21CollectiveEpilogueBwdISA_SB_SD_Li256ELb1ELb0ELi2EEENS1_19SingleTileSchedulerILb1ELb0ELb0ELi128EEEEEEEEEvNT_6ParamsE:
        /* <DEDUP_REMOVED lines=18> */
.L_x_1250:
        /* <DEDUP_REMOVED lines=8> */
.L_x_1252:
[----:B------:R-:W-:Y:S02]  /*01a0*/  MOV R5, c[0x0][0x3a4] ;  /* 0x0000e90000057a02 */ /* 0x000fe40000000f00 */
.L_x_1251:
[----:B------:R-:W2:Y:S02]  /*01b0*/  S2R R30, SR_CTAID.X ;  /* 0x00000000001e7919 */ /* 0x000ea40000002500 */
[----:B--2---:R-:W-:-:S05]  /*01c0*/  IMAD.SHL.U32 R0, R30, 0x80, RZ ;  /* 0x000000801e007824 */ /* 0x004fca00078e00ff */
[----:B-----5:R-:W-:-:S04]  /*01d0*/  ISETP.GE.AND P0, PT, R0, R5, PT ;  /* 0x000000050000720c */ /* 0x020fc80003f06270 */
[----:B------:R-:W-:Y:S01]  /*01e0*/  SEL R38, R38, 0xffffffff, !P0 ;  /* 0xffffffff26267807 */ /* 0x000fe20004000000 */
[----:B------:R-:W-:Y:S05]  /*01f0*/  BRA `(.L_x_1253) ;  /* 0x0000012000007947 */ /* 0x000fea0003800000 */
.L_x_1249:
[----:B------:R-:W-:-:S04]  /*0200*/  ISETP.NE.U32.AND P0, PT, RZ, c[0x0][0x3c0], PT ;  /* 0x0000f000ff007a0c */ /* 0x000fc80003f05070 */
[----:B------:R-:W-:-:S13]  /*0210*/  ISETP.NE.AND.EX P0, PT, RZ, c[0x0][0x3c4], PT, P0 ;  /* 0x0000f100ff007a0c */ /* 0x000fda0003f05300 */
[----:B------:R-:W-:Y:S05]  /*0220*/  @!P0 BRA `(.L_x_1254) ;  /* 0x0000002000008947 */ /* 0x000fea0003800000 */
[----:B------:R1:W5:Y:S01]  /*0230*/  LDG.E R5, [R4.64] ;  /* 0x0000000604057981 */ /* 0x000362000c1e1900 */
[----:B------:R-:W-:Y:S05]  /*0240*/  BRA `(.L_x_1255) ;  /* 0x0000009000007947 */ /* 0x000fea0003800000 */
.L_x_1254:
        /* <DEDUP_REMOVED lines=8> */
.L_x_1256:
[----:B------:R-:W-:Y:S02]  /*02d0*/  MOV R5, c[0x0][0x3a4] ;  /* 0x0000e90000057a02 */ /* 0x000fe40000000f00 */
.L_x_1255:
[----:B------:R-:W2:Y:S02]  /*02e0*/  S2R R30, SR_CTAID.X ;  /* 0x00000000001e7919 */ /* 0x000ea40000002500 */
[----:B--2---:R-:W-:-:S05]  /*02f0*/  IMAD.SHL.U32 R0, R30, 0x80, RZ ;  /* 0x000000801e007824 */ /* 0x004fca00078e00ff */
[----:B-----5:R-:W-:-:S04]  /*0300*/  ISETP.GE.AND P0, PT, R0, R5, PT ;  /* 0x000000050000720c */ /* 0x020fc80003f06270 */
[----:B------:R-:W-:-:S04]  /*0310*/  SEL R38, R38, 0xffffffff, !P0 ;  /* 0xffffffff26267807 */ /* 0x000fc80004000000 */
.L_x_1253:
        /* <DEDUP_REMOVED lines=51> */
.L_x_1257:
[----:B-----5:R2:W-:Y:S01]  /*0650*/  STL [R1+0x10], R52 ;  /* 0x0000103401007387 */ /* 0x0205e20000100800 */
[----:B------:R-:W-:-:S04]  /*0660*/  ISETP.NE.U32.AND P0, PT, RZ, c[0x0][0x2e0], PT ;  /* 0x0000b800ff007a0c */ /* 0x000fc80003f05070 */
[----:B------:R-:W-:-:S13]  /*0670*/  ISETP.NE.AND.EX P0, PT, RZ, c[0x0][0x2e4], PT, P0 ;  /* 0x0000b900ff007a0c */ /* 0x000fda0003f05300 */
[----:B------:R-:W-:Y:S05]  /*0680*/  @!P0 BRA `(.L_x_1258) ;  /* 0x0000003000008947 */ /* 0x000fea0003800000 */
[----:B------:R-:W-:-:S05]  /*0690*/  IMAD.WIDE R4, R38, R3, c[0x0][0x2e0] ;  /* 0x0000b80026047625 */ /* 0x000fca00078e0203 */
[----:B------:R3:W5:Y:S01]  /*06a0*/  LDG.E R53, [R4.64] ;  /* 0x0000000604357981 */ /* 0x000762000c1e1900 */
[----:B------:R-:W-:Y:S05]  /*06b0*/  BRA `(.L_x_1259) ;  /* 0x0000005000007947 */ /* 0x000fea0003800000 */
.L_x_1258:
[----:B------:R-:W-:Y:S05]  /*06c0*/  @!P5 BRA `(.L_x_1259) ;  /* 0x000000400000d947 */ /* 0x000fea0003800000 */
[----:B------:R-:W-:-:S05]  /*06d0*/  IMAD.WIDE R4, R38, R3, c[0x0][0x2d0] ;  /* 0x0000b40026047625 */ /* 0x000fca00078e0203 */
[----:B------:R-:W3:Y:S04]  /*06e0*/  LDG.E R53, [R4.64] ;  /* 0x0000000604357981 */ /* 0x000ee8000c1e1900 */
[----:B------:R-:W3:Y:S02]  /*06f0*/  LDG.E R6, [R4.64+0x4] ;  /* 0x0000040604067981 */ /* 0x000ee4000c1e1900 */
[----:B---3--:R-:W-:-:S05]  /*0700*/  IADD3 R53, -R53, R6, RZ ;  /* 0x0000000635357210 */ /* 0x008fca0007ffe1ff */
.L_x_1259:
        /* <DEDUP_REMOVED lines=797> */
.L_x_1262:
[----:B---3--:R-:W-:Y:S05]  /*38e0*/  BSYNC B0 ;  /* 0x0000000000007941 */ /* 0x008fea0003800000 */
.L_x_1261:
        /* <DEDUP_REMOVED lines=314> */
.L_x_1266:
[----:B-1----:R-:W-:Y:S02]  /*4c90*/  MOV R28, 0x4cb0 ;  /* 0x00004cb0001c7802 */ /* 0x002fe40000000f00 */
[----:B------:R-:W-:Y:S05]  /*4ca0*/  CALL.REL.NOINC `($_ZN7cutlass13device_kernelIN5flash19enable_sm80_to_sm89INS1_16FlashAttnBwdSm80INS1_25CollectiveMainloopBwdSm80ILi2ELi2EN4cute5tupleIJNS5_1CILi128EEES8_NS7_ILi64EEEEEENS_10bfloat16_tEfNS_4arch4Sm80ELb0ELb0ELb1ELb1ELb1ELb0ELb0ELb0ELi2ELi4ELi4ELi4ELb0EEENS1_21CollectiveEpilogueBwdISA_SB_SD_Li256ELb1ELb0ELi2EEENS1_19SingleTileSchedulerILb1ELb0ELb0ELi128EEEEEEEEEvNT_6ParamsE$_ZZN5flash25CollectiveMainloopBwdSm80ILi2ELi2EN4cute5tupleIJNS1_1CILi128EEES4_NS3_ILi64EEEEEEN7cutlass10bfloat16_tEfNS7_4arch4Sm80ELb0ELb0ELb1ELb1ELb1ELb0ELb0ELb0ELi2ELi4ELi4ELi4ELb0EE3mmaINS_16FlashAttnBwdSm80ISB_NS_21CollectiveEpilogueBwdIS6_S8_SA_Li256ELb1ELb0ELi2EEENS_19SingleTileSchedulerILb1ELb0ELb0ELi128EEEE13SharedStorageENS1_6TensorINS1_11ArrayEngineIfLm32EEENS1_6LayoutINS2_IJNS2_IJNS3_ILi2EEESO_EEESO_NS3_ILi4EEEEEENS2_IJNS2_IJNS3_ILi1EEESO_EEESQ_NS3_ILi8EEEEEEEEEEEEbRKNSB_6ParamsERT0_S12_iNS2_IJiiiEEERT_ENKUliT_E_clIZSC_ISJ_SX_EbS10_S12_S12_iS13_S15_EUlRS16_iE_EEDaiS16_) ;  /* 0x0000dd5000007944 */ /* 0x000fea0003c00000 */
[----:B---3--:R-:W2:Y:S02]  /*4cb0*/  LDL R2, [R1+0x430] ;  /* 0x0004300001027983 */ /* 0x008ea40000100800 */
[----:B--2---:R-:W-:-:S04]  /*4cc0*/  IADD3 R2, R2, 0x1, RZ ;  /* 0x0000000102027810 */ /* 0x004fc80007ffe0ff */
[----:B------:R-:W-:Y:S01]  /*4cd0*/  ISETP.GE.AND P0, PT, R2, R37, PT ;  /* 0x000000250200720c */ /* 0x000fe20003f06270 */
[----:B------:R1:W-:-:S12]  /*4ce0*/  STL [R1+0x430], R2 ;  /* 0x0004300201007387 */ /* 0x0003d80000100800 */
[----:B------:R-:W-:Y:S05]  /*4cf0*/  @!P0 BRA `(.L_x_1266) ;  /* 0xffffff9000008947 */ /* 0x000fea000383ffff */
[----:B------:R-:W-:Y:S05]  /*4d00*/  BSYNC B1 ;  /* 0x0000000000017941 */ /* 0x000fea0003800000 */
.L_x_1265:
        /* <DEDUP_REMOVED lines=8> */
.L_x_1264:
[----:B------:R-:W-:Y:S05]  /*4d90*/  BSYNC B2 ;  /* 0x0000000000027941 */ /* 0x000fea0003800000 */
.L_x_1263:
        /* <DEDUP_REMOVED lines=41> */
.L_x_1260:
        /* <DEDUP_REMOVED lines=125> */
.L_x_1268:
        /* <DEDUP_REMOVED lines=53> */
.L_x_1270:
[----:B------:R-:W-:Y:S05]  /*5b50*/  BSYNC B0 ;  /* 0x0000000000007941 */ /* 0x000fea0003800000 */
.L_x_1269:
        /* <DEDUP_REMOVED lines=16> */
.L_x_1272:
[----:B------:R-:W-:Y:S05]  /*5c60*/  BSYNC B0 ;  /* 0x0000000000007941 */ /* 0x000fea0003800000 */
.L_x_1271:
        /* <DEDUP_REMOVED lines=16> */
.L_x_1274:
[----:B------:R-:W-:Y:S05]  /*5d70*/  BSYNC B0 ;  /* 0x0000000000007941 */ /* 0x000fea0003800000 */
.L_x_1273:
        /* <DEDUP_REMOVED lines=16> */
.L_x_1276:
[----:B------:R-:W-:Y:S05]  /*5e80*/  BSYNC B0 ;  /* 0x0000000000007941 */ /* 0x000fea0003800000 */
.L_x_1275:
        /* <DEDUP_REMOVED lines=19> */
.L_x_1278:
[----:B------:R-:W-:Y:S05]  /*5fc0*/  BSYNC B0 ;  /* 0x0000000000007941 */ /* 0x000fea0003800000 */
.L_x_1277:
        /* <DEDUP_REMOVED lines=14> */
.L_x_1280:
[----:B------:R-:W-:Y:S05]  /*60b0*/  BSYNC B0 ;  /* 0x0000000000007941 */ /* 0x000fea0003800000 */
.L_x_1279:
        /* <DEDUP_REMOVED lines=14> */
.L_x_1282:
[----:B------:R-:W-:Y:S05]  /*61a0*/  BSYNC B0 ;  /* 0x0000000000007941 */ /* 0x000fea0003800000 */
.L_x_1281:
        /* <DEDUP_REMOVED lines=14> */
.L_x_1267:
        /* <DEDUP_REMOVED lines=18> */
.L_x_1283:
        /* <DEDUP_REMOVED lines=36> */
.L_x_1285:
[----:B------:R-:W-:Y:S05]  /*65f0*/  BSYNC B0 ;  /* 0x0000000000007941 */ /* 0x000fea0003800000 */
.L_x_1284:
        /* <DEDUP_REMOVED lines=16> */
.L_x_1287:
[----:B------:R-:W-:Y:S05]  /*6700*/  BSYNC B0 ;  /* 0x0000000000007941 */ /* 0x000fea0003800000 */
.L_x_1286:
        /* <DEDUP_REMOVED lines=16> */
.L_x_1289:
[----:B------:R-:W-:Y:S05]  /*6810*/  BSYNC B0 ;  /* 0x0000000000007941 */ /* 0x000fea0003800000 */
.L_x_1288:
        /* <DEDUP_REMOVED lines=16> */
.L_x_1291:
[----:B------:R-:W-:Y:S05]  /*6920*/  BSYNC B0 ;  /* 0x0000000000007941 */ /* 0x000fea0003800000 */
.L_x_1290:
        /* <DEDUP_REMOVED lines=19> */
.L_x_1293:
[----:B------:R-:W-:Y:S05]  /*6a60*/  BSYNC B0 ;  /* 0x0000000000007941 */ /* 0x000fea0003800000 */
.L_x_1292:
        /* <DEDUP_REMOVED lines=14> */
.L_x_1295:
[----:B------:R-:W-:Y:S05]  /*6b50*/  BSYNC B0 ;  /* 0x0000000000007941 */ /* 0x000fea0003800000 */
.L_x_1294:
        /* <DEDUP_REMOVED lines=14> */
.L_x_1297:
[----:B------:R-:W-:Y:S05]  /*6c40*/  BSYNC B0 ;  /* 0x0000000000007941 */ /* 0x000fea0003800000 */
.L_x_1296:
        /* <DEDUP_REMOVED lines=13> */
        .type           $_ZN7cutlass13device_kernelIN5flash19enable_sm80_to_sm89INS1_16FlashAttnBwdSm80INS1_25CollectiveMainloopBwdSm80ILi2ELi2EN4cute5tupleIJNS5_1CILi128EEES8_NS7_ILi64EEEEEENS_10bfloat16_tEfNS_4arch4Sm80ELb0ELb0ELb1ELb1ELb1ELb0ELb0ELb0ELi2ELi4ELi4ELi4ELb0EEENS1_21CollectiveEpilogueBwdISA_SB_SD_Li256ELb1ELb0ELi2EEENS1_19SingleTileSchedulerILb1ELb0ELb0ELi128EEEEEEEEEvNT_6ParamsE$_ZN4cute12iter_adaptorIPKN7cutlass10bfloat16_tENS_8gmem_ptrIS4_EEEC2ES4_,@function
        .size           $_ZN7cutlass13device_kernelIN5flash19enable_sm80_to_sm89INS1_16FlashAttnBwdSm80INS1_25CollectiveMainloopBwdSm80ILi2ELi2EN4cute5tupleIJNS5_1CILi128EEES8_NS7_ILi64EEEEEENS_10bfloat16_tEfNS_4arch4Sm80ELb0ELb0ELb1ELb1ELb1ELb0ELb0ELb0ELi2ELi4ELi4ELi4ELb0EEENS1_21CollectiveEpilogueBwdISA_SB_SD_Li256ELb1ELb0ELi2EEENS1_19SingleTileSchedulerILb1ELb0ELb0ELi128EEEEEEEEEvNT_6ParamsE$_ZN4cute12iter_adaptorIPKN7cutlass10bfloat16_tENS_8gmem_ptrIS4_EEEC2ES4_,($_ZN7cutlass13device_kernelIN5flash19enable_sm80_to_sm89INS1_16FlashAttnBwdSm80INS1_25CollectiveMainloopBwdSm80ILi2ELi2EN4cute5tupleIJNS5_1CILi128EEES8_NS7_ILi64EEEEEENS_10bfloat16_tEfNS_4arch4Sm80ELb0ELb0ELb1ELb1ELb1ELb0ELb0ELb0ELi2ELi4ELi4ELi4ELb0EEENS1_21CollectiveEpilogueBwdISA_SB_SD_Li256ELb1ELb0ELi2EEENS1_19SingleTileSchedulerILb1ELb0ELb0ELi128EEEEEEEEEvNT_6ParamsE$_ZN4cute12iter_adaptorIPKN7cutlass9uint128_tENS_8gmem_ptrIS4_EEEC2ES4_ - $_ZN7cutlass13device_kernelIN5flash19enable_sm80_to_sm89INS1_16FlashAttnBwdSm80INS1_25CollectiveMainloopBwdSm80ILi2ELi2EN4cute5tupleIJNS5_1CILi128EEES8_NS7_ILi64EEEEEENS_10bfloat16_tEfNS_4arch4Sm80ELb0ELb0ELb1ELb1ELb1ELb0ELb0ELb0ELi2ELi4ELi4ELi4ELb0EEENS1_21CollectiveEpilogueBwdISA_SB_SD_Li256ELb1ELb0ELi2EEENS1_19SingleTileSchedulerILb1ELb0ELb0ELi128EEEEEEEEEvNT_6ParamsE$_ZN4cute12iter_adaptorIPKN7cutlass10bfloat16_tENS_8gmem_ptrIS4_EEEC2ES4_)
$_ZN7cutlass13device_kernelIN5flash19enable_sm80_to_sm89INS1_16FlashAttnBwdSm80INS1_25CollectiveMainloopBwdSm80ILi2ELi2EN4cute5tupleIJNS5_1CILi128EEES8_NS7_ILi64EEEEEENS_10bfloat16_tEfNS_4arch4Sm80ELb0ELb0ELb1ELb1ELb1ELb0ELb0ELb0ELi2ELi4ELi4ELi4ELb0EEENS1_21CollectiveEpilogueBwdISA_SB_SD_Li256ELb1ELb0ELi2EEENS1_19SingleTileSchedulerILb1ELb0ELb0ELi128EEEEEEEEEvNT_6ParamsE$_ZN4cute12iter_adaptorIPKN7cutlass10bfloat16_tENS_8gmem_ptrIS4_EEEC2ES4_:
[----:B------:R-:W-:Y:S01]  /*6d20*/  IADD3 R5, R15, -c[0x0][0x20], RZ ;  /* 0x800008000f057a10 */ /* 0x000fe20007ffe0ff */
[----:B------:R-:W-:Y:S01]  /*6d30*/  IMAD.MOV.U32 R78, RZ, RZ, R4 ;  /* 0x000000ffff4e7224 */ /* 0x000fe200078e0004 */
[----:B------:R-:W-:Y:S01]  /*6d40*/  MOV R79, R9 ;  /* 0x00000009004f7202 */ /* 0x000fe20000000f00 */
[----:B------:R-:W-:-:S04]  /*6d50*/  IMAD.MOV.U32 R11, RZ, RZ, 0x0 ;  /* 0x00000000ff0b7424 */ /* 0x000fc800078e00ff */
[----:B------:R1:W-:Y:S01]  /*6d60*/  STL.64 [R5], R78 ;  /* 0x0000004e05007387 */ /* 0x0003e20000100a00 */
[----:B------:R-:W-:Y:S05]  /*6d70*/  RET.REL.NODEC R10 `(_ZN7cutlass13device_kernelIN5flash19enable_sm80_to_sm89INS1_16FlashAttnBwdSm80INS1_25CollectiveMainloopBwdSm80ILi2ELi2EN4cute5tupleIJNS5_1CILi128EEES8_NS7_ILi64EEEEEENS_10bfloat16_tEfNS_4arch4Sm80ELb0ELb0ELb1ELb1ELb1ELb0ELb0ELb0ELi2ELi4ELi4ELi4ELb0EEENS1_21CollectiveEpilogueBwdISA_SB_SD_Li256ELb1ELb0ELi2EEENS1_19SingleTileSchedulerILb1ELb0ELb0ELi128EEEEEEEEEvNT_6ParamsE) ;  /* 0xffff92800a007950 */ /* 0x000fea0003c3ffff */
        .type           $_ZN7cutlass13device_kernelIN5flash19enable_sm80_to_sm89INS1_16FlashAttnBwdSm80INS1_25CollectiveMainloopBwdSm80ILi2ELi2EN4cute5tupleIJNS5_1CILi128EEES8_NS7_ILi64EEEEEENS_10bfloat16_tEfNS_4arch4Sm80ELb0ELb0ELb1ELb1ELb1ELb0ELb0ELb0ELi2ELi4ELi4ELi4ELb0EEENS1_21CollectiveEpilogueBwdISA_SB_SD_Li256ELb1ELb0ELi2EEENS1_19SingleTileSchedulerILb1ELb0ELb0ELi128EEEEEEEEEvNT_6ParamsE$_ZN4cute12iter_adaptorIPKN7cutlass9uint128_tENS_8gmem_ptrIS4_EEEC2ES4_,@function
        .size           $_ZN7cutlass13device_kernelIN5flash19enable_sm80_to_sm89INS1_16FlashAttnBwdSm80INS1_25CollectiveMainloopBwdSm80ILi2ELi2EN4cute5tupleIJNS5_1CILi128EEES8_NS7_ILi64EEEEEENS_10bfloat16_tEfNS_4arch4Sm80ELb0ELb0ELb1ELb1ELb1ELb0ELb0ELb0ELi2ELi4ELi4ELi4ELb0EEENS1_21CollectiveEpilogueBwdISA_SB_SD_Li256ELb1ELb0ELi2EEENS1_19SingleTileSchedulerILb1ELb0ELb0ELi128EEEEEEEEEvNT_6ParamsE$_ZN4cute12iter_adaptorIPKN7cutlass9uint128_tENS_8gmem_ptrIS4_EEEC2ES4_,($_ZN7cutlass13device_kernelIN5flash19enable_sm80_to_sm89INS1_16FlashAttnBwdSm80INS1_25CollectiveMainloopBwdSm80ILi2ELi2EN4cute5tupleIJNS5_1CILi128EEES8_NS7_ILi64EEEEEENS_10bfloat16_tEfNS_4arch4Sm80ELb0ELb0ELb1ELb1ELb1ELb0ELb0ELb0ELi2ELi4ELi4ELi4ELb0EEENS1_21CollectiveEpilogueBwdISA_SB_SD_Li256ELb1ELb0ELi2EEENS1_19SingleTileSchedulerILb1ELb0ELb0ELi128EEEEEEEEEvNT_6ParamsE$_ZN4cute12iter_adaptorIPKfNS_8gmem_ptrIS2_EEEC2ES2_ - $_ZN7cutlass13device_kernelIN5flash19enable_sm80_to_sm89INS1_16FlashAttnBwdSm80INS1_25CollectiveMainloopBwdSm80ILi2ELi2EN4cute5tupleIJNS5_1CILi128EEES8_NS7_ILi64EEEEEENS_10bfloat16_tEfNS_4arch4Sm80ELb0ELb0ELb1ELb1ELb1ELb0ELb0ELb0ELi2ELi4ELi4ELi4ELb0EEENS1_21CollectiveEpilogueBwdISA_SB_SD_Li256ELb1ELb0ELi2EEENS1_19SingleTileSchedulerILb1ELb0ELb0ELi128EEEEEEEEEvNT_6ParamsE$_ZN4cute12iter_adaptorIPKN7cutlass9uint128_tENS_8gmem_ptrIS4_EEEC2ES4_)
$_ZN7cutlass13device_kernelIN5flash19enable_sm80_to_sm89INS1_16FlashAttnBwdSm80INS1_25CollectiveMainloopBwdSm80ILi2ELi2EN4cute5tupleIJNS5_1CILi128EEES8_NS7_ILi64EEEEEENS_10bfloat16_tEfNS_4arch4Sm80ELb0ELb0ELb1ELb1ELb1ELb0ELb0ELb0ELi2ELi4ELi4ELi4ELb0EEENS1_21CollectiveEpilogueBwdISA_SB_SD_Li256ELb1ELb0ELi2EEENS1_19SingleTileSchedulerILb1ELb0ELb0ELi128EEEEEEEEEvNT_6ParamsE$_ZN4cute12iter_adaptorIPKN7cutlass9uint128_tENS_8gmem_ptrIS4_EEEC2ES4_:
[----:B------:R-:W-:Y:S02]  /*6d80*/  IADD3 R4, R15, -c[0x0][0x20], RZ ;  /* 0x800008000f047a10 */ /* 0x000fe40007ffe0ff */
[----:B------:R-:W-:-:S03]  /*6d90*/  MOV R11, 0x0 ;  /* 0x00000000000b7802 */ /* 0x000fc60000000f00 */
[----:B------:R1:W-:Y:S01]  /*6da0*/  STL.64 [R4], R2 ;  /* 0x0000000204007387 */ /* 0x0003e20000100a00 */
[----:B------:R-:W-:Y:S05]  /*6db0*/  RET.REL.NODEC R10 `(_ZN7cutlass13device_kernelIN5flash19enable_sm80_to_sm89INS1_16FlashAttnBwdSm80INS1_25CollectiveMainloopBwdSm80ILi2ELi2EN4cute5tupleIJNS5_1CILi128EEES8_NS7_ILi64EEEEEENS_10bfloat16_tEfNS_4arch4Sm80ELb0ELb0ELb1ELb1ELb1ELb0ELb0ELb0ELi2ELi4ELi4ELi4ELb0EEENS1_21CollectiveEpilogueBwdISA_SB_SD_Li256ELb1ELb0ELi2EEENS1_19SingleTileSchedulerILb1ELb0ELb0ELi128EEEEEEEEEvNT_6ParamsE) ;  /* 0xffff92400a007950 */ /* 0x000fea0003c3ffff */
        .type           $_ZN7cutlass13device_kernelIN5flash19enable_sm80_to_sm89INS1_16FlashAttnBwdSm80INS1_25CollectiveMainloopBwdSm80ILi2ELi2EN4cute5tupleIJNS5_1CILi128EEES8_NS7_ILi64EEEEEENS_10bfloat16_tEfNS_4arch4Sm80ELb0ELb0ELb1ELb1ELb1ELb0ELb0ELb0ELi2ELi4ELi4ELi4ELb0EEENS1_21CollectiveEpilogueBwdISA_SB_SD_Li256ELb1ELb0ELi2EEENS1_19SingleTileSchedulerILb1ELb0ELb0ELi128EEEEEEEEEvNT_6ParamsE$_ZN4cute12iter_adaptorIPKfNS_8gmem_ptrIS2_EEEC2ES2_,@function
        .size           $_ZN7cutlass13device_kernelIN5flash19enable_sm80_to_sm89INS1_16FlashAttnBwdSm80INS1_25CollectiveMainloopBwdSm80ILi2ELi2EN4cute5tupleIJNS5_1CILi128EEES8_NS7_ILi64EEEEEENS_10bfloat16_tEfNS_4arch4Sm80ELb0ELb0ELb1ELb1ELb1ELb0ELb0ELb0ELi2ELi4ELi4ELi4ELb0EEENS1_21CollectiveEpilogueBwdISA_SB_SD_Li256ELb1ELb0ELi2EEENS1_19SingleTileSchedulerILb1ELb0ELb0ELi128EEEEEEEEEvNT_6ParamsE$_ZN4cute12iter_adaptorIPKfNS_8gmem_ptrIS2_EEEC2ES2_,($_ZN7cutlass13device_kernelIN5flash19enable_sm80_to_sm89INS1_16FlashAttnBwdSm80INS1_25CollectiveMainloopBwdSm80ILi2ELi2EN4cute5tupleIJNS5_1CILi128EEES8_NS7_ILi64EEEEEENS_10bfloat16_tEfNS_4arch4Sm80ELb0ELb0ELb1ELb1ELb1ELb0ELb0ELb0ELi2ELi4ELi4ELi4ELb0EEENS1_21CollectiveEpilogueBwdISA_SB_SD_Li256ELb1ELb0ELi2EEENS1_19SingleTileSchedulerILb1ELb0ELb0ELi128EEEEEEEEEvNT_6ParamsE$_ZN4cute12iter_adaptorIPN7cutlass10bfloat16_tENS_8smem_ptrIS3_EEEC2ES3_ - $_ZN7cutlass13device_kernelIN5flash19enable_sm80_to_sm89INS1_16FlashAttnBwdSm80INS1_25CollectiveMainloopBwdSm80ILi2ELi2EN4cute5tupleIJNS5_1CILi128EEES8_NS7_ILi64EEEEEENS_10bfloat16_tEfNS_4arch4Sm80ELb0ELb0ELb1ELb1ELb1ELb0ELb0ELb0ELi2ELi4ELi4ELi4ELb0EEENS1_21CollectiveEpilogueBwdISA_SB_SD_Li256ELb1ELb0ELi2EEENS1_19SingleTileSchedulerILb1ELb0ELb0ELi128EEEEEEEEEvNT_6ParamsE$_ZN4cute12iter_adaptorIPKfNS_8gmem_ptrIS2_EEEC2ES2_)
$_ZN7cutlass13device_kernelIN5flash19enable_sm80_to_sm89INS1_16FlashAttnBwdSm80INS1_25CollectiveMainloopBwdSm80ILi2ELi2EN4cute5tupleIJNS5_1CILi128EEES8_NS7_ILi64EEEEEENS_10bfloat16_tEfNS_4arch4Sm80ELb0ELb0ELb1ELb1ELb1ELb0ELb0ELb0ELi2ELi4ELi4ELi4ELb0EEENS1_21CollectiveEpilogueBwdISA_SB_SD_Li256ELb1ELb0ELi2EEENS1_19SingleTileSchedulerILb1ELb0ELb0ELi128EEEEEEEEEvNT_6ParamsE$_ZN4cute12iter_adaptorIPKfNS_8gmem_ptrIS2_EEEC2ES2_:
[----:B------:R-:W-:Y:S02]  /*6dc0*/  IADD3 R2, R2, -c[0x0][0x20], RZ ;  /* 0x8000080002027a10 */ /* 0x000fe40007ffe0ff */
[----:B------:R-:W-:-:S03]  /*6dd0*/  MOV R11, 0x0 ;  /* 0x00000000000b7802 */ /* 0x000fc60000000f00 */
[----:B------:R1:W-:Y:S01]  /*6de0*/  STL.64 [R2], R4 ;  /* 0x0000000402007387 */ /* 0x0003e20000100a00 */
[----:B------:R-:W-:Y:S05]  /*6df0*/  RET.REL.NODEC R10 `(_ZN7cutlass13device_kernelIN5flash19enable_sm80_to_sm89INS1_16FlashAttnBwdSm80INS1_25CollectiveMainloopBwdSm80ILi2ELi2EN4cute5tupleIJNS5_1CILi128EEES8_NS7_ILi64EEEEEENS_10bfloat16_tEfNS_4arch4Sm80ELb0ELb0ELb1ELb1ELb1ELb0ELb0ELb0ELi2ELi4ELi4ELi4ELb0EEENS1_21CollectiveEpilogueBwdISA_SB_SD_Li256ELb1ELb0ELi2EEENS1_19SingleTileSchedulerILb1ELb0ELb0ELi128EEEEEEEEEvNT_6ParamsE) ;  /* 0xffff92000a007950 */ /* 0x000fea0003c3ffff */
        .type           $_ZN7cutlass13device_kernelIN5flash19enable_sm80_to_sm89INS1_16FlashAttnBwdSm80INS1_25CollectiveMainloopBwdSm80ILi2ELi2EN4cute5tupleIJNS5_1CILi128EEES8_NS7_ILi64EEEEEENS_10bfloat16_tEfNS_4arch4Sm80ELb0ELb0ELb1ELb1ELb1ELb0ELb0ELb0ELi2ELi4ELi4ELi4ELb0EEENS1_21CollectiveEpilogueBwdISA_SB_SD_Li256ELb1ELb0ELi2EEENS1_19SingleTileSchedulerILb1ELb0ELb0ELi128EEEEEEEEEvNT_6ParamsE$_ZN4cute12iter_adaptorIPN7cutlass10bfloat16_tENS_8smem_ptrIS3_EEEC2ES3_,@function
        .size           $_ZN7cutlass13device_kernelIN5flash19enable_sm80_to_sm89INS1_16FlashAttnBwdSm80INS1_25CollectiveMainloopBwdSm80ILi2ELi2EN4cute5tupleIJNS5_1CILi128EEES8_NS7_ILi64EEEEEENS_10bfloat16_tEfNS_4arch4Sm80ELb0ELb0ELb1ELb1ELb1ELb0ELb0ELb0ELi2ELi4ELi4ELi4ELb0EEENS1_21CollectiveEpilogueBwdISA_SB_SD_Li256ELb1ELb0ELi2EEENS1_19SingleTileSchedulerILb1ELb0ELb0ELi128EEEEEEEEEvNT_6ParamsE$_ZN4cute12iter_adaptorIPN7cutlass10bfloat16_tENS_8smem_ptrIS3_EEEC2ES3_,($_ZN7cutlass13device_kernelIN5flash19enable_sm80_to_sm89INS1_16FlashAttnBwdSm80INS1_25CollectiveMainloopBwdSm80ILi2ELi2EN4cute5tupleIJNS5_1CILi128EEES8_NS7_ILi64EEEEEENS_10bfloat16_tEfNS_4arch4Sm80ELb0ELb0ELb1ELb1ELb1ELb0ELb0ELb0ELi2ELi4ELi4ELi4ELb0EEENS1_21CollectiveEpilogueBwdISA_SB_SD_Li256ELb1ELb0ELi2EEENS1_19SingleTileSchedulerILb1ELb0ELb0ELi128EEEEEEEEEvNT_6ParamsE$_ZN4cute12iter_adaptorIPN7cutlass9uint128_tENS_8smem_ptrIS3_EEEC2ES3_ - $_ZN7cutlass13device_kernelIN5flash19enable_sm80_to_sm89INS1_16FlashAttnBwdSm80INS1_25CollectiveMainloopBwdSm80ILi2ELi2EN4cute5tupleIJNS5_1CILi128EEES8_NS7_ILi64EEEEEENS_10bfloat16_tEfNS_4arch4Sm80ELb0ELb0ELb1ELb1ELb1ELb0ELb0ELb0ELi2ELi4ELi4ELi4ELb0EEENS1_21CollectiveEpilogueBwdISA_SB_SD_Li256ELb1ELb0ELi2EEENS1_19SingleTileSchedulerILb1ELb0ELb0ELi128EEEEEEEEEvNT_6ParamsE$_ZN4cute12iter_adaptorIPN7cutlass10bfloat16_tENS_8smem_ptrIS3_EEEC2ES3_)
$_ZN7cutlass13device_kernelIN5flash19enable_sm80_to_sm89INS1_16FlashAttnBwdSm80INS1_25CollectiveMainloopBwdSm80ILi2ELi2EN4cute5tupleIJNS5_1CILi128EEES8_NS7_ILi64EEEEEENS_10bfloat16_tEfNS_4arch4Sm80ELb0ELb0ELb1ELb1ELb1ELb0ELb0ELb0ELi2ELi4ELi4ELi4ELb0EEENS1_21CollectiveEpilogueBwdISA_SB_SD_Li256ELb1ELb0ELi2EEENS1_19SingleTileSchedulerILb1ELb0ELb0ELi128EEEEEEEEEvNT_6ParamsE$_ZN4cute12iter_adaptorIPN7cutlass10bfloat16_tENS_8smem_ptrIS3_EEEC2ES3_:
[----:B------:R-:W-:Y:S02]  /*6e00*/  IADD3 R6, R9, -c[0x0][0x20], RZ ;  /* 0x8000080009067a10 */ /* 0x000fe40007ffe0ff */
[----:B------:R-:W-:-:S03]  /*6e10*/  MOV R11, 0x0 ;  /* 0x00000000000b7802 */ /* 0x000fc60000000f00 */
[----:B------:R1:W-:Y:S01]  /*6e20*/  STL.64 [R6], R2 ;  /* 0x0000000206007387 */ /* 0x0003e20000100a00 */
[----:B------:R-:W-:Y:S05]  /*6e30*/  RET.REL.NODEC R10 `(_ZN7cutlass13device_kernelIN5flash19enable_sm80_to_sm89INS1_16FlashAttnBwdSm80INS1_25CollectiveMainloopBwdSm80ILi2ELi2EN4cute5tupleIJNS5_1CILi128EEES8_NS7_ILi64EEEEEENS_10bfloat16_tEfNS_4arch4Sm80ELb0ELb0ELb1ELb1ELb1ELb0ELb0ELb0ELi2ELi4ELi4ELi4ELb0EEENS1_21CollectiveEpilogueBwdISA_SB_SD_Li256ELb1ELb0ELi2EEENS1_19SingleTileSchedulerILb1ELb0ELb0ELi128EEEEEEEEEvNT_6ParamsE) ;  /* 0xffff91c00a007950 */ /* 0x000fea0003c3ffff */
        .type           $_ZN7cutlass13device_kernelIN5flash19enable_sm80_to_sm89INS1_16FlashAttnBwdSm80INS1_25CollectiveMainloopBwdSm80ILi2ELi2EN4cute5tupleIJNS5_1CILi128EEES8_NS7_ILi64EEEEEENS_10bfloat16_tEfNS_4arch4Sm80ELb0ELb0ELb1ELb1ELb1ELb0ELb0ELb0ELi2ELi4ELi4ELi4ELb0EEENS1_21CollectiveEpilogueBwdISA_SB_SD_Li256ELb1ELb0ELi2EEENS1_19SingleTileSchedulerILb1ELb0ELb0ELi128EEEEEEEEEvNT_6ParamsE$_ZN4cute12iter_adaptorIPN7cutlass9uint128_tENS_8smem_ptrIS3_EEEC2ES3_,@function
        .size           $_ZN7cutlass13device_kernelIN5flash19enable_sm80_to_sm89INS1_16FlashAttnBwdSm80INS1_25CollectiveMainloopBwdSm80ILi2ELi2EN4cute5tupleIJNS5_1CILi128EEES8_NS7_ILi64EEEEEENS_10bfloat16_tEfNS_4arch4Sm80ELb0ELb0ELb1ELb1ELb1ELb0ELb0ELb0ELi2ELi4ELi4ELi4ELb0EEENS1_21CollectiveEpilogueBwdISA_SB_SD_Li256ELb1ELb0ELi2EEENS1_19SingleTileSchedulerILb1ELb0ELb0ELi128EEEEEEEEEvNT_6ParamsE$_ZN4cute12iter_adaptorIPN7cutlass9uint128_tENS_8smem_ptrIS3_EEEC2ES3_,($_ZN7cutlass13device_kernelIN5flash19enable_sm80_to_sm89INS1_16FlashAttnBwdSm80INS1_25CollectiveMainloopBwdSm80ILi2ELi2EN4cute5tupleIJNS5_1CILi128EEES8_NS7_ILi64EEEEEENS_10bfloat16_tEfNS_4arch4Sm80ELb0ELb0ELb1ELb1ELb1ELb0ELb0ELb0ELi2ELi4ELi4ELi4ELb0EEENS1_21CollectiveEpilogueBwdISA_SB_SD_Li256ELb1ELb0ELi2EEENS1_19SingleTileSchedulerILb1ELb0ELb0ELi128EEEEEEEEEvNT_6ParamsE$_ZN4cute12iter_adaptorIPfNS_8gmem_ptrIS1_EEEC2ES1_ - $_ZN7cutlass13device_kernelIN5flash19enable_sm80_to_sm89INS1_16FlashAttnBwdSm80INS1_25CollectiveMainloopBwdSm80ILi2ELi2EN4cute5tupleIJNS5_1CILi128EEES8_NS7_ILi64EEEEEENS_10bfloat16_tEfNS_4arch4Sm80ELb0ELb0ELb1ELb1ELb1ELb0ELb0ELb0ELi2ELi4ELi4ELi4ELb0EEENS1_21CollectiveEpilogueBwdISA_SB_SD_Li256ELb1ELb0ELi2EEENS1_19SingleTileSchedulerILb1ELb0ELb0ELi128EEEEEEEEEvNT_6ParamsE$_ZN4cute12iter_adaptorIPN7cutlass9uint128_tENS_8smem_ptrIS3_EEEC2ES3_)
$_ZN7cutlass13device_kernelIN5flash19enable_sm80_to_sm89INS1_16FlashAttnBwdSm80INS1_25CollectiveMainloopBwdSm80ILi2ELi2EN4cute5tupleIJNS5_1CILi128EEES8_NS7_ILi64EEEEEENS_10bfloat16_tEfNS_4arch4Sm80ELb0ELb0ELb1ELb1ELb1ELb0ELb0ELb0ELi2ELi4ELi4ELi4ELb0EEENS1_21CollectiveEpilogueBwdISA_SB_SD_Li256ELb1ELb0ELi2EEENS1_19SingleTileSchedulerILb1ELb0ELb0ELi128EEEEEEEEEvNT_6ParamsE$_ZN4cute12iter_adaptorIPN7cutlass9uint128_tENS_8smem_ptrIS3_EEEC2ES3_:
[----:B------:R-:W-:Y:S02]  /*6e40*/  IADD3 R4, R4, -c[0x0][0x20], RZ ;  /* 0x8000080004047a10 */ /* 0x000fe40007ffe0ff */
[----:B------:R-:W-:-:S03]  /*6e50*/  MOV R9, 0x0 ;  /* 0x0000000000097802 */ /* 0x000fc60000000f00 */
[----:B------:R1:W-:Y:S01]  /*6e60*/  STL.64 [R4], R2 ;  /* 0x0000000204007387 */ /* 0x0003e20000100a00 */
[----:B------:R-:W-:Y:S05]  /*6e70*/  RET.REL.NODEC R8 `(_ZN7cutlass13device_kernelIN5flash19enable_sm80_to_sm89INS1_16FlashAttnBwdSm80INS1_25CollectiveMainloopBwdSm80ILi2ELi2EN4cute5tupleIJNS5_1CILi128EEES8_NS7_ILi64EEEEEENS_10bfloat16_tEfNS_4arch4Sm80ELb0ELb0ELb1ELb1ELb1ELb0ELb0ELb0ELi2ELi4ELi4ELi4ELb0EEENS1_21CollectiveEpilogueBwdISA_SB_SD_Li256ELb1ELb0ELi2EEENS1_19SingleTileSchedulerILb1ELb0ELb0ELi128EEEEEEEEEvNT_6ParamsE) ;  /* 0xffff918008007950 */ /* 0x000fea0003c3ffff */
        .type           $_ZN7cutlass13device_kernelIN5flash19enable_sm80_to_sm89INS1_16FlashAttnBwdSm80INS1_25CollectiveMainloopBwdSm80ILi2ELi2EN4cute5tupleIJNS5_1CILi128EEES8_NS7_ILi64EEEEEENS_10bfloat16_tEfNS_4arch4Sm80ELb0ELb0ELb1ELb1ELb1ELb0ELb0ELb0ELi2ELi4ELi4ELi4ELb0EEENS1_21CollectiveEpilogueBwdISA_SB_SD_Li256ELb1ELb0ELi2EEENS1_19SingleTileSchedulerILb1ELb0ELb0ELi128EEEEEEEEEvNT_6ParamsE$_ZN4cute12iter_adaptorIPfNS_8gmem_ptrIS1_EEEC2ES1_,@function
        .size           $_ZN7cutlass13device_kernelIN5flash19enable_sm80_to_sm89INS1_16FlashAttnBwdSm80INS1_25CollectiveMainloopBwdSm80ILi2ELi2EN4cute5tupleIJNS5_1CILi128EEES8_NS7_ILi64EEEEEENS_10bfloat16_tEfNS_4arch4Sm80ELb0ELb0ELb1ELb1ELb1ELb0ELb0ELb0ELi2ELi4ELi4ELi4ELb0EEENS1_21CollectiveEpilogueBwdISA_SB_SD_Li256ELb1ELb0ELi2EEENS1_19SingleTileSchedulerILb1ELb0ELb0ELi128EEEEEEEEEvNT_6ParamsE$_ZN4cute12iter_adaptorIPfNS_8gmem_ptrIS1_EEEC2ES1_,($_ZN7cutlass13device_kernelIN5flash19enable_sm80_to_sm89INS1_16FlashAttnBwdSm80INS1_25CollectiveMainloopBwdSm80ILi2ELi2EN4cute5tupleIJNS5_1CILi128EEES8_NS7_ILi64EEEEEENS_10bfloat16_tEfNS_4arch4Sm80ELb0ELb0ELb1ELb1ELb1ELb0ELb0ELb0ELi2ELi4ELi4ELi4ELb0EEENS1_21CollectiveEpilogueBwdISA_SB_SD_Li256ELb1ELb0ELi2EEENS1_19SingleTileSchedulerILb1ELb0ELb0ELi128EEEEEEEEEvNT_6ParamsE$_ZN4cute12iter_adaptorIPfNS_8smem_ptrIS1_EEEC2ES1_ - $_ZN7cutlass13device_kernelIN5flash19enable_sm80_to_sm89INS1_16FlashAttnBwdSm80INS1_25CollectiveMainloopBwdSm80ILi2ELi2EN4cute5tupleIJNS5_1CILi128EEES8_NS7_ILi64EEEEEENS_10bfloat16_tEfNS_4arch4Sm80ELb0ELb0ELb1ELb1ELb1ELb0ELb0ELb0ELi2ELi4ELi4ELi4ELb0EEENS1_21CollectiveEpilogueBwdISA_SB_SD_Li256ELb1ELb0ELi2EEENS1_19SingleTileSchedulerILb1ELb0ELb0ELi128EEEEEEEEEvNT_6ParamsE$_ZN4cute12iter_adaptorIPfNS_8gmem_ptrIS1_EEEC2ES1_)
$_ZN7cutlass13device_kernelIN5flash19enable_sm80_to_sm89INS1_16FlashAttnBwdSm80INS1_25CollectiveMainloopBwdSm80ILi2ELi2EN4cute5tupleIJNS5_1CILi128EEES8_NS7_ILi64EEEEEENS_10bfloat16_tEfNS_4arch4Sm80ELb0ELb0ELb1ELb1ELb1ELb0ELb0ELb0ELi2ELi4ELi4ELi4ELb0EEENS1_21CollectiveEpilogueBwdISA_SB_SD_Li256ELb1ELb0ELi2EEENS1_19SingleTileSchedulerILb1ELb0ELb0ELi128EEEEEEEEEvNT_6ParamsE$_ZN4cute12iter_adaptorIPfNS_8gmem_ptrIS1_EEEC2ES1_:
[----:B------:R-:W-:Y:S02]  /*6e80*/  IADD3 R2, R59, -c[0x0][0x20], RZ ;  /* 0x800008003b027a10 */ /* 0x000fe40007ffe0ff */
[----:B------:R-:W-:-:S03]  /*6e90*/  MOV R5, 0x0 ;  /* 0x0000000000057802 */ /* 0x000fc60000000f00 */
[----:B------:R1:W-:Y:S01]  /*6ea0*/  STL.64 [R2], R10 ;  /* 0x0000000a02007387 */ /* 0x0003e20000100a00 */
[----:B------:R-:W-:Y:S05]  /*6eb0*/  RET.REL.NODEC R4 `(_ZN7cutlass13device_kernelIN5flash19enable_sm80_to_sm89INS1_16FlashAttnBwdSm80INS1_25CollectiveMainloopBwdSm80ILi2ELi2EN4cute5tupleIJNS5_1CILi128EEES8_NS7_ILi64EEEEEENS_10bfloat16_tEfNS_4arch4Sm80ELb0ELb0ELb1ELb1ELb1ELb0ELb0ELb0ELi2ELi4ELi4ELi4ELb0EEENS1_21CollectiveEpilogueBwdISA_SB_SD_Li256ELb1ELb0ELi2EEENS1_19SingleTileSchedulerILb1ELb0ELb0ELi128EEEEEEEEEvNT_6ParamsE) ;  /* 0xffff914004007950 */ /* 0x000fea0003c3ffff */
        .type           $_ZN7cutlass13device_kernelIN5flash19enable_sm80_to_sm89INS1_16FlashAttnBwdSm80INS1_25CollectiveMainloopBwdSm80ILi2ELi2EN4cute5tupleIJNS5_1CILi128EEES8_NS7_ILi64EEEEEENS_10bfloat16_tEfNS_4arch4Sm80ELb0ELb0ELb1ELb1ELb1ELb0ELb0ELb0ELi2ELi4ELi4ELi4ELb0EEENS1_21CollectiveEpilogueBwdISA_SB_SD_Li256ELb1ELb0ELi2EEENS1_19SingleTileSchedulerILb1ELb0ELb0ELi128EEEEEEEEEvNT_6ParamsE$_ZN4cute12iter_adaptorIPfNS_8smem_ptrIS1_EEEC2ES1_,@function
        .size           $_ZN7cutlass13device_kernelIN5flash19enable_sm80_to_sm89INS1_16FlashAttnBwdSm80INS1_25CollectiveMainloopBwdSm80ILi2ELi2EN4cute5tupleIJNS5_1CILi128EEES8_NS7_ILi64EEEEEENS_10bfloat16_tEfNS_4arch4Sm80ELb0ELb0ELb1ELb1ELb1ELb0ELb0ELb0ELi2ELi4ELi4ELi4ELb0EEENS1_21CollectiveEpilogueBwdISA_SB_SD_Li256ELb1ELb0ELi2EEENS1_19SingleTileSchedulerILb1ELb0ELb0ELi128EEEEEEEEEvNT_6ParamsE$_ZN4cute12iter_adaptorIPfNS_8smem_ptrIS1_EEEC2ES1_,($_ZN7cutlass13device_kernelIN5flash19enable_sm80_to_sm89INS1_16FlashAttnBwdSm80INS1_25CollectiveMainloopBwdSm80ILi2ELi2EN4cute5tupleIJNS5_1CILi128EEES8_NS7_ILi64EEEEEENS_10bfloat16_tEfNS_4arch4Sm80ELb0ELb0ELb1ELb1ELb1ELb0ELb0ELb0ELi2ELi4ELi4ELi4ELb0EEENS1_21CollectiveEpilogueBwdISA_SB_SD_Li256ELb1ELb0ELi2EEENS1_19SingleTileSchedulerILb1ELb0ELb0ELi128EEEEEEEEEvNT_6ParamsE$_ZN4cute12iter_adaptorIPjNS_8smem_ptrIS1_EEEC2ES1_ - $_ZN7cutlass13device_kernelIN5flash19enable_sm80_to_sm89INS1_16FlashAttnBwdSm80INS1_25CollectiveMainloopBwdSm80ILi2ELi2EN4cute5tupleIJNS5_1CILi128EEES8_NS7_ILi64EEEEEENS_10bfloat16_tEfNS_4arch4Sm80ELb0ELb0ELb1ELb1ELb1ELb0ELb0ELb0ELi2ELi4ELi4ELi4ELb0EEENS1_21CollectiveEpilogueBwdISA_SB_SD_Li256ELb1ELb0ELi2EEENS1_19SingleTileSchedulerILb1ELb0ELb0ELi128EEEEEEEEEvNT_6ParamsE$_ZN4cute12iter_adaptorIPfNS_8smem_ptrIS1_EEEC2ES1_)
$_ZN7cutlass13device_kernelIN5flash19enable_sm80_to_sm89INS1_16FlashAttnBwdSm80INS1_25CollectiveMainloopBwdSm80ILi2ELi2EN4cute5tupleIJNS5_1CILi128EEES8_NS7_ILi64EEEEEENS_10bfloat16_tEfNS_4arch4Sm80ELb0ELb0ELb1ELb1ELb1ELb0ELb0ELb0ELi2ELi4ELi4ELi4ELb0EEENS1_21CollectiveEpilogueBwdISA_SB_SD_Li256ELb1ELb0ELi2EEENS1_19SingleTileSchedulerILb1ELb0ELb0ELi128EEEEEEEEEvNT_6ParamsE$_ZN4cute12iter_adaptorIPfNS_8smem_ptrIS1_EEEC2ES1_:
[----:B------:R-:W-:Y:S02]  /*6ec0*/  IADD3 R6, R6, -c[0x0][0x20], RZ ;  /* 0x8000080006067a10 */ /* 0x000fe40007ffe0ff */
[----:B------:R-:W-:-:S03]  /*6ed0*/  MOV R11, 0x0 ;  /* 0x00000000000b7802 */ /* 0x000fc60000000f00 */
[----:B------:R1:W-:Y:S01]  /*6ee0*/  STL.64 [R6], R2 ;  /* 0x0000000206007387 */ /* 0x0003e20000100a00 */
[----:B------:R-:W-:Y:S05]  /*6ef0*/  RET.REL.NODEC R10 `(_ZN7cutlass13device_kernelIN5flash19enable_sm80_to_sm89INS1_16FlashAttnBwdSm80INS1_25CollectiveMainloopBwdSm80ILi2ELi2EN4cute5tupleIJNS5_1CILi128EEES8_NS7_ILi64EEEEEENS_10bfloat16_tEfNS_4arch4Sm80ELb0ELb0ELb1ELb1ELb1ELb0ELb0ELb0ELi2ELi4ELi4ELi4ELb0EEENS1_21CollectiveEpilogueBwdISA_SB_SD_Li256ELb1ELb0ELi2EEENS1_19SingleTileSchedulerILb1ELb0ELb0ELi128EEEEEEEEEvNT_6ParamsE) ;  /* 0xffff91000a007950 */ /* 0x000fea0003c3ffff */
        .type           $_ZN7cutlass13device_kernelIN5flash19enable_sm80_to_sm89INS1_16FlashAttnBwdSm80INS1_25CollectiveMainloopBwdSm80ILi2ELi2EN4cute5tupleIJNS5_1CILi128EEES8_NS7_ILi64EEEEEENS_10bfloat16_tEfNS_4arch4Sm80ELb0ELb0ELb1ELb1ELb1ELb0ELb0ELb0ELi2ELi4ELi4ELi4ELb0EEENS1_21CollectiveEpilogueBwdISA_SB_SD_Li256ELb1ELb0ELi2EEENS1_19SingleTileSchedulerILb1ELb0ELb0ELi128EEEEEEEEEvNT_6ParamsE$_ZN4cute12iter_adaptorIPjNS_8smem_ptrIS1_EEEC2ES1_,@function
        .size           $_ZN7cutlass13device_kernelIN5flash19enable_sm80_to_sm89INS1_16FlashAttnBwdSm80INS1_25CollectiveMainloopBwdSm80ILi2ELi2EN4cute5tupleIJNS5_1CILi128EEES8_NS7_ILi64EEEEEENS_10bfloat16_tEfNS_4arch4Sm80ELb0ELb0ELb1ELb1ELb1ELb0ELb0ELb0ELi2ELi4ELi4ELi4ELb0EEENS1_21CollectiveEpilogueBwdISA_SB_SD_Li256ELb1ELb0ELi2EEENS1_19SingleTileSchedulerILb1ELb0ELb0ELi128EEEEEEEEEvNT_6ParamsE$_ZN4cute12iter_adaptorIPjNS_8smem_ptrIS1_EEEC2ES1_,($_ZN7cutlass13device_kernelIN5flash19enable_sm80_to_sm89INS1_16FlashAttnBwdSm80INS1_25CollectiveMainloopBwdSm80ILi2ELi2EN4cute5tupleIJNS5_1CILi128EEES8_NS7_ILi64EEEEEENS_10bfloat16_tEfNS_4arch4Sm80ELb0ELb0ELb1ELb1ELb1ELb0ELb0ELb0ELi2ELi4ELi4ELi4ELb0EEENS1_21CollectiveEpilogueBwdISA_SB_SD_Li256ELb1ELb0ELi2EEENS1_19SingleTileSchedulerILb1ELb0ELb0ELi128EEEEEEEEEvNT_6ParamsE$_ZN4cute3eso3ESOILb0ELb0EJNS_14ComposedLayoutINS_7SwizzleILi3ELi3ELi3EEENS_9MixedBitsILj0ELj432EEENS_6LayoutINS_5tupleIJNS8_IJNS_1CILi2EEESA_SA_EEESA_NS9_ILi8EEEEEENS8_IJNS8_IJNS9_ILi64EEESC_NS9_ILi512EEEEEENS9_ILi8192EEENS9_ILi1024EEEEEEEEEENS_10ViewEngineINS_8smem_ptrIPN7cutlass10bfloat16_tEEEEEEEC2ERKSL_RKSS_ - $_ZN7cutlass13device_kernelIN5flash19enable_sm80_to_sm89INS1_16FlashAttnBwdSm80INS1_25CollectiveMainloopBwdSm80ILi2ELi2EN4cute5tupleIJNS5_1CILi128EEES8_NS7_ILi64EEEEEENS_10bfloat16_tEfNS_4arch4Sm80ELb0ELb0ELb1ELb1ELb1ELb0ELb0ELb0ELi2ELi4ELi4ELi4ELb0EEENS1_21CollectiveEpilogueBwdISA_SB_SD_Li256ELb1ELb0ELi2EEENS1_19SingleTileSchedulerILb1ELb0ELb0ELi128EEEEEEEEEvNT_6ParamsE$_ZN4cute12iter_adaptorIPjNS_8smem_ptrIS1_EEEC2ES1_)
$_ZN7cutlass13device_kernelIN5flash19enable_sm80_to_sm89INS1_16FlashAttnBwdSm80INS1_25CollectiveMainloopBwdSm80ILi2ELi2EN4cute5tupleIJNS5_1CILi128EEES8_NS7_ILi64EEEEEENS_10bfloat16_tEfNS_4arch4Sm80ELb0ELb0ELb1ELb1ELb1ELb0ELb0ELb0ELi2ELi4ELi4ELi4ELb0EEENS1_21CollectiveEpilogueBwdISA_SB_SD_Li256ELb1ELb0ELi2EEENS1_19SingleTileSchedulerILb1ELb0ELb0ELi128EEEEEEEEEvNT_6ParamsE$_ZN4cute12iter_adaptorIPjNS_8smem_ptrIS1_EEEC2ES1_:
[----:B------:R-:W-:Y:S02]  /*6f00*/  IADD3 R6, R56, -c[0x0][0x20], RZ ;  /* 0x8000080038067a10 */ /* 0x000fe40007ffe0ff */
[----:B------:R-:W-:-:S03]  /*6f10*/  MOV R11, 0x0 ;  /* 0x00000000000b7802 */ /* 0x000fc60000000f00 */
[----:B------:R1:W-:Y:S01]  /*6f20*/  STL.64 [R6], R2 ;  /* 0x0000000206007387 */ /* 0x0003e20000100a00 */
[----:B------:R-:W-:Y:S05]  /*6f30*/  RET.REL.NODEC R10 `(_ZN7cutlass13device_kernelIN5flash19enable_sm80_to_sm89INS1_16FlashAttnBwdSm80INS1_25CollectiveMainloopBwdSm80ILi2ELi2EN4cute5tupleIJNS5_1CILi128EEES8_NS7_ILi64EEEEEENS_10bfloat16_tEfNS_4arch4Sm80ELb0ELb0ELb1ELb1ELb1ELb0ELb0ELb0ELi2ELi4ELi4ELi4ELb0EEENS1_21CollectiveEpilogueBwdISA_SB_SD_Li256ELb1ELb0ELi2EEENS1_19SingleTileSchedulerILb1ELb0ELb0ELi128EEEEEEEEEvNT_6ParamsE) ;  /* 0xffff90c00a007950 */ /* 0x000fea0003c3ffff */
        .type           $_ZN7cutlass13device_kernelIN5flash19enable_sm80_to_sm89INS1_16FlashAttnBwdSm80INS1_25CollectiveMainloopBwdSm80ILi2ELi2EN4cute5tupleIJNS5_1CILi128EEES8_NS7_ILi64EEEEEENS_10bfloat16_tEfNS_4arch4Sm80ELb0ELb0ELb1ELb1ELb1ELb0ELb0ELb0ELi2ELi4ELi4ELi4ELb0EEENS1_21CollectiveEpilogueBwdISA_SB_SD_Li256ELb1ELb0ELi2EEENS1_19SingleTileSchedulerILb1ELb0ELb0ELi128EEEEEEEEEvNT_6ParamsE$_ZN4cute3eso3ESOILb0ELb0EJNS_14ComposedLayoutINS_7SwizzleILi3ELi3ELi3EEENS_9MixedBitsILj0ELj432EEENS_6LayoutINS_5tupleIJNS8_IJNS_1CILi2EEESA_SA_EEESA_NS9_ILi8EEEEEENS8_IJNS8_IJNS9_ILi64EEESC_NS9_ILi512EEEEEENS9_ILi8192EEENS9_ILi1024EEEEEEEEEENS_10ViewEngineINS_8smem_ptrIPN7cutlass10bfloat16_tEEEEEEEC2ERKSL_RKSS_,@function
        .size           $_ZN7cutlass13device_kernelIN5flash19enable_sm80_to_sm89INS1_16FlashAttnBwdSm80INS1_25CollectiveMainloopBwdSm80ILi2ELi2EN4cute5tupleIJNS5_1CILi128EEES8_NS7_ILi64EEEEEENS_10bfloat16_tEfNS_4arch4Sm80ELb0ELb0ELb1ELb1ELb1ELb0ELb0ELb0ELi2ELi4ELi4ELi4ELb0EEENS1_21CollectiveEpilogueBwdISA_SB_SD_Li256ELb1ELb0ELi2EEENS1_19SingleTileSchedulerILb1ELb0ELb0ELi128EEEEEEEEEvNT_6ParamsE$_ZN4cute3eso3ESOILb0ELb0EJNS_14ComposedLayoutINS_7SwizzleILi3ELi3ELi3EEENS_9MixedBitsILj0ELj432EEENS_6LayoutINS_5tupleIJNS8_IJNS_1CILi2EEESA_SA_EEESA_NS9_ILi8EEEEEENS8_IJNS8_IJNS9_ILi64EEESC_NS9_ILi512EEEEEENS9_ILi8192EEENS9_ILi1024EEEEEEEEEENS_10ViewEngineINS_8smem_ptrIPN7cutlass10bfloat16_tEEEEEEEC2ERKSL_RKSS_,($_ZN7cutlass13device_kernelIN5flash19enable_sm80_to_sm89INS1_16FlashAttnBwdSm80INS1_25CollectiveMainloopBwdSm80ILi2ELi2EN4cute5tupleIJNS5_1CILi128EEES8_NS7_ILi64EEEEEENS_10bfloat16_tEfNS_4arch4Sm80ELb0ELb0ELb1ELb1ELb1ELb0ELb0ELb0ELi2ELi4ELi4ELi4ELb0EEENS1_21CollectiveEpilogueBwdISA_SB_SD_Li256ELb1ELb0ELi2EEENS1_19SingleTileSchedulerILb1ELb0ELb0ELi128EEEEEEEEEvNT_6ParamsE$_ZN4cute3eso3ESOILb0ELb0EJNS_14ComposedLayoutINS_7SwizzleILi3ELi3ELi3EEENS_9MixedBitsILj0ELj432EEENS_6LayoutINS_5tupleIJNS8_IJNS_1CILi2EEESA_SA_EEESA_NS9_ILi8EEEEEENS8_IJNS8_IJNS9_ILi64EEESC_NS9_ILi512EEEEEENS9_ILi8192EEENS9_ILi1024EEEEEEEEEEiEEC2ERKSL_RKi - $_ZN7cutlass13device_kernelIN5flash19enable_sm80_to_sm89INS1_16FlashAttnBwdSm80INS1_25CollectiveMainloopBwdSm80ILi2ELi2EN4cute5tupleIJNS5_1CILi128EEES8_NS7_ILi64EEEEEENS_10bfloat16_tEfNS_4arch4Sm80ELb0ELb0ELb1ELb1ELb1ELb0ELb0ELb0ELi2ELi4ELi4ELi4ELb0EEENS1_21CollectiveEpilogueBwdISA_SB_SD_Li256ELb1ELb0ELi2EEENS1_19SingleTileSchedulerILb1ELb0ELb0ELi128EEEEEEEEEvNT_6ParamsE$_ZN4cute3eso3ESOILb0ELb0EJNS_14ComposedLayoutINS_7SwizzleILi3ELi3ELi3EEENS_9MixedBitsILj0ELj432EEENS_6LayoutINS_5tupleIJNS8_IJNS_1CILi2EEESA_SA_EEESA_NS9_ILi8EEEEEENS8_IJNS8_IJNS9_ILi64EEESC_NS9_ILi512EEEEEENS9_ILi8192EEENS9_ILi1024EEEEEEEEEENS_10ViewEngineINS_8smem_ptrIPN7cutlass10bfloat16_tEEEEEEEC2ERKSL_RKSS_)
$_ZN7cutlass13device_kernelIN5flash19enable_sm80_to_sm89INS1_16FlashAttnBwdSm80INS1_25CollectiveMainloopBwdSm80ILi2ELi2EN4cute5tupleIJNS5_1CILi128EEES8_NS7_ILi64EEEEEENS_10bfloat16_tEfNS_4arch4Sm80ELb0ELb0ELb1ELb1ELb1ELb0ELb0ELb0ELi2ELi4ELi4ELi4ELb0EEENS1_21CollectiveEpilogueBwdISA_SB_SD_Li256ELb1ELb0ELi2EEENS1_19SingleTileSchedulerILb1ELb0ELb0ELi128EEEEEEEEEvNT_6ParamsE$_ZN4cute3eso3ESOILb0ELb0EJNS_14ComposedLayoutINS_7SwizzleILi3ELi3ELi3EEENS_9MixedBitsILj0ELj432EEENS_6LayoutINS_5tupleIJNS8_IJNS_1CILi2EEESA_SA_EEESA_NS9_ILi8EEEEEENS8_IJNS8_IJNS9_ILi64EEESC_NS9_ILi512EEEEEENS9_ILi8192EEENS9_ILi1024EEEEEEEEEENS_10ViewEngineINS_8smem_ptrIPN7cutlass10bfloat16_tEEEEEEEC2ERKSL_RKSS_:
[----:B------:R-:W-:Y:S02]  /*6f40*/  IADD3 R3, R23, -c[0x0][0x20], RZ ;  /* 0x8000080017037a10 */ /* 0x000fe40007ffe0ff */
[----:B------:R-:W-:-:S03]  /*6f50*/  IADD3 R2, R22, -c[0x0][0x20], RZ ;  /* 0x8000080016027a10 */ /* 0x000fc60007ffe0ff */
[----:B------:R1:W-:Y:S04]  /*6f60*/  STL [R3], R6 ;  /* 0x0000000603007387 */ /* 0x0003e80000100800 */
[----:B------:R-:W2:Y:S01]  /*6f70*/  LDL.64 R8, [R2] ;  /* 0x0000000002087983 */ /* 0x000ea20000100a00 */
[----:B------:R-:W-:-:S03]  /*6f80*/  IMAD.MOV.U32 R5, RZ, RZ, 0x0 ;  /* 0x00000000ff057424 */ /* 0x000fc600078e00ff */
[----:B--2---:R1:W-:Y:S01]  /*6f90*/  STL.64 [R3+0x8], R8 ;  /* 0x0000080803007387 */ /* 0x0043e20000100a00 */
[----:B------:R-:W-:Y:S05]  /*6fa0*/  RET.REL.NODEC R4 `(_ZN7cutlass13device_kernelIN5flash19enable_sm80_to_sm89INS1_16FlashAttnBwdSm80INS1_25CollectiveMainloopBwdSm80ILi2ELi2EN4cute5tupleIJNS5_1CILi128EEES8_NS7_ILi64EEEEEENS_10bfloat16_tEfNS_4arch4Sm80ELb0ELb0ELb1ELb1ELb1ELb0ELb0ELb0ELi2ELi4ELi4ELi4ELb0EEENS1_21CollectiveEpilogueBwdISA_SB_SD_Li256ELb1ELb0ELi2EEENS1_19SingleTileSchedulerILb1ELb0ELb0ELi128EEEEEEEEEvNT_6ParamsE) ;  /* 0xffff905004007950 */ /* 0x000fea0003c3ffff */
        .type           $_ZN7cutlass13device_kernelIN5flash19enable_sm80_to_sm89INS1_16FlashAttnBwdSm80INS1_25CollectiveMainloopBwdSm80ILi2ELi2EN4cute5tupleIJNS5_1CILi128EEES8_NS7_ILi64EEEEEENS_10bfloat16_tEfNS_4arch4Sm80ELb0ELb0ELb1ELb1ELb1ELb0ELb0ELb0ELi2ELi4ELi4ELi4ELb0EEENS1_21CollectiveEpilogueBwdISA_SB_SD_Li256ELb1ELb0ELi2EEENS1_19SingleTileSchedulerILb1ELb0ELb0ELi128EEEEEEEEEvNT_6ParamsE$_ZN4cute3eso3ESOILb0ELb0EJNS_14ComposedLayoutINS_7SwizzleILi3ELi3ELi3EEENS_9MixedBitsILj0ELj432EEENS_6LayoutINS_5tupleIJNS8_IJNS_1CILi2EEESA_SA_EEESA_NS9_ILi8EEEEEENS8_IJNS8_IJNS9_ILi64EEESC_NS9_ILi512EEEEEENS9_ILi8192EEENS9_ILi1024EEEEEEEEEEiEEC2ERKSL_RKi,@function
        .size           $_ZN7cutlass13device_kernelIN5flash19enable_sm80_to_sm89INS1_16FlashAttnBwdSm80INS1_25CollectiveMainloopBwdSm80ILi2ELi2EN4cute5tupleIJNS5_1CILi128EEES8_NS7_ILi64EEEEEENS_10bfloat16_tEfNS_4arch4Sm80ELb0ELb0ELb1ELb1ELb1ELb0ELb0ELb0ELi2ELi4ELi4ELi4ELb0EEENS1_21CollectiveEpilogueBwdISA_SB_SD_Li256ELb1ELb0ELi2EEENS1_19SingleTileSchedulerILb1ELb0ELb0ELi128EEEEEEEEEvNT_6ParamsE$_ZN4cute3eso3ESOILb0ELb0EJNS_14ComposedLayoutINS_7SwizzleILi3ELi3ELi3EEENS_9MixedBitsILj0ELj432EEENS_6LayoutINS_5tupleIJNS8_IJNS_1CILi2EEESA_SA_EEESA_NS9_ILi8EEEEEENS8_IJNS8_IJNS9_ILi64EEESC_NS9_ILi512EEEEEENS9_ILi8192EEENS9_ILi1024EEEEEEEEEEiEEC2ERKSL_RKi,($_ZN7cutlass13device_kernelIN5flash19enable_sm80_to_sm89INS1_16FlashAttnBwdSm80INS1_25CollectiveMainloopBwdSm80ILi2ELi2EN4cute5tupleIJNS5_1CILi128EEES8_NS7_ILi64EEEEEENS_10bfloat16_tEfNS_4arch4Sm80ELb0ELb0ELb1ELb1ELb1ELb0ELb0ELb0ELi2ELi4ELi4ELi4ELb0EEENS1_21CollectiveEpilogueBwdISA_SB_SD_Li256ELb1ELb0ELi2EEENS1_19SingleTileSchedulerILb1ELb0ELb0ELi128EEEEEEEEEvNT_6ParamsE$_ZN4cute3eso3ESOILb0ELb0EJNS_5tupleIJNS_1CILi0EEENS2_IJNS3_ILi1EEENS3_ILi256EEEiEEEEEENS3_ILi2048EEENS2_IJiNS3_ILi4096EEEEEEEEC2ERKS8_RKS9_RKSB_ - $_ZN7cutlass13device_kernelIN5flash19enable_sm80_to_sm89INS1_16FlashAttnBwdSm80INS1_25CollectiveMainloopBwdSm80ILi2ELi2EN4cute5tupleIJNS5_1CILi128EEES8_NS7_ILi64EEEEEENS_10bfloat16_tEfNS_4arch4Sm80ELb0ELb0ELb1ELb1ELb1ELb0ELb0ELb0ELi2ELi4ELi4ELi4ELb0EEENS1_21CollectiveEpilogueBwdISA_SB_SD_Li256ELb1ELb0ELi2EEENS1_19SingleTileSchedulerILb1ELb0ELb0ELi128EEEEEEEEEvNT_6ParamsE$_ZN4cute3eso3ESOILb0ELb0EJNS_14ComposedLayoutINS_7SwizzleILi3ELi3ELi3EEENS_9MixedBitsILj0ELj432EEENS_6LayoutINS_5tupleIJNS8_IJNS_1CILi2EEESA_SA_EEESA_NS9_ILi8EEEEEENS8_IJNS8_IJNS9_ILi64EEESC_NS9_ILi512EEEEEENS9_ILi8192EEENS9_ILi1024EEEEEEEEEEiEEC2ERKSL_RKi)
$_ZN7cutlass13device_kernelIN5flash19enable_sm80_to_sm89INS1_16FlashAttnBwdSm80INS1_25CollectiveMainloopBwdSm80ILi2ELi2EN4cute5tupleIJNS5_1CILi128EEES8_NS7_ILi64EEEEEENS_10bfloat16_tEfNS_4arch4Sm80ELb0ELb0ELb1ELb1ELb1ELb0ELb0ELb0ELi2ELi4ELi4ELi4ELb0EEENS1_21CollectiveEpilogueBwdISA_SB_SD_Li256ELb1ELb0ELi2EEENS1_19SingleTileSchedulerILb1ELb0ELb0ELi128EEEEEEEEEvNT_6ParamsE$_ZN4cute3eso3ESOILb0ELb0EJNS_14ComposedLayoutINS_7SwizzleILi3ELi3ELi3EEENS_9MixedBitsILj0ELj432EEENS_6LayoutINS_5tupleIJNS8_IJNS_1CILi2EEESA_SA_EEESA_NS9_ILi8EEEEEENS8_IJNS8_IJNS9_ILi64EEESC_NS9_ILi512EEEEEENS9_ILi8192EEENS9_ILi1024EEEEEEEEEEiEEC2ERKSL_RKi:
[----:B------:R-:W-:Y:S02]  /*6fb0*/  IADD3 R5, R23, -c[0x0][0x20], RZ ;  /* 0x8000080017057a10 */ /* 0x000fe40007ffe0ff */
[----:B------:R-:W-:-:S03]  /*6fc0*/  IADD3 R3, R7, -c[0x0][0x20], RZ ;  /* 0x8000080007037a10 */ /* 0x000fc60007ffe0ff */
[----:B------:R1:W-:Y:S04]  /*6fd0*/  STL [R5], R2 ;  /* 0x0000000205007387 */ /* 0x0003e80000100800 */
[----:B------:R-:W2:Y:S01]  /*6fe0*/  LDL R6, [R3] ;  /* 0x0000000003067983 */ /* 0x000ea20000100800 */
[----:B------:R-:W-:Y:S02]  /*6ff0*/  IMAD.MOV.U32 R8, RZ, RZ, R4 ;  /* 0x000000ffff087224 */ /* 0x000fe400078e0004 */
[----:B------:R-:W-:Y:S01]  /*7000*/  IMAD.MOV.U32 R9, RZ, RZ, 0x0 ;  /* 0x00000000ff097424 */ /* 0x000fe200078e00ff */
[----:B--2---:R1:W-:Y:S03]  /*7010*/  STL [R5+0x4], R6 ;  /* 0x0000040605007387 */ /* 0x0043e60000100800 */
[----:B------:R-:W-:Y:S05]  /*7020*/  RET.REL.NODEC R8 `(_ZN7cutlass13device_kernelIN5flash19enable_sm80_to_sm89INS1_16FlashAttnBwdSm80INS1_25CollectiveMainloopBwdSm80ILi2ELi2EN4cute5tupleIJNS5_1CILi128EEES8_NS7_ILi64EEEEEENS_10bfloat16_tEfNS_4arch4Sm80ELb0ELb0ELb1ELb1ELb1ELb0ELb0ELb0ELi2ELi4ELi4ELi4ELb0EEENS1_21CollectiveEpilogueBwdISA_SB_SD_Li256ELb1ELb0ELi2EEENS1_19SingleTileSchedulerILb1ELb0ELb0ELi128EEEEEEEEEvNT_6ParamsE) ;  /* 0xffff8fd008007950 */ /* 0x000fea0003c3ffff */
        .type           $_ZN7cutlass13device_kernelIN5flash19enable_sm80_to_sm89INS1_16FlashAttnBwdSm80INS1_25CollectiveMainloopBwdSm80ILi2ELi2EN4cute5tupleIJNS5_1CILi128EEES8_NS7_ILi64EEEEEENS_10bfloat16_tEfNS_4arch4Sm80ELb0ELb0ELb1ELb1ELb1ELb0ELb0ELb0ELi2ELi4ELi4ELi4ELb0EEENS1_21CollectiveEpilogueBwdISA_SB_SD_Li256ELb1ELb0ELi2EEENS1_19SingleTileSchedulerILb1ELb0ELb0ELi128EEEEEEEEEvNT_6ParamsE$_ZN4cute3eso3ESOILb0ELb0EJNS_5tupleIJNS_1CILi0EEENS2_IJNS3_ILi1EEENS3_ILi256EEEiEEEEEENS3_ILi2048EEENS2_IJiNS3_ILi4096EEEEEEEEC2ERKS8_RKS9_RKSB_,@function
        .size           $_ZN7cutlass13device_kernelIN5flash19enable_sm80_to_sm89INS1_16FlashAttnBwdSm80INS1_25CollectiveMainloopBwdSm80ILi2ELi2EN4cute5tupleIJNS5_1CILi128EEES8_NS7_ILi64EEEEEENS_10bfloat16_tEfNS_4arch4Sm80ELb0ELb0ELb1ELb1ELb1ELb0ELb0ELb0ELi2ELi4ELi4ELi4ELb0EEENS1_21CollectiveEpilogueBwdISA_SB_SD_Li256ELb1ELb0ELi2EEENS1_19SingleTileSchedulerILb1ELb0ELb0ELi128EEEEEEEEEvNT_6ParamsE$_ZN4cute3eso3ESOILb0ELb0EJNS_5tupleIJNS_1CILi0EEENS2_IJNS3_ILi1EEENS3_ILi256EEEiEEEEEENS3_ILi2048EEENS2_IJiNS3_ILi4096EEEEEEEEC2ERKS8_RKS9_RKSB_,($_ZN7cutlass13device_kernelIN5flash19enable_sm80_to_sm89INS1_16FlashAttnBwdSm80INS1_25CollectiveMainloopBwdSm80ILi2ELi2EN4cute5tupleIJNS5_1CILi128EEES8_NS7_ILi64EEEEEENS_10bfloat16_tEfNS_4arch4Sm80ELb0ELb0ELb1ELb1ELb1ELb0ELb0ELb0ELi2ELi4ELi4ELi4ELb0EEENS1_21CollectiveEpilogueBwdISA_SB_SD_Li256ELb1ELb0ELi2EEENS1_19SingleTileSchedulerILb1ELb0ELb0ELi128EEEEEEEEEvNT_6ParamsE$_ZN4cute3eso3ESOILb0ELb0EJNS_5tupleIJNS_1CILi1EEENS3_ILi512EEEiEEENS3_ILi4096EEENS2_IJNS2_IJiiEEENS3_ILi8192EEEEEEEEC2ERKS6_RKS7_RKSA_ - $_ZN7cutlass13device_kernelIN5flash19enable_sm80_to_sm89INS1_16FlashAttnBwdSm80INS1_25CollectiveMainloopBwdSm80ILi2ELi2EN4cute5tupleIJNS5_1CILi128EEES8_NS7_ILi64EEEEEENS_10bfloat16_tEfNS_4arch4Sm80ELb0ELb0ELb1ELb1ELb1ELb0ELb0ELb0ELi2ELi4ELi4ELi4ELb0EEENS1_21CollectiveEpilogueBwdISA_SB_SD_Li256ELb1ELb0ELi2EEENS1_19SingleTileSchedulerILb1ELb0ELb0ELi128EEEEEEEEEvNT_6ParamsE$_ZN4cute3eso3ESOILb0ELb0EJNS_5tupleIJNS_1CILi0EEENS2_IJNS3_ILi1EEENS3_ILi256EEEiEEEEEENS3_ILi2048EEENS2_IJiNS3_ILi4096EEEEEEEEC2ERKS8_RKS9_RKSB_)
$_ZN7cutlass13device_kernelIN5flash19enable_sm80_to_sm89INS1_16FlashAttnBwdSm80INS1_25CollectiveMainloopBwdSm80ILi2ELi2EN4cute5tupleIJNS5_1CILi128EEES8_NS7_ILi64EEEEEENS_10bfloat16_tEfNS_4arch4Sm80ELb0ELb0ELb1ELb1ELb1ELb0ELb0ELb0ELi2ELi4ELi4ELi4ELb0EEENS1_21CollectiveEpilogueBwdISA_SB_SD_Li256ELb1ELb0ELi2EEENS1_19SingleTileSchedulerILb1ELb0ELb0ELi128EEEEEEEEEvNT_6ParamsE$_ZN4cute3eso3ESOILb0ELb0EJNS_5tupleIJNS_1CILi0EEENS2_IJNS3_ILi1EEENS3_ILi256EEEiEEEEEENS3_ILi2048EEENS2_IJiNS3_ILi4096EEEEEEEEC2ERKS8_RKS9_RKSB_:
[----:B------:R-:W-:Y:S02]  /*7030*/  IADD3 R3, R56, -c[0x0][0x20], RZ ;  /* 0x8000080038037a10 */ /* 0x000fe40007ffe0ff */
[----:B------:R-:W-:-:S03]  /*7040*/  IADD3 R2, R40, -c[0x0][0x20], RZ ;  /* 0x8000080028027a10 */ /* 0x000fc60007ffe0ff */
[----:B------:R1:W-:Y:S04]  /*7050*/  STL [R3], R33 ;  /* 0x0000002103007387 */ /* 0x0003e80000100800 */
[----:B------:R-:W2:Y:S01]  /*7060*/  LDL R2, [R2] ;  /* 0x0000000002027983 */ /* 0x000ea20000100800 */
[----:B------:R-:W-:-:S03]  /*7070*/  IMAD.MOV.U32 R5, RZ, RZ, 0x0 ;  /* 0x00000000ff057424 */ /* 0x000fc600078e00ff */
[----:B--2---:R1:W-:Y:S01]  /*7080*/  STL [R3+0x4], R2 ;  /* 0x0000040203007387 */ /* 0x0043e20000100800 */
[----:B------:R-:W-:Y:S05]  /*7090*/  RET.REL.NODEC R4 `(_ZN7cutlass13device_kernelIN5flash19enable_sm80_to_sm89INS1_16FlashAttnBwdSm80INS1_25CollectiveMainloopBwdSm80ILi2ELi2EN4cute5tupleIJNS5_1CILi128EEES8_NS7_ILi64EEEEEENS_10bfloat16_tEfNS_4arch4Sm80ELb0ELb0ELb1ELb1ELb1ELb0ELb0ELb0ELi2ELi4ELi4ELi4ELb0EEENS1_21CollectiveEpilogueBwdISA_SB_SD_Li256ELb1ELb0ELi2EEENS1_19SingleTileSchedulerILb1ELb0ELb0ELi128EEEEEEEEEvNT_6ParamsE) ;  /* 0xffff8f6004007950 */ /* 0x000fea0003c3ffff */
        .type           $_ZN7cutlass13device_kernelIN5flash19enable_sm80_to_sm89INS1_16FlashAttnBwdSm80INS1_25CollectiveMainloopBwdSm80ILi2ELi2EN4cute5tupleIJNS5_1CILi128EEES8_NS7_ILi64EEEEEENS_10bfloat16_tEfNS_4arch4Sm80ELb0ELb0ELb1ELb1ELb1ELb0ELb0ELb0ELi2ELi4ELi4ELi4ELb0EEENS1_21CollectiveEpilogueBwdISA_SB_SD_Li256ELb1ELb0ELi2EEENS1_19SingleTileSchedulerILb1ELb0ELb0ELi128EEEEEEEEEvNT_6ParamsE$_ZN4cute3eso3ESOILb0ELb0EJNS_5tupleIJNS_1CILi1EEENS3_ILi512EEEiEEENS3_ILi4096EEENS2_IJNS2_IJiiEEENS3_ILi8192EEEEEEEEC2ERKS6_RKS7_RKSA_,@function
        .size           $_ZN7cutlass13device_kernelIN5flash19enable_sm80_to_sm89INS1_16FlashAttnBwdSm80INS1_25CollectiveMainloopBwdSm80ILi2ELi2EN4cute5tupleIJNS5_1CILi128EEES8_NS7_ILi64EEEEEENS_10bfloat16_tEfNS_4arch4Sm80ELb0ELb0ELb1ELb1ELb1ELb0ELb0ELb0ELi2ELi4ELi4ELi4ELb0EEENS1_21CollectiveEpilogueBwdISA_SB_SD_Li256ELb1ELb0ELi2EEENS1_19SingleTileSchedulerILb1ELb0ELb0ELi128EEEEEEEEEvNT_6ParamsE$_ZN4cute3eso3ESOILb0ELb0EJNS_5tupleIJNS_1CILi1EEENS3_ILi512EEEiEEENS3_ILi4096EEENS2_IJNS2_IJiiEEENS3_ILi8192EEEEEEEEC2ERKS6_RKS7_RKSA_,($_ZN7cutlass13device_kernelIN5flash19enable_sm80_to_sm89INS1_16FlashAttnBwdSm80INS1_25CollectiveMainloopBwdSm80ILi2ELi2EN4cute5tupleIJNS5_1CILi128EEES8_NS7_ILi64EEEEEENS_10bfloat16_tEfNS_4arch4Sm80ELb0ELb0ELb1ELb1ELb1ELb0ELb0ELb0ELi2ELi4ELi4ELi4ELb0EEENS1_21CollectiveEpilogueBwdISA_SB_SD_Li256ELb1ELb0ELi2EEENS1_19SingleTileSchedulerILb1ELb0ELb0ELi128EEEEEEEEEvNT_6ParamsE$_ZN4cute3eso3ESOILb0ELb0EJNS_5tupleIJNS_1CILi1EEENS3_ILi512EEEiEEENS3_ILi4096EEENS2_IJiiEEEEEC2ERKS6_RKS7_RKS8_ - $_ZN7cutlass13device_kernelIN5flash19enable_sm80_to_sm89INS1_16FlashAttnBwdSm80INS1_25CollectiveMainloopBwdSm80ILi2ELi2EN4cute5tupleIJNS5_1CILi128EEES8_NS7_ILi64EEEEEENS_10bfloat16_tEfNS_4arch4Sm80ELb0ELb0ELb1ELb1ELb1ELb0ELb0ELb0ELi2ELi4ELi4ELi4ELb0EEENS1_21CollectiveEpilogueBwdISA_SB_SD_Li256ELb1ELb0ELi2EEENS1_19SingleTileSchedulerILb1ELb0ELb0ELi128EEEEEEEEEvNT_6ParamsE$_ZN4cute3eso3ESOILb0ELb0EJNS_5tupleIJNS_1CILi1EEENS3_ILi512EEEiEEENS3_ILi4096EEENS2_IJNS2_IJiiEEENS3_ILi8192EEEEEEEEC2ERKS6_RKS7_RKSA_)
$_ZN7cutlass13device_kernelIN5flash19enable_sm80_to_sm89INS1_16FlashAttnBwdSm80INS1_25CollectiveMainloopBwdSm80ILi2ELi2EN4cute5tupleIJNS5_1CILi128EEES8_NS7_ILi64EEEEEENS_10bfloat16_tEfNS_4arch4Sm80ELb0ELb0ELb1ELb1ELb1ELb0ELb0ELb0ELi2ELi4ELi4ELi4ELb0EEENS1_21CollectiveEpilogueBwdISA_SB_SD_Li256ELb1ELb0ELi2EEENS1_19SingleTileSchedulerILb1ELb0ELb0ELi128EEEEEEEEEvNT_6ParamsE$_ZN4cute3eso3ESOILb0ELb0EJNS_5tupleIJNS_1CILi1EEENS3_ILi512EEEiEEENS3_ILi4096EEENS2_IJNS2_IJiiEEENS3_ILi8192EEEEEEEEC2ERKS6_RKS7_RKSA_:
        /* <DEDUP_REMOVED lines=9> */
[----:B------:R-:W-:Y:S05]  /*7130*/  RET.REL.NODEC R8 `(_ZN7cutlass13device_kernelIN5flash19enable_sm80_to_sm89INS1_16FlashAttnBwdSm80INS1_25CollectiveMainloopBwdSm80ILi2ELi2EN4cute5tupleIJNS5_1CILi128EEES8_NS7_ILi64EEEEEENS_10bfloat16_tEfNS_4arch4Sm80ELb0ELb0ELb1ELb1ELb1ELb0ELb0ELb0ELi2ELi4ELi4ELi4ELb0EEENS1_21CollectiveEpilogueBwdISA_SB_SD_Li256ELb1ELb0ELi2EEENS1_19SingleTileSchedulerILb1ELb0ELb0ELi128EEEEEEEEEvNT_6ParamsE) ;  /* 0xffff8ec008007950 */ /* 0x000fea0003c3ffff */
        .type           $_ZN7cutlass13device_kernelIN5flash19enable_sm80_to_sm89INS1_16FlashAttnBwdSm80INS1_25CollectiveMainloopBwdSm80ILi2ELi2EN4cute5tupleIJNS5_1CILi128EEES8_NS7_ILi64EEEEEENS_10bfloat16_tEfNS_4arch4Sm80ELb0ELb0ELb1ELb1ELb1ELb0ELb0ELb0ELi2ELi4ELi4ELi4ELb0EEENS1_21CollectiveEpilogueBwdISA_SB_SD_Li256ELb1ELb0ELi2EEENS1_19SingleTileSchedulerILb1ELb0ELb0ELi128EEEEEEEEEvNT_6ParamsE$_ZN4cute3eso3ESOILb0ELb0EJNS_5tupleIJNS_1CILi1EEENS3_ILi512EEEiEEENS3_ILi4096EEENS2_IJiiEEEEEC2ERKS6_RKS7_RKS8_,@function
        .size           $_ZN7cutlass13device_kernelIN5flash19enable_sm80_to_sm89INS1_16FlashAttnBwdSm80INS1_25CollectiveMainloopBwdSm80ILi2ELi2EN4cute5tupleIJNS5_1CILi128EEES8_NS7_ILi64EEEEEENS_10bfloat16_tEfNS_4arch4Sm80ELb0ELb0ELb1ELb1ELb1ELb0ELb0ELb0ELi2ELi4ELi4ELi4ELb0EEENS1_21CollectiveEpilogueBwdISA_SB_SD_Li256ELb1ELb0ELi2EEENS1_19SingleTileSchedulerILb1ELb0ELb0ELi128EEEEEEEEEvNT_6ParamsE$_ZN4cute3eso3ESOILb0ELb0EJNS_5tupleIJNS_1CILi1EEENS3_ILi512EEEiEEENS3_ILi4096EEENS2_IJiiEEEEEC2ERKS6_RKS7_RKS8_,($_ZN7cutlass13device_kernelIN5flash19enable_sm80_to_sm89INS1_16FlashAttnBwdSm80INS1_25CollectiveMainloopBwdSm80ILi2ELi2EN4cute5tupleIJNS5_1CILi128EEES8_NS7_ILi64EEEEEENS_10bfloat16_tEfNS_4arch4Sm80ELb0ELb0ELb1ELb1ELb1ELb0ELb0ELb0ELi2ELi4ELi4ELi4ELb0EEENS1_21CollectiveEpilogueBwdISA_SB_SD_Li256ELb1ELb0ELi2EEENS1_19SingleTileSchedulerILb1ELb0ELb0ELi128EEEEEEEEEvNT_6ParamsE$_ZN4cute3eso3ESOILb0ELb0EJNS_5tupleIJNS_1CILi1EEEiEEENS3_ILi1024EEENS2_IJiiEEEEEC2ERKS5_RKS6_RKS7_ - $_ZN7cutlass13device_kernelIN5flash19enable_sm80_to_sm89INS1_16FlashAttnBwdSm80INS1_25CollectiveMainloopBwdSm80ILi2ELi2EN4cute5tupleIJNS5_1CILi128EEES8_NS7_ILi64EEEEEENS_10bfloat16_tEfNS_4arch4Sm80ELb0ELb0ELb1ELb1ELb1ELb0ELb0ELb0ELi2ELi4ELi4ELi4ELb0EEENS1_21CollectiveEpilogueBwdISA_SB_SD_Li256ELb1ELb0ELi2EEENS1_19SingleTileSchedulerILb1ELb0ELb0ELi128EEEEEEEEEvNT_6ParamsE$_ZN4cute3eso3ESOILb0ELb0EJNS_5tupleIJNS_1CILi1EEENS3_ILi512EEEiEEENS3_ILi4096EEENS2_IJiiEEEEEC2ERKS6_RKS7_RKS8_)
$_ZN7cutlass13device_kernelIN5flash19enable_sm80_to_sm89INS1_16FlashAttnBwdSm80INS1_25CollectiveMainloopBwdSm80ILi2ELi2EN4cute5tupleIJNS5_1CILi128EEES8_NS7_ILi64EEEEEENS_10bfloat16_tEfNS_4arch4Sm80ELb0ELb0ELb1ELb1ELb1ELb0ELb0ELb0ELi2ELi4ELi4ELi4ELb0EEENS1_21CollectiveEpilogueBwdISA_SB_SD_Li256ELb1ELb0ELi2EEENS1_19SingleTileSchedulerILb1ELb0ELb0ELi128EEEEEEEEEvNT_6ParamsE$_ZN4cute3eso3ESOILb0ELb0EJNS_5tupleIJNS_1CILi1EEENS3_ILi512EEEiEEENS3_ILi4096EEENS2_IJiiEEEEEC2ERKS6_RKS7_RKS8_:
        /* <DEDUP_REMOVED lines=8> */
[----:B------:R-:W-:Y:S05]  /*71c0*/  RET.REL.NODEC R4 `(_ZN7cutlass13device_kernelIN5flash19enable_sm80_to_sm89INS1_16FlashAttnBwdSm80INS1_25CollectiveMainloopBwdSm80ILi2ELi2EN4cute5tupleIJNS5_1CILi128EEES8_NS7_ILi64EEEEEENS_10bfloat16_tEfNS_4arch4Sm80ELb0ELb0ELb1ELb1ELb1ELb0ELb0ELb0ELi2ELi4ELi4ELi4ELb0EEENS1_21CollectiveEpilogueBwdISA_SB_SD_Li256ELb1ELb0ELi2EEENS1_19SingleTileSchedulerILb1ELb0ELb0ELi128EEEEEEEEEvNT_6ParamsE) ;  /* 0xffff8e3004007950 */ /* 0x000fea0003c3ffff */
        .type           $_ZN7cutlass13device_kernelIN5flash19enable_sm80_to_sm89INS1_16FlashAttnBwdSm80INS1_25CollectiveMainloopBwdSm80ILi2ELi2EN4cute5tupleIJNS5_1CILi128EEES8_NS7_ILi64EEEEEENS_10bfloat16_tEfNS_4arch4Sm80ELb0ELb0ELb1ELb1ELb1ELb0ELb0ELb0ELi2ELi4ELi4ELi4ELb0EEENS1_21CollectiveEpilogueBwdISA_SB_SD_Li256ELb1ELb0ELi2EEENS1_19SingleTileSchedulerILb1ELb0ELb0ELi128EEEEEEEEEvNT_6ParamsE$_ZN4cute3eso3ESOILb0ELb0EJNS_5tupleIJNS_1CILi1EEEiEEENS3_ILi1024EEENS2_IJiiEEEEEC2ERKS5_RKS6_RKS7_,@function
        .size           $_ZN7cutlass13device_kernelIN5flash19enable_sm80_to_sm89INS1_16FlashAttnBwdSm80INS1_25CollectiveMainloopBwdSm80ILi2ELi2EN4cute5tupleIJNS5_1CILi128EEES8_NS7_ILi64EEEEEENS_10bfloat16_tEfNS_4arch4Sm80ELb0ELb0ELb1ELb1ELb1ELb0ELb0ELb0ELi2ELi4ELi4ELi4ELb0EEENS1_21CollectiveEpilogueBwdISA_SB_SD_Li256ELb1ELb0ELi2EEENS1_19SingleTileSchedulerILb1ELb0ELb0ELi128EEEEEEEEEvNT_6ParamsE$_ZN4cute3eso3ESOILb0ELb0EJNS_5tupleIJNS_1CILi1EEEiEEENS3_ILi1024EEENS2_IJiiEEEEEC2ERKS5_RKS6_RKS7_,($_ZN7cutlass13device_kernelIN5flash19enable_sm80_to_sm89INS1_16FlashAttnBwdSm80INS1_25CollectiveMainloopBwdSm80ILi2ELi2EN4cute5tupleIJNS5_1CILi128EEES8_NS7_ILi64EEEEEENS_10bfloat16_tEfNS_4arch4Sm80ELb0ELb0ELb1ELb1ELb1ELb0ELb0ELb0ELi2ELi4ELi4ELi4ELb0EEENS1_21CollectiveEpilogueBwdISA_SB_SD_Li256ELb1ELb0ELi2EEENS1_19SingleTileSchedulerILb1ELb0ELb0ELi128EEEEEEEEEvNT_6ParamsE$_ZN4cute3eso3ESOILb0ELb0EJNS_5tupleIJiNS_1CILi512EEEEEENS2_IJiiEEENS3_ILi1024EEEEEC2ERKS5_RKS6_RKS7_ - $_ZN7cutlass13device_kernelIN5flash19enable_sm80_to_sm89INS1_16FlashAttnBwdSm80INS1_25CollectiveMainloopBwdSm80ILi2ELi2EN4cute5tupleIJNS5_1CILi128EEES8_NS7_ILi64EEEEEENS_10bfloat16_tEfNS_4arch4Sm80ELb0ELb0ELb1ELb1ELb1ELb0ELb0ELb0ELi2ELi4ELi4ELi4ELb0EEENS1_21CollectiveEpilogueBwdISA_SB_SD_Li256ELb1ELb0ELi2EEENS1_19SingleTileSchedulerILb1ELb0ELb0ELi128EEEEEEEEEvNT_6ParamsE$_ZN4cute3eso3ESOILb0ELb0EJNS_5tupleIJNS_1CILi1EEEiEEENS3_ILi1024EEENS2_IJiiEEEEEC2ERKS5_RKS6_RKS7_)
$_ZN7cutlass13device_kernelIN5flash19enable_sm80_to_sm89INS1_16FlashAttnBwdSm80INS1_25CollectiveMainloopBwdSm80ILi2ELi2EN4cute5tupleIJNS5_1CILi128EEES8_NS7_ILi64EEEEEENS_10bfloat16_tEfNS_4arch4Sm80ELb0ELb0ELb1ELb1ELb1ELb0ELb0ELb0ELi2ELi4ELi4ELi4ELb0EEENS1_21CollectiveEpilogueBwdISA_SB_SD_Li256ELb1ELb0ELi2EEENS1_19SingleTileSchedulerILb1ELb0ELb0ELi128EEEEEEEEEvNT_6ParamsE$_ZN4cute3eso3ESOILb0ELb0EJNS_5tupleIJNS_1CILi1EEEiEEENS3_ILi1024EEENS2_IJiiEEEEEC2ERKS5_RKS6_RKS7_:
        /* <DEDUP_REMOVED lines=9> */
        .type           $_ZN7cutlass13device_kernelIN5flash19enable_sm80_to_sm89INS1_16FlashAttnBwdSm80INS1_25CollectiveMainloopBwdSm80ILi2ELi2EN4cute5tupleIJNS5_1CILi128EEES8_NS7_ILi64EEEEEENS_10bfloat16_tEfNS_4arch4Sm80ELb0ELb0ELb1ELb1ELb1ELb0ELb0ELb0ELi2ELi4ELi4ELi4ELb0EEENS1_21CollectiveEpilogueBwdISA_SB_SD_Li256ELb1ELb0ELi2EEENS1_19SingleTileSchedulerILb1ELb0ELb0ELi128EEEEEEEEEvNT_6ParamsE$_ZN4cute3eso3ESOILb0ELb0EJNS_5tupleIJiNS_1CILi512EEEEEENS2_IJiiEEENS3_ILi1024EEEEEC2ERKS5_RKS6_RKS7_,@function
        .size           $_ZN7cutlass13device_kernelIN5flash19enable_sm80_to_sm89INS1_16FlashAttnBwdSm80INS1_25CollectiveMainloopBwdSm80ILi2ELi2EN4cute5tupleIJNS5_1CILi128EEES8_NS7_ILi64EEEEEENS_10bfloat16_tEfNS_4arch4Sm80ELb0ELb0ELb1ELb1ELb1ELb0ELb0ELb0ELi2ELi4ELi4ELi4ELb0EEENS1_21CollectiveEpilogueBwdISA_SB_SD_Li256ELb1ELb0ELi2EEENS1_19SingleTileSchedulerILb1ELb0ELb0ELi128EEEEEEEEEvNT_6ParamsE$_ZN4cute3eso3ESOILb0ELb0EJNS_5tupleIJiNS_1CILi512EEEEEENS2_IJiiEEENS3_ILi1024EEEEEC2ERKS5_RKS6_RKS7_,($_ZN7cutlass13device_kernelIN5flash19enable_sm80_to_sm89INS1_16FlashAttnBwdSm80INS1_25CollectiveMainloopBwdSm80ILi2ELi2EN4cute5tupleIJNS5_1CILi128EEES8_NS7_ILi64EEEEEENS_10bfloat16_tEfNS_4arch4Sm80ELb0ELb0ELb1ELb1ELb1ELb0ELb0ELb0ELi2ELi4ELi4ELi4ELb0EEENS1_21CollectiveEpilogueBwdISA_SB_SD_Li256ELb1ELb0ELi2EEENS1_19SingleTileSchedulerILb1ELb0ELb0ELi128EEEEEEEEEvNT_6ParamsE$_ZN4cute3eso3ESOILb0ELb0EJNS_5tupleIJiiEEEiNS_1CILi0EEEEEC2ERKS3_RKiRKS5_ - $_ZN7cutlass13device_kernelIN5flash19enable_sm80_to_sm89INS1_16FlashAttnBwdSm80INS1_25CollectiveMainloopBwdSm80ILi2ELi2EN4cute5tupleIJNS5_1CILi128EEES8_NS7_ILi64EEEEEENS_10bfloat16_tEfNS_4arch4Sm80ELb0ELb0ELb1ELb1ELb1ELb0ELb0ELb0ELi2ELi4ELi4ELi4ELb0EEENS1_21CollectiveEpilogueBwdISA_SB_SD_Li256ELb1ELb0ELi2EEENS1_19SingleTileSchedulerILb1ELb0ELb0ELi128EEEEEEEEEvNT_6ParamsE$_ZN4cute3eso3ESOILb0ELb0EJNS_5tupleIJiNS_1CILi512EEEEEENS2_IJiiEEENS3_ILi1024EEEEEC2ERKS5_RKS6_RKS7_)
$_ZN7cutlass13device_kernelIN5flash19enable_sm80_to_sm89INS1_16FlashAttnBwdSm80INS1_25CollectiveMainloopBwdSm80ILi2ELi2EN4cute5tupleIJNS5_1CILi128EEES8_NS7_ILi64EEEEEENS_10bfloat16_tEfNS_4arch4Sm80ELb0ELb0ELb1ELb1ELb1ELb0ELb0ELb0ELi2ELi4ELi4ELi4ELb0EEENS1_21CollectiveEpilogueBwdISA_SB_SD_Li256ELb1ELb0ELi2EEENS1_19SingleTileSchedulerILb1ELb0ELb0ELi128EEEEEEEEEvNT_6ParamsE$_ZN4cute3eso3ESOILb0ELb0EJNS_5tupleIJiNS_1CILi512EEEEEENS2_IJiiEEENS3_ILi1024EEEEEC2ERKS5_RKS6_RKS7_:
        /* <DEDUP_REMOVED lines=9> */
        .type           $_ZN7cutlass13device_kernelIN5flash19enable_sm80_to_sm89INS1_16FlashAttnBwdSm80INS1_25CollectiveMainloopBwdSm80ILi2ELi2EN4cute5tupleIJNS5_1CILi128EEES8_NS7_ILi64EEEEEENS_10bfloat16_tEfNS_4arch4Sm80ELb0ELb0ELb1ELb1ELb1ELb0ELb0ELb0ELi2ELi4ELi4ELi4ELb0EEENS1_21CollectiveEpilogueBwdISA_SB_SD_Li256ELb1ELb0ELi2EEENS1_19SingleTileSchedulerILb1ELb0ELb0ELi128EEEEEEEEEvNT_6ParamsE$_ZN4cute3eso3ESOILb0ELb0EJNS_5tupleIJiiEEEiNS_1CILi0EEEEEC2ERKS3_RKiRKS5_,@function
        .size           $_ZN7cutlass13device_kernelIN5flash19enable_sm80_to_sm89INS1_16FlashAttnBwdSm80INS1_25CollectiveMainloopBwdSm80ILi2ELi2EN4cute5tupleIJNS5_1CILi128EEES8_NS7_ILi64EEEEEENS_10bfloat16_tEfNS_4arch4Sm80ELb0ELb0ELb1ELb1ELb1ELb0ELb0ELb0ELi2ELi4ELi4ELi4ELb0EEENS1_21CollectiveEpilogueBwdISA_SB_SD_Li256ELb1ELb0ELi2EEENS1_19SingleTileSchedulerILb1ELb0ELb0ELi128EEEEEEEEEvNT_6ParamsE$_ZN4cute3eso3ESOILb0ELb0EJNS_5tupleIJiiEEEiNS_1CILi0EEEEEC2ERKS3_RKiRKS5_,($_ZN7cutlass13device_kernelIN5flash19enable_sm80_to_sm89INS1_16FlashAttnBwdSm80INS1_25CollectiveMainloopBwdSm80ILi2ELi2EN4cute5tupleIJNS5_1CILi128EEES8_NS7_ILi64EEEEEENS_10bfloat16_tEfNS_4arch4Sm80ELb0ELb0ELb1ELb1ELb1ELb0ELb0ELb0ELi2ELi4ELi4ELi4ELb0EEENS1_21CollectiveEpilogueBwdISA_SB_SD_Li256ELb1ELb0ELi2EEENS1_19SingleTileSchedulerILb1ELb0ELb0ELi128EEEEEEEEEvNT_6ParamsE$_ZN4cute3eso3ESOILb0ELb0EJNS_6LayoutINS_5tupleIJNS3_IJNS3_IJNS_1CILi8EEENS4_ILi1EEEEEES6_EEENS3_IJNS3_IJS6_S6_EEENS4_ILi2EEEEEEEEENS3_IJNS3_IJNS3_IJS6_NS4_ILi0EEEEEESD_EEENS3_IJNS3_IJSD_SD_EEEiEEEEEEEENS_10ViewEngineINS_8smem_ptrIPN7cutlass10bfloat16_tEEEEEEEC2ERKSJ_RKSQ_ - $_ZN7cutlass13device_kernelIN5flash19enable_sm80_to_sm89INS1_16FlashAttnBwdSm80INS1_25CollectiveMainloopBwdSm80ILi2ELi2EN4cute5tupleIJNS5_1CILi128EEES8_NS7_ILi64EEEEEENS_10bfloat16_tEfNS_4arch4Sm80ELb0ELb0ELb1ELb1ELb1ELb0ELb0ELb0ELi2ELi4ELi4ELi4ELb0EEENS1_21CollectiveEpilogueBwdISA_SB_SD_Li256ELb1ELb0ELi2EEENS1_19SingleTileSchedulerILb1ELb0ELb0ELi128EEEEEEEEEvNT_6ParamsE$_ZN4cute3eso3ESOILb0ELb0EJNS_5tupleIJiiEEEiNS_1CILi0EEEEEC2ERKS3_RKiRKS5_)
$_ZN7cutlass13device_kernelIN5flash19enable_sm80_to_sm89INS1_16FlashAttnBwdSm80INS1_25CollectiveMainloopBwdSm80ILi2ELi2EN4cute5tupleIJNS5_1CILi128EEES8_NS7_ILi64EEEEEENS_10bfloat16_tEfNS_4arch4Sm80ELb0ELb0ELb1ELb1ELb1ELb0ELb0ELb0ELi2ELi4ELi4ELi4ELb0EEENS1_21CollectiveEpilogueBwdISA_SB_SD_Li256ELb1ELb0ELi2EEENS1_19SingleTileSchedulerILb1ELb0ELb0ELi128EEEEEEEEEvNT_6ParamsE$_ZN4cute3eso3ESOILb0ELb0EJNS_5tupleIJiiEEEiNS_1CILi0EEEEEC2ERKS3_RKiRKS5_:
        /* <DEDUP_REMOVED lines=8> */
[----:B------:R-:W-:Y:S05]  /*7370*/  RET.REL.NODEC R76 `(_ZN7cutlass13device_kernelIN5flash19enable_sm80_to_sm89INS1_16FlashAttnBwdSm80INS1_25CollectiveMainloopBwdSm80ILi2ELi2EN4cute5tupleIJNS5_1CILi128EEES8_NS7_ILi64EEEEEENS_10bfloat16_tEfNS_4arch4Sm80ELb0ELb0ELb1ELb1ELb1ELb0ELb0ELb0ELi2ELi4ELi4ELi4ELb0EEENS1_21CollectiveEpilogueBwdISA_SB_SD_Li256ELb1ELb0ELi2EEENS1_19SingleTileSchedulerILb1ELb0ELb0ELi128EEEEEEEEEvNT_6ParamsE) ;  /* 0xffff8c804c007950 */ /* 0x000fea0003c3ffff */
        .type           $_ZN7cutlass13device_kernelIN5flash19enable_sm80_to_sm89INS1_16FlashAttnBwdSm80INS1_25CollectiveMainloopBwdSm80ILi2ELi2EN4cute5tupleIJNS5_1CILi128EEES8_NS7_ILi64EEEEEENS_10bfloat16_tEfNS_4arch4Sm80ELb0ELb0ELb1ELb1ELb1ELb0ELb0ELb0ELi2ELi4ELi4ELi4ELb0EEENS1_21CollectiveEpilogueBwdISA_SB_SD_Li256ELb1ELb0ELi2EEENS1_19SingleTileSchedulerILb1ELb0ELb0ELi128EEEEEEEEEvNT_6ParamsE$_ZN4cute3eso3ESOILb0ELb0EJNS_6LayoutINS_5tupleIJNS3_IJNS3_IJNS_1CILi8EEENS4_ILi1EEEEEES6_EEENS3_IJNS3_IJS6_S6_EEENS4_ILi2EEEEEEEEENS3_IJNS3_IJNS3_IJS6_NS4_ILi0EEEEEESD_EEENS3_IJNS3_IJSD_SD_EEEiEEEEEEEENS_10ViewEngineINS_8smem_ptrIPN7cutlass10bfloat16_tEEEEEEEC2ERKSJ_RKSQ_,@function
        .size           $_ZN7cutlass13device_kernelIN5flash19enable_sm80_to_sm89INS1_16FlashAttnBwdSm80INS1_25CollectiveMainloopBwdSm80ILi2ELi2EN4cute5tupleIJNS5_1CILi128EEES8_NS7_ILi64EEEEEENS_10bfloat16_tEfNS_4arch4Sm80ELb0ELb0ELb1ELb1ELb1ELb0ELb0ELb0ELi2ELi4ELi4ELi4ELb0EEENS1_21CollectiveEpilogueBwdISA_SB_SD_Li256ELb1ELb0ELi2EEENS1_19SingleTileSchedulerILb1ELb0ELb0ELi128EEEEEEEEEvNT_6ParamsE$_ZN4cute3eso3ESOILb0ELb0EJNS_6LayoutINS_5tupleIJNS3_IJNS3_IJNS_1CILi8EEENS4_ILi1EEEEEES6_EEENS3_IJNS3_IJS6_S6_EEENS4_ILi2EEEEEEEEENS3_IJNS3_IJNS3_IJS6_NS4_ILi0EEEEEESD_EEENS3_IJNS3_IJSD_SD_EEEiEEEEEEEENS_10ViewEngineINS_8smem_ptrIPN7cutlass10bfloat16_tEEEEEEEC2ERKSJ_RKSQ_,($_ZN7cutlass13device_kernelIN5flash19enable_sm80_to_sm89INS1_16FlashAttnBwdSm80INS1_25CollectiveMainloopBwdSm80ILi2ELi2EN4cute5tupleIJNS5_1CILi128EEES8_NS7_ILi64EEEEEENS_10bfloat16_tEfNS_4arch4Sm80ELb0ELb0ELb1ELb1ELb1ELb0ELb0ELb0ELi2ELi4ELi4ELi4ELb0EEENS1_21CollectiveEpilogueBwdISA_SB_SD_Li256ELb1ELb0ELi2EEENS1_19SingleTileSchedulerILb1ELb0ELb0ELi128EEEEEEEEEvNT_6ParamsE$_ZN4cute3eso3ESOILb0ELb0EJNS_6LayoutINS_5tupleIJNS3_IJNS_1CILi1EEENS3_IJS5_NS4_ILi2EEES6_EEEEEES6_NS3_IJS6_S6_EEEEEENS3_IJNS3_IJNS4_ILi0EEENS3_IJS5_NS4_ILi256EEEiEEEEEENS4_ILi2048EEENS3_IJiNS4_ILi4096EEEEEEEEEEENS_10ViewEngineINS_8smem_ptrIPjEEEEEEC2ERKSJ_RKSO_ - $_ZN7cutlass13device_kernelIN5flash19enable_sm80_to_sm89INS1_16FlashAttnBwdSm80INS1_25CollectiveMainloopBwdSm80ILi2ELi2EN4cute5tupleIJNS5_1CILi128EEES8_NS7_ILi64EEEEEENS_10bfloat16_tEfNS_4arch4Sm80ELb0ELb0ELb1ELb1ELb1ELb0ELb0ELb0ELi2ELi4ELi4ELi4ELb0EEENS1_21CollectiveEpilogueBwdISA_SB_SD_Li256ELb1ELb0ELi2EEENS1_19SingleTileSchedulerILb1ELb0ELb0ELi128EEEEEEEEEvNT_6ParamsE$_ZN4cute3eso3ESOILb0ELb0EJNS_6LayoutINS_5tupleIJNS3_IJNS3_IJNS_1CILi8EEENS4_ILi1EEEEEES6_EEENS3_IJNS3_IJS6_S6_EEENS4_ILi2EEEEEEEEENS3_IJNS3_IJNS3_IJS6_NS4_ILi0EEEEEESD_EEENS3_IJNS3_IJSD_SD_EEEiEEEEEEEENS_10ViewEngineINS_8smem_ptrIPN7cutlass10bfloat16_tEEEEEEEC2ERKSJ_RKSQ_)
$_ZN7cutlass13device_kernelIN5flash19enable_sm80_to_sm89INS1_16FlashAttnBwdSm80INS1_25CollectiveMainloopBwdSm80ILi2ELi2EN4cute5tupleIJNS5_1CILi128EEES8_NS7_ILi64EEEEEENS_10bfloat16_tEfNS_4arch4Sm80ELb0ELb0ELb1ELb1ELb1ELb0ELb0ELb0ELi2ELi4ELi4ELi4ELb0EEENS1_21CollectiveEpilogueBwdISA_SB_SD_Li256ELb1ELb0ELi2EEENS1_19SingleTileSchedulerILb1ELb0ELb0ELi128EEEEEEEEEvNT_6ParamsE$_ZN4cute3eso3ESOILb0ELb0EJNS_6LayoutINS_5tupleIJNS3_IJNS3_IJNS_1CILi8EEENS4_ILi1EEEEEES6_EEENS3_IJNS3_IJS6_S6_EEENS4_ILi2EEEEEEEEENS3_IJNS3_IJNS3_IJS6_NS4_ILi0EEEEEESD_EEENS3_IJNS3_IJSD_SD_EEEiEEEEEEEENS_10ViewEngineINS_8smem_ptrIPN7cutlass10bfloat16_tEEEEEEEC2ERKSJ_RKSQ_:
[----:B------:R-:W-:Y:S02]  /*7380*/  IADD3 R3, R66, -c[0x0][0x20], RZ ;  /* 0x8000080042037a10 */ /* 0x000fe40007ffe0ff */
[----:B------:R-:W-:-:S03]  /*7390*/  IADD3 R2, R58, -c[0x0][0x20], RZ ;  /* 0x800008003a027a10 */ /* 0x000fc60007ffe0ff */
[----:B------:R1:W-:Y:S04]  /*73a0*/  STL [R3], R6 ;  /* 0x0000000603007387 */ /* 0x0003e80000100800 */
[----:B------:R-:W2:Y:S01]  /*73b0*/  LDL.64 R8, [R2] ;  /* 0x0000000002087983 */ /* 0x000ea20000100a00 */
[----:B------:R-:W-:-:S03]  /*73c0*/  IMAD.MOV.U32 R5, RZ, RZ, 0x0 ;  /* 0x00000000ff057424 */ /* 0x000fc600078e00ff */
[----:B--2---:R1:W-:Y:S01]  /*73d0*/  STL.64 [R3+0x8], R8 ;  /* 0x0000080803007387 */ /* 0x0043e20000100a00 */
[----:B------:R-:W-:Y:S05]  /*73e0*/  RET.REL.NODEC R4 `(_ZN7cutlass13device_kernelIN5flash19enable_sm80_to_sm89INS1_16FlashAttnBwdSm80INS1_25CollectiveMainloopBwdSm80ILi2ELi2EN4cute5tupleIJNS5_1CILi128EEES8_NS7_ILi64EEEEEENS_10bfloat16_tEfNS_4arch4Sm80ELb0ELb0ELb1ELb1ELb1ELb0ELb0ELb0ELi2ELi4ELi4ELi4ELb0EEENS1_21CollectiveEpilogueBwdISA_SB_SD_Li256ELb1ELb0ELi2EEENS1_19SingleTileSchedulerILb1ELb0ELb0ELi128EEEEEEEEEvNT_6ParamsE) ;  /* 0xffff8c1004007950 */ /* 0x000fea0003c3ffff */
        .type           $_ZN7cutlass13device_kernelIN5flash19enable_sm80_to_sm89INS1_16FlashAttnBwdSm80INS1_25CollectiveMainloopBwdSm80ILi2ELi2EN4cute5tupleIJNS5_1CILi128EEES8_NS7_ILi64EEEEEENS_10bfloat16_tEfNS_4arch4Sm80ELb0ELb0ELb1ELb1ELb1ELb0ELb0ELb0ELi2ELi4ELi4ELi4ELb0EEENS1_21CollectiveEpilogueBwdISA_SB_SD_Li256ELb1ELb0ELi2EEENS1_19SingleTileSchedulerILb1ELb0ELb0ELi128EEEEEEEEEvNT_6ParamsE$_ZN4cute3eso3ESOILb0ELb0EJNS_6LayoutINS_5tupleIJNS3_IJNS_1CILi1EEENS3_IJS5_NS4_ILi2EEES6_EEEEEES6_NS3_IJS6_S6_EEEEEENS3_IJNS3_IJNS4_ILi0EEENS3_IJS5_NS4_ILi256EEEiEEEEEENS4_ILi2048EEENS3_IJiNS4_ILi4096EEEEEEEEEEENS_10ViewEngineINS_8smem_ptrIPjEEEEEEC2ERKSJ_RKSO_,@function
        .size           $_ZN7cutlass13device_kernelIN5flash19enable_sm80_to_sm89INS1_16FlashAttnBwdSm80INS1_25CollectiveMainloopBwdSm80ILi2ELi2EN4cute5tupleIJNS5_1CILi128EEES8_NS7_ILi64EEEEEENS_10bfloat16_tEfNS_4arch4Sm80ELb0ELb0ELb1ELb1ELb1ELb0ELb0ELb0ELi2ELi4ELi4ELi4ELb0EEENS1_21CollectiveEpilogueBwdISA_SB_SD_Li256ELb1ELb0ELi2EEENS1_19SingleTileSchedulerILb1ELb0ELb0ELi128EEEEEEEEEvNT_6ParamsE$_ZN4cute3eso3ESOILb0ELb0EJNS_6LayoutINS_5tupleIJNS3_IJNS_1CILi1EEENS3_IJS5_NS4_ILi2EEES6_EEEEEES6_NS3_IJS6_S6_EEEEEENS3_IJNS3_IJNS4_ILi0EEENS3_IJS5_NS4_ILi256EEEiEEEEEENS4_ILi2048EEENS3_IJiNS4_ILi4096EEEEEEEEEEENS_10ViewEngineINS_8smem_ptrIPjEEEEEEC2ERKSJ_RKSO_,($_ZN7cutlass13device_kernelIN5flash19enable_sm80_to_sm89INS1_16FlashAttnBwdSm80INS1_25CollectiveMainloopBwdSm80ILi2ELi2EN4cute5tupleIJNS5_1CILi128EEES8_NS7_ILi64EEEEEENS_10bfloat16_tEfNS_4arch4Sm80ELb0ELb0ELb1ELb1ELb1ELb0ELb0ELb0ELi2ELi4ELi4ELi4ELb0EEENS1_21CollectiveEpilogueBwdISA_SB_SD_Li256ELb1ELb0ELi2EEENS1_19SingleTileSchedulerILb1ELb0ELb0ELi128EEEEEEEEEvNT_6ParamsE$_ZN4cute3eso3ESOILb0ELb0EJNS_6LayoutINS_5tupleIJNS3_IJNS_1CILi2EEES5_EEENS4_ILi8EEES6_EEENS3_IJNS3_IJNS4_ILi1EEEiEEENS4_ILi1024EEENS3_IJiiEEEEEEEENS_10ViewEngineINS_8smem_ptrIPN7cutlass10bfloat16_tEEEEEEEC2ERKSE_RKSL_ - $_ZN7cutlass13device_kernelIN5flash19enable_sm80_to_sm89INS1_16FlashAttnBwdSm80INS1_25CollectiveMainloopBwdSm80ILi2ELi2EN4cute5tupleIJNS5_1CILi128EEES8_NS7_ILi64EEEEEENS_10bfloat16_tEfNS_4arch4Sm80ELb0ELb0ELb1ELb1ELb1ELb0ELb0ELb0ELi2ELi4ELi4ELi4ELb0EEENS1_21CollectiveEpilogueBwdISA_SB_SD_Li256ELb1ELb0ELi2EEENS1_19SingleTileSchedulerILb1ELb0ELb0ELi128EEEEEEEEEvNT_6ParamsE$_ZN4cute3eso3ESOILb0ELb0EJNS_6LayoutINS_5tupleIJNS3_IJNS_1CILi1EEENS3_IJS5_NS4_ILi2EEES6_EEEEEES6_NS3_IJS6_S6_EEEEEENS3_IJNS3_IJNS4_ILi0EEENS3_IJS5_NS4_ILi256EEEiEEEEEENS4_ILi2048EEENS3_IJiNS4_ILi4096EEEEEEEEEEENS_10ViewEngineINS_8smem_ptrIPjEEEEEEC2ERKSJ_RKSO_)
$_ZN7cutlass13device_kernelIN5flash19enable_sm80_to_sm89INS1_16FlashAttnBwdSm80INS1_25CollectiveMainloopBwdSm80ILi2ELi2EN4cute5tupleIJNS5_1CILi128EEES8_NS7_ILi64EEEEEENS_10bfloat16_tEfNS_4arch4Sm80ELb0ELb0ELb1ELb1ELb1ELb0ELb0ELb0ELi2ELi4ELi4ELi4ELb0EEENS1_21CollectiveEpilogueBwdISA_SB_SD_Li256ELb1ELb0ELi2EEENS1_19SingleTileSchedulerILb1ELb0ELb0ELi128EEEEEEEEEvNT_6ParamsE$_ZN4cute3eso3ESOILb0ELb0EJNS_6LayoutINS_5tupleIJNS3_IJNS_1CILi1EEENS3_IJS5_NS4_ILi2EEES6_EEEEEES6_NS3_IJS6_S6_EEEEEENS3_IJNS3_IJNS4_ILi0EEENS3_IJS5_NS4_ILi256EEEiEEEEEENS4_ILi2048EEENS3_IJiNS4_ILi4096EEEEEEEEEEENS_10ViewEngineINS_8smem_ptrIPjEEEEEEC2ERKSJ_RKSO_:
[----:B------:R-:W-:Y:S02]  /*73f0*/  IADD3 R5, R56, -c[0x0][0x20], RZ ;  /* 0x8000080038057a10 */ /* 0x000fe40007ffe0ff */
[----:B------:R-:W-:-:S03]  /*7400*/  IADD3 R6, R40, -c[0x0][0x20], RZ ;  /* 0x8000080028067a10 */ /* 0x000fc60007ffe0ff */
[----:B------:R1:W-:Y:S04]  /*7410*/  STL.64 [R5], R2 ;  /* 0x0000000205007387 */ /* 0x0003e80000100a00 */
[----:B------:R-:W2:Y:S01]  /*7420*/  LDL.64 R8, [R6] ;  /* 0x0000000006087983 */ /* 0x000ea20000100a00 */
[----:B------:R-:W-:Y:S02]  /*7430*/  IMAD.MOV.U32 R10, RZ, RZ, R4 ;  /* 0x000000ffff0a7224 */ /* 0x000fe400078e0004 */
[----:B------:R-:W-:Y:S01]  /*7440*/  IMAD.MOV.U32 R11, RZ, RZ, 0x0 ;  /* 0x00000000ff0b7424 */ /* 0x000fe200078e00ff */
[----:B--2---:R1:W-:Y:S03]  /*7450*/  STL.64 [R5+0x8], R8 ;  /* 0x0000080805007387 */ /* 0x0043e60000100a00 */
[----:B------:R-:W-:Y:S05]  /*7460*/  RET.REL.NODEC R10 `(_ZN7cutlass13device_kernelIN5flash19enable_sm80_to_sm89INS1_16FlashAttnBwdSm80INS1_25CollectiveMainloopBwdSm80ILi2ELi2EN4cute5tupleIJNS5_1CILi128EEES8_NS7_ILi64EEEEEENS_10bfloat16_tEfNS_4arch4Sm80ELb0ELb0ELb1ELb1ELb1ELb0ELb0ELb0ELi2ELi4ELi4ELi4ELb0EEENS1_21CollectiveEpilogueBwdISA_SB_SD_Li256ELb1ELb0ELi2EEENS1_19SingleTileSchedulerILb1ELb0ELb0ELi128EEEEEEEEEvNT_6ParamsE) ;  /* 0xffff8b900a007950 */ /* 0x000fea0003c3ffff */
        .type           $_ZN7cutlass13device_kernelIN5flash19enable_sm80_to_sm89INS1_16FlashAttnBwdSm80INS1_25CollectiveMainloopBwdSm80ILi2ELi2EN4cute5tupleIJNS5_1CILi128EEES8_NS7_ILi64EEEEEENS_10bfloat16_tEfNS_4arch4Sm80ELb0ELb0ELb1ELb1ELb1ELb0ELb0ELb0ELi2ELi4ELi4ELi4ELb0EEENS1_21CollectiveEpilogueBwdISA_SB_SD_Li256ELb1ELb0ELi2EEENS1_19SingleTileSchedulerILb1ELb0ELb0ELi128EEEEEEEEEvNT_6ParamsE$_ZN4cute3eso3ESOILb0ELb0EJNS_6LayoutINS_5tupleIJNS3_IJNS_1CILi2EEES5_EEENS4_ILi8EEES6_EEENS3_IJNS3_IJNS4_ILi1EEEiEEENS4_ILi1024EEENS3_IJiiEEEEEEEENS_10ViewEngineINS_8smem_ptrIPN7cutlass10bfloat16_tEEEEEEEC2ERKSE_RKSL_,@function
        .size           $_ZN7cutlass13device_kernelIN5flash19enable_sm80_to_sm89INS1_16FlashAttnBwdSm80INS1_25CollectiveMainloopBwdSm80ILi2ELi2EN4cute5tupleIJNS5_1CILi128EEES8_NS7_ILi64EEEEEENS_10bfloat16_tEfNS_4arch4Sm80ELb0ELb0ELb1ELb1ELb1ELb0ELb0ELb0ELi2ELi4ELi4ELi4ELb0EEENS1_21CollectiveEpilogueBwdISA_SB_SD_Li256ELb1ELb0ELi2EEENS1_19SingleTileSchedulerILb1ELb0ELb0ELi128EEEEEEEEEvNT_6ParamsE$_ZN4cute3eso3ESOILb0ELb0EJNS_6LayoutINS_5tupleIJNS3_IJNS_1CILi2EEES5_EEENS4_ILi8EEES6_EEENS3_IJNS3_IJNS4_ILi1EEEiEEENS4_ILi1024EEENS3_IJiiEEEEEEEENS_10ViewEngineINS_8smem_ptrIPN7cutlass10bfloat16_tEEEEEEEC2ERKSE_RKSL_,($_ZN7cutlass13device_kernelIN5flash19enable_sm80_to_sm89INS1_16FlashAttnBwdSm80INS1_25CollectiveMainloopBwdSm80ILi2ELi2EN4cute5tupleIJNS5_1CILi128EEES8_NS7_ILi64EEEEEENS_10bfloat16_tEfNS_4arch4Sm80ELb0ELb0ELb1ELb1ELb1ELb0ELb0ELb0ELi2ELi4ELi4ELi4ELb0EEENS1_21CollectiveEpilogueBwdISA_SB_SD_Li256ELb1ELb0ELi2EEENS1_19SingleTileSchedulerILb1ELb0ELb0ELi128EEEEEEEEEvNT_6ParamsE$_ZN4cute3eso3ESOILb0ELb0EJNS_6LayoutINS_5tupleIJNS3_IJNS_1CILi2EEES5_EEENS4_ILi8EEES6_EEENS3_IJNS3_IJNS4_ILi1EEEiEEENS4_ILi1024EEENS3_IJiiEEEEEEEEjEEC2ERKSE_RKj - $_ZN7cutlass13device_kernelIN5flash19enable_sm80_to_sm89INS1_16FlashAttnBwdSm80INS1_25CollectiveMainloopBwdSm80ILi2ELi2EN4cute5tupleIJNS5_1CILi128EEES8_NS7_ILi64EEEEEENS_10bfloat16_tEfNS_4arch4Sm80ELb0ELb0ELb1ELb1ELb1ELb0ELb0ELb0ELi2ELi4ELi4ELi4ELb0EEENS1_21CollectiveEpilogueBwdISA_SB_SD_Li256ELb1ELb0ELi2EEENS1_19SingleTileSchedulerILb1ELb0ELb0ELi128EEEEEEEEEvNT_6ParamsE$_ZN4cute3eso3ESOILb0ELb0EJNS_6LayoutINS_5tupleIJNS3_IJNS_1CILi2EEES5_EEENS4_ILi8EEES6_EEENS3_IJNS3_IJNS4_ILi1EEEiEEENS4_ILi1024EEENS3_IJiiEEEEEEEENS_10ViewEngineINS_8smem_ptrIPN7cutlass10bfloat16_tEEEEEEEC2ERKSE_RKSL_)
$_ZN7cutlass13device_kernelIN5flash19enable_sm80_to_sm89INS1_16FlashAttnBwdSm80INS1_25CollectiveMainloopBwdSm80ILi2ELi2EN4cute5tupleIJNS5_1CILi128EEES8_NS7_ILi64EEEEEENS_10bfloat16_tEfNS_4arch4Sm80ELb0ELb0ELb1ELb1ELb1ELb0ELb0ELb0ELi2ELi4ELi4ELi4ELb0EEENS1_21CollectiveEpilogueBwdISA_SB_SD_Li256ELb1ELb0ELi2EEENS1_19SingleTileSchedulerILb1ELb0ELb0ELi128EEEEEEEEEvNT_6ParamsE$_ZN4cute3eso3ESOILb0ELb0EJNS_6LayoutINS_5tupleIJNS3_IJNS_1CILi2EEES5_EEENS4_ILi8EEES6_EEENS3_IJNS3_IJNS4_ILi1EEEiEEENS4_ILi1024EEENS3_IJiiEEEEEEEENS_10ViewEngineINS_8smem_ptrIPN7cutlass10bfloat16_tEEEEEEEC2ERKSE_RKSL_:
[----:B------:R-:W-:Y:S02]  /*7470*/  IADD3 R3, R23, -c[0x0][0x20], RZ ;  /* 0x8000080017037a10 */ /* 0x000fe40007ffe0ff */
[----:B------:R-:W-:-:S03]  /*7480*/  IADD3 R2, R22, -c[0x0][0x20], RZ ;  /* 0x8000080016027a10 */ /* 0x000fc60007ffe0ff */
[----:B------:R1:W-:Y:S04]  /*7490*/  STL.64 [R3], R4 ;  /* 0x0000000403007387 */ /* 0x0003e80000100a00 */
[----:B------:R1:W-:Y:S04]  /*74a0*/  STL [R3+0x8], R12 ;  /* 0x0000080c03007387 */ /* 0x0003e80000100800 */
[----:B------:R-:W2:Y:S01]  /*74b0*/  LDL.64 R8, [R2] ;  /* 0x0000000002087983 */ /* 0x000ea20000100a00 */
[----:B------:R-:W-:-:S03]  /*74c0*/  IMAD.MOV.U32 R7, RZ, RZ, 0x0 ;  /* 0x00000000ff077424 */ /* 0x000fc600078e00ff */
[----:B--2---:R1:W-:Y:S01]  /*74d0*/  STL.64 [R3+0x10], R8 ;  /* 0x0000100803007387 */ /* 0x0043e20000100a00 */
[----:B------:R-:W-:Y:S05]  /*74e0*/  RET.REL.NODEC R6 `(_ZN7cutlass13device_kernelIN5flash19enable_sm80_to_sm89INS1_16FlashAttnBwdSm80INS1_25CollectiveMainloopBwdSm80ILi2ELi2EN4cute5tupleIJNS5_1CILi128EEES8_NS7_ILi64EEEEEENS_10bfloat16_tEfNS_4arch4Sm80ELb0ELb0ELb1ELb1ELb1ELb0ELb0ELb0ELi2ELi4ELi4ELi4ELb0EEENS1_21CollectiveEpilogueBwdISA_SB_SD_Li256ELb1ELb0ELi2EEENS1_19SingleTileSchedulerILb1ELb0ELb0ELi128EEEEEEEEEvNT_6ParamsE) ;  /* 0xffff8b1006007950 */ /* 0x000fea0003c3ffff */
        .type           $_ZN7cutlass13device_kernelIN5flash19enable_sm80_to_sm89INS1_16FlashAttnBwdSm80INS1_25CollectiveMainloopBwdSm80ILi2ELi2EN4cute5tupleIJNS5_1CILi128EEES8_NS7_ILi64EEEEEENS_10bfloat16_tEfNS_4arch4Sm80ELb0ELb0ELb1ELb1ELb1ELb0ELb0ELb0ELi2ELi4ELi4ELi4ELb0EEENS1_21CollectiveEpilogueBwdISA_SB_SD_Li256ELb1ELb0ELi2EEENS1_19SingleTileSchedulerILb1ELb0ELb0ELi128EEEEEEEEEvNT_6ParamsE$_ZN4cute3eso3ESOILb0ELb0EJNS_6LayoutINS_5tupleIJNS3_IJNS_1CILi2EEES5_EEENS4_ILi8EEES6_EEENS3_IJNS3_IJNS4_ILi1EEEiEEENS4_ILi1024EEENS3_IJiiEEEEEEEEjEEC2ERKSE_RKj,@function
        .size           $_ZN7cutlass13device_kernelIN5flash19enable_sm80_to_sm89INS1_16FlashAttnBwdSm80INS1_25CollectiveMainloopBwdSm80ILi2ELi2EN4cute5tupleIJNS5_1CILi128EEES8_NS7_ILi64EEEEEENS_10bfloat16_tEfNS_4arch4Sm80ELb0ELb0ELb1ELb1ELb1ELb0ELb0ELb0ELi2ELi4ELi4ELi4ELb0EEENS1_21CollectiveEpilogueBwdISA_SB_SD_Li256ELb1ELb0ELi2EEENS1_19SingleTileSchedulerILb1ELb0ELb0ELi128EEEEEEEEEvNT_6ParamsE$_ZN4cute3eso3ESOILb0ELb0EJNS_6LayoutINS_5tupleIJNS3_IJNS_1CILi2EEES5_EEENS4_ILi8EEES6_EEENS3_IJNS3_IJNS4_ILi1EEEiEEENS4_ILi1024EEENS3_IJiiEEEEEEEEjEEC2ERKSE_RKj,($_ZN7cutlass13device_kernelIN5flash19enable_sm80_to_sm89INS1_16FlashAttnBwdSm80INS1_25CollectiveMainloopBwdSm80ILi2ELi2EN4cute5tupleIJNS5_1CILi128EEES8_NS7_ILi64EEEEEENS_10bfloat16_tEfNS_4arch4Sm80ELb0ELb0ELb1ELb1ELb1ELb0ELb0ELb0ELi2ELi4ELi4ELi4ELb0EEENS1_21CollectiveEpilogueBwdISA_SB_SD_Li256ELb1ELb0ELi2EEENS1_19SingleTileSchedulerILb1ELb0ELb0ELi128EEEEEEEEEvNT_6ParamsE$_ZN4cute3eso3ESOILb0ELb0EJNS_6LayoutINS_5tupleIJNS3_IJNS_1CILi2EEES5_EEES6_NS4_ILi8EEEEEENS3_IJNS3_IJiNS4_ILi512EEEEEENS3_IJiiEEENS4_ILi1024EEEEEEEENS_10ViewEngineINS_8smem_ptrIPN7cutlass10bfloat16_tEEEEEEEC2ERKSE_RKSL_ - $_ZN7cutlass13device_kernelIN5flash19enable_sm80_to_sm89INS1_16FlashAttnBwdSm80INS1_25CollectiveMainloopBwdSm80ILi2ELi2EN4cute5tupleIJNS5_1CILi128EEES8_NS7_ILi64EEEEEENS_10bfloat16_tEfNS_4arch4Sm80ELb0ELb0ELb1ELb1ELb1ELb0ELb0ELb0ELi2ELi4ELi4ELi4ELb0EEENS1_21CollectiveEpilogueBwdISA_SB_SD_Li256ELb1ELb0ELi2EEENS1_19SingleTileSchedulerILb1ELb0ELb0ELi128EEEEEEEEEvNT_6ParamsE$_ZN4cute3eso3ESOILb0ELb0EJNS_6LayoutINS_5tupleIJNS3_IJNS_1CILi2EEES5_EEENS4_ILi8EEES6_EEENS3_IJNS3_IJNS4_ILi1EEEiEEENS4_ILi1024EEENS3_IJiiEEEEEEEEjEEC2ERKSE_RKj)
$_ZN7cutlass13device_kernelIN5flash19enable_sm80_to_sm89INS1_16FlashAttnBwdSm80INS1_25CollectiveMainloopBwdSm80ILi2ELi2EN4cute5tupleIJNS5_1CILi128EEES8_NS7_ILi64EEEEEENS_10bfloat16_tEfNS_4arch4Sm80ELb0ELb0ELb1ELb1ELb1ELb0ELb0ELb0ELi2ELi4ELi4ELi4ELb0EEENS1_21CollectiveEpilogueBwdISA_SB_SD_Li256ELb1ELb0ELi2EEENS1_19SingleTileSchedulerILb1ELb0ELb0ELi128EEEEEEEEEvNT_6ParamsE$_ZN4cute3eso3ESOILb0ELb0EJNS_6LayoutINS_5tupleIJNS3_IJNS_1CILi2EEES5_EEENS4_ILi8EEES6_EEENS3_IJNS3_IJNS4_ILi1EEEiEEENS4_ILi1024EEENS3_IJiiEEEEEEEEjEEC2ERKSE_RKj:
        /* <DEDUP_REMOVED lines=9> */
[----:B------:R-:W-:Y:S05]  /*7580*/  RET.REL.NODEC R10 `(_ZN7cutlass13device_kernelIN5flash19enable_sm80_to_sm89INS1_16FlashAttnBwdSm80INS1_25CollectiveMainloopBwdSm80ILi2ELi2EN4cute5tupleIJNS5_1CILi128EEES8_NS7_ILi64EEEEEENS_10bfloat16_tEfNS_4arch4Sm80ELb0ELb0ELb1ELb1ELb1ELb0ELb0ELb0ELi2ELi4ELi4ELi4ELb0EEENS1_21CollectiveEpilogueBwdISA_SB_SD_Li256ELb1ELb0ELi2EEENS1_19SingleTileSchedulerILb1ELb0ELb0ELi128EEEEEEEEEvNT_6ParamsE) ;  /* 0xffff8a700a007950 */ /* 0x000fea0003c3ffff */
        .type           $_ZN7cutlass13device_kernelIN5flash19enable_sm80_to_sm89INS1_16FlashAttnBwdSm80INS1_25CollectiveMainloopBwdSm80ILi2ELi2EN4cute5tupleIJNS5_1CILi128EEES8_NS7_ILi64EEEEEENS_10bfloat16_tEfNS_4arch4Sm80ELb0ELb0ELb1ELb1ELb1ELb0ELb0ELb0ELi2ELi4ELi4ELi4ELb0EEENS1_21CollectiveEpilogueBwdISA_SB_SD_Li256ELb1ELb0ELi2EEENS1_19SingleTileSchedulerILb1ELb0ELb0ELi128EEEEEEEEEvNT_6ParamsE$_ZN4cute3eso3ESOILb0ELb0EJNS_6LayoutINS_5tupleIJNS3_IJNS_1CILi2EEES5_EEES6_NS4_ILi8EEEEEENS3_IJNS3_IJiNS4_ILi512EEEEEENS3_IJiiEEENS4_ILi1024EEEEEEEENS_10ViewEngineINS_8smem_ptrIPN7cutlass10bfloat16_tEEEEEEEC2ERKSE_RKSL_,@function
        .size           $_ZN7cutlass13device_kernelIN5flash19enable_sm80_to_sm89INS1_16FlashAttnBwdSm80INS1_25CollectiveMainloopBwdSm80ILi2ELi2EN4cute5tupleIJNS5_1CILi128EEES8_NS7_ILi64EEEEEENS_10bfloat16_tEfNS_4arch4Sm80ELb0ELb0ELb1ELb1ELb1ELb0ELb0ELb0ELi2ELi4ELi4ELi4ELb0EEENS1_21CollectiveEpilogueBwdISA_SB_SD_Li256ELb1ELb0ELi2EEENS1_19SingleTileSchedulerILb1ELb0ELb0ELi128EEEEEEEEEvNT_6ParamsE$_ZN4cute3eso3ESOILb0ELb0EJNS_6LayoutINS_5tupleIJNS3_IJNS_1CILi2EEES5_EEES6_NS4_ILi8EEEEEENS3_IJNS3_IJiNS4_ILi512EEEEEENS3_IJiiEEENS4_ILi1024EEEEEEEENS_10ViewEngineINS_8smem_ptrIPN7cutlass10bfloat16_tEEEEEEEC2ERKSE_RKSL_,($_ZN7cutlass13device_kernelIN5flash19enable_sm80_to_sm89INS1_16FlashAttnBwdSm80INS1_25CollectiveMainloopBwdSm80ILi2ELi2EN4cute5tupleIJNS5_1CILi128EEES8_NS7_ILi64EEEEEENS_10bfloat16_tEfNS_4arch4Sm80ELb0ELb0ELb1ELb1ELb1ELb0ELb0ELb0ELi2ELi4ELi4ELi4ELb0EEENS1_21CollectiveEpilogueBwdISA_SB_SD_Li256ELb1ELb0ELi2EEENS1_19SingleTileSchedulerILb1ELb0ELb0ELi128EEEEEEEEEvNT_6ParamsE$_ZN4cute3eso3ESOILb0ELb0EJNS_6LayoutINS_5tupleIJNS3_IJNS_1CILi2EEES5_EEES6_NS4_ILi8EEEEEENS3_IJNS3_IJiNS4_ILi512EEEEEENS3_IJiiEEENS4_ILi1024EEEEEEEEjEEC2ERKSE_RKj - $_ZN7cutlass13device_kernelIN5flash19enable_sm80_to_sm89INS1_16FlashAttnBwdSm80INS1_25CollectiveMainloopBwdSm80ILi2ELi2EN4cute5tupleIJNS5_1CILi128EEES8_NS7_ILi64EEEEEENS_10bfloat16_tEfNS_4arch4Sm80ELb0ELb0ELb1ELb1ELb1ELb0ELb0ELb0ELi2ELi4ELi4ELi4ELb0EEENS1_21CollectiveEpilogueBwdISA_SB_SD_Li256ELb1ELb0ELi2EEENS1_19SingleTileSchedulerILb1ELb0ELb0ELi128EEEEEEEEEvNT_6ParamsE$_ZN4cute3eso3ESOILb0ELb0EJNS_6LayoutINS_5tupleIJNS3_IJNS_1CILi2EEES5_EEES6_NS4_ILi8EEEEEENS3_IJNS3_IJiNS4_ILi512EEEEEENS3_IJiiEEENS4_ILi1024EEEEEEEENS_10ViewEngineINS_8smem_ptrIPN7cutlass10bfloat16_tEEEEEEEC2ERKSE_RKSL_)
$_ZN7cutlass13device_kernelIN5flash19enable_sm80_to_sm89INS1_16FlashAttnBwdSm80INS1_25CollectiveMainloopBwdSm80ILi2ELi2EN4cute5tupleIJNS5_1CILi128EEES8_NS7_ILi64EEEEEENS_10bfloat16_tEfNS_4arch4Sm80ELb0ELb0ELb1ELb1ELb1ELb0ELb0ELb0ELi2ELi4ELi4ELi4ELb0EEENS1_21CollectiveEpilogueBwdISA_SB_SD_Li256ELb1ELb0ELi2EEENS1_19SingleTileSchedulerILb1ELb0ELb0ELi128EEEEEEEEEvNT_6ParamsE$_ZN4cute3eso3ESOILb0ELb0EJNS_6LayoutINS_5tupleIJNS3_IJNS_1CILi2EEES5_EEES6_NS4_ILi8EEEEEENS3_IJNS3_IJiNS4_ILi512EEEEEENS3_IJiiEEENS4_ILi1024EEEEEEEENS_10ViewEngineINS_8smem_ptrIPN7cutlass10bfloat16_tEEEEEEEC2ERKSE_RKSL_:
        /* <DEDUP_REMOVED lines=8> */
[----:B------:R-:W-:Y:S05]  /*7610*/  RET.REL.NODEC R10 `(_ZN7cutlass13device_kernelIN5flash19enable_sm80_to_sm89INS1_16FlashAttnBwdSm80INS1_25CollectiveMainloopBwdSm80ILi2ELi2EN4cute5tupleIJNS5_1CILi128EEES8_NS7_ILi64EEEEEENS_10bfloat16_tEfNS_4arch4Sm80ELb0ELb0ELb1ELb1ELb1ELb0ELb0ELb0ELi2ELi4ELi4ELi4ELb0EEENS1_21CollectiveEpilogueBwdISA_SB_SD_Li256ELb1ELb0ELi2EEENS1_19SingleTileSchedulerILb1ELb0ELb0ELi128EEEEEEEEEvNT_6ParamsE) ;  /* 0xffff89e00a007950 */ /* 0x000fea0003c3ffff */
        .type           $_ZN7cutlass13device_kernelIN5flash19enable_sm80_to_sm89INS1_16FlashAttnBwdSm80INS1_25CollectiveMainloopBwdSm80ILi2ELi2EN4cute5tupleIJNS5_1CILi128EEES8_NS7_ILi64EEEEEENS_10bfloat16_tEfNS_4arch4Sm80ELb0ELb0ELb1ELb1ELb1ELb0ELb0ELb0ELi2ELi4ELi4ELi4ELb0EEENS1_21CollectiveEpilogueBwdISA_SB_SD_Li256ELb1ELb0ELi2EEENS1_19SingleTileSchedulerILb1ELb0ELb0ELi128EEEEEEEEEvNT_6ParamsE$_ZN4cute3eso3ESOILb0ELb0EJNS_6LayoutINS_5tupleIJNS3_IJNS_1CILi2EEES5_EEES6_NS4_ILi8EEEEEENS3_IJNS3_IJiNS4_ILi512EEEEEENS3_IJiiEEENS4_ILi1024EEEEEEEEjEEC2ERKSE_RKj,@function
        .size           $_ZN7cutlass13device_kernelIN5flash19enable_sm80_to_sm89INS1_16FlashAttnBwdSm80INS1_25CollectiveMainloopBwdSm80ILi2ELi2EN4cute5tupleIJNS5_1CILi128EEES8_NS7_ILi64EEEEEENS_10bfloat16_tEfNS_4arch4Sm80ELb0ELb0ELb1ELb1ELb1ELb0ELb0ELb0ELi2ELi4ELi4ELi4ELb0EEENS1_21CollectiveEpilogueBwdISA_SB_SD_Li256ELb1ELb0ELi2EEENS1_19SingleTileSchedulerILb1ELb0ELb0ELi128EEEEEEEEEvNT_6ParamsE$_ZN4cute3eso3ESOILb0ELb0EJNS_6LayoutINS_5tupleIJNS3_IJNS_1CILi2EEES5_EEES6_NS4_ILi8EEEEEENS3_IJNS3_IJiNS4_ILi512EEEEEENS3_IJiiEEENS4_ILi1024EEEEEEEEjEEC2ERKSE_RKj,($_ZN7cutlass13device_kernelIN5flash19enable_sm80_to_sm89INS1_16FlashAttnBwdSm80INS1_25CollectiveMainloopBwdSm80ILi2ELi2EN4cute5tupleIJNS5_1CILi128EEES8_NS7_ILi64EEEEEENS_10bfloat16_tEfNS_4arch4Sm80ELb0ELb0ELb1ELb1ELb1ELb0ELb0ELb0ELi2ELi4ELi4ELi4ELb0EEENS1_21CollectiveEpilogueBwdISA_SB_SD_Li256ELb1ELb0ELi2EEENS1_19SingleTileSchedulerILb1ELb0ELb0ELi128EEEEEEEEEvNT_6ParamsE$_ZN4cute3eso3ESOILb0ELb0EJNS_6LayoutINS_5tupleIJNS3_IJNS_1CILi2EEES5_S5_EEES5_NS3_IJNS3_IJS5_S5_EEES5_EEEEEENS3_IJNS3_IJNS4_ILi1EEENS4_ILi512EEEiEEENS4_ILi4096EEENS3_IJNS3_IJiiEEENS4_ILi8192EEEEEEEEEEENS_10ViewEngineINS_8smem_ptrIPN7cutlass10bfloat16_tEEEEEEEC2ERKSI_RKSP_ - $_ZN7cutlass13device_kernelIN5flash19enable_sm80_to_sm89INS1_16FlashAttnBwdSm80INS1_25CollectiveMainloopBwdSm80ILi2ELi2EN4cute5tupleIJNS5_1CILi128EEES8_NS7_ILi64EEEEEENS_10bfloat16_tEfNS_4arch4Sm80ELb0ELb0ELb1ELb1ELb1ELb0ELb0ELb0ELi2ELi4ELi4ELi4ELb0EEENS1_21CollectiveEpilogueBwdISA_SB_SD_Li256ELb1ELb0ELi2EEENS1_19SingleTileSchedulerILb1ELb0ELb0ELi128EEEEEEEEEvNT_6ParamsE$_ZN4cute3eso3ESOILb0ELb0EJNS_6LayoutINS_5tupleIJNS3_IJNS_1CILi2EEES5_EEES6_NS4_ILi8EEEEEENS3_IJNS3_IJiNS4_ILi512EEEEEENS3_IJiiEEENS4_ILi1024EEEEEEEEjEEC2ERKSE_RKj)
$_ZN7cutlass13device_kernelIN5flash19enable_sm80_to_sm89INS1_16FlashAttnBwdSm80INS1_25CollectiveMainloopBwdSm80ILi2ELi2EN4cute5tupleIJNS5_1CILi128EEES8_NS7_ILi64EEEEEENS_10bfloat16_tEfNS_4arch4Sm80ELb0ELb0ELb1ELb1ELb1ELb0ELb0ELb0ELi2ELi4ELi4ELi4ELb0EEENS1_21CollectiveEpilogueBwdISA_SB_SD_Li256ELb1ELb0ELi2EEENS1_19SingleTileSchedulerILb1ELb0ELb0ELi128EEEEEEEEEvNT_6ParamsE$_ZN4cute3eso3ESOILb0ELb0EJNS_6LayoutINS_5tupleIJNS3_IJNS_1CILi2EEES5_EEES6_NS4_ILi8EEEEEENS3_IJNS3_IJiNS4_ILi512EEEEEENS3_IJiiEEENS4_ILi1024EEEEEEEEjEEC2ERKSE_RKj:
        /* <DEDUP_REMOVED lines=10> */
        .type           $_ZN7cutlass13device_kernelIN5flash19enable_sm80_to_sm89INS1_16FlashAttnBwdSm80INS1_25CollectiveMainloopBwdSm80ILi2ELi2EN4cute5tupleIJNS5_1CILi128EEES8_NS7_ILi64EEEEEENS_10bfloat16_tEfNS_4arch4Sm80ELb0ELb0ELb1ELb1ELb1ELb0ELb0ELb0ELi2ELi4ELi4ELi4ELb0EEENS1_21CollectiveEpilogueBwdISA_SB_SD_Li256ELb1ELb0ELi2EEENS1_19SingleTileSchedulerILb1ELb0ELb0ELi128EEEEEEEEEvNT_6ParamsE$_ZN4cute3eso3ESOILb0ELb0EJNS_6LayoutINS_5tupleIJNS3_IJNS_1CILi2EEES5_S5_EEES5_NS3_IJNS3_IJS5_S5_EEES5_EEEEEENS3_IJNS3_IJNS4_ILi1EEENS4_ILi512EEEiEEENS4_ILi4096EEENS3_IJNS3_IJiiEEENS4_ILi8192EEEEEEEEEEENS_10ViewEngineINS_8smem_ptrIPN7cutlass10bfloat16_tEEEEEEEC2ERKSI_RKSP_,@function
        .size           $_ZN7cutlass13device_kernelIN5flash19enable_sm80_to_sm89INS1_16FlashAttnBwdSm80INS1_25CollectiveMainloopBwdSm80ILi2ELi2EN4cute5tupleIJNS5_1CILi128EEES8_NS7_ILi64EEEEEENS_10bfloat16_tEfNS_4arch4Sm80ELb0ELb0ELb1ELb1ELb1ELb0ELb0ELb0ELi2ELi4ELi4ELi4ELb0EEENS1_21CollectiveEpilogueBwdISA_SB_SD_Li256ELb1ELb0ELi2EEENS1_19SingleTileSchedulerILb1ELb0ELb0ELi128EEEEEEEEEvNT_6ParamsE$_ZN4cute3eso3ESOILb0ELb0EJNS_6LayoutINS_5tupleIJNS3_IJNS_1CILi2EEES5_S5_EEES5_NS3_IJNS3_IJS5_S5_EEES5_EEEEEENS3_IJNS3_IJNS4_ILi1EEENS4_ILi512EEEiEEENS4_ILi4096EEENS3_IJNS3_IJiiEEENS4_ILi8192EEEEEEEEEEENS_10ViewEngineINS_8smem_ptrIPN7cutlass10bfloat16_tEEEEEEEC2ERKSI_RKSP_,($_ZN7cutlass13device_kernelIN5flash19enable_sm80_to_sm89INS1_16FlashAttnBwdSm80INS1_25CollectiveMainloopBwdSm80ILi2ELi2EN4cute5tupleIJNS5_1CILi128EEES8_NS7_ILi64EEEEEENS_10bfloat16_tEfNS_4arch4Sm80ELb0ELb0ELb1ELb1ELb1ELb0ELb0ELb0ELi2ELi4ELi4ELi4ELb0EEENS1_21CollectiveEpilogueBwdISA_SB_SD_Li256ELb1ELb0ELi2EEENS1_19SingleTileSchedulerILb1ELb0ELb0ELi128EEEEEEEEEvNT_6ParamsE$_ZN4cute3eso3ESOILb0ELb0EJNS_6LayoutINS_5tupleIJNS3_IJNS_1CILi2EEES5_S5_EEES5_NS3_IJNS3_IJS5_S5_EEES5_EEEEEENS3_IJNS3_IJNS4_ILi1EEENS4_ILi512EEEiEEENS4_ILi4096EEENS3_IJNS3_IJiiEEENS4_ILi8192EEEEEEEEEEEjEEC2ERKSI_RKj - $_ZN7cutlass13device_kernelIN5flash19enable_sm80_to_sm89INS1_16FlashAttnBwdSm80INS1_25CollectiveMainloopBwdSm80ILi2ELi2EN4cute5tupleIJNS5_1CILi128EEES8_NS7_ILi64EEEEEENS_10bfloat16_tEfNS_4arch4Sm80ELb0ELb0ELb1ELb1ELb1ELb0ELb0ELb0ELi2ELi4ELi4ELi4ELb0EEENS1_21CollectiveEpilogueBwdISA_SB_SD_Li256ELb1ELb0ELi2EEENS1_19SingleTileSchedulerILb1ELb0ELb0ELi128EEEEEEEEEvNT_6ParamsE$_ZN4cute3eso3ESOILb0ELb0EJNS_6LayoutINS_5tupleIJNS3_IJNS_1CILi2EEES5_S5_EEES5_NS3_IJNS3_IJS5_S5_EEES5_EEEEEENS3_IJNS3_IJNS4_ILi1EEENS4_ILi512EEEiEEENS4_ILi4096EEENS3_IJNS3_IJiiEEENS4_ILi8192EEEEEEEEEEENS_10ViewEngineINS_8smem_ptrIPN7cutlass10bfloat16_tEEEEEEEC2ERKSI_RKSP_)
$_ZN7cutlass13device_kernelIN5flash19enable_sm80_to_sm89INS1_16FlashAttnBwdSm80INS1_25CollectiveMainloopBwdSm80ILi2ELi2EN4cute5tupleIJNS5_1CILi128EEES8_NS7_ILi64EEEEEENS_10bfloat16_tEfNS_4arch4Sm80ELb0ELb0ELb1ELb1ELb1ELb0ELb0ELb0ELi2ELi4ELi4ELi4ELb0EEENS1_21CollectiveEpilogueBwdISA_SB_SD_Li256ELb1ELb0ELi2EEENS1_19SingleTileSchedulerILb1ELb0ELb0ELi128EEEEEEEEEvNT_6ParamsE$_ZN4cute3eso3ESOILb0ELb0EJNS_6LayoutINS_5tupleIJNS3_IJNS_1CILi2EEES5_S5_EEES5_NS3_IJNS3_IJS5_S5_EEES5_EEEEEENS3_IJNS3_IJNS4_ILi1EEENS4_ILi512EEEiEEENS4_ILi4096EEENS3_IJNS3_IJiiEEENS4_ILi8192EEEEEEEEEEENS_10ViewEngineINS_8smem_ptrIPN7cutlass10bfloat16_tEEEEEEEC2ERKSI_RKSP_:
        /* <DEDUP_REMOVED lines=9> */
        .type           $_ZN7cutlass13device_kernelIN5flash19enable_sm80_to_sm89INS1_16FlashAttnBwdSm80INS1_25CollectiveMainloopBwdSm80ILi2ELi2EN4cute5tupleIJNS5_1CILi128EEES8_NS7_ILi64EEEEEENS_10bfloat16_tEfNS_4arch4Sm80ELb0ELb0ELb1ELb1ELb1ELb0ELb0ELb0ELi2ELi4ELi4ELi4ELb0EEENS1_21CollectiveEpilogueBwdISA_SB_SD_Li256ELb1ELb0ELi2EEENS1_19SingleTileSchedulerILb1ELb0ELb0ELi128EEEEEEEEEvNT_6ParamsE$_ZN4cute3eso3ESOILb0ELb0EJNS_6LayoutINS_5tupleIJNS3_IJNS_1CILi2EEES5_S5_EEES5_NS3_IJNS3_IJS5_S5_EEES5_EEEEEENS3_IJNS3_IJNS4_ILi1EEENS4_ILi512EEEiEEENS4_ILi4096EEENS3_IJNS3_IJiiEEENS4_ILi8192EEEEEEEEEEEjEEC2ERKSI_RKj,@function
        .size           $_ZN7cutlass13device_kernelIN5flash19enable_sm80_to_sm89INS1_16FlashAttnBwdSm80INS1_25CollectiveMainloopBwdSm80ILi2ELi2EN4cute5tupleIJNS5_1CILi128EEES8_NS7_ILi64EEEEEENS_10bfloat16_tEfNS_4arch4Sm80ELb0ELb0ELb1ELb1ELb1ELb0ELb0ELb0ELi2ELi4ELi4ELi4ELb0EEENS1_21CollectiveEpilogueBwdISA_SB_SD_Li256ELb1ELb0ELi2EEENS1_19SingleTileSchedulerILb1ELb0ELb0ELi128EEEEEEEEEvNT_6ParamsE$_ZN4cute3eso3ESOILb0ELb0EJNS_6LayoutINS_5tupleIJNS3_IJNS_1CILi2EEES5_S5_EEES5_NS3_IJNS3_IJS5_S5_EEES5_EEEEEENS3_IJNS3_IJNS4_ILi1EEENS4_ILi512EEEiEEENS4_ILi4096EEENS3_IJNS3_IJiiEEENS4_ILi8192EEEEEEEEEEEjEEC2ERKSI_RKj,($_ZN7cutlass13device_kernelIN5flash19enable_sm80_to_sm89INS1_16FlashAttnBwdSm80INS1_25CollectiveMainloopBwdSm80ILi2ELi2EN4cute5tupleIJNS5_1CILi128EEES8_NS7_ILi64EEEEEENS_10bfloat16_tEfNS_4arch4Sm80ELb0ELb0ELb1ELb1ELb1ELb0ELb0ELb0ELi2ELi4ELi4ELi4ELb0EEENS1_21CollectiveEpilogueBwdISA_SB_SD_Li256ELb1ELb0ELi2EEENS1_19SingleTileSchedulerILb1ELb0ELb0ELi128EEEEEEEEEvNT_6ParamsE$_ZN4cute3eso3ESOILb0ELb0EJNS_6LayoutINS_5tupleIJNS3_IJNS_1CILi2EEES5_S5_EEES5_NS3_IJS5_S5_EEEEEENS3_IJNS3_IJNS4_ILi1EEENS4_ILi512EEEiEEENS4_ILi4096EEENS3_IJiiEEEEEEEENS_10ViewEngineINS_8smem_ptrIPN7cutlass10bfloat16_tEEEEEEEC2ERKSF_RKSM_ - $_ZN7cutlass13device_kernelIN5flash19enable_sm80_to_sm89INS1_16FlashAttnBwdSm80INS1_25CollectiveMainloopBwdSm80ILi2ELi2EN4cute5tupleIJNS5_1CILi128EEES8_NS7_ILi64EEEEEENS_10bfloat16_tEfNS_4arch4Sm80ELb0ELb0ELb1ELb1ELb1ELb0ELb0ELb0ELi2ELi4ELi4ELi4ELb0EEENS1_21CollectiveEpilogueBwdISA_SB_SD_Li256ELb1ELb0ELi2EEENS1_19SingleTileSchedulerILb1ELb0ELb0ELi128EEEEEEEEEvNT_6ParamsE$_ZN4cute3eso3ESOILb0ELb0EJNS_6LayoutINS_5tupleIJNS3_IJNS_1CILi2EEES5_S5_EEES5_NS3_IJNS3_IJS5_S5_EEES5_EEEEEENS3_IJNS3_IJNS4_ILi1EEENS4_ILi512EEEiEEENS4_ILi4096EEENS3_IJNS3_IJiiEEENS4_ILi8192EEEEEEEEEEEjEEC2ERKSI_RKj)
$_ZN7cutlass13device_kernelIN5flash19enable_sm80_to_sm89INS1_16FlashAttnBwdSm80INS1_25CollectiveMainloopBwdSm80ILi2ELi2EN4cute5tupleIJNS5_1CILi128EEES8_NS7_ILi64EEEEEENS_10bfloat16_tEfNS_4arch4Sm80ELb0ELb0ELb1ELb1ELb1ELb0ELb0ELb0ELi2ELi4ELi4ELi4ELb0EEENS1_21CollectiveEpilogueBwdISA_SB_SD_Li256ELb1ELb0ELi2EEENS1_19SingleTileSchedulerILb1ELb0ELb0ELi128EEEEEEEEEvNT_6ParamsE$_ZN4cute3eso3ESOILb0ELb0EJNS_6LayoutINS_5tupleIJNS3_IJNS_1CILi2EEES5_S5_EEES5_NS3_IJNS3_IJS5_S5_EEES5_EEEEEENS3_IJNS3_IJNS4_ILi1EEENS4_ILi512EEEiEEENS4_ILi4096EEENS3_IJNS3_IJiiEEENS4_ILi8192EEEEEEEEEEEjEEC2ERKSI_RKj:
        /* <DEDUP_REMOVED lines=10> */
        .type           $_ZN7cutlass13device_kernelIN5flash19enable_sm80_to_sm89INS1_16FlashAttnBwdSm80INS1_25CollectiveMainloopBwdSm80ILi2ELi2EN4cute5tupleIJNS5_1CILi128EEES8_NS7_ILi64EEEEEENS_10bfloat16_tEfNS_4arch4Sm80ELb0ELb0ELb1ELb1ELb1ELb0ELb0ELb0ELi2ELi4ELi4ELi4ELb0EEENS1_21CollectiveEpilogueBwdISA_SB_SD_Li256ELb1ELb0ELi2EEENS1_19SingleTileSchedulerILb1ELb0ELb0ELi128EEEEEEEEEvNT_6ParamsE$_ZN4cute3eso3ESOILb0ELb0EJNS_6LayoutINS_5tupleIJNS3_IJNS_1CILi2EEES5_S5_EEES5_NS3_IJS5_S5_EEEEEENS3_IJNS3_IJNS4_ILi1EEENS4_ILi512EEEiEEENS4_ILi4096EEENS3_IJiiEEEEEEEENS_10ViewEngineINS_8smem_ptrIPN7cutlass10bfloat16_tEEEEEEEC2ERKSF_RKSM_,@function
        .size           $_ZN7cutlass13device_kernelIN5flash19enable_sm80_to_sm89INS1_16FlashAttnBwdSm80INS1_25CollectiveMainloopBwdSm80ILi2ELi2EN4cute5tupleIJNS5_1CILi128EEES8_NS7_ILi64EEEEEENS_10bfloat16_tEfNS_4arch4Sm80ELb0ELb0ELb1ELb1ELb1ELb0ELb0ELb0ELi2ELi4ELi4ELi4ELb0EEENS1_21CollectiveEpilogueBwdISA_SB_SD_Li256ELb1ELb0ELi2EEENS1_19SingleTileSchedulerILb1ELb0ELb0ELi128EEEEEEEEEvNT_6ParamsE$_ZN4cute3eso3ESOILb0ELb0EJNS_6LayoutINS_5tupleIJNS3_IJNS_1CILi2EEES5_S5_EEES5_NS3_IJS5_S5_EEEEEENS3_IJNS3_IJNS4_ILi1EEENS4_ILi512EEEiEEENS4_ILi4096EEENS3_IJiiEEEEEEEENS_10ViewEngineINS_8smem_ptrIPN7cutlass10bfloat16_tEEEEEEEC2ERKSF_RKSM_,($_ZN7cutlass13device_kernelIN5flash19enable_sm80_to_sm89INS1_16FlashAttnBwdSm80INS1_25CollectiveMainloopBwdSm80ILi2ELi2EN4cute5tupleIJNS5_1CILi128EEES8_NS7_ILi64EEEEEENS_10bfloat16_tEfNS_4arch4Sm80ELb0ELb0ELb1ELb1ELb1ELb0ELb0ELb0ELi2ELi4ELi4ELi4ELb0EEENS1_21CollectiveEpilogueBwdISA_SB_SD_Li256ELb1ELb0ELi2EEENS1_19SingleTileSchedulerILb1ELb0ELb0ELi128EEEEEEEEEvNT_6ParamsE$_ZN4cute3eso3ESOILb0ELb0EJNS_6LayoutINS_5tupleIJNS3_IJNS_1CILi2EEES5_S5_EEES5_NS3_IJS5_S5_EEEEEENS3_IJNS3_IJNS4_ILi1EEENS4_ILi512EEEiEEENS4_ILi4096EEENS3_IJiiEEEEEEEEjEEC2ERKSF_RKj - $_ZN7cutlass13device_kernelIN5flash19enable_sm80_to_sm89INS1_16FlashAttnBwdSm80INS1_25CollectiveMainloopBwdSm80ILi2ELi2EN4cute5tupleIJNS5_1CILi128EEES8_NS7_ILi64EEEEEENS_10bfloat16_tEfNS_4arch4Sm80ELb0ELb0ELb1ELb1ELb1ELb0ELb0ELb0ELi2ELi4ELi4ELi4ELb0EEENS1_21CollectiveEpilogueBwdISA_SB_SD_Li256ELb1ELb0ELi2EEENS1_19SingleTileSchedulerILb1ELb0ELb0ELi128EEEEEEEEEvNT_6ParamsE$_ZN4cute3eso3ESOILb0ELb0EJNS_6LayoutINS_5tupleIJNS3_IJNS_1CILi2EEES5_S5_EEES5_NS3_IJS5_S5_EEEEEENS3_IJNS3_IJNS4_ILi1EEENS4_ILi512EEEiEEENS4_ILi4096EEENS3_IJiiEEEEEEEENS_10ViewEngineINS_8smem_ptrIPN7cutlass10bfloat16_tEEEEEEEC2ERKSF_RKSM_)
$_ZN7cutlass13device_kernelIN5flash19enable_sm80_to_sm89INS1_16FlashAttnBwdSm80INS1_25CollectiveMainloopBwdSm80ILi2ELi2EN4cute5tupleIJNS5_1CILi128EEES8_NS7_ILi64EEEEEENS_10bfloat16_tEfNS_4arch4Sm80ELb0ELb0ELb1ELb1ELb1ELb0ELb0ELb0ELi2ELi4ELi4ELi4ELb0EEENS1_21CollectiveEpilogueBwdISA_SB_SD_Li256ELb1ELb0ELi2EEENS1_19SingleTileSchedulerILb1ELb0ELb0ELi128EEEEEEEEEvNT_6ParamsE$_ZN4cute3eso3ESOILb0ELb0EJNS_6LayoutINS_5tupleIJNS3_IJNS_1CILi2EEES5_S5_EEES5_NS3_IJS5_S5_EEEEEENS3_IJNS3_IJNS4_ILi1EEENS4_ILi512EEEiEEENS4_ILi4096EEENS3_IJiiEEEEEEEENS_10ViewEngineINS_8smem_ptrIPN7cutlass10bfloat16_tEEEEEEEC2ERKSF_RKSM_:
        /* <DEDUP_REMOVED lines=9> */
        .type           $_ZN7cutlass13device_kernelIN5flash19enable_sm80_to_sm89INS1_16FlashAttnBwdSm80INS1_25CollectiveMainloopBwdSm80ILi2ELi2EN4cute5tupleIJNS5_1CILi128EEES8_NS7_ILi64EEEEEENS_10bfloat16_tEfNS_4arch4Sm80ELb0ELb0ELb1ELb1ELb1ELb0ELb0ELb0ELi2ELi4ELi4ELi4ELb0EEENS1_21CollectiveEpilogueBwdISA_SB_SD_Li256ELb1ELb0ELi2EEENS1_19SingleTileSchedulerILb1ELb0ELb0ELi128EEEEEEEEEvNT_6ParamsE$_ZN4cute3eso3ESOILb0ELb0EJNS_6LayoutINS_5tupleIJNS3_IJNS_1CILi2EEES5_S5_EEES5_NS3_IJS5_S5_EEEEEENS3_IJNS3_IJNS4_ILi1EEENS4_ILi512EEEiEEENS4_ILi4096EEENS3_IJiiEEEEEEEEjEEC2ERKSF_RKj,@function
        .size           $_ZN7cutlass13device_kernelIN5flash19enable_sm80_to_sm89INS1_16FlashAttnBwdSm80INS1_25CollectiveMainloopBwdSm80ILi2ELi2EN4cute5tupleIJNS5_1CILi128EEES8_NS7_ILi64EEEEEENS_10bfloat16_tEfNS_4arch4Sm80ELb0ELb0ELb1ELb1ELb1ELb0ELb0ELb0ELi2ELi4ELi4ELi4ELb0EEENS1_21CollectiveEpilogueBwdISA_SB_SD_Li256ELb1ELb0ELi2EEENS1_19SingleTileSchedulerILb1ELb0ELb0ELi128EEEEEEEEEvNT_6ParamsE$_ZN4cute3eso3ESOILb0ELb0EJNS_6LayoutINS_5tupleIJNS3_IJNS_1CILi2EEES5_S5_EEES5_NS3_IJS5_S5_EEEEEENS3_IJNS3_IJNS4_ILi1EEENS4_ILi512EEEiEEENS4_ILi4096EEENS3_IJiiEEEEEEEEjEEC2ERKSF_RKj,($_ZN7cutlass13device_kernelIN5flash19enable_sm80_to_sm89INS1_16FlashAttnBwdSm80INS1_25CollectiveMainloopBwdSm80ILi2ELi2EN4cute5tupleIJNS5_1CILi128EEES8_NS7_ILi64EEEEEENS_10bfloat16_tEfNS_4arch4Sm80ELb0ELb0ELb1ELb1ELb1ELb0ELb0ELb0ELi2ELi4ELi4ELi4ELb0EEENS1_21CollectiveEpilogueBwdISA_SB_SD_Li256ELb1ELb0ELi2EEENS1_19SingleTileSchedulerILb1ELb0ELb0ELi128EEEEEEEEEvNT_6ParamsE$_ZN4cute3eso3ESOILb0ELb0EJNS_6LayoutINS_5tupleIJNS3_IJNS_1CILi8EEENS4_ILi1EEEEEENS3_IJNS4_ILi2EEEEEEEEENS3_IJNS3_IJS6_NS4_ILi0EEEEEENS3_IJiEEEEEEEENS_10ViewEngineINS_8smem_ptrIPN7cutlass10bfloat16_tEEEEEEEC2ERKSF_RKSM_ - $_ZN7cutlass13device_kernelIN5flash19enable_sm80_to_sm89INS1_16FlashAttnBwdSm80INS1_25CollectiveMainloopBwdSm80ILi2ELi2EN4cute5tupleIJNS5_1CILi128EEES8_NS7_ILi64EEEEEENS_10bfloat16_tEfNS_4arch4Sm80ELb0ELb0ELb1ELb1ELb1ELb0ELb0ELb0ELi2ELi4ELi4ELi4ELb0EEENS1_21CollectiveEpilogueBwdISA_SB_SD_Li256ELb1ELb0ELi2EEENS1_19SingleTileSchedulerILb1ELb0ELb0ELi128EEEEEEEEEvNT_6ParamsE$_ZN4cute3eso3ESOILb0ELb0EJNS_6LayoutINS_5tupleIJNS3_IJNS_1CILi2EEES5_S5_EEES5_NS3_IJS5_S5_EEEEEENS3_IJNS3_IJNS4_ILi1EEENS4_ILi512EEEiEEENS4_ILi4096EEENS3_IJiiEEEEEEEEjEEC2ERKSF_RKj)
$_ZN7cutlass13device_kernelIN5flash19enable_sm80_to_sm89INS1_16FlashAttnBwdSm80INS1_25CollectiveMainloopBwdSm80ILi2ELi2EN4cute5tupleIJNS5_1CILi128EEES8_NS7_ILi64EEEEEENS_10bfloat16_tEfNS_4arch4Sm80ELb0ELb0ELb1ELb1ELb1ELb0ELb0ELb0ELi2ELi4ELi4ELi4ELb0EEENS1_21CollectiveEpilogueBwdISA_SB_SD_Li256ELb1ELb0ELi2EEENS1_19SingleTileSchedulerILb1ELb0ELb0ELi128EEEEEEEEEvNT_6ParamsE$_ZN4cute3eso3ESOILb0ELb0EJNS_6LayoutINS_5tupleIJNS3_IJNS_1CILi2EEES5_S5_EEES5_NS3_IJS5_S5_EEEEEENS3_IJNS3_IJNS4_ILi1EEENS4_ILi512EEEiEEENS4_ILi4096EEENS3_IJiiEEEEEEEEjEEC2ERKSF_RKj:
        /* <DEDUP_REMOVED lines=10> */
        .type           $_ZN7cutlass13device_kernelIN5flash19enable_sm80_to_sm89INS1_16FlashAttnBwdSm80INS1_25CollectiveMainloopBwdSm80ILi2ELi2EN4cute5tupleIJNS5_1CILi128EEES8_NS7_ILi64EEEEEENS_10bfloat16_tEfNS_4arch4Sm80ELb0ELb0ELb1ELb1ELb1ELb0ELb0ELb0ELi2ELi4ELi4ELi4ELb0EEENS1_21CollectiveEpilogueBwdISA_SB_SD_Li256ELb1ELb0ELi2EEENS1_19SingleTileSchedulerILb1ELb0ELb0ELi128EEEEEEEEEvNT_6ParamsE$_ZN4cute3eso3ESOILb0ELb0EJNS_6LayoutINS_5tupleIJNS3_IJNS_1CILi8EEENS4_ILi1EEEEEENS3_IJNS4_ILi2EEEEEEEEENS3_IJNS3_IJS6_NS4_ILi0EEEEEENS3_IJiEEEEEEEENS_10ViewEngineINS_8smem_ptrIPN7cutlass10bfloat16_tEEEEEEEC2ERKSF_RKSM_,@function
        .size           $_ZN7cutlass13device_kernelIN5flash19enable_sm80_to_sm89INS1_16FlashAttnBwdSm80INS1_25CollectiveMainloopBwdSm80ILi2ELi2EN4cute5tupleIJNS5_1CILi128EEES8_NS7_ILi64EEEEEENS_10bfloat16_tEfNS_4arch4Sm80ELb0ELb0ELb1ELb1ELb1ELb0ELb0ELb0ELi2ELi4ELi4ELi4ELb0EEENS1_21CollectiveEpilogueBwdISA_SB_SD_Li256ELb1ELb0ELi2EEENS1_19SingleTileSchedulerILb1ELb0ELb0ELi128EEEEEEEEEvNT_6ParamsE$_ZN4cute3eso3ESOILb0ELb0EJNS_6LayoutINS_5tupleIJNS3_IJNS_1CILi8EEENS4_ILi1EEEEEENS3_IJNS4_ILi2EEEEEEEEENS3_IJNS3_IJS6_NS4_ILi0EEEEEENS3_IJiEEEEEEEENS_10ViewEngineINS_8smem_ptrIPN7cutlass10bfloat16_tEEEEEEEC2ERKSF_RKSM_,($_ZN7cutlass13device_kernelIN5flash19enable_sm80_to_sm89INS1_16FlashAttnBwdSm80INS1_25CollectiveMainloopBwdSm80ILi2ELi2EN4cute5tupleIJNS5_1CILi128EEES8_NS7_ILi64EEEEEENS_10bfloat16_tEfNS_4arch4Sm80ELb0ELb0ELb1ELb1ELb1ELb0ELb0ELb0ELi2ELi4ELi4ELi4ELb0EEENS1_21CollectiveEpilogueBwdISA_SB_SD_Li256ELb1ELb0ELi2EEENS1_19SingleTileSchedulerILb1ELb0ELb0ELi128EEEEEEEEEvNT_6ParamsE$_ZN4cute3eso3ESOILb0ELb0EJNS_6LayoutINS_5tupleIJNS3_IJNS_1CILi8EEENS4_ILi1EEEEEENS4_ILi2EEEEEENS3_IJNS3_IJS6_NS4_ILi0EEEEEEiEEEEENS_10ViewEngineINS_8smem_ptrIPN7cutlass10bfloat16_tEEEEEEEC2ERKSD_RKSK_ - $_ZN7cutlass13device_kernelIN5flash19enable_sm80_to_sm89INS1_16FlashAttnBwdSm80INS1_25CollectiveMainloopBwdSm80ILi2ELi2EN4cute5tupleIJNS5_1CILi128EEES8_NS7_ILi64EEEEEENS_10bfloat16_tEfNS_4arch4Sm80ELb0ELb0ELb1ELb1ELb1ELb0ELb0ELb0ELi2ELi4ELi4ELi4ELb0EEENS1_21CollectiveEpilogueBwdISA_SB_SD_Li256ELb1ELb0ELi2EEENS1_19SingleTileSchedulerILb1ELb0ELb0ELi128EEEEEEEEEvNT_6ParamsE$_ZN4cute3eso3ESOILb0ELb0EJNS_6LayoutINS_5tupleIJNS3_IJNS_1CILi8EEENS4_ILi1EEEEEENS3_IJNS4_ILi2EEEEEEEEENS3_IJNS3_IJS6_NS4_ILi0EEEEEENS3_IJiEEEEEEEENS_10ViewEngineINS_8smem_ptrIPN7cutlass10bfloat16_tEEEEEEEC2ERKSF_RKSM_)
$_ZN7cutlass13device_kernelIN5flash19enable_sm80_to_sm89INS1_16FlashAttnBwdSm80INS1_25CollectiveMainloopBwdSm80ILi2ELi2EN4cute5tupleIJNS5_1CILi128EEES8_NS7_ILi64EEEEEENS_10bfloat16_tEfNS_4arch4Sm80ELb0ELb0ELb1ELb1ELb1ELb0ELb0ELb0ELi2ELi4ELi4ELi4ELb0EEENS1_21CollectiveEpilogueBwdISA_SB_SD_Li256ELb1ELb0ELi2EEENS1_19SingleTileSchedulerILb1ELb0ELb0ELi128EEEEEEEEEvNT_6ParamsE$_ZN4cute3eso3ESOILb0ELb0EJNS_6LayoutINS_5tupleIJNS3_IJNS_1CILi8EEENS4_ILi1EEEEEENS3_IJNS4_ILi2EEEEEEEEENS3_IJNS3_IJS6_NS4_ILi0EEEEEENS3_IJiEEEEEEEENS_10ViewEngineINS_8smem_ptrIPN7cutlass10bfloat16_tEEEEEEEC2ERKSF_RKSM_:
[----:B------:R-:W-:Y:S02]  /*7920*/  IADD3 R3, R66, -c[0x0][0x20], RZ ;  /* 0x8000080042037a10 */ /* 0x000fe40007ffe0ff */
[----:B------:R-:W-:-:S03]  /*7930*/  IADD3 R2, R58, -c[0x0][0x20], RZ ;  /* 0x800008003a027a10 */ /* 0x000fc60007ffe0ff */
[----:B------:R1:W-:Y:S04]  /*7940*/  STL [R3], R8 ;  /* 0x0000000803007387 */ /* 0x0003e80000100800 */
[----:B------:R-:W2:Y:S01]  /*7950*/  LDL.64 R10, [R2] ;  /* 0x00000000020a7983 */ /* 0x000ea20000100a00 */
[----:B------:R-:W-:-:S03]  /*7960*/  IMAD.MOV.U32 R7, RZ, RZ, 0x0 ;  /* 0x00000000ff077424 */ /* 0x000fc600078e00ff */
[----:B--2---:R1:W-:Y:S01]  /*7970*/  STL.64 [R3+0x8], R10 ;  /* 0x0000080a03007387 */ /* 0x0043e20000100a00 */
[----:B------:R-:W-:Y:S05]  /*7980*/  RET.REL.NODEC R6 `(_ZN7cutlass13device_kernelIN5flash19enable_sm80_to_sm89INS1_16FlashAttnBwdSm80INS1_25CollectiveMainloopBwdSm80ILi2ELi2EN4cute5tupleIJNS5_1CILi128EEES8_NS7_ILi64EEEEEENS_10bfloat16_tEfNS_4arch4Sm80ELb0ELb0ELb1ELb1ELb1ELb0ELb0ELb0ELi2ELi4ELi4ELi4ELb0EEENS1_21CollectiveEpilogueBwdISA_SB_SD_Li256ELb1ELb0ELi2EEENS1_19SingleTileSchedulerILb1ELb0ELb0ELi128EEEEEEEEEvNT_6ParamsE) ;  /* 0xffff867006007950 */ /* 0x000fea0003c3ffff */
        .type           $_ZN7cutlass13device_kernelIN5flash19enable_sm80_to_sm89INS1_16FlashAttnBwdSm80INS1_25CollectiveMainloopBwdSm80ILi2ELi2EN4cute5tupleIJNS5_1CILi128EEES8_NS7_ILi64EEEEEENS_10bfloat16_tEfNS_4arch4Sm80ELb0ELb0ELb1ELb1ELb1ELb0ELb0ELb0ELi2ELi4ELi4ELi4ELb0EEENS1_21CollectiveEpilogueBwdISA_SB_SD_Li256ELb1ELb0ELi2EEENS1_19SingleTileSchedulerILb1ELb0ELb0ELi128EEEEEEEEEvNT_6ParamsE$_ZN4cute3eso3ESOILb0ELb0EJNS_6LayoutINS_5tupleIJNS3_IJNS_1CILi8EEENS4_ILi1EEEEEENS4_ILi2EEEEEENS3_IJNS3_IJS6_NS4_ILi0EEEEEEiEEEEENS_10ViewEngineINS_8smem_ptrIPN7cutlass10bfloat16_tEEEEEEEC2ERKSD_RKSK_,@function
        .size           $_ZN7cutlass13device_kernelIN5flash19enable_sm80_to_sm89INS1_16FlashAttnBwdSm80INS1_25CollectiveMainloopBwdSm80ILi2ELi2EN4cute5tupleIJNS5_1CILi128EEES8_NS7_ILi64EEEEEENS_10bfloat16_tEfNS_4arch4Sm80ELb0ELb0ELb1ELb1ELb1ELb0ELb0ELb0ELi2ELi4ELi4ELi4ELb0EEENS1_21CollectiveEpilogueBwdISA_SB_SD_Li256ELb1ELb0ELi2EEENS1_19SingleTileSchedulerILb1ELb0ELb0ELi128EEEEEEEEEvNT_6ParamsE$_ZN4cute3eso3ESOILb0ELb0EJNS_6LayoutINS_5tupleIJNS3_IJNS_1CILi8EEENS4_ILi1EEEEEENS4_ILi2EEEEEENS3_IJNS3_IJS6_NS4_ILi0EEEEEEiEEEEENS_10ViewEngineINS_8smem_ptrIPN7cutlass10bfloat16_tEEEEEEEC2ERKSD_RKSK_,($_ZN7cutlass13device_kernelIN5flash19enable_sm80_to_sm89INS1_16FlashAttnBwdSm80INS1_25CollectiveMainloopBwdSm80ILi2ELi2EN4cute5tupleIJNS5_1CILi128EEES8_NS7_ILi64EEEEEENS_10bfloat16_tEfNS_4arch4Sm80ELb0ELb0ELb1ELb1ELb1ELb0ELb0ELb0ELi2ELi4ELi4ELi4ELb0EEENS1_21CollectiveEpilogueBwdISA_SB_SD_Li256ELb1ELb0ELi2EEENS1_19SingleTileSchedulerILb1ELb0ELb0ELi128EEEEEEEEEvNT_6ParamsE$_ZN4cute3eso3ESOILb0ELb0EJNS_6LayoutINS_5tupleIJNS3_IJNS_1CILi8EEENS4_ILi1EEEEEENS4_ILi2EEEEEENS3_IJNS3_IJS6_NS4_ILi0EEEEEEiEEEEEiEEC2ERKSD_RKi - $_ZN7cutlass13device_kernelIN5flash19enable_sm80_to_sm89INS1_16FlashAttnBwdSm80INS1_25CollectiveMainloopBwdSm80ILi2ELi2EN4cute5tupleIJNS5_1CILi128EEES8_NS7_ILi64EEEEEENS_10bfloat16_tEfNS_4arch4Sm80ELb0ELb0ELb1ELb1ELb1ELb0ELb0ELb0ELi2ELi4ELi4ELi4ELb0EEENS1_21CollectiveEpilogueBwdISA_SB_SD_Li256ELb1ELb0ELi2EEENS1_19SingleTileSchedulerILb1ELb0ELb0ELi128EEEEEEEEEvNT_6ParamsE$_ZN4cute3eso3ESOILb0ELb0EJNS_6LayoutINS_5tupleIJNS3_IJNS_1CILi8EEENS4_ILi1EEEEEENS4_ILi2EEEEEENS3_IJNS3_IJS6_NS4_ILi0EEEEEEiEEEEENS_10ViewEngineINS_8smem_ptrIPN7cutlass10bfloat16_tEEEEEEEC2ERKSD_RKSK_)
$_ZN7cutlass13device_kernelIN5flash19enable_sm80_to_sm89INS1_16FlashAttnBwdSm80INS1_25CollectiveMainloopBwdSm80ILi2ELi2EN4cute5tupleIJNS5_1CILi128EEES8_NS7_ILi64EEEEEENS_10bfloat16_tEfNS_4arch4Sm80ELb0ELb0ELb1ELb1ELb1ELb0ELb0ELb0ELi2ELi4ELi4ELi4ELb0EEENS1_21CollectiveEpilogueBwdISA_SB_SD_Li256ELb1ELb0ELi2EEENS1_19SingleTileSchedulerILb1ELb0ELb0ELi128EEEEEEEEEvNT_6ParamsE$_ZN4cute3eso3ESOILb0ELb0EJNS_6LayoutINS_5tupleIJNS3_IJNS_1CILi8EEENS4_ILi1EEEEEENS4_ILi2EEEEEENS3_IJNS3_IJS6_NS4_ILi0EEEEEEiEEEEENS_10ViewEngineINS_8smem_ptrIPN7cutlass10bfloat16_tEEEEEEEC2ERKSD_RKSK_:
[----:B------:R-:W-:Y:S02]  /*7990*/  IADD3 R3, R66, -c[0x0][0x20], RZ ;  /* 0x8000080042037a10 */ /* 0x000fe40007ffe0ff */
[----:B------:R-:W-:-:S03]  /*79a0*/  IADD3 R2, R58, -c[0x0][0x20], RZ ;  /* 0x800008003a027a10 */ /* 0x000fc60007ffe0ff */
[----:B------:R1:W-:Y:S04]  /*79b0*/  STL [R3], R6 ;  /* 0x0000000603007387 */ /* 0x0003e80000100800 */
[----:B------:R-:W2:Y:S01]  /*79c0*/  LDL.64 R8, [R2] ;  /* 0x0000000002087983 */ /* 0x000ea20000100a00 */
[----:B------:R-:W-:-:S03]  /*79d0*/  IMAD.MOV.U32 R5, RZ, RZ, 0x0 ;  /* 0x00000000ff057424 */ /* 0x000fc600078e00ff */
[----:B--2---:R1:W-:Y:S01]  /*79e0*/  STL.64 [R3+0x8], R8 ;  /* 0x0000080803007387 */ /* 0x0043e20000100a00 */
[----:B------:R-:W-:Y:S05]  /*79f0*/  RET.REL.NODEC R4 `(_ZN7cutlass13device_kernelIN5flash19enable_sm80_to_sm89INS1_16FlashAttnBwdSm80INS1_25CollectiveMainloopBwdSm80ILi2ELi2EN4cute5tupleIJNS5_1CILi128EEES8_NS7_ILi64EEEEEENS_10bfloat16_tEfNS_4arch4Sm80ELb0ELb0ELb1ELb1ELb1ELb0ELb0ELb0ELi2ELi4ELi4ELi4ELb0EEENS1_21CollectiveEpilogueBwdISA_SB_SD_Li256ELb1ELb0ELi2EEENS1_19SingleTileSchedulerILb1ELb0ELb0ELi128EEEEEEEEEvNT_6ParamsE) ;  /* 0xffff860004007950 */ /* 0x000fea0003c3ffff */
        .type           $_ZN7cutlass13device_kernelIN5flash19enable_sm80_to_sm89INS1_16FlashAttnBwdSm80INS1_25CollectiveMainloopBwdSm80ILi2ELi2EN4cute5tupleIJNS5_1CILi128EEES8_NS7_ILi64EEEEEENS_10bfloat16_tEfNS_4arch4Sm80ELb0ELb0ELb1ELb1ELb1ELb0ELb0ELb0ELi2ELi4ELi4ELi4ELb0EEENS1_21CollectiveEpilogueBwdISA_SB_SD_Li256ELb1ELb0ELi2EEENS1_19SingleTileSchedulerILb1ELb0ELb0ELi128EEEEEEEEEvNT_6ParamsE$_ZN4cute3eso3ESOILb0ELb0EJNS_6LayoutINS_5tupleIJNS3_IJNS_1CILi8EEENS4_ILi1EEEEEENS4_ILi2EEEEEENS3_IJNS3_IJS6_NS4_ILi0EEEEEEiEEEEEiEEC2ERKSD_RKi,@function
        .size           $_ZN7cutlass13device_kernelIN5flash19enable_sm80_to_sm89INS1_16FlashAttnBwdSm80INS1_25CollectiveMainloopBwdSm80ILi2ELi2EN4cute5tupleIJNS5_1CILi128EEES8_NS7_ILi64EEEEEENS_10bfloat16_tEfNS_4arch4Sm80ELb0ELb0ELb1ELb1ELb1ELb0ELb0ELb0ELi2ELi4ELi4ELi4ELb0EEENS1_21CollectiveEpilogueBwdISA_SB_SD_Li256ELb1ELb0ELi2EEENS1_19SingleTileSchedulerILb1ELb0ELb0ELi128EEEEEEEEEvNT_6ParamsE$_ZN4cute3eso3ESOILb0ELb0EJNS_6LayoutINS_5tupleIJNS3_IJNS_1CILi8EEENS4_ILi1EEEEEENS4_ILi2EEEEEENS3_IJNS3_IJS6_NS4_ILi0EEEEEEiEEEEEiEEC2ERKSD_RKi,($_ZN7cutlass13device_kernelIN5flash19enable_sm80_to_sm89INS1_16FlashAttnBwdSm80INS1_25CollectiveMainloopBwdSm80ILi2ELi2EN4cute5tupleIJNS5_1CILi128EEES8_NS7_ILi64EEEEEENS_10bfloat16_tEfNS_4arch4Sm80ELb0ELb0ELb1ELb1ELb1ELb0ELb0ELb0ELi2ELi4ELi4ELi4ELb0EEENS1_21CollectiveEpilogueBwdISA_SB_SD_Li256ELb1ELb0ELi2EEENS1_19SingleTileSchedulerILb1ELb0ELb0ELi128EEEEEEEEEvNT_6ParamsE$_ZN4cute3eso3ESOILb0ELb0EJNS_6LayoutINS_5tupleIJNS3_IJNS_1CILi8EEENS4_ILi1EEEEEENS4_ILi2EEENS3_IJS8_S8_EEEEEENS3_IJNS3_IJS6_NS4_ILi0EEEEEENS4_ILi4096EEENS3_IJiiEEEEEEEENS_10ViewEngineINS_8smem_ptrIPN7cutlass10bfloat16_tEEEEEEEC2ERKSG_RKSN_ - $_ZN7cutlass13device_kernelIN5flash19enable_sm80_to_sm89INS1_16FlashAttnBwdSm80INS1_25CollectiveMainloopBwdSm80ILi2ELi2EN4cute5tupleIJNS5_1CILi128EEES8_NS7_ILi64EEEEEENS_10bfloat16_tEfNS_4arch4Sm80ELb0ELb0ELb1ELb1ELb1ELb0ELb0ELb0ELi2ELi4ELi4ELi4ELb0EEENS1_21CollectiveEpilogueBwdISA_SB_SD_Li256ELb1ELb0ELi2EEENS1_19SingleTileSchedulerILb1ELb0ELb0ELi128EEEEEEEEEvNT_6ParamsE$_ZN4cute3eso3ESOILb0ELb0EJNS_6LayoutINS_5tupleIJNS3_IJNS_1CILi8EEENS4_ILi1EEEEEENS4_ILi2EEEEEENS3_IJNS3_IJS6_NS4_ILi0EEEEEEiEEEEEiEEC2ERKSD_RKi)
$_ZN7cutlass13device_kernelIN5flash19enable_sm80_to_sm89INS1_16FlashAttnBwdSm80INS1_25CollectiveMainloopBwdSm80ILi2ELi2EN4cute5tupleIJNS5_1CILi128EEES8_NS7_ILi64EEEEEENS_10bfloat16_tEfNS_4arch4Sm80ELb0ELb0ELb1ELb1ELb1ELb0ELb0ELb0ELi2ELi4ELi4ELi4ELb0EEENS1_21CollectiveEpilogueBwdISA_SB_SD_Li256ELb1ELb0ELi2EEENS1_19SingleTileSchedulerILb1ELb0ELb0ELi128EEEEEEEEEvNT_6ParamsE$_ZN4cute3eso3ESOILb0ELb0EJNS_6LayoutINS_5tupleIJNS3_IJNS_1CILi8EEENS4_ILi1EEEEEENS4_ILi2EEEEEENS3_IJNS3_IJS6_NS4_ILi0EEEEEEiEEEEEiEEC2ERKSD_RKi:
[----:B------:R-:W-:Y:S02]  /*7a00*/  IADD3 R3, R2, -c[0x0][0x20], RZ ;  /* 0x8000080002037a10 */ /* 0x000fe40007ffe0ff */
[----:B------:R-:W-:-:S03]  /*7a10*/  IADD3 R2, R60, -c[0x0][0x20], RZ ;  /* 0x800008003c027a10 */ /* 0x000fc60007ffe0ff */
[----:B------:R1:W-:Y:S04]  /*7a20*/  STL [R3], R6 ;  /* 0x0000000603007387 */ /* 0x0003e80000100800 */
[----:B------:R-:W2:Y:S01]  /*7a30*/  LDL R2, [R2] ;  /* 0x0000000002027983 */ /* 0x000ea20000100800 */
[----:B------:R-:W-:-:S03]  /*7a40*/  IMAD.MOV.U32 R5, RZ, RZ, 0x0 ;  /* 0x00000000ff057424 */ /* 0x000fc600078e00ff */
[----:B--2---:R1:W-:Y:S01]  /*7a50*/  STL [R3+0x4], R2 ;  /* 0x0000040203007387 */ /* 0x0043e20000100800 */
[----:B------:R-:W-:Y:S05]  /*7a60*/  RET.REL.NODEC R4 `(_ZN7cutlass13device_kernelIN5flash19enable_sm80_to_sm89INS1_16FlashAttnBwdSm80INS1_25CollectiveMainloopBwdSm80ILi2ELi2EN4cute5tupleIJNS5_1CILi128EEES8_NS7_ILi64EEEEEENS_10bfloat16_tEfNS_4arch4Sm80ELb0ELb0ELb1ELb1ELb1ELb0ELb0ELb0ELi2ELi4ELi4ELi4ELb0EEENS1_21CollectiveEpilogueBwdISA_SB_SD_Li256ELb1ELb0ELi2EEENS1_19SingleTileSchedulerILb1ELb0ELb0ELi128EEEEEEEEEvNT_6ParamsE) ;  /* 0xffff859004007950 */ /* 0x000fea0003c3ffff */
        .type           $_ZN7cutlass13device_kernelIN5flash19enable_sm80_to_sm89INS1_16FlashAttnBwdSm80INS1_25CollectiveMainloopBwdSm80ILi2ELi2EN4cute5tupleIJNS5_1CILi128EEES8_NS7_ILi64EEEEEENS_10bfloat16_tEfNS_4arch4Sm80ELb0ELb0ELb1ELb1ELb1ELb0ELb0ELb0ELi2ELi4ELi4ELi4ELb0EEENS1_21CollectiveEpilogueBwdISA_SB_SD_Li256ELb1ELb0ELi2EEENS1_19SingleTileSchedulerILb1ELb0ELb0ELi128EEEEEEEEEvNT_6ParamsE$_ZN4cute3eso3ESOILb0ELb0EJNS_6LayoutINS_5tupleIJNS3_IJNS_1CILi8EEENS4_ILi1EEEEEENS4_ILi2EEENS3_IJS8_S8_EEEEEENS3_IJNS3_IJS6_NS4_ILi0EEEEEENS4_ILi4096EEENS3_IJiiEEEEEEEENS_10ViewEngineINS_8smem_ptrIPN7cutlass10bfloat16_tEEEEEEEC2ERKSG_RKSN_,@function
        .size           $_ZN7cutlass13device_kernelIN5flash19enable_sm80_to_sm89INS1_16FlashAttnBwdSm80INS1_25CollectiveMainloopBwdSm80ILi2ELi2EN4cute5tupleIJNS5_1CILi128EEES8_NS7_ILi64EEEEEENS_10bfloat16_tEfNS_4arch4Sm80ELb0ELb0ELb1ELb1ELb1ELb0ELb0ELb0ELi2ELi4ELi4ELi4ELb0EEENS1_21CollectiveEpilogueBwdISA_SB_SD_Li256ELb1ELb0ELi2EEENS1_19SingleTileSchedulerILb1ELb0ELb0ELi128EEEEEEEEEvNT_6ParamsE$_ZN4cute3eso3ESOILb0ELb0EJNS_6LayoutINS_5tupleIJNS3_IJNS_1CILi8EEENS4_ILi1EEEEEENS4_ILi2EEENS3_IJS8_S8_EEEEEENS3_IJNS3_IJS6_NS4_ILi0EEEEEENS4_ILi4096EEENS3_IJiiEEEEEEEENS_10ViewEngineINS_8smem_ptrIPN7cutlass10bfloat16_tEEEEEEEC2ERKSG_RKSN_,($_ZN7cutlass13device_kernelIN5flash19enable_sm80_to_sm89INS1_16FlashAttnBwdSm80INS1_25CollectiveMainloopBwdSm80ILi2ELi2EN4cute5tupleIJNS5_1CILi128EEES8_NS7_ILi64EEEEEENS_10bfloat16_tEfNS_4arch4Sm80ELb0ELb0ELb1ELb1ELb1ELb0ELb0ELb0ELi2ELi4ELi4ELi4ELb0EEENS1_21CollectiveEpilogueBwdISA_SB_SD_Li256ELb1ELb0ELi2EEENS1_19SingleTileSchedulerILb1ELb0ELb0ELi128EEEEEEEEEvNT_6ParamsE$_ZN4cute3eso3ESOILb0ELb0EJNS_6LayoutINS_5tupleIJNS3_IJNS_1CILi8EEENS4_ILi1EEEEEENS4_ILi2EEENS3_IJS8_S8_EEEEEENS3_IJNS3_IJS6_NS4_ILi0EEEEEENS4_ILi4096EEENS3_IJiiEEEEEEEEiEEC2ERKSG_RKi - $_ZN7cutlass13device_kernelIN5flash19enable_sm80_to_sm89INS1_16FlashAttnBwdSm80INS1_25CollectiveMainloopBwdSm80ILi2ELi2EN4cute5tupleIJNS5_1CILi128EEES8_NS7_ILi64EEEEEENS_10bfloat16_tEfNS_4arch4Sm80ELb0ELb0ELb1ELb1ELb1ELb0ELb0ELb0ELi2ELi4ELi4ELi4ELb0EEENS1_21CollectiveEpilogueBwdISA_SB_SD_Li256ELb1ELb0ELi2EEENS1_19SingleTileSchedulerILb1ELb0ELb0ELi128EEEEEEEEEvNT_6ParamsE$_ZN4cute3eso3ESOILb0ELb0EJNS_6LayoutINS_5tupleIJNS3_IJNS_1CILi8EEENS4_ILi1EEEEEENS4_ILi2EEENS3_IJS8_S8_EEEEEENS3_IJNS3_IJS6_NS4_ILi0EEEEEENS4_ILi4096EEENS3_IJiiEEEEEEEENS_10ViewEngineINS_8smem_ptrIPN7cutlass10bfloat16_tEEEEEEEC2ERKSG_RKSN_)
$_ZN7cutlass13device_kernelIN5flash19enable_sm80_to_sm89INS1_16FlashAttnBwdSm80INS1_25CollectiveMainloopBwdSm80ILi2ELi2EN4cute5tupleIJNS5_1CILi128EEES8_NS7_ILi64EEEEEENS_10bfloat16_tEfNS_4arch4Sm80ELb0ELb0ELb1ELb1ELb1ELb0ELb0ELb0ELi2ELi4ELi4ELi4ELb0EEENS1_21CollectiveEpilogueBwdISA_SB_SD_Li256ELb1ELb0ELi2EEENS1_19SingleTileSchedulerILb1ELb0ELb0ELi128EEEEEEEEEvNT_6ParamsE$_ZN4cute3eso3ESOILb0ELb0EJNS_6LayoutINS_5tupleIJNS3_IJNS_1CILi8EEENS4_ILi1EEEEEENS4_ILi2EEENS3_IJS8_S8_EEEEEENS3_IJNS3_IJS6_NS4_ILi0EEEEEENS4_ILi4096EEENS3_IJiiEEEEEEEENS_10ViewEngineINS_8smem_ptrIPN7cutlass10bfloat16_tEEEEEEEC2ERKSG_RKSN_:
[----:B------:R-:W-:Y:S02]  /*7a70*/  IADD3 R3, R23, -c[0x0][0x20], RZ ;  /* 0x8000080017037a10 */ /* 0x000fe40007ffe0ff */
[----:B------:R-:W-:-:S03]  /*7a80*/  IADD3 R2, R22, -c[0x0][0x20], RZ ;  /* 0x8000080016027a10 */ /* 0x000fc60007ffe0ff */
[----:B------:R1:W-:Y:S04]  /*7a90*/  STL.64 [R3], R4 ;  /* 0x0000000403007387 */ /* 0x0003e80000100a00 */
[----:B------:R-:W2:Y:S01]  /*7aa0*/  LDL.64 R8, [R2] ;  /* 0x0000000002087983 */ /* 0x000ea20000100a00 */
[----:B------:R-:W-:-:S03]  /*7ab0*/  IMAD.MOV.U32 R7, RZ, RZ, 0x0 ;  /* 0x00000000ff077424 */ /* 0x000fc600078e00ff */
[----:B--2---:R1:W-:Y:S01]  /*7ac0*/  STL.64 [R3+0x8], R8 ;  /* 0x0000080803007387 */ /* 0x0043e20000100a00 */
[----:B------:R-:W-:Y:S05]  /*7ad0*/  RET.REL.NODEC R6 `(_ZN7cutlass13device_kernelIN5flash19enable_sm80_to_sm89INS1_16FlashAttnBwdSm80INS1_25CollectiveMainloopBwdSm80ILi2ELi2EN4cute5tupleIJNS5_1CILi128EEES8_NS7_ILi64EEEEEENS_10bfloat16_tEfNS_4arch4Sm80ELb0ELb0ELb1ELb1ELb1ELb0ELb0ELb0ELi2ELi4ELi4ELi4ELb0EEENS1_21CollectiveEpilogueBwdISA_SB_SD_Li256ELb1ELb0ELi2EEENS1_19SingleTileSchedulerILb1ELb0ELb0ELi128EEEEEEEEEvNT_6ParamsE) ;  /* 0xffff852006007950 */ /* 0x000fea0003c3ffff */
        .type           $_ZN7cutlass13device_kernelIN5flash19enable_sm80_to_sm89INS1_16FlashAttnBwdSm80INS1_25CollectiveMainloopBwdSm80ILi2ELi2EN4cute5tupleIJNS5_1CILi128EEES8_NS7_ILi64EEEEEENS_10bfloat16_tEfNS_4arch4Sm80ELb0ELb0ELb1ELb1ELb1ELb0ELb0ELb0ELi2ELi4ELi4ELi4ELb0EEENS1_21CollectiveEpilogueBwdISA_SB_SD_Li256ELb1ELb0ELi2EEENS1_19SingleTileSchedulerILb1ELb0ELb0ELi128EEEEEEEEEvNT_6ParamsE$_ZN4cute3eso3ESOILb0ELb0EJNS_6LayoutINS_5tupleIJNS3_IJNS_1CILi8EEENS4_ILi1EEEEEENS4_ILi2EEENS3_IJS8_S8_EEEEEENS3_IJNS3_IJS6_NS4_ILi0EEEEEENS4_ILi4096EEENS3_IJiiEEEEEEEEiEEC2ERKSG_RKi,@function
        .size           $_ZN7cutlass13device_kernelIN5flash19enable_sm80_to_sm89INS1_16FlashAttnBwdSm80INS1_25CollectiveMainloopBwdSm80ILi2ELi2EN4cute5tupleIJNS5_1CILi128EEES8_NS7_ILi64EEEEEENS_10bfloat16_tEfNS_4arch4Sm80ELb0ELb0ELb1ELb1ELb1ELb0ELb0ELb0ELi2ELi4ELi4ELi4ELb0EEENS1_21CollectiveEpilogueBwdISA_SB_SD_Li256ELb1ELb0ELi2EEENS1_19SingleTileSchedulerILb1ELb0ELb0ELi128EEEEEEEEEvNT_6ParamsE$_ZN4cute3eso3ESOILb0ELb0EJNS_6LayoutINS_5tupleIJNS3_IJNS_1CILi8EEENS4_ILi1EEEEEENS4_ILi2EEENS3_IJS8_S8_EEEEEENS3_IJNS3_IJS6_NS4_ILi0EEEEEENS4_ILi4096EEENS3_IJiiEEEEEEEEiEEC2ERKSG_RKi,($_ZN7cutlass13device_kernelIN5flash19enable_sm80_to_sm89INS1_16FlashAttnBwdSm80INS1_25CollectiveMainloopBwdSm80ILi2ELi2EN4cute5tupleIJNS5_1CILi128EEES8_NS7_ILi64EEEEEENS_10bfloat16_tEfNS_4arch4Sm80ELb0ELb0ELb1ELb1ELb1ELb0ELb0ELb0ELi2ELi4ELi4ELi4ELb0EEENS1_21CollectiveEpilogueBwdISA_SB_SD_Li256ELb1ELb0ELi2EEENS1_19SingleTileSchedulerILb1ELb0ELb0ELi128EEEEEEEEEvNT_6ParamsE$_ZN4cute3eso3ESOILb0ELb0EJNS_6LayoutINS_5tupleIJNS3_IJNS_1CILi8EEENS4_ILi1EEEEEENS4_ILi2EEES5_EEENS3_IJNS3_IJS6_NS4_ILi0EEEEEEiNS4_ILi1024EEEEEEEENS_10ViewEngineINS_8smem_ptrIPN7cutlass10bfloat16_tEEEEEEEC2ERKSE_RKSL_ - $_ZN7cutlass13device_kernelIN5flash19enable_sm80_to_sm89INS1_16FlashAttnBwdSm80INS1_25CollectiveMainloopBwdSm80ILi2ELi2EN4cute5tupleIJNS5_1CILi128EEES8_NS7_ILi64EEEEEENS_10bfloat16_tEfNS_4arch4Sm80ELb0ELb0ELb1ELb1ELb1ELb0ELb0ELb0ELi2ELi4ELi4ELi4ELb0EEENS1_21CollectiveEpilogueBwdISA_SB_SD_Li256ELb1ELb0ELi2EEENS1_19SingleTileSchedulerILb1ELb0ELb0ELi128EEEEEEEEEvNT_6ParamsE$_ZN4cute3eso3ESOILb0ELb0EJNS_6LayoutINS_5tupleIJNS3_IJNS_1CILi8EEENS4_ILi1EEEEEENS4_ILi2EEENS3_IJS8_S8_EEEEEENS3_IJNS3_IJS6_NS4_ILi0EEEEEENS4_ILi4096EEENS3_IJiiEEEEEEEEiEEC2ERKSG_RKi)
$_ZN7cutlass13device_kernelIN5flash19enable_sm80_to_sm89INS1_16FlashAttnBwdSm80INS1_25CollectiveMainloopBwdSm80ILi2ELi2EN4cute5tupleIJNS5_1CILi128EEES8_NS7_ILi64EEEEEENS_10bfloat16_tEfNS_4arch4Sm80ELb0ELb0ELb1ELb1ELb1ELb0ELb0ELb0ELi2ELi4ELi4ELi4ELb0EEENS1_21CollectiveEpilogueBwdISA_SB_SD_Li256ELb1ELb0ELi2EEENS1_19SingleTileSchedulerILb1ELb0ELb0ELi128EEEEEEEEEvNT_6ParamsE$_ZN4cute3eso3ESOILb0ELb0EJNS_6LayoutINS_5tupleIJNS3_IJNS_1CILi8EEENS4_ILi1EEEEEENS4_ILi2EEENS3_IJS8_S8_EEEEEENS3_IJNS3_IJS6_NS4_ILi0EEEEEENS4_ILi4096EEENS3_IJiiEEEEEEEEiEEC2ERKSG_RKi:
[----:B------:R-:W-:Y:S02]  /*7ae0*/  IADD3 R5, R23, -c[0x0][0x20], RZ ;  /* 0x8000080017057a10 */ /* 0x000fe40007ffe0ff */
[----:B------:R-:W-:-:S03]  /*7af0*/  IADD3 R4, R22, -c[0x0][0x20], RZ ;  /* 0x8000080016047a10 */ /* 0x000fc60007ffe0ff */
[----:B------:R1:W-:Y:S04]  /*7b00*/  STL [R5], R2 ;  /* 0x0000000205007387 */ /* 0x0003e80000100800 */
[----:B------:R1:W-:Y:S04]  /*7b10*/  STL [R5+0x4], R3 ;  /* 0x0000040305007387 */ /* 0x0003e80000100800 */
[----:B------:R-:W2:Y:S01]  /*7b20*/  LDL R4, [R4] ;  /* 0x0000000004047983 */ /* 0x000ea20000100800 */
[----:B------:R-:W-:-:S03]  /*7b30*/  IMAD.MOV.U32 R7, RZ, RZ, 0x0 ;  /* 0x00000000ff077424 */ /* 0x000fc600078e00ff */
[----:B--2---:R1:W-:Y:S01]  /*7b40*/  STL [R5+0x8], R4 ;  /* 0x0000080405007387 */ /* 0x0043e20000100800 */
[----:B------:R-:W-:Y:S05]  /*7b50*/  RET.REL.NODEC R6 `(_ZN7cutlass13device_kernelIN5flash19enable_sm80_to_sm89INS1_16FlashAttnBwdSm80INS1_25CollectiveMainloopBwdSm80ILi2ELi2EN4cute5tupleIJNS5_1CILi128EEES8_NS7_ILi64EEEEEENS_10bfloat16_tEfNS_4arch4Sm80ELb0ELb0ELb1ELb1ELb1ELb0ELb0ELb0ELi2ELi4ELi4ELi4ELb0EEENS1_21CollectiveEpilogueBwdISA_SB_SD_Li256ELb1ELb0ELi2EEENS1_19SingleTileSchedulerILb1ELb0ELb0ELi128EEEEEEEEEvNT_6ParamsE) ;  /* 0xffff84a006007950 */ /* 0x000fea0003c3ffff */
        .type           $_ZN7cutlass13device_kernelIN5flash19enable_sm80_to_sm89INS1_16FlashAttnBwdSm80INS1_25CollectiveMainloopBwdSm80ILi2ELi2EN4cute5tupleIJNS5_1CILi128EEES8_NS7_ILi64EEEEEENS_10bfloat16_tEfNS_4arch4Sm80ELb0ELb0ELb1ELb1ELb1ELb0ELb0ELb0ELi2ELi4ELi4ELi4ELb0EEENS1_21CollectiveEpilogueBwdISA_SB_SD_Li256ELb1ELb0ELi2EEENS1_19SingleTileSchedulerILb1ELb0ELb0ELi128EEEEEEEEEvNT_6ParamsE$_ZN4cute3eso3ESOILb0ELb0EJNS_6LayoutINS_5tupleIJNS3_IJNS_1CILi8EEENS4_ILi1EEEEEENS4_ILi2EEES5_EEENS3_IJNS3_IJS6_NS4_ILi0EEEEEEiNS4_ILi1024EEEEEEEENS_10ViewEngineINS_8smem_ptrIPN7cutlass10bfloat16_tEEEEEEEC2ERKSE_RKSL_,@function
        .size           $_ZN7cutlass13device_kernelIN5flash19enable_sm80_to_sm89INS1_16FlashAttnBwdSm80INS1_25CollectiveMainloopBwdSm80ILi2ELi2EN4cute5tupleIJNS5_1CILi128EEES8_NS7_ILi64EEEEEENS_10bfloat16_tEfNS_4arch4Sm80ELb0ELb0ELb1ELb1ELb1ELb0ELb0ELb0ELi2ELi4ELi4ELi4ELb0EEENS1_21CollectiveEpilogueBwdISA_SB_SD_Li256ELb1ELb0ELi2EEENS1_19SingleTileSchedulerILb1ELb0ELb0ELi128EEEEEEEEEvNT_6ParamsE$_ZN4cute3eso3ESOILb0ELb0EJNS_6LayoutINS_5tupleIJNS3_IJNS_1CILi8EEENS4_ILi1EEEEEENS4_ILi2EEES5_EEENS3_IJNS3_IJS6_NS4_ILi0EEEEEEiNS4_ILi1024EEEEEEEENS_10ViewEngineINS_8smem_ptrIPN7cutlass10bfloat16_tEEEEEEEC2ERKSE_RKSL_,($_ZN7cutlass13device_kernelIN5flash19enable_sm80_to_sm89INS1_16FlashAttnBwdSm80INS1_25CollectiveMainloopBwdSm80ILi2ELi2EN4cute5tupleIJNS5_1CILi128EEES8_NS7_ILi64EEEEEENS_10bfloat16_tEfNS_4arch4Sm80ELb0ELb0ELb1ELb1ELb1ELb0ELb0ELb0ELi2ELi4ELi4ELi4ELb0EEENS1_21CollectiveEpilogueBwdISA_SB_SD_Li256ELb1ELb0ELi2EEENS1_19SingleTileSchedulerILb1ELb0ELb0ELi128EEEEEEEEEvNT_6ParamsE$_ZN4cute3eso3ESOILb0ELb0EJNS_6LayoutINS_5tupleIJNS3_IJNS_1CILi8EEENS4_ILi1EEEEEENS4_ILi2EEES5_EEENS3_IJNS3_IJS6_NS4_ILi0EEEEEEiNS4_ILi1024EEEEEEEEiEEC2ERKSE_RKi - $_ZN7cutlass13device_kernelIN5flash19enable_sm80_to_sm89INS1_16FlashAttnBwdSm80INS1_25CollectiveMainloopBwdSm80ILi2ELi2EN4cute5tupleIJNS5_1CILi128EEES8_NS7_ILi64EEEEEENS_10bfloat16_tEfNS_4arch4Sm80ELb0ELb0ELb1ELb1ELb1ELb0ELb0ELb0ELi2ELi4ELi4ELi4ELb0EEENS1_21CollectiveEpilogueBwdISA_SB_SD_Li256ELb1ELb0ELi2EEENS1_19SingleTileSchedulerILb1ELb0ELb0ELi128EEEEEEEEEvNT_6ParamsE$_ZN4cute3eso3ESOILb0ELb0EJNS_6LayoutINS_5tupleIJNS3_IJNS_1CILi8EEENS4_ILi1EEEEEENS4_ILi2EEES5_EEENS3_IJNS3_IJS6_NS4_ILi0EEEEEEiNS4_ILi1024EEEEEEEENS_10ViewEngineINS_8smem_ptrIPN7cutlass10bfloat16_tEEEEEEEC2ERKSE_RKSL_)
$_ZN7cutlass13device_kernelIN5flash19enable_sm80_to_sm89INS1_16FlashAttnBwdSm80INS1_25CollectiveMainloopBwdSm80ILi2ELi2EN4cute5tupleIJNS5_1CILi128EEES8_NS7_ILi64EEEEEENS_10bfloat16_tEfNS_4arch4Sm80ELb0ELb0ELb1ELb1ELb1ELb0ELb0ELb0ELi2ELi4ELi4ELi4ELb0EEENS1_21CollectiveEpilogueBwdISA_SB_SD_Li256ELb1ELb0ELi2EEENS1_19SingleTileSchedulerILb1ELb0ELb0ELi128EEEEEEEEEvNT_6ParamsE$_ZN4cute3eso3ESOILb0ELb0EJNS_6LayoutINS_5tupleIJNS3_IJNS_1CILi8EEENS4_ILi1EEEEEENS4_ILi2EEES5_EEENS3_IJNS3_IJS6_NS4_ILi0EEEEEEiNS4_ILi1024EEEEEEEENS_10ViewEngineINS_8smem_ptrIPN7cutlass10bfloat16_tEEEEEEEC2ERKSE_RKSL_:
[----:B------:R-:W-:Y:S02]  /*7b60*/  IADD3 R3, R23, -c[0x0][0x20], RZ ;  /* 0x8000080017037a10 */ /* 0x000fe40007ffe0ff */
[----:B------:R-:W-:-:S03]  /*7b70*/  IADD3 R2, R22, -c[0x0][0x20], RZ ;  /* 0x8000080016027a10 */ /* 0x000fc60007ffe0ff */
[----:B------:R1:W-:Y:S04]  /*7b80*/  STL [R3], R6 ;  /* 0x0000000603007387 */ /* 0x0003e80000100800 */
[----:B------:R-:W2:Y:S01]  /*7b90*/  LDL.64 R8, [R2] ;  /* 0x0000000002087983 */ /* 0x000ea20000100a00 */
[----:B------:R-:W-:-:S03]  /*7ba0*/  IMAD.MOV.U32 R5, RZ, RZ, 0x0 ;  /* 0x00000000ff057424 */ /* 0x000fc600078e00ff */
[----:B--2---:R1:W-:Y:S01]  /*7bb0*/  STL.64 [R3+0x8], R8 ;  /* 0x0000080803007387 */ /* 0x0043e20000100a00 */
[----:B------:R-:W-:Y:S05]  /*7bc0*/  RET.REL.NODEC R4 `(_ZN7cutlass13device_kernelIN5flash19enable_sm80_to_sm89INS1_16FlashAttnBwdSm80INS1_25CollectiveMainloopBwdSm80ILi2ELi2EN4cute5tupleIJNS5_1CILi128EEES8_NS7_ILi64EEEEEENS_10bfloat16_tEfNS_4arch4Sm80ELb0ELb0ELb1ELb1ELb1ELb0ELb0ELb0ELi2ELi4ELi4ELi4ELb0EEENS1_21CollectiveEpilogueBwdISA_SB_SD_Li256ELb1ELb0ELi2EEENS1_19SingleTileSchedulerILb1ELb0ELb0ELi128EEEEEEEEEvNT_6ParamsE) ;  /* 0xffff843004007950 */ /* 0x000fea0003c3ffff */
        .type           $_ZN7cutlass13device_kernelIN5flash19enable_sm80_to_sm89INS1_16FlashAttnBwdSm80INS1_25CollectiveMainloopBwdSm80ILi2ELi2EN4cute5tupleIJNS5_1CILi128EEES8_NS7_ILi64EEEEEENS_10bfloat16_tEfNS_4arch4Sm80ELb0ELb0ELb1ELb1ELb1ELb0ELb0ELb0ELi2ELi4ELi4ELi4ELb0EEENS1_21CollectiveEpilogueBwdISA_SB_SD_Li256ELb1ELb0ELi2EEENS1_19SingleTileSchedulerILb1ELb0ELb0ELi128EEEEEEEEEvNT_6ParamsE$_ZN4cute3eso3ESOILb0ELb0EJNS_6LayoutINS_5tupleIJNS3_IJNS_1CILi8EEENS4_ILi1EEEEEENS4_ILi2EEES5_EEENS3_IJNS3_IJS6_NS4_ILi0EEEEEEiNS4_ILi1024EEEEEEEEiEEC2ERKSE_RKi,@function
        .size           $_ZN7cutlass13device_kernelIN5flash19enable_sm80_to_sm89INS1_16FlashAttnBwdSm80INS1_25CollectiveMainloopBwdSm80ILi2ELi2EN4cute5tupleIJNS5_1CILi128EEES8_NS7_ILi64EEEEEENS_10bfloat16_tEfNS_4arch4Sm80ELb0ELb0ELb1ELb1ELb1ELb0ELb0ELb0ELi2ELi4ELi4ELi4ELb0EEENS1_21CollectiveEpilogueBwdISA_SB_SD_Li256ELb1ELb0ELi2EEENS1_19SingleTileSchedulerILb1ELb0ELb0ELi128EEEEEEEEEvNT_6ParamsE$_ZN4cute3eso3ESOILb0ELb0EJNS_6LayoutINS_5tupleIJNS3_IJNS_1CILi8EEENS4_ILi1EEEEEENS4_ILi2EEES5_EEENS3_IJNS3_IJS6_NS4_ILi0EEEEEEiNS4_ILi1024EEEEEEEEiEEC2ERKSE_RKi,($_ZN7cutlass13device_kernelIN5flash19enable_sm80_to_sm89INS1_16FlashAttnBwdSm80INS1_25CollectiveMainloopBwdSm80ILi2ELi2EN4cute5tupleIJNS5_1CILi128EEES8_NS7_ILi64EEEEEENS_10bfloat16_tEfNS_4arch4Sm80ELb0ELb0ELb1ELb1ELb1ELb0ELb0ELb0ELi2ELi4ELi4ELi4ELb0EEENS1_21CollectiveEpilogueBwdISA_SB_SD_Li256ELb1ELb0ELi2EEENS1_19SingleTileSchedulerILb1ELb0ELb0ELi128EEEEEEEEEvNT_6ParamsE$_ZN4cute3eso3ESOILb0ELb0EJNS_6LayoutINS_5tupleIJNS3_IJNS_1CILi8EEENS4_ILi1EEEEEENS4_ILi4EEES6_EEENS3_IJNS3_IJS6_NS4_ILi0EEEEEElSA_EEEEENS_10ViewEngineINS_8gmem_ptrIPKN7cutlass10bfloat16_tEEEEEEEC2ERKSD_RKSL_ - $_ZN7cutlass13device_kernelIN5flash19enable_sm80_to_sm89INS1_16FlashAttnBwdSm80INS1_25CollectiveMainloopBwdSm80ILi2ELi2EN4cute5tupleIJNS5_1CILi128EEES8_NS7_ILi64EEEEEENS_10bfloat16_tEfNS_4arch4Sm80ELb0ELb0ELb1ELb1ELb1ELb0ELb0ELb0ELi2ELi4ELi4ELi4ELb0EEENS1_21CollectiveEpilogueBwdISA_SB_SD_Li256ELb1ELb0ELi2EEENS1_19SingleTileSchedulerILb1ELb0ELb0ELi128EEEEEEEEEvNT_6ParamsE$_ZN4cute3eso3ESOILb0ELb0EJNS_6LayoutINS_5tupleIJNS3_IJNS_1CILi8EEENS4_ILi1EEEEEENS4_ILi2EEES5_EEENS3_IJNS3_IJS6_NS4_ILi0EEEEEEiNS4_ILi1024EEEEEEEEiEEC2ERKSE_RKi)
$_ZN7cutlass13device_kernelIN5flash19enable_sm80_to_sm89INS1_16FlashAttnBwdSm80INS1_25CollectiveMainloopBwdSm80ILi2ELi2EN4cute5tupleIJNS5_1CILi128EEES8_NS7_ILi64EEEEEENS_10bfloat16_tEfNS_4arch4Sm80ELb0ELb0ELb1ELb1ELb1ELb0ELb0ELb0ELi2ELi4ELi4ELi4ELb0EEENS1_21CollectiveEpilogueBwdISA_SB_SD_Li256ELb1ELb0ELi2EEENS1_19SingleTileSchedulerILb1ELb0ELb0ELi128EEEEEEEEEvNT_6ParamsE$_ZN4cute3eso3ESOILb0ELb0EJNS_6LayoutINS_5tupleIJNS3_IJNS_1CILi8EEENS4_ILi1EEEEEENS4_ILi2EEES5_EEENS3_IJNS3_IJS6_NS4_ILi0EEEEEEiNS4_ILi1024EEEEEEEEiEEC2ERKSE_RKi:
        /* <DEDUP_REMOVED lines=8> */
        .type           $_ZN7cutlass13device_kernelIN5flash19enable_sm80_to_sm89INS1_16FlashAttnBwdSm80INS1_25CollectiveMainloopBwdSm80ILi2ELi2EN4cute5tupleIJNS5_1CILi128EEES8_NS7_ILi64EEEEEENS_10bfloat16_tEfNS_4arch4Sm80ELb0ELb0ELb1ELb1ELb1ELb0ELb0ELb0ELi2ELi4ELi4ELi4ELb0EEENS1_21CollectiveEpilogueBwdISA_SB_SD_Li256ELb1ELb0ELi2EEENS1_19SingleTileSchedulerILb1ELb0ELb0ELi128EEEEEEEEEvNT_6ParamsE$_ZN4cute3eso3ESOILb0ELb0EJNS_6LayoutINS_5tupleIJNS3_IJNS_1CILi8EEENS4_ILi1EEEEEENS4_ILi4EEES6_EEENS3_IJNS3_IJS6_NS4_ILi0EEEEEElSA_EEEEENS_10ViewEngineINS_8gmem_ptrIPKN7cutlass10bfloat16_tEEEEEEEC2ERKSD_RKSL_,@function
        .size           $_ZN7cutlass13device_kernelIN5flash19enable_sm80_to_sm89INS1_16FlashAttnBwdSm80INS1_25CollectiveMainloopBwdSm80ILi2ELi2EN4cute5tupleIJNS5_1CILi128EEES8_NS7_ILi64EEEEEENS_10bfloat16_tEfNS_4arch4Sm80ELb0ELb0ELb1ELb1ELb1ELb0ELb0ELb0ELi2ELi4ELi4ELi4ELb0EEENS1_21CollectiveEpilogueBwdISA_SB_SD_Li256ELb1ELb0ELi2EEENS1_19SingleTileSchedulerILb1ELb0ELb0ELi128EEEEEEEEEvNT_6ParamsE$_ZN4cute3eso3ESOILb0ELb0EJNS_6LayoutINS_5tupleIJNS3_IJNS_1CILi8EEENS4_ILi1EEEEEENS4_ILi4EEES6_EEENS3_IJNS3_IJS6_NS4_ILi0EEEEEElSA_EEEEENS_10ViewEngineINS_8gmem_ptrIPKN7cutlass10bfloat16_tEEEEEEEC2ERKSD_RKSL_,($_ZN7cutlass13device_kernelIN5flash19enable_sm80_to_sm89INS1_16FlashAttnBwdSm80INS1_25CollectiveMainloopBwdSm80ILi2ELi2EN4cute5tupleIJNS5_1CILi128EEES8_NS7_ILi64EEEEEENS_10bfloat16_tEfNS_4arch4Sm80ELb0ELb0ELb1ELb1ELb1ELb0ELb0ELb0ELi2ELi4ELi4ELi4ELb0EEENS1_21CollectiveEpilogueBwdISA_SB_SD_Li256ELb1ELb0ELi2EEENS1_19SingleTileSchedulerILb1ELb0ELb0ELi128EEEEEEEEEvNT_6ParamsE$_ZN4cute3eso3ESOILb0ELb0EJNS_6LayoutINS_5tupleIJNS3_IJNS_1CILi8EEENS4_ILi1EEEEEENS4_ILi4EEES6_EEENS3_IJNS3_IJS6_NS4_ILi0EEEEEElSA_EEEEElEEC2ERKSD_RKl - $_ZN7cutlass13device_kernelIN5flash19enable_sm80_to_sm89INS1_16FlashAttnBwdSm80INS1_25CollectiveMainloopBwdSm80ILi2ELi2EN4cute5tupleIJNS5_1CILi128EEES8_NS7_ILi64EEEEEENS_10bfloat16_tEfNS_4arch4Sm80ELb0ELb0ELb1ELb1ELb1ELb0ELb0ELb0ELi2ELi4ELi4ELi4ELb0EEENS1_21CollectiveEpilogueBwdISA_SB_SD_Li256ELb1ELb0ELi2EEENS1_19SingleTileSchedulerILb1ELb0ELb0ELi128EEEEEEEEEvNT_6ParamsE$_ZN4cute3eso3ESOILb0ELb0EJNS_6LayoutINS_5tupleIJNS3_IJNS_1CILi8EEENS4_ILi1EEEEEENS4_ILi4EEES6_EEENS3_IJNS3_IJS6_NS4_ILi0EEEEEElSA_EEEEENS_10ViewEngineINS_8gmem_ptrIPKN7cutlass10bfloat16_tEEEEEEEC2ERKSD_RKSL_)
$_ZN7cutlass13device_kernelIN5flash19enable_sm80_to_sm89INS1_16FlashAttnBwdSm80INS1_25CollectiveMainloopBwdSm80ILi2ELi2EN4cute5tupleIJNS5_1CILi128EEES8_NS7_ILi64EEEEEENS_10bfloat16_tEfNS_4arch4Sm80ELb0ELb0ELb1ELb1ELb1ELb0ELb0ELb0ELi2ELi4ELi4ELi4ELb0EEENS1_21CollectiveEpilogueBwdISA_SB_SD_Li256ELb1ELb0ELi2EEENS1_19SingleTileSchedulerILb1ELb0ELb0ELi128EEEEEEEEEvNT_6ParamsE$_ZN4cute3eso3ESOILb0ELb0EJNS_6LayoutINS_5tupleIJNS3_IJNS_1CILi8EEENS4_ILi1EEEEEENS4_ILi4EEES6_EEENS3_IJNS3_IJS6_NS4_ILi0EEEEEElSA_EEEEENS_10ViewEngineINS_8gmem_ptrIPKN7cutlass10bfloat16_tEEEEEEEC2ERKSD_RKSL_:
        /* <DEDUP_REMOVED lines=8> */
[----:B------:R-:W-:Y:S05]  /*7cd0*/  RET.REL.NODEC R6 `(_ZN7cutlass13device_kernelIN5flash19enable_sm80_to_sm89INS1_16FlashAttnBwdSm80INS1_25CollectiveMainloopBwdSm80ILi2ELi2EN4cute5tupleIJNS5_1CILi128EEES8_NS7_ILi64EEEEEENS_10bfloat16_tEfNS_4arch4Sm80ELb0ELb0ELb1ELb1ELb1ELb0ELb0ELb0ELi2ELi4ELi4ELi4ELb0EEENS1_21CollectiveEpilogueBwdISA_SB_SD_Li256ELb1ELb0ELi2EEENS1_19SingleTileSchedulerILb1ELb0ELb0ELi128EEEEEEEEEvNT_6ParamsE) ;  /* 0xffff832006007950 */ /* 0x000fea0003c3ffff */
        .type           $_ZN7cutlass13device_kernelIN5flash19enable_sm80_to_sm89INS1_16FlashAttnBwdSm80INS1_25CollectiveMainloopBwdSm80ILi2ELi2EN4cute5tupleIJNS5_1CILi128EEES8_NS7_ILi64EEEEEENS_10bfloat16_tEfNS_4arch4Sm80ELb0ELb0ELb1ELb1ELb1ELb0ELb0ELb0ELi2ELi4ELi4ELi4ELb0EEENS1_21CollectiveEpilogueBwdISA_SB_SD_Li256ELb1ELb0ELi2EEENS1_19SingleTileSchedulerILb1ELb0ELb0ELi128EEEEEEEEEvNT_6ParamsE$_ZN4cute3eso3ESOILb0ELb0EJNS_6LayoutINS_5tupleIJNS3_IJNS_1CILi8EEENS4_ILi1EEEEEENS4_ILi4EEES6_EEENS3_IJNS3_IJS6_NS4_ILi0EEEEEElSA_EEEEElEEC2ERKSD_RKl,@function
        .size           $_ZN7cutlass13device_kernelIN5flash19enable_sm80_to_sm89INS1_16FlashAttnBwdSm80INS1_25CollectiveMainloopBwdSm80ILi2ELi2EN4cute5tupleIJNS5_1CILi128EEES8_NS7_ILi64EEEEEENS_10bfloat16_tEfNS_4arch4Sm80ELb0ELb0ELb1ELb1ELb1ELb0ELb0ELb0ELi2ELi4ELi4ELi4ELb0EEENS1_21CollectiveEpilogueBwdISA_SB_SD_Li256ELb1ELb0ELi2EEENS1_19SingleTileSchedulerILb1ELb0ELb0ELi128EEEEEEEEEvNT_6ParamsE$_ZN4cute3eso3ESOILb0ELb0EJNS_6LayoutINS_5tupleIJNS3_IJNS_1CILi8EEENS4_ILi1EEEEEENS4_ILi4EEES6_EEENS3_IJNS3_IJS6_NS4_ILi0EEEEEElSA_EEEEElEEC2ERKSD_RKl,($_ZN7cutlass13device_kernelIN5flash19enable_sm80_to_sm89INS1_16FlashAttnBwdSm80INS1_25CollectiveMainloopBwdSm80ILi2ELi2EN4cute5tupleIJNS5_1CILi128EEES8_NS7_ILi64EEEEEENS_10bfloat16_tEfNS_4arch4Sm80ELb0ELb0ELb1ELb1ELb1ELb0ELb0ELb0ELi2ELi4ELi4ELi4ELb0EEENS1_21CollectiveEpilogueBwdISA_SB_SD_Li256ELb1ELb0ELi2EEENS1_19SingleTileSchedulerILb1ELb0ELb0ELi128EEEEEEEEEvNT_6ParamsE$_ZN4cute3eso3ESOILb0ELb0EJiNS_5tupleIJiNS_1CILi0EEEEEEEEC2ERKiRKS5_ - $_ZN7cutlass13device_kernelIN5flash19enable_sm80_to_sm89INS1_16FlashAttnBwdSm80INS1_25CollectiveMainloopBwdSm80ILi2ELi2EN4cute5tupleIJNS5_1CILi128EEES8_NS7_ILi64EEEEEENS_10bfloat16_tEfNS_4arch4Sm80ELb0ELb0ELb1ELb1ELb1ELb0ELb0ELb0ELi2ELi4ELi4ELi4ELb0EEENS1_21CollectiveEpilogueBwdISA_SB_SD_Li256ELb1ELb0ELi2EEENS1_19SingleTileSchedulerILb1ELb0ELb0ELi128EEEEEEEEEvNT_6ParamsE$_ZN4cute3eso3ESOILb0ELb0EJNS_6LayoutINS_5tupleIJNS3_IJNS_1CILi8EEENS4_ILi1EEEEEENS4_ILi4EEES6_EEENS3_IJNS3_IJS6_NS4_ILi0EEEEEElSA_EEEEElEEC2ERKSD_RKl)
$_ZN7cutlass13device_kernelIN5flash19enable_sm80_to_sm89INS1_16FlashAttnBwdSm80INS1_25CollectiveMainloopBwdSm80ILi2ELi2EN4cute5tupleIJNS5_1CILi128EEES8_NS7_ILi64EEEEEENS_10bfloat16_tEfNS_4arch4Sm80ELb0ELb0ELb1ELb1ELb1ELb0ELb0ELb0ELi2ELi4ELi4ELi4ELb0EEENS1_21CollectiveEpilogueBwdISA_SB_SD_Li256ELb1ELb0ELi2EEENS1_19SingleTileSchedulerILb1ELb0ELb0ELi128EEEEEEEEEvNT_6ParamsE$_ZN4cute3eso3ESOILb0ELb0EJNS_6LayoutINS_5tupleIJNS3_IJNS_1CILi8EEENS4_ILi1EEEEEENS4_ILi4EEES6_EEENS3_IJNS3_IJS6_NS4_ILi0EEEEEElSA_EEEEElEEC2ERKSD_RKl:
[----:B------:R-:W-:Y:S02]  /*7ce0*/  IADD3 R5, R15, -c[0x0][0x20], RZ ;  /* 0x800008000f057a10 */ /* 0x000fe40007ffe0ff */
[----:B------:R-:W-:-:S03]  /*7cf0*/  IADD3 R4, R81, -c[0x0][0x20], RZ ;  /* 0x8000080051047a10 */ /* 0x000fc60007ffe0ff */
[----:B------:R1:W-:Y:S04]  /*7d00*/  STL.64 [R5], R2 ;  /* 0x0000000205007387 */ /* 0x0003e80000100a00 */
[----:B------:R-:W2:Y:S01]  /*7d10*/  LDL.64 R8, [R4] ;  /* 0x0000000004087983 */ /* 0x000ea20000100a00 */
[----:B------:R-:W-:-:S03]  /*7d20*/  IMAD.MOV.U32 R7, RZ, RZ, 0x0 ;  /* 0x00000000ff077424 */ /* 0x000fc600078e00ff */
[----:B--2---:R1:W-:Y:S01]  /*7d30*/  STL.64 [R5+0x8], R8 ;  /* 0x0000080805007387 */ /* 0x0043e20000100a00 */
[----:B------:R-:W-:Y:S05]  /*7d40*/  RET.REL.NODEC R6 `(_ZN7cutlass13device_kernelIN5flash19enable_sm80_to_sm89INS1_16FlashAttnBwdSm80INS1_25CollectiveMainloopBwdSm80ILi2ELi2EN4cute5tupleIJNS5_1CILi128EEES8_NS7_ILi64EEEEEENS_10bfloat16_tEfNS_4arch4Sm80ELb0ELb0ELb1ELb1ELb1ELb0ELb0ELb0ELi2ELi4ELi4ELi4ELb0EEENS1_21CollectiveEpilogueBwdISA_SB_SD_Li256ELb1ELb0ELi2EEENS1_19SingleTileSchedulerILb1ELb0ELb0ELi128EEEEEEEEEvNT_6ParamsE) ;  /* 0xffff82b006007950 */ /* 0x000fea0003c3ffff */
        .type           $_ZN7cutlass13device_kernelIN5flash19enable_sm80_to_sm89INS1_16FlashAttnBwdSm80INS1_25CollectiveMainloopBwdSm80ILi2ELi2EN4cute5tupleIJNS5_1CILi128EEES8_NS7_ILi64EEEEEENS_10bfloat16_tEfNS_4arch4Sm80ELb0ELb0ELb1ELb1ELb1ELb0ELb0ELb0ELi2ELi4ELi4ELi4ELb0EEENS1_21CollectiveEpilogueBwdISA_SB_SD_Li256ELb1ELb0ELi2EEENS1_19SingleTileSchedulerILb1ELb0ELb0ELi128EEEEEEEEEvNT_6ParamsE$_ZN4cute3eso3ESOILb0ELb0EJiNS_5tupleIJiNS_1CILi0EEEEEEEEC2ERKiRKS5_,@function
        .size           $_ZN7cutlass13device_kernelIN5flash19enable_sm80_to_sm89INS1_16FlashAttnBwdSm80INS1_25CollectiveMainloopBwdSm80ILi2ELi2EN4cute5tupleIJNS5_1CILi128EEES8_NS7_ILi64EEEEEENS_10bfloat16_tEfNS_4arch4Sm80ELb0ELb0ELb1ELb1ELb1ELb0ELb0ELb0ELi2ELi4ELi4ELi4ELb0EEENS1_21CollectiveEpilogueBwdISA_SB_SD_Li256ELb1ELb0ELi2EEENS1_19SingleTileSchedulerILb1ELb0ELb0ELi128EEEEEEEEEvNT_6ParamsE$_ZN4cute3eso3ESOILb0ELb0EJiNS_5tupleIJiNS_1CILi0EEEEEEEEC2ERKiRKS5_,($_ZN7cutlass13device_kernelIN5flash19enable_sm80_to_sm89INS1_16FlashAttnBwdSm80INS1_25CollectiveMainloopBwdSm80ILi2ELi2EN4cute5tupleIJNS5_1CILi128EEES8_NS7_ILi64EEEEEENS_10bfloat16_tEfNS_4arch4Sm80ELb0ELb0ELb1ELb1ELb1ELb0ELb0ELb0ELi2ELi4ELi4ELi4ELb0EEENS1_21CollectiveEpilogueBwdISA_SB_SD_Li256ELb1ELb0ELi2EEENS1_19SingleTileSchedulerILb1ELb0ELb0ELi128EEEEEEEEEvNT_6ParamsE$_ZN4cute3eso3ESOILb0ELb0EJiNS_5tupleIJiiEEEEEC2ERKiRKS3_ - $_ZN7cutlass13device_kernelIN5flash19enable_sm80_to_sm89INS1_16FlashAttnBwdSm80INS1_25CollectiveMainloopBwdSm80ILi2ELi2EN4cute5tupleIJNS5_1CILi128EEES8_NS7_ILi64EEEEEENS_10bfloat16_tEfNS_4arch4Sm80ELb0ELb0ELb1ELb1ELb1ELb0ELb0ELb0ELi2ELi4ELi4ELi4ELb0EEENS1_21CollectiveEpilogueBwdISA_SB_SD_Li256ELb1ELb0ELi2EEENS1_19SingleTileSchedulerILb1ELb0ELb0ELi128EEEEEEEEEvNT_6ParamsE$_ZN4cute3eso3ESOILb0ELb0EJiNS_5tupleIJiNS_1CILi0EEEEEEEEC2ERKiRKS5_)
$_ZN7cutlass13device_kernelIN5flash19enable_sm80_to_sm89INS1_16FlashAttnBwdSm80INS1_25CollectiveMainloopBwdSm80ILi2ELi2EN4cute5tupleIJNS5_1CILi128EEES8_NS7_ILi64EEEEEENS_10bfloat16_tEfNS_4arch4Sm80ELb0ELb0ELb1ELb1ELb1ELb0ELb0ELb0ELi2ELi4ELi4ELi4ELb0EEENS1_21CollectiveEpilogueBwdISA_SB_SD_Li256ELb1ELb0ELi2EEENS1_19SingleTileSchedulerILb1ELb0ELb0ELi128EEEEEEEEEvNT_6ParamsE$_ZN4cute3eso3ESOILb0ELb0EJiNS_5tupleIJiNS_1CILi0EEEEEEEEC2ERKiRKS5_:
[----:B------:R-:W-:Y:S02]  /*7d50*/  IADD3 R3, R3, -c[0x0][0x20], RZ ;  /* 0x8000080003037a10 */ /* 0x000fe40007ffe0ff */
[----:B------:R-:W-:-:S03]  /*7d60*/  IADD3 R2, R2, -c[0x0][0x20], RZ ;  /* 0x8000080002027a10 */ /* 0x000fc60007ffe0ff */
[----:B------:R1:W-:Y:S04]  /*7d70*/  STL [R3], R6 ;  /* 0x0000000603007387 */ /* 0x0003e80000100800 */
[----:B------:R-:W2:Y:S01]  /*7d80*/  LDL R2, [R2] ;  /* 0x0000000002027983 */ /* 0x000ea20000100800 */
[----:B------:R-:W-:-:S03]  /*7d90*/  IMAD.MOV.U32 R5, RZ, RZ, 0x0 ;  /* 0x00000000ff057424 */ /* 0x000fc600078e00ff */
[----:B--2---:R1:W-:Y:S01]  /*7da0*/  STL [R3+0x4], R2 ;  /* 0x0000040203007387 */ /* 0x0043e20000100800 */
[----:B------:R-:W-:Y:S05]  /*7db0*/  RET.REL.NODEC R4 `(_ZN7cutlass13device_kernelIN5flash19enable_sm80_to_sm89INS1_16FlashAttnBwdSm80INS1_25CollectiveMainloopBwdSm80ILi2ELi2EN4cute5tupleIJNS5_1CILi128EEES8_NS7_ILi64EEEEEENS_10bfloat16_tEfNS_4arch4Sm80ELb0ELb0ELb1ELb1ELb1ELb0ELb0ELb0ELi2ELi4ELi4ELi4ELb0EEENS1_21CollectiveEpilogueBwdISA_SB_SD_Li256ELb1ELb0ELi2EEENS1_19SingleTileSchedulerILb1ELb0ELb0ELi128EEEEEEEEEvNT_6ParamsE) ;  /* 0xffff824004007950 */ /* 0x000fea0003c3ffff */
        .type           $_ZN7cutlass13device_kernelIN5flash19enable_sm80_to_sm89INS1_16FlashAttnBwdSm80INS1_25CollectiveMainloopBwdSm80ILi2ELi2EN4cute5tupleIJNS5_1CILi128EEES8_NS7_ILi64EEEEEENS_10bfloat16_tEfNS_4arch4Sm80ELb0ELb0ELb1ELb1ELb1ELb0ELb0ELb0ELi2ELi4ELi4ELi4ELb0EEENS1_21CollectiveEpilogueBwdISA_SB_SD_Li256ELb1ELb0ELi2EEENS1_19SingleTileSchedulerILb1ELb0ELb0ELi128EEEEEEEEEvNT_6ParamsE$_ZN4cute3eso3ESOILb0ELb0EJiNS_5tupleIJiiEEEEEC2ERKiRKS3_,@function
        .size           $_ZN7cutlass13device_kernelIN5flash19enable_sm80_to_sm89INS1_16FlashAttnBwdSm80INS1_25CollectiveMainloopBwdSm80ILi2ELi2EN4cute5tupleIJNS5_1CILi128EEES8_NS7_ILi64EEEEEENS_10bfloat16_tEfNS_4arch4Sm80ELb0ELb0ELb1ELb1ELb1ELb0ELb0ELb0ELi2ELi4ELi4ELi4ELb0EEENS1_21CollectiveEpilogueBwdISA_SB_SD_Li256ELb1ELb0ELi2EEENS1_19SingleTileSchedulerILb1ELb0ELb0ELi128EEEEEEEEEvNT_6ParamsE$_ZN4cute3eso3ESOILb0ELb0EJiNS_5tupleIJiiEEEEEC2ERKiRKS3_,($_ZN7cutlass13device_kernelIN5flash19enable_sm80_to_sm89INS1_16FlashAttnBwdSm80INS1_25CollectiveMainloopBwdSm80ILi2ELi2EN4cute5tupleIJNS5_1CILi128EEES8_NS7_ILi64EEEEEENS_10bfloat16_tEfNS_4arch4Sm80ELb0ELb0ELb1ELb1ELb1ELb0ELb0ELb0ELi2ELi4ELi4ELi4ELb0EEENS1_21CollectiveEpilogueBwdISA_SB_SD_Li256ELb1ELb0ELi2EEENS1_19SingleTileSchedulerILb1ELb0ELb0ELi128EEEEEEEEEvNT_6ParamsE$_ZN4cute3eso3ESOILb0ELb0EJiiEEC2ERKiS4_ - $_ZN7cutlass13device_kernelIN5flash19enable_sm80_to_sm89INS1_16FlashAttnBwdSm80INS1_25CollectiveMainloopBwdSm80ILi2ELi2EN4cute5tupleIJNS5_1CILi128EEES8_NS7_ILi64EEEEEENS_10bfloat16_tEfNS_4arch4Sm80ELb0ELb0ELb1ELb1ELb1ELb0ELb0ELb0ELi2ELi4ELi4ELi4ELb0EEENS1_21CollectiveEpilogueBwdISA_SB_SD_Li256ELb1ELb0ELi2EEENS1_19SingleTileSchedulerILb1ELb0ELb0ELi128EEEEEEEEEvNT_6ParamsE$_ZN4cute3eso3ESOILb0ELb0EJiNS_5tupleIJiiEEEEEC2ERKiRKS3_)
$_ZN7cutlass13device_kernelIN5flash19enable_sm80_to_sm89INS1_16FlashAttnBwdSm80INS1_25CollectiveMainloopBwdSm80ILi2ELi2EN4cute5tupleIJNS5_1CILi128EEES8_NS7_ILi64EEEEEENS_10bfloat16_tEfNS_4arch4Sm80ELb0ELb0ELb1ELb1ELb1ELb0ELb0ELb0ELi2ELi4ELi4ELi4ELb0EEENS1_21CollectiveEpilogueBwdISA_SB_SD_Li256ELb1ELb0ELi2EEENS1_19SingleTileSchedulerILb1ELb0ELb0ELi128EEEEEEEEEvNT_6ParamsE$_ZN4cute3eso3ESOILb0ELb0EJiNS_5tupleIJiiEEEEEC2ERKiRKS3_:
        /* <DEDUP_REMOVED lines=10> */
        .type           $_ZN7cutlass13device_kernelIN5flash19enable_sm80_to_sm89INS1_16FlashAttnBwdSm80INS1_25CollectiveMainloopBwdSm80ILi2ELi2EN4cute5tupleIJNS5_1CILi128EEES8_NS7_ILi64EEEEEENS_10bfloat16_tEfNS_4arch4Sm80ELb0ELb0ELb1ELb1ELb1ELb0ELb0ELb0ELi2ELi4ELi4ELi4ELb0EEENS1_21CollectiveEpilogueBwdISA_SB_SD_Li256ELb1ELb0ELi2EEENS1_19SingleTileSchedulerILb1ELb0ELb0ELi128EEEEEEEEEvNT_6ParamsE$_ZN4cute3eso3ESOILb0ELb0EJiiEEC2ERKiS4_,@function
        .size           $_ZN7cutlass13device_kernelIN5flash19enable_sm80_to_sm89INS1_16FlashAttnBwdSm80INS1_25CollectiveMainloopBwdSm80ILi2ELi2EN4cute5tupleIJNS5_1CILi128EEES8_NS7_ILi64EEEEEENS_10bfloat16_tEfNS_4arch4Sm80ELb0ELb0ELb1ELb1ELb1ELb0ELb0ELb0ELi2ELi4ELi4ELi4ELb0EEENS1_21CollectiveEpilogueBwdISA_SB_SD_Li256ELb1ELb0ELi2EEENS1_19SingleTileSchedulerILb1ELb0ELb0ELi128EEEEEEEEEvNT_6ParamsE$_ZN4cute3eso3ESOILb0ELb0EJiiEEC2ERKiS4_,($_ZN7cutlass13device_kernelIN5flash19enable_sm80_to_sm89INS1_16FlashAttnBwdSm80INS1_25CollectiveMainloopBwdSm80ILi2ELi2EN4cute5tupleIJNS5_1CILi128EEES8_NS7_ILi64EEEEEENS_10bfloat16_tEfNS_4arch4Sm80ELb0ELb0ELb1ELb1ELb1ELb0ELb0ELb0ELi2ELi4ELi4ELi4ELb0EEENS1_21CollectiveEpilogueBwdISA_SB_SD_Li256ELb1ELb0ELi2EEENS1_19SingleTileSchedulerILb1ELb0ELb0ELi128EEEEEEEEEvNT_6ParamsE$_ZN4cute3eso3ESOILb0ELb0EJiiNS_1CILi0EEEEEC2ERKiS6_RKS3_ - $_ZN7cutlass13device_kernelIN5flash19enable_sm80_to_sm89INS1_16FlashAttnBwdSm80INS1_25CollectiveMainloopBwdSm80ILi2ELi2EN4cute5tupleIJNS5_1CILi128EEES8_NS7_ILi64EEEEEENS_10bfloat16_tEfNS_4arch4Sm80ELb0ELb0ELb1ELb1ELb1ELb0ELb0ELb0ELi2ELi4ELi4ELi4ELb0EEENS1_21CollectiveEpilogueBwdISA_SB_SD_Li256ELb1ELb0ELi2EEENS1_19SingleTileSchedulerILb1ELb0ELb0ELi128EEEEEEEEEvNT_6ParamsE$_ZN4cute3eso3ESOILb0ELb0EJiiEEC2ERKiS4_)
$_ZN7cutlass13device_kernelIN5flash19enable_sm80_to_sm89INS1_16FlashAttnBwdSm80INS1_25CollectiveMainloopBwdSm80ILi2ELi2EN4cute5tupleIJNS5_1CILi128EEES8_NS7_ILi64EEEEEENS_10bfloat16_tEfNS_4arch4Sm80ELb0ELb0ELb1ELb1ELb1ELb0ELb0ELb0ELi2ELi4ELi4ELi4ELb0EEENS1_21CollectiveEpilogueBwdISA_SB_SD_Li256ELb1ELb0ELi2EEENS1_19SingleTileSchedulerILb1ELb0ELb0ELi128EEEEEEEEEvNT_6ParamsE$_ZN4cute3eso3ESOILb0ELb0EJiiEEC2ERKiS4_:
[----:B------:R-:W-:Y:S02]  /*7e60*/  IADD3 R3, R3, -c[0x0][0x20], RZ ;  /* 0x8000080003037a10 */ /* 0x000fe40007ffe0ff */
[----:B------:R-:W-:-:S03]  /*7e70*/  IADD3 R2, R2, -c[0x0][0x20], RZ ;  /* 0x8000080002027a10 */ /* 0x000fc60007ffe0ff */
[----:B------:R1:W-:Y:S04]  /*7e80*/  STL [R3], R10 ;  /* 0x0000000a03007387 */ /* 0x0003e80000100800 */
[----:B------:R-:W2:Y:S01]  /*7e90*/  LDL R2, [R2] ;  /* 0x0000000002027983 */ /* 0x000ea20000100800 */
[----:B------:R-:W-:-:S03]  /*7ea0*/  IMAD.MOV.U32 R9, RZ, RZ, 0x0 ;  /* 0x00000000ff097424 */ /* 0x000fc600078e00ff */
[----:B--2---:R1:W-:Y:S01]  /*7eb0*/  STL [R3+0x4], R2 ;  /* 0x0000040203007387 */ /* 0x0043e20000100800 */
[----:B------:R-:W-:Y:S05]  /*7ec0*/  RET.REL.NODEC R8 `(_ZN7cutlass13device_kernelIN5flash19enable_sm80_to_sm89INS1_16FlashAttnBwdSm80INS1_25CollectiveMainloopBwdSm80ILi2ELi2EN4cute5tupleIJNS5_1CILi128EEES8_NS7_ILi64EEEEEENS_10bfloat16_tEfNS_4arch4Sm80ELb0ELb0ELb1ELb1ELb1ELb0ELb0ELb0ELi2ELi4ELi4ELi4ELb0EEENS1_21CollectiveEpilogueBwdISA_SB_SD_Li256ELb1ELb0ELi2EEENS1_19SingleTileSchedulerILb1ELb0ELb0ELi128EEEEEEEEEvNT_6ParamsE) ;  /* 0xffff813008007950 */ /* 0x000fea0003c3ffff */
        .type           $_ZN7cutlass13device_kernelIN5flash19enable_sm80_to_sm89INS1_16FlashAttnBwdSm80INS1_25CollectiveMainloopBwdSm80ILi2ELi2EN4cute5tupleIJNS5_1CILi128EEES8_NS7_ILi64EEEEEENS_10bfloat16_tEfNS_4arch4Sm80ELb0ELb0ELb1ELb1ELb1ELb0ELb0ELb0ELi2ELi4ELi4ELi4ELb0EEENS1_21CollectiveEpilogueBwdISA_SB_SD_Li256ELb1ELb0ELi2EEENS1_19SingleTileSchedulerILb1ELb0ELb0ELi128EEEEEEEEEvNT_6ParamsE$_ZN4cute3eso3ESOILb0ELb0EJiiNS_1CILi0EEEEEC2ERKiS6_RKS3_,@function
        .size           $_ZN7cutlass13device_kernelIN5flash19enable_sm80_to_sm89INS1_16FlashAttnBwdSm80INS1_25CollectiveMainloopBwdSm80ILi2ELi2EN4cute5tupleIJNS5_1CILi128EEES8_NS7_ILi64EEEEEENS_10bfloat16_tEfNS_4arch4Sm80ELb0ELb0ELb1ELb1ELb1ELb0ELb0ELb0ELi2ELi4ELi4ELi4ELb0EEENS1_21CollectiveEpilogueBwdISA_SB_SD_Li256ELb1ELb0ELi2EEENS1_19SingleTileSchedulerILb1ELb0ELb0ELi128EEEEEEEEEvNT_6ParamsE$_ZN4cute3eso3ESOILb0ELb0EJiiNS_1CILi0EEEEEC2ERKiS6_RKS3_,($_ZN7cutlass13device_kernelIN5flash19enable_sm80_to_sm89INS1_16FlashAttnBwdSm80INS1_25CollectiveMainloopBwdSm80ILi2ELi2EN4cute5tupleIJNS5_1CILi128EEES8_NS7_ILi64EEEEEENS_10bfloat16_tEfNS_4arch4Sm80ELb0ELb0ELb1ELb1ELb1ELb0ELb0ELb0ELi2ELi4ELi4ELi4ELb0EEENS1_21CollectiveEpilogueBwdISA_SB_SD_Li256ELb1ELb0ELi2EEENS1_19SingleTileSchedulerILb1ELb0ELb0ELi128EEEEEEEEEvNT_6ParamsE$_ZN4cute3eso3ESOILb0ELb0EJiiNS_1CILi1024EEEEEC2ERKiS6_RKS3_ - $_ZN7cutlass13device_kernelIN5flash19enable_sm80_to_sm89INS1_16FlashAttnBwdSm80INS1_25CollectiveMainloopBwdSm80ILi2ELi2EN4cute5tupleIJNS5_1CILi128EEES8_NS7_ILi64EEEEEENS_10bfloat16_tEfNS_4arch4Sm80ELb0ELb0ELb1ELb1ELb1ELb0ELb0ELb0ELi2ELi4ELi4ELi4ELb0EEENS1_21CollectiveEpilogueBwdISA_SB_SD_Li256ELb1ELb0ELi2EEENS1_19SingleTileSchedulerILb1ELb0ELb0ELi128EEEEEEEEEvNT_6ParamsE$_ZN4cute3eso3ESOILb0ELb0EJiiNS_1CILi0EEEEEC2ERKiS6_RKS3_)
$_ZN7cutlass13device_kernelIN5flash19enable_sm80_to_sm89INS1_16FlashAttnBwdSm80INS1_25CollectiveMainloopBwdSm80ILi2ELi2EN4cute5tupleIJNS5_1CILi128EEES8_NS7_ILi64EEEEEENS_10bfloat16_tEfNS_4arch4Sm80ELb0ELb0ELb1ELb1ELb1ELb0ELb0ELb0ELi2ELi4ELi4ELi4ELb0EEENS1_21CollectiveEpilogueBwdISA_SB_SD_Li256ELb1ELb0ELi2EEENS1_19SingleTileSchedulerILb1ELb0ELb0ELi128EEEEEEEEEvNT_6ParamsE$_ZN4cute3eso3ESOILb0ELb0EJiiNS_1CILi0EEEEEC2ERKiS6_RKS3_:
        /* <DEDUP_REMOVED lines=8> */
        .type           $_ZN7cutlass13device_kernelIN5flash19enable_sm80_to_sm89INS1_16FlashAttnBwdSm80INS1_25CollectiveMainloopBwdSm80ILi2ELi2EN4cute5tupleIJNS5_1CILi128EEES8_NS7_ILi64EEEEEENS_10bfloat16_tEfNS_4arch4Sm80ELb0ELb0ELb1ELb1ELb1ELb0ELb0ELb0ELi2ELi4ELi4ELi4ELb0EEENS1_21CollectiveEpilogueBwdISA_SB_SD_Li256ELb1ELb0ELi2EEENS1_19SingleTileSchedulerILb1ELb0ELb0ELi128EEEEEEEEEvNT_6ParamsE$_ZN4cute3eso3ESOILb0ELb0EJiiNS_1CILi1024EEEEEC2ERKiS6_RKS3_,@function
        .size           $_ZN7cutlass13device_kernelIN5flash19enable_sm80_to_sm89INS1_16FlashAttnBwdSm80INS1_25CollectiveMainloopBwdSm80ILi2ELi2EN4cute5tupleIJNS5_1CILi128EEES8_NS7_ILi64EEEEEENS_10bfloat16_tEfNS_4arch4Sm80ELb0ELb0ELb1ELb1ELb1ELb0ELb0ELb0ELi2ELi4ELi4ELi4ELb0EEENS1_21CollectiveEpilogueBwdISA_SB_SD_Li256ELb1ELb0ELi2EEENS1_19SingleTileSchedulerILb1ELb0ELb0ELi128EEEEEEEEEvNT_6ParamsE$_ZN4cute3eso3ESOILb0ELb0EJiiNS_1CILi1024EEEEEC2ERKiS6_RKS3_,($_ZN7cutlass13device_kernelIN5flash19enable_sm80_to_sm89INS1_16FlashAttnBwdSm80INS1_25CollectiveMainloopBwdSm80ILi2ELi2EN4cute5tupleIJNS5_1CILi128EEES8_NS7_ILi64EEEEEENS_10bfloat16_tEfNS_4arch4Sm80ELb0ELb0ELb1ELb1ELb1ELb0ELb0ELb0ELi2ELi4ELi4ELi4ELb0EEENS1_21CollectiveEpilogueBwdISA_SB_SD_Li256ELb1ELb0ELi2EEENS1_19SingleTileSchedulerILb1ELb0ELb0ELi128EEEEEEEEEvNT_6ParamsE$_ZN4cute3eso3ESOILb0ELb0EJiiNS_1CILi144EEENS2_ILi512EEEEEC2ERKiS7_RKS3_RKS4_ - $_ZN7cutlass13device_kernelIN5flash19enable_sm80_to_sm89INS1_16FlashAttnBwdSm80INS1_25CollectiveMainloopBwdSm80ILi2ELi2EN4cute5tupleIJNS5_1CILi128EEES8_NS7_ILi64EEEEEENS_10bfloat16_tEfNS_4arch4Sm80ELb0ELb0ELb1ELb1ELb1ELb0ELb0ELb0ELi2ELi4ELi4ELi4ELb0EEENS1_21CollectiveEpilogueBwdISA_SB_SD_Li256ELb1ELb0ELi2EEENS1_19SingleTileSchedulerILb1ELb0ELb0ELi128EEEEEEEEEvNT_6ParamsE$_ZN4cute3eso3ESOILb0ELb0EJiiNS_1CILi1024EEEEEC2ERKiS6_RKS3_)
$_ZN7cutlass13device_kernelIN5flash19enable_sm80_to_sm89INS1_16FlashAttnBwdSm80INS1_25CollectiveMainloopBwdSm80ILi2ELi2EN4cute5tupleIJNS5_1CILi128EEES8_NS7_ILi64EEEEEENS_10bfloat16_tEfNS_4arch4Sm80ELb0ELb0ELb1ELb1ELb1ELb0ELb0ELb0ELi2ELi4ELi4ELi4ELb0EEENS1_21CollectiveEpilogueBwdISA_SB_SD_Li256ELb1ELb0ELi2EEENS1_19SingleTileSchedulerILb1ELb0ELb0ELi128EEEEEEEEEvNT_6ParamsE$_ZN4cute3eso3ESOILb0ELb0EJiiNS_1CILi1024EEEEEC2ERKiS6_RKS3_:
        /* <DEDUP_REMOVED lines=8> */
        .type           $_ZN7cutlass13device_kernelIN5flash19enable_sm80_to_sm89INS1_16FlashAttnBwdSm80INS1_25CollectiveMainloopBwdSm80ILi2ELi2EN4cute5tupleIJNS5_1CILi128EEES8_NS7_ILi64EEEEEENS_10bfloat16_tEfNS_4arch4Sm80ELb0ELb0ELb1ELb1ELb1ELb0ELb0ELb0ELi2ELi4ELi4ELi4ELb0EEENS1_21CollectiveEpilogueBwdISA_SB_SD_Li256ELb1ELb0ELi2EEENS1_19SingleTileSchedulerILb1ELb0ELb0ELi128EEEEEEEEEvNT_6ParamsE$_ZN4cute3eso3ESOILb0ELb0EJiiNS_1CILi144EEENS2_ILi512EEEEEC2ERKiS7_RKS3_RKS4_,@function
        .size           $_ZN7cutlass13device_kernelIN5flash19enable_sm80_to_sm89INS1_16FlashAttnBwdSm80INS1_25CollectiveMainloopBwdSm80ILi2ELi2EN4cute5tupleIJNS5_1CILi128EEES8_NS7_ILi64EEEEEENS_10bfloat16_tEfNS_4arch4Sm80ELb0ELb0ELb1ELb1ELb1ELb0ELb0ELb0ELi2ELi4ELi4ELi4ELb0EEENS1_21CollectiveEpilogueBwdISA_SB_SD_Li256ELb1ELb0ELi2EEENS1_19SingleTileSchedulerILb1ELb0ELb0ELi128EEEEEEEEEvNT_6ParamsE$_ZN4cute3eso3ESOILb0ELb0EJiiNS_1CILi144EEENS2_ILi512EEEEEC2ERKiS7_RKS3_RKS4_,($_ZN7cutlass13device_kernelIN5flash19enable_sm80_to_sm89INS1_16FlashAttnBwdSm80INS1_25CollectiveMainloopBwdSm80ILi2ELi2EN4cute5tupleIJNS5_1CILi128EEES8_NS7_ILi64EEEEEENS_10bfloat16_tEfNS_4arch4Sm80ELb0ELb0ELb1ELb1ELb1ELb0ELb0ELb0ELi2ELi4ELi4ELi4ELb0EEENS1_21CollectiveEpilogueBwdISA_SB_SD_Li256ELb1ELb0ELi2EEENS1_19SingleTileSchedulerILb1ELb0ELb0ELi128EEEEEEEEEvNT_6ParamsE$_ZN4cute3eso3ESOILb0ELb0EJiiNS_1CILi72EEENS2_ILi512EEEEEC2ERKiS7_RKS3_RKS4_ - $_ZN7cutlass13device_kernelIN5flash19enable_sm80_to_sm89INS1_16FlashAttnBwdSm80INS1_25CollectiveMainloopBwdSm80ILi2ELi2EN4cute5tupleIJNS5_1CILi128EEES8_NS7_ILi64EEEEEENS_10bfloat16_tEfNS_4arch4Sm80ELb0ELb0ELb1ELb1ELb1ELb0ELb0ELb0ELi2ELi4ELi4ELi4ELb0EEENS1_21CollectiveEpilogueBwdISA_SB_SD_Li256ELb1ELb0ELi2EEENS1_19SingleTileSchedulerILb1ELb0ELb0ELi128EEEEEEEEEvNT_6ParamsE$_ZN4cute3eso3ESOILb0ELb0EJiiNS_1CILi144EEENS2_ILi512EEEEEC2ERKiS7_RKS3_RKS4_)
$_ZN7cutlass13device_kernelIN5flash19enable_sm80_to_sm89INS1_16FlashAttnBwdSm80INS1_25CollectiveMainloopBwdSm80ILi2ELi2EN4cute5tupleIJNS5_1CILi128EEES8_NS7_ILi64EEEEEENS_10bfloat16_tEfNS_4arch4Sm80ELb0ELb0ELb1ELb1ELb1ELb0ELb0ELb0ELi2ELi4ELi4ELi4ELb0EEENS1_21CollectiveEpilogueBwdISA_SB_SD_Li256ELb1ELb0ELi2EEENS1_19SingleTileSchedulerILb1ELb0ELb0ELi128EEEEEEEEEvNT_6ParamsE$_ZN4cute3eso3ESOILb0ELb0EJiiNS_1CILi144EEENS2_ILi512EEEEEC2ERKiS7_RKS3_RKS4_:
[----:B------:R-:W-:Y:S02]  /*7fd0*/  IADD3 R6, R59, -c[0x0][0x20], RZ ;  /* 0x800008003b067a10 */ /* 0x000fe40007ffe0ff */
[----:B------:R-:W-:-:S03]  /*7fe0*/  IADD3 R4, R4, -c[0x0][0x20], RZ ;  /* 0x8000080004047a10 */ /* 0x000fc60007ffe0ff */
[----:B------:R1:W-:Y:S04]  /*7ff0*/  STL [R6], R3 ;  /* 0x0000000306007387 */ /* 0x0003e80000100800 */
[----:B------:R-:W2:Y:S01]  /*8000*/  LDL R5, [R4] ;  /* 0x0000000004057983 */ /* 0x000ea20000100800 */
[----:B------:R-:W-:-:S03]  /*8010*/  IMAD.MOV.U32 R9, RZ, RZ, 0x0 ;  /* 0x00000000ff097424 */ /* 0x000fc600078e00ff */
[----:B--2---:R1:W-:Y:S01]  /*8020*/  STL [R6+0x4], R5 ;  /* 0x0000040506007387 */ /* 0x0043e20000100800 */
[----:B------:R-:W-:Y:S05]  /*8030*/  RET.REL.NODEC R8 `(_ZN7cutlass13device_kernelIN5flash19enable_sm80_to_sm89INS1_16FlashAttnBwdSm80INS1_25CollectiveMainloopBwdSm80ILi2ELi2EN4cute5tupleIJNS5_1CILi128EEES8_NS7_ILi64EEEEEENS_10bfloat16_tEfNS_4arch4Sm80ELb0ELb0ELb1ELb1ELb1ELb0ELb0ELb0ELi2ELi4ELi4ELi4ELb0EEENS1_21CollectiveEpilogueBwdISA_SB_SD_Li256ELb1ELb0ELi2EEENS1_19SingleTileSchedulerILb1ELb0ELb0ELi128EEEEEEEEEvNT_6ParamsE) ;  /* 0xffff7fc008007950 */ /* 0x000fea0003c3ffff */
        .type           $_ZN7cutlass13device_kernelIN5flash19enable_sm80_to_sm89INS1_16FlashAttnBwdSm80INS1_25CollectiveMainloopBwdSm80ILi2ELi2EN4cute5tupleIJNS5_1CILi128EEES8_NS7_ILi64EEEEEENS_10bfloat16_tEfNS_4arch4Sm80ELb0ELb0ELb1ELb1ELb1ELb0ELb0ELb0ELi2ELi4ELi4ELi4ELb0EEENS1_21CollectiveEpilogueBwdISA_SB_SD_Li256ELb1ELb0ELi2EEENS1_19SingleTileSchedulerILb1ELb0ELb0ELi128EEEEEEEEEvNT_6ParamsE$_ZN4cute3eso3ESOILb0ELb0EJiiNS_1CILi72EEENS2_ILi512EEEEEC2ERKiS7_RKS3_RKS4_,@function
        .size           $_ZN7cutlass13device_kernelIN5flash19enable_sm80_to_sm89INS1_16FlashAttnBwdSm80INS1_25CollectiveMainloopBwdSm80ILi2ELi2EN4cute5tupleIJNS5_1CILi128EEES8_NS7_ILi64EEEEEENS_10bfloat16_tEfNS_4arch4Sm80ELb0ELb0ELb1ELb1ELb1ELb0ELb0ELb0ELi2ELi4ELi4ELi4ELb0EEENS1_21CollectiveEpilogueBwdISA_SB_SD_Li256ELb1ELb0ELi2EEENS1_19SingleTileSchedulerILb1ELb0ELb0ELi128EEEEEEEEEvNT_6ParamsE$_ZN4cute3eso3ESOILb0ELb0EJiiNS_1CILi72EEENS2_ILi512EEEEEC2ERKiS7_RKS3_RKS4_,($_ZN7cutlass13device_kernelIN5flash19enable_sm80_to_sm89INS1_16FlashAttnBwdSm80INS1_25CollectiveMainloopBwdSm80ILi2ELi2EN4cute5tupleIJNS5_1CILi128EEES8_NS7_ILi64EEEEEENS_10bfloat16_tEfNS_4arch4Sm80ELb0ELb0ELb1ELb1ELb1ELb0ELb0ELb0ELi2ELi4ELi4ELi4ELb0EEENS1_21CollectiveEpilogueBwdISA_SB_SD_Li256ELb1ELb0ELi2EEENS1_19SingleTileSchedulerILb1ELb0ELb0ELi128EEEEEEEEEvNT_6ParamsE$_ZN4cute3eso3ESOILb0ELb0EJiiNS_1CILi8192EEEEEC2ERKiS6_RKS3_ - $_ZN7cutlass13device_kernelIN5flash19enable_sm80_to_sm89INS1_16FlashAttnBwdSm80INS1_25CollectiveMainloopBwdSm80ILi2ELi2EN4cute5tupleIJNS5_1CILi128EEES8_NS7_ILi64EEEEEENS_10bfloat16_tEfNS_4arch4Sm80ELb0ELb0ELb1ELb1ELb1ELb0ELb0ELb0ELi2ELi4ELi4ELi4ELb0EEENS1_21CollectiveEpilogueBwdISA_SB_SD_Li256ELb1ELb0ELi2EEENS1_19SingleTileSchedulerILb1ELb0ELb0ELi128EEEEEEEEEvNT_6ParamsE$_ZN4cute3eso3ESOILb0ELb0EJiiNS_1CILi72EEENS2_ILi512EEEEEC2ERKiS7_RKS3_RKS4_)
$_ZN7cutlass13device_kernelIN5flash19enable_sm80_to_sm89INS1_16FlashAttnBwdSm80INS1_25CollectiveMainloopBwdSm80ILi2ELi2EN4cute5tupleIJNS5_1CILi128EEES8_NS7_ILi64EEEEEENS_10bfloat16_tEfNS_4arch4Sm80ELb0ELb0ELb1ELb1ELb1ELb0ELb0ELb0ELi2ELi4ELi4ELi4ELb0EEENS1_21CollectiveEpilogueBwdISA_SB_SD_Li256ELb1ELb0ELi2EEENS1_19SingleTileSchedulerILb1ELb0ELb0ELi128EEEEEEEEEvNT_6ParamsE$_ZN4cute3eso3ESOILb0ELb0EJiiNS_1CILi72EEENS2_ILi512EEEEEC2ERKiS7_RKS3_RKS4_:
        /* <DEDUP_REMOVED lines=8> */
        .type           $_ZN7cutlass13device_kernelIN5flash19enable_sm80_to_sm89INS1_16FlashAttnBwdSm80INS1_25CollectiveMainloopBwdSm80ILi2ELi2EN4cute5tupleIJNS5_1CILi128EEES8_NS7_ILi64EEEEEENS_10bfloat16_tEfNS_4arch4Sm80ELb0ELb0ELb1ELb1ELb1ELb0ELb0ELb0ELi2ELi4ELi4ELi4ELb0EEENS1_21CollectiveEpilogueBwdISA_SB_SD_Li256ELb1ELb0ELi2EEENS1_19SingleTileSchedulerILb1ELb0ELb0ELi128EEEEEEEEEvNT_6ParamsE$_ZN4cute3eso3ESOILb0ELb0EJiiNS_1CILi8192EEEEEC2ERKiS6_RKS3_,@function
        .size           $_ZN7cutlass13device_kernelIN5flash19enable_sm80_to_sm89INS1_16FlashAttnBwdSm80INS1_25CollectiveMainloopBwdSm80ILi2ELi2EN4cute5tupleIJNS5_1CILi128EEES8_NS7_ILi64EEEEEENS_10bfloat16_tEfNS_4arch4Sm80ELb0ELb0ELb1ELb1ELb1ELb0ELb0ELb0ELi2ELi4ELi4ELi4ELb0EEENS1_21CollectiveEpilogueBwdISA_SB_SD_Li256ELb1ELb0ELi2EEENS1_19SingleTileSchedulerILb1ELb0ELb0ELi128EEEEEEEEEvNT_6ParamsE$_ZN4cute3eso3ESOILb0ELb0EJiiNS_1CILi8192EEEEEC2ERKiS6_RKS3_,($_ZN7cutlass13device_kernelIN5flash19enable_sm80_to_sm89INS1_16FlashAttnBwdSm80INS1_25CollectiveMainloopBwdSm80ILi2ELi2EN4cute5tupleIJNS5_1CILi128EEES8_NS7_ILi64EEEEEENS_10bfloat16_tEfNS_4arch4Sm80ELb0ELb0ELb1ELb1ELb1ELb0ELb0ELb0ELi2ELi4ELi4ELi4ELb0EEENS1_21CollectiveEpilogueBwdISA_SB_SD_Li256ELb1ELb0ELi2EEENS1_19SingleTileSchedulerILb1ELb0ELb0ELi128EEEEEEEEEvNT_6ParamsE$_ZN4cute3eso3ESOILb0ELb0EJiiiEEC2ERKiS4_S4_ - $_ZN7cutlass13device_kernelIN5flash19enable_sm80_to_sm89INS1_16FlashAttnBwdSm80INS1_25CollectiveMainloopBwdSm80ILi2ELi2EN4cute5tupleIJNS5_1CILi128EEES8_NS7_ILi64EEEEEENS_10bfloat16_tEfNS_4arch4Sm80ELb0ELb0ELb1ELb1ELb1ELb0ELb0ELb0ELi2ELi4ELi4ELi4ELb0EEENS1_21CollectiveEpilogueBwdISA_SB_SD_Li256ELb1ELb0ELi2EEENS1_19SingleTileSchedulerILb1ELb0ELb0ELi128EEEEEEEEEvNT_6ParamsE$_ZN4cute3eso3ESOILb0ELb0EJiiNS_1CILi8192EEEEEC2ERKiS6_RKS3_)
$_ZN7cutlass13device_kernelIN5flash19enable_sm80_to_sm89INS1_16FlashAttnBwdSm80INS1_25CollectiveMainloopBwdSm80ILi2ELi2EN4cute5tupleIJNS5_1CILi128EEES8_NS7_ILi64EEEEEENS_10bfloat16_tEfNS_4arch4Sm80ELb0ELb0ELb1ELb1ELb1ELb0ELb0ELb0ELi2ELi4ELi4ELi4ELb0EEENS1_21CollectiveEpilogueBwdISA_SB_SD_Li256ELb1ELb0ELi2EEENS1_19SingleTileSchedulerILb1ELb0ELb0ELi128EEEEEEEEEvNT_6ParamsE$_ZN4cute3eso3ESOILb0ELb0EJiiNS_1CILi8192EEEEEC2ERKiS6_RKS3_:
[----:B------:R-:W-:Y:S02]  /*80c0*/  IADD3 R3, R3, -c[0x0][0x20], RZ ;  /* 0x8000080003037a10 */ /* 0x000fe40007ffe0ff */
[----:B------:R-:W-:-:S03]  /*80d0*/  IADD3 R2, R2, -c[0x0][0x20], RZ ;  /* 0x8000080002027a10 */ /* 0x000fc60007ffe0ff */
[----:B------:R1:W-:Y:S04]  /*80e0*/  STL [R3], R10 ;  /* 0x0000000a03007387 */ /* 0x0003e80000100800 */
[----:B------:R-:W2:Y:S01]  /*80f0*/  LDL R2, [R2] ;  /* 0x0000000002027983 */ /* 0x000ea20000100800 */
[----:B------:R-:W-:-:S03]  /*8100*/  IMAD.MOV.U32 R9, RZ, RZ, 0x0 ;  /* 0x00000000ff097424 */ /* 0x000fc600078e00ff */
[----:B--2---:R1:W-:Y:S01]  /*8110*/  STL [R3+0x4], R2 ;  /* 0x0000040203007387 */ /* 0x0043e20000100800 */
[----:B------:R-:W-:Y:S05]  /*8120*/  RET.REL.NODEC R8 `(_ZN7cutlass13device_kernelIN5flash19enable_sm80_to_sm89INS1_16FlashAttnBwdSm80INS1_25CollectiveMainloopBwdSm80ILi2ELi2EN4cute5tupleIJNS5_1CILi128EEES8_NS7_ILi64EEEEEENS_10bfloat16_tEfNS_4arch4Sm80ELb0ELb0ELb1ELb1ELb1ELb0ELb0ELb0ELi2ELi4ELi4ELi4ELb0EEENS1_21CollectiveEpilogueBwdISA_SB_SD_Li256ELb1ELb0ELi2EEENS1_19SingleTileSchedulerILb1ELb0ELb0ELi128EEEEEEEEEvNT_6ParamsE) ;  /* 0xffff7ed008007950 */ /* 0x000fea0003c3ffff */
        .type           $_ZN7cutlass13device_kernelIN5flash19enable_sm80_to_sm89INS1_16FlashAttnBwdSm80INS1_25CollectiveMainloopBwdSm80ILi2ELi2EN4cute5tupleIJNS5_1CILi128EEES8_NS7_ILi64EEEEEENS_10bfloat16_tEfNS_4arch4Sm80ELb0ELb0ELb1ELb1ELb1ELb0ELb0ELb0ELi2ELi4ELi4ELi4ELb0EEENS1_21CollectiveEpilogueBwdISA_SB_SD_Li256ELb1ELb0ELi2EEENS1_19SingleTileSchedulerILb1ELb0ELb0ELi128EEEEEEEEEvNT_6ParamsE$_ZN4cute3eso3ESOILb0ELb0EJiiiEEC2ERKiS4_S4_,@function
        .size           $_ZN7cutlass13device_kernelIN5flash19enable_sm80_to_sm89INS1_16FlashAttnBwdSm80INS1_25CollectiveMainloopBwdSm80ILi2ELi2EN4cute5tupleIJNS5_1CILi128EEES8_NS7_ILi64EEEEEENS_10bfloat16_tEfNS_4arch4Sm80ELb0ELb0ELb1ELb1ELb1ELb0ELb0ELb0ELi2ELi4ELi4ELi4ELb0EEENS1_21CollectiveEpilogueBwdISA_SB_SD_Li256ELb1ELb0ELi2EEENS1_19SingleTileSchedulerILb1ELb0ELb0ELi128EEEEEEEEEvNT_6ParamsE$_ZN4cute3eso3ESOILb0ELb0EJiiiEEC2ERKiS4_S4_,($_ZN7cutlass13device_kernelIN5flash19enable_sm80_to_sm89INS1_16FlashAttnBwdSm80INS1_25CollectiveMainloopBwdSm80ILi2ELi2EN4cute5tupleIJNS5_1CILi128EEES8_NS7_ILi64EEEEEENS_10bfloat16_tEfNS_4arch4Sm80ELb0ELb0ELb1ELb1ELb1ELb0ELb0ELb0ELi2ELi4ELi4ELi4ELb0EEENS1_21CollectiveEpilogueBwdISA_SB_SD_Li256ELb1ELb0ELi2EEENS1_19SingleTileSchedulerILb1ELb0ELb0ELi128EEEEEEEEEvNT_6ParamsE$_ZN4cute3eso3ESOILb0ELb0EJiiiNS_1CILi0EEEEEC2ERKiS6_S6_RKS3_ - $_ZN7cutlass13device_kernelIN5flash19enable_sm80_to_sm89INS1_16FlashAttnBwdSm80INS1_25CollectiveMainloopBwdSm80ILi2ELi2EN4cute5tupleIJNS5_1CILi128EEES8_NS7_ILi64EEEEEENS_10bfloat16_tEfNS_4arch4Sm80ELb0ELb0ELb1ELb1ELb1ELb0ELb0ELb0ELi2ELi4ELi4ELi4ELb0EEENS1_21CollectiveEpilogueBwdISA_SB_SD_Li256ELb1ELb0ELi2EEENS1_19SingleTileSchedulerILb1ELb0ELb0ELi128EEEEEEEEEvNT_6ParamsE$_ZN4cute3eso3ESOILb0ELb0EJiiiEEC2ERKiS4_S4_)
$_ZN7cutlass13device_kernelIN5flash19enable_sm80_to_sm89INS1_16FlashAttnBwdSm80INS1_25CollectiveMainloopBwdSm80ILi2ELi2EN4cute5tupleIJNS5_1CILi128EEES8_NS7_ILi64EEEEEENS_10bfloat16_tEfNS_4arch4Sm80ELb0ELb0ELb1ELb1ELb1ELb0ELb0ELb0ELi2ELi4ELi4ELi4ELb0EEENS1_21CollectiveEpilogueBwdISA_SB_SD_Li256ELb1ELb0ELi2EEENS1_19SingleTileSchedulerILb1ELb0ELb0ELi128EEEEEEEEEvNT_6ParamsE$_ZN4cute3eso3ESOILb0ELb0EJiiiEEC2ERKiS4_S4_:
        /* <DEDUP_REMOVED lines=9> */
[----:B------:R-:W-:Y:S05]  /*81c0*/  RET.REL.NODEC R4 `(_ZN7cutlass13device_kernelIN5flash19enable_sm80_to_sm89INS1_16FlashAttnBwdSm80INS1_25CollectiveMainloopBwdSm80ILi2ELi2EN4cute5tupleIJNS5_1CILi128EEES8_NS7_ILi64EEEEEENS_10bfloat16_tEfNS_4arch4Sm80ELb0ELb0ELb1ELb1ELb1ELb0ELb0ELb0ELi2ELi4ELi4ELi4ELb0EEENS1_21CollectiveEpilogueBwdISA_SB_SD_Li256ELb1ELb0ELi2EEENS1_19SingleTileSchedulerILb1ELb0ELb0ELi128EEEEEEEEEvNT_6ParamsE) ;  /* 0xffff7e3004007950 */ /* 0x000fea0003c3ffff */
        .type           $_ZN7cutlass13device_kernelIN5flash19enable_sm80_to_sm89INS1_16FlashAttnBwdSm80INS1_25CollectiveMainloopBwdSm80ILi2ELi2EN4cute5tupleIJNS5_1CILi128EEES8_NS7_ILi64EEEEEENS_10bfloat16_tEfNS_4arch4Sm80ELb0ELb0ELb1ELb1ELb1ELb0ELb0ELb0ELi2ELi4ELi4ELi4ELb0EEENS1_21CollectiveEpilogueBwdISA_SB_SD_Li256ELb1ELb0ELi2EEENS1_19SingleTileSchedulerILb1ELb0ELb0ELi128EEEEEEEEEvNT_6ParamsE$_ZN4cute3eso3ESOILb0ELb0EJiiiNS_1CILi0EEEEEC2ERKiS6_S6_RKS3_,@function
        .size           $_ZN7cutlass13device_kernelIN5flash19enable_sm80_to_sm89INS1_16FlashAttnBwdSm80INS1_25CollectiveMainloopBwdSm80ILi2ELi2EN4cute5tupleIJNS5_1CILi128EEES8_NS7_ILi64EEEEEENS_10bfloat16_tEfNS_4arch4Sm80ELb0ELb0ELb1ELb1ELb1ELb0ELb0ELb0ELi2ELi4ELi4ELi4ELb0EEENS1_21CollectiveEpilogueBwdISA_SB_SD_Li256ELb1ELb0ELi2EEENS1_19SingleTileSchedulerILb1ELb0ELb0ELi128EEEEEEEEEvNT_6ParamsE$_ZN4cute3eso3ESOILb0ELb0EJiiiNS_1CILi0EEEEEC2ERKiS6_S6_RKS3_,($_ZN7cutlass13device_kernelIN5flash19enable_sm80_to_sm89INS1_16FlashAttnBwdSm80INS1_25CollectiveMainloopBwdSm80ILi2ELi2EN4cute5tupleIJNS5_1CILi128EEES8_NS7_ILi64EEEEEENS_10bfloat16_tEfNS_4arch4Sm80ELb0ELb0ELb1ELb1ELb1ELb0ELb0ELb0ELi2ELi4ELi4ELi4ELb0EEENS1_21CollectiveEpilogueBwdISA_SB_SD_Li256ELb1ELb0ELi2EEENS1_19SingleTileSchedulerILb1ELb0ELb0ELi128EEEEEEEEEvNT_6ParamsE$_ZN4cute3eso3ESOILb0ELb0EJiiiNS_1CILi144EEENS2_ILi512EEEEEC2ERKiS7_S7_RKS3_RKS4_ - $_ZN7cutlass13device_kernelIN5flash19enable_sm80_to_sm89INS1_16FlashAttnBwdSm80INS1_25CollectiveMainloopBwdSm80ILi2ELi2EN4cute5tupleIJNS5_1CILi128EEES8_NS7_ILi64EEEEEENS_10bfloat16_tEfNS_4arch4Sm80ELb0ELb0ELb1ELb1ELb1ELb0ELb0ELb0ELi2ELi4ELi4ELi4ELb0EEENS1_21CollectiveEpilogueBwdISA_SB_SD_Li256ELb1ELb0ELi2EEENS1_19SingleTileSchedulerILb1ELb0ELb0ELi128EEEEEEEEEvNT_6ParamsE$_ZN4cute3eso3ESOILb0ELb0EJiiiNS_1CILi0EEEEEC2ERKiS6_S6_RKS3_)
$_ZN7cutlass13device_kernelIN5flash19enable_sm80_to_sm89INS1_16FlashAttnBwdSm80INS1_25CollectiveMainloopBwdSm80ILi2ELi2EN4cute5tupleIJNS5_1CILi128EEES8_NS7_ILi64EEEEEENS_10bfloat16_tEfNS_4arch4Sm80ELb0ELb0ELb1ELb1ELb1ELb0ELb0ELb0ELi2ELi4ELi4ELi4ELb0EEENS1_21CollectiveEpilogueBwdISA_SB_SD_Li256ELb1ELb0ELi2EEENS1_19SingleTileSchedulerILb1ELb0ELb0ELi128EEEEEEEEEvNT_6ParamsE$_ZN4cute3eso3ESOILb0ELb0EJiiiNS_1CILi0EEEEEC2ERKiS6_S6_RKS3_:
        /* <DEDUP_REMOVED lines=9> */
[----:B------:R-:W-:Y:S05]  /*8260*/  RET.REL.NODEC R8 `(_ZN7cutlass13device_kernelIN5flash19enable_sm80_to_sm89INS1_16FlashAttnBwdSm80INS1_25CollectiveMainloopBwdSm80ILi2ELi2EN4cute5tupleIJNS5_1CILi128EEES8_NS7_ILi64EEEEEENS_10bfloat16_tEfNS_4arch4Sm80ELb0ELb0ELb1ELb1ELb1ELb0ELb0ELb0ELi2ELi4ELi4ELi4ELb0EEENS1_21CollectiveEpilogueBwdISA_SB_SD_Li256ELb1ELb0ELi2EEENS1_19SingleTileSchedulerILb1ELb0ELb0ELi128EEEEEEEEEvNT_6ParamsE) ;  /* 0xffff7d9008007950 */ /* 0x000fea0003c3ffff */
        .type           $_ZN7cutlass13device_kernelIN5flash19enable_sm80_to_sm89INS1_16FlashAttnBwdSm80INS1_25CollectiveMainloopBwdSm80ILi2ELi2EN4cute5tupleIJNS5_1CILi128EEES8_NS7_ILi64EEEEEENS_10bfloat16_tEfNS_4arch4Sm80ELb0ELb0ELb1ELb1ELb1ELb0ELb0ELb0ELi2ELi4ELi4ELi4ELb0EEENS1_21CollectiveEpilogueBwdISA_SB_SD_Li256ELb1ELb0ELi2EEENS1_19SingleTileSchedulerILb1ELb0ELb0ELi128EEEEEEEEEvNT_6ParamsE$_ZN4cute3eso3ESOILb0ELb0EJiiiNS_1CILi144EEENS2_ILi512EEEEEC2ERKiS7_S7_RKS3_RKS4_,@function
        .size           $_ZN7cutlass13device_kernelIN5flash19enable_sm80_to_sm89INS1_16FlashAttnBwdSm80INS1_25CollectiveMainloopBwdSm80ILi2ELi2EN4cute5tupleIJNS5_1CILi128EEES8_NS7_ILi64EEEEEENS_10bfloat16_tEfNS_4arch4Sm80ELb0ELb0ELb1ELb1ELb1ELb0ELb0ELb0ELi2ELi4ELi4ELi4ELb0EEENS1_21CollectiveEpilogueBwdISA_SB_SD_Li256ELb1ELb0ELi2EEENS1_19SingleTileSchedulerILb1ELb0ELb0ELi128EEEEEEEEEvNT_6ParamsE$_ZN4cute3eso3ESOILb0ELb0EJiiiNS_1CILi144EEENS2_ILi512EEEEEC2ERKiS7_S7_RKS3_RKS4_,($_ZN7cutlass13device_kernelIN5flash19enable_sm80_to_sm89INS1_16FlashAttnBwdSm80INS1_25CollectiveMainloopBwdSm80ILi2ELi2EN4cute5tupleIJNS5_1CILi128EEES8_NS7_ILi64EEEEEENS_10bfloat16_tEfNS_4arch4Sm80ELb0ELb0ELb1ELb1ELb1ELb0ELb0ELb0ELi2ELi4ELi4ELi4ELb0EEENS1_21CollectiveEpilogueBwdISA_SB_SD_Li256ELb1ELb0ELi2EEENS1_19SingleTileSchedulerILb1ELb0ELb0ELi128EEEEEEEEEvNT_6ParamsE$_ZN4cute3eso3ESOILb0ELb0EJiiiNS_1CILi72EEENS2_ILi512EEEEEC2ERKiS7_S7_RKS3_RKS4_ - $_ZN7cutlass13device_kernelIN5flash19enable_sm80_to_sm89INS1_16FlashAttnBwdSm80INS1_25CollectiveMainloopBwdSm80ILi2ELi2EN4cute5tupleIJNS5_1CILi128EEES8_NS7_ILi64EEEEEENS_10bfloat16_tEfNS_4arch4Sm80ELb0ELb0ELb1ELb1ELb1ELb0ELb0ELb0ELi2ELi4ELi4ELi4ELb0EEENS1_21CollectiveEpilogueBwdISA_SB_SD_Li256ELb1ELb0ELi2EEENS1_19SingleTileSchedulerILb1ELb0ELb0ELi128EEEEEEEEEvNT_6ParamsE$_ZN4cute3eso3ESOILb0ELb0EJiiiNS_1CILi144EEENS2_ILi512EEEEEC2ERKiS7_S7_RKS3_RKS4_)
$_ZN7cutlass13device_kernelIN5flash19enable_sm80_to_sm89INS1_16FlashAttnBwdSm80INS1_25CollectiveMainloopBwdSm80ILi2ELi2EN4cute5tupleIJNS5_1CILi128EEES8_NS7_ILi64EEEEEENS_10bfloat16_tEfNS_4arch4Sm80ELb0ELb0ELb1ELb1ELb1ELb0ELb0ELb0ELi2ELi4ELi4ELi4ELb0EEENS1_21CollectiveEpilogueBwdISA_SB_SD_Li256ELb1ELb0ELi2EEENS1_19SingleTileSchedulerILb1ELb0ELb0ELi128EEEEEEEEEvNT_6ParamsE$_ZN4cute3eso3ESOILb0ELb0EJiiiNS_1CILi144EEENS2_ILi512EEEEEC2ERKiS7_S7_RKS3_RKS4_:
        /* <DEDUP_REMOVED lines=10> */
[----:B------:R-:W-:Y:S05]  /*8310*/  RET.REL.NODEC R72 `(_ZN7cutlass13device_kernelIN5flash19enable_sm80_to_sm89INS1_16FlashAttnBwdSm80INS1_25CollectiveMainloopBwdSm80ILi2ELi2EN4cute5tupleIJNS5_1CILi128EEES8_NS7_ILi64EEEEEENS_10bfloat16_tEfNS_4arch4Sm80ELb0ELb0ELb1ELb1ELb1ELb0ELb0ELb0ELi2ELi4ELi4ELi4ELb0EEENS1_21CollectiveEpilogueBwdISA_SB_SD_Li256ELb1ELb0ELi2EEENS1_19SingleTileSchedulerILb1ELb0ELb0ELi128EEEEEEEEEvNT_6ParamsE) ;  /* 0xffff7ce048007950 */ /* 0x000fea0003c3ffff */
        .type           $_ZN7cutlass13device_kernelIN5flash19enable_sm80_to_sm89INS1_16FlashAttnBwdSm80INS1_25CollectiveMainloopBwdSm80ILi2ELi2EN4cute5tupleIJNS5_1CILi128EEES8_NS7_ILi64EEEEEENS_10bfloat16_tEfNS_4arch4Sm80ELb0ELb0ELb1ELb1ELb1ELb0ELb0ELb0ELi2ELi4ELi4ELi4ELb0EEENS1_21CollectiveEpilogueBwdISA_SB_SD_Li256ELb1ELb0ELi2EEENS1_19SingleTileSchedulerILb1ELb0ELb0ELi128EEEEEEEEEvNT_6ParamsE$_ZN4cute3eso3ESOILb0ELb0EJiiiNS_1CILi72EEENS2_ILi512EEEEEC2ERKiS7_S7_RKS3_RKS4_,@function
        .size           $_ZN7cutlass13device_kernelIN5flash19enable_sm80_to_sm89INS1_16FlashAttnBwdSm80INS1_25CollectiveMainloopBwdSm80ILi2ELi2EN4cute5tupleIJNS5_1CILi128EEES8_NS7_ILi64EEEEEENS_10bfloat16_tEfNS_4arch4Sm80ELb0ELb0ELb1ELb1ELb1ELb0ELb0ELb0ELi2ELi4ELi4ELi4ELb0EEENS1_21CollectiveEpilogueBwdISA_SB_SD_Li256ELb1ELb0ELi2EEENS1_19SingleTileSchedulerILb1ELb0ELb0ELi128EEEEEEEEEvNT_6ParamsE$_ZN4cute3eso3ESOILb0ELb0EJiiiNS_1CILi72EEENS2_ILi512EEEEEC2ERKiS7_S7_RKS3_RKS4_,($_ZN7cutlass13device_kernelIN5flash19enable_sm80_to_sm89INS1_16FlashAttnBwdSm80INS1_25CollectiveMainloopBwdSm80ILi2ELi2EN4cute5tupleIJNS5_1CILi128EEES8_NS7_ILi64EEEEEENS_10bfloat16_tEfNS_4arch4Sm80ELb0ELb0ELb1ELb1ELb1ELb0ELb0ELb0ELi2ELi4ELi4ELi4ELb0EEENS1_21CollectiveEpilogueBwdISA_SB_SD_Li256ELb1ELb0ELi2EEENS1_19SingleTileSchedulerILb1ELb0ELb0ELi128EEEEEEEEEvNT_6ParamsE$_ZN4cute3eso3ESOILb0ELb1EJNS_5tupleIJiNS2_IJiNS_1CILi0EEEEEEEEENS2_IJNS_10UnderscoreENS2_IJS7_S7_EEEEEEEEC2ERKS6_RKS9_ - $_ZN7cutlass13device_kernelIN5flash19enable_sm80_to_sm89INS1_16FlashAttnBwdSm80INS1_25CollectiveMainloopBwdSm80ILi2ELi2EN4cute5tupleIJNS5_1CILi128EEES8_NS7_ILi64EEEEEENS_10bfloat16_tEfNS_4arch4Sm80ELb0ELb0ELb1ELb1ELb1ELb0ELb0ELb0ELi2ELi4ELi4ELi4ELb0EEENS1_21CollectiveEpilogueBwdISA_SB_SD_Li256ELb1ELb0ELi2EEENS1_19SingleTileSchedulerILb1ELb0ELb0ELi128EEEEEEEEEvNT_6ParamsE$_ZN4cute3eso3ESOILb0ELb0EJiiiNS_1CILi72EEENS2_ILi512EEEEEC2ERKiS7_S7_RKS3_RKS4_)
$_ZN7cutlass13device_kernelIN5flash19enable_sm80_to_sm89INS1_16FlashAttnBwdSm80INS1_25CollectiveMainloopBwdSm80ILi2ELi2EN4cute5tupleIJNS5_1CILi128EEES8_NS7_ILi64EEEEEENS_10bfloat16_tEfNS_4arch4Sm80ELb0ELb0ELb1ELb1ELb1ELb0ELb0ELb0ELi2ELi4ELi4ELi4ELb0EEENS1_21CollectiveEpilogueBwdISA_SB_SD_Li256ELb1ELb0ELi2EEENS1_19SingleTileSchedulerILb1ELb0ELb0ELi128EEEEEEEEEvNT_6ParamsE$_ZN4cute3eso3ESOILb0ELb0EJiiiNS_1CILi72EEENS2_ILi512EEEEEC2ERKiS7_S7_RKS3_RKS4_:
        /* <DEDUP_REMOVED lines=11> */
        .type           $_ZN7cutlass13device_kernelIN5flash19enable_sm80_to_sm89INS1_16FlashAttnBwdSm80INS1_25CollectiveMainloopBwdSm80ILi2ELi2EN4cute5tupleIJNS5_1CILi128EEES8_NS7_ILi64EEEEEENS_10bfloat16_tEfNS_4arch4Sm80ELb0ELb0ELb1ELb1ELb1ELb0ELb0ELb0ELi2ELi4ELi4ELi4ELb0EEENS1_21CollectiveEpilogueBwdISA_SB_SD_Li256ELb1ELb0ELi2EEENS1_19SingleTileSchedulerILb1ELb0ELb0ELi128EEEEEEEEEvNT_6ParamsE$_ZN4cute3eso3ESOILb0ELb1EJNS_5tupleIJiNS2_IJiNS_1CILi0EEEEEEEEENS2_IJNS_10UnderscoreENS2_IJS7_S7_EEEEEEEEC2ERKS6_RKS9_,@function
        .size           $_ZN7cutlass13device_kernelIN5flash19enable_sm80_to_sm89INS1_16FlashAttnBwdSm80INS1_25CollectiveMainloopBwdSm80ILi2ELi2EN4cute5tupleIJNS5_1CILi128EEES8_NS7_ILi64EEEEEENS_10bfloat16_tEfNS_4arch4Sm80ELb0ELb0ELb1ELb1ELb1ELb0ELb0ELb0ELi2ELi4ELi4ELi4ELb0EEENS1_21CollectiveEpilogueBwdISA_SB_SD_Li256ELb1ELb0ELi2EEENS1_19SingleTileSchedulerILb1ELb0ELb0ELi128EEEEEEEEEvNT_6ParamsE$_ZN4cute3eso3ESOILb0ELb1EJNS_5tupleIJiNS2_IJiNS_1CILi0EEEEEEEEENS2_IJNS_10UnderscoreENS2_IJS7_S7_EEEEEEEEC2ERKS6_RKS9_,($_ZN7cutlass13device_kernelIN5flash19enable_sm80_to_sm89INS1_16FlashAttnBwdSm80INS1_25CollectiveMainloopBwdSm80ILi2ELi2EN4cute5tupleIJNS5_1CILi128EEES8_NS7_ILi64EEEEEENS_10bfloat16_tEfNS_4arch4Sm80ELb0ELb0ELb1ELb1ELb1ELb0ELb0ELb0ELi2ELi4ELi4ELi4ELb0EEENS1_21CollectiveEpilogueBwdISA_SB_SD_Li256ELb1ELb0ELi2EEENS1_19SingleTileSchedulerILb1ELb0ELb0ELi128EEEEEEEEEvNT_6ParamsE$_ZN4cute3eso3ESOILb0ELb1EJNS_5tupleIJiNS2_IJiiEEEEEENS2_IJNS_10UnderscoreENS2_IJS5_S5_EEEEEEEEC2ERKS4_RKS7_ - $_ZN7cutlass13device_kernelIN5flash19enable_sm80_to_sm89INS1_16FlashAttnBwdSm80INS1_25CollectiveMainloopBwdSm80ILi2ELi2EN4cute5tupleIJNS5_1CILi128EEES8_NS7_ILi64EEEEEENS_10bfloat16_tEfNS_4arch4Sm80ELb0ELb0ELb1ELb1ELb1ELb0ELb0ELb0ELi2ELi4ELi4ELi4ELb0EEENS1_21CollectiveEpilogueBwdISA_SB_SD_Li256ELb1ELb0ELi2EEENS1_19SingleTileSchedulerILb1ELb0ELb0ELi128EEEEEEEEEvNT_6ParamsE$_ZN4cute3eso3ESOILb0ELb1EJNS_5tupleIJiNS2_IJiNS_1CILi0EEEEEEEEENS2_IJNS_10UnderscoreENS2_IJS7_S7_EEEEEEEEC2ERKS6_RKS9_)
$_ZN7cutlass13device_kernelIN5flash19enable_sm80_to_sm89INS1_16FlashAttnBwdSm80INS1_25CollectiveMainloopBwdSm80ILi2ELi2EN4cute5tupleIJNS5_1CILi128EEES8_NS7_ILi64EEEEEENS_10bfloat16_tEfNS_4arch4Sm80ELb0ELb0ELb1ELb1ELb1ELb0ELb0ELb0ELi2ELi4ELi4ELi4ELb0EEENS1_21CollectiveEpilogueBwdISA_SB_SD_Li256ELb1ELb0ELi2EEENS1_19SingleTileSchedulerILb1ELb0ELb0ELi128EEEEEEEEEvNT_6ParamsE$_ZN4cute3eso3ESOILb0ELb1EJNS_5tupleIJiNS2_IJiNS_1CILi0EEEEEEEEENS2_IJNS_10UnderscoreENS2_IJS7_S7_EEEEEEEEC2ERKS6_RKS9_:
[----:B------:R-:W-:Y:S01]  /*83d0*/  IADD3 R4, R4, -c[0x0][0x20], RZ ;  /* 0x8000080004047a10 */ /* 0x000fe20007ffe0ff */
[----:B------:R-:W-:Y:S01]  /*83e0*/  IMAD.MOV.U32 R8, RZ, RZ, R6 ;  /* 0x000000ffff087224 */ /* 0x000fe200078e0006 */
[----:B------:R-:W-:-:S03]  /*83f0*/  MOV R9, 0x0 ;  /* 0x0000000000097802 */ /* 0x000fc60000000f00 */
[----:B------:R1:W-:Y:S04]  /*8400*/  STL [R4], R2 ;  /* 0x0000000204007387 */ /* 0x0003e80000100800 */
[----:B------:R1:W-:Y:S01]  /*8410*/  STL [R4+0x4], R3 ;  /* 0x0000040304007387 */ /* 0x0003e20000100800 */
[----:B------:R-:W-:Y:S05]  /*8420*/  RET.REL.NODEC R8 `(_ZN7cutlass13device_kernelIN5flash19enable_sm80_to_sm89INS1_16FlashAttnBwdSm80INS1_25CollectiveMainloopBwdSm80ILi2ELi2EN4cute5tupleIJNS5_1CILi128EEES8_NS7_ILi64EEEEEENS_10bfloat16_tEfNS_4arch4Sm80ELb0ELb0ELb1ELb1ELb1ELb0ELb0ELb0ELi2ELi4ELi4ELi4ELb0EEENS1_21CollectiveEpilogueBwdISA_SB_SD_Li256ELb1ELb0ELi2EEENS1_19SingleTileSchedulerILb1ELb0ELb0ELi128EEEEEEEEEvNT_6ParamsE) ;  /* 0xffff7bd008007950 */ /* 0x000fea0003c3ffff */
        .type           $_ZN7cutlass13device_kernelIN5flash19enable_sm80_to_sm89INS1_16FlashAttnBwdSm80INS1_25CollectiveMainloopBwdSm80ILi2ELi2EN4cute5tupleIJNS5_1CILi128EEES8_NS7_ILi64EEEEEENS_10bfloat16_tEfNS_4arch4Sm80ELb0ELb0ELb1ELb1ELb1ELb0ELb0ELb0ELi2ELi4ELi4ELi4ELb0EEENS1_21CollectiveEpilogueBwdISA_SB_SD_Li256ELb1ELb0ELi2EEENS1_19SingleTileSchedulerILb1ELb0ELb0ELi128EEEEEEEEEvNT_6ParamsE$_ZN4cute3eso3ESOILb0ELb1EJNS_5tupleIJiNS2_IJiiEEEEEENS2_IJNS_10UnderscoreENS2_IJS5_S5_EEEEEEEEC2ERKS4_RKS7_,@function
        .size           $_ZN7cutlass13device_kernelIN5flash19enable_sm80_to_sm89INS1_16FlashAttnBwdSm80INS1_25CollectiveMainloopBwdSm80ILi2ELi2EN4cute5tupleIJNS5_1CILi128EEES8_NS7_ILi64EEEEEENS_10bfloat16_tEfNS_4arch4Sm80ELb0ELb0ELb1ELb1ELb1ELb0ELb0ELb0ELi2ELi4ELi4ELi4ELb0EEENS1_21CollectiveEpilogueBwdISA_SB_SD_Li256ELb1ELb0ELi2EEENS1_19SingleTileSchedulerILb1ELb0ELb0ELi128EEEEEEEEEvNT_6ParamsE$_ZN4cute3eso3ESOILb0ELb1EJNS_5tupleIJiNS2_IJiiEEEEEENS2_IJNS_10UnderscoreENS2_IJS5_S5_EEEEEEEEC2ERKS4_RKS7_,($_ZN7cutlass13device_kernelIN5flash19enable_sm80_to_sm89INS1_16FlashAttnBwdSm80INS1_25CollectiveMainloopBwdSm80ILi2ELi2EN4cute5tupleIJNS5_1CILi128EEES8_NS7_ILi64EEEEEENS_10bfloat16_tEfNS_4arch4Sm80ELb0ELb0ELb1ELb1ELb1ELb0ELb0ELb0ELi2ELi4ELi4ELi4ELb0EEENS1_21CollectiveEpilogueBwdISA_SB_SD_Li256ELb1ELb0ELi2EEENS1_19SingleTileSchedulerILb1ELb0ELb0ELi128EEEEEEEEEvNT_6ParamsE$_ZN4cute3eso3ESOILb0ELb1EJNS_5tupleIJiiEEEEEC2ERKS3_ - $_ZN7cutlass13device_kernelIN5flash19enable_sm80_to_sm89INS1_16FlashAttnBwdSm80INS1_25CollectiveMainloopBwdSm80ILi2ELi2EN4cute5tupleIJNS5_1CILi128EEES8_NS7_ILi64EEEEEENS_10bfloat16_tEfNS_4arch4Sm80ELb0ELb0ELb1ELb1ELb1ELb0ELb0ELb0ELi2ELi4ELi4ELi4ELb0EEENS1_21CollectiveEpilogueBwdISA_SB_SD_Li256ELb1ELb0ELi2EEENS1_19SingleTileSchedulerILb1ELb0ELb0ELi128EEEEEEEEEvNT_6ParamsE$_ZN4cute3eso3ESOILb0ELb1EJNS_5tupleIJiNS2_IJiiEEEEEENS2_IJNS_10UnderscoreENS2_IJS5_S5_EEEEEEEEC2ERKS4_RKS7_)
$_ZN7cutlass13device_kernelIN5flash19enable_sm80_to_sm89INS1_16FlashAttnBwdSm80INS1_25CollectiveMainloopBwdSm80ILi2ELi2EN4cute5tupleIJNS5_1CILi128EEES8_NS7_ILi64EEEEEENS_10bfloat16_tEfNS_4arch4Sm80ELb0ELb0ELb1ELb1ELb1ELb0ELb0ELb0ELi2ELi4ELi4ELi4ELb0EEENS1_21CollectiveEpilogueBwdISA_SB_SD_Li256ELb1ELb0ELi2EEENS1_19SingleTileSchedulerILb1ELb0ELb0ELi128EEEEEEEEEvNT_6ParamsE$_ZN4cute3eso3ESOILb0ELb1EJNS_5tupleIJiNS2_IJiiEEEEEENS2_IJNS_10UnderscoreENS2_IJS5_S5_EEEEEEEEC2ERKS4_RKS7_:
[----:B------:R-:W-:Y:S01]  /*8430*/  IADD3 R4, R15, -c[0x0][0x20], RZ ;  /* 0x800008000f047a10 */ /* 0x000fe20007ffe0ff */
[----:B------:R-:W-:Y:S01]  /*8440*/  IMAD.MOV.U32 R8, RZ, RZ, R6 ;  /* 0x000000ffff087224 */ /* 0x000fe200078e0006 */
[----:B------:R-:W-:-:S03]  /*8450*/  MOV R9, 0x0 ;  /* 0x0000000000097802 */ /* 0x000fc60000000f00 */
[----:B------:R1:W-:Y:S04]  /*8460*/  STL [R4], R2 ;  /* 0x0000000204007387 */ /* 0x0003e80000100800 */
[----:B------:R1:W-:Y:S04]  /*8470*/  STL [R4+0x4], R3 ;  /* 0x0000040304007387 */ /* 0x0003e80000100800 */
[----:B------:R1:W-:Y:S01]  /*8480*/  STL [R4+0x8], R5 ;  /* 0x0000080504007387 */ /* 0x0003e20000100800 */
[----:B------:R-:W-:Y:S05]  /*8490*/  RET.REL.NODEC R8 `(_ZN7cutlass13device_kernelIN5flash19enable_sm80_to_sm89INS1_16FlashAttnBwdSm80INS1_25CollectiveMainloopBwdSm80ILi2ELi2EN4cute5tupleIJNS5_1CILi128EEES8_NS7_ILi64EEEEEENS_10bfloat16_tEfNS_4arch4Sm80ELb0ELb0ELb1ELb1ELb1ELb0ELb0ELb0ELi2ELi4ELi4ELi4ELb0EEENS1_21CollectiveEpilogueBwdISA_SB_SD_Li256ELb1ELb0ELi2EEENS1_19SingleTileSchedulerILb1ELb0ELb0ELi128EEEEEEEEEvNT_6ParamsE) ;  /* 0xffff7b6008007950 */ /* 0x000fea0003c3ffff */
        .type           $_ZN7cutlass13device_kernelIN5flash19enable_sm80_to_sm89INS1_16FlashAttnBwdSm80INS1_25CollectiveMainloopBwdSm80ILi2ELi2EN4cute5tupleIJNS5_1CILi128EEES8_NS7_ILi64EEEEEENS_10bfloat16_tEfNS_4arch4Sm80ELb0ELb0ELb1ELb1ELb1ELb0ELb0ELb0ELi2ELi4ELi4ELi4ELb0EEENS1_21CollectiveEpilogueBwdISA_SB_SD_Li256ELb1ELb0ELi2EEENS1_19SingleTileSchedulerILb1ELb0ELb0ELi128EEEEEEEEEvNT_6ParamsE$_ZN4cute3eso3ESOILb0ELb1EJNS_5tupleIJiiEEEEEC2ERKS3_,@function
        .size           $_ZN7cutlass13device_kernelIN5flash19enable_sm80_to_sm89INS1_16FlashAttnBwdSm80INS1_25CollectiveMainloopBwdSm80ILi2ELi2EN4cute5tupleIJNS5_1CILi128EEES8_NS7_ILi64EEEEEENS_10bfloat16_tEfNS_4arch4Sm80ELb0ELb0ELb1ELb1ELb1ELb0ELb0ELb0ELi2ELi4ELi4ELi4ELb0EEENS1_21CollectiveEpilogueBwdISA_SB_SD_Li256ELb1ELb0ELi2EEENS1_19SingleTileSchedulerILb1ELb0ELb0ELi128EEEEEEEEEvNT_6ParamsE$_ZN4cute3eso3ESOILb0ELb1EJNS_5tupleIJiiEEEEEC2ERKS3_,($_ZN7cutlass13device_kernelIN5flash19enable_sm80_to_sm89INS1_16FlashAttnBwdSm80INS1_25CollectiveMainloopBwdSm80ILi2ELi2EN4cute5tupleIJNS5_1CILi128EEES8_NS7_ILi64EEEEEENS_10bfloat16_tEfNS_4arch4Sm80ELb0ELb0ELb1ELb1ELb1ELb0ELb0ELb0ELi2ELi4ELi4ELi4ELb0EEENS1_21CollectiveEpilogueBwdISA_SB_SD_Li256ELb1ELb0ELi2EEENS1_19SingleTileSchedulerILb1ELb0ELb0ELi128EEEEEEEEEvNT_6ParamsE$_ZN4cute3eso3ESOILb0ELb1EJNS_5tupleIJiiEEENS_1CILi1024EEEEEC2ERKS3_RKS5_ - $_ZN7cutlass13device_kernelIN5flash19enable_sm80_to_sm89INS1_16FlashAttnBwdSm80INS1_25CollectiveMainloopBwdSm80ILi2ELi2EN4cute5tupleIJNS5_1CILi128EEES8_NS7_ILi64EEEEEENS_10bfloat16_tEfNS_4arch4Sm80ELb0ELb0ELb1ELb1ELb1ELb0ELb0ELb0ELi2ELi4ELi4ELi4ELb0EEENS1_21CollectiveEpilogueBwdISA_SB_SD_Li256ELb1ELb0ELi2EEENS1_19SingleTileSchedulerILb1ELb0ELb0ELi128EEEEEEEEEvNT_6ParamsE$_ZN4cute3eso3ESOILb0ELb1EJNS_5tupleIJiiEEEEEC2ERKS3_)
$_ZN7cutlass13device_kernelIN5flash19enable_sm80_to_sm89INS1_16FlashAttnBwdSm80INS1_25CollectiveMainloopBwdSm80ILi2ELi2EN4cute5tupleIJNS5_1CILi128EEES8_NS7_ILi64EEEEEENS_10bfloat16_tEfNS_4arch4Sm80ELb0ELb0ELb1ELb1ELb1ELb0ELb0ELb0ELi2ELi4ELi4ELi4ELb0EEENS1_21CollectiveEpilogueBwdISA_SB_SD_Li256ELb1ELb0ELi2EEENS1_19SingleTileSchedulerILb1ELb0ELb0ELi128EEEEEEEEEvNT_6ParamsE$_ZN4cute3eso3ESOILb0ELb1EJNS_5tupleIJiiEEEEEC2ERKS3_:
[----:B------:R-:W-:Y:S01]  /*84a0*/  IADD3 R2, R2, -c[0x0][0x20], RZ ;  /* 0x8000080002027a10 */ /* 0x000fe20007ffe0ff */
[----:B------:R-:W-:Y:S01]  /*84b0*/  IMAD.MOV.U32 R8, RZ, RZ, R6 ;  /* 0x000000ffff087224 */ /* 0x000fe200078e0006 */
[----:B------:R-:W-:-:S03]  /*84c0*/  MOV R9, 0x0 ;  /* 0x0000000000097802 */ /* 0x000fc60000000f00 */
[----:B------:R1:W-:Y:S04]  /*84d0*/  STL [R2], R5 ;  /* 0x0000000502007387 */ /* 0x0003e80000100800 */
[----:B------:R1:W-:Y:S01]  /*84e0*/  STL [R2+0x4], R3 ;  /* 0x0000040302007387 */ /* 0x0003e20000100800 */
[----:B------:R-:W-:Y:S05]  /*84f0*/  RET.REL.NODEC R8 `(_ZN7cutlass13device_kernelIN5flash19enable_sm80_to_sm89INS1_16FlashAttnBwdSm80INS1_25CollectiveMainloopBwdSm80ILi2ELi2EN4cute5tupleIJNS5_1CILi128EEES8_NS7_ILi64EEEEEENS_10bfloat16_tEfNS_4arch4Sm80ELb0ELb0ELb1ELb1ELb1ELb0ELb0ELb0ELi2ELi4ELi4ELi4ELb0EEENS1_21CollectiveEpilogueBwdISA_SB_SD_Li256ELb1ELb0ELi2EEENS1_19SingleTileSchedulerILb1ELb0ELb0ELi128EEEEEEEEEvNT_6ParamsE) ;  /* 0xffff7b0008007950 */ /* 0x000fea0003c3ffff */
        .type           $_ZN7cutlass13device_kernelIN5flash19enable_sm80_to_sm89INS1_16FlashAttnBwdSm80INS1_25CollectiveMainloopBwdSm80ILi2ELi2EN4cute5tupleIJNS5_1CILi128EEES8_NS7_ILi64EEEEEENS_10bfloat16_tEfNS_4arch4Sm80ELb0ELb0ELb1ELb1ELb1ELb0ELb0ELb0ELi2ELi4ELi4ELi4ELb0EEENS1_21CollectiveEpilogueBwdISA_SB_SD_Li256ELb1ELb0ELi2EEENS1_19SingleTileSchedulerILb1ELb0ELb0ELi128EEEEEEEEEvNT_6ParamsE$_ZN4cute3eso3ESOILb0ELb1EJNS_5tupleIJiiEEENS_1CILi1024EEEEEC2ERKS3_RKS5_,@function
        .size           $_ZN7cutlass13device_kernelIN5flash19enable_sm80_to_sm89INS1_16FlashAttnBwdSm80INS1_25CollectiveMainloopBwdSm80ILi2ELi2EN4cute5tupleIJNS5_1CILi128EEES8_NS7_ILi64EEEEEENS_10bfloat16_tEfNS_4arch4Sm80ELb0ELb0ELb1ELb1ELb1ELb0ELb0ELb0ELi2ELi4ELi4ELi4ELb0EEENS1_21CollectiveEpilogueBwdISA_SB_SD_Li256ELb1ELb0ELi2EEENS1_19SingleTileSchedulerILb1ELb0ELb0ELi128EEEEEEEEEvNT_6ParamsE$_ZN4cute3eso3ESOILb0ELb1EJNS_5tupleIJiiEEENS_1CILi1024EEEEEC2ERKS3_RKS5_,($_ZN7cutlass13device_kernelIN5flash19enable_sm80_to_sm89INS1_16FlashAttnBwdSm80INS1_25CollectiveMainloopBwdSm80ILi2ELi2EN4cute5tupleIJNS5_1CILi128EEES8_NS7_ILi64EEEEEENS_10bfloat16_tEfNS_4arch4Sm80ELb0ELb0ELb1ELb1ELb1ELb0ELb0ELb0ELi2ELi4ELi4ELi4ELb0EEENS1_21CollectiveEpilogueBwdISA_SB_SD_Li256ELb1ELb0ELi2EEENS1_19SingleTileSchedulerILb1ELb0ELb0ELi128EEEEEEEEEvNT_6ParamsE$_ZN4cute3eso3ESOILb0ELb1EJNS_5tupleIJiiEEENS_1CILi8192EEEEEC2ERKS3_RKS5_ - $_ZN7cutlass13device_kernelIN5flash19enable_sm80_to_sm89INS1_16FlashAttnBwdSm80INS1_25CollectiveMainloopBwdSm80ILi2ELi2EN4cute5tupleIJNS5_1CILi128EEES8_NS7_ILi64EEEEEENS_10bfloat16_tEfNS_4arch4Sm80ELb0ELb0ELb1ELb1ELb1ELb0ELb0ELb0ELi2ELi4ELi4ELi4ELb0EEENS1_21CollectiveEpilogueBwdISA_SB_SD_Li256ELb1ELb0ELi2EEENS1_19SingleTileSchedulerILb1ELb0ELb0ELi128EEEEEEEEEvNT_6ParamsE$_ZN4cute3eso3ESOILb0ELb1EJNS_5tupleIJiiEEENS_1CILi1024EEEEEC2ERKS3_RKS5_)
$_ZN7cutlass13device_kernelIN5flash19enable_sm80_to_sm89INS1_16FlashAttnBwdSm80INS1_25CollectiveMainloopBwdSm80ILi2ELi2EN4cute5tupleIJNS5_1CILi128EEES8_NS7_ILi64EEEEEENS_10bfloat16_tEfNS_4arch4Sm80ELb0ELb0ELb1ELb1ELb1ELb0ELb0ELb0ELi2ELi4ELi4ELi4ELb0EEENS1_21CollectiveEpilogueBwdISA_SB_SD_Li256ELb1ELb0ELi2EEENS1_19SingleTileSchedulerILb1ELb0ELb0ELi128EEEEEEEEEvNT_6ParamsE$_ZN4cute3eso3ESOILb0ELb1EJNS_5tupleIJiiEEENS_1CILi1024EEEEEC2ERKS3_RKS5_:
[----:B------:R-:W-:Y:S01]  /*8500*/  IADD3 R2, R2, -c[0x0][0x20], RZ ;  /* 0x8000080002027a10 */ /* 0x000fe20007ffe0ff */
[----:B------:R-:W-:Y:S01]  /*8510*/  IMAD.MOV.U32 R8, RZ, RZ, R6 ;  /* 0x000000ffff087224 */ /* 0x000fe200078e0006 */
[----:B------:R-:W-:-:S03]  /*8520*/  MOV R9, 0x0 ;  /* 0x0000000000097802 */ /* 0x000fc60000000f00 */
[----:B------:R1:W-:Y:S04]  /*8530*/  STL [R2], R5 ;  /* 0x0000000502007387 */ /* 0x0003e80000100800 */
[----:B------:R1:W-:Y:S01]  /*8540*/  STL [R2+0x4], R3 ;  /* 0x0000040302007387 */ /* 0x0003e20000100800 */
[----:B------:R-:W-:Y:S05]  /*8550*/  RET.REL.NODEC R8 `(_ZN7cutlass13device_kernelIN5flash19enable_sm80_to_sm89INS1_16FlashAttnBwdSm80INS1_25CollectiveMainloopBwdSm80ILi2ELi2EN4cute5tupleIJNS5_1CILi128EEES8_NS7_ILi64EEEEEENS_10bfloat16_tEfNS_4arch4Sm80ELb0ELb0ELb1ELb1ELb1ELb0ELb0ELb0ELi2ELi4ELi4ELi4ELb0EEENS1_21CollectiveEpilogueBwdISA_SB_SD_Li256ELb1ELb0ELi2EEENS1_19SingleTileSchedulerILb1ELb0ELb0ELi128EEEEEEEEEvNT_6ParamsE) ;  /* 0xffff7aa008007950 */ /* 0x000fea0003c3ffff */
        .type           $_ZN7cutlass13device_kernelIN5flash19enable_sm80_to_sm89INS1_16FlashAttnBwdSm80INS1_25CollectiveMainloopBwdSm80ILi2ELi2EN4cute5tupleIJNS5_1CILi128EEES8_NS7_ILi64EEEEEENS_10bfloat16_tEfNS_4arch4Sm80ELb0ELb0ELb1ELb1ELb1ELb0ELb0ELb0ELi2ELi4ELi4ELi4ELb0EEENS1_21CollectiveEpilogueBwdISA_SB_SD_Li256ELb1ELb0ELi2EEENS1_19SingleTileSchedulerILb1ELb0ELb0ELi128EEEEEEEEEvNT_6ParamsE$_ZN4cute3eso3ESOILb0ELb1EJNS_5tupleIJiiEEENS_1CILi8192EEEEEC2ERKS3_RKS5_,@function
        .size           $_ZN7cutlass13device_kernelIN5flash19enable_sm80_to_sm89INS1_16FlashAttnBwdSm80INS1_25CollectiveMainloopBwdSm80ILi2ELi2EN4cute5tupleIJNS5_1CILi128EEES8_NS7_ILi64EEEEEENS_10bfloat16_tEfNS_4arch4Sm80ELb0ELb0ELb1ELb1ELb1ELb0ELb0ELb0ELi2ELi4ELi4ELi4ELb0EEENS1_21CollectiveEpilogueBwdISA_SB_SD_Li256ELb1ELb0ELi2EEENS1_19SingleTileSchedulerILb1ELb0ELb0ELi128EEEEEEEEEvNT_6ParamsE$_ZN4cute3eso3ESOILb0ELb1EJNS_5tupleIJiiEEENS_1CILi8192EEEEEC2ERKS3_RKS5_,($_ZN7cutlass13device_kernelIN5flash19enable_sm80_to_sm89INS1_16FlashAttnBwdSm80INS1_25CollectiveMainloopBwdSm80ILi2ELi2EN4cute5tupleIJNS5_1CILi128EEES8_NS7_ILi64EEEEEENS_10bfloat16_tEfNS_4arch4Sm80ELb0ELb0ELb1ELb1ELb1ELb0ELb0ELb0ELi2ELi4ELi4ELi4ELb0EEENS1_21CollectiveEpilogueBwdISA_SB_SD_Li256ELb1ELb0ELi2EEENS1_19SingleTileSchedulerILb1ELb0ELb0ELi128EEEEEEEEEvNT_6ParamsE$_ZN4cute3eso3ESOILb0ELb1EJNS_6LayoutINS_5tupleIJNS3_IJNS_1CILi8EEENS4_ILi1EEEEEENS4_ILi2EEEEEENS3_IJNS3_IJS6_NS4_ILi0EEEEEEiEEEEESA_EEC2ERKSD_RKSA_ - $_ZN7cutlass13device_kernelIN5flash19enable_sm80_to_sm89INS1_16FlashAttnBwdSm80INS1_25CollectiveMainloopBwdSm80ILi2ELi2EN4cute5tupleIJNS5_1CILi128EEES8_NS7_ILi64EEEEEENS_10bfloat16_tEfNS_4arch4Sm80ELb0ELb0ELb1ELb1ELb1ELb0ELb0ELb0ELi2ELi4ELi4ELi4ELb0EEENS1_21CollectiveEpilogueBwdISA_SB_SD_Li256ELb1ELb0ELi2EEENS1_19SingleTileSchedulerILb1ELb0ELb0ELi128EEEEEEEEEvNT_6ParamsE$_ZN4cute3eso3ESOILb0ELb1EJNS_5tupleIJiiEEENS_1CILi8192EEEEEC2ERKS3_RKS5_)
$_ZN7cutlass13device_kernelIN5flash19enable_sm80_to_sm89INS1_16FlashAttnBwdSm80INS1_25CollectiveMainloopBwdSm80ILi2ELi2EN4cute5tupleIJNS5_1CILi128EEES8_NS7_ILi64EEEEEENS_10bfloat16_tEfNS_4arch4Sm80ELb0ELb0ELb1ELb1ELb1ELb0ELb0ELb0ELi2ELi4ELi4ELi4ELb0EEENS1_21CollectiveEpilogueBwdISA_SB_SD_Li256ELb1ELb0ELi2EEENS1_19SingleTileSchedulerILb1ELb0ELb0ELi128EEEEEEEEEvNT_6ParamsE$_ZN4cute3eso3ESOILb0ELb1EJNS_5tupleIJiiEEENS_1CILi8192EEEEEC2ERKS3_RKS5_:
[----:B------:R-:W-:Y:S01]  /*8560*/  IADD3 R4, R65, -c[0x0][0x20], RZ ;  /* 0x8000080041047a10 */ /* 0x000fe20007ffe0ff */
[----:B------:R-:W-:Y:S01]  /*8570*/  IMAD.MOV.U32 R8, RZ, RZ, R6 ;  /* 0x000000ffff087224 */ /* 0x000fe200078e0006 */
[----:B------:R-:W-:-:S03]  /*8580*/  MOV R9, 0x0 ;  /* 0x0000000000097802 */ /* 0x000fc60000000f00 */
[----:B------:R1:W-:Y:S04]  /*8590*/  STL [R4], R2 ;  /* 0x0000000204007387 */ /* 0x0003e80000100800 */
[----:B------:R1:W-:Y:S01]  /*85a0*/  STL [R4+0x4], R3 ;  /* 0x0000040304007387 */ /* 0x0003e20000100800 */
[----:B------:R-:W-:Y:S05]  /*85b0*/  RET.REL.NODEC R8 `(_ZN7cutlass13device_kernelIN5flash19enable_sm80_to_sm89INS1_16FlashAttnBwdSm80INS1_25CollectiveMainloopBwdSm80ILi2ELi2EN4cute5tupleIJNS5_1CILi128EEES8_NS7_ILi64EEEEEENS_10bfloat16_tEfNS_4arch4Sm80ELb0ELb0ELb1ELb1ELb1ELb0ELb0ELb0ELi2ELi4ELi4ELi4ELb0EEENS1_21CollectiveEpilogueBwdISA_SB_SD_Li256ELb1ELb0ELi2EEENS1_19SingleTileSchedulerILb1ELb0ELb0ELi128EEEEEEEEEvNT_6ParamsE) ;  /* 0xffff7a4008007950 */ /* 0x000fea0003c3ffff */
        .type           $_ZN7cutlass13device_kernelIN5flash19enable_sm80_to_sm89INS1_16FlashAttnBwdSm80INS1_25CollectiveMainloopBwdSm80ILi2ELi2EN4cute5tupleIJNS5_1CILi128EEES8_NS7_ILi64EEEEEENS_10bfloat16_tEfNS_4arch4Sm80ELb0ELb0ELb1ELb1ELb1ELb0ELb0ELb0ELi2ELi4ELi4ELi4ELb0EEENS1_21CollectiveEpilogueBwdISA_SB_SD_Li256ELb1ELb0ELi2EEENS1_19SingleTileSchedulerILb1ELb0ELb0ELi128EEEEEEEEEvNT_6ParamsE$_ZN4cute3eso3ESOILb0ELb1EJNS_6LayoutINS_5tupleIJNS3_IJNS_1CILi8EEENS4_ILi1EEEEEENS4_ILi2EEEEEENS3_IJNS3_IJS6_NS4_ILi0EEEEEEiEEEEESA_EEC2ERKSD_RKSA_,@function
        .size           $_ZN7cutlass13device_kernelIN5flash19enable_sm80_to_sm89INS1_16FlashAttnBwdSm80INS1_25CollectiveMainloopBwdSm80ILi2ELi2EN4cute5tupleIJNS5_1CILi128EEES8_NS7_ILi64EEEEEENS_10bfloat16_tEfNS_4arch4Sm80ELb0ELb0ELb1ELb1ELb1ELb0ELb0ELb0ELi2ELi4ELi4ELi4ELb0EEENS1_21CollectiveEpilogueBwdISA_SB_SD_Li256ELb1ELb0ELi2EEENS1_19SingleTileSchedulerILb1ELb0ELb0ELi128EEEEEEEEEvNT_6ParamsE$_ZN4cute3eso3ESOILb0ELb1EJNS_6LayoutINS_5tupleIJNS3_IJNS_1CILi8EEENS4_ILi1EEEEEENS4_ILi2EEEEEENS3_IJNS3_IJS6_NS4_ILi0EEEEEEiEEEEESA_EEC2ERKSD_RKSA_,($_ZN7cutlass13device_kernelIN5flash19enable_sm80_to_sm89INS1_16FlashAttnBwdSm80INS1_25CollectiveMainloopBwdSm80ILi2ELi2EN4cute5tupleIJNS5_1CILi128EEES8_NS7_ILi64EEEEEENS_10bfloat16_tEfNS_4arch4Sm80ELb0ELb0ELb1ELb1ELb1ELb0ELb0ELb0ELi2ELi4ELi4ELi4ELb0EEENS1_21CollectiveEpilogueBwdISA_SB_SD_Li256ELb1ELb0ELi2EEENS1_19SingleTileSchedulerILb1ELb0ELb0ELi128EEEEEEEEEvNT_6ParamsE$_ZN4cute3eso3ESOILb0ELb1EJiEEC2ERKi - $_ZN7cutlass13device_kernelIN5flash19enable_sm80_to_sm89INS1_16FlashAttnBwdSm80INS1_25CollectiveMainloopBwdSm80ILi2ELi2EN4cute5tupleIJNS5_1CILi128EEES8_NS7_ILi64EEEEEENS_10bfloat16_tEfNS_4arch4Sm80ELb0ELb0ELb1ELb1ELb1ELb0ELb0ELb0ELi2ELi4ELi4ELi4ELb0EEENS1_21CollectiveEpilogueBwdISA_SB_SD_Li256ELb1ELb0ELi2EEENS1_19SingleTileSchedulerILb1ELb0ELb0ELi128EEEEEEEEEvNT_6ParamsE$_ZN4cute3eso3ESOILb0ELb1EJNS_6LayoutINS_5tupleIJNS3_IJNS_1CILi8EEENS4_ILi1EEEEEENS4_ILi2EEEEEENS3_IJNS3_IJS6_NS4_ILi0EEEEEEiEEEEESA_EEC2ERKSD_RKSA_)
$_ZN7cutlass13device_kernelIN5flash19enable_sm80_to_sm89INS1_16FlashAttnBwdSm80INS1_25CollectiveMainloopBwdSm80ILi2ELi2EN4cute5tupleIJNS5_1CILi128EEES8_NS7_ILi64EEEEEENS_10bfloat16_tEfNS_4arch4Sm80ELb0ELb0ELb1ELb1ELb1ELb0ELb0ELb0ELi2ELi4ELi4ELi4ELb0EEENS1_21CollectiveEpilogueBwdISA_SB_SD_Li256ELb1ELb0ELi2EEENS1_19SingleTileSchedulerILb1ELb0ELb0ELi128EEEEEEEEEvNT_6ParamsE$_ZN4cute3eso3ESOILb0ELb1EJNS_6LayoutINS_5tupleIJNS3_IJNS_1CILi8EEENS4_ILi1EEEEEENS4_ILi2EEEEEENS3_IJNS3_IJS6_NS4_ILi0EEEEEEiEEEEESA_EEC2ERKSD_RKSA_:
[----:B------:R-:W-:Y:S02]  /*85c0*/  IADD3 R2, R66, -c[0x0][0x20], RZ ;  /* 0x8000080042027a10 */ /* 0x000fe40007ffe0ff */
[----:B------:R-:W-:-:S03]  /*85d0*/  MOV R7, 0x0 ;  /* 0x0000000000077802 */ /* 0x000fc60000000f00 */
[----:B------:R1:W-:Y:S01]  /*85e0*/  STL [R2], R3 ;  /* 0x0000000302007387 */ /* 0x0003e20000100800 */
[----:B------:R-:W-:Y:S05]  /*85f0*/  RET.REL.NODEC R6 `(_ZN7cutlass13device_kernelIN5flash19enable_sm80_to_sm89INS1_16FlashAttnBwdSm80INS1_25CollectiveMainloopBwdSm80ILi2ELi2EN4cute5tupleIJNS5_1CILi128EEES8_NS7_ILi64EEEEEENS_10bfloat16_tEfNS_4arch4Sm80ELb0ELb0ELb1ELb1ELb1ELb0ELb0ELb0ELi2ELi4ELi4ELi4ELb0EEENS1_21CollectiveEpilogueBwdISA_SB_SD_Li256ELb1ELb0ELi2EEENS1_19SingleTileSchedulerILb1ELb0ELb0ELi128EEEEEEEEEvNT_6ParamsE) ;  /* 0xffff7a0006007950 */ /* 0x000fea0003c3ffff */
        .type           $_ZN7cutlass13device_kernelIN5flash19enable_sm80_to_sm89INS1_16FlashAttnBwdSm80INS1_25CollectiveMainloopBwdSm80ILi2ELi2EN4cute5tupleIJNS5_1CILi128EEES8_NS7_ILi64EEEEEENS_10bfloat16_tEfNS_4arch4Sm80ELb0ELb0ELb1ELb1ELb1ELb0ELb0ELb0ELi2ELi4ELi4ELi4ELb0EEENS1_21CollectiveEpilogueBwdISA_SB_SD_Li256ELb1ELb0ELi2EEENS1_19SingleTileSchedulerILb1ELb0ELb0ELi128EEEEEEEEEvNT_6ParamsE$_ZN4cute3eso3ESOILb0ELb1EJiEEC2ERKi,@function
        .size           $_ZN7cutlass13device_kernelIN5flash19enable_sm80_to_sm89INS1_16FlashAttnBwdSm80INS1_25CollectiveMainloopBwdSm80ILi2ELi2EN4cute5tupleIJNS5_1CILi128EEES8_NS7_ILi64EEEEEENS_10bfloat16_tEfNS_4arch4Sm80ELb0ELb0ELb1ELb1ELb1ELb0ELb0ELb0ELi2ELi4ELi4ELi4ELb0EEENS1_21CollectiveEpilogueBwdISA_SB_SD_Li256ELb1ELb0ELi2EEENS1_19SingleTileSchedulerILb1ELb0ELb0ELi128EEEEEEEEEvNT_6ParamsE$_ZN4cute3eso3ESOILb0ELb1EJiEEC2ERKi,($_ZN7cutlass13device_kernelIN5flash19enable_sm80_to_sm89INS1_16FlashAttnBwdSm80INS1_25CollectiveMainloopBwdSm80ILi2ELi2EN4cute5tupleIJNS5_1CILi128EEES8_NS7_ILi64EEEEEENS_10bfloat16_tEfNS_4arch4Sm80ELb0ELb0ELb1ELb1ELb1ELb0ELb0ELb0ELi2ELi4ELi4ELi4ELb0EEENS1_21CollectiveEpilogueBwdISA_SB_SD_Li256ELb1ELb0ELi2EEENS1_19SingleTileSchedulerILb1ELb0ELb0ELi128EEEEEEEEEvNT_6ParamsE$_ZN4cute3eso3ESOILb0ELb1EJiNS_1CILi0EEEEEC2ERKiRKS3_ - $_ZN7cutlass13device_kernelIN5flash19enable_sm80_to_sm89INS1_16FlashAttnBwdSm80INS1_25CollectiveMainloopBwdSm80ILi2ELi2EN4cute5tupleIJNS5_1CILi128EEES8_NS7_ILi64EEEEEENS_10bfloat16_tEfNS_4arch4Sm80ELb0ELb0ELb1ELb1ELb1ELb0ELb0ELb0ELi2ELi4ELi4ELi4ELb0EEENS1_21CollectiveEpilogueBwdISA_SB_SD_Li256ELb1ELb0ELi2EEENS1_19SingleTileSchedulerILb1ELb0ELb0ELi128EEEEEEEEEvNT_6ParamsE$_ZN4cute3eso3ESOILb0ELb1EJiEEC2ERKi)
$_ZN7cutlass13device_kernelIN5flash19enable_sm80_to_sm89INS1_16FlashAttnBwdSm80INS1_25CollectiveMainloopBwdSm80ILi2ELi2EN4cute5tupleIJNS5_1CILi128EEES8_NS7_ILi64EEEEEENS_10bfloat16_tEfNS_4arch4Sm80ELb0ELb0ELb1ELb1ELb1ELb0ELb0ELb0ELi2ELi4ELi4ELi4ELb0EEENS1_21CollectiveEpilogueBwdISA_SB_SD_Li256ELb1ELb0ELi2EEENS1_19SingleTileSchedulerILb1ELb0ELb0ELi128EEEEEEEEEvNT_6ParamsE$_ZN4cute3eso3ESOILb0ELb1EJiEEC2ERKi:
[----:B------:R-:W-:Y:S02]  /*8600*/  IADD3 R2, R2, -c[0x0][0x20], RZ ;  /* 0x8000080002027a10 */ /* 0x000fe40007ffe0ff */
[----:B------:R-:W-:-:S03]  /*8610*/  MOV R9, 0x0 ;  /* 0x0000000000097802 */ /* 0x000fc60000000f00 */
[----:B------:R1:W-:Y:S01]  /*8620*/  STL [R2], R3 ;  /* 0x0000000302007387 */ /* 0x0003e20000100800 */
[----:B------:R-:W-:Y:S05]  /*8630*/  RET.REL.NODEC R8 `(_ZN7cutlass13device_kernelIN5flash19enable_sm80_to_sm89INS1_16FlashAttnBwdSm80INS1_25CollectiveMainloopBwdSm80ILi2ELi2EN4cute5tupleIJNS5_1CILi128EEES8_NS7_ILi64EEEEEENS_10bfloat16_tEfNS_4arch4Sm80ELb0ELb0ELb1ELb1ELb1ELb0ELb0ELb0ELi2ELi4ELi4ELi4ELb0EEENS1_21CollectiveEpilogueBwdISA_SB_SD_Li256ELb1ELb0ELi2EEENS1_19SingleTileSchedulerILb1ELb0ELb0ELi128EEEEEEEEEvNT_6ParamsE) ;  /* 0xffff79c008007950 */ /* 0x000fea0003c3ffff */
        .type           $_ZN7cutlass13device_kernelIN5flash19enable_sm80_to_sm89INS1_16FlashAttnBwdSm80INS1_25CollectiveMainloopBwdSm80ILi2ELi2EN4cute5tupleIJNS5_1CILi128EEES8_NS7_ILi64EEEEEENS_10bfloat16_tEfNS_4arch4Sm80ELb0ELb0ELb1ELb1ELb1ELb0ELb0ELb0ELi2ELi4ELi4ELi4ELb0EEENS1_21CollectiveEpilogueBwdISA_SB_SD_Li256ELb1ELb0ELi2EEENS1_19SingleTileSchedulerILb1ELb0ELb0ELi128EEEEEEEEEvNT_6ParamsE$_ZN4cute3eso3ESOILb0ELb1EJiNS_1CILi0EEEEEC2ERKiRKS3_,@function
        .size           $_ZN7cutlass13device_kernelIN5flash19enable_sm80_to_sm89INS1_16FlashAttnBwdSm80INS1_25CollectiveMainloopBwdSm80ILi2ELi2EN4cute5tupleIJNS5_1CILi128EEES8_NS7_ILi64EEEEEENS_10bfloat16_tEfNS_4arch4Sm80ELb0ELb0ELb1ELb1ELb1ELb0ELb0ELb0ELi2ELi4ELi4ELi4ELb0EEENS1_21CollectiveEpilogueBwdISA_SB_SD_Li256ELb1ELb0ELi2EEENS1_19SingleTileSchedulerILb1ELb0ELb0ELi128EEEEEEEEEvNT_6ParamsE$_ZN4cute3eso3ESOILb0ELb1EJiNS_1CILi0EEEEEC2ERKiRKS3_,($_ZN7cutlass13device_kernelIN5flash19enable_sm80_to_sm89INS1_16FlashAttnBwdSm80INS1_25CollectiveMainloopBwdSm80ILi2ELi2EN4cute5tupleIJNS5_1CILi128EEES8_NS7_ILi64EEEEEENS_10bfloat16_tEfNS_4arch4Sm80ELb0ELb0ELb1ELb1ELb1ELb0ELb0ELb0ELi2ELi4ELi4ELi4ELb0EEENS1_21CollectiveEpilogueBwdISA_SB_SD_Li256ELb1ELb0ELi2EEENS1_19SingleTileSchedulerILb1ELb0ELb0ELi128EEEEEEEEEvNT_6ParamsE$_ZN4cute3eso3ESOILb0ELb1EJiNS_1CILi144EEENS2_ILi288EEEEEC2ERKiRKS3_RKS4_ - $_ZN7cutlass13device_kernelIN5flash19enable_sm80_to_sm89INS1_16FlashAttnBwdSm80INS1_25CollectiveMainloopBwdSm80ILi2ELi2EN4cute5tupleIJNS5_1CILi128EEES8_NS7_ILi64EEEEEENS_10bfloat16_tEfNS_4arch4Sm80ELb0ELb0ELb1ELb1ELb1ELb0ELb0ELb0ELi2ELi4ELi4ELi4ELb0EEENS1_21CollectiveEpilogueBwdISA_SB_SD_Li256ELb1ELb0ELi2EEENS1_19SingleTileSchedulerILb1ELb0ELb0ELi128EEEEEEEEEvNT_6ParamsE$_ZN4cute3eso3ESOILb0ELb1EJiNS_1CILi0EEEEEC2ERKiRKS3_)
$_ZN7cutlass13device_kernelIN5flash19enable_sm80_to_sm89INS1_16FlashAttnBwdSm80INS1_25CollectiveMainloopBwdSm80ILi2ELi2EN4cute5tupleIJNS5_1CILi128EEES8_NS7_ILi64EEEEEENS_10bfloat16_tEfNS_4arch4Sm80ELb0ELb0ELb1ELb1ELb1ELb0ELb0ELb0ELi2ELi4ELi4ELi4ELb0EEENS1_21CollectiveEpilogueBwdISA_SB_SD_Li256ELb1ELb0ELi2EEENS1_19SingleTileSchedulerILb1ELb0ELb0ELi128EEEEEEEEEvNT_6ParamsE$_ZN4cute3eso3ESOILb0ELb1EJiNS_1CILi0EEEEEC2ERKiRKS3_:
[----:B------:R-:W-:Y:S01]  /*8640*/  IADD3 R2, R2, -c[0x0][0x20], RZ ;  /* 0x8000080002027a10 */ /* 0x000fe20007ffe0ff */
[----:B------:R-:W-:Y:S01]  /*8650*/  IMAD.MOV.U32 R8, RZ, RZ, R6 ;  /* 0x000000ffff087224 */ /* 0x000fe200078e0006 */
[----:B------:R-:W-:-:S03]  /*8660*/  MOV R9, 0x0 ;  /* 0x0000000000097802 */ /* 0x000fc60000000f00 */
[----:B------:R1:W-:Y:S01]  /*8670*/  STL [R2], R3 ;  /* 0x0000000302007387 */ /* 0x0003e20000100800 */
[----:B------:R-:W-:Y:S05]  /*8680*/  RET.REL.NODEC R8 `(_ZN7cutlass13device_kernelIN5flash19enable_sm80_to_sm89INS1_16FlashAttnBwdSm80INS1_25CollectiveMainloopBwdSm80ILi2ELi2EN4cute5tupleIJNS5_1CILi128EEES8_NS7_ILi64EEEEEENS_10bfloat16_tEfNS_4arch4Sm80ELb0ELb0ELb1ELb1ELb1ELb0ELb0ELb0ELi2ELi4ELi4ELi4ELb0EEENS1_21CollectiveEpilogueBwdISA_SB_SD_Li256ELb1ELb0ELi2EEENS1_19SingleTileSchedulerILb1ELb0ELb0ELi128EEEEEEEEEvNT_6ParamsE) ;  /* 0xffff797008007950 */ /* 0x000fea0003c3ffff */
        .type           $_ZN7cutlass13device_kernelIN5flash19enable_sm80_to_sm89INS1_16FlashAttnBwdSm80INS1_25CollectiveMainloopBwdSm80ILi2ELi2EN4cute5tupleIJNS5_1CILi128EEES8_NS7_ILi64EEEEEENS_10bfloat16_tEfNS_4arch4Sm80ELb0ELb0ELb1ELb1ELb1ELb0ELb0ELb0ELi2ELi4ELi4ELi4ELb0EEENS1_21CollectiveEpilogueBwdISA_SB_SD_Li256ELb1ELb0ELi2EEENS1_19SingleTileSchedulerILb1ELb0ELb0ELi128EEEEEEEEEvNT_6ParamsE$_ZN4cute3eso3ESOILb0ELb1EJiNS_1CILi144EEENS2_ILi288EEEEEC2ERKiRKS3_RKS4_,@function
        .size           $_ZN7cutlass13device_kernelIN5flash19enable_sm80_to_sm89INS1_16FlashAttnBwdSm80INS1_25CollectiveMainloopBwdSm80ILi2ELi2EN4cute5tupleIJNS5_1CILi128EEES8_NS7_ILi64EEEEEENS_10bfloat16_tEfNS_4arch4Sm80ELb0ELb0ELb1ELb1ELb1ELb0ELb0ELb0ELi2ELi4ELi4ELi4ELb0EEENS1_21CollectiveEpilogueBwdISA_SB_SD_Li256ELb1ELb0ELi2EEENS1_19SingleTileSchedulerILb1ELb0ELb0ELi128EEEEEEEEEvNT_6ParamsE$_ZN4cute3eso3ESOILb0ELb1EJiNS_1CILi144EEENS2_ILi288EEEEEC2ERKiRKS3_RKS4_,($_ZN7cutlass13device_kernelIN5flash19enable_sm80_to_sm89INS1_16FlashAttnBwdSm80INS1_25CollectiveMainloopBwdSm80ILi2ELi2EN4cute5tupleIJNS5_1CILi128EEES8_NS7_ILi64EEEEEENS_10bfloat16_tEfNS_4arch4Sm80ELb0ELb0ELb1ELb1ELb1ELb0ELb0ELb0ELi2ELi4ELi4ELi4ELb0EEENS1_21CollectiveEpilogueBwdISA_SB_SD_Li256ELb1ELb0ELi2EEENS1_19SingleTileSchedulerILb1ELb0ELb0ELi128EEEEEEEEEvNT_6ParamsE$_ZN4cute3eso3ESOILb0ELb1EJiNS_1CILi144EEENS2_ILi512EEEEEC2ERKiRKS3_RKS4_ - $_ZN7cutlass13device_kernelIN5flash19enable_sm80_to_sm89INS1_16FlashAttnBwdSm80INS1_25CollectiveMainloopBwdSm80ILi2ELi2EN4cute5tupleIJNS5_1CILi128EEES8_NS7_ILi64EEEEEENS_10bfloat16_tEfNS_4arch4Sm80ELb0ELb0ELb1ELb1ELb1ELb0ELb0ELb0ELi2ELi4ELi4ELi4ELb0EEENS1_21CollectiveEpilogueBwdISA_SB_SD_Li256ELb1ELb0ELi2EEENS1_19SingleTileSchedulerILb1ELb0ELb0ELi128EEEEEEEEEvNT_6ParamsE$_ZN4cute3eso3ESOILb0ELb1EJiNS_1CILi144EEENS2_ILi288EEEEEC2ERKiRKS3_RKS4_)
$_ZN7cutlass13device_kernelIN5flash19enable_sm80_to_sm89INS1_16FlashAttnBwdSm80INS1_25CollectiveMainloopBwdSm80ILi2ELi2EN4cute5tupleIJNS5_1CILi128EEES8_NS7_ILi64EEEEEENS_10bfloat16_tEfNS_4arch4Sm80ELb0ELb0ELb1ELb1ELb1ELb0ELb0ELb0ELi2ELi4ELi4ELi4ELb0EEENS1_21CollectiveEpilogueBwdISA_SB_SD_Li256ELb1ELb0ELi2EEENS1_19SingleTileSchedulerILb1ELb0ELb0ELi128EEEEEEEEEvNT_6ParamsE$_ZN4cute3eso3ESOILb0ELb1EJiNS_1CILi144EEENS2_ILi288EEEEEC2ERKiRKS3_RKS4_:
[----:B------:R-:W-:Y:S01]  /*8690*/  IADD3 R4, R59, -c[0x0][0x20], RZ ;  /* 0x800008003b047a10 */ /* 0x000fe20007ffe0ff */
[----:B------:R-:W-:Y:S01]  /*86a0*/  IMAD.MOV.U32 R8, RZ, RZ, R6 ;  /* 0x000000ffff087224 */ /* 0x000fe200078e0006 */
[----:B------:R-:W-:-:S03]  /*86b0*/  MOV R9, 0x0 ;  /* 0x0000000000097802 */ /* 0x000fc60000000f00 */
[----:B------:R1:W-:Y:S01]  /*86c0*/  STL [R4], R5 ;  /* 0x0000000504007387 */ /* 0x0003e20000100800 */
[----:B------:R-:W-:Y:S05]  /*86d0*/  RET.REL.NODEC R8 `(_ZN7cutlass13device_kernelIN5flash19enable_sm80_to_sm89INS1_16FlashAttnBwdSm80INS1_25CollectiveMainloopBwdSm80ILi2ELi2EN4cute5tupleIJNS5_1CILi128EEES8_NS7_ILi64EEEEEENS_10bfloat16_tEfNS_4arch4Sm80ELb0ELb0ELb1ELb1ELb1ELb0ELb0ELb0ELi2ELi4ELi4ELi4ELb0EEENS1_21CollectiveEpilogueBwdISA_SB_SD_Li256ELb1ELb0ELi2EEENS1_19SingleTileSchedulerILb1ELb0ELb0ELi128EEEEEEEEEvNT_6ParamsE) ;  /* 0xffff792008007950 */ /* 0x000fea0003c3ffff */
        .type           $_ZN7cutlass13device_kernelIN5flash19enable_sm80_to_sm89INS1_16FlashAttnBwdSm80INS1_25CollectiveMainloopBwdSm80ILi2ELi2EN4cute5tupleIJNS5_1CILi128EEES8_NS7_ILi64EEEEEENS_10bfloat16_tEfNS_4arch4Sm80ELb0ELb0ELb1ELb1ELb1ELb0ELb0ELb0ELi2ELi4ELi4ELi4ELb0EEENS1_21CollectiveEpilogueBwdISA_SB_SD_Li256ELb1ELb0ELi2EEENS1_19SingleTileSchedulerILb1ELb0ELb0ELi128EEEEEEEEEvNT_6ParamsE$_ZN4cute3eso3ESOILb0ELb1EJiNS_1CILi144EEENS2_ILi512EEEEEC2ERKiRKS3_RKS4_,@function
        .size           $_ZN7cutlass13device_kernelIN5flash19enable_sm80_to_sm89INS1_16FlashAttnBwdSm80INS1_25CollectiveMainloopBwdSm80ILi2ELi2EN4cute5tupleIJNS5_1CILi128EEES8_NS7_ILi64EEEEEENS_10bfloat16_tEfNS_4arch4Sm80ELb0ELb0ELb1ELb1ELb1ELb0ELb0ELb0ELi2ELi4ELi4ELi4ELb0EEENS1_21CollectiveEpilogueBwdISA_SB_SD_Li256ELb1ELb0ELi2EEENS1_19SingleTileSchedulerILb1ELb0ELb0ELi128EEEEEEEEEvNT_6ParamsE$_ZN4cute3eso3ESOILb0ELb1EJiNS_1CILi144EEENS2_ILi512EEEEEC2ERKiRKS3_RKS4_,($_ZN7cutlass13device_kernelIN5flash19enable_sm80_to_sm89INS1_16FlashAttnBwdSm80INS1_25CollectiveMainloopBwdSm80ILi2ELi2EN4cute5tupleIJNS5_1CILi128EEES8_NS7_ILi64EEEEEENS_10bfloat16_tEfNS_4arch4Sm80ELb0ELb0ELb1ELb1ELb1ELb0ELb0ELb0ELi2ELi4ELi4ELi4ELb0EEENS1_21CollectiveEpilogueBwdISA_SB_SD_Li256ELb1ELb0ELi2EEENS1_19SingleTileSchedulerILb1ELb0ELb0ELi128EEEEEEEEEvNT_6ParamsE$_ZN4cute3eso3ESOILb0ELb1EJiNS_1CILi4096EEEEEC2ERKiRKS3_ - $_ZN7cutlass13device_kernelIN5flash19enable_sm80_to_sm89INS1_16FlashAttnBwdSm80INS1_25CollectiveMainloopBwdSm80ILi2ELi2EN4cute5tupleIJNS5_1CILi128EEES8_NS7_ILi64EEEEEENS_10bfloat16_tEfNS_4arch4Sm80ELb0ELb0ELb1ELb1ELb1ELb0ELb0ELb0ELi2ELi4ELi4ELi4ELb0EEENS1_21CollectiveEpilogueBwdISA_SB_SD_Li256ELb1ELb0ELi2EEENS1_19SingleTileSchedulerILb1ELb0ELb0ELi128EEEEEEEEEvNT_6ParamsE$_ZN4cute3eso3ESOILb0ELb1EJiNS_1CILi144EEENS2_ILi512EEEEEC2ERKiRKS3_RKS4_)
$_ZN7cutlass13device_kernelIN5flash19enable_sm80_to_sm89INS1_16FlashAttnBwdSm80INS1_25CollectiveMainloopBwdSm80ILi2ELi2EN4cute5tupleIJNS5_1CILi128EEES8_NS7_ILi64EEEEEENS_10bfloat16_tEfNS_4arch4Sm80ELb0ELb0ELb1ELb1ELb1ELb0ELb0ELb0ELi2ELi4ELi4ELi4ELb0EEENS1_21CollectiveEpilogueBwdISA_SB_SD_Li256ELb1ELb0ELi2EEENS1_19SingleTileSchedulerILb1ELb0ELb0ELi128EEEEEEEEEvNT_6ParamsE$_ZN4cute3eso3ESOILb0ELb1EJiNS_1CILi144EEENS2_ILi512EEEEEC2ERKiRKS3_RKS4_:
[----:B------:R-:W-:Y:S01]  /*86e0*/  IADD3 R4, R59, -c[0x0][0x20], RZ ;  /* 0x800008003b047a10 */ /* 0x000fe20007ffe0ff */
[----:B------:R-:W-:Y:S01]  /*86f0*/  IMAD.MOV.U32 R8, RZ, RZ, R6 ;  /* 0x000000ffff087224 */ /* 0x000fe200078e0006 */
[----:B------:R-:W-:-:S03]  /*8700*/  MOV R9, 0x0 ;  /* 0x0000000000097802 */ /* 0x000fc60000000f00 */
[----:B------:R1:W-:Y:S01]  /*8710*/  STL [R4], R5 ;  /* 0x0000000504007387 */ /* 0x0003e20000100800 */
[----:B------:R-:W-:Y:S05]  /*8720*/  RET.REL.NODEC R8 `(_ZN7cutlass13device_kernelIN5flash19enable_sm80_to_sm89INS1_16FlashAttnBwdSm80INS1_25CollectiveMainloopBwdSm80ILi2ELi2EN4cute5tupleIJNS5_1CILi128EEES8_NS7_ILi64EEEEEENS_10bfloat16_tEfNS_4arch4Sm80ELb0ELb0ELb1ELb1ELb1ELb0ELb0ELb0ELi2ELi4ELi4ELi4ELb0EEENS1_21CollectiveEpilogueBwdISA_SB_SD_Li256ELb1ELb0ELi2EEENS1_19SingleTileSchedulerILb1ELb0ELb0ELi128EEEEEEEEEvNT_6ParamsE) ;  /* 0xffff78d008007950 */ /* 0x000fea0003c3ffff */
        .type           $_ZN7cutlass13device_kernelIN5flash19enable_sm80_to_sm89INS1_16FlashAttnBwdSm80INS1_25CollectiveMainloopBwdSm80ILi2ELi2EN4cute5tupleIJNS5_1CILi128EEES8_NS7_ILi64EEEEEENS_10bfloat16_tEfNS_4arch4Sm80ELb0ELb0ELb1ELb1ELb1ELb0ELb0ELb0ELi2ELi4ELi4ELi4ELb0EEENS1_21CollectiveEpilogueBwdISA_SB_SD_Li256ELb1ELb0ELi2EEENS1_19SingleTileSchedulerILb1ELb0ELb0ELi128EEEEEEEEEvNT_6ParamsE$_ZN4cute3eso3ESOILb0ELb1EJiNS_1CILi4096EEEEEC2ERKiRKS3_,@function
        .size           $_ZN7cutlass13device_kernelIN5flash19enable_sm80_to_sm89INS1_16FlashAttnBwdSm80INS1_25CollectiveMainloopBwdSm80ILi2ELi2EN4cute5tupleIJNS5_1CILi128EEES8_NS7_ILi64EEEEEENS_10bfloat16_tEfNS_4arch4Sm80ELb0ELb0ELb1ELb1ELb1ELb0ELb0ELb0ELi2ELi4ELi4ELi4ELb0EEENS1_21CollectiveEpilogueBwdISA_SB_SD_Li256ELb1ELb0ELi2EEENS1_19SingleTileSchedulerILb1ELb0ELb0ELi128EEEEEEEEEvNT_6ParamsE$_ZN4cute3eso3ESOILb0ELb1EJiNS_1CILi4096EEEEEC2ERKiRKS3_,($_ZN7cutlass13device_kernelIN5flash19enable_sm80_to_sm89INS1_16FlashAttnBwdSm80INS1_25CollectiveMainloopBwdSm80ILi2ELi2EN4cute5tupleIJNS5_1CILi128EEES8_NS7_ILi64EEEEEENS_10bfloat16_tEfNS_4arch4Sm80ELb0ELb0ELb1ELb1ELb1ELb0ELb0ELb0ELi2ELi4ELi4ELi4ELb0EEENS1_21CollectiveEpilogueBwdISA_SB_SD_Li256ELb1ELb0ELi2EEENS1_19SingleTileSchedulerILb1ELb0ELb0ELi128EEEEEEEEEvNT_6ParamsE$_ZN4cute3eso3ESOILb0ELb1EJiNS_1CILi512EEEEEC2ERKiRKS3_ - $_ZN7cutlass13device_kernelIN5flash19enable_sm80_to_sm89INS1_16FlashAttnBwdSm80INS1_25CollectiveMainloopBwdSm80ILi2ELi2EN4cute5tupleIJNS5_1CILi128EEES8_NS7_ILi64EEEEEENS_10bfloat16_tEfNS_4arch4Sm80ELb0ELb0ELb1ELb1ELb1ELb0ELb0ELb0ELi2ELi4ELi4ELi4ELb0EEENS1_21CollectiveEpilogueBwdISA_SB_SD_Li256ELb1ELb0ELi2EEENS1_19SingleTileSchedulerILb1ELb0ELb0ELi128EEEEEEEEEvNT_6ParamsE$_ZN4cute3eso3ESOILb0ELb1EJiNS_1CILi4096EEEEEC2ERKiRKS3_)
$_ZN7cutlass13device_kernelIN5flash19enable_sm80_to_sm89INS1_16FlashAttnBwdSm80INS1_25CollectiveMainloopBwdSm80ILi2ELi2EN4cute5tupleIJNS5_1CILi128EEES8_NS7_ILi64EEEEEENS_10bfloat16_tEfNS_4arch4Sm80ELb0ELb0ELb1ELb1ELb1ELb0ELb0ELb0ELi2ELi4ELi4ELi4ELb0EEENS1_21CollectiveEpilogueBwdISA_SB_SD_Li256ELb1ELb0ELi2EEENS1_19SingleTileSchedulerILb1ELb0ELb0ELi128EEEEEEEEEvNT_6ParamsE$_ZN4cute3eso3ESOILb0ELb1EJiNS_1CILi4096EEEEEC2ERKiRKS3_:
[----:B------:R-:W-:Y:S02]  /*8730*/  IADD3 R9, R9, -c[0x0][0x20], RZ ;  /* 0x8000080009097a10 */ /* 0x000fe40007ffe0ff */
[----:B------:R-:W-:-:S03]  /*8740*/  MOV R5, 0x0 ;  /* 0x0000000000057802 */ /* 0x000fc60000000f00 */
[----:B------:R1:W-:Y:S01]  /*8750*/  STL [R9], R2 ;  /* 0x0000000209007387 */ /* 0x0003e20000100800 */
[----:B------:R-:W-:Y:S05]  /*8760*/  RET.REL.NODEC R4 `(_ZN7cutlass13device_kernelIN5flash19enable_sm80_to_sm89INS1_16FlashAttnBwdSm80INS1_25CollectiveMainloopBwdSm80ILi2ELi2EN4cute5tupleIJNS5_1CILi128EEES8_NS7_ILi64EEEEEENS_10bfloat16_tEfNS_4arch4Sm80ELb0ELb0ELb1ELb1ELb1ELb0ELb0ELb0ELi2ELi4ELi4ELi4ELb0EEENS1_21CollectiveEpilogueBwdISA_SB_SD_Li256ELb1ELb0ELi2EEENS1_19SingleTileSchedulerILb1ELb0ELb0ELi128EEEEEEEEEvNT_6ParamsE) ;  /* 0xffff789004007950 */ /* 0x000fea0003c3ffff */
        .type           $_ZN7cutlass13device_kernelIN5flash19enable_sm80_to_sm89INS1_16FlashAttnBwdSm80INS1_25CollectiveMainloopBwdSm80ILi2ELi2EN4cute5tupleIJNS5_1CILi128EEES8_NS7_ILi64EEEEEENS_10bfloat16_tEfNS_4arch4Sm80ELb0ELb0ELb1ELb1ELb1ELb0ELb0ELb0ELi2ELi4ELi4ELi4ELb0EEENS1_21CollectiveEpilogueBwdISA_SB_SD_Li256ELb1ELb0ELi2EEENS1_19SingleTileSchedulerILb1ELb0ELb0ELi128EEEEEEEEEvNT_6ParamsE$_ZN4cute3eso3ESOILb0ELb1EJiNS_1CILi512EEEEEC2ERKiRKS3_,@function
        .size           $_ZN7cutlass13device_kernelIN5flash19enable_sm80_to_sm89INS1_16FlashAttnBwdSm80INS1_25CollectiveMainloopBwdSm80ILi2ELi2EN4cute5tupleIJNS5_1CILi128EEES8_NS7_ILi64EEEEEENS_10bfloat16_tEfNS_4arch4Sm80ELb0ELb0ELb1ELb1ELb1ELb0ELb0ELb0ELi2ELi4ELi4ELi4ELb0EEENS1_21CollectiveEpilogueBwdISA_SB_SD_Li256ELb1ELb0ELi2EEENS1_19SingleTileSchedulerILb1ELb0ELb0ELi128EEEEEEEEEvNT_6ParamsE$_ZN4cute3eso3ESOILb0ELb1EJiNS_1CILi512EEEEEC2ERKiRKS3_,($_ZN7cutlass13device_kernelIN5flash19enable_sm80_to_sm89INS1_16FlashAttnBwdSm80INS1_25CollectiveMainloopBwdSm80ILi2ELi2EN4cute5tupleIJNS5_1CILi128EEES8_NS7_ILi64EEEEEENS_10bfloat16_tEfNS_4arch4Sm80ELb0ELb0ELb1ELb1ELb1ELb0ELb0ELb0ELi2ELi4ELi4ELi4ELb0EEENS1_21CollectiveEpilogueBwdISA_SB_SD_Li256ELb1ELb0ELi2EEENS1_19SingleTileSchedulerILb1ELb0ELb0ELi128EEEEEEEEEvNT_6ParamsE$_ZN4cute3eso3ESOILb0ELb1EJiNS_1CILi72EEENS2_ILi512EEEEEC2ERKiRKS3_RKS4_ - $_ZN7cutlass13device_kernelIN5flash19enable_sm80_to_sm89INS1_16FlashAttnBwdSm80INS1_25CollectiveMainloopBwdSm80ILi2ELi2EN4cute5tupleIJNS5_1CILi128EEES8_NS7_ILi64EEEEEENS_10bfloat16_tEfNS_4arch4Sm80ELb0ELb0ELb1ELb1ELb1ELb0ELb0ELb0ELi2ELi4ELi4ELi4ELb0EEENS1_21CollectiveEpilogueBwdISA_SB_SD_Li256ELb1ELb0ELi2EEENS1_19SingleTileSchedulerILb1ELb0ELb0ELi128EEEEEEEEEvNT_6ParamsE$_ZN4cute3eso3ESOILb0ELb1EJiNS_1CILi512EEEEEC2ERKiRKS3_)
$_ZN7cutlass13device_kernelIN5flash19enable_sm80_to_sm89INS1_16FlashAttnBwdSm80INS1_25CollectiveMainloopBwdSm80ILi2ELi2EN4cute5tupleIJNS5_1CILi128EEES8_NS7_ILi64EEEEEENS_10bfloat16_tEfNS_4arch4Sm80ELb0ELb0ELb1ELb1ELb1ELb0ELb0ELb0ELi2ELi4ELi4ELi4ELb0EEENS1_21CollectiveEpilogueBwdISA_SB_SD_Li256ELb1ELb0ELi2EEENS1_19SingleTileSchedulerILb1ELb0ELb0ELi128EEEEEEEEEvNT_6ParamsE$_ZN4cute3eso3ESOILb0ELb1EJiNS_1CILi512EEEEEC2ERKiRKS3_:
[----:B------:R-:W-:Y:S02]  /*8770*/  IADD3 R67, R67, -c[0x0][0x20], RZ ;  /* 0x8000080043437a10 */ /* 0x000fe40007ffe0ff */
[----:B------:R-:W-:-:S03]  /*8780*/  MOV R5, 0x0 ;  /* 0x0000000000057802 */ /* 0x000fc60000000f00 */
[----:B------:R1:W-:Y:S01]  /*8790*/  STL [R67], R2 ;  /* 0x0000000243007387 */ /* 0x0003e20000100800 */
[----:B------:R-:W-:Y:S05]  /*87a0*/  RET.REL.NODEC R4 `(_ZN7cutlass13device_kernelIN5flash19enable_sm80_to_sm89INS1_16FlashAttnBwdSm80INS1_25CollectiveMainloopBwdSm80ILi2ELi2EN4cute5tupleIJNS5_1CILi128EEES8_NS7_ILi64EEEEEENS_10bfloat16_tEfNS_4arch4Sm80ELb0ELb0ELb1ELb1ELb1ELb0ELb0ELb0ELi2ELi4ELi4ELi4ELb0EEENS1_21CollectiveEpilogueBwdISA_SB_SD_Li256ELb1ELb0ELi2EEENS1_19SingleTileSchedulerILb1ELb0ELb0ELi128EEEEEEEEEvNT_6ParamsE) ;  /* 0xffff785004007950 */ /* 0x000fea0003c3ffff */
        .type           $_ZN7cutlass13device_kernelIN5flash19enable_sm80_to_sm89INS1_16FlashAttnBwdSm80INS1_25CollectiveMainloopBwdSm80ILi2ELi2EN4cute5tupleIJNS5_1CILi128EEES8_NS7_ILi64EEEEEENS_10bfloat16_tEfNS_4arch4Sm80ELb0ELb0ELb1ELb1ELb1ELb0ELb0ELb0ELi2ELi4ELi4ELi4ELb0EEENS1_21CollectiveEpilogueBwdISA_SB_SD_Li256ELb1ELb0ELi2EEENS1_19SingleTileSchedulerILb1ELb0ELb0ELi128EEEEEEEEEvNT_6ParamsE$_ZN4cute3eso3ESOILb0ELb1EJiNS_1CILi72EEENS2_ILi512EEEEEC2ERKiRKS3_RKS4_,@function
        .size           $_ZN7cutlass13device_kernelIN5flash19enable_sm80_to_sm89INS1_16FlashAttnBwdSm80INS1_25CollectiveMainloopBwdSm80ILi2ELi2EN4cute5tupleIJNS5_1CILi128EEES8_NS7_ILi64EEEEEENS_10bfloat16_tEfNS_4arch4Sm80ELb0ELb0ELb1ELb1ELb1ELb0ELb0ELb0ELi2ELi4ELi4ELi4ELb0EEENS1_21CollectiveEpilogueBwdISA_SB_SD_Li256ELb1ELb0ELi2EEENS1_19SingleTileSchedulerILb1ELb0ELb0ELi128EEEEEEEEEvNT_6ParamsE$_ZN4cute3eso3ESOILb0ELb1EJiNS_1CILi72EEENS2_ILi512EEEEEC2ERKiRKS3_RKS4_,($_ZN7cutlass13device_kernelIN5flash19enable_sm80_to_sm89INS1_16FlashAttnBwdSm80INS1_25CollectiveMainloopBwdSm80ILi2ELi2EN4cute5tupleIJNS5_1CILi128EEES8_NS7_ILi64EEEEEENS_10bfloat16_tEfNS_4arch4Sm80ELb0ELb0ELb1ELb1ELb1ELb0ELb0ELb0ELi2ELi4ELi4ELi4ELb0EEENS1_21CollectiveEpilogueBwdISA_SB_SD_Li256ELb1ELb0ELi2EEENS1_19SingleTileSchedulerILb1ELb0ELb0ELi128EEEEEEEEEvNT_6ParamsE$_ZN4cute3eso3ESOILb0ELb1EJlEEC2ERKl - $_ZN7cutlass13device_kernelIN5flash19enable_sm80_to_sm89INS1_16FlashAttnBwdSm80INS1_25CollectiveMainloopBwdSm80ILi2ELi2EN4cute5tupleIJNS5_1CILi128EEES8_NS7_ILi64EEEEEENS_10bfloat16_tEfNS_4arch4Sm80ELb0ELb0ELb1ELb1ELb1ELb0ELb0ELb0ELi2ELi4ELi4ELi4ELb0EEENS1_21CollectiveEpilogueBwdISA_SB_SD_Li256ELb1ELb0ELi2EEENS1_19SingleTileSchedulerILb1ELb0ELb0ELi128EEEEEEEEEvNT_6ParamsE$_ZN4cute3eso3ESOILb0ELb1EJiNS_1CILi72EEENS2_ILi512EEEEEC2ERKiRKS3_RKS4_)
$_ZN7cutlass13device_kernelIN5flash19enable_sm80_to_sm89INS1_16FlashAttnBwdSm80INS1_25CollectiveMainloopBwdSm80ILi2ELi2EN4cute5tupleIJNS5_1CILi128EEES8_NS7_ILi64EEEEEENS_10bfloat16_tEfNS_4arch4Sm80ELb0ELb0ELb1ELb1ELb1ELb0ELb0ELb0ELi2ELi4ELi4ELi4ELb0EEENS1_21CollectiveEpilogueBwdISA_SB_SD_Li256ELb1ELb0ELi2EEENS1_19SingleTileSchedulerILb1ELb0ELb0ELi128EEEEEEEEEvNT_6ParamsE$_ZN4cute3eso3ESOILb0ELb1EJiNS_1CILi72EEENS2_ILi512EEEEEC2ERKiRKS3_RKS4_:
[----:B------:R-:W-:Y:S01]  /*87b0*/  IADD3 R4, R4, -c[0x0][0x20], RZ ;  /* 0x8000080004047a10 */ /* 0x000fe20007ffe0ff */
[----:B------:R-:W-:Y:S01]  /*87c0*/  IMAD.MOV.U32 R8, RZ, RZ, R6 ;  /* 0x000000ffff087224 */ /* 0x000fe200078e0006 */
[----:B------:R-:W-:-:S03]  /*87d0*/  MOV R9, 0x0 ;  /* 0x0000000000097802 */ /* 0x000fc60000000f00 */
[----:B------:R1:W-:Y:S01]  /*87e0*/  STL [R4], R5 ;  /* 0x0000000504007387 */ /* 0x0003e20000100800 */
[----:B------:R-:W-:Y:S05]  /*87f0*/  RET.REL.NODEC R8 `(_ZN7cutlass13device_kernelIN5flash19enable_sm80_to_sm89INS1_16FlashAttnBwdSm80INS1_25CollectiveMainloopBwdSm80ILi2ELi2EN4cute5tupleIJNS5_1CILi128EEES8_NS7_ILi64EEEEEENS_10bfloat16_tEfNS_4arch4Sm80ELb0ELb0ELb1ELb1ELb1ELb0ELb0ELb0ELi2ELi4ELi4ELi4ELb0EEENS1_21CollectiveEpilogueBwdISA_SB_SD_Li256ELb1ELb0ELi2EEENS1_19SingleTileSchedulerILb1ELb0ELb0ELi128EEEEEEEEEvNT_6ParamsE) ;  /* 0xffff780008007950 */ /* 0x000fea0003c3ffff */
        .type           $_ZN7cutlass13device_kernelIN5flash19enable_sm80_to_sm89INS1_16FlashAttnBwdSm80INS1_25CollectiveMainloopBwdSm80ILi2ELi2EN4cute5tupleIJNS5_1CILi128EEES8_NS7_ILi64EEEEEENS_10bfloat16_tEfNS_4arch4Sm80ELb0ELb0ELb1ELb1ELb1ELb0ELb0ELb0ELi2ELi4ELi4ELi4ELb0EEENS1_21CollectiveEpilogueBwdISA_SB_SD_Li256ELb1ELb0ELi2EEENS1_19SingleTileSchedulerILb1ELb0ELb0ELi128EEEEEEEEEvNT_6ParamsE$_ZN4cute3eso3ESOILb0ELb1EJlEEC2ERKl,@function
        .size           $_ZN7cutlass13device_kernelIN5flash19enable_sm80_to_sm89INS1_16FlashAttnBwdSm80INS1_25CollectiveMainloopBwdSm80ILi2ELi2EN4cute5tupleIJNS5_1CILi128EEES8_NS7_ILi64EEEEEENS_10bfloat16_tEfNS_4arch4Sm80ELb0ELb0ELb1ELb1ELb1ELb0ELb0ELb0ELi2ELi4ELi4ELi4ELb0EEENS1_21CollectiveEpilogueBwdISA_SB_SD_Li256ELb1ELb0ELi2EEENS1_19SingleTileSchedulerILb1ELb0ELb0ELi128EEEEEEEEEvNT_6ParamsE$_ZN4cute3eso3ESOILb0ELb1EJlEEC2ERKl,($_ZN7cutlass13device_kernelIN5flash19enable_sm80_to_sm89INS1_16FlashAttnBwdSm80INS1_25CollectiveMainloopBwdSm80ILi2ELi2EN4cute5tupleIJNS5_1CILi128EEES8_NS7_ILi64EEEEEENS_10bfloat16_tEfNS_4arch4Sm80ELb0ELb0ELb1ELb1ELb1ELb0ELb0ELb0ELi2ELi4ELi4ELi4ELb0EEENS1_21CollectiveEpilogueBwdISA_SB_SD_Li256ELb1ELb0ELi2EEENS1_19SingleTileSchedulerILb1ELb0ELb0ELi128EEEEEEEEEvNT_6ParamsE$_ZN4cute3eso3ESOILb1ELb0EJNS_10UnderscoreES2_S2_iEEC2ERKS2_S5_S5_RKi - $_ZN7cutlass13device_kernelIN5flash19enable_sm80_to_sm89INS1_16FlashAttnBwdSm80INS1_25CollectiveMainloopBwdSm80ILi2ELi2EN4cute5tupleIJNS5_1CILi128EEES8_NS7_ILi64EEEEEENS_10bfloat16_tEfNS_4arch4Sm80ELb0ELb0ELb1ELb1ELb1ELb0ELb0ELb0ELi2ELi4ELi4ELi4ELb0EEENS1_21CollectiveEpilogueBwdISA_SB_SD_Li256ELb1ELb0ELi2EEENS1_19SingleTileSchedulerILb1ELb0ELb0ELi128EEEEEEEEEvNT_6ParamsE$_ZN4cute3eso3ESOILb0ELb1EJlEEC2ERKl)
$_ZN7cutlass13device_kernelIN5flash19enable_sm80_to_sm89INS1_16FlashAttnBwdSm80INS1_25CollectiveMainloopBwdSm80ILi2ELi2EN4cute5tupleIJNS5_1CILi128EEES8_NS7_ILi64EEEEEENS_10bfloat16_tEfNS_4arch4Sm80ELb0ELb0ELb1ELb1ELb1ELb0ELb0ELb0ELi2ELi4ELi4ELi4ELb0EEENS1_21CollectiveEpilogueBwdISA_SB_SD_Li256ELb1ELb0ELi2EEENS1_19SingleTileSchedulerILb1ELb0ELb0ELi128EEEEEEEEEvNT_6ParamsE$_ZN4cute3eso3ESOILb0ELb1EJlEEC2ERKl:
[----:B------:R-:W-:Y:S01]  /*8800*/  IADD3 R5, R5, -c[0x0][0x20], RZ ;  /* 0x8000080005057a10 */ /* 0x000fe20007ffe0ff */
[----:B------:R-:W-:Y:S01]  /*8810*/  IMAD.MOV.U32 R78, RZ, RZ, R6 ;  /* 0x000000ffff4e7224 */ /* 0x000fe200078e0006 */
[----:B------:R-:W-:-:S03]  /*8820*/  MOV R79, 0x0 ;  /* 0x00000000004f7802 */ /* 0x000fc60000000f00 */
[----:B------:R1:W-:Y:S01]  /*8830*/  STL.64 [R5], R2 ;  /* 0x0000000205007387 */ /* 0x0003e20000100a00 */
[----:B------:R-:W-:Y:S05]  /*8840*/  RET.REL.NODEC R78 `(_ZN7cutlass13device_kernelIN5flash19enable_sm80_to_sm89INS1_16FlashAttnBwdSm80INS1_25CollectiveMainloopBwdSm80ILi2ELi2EN4cute5tupleIJNS5_1CILi128EEES8_NS7_ILi64EEEEEENS_10bfloat16_tEfNS_4arch4Sm80ELb0ELb0ELb1ELb1ELb1ELb0ELb0ELb0ELi2ELi4ELi4ELi4ELb0EEENS1_21CollectiveEpilogueBwdISA_SB_SD_Li256ELb1ELb0ELi2EEENS1_19SingleTileSchedulerILb1ELb0ELb0ELi128EEEEEEEEEvNT_6ParamsE) ;  /* 0xffff77b04e007950 */ /* 0x000fea0003c3ffff */
        .type           $_ZN7cutlass13device_kernelIN5flash19enable_sm80_to_sm89INS1_16FlashAttnBwdSm80INS1_25CollectiveMainloopBwdSm80ILi2ELi2EN4cute5tupleIJNS5_1CILi128EEES8_NS7_ILi64EEEEEENS_10bfloat16_tEfNS_4arch4Sm80ELb0ELb0ELb1ELb1ELb1ELb0ELb0ELb0ELi2ELi4ELi4ELi4ELb0EEENS1_21CollectiveEpilogueBwdISA_SB_SD_Li256ELb1ELb0ELi2EEENS1_19SingleTileSchedulerILb1ELb0ELb0ELi128EEEEEEEEEvNT_6ParamsE$_ZN4cute3eso3ESOILb1ELb0EJNS_10UnderscoreES2_S2_iEEC2ERKS2_S5_S5_RKi,@function
        .size           $_ZN7cutlass13device_kernelIN5flash19enable_sm80_to_sm89INS1_16FlashAttnBwdSm80INS1_25CollectiveMainloopBwdSm80ILi2ELi2EN4cute5tupleIJNS5_1CILi128EEES8_NS7_ILi64EEEEEENS_10bfloat16_tEfNS_4arch4Sm80ELb0ELb0ELb1ELb1ELb1ELb0ELb0ELb0ELi2ELi4ELi4ELi4ELb0EEENS1_21CollectiveEpilogueBwdISA_SB_SD_Li256ELb1ELb0ELi2EEENS1_19SingleTileSchedulerILb1ELb0ELb0ELi128EEEEEEEEEvNT_6ParamsE$_ZN4cute3eso3ESOILb1ELb0EJNS_10UnderscoreES2_S2_iEEC2ERKS2_S5_S5_RKi,($_ZN7cutlass13device_kernelIN5flash19enable_sm80_to_sm89INS1_16FlashAttnBwdSm80INS1_25CollectiveMainloopBwdSm80ILi2ELi2EN4cute5tupleIJNS5_1CILi128EEES8_NS7_ILi64EEEEEENS_10bfloat16_tEfNS_4arch4Sm80ELb0ELb0ELb1ELb1ELb1ELb0ELb0ELb0ELi2ELi4ELi4ELi4ELb0EEENS1_21CollectiveEpilogueBwdISA_SB_SD_Li256ELb1ELb0ELi2EEENS1_19SingleTileSchedulerILb1ELb0ELb0ELi128EEEEEEEEEvNT_6ParamsE$_ZN4cute3eso3ESOILb1ELb0EJNS_10UnderscoreES2_iEEC2ERKS2_S5_RKi - $_ZN7cutlass13device_kernelIN5flash19enable_sm80_to_sm89INS1_16FlashAttnBwdSm80INS1_25CollectiveMainloopBwdSm80ILi2ELi2EN4cute5tupleIJNS5_1CILi128EEES8_NS7_ILi64EEEEEENS_10bfloat16_tEfNS_4arch4Sm80ELb0ELb0ELb1ELb1ELb1ELb0ELb0ELb0ELi2ELi4ELi4ELi4ELb0EEENS1_21CollectiveEpilogueBwdISA_SB_SD_Li256ELb1ELb0ELi2EEENS1_19SingleTileSchedulerILb1ELb0ELb0ELi128EEEEEEEEEvNT_6ParamsE$_ZN4cute3eso3ESOILb1ELb0EJNS_10UnderscoreES2_S2_iEEC2ERKS2_S5_S5_RKi)
$_ZN7cutlass13device_kernelIN5flash19enable_sm80_to_sm89INS1_16FlashAttnBwdSm80INS1_25CollectiveMainloopBwdSm80ILi2ELi2EN4cute5tupleIJNS5_1CILi128EEES8_NS7_ILi64EEEEEENS_10bfloat16_tEfNS_4arch4Sm80ELb0ELb0ELb1ELb1ELb1ELb0ELb0ELb0ELi2ELi4ELi4ELi4ELb0EEENS1_21CollectiveEpilogueBwdISA_SB_SD_Li256ELb1ELb0ELi2EEENS1_19SingleTileSchedulerILb1ELb0ELb0ELi128EEEEEEEEEvNT_6ParamsE$_ZN4cute3eso3ESOILb1ELb0EJNS_10UnderscoreES2_S2_iEEC2ERKS2_S5_S5_RKi:
[----:B------:R-:W-:Y:S02]  /*8850*/  IADD3 R2, R2, -c[0x0][0x20], RZ ;  /* 0x8000080002027a10 */ /* 0x000fe40007ffe0ff */
[----:B------:R-:W-:-:S03]  /*8860*/  MOV R5, 0x0 ;  /* 0x0000000000057802 */ /* 0x000fc60000000f00 */
[----:B------:R1:W-:Y:S01]  /*8870*/  STL [R2], R3 ;  /* 0x0000000302007387 */ /* 0x0003e20000100800 */
[----:B------:R-:W-:Y:S05]  /*8880*/  RET.REL.NODEC R4 `(_ZN7cutlass13device_kernelIN5flash19enable_sm80_to_sm89INS1_16FlashAttnBwdSm80INS1_25CollectiveMainloopBwdSm80ILi2ELi2EN4cute5tupleIJNS5_1CILi128EEES8_NS7_ILi64EEEEEENS_10bfloat16_tEfNS_4arch4Sm80ELb0ELb0ELb1ELb1ELb1ELb0ELb0ELb0ELi2ELi4ELi4ELi4ELb0EEENS1_21CollectiveEpilogueBwdISA_SB_SD_Li256ELb1ELb0ELi2EEENS1_19SingleTileSchedulerILb1ELb0ELb0ELi128EEEEEEEEEvNT_6ParamsE) ;  /* 0xffff777004007950 */ /* 0x000fea0003c3ffff */
        .type           $_ZN7cutlass13device_kernelIN5flash19enable_sm80_to_sm89INS1_16FlashAttnBwdSm80INS1_25CollectiveMainloopBwdSm80ILi2ELi2EN4cute5tupleIJNS5_1CILi128EEES8_NS7_ILi64EEEEEENS_10bfloat16_tEfNS_4arch4Sm80ELb0ELb0ELb1ELb1ELb1ELb0ELb0ELb0ELi2ELi4ELi4ELi4ELb0EEENS1_21CollectiveEpilogueBwdISA_SB_SD_Li256ELb1ELb0ELi2EEENS1_19SingleTileSchedulerILb1ELb0ELb0ELi128EEEEEEEEEvNT_6ParamsE$_ZN4cute3eso3ESOILb1ELb0EJNS_10UnderscoreES2_iEEC2ERKS2_S5_RKi,@function
        .size           $_ZN7cutlass13device_kernelIN5flash19enable_sm80_to_sm89INS1_16FlashAttnBwdSm80INS1_25CollectiveMainloopBwdSm80ILi2ELi2EN4cute5tupleIJNS5_1CILi128EEES8_NS7_ILi64EEEEEENS_10bfloat16_tEfNS_4arch4Sm80ELb0ELb0ELb1ELb1ELb1ELb0ELb0ELb0ELi2ELi4ELi4ELi4ELb0EEENS1_21CollectiveEpilogueBwdISA_SB_SD_Li256ELb1ELb0ELi2EEENS1_19SingleTileSchedulerILb1ELb0ELb0ELi128EEEEEEEEEvNT_6ParamsE$_ZN4cute3eso3ESOILb1ELb0EJNS_10UnderscoreES2_iEEC2ERKS2_S5_RKi,($_ZN7cutlass13device_kernelIN5flash19enable_sm80_to_sm89INS1_16FlashAttnBwdSm80INS1_25CollectiveMainloopBwdSm80ILi2ELi2EN4cute5tupleIJNS5_1CILi128EEES8_NS7_ILi64EEEEEENS_10bfloat16_tEfNS_4arch4Sm80ELb0ELb0ELb1ELb1ELb1ELb0ELb0ELb0ELi2ELi4ELi4ELi4ELb0EEENS1_21CollectiveEpilogueBwdISA_SB_SD_Li256ELb1ELb0ELi2EEENS1_19SingleTileSchedulerILb1ELb0ELb0ELi128EEEEEEEEEvNT_6ParamsE$_ZN4cute3eso3ESOILb1ELb0EJNS_10UnderscoreEiEEC2ERKS2_RKi - $_ZN7cutlass13device_kernelIN5flash19enable_sm80_to_sm89INS1_16FlashAttnBwdSm80INS1_25CollectiveMainloopBwdSm80ILi2ELi2EN4cute5tupleIJNS5_1CILi128EEES8_NS7_ILi64EEEEEENS_10bfloat16_tEfNS_4arch4Sm80ELb0ELb0ELb1ELb1ELb1ELb0ELb0ELb0ELi2ELi4ELi4ELi4ELb0EEENS1_21CollectiveEpilogueBwdISA_SB_SD_Li256ELb1ELb0ELi2EEENS1_19SingleTileSchedulerILb1ELb0ELb0ELi128EEEEEEEEEvNT_6ParamsE$_ZN4cute3eso3ESOILb1ELb0EJNS_10UnderscoreES2_iEEC2ERKS2_S5_RKi)
$_ZN7cutlass13device_kernelIN5flash19enable_sm80_to_sm89INS1_16FlashAttnBwdSm80INS1_25CollectiveMainloopBwdSm80ILi2ELi2EN4cute5tupleIJNS5_1CILi128EEES8_NS7_ILi64EEEEEENS_10bfloat16_tEfNS_4arch4Sm80ELb0ELb0ELb1ELb1ELb1ELb0ELb0ELb0ELi2ELi4ELi4ELi4ELb0EEENS1_21CollectiveEpilogueBwdISA_SB_SD_Li256ELb1ELb0ELi2EEENS1_19SingleTileSchedulerILb1ELb0ELb0ELi128EEEEEEEEEvNT_6ParamsE$_ZN4cute3eso3ESOILb1ELb0EJNS_10UnderscoreES2_iEEC2ERKS2_S5_RKi:
[----:B------:R-:W-:Y:S02]  /*8890*/  IADD3 R2, R2, -c[0x0][0x20], RZ ;  /* 0x8000080002027a10 */ /* 0x000fe40007ffe0ff */
[----:B------:R-:W-:-:S03]  /*88a0*/  MOV R9, 0x0 ;  /* 0x0000000000097802 */ /* 0x000fc60000000f00 */
[----:B------:R1:W-:Y:S01]  /*88b0*/  STL [R2], R3 ;  /* 0x0000000302007387 */ /* 0x0003e20000100800 */
[----:B------:R-:W-:Y:S05]  /*88c0*/  RET.REL.NODEC R8 `(_ZN7cutlass13device_kernelIN5flash19enable_sm80_to_sm89INS1_16FlashAttnBwdSm80INS1_25CollectiveMainloopBwdSm80ILi2ELi2EN4cute5tupleIJNS5_1CILi128EEES8_NS7_ILi64EEEEEENS_10bfloat16_tEfNS_4arch4Sm80ELb0ELb0ELb1ELb1ELb1ELb0ELb0ELb0ELi2ELi4ELi4ELi4ELb0EEENS1_21CollectiveEpilogueBwdISA_SB_SD_Li256ELb1ELb0ELi2EEENS1_19SingleTileSchedulerILb1ELb0ELb0ELi128EEEEEEEEEvNT_6ParamsE) ;  /* 0xffff773008007950 */ /* 0x000fea0003c3ffff */
        .type           $_ZN7cutlass13device_kernelIN5flash19enable_sm80_to_sm89INS1_16FlashAttnBwdSm80INS1_25CollectiveMainloopBwdSm80ILi2ELi2EN4cute5tupleIJNS5_1CILi128EEES8_NS7_ILi64EEEEEENS_10bfloat16_tEfNS_4arch4Sm80ELb0ELb0ELb1ELb1ELb1ELb0ELb0ELb0ELi2ELi4ELi4ELi4ELb0EEENS1_21CollectiveEpilogueBwdISA_SB_SD_Li256ELb1ELb0ELi2EEENS1_19SingleTileSchedulerILb1ELb0ELb0ELi128EEEEEEEEEvNT_6ParamsE$_ZN4cute3eso3ESOILb1ELb0EJNS_10UnderscoreEiEEC2ERKS2_RKi,@function
        .size           $_ZN7cutlass13device_kernelIN5flash19enable_sm80_to_sm89INS1_16FlashAttnBwdSm80INS1_25CollectiveMainloopBwdSm80ILi2ELi2EN4cute5tupleIJNS5_1CILi128EEES8_NS7_ILi64EEEEEENS_10bfloat16_tEfNS_4arch4Sm80ELb0ELb0ELb1ELb1ELb1ELb0ELb0ELb0ELi2ELi4ELi4ELi4ELb0EEENS1_21CollectiveEpilogueBwdISA_SB_SD_Li256ELb1ELb0ELi2EEENS1_19SingleTileSchedulerILb1ELb0ELb0ELi128EEEEEEEEEvNT_6ParamsE$_ZN4cute3eso3ESOILb1ELb0EJNS_10UnderscoreEiEEC2ERKS2_RKi,($_ZN7cutlass13device_kernelIN5flash19enable_sm80_to_sm89INS1_16FlashAttnBwdSm80INS1_25CollectiveMainloopBwdSm80ILi2ELi2EN4cute5tupleIJNS5_1CILi128EEES8_NS7_ILi64EEEEEENS_10bfloat16_tEfNS_4arch4Sm80ELb0ELb0ELb1ELb1ELb1ELb0ELb0ELb0ELi2ELi4ELi4ELi4ELb0EEENS1_21CollectiveEpilogueBwdISA_SB_SD_Li256ELb1ELb0ELi2EEENS1_19SingleTileSchedulerILb1ELb0ELb0ELi128EEEEEEEEEvNT_6ParamsE$_ZN4cute3eso3ESOILb1ELb0EJNS_10UnderscoreEiiEEC2ERKS2_RKiS7_ - $_ZN7cutlass13device_kernelIN5flash19enable_sm80_to_sm89INS1_16FlashAttnBwdSm80INS1_25CollectiveMainloopBwdSm80ILi2ELi2EN4cute5tupleIJNS5_1CILi128EEES8_NS7_ILi64EEEEEENS_10bfloat16_tEfNS_4arch4Sm80ELb0ELb0ELb1ELb1ELb1ELb0ELb0ELb0ELi2ELi4ELi4ELi4ELb0EEENS1_21CollectiveEpilogueBwdISA_SB_SD_Li256ELb1ELb0ELi2EEENS1_19SingleTileSchedulerILb1ELb0ELb0ELi128EEEEEEEEEvNT_6ParamsE$_ZN4cute3eso3ESOILb1ELb0EJNS_10UnderscoreEiEEC2ERKS2_RKi)
$_ZN7cutlass13device_kernelIN5flash19enable_sm80_to_sm89INS1_16FlashAttnBwdSm80INS1_25CollectiveMainloopBwdSm80ILi2ELi2EN4cute5tupleIJNS5_1CILi128EEES8_NS7_ILi64EEEEEENS_10bfloat16_tEfNS_4arch4Sm80ELb0ELb0ELb1ELb1ELb1ELb0ELb0ELb0ELi2ELi4ELi4ELi4ELb0EEENS1_21CollectiveEpilogueBwdISA_SB_SD_Li256ELb1ELb0ELi2EEENS1_19SingleTileSchedulerILb1ELb0ELb0ELi128EEEEEEEEEvNT_6ParamsE$_ZN4cute3eso3ESOILb1ELb0EJNS_10UnderscoreEiEEC2ERKS2_RKi:
[----:B------:R-:W-:Y:S02]  /*88d0*/  IADD3 R2, R2, -c[0x0][0x20], RZ ;  /* 0x8000080002027a10 */ /* 0x000fe40007ffe0ff */
[----:B------:R-:W-:-:S03]  /*88e0*/  MOV R11, 0x0 ;  /* 0x00000000000b7802 */ /* 0x000fc60000000f00 */
[----:B------:R1:W-:Y:S01]  /*88f0*/  STL [R2], R3 ;  /* 0x0000000302007387 */ /* 0x0003e20000100800 */
[----:B------:R-:W-:Y:S05]  /*8900*/  RET.REL.NODEC R10 `(_ZN7cutlass13device_kernelIN5flash19enable_sm80_to_sm89INS1_16FlashAttnBwdSm80INS1_25CollectiveMainloopBwdSm80ILi2ELi2EN4cute5tupleIJNS5_1CILi128EEES8_NS7_ILi64EEEEEENS_10bfloat16_tEfNS_4arch4Sm80ELb0ELb0ELb1ELb1ELb1ELb0ELb0ELb0ELi2ELi4ELi4ELi4ELb0EEENS1_21CollectiveEpilogueBwdISA_SB_SD_Li256ELb1ELb0ELi2EEENS1_19SingleTileSchedulerILb1ELb0ELb0ELi128EEEEEEEEEvNT_6ParamsE) ;  /* 0xffff76f00a007950 */ /* 0x000fea0003c3ffff */
        .type           $_ZN7cutlass13device_kernelIN5flash19enable_sm80_to_sm89INS1_16FlashAttnBwdSm80INS1_25CollectiveMainloopBwdSm80ILi2ELi2EN4cute5tupleIJNS5_1CILi128EEES8_NS7_ILi64EEEEEENS_10bfloat16_tEfNS_4arch4Sm80ELb0ELb0ELb1ELb1ELb1ELb0ELb0ELb0ELi2ELi4ELi4ELi4ELb0EEENS1_21CollectiveEpilogueBwdISA_SB_SD_Li256ELb1ELb0ELi2EEENS1_19SingleTileSchedulerILb1ELb0ELb0ELi128EEEEEEEEEvNT_6ParamsE$_ZN4cute3eso3ESOILb1ELb0EJNS_10UnderscoreEiiEEC2ERKS2_RKiS7_,@function
        .size           $_ZN7cutlass13device_kernelIN5flash19enable_sm80_to_sm89INS1_16FlashAttnBwdSm80INS1_25CollectiveMainloopBwdSm80ILi2ELi2EN4cute5tupleIJNS5_1CILi128EEES8_NS7_ILi64EEEEEENS_10bfloat16_tEfNS_4arch4Sm80ELb0ELb0ELb1ELb1ELb1ELb0ELb0ELb0ELi2ELi4ELi4ELi4ELb0EEENS1_21CollectiveEpilogueBwdISA_SB_SD_Li256ELb1ELb0ELi2EEENS1_19SingleTileSchedulerILb1ELb0ELb0ELi128EEEEEEEEEvNT_6ParamsE$_ZN4cute3eso3ESOILb1ELb0EJNS_10UnderscoreEiiEEC2ERKS2_RKiS7_,($_ZN7cutlass13device_kernelIN5flash19enable_sm80_to_sm89INS1_16FlashAttnBwdSm80INS1_25CollectiveMainloopBwdSm80ILi2ELi2EN4cute5tupleIJNS5_1CILi128EEES8_NS7_ILi64EEEEEENS_10bfloat16_tEfNS_4arch4Sm80ELb0ELb0ELb1ELb1ELb1ELb0ELb0ELb0ELi2ELi4ELi4ELi4ELb0EEENS1_21CollectiveEpilogueBwdISA_SB_SD_Li256ELb1ELb0ELi2EEENS1_19SingleTileSchedulerILb1ELb0ELb0ELi128EEEEEEEEEvNT_6ParamsE$_ZN4cute3eso3ESOILb1ELb0EJNS_14ComposedLayoutINS_7SwizzleILi3ELi3ELi3EEENS_1CILi0EEENS_6LayoutINS_5tupleIJNS8_IJNS8_IJNS5_ILi4EEENS5_ILi8EEEEEENS8_IJNS5_ILi2EEENS5_ILi1EEEEEEEEENS8_IJNS8_IJSC_SC_EEENS8_IJSA_S9_EEEEEEEEENS8_IJNS8_IJNS8_IJSC_NS5_ILi64EEEEEENS8_IJNS5_ILi512EEES6_EEEEEENS8_IJNS8_IJSD_SA_EEENS8_IJNS5_ILi1024EEENS5_ILi16EEEEEEEEEEEEEEEENS_10ViewEngineINS_8smem_ptrIPN7cutlass10bfloat16_tEEEEEEEC2ERKSW_RKS13_ - $_ZN7cutlass13device_kernelIN5flash19enable_sm80_to_sm89INS1_16FlashAttnBwdSm80INS1_25CollectiveMainloopBwdSm80ILi2ELi2EN4cute5tupleIJNS5_1CILi128EEES8_NS7_ILi64EEEEEENS_10bfloat16_tEfNS_4arch4Sm80ELb0ELb0ELb1ELb1ELb1ELb0ELb0ELb0ELi2ELi4ELi4ELi4ELb0EEENS1_21CollectiveEpilogueBwdISA_SB_SD_Li256ELb1ELb0ELi2EEENS1_19SingleTileSchedulerILb1ELb0ELb0ELi128EEEEEEEEEvNT_6ParamsE$_ZN4cute3eso3ESOILb1ELb0EJNS_10UnderscoreEiiEEC2ERKS2_RKiS7_)
$_ZN7cutlass13device_kernelIN5flash19enable_sm80_to_sm89INS1_16FlashAttnBwdSm80INS1_25CollectiveMainloopBwdSm80ILi2ELi2EN4cute5tupleIJNS5_1CILi128EEES8_NS7_ILi64EEEEEENS_10bfloat16_tEfNS_4arch4Sm80ELb0ELb0ELb1ELb1ELb1ELb0ELb0ELb0ELi2ELi4ELi4ELi4ELb0EEENS1_21CollectiveEpilogueBwdISA_SB_SD_Li256ELb1ELb0ELi2EEENS1_19SingleTileSchedulerILb1ELb0ELb0ELi128EEEEEEEEEvNT_6ParamsE$_ZN4cute3eso3ESOILb1ELb0EJNS_10UnderscoreEiiEEC2ERKS2_RKiS7_:
[----:B------:R-:W-:Y:S02]  /*8910*/  IADD3 R3, R79, -c[0x0][0x20], RZ ;  /* 0x800008004f037a10 */ /* 0x000fe40007ffe0ff */
[----:B------:R-:W-:-:S03]  /*8920*/  IADD3 R2, R67, -c[0x0][0x20], RZ ;  /* 0x8000080043027a10 */ /* 0x000fc60007ffe0ff */
[----:B------:R1:W-:Y:S04]  /*8930*/  STL [R3], R80 ;  /* 0x0000005003007387 */ /* 0x0003e80000100800 */
[----:B------:R-:W2:Y:S01]  /*8940*/  LDL R2, [R2] ;  /* 0x0000000002027983 */ /* 0x000ea20000100800 */
[----:B------:R-:W-:-:S03]  /*8950*/  IMAD.MOV.U32 R79, RZ, RZ, 0x0 ;  /* 0x00000000ff4f7424 */ /* 0x000fc600078e00ff */
[----:B--2---:R1:W-:Y:S01]  /*8960*/  STL [R3+0x4], R2 ;  /* 0x0000040203007387 */ /* 0x0043e20000100800 */
[----:B------:R-:W-:Y:S05]  /*8970*/  RET.REL.NODEC R78 `(_ZN7cutlass13device_kernelIN5flash19enable_sm80_to_sm89INS1_16FlashAttnBwdSm80INS1_25CollectiveMainloopBwdSm80ILi2ELi2EN4cute5tupleIJNS5_1CILi128EEES8_NS7_ILi64EEEEEENS_10bfloat16_tEfNS_4arch4Sm80ELb0ELb0ELb1ELb1ELb1ELb0ELb0ELb0ELi2ELi4ELi4ELi4ELb0EEENS1_21CollectiveEpilogueBwdISA_SB_SD_Li256ELb1ELb0ELi2EEENS1_19SingleTileSchedulerILb1ELb0ELb0ELi128EEEEEEEEEvNT_6ParamsE) ;  /* 0xffff76804e007950 */ /* 0x000fea0003c3ffff */
        .type           $_ZN7cutlass13device_kernelIN5flash19enable_sm80_to_sm89INS1_16FlashAttnBwdSm80INS1_25CollectiveMainloopBwdSm80ILi2ELi2EN4cute5tupleIJNS5_1CILi128EEES8_NS7_ILi64EEEEEENS_10bfloat16_tEfNS_4arch4Sm80ELb0ELb0ELb1ELb1ELb1ELb0ELb0ELb0ELi2ELi4ELi4ELi4ELb0EEENS1_21CollectiveEpilogueBwdISA_SB_SD_Li256ELb1ELb0ELi2EEENS1_19SingleTileSchedulerILb1ELb0ELb0ELi128EEEEEEEEEvNT_6ParamsE$_ZN4cute3eso3ESOILb1ELb0EJNS_14ComposedLayoutINS_7SwizzleILi3ELi3ELi3EEENS_1CILi0EEENS_6LayoutINS_5tupleIJNS8_IJNS8_IJNS5_ILi4EEENS5_ILi8EEEEEENS8_IJNS5_ILi2EEENS5_ILi1EEEEEEEEENS8_IJNS8_IJSC_SC_EEENS8_IJSA_S9_EEEEEEEEENS8_IJNS8_IJNS8_IJSC_NS5_ILi64EEEEEENS8_IJNS5_ILi512EEES6_EEEEEENS8_IJNS8_IJSD_SA_EEENS8_IJNS5_ILi1024EEENS5_ILi16EEEEEEEEEEEEEEEENS_10ViewEngineINS_8smem_ptrIPN7cutlass10bfloat16_tEEEEEEEC2ERKSW_RKS13_,@function
        .size           $_ZN7cutlass13device_kernelIN5flash19enable_sm80_to_sm89INS1_16FlashAttnBwdSm80INS1_25CollectiveMainloopBwdSm80ILi2ELi2EN4cute5tupleIJNS5_1CILi128EEES8_NS7_ILi64EEEEEENS_10bfloat16_tEfNS_4arch4Sm80ELb0ELb0ELb1ELb1ELb1ELb0ELb0ELb0ELi2ELi4ELi4ELi4ELb0EEENS1_21CollectiveEpilogueBwdISA_SB_SD_Li256ELb1ELb0ELi2EEENS1_19SingleTileSchedulerILb1ELb0ELb0ELi128EEEEEEEEEvNT_6ParamsE$_ZN4cute3eso3ESOILb1ELb0EJNS_14ComposedLayoutINS_7SwizzleILi3ELi3ELi3EEENS_1CILi0EEENS_6LayoutINS_5tupleIJNS8_IJNS8_IJNS5_ILi4EEENS5_ILi8EEEEEENS8_IJNS5_ILi2EEENS5_ILi1EEEEEEEEENS8_IJNS8_IJSC_SC_EEENS8_IJSA_S9_EEEEEEEEENS8_IJNS8_IJNS8_IJSC_NS5_ILi64EEEEEENS8_IJNS5_ILi512EEES6_EEEEEENS8_IJNS8_IJSD_SA_EEENS8_IJNS5_ILi1024EEENS5_ILi16EEEEEEEEEEEEEEEENS_10ViewEngineINS_8smem_ptrIPN7cutlass10bfloat16_tEEEEEEEC2ERKSW_RKS13_,($_ZN7cutlass13device_kernelIN5flash19enable_sm80_to_sm89INS1_16FlashAttnBwdSm80INS1_25CollectiveMainloopBwdSm80ILi2ELi2EN4cute5tupleIJNS5_1CILi128EEES8_NS7_ILi64EEEEEENS_10bfloat16_tEfNS_4arch4Sm80ELb0ELb0ELb1ELb1ELb1ELb0ELb0ELb0ELi2ELi4ELi4ELi4ELb0EEENS1_21CollectiveEpilogueBwdISA_SB_SD_Li256ELb1ELb0ELi2EEENS1_19SingleTileSchedulerILb1ELb0ELb0ELi128EEEEEEEEEvNT_6ParamsE$_ZN4cute3eso3ESOILb1ELb0EJNS_14ComposedLayoutINS_7SwizzleILi3ELi3ELi3EEENS_1CILi0EEENS_6LayoutINS_5tupleIJNS8_IJNS8_IJNS5_ILi4EEENS5_ILi8EEEEEENS8_IJNS5_ILi2EEENS5_ILi1EEEEEEEEENS8_IJNS8_IJSC_SC_EEESB_EEEEEENS8_IJNS8_IJNS8_IJNS5_ILi128EEESD_EEENS8_IJSA_S6_EEEEEENS8_IJNS8_IJNS5_ILi64EEENS5_ILi512EEEEEENS8_IJNS5_ILi16EEENS5_ILi1024EEEEEEEEEEEEEEEENS_10ViewEngineINS_8smem_ptrIPN7cutlass10bfloat16_tEEEEEEEC2ERKSW_RKS13_ - $_ZN7cutlass13device_kernelIN5flash19enable_sm80_to_sm89INS1_16FlashAttnBwdSm80INS1_25CollectiveMainloopBwdSm80ILi2ELi2EN4cute5tupleIJNS5_1CILi128EEES8_NS7_ILi64EEEEEENS_10bfloat16_tEfNS_4arch4Sm80ELb0ELb0ELb1ELb1ELb1ELb0ELb0ELb0ELi2ELi4ELi4ELi4ELb0EEENS1_21CollectiveEpilogueBwdISA_SB_SD_Li256ELb1ELb0ELi2EEENS1_19SingleTileSchedulerILb1ELb0ELb0ELi128EEEEEEEEEvNT_6ParamsE$_ZN4cute3eso3ESOILb1ELb0EJNS_14ComposedLayoutINS_7SwizzleILi3ELi3ELi3EEENS_1CILi0EEENS_6LayoutINS_5tupleIJNS8_IJNS8_IJNS5_ILi4EEENS5_ILi8EEEEEENS8_IJNS5_ILi2EEENS5_ILi1EEEEEEEEENS8_IJNS8_IJSC_SC_EEENS8_IJSA_S9_EEEEEEEEENS8_IJNS8_IJNS8_IJSC_NS5_ILi64EEEEEENS8_IJNS5_ILi512EEES6_EEEEEENS8_IJNS8_IJSD_SA_EEENS8_IJNS5_ILi1024EEENS5_ILi16EEEEEEEEEEEEEEEENS_10ViewEngineINS_8smem_ptrIPN7cutlass10bfloat16_tEEEEEEEC2ERKSW_RKS13_)
$_ZN7cutlass13device_kernelIN5flash19enable_sm80_to_sm89INS1_16FlashAttnBwdSm80INS1_25CollectiveMainloopBwdSm80ILi2ELi2EN4cute5tupleIJNS5_1CILi128EEES8_NS7_ILi64EEEEEENS_10bfloat16_tEfNS_4arch4Sm80ELb0ELb0ELb1ELb1ELb1ELb0ELb0ELb0ELi2ELi4ELi4ELi4ELb0EEENS1_21CollectiveEpilogueBwdISA_SB_SD_Li256ELb1ELb0ELi2EEENS1_19SingleTileSchedulerILb1ELb0ELb0ELi128EEEEEEEEEvNT_6ParamsE$_ZN4cute3eso3ESOILb1ELb0EJNS_14ComposedLayoutINS_7SwizzleILi3ELi3ELi3EEENS_1CILi0EEENS_6LayoutINS_5tupleIJNS8_IJNS8_IJNS5_ILi4EEENS5_ILi8EEEEEENS8_IJNS5_ILi2EEENS5_ILi1EEEEEEEEENS8_IJNS8_IJSC_SC_EEENS8_IJSA_S9_EEEEEEEEENS8_IJNS8_IJNS8_IJSC_NS5_ILi64EEEEEENS8_IJNS5_ILi512EEES6_EEEEEENS8_IJNS8_IJSD_SA_EEENS8_IJNS5_ILi1024EEENS5_ILi16EEEEEEEEEEEEEEEENS_10ViewEngineINS_8smem_ptrIPN7cutlass10bfloat16_tEEEEEEEC2ERKSW_RKS13_:
[----:B------:R-:W-:Y:S01]  /*8980*/  IADD3 R4, R23, -c[0x0][0x20], RZ ;  /* 0x8000080017047a10 */ /* 0x000fe20007ffe0ff */
[----:B------:R-:W-:Y:S01]  /*8990*/  IMAD.MOV.U32 R8, RZ, RZ, R6 ;  /* 0x000000ffff087224 */ /* 0x000fe200078e0006 */
[----:B------:R-:W-:-:S03]  /*89a0*/  MOV R9, 0x0 ;  /* 0x0000000000097802 */ /* 0x000fc60000000f00 */
[----:B------:R1:W-:Y:S01]  /*89b0*/  STL.64 [R4], R2 ;  /* 0x0000000204007387 */ /* 0x0003e20000100a00 */
[----:B------:R-:W-:Y:S05]  /*89c0*/  RET.REL.NODEC R8 `(_ZN7cutlass13device_kernelIN5flash19enable_sm80_to_sm89INS1_16FlashAttnBwdSm80INS1_25CollectiveMainloopBwdSm80ILi2ELi2EN4cute5tupleIJNS5_1CILi128EEES8_NS7_ILi64EEEEEENS_10bfloat16_tEfNS_4arch4Sm80ELb0ELb0ELb1ELb1ELb1ELb0ELb0ELb0ELi2ELi4ELi4ELi4ELb0EEENS1_21CollectiveEpilogueBwdISA_SB_SD_Li256ELb1ELb0ELi2EEENS1_19SingleTileSchedulerILb1ELb0ELb0ELi128EEEEEEEEEvNT_6ParamsE) ;  /* 0xffff763008007950 */ /* 0x000fea0003c3ffff */
        .type           $_ZN7cutlass13device_kernelIN5flash19enable_sm80_to_sm89INS1_16FlashAttnBwdSm80INS1_25CollectiveMainloopBwdSm80ILi2ELi2EN4cute5tupleIJNS5_1CILi128EEES8_NS7_ILi64EEEEEENS_10bfloat16_tEfNS_4arch4Sm80ELb0ELb0ELb1ELb1ELb1ELb0ELb0ELb0ELi2ELi4ELi4ELi4ELb0EEENS1_21CollectiveEpilogueBwdISA_SB_SD_Li256ELb1ELb0ELi2EEENS1_19SingleTileSchedulerILb1ELb0ELb0ELi128EEEEEEEEEvNT_6ParamsE$_ZN4cute3eso3ESOILb1ELb0EJNS_14ComposedLayoutINS_7SwizzleILi3ELi3ELi3EEENS_1CILi0EEENS_6LayoutINS_5tupleIJNS8_IJNS8_IJNS5_ILi4EEENS5_ILi8EEEEEENS8_IJNS5_ILi2EEENS5_ILi1EEEEEEEEENS8_IJNS8_IJSC_SC_EEESB_EEEEEENS8_IJNS8_IJNS8_IJNS5_ILi128EEESD_EEENS8_IJSA_S6_EEEEEENS8_IJNS8_IJNS5_ILi64EEENS5_ILi512EEEEEENS8_IJNS5_ILi16EEENS5_ILi1024EEEEEEEEEEEEEEEENS_10ViewEngineINS_8smem_ptrIPN7cutlass10bfloat16_tEEEEEEEC2ERKSW_RKS13_,@function
        .size           $_ZN7cutlass13device_kernelIN5flash19enable_sm80_to_sm89INS1_16FlashAttnBwdSm80INS1_25CollectiveMainloopBwdSm80ILi2ELi2EN4cute5tupleIJNS5_1CILi128EEES8_NS7_ILi64EEEEEENS_10bfloat16_tEfNS_4arch4Sm80ELb0ELb0ELb1ELb1ELb1ELb0ELb0ELb0ELi2ELi4ELi4ELi4ELb0EEENS1_21CollectiveEpilogueBwdISA_SB_SD_Li256ELb1ELb0ELi2EEENS1_19SingleTileSchedulerILb1ELb0ELb0ELi128EEEEEEEEEvNT_6ParamsE$_ZN4cute3eso3ESOILb1ELb0EJNS_14ComposedLayoutINS_7SwizzleILi3ELi3ELi3EEENS_1CILi0EEENS_6LayoutINS_5tupleIJNS8_IJNS8_IJNS5_ILi4EEENS5_ILi8EEEEEENS8_IJNS5_ILi2EEENS5_ILi1EEEEEEEEENS8_IJNS8_IJSC_SC_EEESB_EEEEEENS8_IJNS8_IJNS8_IJNS5_ILi128EEESD_EEENS8_IJSA_S6_EEEEEENS8_IJNS8_IJNS5_ILi64EEENS5_ILi512EEEEEENS8_IJNS5_ILi16EEENS5_ILi1024EEEEEEEEEEEEEEEENS_10ViewEngineINS_8smem_ptrIPN7cutlass10bfloat16_tEEEEEEEC2ERKSW_RKS13_,($_ZN7cutlass13device_kernelIN5flash19enable_sm80_to_sm89INS1_16FlashAttnBwdSm80INS1_25CollectiveMainloopBwdSm80ILi2ELi2EN4cute5tupleIJNS5_1CILi128EEES8_NS7_ILi64EEEEEENS_10bfloat16_tEfNS_4arch4Sm80ELb0ELb0ELb1ELb1ELb1ELb0ELb0ELb0ELi2ELi4ELi4ELi4ELb0EEENS1_21CollectiveEpilogueBwdISA_SB_SD_Li256ELb1ELb0ELi2EEENS1_19SingleTileSchedulerILb1ELb0ELb0ELi128EEEEEEEEEvNT_6ParamsE$_ZN4cute3eso3ESOILb1ELb0EJNS_14ComposedLayoutINS_7SwizzleILi3ELi3ELi3EEENS_1CILi0EEENS_6LayoutINS_5tupleIJNS8_IJNS8_IJNS5_ILi4EEENS5_ILi8EEEEEENS8_IJS9_NS5_ILi1EEEEEEEEENS8_IJNS8_IJNS5_ILi2EEESF_SF_EEENS8_IJSF_NS8_IJS9_SF_EEEEEEEEEEEENS8_IJNS8_IJNS8_IJSF_NS5_ILi64EEEEEENS8_IJNS5_ILi1024EEES6_EEEEEENS8_IJNS8_IJSC_NS5_ILi512EEESA_EEENS8_IJNS5_ILi4096EEENS8_IJNS5_ILi16EEENS5_ILi8192EEEEEEEEEEEEEEEEEEENS_10ViewEngineINS_8smem_ptrIPN7cutlass10bfloat16_tEEEEEEEC2ERKS10_RKS17_ - $_ZN7cutlass13device_kernelIN5flash19enable_sm80_to_sm89INS1_16FlashAttnBwdSm80INS1_25CollectiveMainloopBwdSm80ILi2ELi2EN4cute5tupleIJNS5_1CILi128EEES8_NS7_ILi64EEEEEENS_10bfloat16_tEfNS_4arch4Sm80ELb0ELb0ELb1ELb1ELb1ELb0ELb0ELb0ELi2ELi4ELi4ELi4ELb0EEENS1_21CollectiveEpilogueBwdISA_SB_SD_Li256ELb1ELb0ELi2EEENS1_19SingleTileSchedulerILb1ELb0ELb0ELi128EEEEEEEEEvNT_6ParamsE$_ZN4cute3eso3ESOILb1ELb0EJNS_14ComposedLayoutINS_7SwizzleILi3ELi3ELi3EEENS_1CILi0EEENS_6LayoutINS_5tupleIJNS8_IJNS8_IJNS5_ILi4EEENS5_ILi8EEEEEENS8_IJNS5_ILi2EEENS5_ILi1EEEEEEEEENS8_IJNS8_IJSC_SC_EEESB_EEEEEENS8_IJNS8_IJNS8_IJNS5_ILi128EEESD_EEENS8_IJSA_S6_EEEEEENS8_IJNS8_IJNS5_ILi64EEENS5_ILi512EEEEEENS8_IJNS5_ILi16EEENS5_ILi1024EEEEEEEEEEEEEEEENS_10ViewEngineINS_8smem_ptrIPN7cutlass10bfloat16_tEEEEEEEC2ERKSW_RKS13_)
$_ZN7cutlass13device_kernelIN5flash19enable_sm80_to_sm89INS1_16FlashAttnBwdSm80INS1_25CollectiveMainloopBwdSm80ILi2ELi2EN4cute5tupleIJNS5_1CILi128EEES8_NS7_ILi64EEEEEENS_10bfloat16_tEfNS_4arch4Sm80ELb0ELb0ELb1ELb1ELb1ELb0ELb0ELb0ELi2ELi4ELi4ELi4ELb0EEENS1_21CollectiveEpilogueBwdISA_SB_SD_Li256ELb1ELb0ELi2EEENS1_19SingleTileSchedulerILb1ELb0ELb0ELi128EEEEEEEEEvNT_6ParamsE$_ZN4cute3eso3ESOILb1ELb0EJNS_14ComposedLayoutINS_7SwizzleILi3ELi3ELi3EEENS_1CILi0EEENS_6LayoutINS_5tupleIJNS8_IJNS8_IJNS5_ILi4EEENS5_ILi8EEEEEENS8_IJNS5_ILi2EEENS5_ILi1EEEEEEEEENS8_IJNS8_IJSC_SC_EEESB_EEEEEENS8_IJNS8_IJNS8_IJNS5_ILi128EEESD_EEENS8_IJSA_S6_EEEEEENS8_IJNS8_IJNS5_ILi64EEENS5_ILi512EEEEEENS8_IJNS5_ILi16EEENS5_ILi1024EEEEEEEEEEEEEEEENS_10ViewEngineINS_8smem_ptrIPN7cutlass10bfloat16_tEEEEEEEC2ERKSW_RKS13_:
[----:B------:R-:W-:Y:S01]  /*89d0*/  IADD3 R4, R59, -c[0x0][0x20], RZ ;  /* 0x800008003b047a10 */ /* 0x000fe20007ffe0ff */
[----:B------:R-:W-:Y:S01]  /*89e0*/  IMAD.MOV.U32 R8, RZ, RZ, R6 ;  /* 0x000000ffff087224 */ /* 0x000fe200078e0006 */
[----:B------:R-:W-:-:S03]  /*89f0*/  MOV R9, 0x0 ;  /* 0x0000000000097802 */ /* 0x000fc60000000f00 */
[----:B------:R1:W-:Y:S01]  /*8a00*/  STL.64 [R4], R2 ;  /* 0x0000000204007387 */ /* 0x0003e20000100a00 */
[----:B------:R-:W-:Y:S05]  /*8a10*/  RET.REL.NODEC R8 `(_ZN7cutlass13device_kernelIN5flash19enable_sm80_to_sm89INS1_16FlashAttnBwdSm80INS1_25CollectiveMainloopBwdSm80ILi2ELi2EN4cute5tupleIJNS5_1CILi128EEES8_NS7_ILi64EEEEEENS_10bfloat16_tEfNS_4arch4Sm80ELb0ELb0ELb1ELb1ELb1ELb0ELb0ELb0ELi2ELi4ELi4ELi4ELb0EEENS1_21CollectiveEpilogueBwdISA_SB_SD_Li256ELb1ELb0ELi2EEENS1_19SingleTileSchedulerILb1ELb0ELb0ELi128EEEEEEEEEvNT_6ParamsE) ;  /* 0xffff75e008007950 */ /* 0x000fea0003c3ffff */
        .type           $_ZN7cutlass13device_kernelIN5flash19enable_sm80_to_sm89INS1_16FlashAttnBwdSm80INS1_25CollectiveMainloopBwdSm80ILi2ELi2EN4cute5tupleIJNS5_1CILi128EEES8_NS7_ILi64EEEEEENS_10bfloat16_tEfNS_4arch4Sm80ELb0ELb0ELb1ELb1ELb1ELb0ELb0ELb0ELi2ELi4ELi4ELi4ELb0EEENS1_21CollectiveEpilogueBwdISA_SB_SD_Li256ELb1ELb0ELi2EEENS1_19SingleTileSchedulerILb1ELb0ELb0ELi128EEEEEEEEEvNT_6ParamsE$_ZN4cute3eso3ESOILb1ELb0EJNS_14ComposedLayoutINS_7SwizzleILi3ELi3ELi3EEENS_1CILi0EEENS_6LayoutINS_5tupleIJNS8_IJNS8_IJNS5_ILi4EEENS5_ILi8EEEEEENS8_IJS9_NS5_ILi1EEEEEEEEENS8_IJNS8_IJNS5_ILi2EEESF_SF_EEENS8_IJSF_NS8_IJS9_SF_EEEEEEEEEEEENS8_IJNS8_IJNS8_IJSF_NS5_ILi64EEEEEENS8_IJNS5_ILi1024EEES6_EEEEEENS8_IJNS8_IJSC_NS5_ILi512EEESA_EEENS8_IJNS5_ILi4096EEENS8_IJNS5_ILi16EEENS5_ILi8192EEEEEEEEEEEEEEEEEEENS_10ViewEngineINS_8smem_ptrIPN7cutlass10bfloat16_tEEEEEEEC2ERKS10_RKS17_,@function
        .size           $_ZN7cutlass13device_kernelIN5flash19enable_sm80_to_sm89INS1_16FlashAttnBwdSm80INS1_25CollectiveMainloopBwdSm80ILi2ELi2EN4cute5tupleIJNS5_1CILi128EEES8_NS7_ILi64EEEEEENS_10bfloat16_tEfNS_4arch4Sm80ELb0ELb0ELb1ELb1ELb1ELb0ELb0ELb0ELi2ELi4ELi4ELi4ELb0EEENS1_21CollectiveEpilogueBwdISA_SB_SD_Li256ELb1ELb0ELi2EEENS1_19SingleTileSchedulerILb1ELb0ELb0ELi128EEEEEEEEEvNT_6ParamsE$_ZN4cute3eso3ESOILb1ELb0EJNS_14ComposedLayoutINS_7SwizzleILi3ELi3ELi3EEENS_1CILi0EEENS_6LayoutINS_5tupleIJNS8_IJNS8_IJNS5_ILi4EEENS5_ILi8EEEEEENS8_IJS9_NS5_ILi1EEEEEEEEENS8_IJNS8_IJNS5_ILi2EEESF_SF_EEENS8_IJSF_NS8_IJS9_SF_EEEEEEEEEEEENS8_IJNS8_IJNS8_IJSF_NS5_ILi64EEEEEENS8_IJNS5_ILi1024EEES6_EEEEEENS8_IJNS8_IJSC_NS5_ILi512EEESA_EEENS8_IJNS5_ILi4096EEENS8_IJNS5_ILi16EEENS5_ILi8192EEEEEEEEEEEEEEEEEEENS_10ViewEngineINS_8smem_ptrIPN7cutlass10bfloat16_tEEEEEEEC2ERKS10_RKS17_,($_ZN7cutlass13device_kernelIN5flash19enable_sm80_to_sm89INS1_16FlashAttnBwdSm80INS1_25CollectiveMainloopBwdSm80ILi2ELi2EN4cute5tupleIJNS5_1CILi128EEES8_NS7_ILi64EEEEEENS_10bfloat16_tEfNS_4arch4Sm80ELb0ELb0ELb1ELb1ELb1ELb0ELb0ELb0ELi2ELi4ELi4ELi4ELb0EEENS1_21CollectiveEpilogueBwdISA_SB_SD_Li256ELb1ELb0ELi2EEENS1_19SingleTileSchedulerILb1ELb0ELb0ELi128EEEEEEEEEvNT_6ParamsE$_ZN4cute3eso3ESOILb1ELb0EJNS_14ComposedLayoutINS_7SwizzleILi3ELi3ELi3EEENS_1CILi0EEENS_6LayoutINS_5tupleIJNS8_IJNS8_IJNS5_ILi4EEENS5_ILi8EEEEEENS8_IJS9_NS5_ILi1EEEEEEEEENS8_IJNS8_IJNS5_ILi2EEESF_SF_EEENS8_IJSF_SA_EEEEEEEEENS8_IJNS8_IJNS8_IJNS5_ILi128EEESC_EEENS8_IJNS5_ILi16EEES6_EEEEEENS8_IJNS8_IJNS5_ILi64EEESA_NS5_ILi512EEEEEENS8_IJNS5_ILi8192EEENS5_ILi1024EEEEEEEEEEEEEEEENS_10ViewEngineINS_8smem_ptrIPN7cutlass10bfloat16_tEEEEEEEC2ERKSY_RKS15_ - $_ZN7cutlass13device_kernelIN5flash19enable_sm80_to_sm89INS1_16FlashAttnBwdSm80INS1_25CollectiveMainloopBwdSm80ILi2ELi2EN4cute5tupleIJNS5_1CILi128EEES8_NS7_ILi64EEEEEENS_10bfloat16_tEfNS_4arch4Sm80ELb0ELb0ELb1ELb1ELb1ELb0ELb0ELb0ELi2ELi4ELi4ELi4ELb0EEENS1_21CollectiveEpilogueBwdISA_SB_SD_Li256ELb1ELb0ELi2EEENS1_19SingleTileSchedulerILb1ELb0ELb0ELi128EEEEEEEEEvNT_6ParamsE$_ZN4cute3eso3ESOILb1ELb0EJNS_14ComposedLayoutINS_7SwizzleILi3ELi3ELi3EEENS_1CILi0EEENS_6LayoutINS_5tupleIJNS8_IJNS8_IJNS5_ILi4EEENS5_ILi8EEEEEENS8_IJS9_NS5_ILi1EEEEEEEEENS8_IJNS8_IJNS5_ILi2EEESF_SF_EEENS8_IJSF_NS8_IJS9_SF_EEEEEEEEEEEENS8_IJNS8_IJNS8_IJSF_NS5_ILi64EEEEEENS8_IJNS5_ILi1024EEES6_EEEEEENS8_IJNS8_IJSC_NS5_ILi512EEESA_EEENS8_IJNS5_ILi4096EEENS8_IJNS5_ILi16EEENS5_ILi8192EEEEEEEEEEEEEEEEEEENS_10ViewEngineINS_8smem_ptrIPN7cutlass10bfloat16_tEEEEEEEC2ERKS10_RKS17_)
$_ZN7cutlass13device_kernelIN5flash19enable_sm80_to_sm89INS1_16FlashAttnBwdSm80INS1_25CollectiveMainloopBwdSm80ILi2ELi2EN4cute5tupleIJNS5_1CILi128EEES8_NS7_ILi64EEEEEENS_10bfloat16_tEfNS_4arch4Sm80ELb0ELb0ELb1ELb1ELb1ELb0ELb0ELb0ELi2ELi4ELi4ELi4ELb0EEENS1_21CollectiveEpilogueBwdISA_SB_SD_Li256ELb1ELb0ELi2EEENS1_19SingleTileSchedulerILb1ELb0ELb0ELi128EEEEEEEEEvNT_6ParamsE$_ZN4cute3eso3ESOILb1ELb0EJNS_14ComposedLayoutINS_7SwizzleILi3ELi3ELi3EEENS_1CILi0EEENS_6LayoutINS_5tupleIJNS8_IJNS8_IJNS5_ILi4EEENS5_ILi8EEEEEENS8_IJS9_NS5_ILi1EEEEEEEEENS8_IJNS8_IJNS5_ILi2EEESF_SF_EEENS8_IJSF_NS8_IJS9_SF_EEEEEEEEEEEENS8_IJNS8_IJNS8_IJSF_NS5_ILi64EEEEEENS8_IJNS5_ILi1024EEES6_EEEEEENS8_IJNS8_IJSC_NS5_ILi512EEESA_EEENS8_IJNS5_ILi4096EEENS8_IJNS5_ILi16EEENS5_ILi8192EEEEEEEEEEEEEEEEEEENS_10ViewEngineINS_8smem_ptrIPN7cutlass10bfloat16_tEEEEEEEC2ERKS10_RKS17_:
[----:B------:R-:W-:Y:S01]  /*8a20*/  IADD3 R4, R59, -c[0x0][0x20], RZ ;  /* 0x800008003b047a10 */ /* 0x000fe20007ffe0ff */
[----:B------:R-:W-:Y:S01]  /*8a30*/  IMAD.MOV.U32 R8, RZ, RZ, R6 ;  /* 0x000000ffff087224 */ /* 0x000fe200078e0006 */
[----:B------:R-:W-:-:S03]  /*8a40*/  MOV R9, 0x0 ;  /* 0x0000000000097802 */ /* 0x000fc60000000f00 */
[----:B------:R1:W-:Y:S01]  /*8a50*/  STL.64 [R4], R2 ;  /* 0x0000000204007387 */ /* 0x0003e20000100a00 */
[----:B------:R-:W-:Y:S05]  /*8a60*/  RET.REL.NODEC R8 `(_ZN7cutlass13device_kernelIN5flash19enable_sm80_to_sm89INS1_16FlashAttnBwdSm80INS1_25CollectiveMainloopBwdSm80ILi2ELi2EN4cute5tupleIJNS5_1CILi128EEES8_NS7_ILi64EEEEEENS_10bfloat16_tEfNS_4arch4Sm80ELb0ELb0ELb1ELb1ELb1ELb0ELb0ELb0ELi2ELi4ELi4ELi4ELb0EEENS1_21CollectiveEpilogueBwdISA_SB_SD_Li256ELb1ELb0ELi2EEENS1_19SingleTileSchedulerILb1ELb0ELb0ELi128EEEEEEEEEvNT_6ParamsE) ;  /* 0xffff759008007950 */ /* 0x000fea0003c3ffff */
        .type           $_ZN7cutlass13device_kernelIN5flash19enable_sm80_to_sm89INS1_16FlashAttnBwdSm80INS1_25CollectiveMainloopBwdSm80ILi2ELi2EN4cute5tupleIJNS5_1CILi128EEES8_NS7_ILi64EEEEEENS_10bfloat16_tEfNS_4arch4Sm80ELb0ELb0ELb1ELb1ELb1ELb0ELb0ELb0ELi2ELi4ELi4ELi4ELb0EEENS1_21CollectiveEpilogueBwdISA_SB_SD_Li256ELb1ELb0ELi2EEENS1_19SingleTileSchedulerILb1ELb0ELb0ELi128EEEEEEEEEvNT_6ParamsE$_ZN4cute3eso3ESOILb1ELb0EJNS_14ComposedLayoutINS_7SwizzleILi3ELi3ELi3EEENS_1CILi0EEENS_6LayoutINS_5tupleIJNS8_IJNS8_IJNS5_ILi4EEENS5_ILi8EEEEEENS8_IJS9_NS5_ILi1EEEEEEEEENS8_IJNS8_IJNS5_ILi2EEESF_SF_EEENS8_IJSF_SA_EEEEEEEEENS8_IJNS8_IJNS8_IJNS5_ILi128EEESC_EEENS8_IJNS5_ILi16EEES6_EEEEEENS8_IJNS8_IJNS5_ILi64EEESA_NS5_ILi512EEEEEENS8_IJNS5_ILi8192EEENS5_ILi1024EEEEEEEEEEEEEEEENS_10ViewEngineINS_8smem_ptrIPN7cutlass10bfloat16_tEEEEEEEC2ERKSY_RKS15_,@function
        .size           $_ZN7cutlass13device_kernelIN5flash19enable_sm80_to_sm89INS1_16FlashAttnBwdSm80INS1_25CollectiveMainloopBwdSm80ILi2ELi2EN4cute5tupleIJNS5_1CILi128EEES8_NS7_ILi64EEEEEENS_10bfloat16_tEfNS_4arch4Sm80ELb0ELb0ELb1ELb1ELb1ELb0ELb0ELb0ELi2ELi4ELi4ELi4ELb0EEENS1_21CollectiveEpilogueBwdISA_SB_SD_Li256ELb1ELb0ELi2EEENS1_19SingleTileSchedulerILb1ELb0ELb0ELi128EEEEEEEEEvNT_6ParamsE$_ZN4cute3eso3ESOILb1ELb0EJNS_14ComposedLayoutINS_7SwizzleILi3ELi3ELi3EEENS_1CILi0EEENS_6LayoutINS_5tupleIJNS8_IJNS8_IJNS5_ILi4EEENS5_ILi8EEEEEENS8_IJS9_NS5_ILi1EEEEEEEEENS8_IJNS8_IJNS5_ILi2EEESF_SF_EEENS8_IJSF_SA_EEEEEEEEENS8_IJNS8_IJNS8_IJNS5_ILi128EEESC_EEENS8_IJNS5_ILi16EEES6_EEEEEENS8_IJNS8_IJNS5_ILi64EEESA_NS5_ILi512EEEEEENS8_IJNS5_ILi8192EEENS5_ILi1024EEEEEEEEEEEEEEEENS_10ViewEngineINS_8smem_ptrIPN7cutlass10bfloat16_tEEEEEEEC2ERKSY_RKS15_,($_ZN7cutlass13device_kernelIN5flash19enable_sm80_to_sm89INS1_16FlashAttnBwdSm80INS1_25CollectiveMainloopBwdSm80ILi2ELi2EN4cute5tupleIJNS5_1CILi128EEES8_NS7_ILi64EEEEEENS_10bfloat16_tEfNS_4arch4Sm80ELb0ELb0ELb1ELb1ELb1ELb0ELb0ELb0ELi2ELi4ELi4ELi4ELb0EEENS1_21CollectiveEpilogueBwdISA_SB_SD_Li256ELb1ELb0ELi2EEENS1_19SingleTileSchedulerILb1ELb0ELb0ELi128EEEEEEEEEvNT_6ParamsE$_ZN4cute3eso3ESOILb1ELb0EJNS_14ComposedLayoutINS_7SwizzleILi3ELi3ELi3EEENS_1CILj0EEENS_6LayoutINS_5tupleIJNS5_ILi64EEENS5_ILi128EEEEEENS8_IJNS5_ILi1EEES9_EEEEEEENS_10ViewEngineINS_8smem_ptrIPN7cutlass10bfloat16_tEEEEEEEC2ERKSF_RKSM_ - $_ZN7cutlass13device_kernelIN5flash19enable_sm80_to_sm89INS1_16FlashAttnBwdSm80INS1_25CollectiveMainloopBwdSm80ILi2ELi2EN4cute5tupleIJNS5_1CILi128EEES8_NS7_ILi64EEEEEENS_10bfloat16_tEfNS_4arch4Sm80ELb0ELb0ELb1ELb1ELb1ELb0ELb0ELb0ELi2ELi4ELi4ELi4ELb0EEENS1_21CollectiveEpilogueBwdISA_SB_SD_Li256ELb1ELb0ELi2EEENS1_19SingleTileSchedulerILb1ELb0ELb0ELi128EEEEEEEEEvNT_6ParamsE$_ZN4cute3eso3ESOILb1ELb0EJNS_14ComposedLayoutINS_7SwizzleILi3ELi3ELi3EEENS_1CILi0EEENS_6LayoutINS_5tupleIJNS8_IJNS8_IJNS5_ILi4EEENS5_ILi8EEEEEENS8_IJS9_NS5_ILi1EEEEEEEEENS8_IJNS8_IJNS5_ILi2EEESF_SF_EEENS8_IJSF_SA_EEEEEEEEENS8_IJNS8_IJNS8_IJNS5_ILi128EEESC_EEENS8_IJNS5_ILi16EEES6_EEEEEENS8_IJNS8_IJNS5_ILi64EEESA_NS5_ILi512EEEEEENS8_IJNS5_ILi8192EEENS5_ILi1024EEEEEEEEEEEEEEEENS_10ViewEngineINS_8smem_ptrIPN7cutlass10bfloat16_tEEEEEEEC2ERKSY_RKS15_)
$_ZN7cutlass13device_kernelIN5flash19enable_sm80_to_sm89INS1_16FlashAttnBwdSm80INS1_25CollectiveMainloopBwdSm80ILi2ELi2EN4cute5tupleIJNS5_1CILi128EEES8_NS7_ILi64EEEEEENS_10bfloat16_tEfNS_4arch4Sm80ELb0ELb0ELb1ELb1ELb1ELb0ELb0ELb0ELi2ELi4ELi4ELi4ELb0EEENS1_21CollectiveEpilogueBwdISA_SB_SD_Li256ELb1ELb0ELi2EEENS1_19SingleTileSchedulerILb1ELb0ELb0ELi128EEEEEEEEEvNT_6ParamsE$_ZN4cute3eso3ESOILb1ELb0EJNS_14ComposedLayoutINS_7SwizzleILi3ELi3ELi3EEENS_1CILi0EEENS_6LayoutINS_5tupleIJNS8_IJNS8_IJNS5_ILi4EEENS5_ILi8EEEEEENS8_IJS9_NS5_ILi1EEEEEEEEENS8_IJNS8_IJNS5_ILi2EEESF_SF_EEENS8_IJSF_SA_EEEEEEEEENS8_IJNS8_IJNS8_IJNS5_ILi128EEESC_EEENS8_IJNS5_ILi16EEES6_EEEEEENS8_IJNS8_IJNS5_ILi64EEESA_NS5_ILi512EEEEEENS8_IJNS5_ILi8192EEENS5_ILi1024EEEEEEEEEEEEEEEENS_10ViewEngineINS_8smem_ptrIPN7cutlass10bfloat16_tEEEEEEEC2ERKSY_RKS15_:
[----:B------:R-:W-:Y:S01]  /*8a70*/  IADD3 R4, R23, -c[0x0][0x20], RZ ;  /* 0x8000080017047a10 */ /* 0x000fe20007ffe0ff */
[----:B------:R-:W-:Y:S01]  /*8a80*/  IMAD.MOV.U32 R8, RZ, RZ, R6 ;  /* 0x000000ffff087224 */ /* 0x000fe200078e0006 */
[----:B------:R-:W-:-:S03]  /*8a90*/  MOV R9, 0x0 ;  /* 0x0000000000097802 */ /* 0x000fc60000000f00 */
[----:B------:R1:W-:Y:S01]  /*8aa0*/  STL.64 [R4], R2 ;  /* 0x0000000204007387 */ /* 0x0003e20000100a00 */
[----:B------:R-:W-:Y:S05]  /*8ab0*/  RET.REL.NODEC R8 `(_ZN7cutlass13device_kernelIN5flash19enable_sm80_to_sm89INS1_16FlashAttnBwdSm80INS1_25CollectiveMainloopBwdSm80ILi2ELi2EN4cute5tupleIJNS5_1CILi128EEES8_NS7_ILi64EEEEEENS_10bfloat16_tEfNS_4arch4Sm80ELb0ELb0ELb1ELb1ELb1ELb0ELb0ELb0ELi2ELi4ELi4ELi4ELb0EEENS1_21CollectiveEpilogueBwdISA_SB_SD_Li256ELb1ELb0ELi2EEENS1_19SingleTileSchedulerILb1ELb0ELb0ELi128EEEEEEEEEvNT_6ParamsE) ;  /* 0xffff754008007950 */ /* 0x000fea0003c3ffff */
        .type           $_ZN7cutlass13device_kernelIN5flash19enable_sm80_to_sm89INS1_16FlashAttnBwdSm80INS1_25CollectiveMainloopBwdSm80ILi2ELi2EN4cute5tupleIJNS5_1CILi128EEES8_NS7_ILi64EEEEEENS_10bfloat16_tEfNS_4arch4Sm80ELb0ELb0ELb1ELb1ELb1ELb0ELb0ELb0ELi2ELi4ELi4ELi4ELb0EEENS1_21CollectiveEpilogueBwdISA_SB_SD_Li256ELb1ELb0ELi2EEENS1_19SingleTileSchedulerILb1ELb0ELb0ELi128EEEEEEEEEvNT_6ParamsE$_ZN4cute3eso3ESOILb1ELb0EJNS_14ComposedLayoutINS_7SwizzleILi3ELi3ELi3EEENS_1CILj0EEENS_6LayoutINS_5tupleIJNS5_ILi64EEENS5_ILi128EEEEEENS8_IJNS5_ILi1EEES9_EEEEEEENS_10ViewEngineINS_8smem_ptrIPN7cutlass10bfloat16_tEEEEEEEC2ERKSF_RKSM_,@function
        .size           $_ZN7cutlass13device_kernelIN5flash19enable_sm80_to_sm89INS1_16FlashAttnBwdSm80INS1_25CollectiveMainloopBwdSm80ILi2ELi2EN4cute5tupleIJNS5_1CILi128EEES8_NS7_ILi64EEEEEENS_10bfloat16_tEfNS_4arch4Sm80ELb0ELb0ELb1ELb1ELb1ELb0ELb0ELb0ELi2ELi4ELi4ELi4ELb0EEENS1_21CollectiveEpilogueBwdISA_SB_SD_Li256ELb1ELb0ELi2EEENS1_19SingleTileSchedulerILb1ELb0ELb0ELi128EEEEEEEEEvNT_6ParamsE$_ZN4cute3eso3ESOILb1ELb0EJNS_14ComposedLayoutINS_7SwizzleILi3ELi3ELi3EEENS_1CILj0EEENS_6LayoutINS_5tupleIJNS5_ILi64EEENS5_ILi128EEEEEENS8_IJNS5_ILi1EEES9_EEEEEEENS_10ViewEngineINS_8smem_ptrIPN7cutlass10bfloat16_tEEEEEEEC2ERKSF_RKSM_,($_ZN7cutlass13device_kernelIN5flash19enable_sm80_to_sm89INS1_16FlashAttnBwdSm80INS1_25CollectiveMainloopBwdSm80ILi2ELi2EN4cute5tupleIJNS5_1CILi128EEES8_NS7_ILi64EEEEEENS_10bfloat16_tEfNS_4arch4Sm80ELb0ELb0ELb1ELb1ELb1ELb0ELb0ELb0ELi2ELi4ELi4ELi4ELb0EEENS1_21CollectiveEpilogueBwdISA_SB_SD_Li256ELb1ELb0ELi2EEENS1_19SingleTileSchedulerILb1ELb0ELb0ELi128EEEEEEEEEvNT_6ParamsE$_ZN4cute3eso3ESOILb1ELb0EJNS_14ComposedLayoutINS_7SwizzleILi3ELi3ELi3EEENS_1CILj0EEENS_6LayoutINS_5tupleIJNS8_IJNS5_ILi8EEENS5_ILi16EEEEEENS8_IJNS5_ILi64EEENS5_ILi1EEEEEEEEENS8_IJNS8_IJSC_NS5_ILi512EEEEEENS8_IJSD_NS5_ILi0EEEEEEEEEEEEENS_10ViewEngineINS_8smem_ptrIPN7cutlass10bfloat16_tEEEEEEEC2ERKSM_RKST_ - $_ZN7cutlass13device_kernelIN5flash19enable_sm80_to_sm89INS1_16FlashAttnBwdSm80INS1_25CollectiveMainloopBwdSm80ILi2ELi2EN4cute5tupleIJNS5_1CILi128EEES8_NS7_ILi64EEEEEENS_10bfloat16_tEfNS_4arch4Sm80ELb0ELb0ELb1ELb1ELb1ELb0ELb0ELb0ELi2ELi4ELi4ELi4ELb0EEENS1_21CollectiveEpilogueBwdISA_SB_SD_Li256ELb1ELb0ELi2EEENS1_19SingleTileSchedulerILb1ELb0ELb0ELi128EEEEEEEEEvNT_6ParamsE$_ZN4cute3eso3ESOILb1ELb0EJNS_14ComposedLayoutINS_7SwizzleILi3ELi3ELi3EEENS_1CILj0EEENS_6LayoutINS_5tupleIJNS5_ILi64EEENS5_ILi128EEEEEENS8_IJNS5_ILi1EEES9_EEEEEEENS_10ViewEngineINS_8smem_ptrIPN7cutlass10bfloat16_tEEEEEEEC2ERKSF_RKSM_)
$_ZN7cutlass13device_kernelIN5flash19enable_sm80_to_sm89INS1_16FlashAttnBwdSm80INS1_25CollectiveMainloopBwdSm80ILi2ELi2EN4cute5tupleIJNS5_1CILi128EEES8_NS7_ILi64EEEEEENS_10bfloat16_tEfNS_4arch4Sm80ELb0ELb0ELb1ELb1ELb1ELb0ELb0ELb0ELi2ELi4ELi4ELi4ELb0EEENS1_21CollectiveEpilogueBwdISA_SB_SD_Li256ELb1ELb0ELi2EEENS1_19SingleTileSchedulerILb1ELb0ELb0ELi128EEEEEEEEEvNT_6ParamsE$_ZN4cute3eso3ESOILb1ELb0EJNS_14ComposedLayoutINS_7SwizzleILi3ELi3ELi3EEENS_1CILj0EEENS_6LayoutINS_5tupleIJNS5_ILi64EEENS5_ILi128EEEEEENS8_IJNS5_ILi1EEES9_EEEEEEENS_10ViewEngineINS_8smem_ptrIPN7cutlass10bfloat16_tEEEEEEEC2ERKSF_RKSM_:
[----:B------:R-:W-:Y:S01]  /*8ac0*/  IADD3 R4, R23, -c[0x0][0x20], RZ ;  /* 0x8000080017047a10 */ /* 0x000fe20007ffe0ff */
[----:B------:R-:W-:Y:S01]  /*8ad0*/  IMAD.MOV.U32 R8, RZ, RZ, R6 ;  /* 0x000000ffff087224 */ /* 0x000fe200078e0006 */
[----:B------:R-:W-:-:S03]  /*8ae0*/  MOV R9, 0x0 ;  /* 0x0000000000097802 */ /* 0x000fc60000000f00 */
[----:B------:R1:W-:Y:S01]  /*8af0*/  STL.64 [R4], R2 ;  /* 0x0000000204007387 */ /* 0x0003e20000100a00 */
[----:B------:R-:W-:Y:S05]  /*8b00*/  RET.REL.NODEC R8 `(_ZN7cutlass13device_kernelIN5flash19enable_sm80_to_sm89INS1_16FlashAttnBwdSm80INS1_25CollectiveMainloopBwdSm80ILi2ELi2EN4cute5tupleIJNS5_1CILi128EEES8_NS7_ILi64EEEEEENS_10bfloat16_tEfNS_4arch4Sm80ELb0ELb0ELb1ELb1ELb1ELb0ELb0ELb0ELi2ELi4ELi4ELi4ELb0EEENS1_21CollectiveEpilogueBwdISA_SB_SD_Li256ELb1ELb0ELi2EEENS1_19SingleTileSchedulerILb1ELb0ELb0ELi128EEEEEEEEEvNT_6ParamsE) ;  /* 0xffff74f008007950 */ /* 0x000fea0003c3ffff */
        .type           $_ZN7cutlass13device_kernelIN5flash19enable_sm80_to_sm89INS1_16FlashAttnBwdSm80INS1_25CollectiveMainloopBwdSm80ILi2ELi2EN4cute5tupleIJNS5_1CILi128EEES8_NS7_ILi64EEEEEENS_10bfloat16_tEfNS_4arch4Sm80ELb0ELb0ELb1ELb1ELb1ELb0ELb0ELb0ELi2ELi4ELi4ELi4ELb0EEENS1_21CollectiveEpilogueBwdISA_SB_SD_Li256ELb1ELb0ELi2EEENS1_19SingleTileSchedulerILb1ELb0ELb0ELi128EEEEEEEEEvNT_6ParamsE$_ZN4cute3eso3ESOILb1ELb0EJNS_14ComposedLayoutINS_7SwizzleILi3ELi3ELi3EEENS_1CILj0EEENS_6LayoutINS_5tupleIJNS8_IJNS5_ILi8EEENS5_ILi16EEEEEENS8_IJNS5_ILi64EEENS5_ILi1EEEEEEEEENS8_IJNS8_IJSC_NS5_ILi512EEEEEENS8_IJSD_NS5_ILi0EEEEEEEEEEEEENS_10ViewEngineINS_8smem_ptrIPN7cutlass10bfloat16_tEEEEEEEC2ERKSM_RKST_,@function
        .size           $_ZN7cutlass13device_kernelIN5flash19enable_sm80_to_sm89INS1_16FlashAttnBwdSm80INS1_25CollectiveMainloopBwdSm80ILi2ELi2EN4cute5tupleIJNS5_1CILi128EEES8_NS7_ILi64EEEEEENS_10bfloat16_tEfNS_4arch4Sm80ELb0ELb0ELb1ELb1ELb1ELb0ELb0ELb0ELi2ELi4ELi4ELi4ELb0EEENS1_21CollectiveEpilogueBwdISA_SB_SD_Li256ELb1ELb0ELi2EEENS1_19SingleTileSchedulerILb1ELb0ELb0ELi128EEEEEEEEEvNT_6ParamsE$_ZN4cute3eso3ESOILb1ELb0EJNS_14ComposedLayoutINS_7SwizzleILi3ELi3ELi3EEENS_1CILj0EEENS_6LayoutINS_5tupleIJNS8_IJNS5_ILi8EEENS5_ILi16EEEEEENS8_IJNS5_ILi64EEENS5_ILi1EEEEEEEEENS8_IJNS8_IJSC_NS5_ILi512EEEEEENS8_IJSD_NS5_ILi0EEEEEEEEEEEEENS_10ViewEngineINS_8smem_ptrIPN7cutlass10bfloat16_tEEEEEEEC2ERKSM_RKST_,($_ZN7cutlass13device_kernelIN5flash19enable_sm80_to_sm89INS1_16FlashAttnBwdSm80INS1_25CollectiveMainloopBwdSm80ILi2ELi2EN4cute5tupleIJNS5_1CILi128EEES8_NS7_ILi64EEEEEENS_10bfloat16_tEfNS_4arch4Sm80ELb0ELb0ELb1ELb1ELb1ELb0ELb0ELb0ELi2ELi4ELi4ELi4ELb0EEENS1_21CollectiveEpilogueBwdISA_SB_SD_Li256ELb1ELb0ELi2EEENS1_19SingleTileSchedulerILb1ELb0ELb0ELi128EEEEEEEEEvNT_6ParamsE$_ZN4cute3eso3ESOILb1ELb0EJNS_14ComposedLayoutINS_7SwizzleILi3ELi3ELi3EEENS_1CILj0EEENS_6LayoutINS_5tupleIJNS8_IJNS8_IJNS5_ILi4EEENS5_ILi8EEEEEENS8_IJNS5_ILi2EEENS5_ILi1EEEEEEEEENS8_IJNS8_IJSC_SC_EEESB_EEEEEENS8_IJNS8_IJNS8_IJNS5_ILi128EEESD_EEENS8_IJSA_NS5_ILi0EEEEEEEEENS8_IJNS8_IJNS5_ILi64EEENS5_ILi512EEEEEENS8_IJNS5_ILi16EEENS5_ILi1024EEEEEEEEEEEEEEEENS_10ViewEngineINS_8smem_ptrIPN7cutlass10bfloat16_tEEEEEEEC2ERKSX_RKS14_ - $_ZN7cutlass13device_kernelIN5flash19enable_sm80_to_sm89INS1_16FlashAttnBwdSm80INS1_25CollectiveMainloopBwdSm80ILi2ELi2EN4cute5tupleIJNS5_1CILi128EEES8_NS7_ILi64EEEEEENS_10bfloat16_tEfNS_4arch4Sm80ELb0ELb0ELb1ELb1ELb1ELb0ELb0ELb0ELi2ELi4ELi4ELi4ELb0EEENS1_21CollectiveEpilogueBwdISA_SB_SD_Li256ELb1ELb0ELi2EEENS1_19SingleTileSchedulerILb1ELb0ELb0ELi128EEEEEEEEEvNT_6ParamsE$_ZN4cute3eso3ESOILb1ELb0EJNS_14ComposedLayoutINS_7SwizzleILi3ELi3ELi3EEENS_1CILj0EEENS_6LayoutINS_5tupleIJNS8_IJNS5_ILi8EEENS5_ILi16EEEEEENS8_IJNS5_ILi64EEENS5_ILi1EEEEEEEEENS8_IJNS8_IJSC_NS5_ILi512EEEEEENS8_IJSD_NS5_ILi0EEEEEEEEEEEEENS_10ViewEngineINS_8smem_ptrIPN7cutlass10bfloat16_tEEEEEEEC2ERKSM_RKST_)
$_ZN7cutlass13device_kernelIN5flash19enable_sm80_to_sm89INS1_16FlashAttnBwdSm80INS1_25CollectiveMainloopBwdSm80ILi2ELi2EN4cute5tupleIJNS5_1CILi128EEES8_NS7_ILi64EEEEEENS_10bfloat16_tEfNS_4arch4Sm80ELb0ELb0ELb1ELb1ELb1ELb0ELb0ELb0ELi2ELi4ELi4ELi4ELb0EEENS1_21CollectiveEpilogueBwdISA_SB_SD_Li256ELb1ELb0ELi2EEENS1_19SingleTileSchedulerILb1ELb0ELb0ELi128EEEEEEEEEvNT_6ParamsE$_ZN4cute3eso3ESOILb1ELb0EJNS_14ComposedLayoutINS_7SwizzleILi3ELi3ELi3EEENS_1CILj0EEENS_6LayoutINS_5tupleIJNS8_IJNS5_ILi8EEENS5_ILi16EEEEEENS8_IJNS5_ILi64EEENS5_ILi1EEEEEEEEENS8_IJNS8_IJSC_NS5_ILi512EEEEEENS8_IJSD_NS5_ILi0EEEEEEEEEEEEENS_10ViewEngineINS_8smem_ptrIPN7cutlass10bfloat16_tEEEEEEEC2ERKSM_RKST_:
[----:B------:R-:W-:Y:S01]  /*8b10*/  IADD3 R4, R23, -c[0x0][0x20], RZ ;  /* 0x8000080017047a10 */ /* 0x000fe20007ffe0ff */
[----:B------:R-:W-:Y:S01]  /*8b20*/  IMAD.MOV.U32 R8, RZ, RZ, R6 ;  /* 0x000000ffff087224 */ /* 0x000fe200078e0006 */
[----:B------:R-:W-:-:S03]  /*8b30*/  MOV R9, 0x0 ;  /* 0x0000000000097802 */ /* 0x000fc60000000f00 */
[----:B------:R1:W-:Y:S01]  /*8b40*/  STL.64 [R4], R2 ;  /* 0x0000000204007387 */ /* 0x0003e20000100a00 */
[----:B------:R-:W-:Y:S05]  /*8b50*/  RET.REL.NODEC R8 `(_ZN7cutlass13device_kernelIN5flash19enable_sm80_to_sm89INS1_16FlashAttnBwdSm80INS1_25CollectiveMainloopBwdSm80ILi2ELi2EN4cute5tupleIJNS5_1CILi128EEES8_NS7_ILi64EEEEEENS_10bfloat16_tEfNS_4arch4Sm80ELb0ELb0ELb1ELb1ELb1ELb0ELb0ELb0ELi2ELi4ELi4ELi4ELb0EEENS1_21CollectiveEpilogueBwdISA_SB_SD_Li256ELb1ELb0ELi2EEENS1_19SingleTileSchedulerILb1ELb0ELb0ELi128EEEEEEEEEvNT_6ParamsE) ;  /* 0xffff74a008007950 */ /* 0x000fea0003c3ffff */
        .type           $_ZN7cutlass13device_kernelIN5flash19enable_sm80_to_sm89INS1_16FlashAttnBwdSm80INS1_25CollectiveMainloopBwdSm80ILi2ELi2EN4cute5tupleIJNS5_1CILi128EEES8_NS7_ILi64EEEEEENS_10bfloat16_tEfNS_4arch4Sm80ELb0ELb0ELb1ELb1ELb1ELb0ELb0ELb0ELi2ELi4ELi4ELi4ELb0EEENS1_21CollectiveEpilogueBwdISA_SB_SD_Li256ELb1ELb0ELi2EEENS1_19SingleTileSchedulerILb1ELb0ELb0ELi128EEEEEEEEEvNT_6ParamsE$_ZN4cute3eso3ESOILb1ELb0EJNS_14ComposedLayoutINS_7SwizzleILi3ELi3ELi3EEENS_1CILj0EEENS_6LayoutINS_5tupleIJNS8_IJNS8_IJNS5_ILi4EEENS5_ILi8EEEEEENS8_IJNS5_ILi2EEENS5_ILi1EEEEEEEEENS8_IJNS8_IJSC_SC_EEESB_EEEEEENS8_IJNS8_IJNS8_IJNS5_ILi128EEESD_EEENS8_IJSA_NS5_ILi0EEEEEEEEENS8_IJNS8_IJNS5_ILi64EEENS5_ILi512EEEEEENS8_IJNS5_ILi16EEENS5_ILi1024EEEEEEEEEEEEEEEENS_10ViewEngineINS_8smem_ptrIPN7cutlass10bfloat16_tEEEEEEEC2ERKSX_RKS14_,@function
        .size           $_ZN7cutlass13device_kernelIN5flash19enable_sm80_to_sm89INS1_16FlashAttnBwdSm80INS1_25CollectiveMainloopBwdSm80ILi2ELi2EN4cute5tupleIJNS5_1CILi128EEES8_NS7_ILi64EEEEEENS_10bfloat16_tEfNS_4arch4Sm80ELb0ELb0ELb1ELb1ELb1ELb0ELb0ELb0ELi2ELi4ELi4ELi4ELb0EEENS1_21CollectiveEpilogueBwdISA_SB_SD_Li256ELb1ELb0ELi2EEENS1_19SingleTileSchedulerILb1ELb0ELb0ELi128EEEEEEEEEvNT_6ParamsE$_ZN4cute3eso3ESOILb1ELb0EJNS_14ComposedLayoutINS_7SwizzleILi3ELi3ELi3EEENS_1CILj0EEENS_6LayoutINS_5tupleIJNS8_IJNS8_IJNS5_ILi4EEENS5_ILi8EEEEEENS8_IJNS5_ILi2EEENS5_ILi1EEEEEEEEENS8_IJNS8_IJSC_SC_EEESB_EEEEEENS8_IJNS8_IJNS8_IJNS5_ILi128EEESD_EEENS8_IJSA_NS5_ILi0EEEEEEEEENS8_IJNS8_IJNS5_ILi64EEENS5_ILi512EEEEEENS8_IJNS5_ILi16EEENS5_ILi1024EEEEEEEEEEEEEEEENS_10ViewEngineINS_8smem_ptrIPN7cutlass10bfloat16_tEEEEEEEC2ERKSX_RKS14_,($_ZN7cutlass13device_kernelIN5flash19enable_sm80_to_sm89INS1_16FlashAttnBwdSm80INS1_25CollectiveMainloopBwdSm80ILi2ELi2EN4cute5tupleIJNS5_1CILi128EEES8_NS7_ILi64EEEEEENS_10bfloat16_tEfNS_4arch4Sm80ELb0ELb0ELb1ELb1ELb1ELb0ELb0ELb0ELi2ELi4ELi4ELi4ELb0EEENS1_21CollectiveEpilogueBwdISA_SB_SD_Li256ELb1ELb0ELi2EEENS1_19SingleTileSchedulerILb1ELb0ELb0ELi128EEEEEEEEEvNT_6ParamsE$_ZN4cute3eso3ESOILb1ELb0EJNS_14ComposedLayoutINS_7SwizzleILi3ELi3ELi3EEENS_1CILj0EEENS_6LayoutINS_5tupleIJNS8_IJNS8_IJNS5_ILi4EEENS5_ILi8EEEEEENS8_IJS9_NS5_ILi1EEEEEEEEENS8_IJNS8_IJNS5_ILi2EEESF_SF_EEENS8_IJSF_S9_EEEEEEEEENS8_IJNS8_IJNS8_IJSF_NS5_ILi64EEEEEENS8_IJNS5_ILi1024EEENS5_ILi0EEEEEEEEENS8_IJNS8_IJSC_NS5_ILi512EEESA_EEENS8_IJNS5_ILi4096EEENS5_ILi16EEEEEEEEEEEEEEEENS_10ViewEngineINS_8smem_ptrIPN7cutlass10bfloat16_tEEEEEEEC2ERKSY_RKS15_ - $_ZN7cutlass13device_kernelIN5flash19enable_sm80_to_sm89INS1_16FlashAttnBwdSm80INS1_25CollectiveMainloopBwdSm80ILi2ELi2EN4cute5tupleIJNS5_1CILi128EEES8_NS7_ILi64EEEEEENS_10bfloat16_tEfNS_4arch4Sm80ELb0ELb0ELb1ELb1ELb1ELb0ELb0ELb0ELi2ELi4ELi4ELi4ELb0EEENS1_21CollectiveEpilogueBwdISA_SB_SD_Li256ELb1ELb0ELi2EEENS1_19SingleTileSchedulerILb1ELb0ELb0ELi128EEEEEEEEEvNT_6ParamsE$_ZN4cute3eso3ESOILb1ELb0EJNS_14ComposedLayoutINS_7SwizzleILi3ELi3ELi3EEENS_1CILj0EEENS_6LayoutINS_5tupleIJNS8_IJNS8_IJNS5_ILi4EEENS5_ILi8EEEEEENS8_IJNS5_ILi2EEENS5_ILi1EEEEEEEEENS8_IJNS8_IJSC_SC_EEESB_EEEEEENS8_IJNS8_IJNS8_IJNS5_ILi128EEESD_EEENS8_IJSA_NS5_ILi0EEEEEEEEENS8_IJNS8_IJNS5_ILi64EEENS5_ILi512EEEEEENS8_IJNS5_ILi16EEENS5_ILi1024EEEEEEEEEEEEEEEENS_10ViewEngineINS_8smem_ptrIPN7cutlass10bfloat16_tEEEEEEEC2ERKSX_RKS14_)
$_ZN7cutlass13device_kernelIN5flash19enable_sm80_to_sm89INS1_16FlashAttnBwdSm80INS1_25CollectiveMainloopBwdSm80ILi2ELi2EN4cute5tupleIJNS5_1CILi128EEES8_NS7_ILi64EEEEEENS_10bfloat16_tEfNS_4arch4Sm80ELb0ELb0ELb1ELb1ELb1ELb0ELb0ELb0ELi2ELi4ELi4ELi4ELb0EEENS1_21CollectiveEpilogueBwdISA_SB_SD_Li256ELb1ELb0ELi2EEENS1_19SingleTileSchedulerILb1ELb0ELb0ELi128EEEEEEEEEvNT_6ParamsE$_ZN4cute3eso3ESOILb1ELb0EJNS_14ComposedLayoutINS_7SwizzleILi3ELi3ELi3EEENS_1CILj0EEENS_6LayoutINS_5tupleIJNS8_IJNS8_IJNS5_ILi4EEENS5_ILi8EEEEEENS8_IJNS5_ILi2EEENS5_ILi1EEEEEEEEENS8_IJNS8_IJSC_SC_EEESB_EEEEEENS8_IJNS8_IJNS8_IJNS5_ILi128EEESD_EEENS8_IJSA_NS5_ILi0EEEEEEEEENS8_IJNS8_IJNS5_ILi64EEENS5_ILi512EEEEEENS8_IJNS5_ILi16EEENS5_ILi1024EEEEEEEEEEEEEEEENS_10ViewEngineINS_8smem_ptrIPN7cutlass10bfloat16_tEEEEEEEC2ERKSX_RKS14_:
[----:B------:R-:W-:Y:S01]  /*8b60*/  IADD3 R4, R23, -c[0x0][0x20], RZ ;  /* 0x8000080017047a10 */ /* 0x000fe20007ffe0ff */
[----:B------:R-:W-:Y:S01]  /*8b70*/  IMAD.MOV.U32 R8, RZ, RZ, R6 ;  /* 0x000000ffff087224 */ /* 0x000fe200078e0006 */
[----:B------:R-:W-:-:S03]  /*8b80*/  MOV R9, 0x0 ;  /* 0x0000000000097802 */ /* 0x000fc60000000f00 */
[----:B------:R1:W-:Y:S01]  /*8b90*/  STL.64 [R4], R2 ;  /* 0x0000000204007387 */ /* 0x0003e20000100a00 */
[----:B------:R-:W-:Y:S05]  /*8ba0*/  RET.REL.NODEC R8 `(_ZN7cutlass13device_kernelIN5flash19enable_sm80_to_sm89INS1_16FlashAttnBwdSm80INS1_25CollectiveMainloopBwdSm80ILi2ELi2EN4cute5tupleIJNS5_1CILi128EEES8_NS7_ILi64EEEEEENS_10bfloat16_tEfNS_4arch4Sm80ELb0ELb0ELb1ELb1ELb1ELb0ELb0ELb0ELi2ELi4ELi4ELi4ELb0EEENS1_21CollectiveEpilogueBwdISA_SB_SD_Li256ELb1ELb0ELi2EEENS1_19SingleTileSchedulerILb1ELb0ELb0ELi128EEEEEEEEEvNT_6ParamsE) ;  /* 0xffff745008007950 */ /* 0x000fea0003c3ffff */
        .type           $_ZN7cutlass13device_kernelIN5flash19enable_sm80_to_sm89INS1_16FlashAttnBwdSm80INS1_25CollectiveMainloopBwdSm80ILi2ELi2EN4cute5tupleIJNS5_1CILi128EEES8_NS7_ILi64EEEEEENS_10bfloat16_tEfNS_4arch4Sm80ELb0ELb0ELb1ELb1ELb1ELb0ELb0ELb0ELi2ELi4ELi4ELi4ELb0EEENS1_21CollectiveEpilogueBwdISA_SB_SD_Li256ELb1ELb0ELi2EEENS1_19SingleTileSchedulerILb1ELb0ELb0ELi128EEEEEEEEEvNT_6ParamsE$_ZN4cute3eso3ESOILb1ELb0EJNS_14ComposedLayoutINS_7SwizzleILi3ELi3ELi3EEENS_1CILj0EEENS_6LayoutINS_5tupleIJNS8_IJNS8_IJNS5_ILi4EEENS5_ILi8EEEEEENS8_IJS9_NS5_ILi1EEEEEEEEENS8_IJNS8_IJNS5_ILi2EEESF_SF_EEENS8_IJSF_S9_EEEEEEEEENS8_IJNS8_IJNS8_IJSF_NS5_ILi64EEEEEENS8_IJNS5_ILi1024EEENS5_ILi0EEEEEEEEENS8_IJNS8_IJSC_NS5_ILi512EEESA_EEENS8_IJNS5_ILi4096EEENS5_ILi16EEEEEEEEEEEEEEEENS_10ViewEngineINS_8smem_ptrIPN7cutlass10bfloat16_tEEEEEEEC2ERKSY_RKS15_,@function
        .size           $_ZN7cutlass13device_kernelIN5flash19enable_sm80_to_sm89INS1_16FlashAttnBwdSm80INS1_25CollectiveMainloopBwdSm80ILi2ELi2EN4cute5tupleIJNS5_1CILi128EEES8_NS7_ILi64EEEEEENS_10bfloat16_tEfNS_4arch4Sm80ELb0ELb0ELb1ELb1ELb1ELb0ELb0ELb0ELi2ELi4ELi4ELi4ELb0EEENS1_21CollectiveEpilogueBwdISA_SB_SD_Li256ELb1ELb0ELi2EEENS1_19SingleTileSchedulerILb1ELb0ELb0ELi128EEEEEEEEEvNT_6ParamsE$_ZN4cute3eso3ESOILb1ELb0EJNS_14ComposedLayoutINS_7SwizzleILi3ELi3ELi3EEENS_1CILj0EEENS_6LayoutINS_5tupleIJNS8_IJNS8_IJNS5_ILi4EEENS5_ILi8EEEEEENS8_IJS9_NS5_ILi1EEEEEEEEENS8_IJNS8_IJNS5_ILi2EEESF_SF_EEENS8_IJSF_S9_EEEEEEEEENS8_IJNS8_IJNS8_IJSF_NS5_ILi64EEEEEENS8_IJNS5_ILi1024EEENS5_ILi0EEEEEEEEENS8_IJNS8_IJSC_NS5_ILi512EEESA_EEENS8_IJNS5_ILi4096EEENS5_ILi16EEEEEEEEEEEEEEEENS_10ViewEngineINS_8smem_ptrIPN7cutlass10bfloat16_tEEEEEEEC2ERKSY_RKS15_,($_ZN7cutlass13device_kernelIN5flash19enable_sm80_to_sm89INS1_16FlashAttnBwdSm80INS1_25CollectiveMainloopBwdSm80ILi2ELi2EN4cute5tupleIJNS5_1CILi128EEES8_NS7_ILi64EEEEEENS_10bfloat16_tEfNS_4arch4Sm80ELb0ELb0ELb1ELb1ELb1ELb0ELb0ELb0ELi2ELi4ELi4ELi4ELb0EEENS1_21CollectiveEpilogueBwdISA_SB_SD_Li256ELb1ELb0ELi2EEENS1_19SingleTileSchedulerILb1ELb0ELb0ELi128EEEEEEEEEvNT_6ParamsE$_ZN4cute3eso3ESOILb1ELb0EJNS_1CILi0EEENS2_ILi1EEENS2_ILi512EEEiEEC2ERKS3_RKS4_RKS5_RKi - $_ZN7cutlass13device_kernelIN5flash19enable_sm80_to_sm89INS1_16FlashAttnBwdSm80INS1_25CollectiveMainloopBwdSm80ILi2ELi2EN4cute5tupleIJNS5_1CILi128EEES8_NS7_ILi64EEEEEENS_10bfloat16_tEfNS_4arch4Sm80ELb0ELb0ELb1ELb1ELb1ELb0ELb0ELb0ELi2ELi4ELi4ELi4ELb0EEENS1_21CollectiveEpilogueBwdISA_SB_SD_Li256ELb1ELb0ELi2EEENS1_19SingleTileSchedulerILb1ELb0ELb0ELi128EEEEEEEEEvNT_6ParamsE$_ZN4cute3eso3ESOILb1ELb0EJNS_14ComposedLayoutINS_7SwizzleILi3ELi3ELi3EEENS_1CILj0EEENS_6LayoutINS_5tupleIJNS8_IJNS8_IJNS5_ILi4EEENS5_ILi8EEEEEENS8_IJS9_NS5_ILi1EEEEEEEEENS8_IJNS8_IJNS5_ILi2EEESF_SF_EEENS8_IJSF_S9_EEEEEEEEENS8_IJNS8_IJNS8_IJSF_NS5_ILi64EEEEEENS8_IJNS5_ILi1024EEENS5_ILi0EEEEEEEEENS8_IJNS8_IJSC_NS5_ILi512EEESA_EEENS8_IJNS5_ILi4096EEENS5_ILi16EEEEEEEEEEEEEEEENS_10ViewEngineINS_8smem_ptrIPN7cutlass10bfloat16_tEEEEEEEC2ERKSY_RKS15_)
$_ZN7cutlass13device_kernelIN5flash19enable_sm80_to_sm89INS1_16FlashAttnBwdSm80INS1_25CollectiveMainloopBwdSm80ILi2ELi2EN4cute5tupleIJNS5_1CILi128EEES8_NS7_ILi64EEEEEENS_10bfloat16_tEfNS_4arch4Sm80ELb0ELb0ELb1ELb1ELb1ELb0ELb0ELb0ELi2ELi4ELi4ELi4ELb0EEENS1_21CollectiveEpilogueBwdISA_SB_SD_Li256ELb1ELb0ELi2EEENS1_19SingleTileSchedulerILb1ELb0ELb0ELi128EEEEEEEEEvNT_6ParamsE$_ZN4cute3eso3ESOILb1ELb0EJNS_14ComposedLayoutINS_7SwizzleILi3ELi3ELi3EEENS_1CILj0EEENS_6LayoutINS_5tupleIJNS8_IJNS8_IJNS5_ILi4EEENS5_ILi8EEEEEENS8_IJS9_NS5_ILi1EEEEEEEEENS8_IJNS8_IJNS5_ILi2EEESF_SF_EEENS8_IJSF_S9_EEEEEEEEENS8_IJNS8_IJNS8_IJSF_NS5_ILi64EEEEEENS8_IJNS5_ILi1024EEENS5_ILi0EEEEEEEEENS8_IJNS8_IJSC_NS5_ILi512EEESA_EEENS8_IJNS5_ILi4096EEENS5_ILi16EEEEEEEEEEEEEEEENS_10ViewEngineINS_8smem_ptrIPN7cutlass10bfloat16_tEEEEEEEC2ERKSY_RKS15_:
[----:B------:R-:W-:Y:S01]  /*8bb0*/  IADD3 R4, R23, -c[0x0][0x20], RZ ;  /* 0x8000080017047a10 */ /* 0x000fe20007ffe0ff */
[----:B------:R-:W-:Y:S01]  /*8bc0*/  IMAD.MOV.U32 R8, RZ, RZ, R6 ;  /* 0x000000ffff087224 */ /* 0x000fe200078e0006 */
[----:B------:R-:W-:-:S03]  /*8bd0*/  MOV R9, 0x0 ;  /* 0x0000000000097802 */ /* 0x000fc60000000f00 */
[----:B------:R1:W-:Y:S01]  /*8be0*/  STL.64 [R4], R2 ;  /* 0x0000000204007387 */ /* 0x0003e20000100a00 */
[----:B------:R-:W-:Y:S05]  /*8bf0*/  RET.REL.NODEC R8 `(_ZN7cutlass13device_kernelIN5flash19enable_sm80_to_sm89INS1_16FlashAttnBwdSm80INS1_25CollectiveMainloopBwdSm80ILi2ELi2EN4cute5tupleIJNS5_1CILi128EEES8_NS7_ILi64EEEEEENS_10bfloat16_tEfNS_4arch4Sm80ELb0ELb0ELb1ELb1ELb1ELb0ELb0ELb0ELi2ELi4ELi4ELi4ELb0EEENS1_21CollectiveEpilogueBwdISA_SB_SD_Li256ELb1ELb0ELi2EEENS1_19SingleTileSchedulerILb1ELb0ELb0ELi128EEEEEEEEEvNT_6ParamsE) ;  /* 0xffff740008007950 */ /* 0x000fea0003c3ffff */
        .type           $_ZN7cutlass13device_kernelIN5flash19enable_sm80_to_sm89INS1_16FlashAttnBwdSm80INS1_25CollectiveMainloopBwdSm80ILi2ELi2EN4cute5tupleIJNS5_1CILi128EEES8_NS7_ILi64EEEEEENS_10bfloat16_tEfNS_4arch4Sm80ELb0ELb0ELb1ELb1ELb1ELb0ELb0ELb0ELi2ELi4ELi4ELi4ELb0EEENS1_21CollectiveEpilogueBwdISA_SB_SD_Li256ELb1ELb0ELi2EEENS1_19SingleTileSchedulerILb1ELb0ELb0ELi128EEEEEEEEEvNT_6ParamsE$_ZN4cute3eso3ESOILb1ELb0EJNS_1CILi0EEENS2_ILi1EEENS2_ILi512EEEiEEC2ERKS3_RKS4_RKS5_RKi,@function
        .size           $_ZN7cutlass13device_kernelIN5flash19enable_sm80_to_sm89INS1_16FlashAttnBwdSm80INS1_25CollectiveMainloopBwdSm80ILi2ELi2EN4cute5tupleIJNS5_1CILi128EEES8_NS7_ILi64EEEEEENS_10bfloat16_tEfNS_4arch4Sm80ELb0ELb0ELb1ELb1ELb1ELb0ELb0ELb0ELi2ELi4ELi4ELi4ELb0EEENS1_21CollectiveEpilogueBwdISA_SB_SD_Li256ELb1ELb0ELi2EEENS1_19SingleTileSchedulerILb1ELb0ELb0ELi128EEEEEEEEEvNT_6ParamsE$_ZN4cute3eso3ESOILb1ELb0EJNS_1CILi0EEENS2_ILi1EEENS2_ILi512EEEiEEC2ERKS3_RKS4_RKS5_RKi,($_ZN7cutlass13device_kernelIN5flash19enable_sm80_to_sm89INS1_16FlashAttnBwdSm80INS1_25CollectiveMainloopBwdSm80ILi2ELi2EN4cute5tupleIJNS5_1CILi128EEES8_NS7_ILi64EEEEEENS_10bfloat16_tEfNS_4arch4Sm80ELb0ELb0ELb1ELb1ELb1ELb0ELb0ELb0ELi2ELi4ELi4ELi4ELb0EEENS1_21CollectiveEpilogueBwdISA_SB_SD_Li256ELb1ELb0ELi2EEENS1_19SingleTileSchedulerILb1ELb0ELb0ELi128EEEEEEEEEvNT_6ParamsE$_ZN4cute3eso3ESOILb1ELb0EJNS_1CILi0EEENS2_ILi1EEENS2_ILi512EEEiNS2_ILi4096EEEiNS2_ILi8192EEEEEC2ERKS3_RKS4_RKS5_RKiRKS6_SG_RKS7_ - $_ZN7cutlass13device_kernelIN5flash19enable_sm80_to_sm89INS1_16FlashAttnBwdSm80INS1_25CollectiveMainloopBwdSm80ILi2ELi2EN4cute5tupleIJNS5_1CILi128EEES8_NS7_ILi64EEEEEENS_10bfloat16_tEfNS_4arch4Sm80ELb0ELb0ELb1ELb1ELb1ELb0ELb0ELb0ELi2ELi4ELi4ELi4ELb0EEENS1_21CollectiveEpilogueBwdISA_SB_SD_Li256ELb1ELb0ELi2EEENS1_19SingleTileSchedulerILb1ELb0ELb0ELi128EEEEEEEEEvNT_6ParamsE$_ZN4cute3eso3ESOILb1ELb0EJNS_1CILi0EEENS2_ILi1EEENS2_ILi512EEEiEEC2ERKS3_RKS4_RKS5_RKi)
$_ZN7cutlass13device_kernelIN5flash19enable_sm80_to_sm89INS1_16FlashAttnBwdSm80INS1_25CollectiveMainloopBwdSm80ILi2ELi2EN4cute5tupleIJNS5_1CILi128EEES8_NS7_ILi64EEEEEENS_10bfloat16_tEfNS_4arch4Sm80ELb0ELb0ELb1ELb1ELb1ELb0ELb0ELb0ELi2ELi4ELi4ELi4ELb0EEENS1_21CollectiveEpilogueBwdISA_SB_SD_Li256ELb1ELb0ELi2EEENS1_19SingleTileSchedulerILb1ELb0ELb0ELi128EEEEEEEEEvNT_6ParamsE$_ZN4cute3eso3ESOILb1ELb0EJNS_1CILi0EEENS2_ILi1EEENS2_ILi512EEEiEEC2ERKS3_RKS4_RKS5_RKi:
[----:B------:R-:W-:Y:S02]  /*8c00*/  IADD3 R2, R2, -c[0x0][0x20], RZ ;  /* 0x8000080002027a10 */ /* 0x000fe40007ffe0ff */
[----:B------:R-:W-:-:S03]  /*8c10*/  MOV R9, 0x0 ;  /* 0x0000000000097802 */ /* 0x000fc60000000f00 */
[----:B------:R1:W-:Y:S01]  /*8c20*/  STL [R2], R3 ;  /* 0x0000000302007387 */ /* 0x0003e20000100800 */
[----:B------:R-:W-:Y:S05]  /*8c30*/  RET.REL.NODEC R8 `(_ZN7cutlass13device_kernelIN5flash19enable_sm80_to_sm89INS1_16FlashAttnBwdSm80INS1_25CollectiveMainloopBwdSm80ILi2ELi2EN4cute5tupleIJNS5_1CILi128EEES8_NS7_ILi64EEEEEENS_10bfloat16_tEfNS_4arch4Sm80ELb0ELb0ELb1ELb1ELb1ELb0ELb0ELb0ELi2ELi4ELi4ELi4ELb0EEENS1_21CollectiveEpilogueBwdISA_SB_SD_Li256ELb1ELb0ELi2EEENS1_19SingleTileSchedulerILb1ELb0ELb0ELi128EEEEEEEEEvNT_6ParamsE) ;  /* 0xffff73c008007950 */ /* 0x000fea0003c3ffff */
        .type           $_ZN7cutlass13device_kernelIN5flash19enable_sm80_to_sm89INS1_16FlashAttnBwdSm80INS1_25CollectiveMainloopBwdSm80ILi2ELi2EN4cute5tupleIJNS5_1CILi128EEES8_NS7_ILi64EEEEEENS_10bfloat16_tEfNS_4arch4Sm80ELb0ELb0ELb1ELb1ELb1ELb0ELb0ELb0ELi2ELi4ELi4ELi4ELb0EEENS1_21CollectiveEpilogueBwdISA_SB_SD_Li256ELb1ELb0ELi2EEENS1_19SingleTileSchedulerILb1ELb0ELb0ELi128EEEEEEEEEvNT_6ParamsE$_ZN4cute3eso3ESOILb1ELb0EJNS_1CILi0EEENS2_ILi1EEENS2_ILi512EEEiNS2_ILi4096EEEiNS2_ILi8192EEEEEC2ERKS3_RKS4_RKS5_RKiRKS6_SG_RKS7_,@function
        .size           $_ZN7cutlass13device_kernelIN5flash19enable_sm80_to_sm89INS1_16FlashAttnBwdSm80INS1_25CollectiveMainloopBwdSm80ILi2ELi2EN4cute5tupleIJNS5_1CILi128EEES8_NS7_ILi64EEEEEENS_10bfloat16_tEfNS_4arch4Sm80ELb0ELb0ELb1ELb1ELb1ELb0ELb0ELb0ELi2ELi4ELi4ELi4ELb0EEENS1_21CollectiveEpilogueBwdISA_SB_SD_Li256ELb1ELb0ELi2EEENS1_19SingleTileSchedulerILb1ELb0ELb0ELi128EEEEEEEEEvNT_6ParamsE$_ZN4cute3eso3ESOILb1ELb0EJNS_1CILi0EEENS2_ILi1EEENS2_ILi512EEEiNS2_ILi4096EEEiNS2_ILi8192EEEEEC2ERKS3_RKS4_RKS5_RKiRKS6_SG_RKS7_,($_ZN7cutlass13device_kernelIN5flash19enable_sm80_to_sm89INS1_16FlashAttnBwdSm80INS1_25CollectiveMainloopBwdSm80ILi2ELi2EN4cute5tupleIJNS5_1CILi128EEES8_NS7_ILi64EEEEEENS_10bfloat16_tEfNS_4arch4Sm80ELb0ELb0ELb1ELb1ELb1ELb0ELb0ELb0ELi2ELi4ELi4ELi4ELb0EEENS1_21CollectiveEpilogueBwdISA_SB_SD_Li256ELb1ELb0ELi2EEENS1_19SingleTileSchedulerILb1ELb0ELb0ELi128EEEEEEEEEvNT_6ParamsE$_ZN4cute3eso3ESOILb1ELb0EJNS_1CILi0EEENS_5tupleIJNS2_ILi1EEENS2_ILi256EEEiEEEEEC2ERKS3_RKS7_ - $_ZN7cutlass13device_kernelIN5flash19enable_sm80_to_sm89INS1_16FlashAttnBwdSm80INS1_25CollectiveMainloopBwdSm80ILi2ELi2EN4cute5tupleIJNS5_1CILi128EEES8_NS7_ILi64EEEEEENS_10bfloat16_tEfNS_4arch4Sm80ELb0ELb0ELb1ELb1ELb1ELb0ELb0ELb0ELi2ELi4ELi4ELi4ELb0EEENS1_21CollectiveEpilogueBwdISA_SB_SD_Li256ELb1ELb0ELi2EEENS1_19SingleTileSchedulerILb1ELb0ELb0ELi128EEEEEEEEEvNT_6ParamsE$_ZN4cute3eso3ESOILb1ELb0EJNS_1CILi0EEENS2_ILi1EEENS2_ILi512EEEiNS2_ILi4096EEEiNS2_ILi8192EEEEEC2ERKS3_RKS4_RKS5_RKiRKS6_SG_RKS7_)
$_ZN7cutlass13device_kernelIN5flash19enable_sm80_to_sm89INS1_16FlashAttnBwdSm80INS1_25CollectiveMainloopBwdSm80ILi2ELi2EN4cute5tupleIJNS5_1CILi128EEES8_NS7_ILi64EEEEEENS_10bfloat16_tEfNS_4arch4Sm80ELb0ELb0ELb1ELb1ELb1ELb0ELb0ELb0ELi2ELi4ELi4ELi4ELb0EEENS1_21CollectiveEpilogueBwdISA_SB_SD_Li256ELb1ELb0ELi2EEENS1_19SingleTileSchedulerILb1ELb0ELb0ELi128EEEEEEEEEvNT_6ParamsE$_ZN4cute3eso3ESOILb1ELb0EJNS_1CILi0EEENS2_ILi1EEENS2_ILi512EEEiNS2_ILi4096EEEiNS2_ILi8192EEEEEC2ERKS3_RKS4_RKS5_RKiRKS6_SG_RKS7_:
[----:B------:R-:W-:Y:S02]  /*8c40*/  IADD3 R3, R3, -c[0x0][0x20], RZ ;  /* 0x8000080003037a10 */ /* 0x000fe40007ffe0ff */
[----:B------:R-:W-:-:S03]  /*8c50*/  IADD3 R2, R56, -c[0x0][0x20], RZ ;  /* 0x8000080038027a10 */ /* 0x000fc60007ffe0ff */
[----:B------:R1:W-:Y:S04]  /*8c60*/  STL [R3], R10 ;  /* 0x0000000a03007387 */ /* 0x0003e80000100800 */
[----:B------:R-:W2:Y:S01]  /*8c70*/  LDL R2, [R2] ;  /* 0x0000000002027983 */ /* 0x000ea20000100800 */
[----:B------:R-:W-:-:S03]  /*8c80*/  IMAD.MOV.U32 R9, RZ, RZ, 0x0 ;  /* 0x00000000ff097424 */ /* 0x000fc600078e00ff */
[----:B--2---:R1:W-:Y:S01]  /*8c90*/  STL [R3+0x4], R2 ;  /* 0x0000040203007387 */ /* 0x0043e20000100800 */
[----:B------:R-:W-:Y:S05]  /*8ca0*/  RET.REL.NODEC R8 `(_ZN7cutlass13device_kernelIN5flash19enable_sm80_to_sm89INS1_16FlashAttnBwdSm80INS1_25CollectiveMainloopBwdSm80ILi2ELi2EN4cute5tupleIJNS5_1CILi128EEES8_NS7_ILi64EEEEEENS_10bfloat16_tEfNS_4arch4Sm80ELb0ELb0ELb1ELb1ELb1ELb0ELb0ELb0ELi2ELi4ELi4ELi4ELb0EEENS1_21CollectiveEpilogueBwdISA_SB_SD_Li256ELb1ELb0ELi2EEENS1_19SingleTileSchedulerILb1ELb0ELb0ELi128EEEEEEEEEvNT_6ParamsE) ;  /* 0xffff735008007950 */ /* 0x000fea0003c3ffff */
        .type           $_ZN7cutlass13device_kernelIN5flash19enable_sm80_to_sm89INS1_16FlashAttnBwdSm80INS1_25CollectiveMainloopBwdSm80ILi2ELi2EN4cute5tupleIJNS5_1CILi128EEES8_NS7_ILi64EEEEEENS_10bfloat16_tEfNS_4arch4Sm80ELb0ELb0ELb1ELb1ELb1ELb0ELb0ELb0ELi2ELi4ELi4ELi4ELb0EEENS1_21CollectiveEpilogueBwdISA_SB_SD_Li256ELb1ELb0ELi2EEENS1_19SingleTileSchedulerILb1ELb0ELb0ELi128EEEEEEEEEvNT_6ParamsE$_ZN4cute3eso3ESOILb1ELb0EJNS_1CILi0EEENS_5tupleIJNS2_ILi1EEENS2_ILi256EEEiEEEEEC2ERKS3_RKS7_,@function
        .size           $_ZN7cutlass13device_kernelIN5flash19enable_sm80_to_sm89INS1_16FlashAttnBwdSm80INS1_25CollectiveMainloopBwdSm80ILi2ELi2EN4cute5tupleIJNS5_1CILi128EEES8_NS7_ILi64EEEEEENS_10bfloat16_tEfNS_4arch4Sm80ELb0ELb0ELb1ELb1ELb1ELb0ELb0ELb0ELi2ELi4ELi4ELi4ELb0EEENS1_21CollectiveEpilogueBwdISA_SB_SD_Li256ELb1ELb0ELi2EEENS1_19SingleTileSchedulerILb1ELb0ELb0ELi128EEEEEEEEEvNT_6ParamsE$_ZN4cute3eso3ESOILb1ELb0EJNS_1CILi0EEENS_5tupleIJNS2_ILi1EEENS2_ILi256EEEiEEEEEC2ERKS3_RKS7_,($_ZN7cutlass13device_kernelIN5flash19enable_sm80_to_sm89INS1_16FlashAttnBwdSm80INS1_25CollectiveMainloopBwdSm80ILi2ELi2EN4cute5tupleIJNS5_1CILi128EEES8_NS7_ILi64EEEEEENS_10bfloat16_tEfNS_4arch4Sm80ELb0ELb0ELb1ELb1ELb1ELb0ELb0ELb0ELi2ELi4ELi4ELi4ELb0EEENS1_21CollectiveEpilogueBwdISA_SB_SD_Li256ELb1ELb0ELi2EEENS1_19SingleTileSchedulerILb1ELb0ELb0ELi128EEEEEEEEEvNT_6ParamsE$_ZN4cute3eso3ESOILb1ELb0EJNS_1CILi0EEEiEEC2ERKS3_RKi - $_ZN7cutlass13device_kernelIN5flash19enable_sm80_to_sm89INS1_16FlashAttnBwdSm80INS1_25CollectiveMainloopBwdSm80ILi2ELi2EN4cute5tupleIJNS5_1CILi128EEES8_NS7_ILi64EEEEEENS_10bfloat16_tEfNS_4arch4Sm80ELb0ELb0ELb1ELb1ELb1ELb0ELb0ELb0ELi2ELi4ELi4ELi4ELb0EEENS1_21CollectiveEpilogueBwdISA_SB_SD_Li256ELb1ELb0ELi2EEENS1_19SingleTileSchedulerILb1ELb0ELb0ELi128EEEEEEEEEvNT_6ParamsE$_ZN4cute3eso3ESOILb1ELb0EJNS_1CILi0EEENS_5tupleIJNS2_ILi1EEENS2_ILi256EEEiEEEEEC2ERKS3_RKS7_)
$_ZN7cutlass13device_kernelIN5flash19enable_sm80_to_sm89INS1_16FlashAttnBwdSm80INS1_25CollectiveMainloopBwdSm80ILi2ELi2EN4cute5tupleIJNS5_1CILi128EEES8_NS7_ILi64EEEEEENS_10bfloat16_tEfNS_4arch4Sm80ELb0ELb0ELb1ELb1ELb1ELb0ELb0ELb0ELi2ELi4ELi4ELi4ELb0EEENS1_21CollectiveEpilogueBwdISA_SB_SD_Li256ELb1ELb0ELi2EEENS1_19SingleTileSchedulerILb1ELb0ELb0ELi128EEEEEEEEEvNT_6ParamsE$_ZN4cute3eso3ESOILb1ELb0EJNS_1CILi0EEENS_5tupleIJNS2_ILi1EEENS2_ILi256EEEiEEEEEC2ERKS3_RKS7_:
[----:B------:R-:W-:Y:S02]  /*8cb0*/  IADD3 R3, R10, -c[0x0][0x20], RZ ;  /* 0x800008000a037a10 */ /* 0x000fe40007ffe0ff */
[----:B------:R-:W-:-:S03]  /*8cc0*/  MOV R5, 0x0 ;  /* 0x0000000000057802 */ /* 0x000fc60000000f00 */
[----:B------:R1:W-:Y:S01]  /*8cd0*/  STL [R3], R2 ;  /* 0x0000000203007387 */ /* 0x0003e20000100800 */
[----:B------:R-:W-:Y:S05]  /*8ce0*/  RET.REL.NODEC R4 `(_ZN7cutlass13device_kernelIN5flash19enable_sm80_to_sm89INS1_16FlashAttnBwdSm80INS1_25CollectiveMainloopBwdSm80ILi2ELi2EN4cute5tupleIJNS5_1CILi128EEES8_NS7_ILi64EEEEEENS_10bfloat16_tEfNS_4arch4Sm80ELb0ELb0ELb1ELb1ELb1ELb0ELb0ELb0ELi2ELi4ELi4ELi4ELb0EEENS1_21CollectiveEpilogueBwdISA_SB_SD_Li256ELb1ELb0ELi2EEENS1_19SingleTileSchedulerILb1ELb0ELb0ELi128EEEEEEEEEvNT_6ParamsE) ;  /* 0xffff731004007950 */ /* 0x000fea0003c3ffff */
        .type           $_ZN7cutlass13device_kernelIN5flash19enable_sm80_to_sm89INS1_16FlashAttnBwdSm80INS1_25CollectiveMainloopBwdSm80ILi2ELi2EN4cute5tupleIJNS5_1CILi128EEES8_NS7_ILi64EEEEEENS_10bfloat16_tEfNS_4arch4Sm80ELb0ELb0ELb1ELb1ELb1ELb0ELb0ELb0ELi2ELi4ELi4ELi4ELb0EEENS1_21CollectiveEpilogueBwdISA_SB_SD_Li256ELb1ELb0ELi2EEENS1_19SingleTileSchedulerILb1ELb0ELb0ELi128EEEEEEEEEvNT_6ParamsE$_ZN4cute3eso3ESOILb1ELb0EJNS_1CILi0EEEiEEC2ERKS3_RKi,@function
        .size           $_ZN7cutlass13device_kernelIN5flash19enable_sm80_to_sm89INS1_16FlashAttnBwdSm80INS1_25CollectiveMainloopBwdSm80ILi2ELi2EN4cute5tupleIJNS5_1CILi128EEES8_NS7_ILi64EEEEEENS_10bfloat16_tEfNS_4arch4Sm80ELb0ELb0ELb1ELb1ELb1ELb0ELb0ELb0ELi2ELi4ELi4ELi4ELb0EEENS1_21CollectiveEpilogueBwdISA_SB_SD_Li256ELb1ELb0ELi2EEENS1_19SingleTileSchedulerILb1ELb0ELb0ELi128EEEEEEEEEvNT_6ParamsE$_ZN4cute3eso3ESOILb1ELb0EJNS_1CILi0EEEiEEC2ERKS3_RKi,($_ZN7cutlass13device_kernelIN5flash19enable_sm80_to_sm89INS1_16FlashAttnBwdSm80INS1_25CollectiveMainloopBwdSm80ILi2ELi2EN4cute5tupleIJNS5_1CILi128EEES8_NS7_ILi64EEEEEENS_10bfloat16_tEfNS_4arch4Sm80ELb0ELb0ELb1ELb1ELb1ELb0ELb0ELb0ELi2ELi4ELi4ELi4ELb0EEENS1_21CollectiveEpilogueBwdISA_SB_SD_Li256ELb1ELb0ELi2EEENS1_19SingleTileSchedulerILb1ELb0ELb0ELi128EEEEEEEEEvNT_6ParamsE$_ZN4cute3eso3ESOILb1ELb0EJNS_1CILi0EEEiS3_EEC2ERKS3_RKiS6_ - $_ZN7cutlass13device_kernelIN5flash19enable_sm80_to_sm89INS1_16FlashAttnBwdSm80INS1_25CollectiveMainloopBwdSm80ILi2ELi2EN4cute5tupleIJNS5_1CILi128EEES8_NS7_ILi64EEEEEENS_10bfloat16_tEfNS_4arch4Sm80ELb0ELb0ELb1ELb1ELb1ELb0ELb0ELb0ELi2ELi4ELi4ELi4ELb0EEENS1_21CollectiveEpilogueBwdISA_SB_SD_Li256ELb1ELb0ELi2EEENS1_19SingleTileSchedulerILb1ELb0ELb0ELi128EEEEEEEEEvNT_6ParamsE$_ZN4cute3eso3ESOILb1ELb0EJNS_1CILi0EEEiEEC2ERKS3_RKi)
$_ZN7cutlass13device_kernelIN5flash19enable_sm80_to_sm89INS1_16FlashAttnBwdSm80INS1_25CollectiveMainloopBwdSm80ILi2ELi2EN4cute5tupleIJNS5_1CILi128EEES8_NS7_ILi64EEEEEENS_10bfloat16_tEfNS_4arch4Sm80ELb0ELb0ELb1ELb1ELb1ELb0ELb0ELb0ELi2ELi4ELi4ELi4ELb0EEENS1_21CollectiveEpilogueBwdISA_SB_SD_Li256ELb1ELb0ELi2EEENS1_19SingleTileSchedulerILb1ELb0ELb0ELi128EEEEEEEEEvNT_6ParamsE$_ZN4cute3eso3ESOILb1ELb0EJNS_1CILi0EEEiEEC2ERKS3_RKi:
[----:B------:R-:W-:Y:S02]  /*8cf0*/  IADD3 R2, R13, -c[0x0][0x20], RZ ;  /* 0x800008000d027a10 */ /* 0x000fe40007ffe0ff */
[----:B------:R-:W-:-:S03]  /*8d00*/  MOV R9, 0x0 ;  /* 0x0000000000097802 */ /* 0x000fc60000000f00 */
[----:B------:R1:W-:Y:S01]  /*8d10*/  STL [R2], R3 ;  /* 0x0000000302007387 */ /* 0x0003e20000100800 */
[----:B------:R-:W-:Y:S05]  /*8d20*/  RET.REL.NODEC R8 `(_ZN7cutlass13device_kernelIN5flash19enable_sm80_to_sm89INS1_16FlashAttnBwdSm80INS1_25CollectiveMainloopBwdSm80ILi2ELi2EN4cute5tupleIJNS5_1CILi128EEES8_NS7_ILi64EEEEEENS_10bfloat16_tEfNS_4arch4Sm80ELb0ELb0ELb1ELb1ELb1ELb0ELb0ELb0ELi2ELi4ELi4ELi4ELb0EEENS1_21CollectiveEpilogueBwdISA_SB_SD_Li256ELb1ELb0ELi2EEENS1_19SingleTileSchedulerILb1ELb0ELb0ELi128EEEEEEEEEvNT_6ParamsE) ;  /* 0xffff72d008007950 */ /* 0x000fea0003c3ffff */
        .type           $_ZN7cutlass13device_kernelIN5flash19enable_sm80_to_sm89INS1_16FlashAttnBwdSm80INS1_25CollectiveMainloopBwdSm80ILi2ELi2EN4cute5tupleIJNS5_1CILi128EEES8_NS7_ILi64EEEEEENS_10bfloat16_tEfNS_4arch4Sm80ELb0ELb0ELb1ELb1ELb1ELb0ELb0ELb0ELi2ELi4ELi4ELi4ELb0EEENS1_21CollectiveEpilogueBwdISA_SB_SD_Li256ELb1ELb0ELi2EEENS1_19SingleTileSchedulerILb1ELb0ELb0ELi128EEEEEEEEEvNT_6ParamsE$_ZN4cute3eso3ESOILb1ELb0EJNS_1CILi0EEEiS3_EEC2ERKS3_RKiS6_,@function
        .size           $_ZN7cutlass13device_kernelIN5flash19enable_sm80_to_sm89INS1_16FlashAttnBwdSm80INS1_25CollectiveMainloopBwdSm80ILi2ELi2EN4cute5tupleIJNS5_1CILi128EEES8_NS7_ILi64EEEEEENS_10bfloat16_tEfNS_4arch4Sm80ELb0ELb0ELb1ELb1ELb1ELb0ELb0ELb0ELi2ELi4ELi4ELi4ELb0EEENS1_21CollectiveEpilogueBwdISA_SB_SD_Li256ELb1ELb0ELi2EEENS1_19SingleTileSchedulerILb1ELb0ELb0ELi128EEEEEEEEEvNT_6ParamsE$_ZN4cute3eso3ESOILb1ELb0EJNS_1CILi0EEEiS3_EEC2ERKS3_RKiS6_,($_ZN7cutlass13device_kernelIN5flash19enable_sm80_to_sm89INS1_16FlashAttnBwdSm80INS1_25CollectiveMainloopBwdSm80ILi2ELi2EN4cute5tupleIJNS5_1CILi128EEES8_NS7_ILi64EEEEEENS_10bfloat16_tEfNS_4arch4Sm80ELb0ELb0ELb1ELb1ELb1ELb0ELb0ELb0ELi2ELi4ELi4ELi4ELb0EEENS1_21CollectiveEpilogueBwdISA_SB_SD_Li256ELb1ELb0ELi2EEENS1_19SingleTileSchedulerILb1ELb0ELb0ELi128EEEEEEEEEvNT_6ParamsE$_ZN4cute3eso3ESOILb1ELb0EJNS_1CILi1024EEENS_5tupleIJiiEEEEEC2ERKS3_RKS5_ - $_ZN7cutlass13device_kernelIN5flash19enable_sm80_to_sm89INS1_16FlashAttnBwdSm80INS1_25CollectiveMainloopBwdSm80ILi2ELi2EN4cute5tupleIJNS5_1CILi128EEES8_NS7_ILi64EEEEEENS_10bfloat16_tEfNS_4arch4Sm80ELb0ELb0ELb1ELb1ELb1ELb0ELb0ELb0ELi2ELi4ELi4ELi4ELb0EEENS1_21CollectiveEpilogueBwdISA_SB_SD_Li256ELb1ELb0ELi2EEENS1_19SingleTileSchedulerILb1ELb0ELb0ELi128EEEEEEEEEvNT_6ParamsE$_ZN4cute3eso3ESOILb1ELb0EJNS_1CILi0EEEiS3_EEC2ERKS3_RKiS6_)
$_ZN7cutlass13device_kernelIN5flash19enable_sm80_to_sm89INS1_16FlashAttnBwdSm80INS1_25CollectiveMainloopBwdSm80ILi2ELi2EN4cute5tupleIJNS5_1CILi128EEES8_NS7_ILi64EEEEEENS_10bfloat16_tEfNS_4arch4Sm80ELb0ELb0ELb1ELb1ELb1ELb0ELb0ELb0ELi2ELi4ELi4ELi4ELb0EEENS1_21CollectiveEpilogueBwdISA_SB_SD_Li256ELb1ELb0ELi2EEENS1_19SingleTileSchedulerILb1ELb0ELb0ELi128EEEEEEEEEvNT_6ParamsE$_ZN4cute3eso3ESOILb1ELb0EJNS_1CILi0EEEiS3_EEC2ERKS3_RKiS6_:
[----:B------:R-:W-:Y:S02]  /*8d30*/  IADD3 R2, R15, -c[0x0][0x20], RZ ;  /* 0x800008000f027a10 */ /* 0x000fe40007ffe0ff */
[----:B------:R-:W-:-:S03]  /*8d40*/  MOV R7, 0x0 ;  /* 0x0000000000077802 */ /* 0x000fc60000000f00 */
[----:B------:R1:W-:Y:S01]  /*8d50*/  STL [R2], R3 ;  /* 0x0000000302007387 */ /* 0x0003e20000100800 */
[----:B------:R-:W-:Y:S05]  /*8d60*/  RET.REL.NODEC R6 `(_ZN7cutlass13device_kernelIN5flash19enable_sm80_to_sm89INS1_16FlashAttnBwdSm80INS1_25CollectiveMainloopBwdSm80ILi2ELi2EN4cute5tupleIJNS5_1CILi128EEES8_NS7_ILi64EEEEEENS_10bfloat16_tEfNS_4arch4Sm80ELb0ELb0ELb1ELb1ELb1ELb0ELb0ELb0ELi2ELi4ELi4ELi4ELb0EEENS1_21CollectiveEpilogueBwdISA_SB_SD_Li256ELb1ELb0ELi2EEENS1_19SingleTileSchedulerILb1ELb0ELb0ELi128EEEEEEEEEvNT_6ParamsE) ;  /* 0xffff729006007950 */ /* 0x000fea0003c3ffff */
        .type           $_ZN7cutlass13device_kernelIN5flash19enable_sm80_to_sm89INS1_16FlashAttnBwdSm80INS1_25CollectiveMainloopBwdSm80ILi2ELi2EN4cute5tupleIJNS5_1CILi128EEES8_NS7_ILi64EEEEEENS_10bfloat16_tEfNS_4arch4Sm80ELb0ELb0ELb1ELb1ELb1ELb0ELb0ELb0ELi2ELi4ELi4ELi4ELb0EEENS1_21CollectiveEpilogueBwdISA_SB_SD_Li256ELb1ELb0ELi2EEENS1_19SingleTileSchedulerILb1ELb0ELb0ELi128EEEEEEEEEvNT_6ParamsE$_ZN4cute3eso3ESOILb1ELb0EJNS_1CILi1024EEENS_5tupleIJiiEEEEEC2ERKS3_RKS5_,@function
        .size           $_ZN7cutlass13device_kernelIN5flash19enable_sm80_to_sm89INS1_16FlashAttnBwdSm80INS1_25CollectiveMainloopBwdSm80ILi2ELi2EN4cute5tupleIJNS5_1CILi128EEES8_NS7_ILi64EEEEEENS_10bfloat16_tEfNS_4arch4Sm80ELb0ELb0ELb1ELb1ELb1ELb0ELb0ELb0ELi2ELi4ELi4ELi4ELb0EEENS1_21CollectiveEpilogueBwdISA_SB_SD_Li256ELb1ELb0ELi2EEENS1_19SingleTileSchedulerILb1ELb0ELb0ELi128EEEEEEEEEvNT_6ParamsE$_ZN4cute3eso3ESOILb1ELb0EJNS_1CILi1024EEENS_5tupleIJiiEEEEEC2ERKS3_RKS5_,($_ZN7cutlass13device_kernelIN5flash19enable_sm80_to_sm89INS1_16FlashAttnBwdSm80INS1_25CollectiveMainloopBwdSm80ILi2ELi2EN4cute5tupleIJNS5_1CILi128EEES8_NS7_ILi64EEEEEENS_10bfloat16_tEfNS_4arch4Sm80ELb0ELb0ELb1ELb1ELb1ELb0ELb0ELb0ELi2ELi4ELi4ELi4ELb0EEENS1_21CollectiveEpilogueBwdISA_SB_SD_Li256ELb1ELb0ELi2EEENS1_19SingleTileSchedulerILb1ELb0ELb0ELi128EEEEEEEEEvNT_6ParamsE$_ZN4cute3eso3ESOILb1ELb0EJNS_1CILi1024EEEiiEEC2ERKS3_RKiS8_ - $_ZN7cutlass13device_kernelIN5flash19enable_sm80_to_sm89INS1_16FlashAttnBwdSm80INS1_25CollectiveMainloopBwdSm80ILi2ELi2EN4cute5tupleIJNS5_1CILi128EEES8_NS7_ILi64EEEEEENS_10bfloat16_tEfNS_4arch4Sm80ELb0ELb0ELb1ELb1ELb1ELb0ELb0ELb0ELi2ELi4ELi4ELi4ELb0EEENS1_21CollectiveEpilogueBwdISA_SB_SD_Li256ELb1ELb0ELi2EEENS1_19SingleTileSchedulerILb1ELb0ELb0ELi128EEEEEEEEEvNT_6ParamsE$_ZN4cute3eso3ESOILb1ELb0EJNS_1CILi1024EEENS_5tupleIJiiEEEEEC2ERKS3_RKS5_)
$_ZN7cutlass13device_kernelIN5flash19enable_sm80_to_sm89INS1_16FlashAttnBwdSm80INS1_25CollectiveMainloopBwdSm80ILi2ELi2EN4cute5tupleIJNS5_1CILi128EEES8_NS7_ILi64EEEEEENS_10bfloat16_tEfNS_4arch4Sm80ELb0ELb0ELb1ELb1ELb1ELb0ELb0ELb0ELi2ELi4ELi4ELi4ELb0EEENS1_21CollectiveEpilogueBwdISA_SB_SD_Li256ELb1ELb0ELi2EEENS1_19SingleTileSchedulerILb1ELb0ELb0ELi128EEEEEEEEEvNT_6ParamsE$_ZN4cute3eso3ESOILb1ELb0EJNS_1CILi1024EEENS_5tupleIJiiEEEEEC2ERKS3_RKS5_:
[----:B------:R-:W-:Y:S02]  /*8d70*/  IADD3 R2, R2, -c[0x0][0x20], RZ ;  /* 0x8000080002027a10 */ /* 0x000fe40007ffe0ff */
[----:B------:R-:W-:-:S03]  /*8d80*/  MOV R7, 0x0 ;  /* 0x0000000000077802 */ /* 0x000fc60000000f00 */
[----:B------:R1:W-:Y:S04]  /*8d90*/  STL [R2], R5 ;  /* 0x0000000502007387 */ /* 0x0003e80000100800 */
[----:B------:R1:W-:Y:S01]  /*8da0*/  STL [R2+0x4], R3 ;  /* 0x0000040302007387 */ /* 0x0003e20000100800 */
[----:B------:R-:W-:Y:S05]  /*8db0*/  RET.REL.NODEC R6 `(_ZN7cutlass13device_kernelIN5flash19enable_sm80_to_sm89INS1_16FlashAttnBwdSm80INS1_25CollectiveMainloopBwdSm80ILi2ELi2EN4cute5tupleIJNS5_1CILi128EEES8_NS7_ILi64EEEEEENS_10bfloat16_tEfNS_4arch4Sm80ELb0ELb0ELb1ELb1ELb1ELb0ELb0ELb0ELi2ELi4ELi4ELi4ELb0EEENS1_21CollectiveEpilogueBwdISA_SB_SD_Li256ELb1ELb0ELi2EEENS1_19SingleTileSchedulerILb1ELb0ELb0ELi128EEEEEEEEEvNT_6ParamsE) ;  /* 0xffff724006007950 */ /* 0x000fea0003c3ffff */
        .type           $_ZN7cutlass13device_kernelIN5flash19enable_sm80_to_sm89INS1_16FlashAttnBwdSm80INS1_25CollectiveMainloopBwdSm80ILi2ELi2EN4cute5tupleIJNS5_1CILi128EEES8_NS7_ILi64EEEEEENS_10bfloat16_tEfNS_4arch4Sm80ELb0ELb0ELb1ELb1ELb1ELb0ELb0ELb0ELi2ELi4ELi4ELi4ELb0EEENS1_21CollectiveEpilogueBwdISA_SB_SD_Li256ELb1ELb0ELi2EEENS1_19SingleTileSchedulerILb1ELb0ELb0ELi128EEEEEEEEEvNT_6ParamsE$_ZN4cute3eso3ESOILb1ELb0EJNS_1CILi1024EEEiiEEC2ERKS3_RKiS8_,@function
        .size           $_ZN7cutlass13device_kernelIN5flash19enable_sm80_to_sm89INS1_16FlashAttnBwdSm80INS1_25CollectiveMainloopBwdSm80ILi2ELi2EN4cute5tupleIJNS5_1CILi128EEES8_NS7_ILi64EEEEEENS_10bfloat16_tEfNS_4arch4Sm80ELb0ELb0ELb1ELb1ELb1ELb0ELb0ELb0ELi2ELi4ELi4ELi4ELb0EEENS1_21CollectiveEpilogueBwdISA_SB_SD_Li256ELb1ELb0ELi2EEENS1_19SingleTileSchedulerILb1ELb0ELb0ELi128EEEEEEEEEvNT_6ParamsE$_ZN4cute3eso3ESOILb1ELb0EJNS_1CILi1024EEEiiEEC2ERKS3_RKiS8_,($_ZN7cutlass13device_kernelIN5flash19enable_sm80_to_sm89INS1_16FlashAttnBwdSm80INS1_25CollectiveMainloopBwdSm80ILi2ELi2EN4cute5tupleIJNS5_1CILi128EEES8_NS7_ILi64EEEEEENS_10bfloat16_tEfNS_4arch4Sm80ELb0ELb0ELb1ELb1ELb1ELb0ELb0ELb0ELi2ELi4ELi4ELi4ELb0EEENS1_21CollectiveEpilogueBwdISA_SB_SD_Li256ELb1ELb0ELi2EEENS1_19SingleTileSchedulerILb1ELb0ELb0ELi128EEEEEEEEEvNT_6ParamsE$_ZN4cute3eso3ESOILb1ELb0EJNS_1CILi1EEENS2_ILi256EEEiEEC2ERKS3_RKS4_RKi - $_ZN7cutlass13device_kernelIN5flash19enable_sm80_to_sm89INS1_16FlashAttnBwdSm80INS1_25CollectiveMainloopBwdSm80ILi2ELi2EN4cute5tupleIJNS5_1CILi128EEES8_NS7_ILi64EEEEEENS_10bfloat16_tEfNS_4arch4Sm80ELb0ELb0ELb1ELb1ELb1ELb0ELb0ELb0ELi2ELi4ELi4ELi4ELb0EEENS1_21CollectiveEpilogueBwdISA_SB_SD_Li256ELb1ELb0ELi2EEENS1_19SingleTileSchedulerILb1ELb0ELb0ELi128EEEEEEEEEvNT_6ParamsE$_ZN4cute3eso3ESOILb1ELb0EJNS_1CILi1024EEEiiEEC2ERKS3_RKiS8_)
$_ZN7cutlass13device_kernelIN5flash19enable_sm80_to_sm89INS1_16FlashAttnBwdSm80INS1_25CollectiveMainloopBwdSm80ILi2ELi2EN4cute5tupleIJNS5_1CILi128EEES8_NS7_ILi64EEEEEENS_10bfloat16_tEfNS_4arch4Sm80ELb0ELb0ELb1ELb1ELb1ELb0ELb0ELb0ELi2ELi4ELi4ELi4ELb0EEENS1_21CollectiveEpilogueBwdISA_SB_SD_Li256ELb1ELb0ELi2EEENS1_19SingleTileSchedulerILb1ELb0ELb0ELi128EEEEEEEEEvNT_6ParamsE$_ZN4cute3eso3ESOILb1ELb0EJNS_1CILi1024EEEiiEEC2ERKS3_RKiS8_:
[----:B------:R-:W-:Y:S02]  /*8dc0*/  IADD3 R3, R3, -c[0x0][0x20], RZ ;  /* 0x8000080003037a10 */ /* 0x000fe40007ffe0ff */
[----:B------:R-:W-:-:S03]  /*8dd0*/  IADD3 R2, R2, -c[0x0][0x20], RZ ;  /* 0x8000080002027a10 */ /* 0x000fc60007ffe0ff */
[----:B------:R1:W-:Y:S04]  /*8de0*/  STL [R3], R8 ;  /* 0x0000000803007387 */ /* 0x0003e80000100800 */
[----:B------:R-:W2:Y:S01]  /*8df0*/  LDL R2, [R2] ;  /* 0x0000000002027983 */ /* 0x000ea20000100800 */
[----:B------:R-:W-:-:S03]  /*8e00*/  IMAD.MOV.U32 R7, RZ, RZ, 0x0 ;  /* 0x00000000ff077424 */ /* 0x000fc600078e00ff */
[----:B--2---:R1:W-:Y:S01]  /*8e10*/  STL [R3+0x4], R2 ;  /* 0x0000040203007387 */ /* 0x0043e20000100800 */
[----:B------:R-:W-:Y:S05]  /*8e20*/  RET.REL.NODEC R6 `(_ZN7cutlass13device_kernelIN5flash19enable_sm80_to_sm89INS1_16FlashAttnBwdSm80INS1_25CollectiveMainloopBwdSm80ILi2ELi2EN4cute5tupleIJNS5_1CILi128EEES8_NS7_ILi64EEEEEENS_10bfloat16_tEfNS_4arch4Sm80ELb0ELb0ELb1ELb1ELb1ELb0ELb0ELb0ELi2ELi4ELi4ELi4ELb0EEENS1_21CollectiveEpilogueBwdISA_SB_SD_Li256ELb1ELb0ELi2EEENS1_19SingleTileSchedulerILb1ELb0ELb0ELi128EEEEEEEEEvNT_6ParamsE) ;  /* 0xffff71d006007950 */ /* 0x000fea0003c3ffff */
        .type           $_ZN7cutlass13device_kernelIN5flash19enable_sm80_to_sm89INS1_16FlashAttnBwdSm80INS1_25CollectiveMainloopBwdSm80ILi2ELi2EN4cute5tupleIJNS5_1CILi128EEES8_NS7_ILi64EEEEEENS_10bfloat16_tEfNS_4arch4Sm80ELb0ELb0ELb1ELb1ELb1ELb0ELb0ELb0ELi2ELi4ELi4ELi4ELb0EEENS1_21CollectiveEpilogueBwdISA_SB_SD_Li256ELb1ELb0ELi2EEENS1_19SingleTileSchedulerILb1ELb0ELb0ELi128EEEEEEEEEvNT_6ParamsE$_ZN4cute3eso3ESOILb1ELb0EJNS_1CILi1EEENS2_ILi256EEEiEEC2ERKS3_RKS4_RKi,@function
        .size           $_ZN7cutlass13device_kernelIN5flash19enable_sm80_to_sm89INS1_16FlashAttnBwdSm80INS1_25CollectiveMainloopBwdSm80ILi2ELi2EN4cute5tupleIJNS5_1CILi128EEES8_NS7_ILi64EEEEEENS_10bfloat16_tEfNS_4arch4Sm80ELb0ELb0ELb1ELb1ELb1ELb0ELb0ELb0ELi2ELi4ELi4ELi4ELb0EEENS1_21CollectiveEpilogueBwdISA_SB_SD_Li256ELb1ELb0ELi2EEENS1_19SingleTileSchedulerILb1ELb0ELb0ELi128EEEEEEEEEvNT_6ParamsE$_ZN4cute3eso3ESOILb1ELb0EJNS_1CILi1EEENS2_ILi256EEEiEEC2ERKS3_RKS4_RKi,($_ZN7cutlass13device_kernelIN5flash19enable_sm80_to_sm89INS1_16FlashAttnBwdSm80INS1_25CollectiveMainloopBwdSm80ILi2ELi2EN4cute5tupleIJNS5_1CILi128EEES8_NS7_ILi64EEEEEENS_10bfloat16_tEfNS_4arch4Sm80ELb0ELb0ELb1ELb1ELb1ELb0ELb0ELb0ELi2ELi4ELi4ELi4ELb0EEENS1_21CollectiveEpilogueBwdISA_SB_SD_Li256ELb1ELb0ELi2EEENS1_19SingleTileSchedulerILb1ELb0ELb0ELi128EEEEEEEEEvNT_6ParamsE$_ZN4cute3eso3ESOILb1ELb0EJNS_1CILi1EEENS2_ILi512EEEiEEC2ERKS3_RKS4_RKi - $_ZN7cutlass13device_kernelIN5flash19enable_sm80_to_sm89INS1_16FlashAttnBwdSm80INS1_25CollectiveMainloopBwdSm80ILi2ELi2EN4cute5tupleIJNS5_1CILi128EEES8_NS7_ILi64EEEEEENS_10bfloat16_tEfNS_4arch4Sm80ELb0ELb0ELb1ELb1ELb1ELb0ELb0ELb0ELi2ELi4ELi4ELi4ELb0EEENS1_21CollectiveEpilogueBwdISA_SB_SD_Li256ELb1ELb0ELi2EEENS1_19SingleTileSchedulerILb1ELb0ELb0ELi128EEEEEEEEEvNT_6ParamsE$_ZN4cute3eso3ESOILb1ELb0EJNS_1CILi1EEENS2_ILi256EEEiEEC2ERKS3_RKS4_RKi)
$_ZN7cutlass13device_kernelIN5flash19enable_sm80_to_sm89INS1_16FlashAttnBwdSm80INS1_25CollectiveMainloopBwdSm80ILi2ELi2EN4cute5tupleIJNS5_1CILi128EEES8_NS7_ILi64EEEEEENS_10bfloat16_tEfNS_4arch4Sm80ELb0ELb0ELb1ELb1ELb1ELb0ELb0ELb0ELi2ELi4ELi4ELi4ELb0EEENS1_21CollectiveEpilogueBwdISA_SB_SD_Li256ELb1ELb0ELi2EEENS1_19SingleTileSchedulerILb1ELb0ELb0ELi128EEEEEEEEEvNT_6ParamsE$_ZN4cute3eso3ESOILb1ELb0EJNS_1CILi1EEENS2_ILi256EEEiEEC2ERKS3_RKS4_RKi:
[----:B------:R-:W-:Y:S02]  /*8e30*/  IADD3 R33, R33, -c[0x0][0x20], RZ ;  /* 0x8000080021217a10 */ /* 0x000fe40007ffe0ff */
[----:B------:R-:W-:-:S03]  /*8e40*/  MOV R5, 0x0 ;  /* 0x0000000000057802 */ /* 0x000fc60000000f00 */
[----:B------:R1:W-:Y:S01]  /*8e50*/  STL [R33], R2 ;  /* 0x0000000221007387 */ /* 0x0003e20000100800 */
[----:B------:R-:W-:Y:S05]  /*8e60*/  RET.REL.NODEC R4 `(_ZN7cutlass13device_kernelIN5flash19enable_sm80_to_sm89INS1_16FlashAttnBwdSm80INS1_25CollectiveMainloopBwdSm80ILi2ELi2EN4cute5tupleIJNS5_1CILi128EEES8_NS7_ILi64EEEEEENS_10bfloat16_tEfNS_4arch4Sm80ELb0ELb0ELb1ELb1ELb1ELb0ELb0ELb0ELi2ELi4ELi4ELi4ELb0EEENS1_21CollectiveEpilogueBwdISA_SB_SD_Li256ELb1ELb0ELi2EEENS1_19SingleTileSchedulerILb1ELb0ELb0ELi128EEEEEEEEEvNT_6ParamsE) ;  /* 0xffff719004007950 */ /* 0x000fea0003c3ffff */
        .type           $_ZN7cutlass13device_kernelIN5flash19enable_sm80_to_sm89INS1_16FlashAttnBwdSm80INS1_25CollectiveMainloopBwdSm80ILi2ELi2EN4cute5tupleIJNS5_1CILi128EEES8_NS7_ILi64EEEEEENS_10bfloat16_tEfNS_4arch4Sm80ELb0ELb0ELb1ELb1ELb1ELb0ELb0ELb0ELi2ELi4ELi4ELi4ELb0EEENS1_21CollectiveEpilogueBwdISA_SB_SD_Li256ELb1ELb0ELi2EEENS1_19SingleTileSchedulerILb1ELb0ELb0ELi128EEEEEEEEEvNT_6ParamsE$_ZN4cute3eso3ESOILb1ELb0EJNS_1CILi1EEENS2_ILi512EEEiEEC2ERKS3_RKS4_RKi,@function
        .size           $_ZN7cutlass13device_kernelIN5flash19enable_sm80_to_sm89INS1_16FlashAttnBwdSm80INS1_25CollectiveMainloopBwdSm80ILi2ELi2EN4cute5tupleIJNS5_1CILi128EEES8_NS7_ILi64EEEEEENS_10bfloat16_tEfNS_4arch4Sm80ELb0ELb0ELb1ELb1ELb1ELb0ELb0ELb0ELi2ELi4ELi4ELi4ELb0EEENS1_21CollectiveEpilogueBwdISA_SB_SD_Li256ELb1ELb0ELi2EEENS1_19SingleTileSchedulerILb1ELb0ELb0ELi128EEEEEEEEEvNT_6ParamsE$_ZN4cute3eso3ESOILb1ELb0EJNS_1CILi1EEENS2_ILi512EEEiEEC2ERKS3_RKS4_RKi,($_ZN7cutlass13device_kernelIN5flash19enable_sm80_to_sm89INS1_16FlashAttnBwdSm80INS1_25CollectiveMainloopBwdSm80ILi2ELi2EN4cute5tupleIJNS5_1CILi128EEES8_NS7_ILi64EEEEEENS_10bfloat16_tEfNS_4arch4Sm80ELb0ELb0ELb1ELb1ELb1ELb0ELb0ELb0ELi2ELi4ELi4ELi4ELb0EEENS1_21CollectiveEpilogueBwdISA_SB_SD_Li256ELb1ELb0ELi2EEENS1_19SingleTileSchedulerILb1ELb0ELb0ELi128EEEEEEEEEvNT_6ParamsE$_ZN4cute3eso3ESOILb1ELb0EJNS_1CILi1EEENS2_ILi8EEEiiNS2_ILi64EEEiNS2_ILi144EEENS2_ILi288EEENS2_ILi512EEEEEC2ERKS3_RKS4_RKiSF_RKS5_SF_RKS6_RKS7_RKS8_ - $_ZN7cutlass13device_kernelIN5flash19enable_sm80_to_sm89INS1_16FlashAttnBwdSm80INS1_25CollectiveMainloopBwdSm80ILi2ELi2EN4cute5tupleIJNS5_1CILi128EEES8_NS7_ILi64EEEEEENS_10bfloat16_tEfNS_4arch4Sm80ELb0ELb0ELb1ELb1ELb1ELb0ELb0ELb0ELi2ELi4ELi4ELi4ELb0EEENS1_21CollectiveEpilogueBwdISA_SB_SD_Li256ELb1ELb0ELi2EEENS1_19SingleTileSchedulerILb1ELb0ELb0ELi128EEEEEEEEEvNT_6ParamsE$_ZN4cute3eso3ESOILb1ELb0EJNS_1CILi1EEENS2_ILi512EEEiEEC2ERKS3_RKS4_RKi)
$_ZN7cutlass13device_kernelIN5flash19enable_sm80_to_sm89INS1_16FlashAttnBwdSm80INS1_25CollectiveMainloopBwdSm80ILi2ELi2EN4cute5tupleIJNS5_1CILi128EEES8_NS7_ILi64EEEEEENS_10bfloat16_tEfNS_4arch4Sm80ELb0ELb0ELb1ELb1ELb1ELb0ELb0ELb0ELi2ELi4ELi4ELi4ELb0EEENS1_21CollectiveEpilogueBwdISA_SB_SD_Li256ELb1ELb0ELi2EEENS1_19SingleTileSchedulerILb1ELb0ELb0ELi128EEEEEEEEEvNT_6ParamsE$_ZN4cute3eso3ESOILb1ELb0EJNS_1CILi1EEENS2_ILi512EEEiEEC2ERKS3_RKS4_RKi:
[----:B------:R-:W-:Y:S01]  /*8e70*/  IADD3 R4, R77, -c[0x0][0x20], RZ ;  /* 0x800008004d047a10 */ /* 0x000fe20007ffe0ff */
[----:B------:R-:W-:Y:S01]  /*8e80*/  IMAD.MOV.U32 R8, RZ, RZ, R2 ;  /* 0x000000ffff087224 */ /* 0x000fe200078e0002 */
[----:B------:R-:W-:-:S03]  /*8e90*/  MOV R9, 0x0 ;  /* 0x0000000000097802 */ /* 0x000fc60000000f00 */
[----:B------:R1:W-:Y:S01]  /*8ea0*/  STL [R4], R3 ;  /* 0x0000000304007387 */ /* 0x0003e20000100800 */
[----:B------:R-:W-:Y:S05]  /*8eb0*/  RET.REL.NODEC R8 `(_ZN7cutlass13device_kernelIN5flash19enable_sm80_to_sm89INS1_16FlashAttnBwdSm80INS1_25CollectiveMainloopBwdSm80ILi2ELi2EN4cute5tupleIJNS5_1CILi128EEES8_NS7_ILi64EEEEEENS_10bfloat16_tEfNS_4arch4Sm80ELb0ELb0ELb1ELb1ELb1ELb0ELb0ELb0ELi2ELi4ELi4ELi4ELb0EEENS1_21CollectiveEpilogueBwdISA_SB_SD_Li256ELb1ELb0ELi2EEENS1_19SingleTileSchedulerILb1ELb0ELb0ELi128EEEEEEEEEvNT_6ParamsE) ;  /* 0xffff714008007950 */ /* 0x000fea0003c3ffff */
        .type           $_ZN7cutlass13device_kernelIN5flash19enable_sm80_to_sm89INS1_16FlashAttnBwdSm80INS1_25CollectiveMainloopBwdSm80ILi2ELi2EN4cute5tupleIJNS5_1CILi128EEES8_NS7_ILi64EEEEEENS_10bfloat16_tEfNS_4arch4Sm80ELb0ELb0ELb1ELb1ELb1ELb0ELb0ELb0ELi2ELi4ELi4ELi4ELb0EEENS1_21CollectiveEpilogueBwdISA_SB_SD_Li256ELb1ELb0ELi2EEENS1_19SingleTileSchedulerILb1ELb0ELb0ELi128EEEEEEEEEvNT_6ParamsE$_ZN4cute3eso3ESOILb1ELb0EJNS_1CILi1EEENS2_ILi8EEEiiNS2_ILi64EEEiNS2_ILi144EEENS2_ILi288EEENS2_ILi512EEEEEC2ERKS3_RKS4_RKiSF_RKS5_SF_RKS6_RKS7_RKS8_,@function
        .size           $_ZN7cutlass13device_kernelIN5flash19enable_sm80_to_sm89INS1_16FlashAttnBwdSm80INS1_25CollectiveMainloopBwdSm80ILi2ELi2EN4cute5tupleIJNS5_1CILi128EEES8_NS7_ILi64EEEEEENS_10bfloat16_tEfNS_4arch4Sm80ELb0ELb0ELb1ELb1ELb1ELb0ELb0ELb0ELi2ELi4ELi4ELi4ELb0EEENS1_21CollectiveEpilogueBwdISA_SB_SD_Li256ELb1ELb0ELi2EEENS1_19SingleTileSchedulerILb1ELb0ELb0ELi128EEEEEEEEEvNT_6ParamsE$_ZN4cute3eso3ESOILb1ELb0EJNS_1CILi1EEENS2_ILi8EEEiiNS2_ILi64EEEiNS2_ILi144EEENS2_ILi288EEENS2_ILi512EEEEEC2ERKS3_RKS4_RKiSF_RKS5_SF_RKS6_RKS7_RKS8_,($_ZN7cutlass13device_kernelIN5flash19enable_sm80_to_sm89INS1_16FlashAttnBwdSm80INS1_25CollectiveMainloopBwdSm80ILi2ELi2EN4cute5tupleIJNS5_1CILi128EEES8_NS7_ILi64EEEEEENS_10bfloat16_tEfNS_4arch4Sm80ELb0ELb0ELb1ELb1ELb1ELb0ELb0ELb0ELi2ELi4ELi4ELi4ELb0EEENS1_21CollectiveEpilogueBwdISA_SB_SD_Li256ELb1ELb0ELi2EEENS1_19SingleTileSchedulerILb1ELb0ELb0ELi128EEEEEEEEEvNT_6ParamsE$_ZN4cute3eso3ESOILb1ELb0EJNS_1CILi1EEENS_5tupleIJNS2_ILi8EEEiiEEENS2_ILi64EEENS4_IJiNS2_ILi144EEENS2_ILi288EEEEEENS2_ILi512EEEEEC2ERKS3_RKS6_RKS7_RKSA_RKSB_ - $_ZN7cutlass13device_kernelIN5flash19enable_sm80_to_sm89INS1_16FlashAttnBwdSm80INS1_25CollectiveMainloopBwdSm80ILi2ELi2EN4cute5tupleIJNS5_1CILi128EEES8_NS7_ILi64EEEEEENS_10bfloat16_tEfNS_4arch4Sm80ELb0ELb0ELb1ELb1ELb1ELb0ELb0ELb0ELi2ELi4ELi4ELi4ELb0EEENS1_21CollectiveEpilogueBwdISA_SB_SD_Li256ELb1ELb0ELi2EEENS1_19SingleTileSchedulerILb1ELb0ELb0ELi128EEEEEEEEEvNT_6ParamsE$_ZN4cute3eso3ESOILb1ELb0EJNS_1CILi1EEENS2_ILi8EEEiiNS2_ILi64EEEiNS2_ILi144EEENS2_ILi288EEENS2_ILi512EEEEEC2ERKS3_RKS4_RKiSF_RKS5_SF_RKS6_RKS7_RKS8_)
$_ZN7cutlass13device_kernelIN5flash19enable_sm80_to_sm89INS1_16FlashAttnBwdSm80INS1_25CollectiveMainloopBwdSm80ILi2ELi2EN4cute5tupleIJNS5_1CILi128EEES8_NS7_ILi64EEEEEENS_10bfloat16_tEfNS_4arch4Sm80ELb0ELb0ELb1ELb1ELb1ELb0ELb0ELb0ELi2ELi4ELi4ELi4ELb0EEENS1_21CollectiveEpilogueBwdISA_SB_SD_Li256ELb1ELb0ELi2EEENS1_19SingleTileSchedulerILb1ELb0ELb0ELi128EEEEEEEEEvNT_6ParamsE$_ZN4cute3eso3ESOILb1ELb0EJNS_1CILi1EEENS2_ILi8EEEiiNS2_ILi64EEEiNS2_ILi144EEENS2_ILi288EEENS2_ILi512EEEEEC2ERKS3_RKS4_RKiSF_RKS5_SF_RKS6_RKS7_RKS8_:
        /* <DEDUP_REMOVED lines=11> */
        .type           $_ZN7cutlass13device_kernelIN5flash19enable_sm80_to_sm89INS1_16FlashAttnBwdSm80INS1_25CollectiveMainloopBwdSm80ILi2ELi2EN4cute5tupleIJNS5_1CILi128EEES8_NS7_ILi64EEEEEENS_10bfloat16_tEfNS_4arch4Sm80ELb0ELb0ELb1ELb1ELb1ELb0ELb0ELb0ELi2ELi4ELi4ELi4ELb0EEENS1_21CollectiveEpilogueBwdISA_SB_SD_Li256ELb1ELb0ELi2EEENS1_19SingleTileSchedulerILb1ELb0ELb0ELi128EEEEEEEEEvNT_6ParamsE$_ZN4cute3eso3ESOILb1ELb0EJNS_1CILi1EEENS_5tupleIJNS2_ILi8EEEiiEEENS2_ILi64EEENS4_IJiNS2_ILi144EEENS2_ILi288EEEEEENS2_ILi512EEEEEC2ERKS3_RKS6_RKS7_RKSA_RKSB_,@function
        .size           $_ZN7cutlass13device_kernelIN5flash19enable_sm80_to_sm89INS1_16FlashAttnBwdSm80INS1_25CollectiveMainloopBwdSm80ILi2ELi2EN4cute5tupleIJNS5_1CILi128EEES8_NS7_ILi64EEEEEENS_10bfloat16_tEfNS_4arch4Sm80ELb0ELb0ELb1ELb1ELb1ELb0ELb0ELb0ELi2ELi4ELi4ELi4ELb0EEENS1_21CollectiveEpilogueBwdISA_SB_SD_Li256ELb1ELb0ELi2EEENS1_19SingleTileSchedulerILb1ELb0ELb0ELi128EEEEEEEEEvNT_6ParamsE$_ZN4cute3eso3ESOILb1ELb0EJNS_1CILi1EEENS_5tupleIJNS2_ILi8EEEiiEEENS2_ILi64EEENS4_IJiNS2_ILi144EEENS2_ILi288EEEEEENS2_ILi512EEEEEC2ERKS3_RKS6_RKS7_RKSA_RKSB_,($_ZN7cutlass13device_kernelIN5flash19enable_sm80_to_sm89INS1_16FlashAttnBwdSm80INS1_25CollectiveMainloopBwdSm80ILi2ELi2EN4cute5tupleIJNS5_1CILi128EEES8_NS7_ILi64EEEEEENS_10bfloat16_tEfNS_4arch4Sm80ELb0ELb0ELb1ELb1ELb1ELb0ELb0ELb0ELi2ELi4ELi4ELi4ELb0EEENS1_21CollectiveEpilogueBwdISA_SB_SD_Li256ELb1ELb0ELi2EEENS1_19SingleTileSchedulerILb1ELb0ELb0ELi128EEEEEEEEEvNT_6ParamsE$_ZN4cute3eso3ESOILb1ELb0EJNS_1CILi1EEENS_5tupleIJiiiEEENS2_ILi64EEENS4_IJNS2_ILi72EEENS2_ILi144EEENS2_ILi288EEEEEENS2_ILi512EEEEEC2ERKS3_RKS5_RKS6_RKSA_RKSB_ - $_ZN7cutlass13device_kernelIN5flash19enable_sm80_to_sm89INS1_16FlashAttnBwdSm80INS1_25CollectiveMainloopBwdSm80ILi2ELi2EN4cute5tupleIJNS5_1CILi128EEES8_NS7_ILi64EEEEEENS_10bfloat16_tEfNS_4arch4Sm80ELb0ELb0ELb1ELb1ELb1ELb0ELb0ELb0ELi2ELi4ELi4ELi4ELb0EEENS1_21CollectiveEpilogueBwdISA_SB_SD_Li256ELb1ELb0ELi2EEENS1_19SingleTileSchedulerILb1ELb0ELb0ELi128EEEEEEEEEvNT_6ParamsE$_ZN4cute3eso3ESOILb1ELb0EJNS_1CILi1EEENS_5tupleIJNS2_ILi8EEEiiEEENS2_ILi64EEENS4_IJiNS2_ILi144EEENS2_ILi288EEEEEENS2_ILi512EEEEEC2ERKS3_RKS6_RKS7_RKSA_RKSB_)
$_ZN7cutlass13device_kernelIN5flash19enable_sm80_to_sm89INS1_16FlashAttnBwdSm80INS1_25CollectiveMainloopBwdSm80ILi2ELi2EN4cute5tupleIJNS5_1CILi128EEES8_NS7_ILi64EEEEEENS_10bfloat16_tEfNS_4arch4Sm80ELb0ELb0ELb1ELb1ELb1ELb0ELb0ELb0ELi2ELi4ELi4ELi4ELb0EEENS1_21CollectiveEpilogueBwdISA_SB_SD_Li256ELb1ELb0ELi2EEENS1_19SingleTileSchedulerILb1ELb0ELb0ELi128EEEEEEEEEvNT_6ParamsE$_ZN4cute3eso3ESOILb1ELb0EJNS_1CILi1EEENS_5tupleIJNS2_ILi8EEEiiEEENS2_ILi64EEENS4_IJiNS2_ILi144EEENS2_ILi288EEEEEENS2_ILi512EEEEEC2ERKS3_RKS6_RKS7_RKSA_RKSB_:
        /* <DEDUP_REMOVED lines=9> */
        .type           $_ZN7cutlass13device_kernelIN5flash19enable_sm80_to_sm89INS1_16FlashAttnBwdSm80INS1_25CollectiveMainloopBwdSm80ILi2ELi2EN4cute5tupleIJNS5_1CILi128EEES8_NS7_ILi64EEEEEENS_10bfloat16_tEfNS_4arch4Sm80ELb0ELb0ELb1ELb1ELb1ELb0ELb0ELb0ELi2ELi4ELi4ELi4ELb0EEENS1_21CollectiveEpilogueBwdISA_SB_SD_Li256ELb1ELb0ELi2EEENS1_19SingleTileSchedulerILb1ELb0ELb0ELi128EEEEEEEEEvNT_6ParamsE$_ZN4cute3eso3ESOILb1ELb0EJNS_1CILi1EEENS_5tupleIJiiiEEENS2_ILi64EEENS4_IJNS2_ILi72EEENS2_ILi144EEENS2_ILi288EEEEEENS2_ILi512EEEEEC2ERKS3_RKS5_RKS6_RKSA_RKSB_,@function
        .size           $_ZN7cutlass13device_kernelIN5flash19enable_sm80_to_sm89INS1_16FlashAttnBwdSm80INS1_25CollectiveMainloopBwdSm80ILi2ELi2EN4cute5tupleIJNS5_1CILi128EEES8_NS7_ILi64EEEEEENS_10bfloat16_tEfNS_4arch4Sm80ELb0ELb0ELb1ELb1ELb1ELb0ELb0ELb0ELi2ELi4ELi4ELi4ELb0EEENS1_21CollectiveEpilogueBwdISA_SB_SD_Li256ELb1ELb0ELi2EEENS1_19SingleTileSchedulerILb1ELb0ELb0ELi128EEEEEEEEEvNT_6ParamsE$_ZN4cute3eso3ESOILb1ELb0EJNS_1CILi1EEENS_5tupleIJiiiEEENS2_ILi64EEENS4_IJNS2_ILi72EEENS2_ILi144EEENS2_ILi288EEEEEENS2_ILi512EEEEEC2ERKS3_RKS5_RKS6_RKSA_RKSB_,($_ZN7cutlass13device_kernelIN5flash19enable_sm80_to_sm89INS1_16FlashAttnBwdSm80INS1_25CollectiveMainloopBwdSm80ILi2ELi2EN4cute5tupleIJNS5_1CILi128EEES8_NS7_ILi64EEEEEENS_10bfloat16_tEfNS_4arch4Sm80ELb0ELb0ELb1ELb1ELb1ELb0ELb0ELb0ELi2ELi4ELi4ELi4ELb0EEENS1_21CollectiveEpilogueBwdISA_SB_SD_Li256ELb1ELb0ELi2EEENS1_19SingleTileSchedulerILb1ELb0ELb0ELi128EEEEEEEEEvNT_6ParamsE$_ZN4cute3eso3ESOILb1ELb0EJNS_1CILi1EEEiEEC2ERKS3_RKi - $_ZN7cutlass13device_kernelIN5flash19enable_sm80_to_sm89INS1_16FlashAttnBwdSm80INS1_25CollectiveMainloopBwdSm80ILi2ELi2EN4cute5tupleIJNS5_1CILi128EEES8_NS7_ILi64EEEEEENS_10bfloat16_tEfNS_4arch4Sm80ELb0ELb0ELb1ELb1ELb1ELb0ELb0ELb0ELi2ELi4ELi4ELi4ELb0EEENS1_21CollectiveEpilogueBwdISA_SB_SD_Li256ELb1ELb0ELi2EEENS1_19SingleTileSchedulerILb1ELb0ELb0ELi128EEEEEEEEEvNT_6ParamsE$_ZN4cute3eso3ESOILb1ELb0EJNS_1CILi1EEENS_5tupleIJiiiEEENS2_ILi64EEENS4_IJNS2_ILi72EEENS2_ILi144EEENS2_ILi288EEEEEENS2_ILi512EEEEEC2ERKS3_RKS5_RKS6_RKSA_RKSB_)
$_ZN7cutlass13device_kernelIN5flash19enable_sm80_to_sm89INS1_16FlashAttnBwdSm80INS1_25CollectiveMainloopBwdSm80ILi2ELi2EN4cute5tupleIJNS5_1CILi128EEES8_NS7_ILi64EEEEEENS_10bfloat16_tEfNS_4arch4Sm80ELb0ELb0ELb1ELb1ELb1ELb0ELb0ELb0ELi2ELi4ELi4ELi4ELb0EEENS1_21CollectiveEpilogueBwdISA_SB_SD_Li256ELb1ELb0ELi2EEENS1_19SingleTileSchedulerILb1ELb0ELb0ELi128EEEEEEEEEvNT_6ParamsE$_ZN4cute3eso3ESOILb1ELb0EJNS_1CILi1EEENS_5tupleIJiiiEEENS2_ILi64EEENS4_IJNS2_ILi72EEENS2_ILi144EEENS2_ILi288EEEEEENS2_ILi512EEEEEC2ERKS3_RKS5_RKS6_RKSA_RKSB_:
[----:B------:R-:W-:Y:S01]  /*9000*/  IADD3 R4, R4, -c[0x0][0x20], RZ ;  /* 0x8000080004047a10 */ /* 0x000fe20007ffe0ff */
[----:B------:R-:W-:Y:S01]  /*9010*/  IMAD.MOV.U32 R8, RZ, RZ, R6 ;  /* 0x000000ffff087224 */ /* 0x000fe200078e0006 */
[----:B------:R-:W-:-:S03]  /*9020*/  MOV R9, 0x0 ;  /* 0x0000000000097802 */ /* 0x000fc60000000f00 */
[----:B------:R1:W-:Y:S04]  /*9030*/  STL [R4], R2 ;  /* 0x0000000204007387 */ /* 0x0003e80000100800 */
[----:B------:R1:W-:Y:S04]  /*9040*/  STL [R4+0x4], R3 ;  /* 0x0000040304007387 */ /* 0x0003e80000100800 */
[----:B------:R1:W-:Y:S01]  /*9050*/  STL [R4+0x8], R5 ;  /* 0x0000080504007387 */ /* 0x0003e20000100800 */
[----:B------:R-:W-:Y:S05]  /*9060*/  RET.REL.NODEC R8 `(_ZN7cutlass13device_kernelIN5flash19enable_sm80_to_sm89INS1_16FlashAttnBwdSm80INS1_25CollectiveMainloopBwdSm80ILi2ELi2EN4cute5tupleIJNS5_1CILi128EEES8_NS7_ILi64EEEEEENS_10bfloat16_tEfNS_4arch4Sm80ELb0ELb0ELb1ELb1ELb1ELb0ELb0ELb0ELi2ELi4ELi4ELi4ELb0EEENS1_21CollectiveEpilogueBwdISA_SB_SD_Li256ELb1ELb0ELi2EEENS1_19SingleTileSchedulerILb1ELb0ELb0ELi128EEEEEEEEEvNT_6ParamsE) ;  /* 0xffff6f9008007950 */ /* 0x000fea0003c3ffff */
        .type           $_ZN7cutlass13device_kernelIN5flash19enable_sm80_to_sm89INS1_16FlashAttnBwdSm80INS1_25CollectiveMainloopBwdSm80ILi2ELi2EN4cute5tupleIJNS5_1CILi128EEES8_NS7_ILi64EEEEEENS_10bfloat16_tEfNS_4arch4Sm80ELb0ELb0ELb1ELb1ELb1ELb0ELb0ELb0ELi2ELi4ELi4ELi4ELb0EEENS1_21CollectiveEpilogueBwdISA_SB_SD_Li256ELb1ELb0ELi2EEENS1_19SingleTileSchedulerILb1ELb0ELb0ELi128EEEEEEEEEvNT_6ParamsE$_ZN4cute3eso3ESOILb1ELb0EJNS_1CILi1EEEiEEC2ERKS3_RKi,@function
        .size           $_ZN7cutlass13device_kernelIN5flash19enable_sm80_to_sm89INS1_16FlashAttnBwdSm80INS1_25CollectiveMainloopBwdSm80ILi2ELi2EN4cute5tupleIJNS5_1CILi128EEES8_NS7_ILi64EEEEEENS_10bfloat16_tEfNS_4arch4Sm80ELb0ELb0ELb1ELb1ELb1ELb0ELb0ELb0ELi2ELi4ELi4ELi4ELb0EEENS1_21CollectiveEpilogueBwdISA_SB_SD_Li256ELb1ELb0ELi2EEENS1_19SingleTileSchedulerILb1ELb0ELb0ELi128EEEEEEEEEvNT_6ParamsE$_ZN4cute3eso3ESOILb1ELb0EJNS_1CILi1EEEiEEC2ERKS3_RKi,($_ZN7cutlass13device_kernelIN5flash19enable_sm80_to_sm89INS1_16FlashAttnBwdSm80INS1_25CollectiveMainloopBwdSm80ILi2ELi2EN4cute5tupleIJNS5_1CILi128EEES8_NS7_ILi64EEEEEENS_10bfloat16_tEfNS_4arch4Sm80ELb0ELb0ELb1ELb1ELb1ELb0ELb0ELb0ELi2ELi4ELi4ELi4ELb0EEENS1_21CollectiveEpilogueBwdISA_SB_SD_Li256ELb1ELb0ELi2EEENS1_19SingleTileSchedulerILb1ELb0ELb0ELi128EEEEEEEEEvNT_6ParamsE$_ZN4cute3eso3ESOILb1ELb0EJNS_1CILi1EEEiiiNS2_ILi144EEENS2_ILi512EEEEEC2ERKS3_RKiSA_SA_RKS4_RKS5_ - $_ZN7cutlass13device_kernelIN5flash19enable_sm80_to_sm89INS1_16FlashAttnBwdSm80INS1_25CollectiveMainloopBwdSm80ILi2ELi2EN4cute5tupleIJNS5_1CILi128EEES8_NS7_ILi64EEEEEENS_10bfloat16_tEfNS_4arch4Sm80ELb0ELb0ELb1ELb1ELb1ELb0ELb0ELb0ELi2ELi4ELi4ELi4ELb0EEENS1_21CollectiveEpilogueBwdISA_SB_SD_Li256ELb1ELb0ELi2EEENS1_19SingleTileSchedulerILb1ELb0ELb0ELi128EEEEEEEEEvNT_6ParamsE$_ZN4cute3eso3ESOILb1ELb0EJNS_1CILi1EEEiEEC2ERKS3_RKi)
$_ZN7cutlass13device_kernelIN5flash19enable_sm80_to_sm89INS1_16FlashAttnBwdSm80INS1_25CollectiveMainloopBwdSm80ILi2ELi2EN4cute5tupleIJNS5_1CILi128EEES8_NS7_ILi64EEEEEENS_10bfloat16_tEfNS_4arch4Sm80ELb0ELb0ELb1ELb1ELb1ELb0ELb0ELb0ELi2ELi4ELi4ELi4ELb0EEENS1_21CollectiveEpilogueBwdISA_SB_SD_Li256ELb1ELb0ELi2EEENS1_19SingleTileSchedulerILb1ELb0ELb0ELi128EEEEEEEEEvNT_6ParamsE$_ZN4cute3eso3ESOILb1ELb0EJNS_1CILi1EEEiEEC2ERKS3_RKi:
[----:B------:R-:W-:Y:S02]  /*9070*/  IADD3 R51, R51, -c[0x0][0x20], RZ ;  /* 0x8000080033337a10 */ /* 0x000fe40007ffe0ff */
[----:B------:R-:W-:-:S03]  /*9080*/  MOV R5, 0x0 ;  /* 0x0000000000057802 */ /* 0x000fc60000000f00 */
[----:B------:R1:W-:Y:S01]  /*9090*/  STL [R51], R2 ;  /* 0x0000000233007387 */ /* 0x0003e20000100800 */
[----:B------:R-:W-:Y:S05]  /*90a0*/  RET.REL.NODEC R4 `(_ZN7cutlass13device_kernelIN5flash19enable_sm80_to_sm89INS1_16FlashAttnBwdSm80INS1_25CollectiveMainloopBwdSm80ILi2ELi2EN4cute5tupleIJNS5_1CILi128EEES8_NS7_ILi64EEEEEENS_10bfloat16_tEfNS_4arch4Sm80ELb0ELb0ELb1ELb1ELb1ELb0ELb0ELb0ELi2ELi4ELi4ELi4ELb0EEENS1_21CollectiveEpilogueBwdISA_SB_SD_Li256ELb1ELb0ELi2EEENS1_19SingleTileSchedulerILb1ELb0ELb0ELi128EEEEEEEEEvNT_6ParamsE) ;  /* 0xffff6f5004007950 */ /* 0x000fea0003c3ffff */
        .type           $_ZN7cutlass13device_kernelIN5flash19enable_sm80_to_sm89INS1_16FlashAttnBwdSm80INS1_25CollectiveMainloopBwdSm80ILi2ELi2EN4cute5tupleIJNS5_1CILi128EEES8_NS7_ILi64EEEEEENS_10bfloat16_tEfNS_4arch4Sm80ELb0ELb0ELb1ELb1ELb1ELb0ELb0ELb0ELi2ELi4ELi4ELi4ELb0EEENS1_21CollectiveEpilogueBwdISA_SB_SD_Li256ELb1ELb0ELi2EEENS1_19SingleTileSchedulerILb1ELb0ELb0ELi128EEEEEEEEEvNT_6ParamsE$_ZN4cute3eso3ESOILb1ELb0EJNS_1CILi1EEEiiiNS2_ILi144EEENS2_ILi512EEEEEC2ERKS3_RKiSA_SA_RKS4_RKS5_,@function
        .size           $_ZN7cutlass13device_kernelIN5flash19enable_sm80_to_sm89INS1_16FlashAttnBwdSm80INS1_25CollectiveMainloopBwdSm80ILi2ELi2EN4cute5tupleIJNS5_1CILi128EEES8_NS7_ILi64EEEEEENS_10bfloat16_tEfNS_4arch4Sm80ELb0ELb0ELb1ELb1ELb1ELb0ELb0ELb0ELi2ELi4ELi4ELi4ELb0EEENS1_21CollectiveEpilogueBwdISA_SB_SD_Li256ELb1ELb0ELi2EEENS1_19SingleTileSchedulerILb1ELb0ELb0ELi128EEEEEEEEEvNT_6ParamsE$_ZN4cute3eso3ESOILb1ELb0EJNS_1CILi1EEEiiiNS2_ILi144EEENS2_ILi512EEEEEC2ERKS3_RKiSA_SA_RKS4_RKS5_,($_ZN7cutlass13device_kernelIN5flash19enable_sm80_to_sm89INS1_16FlashAttnBwdSm80INS1_25CollectiveMainloopBwdSm80ILi2ELi2EN4cute5tupleIJNS5_1CILi128EEES8_NS7_ILi64EEEEEENS_10bfloat16_tEfNS_4arch4Sm80ELb0ELb0ELb1ELb1ELb1ELb0ELb0ELb0ELi2ELi4ELi4ELi4ELb0EEENS1_21CollectiveEpilogueBwdISA_SB_SD_Li256ELb1ELb0ELi2EEENS1_19SingleTileSchedulerILb1ELb0ELb0ELi128EEEEEEEEEvNT_6ParamsE$_ZN4cute3eso3ESOILb1ELb0EJNS_1CILi1EEEiiiNS2_ILi64EEENS2_ILi72EEENS2_ILi144EEENS2_ILi288EEENS2_ILi512EEEEEC2ERKS3_RKiSD_SD_RKS4_RKS5_RKS6_RKS7_RKS8_ - $_ZN7cutlass13device_kernelIN5flash19enable_sm80_to_sm89INS1_16FlashAttnBwdSm80INS1_25CollectiveMainloopBwdSm80ILi2ELi2EN4cute5tupleIJNS5_1CILi128EEES8_NS7_ILi64EEEEEENS_10bfloat16_tEfNS_4arch4Sm80ELb0ELb0ELb1ELb1ELb1ELb0ELb0ELb0ELi2ELi4ELi4ELi4ELb0EEENS1_21CollectiveEpilogueBwdISA_SB_SD_Li256ELb1ELb0ELi2EEENS1_19SingleTileSchedulerILb1ELb0ELb0ELi128EEEEEEEEEvNT_6ParamsE$_ZN4cute3eso3ESOILb1ELb0EJNS_1CILi1EEEiiiNS2_ILi144EEENS2_ILi512EEEEEC2ERKS3_RKiSA_SA_RKS4_RKS5_)
$_ZN7cutlass13device_kernelIN5flash19enable_sm80_to_sm89INS1_16FlashAttnBwdSm80INS1_25CollectiveMainloopBwdSm80ILi2ELi2EN4cute5tupleIJNS5_1CILi128EEES8_NS7_ILi64EEEEEENS_10bfloat16_tEfNS_4arch4Sm80ELb0ELb0ELb1ELb1ELb1ELb0ELb0ELb0ELi2ELi4ELi4ELi4ELb0EEENS1_21CollectiveEpilogueBwdISA_SB_SD_Li256ELb1ELb0ELi2EEENS1_19SingleTileSchedulerILb1ELb0ELb0ELi128EEEEEEEEEvNT_6ParamsE$_ZN4cute3eso3ESOILb1ELb0EJNS_1CILi1EEEiiiNS2_ILi144EEENS2_ILi512EEEEEC2ERKS3_RKiSA_SA_RKS4_RKS5_:
        /* <DEDUP_REMOVED lines=11> */
        .type           $_ZN7cutlass13device_kernelIN5flash19enable_sm80_to_sm89INS1_16FlashAttnBwdSm80INS1_25CollectiveMainloopBwdSm80ILi2ELi2EN4cute5tupleIJNS5_1CILi128EEES8_NS7_ILi64EEEEEENS_10bfloat16_tEfNS_4arch4Sm80ELb0ELb0ELb1ELb1ELb1ELb0ELb0ELb0ELi2ELi4ELi4ELi4ELb0EEENS1_21CollectiveEpilogueBwdISA_SB_SD_Li256ELb1ELb0ELi2EEENS1_19SingleTileSchedulerILb1ELb0ELb0ELi128EEEEEEEEEvNT_6ParamsE$_ZN4cute3eso3ESOILb1ELb0EJNS_1CILi1EEEiiiNS2_ILi64EEENS2_ILi72EEENS2_ILi144EEENS2_ILi288EEENS2_ILi512EEEEEC2ERKS3_RKiSD_SD_RKS4_RKS5_RKS6_RKS7_RKS8_,@function
        .size           $_ZN7cutlass13device_kernelIN5flash19enable_sm80_to_sm89INS1_16FlashAttnBwdSm80INS1_25CollectiveMainloopBwdSm80ILi2ELi2EN4cute5tupleIJNS5_1CILi128EEES8_NS7_ILi64EEEEEENS_10bfloat16_tEfNS_4arch4Sm80ELb0ELb0ELb1ELb1ELb1ELb0ELb0ELb0ELi2ELi4ELi4ELi4ELb0EEENS1_21CollectiveEpilogueBwdISA_SB_SD_Li256ELb1ELb0ELi2EEENS1_19SingleTileSchedulerILb1ELb0ELb0ELi128EEEEEEEEEvNT_6ParamsE$_ZN4cute3eso3ESOILb1ELb0EJNS_1CILi1EEEiiiNS2_ILi64EEENS2_ILi72EEENS2_ILi144EEENS2_ILi288EEENS2_ILi512EEEEEC2ERKS3_RKiSD_SD_RKS4_RKS5_RKS6_RKS7_RKS8_,($_ZN7cutlass13device_kernelIN5flash19enable_sm80_to_sm89INS1_16FlashAttnBwdSm80INS1_25CollectiveMainloopBwdSm80ILi2ELi2EN4cute5tupleIJNS5_1CILi128EEES8_NS7_ILi64EEEEEENS_10bfloat16_tEfNS_4arch4Sm80ELb0ELb0ELb1ELb1ELb1ELb0ELb0ELb0ELi2ELi4ELi4ELi4ELb0EEENS1_21CollectiveEpilogueBwdISA_SB_SD_Li256ELb1ELb0ELi2EEENS1_19SingleTileSchedulerILb1ELb0ELb0ELi128EEEEEEEEEvNT_6ParamsE$_ZN4cute3eso3ESOILb1ELb0EJNS_1CILi1EEEiiiNS2_ILi72EEENS2_ILi512EEEEEC2ERKS3_RKiSA_SA_RKS4_RKS5_ - $_ZN7cutlass13device_kernelIN5flash19enable_sm80_to_sm89INS1_16FlashAttnBwdSm80INS1_25CollectiveMainloopBwdSm80ILi2ELi2EN4cute5tupleIJNS5_1CILi128EEES8_NS7_ILi64EEEEEENS_10bfloat16_tEfNS_4arch4Sm80ELb0ELb0ELb1ELb1ELb1ELb0ELb0ELb0ELi2ELi4ELi4ELi4ELb0EEENS1_21CollectiveEpilogueBwdISA_SB_SD_Li256ELb1ELb0ELi2EEENS1_19SingleTileSchedulerILb1ELb0ELb0ELi128EEEEEEEEEvNT_6ParamsE$_ZN4cute3eso3ESOILb1ELb0EJNS_1CILi1EEEiiiNS2_ILi64EEENS2_ILi72EEENS2_ILi144EEENS2_ILi288EEENS2_ILi512EEEEEC2ERKS3_RKiSD_SD_RKS4_RKS5_RKS6_RKS7_RKS8_)
$_ZN7cutlass13device_kernelIN5flash19enable_sm80_to_sm89INS1_16FlashAttnBwdSm80INS1_25CollectiveMainloopBwdSm80ILi2ELi2EN4cute5tupleIJNS5_1CILi128EEES8_NS7_ILi64EEEEEENS_10bfloat16_tEfNS_4arch4Sm80ELb0ELb0ELb1ELb1ELb1ELb0ELb0ELb0ELi2ELi4ELi4ELi4ELb0EEENS1_21CollectiveEpilogueBwdISA_SB_SD_Li256ELb1ELb0ELi2EEENS1_19SingleTileSchedulerILb1ELb0ELb0ELi128EEEEEEEEEvNT_6ParamsE$_ZN4cute3eso3ESOILb1ELb0EJNS_1CILi1EEEiiiNS2_ILi64EEENS2_ILi72EEENS2_ILi144EEENS2_ILi288EEENS2_ILi512EEEEEC2ERKS3_RKiSD_SD_RKS4_RKS5_RKS6_RKS7_RKS8_:
        /* <DEDUP_REMOVED lines=11> */
        .type           $_ZN7cutlass13device_kernelIN5flash19enable_sm80_to_sm89INS1_16FlashAttnBwdSm80INS1_25CollectiveMainloopBwdSm80ILi2ELi2EN4cute5tupleIJNS5_1CILi128EEES8_NS7_ILi64EEEEEENS_10bfloat16_tEfNS_4arch4Sm80ELb0ELb0ELb1ELb1ELb1ELb0ELb0ELb0ELi2ELi4ELi4ELi4ELb0EEENS1_21CollectiveEpilogueBwdISA_SB_SD_Li256ELb1ELb0ELi2EEENS1_19SingleTileSchedulerILb1ELb0ELb0ELi128EEEEEEEEEvNT_6ParamsE$_ZN4cute3eso3ESOILb1ELb0EJNS_1CILi1EEEiiiNS2_ILi72EEENS2_ILi512EEEEEC2ERKS3_RKiSA_SA_RKS4_RKS5_,@function
        .size           $_ZN7cutlass13device_kernelIN5flash19enable_sm80_to_sm89INS1_16FlashAttnBwdSm80INS1_25CollectiveMainloopBwdSm80ILi2ELi2EN4cute5tupleIJNS5_1CILi128EEES8_NS7_ILi64EEEEEENS_10bfloat16_tEfNS_4arch4Sm80ELb0ELb0ELb1ELb1ELb1ELb0ELb0ELb0ELi2ELi4ELi4ELi4ELb0EEENS1_21CollectiveEpilogueBwdISA_SB_SD_Li256ELb1ELb0ELi2EEENS1_19SingleTileSchedulerILb1ELb0ELb0ELi128EEEEEEEEEvNT_6ParamsE$_ZN4cute3eso3ESOILb1ELb0EJNS_1CILi1EEEiiiNS2_ILi72EEENS2_ILi512EEEEEC2ERKS3_RKiSA_SA_RKS4_RKS5_,($_ZN7cutlass13device_kernelIN5flash19enable_sm80_to_sm89INS1_16FlashAttnBwdSm80INS1_25CollectiveMainloopBwdSm80ILi2ELi2EN4cute5tupleIJNS5_1CILi128EEES8_NS7_ILi64EEEEEENS_10bfloat16_tEfNS_4arch4Sm80ELb0ELb0ELb1ELb1ELb1ELb0ELb0ELb0ELi2ELi4ELi4ELi4ELb0EEENS1_21CollectiveEpilogueBwdISA_SB_SD_Li256ELb1ELb0ELi2EEENS1_19SingleTileSchedulerILb1ELb0ELb0ELi128EEEEEEEEEvNT_6ParamsE$_ZN4cute3eso3ESOILb1ELb0EJNS_1CILi2EEEiEEC2ERKS3_RKi - $_ZN7cutlass13device_kernelIN5flash19enable_sm80_to_sm89INS1_16FlashAttnBwdSm80INS1_25CollectiveMainloopBwdSm80ILi2ELi2EN4cute5tupleIJNS5_1CILi128EEES8_NS7_ILi64EEEEEENS_10bfloat16_tEfNS_4arch4Sm80ELb0ELb0ELb1ELb1ELb1ELb0ELb0ELb0ELi2ELi4ELi4ELi4ELb0EEENS1_21CollectiveEpilogueBwdISA_SB_SD_Li256ELb1ELb0ELi2EEENS1_19SingleTileSchedulerILb1ELb0ELb0ELi128EEEEEEEEEvNT_6ParamsE$_ZN4cute3eso3ESOILb1ELb0EJNS_1CILi1EEEiiiNS2_ILi72EEENS2_ILi512EEEEEC2ERKS3_RKiSA_SA_RKS4_RKS5_)
$_ZN7cutlass13device_kernelIN5flash19enable_sm80_to_sm89INS1_16FlashAttnBwdSm80INS1_25CollectiveMainloopBwdSm80ILi2ELi2EN4cute5tupleIJNS5_1CILi128EEES8_NS7_ILi64EEEEEENS_10bfloat16_tEfNS_4arch4Sm80ELb0ELb0ELb1ELb1ELb1ELb0ELb0ELb0ELi2ELi4ELi4ELi4ELb0EEENS1_21CollectiveEpilogueBwdISA_SB_SD_Li256ELb1ELb0ELi2EEENS1_19SingleTileSchedulerILb1ELb0ELb0ELi128EEEEEEEEEvNT_6ParamsE$_ZN4cute3eso3ESOILb1ELb0EJNS_1CILi1EEEiiiNS2_ILi72EEENS2_ILi512EEEEEC2ERKS3_RKiSA_SA_RKS4_RKS5_:
        /* <DEDUP_REMOVED lines=11> */
        .type           $_ZN7cutlass13device_kernelIN5flash19enable_sm80_to_sm89INS1_16FlashAttnBwdSm80INS1_25CollectiveMainloopBwdSm80ILi2ELi2EN4cute5tupleIJNS5_1CILi128EEES8_NS7_ILi64EEEEEENS_10bfloat16_tEfNS_4arch4Sm80ELb0ELb0ELb1ELb1ELb1ELb0ELb0ELb0ELi2ELi4ELi4ELi4ELb0EEENS1_21CollectiveEpilogueBwdISA_SB_SD_Li256ELb1ELb0ELi2EEENS1_19SingleTileSchedulerILb1ELb0ELb0ELi128EEEEEEEEEvNT_6ParamsE$_ZN4cute3eso3ESOILb1ELb0EJNS_1CILi2EEEiEEC2ERKS3_RKi,@function
        .size           $_ZN7cutlass13device_kernelIN5flash19enable_sm80_to_sm89INS1_16FlashAttnBwdSm80INS1_25CollectiveMainloopBwdSm80ILi2ELi2EN4cute5tupleIJNS5_1CILi128EEES8_NS7_ILi64EEEEEENS_10bfloat16_tEfNS_4arch4Sm80ELb0ELb0ELb1ELb1ELb1ELb0ELb0ELb0ELi2ELi4ELi4ELi4ELb0EEENS1_21CollectiveEpilogueBwdISA_SB_SD_Li256ELb1ELb0ELi2EEENS1_19SingleTileSchedulerILb1ELb0ELb0ELi128EEEEEEEEEvNT_6ParamsE$_ZN4cute3eso3ESOILb1ELb0EJNS_1CILi2EEEiEEC2ERKS3_RKi,($_ZN7cutlass13device_kernelIN5flash19enable_sm80_to_sm89INS1_16FlashAttnBwdSm80INS1_25CollectiveMainloopBwdSm80ILi2ELi2EN4cute5tupleIJNS5_1CILi128EEES8_NS7_ILi64EEEEEENS_10bfloat16_tEfNS_4arch4Sm80ELb0ELb0ELb1ELb1ELb1ELb0ELb0ELb0ELi2ELi4ELi4ELi4ELb0EEENS1_21CollectiveEpilogueBwdISA_SB_SD_Li256ELb1ELb0ELi2EEENS1_19SingleTileSchedulerILb1ELb0ELb0ELi128EEEEEEEEEvNT_6ParamsE$_ZN4cute3eso3ESOILb1ELb0EJNS_1CILi4096EEENS_5tupleIJNS4_IJiiEEENS2_ILi8192EEEEEEEEC2ERKS3_RKS7_ - $_ZN7cutlass13device_kernelIN5flash19enable_sm80_to_sm89INS1_16FlashAttnBwdSm80INS1_25CollectiveMainloopBwdSm80ILi2ELi2EN4cute5tupleIJNS5_1CILi128EEES8_NS7_ILi64EEEEEENS_10bfloat16_tEfNS_4arch4Sm80ELb0ELb0ELb1ELb1ELb1ELb0ELb0ELb0ELi2ELi4ELi4ELi4ELb0EEENS1_21CollectiveEpilogueBwdISA_SB_SD_Li256ELb1ELb0ELi2EEENS1_19SingleTileSchedulerILb1ELb0ELb0ELi128EEEEEEEEEvNT_6ParamsE$_ZN4cute3eso3ESOILb1ELb0EJNS_1CILi2EEEiEEC2ERKS3_RKi)
$_ZN7cutlass13device_kernelIN5flash19enable_sm80_to_sm89INS1_16FlashAttnBwdSm80INS1_25CollectiveMainloopBwdSm80ILi2ELi2EN4cute5tupleIJNS5_1CILi128EEES8_NS7_ILi64EEEEEENS_10bfloat16_tEfNS_4arch4Sm80ELb0ELb0ELb1ELb1ELb1ELb0ELb0ELb0ELi2ELi4ELi4ELi4ELb0EEENS1_21CollectiveEpilogueBwdISA_SB_SD_Li256ELb1ELb0ELi2EEENS1_19SingleTileSchedulerILb1ELb0ELb0ELi128EEEEEEEEEvNT_6ParamsE$_ZN4cute3eso3ESOILb1ELb0EJNS_1CILi2EEEiEEC2ERKS3_RKi:
[----:B------:R-:W-:Y:S02]  /*92c0*/  IADD3 R2, R2, -c[0x0][0x20], RZ ;  /* 0x8000080002027a10 */ /* 0x000fe40007ffe0ff */
[----:B------:R-:W-:-:S03]  /*92d0*/  MOV R5, 0x0 ;  /* 0x0000000000057802 */ /* 0x000fc60000000f00 */
[----:B------:R1:W-:Y:S01]  /*92e0*/  STL [R2], R3 ;  /* 0x0000000302007387 */ /* 0x0003e20000100800 */
[----:B------:R-:W-:Y:S05]  /*92f0*/  RET.REL.NODEC R4 `(_ZN7cutlass13device_kernelIN5flash19enable_sm80_to_sm89INS1_16FlashAttnBwdSm80INS1_25CollectiveMainloopBwdSm80ILi2ELi2EN4cute5tupleIJNS5_1CILi128EEES8_NS7_ILi64EEEEEENS_10bfloat16_tEfNS_4arch4Sm80ELb0ELb0ELb1ELb1ELb1ELb0ELb0ELb0ELi2ELi4ELi4ELi4ELb0EEENS1_21CollectiveEpilogueBwdISA_SB_SD_Li256ELb1ELb0ELi2EEENS1_19SingleTileSchedulerILb1ELb0ELb0ELi128EEEEEEEEEvNT_6ParamsE) ;  /* 0xffff6d0004007950 */ /* 0x000fea0003c3ffff */
        .type           $_ZN7cutlass13device_kernelIN5flash19enable_sm80_to_sm89INS1_16FlashAttnBwdSm80INS1_25CollectiveMainloopBwdSm80ILi2ELi2EN4cute5tupleIJNS5_1CILi128EEES8_NS7_ILi64EEEEEENS_10bfloat16_tEfNS_4arch4Sm80ELb0ELb0ELb1ELb1ELb1ELb0ELb0ELb0ELi2ELi4ELi4ELi4ELb0EEENS1_21CollectiveEpilogueBwdISA_SB_SD_Li256ELb1ELb0ELi2EEENS1_19SingleTileSchedulerILb1ELb0ELb0ELi128EEEEEEEEEvNT_6ParamsE$_ZN4cute3eso3ESOILb1ELb0EJNS_1CILi4096EEENS_5tupleIJNS4_IJiiEEENS2_ILi8192EEEEEEEEC2ERKS3_RKS7_,@function
        .size           $_ZN7cutlass13device_kernelIN5flash19enable_sm80_to_sm89INS1_16FlashAttnBwdSm80INS1_25CollectiveMainloopBwdSm80ILi2ELi2EN4cute5tupleIJNS5_1CILi128EEES8_NS7_ILi64EEEEEENS_10bfloat16_tEfNS_4arch4Sm80ELb0ELb0ELb1ELb1ELb1ELb0ELb0ELb0ELi2ELi4ELi4ELi4ELb0EEENS1_21CollectiveEpilogueBwdISA_SB_SD_Li256ELb1ELb0ELi2EEENS1_19SingleTileSchedulerILb1ELb0ELb0ELi128EEEEEEEEEvNT_6ParamsE$_ZN4cute3eso3ESOILb1ELb0EJNS_1CILi4096EEENS_5tupleIJNS4_IJiiEEENS2_ILi8192EEEEEEEEC2ERKS3_RKS7_,($_ZN7cutlass13device_kernelIN5flash19enable_sm80_to_sm89INS1_16FlashAttnBwdSm80INS1_25CollectiveMainloopBwdSm80ILi2ELi2EN4cute5tupleIJNS5_1CILi128EEES8_NS7_ILi64EEEEEENS_10bfloat16_tEfNS_4arch4Sm80ELb0ELb0ELb1ELb1ELb1ELb0ELb0ELb0ELi2ELi4ELi4ELi4ELb0EEENS1_21CollectiveEpilogueBwdISA_SB_SD_Li256ELb1ELb0ELi2EEENS1_19SingleTileSchedulerILb1ELb0ELb0ELi128EEEEEEEEEvNT_6ParamsE$_ZN4cute3eso3ESOILb1ELb0EJNS_1CILi4096EEENS_5tupleIJiiEEEEEC2ERKS3_RKS5_ - $_ZN7cutlass13device_kernelIN5flash19enable_sm80_to_sm89INS1_16FlashAttnBwdSm80INS1_25CollectiveMainloopBwdSm80ILi2ELi2EN4cute5tupleIJNS5_1CILi128EEES8_NS7_ILi64EEEEEENS_10bfloat16_tEfNS_4arch4Sm80ELb0ELb0ELb1ELb1ELb1ELb0ELb0ELb0ELi2ELi4ELi4ELi4ELb0EEENS1_21CollectiveEpilogueBwdISA_SB_SD_Li256ELb1ELb0ELi2EEENS1_19SingleTileSchedulerILb1ELb0ELb0ELi128EEEEEEEEEvNT_6ParamsE$_ZN4cute3eso3ESOILb1ELb0EJNS_1CILi4096EEENS_5tupleIJNS4_IJiiEEENS2_ILi8192EEEEEEEEC2ERKS3_RKS7_)
$_ZN7cutlass13device_kernelIN5flash19enable_sm80_to_sm89INS1_16FlashAttnBwdSm80INS1_25CollectiveMainloopBwdSm80ILi2ELi2EN4cute5tupleIJNS5_1CILi128EEES8_NS7_ILi64EEEEEENS_10bfloat16_tEfNS_4arch4Sm80ELb0ELb0ELb1ELb1ELb1ELb0ELb0ELb0ELi2ELi4ELi4ELi4ELb0EEENS1_21CollectiveEpilogueBwdISA_SB_SD_Li256ELb1ELb0ELi2EEENS1_19SingleTileSchedulerILb1ELb0ELb0ELi128EEEEEEEEEvNT_6ParamsE$_ZN4cute3eso3ESOILb1ELb0EJNS_1CILi4096EEENS_5tupleIJNS4_IJiiEEENS2_ILi8192EEEEEEEEC2ERKS3_RKS7_:
[----:B------:R-:W-:Y:S01]  /*9300*/  IADD3 R2, R2, -c[0x0][0x20], RZ ;  /* 0x8000080002027a10 */ /* 0x000fe20007ffe0ff */
[----:B------:R-:W-:Y:S01]  /*9310*/  IMAD.MOV.U32 R8, RZ, RZ, R6 ;  /* 0x000000ffff087224 */ /* 0x000fe200078e0006 */
[----:B------:R-:W-:-:S03]  /*9320*/  MOV R9, 0x0 ;  /* 0x0000000000097802 */ /* 0x000fc60000000f00 */
[----:B------:R1:W-:Y:S04]  /*9330*/  STL [R2], R5 ;  /* 0x0000000502007387 */ /* 0x0003e80000100800 */
[----:B------:R1:W-:Y:S01]  /*9340*/  STL [R2+0x4], R3 ;  /* 0x0000040302007387 */ /* 0x0003e20000100800 */
[----:B------:R-:W-:Y:S05]  /*9350*/  RET.REL.NODEC R8 `(_ZN7cutlass13device_kernelIN5flash19enable_sm80_to_sm89INS1_16FlashAttnBwdSm80INS1_25CollectiveMainloopBwdSm80ILi2ELi2EN4cute5tupleIJNS5_1CILi128EEES8_NS7_ILi64EEEEEENS_10bfloat16_tEfNS_4arch4Sm80ELb0ELb0ELb1ELb1ELb1ELb0ELb0ELb0ELi2ELi4ELi4ELi4ELb0EEENS1_21CollectiveEpilogueBwdISA_SB_SD_Li256ELb1ELb0ELi2EEENS1_19SingleTileSchedulerILb1ELb0ELb0ELi128EEEEEEEEEvNT_6ParamsE) ;  /* 0xffff6ca008007950 */ /* 0x000fea0003c3ffff */
        .type           $_ZN7cutlass13device_kernelIN5flash19enable_sm80_to_sm89INS1_16FlashAttnBwdSm80INS1_25CollectiveMainloopBwdSm80ILi2ELi2EN4cute5tupleIJNS5_1CILi128EEES8_NS7_ILi64EEEEEENS_10bfloat16_tEfNS_4arch4Sm80ELb0ELb0ELb1ELb1ELb1ELb0ELb0ELb0ELi2ELi4ELi4ELi4ELb0EEENS1_21CollectiveEpilogueBwdISA_SB_SD_Li256ELb1ELb0ELi2EEENS1_19SingleTileSchedulerILb1ELb0ELb0ELi128EEEEEEEEEvNT_6ParamsE$_ZN4cute3eso3ESOILb1ELb0EJNS_1CILi4096EEENS_5tupleIJiiEEEEEC2ERKS3_RKS5_,@function
        .size           $_ZN7cutlass13device_kernelIN5flash19enable_sm80_to_sm89INS1_16FlashAttnBwdSm80INS1_25CollectiveMainloopBwdSm80ILi2ELi2EN4cute5tupleIJNS5_1CILi128EEES8_NS7_ILi64EEEEEENS_10bfloat16_tEfNS_4arch4Sm80ELb0ELb0ELb1ELb1ELb1ELb0ELb0ELb0ELi2ELi4ELi4ELi4ELb0EEENS1_21CollectiveEpilogueBwdISA_SB_SD_Li256ELb1ELb0ELi2EEENS1_19SingleTileSchedulerILb1ELb0ELb0ELi128EEEEEEEEEvNT_6ParamsE$_ZN4cute3eso3ESOILb1ELb0EJNS_1CILi4096EEENS_5tupleIJiiEEEEEC2ERKS3_RKS5_,($_ZN7cutlass13device_kernelIN5flash19enable_sm80_to_sm89INS1_16FlashAttnBwdSm80INS1_25CollectiveMainloopBwdSm80ILi2ELi2EN4cute5tupleIJNS5_1CILi128EEES8_NS7_ILi64EEEEEENS_10bfloat16_tEfNS_4arch4Sm80ELb0ELb0ELb1ELb1ELb1ELb0ELb0ELb0ELi2ELi4ELi4ELi4ELb0EEENS1_21CollectiveEpilogueBwdISA_SB_SD_Li256ELb1ELb0ELi2EEENS1_19SingleTileSchedulerILb1ELb0ELb0ELi128EEEEEEEEEvNT_6ParamsE$_ZN4cute3eso3ESOILb1ELb0EJNS_1CILi4096EEEiiEEC2ERKS3_RKiS8_ - $_ZN7cutlass13device_kernelIN5flash19enable_sm80_to_sm89INS1_16FlashAttnBwdSm80INS1_25CollectiveMainloopBwdSm80ILi2ELi2EN4cute5tupleIJNS5_1CILi128EEES8_NS7_ILi64EEEEEENS_10bfloat16_tEfNS_4arch4Sm80ELb0ELb0ELb1ELb1ELb1ELb0ELb0ELb0ELi2ELi4ELi4ELi4ELb0EEENS1_21CollectiveEpilogueBwdISA_SB_SD_Li256ELb1ELb0ELi2EEENS1_19SingleTileSchedulerILb1ELb0ELb0ELi128EEEEEEEEEvNT_6ParamsE$_ZN4cute3eso3ESOILb1ELb0EJNS_1CILi4096EEENS_5tupleIJiiEEEEEC2ERKS3_RKS5_)
$_ZN7cutlass13device_kernelIN5flash19enable_sm80_to_sm89INS1_16FlashAttnBwdSm80INS1_25CollectiveMainloopBwdSm80ILi2ELi2EN4cute5tupleIJNS5_1CILi128EEES8_NS7_ILi64EEEEEENS_10bfloat16_tEfNS_4arch4Sm80ELb0ELb0ELb1ELb1ELb1ELb0ELb0ELb0ELi2ELi4ELi4ELi4ELb0EEENS1_21CollectiveEpilogueBwdISA_SB_SD_Li256ELb1ELb0ELi2EEENS1_19SingleTileSchedulerILb1ELb0ELb0ELi128EEEEEEEEEvNT_6ParamsE$_ZN4cute3eso3ESOILb1ELb0EJNS_1CILi4096EEENS_5tupleIJiiEEEEEC2ERKS3_RKS5_:
[----:B------:R-:W-:Y:S01]  /*9360*/  IADD3 R2, R2, -c[0x0][0x20], RZ ;  /* 0x8000080002027a10 */ /* 0x000fe20007ffe0ff */
[----:B------:R-:W-:Y:S01]  /*9370*/  IMAD.MOV.U32 R8, RZ, RZ, R6 ;  /* 0x000000ffff087224 */ /* 0x000fe200078e0006 */
[----:B------:R-:W-:-:S03]  /*9380*/  MOV R9, 0x0 ;  /* 0x0000000000097802 */ /* 0x000fc60000000f00 */
[----:B------:R1:W-:Y:S04]  /*9390*/  STL [R2], R5 ;  /* 0x0000000502007387 */ /* 0x0003e80000100800 */
[----:B------:R1:W-:Y:S01]  /*93a0*/  STL [R2+0x4], R3 ;  /* 0x0000040302007387 */ /* 0x0003e20000100800 */
[----:B------:R-:W-:Y:S05]  /*93b0*/  RET.REL.NODEC R8 `(_ZN7cutlass13device_kernelIN5flash19enable_sm80_to_sm89INS1_16FlashAttnBwdSm80INS1_25CollectiveMainloopBwdSm80ILi2ELi2EN4cute5tupleIJNS5_1CILi128EEES8_NS7_ILi64EEEEEENS_10bfloat16_tEfNS_4arch4Sm80ELb0ELb0ELb1ELb1ELb1ELb0ELb0ELb0ELi2ELi4ELi4ELi4ELb0EEENS1_21CollectiveEpilogueBwdISA_SB_SD_Li256ELb1ELb0ELi2EEENS1_19SingleTileSchedulerILb1ELb0ELb0ELi128EEEEEEEEEvNT_6ParamsE) ;  /* 0xffff6c4008007950 */ /* 0x000fea0003c3ffff */
        .type           $_ZN7cutlass13device_kernelIN5flash19enable_sm80_to_sm89INS1_16FlashAttnBwdSm80INS1_25CollectiveMainloopBwdSm80ILi2ELi2EN4cute5tupleIJNS5_1CILi128EEES8_NS7_ILi64EEEEEENS_10bfloat16_tEfNS_4arch4Sm80ELb0ELb0ELb1ELb1ELb1ELb0ELb0ELb0ELi2ELi4ELi4ELi4ELb0EEENS1_21CollectiveEpilogueBwdISA_SB_SD_Li256ELb1ELb0ELi2EEENS1_19SingleTileSchedulerILb1ELb0ELb0ELi128EEEEEEEEEvNT_6ParamsE$_ZN4cute3eso3ESOILb1ELb0EJNS_1CILi4096EEEiiEEC2ERKS3_RKiS8_,@function
        .size           $_ZN7cutlass13device_kernelIN5flash19enable_sm80_to_sm89INS1_16FlashAttnBwdSm80INS1_25CollectiveMainloopBwdSm80ILi2ELi2EN4cute5tupleIJNS5_1CILi128EEES8_NS7_ILi64EEEEEENS_10bfloat16_tEfNS_4arch4Sm80ELb0ELb0ELb1ELb1ELb1ELb0ELb0ELb0ELi2ELi4ELi4ELi4ELb0EEENS1_21CollectiveEpilogueBwdISA_SB_SD_Li256ELb1ELb0ELi2EEENS1_19SingleTileSchedulerILb1ELb0ELb0ELi128EEEEEEEEEvNT_6ParamsE$_ZN4cute3eso3ESOILb1ELb0EJNS_1CILi4096EEEiiEEC2ERKS3_RKiS8_,($_ZN7cutlass13device_kernelIN5flash19enable_sm80_to_sm89INS1_16FlashAttnBwdSm80INS1_25CollectiveMainloopBwdSm80ILi2ELi2EN4cute5tupleIJNS5_1CILi128EEES8_NS7_ILi64EEEEEENS_10bfloat16_tEfNS_4arch4Sm80ELb0ELb0ELb1ELb1ELb1ELb0ELb0ELb0ELi2ELi4ELi4ELi4ELb0EEENS1_21CollectiveEpilogueBwdISA_SB_SD_Li256ELb1ELb0ELi2EEENS1_19SingleTileSchedulerILb1ELb0ELb0ELi128EEEEEEEEEvNT_6ParamsE$_ZN4cute3eso3ESOILb1ELb0EJNS_1CILi4096EEEiiNS2_ILi8192EEEEEC2ERKS3_RKiS9_RKS4_ - $_ZN7cutlass13device_kernelIN5flash19enable_sm80_to_sm89INS1_16FlashAttnBwdSm80INS1_25CollectiveMainloopBwdSm80ILi2ELi2EN4cute5tupleIJNS5_1CILi128EEES8_NS7_ILi64EEEEEENS_10bfloat16_tEfNS_4arch4Sm80ELb0ELb0ELb1ELb1ELb1ELb0ELb0ELb0ELi2ELi4ELi4ELi4ELb0EEENS1_21CollectiveEpilogueBwdISA_SB_SD_Li256ELb1ELb0ELi2EEENS1_19SingleTileSchedulerILb1ELb0ELb0ELi128EEEEEEEEEvNT_6ParamsE$_ZN4cute3eso3ESOILb1ELb0EJNS_1CILi4096EEEiiEEC2ERKS3_RKiS8_)
$_ZN7cutlass13device_kernelIN5flash19enable_sm80_to_sm89INS1_16FlashAttnBwdSm80INS1_25CollectiveMainloopBwdSm80ILi2ELi2EN4cute5tupleIJNS5_1CILi128EEES8_NS7_ILi64EEEEEENS_10bfloat16_tEfNS_4arch4Sm80ELb0ELb0ELb1ELb1ELb1ELb0ELb0ELb0ELi2ELi4ELi4ELi4ELb0EEENS1_21CollectiveEpilogueBwdISA_SB_SD_Li256ELb1ELb0ELi2EEENS1_19SingleTileSchedulerILb1ELb0ELb0ELi128EEEEEEEEEvNT_6ParamsE$_ZN4cute3eso3ESOILb1ELb0EJNS_1CILi4096EEEiiEEC2ERKS3_RKiS8_:
        /* <DEDUP_REMOVED lines=8> */
        .type           $_ZN7cutlass13device_kernelIN5flash19enable_sm80_to_sm89INS1_16FlashAttnBwdSm80INS1_25CollectiveMainloopBwdSm80ILi2ELi2EN4cute5tupleIJNS5_1CILi128EEES8_NS7_ILi64EEEEEENS_10bfloat16_tEfNS_4arch4Sm80ELb0ELb0ELb1ELb1ELb1ELb0ELb0ELb0ELi2ELi4ELi4ELi4ELb0EEENS1_21CollectiveEpilogueBwdISA_SB_SD_Li256ELb1ELb0ELi2EEENS1_19SingleTileSchedulerILb1ELb0ELb0ELi128EEEEEEEEEvNT_6ParamsE$_ZN4cute3eso3ESOILb1ELb0EJNS_1CILi4096EEEiiNS2_ILi8192EEEEEC2ERKS3_RKiS9_RKS4_,@function
        .size           $_ZN7cutlass13device_kernelIN5flash19enable_sm80_to_sm89INS1_16FlashAttnBwdSm80INS1_25CollectiveMainloopBwdSm80ILi2ELi2EN4cute5tupleIJNS5_1CILi128EEES8_NS7_ILi64EEEEEENS_10bfloat16_tEfNS_4arch4Sm80ELb0ELb0ELb1ELb1ELb1ELb0ELb0ELb0ELi2ELi4ELi4ELi4ELb0EEENS1_21CollectiveEpilogueBwdISA_SB_SD_Li256ELb1ELb0ELi2EEENS1_19SingleTileSchedulerILb1ELb0ELb0ELi128EEEEEEEEEvNT_6ParamsE$_ZN4cute3eso3ESOILb1ELb0EJNS_1CILi4096EEEiiNS2_ILi8192EEEEEC2ERKS3_RKiS9_RKS4_,($_ZN7cutlass13device_kernelIN5flash19enable_sm80_to_sm89INS1_16FlashAttnBwdSm80INS1_25CollectiveMainloopBwdSm80ILi2ELi2EN4cute5tupleIJNS5_1CILi128EEES8_NS7_ILi64EEEEEENS_10bfloat16_tEfNS_4arch4Sm80ELb0ELb0ELb1ELb1ELb1ELb0ELb0ELb0ELi2ELi4ELi4ELi4ELb0EEENS1_21CollectiveEpilogueBwdISA_SB_SD_Li256ELb1ELb0ELi2EEENS1_19SingleTileSchedulerILb1ELb0ELb0ELi128EEEEEEEEEvNT_6ParamsE$_ZN4cute3eso3ESOILb1ELb0EJNS_1CILi8EEEiiEEC2ERKS3_RKiS8_ - $_ZN7cutlass13device_kernelIN5flash19enable_sm80_to_sm89INS1_16FlashAttnBwdSm80INS1_25CollectiveMainloopBwdSm80ILi2ELi2EN4cute5tupleIJNS5_1CILi128EEES8_NS7_ILi64EEEEEENS_10bfloat16_tEfNS_4arch4Sm80ELb0ELb0ELb1ELb1ELb1ELb0ELb0ELb0ELi2ELi4ELi4ELi4ELb0EEENS1_21CollectiveEpilogueBwdISA_SB_SD_Li256ELb1ELb0ELi2EEENS1_19SingleTileSchedulerILb1ELb0ELb0ELi128EEEEEEEEEvNT_6ParamsE$_ZN4cute3eso3ESOILb1ELb0EJNS_1CILi4096EEEiiNS2_ILi8192EEEEEC2ERKS3_RKiS9_RKS4_)
$_ZN7cutlass13device_kernelIN5flash19enable_sm80_to_sm89INS1_16FlashAttnBwdSm80INS1_25CollectiveMainloopBwdSm80ILi2ELi2EN4cute5tupleIJNS5_1CILi128EEES8_NS7_ILi64EEEEEENS_10bfloat16_tEfNS_4arch4Sm80ELb0ELb0ELb1ELb1ELb1ELb0ELb0ELb0ELi2ELi4ELi4ELi4ELb0EEENS1_21CollectiveEpilogueBwdISA_SB_SD_Li256ELb1ELb0ELi2EEENS1_19SingleTileSchedulerILb1ELb0ELb0ELi128EEEEEEEEEvNT_6ParamsE$_ZN4cute3eso3ESOILb1ELb0EJNS_1CILi4096EEEiiNS2_ILi8192EEEEEC2ERKS3_RKiS9_RKS4_:
        /* <DEDUP_REMOVED lines=8> */
        .type           $_ZN7cutlass13device_kernelIN5flash19enable_sm80_to_sm89INS1_16FlashAttnBwdSm80INS1_25CollectiveMainloopBwdSm80ILi2ELi2EN4cute5tupleIJNS5_1CILi128EEES8_NS7_ILi64EEEEEENS_10bfloat16_tEfNS_4arch4Sm80ELb0ELb0ELb1ELb1ELb1ELb0ELb0ELb0ELi2ELi4ELi4ELi4ELb0EEENS1_21CollectiveEpilogueBwdISA_SB_SD_Li256ELb1ELb0ELi2EEENS1_19SingleTileSchedulerILb1ELb0ELb0ELi128EEEEEEEEEvNT_6ParamsE$_ZN4cute3eso3ESOILb1ELb0EJNS_1CILi8EEEiiEEC2ERKS3_RKiS8_,@function
        .size           $_ZN7cutlass13device_kernelIN5flash19enable_sm80_to_sm89INS1_16FlashAttnBwdSm80INS1_25CollectiveMainloopBwdSm80ILi2ELi2EN4cute5tupleIJNS5_1CILi128EEES8_NS7_ILi64EEEEEENS_10bfloat16_tEfNS_4arch4Sm80ELb0ELb0ELb1ELb1ELb1ELb0ELb0ELb0ELi2ELi4ELi4ELi4ELb0EEENS1_21CollectiveEpilogueBwdISA_SB_SD_Li256ELb1ELb0ELi2EEENS1_19SingleTileSchedulerILb1ELb0ELb0ELi128EEEEEEEEEvNT_6ParamsE$_ZN4cute3eso3ESOILb1ELb0EJNS_1CILi8EEEiiEEC2ERKS3_RKiS8_,($_ZN7cutlass13device_kernelIN5flash19enable_sm80_to_sm89INS1_16FlashAttnBwdSm80INS1_25CollectiveMainloopBwdSm80ILi2ELi2EN4cute5tupleIJNS5_1CILi128EEES8_NS7_ILi64EEEEEENS_10bfloat16_tEfNS_4arch4Sm80ELb0ELb0ELb1ELb1ELb1ELb0ELb0ELb0ELi2ELi4ELi4ELi4ELb0EEENS1_21CollectiveEpilogueBwdISA_SB_SD_Li256ELb1ELb0ELi2EEENS1_19SingleTileSchedulerILb1ELb0ELb0ELi128EEEEEEEEEvNT_6ParamsE$_ZN4cute3eso3ESOILb1ELb0EJNS_1CILi8EEEiiiNS2_ILi144EEENS2_ILi512EEEEEC2ERKS3_RKiSA_SA_RKS4_RKS5_ - $_ZN7cutlass13device_kernelIN5flash19enable_sm80_to_sm89INS1_16FlashAttnBwdSm80INS1_25CollectiveMainloopBwdSm80ILi2ELi2EN4cute5tupleIJNS5_1CILi128EEES8_NS7_ILi64EEEEEENS_10bfloat16_tEfNS_4arch4Sm80ELb0ELb0ELb1ELb1ELb1ELb0ELb0ELb0ELi2ELi4ELi4ELi4ELb0EEENS1_21CollectiveEpilogueBwdISA_SB_SD_Li256ELb1ELb0ELi2EEENS1_19SingleTileSchedulerILb1ELb0ELb0ELi128EEEEEEEEEvNT_6ParamsE$_ZN4cute3eso3ESOILb1ELb0EJNS_1CILi8EEEiiEEC2ERKS3_RKiS8_)
$_ZN7cutlass13device_kernelIN5flash19enable_sm80_to_sm89INS1_16FlashAttnBwdSm80INS1_25CollectiveMainloopBwdSm80ILi2ELi2EN4cute5tupleIJNS5_1CILi128EEES8_NS7_ILi64EEEEEENS_10bfloat16_tEfNS_4arch4Sm80ELb0ELb0ELb1ELb1ELb1ELb0ELb0ELb0ELi2ELi4ELi4ELi4ELb0EEENS1_21CollectiveEpilogueBwdISA_SB_SD_Li256ELb1ELb0ELi2EEENS1_19SingleTileSchedulerILb1ELb0ELb0ELi128EEEEEEEEEvNT_6ParamsE$_ZN4cute3eso3ESOILb1ELb0EJNS_1CILi8EEEiiEEC2ERKS3_RKiS8_:
[----:B------:R-:W-:Y:S02]  /*94c0*/  IADD3 R3, R59, -c[0x0][0x20], RZ ;  /* 0x800008003b037a10 */ /* 0x000fe40007ffe0ff */
[----:B------:R-:W-:-:S03]  /*94d0*/  IADD3 R2, R58, -c[0x0][0x20], RZ ;  /* 0x800008003a027a10 */ /* 0x000fc60007ffe0ff */
[----:B------:R1:W-:Y:S04]  /*94e0*/  STL [R3], R6 ;  /* 0x0000000603007387 */ /* 0x0003e80000100800 */
[----:B------:R-:W2:Y:S01]  /*94f0*/  LDL R2, [R2] ;  /* 0x0000000002027983 */ /* 0x000ea20000100800 */
[----:B------:R-:W-:-:S03]  /*9500*/  IMAD.MOV.U32 R5, RZ, RZ, 0x0 ;  /* 0x00000000ff057424 */ /* 0x000fc600078e00ff */
[----:B--2---:R1:W-:Y:S01]  /*9510*/  STL [R3+0x4], R2 ;  /* 0x0000040203007387 */ /* 0x0043e20000100800 */
[----:B------:R-:W-:Y:S05]  /*9520*/  RET.REL.NODEC R4 `(_ZN7cutlass13device_kernelIN5flash19enable_sm80_to_sm89INS1_16FlashAttnBwdSm80INS1_25CollectiveMainloopBwdSm80ILi2ELi2EN4cute5tupleIJNS5_1CILi128EEES8_NS7_ILi64EEEEEENS_10bfloat16_tEfNS_4arch4Sm80ELb0ELb0ELb1ELb1ELb1ELb0ELb0ELb0ELi2ELi4ELi4ELi4ELb0EEENS1_21CollectiveEpilogueBwdISA_SB_SD_Li256ELb1ELb0ELi2EEENS1_19SingleTileSchedulerILb1ELb0ELb0ELi128EEEEEEEEEvNT_6ParamsE) ;  /* 0xffff6ad004007950 */ /* 0x000fea0003c3ffff */
        .type           $_ZN7cutlass13device_kernelIN5flash19enable_sm80_to_sm89INS1_16FlashAttnBwdSm80INS1_25CollectiveMainloopBwdSm80ILi2ELi2EN4cute5tupleIJNS5_1CILi128EEES8_NS7_ILi64EEEEEENS_10bfloat16_tEfNS_4arch4Sm80ELb0ELb0ELb1ELb1ELb1ELb0ELb0ELb0ELi2ELi4ELi4ELi4ELb0EEENS1_21CollectiveEpilogueBwdISA_SB_SD_Li256ELb1ELb0ELi2EEENS1_19SingleTileSchedulerILb1ELb0ELb0ELi128EEEEEEEEEvNT_6ParamsE$_ZN4cute3eso3ESOILb1ELb0EJNS_1CILi8EEEiiiNS2_ILi144EEENS2_ILi512EEEEEC2ERKS3_RKiSA_SA_RKS4_RKS5_,@function
        .size           $_ZN7cutlass13device_kernelIN5flash19enable_sm80_to_sm89INS1_16FlashAttnBwdSm80INS1_25CollectiveMainloopBwdSm80ILi2ELi2EN4cute5tupleIJNS5_1CILi128EEES8_NS7_ILi64EEEEEENS_10bfloat16_tEfNS_4arch4Sm80ELb0ELb0ELb1ELb1ELb1ELb0ELb0ELb0ELi2ELi4ELi4ELi4ELb0EEENS1_21CollectiveEpilogueBwdISA_SB_SD_Li256ELb1ELb0ELi2EEENS1_19SingleTileSchedulerILb1ELb0ELb0ELi128EEEEEEEEEvNT_6ParamsE$_ZN4cute3eso3ESOILb1ELb0EJNS_1CILi8EEEiiiNS2_ILi144EEENS2_ILi512EEEEEC2ERKS3_RKiSA_SA_RKS4_RKS5_,($_ZN7cutlass13device_kernelIN5flash19enable_sm80_to_sm89INS1_16FlashAttnBwdSm80INS1_25CollectiveMainloopBwdSm80ILi2ELi2EN4cute5tupleIJNS5_1CILi128EEES8_NS7_ILi64EEEEEENS_10bfloat16_tEfNS_4arch4Sm80ELb0ELb0ELb1ELb1ELb1ELb0ELb0ELb0ELi2ELi4ELi4ELi4ELb0EEENS1_21CollectiveEpilogueBwdISA_SB_SD_Li256ELb1ELb0ELi2EEENS1_19SingleTileSchedulerILb1ELb0ELb0ELi128EEEEEEEEEvNT_6ParamsE$_ZN4cute3eso3ESOILb1ELb0EJNS_5tupleIJNS2_IJNS2_IJNS_1CILi8EEENS3_ILi1EEEEEENS2_IJS5_S5_EEEEEENS2_IJS5_NS3_ILi2EEEEEEEEENS2_IJNS2_IJNS2_IJS5_NS3_ILi0EEEEEENS2_IJSC_SC_EEEEEENS2_IJSC_iEEEEEEEEC2ERKSB_RKSH_ - $_ZN7cutlass13device_kernelIN5flash19enable_sm80_to_sm89INS1_16FlashAttnBwdSm80INS1_25CollectiveMainloopBwdSm80ILi2ELi2EN4cute5tupleIJNS5_1CILi128EEES8_NS7_ILi64EEEEEENS_10bfloat16_tEfNS_4arch4Sm80ELb0ELb0ELb1ELb1ELb1ELb0ELb0ELb0ELi2ELi4ELi4ELi4ELb0EEENS1_21CollectiveEpilogueBwdISA_SB_SD_Li256ELb1ELb0ELi2EEENS1_19SingleTileSchedulerILb1ELb0ELb0ELi128EEEEEEEEEvNT_6ParamsE$_ZN4cute3eso3ESOILb1ELb0EJNS_1CILi8EEEiiiNS2_ILi144EEENS2_ILi512EEEEEC2ERKS3_RKiSA_SA_RKS4_RKS5_)
$_ZN7cutlass13device_kernelIN5flash19enable_sm80_to_sm89INS1_16FlashAttnBwdSm80INS1_25CollectiveMainloopBwdSm80ILi2ELi2EN4cute5tupleIJNS5_1CILi128EEES8_NS7_ILi64EEEEEENS_10bfloat16_tEfNS_4arch4Sm80ELb0ELb0ELb1ELb1ELb1ELb0ELb0ELb0ELi2ELi4ELi4ELi4ELb0EEENS1_21CollectiveEpilogueBwdISA_SB_SD_Li256ELb1ELb0ELi2EEENS1_19SingleTileSchedulerILb1ELb0ELb0ELi128EEEEEEEEEvNT_6ParamsE$_ZN4cute3eso3ESOILb1ELb0EJNS_1CILi8EEEiiiNS2_ILi144EEENS2_ILi512EEEEEC2ERKS3_RKiSA_SA_RKS4_RKS5_:
        /* <DEDUP_REMOVED lines=9> */
[----:B------:R-:W-:Y:S05]  /*95c0*/  RET.REL.NODEC R4 `(_ZN7cutlass13device_kernelIN5flash19enable_sm80_to_sm89INS1_16FlashAttnBwdSm80INS1_25CollectiveMainloopBwdSm80ILi2ELi2EN4cute5tupleIJNS5_1CILi128EEES8_NS7_ILi64EEEEEENS_10bfloat16_tEfNS_4arch4Sm80ELb0ELb0ELb1ELb1ELb1ELb0ELb0ELb0ELi2ELi4ELi4ELi4ELb0EEENS1_21CollectiveEpilogueBwdISA_SB_SD_Li256ELb1ELb0ELi2EEENS1_19SingleTileSchedulerILb1ELb0ELb0ELi128EEEEEEEEEvNT_6ParamsE) ;  /* 0xffff6a3004007950 */ /* 0x000fea0003c3ffff */
        .type           $_ZN7cutlass13device_kernelIN5flash19enable_sm80_to_sm89INS1_16FlashAttnBwdSm80INS1_25CollectiveMainloopBwdSm80ILi2ELi2EN4cute5tupleIJNS5_1CILi128EEES8_NS7_ILi64EEEEEENS_10bfloat16_tEfNS_4arch4Sm80ELb0ELb0ELb1ELb1ELb1ELb0ELb0ELb0ELi2ELi4ELi4ELi4ELb0EEENS1_21CollectiveEpilogueBwdISA_SB_SD_Li256ELb1ELb0ELi2EEENS1_19SingleTileSchedulerILb1ELb0ELb0ELi128EEEEEEEEEvNT_6ParamsE$_ZN4cute3eso3ESOILb1ELb0EJNS_5tupleIJNS2_IJNS2_IJNS_1CILi8EEENS3_ILi1EEEEEENS2_IJS5_S5_EEEEEENS2_IJS5_NS3_ILi2EEEEEEEEENS2_IJNS2_IJNS2_IJS5_NS3_ILi0EEEEEENS2_IJSC_SC_EEEEEENS2_IJSC_iEEEEEEEEC2ERKSB_RKSH_,@function
        .size           $_ZN7cutlass13device_kernelIN5flash19enable_sm80_to_sm89INS1_16FlashAttnBwdSm80INS1_25CollectiveMainloopBwdSm80ILi2ELi2EN4cute5tupleIJNS5_1CILi128EEES8_NS7_ILi64EEEEEENS_10bfloat16_tEfNS_4arch4Sm80ELb0ELb0ELb1ELb1ELb1ELb0ELb0ELb0ELi2ELi4ELi4ELi4ELb0EEENS1_21CollectiveEpilogueBwdISA_SB_SD_Li256ELb1ELb0ELi2EEENS1_19SingleTileSchedulerILb1ELb0ELb0ELi128EEEEEEEEEvNT_6ParamsE$_ZN4cute3eso3ESOILb1ELb0EJNS_5tupleIJNS2_IJNS2_IJNS_1CILi8EEENS3_ILi1EEEEEENS2_IJS5_S5_EEEEEENS2_IJS5_NS3_ILi2EEEEEEEEENS2_IJNS2_IJNS2_IJS5_NS3_ILi0EEEEEENS2_IJSC_SC_EEEEEENS2_IJSC_iEEEEEEEEC2ERKSB_RKSH_,($_ZN7cutlass13device_kernelIN5flash19enable_sm80_to_sm89INS1_16FlashAttnBwdSm80INS1_25CollectiveMainloopBwdSm80ILi2ELi2EN4cute5tupleIJNS5_1CILi128EEES8_NS7_ILi64EEEEEENS_10bfloat16_tEfNS_4arch4Sm80ELb0ELb0ELb1ELb1ELb1ELb0ELb0ELb0ELi2ELi4ELi4ELi4ELb0EEENS1_21CollectiveEpilogueBwdISA_SB_SD_Li256ELb1ELb0ELi2EEENS1_19SingleTileSchedulerILb1ELb0ELb0ELi128EEEEEEEEEvNT_6ParamsE$_ZN4cute3eso3ESOILb1ELb0EJNS_5tupleIJNS2_IJNS2_IJNS_1CILi8EEENS3_ILi1EEEEEES5_EEENS2_IJNS2_IJS5_S5_EEENS3_ILi2EEEEEEEEENS2_IJNS2_IJNS2_IJS5_NS3_ILi0EEEEEESC_EEENS2_IJNS2_IJSC_SC_EEEiEEEEEEEEC2ERKSB_RKSH_ - $_ZN7cutlass13device_kernelIN5flash19enable_sm80_to_sm89INS1_16FlashAttnBwdSm80INS1_25CollectiveMainloopBwdSm80ILi2ELi2EN4cute5tupleIJNS5_1CILi128EEES8_NS7_ILi64EEEEEENS_10bfloat16_tEfNS_4arch4Sm80ELb0ELb0ELb1ELb1ELb1ELb0ELb0ELb0ELi2ELi4ELi4ELi4ELb0EEENS1_21CollectiveEpilogueBwdISA_SB_SD_Li256ELb1ELb0ELi2EEENS1_19SingleTileSchedulerILb1ELb0ELb0ELi128EEEEEEEEEvNT_6ParamsE$_ZN4cute3eso3ESOILb1ELb0EJNS_5tupleIJNS2_IJNS2_IJNS_1CILi8EEENS3_ILi1EEEEEENS2_IJS5_S5_EEEEEENS2_IJS5_NS3_ILi2EEEEEEEEENS2_IJNS2_IJNS2_IJS5_NS3_ILi0EEEEEENS2_IJSC_SC_EEEEEENS2_IJSC_iEEEEEEEEC2ERKSB_RKSH_)
$_ZN7cutlass13device_kernelIN5flash19enable_sm80_to_sm89INS1_16FlashAttnBwdSm80INS1_25CollectiveMainloopBwdSm80ILi2ELi2EN4cute5tupleIJNS5_1CILi128EEES8_NS7_ILi64EEEEEENS_10bfloat16_tEfNS_4arch4Sm80ELb0ELb0ELb1ELb1ELb1ELb0ELb0ELb0ELi2ELi4ELi4ELi4ELb0EEENS1_21CollectiveEpilogueBwdISA_SB_SD_Li256ELb1ELb0ELi2EEENS1_19SingleTileSchedulerILb1ELb0ELb0ELi128EEEEEEEEEvNT_6ParamsE$_ZN4cute3eso3ESOILb1ELb0EJNS_5tupleIJNS2_IJNS2_IJNS_1CILi8EEENS3_ILi1EEEEEENS2_IJS5_S5_EEEEEENS2_IJS5_NS3_ILi2EEEEEEEEENS2_IJNS2_IJNS2_IJS5_NS3_ILi0EEEEEENS2_IJSC_SC_EEEEEENS2_IJSC_iEEEEEEEEC2ERKSB_RKSH_:
[----:B------:R-:W-:Y:S02]  /*95d0*/  IADD3 R2, R66, -c[0x0][0x20], RZ ;  /* 0x8000080042027a10 */ /* 0x000fe40007ffe0ff */
[----:B------:R-:W-:-:S03]  /*95e0*/  MOV R7, 0x0 ;  /* 0x0000000000077802 */ /* 0x000fc60000000f00 */
[----:B------:R1:W-:Y:S01]  /*95f0*/  STL [R2], R3 ;  /* 0x0000000302007387 */ /* 0x0003e20000100800 */
[----:B------:R-:W-:Y:S05]  /*9600*/  RET.REL.NODEC R6 `(_ZN7cutlass13device_kernelIN5flash19enable_sm80_to_sm89INS1_16FlashAttnBwdSm80INS1_25CollectiveMainloopBwdSm80ILi2ELi2EN4cute5tupleIJNS5_1CILi128EEES8_NS7_ILi64EEEEEENS_10bfloat16_tEfNS_4arch4Sm80ELb0ELb0ELb1ELb1ELb1ELb0ELb0ELb0ELi2ELi4ELi4ELi4ELb0EEENS1_21CollectiveEpilogueBwdISA_SB_SD_Li256ELb1ELb0ELi2EEENS1_19SingleTileSchedulerILb1ELb0ELb0ELi128EEEEEEEEEvNT_6ParamsE) ;  /* 0xffff69f006007950 */ /* 0x000fea0003c3ffff */
        .type           $_ZN7cutlass13device_kernelIN5flash19enable_sm80_to_sm89INS1_16FlashAttnBwdSm80INS1_25CollectiveMainloopBwdSm80ILi2ELi2EN4cute5tupleIJNS5_1CILi128EEES8_NS7_ILi64EEEEEENS_10bfloat16_tEfNS_4arch4Sm80ELb0ELb0ELb1ELb1ELb1ELb0ELb0ELb0ELi2ELi4ELi4ELi4ELb0EEENS1_21CollectiveEpilogueBwdISA_SB_SD_Li256ELb1ELb0ELi2EEENS1_19SingleTileSchedulerILb1ELb0ELb0ELi128EEEEEEEEEvNT_6ParamsE$_ZN4cute3eso3ESOILb1ELb0EJNS_5tupleIJNS2_IJNS2_IJNS_1CILi8EEENS3_ILi1EEEEEES5_EEENS2_IJNS2_IJS5_S5_EEENS3_ILi2EEEEEEEEENS2_IJNS2_IJNS2_IJS5_NS3_ILi0EEEEEESC_EEENS2_IJNS2_IJSC_SC_EEEiEEEEEEEEC2ERKSB_RKSH_,@function
        .size           $_ZN7cutlass13device_kernelIN5flash19enable_sm80_to_sm89INS1_16FlashAttnBwdSm80INS1_25CollectiveMainloopBwdSm80ILi2ELi2EN4cute5tupleIJNS5_1CILi128EEES8_NS7_ILi64EEEEEENS_10bfloat16_tEfNS_4arch4Sm80ELb0ELb0ELb1ELb1ELb1ELb0ELb0ELb0ELi2ELi4ELi4ELi4ELb0EEENS1_21CollectiveEpilogueBwdISA_SB_SD_Li256ELb1ELb0ELi2EEENS1_19SingleTileSchedulerILb1ELb0ELb0ELi128EEEEEEEEEvNT_6ParamsE$_ZN4cute3eso3ESOILb1ELb0EJNS_5tupleIJNS2_IJNS2_IJNS_1CILi8EEENS3_ILi1EEEEEES5_EEENS2_IJNS2_IJS5_S5_EEENS3_ILi2EEEEEEEEENS2_IJNS2_IJNS2_IJS5_NS3_ILi0EEEEEESC_EEENS2_IJNS2_IJSC_SC_EEEiEEEEEEEEC2ERKSB_RKSH_,($_ZN7cutlass13device_kernelIN5flash19enable_sm80_to_sm89INS1_16FlashAttnBwdSm80INS1_25CollectiveMainloopBwdSm80ILi2ELi2EN4cute5tupleIJNS5_1CILi128EEES8_NS7_ILi64EEEEEENS_10bfloat16_tEfNS_4arch4Sm80ELb0ELb0ELb1ELb1ELb1ELb0ELb0ELb0ELi2ELi4ELi4ELi4ELb0EEENS1_21CollectiveEpilogueBwdISA_SB_SD_Li256ELb1ELb0ELi2EEENS1_19SingleTileSchedulerILb1ELb0ELb0ELi128EEEEEEEEEvNT_6ParamsE$_ZN4cute3eso3ESOILb1ELb0EJNS_5tupleIJNS2_IJNS_1CILi1EEENS2_IJS4_NS3_ILi2EEES5_EEEEEES5_NS2_IJS5_S5_EEEEEENS2_IJNS2_IJNS3_ILi0EEENS2_IJS4_NS3_ILi256EEEiEEEEEENS3_ILi2048EEENS2_IJiNS3_ILi4096EEEEEEEEEEEC2ERKS9_RKSH_ - $_ZN7cutlass13device_kernelIN5flash19enable_sm80_to_sm89INS1_16FlashAttnBwdSm80INS1_25CollectiveMainloopBwdSm80ILi2ELi2EN4cute5tupleIJNS5_1CILi128EEES8_NS7_ILi64EEEEEENS_10bfloat16_tEfNS_4arch4Sm80ELb0ELb0ELb1ELb1ELb1ELb0ELb0ELb0ELi2ELi4ELi4ELi4ELb0EEENS1_21CollectiveEpilogueBwdISA_SB_SD_Li256ELb1ELb0ELi2EEENS1_19SingleTileSchedulerILb1ELb0ELb0ELi128EEEEEEEEEvNT_6ParamsE$_ZN4cute3eso3ESOILb1ELb0EJNS_5tupleIJNS2_IJNS2_IJNS_1CILi8EEENS3_ILi1EEEEEES5_EEENS2_IJNS2_IJS5_S5_EEENS3_ILi2EEEEEEEEENS2_IJNS2_IJNS2_IJS5_NS3_ILi0EEEEEESC_EEENS2_IJNS2_IJSC_SC_EEEiEEEEEEEEC2ERKSB_RKSH_)
$_ZN7cutlass13device_kernelIN5flash19enable_sm80_to_sm89INS1_16FlashAttnBwdSm80INS1_25CollectiveMainloopBwdSm80ILi2ELi2EN4cute5tupleIJNS5_1CILi128EEES8_NS7_ILi64EEEEEENS_10bfloat16_tEfNS_4arch4Sm80ELb0ELb0ELb1ELb1ELb1ELb0ELb0ELb0ELi2ELi4ELi4ELi4ELb0EEENS1_21CollectiveEpilogueBwdISA_SB_SD_Li256ELb1ELb0ELi2EEENS1_19SingleTileSchedulerILb1ELb0ELb0ELi128EEEEEEEEEvNT_6ParamsE$_ZN4cute3eso3ESOILb1ELb0EJNS_5tupleIJNS2_IJNS2_IJNS_1CILi8EEENS3_ILi1EEEEEES5_EEENS2_IJNS2_IJS5_S5_EEENS3_ILi2EEEEEEEEENS2_IJNS2_IJNS2_IJS5_NS3_ILi0EEEEEESC_EEENS2_IJNS2_IJSC_SC_EEEiEEEEEEEEC2ERKSB_RKSH_:
[----:B------:R-:W-:Y:S02]  /*9610*/  IADD3 R2, R66, -c[0x0][0x20], RZ ;  /* 0x8000080042027a10 */ /* 0x000fe40007ffe0ff */
[----:B------:R-:W-:-:S03]  /*9620*/  MOV R7, 0x0 ;  /* 0x0000000000077802 */ /* 0x000fc60000000f00 */
[----:B------:R1:W-:Y:S01]  /*9630*/  STL [R2], R3 ;  /* 0x0000000302007387 */ /* 0x0003e20000100800 */
[----:B------:R-:W-:Y:S05]  /*9640*/  RET.REL.NODEC R6 `(_ZN7cutlass13device_kernelIN5flash19enable_sm80_to_sm89INS1_16FlashAttnBwdSm80INS1_25CollectiveMainloopBwdSm80ILi2ELi2EN4cute5tupleIJNS5_1CILi128EEES8_NS7_ILi64EEEEEENS_10bfloat16_tEfNS_4arch4Sm80ELb0ELb0ELb1ELb1ELb1ELb0ELb0ELb0ELi2ELi4ELi4ELi4ELb0EEENS1_21CollectiveEpilogueBwdISA_SB_SD_Li256ELb1ELb0ELi2EEENS1_19SingleTileSchedulerILb1ELb0ELb0ELi128EEEEEEEEEvNT_6ParamsE) ;  /* 0xffff69b006007950 */ /* 0x000fea0003c3ffff */
        .type           $_ZN7cutlass13device_kernelIN5flash19enable_sm80_to_sm89INS1_16FlashAttnBwdSm80INS1_25CollectiveMainloopBwdSm80ILi2ELi2EN4cute5tupleIJNS5_1CILi128EEES8_NS7_ILi64EEEEEENS_10bfloat16_tEfNS_4arch4Sm80ELb0ELb0ELb1ELb1ELb1ELb0ELb0ELb0ELi2ELi4ELi4ELi4ELb0EEENS1_21CollectiveEpilogueBwdISA_SB_SD_Li256ELb1ELb0ELi2EEENS1_19SingleTileSchedulerILb1ELb0ELb0ELi128EEEEEEEEEvNT_6ParamsE$_ZN4cute3eso3ESOILb1ELb0EJNS_5tupleIJNS2_IJNS_1CILi1EEENS2_IJS4_NS3_ILi2EEES5_EEEEEES5_NS2_IJS5_S5_EEEEEENS2_IJNS2_IJNS3_ILi0EEENS2_IJS4_NS3_ILi256EEEiEEEEEENS3_ILi2048EEENS2_IJiNS3_ILi4096EEEEEEEEEEEC2ERKS9_RKSH_,@function
        .size           $_ZN7cutlass13device_kernelIN5flash19enable_sm80_to_sm89INS1_16FlashAttnBwdSm80INS1_25CollectiveMainloopBwdSm80ILi2ELi2EN4cute5tupleIJNS5_1CILi128EEES8_NS7_ILi64EEEEEENS_10bfloat16_tEfNS_4arch4Sm80ELb0ELb0ELb1ELb1ELb1ELb0ELb0ELb0ELi2ELi4ELi4ELi4ELb0EEENS1_21CollectiveEpilogueBwdISA_SB_SD_Li256ELb1ELb0ELi2EEENS1_19SingleTileSchedulerILb1ELb0ELb0ELi128EEEEEEEEEvNT_6ParamsE$_ZN4cute3eso3ESOILb1ELb0EJNS_5tupleIJNS2_IJNS_1CILi1EEENS2_IJS4_NS3_ILi2EEES5_EEEEEES5_NS2_IJS5_S5_EEEEEENS2_IJNS2_IJNS3_ILi0EEENS2_IJS4_NS3_ILi256EEEiEEEEEENS3_ILi2048EEENS2_IJiNS3_ILi4096EEEEEEEEEEEC2ERKS9_RKSH_,($_ZN7cutlass13device_kernelIN5flash19enable_sm80_to_sm89INS1_16FlashAttnBwdSm80INS1_25CollectiveMainloopBwdSm80ILi2ELi2EN4cute5tupleIJNS5_1CILi128EEES8_NS7_ILi64EEEEEENS_10bfloat16_tEfNS_4arch4Sm80ELb0ELb0ELb1ELb1ELb1ELb0ELb0ELb0ELi2ELi4ELi4ELi4ELb0EEENS1_21CollectiveEpilogueBwdISA_SB_SD_Li256ELb1ELb0ELi2EEENS1_19SingleTileSchedulerILb1ELb0ELb0ELi128EEEEEEEEEvNT_6ParamsE$_ZN4cute3eso3ESOILb1ELb0EJNS_5tupleIJNS2_IJNS_1CILi1EEENS3_ILi0EEEEEENS2_IJS5_S5_EEEEEENS2_IJS5_iEEEEEC2ERKS8_RKS9_ - $_ZN7cutlass13device_kernelIN5flash19enable_sm80_to_sm89INS1_16FlashAttnBwdSm80INS1_25CollectiveMainloopBwdSm80ILi2ELi2EN4cute5tupleIJNS5_1CILi128EEES8_NS7_ILi64EEEEEENS_10bfloat16_tEfNS_4arch4Sm80ELb0ELb0ELb1ELb1ELb1ELb0ELb0ELb0ELi2ELi4ELi4ELi4ELb0EEENS1_21CollectiveEpilogueBwdISA_SB_SD_Li256ELb1ELb0ELi2EEENS1_19SingleTileSchedulerILb1ELb0ELb0ELi128EEEEEEEEEvNT_6ParamsE$_ZN4cute3eso3ESOILb1ELb0EJNS_5tupleIJNS2_IJNS_1CILi1EEENS2_IJS4_NS3_ILi2EEES5_EEEEEES5_NS2_IJS5_S5_EEEEEENS2_IJNS2_IJNS3_ILi0EEENS2_IJS4_NS3_ILi256EEEiEEEEEENS3_ILi2048EEENS2_IJiNS3_ILi4096EEEEEEEEEEEC2ERKS9_RKSH_)
$_ZN7cutlass13device_kernelIN5flash19enable_sm80_to_sm89INS1_16FlashAttnBwdSm80INS1_25CollectiveMainloopBwdSm80ILi2ELi2EN4cute5tupleIJNS5_1CILi128EEES8_NS7_ILi64EEEEEENS_10bfloat16_tEfNS_4arch4Sm80ELb0ELb0ELb1ELb1ELb1ELb0ELb0ELb0ELi2ELi4ELi4ELi4ELb0EEENS1_21CollectiveEpilogueBwdISA_SB_SD_Li256ELb1ELb0ELi2EEENS1_19SingleTileSchedulerILb1ELb0ELb0ELi128EEEEEEEEEvNT_6ParamsE$_ZN4cute3eso3ESOILb1ELb0EJNS_5tupleIJNS2_IJNS_1CILi1EEENS2_IJS4_NS3_ILi2EEES5_EEEEEES5_NS2_IJS5_S5_EEEEEENS2_IJNS2_IJNS3_ILi0EEENS2_IJS4_NS3_ILi256EEEiEEEEEENS3_ILi2048EEENS2_IJiNS3_ILi4096EEEEEEEEEEEC2ERKS9_RKSH_:
[----:B------:R-:W-:Y:S01]  /*9650*/  IADD3 R2, R56, -c[0x0][0x20], RZ ;  /* 0x8000080038027a10 */ /* 0x000fe20007ffe0ff */
[----:B------:R-:W-:Y:S01]  /*9660*/  IMAD.MOV.U32 R8, RZ, RZ, R6 ;  /* 0x000000ffff087224 */ /* 0x000fe200078e0006 */
[----:B------:R-:W-:-:S03]  /*9670*/  MOV R9, 0x0 ;  /* 0x0000000000097802 */ /* 0x000fc60000000f00 */
[----:B------:R1:W-:Y:S04]  /*9680*/  STL [R2], R5 ;  /* 0x0000000502007387 */ /* 0x0003e80000100800 */
[----:B------:R1:W-:Y:S01]  /*9690*/  STL [R2+0x4], R3 ;  /* 0x0000040302007387 */ /* 0x0003e20000100800 */
[----:B------:R-:W-:Y:S05]  /*96a0*/  RET.REL.NODEC R8 `(_ZN7cutlass13device_kernelIN5flash19enable_sm80_to_sm89INS1_16FlashAttnBwdSm80INS1_25CollectiveMainloopBwdSm80ILi2ELi2EN4cute5tupleIJNS5_1CILi128EEES8_NS7_ILi64EEEEEENS_10bfloat16_tEfNS_4arch4Sm80ELb0ELb0ELb1ELb1ELb1ELb0ELb0ELb0ELi2ELi4ELi4ELi4ELb0EEENS1_21CollectiveEpilogueBwdISA_SB_SD_Li256ELb1ELb0ELi2EEENS1_19SingleTileSchedulerILb1ELb0ELb0ELi128EEEEEEEEEvNT_6ParamsE) ;  /* 0xffff695008007950 */ /* 0x000fea0003c3ffff */
        .type           $_ZN7cutlass13device_kernelIN5flash19enable_sm80_to_sm89INS1_16FlashAttnBwdSm80INS1_25CollectiveMainloopBwdSm80ILi2ELi2EN4cute5tupleIJNS5_1CILi128EEES8_NS7_ILi64EEEEEENS_10bfloat16_tEfNS_4arch4Sm80ELb0ELb0ELb1ELb1ELb1ELb0ELb0ELb0ELi2ELi4ELi4ELi4ELb0EEENS1_21CollectiveEpilogueBwdISA_SB_SD_Li256ELb1ELb0ELi2EEENS1_19SingleTileSchedulerILb1ELb0ELb0ELi128EEEEEEEEEvNT_6ParamsE$_ZN4cute3eso3ESOILb1ELb0EJNS_5tupleIJNS2_IJNS_1CILi1EEENS3_ILi0EEEEEENS2_IJS5_S5_EEEEEENS2_IJS5_iEEEEEC2ERKS8_RKS9_,@function
        .size           $_ZN7cutlass13device_kernelIN5flash19enable_sm80_to_sm89INS1_16FlashAttnBwdSm80INS1_25CollectiveMainloopBwdSm80ILi2ELi2EN4cute5tupleIJNS5_1CILi128EEES8_NS7_ILi64EEEEEENS_10bfloat16_tEfNS_4arch4Sm80ELb0ELb0ELb1ELb1ELb1ELb0ELb0ELb0ELi2ELi4ELi4ELi4ELb0EEENS1_21CollectiveEpilogueBwdISA_SB_SD_Li256ELb1ELb0ELi2EEENS1_19SingleTileSchedulerILb1ELb0ELb0ELi128EEEEEEEEEvNT_6ParamsE$_ZN4cute3eso3ESOILb1ELb0EJNS_5tupleIJNS2_IJNS_1CILi1EEENS3_ILi0EEEEEENS2_IJS5_S5_EEEEEENS2_IJS5_iEEEEEC2ERKS8_RKS9_,($_ZN7cutlass13device_kernelIN5flash19enable_sm80_to_sm89INS1_16FlashAttnBwdSm80INS1_25CollectiveMainloopBwdSm80ILi2ELi2EN4cute5tupleIJNS5_1CILi128EEES8_NS7_ILi64EEEEEENS_10bfloat16_tEfNS_4arch4Sm80ELb0ELb0ELb1ELb1ELb1ELb0ELb0ELb0ELi2ELi4ELi4ELi4ELb0EEENS1_21CollectiveEpilogueBwdISA_SB_SD_Li256ELb1ELb0ELi2EEENS1_19SingleTileSchedulerILb1ELb0ELb0ELi128EEEEEEEEEvNT_6ParamsE$_ZN4cute3eso3ESOILb1ELb0EJNS_5tupleIJNS2_IJNS_1CILi1EEENS3_ILi0EEEEEES5_EEENS2_IJNS2_IJS5_S5_EEEiEEEEEC2ERKS7_RKS9_ - $_ZN7cutlass13device_kernelIN5flash19enable_sm80_to_sm89INS1_16FlashAttnBwdSm80INS1_25CollectiveMainloopBwdSm80ILi2ELi2EN4cute5tupleIJNS5_1CILi128EEES8_NS7_ILi64EEEEEENS_10bfloat16_tEfNS_4arch4Sm80ELb0ELb0ELb1ELb1ELb1ELb0ELb0ELb0ELi2ELi4ELi4ELi4ELb0EEENS1_21CollectiveEpilogueBwdISA_SB_SD_Li256ELb1ELb0ELi2EEENS1_19SingleTileSchedulerILb1ELb0ELb0ELi128EEEEEEEEEvNT_6ParamsE$_ZN4cute3eso3ESOILb1ELb0EJNS_5tupleIJNS2_IJNS_1CILi1EEENS3_ILi0EEEEEENS2_IJS5_S5_EEEEEENS2_IJS5_iEEEEEC2ERKS8_RKS9_)
$_ZN7cutlass13device_kernelIN5flash19enable_sm80_to_sm89INS1_16FlashAttnBwdSm80INS1_25CollectiveMainloopBwdSm80ILi2ELi2EN4cute5tupleIJNS5_1CILi128EEES8_NS7_ILi64EEEEEENS_10bfloat16_tEfNS_4arch4Sm80ELb0ELb0ELb1ELb1ELb1ELb0ELb0ELb0ELi2ELi4ELi4ELi4ELb0EEENS1_21CollectiveEpilogueBwdISA_SB_SD_Li256ELb1ELb0ELi2EEENS1_19SingleTileSchedulerILb1ELb0ELb0ELi128EEEEEEEEEvNT_6ParamsE$_ZN4cute3eso3ESOILb1ELb0EJNS_5tupleIJNS2_IJNS_1CILi1EEENS3_ILi0EEEEEENS2_IJS5_S5_EEEEEENS2_IJS5_iEEEEEC2ERKS8_RKS9_:
[----:B------:R-:W-:Y:S02]  /*96b0*/  IADD3 R2, R66, -c[0x0][0x20], RZ ;  /* 0x8000080042027a10 */ /* 0x000fe40007ffe0ff */
[----:B------:R-:W-:-:S03]  /*96c0*/  MOV R5, 0x0 ;  /* 0x0000000000057802 */ /* 0x000fc60000000f00 */
[----:B------:R1:W-:Y:S01]  /*96d0*/  STL [R2], R3 ;  /* 0x0000000302007387 */ /* 0x0003e20000100800 */
[----:B------:R-:W-:Y:S05]  /*96e0*/  RET.REL.NODEC R4 `(_ZN7cutlass13device_kernelIN5flash19enable_sm80_to_sm89INS1_16FlashAttnBwdSm80INS1_25CollectiveMainloopBwdSm80ILi2ELi2EN4cute5tupleIJNS5_1CILi128EEES8_NS7_ILi64EEEEEENS_10bfloat16_tEfNS_4arch4Sm80ELb0ELb0ELb1ELb1ELb1ELb0ELb0ELb0ELi2ELi4ELi4ELi4ELb0EEENS1_21CollectiveEpilogueBwdISA_SB_SD_Li256ELb1ELb0ELi2EEENS1_19SingleTileSchedulerILb1ELb0ELb0ELi128EEEEEEEEEvNT_6ParamsE) ;  /* 0xffff691004007950 */ /* 0x000fea0003c3ffff */
        .type           $_ZN7cutlass13device_kernelIN5flash19enable_sm80_to_sm89INS1_16FlashAttnBwdSm80INS1_25CollectiveMainloopBwdSm80ILi2ELi2EN4cute5tupleIJNS5_1CILi128EEES8_NS7_ILi64EEEEEENS_10bfloat16_tEfNS_4arch4Sm80ELb0ELb0ELb1ELb1ELb1ELb0ELb0ELb0ELi2ELi4ELi4ELi4ELb0EEENS1_21CollectiveEpilogueBwdISA_SB_SD_Li256ELb1ELb0ELi2EEENS1_19SingleTileSchedulerILb1ELb0ELb0ELi128EEEEEEEEEvNT_6ParamsE$_ZN4cute3eso3ESOILb1ELb0EJNS_5tupleIJNS2_IJNS_1CILi1EEENS3_ILi0EEEEEES5_EEENS2_IJNS2_IJS5_S5_EEEiEEEEEC2ERKS7_RKS9_,@function
        .size           $_ZN7cutlass13device_kernelIN5flash19enable_sm80_to_sm89INS1_16FlashAttnBwdSm80INS1_25CollectiveMainloopBwdSm80ILi2ELi2EN4cute5tupleIJNS5_1CILi128EEES8_NS7_ILi64EEEEEENS_10bfloat16_tEfNS_4arch4Sm80ELb0ELb0ELb1ELb1ELb1ELb0ELb0ELb0ELi2ELi4ELi4ELi4ELb0EEENS1_21CollectiveEpilogueBwdISA_SB_SD_Li256ELb1ELb0ELi2EEENS1_19SingleTileSchedulerILb1ELb0ELb0ELi128EEEEEEEEEvNT_6ParamsE$_ZN4cute3eso3ESOILb1ELb0EJNS_5tupleIJNS2_IJNS_1CILi1EEENS3_ILi0EEEEEES5_EEENS2_IJNS2_IJS5_S5_EEEiEEEEEC2ERKS7_RKS9_,($_ZN7cutlass13device_kernelIN5flash19enable_sm80_to_sm89INS1_16FlashAttnBwdSm80INS1_25CollectiveMainloopBwdSm80ILi2ELi2EN4cute5tupleIJNS5_1CILi128EEES8_NS7_ILi64EEEEEENS_10bfloat16_tEfNS_4arch4Sm80ELb0ELb0ELb1ELb1ELb1ELb0ELb0ELb0ELi2ELi4ELi4ELi4ELb0EEENS1_21CollectiveEpilogueBwdISA_SB_SD_Li256ELb1ELb0ELi2EEENS1_19SingleTileSchedulerILb1ELb0ELb0ELi128EEEEEEEEEvNT_6ParamsE$_ZN4cute3eso3ESOILb1ELb0EJNS_5tupleIJNS2_IJNS_1CILi2EEES4_EEENS3_ILi8EEES5_EEENS2_IJNS2_IJNS3_ILi1EEEiEEENS3_ILi1024EEENS2_IJiiEEEEEEEEC2ERKS7_RKSC_ - $_ZN7cutlass13device_kernelIN5flash19enable_sm80_to_sm89INS1_16FlashAttnBwdSm80INS1_25CollectiveMainloopBwdSm80ILi2ELi2EN4cute5tupleIJNS5_1CILi128EEES8_NS7_ILi64EEEEEENS_10bfloat16_tEfNS_4arch4Sm80ELb0ELb0ELb1ELb1ELb1ELb0ELb0ELb0ELi2ELi4ELi4ELi4ELb0EEENS1_21CollectiveEpilogueBwdISA_SB_SD_Li256ELb1ELb0ELi2EEENS1_19SingleTileSchedulerILb1ELb0ELb0ELi128EEEEEEEEEvNT_6ParamsE$_ZN4cute3eso3ESOILb1ELb0EJNS_5tupleIJNS2_IJNS_1CILi1EEENS3_ILi0EEEEEES5_EEENS2_IJNS2_IJS5_S5_EEEiEEEEEC2ERKS7_RKS9_)
$_ZN7cutlass13device_kernelIN5flash19enable_sm80_to_sm89INS1_16FlashAttnBwdSm80INS1_25CollectiveMainloopBwdSm80ILi2ELi2EN4cute5tupleIJNS5_1CILi128EEES8_NS7_ILi64EEEEEENS_10bfloat16_tEfNS_4arch4Sm80ELb0ELb0ELb1ELb1ELb1ELb0ELb0ELb0ELi2ELi4ELi4ELi4ELb0EEENS1_21CollectiveEpilogueBwdISA_SB_SD_Li256ELb1ELb0ELi2EEENS1_19SingleTileSchedulerILb1ELb0ELb0ELi128EEEEEEEEEvNT_6ParamsE$_ZN4cute3eso3ESOILb1ELb0EJNS_5tupleIJNS2_IJNS_1CILi1EEENS3_ILi0EEEEEES5_EEENS2_IJNS2_IJS5_S5_EEEiEEEEEC2ERKS7_RKS9_:
[----:B------:R-:W-:Y:S02]  /*96f0*/  IADD3 R2, R66, -c[0x0][0x20], RZ ;  /* 0x8000080042027a10 */ /* 0x000fe40007ffe0ff */
[----:B------:R-:W-:-:S03]  /*9700*/  MOV R5, 0x0 ;  /* 0x0000000000057802 */ /* 0x000fc60000000f00 */
[----:B------:R1:W-:Y:S01]  /*9710*/  STL [R2], R3 ;  /* 0x0000000302007387 */ /* 0x0003e20000100800 */
[----:B------:R-:W-:Y:S05]  /*9720*/  RET.REL.NODEC R4 `(_ZN7cutlass13device_kernelIN5flash19enable_sm80_to_sm89INS1_16FlashAttnBwdSm80INS1_25CollectiveMainloopBwdSm80ILi2ELi2EN4cute5tupleIJNS5_1CILi128EEES8_NS7_ILi64EEEEEENS_10bfloat16_tEfNS_4arch4Sm80ELb0ELb0ELb1ELb1ELb1ELb0ELb0ELb0ELi2ELi4ELi4ELi4ELb0EEENS1_21CollectiveEpilogueBwdISA_SB_SD_Li256ELb1ELb0ELi2EEENS1_19SingleTileSchedulerILb1ELb0ELb0ELi128EEEEEEEEEvNT_6ParamsE) ;  /* 0xffff68d004007950 */ /* 0x000fea0003c3ffff */
        .type           $_ZN7cutlass13device_kernelIN5flash19enable_sm80_to_sm89INS1_16FlashAttnBwdSm80INS1_25CollectiveMainloopBwdSm80ILi2ELi2EN4cute5tupleIJNS5_1CILi128EEES8_NS7_ILi64EEEEEENS_10bfloat16_tEfNS_4arch4Sm80ELb0ELb0ELb1ELb1ELb1ELb0ELb0ELb0ELi2ELi4ELi4ELi4ELb0EEENS1_21CollectiveEpilogueBwdISA_SB_SD_Li256ELb1ELb0ELi2EEENS1_19SingleTileSchedulerILb1ELb0ELb0ELi128EEEEEEEEEvNT_6ParamsE$_ZN4cute3eso3ESOILb1ELb0EJNS_5tupleIJNS2_IJNS_1CILi2EEES4_EEENS3_ILi8EEES5_EEENS2_IJNS2_IJNS3_ILi1EEEiEEENS3_ILi1024EEENS2_IJiiEEEEEEEEC2ERKS7_RKSC_,@function
        .size           $_ZN7cutlass13device_kernelIN5flash19enable_sm80_to_sm89INS1_16FlashAttnBwdSm80INS1_25CollectiveMainloopBwdSm80ILi2ELi2EN4cute5tupleIJNS5_1CILi128EEES8_NS7_ILi64EEEEEENS_10bfloat16_tEfNS_4arch4Sm80ELb0ELb0ELb1ELb1ELb1ELb0ELb0ELb0ELi2ELi4ELi4ELi4ELb0EEENS1_21CollectiveEpilogueBwdISA_SB_SD_Li256ELb1ELb0ELi2EEENS1_19SingleTileSchedulerILb1ELb0ELb0ELi128EEEEEEEEEvNT_6ParamsE$_ZN4cute3eso3ESOILb1ELb0EJNS_5tupleIJNS2_IJNS_1CILi2EEES4_EEENS3_ILi8EEES5_EEENS2_IJNS2_IJNS3_ILi1EEEiEEENS3_ILi1024EEENS2_IJiiEEEEEEEEC2ERKS7_RKSC_,($_ZN7cutlass13device_kernelIN5flash19enable_sm80_to_sm89INS1_16FlashAttnBwdSm80INS1_25CollectiveMainloopBwdSm80ILi2ELi2EN4cute5tupleIJNS5_1CILi128EEES8_NS7_ILi64EEEEEENS_10bfloat16_tEfNS_4arch4Sm80ELb0ELb0ELb1ELb1ELb1ELb0ELb0ELb0ELi2ELi4ELi4ELi4ELb0EEENS1_21CollectiveEpilogueBwdISA_SB_SD_Li256ELb1ELb0ELi2EEENS1_19SingleTileSchedulerILb1ELb0ELb0ELi128EEEEEEEEEvNT_6ParamsE$_ZN4cute3eso3ESOILb1ELb0EJNS_5tupleIJNS2_IJNS_1CILi2EEES4_EEES4_EEENS2_IJNS2_IJiiEEENS3_ILi8192EEEEEEEEC2ERKS6_RKS9_ - $_ZN7cutlass13device_kernelIN5flash19enable_sm80_to_sm89INS1_16FlashAttnBwdSm80INS1_25CollectiveMainloopBwdSm80ILi2ELi2EN4cute5tupleIJNS5_1CILi128EEES8_NS7_ILi64EEEEEENS_10bfloat16_tEfNS_4arch4Sm80ELb0ELb0ELb1ELb1ELb1ELb0ELb0ELb0ELi2ELi4ELi4ELi4ELb0EEENS1_21CollectiveEpilogueBwdISA_SB_SD_Li256ELb1ELb0ELi2EEENS1_19SingleTileSchedulerILb1ELb0ELb0ELi128EEEEEEEEEvNT_6ParamsE$_ZN4cute3eso3ESOILb1ELb0EJNS_5tupleIJNS2_IJNS_1CILi2EEES4_EEENS3_ILi8EEES5_EEENS2_IJNS2_IJNS3_ILi1EEEiEEENS3_ILi1024EEENS2_IJiiEEEEEEEEC2ERKS7_RKSC_)
$_ZN7cutlass13device_kernelIN5flash19enable_sm80_to_sm89INS1_16FlashAttnBwdSm80INS1_25CollectiveMainloopBwdSm80ILi2ELi2EN4cute5tupleIJNS5_1CILi128EEES8_NS7_ILi64EEEEEENS_10bfloat16_tEfNS_4arch4Sm80ELb0ELb0ELb1ELb1ELb1ELb0ELb0ELb0ELi2ELi4ELi4ELi4ELb0EEENS1_21CollectiveEpilogueBwdISA_SB_SD_Li256ELb1ELb0ELi2EEENS1_19SingleTileSchedulerILb1ELb0ELb0ELi128EEEEEEEEEvNT_6ParamsE$_ZN4cute3eso3ESOILb1ELb0EJNS_5tupleIJNS2_IJNS_1CILi2EEES4_EEENS3_ILi8EEES5_EEENS2_IJNS2_IJNS3_ILi1EEEiEEENS3_ILi1024EEENS2_IJiiEEEEEEEEC2ERKS7_RKSC_:
[----:B------:R-:W-:Y:S02]  /*9730*/  IADD3 R4, R23, -c[0x0][0x20], RZ ;  /* 0x8000080017047a10 */ /* 0x000fe40007ffe0ff */
[----:B------:R-:W-:-:S03]  /*9740*/  MOV R9, 0x0 ;  /* 0x0000000000097802 */ /* 0x000fc60000000f00 */
[----:B------:R1:W-:Y:S04]  /*9750*/  STL [R4], R2 ;  /* 0x0000000204007387 */ /* 0x0003e80000100800 */
[----:B------:R1:W-:Y:S04]  /*9760*/  STL [R4+0x4], R3 ;  /* 0x0000040304007387 */ /* 0x0003e80000100800 */
[----:B------:R1:W-:Y:S01]  /*9770*/  STL [R4+0x8], R5 ;  /* 0x0000080504007387 */ /* 0x0003e20000100800 */
[----:B------:R-:W-:Y:S05]  /*9780*/  RET.REL.NODEC R8 `(_ZN7cutlass13device_kernelIN5flash19enable_sm80_to_sm89INS1_16FlashAttnBwdSm80INS1_25CollectiveMainloopBwdSm80ILi2ELi2EN4cute5tupleIJNS5_1CILi128EEES8_NS7_ILi64EEEEEENS_10bfloat16_tEfNS_4arch4Sm80ELb0ELb0ELb1ELb1ELb1ELb0ELb0ELb0ELi2ELi4ELi4ELi4ELb0EEENS1_21CollectiveEpilogueBwdISA_SB_SD_Li256ELb1ELb0ELi2EEENS1_19SingleTileSchedulerILb1ELb0ELb0ELi128EEEEEEEEEvNT_6ParamsE) ;  /* 0xffff687008007950 */ /* 0x000fea0003c3ffff */
        .type           $_ZN7cutlass13device_kernelIN5flash19enable_sm80_to_sm89INS1_16FlashAttnBwdSm80INS1_25CollectiveMainloopBwdSm80ILi2ELi2EN4cute5tupleIJNS5_1CILi128EEES8_NS7_ILi64EEEEEENS_10bfloat16_tEfNS_4arch4Sm80ELb0ELb0ELb1ELb1ELb1ELb0ELb0ELb0ELi2ELi4ELi4ELi4ELb0EEENS1_21CollectiveEpilogueBwdISA_SB_SD_Li256ELb1ELb0ELi2EEENS1_19SingleTileSchedulerILb1ELb0ELb0ELi128EEEEEEEEEvNT_6ParamsE$_ZN4cute3eso3ESOILb1ELb0EJNS_5tupleIJNS2_IJNS_1CILi2EEES4_EEES4_EEENS2_IJNS2_IJiiEEENS3_ILi8192EEEEEEEEC2ERKS6_RKS9_,@function
        .size           $_ZN7cutlass13device_kernelIN5flash19enable_sm80_to_sm89INS1_16FlashAttnBwdSm80INS1_25CollectiveMainloopBwdSm80ILi2ELi2EN4cute5tupleIJNS5_1CILi128EEES8_NS7_ILi64EEEEEENS_10bfloat16_tEfNS_4arch4Sm80ELb0ELb0ELb1ELb1ELb1ELb0ELb0ELb0ELi2ELi4ELi4ELi4ELb0EEENS1_21CollectiveEpilogueBwdISA_SB_SD_Li256ELb1ELb0ELi2EEENS1_19SingleTileSchedulerILb1ELb0ELb0ELi128EEEEEEEEEvNT_6ParamsE$_ZN4cute3eso3ESOILb1ELb0EJNS_5tupleIJNS2_IJNS_1CILi2EEES4_EEES4_EEENS2_IJNS2_IJiiEEENS3_ILi8192EEEEEEEEC2ERKS6_RKS9_,($_ZN7cutlass13device_kernelIN5flash19enable_sm80_to_sm89INS1_16FlashAttnBwdSm80INS1_25CollectiveMainloopBwdSm80ILi2ELi2EN4cute5tupleIJNS5_1CILi128EEES8_NS7_ILi64EEEEEENS_10bfloat16_tEfNS_4arch4Sm80ELb0ELb0ELb1ELb1ELb1ELb0ELb0ELb0ELi2ELi4ELi4ELi4ELb0EEENS1_21CollectiveEpilogueBwdISA_SB_SD_Li256ELb1ELb0ELi2EEENS1_19SingleTileSchedulerILb1ELb0ELb0ELi128EEEEEEEEEvNT_6ParamsE$_ZN4cute3eso3ESOILb1ELb0EJNS_5tupleIJNS2_IJNS_1CILi2EEES4_EEES5_NS3_ILi8EEEEEENS2_IJNS2_IJiNS3_ILi512EEEEEENS2_IJiiEEENS3_ILi1024EEEEEEEEC2ERKS7_RKSC_ - $_ZN7cutlass13device_kernelIN5flash19enable_sm80_to_sm89INS1_16FlashAttnBwdSm80INS1_25CollectiveMainloopBwdSm80ILi2ELi2EN4cute5tupleIJNS5_1CILi128EEES8_NS7_ILi64EEEEEENS_10bfloat16_tEfNS_4arch4Sm80ELb0ELb0ELb1ELb1ELb1ELb0ELb0ELb0ELi2ELi4ELi4ELi4ELb0EEENS1_21CollectiveEpilogueBwdISA_SB_SD_Li256ELb1ELb0ELi2EEENS1_19SingleTileSchedulerILb1ELb0ELb0ELi128EEEEEEEEEvNT_6ParamsE$_ZN4cute3eso3ESOILb1ELb0EJNS_5tupleIJNS2_IJNS_1CILi2EEES4_EEES4_EEENS2_IJNS2_IJiiEEENS3_ILi8192EEEEEEEEC2ERKS6_RKS9_)
$_ZN7cutlass13device_kernelIN5flash19enable_sm80_to_sm89INS1_16FlashAttnBwdSm80INS1_25CollectiveMainloopBwdSm80ILi2ELi2EN4cute5tupleIJNS5_1CILi128EEES8_NS7_ILi64EEEEEENS_10bfloat16_tEfNS_4arch4Sm80ELb0ELb0ELb1ELb1ELb1ELb0ELb0ELb0ELi2ELi4ELi4ELi4ELb0EEENS1_21CollectiveEpilogueBwdISA_SB_SD_Li256ELb1ELb0ELi2EEENS1_19SingleTileSchedulerILb1ELb0ELb0ELi128EEEEEEEEEvNT_6ParamsE$_ZN4cute3eso3ESOILb1ELb0EJNS_5tupleIJNS2_IJNS_1CILi2EEES4_EEES4_EEENS2_IJNS2_IJiiEEENS3_ILi8192EEEEEEEEC2ERKS6_RKS9_:
[----:B------:R-:W-:Y:S01]  /*9790*/  IADD3 R4, R65, -c[0x0][0x20], RZ ;  /* 0x8000080041047a10 */ /* 0x000fe20007ffe0ff */
[----:B------:R-:W-:Y:S01]  /*97a0*/  IMAD.MOV.U32 R70, RZ, RZ, R6 ;  /* 0x000000ffff467224 */ /* 0x000fe200078e0006 */
[----:B------:R-:W-:-:S03]  /*97b0*/  MOV R71, 0x0 ;  /* 0x0000000000477802 */ /* 0x000fc60000000f00 */
[----:B------:R1:W-:Y:S04]  /*97c0*/  STL [R4], R2 ;  /* 0x0000000204007387 */ /* 0x0003e80000100800 */
[----:B------:R1:W-:Y:S01]  /*97d0*/  STL [R4+0x4], R3 ;  /* 0x0000040304007387 */ /* 0x0003e20000100800 */
[----:B------:R-:W-:Y:S05]  /*97e0*/  RET.REL.NODEC R70 `(_ZN7cutlass13device_kernelIN5flash19enable_sm80_to_sm89INS1_16FlashAttnBwdSm80INS1_25CollectiveMainloopBwdSm80ILi2ELi2EN4cute5tupleIJNS5_1CILi128EEES8_NS7_ILi64EEEEEENS_10bfloat16_tEfNS_4arch4Sm80ELb0ELb0ELb1ELb1ELb1ELb0ELb0ELb0ELi2ELi4ELi4ELi4ELb0EEENS1_21CollectiveEpilogueBwdISA_SB_SD_Li256ELb1ELb0ELi2EEENS1_19SingleTileSchedulerILb1ELb0ELb0ELi128EEEEEEEEEvNT_6ParamsE) ;  /* 0xffff681046007950 */ /* 0x000fea0003c3ffff */
        .type           $_ZN7cutlass13device_kernelIN5flash19enable_sm80_to_sm89INS1_16FlashAttnBwdSm80INS1_25CollectiveMainloopBwdSm80ILi2ELi2EN4cute5tupleIJNS5_1CILi128EEES8_NS7_ILi64EEEEEENS_10bfloat16_tEfNS_4arch4Sm80ELb0ELb0ELb1ELb1ELb1ELb0ELb0ELb0ELi2ELi4ELi4ELi4ELb0EEENS1_21CollectiveEpilogueBwdISA_SB_SD_Li256ELb1ELb0ELi2EEENS1_19SingleTileSchedulerILb1ELb0ELb0ELi128EEEEEEEEEvNT_6ParamsE$_ZN4cute3eso3ESOILb1ELb0EJNS_5tupleIJNS2_IJNS_1CILi2EEES4_EEES5_NS3_ILi8EEEEEENS2_IJNS2_IJiNS3_ILi512EEEEEENS2_IJiiEEENS3_ILi1024EEEEEEEEC2ERKS7_RKSC_,@function
        .size           $_ZN7cutlass13device_kernelIN5flash19enable_sm80_to_sm89INS1_16FlashAttnBwdSm80INS1_25CollectiveMainloopBwdSm80ILi2ELi2EN4cute5tupleIJNS5_1CILi128EEES8_NS7_ILi64EEEEEENS_10bfloat16_tEfNS_4arch4Sm80ELb0ELb0ELb1ELb1ELb1ELb0ELb0ELb0ELi2ELi4ELi4ELi4ELb0EEENS1_21CollectiveEpilogueBwdISA_SB_SD_Li256ELb1ELb0ELi2EEENS1_19SingleTileSchedulerILb1ELb0ELb0ELi128EEEEEEEEEvNT_6ParamsE$_ZN4cute3eso3ESOILb1ELb0EJNS_5tupleIJNS2_IJNS_1CILi2EEES4_EEES5_NS3_ILi8EEEEEENS2_IJNS2_IJiNS3_ILi512EEEEEENS2_IJiiEEENS3_ILi1024EEEEEEEEC2ERKS7_RKSC_,($_ZN7cutlass13device_kernelIN5flash19enable_sm80_to_sm89INS1_16FlashAttnBwdSm80INS1_25CollectiveMainloopBwdSm80ILi2ELi2EN4cute5tupleIJNS5_1CILi128EEES8_NS7_ILi64EEEEEENS_10bfloat16_tEfNS_4arch4Sm80ELb0ELb0ELb1ELb1ELb1ELb0ELb0ELb0ELi2ELi4ELi4ELi4ELb0EEENS1_21CollectiveEpilogueBwdISA_SB_SD_Li256ELb1ELb0ELi2EEENS1_19SingleTileSchedulerILb1ELb0ELb0ELi128EEEEEEEEEvNT_6ParamsE$_ZN4cute3eso3ESOILb1ELb0EJNS_5tupleIJNS2_IJNS_1CILi2EEES4_S4_EEES4_NS2_IJNS2_IJS4_S4_EEES4_EEEEEENS2_IJNS2_IJNS3_ILi1EEENS3_ILi512EEEiEEENS3_ILi4096EEENS2_IJNS2_IJiiEEENS3_ILi8192EEEEEEEEEEEC2ERKS8_RKSG_ - $_ZN7cutlass13device_kernelIN5flash19enable_sm80_to_sm89INS1_16FlashAttnBwdSm80INS1_25CollectiveMainloopBwdSm80ILi2ELi2EN4cute5tupleIJNS5_1CILi128EEES8_NS7_ILi64EEEEEENS_10bfloat16_tEfNS_4arch4Sm80ELb0ELb0ELb1ELb1ELb1ELb0ELb0ELb0ELi2ELi4ELi4ELi4ELb0EEENS1_21CollectiveEpilogueBwdISA_SB_SD_Li256ELb1ELb0ELi2EEENS1_19SingleTileSchedulerILb1ELb0ELb0ELi128EEEEEEEEEvNT_6ParamsE$_ZN4cute3eso3ESOILb1ELb0EJNS_5tupleIJNS2_IJNS_1CILi2EEES4_EEES5_NS3_ILi8EEEEEENS2_IJNS2_IJiNS3_ILi512EEEEEENS2_IJiiEEENS3_ILi1024EEEEEEEEC2ERKS7_RKSC_)
$_ZN7cutlass13device_kernelIN5flash19enable_sm80_to_sm89INS1_16FlashAttnBwdSm80INS1_25CollectiveMainloopBwdSm80ILi2ELi2EN4cute5tupleIJNS5_1CILi128EEES8_NS7_ILi64EEEEEENS_10bfloat16_tEfNS_4arch4Sm80ELb0ELb0ELb1ELb1ELb1ELb0ELb0ELb0ELi2ELi4ELi4ELi4ELb0EEENS1_21CollectiveEpilogueBwdISA_SB_SD_Li256ELb1ELb0ELi2EEENS1_19SingleTileSchedulerILb1ELb0ELb0ELi128EEEEEEEEEvNT_6ParamsE$_ZN4cute3eso3ESOILb1ELb0EJNS_5tupleIJNS2_IJNS_1CILi2EEES4_EEES5_NS3_ILi8EEEEEENS2_IJNS2_IJiNS3_ILi512EEEEEENS2_IJiiEEENS3_ILi1024EEEEEEEEC2ERKS7_RKSC_:
[----:B------:R-:W-:Y:S02]  /*97f0*/  IADD3 R4, R59, -c[0x0][0x20], RZ ;  /* 0x800008003b047a10 */ /* 0x000fe40007ffe0ff */
[----:B------:R-:W-:-:S03]  /*9800*/  MOV R9, 0x0 ;  /* 0x0000000000097802 */ /* 0x000fc60000000f00 */
[----:B------:R1:W-:Y:S04]  /*9810*/  STL [R4], R2 ;  /* 0x0000000204007387 */ /* 0x0003e80000100800 */
[----:B------:R1:W-:Y:S04]  /*9820*/  STL [R4+0x4], R3 ;  /* 0x0000040304007387 */ /* 0x0003e80000100800 */
[----:B------:R1:W-:Y:S01]  /*9830*/  STL [R4+0x8], R5 ;  /* 0x0000080504007387 */ /* 0x0003e20000100800 */
[----:B------:R-:W-:Y:S05]  /*9840*/  RET.REL.NODEC R8 `(_ZN7cutlass13device_kernelIN5flash19enable_sm80_to_sm89INS1_16FlashAttnBwdSm80INS1_25CollectiveMainloopBwdSm80ILi2ELi2EN4cute5tupleIJNS5_1CILi128EEES8_NS7_ILi64EEEEEENS_10bfloat16_tEfNS_4arch4Sm80ELb0ELb0ELb1ELb1ELb1ELb0ELb0ELb0ELi2ELi4ELi4ELi4ELb0EEENS1_21CollectiveEpilogueBwdISA_SB_SD_Li256ELb1ELb0ELi2EEENS1_19SingleTileSchedulerILb1ELb0ELb0ELi128EEEEEEEEEvNT_6ParamsE) ;  /* 0xffff67b008007950 */ /* 0x000fea0003c3ffff */
        .type           $_ZN7cutlass13device_kernelIN5flash19enable_sm80_to_sm89INS1_16FlashAttnBwdSm80INS1_25CollectiveMainloopBwdSm80ILi2ELi2EN4cute5tupleIJNS5_1CILi128EEES8_NS7_ILi64EEEEEENS_10bfloat16_tEfNS_4arch4Sm80ELb0ELb0ELb1ELb1ELb1ELb0ELb0ELb0ELi2ELi4ELi4ELi4ELb0EEENS1_21CollectiveEpilogueBwdISA_SB_SD_Li256ELb1ELb0ELi2EEENS1_19SingleTileSchedulerILb1ELb0ELb0ELi128EEEEEEEEEvNT_6ParamsE$_ZN4cute3eso3ESOILb1ELb0EJNS_5tupleIJNS2_IJNS_1CILi2EEES4_S4_EEES4_NS2_IJNS2_IJS4_S4_EEES4_EEEEEENS2_IJNS2_IJNS3_ILi1EEENS3_ILi512EEEiEEENS3_ILi4096EEENS2_IJNS2_IJiiEEENS3_ILi8192EEEEEEEEEEEC2ERKS8_RKSG_,@function
        .size           $_ZN7cutlass13device_kernelIN5flash19enable_sm80_to_sm89INS1_16FlashAttnBwdSm80INS1_25CollectiveMainloopBwdSm80ILi2ELi2EN4cute5tupleIJNS5_1CILi128EEES8_NS7_ILi64EEEEEENS_10bfloat16_tEfNS_4arch4Sm80ELb0ELb0ELb1ELb1ELb1ELb0ELb0ELb0ELi2ELi4ELi4ELi4ELb0EEENS1_21CollectiveEpilogueBwdISA_SB_SD_Li256ELb1ELb0ELi2EEENS1_19SingleTileSchedulerILb1ELb0ELb0ELi128EEEEEEEEEvNT_6ParamsE$_ZN4cute3eso3ESOILb1ELb0EJNS_5tupleIJNS2_IJNS_1CILi2EEES4_S4_EEES4_NS2_IJNS2_IJS4_S4_EEES4_EEEEEENS2_IJNS2_IJNS3_ILi1EEENS3_ILi512EEEiEEENS3_ILi4096EEENS2_IJNS2_IJiiEEENS3_ILi8192EEEEEEEEEEEC2ERKS8_RKSG_,($_ZN7cutlass13device_kernelIN5flash19enable_sm80_to_sm89INS1_16FlashAttnBwdSm80INS1_25CollectiveMainloopBwdSm80ILi2ELi2EN4cute5tupleIJNS5_1CILi128EEES8_NS7_ILi64EEEEEENS_10bfloat16_tEfNS_4arch4Sm80ELb0ELb0ELb1ELb1ELb1ELb0ELb0ELb0ELi2ELi4ELi4ELi4ELb0EEENS1_21CollectiveEpilogueBwdISA_SB_SD_Li256ELb1ELb0ELi2EEENS1_19SingleTileSchedulerILb1ELb0ELb0ELi128EEEEEEEEEvNT_6ParamsE$_ZN4cute3eso3ESOILb1ELb0EJNS_5tupleIJNS2_IJNS_1CILi2EEES4_S4_EEES4_NS2_IJS4_S4_EEEEEENS2_IJNS2_IJNS3_ILi1EEENS3_ILi512EEEiEEENS3_ILi4096EEENS2_IJiiEEEEEEEEC2ERKS7_RKSD_ - $_ZN7cutlass13device_kernelIN5flash19enable_sm80_to_sm89INS1_16FlashAttnBwdSm80INS1_25CollectiveMainloopBwdSm80ILi2ELi2EN4cute5tupleIJNS5_1CILi128EEES8_NS7_ILi64EEEEEENS_10bfloat16_tEfNS_4arch4Sm80ELb0ELb0ELb1ELb1ELb1ELb0ELb0ELb0ELi2ELi4ELi4ELi4ELb0EEENS1_21CollectiveEpilogueBwdISA_SB_SD_Li256ELb1ELb0ELi2EEENS1_19SingleTileSchedulerILb1ELb0ELb0ELi128EEEEEEEEEvNT_6ParamsE$_ZN4cute3eso3ESOILb1ELb0EJNS_5tupleIJNS2_IJNS_1CILi2EEES4_S4_EEES4_NS2_IJNS2_IJS4_S4_EEES4_EEEEEENS2_IJNS2_IJNS3_ILi1EEENS3_ILi512EEEiEEENS3_ILi4096EEENS2_IJNS2_IJiiEEENS3_ILi8192EEEEEEEEEEEC2ERKS8_RKSG_)
$_ZN7cutlass13device_kernelIN5flash19enable_sm80_to_sm89INS1_16FlashAttnBwdSm80INS1_25CollectiveMainloopBwdSm80ILi2ELi2EN4cute5tupleIJNS5_1CILi128EEES8_NS7_ILi64EEEEEENS_10bfloat16_tEfNS_4arch4Sm80ELb0ELb0ELb1ELb1ELb1ELb0ELb0ELb0ELi2ELi4ELi4ELi4ELb0EEENS1_21CollectiveEpilogueBwdISA_SB_SD_Li256ELb1ELb0ELi2EEENS1_19SingleTileSchedulerILb1ELb0ELb0ELi128EEEEEEEEEvNT_6ParamsE$_ZN4cute3eso3ESOILb1ELb0EJNS_5tupleIJNS2_IJNS_1CILi2EEES4_S4_EEES4_NS2_IJNS2_IJS4_S4_EEES4_EEEEEENS2_IJNS2_IJNS3_ILi1EEENS3_ILi512EEEiEEENS3_ILi4096EEENS2_IJNS2_IJiiEEENS3_ILi8192EEEEEEEEEEEC2ERKS8_RKSG_:
[----:B------:R-:W-:Y:S02]  /*9850*/  IADD3 R4, R59, -c[0x0][0x20], RZ ;  /* 0x800008003b047a10 */ /* 0x000fe40007ffe0ff */
[----:B------:R-:W-:-:S03]  /*9860*/  MOV R9, 0x0 ;  /* 0x0000000000097802 */ /* 0x000fc60000000f00 */
[----:B------:R1:W-:Y:S04]  /*9870*/  STL [R4], R2 ;  /* 0x0000000204007387 */ /* 0x0003e80000100800 */
[----:B------:R1:W-:Y:S04]  /*9880*/  STL [R4+0x4], R3 ;  /* 0x0000040304007387 */ /* 0x0003e80000100800 */
[----:B------:R1:W-:Y:S01]  /*9890*/  STL [R4+0x8], R5 ;  /* 0x0000080504007387 */ /* 0x0003e20000100800 */
[----:B------:R-:W-:Y:S05]  /*98a0*/  RET.REL.NODEC R8 `(_ZN7cutlass13device_kernelIN5flash19enable_sm80_to_sm89INS1_16FlashAttnBwdSm80INS1_25CollectiveMainloopBwdSm80ILi2ELi2EN4cute5tupleIJNS5_1CILi128EEES8_NS7_ILi64EEEEEENS_10bfloat16_tEfNS_4arch4Sm80ELb0ELb0ELb1ELb1ELb1ELb0ELb0ELb0ELi2ELi4ELi4ELi4ELb0EEENS1_21CollectiveEpilogueBwdISA_SB_SD_Li256ELb1ELb0ELi2EEENS1_19SingleTileSchedulerILb1ELb0ELb0ELi128EEEEEEEEEvNT_6ParamsE) ;  /* 0xffff675008007950 */ /* 0x000fea0003c3ffff */
        .type           $_ZN7cutlass13device_kernelIN5flash19enable_sm80_to_sm89INS1_16FlashAttnBwdSm80INS1_25CollectiveMainloopBwdSm80ILi2ELi2EN4cute5tupleIJNS5_1CILi128EEES8_NS7_ILi64EEEEEENS_10bfloat16_tEfNS_4arch4Sm80ELb0ELb0ELb1ELb1ELb1ELb0ELb0ELb0ELi2ELi4ELi4ELi4ELb0EEENS1_21CollectiveEpilogueBwdISA_SB_SD_Li256ELb1ELb0ELi2EEENS1_19SingleTileSchedulerILb1ELb0ELb0ELi128EEEEEEEEEvNT_6ParamsE$_ZN4cute3eso3ESOILb1ELb0EJNS_5tupleIJNS2_IJNS_1CILi2EEES4_S4_EEES4_NS2_IJS4_S4_EEEEEENS2_IJNS2_IJNS3_ILi1EEENS3_ILi512EEEiEEENS3_ILi4096EEENS2_IJiiEEEEEEEEC2ERKS7_RKSD_,@function
        .size           $_ZN7cutlass13device_kernelIN5flash19enable_sm80_to_sm89INS1_16FlashAttnBwdSm80INS1_25CollectiveMainloopBwdSm80ILi2ELi2EN4cute5tupleIJNS5_1CILi128EEES8_NS7_ILi64EEEEEENS_10bfloat16_tEfNS_4arch4Sm80ELb0ELb0ELb1ELb1ELb1ELb0ELb0ELb0ELi2ELi4ELi4ELi4ELb0EEENS1_21CollectiveEpilogueBwdISA_SB_SD_Li256ELb1ELb0ELi2EEENS1_19SingleTileSchedulerILb1ELb0ELb0ELi128EEEEEEEEEvNT_6ParamsE$_ZN4cute3eso3ESOILb1ELb0EJNS_5tupleIJNS2_IJNS_1CILi2EEES4_S4_EEES4_NS2_IJS4_S4_EEEEEENS2_IJNS2_IJNS3_ILi1EEENS3_ILi512EEEiEEENS3_ILi4096EEENS2_IJiiEEEEEEEEC2ERKS7_RKSD_,($_ZN7cutlass13device_kernelIN5flash19enable_sm80_to_sm89INS1_16FlashAttnBwdSm80INS1_25CollectiveMainloopBwdSm80ILi2ELi2EN4cute5tupleIJNS5_1CILi128EEES8_NS7_ILi64EEEEEENS_10bfloat16_tEfNS_4arch4Sm80ELb0ELb0ELb1ELb1ELb1ELb0ELb0ELb0ELi2ELi4ELi4ELi4ELb0EEENS1_21CollectiveEpilogueBwdISA_SB_SD_Li256ELb1ELb0ELi2EEENS1_19SingleTileSchedulerILb1ELb0ELb0ELi128EEEEEEEEEvNT_6ParamsE$_ZN4cute3eso3ESOILb1ELb0EJNS_5tupleIJNS2_IJNS_1CILi8EEENS3_ILi1EEEEEENS2_IJNS3_ILi2EEEEEEEEENS2_IJNS2_IJS5_NS3_ILi0EEEEEENS2_IJiEEEEEEEEC2ERKS9_RKSD_ - $_ZN7cutlass13device_kernelIN5flash19enable_sm80_to_sm89INS1_16FlashAttnBwdSm80INS1_25CollectiveMainloopBwdSm80ILi2ELi2EN4cute5tupleIJNS5_1CILi128EEES8_NS7_ILi64EEEEEENS_10bfloat16_tEfNS_4arch4Sm80ELb0ELb0ELb1ELb1ELb1ELb0ELb0ELb0ELi2ELi4ELi4ELi4ELb0EEENS1_21CollectiveEpilogueBwdISA_SB_SD_Li256ELb1ELb0ELi2EEENS1_19SingleTileSchedulerILb1ELb0ELb0ELi128EEEEEEEEEvNT_6ParamsE$_ZN4cute3eso3ESOILb1ELb0EJNS_5tupleIJNS2_IJNS_1CILi2EEES4_S4_EEES4_NS2_IJS4_S4_EEEEEENS2_IJNS2_IJNS3_ILi1EEENS3_ILi512EEEiEEENS3_ILi4096EEENS2_IJiiEEEEEEEEC2ERKS7_RKSD_)
$_ZN7cutlass13device_kernelIN5flash19enable_sm80_to_sm89INS1_16FlashAttnBwdSm80INS1_25CollectiveMainloopBwdSm80ILi2ELi2EN4cute5tupleIJNS5_1CILi128EEES8_NS7_ILi64EEEEEENS_10bfloat16_tEfNS_4arch4Sm80ELb0ELb0ELb1ELb1ELb1ELb0ELb0ELb0ELi2ELi4ELi4ELi4ELb0EEENS1_21CollectiveEpilogueBwdISA_SB_SD_Li256ELb1ELb0ELi2EEENS1_19SingleTileSchedulerILb1ELb0ELb0ELi128EEEEEEEEEvNT_6ParamsE$_ZN4cute3eso3ESOILb1ELb0EJNS_5tupleIJNS2_IJNS_1CILi2EEES4_S4_EEES4_NS2_IJS4_S4_EEEEEENS2_IJNS2_IJNS3_ILi1EEENS3_ILi512EEEiEEENS3_ILi4096EEENS2_IJiiEEEEEEEEC2ERKS7_RKSD_:
[----:B------:R-:W-:Y:S02]  /*98b0*/  IADD3 R4, R23, -c[0x0][0x20], RZ ;  /* 0x8000080017047a10 */ /* 0x000fe40007ffe0ff */
[----:B------:R-:W-:-:S03]  /*98c0*/  MOV R9, 0x0 ;  /* 0x0000000000097802 */ /* 0x000fc60000000f00 */
[----:B------:R1:W-:Y:S04]  /*98d0*/  STL [R4], R2 ;  /* 0x0000000204007387 */ /* 0x0003e80000100800 */
[----:B------:R1:W-:Y:S04]  /*98e0*/  STL [R4+0x4], R3 ;  /* 0x0000040304007387 */ /* 0x0003e80000100800 */
[----:B------:R1:W-:Y:S01]  /*98f0*/  STL [R4+0x8], R5 ;  /* 0x0000080504007387 */ /* 0x0003e20000100800 */
[----:B------:R-:W-:Y:S05]  /*9900*/  RET.REL.NODEC R8 `(_ZN7cutlass13device_kernelIN5flash19enable_sm80_to_sm89INS1_16FlashAttnBwdSm80INS1_25CollectiveMainloopBwdSm80ILi2ELi2EN4cute5tupleIJNS5_1CILi128EEES8_NS7_ILi64EEEEEENS_10bfloat16_tEfNS_4arch4Sm80ELb0ELb0ELb1ELb1ELb1ELb0ELb0ELb0ELi2ELi4ELi4ELi4ELb0EEENS1_21CollectiveEpilogueBwdISA_SB_SD_Li256ELb1ELb0ELi2EEENS1_19SingleTileSchedulerILb1ELb0ELb0ELi128EEEEEEEEEvNT_6ParamsE) ;  /* 0xffff66f008007950 */ /* 0x000fea0003c3ffff */
        .type           $_ZN7cutlass13device_kernelIN5flash19enable_sm80_to_sm89INS1_16FlashAttnBwdSm80INS1_25CollectiveMainloopBwdSm80ILi2ELi2EN4cute5tupleIJNS5_1CILi128EEES8_NS7_ILi64EEEEEENS_10bfloat16_tEfNS_4arch4Sm80ELb0ELb0ELb1ELb1ELb1ELb0ELb0ELb0ELi2ELi4ELi4ELi4ELb0EEENS1_21CollectiveEpilogueBwdISA_SB_SD_Li256ELb1ELb0ELi2EEENS1_19SingleTileSchedulerILb1ELb0ELb0ELi128EEEEEEEEEvNT_6ParamsE$_ZN4cute3eso3ESOILb1ELb0EJNS_5tupleIJNS2_IJNS_1CILi8EEENS3_ILi1EEEEEENS2_IJNS3_ILi2EEEEEEEEENS2_IJNS2_IJS5_NS3_ILi0EEEEEENS2_IJiEEEEEEEEC2ERKS9_RKSD_,@function
        .size           $_ZN7cutlass13device_kernelIN5flash19enable_sm80_to_sm89INS1_16FlashAttnBwdSm80INS1_25CollectiveMainloopBwdSm80ILi2ELi2EN4cute5tupleIJNS5_1CILi128EEES8_NS7_ILi64EEEEEENS_10bfloat16_tEfNS_4arch4Sm80ELb0ELb0ELb1ELb1ELb1ELb0ELb0ELb0ELi2ELi4ELi4ELi4ELb0EEENS1_21CollectiveEpilogueBwdISA_SB_SD_Li256ELb1ELb0ELi2EEENS1_19SingleTileSchedulerILb1ELb0ELb0ELi128EEEEEEEEEvNT_6ParamsE$_ZN4cute3eso3ESOILb1ELb0EJNS_5tupleIJNS2_IJNS_1CILi8EEENS3_ILi1EEEEEENS2_IJNS3_ILi2EEEEEEEEENS2_IJNS2_IJS5_NS3_ILi0EEEEEENS2_IJiEEEEEEEEC2ERKS9_RKSD_,($_ZN7cutlass13device_kernelIN5flash19enable_sm80_to_sm89INS1_16FlashAttnBwdSm80INS1_25CollectiveMainloopBwdSm80ILi2ELi2EN4cute5tupleIJNS5_1CILi128EEES8_NS7_ILi64EEEEEENS_10bfloat16_tEfNS_4arch4Sm80ELb0ELb0ELb1ELb1ELb1ELb0ELb0ELb0ELi2ELi4ELi4ELi4ELb0EEENS1_21CollectiveEpilogueBwdISA_SB_SD_Li256ELb1ELb0ELi2EEENS1_19SingleTileSchedulerILb1ELb0ELb0ELi128EEEEEEEEEvNT_6ParamsE$_ZN4cute3eso3ESOILb1ELb0EJNS_5tupleIJNS2_IJNS_1CILi8EEENS3_ILi1EEEEEENS3_ILi2EEEEEENS2_IJNS2_IJS5_NS3_ILi0EEEEEEiEEEEEC2ERKS8_RKSB_ - $_ZN7cutlass13device_kernelIN5flash19enable_sm80_to_sm89INS1_16FlashAttnBwdSm80INS1_25CollectiveMainloopBwdSm80ILi2ELi2EN4cute5tupleIJNS5_1CILi128EEES8_NS7_ILi64EEEEEENS_10bfloat16_tEfNS_4arch4Sm80ELb0ELb0ELb1ELb1ELb1ELb0ELb0ELb0ELi2ELi4ELi4ELi4ELb0EEENS1_21CollectiveEpilogueBwdISA_SB_SD_Li256ELb1ELb0ELi2EEENS1_19SingleTileSchedulerILb1ELb0ELb0ELi128EEEEEEEEEvNT_6ParamsE$_ZN4cute3eso3ESOILb1ELb0EJNS_5tupleIJNS2_IJNS_1CILi8EEENS3_ILi1EEEEEENS2_IJNS3_ILi2EEEEEEEEENS2_IJNS2_IJS5_NS3_ILi0EEEEEENS2_IJiEEEEEEEEC2ERKS9_RKSD_)
$_ZN7cutlass13device_kernelIN5flash19enable_sm80_to_sm89INS1_16FlashAttnBwdSm80INS1_25CollectiveMainloopBwdSm80ILi2ELi2EN4cute5tupleIJNS5_1CILi128EEES8_NS7_ILi64EEEEEENS_10bfloat16_tEfNS_4arch4Sm80ELb0ELb0ELb1ELb1ELb1ELb0ELb0ELb0ELi2ELi4ELi4ELi4ELb0EEENS1_21CollectiveEpilogueBwdISA_SB_SD_Li256ELb1ELb0ELi2EEENS1_19SingleTileSchedulerILb1ELb0ELb0ELi128EEEEEEEEEvNT_6ParamsE$_ZN4cute3eso3ESOILb1ELb0EJNS_5tupleIJNS2_IJNS_1CILi8EEENS3_ILi1EEEEEENS2_IJNS3_ILi2EEEEEEEEENS2_IJNS2_IJS5_NS3_ILi0EEEEEENS2_IJiEEEEEEEEC2ERKS9_RKSD_:
[----:B------:R-:W-:Y:S02]  /*9910*/  IADD3 R2, R66, -c[0x0][0x20], RZ ;  /* 0x8000080042027a10 */ /* 0x000fe40007ffe0ff */
[----:B------:R-:W-:-:S03]  /*9920*/  MOV R9, 0x0 ;  /* 0x0000000000097802 */ /* 0x000fc60000000f00 */
[----:B------:R1:W-:Y:S01]  /*9930*/  STL [R2], R3 ;  /* 0x0000000302007387 */ /* 0x0003e20000100800 */
[----:B------:R-:W-:Y:S05]  /*9940*/  RET.REL.NODEC R8 `(_ZN7cutlass13device_kernelIN5flash19enable_sm80_to_sm89INS1_16FlashAttnBwdSm80INS1_25CollectiveMainloopBwdSm80ILi2ELi2EN4cute5tupleIJNS5_1CILi128EEES8_NS7_ILi64EEEEEENS_10bfloat16_tEfNS_4arch4Sm80ELb0ELb0ELb1ELb1ELb1ELb0ELb0ELb0ELi2ELi4ELi4ELi4ELb0EEENS1_21CollectiveEpilogueBwdISA_SB_SD_Li256ELb1ELb0ELi2EEENS1_19SingleTileSchedulerILb1ELb0ELb0ELi128EEEEEEEEEvNT_6ParamsE) ;  /* 0xffff66b008007950 */ /* 0x000fea0003c3ffff */
        .type           $_ZN7cutlass13device_kernelIN5flash19enable_sm80_to_sm89INS1_16FlashAttnBwdSm80INS1_25CollectiveMainloopBwdSm80ILi2ELi2EN4cute5tupleIJNS5_1CILi128EEES8_NS7_ILi64EEEEEENS_10bfloat16_tEfNS_4arch4Sm80ELb0ELb0ELb1ELb1ELb1ELb0ELb0ELb0ELi2ELi4ELi4ELi4ELb0EEENS1_21CollectiveEpilogueBwdISA_SB_SD_Li256ELb1ELb0ELi2EEENS1_19SingleTileSchedulerILb1ELb0ELb0ELi128EEEEEEEEEvNT_6ParamsE$_ZN4cute3eso3ESOILb1ELb0EJNS_5tupleIJNS2_IJNS_1CILi8EEENS3_ILi1EEEEEENS3_ILi2EEEEEENS2_IJNS2_IJS5_NS3_ILi0EEEEEEiEEEEEC2ERKS8_RKSB_,@function
        .size           $_ZN7cutlass13device_kernelIN5flash19enable_sm80_to_sm89INS1_16FlashAttnBwdSm80INS1_25CollectiveMainloopBwdSm80ILi2ELi2EN4cute5tupleIJNS5_1CILi128EEES8_NS7_ILi64EEEEEENS_10bfloat16_tEfNS_4arch4Sm80ELb0ELb0ELb1ELb1ELb1ELb0ELb0ELb0ELi2ELi4ELi4ELi4ELb0EEENS1_21CollectiveEpilogueBwdISA_SB_SD_Li256ELb1ELb0ELi2EEENS1_19SingleTileSchedulerILb1ELb0ELb0ELi128EEEEEEEEEvNT_6ParamsE$_ZN4cute3eso3ESOILb1ELb0EJNS_5tupleIJNS2_IJNS_1CILi8EEENS3_ILi1EEEEEENS3_ILi2EEEEEENS2_IJNS2_IJS5_NS3_ILi0EEEEEEiEEEEEC2ERKS8_RKSB_,($_ZN7cutlass13device_kernelIN5flash19enable_sm80_to_sm89INS1_16FlashAttnBwdSm80INS1_25CollectiveMainloopBwdSm80ILi2ELi2EN4cute5tupleIJNS5_1CILi128EEES8_NS7_ILi64EEEEEENS_10bfloat16_tEfNS_4arch4Sm80ELb0ELb0ELb1ELb1ELb1ELb0ELb0ELb0ELi2ELi4ELi4ELi4ELb0EEENS1_21CollectiveEpilogueBwdISA_SB_SD_Li256ELb1ELb0ELi2EEENS1_19SingleTileSchedulerILb1ELb0ELb0ELi128EEEEEEEEEvNT_6ParamsE$_ZN4cute3eso3ESOILb1ELb0EJNS_5tupleIJNS2_IJNS_1CILi8EEENS3_ILi1EEEEEENS3_ILi2EEENS2_IJS7_S7_EEEEEENS2_IJNS2_IJS5_NS3_ILi0EEEEEENS3_ILi4096EEENS2_IJiiEEEEEEEEC2ERKS9_RKSE_ - $_ZN7cutlass13device_kernelIN5flash19enable_sm80_to_sm89INS1_16FlashAttnBwdSm80INS1_25CollectiveMainloopBwdSm80ILi2ELi2EN4cute5tupleIJNS5_1CILi128EEES8_NS7_ILi64EEEEEENS_10bfloat16_tEfNS_4arch4Sm80ELb0ELb0ELb1ELb1ELb1ELb0ELb0ELb0ELi2ELi4ELi4ELi4ELb0EEENS1_21CollectiveEpilogueBwdISA_SB_SD_Li256ELb1ELb0ELi2EEENS1_19SingleTileSchedulerILb1ELb0ELb0ELi128EEEEEEEEEvNT_6ParamsE$_ZN4cute3eso3ESOILb1ELb0EJNS_5tupleIJNS2_IJNS_1CILi8EEENS3_ILi1EEEEEENS3_ILi2EEEEEENS2_IJNS2_IJS5_NS3_ILi0EEEEEEiEEEEEC2ERKS8_RKSB_)
$_ZN7cutlass13device_kernelIN5flash19enable_sm80_to_sm89INS1_16FlashAttnBwdSm80INS1_25CollectiveMainloopBwdSm80ILi2ELi2EN4cute5tupleIJNS5_1CILi128EEES8_NS7_ILi64EEEEEENS_10bfloat16_tEfNS_4arch4Sm80ELb0ELb0ELb1ELb1ELb1ELb0ELb0ELb0ELi2ELi4ELi4ELi4ELb0EEENS1_21CollectiveEpilogueBwdISA_SB_SD_Li256ELb1ELb0ELi2EEENS1_19SingleTileSchedulerILb1ELb0ELb0ELi128EEEEEEEEEvNT_6ParamsE$_ZN4cute3eso3ESOILb1ELb0EJNS_5tupleIJNS2_IJNS_1CILi8EEENS3_ILi1EEEEEENS3_ILi2EEEEEENS2_IJNS2_IJS5_NS3_ILi0EEEEEEiEEEEEC2ERKS8_RKSB_:
[----:B------:R-:W-:Y:S02]  /*9950*/  IADD3 R2, R66, -c[0x0][0x20], RZ ;  /* 0x8000080042027a10 */ /* 0x000fe40007ffe0ff */
[----:B------:R-:W-:-:S03]  /*9960*/  MOV R9, 0x0 ;  /* 0x0000000000097802 */ /* 0x000fc60000000f00 */
[----:B------:R1:W-:Y:S01]  /*9970*/  STL [R2], R3 ;  /* 0x0000000302007387 */ /* 0x0003e20000100800 */
[----:B------:R-:W-:Y:S05]  /*9980*/  RET.REL.NODEC R8 `(_ZN7cutlass13device_kernelIN5flash19enable_sm80_to_sm89INS1_16FlashAttnBwdSm80INS1_25CollectiveMainloopBwdSm80ILi2ELi2EN4cute5tupleIJNS5_1CILi128EEES8_NS7_ILi64EEEEEENS_10bfloat16_tEfNS_4arch4Sm80ELb0ELb0ELb1ELb1ELb1ELb0ELb0ELb0ELi2ELi4ELi4ELi4ELb0EEENS1_21CollectiveEpilogueBwdISA_SB_SD_Li256ELb1ELb0ELi2EEENS1_19SingleTileSchedulerILb1ELb0ELb0ELi128EEEEEEEEEvNT_6ParamsE) ;  /* 0xffff667008007950 */ /* 0x000fea0003c3ffff */
        .type           $_ZN7cutlass13device_kernelIN5flash19enable_sm80_to_sm89INS1_16FlashAttnBwdSm80INS1_25CollectiveMainloopBwdSm80ILi2ELi2EN4cute5tupleIJNS5_1CILi128EEES8_NS7_ILi64EEEEEENS_10bfloat16_tEfNS_4arch4Sm80ELb0ELb0ELb1ELb1ELb1ELb0ELb0ELb0ELi2ELi4ELi4ELi4ELb0EEENS1_21CollectiveEpilogueBwdISA_SB_SD_Li256ELb1ELb0ELi2EEENS1_19SingleTileSchedulerILb1ELb0ELb0ELi128EEEEEEEEEvNT_6ParamsE$_ZN4cute3eso3ESOILb1ELb0EJNS_5tupleIJNS2_IJNS_1CILi8EEENS3_ILi1EEEEEENS3_ILi2EEENS2_IJS7_S7_EEEEEENS2_IJNS2_IJS5_NS3_ILi0EEEEEENS3_ILi4096EEENS2_IJiiEEEEEEEEC2ERKS9_RKSE_,@function
        .size           $_ZN7cutlass13device_kernelIN5flash19enable_sm80_to_sm89INS1_16FlashAttnBwdSm80INS1_25CollectiveMainloopBwdSm80ILi2ELi2EN4cute5tupleIJNS5_1CILi128EEES8_NS7_ILi64EEEEEENS_10bfloat16_tEfNS_4arch4Sm80ELb0ELb0ELb1ELb1ELb1ELb0ELb0ELb0ELi2ELi4ELi4ELi4ELb0EEENS1_21CollectiveEpilogueBwdISA_SB_SD_Li256ELb1ELb0ELi2EEENS1_19SingleTileSchedulerILb1ELb0ELb0ELi128EEEEEEEEEvNT_6ParamsE$_ZN4cute3eso3ESOILb1ELb0EJNS_5tupleIJNS2_IJNS_1CILi8EEENS3_ILi1EEEEEENS3_ILi2EEENS2_IJS7_S7_EEEEEENS2_IJNS2_IJS5_NS3_ILi0EEEEEENS3_ILi4096EEENS2_IJiiEEEEEEEEC2ERKS9_RKSE_,($_ZN7cutlass13device_kernelIN5flash19enable_sm80_to_sm89INS1_16FlashAttnBwdSm80INS1_25CollectiveMainloopBwdSm80ILi2ELi2EN4cute5tupleIJNS5_1CILi128EEES8_NS7_ILi64EEEEEENS_10bfloat16_tEfNS_4arch4Sm80ELb0ELb0ELb1ELb1ELb1ELb0ELb0ELb0ELi2ELi4ELi4ELi4ELb0EEENS1_21CollectiveEpilogueBwdISA_SB_SD_Li256ELb1ELb0ELi2EEENS1_19SingleTileSchedulerILb1ELb0ELb0ELi128EEEEEEEEEvNT_6ParamsE$_ZN4cute3eso3ESOILb1ELb0EJNS_5tupleIJNS2_IJNS_1CILi8EEENS3_ILi1EEEEEENS3_ILi2EEES4_EEENS2_IJNS2_IJS5_NS3_ILi0EEEEEEiNS3_ILi1024EEEEEEEEC2ERKS8_RKSC_ - $_ZN7cutlass13device_kernelIN5flash19enable_sm80_to_sm89INS1_16FlashAttnBwdSm80INS1_25CollectiveMainloopBwdSm80ILi2ELi2EN4cute5tupleIJNS5_1CILi128EEES8_NS7_ILi64EEEEEENS_10bfloat16_tEfNS_4arch4Sm80ELb0ELb0ELb1ELb1ELb1ELb0ELb0ELb0ELi2ELi4ELi4ELi4ELb0EEENS1_21CollectiveEpilogueBwdISA_SB_SD_Li256ELb1ELb0ELi2EEENS1_19SingleTileSchedulerILb1ELb0ELb0ELi128EEEEEEEEEvNT_6ParamsE$_ZN4cute3eso3ESOILb1ELb0EJNS_5tupleIJNS2_IJNS_1CILi8EEENS3_ILi1EEEEEENS3_ILi2EEENS2_IJS7_S7_EEEEEENS2_IJNS2_IJS5_NS3_ILi0EEEEEENS3_ILi4096EEENS2_IJiiEEEEEEEEC2ERKS9_RKSE_)
$_ZN7cutlass13device_kernelIN5flash19enable_sm80_to_sm89INS1_16FlashAttnBwdSm80INS1_25CollectiveMainloopBwdSm80ILi2ELi2EN4cute5tupleIJNS5_1CILi128EEES8_NS7_ILi64EEEEEENS_10bfloat16_tEfNS_4arch4Sm80ELb0ELb0ELb1ELb1ELb1ELb0ELb0ELb0ELi2ELi4ELi4ELi4ELb0EEENS1_21CollectiveEpilogueBwdISA_SB_SD_Li256ELb1ELb0ELi2EEENS1_19SingleTileSchedulerILb1ELb0ELb0ELi128EEEEEEEEEvNT_6ParamsE$_ZN4cute3eso3ESOILb1ELb0EJNS_5tupleIJNS2_IJNS_1CILi8EEENS3_ILi1EEEEEENS3_ILi2EEENS2_IJS7_S7_EEEEEENS2_IJNS2_IJS5_NS3_ILi0EEEEEENS3_ILi4096EEENS2_IJiiEEEEEEEEC2ERKS9_RKSE_:
[----:B------:R-:W-:Y:S01]  /*9990*/  IADD3 R3, R23, -c[0x0][0x20], RZ ;  /* 0x8000080017037a10 */ /* 0x000fe20007ffe0ff */
[----:B------:R-:W-:Y:S01]  /*99a0*/  IMAD.MOV.U32 R12, RZ, RZ, R6 ;  /* 0x000000ffff0c7224 */ /* 0x000fe200078e0006 */
[----:B------:R-:W-:-:S03]  /*99b0*/  MOV R13, 0x0 ;  /* 0x00000000000d7802 */ /* 0x000fc60000000f00 */
[----:B------:R1:W-:Y:S04]  /*99c0*/  STL [R3], R2 ;  /* 0x0000000203007387 */ /* 0x0003e80000100800 */
[----:B------:R1:W-:Y:S01]  /*99d0*/  STL [R3+0x4], R8 ;  /* 0x0000040803007387 */ /* 0x0003e20000100800 */
[----:B------:R-:W-:Y:S05]  /*99e0*/  RET.REL.NODEC R12 `(_ZN7cutlass13device_kernelIN5flash19enable_sm80_to_sm89INS1_16FlashAttnBwdSm80INS1_25CollectiveMainloopBwdSm80ILi2ELi2EN4cute5tupleIJNS5_1CILi128EEES8_NS7_ILi64EEEEEENS_10bfloat16_tEfNS_4arch4Sm80ELb0ELb0ELb1ELb1ELb1ELb0ELb0ELb0ELi2ELi4ELi4ELi4ELb0EEENS1_21CollectiveEpilogueBwdISA_SB_SD_Li256ELb1ELb0ELi2EEENS1_19SingleTileSchedulerILb1ELb0ELb0ELi128EEEEEEEEEvNT_6ParamsE) ;  /* 0xffff66100c007950 */ /* 0x000fea0003c3ffff */
        .type           $_ZN7cutlass13device_kernelIN5flash19enable_sm80_to_sm89INS1_16FlashAttnBwdSm80INS1_25CollectiveMainloopBwdSm80ILi2ELi2EN4cute5tupleIJNS5_1CILi128EEES8_NS7_ILi64EEEEEENS_10bfloat16_tEfNS_4arch4Sm80ELb0ELb0ELb1ELb1ELb1ELb0ELb0ELb0ELi2ELi4ELi4ELi4ELb0EEENS1_21CollectiveEpilogueBwdISA_SB_SD_Li256ELb1ELb0ELi2EEENS1_19SingleTileSchedulerILb1ELb0ELb0ELi128EEEEEEEEEvNT_6ParamsE$_ZN4cute3eso3ESOILb1ELb0EJNS_5tupleIJNS2_IJNS_1CILi8EEENS3_ILi1EEEEEENS3_ILi2EEES4_EEENS2_IJNS2_IJS5_NS3_ILi0EEEEEEiNS3_ILi1024EEEEEEEEC2ERKS8_RKSC_,@function
        .size           $_ZN7cutlass13device_kernelIN5flash19enable_sm80_to_sm89INS1_16FlashAttnBwdSm80INS1_25CollectiveMainloopBwdSm80ILi2ELi2EN4cute5tupleIJNS5_1CILi128EEES8_NS7_ILi64EEEEEENS_10bfloat16_tEfNS_4arch4Sm80ELb0ELb0ELb1ELb1ELb1ELb0ELb0ELb0ELi2ELi4ELi4ELi4ELb0EEENS1_21CollectiveEpilogueBwdISA_SB_SD_Li256ELb1ELb0ELi2EEENS1_19SingleTileSchedulerILb1ELb0ELb0ELi128EEEEEEEEEvNT_6ParamsE$_ZN4cute3eso3ESOILb1ELb0EJNS_5tupleIJNS2_IJNS_1CILi8EEENS3_ILi1EEEEEENS3_ILi2EEES4_EEENS2_IJNS2_IJS5_NS3_ILi0EEEEEEiNS3_ILi1024EEEEEEEEC2ERKS8_RKSC_,($_ZN7cutlass13device_kernelIN5flash19enable_sm80_to_sm89INS1_16FlashAttnBwdSm80INS1_25CollectiveMainloopBwdSm80ILi2ELi2EN4cute5tupleIJNS5_1CILi128EEES8_NS7_ILi64EEEEEENS_10bfloat16_tEfNS_4arch4Sm80ELb0ELb0ELb1ELb1ELb1ELb0ELb0ELb0ELi2ELi4ELi4ELi4ELb0EEENS1_21CollectiveEpilogueBwdISA_SB_SD_Li256ELb1ELb0ELi2EEENS1_19SingleTileSchedulerILb1ELb0ELb0ELi128EEEEEEEEEvNT_6ParamsE$_ZN4cute3eso3ESOILb1ELb0EJNS_5tupleIJNS2_IJNS_1CILi8EEENS3_ILi1EEEEEENS3_ILi4EEES5_EEENS2_IJNS2_IJS5_NS3_ILi0EEEEEElS9_EEEEEC2ERKS8_RKSB_ - $_ZN7cutlass13device_kernelIN5flash19enable_sm80_to_sm89INS1_16FlashAttnBwdSm80INS1_25CollectiveMainloopBwdSm80ILi2ELi2EN4cute5tupleIJNS5_1CILi128EEES8_NS7_ILi64EEEEEENS_10bfloat16_tEfNS_4arch4Sm80ELb0ELb0ELb1ELb1ELb1ELb0ELb0ELb0ELi2ELi4ELi4ELi4ELb0EEENS1_21CollectiveEpilogueBwdISA_SB_SD_Li256ELb1ELb0ELi2EEENS1_19SingleTileSchedulerILb1ELb0ELb0ELi128EEEEEEEEEvNT_6ParamsE$_ZN4cute3eso3ESOILb1ELb0EJNS_5tupleIJNS2_IJNS_1CILi8EEENS3_ILi1EEEEEENS3_ILi2EEES4_EEENS2_IJNS2_IJS5_NS3_ILi0EEEEEEiNS3_ILi1024EEEEEEEEC2ERKS8_RKSC_)
$_ZN7cutlass13device_kernelIN5flash19enable_sm80_to_sm89INS1_16FlashAttnBwdSm80INS1_25CollectiveMainloopBwdSm80ILi2ELi2EN4cute5tupleIJNS5_1CILi128EEES8_NS7_ILi64EEEEEENS_10bfloat16_tEfNS_4arch4Sm80ELb0ELb0ELb1ELb1ELb1ELb0ELb0ELb0ELi2ELi4ELi4ELi4ELb0EEENS1_21CollectiveEpilogueBwdISA_SB_SD_Li256ELb1ELb0ELi2EEENS1_19SingleTileSchedulerILb1ELb0ELb0ELi128EEEEEEEEEvNT_6ParamsE$_ZN4cute3eso3ESOILb1ELb0EJNS_5tupleIJNS2_IJNS_1CILi8EEENS3_ILi1EEEEEENS3_ILi2EEES4_EEENS2_IJNS2_IJS5_NS3_ILi0EEEEEEiNS3_ILi1024EEEEEEEEC2ERKS8_RKSC_:
[----:B------:R-:W-:Y:S02]  /*99f0*/  IADD3 R2, R23, -c[0x0][0x20], RZ ;  /* 0x8000080017027a10 */ /* 0x000fe40007ffe0ff */
[----:B------:R-:W-:-:S03]  /*9a00*/  MOV R9, 0x0 ;  /* 0x0000000000097802 */ /* 0x000fc60000000f00 */
[----:B------:R1:W-:Y:S01]  /*9a10*/  STL [R2], R3 ;  /* 0x0000000302007387 */ /* 0x0003e20000100800 */
[----:B------:R-:W-:Y:S05]  /*9a20*/  RET.REL.NODEC R8 `(_ZN7cutlass13device_kernelIN5flash19enable_sm80_to_sm89INS1_16FlashAttnBwdSm80INS1_25CollectiveMainloopBwdSm80ILi2ELi2EN4cute5tupleIJNS5_1CILi128EEES8_NS7_ILi64EEEEEENS_10bfloat16_tEfNS_4arch4Sm80ELb0ELb0ELb1ELb1ELb1ELb0ELb0ELb0ELi2ELi4ELi4ELi4ELb0EEENS1_21CollectiveEpilogueBwdISA_SB_SD_Li256ELb1ELb0ELi2EEENS1_19SingleTileSchedulerILb1ELb0ELb0ELi128EEEEEEEEEvNT_6ParamsE) ;  /* 0xffff65d008007950 */ /* 0x000fea0003c3ffff */
        .type           $_ZN7cutlass13device_kernelIN5flash19enable_sm80_to_sm89INS1_16FlashAttnBwdSm80INS1_25CollectiveMainloopBwdSm80ILi2ELi2EN4cute5tupleIJNS5_1CILi128EEES8_NS7_ILi64EEEEEENS_10bfloat16_tEfNS_4arch4Sm80ELb0ELb0ELb1ELb1ELb1ELb0ELb0ELb0ELi2ELi4ELi4ELi4ELb0EEENS1_21CollectiveEpilogueBwdISA_SB_SD_Li256ELb1ELb0ELi2EEENS1_19SingleTileSchedulerILb1ELb0ELb0ELi128EEEEEEEEEvNT_6ParamsE$_ZN4cute3eso3ESOILb1ELb0EJNS_5tupleIJNS2_IJNS_1CILi8EEENS3_ILi1EEEEEENS3_ILi4EEES5_EEENS2_IJNS2_IJS5_NS3_ILi0EEEEEElS9_EEEEEC2ERKS8_RKSB_,@function
        .size           $_ZN7cutlass13device_kernelIN5flash19enable_sm80_to_sm89INS1_16FlashAttnBwdSm80INS1_25CollectiveMainloopBwdSm80ILi2ELi2EN4cute5tupleIJNS5_1CILi128EEES8_NS7_ILi64EEEEEENS_10bfloat16_tEfNS_4arch4Sm80ELb0ELb0ELb1ELb1ELb1ELb0ELb0ELb0ELi2ELi4ELi4ELi4ELb0EEENS1_21CollectiveEpilogueBwdISA_SB_SD_Li256ELb1ELb0ELi2EEENS1_19SingleTileSchedulerILb1ELb0ELb0ELi128EEEEEEEEEvNT_6ParamsE$_ZN4cute3eso3ESOILb1ELb0EJNS_5tupleIJNS2_IJNS_1CILi8EEENS3_ILi1EEEEEENS3_ILi4EEES5_EEENS2_IJNS2_IJS5_NS3_ILi0EEEEEElS9_EEEEEC2ERKS8_RKSB_,($_ZN7cutlass13device_kernelIN5flash19enable_sm80_to_sm89INS1_16FlashAttnBwdSm80INS1_25CollectiveMainloopBwdSm80ILi2ELi2EN4cute5tupleIJNS5_1CILi128EEES8_NS7_ILi64EEEEEENS_10bfloat16_tEfNS_4arch4Sm80ELb0ELb0ELb1ELb1ELb1ELb0ELb0ELb0ELi2ELi4ELi4ELi4ELb0EEENS1_21CollectiveEpilogueBwdISA_SB_SD_Li256ELb1ELb0ELi2EEENS1_19SingleTileSchedulerILb1ELb0ELb0ELi128EEEEEEEEEvNT_6ParamsE$_ZN4cute3eso3ESOILb1ELb0EJNS_5tupleIJNS_1CILi0EEES4_EEEiEEC2ERKS5_RKi - $_ZN7cutlass13device_kernelIN5flash19enable_sm80_to_sm89INS1_16FlashAttnBwdSm80INS1_25CollectiveMainloopBwdSm80ILi2ELi2EN4cute5tupleIJNS5_1CILi128EEES8_NS7_ILi64EEEEEENS_10bfloat16_tEfNS_4arch4Sm80ELb0ELb0ELb1ELb1ELb1ELb0ELb0ELb0ELi2ELi4ELi4ELi4ELb0EEENS1_21CollectiveEpilogueBwdISA_SB_SD_Li256ELb1ELb0ELi2EEENS1_19SingleTileSchedulerILb1ELb0ELb0ELi128EEEEEEEEEvNT_6ParamsE$_ZN4cute3eso3ESOILb1ELb0EJNS_5tupleIJNS2_IJNS_1CILi8EEENS3_ILi1EEEEEENS3_ILi4EEES5_EEENS2_IJNS2_IJS5_NS3_ILi0EEEEEElS9_EEEEEC2ERKS8_RKSB_)
$_ZN7cutlass13device_kernelIN5flash19enable_sm80_to_sm89INS1_16FlashAttnBwdSm80INS1_25CollectiveMainloopBwdSm80ILi2ELi2EN4cute5tupleIJNS5_1CILi128EEES8_NS7_ILi64EEEEEENS_10bfloat16_tEfNS_4arch4Sm80ELb0ELb0ELb1ELb1ELb1ELb0ELb0ELb0ELi2ELi4ELi4ELi4ELb0EEENS1_21CollectiveEpilogueBwdISA_SB_SD_Li256ELb1ELb0ELi2EEENS1_19SingleTileSchedulerILb1ELb0ELb0ELi128EEEEEEEEEvNT_6ParamsE$_ZN4cute3eso3ESOILb1ELb0EJNS_5tupleIJNS2_IJNS_1CILi8EEENS3_ILi1EEEEEENS3_ILi4EEES5_EEENS2_IJNS2_IJS5_NS3_ILi0EEEEEElS9_EEEEEC2ERKS8_RKSB_:
[----:B------:R-:W-:Y:S01]  /*9a30*/  IADD3 R3, R15, -c[0x0][0x20], RZ ;  /* 0x800008000f037a10 */ /* 0x000fe20007ffe0ff */
[----:B------:R-:W-:Y:S01]  /*9a40*/  IMAD.MOV.U32 R78, RZ, RZ, R2 ;  /* 0x000000ffff4e7224 */ /* 0x000fe200078e0002 */
[----:B------:R-:W-:Y:S01]  /*9a50*/  MOV R84, R6 ;  /* 0x0000000600547202 */ /* 0x000fe20000000f00 */
[----:B------:R-:W-:Y:S01]  /*9a60*/  IMAD.MOV.U32 R79, RZ, RZ, R5 ;  /* 0x000000ffff4f7224 */ /* 0x000fe200078e0005 */
[----:B------:R-:W-:-:S04]  /*9a70*/  MOV R85, 0x0 ;  /* 0x0000000000557802 */ /* 0x000fc80000000f00 */
[----:B------:R1:W-:Y:S01]  /*9a80*/  STL.64 [R3], R78 ;  /* 0x0000004e03007387 */ /* 0x0003e20000100a00 */
[----:B------:R-:W-:Y:S05]  /*9a90*/  RET.REL.NODEC R84 `(_ZN7cutlass13device_kernelIN5flash19enable_sm80_to_sm89INS1_16FlashAttnBwdSm80INS1_25CollectiveMainloopBwdSm80ILi2ELi2EN4cute5tupleIJNS5_1CILi128EEES8_NS7_ILi64EEEEEENS_10bfloat16_tEfNS_4arch4Sm80ELb0ELb0ELb1ELb1ELb1ELb0ELb0ELb0ELi2ELi4ELi4ELi4ELb0EEENS1_21CollectiveEpilogueBwdISA_SB_SD_Li256ELb1ELb0ELi2EEENS1_19SingleTileSchedulerILb1ELb0ELb0ELi128EEEEEEEEEvNT_6ParamsE) ;  /* 0xffff656054007950 */ /* 0x000fea0003c3ffff */
        .type           $_ZN7cutlass13device_kernelIN5flash19enable_sm80_to_sm89INS1_16FlashAttnBwdSm80INS1_25CollectiveMainloopBwdSm80ILi2ELi2EN4cute5tupleIJNS5_1CILi128EEES8_NS7_ILi64EEEEEENS_10bfloat16_tEfNS_4arch4Sm80ELb0ELb0ELb1ELb1ELb1ELb0ELb0ELb0ELi2ELi4ELi4ELi4ELb0EEENS1_21CollectiveEpilogueBwdISA_SB_SD_Li256ELb1ELb0ELi2EEENS1_19SingleTileSchedulerILb1ELb0ELb0ELi128EEEEEEEEEvNT_6ParamsE$_ZN4cute3eso3ESOILb1ELb0EJNS_5tupleIJNS_1CILi0EEES4_EEEiEEC2ERKS5_RKi,@function
        .size           $_ZN7cutlass13device_kernelIN5flash19enable_sm80_to_sm89INS1_16FlashAttnBwdSm80INS1_25CollectiveMainloopBwdSm80ILi2ELi2EN4cute5tupleIJNS5_1CILi128EEES8_NS7_ILi64EEEEEENS_10bfloat16_tEfNS_4arch4Sm80ELb0ELb0ELb1ELb1ELb1ELb0ELb0ELb0ELi2ELi4ELi4ELi4ELb0EEENS1_21CollectiveEpilogueBwdISA_SB_SD_Li256ELb1ELb0ELi2EEENS1_19SingleTileSchedulerILb1ELb0ELb0ELi128EEEEEEEEEvNT_6ParamsE$_ZN4cute3eso3ESOILb1ELb0EJNS_5tupleIJNS_1CILi0EEES4_EEEiEEC2ERKS5_RKi,($_ZN7cutlass13device_kernelIN5flash19enable_sm80_to_sm89INS1_16FlashAttnBwdSm80INS1_25CollectiveMainloopBwdSm80ILi2ELi2EN4cute5tupleIJNS5_1CILi128EEES8_NS7_ILi64EEEEEENS_10bfloat16_tEfNS_4arch4Sm80ELb0ELb0ELb1ELb1ELb1ELb0ELb0ELb0ELi2ELi4ELi4ELi4ELb0EEENS1_21CollectiveEpilogueBwdISA_SB_SD_Li256ELb1ELb0ELi2EEENS1_19SingleTileSchedulerILb1ELb0ELb0ELi128EEEEEEEEEvNT_6ParamsE$_ZN4cute3eso3ESOILb1ELb0EJNS_5tupleIJNS_1CILi16EEENS3_ILi2EEES5_S5_NS3_ILi4EEES5_EEENS2_IJNS3_ILi1EEEiiiNS3_ILi144EEENS3_ILi512EEEEEEEEC2ERKS7_RKSB_ - $_ZN7cutlass13device_kernelIN5flash19enable_sm80_to_sm89INS1_16FlashAttnBwdSm80INS1_25CollectiveMainloopBwdSm80ILi2ELi2EN4cute5tupleIJNS5_1CILi128EEES8_NS7_ILi64EEEEEENS_10bfloat16_tEfNS_4arch4Sm80ELb0ELb0ELb1ELb1ELb1ELb0ELb0ELb0ELi2ELi4ELi4ELi4ELb0EEENS1_21CollectiveEpilogueBwdISA_SB_SD_Li256ELb1ELb0ELi2EEENS1_19SingleTileSchedulerILb1ELb0ELb0ELi128EEEEEEEEEvNT_6ParamsE$_ZN4cute3eso3ESOILb1ELb0EJNS_5tupleIJNS_1CILi0EEES4_EEEiEEC2ERKS5_RKi)
$_ZN7cutlass13device_kernelIN5flash19enable_sm80_to_sm89INS1_16FlashAttnBwdSm80INS1_25CollectiveMainloopBwdSm80ILi2ELi2EN4cute5tupleIJNS5_1CILi128EEES8_NS7_ILi64EEEEEENS_10bfloat16_tEfNS_4arch4Sm80ELb0ELb0ELb1ELb1ELb1ELb0ELb0ELb0ELi2ELi4ELi4ELi4ELb0EEENS1_21CollectiveEpilogueBwdISA_SB_SD_Li256ELb1ELb0ELi2EEENS1_19SingleTileSchedulerILb1ELb0ELb0ELi128EEEEEEEEEvNT_6ParamsE$_ZN4cute3eso3ESOILb1ELb0EJNS_5tupleIJNS_1CILi0EEES4_EEEiEEC2ERKS5_RKi:
[----:B------:R-:W-:Y:S02]  /*9aa0*/  IADD3 R2, R66, -c[0x0][0x20], RZ ;  /* 0x8000080042027a10 */ /* 0x000fe40007ffe0ff */
[----:B------:R-:W-:-:S03]  /*9ab0*/  MOV R5, 0x0 ;  /* 0x0000000000057802 */ /* 0x000fc60000000f00 */
[----:B------:R1:W-:Y:S01]  /*9ac0*/  STL [R2], R3 ;  /* 0x0000000302007387 */ /* 0x0003e20000100800 */
[----:B------:R-:W-:Y:S05]  /*9ad0*/  RET.REL.NODEC R4 `(_ZN7cutlass13device_kernelIN5flash19enable_sm80_to_sm89INS1_16FlashAttnBwdSm80INS1_25CollectiveMainloopBwdSm80ILi2ELi2EN4cute5tupleIJNS5_1CILi128EEES8_NS7_ILi64EEEEEENS_10bfloat16_tEfNS_4arch4Sm80ELb0ELb0ELb1ELb1ELb1ELb0ELb0ELb0ELi2ELi4ELi4ELi4ELb0EEENS1_21CollectiveEpilogueBwdISA_SB_SD_Li256ELb1ELb0ELi2EEENS1_19SingleTileSchedulerILb1ELb0ELb0ELi128EEEEEEEEEvNT_6ParamsE) ;  /* 0xffff652004007950 */ /* 0x000fea0003c3ffff */
        .type           $_ZN7cutlass13device_kernelIN5flash19enable_sm80_to_sm89INS1_16FlashAttnBwdSm80INS1_25CollectiveMainloopBwdSm80ILi2ELi2EN4cute5tupleIJNS5_1CILi128EEES8_NS7_ILi64EEEEEENS_10bfloat16_tEfNS_4arch4Sm80ELb0ELb0ELb1ELb1ELb1ELb0ELb0ELb0ELi2ELi4ELi4ELi4ELb0EEENS1_21CollectiveEpilogueBwdISA_SB_SD_Li256ELb1ELb0ELi2EEENS1_19SingleTileSchedulerILb1ELb0ELb0ELi128EEEEEEEEEvNT_6ParamsE$_ZN4cute3eso3ESOILb1ELb0EJNS_5tupleIJNS_1CILi16EEENS3_ILi2EEES5_S5_NS3_ILi4EEES5_EEENS2_IJNS3_ILi1EEEiiiNS3_ILi144EEENS3_ILi512EEEEEEEEC2ERKS7_RKSB_,@function
        .size           $_ZN7cutlass13device_kernelIN5flash19enable_sm80_to_sm89INS1_16FlashAttnBwdSm80INS1_25CollectiveMainloopBwdSm80ILi2ELi2EN4cute5tupleIJNS5_1CILi128EEES8_NS7_ILi64EEEEEENS_10bfloat16_tEfNS_4arch4Sm80ELb0ELb0ELb1ELb1ELb1ELb0ELb0ELb0ELi2ELi4ELi4ELi4ELb0EEENS1_21CollectiveEpilogueBwdISA_SB_SD_Li256ELb1ELb0ELi2EEENS1_19SingleTileSchedulerILb1ELb0ELb0ELi128EEEEEEEEEvNT_6ParamsE$_ZN4cute3eso3ESOILb1ELb0EJNS_5tupleIJNS_1CILi16EEENS3_ILi2EEES5_S5_NS3_ILi4EEES5_EEENS2_IJNS3_ILi1EEEiiiNS3_ILi144EEENS3_ILi512EEEEEEEEC2ERKS7_RKSB_,($_ZN7cutlass13device_kernelIN5flash19enable_sm80_to_sm89INS1_16FlashAttnBwdSm80INS1_25CollectiveMainloopBwdSm80ILi2ELi2EN4cute5tupleIJNS5_1CILi128EEES8_NS7_ILi64EEEEEENS_10bfloat16_tEfNS_4arch4Sm80ELb0ELb0ELb1ELb1ELb1ELb0ELb0ELb0ELi2ELi4ELi4ELi4ELb0EEENS1_21CollectiveEpilogueBwdISA_SB_SD_Li256ELb1ELb0ELi2EEENS1_19SingleTileSchedulerILb1ELb0ELb0ELi128EEEEEEEEEvNT_6ParamsE$_ZN4cute3eso3ESOILb1ELb0EJNS_5tupleIJNS_1CILi1EEENS2_IJS4_NS3_ILi2EEES5_EEEEEENS2_IJNS3_ILi0EEENS2_IJS4_NS3_ILi256EEEiEEEEEEEEC2ERKS7_RKSB_ - $_ZN7cutlass13device_kernelIN5flash19enable_sm80_to_sm89INS1_16FlashAttnBwdSm80INS1_25CollectiveMainloopBwdSm80ILi2ELi2EN4cute5tupleIJNS5_1CILi128EEES8_NS7_ILi64EEEEEENS_10bfloat16_tEfNS_4arch4Sm80ELb0ELb0ELb1ELb1ELb1ELb0ELb0ELb0ELi2ELi4ELi4ELi4ELb0EEENS1_21CollectiveEpilogueBwdISA_SB_SD_Li256ELb1ELb0ELi2EEENS1_19SingleTileSchedulerILb1ELb0ELb0ELi128EEEEEEEEEvNT_6ParamsE$_ZN4cute3eso3ESOILb1ELb0EJNS_5tupleIJNS_1CILi16EEENS3_ILi2EEES5_S5_NS3_ILi4EEES5_EEENS2_IJNS3_ILi1EEEiiiNS3_ILi144EEENS3_ILi512EEEEEEEEC2ERKS7_RKSB_)
$_ZN7cutlass13device_kernelIN5flash19enable_sm80_to_sm89INS1_16FlashAttnBwdSm80INS1_25CollectiveMainloopBwdSm80ILi2ELi2EN4cute5tupleIJNS5_1CILi128EEES8_NS7_ILi64EEEEEENS_10bfloat16_tEfNS_4arch4Sm80ELb0ELb0ELb1ELb1ELb1ELb0ELb0ELb0ELi2ELi4ELi4ELi4ELb0EEENS1_21CollectiveEpilogueBwdISA_SB_SD_Li256ELb1ELb0ELi2EEENS1_19SingleTileSchedulerILb1ELb0ELb0ELi128EEEEEEEEEvNT_6ParamsE$_ZN4cute3eso3ESOILb1ELb0EJNS_5tupleIJNS_1CILi16EEENS3_ILi2EEES5_S5_NS3_ILi4EEES5_EEENS2_IJNS3_ILi1EEEiiiNS3_ILi144EEENS3_ILi512EEEEEEEEC2ERKS7_RKSB_:
[----:B------:R-:W-:Y:S02]  /*9ae0*/  IADD3 R4, R58, -c[0x0][0x20], RZ ;  /* 0x800008003a047a10 */ /* 0x000fe40007ffe0ff */
[----:B------:R-:W-:-:S03]  /*9af0*/  MOV R9, 0x0 ;  /* 0x0000000000097802 */ /* 0x000fc60000000f00 */
[----:B------:R1:W-:Y:S04]  /*9b00*/  STL [R4], R2 ;  /* 0x0000000204007387 */ /* 0x0003e80000100800 */
[----:B------:R1:W-:Y:S04]  /*9b10*/  STL [R4+0x4], R3 ;  /* 0x0000040304007387 */ /* 0x0003e80000100800 */
[----:B------:R1:W-:Y:S01]  /*9b20*/  STL [R4+0x8], R5 ;  /* 0x0000080504007387 */ /* 0x0003e20000100800 */
[----:B------:R-:W-:Y:S05]  /*9b30*/  RET.REL.NODEC R8 `(_ZN7cutlass13device_kernelIN5flash19enable_sm80_to_sm89INS1_16FlashAttnBwdSm80INS1_25CollectiveMainloopBwdSm80ILi2ELi2EN4cute5tupleIJNS5_1CILi128EEES8_NS7_ILi64EEEEEENS_10bfloat16_tEfNS_4arch4Sm80ELb0ELb0ELb1ELb1ELb1ELb0ELb0ELb0ELi2ELi4ELi4ELi4ELb0EEENS1_21CollectiveEpilogueBwdISA_SB_SD_Li256ELb1ELb0ELi2EEENS1_19SingleTileSchedulerILb1ELb0ELb0ELi128EEEEEEEEEvNT_6ParamsE) ;  /* 0xffff64c008007950 */ /* 0x000fea0003c3ffff */
        .type           $_ZN7cutlass13device_kernelIN5flash19enable_sm80_to_sm89INS1_16FlashAttnBwdSm80INS1_25CollectiveMainloopBwdSm80ILi2ELi2EN4cute5tupleIJNS5_1CILi128EEES8_NS7_ILi64EEEEEENS_10bfloat16_tEfNS_4arch4Sm80ELb0ELb0ELb1ELb1ELb1ELb0ELb0ELb0ELi2ELi4ELi4ELi4ELb0EEENS1_21CollectiveEpilogueBwdISA_SB_SD_Li256ELb1ELb0ELi2EEENS1_19SingleTileSchedulerILb1ELb0ELb0ELi128EEEEEEEEEvNT_6ParamsE$_ZN4cute3eso3ESOILb1ELb0EJNS_5tupleIJNS_1CILi1EEENS2_IJS4_NS3_ILi2EEES5_EEEEEENS2_IJNS3_ILi0EEENS2_IJS4_NS3_ILi256EEEiEEEEEEEEC2ERKS7_RKSB_,@function
        .size           $_ZN7cutlass13device_kernelIN5flash19enable_sm80_to_sm89INS1_16FlashAttnBwdSm80INS1_25CollectiveMainloopBwdSm80ILi2ELi2EN4cute5tupleIJNS5_1CILi128EEES8_NS7_ILi64EEEEEENS_10bfloat16_tEfNS_4arch4Sm80ELb0ELb0ELb1ELb1ELb1ELb0ELb0ELb0ELi2ELi4ELi4ELi4ELb0EEENS1_21CollectiveEpilogueBwdISA_SB_SD_Li256ELb1ELb0ELi2EEENS1_19SingleTileSchedulerILb1ELb0ELb0ELi128EEEEEEEEEvNT_6ParamsE$_ZN4cute3eso3ESOILb1ELb0EJNS_5tupleIJNS_1CILi1EEENS2_IJS4_NS3_ILi2EEES5_EEEEEENS2_IJNS3_ILi0EEENS2_IJS4_NS3_ILi256EEEiEEEEEEEEC2ERKS7_RKSB_,($_ZN7cutlass13device_kernelIN5flash19enable_sm80_to_sm89INS1_16FlashAttnBwdSm80INS1_25CollectiveMainloopBwdSm80ILi2ELi2EN4cute5tupleIJNS5_1CILi128EEES8_NS7_ILi64EEEEEENS_10bfloat16_tEfNS_4arch4Sm80ELb0ELb0ELb1ELb1ELb1ELb0ELb0ELb0ELi2ELi4ELi4ELi4ELb0EEENS1_21CollectiveEpilogueBwdISA_SB_SD_Li256ELb1ELb0ELi2EEENS1_19SingleTileSchedulerILb1ELb0ELb0ELi128EEEEEEEEEvNT_6ParamsE$_ZN4cute3eso3ESOILb1ELb0EJNS_5tupleIJNS_1CILi1EEENS3_ILi0EEEEEENS2_IJiEEEEEC2ERKS6_RKS7_ - $_ZN7cutlass13device_kernelIN5flash19enable_sm80_to_sm89INS1_16FlashAttnBwdSm80INS1_25CollectiveMainloopBwdSm80ILi2ELi2EN4cute5tupleIJNS5_1CILi128EEES8_NS7_ILi64EEEEEENS_10bfloat16_tEfNS_4arch4Sm80ELb0ELb0ELb1ELb1ELb1ELb0ELb0ELb0ELi2ELi4ELi4ELi4ELb0EEENS1_21CollectiveEpilogueBwdISA_SB_SD_Li256ELb1ELb0ELi2EEENS1_19SingleTileSchedulerILb1ELb0ELb0ELi128EEEEEEEEEvNT_6ParamsE$_ZN4cute3eso3ESOILb1ELb0EJNS_5tupleIJNS_1CILi1EEENS2_IJS4_NS3_ILi2EEES5_EEEEEENS2_IJNS3_ILi0EEENS2_IJS4_NS3_ILi256EEEiEEEEEEEEC2ERKS7_RKSB_)
$_ZN7cutlass13device_kernelIN5flash19enable_sm80_to_sm89INS1_16FlashAttnBwdSm80INS1_25CollectiveMainloopBwdSm80ILi2ELi2EN4cute5tupleIJNS5_1CILi128EEES8_NS7_ILi64EEEEEENS_10bfloat16_tEfNS_4arch4Sm80ELb0ELb0ELb1ELb1ELb1ELb0ELb0ELb0ELi2ELi4ELi4ELi4ELb0EEENS1_21CollectiveEpilogueBwdISA_SB_SD_Li256ELb1ELb0ELi2EEENS1_19SingleTileSchedulerILb1ELb0ELb0ELi128EEEEEEEEEvNT_6ParamsE$_ZN4cute3eso3ESOILb1ELb0EJNS_5tupleIJNS_1CILi1EEENS2_IJS4_NS3_ILi2EEES5_EEEEEENS2_IJNS3_ILi0EEENS2_IJS4_NS3_ILi256EEEiEEEEEEEEC2ERKS7_RKSB_:
[----:B------:R-:W-:Y:S02]  /*9b40*/  IADD3 R3, R9, -c[0x0][0x20], RZ ;  /* 0x8000080009037a10 */ /* 0x000fe40007ffe0ff */
[----:B------:R-:W-:-:S03]  /*9b50*/  MOV R5, 0x0 ;  /* 0x0000000000057802 */ /* 0x000fc60000000f00 */
[----:B------:R1:W-:Y:S01]  /*9b60*/  STL [R3], R2 ;  /* 0x0000000203007387 */ /* 0x0003e20000100800 */
[----:B------:R-:W-:Y:S05]  /*9b70*/  RET.REL.NODEC R4 `(_ZN7cutlass13device_kernelIN5flash19enable_sm80_to_sm89INS1_16FlashAttnBwdSm80INS1_25CollectiveMainloopBwdSm80ILi2ELi2EN4cute5tupleIJNS5_1CILi128EEES8_NS7_ILi64EEEEEENS_10bfloat16_tEfNS_4arch4Sm80ELb0ELb0ELb1ELb1ELb1ELb0ELb0ELb0ELi2ELi4ELi4ELi4ELb0EEENS1_21CollectiveEpilogueBwdISA_SB_SD_Li256ELb1ELb0ELi2EEENS1_19SingleTileSchedulerILb1ELb0ELb0ELi128EEEEEEEEEvNT_6ParamsE) ;  /* 0xffff648004007950 */ /* 0x000fea0003c3ffff */
        .type           $_ZN7cutlass13device_kernelIN5flash19enable_sm80_to_sm89INS1_16FlashAttnBwdSm80INS1_25CollectiveMainloopBwdSm80ILi2ELi2EN4cute5tupleIJNS5_1CILi128EEES8_NS7_ILi64EEEEEENS_10bfloat16_tEfNS_4arch4Sm80ELb0ELb0ELb1ELb1ELb1ELb0ELb0ELb0ELi2ELi4ELi4ELi4ELb0EEENS1_21CollectiveEpilogueBwdISA_SB_SD_Li256ELb1ELb0ELi2EEENS1_19SingleTileSchedulerILb1ELb0ELb0ELi128EEEEEEEEEvNT_6ParamsE$_ZN4cute3eso3ESOILb1ELb0EJNS_5tupleIJNS_1CILi1EEENS3_ILi0EEEEEENS2_IJiEEEEEC2ERKS6_RKS7_,@function
        .size           $_ZN7cutlass13device_kernelIN5flash19enable_sm80_to_sm89INS1_16FlashAttnBwdSm80INS1_25CollectiveMainloopBwdSm80ILi2ELi2EN4cute5tupleIJNS5_1CILi128EEES8_NS7_ILi64EEEEEENS_10bfloat16_tEfNS_4arch4Sm80ELb0ELb0ELb1ELb1ELb1ELb0ELb0ELb0ELi2ELi4ELi4ELi4ELb0EEENS1_21CollectiveEpilogueBwdISA_SB_SD_Li256ELb1ELb0ELi2EEENS1_19SingleTileSchedulerILb1ELb0ELb0ELi128EEEEEEEEEvNT_6ParamsE$_ZN4cute3eso3ESOILb1ELb0EJNS_5tupleIJNS_1CILi1EEENS3_ILi0EEEEEENS2_IJiEEEEEC2ERKS6_RKS7_,($_ZN7cutlass13device_kernelIN5flash19enable_sm80_to_sm89INS1_16FlashAttnBwdSm80INS1_25CollectiveMainloopBwdSm80ILi2ELi2EN4cute5tupleIJNS5_1CILi128EEES8_NS7_ILi64EEEEEENS_10bfloat16_tEfNS_4arch4Sm80ELb0ELb0ELb1ELb1ELb1ELb0ELb0ELb0ELi2ELi4ELi4ELi4ELb0EEENS1_21CollectiveEpilogueBwdISA_SB_SD_Li256ELb1ELb0ELi2EEENS1_19SingleTileSchedulerILb1ELb0ELb0ELi128EEEEEEEEEvNT_6ParamsE$_ZN4cute3eso3ESOILb1ELb0EJNS_5tupleIJNS_1CILi1EEENS3_ILi0EEEEEENS3_ILi4096EEENS2_IJiiEEEEEC2ERKS6_RKS7_RKS8_ - $_ZN7cutlass13device_kernelIN5flash19enable_sm80_to_sm89INS1_16FlashAttnBwdSm80INS1_25CollectiveMainloopBwdSm80ILi2ELi2EN4cute5tupleIJNS5_1CILi128EEES8_NS7_ILi64EEEEEENS_10bfloat16_tEfNS_4arch4Sm80ELb0ELb0ELb1ELb1ELb1ELb0ELb0ELb0ELi2ELi4ELi4ELi4ELb0EEENS1_21CollectiveEpilogueBwdISA_SB_SD_Li256ELb1ELb0ELi2EEENS1_19SingleTileSchedulerILb1ELb0ELb0ELi128EEEEEEEEEvNT_6ParamsE$_ZN4cute3eso3ESOILb1ELb0EJNS_5tupleIJNS_1CILi1EEENS3_ILi0EEEEEENS2_IJiEEEEEC2ERKS6_RKS7_)
$_ZN7cutlass13device_kernelIN5flash19enable_sm80_to_sm89INS1_16FlashAttnBwdSm80INS1_25CollectiveMainloopBwdSm80ILi2ELi2EN4cute5tupleIJNS5_1CILi128EEES8_NS7_ILi64EEEEEENS_10bfloat16_tEfNS_4arch4Sm80ELb0ELb0ELb1ELb1ELb1ELb0ELb0ELb0ELi2ELi4ELi4ELi4ELb0EEENS1_21CollectiveEpilogueBwdISA_SB_SD_Li256ELb1ELb0ELi2EEENS1_19SingleTileSchedulerILb1ELb0ELb0ELi128EEEEEEEEEvNT_6ParamsE$_ZN4cute3eso3ESOILb1ELb0EJNS_5tupleIJNS_1CILi1EEENS3_ILi0EEEEEENS2_IJiEEEEEC2ERKS6_RKS7_:
[----:B------:R-:W-:Y:S02]  /*9b80*/  IADD3 R2, R66, -c[0x0][0x20], RZ ;  /* 0x8000080042027a10 */ /* 0x000fe40007ffe0ff */
[----:B------:R-:W-:-:S03]  /*9b90*/  MOV R7, 0x0 ;  /* 0x0000000000077802 */ /* 0x000fc60000000f00 */
[----:B------:R1:W-:Y:S01]  /*9ba0*/  STL [R2], R3 ;  /* 0x0000000302007387 */ /* 0x0003e20000100800 */
[----:B------:R-:W-:Y:S05]  /*9bb0*/  RET.REL.NODEC R6 `(_ZN7cutlass13device_kernelIN5flash19enable_sm80_to_sm89INS1_16FlashAttnBwdSm80INS1_25CollectiveMainloopBwdSm80ILi2ELi2EN4cute5tupleIJNS5_1CILi128EEES8_NS7_ILi64EEEEEENS_10bfloat16_tEfNS_4arch4Sm80ELb0ELb0ELb1ELb1ELb1ELb0ELb0ELb0ELi2ELi4ELi4ELi4ELb0EEENS1_21CollectiveEpilogueBwdISA_SB_SD_Li256ELb1ELb0ELi2EEENS1_19SingleTileSchedulerILb1ELb0ELb0ELi128EEEEEEEEEvNT_6ParamsE) ;  /* 0xffff644006007950 */ /* 0x000fea0003c3ffff */
        .type           $_ZN7cutlass13device_kernelIN5flash19enable_sm80_to_sm89INS1_16FlashAttnBwdSm80INS1_25CollectiveMainloopBwdSm80ILi2ELi2EN4cute5tupleIJNS5_1CILi128EEES8_NS7_ILi64EEEEEENS_10bfloat16_tEfNS_4arch4Sm80ELb0ELb0ELb1ELb1ELb1ELb0ELb0ELb0ELi2ELi4ELi4ELi4ELb0EEENS1_21CollectiveEpilogueBwdISA_SB_SD_Li256ELb1ELb0ELi2EEENS1_19SingleTileSchedulerILb1ELb0ELb0ELi128EEEEEEEEEvNT_6ParamsE$_ZN4cute3eso3ESOILb1ELb0EJNS_5tupleIJNS_1CILi1EEENS3_ILi0EEEEEENS3_ILi4096EEENS2_IJiiEEEEEC2ERKS6_RKS7_RKS8_,@function
        .size           $_ZN7cutlass13device_kernelIN5flash19enable_sm80_to_sm89INS1_16FlashAttnBwdSm80INS1_25CollectiveMainloopBwdSm80ILi2ELi2EN4cute5tupleIJNS5_1CILi128EEES8_NS7_ILi64EEEEEENS_10bfloat16_tEfNS_4arch4Sm80ELb0ELb0ELb1ELb1ELb1ELb0ELb0ELb0ELi2ELi4ELi4ELi4ELb0EEENS1_21CollectiveEpilogueBwdISA_SB_SD_Li256ELb1ELb0ELi2EEENS1_19SingleTileSchedulerILb1ELb0ELb0ELi128EEEEEEEEEvNT_6ParamsE$_ZN4cute3eso3ESOILb1ELb0EJNS_5tupleIJNS_1CILi1EEENS3_ILi0EEEEEENS3_ILi4096EEENS2_IJiiEEEEEC2ERKS6_RKS7_RKS8_,($_ZN7cutlass13device_kernelIN5flash19enable_sm80_to_sm89INS1_16FlashAttnBwdSm80INS1_25CollectiveMainloopBwdSm80ILi2ELi2EN4cute5tupleIJNS5_1CILi128EEES8_NS7_ILi64EEEEEENS_10bfloat16_tEfNS_4arch4Sm80ELb0ELb0ELb1ELb1ELb1ELb0ELb0ELb0ELi2ELi4ELi4ELi4ELb0EEENS1_21CollectiveEpilogueBwdISA_SB_SD_Li256ELb1ELb0ELi2EEENS1_19SingleTileSchedulerILb1ELb0ELb0ELi128EEEEEEEEEvNT_6ParamsE$_ZN4cute3eso3ESOILb1ELb0EJNS_5tupleIJNS_1CILi1EEENS3_ILi0EEEEEEiEEC2ERKS6_RKi - $_ZN7cutlass13device_kernelIN5flash19enable_sm80_to_sm89INS1_16FlashAttnBwdSm80INS1_25CollectiveMainloopBwdSm80ILi2ELi2EN4cute5tupleIJNS5_1CILi128EEES8_NS7_ILi64EEEEEENS_10bfloat16_tEfNS_4arch4Sm80ELb0ELb0ELb1ELb1ELb1ELb0ELb0ELb0ELi2ELi4ELi4ELi4ELb0EEENS1_21CollectiveEpilogueBwdISA_SB_SD_Li256ELb1ELb0ELi2EEENS1_19SingleTileSchedulerILb1ELb0ELb0ELi128EEEEEEEEEvNT_6ParamsE$_ZN4cute3eso3ESOILb1ELb0EJNS_5tupleIJNS_1CILi1EEENS3_ILi0EEEEEENS3_ILi4096EEENS2_IJiiEEEEEC2ERKS6_RKS7_RKS8_)
$_ZN7cutlass13device_kernelIN5flash19enable_sm80_to_sm89INS1_16FlashAttnBwdSm80INS1_25CollectiveMainloopBwdSm80ILi2ELi2EN4cute5tupleIJNS5_1CILi128EEES8_NS7_ILi64EEEEEENS_10bfloat16_tEfNS_4arch4Sm80ELb0ELb0ELb1ELb1ELb1ELb0ELb0ELb0ELi2ELi4ELi4ELi4ELb0EEENS1_21CollectiveEpilogueBwdISA_SB_SD_Li256ELb1ELb0ELi2EEENS1_19SingleTileSchedulerILb1ELb0ELb0ELi128EEEEEEEEEvNT_6ParamsE$_ZN4cute3eso3ESOILb1ELb0EJNS_5tupleIJNS_1CILi1EEENS3_ILi0EEEEEENS3_ILi4096EEENS2_IJiiEEEEEC2ERKS6_RKS7_RKS8_:
[----:B------:R-:W-:Y:S01]  /*9bc0*/  IADD3 R2, R2, -c[0x0][0x20], RZ ;  /* 0x8000080002027a10 */ /* 0x000fe20007ffe0ff */
[----:B------:R-:W-:Y:S01]  /*9bd0*/  IMAD.MOV.U32 R8, RZ, RZ, R6 ;  /* 0x000000ffff087224 */ /* 0x000fe200078e0006 */
[----:B------:R-:W-:-:S03]  /*9be0*/  MOV R9, 0x0 ;  /* 0x0000000000097802 */ /* 0x000fc60000000f00 */
[----:B------:R1:W-:Y:S04]  /*9bf0*/  STL [R2], R5 ;  /* 0x0000000502007387 */ /* 0x0003e80000100800 */
[----:B------:R1:W-:Y:S01]  /*9c00*/  STL [R2+0x4], R3 ;  /* 0x0000040302007387 */ /* 0x0003e20000100800 */
[----:B------:R-:W-:Y:S05]  /*9c10*/  RET.REL.NODEC R8 `(_ZN7cutlass13device_kernelIN5flash19enable_sm80_to_sm89INS1_16FlashAttnBwdSm80INS1_25CollectiveMainloopBwdSm80ILi2ELi2EN4cute5tupleIJNS5_1CILi128EEES8_NS7_ILi64EEEEEENS_10bfloat16_tEfNS_4arch4Sm80ELb0ELb0ELb1ELb1ELb1ELb0ELb0ELb0ELi2ELi4ELi4ELi4ELb0EEENS1_21CollectiveEpilogueBwdISA_SB_SD_Li256ELb1ELb0ELi2EEENS1_19SingleTileSchedulerILb1ELb0ELb0ELi128EEEEEEEEEvNT_6ParamsE) ;  /* 0xffff63e008007950 */ /* 0x000fea0003c3ffff */
        .type           $_ZN7cutlass13device_kernelIN5flash19enable_sm80_to_sm89INS1_16FlashAttnBwdSm80INS1_25CollectiveMainloopBwdSm80ILi2ELi2EN4cute5tupleIJNS5_1CILi128EEES8_NS7_ILi64EEEEEENS_10bfloat16_tEfNS_4arch4Sm80ELb0ELb0ELb1ELb1ELb1ELb0ELb0ELb0ELi2ELi4ELi4ELi4ELb0EEENS1_21CollectiveEpilogueBwdISA_SB_SD_Li256ELb1ELb0ELi2EEENS1_19SingleTileSchedulerILb1ELb0ELb0ELi128EEEEEEEEEvNT_6ParamsE$_ZN4cute3eso3ESOILb1ELb0EJNS_5tupleIJNS_1CILi1EEENS3_ILi0EEEEEEiEEC2ERKS6_RKi,@function
        .size           $_ZN7cutlass13device_kernelIN5flash19enable_sm80_to_sm89INS1_16FlashAttnBwdSm80INS1_25CollectiveMainloopBwdSm80ILi2ELi2EN4cute5tupleIJNS5_1CILi128EEES8_NS7_ILi64EEEEEENS_10bfloat16_tEfNS_4arch4Sm80ELb0ELb0ELb1ELb1ELb1ELb0ELb0ELb0ELi2ELi4ELi4ELi4ELb0EEENS1_21CollectiveEpilogueBwdISA_SB_SD_Li256ELb1ELb0ELi2EEENS1_19SingleTileSchedulerILb1ELb0ELb0ELi128EEEEEEEEEvNT_6ParamsE$_ZN4cute3eso3ESOILb1ELb0EJNS_5tupleIJNS_1CILi1EEENS3_ILi0EEEEEEiEEC2ERKS6_RKi,($_ZN7cutlass13device_kernelIN5flash19enable_sm80_to_sm89INS1_16FlashAttnBwdSm80INS1_25CollectiveMainloopBwdSm80ILi2ELi2EN4cute5tupleIJNS5_1CILi128EEES8_NS7_ILi64EEEEEENS_10bfloat16_tEfNS_4arch4Sm80ELb0ELb0ELb1ELb1ELb1ELb0ELb0ELb0ELi2ELi4ELi4ELi4ELb0EEENS1_21CollectiveEpilogueBwdISA_SB_SD_Li256ELb1ELb0ELi2EEENS1_19SingleTileSchedulerILb1ELb0ELb0ELi128EEEEEEEEEvNT_6ParamsE$_ZN4cute3eso3ESOILb1ELb0EJNS_5tupleIJNS_1CILi1EEENS3_ILi0EEEEEEiNS3_ILi1024EEEEEC2ERKS6_RKiRKS7_ - $_ZN7cutlass13device_kernelIN5flash19enable_sm80_to_sm89INS1_16FlashAttnBwdSm80INS1_25CollectiveMainloopBwdSm80ILi2ELi2EN4cute5tupleIJNS5_1CILi128EEES8_NS7_ILi64EEEEEENS_10bfloat16_tEfNS_4arch4Sm80ELb0ELb0ELb1ELb1ELb1ELb0ELb0ELb0ELi2ELi4ELi4ELi4ELb0EEENS1_21CollectiveEpilogueBwdISA_SB_SD_Li256ELb1ELb0ELi2EEENS1_19SingleTileSchedulerILb1ELb0ELb0ELi128EEEEEEEEEvNT_6ParamsE$_ZN4cute3eso3ESOILb1ELb0EJNS_5tupleIJNS_1CILi1EEENS3_ILi0EEEEEEiEEC2ERKS6_RKi)
$_ZN7cutlass13device_kernelIN5flash19enable_sm80_to_sm89INS1_16FlashAttnBwdSm80INS1_25CollectiveMainloopBwdSm80ILi2ELi2EN4cute5tupleIJNS5_1CILi128EEES8_NS7_ILi64EEEEEENS_10bfloat16_tEfNS_4arch4Sm80ELb0ELb0ELb1ELb1ELb1ELb0ELb0ELb0ELi2ELi4ELi4ELi4ELb0EEENS1_21CollectiveEpilogueBwdISA_SB_SD_Li256ELb1ELb0ELi2EEENS1_19SingleTileSchedulerILb1ELb0ELb0ELi128EEEEEEEEEvNT_6ParamsE$_ZN4cute3eso3ESOILb1ELb0EJNS_5tupleIJNS_1CILi1EEENS3_ILi0EEEEEEiEEC2ERKS6_RKi:
[----:B------:R-:W-:Y:S02]  /*9c20*/  IADD3 R2, R2, -c[0x0][0x20], RZ ;  /* 0x8000080002027a10 */ /* 0x000fe40007ffe0ff */
[----:B------:R-:W-:-:S03]  /*9c30*/  MOV R7, 0x0 ;  /* 0x0000000000077802 */ /* 0x000fc60000000f00 */
[----:B------:R1:W-:Y:S01]  /*9c40*/  STL [R2], R3 ;  /* 0x0000000302007387 */ /* 0x0003e20000100800 */
[----:B------:R-:W-:Y:S05]  /*9c50*/  RET.REL.NODEC R6 `(_ZN7cutlass13device_kernelIN5flash19enable_sm80_to_sm89INS1_16FlashAttnBwdSm80INS1_25CollectiveMainloopBwdSm80ILi2ELi2EN4cute5tupleIJNS5_1CILi128EEES8_NS7_ILi64EEEEEENS_10bfloat16_tEfNS_4arch4Sm80ELb0ELb0ELb1ELb1ELb1ELb0ELb0ELb0ELi2ELi4ELi4ELi4ELb0EEENS1_21CollectiveEpilogueBwdISA_SB_SD_Li256ELb1ELb0ELi2EEENS1_19SingleTileSchedulerILb1ELb0ELb0ELi128EEEEEEEEEvNT_6ParamsE) ;  /* 0xffff63a006007950 */ /* 0x000fea0003c3ffff */
        .type           $_ZN7cutlass13device_kernelIN5flash19enable_sm80_to_sm89INS1_16FlashAttnBwdSm80INS1_25CollectiveMainloopBwdSm80ILi2ELi2EN4cute5tupleIJNS5_1CILi128EEES8_NS7_ILi64EEEEEENS_10bfloat16_tEfNS_4arch4Sm80ELb0ELb0ELb1ELb1ELb1ELb0ELb0ELb0ELi2ELi4ELi4ELi4ELb0EEENS1_21CollectiveEpilogueBwdISA_SB_SD_Li256ELb1ELb0ELi2EEENS1_19SingleTileSchedulerILb1ELb0ELb0ELi128EEEEEEEEEvNT_6ParamsE$_ZN4cute3eso3ESOILb1ELb0EJNS_5tupleIJNS_1CILi1EEENS3_ILi0EEEEEEiNS3_ILi1024EEEEEC2ERKS6_RKiRKS7_,@function
        .size           $_ZN7cutlass13device_kernelIN5flash19enable_sm80_to_sm89INS1_16FlashAttnBwdSm80INS1_25CollectiveMainloopBwdSm80ILi2ELi2EN4cute5tupleIJNS5_1CILi128EEES8_NS7_ILi64EEEEEENS_10bfloat16_tEfNS_4arch4Sm80ELb0ELb0ELb1ELb1ELb1ELb0ELb0ELb0ELi2ELi4ELi4ELi4ELb0EEENS1_21CollectiveEpilogueBwdISA_SB_SD_Li256ELb1ELb0ELi2EEENS1_19SingleTileSchedulerILb1ELb0ELb0ELi128EEEEEEEEEvNT_6ParamsE$_ZN4cute3eso3ESOILb1ELb0EJNS_5tupleIJNS_1CILi1EEENS3_ILi0EEEEEEiNS3_ILi1024EEEEEC2ERKS6_RKiRKS7_,($_ZN7cutlass13device_kernelIN5flash19enable_sm80_to_sm89INS1_16FlashAttnBwdSm80INS1_25CollectiveMainloopBwdSm80ILi2ELi2EN4cute5tupleIJNS5_1CILi128EEES8_NS7_ILi64EEEEEENS_10bfloat16_tEfNS_4arch4Sm80ELb0ELb0ELb1ELb1ELb1ELb0ELb0ELb0ELi2ELi4ELi4ELi4ELb0EEENS1_21CollectiveEpilogueBwdISA_SB_SD_Li256ELb1ELb0ELi2EEENS1_19SingleTileSchedulerILb1ELb0ELb0ELi128EEEEEEEEEvNT_6ParamsE$_ZN4cute3eso3ESOILb1ELb0EJNS_5tupleIJNS_1CILi1EEENS3_ILi0EEEEEElS5_EEC2ERKS6_RKlRKS5_ - $_ZN7cutlass13device_kernelIN5flash19enable_sm80_to_sm89INS1_16FlashAttnBwdSm80INS1_25CollectiveMainloopBwdSm80ILi2ELi2EN4cute5tupleIJNS5_1CILi128EEES8_NS7_ILi64EEEEEENS_10bfloat16_tEfNS_4arch4Sm80ELb0ELb0ELb1ELb1ELb1ELb0ELb0ELb0ELi2ELi4ELi4ELi4ELb0EEENS1_21CollectiveEpilogueBwdISA_SB_SD_Li256ELb1ELb0ELi2EEENS1_19SingleTileSchedulerILb1ELb0ELb0ELi128EEEEEEEEEvNT_6ParamsE$_ZN4cute3eso3ESOILb1ELb0EJNS_5tupleIJNS_1CILi1EEENS3_ILi0EEEEEEiNS3_ILi1024EEEEEC2ERKS6_RKiRKS7_)
$_ZN7cutlass13device_kernelIN5flash19enable_sm80_to_sm89INS1_16FlashAttnBwdSm80INS1_25CollectiveMainloopBwdSm80ILi2ELi2EN4cute5tupleIJNS5_1CILi128EEES8_NS7_ILi64EEEEEENS_10bfloat16_tEfNS_4arch4Sm80ELb0ELb0ELb1ELb1ELb1ELb0ELb0ELb0ELi2ELi4ELi4ELi4ELb0EEENS1_21CollectiveEpilogueBwdISA_SB_SD_Li256ELb1ELb0ELi2EEENS1_19SingleTileSchedulerILb1ELb0ELb0ELi128EEEEEEEEEvNT_6ParamsE$_ZN4cute3eso3ESOILb1ELb0EJNS_5tupleIJNS_1CILi1EEENS3_ILi0EEEEEEiNS3_ILi1024EEEEEC2ERKS6_RKiRKS7_:
[----:B------:R-:W-:Y:S02]  /*9c60*/  IADD3 R2, R2, -c[0x0][0x20], RZ ;  /* 0x8000080002027a10 */ /* 0x000fe40007ffe0ff */
[----:B------:R-:W-:-:S03]  /*9c70*/  MOV R9, 0x0 ;  /* 0x0000000000097802 */ /* 0x000fc60000000f00 */
[----:B------:R1:W-:Y:S01]  /*9c80*/  STL [R2], R3 ;  /* 0x0000000302007387 */ /* 0x0003e20000100800 */
[----:B------:R-:W-:Y:S05]  /*9c90*/  RET.REL.NODEC R8 `(_ZN7cutlass13device_kernelIN5flash19enable_sm80_to_sm89INS1_16FlashAttnBwdSm80INS1_25CollectiveMainloopBwdSm80ILi2ELi2EN4cute5tupleIJNS5_1CILi128EEES8_NS7_ILi64EEEEEENS_10bfloat16_tEfNS_4arch4Sm80ELb0ELb0ELb1ELb1ELb1ELb0ELb0ELb0ELi2ELi4ELi4ELi4ELb0EEENS1_21CollectiveEpilogueBwdISA_SB_SD_Li256ELb1ELb0ELi2EEENS1_19SingleTileSchedulerILb1ELb0ELb0ELi128EEEEEEEEEvNT_6ParamsE) ;  /* 0xffff636008007950 */ /* 0x000fea0003c3ffff */
        .type           $_ZN7cutlass13device_kernelIN5flash19enable_sm80_to_sm89INS1_16FlashAttnBwdSm80INS1_25CollectiveMainloopBwdSm80ILi2ELi2EN4cute5tupleIJNS5_1CILi128EEES8_NS7_ILi64EEEEEENS_10bfloat16_tEfNS_4arch4Sm80ELb0ELb0ELb1ELb1ELb1ELb0ELb0ELb0ELi2ELi4ELi4ELi4ELb0EEENS1_21CollectiveEpilogueBwdISA_SB_SD_Li256ELb1ELb0ELi2EEENS1_19SingleTileSchedulerILb1ELb0ELb0ELi128EEEEEEEEEvNT_6ParamsE$_ZN4cute3eso3ESOILb1ELb0EJNS_5tupleIJNS_1CILi1EEENS3_ILi0EEEEEElS5_EEC2ERKS6_RKlRKS5_,@function
        .size           $_ZN7cutlass13device_kernelIN5flash19enable_sm80_to_sm89INS1_16FlashAttnBwdSm80INS1_25CollectiveMainloopBwdSm80ILi2ELi2EN4cute5tupleIJNS5_1CILi128EEES8_NS7_ILi64EEEEEENS_10bfloat16_tEfNS_4arch4Sm80ELb0ELb0ELb1ELb1ELb1ELb0ELb0ELb0ELi2ELi4ELi4ELi4ELb0EEENS1_21CollectiveEpilogueBwdISA_SB_SD_Li256ELb1ELb0ELi2EEENS1_19SingleTileSchedulerILb1ELb0ELb0ELi128EEEEEEEEEvNT_6ParamsE$_ZN4cute3eso3ESOILb1ELb0EJNS_5tupleIJNS_1CILi1EEENS3_ILi0EEEEEElS5_EEC2ERKS6_RKlRKS5_,($_ZN7cutlass13device_kernelIN5flash19enable_sm80_to_sm89INS1_16FlashAttnBwdSm80INS1_25CollectiveMainloopBwdSm80ILi2ELi2EN4cute5tupleIJNS5_1CILi128EEES8_NS7_ILi64EEEEEENS_10bfloat16_tEfNS_4arch4Sm80ELb0ELb0ELb1ELb1ELb1ELb0ELb0ELb0ELi2ELi4ELi4ELi4ELb0EEENS1_21CollectiveEpilogueBwdISA_SB_SD_Li256ELb1ELb0ELi2EEENS1_19SingleTileSchedulerILb1ELb0ELb0ELi128EEEEEEEEEvNT_6ParamsE$_ZN4cute3eso3ESOILb1ELb0EJNS_5tupleIJNS_1CILi1EEENS3_ILi2EEEEEENS2_IJNS3_ILi0EEEiEEEEEC2ERKS6_RKS8_ - $_ZN7cutlass13device_kernelIN5flash19enable_sm80_to_sm89INS1_16FlashAttnBwdSm80INS1_25CollectiveMainloopBwdSm80ILi2ELi2EN4cute5tupleIJNS5_1CILi128EEES8_NS7_ILi64EEEEEENS_10bfloat16_tEfNS_4arch4Sm80ELb0ELb0ELb1ELb1ELb1ELb0ELb0ELb0ELi2ELi4ELi4ELi4ELb0EEENS1_21CollectiveEpilogueBwdISA_SB_SD_Li256ELb1ELb0ELi2EEENS1_19SingleTileSchedulerILb1ELb0ELb0ELi128EEEEEEEEEvNT_6ParamsE$_ZN4cute3eso3ESOILb1ELb0EJNS_5tupleIJNS_1CILi1EEENS3_ILi0EEEEEElS5_EEC2ERKS6_RKlRKS5_)
$_ZN7cutlass13device_kernelIN5flash19enable_sm80_to_sm89INS1_16FlashAttnBwdSm80INS1_25CollectiveMainloopBwdSm80ILi2ELi2EN4cute5tupleIJNS5_1CILi128EEES8_NS7_ILi64EEEEEENS_10bfloat16_tEfNS_4arch4Sm80ELb0ELb0ELb1ELb1ELb1ELb0ELb0ELb0ELi2ELi4ELi4ELi4ELb0EEENS1_21CollectiveEpilogueBwdISA_SB_SD_Li256ELb1ELb0ELi2EEENS1_19SingleTileSchedulerILb1ELb0ELb0ELi128EEEEEEEEEvNT_6ParamsE$_ZN4cute3eso3ESOILb1ELb0EJNS_5tupleIJNS_1CILi1EEENS3_ILi0EEEEEElS5_EEC2ERKS6_RKlRKS5_:
[----:B------:R-:W-:Y:S01]  /*9ca0*/  IADD3 R3, R3, -c[0x0][0x20], RZ ;  /* 0x8000080003037a10 */ /* 0x000fe20007ffe0ff */
[----:B------:R-:W-:Y:S01]  /*9cb0*/  IMAD.MOV.U32 R78, RZ, RZ, R2 ;  /* 0x000000ffff4e7224 */ /* 0x000fe200078e0002 */
[----:B------:R-:W-:Y:S01]  /*9cc0*/  MOV R84, R6 ;  /* 0x0000000600547202 */ /* 0x000fe20000000f00 */
[----:B------:R-:W-:Y:S01]  /*9cd0*/  IMAD.MOV.U32 R79, RZ, RZ, R5 ;  /* 0x000000ffff4f7224 */ /* 0x000fe200078e0005 */
[----:B------:R-:W-:-:S04]  /*9ce0*/  MOV R85, 0x0 ;  /* 0x0000000000557802 */ /* 0x000fc80000000f00 */
[----:B------:R1:W-:Y:S01]  /*9cf0*/  STL.64 [R3], R78 ;  /* 0x0000004e03007387 */ /* 0x0003e20000100a00 */
[----:B------:R-:W-:Y:S05]  /*9d00*/  RET.REL.NODEC R84 `(_ZN7cutlass13device_kernelIN5flash19enable_sm80_to_sm89INS1_16FlashAttnBwdSm80INS1_25CollectiveMainloopBwdSm80ILi2ELi2EN4cute5tupleIJNS5_1CILi128EEES8_NS7_ILi64EEEEEENS_10bfloat16_tEfNS_4arch4Sm80ELb0ELb0ELb1ELb1ELb1ELb0ELb0ELb0ELi2ELi4ELi4ELi4ELb0EEENS1_21CollectiveEpilogueBwdISA_SB_SD_Li256ELb1ELb0ELi2EEENS1_19SingleTileSchedulerILb1ELb0ELb0ELi128EEEEEEEEEvNT_6ParamsE) ;  /* 0xffff62f054007950 */ /* 0x000fea0003c3ffff */
        .type           $_ZN7cutlass13device_kernelIN5flash19enable_sm80_to_sm89INS1_16FlashAttnBwdSm80INS1_25CollectiveMainloopBwdSm80ILi2ELi2EN4cute5tupleIJNS5_1CILi128EEES8_NS7_ILi64EEEEEENS_10bfloat16_tEfNS_4arch4Sm80ELb0ELb0ELb1ELb1ELb1ELb0ELb0ELb0ELi2ELi4ELi4ELi4ELb0EEENS1_21CollectiveEpilogueBwdISA_SB_SD_Li256ELb1ELb0ELi2EEENS1_19SingleTileSchedulerILb1ELb0ELb0ELi128EEEEEEEEEvNT_6ParamsE$_ZN4cute3eso3ESOILb1ELb0EJNS_5tupleIJNS_1CILi1EEENS3_ILi2EEEEEENS2_IJNS3_ILi0EEEiEEEEEC2ERKS6_RKS8_,@function
        .size           $_ZN7cutlass13device_kernelIN5flash19enable_sm80_to_sm89INS1_16FlashAttnBwdSm80INS1_25CollectiveMainloopBwdSm80ILi2ELi2EN4cute5tupleIJNS5_1CILi128EEES8_NS7_ILi64EEEEEENS_10bfloat16_tEfNS_4arch4Sm80ELb0ELb0ELb1ELb1ELb1ELb0ELb0ELb0ELi2ELi4ELi4ELi4ELb0EEENS1_21CollectiveEpilogueBwdISA_SB_SD_Li256ELb1ELb0ELi2EEENS1_19SingleTileSchedulerILb1ELb0ELb0ELi128EEEEEEEEEvNT_6ParamsE$_ZN4cute3eso3ESOILb1ELb0EJNS_5tupleIJNS_1CILi1EEENS3_ILi2EEEEEENS2_IJNS3_ILi0EEEiEEEEEC2ERKS6_RKS8_,($_ZN7cutlass13device_kernelIN5flash19enable_sm80_to_sm89INS1_16FlashAttnBwdSm80INS1_25CollectiveMainloopBwdSm80ILi2ELi2EN4cute5tupleIJNS5_1CILi128EEES8_NS7_ILi64EEEEEENS_10bfloat16_tEfNS_4arch4Sm80ELb0ELb0ELb1ELb1ELb1ELb0ELb0ELb0ELi2ELi4ELi4ELi4ELb0EEENS1_21CollectiveEpilogueBwdISA_SB_SD_Li256ELb1ELb0ELi2EEENS1_19SingleTileSchedulerILb1ELb0ELb0ELi128EEEEEEEEEvNT_6ParamsE$_ZN4cute3eso3ESOILb1ELb0EJNS_5tupleIJNS_1CILi1EEENS3_ILi2EEES5_EEENS2_IJS4_NS3_ILi256EEEiEEEEEC2ERKS6_RKS8_ - $_ZN7cutlass13device_kernelIN5flash19enable_sm80_to_sm89INS1_16FlashAttnBwdSm80INS1_25CollectiveMainloopBwdSm80ILi2ELi2EN4cute5tupleIJNS5_1CILi128EEES8_NS7_ILi64EEEEEENS_10bfloat16_tEfNS_4arch4Sm80ELb0ELb0ELb1ELb1ELb1ELb0ELb0ELb0ELi2ELi4ELi4ELi4ELb0EEENS1_21CollectiveEpilogueBwdISA_SB_SD_Li256ELb1ELb0ELi2EEENS1_19SingleTileSchedulerILb1ELb0ELb0ELi128EEEEEEEEEvNT_6ParamsE$_ZN4cute3eso3ESOILb1ELb0EJNS_5tupleIJNS_1CILi1EEENS3_ILi2EEEEEENS2_IJNS3_ILi0EEEiEEEEEC2ERKS6_RKS8_)
$_ZN7cutlass13device_kernelIN5flash19enable_sm80_to_sm89INS1_16FlashAttnBwdSm80INS1_25CollectiveMainloopBwdSm80ILi2ELi2EN4cute5tupleIJNS5_1CILi128EEES8_NS7_ILi64EEEEEENS_10bfloat16_tEfNS_4arch4Sm80ELb0ELb0ELb1ELb1ELb1ELb0ELb0ELb0ELi2ELi4ELi4ELi4ELb0EEENS1_21CollectiveEpilogueBwdISA_SB_SD_Li256ELb1ELb0ELi2EEENS1_19SingleTileSchedulerILb1ELb0ELb0ELi128EEEEEEEEEvNT_6ParamsE$_ZN4cute3eso3ESOILb1ELb0EJNS_5tupleIJNS_1CILi1EEENS3_ILi2EEEEEENS2_IJNS3_ILi0EEEiEEEEEC2ERKS6_RKS8_:
[----:B------:R-:W-:Y:S02]  /*9d10*/  IADD3 R3, R13, -c[0x0][0x20], RZ ;  /* 0x800008000d037a10 */ /* 0x000fe40007ffe0ff */
[----:B------:R-:W-:-:S03]  /*9d20*/  MOV R5, 0x0 ;  /* 0x0000000000057802 */ /* 0x000fc60000000f00 */
[----:B------:R1:W-:Y:S01]  /*9d30*/  STL [R3], R2 ;  /* 0x0000000203007387 */ /* 0x0003e20000100800 */
[----:B------:R-:W-:Y:S05]  /*9d40*/  RET.REL.NODEC R4 `(_ZN7cutlass13device_kernelIN5flash19enable_sm80_to_sm89INS1_16FlashAttnBwdSm80INS1_25CollectiveMainloopBwdSm80ILi2ELi2EN4cute5tupleIJNS5_1CILi128EEES8_NS7_ILi64EEEEEENS_10bfloat16_tEfNS_4arch4Sm80ELb0ELb0ELb1ELb1ELb1ELb0ELb0ELb0ELi2ELi4ELi4ELi4ELb0EEENS1_21CollectiveEpilogueBwdISA_SB_SD_Li256ELb1ELb0ELi2EEENS1_19SingleTileSchedulerILb1ELb0ELb0ELi128EEEEEEEEEvNT_6ParamsE) ;  /* 0xffff62b004007950 */ /* 0x000fea0003c3ffff */
        .type           $_ZN7cutlass13device_kernelIN5flash19enable_sm80_to_sm89INS1_16FlashAttnBwdSm80INS1_25CollectiveMainloopBwdSm80ILi2ELi2EN4cute5tupleIJNS5_1CILi128EEES8_NS7_ILi64EEEEEENS_10bfloat16_tEfNS_4arch4Sm80ELb0ELb0ELb1ELb1ELb1ELb0ELb0ELb0ELi2ELi4ELi4ELi4ELb0EEENS1_21CollectiveEpilogueBwdISA_SB_SD_Li256ELb1ELb0ELi2EEENS1_19SingleTileSchedulerILb1ELb0ELb0ELi128EEEEEEEEEvNT_6ParamsE$_ZN4cute3eso3ESOILb1ELb0EJNS_5tupleIJNS_1CILi1EEENS3_ILi2EEES5_EEENS2_IJS4_NS3_ILi256EEEiEEEEEC2ERKS6_RKS8_,@function
        .size           $_ZN7cutlass13device_kernelIN5flash19enable_sm80_to_sm89INS1_16FlashAttnBwdSm80INS1_25CollectiveMainloopBwdSm80ILi2ELi2EN4cute5tupleIJNS5_1CILi128EEES8_NS7_ILi64EEEEEENS_10bfloat16_tEfNS_4arch4Sm80ELb0ELb0ELb1ELb1ELb1ELb0ELb0ELb0ELi2ELi4ELi4ELi4ELb0EEENS1_21CollectiveEpilogueBwdISA_SB_SD_Li256ELb1ELb0ELi2EEENS1_19SingleTileSchedulerILb1ELb0ELb0ELi128EEEEEEEEEvNT_6ParamsE$_ZN4cute3eso3ESOILb1ELb0EJNS_5tupleIJNS_1CILi1EEENS3_ILi2EEES5_EEENS2_IJS4_NS3_ILi256EEEiEEEEEC2ERKS6_RKS8_,($_ZN7cutlass13device_kernelIN5flash19enable_sm80_to_sm89INS1_16FlashAttnBwdSm80INS1_25CollectiveMainloopBwdSm80ILi2ELi2EN4cute5tupleIJNS5_1CILi128EEES8_NS7_ILi64EEEEEENS_10bfloat16_tEfNS_4arch4Sm80ELb0ELb0ELb1ELb1ELb1ELb0ELb0ELb0ELi2ELi4ELi4ELi4ELb0EEENS1_21CollectiveEpilogueBwdISA_SB_SD_Li256ELb1ELb0ELi2EEENS1_19SingleTileSchedulerILb1ELb0ELb0ELi128EEEEEEEEEvNT_6ParamsE$_ZN4cute3eso3ESOILb1ELb0EJNS_5tupleIJNS_1CILi2EEEEEENS2_IJiEEEEEC2ERKS5_RKS6_ - $_ZN7cutlass13device_kernelIN5flash19enable_sm80_to_sm89INS1_16FlashAttnBwdSm80INS1_25CollectiveMainloopBwdSm80ILi2ELi2EN4cute5tupleIJNS5_1CILi128EEES8_NS7_ILi64EEEEEENS_10bfloat16_tEfNS_4arch4Sm80ELb0ELb0ELb1ELb1ELb1ELb0ELb0ELb0ELi2ELi4ELi4ELi4ELb0EEENS1_21CollectiveEpilogueBwdISA_SB_SD_Li256ELb1ELb0ELi2EEENS1_19SingleTileSchedulerILb1ELb0ELb0ELi128EEEEEEEEEvNT_6ParamsE$_ZN4cute3eso3ESOILb1ELb0EJNS_5tupleIJNS_1CILi1EEENS3_ILi2EEES5_EEENS2_IJS4_NS3_ILi256EEEiEEEEEC2ERKS6_RKS8_)
$_ZN7cutlass13device_kernelIN5flash19enable_sm80_to_sm89INS1_16FlashAttnBwdSm80INS1_25CollectiveMainloopBwdSm80ILi2ELi2EN4cute5tupleIJNS5_1CILi128EEES8_NS7_ILi64EEEEEENS_10bfloat16_tEfNS_4arch4Sm80ELb0ELb0ELb1ELb1ELb1ELb0ELb0ELb0ELi2ELi4ELi4ELi4ELb0EEENS1_21CollectiveEpilogueBwdISA_SB_SD_Li256ELb1ELb0ELi2EEENS1_19SingleTileSchedulerILb1ELb0ELb0ELi128EEEEEEEEEvNT_6ParamsE$_ZN4cute3eso3ESOILb1ELb0EJNS_5tupleIJNS_1CILi1EEENS3_ILi2EEES5_EEENS2_IJS4_NS3_ILi256EEEiEEEEEC2ERKS6_RKS8_:
[----:B------:R-:W-:Y:S02]  /*9d50*/  IADD3 R3, R11, -c[0x0][0x20], RZ ;  /* 0x800008000b037a10 */ /* 0x000fe40007ffe0ff */
[----:B------:R-:W-:-:S03]  /*9d60*/  MOV R5, 0x0 ;  /* 0x0000000000057802 */ /* 0x000fc60000000f00 */
[----:B------:R1:W-:Y:S01]  /*9d70*/  STL [R3], R2 ;  /* 0x0000000203007387 */ /* 0x0003e20000100800 */
[----:B------:R-:W-:Y:S05]  /*9d80*/  RET.REL.NODEC R4 `(_ZN7cutlass13device_kernelIN5flash19enable_sm80_to_sm89INS1_16FlashAttnBwdSm80INS1_25CollectiveMainloopBwdSm80ILi2ELi2EN4cute5tupleIJNS5_1CILi128EEES8_NS7_ILi64EEEEEENS_10bfloat16_tEfNS_4arch4Sm80ELb0ELb0ELb1ELb1ELb1ELb0ELb0ELb0ELi2ELi4ELi4ELi4ELb0EEENS1_21CollectiveEpilogueBwdISA_SB_SD_Li256ELb1ELb0ELi2EEENS1_19SingleTileSchedulerILb1ELb0ELb0ELi128EEEEEEEEEvNT_6ParamsE) ;  /* 0xffff627004007950 */ /* 0x000fea0003c3ffff */
        .type           $_ZN7cutlass13device_kernelIN5flash19enable_sm80_to_sm89INS1_16FlashAttnBwdSm80INS1_25CollectiveMainloopBwdSm80ILi2ELi2EN4cute5tupleIJNS5_1CILi128EEES8_NS7_ILi64EEEEEENS_10bfloat16_tEfNS_4arch4Sm80ELb0ELb0ELb1ELb1ELb1ELb0ELb0ELb0ELi2ELi4ELi4ELi4ELb0EEENS1_21CollectiveEpilogueBwdISA_SB_SD_Li256ELb1ELb0ELi2EEENS1_19SingleTileSchedulerILb1ELb0ELb0ELi128EEEEEEEEEvNT_6ParamsE$_ZN4cute3eso3ESOILb1ELb0EJNS_5tupleIJNS_1CILi2EEEEEENS2_IJiEEEEEC2ERKS5_RKS6_,@function
        .size           $_ZN7cutlass13device_kernelIN5flash19enable_sm80_to_sm89INS1_16FlashAttnBwdSm80INS1_25CollectiveMainloopBwdSm80ILi2ELi2EN4cute5tupleIJNS5_1CILi128EEES8_NS7_ILi64EEEEEENS_10bfloat16_tEfNS_4arch4Sm80ELb0ELb0ELb1ELb1ELb1ELb0ELb0ELb0ELi2ELi4ELi4ELi4ELb0EEENS1_21CollectiveEpilogueBwdISA_SB_SD_Li256ELb1ELb0ELi2EEENS1_19SingleTileSchedulerILb1ELb0ELb0ELi128EEEEEEEEEvNT_6ParamsE$_ZN4cute3eso3ESOILb1ELb0EJNS_5tupleIJNS_1CILi2EEEEEENS2_IJiEEEEEC2ERKS5_RKS6_,($_ZN7cutlass13device_kernelIN5flash19enable_sm80_to_sm89INS1_16FlashAttnBwdSm80INS1_25CollectiveMainloopBwdSm80ILi2ELi2EN4cute5tupleIJNS5_1CILi128EEES8_NS7_ILi64EEEEEENS_10bfloat16_tEfNS_4arch4Sm80ELb0ELb0ELb1ELb1ELb1ELb0ELb0ELb0ELi2ELi4ELi4ELi4ELb0EEENS1_21CollectiveEpilogueBwdISA_SB_SD_Li256ELb1ELb0ELi2EEENS1_19SingleTileSchedulerILb1ELb0ELb0ELi128EEEEEEEEEvNT_6ParamsE$_ZN4cute3eso3ESOILb1ELb0EJNS_5tupleIJNS_1CILi2EEEEEENS2_IJiEEENS3_ILi1EEES7_EEC2ERKS5_RKS6_RKS7_SE_ - $_ZN7cutlass13device_kernelIN5flash19enable_sm80_to_sm89INS1_16FlashAttnBwdSm80INS1_25CollectiveMainloopBwdSm80ILi2ELi2EN4cute5tupleIJNS5_1CILi128EEES8_NS7_ILi64EEEEEENS_10bfloat16_tEfNS_4arch4Sm80ELb0ELb0ELb1ELb1ELb1ELb0ELb0ELb0ELi2ELi4ELi4ELi4ELb0EEENS1_21CollectiveEpilogueBwdISA_SB_SD_Li256ELb1ELb0ELi2EEENS1_19SingleTileSchedulerILb1ELb0ELb0ELi128EEEEEEEEEvNT_6ParamsE$_ZN4cute3eso3ESOILb1ELb0EJNS_5tupleIJNS_1CILi2EEEEEENS2_IJiEEEEEC2ERKS5_RKS6_)
$_ZN7cutlass13device_kernelIN5flash19enable_sm80_to_sm89INS1_16FlashAttnBwdSm80INS1_25CollectiveMainloopBwdSm80ILi2ELi2EN4cute5tupleIJNS5_1CILi128EEES8_NS7_ILi64EEEEEENS_10bfloat16_tEfNS_4arch4Sm80ELb0ELb0ELb1ELb1ELb1ELb0ELb0ELb0ELi2ELi4ELi4ELi4ELb0EEENS1_21CollectiveEpilogueBwdISA_SB_SD_Li256ELb1ELb0ELi2EEENS1_19SingleTileSchedulerILb1ELb0ELb0ELi128EEEEEEEEEvNT_6ParamsE$_ZN4cute3eso3ESOILb1ELb0EJNS_5tupleIJNS_1CILi2EEEEEENS2_IJiEEEEEC2ERKS5_RKS6_:
[----:B------:R-:W-:Y:S02]  /*9d90*/  IADD3 R2, R66, -c[0x0][0x20], RZ ;  /* 0x8000080042027a10 */ /* 0x000fe40007ffe0ff */
[----:B------:R-:W-:-:S03]  /*9da0*/  MOV R7, 0x0 ;  /* 0x0000000000077802 */ /* 0x000fc60000000f00 */
[----:B------:R1:W-:Y:S01]  /*9db0*/  STL [R2], R3 ;  /* 0x0000000302007387 */ /* 0x0003e20000100800 */
[----:B------:R-:W-:Y:S05]  /*9dc0*/  RET.REL.NODEC R6 `(_ZN7cutlass13device_kernelIN5flash19enable_sm80_to_sm89INS1_16FlashAttnBwdSm80INS1_25CollectiveMainloopBwdSm80ILi2ELi2EN4cute5tupleIJNS5_1CILi128EEES8_NS7_ILi64EEEEEENS_10bfloat16_tEfNS_4arch4Sm80ELb0ELb0ELb1ELb1ELb1ELb0ELb0ELb0ELi2ELi4ELi4ELi4ELb0EEENS1_21CollectiveEpilogueBwdISA_SB_SD_Li256ELb1ELb0ELi2EEENS1_19SingleTileSchedulerILb1ELb0ELb0ELi128EEEEEEEEEvNT_6ParamsE) ;  /* 0xffff623006007950 */ /* 0x000fea0003c3ffff */
        .type           $_ZN7cutlass13device_kernelIN5flash19enable_sm80_to_sm89INS1_16FlashAttnBwdSm80INS1_25CollectiveMainloopBwdSm80ILi2ELi2EN4cute5tupleIJNS5_1CILi128EEES8_NS7_ILi64EEEEEENS_10bfloat16_tEfNS_4arch4Sm80ELb0ELb0ELb1ELb1ELb1ELb0ELb0ELb0ELi2ELi4ELi4ELi4ELb0EEENS1_21CollectiveEpilogueBwdISA_SB_SD_Li256ELb1ELb0ELi2EEENS1_19SingleTileSchedulerILb1ELb0ELb0ELi128EEEEEEEEEvNT_6ParamsE$_ZN4cute3eso3ESOILb1ELb0EJNS_5tupleIJNS_1CILi2EEEEEENS2_IJiEEENS3_ILi1EEES7_EEC2ERKS5_RKS6_RKS7_SE_,@function
        .size           $_ZN7cutlass13device_kernelIN5flash19enable_sm80_to_sm89INS1_16FlashAttnBwdSm80INS1_25CollectiveMainloopBwdSm80ILi2ELi2EN4cute5tupleIJNS5_1CILi128EEES8_NS7_ILi64EEEEEENS_10bfloat16_tEfNS_4arch4Sm80ELb0ELb0ELb1ELb1ELb1ELb0ELb0ELb0ELi2ELi4ELi4ELi4ELb0EEENS1_21CollectiveEpilogueBwdISA_SB_SD_Li256ELb1ELb0ELi2EEENS1_19SingleTileSchedulerILb1ELb0ELb0ELi128EEEEEEEEEvNT_6ParamsE$_ZN4cute3eso3ESOILb1ELb0EJNS_5tupleIJNS_1CILi2EEEEEENS2_IJiEEENS3_ILi1EEES7_EEC2ERKS5_RKS6_RKS7_SE_,($_ZN7cutlass13device_kernelIN5flash19enable_sm80_to_sm89INS1_16FlashAttnBwdSm80INS1_25CollectiveMainloopBwdSm80ILi2ELi2EN4cute5tupleIJNS5_1CILi128EEES8_NS7_ILi64EEEEEENS_10bfloat16_tEfNS_4arch4Sm80ELb0ELb0ELb1ELb1ELb1ELb0ELb0ELb0ELi2ELi4ELi4ELi4ELb0EEENS1_21CollectiveEpilogueBwdISA_SB_SD_Li256ELb1ELb0ELi2EEENS1_19SingleTileSchedulerILb1ELb0ELb0ELi128EEEEEEEEEvNT_6ParamsE$_ZN4cute3eso3ESOILb1ELb0EJNS_5tupleIJNS_1CILi2EEEEEENS2_IJiEEES4_NS3_ILi1EEEEEC2ERKS5_RKS6_RKS4_RKS7_ - $_ZN7cutlass13device_kernelIN5flash19enable_sm80_to_sm89INS1_16FlashAttnBwdSm80INS1_25CollectiveMainloopBwdSm80ILi2ELi2EN4cute5tupleIJNS5_1CILi128EEES8_NS7_ILi64EEEEEENS_10bfloat16_tEfNS_4arch4Sm80ELb0ELb0ELb1ELb1ELb1ELb0ELb0ELb0ELi2ELi4ELi4ELi4ELb0EEENS1_21CollectiveEpilogueBwdISA_SB_SD_Li256ELb1ELb0ELi2EEENS1_19SingleTileSchedulerILb1ELb0ELb0ELi128EEEEEEEEEvNT_6ParamsE$_ZN4cute3eso3ESOILb1ELb0EJNS_5tupleIJNS_1CILi2EEEEEENS2_IJiEEENS3_ILi1EEES7_EEC2ERKS5_RKS6_RKS7_SE_)
$_ZN7cutlass13device_kernelIN5flash19enable_sm80_to_sm89INS1_16FlashAttnBwdSm80INS1_25CollectiveMainloopBwdSm80ILi2ELi2EN4cute5tupleIJNS5_1CILi128EEES8_NS7_ILi64EEEEEENS_10bfloat16_tEfNS_4arch4Sm80ELb0ELb0ELb1ELb1ELb1ELb0ELb0ELb0ELi2ELi4ELi4ELi4ELb0EEENS1_21CollectiveEpilogueBwdISA_SB_SD_Li256ELb1ELb0ELi2EEENS1_19SingleTileSchedulerILb1ELb0ELb0ELi128EEEEEEEEEvNT_6ParamsE$_ZN4cute3eso3ESOILb1ELb0EJNS_5tupleIJNS_1CILi2EEEEEENS2_IJiEEENS3_ILi1EEES7_EEC2ERKS5_RKS6_RKS7_SE_:
[----:B------:R-:W-:Y:S01]  /*9dd0*/  IADD3 R2, R2, -c[0x0][0x20], RZ ;  /* 0x8000080002027a10 */ /* 0x000fe20007ffe0ff */
[----:B------:R-:W-:Y:S01]  /*9de0*/  IMAD.MOV.U32 R8, RZ, RZ, R4 ;  /* 0x000000ffff087224 */ /* 0x000fe200078e0004 */
[----:B------:R-:W-:-:S03]  /*9df0*/  MOV R9, 0x0 ;  /* 0x0000000000097802 */ /* 0x000fc60000000f00 */
[----:B------:R1:W-:Y:S01]  /*9e00*/  STL [R2], R3 ;  /* 0x0000000302007387 */ /* 0x0003e20000100800 */
[----:B------:R-:W-:Y:S05]  /*9e10*/  RET.REL.NODEC R8 `(_ZN7cutlass13device_kernelIN5flash19enable_sm80_to_sm89INS1_16FlashAttnBwdSm80INS1_25CollectiveMainloopBwdSm80ILi2ELi2EN4cute5tupleIJNS5_1CILi128EEES8_NS7_ILi64EEEEEENS_10bfloat16_tEfNS_4arch4Sm80ELb0ELb0ELb1ELb1ELb1ELb0ELb0ELb0ELi2ELi4ELi4ELi4ELb0EEENS1_21CollectiveEpilogueBwdISA_SB_SD_Li256ELb1ELb0ELi2EEENS1_19SingleTileSchedulerILb1ELb0ELb0ELi128EEEEEEEEEvNT_6ParamsE) ;  /* 0xffff61e008007950 */ /* 0x000fea0003c3ffff */
        .type           $_ZN7cutlass13device_kernelIN5flash19enable_sm80_to_sm89INS1_16FlashAttnBwdSm80INS1_25CollectiveMainloopBwdSm80ILi2ELi2EN4cute5tupleIJNS5_1CILi128EEES8_NS7_ILi64EEEEEENS_10bfloat16_tEfNS_4arch4Sm80ELb0ELb0ELb1ELb1ELb1ELb0ELb0ELb0ELi2ELi4ELi4ELi4ELb0EEENS1_21CollectiveEpilogueBwdISA_SB_SD_Li256ELb1ELb0ELi2EEENS1_19SingleTileSchedulerILb1ELb0ELb0ELi128EEEEEEEEEvNT_6ParamsE$_ZN4cute3eso3ESOILb1ELb0EJNS_5tupleIJNS_1CILi2EEEEEENS2_IJiEEES4_NS3_ILi1EEEEEC2ERKS5_RKS6_RKS4_RKS7_,@function
        .size           $_ZN7cutlass13device_kernelIN5flash19enable_sm80_to_sm89INS1_16FlashAttnBwdSm80INS1_25CollectiveMainloopBwdSm80ILi2ELi2EN4cute5tupleIJNS5_1CILi128EEES8_NS7_ILi64EEEEEENS_10bfloat16_tEfNS_4arch4Sm80ELb0ELb0ELb1ELb1ELb1ELb0ELb0ELb0ELi2ELi4ELi4ELi4ELb0EEENS1_21CollectiveEpilogueBwdISA_SB_SD_Li256ELb1ELb0ELi2EEENS1_19SingleTileSchedulerILb1ELb0ELb0ELi128EEEEEEEEEvNT_6ParamsE$_ZN4cute3eso3ESOILb1ELb0EJNS_5tupleIJNS_1CILi2EEEEEENS2_IJiEEES4_NS3_ILi1EEEEEC2ERKS5_RKS6_RKS4_RKS7_,($_ZN7cutlass13device_kernelIN5flash19enable_sm80_to_sm89INS1_16FlashAttnBwdSm80INS1_25CollectiveMainloopBwdSm80ILi2ELi2EN4cute5tupleIJNS5_1CILi128EEES8_NS7_ILi64EEEEEENS_10bfloat16_tEfNS_4arch4Sm80ELb0ELb0ELb1ELb1ELb1ELb0ELb0ELb0ELi2ELi4ELi4ELi4ELb0EEENS1_21CollectiveEpilogueBwdISA_SB_SD_Li256ELb1ELb0ELi2EEENS1_19SingleTileSchedulerILb1ELb0ELb0ELi128EEEEEEEEEvNT_6ParamsE$_ZN4cute3eso3ESOILb1ELb0EJNS_5tupleIJNS_1CILi2EEES4_EEENS2_IJNS3_ILi1EEEiEEEEEC2ERKS5_RKS7_ - $_ZN7cutlass13device_kernelIN5flash19enable_sm80_to_sm89INS1_16FlashAttnBwdSm80INS1_25CollectiveMainloopBwdSm80ILi2ELi2EN4cute5tupleIJNS5_1CILi128EEES8_NS7_ILi64EEEEEENS_10bfloat16_tEfNS_4arch4Sm80ELb0ELb0ELb1ELb1ELb1ELb0ELb0ELb0ELi2ELi4ELi4ELi4ELb0EEENS1_21CollectiveEpilogueBwdISA_SB_SD_Li256ELb1ELb0ELi2EEENS1_19SingleTileSchedulerILb1ELb0ELb0ELi128EEEEEEEEEvNT_6ParamsE$_ZN4cute3eso3ESOILb1ELb0EJNS_5tupleIJNS_1CILi2EEEEEENS2_IJiEEES4_NS3_ILi1EEEEEC2ERKS5_RKS6_RKS4_RKS7_)
$_ZN7cutlass13device_kernelIN5flash19enable_sm80_to_sm89INS1_16FlashAttnBwdSm80INS1_25CollectiveMainloopBwdSm80ILi2ELi2EN4cute5tupleIJNS5_1CILi128EEES8_NS7_ILi64EEEEEENS_10bfloat16_tEfNS_4arch4Sm80ELb0ELb0ELb1ELb1ELb1ELb0ELb0ELb0ELi2ELi4ELi4ELi4ELb0EEENS1_21CollectiveEpilogueBwdISA_SB_SD_Li256ELb1ELb0ELi2EEENS1_19SingleTileSchedulerILb1ELb0ELb0ELi128EEEEEEEEEvNT_6ParamsE$_ZN4cute3eso3ESOILb1ELb0EJNS_5tupleIJNS_1CILi2EEEEEENS2_IJiEEES4_NS3_ILi1EEEEEC2ERKS5_RKS6_RKS4_RKS7_:
[----:B------:R-:W-:Y:S02]  /*9e20*/  IADD3 R2, R2, -c[0x0][0x20], RZ ;  /* 0x8000080002027a10 */ /* 0x000fe40007ffe0ff */
[----:B------:R-:W-:-:S03]  /*9e30*/  MOV R5, 0x0 ;  /* 0x0000000000057802 */ /* 0x000fc60000000f00 */
[----:B------:R1:W-:Y:S01]  /*9e40*/  STL [R2], R3 ;  /* 0x0000000302007387 */ /* 0x0003e20000100800 */
[----:B------:R-:W-:Y:S05]  /*9e50*/  RET.REL.NODEC R4 `(_ZN7cutlass13device_kernelIN5flash19enable_sm80_to_sm89INS1_16FlashAttnBwdSm80INS1_25CollectiveMainloopBwdSm80ILi2ELi2EN4cute5tupleIJNS5_1CILi128EEES8_NS7_ILi64EEEEEENS_10bfloat16_tEfNS_4arch4Sm80ELb0ELb0ELb1ELb1ELb1ELb0ELb0ELb0ELi2ELi4ELi4ELi4ELb0EEENS1_21CollectiveEpilogueBwdISA_SB_SD_Li256ELb1ELb0ELi2EEENS1_19SingleTileSchedulerILb1ELb0ELb0ELi128EEEEEEEEEvNT_6ParamsE) ;  /* 0xffff61a004007950 */ /* 0x000fea0003c3ffff */
        .type           $_ZN7cutlass13device_kernelIN5flash19enable_sm80_to_sm89INS1_16FlashAttnBwdSm80INS1_25CollectiveMainloopBwdSm80ILi2ELi2EN4cute5tupleIJNS5_1CILi128EEES8_NS7_ILi64EEEEEENS_10bfloat16_tEfNS_4arch4Sm80ELb0ELb0ELb1ELb1ELb1ELb0ELb0ELb0ELi2ELi4ELi4ELi4ELb0EEENS1_21CollectiveEpilogueBwdISA_SB_SD_Li256ELb1ELb0ELi2EEENS1_19SingleTileSchedulerILb1ELb0ELb0ELi128EEEEEEEEEvNT_6ParamsE$_ZN4cute3eso3ESOILb1ELb0EJNS_5tupleIJNS_1CILi2EEES4_EEENS2_IJNS3_ILi1EEEiEEEEEC2ERKS5_RKS7_,@function
        .size           $_ZN7cutlass13device_kernelIN5flash19enable_sm80_to_sm89INS1_16FlashAttnBwdSm80INS1_25CollectiveMainloopBwdSm80ILi2ELi2EN4cute5tupleIJNS5_1CILi128EEES8_NS7_ILi64EEEEEENS_10bfloat16_tEfNS_4arch4Sm80ELb0ELb0ELb1ELb1ELb1ELb0ELb0ELb0ELi2ELi4ELi4ELi4ELb0EEENS1_21CollectiveEpilogueBwdISA_SB_SD_Li256ELb1ELb0ELi2EEENS1_19SingleTileSchedulerILb1ELb0ELb0ELi128EEEEEEEEEvNT_6ParamsE$_ZN4cute3eso3ESOILb1ELb0EJNS_5tupleIJNS_1CILi2EEES4_EEENS2_IJNS3_ILi1EEEiEEEEEC2ERKS5_RKS7_,($_ZN7cutlass13device_kernelIN5flash19enable_sm80_to_sm89INS1_16FlashAttnBwdSm80INS1_25CollectiveMainloopBwdSm80ILi2ELi2EN4cute5tupleIJNS5_1CILi128EEES8_NS7_ILi64EEEEEENS_10bfloat16_tEfNS_4arch4Sm80ELb0ELb0ELb1ELb1ELb1ELb0ELb0ELb0ELi2ELi4ELi4ELi4ELb0EEENS1_21CollectiveEpilogueBwdISA_SB_SD_Li256ELb1ELb0ELi2EEENS1_19SingleTileSchedulerILb1ELb0ELb0ELi128EEEEEEEEEvNT_6ParamsE$_ZN4cute3eso3ESOILb1ELb0EJNS_5tupleIJNS_1CILi2EEES4_EEENS2_IJiNS3_ILi4096EEEEEEEEC2ERKS5_RKS7_ - $_ZN7cutlass13device_kernelIN5flash19enable_sm80_to_sm89INS1_16FlashAttnBwdSm80INS1_25CollectiveMainloopBwdSm80ILi2ELi2EN4cute5tupleIJNS5_1CILi128EEES8_NS7_ILi64EEEEEENS_10bfloat16_tEfNS_4arch4Sm80ELb0ELb0ELb1ELb1ELb1ELb0ELb0ELb0ELi2ELi4ELi4ELi4ELb0EEENS1_21CollectiveEpilogueBwdISA_SB_SD_Li256ELb1ELb0ELi2EEENS1_19SingleTileSchedulerILb1ELb0ELb0ELi128EEEEEEEEEvNT_6ParamsE$_ZN4cute3eso3ESOILb1ELb0EJNS_5tupleIJNS_1CILi2EEES4_EEENS2_IJNS3_ILi1EEEiEEEEEC2ERKS5_RKS7_)
$_ZN7cutlass13device_kernelIN5flash19enable_sm80_to_sm89INS1_16FlashAttnBwdSm80INS1_25CollectiveMainloopBwdSm80ILi2ELi2EN4cute5tupleIJNS5_1CILi128EEES8_NS7_ILi64EEEEEENS_10bfloat16_tEfNS_4arch4Sm80ELb0ELb0ELb1ELb1ELb1ELb0ELb0ELb0ELi2ELi4ELi4ELi4ELb0EEENS1_21CollectiveEpilogueBwdISA_SB_SD_Li256ELb1ELb0ELi2EEENS1_19SingleTileSchedulerILb1ELb0ELb0ELi128EEEEEEEEEvNT_6ParamsE$_ZN4cute3eso3ESOILb1ELb0EJNS_5tupleIJNS_1CILi2EEES4_EEENS2_IJNS3_ILi1EEEiEEEEEC2ERKS5_RKS7_:
[----:B------:R-:W-:Y:S02]  /*9e60*/  IADD3 R3, R35, -c[0x0][0x20], RZ ;  /* 0x8000080023037a10 */ /* 0x000fe40007ffe0ff */
[----:B------:R-:W-:-:S03]  /*9e70*/  MOV R5, 0x0 ;  /* 0x0000000000057802 */ /* 0x000fc60000000f00 */
[----:B------:R1:W-:Y:S01]  /*9e80*/  STL [R3], R2 ;  /* 0x0000000203007387 */ /* 0x0003e20000100800 */
[----:B------:R-:W-:Y:S05]  /*9e90*/  RET.REL.NODEC R4 `(_ZN7cutlass13device_kernelIN5flash19enable_sm80_to_sm89INS1_16FlashAttnBwdSm80INS1_25CollectiveMainloopBwdSm80ILi2ELi2EN4cute5tupleIJNS5_1CILi128EEES8_NS7_ILi64EEEEEENS_10bfloat16_tEfNS_4arch4Sm80ELb0ELb0ELb1ELb1ELb1ELb0ELb0ELb0ELi2ELi4ELi4ELi4ELb0EEENS1_21CollectiveEpilogueBwdISA_SB_SD_Li256ELb1ELb0ELi2EEENS1_19SingleTileSchedulerILb1ELb0ELb0ELi128EEEEEEEEEvNT_6ParamsE) ;  /* 0xffff616004007950 */ /* 0x000fea0003c3ffff */
        .type           $_ZN7cutlass13device_kernelIN5flash19enable_sm80_to_sm89INS1_16FlashAttnBwdSm80INS1_25CollectiveMainloopBwdSm80ILi2ELi2EN4cute5tupleIJNS5_1CILi128EEES8_NS7_ILi64EEEEEENS_10bfloat16_tEfNS_4arch4Sm80ELb0ELb0ELb1ELb1ELb1ELb0ELb0ELb0ELi2ELi4ELi4ELi4ELb0EEENS1_21CollectiveEpilogueBwdISA_SB_SD_Li256ELb1ELb0ELi2EEENS1_19SingleTileSchedulerILb1ELb0ELb0ELi128EEEEEEEEEvNT_6ParamsE$_ZN4cute3eso3ESOILb1ELb0EJNS_5tupleIJNS_1CILi2EEES4_EEENS2_IJiNS3_ILi4096EEEEEEEEC2ERKS5_RKS7_,@function
        .size           $_ZN7cutlass13device_kernelIN5flash19enable_sm80_to_sm89INS1_16FlashAttnBwdSm80INS1_25CollectiveMainloopBwdSm80ILi2ELi2EN4cute5tupleIJNS5_1CILi128EEES8_NS7_ILi64EEEEEENS_10bfloat16_tEfNS_4arch4Sm80ELb0ELb0ELb1ELb1ELb1ELb0ELb0ELb0ELi2ELi4ELi4ELi4ELb0EEENS1_21CollectiveEpilogueBwdISA_SB_SD_Li256ELb1ELb0ELi2EEENS1_19SingleTileSchedulerILb1ELb0ELb0ELi128EEEEEEEEEvNT_6ParamsE$_ZN4cute3eso3ESOILb1ELb0EJNS_5tupleIJNS_1CILi2EEES4_EEENS2_IJiNS3_ILi4096EEEEEEEEC2ERKS5_RKS7_,($_ZN7cutlass13device_kernelIN5flash19enable_sm80_to_sm89INS1_16FlashAttnBwdSm80INS1_25CollectiveMainloopBwdSm80ILi2ELi2EN4cute5tupleIJNS5_1CILi128EEES8_NS7_ILi64EEEEEENS_10bfloat16_tEfNS_4arch4Sm80ELb0ELb0ELb1ELb1ELb1ELb0ELb0ELb0ELi2ELi4ELi4ELi4ELb0EEENS1_21CollectiveEpilogueBwdISA_SB_SD_Li256ELb1ELb0ELi2EEENS1_19SingleTileSchedulerILb1ELb0ELb0ELi128EEEEEEEEEvNT_6ParamsE$_ZN4cute3eso3ESOILb1ELb0EJNS_5tupleIJNS_1CILi2EEES4_EEENS2_IJiNS3_ILi512EEEEEEEEC2ERKS5_RKS7_ - $_ZN7cutlass13device_kernelIN5flash19enable_sm80_to_sm89INS1_16FlashAttnBwdSm80INS1_25CollectiveMainloopBwdSm80ILi2ELi2EN4cute5tupleIJNS5_1CILi128EEES8_NS7_ILi64EEEEEENS_10bfloat16_tEfNS_4arch4Sm80ELb0ELb0ELb1ELb1ELb1ELb0ELb0ELb0ELi2ELi4ELi4ELi4ELb0EEENS1_21CollectiveEpilogueBwdISA_SB_SD_Li256ELb1ELb0ELi2EEENS1_19SingleTileSchedulerILb1ELb0ELb0ELi128EEEEEEEEEvNT_6ParamsE$_ZN4cute3eso3ESOILb1ELb0EJNS_5tupleIJNS_1CILi2EEES4_EEENS2_IJiNS3_ILi4096EEEEEEEEC2ERKS5_RKS7_)
$_ZN7cutlass13device_kernelIN5flash19enable_sm80_to_sm89INS1_16FlashAttnBwdSm80INS1_25CollectiveMainloopBwdSm80ILi2ELi2EN4cute5tupleIJNS5_1CILi128EEES8_NS7_ILi64EEEEEENS_10bfloat16_tEfNS_4arch4Sm80ELb0ELb0ELb1ELb1ELb1ELb0ELb0ELb0ELi2ELi4ELi4ELi4ELb0EEENS1_21CollectiveEpilogueBwdISA_SB_SD_Li256ELb1ELb0ELi2EEENS1_19SingleTileSchedulerILb1ELb0ELb0ELi128EEEEEEEEEvNT_6ParamsE$_ZN4cute3eso3ESOILb1ELb0EJNS_5tupleIJNS_1CILi2EEES4_EEENS2_IJiNS3_ILi4096EEEEEEEEC2ERKS5_RKS7_:
[----:B------:R-:W-:Y:S02]  /*9ea0*/  IADD3 R3, R8, -c[0x0][0x20], RZ ;  /* 0x8000080008037a10 */ /* 0x000fe40007ffe0ff */
[----:B------:R-:W-:-:S03]  /*9eb0*/  MOV R5, 0x0 ;  /* 0x0000000000057802 */ /* 0x000fc60000000f00 */
[----:B------:R1:W-:Y:S01]  /*9ec0*/  STL [R3], R2 ;  /* 0x0000000203007387 */ /* 0x0003e20000100800 */
[----:B------:R-:W-:Y:S05]  /*9ed0*/  RET.REL.NODEC R4 `(_ZN7cutlass13device_kernelIN5flash19enable_sm80_to_sm89INS1_16FlashAttnBwdSm80INS1_25CollectiveMainloopBwdSm80ILi2ELi2EN4cute5tupleIJNS5_1CILi128EEES8_NS7_ILi64EEEEEENS_10bfloat16_tEfNS_4arch4Sm80ELb0ELb0ELb1ELb1ELb1ELb0ELb0ELb0ELi2ELi4ELi4ELi4ELb0EEENS1_21CollectiveEpilogueBwdISA_SB_SD_Li256ELb1ELb0ELi2EEENS1_19SingleTileSchedulerILb1ELb0ELb0ELi128EEEEEEEEEvNT_6ParamsE) ;  /* 0xffff612004007950 */ /* 0x000fea0003c3ffff */
        .type           $_ZN7cutlass13device_kernelIN5flash19enable_sm80_to_sm89INS1_16FlashAttnBwdSm80INS1_25CollectiveMainloopBwdSm80ILi2ELi2EN4cute5tupleIJNS5_1CILi128EEES8_NS7_ILi64EEEEEENS_10bfloat16_tEfNS_4arch4Sm80ELb0ELb0ELb1ELb1ELb1ELb0ELb0ELb0ELi2ELi4ELi4ELi4ELb0EEENS1_21CollectiveEpilogueBwdISA_SB_SD_Li256ELb1ELb0ELi2EEENS1_19SingleTileSchedulerILb1ELb0ELb0ELi128EEEEEEEEEvNT_6ParamsE$_ZN4cute3eso3ESOILb1ELb0EJNS_5tupleIJNS_1CILi2EEES4_EEENS2_IJiNS3_ILi512EEEEEEEEC2ERKS5_RKS7_,@function
        .size           $_ZN7cutlass13device_kernelIN5flash19enable_sm80_to_sm89INS1_16FlashAttnBwdSm80INS1_25CollectiveMainloopBwdSm80ILi2ELi2EN4cute5tupleIJNS5_1CILi128EEES8_NS7_ILi64EEEEEENS_10bfloat16_tEfNS_4arch4Sm80ELb0ELb0ELb1ELb1ELb1ELb0ELb0ELb0ELi2ELi4ELi4ELi4ELb0EEENS1_21CollectiveEpilogueBwdISA_SB_SD_Li256ELb1ELb0ELi2EEENS1_19SingleTileSchedulerILb1ELb0ELb0ELi128EEEEEEEEEvNT_6ParamsE$_ZN4cute3eso3ESOILb1ELb0EJNS_5tupleIJNS_1CILi2EEES4_EEENS2_IJiNS3_ILi512EEEEEEEEC2ERKS5_RKS7_,($_ZN7cutlass13device_kernelIN5flash19enable_sm80_to_sm89INS1_16FlashAttnBwdSm80INS1_25CollectiveMainloopBwdSm80ILi2ELi2EN4cute5tupleIJNS5_1CILi128EEES8_NS7_ILi64EEEEEENS_10bfloat16_tEfNS_4arch4Sm80ELb0ELb0ELb1ELb1ELb1ELb0ELb0ELb0ELi2ELi4ELi4ELi4ELb0EEENS1_21CollectiveEpilogueBwdISA_SB_SD_Li256ELb1ELb0ELi2EEENS1_19SingleTileSchedulerILb1ELb0ELb0ELi128EEEEEEEEEvNT_6ParamsE$_ZN4cute3eso3ESOILb1ELb0EJNS_5tupleIJNS_1CILi2EEES4_EEENS2_IJiiEEEEEC2ERKS5_RKS6_ - $_ZN7cutlass13device_kernelIN5flash19enable_sm80_to_sm89INS1_16FlashAttnBwdSm80INS1_25CollectiveMainloopBwdSm80ILi2ELi2EN4cute5tupleIJNS5_1CILi128EEES8_NS7_ILi64EEEEEENS_10bfloat16_tEfNS_4arch4Sm80ELb0ELb0ELb1ELb1ELb1ELb0ELb0ELb0ELi2ELi4ELi4ELi4ELb0EEENS1_21CollectiveEpilogueBwdISA_SB_SD_Li256ELb1ELb0ELi2EEENS1_19SingleTileSchedulerILb1ELb0ELb0ELi128EEEEEEEEEvNT_6ParamsE$_ZN4cute3eso3ESOILb1ELb0EJNS_5tupleIJNS_1CILi2EEES4_EEENS2_IJiNS3_ILi512EEEEEEEEC2ERKS5_RKS7_)
$_ZN7cutlass13device_kernelIN5flash19enable_sm80_to_sm89INS1_16FlashAttnBwdSm80INS1_25CollectiveMainloopBwdSm80ILi2ELi2EN4cute5tupleIJNS5_1CILi128EEES8_NS7_ILi64EEEEEENS_10bfloat16_tEfNS_4arch4Sm80ELb0ELb0ELb1ELb1ELb1ELb0ELb0ELb0ELi2ELi4ELi4ELi4ELb0EEENS1_21CollectiveEpilogueBwdISA_SB_SD_Li256ELb1ELb0ELi2EEENS1_19SingleTileSchedulerILb1ELb0ELb0ELi128EEEEEEEEEvNT_6ParamsE$_ZN4cute3eso3ESOILb1ELb0EJNS_5tupleIJNS_1CILi2EEES4_EEENS2_IJiNS3_ILi512EEEEEEEEC2ERKS5_RKS7_:
[----:B------:R-:W-:Y:S02]  /*9ee0*/  IADD3 R3, R36, -c[0x0][0x20], RZ ;  /* 0x8000080024037a10 */ /* 0x000fe40007ffe0ff */
[----:B------:R-:W-:-:S03]  /*9ef0*/  MOV R5, 0x0 ;  /* 0x0000000000057802 */ /* 0x000fc60000000f00 */
[----:B------:R1:W-:Y:S01]  /*9f00*/  STL [R3], R2 ;  /* 0x0000000203007387 */ /* 0x0003e20000100800 */
[----:B------:R-:W-:Y:S05]  /*9f10*/  RET.REL.NODEC R4 `(_ZN7cutlass13device_kernelIN5flash19enable_sm80_to_sm89INS1_16FlashAttnBwdSm80INS1_25CollectiveMainloopBwdSm80ILi2ELi2EN4cute5tupleIJNS5_1CILi128EEES8_NS7_ILi64EEEEEENS_10bfloat16_tEfNS_4arch4Sm80ELb0ELb0ELb1ELb1ELb1ELb0ELb0ELb0ELi2ELi4ELi4ELi4ELb0EEENS1_21CollectiveEpilogueBwdISA_SB_SD_Li256ELb1ELb0ELi2EEENS1_19SingleTileSchedulerILb1ELb0ELb0ELi128EEEEEEEEEvNT_6ParamsE) ;  /* 0xffff60e004007950 */ /* 0x000fea0003c3ffff */
        .type           $_ZN7cutlass13device_kernelIN5flash19enable_sm80_to_sm89INS1_16FlashAttnBwdSm80INS1_25CollectiveMainloopBwdSm80ILi2ELi2EN4cute5tupleIJNS5_1CILi128EEES8_NS7_ILi64EEEEEENS_10bfloat16_tEfNS_4arch4Sm80ELb0ELb0ELb1ELb1ELb1ELb0ELb0ELb0ELi2ELi4ELi4ELi4ELb0EEENS1_21CollectiveEpilogueBwdISA_SB_SD_Li256ELb1ELb0ELi2EEENS1_19SingleTileSchedulerILb1ELb0ELb0ELi128EEEEEEEEEvNT_6ParamsE$_ZN4cute3eso3ESOILb1ELb0EJNS_5tupleIJNS_1CILi2EEES4_EEENS2_IJiiEEEEEC2ERKS5_RKS6_,@function
        .size           $_ZN7cutlass13device_kernelIN5flash19enable_sm80_to_sm89INS1_16FlashAttnBwdSm80INS1_25CollectiveMainloopBwdSm80ILi2ELi2EN4cute5tupleIJNS5_1CILi128EEES8_NS7_ILi64EEEEEENS_10bfloat16_tEfNS_4arch4Sm80ELb0ELb0ELb1ELb1ELb1ELb0ELb0ELb0ELi2ELi4ELi4ELi4ELb0EEENS1_21CollectiveEpilogueBwdISA_SB_SD_Li256ELb1ELb0ELi2EEENS1_19SingleTileSchedulerILb1ELb0ELb0ELi128EEEEEEEEEvNT_6ParamsE$_ZN4cute3eso3ESOILb1ELb0EJNS_5tupleIJNS_1CILi2EEES4_EEENS2_IJiiEEEEEC2ERKS5_RKS6_,($_ZN7cutlass13device_kernelIN5flash19enable_sm80_to_sm89INS1_16FlashAttnBwdSm80INS1_25CollectiveMainloopBwdSm80ILi2ELi2EN4cute5tupleIJNS5_1CILi128EEES8_NS7_ILi64EEEEEENS_10bfloat16_tEfNS_4arch4Sm80ELb0ELb0ELb1ELb1ELb1ELb0ELb0ELb0ELi2ELi4ELi4ELi4ELb0EEENS1_21CollectiveEpilogueBwdISA_SB_SD_Li256ELb1ELb0ELi2EEENS1_19SingleTileSchedulerILb1ELb0ELb0ELi128EEEEEEEEEvNT_6ParamsE$_ZN4cute3eso3ESOILb1ELb0EJNS_5tupleIJNS_1CILi2EEES4_EEENS2_IJiiEEENS3_ILi1EEES7_EEC2ERKS5_RKS6_RKS7_SE_ - $_ZN7cutlass13device_kernelIN5flash19enable_sm80_to_sm89INS1_16FlashAttnBwdSm80INS1_25CollectiveMainloopBwdSm80ILi2ELi2EN4cute5tupleIJNS5_1CILi128EEES8_NS7_ILi64EEEEEENS_10bfloat16_tEfNS_4arch4Sm80ELb0ELb0ELb1ELb1ELb1ELb0ELb0ELb0ELi2ELi4ELi4ELi4ELb0EEENS1_21CollectiveEpilogueBwdISA_SB_SD_Li256ELb1ELb0ELi2EEENS1_19SingleTileSchedulerILb1ELb0ELb0ELi128EEEEEEEEEvNT_6ParamsE$_ZN4cute3eso3ESOILb1ELb0EJNS_5tupleIJNS_1CILi2EEES4_EEENS2_IJiiEEEEEC2ERKS5_RKS6_)
$_ZN7cutlass13device_kernelIN5flash19enable_sm80_to_sm89INS1_16FlashAttnBwdSm80INS1_25CollectiveMainloopBwdSm80ILi2ELi2EN4cute5tupleIJNS5_1CILi128EEES8_NS7_ILi64EEEEEENS_10bfloat16_tEfNS_4arch4Sm80ELb0ELb0ELb1ELb1ELb1ELb0ELb0ELb0ELi2ELi4ELi4ELi4ELb0EEENS1_21CollectiveEpilogueBwdISA_SB_SD_Li256ELb1ELb0ELi2EEENS1_19SingleTileSchedulerILb1ELb0ELb0ELi128EEEEEEEEEvNT_6ParamsE$_ZN4cute3eso3ESOILb1ELb0EJNS_5tupleIJNS_1CILi2EEES4_EEENS2_IJiiEEEEEC2ERKS5_RKS6_:
[----:B------:R-:W-:Y:S02]  /*9f20*/  IADD3 R3, R3, -c[0x0][0x20], RZ ;  /* 0x8000080003037a10 */ /* 0x000fe40007ffe0ff */
[----:B------:R-:W-:-:S03]  /*9f30*/  MOV R5, 0x0 ;  /* 0x0000000000057802 */ /* 0x000fc60000000f00 */
[----:B------:R1:W-:Y:S04]  /*9f40*/  STL [R3], R2 ;  /* 0x0000000203007387 */ /* 0x0003e80000100800 */
[----:B------:R1:W-:Y:S01]  /*9f50*/  STL [R3+0x4], R8 ;  /* 0x0000040803007387 */ /* 0x0003e20000100800 */
[----:B------:R-:W-:Y:S05]  /*9f60*/  RET.REL.NODEC R4 `(_ZN7cutlass13device_kernelIN5flash19enable_sm80_to_sm89INS1_16FlashAttnBwdSm80INS1_25CollectiveMainloopBwdSm80ILi2ELi2EN4cute5tupleIJNS5_1CILi128EEES8_NS7_ILi64EEEEEENS_10bfloat16_tEfNS_4arch4Sm80ELb0ELb0ELb1ELb1ELb1ELb0ELb0ELb0ELi2ELi4ELi4ELi4ELb0EEENS1_21CollectiveEpilogueBwdISA_SB_SD_Li256ELb1ELb0ELi2EEENS1_19SingleTileSchedulerILb1ELb0ELb0ELi128EEEEEEEEEvNT_6ParamsE) ;  /* 0xffff609004007950 */ /* 0x000fea0003c3ffff */
        .type           $_ZN7cutlass13device_kernelIN5flash19enable_sm80_to_sm89INS1_16FlashAttnBwdSm80INS1_25CollectiveMainloopBwdSm80ILi2ELi2EN4cute5tupleIJNS5_1CILi128EEES8_NS7_ILi64EEEEEENS_10bfloat16_tEfNS_4arch4Sm80ELb0ELb0ELb1ELb1ELb1ELb0ELb0ELb0ELi2ELi4ELi4ELi4ELb0EEENS1_21CollectiveEpilogueBwdISA_SB_SD_Li256ELb1ELb0ELi2EEENS1_19SingleTileSchedulerILb1ELb0ELb0ELi128EEEEEEEEEvNT_6ParamsE$_ZN4cute3eso3ESOILb1ELb0EJNS_5tupleIJNS_1CILi2EEES4_EEENS2_IJiiEEENS3_ILi1EEES7_EEC2ERKS5_RKS6_RKS7_SE_,@function
        .size           $_ZN7cutlass13device_kernelIN5flash19enable_sm80_to_sm89INS1_16FlashAttnBwdSm80INS1_25CollectiveMainloopBwdSm80ILi2ELi2EN4cute5tupleIJNS5_1CILi128EEES8_NS7_ILi64EEEEEENS_10bfloat16_tEfNS_4arch4Sm80ELb0ELb0ELb1ELb1ELb1ELb0ELb0ELb0ELi2ELi4ELi4ELi4ELb0EEENS1_21CollectiveEpilogueBwdISA_SB_SD_Li256ELb1ELb0ELi2EEENS1_19SingleTileSchedulerILb1ELb0ELb0ELi128EEEEEEEEEvNT_6ParamsE$_ZN4cute3eso3ESOILb1ELb0EJNS_5tupleIJNS_1CILi2EEES4_EEENS2_IJiiEEENS3_ILi1EEES7_EEC2ERKS5_RKS6_RKS7_SE_,($_ZN7cutlass13device_kernelIN5flash19enable_sm80_to_sm89INS1_16FlashAttnBwdSm80INS1_25CollectiveMainloopBwdSm80ILi2ELi2EN4cute5tupleIJNS5_1CILi128EEES8_NS7_ILi64EEEEEENS_10bfloat16_tEfNS_4arch4Sm80ELb0ELb0ELb1ELb1ELb1ELb0ELb0ELb0ELi2ELi4ELi4ELi4ELb0EEENS1_21CollectiveEpilogueBwdISA_SB_SD_Li256ELb1ELb0ELi2EEENS1_19SingleTileSchedulerILb1ELb0ELb0ELi128EEEEEEEEEvNT_6ParamsE$_ZN4cute3eso3ESOILb1ELb0EJNS_5tupleIJNS_1CILi2EEES4_S4_EEENS2_IJNS3_ILi1EEENS3_ILi512EEEiEEEEEC2ERKS5_RKS8_ - $_ZN7cutlass13device_kernelIN5flash19enable_sm80_to_sm89INS1_16FlashAttnBwdSm80INS1_25CollectiveMainloopBwdSm80ILi2ELi2EN4cute5tupleIJNS5_1CILi128EEES8_NS7_ILi64EEEEEENS_10bfloat16_tEfNS_4arch4Sm80ELb0ELb0ELb1ELb1ELb1ELb0ELb0ELb0ELi2ELi4ELi4ELi4ELb0EEENS1_21CollectiveEpilogueBwdISA_SB_SD_Li256ELb1ELb0ELi2EEENS1_19SingleTileSchedulerILb1ELb0ELb0ELi128EEEEEEEEEvNT_6ParamsE$_ZN4cute3eso3ESOILb1ELb0EJNS_5tupleIJNS_1CILi2EEES4_EEENS2_IJiiEEENS3_ILi1EEES7_EEC2ERKS5_RKS6_RKS7_SE_)
$_ZN7cutlass13device_kernelIN5flash19enable_sm80_to_sm89INS1_16FlashAttnBwdSm80INS1_25CollectiveMainloopBwdSm80ILi2ELi2EN4cute5tupleIJNS5_1CILi128EEES8_NS7_ILi64EEEEEENS_10bfloat16_tEfNS_4arch4Sm80ELb0ELb0ELb1ELb1ELb1ELb0ELb0ELb0ELi2ELi4ELi4ELi4ELb0EEENS1_21CollectiveEpilogueBwdISA_SB_SD_Li256ELb1ELb0ELi2EEENS1_19SingleTileSchedulerILb1ELb0ELb0ELi128EEEEEEEEEvNT_6ParamsE$_ZN4cute3eso3ESOILb1ELb0EJNS_5tupleIJNS_1CILi2EEES4_EEENS2_IJiiEEENS3_ILi1EEES7_EEC2ERKS5_RKS6_RKS7_SE_:
[----:B------:R-:W-:Y:S01]  /*9f70*/  IADD3 R4, R4, -c[0x0][0x20], RZ ;  /* 0x8000080004047a10 */ /* 0x000fe20007ffe0ff */
[----:B------:R-:W-:Y:S01]  /*9f80*/  IMAD.MOV.U32 R88, RZ, RZ, R6 ;  /* 0x000000ffff587224 */ /* 0x000fe200078e0006 */
[----:B------:R-:W-:-:S03]  /*9f90*/  MOV R89, 0x0 ;  /* 0x0000000000597802 */ /* 0x000fc60000000f00 */
[----:B------:R1:W-:Y:S04]  /*9fa0*/  STL [R4], R2 ;  /* 0x0000000204007387 */ /* 0x0003e80000100800 */
[----:B------:R1:W-:Y:S01]  /*9fb0*/  STL [R4+0x4], R3 ;  /* 0x0000040304007387 */ /* 0x0003e20000100800 */
[----:B------:R-:W-:Y:S05]  /*9fc0*/  RET.REL.NODEC R88 `(_ZN7cutlass13device_kernelIN5flash19enable_sm80_to_sm89INS1_16FlashAttnBwdSm80INS1_25CollectiveMainloopBwdSm80ILi2ELi2EN4cute5tupleIJNS5_1CILi128EEES8_NS7_ILi64EEEEEENS_10bfloat16_tEfNS_4arch4Sm80ELb0ELb0ELb1ELb1ELb1ELb0ELb0ELb0ELi2ELi4ELi4ELi4ELb0EEENS1_21CollectiveEpilogueBwdISA_SB_SD_Li256ELb1ELb0ELi2EEENS1_19SingleTileSchedulerILb1ELb0ELb0ELi128EEEEEEEEEvNT_6ParamsE) ;  /* 0xffff603058007950 */ /* 0x000fea0003c3ffff */
        .type           $_ZN7cutlass13device_kernelIN5flash19enable_sm80_to_sm89INS1_16FlashAttnBwdSm80INS1_25CollectiveMainloopBwdSm80ILi2ELi2EN4cute5tupleIJNS5_1CILi128EEES8_NS7_ILi64EEEEEENS_10bfloat16_tEfNS_4arch4Sm80ELb0ELb0ELb1ELb1ELb1ELb0ELb0ELb0ELi2ELi4ELi4ELi4ELb0EEENS1_21CollectiveEpilogueBwdISA_SB_SD_Li256ELb1ELb0ELi2EEENS1_19SingleTileSchedulerILb1ELb0ELb0ELi128EEEEEEEEEvNT_6ParamsE$_ZN4cute3eso3ESOILb1ELb0EJNS_5tupleIJNS_1CILi2EEES4_S4_EEENS2_IJNS3_ILi1EEENS3_ILi512EEEiEEEEEC2ERKS5_RKS8_,@function
        .size           $_ZN7cutlass13device_kernelIN5flash19enable_sm80_to_sm89INS1_16FlashAttnBwdSm80INS1_25CollectiveMainloopBwdSm80ILi2ELi2EN4cute5tupleIJNS5_1CILi128EEES8_NS7_ILi64EEEEEENS_10bfloat16_tEfNS_4arch4Sm80ELb0ELb0ELb1ELb1ELb1ELb0ELb0ELb0ELi2ELi4ELi4ELi4ELb0EEENS1_21CollectiveEpilogueBwdISA_SB_SD_Li256ELb1ELb0ELi2EEENS1_19SingleTileSchedulerILb1ELb0ELb0ELi128EEEEEEEEEvNT_6ParamsE$_ZN4cute3eso3ESOILb1ELb0EJNS_5tupleIJNS_1CILi2EEES4_S4_EEENS2_IJNS3_ILi1EEENS3_ILi512EEEiEEEEEC2ERKS5_RKS8_,($_ZN7cutlass13device_kernelIN5flash19enable_sm80_to_sm89INS1_16FlashAttnBwdSm80INS1_25CollectiveMainloopBwdSm80ILi2ELi2EN4cute5tupleIJNS5_1CILi128EEES8_NS7_ILi64EEEEEENS_10bfloat16_tEfNS_4arch4Sm80ELb0ELb0ELb1ELb1ELb1ELb0ELb0ELb0ELi2ELi4ELi4ELi4ELb0EEENS1_21CollectiveEpilogueBwdISA_SB_SD_Li256ELb1ELb0ELi2EEENS1_19SingleTileSchedulerILb1ELb0ELb0ELi128EEEEEEEEEvNT_6ParamsE$_ZN4cute3eso3ESOILb1ELb0EJNS_5tupleIJNS_1CILi8EEENS2_IJNS3_ILi2EEES5_S5_EEENS3_ILi1EEES6_S7_EEENS2_IJS7_NS2_IJS4_iiEEENS3_ILi64EEENS2_IJiNS3_ILi144EEENS3_ILi288EEEEEENS3_ILi512EEEEEEEEC2ERKS8_RKSF_ - $_ZN7cutlass13device_kernelIN5flash19enable_sm80_to_sm89INS1_16FlashAttnBwdSm80INS1_25CollectiveMainloopBwdSm80ILi2ELi2EN4cute5tupleIJNS5_1CILi128EEES8_NS7_ILi64EEEEEENS_10bfloat16_tEfNS_4arch4Sm80ELb0ELb0ELb1ELb1ELb1ELb0ELb0ELb0ELi2ELi4ELi4ELi4ELb0EEENS1_21CollectiveEpilogueBwdISA_SB_SD_Li256ELb1ELb0ELi2EEENS1_19SingleTileSchedulerILb1ELb0ELb0ELi128EEEEEEEEEvNT_6ParamsE$_ZN4cute3eso3ESOILb1ELb0EJNS_5tupleIJNS_1CILi2EEES4_S4_EEENS2_IJNS3_ILi1EEENS3_ILi512EEEiEEEEEC2ERKS5_RKS8_)
$_ZN7cutlass13device_kernelIN5flash19enable_sm80_to_sm89INS1_16FlashAttnBwdSm80INS1_25CollectiveMainloopBwdSm80ILi2ELi2EN4cute5tupleIJNS5_1CILi128EEES8_NS7_ILi64EEEEEENS_10bfloat16_tEfNS_4arch4Sm80ELb0ELb0ELb1ELb1ELb1ELb0ELb0ELb0ELi2ELi4ELi4ELi4ELb0EEENS1_21CollectiveEpilogueBwdISA_SB_SD_Li256ELb1ELb0ELi2EEENS1_19SingleTileSchedulerILb1ELb0ELb0ELi128EEEEEEEEEvNT_6ParamsE$_ZN4cute3eso3ESOILb1ELb0EJNS_5tupleIJNS_1CILi2EEES4_S4_EEENS2_IJNS3_ILi1EEENS3_ILi512EEEiEEEEEC2ERKS5_RKS8_:
[----:B------:R-:W-:Y:S02]  /*9fd0*/  IADD3 R3, R76, -c[0x0][0x20], RZ ;  /* 0x800008004c037a10 */ /* 0x000fe40007ffe0ff */
[----:B------:R-:W-:-:S03]  /*9fe0*/  MOV R5, 0x0 ;  /* 0x0000000000057802 */ /* 0x000fc60000000f00 */
[----:B------:R1:W-:Y:S01]  /*9ff0*/  STL [R3], R2 ;  /* 0x0000000203007387 */ /* 0x0003e20000100800 */
[----:B------:R-:W-:Y:S05]  /*a000*/  RET.REL.NODEC R4 `(_ZN7cutlass13device_kernelIN5flash19enable_sm80_to_sm89INS1_16FlashAttnBwdSm80INS1_25CollectiveMainloopBwdSm80ILi2ELi2EN4cute5tupleIJNS5_1CILi128EEES8_NS7_ILi64EEEEEENS_10bfloat16_tEfNS_4arch4Sm80ELb0ELb0ELb1ELb1ELb1ELb0ELb0ELb0ELi2ELi4ELi4ELi4ELb0EEENS1_21CollectiveEpilogueBwdISA_SB_SD_Li256ELb1ELb0ELi2EEENS1_19SingleTileSchedulerILb1ELb0ELb0ELi128EEEEEEEEEvNT_6ParamsE) ;  /* 0xffff5ff004007950 */ /* 0x000fea0003c3ffff */
        .type           $_ZN7cutlass13device_kernelIN5flash19enable_sm80_to_sm89INS1_16FlashAttnBwdSm80INS1_25CollectiveMainloopBwdSm80ILi2ELi2EN4cute5tupleIJNS5_1CILi128EEES8_NS7_ILi64EEEEEENS_10bfloat16_tEfNS_4arch4Sm80ELb0ELb0ELb1ELb1ELb1ELb0ELb0ELb0ELi2ELi4ELi4ELi4ELb0EEENS1_21CollectiveEpilogueBwdISA_SB_SD_Li256ELb1ELb0ELi2EEENS1_19SingleTileSchedulerILb1ELb0ELb0ELi128EEEEEEEEEvNT_6ParamsE$_ZN4cute3eso3ESOILb1ELb0EJNS_5tupleIJNS_1CILi8EEENS2_IJNS3_ILi2EEES5_S5_EEENS3_ILi1EEES6_S7_EEENS2_IJS7_NS2_IJS4_iiEEENS3_ILi64EEENS2_IJiNS3_ILi144EEENS3_ILi288EEEEEENS3_ILi512EEEEEEEEC2ERKS8_RKSF_,@function
        .size           $_ZN7cutlass13device_kernelIN5flash19enable_sm80_to_sm89INS1_16FlashAttnBwdSm80INS1_25CollectiveMainloopBwdSm80ILi2ELi2EN4cute5tupleIJNS5_1CILi128EEES8_NS7_ILi64EEEEEENS_10bfloat16_tEfNS_4arch4Sm80ELb0ELb0ELb1ELb1ELb1ELb0ELb0ELb0ELi2ELi4ELi4ELi4ELb0EEENS1_21CollectiveEpilogueBwdISA_SB_SD_Li256ELb1ELb0ELi2EEENS1_19SingleTileSchedulerILb1ELb0ELb0ELi128EEEEEEEEEvNT_6ParamsE$_ZN4cute3eso3ESOILb1ELb0EJNS_5tupleIJNS_1CILi8EEENS2_IJNS3_ILi2EEES5_S5_EEENS3_ILi1EEES6_S7_EEENS2_IJS7_NS2_IJS4_iiEEENS3_ILi64EEENS2_IJiNS3_ILi144EEENS3_ILi288EEEEEENS3_ILi512EEEEEEEEC2ERKS8_RKSF_,($_ZN7cutlass13device_kernelIN5flash19enable_sm80_to_sm89INS1_16FlashAttnBwdSm80INS1_25CollectiveMainloopBwdSm80ILi2ELi2EN4cute5tupleIJNS5_1CILi128EEES8_NS7_ILi64EEEEEENS_10bfloat16_tEfNS_4arch4Sm80ELb0ELb0ELb1ELb1ELb1ELb0ELb0ELb0ELi2ELi4ELi4ELi4ELb0EEENS1_21CollectiveEpilogueBwdISA_SB_SD_Li256ELb1ELb0ELi2EEENS1_19SingleTileSchedulerILb1ELb0ELb0ELi128EEEEEEEEEvNT_6ParamsE$_ZN4cute3eso3ESOILb1ELb0EJNS_5tupleIJNS_1CILi8EEENS2_IJNS3_ILi2EEES5_S5_EEENS3_ILi1EEES6_S7_EEENS2_IJS7_NS2_IJiiiEEENS3_ILi64EEENS2_IJNS3_ILi72EEENS3_ILi144EEENS3_ILi288EEEEEENS3_ILi512EEEEEEEEC2ERKS8_RKSG_ - $_ZN7cutlass13device_kernelIN5flash19enable_sm80_to_sm89INS1_16FlashAttnBwdSm80INS1_25CollectiveMainloopBwdSm80ILi2ELi2EN4cute5tupleIJNS5_1CILi128EEES8_NS7_ILi64EEEEEENS_10bfloat16_tEfNS_4arch4Sm80ELb0ELb0ELb1ELb1ELb1ELb0ELb0ELb0ELi2ELi4ELi4ELi4ELb0EEENS1_21CollectiveEpilogueBwdISA_SB_SD_Li256ELb1ELb0ELi2EEENS1_19SingleTileSchedulerILb1ELb0ELb0ELi128EEEEEEEEEvNT_6ParamsE$_ZN4cute3eso3ESOILb1ELb0EJNS_5tupleIJNS_1CILi8EEENS2_IJNS3_ILi2EEES5_S5_EEENS3_ILi1EEES6_S7_EEENS2_IJS7_NS2_IJS4_iiEEENS3_ILi64EEENS2_IJiNS3_ILi144EEENS3_ILi288EEEEEENS3_ILi512EEEEEEEEC2ERKS8_RKSF_)
$_ZN7cutlass13device_kernelIN5flash19enable_sm80_to_sm89INS1_16FlashAttnBwdSm80INS1_25CollectiveMainloopBwdSm80ILi2ELi2EN4cute5tupleIJNS5_1CILi128EEES8_NS7_ILi64EEEEEENS_10bfloat16_tEfNS_4arch4Sm80ELb0ELb0ELb1ELb1ELb1ELb0ELb0ELb0ELi2ELi4ELi4ELi4ELb0EEENS1_21CollectiveEpilogueBwdISA_SB_SD_Li256ELb1ELb0ELi2EEENS1_19SingleTileSchedulerILb1ELb0ELb0ELi128EEEEEEEEEvNT_6ParamsE$_ZN4cute3eso3ESOILb1ELb0EJNS_5tupleIJNS_1CILi8EEENS2_IJNS3_ILi2EEES5_S5_EEENS3_ILi1EEES6_S7_EEENS2_IJS7_NS2_IJS4_iiEEENS3_ILi64EEENS2_IJiNS3_ILi144EEENS3_ILi288EEEEEENS3_ILi512EEEEEEEEC2ERKS8_RKSF_:
[----:B------:R-:W-:Y:S02]  /*a010*/  IADD3 R4, R59, -c[0x0][0x20], RZ ;  /* 0x800008003b047a10 */ /* 0x000fe40007ffe0ff */
[----:B------:R-:W-:-:S03]  /*a020*/  MOV R9, 0x0 ;  /* 0x0000000000097802 */ /* 0x000fc60000000f00 */
[----:B------:R1:W-:Y:S04]  /*a030*/  STL [R4], R2 ;  /* 0x0000000204007387 */ /* 0x0003e80000100800 */
[----:B------:R1:W-:Y:S04]  /*a040*/  STL [R4+0x4], R3 ;  /* 0x0000040304007387 */ /* 0x0003e80000100800 */
[----:B------:R1:W-:Y:S01]  /*a050*/  STL [R4+0x8], R5 ;  /* 0x0000080504007387 */ /* 0x0003e20000100800 */
[----:B------:R-:W-:Y:S05]  /*a060*/  RET.REL.NODEC R8 `(_ZN7cutlass13device_kernelIN5flash19enable_sm80_to_sm89INS1_16FlashAttnBwdSm80INS1_25CollectiveMainloopBwdSm80ILi2ELi2EN4cute5tupleIJNS5_1CILi128EEES8_NS7_ILi64EEEEEENS_10bfloat16_tEfNS_4arch4Sm80ELb0ELb0ELb1ELb1ELb1ELb0ELb0ELb0ELi2ELi4ELi4ELi4ELb0EEENS1_21CollectiveEpilogueBwdISA_SB_SD_Li256ELb1ELb0ELi2EEENS1_19SingleTileSchedulerILb1ELb0ELb0ELi128EEEEEEEEEvNT_6ParamsE) ;  /* 0xffff5f9008007950 */ /* 0x000fea0003c3ffff */
        .type           $_ZN7cutlass13device_kernelIN5flash19enable_sm80_to_sm89INS1_16FlashAttnBwdSm80INS1_25CollectiveMainloopBwdSm80ILi2ELi2EN4cute5tupleIJNS5_1CILi128EEES8_NS7_ILi64EEEEEENS_10bfloat16_tEfNS_4arch4Sm80ELb0ELb0ELb1ELb1ELb1ELb0ELb0ELb0ELi2ELi4ELi4ELi4ELb0EEENS1_21CollectiveEpilogueBwdISA_SB_SD_Li256ELb1ELb0ELi2EEENS1_19SingleTileSchedulerILb1ELb0ELb0ELi128EEEEEEEEEvNT_6ParamsE$_ZN4cute3eso3ESOILb1ELb0EJNS_5tupleIJNS_1CILi8EEENS2_IJNS3_ILi2EEES5_S5_EEENS3_ILi1EEES6_S7_EEENS2_IJS7_NS2_IJiiiEEENS3_ILi64EEENS2_IJNS3_ILi72EEENS3_ILi144EEENS3_ILi288EEEEEENS3_ILi512EEEEEEEEC2ERKS8_RKSG_,@function
        .size           $_ZN7cutlass13device_kernelIN5flash19enable_sm80_to_sm89INS1_16FlashAttnBwdSm80INS1_25CollectiveMainloopBwdSm80ILi2ELi2EN4cute5tupleIJNS5_1CILi128EEES8_NS7_ILi64EEEEEENS_10bfloat16_tEfNS_4arch4Sm80ELb0ELb0ELb1ELb1ELb1ELb0ELb0ELb0ELi2ELi4ELi4ELi4ELb0EEENS1_21CollectiveEpilogueBwdISA_SB_SD_Li256ELb1ELb0ELi2EEENS1_19SingleTileSchedulerILb1ELb0ELb0ELi128EEEEEEEEEvNT_6ParamsE$_ZN4cute3eso3ESOILb1ELb0EJNS_5tupleIJNS_1CILi8EEENS2_IJNS3_ILi2EEES5_S5_EEENS3_ILi1EEES6_S7_EEENS2_IJS7_NS2_IJiiiEEENS3_ILi64EEENS2_IJNS3_ILi72EEENS3_ILi144EEENS3_ILi288EEEEEENS3_ILi512EEEEEEEEC2ERKS8_RKSG_,($_ZN7cutlass13device_kernelIN5flash19enable_sm80_to_sm89INS1_16FlashAttnBwdSm80INS1_25CollectiveMainloopBwdSm80ILi2ELi2EN4cute5tupleIJNS5_1CILi128EEES8_NS7_ILi64EEEEEENS_10bfloat16_tEfNS_4arch4Sm80ELb0ELb0ELb1ELb1ELb1ELb0ELb0ELb0ELi2ELi4ELi4ELi4ELb0EEENS1_21CollectiveEpilogueBwdISA_SB_SD_Li256ELb1ELb0ELi2EEENS1_19SingleTileSchedulerILb1ELb0ELb0ELi128EEEEEEEEEvNT_6ParamsE$_ZN4cute3eso3ESOILb1ELb0EJNS_5tupleIJNS_1CILi8EEENS3_ILi2EEES5_S5_S4_S5_EEENS2_IJNS3_ILi1EEEiiiNS3_ILi72EEENS3_ILi512EEEEEEEEC2ERKS6_RKSA_ - $_ZN7cutlass13device_kernelIN5flash19enable_sm80_to_sm89INS1_16FlashAttnBwdSm80INS1_25CollectiveMainloopBwdSm80ILi2ELi2EN4cute5tupleIJNS5_1CILi128EEES8_NS7_ILi64EEEEEENS_10bfloat16_tEfNS_4arch4Sm80ELb0ELb0ELb1ELb1ELb1ELb0ELb0ELb0ELi2ELi4ELi4ELi4ELb0EEENS1_21CollectiveEpilogueBwdISA_SB_SD_Li256ELb1ELb0ELi2EEENS1_19SingleTileSchedulerILb1ELb0ELb0ELi128EEEEEEEEEvNT_6ParamsE$_ZN4cute3eso3ESOILb1ELb0EJNS_5tupleIJNS_1CILi8EEENS2_IJNS3_ILi2EEES5_S5_EEENS3_ILi1EEES6_S7_EEENS2_IJS7_NS2_IJiiiEEENS3_ILi64EEENS2_IJNS3_ILi72EEENS3_ILi144EEENS3_ILi288EEEEEENS3_ILi512EEEEEEEEC2ERKS8_RKSG_)
$_ZN7cutlass13device_kernelIN5flash19enable_sm80_to_sm89INS1_16FlashAttnBwdSm80INS1_25CollectiveMainloopBwdSm80ILi2ELi2EN4cute5tupleIJNS5_1CILi128EEES8_NS7_ILi64EEEEEENS_10bfloat16_tEfNS_4arch4Sm80ELb0ELb0ELb1ELb1ELb1ELb0ELb0ELb0ELi2ELi4ELi4ELi4ELb0EEENS1_21CollectiveEpilogueBwdISA_SB_SD_Li256ELb1ELb0ELi2EEENS1_19SingleTileSchedulerILb1ELb0ELb0ELi128EEEEEEEEEvNT_6ParamsE$_ZN4cute3eso3ESOILb1ELb0EJNS_5tupleIJNS_1CILi8EEENS2_IJNS3_ILi2EEES5_S5_EEENS3_ILi1EEES6_S7_EEENS2_IJS7_NS2_IJiiiEEENS3_ILi64EEENS2_IJNS3_ILi72EEENS3_ILi144EEENS3_ILi288EEEEEENS3_ILi512EEEEEEEEC2ERKS8_RKSG_:
[----:B------:R-:W-:Y:S02]  /*a070*/  IADD3 R4, R4, -c[0x0][0x20], RZ ;  /* 0x8000080004047a10 */ /* 0x000fe40007ffe0ff */
[----:B------:R-:W-:-:S03]  /*a080*/  MOV R9, 0x0 ;  /* 0x0000000000097802 */ /* 0x000fc60000000f00 */
[----:B------:R1:W-:Y:S04]  /*a090*/  STL [R4], R2 ;  /* 0x0000000204007387 */ /* 0x0003e80000100800 */
[----:B------:R1:W-:Y:S04]  /*a0a0*/  STL [R4+0x4], R3 ;  /* 0x0000040304007387 */ /* 0x0003e80000100800 */
[----:B------:R1:W-:Y:S01]  /*a0b0*/  STL [R4+0x8], R5 ;  /* 0x0000080504007387 */ /* 0x0003e20000100800 */
[----:B------:R-:W-:Y:S05]  /*a0c0*/  RET.REL.NODEC R8 `(_ZN7cutlass13device_kernelIN5flash19enable_sm80_to_sm89INS1_16FlashAttnBwdSm80INS1_25CollectiveMainloopBwdSm80ILi2ELi2EN4cute5tupleIJNS5_1CILi128EEES8_NS7_ILi64EEEEEENS_10bfloat16_tEfNS_4arch4Sm80ELb0ELb0ELb1ELb1ELb1ELb0ELb0ELb0ELi2ELi4ELi4ELi4ELb0EEENS1_21CollectiveEpilogueBwdISA_SB_SD_Li256ELb1ELb0ELi2EEENS1_19SingleTileSchedulerILb1ELb0ELb0ELi128EEEEEEEEEvNT_6ParamsE) ;  /* 0xffff5f3008007950 */ /* 0x000fea0003c3ffff */
        .type           $_ZN7cutlass13device_kernelIN5flash19enable_sm80_to_sm89INS1_16FlashAttnBwdSm80INS1_25CollectiveMainloopBwdSm80ILi2ELi2EN4cute5tupleIJNS5_1CILi128EEES8_NS7_ILi64EEEEEENS_10bfloat16_tEfNS_4arch4Sm80ELb0ELb0ELb1ELb1ELb1ELb0ELb0ELb0ELi2ELi4ELi4ELi4ELb0EEENS1_21CollectiveEpilogueBwdISA_SB_SD_Li256ELb1ELb0ELi2EEENS1_19SingleTileSchedulerILb1ELb0ELb0ELi128EEEEEEEEEvNT_6ParamsE$_ZN4cute3eso3ESOILb1ELb0EJNS_5tupleIJNS_1CILi8EEENS3_ILi2EEES5_S5_S4_S5_EEENS2_IJNS3_ILi1EEEiiiNS3_ILi72EEENS3_ILi512EEEEEEEEC2ERKS6_RKSA_,@function
        .size           $_ZN7cutlass13device_kernelIN5flash19enable_sm80_to_sm89INS1_16FlashAttnBwdSm80INS1_25CollectiveMainloopBwdSm80ILi2ELi2EN4cute5tupleIJNS5_1CILi128EEES8_NS7_ILi64EEEEEENS_10bfloat16_tEfNS_4arch4Sm80ELb0ELb0ELb1ELb1ELb1ELb0ELb0ELb0ELi2ELi4ELi4ELi4ELb0EEENS1_21CollectiveEpilogueBwdISA_SB_SD_Li256ELb1ELb0ELi2EEENS1_19SingleTileSchedulerILb1ELb0ELb0ELi128EEEEEEEEEvNT_6ParamsE$_ZN4cute3eso3ESOILb1ELb0EJNS_5tupleIJNS_1CILi8EEENS3_ILi2EEES5_S5_S4_S5_EEENS2_IJNS3_ILi1EEEiiiNS3_ILi72EEENS3_ILi512EEEEEEEEC2ERKS6_RKSA_,($_ZN7cutlass13device_kernelIN5flash19enable_sm80_to_sm89INS1_16FlashAttnBwdSm80INS1_25CollectiveMainloopBwdSm80ILi2ELi2EN4cute5tupleIJNS5_1CILi128EEES8_NS7_ILi64EEEEEENS_10bfloat16_tEfNS_4arch4Sm80ELb0ELb0ELb1ELb1ELb1ELb0ELb0ELb0ELi2ELi4ELi4ELi4ELb0EEENS1_21CollectiveEpilogueBwdISA_SB_SD_Li256ELb1ELb0ELi2EEENS1_19SingleTileSchedulerILb1ELb0ELb0ELi128EEEEEEEEEvNT_6ParamsE$_ZN4cute3eso3ESOILb1ELb0EJNS_6LayoutINS_5tupleIJNS3_IJNS3_IJNS3_IJNS_1CILi4EEENS4_ILi2EEEEEENS4_ILi1EEEEEES8_EEENS3_IJNS3_IJNS3_IJS8_S8_EEES8_EEES6_EEEEEENS3_IJNS3_IJNS3_IJNS3_IJS8_NS4_ILi32EEEEEENS4_ILi0EEEEEESH_EEENS3_IJNS3_IJNS3_IJSH_SH_EEESH_EEENS4_ILi64EEEEEEEEEEENS_10ViewEngineIPN7cutlass10bfloat16_tEEEEEC2ERKSP_RKSU_ - $_ZN7cutlass13device_kernelIN5flash19enable_sm80_to_sm89INS1_16FlashAttnBwdSm80INS1_25CollectiveMainloopBwdSm80ILi2ELi2EN4cute5tupleIJNS5_1CILi128EEES8_NS7_ILi64EEEEEENS_10bfloat16_tEfNS_4arch4Sm80ELb0ELb0ELb1ELb1ELb1ELb0ELb0ELb0ELi2ELi4ELi4ELi4ELb0EEENS1_21CollectiveEpilogueBwdISA_SB_SD_Li256ELb1ELb0ELi2EEENS1_19SingleTileSchedulerILb1ELb0ELb0ELi128EEEEEEEEEvNT_6ParamsE$_ZN4cute3eso3ESOILb1ELb0EJNS_5tupleIJNS_1CILi8EEENS3_ILi2EEES5_S5_S4_S5_EEENS2_IJNS3_ILi1EEEiiiNS3_ILi72EEENS3_ILi512EEEEEEEEC2ERKS6_RKSA_)
$_ZN7cutlass13device_kernelIN5flash19enable_sm80_to_sm89INS1_16FlashAttnBwdSm80INS1_25CollectiveMainloopBwdSm80ILi2ELi2EN4cute5tupleIJNS5_1CILi128EEES8_NS7_ILi64EEEEEENS_10bfloat16_tEfNS_4arch4Sm80ELb0ELb0ELb1ELb1ELb1ELb0ELb0ELb0ELi2ELi4ELi4ELi4ELb0EEENS1_21CollectiveEpilogueBwdISA_SB_SD_Li256ELb1ELb0ELi2EEENS1_19SingleTileSchedulerILb1ELb0ELb0ELi128EEEEEEEEEvNT_6ParamsE$_ZN4cute3eso3ESOILb1ELb0EJNS_5tupleIJNS_1CILi8EEENS3_ILi2EEES5_S5_S4_S5_EEENS2_IJNS3_ILi1EEEiiiNS3_ILi72EEENS3_ILi512EEEEEEEEC2ERKS6_RKSA_:
[----:B------:R-:W-:Y:S02]  /*a0d0*/  IADD3 R4, R4, -c[0x0][0x20], RZ ;  /* 0x8000080004047a10 */ /* 0x000fe40007ffe0ff */
[----:B------:R-:W-:-:S03]  /*a0e0*/  MOV R9, 0x0 ;  /* 0x0000000000097802 */ /* 0x000fc60000000f00 */
[----:B------:R1:W-:Y:S04]  /*a0f0*/  STL [R4], R2 ;  /* 0x0000000204007387 */ /* 0x0003e80000100800 */
[----:B------:R1:W-:Y:S04]  /*a100*/  STL [R4+0x4], R3 ;  /* 0x0000040304007387 */ /* 0x0003e80000100800 */
[----:B------:R1:W-:Y:S01]  /*a110*/  STL [R4+0x8], R5 ;  /* 0x0000080504007387 */ /* 0x0003e20000100800 */
[----:B------:R-:W-:Y:S05]  /*a120*/  RET.REL.NODEC R8 `(_ZN7cutlass13device_kernelIN5flash19enable_sm80_to_sm89INS1_16FlashAttnBwdSm80INS1_25CollectiveMainloopBwdSm80ILi2ELi2EN4cute5tupleIJNS5_1CILi128EEES8_NS7_ILi64EEEEEENS_10bfloat16_tEfNS_4arch4Sm80ELb0ELb0ELb1ELb1ELb1ELb0ELb0ELb0ELi2ELi4ELi4ELi4ELb0EEENS1_21CollectiveEpilogueBwdISA_SB_SD_Li256ELb1ELb0ELi2EEENS1_19SingleTileSchedulerILb1ELb0ELb0ELi128EEEEEEEEEvNT_6ParamsE) ;  /* 0xffff5ed008007950 */ /* 0x000fea0003c3ffff */
        .type           $_ZN7cutlass13device_kernelIN5flash19enable_sm80_to_sm89INS1_16FlashAttnBwdSm80INS1_25CollectiveMainloopBwdSm80ILi2ELi2EN4cute5tupleIJNS5_1CILi128EEES8_NS7_ILi64EEEEEENS_10bfloat16_tEfNS_4arch4Sm80ELb0ELb0ELb1ELb1ELb1ELb0ELb0ELb0ELi2ELi4ELi4ELi4ELb0EEENS1_21CollectiveEpilogueBwdISA_SB_SD_Li256ELb1ELb0ELi2EEENS1_19SingleTileSchedulerILb1ELb0ELb0ELi128EEEEEEEEEvNT_6ParamsE$_ZN4cute3eso3ESOILb1ELb0EJNS_6LayoutINS_5tupleIJNS3_IJNS3_IJNS3_IJNS_1CILi4EEENS4_ILi2EEEEEENS4_ILi1EEEEEES8_EEENS3_IJNS3_IJNS3_IJS8_S8_EEES8_EEES6_EEEEEENS3_IJNS3_IJNS3_IJNS3_IJS8_NS4_ILi32EEEEEENS4_ILi0EEEEEESH_EEENS3_IJNS3_IJNS3_IJSH_SH_EEESH_EEENS4_ILi64EEEEEEEEEEENS_10ViewEngineIPN7cutlass10bfloat16_tEEEEEC2ERKSP_RKSU_,@function
        .size           $_ZN7cutlass13device_kernelIN5flash19enable_sm80_to_sm89INS1_16FlashAttnBwdSm80INS1_25CollectiveMainloopBwdSm80ILi2ELi2EN4cute5tupleIJNS5_1CILi128EEES8_NS7_ILi64EEEEEENS_10bfloat16_tEfNS_4arch4Sm80ELb0ELb0ELb1ELb1ELb1ELb0ELb0ELb0ELi2ELi4ELi4ELi4ELb0EEENS1_21CollectiveEpilogueBwdISA_SB_SD_Li256ELb1ELb0ELi2EEENS1_19SingleTileSchedulerILb1ELb0ELb0ELi128EEEEEEEEEvNT_6ParamsE$_ZN4cute3eso3ESOILb1ELb0EJNS_6LayoutINS_5tupleIJNS3_IJNS3_IJNS3_IJNS_1CILi4EEENS4_ILi2EEEEEENS4_ILi1EEEEEES8_EEENS3_IJNS3_IJNS3_IJS8_S8_EEES8_EEES6_EEEEEENS3_IJNS3_IJNS3_IJNS3_IJS8_NS4_ILi32EEEEEENS4_ILi0EEEEEESH_EEENS3_IJNS3_IJNS3_IJSH_SH_EEESH_EEENS4_ILi64EEEEEEEEEEENS_10ViewEngineIPN7cutlass10bfloat16_tEEEEEC2ERKSP_RKSU_,($_ZN7cutlass13device_kernelIN5flash19enable_sm80_to_sm89INS1_16FlashAttnBwdSm80INS1_25CollectiveMainloopBwdSm80ILi2ELi2EN4cute5tupleIJNS5_1CILi128EEES8_NS7_ILi64EEEEEENS_10bfloat16_tEfNS_4arch4Sm80ELb0ELb0ELb1ELb1ELb1ELb0ELb0ELb0ELi2ELi4ELi4ELi4ELb0EEENS1_21CollectiveEpilogueBwdISA_SB_SD_Li256ELb1ELb0ELi2EEENS1_19SingleTileSchedulerILb1ELb0ELb0ELi128EEEEEEEEEvNT_6ParamsE$_ZN4cute3eso3ESOILb1ELb0EJNS_6LayoutINS_5tupleIJNS3_IJNS3_IJNS_1CILi2EEES5_EEENS4_ILi1EEEEEEEEENS3_IJNS3_IJNS3_IJS7_NS4_ILi16EEEEEENS4_ILi0EEEEEEEEEEENS_10ViewEngineIPjEEEEC2ERKSF_RKSI_ - $_ZN7cutlass13device_kernelIN5flash19enable_sm80_to_sm89INS1_16FlashAttnBwdSm80INS1_25CollectiveMainloopBwdSm80ILi2ELi2EN4cute5tupleIJNS5_1CILi128EEES8_NS7_ILi64EEEEEENS_10bfloat16_tEfNS_4arch4Sm80ELb0ELb0ELb1ELb1ELb1ELb0ELb0ELb0ELi2ELi4ELi4ELi4ELb0EEENS1_21CollectiveEpilogueBwdISA_SB_SD_Li256ELb1ELb0ELi2EEENS1_19SingleTileSchedulerILb1ELb0ELb0ELi128EEEEEEEEEvNT_6ParamsE$_ZN4cute3eso3ESOILb1ELb0EJNS_6LayoutINS_5tupleIJNS3_IJNS3_IJNS3_IJNS_1CILi4EEENS4_ILi2EEEEEENS4_ILi1EEEEEES8_EEENS3_IJNS3_IJNS3_IJS8_S8_EEES8_EEES6_EEEEEENS3_IJNS3_IJNS3_IJNS3_IJS8_NS4_ILi32EEEEEENS4_ILi0EEEEEESH_EEENS3_IJNS3_IJNS3_IJSH_SH_EEESH_EEENS4_ILi64EEEEEEEEEEENS_10ViewEngineIPN7cutlass10bfloat16_tEEEEEC2ERKSP_RKSU_)
$_ZN7cutlass13device_kernelIN5flash19enable_sm80_to_sm89INS1_16FlashAttnBwdSm80INS1_25CollectiveMainloopBwdSm80ILi2ELi2EN4cute5tupleIJNS5_1CILi128EEES8_NS7_ILi64EEEEEENS_10bfloat16_tEfNS_4arch4Sm80ELb0ELb0ELb1ELb1ELb1ELb0ELb0ELb0ELi2ELi4ELi4ELi4ELb0EEENS1_21CollectiveEpilogueBwdISA_SB_SD_Li256ELb1ELb0ELi2EEENS1_19SingleTileSchedulerILb1ELb0ELb0ELi128EEEEEEEEEvNT_6ParamsE$_ZN4cute3eso3ESOILb1ELb0EJNS_6LayoutINS_5tupleIJNS3_IJNS3_IJNS3_IJNS_1CILi4EEENS4_ILi2EEEEEENS4_ILi1EEEEEES8_EEENS3_IJNS3_IJNS3_IJS8_S8_EEES8_EEES6_EEEEEENS3_IJNS3_IJNS3_IJNS3_IJS8_NS4_ILi32EEEEEENS4_ILi0EEEEEESH_EEENS3_IJNS3_IJNS3_IJSH_SH_EEESH_EEENS4_ILi64EEEEEEEEEEENS_10ViewEngineIPN7cutlass10bfloat16_tEEEEEC2ERKSP_RKSU_:
[----:B------:R-:W-:Y:S02]  /*a130*/  IADD3 R4, R66, -c[0x0][0x20], RZ ;  /* 0x8000080042047a10 */ /* 0x000fe40007ffe0ff */
[----:B------:R-:W-:-:S03]  /*a140*/  MOV R7, 0x0 ;  /* 0x0000000000077802 */ /* 0x000fc60000000f00 */
[----:B------:R1:W-:Y:S01]  /*a150*/  STL.64 [R4], R2 ;  /* 0x0000000204007387 */ /* 0x0003e20000100a00 */
[----:B------:R-:W-:Y:S05]  /*a160*/  RET.REL.NODEC R6 `(_ZN7cutlass13device_kernelIN5flash19enable_sm80_to_sm89INS1_16FlashAttnBwdSm80INS1_25CollectiveMainloopBwdSm80ILi2ELi2EN4cute5tupleIJNS5_1CILi128EEES8_NS7_ILi64EEEEEENS_10bfloat16_tEfNS_4arch4Sm80ELb0ELb0ELb1ELb1ELb1ELb0ELb0ELb0ELi2ELi4ELi4ELi4ELb0EEENS1_21CollectiveEpilogueBwdISA_SB_SD_Li256ELb1ELb0ELi2EEENS1_19SingleTileSchedulerILb1ELb0ELb0ELi128EEEEEEEEEvNT_6ParamsE) ;  /* 0xffff5e9006007950 */ /* 0x000fea0003c3ffff */
        .type           $_ZN7cutlass13device_kernelIN5flash19enable_sm80_to_sm89INS1_16FlashAttnBwdSm80INS1_25CollectiveMainloopBwdSm80ILi2ELi2EN4cute5tupleIJNS5_1CILi128EEES8_NS7_ILi64EEEEEENS_10bfloat16_tEfNS_4arch4Sm80ELb0ELb0ELb1ELb1ELb1ELb0ELb0ELb0ELi2ELi4ELi4ELi4ELb0EEENS1_21CollectiveEpilogueBwdISA_SB_SD_Li256ELb1ELb0ELi2EEENS1_19SingleTileSchedulerILb1ELb0ELb0ELi128EEEEEEEEEvNT_6ParamsE$_ZN4cute3eso3ESOILb1ELb0EJNS_6LayoutINS_5tupleIJNS3_IJNS3_IJNS_1CILi2EEES5_EEENS4_ILi1EEEEEEEEENS3_IJNS3_IJNS3_IJS7_NS4_ILi16EEEEEENS4_ILi0EEEEEEEEEEENS_10ViewEngineIPjEEEEC2ERKSF_RKSI_,@function
        .size           $_ZN7cutlass13device_kernelIN5flash19enable_sm80_to_sm89INS1_16FlashAttnBwdSm80INS1_25CollectiveMainloopBwdSm80ILi2ELi2EN4cute5tupleIJNS5_1CILi128EEES8_NS7_ILi64EEEEEENS_10bfloat16_tEfNS_4arch4Sm80ELb0ELb0ELb1ELb1ELb1ELb0ELb0ELb0ELi2ELi4ELi4ELi4ELb0EEENS1_21CollectiveEpilogueBwdISA_SB_SD_Li256ELb1ELb0ELi2EEENS1_19SingleTileSchedulerILb1ELb0ELb0ELi128EEEEEEEEEvNT_6ParamsE$_ZN4cute3eso3ESOILb1ELb0EJNS_6LayoutINS_5tupleIJNS3_IJNS3_IJNS_1CILi2EEES5_EEENS4_ILi1EEEEEEEEENS3_IJNS3_IJNS3_IJS7_NS4_ILi16EEEEEENS4_ILi0EEEEEEEEEEENS_10ViewEngineIPjEEEEC2ERKSF_RKSI_,($_ZN7cutlass13device_kernelIN5flash19enable_sm80_to_sm89INS1_16FlashAttnBwdSm80INS1_25CollectiveMainloopBwdSm80ILi2ELi2EN4cute5tupleIJNS5_1CILi128EEES8_NS7_ILi64EEEEEENS_10bfloat16_tEfNS_4arch4Sm80ELb0ELb0ELb1ELb1ELb1ELb0ELb0ELb0ELi2ELi4ELi4ELi4ELb0EEENS1_21CollectiveEpilogueBwdISA_SB_SD_Li256ELb1ELb0ELi2EEENS1_19SingleTileSchedulerILb1ELb0ELb0ELi128EEEEEEEEEvNT_6ParamsE$_ZN4cute3eso3ESOILb1ELb0EJNS_6LayoutINS_5tupleIJNS3_IJNS3_IJNS_1CILi4EEENS4_ILi2EEEEEENS4_ILi1EEEEEEEEENS3_IJNS3_IJNS3_IJS8_NS4_ILi32EEEEEENS4_ILi0EEEEEEEEEEENS_10ViewEngineIPN7cutlass10bfloat16_tEEEEEC2ERKSG_RKSL_ - $_ZN7cutlass13device_kernelIN5flash19enable_sm80_to_sm89INS1_16FlashAttnBwdSm80INS1_25CollectiveMainloopBwdSm80ILi2ELi2EN4cute5tupleIJNS5_1CILi128EEES8_NS7_ILi64EEEEEENS_10bfloat16_tEfNS_4arch4Sm80ELb0ELb0ELb1ELb1ELb1ELb0ELb0ELb0ELi2ELi4ELi4ELi4ELb0EEENS1_21CollectiveEpilogueBwdISA_SB_SD_Li256ELb1ELb0ELi2EEENS1_19SingleTileSchedulerILb1ELb0ELb0ELi128EEEEEEEEEvNT_6ParamsE$_ZN4cute3eso3ESOILb1ELb0EJNS_6LayoutINS_5tupleIJNS3_IJNS3_IJNS_1CILi2EEES5_EEENS4_ILi1EEEEEEEEENS3_IJNS3_IJNS3_IJS7_NS4_ILi16EEEEEENS4_ILi0EEEEEEEEEEENS_10ViewEngineIPjEEEEC2ERKSF_RKSI_)
$_ZN7cutlass13device_kernelIN5flash19enable_sm80_to_sm89INS1_16FlashAttnBwdSm80INS1_25CollectiveMainloopBwdSm80ILi2ELi2EN4cute5tupleIJNS5_1CILi128EEES8_NS7_ILi64EEEEEENS_10bfloat16_tEfNS_4arch4Sm80ELb0ELb0ELb1ELb1ELb1ELb0ELb0ELb0ELi2ELi4ELi4ELi4ELb0EEENS1_21CollectiveEpilogueBwdISA_SB_SD_Li256ELb1ELb0ELi2EEENS1_19SingleTileSchedulerILb1ELb0ELb0ELi128EEEEEEEEEvNT_6ParamsE$_ZN4cute3eso3ESOILb1ELb0EJNS_6LayoutINS_5tupleIJNS3_IJNS3_IJNS_1CILi2EEES5_EEENS4_ILi1EEEEEEEEENS3_IJNS3_IJNS3_IJS7_NS4_ILi16EEEEEENS4_ILi0EEEEEEEEEEENS_10ViewEngineIPjEEEEC2ERKSF_RKSI_:
[----:B------:R-:W-:Y:S02]  /*a170*/  IADD3 R2, R66, -c[0x0][0x20], RZ ;  /* 0x8000080042027a10 */ /* 0x000fe40007ffe0ff */
[----:B------:R-:W-:-:S03]  /*a180*/  MOV R5, 0x0 ;  /* 0x0000000000057802 */ /* 0x000fc60000000f00 */
[----:B------:R1:W-:Y:S01]  /*a190*/  STL.64 [R2], R12 ;  /* 0x0000000c02007387 */ /* 0x0003e20000100a00 */
[----:B------:R-:W-:Y:S05]  /*a1a0*/  RET.REL.NODEC R4 `(_ZN7cutlass13device_kernelIN5flash19enable_sm80_to_sm89INS1_16FlashAttnBwdSm80INS1_25CollectiveMainloopBwdSm80ILi2ELi2EN4cute5tupleIJNS5_1CILi128EEES8_NS7_ILi64EEEEEENS_10bfloat16_tEfNS_4arch4Sm80ELb0ELb0ELb1ELb1ELb1ELb0ELb0ELb0ELi2ELi4ELi4ELi4ELb0EEENS1_21CollectiveEpilogueBwdISA_SB_SD_Li256ELb1ELb0ELi2EEENS1_19SingleTileSchedulerILb1ELb0ELb0ELi128EEEEEEEEEvNT_6ParamsE) ;  /* 0xffff5e5004007950 */ /* 0x000fea0003c3ffff */
        .type           $_ZN7cutlass13device_kernelIN5flash19enable_sm80_to_sm89INS1_16FlashAttnBwdSm80INS1_25CollectiveMainloopBwdSm80ILi2ELi2EN4cute5tupleIJNS5_1CILi128EEES8_NS7_ILi64EEEEEENS_10bfloat16_tEfNS_4arch4Sm80ELb0ELb0ELb1ELb1ELb1ELb0ELb0ELb0ELi2ELi4ELi4ELi4ELb0EEENS1_21CollectiveEpilogueBwdISA_SB_SD_Li256ELb1ELb0ELi2EEENS1_19SingleTileSchedulerILb1ELb0ELb0ELi128EEEEEEEEEvNT_6ParamsE$_ZN4cute3eso3ESOILb1ELb0EJNS_6LayoutINS_5tupleIJNS3_IJNS3_IJNS_1CILi4EEENS4_ILi2EEEEEENS4_ILi1EEEEEEEEENS3_IJNS3_IJNS3_IJS8_NS4_ILi32EEEEEENS4_ILi0EEEEEEEEEEENS_10ViewEngineIPN7cutlass10bfloat16_tEEEEEC2ERKSG_RKSL_,@function
        .size           $_ZN7cutlass13device_kernelIN5flash19enable_sm80_to_sm89INS1_16FlashAttnBwdSm80INS1_25CollectiveMainloopBwdSm80ILi2ELi2EN4cute5tupleIJNS5_1CILi128EEES8_NS7_ILi64EEEEEENS_10bfloat16_tEfNS_4arch4Sm80ELb0ELb0ELb1ELb1ELb1ELb0ELb0ELb0ELi2ELi4ELi4ELi4ELb0EEENS1_21CollectiveEpilogueBwdISA_SB_SD_Li256ELb1ELb0ELi2EEENS1_19SingleTileSchedulerILb1ELb0ELb0ELi128EEEEEEEEEvNT_6ParamsE$_ZN4cute3eso3ESOILb1ELb0EJNS_6LayoutINS_5tupleIJNS3_IJNS3_IJNS_1CILi4EEENS4_ILi2EEEEEENS4_ILi1EEEEEEEEENS3_IJNS3_IJNS3_IJS8_NS4_ILi32EEEEEENS4_ILi0EEEEEEEEEEENS_10ViewEngineIPN7cutlass10bfloat16_tEEEEEC2ERKSG_RKSL_,($_ZN7cutlass13device_kernelIN5flash19enable_sm80_to_sm89INS1_16FlashAttnBwdSm80INS1_25CollectiveMainloopBwdSm80ILi2ELi2EN4cute5tupleIJNS5_1CILi128EEES8_NS7_ILi64EEEEEENS_10bfloat16_tEfNS_4arch4Sm80ELb0ELb0ELb1ELb1ELb1ELb0ELb0ELb0ELi2ELi4ELi4ELi4ELb0EEENS1_21CollectiveEpilogueBwdISA_SB_SD_Li256ELb1ELb0ELi2EEENS1_19SingleTileSchedulerILb1ELb0ELb0ELi128EEEEEEEEEvNT_6ParamsE$_ZN4cute3eso3ESOILb1ELb0EJNS_6LayoutINS_5tupleIJNS3_IJNS3_IJNS_1CILi4EEENS4_ILi2EEEEEENS4_ILi1EEEEEEEEENS3_IJNS3_IJNS3_IJS8_NS4_ILi32EEEEEENS4_ILi0EEEEEEEEEEEiEEC2ERKSG_RKi - $_ZN7cutlass13device_kernelIN5flash19enable_sm80_to_sm89INS1_16FlashAttnBwdSm80INS1_25CollectiveMainloopBwdSm80ILi2ELi2EN4cute5tupleIJNS5_1CILi128EEES8_NS7_ILi64EEEEEENS_10bfloat16_tEfNS_4arch4Sm80ELb0ELb0ELb1ELb1ELb1ELb0ELb0ELb0ELi2ELi4ELi4ELi4ELb0EEENS1_21CollectiveEpilogueBwdISA_SB_SD_Li256ELb1ELb0ELi2EEENS1_19SingleTileSchedulerILb1ELb0ELb0ELi128EEEEEEEEEvNT_6ParamsE$_ZN4cute3eso3ESOILb1ELb0EJNS_6LayoutINS_5tupleIJNS3_IJNS3_IJNS_1CILi4EEENS4_ILi2EEEEEENS4_ILi1EEEEEEEEENS3_IJNS3_IJNS3_IJS8_NS4_ILi32EEEEEENS4_ILi0EEEEEEEEEEENS_10ViewEngineIPN7cutlass10bfloat16_tEEEEEC2ERKSG_RKSL_)
$_ZN7cutlass13device_kernelIN5flash19enable_sm80_to_sm89INS1_16FlashAttnBwdSm80INS1_25CollectiveMainloopBwdSm80ILi2ELi2EN4cute5tupleIJNS5_1CILi128EEES8_NS7_ILi64EEEEEENS_10bfloat16_tEfNS_4arch4Sm80ELb0ELb0ELb1ELb1ELb1ELb0ELb0ELb0ELi2ELi4ELi4ELi4ELb0EEENS1_21CollectiveEpilogueBwdISA_SB_SD_Li256ELb1ELb0ELi2EEENS1_19SingleTileSchedulerILb1ELb0ELb0ELi128EEEEEEEEEvNT_6ParamsE$_ZN4cute3eso3ESOILb1ELb0EJNS_6LayoutINS_5tupleIJNS3_IJNS3_IJNS_1CILi4EEENS4_ILi2EEEEEENS4_ILi1EEEEEEEEENS3_IJNS3_IJNS3_IJS8_NS4_ILi32EEEEEENS4_ILi0EEEEEEEEEEENS_10ViewEngineIPN7cutlass10bfloat16_tEEEEEC2ERKSG_RKSL_:
[----:B------:R-:W-:Y:S01]  /*a1b0*/  IADD3 R2, R66, -c[0x0][0x20], RZ ;  /* 0x8000080042027a10 */ /* 0x000fe20007ffe0ff */
[----:B------:R-:W-:Y:S01]  /*a1c0*/  IMAD.MOV.U32 R9, RZ, RZ, R3 ;  /* 0x000000ffff097224 */ /* 0x000fe200078e0003 */
[----:B------:R-:W-:-:S04]  /*a1d0*/  MOV R7, 0x0 ;  /* 0x0000000000077802 */ /* 0x000fc80000000f00 */
[----:B------:R1:W-:Y:S01]  /*a1e0*/  STL.64 [R2], R8 ;  /* 0x0000000802007387 */ /* 0x0003e20000100a00 */
[----:B------:R-:W-:Y:S05]  /*a1f0*/  RET.REL.NODEC R6 `(_ZN7cutlass13device_kernelIN5flash19enable_sm80_to_sm89INS1_16FlashAttnBwdSm80INS1_25CollectiveMainloopBwdSm80ILi2ELi2EN4cute5tupleIJNS5_1CILi128EEES8_NS7_ILi64EEEEEENS_10bfloat16_tEfNS_4arch4Sm80ELb0ELb0ELb1ELb1ELb1ELb0ELb0ELb0ELi2ELi4ELi4ELi4ELb0EEENS1_21CollectiveEpilogueBwdISA_SB_SD_Li256ELb1ELb0ELi2EEENS1_19SingleTileSchedulerILb1ELb0ELb0ELi128EEEEEEEEEvNT_6ParamsE) ;  /* 0xffff5e0006007950 */ /* 0x000fea0003c3ffff */
        .type           $_ZN7cutlass13device_kernelIN5flash19enable_sm80_to_sm89INS1_16FlashAttnBwdSm80INS1_25CollectiveMainloopBwdSm80ILi2ELi2EN4cute5tupleIJNS5_1CILi128EEES8_NS7_ILi64EEEEEENS_10bfloat16_tEfNS_4arch4Sm80ELb0ELb0ELb1ELb1ELb1ELb0ELb0ELb0ELi2ELi4ELi4ELi4ELb0EEENS1_21CollectiveEpilogueBwdISA_SB_SD_Li256ELb1ELb0ELi2EEENS1_19SingleTileSchedulerILb1ELb0ELb0ELi128EEEEEEEEEvNT_6ParamsE$_ZN4cute3eso3ESOILb1ELb0EJNS_6LayoutINS_5tupleIJNS3_IJNS3_IJNS_1CILi4EEENS4_ILi2EEEEEENS4_ILi1EEEEEEEEENS3_IJNS3_IJNS3_IJS8_NS4_ILi32EEEEEENS4_ILi0EEEEEEEEEEEiEEC2ERKSG_RKi,@function
        .size           $_ZN7cutlass13device_kernelIN5flash19enable_sm80_to_sm89INS1_16FlashAttnBwdSm80INS1_25CollectiveMainloopBwdSm80ILi2ELi2EN4cute5tupleIJNS5_1CILi128EEES8_NS7_ILi64EEEEEENS_10bfloat16_tEfNS_4arch4Sm80ELb0ELb0ELb1ELb1ELb1ELb0ELb0ELb0ELi2ELi4ELi4ELi4ELb0EEENS1_21CollectiveEpilogueBwdISA_SB_SD_Li256ELb1ELb0ELi2EEENS1_19SingleTileSchedulerILb1ELb0ELb0ELi128EEEEEEEEEvNT_6ParamsE$_ZN4cute3eso3ESOILb1ELb0EJNS_6LayoutINS_5tupleIJNS3_IJNS3_IJNS_1CILi4EEENS4_ILi2EEEEEENS4_ILi1EEEEEEEEENS3_IJNS3_IJNS3_IJS8_NS4_ILi32EEEEEENS4_ILi0EEEEEEEEEEEiEEC2ERKSG_RKi,($_ZN7cutlass13device_kernelIN5flash19enable_sm80_to_sm89INS1_16FlashAttnBwdSm80INS1_25CollectiveMainloopBwdSm80ILi2ELi2EN4cute5tupleIJNS5_1CILi128EEES8_NS7_ILi64EEEEEENS_10bfloat16_tEfNS_4arch4Sm80ELb0ELb0ELb1ELb1ELb1ELb0ELb0ELb0ELi2ELi4ELi4ELi4ELb0EEENS1_21CollectiveEpilogueBwdISA_SB_SD_Li256ELb1ELb0ELi2EEENS1_19SingleTileSchedulerILb1ELb0ELb0ELi128EEEEEEEEEvNT_6ParamsE$_ZN4cute3eso3ESOILb1ELb0EJNS_6LayoutINS_5tupleIJNS3_IJNS3_IJNS_1CILi4EEENS4_ILi2EEEEEENS4_ILi1EEEEEENS3_IJS6_EEEEEENS3_IJNS3_IJNS3_IJS8_NS4_ILi32EEEEEENS4_ILi0EEEEEENS3_IJNS4_ILi64EEEEEEEEEEENS_10ViewEngineIPN7cutlass10bfloat16_tEEEEEC2ERKSJ_RKSO_ - $_ZN7cutlass13device_kernelIN5flash19enable_sm80_to_sm89INS1_16FlashAttnBwdSm80INS1_25CollectiveMainloopBwdSm80ILi2ELi2EN4cute5tupleIJNS5_1CILi128EEES8_NS7_ILi64EEEEEENS_10bfloat16_tEfNS_4arch4Sm80ELb0ELb0ELb1ELb1ELb1ELb0ELb0ELb0ELi2ELi4ELi4ELi4ELb0EEENS1_21CollectiveEpilogueBwdISA_SB_SD_Li256ELb1ELb0ELi2EEENS1_19SingleTileSchedulerILb1ELb0ELb0ELi128EEEEEEEEEvNT_6ParamsE$_ZN4cute3eso3ESOILb1ELb0EJNS_6LayoutINS_5tupleIJNS3_IJNS3_IJNS_1CILi4EEENS4_ILi2EEEEEENS4_ILi1EEEEEEEEENS3_IJNS3_IJNS3_IJS8_NS4_ILi32EEEEEENS4_ILi0EEEEEEEEEEEiEEC2ERKSG_RKi)
$_ZN7cutlass13device_kernelIN5flash19enable_sm80_to_sm89INS1_16FlashAttnBwdSm80INS1_25CollectiveMainloopBwdSm80ILi2ELi2EN4cute5tupleIJNS5_1CILi128EEES8_NS7_ILi64EEEEEENS_10bfloat16_tEfNS_4arch4Sm80ELb0ELb0ELb1ELb1ELb1ELb0ELb0ELb0ELi2ELi4ELi4ELi4ELb0EEENS1_21CollectiveEpilogueBwdISA_SB_SD_Li256ELb1ELb0ELi2EEENS1_19SingleTileSchedulerILb1ELb0ELb0ELi128EEEEEEEEEvNT_6ParamsE$_ZN4cute3eso3ESOILb1ELb0EJNS_6LayoutINS_5tupleIJNS3_IJNS3_IJNS_1CILi4EEENS4_ILi2EEEEEENS4_ILi1EEEEEEEEENS3_IJNS3_IJNS3_IJS8_NS4_ILi32EEEEEENS4_ILi0EEEEEEEEEEEiEEC2ERKSG_RKi:
[----:B------:R-:W-:Y:S02]  /*a200*/  IADD3 R2, R66, -c[0x0][0x20], RZ ;  /* 0x8000080042027a10 */ /* 0x000fe40007ffe0ff */
[----:B------:R-:W-:-:S03]  /*a210*/  MOV R7, 0x0 ;  /* 0x0000000000077802 */ /* 0x000fc60000000f00 */
[----:B------:R1:W-:Y:S01]  /*a220*/  STL [R2], R3 ;  /* 0x0000000302007387 */ /* 0x0003e20000100800 */
[----:B------:R-:W-:Y:S05]  /*a230*/  RET.REL.NODEC R6 `(_ZN7cutlass13device_kernelIN5flash19enable_sm80_to_sm89INS1_16FlashAttnBwdSm80INS1_25CollectiveMainloopBwdSm80ILi2ELi2EN4cute5tupleIJNS5_1CILi128EEES8_NS7_ILi64EEEEEENS_10bfloat16_tEfNS_4arch4Sm80ELb0ELb0ELb1ELb1ELb1ELb0ELb0ELb0ELi2ELi4ELi4ELi4ELb0EEENS1_21CollectiveEpilogueBwdISA_SB_SD_Li256ELb1ELb0ELi2EEENS1_19SingleTileSchedulerILb1ELb0ELb0ELi128EEEEEEEEEvNT_6ParamsE) ;  /* 0xffff5dc006007950 */ /* 0x000fea0003c3ffff */
        .type           $_ZN7cutlass13device_kernelIN5flash19enable_sm80_to_sm89INS1_16FlashAttnBwdSm80INS1_25CollectiveMainloopBwdSm80ILi2ELi2EN4cute5tupleIJNS5_1CILi128EEES8_NS7_ILi64EEEEEENS_10bfloat16_tEfNS_4arch4Sm80ELb0ELb0ELb1ELb1ELb1ELb0ELb0ELb0ELi2ELi4ELi4ELi4ELb0EEENS1_21CollectiveEpilogueBwdISA_SB_SD_Li256ELb1ELb0ELi2EEENS1_19SingleTileSchedulerILb1ELb0ELb0ELi128EEEEEEEEEvNT_6ParamsE$_ZN4cute3eso3ESOILb1ELb0EJNS_6LayoutINS_5tupleIJNS3_IJNS3_IJNS_1CILi4EEENS4_ILi2EEEEEENS4_ILi1EEEEEENS3_IJS6_EEEEEENS3_IJNS3_IJNS3_IJS8_NS4_ILi32EEEEEENS4_ILi0EEEEEENS3_IJNS4_ILi64EEEEEEEEEEENS_10ViewEngineIPN7cutlass10bfloat16_tEEEEEC2ERKSJ_RKSO_,@function
        .size           $_ZN7cutlass13device_kernelIN5flash19enable_sm80_to_sm89INS1_16FlashAttnBwdSm80INS1_25CollectiveMainloopBwdSm80ILi2ELi2EN4cute5tupleIJNS5_1CILi128EEES8_NS7_ILi64EEEEEENS_10bfloat16_tEfNS_4arch4Sm80ELb0ELb0ELb1ELb1ELb1ELb0ELb0ELb0ELi2ELi4ELi4ELi4ELb0EEENS1_21CollectiveEpilogueBwdISA_SB_SD_Li256ELb1ELb0ELi2EEENS1_19SingleTileSchedulerILb1ELb0ELb0ELi128EEEEEEEEEvNT_6ParamsE$_ZN4cute3eso3ESOILb1ELb0EJNS_6LayoutINS_5tupleIJNS3_IJNS3_IJNS_1CILi4EEENS4_ILi2EEEEEENS4_ILi1EEEEEENS3_IJS6_EEEEEENS3_IJNS3_IJNS3_IJS8_NS4_ILi32EEEEEENS4_ILi0EEEEEENS3_IJNS4_ILi64EEEEEEEEEEENS_10ViewEngineIPN7cutlass10bfloat16_tEEEEEC2ERKSJ_RKSO_,($_ZN7cutlass13device_kernelIN5flash19enable_sm80_to_sm89INS1_16FlashAttnBwdSm80INS1_25CollectiveMainloopBwdSm80ILi2ELi2EN4cute5tupleIJNS5_1CILi128EEES8_NS7_ILi64EEEEEENS_10bfloat16_tEfNS_4arch4Sm80ELb0ELb0ELb1ELb1ELb1ELb0ELb0ELb0ELi2ELi4ELi4ELi4ELb0EEENS1_21CollectiveEpilogueBwdISA_SB_SD_Li256ELb1ELb0ELi2EEENS1_19SingleTileSchedulerILb1ELb0ELb0ELi128EEEEEEEEEvNT_6ParamsE$_ZN4cute3eso3ESOILb1ELb0EJNS_6LayoutINS_5tupleIJNS3_IJNS3_IJNS_1CILi4EEENS4_ILi2EEEEEENS4_ILi1EEEEEES6_EEENS3_IJNS3_IJNS3_IJS8_NS4_ILi32EEEEEENS4_ILi0EEEEEENS4_ILi64EEEEEEEENS_10ViewEngineIPN7cutlass10bfloat16_tEEEEEC2ERKSH_RKSM_ - $_ZN7cutlass13device_kernelIN5flash19enable_sm80_to_sm89INS1_16FlashAttnBwdSm80INS1_25CollectiveMainloopBwdSm80ILi2ELi2EN4cute5tupleIJNS5_1CILi128EEES8_NS7_ILi64EEEEEENS_10bfloat16_tEfNS_4arch4Sm80ELb0ELb0ELb1ELb1ELb1ELb0ELb0ELb0ELi2ELi4ELi4ELi4ELb0EEENS1_21CollectiveEpilogueBwdISA_SB_SD_Li256ELb1ELb0ELi2EEENS1_19SingleTileSchedulerILb1ELb0ELb0ELi128EEEEEEEEEvNT_6ParamsE$_ZN4cute3eso3ESOILb1ELb0EJNS_6LayoutINS_5tupleIJNS3_IJNS3_IJNS_1CILi4EEENS4_ILi2EEEEEENS4_ILi1EEEEEENS3_IJS6_EEEEEENS3_IJNS3_IJNS3_IJS8_NS4_ILi32EEEEEENS4_ILi0EEEEEENS3_IJNS4_ILi64EEEEEEEEEEENS_10ViewEngineIPN7cutlass10bfloat16_tEEEEEC2ERKSJ_RKSO_)
$_ZN7cutlass13device_kernelIN5flash19enable_sm80_to_sm89INS1_16FlashAttnBwdSm80INS1_25CollectiveMainloopBwdSm80ILi2ELi2EN4cute5tupleIJNS5_1CILi128EEES8_NS7_ILi64EEEEEENS_10bfloat16_tEfNS_4arch4Sm80ELb0ELb0ELb1ELb1ELb1ELb0ELb0ELb0ELi2ELi4ELi4ELi4ELb0EEENS1_21CollectiveEpilogueBwdISA_SB_SD_Li256ELb1ELb0ELi2EEENS1_19SingleTileSchedulerILb1ELb0ELb0ELi128EEEEEEEEEvNT_6ParamsE$_ZN4cute3eso3ESOILb1ELb0EJNS_6LayoutINS_5tupleIJNS3_IJNS3_IJNS_1CILi4EEENS4_ILi2EEEEEENS4_ILi1EEEEEENS3_IJS6_EEEEEENS3_IJNS3_IJNS3_IJS8_NS4_ILi32EEEEEENS4_ILi0EEEEEENS3_IJNS4_ILi64EEEEEEEEEEENS_10ViewEngineIPN7cutlass10bfloat16_tEEEEEC2ERKSJ_RKSO_:
[----:B------:R-:W-:Y:S02]  /*a240*/  IADD3 R2, R66, -c[0x0][0x20], RZ ;  /* 0x8000080042027a10 */ /* 0x000fe40007ffe0ff */
[----:B------:R-:W-:-:S03]  /*a250*/  MOV R7, 0x0 ;  /* 0x0000000000077802 */ /* 0x000fc60000000f00 */
[----:B------:R1:W-:Y:S01]  /*a260*/  STL.64 [R2], R4 ;  /* 0x0000000402007387 */ /* 0x0003e20000100a00 */
[----:B------:R-:W-:Y:S05]  /*a270*/  RET.REL.NODEC R6 `(_ZN7cutlass13device_kernelIN5flash19enable_sm80_to_sm89INS1_16FlashAttnBwdSm80INS1_25CollectiveMainloopBwdSm80ILi2ELi2EN4cute5tupleIJNS5_1CILi128EEES8_NS7_ILi64EEEEEENS_10bfloat16_tEfNS_4arch4Sm80ELb0ELb0ELb1ELb1ELb1ELb0ELb0ELb0ELi2ELi4ELi4ELi4ELb0EEENS1_21CollectiveEpilogueBwdISA_SB_SD_Li256ELb1ELb0ELi2EEENS1_19SingleTileSchedulerILb1ELb0ELb0ELi128EEEEEEEEEvNT_6ParamsE) ;  /* 0xffff5d8006007950 */ /* 0x000fea0003c3ffff */
        .type           $_ZN7cutlass13device_kernelIN5flash19enable_sm80_to_sm89INS1_16FlashAttnBwdSm80INS1_25CollectiveMainloopBwdSm80ILi2ELi2EN4cute5tupleIJNS5_1CILi128EEES8_NS7_ILi64EEEEEENS_10bfloat16_tEfNS_4arch4Sm80ELb0ELb0ELb1ELb1ELb1ELb0ELb0ELb0ELi2ELi4ELi4ELi4ELb0EEENS1_21CollectiveEpilogueBwdISA_SB_SD_Li256ELb1ELb0ELi2EEENS1_19SingleTileSchedulerILb1ELb0ELb0ELi128EEEEEEEEEvNT_6ParamsE$_ZN4cute3eso3ESOILb1ELb0EJNS_6LayoutINS_5tupleIJNS3_IJNS3_IJNS_1CILi4EEENS4_ILi2EEEEEENS4_ILi1EEEEEES6_EEENS3_IJNS3_IJNS3_IJS8_NS4_ILi32EEEEEENS4_ILi0EEEEEENS4_ILi64EEEEEEEENS_10ViewEngineIPN7cutlass10bfloat16_tEEEEEC2ERKSH_RKSM_,@function
        .size           $_ZN7cutlass13device_kernelIN5flash19enable_sm80_to_sm89INS1_16FlashAttnBwdSm80INS1_25CollectiveMainloopBwdSm80ILi2ELi2EN4cute5tupleIJNS5_1CILi128EEES8_NS7_ILi64EEEEEENS_10bfloat16_tEfNS_4arch4Sm80ELb0ELb0ELb1ELb1ELb1ELb0ELb0ELb0ELi2ELi4ELi4ELi4ELb0EEENS1_21CollectiveEpilogueBwdISA_SB_SD_Li256ELb1ELb0ELi2EEENS1_19SingleTileSchedulerILb1ELb0ELb0ELi128EEEEEEEEEvNT_6ParamsE$_ZN4cute3eso3ESOILb1ELb0EJNS_6LayoutINS_5tupleIJNS3_IJNS3_IJNS_1CILi4EEENS4_ILi2EEEEEENS4_ILi1EEEEEES6_EEENS3_IJNS3_IJNS3_IJS8_NS4_ILi32EEEEEENS4_ILi0EEEEEENS4_ILi64EEEEEEEENS_10ViewEngineIPN7cutlass10bfloat16_tEEEEEC2ERKSH_RKSM_,($_ZN7cutlass13device_kernelIN5flash19enable_sm80_to_sm89INS1_16FlashAttnBwdSm80INS1_25CollectiveMainloopBwdSm80ILi2ELi2EN4cute5tupleIJNS5_1CILi128EEES8_NS7_ILi64EEEEEENS_10bfloat16_tEfNS_4arch4Sm80ELb0ELb0ELb1ELb1ELb1ELb0ELb0ELb0ELi2ELi4ELi4ELi4ELb0EEENS1_21CollectiveEpilogueBwdISA_SB_SD_Li256ELb1ELb0ELi2EEENS1_19SingleTileSchedulerILb1ELb0ELb0ELi128EEEEEEEEEvNT_6ParamsE$_ZN4cute3eso3ESOILb1ELb0EJNS_6LayoutINS_5tupleIJNS3_IJNS3_IJNS_1CILi4EEENS4_ILi2EEEEEENS4_ILi1EEEEEES6_EEENS3_IJNS3_IJNS3_IJS8_NS4_ILi32EEEEEENS4_ILi0EEEEEENS4_ILi64EEEEEEEEiEEC2ERKSH_RKi - $_ZN7cutlass13device_kernelIN5flash19enable_sm80_to_sm89INS1_16FlashAttnBwdSm80INS1_25CollectiveMainloopBwdSm80ILi2ELi2EN4cute5tupleIJNS5_1CILi128EEES8_NS7_ILi64EEEEEENS_10bfloat16_tEfNS_4arch4Sm80ELb0ELb0ELb1ELb1ELb1ELb0ELb0ELb0ELi2ELi4ELi4ELi4ELb0EEENS1_21CollectiveEpilogueBwdISA_SB_SD_Li256ELb1ELb0ELi2EEENS1_19SingleTileSchedulerILb1ELb0ELb0ELi128EEEEEEEEEvNT_6ParamsE$_ZN4cute3eso3ESOILb1ELb0EJNS_6LayoutINS_5tupleIJNS3_IJNS3_IJNS_1CILi4EEENS4_ILi2EEEEEENS4_ILi1EEEEEES6_EEENS3_IJNS3_IJNS3_IJS8_NS4_ILi32EEEEEENS4_ILi0EEEEEENS4_ILi64EEEEEEEENS_10ViewEngineIPN7cutlass10bfloat16_tEEEEEC2ERKSH_RKSM_)
$_ZN7cutlass13device_kernelIN5flash19enable_sm80_to_sm89INS1_16FlashAttnBwdSm80INS1_25CollectiveMainloopBwdSm80ILi2ELi2EN4cute5tupleIJNS5_1CILi128EEES8_NS7_ILi64EEEEEENS_10bfloat16_tEfNS_4arch4Sm80ELb0ELb0ELb1ELb1ELb1ELb0ELb0ELb0ELi2ELi4ELi4ELi4ELb0EEENS1_21CollectiveEpilogueBwdISA_SB_SD_Li256ELb1ELb0ELi2EEENS1_19SingleTileSchedulerILb1ELb0ELb0ELi128EEEEEEEEEvNT_6ParamsE$_ZN4cute3eso3ESOILb1ELb0EJNS_6LayoutINS_5tupleIJNS3_IJNS3_IJNS_1CILi4EEENS4_ILi2EEEEEENS4_ILi1EEEEEES6_EEENS3_IJNS3_IJNS3_IJS8_NS4_ILi32EEEEEENS4_ILi0EEEEEENS4_ILi64EEEEEEEENS_10ViewEngineIPN7cutlass10bfloat16_tEEEEEC2ERKSH_RKSM_:
[----:B------:R-:W-:Y:S02]  /*a280*/  IADD3 R2, R66, -c[0x0][0x20], RZ ;  /* 0x8000080042027a10 */ /* 0x000fe40007ffe0ff */
[----:B------:R-:W-:-:S03]  /*a290*/  MOV R7, 0x0 ;  /* 0x0000000000077802 */ /* 0x000fc60000000f00 */
[----:B------:R1:W-:Y:S01]  /*a2a0*/  STL.64 [R2], R10 ;  /* 0x0000000a02007387 */ /* 0x0003e20000100a00 */
[----:B------:R-:W-:Y:S05]  /*a2b0*/  RET.REL.NODEC R6 `(_ZN7cutlass13device_kernelIN5flash19enable_sm80_to_sm89INS1_16FlashAttnBwdSm80INS1_25CollectiveMainloopBwdSm80ILi2ELi2EN4cute5tupleIJNS5_1CILi128EEES8_NS7_ILi64EEEEEENS_10bfloat16_tEfNS_4arch4Sm80ELb0ELb0ELb1ELb1ELb1ELb0ELb0ELb0ELi2ELi4ELi4ELi4ELb0EEENS1_21CollectiveEpilogueBwdISA_SB_SD_Li256ELb1ELb0ELi2EEENS1_19SingleTileSchedulerILb1ELb0ELb0ELi128EEEEEEEEEvNT_6ParamsE) ;  /* 0xffff5d4006007950 */ /* 0x000fea0003c3ffff */
        .type           $_ZN7cutlass13device_kernelIN5flash19enable_sm80_to_sm89INS1_16FlashAttnBwdSm80INS1_25CollectiveMainloopBwdSm80ILi2ELi2EN4cute5tupleIJNS5_1CILi128EEES8_NS7_ILi64EEEEEENS_10bfloat16_tEfNS_4arch4Sm80ELb0ELb0ELb1ELb1ELb1ELb0ELb0ELb0ELi2ELi4ELi4ELi4ELb0EEENS1_21CollectiveEpilogueBwdISA_SB_SD_Li256ELb1ELb0ELi2EEENS1_19SingleTileSchedulerILb1ELb0ELb0ELi128EEEEEEEEEvNT_6ParamsE$_ZN4cute3eso3ESOILb1ELb0EJNS_6LayoutINS_5tupleIJNS3_IJNS3_IJNS_1CILi4EEENS4_ILi2EEEEEENS4_ILi1EEEEEES6_EEENS3_IJNS3_IJNS3_IJS8_NS4_ILi32EEEEEENS4_ILi0EEEEEENS4_ILi64EEEEEEEEiEEC2ERKSH_RKi,@function
        .size           $_ZN7cutlass13device_kernelIN5flash19enable_sm80_to_sm89INS1_16FlashAttnBwdSm80INS1_25CollectiveMainloopBwdSm80ILi2ELi2EN4cute5tupleIJNS5_1CILi128EEES8_NS7_ILi64EEEEEENS_10bfloat16_tEfNS_4arch4Sm80ELb0ELb0ELb1ELb1ELb1ELb0ELb0ELb0ELi2ELi4ELi4ELi4ELb0EEENS1_21CollectiveEpilogueBwdISA_SB_SD_Li256ELb1ELb0ELi2EEENS1_19SingleTileSchedulerILb1ELb0ELb0ELi128EEEEEEEEEvNT_6ParamsE$_ZN4cute3eso3ESOILb1ELb0EJNS_6LayoutINS_5tupleIJNS3_IJNS3_IJNS_1CILi4EEENS4_ILi2EEEEEENS4_ILi1EEEEEES6_EEENS3_IJNS3_IJNS3_IJS8_NS4_ILi32EEEEEENS4_ILi0EEEEEENS4_ILi64EEEEEEEEiEEC2ERKSH_RKi,($_ZN7cutlass13device_kernelIN5flash19enable_sm80_to_sm89INS1_16FlashAttnBwdSm80INS1_25CollectiveMainloopBwdSm80ILi2ELi2EN4cute5tupleIJNS5_1CILi128EEES8_NS7_ILi64EEEEEENS_10bfloat16_tEfNS_4arch4Sm80ELb0ELb0ELb1ELb1ELb1ELb0ELb0ELb0ELi2ELi4ELi4ELi4ELb0EEENS1_21CollectiveEpilogueBwdISA_SB_SD_Li256ELb1ELb0ELi2EEENS1_19SingleTileSchedulerILb1ELb0ELb0ELi128EEEEEEEEEvNT_6ParamsE$_ZN4cute3eso3ESOILb1ELb0EJNS_6LayoutINS_5tupleIJNS3_IJNS3_IJNS_1CILi4EEENS4_ILi2EEEEEENS4_ILi1EEEEEES6_NS4_ILi8EEEEEENS3_IJNS3_IJNS3_IJS8_NS4_ILi32EEEEEENS4_ILi0EEEEEENS4_ILi64EEES5_EEEEENS_10ViewEngineIPN7cutlass10bfloat16_tEEEEEC2ERKSI_RKSN_ - $_ZN7cutlass13device_kernelIN5flash19enable_sm80_to_sm89INS1_16FlashAttnBwdSm80INS1_25CollectiveMainloopBwdSm80ILi2ELi2EN4cute5tupleIJNS5_1CILi128EEES8_NS7_ILi64EEEEEENS_10bfloat16_tEfNS_4arch4Sm80ELb0ELb0ELb1ELb1ELb1ELb0ELb0ELb0ELi2ELi4ELi4ELi4ELb0EEENS1_21CollectiveEpilogueBwdISA_SB_SD_Li256ELb1ELb0ELi2EEENS1_19SingleTileSchedulerILb1ELb0ELb0ELi128EEEEEEEEEvNT_6ParamsE$_ZN4cute3eso3ESOILb1ELb0EJNS_6LayoutINS_5tupleIJNS3_IJNS3_IJNS_1CILi4EEENS4_ILi2EEEEEENS4_ILi1EEEEEES6_EEENS3_IJNS3_IJNS3_IJS8_NS4_ILi32EEEEEENS4_ILi0EEEEEENS4_ILi64EEEEEEEEiEEC2ERKSH_RKi)
$_ZN7cutlass13device_kernelIN5flash19enable_sm80_to_sm89INS1_16FlashAttnBwdSm80INS1_25CollectiveMainloopBwdSm80ILi2ELi2EN4cute5tupleIJNS5_1CILi128EEES8_NS7_ILi64EEEEEENS_10bfloat16_tEfNS_4arch4Sm80ELb0ELb0ELb1ELb1ELb1ELb0ELb0ELb0ELi2ELi4ELi4ELi4ELb0EEENS1_21CollectiveEpilogueBwdISA_SB_SD_Li256ELb1ELb0ELi2EEENS1_19SingleTileSchedulerILb1ELb0ELb0ELi128EEEEEEEEEvNT_6ParamsE$_ZN4cute3eso3ESOILb1ELb0EJNS_6LayoutINS_5tupleIJNS3_IJNS3_IJNS_1CILi4EEENS4_ILi2EEEEEENS4_ILi1EEEEEES6_EEENS3_IJNS3_IJNS3_IJS8_NS4_ILi32EEEEEENS4_ILi0EEEEEENS4_ILi64EEEEEEEEiEEC2ERKSH_RKi:
[----:B------:R-:W-:Y:S02]  /*a2c0*/  IADD3 R2, R2, -c[0x0][0x20], RZ ;  /* 0x8000080002027a10 */ /* 0x000fe40007ffe0ff */
[----:B------:R-:W-:-:S03]  /*a2d0*/  MOV R5, 0x0 ;  /* 0x0000000000057802 */ /* 0x000fc60000000f00 */
[----:B------:R1:W-:Y:S01]  /*a2e0*/  STL [R2], R3 ;  /* 0x0000000302007387 */ /* 0x0003e20000100800 */
[----:B------:R-:W-:Y:S05]  /*a2f0*/  RET.REL.NODEC R4 `(_ZN7cutlass13device_kernelIN5flash19enable_sm80_to_sm89INS1_16FlashAttnBwdSm80INS1_25CollectiveMainloopBwdSm80ILi2ELi2EN4cute5tupleIJNS5_1CILi128EEES8_NS7_ILi64EEEEEENS_10bfloat16_tEfNS_4arch4Sm80ELb0ELb0ELb1ELb1ELb1ELb0ELb0ELb0ELi2ELi4ELi4ELi4ELb0EEENS1_21CollectiveEpilogueBwdISA_SB_SD_Li256ELb1ELb0ELi2EEENS1_19SingleTileSchedulerILb1ELb0ELb0ELi128EEEEEEEEEvNT_6ParamsE) ;  /* 0xffff5d0004007950 */ /* 0x000fea0003c3ffff */
        .type           $_ZN7cutlass13device_kernelIN5flash19enable_sm80_to_sm89INS1_16FlashAttnBwdSm80INS1_25CollectiveMainloopBwdSm80ILi2ELi2EN4cute5tupleIJNS5_1CILi128EEES8_NS7_ILi64EEEEEENS_10bfloat16_tEfNS_4arch4Sm80ELb0ELb0ELb1ELb1ELb1ELb0ELb0ELb0ELi2ELi4ELi4ELi4ELb0EEENS1_21CollectiveEpilogueBwdISA_SB_SD_Li256ELb1ELb0ELi2EEENS1_19SingleTileSchedulerILb1ELb0ELb0ELi128EEEEEEEEEvNT_6ParamsE$_ZN4cute3eso3ESOILb1ELb0EJNS_6LayoutINS_5tupleIJNS3_IJNS3_IJNS_1CILi4EEENS4_ILi2EEEEEENS4_ILi1EEEEEES6_NS4_ILi8EEEEEENS3_IJNS3_IJNS3_IJS8_NS4_ILi32EEEEEENS4_ILi0EEEEEENS4_ILi64EEES5_EEEEENS_10ViewEngineIPN7cutlass10bfloat16_tEEEEEC2ERKSI_RKSN_,@function
        .size           $_ZN7cutlass13device_kernelIN5flash19enable_sm80_to_sm89INS1_16FlashAttnBwdSm80INS1_25CollectiveMainloopBwdSm80ILi2ELi2EN4cute5tupleIJNS5_1CILi128EEES8_NS7_ILi64EEEEEENS_10bfloat16_tEfNS_4arch4Sm80ELb0ELb0ELb1ELb1ELb1ELb0ELb0ELb0ELi2ELi4ELi4ELi4ELb0EEENS1_21CollectiveEpilogueBwdISA_SB_SD_Li256ELb1ELb0ELi2EEENS1_19SingleTileSchedulerILb1ELb0ELb0ELi128EEEEEEEEEvNT_6ParamsE$_ZN4cute3eso3ESOILb1ELb0EJNS_6LayoutINS_5tupleIJNS3_IJNS3_IJNS_1CILi4EEENS4_ILi2EEEEEENS4_ILi1EEEEEES6_NS4_ILi8EEEEEENS3_IJNS3_IJNS3_IJS8_NS4_ILi32EEEEEENS4_ILi0EEEEEENS4_ILi64EEES5_EEEEENS_10ViewEngineIPN7cutlass10bfloat16_tEEEEEC2ERKSI_RKSN_,($_ZN7cutlass13device_kernelIN5flash19enable_sm80_to_sm89INS1_16FlashAttnBwdSm80INS1_25CollectiveMainloopBwdSm80ILi2ELi2EN4cute5tupleIJNS5_1CILi128EEES8_NS7_ILi64EEEEEENS_10bfloat16_tEfNS_4arch4Sm80ELb0ELb0ELb1ELb1ELb1ELb0ELb0ELb0ELi2ELi4ELi4ELi4ELb0EEENS1_21CollectiveEpilogueBwdISA_SB_SD_Li256ELb1ELb0ELi2EEENS1_19SingleTileSchedulerILb1ELb0ELb0ELi128EEEEEEEEEvNT_6ParamsE$_ZN4cute3eso3ESOILb1ELb0EJNS_6LayoutINS_5tupleIJNS3_IJNS3_IJNS_1CILi4EEENS4_ILi8EEEEEENS3_IJS5_NS4_ILi2EEEEEEEEENS3_IJNS3_IJS8_S8_EEENS3_IJS8_S6_EEEEEEEEENS3_IJNS3_IJNS3_IJNS_11ScaledBasisIS8_JLi1EEEENSF_INS4_ILi1EEEJLi0EEEEEEENS3_IJNSF_INS4_ILi16EEEJLi0EEEENSF_IS6_JLi1EEEEEEEEEENS3_IJNS3_IJNSF_ISH_JLi1EEEENSF_IS6_JLi0EEEEEEENS3_IJNSF_INS4_ILi64EEEJLi0EEEENSF_ISK_JLi1EEEEEEEEEEEEEEENS_10ViewEngineINS_23ArithmeticTupleIteratorINS_15ArithmeticTupleIJNS4_ILi0EEES12_EEEEEEEEEC2ERKSY_RKS15_ - $_ZN7cutlass13device_kernelIN5flash19enable_sm80_to_sm89INS1_16FlashAttnBwdSm80INS1_25CollectiveMainloopBwdSm80ILi2ELi2EN4cute5tupleIJNS5_1CILi128EEES8_NS7_ILi64EEEEEENS_10bfloat16_tEfNS_4arch4Sm80ELb0ELb0ELb1ELb1ELb1ELb0ELb0ELb0ELi2ELi4ELi4ELi4ELb0EEENS1_21CollectiveEpilogueBwdISA_SB_SD_Li256ELb1ELb0ELi2EEENS1_19SingleTileSchedulerILb1ELb0ELb0ELi128EEEEEEEEEvNT_6ParamsE$_ZN4cute3eso3ESOILb1ELb0EJNS_6LayoutINS_5tupleIJNS3_IJNS3_IJNS_1CILi4EEENS4_ILi2EEEEEENS4_ILi1EEEEEES6_NS4_ILi8EEEEEENS3_IJNS3_IJNS3_IJS8_NS4_ILi32EEEEEENS4_ILi0EEEEEENS4_ILi64EEES5_EEEEENS_10ViewEngineIPN7cutlass10bfloat16_tEEEEEC2ERKSI_RKSN_)
$_ZN7cutlass13device_kernelIN5flash19enable_sm80_to_sm89INS1_16FlashAttnBwdSm80INS1_25CollectiveMainloopBwdSm80ILi2ELi2EN4cute5tupleIJNS5_1CILi128EEES8_NS7_ILi64EEEEEENS_10bfloat16_tEfNS_4arch4Sm80ELb0ELb0ELb1ELb1ELb1ELb0ELb0ELb0ELi2ELi4ELi4ELi4ELb0EEENS1_21CollectiveEpilogueBwdISA_SB_SD_Li256ELb1ELb0ELi2EEENS1_19SingleTileSchedulerILb1ELb0ELb0ELi128EEEEEEEEEvNT_6ParamsE$_ZN4cute3eso3ESOILb1ELb0EJNS_6LayoutINS_5tupleIJNS3_IJNS3_IJNS_1CILi4EEENS4_ILi2EEEEEENS4_ILi1EEEEEES6_NS4_ILi8EEEEEENS3_IJNS3_IJNS3_IJS8_NS4_ILi32EEEEEENS4_ILi0EEEEEENS4_ILi64EEES5_EEEEENS_10ViewEngineIPN7cutlass10bfloat16_tEEEEEC2ERKSI_RKSN_:
[----:B------:R-:W-:Y:S01]  /*a300*/  IADD3 R2, R66, -c[0x0][0x20], RZ ;  /* 0x8000080042027a10 */ /* 0x000fe20007ffe0ff */
[----:B------:R-:W-:Y:S01]  /*a310*/  IMAD.MOV.U32 R7, RZ, RZ, R3 ;  /* 0x000000ffff077224 */ /* 0x000fe200078e0003 */
[----:B------:R-:W-:-:S04]  /*a320*/  MOV R5, 0x0 ;  /* 0x0000000000057802 */ /* 0x000fc80000000f00 */
[----:B------:R1:W-:Y:S01]  /*a330*/  STL.64 [R2], R6 ;  /* 0x0000000602007387 */ /* 0x0003e20000100a00 */
[----:B------:R-:W-:Y:S05]  /*a340*/  RET.REL.NODEC R4 `(_ZN7cutlass13device_kernelIN5flash19enable_sm80_to_sm89INS1_16FlashAttnBwdSm80INS1_25CollectiveMainloopBwdSm80ILi2ELi2EN4cute5tupleIJNS5_1CILi128EEES8_NS7_ILi64EEEEEENS_10bfloat16_tEfNS_4arch4Sm80ELb0ELb0ELb1ELb1ELb1ELb0ELb0ELb0ELi2ELi4ELi4ELi4ELb0EEENS1_21CollectiveEpilogueBwdISA_SB_SD_Li256ELb1ELb0ELi2EEENS1_19SingleTileSchedulerILb1ELb0ELb0ELi128EEEEEEEEEvNT_6ParamsE) ;  /* 0xffff5cb004007950 */ /* 0x000fea0003c3ffff */
        .type           $_ZN7cutlass13device_kernelIN5flash19enable_sm80_to_sm89INS1_16FlashAttnBwdSm80INS1_25CollectiveMainloopBwdSm80ILi2ELi2EN4cute5tupleIJNS5_1CILi128EEES8_NS7_ILi64EEEEEENS_10bfloat16_tEfNS_4arch4Sm80ELb0ELb0ELb1ELb1ELb1ELb0ELb0ELb0ELi2ELi4ELi4ELi4ELb0EEENS1_21CollectiveEpilogueBwdISA_SB_SD_Li256ELb1ELb0ELi2EEENS1_19SingleTileSchedulerILb1ELb0ELb0ELi128EEEEEEEEEvNT_6ParamsE$_ZN4cute3eso3ESOILb1ELb0EJNS_6LayoutINS_5tupleIJNS3_IJNS3_IJNS_1CILi4EEENS4_ILi8EEEEEENS3_IJS5_NS4_ILi2EEEEEEEEENS3_IJNS3_IJS8_S8_EEENS3_IJS8_S6_EEEEEEEEENS3_IJNS3_IJNS3_IJNS_11ScaledBasisIS8_JLi1EEEENSF_INS4_ILi1EEEJLi0EEEEEEENS3_IJNSF_INS4_ILi16EEEJLi0EEEENSF_IS6_JLi1EEEEEEEEEENS3_IJNS3_IJNSF_ISH_JLi1EEEENSF_IS6_JLi0EEEEEEENS3_IJNSF_INS4_ILi64EEEJLi0EEEENSF_ISK_JLi1EEEEEEEEEEEEEEENS_10ViewEngineINS_23ArithmeticTupleIteratorINS_15ArithmeticTupleIJNS4_ILi0EEES12_EEEEEEEEEC2ERKSY_RKS15_,@function
        .size           $_ZN7cutlass13device_kernelIN5flash19enable_sm80_to_sm89INS1_16FlashAttnBwdSm80INS1_25CollectiveMainloopBwdSm80ILi2ELi2EN4cute5tupleIJNS5_1CILi128EEES8_NS7_ILi64EEEEEENS_10bfloat16_tEfNS_4arch4Sm80ELb0ELb0ELb1ELb1ELb1ELb0ELb0ELb0ELi2ELi4ELi4ELi4ELb0EEENS1_21CollectiveEpilogueBwdISA_SB_SD_Li256ELb1ELb0ELi2EEENS1_19SingleTileSchedulerILb1ELb0ELb0ELi128EEEEEEEEEvNT_6ParamsE$_ZN4cute3eso3ESOILb1ELb0EJNS_6LayoutINS_5tupleIJNS3_IJNS3_IJNS_1CILi4EEENS4_ILi8EEEEEENS3_IJS5_NS4_ILi2EEEEEEEEENS3_IJNS3_IJS8_S8_EEENS3_IJS8_S6_EEEEEEEEENS3_IJNS3_IJNS3_IJNS_11ScaledBasisIS8_JLi1EEEENSF_INS4_ILi1EEEJLi0EEEEEEENS3_IJNSF_INS4_ILi16EEEJLi0EEEENSF_IS6_JLi1EEEEEEEEEENS3_IJNS3_IJNSF_ISH_JLi1EEEENSF_IS6_JLi0EEEEEEENS3_IJNSF_INS4_ILi64EEEJLi0EEEENSF_ISK_JLi1EEEEEEEEEEEEEEENS_10ViewEngineINS_23ArithmeticTupleIteratorINS_15ArithmeticTupleIJNS4_ILi0EEES12_EEEEEEEEEC2ERKSY_RKS15_,($_ZN7cutlass13device_kernelIN5flash19enable_sm80_to_sm89INS1_16FlashAttnBwdSm80INS1_25CollectiveMainloopBwdSm80ILi2ELi2EN4cute5tupleIJNS5_1CILi128EEES8_NS7_ILi64EEEEEENS_10bfloat16_tEfNS_4arch4Sm80ELb0ELb0ELb1ELb1ELb1ELb0ELb0ELb0ELi2ELi4ELi4ELi4ELb0EEENS1_21CollectiveEpilogueBwdISA_SB_SD_Li256ELb1ELb0ELi2EEENS1_19SingleTileSchedulerILb1ELb0ELb0ELi128EEEEEEEEEvNT_6ParamsE$_ZN4cute3eso3ESOILb1ELb0EJNS_6LayoutINS_5tupleIJNS3_IJNS3_IJNS_1CILi8EEENS4_ILi1EEEEEES6_EEENS3_IJNS3_IJS6_S6_EEENS4_ILi2EEEEEEEEENS3_IJNS3_IJNS3_IJS6_NS4_ILi0EEEEEESD_EEENS3_IJNS3_IJSD_SD_EEENS4_ILi4096EEEEEEEEEEENS_10ViewEngineINS_8smem_ptrIPN7cutlass10bfloat16_tEEEEEEEC2ERKSK_RKSR_ - $_ZN7cutlass13device_kernelIN5flash19enable_sm80_to_sm89INS1_16FlashAttnBwdSm80INS1_25CollectiveMainloopBwdSm80ILi2ELi2EN4cute5tupleIJNS5_1CILi128EEES8_NS7_ILi64EEEEEENS_10bfloat16_tEfNS_4arch4Sm80ELb0ELb0ELb1ELb1ELb1ELb0ELb0ELb0ELi2ELi4ELi4ELi4ELb0EEENS1_21CollectiveEpilogueBwdISA_SB_SD_Li256ELb1ELb0ELi2EEENS1_19SingleTileSchedulerILb1ELb0ELb0ELi128EEEEEEEEEvNT_6ParamsE$_ZN4cute3eso3ESOILb1ELb0EJNS_6LayoutINS_5tupleIJNS3_IJNS3_IJNS_1CILi4EEENS4_ILi8EEEEEENS3_IJS5_NS4_ILi2EEEEEEEEENS3_IJNS3_IJS8_S8_EEENS3_IJS8_S6_EEEEEEEEENS3_IJNS3_IJNS3_IJNS_11ScaledBasisIS8_JLi1EEEENSF_INS4_ILi1EEEJLi0EEEEEEENS3_IJNSF_INS4_ILi16EEEJLi0EEEENSF_IS6_JLi1EEEEEEEEEENS3_IJNS3_IJNSF_ISH_JLi1EEEENSF_IS6_JLi0EEEEEEENS3_IJNSF_INS4_ILi64EEEJLi0EEEENSF_ISK_JLi1EEEEEEEEEEEEEEENS_10ViewEngineINS_23ArithmeticTupleIteratorINS_15ArithmeticTupleIJNS4_ILi0EEES12_EEEEEEEEEC2ERKSY_RKS15_)
$_ZN7cutlass13device_kernelIN5flash19enable_sm80_to_sm89INS1_16FlashAttnBwdSm80INS1_25CollectiveMainloopBwdSm80ILi2ELi2EN4cute5tupleIJNS5_1CILi128EEES8_NS7_ILi64EEEEEENS_10bfloat16_tEfNS_4arch4Sm80ELb0ELb0ELb1ELb1ELb1ELb0ELb0ELb0ELi2ELi4ELi4ELi4ELb0EEENS1_21CollectiveEpilogueBwdISA_SB_SD_Li256ELb1ELb0ELi2EEENS1_19SingleTileSchedulerILb1ELb0ELb0ELi128EEEEEEEEEvNT_6ParamsE$_ZN4cute3eso3ESOILb1ELb0EJNS_6LayoutINS_5tupleIJNS3_IJNS3_IJNS_1CILi4EEENS4_ILi8EEEEEENS3_IJS5_NS4_ILi2EEEEEEEEENS3_IJNS3_IJS8_S8_EEENS3_IJS8_S6_EEEEEEEEENS3_IJNS3_IJNS3_IJNS_11ScaledBasisIS8_JLi1EEEENSF_INS4_ILi1EEEJLi0EEEEEEENS3_IJNSF_INS4_ILi16EEEJLi0EEEENSF_IS6_JLi1EEEEEEEEEENS3_IJNS3_IJNSF_ISH_JLi1EEEENSF_IS6_JLi0EEEEEEENS3_IJNSF_INS4_ILi64EEEJLi0EEEENSF_ISK_JLi1EEEEEEEEEEEEEEENS_10ViewEngineINS_23ArithmeticTupleIteratorINS_15ArithmeticTupleIJNS4_ILi0EEES12_EEEEEEEEEC2ERKSY_RKS15_:
[----:B------:R-:W-:Y:S01]  /*a350*/  IADD3 R2, R17, -c[0x0][0x20], RZ ;  /* 0x8000080011027a10 */ /* 0x000fe20007ffe0ff */
[----:B------:R-:W-:Y:S01]  /*a360*/  IMAD.MOV.U32 R52, RZ, RZ, R6 ;  /* 0x000000ffff347224 */ /* 0x000fe200078e0006 */
[----:B------:R-:W-:Y:S01]  /*a370*/  PRMT R9, R45, 0x7770, RZ ;  /* 0x000077702d097816 */ /* 0x000fe200000000ff */
[----:B------:R-:W-:-:S04]  /*a380*/  IMAD.MOV.U32 R53, RZ, RZ, 0x0 ;  /* 0x00000000ff357424 */ /* 0x000fc800078e00ff */
[----:B------:R1:W-:Y:S01]  /*a390*/  STL.U8 [R2], R9 ;  /* 0x0000000902007387 */ /* 0x0003e20000100000 */
[----:B------:R-:W-:Y:S05]  /*a3a0*/  RET.REL.NODEC R52 `(_ZN7cutlass13device_kernelIN5flash19enable_sm80_to_sm89INS1_16FlashAttnBwdSm80INS1_25CollectiveMainloopBwdSm80ILi2ELi2EN4cute5tupleIJNS5_1CILi128EEES8_NS7_ILi64EEEEEENS_10bfloat16_tEfNS_4arch4Sm80ELb0ELb0ELb1ELb1ELb1ELb0ELb0ELb0ELi2ELi4ELi4ELi4ELb0EEENS1_21CollectiveEpilogueBwdISA_SB_SD_Li256ELb1ELb0ELi2EEENS1_19SingleTileSchedulerILb1ELb0ELb0ELi128EEEEEEEEEvNT_6ParamsE) ;  /* 0xffff5c5034007950 */ /* 0x000fea0003c3ffff */
        .type           $_ZN7cutlass13device_kernelIN5flash19enable_sm80_to_sm89INS1_16FlashAttnBwdSm80INS1_25CollectiveMainloopBwdSm80ILi2ELi2EN4cute5tupleIJNS5_1CILi128EEES8_NS7_ILi64EEEEEENS_10bfloat16_tEfNS_4arch4Sm80ELb0ELb0ELb1ELb1ELb1ELb0ELb0ELb0ELi2ELi4ELi4ELi4ELb0EEENS1_21CollectiveEpilogueBwdISA_SB_SD_Li256ELb1ELb0ELi2EEENS1_19SingleTileSchedulerILb1ELb0ELb0ELi128EEEEEEEEEvNT_6ParamsE$_ZN4cute3eso3ESOILb1ELb0EJNS_6LayoutINS_5tupleIJNS3_IJNS3_IJNS_1CILi8EEENS4_ILi1EEEEEES6_EEENS3_IJNS3_IJS6_S6_EEENS4_ILi2EEEEEEEEENS3_IJNS3_IJNS3_IJS6_NS4_ILi0EEEEEESD_EEENS3_IJNS3_IJSD_SD_EEENS4_ILi4096EEEEEEEEEEENS_10ViewEngineINS_8smem_ptrIPN7cutlass10bfloat16_tEEEEEEEC2ERKSK_RKSR_,@function
        .size           $_ZN7cutlass13device_kernelIN5flash19enable_sm80_to_sm89INS1_16FlashAttnBwdSm80INS1_25CollectiveMainloopBwdSm80ILi2ELi2EN4cute5tupleIJNS5_1CILi128EEES8_NS7_ILi64EEEEEENS_10bfloat16_tEfNS_4arch4Sm80ELb0ELb0ELb1ELb1ELb1ELb0ELb0ELb0ELi2ELi4ELi4ELi4ELb0EEENS1_21CollectiveEpilogueBwdISA_SB_SD_Li256ELb1ELb0ELi2EEENS1_19SingleTileSchedulerILb1ELb0ELb0ELi128EEEEEEEEEvNT_6ParamsE$_ZN4cute3eso3ESOILb1ELb0EJNS_6LayoutINS_5tupleIJNS3_IJNS3_IJNS_1CILi8EEENS4_ILi1EEEEEES6_EEENS3_IJNS3_IJS6_S6_EEENS4_ILi2EEEEEEEEENS3_IJNS3_IJNS3_IJS6_NS4_ILi0EEEEEESD_EEENS3_IJNS3_IJSD_SD_EEENS4_ILi4096EEEEEEEEEEENS_10ViewEngineINS_8smem_ptrIPN7cutlass10bfloat16_tEEEEEEEC2ERKSK_RKSR_,($_ZN7cutlass13device_kernelIN5flash19enable_sm80_to_sm89INS1_16FlashAttnBwdSm80INS1_25CollectiveMainloopBwdSm80ILi2ELi2EN4cute5tupleIJNS5_1CILi128EEES8_NS7_ILi64EEEEEENS_10bfloat16_tEfNS_4arch4Sm80ELb0ELb0ELb1ELb1ELb1ELb0ELb0ELb0ELi2ELi4ELi4ELi4ELb0EEENS1_21CollectiveEpilogueBwdISA_SB_SD_Li256ELb1ELb0ELi2EEENS1_19SingleTileSchedulerILb1ELb0ELb0ELi128EEEEEEEEEvNT_6ParamsE$_ZN4cute3eso3ESOILb1ELb0EJNS_6LayoutINS_5tupleIJNS3_IJNS3_IJNS_1CILi8EEENS4_ILi1EEEEEES6_EEENS3_IJNS3_IJS6_S6_EEENS4_ILi2EEEEEEEEENS3_IJNS3_IJNS3_IJS6_NS4_ILi0EEEEEESD_EEENS3_IJNS3_IJSD_SD_EEENS4_ILi64EEEEEEEEEEENS_10ViewEngineIPN7cutlass10bfloat16_tEEEEEC2ERKSK_RKSP_ - $_ZN7cutlass13device_kernelIN5flash19enable_sm80_to_sm89INS1_16FlashAttnBwdSm80INS1_25CollectiveMainloopBwdSm80ILi2ELi2EN4cute5tupleIJNS5_1CILi128EEES8_NS7_ILi64EEEEEENS_10bfloat16_tEfNS_4arch4Sm80ELb0ELb0ELb1ELb1ELb1ELb0ELb0ELb0ELi2ELi4ELi4ELi4ELb0EEENS1_21CollectiveEpilogueBwdISA_SB_SD_Li256ELb1ELb0ELi2EEENS1_19SingleTileSchedulerILb1ELb0ELb0ELi128EEEEEEEEEvNT_6ParamsE$_ZN4cute3eso3ESOILb1ELb0EJNS_6LayoutINS_5tupleIJNS3_IJNS3_IJNS_1CILi8EEENS4_ILi1EEEEEES6_EEENS3_IJNS3_IJS6_S6_EEENS4_ILi2EEEEEEEEENS3_IJNS3_IJNS3_IJS6_NS4_ILi0EEEEEESD_EEENS3_IJNS3_IJSD_SD_EEENS4_ILi4096EEEEEEEEEEENS_10ViewEngineINS_8smem_ptrIPN7cutlass10bfloat16_tEEEEEEEC2ERKSK_RKSR_)
$_ZN7cutlass13device_kernelIN5flash19enable_sm80_to_sm89INS1_16FlashAttnBwdSm80INS1_25CollectiveMainloopBwdSm80ILi2ELi2EN4cute5tupleIJNS5_1CILi128EEES8_NS7_ILi64EEEEEENS_10bfloat16_tEfNS_4arch4Sm80ELb0ELb0ELb1ELb1ELb1ELb0ELb0ELb0ELi2ELi4ELi4ELi4ELb0EEENS1_21CollectiveEpilogueBwdISA_SB_SD_Li256ELb1ELb0ELi2EEENS1_19SingleTileSchedulerILb1ELb0ELb0ELi128EEEEEEEEEvNT_6ParamsE$_ZN4cute3eso3ESOILb1ELb0EJNS_6LayoutINS_5tupleIJNS3_IJNS3_IJNS_1CILi8EEENS4_ILi1EEEEEES6_EEENS3_IJNS3_IJS6_S6_EEENS4_ILi2EEEEEEEEENS3_IJNS3_IJNS3_IJS6_NS4_ILi0EEEEEESD_EEENS3_IJNS3_IJSD_SD_EEENS4_ILi4096EEEEEEEEEEENS_10ViewEngineINS_8smem_ptrIPN7cutlass10bfloat16_tEEEEEEEC2ERKSK_RKSR_:
[----:B------:R-:W-:Y:S02]  /*a3b0*/  IADD3 R2, R66, -c[0x0][0x20], RZ ;  /* 0x8000080042027a10 */ /* 0x000fe40007ffe0ff */
[----:B------:R-:W-:-:S03]  /*a3c0*/  MOV R9, 0x0 ;  /* 0x0000000000097802 */ /* 0x000fc60000000f00 */
[----:B------:R1:W-:Y:S01]  /*a3d0*/  STL.64 [R2], R6 ;  /* 0x0000000602007387 */ /* 0x0003e20000100a00 */
[----:B------:R-:W-:Y:S05]  /*a3e0*/  RET.REL.NODEC R8 `(_ZN7cutlass13device_kernelIN5flash19enable_sm80_to_sm89INS1_16FlashAttnBwdSm80INS1_25CollectiveMainloopBwdSm80ILi2ELi2EN4cute5tupleIJNS5_1CILi128EEES8_NS7_ILi64EEEEEENS_10bfloat16_tEfNS_4arch4Sm80ELb0ELb0ELb1ELb1ELb1ELb0ELb0ELb0ELi2ELi4ELi4ELi4ELb0EEENS1_21CollectiveEpilogueBwdISA_SB_SD_Li256ELb1ELb0ELi2EEENS1_19SingleTileSchedulerILb1ELb0ELb0ELi128EEEEEEEEEvNT_6ParamsE) ;  /* 0xffff5c1008007950 */ /* 0x000fea0003c3ffff */
        .type           $_ZN7cutlass13device_kernelIN5flash19enable_sm80_to_sm89INS1_16FlashAttnBwdSm80INS1_25CollectiveMainloopBwdSm80ILi2ELi2EN4cute5tupleIJNS5_1CILi128EEES8_NS7_ILi64EEEEEENS_10bfloat16_tEfNS_4arch4Sm80ELb0ELb0ELb1ELb1ELb1ELb0ELb0ELb0ELi2ELi4ELi4ELi4ELb0EEENS1_21CollectiveEpilogueBwdISA_SB_SD_Li256ELb1ELb0ELi2EEENS1_19SingleTileSchedulerILb1ELb0ELb0ELi128EEEEEEEEEvNT_6ParamsE$_ZN4cute3eso3ESOILb1ELb0EJNS_6LayoutINS_5tupleIJNS3_IJNS3_IJNS_1CILi8EEENS4_ILi1EEEEEES6_EEENS3_IJNS3_IJS6_S6_EEENS4_ILi2EEEEEEEEENS3_IJNS3_IJNS3_IJS6_NS4_ILi0EEEEEESD_EEENS3_IJNS3_IJSD_SD_EEENS4_ILi64EEEEEEEEEEENS_10ViewEngineIPN7cutlass10bfloat16_tEEEEEC2ERKSK_RKSP_,@function
        .size           $_ZN7cutlass13device_kernelIN5flash19enable_sm80_to_sm89INS1_16FlashAttnBwdSm80INS1_25CollectiveMainloopBwdSm80ILi2ELi2EN4cute5tupleIJNS5_1CILi128EEES8_NS7_ILi64EEEEEENS_10bfloat16_tEfNS_4arch4Sm80ELb0ELb0ELb1ELb1ELb1ELb0ELb0ELb0ELi2ELi4ELi4ELi4ELb0EEENS1_21CollectiveEpilogueBwdISA_SB_SD_Li256ELb1ELb0ELi2EEENS1_19SingleTileSchedulerILb1ELb0ELb0ELi128EEEEEEEEEvNT_6ParamsE$_ZN4cute3eso3ESOILb1ELb0EJNS_6LayoutINS_5tupleIJNS3_IJNS3_IJNS_1CILi8EEENS4_ILi1EEEEEES6_EEENS3_IJNS3_IJS6_S6_EEENS4_ILi2EEEEEEEEENS3_IJNS3_IJNS3_IJS6_NS4_ILi0EEEEEESD_EEENS3_IJNS3_IJSD_SD_EEENS4_ILi64EEEEEEEEEEENS_10ViewEngineIPN7cutlass10bfloat16_tEEEEEC2ERKSK_RKSP_,($_ZN7cutlass13device_kernelIN5flash19enable_sm80_to_sm89INS1_16FlashAttnBwdSm80INS1_25CollectiveMainloopBwdSm80ILi2ELi2EN4cute5tupleIJNS5_1CILi128EEES8_NS7_ILi64EEEEEENS_10bfloat16_tEfNS_4arch4Sm80ELb0ELb0ELb1ELb1ELb1ELb0ELb0ELb0ELi2ELi4ELi4ELi4ELb0EEENS1_21CollectiveEpilogueBwdISA_SB_SD_Li256ELb1ELb0ELi2EEENS1_19SingleTileSchedulerILb1ELb0ELb0ELi128EEEEEEEEEvNT_6ParamsE$_ZN4cute3eso3ESOILb1ELb0EJNS_6LayoutINS_5tupleIJNS3_IJNS3_IJNS_1CILi8EEENS4_ILi1EEEEEES6_EEENS3_IJNS3_IJS6_S6_EEENS4_ILi2EEEEEEEEENS3_IJNS3_IJNS3_IJS6_NS4_ILi0EEEEEESD_EEENS3_IJNS3_IJSD_SD_EEENS4_ILi8192EEEEEEEEEEENS_10ViewEngineINS_8smem_ptrIPN7cutlass10bfloat16_tEEEEEEEC2ERKSK_RKSR_ - $_ZN7cutlass13device_kernelIN5flash19enable_sm80_to_sm89INS1_16FlashAttnBwdSm80INS1_25CollectiveMainloopBwdSm80ILi2ELi2EN4cute5tupleIJNS5_1CILi128EEES8_NS7_ILi64EEEEEENS_10bfloat16_tEfNS_4arch4Sm80ELb0ELb0ELb1ELb1ELb1ELb0ELb0ELb0ELi2ELi4ELi4ELi4ELb0EEENS1_21CollectiveEpilogueBwdISA_SB_SD_Li256ELb1ELb0ELi2EEENS1_19SingleTileSchedulerILb1ELb0ELb0ELi128EEEEEEEEEvNT_6ParamsE$_ZN4cute3eso3ESOILb1ELb0EJNS_6LayoutINS_5tupleIJNS3_IJNS3_IJNS_1CILi8EEENS4_ILi1EEEEEES6_EEENS3_IJNS3_IJS6_S6_EEENS4_ILi2EEEEEEEEENS3_IJNS3_IJNS3_IJS6_NS4_ILi0EEEEEESD_EEENS3_IJNS3_IJSD_SD_EEENS4_ILi64EEEEEEEEEEENS_10ViewEngineIPN7cutlass10bfloat16_tEEEEEC2ERKSK_RKSP_)
$_ZN7cutlass13device_kernelIN5flash19enable_sm80_to_sm89INS1_16FlashAttnBwdSm80INS1_25CollectiveMainloopBwdSm80ILi2ELi2EN4cute5tupleIJNS5_1CILi128EEES8_NS7_ILi64EEEEEENS_10bfloat16_tEfNS_4arch4Sm80ELb0ELb0ELb1ELb1ELb1ELb0ELb0ELb0ELi2ELi4ELi4ELi4ELb0EEENS1_21CollectiveEpilogueBwdISA_SB_SD_Li256ELb1ELb0ELi2EEENS1_19SingleTileSchedulerILb1ELb0ELb0ELi128EEEEEEEEEvNT_6ParamsE$_ZN4cute3eso3ESOILb1ELb0EJNS_6LayoutINS_5tupleIJNS3_IJNS3_IJNS_1CILi8EEENS4_ILi1EEEEEES6_EEENS3_IJNS3_IJS6_S6_EEENS4_ILi2EEEEEEEEENS3_IJNS3_IJNS3_IJS6_NS4_ILi0EEEEEESD_EEENS3_IJNS3_IJSD_SD_EEENS4_ILi64EEEEEEEEEEENS_10ViewEngineIPN7cutlass10bfloat16_tEEEEEC2ERKSK_RKSP_:
[----:B------:R-:W-:Y:S02]  /*a3f0*/  IADD3 R6, R23, -c[0x0][0x20], RZ ;  /* 0x8000080017067a10 */ /* 0x000fe40007ffe0ff */
[----:B------:R-:W-:-:S03]  /*a400*/  MOV R9, 0x0 ;  /* 0x0000000000097802 */ /* 0x000fc60000000f00 */
[----:B------:R1:W-:Y:S01]  /*a410*/  STL.64 [R6], R2 ;  /* 0x0000000206007387 */ /* 0x0003e20000100a00 */
[----:B------:R-:W-:Y:S05]  /*a420*/  RET.REL.NODEC R8 `(_ZN7cutlass13device_kernelIN5flash19enable_sm80_to_sm89INS1_16FlashAttnBwdSm80INS1_25CollectiveMainloopBwdSm80ILi2ELi2EN4cute5tupleIJNS5_1CILi128EEES8_NS7_ILi64EEEEEENS_10bfloat16_tEfNS_4arch4Sm80ELb0ELb0ELb1ELb1ELb1ELb0ELb0ELb0ELi2ELi4ELi4ELi4ELb0EEENS1_21CollectiveEpilogueBwdISA_SB_SD_Li256ELb1ELb0ELi2EEENS1_19SingleTileSchedulerILb1ELb0ELb0ELi128EEEEEEEEEvNT_6ParamsE) ;  /* 0xffff5bd008007950 */ /* 0x000fea0003c3ffff */
        .type           $_ZN7cutlass13device_kernelIN5flash19enable_sm80_to_sm89INS1_16FlashAttnBwdSm80INS1_25CollectiveMainloopBwdSm80ILi2ELi2EN4cute5tupleIJNS5_1CILi128EEES8_NS7_ILi64EEEEEENS_10bfloat16_tEfNS_4arch4Sm80ELb0ELb0ELb1ELb1ELb1ELb0ELb0ELb0ELi2ELi4ELi4ELi4ELb0EEENS1_21CollectiveEpilogueBwdISA_SB_SD_Li256ELb1ELb0ELi2EEENS1_19SingleTileSchedulerILb1ELb0ELb0ELi128EEEEEEEEEvNT_6ParamsE$_ZN4cute3eso3ESOILb1ELb0EJNS_6LayoutINS_5tupleIJNS3_IJNS3_IJNS_1CILi8EEENS4_ILi1EEEEEES6_EEENS3_IJNS3_IJS6_S6_EEENS4_ILi2EEEEEEEEENS3_IJNS3_IJNS3_IJS6_NS4_ILi0EEEEEESD_EEENS3_IJNS3_IJSD_SD_EEENS4_ILi8192EEEEEEEEEEENS_10ViewEngineINS_8smem_ptrIPN7cutlass10bfloat16_tEEEEEEEC2ERKSK_RKSR_,@function
        .size           $_ZN7cutlass13device_kernelIN5flash19enable_sm80_to_sm89INS1_16FlashAttnBwdSm80INS1_25CollectiveMainloopBwdSm80ILi2ELi2EN4cute5tupleIJNS5_1CILi128EEES8_NS7_ILi64EEEEEENS_10bfloat16_tEfNS_4arch4Sm80ELb0ELb0ELb1ELb1ELb1ELb0ELb0ELb0ELi2ELi4ELi4ELi4ELb0EEENS1_21CollectiveEpilogueBwdISA_SB_SD_Li256ELb1ELb0ELi2EEENS1_19SingleTileSchedulerILb1ELb0ELb0ELi128EEEEEEEEEvNT_6ParamsE$_ZN4cute3eso3ESOILb1ELb0EJNS_6LayoutINS_5tupleIJNS3_IJNS3_IJNS_1CILi8EEENS4_ILi1EEEEEES6_EEENS3_IJNS3_IJS6_S6_EEENS4_ILi2EEEEEEEEENS3_IJNS3_IJNS3_IJS6_NS4_ILi0EEEEEESD_EEENS3_IJNS3_IJSD_SD_EEENS4_ILi8192EEEEEEEEEEENS_10ViewEngineINS_8smem_ptrIPN7cutlass10bfloat16_tEEEEEEEC2ERKSK_RKSR_,($_ZN7cutlass13device_kernelIN5flash19enable_sm80_to_sm89INS1_16FlashAttnBwdSm80INS1_25CollectiveMainloopBwdSm80ILi2ELi2EN4cute5tupleIJNS5_1CILi128EEES8_NS7_ILi64EEEEEENS_10bfloat16_tEfNS_4arch4Sm80ELb0ELb0ELb1ELb1ELb1ELb0ELb0ELb0ELi2ELi4ELi4ELi4ELb0EEENS1_21CollectiveEpilogueBwdISA_SB_SD_Li256ELb1ELb0ELi2EEENS1_19SingleTileSchedulerILb1ELb0ELb0ELi128EEEEEEEEEvNT_6ParamsE$_ZN4cute3eso3ESOILb1ELb0EJNS_6LayoutINS_5tupleIJNS3_IJNS3_IJNS_1CILi8EEENS4_ILi1EEEEEES6_EEENS3_IJNS3_IJS6_S6_EEENS4_ILi2EEEEEEEEENS3_IJNS3_IJNS3_IJS6_NS4_ILi0EEEEEESD_EEENS3_IJNS3_IJSD_SD_EEES5_EEEEEEEENS_10ViewEngineIPN7cutlass10bfloat16_tEEEEEC2ERKSJ_RKSO_ - $_ZN7cutlass13device_kernelIN5flash19enable_sm80_to_sm89INS1_16FlashAttnBwdSm80INS1_25CollectiveMainloopBwdSm80ILi2ELi2EN4cute5tupleIJNS5_1CILi128EEES8_NS7_ILi64EEEEEENS_10bfloat16_tEfNS_4arch4Sm80ELb0ELb0ELb1ELb1ELb1ELb0ELb0ELb0ELi2ELi4ELi4ELi4ELb0EEENS1_21CollectiveEpilogueBwdISA_SB_SD_Li256ELb1ELb0ELi2EEENS1_19SingleTileSchedulerILb1ELb0ELb0ELi128EEEEEEEEEvNT_6ParamsE$_ZN4cute3eso3ESOILb1ELb0EJNS_6LayoutINS_5tupleIJNS3_IJNS3_IJNS_1CILi8EEENS4_ILi1EEEEEES6_EEENS3_IJNS3_IJS6_S6_EEENS4_ILi2EEEEEEEEENS3_IJNS3_IJNS3_IJS6_NS4_ILi0EEEEEESD_EEENS3_IJNS3_IJSD_SD_EEENS4_ILi8192EEEEEEEEEEENS_10ViewEngineINS_8smem_ptrIPN7cutlass10bfloat16_tEEEEEEEC2ERKSK_RKSR_)
$_ZN7cutlass13device_kernelIN5flash19enable_sm80_to_sm89INS1_16FlashAttnBwdSm80INS1_25CollectiveMainloopBwdSm80ILi2ELi2EN4cute5tupleIJNS5_1CILi128EEES8_NS7_ILi64EEEEEENS_10bfloat16_tEfNS_4arch4Sm80ELb0ELb0ELb1ELb1ELb1ELb0ELb0ELb0ELi2ELi4ELi4ELi4ELb0EEENS1_21CollectiveEpilogueBwdISA_SB_SD_Li256ELb1ELb0ELi2EEENS1_19SingleTileSchedulerILb1ELb0ELb0ELi128EEEEEEEEEvNT_6ParamsE$_ZN4cute3eso3ESOILb1ELb0EJNS_6LayoutINS_5tupleIJNS3_IJNS3_IJNS_1CILi8EEENS4_ILi1EEEEEES6_EEENS3_IJNS3_IJS6_S6_EEENS4_ILi2EEEEEEEEENS3_IJNS3_IJNS3_IJS6_NS4_ILi0EEEEEESD_EEENS3_IJNS3_IJSD_SD_EEENS4_ILi8192EEEEEEEEEEENS_10ViewEngineINS_8smem_ptrIPN7cutlass10bfloat16_tEEEEEEEC2ERKSK_RKSR_:
[----:B------:R-:W-:Y:S01]  /*a430*/  IADD3 R5, R23, -c[0x0][0x20], RZ ;  /* 0x8000080017057a10 */ /* 0x000fe20007ffe0ff */
[----:B------:R-:W-:Y:S01]  /*a440*/  IMAD.MOV.U32 R8, RZ, RZ, R4 ;  /* 0x000000ffff087224 */ /* 0x000fe200078e0004 */
[----:B------:R-:W-:Y:S01]  /*a450*/  MOV R9, R7 ;  /* 0x0000000700097202 */ /* 0x000fe20000000f00 */
[----:B------:R-:W-:-:S04]  /*a460*/  IMAD.MOV.U32 R7, RZ, RZ, 0x0 ;  /* 0x00000000ff077424 */ /* 0x000fc800078e00ff */
[----:B------:R1:W-:Y:S01]  /*a470*/  STL.64 [R5], R8 ;  /* 0x0000000805007387 */ /* 0x0003e20000100a00 */
[----:B------:R-:W-:Y:S05]  /*a480*/  RET.REL.NODEC R6 `(_ZN7cutlass13device_kernelIN5flash19enable_sm80_to_sm89INS1_16FlashAttnBwdSm80INS1_25CollectiveMainloopBwdSm80ILi2ELi2EN4cute5tupleIJNS5_1CILi128EEES8_NS7_ILi64EEEEEENS_10bfloat16_tEfNS_4arch4Sm80ELb0ELb0ELb1ELb1ELb1ELb0ELb0ELb0ELi2ELi4ELi4ELi4ELb0EEENS1_21CollectiveEpilogueBwdISA_SB_SD_Li256ELb1ELb0ELi2EEENS1_19SingleTileSchedulerILb1ELb0ELb0ELi128EEEEEEEEEvNT_6ParamsE) ;  /* 0xffff5b7006007950 */ /* 0x000fea0003c3ffff */
        .type           $_ZN7cutlass13device_kernelIN5flash19enable_sm80_to_sm89INS1_16FlashAttnBwdSm80INS1_25CollectiveMainloopBwdSm80ILi2ELi2EN4cute5tupleIJNS5_1CILi128EEES8_NS7_ILi64EEEEEENS_10bfloat16_tEfNS_4arch4Sm80ELb0ELb0ELb1ELb1ELb1ELb0ELb0ELb0ELi2ELi4ELi4ELi4ELb0EEENS1_21CollectiveEpilogueBwdISA_SB_SD_Li256ELb1ELb0ELi2EEENS1_19SingleTileSchedulerILb1ELb0ELb0ELi128EEEEEEEEEvNT_6ParamsE$_ZN4cute3eso3ESOILb1ELb0EJNS_6LayoutINS_5tupleIJNS3_IJNS3_IJNS_1CILi8EEENS4_ILi1EEEEEES6_EEENS3_IJNS3_IJS6_S6_EEENS4_ILi2EEEEEEEEENS3_IJNS3_IJNS3_IJS6_NS4_ILi0EEEEEESD_EEENS3_IJNS3_IJSD_SD_EEES5_EEEEEEEENS_10ViewEngineIPN7cutlass10bfloat16_tEEEEEC2ERKSJ_RKSO_,@function
        .size           $_ZN7cutlass13device_kernelIN5flash19enable_sm80_to_sm89INS1_16FlashAttnBwdSm80INS1_25CollectiveMainloopBwdSm80ILi2ELi2EN4cute5tupleIJNS5_1CILi128EEES8_NS7_ILi64EEEEEENS_10bfloat16_tEfNS_4arch4Sm80ELb0ELb0ELb1ELb1ELb1ELb0ELb0ELb0ELi2ELi4ELi4ELi4ELb0EEENS1_21CollectiveEpilogueBwdISA_SB_SD_Li256ELb1ELb0ELi2EEENS1_19SingleTileSchedulerILb1ELb0ELb0ELi128EEEEEEEEEvNT_6ParamsE$_ZN4cute3eso3ESOILb1ELb0EJNS_6LayoutINS_5tupleIJNS3_IJNS3_IJNS_1CILi8EEENS4_ILi1EEEEEES6_EEENS3_IJNS3_IJS6_S6_EEENS4_ILi2EEEEEEEEENS3_IJNS3_IJNS3_IJS6_NS4_ILi0EEEEEESD_EEENS3_IJNS3_IJSD_SD_EEES5_EEEEEEEENS_10ViewEngineIPN7cutlass10bfloat16_tEEEEEC2ERKSJ_RKSO_,($_ZN7cutlass13device_kernelIN5flash19enable_sm80_to_sm89INS1_16FlashAttnBwdSm80INS1_25CollectiveMainloopBwdSm80ILi2ELi2EN4cute5tupleIJNS5_1CILi128EEES8_NS7_ILi64EEEEEENS_10bfloat16_tEfNS_4arch4Sm80ELb0ELb0ELb1ELb1ELb1ELb0ELb0ELb0ELi2ELi4ELi4ELi4ELb0EEENS1_21CollectiveEpilogueBwdISA_SB_SD_Li256ELb1ELb0ELi2EEENS1_19SingleTileSchedulerILb1ELb0ELb0ELi128EEEEEEEEEvNT_6ParamsE$_ZN4cute3eso3ESOILb1ELb0EJNS_6LayoutINS_5tupleIJNS3_IJNS3_IJNS_1CILi8EEENS4_ILi1EEEEEES6_EEENS3_IJNS3_IJS6_S6_EEENS4_ILi4EEEEEEEEENS3_IJNS3_IJNS3_IJS6_NS4_ILi0EEEEEESD_EEENS3_IJNS3_IJSD_SD_EEENS4_ILi2048EEEEEEEEEEENS_10ViewEngineINS_8smem_ptrIPN7cutlass10bfloat16_tEEEEEEEC2ERKSK_RKSR_ - $_ZN7cutlass13device_kernelIN5flash19enable_sm80_to_sm89INS1_16FlashAttnBwdSm80INS1_25CollectiveMainloopBwdSm80ILi2ELi2EN4cute5tupleIJNS5_1CILi128EEES8_NS7_ILi64EEEEEENS_10bfloat16_tEfNS_4arch4Sm80ELb0ELb0ELb1ELb1ELb1ELb0ELb0ELb0ELi2ELi4ELi4ELi4ELb0EEENS1_21CollectiveEpilogueBwdISA_SB_SD_Li256ELb1ELb0ELi2EEENS1_19SingleTileSchedulerILb1ELb0ELb0ELi128EEEEEEEEEvNT_6ParamsE$_ZN4cute3eso3ESOILb1ELb0EJNS_6LayoutINS_5tupleIJNS3_IJNS3_IJNS_1CILi8EEENS4_ILi1EEEEEES6_EEENS3_IJNS3_IJS6_S6_EEENS4_ILi2EEEEEEEEENS3_IJNS3_IJNS3_IJS6_NS4_ILi0EEEEEESD_EEENS3_IJNS3_IJSD_SD_EEES5_EEEEEEEENS_10ViewEngineIPN7cutlass10bfloat16_tEEEEEC2ERKSJ_RKSO_)
$_ZN7cutlass13device_kernelIN5flash19enable_sm80_to_sm89INS1_16FlashAttnBwdSm80INS1_25CollectiveMainloopBwdSm80ILi2ELi2EN4cute5tupleIJNS5_1CILi128EEES8_NS7_ILi64EEEEEENS_10bfloat16_tEfNS_4arch4Sm80ELb0ELb0ELb1ELb1ELb1ELb0ELb0ELb0ELi2ELi4ELi4ELi4ELb0EEENS1_21CollectiveEpilogueBwdISA_SB_SD_Li256ELb1ELb0ELi2EEENS1_19SingleTileSchedulerILb1ELb0ELb0ELi128EEEEEEEEEvNT_6ParamsE$_ZN4cute3eso3ESOILb1ELb0EJNS_6LayoutINS_5tupleIJNS3_IJNS3_IJNS_1CILi8EEENS4_ILi1EEEEEES6_EEENS3_IJNS3_IJS6_S6_EEENS4_ILi2EEEEEEEEENS3_IJNS3_IJNS3_IJS6_NS4_ILi0EEEEEESD_EEENS3_IJNS3_IJSD_SD_EEES5_EEEEEEEENS_10ViewEngineIPN7cutlass10bfloat16_tEEEEEC2ERKSJ_RKSO_:
[----:B------:R-:W-:Y:S02]  /*a490*/  IADD3 R4, R66, -c[0x0][0x20], RZ ;  /* 0x8000080042047a10 */ /* 0x000fe40007ffe0ff */
[----:B------:R-:W-:-:S03]  /*a4a0*/  MOV R9, 0x0 ;  /* 0x0000000000097802 */ /* 0x000fc60000000f00 */
[----:B------:R1:W-:Y:S01]  /*a4b0*/  STL.64 [R4], R2 ;  /* 0x0000000204007387 */ /* 0x0003e20000100a00 */
[----:B------:R-:W-:Y:S05]  /*a4c0*/  RET.REL.NODEC R8 `(_ZN7cutlass13device_kernelIN5flash19enable_sm80_to_sm89INS1_16FlashAttnBwdSm80INS1_25CollectiveMainloopBwdSm80ILi2ELi2EN4cute5tupleIJNS5_1CILi128EEES8_NS7_ILi64EEEEEENS_10bfloat16_tEfNS_4arch4Sm80ELb0ELb0ELb1ELb1ELb1ELb0ELb0ELb0ELi2ELi4ELi4ELi4ELb0EEENS1_21CollectiveEpilogueBwdISA_SB_SD_Li256ELb1ELb0ELi2EEENS1_19SingleTileSchedulerILb1ELb0ELb0ELi128EEEEEEEEEvNT_6ParamsE) ;  /* 0xffff5b3008007950 */ /* 0x000fea0003c3ffff */
        .type           $_ZN7cutlass13device_kernelIN5flash19enable_sm80_to_sm89INS1_16FlashAttnBwdSm80INS1_25CollectiveMainloopBwdSm80ILi2ELi2EN4cute5tupleIJNS5_1CILi128EEES8_NS7_ILi64EEEEEENS_10bfloat16_tEfNS_4arch4Sm80ELb0ELb0ELb1ELb1ELb1ELb0ELb0ELb0ELi2ELi4ELi4ELi4ELb0EEENS1_21CollectiveEpilogueBwdISA_SB_SD_Li256ELb1ELb0ELi2EEENS1_19SingleTileSchedulerILb1ELb0ELb0ELi128EEEEEEEEEvNT_6ParamsE$_ZN4cute3eso3ESOILb1ELb0EJNS_6LayoutINS_5tupleIJNS3_IJNS3_IJNS_1CILi8EEENS4_ILi1EEEEEES6_EEENS3_IJNS3_IJS6_S6_EEENS4_ILi4EEEEEEEEENS3_IJNS3_IJNS3_IJS6_NS4_ILi0EEEEEESD_EEENS3_IJNS3_IJSD_SD_EEENS4_ILi2048EEEEEEEEEEENS_10ViewEngineINS_8smem_ptrIPN7cutlass10bfloat16_tEEEEEEEC2ERKSK_RKSR_,@function
        .size           $_ZN7cutlass13device_kernelIN5flash19enable_sm80_to_sm89INS1_16FlashAttnBwdSm80INS1_25CollectiveMainloopBwdSm80ILi2ELi2EN4cute5tupleIJNS5_1CILi128EEES8_NS7_ILi64EEEEEENS_10bfloat16_tEfNS_4arch4Sm80ELb0ELb0ELb1ELb1ELb1ELb0ELb0ELb0ELi2ELi4ELi4ELi4ELb0EEENS1_21CollectiveEpilogueBwdISA_SB_SD_Li256ELb1ELb0ELi2EEENS1_19SingleTileSchedulerILb1ELb0ELb0ELi128EEEEEEEEEvNT_6ParamsE$_ZN4cute3eso3ESOILb1ELb0EJNS_6LayoutINS_5tupleIJNS3_IJNS3_IJNS_1CILi8EEENS4_ILi1EEEEEES6_EEENS3_IJNS3_IJS6_S6_EEENS4_ILi4EEEEEEEEENS3_IJNS3_IJNS3_IJS6_NS4_ILi0EEEEEESD_EEENS3_IJNS3_IJSD_SD_EEENS4_ILi2048EEEEEEEEEEENS_10ViewEngineINS_8smem_ptrIPN7cutlass10bfloat16_tEEEEEEEC2ERKSK_RKSR_,($_ZN7cutlass13device_kernelIN5flash19enable_sm80_to_sm89INS1_16FlashAttnBwdSm80INS1_25CollectiveMainloopBwdSm80ILi2ELi2EN4cute5tupleIJNS5_1CILi128EEES8_NS7_ILi64EEEEEENS_10bfloat16_tEfNS_4arch4Sm80ELb0ELb0ELb1ELb1ELb1ELb0ELb0ELb0ELi2ELi4ELi4ELi4ELb0EEENS1_21CollectiveEpilogueBwdISA_SB_SD_Li256ELb1ELb0ELi2EEENS1_19SingleTileSchedulerILb1ELb0ELb0ELi128EEEEEEEEEvNT_6ParamsE$_ZN4cute3eso3ESOILb1ELb0EJNS_6LayoutINS_5tupleIJNS3_IJNS3_IJNS_1CILi8EEENS4_ILi1EEEEEES6_EEENS3_IJNS3_IJS6_S6_EEENS4_ILi4EEEEEEEEENS3_IJNS3_IJNS3_IJS6_NS4_ILi0EEEEEESD_EEENS3_IJNS3_IJSD_SD_EEES5_EEEEEEEENS_10ViewEngineIPN7cutlass10bfloat16_tEEEEEC2ERKSJ_RKSO_ - $_ZN7cutlass13device_kernelIN5flash19enable_sm80_to_sm89INS1_16FlashAttnBwdSm80INS1_25CollectiveMainloopBwdSm80ILi2ELi2EN4cute5tupleIJNS5_1CILi128EEES8_NS7_ILi64EEEEEENS_10bfloat16_tEfNS_4arch4Sm80ELb0ELb0ELb1ELb1ELb1ELb0ELb0ELb0ELi2ELi4ELi4ELi4ELb0EEENS1_21CollectiveEpilogueBwdISA_SB_SD_Li256ELb1ELb0ELi2EEENS1_19SingleTileSchedulerILb1ELb0ELb0ELi128EEEEEEEEEvNT_6ParamsE$_ZN4cute3eso3ESOILb1ELb0EJNS_6LayoutINS_5tupleIJNS3_IJNS3_IJNS_1CILi8EEENS4_ILi1EEEEEES6_EEENS3_IJNS3_IJS6_S6_EEENS4_ILi4EEEEEEEEENS3_IJNS3_IJNS3_IJS6_NS4_ILi0EEEEEESD_EEENS3_IJNS3_IJSD_SD_EEENS4_ILi2048EEEEEEEEEEENS_10ViewEngineINS_8smem_ptrIPN7cutlass10bfloat16_tEEEEEEEC2ERKSK_RKSR_)
$_ZN7cutlass13device_kernelIN5flash19enable_sm80_to_sm89INS1_16FlashAttnBwdSm80INS1_25CollectiveMainloopBwdSm80ILi2ELi2EN4cute5tupleIJNS5_1CILi128EEES8_NS7_ILi64EEEEEENS_10bfloat16_tEfNS_4arch4Sm80ELb0ELb0ELb1ELb1ELb1ELb0ELb0ELb0ELi2ELi4ELi4ELi4ELb0EEENS1_21CollectiveEpilogueBwdISA_SB_SD_Li256ELb1ELb0ELi2EEENS1_19SingleTileSchedulerILb1ELb0ELb0ELi128EEEEEEEEEvNT_6ParamsE$_ZN4cute3eso3ESOILb1ELb0EJNS_6LayoutINS_5tupleIJNS3_IJNS3_IJNS_1CILi8EEENS4_ILi1EEEEEES6_EEENS3_IJNS3_IJS6_S6_EEENS4_ILi4EEEEEEEEENS3_IJNS3_IJNS3_IJS6_NS4_ILi0EEEEEESD_EEENS3_IJNS3_IJSD_SD_EEENS4_ILi2048EEEEEEEEEEENS_10ViewEngineINS_8smem_ptrIPN7cutlass10bfloat16_tEEEEEEEC2ERKSK_RKSR_:
[----:B------:R-:W-:Y:S02]  /*a4d0*/  IADD3 R2, R23, -c[0x0][0x20], RZ ;  /* 0x8000080017027a10 */ /* 0x000fe40007ffe0ff */
[----:B------:R-:W-:-:S03]  /*a4e0*/  MOV R9, 0x0 ;  /* 0x0000000000097802 */ /* 0x000fc60000000f00 */
[----:B------:R1:W-:Y:S01]  /*a4f0*/  STL.64 [R2], R6 ;  /* 0x0000000602007387 */ /* 0x0003e20000100a00 */
[----:B------:R-:W-:Y:S05]  /*a500*/  RET.REL.NODEC R8 `(_ZN7cutlass13device_kernelIN5flash19enable_sm80_to_sm89INS1_16FlashAttnBwdSm80INS1_25CollectiveMainloopBwdSm80ILi2ELi2EN4cute5tupleIJNS5_1CILi128EEES8_NS7_ILi64EEEEEENS_10bfloat16_tEfNS_4arch4Sm80ELb0ELb0ELb1ELb1ELb1ELb0ELb0ELb0ELi2ELi4ELi4ELi4ELb0EEENS1_21CollectiveEpilogueBwdISA_SB_SD_Li256ELb1ELb0ELi2EEENS1_19SingleTileSchedulerILb1ELb0ELb0ELi128EEEEEEEEEvNT_6ParamsE) ;  /* 0xffff5af008007950 */ /* 0x000fea0003c3ffff */
        .type           $_ZN7cutlass13device_kernelIN5flash19enable_sm80_to_sm89INS1_16FlashAttnBwdSm80INS1_25CollectiveMainloopBwdSm80ILi2ELi2EN4cute5tupleIJNS5_1CILi128EEES8_NS7_ILi64EEEEEENS_10bfloat16_tEfNS_4arch4Sm80ELb0ELb0ELb1ELb1ELb1ELb0ELb0ELb0ELi2ELi4ELi4ELi4ELb0EEENS1_21CollectiveEpilogueBwdISA_SB_SD_Li256ELb1ELb0ELi2EEENS1_19SingleTileSchedulerILb1ELb0ELb0ELi128EEEEEEEEEvNT_6ParamsE$_ZN4cute3eso3ESOILb1ELb0EJNS_6LayoutINS_5tupleIJNS3_IJNS3_IJNS_1CILi8EEENS4_ILi1EEEEEES6_EEENS3_IJNS3_IJS6_S6_EEENS4_ILi4EEEEEEEEENS3_IJNS3_IJNS3_IJS6_NS4_ILi0EEEEEESD_EEENS3_IJNS3_IJSD_SD_EEES5_EEEEEEEENS_10ViewEngineIPN7cutlass10bfloat16_tEEEEEC2ERKSJ_RKSO_,@function
        .size           $_ZN7cutlass13device_kernelIN5flash19enable_sm80_to_sm89INS1_16FlashAttnBwdSm80INS1_25CollectiveMainloopBwdSm80ILi2ELi2EN4cute5tupleIJNS5_1CILi128EEES8_NS7_ILi64EEEEEENS_10bfloat16_tEfNS_4arch4Sm80ELb0ELb0ELb1ELb1ELb1ELb0ELb0ELb0ELi2ELi4ELi4ELi4ELb0EEENS1_21CollectiveEpilogueBwdISA_SB_SD_Li256ELb1ELb0ELi2EEENS1_19SingleTileSchedulerILb1ELb0ELb0ELi128EEEEEEEEEvNT_6ParamsE$_ZN4cute3eso3ESOILb1ELb0EJNS_6LayoutINS_5tupleIJNS3_IJNS3_IJNS_1CILi8EEENS4_ILi1EEEEEES6_EEENS3_IJNS3_IJS6_S6_EEENS4_ILi4EEEEEEEEENS3_IJNS3_IJNS3_IJS6_NS4_ILi0EEEEEESD_EEENS3_IJNS3_IJSD_SD_EEES5_EEEEEEEENS_10ViewEngineIPN7cutlass10bfloat16_tEEEEEC2ERKSJ_RKSO_,($_ZN7cutlass13device_kernelIN5flash19enable_sm80_to_sm89INS1_16FlashAttnBwdSm80INS1_25CollectiveMainloopBwdSm80ILi2ELi2EN4cute5tupleIJNS5_1CILi128EEES8_NS7_ILi64EEEEEENS_10bfloat16_tEfNS_4arch4Sm80ELb0ELb0ELb1ELb1ELb1ELb0ELb0ELb0ELi2ELi4ELi4ELi4ELb0EEENS1_21CollectiveEpilogueBwdISA_SB_SD_Li256ELb1ELb0ELi2EEENS1_19SingleTileSchedulerILb1ELb0ELb0ELi128EEEEEEEEEvNT_6ParamsE$_ZN4cute3eso3ESOILb1ELb0EJNS_6LayoutINS_5tupleIJNS3_IJNS_1CILi1EEENS3_IJNS4_ILi2EEES6_EEEEEES6_NS4_ILi4EEEEEENS3_IJNS3_IJNS4_ILi0EEENS3_IJS5_S9_EEEEEES6_NS4_ILi8EEEEEEEENS_10ViewEngineIPjEEEEC2ERKSG_RKSJ_ - $_ZN7cutlass13device_kernelIN5flash19enable_sm80_to_sm89INS1_16FlashAttnBwdSm80INS1_25CollectiveMainloopBwdSm80ILi2ELi2EN4cute5tupleIJNS5_1CILi128EEES8_NS7_ILi64EEEEEENS_10bfloat16_tEfNS_4arch4Sm80ELb0ELb0ELb1ELb1ELb1ELb0ELb0ELb0ELi2ELi4ELi4ELi4ELb0EEENS1_21CollectiveEpilogueBwdISA_SB_SD_Li256ELb1ELb0ELi2EEENS1_19SingleTileSchedulerILb1ELb0ELb0ELi128EEEEEEEEEvNT_6ParamsE$_ZN4cute3eso3ESOILb1ELb0EJNS_6LayoutINS_5tupleIJNS3_IJNS3_IJNS_1CILi8EEENS4_ILi1EEEEEES6_EEENS3_IJNS3_IJS6_S6_EEENS4_ILi4EEEEEEEEENS3_IJNS3_IJNS3_IJS6_NS4_ILi0EEEEEESD_EEENS3_IJNS3_IJSD_SD_EEES5_EEEEEEEENS_10ViewEngineIPN7cutlass10bfloat16_tEEEEEC2ERKSJ_RKSO_)
$_ZN7cutlass13device_kernelIN5flash19enable_sm80_to_sm89INS1_16FlashAttnBwdSm80INS1_25CollectiveMainloopBwdSm80ILi2ELi2EN4cute5tupleIJNS5_1CILi128EEES8_NS7_ILi64EEEEEENS_10bfloat16_tEfNS_4arch4Sm80ELb0ELb0ELb1ELb1ELb1ELb0ELb0ELb0ELi2ELi4ELi4ELi4ELb0EEENS1_21CollectiveEpilogueBwdISA_SB_SD_Li256ELb1ELb0ELi2EEENS1_19SingleTileSchedulerILb1ELb0ELb0ELi128EEEEEEEEEvNT_6ParamsE$_ZN4cute3eso3ESOILb1ELb0EJNS_6LayoutINS_5tupleIJNS3_IJNS3_IJNS_1CILi8EEENS4_ILi1EEEEEES6_EEENS3_IJNS3_IJS6_S6_EEENS4_ILi4EEEEEEEEENS3_IJNS3_IJNS3_IJS6_NS4_ILi0EEEEEESD_EEENS3_IJNS3_IJSD_SD_EEES5_EEEEEEEENS_10ViewEngineIPN7cutlass10bfloat16_tEEEEEC2ERKSJ_RKSO_:
[----:B------:R-:W-:Y:S02]  /*a510*/  IADD3 R4, R23, -c[0x0][0x20], RZ ;  /* 0x8000080017047a10 */ /* 0x000fe40007ffe0ff */
[----:B------:R-:W-:-:S03]  /*a520*/  MOV R9, 0x0 ;  /* 0x0000000000097802 */ /* 0x000fc60000000f00 */
[----:B------:R1:W-:Y:S01]  /*a530*/  STL.64 [R4], R2 ;  /* 0x0000000204007387 */ /* 0x0003e20000100a00 */
[----:B------:R-:W-:Y:S05]  /*a540*/  RET.REL.NODEC R8 `(_ZN7cutlass13device_kernelIN5flash19enable_sm80_to_sm89INS1_16FlashAttnBwdSm80INS1_25CollectiveMainloopBwdSm80ILi2ELi2EN4cute5tupleIJNS5_1CILi128EEES8_NS7_ILi64EEEEEENS_10bfloat16_tEfNS_4arch4Sm80ELb0ELb0ELb1ELb1ELb1ELb0ELb0ELb0ELi2ELi4ELi4ELi4ELb0EEENS1_21CollectiveEpilogueBwdISA_SB_SD_Li256ELb1ELb0ELi2EEENS1_19SingleTileSchedulerILb1ELb0ELb0ELi128EEEEEEEEEvNT_6ParamsE) ;  /* 0xffff5ab008007950 */ /* 0x000fea0003c3ffff */
        .type           $_ZN7cutlass13device_kernelIN5flash19enable_sm80_to_sm89INS1_16FlashAttnBwdSm80INS1_25CollectiveMainloopBwdSm80ILi2ELi2EN4cute5tupleIJNS5_1CILi128EEES8_NS7_ILi64EEEEEENS_10bfloat16_tEfNS_4arch4Sm80ELb0ELb0ELb1ELb1ELb1ELb0ELb0ELb0ELi2ELi4ELi4ELi4ELb0EEENS1_21CollectiveEpilogueBwdISA_SB_SD_Li256ELb1ELb0ELi2EEENS1_19SingleTileSchedulerILb1ELb0ELb0ELi128EEEEEEEEEvNT_6ParamsE$_ZN4cute3eso3ESOILb1ELb0EJNS_6LayoutINS_5tupleIJNS3_IJNS_1CILi1EEENS3_IJNS4_ILi2EEES6_EEEEEES6_NS4_ILi4EEEEEENS3_IJNS3_IJNS4_ILi0EEENS3_IJS5_S9_EEEEEES6_NS4_ILi8EEEEEEEENS_10ViewEngineIPjEEEEC2ERKSG_RKSJ_,@function
        .size           $_ZN7cutlass13device_kernelIN5flash19enable_sm80_to_sm89INS1_16FlashAttnBwdSm80INS1_25CollectiveMainloopBwdSm80ILi2ELi2EN4cute5tupleIJNS5_1CILi128EEES8_NS7_ILi64EEEEEENS_10bfloat16_tEfNS_4arch4Sm80ELb0ELb0ELb1ELb1ELb1ELb0ELb0ELb0ELi2ELi4ELi4ELi4ELb0EEENS1_21CollectiveEpilogueBwdISA_SB_SD_Li256ELb1ELb0ELi2EEENS1_19SingleTileSchedulerILb1ELb0ELb0ELi128EEEEEEEEEvNT_6ParamsE$_ZN4cute3eso3ESOILb1ELb0EJNS_6LayoutINS_5tupleIJNS3_IJNS_1CILi1EEENS3_IJNS4_ILi2EEES6_EEEEEES6_NS4_ILi4EEEEEENS3_IJNS3_IJNS4_ILi0EEENS3_IJS5_S9_EEEEEES6_NS4_ILi8EEEEEEEENS_10ViewEngineIPjEEEEC2ERKSG_RKSJ_,($_ZN7cutlass13device_kernelIN5flash19enable_sm80_to_sm89INS1_16FlashAttnBwdSm80INS1_25CollectiveMainloopBwdSm80ILi2ELi2EN4cute5tupleIJNS5_1CILi128EEES8_NS7_ILi64EEEEEENS_10bfloat16_tEfNS_4arch4Sm80ELb0ELb0ELb1ELb1ELb1ELb0ELb0ELb0ELi2ELi4ELi4ELi4ELb0EEENS1_21CollectiveEpilogueBwdISA_SB_SD_Li256ELb1ELb0ELi2EEENS1_19SingleTileSchedulerILb1ELb0ELb0ELi128EEEEEEEEEvNT_6ParamsE$_ZN4cute3eso3ESOILb1ELb0EJNS_6LayoutINS_5tupleIJNS3_IJNS_1CILi1EEENS3_IJNS4_ILi4EEENS4_ILi2EEEEEEEEES7_S6_EEENS3_IJNS3_IJNS4_ILi0EEENS3_IJS5_NS4_ILi8EEEEEEEEES6_NS4_ILi16EEEEEEEENS_10ViewEngineIPN7cutlass10bfloat16_tEEEEEC2ERKSH_RKSM_ - $_ZN7cutlass13device_kernelIN5flash19enable_sm80_to_sm89INS1_16FlashAttnBwdSm80INS1_25CollectiveMainloopBwdSm80ILi2ELi2EN4cute5tupleIJNS5_1CILi128EEES8_NS7_ILi64EEEEEENS_10bfloat16_tEfNS_4arch4Sm80ELb0ELb0ELb1ELb1ELb1ELb0ELb0ELb0ELi2ELi4ELi4ELi4ELb0EEENS1_21CollectiveEpilogueBwdISA_SB_SD_Li256ELb1ELb0ELi2EEENS1_19SingleTileSchedulerILb1ELb0ELb0ELi128EEEEEEEEEvNT_6ParamsE$_ZN4cute3eso3ESOILb1ELb0EJNS_6LayoutINS_5tupleIJNS3_IJNS_1CILi1EEENS3_IJNS4_ILi2EEES6_EEEEEES6_NS4_ILi4EEEEEENS3_IJNS3_IJNS4_ILi0EEENS3_IJS5_S9_EEEEEES6_NS4_ILi8EEEEEEEENS_10ViewEngineIPjEEEEC2ERKSG_RKSJ_)
$_ZN7cutlass13device_kernelIN5flash19enable_sm80_to_sm89INS1_16FlashAttnBwdSm80INS1_25CollectiveMainloopBwdSm80ILi2ELi2EN4cute5tupleIJNS5_1CILi128EEES8_NS7_ILi64EEEEEENS_10bfloat16_tEfNS_4arch4Sm80ELb0ELb0ELb1ELb1ELb1ELb0ELb0ELb0ELi2ELi4ELi4ELi4ELb0EEENS1_21CollectiveEpilogueBwdISA_SB_SD_Li256ELb1ELb0ELi2EEENS1_19SingleTileSchedulerILb1ELb0ELb0ELi128EEEEEEEEEvNT_6ParamsE$_ZN4cute3eso3ESOILb1ELb0EJNS_6LayoutINS_5tupleIJNS3_IJNS_1CILi1EEENS3_IJNS4_ILi2EEES6_EEEEEES6_NS4_ILi4EEEEEENS3_IJNS3_IJNS4_ILi0EEENS3_IJS5_S9_EEEEEES6_NS4_ILi8EEEEEEEENS_10ViewEngineIPjEEEEC2ERKSG_RKSJ_:
[----:B------:R-:W-:Y:S01]  /*a550*/  IADD3 R4, R56, -c[0x0][0x20], RZ ;  /* 0x8000080038047a10 */ /* 0x000fe20007ffe0ff */
[----:B------:R-:W-:Y:S01]  /*a560*/  IMAD.MOV.U32 R8, RZ, RZ, R6 ;  /* 0x000000ffff087224 */ /* 0x000fe200078e0006 */
[----:B------:R-:W-:-:S03]  /*a570*/  MOV R9, 0x0 ;  /* 0x0000000000097802 */ /* 0x000fc60000000f00 */
[----:B------:R1:W-:Y:S01]  /*a580*/  STL.64 [R4], R2 ;  /* 0x0000000204007387 */ /* 0x0003e20000100a00 */
[----:B------:R-:W-:Y:S05]  /*a590*/  RET.REL.NODEC R8 `(_ZN7cutlass13device_kernelIN5flash19enable_sm80_to_sm89INS1_16FlashAttnBwdSm80INS1_25CollectiveMainloopBwdSm80ILi2ELi2EN4cute5tupleIJNS5_1CILi128EEES8_NS7_ILi64EEEEEENS_10bfloat16_tEfNS_4arch4Sm80ELb0ELb0ELb1ELb1ELb1ELb0ELb0ELb0ELi2ELi4ELi4ELi4ELb0EEENS1_21CollectiveEpilogueBwdISA_SB_SD_Li256ELb1ELb0ELi2EEENS1_19SingleTileSchedulerILb1ELb0ELb0ELi128EEEEEEEEEvNT_6ParamsE) ;  /* 0xffff5a6008007950 */ /* 0x000fea0003c3ffff */
        .type           $_ZN7cutlass13device_kernelIN5flash19enable_sm80_to_sm89INS1_16FlashAttnBwdSm80INS1_25CollectiveMainloopBwdSm80ILi2ELi2EN4cute5tupleIJNS5_1CILi128EEES8_NS7_ILi64EEEEEENS_10bfloat16_tEfNS_4arch4Sm80ELb0ELb0ELb1ELb1ELb1ELb0ELb0ELb0ELi2ELi4ELi4ELi4ELb0EEENS1_21CollectiveEpilogueBwdISA_SB_SD_Li256ELb1ELb0ELi2EEENS1_19SingleTileSchedulerILb1ELb0ELb0ELi128EEEEEEEEEvNT_6ParamsE$_ZN4cute3eso3ESOILb1ELb0EJNS_6LayoutINS_5tupleIJNS3_IJNS_1CILi1EEENS3_IJNS4_ILi4EEENS4_ILi2EEEEEEEEES7_S6_EEENS3_IJNS3_IJNS4_ILi0EEENS3_IJS5_NS4_ILi8EEEEEEEEES6_NS4_ILi16EEEEEEEENS_10ViewEngineIPN7cutlass10bfloat16_tEEEEEC2ERKSH_RKSM_,@function
        .size           $_ZN7cutlass13device_kernelIN5flash19enable_sm80_to_sm89INS1_16FlashAttnBwdSm80INS1_25CollectiveMainloopBwdSm80ILi2ELi2EN4cute5tupleIJNS5_1CILi128EEES8_NS7_ILi64EEEEEENS_10bfloat16_tEfNS_4arch4Sm80ELb0ELb0ELb1ELb1ELb1ELb0ELb0ELb0ELi2ELi4ELi4ELi4ELb0EEENS1_21CollectiveEpilogueBwdISA_SB_SD_Li256ELb1ELb0ELi2EEENS1_19SingleTileSchedulerILb1ELb0ELb0ELi128EEEEEEEEEvNT_6ParamsE$_ZN4cute3eso3ESOILb1ELb0EJNS_6LayoutINS_5tupleIJNS3_IJNS_1CILi1EEENS3_IJNS4_ILi4EEENS4_ILi2EEEEEEEEES7_S6_EEENS3_IJNS3_IJNS4_ILi0EEENS3_IJS5_NS4_ILi8EEEEEEEEES6_NS4_ILi16EEEEEEEENS_10ViewEngineIPN7cutlass10bfloat16_tEEEEEC2ERKSH_RKSM_,($_ZN7cutlass13device_kernelIN5flash19enable_sm80_to_sm89INS1_16FlashAttnBwdSm80INS1_25CollectiveMainloopBwdSm80ILi2ELi2EN4cute5tupleIJNS5_1CILi128EEES8_NS7_ILi64EEEEEENS_10bfloat16_tEfNS_4arch4Sm80ELb0ELb0ELb1ELb1ELb1ELb0ELb0ELb0ELi2ELi4ELi4ELi4ELb0EEENS1_21CollectiveEpilogueBwdISA_SB_SD_Li256ELb1ELb0ELi2EEENS1_19SingleTileSchedulerILb1ELb0ELb0ELi128EEEEEEEEEvNT_6ParamsE$_ZN4cute3eso3ESOILb1ELb0EJNS_6LayoutINS_5tupleIJNS3_IJNS_1CILi1EEENS4_ILi2EEEEEEEEENS3_IJNS3_IJS5_S5_EEEEEEEENS_10ViewEngineIPjEEEEC2ERKSB_RKSE_ - $_ZN7cutlass13device_kernelIN5flash19enable_sm80_to_sm89INS1_16FlashAttnBwdSm80INS1_25CollectiveMainloopBwdSm80ILi2ELi2EN4cute5tupleIJNS5_1CILi128EEES8_NS7_ILi64EEEEEENS_10bfloat16_tEfNS_4arch4Sm80ELb0ELb0ELb1ELb1ELb1ELb0ELb0ELb0ELi2ELi4ELi4ELi4ELb0EEENS1_21CollectiveEpilogueBwdISA_SB_SD_Li256ELb1ELb0ELi2EEENS1_19SingleTileSchedulerILb1ELb0ELb0ELi128EEEEEEEEEvNT_6ParamsE$_ZN4cute3eso3ESOILb1ELb0EJNS_6LayoutINS_5tupleIJNS3_IJNS_1CILi1EEENS3_IJNS4_ILi4EEENS4_ILi2EEEEEEEEES7_S6_EEENS3_IJNS3_IJNS4_ILi0EEENS3_IJS5_NS4_ILi8EEEEEEEEES6_NS4_ILi16EEEEEEEENS_10ViewEngineIPN7cutlass10bfloat16_tEEEEEC2ERKSH_RKSM_)
$_ZN7cutlass13device_kernelIN5flash19enable_sm80_to_sm89INS1_16FlashAttnBwdSm80INS1_25CollectiveMainloopBwdSm80ILi2ELi2EN4cute5tupleIJNS5_1CILi128EEES8_NS7_ILi64EEEEEENS_10bfloat16_tEfNS_4arch4Sm80ELb0ELb0ELb1ELb1ELb1ELb0ELb0ELb0ELi2ELi4ELi4ELi4ELb0EEENS1_21CollectiveEpilogueBwdISA_SB_SD_Li256ELb1ELb0ELi2EEENS1_19SingleTileSchedulerILb1ELb0ELb0ELi128EEEEEEEEEvNT_6ParamsE$_ZN4cute3eso3ESOILb1ELb0EJNS_6LayoutINS_5tupleIJNS3_IJNS_1CILi1EEENS3_IJNS4_ILi4EEENS4_ILi2EEEEEEEEES7_S6_EEENS3_IJNS3_IJNS4_ILi0EEENS3_IJS5_NS4_ILi8EEEEEEEEES6_NS4_ILi16EEEEEEEENS_10ViewEngineIPN7cutlass10bfloat16_tEEEEEC2ERKSH_RKSM_:
[----:B------:R-:W-:Y:S01]  /*a5a0*/  IADD3 R3, R56, -c[0x0][0x20], RZ ;  /* 0x8000080038037a10 */ /* 0x000fe20007ffe0ff */
[----:B------:R-:W-:Y:S01]  /*a5b0*/  IMAD.MOV.U32 R50, RZ, RZ, R2 ;  /* 0x000000ffff327224 */ /* 0x000fe200078e0002 */
[----:B------:R-:W-:-:S04]  /*a5c0*/  MOV R5, 0x0 ;  /* 0x0000000000057802 */ /* 0x000fc80000000f00 */
[----:B------:R1:W-:Y:S01]  /*a5d0*/  STL.64 [R3], R50 ;  /* 0x0000003203007387 */ /* 0x0003e20000100a00 */
[----:B------:R-:W-:Y:S05]  /*a5e0*/  RET.REL.NODEC R4 `(_ZN7cutlass13device_kernelIN5flash19enable_sm80_to_sm89INS1_16FlashAttnBwdSm80INS1_25CollectiveMainloopBwdSm80ILi2ELi2EN4cute5tupleIJNS5_1CILi128EEES8_NS7_ILi64EEEEEENS_10bfloat16_tEfNS_4arch4Sm80ELb0ELb0ELb1ELb1ELb1ELb0ELb0ELb0ELi2ELi4ELi4ELi4ELb0EEENS1_21CollectiveEpilogueBwdISA_SB_SD_Li256ELb1ELb0ELi2EEENS1_19SingleTileSchedulerILb1ELb0ELb0ELi128EEEEEEEEEvNT_6ParamsE) ;  /* 0xffff5a1004007950 */ /* 0x000fea0003c3ffff */
        .type           $_ZN7cutlass13device_kernelIN5flash19enable_sm80_to_sm89INS1_16FlashAttnBwdSm80INS1_25CollectiveMainloopBwdSm80ILi2ELi2EN4cute5tupleIJNS5_1CILi128EEES8_NS7_ILi64EEEEEENS_10bfloat16_tEfNS_4arch4Sm80ELb0ELb0ELb1ELb1ELb1ELb0ELb0ELb0ELi2ELi4ELi4ELi4ELb0EEENS1_21CollectiveEpilogueBwdISA_SB_SD_Li256ELb1ELb0ELi2EEENS1_19SingleTileSchedulerILb1ELb0ELb0ELi128EEEEEEEEEvNT_6ParamsE$_ZN4cute3eso3ESOILb1ELb0EJNS_6LayoutINS_5tupleIJNS3_IJNS_1CILi1EEENS4_ILi2EEEEEEEEENS3_IJNS3_IJS5_S5_EEEEEEEENS_10ViewEngineIPjEEEEC2ERKSB_RKSE_,@function
        .size           $_ZN7cutlass13device_kernelIN5flash19enable_sm80_to_sm89INS1_16FlashAttnBwdSm80INS1_25CollectiveMainloopBwdSm80ILi2ELi2EN4cute5tupleIJNS5_1CILi128EEES8_NS7_ILi64EEEEEENS_10bfloat16_tEfNS_4arch4Sm80ELb0ELb0ELb1ELb1ELb1ELb0ELb0ELb0ELi2ELi4ELi4ELi4ELb0EEENS1_21CollectiveEpilogueBwdISA_SB_SD_Li256ELb1ELb0ELi2EEENS1_19SingleTileSchedulerILb1ELb0ELb0ELi128EEEEEEEEEvNT_6ParamsE$_ZN4cute3eso3ESOILb1ELb0EJNS_6LayoutINS_5tupleIJNS3_IJNS_1CILi1EEENS4_ILi2EEEEEEEEENS3_IJNS3_IJS5_S5_EEEEEEEENS_10ViewEngineIPjEEEEC2ERKSB_RKSE_,($_ZN7cutlass13device_kernelIN5flash19enable_sm80_to_sm89INS1_16FlashAttnBwdSm80INS1_25CollectiveMainloopBwdSm80ILi2ELi2EN4cute5tupleIJNS5_1CILi128EEES8_NS7_ILi64EEEEEENS_10bfloat16_tEfNS_4arch4Sm80ELb0ELb0ELb1ELb1ELb1ELb0ELb0ELb0ELi2ELi4ELi4ELi4ELb0EEENS1_21CollectiveEpilogueBwdISA_SB_SD_Li256ELb1ELb0ELi2EEENS1_19SingleTileSchedulerILb1ELb0ELb0ELi128EEEEEEEEEvNT_6ParamsE$_ZN4cute3eso3ESOILb1ELb0EJNS_6LayoutINS_5tupleIJNS3_IJNS_1CILi1EEENS4_ILi2EEEEEES6_NS4_ILi8EEEEEENS3_IJNS3_IJS5_S5_EEES6_NS4_ILi4EEEEEEEENS_10ViewEngineIPKN7cutlass5ArrayIfLi2ELb1EEEEEEEC2ERKSD_RKSK_ - $_ZN7cutlass13device_kernelIN5flash19enable_sm80_to_sm89INS1_16FlashAttnBwdSm80INS1_25CollectiveMainloopBwdSm80ILi2ELi2EN4cute5tupleIJNS5_1CILi128EEES8_NS7_ILi64EEEEEENS_10bfloat16_tEfNS_4arch4Sm80ELb0ELb0ELb1ELb1ELb1ELb0ELb0ELb0ELi2ELi4ELi4ELi4ELb0EEENS1_21CollectiveEpilogueBwdISA_SB_SD_Li256ELb1ELb0ELi2EEENS1_19SingleTileSchedulerILb1ELb0ELb0ELi128EEEEEEEEEvNT_6ParamsE$_ZN4cute3eso3ESOILb1ELb0EJNS_6LayoutINS_5tupleIJNS3_IJNS_1CILi1EEENS4_ILi2EEEEEEEEENS3_IJNS3_IJS5_S5_EEEEEEEENS_10ViewEngineIPjEEEEC2ERKSB_RKSE_)
$_ZN7cutlass13device_kernelIN5flash19enable_sm80_to_sm89INS1_16FlashAttnBwdSm80INS1_25CollectiveMainloopBwdSm80ILi2ELi2EN4cute5tupleIJNS5_1CILi128EEES8_NS7_ILi64EEEEEENS_10bfloat16_tEfNS_4arch4Sm80ELb0ELb0ELb1ELb1ELb1ELb0ELb0ELb0ELi2ELi4ELi4ELi4ELb0EEENS1_21CollectiveEpilogueBwdISA_SB_SD_Li256ELb1ELb0ELi2EEENS1_19SingleTileSchedulerILb1ELb0ELb0ELi128EEEEEEEEEvNT_6ParamsE$_ZN4cute3eso3ESOILb1ELb0EJNS_6LayoutINS_5tupleIJNS3_IJNS_1CILi1EEENS4_ILi2EEEEEEEEENS3_IJNS3_IJS5_S5_EEEEEEEENS_10ViewEngineIPjEEEEC2ERKSB_RKSE_:
[----:B------:R-:W-:Y:S01]  /*a5f0*/  IADD3 R2, R2, -c[0x0][0x20], RZ ;  /* 0x8000080002027a10 */ /* 0x000fe20007ffe0ff */
[----:B------:R-:W-:Y:S01]  /*a600*/  IMAD.MOV.U32 R11, RZ, RZ, R3 ;  /* 0x000000ffff0b7224 */ /* 0x000fe200078e0003 */
[----:B------:R-:W-:-:S04]  /*a610*/  MOV R5, 0x0 ;  /* 0x0000000000057802 */ /* 0x000fc80000000f00 */
[----:B------:R1:W-:Y:S01]  /*a620*/  STL.64 [R2], R10 ;  /* 0x0000000a02007387 */ /* 0x0003e20000100a00 */
[----:B------:R-:W-:Y:S05]  /*a630*/  RET.REL.NODEC R4 `(_ZN7cutlass13device_kernelIN5flash19enable_sm80_to_sm89INS1_16FlashAttnBwdSm80INS1_25CollectiveMainloopBwdSm80ILi2ELi2EN4cute5tupleIJNS5_1CILi128EEES8_NS7_ILi64EEEEEENS_10bfloat16_tEfNS_4arch4Sm80ELb0ELb0ELb1ELb1ELb1ELb0ELb0ELb0ELi2ELi4ELi4ELi4ELb0EEENS1_21CollectiveEpilogueBwdISA_SB_SD_Li256ELb1ELb0ELi2EEENS1_19SingleTileSchedulerILb1ELb0ELb0ELi128EEEEEEEEEvNT_6ParamsE) ;  /* 0xffff59c004007950 */ /* 0x000fea0003c3ffff */
        .type           $_ZN7cutlass13device_kernelIN5flash19enable_sm80_to_sm89INS1_16FlashAttnBwdSm80INS1_25CollectiveMainloopBwdSm80ILi2ELi2EN4cute5tupleIJNS5_1CILi128EEES8_NS7_ILi64EEEEEENS_10bfloat16_tEfNS_4arch4Sm80ELb0ELb0ELb1ELb1ELb1ELb0ELb0ELb0ELi2ELi4ELi4ELi4ELb0EEENS1_21CollectiveEpilogueBwdISA_SB_SD_Li256ELb1ELb0ELi2EEENS1_19SingleTileSchedulerILb1ELb0ELb0ELi128EEEEEEEEEvNT_6ParamsE$_ZN4cute3eso3ESOILb1ELb0EJNS_6LayoutINS_5tupleIJNS3_IJNS_1CILi1EEENS4_ILi2EEEEEES6_NS4_ILi8EEEEEENS3_IJNS3_IJS5_S5_EEES6_NS4_ILi4EEEEEEEENS_10ViewEngineIPKN7cutlass5ArrayIfLi2ELb1EEEEEEEC2ERKSD_RKSK_,@function
        .size           $_ZN7cutlass13device_kernelIN5flash19enable_sm80_to_sm89INS1_16FlashAttnBwdSm80INS1_25CollectiveMainloopBwdSm80ILi2ELi2EN4cute5tupleIJNS5_1CILi128EEES8_NS7_ILi64EEEEEENS_10bfloat16_tEfNS_4arch4Sm80ELb0ELb0ELb1ELb1ELb1ELb0ELb0ELb0ELi2ELi4ELi4ELi4ELb0EEENS1_21CollectiveEpilogueBwdISA_SB_SD_Li256ELb1ELb0ELi2EEENS1_19SingleTileSchedulerILb1ELb0ELb0ELi128EEEEEEEEEvNT_6ParamsE$_ZN4cute3eso3ESOILb1ELb0EJNS_6LayoutINS_5tupleIJNS3_IJNS_1CILi1EEENS4_ILi2EEEEEES6_NS4_ILi8EEEEEENS3_IJNS3_IJS5_S5_EEES6_NS4_ILi4EEEEEEEENS_10ViewEngineIPKN7cutlass5ArrayIfLi2ELb1EEEEEEEC2ERKSD_RKSK_,($_ZN7cutlass13device_kernelIN5flash19enable_sm80_to_sm89INS1_16FlashAttnBwdSm80INS1_25CollectiveMainloopBwdSm80ILi2ELi2EN4cute5tupleIJNS5_1CILi128EEES8_NS7_ILi64EEEEEENS_10bfloat16_tEfNS_4arch4Sm80ELb0ELb0ELb1ELb1ELb1ELb0ELb0ELb0ELi2ELi4ELi4ELi4ELb0EEENS1_21CollectiveEpilogueBwdISA_SB_SD_Li256ELb1ELb0ELi2EEENS1_19SingleTileSchedulerILb1ELb0ELb0ELi128EEEEEEEEEvNT_6ParamsE$_ZN4cute3eso3ESOILb1ELb0EJNS_6LayoutINS_5tupleIJNS3_IJNS_1CILi1EEENS4_ILi2EEEEEES6_NS4_ILi8EEEEEENS3_IJNS3_IJS5_S5_EEES6_NS4_ILi4EEEEEEEENS_10ViewEngineIPN7cutlass5ArrayINSF_10bfloat16_tELi2ELb0EEEEEEEC2ERKSD_RKSK_ - $_ZN7cutlass13device_kernelIN5flash19enable_sm80_to_sm89INS1_16FlashAttnBwdSm80INS1_25CollectiveMainloopBwdSm80ILi2ELi2EN4cute5tupleIJNS5_1CILi128EEES8_NS7_ILi64EEEEEENS_10bfloat16_tEfNS_4arch4Sm80ELb0ELb0ELb1ELb1ELb1ELb0ELb0ELb0ELi2ELi4ELi4ELi4ELb0EEENS1_21CollectiveEpilogueBwdISA_SB_SD_Li256ELb1ELb0ELi2EEENS1_19SingleTileSchedulerILb1ELb0ELb0ELi128EEEEEEEEEvNT_6ParamsE$_ZN4cute3eso3ESOILb1ELb0EJNS_6LayoutINS_5tupleIJNS3_IJNS_1CILi1EEENS4_ILi2EEEEEES6_NS4_ILi8EEEEEENS3_IJNS3_IJS5_S5_EEES6_NS4_ILi4EEEEEEEENS_10ViewEngineIPKN7cutlass5ArrayIfLi2ELb1EEEEEEEC2ERKSD_RKSK_)
$_ZN7cutlass13device_kernelIN5flash19enable_sm80_to_sm89INS1_16FlashAttnBwdSm80INS1_25CollectiveMainloopBwdSm80ILi2ELi2EN4cute5tupleIJNS5_1CILi128EEES8_NS7_ILi64EEEEEENS_10bfloat16_tEfNS_4arch4Sm80ELb0ELb0ELb1ELb1ELb1ELb0ELb0ELb0ELi2ELi4ELi4ELi4ELb0EEENS1_21CollectiveEpilogueBwdISA_SB_SD_Li256ELb1ELb0ELi2EEENS1_19SingleTileSchedulerILb1ELb0ELb0ELi128EEEEEEEEEvNT_6ParamsE$_ZN4cute3eso3ESOILb1ELb0EJNS_6LayoutINS_5tupleIJNS3_IJNS_1CILi1EEENS4_ILi2EEEEEES6_NS4_ILi8EEEEEENS3_IJNS3_IJS5_S5_EEES6_NS4_ILi4EEEEEEEENS_10ViewEngineIPKN7cutlass5ArrayIfLi2ELb1EEEEEEEC2ERKSD_RKSK_:
[----:B------:R-:W-:Y:S01]  /*a640*/  IADD3 R2, R56, -c[0x0][0x20], RZ ;  /* 0x8000080038027a10 */ /* 0x000fe20007ffe0ff */
[----:B------:R-:W-:Y:S01]  /*a650*/  IMAD.MOV.U32 R9, RZ, RZ, R5 ;  /* 0x000000ffff097224 */ /* 0x000fe200078e0005 */
[----:B------:R-:W-:Y:S01]  /*a660*/  MOV R10, R6 ;  /* 0x00000006000a7202 */ /* 0x000fe20000000f00 */
[----:B------:R-:W-:-:S03]  /*a670*/  IMAD.MOV.U32 R11, RZ, RZ, 0x0 ;  /* 0x00000000ff0b7424 */ /* 0x000fc600078e00ff */
[----:B------:R1:W-:Y:S01]  /*a680*/  STL.64 [R2], R8 ;  /* 0x0000000802007387 */ /* 0x0003e20000100a00 */
[----:B------:R-:W-:Y:S05]  /*a690*/  RET.REL.NODEC R10 `(_ZN7cutlass13device_kernelIN5flash19enable_sm80_to_sm89INS1_16FlashAttnBwdSm80INS1_25CollectiveMainloopBwdSm80ILi2ELi2EN4cute5tupleIJNS5_1CILi128EEES8_NS7_ILi64EEEEEENS_10bfloat16_tEfNS_4arch4Sm80ELb0ELb0ELb1ELb1ELb1ELb0ELb0ELb0ELi2ELi4ELi4ELi4ELb0EEENS1_21CollectiveEpilogueBwdISA_SB_SD_Li256ELb1ELb0ELi2EEENS1_19SingleTileSchedulerILb1ELb0ELb0ELi128EEEEEEEEEvNT_6ParamsE) ;  /* 0xffff59600a007950 */ /* 0x000fea0003c3ffff */
        .type           $_ZN7cutlass13device_kernelIN5flash19enable_sm80_to_sm89INS1_16FlashAttnBwdSm80INS1_25CollectiveMainloopBwdSm80ILi2ELi2EN4cute5tupleIJNS5_1CILi128EEES8_NS7_ILi64EEEEEENS_10bfloat16_tEfNS_4arch4Sm80ELb0ELb0ELb1ELb1ELb1ELb0ELb0ELb0ELi2ELi4ELi4ELi4ELb0EEENS1_21CollectiveEpilogueBwdISA_SB_SD_Li256ELb1ELb0ELi2EEENS1_19SingleTileSchedulerILb1ELb0ELb0ELi128EEEEEEEEEvNT_6ParamsE$_ZN4cute3eso3ESOILb1ELb0EJNS_6LayoutINS_5tupleIJNS3_IJNS_1CILi1EEENS4_ILi2EEEEEES6_NS4_ILi8EEEEEENS3_IJNS3_IJS5_S5_EEES6_NS4_ILi4EEEEEEEENS_10ViewEngineIPN7cutlass5ArrayINSF_10bfloat16_tELi2ELb0EEEEEEEC2ERKSD_RKSK_,@function
        .size           $_ZN7cutlass13device_kernelIN5flash19enable_sm80_to_sm89INS1_16FlashAttnBwdSm80INS1_25CollectiveMainloopBwdSm80ILi2ELi2EN4cute5tupleIJNS5_1CILi128EEES8_NS7_ILi64EEEEEENS_10bfloat16_tEfNS_4arch4Sm80ELb0ELb0ELb1ELb1ELb1ELb0ELb0ELb0ELi2ELi4ELi4ELi4ELb0EEENS1_21CollectiveEpilogueBwdISA_SB_SD_Li256ELb1ELb0ELi2EEENS1_19SingleTileSchedulerILb1ELb0ELb0ELi128EEEEEEEEEvNT_6ParamsE$_ZN4cute3eso3ESOILb1ELb0EJNS_6LayoutINS_5tupleIJNS3_IJNS_1CILi1EEENS4_ILi2EEEEEES6_NS4_ILi8EEEEEENS3_IJNS3_IJS5_S5_EEES6_NS4_ILi4EEEEEEEENS_10ViewEngineIPN7cutlass5ArrayINSF_10bfloat16_tELi2ELb0EEEEEEEC2ERKSD_RKSK_,($_ZN7cutlass13device_kernelIN5flash19enable_sm80_to_sm89INS1_16FlashAttnBwdSm80INS1_25CollectiveMainloopBwdSm80ILi2ELi2EN4cute5tupleIJNS5_1CILi128EEES8_NS7_ILi64EEEEEENS_10bfloat16_tEfNS_4arch4Sm80ELb0ELb0ELb1ELb1ELb1ELb0ELb0ELb0ELi2ELi4ELi4ELi4ELb0EEENS1_21CollectiveEpilogueBwdISA_SB_SD_Li256ELb1ELb0ELi2EEENS1_19SingleTileSchedulerILb1ELb0ELb0ELi128EEEEEEEEEvNT_6ParamsE$_ZN4cute3eso3ESOILb1ELb0EJNS_6LayoutINS_5tupleIJNS3_IJNS_1CILi1EEENS4_ILi2EEES6_EEEEEENS3_IJNS3_IJS5_S5_S6_EEEEEEEENS_10ViewEngineIPjEEEEC2ERKSB_RKSE_ - $_ZN7cutlass13device_kernelIN5flash19enable_sm80_to_sm89INS1_16FlashAttnBwdSm80INS1_25CollectiveMainloopBwdSm80ILi2ELi2EN4cute5tupleIJNS5_1CILi128EEES8_NS7_ILi64EEEEEENS_10bfloat16_tEfNS_4arch4Sm80ELb0ELb0ELb1ELb1ELb1ELb0ELb0ELb0ELi2ELi4ELi4ELi4ELb0EEENS1_21CollectiveEpilogueBwdISA_SB_SD_Li256ELb1ELb0ELi2EEENS1_19SingleTileSchedulerILb1ELb0ELb0ELi128EEEEEEEEEvNT_6ParamsE$_ZN4cute3eso3ESOILb1ELb0EJNS_6LayoutINS_5tupleIJNS3_IJNS_1CILi1EEENS4_ILi2EEEEEES6_NS4_ILi8EEEEEENS3_IJNS3_IJS5_S5_EEES6_NS4_ILi4EEEEEEEENS_10ViewEngineIPN7cutlass5ArrayINSF_10bfloat16_tELi2ELb0EEEEEEEC2ERKSD_RKSK_)
$_ZN7cutlass13device_kernelIN5flash19enable_sm80_to_sm89INS1_16FlashAttnBwdSm80INS1_25CollectiveMainloopBwdSm80ILi2ELi2EN4cute5tupleIJNS5_1CILi128EEES8_NS7_ILi64EEEEEENS_10bfloat16_tEfNS_4arch4Sm80ELb0ELb0ELb1ELb1ELb1ELb0ELb0ELb0ELi2ELi4ELi4ELi4ELb0EEENS1_21CollectiveEpilogueBwdISA_SB_SD_Li256ELb1ELb0ELi2EEENS1_19SingleTileSchedulerILb1ELb0ELb0ELi128EEEEEEEEEvNT_6ParamsE$_ZN4cute3eso3ESOILb1ELb0EJNS_6LayoutINS_5tupleIJNS3_IJNS_1CILi1EEENS4_ILi2EEEEEES6_NS4_ILi8EEEEEENS3_IJNS3_IJS5_S5_EEES6_NS4_ILi4EEEEEEEENS_10ViewEngineIPN7cutlass5ArrayINSF_10bfloat16_tELi2ELb0EEEEEEEC2ERKSD_RKSK_:
[----:B------:R-:W-:Y:S01]  /*a6a0*/  IADD3 R2, R56, -c[0x0][0x20], RZ ;  /* 0x8000080038027a10 */ /* 0x000fe20007ffe0ff */
[----:B------:R-:W-:Y:S01]  /*a6b0*/  IMAD.MOV.U32 R9, RZ, RZ, R5 ;  /* 0x000000ffff097224 */ /* 0x000fe200078e0005 */
[----:B------:R-:W-:Y:S01]  /*a6c0*/  MOV R50, R6 ;  /* 0x0000000600327202 */ /* 0x000fe20000000f00 */
[----:B------:R-:W-:-:S03]  /*a6d0*/  IMAD.MOV.U32 R51, RZ, RZ, 0x0 ;  /* 0x00000000ff337424 */ /* 0x000fc600078e00ff */
[----:B------:R1:W-:Y:S01]  /*a6e0*/  STL.64 [R2], R8 ;  /* 0x0000000802007387 */ /* 0x0003e20000100a00 */
[----:B------:R-:W-:Y:S05]  /*a6f0*/  RET.REL.NODEC R50 `(_ZN7cutlass13device_kernelIN5flash19enable_sm80_to_sm89INS1_16FlashAttnBwdSm80INS1_25CollectiveMainloopBwdSm80ILi2ELi2EN4cute5tupleIJNS5_1CILi128EEES8_NS7_ILi64EEEEEENS_10bfloat16_tEfNS_4arch4Sm80ELb0ELb0ELb1ELb1ELb1ELb0ELb0ELb0ELi2ELi4ELi4ELi4ELb0EEENS1_21CollectiveEpilogueBwdISA_SB_SD_Li256ELb1ELb0ELi2EEENS1_19SingleTileSchedulerILb1ELb0ELb0ELi128EEEEEEEEEvNT_6ParamsE) ;  /* 0xffff590032007950 */ /* 0x000fea0003c3ffff */
        .type           $_ZN7cutlass13device_kernelIN5flash19enable_sm80_to_sm89INS1_16FlashAttnBwdSm80INS1_25CollectiveMainloopBwdSm80ILi2ELi2EN4cute5tupleIJNS5_1CILi128EEES8_NS7_ILi64EEEEEENS_10bfloat16_tEfNS_4arch4Sm80ELb0ELb0ELb1ELb1ELb1ELb0ELb0ELb0ELi2ELi4ELi4ELi4ELb0EEENS1_21CollectiveEpilogueBwdISA_SB_SD_Li256ELb1ELb0ELi2EEENS1_19SingleTileSchedulerILb1ELb0ELb0ELi128EEEEEEEEEvNT_6ParamsE$_ZN4cute3eso3ESOILb1ELb0EJNS_6LayoutINS_5tupleIJNS3_IJNS_1CILi1EEENS4_ILi2EEES6_EEEEEENS3_IJNS3_IJS5_S5_S6_EEEEEEEENS_10ViewEngineIPjEEEEC2ERKSB_RKSE_,@function
        .size           $_ZN7cutlass13device_kernelIN5flash19enable_sm80_to_sm89INS1_16FlashAttnBwdSm80INS1_25CollectiveMainloopBwdSm80ILi2ELi2EN4cute5tupleIJNS5_1CILi128EEES8_NS7_ILi64EEEEEENS_10bfloat16_tEfNS_4arch4Sm80ELb0ELb0ELb1ELb1ELb1ELb0ELb0ELb0ELi2ELi4ELi4ELi4ELb0EEENS1_21CollectiveEpilogueBwdISA_SB_SD_Li256ELb1ELb0ELi2EEENS1_19SingleTileSchedulerILb1ELb0ELb0ELi128EEEEEEEEEvNT_6ParamsE$_ZN4cute3eso3ESOILb1ELb0EJNS_6LayoutINS_5tupleIJNS3_IJNS_1CILi1EEENS4_ILi2EEES6_EEEEEENS3_IJNS3_IJS5_S5_S6_EEEEEEEENS_10ViewEngineIPjEEEEC2ERKSB_RKSE_,($_ZN7cutlass13device_kernelIN5flash19enable_sm80_to_sm89INS1_16FlashAttnBwdSm80INS1_25CollectiveMainloopBwdSm80ILi2ELi2EN4cute5tupleIJNS5_1CILi128EEES8_NS7_ILi64EEEEEENS_10bfloat16_tEfNS_4arch4Sm80ELb0ELb0ELb1ELb1ELb1ELb0ELb0ELb0ELi2ELi4ELi4ELi4ELb0EEENS1_21CollectiveEpilogueBwdISA_SB_SD_Li256ELb1ELb0ELi2EEENS1_19SingleTileSchedulerILb1ELb0ELb0ELi128EEEEEEEEEvNT_6ParamsE$_ZN4cute3eso3ESOILb1ELb0EJNS_6LayoutINS_5tupleIJNS3_IJNS_1CILi1EEENS4_ILi4EEEEEENS4_ILi2EEES6_EEENS3_IJNS3_IJNS4_ILi0EEES5_EEES6_NS4_ILi8EEEEEEEENS_10ViewEngineIPfEEEEC2ERKSE_RKSH_ - $_ZN7cutlass13device_kernelIN5flash19enable_sm80_to_sm89INS1_16FlashAttnBwdSm80INS1_25CollectiveMainloopBwdSm80ILi2ELi2EN4cute5tupleIJNS5_1CILi128EEES8_NS7_ILi64EEEEEENS_10bfloat16_tEfNS_4arch4Sm80ELb0ELb0ELb1ELb1ELb1ELb0ELb0ELb0ELi2ELi4ELi4ELi4ELb0EEENS1_21CollectiveEpilogueBwdISA_SB_SD_Li256ELb1ELb0ELi2EEENS1_19SingleTileSchedulerILb1ELb0ELb0ELi128EEEEEEEEEvNT_6ParamsE$_ZN4cute3eso3ESOILb1ELb0EJNS_6LayoutINS_5tupleIJNS3_IJNS_1CILi1EEENS4_ILi2EEES6_EEEEEENS3_IJNS3_IJS5_S5_S6_EEEEEEEENS_10ViewEngineIPjEEEEC2ERKSB_RKSE_)
$_ZN7cutlass13device_kernelIN5flash19enable_sm80_to_sm89INS1_16FlashAttnBwdSm80INS1_25CollectiveMainloopBwdSm80ILi2ELi2EN4cute5tupleIJNS5_1CILi128EEES8_NS7_ILi64EEEEEENS_10bfloat16_tEfNS_4arch4Sm80ELb0ELb0ELb1ELb1ELb1ELb0ELb0ELb0ELi2ELi4ELi4ELi4ELb0EEENS1_21CollectiveEpilogueBwdISA_SB_SD_Li256ELb1ELb0ELi2EEENS1_19SingleTileSchedulerILb1ELb0ELb0ELi128EEEEEEEEEvNT_6ParamsE$_ZN4cute3eso3ESOILb1ELb0EJNS_6LayoutINS_5tupleIJNS3_IJNS_1CILi1EEENS4_ILi2EEES6_EEEEEENS3_IJNS3_IJS5_S5_S6_EEEEEEEENS_10ViewEngineIPjEEEEC2ERKSB_RKSE_:
[----:B------:R-:W-:Y:S02]  /*a700*/  IADD3 R2, R66, -c[0x0][0x20], RZ ;  /* 0x8000080042027a10 */ /* 0x000fe40007ffe0ff */
[----:B------:R-:W-:-:S03]  /*a710*/  MOV R5, 0x0 ;  /* 0x0000000000057802 */ /* 0x000fc60000000f00 */
[----:B------:R1:W-:Y:S01]  /*a720*/  STL.64 [R2], R12 ;  /* 0x0000000c02007387 */ /* 0x0003e20000100a00 */
[----:B------:R-:W-:Y:S05]  /*a730*/  RET.REL.NODEC R4 `(_ZN7cutlass13device_kernelIN5flash19enable_sm80_to_sm89INS1_16FlashAttnBwdSm80INS1_25CollectiveMainloopBwdSm80ILi2ELi2EN4cute5tupleIJNS5_1CILi128EEES8_NS7_ILi64EEEEEENS_10bfloat16_tEfNS_4arch4Sm80ELb0ELb0ELb1ELb1ELb1ELb0ELb0ELb0ELi2ELi4ELi4ELi4ELb0EEENS1_21CollectiveEpilogueBwdISA_SB_SD_Li256ELb1ELb0ELi2EEENS1_19SingleTileSchedulerILb1ELb0ELb0ELi128EEEEEEEEEvNT_6ParamsE) ;  /* 0xffff58c004007950 */ /* 0x000fea0003c3ffff */
        .type           $_ZN7cutlass13device_kernelIN5flash19enable_sm80_to_sm89INS1_16FlashAttnBwdSm80INS1_25CollectiveMainloopBwdSm80ILi2ELi2EN4cute5tupleIJNS5_1CILi128EEES8_NS7_ILi64EEEEEENS_10bfloat16_tEfNS_4arch4Sm80ELb0ELb0ELb1ELb1ELb1ELb0ELb0ELb0ELi2ELi4ELi4ELi4ELb0EEENS1_21CollectiveEpilogueBwdISA_SB_SD_Li256ELb1ELb0ELi2EEENS1_19SingleTileSchedulerILb1ELb0ELb0ELi128EEEEEEEEEvNT_6ParamsE$_ZN4cute3eso3ESOILb1ELb0EJNS_6LayoutINS_5tupleIJNS3_IJNS_1CILi1EEENS4_ILi4EEEEEENS4_ILi2EEES6_EEENS3_IJNS3_IJNS4_ILi0EEES5_EEES6_NS4_ILi8EEEEEEEENS_10ViewEngineIPfEEEEC2ERKSE_RKSH_,@function
        .size           $_ZN7cutlass13device_kernelIN5flash19enable_sm80_to_sm89INS1_16FlashAttnBwdSm80INS1_25CollectiveMainloopBwdSm80ILi2ELi2EN4cute5tupleIJNS5_1CILi128EEES8_NS7_ILi64EEEEEENS_10bfloat16_tEfNS_4arch4Sm80ELb0ELb0ELb1ELb1ELb1ELb0ELb0ELb0ELi2ELi4ELi4ELi4ELb0EEENS1_21CollectiveEpilogueBwdISA_SB_SD_Li256ELb1ELb0ELi2EEENS1_19SingleTileSchedulerILb1ELb0ELb0ELi128EEEEEEEEEvNT_6ParamsE$_ZN4cute3eso3ESOILb1ELb0EJNS_6LayoutINS_5tupleIJNS3_IJNS_1CILi1EEENS4_ILi4EEEEEENS4_ILi2EEES6_EEENS3_IJNS3_IJNS4_ILi0EEES5_EEES6_NS4_ILi8EEEEEEEENS_10ViewEngineIPfEEEEC2ERKSE_RKSH_,($_ZN7cutlass13device_kernelIN5flash19enable_sm80_to_sm89INS1_16FlashAttnBwdSm80INS1_25CollectiveMainloopBwdSm80ILi2ELi2EN4cute5tupleIJNS5_1CILi128EEES8_NS7_ILi64EEEEEENS_10bfloat16_tEfNS_4arch4Sm80ELb0ELb0ELb1ELb1ELb1ELb0ELb0ELb0ELi2ELi4ELi4ELi4ELb0EEENS1_21CollectiveEpilogueBwdISA_SB_SD_Li256ELb1ELb0ELi2EEENS1_19SingleTileSchedulerILb1ELb0ELb0ELi128EEEEEEEEEvNT_6ParamsE$_ZN4cute3eso3ESOILb1ELb0EJNS_6LayoutINS_5tupleIJNS3_IJNS_1CILi1EEES5_EEEEEENS3_IJNS3_IJS5_NS4_ILi0EEEEEEEEEEENS_10ViewEngineINS_8gmem_ptrIPKN7cutlass9uint128_tEEEEEEEC2ERKSB_RKSJ_ - $_ZN7cutlass13device_kernelIN5flash19enable_sm80_to_sm89INS1_16FlashAttnBwdSm80INS1_25CollectiveMainloopBwdSm80ILi2ELi2EN4cute5tupleIJNS5_1CILi128EEES8_NS7_ILi64EEEEEENS_10bfloat16_tEfNS_4arch4Sm80ELb0ELb0ELb1ELb1ELb1ELb0ELb0ELb0ELi2ELi4ELi4ELi4ELb0EEENS1_21CollectiveEpilogueBwdISA_SB_SD_Li256ELb1ELb0ELi2EEENS1_19SingleTileSchedulerILb1ELb0ELb0ELi128EEEEEEEEEvNT_6ParamsE$_ZN4cute3eso3ESOILb1ELb0EJNS_6LayoutINS_5tupleIJNS3_IJNS_1CILi1EEENS4_ILi4EEEEEENS4_ILi2EEES6_EEENS3_IJNS3_IJNS4_ILi0EEES5_EEES6_NS4_ILi8EEEEEEEENS_10ViewEngineIPfEEEEC2ERKSE_RKSH_)
$_ZN7cutlass13device_kernelIN5flash19enable_sm80_to_sm89INS1_16FlashAttnBwdSm80INS1_25CollectiveMainloopBwdSm80ILi2ELi2EN4cute5tupleIJNS5_1CILi128EEES8_NS7_ILi64EEEEEENS_10bfloat16_tEfNS_4arch4Sm80ELb0ELb0ELb1ELb1ELb1ELb0ELb0ELb0ELi2ELi4ELi4ELi4ELb0EEENS1_21CollectiveEpilogueBwdISA_SB_SD_Li256ELb1ELb0ELi2EEENS1_19SingleTileSchedulerILb1ELb0ELb0ELi128EEEEEEEEEvNT_6ParamsE$_ZN4cute3eso3ESOILb1ELb0EJNS_6LayoutINS_5tupleIJNS3_IJNS_1CILi1EEENS4_ILi4EEEEEENS4_ILi2EEES6_EEENS3_IJNS3_IJNS4_ILi0EEES5_EEES6_NS4_ILi8EEEEEEEENS_10ViewEngineIPfEEEEC2ERKSE_RKSH_:
[----:B------:R-:W-:Y:S02]  /*a740*/  IADD3 R2, R59, -c[0x0][0x20], RZ ;  /* 0x800008003b027a10 */ /* 0x000fe40007ffe0ff */
[----:B------:R-:W-:-:S03]  /*a750*/  MOV R5, 0x0 ;  /* 0x0000000000057802 */ /* 0x000fc60000000f00 */
[----:B------:R1:W-:Y:S01]  /*a760*/  STL.64 [R2], R54 ;  /* 0x0000003602007387 */ /* 0x0003e20000100a00 */
[----:B------:R-:W-:Y:S05]  /*a770*/  RET.REL.NODEC R4 `(_ZN7cutlass13device_kernelIN5flash19enable_sm80_to_sm89INS1_16FlashAttnBwdSm80INS1_25CollectiveMainloopBwdSm80ILi2ELi2EN4cute5tupleIJNS5_1CILi128EEES8_NS7_ILi64EEEEEENS_10bfloat16_tEfNS_4arch4Sm80ELb0ELb0ELb1ELb1ELb1ELb0ELb0ELb0ELi2ELi4ELi4ELi4ELb0EEENS1_21CollectiveEpilogueBwdISA_SB_SD_Li256ELb1ELb0ELi2EEENS1_19SingleTileSchedulerILb1ELb0ELb0ELi128EEEEEEEEEvNT_6ParamsE) ;  /* 0xffff588004007950 */ /* 0x000fea0003c3ffff */
        .type           $_ZN7cutlass13device_kernelIN5flash19enable_sm80_to_sm89INS1_16FlashAttnBwdSm80INS1_25CollectiveMainloopBwdSm80ILi2ELi2EN4cute5tupleIJNS5_1CILi128EEES8_NS7_ILi64EEEEEENS_10bfloat16_tEfNS_4arch4Sm80ELb0ELb0ELb1ELb1ELb1ELb0ELb0ELb0ELi2ELi4ELi4ELi4ELb0EEENS1_21CollectiveEpilogueBwdISA_SB_SD_Li256ELb1ELb0ELi2EEENS1_19SingleTileSchedulerILb1ELb0ELb0ELi128EEEEEEEEEvNT_6ParamsE$_ZN4cute3eso3ESOILb1ELb0EJNS_6LayoutINS_5tupleIJNS3_IJNS_1CILi1EEES5_EEEEEENS3_IJNS3_IJS5_NS4_ILi0EEEEEEEEEEENS_10ViewEngineINS_8gmem_ptrIPKN7cutlass9uint128_tEEEEEEEC2ERKSB_RKSJ_,@function
        .size           $_ZN7cutlass13device_kernelIN5flash19enable_sm80_to_sm89INS1_16FlashAttnBwdSm80INS1_25CollectiveMainloopBwdSm80ILi2ELi2EN4cute5tupleIJNS5_1CILi128EEES8_NS7_ILi64EEEEEENS_10bfloat16_tEfNS_4arch4Sm80ELb0ELb0ELb1ELb1ELb1ELb0ELb0ELb0ELi2ELi4ELi4ELi4ELb0EEENS1_21CollectiveEpilogueBwdISA_SB_SD_Li256ELb1ELb0ELi2EEENS1_19SingleTileSchedulerILb1ELb0ELb0ELi128EEEEEEEEEvNT_6ParamsE$_ZN4cute3eso3ESOILb1ELb0EJNS_6LayoutINS_5tupleIJNS3_IJNS_1CILi1EEES5_EEEEEENS3_IJNS3_IJS5_NS4_ILi0EEEEEEEEEEENS_10ViewEngineINS_8gmem_ptrIPKN7cutlass9uint128_tEEEEEEEC2ERKSB_RKSJ_,($_ZN7cutlass13device_kernelIN5flash19enable_sm80_to_sm89INS1_16FlashAttnBwdSm80INS1_25CollectiveMainloopBwdSm80ILi2ELi2EN4cute5tupleIJNS5_1CILi128EEES8_NS7_ILi64EEEEEENS_10bfloat16_tEfNS_4arch4Sm80ELb0ELb0ELb1ELb1ELb1ELb0ELb0ELb0ELi2ELi4ELi4ELi4ELb0EEENS1_21CollectiveEpilogueBwdISA_SB_SD_Li256ELb1ELb0ELi2EEENS1_19SingleTileSchedulerILb1ELb0ELb0ELi128EEEEEEEEEvNT_6ParamsE$_ZN4cute3eso3ESOILb1ELb0EJNS_6LayoutINS_5tupleIJNS3_IJNS_1CILi1EEES5_EEEEEENS3_IJNS3_IJS5_NS4_ILi0EEEEEEEEEEENS_10ViewEngineINS_8smem_ptrIPN7cutlass9uint128_tEEEEEEEC2ERKSB_RKSI_ - $_ZN7cutlass13device_kernelIN5flash19enable_sm80_to_sm89INS1_16FlashAttnBwdSm80INS1_25CollectiveMainloopBwdSm80ILi2ELi2EN4cute5tupleIJNS5_1CILi128EEES8_NS7_ILi64EEEEEENS_10bfloat16_tEfNS_4arch4Sm80ELb0ELb0ELb1ELb1ELb1ELb0ELb0ELb0ELi2ELi4ELi4ELi4ELb0EEENS1_21CollectiveEpilogueBwdISA_SB_SD_Li256ELb1ELb0ELi2EEENS1_19SingleTileSchedulerILb1ELb0ELb0ELi128EEEEEEEEEvNT_6ParamsE$_ZN4cute3eso3ESOILb1ELb0EJNS_6LayoutINS_5tupleIJNS3_IJNS_1CILi1EEES5_EEEEEENS3_IJNS3_IJS5_NS4_ILi0EEEEEEEEEEENS_10ViewEngineINS_8gmem_ptrIPKN7cutlass9uint128_tEEEEEEEC2ERKSB_RKSJ_)
$_ZN7cutlass13device_kernelIN5flash19enable_sm80_to_sm89INS1_16FlashAttnBwdSm80INS1_25CollectiveMainloopBwdSm80ILi2ELi2EN4cute5tupleIJNS5_1CILi128EEES8_NS7_ILi64EEEEEENS_10bfloat16_tEfNS_4arch4Sm80ELb0ELb0ELb1ELb1ELb1ELb0ELb0ELb0ELi2ELi4ELi4ELi4ELb0EEENS1_21CollectiveEpilogueBwdISA_SB_SD_Li256ELb1ELb0ELi2EEENS1_19SingleTileSchedulerILb1ELb0ELb0ELi128EEEEEEEEEvNT_6ParamsE$_ZN4cute3eso3ESOILb1ELb0EJNS_6LayoutINS_5tupleIJNS3_IJNS_1CILi1EEES5_EEEEEENS3_IJNS3_IJS5_NS4_ILi0EEEEEEEEEEENS_10ViewEngineINS_8gmem_ptrIPKN7cutlass9uint128_tEEEEEEEC2ERKSB_RKSJ_:
[----:B------:R-:W-:Y:S02]  /*a780*/  IADD3 R4, R15, -c[0x0][0x20], RZ ;  /* 0x800008000f047a10 */ /* 0x000fe40007ffe0ff */
[----:B------:R-:W-:-:S03]  /*a790*/  MOV R9, 0x0 ;  /* 0x0000000000097802 */ /* 0x000fc60000000f00 */
[----:B------:R1:W-:Y:S01]  /*a7a0*/  STL.64 [R4], R2 ;  /* 0x0000000204007387 */ /* 0x0003e20000100a00 */
[----:B------:R-:W-:Y:S05]  /*a7b0*/  RET.REL.NODEC R8 `(_ZN7cutlass13device_kernelIN5flash19enable_sm80_to_sm89INS1_16FlashAttnBwdSm80INS1_25CollectiveMainloopBwdSm80ILi2ELi2EN4cute5tupleIJNS5_1CILi128EEES8_NS7_ILi64EEEEEENS_10bfloat16_tEfNS_4arch4Sm80ELb0ELb0ELb1ELb1ELb1ELb0ELb0ELb0ELi2ELi4ELi4ELi4ELb0EEENS1_21CollectiveEpilogueBwdISA_SB_SD_Li256ELb1ELb0ELi2EEENS1_19SingleTileSchedulerILb1ELb0ELb0ELi128EEEEEEEEEvNT_6ParamsE) ;  /* 0xffff584008007950 */ /* 0x000fea0003c3ffff */
        .type           $_ZN7cutlass13device_kernelIN5flash19enable_sm80_to_sm89INS1_16FlashAttnBwdSm80INS1_25CollectiveMainloopBwdSm80ILi2ELi2EN4cute5tupleIJNS5_1CILi128EEES8_NS7_ILi64EEEEEENS_10bfloat16_tEfNS_4arch4Sm80ELb0ELb0ELb1ELb1ELb1ELb0ELb0ELb0ELi2ELi4ELi4ELi4ELb0EEENS1_21CollectiveEpilogueBwdISA_SB_SD_Li256ELb1ELb0ELi2EEENS1_19SingleTileSchedulerILb1ELb0ELb0ELi128EEEEEEEEEvNT_6ParamsE$_ZN4cute3eso3ESOILb1ELb0EJNS_6LayoutINS_5tupleIJNS3_IJNS_1CILi1EEES5_EEEEEENS3_IJNS3_IJS5_NS4_ILi0EEEEEEEEEEENS_10ViewEngineINS_8smem_ptrIPN7cutlass9uint128_tEEEEEEEC2ERKSB_RKSI_,@function
        .size           $_ZN7cutlass13device_kernelIN5flash19enable_sm80_to_sm89INS1_16FlashAttnBwdSm80INS1_25CollectiveMainloopBwdSm80ILi2ELi2EN4cute5tupleIJNS5_1CILi128EEES8_NS7_ILi64EEEEEENS_10bfloat16_tEfNS_4arch4Sm80ELb0ELb0ELb1ELb1ELb1ELb0ELb0ELb0ELi2ELi4ELi4ELi4ELb0EEENS1_21CollectiveEpilogueBwdISA_SB_SD_Li256ELb1ELb0ELi2EEENS1_19SingleTileSchedulerILb1ELb0ELb0ELi128EEEEEEEEEvNT_6ParamsE$_ZN4cute3eso3ESOILb1ELb0EJNS_6LayoutINS_5tupleIJNS3_IJNS_1CILi1EEES5_EEEEEENS3_IJNS3_IJS5_NS4_ILi0EEEEEEEEEEENS_10ViewEngineINS_8smem_ptrIPN7cutlass9uint128_tEEEEEEEC2ERKSB_RKSI_,($_ZN7cutlass13device_kernelIN5flash19enable_sm80_to_sm89INS1_16FlashAttnBwdSm80INS1_25CollectiveMainloopBwdSm80ILi2ELi2EN4cute5tupleIJNS5_1CILi128EEES8_NS7_ILi64EEEEEENS_10bfloat16_tEfNS_4arch4Sm80ELb0ELb0ELb1ELb1ELb1ELb0ELb0ELb0ELi2ELi4ELi4ELi4ELb0EEENS1_21CollectiveEpilogueBwdISA_SB_SD_Li256ELb1ELb0ELi2EEENS1_19SingleTileSchedulerILb1ELb0ELb0ELi128EEEEEEEEEvNT_6ParamsE$_ZN4cute3eso3ESOILb1ELb0EJNS_6LayoutINS_5tupleIJNS3_IJNS_1CILi1EEES5_EEENS4_ILi32EEEEEENS3_IJNS3_IJNS4_ILi0EEES9_EEENS4_ILi256EEEEEEEENS_10ViewEngineINS_8gmem_ptrIPfEEEEEEC2ERKSD_RKSI_ - $_ZN7cutlass13device_kernelIN5flash19enable_sm80_to_sm89INS1_16FlashAttnBwdSm80INS1_25CollectiveMainloopBwdSm80ILi2ELi2EN4cute5tupleIJNS5_1CILi128EEES8_NS7_ILi64EEEEEENS_10bfloat16_tEfNS_4arch4Sm80ELb0ELb0ELb1ELb1ELb1ELb0ELb0ELb0ELi2ELi4ELi4ELi4ELb0EEENS1_21CollectiveEpilogueBwdISA_SB_SD_Li256ELb1ELb0ELi2EEENS1_19SingleTileSchedulerILb1ELb0ELb0ELi128EEEEEEEEEvNT_6ParamsE$_ZN4cute3eso3ESOILb1ELb0EJNS_6LayoutINS_5tupleIJNS3_IJNS_1CILi1EEES5_EEEEEENS3_IJNS3_IJS5_NS4_ILi0EEEEEEEEEEENS_10ViewEngineINS_8smem_ptrIPN7cutlass9uint128_tEEEEEEEC2ERKSB_RKSI_)
$_ZN7cutlass13device_kernelIN5flash19enable_sm80_to_sm89INS1_16FlashAttnBwdSm80INS1_25CollectiveMainloopBwdSm80ILi2ELi2EN4cute5tupleIJNS5_1CILi128EEES8_NS7_ILi64EEEEEENS_10bfloat16_tEfNS_4arch4Sm80ELb0ELb0ELb1ELb1ELb1ELb0ELb0ELb0ELi2ELi4ELi4ELi4ELb0EEENS1_21CollectiveEpilogueBwdISA_SB_SD_Li256ELb1ELb0ELi2EEENS1_19SingleTileSchedulerILb1ELb0ELb0ELi128EEEEEEEEEvNT_6ParamsE$_ZN4cute3eso3ESOILb1ELb0EJNS_6LayoutINS_5tupleIJNS3_IJNS_1CILi1EEES5_EEEEEENS3_IJNS3_IJS5_NS4_ILi0EEEEEEEEEEENS_10ViewEngineINS_8smem_ptrIPN7cutlass9uint128_tEEEEEEEC2ERKSB_RKSI_:
[----:B------:R-:W-:Y:S02]  /*a7c0*/  IADD3 R4, R4, -c[0x0][0x20], RZ ;  /* 0x8000080004047a10 */ /* 0x000fe40007ffe0ff */
[----:B------:R-:W-:-:S03]  /*a7d0*/  MOV R7, 0x0 ;  /* 0x0000000000077802 */ /* 0x000fc60000000f00 */
[----:B------:R1:W-:Y:S01]  /*a7e0*/  STL.64 [R4], R2 ;  /* 0x0000000204007387 */ /* 0x0003e20000100a00 */
[----:B------:R-:W-:Y:S05]  /*a7f0*/  RET.REL.NODEC R6 `(_ZN7cutlass13device_kernelIN5flash19enable_sm80_to_sm89INS1_16FlashAttnBwdSm80INS1_25CollectiveMainloopBwdSm80ILi2ELi2EN4cute5tupleIJNS5_1CILi128EEES8_NS7_ILi64EEEEEENS_10bfloat16_tEfNS_4arch4Sm80ELb0ELb0ELb1ELb1ELb1ELb0ELb0ELb0ELi2ELi4ELi4ELi4ELb0EEENS1_21CollectiveEpilogueBwdISA_SB_SD_Li256ELb1ELb0ELi2EEENS1_19SingleTileSchedulerILb1ELb0ELb0ELi128EEEEEEEEEvNT_6ParamsE) ;  /* 0xffff580006007950 */ /* 0x000fea0003c3ffff */
        .type           $_ZN7cutlass13device_kernelIN5flash19enable_sm80_to_sm89INS1_16FlashAttnBwdSm80INS1_25CollectiveMainloopBwdSm80ILi2ELi2EN4cute5tupleIJNS5_1CILi128EEES8_NS7_ILi64EEEEEENS_10bfloat16_tEfNS_4arch4Sm80ELb0ELb0ELb1ELb1ELb1ELb0ELb0ELb0ELi2ELi4ELi4ELi4ELb0EEENS1_21CollectiveEpilogueBwdISA_SB_SD_Li256ELb1ELb0ELi2EEENS1_19SingleTileSchedulerILb1ELb0ELb0ELi128EEEEEEEEEvNT_6ParamsE$_ZN4cute3eso3ESOILb1ELb0EJNS_6LayoutINS_5tupleIJNS3_IJNS_1CILi1EEES5_EEENS4_ILi32EEEEEENS3_IJNS3_IJNS4_ILi0EEES9_EEENS4_ILi256EEEEEEEENS_10ViewEngineINS_8gmem_ptrIPfEEEEEEC2ERKSD_RKSI_,@function
        .size           $_ZN7cutlass13device_kernelIN5flash19enable_sm80_to_sm89INS1_16FlashAttnBwdSm80INS1_25CollectiveMainloopBwdSm80ILi2ELi2EN4cute5tupleIJNS5_1CILi128EEES8_NS7_ILi64EEEEEENS_10bfloat16_tEfNS_4arch4Sm80ELb0ELb0ELb1ELb1ELb1ELb0ELb0ELb0ELi2ELi4ELi4ELi4ELb0EEENS1_21CollectiveEpilogueBwdISA_SB_SD_Li256ELb1ELb0ELi2EEENS1_19SingleTileSchedulerILb1ELb0ELb0ELi128EEEEEEEEEvNT_6ParamsE$_ZN4cute3eso3ESOILb1ELb0EJNS_6LayoutINS_5tupleIJNS3_IJNS_1CILi1EEES5_EEENS4_ILi32EEEEEENS3_IJNS3_IJNS4_ILi0EEES9_EEENS4_ILi256EEEEEEEENS_10ViewEngineINS_8gmem_ptrIPfEEEEEEC2ERKSD_RKSI_,($_ZN7cutlass13device_kernelIN5flash19enable_sm80_to_sm89INS1_16FlashAttnBwdSm80INS1_25CollectiveMainloopBwdSm80ILi2ELi2EN4cute5tupleIJNS5_1CILi128EEES8_NS7_ILi64EEEEEENS_10bfloat16_tEfNS_4arch4Sm80ELb0ELb0ELb1ELb1ELb1ELb0ELb0ELb0ELi2ELi4ELi4ELi4ELb0EEENS1_21CollectiveEpilogueBwdISA_SB_SD_Li256ELb1ELb0ELi2EEENS1_19SingleTileSchedulerILb1ELb0ELb0ELi128EEEEEEEEEvNT_6ParamsE$_ZN4cute3eso3ESOILb1ELb0EJNS_6LayoutINS_5tupleIJNS3_IJNS_1CILi1EEES5_EEENS4_ILi32EEEEEENS3_IJNS3_IJNS4_ILi0EEES9_EEENS4_ILi256EEEEEEEEiEEC2ERKSD_RKi - $_ZN7cutlass13device_kernelIN5flash19enable_sm80_to_sm89INS1_16FlashAttnBwdSm80INS1_25CollectiveMainloopBwdSm80ILi2ELi2EN4cute5tupleIJNS5_1CILi128EEES8_NS7_ILi64EEEEEENS_10bfloat16_tEfNS_4arch4Sm80ELb0ELb0ELb1ELb1ELb1ELb0ELb0ELb0ELi2ELi4ELi4ELi4ELb0EEENS1_21CollectiveEpilogueBwdISA_SB_SD_Li256ELb1ELb0ELi2EEENS1_19SingleTileSchedulerILb1ELb0ELb0ELi128EEEEEEEEEvNT_6ParamsE$_ZN4cute3eso3ESOILb1ELb0EJNS_6LayoutINS_5tupleIJNS3_IJNS_1CILi1EEES5_EEENS4_ILi32EEEEEENS3_IJNS3_IJNS4_ILi0EEES9_EEENS4_ILi256EEEEEEEENS_10ViewEngineINS_8gmem_ptrIPfEEEEEEC2ERKSD_RKSI_)
$_ZN7cutlass13device_kernelIN5flash19enable_sm80_to_sm89INS1_16FlashAttnBwdSm80INS1_25CollectiveMainloopBwdSm80ILi2ELi2EN4cute5tupleIJNS5_1CILi128EEES8_NS7_ILi64EEEEEENS_10bfloat16_tEfNS_4arch4Sm80ELb0ELb0ELb1ELb1ELb1ELb0ELb0ELb0ELi2ELi4ELi4ELi4ELb0EEENS1_21CollectiveEpilogueBwdISA_SB_SD_Li256ELb1ELb0ELi2EEENS1_19SingleTileSchedulerILb1ELb0ELb0ELi128EEEEEEEEEvNT_6ParamsE$_ZN4cute3eso3ESOILb1ELb0EJNS_6LayoutINS_5tupleIJNS3_IJNS_1CILi1EEES5_EEENS4_ILi32EEEEEENS3_IJNS3_IJNS4_ILi0EEES9_EEENS4_ILi256EEEEEEEENS_10ViewEngineINS_8gmem_ptrIPfEEEEEEC2ERKSD_RKSI_:
[----:B------:R-:W-:Y:S02]  /*a800*/  IADD3 R59, R59, -c[0x0][0x20], RZ ;  /* 0x800008003b3b7a10 */ /* 0x000fe40007ffe0ff */
[----:B------:R-:W-:-:S03]  /*a810*/  MOV R5, 0x0 ;  /* 0x0000000000057802 */ /* 0x000fc60000000f00 */
[----:B------:R1:W-:Y:S01]  /*a820*/  STL.64 [R59], R2 ;  /* 0x000000023b007387 */ /* 0x0003e20000100a00 */
[----:B------:R-:W-:Y:S05]  /*a830*/  RET.REL.NODEC R4 `(_ZN7cutlass13device_kernelIN5flash19enable_sm80_to_sm89INS1_16FlashAttnBwdSm80INS1_25CollectiveMainloopBwdSm80ILi2ELi2EN4cute5tupleIJNS5_1CILi128EEES8_NS7_ILi64EEEEEENS_10bfloat16_tEfNS_4arch4Sm80ELb0ELb0ELb1ELb1ELb1ELb0ELb0ELb0ELi2ELi4ELi4ELi4ELb0EEENS1_21CollectiveEpilogueBwdISA_SB_SD_Li256ELb1ELb0ELi2EEENS1_19SingleTileSchedulerILb1ELb0ELb0ELi128EEEEEEEEEvNT_6ParamsE) ;  /* 0xffff57c004007950 */ /* 0x000fea0003c3ffff */
        .type           $_ZN7cutlass13device_kernelIN5flash19enable_sm80_to_sm89INS1_16FlashAttnBwdSm80INS1_25CollectiveMainloopBwdSm80ILi2ELi2EN4cute5tupleIJNS5_1CILi128EEES8_NS7_ILi64EEEEEENS_10bfloat16_tEfNS_4arch4Sm80ELb0ELb0ELb1ELb1ELb1ELb0ELb0ELb0ELi2ELi4ELi4ELi4ELb0EEENS1_21CollectiveEpilogueBwdISA_SB_SD_Li256ELb1ELb0ELi2EEENS1_19SingleTileSchedulerILb1ELb0ELb0ELi128EEEEEEEEEvNT_6ParamsE$_ZN4cute3eso3ESOILb1ELb0EJNS_6LayoutINS_5tupleIJNS3_IJNS_1CILi1EEES5_EEENS4_ILi32EEEEEENS3_IJNS3_IJNS4_ILi0EEES9_EEENS4_ILi256EEEEEEEEiEEC2ERKSD_RKi,@function
        .size           $_ZN7cutlass13device_kernelIN5flash19enable_sm80_to_sm89INS1_16FlashAttnBwdSm80INS1_25CollectiveMainloopBwdSm80ILi2ELi2EN4cute5tupleIJNS5_1CILi128EEES8_NS7_ILi64EEEEEENS_10bfloat16_tEfNS_4arch4Sm80ELb0ELb0ELb1ELb1ELb1ELb0ELb0ELb0ELi2ELi4ELi4ELi4ELb0EEENS1_21CollectiveEpilogueBwdISA_SB_SD_Li256ELb1ELb0ELi2EEENS1_19SingleTileSchedulerILb1ELb0ELb0ELi128EEEEEEEEEvNT_6ParamsE$_ZN4cute3eso3ESOILb1ELb0EJNS_6LayoutINS_5tupleIJNS3_IJNS_1CILi1EEES5_EEENS4_ILi32EEEEEENS3_IJNS3_IJNS4_ILi0EEES9_EEENS4_ILi256EEEEEEEEiEEC2ERKSD_RKi,($_ZN7cutlass13device_kernelIN5flash19enable_sm80_to_sm89INS1_16FlashAttnBwdSm80INS1_25CollectiveMainloopBwdSm80ILi2ELi2EN4cute5tupleIJNS5_1CILi128EEES8_NS7_ILi64EEEEEENS_10bfloat16_tEfNS_4arch4Sm80ELb0ELb0ELb1ELb1ELb1ELb0ELb0ELb0ELi2ELi4ELi4ELi4ELb0EEENS1_21CollectiveEpilogueBwdISA_SB_SD_Li256ELb1ELb0ELi2EEENS1_19SingleTileSchedulerILb1ELb0ELb0ELi128EEEEEEEEEvNT_6ParamsE$_ZN4cute3eso3ESOILb1ELb0EJNS_6LayoutINS_5tupleIJNS3_IJNS_1CILi2EEES5_EEEEEENS3_IJNS3_IJNS4_ILi1EEES5_EEEEEEEENS_10ViewEngineIPKfEEEEC2ERKSB_RKSF_ - $_ZN7cutlass13device_kernelIN5flash19enable_sm80_to_sm89INS1_16FlashAttnBwdSm80INS1_25CollectiveMainloopBwdSm80ILi2ELi2EN4cute5tupleIJNS5_1CILi128EEES8_NS7_ILi64EEEEEENS_10bfloat16_tEfNS_4arch4Sm80ELb0ELb0ELb1ELb1ELb1ELb0ELb0ELb0ELi2ELi4ELi4ELi4ELb0EEENS1_21CollectiveEpilogueBwdISA_SB_SD_Li256ELb1ELb0ELi2EEENS1_19SingleTileSchedulerILb1ELb0ELb0ELi128EEEEEEEEEvNT_6ParamsE$_ZN4cute3eso3ESOILb1ELb0EJNS_6LayoutINS_5tupleIJNS3_IJNS_1CILi1EEES5_EEENS4_ILi32EEEEEENS3_IJNS3_IJNS4_ILi0EEES9_EEENS4_ILi256EEEEEEEEiEEC2ERKSD_RKi)
$_ZN7cutlass13device_kernelIN5flash19enable_sm80_to_sm89INS1_16FlashAttnBwdSm80INS1_25CollectiveMainloopBwdSm80ILi2ELi2EN4cute5tupleIJNS5_1CILi128EEES8_NS7_ILi64EEEEEENS_10bfloat16_tEfNS_4arch4Sm80ELb0ELb0ELb1ELb1ELb1ELb0ELb0ELb0ELi2ELi4ELi4ELi4ELb0EEENS1_21CollectiveEpilogueBwdISA_SB_SD_Li256ELb1ELb0ELi2EEENS1_19SingleTileSchedulerILb1ELb0ELb0ELi128EEEEEEEEEvNT_6ParamsE$_ZN4cute3eso3ESOILb1ELb0EJNS_6LayoutINS_5tupleIJNS3_IJNS_1CILi1EEES5_EEENS4_ILi32EEEEEENS3_IJNS3_IJNS4_ILi0EEES9_EEENS4_ILi256EEEEEEEEiEEC2ERKSD_RKi:
[----:B------:R-:W-:Y:S02]  /*a840*/  IADD3 R2, R59, -c[0x0][0x20], RZ ;  /* 0x800008003b027a10 */ /* 0x000fe40007ffe0ff */
[----:B------:R-:W-:-:S03]  /*a850*/  MOV R9, 0x0 ;  /* 0x0000000000097802 */ /* 0x000fc60000000f00 */
[----:B------:R1:W-:Y:S01]  /*a860*/  STL [R2], R3 ;  /* 0x0000000302007387 */ /* 0x0003e20000100800 */
[----:B------:R-:W-:Y:S05]  /*a870*/  RET.REL.NODEC R8 `(_ZN7cutlass13device_kernelIN5flash19enable_sm80_to_sm89INS1_16FlashAttnBwdSm80INS1_25CollectiveMainloopBwdSm80ILi2ELi2EN4cute5tupleIJNS5_1CILi128EEES8_NS7_ILi64EEEEEENS_10bfloat16_tEfNS_4arch4Sm80ELb0ELb0ELb1ELb1ELb1ELb0ELb0ELb0ELi2ELi4ELi4ELi4ELb0EEENS1_21CollectiveEpilogueBwdISA_SB_SD_Li256ELb1ELb0ELi2EEENS1_19SingleTileSchedulerILb1ELb0ELb0ELi128EEEEEEEEEvNT_6ParamsE) ;  /* 0xffff578008007950 */ /* 0x000fea0003c3ffff */
        .type           $_ZN7cutlass13device_kernelIN5flash19enable_sm80_to_sm89INS1_16FlashAttnBwdSm80INS1_25CollectiveMainloopBwdSm80ILi2ELi2EN4cute5tupleIJNS5_1CILi128EEES8_NS7_ILi64EEEEEENS_10bfloat16_tEfNS_4arch4Sm80ELb0ELb0ELb1ELb1ELb1ELb0ELb0ELb0ELi2ELi4ELi4ELi4ELb0EEENS1_21CollectiveEpilogueBwdISA_SB_SD_Li256ELb1ELb0ELi2EEENS1_19SingleTileSchedulerILb1ELb0ELb0ELi128EEEEEEEEEvNT_6ParamsE$_ZN4cute3eso3ESOILb1ELb0EJNS_6LayoutINS_5tupleIJNS3_IJNS_1CILi2EEES5_EEEEEENS3_IJNS3_IJNS4_ILi1EEES5_EEEEEEEENS_10ViewEngineIPKfEEEEC2ERKSB_RKSF_,@function
        .size           $_ZN7cutlass13device_kernelIN5flash19enable_sm80_to_sm89INS1_16FlashAttnBwdSm80INS1_25CollectiveMainloopBwdSm80ILi2ELi2EN4cute5tupleIJNS5_1CILi128EEES8_NS7_ILi64EEEEEENS_10bfloat16_tEfNS_4arch4Sm80ELb0ELb0ELb1ELb1ELb1ELb0ELb0ELb0ELi2ELi4ELi4ELi4ELb0EEENS1_21CollectiveEpilogueBwdISA_SB_SD_Li256ELb1ELb0ELi2EEENS1_19SingleTileSchedulerILb1ELb0ELb0ELi128EEEEEEEEEvNT_6ParamsE$_ZN4cute3eso3ESOILb1ELb0EJNS_6LayoutINS_5tupleIJNS3_IJNS_1CILi2EEES5_EEEEEENS3_IJNS3_IJNS4_ILi1EEES5_EEEEEEEENS_10ViewEngineIPKfEEEEC2ERKSB_RKSF_,($_ZN7cutlass13device_kernelIN5flash19enable_sm80_to_sm89INS1_16FlashAttnBwdSm80INS1_25CollectiveMainloopBwdSm80ILi2ELi2EN4cute5tupleIJNS5_1CILi128EEES8_NS7_ILi64EEEEEENS_10bfloat16_tEfNS_4arch4Sm80ELb0ELb0ELb1ELb1ELb1ELb0ELb0ELb0ELi2ELi4ELi4ELi4ELb0EEENS1_21CollectiveEpilogueBwdISA_SB_SD_Li256ELb1ELb0ELi2EEENS1_19SingleTileSchedulerILb1ELb0ELb0ELi128EEEEEEEEEvNT_6ParamsE$_ZN4cute3eso3ESOILb1ELb0EJNS_6LayoutINS_5tupleIJNS3_IJNS_1CILi2EEES5_EEEEEENS3_IJNS3_IJNS4_ILi1EEES5_EEEEEEEENS_10ViewEngineIPN7cutlass10bfloat16_tEEEEEC2ERKSB_RKSG_ - $_ZN7cutlass13device_kernelIN5flash19enable_sm80_to_sm89INS1_16FlashAttnBwdSm80INS1_25CollectiveMainloopBwdSm80ILi2ELi2EN4cute5tupleIJNS5_1CILi128EEES8_NS7_ILi64EEEEEENS_10bfloat16_tEfNS_4arch4Sm80ELb0ELb0ELb1ELb1ELb1ELb0ELb0ELb0ELi2ELi4ELi4ELi4ELb0EEENS1_21CollectiveEpilogueBwdISA_SB_SD_Li256ELb1ELb0ELi2EEENS1_19SingleTileSchedulerILb1ELb0ELb0ELi128EEEEEEEEEvNT_6ParamsE$_ZN4cute3eso3ESOILb1ELb0EJNS_6LayoutINS_5tupleIJNS3_IJNS_1CILi2EEES5_EEEEEENS3_IJNS3_IJNS4_ILi1EEES5_EEEEEEEENS_10ViewEngineIPKfEEEEC2ERKSB_RKSF_)
$_ZN7cutlass13device_kernelIN5flash19enable_sm80_to_sm89INS1_16FlashAttnBwdSm80INS1_25CollectiveMainloopBwdSm80ILi2ELi2EN4cute5tupleIJNS5_1CILi128EEES8_NS7_ILi64EEEEEENS_10bfloat16_tEfNS_4arch4Sm80ELb0ELb0ELb1ELb1ELb1ELb0ELb0ELb0ELi2ELi4ELi4ELi4ELb0EEENS1_21CollectiveEpilogueBwdISA_SB_SD_Li256ELb1ELb0ELi2EEENS1_19SingleTileSchedulerILb1ELb0ELb0ELi128EEEEEEEEEvNT_6ParamsE$_ZN4cute3eso3ESOILb1ELb0EJNS_6LayoutINS_5tupleIJNS3_IJNS_1CILi2EEES5_EEEEEENS3_IJNS3_IJNS4_ILi1EEES5_EEEEEEEENS_10ViewEngineIPKfEEEEC2ERKSB_RKSF_:
[----:B------:R-:W-:Y:S01]  /*a880*/  IADD3 R2, R2, -c[0x0][0x20], RZ ;  /* 0x8000080002027a10 */ /* 0x000fe20007ffe0ff */
[----:B------:R-:W-:Y:S01]  /*a890*/  IMAD.MOV.U32 R7, RZ, RZ, R3 ;  /* 0x000000ffff077224 */ /* 0x000fe200078e0003 */
[----:B------:R-:W-:-:S04]  /*a8a0*/  MOV R5, 0x0 ;  /* 0x0000000000057802 */ /* 0x000fc80000000f00 */
[----:B------:R1:W-:Y:S01]  /*a8b0*/  STL.64 [R2], R6 ;  /* 0x0000000602007387 */ /* 0x0003e20000100a00 */
[----:B------:R-:W-:Y:S05]  /*a8c0*/  RET.REL.NODEC R4 `(_ZN7cutlass13device_kernelIN5flash19enable_sm80_to_sm89INS1_16FlashAttnBwdSm80INS1_25CollectiveMainloopBwdSm80ILi2ELi2EN4cute5tupleIJNS5_1CILi128EEES8_NS7_ILi64EEEEEENS_10bfloat16_tEfNS_4arch4Sm80ELb0ELb0ELb1ELb1ELb1ELb0ELb0ELb0ELi2ELi4ELi4ELi4ELb0EEENS1_21CollectiveEpilogueBwdISA_SB_SD_Li256ELb1ELb0ELi2EEENS1_19SingleTileSchedulerILb1ELb0ELb0ELi128EEEEEEEEEvNT_6ParamsE) ;  /* 0xffff573004007950 */ /* 0x000fea0003c3ffff */
        .type           $_ZN7cutlass13device_kernelIN5flash19enable_sm80_to_sm89INS1_16FlashAttnBwdSm80INS1_25CollectiveMainloopBwdSm80ILi2ELi2EN4cute5tupleIJNS5_1CILi128EEES8_NS7_ILi64EEEEEENS_10bfloat16_tEfNS_4arch4Sm80ELb0ELb0ELb1ELb1ELb1ELb0ELb0ELb0ELi2ELi4ELi4ELi4ELb0EEENS1_21CollectiveEpilogueBwdISA_SB_SD_Li256ELb1ELb0ELi2EEENS1_19SingleTileSchedulerILb1ELb0ELb0ELi128EEEEEEEEEvNT_6ParamsE$_ZN4cute3eso3ESOILb1ELb0EJNS_6LayoutINS_5tupleIJNS3_IJNS_1CILi2EEES5_EEEEEENS3_IJNS3_IJNS4_ILi1EEES5_EEEEEEEENS_10ViewEngineIPN7cutlass10bfloat16_tEEEEEC2ERKSB_RKSG_,@function
        .size           $_ZN7cutlass13device_kernelIN5flash19enable_sm80_to_sm89INS1_16FlashAttnBwdSm80INS1_25CollectiveMainloopBwdSm80ILi2ELi2EN4cute5tupleIJNS5_1CILi128EEES8_NS7_ILi64EEEEEENS_10bfloat16_tEfNS_4arch4Sm80ELb0ELb0ELb1ELb1ELb1ELb0ELb0ELb0ELi2ELi4ELi4ELi4ELb0EEENS1_21CollectiveEpilogueBwdISA_SB_SD_Li256ELb1ELb0ELi2EEENS1_19SingleTileSchedulerILb1ELb0ELb0ELi128EEEEEEEEEvNT_6ParamsE$_ZN4cute3eso3ESOILb1ELb0EJNS_6LayoutINS_5tupleIJNS3_IJNS_1CILi2EEES5_EEEEEENS3_IJNS3_IJNS4_ILi1EEES5_EEEEEEEENS_10ViewEngineIPN7cutlass10bfloat16_tEEEEEC2ERKSB_RKSG_,($_ZN7cutlass13device_kernelIN5flash19enable_sm80_to_sm89INS1_16FlashAttnBwdSm80INS1_25CollectiveMainloopBwdSm80ILi2ELi2EN4cute5tupleIJNS5_1CILi128EEES8_NS7_ILi64EEEEEENS_10bfloat16_tEfNS_4arch4Sm80ELb0ELb0ELb1ELb1ELb1ELb0ELb0ELb0ELi2ELi4ELi4ELi4ELb0EEENS1_21CollectiveEpilogueBwdISA_SB_SD_Li256ELb1ELb0ELi2EEENS1_19SingleTileSchedulerILb1ELb0ELb0ELi128EEEEEEEEEvNT_6ParamsE$_ZN4cute3eso3ESOILb1ELb0EJNS_6LayoutINS_5tupleIJNS3_IJNS_1CILi2EEES5_EEEEEENS3_IJNS3_IJNS4_ILi1EEES5_EEEEEEEENS_10ViewEngineIPfEEEEC2ERKSB_RKSE_ - $_ZN7cutlass13device_kernelIN5flash19enable_sm80_to_sm89INS1_16FlashAttnBwdSm80INS1_25CollectiveMainloopBwdSm80ILi2ELi2EN4cute5tupleIJNS5_1CILi128EEES8_NS7_ILi64EEEEEENS_10bfloat16_tEfNS_4arch4Sm80ELb0ELb0ELb1ELb1ELb1ELb0ELb0ELb0ELi2ELi4ELi4ELi4ELb0EEENS1_21CollectiveEpilogueBwdISA_SB_SD_Li256ELb1ELb0ELi2EEENS1_19SingleTileSchedulerILb1ELb0ELb0ELi128EEEEEEEEEvNT_6ParamsE$_ZN4cute3eso3ESOILb1ELb0EJNS_6LayoutINS_5tupleIJNS3_IJNS_1CILi2EEES5_EEEEEENS3_IJNS3_IJNS4_ILi1EEES5_EEEEEEEENS_10ViewEngineIPN7cutlass10bfloat16_tEEEEEC2ERKSB_RKSG_)
$_ZN7cutlass13device_kernelIN5flash19enable_sm80_to_sm89INS1_16FlashAttnBwdSm80INS1_25CollectiveMainloopBwdSm80ILi2ELi2EN4cute5tupleIJNS5_1CILi128EEES8_NS7_ILi64EEEEEENS_10bfloat16_tEfNS_4arch4Sm80ELb0ELb0ELb1ELb1ELb1ELb0ELb0ELb0ELi2ELi4ELi4ELi4ELb0EEENS1_21CollectiveEpilogueBwdISA_SB_SD_Li256ELb1ELb0ELi2EEENS1_19SingleTileSchedulerILb1ELb0ELb0ELi128EEEEEEEEEvNT_6ParamsE$_ZN4cute3eso3ESOILb1ELb0EJNS_6LayoutINS_5tupleIJNS3_IJNS_1CILi2EEES5_EEEEEENS3_IJNS3_IJNS4_ILi1EEES5_EEEEEEEENS_10ViewEngineIPN7cutlass10bfloat16_tEEEEEC2ERKSB_RKSG_:
[----:B------:R-:W-:Y:S01]  /*a8d0*/  IADD3 R2, R66, -c[0x0][0x20], RZ ;  /* 0x8000080042027a10 */ /* 0x000fe20007ffe0ff */
[----:B------:R-:W-:Y:S01]  /*a8e0*/  IMAD.MOV.U32 R7, RZ, RZ, R3 ;  /* 0x000000ffff077224 */ /* 0x000fe200078e0003 */
[----:B------:R-:W-:-:S04]  /*a8f0*/  MOV R5, 0x0 ;  /* 0x0000000000057802 */ /* 0x000fc80000000f00 */
[----:B------:R1:W-:Y:S01]  /*a900*/  STL.64 [R2], R6 ;  /* 0x0000000602007387 */ /* 0x0003e20000100a00 */
[----:B------:R-:W-:Y:S05]  /*a910*/  RET.REL.NODEC R4 `(_ZN7cutlass13device_kernelIN5flash19enable_sm80_to_sm89INS1_16FlashAttnBwdSm80INS1_25CollectiveMainloopBwdSm80ILi2ELi2EN4cute5tupleIJNS5_1CILi128EEES8_NS7_ILi64EEEEEENS_10bfloat16_tEfNS_4arch4Sm80ELb0ELb0ELb1ELb1ELb1ELb0ELb0ELb0ELi2ELi4ELi4ELi4ELb0EEENS1_21CollectiveEpilogueBwdISA_SB_SD_Li256ELb1ELb0ELi2EEENS1_19SingleTileSchedulerILb1ELb0ELb0ELi128EEEEEEEEEvNT_6ParamsE) ;  /* 0xffff56e004007950 */ /* 0x000fea0003c3ffff */
        .type           $_ZN7cutlass13device_kernelIN5flash19enable_sm80_to_sm89INS1_16FlashAttnBwdSm80INS1_25CollectiveMainloopBwdSm80ILi2ELi2EN4cute5tupleIJNS5_1CILi128EEES8_NS7_ILi64EEEEEENS_10bfloat16_tEfNS_4arch4Sm80ELb0ELb0ELb1ELb1ELb1ELb0ELb0ELb0ELi2ELi4ELi4ELi4ELb0EEENS1_21CollectiveEpilogueBwdISA_SB_SD_Li256ELb1ELb0ELi2EEENS1_19SingleTileSchedulerILb1ELb0ELb0ELi128EEEEEEEEEvNT_6ParamsE$_ZN4cute3eso3ESOILb1ELb0EJNS_6LayoutINS_5tupleIJNS3_IJNS_1CILi2EEES5_EEEEEENS3_IJNS3_IJNS4_ILi1EEES5_EEEEEEEENS_10ViewEngineIPfEEEEC2ERKSB_RKSE_,@function
        .size           $_ZN7cutlass13device_kernelIN5flash19enable_sm80_to_sm89INS1_16FlashAttnBwdSm80INS1_25CollectiveMainloopBwdSm80ILi2ELi2EN4cute5tupleIJNS5_1CILi128EEES8_NS7_ILi64EEEEEENS_10bfloat16_tEfNS_4arch4Sm80ELb0ELb0ELb1ELb1ELb1ELb0ELb0ELb0ELi2ELi4ELi4ELi4ELb0EEENS1_21CollectiveEpilogueBwdISA_SB_SD_Li256ELb1ELb0ELi2EEENS1_19SingleTileSchedulerILb1ELb0ELb0ELi128EEEEEEEEEvNT_6ParamsE$_ZN4cute3eso3ESOILb1ELb0EJNS_6LayoutINS_5tupleIJNS3_IJNS_1CILi2EEES5_EEEEEENS3_IJNS3_IJNS4_ILi1EEES5_EEEEEEEENS_10ViewEngineIPfEEEEC2ERKSB_RKSE_,($_ZN7cutlass13device_kernelIN5flash19enable_sm80_to_sm89INS1_16FlashAttnBwdSm80INS1_25CollectiveMainloopBwdSm80ILi2ELi2EN4cute5tupleIJNS5_1CILi128EEES8_NS7_ILi64EEEEEENS_10bfloat16_tEfNS_4arch4Sm80ELb0ELb0ELb1ELb1ELb1ELb0ELb0ELb0ELi2ELi4ELi4ELi4ELb0EEENS1_21CollectiveEpilogueBwdISA_SB_SD_Li256ELb1ELb0ELi2EEENS1_19SingleTileSchedulerILb1ELb0ELb0ELi128EEEEEEEEEvNT_6ParamsE$_ZN4cute3eso3ESOILb1ELb0EJNS_6LayoutINS_5tupleIJNS3_IJNS_1CILi2EEES5_EEEEEENS3_IJNS3_IJNS4_ILi1EEES5_EEEEEEEEiEEC2ERKSB_RKi - $_ZN7cutlass13device_kernelIN5flash19enable_sm80_to_sm89INS1_16FlashAttnBwdSm80INS1_25CollectiveMainloopBwdSm80ILi2ELi2EN4cute5tupleIJNS5_1CILi128EEES8_NS7_ILi64EEEEEENS_10bfloat16_tEfNS_4arch4Sm80ELb0ELb0ELb1ELb1ELb1ELb0ELb0ELb0ELi2ELi4ELi4ELi4ELb0EEENS1_21CollectiveEpilogueBwdISA_SB_SD_Li256ELb1ELb0ELi2EEENS1_19SingleTileSchedulerILb1ELb0ELb0ELi128EEEEEEEEEvNT_6ParamsE$_ZN4cute3eso3ESOILb1ELb0EJNS_6LayoutINS_5tupleIJNS3_IJNS_1CILi2EEES5_EEEEEENS3_IJNS3_IJNS4_ILi1EEES5_EEEEEEEENS_10ViewEngineIPfEEEEC2ERKSB_RKSE_)
$_ZN7cutlass13device_kernelIN5flash19enable_sm80_to_sm89INS1_16FlashAttnBwdSm80INS1_25CollectiveMainloopBwdSm80ILi2ELi2EN4cute5tupleIJNS5_1CILi128EEES8_NS7_ILi64EEEEEENS_10bfloat16_tEfNS_4arch4Sm80ELb0ELb0ELb1ELb1ELb1ELb0ELb0ELb0ELi2ELi4ELi4ELi4ELb0EEENS1_21CollectiveEpilogueBwdISA_SB_SD_Li256ELb1ELb0ELi2EEENS1_19SingleTileSchedulerILb1ELb0ELb0ELi128EEEEEEEEEvNT_6ParamsE$_ZN4cute3eso3ESOILb1ELb0EJNS_6LayoutINS_5tupleIJNS3_IJNS_1CILi2EEES5_EEEEEENS3_IJNS3_IJNS4_ILi1EEES5_EEEEEEEENS_10ViewEngineIPfEEEEC2ERKSB_RKSE_:
[----:B------:R-:W-:Y:S01]  /*a920*/  IADD3 R2, R2, -c[0x0][0x20], RZ ;  /* 0x8000080002027a10 */ /* 0x000fe20007ffe0ff */
[----:B------:R-:W-:Y:S01]  /*a930*/  IMAD.MOV.U32 R9, RZ, RZ, R3 ;  /* 0x000000ffff097224 */ /* 0x000fe200078e0003 */
[----:B------:R-:W-:-:S04]  /*a940*/  MOV R5, 0x0 ;  /* 0x0000000000057802 */ /* 0x000fc80000000f00 */
[----:B------:R1:W-:Y:S01]  /*a950*/  STL.64 [R2], R8 ;  /* 0x0000000802007387 */ /* 0x0003e20000100a00 */
[----:B------:R-:W-:Y:S05]  /*a960*/  RET.REL.NODEC R4 `(_ZN7cutlass13device_kernelIN5flash19enable_sm80_to_sm89INS1_16FlashAttnBwdSm80INS1_25CollectiveMainloopBwdSm80ILi2ELi2EN4cute5tupleIJNS5_1CILi128EEES8_NS7_ILi64EEEEEENS_10bfloat16_tEfNS_4arch4Sm80ELb0ELb0ELb1ELb1ELb1ELb0ELb0ELb0ELi2ELi4ELi4ELi4ELb0EEENS1_21CollectiveEpilogueBwdISA_SB_SD_Li256ELb1ELb0ELi2EEENS1_19SingleTileSchedulerILb1ELb0ELb0ELi128EEEEEEEEEvNT_6ParamsE) ;  /* 0xffff569004007950 */ /* 0x000fea0003c3ffff */
        .type           $_ZN7cutlass13device_kernelIN5flash19enable_sm80_to_sm89INS1_16FlashAttnBwdSm80INS1_25CollectiveMainloopBwdSm80ILi2ELi2EN4cute5tupleIJNS5_1CILi128EEES8_NS7_ILi64EEEEEENS_10bfloat16_tEfNS_4arch4Sm80ELb0ELb0ELb1ELb1ELb1ELb0ELb0ELb0ELi2ELi4ELi4ELi4ELb0EEENS1_21CollectiveEpilogueBwdISA_SB_SD_Li256ELb1ELb0ELi2EEENS1_19SingleTileSchedulerILb1ELb0ELb0ELi128EEEEEEEEEvNT_6ParamsE$_ZN4cute3eso3ESOILb1ELb0EJNS_6LayoutINS_5tupleIJNS3_IJNS_1CILi2EEES5_EEEEEENS3_IJNS3_IJNS4_ILi1EEES5_EEEEEEEEiEEC2ERKSB_RKi,@function
        .size           $_ZN7cutlass13device_kernelIN5flash19enable_sm80_to_sm89INS1_16FlashAttnBwdSm80INS1_25CollectiveMainloopBwdSm80ILi2ELi2EN4cute5tupleIJNS5_1CILi128EEES8_NS7_ILi64EEEEEENS_10bfloat16_tEfNS_4arch4Sm80ELb0ELb0ELb1ELb1ELb1ELb0ELb0ELb0ELi2ELi4ELi4ELi4ELb0EEENS1_21CollectiveEpilogueBwdISA_SB_SD_Li256ELb1ELb0ELi2EEENS1_19SingleTileSchedulerILb1ELb0ELb0ELi128EEEEEEEEEvNT_6ParamsE$_ZN4cute3eso3ESOILb1ELb0EJNS_6LayoutINS_5tupleIJNS3_IJNS_1CILi2EEES5_EEEEEENS3_IJNS3_IJNS4_ILi1EEES5_EEEEEEEEiEEC2ERKSB_RKi,($_ZN7cutlass13device_kernelIN5flash19enable_sm80_to_sm89INS1_16FlashAttnBwdSm80INS1_25CollectiveMainloopBwdSm80ILi2ELi2EN4cute5tupleIJNS5_1CILi128EEES8_NS7_ILi64EEEEEENS_10bfloat16_tEfNS_4arch4Sm80ELb0ELb0ELb1ELb1ELb1ELb0ELb0ELb0ELi2ELi4ELi4ELi4ELb0EEENS1_21CollectiveEpilogueBwdISA_SB_SD_Li256ELb1ELb0ELi2EEENS1_19SingleTileSchedulerILb1ELb0ELb0ELi128EEEEEEEEEvNT_6ParamsE$_ZN4cute3eso3ESOILb1ELb0EJNS_6LayoutINS_5tupleIJNS3_IJNS_1CILi2EEES5_EEEEEENS3_IJNS3_IJNS4_ILi8EEENS4_ILi64EEEEEEEEEEENS_10ViewEngineINS_8smem_ptrIPfEEEEEEC2ERKSC_RKSH_ - $_ZN7cutlass13device_kernelIN5flash19enable_sm80_to_sm89INS1_16FlashAttnBwdSm80INS1_25CollectiveMainloopBwdSm80ILi2ELi2EN4cute5tupleIJNS5_1CILi128EEES8_NS7_ILi64EEEEEENS_10bfloat16_tEfNS_4arch4Sm80ELb0ELb0ELb1ELb1ELb1ELb0ELb0ELb0ELi2ELi4ELi4ELi4ELb0EEENS1_21CollectiveEpilogueBwdISA_SB_SD_Li256ELb1ELb0ELi2EEENS1_19SingleTileSchedulerILb1ELb0ELb0ELi128EEEEEEEEEvNT_6ParamsE$_ZN4cute3eso3ESOILb1ELb0EJNS_6LayoutINS_5tupleIJNS3_IJNS_1CILi2EEES5_EEEEEENS3_IJNS3_IJNS4_ILi1EEES5_EEEEEEEEiEEC2ERKSB_RKi)
$_ZN7cutlass13device_kernelIN5flash19enable_sm80_to_sm89INS1_16FlashAttnBwdSm80INS1_25CollectiveMainloopBwdSm80ILi2ELi2EN4cute5tupleIJNS5_1CILi128EEES8_NS7_ILi64EEEEEENS_10bfloat16_tEfNS_4arch4Sm80ELb0ELb0ELb1ELb1ELb1ELb0ELb0ELb0ELi2ELi4ELi4ELi4ELb0EEENS1_21CollectiveEpilogueBwdISA_SB_SD_Li256ELb1ELb0ELi2EEENS1_19SingleTileSchedulerILb1ELb0ELb0ELi128EEEEEEEEEvNT_6ParamsE$_ZN4cute3eso3ESOILb1ELb0EJNS_6LayoutINS_5tupleIJNS3_IJNS_1CILi2EEES5_EEEEEENS3_IJNS3_IJNS4_ILi1EEES5_EEEEEEEEiEEC2ERKSB_RKi:
[----:B------:R-:W-:Y:S02]  /*a970*/  IADD3 R2, R66, -c[0x0][0x20], RZ ;  /* 0x8000080042027a10 */ /* 0x000fe40007ffe0ff */
[----:B------:R-:W-:-:S03]  /*a980*/  MOV R5, 0x0 ;  /* 0x0000000000057802 */ /* 0x000fc60000000f00 */
[----:B------:R1:W-:Y:S01]  /*a990*/  STL [R2], R3 ;  /* 0x0000000302007387 */ /* 0x0003e20000100800 */
[----:B------:R-:W-:Y:S05]  /*a9a0*/  RET.REL.NODEC R4 `(_ZN7cutlass13device_kernelIN5flash19enable_sm80_to_sm89INS1_16FlashAttnBwdSm80INS1_25CollectiveMainloopBwdSm80ILi2ELi2EN4cute5tupleIJNS5_1CILi128EEES8_NS7_ILi64EEEEEENS_10bfloat16_tEfNS_4arch4Sm80ELb0ELb0ELb1ELb1ELb1ELb0ELb0ELb0ELi2ELi4ELi4ELi4ELb0EEENS1_21CollectiveEpilogueBwdISA_SB_SD_Li256ELb1ELb0ELi2EEENS1_19SingleTileSchedulerILb1ELb0ELb0ELi128EEEEEEEEEvNT_6ParamsE) ;  /* 0xffff565004007950 */ /* 0x000fea0003c3ffff */
        .type           $_ZN7cutlass13device_kernelIN5flash19enable_sm80_to_sm89INS1_16FlashAttnBwdSm80INS1_25CollectiveMainloopBwdSm80ILi2ELi2EN4cute5tupleIJNS5_1CILi128EEES8_NS7_ILi64EEEEEENS_10bfloat16_tEfNS_4arch4Sm80ELb0ELb0ELb1ELb1ELb1ELb0ELb0ELb0ELi2ELi4ELi4ELi4ELb0EEENS1_21CollectiveEpilogueBwdISA_SB_SD_Li256ELb1ELb0ELi2EEENS1_19SingleTileSchedulerILb1ELb0ELb0ELi128EEEEEEEEEvNT_6ParamsE$_ZN4cute3eso3ESOILb1ELb0EJNS_6LayoutINS_5tupleIJNS3_IJNS_1CILi2EEES5_EEEEEENS3_IJNS3_IJNS4_ILi8EEENS4_ILi64EEEEEEEEEEENS_10ViewEngineINS_8smem_ptrIPfEEEEEEC2ERKSC_RKSH_,@function
        .size           $_ZN7cutlass13device_kernelIN5flash19enable_sm80_to_sm89INS1_16FlashAttnBwdSm80INS1_25CollectiveMainloopBwdSm80ILi2ELi2EN4cute5tupleIJNS5_1CILi128EEES8_NS7_ILi64EEEEEENS_10bfloat16_tEfNS_4arch4Sm80ELb0ELb0ELb1ELb1ELb1ELb0ELb0ELb0ELi2ELi4ELi4ELi4ELb0EEENS1_21CollectiveEpilogueBwdISA_SB_SD_Li256ELb1ELb0ELi2EEENS1_19SingleTileSchedulerILb1ELb0ELb0ELi128EEEEEEEEEvNT_6ParamsE$_ZN4cute3eso3ESOILb1ELb0EJNS_6LayoutINS_5tupleIJNS3_IJNS_1CILi2EEES5_EEEEEENS3_IJNS3_IJNS4_ILi8EEENS4_ILi64EEEEEEEEEEENS_10ViewEngineINS_8smem_ptrIPfEEEEEEC2ERKSC_RKSH_,($_ZN7cutlass13device_kernelIN5flash19enable_sm80_to_sm89INS1_16FlashAttnBwdSm80INS1_25CollectiveMainloopBwdSm80ILi2ELi2EN4cute5tupleIJNS5_1CILi128EEES8_NS7_ILi64EEEEEENS_10bfloat16_tEfNS_4arch4Sm80ELb0ELb0ELb1ELb1ELb1ELb0ELb0ELb0ELi2ELi4ELi4ELi4ELb0EEENS1_21CollectiveEpilogueBwdISA_SB_SD_Li256ELb1ELb0ELi2EEENS1_19SingleTileSchedulerILb1ELb0ELb0ELi128EEEEEEEEEvNT_6ParamsE$_ZN4cute3eso3ESOILb1ELb0EJNS_6LayoutINS_5tupleIJNS3_IJNS_1CILi2EEES5_EEEEEENS3_IJNS3_IJNS4_ILi8EEENS4_ILi64EEEEEEEEEEEiEEC2ERKSC_RKi - $_ZN7cutlass13device_kernelIN5flash19enable_sm80_to_sm89INS1_16FlashAttnBwdSm80INS1_25CollectiveMainloopBwdSm80ILi2ELi2EN4cute5tupleIJNS5_1CILi128EEES8_NS7_ILi64EEEEEENS_10bfloat16_tEfNS_4arch4Sm80ELb0ELb0ELb1ELb1ELb1ELb0ELb0ELb0ELi2ELi4ELi4ELi4ELb0EEENS1_21CollectiveEpilogueBwdISA_SB_SD_Li256ELb1ELb0ELi2EEENS1_19SingleTileSchedulerILb1ELb0ELb0ELi128EEEEEEEEEvNT_6ParamsE$_ZN4cute3eso3ESOILb1ELb0EJNS_6LayoutINS_5tupleIJNS3_IJNS_1CILi2EEES5_EEEEEENS3_IJNS3_IJNS4_ILi8EEENS4_ILi64EEEEEEEEEEENS_10ViewEngineINS_8smem_ptrIPfEEEEEEC2ERKSC_RKSH_)
$_ZN7cutlass13device_kernelIN5flash19enable_sm80_to_sm89INS1_16FlashAttnBwdSm80INS1_25CollectiveMainloopBwdSm80ILi2ELi2EN4cute5tupleIJNS5_1CILi128EEES8_NS7_ILi64EEEEEENS_10bfloat16_tEfNS_4arch4Sm80ELb0ELb0ELb1ELb1ELb1ELb0ELb0ELb0ELi2ELi4ELi4ELi4ELb0EEENS1_21CollectiveEpilogueBwdISA_SB_SD_Li256ELb1ELb0ELi2EEENS1_19SingleTileSchedulerILb1ELb0ELb0ELi128EEEEEEEEEvNT_6ParamsE$_ZN4cute3eso3ESOILb1ELb0EJNS_6LayoutINS_5tupleIJNS3_IJNS_1CILi2EEES5_EEEEEENS3_IJNS3_IJNS4_ILi8EEENS4_ILi64EEEEEEEEEEENS_10ViewEngineINS_8smem_ptrIPfEEEEEEC2ERKSC_RKSH_:
[----:B------:R-:W-:Y:S02]  /*a9b0*/  IADD3 R6, R23, -c[0x0][0x20], RZ ;  /* 0x8000080017067a10 */ /* 0x000fe40007ffe0ff */
[----:B------:R-:W-:-:S03]  /*a9c0*/  MOV R9, 0x0 ;  /* 0x0000000000097802 */ /* 0x000fc60000000f00 */
[----:B------:R1:W-:Y:S01]  /*a9d0*/  STL.64 [R6], R2 ;  /* 0x0000000206007387 */ /* 0x0003e20000100a00 */
[----:B------:R-:W-:Y:S05]  /*a9e0*/  RET.REL.NODEC R8 `(_ZN7cutlass13device_kernelIN5flash19enable_sm80_to_sm89INS1_16FlashAttnBwdSm80INS1_25CollectiveMainloopBwdSm80ILi2ELi2EN4cute5tupleIJNS5_1CILi128EEES8_NS7_ILi64EEEEEENS_10bfloat16_tEfNS_4arch4Sm80ELb0ELb0ELb1ELb1ELb1ELb0ELb0ELb0ELi2ELi4ELi4ELi4ELb0EEENS1_21CollectiveEpilogueBwdISA_SB_SD_Li256ELb1ELb0ELi2EEENS1_19SingleTileSchedulerILb1ELb0ELb0ELi128EEEEEEEEEvNT_6ParamsE) ;  /* 0xffff561008007950 */ /* 0x000fea0003c3ffff */
        .type           $_ZN7cutlass13device_kernelIN5flash19enable_sm80_to_sm89INS1_16FlashAttnBwdSm80INS1_25CollectiveMainloopBwdSm80ILi2ELi2EN4cute5tupleIJNS5_1CILi128EEES8_NS7_ILi64EEEEEENS_10bfloat16_tEfNS_4arch4Sm80ELb0ELb0ELb1ELb1ELb1ELb0ELb0ELb0ELi2ELi4ELi4ELi4ELb0EEENS1_21CollectiveEpilogueBwdISA_SB_SD_Li256ELb1ELb0ELi2EEENS1_19SingleTileSchedulerILb1ELb0ELb0ELi128EEEEEEEEEvNT_6ParamsE$_ZN4cute3eso3ESOILb1ELb0EJNS_6LayoutINS_5tupleIJNS3_IJNS_1CILi2EEES5_EEEEEENS3_IJNS3_IJNS4_ILi8EEENS4_ILi64EEEEEEEEEEEiEEC2ERKSC_RKi,@function
        .size           $_ZN7cutlass13device_kernelIN5flash19enable_sm80_to_sm89INS1_16FlashAttnBwdSm80INS1_25CollectiveMainloopBwdSm80ILi2ELi2EN4cute5tupleIJNS5_1CILi128EEES8_NS7_ILi64EEEEEENS_10bfloat16_tEfNS_4arch4Sm80ELb0ELb0ELb1ELb1ELb1ELb0ELb0ELb0ELi2ELi4ELi4ELi4ELb0EEENS1_21CollectiveEpilogueBwdISA_SB_SD_Li256ELb1ELb0ELi2EEENS1_19SingleTileSchedulerILb1ELb0ELb0ELi128EEEEEEEEEvNT_6ParamsE$_ZN4cute3eso3ESOILb1ELb0EJNS_6LayoutINS_5tupleIJNS3_IJNS_1CILi2EEES5_EEEEEENS3_IJNS3_IJNS4_ILi8EEENS4_ILi64EEEEEEEEEEEiEEC2ERKSC_RKi,($_ZN7cutlass13device_kernelIN5flash19enable_sm80_to_sm89INS1_16FlashAttnBwdSm80INS1_25CollectiveMainloopBwdSm80ILi2ELi2EN4cute5tupleIJNS5_1CILi128EEES8_NS7_ILi64EEEEEENS_10bfloat16_tEfNS_4arch4Sm80ELb0ELb0ELb1ELb1ELb1ELb0ELb0ELb0ELi2ELi4ELi4ELi4ELb0EEENS1_21CollectiveEpilogueBwdISA_SB_SD_Li256ELb1ELb0ELi2EEENS1_19SingleTileSchedulerILb1ELb0ELb0ELi128EEEEEEEEEvNT_6ParamsE$_ZN4cute3eso3ESOILb1ELb0EJNS_6LayoutINS_5tupleIJNS3_IJNS_1CILi2EEES5_EEENS3_IJS5_NS4_ILi8EEEEEEEEENS3_IJNS3_IJNS_11ScaledBasisIS7_JLi0EEEENSA_INS4_ILi64EEEJLi0EEEEEEENS3_IJNSA_INS4_ILi1EEEJLi1EEEENSA_INS4_ILi16EEEJLi1EEEEEEEEEEEENS_10ViewEngineINS_23ArithmeticTupleIteratorINS_15ArithmeticTupleIJNS4_ILi0EEESP_EEEEEEEEEC2ERKSL_RKSS_ - $_ZN7cutlass13device_kernelIN5flash19enable_sm80_to_sm89INS1_16FlashAttnBwdSm80INS1_25CollectiveMainloopBwdSm80ILi2ELi2EN4cute5tupleIJNS5_1CILi128EEES8_NS7_ILi64EEEEEENS_10bfloat16_tEfNS_4arch4Sm80ELb0ELb0ELb1ELb1ELb1ELb0ELb0ELb0ELi2ELi4ELi4ELi4ELb0EEENS1_21CollectiveEpilogueBwdISA_SB_SD_Li256ELb1ELb0ELi2EEENS1_19SingleTileSchedulerILb1ELb0ELb0ELi128EEEEEEEEEvNT_6ParamsE$_ZN4cute3eso3ESOILb1ELb0EJNS_6LayoutINS_5tupleIJNS3_IJNS_1CILi2EEES5_EEEEEENS3_IJNS3_IJNS4_ILi8EEENS4_ILi64EEEEEEEEEEEiEEC2ERKSC_RKi)
$_ZN7cutlass13device_kernelIN5flash19enable_sm80_to_sm89INS1_16FlashAttnBwdSm80INS1_25CollectiveMainloopBwdSm80ILi2ELi2EN4cute5tupleIJNS5_1CILi128EEES8_NS7_ILi64EEEEEENS_10bfloat16_tEfNS_4arch4Sm80ELb0ELb0ELb1ELb1ELb1ELb0ELb0ELb0ELi2ELi4ELi4ELi4ELb0EEENS1_21CollectiveEpilogueBwdISA_SB_SD_Li256ELb1ELb0ELi2EEENS1_19SingleTileSchedulerILb1ELb0ELb0ELi128EEEEEEEEEvNT_6ParamsE$_ZN4cute3eso3ESOILb1ELb0EJNS_6LayoutINS_5tupleIJNS3_IJNS_1CILi2EEES5_EEEEEENS3_IJNS3_IJNS4_ILi8EEENS4_ILi64EEEEEEEEEEEiEEC2ERKSC_RKi:
[----:B------:R-:W-:Y:S01]  /*a9f0*/  IADD3 R2, R23, -c[0x0][0x20], RZ ;  /* 0x8000080017027a10 */ /* 0x000fe20007ffe0ff */
[----:B------:R-:W-:Y:S01]  /*aa00*/  IMAD.MOV.U32 R8, RZ, RZ, R6 ;  /* 0x000000ffff087224 */ /* 0x000fe200078e0006 */
[----:B------:R-:W-:-:S03]  /*aa10*/  MOV R9, 0x0 ;  /* 0x0000000000097802 */ /* 0x000fc60000000f00 */
[----:B------:R1:W-:Y:S01]  /*aa20*/  STL [R2], R3 ;  /* 0x0000000302007387 */ /* 0x0003e20000100800 */
[----:B------:R-:W-:Y:S05]  /*aa30*/  RET.REL.NODEC R8 `(_ZN7cutlass13device_kernelIN5flash19enable_sm80_to_sm89INS1_16FlashAttnBwdSm80INS1_25CollectiveMainloopBwdSm80ILi2ELi2EN4cute5tupleIJNS5_1CILi128EEES8_NS7_ILi64EEEEEENS_10bfloat16_tEfNS_4arch4Sm80ELb0ELb0ELb1ELb1ELb1ELb0ELb0ELb0ELi2ELi4ELi4ELi4ELb0EEENS1_21CollectiveEpilogueBwdISA_SB_SD_Li256ELb1ELb0ELi2EEENS1_19SingleTileSchedulerILb1ELb0ELb0ELi128EEEEEEEEEvNT_6ParamsE) ;  /* 0xffff55c008007950 */ /* 0x000fea0003c3ffff */
        .type           $_ZN7cutlass13device_kernelIN5flash19enable_sm80_to_sm89INS1_16FlashAttnBwdSm80INS1_25CollectiveMainloopBwdSm80ILi2ELi2EN4cute5tupleIJNS5_1CILi128EEES8_NS7_ILi64EEEEEENS_10bfloat16_tEfNS_4arch4Sm80ELb0ELb0ELb1ELb1ELb1ELb0ELb0ELb0ELi2ELi4ELi4ELi4ELb0EEENS1_21CollectiveEpilogueBwdISA_SB_SD_Li256ELb1ELb0ELi2EEENS1_19SingleTileSchedulerILb1ELb0ELb0ELi128EEEEEEEEEvNT_6ParamsE$_ZN4cute3eso3ESOILb1ELb0EJNS_6LayoutINS_5tupleIJNS3_IJNS_1CILi2EEES5_EEENS3_IJS5_NS4_ILi8EEEEEEEEENS3_IJNS3_IJNS_11ScaledBasisIS7_JLi0EEEENSA_INS4_ILi64EEEJLi0EEEEEEENS3_IJNSA_INS4_ILi1EEEJLi1EEEENSA_INS4_ILi16EEEJLi1EEEEEEEEEEEENS_10ViewEngineINS_23ArithmeticTupleIteratorINS_15ArithmeticTupleIJNS4_ILi0EEESP_EEEEEEEEEC2ERKSL_RKSS_,@function
        .size           $_ZN7cutlass13device_kernelIN5flash19enable_sm80_to_sm89INS1_16FlashAttnBwdSm80INS1_25CollectiveMainloopBwdSm80ILi2ELi2EN4cute5tupleIJNS5_1CILi128EEES8_NS7_ILi64EEEEEENS_10bfloat16_tEfNS_4arch4Sm80ELb0ELb0ELb1ELb1ELb1ELb0ELb0ELb0ELi2ELi4ELi4ELi4ELb0EEENS1_21CollectiveEpilogueBwdISA_SB_SD_Li256ELb1ELb0ELi2EEENS1_19SingleTileSchedulerILb1ELb0ELb0ELi128EEEEEEEEEvNT_6ParamsE$_ZN4cute3eso3ESOILb1ELb0EJNS_6LayoutINS_5tupleIJNS3_IJNS_1CILi2EEES5_EEENS3_IJS5_NS4_ILi8EEEEEEEEENS3_IJNS3_IJNS_11ScaledBasisIS7_JLi0EEEENSA_INS4_ILi64EEEJLi0EEEEEEENS3_IJNSA_INS4_ILi1EEEJLi1EEEENSA_INS4_ILi16EEEJLi1EEEEEEEEEEEENS_10ViewEngineINS_23ArithmeticTupleIteratorINS_15ArithmeticTupleIJNS4_ILi0EEESP_EEEEEEEEEC2ERKSL_RKSS_,($_ZN7cutlass13device_kernelIN5flash19enable_sm80_to_sm89INS1_16FlashAttnBwdSm80INS1_25CollectiveMainloopBwdSm80ILi2ELi2EN4cute5tupleIJNS5_1CILi128EEES8_NS7_ILi64EEEEEENS_10bfloat16_tEfNS_4arch4Sm80ELb0ELb0ELb1ELb1ELb1ELb0ELb0ELb0ELi2ELi4ELi4ELi4ELb0EEENS1_21CollectiveEpilogueBwdISA_SB_SD_Li256ELb1ELb0ELi2EEENS1_19SingleTileSchedulerILb1ELb0ELb0ELi128EEEEEEEEEvNT_6ParamsE$_ZN4cute3eso3ESOILb1ELb0EJNS_6LayoutINS_5tupleIJNS3_IJNS_1CILi2EEES5_EEENS3_IJS5_NS4_ILi8EEEEEEEEENS3_IJNS3_IJNS_11ScaledBasisIS7_JLi0EEEENSA_INS4_ILi64EEEJLi0EEEEEEENS3_IJNSA_INS4_ILi1EEEJLi1EEEENSA_INS4_ILi16EEEJLi1EEEEEEEEEEEENS_10ViewEngineINS_23ArithmeticTupleIteratorINS_15ArithmeticTupleIJiiEEEEEEEEEC2ERKSL_RKSR_ - $_ZN7cutlass13device_kernelIN5flash19enable_sm80_to_sm89INS1_16FlashAttnBwdSm80INS1_25CollectiveMainloopBwdSm80ILi2ELi2EN4cute5tupleIJNS5_1CILi128EEES8_NS7_ILi64EEEEEENS_10bfloat16_tEfNS_4arch4Sm80ELb0ELb0ELb1ELb1ELb1ELb0ELb0ELb0ELi2ELi4ELi4ELi4ELb0EEENS1_21CollectiveEpilogueBwdISA_SB_SD_Li256ELb1ELb0ELi2EEENS1_19SingleTileSchedulerILb1ELb0ELb0ELi128EEEEEEEEEvNT_6ParamsE$_ZN4cute3eso3ESOILb1ELb0EJNS_6LayoutINS_5tupleIJNS3_IJNS_1CILi2EEES5_EEENS3_IJS5_NS4_ILi8EEEEEEEEENS3_IJNS3_IJNS_11ScaledBasisIS7_JLi0EEEENSA_INS4_ILi64EEEJLi0EEEEEEENS3_IJNSA_INS4_ILi1EEEJLi1EEEENSA_INS4_ILi16EEEJLi1EEEEEEEEEEEENS_10ViewEngineINS_23ArithmeticTupleIteratorINS_15ArithmeticTupleIJNS4_ILi0EEESP_EEEEEEEEEC2ERKSL_RKSS_)
$_ZN7cutlass13device_kernelIN5flash19enable_sm80_to_sm89INS1_16FlashAttnBwdSm80INS1_25CollectiveMainloopBwdSm80ILi2ELi2EN4cute5tupleIJNS5_1CILi128EEES8_NS7_ILi64EEEEEENS_10bfloat16_tEfNS_4arch4Sm80ELb0ELb0ELb1ELb1ELb1ELb0ELb0ELb0ELi2ELi4ELi4ELi4ELb0EEENS1_21CollectiveEpilogueBwdISA_SB_SD_Li256ELb1ELb0ELi2EEENS1_19SingleTileSchedulerILb1ELb0ELb0ELi128EEEEEEEEEvNT_6ParamsE$_ZN4cute3eso3ESOILb1ELb0EJNS_6LayoutINS_5tupleIJNS3_IJNS_1CILi2EEES5_EEENS3_IJS5_NS4_ILi8EEEEEEEEENS3_IJNS3_IJNS_11ScaledBasisIS7_JLi0EEEENSA_INS4_ILi64EEEJLi0EEEEEEENS3_IJNSA_INS4_ILi1EEEJLi1EEEENSA_INS4_ILi16EEEJLi1EEEEEEEEEEEENS_10ViewEngineINS_23ArithmeticTupleIteratorINS_15ArithmeticTupleIJNS4_ILi0EEESP_EEEEEEEEEC2ERKSL_RKSS_:
[----:B------:R-:W-:Y:S01]  /*aa40*/  IADD3 R17, R17, -c[0x0][0x20], RZ ;  /* 0x8000080011117a10 */ /* 0x000fe20007ffe0ff */
[----:B------:R-:W-:Y:S01]  /*aa50*/  IMAD.MOV.U32 R4, RZ, RZ, R2 ;  /* 0x000000ffff047224 */ /* 0x000fe200078e0002 */
[----:B------:R-:W-:Y:S01]  /*aa60*/  PRMT R3, RZ, 0x7610, R3 ;  /* 0x00007610ff037816 */ /* 0x000fe20000000003 */
[----:B------:R-:W-:-:S04]  /*aa70*/  IMAD.MOV.U32 R5, RZ, RZ, 0x0 ;  /* 0x00000000ff057424 */ /* 0x000fc800078e00ff */
[----:B------:R1:W-:Y:S01]  /*aa80*/  STL.U8 [R17], R3 ;  /* 0x0000000311007387 */ /* 0x0003e20000100000 */
[----:B------:R-:W-:Y:S05]  /*aa90*/  RET.REL.NODEC R4 `(_ZN7cutlass13device_kernelIN5flash19enable_sm80_to_sm89INS1_16FlashAttnBwdSm80INS1_25CollectiveMainloopBwdSm80ILi2ELi2EN4cute5tupleIJNS5_1CILi128EEES8_NS7_ILi64EEEEEENS_10bfloat16_tEfNS_4arch4Sm80ELb0ELb0ELb1ELb1ELb1ELb0ELb0ELb0ELi2ELi4ELi4ELi4ELb0EEENS1_21CollectiveEpilogueBwdISA_SB_SD_Li256ELb1ELb0ELi2EEENS1_19SingleTileSchedulerILb1ELb0ELb0ELi128EEEEEEEEEvNT_6ParamsE) ;  /* 0xffff556004007950 */ /* 0x000fea0003c3ffff */
        .type           $_ZN7cutlass13device_kernelIN5flash19enable_sm80_to_sm89INS1_16FlashAttnBwdSm80INS1_25CollectiveMainloopBwdSm80ILi2ELi2EN4cute5tupleIJNS5_1CILi128EEES8_NS7_ILi64EEEEEENS_10bfloat16_tEfNS_4arch4Sm80ELb0ELb0ELb1ELb1ELb1ELb0ELb0ELb0ELi2ELi4ELi4ELi4ELb0EEENS1_21CollectiveEpilogueBwdISA_SB_SD_Li256ELb1ELb0ELi2EEENS1_19SingleTileSchedulerILb1ELb0ELb0ELi128EEEEEEEEEvNT_6ParamsE$_ZN4cute3eso3ESOILb1ELb0EJNS_6LayoutINS_5tupleIJNS3_IJNS_1CILi2EEES5_EEENS3_IJS5_NS4_ILi8EEEEEEEEENS3_IJNS3_IJNS_11ScaledBasisIS7_JLi0EEEENSA_INS4_ILi64EEEJLi0EEEEEEENS3_IJNSA_INS4_ILi1EEEJLi1EEEENSA_INS4_ILi16EEEJLi1EEEEEEEEEEEENS_10ViewEngineINS_23ArithmeticTupleIteratorINS_15ArithmeticTupleIJiiEEEEEEEEEC2ERKSL_RKSR_,@function
        .size           $_ZN7cutlass13device_kernelIN5flash19enable_sm80_to_sm89INS1_16FlashAttnBwdSm80INS1_25CollectiveMainloopBwdSm80ILi2ELi2EN4cute5tupleIJNS5_1CILi128EEES8_NS7_ILi64EEEEEENS_10bfloat16_tEfNS_4arch4Sm80ELb0ELb0ELb1ELb1ELb1ELb0ELb0ELb0ELi2ELi4ELi4ELi4ELb0EEENS1_21CollectiveEpilogueBwdISA_SB_SD_Li256ELb1ELb0ELi2EEENS1_19SingleTileSchedulerILb1ELb0ELb0ELi128EEEEEEEEEvNT_6ParamsE$_ZN4cute3eso3ESOILb1ELb0EJNS_6LayoutINS_5tupleIJNS3_IJNS_1CILi2EEES5_EEENS3_IJS5_NS4_ILi8EEEEEEEEENS3_IJNS3_IJNS_11ScaledBasisIS7_JLi0EEEENSA_INS4_ILi64EEEJLi0EEEEEEENS3_IJNSA_INS4_ILi1EEEJLi1EEEENSA_INS4_ILi16EEEJLi1EEEEEEEEEEEENS_10ViewEngineINS_23ArithmeticTupleIteratorINS_15ArithmeticTupleIJiiEEEEEEEEEC2ERKSL_RKSR_,($_ZN7cutlass13device_kernelIN5flash19enable_sm80_to_sm89INS1_16FlashAttnBwdSm80INS1_25CollectiveMainloopBwdSm80ILi2ELi2EN4cute5tupleIJNS5_1CILi128EEES8_NS7_ILi64EEEEEENS_10bfloat16_tEfNS_4arch4Sm80ELb0ELb0ELb1ELb1ELb1ELb0ELb0ELb0ELi2ELi4ELi4ELi4ELb0EEENS1_21CollectiveEpilogueBwdISA_SB_SD_Li256ELb1ELb0ELi2EEENS1_19SingleTileSchedulerILb1ELb0ELb0ELi128EEEEEEEEEvNT_6ParamsE$_ZN4cute3eso3ESOILb1ELb0EJNS_6LayoutINS_5tupleIJNS3_IJNS_1CILi2EEES5_EEENS3_IJS5_NS4_ILi8EEEEEEEEENS3_IJNS3_IJS5_NS4_ILi4EEEEEENS3_IJNS4_ILi1EEES7_EEEEEEEENS_10ViewEngineIPfEEEEC2ERKSF_RKSI_ - $_ZN7cutlass13device_kernelIN5flash19enable_sm80_to_sm89INS1_16FlashAttnBwdSm80INS1_25CollectiveMainloopBwdSm80ILi2ELi2EN4cute5tupleIJNS5_1CILi128EEES8_NS7_ILi64EEEEEENS_10bfloat16_tEfNS_4arch4Sm80ELb0ELb0ELb1ELb1ELb1ELb0ELb0ELb0ELi2ELi4ELi4ELi4ELb0EEENS1_21CollectiveEpilogueBwdISA_SB_SD_Li256ELb1ELb0ELi2EEENS1_19SingleTileSchedulerILb1ELb0ELb0ELi128EEEEEEEEEvNT_6ParamsE$_ZN4cute3eso3ESOILb1ELb0EJNS_6LayoutINS_5tupleIJNS3_IJNS_1CILi2EEES5_EEENS3_IJS5_NS4_ILi8EEEEEEEEENS3_IJNS3_IJNS_11ScaledBasisIS7_JLi0EEEENSA_INS4_ILi64EEEJLi0EEEEEEENS3_IJNSA_INS4_ILi1EEEJLi1EEEENSA_INS4_ILi16EEEJLi1EEEEEEEEEEEENS_10ViewEngineINS_23ArithmeticTupleIteratorINS_15ArithmeticTupleIJiiEEEEEEEEEC2ERKSL_RKSR_)
$_ZN7cutlass13device_kernelIN5flash19enable_sm80_to_sm89INS1_16FlashAttnBwdSm80INS1_25CollectiveMainloopBwdSm80ILi2ELi2EN4cute5tupleIJNS5_1CILi128EEES8_NS7_ILi64EEEEEENS_10bfloat16_tEfNS_4arch4Sm80ELb0ELb0ELb1ELb1ELb1ELb0ELb0ELb0ELi2ELi4ELi4ELi4ELb0EEENS1_21CollectiveEpilogueBwdISA_SB_SD_Li256ELb1ELb0ELi2EEENS1_19SingleTileSchedulerILb1ELb0ELb0ELi128EEEEEEEEEvNT_6ParamsE$_ZN4cute3eso3ESOILb1ELb0EJNS_6LayoutINS_5tupleIJNS3_IJNS_1CILi2EEES5_EEENS3_IJS5_NS4_ILi8EEEEEEEEENS3_IJNS3_IJNS_11ScaledBasisIS7_JLi0EEEENSA_INS4_ILi64EEEJLi0EEEEEEENS3_IJNSA_INS4_ILi1EEEJLi1EEEENSA_INS4_ILi16EEEJLi1EEEEEEEEEEEENS_10ViewEngineINS_23ArithmeticTupleIteratorINS_15ArithmeticTupleIJiiEEEEEEEEEC2ERKSL_RKSR_:
[----:B------:R-:W-:Y:S01]  /*aaa0*/  IADD3 R4, R15, -c[0x0][0x20], RZ ;  /* 0x800008000f047a10 */ /* 0x000fe20007ffe0ff */
[----:B------:R-:W-:Y:S01]  /*aab0*/  IMAD.MOV.U32 R8, RZ, RZ, R6 ;  /* 0x000000ffff087224 */ /* 0x000fe200078e0006 */
[----:B------:R-:W-:-:S03]  /*aac0*/  MOV R9, 0x0 ;  /* 0x0000000000097802 */ /* 0x000fc60000000f00 */
[----:B------:R1:W-:Y:S04]  /*aad0*/  STL [R4], R2 ;  /* 0x0000000204007387 */ /* 0x0003e80000100800 */
[----:B------:R1:W-:Y:S01]  /*aae0*/  STL [R4+0x4], R3 ;  /* 0x0000040304007387 */ /* 0x0003e20000100800 */
[----:B------:R-:W-:Y:S05]  /*aaf0*/  RET.REL.NODEC R8 `(_ZN7cutlass13device_kernelIN5flash19enable_sm80_to_sm89INS1_16FlashAttnBwdSm80INS1_25CollectiveMainloopBwdSm80ILi2ELi2EN4cute5tupleIJNS5_1CILi128EEES8_NS7_ILi64EEEEEENS_10bfloat16_tEfNS_4arch4Sm80ELb0ELb0ELb1ELb1ELb1ELb0ELb0ELb0ELi2ELi4ELi4ELi4ELb0EEENS1_21CollectiveEpilogueBwdISA_SB_SD_Li256ELb1ELb0ELi2EEENS1_19SingleTileSchedulerILb1ELb0ELb0ELi128EEEEEEEEEvNT_6ParamsE) ;  /* 0xffff550008007950 */ /* 0x000fea0003c3ffff */
        .type           $_ZN7cutlass13device_kernelIN5flash19enable_sm80_to_sm89INS1_16FlashAttnBwdSm80INS1_25CollectiveMainloopBwdSm80ILi2ELi2EN4cute5tupleIJNS5_1CILi128EEES8_NS7_ILi64EEEEEENS_10bfloat16_tEfNS_4arch4Sm80ELb0ELb0ELb1ELb1ELb1ELb0ELb0ELb0ELi2ELi4ELi4ELi4ELb0EEENS1_21CollectiveEpilogueBwdISA_SB_SD_Li256ELb1ELb0ELi2EEENS1_19SingleTileSchedulerILb1ELb0ELb0ELi128EEEEEEEEEvNT_6ParamsE$_ZN4cute3eso3ESOILb1ELb0EJNS_6LayoutINS_5tupleIJNS3_IJNS_1CILi2EEES5_EEENS3_IJS5_NS4_ILi8EEEEEEEEENS3_IJNS3_IJS5_NS4_ILi4EEEEEENS3_IJNS4_ILi1EEES7_EEEEEEEENS_10ViewEngineIPfEEEEC2ERKSF_RKSI_,@function
        .size           $_ZN7cutlass13device_kernelIN5flash19enable_sm80_to_sm89INS1_16FlashAttnBwdSm80INS1_25CollectiveMainloopBwdSm80ILi2ELi2EN4cute5tupleIJNS5_1CILi128EEES8_NS7_ILi64EEEEEENS_10bfloat16_tEfNS_4arch4Sm80ELb0ELb0ELb1ELb1ELb1ELb0ELb0ELb0ELi2ELi4ELi4ELi4ELb0EEENS1_21CollectiveEpilogueBwdISA_SB_SD_Li256ELb1ELb0ELi2EEENS1_19SingleTileSchedulerILb1ELb0ELb0ELi128EEEEEEEEEvNT_6ParamsE$_ZN4cute3eso3ESOILb1ELb0EJNS_6LayoutINS_5tupleIJNS3_IJNS_1CILi2EEES5_EEENS3_IJS5_NS4_ILi8EEEEEEEEENS3_IJNS3_IJS5_NS4_ILi4EEEEEENS3_IJNS4_ILi1EEES7_EEEEEEEENS_10ViewEngineIPfEEEEC2ERKSF_RKSI_,($_ZN7cutlass13device_kernelIN5flash19enable_sm80_to_sm89INS1_16FlashAttnBwdSm80INS1_25CollectiveMainloopBwdSm80ILi2ELi2EN4cute5tupleIJNS5_1CILi128EEES8_NS7_ILi64EEEEEENS_10bfloat16_tEfNS_4arch4Sm80ELb0ELb0ELb1ELb1ELb1ELb0ELb0ELb0ELi2ELi4ELi4ELi4ELb0EEENS1_21CollectiveEpilogueBwdISA_SB_SD_Li256ELb1ELb0ELi2EEENS1_19SingleTileSchedulerILb1ELb0ELb0ELi128EEEEEEEEEvNT_6ParamsE$_ZN4cute3eso3ESOILb1ELb0EJNS_6LayoutINS_5tupleIJNS3_IJNS_1CILi2EEES5_EEENS4_ILi8EEEEEENS3_IJNS3_IJNS4_ILi1EEES5_EEENS4_ILi4EEEEEEEENS_10ViewEngineIPN7cutlass10bfloat16_tEEEEEC2ERKSD_RKSI_ - $_ZN7cutlass13device_kernelIN5flash19enable_sm80_to_sm89INS1_16FlashAttnBwdSm80INS1_25CollectiveMainloopBwdSm80ILi2ELi2EN4cute5tupleIJNS5_1CILi128EEES8_NS7_ILi64EEEEEENS_10bfloat16_tEfNS_4arch4Sm80ELb0ELb0ELb1ELb1ELb1ELb0ELb0ELb0ELi2ELi4ELi4ELi4ELb0EEENS1_21CollectiveEpilogueBwdISA_SB_SD_Li256ELb1ELb0ELi2EEENS1_19SingleTileSchedulerILb1ELb0ELb0ELi128EEEEEEEEEvNT_6ParamsE$_ZN4cute3eso3ESOILb1ELb0EJNS_6LayoutINS_5tupleIJNS3_IJNS_1CILi2EEES5_EEENS3_IJS5_NS4_ILi8EEEEEEEEENS3_IJNS3_IJS5_NS4_ILi4EEEEEENS3_IJNS4_ILi1EEES7_EEEEEEEENS_10ViewEngineIPfEEEEC2ERKSF_RKSI_)
$_ZN7cutlass13device_kernelIN5flash19enable_sm80_to_sm89INS1_16FlashAttnBwdSm80INS1_25CollectiveMainloopBwdSm80ILi2ELi2EN4cute5tupleIJNS5_1CILi128EEES8_NS7_ILi64EEEEEENS_10bfloat16_tEfNS_4arch4Sm80ELb0ELb0ELb1ELb1ELb1ELb0ELb0ELb0ELi2ELi4ELi4ELi4ELb0EEENS1_21CollectiveEpilogueBwdISA_SB_SD_Li256ELb1ELb0ELi2EEENS1_19SingleTileSchedulerILb1ELb0ELb0ELi128EEEEEEEEEvNT_6ParamsE$_ZN4cute3eso3ESOILb1ELb0EJNS_6LayoutINS_5tupleIJNS3_IJNS_1CILi2EEES5_EEENS3_IJS5_NS4_ILi8EEEEEEEEENS3_IJNS3_IJS5_NS4_ILi4EEEEEENS3_IJNS4_ILi1EEES7_EEEEEEEENS_10ViewEngineIPfEEEEC2ERKSF_RKSI_:
[----:B------:R-:W-:Y:S01]  /*ab00*/  IADD3 R4, R15, -c[0x0][0x20], RZ ;  /* 0x800008000f047a10 */ /* 0x000fe20007ffe0ff */
[----:B------:R-:W-:Y:S01]  /*ab10*/  IMAD.MOV.U32 R8, RZ, RZ, R6 ;  /* 0x000000ffff087224 */ /* 0x000fe200078e0006 */
[----:B------:R-:W-:-:S03]  /*ab20*/  MOV R9, 0x0 ;  /* 0x0000000000097802 */ /* 0x000fc60000000f00 */
[----:B------:R1:W-:Y:S01]  /*ab30*/  STL.64 [R4], R50 ;  /* 0x0000003204007387 */ /* 0x0003e20000100a00 */
[----:B------:R-:W-:Y:S05]  /*ab40*/  RET.REL.NODEC R8 `(_ZN7cutlass13device_kernelIN5flash19enable_sm80_to_sm89INS1_16FlashAttnBwdSm80INS1_25CollectiveMainloopBwdSm80ILi2ELi2EN4cute5tupleIJNS5_1CILi128EEES8_NS7_ILi64EEEEEENS_10bfloat16_tEfNS_4arch4Sm80ELb0ELb0ELb1ELb1ELb1ELb0ELb0ELb0ELi2ELi4ELi4ELi4ELb0EEENS1_21CollectiveEpilogueBwdISA_SB_SD_Li256ELb1ELb0ELi2EEENS1_19SingleTileSchedulerILb1ELb0ELb0ELi128EEEEEEEEEvNT_6ParamsE) ;  /* 0xffff54b008007950 */ /* 0x000fea0003c3ffff */
        .type           $_ZN7cutlass13device_kernelIN5flash19enable_sm80_to_sm89INS1_16FlashAttnBwdSm80INS1_25CollectiveMainloopBwdSm80ILi2ELi2EN4cute5tupleIJNS5_1CILi128EEES8_NS7_ILi64EEEEEENS_10bfloat16_tEfNS_4arch4Sm80ELb0ELb0ELb1ELb1ELb1ELb0ELb0ELb0ELi2ELi4ELi4ELi4ELb0EEENS1_21CollectiveEpilogueBwdISA_SB_SD_Li256ELb1ELb0ELi2EEENS1_19SingleTileSchedulerILb1ELb0ELb0ELi128EEEEEEEEEvNT_6ParamsE$_ZN4cute3eso3ESOILb1ELb0EJNS_6LayoutINS_5tupleIJNS3_IJNS_1CILi2EEES5_EEENS4_ILi8EEEEEENS3_IJNS3_IJNS4_ILi1EEES5_EEENS4_ILi4EEEEEEEENS_10ViewEngineIPN7cutlass10bfloat16_tEEEEEC2ERKSD_RKSI_,@function
        .size           $_ZN7cutlass13device_kernelIN5flash19enable_sm80_to_sm89INS1_16FlashAttnBwdSm80INS1_25CollectiveMainloopBwdSm80ILi2ELi2EN4cute5tupleIJNS5_1CILi128EEES8_NS7_ILi64EEEEEENS_10bfloat16_tEfNS_4arch4Sm80ELb0ELb0ELb1ELb1ELb1ELb0ELb0ELb0ELi2ELi4ELi4ELi4ELb0EEENS1_21CollectiveEpilogueBwdISA_SB_SD_Li256ELb1ELb0ELi2EEENS1_19SingleTileSchedulerILb1ELb0ELb0ELi128EEEEEEEEEvNT_6ParamsE$_ZN4cute3eso3ESOILb1ELb0EJNS_6LayoutINS_5tupleIJNS3_IJNS_1CILi2EEES5_EEENS4_ILi8EEEEEENS3_IJNS3_IJNS4_ILi1EEES5_EEENS4_ILi4EEEEEEEENS_10ViewEngineIPN7cutlass10bfloat16_tEEEEEC2ERKSD_RKSI_,($_ZN7cutlass13device_kernelIN5flash19enable_sm80_to_sm89INS1_16FlashAttnBwdSm80INS1_25CollectiveMainloopBwdSm80ILi2ELi2EN4cute5tupleIJNS5_1CILi128EEES8_NS7_ILi64EEEEEENS_10bfloat16_tEfNS_4arch4Sm80ELb0ELb0ELb1ELb1ELb1ELb0ELb0ELb0ELi2ELi4ELi4ELi4ELb0EEENS1_21CollectiveEpilogueBwdISA_SB_SD_Li256ELb1ELb0ELi2EEENS1_19SingleTileSchedulerILb1ELb0ELb0ELi128EEEEEEEEEvNT_6ParamsE$_ZN4cute3eso3ESOILb1ELb0EJNS_6LayoutINS_5tupleIJNS3_IJNS_1CILi2EEES5_EEENS4_ILi8EEEEEENS3_IJNS3_IJNS4_ILi1EEES5_EEENS4_ILi4EEEEEEEEiEEC2ERKSD_RKi - $_ZN7cutlass13device_kernelIN5flash19enable_sm80_to_sm89INS1_16FlashAttnBwdSm80INS1_25CollectiveMainloopBwdSm80ILi2ELi2EN4cute5tupleIJNS5_1CILi128EEES8_NS7_ILi64EEEEEENS_10bfloat16_tEfNS_4arch4Sm80ELb0ELb0ELb1ELb1ELb1ELb0ELb0ELb0ELi2ELi4ELi4ELi4ELb0EEENS1_21CollectiveEpilogueBwdISA_SB_SD_Li256ELb1ELb0ELi2EEENS1_19SingleTileSchedulerILb1ELb0ELb0ELi128EEEEEEEEEvNT_6ParamsE$_ZN4cute3eso3ESOILb1ELb0EJNS_6LayoutINS_5tupleIJNS3_IJNS_1CILi2EEES5_EEENS4_ILi8EEEEEENS3_IJNS3_IJNS4_ILi1EEES5_EEENS4_ILi4EEEEEEEENS_10ViewEngineIPN7cutlass10bfloat16_tEEEEEC2ERKSD_RKSI_)
$_ZN7cutlass13device_kernelIN5flash19enable_sm80_to_sm89INS1_16FlashAttnBwdSm80INS1_25CollectiveMainloopBwdSm80ILi2ELi2EN4cute5tupleIJNS5_1CILi128EEES8_NS7_ILi64EEEEEENS_10bfloat16_tEfNS_4arch4Sm80ELb0ELb0ELb1ELb1ELb1ELb0ELb0ELb0ELi2ELi4ELi4ELi4ELb0EEENS1_21CollectiveEpilogueBwdISA_SB_SD_Li256ELb1ELb0ELi2EEENS1_19SingleTileSchedulerILb1ELb0ELb0ELi128EEEEEEEEEvNT_6ParamsE$_ZN4cute3eso3ESOILb1ELb0EJNS_6LayoutINS_5tupleIJNS3_IJNS_1CILi2EEES5_EEENS4_ILi8EEEEEENS3_IJNS3_IJNS4_ILi1EEES5_EEENS4_ILi4EEEEEEEENS_10ViewEngineIPN7cutlass10bfloat16_tEEEEEC2ERKSD_RKSI_:
[----:B------:R-:W-:Y:S01]  /*ab50*/  IADD3 R2, R23, -c[0x0][0x20], RZ ;  /* 0x8000080017027a10 */ /* 0x000fe20007ffe0ff */
[----:B------:R-:W-:Y:S01]  /*ab60*/  IMAD.MOV.U32 R7, RZ, RZ, R3 ;  /* 0x000000ffff077224 */ /* 0x000fe200078e0003 */
[----:B------:R-:W-:-:S04]  /*ab70*/  MOV R5, 0x0 ;  /* 0x0000000000057802 */ /* 0x000fc80000000f00 */
[----:B------:R1:W-:Y:S01]  /*ab80*/  STL.64 [R2], R6 ;  /* 0x0000000602007387 */ /* 0x0003e20000100a00 */
[----:B------:R-:W-:Y:S05]  /*ab90*/  RET.REL.NODEC R4 `(_ZN7cutlass13device_kernelIN5flash19enable_sm80_to_sm89INS1_16FlashAttnBwdSm80INS1_25CollectiveMainloopBwdSm80ILi2ELi2EN4cute5tupleIJNS5_1CILi128EEES8_NS7_ILi64EEEEEENS_10bfloat16_tEfNS_4arch4Sm80ELb0ELb0ELb1ELb1ELb1ELb0ELb0ELb0ELi2ELi4ELi4ELi4ELb0EEENS1_21CollectiveEpilogueBwdISA_SB_SD_Li256ELb1ELb0ELi2EEENS1_19SingleTileSchedulerILb1ELb0ELb0ELi128EEEEEEEEEvNT_6ParamsE) ;  /* 0xffff546004007950 */ /* 0x000fea0003c3ffff */
        .type           $_ZN7cutlass13device_kernelIN5flash19enable_sm80_to_sm89INS1_16FlashAttnBwdSm80INS1_25CollectiveMainloopBwdSm80ILi2ELi2EN4cute5tupleIJNS5_1CILi128EEES8_NS7_ILi64EEEEEENS_10bfloat16_tEfNS_4arch4Sm80ELb0ELb0ELb1ELb1ELb1ELb0ELb0ELb0ELi2ELi4ELi4ELi4ELb0EEENS1_21CollectiveEpilogueBwdISA_SB_SD_Li256ELb1ELb0ELi2EEENS1_19SingleTileSchedulerILb1ELb0ELb0ELi128EEEEEEEEEvNT_6ParamsE$_ZN4cute3eso3ESOILb1ELb0EJNS_6LayoutINS_5tupleIJNS3_IJNS_1CILi2EEES5_EEENS4_ILi8EEEEEENS3_IJNS3_IJNS4_ILi1EEES5_EEENS4_ILi4EEEEEEEEiEEC2ERKSD_RKi,@function
        .size           $_ZN7cutlass13device_kernelIN5flash19enable_sm80_to_sm89INS1_16FlashAttnBwdSm80INS1_25CollectiveMainloopBwdSm80ILi2ELi2EN4cute5tupleIJNS5_1CILi128EEES8_NS7_ILi64EEEEEENS_10bfloat16_tEfNS_4arch4Sm80ELb0ELb0ELb1ELb1ELb1ELb0ELb0ELb0ELi2ELi4ELi4ELi4ELb0EEENS1_21CollectiveEpilogueBwdISA_SB_SD_Li256ELb1ELb0ELi2EEENS1_19SingleTileSchedulerILb1ELb0ELb0ELi128EEEEEEEEEvNT_6ParamsE$_ZN4cute3eso3ESOILb1ELb0EJNS_6LayoutINS_5tupleIJNS3_IJNS_1CILi2EEES5_EEENS4_ILi8EEEEEENS3_IJNS3_IJNS4_ILi1EEES5_EEENS4_ILi4EEEEEEEEiEEC2ERKSD_RKi,($_ZN7cutlass13device_kernelIN5flash19enable_sm80_to_sm89INS1_16FlashAttnBwdSm80INS1_25CollectiveMainloopBwdSm80ILi2ELi2EN4cute5tupleIJNS5_1CILi128EEES8_NS7_ILi64EEEEEENS_10bfloat16_tEfNS_4arch4Sm80ELb0ELb0ELb1ELb1ELb1ELb0ELb0ELb0ELi2ELi4ELi4ELi4ELb0EEENS1_21CollectiveEpilogueBwdISA_SB_SD_Li256ELb1ELb0ELi2EEENS1_19SingleTileSchedulerILb1ELb0ELb0ELi128EEEEEEEEEvNT_6ParamsE$_ZN4cute3eso3ESOILb1ELb0EJNS_6LayoutINS_5tupleIJNS3_IJNS_1CILi2EEES5_EEES5_NS4_ILi8EEEEEENS3_IJNS3_IJNS_11ScaledBasisINS4_ILi1EEEJLi1EEEENS9_IS7_JLi0EEEEEEENS9_INS4_ILi64EEEJLi0EEEENS9_INS4_ILi16EEEJLi1EEEEEEEEENS_10ViewEngineINS_23ArithmeticTupleIteratorINS_15ArithmeticTupleIJiiEEEEEEEEEC2ERKSJ_RKSP_ - $_ZN7cutlass13device_kernelIN5flash19enable_sm80_to_sm89INS1_16FlashAttnBwdSm80INS1_25CollectiveMainloopBwdSm80ILi2ELi2EN4cute5tupleIJNS5_1CILi128EEES8_NS7_ILi64EEEEEENS_10bfloat16_tEfNS_4arch4Sm80ELb0ELb0ELb1ELb1ELb1ELb0ELb0ELb0ELi2ELi4ELi4ELi4ELb0EEENS1_21CollectiveEpilogueBwdISA_SB_SD_Li256ELb1ELb0ELi2EEENS1_19SingleTileSchedulerILb1ELb0ELb0ELi128EEEEEEEEEvNT_6ParamsE$_ZN4cute3eso3ESOILb1ELb0EJNS_6LayoutINS_5tupleIJNS3_IJNS_1CILi2EEES5_EEENS4_ILi8EEEEEENS3_IJNS3_IJNS4_ILi1EEES5_EEENS4_ILi4EEEEEEEEiEEC2ERKSD_RKi)
$_ZN7cutlass13device_kernelIN5flash19enable_sm80_to_sm89INS1_16FlashAttnBwdSm80INS1_25CollectiveMainloopBwdSm80ILi2ELi2EN4cute5tupleIJNS5_1CILi128EEES8_NS7_ILi64EEEEEENS_10bfloat16_tEfNS_4arch4Sm80ELb0ELb0ELb1ELb1ELb1ELb0ELb0ELb0ELi2ELi4ELi4ELi4ELb0EEENS1_21CollectiveEpilogueBwdISA_SB_SD_Li256ELb1ELb0ELi2EEENS1_19SingleTileSchedulerILb1ELb0ELb0ELi128EEEEEEEEEvNT_6ParamsE$_ZN4cute3eso3ESOILb1ELb0EJNS_6LayoutINS_5tupleIJNS3_IJNS_1CILi2EEES5_EEENS4_ILi8EEEEEENS3_IJNS3_IJNS4_ILi1EEES5_EEENS4_ILi4EEEEEEEEiEEC2ERKSD_RKi:
[----:B------:R-:W-:Y:S02]  /*aba0*/  IADD3 R2, R23, -c[0x0][0x20], RZ ;  /* 0x8000080017027a10 */ /* 0x000fe40007ffe0ff */
[----:B------:R-:W-:-:S03]  /*abb0*/  MOV R5, 0x0 ;  /* 0x0000000000057802 */ /* 0x000fc60000000f00 */
[----:B------:R1:W-:Y:S01]  /*abc0*/  STL [R2], R3 ;  /* 0x0000000302007387 */ /* 0x0003e20000100800 */
[----:B------:R-:W-:Y:S05]  /*abd0*/  RET.REL.NODEC R4 `(_ZN7cutlass13device_kernelIN5flash19enable_sm80_to_sm89INS1_16FlashAttnBwdSm80INS1_25CollectiveMainloopBwdSm80ILi2ELi2EN4cute5tupleIJNS5_1CILi128EEES8_NS7_ILi64EEEEEENS_10bfloat16_tEfNS_4arch4Sm80ELb0ELb0ELb1ELb1ELb1ELb0ELb0ELb0ELi2ELi4ELi4ELi4ELb0EEENS1_21CollectiveEpilogueBwdISA_SB_SD_Li256ELb1ELb0ELi2EEENS1_19SingleTileSchedulerILb1ELb0ELb0ELi128EEEEEEEEEvNT_6ParamsE) ;  /* 0xffff542004007950 */ /* 0x000fea0003c3ffff */
        .type           $_ZN7cutlass13device_kernelIN5flash19enable_sm80_to_sm89INS1_16FlashAttnBwdSm80INS1_25CollectiveMainloopBwdSm80ILi2ELi2EN4cute5tupleIJNS5_1CILi128EEES8_NS7_ILi64EEEEEENS_10bfloat16_tEfNS_4arch4Sm80ELb0ELb0ELb1ELb1ELb1ELb0ELb0ELb0ELi2ELi4ELi4ELi4ELb0EEENS1_21CollectiveEpilogueBwdISA_SB_SD_Li256ELb1ELb0ELi2EEENS1_19SingleTileSchedulerILb1ELb0ELb0ELi128EEEEEEEEEvNT_6ParamsE$_ZN4cute3eso3ESOILb1ELb0EJNS_6LayoutINS_5tupleIJNS3_IJNS_1CILi2EEES5_EEES5_NS4_ILi8EEEEEENS3_IJNS3_IJNS_11ScaledBasisINS4_ILi1EEEJLi1EEEENS9_IS7_JLi0EEEEEEENS9_INS4_ILi64EEEJLi0EEEENS9_INS4_ILi16EEEJLi1EEEEEEEEENS_10ViewEngineINS_23ArithmeticTupleIteratorINS_15ArithmeticTupleIJiiEEEEEEEEEC2ERKSJ_RKSP_,@function
        .size           $_ZN7cutlass13device_kernelIN5flash19enable_sm80_to_sm89INS1_16FlashAttnBwdSm80INS1_25CollectiveMainloopBwdSm80ILi2ELi2EN4cute5tupleIJNS5_1CILi128EEES8_NS7_ILi64EEEEEENS_10bfloat16_tEfNS_4arch4Sm80ELb0ELb0ELb1ELb1ELb1ELb0ELb0ELb0ELi2ELi4ELi4ELi4ELb0EEENS1_21CollectiveEpilogueBwdISA_SB_SD_Li256ELb1ELb0ELi2EEENS1_19SingleTileSchedulerILb1ELb0ELb0ELi128EEEEEEEEEvNT_6ParamsE$_ZN4cute3eso3ESOILb1ELb0EJNS_6LayoutINS_5tupleIJNS3_IJNS_1CILi2EEES5_EEES5_NS4_ILi8EEEEEENS3_IJNS3_IJNS_11ScaledBasisINS4_ILi1EEEJLi1EEEENS9_IS7_JLi0EEEEEEENS9_INS4_ILi64EEEJLi0EEEENS9_INS4_ILi16EEEJLi1EEEEEEEEENS_10ViewEngineINS_23ArithmeticTupleIteratorINS_15ArithmeticTupleIJiiEEEEEEEEEC2ERKSJ_RKSP_,($_ZN7cutlass13device_kernelIN5flash19enable_sm80_to_sm89INS1_16FlashAttnBwdSm80INS1_25CollectiveMainloopBwdSm80ILi2ELi2EN4cute5tupleIJNS5_1CILi128EEES8_NS7_ILi64EEEEEENS_10bfloat16_tEfNS_4arch4Sm80ELb0ELb0ELb1ELb1ELb1ELb0ELb0ELb0ELi2ELi4ELi4ELi4ELb0EEENS1_21CollectiveEpilogueBwdISA_SB_SD_Li256ELb1ELb0ELi2EEENS1_19SingleTileSchedulerILb1ELb0ELb0ELi128EEEEEEEEEvNT_6ParamsE$_ZN4cute3eso3ESOILb1ELb0EJNS_6LayoutINS_5tupleIJNS3_IJNS_1CILi2EEES5_EEES5_NS4_ILi8EEEEEENS3_IJNS3_IJNS_11ScaledBasisINS4_ILi1EEEJLi1EEEENS9_IS7_JLi0EEEEEEENS9_INS4_ILi64EEEJLi0EEEENS9_INS4_ILi16EEEJLi1EEEEEEEEENS_15ArithmeticTupleIJiiEEEEEC2ERKSJ_RKSL_ - $_ZN7cutlass13device_kernelIN5flash19enable_sm80_to_sm89INS1_16FlashAttnBwdSm80INS1_25CollectiveMainloopBwdSm80ILi2ELi2EN4cute5tupleIJNS5_1CILi128EEES8_NS7_ILi64EEEEEENS_10bfloat16_tEfNS_4arch4Sm80ELb0ELb0ELb1ELb1ELb1ELb0ELb0ELb0ELi2ELi4ELi4ELi4ELb0EEENS1_21CollectiveEpilogueBwdISA_SB_SD_Li256ELb1ELb0ELi2EEENS1_19SingleTileSchedulerILb1ELb0ELb0ELi128EEEEEEEEEvNT_6ParamsE$_ZN4cute3eso3ESOILb1ELb0EJNS_6LayoutINS_5tupleIJNS3_IJNS_1CILi2EEES5_EEES5_NS4_ILi8EEEEEENS3_IJNS3_IJNS_11ScaledBasisINS4_ILi1EEEJLi1EEEENS9_IS7_JLi0EEEEEEENS9_INS4_ILi64EEEJLi0EEEENS9_INS4_ILi16EEEJLi1EEEEEEEEENS_10ViewEngineINS_23ArithmeticTupleIteratorINS_15ArithmeticTupleIJiiEEEEEEEEEC2ERKSJ_RKSP_)
$_ZN7cutlass13device_kernelIN5flash19enable_sm80_to_sm89INS1_16FlashAttnBwdSm80INS1_25CollectiveMainloopBwdSm80ILi2ELi2EN4cute5tupleIJNS5_1CILi128EEES8_NS7_ILi64EEEEEENS_10bfloat16_tEfNS_4arch4Sm80ELb0ELb0ELb1ELb1ELb1ELb0ELb0ELb0ELi2ELi4ELi4ELi4ELb0EEENS1_21CollectiveEpilogueBwdISA_SB_SD_Li256ELb1ELb0ELi2EEENS1_19SingleTileSchedulerILb1ELb0ELb0ELi128EEEEEEEEEvNT_6ParamsE$_ZN4cute3eso3ESOILb1ELb0EJNS_6LayoutINS_5tupleIJNS3_IJNS_1CILi2EEES5_EEES5_NS4_ILi8EEEEEENS3_IJNS3_IJNS_11ScaledBasisINS4_ILi1EEEJLi1EEEENS9_IS7_JLi0EEEEEEENS9_INS4_ILi64EEEJLi0EEEENS9_INS4_ILi16EEEJLi1EEEEEEEEENS_10ViewEngineINS_23ArithmeticTupleIteratorINS_15ArithmeticTupleIJiiEEEEEEEEEC2ERKSJ_RKSP_:
[----:B------:R-:W-:Y:S01]  /*abe0*/  IADD3 R4, R15, -c[0x0][0x20], RZ ;  /* 0x800008000f047a10 */ /* 0x000fe20007ffe0ff */
[----:B------:R-:W-:Y:S01]  /*abf0*/  IMAD.MOV.U32 R8, RZ, RZ, R6 ;  /* 0x000000ffff087224 */ /* 0x000fe200078e0006 */
[----:B------:R-:W-:-:S03]  /*ac00*/  MOV R9, 0x0 ;  /* 0x0000000000097802 */ /* 0x000fc60000000f00 */
[----:B------:R1:W-:Y:S04]  /*ac10*/  STL [R4], R2 ;  /* 0x0000000204007387 */ /* 0x0003e80000100800 */
[----:B------:R1:W-:Y:S01]  /*ac20*/  STL [R4+0x4], R3 ;  /* 0x0000040304007387 */ /* 0x0003e20000100800 */
[----:B------:R-:W-:Y:S05]  /*ac30*/  RET.REL.NODEC R8 `(_ZN7cutlass13device_kernelIN5flash19enable_sm80_to_sm89INS1_16FlashAttnBwdSm80INS1_25CollectiveMainloopBwdSm80ILi2ELi2EN4cute5tupleIJNS5_1CILi128EEES8_NS7_ILi64EEEEEENS_10bfloat16_tEfNS_4arch4Sm80ELb0ELb0ELb1ELb1ELb1ELb0ELb0ELb0ELi2ELi4ELi4ELi4ELb0EEENS1_21CollectiveEpilogueBwdISA_SB_SD_Li256ELb1ELb0ELi2EEENS1_19SingleTileSchedulerILb1ELb0ELb0ELi128EEEEEEEEEvNT_6ParamsE) ;  /* 0xffff53c008007950 */ /* 0x000fea0003c3ffff */
        .type           $_ZN7cutlass13device_kernelIN5flash19enable_sm80_to_sm89INS1_16FlashAttnBwdSm80INS1_25CollectiveMainloopBwdSm80ILi2ELi2EN4cute5tupleIJNS5_1CILi128EEES8_NS7_ILi64EEEEEENS_10bfloat16_tEfNS_4arch4Sm80ELb0ELb0ELb1ELb1ELb1ELb0ELb0ELb0ELi2ELi4ELi4ELi4ELb0EEENS1_21CollectiveEpilogueBwdISA_SB_SD_Li256ELb1ELb0ELi2EEENS1_19SingleTileSchedulerILb1ELb0ELb0ELi128EEEEEEEEEvNT_6ParamsE$_ZN4cute3eso3ESOILb1ELb0EJNS_6LayoutINS_5tupleIJNS3_IJNS_1CILi2EEES5_EEES5_NS4_ILi8EEEEEENS3_IJNS3_IJNS_11ScaledBasisINS4_ILi1EEEJLi1EEEENS9_IS7_JLi0EEEEEEENS9_INS4_ILi64EEEJLi0EEEENS9_INS4_ILi16EEEJLi1EEEEEEEEENS_15ArithmeticTupleIJiiEEEEEC2ERKSJ_RKSL_,@function
        .size           $_ZN7cutlass13device_kernelIN5flash19enable_sm80_to_sm89INS1_16FlashAttnBwdSm80INS1_25CollectiveMainloopBwdSm80ILi2ELi2EN4cute5tupleIJNS5_1CILi128EEES8_NS7_ILi64EEEEEENS_10bfloat16_tEfNS_4arch4Sm80ELb0ELb0ELb1ELb1ELb1ELb0ELb0ELb0ELi2ELi4ELi4ELi4ELb0EEENS1_21CollectiveEpilogueBwdISA_SB_SD_Li256ELb1ELb0ELi2EEENS1_19SingleTileSchedulerILb1ELb0ELb0ELi128EEEEEEEEEvNT_6ParamsE$_ZN4cute3eso3ESOILb1ELb0EJNS_6LayoutINS_5tupleIJNS3_IJNS_1CILi2EEES5_EEES5_NS4_ILi8EEEEEENS3_IJNS3_IJNS_11ScaledBasisINS4_ILi1EEEJLi1EEEENS9_IS7_JLi0EEEEEEENS9_INS4_ILi64EEEJLi0EEEENS9_INS4_ILi16EEEJLi1EEEEEEEEENS_15ArithmeticTupleIJiiEEEEEC2ERKSJ_RKSL_,($_ZN7cutlass13device_kernelIN5flash19enable_sm80_to_sm89INS1_16FlashAttnBwdSm80INS1_25CollectiveMainloopBwdSm80ILi2ELi2EN4cute5tupleIJNS5_1CILi128EEES8_NS7_ILi64EEEEEENS_10bfloat16_tEfNS_4arch4Sm80ELb0ELb0ELb1ELb1ELb1ELb0ELb0ELb0ELi2ELi4ELi4ELi4ELb0EEENS1_21CollectiveEpilogueBwdISA_SB_SD_Li256ELb1ELb0ELi2EEENS1_19SingleTileSchedulerILb1ELb0ELb0ELi128EEEEEEEEEvNT_6ParamsE$_ZN4cute3eso3ESOILb1ELb0EJNS_6LayoutINS_5tupleIJNS3_IJNS_1CILi2EEES5_EEES6_EEENS3_IJNS3_IJNS4_ILi1EEES5_EEENS3_IJNS4_ILi32EEENS4_ILi64EEEEEEEEEEENS_10ViewEngineIPN7cutlass10bfloat16_tEEEEEC2ERKSE_RKSJ_ - $_ZN7cutlass13device_kernelIN5flash19enable_sm80_to_sm89INS1_16FlashAttnBwdSm80INS1_25CollectiveMainloopBwdSm80ILi2ELi2EN4cute5tupleIJNS5_1CILi128EEES8_NS7_ILi64EEEEEENS_10bfloat16_tEfNS_4arch4Sm80ELb0ELb0ELb1ELb1ELb1ELb0ELb0ELb0ELi2ELi4ELi4ELi4ELb0EEENS1_21CollectiveEpilogueBwdISA_SB_SD_Li256ELb1ELb0ELi2EEENS1_19SingleTileSchedulerILb1ELb0ELb0ELi128EEEEEEEEEvNT_6ParamsE$_ZN4cute3eso3ESOILb1ELb0EJNS_6LayoutINS_5tupleIJNS3_IJNS_1CILi2EEES5_EEES5_NS4_ILi8EEEEEENS3_IJNS3_IJNS_11ScaledBasisINS4_ILi1EEEJLi1EEEENS9_IS7_JLi0EEEEEEENS9_INS4_ILi64EEEJLi0EEEENS9_INS4_ILi16EEEJLi1EEEEEEEEENS_15ArithmeticTupleIJiiEEEEEC2ERKSJ_RKSL_)
$_ZN7cutlass13device_kernelIN5flash19enable_sm80_to_sm89INS1_16FlashAttnBwdSm80INS1_25CollectiveMainloopBwdSm80ILi2ELi2EN4cute5tupleIJNS5_1CILi128EEES8_NS7_ILi64EEEEEENS_10bfloat16_tEfNS_4arch4Sm80ELb0ELb0ELb1ELb1ELb1ELb0ELb0ELb0ELi2ELi4ELi4ELi4ELb0EEENS1_21CollectiveEpilogueBwdISA_SB_SD_Li256ELb1ELb0ELi2EEENS1_19SingleTileSchedulerILb1ELb0ELb0ELi128EEEEEEEEEvNT_6ParamsE$_ZN4cute3eso3ESOILb1ELb0EJNS_6LayoutINS_5tupleIJNS3_IJNS_1CILi2EEES5_EEES5_NS4_ILi8EEEEEENS3_IJNS3_IJNS_11ScaledBasisINS4_ILi1EEEJLi1EEEENS9_IS7_JLi0EEEEEEENS9_INS4_ILi64EEEJLi0EEEENS9_INS4_ILi16EEEJLi1EEEEEEEEENS_15ArithmeticTupleIJiiEEEEEC2ERKSJ_RKSL_:
[----:B------:R-:W-:Y:S01]  /*ac40*/  IADD3 R4, R15, -c[0x0][0x20], RZ ;  /* 0x800008000f047a10 */ /* 0x000fe20007ffe0ff */
[----:B------:R-:W-:Y:S01]  /*ac50*/  IMAD.MOV.U32 R8, RZ, RZ, R6 ;  /* 0x000000ffff087224 */ /* 0x000fe200078e0006 */
[----:B------:R-:W-:-:S03]  /*ac60*/  MOV R9, 0x0 ;  /* 0x0000000000097802 */ /* 0x000fc60000000f00 */
[----:B------:R1:W-:Y:S04]  /*ac70*/  STL [R4], R2 ;  /* 0x0000000204007387 */ /* 0x0003e80000100800 */
[----:B------:R1:W-:Y:S01]  /*ac80*/  STL [R4+0x4], R3 ;  /* 0x0000040304007387 */ /* 0x0003e20000100800 */
[----:B------:R-:W-:Y:S05]  /*ac90*/  RET.REL.NODEC R8 `(_ZN7cutlass13device_kernelIN5flash19enable_sm80_to_sm89INS1_16FlashAttnBwdSm80INS1_25CollectiveMainloopBwdSm80ILi2ELi2EN4cute5tupleIJNS5_1CILi128EEES8_NS7_ILi64EEEEEENS_10bfloat16_tEfNS_4arch4Sm80ELb0ELb0ELb1ELb1ELb1ELb0ELb0ELb0ELi2ELi4ELi4ELi4ELb0EEENS1_21CollectiveEpilogueBwdISA_SB_SD_Li256ELb1ELb0ELi2EEENS1_19SingleTileSchedulerILb1ELb0ELb0ELi128EEEEEEEEEvNT_6ParamsE) ;  /* 0xffff536008007950 */ /* 0x000fea0003c3ffff */
        .type           $_ZN7cutlass13device_kernelIN5flash19enable_sm80_to_sm89INS1_16FlashAttnBwdSm80INS1_25CollectiveMainloopBwdSm80ILi2ELi2EN4cute5tupleIJNS5_1CILi128EEES8_NS7_ILi64EEEEEENS_10bfloat16_tEfNS_4arch4Sm80ELb0ELb0ELb1ELb1ELb1ELb0ELb0ELb0ELi2ELi4ELi4ELi4ELb0EEENS1_21CollectiveEpilogueBwdISA_SB_SD_Li256ELb1ELb0ELi2EEENS1_19SingleTileSchedulerILb1ELb0ELb0ELi128EEEEEEEEEvNT_6ParamsE$_ZN4cute3eso3ESOILb1ELb0EJNS_6LayoutINS_5tupleIJNS3_IJNS_1CILi2EEES5_EEES6_EEENS3_IJNS3_IJNS4_ILi1EEES5_EEENS3_IJNS4_ILi32EEENS4_ILi64EEEEEEEEEEENS_10ViewEngineIPN7cutlass10bfloat16_tEEEEEC2ERKSE_RKSJ_,@function
        .size           $_ZN7cutlass13device_kernelIN5flash19enable_sm80_to_sm89INS1_16FlashAttnBwdSm80INS1_25CollectiveMainloopBwdSm80ILi2ELi2EN4cute5tupleIJNS5_1CILi128EEES8_NS7_ILi64EEEEEENS_10bfloat16_tEfNS_4arch4Sm80ELb0ELb0ELb1ELb1ELb1ELb0ELb0ELb0ELi2ELi4ELi4ELi4ELb0EEENS1_21CollectiveEpilogueBwdISA_SB_SD_Li256ELb1ELb0ELi2EEENS1_19SingleTileSchedulerILb1ELb0ELb0ELi128EEEEEEEEEvNT_6ParamsE$_ZN4cute3eso3ESOILb1ELb0EJNS_6LayoutINS_5tupleIJNS3_IJNS_1CILi2EEES5_EEES6_EEENS3_IJNS3_IJNS4_ILi1EEES5_EEENS3_IJNS4_ILi32EEENS4_ILi64EEEEEEEEEEENS_10ViewEngineIPN7cutlass10bfloat16_tEEEEEC2ERKSE_RKSJ_,($_ZN7cutlass13device_kernelIN5flash19enable_sm80_to_sm89INS1_16FlashAttnBwdSm80INS1_25CollectiveMainloopBwdSm80ILi2ELi2EN4cute5tupleIJNS5_1CILi128EEES8_NS7_ILi64EEEEEENS_10bfloat16_tEfNS_4arch4Sm80ELb0ELb0ELb1ELb1ELb1ELb0ELb0ELb0ELi2ELi4ELi4ELi4ELb0EEENS1_21CollectiveEpilogueBwdISA_SB_SD_Li256ELb1ELb0ELi2EEENS1_19SingleTileSchedulerILb1ELb0ELb0ELi128EEEEEEEEEvNT_6ParamsE$_ZN4cute3eso3ESOILb1ELb0EJNS_6LayoutINS_5tupleIJNS3_IJNS_1CILi2EEES5_EEES6_EEENS3_IJNS3_IJNS4_ILi1EEES5_EEENS3_IJNS4_ILi32EEENS4_ILi64EEEEEEEEEEEiEEC2ERKSE_RKi - $_ZN7cutlass13device_kernelIN5flash19enable_sm80_to_sm89INS1_16FlashAttnBwdSm80INS1_25CollectiveMainloopBwdSm80ILi2ELi2EN4cute5tupleIJNS5_1CILi128EEES8_NS7_ILi64EEEEEENS_10bfloat16_tEfNS_4arch4Sm80ELb0ELb0ELb1ELb1ELb1ELb0ELb0ELb0ELi2ELi4ELi4ELi4ELb0EEENS1_21CollectiveEpilogueBwdISA_SB_SD_Li256ELb1ELb0ELi2EEENS1_19SingleTileSchedulerILb1ELb0ELb0ELi128EEEEEEEEEvNT_6ParamsE$_ZN4cute3eso3ESOILb1ELb0EJNS_6LayoutINS_5tupleIJNS3_IJNS_1CILi2EEES5_EEES6_EEENS3_IJNS3_IJNS4_ILi1EEES5_EEENS3_IJNS4_ILi32EEENS4_ILi64EEEEEEEEEEENS_10ViewEngineIPN7cutlass10bfloat16_tEEEEEC2ERKSE_RKSJ_)
$_ZN7cutlass13device_kernelIN5flash19enable_sm80_to_sm89INS1_16FlashAttnBwdSm80INS1_25CollectiveMainloopBwdSm80ILi2ELi2EN4cute5tupleIJNS5_1CILi128EEES8_NS7_ILi64EEEEEENS_10bfloat16_tEfNS_4arch4Sm80ELb0ELb0ELb1ELb1ELb1ELb0ELb0ELb0ELi2ELi4ELi4ELi4ELb0EEENS1_21CollectiveEpilogueBwdISA_SB_SD_Li256ELb1ELb0ELi2EEENS1_19SingleTileSchedulerILb1ELb0ELb0ELi128EEEEEEEEEvNT_6ParamsE$_ZN4cute3eso3ESOILb1ELb0EJNS_6LayoutINS_5tupleIJNS3_IJNS_1CILi2EEES5_EEES6_EEENS3_IJNS3_IJNS4_ILi1EEES5_EEENS3_IJNS4_ILi32EEENS4_ILi64EEEEEEEEEEENS_10ViewEngineIPN7cutlass10bfloat16_tEEEEEC2ERKSE_RKSJ_:
[----:B------:R-:W-:Y:S01]  /*aca0*/  IADD3 R2, R66, -c[0x0][0x20], RZ ;  /* 0x8000080042027a10 */ /* 0x000fe20007ffe0ff */
[----:B------:R-:W-:Y:S01]  /*acb0*/  IMAD.MOV.U32 R7, RZ, RZ, R3 ;  /* 0x000000ffff077224 */ /* 0x000fe200078e0003 */
[----:B------:R-:W-:-:S04]  /*acc0*/  MOV R5, 0x0 ;  /* 0x0000000000057802 */ /* 0x000fc80000000f00 */
[----:B------:R1:W-:Y:S01]  /*acd0*/  STL.64 [R2], R6 ;  /* 0x0000000602007387 */ /* 0x0003e20000100a00 */
[----:B------:R-:W-:Y:S05]  /*ace0*/  RET.REL.NODEC R4 `(_ZN7cutlass13device_kernelIN5flash19enable_sm80_to_sm89INS1_16FlashAttnBwdSm80INS1_25CollectiveMainloopBwdSm80ILi2ELi2EN4cute5tupleIJNS5_1CILi128EEES8_NS7_ILi64EEEEEENS_10bfloat16_tEfNS_4arch4Sm80ELb0ELb0ELb1ELb1ELb1ELb0ELb0ELb0ELi2ELi4ELi4ELi4ELb0EEENS1_21CollectiveEpilogueBwdISA_SB_SD_Li256ELb1ELb0ELi2EEENS1_19SingleTileSchedulerILb1ELb0ELb0ELi128EEEEEEEEEvNT_6ParamsE) ;  /* 0xffff531004007950 */ /* 0x000fea0003c3ffff */
        .type           $_ZN7cutlass13device_kernelIN5flash19enable_sm80_to_sm89INS1_16FlashAttnBwdSm80INS1_25CollectiveMainloopBwdSm80ILi2ELi2EN4cute5tupleIJNS5_1CILi128EEES8_NS7_ILi64EEEEEENS_10bfloat16_tEfNS_4arch4Sm80ELb0ELb0ELb1ELb1ELb1ELb0ELb0ELb0ELi2ELi4ELi4ELi4ELb0EEENS1_21CollectiveEpilogueBwdISA_SB_SD_Li256ELb1ELb0ELi2EEENS1_19SingleTileSchedulerILb1ELb0ELb0ELi128EEEEEEEEEvNT_6ParamsE$_ZN4cute3eso3ESOILb1ELb0EJNS_6LayoutINS_5tupleIJNS3_IJNS_1CILi2EEES5_EEES6_EEENS3_IJNS3_IJNS4_ILi1EEES5_EEENS3_IJNS4_ILi32EEENS4_ILi64EEEEEEEEEEEiEEC2ERKSE_RKi,@function
        .size           $_ZN7cutlass13device_kernelIN5flash19enable_sm80_to_sm89INS1_16FlashAttnBwdSm80INS1_25CollectiveMainloopBwdSm80ILi2ELi2EN4cute5tupleIJNS5_1CILi128EEES8_NS7_ILi64EEEEEENS_10bfloat16_tEfNS_4arch4Sm80ELb0ELb0ELb1ELb1ELb1ELb0ELb0ELb0ELi2ELi4ELi4ELi4ELb0EEENS1_21CollectiveEpilogueBwdISA_SB_SD_Li256ELb1ELb0ELi2EEENS1_19SingleTileSchedulerILb1ELb0ELb0ELi128EEEEEEEEEvNT_6ParamsE$_ZN4cute3eso3ESOILb1ELb0EJNS_6LayoutINS_5tupleIJNS3_IJNS_1CILi2EEES5_EEES6_EEENS3_IJNS3_IJNS4_ILi1EEES5_EEENS3_IJNS4_ILi32EEENS4_ILi64EEEEEEEEEEEiEEC2ERKSE_RKi,($_ZN7cutlass13device_kernelIN5flash19enable_sm80_to_sm89INS1_16FlashAttnBwdSm80INS1_25CollectiveMainloopBwdSm80ILi2ELi2EN4cute5tupleIJNS5_1CILi128EEES8_NS7_ILi64EEEEEENS_10bfloat16_tEfNS_4arch4Sm80ELb0ELb0ELb1ELb1ELb1ELb0ELb0ELb0ELi2ELi4ELi4ELi4ELb0EEENS1_21CollectiveEpilogueBwdISA_SB_SD_Li256ELb1ELb0ELi2EEENS1_19SingleTileSchedulerILb1ELb0ELb0ELi128EEEEEEEEEvNT_6ParamsE$_ZN4cute3eso3ESOILb1ELb0EJNS_6LayoutINS_5tupleIJNS3_IJNS_1CILi2EEES5_S5_EEEEEENS3_IJNS3_IJNS4_ILi1EEES5_NS4_ILi4EEEEEEEEEEENS_10ViewEngineIPN7cutlass10bfloat16_tEEEEEC2ERKSC_RKSH_ - $_ZN7cutlass13device_kernelIN5flash19enable_sm80_to_sm89INS1_16FlashAttnBwdSm80INS1_25CollectiveMainloopBwdSm80ILi2ELi2EN4cute5tupleIJNS5_1CILi128EEES8_NS7_ILi64EEEEEENS_10bfloat16_tEfNS_4arch4Sm80ELb0ELb0ELb1ELb1ELb1ELb0ELb0ELb0ELi2ELi4ELi4ELi4ELb0EEENS1_21CollectiveEpilogueBwdISA_SB_SD_Li256ELb1ELb0ELi2EEENS1_19SingleTileSchedulerILb1ELb0ELb0ELi128EEEEEEEEEvNT_6ParamsE$_ZN4cute3eso3ESOILb1ELb0EJNS_6LayoutINS_5tupleIJNS3_IJNS_1CILi2EEES5_EEES6_EEENS3_IJNS3_IJNS4_ILi1EEES5_EEENS3_IJNS4_ILi32EEENS4_ILi64EEEEEEEEEEEiEEC2ERKSE_RKi)
$_ZN7cutlass13device_kernelIN5flash19enable_sm80_to_sm89INS1_16FlashAttnBwdSm80INS1_25CollectiveMainloopBwdSm80ILi2ELi2EN4cute5tupleIJNS5_1CILi128EEES8_NS7_ILi64EEEEEENS_10bfloat16_tEfNS_4arch4Sm80ELb0ELb0ELb1ELb1ELb1ELb0ELb0ELb0ELi2ELi4ELi4ELi4ELb0EEENS1_21CollectiveEpilogueBwdISA_SB_SD_Li256ELb1ELb0ELi2EEENS1_19SingleTileSchedulerILb1ELb0ELb0ELi128EEEEEEEEEvNT_6ParamsE$_ZN4cute3eso3ESOILb1ELb0EJNS_6LayoutINS_5tupleIJNS3_IJNS_1CILi2EEES5_EEES6_EEENS3_IJNS3_IJNS4_ILi1EEES5_EEENS3_IJNS4_ILi32EEENS4_ILi64EEEEEEEEEEEiEEC2ERKSE_RKi:
[----:B------:R-:W-:Y:S02]  /*acf0*/  IADD3 R2, R66, -c[0x0][0x20], RZ ;  /* 0x8000080042027a10 */ /* 0x000fe40007ffe0ff */
[----:B------:R-:W-:-:S03]  /*ad00*/  MOV R5, 0x0 ;  /* 0x0000000000057802 */ /* 0x000fc60000000f00 */
[----:B------:R1:W-:Y:S01]  /*ad10*/  STL [R2], R3 ;  /* 0x0000000302007387 */ /* 0x0003e20000100800 */
[----:B------:R-:W-:Y:S05]  /*ad20*/  RET.REL.NODEC R4 `(_ZN7cutlass13device_kernelIN5flash19enable_sm80_to_sm89INS1_16FlashAttnBwdSm80INS1_25CollectiveMainloopBwdSm80ILi2ELi2EN4cute5tupleIJNS5_1CILi128EEES8_NS7_ILi64EEEEEENS_10bfloat16_tEfNS_4arch4Sm80ELb0ELb0ELb1ELb1ELb1ELb0ELb0ELb0ELi2ELi4ELi4ELi4ELb0EEENS1_21CollectiveEpilogueBwdISA_SB_SD_Li256ELb1ELb0ELi2EEENS1_19SingleTileSchedulerILb1ELb0ELb0ELi128EEEEEEEEEvNT_6ParamsE) ;  /* 0xffff52d004007950 */ /* 0x000fea0003c3ffff */
        .type           $_ZN7cutlass13device_kernelIN5flash19enable_sm80_to_sm89INS1_16FlashAttnBwdSm80INS1_25CollectiveMainloopBwdSm80ILi2ELi2EN4cute5tupleIJNS5_1CILi128EEES8_NS7_ILi64EEEEEENS_10bfloat16_tEfNS_4arch4Sm80ELb0ELb0ELb1ELb1ELb1ELb0ELb0ELb0ELi2ELi4ELi4ELi4ELb0EEENS1_21CollectiveEpilogueBwdISA_SB_SD_Li256ELb1ELb0ELi2EEENS1_19SingleTileSchedulerILb1ELb0ELb0ELi128EEEEEEEEEvNT_6ParamsE$_ZN4cute3eso3ESOILb1ELb0EJNS_6LayoutINS_5tupleIJNS3_IJNS_1CILi2EEES5_S5_EEEEEENS3_IJNS3_IJNS4_ILi1EEES5_NS4_ILi4EEEEEEEEEEENS_10ViewEngineIPN7cutlass10bfloat16_tEEEEEC2ERKSC_RKSH_,@function
        .size           $_ZN7cutlass13device_kernelIN5flash19enable_sm80_to_sm89INS1_16FlashAttnBwdSm80INS1_25CollectiveMainloopBwdSm80ILi2ELi2EN4cute5tupleIJNS5_1CILi128EEES8_NS7_ILi64EEEEEENS_10bfloat16_tEfNS_4arch4Sm80ELb0ELb0ELb1ELb1ELb1ELb0ELb0ELb0ELi2ELi4ELi4ELi4ELb0EEENS1_21CollectiveEpilogueBwdISA_SB_SD_Li256ELb1ELb0ELi2EEENS1_19SingleTileSchedulerILb1ELb0ELb0ELi128EEEEEEEEEvNT_6ParamsE$_ZN4cute3eso3ESOILb1ELb0EJNS_6LayoutINS_5tupleIJNS3_IJNS_1CILi2EEES5_S5_EEEEEENS3_IJNS3_IJNS4_ILi1EEES5_NS4_ILi4EEEEEEEEEEENS_10ViewEngineIPN7cutlass10bfloat16_tEEEEEC2ERKSC_RKSH_,($_ZN7cutlass13device_kernelIN5flash19enable_sm80_to_sm89INS1_16FlashAttnBwdSm80INS1_25CollectiveMainloopBwdSm80ILi2ELi2EN4cute5tupleIJNS5_1CILi128EEES8_NS7_ILi64EEEEEENS_10bfloat16_tEfNS_4arch4Sm80ELb0ELb0ELb1ELb1ELb1ELb0ELb0ELb0ELi2ELi4ELi4ELi4ELb0EEENS1_21CollectiveEpilogueBwdISA_SB_SD_Li256ELb1ELb0ELi2EEENS1_19SingleTileSchedulerILb1ELb0ELb0ELi128EEEEEEEEEvNT_6ParamsE$_ZN4cute3eso3ESOILb1ELb0EJNS_6LayoutINS_5tupleIJNS3_IJNS_1CILi2EEES5_S5_EEEEEENS3_IJNS3_IJNS4_ILi1EEES5_NS4_ILi4EEEEEEEEEEEiEEC2ERKSC_RKi - $_ZN7cutlass13device_kernelIN5flash19enable_sm80_to_sm89INS1_16FlashAttnBwdSm80INS1_25CollectiveMainloopBwdSm80ILi2ELi2EN4cute5tupleIJNS5_1CILi128EEES8_NS7_ILi64EEEEEENS_10bfloat16_tEfNS_4arch4Sm80ELb0ELb0ELb1ELb1ELb1ELb0ELb0ELb0ELi2ELi4ELi4ELi4ELb0EEENS1_21CollectiveEpilogueBwdISA_SB_SD_Li256ELb1ELb0ELi2EEENS1_19SingleTileSchedulerILb1ELb0ELb0ELi128EEEEEEEEEvNT_6ParamsE$_ZN4cute3eso3ESOILb1ELb0EJNS_6LayoutINS_5tupleIJNS3_IJNS_1CILi2EEES5_S5_EEEEEENS3_IJNS3_IJNS4_ILi1EEES5_NS4_ILi4EEEEEEEEEEENS_10ViewEngineIPN7cutlass10bfloat16_tEEEEEC2ERKSC_RKSH_)
$_ZN7cutlass13device_kernelIN5flash19enable_sm80_to_sm89INS1_16FlashAttnBwdSm80INS1_25CollectiveMainloopBwdSm80ILi2ELi2EN4cute5tupleIJNS5_1CILi128EEES8_NS7_ILi64EEEEEENS_10bfloat16_tEfNS_4arch4Sm80ELb0ELb0ELb1ELb1ELb1ELb0ELb0ELb0ELi2ELi4ELi4ELi4ELb0EEENS1_21CollectiveEpilogueBwdISA_SB_SD_Li256ELb1ELb0ELi2EEENS1_19SingleTileSchedulerILb1ELb0ELb0ELi128EEEEEEEEEvNT_6ParamsE$_ZN4cute3eso3ESOILb1ELb0EJNS_6LayoutINS_5tupleIJNS3_IJNS_1CILi2EEES5_S5_EEEEEENS3_IJNS3_IJNS4_ILi1EEES5_NS4_ILi4EEEEEEEEEEENS_10ViewEngineIPN7cutlass10bfloat16_tEEEEEC2ERKSC_RKSH_:
[----:B------:R-:W-:Y:S01]  /*ad30*/  IADD3 R2, R66, -c[0x0][0x20], RZ ;  /* 0x8000080042027a10 */ /* 0x000fe20007ffe0ff */
[----:B------:R-:W-:Y:S01]  /*ad40*/  IMAD.MOV.U32 R7, RZ, RZ, R3 ;  /* 0x000000ffff077224 */ /* 0x000fe200078e0003 */
[----:B------:R-:W-:-:S04]  /*ad50*/  MOV R5, 0x0 ;  /* 0x0000000000057802 */ /* 0x000fc80000000f00 */
[----:B------:R1:W-:Y:S01]  /*ad60*/  STL.64 [R2], R6 ;  /* 0x0000000602007387 */ /* 0x0003e20000100a00 */
[----:B------:R-:W-:Y:S05]  /*ad70*/  RET.REL.NODEC R4 `(_ZN7cutlass13device_kernelIN5flash19enable_sm80_to_sm89INS1_16FlashAttnBwdSm80INS1_25CollectiveMainloopBwdSm80ILi2ELi2EN4cute5tupleIJNS5_1CILi128EEES8_NS7_ILi64EEEEEENS_10bfloat16_tEfNS_4arch4Sm80ELb0ELb0ELb1ELb1ELb1ELb0ELb0ELb0ELi2ELi4ELi4ELi4ELb0EEENS1_21CollectiveEpilogueBwdISA_SB_SD_Li256ELb1ELb0ELi2EEENS1_19SingleTileSchedulerILb1ELb0ELb0ELi128EEEEEEEEEvNT_6ParamsE) ;  /* 0xffff528004007950 */ /* 0x000fea0003c3ffff */
        .type           $_ZN7cutlass13device_kernelIN5flash19enable_sm80_to_sm89INS1_16FlashAttnBwdSm80INS1_25CollectiveMainloopBwdSm80ILi2ELi2EN4cute5tupleIJNS5_1CILi128EEES8_NS7_ILi64EEEEEENS_10bfloat16_tEfNS_4arch4Sm80ELb0ELb0ELb1ELb1ELb1ELb0ELb0ELb0ELi2ELi4ELi4ELi4ELb0EEENS1_21CollectiveEpilogueBwdISA_SB_SD_Li256ELb1ELb0ELi2EEENS1_19SingleTileSchedulerILb1ELb0ELb0ELi128EEEEEEEEEvNT_6ParamsE$_ZN4cute3eso3ESOILb1ELb0EJNS_6LayoutINS_5tupleIJNS3_IJNS_1CILi2EEES5_S5_EEEEEENS3_IJNS3_IJNS4_ILi1EEES5_NS4_ILi4EEEEEEEEEEEiEEC2ERKSC_RKi,@function
        .size           $_ZN7cutlass13device_kernelIN5flash19enable_sm80_to_sm89INS1_16FlashAttnBwdSm80INS1_25CollectiveMainloopBwdSm80ILi2ELi2EN4cute5tupleIJNS5_1CILi128EEES8_NS7_ILi64EEEEEENS_10bfloat16_tEfNS_4arch4Sm80ELb0ELb0ELb1ELb1ELb1ELb0ELb0ELb0ELi2ELi4ELi4ELi4ELb0EEENS1_21CollectiveEpilogueBwdISA_SB_SD_Li256ELb1ELb0ELi2EEENS1_19SingleTileSchedulerILb1ELb0ELb0ELi128EEEEEEEEEvNT_6ParamsE$_ZN4cute3eso3ESOILb1ELb0EJNS_6LayoutINS_5tupleIJNS3_IJNS_1CILi2EEES5_S5_EEEEEENS3_IJNS3_IJNS4_ILi1EEES5_NS4_ILi4EEEEEEEEEEEiEEC2ERKSC_RKi,($_ZN7cutlass13device_kernelIN5flash19enable_sm80_to_sm89INS1_16FlashAttnBwdSm80INS1_25CollectiveMainloopBwdSm80ILi2ELi2EN4cute5tupleIJNS5_1CILi128EEES8_NS7_ILi64EEEEEENS_10bfloat16_tEfNS_4arch4Sm80ELb0ELb0ELb1ELb1ELb1ELb0ELb0ELb0ELi2ELi4ELi4ELi4ELb0EEENS1_21CollectiveEpilogueBwdISA_SB_SD_Li256ELb1ELb0ELi2EEENS1_19SingleTileSchedulerILb1ELb0ELb0ELi128EEEEEEEEEvNT_6ParamsE$_ZN4cute3eso3ESOILb1ELb0EJNS_6LayoutINS_5tupleIJNS3_IJNS_1CILi2EEES5_S5_EEES5_EEENS3_IJNS3_IJNS4_ILi1EEES5_NS4_ILi4EEEEEENS4_ILi64EEEEEEEENS_10ViewEngineIPN7cutlass10bfloat16_tEEEEEC2ERKSD_RKSI_ - $_ZN7cutlass13device_kernelIN5flash19enable_sm80_to_sm89INS1_16FlashAttnBwdSm80INS1_25CollectiveMainloopBwdSm80ILi2ELi2EN4cute5tupleIJNS5_1CILi128EEES8_NS7_ILi64EEEEEENS_10bfloat16_tEfNS_4arch4Sm80ELb0ELb0ELb1ELb1ELb1ELb0ELb0ELb0ELi2ELi4ELi4ELi4ELb0EEENS1_21CollectiveEpilogueBwdISA_SB_SD_Li256ELb1ELb0ELi2EEENS1_19SingleTileSchedulerILb1ELb0ELb0ELi128EEEEEEEEEvNT_6ParamsE$_ZN4cute3eso3ESOILb1ELb0EJNS_6LayoutINS_5tupleIJNS3_IJNS_1CILi2EEES5_S5_EEEEEENS3_IJNS3_IJNS4_ILi1EEES5_NS4_ILi4EEEEEEEEEEEiEEC2ERKSC_RKi)
$_ZN7cutlass13device_kernelIN5flash19enable_sm80_to_sm89INS1_16FlashAttnBwdSm80INS1_25CollectiveMainloopBwdSm80ILi2ELi2EN4cute5tupleIJNS5_1CILi128EEES8_NS7_ILi64EEEEEENS_10bfloat16_tEfNS_4arch4Sm80ELb0ELb0ELb1ELb1ELb1ELb0ELb0ELb0ELi2ELi4ELi4ELi4ELb0EEENS1_21CollectiveEpilogueBwdISA_SB_SD_Li256ELb1ELb0ELi2EEENS1_19SingleTileSchedulerILb1ELb0ELb0ELi128EEEEEEEEEvNT_6ParamsE$_ZN4cute3eso3ESOILb1ELb0EJNS_6LayoutINS_5tupleIJNS3_IJNS_1CILi2EEES5_S5_EEEEEENS3_IJNS3_IJNS4_ILi1EEES5_NS4_ILi4EEEEEEEEEEEiEEC2ERKSC_RKi:
[----:B------:R-:W-:Y:S02]  /*ad80*/  IADD3 R2, R66, -c[0x0][0x20], RZ ;  /* 0x8000080042027a10 */ /* 0x000fe40007ffe0ff */
[----:B------:R-:W-:-:S03]  /*ad90*/  MOV R5, 0x0 ;  /* 0x0000000000057802 */ /* 0x000fc60000000f00 */
[----:B------:R1:W-:Y:S01]  /*ada0*/  STL [R2], R3 ;  /* 0x0000000302007387 */ /* 0x0003e20000100800 */
[----:B------:R-:W-:Y:S05]  /*adb0*/  RET.REL.NODEC R4 `(_ZN7cutlass13device_kernelIN5flash19enable_sm80_to_sm89INS1_16FlashAttnBwdSm80INS1_25CollectiveMainloopBwdSm80ILi2ELi2EN4cute5tupleIJNS5_1CILi128EEES8_NS7_ILi64EEEEEENS_10bfloat16_tEfNS_4arch4Sm80ELb0ELb0ELb1ELb1ELb1ELb0ELb0ELb0ELi2ELi4ELi4ELi4ELb0EEENS1_21CollectiveEpilogueBwdISA_SB_SD_Li256ELb1ELb0ELi2EEENS1_19SingleTileSchedulerILb1ELb0ELb0ELi128EEEEEEEEEvNT_6ParamsE) ;  /* 0xffff524004007950 */ /* 0x000fea0003c3ffff */
        .type           $_ZN7cutlass13device_kernelIN5flash19enable_sm80_to_sm89INS1_16FlashAttnBwdSm80INS1_25CollectiveMainloopBwdSm80ILi2ELi2EN4cute5tupleIJNS5_1CILi128EEES8_NS7_ILi64EEEEEENS_10bfloat16_tEfNS_4arch4Sm80ELb0ELb0ELb1ELb1ELb1ELb0ELb0ELb0ELi2ELi4ELi4ELi4ELb0EEENS1_21CollectiveEpilogueBwdISA_SB_SD_Li256ELb1ELb0ELi2EEENS1_19SingleTileSchedulerILb1ELb0ELb0ELi128EEEEEEEEEvNT_6ParamsE$_ZN4cute3eso3ESOILb1ELb0EJNS_6LayoutINS_5tupleIJNS3_IJNS_1CILi2EEES5_S5_EEES5_EEENS3_IJNS3_IJNS4_ILi1EEES5_NS4_ILi4EEEEEENS4_ILi64EEEEEEEENS_10ViewEngineIPN7cutlass10bfloat16_tEEEEEC2ERKSD_RKSI_,@function
        .size           $_ZN7cutlass13device_kernelIN5flash19enable_sm80_to_sm89INS1_16FlashAttnBwdSm80INS1_25CollectiveMainloopBwdSm80ILi2ELi2EN4cute5tupleIJNS5_1CILi128EEES8_NS7_ILi64EEEEEENS_10bfloat16_tEfNS_4arch4Sm80ELb0ELb0ELb1ELb1ELb1ELb0ELb0ELb0ELi2ELi4ELi4ELi4ELb0EEENS1_21CollectiveEpilogueBwdISA_SB_SD_Li256ELb1ELb0ELi2EEENS1_19SingleTileSchedulerILb1ELb0ELb0ELi128EEEEEEEEEvNT_6ParamsE$_ZN4cute3eso3ESOILb1ELb0EJNS_6LayoutINS_5tupleIJNS3_IJNS_1CILi2EEES5_S5_EEES5_EEENS3_IJNS3_IJNS4_ILi1EEES5_NS4_ILi4EEEEEENS4_ILi64EEEEEEEENS_10ViewEngineIPN7cutlass10bfloat16_tEEEEEC2ERKSD_RKSI_,($_ZN7cutlass13device_kernelIN5flash19enable_sm80_to_sm89INS1_16FlashAttnBwdSm80INS1_25CollectiveMainloopBwdSm80ILi2ELi2EN4cute5tupleIJNS5_1CILi128EEES8_NS7_ILi64EEEEEENS_10bfloat16_tEfNS_4arch4Sm80ELb0ELb0ELb1ELb1ELb1ELb0ELb0ELb0ELi2ELi4ELi4ELi4ELb0EEENS1_21CollectiveEpilogueBwdISA_SB_SD_Li256ELb1ELb0ELi2EEENS1_19SingleTileSchedulerILb1ELb0ELb0ELi128EEEEEEEEEvNT_6ParamsE$_ZN4cute3eso3ESOILb1ELb0EJNS_6LayoutINS_5tupleIJNS3_IJNS_1CILi2EEES5_S5_EEES5_EEENS3_IJNS3_IJNS4_ILi1EEES5_NS4_ILi4EEEEEENS4_ILi64EEEEEEEEiEEC2ERKSD_RKi - $_ZN7cutlass13device_kernelIN5flash19enable_sm80_to_sm89INS1_16FlashAttnBwdSm80INS1_25CollectiveMainloopBwdSm80ILi2ELi2EN4cute5tupleIJNS5_1CILi128EEES8_NS7_ILi64EEEEEENS_10bfloat16_tEfNS_4arch4Sm80ELb0ELb0ELb1ELb1ELb1ELb0ELb0ELb0ELi2ELi4ELi4ELi4ELb0EEENS1_21CollectiveEpilogueBwdISA_SB_SD_Li256ELb1ELb0ELi2EEENS1_19SingleTileSchedulerILb1ELb0ELb0ELi128EEEEEEEEEvNT_6ParamsE$_ZN4cute3eso3ESOILb1ELb0EJNS_6LayoutINS_5tupleIJNS3_IJNS_1CILi2EEES5_S5_EEES5_EEENS3_IJNS3_IJNS4_ILi1EEES5_NS4_ILi4EEEEEENS4_ILi64EEEEEEEENS_10ViewEngineIPN7cutlass10bfloat16_tEEEEEC2ERKSD_RKSI_)
$_ZN7cutlass13device_kernelIN5flash19enable_sm80_to_sm89INS1_16FlashAttnBwdSm80INS1_25CollectiveMainloopBwdSm80ILi2ELi2EN4cute5tupleIJNS5_1CILi128EEES8_NS7_ILi64EEEEEENS_10bfloat16_tEfNS_4arch4Sm80ELb0ELb0ELb1ELb1ELb1ELb0ELb0ELb0ELi2ELi4ELi4ELi4ELb0EEENS1_21CollectiveEpilogueBwdISA_SB_SD_Li256ELb1ELb0ELi2EEENS1_19SingleTileSchedulerILb1ELb0ELb0ELi128EEEEEEEEEvNT_6ParamsE$_ZN4cute3eso3ESOILb1ELb0EJNS_6LayoutINS_5tupleIJNS3_IJNS_1CILi2EEES5_S5_EEES5_EEENS3_IJNS3_IJNS4_ILi1EEES5_NS4_ILi4EEEEEENS4_ILi64EEEEEEEENS_10ViewEngineIPN7cutlass10bfloat16_tEEEEEC2ERKSD_RKSI_:
[----:B------:R-:W-:Y:S01]  /*adc0*/  IADD3 R2, R23, -c[0x0][0x20], RZ ;  /* 0x8000080017027a10 */ /* 0x000fe20007ffe0ff */
[----:B------:R-:W-:Y:S01]  /*add0*/  IMAD.MOV.U32 R7, RZ, RZ, R3 ;  /* 0x000000ffff077224 */ /* 0x000fe200078e0003 */
[----:B------:R-:W-:-:S04]  /*ade0*/  MOV R5, 0x0 ;  /* 0x0000000000057802 */ /* 0x000fc80000000f00 */
[----:B------:R1:W-:Y:S01]  /*adf0*/  STL.64 [R2], R6 ;  /* 0x0000000602007387 */ /* 0x0003e20000100a00 */
[----:B------:R-:W-:Y:S05]  /*ae00*/  RET.REL.NODEC R4 `(_ZN7cutlass13device_kernelIN5flash19enable_sm80_to_sm89INS1_16FlashAttnBwdSm80INS1_25CollectiveMainloopBwdSm80ILi2ELi2EN4cute5tupleIJNS5_1CILi128EEES8_NS7_ILi64EEEEEENS_10bfloat16_tEfNS_4arch4Sm80ELb0ELb0ELb1ELb1ELb1ELb0ELb0ELb0ELi2ELi4ELi4ELi4ELb0EEENS1_21CollectiveEpilogueBwdISA_SB_SD_Li256ELb1ELb0ELi2EEENS1_19SingleTileSchedulerILb1ELb0ELb0ELi128EEEEEEEEEvNT_6ParamsE) ;  /* 0xffff51f004007950 */ /* 0x000fea0003c3ffff */
        .type           $_ZN7cutlass13device_kernelIN5flash19enable_sm80_to_sm89INS1_16FlashAttnBwdSm80INS1_25CollectiveMainloopBwdSm80ILi2ELi2EN4cute5tupleIJNS5_1CILi128EEES8_NS7_ILi64EEEEEENS_10bfloat16_tEfNS_4arch4Sm80ELb0ELb0ELb1ELb1ELb1ELb0ELb0ELb0ELi2ELi4ELi4ELi4ELb0EEENS1_21CollectiveEpilogueBwdISA_SB_SD_Li256ELb1ELb0ELi2EEENS1_19SingleTileSchedulerILb1ELb0ELb0ELi128EEEEEEEEEvNT_6ParamsE$_ZN4cute3eso3ESOILb1ELb0EJNS_6LayoutINS_5tupleIJNS3_IJNS_1CILi2EEES5_S5_EEES5_EEENS3_IJNS3_IJNS4_ILi1EEES5_NS4_ILi4EEEEEENS4_ILi64EEEEEEEEiEEC2ERKSD_RKi,@function
        .size           $_ZN7cutlass13device_kernelIN5flash19enable_sm80_to_sm89INS1_16FlashAttnBwdSm80INS1_25CollectiveMainloopBwdSm80ILi2ELi2EN4cute5tupleIJNS5_1CILi128EEES8_NS7_ILi64EEEEEENS_10bfloat16_tEfNS_4arch4Sm80ELb0ELb0ELb1ELb1ELb1ELb0ELb0ELb0ELi2ELi4ELi4ELi4ELb0EEENS1_21CollectiveEpilogueBwdISA_SB_SD_Li256ELb1ELb0ELi2EEENS1_19SingleTileSchedulerILb1ELb0ELb0ELi128EEEEEEEEEvNT_6ParamsE$_ZN4cute3eso3ESOILb1ELb0EJNS_6LayoutINS_5tupleIJNS3_IJNS_1CILi2EEES5_S5_EEES5_EEENS3_IJNS3_IJNS4_ILi1EEES5_NS4_ILi4EEEEEENS4_ILi64EEEEEEEEiEEC2ERKSD_RKi,($_ZN7cutlass13device_kernelIN5flash19enable_sm80_to_sm89INS1_16FlashAttnBwdSm80INS1_25CollectiveMainloopBwdSm80ILi2ELi2EN4cute5tupleIJNS5_1CILi128EEES8_NS7_ILi64EEEEEENS_10bfloat16_tEfNS_4arch4Sm80ELb0ELb0ELb1ELb1ELb1ELb0ELb0ELb0ELi2ELi4ELi4ELi4ELb0EEENS1_21CollectiveEpilogueBwdISA_SB_SD_Li256ELb1ELb0ELi2EEENS1_19SingleTileSchedulerILb1ELb0ELb0ELi128EEEEEEEEEvNT_6ParamsE$_ZN4cute3eso3ESOILb1ELb0EJNS_6LayoutINS_5tupleIJNS3_IJNS_1CILi2EEES5_S5_EEES5_EEENS3_IJNS3_IJNS4_ILi1EEES5_NS4_ILi4EEEEEENS4_ILi8EEEEEEEENS_10ViewEngineIPN7cutlass10bfloat16_tEEEEEC2ERKSD_RKSI_ - $_ZN7cutlass13device_kernelIN5flash19enable_sm80_to_sm89INS1_16FlashAttnBwdSm80INS1_25CollectiveMainloopBwdSm80ILi2ELi2EN4cute5tupleIJNS5_1CILi128EEES8_NS7_ILi64EEEEEENS_10bfloat16_tEfNS_4arch4Sm80ELb0ELb0ELb1ELb1ELb1ELb0ELb0ELb0ELi2ELi4ELi4ELi4ELb0EEENS1_21CollectiveEpilogueBwdISA_SB_SD_Li256ELb1ELb0ELi2EEENS1_19SingleTileSchedulerILb1ELb0ELb0ELi128EEEEEEEEEvNT_6ParamsE$_ZN4cute3eso3ESOILb1ELb0EJNS_6LayoutINS_5tupleIJNS3_IJNS_1CILi2EEES5_S5_EEES5_EEENS3_IJNS3_IJNS4_ILi1EEES5_NS4_ILi4EEEEEENS4_ILi64EEEEEEEEiEEC2ERKSD_RKi)
$_ZN7cutlass13device_kernelIN5flash19enable_sm80_to_sm89INS1_16FlashAttnBwdSm80INS1_25CollectiveMainloopBwdSm80ILi2ELi2EN4cute5tupleIJNS5_1CILi128EEES8_NS7_ILi64EEEEEENS_10bfloat16_tEfNS_4arch4Sm80ELb0ELb0ELb1ELb1ELb1ELb0ELb0ELb0ELi2ELi4ELi4ELi4ELb0EEENS1_21CollectiveEpilogueBwdISA_SB_SD_Li256ELb1ELb0ELi2EEENS1_19SingleTileSchedulerILb1ELb0ELb0ELi128EEEEEEEEEvNT_6ParamsE$_ZN4cute3eso3ESOILb1ELb0EJNS_6LayoutINS_5tupleIJNS3_IJNS_1CILi2EEES5_S5_EEES5_EEENS3_IJNS3_IJNS4_ILi1EEES5_NS4_ILi4EEEEEENS4_ILi64EEEEEEEEiEEC2ERKSD_RKi:
[----:B------:R-:W-:Y:S02]  /*ae10*/  IADD3 R2, R23, -c[0x0][0x20], RZ ;  /* 0x8000080017027a10 */ /* 0x000fe40007ffe0ff */
[----:B------:R-:W-:-:S03]  /*ae20*/  MOV R5, 0x0 ;  /* 0x0000000000057802 */ /* 0x000fc60000000f00 */
[----:B------:R1:W-:Y:S01]  /*ae30*/  STL [R2], R3 ;  /* 0x0000000302007387 */ /* 0x0003e20000100800 */
[----:B------:R-:W-:Y:S05]  /*ae40*/  RET.REL.NODEC R4 `(_ZN7cutlass13device_kernelIN5flash19enable_sm80_to_sm89INS1_16FlashAttnBwdSm80INS1_25CollectiveMainloopBwdSm80ILi2ELi2EN4cute5tupleIJNS5_1CILi128EEES8_NS7_ILi64EEEEEENS_10bfloat16_tEfNS_4arch4Sm80ELb0ELb0ELb1ELb1ELb1ELb0ELb0ELb0ELi2ELi4ELi4ELi4ELb0EEENS1_21CollectiveEpilogueBwdISA_SB_SD_Li256ELb1ELb0ELi2EEENS1_19SingleTileSchedulerILb1ELb0ELb0ELi128EEEEEEEEEvNT_6ParamsE) ;  /* 0xffff51b004007950 */ /* 0x000fea0003c3ffff */
        .type           $_ZN7cutlass13device_kernelIN5flash19enable_sm80_to_sm89INS1_16FlashAttnBwdSm80INS1_25CollectiveMainloopBwdSm80ILi2ELi2EN4cute5tupleIJNS5_1CILi128EEES8_NS7_ILi64EEEEEENS_10bfloat16_tEfNS_4arch4Sm80ELb0ELb0ELb1ELb1ELb1ELb0ELb0ELb0ELi2ELi4ELi4ELi4ELb0EEENS1_21CollectiveEpilogueBwdISA_SB_SD_Li256ELb1ELb0ELi2EEENS1_19SingleTileSchedulerILb1ELb0ELb0ELi128EEEEEEEEEvNT_6ParamsE$_ZN4cute3eso3ESOILb1ELb0EJNS_6LayoutINS_5tupleIJNS3_IJNS_1CILi2EEES5_S5_EEES5_EEENS3_IJNS3_IJNS4_ILi1EEES5_NS4_ILi4EEEEEENS4_ILi8EEEEEEEENS_10ViewEngineIPN7cutlass10bfloat16_tEEEEEC2ERKSD_RKSI_,@function
        .size           $_ZN7cutlass13device_kernelIN5flash19enable_sm80_to_sm89INS1_16FlashAttnBwdSm80INS1_25CollectiveMainloopBwdSm80ILi2ELi2EN4cute5tupleIJNS5_1CILi128EEES8_NS7_ILi64EEEEEENS_10bfloat16_tEfNS_4arch4Sm80ELb0ELb0ELb1ELb1ELb1ELb0ELb0ELb0ELi2ELi4ELi4ELi4ELb0EEENS1_21CollectiveEpilogueBwdISA_SB_SD_Li256ELb1ELb0ELi2EEENS1_19SingleTileSchedulerILb1ELb0ELb0ELi128EEEEEEEEEvNT_6ParamsE$_ZN4cute3eso3ESOILb1ELb0EJNS_6LayoutINS_5tupleIJNS3_IJNS_1CILi2EEES5_S5_EEES5_EEENS3_IJNS3_IJNS4_ILi1EEES5_NS4_ILi4EEEEEENS4_ILi8EEEEEEEENS_10ViewEngineIPN7cutlass10bfloat16_tEEEEEC2ERKSD_RKSI_,($_ZN7cutlass13device_kernelIN5flash19enable_sm80_to_sm89INS1_16FlashAttnBwdSm80INS1_25CollectiveMainloopBwdSm80ILi2ELi2EN4cute5tupleIJNS5_1CILi128EEES8_NS7_ILi64EEEEEENS_10bfloat16_tEfNS_4arch4Sm80ELb0ELb0ELb1ELb1ELb1ELb0ELb0ELb0ELi2ELi4ELi4ELi4ELb0EEENS1_21CollectiveEpilogueBwdISA_SB_SD_Li256ELb1ELb0ELi2EEENS1_19SingleTileSchedulerILb1ELb0ELb0ELi128EEEEEEEEEvNT_6ParamsE$_ZN4cute3eso3ESOILb1ELb0EJNS_6LayoutINS_5tupleIJNS3_IJNS_1CILi2EEES5_S5_EEES5_EEENS3_IJNS3_IJNS4_ILi1EEES5_NS4_ILi4EEEEEENS4_ILi8EEEEEEEEiEEC2ERKSD_RKi - $_ZN7cutlass13device_kernelIN5flash19enable_sm80_to_sm89INS1_16FlashAttnBwdSm80INS1_25CollectiveMainloopBwdSm80ILi2ELi2EN4cute5tupleIJNS5_1CILi128EEES8_NS7_ILi64EEEEEENS_10bfloat16_tEfNS_4arch4Sm80ELb0ELb0ELb1ELb1ELb1ELb0ELb0ELb0ELi2ELi4ELi4ELi4ELb0EEENS1_21CollectiveEpilogueBwdISA_SB_SD_Li256ELb1ELb0ELi2EEENS1_19SingleTileSchedulerILb1ELb0ELb0ELi128EEEEEEEEEvNT_6ParamsE$_ZN4cute3eso3ESOILb1ELb0EJNS_6LayoutINS_5tupleIJNS3_IJNS_1CILi2EEES5_S5_EEES5_EEENS3_IJNS3_IJNS4_ILi1EEES5_NS4_ILi4EEEEEENS4_ILi8EEEEEEEENS_10ViewEngineIPN7cutlass10bfloat16_tEEEEEC2ERKSD_RKSI_)
$_ZN7cutlass13device_kernelIN5flash19enable_sm80_to_sm89INS1_16FlashAttnBwdSm80INS1_25CollectiveMainloopBwdSm80ILi2ELi2EN4cute5tupleIJNS5_1CILi128EEES8_NS7_ILi64EEEEEENS_10bfloat16_tEfNS_4arch4Sm80ELb0ELb0ELb1ELb1ELb1ELb0ELb0ELb0ELi2ELi4ELi4ELi4ELb0EEENS1_21CollectiveEpilogueBwdISA_SB_SD_Li256ELb1ELb0ELi2EEENS1_19SingleTileSchedulerILb1ELb0ELb0ELi128EEEEEEEEEvNT_6ParamsE$_ZN4cute3eso3ESOILb1ELb0EJNS_6LayoutINS_5tupleIJNS3_IJNS_1CILi2EEES5_S5_EEES5_EEENS3_IJNS3_IJNS4_ILi1EEES5_NS4_ILi4EEEEEENS4_ILi8EEEEEEEENS_10ViewEngineIPN7cutlass10bfloat16_tEEEEEC2ERKSD_RKSI_:
[----:B------:R-:W-:Y:S01]  /*ae50*/  IADD3 R2, R66, -c[0x0][0x20], RZ ;  /* 0x8000080042027a10 */ /* 0x000fe20007ffe0ff */
[----:B------:R-:W-:Y:S01]  /*ae60*/  IMAD.MOV.U32 R7, RZ, RZ, R3 ;  /* 0x000000ffff077224 */ /* 0x000fe200078e0003 */
[----:B------:R-:W-:-:S04]  /*ae70*/  MOV R5, 0x0 ;  /* 0x0000000000057802 */ /* 0x000fc80000000f00 */
[----:B------:R1:W-:Y:S01]  /*ae80*/  STL.64 [R2], R6 ;  /* 0x0000000602007387 */ /* 0x0003e20000100a00 */
[----:B------:R-:W-:Y:S05]  /*ae90*/  RET.REL.NODEC R4 `(_ZN7cutlass13device_kernelIN5flash19enable_sm80_to_sm89INS1_16FlashAttnBwdSm80INS1_25CollectiveMainloopBwdSm80ILi2ELi2EN4cute5tupleIJNS5_1CILi128EEES8_NS7_ILi64EEEEEENS_10bfloat16_tEfNS_4arch4Sm80ELb0ELb0ELb1ELb1ELb1ELb0ELb0ELb0ELi2ELi4ELi4ELi4ELb0EEENS1_21CollectiveEpilogueBwdISA_SB_SD_Li256ELb1ELb0ELi2EEENS1_19SingleTileSchedulerILb1ELb0ELb0ELi128EEEEEEEEEvNT_6ParamsE) ;  /* 0xffff516004007950 */ /* 0x000fea0003c3ffff */
        .type           $_ZN7cutlass13device_kernelIN5flash19enable_sm80_to_sm89INS1_16FlashAttnBwdSm80INS1_25CollectiveMainloopBwdSm80ILi2ELi2EN4cute5tupleIJNS5_1CILi128EEES8_NS7_ILi64EEEEEENS_10bfloat16_tEfNS_4arch4Sm80ELb0ELb0ELb1ELb1ELb1ELb0ELb0ELb0ELi2ELi4ELi4ELi4ELb0EEENS1_21CollectiveEpilogueBwdISA_SB_SD_Li256ELb1ELb0ELi2EEENS1_19SingleTileSchedulerILb1ELb0ELb0ELi128EEEEEEEEEvNT_6ParamsE$_ZN4cute3eso3ESOILb1ELb0EJNS_6LayoutINS_5tupleIJNS3_IJNS_1CILi2EEES5_S5_EEES5_EEENS3_IJNS3_IJNS4_ILi1EEES5_NS4_ILi4EEEEEENS4_ILi8EEEEEEEEiEEC2ERKSD_RKi,@function
        .size           $_ZN7cutlass13device_kernelIN5flash19enable_sm80_to_sm89INS1_16FlashAttnBwdSm80INS1_25CollectiveMainloopBwdSm80ILi2ELi2EN4cute5tupleIJNS5_1CILi128EEES8_NS7_ILi64EEEEEENS_10bfloat16_tEfNS_4arch4Sm80ELb0ELb0ELb1ELb1ELb1ELb0ELb0ELb0ELi2ELi4ELi4ELi4ELb0EEENS1_21CollectiveEpilogueBwdISA_SB_SD_Li256ELb1ELb0ELi2EEENS1_19SingleTileSchedulerILb1ELb0ELb0ELi128EEEEEEEEEvNT_6ParamsE$_ZN4cute3eso3ESOILb1ELb0EJNS_6LayoutINS_5tupleIJNS3_IJNS_1CILi2EEES5_S5_EEES5_EEENS3_IJNS3_IJNS4_ILi1EEES5_NS4_ILi4EEEEEENS4_ILi8EEEEEEEEiEEC2ERKSD_RKi,($_ZN7cutlass13device_kernelIN5flash19enable_sm80_to_sm89INS1_16FlashAttnBwdSm80INS1_25CollectiveMainloopBwdSm80ILi2ELi2EN4cute5tupleIJNS5_1CILi128EEES8_NS7_ILi64EEEEEENS_10bfloat16_tEfNS_4arch4Sm80ELb0ELb0ELb1ELb1ELb1ELb0ELb0ELb0ELi2ELi4ELi4ELi4ELb0EEENS1_21CollectiveEpilogueBwdISA_SB_SD_Li256ELb1ELb0ELi2EEENS1_19SingleTileSchedulerILb1ELb0ELb0ELi128EEEEEEEEEvNT_6ParamsE$_ZN4cute3eso3ESOILb1ELb0EJNS_6LayoutINS_5tupleIJNS3_IJNS_1CILi4EEENS4_ILi1EEEEEEEEENS3_IJNS3_IJS6_NS4_ILi0EEEEEEEEEEENS_10ViewEngineINS_8gmem_ptrIPKfEEEEEEC2ERKSC_RKSI_ - $_ZN7cutlass13device_kernelIN5flash19enable_sm80_to_sm89INS1_16FlashAttnBwdSm80INS1_25CollectiveMainloopBwdSm80ILi2ELi2EN4cute5tupleIJNS5_1CILi128EEES8_NS7_ILi64EEEEEENS_10bfloat16_tEfNS_4arch4Sm80ELb0ELb0ELb1ELb1ELb1ELb0ELb0ELb0ELi2ELi4ELi4ELi4ELb0EEENS1_21CollectiveEpilogueBwdISA_SB_SD_Li256ELb1ELb0ELi2EEENS1_19SingleTileSchedulerILb1ELb0ELb0ELi128EEEEEEEEEvNT_6ParamsE$_ZN4cute3eso3ESOILb1ELb0EJNS_6LayoutINS_5tupleIJNS3_IJNS_1CILi2EEES5_S5_EEES5_EEENS3_IJNS3_IJNS4_ILi1EEES5_NS4_ILi4EEEEEENS4_ILi8EEEEEEEEiEEC2ERKSD_RKi)
$_ZN7cutlass13device_kernelIN5flash19enable_sm80_to_sm89INS1_16FlashAttnBwdSm80INS1_25CollectiveMainloopBwdSm80ILi2ELi2EN4cute5tupleIJNS5_1CILi128EEES8_NS7_ILi64EEEEEENS_10bfloat16_tEfNS_4arch4Sm80ELb0ELb0ELb1ELb1ELb1ELb0ELb0ELb0ELi2ELi4ELi4ELi4ELb0EEENS1_21CollectiveEpilogueBwdISA_SB_SD_Li256ELb1ELb0ELi2EEENS1_19SingleTileSchedulerILb1ELb0ELb0ELi128EEEEEEEEEvNT_6ParamsE$_ZN4cute3eso3ESOILb1ELb0EJNS_6LayoutINS_5tupleIJNS3_IJNS_1CILi2EEES5_S5_EEES5_EEENS3_IJNS3_IJNS4_ILi1EEES5_NS4_ILi4EEEEEENS4_ILi8EEEEEEEEiEEC2ERKSD_RKi:
[----:B------:R-:W-:Y:S02]  /*aea0*/  IADD3 R2, R66, -c[0x0][0x20], RZ ;  /* 0x8000080042027a10 */ /* 0x000fe40007ffe0ff */
[----:B------:R-:W-:-:S03]  /*aeb0*/  MOV R5, 0x0 ;  /* 0x0000000000057802 */ /* 0x000fc60000000f00 */
[----:B------:R1:W-:Y:S01]  /*aec0*/  STL [R2], R3 ;  /* 0x0000000302007387 */ /* 0x0003e20000100800 */
[----:B------:R-:W-:Y:S05]  /*aed0*/  RET.REL.NODEC R4 `(_ZN7cutlass13device_kernelIN5flash19enable_sm80_to_sm89INS1_16FlashAttnBwdSm80INS1_25CollectiveMainloopBwdSm80ILi2ELi2EN4cute5tupleIJNS5_1CILi128EEES8_NS7_ILi64EEEEEENS_10bfloat16_tEfNS_4arch4Sm80ELb0ELb0ELb1ELb1ELb1ELb0ELb0ELb0ELi2ELi4ELi4ELi4ELb0EEENS1_21CollectiveEpilogueBwdISA_SB_SD_Li256ELb1ELb0ELi2EEENS1_19SingleTileSchedulerILb1ELb0ELb0ELi128EEEEEEEEEvNT_6ParamsE) ;  /* 0xffff512004007950 */ /* 0x000fea0003c3ffff */
        .type           $_ZN7cutlass13device_kernelIN5flash19enable_sm80_to_sm89INS1_16FlashAttnBwdSm80INS1_25CollectiveMainloopBwdSm80ILi2ELi2EN4cute5tupleIJNS5_1CILi128EEES8_NS7_ILi64EEEEEENS_10bfloat16_tEfNS_4arch4Sm80ELb0ELb0ELb1ELb1ELb1ELb0ELb0ELb0ELi2ELi4ELi4ELi4ELb0EEENS1_21CollectiveEpilogueBwdISA_SB_SD_Li256ELb1ELb0ELi2EEENS1_19SingleTileSchedulerILb1ELb0ELb0ELi128EEEEEEEEEvNT_6ParamsE$_ZN4cute3eso3ESOILb1ELb0EJNS_6LayoutINS_5tupleIJNS3_IJNS_1CILi4EEENS4_ILi1EEEEEEEEENS3_IJNS3_IJS6_NS4_ILi0EEEEEEEEEEENS_10ViewEngineINS_8gmem_ptrIPKfEEEEEEC2ERKSC_RKSI_,@function
        .size           $_ZN7cutlass13device_kernelIN5flash19enable_sm80_to_sm89INS1_16FlashAttnBwdSm80INS1_25CollectiveMainloopBwdSm80ILi2ELi2EN4cute5tupleIJNS5_1CILi128EEES8_NS7_ILi64EEEEEENS_10bfloat16_tEfNS_4arch4Sm80ELb0ELb0ELb1ELb1ELb1ELb0ELb0ELb0ELi2ELi4ELi4ELi4ELb0EEENS1_21CollectiveEpilogueBwdISA_SB_SD_Li256ELb1ELb0ELi2EEENS1_19SingleTileSchedulerILb1ELb0ELb0ELi128EEEEEEEEEvNT_6ParamsE$_ZN4cute3eso3ESOILb1ELb0EJNS_6LayoutINS_5tupleIJNS3_IJNS_1CILi4EEENS4_ILi1EEEEEEEEENS3_IJNS3_IJS6_NS4_ILi0EEEEEEEEEEENS_10ViewEngineINS_8gmem_ptrIPKfEEEEEEC2ERKSC_RKSI_,($_ZN7cutlass13device_kernelIN5flash19enable_sm80_to_sm89INS1_16FlashAttnBwdSm80INS1_25CollectiveMainloopBwdSm80ILi2ELi2EN4cute5tupleIJNS5_1CILi128EEES8_NS7_ILi64EEEEEENS_10bfloat16_tEfNS_4arch4Sm80ELb0ELb0ELb1ELb1ELb1ELb0ELb0ELb0ELi2ELi4ELi4ELi4ELb0EEENS1_21CollectiveEpilogueBwdISA_SB_SD_Li256ELb1ELb0ELi2EEENS1_19SingleTileSchedulerILb1ELb0ELb0ELi128EEEEEEEEEvNT_6ParamsE$_ZN4cute3eso3ESOILb1ELb0EJNS_6LayoutINS_5tupleIJNS3_IJNS_1CILi4EEENS4_ILi1EEEEEEEEENS3_IJNS3_IJS6_NS4_ILi0EEEEEEEEEEENS_10ViewEngineINS_8smem_ptrIPfEEEEEEC2ERKSC_RKSH_ - $_ZN7cutlass13device_kernelIN5flash19enable_sm80_to_sm89INS1_16FlashAttnBwdSm80INS1_25CollectiveMainloopBwdSm80ILi2ELi2EN4cute5tupleIJNS5_1CILi128EEES8_NS7_ILi64EEEEEENS_10bfloat16_tEfNS_4arch4Sm80ELb0ELb0ELb1ELb1ELb1ELb0ELb0ELb0ELi2ELi4ELi4ELi4ELb0EEENS1_21CollectiveEpilogueBwdISA_SB_SD_Li256ELb1ELb0ELi2EEENS1_19SingleTileSchedulerILb1ELb0ELb0ELi128EEEEEEEEEvNT_6ParamsE$_ZN4cute3eso3ESOILb1ELb0EJNS_6LayoutINS_5tupleIJNS3_IJNS_1CILi4EEENS4_ILi1EEEEEEEEENS3_IJNS3_IJS6_NS4_ILi0EEEEEEEEEEENS_10ViewEngineINS_8gmem_ptrIPKfEEEEEEC2ERKSC_RKSI_)
$_ZN7cutlass13device_kernelIN5flash19enable_sm80_to_sm89INS1_16FlashAttnBwdSm80INS1_25CollectiveMainloopBwdSm80ILi2ELi2EN4cute5tupleIJNS5_1CILi128EEES8_NS7_ILi64EEEEEENS_10bfloat16_tEfNS_4arch4Sm80ELb0ELb0ELb1ELb1ELb1ELb0ELb0ELb0ELi2ELi4ELi4ELi4ELb0EEENS1_21CollectiveEpilogueBwdISA_SB_SD_Li256ELb1ELb0ELi2EEENS1_19SingleTileSchedulerILb1ELb0ELb0ELi128EEEEEEEEEvNT_6ParamsE$_ZN4cute3eso3ESOILb1ELb0EJNS_6LayoutINS_5tupleIJNS3_IJNS_1CILi4EEENS4_ILi1EEEEEEEEENS3_IJNS3_IJS6_NS4_ILi0EEEEEEEEEEENS_10ViewEngineINS_8gmem_ptrIPKfEEEEEEC2ERKSC_RKSI_:
[----:B------:R-:W-:Y:S02]  /*aee0*/  IADD3 R4, R13, -c[0x0][0x20], RZ ;  /* 0x800008000d047a10 */ /* 0x000fe40007ffe0ff */
[----:B------:R-:W-:-:S03]  /*aef0*/  MOV R9, 0x0 ;  /* 0x0000000000097802 */ /* 0x000fc60000000f00 */
[----:B------:R1:W-:Y:S01]  /*af00*/  STL.64 [R4], R2 ;  /* 0x0000000204007387 */ /* 0x0003e20000100a00 */
[----:B------:R-:W-:Y:S05]  /*af10*/  RET.REL.NODEC R8 `(_ZN7cutlass13device_kernelIN5flash19enable_sm80_to_sm89INS1_16FlashAttnBwdSm80INS1_25CollectiveMainloopBwdSm80ILi2ELi2EN4cute5tupleIJNS5_1CILi128EEES8_NS7_ILi64EEEEEENS_10bfloat16_tEfNS_4arch4Sm80ELb0ELb0ELb1ELb1ELb1ELb0ELb0ELb0ELi2ELi4ELi4ELi4ELb0EEENS1_21CollectiveEpilogueBwdISA_SB_SD_Li256ELb1ELb0ELi2EEENS1_19SingleTileSchedulerILb1ELb0ELb0ELi128EEEEEEEEEvNT_6ParamsE) ;  /* 0xffff50e008007950 */ /* 0x000fea0003c3ffff */
        .type           $_ZN7cutlass13device_kernelIN5flash19enable_sm80_to_sm89INS1_16FlashAttnBwdSm80INS1_25CollectiveMainloopBwdSm80ILi2ELi2EN4cute5tupleIJNS5_1CILi128EEES8_NS7_ILi64EEEEEENS_10bfloat16_tEfNS_4arch4Sm80ELb0ELb0ELb1ELb1ELb1ELb0ELb0ELb0ELi2ELi4ELi4ELi4ELb0EEENS1_21CollectiveEpilogueBwdISA_SB_SD_Li256ELb1ELb0ELi2EEENS1_19SingleTileSchedulerILb1ELb0ELb0ELi128EEEEEEEEEvNT_6ParamsE$_ZN4cute3eso3ESOILb1ELb0EJNS_6LayoutINS_5tupleIJNS3_IJNS_1CILi4EEENS4_ILi1EEEEEEEEENS3_IJNS3_IJS6_NS4_ILi0EEEEEEEEEEENS_10ViewEngineINS_8smem_ptrIPfEEEEEEC2ERKSC_RKSH_,@function
        .size           $_ZN7cutlass13device_kernelIN5flash19enable_sm80_to_sm89INS1_16FlashAttnBwdSm80INS1_25CollectiveMainloopBwdSm80ILi2ELi2EN4cute5tupleIJNS5_1CILi128EEES8_NS7_ILi64EEEEEENS_10bfloat16_tEfNS_4arch4Sm80ELb0ELb0ELb1ELb1ELb1ELb0ELb0ELb0ELi2ELi4ELi4ELi4ELb0EEENS1_21CollectiveEpilogueBwdISA_SB_SD_Li256ELb1ELb0ELi2EEENS1_19SingleTileSchedulerILb1ELb0ELb0ELi128EEEEEEEEEvNT_6ParamsE$_ZN4cute3eso3ESOILb1ELb0EJNS_6LayoutINS_5tupleIJNS3_IJNS_1CILi4EEENS4_ILi1EEEEEEEEENS3_IJNS3_IJS6_NS4_ILi0EEEEEEEEEEENS_10ViewEngineINS_8smem_ptrIPfEEEEEEC2ERKSC_RKSH_,($_ZN7cutlass13device_kernelIN5flash19enable_sm80_to_sm89INS1_16FlashAttnBwdSm80INS1_25CollectiveMainloopBwdSm80ILi2ELi2EN4cute5tupleIJNS5_1CILi128EEES8_NS7_ILi64EEEEEENS_10bfloat16_tEfNS_4arch4Sm80ELb0ELb0ELb1ELb1ELb1ELb0ELb0ELb0ELi2ELi4ELi4ELi4ELb0EEENS1_21CollectiveEpilogueBwdISA_SB_SD_Li256ELb1ELb0ELi2EEENS1_19SingleTileSchedulerILb1ELb0ELb0ELi128EEEEEEEEEvNT_6ParamsE$_ZN4cute3eso3ESOILb1ELb0EJNS_6LayoutINS_5tupleIJNS3_IJNS_1CILi4EEENS4_ILi1EEEEEEEEENS3_IJNS3_IJS6_NS4_ILi0EEEEEEEEEEENS_10ViewEngineIPjEEEEC2ERKSC_RKSF_ - $_ZN7cutlass13device_kernelIN5flash19enable_sm80_to_sm89INS1_16FlashAttnBwdSm80INS1_25CollectiveMainloopBwdSm80ILi2ELi2EN4cute5tupleIJNS5_1CILi128EEES8_NS7_ILi64EEEEEENS_10bfloat16_tEfNS_4arch4Sm80ELb0ELb0ELb1ELb1ELb1ELb0ELb0ELb0ELi2ELi4ELi4ELi4ELb0EEENS1_21CollectiveEpilogueBwdISA_SB_SD_Li256ELb1ELb0ELi2EEENS1_19SingleTileSchedulerILb1ELb0ELb0ELi128EEEEEEEEEvNT_6ParamsE$_ZN4cute3eso3ESOILb1ELb0EJNS_6LayoutINS_5tupleIJNS3_IJNS_1CILi4EEENS4_ILi1EEEEEEEEENS3_IJNS3_IJS6_NS4_ILi0EEEEEEEEEEENS_10ViewEngineINS_8smem_ptrIPfEEEEEEC2ERKSC_RKSH_)
$_ZN7cutlass13device_kernelIN5flash19enable_sm80_to_sm89INS1_16FlashAttnBwdSm80INS1_25CollectiveMainloopBwdSm80ILi2ELi2EN4cute5tupleIJNS5_1CILi128EEES8_NS7_ILi64EEEEEENS_10bfloat16_tEfNS_4arch4Sm80ELb0ELb0ELb1ELb1ELb1ELb0ELb0ELb0ELi2ELi4ELi4ELi4ELb0EEENS1_21CollectiveEpilogueBwdISA_SB_SD_Li256ELb1ELb0ELi2EEENS1_19SingleTileSchedulerILb1ELb0ELb0ELi128EEEEEEEEEvNT_6ParamsE$_ZN4cute3eso3ESOILb1ELb0EJNS_6LayoutINS_5tupleIJNS3_IJNS_1CILi4EEENS4_ILi1EEEEEEEEENS3_IJNS3_IJS6_NS4_ILi0EEEEEEEEEEENS_10ViewEngineINS_8smem_ptrIPfEEEEEEC2ERKSC_RKSH_:
[----:B------:R-:W-:Y:S02]  /*af20*/  IADD3 R6, R13, -c[0x0][0x20], RZ ;  /* 0x800008000d067a10 */ /* 0x000fe40007ffe0ff */
[----:B------:R-:W-:-:S03]  /*af30*/  MOV R9, 0x0 ;  /* 0x0000000000097802 */ /* 0x000fc60000000f00 */
[----:B------:R1:W-:Y:S01]  /*af40*/  STL.64 [R6], R2 ;  /* 0x0000000206007387 */ /* 0x0003e20000100a00 */
[----:B------:R-:W-:Y:S05]  /*af50*/  RET.REL.NODEC R8 `(_ZN7cutlass13device_kernelIN5flash19enable_sm80_to_sm89INS1_16FlashAttnBwdSm80INS1_25CollectiveMainloopBwdSm80ILi2ELi2EN4cute5tupleIJNS5_1CILi128EEES8_NS7_ILi64EEEEEENS_10bfloat16_tEfNS_4arch4Sm80ELb0ELb0ELb1ELb1ELb1ELb0ELb0ELb0ELi2ELi4ELi4ELi4ELb0EEENS1_21CollectiveEpilogueBwdISA_SB_SD_Li256ELb1ELb0ELi2EEENS1_19SingleTileSchedulerILb1ELb0ELb0ELi128EEEEEEEEEvNT_6ParamsE) ;  /* 0xffff50a008007950 */ /* 0x000fea0003c3ffff */
        .type           $_ZN7cutlass13device_kernelIN5flash19enable_sm80_to_sm89INS1_16FlashAttnBwdSm80INS1_25CollectiveMainloopBwdSm80ILi2ELi2EN4cute5tupleIJNS5_1CILi128EEES8_NS7_ILi64EEEEEENS_10bfloat16_tEfNS_4arch4Sm80ELb0ELb0ELb1ELb1ELb1ELb0ELb0ELb0ELi2ELi4ELi4ELi4ELb0EEENS1_21CollectiveEpilogueBwdISA_SB_SD_Li256ELb1ELb0ELi2EEENS1_19SingleTileSchedulerILb1ELb0ELb0ELi128EEEEEEEEEvNT_6ParamsE$_ZN4cute3eso3ESOILb1ELb0EJNS_6LayoutINS_5tupleIJNS3_IJNS_1CILi4EEENS4_ILi1EEEEEEEEENS3_IJNS3_IJS6_NS4_ILi0EEEEEEEEEEENS_10ViewEngineIPjEEEEC2ERKSC_RKSF_,@function
        .size           $_ZN7cutlass13device_kernelIN5flash19enable_sm80_to_sm89INS1_16FlashAttnBwdSm80INS1_25CollectiveMainloopBwdSm80ILi2ELi2EN4cute5tupleIJNS5_1CILi128EEES8_NS7_ILi64EEEEEENS_10bfloat16_tEfNS_4arch4Sm80ELb0ELb0ELb1ELb1ELb1ELb0ELb0ELb0ELi2ELi4ELi4ELi4ELb0EEENS1_21CollectiveEpilogueBwdISA_SB_SD_Li256ELb1ELb0ELi2EEENS1_19SingleTileSchedulerILb1ELb0ELb0ELi128EEEEEEEEEvNT_6ParamsE$_ZN4cute3eso3ESOILb1ELb0EJNS_6LayoutINS_5tupleIJNS3_IJNS_1CILi4EEENS4_ILi1EEEEEEEEENS3_IJNS3_IJS6_NS4_ILi0EEEEEEEEEEENS_10ViewEngineIPjEEEEC2ERKSC_RKSF_,($_ZN7cutlass13device_kernelIN5flash19enable_sm80_to_sm89INS1_16FlashAttnBwdSm80INS1_25CollectiveMainloopBwdSm80ILi2ELi2EN4cute5tupleIJNS5_1CILi128EEES8_NS7_ILi64EEEEEENS_10bfloat16_tEfNS_4arch4Sm80ELb0ELb0ELb1ELb1ELb1ELb0ELb0ELb0ELi2ELi4ELi4ELi4ELb0EEENS1_21CollectiveEpilogueBwdISA_SB_SD_Li256ELb1ELb0ELi2EEENS1_19SingleTileSchedulerILb1ELb0ELb0ELi128EEEEEEEEEvNT_6ParamsE$_ZN4cute3eso3ESOILb1ELb0EJNS_6LayoutINS_5tupleIJNS3_IJNS_1CILi4EEENS4_ILi1EEEEEES6_EEENS3_IJNS3_IJS6_NS4_ILi0EEEEEES9_EEEEENS_10ViewEngineINS_8gmem_ptrIPKfEEEEEEC2ERKSC_RKSI_ - $_ZN7cutlass13device_kernelIN5flash19enable_sm80_to_sm89INS1_16FlashAttnBwdSm80INS1_25CollectiveMainloopBwdSm80ILi2ELi2EN4cute5tupleIJNS5_1CILi128EEES8_NS7_ILi64EEEEEENS_10bfloat16_tEfNS_4arch4Sm80ELb0ELb0ELb1ELb1ELb1ELb0ELb0ELb0ELi2ELi4ELi4ELi4ELb0EEENS1_21CollectiveEpilogueBwdISA_SB_SD_Li256ELb1ELb0ELi2EEENS1_19SingleTileSchedulerILb1ELb0ELb0ELi128EEEEEEEEEvNT_6ParamsE$_ZN4cute3eso3ESOILb1ELb0EJNS_6LayoutINS_5tupleIJNS3_IJNS_1CILi4EEENS4_ILi1EEEEEEEEENS3_IJNS3_IJS6_NS4_ILi0EEEEEEEEEEENS_10ViewEngineIPjEEEEC2ERKSC_RKSF_)
$_ZN7cutlass13device_kernelIN5flash19enable_sm80_to_sm89INS1_16FlashAttnBwdSm80INS1_25CollectiveMainloopBwdSm80ILi2ELi2EN4cute5tupleIJNS5_1CILi128EEES8_NS7_ILi64EEEEEENS_10bfloat16_tEfNS_4arch4Sm80ELb0ELb0ELb1ELb1ELb1ELb0ELb0ELb0ELi2ELi4ELi4ELi4ELb0EEENS1_21CollectiveEpilogueBwdISA_SB_SD_Li256ELb1ELb0ELi2EEENS1_19SingleTileSchedulerILb1ELb0ELb0ELi128EEEEEEEEEvNT_6ParamsE$_ZN4cute3eso3ESOILb1ELb0EJNS_6LayoutINS_5tupleIJNS3_IJNS_1CILi4EEENS4_ILi1EEEEEEEEENS3_IJNS3_IJS6_NS4_ILi0EEEEEEEEEEENS_10ViewEngineIPjEEEEC2ERKSC_RKSF_:
[----:B------:R-:W-:Y:S02]  /*af60*/  IADD3 R2, R66, -c[0x0][0x20], RZ ;  /* 0x8000080042027a10 */ /* 0x000fe40007ffe0ff */
[----:B------:R-:W-:-:S03]  /*af70*/  MOV R5, 0x0 ;  /* 0x0000000000057802 */ /* 0x000fc60000000f00 */
[----:B------:R1:W-:Y:S01]  /*af80*/  STL.64 [R2], R12 ;  /* 0x0000000c02007387 */ /* 0x0003e20000100a00 */
[----:B------:R-:W-:Y:S05]  /*af90*/  RET.REL.NODEC R4 `(_ZN7cutlass13device_kernelIN5flash19enable_sm80_to_sm89INS1_16FlashAttnBwdSm80INS1_25CollectiveMainloopBwdSm80ILi2ELi2EN4cute5tupleIJNS5_1CILi128EEES8_NS7_ILi64EEEEEENS_10bfloat16_tEfNS_4arch4Sm80ELb0ELb0ELb1ELb1ELb1ELb0ELb0ELb0ELi2ELi4ELi4ELi4ELb0EEENS1_21CollectiveEpilogueBwdISA_SB_SD_Li256ELb1ELb0ELi2EEENS1_19SingleTileSchedulerILb1ELb0ELb0ELi128EEEEEEEEEvNT_6ParamsE) ;  /* 0xffff506004007950 */ /* 0x000fea0003c3ffff */
        .type           $_ZN7cutlass13device_kernelIN5flash19enable_sm80_to_sm89INS1_16FlashAttnBwdSm80INS1_25CollectiveMainloopBwdSm80ILi2ELi2EN4cute5tupleIJNS5_1CILi128EEES8_NS7_ILi64EEEEEENS_10bfloat16_tEfNS_4arch4Sm80ELb0ELb0ELb1ELb1ELb1ELb0ELb0ELb0ELi2ELi4ELi4ELi4ELb0EEENS1_21CollectiveEpilogueBwdISA_SB_SD_Li256ELb1ELb0ELi2EEENS1_19SingleTileSchedulerILb1ELb0ELb0ELi128EEEEEEEEEvNT_6ParamsE$_ZN4cute3eso3ESOILb1ELb0EJNS_6LayoutINS_5tupleIJNS3_IJNS_1CILi4EEENS4_ILi1EEEEEES6_EEENS3_IJNS3_IJS6_NS4_ILi0EEEEEES9_EEEEENS_10ViewEngineINS_8gmem_ptrIPKfEEEEEEC2ERKSC_RKSI_,@function
        .size           $_ZN7cutlass13device_kernelIN5flash19enable_sm80_to_sm89INS1_16FlashAttnBwdSm80INS1_25CollectiveMainloopBwdSm80ILi2ELi2EN4cute5tupleIJNS5_1CILi128EEES8_NS7_ILi64EEEEEENS_10bfloat16_tEfNS_4arch4Sm80ELb0ELb0ELb1ELb1ELb1ELb0ELb0ELb0ELi2ELi4ELi4ELi4ELb0EEENS1_21CollectiveEpilogueBwdISA_SB_SD_Li256ELb1ELb0ELi2EEENS1_19SingleTileSchedulerILb1ELb0ELb0ELi128EEEEEEEEEvNT_6ParamsE$_ZN4cute3eso3ESOILb1ELb0EJNS_6LayoutINS_5tupleIJNS3_IJNS_1CILi4EEENS4_ILi1EEEEEES6_EEENS3_IJNS3_IJS6_NS4_ILi0EEEEEES9_EEEEENS_10ViewEngineINS_8gmem_ptrIPKfEEEEEEC2ERKSC_RKSI_,($_ZN7cutlass13device_kernelIN5flash19enable_sm80_to_sm89INS1_16FlashAttnBwdSm80INS1_25CollectiveMainloopBwdSm80ILi2ELi2EN4cute5tupleIJNS5_1CILi128EEES8_NS7_ILi64EEEEEENS_10bfloat16_tEfNS_4arch4Sm80ELb0ELb0ELb1ELb1ELb1ELb0ELb0ELb0ELi2ELi4ELi4ELi4ELb0EEENS1_21CollectiveEpilogueBwdISA_SB_SD_Li256ELb1ELb0ELi2EEENS1_19SingleTileSchedulerILb1ELb0ELb0ELi128EEEEEEEEEvNT_6ParamsE$_ZN4cute3eso3ESOILb1ELb0EJNS_6LayoutINS_5tupleIJNS3_IJNS_1CILi4EEENS4_ILi1EEEEEES6_EEENS3_IJNS3_IJS6_NS4_ILi0EEEEEES9_EEEEENS_10ViewEngineINS_8smem_ptrIPfEEEEEEC2ERKSC_RKSH_ - $_ZN7cutlass13device_kernelIN5flash19enable_sm80_to_sm89INS1_16FlashAttnBwdSm80INS1_25CollectiveMainloopBwdSm80ILi2ELi2EN4cute5tupleIJNS5_1CILi128EEES8_NS7_ILi64EEEEEENS_10bfloat16_tEfNS_4arch4Sm80ELb0ELb0ELb1ELb1ELb1ELb0ELb0ELb0ELi2ELi4ELi4ELi4ELb0EEENS1_21CollectiveEpilogueBwdISA_SB_SD_Li256ELb1ELb0ELi2EEENS1_19SingleTileSchedulerILb1ELb0ELb0ELi128EEEEEEEEEvNT_6ParamsE$_ZN4cute3eso3ESOILb1ELb0EJNS_6LayoutINS_5tupleIJNS3_IJNS_1CILi4EEENS4_ILi1EEEEEES6_EEENS3_IJNS3_IJS6_NS4_ILi0EEEEEES9_EEEEENS_10ViewEngineINS_8gmem_ptrIPKfEEEEEEC2ERKSC_RKSI_)
$_ZN7cutlass13device_kernelIN5flash19enable_sm80_to_sm89INS1_16FlashAttnBwdSm80INS1_25CollectiveMainloopBwdSm80ILi2ELi2EN4cute5tupleIJNS5_1CILi128EEES8_NS7_ILi64EEEEEENS_10bfloat16_tEfNS_4arch4Sm80ELb0ELb0ELb1ELb1ELb1ELb0ELb0ELb0ELi2ELi4ELi4ELi4ELb0EEENS1_21CollectiveEpilogueBwdISA_SB_SD_Li256ELb1ELb0ELi2EEENS1_19SingleTileSchedulerILb1ELb0ELb0ELi128EEEEEEEEEvNT_6ParamsE$_ZN4cute3eso3ESOILb1ELb0EJNS_6LayoutINS_5tupleIJNS3_IJNS_1CILi4EEENS4_ILi1EEEEEES6_EEENS3_IJNS3_IJS6_NS4_ILi0EEEEEES9_EEEEENS_10ViewEngineINS_8gmem_ptrIPKfEEEEEEC2ERKSC_RKSI_:
[----:B------:R-:W-:Y:S02]  /*afa0*/  IADD3 R4, R15, -c[0x0][0x20], RZ ;  /* 0x800008000f047a10 */ /* 0x000fe40007ffe0ff */
[----:B------:R-:W-:-:S03]  /*afb0*/  MOV R7, 0x0 ;  /* 0x0000000000077802 */ /* 0x000fc60000000f00 */
[----:B------:R1:W-:Y:S01]  /*afc0*/  STL.64 [R4], R2 ;  /* 0x0000000204007387 */ /* 0x0003e20000100a00 */
[----:B------:R-:W-:Y:S05]  /*afd0*/  RET.REL.NODEC R6 `(_ZN7cutlass13device_kernelIN5flash19enable_sm80_to_sm89INS1_16FlashAttnBwdSm80INS1_25CollectiveMainloopBwdSm80ILi2ELi2EN4cute5tupleIJNS5_1CILi128EEES8_NS7_ILi64EEEEEENS_10bfloat16_tEfNS_4arch4Sm80ELb0ELb0ELb1ELb1ELb1ELb0ELb0ELb0ELi2ELi4ELi4ELi4ELb0EEENS1_21CollectiveEpilogueBwdISA_SB_SD_Li256ELb1ELb0ELi2EEENS1_19SingleTileSchedulerILb1ELb0ELb0ELi128EEEEEEEEEvNT_6ParamsE) ;  /* 0xffff502006007950 */ /* 0x000fea0003c3ffff */
        .type           $_ZN7cutlass13device_kernelIN5flash19enable_sm80_to_sm89INS1_16FlashAttnBwdSm80INS1_25CollectiveMainloopBwdSm80ILi2ELi2EN4cute5tupleIJNS5_1CILi128EEES8_NS7_ILi64EEEEEENS_10bfloat16_tEfNS_4arch4Sm80ELb0ELb0ELb1ELb1ELb1ELb0ELb0ELb0ELi2ELi4ELi4ELi4ELb0EEENS1_21CollectiveEpilogueBwdISA_SB_SD_Li256ELb1ELb0ELi2EEENS1_19SingleTileSchedulerILb1ELb0ELb0ELi128EEEEEEEEEvNT_6ParamsE$_ZN4cute3eso3ESOILb1ELb0EJNS_6LayoutINS_5tupleIJNS3_IJNS_1CILi4EEENS4_ILi1EEEEEES6_EEENS3_IJNS3_IJS6_NS4_ILi0EEEEEES9_EEEEENS_10ViewEngineINS_8smem_ptrIPfEEEEEEC2ERKSC_RKSH_,@function
        .size           $_ZN7cutlass13device_kernelIN5flash19enable_sm80_to_sm89INS1_16FlashAttnBwdSm80INS1_25CollectiveMainloopBwdSm80ILi2ELi2EN4cute5tupleIJNS5_1CILi128EEES8_NS7_ILi64EEEEEENS_10bfloat16_tEfNS_4arch4Sm80ELb0ELb0ELb1ELb1ELb1ELb0ELb0ELb0ELi2ELi4ELi4ELi4ELb0EEENS1_21CollectiveEpilogueBwdISA_SB_SD_Li256ELb1ELb0ELi2EEENS1_19SingleTileSchedulerILb1ELb0ELb0ELi128EEEEEEEEEvNT_6ParamsE$_ZN4cute3eso3ESOILb1ELb0EJNS_6LayoutINS_5tupleIJNS3_IJNS_1CILi4EEENS4_ILi1EEEEEES6_EEENS3_IJNS3_IJS6_NS4_ILi0EEEEEES9_EEEEENS_10ViewEngineINS_8smem_ptrIPfEEEEEEC2ERKSC_RKSH_,($_ZN7cutlass13device_kernelIN5flash19enable_sm80_to_sm89INS1_16FlashAttnBwdSm80INS1_25CollectiveMainloopBwdSm80ILi2ELi2EN4cute5tupleIJNS5_1CILi128EEES8_NS7_ILi64EEEEEENS_10bfloat16_tEfNS_4arch4Sm80ELb0ELb0ELb1ELb1ELb1ELb0ELb0ELb0ELi2ELi4ELi4ELi4ELb0EEENS1_21CollectiveEpilogueBwdISA_SB_SD_Li256ELb1ELb0ELi2EEENS1_19SingleTileSchedulerILb1ELb0ELb0ELi128EEEEEEEEEvNT_6ParamsE$_ZN4cute3eso3ESOILb1ELb0EJNS_6LayoutINS_5tupleIJNS3_IJNS_1CILi4EEENS4_ILi1EEEEEES6_EEENS3_IJNS3_IJS6_NS4_ILi0EEEEEES9_EEEEEiEEC2ERKSC_RKi - $_ZN7cutlass13device_kernelIN5flash19enable_sm80_to_sm89INS1_16FlashAttnBwdSm80INS1_25CollectiveMainloopBwdSm80ILi2ELi2EN4cute5tupleIJNS5_1CILi128EEES8_NS7_ILi64EEEEEENS_10bfloat16_tEfNS_4arch4Sm80ELb0ELb0ELb1ELb1ELb1ELb0ELb0ELb0ELi2ELi4ELi4ELi4ELb0EEENS1_21CollectiveEpilogueBwdISA_SB_SD_Li256ELb1ELb0ELi2EEENS1_19SingleTileSchedulerILb1ELb0ELb0ELi128EEEEEEEEEvNT_6ParamsE$_ZN4cute3eso3ESOILb1ELb0EJNS_6LayoutINS_5tupleIJNS3_IJNS_1CILi4EEENS4_ILi1EEEEEES6_EEENS3_IJNS3_IJS6_NS4_ILi0EEEEEES9_EEEEENS_10ViewEngineINS_8smem_ptrIPfEEEEEEC2ERKSC_RKSH_)
$_ZN7cutlass13device_kernelIN5flash19enable_sm80_to_sm89INS1_16FlashAttnBwdSm80INS1_25CollectiveMainloopBwdSm80ILi2ELi2EN4cute5tupleIJNS5_1CILi128EEES8_NS7_ILi64EEEEEENS_10bfloat16_tEfNS_4arch4Sm80ELb0ELb0ELb1ELb1ELb1ELb0ELb0ELb0ELi2ELi4ELi4ELi4ELb0EEENS1_21CollectiveEpilogueBwdISA_SB_SD_Li256ELb1ELb0ELi2EEENS1_19SingleTileSchedulerILb1ELb0ELb0ELi128EEEEEEEEEvNT_6ParamsE$_ZN4cute3eso3ESOILb1ELb0EJNS_6LayoutINS_5tupleIJNS3_IJNS_1CILi4EEENS4_ILi1EEEEEES6_EEENS3_IJNS3_IJS6_NS4_ILi0EEEEEES9_EEEEENS_10ViewEngineINS_8smem_ptrIPfEEEEEEC2ERKSC_RKSH_:
[----:B------:R-:W-:Y:S02]  /*afe0*/  IADD3 R6, R15, -c[0x0][0x20], RZ ;  /* 0x800008000f067a10 */ /* 0x000fe40007ffe0ff */
[----:B------:R-:W-:-:S03]  /*aff0*/  MOV R9, 0x0 ;  /* 0x0000000000097802 */ /* 0x000fc60000000f00 */
[----:B------:R1:W-:Y:S01]  /*b000*/  STL.64 [R6], R2 ;  /* 0x0000000206007387 */ /* 0x0003e20000100a00 */
[----:B------:R-:W-:Y:S05]  /*b010*/  RET.REL.NODEC R8 `(_ZN7cutlass13device_kernelIN5flash19enable_sm80_to_sm89INS1_16FlashAttnBwdSm80INS1_25CollectiveMainloopBwdSm80ILi2ELi2EN4cute5tupleIJNS5_1CILi128EEES8_NS7_ILi64EEEEEENS_10bfloat16_tEfNS_4arch4Sm80ELb0ELb0ELb1ELb1ELb1ELb0ELb0ELb0ELi2ELi4ELi4ELi4ELb0EEENS1_21CollectiveEpilogueBwdISA_SB_SD_Li256ELb1ELb0ELi2EEENS1_19SingleTileSchedulerILb1ELb0ELb0ELi128EEEEEEEEEvNT_6ParamsE) ;  /* 0xffff4fe008007950 */ /* 0x000fea0003c3ffff */
        .type           $_ZN7cutlass13device_kernelIN5flash19enable_sm80_to_sm89INS1_16FlashAttnBwdSm80INS1_25CollectiveMainloopBwdSm80ILi2ELi2EN4cute5tupleIJNS5_1CILi128EEES8_NS7_ILi64EEEEEENS_10bfloat16_tEfNS_4arch4Sm80ELb0ELb0ELb1ELb1ELb1ELb0ELb0ELb0ELi2ELi4ELi4ELi4ELb0EEENS1_21CollectiveEpilogueBwdISA_SB_SD_Li256ELb1ELb0ELi2EEENS1_19SingleTileSchedulerILb1ELb0ELb0ELi128EEEEEEEEEvNT_6ParamsE$_ZN4cute3eso3ESOILb1ELb0EJNS_6LayoutINS_5tupleIJNS3_IJNS_1CILi4EEENS4_ILi1EEEEEES6_EEENS3_IJNS3_IJS6_NS4_ILi0EEEEEES9_EEEEEiEEC2ERKSC_RKi,@function
        .size           $_ZN7cutlass13device_kernelIN5flash19enable_sm80_to_sm89INS1_16FlashAttnBwdSm80INS1_25CollectiveMainloopBwdSm80ILi2ELi2EN4cute5tupleIJNS5_1CILi128EEES8_NS7_ILi64EEEEEENS_10bfloat16_tEfNS_4arch4Sm80ELb0ELb0ELb1ELb1ELb1ELb0ELb0ELb0ELi2ELi4ELi4ELi4ELb0EEENS1_21CollectiveEpilogueBwdISA_SB_SD_Li256ELb1ELb0ELi2EEENS1_19SingleTileSchedulerILb1ELb0ELb0ELi128EEEEEEEEEvNT_6ParamsE$_ZN4cute3eso3ESOILb1ELb0EJNS_6LayoutINS_5tupleIJNS3_IJNS_1CILi4EEENS4_ILi1EEEEEES6_EEENS3_IJNS3_IJS6_NS4_ILi0EEEEEES9_EEEEEiEEC2ERKSC_RKi,($_ZN7cutlass13device_kernelIN5flash19enable_sm80_to_sm89INS1_16FlashAttnBwdSm80INS1_25CollectiveMainloopBwdSm80ILi2ELi2EN4cute5tupleIJNS5_1CILi128EEES8_NS7_ILi64EEEEEENS_10bfloat16_tEfNS_4arch4Sm80ELb0ELb0ELb1ELb1ELb1ELb0ELb0ELb0ELi2ELi4ELi4ELi4ELb0EEENS1_21CollectiveEpilogueBwdISA_SB_SD_Li256ELb1ELb0ELi2EEENS1_19SingleTileSchedulerILb1ELb0ELb0ELi128EEEEEEEEEvNT_6ParamsE$_ZN4cute3eso3ESOILb1ELb0EJNS_6LayoutINS_5tupleIJNS3_IJNS_1CILi8EEENS4_ILi1EEEEEEEEENS3_IJNS3_IJS6_NS4_ILi0EEEEEEEEEEENS_10ViewEngineINS_8gmem_ptrIPKN7cutlass10bfloat16_tEEEEEEEC2ERKSC_RKSK_ - $_ZN7cutlass13device_kernelIN5flash19enable_sm80_to_sm89INS1_16FlashAttnBwdSm80INS1_25CollectiveMainloopBwdSm80ILi2ELi2EN4cute5tupleIJNS5_1CILi128EEES8_NS7_ILi64EEEEEENS_10bfloat16_tEfNS_4arch4Sm80ELb0ELb0ELb1ELb1ELb1ELb0ELb0ELb0ELi2ELi4ELi4ELi4ELb0EEENS1_21CollectiveEpilogueBwdISA_SB_SD_Li256ELb1ELb0ELi2EEENS1_19SingleTileSchedulerILb1ELb0ELb0ELi128EEEEEEEEEvNT_6ParamsE$_ZN4cute3eso3ESOILb1ELb0EJNS_6LayoutINS_5tupleIJNS3_IJNS_1CILi4EEENS4_ILi1EEEEEES6_EEENS3_IJNS3_IJS6_NS4_ILi0EEEEEES9_EEEEEiEEC2ERKSC_RKi)
$_ZN7cutlass13device_kernelIN5flash19enable_sm80_to_sm89INS1_16FlashAttnBwdSm80INS1_25CollectiveMainloopBwdSm80ILi2ELi2EN4cute5tupleIJNS5_1CILi128EEES8_NS7_ILi64EEEEEENS_10bfloat16_tEfNS_4arch4Sm80ELb0ELb0ELb1ELb1ELb1ELb0ELb0ELb0ELi2ELi4ELi4ELi4ELb0EEENS1_21CollectiveEpilogueBwdISA_SB_SD_Li256ELb1ELb0ELi2EEENS1_19SingleTileSchedulerILb1ELb0ELb0ELi128EEEEEEEEEvNT_6ParamsE$_ZN4cute3eso3ESOILb1ELb0EJNS_6LayoutINS_5tupleIJNS3_IJNS_1CILi4EEENS4_ILi1EEEEEES6_EEENS3_IJNS3_IJS6_NS4_ILi0EEEEEES9_EEEEEiEEC2ERKSC_RKi:
[----:B------:R-:W-:Y:S02]  /*b020*/  IADD3 R2, R15, -c[0x0][0x20], RZ ;  /* 0x800008000f027a10 */ /* 0x000fe40007ffe0ff */
[----:B------:R-:W-:-:S03]  /*b030*/  MOV R7, 0x0 ;  /* 0x0000000000077802 */ /* 0x000fc60000000f00 */
[----:B------:R1:W-:Y:S01]  /*b040*/  STL [R2], R3 ;  /* 0x0000000302007387 */ /* 0x0003e20000100800 */
[----:B------:R-:W-:Y:S05]  /*b050*/  RET.REL.NODEC R6 `(_ZN7cutlass13device_kernelIN5flash19enable_sm80_to_sm89INS1_16FlashAttnBwdSm80INS1_25CollectiveMainloopBwdSm80ILi2ELi2EN4cute5tupleIJNS5_1CILi128EEES8_NS7_ILi64EEEEEENS_10bfloat16_tEfNS_4arch4Sm80ELb0ELb0ELb1ELb1ELb1ELb0ELb0ELb0ELi2ELi4ELi4ELi4ELb0EEENS1_21CollectiveEpilogueBwdISA_SB_SD_Li256ELb1ELb0ELi2EEENS1_19SingleTileSchedulerILb1ELb0ELb0ELi128EEEEEEEEEvNT_6ParamsE) ;  /* 0xffff4fa006007950 */ /* 0x000fea0003c3ffff */
        .type           $_ZN7cutlass13device_kernelIN5flash19enable_sm80_to_sm89INS1_16FlashAttnBwdSm80INS1_25CollectiveMainloopBwdSm80ILi2ELi2EN4cute5tupleIJNS5_1CILi128EEES8_NS7_ILi64EEEEEENS_10bfloat16_tEfNS_4arch4Sm80ELb0ELb0ELb1ELb1ELb1ELb0ELb0ELb0ELi2ELi4ELi4ELi4ELb0EEENS1_21CollectiveEpilogueBwdISA_SB_SD_Li256ELb1ELb0ELi2EEENS1_19SingleTileSchedulerILb1ELb0ELb0ELi128EEEEEEEEEvNT_6ParamsE$_ZN4cute3eso3ESOILb1ELb0EJNS_6LayoutINS_5tupleIJNS3_IJNS_1CILi8EEENS4_ILi1EEEEEEEEENS3_IJNS3_IJS6_NS4_ILi0EEEEEEEEEEENS_10ViewEngineINS_8gmem_ptrIPKN7cutlass10bfloat16_tEEEEEEEC2ERKSC_RKSK_,@function
        .size           $_ZN7cutlass13device_kernelIN5flash19enable_sm80_to_sm89INS1_16FlashAttnBwdSm80INS1_25CollectiveMainloopBwdSm80ILi2ELi2EN4cute5tupleIJNS5_1CILi128EEES8_NS7_ILi64EEEEEENS_10bfloat16_tEfNS_4arch4Sm80ELb0ELb0ELb1ELb1ELb1ELb0ELb0ELb0ELi2ELi4ELi4ELi4ELb0EEENS1_21CollectiveEpilogueBwdISA_SB_SD_Li256ELb1ELb0ELi2EEENS1_19SingleTileSchedulerILb1ELb0ELb0ELi128EEEEEEEEEvNT_6ParamsE$_ZN4cute3eso3ESOILb1ELb0EJNS_6LayoutINS_5tupleIJNS3_IJNS_1CILi8EEENS4_ILi1EEEEEEEEENS3_IJNS3_IJS6_NS4_ILi0EEEEEEEEEEENS_10ViewEngineINS_8gmem_ptrIPKN7cutlass10bfloat16_tEEEEEEEC2ERKSC_RKSK_,($_ZN7cutlass13device_kernelIN5flash19enable_sm80_to_sm89INS1_16FlashAttnBwdSm80INS1_25CollectiveMainloopBwdSm80ILi2ELi2EN4cute5tupleIJNS5_1CILi128EEES8_NS7_ILi64EEEEEENS_10bfloat16_tEfNS_4arch4Sm80ELb0ELb0ELb1ELb1ELb1ELb0ELb0ELb0ELi2ELi4ELi4ELi4ELb0EEENS1_21CollectiveEpilogueBwdISA_SB_SD_Li256ELb1ELb0ELi2EEENS1_19SingleTileSchedulerILb1ELb0ELb0ELi128EEEEEEEEEvNT_6ParamsE$_ZN4cute3eso3ESOILb1ELb0EJNS_6LayoutINS_5tupleIJNS3_IJNS_1CILi8EEENS4_ILi1EEEEEEEEENS3_IJNS3_IJS6_NS4_ILi0EEEEEEEEEEENS_10ViewEngineINS_8smem_ptrIPN7cutlass10bfloat16_tEEEEEEEC2ERKSC_RKSJ_ - $_ZN7cutlass13device_kernelIN5flash19enable_sm80_to_sm89INS1_16FlashAttnBwdSm80INS1_25CollectiveMainloopBwdSm80ILi2ELi2EN4cute5tupleIJNS5_1CILi128EEES8_NS7_ILi64EEEEEENS_10bfloat16_tEfNS_4arch4Sm80ELb0ELb0ELb1ELb1ELb1ELb0ELb0ELb0ELi2ELi4ELi4ELi4ELb0EEENS1_21CollectiveEpilogueBwdISA_SB_SD_Li256ELb1ELb0ELi2EEENS1_19SingleTileSchedulerILb1ELb0ELb0ELi128EEEEEEEEEvNT_6ParamsE$_ZN4cute3eso3ESOILb1ELb0EJNS_6LayoutINS_5tupleIJNS3_IJNS_1CILi8EEENS4_ILi1EEEEEEEEENS3_IJNS3_IJS6_NS4_ILi0EEEEEEEEEEENS_10ViewEngineINS_8gmem_ptrIPKN7cutlass10bfloat16_tEEEEEEEC2ERKSC_RKSK_)
$_ZN7cutlass13device_kernelIN5flash19enable_sm80_to_sm89INS1_16FlashAttnBwdSm80INS1_25CollectiveMainloopBwdSm80ILi2ELi2EN4cute5tupleIJNS5_1CILi128EEES8_NS7_ILi64EEEEEENS_10bfloat16_tEfNS_4arch4Sm80ELb0ELb0ELb1ELb1ELb1ELb0ELb0ELb0ELi2ELi4ELi4ELi4ELb0EEENS1_21CollectiveEpilogueBwdISA_SB_SD_Li256ELb1ELb0ELi2EEENS1_19SingleTileSchedulerILb1ELb0ELb0ELi128EEEEEEEEEvNT_6ParamsE$_ZN4cute3eso3ESOILb1ELb0EJNS_6LayoutINS_5tupleIJNS3_IJNS_1CILi8EEENS4_ILi1EEEEEEEEENS3_IJNS3_IJS6_NS4_ILi0EEEEEEEEEEENS_10ViewEngineINS_8gmem_ptrIPKN7cutlass10bfloat16_tEEEEEEEC2ERKSC_RKSK_:
[----:B------:R-:W-:Y:S02]  /*b060*/  IADD3 R4, R15, -c[0x0][0x20], RZ ;  /* 0x800008000f047a10 */ /* 0x000fe40007ffe0ff */
[----:B------:R-:W-:-:S03]  /*b070*/  MOV R7, 0x0 ;  /* 0x0000000000077802 */ /* 0x000fc60000000f00 */
[----:B------:R1:W-:Y:S01]  /*b080*/  STL.64 [R4], R2 ;  /* 0x0000000204007387 */ /* 0x0003e20000100a00 */
[----:B------:R-:W-:Y:S05]  /*b090*/  RET.REL.NODEC R6 `(_ZN7cutlass13device_kernelIN5flash19enable_sm80_to_sm89INS1_16FlashAttnBwdSm80INS1_25CollectiveMainloopBwdSm80ILi2ELi2EN4cute5tupleIJNS5_1CILi128EEES8_NS7_ILi64EEEEEENS_10bfloat16_tEfNS_4arch4Sm80ELb0ELb0ELb1ELb1ELb1ELb0ELb0ELb0ELi2ELi4ELi4ELi4ELb0EEENS1_21CollectiveEpilogueBwdISA_SB_SD_Li256ELb1ELb0ELi2EEENS1_19SingleTileSchedulerILb1ELb0ELb0ELi128EEEEEEEEEvNT_6ParamsE) ;  /* 0xffff4f6006007950 */ /* 0x000fea0003c3ffff */
        .type           $_ZN7cutlass13device_kernelIN5flash19enable_sm80_to_sm89INS1_16FlashAttnBwdSm80INS1_25CollectiveMainloopBwdSm80ILi2ELi2EN4cute5tupleIJNS5_1CILi128EEES8_NS7_ILi64EEEEEENS_10bfloat16_tEfNS_4arch4Sm80ELb0ELb0ELb1ELb1ELb1ELb0ELb0ELb0ELi2ELi4ELi4ELi4ELb0EEENS1_21CollectiveEpilogueBwdISA_SB_SD_Li256ELb1ELb0ELi2EEENS1_19SingleTileSchedulerILb1ELb0ELb0ELi128EEEEEEEEEvNT_6ParamsE$_ZN4cute3eso3ESOILb1ELb0EJNS_6LayoutINS_5tupleIJNS3_IJNS_1CILi8EEENS4_ILi1EEEEEEEEENS3_IJNS3_IJS6_NS4_ILi0EEEEEEEEEEENS_10ViewEngineINS_8smem_ptrIPN7cutlass10bfloat16_tEEEEEEEC2ERKSC_RKSJ_,@function
        .size           $_ZN7cutlass13device_kernelIN5flash19enable_sm80_to_sm89INS1_16FlashAttnBwdSm80INS1_25CollectiveMainloopBwdSm80ILi2ELi2EN4cute5tupleIJNS5_1CILi128EEES8_NS7_ILi64EEEEEENS_10bfloat16_tEfNS_4arch4Sm80ELb0ELb0ELb1ELb1ELb1ELb0ELb0ELb0ELi2ELi4ELi4ELi4ELb0EEENS1_21CollectiveEpilogueBwdISA_SB_SD_Li256ELb1ELb0ELi2EEENS1_19SingleTileSchedulerILb1ELb0ELb0ELi128EEEEEEEEEvNT_6ParamsE$_ZN4cute3eso3ESOILb1ELb0EJNS_6LayoutINS_5tupleIJNS3_IJNS_1CILi8EEENS4_ILi1EEEEEEEEENS3_IJNS3_IJS6_NS4_ILi0EEEEEEEEEEENS_10ViewEngineINS_8smem_ptrIPN7cutlass10bfloat16_tEEEEEEEC2ERKSC_RKSJ_,($_ZN7cutlass13device_kernelIN5flash19enable_sm80_to_sm89INS1_16FlashAttnBwdSm80INS1_25CollectiveMainloopBwdSm80ILi2ELi2EN4cute5tupleIJNS5_1CILi128EEES8_NS7_ILi64EEEEEENS_10bfloat16_tEfNS_4arch4Sm80ELb0ELb0ELb1ELb1ELb1ELb0ELb0ELb0ELi2ELi4ELi4ELi4ELb0EEENS1_21CollectiveEpilogueBwdISA_SB_SD_Li256ELb1ELb0ELi2EEENS1_19SingleTileSchedulerILb1ELb0ELb0ELi128EEEEEEEEEvNT_6ParamsE$_ZN4cute3eso3ESOILb1ELb0EJNS_6LayoutINS_5tupleIJNS3_IJNS_1CILi8EEENS4_ILi1EEEEEEEEENS3_IJNS3_IJS6_NS4_ILi0EEEEEEEEEEENS_10ViewEngineIPN7cutlass10bfloat16_tEEEEEC2ERKSC_RKSH_ - $_ZN7cutlass13device_kernelIN5flash19enable_sm80_to_sm89INS1_16FlashAttnBwdSm80INS1_25CollectiveMainloopBwdSm80ILi2ELi2EN4cute5tupleIJNS5_1CILi128EEES8_NS7_ILi64EEEEEENS_10bfloat16_tEfNS_4arch4Sm80ELb0ELb0ELb1ELb1ELb1ELb0ELb0ELb0ELi2ELi4ELi4ELi4ELb0EEENS1_21CollectiveEpilogueBwdISA_SB_SD_Li256ELb1ELb0ELi2EEENS1_19SingleTileSchedulerILb1ELb0ELb0ELi128EEEEEEEEEvNT_6ParamsE$_ZN4cute3eso3ESOILb1ELb0EJNS_6LayoutINS_5tupleIJNS3_IJNS_1CILi8EEENS4_ILi1EEEEEEEEENS3_IJNS3_IJS6_NS4_ILi0EEEEEEEEEEENS_10ViewEngineINS_8smem_ptrIPN7cutlass10bfloat16_tEEEEEEEC2ERKSC_RKSJ_)
$_ZN7cutlass13device_kernelIN5flash19enable_sm80_to_sm89INS1_16FlashAttnBwdSm80INS1_25CollectiveMainloopBwdSm80ILi2ELi2EN4cute5tupleIJNS5_1CILi128EEES8_NS7_ILi64EEEEEENS_10bfloat16_tEfNS_4arch4Sm80ELb0ELb0ELb1ELb1ELb1ELb0ELb0ELb0ELi2ELi4ELi4ELi4ELb0EEENS1_21CollectiveEpilogueBwdISA_SB_SD_Li256ELb1ELb0ELi2EEENS1_19SingleTileSchedulerILb1ELb0ELb0ELi128EEEEEEEEEvNT_6ParamsE$_ZN4cute3eso3ESOILb1ELb0EJNS_6LayoutINS_5tupleIJNS3_IJNS_1CILi8EEENS4_ILi1EEEEEEEEENS3_IJNS3_IJS6_NS4_ILi0EEEEEEEEEEENS_10ViewEngineINS_8smem_ptrIPN7cutlass10bfloat16_tEEEEEEEC2ERKSC_RKSJ_:
[----:B------:R-:W-:Y:S02]  /*b0a0*/  IADD3 R6, R6, -c[0x0][0x20], RZ ;  /* 0x8000080006067a10 */ /* 0x000fe40007ffe0ff */
[----:B------:R-:W-:-:S03]  /*b0b0*/  MOV R9, 0x0 ;  /* 0x0000000000097802 */ /* 0x000fc60000000f00 */
[----:B------:R1:W-:Y:S01]  /*b0c0*/  STL.64 [R6], R2 ;  /* 0x0000000206007387 */ /* 0x0003e20000100a00 */
[----:B------:R-:W-:Y:S05]  /*b0d0*/  RET.REL.NODEC R8 `(_ZN7cutlass13device_kernelIN5flash19enable_sm80_to_sm89INS1_16FlashAttnBwdSm80INS1_25CollectiveMainloopBwdSm80ILi2ELi2EN4cute5tupleIJNS5_1CILi128EEES8_NS7_ILi64EEEEEENS_10bfloat16_tEfNS_4arch4Sm80ELb0ELb0ELb1ELb1ELb1ELb0ELb0ELb0ELi2ELi4ELi4ELi4ELb0EEENS1_21CollectiveEpilogueBwdISA_SB_SD_Li256ELb1ELb0ELi2EEENS1_19SingleTileSchedulerILb1ELb0ELb0ELi128EEEEEEEEEvNT_6ParamsE) ;  /* 0xffff4f2008007950 */ /* 0x000fea0003c3ffff */
        .type           $_ZN7cutlass13device_kernelIN5flash19enable_sm80_to_sm89INS1_16FlashAttnBwdSm80INS1_25CollectiveMainloopBwdSm80ILi2ELi2EN4cute5tupleIJNS5_1CILi128EEES8_NS7_ILi64EEEEEENS_10bfloat16_tEfNS_4arch4Sm80ELb0ELb0ELb1ELb1ELb1ELb0ELb0ELb0ELi2ELi4ELi4ELi4ELb0EEENS1_21CollectiveEpilogueBwdISA_SB_SD_Li256ELb1ELb0ELi2EEENS1_19SingleTileSchedulerILb1ELb0ELb0ELi128EEEEEEEEEvNT_6ParamsE$_ZN4cute3eso3ESOILb1ELb0EJNS_6LayoutINS_5tupleIJNS3_IJNS_1CILi8EEENS4_ILi1EEEEEEEEENS3_IJNS3_IJS6_NS4_ILi0EEEEEEEEEEENS_10ViewEngineIPN7cutlass10bfloat16_tEEEEEC2ERKSC_RKSH_,@function
        .size           $_ZN7cutlass13device_kernelIN5flash19enable_sm80_to_sm89INS1_16FlashAttnBwdSm80INS1_25CollectiveMainloopBwdSm80ILi2ELi2EN4cute5tupleIJNS5_1CILi128EEES8_NS7_ILi64EEEEEENS_10bfloat16_tEfNS_4arch4Sm80ELb0ELb0ELb1ELb1ELb1ELb0ELb0ELb0ELi2ELi4ELi4ELi4ELb0EEENS1_21CollectiveEpilogueBwdISA_SB_SD_Li256ELb1ELb0ELi2EEENS1_19SingleTileSchedulerILb1ELb0ELb0ELi128EEEEEEEEEvNT_6ParamsE$_ZN4cute3eso3ESOILb1ELb0EJNS_6LayoutINS_5tupleIJNS3_IJNS_1CILi8EEENS4_ILi1EEEEEEEEENS3_IJNS3_IJS6_NS4_ILi0EEEEEEEEEEENS_10ViewEngineIPN7cutlass10bfloat16_tEEEEEC2ERKSC_RKSH_,($_ZN7cutlass13device_kernelIN5flash19enable_sm80_to_sm89INS1_16FlashAttnBwdSm80INS1_25CollectiveMainloopBwdSm80ILi2ELi2EN4cute5tupleIJNS5_1CILi128EEES8_NS7_ILi64EEEEEENS_10bfloat16_tEfNS_4arch4Sm80ELb0ELb0ELb1ELb1ELb1ELb0ELb0ELb0ELi2ELi4ELi4ELi4ELb0EEENS1_21CollectiveEpilogueBwdISA_SB_SD_Li256ELb1ELb0ELi2EEENS1_19SingleTileSchedulerILb1ELb0ELb0ELi128EEEEEEEEEvNT_6ParamsE$_ZN4cute3eso3ESOILb1ELb0EJNS_6LayoutINS_5tupleIJNS3_IJNS_1CILi8EEENS4_ILi1EEEEEEEEENS3_IJNS3_IJS6_NS4_ILi0EEEEEEEEEEEiEEC2ERKSC_RKi - $_ZN7cutlass13device_kernelIN5flash19enable_sm80_to_sm89INS1_16FlashAttnBwdSm80INS1_25CollectiveMainloopBwdSm80ILi2ELi2EN4cute5tupleIJNS5_1CILi128EEES8_NS7_ILi64EEEEEENS_10bfloat16_tEfNS_4arch4Sm80ELb0ELb0ELb1ELb1ELb1ELb0ELb0ELb0ELi2ELi4ELi4ELi4ELb0EEENS1_21CollectiveEpilogueBwdISA_SB_SD_Li256ELb1ELb0ELi2EEENS1_19SingleTileSchedulerILb1ELb0ELb0ELi128EEEEEEEEEvNT_6ParamsE$_ZN4cute3eso3ESOILb1ELb0EJNS_6LayoutINS_5tupleIJNS3_IJNS_1CILi8EEENS4_ILi1EEEEEEEEENS3_IJNS3_IJS6_NS4_ILi0EEEEEEEEEEENS_10ViewEngineIPN7cutlass10bfloat16_tEEEEEC2ERKSC_RKSH_)
$_ZN7cutlass13device_kernelIN5flash19enable_sm80_to_sm89INS1_16FlashAttnBwdSm80INS1_25CollectiveMainloopBwdSm80ILi2ELi2EN4cute5tupleIJNS5_1CILi128EEES8_NS7_ILi64EEEEEENS_10bfloat16_tEfNS_4arch4Sm80ELb0ELb0ELb1ELb1ELb1ELb0ELb0ELb0ELi2ELi4ELi4ELi4ELb0EEENS1_21CollectiveEpilogueBwdISA_SB_SD_Li256ELb1ELb0ELi2EEENS1_19SingleTileSchedulerILb1ELb0ELb0ELi128EEEEEEEEEvNT_6ParamsE$_ZN4cute3eso3ESOILb1ELb0EJNS_6LayoutINS_5tupleIJNS3_IJNS_1CILi8EEENS4_ILi1EEEEEEEEENS3_IJNS3_IJS6_NS4_ILi0EEEEEEEEEEENS_10ViewEngineIPN7cutlass10bfloat16_tEEEEEC2ERKSC_RKSH_:
[----:B------:R-:W-:Y:S01]  /*b0e0*/  IADD3 R2, R66, -c[0x0][0x20], RZ ;  /* 0x8000080042027a10 */ /* 0x000fe20007ffe0ff */
[----:B------:R-:W-:Y:S01]  /*b0f0*/  IMAD.MOV.U32 R9, RZ, RZ, R3 ;  /* 0x000000ffff097224 */ /* 0x000fe200078e0003 */
[----:B------:R-:W-:-:S04]  /*b100*/  MOV R7, 0x0 ;  /* 0x0000000000077802 */ /* 0x000fc80000000f00 */
[----:B------:R1:W-:Y:S01]  /*b110*/  STL.64 [R2], R8 ;  /* 0x0000000802007387 */ /* 0x0003e20000100a00 */
[----:B------:R-:W-:Y:S05]  /*b120*/  RET.REL.NODEC R6 `(_ZN7cutlass13device_kernelIN5flash19enable_sm80_to_sm89INS1_16FlashAttnBwdSm80INS1_25CollectiveMainloopBwdSm80ILi2ELi2EN4cute5tupleIJNS5_1CILi128EEES8_NS7_ILi64EEEEEENS_10bfloat16_tEfNS_4arch4Sm80ELb0ELb0ELb1ELb1ELb1ELb0ELb0ELb0ELi2ELi4ELi4ELi4ELb0EEENS1_21CollectiveEpilogueBwdISA_SB_SD_Li256ELb1ELb0ELi2EEENS1_19SingleTileSchedulerILb1ELb0ELb0ELi128EEEEEEEEEvNT_6ParamsE) ;  /* 0xffff4ed006007950 */ /* 0x000fea0003c3ffff */
        .type           $_ZN7cutlass13device_kernelIN5flash19enable_sm80_to_sm89INS1_16FlashAttnBwdSm80INS1_25CollectiveMainloopBwdSm80ILi2ELi2EN4cute5tupleIJNS5_1CILi128EEES8_NS7_ILi64EEEEEENS_10bfloat16_tEfNS_4arch4Sm80ELb0ELb0ELb1ELb1ELb1ELb0ELb0ELb0ELi2ELi4ELi4ELi4ELb0EEENS1_21CollectiveEpilogueBwdISA_SB_SD_Li256ELb1ELb0ELi2EEENS1_19SingleTileSchedulerILb1ELb0ELb0ELi128EEEEEEEEEvNT_6ParamsE$_ZN4cute3eso3ESOILb1ELb0EJNS_6LayoutINS_5tupleIJNS3_IJNS_1CILi8EEENS4_ILi1EEEEEEEEENS3_IJNS3_IJS6_NS4_ILi0EEEEEEEEEEEiEEC2ERKSC_RKi,@function
        .size           $_ZN7cutlass13device_kernelIN5flash19enable_sm80_to_sm89INS1_16FlashAttnBwdSm80INS1_25CollectiveMainloopBwdSm80ILi2ELi2EN4cute5tupleIJNS5_1CILi128EEES8_NS7_ILi64EEEEEENS_10bfloat16_tEfNS_4arch4Sm80ELb0ELb0ELb1ELb1ELb1ELb0ELb0ELb0ELi2ELi4ELi4ELi4ELb0EEENS1_21CollectiveEpilogueBwdISA_SB_SD_Li256ELb1ELb0ELi2EEENS1_19SingleTileSchedulerILb1ELb0ELb0ELi128EEEEEEEEEvNT_6ParamsE$_ZN4cute3eso3ESOILb1ELb0EJNS_6LayoutINS_5tupleIJNS3_IJNS_1CILi8EEENS4_ILi1EEEEEEEEENS3_IJNS3_IJS6_NS4_ILi0EEEEEEEEEEEiEEC2ERKSC_RKi,($_ZN7cutlass13device_kernelIN5flash19enable_sm80_to_sm89INS1_16FlashAttnBwdSm80INS1_25CollectiveMainloopBwdSm80ILi2ELi2EN4cute5tupleIJNS5_1CILi128EEES8_NS7_ILi64EEEEEENS_10bfloat16_tEfNS_4arch4Sm80ELb0ELb0ELb1ELb1ELb1ELb0ELb0ELb0ELi2ELi4ELi4ELi4ELb0EEENS1_21CollectiveEpilogueBwdISA_SB_SD_Li256ELb1ELb0ELi2EEENS1_19SingleTileSchedulerILb1ELb0ELb0ELi128EEEEEEEEEvNT_6ParamsE$_ZN4cute3eso3ESOILb1ELb0EJNS_6LayoutINS_5tupleIJNS3_IJNS_1CILi8EEENS4_ILi1EEEEEEEEENS3_IJNS3_IJS6_NS4_ILi0EEEEEEEEEEElEEC2ERKSC_RKl - $_ZN7cutlass13device_kernelIN5flash19enable_sm80_to_sm89INS1_16FlashAttnBwdSm80INS1_25CollectiveMainloopBwdSm80ILi2ELi2EN4cute5tupleIJNS5_1CILi128EEES8_NS7_ILi64EEEEEENS_10bfloat16_tEfNS_4arch4Sm80ELb0ELb0ELb1ELb1ELb1ELb0ELb0ELb0ELi2ELi4ELi4ELi4ELb0EEENS1_21CollectiveEpilogueBwdISA_SB_SD_Li256ELb1ELb0ELi2EEENS1_19SingleTileSchedulerILb1ELb0ELb0ELi128EEEEEEEEEvNT_6ParamsE$_ZN4cute3eso3ESOILb1ELb0EJNS_6LayoutINS_5tupleIJNS3_IJNS_1CILi8EEENS4_ILi1EEEEEEEEENS3_IJNS3_IJS6_NS4_ILi0EEEEEEEEEEEiEEC2ERKSC_RKi)
$_ZN7cutlass13device_kernelIN5flash19enable_sm80_to_sm89INS1_16FlashAttnBwdSm80INS1_25CollectiveMainloopBwdSm80ILi2ELi2EN4cute5tupleIJNS5_1CILi128EEES8_NS7_ILi64EEEEEENS_10bfloat16_tEfNS_4arch4Sm80ELb0ELb0ELb1ELb1ELb1ELb0ELb0ELb0ELi2ELi4ELi4ELi4ELb0EEENS1_21CollectiveEpilogueBwdISA_SB_SD_Li256ELb1ELb0ELi2EEENS1_19SingleTileSchedulerILb1ELb0ELb0ELi128EEEEEEEEEvNT_6ParamsE$_ZN4cute3eso3ESOILb1ELb0EJNS_6LayoutINS_5tupleIJNS3_IJNS_1CILi8EEENS4_ILi1EEEEEEEEENS3_IJNS3_IJS6_NS4_ILi0EEEEEEEEEEEiEEC2ERKSC_RKi:
[----:B------:R-:W-:Y:S02]  /*b130*/  IADD3 R2, R2, -c[0x0][0x20], RZ ;  /* 0x8000080002027a10 */ /* 0x000fe40007ffe0ff */
[----:B------:R-:W-:-:S03]  /*b140*/  MOV R7, 0x0 ;  /* 0x0000000000077802 */ /* 0x000fc60000000f00 */
[----:B------:R1:W-:Y:S01]  /*b150*/  STL [R2], R3 ;  /* 0x0000000302007387 */ /* 0x0003e20000100800 */
[----:B------:R-:W-:Y:S05]  /*b160*/  RET.REL.NODEC R6 `(_ZN7cutlass13device_kernelIN5flash19enable_sm80_to_sm89INS1_16FlashAttnBwdSm80INS1_25CollectiveMainloopBwdSm80ILi2ELi2EN4cute5tupleIJNS5_1CILi128EEES8_NS7_ILi64EEEEEENS_10bfloat16_tEfNS_4arch4Sm80ELb0ELb0ELb1ELb1ELb1ELb0ELb0ELb0ELi2ELi4ELi4ELi4ELb0EEENS1_21CollectiveEpilogueBwdISA_SB_SD_Li256ELb1ELb0ELi2EEENS1_19SingleTileSchedulerILb1ELb0ELb0ELi128EEEEEEEEEvNT_6ParamsE) ;  /* 0xffff4e9006007950 */ /* 0x000fea0003c3ffff */
        .type           $_ZN7cutlass13device_kernelIN5flash19enable_sm80_to_sm89INS1_16FlashAttnBwdSm80INS1_25CollectiveMainloopBwdSm80ILi2ELi2EN4cute5tupleIJNS5_1CILi128EEES8_NS7_ILi64EEEEEENS_10bfloat16_tEfNS_4arch4Sm80ELb0ELb0ELb1ELb1ELb1ELb0ELb0ELb0ELi2ELi4ELi4ELi4ELb0EEENS1_21CollectiveEpilogueBwdISA_SB_SD_Li256ELb1ELb0ELi2EEENS1_19SingleTileSchedulerILb1ELb0ELb0ELi128EEEEEEEEEvNT_6ParamsE$_ZN4cute3eso3ESOILb1ELb0EJNS_6LayoutINS_5tupleIJNS3_IJNS_1CILi8EEENS4_ILi1EEEEEEEEENS3_IJNS3_IJS6_NS4_ILi0EEEEEEEEEEElEEC2ERKSC_RKl,@function
        .size           $_ZN7cutlass13device_kernelIN5flash19enable_sm80_to_sm89INS1_16FlashAttnBwdSm80INS1_25CollectiveMainloopBwdSm80ILi2ELi2EN4cute5tupleIJNS5_1CILi128EEES8_NS7_ILi64EEEEEENS_10bfloat16_tEfNS_4arch4Sm80ELb0ELb0ELb1ELb1ELb1ELb0ELb0ELb0ELi2ELi4ELi4ELi4ELb0EEENS1_21CollectiveEpilogueBwdISA_SB_SD_Li256ELb1ELb0ELi2EEENS1_19SingleTileSchedulerILb1ELb0ELb0ELi128EEEEEEEEEvNT_6ParamsE$_ZN4cute3eso3ESOILb1ELb0EJNS_6LayoutINS_5tupleIJNS3_IJNS_1CILi8EEENS4_ILi1EEEEEEEEENS3_IJNS3_IJS6_NS4_ILi0EEEEEEEEEEElEEC2ERKSC_RKl,($_ZN7cutlass13device_kernelIN5flash19enable_sm80_to_sm89INS1_16FlashAttnBwdSm80INS1_25CollectiveMainloopBwdSm80ILi2ELi2EN4cute5tupleIJNS5_1CILi128EEES8_NS7_ILi64EEEEEENS_10bfloat16_tEfNS_4arch4Sm80ELb0ELb0ELb1ELb1ELb1ELb0ELb0ELb0ELi2ELi4ELi4ELi4ELb0EEENS1_21CollectiveEpilogueBwdISA_SB_SD_Li256ELb1ELb0ELi2EEENS1_19SingleTileSchedulerILb1ELb0ELb0ELi128EEEEEEEEEvNT_6ParamsE$_ZN4cute3eso3ESOILb1ELb0EJNS_6LayoutINS_5tupleIJNS3_IJNS_1CILi8EEENS4_ILi1EEEEEENS3_IJNS4_ILi2EEEEEEEEENS3_IJNS3_IJS6_NS4_ILi0EEEEEENS3_IJNS4_ILi4096EEEEEEEEEEENS_10ViewEngineINS_8smem_ptrIPN7cutlass10bfloat16_tEEEEEEEC2ERKSG_RKSN_ - $_ZN7cutlass13device_kernelIN5flash19enable_sm80_to_sm89INS1_16FlashAttnBwdSm80INS1_25CollectiveMainloopBwdSm80ILi2ELi2EN4cute5tupleIJNS5_1CILi128EEES8_NS7_ILi64EEEEEENS_10bfloat16_tEfNS_4arch4Sm80ELb0ELb0ELb1ELb1ELb1ELb0ELb0ELb0ELi2ELi4ELi4ELi4ELb0EEENS1_21CollectiveEpilogueBwdISA_SB_SD_Li256ELb1ELb0ELi2EEENS1_19SingleTileSchedulerILb1ELb0ELb0ELi128EEEEEEEEEvNT_6ParamsE$_ZN4cute3eso3ESOILb1ELb0EJNS_6LayoutINS_5tupleIJNS3_IJNS_1CILi8EEENS4_ILi1EEEEEEEEENS3_IJNS3_IJS6_NS4_ILi0EEEEEEEEEEElEEC2ERKSC_RKl)
$_ZN7cutlass13device_kernelIN5flash19enable_sm80_to_sm89INS1_16FlashAttnBwdSm80INS1_25CollectiveMainloopBwdSm80ILi2ELi2EN4cute5tupleIJNS5_1CILi128EEES8_NS7_ILi64EEEEEENS_10bfloat16_tEfNS_4arch4Sm80ELb0ELb0ELb1ELb1ELb1ELb0ELb0ELb0ELi2ELi4ELi4ELi4ELb0EEENS1_21CollectiveEpilogueBwdISA_SB_SD_Li256ELb1ELb0ELi2EEENS1_19SingleTileSchedulerILb1ELb0ELb0ELi128EEEEEEEEEvNT_6ParamsE$_ZN4cute3eso3ESOILb1ELb0EJNS_6LayoutINS_5tupleIJNS3_IJNS_1CILi8EEENS4_ILi1EEEEEEEEENS3_IJNS3_IJS6_NS4_ILi0EEEEEEEEEEElEEC2ERKSC_RKl:
[----:B------:R-:W-:Y:S01]  /*b170*/  IADD3 R2, R15, -c[0x0][0x20], RZ ;  /* 0x800008000f027a10 */ /* 0x000fe20007ffe0ff */
[----:B------:R-:W-:Y:S01]  /*b180*/  IMAD.MOV.U32 R7, RZ, RZ, R3 ;  /* 0x000000ffff077224 */ /* 0x000fe200078e0003 */
[----:B------:R-:W-:-:S04]  /*b190*/  MOV R5, 0x0 ;  /* 0x0000000000057802 */ /* 0x000fc80000000f00 */
[----:B------:R1:W-:Y:S01]  /*b1a0*/  STL.64 [R2], R6 ;  /* 0x0000000602007387 */ /* 0x0003e20000100a00 */
[----:B------:R-:W-:Y:S05]  /*b1b0*/  RET.REL.NODEC R4 `(_ZN7cutlass13device_kernelIN5flash19enable_sm80_to_sm89INS1_16FlashAttnBwdSm80INS1_25CollectiveMainloopBwdSm80ILi2ELi2EN4cute5tupleIJNS5_1CILi128EEES8_NS7_ILi64EEEEEENS_10bfloat16_tEfNS_4arch4Sm80ELb0ELb0ELb1ELb1ELb1ELb0ELb0ELb0ELi2ELi4ELi4ELi4ELb0EEENS1_21CollectiveEpilogueBwdISA_SB_SD_Li256ELb1ELb0ELi2EEENS1_19SingleTileSchedulerILb1ELb0ELb0ELi128EEEEEEEEEvNT_6ParamsE) ;  /* 0xffff4e4004007950 */ /* 0x000fea0003c3ffff */
        .type           $_ZN7cutlass13device_kernelIN5flash19enable_sm80_to_sm89INS1_16FlashAttnBwdSm80INS1_25CollectiveMainloopBwdSm80ILi2ELi2EN4cute5tupleIJNS5_1CILi128EEES8_NS7_ILi64EEEEEENS_10bfloat16_tEfNS_4arch4Sm80ELb0ELb0ELb1ELb1ELb1ELb0ELb0ELb0ELi2ELi4ELi4ELi4ELb0EEENS1_21CollectiveEpilogueBwdISA_SB_SD_Li256ELb1ELb0ELi2EEENS1_19SingleTileSchedulerILb1ELb0ELb0ELi128EEEEEEEEEvNT_6ParamsE$_ZN4cute3eso3ESOILb1ELb0EJNS_6LayoutINS_5tupleIJNS3_IJNS_1CILi8EEENS4_ILi1EEEEEENS3_IJNS4_ILi2EEEEEEEEENS3_IJNS3_IJS6_NS4_ILi0EEEEEENS3_IJNS4_ILi4096EEEEEEEEEEENS_10ViewEngineINS_8smem_ptrIPN7cutlass10bfloat16_tEEEEEEEC2ERKSG_RKSN_,@function
        .size           $_ZN7cutlass13device_kernelIN5flash19enable_sm80_to_sm89INS1_16FlashAttnBwdSm80INS1_25CollectiveMainloopBwdSm80ILi2ELi2EN4cute5tupleIJNS5_1CILi128EEES8_NS7_ILi64EEEEEENS_10bfloat16_tEfNS_4arch4Sm80ELb0ELb0ELb1ELb1ELb1ELb0ELb0ELb0ELi2ELi4ELi4ELi4ELb0EEENS1_21CollectiveEpilogueBwdISA_SB_SD_Li256ELb1ELb0ELi2EEENS1_19SingleTileSchedulerILb1ELb0ELb0ELi128EEEEEEEEEvNT_6ParamsE$_ZN4cute3eso3ESOILb1ELb0EJNS_6LayoutINS_5tupleIJNS3_IJNS_1CILi8EEENS4_ILi1EEEEEENS3_IJNS4_ILi2EEEEEEEEENS3_IJNS3_IJS6_NS4_ILi0EEEEEENS3_IJNS4_ILi4096EEEEEEEEEEENS_10ViewEngineINS_8smem_ptrIPN7cutlass10bfloat16_tEEEEEEEC2ERKSG_RKSN_,($_ZN7cutlass13device_kernelIN5flash19enable_sm80_to_sm89INS1_16FlashAttnBwdSm80INS1_25CollectiveMainloopBwdSm80ILi2ELi2EN4cute5tupleIJNS5_1CILi128EEES8_NS7_ILi64EEEEEENS_10bfloat16_tEfNS_4arch4Sm80ELb0ELb0ELb1ELb1ELb1ELb0ELb0ELb0ELi2ELi4ELi4ELi4ELb0EEENS1_21CollectiveEpilogueBwdISA_SB_SD_Li256ELb1ELb0ELi2EEENS1_19SingleTileSchedulerILb1ELb0ELb0ELi128EEEEEEEEEvNT_6ParamsE$_ZN4cute3eso3ESOILb1ELb0EJNS_6LayoutINS_5tupleIJNS3_IJNS_1CILi8EEENS4_ILi1EEEEEENS3_IJNS4_ILi2EEEEEEEEENS3_IJNS3_IJS6_NS4_ILi0EEEEEENS3_IJNS4_ILi64EEEEEEEEEEENS_10ViewEngineIPN7cutlass10bfloat16_tEEEEEC2ERKSG_RKSL_ - $_ZN7cutlass13device_kernelIN5flash19enable_sm80_to_sm89INS1_16FlashAttnBwdSm80INS1_25CollectiveMainloopBwdSm80ILi2ELi2EN4cute5tupleIJNS5_1CILi128EEES8_NS7_ILi64EEEEEENS_10bfloat16_tEfNS_4arch4Sm80ELb0ELb0ELb1ELb1ELb1ELb0ELb0ELb0ELi2ELi4ELi4ELi4ELb0EEENS1_21CollectiveEpilogueBwdISA_SB_SD_Li256ELb1ELb0ELi2EEENS1_19SingleTileSchedulerILb1ELb0ELb0ELi128EEEEEEEEEvNT_6ParamsE$_ZN4cute3eso3ESOILb1ELb0EJNS_6LayoutINS_5tupleIJNS3_IJNS_1CILi8EEENS4_ILi1EEEEEENS3_IJNS4_ILi2EEEEEEEEENS3_IJNS3_IJS6_NS4_ILi0EEEEEENS3_IJNS4_ILi4096EEEEEEEEEEENS_10ViewEngineINS_8smem_ptrIPN7cutlass10bfloat16_tEEEEEEEC2ERKSG_RKSN_)
$_ZN7cutlass13device_kernelIN5flash19enable_sm80_to_sm89INS1_16FlashAttnBwdSm80INS1_25CollectiveMainloopBwdSm80ILi2ELi2EN4cute5tupleIJNS5_1CILi128EEES8_NS7_ILi64EEEEEENS_10bfloat16_tEfNS_4arch4Sm80ELb0ELb0ELb1ELb1ELb1ELb0ELb0ELb0ELi2ELi4ELi4ELi4ELb0EEENS1_21CollectiveEpilogueBwdISA_SB_SD_Li256ELb1ELb0ELi2EEENS1_19SingleTileSchedulerILb1ELb0ELb0ELi128EEEEEEEEEvNT_6ParamsE$_ZN4cute3eso3ESOILb1ELb0EJNS_6LayoutINS_5tupleIJNS3_IJNS_1CILi8EEENS4_ILi1EEEEEENS3_IJNS4_ILi2EEEEEEEEENS3_IJNS3_IJS6_NS4_ILi0EEEEEENS3_IJNS4_ILi4096EEEEEEEEEEENS_10ViewEngineINS_8smem_ptrIPN7cutlass10bfloat16_tEEEEEEEC2ERKSG_RKSN_:
[----:B------:R-:W-:Y:S01]  /*b1c0*/  IADD3 R5, R66, -c[0x0][0x20], RZ ;  /* 0x8000080042057a10 */ /* 0x000fe20007ffe0ff */
[----:B------:R-:W-:Y:S01]  /*b1d0*/  IMAD.MOV.U32 R8, RZ, RZ, R4 ;  /* 0x000000ffff087224 */ /* 0x000fe200078e0004 */
[----:B------:R-:W-:Y:S01]  /*b1e0*/  MOV R9, R7 ;  /* 0x0000000700097202 */ /* 0x000fe20000000f00 */
[----:B------:R-:W-:-:S04]  /*b1f0*/  IMAD.MOV.U32 R7, RZ, RZ, 0x0 ;  /* 0x00000000ff077424 */ /* 0x000fc800078e00ff */
[----:B------:R1:W-:Y:S01]  /*b200*/  STL.64 [R5], R8 ;  /* 0x0000000805007387 */ /* 0x0003e20000100a00 */
[----:B------:R-:W-:Y:S05]  /*b210*/  RET.REL.NODEC R6 `(_ZN7cutlass13device_kernelIN5flash19enable_sm80_to_sm89INS1_16FlashAttnBwdSm80INS1_25CollectiveMainloopBwdSm80ILi2ELi2EN4cute5tupleIJNS5_1CILi128EEES8_NS7_ILi64EEEEEENS_10bfloat16_tEfNS_4arch4Sm80ELb0ELb0ELb1ELb1ELb1ELb0ELb0ELb0ELi2ELi4ELi4ELi4ELb0EEENS1_21CollectiveEpilogueBwdISA_SB_SD_Li256ELb1ELb0ELi2EEENS1_19SingleTileSchedulerILb1ELb0ELb0ELi128EEEEEEEEEvNT_6ParamsE) ;  /* 0xffff4de006007950 */ /* 0x000fea0003c3ffff */
        .type           $_ZN7cutlass13device_kernelIN5flash19enable_sm80_to_sm89INS1_16FlashAttnBwdSm80INS1_25CollectiveMainloopBwdSm80ILi2ELi2EN4cute5tupleIJNS5_1CILi128EEES8_NS7_ILi64EEEEEENS_10bfloat16_tEfNS_4arch4Sm80ELb0ELb0ELb1ELb1ELb1ELb0ELb0ELb0ELi2ELi4ELi4ELi4ELb0EEENS1_21CollectiveEpilogueBwdISA_SB_SD_Li256ELb1ELb0ELi2EEENS1_19SingleTileSchedulerILb1ELb0ELb0ELi128EEEEEEEEEvNT_6ParamsE$_ZN4cute3eso3ESOILb1ELb0EJNS_6LayoutINS_5tupleIJNS3_IJNS_1CILi8EEENS4_ILi1EEEEEENS3_IJNS4_ILi2EEEEEEEEENS3_IJNS3_IJS6_NS4_ILi0EEEEEENS3_IJNS4_ILi64EEEEEEEEEEENS_10ViewEngineIPN7cutlass10bfloat16_tEEEEEC2ERKSG_RKSL_,@function
        .size           $_ZN7cutlass13device_kernelIN5flash19enable_sm80_to_sm89INS1_16FlashAttnBwdSm80INS1_25CollectiveMainloopBwdSm80ILi2ELi2EN4cute5tupleIJNS5_1CILi128EEES8_NS7_ILi64EEEEEENS_10bfloat16_tEfNS_4arch4Sm80ELb0ELb0ELb1ELb1ELb1ELb0ELb0ELb0ELi2ELi4ELi4ELi4ELb0EEENS1_21CollectiveEpilogueBwdISA_SB_SD_Li256ELb1ELb0ELi2EEENS1_19SingleTileSchedulerILb1ELb0ELb0ELi128EEEEEEEEEvNT_6ParamsE$_ZN4cute3eso3ESOILb1ELb0EJNS_6LayoutINS_5tupleIJNS3_IJNS_1CILi8EEENS4_ILi1EEEEEENS3_IJNS4_ILi2EEEEEEEEENS3_IJNS3_IJS6_NS4_ILi0EEEEEENS3_IJNS4_ILi64EEEEEEEEEEENS_10ViewEngineIPN7cutlass10bfloat16_tEEEEEC2ERKSG_RKSL_,($_ZN7cutlass13device_kernelIN5flash19enable_sm80_to_sm89INS1_16FlashAttnBwdSm80INS1_25CollectiveMainloopBwdSm80ILi2ELi2EN4cute5tupleIJNS5_1CILi128EEES8_NS7_ILi64EEEEEENS_10bfloat16_tEfNS_4arch4Sm80ELb0ELb0ELb1ELb1ELb1ELb0ELb0ELb0ELi2ELi4ELi4ELi4ELb0EEENS1_21CollectiveEpilogueBwdISA_SB_SD_Li256ELb1ELb0ELi2EEENS1_19SingleTileSchedulerILb1ELb0ELb0ELi128EEEEEEEEEvNT_6ParamsE$_ZN4cute3eso3ESOILb1ELb0EJNS_6LayoutINS_5tupleIJNS3_IJNS_1CILi8EEENS4_ILi1EEEEEENS3_IJNS4_ILi2EEEEEEEEENS3_IJNS3_IJS6_NS4_ILi0EEEEEENS3_IJNS4_ILi8192EEEEEEEEEEENS_10ViewEngineINS_8smem_ptrIPN7cutlass10bfloat16_tEEEEEEEC2ERKSG_RKSN_ - $_ZN7cutlass13device_kernelIN5flash19enable_sm80_to_sm89INS1_16FlashAttnBwdSm80INS1_25CollectiveMainloopBwdSm80ILi2ELi2EN4cute5tupleIJNS5_1CILi128EEES8_NS7_ILi64EEEEEENS_10bfloat16_tEfNS_4arch4Sm80ELb0ELb0ELb1ELb1ELb1ELb0ELb0ELb0ELi2ELi4ELi4ELi4ELb0EEENS1_21CollectiveEpilogueBwdISA_SB_SD_Li256ELb1ELb0ELi2EEENS1_19SingleTileSchedulerILb1ELb0ELb0ELi128EEEEEEEEEvNT_6ParamsE$_ZN4cute3eso3ESOILb1ELb0EJNS_6LayoutINS_5tupleIJNS3_IJNS_1CILi8EEENS4_ILi1EEEEEENS3_IJNS4_ILi2EEEEEEEEENS3_IJNS3_IJS6_NS4_ILi0EEEEEENS3_IJNS4_ILi64EEEEEEEEEEENS_10ViewEngineIPN7cutlass10bfloat16_tEEEEEC2ERKSG_RKSL_)
$_ZN7cutlass13device_kernelIN5flash19enable_sm80_to_sm89INS1_16FlashAttnBwdSm80INS1_25CollectiveMainloopBwdSm80ILi2ELi2EN4cute5tupleIJNS5_1CILi128EEES8_NS7_ILi64EEEEEENS_10bfloat16_tEfNS_4arch4Sm80ELb0ELb0ELb1ELb1ELb1ELb0ELb0ELb0ELi2ELi4ELi4ELi4ELb0EEENS1_21CollectiveEpilogueBwdISA_SB_SD_Li256ELb1ELb0ELi2EEENS1_19SingleTileSchedulerILb1ELb0ELb0ELi128EEEEEEEEEvNT_6ParamsE$_ZN4cute3eso3ESOILb1ELb0EJNS_6LayoutINS_5tupleIJNS3_IJNS_1CILi8EEENS4_ILi1EEEEEENS3_IJNS4_ILi2EEEEEEEEENS3_IJNS3_IJS6_NS4_ILi0EEEEEENS3_IJNS4_ILi64EEEEEEEEEEENS_10ViewEngineIPN7cutlass10bfloat16_tEEEEEC2ERKSG_RKSL_:
[----:B------:R-:W-:Y:S01]  /*b220*/  IADD3 R2, R23, -c[0x0][0x20], RZ ;  /* 0x8000080017027a10 */ /* 0x000fe20007ffe0ff */
[----:B------:R-:W-:Y:S01]  /*b230*/  IMAD.MOV.U32 R9, RZ, RZ, R3 ;  /* 0x000000ffff097224 */ /* 0x000fe200078e0003 */
[----:B------:R-:W-:-:S04]  /*b240*/  MOV R7, 0x0 ;  /* 0x0000000000077802 */ /* 0x000fc80000000f00 */
[----:B------:R1:W-:Y:S01]  /*b250*/  STL.64 [R2], R8 ;  /* 0x0000000802007387 */ /* 0x0003e20000100a00 */
[----:B------:R-:W-:Y:S05]  /*b260*/  RET.REL.NODEC R6 `(_ZN7cutlass13device_kernelIN5flash19enable_sm80_to_sm89INS1_16FlashAttnBwdSm80INS1_25CollectiveMainloopBwdSm80ILi2ELi2EN4cute5tupleIJNS5_1CILi128EEES8_NS7_ILi64EEEEEENS_10bfloat16_tEfNS_4arch4Sm80ELb0ELb0ELb1ELb1ELb1ELb0ELb0ELb0ELi2ELi4ELi4ELi4ELb0EEENS1_21CollectiveEpilogueBwdISA_SB_SD_Li256ELb1ELb0ELi2EEENS1_19SingleTileSchedulerILb1ELb0ELb0ELi128EEEEEEEEEvNT_6ParamsE) ;  /* 0xffff4d9006007950 */ /* 0x000fea0003c3ffff */
        .type           $_ZN7cutlass13device_kernelIN5flash19enable_sm80_to_sm89INS1_16FlashAttnBwdSm80INS1_25CollectiveMainloopBwdSm80ILi2ELi2EN4cute5tupleIJNS5_1CILi128EEES8_NS7_ILi64EEEEEENS_10bfloat16_tEfNS_4arch4Sm80ELb0ELb0ELb1ELb1ELb1ELb0ELb0ELb0ELi2ELi4ELi4ELi4ELb0EEENS1_21CollectiveEpilogueBwdISA_SB_SD_Li256ELb1ELb0ELi2EEENS1_19SingleTileSchedulerILb1ELb0ELb0ELi128EEEEEEEEEvNT_6ParamsE$_ZN4cute3eso3ESOILb1ELb0EJNS_6LayoutINS_5tupleIJNS3_IJNS_1CILi8EEENS4_ILi1EEEEEENS3_IJNS4_ILi2EEEEEEEEENS3_IJNS3_IJS6_NS4_ILi0EEEEEENS3_IJNS4_ILi8192EEEEEEEEEEENS_10ViewEngineINS_8smem_ptrIPN7cutlass10bfloat16_tEEEEEEEC2ERKSG_RKSN_,@function
        .size           $_ZN7cutlass13device_kernelIN5flash19enable_sm80_to_sm89INS1_16FlashAttnBwdSm80INS1_25CollectiveMainloopBwdSm80ILi2ELi2EN4cute5tupleIJNS5_1CILi128EEES8_NS7_ILi64EEEEEENS_10bfloat16_tEfNS_4arch4Sm80ELb0ELb0ELb1ELb1ELb1ELb0ELb0ELb0ELi2ELi4ELi4ELi4ELb0EEENS1_21CollectiveEpilogueBwdISA_SB_SD_Li256ELb1ELb0ELi2EEENS1_19SingleTileSchedulerILb1ELb0ELb0ELi128EEEEEEEEEvNT_6ParamsE$_ZN4cute3eso3ESOILb1ELb0EJNS_6LayoutINS_5tupleIJNS3_IJNS_1CILi8EEENS4_ILi1EEEEEENS3_IJNS4_ILi2EEEEEEEEENS3_IJNS3_IJS6_NS4_ILi0EEEEEENS3_IJNS4_ILi8192EEEEEEEEEEENS_10ViewEngineINS_8smem_ptrIPN7cutlass10bfloat16_tEEEEEEEC2ERKSG_RKSN_,($_ZN7cutlass13device_kernelIN5flash19enable_sm80_to_sm89INS1_16FlashAttnBwdSm80INS1_25CollectiveMainloopBwdSm80ILi2ELi2EN4cute5tupleIJNS5_1CILi128EEES8_NS7_ILi64EEEEEENS_10bfloat16_tEfNS_4arch4Sm80ELb0ELb0ELb1ELb1ELb1ELb0ELb0ELb0ELi2ELi4ELi4ELi4ELb0EEENS1_21CollectiveEpilogueBwdISA_SB_SD_Li256ELb1ELb0ELi2EEENS1_19SingleTileSchedulerILb1ELb0ELb0ELi128EEEEEEEEEvNT_6ParamsE$_ZN4cute3eso3ESOILb1ELb0EJNS_6LayoutINS_5tupleIJNS3_IJNS_1CILi8EEENS4_ILi1EEEEEENS3_IJNS4_ILi2EEEEEEEEENS3_IJNS3_IJS6_NS4_ILi0EEEEEENS3_IJS5_EEEEEEEENS_10ViewEngineIPN7cutlass10bfloat16_tEEEEEC2ERKSF_RKSK_ - $_ZN7cutlass13device_kernelIN5flash19enable_sm80_to_sm89INS1_16FlashAttnBwdSm80INS1_25CollectiveMainloopBwdSm80ILi2ELi2EN4cute5tupleIJNS5_1CILi128EEES8_NS7_ILi64EEEEEENS_10bfloat16_tEfNS_4arch4Sm80ELb0ELb0ELb1ELb1ELb1ELb0ELb0ELb0ELi2ELi4ELi4ELi4ELb0EEENS1_21CollectiveEpilogueBwdISA_SB_SD_Li256ELb1ELb0ELi2EEENS1_19SingleTileSchedulerILb1ELb0ELb0ELi128EEEEEEEEEvNT_6ParamsE$_ZN4cute3eso3ESOILb1ELb0EJNS_6LayoutINS_5tupleIJNS3_IJNS_1CILi8EEENS4_ILi1EEEEEENS3_IJNS4_ILi2EEEEEEEEENS3_IJNS3_IJS6_NS4_ILi0EEEEEENS3_IJNS4_ILi8192EEEEEEEEEEENS_10ViewEngineINS_8smem_ptrIPN7cutlass10bfloat16_tEEEEEEEC2ERKSG_RKSN_)
$_ZN7cutlass13device_kernelIN5flash19enable_sm80_to_sm89INS1_16FlashAttnBwdSm80INS1_25CollectiveMainloopBwdSm80ILi2ELi2EN4cute5tupleIJNS5_1CILi128EEES8_NS7_ILi64EEEEEENS_10bfloat16_tEfNS_4arch4Sm80ELb0ELb0ELb1ELb1ELb1ELb0ELb0ELb0ELi2ELi4ELi4ELi4ELb0EEENS1_21CollectiveEpilogueBwdISA_SB_SD_Li256ELb1ELb0ELi2EEENS1_19SingleTileSchedulerILb1ELb0ELb0ELi128EEEEEEEEEvNT_6ParamsE$_ZN4cute3eso3ESOILb1ELb0EJNS_6LayoutINS_5tupleIJNS3_IJNS_1CILi8EEENS4_ILi1EEEEEENS3_IJNS4_ILi2EEEEEEEEENS3_IJNS3_IJS6_NS4_ILi0EEEEEENS3_IJNS4_ILi8192EEEEEEEEEEENS_10ViewEngineINS_8smem_ptrIPN7cutlass10bfloat16_tEEEEEEEC2ERKSG_RKSN_:
[----:B------:R-:W-:Y:S01]  /*b270*/  IADD3 R5, R23, -c[0x0][0x20], RZ ;  /* 0x8000080017057a10 */ /* 0x000fe20007ffe0ff */
[----:B------:R-:W-:Y:S01]  /*b280*/  IMAD.MOV.U32 R8, RZ, RZ, R4 ;  /* 0x000000ffff087224 */ /* 0x000fe200078e0004 */
[----:B------:R-:W-:Y:S01]  /*b290*/  MOV R9, R7 ;  /* 0x0000000700097202 */ /* 0x000fe20000000f00 */
[----:B------:R-:W-:-:S04]  /*b2a0*/  IMAD.MOV.U32 R7, RZ, RZ, 0x0 ;  /* 0x00000000ff077424 */ /* 0x000fc800078e00ff */
[----:B------:R1:W-:Y:S01]  /*b2b0*/  STL.64 [R5], R8 ;  /* 0x0000000805007387 */ /* 0x0003e20000100a00 */
[----:B------:R-:W-:Y:S05]  /*b2c0*/  RET.REL.NODEC R6 `(_ZN7cutlass13device_kernelIN5flash19enable_sm80_to_sm89INS1_16FlashAttnBwdSm80INS1_25CollectiveMainloopBwdSm80ILi2ELi2EN4cute5tupleIJNS5_1CILi128EEES8_NS7_ILi64EEEEEENS_10bfloat16_tEfNS_4arch4Sm80ELb0ELb0ELb1ELb1ELb1ELb0ELb0ELb0ELi2ELi4ELi4ELi4ELb0EEENS1_21CollectiveEpilogueBwdISA_SB_SD_Li256ELb1ELb0ELi2EEENS1_19SingleTileSchedulerILb1ELb0ELb0ELi128EEEEEEEEEvNT_6ParamsE) ;  /* 0xffff4d3006007950 */ /* 0x000fea0003c3ffff */
        .type           $_ZN7cutlass13device_kernelIN5flash19enable_sm80_to_sm89INS1_16FlashAttnBwdSm80INS1_25CollectiveMainloopBwdSm80ILi2ELi2EN4cute5tupleIJNS5_1CILi128EEES8_NS7_ILi64EEEEEENS_10bfloat16_tEfNS_4arch4Sm80ELb0ELb0ELb1ELb1ELb1ELb0ELb0ELb0ELi2ELi4ELi4ELi4ELb0EEENS1_21CollectiveEpilogueBwdISA_SB_SD_Li256ELb1ELb0ELi2EEENS1_19SingleTileSchedulerILb1ELb0ELb0ELi128EEEEEEEEEvNT_6ParamsE$_ZN4cute3eso3ESOILb1ELb0EJNS_6LayoutINS_5tupleIJNS3_IJNS_1CILi8EEENS4_ILi1EEEEEENS3_IJNS4_ILi2EEEEEEEEENS3_IJNS3_IJS6_NS4_ILi0EEEEEENS3_IJS5_EEEEEEEENS_10ViewEngineIPN7cutlass10bfloat16_tEEEEEC2ERKSF_RKSK_,@function
        .size           $_ZN7cutlass13device_kernelIN5flash19enable_sm80_to_sm89INS1_16FlashAttnBwdSm80INS1_25CollectiveMainloopBwdSm80ILi2ELi2EN4cute5tupleIJNS5_1CILi128EEES8_NS7_ILi64EEEEEENS_10bfloat16_tEfNS_4arch4Sm80ELb0ELb0ELb1ELb1ELb1ELb0ELb0ELb0ELi2ELi4ELi4ELi4ELb0EEENS1_21CollectiveEpilogueBwdISA_SB_SD_Li256ELb1ELb0ELi2EEENS1_19SingleTileSchedulerILb1ELb0ELb0ELi128EEEEEEEEEvNT_6ParamsE$_ZN4cute3eso3ESOILb1ELb0EJNS_6LayoutINS_5tupleIJNS3_IJNS_1CILi8EEENS4_ILi1EEEEEENS3_IJNS4_ILi2EEEEEEEEENS3_IJNS3_IJS6_NS4_ILi0EEEEEENS3_IJS5_EEEEEEEENS_10ViewEngineIPN7cutlass10bfloat16_tEEEEEC2ERKSF_RKSK_,($_ZN7cutlass13device_kernelIN5flash19enable_sm80_to_sm89INS1_16FlashAttnBwdSm80INS1_25CollectiveMainloopBwdSm80ILi2ELi2EN4cute5tupleIJNS5_1CILi128EEES8_NS7_ILi64EEEEEENS_10bfloat16_tEfNS_4arch4Sm80ELb0ELb0ELb1ELb1ELb1ELb0ELb0ELb0ELi2ELi4ELi4ELi4ELb0EEENS1_21CollectiveEpilogueBwdISA_SB_SD_Li256ELb1ELb0ELi2EEENS1_19SingleTileSchedulerILb1ELb0ELb0ELi128EEEEEEEEEvNT_6ParamsE$_ZN4cute3eso3ESOILb1ELb0EJNS_6LayoutINS_5tupleIJNS3_IJNS_1CILi8EEENS4_ILi1EEEEEENS3_IJNS4_ILi4EEEEEEEEENS3_IJNS3_IJS6_NS4_ILi0EEEEEENS3_IJNS4_ILi2048EEEEEEEEEEENS_10ViewEngineINS_8smem_ptrIPN7cutlass10bfloat16_tEEEEEEEC2ERKSG_RKSN_ - $_ZN7cutlass13device_kernelIN5flash19enable_sm80_to_sm89INS1_16FlashAttnBwdSm80INS1_25CollectiveMainloopBwdSm80ILi2ELi2EN4cute5tupleIJNS5_1CILi128EEES8_NS7_ILi64EEEEEENS_10bfloat16_tEfNS_4arch4Sm80ELb0ELb0ELb1ELb1ELb1ELb0ELb0ELb0ELi2ELi4ELi4ELi4ELb0EEENS1_21CollectiveEpilogueBwdISA_SB_SD_Li256ELb1ELb0ELi2EEENS1_19SingleTileSchedulerILb1ELb0ELb0ELi128EEEEEEEEEvNT_6ParamsE$_ZN4cute3eso3ESOILb1ELb0EJNS_6LayoutINS_5tupleIJNS3_IJNS_1CILi8EEENS4_ILi1EEEEEENS3_IJNS4_ILi2EEEEEEEEENS3_IJNS3_IJS6_NS4_ILi0EEEEEENS3_IJS5_EEEEEEEENS_10ViewEngineIPN7cutlass10bfloat16_tEEEEEC2ERKSF_RKSK_)
$_ZN7cutlass13device_kernelIN5flash19enable_sm80_to_sm89INS1_16FlashAttnBwdSm80INS1_25CollectiveMainloopBwdSm80ILi2ELi2EN4cute5tupleIJNS5_1CILi128EEES8_NS7_ILi64EEEEEENS_10bfloat16_tEfNS_4arch4Sm80ELb0ELb0ELb1ELb1ELb1ELb0ELb0ELb0ELi2ELi4ELi4ELi4ELb0EEENS1_21CollectiveEpilogueBwdISA_SB_SD_Li256ELb1ELb0ELi2EEENS1_19SingleTileSchedulerILb1ELb0ELb0ELi128EEEEEEEEEvNT_6ParamsE$_ZN4cute3eso3ESOILb1ELb0EJNS_6LayoutINS_5tupleIJNS3_IJNS_1CILi8EEENS4_ILi1EEEEEENS3_IJNS4_ILi2EEEEEEEEENS3_IJNS3_IJS6_NS4_ILi0EEEEEENS3_IJS5_EEEEEEEENS_10ViewEngineIPN7cutlass10bfloat16_tEEEEEC2ERKSF_RKSK_:
[----:B------:R-:W-:Y:S01]  /*b2d0*/  IADD3 R3, R66, -c[0x0][0x20], RZ ;  /* 0x8000080042037a10 */ /* 0x000fe20007ffe0ff */
[----:B------:R-:W-:Y:S01]  /*b2e0*/  IMAD.MOV.U32 R8, RZ, RZ, R2 ;  /* 0x000000ffff087224 */ /* 0x000fe200078e0002 */
[----:B------:R-:W-:Y:S01]  /*b2f0*/  MOV R9, R5 ;  /* 0x0000000500097202 */ /* 0x000fe20000000f00 */
[----:B------:R-:W-:-:S04]  /*b300*/  IMAD.MOV.U32 R5, RZ, RZ, 0x0 ;  /* 0x00000000ff057424 */ /* 0x000fc800078e00ff */
[----:B------:R1:W-:Y:S01]  /*b310*/  STL.64 [R3], R8 ;  /* 0x0000000803007387 */ /* 0x0003e20000100a00 */
[----:B------:R-:W-:Y:S05]  /*b320*/  RET.REL.NODEC R4 `(_ZN7cutlass13device_kernelIN5flash19enable_sm80_to_sm89INS1_16FlashAttnBwdSm80INS1_25CollectiveMainloopBwdSm80ILi2ELi2EN4cute5tupleIJNS5_1CILi128EEES8_NS7_ILi64EEEEEENS_10bfloat16_tEfNS_4arch4Sm80ELb0ELb0ELb1ELb1ELb1ELb0ELb0ELb0ELi2ELi4ELi4ELi4ELb0EEENS1_21CollectiveEpilogueBwdISA_SB_SD_Li256ELb1ELb0ELi2EEENS1_19SingleTileSchedulerILb1ELb0ELb0ELi128EEEEEEEEEvNT_6ParamsE) ;  /* 0xffff4cd004007950 */ /* 0x000fea0003c3ffff */
        .type           $_ZN7cutlass13device_kernelIN5flash19enable_sm80_to_sm89INS1_16FlashAttnBwdSm80INS1_25CollectiveMainloopBwdSm80ILi2ELi2EN4cute5tupleIJNS5_1CILi128EEES8_NS7_ILi64EEEEEENS_10bfloat16_tEfNS_4arch4Sm80ELb0ELb0ELb1ELb1ELb1ELb0ELb0ELb0ELi2ELi4ELi4ELi4ELb0EEENS1_21CollectiveEpilogueBwdISA_SB_SD_Li256ELb1ELb0ELi2EEENS1_19SingleTileSchedulerILb1ELb0ELb0ELi128EEEEEEEEEvNT_6ParamsE$_ZN4cute3eso3ESOILb1ELb0EJNS_6LayoutINS_5tupleIJNS3_IJNS_1CILi8EEENS4_ILi1EEEEEENS3_IJNS4_ILi4EEEEEEEEENS3_IJNS3_IJS6_NS4_ILi0EEEEEENS3_IJNS4_ILi2048EEEEEEEEEEENS_10ViewEngineINS_8smem_ptrIPN7cutlass10bfloat16_tEEEEEEEC2ERKSG_RKSN_,@function
        .size           $_ZN7cutlass13device_kernelIN5flash19enable_sm80_to_sm89INS1_16FlashAttnBwdSm80INS1_25CollectiveMainloopBwdSm80ILi2ELi2EN4cute5tupleIJNS5_1CILi128EEES8_NS7_ILi64EEEEEENS_10bfloat16_tEfNS_4arch4Sm80ELb0ELb0ELb1ELb1ELb1ELb0ELb0ELb0ELi2ELi4ELi4ELi4ELb0EEENS1_21CollectiveEpilogueBwdISA_SB_SD_Li256ELb1ELb0ELi2EEENS1_19SingleTileSchedulerILb1ELb0ELb0ELi128EEEEEEEEEvNT_6ParamsE$_ZN4cute3eso3ESOILb1ELb0EJNS_6LayoutINS_5tupleIJNS3_IJNS_1CILi8EEENS4_ILi1EEEEEENS3_IJNS4_ILi4EEEEEEEEENS3_IJNS3_IJS6_NS4_ILi0EEEEEENS3_IJNS4_ILi2048EEEEEEEEEEENS_10ViewEngineINS_8smem_ptrIPN7cutlass10bfloat16_tEEEEEEEC2ERKSG_RKSN_,($_ZN7cutlass13device_kernelIN5flash19enable_sm80_to_sm89INS1_16FlashAttnBwdSm80INS1_25CollectiveMainloopBwdSm80ILi2ELi2EN4cute5tupleIJNS5_1CILi128EEES8_NS7_ILi64EEEEEENS_10bfloat16_tEfNS_4arch4Sm80ELb0ELb0ELb1ELb1ELb1ELb0ELb0ELb0ELi2ELi4ELi4ELi4ELb0EEENS1_21CollectiveEpilogueBwdISA_SB_SD_Li256ELb1ELb0ELi2EEENS1_19SingleTileSchedulerILb1ELb0ELb0ELi128EEEEEEEEEvNT_6ParamsE$_ZN4cute3eso3ESOILb1ELb0EJNS_6LayoutINS_5tupleIJNS3_IJNS_1CILi8EEENS4_ILi1EEEEEENS3_IJNS4_ILi4EEEEEEEEENS3_IJNS3_IJS6_NS4_ILi0EEEEEENS3_IJS5_EEEEEEEENS_10ViewEngineIPN7cutlass10bfloat16_tEEEEEC2ERKSF_RKSK_ - $_ZN7cutlass13device_kernelIN5flash19enable_sm80_to_sm89INS1_16FlashAttnBwdSm80INS1_25CollectiveMainloopBwdSm80ILi2ELi2EN4cute5tupleIJNS5_1CILi128EEES8_NS7_ILi64EEEEEENS_10bfloat16_tEfNS_4arch4Sm80ELb0ELb0ELb1ELb1ELb1ELb0ELb0ELb0ELi2ELi4ELi4ELi4ELb0EEENS1_21CollectiveEpilogueBwdISA_SB_SD_Li256ELb1ELb0ELi2EEENS1_19SingleTileSchedulerILb1ELb0ELb0ELi128EEEEEEEEEvNT_6ParamsE$_ZN4cute3eso3ESOILb1ELb0EJNS_6LayoutINS_5tupleIJNS3_IJNS_1CILi8EEENS4_ILi1EEEEEENS3_IJNS4_ILi4EEEEEEEEENS3_IJNS3_IJS6_NS4_ILi0EEEEEENS3_IJNS4_ILi2048EEEEEEEEEEENS_10ViewEngineINS_8smem_ptrIPN7cutlass10bfloat16_tEEEEEEEC2ERKSG_RKSN_)
$_ZN7cutlass13device_kernelIN5flash19enable_sm80_to_sm89INS1_16FlashAttnBwdSm80INS1_25CollectiveMainloopBwdSm80ILi2ELi2EN4cute5tupleIJNS5_1CILi128EEES8_NS7_ILi64EEEEEENS_10bfloat16_tEfNS_4arch4Sm80ELb0ELb0ELb1ELb1ELb1ELb0ELb0ELb0ELi2ELi4ELi4ELi4ELb0EEENS1_21CollectiveEpilogueBwdISA_SB_SD_Li256ELb1ELb0ELi2EEENS1_19SingleTileSchedulerILb1ELb0ELb0ELi128EEEEEEEEEvNT_6ParamsE$_ZN4cute3eso3ESOILb1ELb0EJNS_6LayoutINS_5tupleIJNS3_IJNS_1CILi8EEENS4_ILi1EEEEEENS3_IJNS4_ILi4EEEEEEEEENS3_IJNS3_IJS6_NS4_ILi0EEEEEENS3_IJNS4_ILi2048EEEEEEEEEEENS_10ViewEngineINS_8smem_ptrIPN7cutlass10bfloat16_tEEEEEEEC2ERKSG_RKSN_:
[----:B------:R-:W-:Y:S01]  /*b330*/  IADD3 R7, R23, -c[0x0][0x20], RZ ;  /* 0x8000080017077a10 */ /* 0x000fe20007ffe0ff */
[----:B------:R-:W-:Y:S01]  /*b340*/  IMAD.MOV.U32 R10, RZ, RZ, R6 ;  /* 0x000000ffff0a7224 */ /* 0x000fe200078e0006 */
[----:B------:R-:W-:Y:S01]  /*b350*/  MOV R11, R9 ;  /* 0x00000009000b7202 */ /* 0x000fe20000000f00 */
[----:B------:R-:W-:-:S04]  /*b360*/  IMAD.MOV.U32 R9, RZ, RZ, 0x0 ;  /* 0x00000000ff097424 */ /* 0x000fc800078e00ff */
[----:B------:R1:W-:Y:S01]  /*b370*/  STL.64 [R7], R10 ;  /* 0x0000000a07007387 */ /* 0x0003e20000100a00 */
[----:B------:R-:W-:Y:S05]  /*b380*/  RET.REL.NODEC R8 `(_ZN7cutlass13device_kernelIN5flash19enable_sm80_to_sm89INS1_16FlashAttnBwdSm80INS1_25CollectiveMainloopBwdSm80ILi2ELi2EN4cute5tupleIJNS5_1CILi128EEES8_NS7_ILi64EEEEEENS_10bfloat16_tEfNS_4arch4Sm80ELb0ELb0ELb1ELb1ELb1ELb0ELb0ELb0ELi2ELi4ELi4ELi4ELb0EEENS1_21CollectiveEpilogueBwdISA_SB_SD_Li256ELb1ELb0ELi2EEENS1_19SingleTileSchedulerILb1ELb0ELb0ELi128EEEEEEEEEvNT_6ParamsE) ;  /* 0xffff4c7008007950 */ /* 0x000fea0003c3ffff */
        .type           $_ZN7cutlass13device_kernelIN5flash19enable_sm80_to_sm89INS1_16FlashAttnBwdSm80INS1_25CollectiveMainloopBwdSm80ILi2ELi2EN4cute5tupleIJNS5_1CILi128EEES8_NS7_ILi64EEEEEENS_10bfloat16_tEfNS_4arch4Sm80ELb0ELb0ELb1ELb1ELb1ELb0ELb0ELb0ELi2ELi4ELi4ELi4ELb0EEENS1_21CollectiveEpilogueBwdISA_SB_SD_Li256ELb1ELb0ELi2EEENS1_19SingleTileSchedulerILb1ELb0ELb0ELi128EEEEEEEEEvNT_6ParamsE$_ZN4cute3eso3ESOILb1ELb0EJNS_6LayoutINS_5tupleIJNS3_IJNS_1CILi8EEENS4_ILi1EEEEEENS3_IJNS4_ILi4EEEEEEEEENS3_IJNS3_IJS6_NS4_ILi0EEEEEENS3_IJS5_EEEEEEEENS_10ViewEngineIPN7cutlass10bfloat16_tEEEEEC2ERKSF_RKSK_,@function
        .size           $_ZN7cutlass13device_kernelIN5flash19enable_sm80_to_sm89INS1_16FlashAttnBwdSm80INS1_25CollectiveMainloopBwdSm80ILi2ELi2EN4cute5tupleIJNS5_1CILi128EEES8_NS7_ILi64EEEEEENS_10bfloat16_tEfNS_4arch4Sm80ELb0ELb0ELb1ELb1ELb1ELb0ELb0ELb0ELi2ELi4ELi4ELi4ELb0EEENS1_21CollectiveEpilogueBwdISA_SB_SD_Li256ELb1ELb0ELi2EEENS1_19SingleTileSchedulerILb1ELb0ELb0ELi128EEEEEEEEEvNT_6ParamsE$_ZN4cute3eso3ESOILb1ELb0EJNS_6LayoutINS_5tupleIJNS3_IJNS_1CILi8EEENS4_ILi1EEEEEENS3_IJNS4_ILi4EEEEEEEEENS3_IJNS3_IJS6_NS4_ILi0EEEEEENS3_IJS5_EEEEEEEENS_10ViewEngineIPN7cutlass10bfloat16_tEEEEEC2ERKSF_RKSK_,($_ZN7cutlass13device_kernelIN5flash19enable_sm80_to_sm89INS1_16FlashAttnBwdSm80INS1_25CollectiveMainloopBwdSm80ILi2ELi2EN4cute5tupleIJNS5_1CILi128EEES8_NS7_ILi64EEEEEENS_10bfloat16_tEfNS_4arch4Sm80ELb0ELb0ELb1ELb1ELb1ELb0ELb0ELb0ELi2ELi4ELi4ELi4ELb0EEENS1_21CollectiveEpilogueBwdISA_SB_SD_Li256ELb1ELb0ELi2EEENS1_19SingleTileSchedulerILb1ELb0ELb0ELi128EEEEEEEEEvNT_6ParamsE$_ZN4cute3eso3ESOILb1ELb0EJNS_6LayoutINS_5tupleIJNS3_IJNS_1CILi8EEENS4_ILi1EEEEEENS4_ILi2EEEEEENS3_IJNS3_IJS6_NS4_ILi0EEEEEENS4_ILi4096EEEEEEEENS_10ViewEngineINS_8smem_ptrIPN7cutlass10bfloat16_tEEEEEEEC2ERKSE_RKSL_ - $_ZN7cutlass13device_kernelIN5flash19enable_sm80_to_sm89INS1_16FlashAttnBwdSm80INS1_25CollectiveMainloopBwdSm80ILi2ELi2EN4cute5tupleIJNS5_1CILi128EEES8_NS7_ILi64EEEEEENS_10bfloat16_tEfNS_4arch4Sm80ELb0ELb0ELb1ELb1ELb1ELb0ELb0ELb0ELi2ELi4ELi4ELi4ELb0EEENS1_21CollectiveEpilogueBwdISA_SB_SD_Li256ELb1ELb0ELi2EEENS1_19SingleTileSchedulerILb1ELb0ELb0ELi128EEEEEEEEEvNT_6ParamsE$_ZN4cute3eso3ESOILb1ELb0EJNS_6LayoutINS_5tupleIJNS3_IJNS_1CILi8EEENS4_ILi1EEEEEENS3_IJNS4_ILi4EEEEEEEEENS3_IJNS3_IJS6_NS4_ILi0EEEEEENS3_IJS5_EEEEEEEENS_10ViewEngineIPN7cutlass10bfloat16_tEEEEEC2ERKSF_RKSK_)
$_ZN7cutlass13device_kernelIN5flash19enable_sm80_to_sm89INS1_16FlashAttnBwdSm80INS1_25CollectiveMainloopBwdSm80ILi2ELi2EN4cute5tupleIJNS5_1CILi128EEES8_NS7_ILi64EEEEEENS_10bfloat16_tEfNS_4arch4Sm80ELb0ELb0ELb1ELb1ELb1ELb0ELb0ELb0ELi2ELi4ELi4ELi4ELb0EEENS1_21CollectiveEpilogueBwdISA_SB_SD_Li256ELb1ELb0ELi2EEENS1_19SingleTileSchedulerILb1ELb0ELb0ELi128EEEEEEEEEvNT_6ParamsE$_ZN4cute3eso3ESOILb1ELb0EJNS_6LayoutINS_5tupleIJNS3_IJNS_1CILi8EEENS4_ILi1EEEEEENS3_IJNS4_ILi4EEEEEEEEENS3_IJNS3_IJS6_NS4_ILi0EEEEEENS3_IJS5_EEEEEEEENS_10ViewEngineIPN7cutlass10bfloat16_tEEEEEC2ERKSF_RKSK_:
[----:B------:R-:W-:Y:S01]  /*b390*/  IADD3 R3, R23, -c[0x0][0x20], RZ ;  /* 0x8000080017037a10 */ /* 0x000fe20007ffe0ff */
[----:B------:R-:W-:Y:S01]  /*b3a0*/  IMAD.MOV.U32 R8, RZ, RZ, R2 ;  /* 0x000000ffff087224 */ /* 0x000fe200078e0002 */
[----:B------:R-:W-:Y:S01]  /*b3b0*/  MOV R9, R5 ;  /* 0x0000000500097202 */ /* 0x000fe20000000f00 */
[----:B------:R-:W-:-:S04]  /*b3c0*/  IMAD.MOV.U32 R5, RZ, RZ, 0x0 ;  /* 0x00000000ff057424 */ /* 0x000fc800078e00ff */
[----:B------:R1:W-:Y:S01]  /*b3d0*/  STL.64 [R3], R8 ;  /* 0x0000000803007387 */ /* 0x0003e20000100a00 */
[----:B------:R-:W-:Y:S05]  /*b3e0*/  RET.REL.NODEC R4 `(_ZN7cutlass13device_kernelIN5flash19enable_sm80_to_sm89INS1_16FlashAttnBwdSm80INS1_25CollectiveMainloopBwdSm80ILi2ELi2EN4cute5tupleIJNS5_1CILi128EEES8_NS7_ILi64EEEEEENS_10bfloat16_tEfNS_4arch4Sm80ELb0ELb0ELb1ELb1ELb1ELb0ELb0ELb0ELi2ELi4ELi4ELi4ELb0EEENS1_21CollectiveEpilogueBwdISA_SB_SD_Li256ELb1ELb0ELi2EEENS1_19SingleTileSchedulerILb1ELb0ELb0ELi128EEEEEEEEEvNT_6ParamsE) ;  /* 0xffff4c1004007950 */ /* 0x000fea0003c3ffff */
        .type           $_ZN7cutlass13device_kernelIN5flash19enable_sm80_to_sm89INS1_16FlashAttnBwdSm80INS1_25CollectiveMainloopBwdSm80ILi2ELi2EN4cute5tupleIJNS5_1CILi128EEES8_NS7_ILi64EEEEEENS_10bfloat16_tEfNS_4arch4Sm80ELb0ELb0ELb1ELb1ELb1ELb0ELb0ELb0ELi2ELi4ELi4ELi4ELb0EEENS1_21CollectiveEpilogueBwdISA_SB_SD_Li256ELb1ELb0ELi2EEENS1_19SingleTileSchedulerILb1ELb0ELb0ELi128EEEEEEEEEvNT_6ParamsE$_ZN4cute3eso3ESOILb1ELb0EJNS_6LayoutINS_5tupleIJNS3_IJNS_1CILi8EEENS4_ILi1EEEEEENS4_ILi2EEEEEENS3_IJNS3_IJS6_NS4_ILi0EEEEEENS4_ILi4096EEEEEEEENS_10ViewEngineINS_8smem_ptrIPN7cutlass10bfloat16_tEEEEEEEC2ERKSE_RKSL_,@function
        .size           $_ZN7cutlass13device_kernelIN5flash19enable_sm80_to_sm89INS1_16FlashAttnBwdSm80INS1_25CollectiveMainloopBwdSm80ILi2ELi2EN4cute5tupleIJNS5_1CILi128EEES8_NS7_ILi64EEEEEENS_10bfloat16_tEfNS_4arch4Sm80ELb0ELb0ELb1ELb1ELb1ELb0ELb0ELb0ELi2ELi4ELi4ELi4ELb0EEENS1_21CollectiveEpilogueBwdISA_SB_SD_Li256ELb1ELb0ELi2EEENS1_19SingleTileSchedulerILb1ELb0ELb0ELi128EEEEEEEEEvNT_6ParamsE$_ZN4cute3eso3ESOILb1ELb0EJNS_6LayoutINS_5tupleIJNS3_IJNS_1CILi8EEENS4_ILi1EEEEEENS4_ILi2EEEEEENS3_IJNS3_IJS6_NS4_ILi0EEEEEENS4_ILi4096EEEEEEEENS_10ViewEngineINS_8smem_ptrIPN7cutlass10bfloat16_tEEEEEEEC2ERKSE_RKSL_,($_ZN7cutlass13device_kernelIN5flash19enable_sm80_to_sm89INS1_16FlashAttnBwdSm80INS1_25CollectiveMainloopBwdSm80ILi2ELi2EN4cute5tupleIJNS5_1CILi128EEES8_NS7_ILi64EEEEEENS_10bfloat16_tEfNS_4arch4Sm80ELb0ELb0ELb1ELb1ELb1ELb0ELb0ELb0ELi2ELi4ELi4ELi4ELb0EEENS1_21CollectiveEpilogueBwdISA_SB_SD_Li256ELb1ELb0ELi2EEENS1_19SingleTileSchedulerILb1ELb0ELb0ELi128EEEEEEEEEvNT_6ParamsE$_ZN4cute3eso3ESOILb1ELb0EJNS_6LayoutINS_5tupleIJNS3_IJNS_1CILi8EEENS4_ILi1EEEEEENS4_ILi2EEEEEENS3_IJNS3_IJS6_NS4_ILi0EEEEEENS4_ILi4096EEEEEEEEiEEC2ERKSE_RKi - $_ZN7cutlass13device_kernelIN5flash19enable_sm80_to_sm89INS1_16FlashAttnBwdSm80INS1_25CollectiveMainloopBwdSm80ILi2ELi2EN4cute5tupleIJNS5_1CILi128EEES8_NS7_ILi64EEEEEENS_10bfloat16_tEfNS_4arch4Sm80ELb0ELb0ELb1ELb1ELb1ELb0ELb0ELb0ELi2ELi4ELi4ELi4ELb0EEENS1_21CollectiveEpilogueBwdISA_SB_SD_Li256ELb1ELb0ELi2EEENS1_19SingleTileSchedulerILb1ELb0ELb0ELi128EEEEEEEEEvNT_6ParamsE$_ZN4cute3eso3ESOILb1ELb0EJNS_6LayoutINS_5tupleIJNS3_IJNS_1CILi8EEENS4_ILi1EEEEEENS4_ILi2EEEEEENS3_IJNS3_IJS6_NS4_ILi0EEEEEENS4_ILi4096EEEEEEEENS_10ViewEngineINS_8smem_ptrIPN7cutlass10bfloat16_tEEEEEEEC2ERKSE_RKSL_)
$_ZN7cutlass13device_kernelIN5flash19enable_sm80_to_sm89INS1_16FlashAttnBwdSm80INS1_25CollectiveMainloopBwdSm80ILi2ELi2EN4cute5tupleIJNS5_1CILi128EEES8_NS7_ILi64EEEEEENS_10bfloat16_tEfNS_4arch4Sm80ELb0ELb0ELb1ELb1ELb1ELb0ELb0ELb0ELi2ELi4ELi4ELi4ELb0EEENS1_21CollectiveEpilogueBwdISA_SB_SD_Li256ELb1ELb0ELi2EEENS1_19SingleTileSchedulerILb1ELb0ELb0ELi128EEEEEEEEEvNT_6ParamsE$_ZN4cute3eso3ESOILb1ELb0EJNS_6LayoutINS_5tupleIJNS3_IJNS_1CILi8EEENS4_ILi1EEEEEENS4_ILi2EEEEEENS3_IJNS3_IJS6_NS4_ILi0EEEEEENS4_ILi4096EEEEEEEENS_10ViewEngineINS_8smem_ptrIPN7cutlass10bfloat16_tEEEEEEEC2ERKSE_RKSL_:
[----:B------:R-:W-:Y:S02]  /*b3f0*/  IADD3 R4, R66, -c[0x0][0x20], RZ ;  /* 0x8000080042047a10 */ /* 0x000fe40007ffe0ff */
[----:B------:R-:W-:-:S03]  /*b400*/  MOV R7, 0x0 ;  /* 0x0000000000077802 */ /* 0x000fc60000000f00 */
[----:B------:R1:W-:Y:S01]  /*b410*/  STL.64 [R4], R2 ;  /* 0x0000000204007387 */ /* 0x0003e20000100a00 */
[----:B------:R-:W-:Y:S05]  /*b420*/  RET.REL.NODEC R6 `(_ZN7cutlass13device_kernelIN5flash19enable_sm80_to_sm89INS1_16FlashAttnBwdSm80INS1_25CollectiveMainloopBwdSm80ILi2ELi2EN4cute5tupleIJNS5_1CILi128EEES8_NS7_ILi64EEEEEENS_10bfloat16_tEfNS_4arch4Sm80ELb0ELb0ELb1ELb1ELb1ELb0ELb0ELb0ELi2ELi4ELi4ELi4ELb0EEENS1_21CollectiveEpilogueBwdISA_SB_SD_Li256ELb1ELb0ELi2EEENS1_19SingleTileSchedulerILb1ELb0ELb0ELi128EEEEEEEEEvNT_6ParamsE) ;  /* 0xffff4bd006007950 */ /* 0x000fea0003c3ffff */
        .type           $_ZN7cutlass13device_kernelIN5flash19enable_sm80_to_sm89INS1_16FlashAttnBwdSm80INS1_25CollectiveMainloopBwdSm80ILi2ELi2EN4cute5tupleIJNS5_1CILi128EEES8_NS7_ILi64EEEEEENS_10bfloat16_tEfNS_4arch4Sm80ELb0ELb0ELb1ELb1ELb1ELb0ELb0ELb0ELi2ELi4ELi4ELi4ELb0EEENS1_21CollectiveEpilogueBwdISA_SB_SD_Li256ELb1ELb0ELi2EEENS1_19SingleTileSchedulerILb1ELb0ELb0ELi128EEEEEEEEEvNT_6ParamsE$_ZN4cute3eso3ESOILb1ELb0EJNS_6LayoutINS_5tupleIJNS3_IJNS_1CILi8EEENS4_ILi1EEEEEENS4_ILi2EEEEEENS3_IJNS3_IJS6_NS4_ILi0EEEEEENS4_ILi4096EEEEEEEEiEEC2ERKSE_RKi,@function
        .size           $_ZN7cutlass13device_kernelIN5flash19enable_sm80_to_sm89INS1_16FlashAttnBwdSm80INS1_25CollectiveMainloopBwdSm80ILi2ELi2EN4cute5tupleIJNS5_1CILi128EEES8_NS7_ILi64EEEEEENS_10bfloat16_tEfNS_4arch4Sm80ELb0ELb0ELb1ELb1ELb1ELb0ELb0ELb0ELi2ELi4ELi4ELi4ELb0EEENS1_21CollectiveEpilogueBwdISA_SB_SD_Li256ELb1ELb0ELi2EEENS1_19SingleTileSchedulerILb1ELb0ELb0ELi128EEEEEEEEEvNT_6ParamsE$_ZN4cute3eso3ESOILb1ELb0EJNS_6LayoutINS_5tupleIJNS3_IJNS_1CILi8EEENS4_ILi1EEEEEENS4_ILi2EEEEEENS3_IJNS3_IJS6_NS4_ILi0EEEEEENS4_ILi4096EEEEEEEEiEEC2ERKSE_RKi,($_ZN7cutlass13device_kernelIN5flash19enable_sm80_to_sm89INS1_16FlashAttnBwdSm80INS1_25CollectiveMainloopBwdSm80ILi2ELi2EN4cute5tupleIJNS5_1CILi128EEES8_NS7_ILi64EEEEEENS_10bfloat16_tEfNS_4arch4Sm80ELb0ELb0ELb1ELb1ELb1ELb0ELb0ELb0ELi2ELi4ELi4ELi4ELb0EEENS1_21CollectiveEpilogueBwdISA_SB_SD_Li256ELb1ELb0ELi2EEENS1_19SingleTileSchedulerILb1ELb0ELb0ELi128EEEEEEEEEvNT_6ParamsE$_ZN4cute3eso3ESOILb1ELb0EJNS_6LayoutINS_5tupleIJNS3_IJNS_1CILi8EEENS4_ILi1EEEEEENS4_ILi2EEEEEENS3_IJNS3_IJS6_NS4_ILi0EEEEEENS4_ILi64EEEEEEEENS_10ViewEngineIPN7cutlass10bfloat16_tEEEEEC2ERKSE_RKSJ_ - $_ZN7cutlass13device_kernelIN5flash19enable_sm80_to_sm89INS1_16FlashAttnBwdSm80INS1_25CollectiveMainloopBwdSm80ILi2ELi2EN4cute5tupleIJNS5_1CILi128EEES8_NS7_ILi64EEEEEENS_10bfloat16_tEfNS_4arch4Sm80ELb0ELb0ELb1ELb1ELb1ELb0ELb0ELb0ELi2ELi4ELi4ELi4ELb0EEENS1_21CollectiveEpilogueBwdISA_SB_SD_Li256ELb1ELb0ELi2EEENS1_19SingleTileSchedulerILb1ELb0ELb0ELi128EEEEEEEEEvNT_6ParamsE$_ZN4cute3eso3ESOILb1ELb0EJNS_6LayoutINS_5tupleIJNS3_IJNS_1CILi8EEENS4_ILi1EEEEEENS4_ILi2EEEEEENS3_IJNS3_IJS6_NS4_ILi0EEEEEENS4_ILi4096EEEEEEEEiEEC2ERKSE_RKi)
$_ZN7cutlass13device_kernelIN5flash19enable_sm80_to_sm89INS1_16FlashAttnBwdSm80INS1_25CollectiveMainloopBwdSm80ILi2ELi2EN4cute5tupleIJNS5_1CILi128EEES8_NS7_ILi64EEEEEENS_10bfloat16_tEfNS_4arch4Sm80ELb0ELb0ELb1ELb1ELb1ELb0ELb0ELb0ELi2ELi4ELi4ELi4ELb0EEENS1_21CollectiveEpilogueBwdISA_SB_SD_Li256ELb1ELb0ELi2EEENS1_19SingleTileSchedulerILb1ELb0ELb0ELi128EEEEEEEEEvNT_6ParamsE$_ZN4cute3eso3ESOILb1ELb0EJNS_6LayoutINS_5tupleIJNS3_IJNS_1CILi8EEENS4_ILi1EEEEEENS4_ILi2EEEEEENS3_IJNS3_IJS6_NS4_ILi0EEEEEENS4_ILi4096EEEEEEEEiEEC2ERKSE_RKi:
[----:B------:R-:W-:Y:S02]  /*b430*/  IADD3 R2, R66, -c[0x0][0x20], RZ ;  /* 0x8000080042027a10 */ /* 0x000fe40007ffe0ff */
[----:B------:R-:W-:-:S03]  /*b440*/  MOV R5, 0x0 ;  /* 0x0000000000057802 */ /* 0x000fc60000000f00 */
[----:B------:R1:W-:Y:S01]  /*b450*/  STL [R2], R3 ;  /* 0x0000000302007387 */ /* 0x0003e20000100800 */
[----:B------:R-:W-:Y:S05]  /*b460*/  RET.REL.NODEC R4 `(_ZN7cutlass13device_kernelIN5flash19enable_sm80_to_sm89INS1_16FlashAttnBwdSm80INS1_25CollectiveMainloopBwdSm80ILi2ELi2EN4cute5tupleIJNS5_1CILi128EEES8_NS7_ILi64EEEEEENS_10bfloat16_tEfNS_4arch4Sm80ELb0ELb0ELb1ELb1ELb1ELb0ELb0ELb0ELi2ELi4ELi4ELi4ELb0EEENS1_21CollectiveEpilogueBwdISA_SB_SD_Li256ELb1ELb0ELi2EEENS1_19SingleTileSchedulerILb1ELb0ELb0ELi128EEEEEEEEEvNT_6ParamsE) ;  /* 0xffff4b9004007950 */ /* 0x000fea0003c3ffff */
        .type           $_ZN7cutlass13device_kernelIN5flash19enable_sm80_to_sm89INS1_16FlashAttnBwdSm80INS1_25CollectiveMainloopBwdSm80ILi2ELi2EN4cute5tupleIJNS5_1CILi128EEES8_NS7_ILi64EEEEEENS_10bfloat16_tEfNS_4arch4Sm80ELb0ELb0ELb1ELb1ELb1ELb0ELb0ELb0ELi2ELi4ELi4ELi4ELb0EEENS1_21CollectiveEpilogueBwdISA_SB_SD_Li256ELb1ELb0ELi2EEENS1_19SingleTileSchedulerILb1ELb0ELb0ELi128EEEEEEEEEvNT_6ParamsE$_ZN4cute3eso3ESOILb1ELb0EJNS_6LayoutINS_5tupleIJNS3_IJNS_1CILi8EEENS4_ILi1EEEEEENS4_ILi2EEEEEENS3_IJNS3_IJS6_NS4_ILi0EEEEEENS4_ILi64EEEEEEEENS_10ViewEngineIPN7cutlass10bfloat16_tEEEEEC2ERKSE_RKSJ_,@function
        .size           $_ZN7cutlass13device_kernelIN5flash19enable_sm80_to_sm89INS1_16FlashAttnBwdSm80INS1_25CollectiveMainloopBwdSm80ILi2ELi2EN4cute5tupleIJNS5_1CILi128EEES8_NS7_ILi64EEEEEENS_10bfloat16_tEfNS_4arch4Sm80ELb0ELb0ELb1ELb1ELb1ELb0ELb0ELb0ELi2ELi4ELi4ELi4ELb0EEENS1_21CollectiveEpilogueBwdISA_SB_SD_Li256ELb1ELb0ELi2EEENS1_19SingleTileSchedulerILb1ELb0ELb0ELi128EEEEEEEEEvNT_6ParamsE$_ZN4cute3eso3ESOILb1ELb0EJNS_6LayoutINS_5tupleIJNS3_IJNS_1CILi8EEENS4_ILi1EEEEEENS4_ILi2EEEEEENS3_IJNS3_IJS6_NS4_ILi0EEEEEENS4_ILi64EEEEEEEENS_10ViewEngineIPN7cutlass10bfloat16_tEEEEEC2ERKSE_RKSJ_,($_ZN7cutlass13device_kernelIN5flash19enable_sm80_to_sm89INS1_16FlashAttnBwdSm80INS1_25CollectiveMainloopBwdSm80ILi2ELi2EN4cute5tupleIJNS5_1CILi128EEES8_NS7_ILi64EEEEEENS_10bfloat16_tEfNS_4arch4Sm80ELb0ELb0ELb1ELb1ELb1ELb0ELb0ELb0ELi2ELi4ELi4ELi4ELb0EEENS1_21CollectiveEpilogueBwdISA_SB_SD_Li256ELb1ELb0ELi2EEENS1_19SingleTileSchedulerILb1ELb0ELb0ELi128EEEEEEEEEvNT_6ParamsE$_ZN4cute3eso3ESOILb1ELb0EJNS_6LayoutINS_5tupleIJNS3_IJNS_1CILi8EEENS4_ILi1EEEEEENS4_ILi2EEEEEENS3_IJNS3_IJS6_NS4_ILi0EEEEEENS4_ILi64EEEEEEEEiEEC2ERKSE_RKi - $_ZN7cutlass13device_kernelIN5flash19enable_sm80_to_sm89INS1_16FlashAttnBwdSm80INS1_25CollectiveMainloopBwdSm80ILi2ELi2EN4cute5tupleIJNS5_1CILi128EEES8_NS7_ILi64EEEEEENS_10bfloat16_tEfNS_4arch4Sm80ELb0ELb0ELb1ELb1ELb1ELb0ELb0ELb0ELi2ELi4ELi4ELi4ELb0EEENS1_21CollectiveEpilogueBwdISA_SB_SD_Li256ELb1ELb0ELi2EEENS1_19SingleTileSchedulerILb1ELb0ELb0ELi128EEEEEEEEEvNT_6ParamsE$_ZN4cute3eso3ESOILb1ELb0EJNS_6LayoutINS_5tupleIJNS3_IJNS_1CILi8EEENS4_ILi1EEEEEENS4_ILi2EEEEEENS3_IJNS3_IJS6_NS4_ILi0EEEEEENS4_ILi64EEEEEEEENS_10ViewEngineIPN7cutlass10bfloat16_tEEEEEC2ERKSE_RKSJ_)
$_ZN7cutlass13device_kernelIN5flash19enable_sm80_to_sm89INS1_16FlashAttnBwdSm80INS1_25CollectiveMainloopBwdSm80ILi2ELi2EN4cute5tupleIJNS5_1CILi128EEES8_NS7_ILi64EEEEEENS_10bfloat16_tEfNS_4arch4Sm80ELb0ELb0ELb1ELb1ELb1ELb0ELb0ELb0ELi2ELi4ELi4ELi4ELb0EEENS1_21CollectiveEpilogueBwdISA_SB_SD_Li256ELb1ELb0ELi2EEENS1_19SingleTileSchedulerILb1ELb0ELb0ELi128EEEEEEEEEvNT_6ParamsE$_ZN4cute3eso3ESOILb1ELb0EJNS_6LayoutINS_5tupleIJNS3_IJNS_1CILi8EEENS4_ILi1EEEEEENS4_ILi2EEEEEENS3_IJNS3_IJS6_NS4_ILi0EEEEEENS4_ILi64EEEEEEEENS_10ViewEngineIPN7cutlass10bfloat16_tEEEEEC2ERKSE_RKSJ_:
[----:B------:R-:W-:Y:S01]  /*b470*/  IADD3 R2, R23, -c[0x0][0x20], RZ ;  /* 0x8000080017027a10 */ /* 0x000fe20007ffe0ff */
[----:B------:R-:W-:Y:S01]  /*b480*/  IMAD.MOV.U32 R9, RZ, RZ, R3 ;  /* 0x000000ffff097224 */ /* 0x000fe200078e0003 */
[----:B------:R-:W-:-:S04]  /*b490*/  MOV R7, 0x0 ;  /* 0x0000000000077802 */ /* 0x000fc80000000f00 */
[----:B------:R1:W-:Y:S01]  /*b4a0*/  STL.64 [R2], R8 ;  /* 0x0000000802007387 */ /* 0x0003e20000100a00 */
[----:B------:R-:W-:Y:S05]  /*b4b0*/  RET.REL.NODEC R6 `(_ZN7cutlass13device_kernelIN5flash19enable_sm80_to_sm89INS1_16FlashAttnBwdSm80INS1_25CollectiveMainloopBwdSm80ILi2ELi2EN4cute5tupleIJNS5_1CILi128EEES8_NS7_ILi64EEEEEENS_10bfloat16_tEfNS_4arch4Sm80ELb0ELb0ELb1ELb1ELb1ELb0ELb0ELb0ELi2ELi4ELi4ELi4ELb0EEENS1_21CollectiveEpilogueBwdISA_SB_SD_Li256ELb1ELb0ELi2EEENS1_19SingleTileSchedulerILb1ELb0ELb0ELi128EEEEEEEEEvNT_6ParamsE) ;  /* 0xffff4b4006007950 */ /* 0x000fea0003c3ffff */
        .type           $_ZN7cutlass13device_kernelIN5flash19enable_sm80_to_sm89INS1_16FlashAttnBwdSm80INS1_25CollectiveMainloopBwdSm80ILi2ELi2EN4cute5tupleIJNS5_1CILi128EEES8_NS7_ILi64EEEEEENS_10bfloat16_tEfNS_4arch4Sm80ELb0ELb0ELb1ELb1ELb1ELb0ELb0ELb0ELi2ELi4ELi4ELi4ELb0EEENS1_21CollectiveEpilogueBwdISA_SB_SD_Li256ELb1ELb0ELi2EEENS1_19SingleTileSchedulerILb1ELb0ELb0ELi128EEEEEEEEEvNT_6ParamsE$_ZN4cute3eso3ESOILb1ELb0EJNS_6LayoutINS_5tupleIJNS3_IJNS_1CILi8EEENS4_ILi1EEEEEENS4_ILi2EEEEEENS3_IJNS3_IJS6_NS4_ILi0EEEEEENS4_ILi64EEEEEEEEiEEC2ERKSE_RKi,@function
        .size           $_ZN7cutlass13device_kernelIN5flash19enable_sm80_to_sm89INS1_16FlashAttnBwdSm80INS1_25CollectiveMainloopBwdSm80ILi2ELi2EN4cute5tupleIJNS5_1CILi128EEES8_NS7_ILi64EEEEEENS_10bfloat16_tEfNS_4arch4Sm80ELb0ELb0ELb1ELb1ELb1ELb0ELb0ELb0ELi2ELi4ELi4ELi4ELb0EEENS1_21CollectiveEpilogueBwdISA_SB_SD_Li256ELb1ELb0ELi2EEENS1_19SingleTileSchedulerILb1ELb0ELb0ELi128EEEEEEEEEvNT_6ParamsE$_ZN4cute3eso3ESOILb1ELb0EJNS_6LayoutINS_5tupleIJNS3_IJNS_1CILi8EEENS4_ILi1EEEEEENS4_ILi2EEEEEENS3_IJNS3_IJS6_NS4_ILi0EEEEEENS4_ILi64EEEEEEEEiEEC2ERKSE_RKi,($_ZN7cutlass13device_kernelIN5flash19enable_sm80_to_sm89INS1_16FlashAttnBwdSm80INS1_25CollectiveMainloopBwdSm80ILi2ELi2EN4cute5tupleIJNS5_1CILi128EEES8_NS7_ILi64EEEEEENS_10bfloat16_tEfNS_4arch4Sm80ELb0ELb0ELb1ELb1ELb1ELb0ELb0ELb0ELi2ELi4ELi4ELi4ELb0EEENS1_21CollectiveEpilogueBwdISA_SB_SD_Li256ELb1ELb0ELi2EEENS1_19SingleTileSchedulerILb1ELb0ELb0ELi128EEEEEEEEEvNT_6ParamsE$_ZN4cute3eso3ESOILb1ELb0EJNS_6LayoutINS_5tupleIJNS3_IJNS_1CILi8EEENS4_ILi1EEEEEENS4_ILi2EEEEEENS3_IJNS3_IJS6_NS4_ILi0EEEEEENS4_ILi8192EEEEEEEENS_10ViewEngineINS_8smem_ptrIPN7cutlass10bfloat16_tEEEEEEEC2ERKSE_RKSL_ - $_ZN7cutlass13device_kernelIN5flash19enable_sm80_to_sm89INS1_16FlashAttnBwdSm80INS1_25CollectiveMainloopBwdSm80ILi2ELi2EN4cute5tupleIJNS5_1CILi128EEES8_NS7_ILi64EEEEEENS_10bfloat16_tEfNS_4arch4Sm80ELb0ELb0ELb1ELb1ELb1ELb0ELb0ELb0ELi2ELi4ELi4ELi4ELb0EEENS1_21CollectiveEpilogueBwdISA_SB_SD_Li256ELb1ELb0ELi2EEENS1_19SingleTileSchedulerILb1ELb0ELb0ELi128EEEEEEEEEvNT_6ParamsE$_ZN4cute3eso3ESOILb1ELb0EJNS_6LayoutINS_5tupleIJNS3_IJNS_1CILi8EEENS4_ILi1EEEEEENS4_ILi2EEEEEENS3_IJNS3_IJS6_NS4_ILi0EEEEEENS4_ILi64EEEEEEEEiEEC2ERKSE_RKi)
$_ZN7cutlass13device_kernelIN5flash19enable_sm80_to_sm89INS1_16FlashAttnBwdSm80INS1_25CollectiveMainloopBwdSm80ILi2ELi2EN4cute5tupleIJNS5_1CILi128EEES8_NS7_ILi64EEEEEENS_10bfloat16_tEfNS_4arch4Sm80ELb0ELb0ELb1ELb1ELb1ELb0ELb0ELb0ELi2ELi4ELi4ELi4ELb0EEENS1_21CollectiveEpilogueBwdISA_SB_SD_Li256ELb1ELb0ELi2EEENS1_19SingleTileSchedulerILb1ELb0ELb0ELi128EEEEEEEEEvNT_6ParamsE$_ZN4cute3eso3ESOILb1ELb0EJNS_6LayoutINS_5tupleIJNS3_IJNS_1CILi8EEENS4_ILi1EEEEEENS4_ILi2EEEEEENS3_IJNS3_IJS6_NS4_ILi0EEEEEENS4_ILi64EEEEEEEEiEEC2ERKSE_RKi:
[----:B------:R-:W-:Y:S02]  /*b4c0*/  IADD3 R2, R23, -c[0x0][0x20], RZ ;  /* 0x8000080017027a10 */ /* 0x000fe40007ffe0ff */
[----:B------:R-:W-:-:S03]  /*b4d0*/  MOV R7, 0x0 ;  /* 0x0000000000077802 */ /* 0x000fc60000000f00 */
[----:B------:R1:W-:Y:S01]  /*b4e0*/  STL [R2], R3 ;  /* 0x0000000302007387 */ /* 0x0003e20000100800 */
[----:B------:R-:W-:Y:S05]  /*b4f0*/  RET.REL.NODEC R6 `(_ZN7cutlass13device_kernelIN5flash19enable_sm80_to_sm89INS1_16FlashAttnBwdSm80INS1_25CollectiveMainloopBwdSm80ILi2ELi2EN4cute5tupleIJNS5_1CILi128EEES8_NS7_ILi64EEEEEENS_10bfloat16_tEfNS_4arch4Sm80ELb0ELb0ELb1ELb1ELb1ELb0ELb0ELb0ELi2ELi4ELi4ELi4ELb0EEENS1_21CollectiveEpilogueBwdISA_SB_SD_Li256ELb1ELb0ELi2EEENS1_19SingleTileSchedulerILb1ELb0ELb0ELi128EEEEEEEEEvNT_6ParamsE) ;  /* 0xffff4b0006007950 */ /* 0x000fea0003c3ffff */
        .type           $_ZN7cutlass13device_kernelIN5flash19enable_sm80_to_sm89INS1_16FlashAttnBwdSm80INS1_25CollectiveMainloopBwdSm80ILi2ELi2EN4cute5tupleIJNS5_1CILi128EEES8_NS7_ILi64EEEEEENS_10bfloat16_tEfNS_4arch4Sm80ELb0ELb0ELb1ELb1ELb1ELb0ELb0ELb0ELi2ELi4ELi4ELi4ELb0EEENS1_21CollectiveEpilogueBwdISA_SB_SD_Li256ELb1ELb0ELi2EEENS1_19SingleTileSchedulerILb1ELb0ELb0ELi128EEEEEEEEEvNT_6ParamsE$_ZN4cute3eso3ESOILb1ELb0EJNS_6LayoutINS_5tupleIJNS3_IJNS_1CILi8EEENS4_ILi1EEEEEENS4_ILi2EEEEEENS3_IJNS3_IJS6_NS4_ILi0EEEEEENS4_ILi8192EEEEEEEENS_10ViewEngineINS_8smem_ptrIPN7cutlass10bfloat16_tEEEEEEEC2ERKSE_RKSL_,@function
        .size           $_ZN7cutlass13device_kernelIN5flash19enable_sm80_to_sm89INS1_16FlashAttnBwdSm80INS1_25CollectiveMainloopBwdSm80ILi2ELi2EN4cute5tupleIJNS5_1CILi128EEES8_NS7_ILi64EEEEEENS_10bfloat16_tEfNS_4arch4Sm80ELb0ELb0ELb1ELb1ELb1ELb0ELb0ELb0ELi2ELi4ELi4ELi4ELb0EEENS1_21CollectiveEpilogueBwdISA_SB_SD_Li256ELb1ELb0ELi2EEENS1_19SingleTileSchedulerILb1ELb0ELb0ELi128EEEEEEEEEvNT_6ParamsE$_ZN4cute3eso3ESOILb1ELb0EJNS_6LayoutINS_5tupleIJNS3_IJNS_1CILi8EEENS4_ILi1EEEEEENS4_ILi2EEEEEENS3_IJNS3_IJS6_NS4_ILi0EEEEEENS4_ILi8192EEEEEEEENS_10ViewEngineINS_8smem_ptrIPN7cutlass10bfloat16_tEEEEEEEC2ERKSE_RKSL_,($_ZN7cutlass13device_kernelIN5flash19enable_sm80_to_sm89INS1_16FlashAttnBwdSm80INS1_25CollectiveMainloopBwdSm80ILi2ELi2EN4cute5tupleIJNS5_1CILi128EEES8_NS7_ILi64EEEEEENS_10bfloat16_tEfNS_4arch4Sm80ELb0ELb0ELb1ELb1ELb1ELb0ELb0ELb0ELi2ELi4ELi4ELi4ELb0EEENS1_21CollectiveEpilogueBwdISA_SB_SD_Li256ELb1ELb0ELi2EEENS1_19SingleTileSchedulerILb1ELb0ELb0ELi128EEEEEEEEEvNT_6ParamsE$_ZN4cute3eso3ESOILb1ELb0EJNS_6LayoutINS_5tupleIJNS3_IJNS_1CILi8EEENS4_ILi1EEEEEENS4_ILi2EEEEEENS3_IJNS3_IJS6_NS4_ILi0EEEEEENS4_ILi8192EEEEEEEEiEEC2ERKSE_RKi - $_ZN7cutlass13device_kernelIN5flash19enable_sm80_to_sm89INS1_16FlashAttnBwdSm80INS1_25CollectiveMainloopBwdSm80ILi2ELi2EN4cute5tupleIJNS5_1CILi128EEES8_NS7_ILi64EEEEEENS_10bfloat16_tEfNS_4arch4Sm80ELb0ELb0ELb1ELb1ELb1ELb0ELb0ELb0ELi2ELi4ELi4ELi4ELb0EEENS1_21CollectiveEpilogueBwdISA_SB_SD_Li256ELb1ELb0ELi2EEENS1_19SingleTileSchedulerILb1ELb0ELb0ELi128EEEEEEEEEvNT_6ParamsE$_ZN4cute3eso3ESOILb1ELb0EJNS_6LayoutINS_5tupleIJNS3_IJNS_1CILi8EEENS4_ILi1EEEEEENS4_ILi2EEEEEENS3_IJNS3_IJS6_NS4_ILi0EEEEEENS4_ILi8192EEEEEEEENS_10ViewEngineINS_8smem_ptrIPN7cutlass10bfloat16_tEEEEEEEC2ERKSE_RKSL_)
$_ZN7cutlass13device_kernelIN5flash19enable_sm80_to_sm89INS1_16FlashAttnBwdSm80INS1_25CollectiveMainloopBwdSm80ILi2ELi2EN4cute5tupleIJNS5_1CILi128EEES8_NS7_ILi64EEEEEENS_10bfloat16_tEfNS_4arch4Sm80ELb0ELb0ELb1ELb1ELb1ELb0ELb0ELb0ELi2ELi4ELi4ELi4ELb0EEENS1_21CollectiveEpilogueBwdISA_SB_SD_Li256ELb1ELb0ELi2EEENS1_19SingleTileSchedulerILb1ELb0ELb0ELi128EEEEEEEEEvNT_6ParamsE$_ZN4cute3eso3ESOILb1ELb0EJNS_6LayoutINS_5tupleIJNS3_IJNS_1CILi8EEENS4_ILi1EEEEEENS4_ILi2EEEEEENS3_IJNS3_IJS6_NS4_ILi0EEEEEENS4_ILi8192EEEEEEEENS_10ViewEngineINS_8smem_ptrIPN7cutlass10bfloat16_tEEEEEEEC2ERKSE_RKSL_:
[----:B------:R-:W-:Y:S02]  /*b500*/  IADD3 R4, R23, -c[0x0][0x20], RZ ;  /* 0x8000080017047a10 */ /* 0x000fe40007ffe0ff */
[----:B------:R-:W-:-:S03]  /*b510*/  MOV R7, 0x0 ;  /* 0x0000000000077802 */ /* 0x000fc60000000f00 */
[----:B------:R1:W-:Y:S01]  /*b520*/  STL.64 [R4], R2 ;  /* 0x0000000204007387 */ /* 0x0003e20000100a00 */
[----:B------:R-:W-:Y:S05]  /*b530*/  RET.REL.NODEC R6 `(_ZN7cutlass13device_kernelIN5flash19enable_sm80_to_sm89INS1_16FlashAttnBwdSm80INS1_25CollectiveMainloopBwdSm80ILi2ELi2EN4cute5tupleIJNS5_1CILi128EEES8_NS7_ILi64EEEEEENS_10bfloat16_tEfNS_4arch4Sm80ELb0ELb0ELb1ELb1ELb1ELb0ELb0ELb0ELi2ELi4ELi4ELi4ELb0EEENS1_21CollectiveEpilogueBwdISA_SB_SD_Li256ELb1ELb0ELi2EEENS1_19SingleTileSchedulerILb1ELb0ELb0ELi128EEEEEEEEEvNT_6ParamsE) ;  /* 0xffff4ac006007950 */ /* 0x000fea0003c3ffff */
        .type           $_ZN7cutlass13device_kernelIN5flash19enable_sm80_to_sm89INS1_16FlashAttnBwdSm80INS1_25CollectiveMainloopBwdSm80ILi2ELi2EN4cute5tupleIJNS5_1CILi128EEES8_NS7_ILi64EEEEEENS_10bfloat16_tEfNS_4arch4Sm80ELb0ELb0ELb1ELb1ELb1ELb0ELb0ELb0ELi2ELi4ELi4ELi4ELb0EEENS1_21CollectiveEpilogueBwdISA_SB_SD_Li256ELb1ELb0ELi2EEENS1_19SingleTileSchedulerILb1ELb0ELb0ELi128EEEEEEEEEvNT_6ParamsE$_ZN4cute3eso3ESOILb1ELb0EJNS_6LayoutINS_5tupleIJNS3_IJNS_1CILi8EEENS4_ILi1EEEEEENS4_ILi2EEEEEENS3_IJNS3_IJS6_NS4_ILi0EEEEEENS4_ILi8192EEEEEEEEiEEC2ERKSE_RKi,@function
        .size           $_ZN7cutlass13device_kernelIN5flash19enable_sm80_to_sm89INS1_16FlashAttnBwdSm80INS1_25CollectiveMainloopBwdSm80ILi2ELi2EN4cute5tupleIJNS5_1CILi128EEES8_NS7_ILi64EEEEEENS_10bfloat16_tEfNS_4arch4Sm80ELb0ELb0ELb1ELb1ELb1ELb0ELb0ELb0ELi2ELi4ELi4ELi4ELb0EEENS1_21CollectiveEpilogueBwdISA_SB_SD_Li256ELb1ELb0ELi2EEENS1_19SingleTileSchedulerILb1ELb0ELb0ELi128EEEEEEEEEvNT_6ParamsE$_ZN4cute3eso3ESOILb1ELb0EJNS_6LayoutINS_5tupleIJNS3_IJNS_1CILi8EEENS4_ILi1EEEEEENS4_ILi2EEEEEENS3_IJNS3_IJS6_NS4_ILi0EEEEEENS4_ILi8192EEEEEEEEiEEC2ERKSE_RKi,($_ZN7cutlass13device_kernelIN5flash19enable_sm80_to_sm89INS1_16FlashAttnBwdSm80INS1_25CollectiveMainloopBwdSm80ILi2ELi2EN4cute5tupleIJNS5_1CILi128EEES8_NS7_ILi64EEEEEENS_10bfloat16_tEfNS_4arch4Sm80ELb0ELb0ELb1ELb1ELb1ELb0ELb0ELb0ELi2ELi4ELi4ELi4ELb0EEENS1_21CollectiveEpilogueBwdISA_SB_SD_Li256ELb1ELb0ELi2EEENS1_19SingleTileSchedulerILb1ELb0ELb0ELi128EEEEEEEEEvNT_6ParamsE$_ZN4cute3eso3ESOILb1ELb0EJNS_6LayoutINS_5tupleIJNS3_IJNS_1CILi8EEENS4_ILi1EEEEEENS4_ILi2EEEEEENS3_IJNS3_IJS6_NS4_ILi0EEEEEES5_EEEEENS_10ViewEngineIPN7cutlass10bfloat16_tEEEEEC2ERKSD_RKSI_ - $_ZN7cutlass13device_kernelIN5flash19enable_sm80_to_sm89INS1_16FlashAttnBwdSm80INS1_25CollectiveMainloopBwdSm80ILi2ELi2EN4cute5tupleIJNS5_1CILi128EEES8_NS7_ILi64EEEEEENS_10bfloat16_tEfNS_4arch4Sm80ELb0ELb0ELb1ELb1ELb1ELb0ELb0ELb0ELi2ELi4ELi4ELi4ELb0EEENS1_21CollectiveEpilogueBwdISA_SB_SD_Li256ELb1ELb0ELi2EEENS1_19SingleTileSchedulerILb1ELb0ELb0ELi128EEEEEEEEEvNT_6ParamsE$_ZN4cute3eso3ESOILb1ELb0EJNS_6LayoutINS_5tupleIJNS3_IJNS_1CILi8EEENS4_ILi1EEEEEENS4_ILi2EEEEEENS3_IJNS3_IJS6_NS4_ILi0EEEEEENS4_ILi8192EEEEEEEEiEEC2ERKSE_RKi)
$_ZN7cutlass13device_kernelIN5flash19enable_sm80_to_sm89INS1_16FlashAttnBwdSm80INS1_25CollectiveMainloopBwdSm80ILi2ELi2EN4cute5tupleIJNS5_1CILi128EEES8_NS7_ILi64EEEEEENS_10bfloat16_tEfNS_4arch4Sm80ELb0ELb0ELb1ELb1ELb1ELb0ELb0ELb0ELi2ELi4ELi4ELi4ELb0EEENS1_21CollectiveEpilogueBwdISA_SB_SD_Li256ELb1ELb0ELi2EEENS1_19SingleTileSchedulerILb1ELb0ELb0ELi128EEEEEEEEEvNT_6ParamsE$_ZN4cute3eso3ESOILb1ELb0EJNS_6LayoutINS_5tupleIJNS3_IJNS_1CILi8EEENS4_ILi1EEEEEENS4_ILi2EEEEEENS3_IJNS3_IJS6_NS4_ILi0EEEEEENS4_ILi8192EEEEEEEEiEEC2ERKSE_RKi:
[----:B------:R-:W-:Y:S02]  /*b540*/  IADD3 R2, R23, -c[0x0][0x20], RZ ;  /* 0x8000080017027a10 */ /* 0x000fe40007ffe0ff */
[----:B------:R-:W-:-:S03]  /*b550*/  MOV R5, 0x0 ;  /* 0x0000000000057802 */ /* 0x000fc60000000f00 */
[----:B------:R1:W-:Y:S01]  /*b560*/  STL [R2], R3 ;  /* 0x0000000302007387 */ /* 0x0003e20000100800 */
[----:B------:R-:W-:Y:S05]  /*b570*/  RET.REL.NODEC R4 `(_ZN7cutlass13device_kernelIN5flash19enable_sm80_to_sm89INS1_16FlashAttnBwdSm80INS1_25CollectiveMainloopBwdSm80ILi2ELi2EN4cute5tupleIJNS5_1CILi128EEES8_NS7_ILi64EEEEEENS_10bfloat16_tEfNS_4arch4Sm80ELb0ELb0ELb1ELb1ELb1ELb0ELb0ELb0ELi2ELi4ELi4ELi4ELb0EEENS1_21CollectiveEpilogueBwdISA_SB_SD_Li256ELb1ELb0ELi2EEENS1_19SingleTileSchedulerILb1ELb0ELb0ELi128EEEEEEEEEvNT_6ParamsE) ;  /* 0xffff4a8004007950 */ /* 0x000fea0003c3ffff */
        .type           $_ZN7cutlass13device_kernelIN5flash19enable_sm80_to_sm89INS1_16FlashAttnBwdSm80INS1_25CollectiveMainloopBwdSm80ILi2ELi2EN4cute5tupleIJNS5_1CILi128EEES8_NS7_ILi64EEEEEENS_10bfloat16_tEfNS_4arch4Sm80ELb0ELb0ELb1ELb1ELb1ELb0ELb0ELb0ELi2ELi4ELi4ELi4ELb0EEENS1_21CollectiveEpilogueBwdISA_SB_SD_Li256ELb1ELb0ELi2EEENS1_19SingleTileSchedulerILb1ELb0ELb0ELi128EEEEEEEEEvNT_6ParamsE$_ZN4cute3eso3ESOILb1ELb0EJNS_6LayoutINS_5tupleIJNS3_IJNS_1CILi8EEENS4_ILi1EEEEEENS4_ILi2EEEEEENS3_IJNS3_IJS6_NS4_ILi0EEEEEES5_EEEEENS_10ViewEngineIPN7cutlass10bfloat16_tEEEEEC2ERKSD_RKSI_,@function
        .size           $_ZN7cutlass13device_kernelIN5flash19enable_sm80_to_sm89INS1_16FlashAttnBwdSm80INS1_25CollectiveMainloopBwdSm80ILi2ELi2EN4cute5tupleIJNS5_1CILi128EEES8_NS7_ILi64EEEEEENS_10bfloat16_tEfNS_4arch4Sm80ELb0ELb0ELb1ELb1ELb1ELb0ELb0ELb0ELi2ELi4ELi4ELi4ELb0EEENS1_21CollectiveEpilogueBwdISA_SB_SD_Li256ELb1ELb0ELi2EEENS1_19SingleTileSchedulerILb1ELb0ELb0ELi128EEEEEEEEEvNT_6ParamsE$_ZN4cute3eso3ESOILb1ELb0EJNS_6LayoutINS_5tupleIJNS3_IJNS_1CILi8EEENS4_ILi1EEEEEENS4_ILi2EEEEEENS3_IJNS3_IJS6_NS4_ILi0EEEEEES5_EEEEENS_10ViewEngineIPN7cutlass10bfloat16_tEEEEEC2ERKSD_RKSI_,($_ZN7cutlass13device_kernelIN5flash19enable_sm80_to_sm89INS1_16FlashAttnBwdSm80INS1_25CollectiveMainloopBwdSm80ILi2ELi2EN4cute5tupleIJNS5_1CILi128EEES8_NS7_ILi64EEEEEENS_10bfloat16_tEfNS_4arch4Sm80ELb0ELb0ELb1ELb1ELb1ELb0ELb0ELb0ELi2ELi4ELi4ELi4ELb0EEENS1_21CollectiveEpilogueBwdISA_SB_SD_Li256ELb1ELb0ELi2EEENS1_19SingleTileSchedulerILb1ELb0ELb0ELi128EEEEEEEEEvNT_6ParamsE$_ZN4cute3eso3ESOILb1ELb0EJNS_6LayoutINS_5tupleIJNS3_IJNS_1CILi8EEENS4_ILi1EEEEEENS4_ILi2EEEEEENS3_IJNS3_IJS6_NS4_ILi0EEEEEES5_EEEEEiEEC2ERKSD_RKi - $_ZN7cutlass13device_kernelIN5flash19enable_sm80_to_sm89INS1_16FlashAttnBwdSm80INS1_25CollectiveMainloopBwdSm80ILi2ELi2EN4cute5tupleIJNS5_1CILi128EEES8_NS7_ILi64EEEEEENS_10bfloat16_tEfNS_4arch4Sm80ELb0ELb0ELb1ELb1ELb1ELb0ELb0ELb0ELi2ELi4ELi4ELi4ELb0EEENS1_21CollectiveEpilogueBwdISA_SB_SD_Li256ELb1ELb0ELi2EEENS1_19SingleTileSchedulerILb1ELb0ELb0ELi128EEEEEEEEEvNT_6ParamsE$_ZN4cute3eso3ESOILb1ELb0EJNS_6LayoutINS_5tupleIJNS3_IJNS_1CILi8EEENS4_ILi1EEEEEENS4_ILi2EEEEEENS3_IJNS3_IJS6_NS4_ILi0EEEEEES5_EEEEENS_10ViewEngineIPN7cutlass10bfloat16_tEEEEEC2ERKSD_RKSI_)
$_ZN7cutlass13device_kernelIN5flash19enable_sm80_to_sm89INS1_16FlashAttnBwdSm80INS1_25CollectiveMainloopBwdSm80ILi2ELi2EN4cute5tupleIJNS5_1CILi128EEES8_NS7_ILi64EEEEEENS_10bfloat16_tEfNS_4arch4Sm80ELb0ELb0ELb1ELb1ELb1ELb0ELb0ELb0ELi2ELi4ELi4ELi4ELb0EEENS1_21CollectiveEpilogueBwdISA_SB_SD_Li256ELb1ELb0ELi2EEENS1_19SingleTileSchedulerILb1ELb0ELb0ELi128EEEEEEEEEvNT_6ParamsE$_ZN4cute3eso3ESOILb1ELb0EJNS_6LayoutINS_5tupleIJNS3_IJNS_1CILi8EEENS4_ILi1EEEEEENS4_ILi2EEEEEENS3_IJNS3_IJS6_NS4_ILi0EEEEEES5_EEEEENS_10ViewEngineIPN7cutlass10bfloat16_tEEEEEC2ERKSD_RKSI_:
[----:B------:R-:W-:Y:S01]  /*b580*/  IADD3 R7, R66, -c[0x0][0x20], RZ ;  /* 0x8000080042077a10 */ /* 0x000fe20007ffe0ff */
[----:B------:R-:W-:Y:S01]  /*b590*/  IMAD.MOV.U32 R10, RZ, RZ, R6 ;  /* 0x000000ffff0a7224 */ /* 0x000fe200078e0006 */
[----:B------:R-:W-:Y:S01]  /*b5a0*/  MOV R11, R9 ;  /* 0x00000009000b7202 */ /* 0x000fe20000000f00 */
[----:B------:R-:W-:-:S04]  /*b5b0*/  IMAD.MOV.U32 R9, RZ, RZ, 0x0 ;  /* 0x00000000ff097424 */ /* 0x000fc800078e00ff */
[----:B------:R1:W-:Y:S01]  /*b5c0*/  STL.64 [R7], R10 ;  /* 0x0000000a07007387 */ /* 0x0003e20000100a00 */
[----:B------:R-:W-:Y:S05]  /*b5d0*/  RET.REL.NODEC R8 `(_ZN7cutlass13device_kernelIN5flash19enable_sm80_to_sm89INS1_16FlashAttnBwdSm80INS1_25CollectiveMainloopBwdSm80ILi2ELi2EN4cute5tupleIJNS5_1CILi128EEES8_NS7_ILi64EEEEEENS_10bfloat16_tEfNS_4arch4Sm80ELb0ELb0ELb1ELb1ELb1ELb0ELb0ELb0ELi2ELi4ELi4ELi4ELb0EEENS1_21CollectiveEpilogueBwdISA_SB_SD_Li256ELb1ELb0ELi2EEENS1_19SingleTileSchedulerILb1ELb0ELb0ELi128EEEEEEEEEvNT_6ParamsE) ;  /* 0xffff4a2008007950 */ /* 0x000fea0003c3ffff */
        .type           $_ZN7cutlass13device_kernelIN5flash19enable_sm80_to_sm89INS1_16FlashAttnBwdSm80INS1_25CollectiveMainloopBwdSm80ILi2ELi2EN4cute5tupleIJNS5_1CILi128EEES8_NS7_ILi64EEEEEENS_10bfloat16_tEfNS_4arch4Sm80ELb0ELb0ELb1ELb1ELb1ELb0ELb0ELb0ELi2ELi4ELi4ELi4ELb0EEENS1_21CollectiveEpilogueBwdISA_SB_SD_Li256ELb1ELb0ELi2EEENS1_19SingleTileSchedulerILb1ELb0ELb0ELi128EEEEEEEEEvNT_6ParamsE$_ZN4cute3eso3ESOILb1ELb0EJNS_6LayoutINS_5tupleIJNS3_IJNS_1CILi8EEENS4_ILi1EEEEEENS4_ILi2EEEEEENS3_IJNS3_IJS6_NS4_ILi0EEEEEES5_EEEEEiEEC2ERKSD_RKi,@function
        .size           $_ZN7cutlass13device_kernelIN5flash19enable_sm80_to_sm89INS1_16FlashAttnBwdSm80INS1_25CollectiveMainloopBwdSm80ILi2ELi2EN4cute5tupleIJNS5_1CILi128EEES8_NS7_ILi64EEEEEENS_10bfloat16_tEfNS_4arch4Sm80ELb0ELb0ELb1ELb1ELb1ELb0ELb0ELb0ELi2ELi4ELi4ELi4ELb0EEENS1_21CollectiveEpilogueBwdISA_SB_SD_Li256ELb1ELb0ELi2EEENS1_19SingleTileSchedulerILb1ELb0ELb0ELi128EEEEEEEEEvNT_6ParamsE$_ZN4cute3eso3ESOILb1ELb0EJNS_6LayoutINS_5tupleIJNS3_IJNS_1CILi8EEENS4_ILi1EEEEEENS4_ILi2EEEEEENS3_IJNS3_IJS6_NS4_ILi0EEEEEES5_EEEEEiEEC2ERKSD_RKi,($_ZN7cutlass13device_kernelIN5flash19enable_sm80_to_sm89INS1_16FlashAttnBwdSm80INS1_25CollectiveMainloopBwdSm80ILi2ELi2EN4cute5tupleIJNS5_1CILi128EEES8_NS7_ILi64EEEEEENS_10bfloat16_tEfNS_4arch4Sm80ELb0ELb0ELb1ELb1ELb1ELb0ELb0ELb0ELi2ELi4ELi4ELi4ELb0EEENS1_21CollectiveEpilogueBwdISA_SB_SD_Li256ELb1ELb0ELi2EEENS1_19SingleTileSchedulerILb1ELb0ELb0ELi128EEEEEEEEEvNT_6ParamsE$_ZN4cute3eso3ESOILb1ELb0EJNS_6LayoutINS_5tupleIJNS3_IJNS_1CILi8EEENS4_ILi1EEEEEENS4_ILi2EEENS3_IJNS4_ILi4EEES8_EEEEEENS3_IJNS3_IJS6_NS4_ILi0EEEEEES5_NS3_IJNS4_ILi32EEENS4_ILi16EEEEEEEEEEENS_10ViewEngineIPN7cutlass10bfloat16_tEEEEEC2ERKSI_RKSN_ - $_ZN7cutlass13device_kernelIN5flash19enable_sm80_to_sm89INS1_16FlashAttnBwdSm80INS1_25CollectiveMainloopBwdSm80ILi2ELi2EN4cute5tupleIJNS5_1CILi128EEES8_NS7_ILi64EEEEEENS_10bfloat16_tEfNS_4arch4Sm80ELb0ELb0ELb1ELb1ELb1ELb0ELb0ELb0ELi2ELi4ELi4ELi4ELb0EEENS1_21CollectiveEpilogueBwdISA_SB_SD_Li256ELb1ELb0ELi2EEENS1_19SingleTileSchedulerILb1ELb0ELb0ELi128EEEEEEEEEvNT_6ParamsE$_ZN4cute3eso3ESOILb1ELb0EJNS_6LayoutINS_5tupleIJNS3_IJNS_1CILi8EEENS4_ILi1EEEEEENS4_ILi2EEEEEENS3_IJNS3_IJS6_NS4_ILi0EEEEEES5_EEEEEiEEC2ERKSD_RKi)
$_ZN7cutlass13device_kernelIN5flash19enable_sm80_to_sm89INS1_16FlashAttnBwdSm80INS1_25CollectiveMainloopBwdSm80ILi2ELi2EN4cute5tupleIJNS5_1CILi128EEES8_NS7_ILi64EEEEEENS_10bfloat16_tEfNS_4arch4Sm80ELb0ELb0ELb1ELb1ELb1ELb0ELb0ELb0ELi2ELi4ELi4ELi4ELb0EEENS1_21CollectiveEpilogueBwdISA_SB_SD_Li256ELb1ELb0ELi2EEENS1_19SingleTileSchedulerILb1ELb0ELb0ELi128EEEEEEEEEvNT_6ParamsE$_ZN4cute3eso3ESOILb1ELb0EJNS_6LayoutINS_5tupleIJNS3_IJNS_1CILi8EEENS4_ILi1EEEEEENS4_ILi2EEEEEENS3_IJNS3_IJS6_NS4_ILi0EEEEEES5_EEEEEiEEC2ERKSD_RKi:
[----:B------:R-:W-:Y:S02]  /*b5e0*/  IADD3 R2, R57, -c[0x0][0x20], RZ ;  /* 0x8000080039027a10 */ /* 0x000fe40007ffe0ff */
[----:B------:R-:W-:-:S03]  /*b5f0*/  MOV R7, 0x0 ;  /* 0x0000000000077802 */ /* 0x000fc60000000f00 */
[----:B------:R1:W-:Y:S01]  /*b600*/  STL [R2], R3 ;  /* 0x0000000302007387 */ /* 0x0003e20000100800 */
[----:B------:R-:W-:Y:S05]  /*b610*/  RET.REL.NODEC R6 `(_ZN7cutlass13device_kernelIN5flash19enable_sm80_to_sm89INS1_16FlashAttnBwdSm80INS1_25CollectiveMainloopBwdSm80ILi2ELi2EN4cute5tupleIJNS5_1CILi128EEES8_NS7_ILi64EEEEEENS_10bfloat16_tEfNS_4arch4Sm80ELb0ELb0ELb1ELb1ELb1ELb0ELb0ELb0ELi2ELi4ELi4ELi4ELb0EEENS1_21CollectiveEpilogueBwdISA_SB_SD_Li256ELb1ELb0ELi2EEENS1_19SingleTileSchedulerILb1ELb0ELb0ELi128EEEEEEEEEvNT_6ParamsE) ;  /* 0xffff49e006007950 */ /* 0x000fea0003c3ffff */
        .type           $_ZN7cutlass13device_kernelIN5flash19enable_sm80_to_sm89INS1_16FlashAttnBwdSm80INS1_25CollectiveMainloopBwdSm80ILi2ELi2EN4cute5tupleIJNS5_1CILi128EEES8_NS7_ILi64EEEEEENS_10bfloat16_tEfNS_4arch4Sm80ELb0ELb0ELb1ELb1ELb1ELb0ELb0ELb0ELi2ELi4ELi4ELi4ELb0EEENS1_21CollectiveEpilogueBwdISA_SB_SD_Li256ELb1ELb0ELi2EEENS1_19SingleTileSchedulerILb1ELb0ELb0ELi128EEEEEEEEEvNT_6ParamsE$_ZN4cute3eso3ESOILb1ELb0EJNS_6LayoutINS_5tupleIJNS3_IJNS_1CILi8EEENS4_ILi1EEEEEENS4_ILi2EEENS3_IJNS4_ILi4EEES8_EEEEEENS3_IJNS3_IJS6_NS4_ILi0EEEEEES5_NS3_IJNS4_ILi32EEENS4_ILi16EEEEEEEEEEENS_10ViewEngineIPN7cutlass10bfloat16_tEEEEEC2ERKSI_RKSN_,@function
        .size           $_ZN7cutlass13device_kernelIN5flash19enable_sm80_to_sm89INS1_16FlashAttnBwdSm80INS1_25CollectiveMainloopBwdSm80ILi2ELi2EN4cute5tupleIJNS5_1CILi128EEES8_NS7_ILi64EEEEEENS_10bfloat16_tEfNS_4arch4Sm80ELb0ELb0ELb1ELb1ELb1ELb0ELb0ELb0ELi2ELi4ELi4ELi4ELb0EEENS1_21CollectiveEpilogueBwdISA_SB_SD_Li256ELb1ELb0ELi2EEENS1_19SingleTileSchedulerILb1ELb0ELb0ELi128EEEEEEEEEvNT_6ParamsE$_ZN4cute3eso3ESOILb1ELb0EJNS_6LayoutINS_5tupleIJNS3_IJNS_1CILi8EEENS4_ILi1EEEEEENS4_ILi2EEENS3_IJNS4_ILi4EEES8_EEEEEENS3_IJNS3_IJS6_NS4_ILi0EEEEEES5_NS3_IJNS4_ILi32EEENS4_ILi16EEEEEEEEEEENS_10ViewEngineIPN7cutlass10bfloat16_tEEEEEC2ERKSI_RKSN_,($_ZN7cutlass13device_kernelIN5flash19enable_sm80_to_sm89INS1_16FlashAttnBwdSm80INS1_25CollectiveMainloopBwdSm80ILi2ELi2EN4cute5tupleIJNS5_1CILi128EEES8_NS7_ILi64EEEEEENS_10bfloat16_tEfNS_4arch4Sm80ELb0ELb0ELb1ELb1ELb1ELb0ELb0ELb0ELi2ELi4ELi4ELi4ELb0EEENS1_21CollectiveEpilogueBwdISA_SB_SD_Li256ELb1ELb0ELi2EEENS1_19SingleTileSchedulerILb1ELb0ELb0ELi128EEEEEEEEEvNT_6ParamsE$_ZN4cute3eso3ESOILb1ELb0EJNS_6LayoutINS_5tupleIJNS3_IJNS_1CILi8EEENS4_ILi1EEEEEENS4_ILi2EEENS4_ILi4EEEEEENS3_IJNS3_IJS6_NS4_ILi0EEEEEES5_NS4_ILi16EEEEEEEENS_10ViewEngineIPN7cutlass10bfloat16_tEEEEEC2ERKSF_RKSK_ - $_ZN7cutlass13device_kernelIN5flash19enable_sm80_to_sm89INS1_16FlashAttnBwdSm80INS1_25CollectiveMainloopBwdSm80ILi2ELi2EN4cute5tupleIJNS5_1CILi128EEES8_NS7_ILi64EEEEEENS_10bfloat16_tEfNS_4arch4Sm80ELb0ELb0ELb1ELb1ELb1ELb0ELb0ELb0ELi2ELi4ELi4ELi4ELb0EEENS1_21CollectiveEpilogueBwdISA_SB_SD_Li256ELb1ELb0ELi2EEENS1_19SingleTileSchedulerILb1ELb0ELb0ELi128EEEEEEEEEvNT_6ParamsE$_ZN4cute3eso3ESOILb1ELb0EJNS_6LayoutINS_5tupleIJNS3_IJNS_1CILi8EEENS4_ILi1EEEEEENS4_ILi2EEENS3_IJNS4_ILi4EEES8_EEEEEENS3_IJNS3_IJS6_NS4_ILi0EEEEEES5_NS3_IJNS4_ILi32EEENS4_ILi16EEEEEEEEEEENS_10ViewEngineIPN7cutlass10bfloat16_tEEEEEC2ERKSI_RKSN_)
$_ZN7cutlass13device_kernelIN5flash19enable_sm80_to_sm89INS1_16FlashAttnBwdSm80INS1_25CollectiveMainloopBwdSm80ILi2ELi2EN4cute5tupleIJNS5_1CILi128EEES8_NS7_ILi64EEEEEENS_10bfloat16_tEfNS_4arch4Sm80ELb0ELb0ELb1ELb1ELb1ELb0ELb0ELb0ELi2ELi4ELi4ELi4ELb0EEENS1_21CollectiveEpilogueBwdISA_SB_SD_Li256ELb1ELb0ELi2EEENS1_19SingleTileSchedulerILb1ELb0ELb0ELi128EEEEEEEEEvNT_6ParamsE$_ZN4cute3eso3ESOILb1ELb0EJNS_6LayoutINS_5tupleIJNS3_IJNS_1CILi8EEENS4_ILi1EEEEEENS4_ILi2EEENS3_IJNS4_ILi4EEES8_EEEEEENS3_IJNS3_IJS6_NS4_ILi0EEEEEES5_NS3_IJNS4_ILi32EEENS4_ILi16EEEEEEEEEEENS_10ViewEngineIPN7cutlass10bfloat16_tEEEEEC2ERKSI_RKSN_:
[----:B------:R-:W-:Y:S01]  /*b620*/  IADD3 R2, R66, -c[0x0][0x20], RZ ;  /* 0x8000080042027a10 */ /* 0x000fe20007ffe0ff */
[----:B------:R-:W-:Y:S01]  /*b630*/  IMAD.MOV.U32 R6, RZ, RZ, R62 ;  /* 0x000000ffff067224 */ /* 0x000fe200078e003e */
[----:B------:R-:W-:Y:S01]  /*b640*/  MOV R7, R61 ;  /* 0x0000003d00077202 */ /* 0x000fe20000000f00 */
[----:B------:R-:W-:-:S04]  /*b650*/  IMAD.MOV.U32 R5, RZ, RZ, 0x0 ;  /* 0x00000000ff057424 */ /* 0x000fc800078e00ff */
[----:B------:R1:W-:Y:S01]  /*b660*/  STL.64 [R2], R6 ;  /* 0x0000000602007387 */ /* 0x0003e20000100a00 */
[----:B------:R-:W-:Y:S05]  /*b670*/  RET.REL.NODEC R4 `(_ZN7cutlass13device_kernelIN5flash19enable_sm80_to_sm89INS1_16FlashAttnBwdSm80INS1_25CollectiveMainloopBwdSm80ILi2ELi2EN4cute5tupleIJNS5_1CILi128EEES8_NS7_ILi64EEEEEENS_10bfloat16_tEfNS_4arch4Sm80ELb0ELb0ELb1ELb1ELb1ELb0ELb0ELb0ELi2ELi4ELi4ELi4ELb0EEENS1_21CollectiveEpilogueBwdISA_SB_SD_Li256ELb1ELb0ELi2EEENS1_19SingleTileSchedulerILb1ELb0ELb0ELi128EEEEEEEEEvNT_6ParamsE) ;  /* 0xffff498004007950 */ /* 0x000fea0003c3ffff */
        .type           $_ZN7cutlass13device_kernelIN5flash19enable_sm80_to_sm89INS1_16FlashAttnBwdSm80INS1_25CollectiveMainloopBwdSm80ILi2ELi2EN4cute5tupleIJNS5_1CILi128EEES8_NS7_ILi64EEEEEENS_10bfloat16_tEfNS_4arch4Sm80ELb0ELb0ELb1ELb1ELb1ELb0ELb0ELb0ELi2ELi4ELi4ELi4ELb0EEENS1_21CollectiveEpilogueBwdISA_SB_SD_Li256ELb1ELb0ELi2EEENS1_19SingleTileSchedulerILb1ELb0ELb0ELi128EEEEEEEEEvNT_6ParamsE$_ZN4cute3eso3ESOILb1ELb0EJNS_6LayoutINS_5tupleIJNS3_IJNS_1CILi8EEENS4_ILi1EEEEEENS4_ILi2EEENS4_ILi4EEEEEENS3_IJNS3_IJS6_NS4_ILi0EEEEEES5_NS4_ILi16EEEEEEEENS_10ViewEngineIPN7cutlass10bfloat16_tEEEEEC2ERKSF_RKSK_,@function
        .size           $_ZN7cutlass13device_kernelIN5flash19enable_sm80_to_sm89INS1_16FlashAttnBwdSm80INS1_25CollectiveMainloopBwdSm80ILi2ELi2EN4cute5tupleIJNS5_1CILi128EEES8_NS7_ILi64EEEEEENS_10bfloat16_tEfNS_4arch4Sm80ELb0ELb0ELb1ELb1ELb1ELb0ELb0ELb0ELi2ELi4ELi4ELi4ELb0EEENS1_21CollectiveEpilogueBwdISA_SB_SD_Li256ELb1ELb0ELi2EEENS1_19SingleTileSchedulerILb1ELb0ELb0ELi128EEEEEEEEEvNT_6ParamsE$_ZN4cute3eso3ESOILb1ELb0EJNS_6LayoutINS_5tupleIJNS3_IJNS_1CILi8EEENS4_ILi1EEEEEENS4_ILi2EEENS4_ILi4EEEEEENS3_IJNS3_IJS6_NS4_ILi0EEEEEES5_NS4_ILi16EEEEEEEENS_10ViewEngineIPN7cutlass10bfloat16_tEEEEEC2ERKSF_RKSK_,($_ZN7cutlass13device_kernelIN5flash19enable_sm80_to_sm89INS1_16FlashAttnBwdSm80INS1_25CollectiveMainloopBwdSm80ILi2ELi2EN4cute5tupleIJNS5_1CILi128EEES8_NS7_ILi64EEEEEENS_10bfloat16_tEfNS_4arch4Sm80ELb0ELb0ELb1ELb1ELb1ELb0ELb0ELb0ELi2ELi4ELi4ELi4ELb0EEENS1_21CollectiveEpilogueBwdISA_SB_SD_Li256ELb1ELb0ELi2EEENS1_19SingleTileSchedulerILb1ELb0ELb0ELi128EEEEEEEEEvNT_6ParamsE$_ZN4cute3eso3ESOILb1ELb0EJNS_6LayoutINS_5tupleIJNS3_IJNS_1CILi8EEENS4_ILi1EEEEEENS4_ILi2EEES5_EEENS3_IJNS3_IJS6_NS4_ILi0EEEEEENS4_ILi64EEES5_EEEEENS_10ViewEngineIPN7cutlass10bfloat16_tEEEEEC2ERKSE_RKSJ_ - $_ZN7cutlass13device_kernelIN5flash19enable_sm80_to_sm89INS1_16FlashAttnBwdSm80INS1_25CollectiveMainloopBwdSm80ILi2ELi2EN4cute5tupleIJNS5_1CILi128EEES8_NS7_ILi64EEEEEENS_10bfloat16_tEfNS_4arch4Sm80ELb0ELb0ELb1ELb1ELb1ELb0ELb0ELb0ELi2ELi4ELi4ELi4ELb0EEENS1_21CollectiveEpilogueBwdISA_SB_SD_Li256ELb1ELb0ELi2EEENS1_19SingleTileSchedulerILb1ELb0ELb0ELi128EEEEEEEEEvNT_6ParamsE$_ZN4cute3eso3ESOILb1ELb0EJNS_6LayoutINS_5tupleIJNS3_IJNS_1CILi8EEENS4_ILi1EEEEEENS4_ILi2EEENS4_ILi4EEEEEENS3_IJNS3_IJS6_NS4_ILi0EEEEEES5_NS4_ILi16EEEEEEEENS_10ViewEngineIPN7cutlass10bfloat16_tEEEEEC2ERKSF_RKSK_)
$_ZN7cutlass13device_kernelIN5flash19enable_sm80_to_sm89INS1_16FlashAttnBwdSm80INS1_25CollectiveMainloopBwdSm80ILi2ELi2EN4cute5tupleIJNS5_1CILi128EEES8_NS7_ILi64EEEEEENS_10bfloat16_tEfNS_4arch4Sm80ELb0ELb0ELb1ELb1ELb1ELb0ELb0ELb0ELi2ELi4ELi4ELi4ELb0EEENS1_21CollectiveEpilogueBwdISA_SB_SD_Li256ELb1ELb0ELi2EEENS1_19SingleTileSchedulerILb1ELb0ELb0ELi128EEEEEEEEEvNT_6ParamsE$_ZN4cute3eso3ESOILb1ELb0EJNS_6LayoutINS_5tupleIJNS3_IJNS_1CILi8EEENS4_ILi1EEEEEENS4_ILi2EEENS4_ILi4EEEEEENS3_IJNS3_IJS6_NS4_ILi0EEEEEES5_NS4_ILi16EEEEEEEENS_10ViewEngineIPN7cutlass10bfloat16_tEEEEEC2ERKSF_RKSK_:
[----:B------:R-:W-:Y:S01]  /*b680*/  IADD3 R2, R23, -c[0x0][0x20], RZ ;  /* 0x8000080017027a10 */ /* 0x000fe20007ffe0ff */
[----:B------:R-:W-:Y:S01]  /*b690*/  IMAD.MOV.U32 R7, RZ, RZ, R3 ;  /* 0x000000ffff077224 */ /* 0x000fe200078e0003 */
[----:B------:R-:W-:-:S04]  /*b6a0*/  MOV R5, 0x0 ;  /* 0x0000000000057802 */ /* 0x000fc80000000f00 */
[----:B------:R1:W-:Y:S01]  /*b6b0*/  STL.64 [R2], R6 ;  /* 0x0000000602007387 */ /* 0x0003e20000100a00 */
[----:B------:R-:W-:Y:S05]  /*b6c0*/  RET.REL.NODEC R4 `(_ZN7cutlass13device_kernelIN5flash19enable_sm80_to_sm89INS1_16FlashAttnBwdSm80INS1_25CollectiveMainloopBwdSm80ILi2ELi2EN4cute5tupleIJNS5_1CILi128EEES8_NS7_ILi64EEEEEENS_10bfloat16_tEfNS_4arch4Sm80ELb0ELb0ELb1ELb1ELb1ELb0ELb0ELb0ELi2ELi4ELi4ELi4ELb0EEENS1_21CollectiveEpilogueBwdISA_SB_SD_Li256ELb1ELb0ELi2EEENS1_19SingleTileSchedulerILb1ELb0ELb0ELi128EEEEEEEEEvNT_6ParamsE) ;  /* 0xffff493004007950 */ /* 0x000fea0003c3ffff */
        .type           $_ZN7cutlass13device_kernelIN5flash19enable_sm80_to_sm89INS1_16FlashAttnBwdSm80INS1_25CollectiveMainloopBwdSm80ILi2ELi2EN4cute5tupleIJNS5_1CILi128EEES8_NS7_ILi64EEEEEENS_10bfloat16_tEfNS_4arch4Sm80ELb0ELb0ELb1ELb1ELb1ELb0ELb0ELb0ELi2ELi4ELi4ELi4ELb0EEENS1_21CollectiveEpilogueBwdISA_SB_SD_Li256ELb1ELb0ELi2EEENS1_19SingleTileSchedulerILb1ELb0ELb0ELi128EEEEEEEEEvNT_6ParamsE$_ZN4cute3eso3ESOILb1ELb0EJNS_6LayoutINS_5tupleIJNS3_IJNS_1CILi8EEENS4_ILi1EEEEEENS4_ILi2EEES5_EEENS3_IJNS3_IJS6_NS4_ILi0EEEEEENS4_ILi64EEES5_EEEEENS_10ViewEngineIPN7cutlass10bfloat16_tEEEEEC2ERKSE_RKSJ_,@function
        .size           $_ZN7cutlass13device_kernelIN5flash19enable_sm80_to_sm89INS1_16FlashAttnBwdSm80INS1_25CollectiveMainloopBwdSm80ILi2ELi2EN4cute5tupleIJNS5_1CILi128EEES8_NS7_ILi64EEEEEENS_10bfloat16_tEfNS_4arch4Sm80ELb0ELb0ELb1ELb1ELb1ELb0ELb0ELb0ELi2ELi4ELi4ELi4ELb0EEENS1_21CollectiveEpilogueBwdISA_SB_SD_Li256ELb1ELb0ELi2EEENS1_19SingleTileSchedulerILb1ELb0ELb0ELi128EEEEEEEEEvNT_6ParamsE$_ZN4cute3eso3ESOILb1ELb0EJNS_6LayoutINS_5tupleIJNS3_IJNS_1CILi8EEENS4_ILi1EEEEEENS4_ILi2EEES5_EEENS3_IJNS3_IJS6_NS4_ILi0EEEEEENS4_ILi64EEES5_EEEEENS_10ViewEngineIPN7cutlass10bfloat16_tEEEEEC2ERKSE_RKSJ_,($_ZN7cutlass13device_kernelIN5flash19enable_sm80_to_sm89INS1_16FlashAttnBwdSm80INS1_25CollectiveMainloopBwdSm80ILi2ELi2EN4cute5tupleIJNS5_1CILi128EEES8_NS7_ILi64EEEEEENS_10bfloat16_tEfNS_4arch4Sm80ELb0ELb0ELb1ELb1ELb1ELb0ELb0ELb0ELi2ELi4ELi4ELi4ELb0EEENS1_21CollectiveEpilogueBwdISA_SB_SD_Li256ELb1ELb0ELi2EEENS1_19SingleTileSchedulerILb1ELb0ELb0ELi128EEEEEEEEEvNT_6ParamsE$_ZN4cute3eso3ESOILb1ELb0EJNS_6LayoutINS_5tupleIJNS3_IJNS_1CILi8EEENS4_ILi1EEEEEENS4_ILi4EEEEEENS3_IJNS3_IJS6_NS4_ILi0EEEEEENS4_ILi2048EEEEEEEENS_10ViewEngineINS_8smem_ptrIPN7cutlass10bfloat16_tEEEEEEEC2ERKSE_RKSL_ - $_ZN7cutlass13device_kernelIN5flash19enable_sm80_to_sm89INS1_16FlashAttnBwdSm80INS1_25CollectiveMainloopBwdSm80ILi2ELi2EN4cute5tupleIJNS5_1CILi128EEES8_NS7_ILi64EEEEEENS_10bfloat16_tEfNS_4arch4Sm80ELb0ELb0ELb1ELb1ELb1ELb0ELb0ELb0ELi2ELi4ELi4ELi4ELb0EEENS1_21CollectiveEpilogueBwdISA_SB_SD_Li256ELb1ELb0ELi2EEENS1_19SingleTileSchedulerILb1ELb0ELb0ELi128EEEEEEEEEvNT_6ParamsE$_ZN4cute3eso3ESOILb1ELb0EJNS_6LayoutINS_5tupleIJNS3_IJNS_1CILi8EEENS4_ILi1EEEEEENS4_ILi2EEES5_EEENS3_IJNS3_IJS6_NS4_ILi0EEEEEENS4_ILi64EEES5_EEEEENS_10ViewEngineIPN7cutlass10bfloat16_tEEEEEC2ERKSE_RKSJ_)
$_ZN7cutlass13device_kernelIN5flash19enable_sm80_to_sm89INS1_16FlashAttnBwdSm80INS1_25CollectiveMainloopBwdSm80ILi2ELi2EN4cute5tupleIJNS5_1CILi128EEES8_NS7_ILi64EEEEEENS_10bfloat16_tEfNS_4arch4Sm80ELb0ELb0ELb1ELb1ELb1ELb0ELb0ELb0ELi2ELi4ELi4ELi4ELb0EEENS1_21CollectiveEpilogueBwdISA_SB_SD_Li256ELb1ELb0ELi2EEENS1_19SingleTileSchedulerILb1ELb0ELb0ELi128EEEEEEEEEvNT_6ParamsE$_ZN4cute3eso3ESOILb1ELb0EJNS_6LayoutINS_5tupleIJNS3_IJNS_1CILi8EEENS4_ILi1EEEEEENS4_ILi2EEES5_EEENS3_IJNS3_IJS6_NS4_ILi0EEEEEENS4_ILi64EEES5_EEEEENS_10ViewEngineIPN7cutlass10bfloat16_tEEEEEC2ERKSE_RKSJ_:
[----:B------:R-:W-:Y:S01]  /*b6d0*/  IADD3 R2, R23, -c[0x0][0x20], RZ ;  /* 0x8000080017027a10 */ /* 0x000fe20007ffe0ff */
[----:B------:R-:W-:Y:S01]  /*b6e0*/  IMAD.MOV.U32 R7, RZ, RZ, R3 ;  /* 0x000000ffff077224 */ /* 0x000fe200078e0003 */
[----:B------:R-:W-:-:S04]  /*b6f0*/  MOV R5, 0x0 ;  /* 0x0000000000057802 */ /* 0x000fc80000000f00 */
[----:B------:R1:W-:Y:S01]  /*b700*/  STL.64 [R2], R6 ;  /* 0x0000000602007387 */ /* 0x0003e20000100a00 */
[----:B------:R-:W-:Y:S05]  /*b710*/  RET.REL.NODEC R4 `(_ZN7cutlass13device_kernelIN5flash19enable_sm80_to_sm89INS1_16FlashAttnBwdSm80INS1_25CollectiveMainloopBwdSm80ILi2ELi2EN4cute5tupleIJNS5_1CILi128EEES8_NS7_ILi64EEEEEENS_10bfloat16_tEfNS_4arch4Sm80ELb0ELb0ELb1ELb1ELb1ELb0ELb0ELb0ELi2ELi4ELi4ELi4ELb0EEENS1_21CollectiveEpilogueBwdISA_SB_SD_Li256ELb1ELb0ELi2EEENS1_19SingleTileSchedulerILb1ELb0ELb0ELi128EEEEEEEEEvNT_6ParamsE) ;  /* 0xffff48e004007950 */ /* 0x000fea0003c3ffff */
        .type           $_ZN7cutlass13device_kernelIN5flash19enable_sm80_to_sm89INS1_16FlashAttnBwdSm80INS1_25CollectiveMainloopBwdSm80ILi2ELi2EN4cute5tupleIJNS5_1CILi128EEES8_NS7_ILi64EEEEEENS_10bfloat16_tEfNS_4arch4Sm80ELb0ELb0ELb1ELb1ELb1ELb0ELb0ELb0ELi2ELi4ELi4ELi4ELb0EEENS1_21CollectiveEpilogueBwdISA_SB_SD_Li256ELb1ELb0ELi2EEENS1_19SingleTileSchedulerILb1ELb0ELb0ELi128EEEEEEEEEvNT_6ParamsE$_ZN4cute3eso3ESOILb1ELb0EJNS_6LayoutINS_5tupleIJNS3_IJNS_1CILi8EEENS4_ILi1EEEEEENS4_ILi4EEEEEENS3_IJNS3_IJS6_NS4_ILi0EEEEEENS4_ILi2048EEEEEEEENS_10ViewEngineINS_8smem_ptrIPN7cutlass10bfloat16_tEEEEEEEC2ERKSE_RKSL_,@function
        .size           $_ZN7cutlass13device_kernelIN5flash19enable_sm80_to_sm89INS1_16FlashAttnBwdSm80INS1_25CollectiveMainloopBwdSm80ILi2ELi2EN4cute5tupleIJNS5_1CILi128EEES8_NS7_ILi64EEEEEENS_10bfloat16_tEfNS_4arch4Sm80ELb0ELb0ELb1ELb1ELb1ELb0ELb0ELb0ELi2ELi4ELi4ELi4ELb0EEENS1_21CollectiveEpilogueBwdISA_SB_SD_Li256ELb1ELb0ELi2EEENS1_19SingleTileSchedulerILb1ELb0ELb0ELi128EEEEEEEEEvNT_6ParamsE$_ZN4cute3eso3ESOILb1ELb0EJNS_6LayoutINS_5tupleIJNS3_IJNS_1CILi8EEENS4_ILi1EEEEEENS4_ILi4EEEEEENS3_IJNS3_IJS6_NS4_ILi0EEEEEENS4_ILi2048EEEEEEEENS_10ViewEngineINS_8smem_ptrIPN7cutlass10bfloat16_tEEEEEEEC2ERKSE_RKSL_,($_ZN7cutlass13device_kernelIN5flash19enable_sm80_to_sm89INS1_16FlashAttnBwdSm80INS1_25CollectiveMainloopBwdSm80ILi2ELi2EN4cute5tupleIJNS5_1CILi128EEES8_NS7_ILi64EEEEEENS_10bfloat16_tEfNS_4arch4Sm80ELb0ELb0ELb1ELb1ELb1ELb0ELb0ELb0ELi2ELi4ELi4ELi4ELb0EEENS1_21CollectiveEpilogueBwdISA_SB_SD_Li256ELb1ELb0ELi2EEENS1_19SingleTileSchedulerILb1ELb0ELb0ELi128EEEEEEEEEvNT_6ParamsE$_ZN4cute3eso3ESOILb1ELb0EJNS_6LayoutINS_5tupleIJNS3_IJNS_1CILi8EEENS4_ILi1EEEEEENS4_ILi4EEEEEENS3_IJNS3_IJS6_NS4_ILi0EEEEEENS4_ILi2048EEEEEEEEiEEC2ERKSE_RKi - $_ZN7cutlass13device_kernelIN5flash19enable_sm80_to_sm89INS1_16FlashAttnBwdSm80INS1_25CollectiveMainloopBwdSm80ILi2ELi2EN4cute5tupleIJNS5_1CILi128EEES8_NS7_ILi64EEEEEENS_10bfloat16_tEfNS_4arch4Sm80ELb0ELb0ELb1ELb1ELb1ELb0ELb0ELb0ELi2ELi4ELi4ELi4ELb0EEENS1_21CollectiveEpilogueBwdISA_SB_SD_Li256ELb1ELb0ELi2EEENS1_19SingleTileSchedulerILb1ELb0ELb0ELi128EEEEEEEEEvNT_6ParamsE$_ZN4cute3eso3ESOILb1ELb0EJNS_6LayoutINS_5tupleIJNS3_IJNS_1CILi8EEENS4_ILi1EEEEEENS4_ILi4EEEEEENS3_IJNS3_IJS6_NS4_ILi0EEEEEENS4_ILi2048EEEEEEEENS_10ViewEngineINS_8smem_ptrIPN7cutlass10bfloat16_tEEEEEEEC2ERKSE_RKSL_)
$_ZN7cutlass13device_kernelIN5flash19enable_sm80_to_sm89INS1_16FlashAttnBwdSm80INS1_25CollectiveMainloopBwdSm80ILi2ELi2EN4cute5tupleIJNS5_1CILi128EEES8_NS7_ILi64EEEEEENS_10bfloat16_tEfNS_4arch4Sm80ELb0ELb0ELb1ELb1ELb1ELb0ELb0ELb0ELi2ELi4ELi4ELi4ELb0EEENS1_21CollectiveEpilogueBwdISA_SB_SD_Li256ELb1ELb0ELi2EEENS1_19SingleTileSchedulerILb1ELb0ELb0ELi128EEEEEEEEEvNT_6ParamsE$_ZN4cute3eso3ESOILb1ELb0EJNS_6LayoutINS_5tupleIJNS3_IJNS_1CILi8EEENS4_ILi1EEEEEENS4_ILi4EEEEEENS3_IJNS3_IJS6_NS4_ILi0EEEEEENS4_ILi2048EEEEEEEENS_10ViewEngineINS_8smem_ptrIPN7cutlass10bfloat16_tEEEEEEEC2ERKSE_RKSL_:
[----:B------:R-:W-:Y:S02]  /*b720*/  IADD3 R4, R23, -c[0x0][0x20], RZ ;  /* 0x8000080017047a10 */ /* 0x000fe40007ffe0ff */
[----:B------:R-:W-:-:S03]  /*b730*/  MOV R7, 0x0 ;  /* 0x0000000000077802 */ /* 0x000fc60000000f00 */
[----:B------:R1:W-:Y:S01]  /*b740*/  STL.64 [R4], R2 ;  /* 0x0000000204007387 */ /* 0x0003e20000100a00 */
[----:B------:R-:W-:Y:S05]  /*b750*/  RET.REL.NODEC R6 `(_ZN7cutlass13device_kernelIN5flash19enable_sm80_to_sm89INS1_16FlashAttnBwdSm80INS1_25CollectiveMainloopBwdSm80ILi2ELi2EN4cute5tupleIJNS5_1CILi128EEES8_NS7_ILi64EEEEEENS_10bfloat16_tEfNS_4arch4Sm80ELb0ELb0ELb1ELb1ELb1ELb0ELb0ELb0ELi2ELi4ELi4ELi4ELb0EEENS1_21CollectiveEpilogueBwdISA_SB_SD_Li256ELb1ELb0ELi2EEENS1_19SingleTileSchedulerILb1ELb0ELb0ELi128EEEEEEEEEvNT_6ParamsE) ;  /* 0xffff48a006007950 */ /* 0x000fea0003c3ffff */
        .type           $_ZN7cutlass13device_kernelIN5flash19enable_sm80_to_sm89INS1_16FlashAttnBwdSm80INS1_25CollectiveMainloopBwdSm80ILi2ELi2EN4cute5tupleIJNS5_1CILi128EEES8_NS7_ILi64EEEEEENS_10bfloat16_tEfNS_4arch4Sm80ELb0ELb0ELb1ELb1ELb1ELb0ELb0ELb0ELi2ELi4ELi4ELi4ELb0EEENS1_21CollectiveEpilogueBwdISA_SB_SD_Li256ELb1ELb0ELi2EEENS1_19SingleTileSchedulerILb1ELb0ELb0ELi128EEEEEEEEEvNT_6ParamsE$_ZN4cute3eso3ESOILb1ELb0EJNS_6LayoutINS_5tupleIJNS3_IJNS_1CILi8EEENS4_ILi1EEEEEENS4_ILi4EEEEEENS3_IJNS3_IJS6_NS4_ILi0EEEEEENS4_ILi2048EEEEEEEEiEEC2ERKSE_RKi,@function
        .size           $_ZN7cutlass13device_kernelIN5flash19enable_sm80_to_sm89INS1_16FlashAttnBwdSm80INS1_25CollectiveMainloopBwdSm80ILi2ELi2EN4cute5tupleIJNS5_1CILi128EEES8_NS7_ILi64EEEEEENS_10bfloat16_tEfNS_4arch4Sm80ELb0ELb0ELb1ELb1ELb1ELb0ELb0ELb0ELi2ELi4ELi4ELi4ELb0EEENS1_21CollectiveEpilogueBwdISA_SB_SD_Li256ELb1ELb0ELi2EEENS1_19SingleTileSchedulerILb1ELb0ELb0ELi128EEEEEEEEEvNT_6ParamsE$_ZN4cute3eso3ESOILb1ELb0EJNS_6LayoutINS_5tupleIJNS3_IJNS_1CILi8EEENS4_ILi1EEEEEENS4_ILi4EEEEEENS3_IJNS3_IJS6_NS4_ILi0EEEEEENS4_ILi2048EEEEEEEEiEEC2ERKSE_RKi,($_ZN7cutlass13device_kernelIN5flash19enable_sm80_to_sm89INS1_16FlashAttnBwdSm80INS1_25CollectiveMainloopBwdSm80ILi2ELi2EN4cute5tupleIJNS5_1CILi128EEES8_NS7_ILi64EEEEEENS_10bfloat16_tEfNS_4arch4Sm80ELb0ELb0ELb1ELb1ELb1ELb0ELb0ELb0ELi2ELi4ELi4ELi4ELb0EEENS1_21CollectiveEpilogueBwdISA_SB_SD_Li256ELb1ELb0ELi2EEENS1_19SingleTileSchedulerILb1ELb0ELb0ELi128EEEEEEEEEvNT_6ParamsE$_ZN4cute3eso3ESOILb1ELb0EJNS_6LayoutINS_5tupleIJNS3_IJNS_1CILi8EEENS4_ILi1EEEEEENS4_ILi4EEEEEENS3_IJNS3_IJS6_NS4_ILi0EEEEEES5_EEEEENS_10ViewEngineIPN7cutlass10bfloat16_tEEEEEC2ERKSD_RKSI_ - $_ZN7cutlass13device_kernelIN5flash19enable_sm80_to_sm89INS1_16FlashAttnBwdSm80INS1_25CollectiveMainloopBwdSm80ILi2ELi2EN4cute5tupleIJNS5_1CILi128EEES8_NS7_ILi64EEEEEENS_10bfloat16_tEfNS_4arch4Sm80ELb0ELb0ELb1ELb1ELb1ELb0ELb0ELb0ELi2ELi4ELi4ELi4ELb0EEENS1_21CollectiveEpilogueBwdISA_SB_SD_Li256ELb1ELb0ELi2EEENS1_19SingleTileSchedulerILb1ELb0ELb0ELi128EEEEEEEEEvNT_6ParamsE$_ZN4cute3eso3ESOILb1ELb0EJNS_6LayoutINS_5tupleIJNS3_IJNS_1CILi8EEENS4_ILi1EEEEEENS4_ILi4EEEEEENS3_IJNS3_IJS6_NS4_ILi0EEEEEENS4_ILi2048EEEEEEEEiEEC2ERKSE_RKi)
$_ZN7cutlass13device_kernelIN5flash19enable_sm80_to_sm89INS1_16FlashAttnBwdSm80INS1_25CollectiveMainloopBwdSm80ILi2ELi2EN4cute5tupleIJNS5_1CILi128EEES8_NS7_ILi64EEEEEENS_10bfloat16_tEfNS_4arch4Sm80ELb0ELb0ELb1ELb1ELb1ELb0ELb0ELb0ELi2ELi4ELi4ELi4ELb0EEENS1_21CollectiveEpilogueBwdISA_SB_SD_Li256ELb1ELb0ELi2EEENS1_19SingleTileSchedulerILb1ELb0ELb0ELi128EEEEEEEEEvNT_6ParamsE$_ZN4cute3eso3ESOILb1ELb0EJNS_6LayoutINS_5tupleIJNS3_IJNS_1CILi8EEENS4_ILi1EEEEEENS4_ILi4EEEEEENS3_IJNS3_IJS6_NS4_ILi0EEEEEENS4_ILi2048EEEEEEEEiEEC2ERKSE_RKi:
[----:B------:R-:W-:Y:S02]  /*b760*/  IADD3 R2, R23, -c[0x0][0x20], RZ ;  /* 0x8000080017027a10 */ /* 0x000fe40007ffe0ff */
[----:B------:R-:W-:-:S03]  /*b770*/  MOV R5, 0x0 ;  /* 0x0000000000057802 */ /* 0x000fc60000000f00 */
[----:B------:R1:W-:Y:S01]  /*b780*/  STL [R2], R3 ;  /* 0x0000000302007387 */ /* 0x0003e20000100800 */
[----:B------:R-:W-:Y:S05]  /*b790*/  RET.REL.NODEC R4 `(_ZN7cutlass13device_kernelIN5flash19enable_sm80_to_sm89INS1_16FlashAttnBwdSm80INS1_25CollectiveMainloopBwdSm80ILi2ELi2EN4cute5tupleIJNS5_1CILi128EEES8_NS7_ILi64EEEEEENS_10bfloat16_tEfNS_4arch4Sm80ELb0ELb0ELb1ELb1ELb1ELb0ELb0ELb0ELi2ELi4ELi4ELi4ELb0EEENS1_21CollectiveEpilogueBwdISA_SB_SD_Li256ELb1ELb0ELi2EEENS1_19SingleTileSchedulerILb1ELb0ELb0ELi128EEEEEEEEEvNT_6ParamsE) ;  /* 0xffff486004007950 */ /* 0x000fea0003c3ffff */
        .type           $_ZN7cutlass13device_kernelIN5flash19enable_sm80_to_sm89INS1_16FlashAttnBwdSm80INS1_25CollectiveMainloopBwdSm80ILi2ELi2EN4cute5tupleIJNS5_1CILi128EEES8_NS7_ILi64EEEEEENS_10bfloat16_tEfNS_4arch4Sm80ELb0ELb0ELb1ELb1ELb1ELb0ELb0ELb0ELi2ELi4ELi4ELi4ELb0EEENS1_21CollectiveEpilogueBwdISA_SB_SD_Li256ELb1ELb0ELi2EEENS1_19SingleTileSchedulerILb1ELb0ELb0ELi128EEEEEEEEEvNT_6ParamsE$_ZN4cute3eso3ESOILb1ELb0EJNS_6LayoutINS_5tupleIJNS3_IJNS_1CILi8EEENS4_ILi1EEEEEENS4_ILi4EEEEEENS3_IJNS3_IJS6_NS4_ILi0EEEEEES5_EEEEENS_10ViewEngineIPN7cutlass10bfloat16_tEEEEEC2ERKSD_RKSI_,@function
        .size           $_ZN7cutlass13device_kernelIN5flash19enable_sm80_to_sm89INS1_16FlashAttnBwdSm80INS1_25CollectiveMainloopBwdSm80ILi2ELi2EN4cute5tupleIJNS5_1CILi128EEES8_NS7_ILi64EEEEEENS_10bfloat16_tEfNS_4arch4Sm80ELb0ELb0ELb1ELb1ELb1ELb0ELb0ELb0ELi2ELi4ELi4ELi4ELb0EEENS1_21CollectiveEpilogueBwdISA_SB_SD_Li256ELb1ELb0ELi2EEENS1_19SingleTileSchedulerILb1ELb0ELb0ELi128EEEEEEEEEvNT_6ParamsE$_ZN4cute3eso3ESOILb1ELb0EJNS_6LayoutINS_5tupleIJNS3_IJNS_1CILi8EEENS4_ILi1EEEEEENS4_ILi4EEEEEENS3_IJNS3_IJS6_NS4_ILi0EEEEEES5_EEEEENS_10ViewEngineIPN7cutlass10bfloat16_tEEEEEC2ERKSD_RKSI_,($_ZN7cutlass13device_kernelIN5flash19enable_sm80_to_sm89INS1_16FlashAttnBwdSm80INS1_25CollectiveMainloopBwdSm80ILi2ELi2EN4cute5tupleIJNS5_1CILi128EEES8_NS7_ILi64EEEEEENS_10bfloat16_tEfNS_4arch4Sm80ELb0ELb0ELb1ELb1ELb1ELb0ELb0ELb0ELi2ELi4ELi4ELi4ELb0EEENS1_21CollectiveEpilogueBwdISA_SB_SD_Li256ELb1ELb0ELi2EEENS1_19SingleTileSchedulerILb1ELb0ELb0ELi128EEEEEEEEEvNT_6ParamsE$_ZN4cute3eso3ESOILb1ELb0EJNS_6LayoutINS_5tupleIJNS3_IJNS_1CILi8EEENS4_ILi1EEEEEENS4_ILi4EEEEEENS3_IJNS3_IJS6_NS4_ILi0EEEEEES5_EEEEEiEEC2ERKSD_RKi - $_ZN7cutlass13device_kernelIN5flash19enable_sm80_to_sm89INS1_16FlashAttnBwdSm80INS1_25CollectiveMainloopBwdSm80ILi2ELi2EN4cute5tupleIJNS5_1CILi128EEES8_NS7_ILi64EEEEEENS_10bfloat16_tEfNS_4arch4Sm80ELb0ELb0ELb1ELb1ELb1ELb0ELb0ELb0ELi2ELi4ELi4ELi4ELb0EEENS1_21CollectiveEpilogueBwdISA_SB_SD_Li256ELb1ELb0ELi2EEENS1_19SingleTileSchedulerILb1ELb0ELb0ELi128EEEEEEEEEvNT_6ParamsE$_ZN4cute3eso3ESOILb1ELb0EJNS_6LayoutINS_5tupleIJNS3_IJNS_1CILi8EEENS4_ILi1EEEEEENS4_ILi4EEEEEENS3_IJNS3_IJS6_NS4_ILi0EEEEEES5_EEEEENS_10ViewEngineIPN7cutlass10bfloat16_tEEEEEC2ERKSD_RKSI_)
$_ZN7cutlass13device_kernelIN5flash19enable_sm80_to_sm89INS1_16FlashAttnBwdSm80INS1_25CollectiveMainloopBwdSm80ILi2ELi2EN4cute5tupleIJNS5_1CILi128EEES8_NS7_ILi64EEEEEENS_10bfloat16_tEfNS_4arch4Sm80ELb0ELb0ELb1ELb1ELb1ELb0ELb0ELb0ELi2ELi4ELi4ELi4ELb0EEENS1_21CollectiveEpilogueBwdISA_SB_SD_Li256ELb1ELb0ELi2EEENS1_19SingleTileSchedulerILb1ELb0ELb0ELi128EEEEEEEEEvNT_6ParamsE$_ZN4cute3eso3ESOILb1ELb0EJNS_6LayoutINS_5tupleIJNS3_IJNS_1CILi8EEENS4_ILi1EEEEEENS4_ILi4EEEEEENS3_IJNS3_IJS6_NS4_ILi0EEEEEES5_EEEEENS_10ViewEngineIPN7cutlass10bfloat16_tEEEEEC2ERKSD_RKSI_:
[----:B------:R-:W-:Y:S01]  /*b7a0*/  IADD3 R7, R23, -c[0x0][0x20], RZ ;  /* 0x8000080017077a10 */ /* 0x000fe20007ffe0ff */
[----:B------:R-:W-:Y:S01]  /*b7b0*/  IMAD.MOV.U32 R10, RZ, RZ, R6 ;  /* 0x000000ffff0a7224 */ /* 0x000fe200078e0006 */
[----:B------:R-:W-:Y:S01]  /*b7c0*/  MOV R11, R9 ;  /* 0x00000009000b7202 */ /* 0x000fe20000000f00 */
[----:B------:R-:W-:-:S04]  /*b7d0*/  IMAD.MOV.U32 R9, RZ, RZ, 0x0 ;  /* 0x00000000ff097424 */ /* 0x000fc800078e00ff */
[----:B------:R1:W-:Y:S01]  /*b7e0*/  STL.64 [R7], R10 ;  /* 0x0000000a07007387 */ /* 0x0003e20000100a00 */
[----:B------:R-:W-:Y:S05]  /*b7f0*/  RET.REL.NODEC R8 `(_ZN7cutlass13device_kernelIN5flash19enable_sm80_to_sm89INS1_16FlashAttnBwdSm80INS1_25CollectiveMainloopBwdSm80ILi2ELi2EN4cute5tupleIJNS5_1CILi128EEES8_NS7_ILi64EEEEEENS_10bfloat16_tEfNS_4arch4Sm80ELb0ELb0ELb1ELb1ELb1ELb0ELb0ELb0ELi2ELi4ELi4ELi4ELb0EEENS1_21CollectiveEpilogueBwdISA_SB_SD_Li256ELb1ELb0ELi2EEENS1_19SingleTileSchedulerILb1ELb0ELb0ELi128EEEEEEEEEvNT_6ParamsE) ;  /* 0xffff480008007950 */ /* 0x000fea0003c3ffff */
        .type           $_ZN7cutlass13device_kernelIN5flash19enable_sm80_to_sm89INS1_16FlashAttnBwdSm80INS1_25CollectiveMainloopBwdSm80ILi2ELi2EN4cute5tupleIJNS5_1CILi128EEES8_NS7_ILi64EEEEEENS_10bfloat16_tEfNS_4arch4Sm80ELb0ELb0ELb1ELb1ELb1ELb0ELb0ELb0ELi2ELi4ELi4ELi4ELb0EEENS1_21CollectiveEpilogueBwdISA_SB_SD_Li256ELb1ELb0ELi2EEENS1_19SingleTileSchedulerILb1ELb0ELb0ELi128EEEEEEEEEvNT_6ParamsE$_ZN4cute3eso3ESOILb1ELb0EJNS_6LayoutINS_5tupleIJNS3_IJNS_1CILi8EEENS4_ILi1EEEEEENS4_ILi4EEEEEENS3_IJNS3_IJS6_NS4_ILi0EEEEEES5_EEEEEiEEC2ERKSD_RKi,@function
        .size           $_ZN7cutlass13device_kernelIN5flash19enable_sm80_to_sm89INS1_16FlashAttnBwdSm80INS1_25CollectiveMainloopBwdSm80ILi2ELi2EN4cute5tupleIJNS5_1CILi128EEES8_NS7_ILi64EEEEEENS_10bfloat16_tEfNS_4arch4Sm80ELb0ELb0ELb1ELb1ELb1ELb0ELb0ELb0ELi2ELi4ELi4ELi4ELb0EEENS1_21CollectiveEpilogueBwdISA_SB_SD_Li256ELb1ELb0ELi2EEENS1_19SingleTileSchedulerILb1ELb0ELb0ELi128EEEEEEEEEvNT_6ParamsE$_ZN4cute3eso3ESOILb1ELb0EJNS_6LayoutINS_5tupleIJNS3_IJNS_1CILi8EEENS4_ILi1EEEEEENS4_ILi4EEEEEENS3_IJNS3_IJS6_NS4_ILi0EEEEEES5_EEEEEiEEC2ERKSD_RKi,($_ZN7cutlass13device_kernelIN5flash19enable_sm80_to_sm89INS1_16FlashAttnBwdSm80INS1_25CollectiveMainloopBwdSm80ILi2ELi2EN4cute5tupleIJNS5_1CILi128EEES8_NS7_ILi64EEEEEENS_10bfloat16_tEfNS_4arch4Sm80ELb0ELb0ELb1ELb1ELb1ELb0ELb0ELb0ELi2ELi4ELi4ELi4ELb0EEENS1_21CollectiveEpilogueBwdISA_SB_SD_Li256ELb1ELb0ELi2EEENS1_19SingleTileSchedulerILb1ELb0ELb0ELi128EEEEEEEEEvNT_6ParamsE$_ZN4cute3eso3ESOILb1ELb0EJNS_6LayoutINS_5tupleIJNS3_IJNS_1CILi8EEENS4_ILi1EEEEEENS4_ILi4EEES6_EEENS3_IJNS3_IJS6_NS4_ILi0EEEEEENS4_ILi2048EEESA_EEEEENS_10ViewEngineINS_8smem_ptrIPN7cutlass10bfloat16_tEEEEEEEC2ERKSE_RKSL_ - $_ZN7cutlass13device_kernelIN5flash19enable_sm80_to_sm89INS1_16FlashAttnBwdSm80INS1_25CollectiveMainloopBwdSm80ILi2ELi2EN4cute5tupleIJNS5_1CILi128EEES8_NS7_ILi64EEEEEENS_10bfloat16_tEfNS_4arch4Sm80ELb0ELb0ELb1ELb1ELb1ELb0ELb0ELb0ELi2ELi4ELi4ELi4ELb0EEENS1_21CollectiveEpilogueBwdISA_SB_SD_Li256ELb1ELb0ELi2EEENS1_19SingleTileSchedulerILb1ELb0ELb0ELi128EEEEEEEEEvNT_6ParamsE$_ZN4cute3eso3ESOILb1ELb0EJNS_6LayoutINS_5tupleIJNS3_IJNS_1CILi8EEENS4_ILi1EEEEEENS4_ILi4EEEEEENS3_IJNS3_IJS6_NS4_ILi0EEEEEES5_EEEEEiEEC2ERKSD_RKi)
$_ZN7cutlass13device_kernelIN5flash19enable_sm80_to_sm89INS1_16FlashAttnBwdSm80INS1_25CollectiveMainloopBwdSm80ILi2ELi2EN4cute5tupleIJNS5_1CILi128EEES8_NS7_ILi64EEEEEENS_10bfloat16_tEfNS_4arch4Sm80ELb0ELb0ELb1ELb1ELb1ELb0ELb0ELb0ELi2ELi4ELi4ELi4ELb0EEENS1_21CollectiveEpilogueBwdISA_SB_SD_Li256ELb1ELb0ELi2EEENS1_19SingleTileSchedulerILb1ELb0ELb0ELi128EEEEEEEEEvNT_6ParamsE$_ZN4cute3eso3ESOILb1ELb0EJNS_6LayoutINS_5tupleIJNS3_IJNS_1CILi8EEENS4_ILi1EEEEEENS4_ILi4EEEEEENS3_IJNS3_IJS6_NS4_ILi0EEEEEES5_EEEEEiEEC2ERKSD_RKi:
[----:B------:R-:W-:Y:S02]  /*b800*/  IADD3 R2, R23, -c[0x0][0x20], RZ ;  /* 0x8000080017027a10 */ /* 0x000fe40007ffe0ff */
[----:B------:R-:W-:-:S03]  /*b810*/  MOV R7, 0x0 ;  /* 0x0000000000077802 */ /* 0x000fc60000000f00 */
[----:B------:R1:W-:Y:S01]  /*b820*/  STL [R2], R3 ;  /* 0x0000000302007387 */ /* 0x0003e20000100800 */
[----:B------:R-:W-:Y:S05]  /*b830*/  RET.REL.NODEC R6 `(_ZN7cutlass13device_kernelIN5flash19enable_sm80_to_sm89INS1_16FlashAttnBwdSm80INS1_25CollectiveMainloopBwdSm80ILi2ELi2EN4cute5tupleIJNS5_1CILi128EEES8_NS7_ILi64EEEEEENS_10bfloat16_tEfNS_4arch4Sm80ELb0ELb0ELb1ELb1ELb1ELb0ELb0ELb0ELi2ELi4ELi4ELi4ELb0EEENS1_21CollectiveEpilogueBwdISA_SB_SD_Li256ELb1ELb0ELi2EEENS1_19SingleTileSchedulerILb1ELb0ELb0ELi128EEEEEEEEEvNT_6ParamsE) ;  /* 0xffff47c006007950 */ /* 0x000fea0003c3ffff */
        .type           $_ZN7cutlass13device_kernelIN5flash19enable_sm80_to_sm89INS1_16FlashAttnBwdSm80INS1_25CollectiveMainloopBwdSm80ILi2ELi2EN4cute5tupleIJNS5_1CILi128EEES8_NS7_ILi64EEEEEENS_10bfloat16_tEfNS_4arch4Sm80ELb0ELb0ELb1ELb1ELb1ELb0ELb0ELb0ELi2ELi4ELi4ELi4ELb0EEENS1_21CollectiveEpilogueBwdISA_SB_SD_Li256ELb1ELb0ELi2EEENS1_19SingleTileSchedulerILb1ELb0ELb0ELi128EEEEEEEEEvNT_6ParamsE$_ZN4cute3eso3ESOILb1ELb0EJNS_6LayoutINS_5tupleIJNS3_IJNS_1CILi8EEENS4_ILi1EEEEEENS4_ILi4EEES6_EEENS3_IJNS3_IJS6_NS4_ILi0EEEEEENS4_ILi2048EEESA_EEEEENS_10ViewEngineINS_8smem_ptrIPN7cutlass10bfloat16_tEEEEEEEC2ERKSE_RKSL_,@function
        .size           $_ZN7cutlass13device_kernelIN5flash19enable_sm80_to_sm89INS1_16FlashAttnBwdSm80INS1_25CollectiveMainloopBwdSm80ILi2ELi2EN4cute5tupleIJNS5_1CILi128EEES8_NS7_ILi64EEEEEENS_10bfloat16_tEfNS_4arch4Sm80ELb0ELb0ELb1ELb1ELb1ELb0ELb0ELb0ELi2ELi4ELi4ELi4ELb0EEENS1_21CollectiveEpilogueBwdISA_SB_SD_Li256ELb1ELb0ELi2EEENS1_19SingleTileSchedulerILb1ELb0ELb0ELi128EEEEEEEEEvNT_6ParamsE$_ZN4cute3eso3ESOILb1ELb0EJNS_6LayoutINS_5tupleIJNS3_IJNS_1CILi8EEENS4_ILi1EEEEEENS4_ILi4EEES6_EEENS3_IJNS3_IJS6_NS4_ILi0EEEEEENS4_ILi2048EEESA_EEEEENS_10ViewEngineINS_8smem_ptrIPN7cutlass10bfloat16_tEEEEEEEC2ERKSE_RKSL_,($_ZN7cutlass13device_kernelIN5flash19enable_sm80_to_sm89INS1_16FlashAttnBwdSm80INS1_25CollectiveMainloopBwdSm80ILi2ELi2EN4cute5tupleIJNS5_1CILi128EEES8_NS7_ILi64EEEEEENS_10bfloat16_tEfNS_4arch4Sm80ELb0ELb0ELb1ELb1ELb1ELb0ELb0ELb0ELi2ELi4ELi4ELi4ELb0EEENS1_21CollectiveEpilogueBwdISA_SB_SD_Li256ELb1ELb0ELi2EEENS1_19SingleTileSchedulerILb1ELb0ELb0ELi128EEEEEEEEEvNT_6ParamsE$_ZN4cute3eso3ESOILb1ELb0EJNS_6LayoutINS_5tupleIJNS3_IJNS_1CILi8EEENS4_ILi1EEEEEENS4_ILi4EEES6_EEENS3_IJNS3_IJS6_NS4_ILi0EEEEEENS4_ILi2048EEESA_EEEEEiEEC2ERKSE_RKi - $_ZN7cutlass13device_kernelIN5flash19enable_sm80_to_sm89INS1_16FlashAttnBwdSm80INS1_25CollectiveMainloopBwdSm80ILi2ELi2EN4cute5tupleIJNS5_1CILi128EEES8_NS7_ILi64EEEEEENS_10bfloat16_tEfNS_4arch4Sm80ELb0ELb0ELb1ELb1ELb1ELb0ELb0ELb0ELi2ELi4ELi4ELi4ELb0EEENS1_21CollectiveEpilogueBwdISA_SB_SD_Li256ELb1ELb0ELi2EEENS1_19SingleTileSchedulerILb1ELb0ELb0ELi128EEEEEEEEEvNT_6ParamsE$_ZN4cute3eso3ESOILb1ELb0EJNS_6LayoutINS_5tupleIJNS3_IJNS_1CILi8EEENS4_ILi1EEEEEENS4_ILi4EEES6_EEENS3_IJNS3_IJS6_NS4_ILi0EEEEEENS4_ILi2048EEESA_EEEEENS_10ViewEngineINS_8smem_ptrIPN7cutlass10bfloat16_tEEEEEEEC2ERKSE_RKSL_)
$_ZN7cutlass13device_kernelIN5flash19enable_sm80_to_sm89INS1_16FlashAttnBwdSm80INS1_25CollectiveMainloopBwdSm80ILi2ELi2EN4cute5tupleIJNS5_1CILi128EEES8_NS7_ILi64EEEEEENS_10bfloat16_tEfNS_4arch4Sm80ELb0ELb0ELb1ELb1ELb1ELb0ELb0ELb0ELi2ELi4ELi4ELi4ELb0EEENS1_21CollectiveEpilogueBwdISA_SB_SD_Li256ELb1ELb0ELi2EEENS1_19SingleTileSchedulerILb1ELb0ELb0ELi128EEEEEEEEEvNT_6ParamsE$_ZN4cute3eso3ESOILb1ELb0EJNS_6LayoutINS_5tupleIJNS3_IJNS_1CILi8EEENS4_ILi1EEEEEENS4_ILi4EEES6_EEENS3_IJNS3_IJS6_NS4_ILi0EEEEEENS4_ILi2048EEESA_EEEEENS_10ViewEngineINS_8smem_ptrIPN7cutlass10bfloat16_tEEEEEEEC2ERKSE_RKSL_:
[----:B------:R-:W-:Y:S02]  /*b840*/  IADD3 R4, R15, -c[0x0][0x20], RZ ;  /* 0x800008000f047a10 */ /* 0x000fe40007ffe0ff */
[----:B------:R-:W-:-:S03]  /*b850*/  MOV R7, 0x0 ;  /* 0x0000000000077802 */ /* 0x000fc60000000f00 */
[----:B------:R1:W-:Y:S01]  /*b860*/  STL.64 [R4], R2 ;  /* 0x0000000204007387 */ /* 0x0003e20000100a00 */
[----:B------:R-:W-:Y:S05]  /*b870*/  RET.REL.NODEC R6 `(_ZN7cutlass13device_kernelIN5flash19enable_sm80_to_sm89INS1_16FlashAttnBwdSm80INS1_25CollectiveMainloopBwdSm80ILi2ELi2EN4cute5tupleIJNS5_1CILi128EEES8_NS7_ILi64EEEEEENS_10bfloat16_tEfNS_4arch4Sm80ELb0ELb0ELb1ELb1ELb1ELb0ELb0ELb0ELi2ELi4ELi4ELi4ELb0EEENS1_21CollectiveEpilogueBwdISA_SB_SD_Li256ELb1ELb0ELi2EEENS1_19SingleTileSchedulerILb1ELb0ELb0ELi128EEEEEEEEEvNT_6ParamsE) ;  /* 0xffff478006007950 */ /* 0x000fea0003c3ffff */
        .type           $_ZN7cutlass13device_kernelIN5flash19enable_sm80_to_sm89INS1_16FlashAttnBwdSm80INS1_25CollectiveMainloopBwdSm80ILi2ELi2EN4cute5tupleIJNS5_1CILi128EEES8_NS7_ILi64EEEEEENS_10bfloat16_tEfNS_4arch4Sm80ELb0ELb0ELb1ELb1ELb1ELb0ELb0ELb0ELi2ELi4ELi4ELi4ELb0EEENS1_21CollectiveEpilogueBwdISA_SB_SD_Li256ELb1ELb0ELi2EEENS1_19SingleTileSchedulerILb1ELb0ELb0ELi128EEEEEEEEEvNT_6ParamsE$_ZN4cute3eso3ESOILb1ELb0EJNS_6LayoutINS_5tupleIJNS3_IJNS_1CILi8EEENS4_ILi1EEEEEENS4_ILi4EEES6_EEENS3_IJNS3_IJS6_NS4_ILi0EEEEEENS4_ILi2048EEESA_EEEEEiEEC2ERKSE_RKi,@function
        .size           $_ZN7cutlass13device_kernelIN5flash19enable_sm80_to_sm89INS1_16FlashAttnBwdSm80INS1_25CollectiveMainloopBwdSm80ILi2ELi2EN4cute5tupleIJNS5_1CILi128EEES8_NS7_ILi64EEEEEENS_10bfloat16_tEfNS_4arch4Sm80ELb0ELb0ELb1ELb1ELb1ELb0ELb0ELb0ELi2ELi4ELi4ELi4ELb0EEENS1_21CollectiveEpilogueBwdISA_SB_SD_Li256ELb1ELb0ELi2EEENS1_19SingleTileSchedulerILb1ELb0ELb0ELi128EEEEEEEEEvNT_6ParamsE$_ZN4cute3eso3ESOILb1ELb0EJNS_6LayoutINS_5tupleIJNS3_IJNS_1CILi8EEENS4_ILi1EEEEEENS4_ILi4EEES6_EEENS3_IJNS3_IJS6_NS4_ILi0EEEEEENS4_ILi2048EEESA_EEEEEiEEC2ERKSE_RKi,($_ZN7cutlass13device_kernelIN5flash19enable_sm80_to_sm89INS1_16FlashAttnBwdSm80INS1_25CollectiveMainloopBwdSm80ILi2ELi2EN4cute5tupleIJNS5_1CILi128EEES8_NS7_ILi64EEEEEENS_10bfloat16_tEfNS_4arch4Sm80ELb0ELb0ELb1ELb1ELb1ELb0ELb0ELb0ELi2ELi4ELi4ELi4ELb0EEENS1_21CollectiveEpilogueBwdISA_SB_SD_Li256ELb1ELb0ELi2EEENS1_19SingleTileSchedulerILb1ELb0ELb0ELi128EEEEEEEEEvNT_6ParamsE$_ZN4cute3eso3ESOILb1ELb0EJNS_6LayoutINS_5tupleIJNS3_IJNS_1CILi8EEENS4_ILi1EEEEEENS4_ILi4EEES8_EEENS3_IJNS3_IJS6_NS4_ILi0EEEEEES5_NS4_ILi32EEEEEEEENS_10ViewEngineIPN7cutlass10bfloat16_tEEEEEC2ERKSE_RKSJ_ - $_ZN7cutlass13device_kernelIN5flash19enable_sm80_to_sm89INS1_16FlashAttnBwdSm80INS1_25CollectiveMainloopBwdSm80ILi2ELi2EN4cute5tupleIJNS5_1CILi128EEES8_NS7_ILi64EEEEEENS_10bfloat16_tEfNS_4arch4Sm80ELb0ELb0ELb1ELb1ELb1ELb0ELb0ELb0ELi2ELi4ELi4ELi4ELb0EEENS1_21CollectiveEpilogueBwdISA_SB_SD_Li256ELb1ELb0ELi2EEENS1_19SingleTileSchedulerILb1ELb0ELb0ELi128EEEEEEEEEvNT_6ParamsE$_ZN4cute3eso3ESOILb1ELb0EJNS_6LayoutINS_5tupleIJNS3_IJNS_1CILi8EEENS4_ILi1EEEEEENS4_ILi4EEES6_EEENS3_IJNS3_IJS6_NS4_ILi0EEEEEENS4_ILi2048EEESA_EEEEEiEEC2ERKSE_RKi)
$_ZN7cutlass13device_kernelIN5flash19enable_sm80_to_sm89INS1_16FlashAttnBwdSm80INS1_25CollectiveMainloopBwdSm80ILi2ELi2EN4cute5tupleIJNS5_1CILi128EEES8_NS7_ILi64EEEEEENS_10bfloat16_tEfNS_4arch4Sm80ELb0ELb0ELb1ELb1ELb1ELb0ELb0ELb0ELi2ELi4ELi4ELi4ELb0EEENS1_21CollectiveEpilogueBwdISA_SB_SD_Li256ELb1ELb0ELi2EEENS1_19SingleTileSchedulerILb1ELb0ELb0ELi128EEEEEEEEEvNT_6ParamsE$_ZN4cute3eso3ESOILb1ELb0EJNS_6LayoutINS_5tupleIJNS3_IJNS_1CILi8EEENS4_ILi1EEEEEENS4_ILi4EEES6_EEENS3_IJNS3_IJS6_NS4_ILi0EEEEEENS4_ILi2048EEESA_EEEEEiEEC2ERKSE_RKi:
[----:B------:R-:W-:Y:S02]  /*b880*/  IADD3 R2, R15, -c[0x0][0x20], RZ ;  /* 0x800008000f027a10 */ /* 0x000fe40007ffe0ff */
[----:B------:R-:W-:-:S03]  /*b890*/  MOV R5, 0x0 ;  /* 0x0000000000057802 */ /* 0x000fc60000000f00 */
[----:B------:R1:W-:Y:S01]  /*b8a0*/  STL [R2], R3 ;  /* 0x0000000302007387 */ /* 0x0003e20000100800 */
[----:B------:R-:W-:Y:S05]  /*b8b0*/  RET.REL.NODEC R4 `(_ZN7cutlass13device_kernelIN5flash19enable_sm80_to_sm89INS1_16FlashAttnBwdSm80INS1_25CollectiveMainloopBwdSm80ILi2ELi2EN4cute5tupleIJNS5_1CILi128EEES8_NS7_ILi64EEEEEENS_10bfloat16_tEfNS_4arch4Sm80ELb0ELb0ELb1ELb1ELb1ELb0ELb0ELb0ELi2ELi4ELi4ELi4ELb0EEENS1_21CollectiveEpilogueBwdISA_SB_SD_Li256ELb1ELb0ELi2EEENS1_19SingleTileSchedulerILb1ELb0ELb0ELi128EEEEEEEEEvNT_6ParamsE) ;  /* 0xffff474004007950 */ /* 0x000fea0003c3ffff */
        .type           $_ZN7cutlass13device_kernelIN5flash19enable_sm80_to_sm89INS1_16FlashAttnBwdSm80INS1_25CollectiveMainloopBwdSm80ILi2ELi2EN4cute5tupleIJNS5_1CILi128EEES8_NS7_ILi64EEEEEENS_10bfloat16_tEfNS_4arch4Sm80ELb0ELb0ELb1ELb1ELb1ELb0ELb0ELb0ELi2ELi4ELi4ELi4ELb0EEENS1_21CollectiveEpilogueBwdISA_SB_SD_Li256ELb1ELb0ELi2EEENS1_19SingleTileSchedulerILb1ELb0ELb0ELi128EEEEEEEEEvNT_6ParamsE$_ZN4cute3eso3ESOILb1ELb0EJNS_6LayoutINS_5tupleIJNS3_IJNS_1CILi8EEENS4_ILi1EEEEEENS4_ILi4EEES8_EEENS3_IJNS3_IJS6_NS4_ILi0EEEEEES5_NS4_ILi32EEEEEEEENS_10ViewEngineIPN7cutlass10bfloat16_tEEEEEC2ERKSE_RKSJ_,@function
        .size           $_ZN7cutlass13device_kernelIN5flash19enable_sm80_to_sm89INS1_16FlashAttnBwdSm80INS1_25CollectiveMainloopBwdSm80ILi2ELi2EN4cute5tupleIJNS5_1CILi128EEES8_NS7_ILi64EEEEEENS_10bfloat16_tEfNS_4arch4Sm80ELb0ELb0ELb1ELb1ELb1ELb0ELb0ELb0ELi2ELi4ELi4ELi4ELb0EEENS1_21CollectiveEpilogueBwdISA_SB_SD_Li256ELb1ELb0ELi2EEENS1_19SingleTileSchedulerILb1ELb0ELb0ELi128EEEEEEEEEvNT_6ParamsE$_ZN4cute3eso3ESOILb1ELb0EJNS_6LayoutINS_5tupleIJNS3_IJNS_1CILi8EEENS4_ILi1EEEEEENS4_ILi4EEES8_EEENS3_IJNS3_IJS6_NS4_ILi0EEEEEES5_NS4_ILi32EEEEEEEENS_10ViewEngineIPN7cutlass10bfloat16_tEEEEEC2ERKSE_RKSJ_,($_ZN7cutlass13device_kernelIN5flash19enable_sm80_to_sm89INS1_16FlashAttnBwdSm80INS1_25CollectiveMainloopBwdSm80ILi2ELi2EN4cute5tupleIJNS5_1CILi128EEES8_NS7_ILi64EEEEEENS_10bfloat16_tEfNS_4arch4Sm80ELb0ELb0ELb1ELb1ELb1ELb0ELb0ELb0ELi2ELi4ELi4ELi4ELb0EEENS1_21CollectiveEpilogueBwdISA_SB_SD_Li256ELb1ELb0ELi2EEENS1_19SingleTileSchedulerILb1ELb0ELb0ELi128EEEEEEEEEvNT_6ParamsE$_ZN4cute3eso3ESOILb1ELb0EJNS_6LayoutINS_5tupleIJNS_1CILi1EEENS3_IJNS4_ILi2EEES6_EEEEEENS3_IJNS4_ILi0EEENS3_IJNS4_ILi8EEENS4_ILi64EEEEEEEEEEENS_10ViewEngineINS_8smem_ptrIPfEEEEEEC2ERKSE_RKSJ_ - $_ZN7cutlass13device_kernelIN5flash19enable_sm80_to_sm89INS1_16FlashAttnBwdSm80INS1_25CollectiveMainloopBwdSm80ILi2ELi2EN4cute5tupleIJNS5_1CILi128EEES8_NS7_ILi64EEEEEENS_10bfloat16_tEfNS_4arch4Sm80ELb0ELb0ELb1ELb1ELb1ELb0ELb0ELb0ELi2ELi4ELi4ELi4ELb0EEENS1_21CollectiveEpilogueBwdISA_SB_SD_Li256ELb1ELb0ELi2EEENS1_19SingleTileSchedulerILb1ELb0ELb0ELi128EEEEEEEEEvNT_6ParamsE$_ZN4cute3eso3ESOILb1ELb0EJNS_6LayoutINS_5tupleIJNS3_IJNS_1CILi8EEENS4_ILi1EEEEEENS4_ILi4EEES8_EEENS3_IJNS3_IJS6_NS4_ILi0EEEEEES5_NS4_ILi32EEEEEEEENS_10ViewEngineIPN7cutlass10bfloat16_tEEEEEC2ERKSE_RKSJ_)
$_ZN7cutlass13device_kernelIN5flash19enable_sm80_to_sm89INS1_16FlashAttnBwdSm80INS1_25CollectiveMainloopBwdSm80ILi2ELi2EN4cute5tupleIJNS5_1CILi128EEES8_NS7_ILi64EEEEEENS_10bfloat16_tEfNS_4arch4Sm80ELb0ELb0ELb1ELb1ELb1ELb0ELb0ELb0ELi2ELi4ELi4ELi4ELb0EEENS1_21CollectiveEpilogueBwdISA_SB_SD_Li256ELb1ELb0ELi2EEENS1_19SingleTileSchedulerILb1ELb0ELb0ELi128EEEEEEEEEvNT_6ParamsE$_ZN4cute3eso3ESOILb1ELb0EJNS_6LayoutINS_5tupleIJNS3_IJNS_1CILi8EEENS4_ILi1EEEEEENS4_ILi4EEES8_EEENS3_IJNS3_IJS6_NS4_ILi0EEEEEES5_NS4_ILi32EEEEEEEENS_10ViewEngineIPN7cutlass10bfloat16_tEEEEEC2ERKSE_RKSJ_:
[----:B------:R-:W-:Y:S01]  /*b8c0*/  IADD3 R2, R23, -c[0x0][0x20], RZ ;  /* 0x8000080017027a10 */ /* 0x000fe20007ffe0ff */
[----:B------:R-:W-:Y:S01]  /*b8d0*/  IMAD.MOV.U32 R7, RZ, RZ, R3 ;  /* 0x000000ffff077224 */ /* 0x000fe200078e0003 */
[----:B------:R-:W-:-:S04]  /*b8e0*/  MOV R5, 0x0 ;  /* 0x0000000000057802 */ /* 0x000fc80000000f00 */
[----:B------:R1:W-:Y:S01]  /*b8f0*/  STL.64 [R2], R6 ;  /* 0x0000000602007387 */ /* 0x0003e20000100a00 */
[----:B------:R-:W-:Y:S05]  /*b900*/  RET.REL.NODEC R4 `(_ZN7cutlass13device_kernelIN5flash19enable_sm80_to_sm89INS1_16FlashAttnBwdSm80INS1_25CollectiveMainloopBwdSm80ILi2ELi2EN4cute5tupleIJNS5_1CILi128EEES8_NS7_ILi64EEEEEENS_10bfloat16_tEfNS_4arch4Sm80ELb0ELb0ELb1ELb1ELb1ELb0ELb0ELb0ELi2ELi4ELi4ELi4ELb0EEENS1_21CollectiveEpilogueBwdISA_SB_SD_Li256ELb1ELb0ELi2EEENS1_19SingleTileSchedulerILb1ELb0ELb0ELi128EEEEEEEEEvNT_6ParamsE) ;  /* 0xffff46f004007950 */ /* 0x000fea0003c3ffff */
        .type           $_ZN7cutlass13device_kernelIN5flash19enable_sm80_to_sm89INS1_16FlashAttnBwdSm80INS1_25CollectiveMainloopBwdSm80ILi2ELi2EN4cute5tupleIJNS5_1CILi128EEES8_NS7_ILi64EEEEEENS_10bfloat16_tEfNS_4arch4Sm80ELb0ELb0ELb1ELb1ELb1ELb0ELb0ELb0ELi2ELi4ELi4ELi4ELb0EEENS1_21CollectiveEpilogueBwdISA_SB_SD_Li256ELb1ELb0ELi2EEENS1_19SingleTileSchedulerILb1ELb0ELb0ELi128EEEEEEEEEvNT_6ParamsE$_ZN4cute3eso3ESOILb1ELb0EJNS_6LayoutINS_5tupleIJNS_1CILi1EEENS3_IJNS4_ILi2EEES6_EEEEEENS3_IJNS4_ILi0EEENS3_IJNS4_ILi8EEENS4_ILi64EEEEEEEEEEENS_10ViewEngineINS_8smem_ptrIPfEEEEEEC2ERKSE_RKSJ_,@function
        .size           $_ZN7cutlass13device_kernelIN5flash19enable_sm80_to_sm89INS1_16FlashAttnBwdSm80INS1_25CollectiveMainloopBwdSm80ILi2ELi2EN4cute5tupleIJNS5_1CILi128EEES8_NS7_ILi64EEEEEENS_10bfloat16_tEfNS_4arch4Sm80ELb0ELb0ELb1ELb1ELb1ELb0ELb0ELb0ELi2ELi4ELi4ELi4ELb0EEENS1_21CollectiveEpilogueBwdISA_SB_SD_Li256ELb1ELb0ELi2EEENS1_19SingleTileSchedulerILb1ELb0ELb0ELi128EEEEEEEEEvNT_6ParamsE$_ZN4cute3eso3ESOILb1ELb0EJNS_6LayoutINS_5tupleIJNS_1CILi1EEENS3_IJNS4_ILi2EEES6_EEEEEENS3_IJNS4_ILi0EEENS3_IJNS4_ILi8EEENS4_ILi64EEEEEEEEEEENS_10ViewEngineINS_8smem_ptrIPfEEEEEEC2ERKSE_RKSJ_,($_ZN7cutlass13device_kernelIN5flash19enable_sm80_to_sm89INS1_16FlashAttnBwdSm80INS1_25CollectiveMainloopBwdSm80ILi2ELi2EN4cute5tupleIJNS5_1CILi128EEES8_NS7_ILi64EEEEEENS_10bfloat16_tEfNS_4arch4Sm80ELb0ELb0ELb1ELb1ELb1ELb0ELb0ELb0ELi2ELi4ELi4ELi4ELb0EEENS1_21CollectiveEpilogueBwdISA_SB_SD_Li256ELb1ELb0ELi2EEENS1_19SingleTileSchedulerILb1ELb0ELb0ELi128EEEEEEEEEvNT_6ParamsE$_ZN4cute3eso3ESOILb1ELb0EJNS_6LayoutINS_5tupleIJNS_1CILi1EEENS4_ILi4EEEEEENS3_IJNS4_ILi0EEES5_EEEEENS_10ViewEngineIPfEEEEC2ERKSA_RKSD_ - $_ZN7cutlass13device_kernelIN5flash19enable_sm80_to_sm89INS1_16FlashAttnBwdSm80INS1_25CollectiveMainloopBwdSm80ILi2ELi2EN4cute5tupleIJNS5_1CILi128EEES8_NS7_ILi64EEEEEENS_10bfloat16_tEfNS_4arch4Sm80ELb0ELb0ELb1ELb1ELb1ELb0ELb0ELb0ELi2ELi4ELi4ELi4ELb0EEENS1_21CollectiveEpilogueBwdISA_SB_SD_Li256ELb1ELb0ELi2EEENS1_19SingleTileSchedulerILb1ELb0ELb0ELi128EEEEEEEEEvNT_6ParamsE$_ZN4cute3eso3ESOILb1ELb0EJNS_6LayoutINS_5tupleIJNS_1CILi1EEENS3_IJNS4_ILi2EEES6_EEEEEENS3_IJNS4_ILi0EEENS3_IJNS4_ILi8EEENS4_ILi64EEEEEEEEEEENS_10ViewEngineINS_8smem_ptrIPfEEEEEEC2ERKSE_RKSJ_)
$_ZN7cutlass13device_kernelIN5flash19enable_sm80_to_sm89INS1_16FlashAttnBwdSm80INS1_25CollectiveMainloopBwdSm80ILi2ELi2EN4cute5tupleIJNS5_1CILi128EEES8_NS7_ILi64EEEEEENS_10bfloat16_tEfNS_4arch4Sm80ELb0ELb0ELb1ELb1ELb1ELb0ELb0ELb0ELi2ELi4ELi4ELi4ELb0EEENS1_21CollectiveEpilogueBwdISA_SB_SD_Li256ELb1ELb0ELi2EEENS1_19SingleTileSchedulerILb1ELb0ELb0ELi128EEEEEEEEEvNT_6ParamsE$_ZN4cute3eso3ESOILb1ELb0EJNS_6LayoutINS_5tupleIJNS_1CILi1EEENS3_IJNS4_ILi2EEES6_EEEEEENS3_IJNS4_ILi0EEENS3_IJNS4_ILi8EEENS4_ILi64EEEEEEEEEEENS_10ViewEngineINS_8smem_ptrIPfEEEEEEC2ERKSE_RKSJ_:
[----:B------:R-:W-:Y:S01]  /*b910*/  IADD3 R3, R23, -c[0x0][0x20], RZ ;  /* 0x8000080017037a10 */ /* 0x000fe20007ffe0ff */
[----:B------:R-:W-:Y:S01]  /*b920*/  IMAD.MOV.U32 R8, RZ, RZ, R2 ;  /* 0x000000ffff087224 */ /* 0x000fe200078e0002 */
[----:B------:R-:W-:Y:S01]  /*b930*/  MOV R10, R6 ;  /* 0x00000006000a7202 */ /* 0x000fe20000000f00 */
[----:B------:R-:W-:-:S03]  /*b940*/  IMAD.MOV.U32 R11, RZ, RZ, 0x0 ;  /* 0x00000000ff0b7424 */ /* 0x000fc600078e00ff */
[----:B------:R1:W-:Y:S01]  /*b950*/  STL.64 [R3], R8 ;  /* 0x0000000803007387 */ /* 0x0003e20000100a00 */
[----:B------:R-:W-:Y:S05]  /*b960*/  RET.REL.NODEC R10 `(_ZN7cutlass13device_kernelIN5flash19enable_sm80_to_sm89INS1_16FlashAttnBwdSm80INS1_25CollectiveMainloopBwdSm80ILi2ELi2EN4cute5tupleIJNS5_1CILi128EEES8_NS7_ILi64EEEEEENS_10bfloat16_tEfNS_4arch4Sm80ELb0ELb0ELb1ELb1ELb1ELb0ELb0ELb0ELi2ELi4ELi4ELi4ELb0EEENS1_21CollectiveEpilogueBwdISA_SB_SD_Li256ELb1ELb0ELi2EEENS1_19SingleTileSchedulerILb1ELb0ELb0ELi128EEEEEEEEEvNT_6ParamsE) ;  /* 0xffff46900a007950 */ /* 0x000fea0003c3ffff */
        .type           $_ZN7cutlass13device_kernelIN5flash19enable_sm80_to_sm89INS1_16FlashAttnBwdSm80INS1_25CollectiveMainloopBwdSm80ILi2ELi2EN4cute5tupleIJNS5_1CILi128EEES8_NS7_ILi64EEEEEENS_10bfloat16_tEfNS_4arch4Sm80ELb0ELb0ELb1ELb1ELb1ELb0ELb0ELb0ELi2ELi4ELi4ELi4ELb0EEENS1_21CollectiveEpilogueBwdISA_SB_SD_Li256ELb1ELb0ELi2EEENS1_19SingleTileSchedulerILb1ELb0ELb0ELi128EEEEEEEEEvNT_6ParamsE$_ZN4cute3eso3ESOILb1ELb0EJNS_6LayoutINS_5tupleIJNS_1CILi1EEENS4_ILi4EEEEEENS3_IJNS4_ILi0EEES5_EEEEENS_10ViewEngineIPfEEEEC2ERKSA_RKSD_,@function
        .size           $_ZN7cutlass13device_kernelIN5flash19enable_sm80_to_sm89INS1_16FlashAttnBwdSm80INS1_25CollectiveMainloopBwdSm80ILi2ELi2EN4cute5tupleIJNS5_1CILi128EEES8_NS7_ILi64EEEEEENS_10bfloat16_tEfNS_4arch4Sm80ELb0ELb0ELb1ELb1ELb1ELb0ELb0ELb0ELi2ELi4ELi4ELi4ELb0EEENS1_21CollectiveEpilogueBwdISA_SB_SD_Li256ELb1ELb0ELi2EEENS1_19SingleTileSchedulerILb1ELb0ELb0ELi128EEEEEEEEEvNT_6ParamsE$_ZN4cute3eso3ESOILb1ELb0EJNS_6LayoutINS_5tupleIJNS_1CILi1EEENS4_ILi4EEEEEENS3_IJNS4_ILi0EEES5_EEEEENS_10ViewEngineIPfEEEEC2ERKSA_RKSD_,($_ZN7cutlass13device_kernelIN5flash19enable_sm80_to_sm89INS1_16FlashAttnBwdSm80INS1_25CollectiveMainloopBwdSm80ILi2ELi2EN4cute5tupleIJNS5_1CILi128EEES8_NS7_ILi64EEEEEENS_10bfloat16_tEfNS_4arch4Sm80ELb0ELb0ELb1ELb1ELb1ELb0ELb0ELb0ELi2ELi4ELi4ELi4ELb0EEENS1_21CollectiveEpilogueBwdISA_SB_SD_Li256ELb1ELb0ELi2EEENS1_19SingleTileSchedulerILb1ELb0ELb0ELi128EEEEEEEEEvNT_6ParamsE$_ZN4cute3eso3ESOILb1ELb0EJNS_6LayoutINS_5tupleIJNS_1CILi4EEEEEENS3_IJNS4_ILi1EEEEEEEENS_10ViewEngineIPfEEEEC2ERKS9_RKSC_ - $_ZN7cutlass13device_kernelIN5flash19enable_sm80_to_sm89INS1_16FlashAttnBwdSm80INS1_25CollectiveMainloopBwdSm80ILi2ELi2EN4cute5tupleIJNS5_1CILi128EEES8_NS7_ILi64EEEEEENS_10bfloat16_tEfNS_4arch4Sm80ELb0ELb0ELb1ELb1ELb1ELb0ELb0ELb0ELi2ELi4ELi4ELi4ELb0EEENS1_21CollectiveEpilogueBwdISA_SB_SD_Li256ELb1ELb0ELi2EEENS1_19SingleTileSchedulerILb1ELb0ELb0ELi128EEEEEEEEEvNT_6ParamsE$_ZN4cute3eso3ESOILb1ELb0EJNS_6LayoutINS_5tupleIJNS_1CILi1EEENS4_ILi4EEEEEENS3_IJNS4_ILi0EEES5_EEEEENS_10ViewEngineIPfEEEEC2ERKSA_RKSD_)
$_ZN7cutlass13device_kernelIN5flash19enable_sm80_to_sm89INS1_16FlashAttnBwdSm80INS1_25CollectiveMainloopBwdSm80ILi2ELi2EN4cute5tupleIJNS5_1CILi128EEES8_NS7_ILi64EEEEEENS_10bfloat16_tEfNS_4arch4Sm80ELb0ELb0ELb1ELb1ELb1ELb0ELb0ELb0ELi2ELi4ELi4ELi4ELb0EEENS1_21CollectiveEpilogueBwdISA_SB_SD_Li256ELb1ELb0ELi2EEENS1_19SingleTileSchedulerILb1ELb0ELb0ELi128EEEEEEEEEvNT_6ParamsE$_ZN4cute3eso3ESOILb1ELb0EJNS_6LayoutINS_5tupleIJNS_1CILi1EEENS4_ILi4EEEEEENS3_IJNS4_ILi0EEES5_EEEEENS_10ViewEngineIPfEEEEC2ERKSA_RKSD_:
[----:B------:R-:W-:Y:S01]  /*b970*/  IADD3 R5, R23, -c[0x0][0x20], RZ ;  /* 0x8000080017057a10 */ /* 0x000fe20007ffe0ff */
[----:B------:R-:W-:Y:S01]  /*b980*/  IMAD.MOV.U32 R8, RZ, RZ, R16 ;  /* 0x000000ffff087224 */ /* 0x000fe200078e0010 */
[----:B------:R-:W-:Y:S01]  /*b990*/  MOV R10, R6 ;  /* 0x00000006000a7202 */ /* 0x000fe20000000f00 */
[----:B------:R-:W-:-:S03]  /*b9a0*/  IMAD.MOV.U32 R11, RZ, RZ, 0x0 ;  /* 0x00000000ff0b7424 */ /* 0x000fc600078e00ff */
[----:B------:R1:W-:Y:S01]  /*b9b0*/  STL.64 [R5], R8 ;  /* 0x0000000805007387 */ /* 0x0003e20000100a00 */
[----:B------:R-:W-:Y:S05]  /*b9c0*/  RET.REL.NODEC R10 `(_ZN7cutlass13device_kernelIN5flash19enable_sm80_to_sm89INS1_16FlashAttnBwdSm80INS1_25CollectiveMainloopBwdSm80ILi2ELi2EN4cute5tupleIJNS5_1CILi128EEES8_NS7_ILi64EEEEEENS_10bfloat16_tEfNS_4arch4Sm80ELb0ELb0ELb1ELb1ELb1ELb0ELb0ELb0ELi2ELi4ELi4ELi4ELb0EEENS1_21CollectiveEpilogueBwdISA_SB_SD_Li256ELb1ELb0ELi2EEENS1_19SingleTileSchedulerILb1ELb0ELb0ELi128EEEEEEEEEvNT_6ParamsE) ;  /* 0xffff46300a007950 */ /* 0x000fea0003c3ffff */
        .type           $_ZN7cutlass13device_kernelIN5flash19enable_sm80_to_sm89INS1_16FlashAttnBwdSm80INS1_25CollectiveMainloopBwdSm80ILi2ELi2EN4cute5tupleIJNS5_1CILi128EEES8_NS7_ILi64EEEEEENS_10bfloat16_tEfNS_4arch4Sm80ELb0ELb0ELb1ELb1ELb1ELb0ELb0ELb0ELi2ELi4ELi4ELi4ELb0EEENS1_21CollectiveEpilogueBwdISA_SB_SD_Li256ELb1ELb0ELi2EEENS1_19SingleTileSchedulerILb1ELb0ELb0ELi128EEEEEEEEEvNT_6ParamsE$_ZN4cute3eso3ESOILb1ELb0EJNS_6LayoutINS_5tupleIJNS_1CILi4EEEEEENS3_IJNS4_ILi1EEEEEEEENS_10ViewEngineIPfEEEEC2ERKS9_RKSC_,@function
        .size           $_ZN7cutlass13device_kernelIN5flash19enable_sm80_to_sm89INS1_16FlashAttnBwdSm80INS1_25CollectiveMainloopBwdSm80ILi2ELi2EN4cute5tupleIJNS5_1CILi128EEES8_NS7_ILi64EEEEEENS_10bfloat16_tEfNS_4arch4Sm80ELb0ELb0ELb1ELb1ELb1ELb0ELb0ELb0ELi2ELi4ELi4ELi4ELb0EEENS1_21CollectiveEpilogueBwdISA_SB_SD_Li256ELb1ELb0ELi2EEENS1_19SingleTileSchedulerILb1ELb0ELb0ELi128EEEEEEEEEvNT_6ParamsE$_ZN4cute3eso3ESOILb1ELb0EJNS_6LayoutINS_5tupleIJNS_1CILi4EEEEEENS3_IJNS4_ILi1EEEEEEEENS_10ViewEngineIPfEEEEC2ERKS9_RKSC_,($_ZN7cutlass13device_kernelIN5flash19enable_sm80_to_sm89INS1_16FlashAttnBwdSm80INS1_25CollectiveMainloopBwdSm80ILi2ELi2EN4cute5tupleIJNS5_1CILi128EEES8_NS7_ILi64EEEEEENS_10bfloat16_tEfNS_4arch4Sm80ELb0ELb0ELb1ELb1ELb1ELb0ELb0ELb0ELi2ELi4ELi4ELi4ELb0EEENS1_21CollectiveEpilogueBwdISA_SB_SD_Li256ELb1ELb0ELi2EEENS1_19SingleTileSchedulerILb1ELb0ELb0ELi128EEEEEEEEEvNT_6ParamsE$_ZN4cute3eso3ESOILb1ELb0EJNS_7SwizzleILi3ELi3ELi3EEENS_9MixedBitsILj0ELj432EEENS_6LayoutINS_5tupleIJNS7_IJNS_1CILi2EEES9_S9_EEES9_NS8_ILi8EEEEEENS7_IJNS7_IJNS8_ILi64EEESB_NS8_ILi512EEEEEENS8_ILi8192EEENS8_ILi1024EEEEEEEEEEC2ERKS3_RKS5_RKSJ_ - $_ZN7cutlass13device_kernelIN5flash19enable_sm80_to_sm89INS1_16FlashAttnBwdSm80INS1_25CollectiveMainloopBwdSm80ILi2ELi2EN4cute5tupleIJNS5_1CILi128EEES8_NS7_ILi64EEEEEENS_10bfloat16_tEfNS_4arch4Sm80ELb0ELb0ELb1ELb1ELb1ELb0ELb0ELb0ELi2ELi4ELi4ELi4ELb0EEENS1_21CollectiveEpilogueBwdISA_SB_SD_Li256ELb1ELb0ELi2EEENS1_19SingleTileSchedulerILb1ELb0ELb0ELi128EEEEEEEEEvNT_6ParamsE$_ZN4cute3eso3ESOILb1ELb0EJNS_6LayoutINS_5tupleIJNS_1CILi4EEEEEENS3_IJNS4_ILi1EEEEEEEENS_10ViewEngineIPfEEEEC2ERKS9_RKSC_)
$_ZN7cutlass13device_kernelIN5flash19enable_sm80_to_sm89INS1_16FlashAttnBwdSm80INS1_25CollectiveMainloopBwdSm80ILi2ELi2EN4cute5tupleIJNS5_1CILi128EEES8_NS7_ILi64EEEEEENS_10bfloat16_tEfNS_4arch4Sm80ELb0ELb0ELb1ELb1ELb1ELb0ELb0ELb0ELi2ELi4ELi4ELi4ELb0EEENS1_21CollectiveEpilogueBwdISA_SB_SD_Li256ELb1ELb0ELi2EEENS1_19SingleTileSchedulerILb1ELb0ELb0ELi128EEEEEEEEEvNT_6ParamsE$_ZN4cute3eso3ESOILb1ELb0EJNS_6LayoutINS_5tupleIJNS_1CILi4EEEEEENS3_IJNS4_ILi1EEEEEEEENS_10ViewEngineIPfEEEEC2ERKS9_RKSC_:
[----:B------:R-:W-:Y:S01]  /*b9d0*/  IADD3 R2, R23, -c[0x0][0x20], RZ ;  /* 0x8000080017027a10 */ /* 0x000fe20007ffe0ff */
[----:B------:R-:W-:Y:S01]  /*b9e0*/  IMAD.MOV.U32 R8, RZ, RZ, R6 ;  /* 0x000000ffff087224 */ /* 0x000fe200078e0006 */
[----:B------:R-:W-:-:S03]  /*b9f0*/  MOV R9, 0x0 ;  /* 0x0000000000097802 */ /* 0x000fc60000000f00 */
[----:B------:R1:W-:Y:S01]  /*ba00*/  STL.64 [R2], R12 ;  /* 0x0000000c02007387 */ /* 0x0003e20000100a00 */
[----:B------:R-:W-:Y:S05]  /*ba10*/  RET.REL.NODEC R8 `(_ZN7cutlass13device_kernelIN5flash19enable_sm80_to_sm89INS1_16FlashAttnBwdSm80INS1_25CollectiveMainloopBwdSm80ILi2ELi2EN4cute5tupleIJNS5_1CILi128EEES8_NS7_ILi64EEEEEENS_10bfloat16_tEfNS_4arch4Sm80ELb0ELb0ELb1ELb1ELb1ELb0ELb0ELb0ELi2ELi4ELi4ELi4ELb0EEENS1_21CollectiveEpilogueBwdISA_SB_SD_Li256ELb1ELb0ELi2EEENS1_19SingleTileSchedulerILb1ELb0ELb0ELi128EEEEEEEEEvNT_6ParamsE) ;  /* 0xffff45e008007950 */ /* 0x000fea0003c3ffff */
        .type           $_ZN7cutlass13device_kernelIN5flash19enable_sm80_to_sm89INS1_16FlashAttnBwdSm80INS1_25CollectiveMainloopBwdSm80ILi2ELi2EN4cute5tupleIJNS5_1CILi128EEES8_NS7_ILi64EEEEEENS_10bfloat16_tEfNS_4arch4Sm80ELb0ELb0ELb1ELb1ELb1ELb0ELb0ELb0ELi2ELi4ELi4ELi4ELb0EEENS1_21CollectiveEpilogueBwdISA_SB_SD_Li256ELb1ELb0ELi2EEENS1_19SingleTileSchedulerILb1ELb0ELb0ELi128EEEEEEEEEvNT_6ParamsE$_ZN4cute3eso3ESOILb1ELb0EJNS_7SwizzleILi3ELi3ELi3EEENS_9MixedBitsILj0ELj432EEENS_6LayoutINS_5tupleIJNS7_IJNS_1CILi2EEES9_S9_EEES9_NS8_ILi8EEEEEENS7_IJNS7_IJNS8_ILi64EEESB_NS8_ILi512EEEEEENS8_ILi8192EEENS8_ILi1024EEEEEEEEEEC2ERKS3_RKS5_RKSJ_,@function
        .size           $_ZN7cutlass13device_kernelIN5flash19enable_sm80_to_sm89INS1_16FlashAttnBwdSm80INS1_25CollectiveMainloopBwdSm80ILi2ELi2EN4cute5tupleIJNS5_1CILi128EEES8_NS7_ILi64EEEEEENS_10bfloat16_tEfNS_4arch4Sm80ELb0ELb0ELb1ELb1ELb1ELb0ELb0ELb0ELi2ELi4ELi4ELi4ELb0EEENS1_21CollectiveEpilogueBwdISA_SB_SD_Li256ELb1ELb0ELi2EEENS1_19SingleTileSchedulerILb1ELb0ELb0ELi128EEEEEEEEEvNT_6ParamsE$_ZN4cute3eso3ESOILb1ELb0EJNS_7SwizzleILi3ELi3ELi3EEENS_9MixedBitsILj0ELj432EEENS_6LayoutINS_5tupleIJNS7_IJNS_1CILi2EEES9_S9_EEES9_NS8_ILi8EEEEEENS7_IJNS7_IJNS8_ILi64EEESB_NS8_ILi512EEEEEENS8_ILi8192EEENS8_ILi1024EEEEEEEEEEC2ERKS3_RKS5_RKSJ_,($_ZN7cutlass13device_kernelIN5flash19enable_sm80_to_sm89INS1_16FlashAttnBwdSm80INS1_25CollectiveMainloopBwdSm80ILi2ELi2EN4cute5tupleIJNS5_1CILi128EEES8_NS7_ILi64EEEEEENS_10bfloat16_tEfNS_4arch4Sm80ELb0ELb0ELb1ELb1ELb1ELb0ELb0ELb0ELi2ELi4ELi4ELi4ELb0EEENS1_21CollectiveEpilogueBwdISA_SB_SD_Li256ELb1ELb0ELi2EEENS1_19SingleTileSchedulerILb1ELb0ELb0ELi128EEEEEEEEEvNT_6ParamsE$_ZN4cute5tupleIJNS0_IJNS0_IJNS0_IJNS_1CILi8EEENS1_ILi1EEEEEENS0_IJS3_S3_EEEEEENS0_IJS3_NS1_ILi2EEEEEEEEENS0_IJNS0_IJNS0_IJS3_NS1_ILi0EEEEEENS0_IJSA_SA_EEEEEENS0_IJSA_iEEEEEEEEC2ERKS9_RKSF_ - $_ZN7cutlass13device_kernelIN5flash19enable_sm80_to_sm89INS1_16FlashAttnBwdSm80INS1_25CollectiveMainloopBwdSm80ILi2ELi2EN4cute5tupleIJNS5_1CILi128EEES8_NS7_ILi64EEEEEENS_10bfloat16_tEfNS_4arch4Sm80ELb0ELb0ELb1ELb1ELb1ELb0ELb0ELb0ELi2ELi4ELi4ELi4ELb0EEENS1_21CollectiveEpilogueBwdISA_SB_SD_Li256ELb1ELb0ELi2EEENS1_19SingleTileSchedulerILb1ELb0ELb0ELi128EEEEEEEEEvNT_6ParamsE$_ZN4cute3eso3ESOILb1ELb0EJNS_7SwizzleILi3ELi3ELi3EEENS_9MixedBitsILj0ELj432EEENS_6LayoutINS_5tupleIJNS7_IJNS_1CILi2EEES9_S9_EEES9_NS8_ILi8EEEEEENS7_IJNS7_IJNS8_ILi64EEESB_NS8_ILi512EEEEEENS8_ILi8192EEENS8_ILi1024EEEEEEEEEEC2ERKS3_RKS5_RKSJ_)
$_ZN7cutlass13device_kernelIN5flash19enable_sm80_to_sm89INS1_16FlashAttnBwdSm80INS1_25CollectiveMainloopBwdSm80ILi2ELi2EN4cute5tupleIJNS5_1CILi128EEES8_NS7_ILi64EEEEEENS_10bfloat16_tEfNS_4arch4Sm80ELb0ELb0ELb1ELb1ELb1ELb0ELb0ELb0ELi2ELi4ELi4ELi4ELb0EEENS1_21CollectiveEpilogueBwdISA_SB_SD_Li256ELb1ELb0ELi2EEENS1_19SingleTileSchedulerILb1ELb0ELb0ELi128EEEEEEEEEvNT_6ParamsE$_ZN4cute3eso3ESOILb1ELb0EJNS_7SwizzleILi3ELi3ELi3EEENS_9MixedBitsILj0ELj432EEENS_6LayoutINS_5tupleIJNS7_IJNS_1CILi2EEES9_S9_EEES9_NS8_ILi8EEEEEENS7_IJNS7_IJNS8_ILi64EEESB_NS8_ILi512EEEEEENS8_ILi8192EEENS8_ILi1024EEEEEEEEEEC2ERKS3_RKS5_RKSJ_:
[----:B------:R-:W-:Y:S01]  /*ba20*/  IADD3 R2, R23, -c[0x0][0x20], RZ ;  /* 0x8000080017027a10 */ /* 0x000fe20007ffe0ff */
[----:B------:R-:W-:Y:S01]  /*ba30*/  IMAD.MOV.U32 R8, RZ, RZ, R6 ;  /* 0x000000ffff087224 */ /* 0x000fe200078e0006 */
[----:B------:R-:W-:-:S03]  /*ba40*/  MOV R9, 0x0 ;  /* 0x0000000000097802 */ /* 0x000fc60000000f00 */
[----:B------:R1:W-:Y:S01]  /*ba50*/  STL [R2], R3 ;  /* 0x0000000302007387 */ /* 0x0003e20000100800 */
[----:B------:R-:W-:Y:S05]  /*ba60*/  RET.REL.NODEC R8 `(_ZN7cutlass13device_kernelIN5flash19enable_sm80_to_sm89INS1_16FlashAttnBwdSm80INS1_25CollectiveMainloopBwdSm80ILi2ELi2EN4cute5tupleIJNS5_1CILi128EEES8_NS7_ILi64EEEEEENS_10bfloat16_tEfNS_4arch4Sm80ELb0ELb0ELb1ELb1ELb1ELb0ELb0ELb0ELi2ELi4ELi4ELi4ELb0EEENS1_21CollectiveEpilogueBwdISA_SB_SD_Li256ELb1ELb0ELi2EEENS1_19SingleTileSchedulerILb1ELb0ELb0ELi128EEEEEEEEEvNT_6ParamsE) ;  /* 0xffff459008007950 */ /* 0x000fea0003c3ffff */
        .type           $_ZN7cutlass13device_kernelIN5flash19enable_sm80_to_sm89INS1_16FlashAttnBwdSm80INS1_25CollectiveMainloopBwdSm80ILi2ELi2EN4cute5tupleIJNS5_1CILi128EEES8_NS7_ILi64EEEEEENS_10bfloat16_tEfNS_4arch4Sm80ELb0ELb0ELb1ELb1ELb1ELb0ELb0ELb0ELi2ELi4ELi4ELi4ELb0EEENS1_21CollectiveEpilogueBwdISA_SB_SD_Li256ELb1ELb0ELi2EEENS1_19SingleTileSchedulerILb1ELb0ELb0ELi128EEEEEEEEEvNT_6ParamsE$_ZN4cute5tupleIJNS0_IJNS0_IJNS0_IJNS_1CILi8EEENS1_ILi1EEEEEENS0_IJS3_S3_EEEEEENS0_IJS3_NS1_ILi2EEEEEEEEENS0_IJNS0_IJNS0_IJS3_NS1_ILi0EEEEEENS0_IJSA_SA_EEEEEENS0_IJSA_iEEEEEEEEC2ERKS9_RKSF_,@function
        .size           $_ZN7cutlass13device_kernelIN5flash19enable_sm80_to_sm89INS1_16FlashAttnBwdSm80INS1_25CollectiveMainloopBwdSm80ILi2ELi2EN4cute5tupleIJNS5_1CILi128EEES8_NS7_ILi64EEEEEENS_10bfloat16_tEfNS_4arch4Sm80ELb0ELb0ELb1ELb1ELb1ELb0ELb0ELb0ELi2ELi4ELi4ELi4ELb0EEENS1_21CollectiveEpilogueBwdISA_SB_SD_Li256ELb1ELb0ELi2EEENS1_19SingleTileSchedulerILb1ELb0ELb0ELi128EEEEEEEEEvNT_6ParamsE$_ZN4cute5tupleIJNS0_IJNS0_IJNS0_IJNS_1CILi8EEENS1_ILi1EEEEEENS0_IJS3_S3_EEEEEENS0_IJS3_NS1_ILi2EEEEEEEEENS0_IJNS0_IJNS0_IJS3_NS1_ILi0EEEEEENS0_IJSA_SA_EEEEEENS0_IJSA_iEEEEEEEEC2ERKS9_RKSF_,($_ZN7cutlass13device_kernelIN5flash19enable_sm80_to_sm89INS1_16FlashAttnBwdSm80INS1_25CollectiveMainloopBwdSm80ILi2ELi2EN4cute5tupleIJNS5_1CILi128EEES8_NS7_ILi64EEEEEENS_10bfloat16_tEfNS_4arch4Sm80ELb0ELb0ELb1ELb1ELb1ELb0ELb0ELb0ELi2ELi4ELi4ELi4ELb0EEENS1_21CollectiveEpilogueBwdISA_SB_SD_Li256ELb1ELb0ELi2EEENS1_19SingleTileSchedulerILb1ELb0ELb0ELi128EEEEEEEEEvNT_6ParamsE$_ZN4cute5tupleIJNS0_IJNS0_IJNS0_IJNS_1CILi8EEENS1_ILi1EEEEEES3_EEENS0_IJNS0_IJS3_S3_EEENS1_ILi2EEEEEEEEENS0_IJNS0_IJNS0_IJS3_NS1_ILi0EEEEEESA_EEENS0_IJNS0_IJSA_SA_EEEiEEEEEEEEC2ERKS9_RKSF_ - $_ZN7cutlass13device_kernelIN5flash19enable_sm80_to_sm89INS1_16FlashAttnBwdSm80INS1_25CollectiveMainloopBwdSm80ILi2ELi2EN4cute5tupleIJNS5_1CILi128EEES8_NS7_ILi64EEEEEENS_10bfloat16_tEfNS_4arch4Sm80ELb0ELb0ELb1ELb1ELb1ELb0ELb0ELb0ELi2ELi4ELi4ELi4ELb0EEENS1_21CollectiveEpilogueBwdISA_SB_SD_Li256ELb1ELb0ELi2EEENS1_19SingleTileSchedulerILb1ELb0ELb0ELi128EEEEEEEEEvNT_6ParamsE$_ZN4cute5tupleIJNS0_IJNS0_IJNS0_IJNS_1CILi8EEENS1_ILi1EEEEEENS0_IJS3_S3_EEEEEENS0_IJS3_NS1_ILi2EEEEEEEEENS0_IJNS0_IJNS0_IJS3_NS1_ILi0EEEEEENS0_IJSA_SA_EEEEEENS0_IJSA_iEEEEEEEEC2ERKS9_RKSF_)
$_ZN7cutlass13device_kernelIN5flash19enable_sm80_to_sm89INS1_16FlashAttnBwdSm80INS1_25CollectiveMainloopBwdSm80ILi2ELi2EN4cute5tupleIJNS5_1CILi128EEES8_NS7_ILi64EEEEEENS_10bfloat16_tEfNS_4arch4Sm80ELb0ELb0ELb1ELb1ELb1ELb0ELb0ELb0ELi2ELi4ELi4ELi4ELb0EEENS1_21CollectiveEpilogueBwdISA_SB_SD_Li256ELb1ELb0ELi2EEENS1_19SingleTileSchedulerILb1ELb0ELb0ELi128EEEEEEEEEvNT_6ParamsE$_ZN4cute5tupleIJNS0_IJNS0_IJNS0_IJNS_1CILi8EEENS1_ILi1EEEEEENS0_IJS3_S3_EEEEEENS0_IJS3_NS1_ILi2EEEEEEEEENS0_IJNS0_IJNS0_IJS3_NS1_ILi0EEEEEENS0_IJSA_SA_EEEEEENS0_IJSA_iEEEEEEEEC2ERKS9_RKSF_:
[----:B------:R-:W-:Y:S02]  /*ba70*/  MOV R6, 0xba90 ;  /* 0x0000ba9000067802 */ /* 0x000fe40000000f00 */
[----:B------:R-:W-:Y:S05]  /*ba80*/  CALL.REL.NOINC `($_ZN7cutlass13device_kernelIN5flash19enable_sm80_to_sm89INS1_16FlashAttnBwdSm80INS1_25CollectiveMainloopBwdSm80ILi2ELi2EN4cute5tupleIJNS5_1CILi128EEES8_NS7_ILi64EEEEEENS_10bfloat16_tEfNS_4arch4Sm80ELb0ELb0ELb1ELb1ELb1ELb0ELb0ELb0ELi2ELi4ELi4ELi4ELb0EEENS1_21CollectiveEpilogueBwdISA_SB_SD_Li256ELb1ELb0ELi2EEENS1_19SingleTileSchedulerILb1ELb0ELb0ELi128EEEEEEEEEvNT_6ParamsE$_ZN4cute3eso3ESOILb1ELb0EJNS_5tupleIJNS2_IJNS2_IJNS_1CILi8EEENS3_ILi1EEEEEENS2_IJS5_S5_EEEEEENS2_IJS5_NS3_ILi2EEEEEEEEENS2_IJNS2_IJNS2_IJS5_NS3_ILi0EEEEEENS2_IJSC_SC_EEEEEENS2_IJSC_iEEEEEEEEC2ERKSB_RKSH_) ;  /* 0xffffdb4000007944 */ /* 0x000fea0003c3ffff */
[----:B------:R-:W-:-:S04]  /*ba90*/  MOV R5, 0x0 ;  /* 0x0000000000057802 */ /* 0x000fc80000000f00 */
[----:B------:R-:W-:Y:S05]  /*baa0*/  RET.REL.NODEC R4 `(_ZN7cutlass13device_kernelIN5flash19enable_sm80_to_sm89INS1_16FlashAttnBwdSm80INS1_25CollectiveMainloopBwdSm80ILi2ELi2EN4cute5tupleIJNS5_1CILi128EEES8_NS7_ILi64EEEEEENS_10bfloat16_tEfNS_4arch4Sm80ELb0ELb0ELb1ELb1ELb1ELb0ELb0ELb0ELi2ELi4ELi4ELi4ELb0EEENS1_21CollectiveEpilogueBwdISA_SB_SD_Li256ELb1ELb0ELi2EEENS1_19SingleTileSchedulerILb1ELb0ELb0ELi128EEEEEEEEEvNT_6ParamsE) ;  /* 0xffff455004007950 */ /* 0x000fea0003c3ffff */
        .type           $_ZN7cutlass13device_kernelIN5flash19enable_sm80_to_sm89INS1_16FlashAttnBwdSm80INS1_25CollectiveMainloopBwdSm80ILi2ELi2EN4cute5tupleIJNS5_1CILi128EEES8_NS7_ILi64EEEEEENS_10bfloat16_tEfNS_4arch4Sm80ELb0ELb0ELb1ELb1ELb1ELb0ELb0ELb0ELi2ELi4ELi4ELi4ELb0EEENS1_21CollectiveEpilogueBwdISA_SB_SD_Li256ELb1ELb0ELi2EEENS1_19SingleTileSchedulerILb1ELb0ELb0ELi128EEEEEEEEEvNT_6ParamsE$_ZN4cute5tupleIJNS0_IJNS0_IJNS0_IJNS_1CILi8EEENS1_ILi1EEEEEES3_EEENS0_IJNS0_IJS3_S3_EEENS1_ILi2EEEEEEEEENS0_IJNS0_IJNS0_IJS3_NS1_ILi0EEEEEESA_EEENS0_IJNS0_IJSA_SA_EEEiEEEEEEEEC2ERKS9_RKSF_,@function
        .size           $_ZN7cutlass13device_kernelIN5flash19enable_sm80_to_sm89INS1_16FlashAttnBwdSm80INS1_25CollectiveMainloopBwdSm80ILi2ELi2EN4cute5tupleIJNS5_1CILi128EEES8_NS7_ILi64EEEEEENS_10bfloat16_tEfNS_4arch4Sm80ELb0ELb0ELb1ELb1ELb1ELb0ELb0ELb0ELi2ELi4ELi4ELi4ELb0EEENS1_21CollectiveEpilogueBwdISA_SB_SD_Li256ELb1ELb0ELi2EEENS1_19SingleTileSchedulerILb1ELb0ELb0ELi128EEEEEEEEEvNT_6ParamsE$_ZN4cute5tupleIJNS0_IJNS0_IJNS0_IJNS_1CILi8EEENS1_ILi1EEEEEES3_EEENS0_IJNS0_IJS3_S3_EEENS1_ILi2EEEEEEEEENS0_IJNS0_IJNS0_IJS3_NS1_ILi0EEEEEESA_EEENS0_IJNS0_IJSA_SA_EEEiEEEEEEEEC2ERKS9_RKSF_,($_ZN7cutlass13device_kernelIN5flash19enable_sm80_to_sm89INS1_16FlashAttnBwdSm80INS1_25CollectiveMainloopBwdSm80ILi2ELi2EN4cute5tupleIJNS5_1CILi128EEES8_NS7_ILi64EEEEEENS_10bfloat16_tEfNS_4arch4Sm80ELb0ELb0ELb1ELb1ELb1ELb0ELb0ELb0ELi2ELi4ELi4ELi4ELb0EEENS1_21CollectiveEpilogueBwdISA_SB_SD_Li256ELb1ELb0ELi2EEENS1_19SingleTileSchedulerILb1ELb0ELb0ELi128EEEEEEEEEvNT_6ParamsE$_ZN4cute5tupleIJNS0_IJNS0_IJNS_1CILi1EEENS0_IJS2_NS1_ILi2EEES3_EEEEEES3_NS0_IJS3_S3_EEEEEENS0_IJNS0_IJNS1_ILi0EEENS0_IJS2_NS1_ILi256EEEiEEEEEENS1_ILi2048EEENS0_IJiNS1_ILi4096EEEEEEEEEEEC2ERKS7_RKSF_ - $_ZN7cutlass13device_kernelIN5flash19enable_sm80_to_sm89INS1_16FlashAttnBwdSm80INS1_25CollectiveMainloopBwdSm80ILi2ELi2EN4cute5tupleIJNS5_1CILi128EEES8_NS7_ILi64EEEEEENS_10bfloat16_tEfNS_4arch4Sm80ELb0ELb0ELb1ELb1ELb1ELb0ELb0ELb0ELi2ELi4ELi4ELi4ELb0EEENS1_21CollectiveEpilogueBwdISA_SB_SD_Li256ELb1ELb0ELi2EEENS1_19SingleTileSchedulerILb1ELb0ELb0ELi128EEEEEEEEEvNT_6ParamsE$_ZN4cute5tupleIJNS0_IJNS0_IJNS0_IJNS_1CILi8EEENS1_ILi1EEEEEES3_EEENS0_IJNS0_IJS3_S3_EEENS1_ILi2EEEEEEEEENS0_IJNS0_IJNS0_IJS3_NS1_ILi0EEEEEESA_EEENS0_IJNS0_IJSA_SA_EEEiEEEEEEEEC2ERKS9_RKSF_)
$_ZN7cutlass13device_kernelIN5flash19enable_sm80_to_sm89INS1_16FlashAttnBwdSm80INS1_25CollectiveMainloopBwdSm80ILi2ELi2EN4cute5tupleIJNS5_1CILi128EEES8_NS7_ILi64EEEEEENS_10bfloat16_tEfNS_4arch4Sm80ELb0ELb0ELb1ELb1ELb1ELb0ELb0ELb0ELi2ELi4ELi4ELi4ELb0EEENS1_21CollectiveEpilogueBwdISA_SB_SD_Li256ELb1ELb0ELi2EEENS1_19SingleTileSchedulerILb1ELb0ELb0ELi128EEEEEEEEEvNT_6ParamsE$_ZN4cute5tupleIJNS0_IJNS0_IJNS0_IJNS_1CILi8EEENS1_ILi1EEEEEES3_EEENS0_IJNS0_IJS3_S3_EEENS1_ILi2EEEEEEEEENS0_IJNS0_IJNS0_IJS3_NS1_ILi0EEEEEESA_EEENS0_IJNS0_IJSA_SA_EEEiEEEEEEEEC2ERKS9_RKSF_:
[----:B------:R-:W-:Y:S02]  /*bab0*/  MOV R6, 0xbad0 ;  /* 0x0000bad000067802 */ /* 0x000fe40000000f00 */
[----:B------:R-:W-:Y:S05]  /*bac0*/  CALL.REL.NOINC `($_ZN7cutlass13device_kernelIN5flash19enable_sm80_to_sm89INS1_16FlashAttnBwdSm80INS1_25CollectiveMainloopBwdSm80ILi2ELi2EN4cute5tupleIJNS5_1CILi128EEES8_NS7_ILi64EEEEEENS_10bfloat16_tEfNS_4arch4Sm80ELb0ELb0ELb1ELb1ELb1ELb0ELb0ELb0ELi2ELi4ELi4ELi4ELb0EEENS1_21CollectiveEpilogueBwdISA_SB_SD_Li256ELb1ELb0ELi2EEENS1_19SingleTileSchedulerILb1ELb0ELb0ELi128EEEEEEEEEvNT_6ParamsE$_ZN4cute3eso3ESOILb1ELb0EJNS_5tupleIJNS2_IJNS2_IJNS_1CILi8EEENS3_ILi1EEEEEES5_EEENS2_IJNS2_IJS5_S5_EEENS3_ILi2EEEEEEEEENS2_IJNS2_IJNS2_IJS5_NS3_ILi0EEEEEESC_EEENS2_IJNS2_IJSC_SC_EEEiEEEEEEEEC2ERKSB_RKSH_) ;  /* 0xffffdb4000007944 */ /* 0x000fea0003c3ffff */
[----:B------:R-:W-:-:S04]  /*bad0*/  MOV R5, 0x0 ;  /* 0x0000000000057802 */ /* 0x000fc80000000f00 */
[----:B------:R-:W-:Y:S05]  /*bae0*/  RET.REL.NODEC R4 `(_ZN7cutlass13device_kernelIN5flash19enable_sm80_to_sm89INS1_16FlashAttnBwdSm80INS1_25CollectiveMainloopBwdSm80ILi2ELi2EN4cute5tupleIJNS5_1CILi128EEES8_NS7_ILi64EEEEEENS_10bfloat16_tEfNS_4arch4Sm80ELb0ELb0ELb1ELb1ELb1ELb0ELb0ELb0ELi2ELi4ELi4ELi4ELb0EEENS1_21CollectiveEpilogueBwdISA_SB_SD_Li256ELb1ELb0ELi2EEENS1_19SingleTileSchedulerILb1ELb0ELb0ELi128EEEEEEEEEvNT_6ParamsE) ;  /* 0xffff451004007950 */ /* 0x000fea0003c3ffff */
        .type           $_ZN7cutlass13device_kernelIN5flash19enable_sm80_to_sm89INS1_16FlashAttnBwdSm80INS1_25CollectiveMainloopBwdSm80ILi2ELi2EN4cute5tupleIJNS5_1CILi128EEES8_NS7_ILi64EEEEEENS_10bfloat16_tEfNS_4arch4Sm80ELb0ELb0ELb1ELb1ELb1ELb0ELb0ELb0ELi2ELi4ELi4ELi4ELb0EEENS1_21CollectiveEpilogueBwdISA_SB_SD_Li256ELb1ELb0ELi2EEENS1_19SingleTileSchedulerILb1ELb0ELb0ELi128EEEEEEEEEvNT_6ParamsE$_ZN4cute5tupleIJNS0_IJNS0_IJNS_1CILi1EEENS0_IJS2_NS1_ILi2EEES3_EEEEEES3_NS0_IJS3_S3_EEEEEENS0_IJNS0_IJNS1_ILi0EEENS0_IJS2_NS1_ILi256EEEiEEEEEENS1_ILi2048EEENS0_IJiNS1_ILi4096EEEEEEEEEEEC2ERKS7_RKSF_,@function
        .size           $_ZN7cutlass13device_kernelIN5flash19enable_sm80_to_sm89INS1_16FlashAttnBwdSm80INS1_25CollectiveMainloopBwdSm80ILi2ELi2EN4cute5tupleIJNS5_1CILi128EEES8_NS7_ILi64EEEEEENS_10bfloat16_tEfNS_4arch4Sm80ELb0ELb0ELb1ELb1ELb1ELb0ELb0ELb0ELi2ELi4ELi4ELi4ELb0EEENS1_21CollectiveEpilogueBwdISA_SB_SD_Li256ELb1ELb0ELi2EEENS1_19SingleTileSchedulerILb1ELb0ELb0ELi128EEEEEEEEEvNT_6ParamsE$_ZN4cute5tupleIJNS0_IJNS0_IJNS_1CILi1EEENS0_IJS2_NS1_ILi2EEES3_EEEEEES3_NS0_IJS3_S3_EEEEEENS0_IJNS0_IJNS1_ILi0EEENS0_IJS2_NS1_ILi256EEEiEEEEEENS1_ILi2048EEENS0_IJiNS1_ILi4096EEEEEEEEEEEC2ERKS7_RKSF_,($_ZN7cutlass13device_kernelIN5flash19enable_sm80_to_sm89INS1_16FlashAttnBwdSm80INS1_25CollectiveMainloopBwdSm80ILi2ELi2EN4cute5tupleIJNS5_1CILi128EEES8_NS7_ILi64EEEEEENS_10bfloat16_tEfNS_4arch4Sm80ELb0ELb0ELb1ELb1ELb1ELb0ELb0ELb0ELi2ELi4ELi4ELi4ELb0EEENS1_21CollectiveEpilogueBwdISA_SB_SD_Li256ELb1ELb0ELi2EEENS1_19SingleTileSchedulerILb1ELb0ELb0ELi128EEEEEEEEEvNT_6ParamsE$_ZN4cute5tupleIJNS0_IJNS0_IJNS_1CILi2EEES2_EEENS1_ILi8EEES3_EEENS0_IJNS0_IJNS1_ILi1EEEiEEENS1_ILi1024EEENS0_IJiiEEEEEEEEC2ERKS5_RKSA_ - $_ZN7cutlass13device_kernelIN5flash19enable_sm80_to_sm89INS1_16FlashAttnBwdSm80INS1_25CollectiveMainloopBwdSm80ILi2ELi2EN4cute5tupleIJNS5_1CILi128EEES8_NS7_ILi64EEEEEENS_10bfloat16_tEfNS_4arch4Sm80ELb0ELb0ELb1ELb1ELb1ELb0ELb0ELb0ELi2ELi4ELi4ELi4ELb0EEENS1_21CollectiveEpilogueBwdISA_SB_SD_Li256ELb1ELb0ELi2EEENS1_19SingleTileSchedulerILb1ELb0ELb0ELi128EEEEEEEEEvNT_6ParamsE$_ZN4cute5tupleIJNS0_IJNS0_IJNS_1CILi1EEENS0_IJS2_NS1_ILi2EEES3_EEEEEES3_NS0_IJS3_S3_EEEEEENS0_IJNS0_IJNS1_ILi0EEENS0_IJS2_NS1_ILi256EEEiEEEEEENS1_ILi2048EEENS0_IJiNS1_ILi4096EEEEEEEEEEEC2ERKS7_RKSF_)
$_ZN7cutlass13device_kernelIN5flash19enable_sm80_to_sm89INS1_16FlashAttnBwdSm80INS1_25CollectiveMainloopBwdSm80ILi2ELi2EN4cute5tupleIJNS5_1CILi128EEES8_NS7_ILi64EEEEEENS_10bfloat16_tEfNS_4arch4Sm80ELb0ELb0ELb1ELb1ELb1ELb0ELb0ELb0ELi2ELi4ELi4ELi4ELb0EEENS1_21CollectiveEpilogueBwdISA_SB_SD_Li256ELb1ELb0ELi2EEENS1_19SingleTileSchedulerILb1ELb0ELb0ELi128EEEEEEEEEvNT_6ParamsE$_ZN4cute5tupleIJNS0_IJNS0_IJNS_1CILi1EEENS0_IJS2_NS1_ILi2EEES3_EEEEEES3_NS0_IJS3_S3_EEEEEENS0_IJNS0_IJNS1_ILi0EEENS0_IJS2_NS1_ILi256EEEiEEEEEENS1_ILi2048EEENS0_IJiNS1_ILi4096EEEEEEEEEEEC2ERKS7_RKSF_:
[----:B------:R-:W-:Y:S02]  /*baf0*/  MOV R6, 0xbb10 ;  /* 0x0000bb1000067802 */ /* 0x000fe40000000f00 */
[----:B------:R-:W-:Y:S05]  /*bb00*/  CALL.REL.NOINC `($_ZN7cutlass13device_kernelIN5flash19enable_sm80_to_sm89INS1_16FlashAttnBwdSm80INS1_25CollectiveMainloopBwdSm80ILi2ELi2EN4cute5tupleIJNS5_1CILi128EEES8_NS7_ILi64EEEEEENS_10bfloat16_tEfNS_4arch4Sm80ELb0ELb0ELb1ELb1ELb1ELb0ELb0ELb0ELi2ELi4ELi4ELi4ELb0EEENS1_21CollectiveEpilogueBwdISA_SB_SD_Li256ELb1ELb0ELi2EEENS1_19SingleTileSchedulerILb1ELb0ELb0ELi128EEEEEEEEEvNT_6ParamsE$_ZN4cute3eso3ESOILb1ELb0EJNS_5tupleIJNS2_IJNS_1CILi1EEENS2_IJS4_NS3_ILi2EEES5_EEEEEES5_NS2_IJS5_S5_EEEEEENS2_IJNS2_IJNS3_ILi0EEENS2_IJS4_NS3_ILi256EEEiEEEEEENS3_ILi2048EEENS2_IJiNS3_ILi4096EEEEEEEEEEEC2ERKS9_RKSH_) ;  /* 0xffffdb4000007944 */ /* 0x000fea0003c3ffff */
[----:B-1----:R-:W-:-:S04]  /*bb10*/  MOV R5, 0x0 ;  /* 0x0000000000057802 */ /* 0x002fc80000000f00 */
[----:B------:R-:W-:Y:S05]  /*bb20*/  RET.REL.NODEC R4 `(_ZN7cutlass13device_kernelIN5flash19enable_sm80_to_sm89INS1_16FlashAttnBwdSm80INS1_25CollectiveMainloopBwdSm80ILi2ELi2EN4cute5tupleIJNS5_1CILi128EEES8_NS7_ILi64EEEEEENS_10bfloat16_tEfNS_4arch4Sm80ELb0ELb0ELb1ELb1ELb1ELb0ELb0ELb0ELi2ELi4ELi4ELi4ELb0EEENS1_21CollectiveEpilogueBwdISA_SB_SD_Li256ELb1ELb0ELi2EEENS1_19SingleTileSchedulerILb1ELb0ELb0ELi128EEEEEEEEEvNT_6ParamsE) ;  /* 0xffff44d004007950 */ /* 0x000fea0003c3ffff */
        .type           $_ZN7cutlass13device_kernelIN5flash19enable_sm80_to_sm89INS1_16FlashAttnBwdSm80INS1_25CollectiveMainloopBwdSm80ILi2ELi2EN4cute5tupleIJNS5_1CILi128EEES8_NS7_ILi64EEEEEENS_10bfloat16_tEfNS_4arch4Sm80ELb0ELb0ELb1ELb1ELb1ELb0ELb0ELb0ELi2ELi4ELi4ELi4ELb0EEENS1_21CollectiveEpilogueBwdISA_SB_SD_Li256ELb1ELb0ELi2EEENS1_19SingleTileSchedulerILb1ELb0ELb0ELi128EEEEEEEEEvNT_6ParamsE$_ZN4cute5tupleIJNS0_IJNS0_IJNS_1CILi2EEES2_EEENS1_ILi8EEES3_EEENS0_IJNS0_IJNS1_ILi1EEEiEEENS1_ILi1024EEENS0_IJiiEEEEEEEEC2ERKS5_RKSA_,@function
        .size           $_ZN7cutlass13device_kernelIN5flash19enable_sm80_to_sm89INS1_16FlashAttnBwdSm80INS1_25CollectiveMainloopBwdSm80ILi2ELi2EN4cute5tupleIJNS5_1CILi128EEES8_NS7_ILi64EEEEEENS_10bfloat16_tEfNS_4arch4Sm80ELb0ELb0ELb1ELb1ELb1ELb0ELb0ELb0ELi2ELi4ELi4ELi4ELb0EEENS1_21CollectiveEpilogueBwdISA_SB_SD_Li256ELb1ELb0ELi2EEENS1_19SingleTileSchedulerILb1ELb0ELb0ELi128EEEEEEEEEvNT_6ParamsE$_ZN4cute5tupleIJNS0_IJNS0_IJNS_1CILi2EEES2_EEENS1_ILi8EEES3_EEENS0_IJNS0_IJNS1_ILi1EEEiEEENS1_ILi1024EEENS0_IJiiEEEEEEEEC2ERKS5_RKSA_,($_ZN7cutlass13device_kernelIN5flash19enable_sm80_to_sm89INS1_16FlashAttnBwdSm80INS1_25CollectiveMainloopBwdSm80ILi2ELi2EN4cute5tupleIJNS5_1CILi128EEES8_NS7_ILi64EEEEEENS_10bfloat16_tEfNS_4arch4Sm80ELb0ELb0ELb1ELb1ELb1ELb0ELb0ELb0ELi2ELi4ELi4ELi4ELb0EEENS1_21CollectiveEpilogueBwdISA_SB_SD_Li256ELb1ELb0ELi2EEENS1_19SingleTileSchedulerILb1ELb0ELb0ELi128EEEEEEEEEvNT_6ParamsE$_ZN4cute5tupleIJNS0_IJNS0_IJNS_1CILi2EEES2_EEES2_EEENS0_IJNS0_IJiiEEENS1_ILi8192EEEEEEEEC2ERKS4_RKS7_ - $_ZN7cutlass13device_kernelIN5flash19enable_sm80_to_sm89INS1_16FlashAttnBwdSm80INS1_25CollectiveMainloopBwdSm80ILi2ELi2EN4cute5tupleIJNS5_1CILi128EEES8_NS7_ILi64EEEEEENS_10bfloat16_tEfNS_4arch4Sm80ELb0ELb0ELb1ELb1ELb1ELb0ELb0ELb0ELi2ELi4ELi4ELi4ELb0EEENS1_21CollectiveEpilogueBwdISA_SB_SD_Li256ELb1ELb0ELi2EEENS1_19SingleTileSchedulerILb1ELb0ELb0ELi128EEEEEEEEEvNT_6ParamsE$_ZN4cute5tupleIJNS0_IJNS0_IJNS_1CILi2EEES2_EEENS1_ILi8EEES3_EEENS0_IJNS0_IJNS1_ILi1EEEiEEENS1_ILi1024EEENS0_IJiiEEEEEEEEC2ERKS5_RKSA_)
$_ZN7cutlass13device_kernelIN5flash19enable_sm80_to_sm89INS1_16FlashAttnBwdSm80INS1_25CollectiveMainloopBwdSm80ILi2ELi2EN4cute5tupleIJNS5_1CILi128EEES8_NS7_ILi64EEEEEENS_10bfloat16_tEfNS_4arch4Sm80ELb0ELb0ELb1ELb1ELb1ELb0ELb0ELb0ELi2ELi4ELi4ELi4ELb0EEENS1_21CollectiveEpilogueBwdISA_SB_SD_Li256ELb1ELb0ELi2EEENS1_19SingleTileSchedulerILb1ELb0ELb0ELi128EEEEEEEEEvNT_6ParamsE$_ZN4cute5tupleIJNS0_IJNS0_IJNS_1CILi2EEES2_EEENS1_ILi8EEES3_EEENS0_IJNS0_IJNS1_ILi1EEEiEEENS1_ILi1024EEENS0_IJiiEEEEEEEEC2ERKS5_RKSA_:
[----:B------:R-:W-:Y:S02]  /*bb30*/  MOV R8, 0xbb50 ;  /* 0x0000bb5000087802 */ /* 0x000fe40000000f00 */
[----:B------:R-:W-:Y:S05]  /*bb40*/  CALL.REL.NOINC `($_ZN7cutlass13device_kernelIN5flash19enable_sm80_to_sm89INS1_16FlashAttnBwdSm80INS1_25CollectiveMainloopBwdSm80ILi2ELi2EN4cute5tupleIJNS5_1CILi128EEES8_NS7_ILi64EEEEEENS_10bfloat16_tEfNS_4arch4Sm80ELb0ELb0ELb1ELb1ELb1ELb0ELb0ELb0ELi2ELi4ELi4ELi4ELb0EEENS1_21CollectiveEpilogueBwdISA_SB_SD_Li256ELb1ELb0ELi2EEENS1_19SingleTileSchedulerILb1ELb0ELb0ELi128EEEEEEEEEvNT_6ParamsE$_ZN4cute3eso3ESOILb1ELb0EJNS_5tupleIJNS2_IJNS_1CILi2EEES4_EEENS3_ILi8EEES5_EEENS2_IJNS2_IJNS3_ILi1EEEiEEENS3_ILi1024EEENS2_IJiiEEEEEEEEC2ERKS7_RKSC_) ;  /* 0xffffdbe000007944 */ /* 0x000fea0003c3ffff */
[----:B------:R-:W-:-:S04]  /*bb50*/  MOV R7, 0x0 ;  /* 0x0000000000077802 */ /* 0x000fc80000000f00 */
[----:B------:R-:W-:Y:S05]  /*bb60*/  RET.REL.NODEC R6 `(_ZN7cutlass13device_kernelIN5flash19enable_sm80_to_sm89INS1_16FlashAttnBwdSm80INS1_25CollectiveMainloopBwdSm80ILi2ELi2EN4cute5tupleIJNS5_1CILi128EEES8_NS7_ILi64EEEEEENS_10bfloat16_tEfNS_4arch4Sm80ELb0ELb0ELb1ELb1ELb1ELb0ELb0ELb0ELi2ELi4ELi4ELi4ELb0EEENS1_21CollectiveEpilogueBwdISA_SB_SD_Li256ELb1ELb0ELi2EEENS1_19SingleTileSchedulerILb1ELb0ELb0ELi128EEEEEEEEEvNT_6ParamsE) ;  /* 0xffff449006007950 */ /* 0x000fea0003c3ffff */
        .type           $_ZN7cutlass13device_kernelIN5flash19enable_sm80_to_sm89INS1_16FlashAttnBwdSm80INS1_25CollectiveMainloopBwdSm80ILi2ELi2EN4cute5tupleIJNS5_1CILi128EEES8_NS7_ILi64EEEEEENS_10bfloat16_tEfNS_4arch4Sm80ELb0ELb0ELb1ELb1ELb1ELb0ELb0ELb0ELi2ELi4ELi4ELi4ELb0EEENS1_21CollectiveEpilogueBwdISA_SB_SD_Li256ELb1ELb0ELi2EEENS1_19SingleTileSchedulerILb1ELb0ELb0ELi128EEEEEEEEEvNT_6ParamsE$_ZN4cute5tupleIJNS0_IJNS0_IJNS_1CILi2EEES2_EEES2_EEENS0_IJNS0_IJiiEEENS1_ILi8192EEEEEEEEC2ERKS4_RKS7_,@function
        .size           $_ZN7cutlass13device_kernelIN5flash19enable_sm80_to_sm89INS1_16FlashAttnBwdSm80INS1_25CollectiveMainloopBwdSm80ILi2ELi2EN4cute5tupleIJNS5_1CILi128EEES8_NS7_ILi64EEEEEENS_10bfloat16_tEfNS_4arch4Sm80ELb0ELb0ELb1ELb1ELb1ELb0ELb0ELb0ELi2ELi4ELi4ELi4ELb0EEENS1_21CollectiveEpilogueBwdISA_SB_SD_Li256ELb1ELb0ELi2EEENS1_19SingleTileSchedulerILb1ELb0ELb0ELi128EEEEEEEEEvNT_6ParamsE$_ZN4cute5tupleIJNS0_IJNS0_IJNS_1CILi2EEES2_EEES2_EEENS0_IJNS0_IJiiEEENS1_ILi8192EEEEEEEEC2ERKS4_RKS7_,($_ZN7cutlass13device_kernelIN5flash19enable_sm80_to_sm89INS1_16FlashAttnBwdSm80INS1_25CollectiveMainloopBwdSm80ILi2ELi2EN4cute5tupleIJNS5_1CILi128EEES8_NS7_ILi64EEEEEENS_10bfloat16_tEfNS_4arch4Sm80ELb0ELb0ELb1ELb1ELb1ELb0ELb0ELb0ELi2ELi4ELi4ELi4ELb0EEENS1_21CollectiveEpilogueBwdISA_SB_SD_Li256ELb1ELb0ELi2EEENS1_19SingleTileSchedulerILb1ELb0ELb0ELi128EEEEEEEEEvNT_6ParamsE$_ZN4cute5tupleIJNS0_IJNS0_IJNS_1CILi2EEES2_EEES3_NS1_ILi8EEEEEENS0_IJNS0_IJiNS1_ILi512EEEEEENS0_IJiiEEENS1_ILi1024EEEEEEEEC2ERKS5_RKSA_ - $_ZN7cutlass13device_kernelIN5flash19enable_sm80_to_sm89INS1_16FlashAttnBwdSm80INS1_25CollectiveMainloopBwdSm80ILi2ELi2EN4cute5tupleIJNS5_1CILi128EEES8_NS7_ILi64EEEEEENS_10bfloat16_tEfNS_4arch4Sm80ELb0ELb0ELb1ELb1ELb1ELb0ELb0ELb0ELi2ELi4ELi4ELi4ELb0EEENS1_21CollectiveEpilogueBwdISA_SB_SD_Li256ELb1ELb0ELi2EEENS1_19SingleTileSchedulerILb1ELb0ELb0ELi128EEEEEEEEEvNT_6ParamsE$_ZN4cute5tupleIJNS0_IJNS0_IJNS_1CILi2EEES2_EEES2_EEENS0_IJNS0_IJiiEEENS1_ILi8192EEEEEEEEC2ERKS4_RKS7_)
$_ZN7cutlass13device_kernelIN5flash19enable_sm80_to_sm89INS1_16FlashAttnBwdSm80INS1_25CollectiveMainloopBwdSm80ILi2ELi2EN4cute5tupleIJNS5_1CILi128EEES8_NS7_ILi64EEEEEENS_10bfloat16_tEfNS_4arch4Sm80ELb0ELb0ELb1ELb1ELb1ELb0ELb0ELb0ELi2ELi4ELi4ELi4ELb0EEENS1_21CollectiveEpilogueBwdISA_SB_SD_Li256ELb1ELb0ELi2EEENS1_19SingleTileSchedulerILb1ELb0ELb0ELi128EEEEEEEEEvNT_6ParamsE$_ZN4cute5tupleIJNS0_IJNS0_IJNS_1CILi2EEES2_EEES2_EEENS0_IJNS0_IJiiEEENS1_ILi8192EEEEEEEEC2ERKS4_RKS7_:
[----:B------:R-:W-:Y:S02]  /*bb70*/  MOV R6, 0xbb90 ;  /* 0x0000bb9000067802 */ /* 0x000fe40000000f00 */
[----:B------:R-:W-:Y:S05]  /*bb80*/  CALL.REL.NOINC `($_ZN7cutlass13device_kernelIN5flash19enable_sm80_to_sm89INS1_16FlashAttnBwdSm80INS1_25CollectiveMainloopBwdSm80ILi2ELi2EN4cute5tupleIJNS5_1CILi128EEES8_NS7_ILi64EEEEEENS_10bfloat16_tEfNS_4arch4Sm80ELb0ELb0ELb1ELb1ELb1ELb0ELb0ELb0ELi2ELi4ELi4ELi4ELb0EEENS1_21CollectiveEpilogueBwdISA_SB_SD_Li256ELb1ELb0ELi2EEENS1_19SingleTileSchedulerILb1ELb0ELb0ELi128EEEEEEEEEvNT_6ParamsE$_ZN4cute3eso3ESOILb1ELb0EJNS_5tupleIJNS2_IJNS_1CILi2EEES4_EEES4_EEENS2_IJNS2_IJiiEEENS3_ILi8192EEEEEEEEC2ERKS6_RKS9_) ;  /* 0xffffdc0000007944 */ /* 0x000fea0003c3ffff */
[----:B------:R-:W-:-:S04]  /*bb90*/  MOV R9, 0x0 ;  /* 0x0000000000097802 */ /* 0x000fc80000000f00 */
[----:B------:R-:W-:Y:S05]  /*bba0*/  RET.REL.NODEC R8 `(_ZN7cutlass13device_kernelIN5flash19enable_sm80_to_sm89INS1_16FlashAttnBwdSm80INS1_25CollectiveMainloopBwdSm80ILi2ELi2EN4cute5tupleIJNS5_1CILi128EEES8_NS7_ILi64EEEEEENS_10bfloat16_tEfNS_4arch4Sm80ELb0ELb0ELb1ELb1ELb1ELb0ELb0ELb0ELi2ELi4ELi4ELi4ELb0EEENS1_21CollectiveEpilogueBwdISA_SB_SD_Li256ELb1ELb0ELi2EEENS1_19SingleTileSchedulerILb1ELb0ELb0ELi128EEEEEEEEEvNT_6ParamsE) ;  /* 0xffff445008007950 */ /* 0x000fea0003c3ffff */
        .type           $_ZN7cutlass13device_kernelIN5flash19enable_sm80_to_sm89INS1_16FlashAttnBwdSm80INS1_25CollectiveMainloopBwdSm80ILi2ELi2EN4cute5tupleIJNS5_1CILi128EEES8_NS7_ILi64EEEEEENS_10bfloat16_tEfNS_4arch4Sm80ELb0ELb0ELb1ELb1ELb1ELb0ELb0ELb0ELi2ELi4ELi4ELi4ELb0EEENS1_21CollectiveEpilogueBwdISA_SB_SD_Li256ELb1ELb0ELi2EEENS1_19SingleTileSchedulerILb1ELb0ELb0ELi128EEEEEEEEEvNT_6ParamsE$_ZN4cute5tupleIJNS0_IJNS0_IJNS_1CILi2EEES2_EEES3_NS1_ILi8EEEEEENS0_IJNS0_IJiNS1_ILi512EEEEEENS0_IJiiEEENS1_ILi1024EEEEEEEEC2ERKS5_RKSA_,@function
        .size           $_ZN7cutlass13device_kernelIN5flash19enable_sm80_to_sm89INS1_16FlashAttnBwdSm80INS1_25CollectiveMainloopBwdSm80ILi2ELi2EN4cute5tupleIJNS5_1CILi128EEES8_NS7_ILi64EEEEEENS_10bfloat16_tEfNS_4arch4Sm80ELb0ELb0ELb1ELb1ELb1ELb0ELb0ELb0ELi2ELi4ELi4ELi4ELb0EEENS1_21CollectiveEpilogueBwdISA_SB_SD_Li256ELb1ELb0ELi2EEENS1_19SingleTileSchedulerILb1ELb0ELb0ELi128EEEEEEEEEvNT_6ParamsE$_ZN4cute5tupleIJNS0_IJNS0_IJNS_1CILi2EEES2_EEES3_NS1_ILi8EEEEEENS0_IJNS0_IJiNS1_ILi512EEEEEENS0_IJiiEEENS1_ILi1024EEEEEEEEC2ERKS5_RKSA_,($_ZN7cutlass13device_kernelIN5flash19enable_sm80_to_sm89INS1_16FlashAttnBwdSm80INS1_25CollectiveMainloopBwdSm80ILi2ELi2EN4cute5tupleIJNS5_1CILi128EEES8_NS7_ILi64EEEEEENS_10bfloat16_tEfNS_4arch4Sm80ELb0ELb0ELb1ELb1ELb1ELb0ELb0ELb0ELi2ELi4ELi4ELi4ELb0EEENS1_21CollectiveEpilogueBwdISA_SB_SD_Li256ELb1ELb0ELi2EEENS1_19SingleTileSchedulerILb1ELb0ELb0ELi128EEEEEEEEEvNT_6ParamsE$_ZN4cute5tupleIJNS0_IJNS0_IJNS_1CILi2EEES2_S2_EEES2_NS0_IJNS0_IJS2_S2_EEES2_EEEEEENS0_IJNS0_IJNS1_ILi1EEENS1_ILi512EEEiEEENS1_ILi4096EEENS0_IJNS0_IJiiEEENS1_ILi8192EEEEEEEEEEEC2ERKS6_RKSE_ - $_ZN7cutlass13device_kernelIN5flash19enable_sm80_to_sm89INS1_16FlashAttnBwdSm80INS1_25CollectiveMainloopBwdSm80ILi2ELi2EN4cute5tupleIJNS5_1CILi128EEES8_NS7_ILi64EEEEEENS_10bfloat16_tEfNS_4arch4Sm80ELb0ELb0ELb1ELb1ELb1ELb0ELb0ELb0ELi2ELi4ELi4ELi4ELb0EEENS1_21CollectiveEpilogueBwdISA_SB_SD_Li256ELb1ELb0ELi2EEENS1_19SingleTileSchedulerILb1ELb0ELb0ELi128EEEEEEEEEvNT_6ParamsE$_ZN4cute5tupleIJNS0_IJNS0_IJNS_1CILi2EEES2_EEES3_NS1_ILi8EEEEEENS0_IJNS0_IJiNS1_ILi512EEEEEENS0_IJiiEEENS1_ILi1024EEEEEEEEC2ERKS5_RKSA_)
$_ZN7cutlass13device_kernelIN5flash19enable_sm80_to_sm89INS1_16FlashAttnBwdSm80INS1_25CollectiveMainloopBwdSm80ILi2ELi2EN4cute5tupleIJNS5_1CILi128EEES8_NS7_ILi64EEEEEENS_10bfloat16_tEfNS_4arch4Sm80ELb0ELb0ELb1ELb1ELb1ELb0ELb0ELb0ELi2ELi4ELi4ELi4ELb0EEENS1_21CollectiveEpilogueBwdISA_SB_SD_Li256ELb1ELb0ELi2EEENS1_19SingleTileSchedulerILb1ELb0ELb0ELi128EEEEEEEEEvNT_6ParamsE$_ZN4cute5tupleIJNS0_IJNS0_IJNS_1CILi2EEES2_EEES3_NS1_ILi8EEEEEENS0_IJNS0_IJiNS1_ILi512EEEEEENS0_IJiiEEENS1_ILi1024EEEEEEEEC2ERKS5_RKSA_:
[----:B------:R-:W-:Y:S02]  /*bbb0*/  MOV R8, 0xbbd0 ;  /* 0x0000bbd000087802 */ /* 0x000fe40000000f00 */
[----:B------:R-:W-:Y:S05]  /*bbc0*/  CALL.REL.NOINC `($_ZN7cutlass13device_kernelIN5flash19enable_sm80_to_sm89INS1_16FlashAttnBwdSm80INS1_25CollectiveMainloopBwdSm80ILi2ELi2EN4cute5tupleIJNS5_1CILi128EEES8_NS7_ILi64EEEEEENS_10bfloat16_tEfNS_4arch4Sm80ELb0ELb0ELb1ELb1ELb1ELb0ELb0ELb0ELi2ELi4ELi4ELi4ELb0EEENS1_21CollectiveEpilogueBwdISA_SB_SD_Li256ELb1ELb0ELi2EEENS1_19SingleTileSchedulerILb1ELb0ELb0ELi128EEEEEEEEEvNT_6ParamsE$_ZN4cute3eso3ESOILb1ELb0EJNS_5tupleIJNS2_IJNS_1CILi2EEES4_EEES5_NS3_ILi8EEEEEENS2_IJNS2_IJiNS3_ILi512EEEEEENS2_IJiiEEENS3_ILi1024EEEEEEEEC2ERKS7_RKSC_) ;  /* 0xffffdc2000007944 */ /* 0x000fea0003c3ffff */
[----:B-1----:R-:W-:Y:S02]  /*bbd0*/  MOV R2, R6 ;  /* 0x0000000600027202 */ /* 0x002fe40000000f00 */
[----:B------:R-:W-:-:S04]  /*bbe0*/  MOV R3, 0x0 ;  /* 0x0000000000037802 */ /* 0x000fc80000000f00 */
[----:B------:R-:W-:Y:S05]  /*bbf0*/  RET.REL.NODEC R2 `(_ZN7cutlass13device_kernelIN5flash19enable_sm80_to_sm89INS1_16FlashAttnBwdSm80INS1_25CollectiveMainloopBwdSm80ILi2ELi2EN4cute5tupleIJNS5_1CILi128EEES8_NS7_ILi64EEEEEENS_10bfloat16_tEfNS_4arch4Sm80ELb0ELb0ELb1ELb1ELb1ELb0ELb0ELb0ELi2ELi4ELi4ELi4ELb0EEENS1_21CollectiveEpilogueBwdISA_SB_SD_Li256ELb1ELb0ELi2EEENS1_19SingleTileSchedulerILb1ELb0ELb0ELi128EEEEEEEEEvNT_6ParamsE) ;  /* 0xffff440002007950 */ /* 0x000fea0003c3ffff */
        .type           $_ZN7cutlass13device_kernelIN5flash19enable_sm80_to_sm89INS1_16FlashAttnBwdSm80INS1_25CollectiveMainloopBwdSm80ILi2ELi2EN4cute5tupleIJNS5_1CILi128EEES8_NS7_ILi64EEEEEENS_10bfloat16_tEfNS_4arch4Sm80ELb0ELb0ELb1ELb1ELb1ELb0ELb0ELb0ELi2ELi4ELi4ELi4ELb0EEENS1_21CollectiveEpilogueBwdISA_SB_SD_Li256ELb1ELb0ELi2EEENS1_19SingleTileSchedulerILb1ELb0ELb0ELi128EEEEEEEEEvNT_6ParamsE$_ZN4cute5tupleIJNS0_IJNS0_IJNS_1CILi2EEES2_S2_EEES2_NS0_IJNS0_IJS2_S2_EEES2_EEEEEENS0_IJNS0_IJNS1_ILi1EEENS1_ILi512EEEiEEENS1_ILi4096EEENS0_IJNS0_IJiiEEENS1_ILi8192EEEEEEEEEEEC2ERKS6_RKSE_,@function
        .size           $_ZN7cutlass13device_kernelIN5flash19enable_sm80_to_sm89INS1_16FlashAttnBwdSm80INS1_25CollectiveMainloopBwdSm80ILi2ELi2EN4cute5tupleIJNS5_1CILi128EEES8_NS7_ILi64EEEEEENS_10bfloat16_tEfNS_4arch4Sm80ELb0ELb0ELb1ELb1ELb1ELb0ELb0ELb0ELi2ELi4ELi4ELi4ELb0EEENS1_21CollectiveEpilogueBwdISA_SB_SD_Li256ELb1ELb0ELi2EEENS1_19SingleTileSchedulerILb1ELb0ELb0ELi128EEEEEEEEEvNT_6ParamsE$_ZN4cute5tupleIJNS0_IJNS0_IJNS_1CILi2EEES2_S2_EEES2_NS0_IJNS0_IJS2_S2_EEES2_EEEEEENS0_IJNS0_IJNS1_ILi1EEENS1_ILi512EEEiEEENS1_ILi4096EEENS0_IJNS0_IJiiEEENS1_ILi8192EEEEEEEEEEEC2ERKS6_RKSE_,($_ZN7cutlass13device_kernelIN5flash19enable_sm80_to_sm89INS1_16FlashAttnBwdSm80INS1_25CollectiveMainloopBwdSm80ILi2ELi2EN4cute5tupleIJNS5_1CILi128EEES8_NS7_ILi64EEEEEENS_10bfloat16_tEfNS_4arch4Sm80ELb0ELb0ELb1ELb1ELb1ELb0ELb0ELb0ELi2ELi4ELi4ELi4ELb0EEENS1_21CollectiveEpilogueBwdISA_SB_SD_Li256ELb1ELb0ELi2EEENS1_19SingleTileSchedulerILb1ELb0ELb0ELi128EEEEEEEEEvNT_6ParamsE$_ZN4cute5tupleIJNS0_IJNS0_IJNS_1CILi2EEES2_S2_EEES2_NS0_IJS2_S2_EEEEEENS0_IJNS0_IJNS1_ILi1EEENS1_ILi512EEEiEEENS1_ILi4096EEENS0_IJiiEEEEEEEEC2ERKS5_RKSB_ - $_ZN7cutlass13device_kernelIN5flash19enable_sm80_to_sm89INS1_16FlashAttnBwdSm80INS1_25CollectiveMainloopBwdSm80ILi2ELi2EN4cute5tupleIJNS5_1CILi128EEES8_NS7_ILi64EEEEEENS_10bfloat16_tEfNS_4arch4Sm80ELb0ELb0ELb1ELb1ELb1ELb0ELb0ELb0ELi2ELi4ELi4ELi4ELb0EEENS1_21CollectiveEpilogueBwdISA_SB_SD_Li256ELb1ELb0ELi2EEENS1_19SingleTileSchedulerILb1ELb0ELb0ELi128EEEEEEEEEvNT_6ParamsE$_ZN4cute5tupleIJNS0_IJNS0_IJNS_1CILi2EEES2_S2_EEES2_NS0_IJNS0_IJS2_S2_EEES2_EEEEEENS0_IJNS0_IJNS1_ILi1EEENS1_ILi512EEEiEEENS1_ILi4096EEENS0_IJNS0_IJiiEEENS1_ILi8192EEEEEEEEEEEC2ERKS6_RKSE_)
$_ZN7cutlass13device_kernelIN5flash19enable_sm80_to_sm89INS1_16FlashAttnBwdSm80INS1_25CollectiveMainloopBwdSm80ILi2ELi2EN4cute5tupleIJNS5_1CILi128EEES8_NS7_ILi64EEEEEENS_10bfloat16_tEfNS_4arch4Sm80ELb0ELb0ELb1ELb1ELb1ELb0ELb0ELb0ELi2ELi4ELi4ELi4ELb0EEENS1_21CollectiveEpilogueBwdISA_SB_SD_Li256ELb1ELb0ELi2EEENS1_19SingleTileSchedulerILb1ELb0ELb0ELi128EEEEEEEEEvNT_6ParamsE$_ZN4cute5tupleIJNS0_IJNS0_IJNS_1CILi2EEES2_S2_EEES2_NS0_IJNS0_IJS2_S2_EEES2_EEEEEENS0_IJNS0_IJNS1_ILi1EEENS1_ILi512EEEiEEENS1_ILi4096EEENS0_IJNS0_IJiiEEENS1_ILi8192EEEEEEEEEEEC2ERKS6_RKSE_:
[----:B------:R-:W-:Y:S02]  /*bc00*/  MOV R8, 0xbc20 ;  /* 0x0000bc2000087802 */ /* 0x000fe40000000f00 */
[----:B------:R-:W-:Y:S05]  /*bc10*/  CALL.REL.NOINC `($_ZN7cutlass13device_kernelIN5flash19enable_sm80_to_sm89INS1_16FlashAttnBwdSm80INS1_25CollectiveMainloopBwdSm80ILi2ELi2EN4cute5tupleIJNS5_1CILi128EEES8_NS7_ILi64EEEEEENS_10bfloat16_tEfNS_4arch4Sm80ELb0ELb0ELb1ELb1ELb1ELb0ELb0ELb0ELi2ELi4ELi4ELi4ELb0EEENS1_21CollectiveEpilogueBwdISA_SB_SD_Li256ELb1ELb0ELi2EEENS1_19SingleTileSchedulerILb1ELb0ELb0ELi128EEEEEEEEEvNT_6ParamsE$_ZN4cute3eso3ESOILb1ELb0EJNS_5tupleIJNS2_IJNS_1CILi2EEES4_S4_EEES4_NS2_IJNS2_IJS4_S4_EEES4_EEEEEENS2_IJNS2_IJNS3_ILi1EEENS3_ILi512EEEiEEENS3_ILi4096EEENS2_IJNS2_IJiiEEENS3_ILi8192EEEEEEEEEEEC2ERKS8_RKSG_) ;  /* 0xffffdc3000007944 */ /* 0x000fea0003c3ffff */
[----:B-1----:R-:W-:Y:S02]  /*bc20*/  MOV R2, R6 ;  /* 0x0000000600027202 */ /* 0x002fe40000000f00 */
[----:B------:R-:W-:-:S04]  /*bc30*/  MOV R3, 0x0 ;  /* 0x0000000000037802 */ /* 0x000fc80000000f00 */
[----:B------:R-:W-:Y:S05]  /*bc40*/  RET.REL.NODEC R2 `(_ZN7cutlass13device_kernelIN5flash19enable_sm80_to_sm89INS1_16FlashAttnBwdSm80INS1_25CollectiveMainloopBwdSm80ILi2ELi2EN4cute5tupleIJNS5_1CILi128EEES8_NS7_ILi64EEEEEENS_10bfloat16_tEfNS_4arch4Sm80ELb0ELb0ELb1ELb1ELb1ELb0ELb0ELb0ELi2ELi4ELi4ELi4ELb0EEENS1_21CollectiveEpilogueBwdISA_SB_SD_Li256ELb1ELb0ELi2EEENS1_19SingleTileSchedulerILb1ELb0ELb0ELi128EEEEEEEEEvNT_6ParamsE) ;  /* 0xffff43b002007950 */ /* 0x000fea0003c3ffff */
        .type           $_ZN7cutlass13device_kernelIN5flash19enable_sm80_to_sm89INS1_16FlashAttnBwdSm80INS1_25CollectiveMainloopBwdSm80ILi2ELi2EN4cute5tupleIJNS5_1CILi128EEES8_NS7_ILi64EEEEEENS_10bfloat16_tEfNS_4arch4Sm80ELb0ELb0ELb1ELb1ELb1ELb0ELb0ELb0ELi2ELi4ELi4ELi4ELb0EEENS1_21CollectiveEpilogueBwdISA_SB_SD_Li256ELb1ELb0ELi2EEENS1_19SingleTileSchedulerILb1ELb0ELb0ELi128EEEEEEEEEvNT_6ParamsE$_ZN4cute5tupleIJNS0_IJNS0_IJNS_1CILi2EEES2_S2_EEES2_NS0_IJS2_S2_EEEEEENS0_IJNS0_IJNS1_ILi1EEENS1_ILi512EEEiEEENS1_ILi4096EEENS0_IJiiEEEEEEEEC2ERKS5_RKSB_,@function
        .size           $_ZN7cutlass13device_kernelIN5flash19enable_sm80_to_sm89INS1_16FlashAttnBwdSm80INS1_25CollectiveMainloopBwdSm80ILi2ELi2EN4cute5tupleIJNS5_1CILi128EEES8_NS7_ILi64EEEEEENS_10bfloat16_tEfNS_4arch4Sm80ELb0ELb0ELb1ELb1ELb1ELb0ELb0ELb0ELi2ELi4ELi4ELi4ELb0EEENS1_21CollectiveEpilogueBwdISA_SB_SD_Li256ELb1ELb0ELi2EEENS1_19SingleTileSchedulerILb1ELb0ELb0ELi128EEEEEEEEEvNT_6ParamsE$_ZN4cute5tupleIJNS0_IJNS0_IJNS_1CILi2EEES2_S2_EEES2_NS0_IJS2_S2_EEEEEENS0_IJNS0_IJNS1_ILi1EEENS1_ILi512EEEiEEENS1_ILi4096EEENS0_IJiiEEEEEEEEC2ERKS5_RKSB_,($_ZN7cutlass13device_kernelIN5flash19enable_sm80_to_sm89INS1_16FlashAttnBwdSm80INS1_25CollectiveMainloopBwdSm80ILi2ELi2EN4cute5tupleIJNS5_1CILi128EEES8_NS7_ILi64EEEEEENS_10bfloat16_tEfNS_4arch4Sm80ELb0ELb0ELb1ELb1ELb1ELb0ELb0ELb0ELi2ELi4ELi4ELi4ELb0EEENS1_21CollectiveEpilogueBwdISA_SB_SD_Li256ELb1ELb0ELi2EEENS1_19SingleTileSchedulerILb1ELb0ELb0ELi128EEEEEEEEEvNT_6ParamsE$_ZN4cute5tupleIJNS0_IJNS0_IJNS_1CILi8EEENS1_ILi1EEEEEENS0_IJNS1_ILi2EEEEEEEEENS0_IJNS0_IJS3_NS1_ILi0EEEEEENS0_IJiEEEEEEEEC2ERKS7_RKSB_ - $_ZN7cutlass13device_kernelIN5flash19enable_sm80_to_sm89INS1_16FlashAttnBwdSm80INS1_25CollectiveMainloopBwdSm80ILi2ELi2EN4cute5tupleIJNS5_1CILi128EEES8_NS7_ILi64EEEEEENS_10bfloat16_tEfNS_4arch4Sm80ELb0ELb0ELb1ELb1ELb1ELb0ELb0ELb0ELi2ELi4ELi4ELi4ELb0EEENS1_21CollectiveEpilogueBwdISA_SB_SD_Li256ELb1ELb0ELi2EEENS1_19SingleTileSchedulerILb1ELb0ELb0ELi128EEEEEEEEEvNT_6ParamsE$_ZN4cute5tupleIJNS0_IJNS0_IJNS_1CILi2EEES2_S2_EEES2_NS0_IJS2_S2_EEEEEENS0_IJNS0_IJNS1_ILi1EEENS1_ILi512EEEiEEENS1_ILi4096EEENS0_IJiiEEEEEEEEC2ERKS5_RKSB_)
$_ZN7cutlass13device_kernelIN5flash19enable_sm80_to_sm89INS1_16FlashAttnBwdSm80INS1_25CollectiveMainloopBwdSm80ILi2ELi2EN4cute5tupleIJNS5_1CILi128EEES8_NS7_ILi64EEEEEENS_10bfloat16_tEfNS_4arch4Sm80ELb0ELb0ELb1ELb1ELb1ELb0ELb0ELb0ELi2ELi4ELi4ELi4ELb0EEENS1_21CollectiveEpilogueBwdISA_SB_SD_Li256ELb1ELb0ELi2EEENS1_19SingleTileSchedulerILb1ELb0ELb0ELi128EEEEEEEEEvNT_6ParamsE$_ZN4cute5tupleIJNS0_IJNS0_IJNS_1CILi2EEES2_S2_EEES2_NS0_IJS2_S2_EEEEEENS0_IJNS0_IJNS1_ILi1EEENS1_ILi512EEEiEEENS1_ILi4096EEENS0_IJiiEEEEEEEEC2ERKS5_RKSB_:
[----:B------:R-:W-:Y:S02]  /*bc50*/  MOV R8, 0xbc70 ;  /* 0x0000bc7000087802 */ /* 0x000fe40000000f00 */
[----:B------:R-:W-:Y:S05]  /*bc60*/  CALL.REL.NOINC `($_ZN7cutlass13device_kernelIN5flash19enable_sm80_to_sm89INS1_16FlashAttnBwdSm80INS1_25CollectiveMainloopBwdSm80ILi2ELi2EN4cute5tupleIJNS5_1CILi128EEES8_NS7_ILi64EEEEEENS_10bfloat16_tEfNS_4arch4Sm80ELb0ELb0ELb1ELb1ELb1ELb0ELb0ELb0ELi2ELi4ELi4ELi4ELb0EEENS1_21CollectiveEpilogueBwdISA_SB_SD_Li256ELb1ELb0ELi2EEENS1_19SingleTileSchedulerILb1ELb0ELb0ELi128EEEEEEEEEvNT_6ParamsE$_ZN4cute3eso3ESOILb1ELb0EJNS_5tupleIJNS2_IJNS_1CILi2EEES4_S4_EEES4_NS2_IJS4_S4_EEEEEENS2_IJNS2_IJNS3_ILi1EEENS3_ILi512EEEiEEENS3_ILi4096EEENS2_IJiiEEEEEEEEC2ERKS7_RKSD_) ;  /* 0xffffdc4000007944 */ /* 0x000fea0003c3ffff */
[----:B-1----:R-:W-:Y:S02]  /*bc70*/  MOV R2, R6 ;  /* 0x0000000600027202 */ /* 0x002fe40000000f00 */
[----:B------:R-:W-:-:S04]  /*bc80*/  MOV R3, 0x0 ;  /* 0x0000000000037802 */ /* 0x000fc80000000f00 */
[----:B------:R-:W-:Y:S05]  /*bc90*/  RET.REL.NODEC R2 `(_ZN7cutlass13device_kernelIN5flash19enable_sm80_to_sm89INS1_16FlashAttnBwdSm80INS1_25CollectiveMainloopBwdSm80ILi2ELi2EN4cute5tupleIJNS5_1CILi128EEES8_NS7_ILi64EEEEEENS_10bfloat16_tEfNS_4arch4Sm80ELb0ELb0ELb1ELb1ELb1ELb0ELb0ELb0ELi2ELi4ELi4ELi4ELb0EEENS1_21CollectiveEpilogueBwdISA_SB_SD_Li256ELb1ELb0ELi2EEENS1_19SingleTileSchedulerILb1ELb0ELb0ELi128EEEEEEEEEvNT_6ParamsE) ;  /* 0xffff436002007950 */ /* 0x000fea0003c3ffff */
        .type           $_ZN7cutlass13device_kernelIN5flash19enable_sm80_to_sm89INS1_16FlashAttnBwdSm80INS1_25CollectiveMainloopBwdSm80ILi2ELi2EN4cute5tupleIJNS5_1CILi128EEES8_NS7_ILi64EEEEEENS_10bfloat16_tEfNS_4arch4Sm80ELb0ELb0ELb1ELb1ELb1ELb0ELb0ELb0ELi2ELi4ELi4ELi4ELb0EEENS1_21CollectiveEpilogueBwdISA_SB_SD_Li256ELb1ELb0ELi2EEENS1_19SingleTileSchedulerILb1ELb0ELb0ELi128EEEEEEEEEvNT_6ParamsE$_ZN4cute5tupleIJNS0_IJNS0_IJNS_1CILi8EEENS1_ILi1EEEEEENS0_IJNS1_ILi2EEEEEEEEENS0_IJNS0_IJS3_NS1_ILi0EEEEEENS0_IJiEEEEEEEEC2ERKS7_RKSB_,@function
        .size           $_ZN7cutlass13device_kernelIN5flash19enable_sm80_to_sm89INS1_16FlashAttnBwdSm80INS1_25CollectiveMainloopBwdSm80ILi2ELi2EN4cute5tupleIJNS5_1CILi128EEES8_NS7_ILi64EEEEEENS_10bfloat16_tEfNS_4arch4Sm80ELb0ELb0ELb1ELb1ELb1ELb0ELb0ELb0ELi2ELi4ELi4ELi4ELb0EEENS1_21CollectiveEpilogueBwdISA_SB_SD_Li256ELb1ELb0ELi2EEENS1_19SingleTileSchedulerILb1ELb0ELb0ELi128EEEEEEEEEvNT_6ParamsE$_ZN4cute5tupleIJNS0_IJNS0_IJNS_1CILi8EEENS1_ILi1EEEEEENS0_IJNS1_ILi2EEEEEEEEENS0_IJNS0_IJS3_NS1_ILi0EEEEEENS0_IJiEEEEEEEEC2ERKS7_RKSB_,($_ZN7cutlass13device_kernelIN5flash19enable_sm80_to_sm89INS1_16FlashAttnBwdSm80INS1_25CollectiveMainloopBwdSm80ILi2ELi2EN4cute5tupleIJNS5_1CILi128EEES8_NS7_ILi64EEEEEENS_10bfloat16_tEfNS_4arch4Sm80ELb0ELb0ELb1ELb1ELb1ELb0ELb0ELb0ELi2ELi4ELi4ELi4ELb0EEENS1_21CollectiveEpilogueBwdISA_SB_SD_Li256ELb1ELb0ELi2EEENS1_19SingleTileSchedulerILb1ELb0ELb0ELi128EEEEEEEEEvNT_6ParamsE$_ZN4cute5tupleIJNS0_IJNS0_IJNS_1CILi8EEENS1_ILi1EEEEEENS1_ILi2EEEEEENS0_IJNS0_IJS3_NS1_ILi0EEEEEEiEEEEEC2ERKS6_RKS9_ - $_ZN7cutlass13device_kernelIN5flash19enable_sm80_to_sm89INS1_16FlashAttnBwdSm80INS1_25CollectiveMainloopBwdSm80ILi2ELi2EN4cute5tupleIJNS5_1CILi128EEES8_NS7_ILi64EEEEEENS_10bfloat16_tEfNS_4arch4Sm80ELb0ELb0ELb1ELb1ELb1ELb0ELb0ELb0ELi2ELi4ELi4ELi4ELb0EEENS1_21CollectiveEpilogueBwdISA_SB_SD_Li256ELb1ELb0ELi2EEENS1_19SingleTileSchedulerILb1ELb0ELb0ELi128EEEEEEEEEvNT_6ParamsE$_ZN4cute5tupleIJNS0_IJNS0_IJNS_1CILi8EEENS1_ILi1EEEEEENS0_IJNS1_ILi2EEEEEEEEENS0_IJNS0_IJS3_NS1_ILi0EEEEEENS0_IJiEEEEEEEEC2ERKS7_RKSB_)
$_ZN7cutlass13device_kernelIN5flash19enable_sm80_to_sm89INS1_16FlashAttnBwdSm80INS1_25CollectiveMainloopBwdSm80ILi2ELi2EN4cute5tupleIJNS5_1CILi128EEES8_NS7_ILi64EEEEEENS_10bfloat16_tEfNS_4arch4Sm80ELb0ELb0ELb1ELb1ELb1ELb0ELb0ELb0ELi2ELi4ELi4ELi4ELb0EEENS1_21CollectiveEpilogueBwdISA_SB_SD_Li256ELb1ELb0ELi2EEENS1_19SingleTileSchedulerILb1ELb0ELb0ELi128EEEEEEEEEvNT_6ParamsE$_ZN4cute5tupleIJNS0_IJNS0_IJNS_1CILi8EEENS1_ILi1EEEEEENS0_IJNS1_ILi2EEEEEEEEENS0_IJNS0_IJS3_NS1_ILi0EEEEEENS0_IJiEEEEEEEEC2ERKS7_RKSB_:
[----:B------:R-:W-:Y:S02]  /*bca0*/  MOV R8, 0xbcc0 ;  /* 0x0000bcc000087802 */ /* 0x000fe40000000f00 */
[----:B------:R-:W-:Y:S05]  /*bcb0*/  CALL.REL.NOINC `($_ZN7cutlass13device_kernelIN5flash19enable_sm80_to_sm89INS1_16FlashAttnBwdSm80INS1_25CollectiveMainloopBwdSm80ILi2ELi2EN4cute5tupleIJNS5_1CILi128EEES8_NS7_ILi64EEEEEENS_10bfloat16_tEfNS_4arch4Sm80ELb0ELb0ELb1ELb1ELb1ELb0ELb0ELb0ELi2ELi4ELi4ELi4ELb0EEENS1_21CollectiveEpilogueBwdISA_SB_SD_Li256ELb1ELb0ELi2EEENS1_19SingleTileSchedulerILb1ELb0ELb0ELi128EEEEEEEEEvNT_6ParamsE$_ZN4cute3eso3ESOILb1ELb0EJNS_5tupleIJNS2_IJNS_1CILi8EEENS3_ILi1EEEEEENS2_IJNS3_ILi2EEEEEEEEENS2_IJNS2_IJS5_NS3_ILi0EEEEEENS2_IJiEEEEEEEEC2ERKS9_RKSD_) ;  /* 0xffffdc5000007944 */ /* 0x000fea0003c3ffff */
[----:B------:R-:W-:-:S04]  /*bcc0*/  MOV R7, 0x0 ;  /* 0x0000000000077802 */ /* 0x000fc80000000f00 */
[----:B------:R-:W-:Y:S05]  /*bcd0*/  RET.REL.NODEC R6 `(_ZN7cutlass13device_kernelIN5flash19enable_sm80_to_sm89INS1_16FlashAttnBwdSm80INS1_25CollectiveMainloopBwdSm80ILi2ELi2EN4cute5tupleIJNS5_1CILi128EEES8_NS7_ILi64EEEEEENS_10bfloat16_tEfNS_4arch4Sm80ELb0ELb0ELb1ELb1ELb1ELb0ELb0ELb0ELi2ELi4ELi4ELi4ELb0EEENS1_21CollectiveEpilogueBwdISA_SB_SD_Li256ELb1ELb0ELi2EEENS1_19SingleTileSchedulerILb1ELb0ELb0ELi128EEEEEEEEEvNT_6ParamsE) ;  /* 0xffff432006007950 */ /* 0x000fea0003c3ffff */
        .type           $_ZN7cutlass13device_kernelIN5flash19enable_sm80_to_sm89INS1_16FlashAttnBwdSm80INS1_25CollectiveMainloopBwdSm80ILi2ELi2EN4cute5tupleIJNS5_1CILi128EEES8_NS7_ILi64EEEEEENS_10bfloat16_tEfNS_4arch4Sm80ELb0ELb0ELb1ELb1ELb1ELb0ELb0ELb0ELi2ELi4ELi4ELi4ELb0EEENS1_21CollectiveEpilogueBwdISA_SB_SD_Li256ELb1ELb0ELi2EEENS1_19SingleTileSchedulerILb1ELb0ELb0ELi128EEEEEEEEEvNT_6ParamsE$_ZN4cute5tupleIJNS0_IJNS0_IJNS_1CILi8EEENS1_ILi1EEEEEENS1_ILi2EEEEEENS0_IJNS0_IJS3_NS1_ILi0EEEEEEiEEEEEC2ERKS6_RKS9_,@function
        .size           $_ZN7cutlass13device_kernelIN5flash19enable_sm80_to_sm89INS1_16FlashAttnBwdSm80INS1_25CollectiveMainloopBwdSm80ILi2ELi2EN4cute5tupleIJNS5_1CILi128EEES8_NS7_ILi64EEEEEENS_10bfloat16_tEfNS_4arch4Sm80ELb0ELb0ELb1ELb1ELb1ELb0ELb0ELb0ELi2ELi4ELi4ELi4ELb0EEENS1_21CollectiveEpilogueBwdISA_SB_SD_Li256ELb1ELb0ELi2EEENS1_19SingleTileSchedulerILb1ELb0ELb0ELi128EEEEEEEEEvNT_6ParamsE$_ZN4cute5tupleIJNS0_IJNS0_IJNS_1CILi8EEENS1_ILi1EEEEEENS1_ILi2EEEEEENS0_IJNS0_IJS3_NS1_ILi0EEEEEEiEEEEEC2ERKS6_RKS9_,($_ZN7cutlass13device_kernelIN5flash19enable_sm80_to_sm89INS1_16FlashAttnBwdSm80INS1_25CollectiveMainloopBwdSm80ILi2ELi2EN4cute5tupleIJNS5_1CILi128EEES8_NS7_ILi64EEEEEENS_10bfloat16_tEfNS_4arch4Sm80ELb0ELb0ELb1ELb1ELb1ELb0ELb0ELb0ELi2ELi4ELi4ELi4ELb0EEENS1_21CollectiveEpilogueBwdISA_SB_SD_Li256ELb1ELb0ELi2EEENS1_19SingleTileSchedulerILb1ELb0ELb0ELi128EEEEEEEEEvNT_6ParamsE$_ZN4cute5tupleIJNS0_IJNS0_IJNS_1CILi8EEENS1_ILi1EEEEEENS1_ILi2EEENS0_IJS5_S5_EEEEEENS0_IJNS0_IJS3_NS1_ILi0EEEEEENS1_ILi4096EEENS0_IJiiEEEEEEEEC2ERKS7_RKSC_ - $_ZN7cutlass13device_kernelIN5flash19enable_sm80_to_sm89INS1_16FlashAttnBwdSm80INS1_25CollectiveMainloopBwdSm80ILi2ELi2EN4cute5tupleIJNS5_1CILi128EEES8_NS7_ILi64EEEEEENS_10bfloat16_tEfNS_4arch4Sm80ELb0ELb0ELb1ELb1ELb1ELb0ELb0ELb0ELi2ELi4ELi4ELi4ELb0EEENS1_21CollectiveEpilogueBwdISA_SB_SD_Li256ELb1ELb0ELi2EEENS1_19SingleTileSchedulerILb1ELb0ELb0ELi128EEEEEEEEEvNT_6ParamsE$_ZN4cute5tupleIJNS0_IJNS0_IJNS_1CILi8EEENS1_ILi1EEEEEENS1_ILi2EEEEEENS0_IJNS0_IJS3_NS1_ILi0EEEEEEiEEEEEC2ERKS6_RKS9_)
$_ZN7cutlass13device_kernelIN5flash19enable_sm80_to_sm89INS1_16FlashAttnBwdSm80INS1_25CollectiveMainloopBwdSm80ILi2ELi2EN4cute5tupleIJNS5_1CILi128EEES8_NS7_ILi64EEEEEENS_10bfloat16_tEfNS_4arch4Sm80ELb0ELb0ELb1ELb1ELb1ELb0ELb0ELb0ELi2ELi4ELi4ELi4ELb0EEENS1_21CollectiveEpilogueBwdISA_SB_SD_Li256ELb1ELb0ELi2EEENS1_19SingleTileSchedulerILb1ELb0ELb0ELi128EEEEEEEEEvNT_6ParamsE$_ZN4cute5tupleIJNS0_IJNS0_IJNS_1CILi8EEENS1_ILi1EEEEEENS1_ILi2EEEEEENS0_IJNS0_IJS3_NS1_ILi0EEEEEEiEEEEEC2ERKS6_RKS9_:
[----:B------:R-:W-:Y:S02]  /*bce0*/  MOV R8, 0xbd00 ;  /* 0x0000bd0000087802 */ /* 0x000fe40000000f00 */
[----:B------:R-:W-:Y:S05]  /*bcf0*/  CALL.REL.NOINC `($_ZN7cutlass13device_kernelIN5flash19enable_sm80_to_sm89INS1_16FlashAttnBwdSm80INS1_25CollectiveMainloopBwdSm80ILi2ELi2EN4cute5tupleIJNS5_1CILi128EEES8_NS7_ILi64EEEEEENS_10bfloat16_tEfNS_4arch4Sm80ELb0ELb0ELb1ELb1ELb1ELb0ELb0ELb0ELi2ELi4ELi4ELi4ELb0EEENS1_21CollectiveEpilogueBwdISA_SB_SD_Li256ELb1ELb0ELi2EEENS1_19SingleTileSchedulerILb1ELb0ELb0ELi128EEEEEEEEEvNT_6ParamsE$_ZN4cute3eso3ESOILb1ELb0EJNS_5tupleIJNS2_IJNS_1CILi8EEENS3_ILi1EEEEEENS3_ILi2EEEEEENS2_IJNS2_IJS5_NS3_ILi0EEEEEEiEEEEEC2ERKS8_RKSB_) ;  /* 0xffffdc5000007944 */ /* 0x000fea0003c3ffff */
[----:B------:R-:W-:-:S04]  /*bd00*/  MOV R7, 0x0 ;  /* 0x0000000000077802 */ /* 0x000fc80000000f00 */
[----:B------:R-:W-:Y:S05]  /*bd10*/  RET.REL.NODEC R6 `(_ZN7cutlass13device_kernelIN5flash19enable_sm80_to_sm89INS1_16FlashAttnBwdSm80INS1_25CollectiveMainloopBwdSm80ILi2ELi2EN4cute5tupleIJNS5_1CILi128EEES8_NS7_ILi64EEEEEENS_10bfloat16_tEfNS_4arch4Sm80ELb0ELb0ELb1ELb1ELb1ELb0ELb0ELb0ELi2ELi4ELi4ELi4ELb0EEENS1_21CollectiveEpilogueBwdISA_SB_SD_Li256ELb1ELb0ELi2EEENS1_19SingleTileSchedulerILb1ELb0ELb0ELi128EEEEEEEEEvNT_6ParamsE) ;  /* 0xffff42e006007950 */ /* 0x000fea0003c3ffff */
        .type           $_ZN7cutlass13device_kernelIN5flash19enable_sm80_to_sm89INS1_16FlashAttnBwdSm80INS1_25CollectiveMainloopBwdSm80ILi2ELi2EN4cute5tupleIJNS5_1CILi128EEES8_NS7_ILi64EEEEEENS_10bfloat16_tEfNS_4arch4Sm80ELb0ELb0ELb1ELb1ELb1ELb0ELb0ELb0ELi2ELi4ELi4ELi4ELb0EEENS1_21CollectiveEpilogueBwdISA_SB_SD_Li256ELb1ELb0ELi2EEENS1_19SingleTileSchedulerILb1ELb0ELb0ELi128EEEEEEEEEvNT_6ParamsE$_ZN4cute5tupleIJNS0_IJNS0_IJNS_1CILi8EEENS1_ILi1EEEEEENS1_ILi2EEENS0_IJS5_S5_EEEEEENS0_IJNS0_IJS3_NS1_ILi0EEEEEENS1_ILi4096EEENS0_IJiiEEEEEEEEC2ERKS7_RKSC_,@function
        .size           $_ZN7cutlass13device_kernelIN5flash19enable_sm80_to_sm89INS1_16FlashAttnBwdSm80INS1_25CollectiveMainloopBwdSm80ILi2ELi2EN4cute5tupleIJNS5_1CILi128EEES8_NS7_ILi64EEEEEENS_10bfloat16_tEfNS_4arch4Sm80ELb0ELb0ELb1ELb1ELb1ELb0ELb0ELb0ELi2ELi4ELi4ELi4ELb0EEENS1_21CollectiveEpilogueBwdISA_SB_SD_Li256ELb1ELb0ELi2EEENS1_19SingleTileSchedulerILb1ELb0ELb0ELi128EEEEEEEEEvNT_6ParamsE$_ZN4cute5tupleIJNS0_IJNS0_IJNS_1CILi8EEENS1_ILi1EEEEEENS1_ILi2EEENS0_IJS5_S5_EEEEEENS0_IJNS0_IJS3_NS1_ILi0EEEEEENS1_ILi4096EEENS0_IJiiEEEEEEEEC2ERKS7_RKSC_,($_ZN7cutlass13device_kernelIN5flash19enable_sm80_to_sm89INS1_16FlashAttnBwdSm80INS1_25CollectiveMainloopBwdSm80ILi2ELi2EN4cute5tupleIJNS5_1CILi128EEES8_NS7_ILi64EEEEEENS_10bfloat16_tEfNS_4arch4Sm80ELb0ELb0ELb1ELb1ELb1ELb0ELb0ELb0ELi2ELi4ELi4ELi4ELb0EEENS1_21CollectiveEpilogueBwdISA_SB_SD_Li256ELb1ELb0ELi2EEENS1_19SingleTileSchedulerILb1ELb0ELb0ELi128EEEEEEEEEvNT_6ParamsE$_ZN4cute5tupleIJNS0_IJNS0_IJNS_1CILi8EEENS1_ILi1EEEEEENS1_ILi2EEES2_EEENS0_IJNS0_IJS3_NS1_ILi0EEEEEEiNS1_ILi1024EEEEEEEEC2ERKS6_RKSA_ - $_ZN7cutlass13device_kernelIN5flash19enable_sm80_to_sm89INS1_16FlashAttnBwdSm80INS1_25CollectiveMainloopBwdSm80ILi2ELi2EN4cute5tupleIJNS5_1CILi128EEES8_NS7_ILi64EEEEEENS_10bfloat16_tEfNS_4arch4Sm80ELb0ELb0ELb1ELb1ELb1ELb0ELb0ELb0ELi2ELi4ELi4ELi4ELb0EEENS1_21CollectiveEpilogueBwdISA_SB_SD_Li256ELb1ELb0ELi2EEENS1_19SingleTileSchedulerILb1ELb0ELb0ELi128EEEEEEEEEvNT_6ParamsE$_ZN4cute5tupleIJNS0_IJNS0_IJNS_1CILi8EEENS1_ILi1EEEEEENS1_ILi2EEENS0_IJS5_S5_EEEEEENS0_IJNS0_IJS3_NS1_ILi0EEEEEENS1_ILi4096EEENS0_IJiiEEEEEEEEC2ERKS7_RKSC_)
$_ZN7cutlass13device_kernelIN5flash19enable_sm80_to_sm89INS1_16FlashAttnBwdSm80INS1_25CollectiveMainloopBwdSm80ILi2ELi2EN4cute5tupleIJNS5_1CILi128EEES8_NS7_ILi64EEEEEENS_10bfloat16_tEfNS_4arch4Sm80ELb0ELb0ELb1ELb1ELb1ELb0ELb0ELb0ELi2ELi4ELi4ELi4ELb0EEENS1_21CollectiveEpilogueBwdISA_SB_SD_Li256ELb1ELb0ELi2EEENS1_19SingleTileSchedulerILb1ELb0ELb0ELi128EEEEEEEEEvNT_6ParamsE$_ZN4cute5tupleIJNS0_IJNS0_IJNS_1CILi8EEENS1_ILi1EEEEEENS1_ILi2EEENS0_IJS5_S5_EEEEEENS0_IJNS0_IJS3_NS1_ILi0EEEEEENS1_ILi4096EEENS0_IJiiEEEEEEEEC2ERKS7_RKSC_:
[----:B------:R-:W-:Y:S02]  /*bd20*/  MOV R6, 0xbd40 ;  /* 0x0000bd4000067802 */ /* 0x000fe40000000f00 */
[----:B------:R-:W-:Y:S05]  /*bd30*/  CALL.REL.NOINC `($_ZN7cutlass13device_kernelIN5flash19enable_sm80_to_sm89INS1_16FlashAttnBwdSm80INS1_25CollectiveMainloopBwdSm80ILi2ELi2EN4cute5tupleIJNS5_1CILi128EEES8_NS7_ILi64EEEEEENS_10bfloat16_tEfNS_4arch4Sm80ELb0ELb0ELb1ELb1ELb1ELb0ELb0ELb0ELi2ELi4ELi4ELi4ELb0EEENS1_21CollectiveEpilogueBwdISA_SB_SD_Li256ELb1ELb0ELi2EEENS1_19SingleTileSchedulerILb1ELb0ELb0ELi128EEEEEEEEEvNT_6ParamsE$_ZN4cute3eso3ESOILb1ELb0EJNS_5tupleIJNS2_IJNS_1CILi8EEENS3_ILi1EEEEEENS3_ILi2EEENS2_IJS7_S7_EEEEEENS2_IJNS2_IJS5_NS3_ILi0EEEEEENS3_ILi4096EEENS2_IJiiEEEEEEEEC2ERKS9_RKSE_) ;  /* 0xffffdc5000007944 */ /* 0x000fea0003c3ffff */
[----:B------:R-:W-:-:S04]  /*bd40*/  MOV R5, 0x0 ;  /* 0x0000000000057802 */ /* 0x000fc80000000f00 */
[----:B------:R-:W-:Y:S05]  /*bd50*/  RET.REL.NODEC R4 `(_ZN7cutlass13device_kernelIN5flash19enable_sm80_to_sm89INS1_16FlashAttnBwdSm80INS1_25CollectiveMainloopBwdSm80ILi2ELi2EN4cute5tupleIJNS5_1CILi128EEES8_NS7_ILi64EEEEEENS_10bfloat16_tEfNS_4arch4Sm80ELb0ELb0ELb1ELb1ELb1ELb0ELb0ELb0ELi2ELi4ELi4ELi4ELb0EEENS1_21CollectiveEpilogueBwdISA_SB_SD_Li256ELb1ELb0ELi2EEENS1_19SingleTileSchedulerILb1ELb0ELb0ELi128EEEEEEEEEvNT_6ParamsE) ;  /* 0xffff42a004007950 */ /* 0x000fea0003c3ffff */
        .type           $_ZN7cutlass13device_kernelIN5flash19enable_sm80_to_sm89INS1_16FlashAttnBwdSm80INS1_25CollectiveMainloopBwdSm80ILi2ELi2EN4cute5tupleIJNS5_1CILi128EEES8_NS7_ILi64EEEEEENS_10bfloat16_tEfNS_4arch4Sm80ELb0ELb0ELb1ELb1ELb1ELb0ELb0ELb0ELi2ELi4ELi4ELi4ELb0EEENS1_21CollectiveEpilogueBwdISA_SB_SD_Li256ELb1ELb0ELi2EEENS1_19SingleTileSchedulerILb1ELb0ELb0ELi128EEEEEEEEEvNT_6ParamsE$_ZN4cute5tupleIJNS0_IJNS0_IJNS_1CILi8EEENS1_ILi1EEEEEENS1_ILi2EEES2_EEENS0_IJNS0_IJS3_NS1_ILi0EEEEEEiNS1_ILi1024EEEEEEEEC2ERKS6_RKSA_,@function
        .size           $_ZN7cutlass13device_kernelIN5flash19enable_sm80_to_sm89INS1_16FlashAttnBwdSm80INS1_25CollectiveMainloopBwdSm80ILi2ELi2EN4cute5tupleIJNS5_1CILi128EEES8_NS7_ILi64EEEEEENS_10bfloat16_tEfNS_4arch4Sm80ELb0ELb0ELb1ELb1ELb1ELb0ELb0ELb0ELi2ELi4ELi4ELi4ELb0EEENS1_21CollectiveEpilogueBwdISA_SB_SD_Li256ELb1ELb0ELi2EEENS1_19SingleTileSchedulerILb1ELb0ELb0ELi128EEEEEEEEEvNT_6ParamsE$_ZN4cute5tupleIJNS0_IJNS0_IJNS_1CILi8EEENS1_ILi1EEEEEENS1_ILi2EEES2_EEENS0_IJNS0_IJS3_NS1_ILi0EEEEEEiNS1_ILi1024EEEEEEEEC2ERKS6_RKSA_,($_ZN7cutlass13device_kernelIN5flash19enable_sm80_to_sm89INS1_16FlashAttnBwdSm80INS1_25CollectiveMainloopBwdSm80ILi2ELi2EN4cute5tupleIJNS5_1CILi128EEES8_NS7_ILi64EEEEEENS_10bfloat16_tEfNS_4arch4Sm80ELb0ELb0ELb1ELb1ELb1ELb0ELb0ELb0ELi2ELi4ELi4ELi4ELb0EEENS1_21CollectiveEpilogueBwdISA_SB_SD_Li256ELb1ELb0ELi2EEENS1_19SingleTileSchedulerILb1ELb0ELb0ELi128EEEEEEEEEvNT_6ParamsE$_ZN4cute5tupleIJNS0_IJNS0_IJNS_1CILi8EEENS1_ILi1EEEEEENS1_ILi4EEES3_EEENS0_IJNS0_IJS3_NS1_ILi0EEEEEElS7_EEEEEC2ERKS6_RKS9_ - $_ZN7cutlass13device_kernelIN5flash19enable_sm80_to_sm89INS1_16FlashAttnBwdSm80INS1_25CollectiveMainloopBwdSm80ILi2ELi2EN4cute5tupleIJNS5_1CILi128EEES8_NS7_ILi64EEEEEENS_10bfloat16_tEfNS_4arch4Sm80ELb0ELb0ELb1ELb1ELb1ELb0ELb0ELb0ELi2ELi4ELi4ELi4ELb0EEENS1_21CollectiveEpilogueBwdISA_SB_SD_Li256ELb1ELb0ELi2EEENS1_19SingleTileSchedulerILb1ELb0ELb0ELi128EEEEEEEEEvNT_6ParamsE$_ZN4cute5tupleIJNS0_IJNS0_IJNS_1CILi8EEENS1_ILi1EEEEEENS1_ILi2EEES2_EEENS0_IJNS0_IJS3_NS1_ILi0EEEEEEiNS1_ILi1024EEEEEEEEC2ERKS6_RKSA_)
$_ZN7cutlass13device_kernelIN5flash19enable_sm80_to_sm89INS1_16FlashAttnBwdSm80INS1_25CollectiveMainloopBwdSm80ILi2ELi2EN4cute5tupleIJNS5_1CILi128EEES8_NS7_ILi64EEEEEENS_10bfloat16_tEfNS_4arch4Sm80ELb0ELb0ELb1ELb1ELb1ELb0ELb0ELb0ELi2ELi4ELi4ELi4ELb0EEENS1_21CollectiveEpilogueBwdISA_SB_SD_Li256ELb1ELb0ELi2EEENS1_19SingleTileSchedulerILb1ELb0ELb0ELi128EEEEEEEEEvNT_6ParamsE$_ZN4cute5tupleIJNS0_IJNS0_IJNS_1CILi8EEENS1_ILi1EEEEEENS1_ILi2EEES2_EEENS0_IJNS0_IJS3_NS1_ILi0EEEEEEiNS1_ILi1024EEEEEEEEC2ERKS6_RKSA_:
[----:B------:R-:W-:Y:S02]  /*bd60*/  MOV R8, 0xbd80 ;  /* 0x0000bd8000087802 */ /* 0x000fe40000000f00 */
[----:B------:R-:W-:Y:S05]  /*bd70*/  CALL.REL.NOINC `($_ZN7cutlass13device_kernelIN5flash19enable_sm80_to_sm89INS1_16FlashAttnBwdSm80INS1_25CollectiveMainloopBwdSm80ILi2ELi2EN4cute5tupleIJNS5_1CILi128EEES8_NS7_ILi64EEEEEENS_10bfloat16_tEfNS_4arch4Sm80ELb0ELb0ELb1ELb1ELb1ELb0ELb0ELb0ELi2ELi4ELi4ELi4ELb0EEENS1_21CollectiveEpilogueBwdISA_SB_SD_Li256ELb1ELb0ELi2EEENS1_19SingleTileSchedulerILb1ELb0ELb0ELi128EEEEEEEEEvNT_6ParamsE$_ZN4cute3eso3ESOILb1ELb0EJNS_5tupleIJNS2_IJNS_1CILi8EEENS3_ILi1EEEEEENS3_ILi2EEES4_EEENS2_IJNS2_IJS5_NS3_ILi0EEEEEEiNS3_ILi1024EEEEEEEEC2ERKS8_RKSC_) ;  /* 0xffffdc7000007944 */ /* 0x000fea0003c3ffff */
[----:B-1----:R-:W-:Y:S02]  /*bd80*/  MOV R2, R4 ;  /* 0x0000000400027202 */ /* 0x002fe40000000f00 */
[----:B------:R-:W-:-:S04]  /*bd90*/  MOV R3, 0x0 ;  /* 0x0000000000037802 */ /* 0x000fc80000000f00 */
[----:B------:R-:W-:Y:S05]  /*bda0*/  RET.REL.NODEC R2 `(_ZN7cutlass13device_kernelIN5flash19enable_sm80_to_sm89INS1_16FlashAttnBwdSm80INS1_25CollectiveMainloopBwdSm80ILi2ELi2EN4cute5tupleIJNS5_1CILi128EEES8_NS7_ILi64EEEEEENS_10bfloat16_tEfNS_4arch4Sm80ELb0ELb0ELb1ELb1ELb1ELb0ELb0ELb0ELi2ELi4ELi4ELi4ELb0EEENS1_21CollectiveEpilogueBwdISA_SB_SD_Li256ELb1ELb0ELi2EEENS1_19SingleTileSchedulerILb1ELb0ELb0ELi128EEEEEEEEEvNT_6ParamsE) ;  /* 0xffff425002007950 */ /* 0x000fea0003c3ffff */
        .type           $_ZN7cutlass13device_kernelIN5flash19enable_sm80_to_sm89INS1_16FlashAttnBwdSm80INS1_25CollectiveMainloopBwdSm80ILi2ELi2EN4cute5tupleIJNS5_1CILi128EEES8_NS7_ILi64EEEEEENS_10bfloat16_tEfNS_4arch4Sm80ELb0ELb0ELb1ELb1ELb1ELb0ELb0ELb0ELi2ELi4ELi4ELi4ELb0EEENS1_21CollectiveEpilogueBwdISA_SB_SD_Li256ELb1ELb0ELi2EEENS1_19SingleTileSchedulerILb1ELb0ELb0ELi128EEEEEEEEEvNT_6ParamsE$_ZN4cute5tupleIJNS0_IJNS0_IJNS_1CILi8EEENS1_ILi1EEEEEENS1_ILi4EEES3_EEENS0_IJNS0_IJS3_NS1_ILi0EEEEEElS7_EEEEEC2ERKS6_RKS9_,@function
        .size           $_ZN7cutlass13device_kernelIN5flash19enable_sm80_to_sm89INS1_16FlashAttnBwdSm80INS1_25CollectiveMainloopBwdSm80ILi2ELi2EN4cute5tupleIJNS5_1CILi128EEES8_NS7_ILi64EEEEEENS_10bfloat16_tEfNS_4arch4Sm80ELb0ELb0ELb1ELb1ELb1ELb0ELb0ELb0ELi2ELi4ELi4ELi4ELb0EEENS1_21CollectiveEpilogueBwdISA_SB_SD_Li256ELb1ELb0ELi2EEENS1_19SingleTileSchedulerILb1ELb0ELb0ELi128EEEEEEEEEvNT_6ParamsE$_ZN4cute5tupleIJNS0_IJNS0_IJNS_1CILi8EEENS1_ILi1EEEEEENS1_ILi4EEES3_EEENS0_IJNS0_IJS3_NS1_ILi0EEEEEElS7_EEEEEC2ERKS6_RKS9_,($_ZN7cutlass13device_kernelIN5flash19enable_sm80_to_sm89INS1_16FlashAttnBwdSm80INS1_25CollectiveMainloopBwdSm80ILi2ELi2EN4cute5tupleIJNS5_1CILi128EEES8_NS7_ILi64EEEEEENS_10bfloat16_tEfNS_4arch4Sm80ELb0ELb0ELb1ELb1ELb1ELb0ELb0ELb0ELi2ELi4ELi4ELi4ELb0EEENS1_21CollectiveEpilogueBwdISA_SB_SD_Li256ELb1ELb0ELi2EEENS1_19SingleTileSchedulerILb1ELb0ELb0ELi128EEEEEEEEEvNT_6ParamsE$_ZN4cute5tupleIJNS0_IJNS_1CILi16EEENS1_ILi2EEES3_S3_NS1_ILi4EEES3_EEENS0_IJNS1_ILi1EEEiiiNS1_ILi144EEENS1_ILi512EEEEEEEEC2ERKS5_RKS9_ - $_ZN7cutlass13device_kernelIN5flash19enable_sm80_to_sm89INS1_16FlashAttnBwdSm80INS1_25CollectiveMainloopBwdSm80ILi2ELi2EN4cute5tupleIJNS5_1CILi128EEES8_NS7_ILi64EEEEEENS_10bfloat16_tEfNS_4arch4Sm80ELb0ELb0ELb1ELb1ELb1ELb0ELb0ELb0ELi2ELi4ELi4ELi4ELb0EEENS1_21CollectiveEpilogueBwdISA_SB_SD_Li256ELb1ELb0ELi2EEENS1_19SingleTileSchedulerILb1ELb0ELb0ELi128EEEEEEEEEvNT_6ParamsE$_ZN4cute5tupleIJNS0_IJNS0_IJNS_1CILi8EEENS1_ILi1EEEEEENS1_ILi4EEES3_EEENS0_IJNS0_IJS3_NS1_ILi0EEEEEElS7_EEEEEC2ERKS6_RKS9_)
$_ZN7cutlass13device_kernelIN5flash19enable_sm80_to_sm89INS1_16FlashAttnBwdSm80INS1_25CollectiveMainloopBwdSm80ILi2ELi2EN4cute5tupleIJNS5_1CILi128EEES8_NS7_ILi64EEEEEENS_10bfloat16_tEfNS_4arch4Sm80ELb0ELb0ELb1ELb1ELb1ELb0ELb0ELb0ELi2ELi4ELi4ELi4ELb0EEENS1_21CollectiveEpilogueBwdISA_SB_SD_Li256ELb1ELb0ELi2EEENS1_19SingleTileSchedulerILb1ELb0ELb0ELi128EEEEEEEEEvNT_6ParamsE$_ZN4cute5tupleIJNS0_IJNS0_IJNS_1CILi8EEENS1_ILi1EEEEEENS1_ILi4EEES3_EEENS0_IJNS0_IJS3_NS1_ILi0EEEEEElS7_EEEEEC2ERKS6_RKS9_:
[----:B------:R-:W-:Y:S02]  /*bdb0*/  MOV R6, 0xbdd0 ;  /* 0x0000bdd000067802 */ /* 0x000fe40000000f00 */
[----:B------:R-:W-:Y:S05]  /*bdc0*/  CALL.REL.NOINC `($_ZN7cutlass13device_kernelIN5flash19enable_sm80_to_sm89INS1_16FlashAttnBwdSm80INS1_25CollectiveMainloopBwdSm80ILi2ELi2EN4cute5tupleIJNS5_1CILi128EEES8_NS7_ILi64EEEEEENS_10bfloat16_tEfNS_4arch4Sm80ELb0ELb0ELb1ELb1ELb1ELb0ELb0ELb0ELi2ELi4ELi4ELi4ELb0EEENS1_21CollectiveEpilogueBwdISA_SB_SD_Li256ELb1ELb0ELi2EEENS1_19SingleTileSchedulerILb1ELb0ELb0ELi128EEEEEEEEEvNT_6ParamsE$_ZN4cute3eso3ESOILb1ELb0EJNS_5tupleIJNS2_IJNS_1CILi8EEENS3_ILi1EEEEEENS3_ILi4EEES5_EEENS2_IJNS2_IJS5_NS3_ILi0EEEEEElS9_EEEEEC2ERKS8_RKSB_) ;  /* 0xffffdc6000007944 */ /* 0x000fea0003c3ffff */
[----:B------:R-:W-:-:S04]  /*bdd0*/  MOV R5, 0x0 ;  /* 0x0000000000057802 */ /* 0x000fc80000000f00 */
[----:B------:R-:W-:Y:S05]  /*bde0*/  RET.REL.NODEC R4 `(_ZN7cutlass13device_kernelIN5flash19enable_sm80_to_sm89INS1_16FlashAttnBwdSm80INS1_25CollectiveMainloopBwdSm80ILi2ELi2EN4cute5tupleIJNS5_1CILi128EEES8_NS7_ILi64EEEEEENS_10bfloat16_tEfNS_4arch4Sm80ELb0ELb0ELb1ELb1ELb1ELb0ELb0ELb0ELi2ELi4ELi4ELi4ELb0EEENS1_21CollectiveEpilogueBwdISA_SB_SD_Li256ELb1ELb0ELi2EEENS1_19SingleTileSchedulerILb1ELb0ELb0ELi128EEEEEEEEEvNT_6ParamsE) ;  /* 0xffff421004007950 */ /* 0x000fea0003c3ffff */
        .type           $_ZN7cutlass13device_kernelIN5flash19enable_sm80_to_sm89INS1_16FlashAttnBwdSm80INS1_25CollectiveMainloopBwdSm80ILi2ELi2EN4cute5tupleIJNS5_1CILi128EEES8_NS7_ILi64EEEEEENS_10bfloat16_tEfNS_4arch4Sm80ELb0ELb0ELb1ELb1ELb1ELb0ELb0ELb0ELi2ELi4ELi4ELi4ELb0EEENS1_21CollectiveEpilogueBwdISA_SB_SD_Li256ELb1ELb0ELi2EEENS1_19SingleTileSchedulerILb1ELb0ELb0ELi128EEEEEEEEEvNT_6ParamsE$_ZN4cute5tupleIJNS0_IJNS_1CILi16EEENS1_ILi2EEES3_S3_NS1_ILi4EEES3_EEENS0_IJNS1_ILi1EEEiiiNS1_ILi144EEENS1_ILi512EEEEEEEEC2ERKS5_RKS9_,@function
        .size           $_ZN7cutlass13device_kernelIN5flash19enable_sm80_to_sm89INS1_16FlashAttnBwdSm80INS1_25CollectiveMainloopBwdSm80ILi2ELi2EN4cute5tupleIJNS5_1CILi128EEES8_NS7_ILi64EEEEEENS_10bfloat16_tEfNS_4arch4Sm80ELb0ELb0ELb1ELb1ELb1ELb0ELb0ELb0ELi2ELi4ELi4ELi4ELb0EEENS1_21CollectiveEpilogueBwdISA_SB_SD_Li256ELb1ELb0ELi2EEENS1_19SingleTileSchedulerILb1ELb0ELb0ELi128EEEEEEEEEvNT_6ParamsE$_ZN4cute5tupleIJNS0_IJNS_1CILi16EEENS1_ILi2EEES3_S3_NS1_ILi4EEES3_EEENS0_IJNS1_ILi1EEEiiiNS1_ILi144EEENS1_ILi512EEEEEEEEC2ERKS5_RKS9_,($_ZN7cutlass13device_kernelIN5flash19enable_sm80_to_sm89INS1_16FlashAttnBwdSm80INS1_25CollectiveMainloopBwdSm80ILi2ELi2EN4cute5tupleIJNS5_1CILi128EEES8_NS7_ILi64EEEEEENS_10bfloat16_tEfNS_4arch4Sm80ELb0ELb0ELb1ELb1ELb1ELb0ELb0ELb0ELi2ELi4ELi4ELi4ELb0EEENS1_21CollectiveEpilogueBwdISA_SB_SD_Li256ELb1ELb0ELi2EEENS1_19SingleTileSchedulerILb1ELb0ELb0ELi128EEEEEEEEEvNT_6ParamsE$_ZN4cute5tupleIJNS0_IJNS_1CILi1EEENS0_IJS2_NS1_ILi2EEES3_EEEEEENS0_IJNS1_ILi0EEENS0_IJS2_NS1_ILi256EEEiEEEEEEEEC2ERKS5_RKS9_ - $_ZN7cutlass13device_kernelIN5flash19enable_sm80_to_sm89INS1_16FlashAttnBwdSm80INS1_25CollectiveMainloopBwdSm80ILi2ELi2EN4cute5tupleIJNS5_1CILi128EEES8_NS7_ILi64EEEEEENS_10bfloat16_tEfNS_4arch4Sm80ELb0ELb0ELb1ELb1ELb1ELb0ELb0ELb0ELi2ELi4ELi4ELi4ELb0EEENS1_21CollectiveEpilogueBwdISA_SB_SD_Li256ELb1ELb0ELi2EEENS1_19SingleTileSchedulerILb1ELb0ELb0ELi128EEEEEEEEEvNT_6ParamsE$_ZN4cute5tupleIJNS0_IJNS_1CILi16EEENS1_ILi2EEES3_S3_NS1_ILi4EEES3_EEENS0_IJNS1_ILi1EEEiiiNS1_ILi144EEENS1_ILi512EEEEEEEEC2ERKS5_RKS9_)
$_ZN7cutlass13device_kernelIN5flash19enable_sm80_to_sm89INS1_16FlashAttnBwdSm80INS1_25CollectiveMainloopBwdSm80ILi2ELi2EN4cute5tupleIJNS5_1CILi128EEES8_NS7_ILi64EEEEEENS_10bfloat16_tEfNS_4arch4Sm80ELb0ELb0ELb1ELb1ELb1ELb0ELb0ELb0ELi2ELi4ELi4ELi4ELb0EEENS1_21CollectiveEpilogueBwdISA_SB_SD_Li256ELb1ELb0ELi2EEENS1_19SingleTileSchedulerILb1ELb0ELb0ELi128EEEEEEEEEvNT_6ParamsE$_ZN4cute5tupleIJNS0_IJNS_1CILi16EEENS1_ILi2EEES3_S3_NS1_ILi4EEES3_EEENS0_IJNS1_ILi1EEEiiiNS1_ILi144EEENS1_ILi512EEEEEEEEC2ERKS5_RKS9_:
[----:B------:R-:W-:Y:S02]  /*bdf0*/  MOV R8, 0xbe10 ;  /* 0x0000be1000087802 */ /* 0x000fe40000000f00 */
[----:B------:R-:W-:Y:S05]  /*be00*/  CALL.REL.NOINC `($_ZN7cutlass13device_kernelIN5flash19enable_sm80_to_sm89INS1_16FlashAttnBwdSm80INS1_25CollectiveMainloopBwdSm80ILi2ELi2EN4cute5tupleIJNS5_1CILi128EEES8_NS7_ILi64EEEEEENS_10bfloat16_tEfNS_4arch4Sm80ELb0ELb0ELb1ELb1ELb1ELb0ELb0ELb0ELi2ELi4ELi4ELi4ELb0EEENS1_21CollectiveEpilogueBwdISA_SB_SD_Li256ELb1ELb0ELi2EEENS1_19SingleTileSchedulerILb1ELb0ELb0ELi128EEEEEEEEEvNT_6ParamsE$_ZN4cute3eso3ESOILb1ELb0EJNS_5tupleIJNS_1CILi16EEENS3_ILi2EEES5_S5_NS3_ILi4EEES5_EEENS2_IJNS3_ILi1EEEiiiNS3_ILi144EEENS3_ILi512EEEEEEEEC2ERKS7_RKSB_) ;  /* 0xffffdcd000007944 */ /* 0x000fea0003c3ffff */
[----:B-1----:R-:W-:Y:S02]  /*be10*/  MOV R2, R6 ;  /* 0x0000000600027202 */ /* 0x002fe40000000f00 */
[----:B------:R-:W-:-:S04]  /*be20*/  MOV R3, 0x0 ;  /* 0x0000000000037802 */ /* 0x000fc80000000f00 */
[----:B------:R-:W-:Y:S05]  /*be30*/  RET.REL.NODEC R2 `(_ZN7cutlass13device_kernelIN5flash19enable_sm80_to_sm89INS1_16FlashAttnBwdSm80INS1_25CollectiveMainloopBwdSm80ILi2ELi2EN4cute5tupleIJNS5_1CILi128EEES8_NS7_ILi64EEEEEENS_10bfloat16_tEfNS_4arch4Sm80ELb0ELb0ELb1ELb1ELb1ELb0ELb0ELb0ELi2ELi4ELi4ELi4ELb0EEENS1_21CollectiveEpilogueBwdISA_SB_SD_Li256ELb1ELb0ELi2EEENS1_19SingleTileSchedulerILb1ELb0ELb0ELi128EEEEEEEEEvNT_6ParamsE) ;  /* 0xffff41c002007950 */ /* 0x000fea0003c3ffff */
        .type           $_ZN7cutlass13device_kernelIN5flash19enable_sm80_to_sm89INS1_16FlashAttnBwdSm80INS1_25CollectiveMainloopBwdSm80ILi2ELi2EN4cute5tupleIJNS5_1CILi128EEES8_NS7_ILi64EEEEEENS_10bfloat16_tEfNS_4arch4Sm80ELb0ELb0ELb1ELb1ELb1ELb0ELb0ELb0ELi2ELi4ELi4ELi4ELb0EEENS1_21CollectiveEpilogueBwdISA_SB_SD_Li256ELb1ELb0ELi2EEENS1_19SingleTileSchedulerILb1ELb0ELb0ELi128EEEEEEEEEvNT_6ParamsE$_ZN4cute5tupleIJNS0_IJNS_1CILi1EEENS0_IJS2_NS1_ILi2EEES3_EEEEEENS0_IJNS1_ILi0EEENS0_IJS2_NS1_ILi256EEEiEEEEEEEEC2ERKS5_RKS9_,@function
        .size           $_ZN7cutlass13device_kernelIN5flash19enable_sm80_to_sm89INS1_16FlashAttnBwdSm80INS1_25CollectiveMainloopBwdSm80ILi2ELi2EN4cute5tupleIJNS5_1CILi128EEES8_NS7_ILi64EEEEEENS_10bfloat16_tEfNS_4arch4Sm80ELb0ELb0ELb1ELb1ELb1ELb0ELb0ELb0ELi2ELi4ELi4ELi4ELb0EEENS1_21CollectiveEpilogueBwdISA_SB_SD_Li256ELb1ELb0ELi2EEENS1_19SingleTileSchedulerILb1ELb0ELb0ELi128EEEEEEEEEvNT_6ParamsE$_ZN4cute5tupleIJNS0_IJNS_1CILi1EEENS0_IJS2_NS1_ILi2EEES3_EEEEEENS0_IJNS1_ILi0EEENS0_IJS2_NS1_ILi256EEEiEEEEEEEEC2ERKS5_RKS9_,($_ZN7cutlass13device_kernelIN5flash19enable_sm80_to_sm89INS1_16FlashAttnBwdSm80INS1_25CollectiveMainloopBwdSm80ILi2ELi2EN4cute5tupleIJNS5_1CILi128EEES8_NS7_ILi64EEEEEENS_10bfloat16_tEfNS_4arch4Sm80ELb0ELb0ELb1ELb1ELb1ELb0ELb0ELb0ELi2ELi4ELi4ELi4ELb0EEENS1_21CollectiveEpilogueBwdISA_SB_SD_Li256ELb1ELb0ELi2EEENS1_19SingleTileSchedulerILb1ELb0ELb0ELi128EEEEEEEEEvNT_6ParamsE$_ZN4cute5tupleIJNS0_IJNS_1CILi1EEENS1_ILi2EEEEEENS0_IJNS1_ILi0EEEiEEEEEC2ERKS4_RKS6_ - $_ZN7cutlass13device_kernelIN5flash19enable_sm80_to_sm89INS1_16FlashAttnBwdSm80INS1_25CollectiveMainloopBwdSm80ILi2ELi2EN4cute5tupleIJNS5_1CILi128EEES8_NS7_ILi64EEEEEENS_10bfloat16_tEfNS_4arch4Sm80ELb0ELb0ELb1ELb1ELb1ELb0ELb0ELb0ELi2ELi4ELi4ELi4ELb0EEENS1_21CollectiveEpilogueBwdISA_SB_SD_Li256ELb1ELb0ELi2EEENS1_19SingleTileSchedulerILb1ELb0ELb0ELi128EEEEEEEEEvNT_6ParamsE$_ZN4cute5tupleIJNS0_IJNS_1CILi1EEENS0_IJS2_NS1_ILi2EEES3_EEEEEENS0_IJNS1_ILi0EEENS0_IJS2_NS1_ILi256EEEiEEEEEEEEC2ERKS5_RKS9_)
$_ZN7cutlass13device_kernelIN5flash19enable_sm80_to_sm89INS1_16FlashAttnBwdSm80INS1_25CollectiveMainloopBwdSm80ILi2ELi2EN4cute5tupleIJNS5_1CILi128EEES8_NS7_ILi64EEEEEENS_10bfloat16_tEfNS_4arch4Sm80ELb0ELb0ELb1ELb1ELb1ELb0ELb0ELb0ELi2ELi4ELi4ELi4ELb0EEENS1_21CollectiveEpilogueBwdISA_SB_SD_Li256ELb1ELb0ELi2EEENS1_19SingleTileSchedulerILb1ELb0ELb0ELi128EEEEEEEEEvNT_6ParamsE$_ZN4cute5tupleIJNS0_IJNS_1CILi1EEENS0_IJS2_NS1_ILi2EEES3_EEEEEENS0_IJNS1_ILi0EEENS0_IJS2_NS1_ILi256EEEiEEEEEEEEC2ERKS5_RKS9_:
[----:B------:R-:W-:Y:S02]  /*be40*/  MOV R4, 0xbe60 ;  /* 0x0000be6000047802 */ /* 0x000fe40000000f00 */
[----:B------:R-:W-:Y:S05]  /*be50*/  CALL.REL.NOINC `($_ZN7cutlass13device_kernelIN5flash19enable_sm80_to_sm89INS1_16FlashAttnBwdSm80INS1_25CollectiveMainloopBwdSm80ILi2ELi2EN4cute5tupleIJNS5_1CILi128EEES8_NS7_ILi64EEEEEENS_10bfloat16_tEfNS_4arch4Sm80ELb0ELb0ELb1ELb1ELb1ELb0ELb0ELb0ELi2ELi4ELi4ELi4ELb0EEENS1_21CollectiveEpilogueBwdISA_SB_SD_Li256ELb1ELb0ELi2EEENS1_19SingleTileSchedulerILb1ELb0ELb0ELi128EEEEEEEEEvNT_6ParamsE$_ZN4cute3eso3ESOILb1ELb0EJNS_5tupleIJNS_1CILi1EEENS2_IJS4_NS3_ILi2EEES5_EEEEEENS2_IJNS3_ILi0EEENS2_IJS4_NS3_ILi256EEEiEEEEEEEEC2ERKS7_RKSB_) ;  /* 0xffffdce000007944 */ /* 0x000fea0003c3ffff */
[----:B-1----:R-:W-:Y:S02]  /*be60*/  MOV R2, R6 ;  /* 0x0000000600027202 */ /* 0x002fe40000000f00 */
[----:B------:R-:W-:-:S04]  /*be70*/  MOV R3, 0x0 ;  /* 0x0000000000037802 */ /* 0x000fc80000000f00 */
[----:B------:R-:W-:Y:S05]  /*be80*/  RET.REL.NODEC R2 `(_ZN7cutlass13device_kernelIN5flash19enable_sm80_to_sm89INS1_16FlashAttnBwdSm80INS1_25CollectiveMainloopBwdSm80ILi2ELi2EN4cute5tupleIJNS5_1CILi128EEES8_NS7_ILi64EEEEEENS_10bfloat16_tEfNS_4arch4Sm80ELb0ELb0ELb1ELb1ELb1ELb0ELb0ELb0ELi2ELi4ELi4ELi4ELb0EEENS1_21CollectiveEpilogueBwdISA_SB_SD_Li256ELb1ELb0ELi2EEENS1_19SingleTileSchedulerILb1ELb0ELb0ELi128EEEEEEEEEvNT_6ParamsE) ;  /* 0xffff417002007950 */ /* 0x000fea0003c3ffff */
        .type           $_ZN7cutlass13device_kernelIN5flash19enable_sm80_to_sm89INS1_16FlashAttnBwdSm80INS1_25CollectiveMainloopBwdSm80ILi2ELi2EN4cute5tupleIJNS5_1CILi128EEES8_NS7_ILi64EEEEEENS_10bfloat16_tEfNS_4arch4Sm80ELb0ELb0ELb1ELb1ELb1ELb0ELb0ELb0ELi2ELi4ELi4ELi4ELb0EEENS1_21CollectiveEpilogueBwdISA_SB_SD_Li256ELb1ELb0ELi2EEENS1_19SingleTileSchedulerILb1ELb0ELb0ELi128EEEEEEEEEvNT_6ParamsE$_ZN4cute5tupleIJNS0_IJNS_1CILi1EEENS1_ILi2EEEEEENS0_IJNS1_ILi0EEEiEEEEEC2ERKS4_RKS6_,@function
        .size           $_ZN7cutlass13device_kernelIN5flash19enable_sm80_to_sm89INS1_16FlashAttnBwdSm80INS1_25CollectiveMainloopBwdSm80ILi2ELi2EN4cute5tupleIJNS5_1CILi128EEES8_NS7_ILi64EEEEEENS_10bfloat16_tEfNS_4arch4Sm80ELb0ELb0ELb1ELb1ELb1ELb0ELb0ELb0ELi2ELi4ELi4ELi4ELb0EEENS1_21CollectiveEpilogueBwdISA_SB_SD_Li256ELb1ELb0ELi2EEENS1_19SingleTileSchedulerILb1ELb0ELb0ELi128EEEEEEEEEvNT_6ParamsE$_ZN4cute5tupleIJNS0_IJNS_1CILi1EEENS1_ILi2EEEEEENS0_IJNS1_ILi0EEEiEEEEEC2ERKS4_RKS6_,($_ZN7cutlass13device_kernelIN5flash19enable_sm80_to_sm89INS1_16FlashAttnBwdSm80INS1_25CollectiveMainloopBwdSm80ILi2ELi2EN4cute5tupleIJNS5_1CILi128EEES8_NS7_ILi64EEEEEENS_10bfloat16_tEfNS_4arch4Sm80ELb0ELb0ELb1ELb1ELb1ELb0ELb0ELb0ELi2ELi4ELi4ELi4ELb0EEENS1_21CollectiveEpilogueBwdISA_SB_SD_Li256ELb1ELb0ELi2EEENS1_19SingleTileSchedulerILb1ELb0ELb0ELi128EEEEEEEEEvNT_6ParamsE$_ZN4cute5tupleIJNS0_IJNS_1CILi1EEENS1_ILi2EEES3_EEENS0_IJS2_NS1_ILi256EEEiEEEEEC2ERKS4_RKS6_ - $_ZN7cutlass13device_kernelIN5flash19enable_sm80_to_sm89INS1_16FlashAttnBwdSm80INS1_25CollectiveMainloopBwdSm80ILi2ELi2EN4cute5tupleIJNS5_1CILi128EEES8_NS7_ILi64EEEEEENS_10bfloat16_tEfNS_4arch4Sm80ELb0ELb0ELb1ELb1ELb1ELb0ELb0ELb0ELi2ELi4ELi4ELi4ELb0EEENS1_21CollectiveEpilogueBwdISA_SB_SD_Li256ELb1ELb0ELi2EEENS1_19SingleTileSchedulerILb1ELb0ELb0ELi128EEEEEEEEEvNT_6ParamsE$_ZN4cute5tupleIJNS0_IJNS_1CILi1EEENS1_ILi2EEEEEENS0_IJNS1_ILi0EEEiEEEEEC2ERKS4_RKS6_)
$_ZN7cutlass13device_kernelIN5flash19enable_sm80_to_sm89INS1_16FlashAttnBwdSm80INS1_25CollectiveMainloopBwdSm80ILi2ELi2EN4cute5tupleIJNS5_1CILi128EEES8_NS7_ILi64EEEEEENS_10bfloat16_tEfNS_4arch4Sm80ELb0ELb0ELb1ELb1ELb1ELb0ELb0ELb0ELi2ELi4ELi4ELi4ELb0EEENS1_21CollectiveEpilogueBwdISA_SB_SD_Li256ELb1ELb0ELi2EEENS1_19SingleTileSchedulerILb1ELb0ELb0ELi128EEEEEEEEEvNT_6ParamsE$_ZN4cute5tupleIJNS0_IJNS_1CILi1EEENS1_ILi2EEEEEENS0_IJNS1_ILi0EEEiEEEEEC2ERKS4_RKS6_:
[----:B------:R-:W-:Y:S02]  /*be90*/  MOV R4, 0xbeb0 ;  /* 0x0000beb000047802 */ /* 0x000fe40000000f00 */
[----:B------:R-:W-:Y:S05]  /*bea0*/  CALL.REL.NOINC `($_ZN7cutlass13device_kernelIN5flash19enable_sm80_to_sm89INS1_16FlashAttnBwdSm80INS1_25CollectiveMainloopBwdSm80ILi2ELi2EN4cute5tupleIJNS5_1CILi128EEES8_NS7_ILi64EEEEEENS_10bfloat16_tEfNS_4arch4Sm80ELb0ELb0ELb1ELb1ELb1ELb0ELb0ELb0ELi2ELi4ELi4ELi4ELb0EEENS1_21CollectiveEpilogueBwdISA_SB_SD_Li256ELb1ELb0ELi2EEENS1_19SingleTileSchedulerILb1ELb0ELb0ELi128EEEEEEEEEvNT_6ParamsE$_ZN4cute3eso3ESOILb1ELb0EJNS_5tupleIJNS_1CILi1EEENS3_ILi2EEEEEENS2_IJNS3_ILi0EEEiEEEEEC2ERKS6_RKS8_) ;  /* 0xffffde6000007944 */ /* 0x000fea0003c3ffff */
[----:B------:R-:W-:-:S04]  /*beb0*/  MOV R7, 0x0 ;  /* 0x0000000000077802 */ /* 0x000fc80000000f00 */
[----:B------:R-:W-:Y:S05]  /*bec0*/  RET.REL.NODEC R6 `(_ZN7cutlass13device_kernelIN5flash19enable_sm80_to_sm89INS1_16FlashAttnBwdSm80INS1_25CollectiveMainloopBwdSm80ILi2ELi2EN4cute5tupleIJNS5_1CILi128EEES8_NS7_ILi64EEEEEENS_10bfloat16_tEfNS_4arch4Sm80ELb0ELb0ELb1ELb1ELb1ELb0ELb0ELb0ELi2ELi4ELi4ELi4ELb0EEENS1_21CollectiveEpilogueBwdISA_SB_SD_Li256ELb1ELb0ELi2EEENS1_19SingleTileSchedulerILb1ELb0ELb0ELi128EEEEEEEEEvNT_6ParamsE) ;  /* 0xffff413006007950 */ /* 0x000fea0003c3ffff */
        .type           $_ZN7cutlass13device_kernelIN5flash19enable_sm80_to_sm89INS1_16FlashAttnBwdSm80INS1_25CollectiveMainloopBwdSm80ILi2ELi2EN4cute5tupleIJNS5_1CILi128EEES8_NS7_ILi64EEEEEENS_10bfloat16_tEfNS_4arch4Sm80ELb0ELb0ELb1ELb1ELb1ELb0ELb0ELb0ELi2ELi4ELi4ELi4ELb0EEENS1_21CollectiveEpilogueBwdISA_SB_SD_Li256ELb1ELb0ELi2EEENS1_19SingleTileSchedulerILb1ELb0ELb0ELi128EEEEEEEEEvNT_6ParamsE$_ZN4cute5tupleIJNS0_IJNS_1CILi1EEENS1_ILi2EEES3_EEENS0_IJS2_NS1_ILi256EEEiEEEEEC2ERKS4_RKS6_,@function
        .size           $_ZN7cutlass13device_kernelIN5flash19enable_sm80_to_sm89INS1_16FlashAttnBwdSm80INS1_25CollectiveMainloopBwdSm80ILi2ELi2EN4cute5tupleIJNS5_1CILi128EEES8_NS7_ILi64EEEEEENS_10bfloat16_tEfNS_4arch4Sm80ELb0ELb0ELb1ELb1ELb1ELb0ELb0ELb0ELi2ELi4ELi4ELi4ELb0EEENS1_21CollectiveEpilogueBwdISA_SB_SD_Li256ELb1ELb0ELi2EEENS1_19SingleTileSchedulerILb1ELb0ELb0ELi128EEEEEEEEEvNT_6ParamsE$_ZN4cute5tupleIJNS0_IJNS_1CILi1EEENS1_ILi2EEES3_EEENS0_IJS2_NS1_ILi256EEEiEEEEEC2ERKS4_RKS6_,($_ZN7cutlass13device_kernelIN5flash19enable_sm80_to_sm89INS1_16FlashAttnBwdSm80INS1_25CollectiveMainloopBwdSm80ILi2ELi2EN4cute5tupleIJNS5_1CILi128EEES8_NS7_ILi64EEEEEENS_10bfloat16_tEfNS_4arch4Sm80ELb0ELb0ELb1ELb1ELb1ELb0ELb0ELb0ELi2ELi4ELi4ELi4ELb0EEENS1_21CollectiveEpilogueBwdISA_SB_SD_Li256ELb1ELb0ELi2EEENS1_19SingleTileSchedulerILb1ELb0ELb0ELi128EEEEEEEEEvNT_6ParamsE$_ZN4cute5tupleIJNS0_IJNS_1CILi2EEEEEENS0_IJiEEEEEC2ERKS3_RKS4_ - $_ZN7cutlass13device_kernelIN5flash19enable_sm80_to_sm89INS1_16FlashAttnBwdSm80INS1_25CollectiveMainloopBwdSm80ILi2ELi2EN4cute5tupleIJNS5_1CILi128EEES8_NS7_ILi64EEEEEENS_10bfloat16_tEfNS_4arch4Sm80ELb0ELb0ELb1ELb1ELb1ELb0ELb0ELb0ELi2ELi4ELi4ELi4ELb0EEENS1_21CollectiveEpilogueBwdISA_SB_SD_Li256ELb1ELb0ELi2EEENS1_19SingleTileSchedulerILb1ELb0ELb0ELi128EEEEEEEEEvNT_6ParamsE$_ZN4cute5tupleIJNS0_IJNS_1CILi1EEENS1_ILi2EEES3_EEENS0_IJS2_NS1_ILi256EEEiEEEEEC2ERKS4_RKS6_)
$_ZN7cutlass13device_kernelIN5flash19enable_sm80_to_sm89INS1_16FlashAttnBwdSm80INS1_25CollectiveMainloopBwdSm80ILi2ELi2EN4cute5tupleIJNS5_1CILi128EEES8_NS7_ILi64EEEEEENS_10bfloat16_tEfNS_4arch4Sm80ELb0ELb0ELb1ELb1ELb1ELb0ELb0ELb0ELi2ELi4ELi4ELi4ELb0EEENS1_21CollectiveEpilogueBwdISA_SB_SD_Li256ELb1ELb0ELi2EEENS1_19SingleTileSchedulerILb1ELb0ELb0ELi128EEEEEEEEEvNT_6ParamsE$_ZN4cute5tupleIJNS0_IJNS_1CILi1EEENS1_ILi2EEES3_EEENS0_IJS2_NS1_ILi256EEEiEEEEEC2ERKS4_RKS6_:
[----:B------:R-:W-:Y:S02]  /*bed0*/  MOV R4, 0xbef0 ;  /* 0x0000bef000047802 */ /* 0x000fe40000000f00 */
[----:B------:R-:W-:Y:S05]  /*bee0*/  CALL.REL.NOINC `($_ZN7cutlass13device_kernelIN5flash19enable_sm80_to_sm89INS1_16FlashAttnBwdSm80INS1_25CollectiveMainloopBwdSm80ILi2ELi2EN4cute5tupleIJNS5_1CILi128EEES8_NS7_ILi64EEEEEENS_10bfloat16_tEfNS_4arch4Sm80ELb0ELb0ELb1ELb1ELb1ELb0ELb0ELb0ELi2ELi4ELi4ELi4ELb0EEENS1_21CollectiveEpilogueBwdISA_SB_SD_Li256ELb1ELb0ELi2EEENS1_19SingleTileSchedulerILb1ELb0ELb0ELi128EEEEEEEEEvNT_6ParamsE$_ZN4cute3eso3ESOILb1ELb0EJNS_5tupleIJNS_1CILi1EEENS3_ILi2EEES5_EEENS2_IJS4_NS3_ILi256EEEiEEEEEC2ERKS6_RKS8_) ;  /* 0xffffde6000007944 */ /* 0x000fea0003c3ffff */
[----:B-1----:R-:W-:Y:S02]  /*bef0*/  MOV R2, R6 ;  /* 0x0000000600027202 */ /* 0x002fe40000000f00 */
[----:B------:R-:W-:-:S04]  /*bf00*/  MOV R3, 0x0 ;  /* 0x0000000000037802 */ /* 0x000fc80000000f00 */
[----:B------:R-:W-:Y:S05]  /*bf10*/  RET.REL.NODEC R2 `(_ZN7cutlass13device_kernelIN5flash19enable_sm80_to_sm89INS1_16FlashAttnBwdSm80INS1_25CollectiveMainloopBwdSm80ILi2ELi2EN4cute5tupleIJNS5_1CILi128EEES8_NS7_ILi64EEEEEENS_10bfloat16_tEfNS_4arch4Sm80ELb0ELb0ELb1ELb1ELb1ELb0ELb0ELb0ELi2ELi4ELi4ELi4ELb0EEENS1_21CollectiveEpilogueBwdISA_SB_SD_Li256ELb1ELb0ELi2EEENS1_19SingleTileSchedulerILb1ELb0ELb0ELi128EEEEEEEEEvNT_6ParamsE) ;  /* 0xffff40e002007950 */ /* 0x000fea0003c3ffff */
        .type           $_ZN7cutlass13device_kernelIN5flash19enable_sm80_to_sm89INS1_16FlashAttnBwdSm80INS1_25CollectiveMainloopBwdSm80ILi2ELi2EN4cute5tupleIJNS5_1CILi128EEES8_NS7_ILi64EEEEEENS_10bfloat16_tEfNS_4arch4Sm80ELb0ELb0ELb1ELb1ELb1ELb0ELb0ELb0ELi2ELi4ELi4ELi4ELb0EEENS1_21CollectiveEpilogueBwdISA_SB_SD_Li256ELb1ELb0ELi2EEENS1_19SingleTileSchedulerILb1ELb0ELb0ELi128EEEEEEEEEvNT_6ParamsE$_ZN4cute5tupleIJNS0_IJNS_1CILi2EEEEEENS0_IJiEEEEEC2ERKS3_RKS4_,@function
        .size           $_ZN7cutlass13device_kernelIN5flash19enable_sm80_to_sm89INS1_16FlashAttnBwdSm80INS1_25CollectiveMainloopBwdSm80ILi2ELi2EN4cute5tupleIJNS5_1CILi128EEES8_NS7_ILi64EEEEEENS_10bfloat16_tEfNS_4arch4Sm80ELb0ELb0ELb1ELb1ELb1ELb0ELb0ELb0ELi2ELi4ELi4ELi4ELb0EEENS1_21CollectiveEpilogueBwdISA_SB_SD_Li256ELb1ELb0ELi2EEENS1_19SingleTileSchedulerILb1ELb0ELb0ELi128EEEEEEEEEvNT_6ParamsE$_ZN4cute5tupleIJNS0_IJNS_1CILi2EEEEEENS0_IJiEEEEEC2ERKS3_RKS4_,($_ZN7cutlass13device_kernelIN5flash19enable_sm80_to_sm89INS1_16FlashAttnBwdSm80INS1_25CollectiveMainloopBwdSm80ILi2ELi2EN4cute5tupleIJNS5_1CILi128EEES8_NS7_ILi64EEEEEENS_10bfloat16_tEfNS_4arch4Sm80ELb0ELb0ELb1ELb1ELb1ELb0ELb0ELb0ELi2ELi4ELi4ELi4ELb0EEENS1_21CollectiveEpilogueBwdISA_SB_SD_Li256ELb1ELb0ELi2EEENS1_19SingleTileSchedulerILb1ELb0ELb0ELi128EEEEEEEEEvNT_6ParamsE$_ZN4cute5tupleIJNS0_IJNS_1CILi2EEES2_EEENS0_IJNS1_ILi1EEEiEEEEEC2ERKS3_RKS5_ - $_ZN7cutlass13device_kernelIN5flash19enable_sm80_to_sm89INS1_16FlashAttnBwdSm80INS1_25CollectiveMainloopBwdSm80ILi2ELi2EN4cute5tupleIJNS5_1CILi128EEES8_NS7_ILi64EEEEEENS_10bfloat16_tEfNS_4arch4Sm80ELb0ELb0ELb1ELb1ELb1ELb0ELb0ELb0ELi2ELi4ELi4ELi4ELb0EEENS1_21CollectiveEpilogueBwdISA_SB_SD_Li256ELb1ELb0ELi2EEENS1_19SingleTileSchedulerILb1ELb0ELb0ELi128EEEEEEEEEvNT_6ParamsE$_ZN4cute5tupleIJNS0_IJNS_1CILi2EEEEEENS0_IJiEEEEEC2ERKS3_RKS4_)
$_ZN7cutlass13device_kernelIN5flash19enable_sm80_to_sm89INS1_16FlashAttnBwdSm80INS1_25CollectiveMainloopBwdSm80ILi2ELi2EN4cute5tupleIJNS5_1CILi128EEES8_NS7_ILi64EEEEEENS_10bfloat16_tEfNS_4arch4Sm80ELb0ELb0ELb1ELb1ELb1ELb0ELb0ELb0ELi2ELi4ELi4ELi4ELb0EEENS1_21CollectiveEpilogueBwdISA_SB_SD_Li256ELb1ELb0ELi2EEENS1_19SingleTileSchedulerILb1ELb0ELb0ELi128EEEEEEEEEvNT_6ParamsE$_ZN4cute5tupleIJNS0_IJNS_1CILi2EEEEEENS0_IJiEEEEEC2ERKS3_RKS4_:
[----:B------:R-:W-:Y:S02]  /*bf20*/  MOV R6, 0xbf40 ;  /* 0x0000bf4000067802 */ /* 0x000fe40000000f00 */
[----:B------:R-:W-:Y:S05]  /*bf30*/  CALL.REL.NOINC `($_ZN7cutlass13device_kernelIN5flash19enable_sm80_to_sm89INS1_16FlashAttnBwdSm80INS1_25CollectiveMainloopBwdSm80ILi2ELi2EN4cute5tupleIJNS5_1CILi128EEES8_NS7_ILi64EEEEEENS_10bfloat16_tEfNS_4arch4Sm80ELb0ELb0ELb1ELb1ELb1ELb0ELb0ELb0ELi2ELi4ELi4ELi4ELb0EEENS1_21CollectiveEpilogueBwdISA_SB_SD_Li256ELb1ELb0ELi2EEENS1_19SingleTileSchedulerILb1ELb0ELb0ELi128EEEEEEEEEvNT_6ParamsE$_ZN4cute3eso3ESOILb1ELb0EJNS_5tupleIJNS_1CILi2EEEEEENS2_IJiEEEEEC2ERKS5_RKS6_) ;  /* 0xffffde5000007944 */ /* 0x000fea0003c3ffff */
[----:B------:R-:W-:-:S04]  /*bf40*/  MOV R5, 0x0 ;  /* 0x0000000000057802 */ /* 0x000fc80000000f00 */
[----:B------:R-:W-:Y:S05]  /*bf50*/  RET.REL.NODEC R4 `(_ZN7cutlass13device_kernelIN5flash19enable_sm80_to_sm89INS1_16FlashAttnBwdSm80INS1_25CollectiveMainloopBwdSm80ILi2ELi2EN4cute5tupleIJNS5_1CILi128EEES8_NS7_ILi64EEEEEENS_10bfloat16_tEfNS_4arch4Sm80ELb0ELb0ELb1ELb1ELb1ELb0ELb0ELb0ELi2ELi4ELi4ELi4ELb0EEENS1_21CollectiveEpilogueBwdISA_SB_SD_Li256ELb1ELb0ELi2EEENS1_19SingleTileSchedulerILb1ELb0ELb0ELi128EEEEEEEEEvNT_6ParamsE) ;  /* 0xffff40a004007950 */ /* 0x000fea0003c3ffff */
        .type           $_ZN7cutlass13device_kernelIN5flash19enable_sm80_to_sm89INS1_16FlashAttnBwdSm80INS1_25CollectiveMainloopBwdSm80ILi2ELi2EN4cute5tupleIJNS5_1CILi128EEES8_NS7_ILi64EEEEEENS_10bfloat16_tEfNS_4arch4Sm80ELb0ELb0ELb1ELb1ELb1ELb0ELb0ELb0ELi2ELi4ELi4ELi4ELb0EEENS1_21CollectiveEpilogueBwdISA_SB_SD_Li256ELb1ELb0ELi2EEENS1_19SingleTileSchedulerILb1ELb0ELb0ELi128EEEEEEEEEvNT_6ParamsE$_ZN4cute5tupleIJNS0_IJNS_1CILi2EEES2_EEENS0_IJNS1_ILi1EEEiEEEEEC2ERKS3_RKS5_,@function
        .size           $_ZN7cutlass13device_kernelIN5flash19enable_sm80_to_sm89INS1_16FlashAttnBwdSm80INS1_25CollectiveMainloopBwdSm80ILi2ELi2EN4cute5tupleIJNS5_1CILi128EEES8_NS7_ILi64EEEEEENS_10bfloat16_tEfNS_4arch4Sm80ELb0ELb0ELb1ELb1ELb1ELb0ELb0ELb0ELi2ELi4ELi4ELi4ELb0EEENS1_21CollectiveEpilogueBwdISA_SB_SD_Li256ELb1ELb0ELi2EEENS1_19SingleTileSchedulerILb1ELb0ELb0ELi128EEEEEEEEEvNT_6ParamsE$_ZN4cute5tupleIJNS0_IJNS_1CILi2EEES2_EEENS0_IJNS1_ILi1EEEiEEEEEC2ERKS3_RKS5_,($_ZN7cutlass13device_kernelIN5flash19enable_sm80_to_sm89INS1_16FlashAttnBwdSm80INS1_25CollectiveMainloopBwdSm80ILi2ELi2EN4cute5tupleIJNS5_1CILi128EEES8_NS7_ILi64EEEEEENS_10bfloat16_tEfNS_4arch4Sm80ELb0ELb0ELb1ELb1ELb1ELb0ELb0ELb0ELi2ELi4ELi4ELi4ELb0EEENS1_21CollectiveEpilogueBwdISA_SB_SD_Li256ELb1ELb0ELi2EEENS1_19SingleTileSchedulerILb1ELb0ELb0ELi128EEEEEEEEEvNT_6ParamsE$_ZN4cute5tupleIJNS0_IJNS_1CILi2EEES2_EEENS0_IJiNS1_ILi4096EEEEEEEEC2ERKS3_RKS5_ - $_ZN7cutlass13device_kernelIN5flash19enable_sm80_to_sm89INS1_16FlashAttnBwdSm80INS1_25CollectiveMainloopBwdSm80ILi2ELi2EN4cute5tupleIJNS5_1CILi128EEES8_NS7_ILi64EEEEEENS_10bfloat16_tEfNS_4arch4Sm80ELb0ELb0ELb1ELb1ELb1ELb0ELb0ELb0ELi2ELi4ELi4ELi4ELb0EEENS1_21CollectiveEpilogueBwdISA_SB_SD_Li256ELb1ELb0ELi2EEENS1_19SingleTileSchedulerILb1ELb0ELb0ELi128EEEEEEEEEvNT_6ParamsE$_ZN4cute5tupleIJNS0_IJNS_1CILi2EEES2_EEENS0_IJNS1_ILi1EEEiEEEEEC2ERKS3_RKS5_)
$_ZN7cutlass13device_kernelIN5flash19enable_sm80_to_sm89INS1_16FlashAttnBwdSm80INS1_25CollectiveMainloopBwdSm80ILi2ELi2EN4cute5tupleIJNS5_1CILi128EEES8_NS7_ILi64EEEEEENS_10bfloat16_tEfNS_4arch4Sm80ELb0ELb0ELb1ELb1ELb1ELb0ELb0ELb0ELi2ELi4ELi4ELi4ELb0EEENS1_21CollectiveEpilogueBwdISA_SB_SD_Li256ELb1ELb0ELi2EEENS1_19SingleTileSchedulerILb1ELb0ELb0ELi128EEEEEEEEEvNT_6ParamsE$_ZN4cute5tupleIJNS0_IJNS_1CILi2EEES2_EEENS0_IJNS1_ILi1EEEiEEEEEC2ERKS3_RKS5_:
[----:B------:R-:W-:Y:S02]  /*bf60*/  MOV R4, 0xbf80 ;  /* 0x0000bf8000047802 */ /* 0x000fe40000000f00 */
[----:B------:R-:W-:Y:S05]  /*bf70*/  CALL.REL.NOINC `($_ZN7cutlass13device_kernelIN5flash19enable_sm80_to_sm89INS1_16FlashAttnBwdSm80INS1_25CollectiveMainloopBwdSm80ILi2ELi2EN4cute5tupleIJNS5_1CILi128EEES8_NS7_ILi64EEEEEENS_10bfloat16_tEfNS_4arch4Sm80ELb0ELb0ELb1ELb1ELb1ELb0ELb0ELb0ELi2ELi4ELi4ELi4ELb0EEENS1_21CollectiveEpilogueBwdISA_SB_SD_Li256ELb1ELb0ELi2EEENS1_19SingleTileSchedulerILb1ELb0ELb0ELi128EEEEEEEEEvNT_6ParamsE$_ZN4cute3eso3ESOILb1ELb0EJNS_5tupleIJNS_1CILi2EEES4_EEENS2_IJNS3_ILi1EEEiEEEEEC2ERKS5_RKS7_) ;  /* 0xffffdee000007944 */ /* 0x000fea0003c3ffff */
[----:B-1----:R-:W-:Y:S02]  /*bf80*/  MOV R2, R6 ;  /* 0x0000000600027202 */ /* 0x002fe40000000f00 */
[----:B------:R-:W-:-:S04]  /*bf90*/  MOV R3, 0x0 ;  /* 0x0000000000037802 */ /* 0x000fc80000000f00 */
[----:B------:R-:W-:Y:S05]  /*bfa0*/  RET.REL.NODEC R2 `(_ZN7cutlass13device_kernelIN5flash19enable_sm80_to_sm89INS1_16FlashAttnBwdSm80INS1_25CollectiveMainloopBwdSm80ILi2ELi2EN4cute5tupleIJNS5_1CILi128EEES8_NS7_ILi64EEEEEENS_10bfloat16_tEfNS_4arch4Sm80ELb0ELb0ELb1ELb1ELb1ELb0ELb0ELb0ELi2ELi4ELi4ELi4ELb0EEENS1_21CollectiveEpilogueBwdISA_SB_SD_Li256ELb1ELb0ELi2EEENS1_19SingleTileSchedulerILb1ELb0ELb0ELi128EEEEEEEEEvNT_6ParamsE) ;  /* 0xffff405002007950 */ /* 0x000fea0003c3ffff */
        .type           $_ZN7cutlass13device_kernelIN5flash19enable_sm80_to_sm89INS1_16FlashAttnBwdSm80INS1_25CollectiveMainloopBwdSm80ILi2ELi2EN4cute5tupleIJNS5_1CILi128EEES8_NS7_ILi64EEEEEENS_10bfloat16_tEfNS_4arch4Sm80ELb0ELb0ELb1ELb1ELb1ELb0ELb0ELb0ELi2ELi4ELi4ELi4ELb0EEENS1_21CollectiveEpilogueBwdISA_SB_SD_Li256ELb1ELb0ELi2EEENS1_19SingleTileSchedulerILb1ELb0ELb0ELi128EEEEEEEEEvNT_6ParamsE$_ZN4cute5tupleIJNS0_IJNS_1CILi2EEES2_EEENS0_IJiNS1_ILi4096EEEEEEEEC2ERKS3_RKS5_,@function
        .size           $_ZN7cutlass13device_kernelIN5flash19enable_sm80_to_sm89INS1_16FlashAttnBwdSm80INS1_25CollectiveMainloopBwdSm80ILi2ELi2EN4cute5tupleIJNS5_1CILi128EEES8_NS7_ILi64EEEEEENS_10bfloat16_tEfNS_4arch4Sm80ELb0ELb0ELb1ELb1ELb1ELb0ELb0ELb0ELi2ELi4ELi4ELi4ELb0EEENS1_21CollectiveEpilogueBwdISA_SB_SD_Li256ELb1ELb0ELi2EEENS1_19SingleTileSchedulerILb1ELb0ELb0ELi128EEEEEEEEEvNT_6ParamsE$_ZN4cute5tupleIJNS0_IJNS_1CILi2EEES2_EEENS0_IJiNS1_ILi4096EEEEEEEEC2ERKS3_RKS5_,($_ZN7cutlass13device_kernelIN5flash19enable_sm80_to_sm89INS1_16FlashAttnBwdSm80INS1_25CollectiveMainloopBwdSm80ILi2ELi2EN4cute5tupleIJNS5_1CILi128EEES8_NS7_ILi64EEEEEENS_10bfloat16_tEfNS_4arch4Sm80ELb0ELb0ELb1ELb1ELb1ELb0ELb0ELb0ELi2ELi4ELi4ELi4ELb0EEENS1_21CollectiveEpilogueBwdISA_SB_SD_Li256ELb1ELb0ELi2EEENS1_19SingleTileSchedulerILb1ELb0ELb0ELi128EEEEEEEEEvNT_6ParamsE$_ZN4cute5tupleIJNS0_IJNS_1CILi2EEES2_EEENS0_IJiNS1_ILi512EEEEEEEEC2ERKS3_RKS5_ - $_ZN7cutlass13device_kernelIN5flash19enable_sm80_to_sm89INS1_16FlashAttnBwdSm80INS1_25CollectiveMainloopBwdSm80ILi2ELi2EN4cute5tupleIJNS5_1CILi128EEES8_NS7_ILi64EEEEEENS_10bfloat16_tEfNS_4arch4Sm80ELb0ELb0ELb1ELb1ELb1ELb0ELb0ELb0ELi2ELi4ELi4ELi4ELb0EEENS1_21CollectiveEpilogueBwdISA_SB_SD_Li256ELb1ELb0ELi2EEENS1_19SingleTileSchedulerILb1ELb0ELb0ELi128EEEEEEEEEvNT_6ParamsE$_ZN4cute5tupleIJNS0_IJNS_1CILi2EEES2_EEENS0_IJiNS1_ILi4096EEEEEEEEC2ERKS3_RKS5_)
$_ZN7cutlass13device_kernelIN5flash19enable_sm80_to_sm89INS1_16FlashAttnBwdSm80INS1_25CollectiveMainloopBwdSm80ILi2ELi2EN4cute5tupleIJNS5_1CILi128EEES8_NS7_ILi64EEEEEENS_10bfloat16_tEfNS_4arch4Sm80ELb0ELb0ELb1ELb1ELb1ELb0ELb0ELb0ELi2ELi4ELi4ELi4ELb0EEENS1_21CollectiveEpilogueBwdISA_SB_SD_Li256ELb1ELb0ELi2EEENS1_19SingleTileSchedulerILb1ELb0ELb0ELi128EEEEEEEEEvNT_6ParamsE$_ZN4cute5tupleIJNS0_IJNS_1CILi2EEES2_EEENS0_IJiNS1_ILi4096EEEEEEEEC2ERKS3_RKS5_:
[----:B------:R-:W-:Y:S02]  /*bfb0*/  MOV R4, 0xbfd0 ;  /* 0x0000bfd000047802 */ /* 0x000fe40000000f00 */
[----:B------:R-:W-:Y:S05]  /*bfc0*/  CALL.REL.NOINC `($_ZN7cutlass13device_kernelIN5flash19enable_sm80_to_sm89INS1_16FlashAttnBwdSm80INS1_25CollectiveMainloopBwdSm80ILi2ELi2EN4cute5tupleIJNS5_1CILi128EEES8_NS7_ILi64EEEEEENS_10bfloat16_tEfNS_4arch4Sm80ELb0ELb0ELb1ELb1ELb1ELb0ELb0ELb0ELi2ELi4ELi4ELi4ELb0EEENS1_21CollectiveEpilogueBwdISA_SB_SD_Li256ELb1ELb0ELi2EEENS1_19SingleTileSchedulerILb1ELb0ELb0ELi128EEEEEEEEEvNT_6ParamsE$_ZN4cute3eso3ESOILb1ELb0EJNS_5tupleIJNS_1CILi2EEES4_EEENS2_IJiNS3_ILi4096EEEEEEEEC2ERKS5_RKS7_) ;  /* 0xffffded000007944 */ /* 0x000fea0003c3ffff */
[----:B-1----:R-:W-:Y:S02]  /*bfd0*/  MOV R2, R6 ;  /* 0x0000000600027202 */ /* 0x002fe40000000f00 */
[----:B------:R-:W-:-:S04]  /*bfe0*/  MOV R3, 0x0 ;  /* 0x0000000000037802 */ /* 0x000fc80000000f00 */
[----:B------:R-:W-:Y:S05]  /*bff0*/  RET.REL.NODEC R2 `(_ZN7cutlass13device_kernelIN5flash19enable_sm80_to_sm89INS1_16FlashAttnBwdSm80INS1_25CollectiveMainloopBwdSm80ILi2ELi2EN4cute5tupleIJNS5_1CILi128EEES8_NS7_ILi64EEEEEENS_10bfloat16_tEfNS_4arch4Sm80ELb0ELb0ELb1ELb1ELb1ELb0ELb0ELb0ELi2ELi4ELi4ELi4ELb0EEENS1_21CollectiveEpilogueBwdISA_SB_SD_Li256ELb1ELb0ELi2EEENS1_19SingleTileSchedulerILb1ELb0ELb0ELi128EEEEEEEEEvNT_6ParamsE) ;  /* 0xffff400002007950 */ /* 0x000fea0003c3ffff */
        .type           $_ZN7cutlass13device_kernelIN5flash19enable_sm80_to_sm89INS1_16FlashAttnBwdSm80INS1_25CollectiveMainloopBwdSm80ILi2ELi2EN4cute5tupleIJNS5_1CILi128EEES8_NS7_ILi64EEEEEENS_10bfloat16_tEfNS_4arch4Sm80ELb0ELb0ELb1ELb1ELb1ELb0ELb0ELb0ELi2ELi4ELi4ELi4ELb0EEENS1_21CollectiveEpilogueBwdISA_SB_SD_Li256ELb1ELb0ELi2EEENS1_19SingleTileSchedulerILb1ELb0ELb0ELi128EEEEEEEEEvNT_6ParamsE$_ZN4cute5tupleIJNS0_IJNS_1CILi2EEES2_EEENS0_IJiNS1_ILi512EEEEEEEEC2ERKS3_RKS5_,@function
        .size           $_ZN7cutlass13device_kernelIN5flash19enable_sm80_to_sm89INS1_16FlashAttnBwdSm80INS1_25CollectiveMainloopBwdSm80ILi2ELi2EN4cute5tupleIJNS5_1CILi128EEES8_NS7_ILi64EEEEEENS_10bfloat16_tEfNS_4arch4Sm80ELb0ELb0ELb1ELb1ELb1ELb0ELb0ELb0ELi2ELi4ELi4ELi4ELb0EEENS1_21CollectiveEpilogueBwdISA_SB_SD_Li256ELb1ELb0ELi2EEENS1_19SingleTileSchedulerILb1ELb0ELb0ELi128EEEEEEEEEvNT_6ParamsE$_ZN4cute5tupleIJNS0_IJNS_1CILi2EEES2_EEENS0_IJiNS1_ILi512EEEEEEEEC2ERKS3_RKS5_,($_ZN7cutlass13device_kernelIN5flash19enable_sm80_to_sm89INS1_16FlashAttnBwdSm80INS1_25CollectiveMainloopBwdSm80ILi2ELi2EN4cute5tupleIJNS5_1CILi128EEES8_NS7_ILi64EEEEEENS_10bfloat16_tEfNS_4arch4Sm80ELb0ELb0ELb1ELb1ELb1ELb0ELb0ELb0ELi2ELi4ELi4ELi4ELb0EEENS1_21CollectiveEpilogueBwdISA_SB_SD_Li256ELb1ELb0ELi2EEENS1_19SingleTileSchedulerILb1ELb0ELb0ELi128EEEEEEEEEvNT_6ParamsE$_ZN4cute5tupleIJNS0_IJNS_1CILi2EEES2_EEENS0_IJiiEEEEEC2ERKS3_RKS4_ - $_ZN7cutlass13device_kernelIN5flash19enable_sm80_to_sm89INS1_16FlashAttnBwdSm80INS1_25CollectiveMainloopBwdSm80ILi2ELi2EN4cute5tupleIJNS5_1CILi128EEES8_NS7_ILi64EEEEEENS_10bfloat16_tEfNS_4arch4Sm80ELb0ELb0ELb1ELb1ELb1ELb0ELb0ELb0ELi2ELi4ELi4ELi4ELb0EEENS1_21CollectiveEpilogueBwdISA_SB_SD_Li256ELb1ELb0ELi2EEENS1_19SingleTileSchedulerILb1ELb0ELb0ELi128EEEEEEEEEvNT_6ParamsE$_ZN4cute5tupleIJNS0_IJNS_1CILi2EEES2_EEENS0_IJiNS1_ILi512EEEEEEEEC2ERKS3_RKS5_)
$_ZN7cutlass13device_kernelIN5flash19enable_sm80_to_sm89INS1_16FlashAttnBwdSm80INS1_25CollectiveMainloopBwdSm80ILi2ELi2EN4cute5tupleIJNS5_1CILi128EEES8_NS7_ILi64EEEEEENS_10bfloat16_tEfNS_4arch4Sm80ELb0ELb0ELb1ELb1ELb1ELb0ELb0ELb0ELi2ELi4ELi4ELi4ELb0EEENS1_21CollectiveEpilogueBwdISA_SB_SD_Li256ELb1ELb0ELi2EEENS1_19SingleTileSchedulerILb1ELb0ELb0ELi128EEEEEEEEEvNT_6ParamsE$_ZN4cute5tupleIJNS0_IJNS_1CILi2EEES2_EEENS0_IJiNS1_ILi512EEEEEEEEC2ERKS3_RKS5_:
[----:B------:R-:W-:Y:S02]  /*c000*/  MOV R4, 0xc020 ;  /* 0x0000c02000047802 */ /* 0x000fe40000000f00 */
[----:B------:R-:W-:Y:S05]  /*c010*/  CALL.REL.NOINC `($_ZN7cutlass13device_kernelIN5flash19enable_sm80_to_sm89INS1_16FlashAttnBwdSm80INS1_25CollectiveMainloopBwdSm80ILi2ELi2EN4cute5tupleIJNS5_1CILi128EEES8_NS7_ILi64EEEEEENS_10bfloat16_tEfNS_4arch4Sm80ELb0ELb0ELb1ELb1ELb1ELb0ELb0ELb0ELi2ELi4ELi4ELi4ELb0EEENS1_21CollectiveEpilogueBwdISA_SB_SD_Li256ELb1ELb0ELi2EEENS1_19SingleTileSchedulerILb1ELb0ELb0ELi128EEEEEEEEEvNT_6ParamsE$_ZN4cute3eso3ESOILb1ELb0EJNS_5tupleIJNS_1CILi2EEES4_EEENS2_IJiNS3_ILi512EEEEEEEEC2ERKS5_RKS7_) ;  /* 0xffffdec000007944 */ /* 0x000fea0003c3ffff */
[----:B-1----:R-:W-:Y:S02]  /*c020*/  MOV R2, R6 ;  /* 0x0000000600027202 */ /* 0x002fe40000000f00 */
[----:B------:R-:W-:-:S04]  /*c030*/  MOV R3, 0x0 ;  /* 0x0000000000037802 */ /* 0x000fc80000000f00 */
[----:B------:R-:W-:Y:S05]  /*c040*/  RET.REL.NODEC R2 `(_ZN7cutlass13device_kernelIN5flash19enable_sm80_to_sm89INS1_16FlashAttnBwdSm80INS1_25CollectiveMainloopBwdSm80ILi2ELi2EN4cute5tupleIJNS5_1CILi128EEES8_NS7_ILi64EEEEEENS_10bfloat16_tEfNS_4arch4Sm80ELb0ELb0ELb1ELb1ELb1ELb0ELb0ELb0ELi2ELi4ELi4ELi4ELb0EEENS1_21CollectiveEpilogueBwdISA_SB_SD_Li256ELb1ELb0ELi2EEENS1_19SingleTileSchedulerILb1ELb0ELb0ELi128EEEEEEEEEvNT_6ParamsE) ;  /* 0xffff3fb002007950 */ /* 0x000fea0003c3ffff */
        .type           $_ZN7cutlass13device_kernelIN5flash19enable_sm80_to_sm89INS1_16FlashAttnBwdSm80INS1_25CollectiveMainloopBwdSm80ILi2ELi2EN4cute5tupleIJNS5_1CILi128EEES8_NS7_ILi64EEEEEENS_10bfloat16_tEfNS_4arch4Sm80ELb0ELb0ELb1ELb1ELb1ELb0ELb0ELb0ELi2ELi4ELi4ELi4ELb0EEENS1_21CollectiveEpilogueBwdISA_SB_SD_Li256ELb1ELb0ELi2EEENS1_19SingleTileSchedulerILb1ELb0ELb0ELi128EEEEEEEEEvNT_6ParamsE$_ZN4cute5tupleIJNS0_IJNS_1CILi2EEES2_EEENS0_IJiiEEEEEC2ERKS3_RKS4_,@function
        .size           $_ZN7cutlass13device_kernelIN5flash19enable_sm80_to_sm89INS1_16FlashAttnBwdSm80INS1_25CollectiveMainloopBwdSm80ILi2ELi2EN4cute5tupleIJNS5_1CILi128EEES8_NS7_ILi64EEEEEENS_10bfloat16_tEfNS_4arch4Sm80ELb0ELb0ELb1ELb1ELb1ELb0ELb0ELb0ELi2ELi4ELi4ELi4ELb0EEENS1_21CollectiveEpilogueBwdISA_SB_SD_Li256ELb1ELb0ELi2EEENS1_19SingleTileSchedulerILb1ELb0ELb0ELi128EEEEEEEEEvNT_6ParamsE$_ZN4cute5tupleIJNS0_IJNS_1CILi2EEES2_EEENS0_IJiiEEEEEC2ERKS3_RKS4_,($_ZN7cutlass13device_kernelIN5flash19enable_sm80_to_sm89INS1_16FlashAttnBwdSm80INS1_25CollectiveMainloopBwdSm80ILi2ELi2EN4cute5tupleIJNS5_1CILi128EEES8_NS7_ILi64EEEEEENS_10bfloat16_tEfNS_4arch4Sm80ELb0ELb0ELb1ELb1ELb1ELb0ELb0ELb0ELi2ELi4ELi4ELi4ELb0EEENS1_21CollectiveEpilogueBwdISA_SB_SD_Li256ELb1ELb0ELi2EEENS1_19SingleTileSchedulerILb1ELb0ELb0ELi128EEEEEEEEEvNT_6ParamsE$_ZN4cute5tupleIJNS0_IJNS_1CILi2EEES2_S2_EEENS0_IJNS1_ILi1EEENS1_ILi512EEEiEEEEEC2ERKS3_RKS6_ - $_ZN7cutlass13device_kernelIN5flash19enable_sm80_to_sm89INS1_16FlashAttnBwdSm80INS1_25CollectiveMainloopBwdSm80ILi2ELi2EN4cute5tupleIJNS5_1CILi128EEES8_NS7_ILi64EEEEEENS_10bfloat16_tEfNS_4arch4Sm80ELb0ELb0ELb1ELb1ELb1ELb0ELb0ELb0ELi2ELi4ELi4ELi4ELb0EEENS1_21CollectiveEpilogueBwdISA_SB_SD_Li256ELb1ELb0ELi2EEENS1_19SingleTileSchedulerILb1ELb0ELb0ELi128EEEEEEEEEvNT_6ParamsE$_ZN4cute5tupleIJNS0_IJNS_1CILi2EEES2_EEENS0_IJiiEEEEEC2ERKS3_RKS4_)
$_ZN7cutlass13device_kernelIN5flash19enable_sm80_to_sm89INS1_16FlashAttnBwdSm80INS1_25CollectiveMainloopBwdSm80ILi2ELi2EN4cute5tupleIJNS5_1CILi128EEES8_NS7_ILi64EEEEEENS_10bfloat16_tEfNS_4arch4Sm80ELb0ELb0ELb1ELb1ELb1ELb0ELb0ELb0ELi2ELi4ELi4ELi4ELb0EEENS1_21CollectiveEpilogueBwdISA_SB_SD_Li256ELb1ELb0ELi2EEENS1_19SingleTileSchedulerILb1ELb0ELb0ELi128EEEEEEEEEvNT_6ParamsE$_ZN4cute5tupleIJNS0_IJNS_1CILi2EEES2_EEENS0_IJiiEEEEEC2ERKS3_RKS4_:
[----:B------:R-:W-:Y:S02]  /*c050*/  MOV R4, 0xc070 ;  /* 0x0000c07000047802 */ /* 0x000fe40000000f00 */
[----:B------:R-:W-:Y:S05]  /*c060*/  CALL.REL.NOINC `($_ZN7cutlass13device_kernelIN5flash19enable_sm80_to_sm89INS1_16FlashAttnBwdSm80INS1_25CollectiveMainloopBwdSm80ILi2ELi2EN4cute5tupleIJNS5_1CILi128EEES8_NS7_ILi64EEEEEENS_10bfloat16_tEfNS_4arch4Sm80ELb0ELb0ELb1ELb1ELb1ELb0ELb0ELb0ELi2ELi4ELi4ELi4ELb0EEENS1_21CollectiveEpilogueBwdISA_SB_SD_Li256ELb1ELb0ELi2EEENS1_19SingleTileSchedulerILb1ELb0ELb0ELi128EEEEEEEEEvNT_6ParamsE$_ZN4cute3eso3ESOILb1ELb0EJNS_5tupleIJNS_1CILi2EEES4_EEENS2_IJiiEEEEEC2ERKS5_RKS6_) ;  /* 0xffffdeb000007944 */ /* 0x000fea0003c3ffff */
[----:B-1----:R-:W-:Y:S02]  /*c070*/  MOV R2, R6 ;  /* 0x0000000600027202 */ /* 0x002fe40000000f00 */
[----:B------:R-:W-:-:S04]  /*c080*/  MOV R3, 0x0 ;  /* 0x0000000000037802 */ /* 0x000fc80000000f00 */
[----:B------:R-:W-:Y:S05]  /*c090*/  RET.REL.NODEC R2 `(_ZN7cutlass13device_kernelIN5flash19enable_sm80_to_sm89INS1_16FlashAttnBwdSm80INS1_25CollectiveMainloopBwdSm80ILi2ELi2EN4cute5tupleIJNS5_1CILi128EEES8_NS7_ILi64EEEEEENS_10bfloat16_tEfNS_4arch4Sm80ELb0ELb0ELb1ELb1ELb1ELb0ELb0ELb0ELi2ELi4ELi4ELi4ELb0EEENS1_21CollectiveEpilogueBwdISA_SB_SD_Li256ELb1ELb0ELi2EEENS1_19SingleTileSchedulerILb1ELb0ELb0ELi128EEEEEEEEEvNT_6ParamsE) ;  /* 0xffff3f6002007950 */ /* 0x000fea0003c3ffff */
        .type           $_ZN7cutlass13device_kernelIN5flash19enable_sm80_to_sm89INS1_16FlashAttnBwdSm80INS1_25CollectiveMainloopBwdSm80ILi2ELi2EN4cute5tupleIJNS5_1CILi128EEES8_NS7_ILi64EEEEEENS_10bfloat16_tEfNS_4arch4Sm80ELb0ELb0ELb1ELb1ELb1ELb0ELb0ELb0ELi2ELi4ELi4ELi4ELb0EEENS1_21CollectiveEpilogueBwdISA_SB_SD_Li256ELb1ELb0ELi2EEENS1_19SingleTileSchedulerILb1ELb0ELb0ELi128EEEEEEEEEvNT_6ParamsE$_ZN4cute5tupleIJNS0_IJNS_1CILi2EEES2_S2_EEENS0_IJNS1_ILi1EEENS1_ILi512EEEiEEEEEC2ERKS3_RKS6_,@function
        .size           $_ZN7cutlass13device_kernelIN5flash19enable_sm80_to_sm89INS1_16FlashAttnBwdSm80INS1_25CollectiveMainloopBwdSm80ILi2ELi2EN4cute5tupleIJNS5_1CILi128EEES8_NS7_ILi64EEEEEENS_10bfloat16_tEfNS_4arch4Sm80ELb0ELb0ELb1ELb1ELb1ELb0ELb0ELb0ELi2ELi4ELi4ELi4ELb0EEENS1_21CollectiveEpilogueBwdISA_SB_SD_Li256ELb1ELb0ELi2EEENS1_19SingleTileSchedulerILb1ELb0ELb0ELi128EEEEEEEEEvNT_6ParamsE$_ZN4cute5tupleIJNS0_IJNS_1CILi2EEES2_S2_EEENS0_IJNS1_ILi1EEENS1_ILi512EEEiEEEEEC2ERKS3_RKS6_,($_ZN7cutlass13device_kernelIN5flash19enable_sm80_to_sm89INS1_16FlashAttnBwdSm80INS1_25CollectiveMainloopBwdSm80ILi2ELi2EN4cute5tupleIJNS5_1CILi128EEES8_NS7_ILi64EEEEEENS_10bfloat16_tEfNS_4arch4Sm80ELb0ELb0ELb1ELb1ELb1ELb0ELb0ELb0ELi2ELi4ELi4ELi4ELb0EEENS1_21CollectiveEpilogueBwdISA_SB_SD_Li256ELb1ELb0ELi2EEENS1_19SingleTileSchedulerILb1ELb0ELb0ELi128EEEEEEEEEvNT_6ParamsE$_ZN4cute5tupleIJNS0_IJNS_1CILi8EEENS0_IJNS1_ILi2EEES3_S3_EEENS1_ILi1EEES4_S5_EEENS0_IJS5_NS0_IJS2_iiEEENS1_ILi64EEENS0_IJiNS1_ILi144EEENS1_ILi288EEEEEENS1_ILi512EEEEEEEEC2ERKS6_RKSD_ - $_ZN7cutlass13device_kernelIN5flash19enable_sm80_to_sm89INS1_16FlashAttnBwdSm80INS1_25CollectiveMainloopBwdSm80ILi2ELi2EN4cute5tupleIJNS5_1CILi128EEES8_NS7_ILi64EEEEEENS_10bfloat16_tEfNS_4arch4Sm80ELb0ELb0ELb1ELb1ELb1ELb0ELb0ELb0ELi2ELi4ELi4ELi4ELb0EEENS1_21CollectiveEpilogueBwdISA_SB_SD_Li256ELb1ELb0ELi2EEENS1_19SingleTileSchedulerILb1ELb0ELb0ELi128EEEEEEEEEvNT_6ParamsE$_ZN4cute5tupleIJNS0_IJNS_1CILi2EEES2_S2_EEENS0_IJNS1_ILi1EEENS1_ILi512EEEiEEEEEC2ERKS3_RKS6_)
$_ZN7cutlass13device_kernelIN5flash19enable_sm80_to_sm89INS1_16FlashAttnBwdSm80INS1_25CollectiveMainloopBwdSm80ILi2ELi2EN4cute5tupleIJNS5_1CILi128EEES8_NS7_ILi64EEEEEENS_10bfloat16_tEfNS_4arch4Sm80ELb0ELb0ELb1ELb1ELb1ELb0ELb0ELb0ELi2ELi4ELi4ELi4ELb0EEENS1_21CollectiveEpilogueBwdISA_SB_SD_Li256ELb1ELb0ELi2EEENS1_19SingleTileSchedulerILb1ELb0ELb0ELi128EEEEEEEEEvNT_6ParamsE$_ZN4cute5tupleIJNS0_IJNS_1CILi2EEES2_S2_EEENS0_IJNS1_ILi1EEENS1_ILi512EEEiEEEEEC2ERKS3_RKS6_:
[----:B------:R-:W-:Y:S02]  /*c0a0*/  MOV R4, 0xc0c0 ;  /* 0x0000c0c000047802 */ /* 0x000fe40000000f00 */
[----:B------:R-:W-:Y:S05]  /*c0b0*/  CALL.REL.NOINC `($_ZN7cutlass13device_kernelIN5flash19enable_sm80_to_sm89INS1_16FlashAttnBwdSm80INS1_25CollectiveMainloopBwdSm80ILi2ELi2EN4cute5tupleIJNS5_1CILi128EEES8_NS7_ILi64EEEEEENS_10bfloat16_tEfNS_4arch4Sm80ELb0ELb0ELb1ELb1ELb1ELb0ELb0ELb0ELi2ELi4ELi4ELi4ELb0EEENS1_21CollectiveEpilogueBwdISA_SB_SD_Li256ELb1ELb0ELi2EEENS1_19SingleTileSchedulerILb1ELb0ELb0ELi128EEEEEEEEEvNT_6ParamsE$_ZN4cute3eso3ESOILb1ELb0EJNS_5tupleIJNS_1CILi2EEES4_S4_EEENS2_IJNS3_ILi1EEENS3_ILi512EEEiEEEEEC2ERKS5_RKS8_) ;  /* 0xffffdf1000007944 */ /* 0x000fea0003c3ffff */
[----:B-1----:R-:W-:Y:S02]  /*c0c0*/  MOV R2, R6 ;  /* 0x0000000600027202 */ /* 0x002fe40000000f00 */
[----:B------:R-:W-:-:S04]  /*c0d0*/  MOV R3, 0x0 ;  /* 0x0000000000037802 */ /* 0x000fc80000000f00 */
[----:B------:R-:W-:Y:S05]  /*c0e0*/  RET.REL.NODEC R2 `(_ZN7cutlass13device_kernelIN5flash19enable_sm80_to_sm89INS1_16FlashAttnBwdSm80INS1_25CollectiveMainloopBwdSm80ILi2ELi2EN4cute5tupleIJNS5_1CILi128EEES8_NS7_ILi64EEEEEENS_10bfloat16_tEfNS_4arch4Sm80ELb0ELb0ELb1ELb1ELb1ELb0ELb0ELb0ELi2ELi4ELi4ELi4ELb0EEENS1_21CollectiveEpilogueBwdISA_SB_SD_Li256ELb1ELb0ELi2EEENS1_19SingleTileSchedulerILb1ELb0ELb0ELi128EEEEEEEEEvNT_6ParamsE) ;  /* 0xffff3f1002007950 */ /* 0x000fea0003c3ffff */
        .type           $_ZN7cutlass13device_kernelIN5flash19enable_sm80_to_sm89INS1_16FlashAttnBwdSm80INS1_25CollectiveMainloopBwdSm80ILi2ELi2EN4cute5tupleIJNS5_1CILi128EEES8_NS7_ILi64EEEEEENS_10bfloat16_tEfNS_4arch4Sm80ELb0ELb0ELb1ELb1ELb1ELb0ELb0ELb0ELi2ELi4ELi4ELi4ELb0EEENS1_21CollectiveEpilogueBwdISA_SB_SD_Li256ELb1ELb0ELi2EEENS1_19SingleTileSchedulerILb1ELb0ELb0ELi128EEEEEEEEEvNT_6ParamsE$_ZN4cute5tupleIJNS0_IJNS_1CILi8EEENS0_IJNS1_ILi2EEES3_S3_EEENS1_ILi1EEES4_S5_EEENS0_IJS5_NS0_IJS2_iiEEENS1_ILi64EEENS0_IJiNS1_ILi144EEENS1_ILi288EEEEEENS1_ILi512EEEEEEEEC2ERKS6_RKSD_,@function
        .size           $_ZN7cutlass13device_kernelIN5flash19enable_sm80_to_sm89INS1_16FlashAttnBwdSm80INS1_25CollectiveMainloopBwdSm80ILi2ELi2EN4cute5tupleIJNS5_1CILi128EEES8_NS7_ILi64EEEEEENS_10bfloat16_tEfNS_4arch4Sm80ELb0ELb0ELb1ELb1ELb1ELb0ELb0ELb0ELi2ELi4ELi4ELi4ELb0EEENS1_21CollectiveEpilogueBwdISA_SB_SD_Li256ELb1ELb0ELi2EEENS1_19SingleTileSchedulerILb1ELb0ELb0ELi128EEEEEEEEEvNT_6ParamsE$_ZN4cute5tupleIJNS0_IJNS_1CILi8EEENS0_IJNS1_ILi2EEES3_S3_EEENS1_ILi1EEES4_S5_EEENS0_IJS5_NS0_IJS2_iiEEENS1_ILi64EEENS0_IJiNS1_ILi144EEENS1_ILi288EEEEEENS1_ILi512EEEEEEEEC2ERKS6_RKSD_,($_ZN7cutlass13device_kernelIN5flash19enable_sm80_to_sm89INS1_16FlashAttnBwdSm80INS1_25CollectiveMainloopBwdSm80ILi2ELi2EN4cute5tupleIJNS5_1CILi128EEES8_NS7_ILi64EEEEEENS_10bfloat16_tEfNS_4arch4Sm80ELb0ELb0ELb1ELb1ELb1ELb0ELb0ELb0ELi2ELi4ELi4ELi4ELb0EEENS1_21CollectiveEpilogueBwdISA_SB_SD_Li256ELb1ELb0ELi2EEENS1_19SingleTileSchedulerILb1ELb0ELb0ELi128EEEEEEEEEvNT_6ParamsE$_ZN4cute5tupleIJNS0_IJNS_1CILi8EEENS0_IJNS1_ILi2EEES3_S3_EEENS1_ILi1EEES4_S5_EEENS0_IJS5_NS0_IJiiiEEENS1_ILi64EEENS0_IJNS1_ILi72EEENS1_ILi144EEENS1_ILi288EEEEEENS1_ILi512EEEEEEEEC2ERKS6_RKSE_ - $_ZN7cutlass13device_kernelIN5flash19enable_sm80_to_sm89INS1_16FlashAttnBwdSm80INS1_25CollectiveMainloopBwdSm80ILi2ELi2EN4cute5tupleIJNS5_1CILi128EEES8_NS7_ILi64EEEEEENS_10bfloat16_tEfNS_4arch4Sm80ELb0ELb0ELb1ELb1ELb1ELb0ELb0ELb0ELi2ELi4ELi4ELi4ELb0EEENS1_21CollectiveEpilogueBwdISA_SB_SD_Li256ELb1ELb0ELi2EEENS1_19SingleTileSchedulerILb1ELb0ELb0ELi128EEEEEEEEEvNT_6ParamsE$_ZN4cute5tupleIJNS0_IJNS_1CILi8EEENS0_IJNS1_ILi2EEES3_S3_EEENS1_ILi1EEES4_S5_EEENS0_IJS5_NS0_IJS2_iiEEENS1_ILi64EEENS0_IJiNS1_ILi144EEENS1_ILi288EEEEEENS1_ILi512EEEEEEEEC2ERKS6_RKSD_)
$_ZN7cutlass13device_kernelIN5flash19enable_sm80_to_sm89INS1_16FlashAttnBwdSm80INS1_25CollectiveMainloopBwdSm80ILi2ELi2EN4cute5tupleIJNS5_1CILi128EEES8_NS7_ILi64EEEEEENS_10bfloat16_tEfNS_4arch4Sm80ELb0ELb0ELb1ELb1ELb1ELb0ELb0ELb0ELi2ELi4ELi4ELi4ELb0EEENS1_21CollectiveEpilogueBwdISA_SB_SD_Li256ELb1ELb0ELi2EEENS1_19SingleTileSchedulerILb1ELb0ELb0ELi128EEEEEEEEEvNT_6ParamsE$_ZN4cute5tupleIJNS0_IJNS_1CILi8EEENS0_IJNS1_ILi2EEES3_S3_EEENS1_ILi1EEES4_S5_EEENS0_IJS5_NS0_IJS2_iiEEENS1_ILi64EEENS0_IJiNS1_ILi144EEENS1_ILi288EEEEEENS1_ILi512EEEEEEEEC2ERKS6_RKSD_:
[----:B------:R-:W-:Y:S02]  /*c0f0*/  MOV R8, 0xc110 ;  /* 0x0000c11000087802 */ /* 0x000fe40000000f00 */
[----:B------:R-:W-:Y:S05]  /*c100*/  CALL.REL.NOINC `($_ZN7cutlass13device_kernelIN5flash19enable_sm80_to_sm89INS1_16FlashAttnBwdSm80INS1_25CollectiveMainloopBwdSm80ILi2ELi2EN4cute5tupleIJNS5_1CILi128EEES8_NS7_ILi64EEEEEENS_10bfloat16_tEfNS_4arch4Sm80ELb0ELb0ELb1ELb1ELb1ELb0ELb0ELb0ELi2ELi4ELi4ELi4ELb0EEENS1_21CollectiveEpilogueBwdISA_SB_SD_Li256ELb1ELb0ELi2EEENS1_19SingleTileSchedulerILb1ELb0ELb0ELi128EEEEEEEEEvNT_6ParamsE$_ZN4cute3eso3ESOILb1ELb0EJNS_5tupleIJNS_1CILi8EEENS2_IJNS3_ILi2EEES5_S5_EEENS3_ILi1EEES6_S7_EEENS2_IJS7_NS2_IJS4_iiEEENS3_ILi64EEENS2_IJiNS3_ILi144EEENS3_ILi288EEEEEENS3_ILi512EEEEEEEEC2ERKS8_RKSF_) ;  /* 0xffffdf0000007944 */ /* 0x000fea0003c3ffff */
[----:B-1----:R-:W-:Y:S02]  /*c110*/  MOV R2, R6 ;  /* 0x0000000600027202 */ /* 0x002fe40000000f00 */
[----:B------:R-:W-:-:S04]  /*c120*/  MOV R3, 0x0 ;  /* 0x0000000000037802 */ /* 0x000fc80000000f00 */
[----:B------:R-:W-:Y:S05]  /*c130*/  RET.REL.NODEC R2 `(_ZN7cutlass13device_kernelIN5flash19enable_sm80_to_sm89INS1_16FlashAttnBwdSm80INS1_25CollectiveMainloopBwdSm80ILi2ELi2EN4cute5tupleIJNS5_1CILi128EEES8_NS7_ILi64EEEEEENS_10bfloat16_tEfNS_4arch4Sm80ELb0ELb0ELb1ELb1ELb1ELb0ELb0ELb0ELi2ELi4ELi4ELi4ELb0EEENS1_21CollectiveEpilogueBwdISA_SB_SD_Li256ELb1ELb0ELi2EEENS1_19SingleTileSchedulerILb1ELb0ELb0ELi128EEEEEEEEEvNT_6ParamsE) ;  /* 0xffff3ec002007950 */ /* 0x000fea0003c3ffff */
        .type           $_ZN7cutlass13device_kernelIN5flash19enable_sm80_to_sm89INS1_16FlashAttnBwdSm80INS1_25CollectiveMainloopBwdSm80ILi2ELi2EN4cute5tupleIJNS5_1CILi128EEES8_NS7_ILi64EEEEEENS_10bfloat16_tEfNS_4arch4Sm80ELb0ELb0ELb1ELb1ELb1ELb0ELb0ELb0ELi2ELi4ELi4ELi4ELb0EEENS1_21CollectiveEpilogueBwdISA_SB_SD_Li256ELb1ELb0ELi2EEENS1_19SingleTileSchedulerILb1ELb0ELb0ELi128EEEEEEEEEvNT_6ParamsE$_ZN4cute5tupleIJNS0_IJNS_1CILi8EEENS0_IJNS1_ILi2EEES3_S3_EEENS1_ILi1EEES4_S5_EEENS0_IJS5_NS0_IJiiiEEENS1_ILi64EEENS0_IJNS1_ILi72EEENS1_ILi144EEENS1_ILi288EEEEEENS1_ILi512EEEEEEEEC2ERKS6_RKSE_,@function
        .size           $_ZN7cutlass13device_kernelIN5flash19enable_sm80_to_sm89INS1_16FlashAttnBwdSm80INS1_25CollectiveMainloopBwdSm80ILi2ELi2EN4cute5tupleIJNS5_1CILi128EEES8_NS7_ILi64EEEEEENS_10bfloat16_tEfNS_4arch4Sm80ELb0ELb0ELb1ELb1ELb1ELb0ELb0ELb0ELi2ELi4ELi4ELi4ELb0EEENS1_21CollectiveEpilogueBwdISA_SB_SD_Li256ELb1ELb0ELi2EEENS1_19SingleTileSchedulerILb1ELb0ELb0ELi128EEEEEEEEEvNT_6ParamsE$_ZN4cute5tupleIJNS0_IJNS_1CILi8EEENS0_IJNS1_ILi2EEES3_S3_EEENS1_ILi1EEES4_S5_EEENS0_IJS5_NS0_IJiiiEEENS1_ILi64EEENS0_IJNS1_ILi72EEENS1_ILi144EEENS1_ILi288EEEEEENS1_ILi512EEEEEEEEC2ERKS6_RKSE_,($_ZN7cutlass13device_kernelIN5flash19enable_sm80_to_sm89INS1_16FlashAttnBwdSm80INS1_25CollectiveMainloopBwdSm80ILi2ELi2EN4cute5tupleIJNS5_1CILi128EEES8_NS7_ILi64EEEEEENS_10bfloat16_tEfNS_4arch4Sm80ELb0ELb0ELb1ELb1ELb1ELb0ELb0ELb0ELi2ELi4ELi4ELi4ELb0EEENS1_21CollectiveEpilogueBwdISA_SB_SD_Li256ELb1ELb0ELi2EEENS1_19SingleTileSchedulerILb1ELb0ELb0ELi128EEEEEEEEEvNT_6ParamsE$_ZN4cute5tupleIJNS0_IJNS_1CILi8EEENS1_ILi2EEES3_S3_S2_S3_EEENS0_IJNS1_ILi1EEEiiiNS1_ILi72EEENS1_ILi512EEEEEEEEC2ERKS4_RKS8_ - $_ZN7cutlass13device_kernelIN5flash19enable_sm80_to_sm89INS1_16FlashAttnBwdSm80INS1_25CollectiveMainloopBwdSm80ILi2ELi2EN4cute5tupleIJNS5_1CILi128EEES8_NS7_ILi64EEEEEENS_10bfloat16_tEfNS_4arch4Sm80ELb0ELb0ELb1ELb1ELb1ELb0ELb0ELb0ELi2ELi4ELi4ELi4ELb0EEENS1_21CollectiveEpilogueBwdISA_SB_SD_Li256ELb1ELb0ELi2EEENS1_19SingleTileSchedulerILb1ELb0ELb0ELi128EEEEEEEEEvNT_6ParamsE$_ZN4cute5tupleIJNS0_IJNS_1CILi8EEENS0_IJNS1_ILi2EEES3_S3_EEENS1_ILi1EEES4_S5_EEENS0_IJS5_NS0_IJiiiEEENS1_ILi64EEENS0_IJNS1_ILi72EEENS1_ILi144EEENS1_ILi288EEEEEENS1_ILi512EEEEEEEEC2ERKS6_RKSE_)
$_ZN7cutlass13device_kernelIN5flash19enable_sm80_to_sm89INS1_16FlashAttnBwdSm80INS1_25CollectiveMainloopBwdSm80ILi2ELi2EN4cute5tupleIJNS5_1CILi128EEES8_NS7_ILi64EEEEEENS_10bfloat16_tEfNS_4arch4Sm80ELb0ELb0ELb1ELb1ELb1ELb0ELb0ELb0ELi2ELi4ELi4ELi4ELb0EEENS1_21CollectiveEpilogueBwdISA_SB_SD_Li256ELb1ELb0ELi2EEENS1_19SingleTileSchedulerILb1ELb0ELb0ELi128EEEEEEEEEvNT_6ParamsE$_ZN4cute5tupleIJNS0_IJNS_1CILi8EEENS0_IJNS1_ILi2EEES3_S3_EEENS1_ILi1EEES4_S5_EEENS0_IJS5_NS0_IJiiiEEENS1_ILi64EEENS0_IJNS1_ILi72EEENS1_ILi144EEENS1_ILi288EEEEEENS1_ILi512EEEEEEEEC2ERKS6_RKSE_:
[----:B------:R-:W-:Y:S02]  /*c140*/  MOV R8, 0xc160 ;  /* 0x0000c16000087802 */ /* 0x000fe40000000f00 */
[----:B------:R-:W-:Y:S05]  /*c150*/  CALL.REL.NOINC `($_ZN7cutlass13device_kernelIN5flash19enable_sm80_to_sm89INS1_16FlashAttnBwdSm80INS1_25CollectiveMainloopBwdSm80ILi2ELi2EN4cute5tupleIJNS5_1CILi128EEES8_NS7_ILi64EEEEEENS_10bfloat16_tEfNS_4arch4Sm80ELb0ELb0ELb1ELb1ELb1ELb0ELb0ELb0ELi2ELi4ELi4ELi4ELb0EEENS1_21CollectiveEpilogueBwdISA_SB_SD_Li256ELb1ELb0ELi2EEENS1_19SingleTileSchedulerILb1ELb0ELb0ELi128EEEEEEEEEvNT_6ParamsE$_ZN4cute3eso3ESOILb1ELb0EJNS_5tupleIJNS_1CILi8EEENS2_IJNS3_ILi2EEES5_S5_EEENS3_ILi1EEES6_S7_EEENS2_IJS7_NS2_IJiiiEEENS3_ILi64EEENS2_IJNS3_ILi72EEENS3_ILi144EEENS3_ILi288EEEEEENS3_ILi512EEEEEEEEC2ERKS8_RKSG_) ;  /* 0xffffdf1000007944 */ /* 0x000fea0003c3ffff */
[----:B-1----:R-:W-:Y:S02]  /*c160*/  MOV R2, R6 ;  /* 0x0000000600027202 */ /* 0x002fe40000000f00 */
[----:B------:R-:W-:-:S04]  /*c170*/  MOV R3, 0x0 ;  /* 0x0000000000037802 */ /* 0x000fc80000000f00 */
[----:B------:R-:W-:Y:S05]  /*c180*/  RET.REL.NODEC R2 `(_ZN7cutlass13device_kernelIN5flash19enable_sm80_to_sm89INS1_16FlashAttnBwdSm80INS1_25CollectiveMainloopBwdSm80ILi2ELi2EN4cute5tupleIJNS5_1CILi128EEES8_NS7_ILi64EEEEEENS_10bfloat16_tEfNS_4arch4Sm80ELb0ELb0ELb1ELb1ELb1ELb0ELb0ELb0ELi2ELi4ELi4ELi4ELb0EEENS1_21CollectiveEpilogueBwdISA_SB_SD_Li256ELb1ELb0ELi2EEENS1_19SingleTileSchedulerILb1ELb0ELb0ELi128EEEEEEEEEvNT_6ParamsE) ;  /* 0xffff3e7002007950 */ /* 0x000fea0003c3ffff */
        .type           $_ZN7cutlass13device_kernelIN5flash19enable_sm80_to_sm89INS1_16FlashAttnBwdSm80INS1_25CollectiveMainloopBwdSm80ILi2ELi2EN4cute5tupleIJNS5_1CILi128EEES8_NS7_ILi64EEEEEENS_10bfloat16_tEfNS_4arch4Sm80ELb0ELb0ELb1ELb1ELb1ELb0ELb0ELb0ELi2ELi4ELi4ELi4ELb0EEENS1_21CollectiveEpilogueBwdISA_SB_SD_Li256ELb1ELb0ELi2EEENS1_19SingleTileSchedulerILb1ELb0ELb0ELi128EEEEEEEEEvNT_6ParamsE$_ZN4cute5tupleIJNS0_IJNS_1CILi8EEENS1_ILi2EEES3_S3_S2_S3_EEENS0_IJNS1_ILi1EEEiiiNS1_ILi72EEENS1_ILi512EEEEEEEEC2ERKS4_RKS8_,@function
        .size           $_ZN7cutlass13device_kernelIN5flash19enable_sm80_to_sm89INS1_16FlashAttnBwdSm80INS1_25CollectiveMainloopBwdSm80ILi2ELi2EN4cute5tupleIJNS5_1CILi128EEES8_NS7_ILi64EEEEEENS_10bfloat16_tEfNS_4arch4Sm80ELb0ELb0ELb1ELb1ELb1ELb0ELb0ELb0ELi2ELi4ELi4ELi4ELb0EEENS1_21CollectiveEpilogueBwdISA_SB_SD_Li256ELb1ELb0ELi2EEENS1_19SingleTileSchedulerILb1ELb0ELb0ELi128EEEEEEEEEvNT_6ParamsE$_ZN4cute5tupleIJNS0_IJNS_1CILi8EEENS1_ILi2EEES3_S3_S2_S3_EEENS0_IJNS1_ILi1EEEiiiNS1_ILi72EEENS1_ILi512EEEEEEEEC2ERKS4_RKS8_,($_ZN7cutlass13device_kernelIN5flash19enable_sm80_to_sm89INS1_16FlashAttnBwdSm80INS1_25CollectiveMainloopBwdSm80ILi2ELi2EN4cute5tupleIJNS5_1CILi128EEES8_NS7_ILi64EEEEEENS_10bfloat16_tEfNS_4arch4Sm80ELb0ELb0ELb1ELb1ELb1ELb0ELb0ELb0ELi2ELi4ELi4ELi4ELb0EEENS1_21CollectiveEpilogueBwdISA_SB_SD_Li256ELb1ELb0ELi2EEENS1_19SingleTileSchedulerILb1ELb0ELb0ELi128EEEEEEEEEvNT_6ParamsE$_ZN4cute5tupleIJNS_1CILi0EEEiEEC2ERKS2_RKi - $_ZN7cutlass13device_kernelIN5flash19enable_sm80_to_sm89INS1_16FlashAttnBwdSm80INS1_25CollectiveMainloopBwdSm80ILi2ELi2EN4cute5tupleIJNS5_1CILi128EEES8_NS7_ILi64EEEEEENS_10bfloat16_tEfNS_4arch4Sm80ELb0ELb0ELb1ELb1ELb1ELb0ELb0ELb0ELi2ELi4ELi4ELi4ELb0EEENS1_21CollectiveEpilogueBwdISA_SB_SD_Li256ELb1ELb0ELi2EEENS1_19SingleTileSchedulerILb1ELb0ELb0ELi128EEEEEEEEEvNT_6ParamsE$_ZN4cute5tupleIJNS0_IJNS_1CILi8EEENS1_ILi2EEES3_S3_S2_S3_EEENS0_IJNS1_ILi1EEEiiiNS1_ILi72EEENS1_ILi512EEEEEEEEC2ERKS4_RKS8_)
$_ZN7cutlass13device_kernelIN5flash19enable_sm80_to_sm89INS1_16FlashAttnBwdSm80INS1_25CollectiveMainloopBwdSm80ILi2ELi2EN4cute5tupleIJNS5_1CILi128EEES8_NS7_ILi64EEEEEENS_10bfloat16_tEfNS_4arch4Sm80ELb0ELb0ELb1ELb1ELb1ELb0ELb0ELb0ELi2ELi4ELi4ELi4ELb0EEENS1_21CollectiveEpilogueBwdISA_SB_SD_Li256ELb1ELb0ELi2EEENS1_19SingleTileSchedulerILb1ELb0ELb0ELi128EEEEEEEEEvNT_6ParamsE$_ZN4cute5tupleIJNS0_IJNS_1CILi8EEENS1_ILi2EEES3_S3_S2_S3_EEENS0_IJNS1_ILi1EEEiiiNS1_ILi72EEENS1_ILi512EEEEEEEEC2ERKS4_RKS8_:
[----:B------:R-:W-:Y:S02]  /*c190*/  MOV R8, 0xc1b0 ;  /* 0x0000c1b000087802 */ /* 0x000fe40000000f00 */
[----:B------:R-:W-:Y:S05]  /*c1a0*/  CALL.REL.NOINC `($_ZN7cutlass13device_kernelIN5flash19enable_sm80_to_sm89INS1_16FlashAttnBwdSm80INS1_25CollectiveMainloopBwdSm80ILi2ELi2EN4cute5tupleIJNS5_1CILi128EEES8_NS7_ILi64EEEEEENS_10bfloat16_tEfNS_4arch4Sm80ELb0ELb0ELb1ELb1ELb1ELb0ELb0ELb0ELi2ELi4ELi4ELi4ELb0EEENS1_21CollectiveEpilogueBwdISA_SB_SD_Li256ELb1ELb0ELi2EEENS1_19SingleTileSchedulerILb1ELb0ELb0ELi128EEEEEEEEEvNT_6ParamsE$_ZN4cute3eso3ESOILb1ELb0EJNS_5tupleIJNS_1CILi8EEENS3_ILi2EEES5_S5_S4_S5_EEENS2_IJNS3_ILi1EEEiiiNS3_ILi72EEENS3_ILi512EEEEEEEEC2ERKS6_RKSA_) ;  /* 0xffffdf2000007944 */ /* 0x000fea0003c3ffff */
[----:B-1----:R-:W-:Y:S02]  /*c1b0*/  MOV R2, R6 ;  /* 0x0000000600027202 */ /* 0x002fe40000000f00 */
[----:B------:R-:W-:-:S04]  /*c1c0*/  MOV R3, 0x0 ;  /* 0x0000000000037802 */ /* 0x000fc80000000f00 */
[----:B------:R-:W-:Y:S05]  /*c1d0*/  RET.REL.NODEC R2 `(_ZN7cutlass13device_kernelIN5flash19enable_sm80_to_sm89INS1_16FlashAttnBwdSm80INS1_25CollectiveMainloopBwdSm80ILi2ELi2EN4cute5tupleIJNS5_1CILi128EEES8_NS7_ILi64EEEEEENS_10bfloat16_tEfNS_4arch4Sm80ELb0ELb0ELb1ELb1ELb1ELb0ELb0ELb0ELi2ELi4ELi4ELi4ELb0EEENS1_21CollectiveEpilogueBwdISA_SB_SD_Li256ELb1ELb0ELi2EEENS1_19SingleTileSchedulerILb1ELb0ELb0ELi128EEEEEEEEEvNT_6ParamsE) ;  /* 0xffff3e2002007950 */ /* 0x000fea0003c3ffff */
        .type           $_ZN7cutlass13device_kernelIN5flash19enable_sm80_to_sm89INS1_16FlashAttnBwdSm80INS1_25CollectiveMainloopBwdSm80ILi2ELi2EN4cute5tupleIJNS5_1CILi128EEES8_NS7_ILi64EEEEEENS_10bfloat16_tEfNS_4arch4Sm80ELb0ELb0ELb1ELb1ELb1ELb0ELb0ELb0ELi2ELi4ELi4ELi4ELb0EEENS1_21CollectiveEpilogueBwdISA_SB_SD_Li256ELb1ELb0ELi2EEENS1_19SingleTileSchedulerILb1ELb0ELb0ELi128EEEEEEEEEvNT_6ParamsE$_ZN4cute5tupleIJNS_1CILi0EEEiEEC2ERKS2_RKi,@function
        .size           $_ZN7cutlass13device_kernelIN5flash19enable_sm80_to_sm89INS1_16FlashAttnBwdSm80INS1_25CollectiveMainloopBwdSm80ILi2ELi2EN4cute5tupleIJNS5_1CILi128EEES8_NS7_ILi64EEEEEENS_10bfloat16_tEfNS_4arch4Sm80ELb0ELb0ELb1ELb1ELb1ELb0ELb0ELb0ELi2ELi4ELi4ELi4ELb0EEENS1_21CollectiveEpilogueBwdISA_SB_SD_Li256ELb1ELb0ELi2EEENS1_19SingleTileSchedulerILb1ELb0ELb0ELi128EEEEEEEEEvNT_6ParamsE$_ZN4cute5tupleIJNS_1CILi0EEEiEEC2ERKS2_RKi,($_ZN7cutlass13device_kernelIN5flash19enable_sm80_to_sm89INS1_16FlashAttnBwdSm80INS1_25CollectiveMainloopBwdSm80ILi2ELi2EN4cute5tupleIJNS5_1CILi128EEES8_NS7_ILi64EEEEEENS_10bfloat16_tEfNS_4arch4Sm80ELb0ELb0ELb1ELb1ELb1ELb0ELb0ELb0ELi2ELi4ELi4ELi4ELb0EEENS1_21CollectiveEpilogueBwdISA_SB_SD_Li256ELb1ELb0ELi2EEENS1_19SingleTileSchedulerILb1ELb0ELb0ELi128EEEEEEEEEvNT_6ParamsE$_ZN4cute5tupleIJNS_1CILi2EEEiEEC2ERKS2_RKi - $_ZN7cutlass13device_kernelIN5flash19enable_sm80_to_sm89INS1_16FlashAttnBwdSm80INS1_25CollectiveMainloopBwdSm80ILi2ELi2EN4cute5tupleIJNS5_1CILi128EEES8_NS7_ILi64EEEEEENS_10bfloat16_tEfNS_4arch4Sm80ELb0ELb0ELb1ELb1ELb1ELb0ELb0ELb0ELi2ELi4ELi4ELi4ELb0EEENS1_21CollectiveEpilogueBwdISA_SB_SD_Li256ELb1ELb0ELi2EEENS1_19SingleTileSchedulerILb1ELb0ELb0ELi128EEEEEEEEEvNT_6ParamsE$_ZN4cute5tupleIJNS_1CILi0EEEiEEC2ERKS2_RKi)
$_ZN7cutlass13device_kernelIN5flash19enable_sm80_to_sm89INS1_16FlashAttnBwdSm80INS1_25CollectiveMainloopBwdSm80ILi2ELi2EN4cute5tupleIJNS5_1CILi128EEES8_NS7_ILi64EEEEEENS_10bfloat16_tEfNS_4arch4Sm80ELb0ELb0ELb1ELb1ELb1ELb0ELb0ELb0ELi2ELi4ELi4ELi4ELb0EEENS1_21CollectiveEpilogueBwdISA_SB_SD_Li256ELb1ELb0ELi2EEENS1_19SingleTileSchedulerILb1ELb0ELb0ELi128EEEEEEEEEvNT_6ParamsE$_ZN4cute5tupleIJNS_1CILi0EEEiEEC2ERKS2_RKi:
[----:B------:R-:W-:Y:S02]  /*c1e0*/  MOV R13, R11 ;  /* 0x0000000b000d7202 */ /* 0x000fe40000000f00 */
[----:B------:R-:W-:Y:S02]  /*c1f0*/  MOV R8, 0xc210 ;  /* 0x0000c21000087802 */ /* 0x000fe40000000f00 */
[----:B------:R-:W-:Y:S05]  /*c200*/  CALL.REL.NOINC `($_ZN7cutlass13device_kernelIN5flash19enable_sm80_to_sm89INS1_16FlashAttnBwdSm80INS1_25CollectiveMainloopBwdSm80ILi2ELi2EN4cute5tupleIJNS5_1CILi128EEES8_NS7_ILi64EEEEEENS_10bfloat16_tEfNS_4arch4Sm80ELb0ELb0ELb1ELb1ELb1ELb0ELb0ELb0ELi2ELi4ELi4ELi4ELb0EEENS1_21CollectiveEpilogueBwdISA_SB_SD_Li256ELb1ELb0ELi2EEENS1_19SingleTileSchedulerILb1ELb0ELb0ELi128EEEEEEEEEvNT_6ParamsE$_ZN4cute3eso3ESOILb1ELb0EJNS_1CILi0EEEiEEC2ERKS3_RKi) ;  /* 0xffffcae000007944 */ /* 0x000fea0003c3ffff */
[----:B-1----:R-:W-:Y:S02]  /*c210*/  MOV R2, R6 ;  /* 0x0000000600027202 */ /* 0x002fe40000000f00 */
[----:B------:R-:W-:-:S04]  /*c220*/  MOV R3, 0x0 ;  /* 0x0000000000037802 */ /* 0x000fc80000000f00 */
[----:B------:R-:W-:Y:S05]  /*c230*/  RET.REL.NODEC R2 `(_ZN7cutlass13device_kernelIN5flash19enable_sm80_to_sm89INS1_16FlashAttnBwdSm80INS1_25CollectiveMainloopBwdSm80ILi2ELi2EN4cute5tupleIJNS5_1CILi128EEES8_NS7_ILi64EEEEEENS_10bfloat16_tEfNS_4arch4Sm80ELb0ELb0ELb1ELb1ELb1ELb0ELb0ELb0ELi2ELi4ELi4ELi4ELb0EEENS1_21CollectiveEpilogueBwdISA_SB_SD_Li256ELb1ELb0ELi2EEENS1_19SingleTileSchedulerILb1ELb0ELb0ELi128EEEEEEEEEvNT_6ParamsE) ;  /* 0xffff3dc002007950 */ /* 0x000fea0003c3ffff */
        .type           $_ZN7cutlass13device_kernelIN5flash19enable_sm80_to_sm89INS1_16FlashAttnBwdSm80INS1_25CollectiveMainloopBwdSm80ILi2ELi2EN4cute5tupleIJNS5_1CILi128EEES8_NS7_ILi64EEEEEENS_10bfloat16_tEfNS_4arch4Sm80ELb0ELb0ELb1ELb1ELb1ELb0ELb0ELb0ELi2ELi4ELi4ELi4ELb0EEENS1_21CollectiveEpilogueBwdISA_SB_SD_Li256ELb1ELb0ELi2EEENS1_19SingleTileSchedulerILb1ELb0ELb0ELi128EEEEEEEEEvNT_6ParamsE$_ZN4cute5tupleIJNS_1CILi2EEEiEEC2ERKS2_RKi,@function
        .size           $_ZN7cutlass13device_kernelIN5flash19enable_sm80_to_sm89INS1_16FlashAttnBwdSm80INS1_25CollectiveMainloopBwdSm80ILi2ELi2EN4cute5tupleIJNS5_1CILi128EEES8_NS7_ILi64EEEEEENS_10bfloat16_tEfNS_4arch4Sm80ELb0ELb0ELb1ELb1ELb1ELb0ELb0ELb0ELi2ELi4ELi4ELi4ELb0EEENS1_21CollectiveEpilogueBwdISA_SB_SD_Li256ELb1ELb0ELi2EEENS1_19SingleTileSchedulerILb1ELb0ELb0ELi128EEEEEEEEEvNT_6ParamsE$_ZN4cute5tupleIJNS_1CILi2EEEiEEC2ERKS2_RKi,($_ZN7cutlass13device_kernelIN5flash19enable_sm80_to_sm89INS1_16FlashAttnBwdSm80INS1_25CollectiveMainloopBwdSm80ILi2ELi2EN4cute5tupleIJNS5_1CILi128EEES8_NS7_ILi64EEEEEENS_10bfloat16_tEfNS_4arch4Sm80ELb0ELb0ELb1ELb1ELb1ELb0ELb0ELb0ELi2ELi4ELi4ELi4ELb0EEENS1_21CollectiveEpilogueBwdISA_SB_SD_Li256ELb1ELb0ELi2EEENS1_19SingleTileSchedulerILb1ELb0ELb0ELi128EEEEEEEEEvNT_6ParamsE$_ZN4cute5tupleIJNS_7SwizzleILi3ELi3ELi3EEENS_9MixedBitsILj0ELj432EEENS_6LayoutINS0_IJNS0_IJNS_1CILi2EEES7_S7_EEES7_NS6_ILi8EEEEEENS0_IJNS0_IJNS6_ILi64EEES9_NS6_ILi512EEEEEENS6_ILi8192EEENS6_ILi1024EEEEEEEEEEC2ERKS2_RKS4_RKSH_ - $_ZN7cutlass13device_kernelIN5flash19enable_sm80_to_sm89INS1_16FlashAttnBwdSm80INS1_25CollectiveMainloopBwdSm80ILi2ELi2EN4cute5tupleIJNS5_1CILi128EEES8_NS7_ILi64EEEEEENS_10bfloat16_tEfNS_4arch4Sm80ELb0ELb0ELb1ELb1ELb1ELb0ELb0ELb0ELi2ELi4ELi4ELi4ELb0EEENS1_21CollectiveEpilogueBwdISA_SB_SD_Li256ELb1ELb0ELi2EEENS1_19SingleTileSchedulerILb1ELb0ELb0ELi128EEEEEEEEEvNT_6ParamsE$_ZN4cute5tupleIJNS_1CILi2EEEiEEC2ERKS2_RKi)
$_ZN7cutlass13device_kernelIN5flash19enable_sm80_to_sm89INS1_16FlashAttnBwdSm80INS1_25CollectiveMainloopBwdSm80ILi2ELi2EN4cute5tupleIJNS5_1CILi128EEES8_NS7_ILi64EEEEEENS_10bfloat16_tEfNS_4arch4Sm80ELb0ELb0ELb1ELb1ELb1ELb0ELb0ELb0ELi2ELi4ELi4ELi4ELb0EEENS1_21CollectiveEpilogueBwdISA_SB_SD_Li256ELb1ELb0ELi2EEENS1_19SingleTileSchedulerILb1ELb0ELb0ELi128EEEEEEEEEvNT_6ParamsE$_ZN4cute5tupleIJNS_1CILi2EEEiEEC2ERKS2_RKi:
[----:B------:R-:W-:Y:S02]  /*c240*/  MOV R4, 0xc260 ;  /* 0x0000c26000047802 */ /* 0x000fe40000000f00 */
[----:B------:R-:W-:Y:S05]  /*c250*/  CALL.REL.NOINC `($_ZN7cutlass13device_kernelIN5flash19enable_sm80_to_sm89INS1_16FlashAttnBwdSm80INS1_25CollectiveMainloopBwdSm80ILi2ELi2EN4cute5tupleIJNS5_1CILi128EEES8_NS7_ILi64EEEEEENS_10bfloat16_tEfNS_4arch4Sm80ELb0ELb0ELb1ELb1ELb1ELb0ELb0ELb0ELi2ELi4ELi4ELi4ELb0EEENS1_21CollectiveEpilogueBwdISA_SB_SD_Li256ELb1ELb0ELi2EEENS1_19SingleTileSchedulerILb1ELb0ELb0ELi128EEEEEEEEEvNT_6ParamsE$_ZN4cute3eso3ESOILb1ELb0EJNS_1CILi2EEEiEEC2ERKS3_RKi) ;  /* 0xffffd06000007944 */ /* 0x000fea0003c3ffff */
[----:B-1----:R-:W-:Y:S02]  /*c260*/  MOV R2, R6 ;  /* 0x0000000600027202 */ /* 0x002fe40000000f00 */
[----:B------:R-:W-:-:S04]  /*c270*/  MOV R3, 0x0 ;  /* 0x0000000000037802 */ /* 0x000fc80000000f00 */
[----:B------:R-:W-:Y:S05]  /*c280*/  RET.REL.NODEC R2 `(_ZN7cutlass13device_kernelIN5flash19enable_sm80_to_sm89INS1_16FlashAttnBwdSm80INS1_25CollectiveMainloopBwdSm80ILi2ELi2EN4cute5tupleIJNS5_1CILi128EEES8_NS7_ILi64EEEEEENS_10bfloat16_tEfNS_4arch4Sm80ELb0ELb0ELb1ELb1ELb1ELb0ELb0ELb0ELi2ELi4ELi4ELi4ELb0EEENS1_21CollectiveEpilogueBwdISA_SB_SD_Li256ELb1ELb0ELi2EEENS1_19SingleTileSchedulerILb1ELb0ELb0ELi128EEEEEEEEEvNT_6ParamsE) ;  /* 0xffff3d7002007950 */ /* 0x000fea0003c3ffff */
        .type           $_ZN7cutlass13device_kernelIN5flash19enable_sm80_to_sm89INS1_16FlashAttnBwdSm80INS1_25CollectiveMainloopBwdSm80ILi2ELi2EN4cute5tupleIJNS5_1CILi128EEES8_NS7_ILi64EEEEEENS_10bfloat16_tEfNS_4arch4Sm80ELb0ELb0ELb1ELb1ELb1ELb0ELb0ELb0ELi2ELi4ELi4ELi4ELb0EEENS1_21CollectiveEpilogueBwdISA_SB_SD_Li256ELb1ELb0ELi2EEENS1_19SingleTileSchedulerILb1ELb0ELb0ELi128EEEEEEEEEvNT_6ParamsE$_ZN4cute5tupleIJNS_7SwizzleILi3ELi3ELi3EEENS_9MixedBitsILj0ELj432EEENS_6LayoutINS0_IJNS0_IJNS_1CILi2EEES7_S7_EEES7_NS6_ILi8EEEEEENS0_IJNS0_IJNS6_ILi64EEES9_NS6_ILi512EEEEEENS6_ILi8192EEENS6_ILi1024EEEEEEEEEEC2ERKS2_RKS4_RKSH_,@function
        .size           $_ZN7cutlass13device_kernelIN5flash19enable_sm80_to_sm89INS1_16FlashAttnBwdSm80INS1_25CollectiveMainloopBwdSm80ILi2ELi2EN4cute5tupleIJNS5_1CILi128EEES8_NS7_ILi64EEEEEENS_10bfloat16_tEfNS_4arch4Sm80ELb0ELb0ELb1ELb1ELb1ELb0ELb0ELb0ELi2ELi4ELi4ELi4ELb0EEENS1_21CollectiveEpilogueBwdISA_SB_SD_Li256ELb1ELb0ELi2EEENS1_19SingleTileSchedulerILb1ELb0ELb0ELi128EEEEEEEEEvNT_6ParamsE$_ZN4cute5tupleIJNS_7SwizzleILi3ELi3ELi3EEENS_9MixedBitsILj0ELj432EEENS_6LayoutINS0_IJNS0_IJNS_1CILi2EEES7_S7_EEES7_NS6_ILi8EEEEEENS0_IJNS0_IJNS6_ILi64EEES9_NS6_ILi512EEEEEENS6_ILi8192EEENS6_ILi1024EEEEEEEEEEC2ERKS2_RKS4_RKSH_,($_ZN7cutlass13device_kernelIN5flash19enable_sm80_to_sm89INS1_16FlashAttnBwdSm80INS1_25CollectiveMainloopBwdSm80ILi2ELi2EN4cute5tupleIJNS5_1CILi128EEES8_NS7_ILi64EEEEEENS_10bfloat16_tEfNS_4arch4Sm80ELb0ELb0ELb1ELb1ELb1ELb0ELb0ELb0ELi2ELi4ELi4ELi4ELb0EEENS1_21CollectiveEpilogueBwdISA_SB_SD_Li256ELb1ELb0ELi2EEENS1_19SingleTileSchedulerILb1ELb0ELb0ELi128EEEEEEEEEvNT_6ParamsE$_ZN4cute5tupleIJiEEC2ERKi - $_ZN7cutlass13device_kernelIN5flash19enable_sm80_to_sm89INS1_16FlashAttnBwdSm80INS1_25CollectiveMainloopBwdSm80ILi2ELi2EN4cute5tupleIJNS5_1CILi128EEES8_NS7_ILi64EEEEEENS_10bfloat16_tEfNS_4arch4Sm80ELb0ELb0ELb1ELb1ELb1ELb0ELb0ELb0ELi2ELi4ELi4ELi4ELb0EEENS1_21CollectiveEpilogueBwdISA_SB_SD_Li256ELb1ELb0ELi2EEENS1_19SingleTileSchedulerILb1ELb0ELb0ELi128EEEEEEEEEvNT_6ParamsE$_ZN4cute5tupleIJNS_7SwizzleILi3ELi3ELi3EEENS_9MixedBitsILj0ELj432EEENS_6LayoutINS0_IJNS0_IJNS_1CILi2EEES7_S7_EEES7_NS6_ILi8EEEEEENS0_IJNS0_IJNS6_ILi64EEES9_NS6_ILi512EEEEEENS6_ILi8192EEENS6_ILi1024EEEEEEEEEEC2ERKS2_RKS4_RKSH_)
$_ZN7cutlass13device_kernelIN5flash19enable_sm80_to_sm89INS1_16FlashAttnBwdSm80INS1_25CollectiveMainloopBwdSm80ILi2ELi2EN4cute5tupleIJNS5_1CILi128EEES8_NS7_ILi64EEEEEENS_10bfloat16_tEfNS_4arch4Sm80ELb0ELb0ELb1ELb1ELb1ELb0ELb0ELb0ELi2ELi4ELi4ELi4ELb0EEENS1_21CollectiveEpilogueBwdISA_SB_SD_Li256ELb1ELb0ELi2EEENS1_19SingleTileSchedulerILb1ELb0ELb0ELi128EEEEEEEEEvNT_6ParamsE$_ZN4cute5tupleIJNS_7SwizzleILi3ELi3ELi3EEENS_9MixedBitsILj0ELj432EEENS_6LayoutINS0_IJNS0_IJNS_1CILi2EEES7_S7_EEES7_NS6_ILi8EEEEEENS0_IJNS0_IJNS6_ILi64EEES9_NS6_ILi512EEEEEENS6_ILi8192EEENS6_ILi1024EEEEEEEEEEC2ERKS2_RKS4_RKSH_:
[----:B------:R-:W-:Y:S02]  /*c290*/  MOV R6, 0xc2b0 ;  /* 0x0000c2b000067802 */ /* 0x000fe40000000f00 */
[----:B------:R-:W-:Y:S05]  /*c2a0*/  CALL.REL.NOINC `($_ZN7cutlass13device_kernelIN5flash19enable_sm80_to_sm89INS1_16FlashAttnBwdSm80INS1_25CollectiveMainloopBwdSm80ILi2ELi2EN4cute5tupleIJNS5_1CILi128EEES8_NS7_ILi64EEEEEENS_10bfloat16_tEfNS_4arch4Sm80ELb0ELb0ELb1ELb1ELb1ELb0ELb0ELb0ELi2ELi4ELi4ELi4ELb0EEENS1_21CollectiveEpilogueBwdISA_SB_SD_Li256ELb1ELb0ELi2EEENS1_19SingleTileSchedulerILb1ELb0ELb0ELi128EEEEEEEEEvNT_6ParamsE$_ZN4cute3eso3ESOILb1ELb0EJNS_7SwizzleILi3ELi3ELi3EEENS_9MixedBitsILj0ELj432EEENS_6LayoutINS_5tupleIJNS7_IJNS_1CILi2EEES9_S9_EEES9_NS8_ILi8EEEEEENS7_IJNS7_IJNS8_ILi64EEESB_NS8_ILi512EEEEEENS8_ILi8192EEENS8_ILi1024EEEEEEEEEEC2ERKS3_RKS5_RKSJ_) ;  /* 0xfffff77000007944 */ /* 0x000fea0003c3ffff */
[----:B------:R-:W-:-:S04]  /*c2b0*/  MOV R5, 0x0 ;  /* 0x0000000000057802 */ /* 0x000fc80000000f00 */
[----:B------:R-:W-:Y:S05]  /*c2c0*/  RET.REL.NODEC R4 `(_ZN7cutlass13device_kernelIN5flash19enable_sm80_to_sm89INS1_16FlashAttnBwdSm80INS1_25CollectiveMainloopBwdSm80ILi2ELi2EN4cute5tupleIJNS5_1CILi128EEES8_NS7_ILi64EEEEEENS_10bfloat16_tEfNS_4arch4Sm80ELb0ELb0ELb1ELb1ELb1ELb0ELb0ELb0ELi2ELi4ELi4ELi4ELb0EEENS1_21CollectiveEpilogueBwdISA_SB_SD_Li256ELb1ELb0ELi2EEENS1_19SingleTileSchedulerILb1ELb0ELb0ELi128EEEEEEEEEvNT_6ParamsE) ;  /* 0xffff3d3004007950 */ /* 0x000fea0003c3ffff */
        .type           $_ZN7cutlass13device_kernelIN5flash19enable_sm80_to_sm89INS1_16FlashAttnBwdSm80INS1_25CollectiveMainloopBwdSm80ILi2ELi2EN4cute5tupleIJNS5_1CILi128EEES8_NS7_ILi64EEEEEENS_10bfloat16_tEfNS_4arch4Sm80ELb0ELb0ELb1ELb1ELb1ELb0ELb0ELb0ELi2ELi4ELi4ELi4ELb0EEENS1_21CollectiveEpilogueBwdISA_SB_SD_Li256ELb1ELb0ELi2EEENS1_19SingleTileSchedulerILb1ELb0ELb0ELi128EEEEEEEEEvNT_6ParamsE$_ZN4cute5tupleIJiEEC2ERKi,@function
        .size           $_ZN7cutlass13device_kernelIN5flash19enable_sm80_to_sm89INS1_16FlashAttnBwdSm80INS1_25CollectiveMainloopBwdSm80ILi2ELi2EN4cute5tupleIJNS5_1CILi128EEES8_NS7_ILi64EEEEEENS_10bfloat16_tEfNS_4arch4Sm80ELb0ELb0ELb1ELb1ELb1ELb0ELb0ELb0ELi2ELi4ELi4ELi4ELb0EEENS1_21CollectiveEpilogueBwdISA_SB_SD_Li256ELb1ELb0ELi2EEENS1_19SingleTileSchedulerILb1ELb0ELb0ELi128EEEEEEEEEvNT_6ParamsE$_ZN4cute5tupleIJiEEC2ERKi,($_ZN7cutlass13device_kernelIN5flash19enable_sm80_to_sm89INS1_16FlashAttnBwdSm80INS1_25CollectiveMainloopBwdSm80ILi2ELi2EN4cute5tupleIJNS5_1CILi128EEES8_NS7_ILi64EEEEEENS_10bfloat16_tEfNS_4arch4Sm80ELb0ELb0ELb1ELb1ELb1ELb0ELb0ELb0ELi2ELi4ELi4ELi4ELb0EEENS1_21CollectiveEpilogueBwdISA_SB_SD_Li256ELb1ELb0ELi2EEENS1_19SingleTileSchedulerILb1ELb0ELb0ELi128EEEEEEEEEvNT_6ParamsE$_ZN4cute5tupleIJiNS_1CILi0EEEEEC2ERKiRKS2_ - $_ZN7cutlass13device_kernelIN5flash19enable_sm80_to_sm89INS1_16FlashAttnBwdSm80INS1_25CollectiveMainloopBwdSm80ILi2ELi2EN4cute5tupleIJNS5_1CILi128EEES8_NS7_ILi64EEEEEENS_10bfloat16_tEfNS_4arch4Sm80ELb0ELb0ELb1ELb1ELb1ELb0ELb0ELb0ELi2ELi4ELi4ELi4ELb0EEENS1_21CollectiveEpilogueBwdISA_SB_SD_Li256ELb1ELb0ELi2EEENS1_19SingleTileSchedulerILb1ELb0ELb0ELi128EEEEEEEEEvNT_6ParamsE$_ZN4cute5tupleIJiEEC2ERKi)
$_ZN7cutlass13device_kernelIN5flash19enable_sm80_to_sm89INS1_16FlashAttnBwdSm80INS1_25CollectiveMainloopBwdSm80ILi2ELi2EN4cute5tupleIJNS5_1CILi128EEES8_NS7_ILi64EEEEEENS_10bfloat16_tEfNS_4arch4Sm80ELb0ELb0ELb1ELb1ELb1ELb0ELb0ELb0ELi2ELi4ELi4ELi4ELb0EEENS1_21CollectiveEpilogueBwdISA_SB_SD_Li256ELb1ELb0ELi2EEENS1_19SingleTileSchedulerILb1ELb0ELb0ELi128EEEEEEEEEvNT_6ParamsE$_ZN4cute5tupleIJiEEC2ERKi:
[----:B------:R-:W-:Y:S02]  /*c2d0*/  MOV R8, 0xc2f0 ;  /* 0x0000c2f000087802 */ /* 0x000fe40000000f00 */
[----:B------:R-:W-:Y:S05]  /*c2e0*/  CALL.REL.NOINC `($_ZN7cutlass13device_kernelIN5flash19enable_sm80_to_sm89INS1_16FlashAttnBwdSm80INS1_25CollectiveMainloopBwdSm80ILi2ELi2EN4cute5tupleIJNS5_1CILi128EEES8_NS7_ILi64EEEEEENS_10bfloat16_tEfNS_4arch4Sm80ELb0ELb0ELb1ELb1ELb1ELb0ELb0ELb0ELi2ELi4ELi4ELi4ELb0EEENS1_21CollectiveEpilogueBwdISA_SB_SD_Li256ELb1ELb0ELi2EEENS1_19SingleTileSchedulerILb1ELb0ELb0ELi128EEEEEEEEEvNT_6ParamsE$_ZN4cute3eso3ESOILb0ELb1EJiEEC2ERKi) ;  /* 0xffffc31000007944 */ /* 0x000fea0003c3ffff */
[----:B-1----:R-:W-:Y:S02]  /*c2f0*/  MOV R2, R10 ;  /* 0x0000000a00027202 */ /* 0x002fe40000000f00 */
[----:B------:R-:W-:-:S04]  /*c300*/  MOV R3, 0x0 ;  /* 0x0000000000037802 */ /* 0x000fc80000000f00 */
[----:B------:R-:W-:Y:S05]  /*c310*/  RET.REL.NODEC R2 `(_ZN7cutlass13device_kernelIN5flash19enable_sm80_to_sm89INS1_16FlashAttnBwdSm80INS1_25CollectiveMainloopBwdSm80ILi2ELi2EN4cute5tupleIJNS5_1CILi128EEES8_NS7_ILi64EEEEEENS_10bfloat16_tEfNS_4arch4Sm80ELb0ELb0ELb1ELb1ELb1ELb0ELb0ELb0ELi2ELi4ELi4ELi4ELb0EEENS1_21CollectiveEpilogueBwdISA_SB_SD_Li256ELb1ELb0ELi2EEENS1_19SingleTileSchedulerILb1ELb0ELb0ELi128EEEEEEEEEvNT_6ParamsE) ;  /* 0xffff3ce002007950 */ /* 0x000fea0003c3ffff */
        .type           $_ZN7cutlass13device_kernelIN5flash19enable_sm80_to_sm89INS1_16FlashAttnBwdSm80INS1_25CollectiveMainloopBwdSm80ILi2ELi2EN4cute5tupleIJNS5_1CILi128EEES8_NS7_ILi64EEEEEENS_10bfloat16_tEfNS_4arch4Sm80ELb0ELb0ELb1ELb1ELb1ELb0ELb0ELb0ELi2ELi4ELi4ELi4ELb0EEENS1_21CollectiveEpilogueBwdISA_SB_SD_Li256ELb1ELb0ELi2EEENS1_19SingleTileSchedulerILb1ELb0ELb0ELi128EEEEEEEEEvNT_6ParamsE$_ZN4cute5tupleIJiNS_1CILi0EEEEEC2ERKiRKS2_,@function
        .size           $_ZN7cutlass13device_kernelIN5flash19enable_sm80_to_sm89INS1_16FlashAttnBwdSm80INS1_25CollectiveMainloopBwdSm80ILi2ELi2EN4cute5tupleIJNS5_1CILi128EEES8_NS7_ILi64EEEEEENS_10bfloat16_tEfNS_4arch4Sm80ELb0ELb0ELb1ELb1ELb1ELb0ELb0ELb0ELi2ELi4ELi4ELi4ELb0EEENS1_21CollectiveEpilogueBwdISA_SB_SD_Li256ELb1ELb0ELi2EEENS1_19SingleTileSchedulerILb1ELb0ELb0ELi128EEEEEEEEEvNT_6ParamsE$_ZN4cute5tupleIJiNS_1CILi0EEEEEC2ERKiRKS2_,($_ZN7cutlass13device_kernelIN5flash19enable_sm80_to_sm89INS1_16FlashAttnBwdSm80INS1_25CollectiveMainloopBwdSm80ILi2ELi2EN4cute5tupleIJNS5_1CILi128EEES8_NS7_ILi64EEEEEENS_10bfloat16_tEfNS_4arch4Sm80ELb0ELb0ELb1ELb1ELb1ELb0ELb0ELb0ELi2ELi4ELi4ELi4ELb0EEENS1_21CollectiveEpilogueBwdISA_SB_SD_Li256ELb1ELb0ELi2EEENS1_19SingleTileSchedulerILb1ELb0ELb0ELi128EEEEEEEEEvNT_6ParamsE$_ZN4cute5tupleIJiiEEC2ERKiS3_ - $_ZN7cutlass13device_kernelIN5flash19enable_sm80_to_sm89INS1_16FlashAttnBwdSm80INS1_25CollectiveMainloopBwdSm80ILi2ELi2EN4cute5tupleIJNS5_1CILi128EEES8_NS7_ILi64EEEEEENS_10bfloat16_tEfNS_4arch4Sm80ELb0ELb0ELb1ELb1ELb1ELb0ELb0ELb0ELi2ELi4ELi4ELi4ELb0EEENS1_21CollectiveEpilogueBwdISA_SB_SD_Li256ELb1ELb0ELi2EEENS1_19SingleTileSchedulerILb1ELb0ELb0ELi128EEEEEEEEEvNT_6ParamsE$_ZN4cute5tupleIJiNS_1CILi0EEEEEC2ERKiRKS2_)
$_ZN7cutlass13device_kernelIN5flash19enable_sm80_to_sm89INS1_16FlashAttnBwdSm80INS1_25CollectiveMainloopBwdSm80ILi2ELi2EN4cute5tupleIJNS5_1CILi128EEES8_NS7_ILi64EEEEEENS_10bfloat16_tEfNS_4arch4Sm80ELb0ELb0ELb1ELb1ELb1ELb0ELb0ELb0ELi2ELi4ELi4ELi4ELb0EEENS1_21CollectiveEpilogueBwdISA_SB_SD_Li256ELb1ELb0ELi2EEENS1_19SingleTileSchedulerILb1ELb0ELb0ELi128EEEEEEEEEvNT_6ParamsE$_ZN4cute5tupleIJiNS_1CILi0EEEEEC2ERKiRKS2_:
[----:B------:R-:W-:Y:S02]  /*c320*/  MOV R6, 0xc340 ;  /* 0x0000c34000067802 */ /* 0x000fe40000000f00 */
[----:B------:R-:W-:Y:S05]  /*c330*/  CALL.REL.NOINC `($_ZN7cutlass13device_kernelIN5flash19enable_sm80_to_sm89INS1_16FlashAttnBwdSm80INS1_25CollectiveMainloopBwdSm80ILi2ELi2EN4cute5tupleIJNS5_1CILi128EEES8_NS7_ILi64EEEEEENS_10bfloat16_tEfNS_4arch4Sm80ELb0ELb0ELb1ELb1ELb1ELb0ELb0ELb0ELi2ELi4ELi4ELi4ELb0EEENS1_21CollectiveEpilogueBwdISA_SB_SD_Li256ELb1ELb0ELi2EEENS1_19SingleTileSchedulerILb1ELb0ELb0ELi128EEEEEEEEEvNT_6ParamsE$_ZN4cute3eso3ESOILb0ELb1EJiNS_1CILi0EEEEEC2ERKiRKS3_) ;  /* 0xffffc30000007944 */ /* 0x000fea0003c3ffff */
[----:B------:R-:W-:-:S04]  /*c340*/  MOV R11, 0x0 ;  /* 0x00000000000b7802 */ /* 0x000fc80000000f00 */
[----:B------:R-:W-:Y:S05]  /*c350*/  RET.REL.NODEC R10 `(_ZN7cutlass13device_kernelIN5flash19enable_sm80_to_sm89INS1_16FlashAttnBwdSm80INS1_25CollectiveMainloopBwdSm80ILi2ELi2EN4cute5tupleIJNS5_1CILi128EEES8_NS7_ILi64EEEEEENS_10bfloat16_tEfNS_4arch4Sm80ELb0ELb0ELb1ELb1ELb1ELb0ELb0ELb0ELi2ELi4ELi4ELi4ELb0EEENS1_21CollectiveEpilogueBwdISA_SB_SD_Li256ELb1ELb0ELi2EEENS1_19SingleTileSchedulerILb1ELb0ELb0ELi128EEEEEEEEEvNT_6ParamsE) ;  /* 0xffff3ca00a007950 */ /* 0x000fea0003c3ffff */
        .type           $_ZN7cutlass13device_kernelIN5flash19enable_sm80_to_sm89INS1_16FlashAttnBwdSm80INS1_25CollectiveMainloopBwdSm80ILi2ELi2EN4cute5tupleIJNS5_1CILi128EEES8_NS7_ILi64EEEEEENS_10bfloat16_tEfNS_4arch4Sm80ELb0ELb0ELb1ELb1ELb1ELb0ELb0ELb0ELi2ELi4ELi4ELi4ELb0EEENS1_21CollectiveEpilogueBwdISA_SB_SD_Li256ELb1ELb0ELi2EEENS1_19SingleTileSchedulerILb1ELb0ELb0ELi128EEEEEEEEEvNT_6ParamsE$_ZN4cute5tupleIJiiEEC2ERKiS3_,@function
        .size           $_ZN7cutlass13device_kernelIN5flash19enable_sm80_to_sm89INS1_16FlashAttnBwdSm80INS1_25CollectiveMainloopBwdSm80ILi2ELi2EN4cute5tupleIJNS5_1CILi128EEES8_NS7_ILi64EEEEEENS_10bfloat16_tEfNS_4arch4Sm80ELb0ELb0ELb1ELb1ELb1ELb0ELb0ELb0ELi2ELi4ELi4ELi4ELb0EEENS1_21CollectiveEpilogueBwdISA_SB_SD_Li256ELb1ELb0ELi2EEENS1_19SingleTileSchedulerILb1ELb0ELb0ELi128EEEEEEEEEvNT_6ParamsE$_ZN4cute5tupleIJiiEEC2ERKiS3_,($_ZN7cutlass13device_kernelIN5flash19enable_sm80_to_sm89INS1_16FlashAttnBwdSm80INS1_25CollectiveMainloopBwdSm80ILi2ELi2EN4cute5tupleIJNS5_1CILi128EEES8_NS7_ILi64EEEEEENS_10bfloat16_tEfNS_4arch4Sm80ELb0ELb0ELb1ELb1ELb1ELb0ELb0ELb0ELi2ELi4ELi4ELi4ELb0EEENS1_21CollectiveEpilogueBwdISA_SB_SD_Li256ELb1ELb0ELi2EEENS1_19SingleTileSchedulerILb1ELb0ELb0ELi128EEEEEEEEEvNT_6ParamsE$_ZN4cute8gmem_ptrIPKN7cutlass10bfloat16_tEECI1NS_12iter_adaptorIS4_S5_EEES4_ - $_ZN7cutlass13device_kernelIN5flash19enable_sm80_to_sm89INS1_16FlashAttnBwdSm80INS1_25CollectiveMainloopBwdSm80ILi2ELi2EN4cute5tupleIJNS5_1CILi128EEES8_NS7_ILi64EEEEEENS_10bfloat16_tEfNS_4arch4Sm80ELb0ELb0ELb1ELb1ELb1ELb0ELb0ELb0ELi2ELi4ELi4ELi4ELb0EEENS1_21CollectiveEpilogueBwdISA_SB_SD_Li256ELb1ELb0ELi2EEENS1_19SingleTileSchedulerILb1ELb0ELb0ELi128EEEEEEEEEvNT_6ParamsE$_ZN4cute5tupleIJiiEEC2ERKiS3_)
$_ZN7cutlass13device_kernelIN5flash19enable_sm80_to_sm89INS1_16FlashAttnBwdSm80INS1_25CollectiveMainloopBwdSm80ILi2ELi2EN4cute5tupleIJNS5_1CILi128EEES8_NS7_ILi64EEEEEENS_10bfloat16_tEfNS_4arch4Sm80ELb0ELb0ELb1ELb1ELb1ELb0ELb0ELb0ELi2ELi4ELi4ELi4ELb0EEENS1_21CollectiveEpilogueBwdISA_SB_SD_Li256ELb1ELb0ELi2EEENS1_19SingleTileSchedulerILb1ELb0ELb0ELi128EEEEEEEEEvNT_6ParamsE$_ZN4cute5tupleIJiiEEC2ERKiS3_:
[----:B------:R-:W-:Y:S02]  /*c360*/  MOV R8, 0xc380 ;  /* 0x0000c38000087802 */ /* 0x000fe40000000f00 */
[----:B------:R-:W-:Y:S05]  /*c370*/  CALL.REL.NOINC `($_ZN7cutlass13device_kernelIN5flash19enable_sm80_to_sm89INS1_16FlashAttnBwdSm80INS1_25CollectiveMainloopBwdSm80ILi2ELi2EN4cute5tupleIJNS5_1CILi128EEES8_NS7_ILi64EEEEEENS_10bfloat16_tEfNS_4arch4Sm80ELb0ELb0ELb1ELb1ELb1ELb0ELb0ELb0ELi2ELi4ELi4ELi4ELb0EEENS1_21CollectiveEpilogueBwdISA_SB_SD_Li256ELb1ELb0ELi2EEENS1_19SingleTileSchedulerILb1ELb0ELb0ELi128EEEEEEEEEvNT_6ParamsE$_ZN4cute3eso3ESOILb0ELb0EJiiEEC2ERKiS4_) ;  /* 0xffffbae000007944 */ /* 0x000fea0003c3ffff */
[----:B-1----:R-:W-:Y:S02]  /*c380*/  MOV R2, R6 ;  /* 0x0000000600027202 */ /* 0x002fe40000000f00 */
[----:B------:R-:W-:-:S04]  /*c390*/  MOV R3, 0x0 ;  /* 0x0000000000037802 */ /* 0x000fc80000000f00 */
[----:B------:R-:W-:Y:S05]  /*c3a0*/  RET.REL.NODEC R2 `(_ZN7cutlass13device_kernelIN5flash19enable_sm80_to_sm89INS1_16FlashAttnBwdSm80INS1_25CollectiveMainloopBwdSm80ILi2ELi2EN4cute5tupleIJNS5_1CILi128EEES8_NS7_ILi64EEEEEENS_10bfloat16_tEfNS_4arch4Sm80ELb0ELb0ELb1ELb1ELb1ELb0ELb0ELb0ELi2ELi4ELi4ELi4ELb0EEENS1_21CollectiveEpilogueBwdISA_SB_SD_Li256ELb1ELb0ELi2EEENS1_19SingleTileSchedulerILb1ELb0ELb0ELi128EEEEEEEEEvNT_6ParamsE) ;  /* 0xffff3c5002007950 */ /* 0x000fea0003c3ffff */
        .type           $_ZN7cutlass13device_kernelIN5flash19enable_sm80_to_sm89INS1_16FlashAttnBwdSm80INS1_25CollectiveMainloopBwdSm80ILi2ELi2EN4cute5tupleIJNS5_1CILi128EEES8_NS7_ILi64EEEEEENS_10bfloat16_tEfNS_4arch4Sm80ELb0ELb0ELb1ELb1ELb1ELb0ELb0ELb0ELi2ELi4ELi4ELi4ELb0EEENS1_21CollectiveEpilogueBwdISA_SB_SD_Li256ELb1ELb0ELi2EEENS1_19SingleTileSchedulerILb1ELb0ELb0ELi128EEEEEEEEEvNT_6ParamsE$_ZN4cute8gmem_ptrIPKN7cutlass10bfloat16_tEECI1NS_12iter_adaptorIS4_S5_EEES4_,@function
        .size           $_ZN7cutlass13device_kernelIN5flash19enable_sm80_to_sm89INS1_16FlashAttnBwdSm80INS1_25CollectiveMainloopBwdSm80ILi2ELi2EN4cute5tupleIJNS5_1CILi128EEES8_NS7_ILi64EEEEEENS_10bfloat16_tEfNS_4arch4Sm80ELb0ELb0ELb1ELb1ELb1ELb0ELb0ELb0ELi2ELi4ELi4ELi4ELb0EEENS1_21CollectiveEpilogueBwdISA_SB_SD_Li256ELb1ELb0ELi2EEENS1_19SingleTileSchedulerILb1ELb0ELb0ELi128EEEEEEEEEvNT_6ParamsE$_ZN4cute8gmem_ptrIPKN7cutlass10bfloat16_tEECI1NS_12iter_adaptorIS4_S5_EEES4_,($_ZN7cutlass13device_kernelIN5flash19enable_sm80_to_sm89INS1_16FlashAttnBwdSm80INS1_25CollectiveMainloopBwdSm80ILi2ELi2EN4cute5tupleIJNS5_1CILi128EEES8_NS7_ILi64EEEEEENS_10bfloat16_tEfNS_4arch4Sm80ELb0ELb0ELb1ELb1ELb1ELb0ELb0ELb0ELi2ELi4ELi4ELi4ELb0EEENS1_21CollectiveEpilogueBwdISA_SB_SD_Li256ELb1ELb0ELi2EEENS1_19SingleTileSchedulerILb1ELb0ELb0ELi128EEEEEEEEEvNT_6ParamsE$_ZN4cute8gmem_ptrIPKN7cutlass9uint128_tEECI1NS_12iter_adaptorIS4_S5_EEES4_ - $_ZN7cutlass13device_kernelIN5flash19enable_sm80_to_sm89INS1_16FlashAttnBwdSm80INS1_25CollectiveMainloopBwdSm80ILi2ELi2EN4cute5tupleIJNS5_1CILi128EEES8_NS7_ILi64EEEEEENS_10bfloat16_tEfNS_4arch4Sm80ELb0ELb0ELb1ELb1ELb1ELb0ELb0ELb0ELi2ELi4ELi4ELi4ELb0EEENS1_21CollectiveEpilogueBwdISA_SB_SD_Li256ELb1ELb0ELi2EEENS1_19SingleTileSchedulerILb1ELb0ELb0ELi128EEEEEEEEEvNT_6ParamsE$_ZN4cute8gmem_ptrIPKN7cutlass10bfloat16_tEECI1NS_12iter_adaptorIS4_S5_EEES4_)
$_ZN7cutlass13device_kernelIN5flash19enable_sm80_to_sm89INS1_16FlashAttnBwdSm80INS1_25CollectiveMainloopBwdSm80ILi2ELi2EN4cute5tupleIJNS5_1CILi128EEES8_NS7_ILi64EEEEEENS_10bfloat16_tEfNS_4arch4Sm80ELb0ELb0ELb1ELb1ELb1ELb0ELb0ELb0ELi2ELi4ELi4ELi4ELb0EEENS1_21CollectiveEpilogueBwdISA_SB_SD_Li256ELb1ELb0ELi2EEENS1_19SingleTileSchedulerILb1ELb0ELb0ELi128EEEEEEEEEvNT_6ParamsE$_ZN4cute8gmem_ptrIPKN7cutlass10bfloat16_tEECI1NS_12iter_adaptorIS4_S5_EEES4_:
[----:B------:R-:W-:Y:S02]  /*c3b0*/  MOV R10, 0xc3d0 ;  /* 0x0000c3d0000a7802 */ /* 0x000fe40000000f00 */
[----:B------:R-:W-:Y:S05]  /*c3c0*/  CALL.REL.NOINC `($_ZN7cutlass13device_kernelIN5flash19enable_sm80_to_sm89INS1_16FlashAttnBwdSm80INS1_25CollectiveMainloopBwdSm80ILi2ELi2EN4cute5tupleIJNS5_1CILi128EEES8_NS7_ILi64EEEEEENS_10bfloat16_tEfNS_4arch4Sm80ELb0ELb0ELb1ELb1ELb1ELb0ELb0ELb0ELi2ELi4ELi4ELi4ELb0EEENS1_21CollectiveEpilogueBwdISA_SB_SD_Li256ELb1ELb0ELi2EEENS1_19SingleTileSchedulerILb1ELb0ELb0ELi128EEEEEEEEEvNT_6ParamsE$_ZN4cute12iter_adaptorIPKN7cutlass10bfloat16_tENS_8gmem_ptrIS4_EEEC2ES4_) ;  /* 0xffffa95000007944 */ /* 0x000fea0003c3ffff */
[----:B------:R-:W-:-:S04]  /*c3d0*/  MOV R9, 0x0 ;  /* 0x0000000000097802 */ /* 0x000fc80000000f00 */
[----:B------:R-:W-:Y:S05]  /*c3e0*/  RET.REL.NODEC R8 `(_ZN7cutlass13device_kernelIN5flash19enable_sm80_to_sm89INS1_16FlashAttnBwdSm80INS1_25CollectiveMainloopBwdSm80ILi2ELi2EN4cute5tupleIJNS5_1CILi128EEES8_NS7_ILi64EEEEEENS_10bfloat16_tEfNS_4arch4Sm80ELb0ELb0ELb1ELb1ELb1ELb0ELb0ELb0ELi2ELi4ELi4ELi4ELb0EEENS1_21CollectiveEpilogueBwdISA_SB_SD_Li256ELb1ELb0ELi2EEENS1_19SingleTileSchedulerILb1ELb0ELb0ELi128EEEEEEEEEvNT_6ParamsE) ;  /* 0xffff3c1008007950 */ /* 0x000fea0003c3ffff */
        .type           $_ZN7cutlass13device_kernelIN5flash19enable_sm80_to_sm89INS1_16FlashAttnBwdSm80INS1_25CollectiveMainloopBwdSm80ILi2ELi2EN4cute5tupleIJNS5_1CILi128EEES8_NS7_ILi64EEEEEENS_10bfloat16_tEfNS_4arch4Sm80ELb0ELb0ELb1ELb1ELb1ELb0ELb0ELb0ELi2ELi4ELi4ELi4ELb0EEENS1_21CollectiveEpilogueBwdISA_SB_SD_Li256ELb1ELb0ELi2EEENS1_19SingleTileSchedulerILb1ELb0ELb0ELi128EEEEEEEEEvNT_6ParamsE$_ZN4cute8gmem_ptrIPKN7cutlass9uint128_tEECI1NS_12iter_adaptorIS4_S5_EEES4_,@function
        .size           $_ZN7cutlass13device_kernelIN5flash19enable_sm80_to_sm89INS1_16FlashAttnBwdSm80INS1_25CollectiveMainloopBwdSm80ILi2ELi2EN4cute5tupleIJNS5_1CILi128EEES8_NS7_ILi64EEEEEENS_10bfloat16_tEfNS_4arch4Sm80ELb0ELb0ELb1ELb1ELb1ELb0ELb0ELb0ELi2ELi4ELi4ELi4ELb0EEENS1_21CollectiveEpilogueBwdISA_SB_SD_Li256ELb1ELb0ELi2EEENS1_19SingleTileSchedulerILb1ELb0ELb0ELi128EEEEEEEEEvNT_6ParamsE$_ZN4cute8gmem_ptrIPKN7cutlass9uint128_tEECI1NS_12iter_adaptorIS4_S5_EEES4_,($_ZN7cutlass13device_kernelIN5flash19enable_sm80_to_sm89INS1_16FlashAttnBwdSm80INS1_25CollectiveMainloopBwdSm80ILi2ELi2EN4cute5tupleIJNS5_1CILi128EEES8_NS7_ILi64EEEEEENS_10bfloat16_tEfNS_4arch4Sm80ELb0ELb0ELb1ELb1ELb1ELb0ELb0ELb0ELi2ELi4ELi4ELi4ELb0EEENS1_21CollectiveEpilogueBwdISA_SB_SD_Li256ELb1ELb0ELi2EEENS1_19SingleTileSchedulerILb1ELb0ELb0ELi128EEEEEEEEEvNT_6ParamsE$_ZN4cute8gmem_ptrIPKfECI1NS_12iter_adaptorIS2_S3_EEES2_ - $_ZN7cutlass13device_kernelIN5flash19enable_sm80_to_sm89INS1_16FlashAttnBwdSm80INS1_25CollectiveMainloopBwdSm80ILi2ELi2EN4cute5tupleIJNS5_1CILi128EEES8_NS7_ILi64EEEEEENS_10bfloat16_tEfNS_4arch4Sm80ELb0ELb0ELb1ELb1ELb1ELb0ELb0ELb0ELi2ELi4ELi4ELi4ELb0EEENS1_21CollectiveEpilogueBwdISA_SB_SD_Li256ELb1ELb0ELi2EEENS1_19SingleTileSchedulerILb1ELb0ELb0ELi128EEEEEEEEEvNT_6ParamsE$_ZN4cute8gmem_ptrIPKN7cutlass9uint128_tEECI1NS_12iter_adaptorIS4_S5_EEES4_)
$_ZN7cutlass13device_kernelIN5flash19enable_sm80_to_sm89INS1_16FlashAttnBwdSm80INS1_25CollectiveMainloopBwdSm80ILi2ELi2EN4cute5tupleIJNS5_1CILi128EEES8_NS7_ILi64EEEEEENS_10bfloat16_tEfNS_4arch4Sm80ELb0ELb0ELb1ELb1ELb1ELb0ELb0ELb0ELi2ELi4ELi4ELi4ELb0EEENS1_21CollectiveEpilogueBwdISA_SB_SD_Li256ELb1ELb0ELi2EEENS1_19SingleTileSchedulerILb1ELb0ELb0ELi128EEEEEEEEEvNT_6ParamsE$_ZN4cute8gmem_ptrIPKN7cutlass9uint128_tEECI1NS_12iter_adaptorIS4_S5_EEES4_:
[----:B------:R-:W-:Y:S02]  /*c3f0*/  MOV R10, 0xc410 ;  /* 0x0000c410000a7802 */ /* 0x000fe40000000f00 */
[----:B------:R-:W-:Y:S05]  /*c400*/  CALL.REL.NOINC `($_ZN7cutlass13device_kernelIN5flash19enable_sm80_to_sm89INS1_16FlashAttnBwdSm80INS1_25CollectiveMainloopBwdSm80ILi2ELi2EN4cute5tupleIJNS5_1CILi128EEES8_NS7_ILi64EEEEEENS_10bfloat16_tEfNS_4arch4Sm80ELb0ELb0ELb1ELb1ELb1ELb0ELb0ELb0ELi2ELi4ELi4ELi4ELb0EEENS1_21CollectiveEpilogueBwdISA_SB_SD_Li256ELb1ELb0ELi2EEENS1_19SingleTileSchedulerILb1ELb0ELb0ELi128EEEEEEEEEvNT_6ParamsE$_ZN4cute12iter_adaptorIPKN7cutlass9uint128_tENS_8gmem_ptrIS4_EEEC2ES4_) ;  /* 0xffffa97000007944 */ /* 0x000fea0003c3ffff */
[----:B------:R-:W-:-:S04]  /*c410*/  MOV R9, 0x0 ;  /* 0x0000000000097802 */ /* 0x000fc80000000f00 */
[----:B------:R-:W-:Y:S05]  /*c420*/  RET.REL.NODEC R8 `(_ZN7cutlass13device_kernelIN5flash19enable_sm80_to_sm89INS1_16FlashAttnBwdSm80INS1_25CollectiveMainloopBwdSm80ILi2ELi2EN4cute5tupleIJNS5_1CILi128EEES8_NS7_ILi64EEEEEENS_10bfloat16_tEfNS_4arch4Sm80ELb0ELb0ELb1ELb1ELb1ELb0ELb0ELb0ELi2ELi4ELi4ELi4ELb0EEENS1_21CollectiveEpilogueBwdISA_SB_SD_Li256ELb1ELb0ELi2EEENS1_19SingleTileSchedulerILb1ELb0ELb0ELi128EEEEEEEEEvNT_6ParamsE) ;  /* 0xffff3bd008007950 */ /* 0x000fea0003c3ffff */
        .type           $_ZN7cutlass13device_kernelIN5flash19enable_sm80_to_sm89INS1_16FlashAttnBwdSm80INS1_25CollectiveMainloopBwdSm80ILi2ELi2EN4cute5tupleIJNS5_1CILi128EEES8_NS7_ILi64EEEEEENS_10bfloat16_tEfNS_4arch4Sm80ELb0ELb0ELb1ELb1ELb1ELb0ELb0ELb0ELi2ELi4ELi4ELi4ELb0EEENS1_21CollectiveEpilogueBwdISA_SB_SD_Li256ELb1ELb0ELi2EEENS1_19SingleTileSchedulerILb1ELb0ELb0ELi128EEEEEEEEEvNT_6ParamsE$_ZN4cute8gmem_ptrIPKfECI1NS_12iter_adaptorIS2_S3_EEES2_,@function
        .size           $_ZN7cutlass13device_kernelIN5flash19enable_sm80_to_sm89INS1_16FlashAttnBwdSm80INS1_25CollectiveMainloopBwdSm80ILi2ELi2EN4cute5tupleIJNS5_1CILi128EEES8_NS7_ILi64EEEEEENS_10bfloat16_tEfNS_4arch4Sm80ELb0ELb0ELb1ELb1ELb1ELb0ELb0ELb0ELi2ELi4ELi4ELi4ELb0EEENS1_21CollectiveEpilogueBwdISA_SB_SD_Li256ELb1ELb0ELi2EEENS1_19SingleTileSchedulerILb1ELb0ELb0ELi128EEEEEEEEEvNT_6ParamsE$_ZN4cute8gmem_ptrIPKfECI1NS_12iter_adaptorIS2_S3_EEES2_,($_ZN7cutlass13device_kernelIN5flash19enable_sm80_to_sm89INS1_16FlashAttnBwdSm80INS1_25CollectiveMainloopBwdSm80ILi2ELi2EN4cute5tupleIJNS5_1CILi128EEES8_NS7_ILi64EEEEEENS_10bfloat16_tEfNS_4arch4Sm80ELb0ELb0ELb1ELb1ELb1ELb0ELb0ELb0ELi2ELi4ELi4ELi4ELb0EEENS1_21CollectiveEpilogueBwdISA_SB_SD_Li256ELb1ELb0ELi2EEENS1_19SingleTileSchedulerILb1ELb0ELb0ELi128EEEEEEEEEvNT_6ParamsE$_ZN4cute8gmem_ptrIPfECI1NS_12iter_adaptorIS1_S2_EEES1_ - $_ZN7cutlass13device_kernelIN5flash19enable_sm80_to_sm89INS1_16FlashAttnBwdSm80INS1_25CollectiveMainloopBwdSm80ILi2ELi2EN4cute5tupleIJNS5_1CILi128EEES8_NS7_ILi64EEEEEENS_10bfloat16_tEfNS_4arch4Sm80ELb0ELb0ELb1ELb1ELb1ELb0ELb0ELb0ELi2ELi4ELi4ELi4ELb0EEENS1_21CollectiveEpilogueBwdISA_SB_SD_Li256ELb1ELb0ELi2EEENS1_19SingleTileSchedulerILb1ELb0ELb0ELi128EEEEEEEEEvNT_6ParamsE$_ZN4cute8gmem_ptrIPKfECI1NS_12iter_adaptorIS2_S3_EEES2_)
$_ZN7cutlass13device_kernelIN5flash19enable_sm80_to_sm89INS1_16FlashAttnBwdSm80INS1_25CollectiveMainloopBwdSm80ILi2ELi2EN4cute5tupleIJNS5_1CILi128EEES8_NS7_ILi64EEEEEENS_10bfloat16_tEfNS_4arch4Sm80ELb0ELb0ELb1ELb1ELb1ELb0ELb0ELb0ELi2ELi4ELi4ELi4ELb0EEENS1_21CollectiveEpilogueBwdISA_SB_SD_Li256ELb1ELb0ELi2EEENS1_19SingleTileSchedulerILb1ELb0ELb0ELi128EEEEEEEEEvNT_6ParamsE$_ZN4cute8gmem_ptrIPKfECI1NS_12iter_adaptorIS2_S3_EEES2_:
[----:B------:R-:W-:Y:S02]  /*c430*/  MOV R10, 0xc450 ;  /* 0x0000c450000a7802 */ /* 0x000fe40000000f00 */
[----:B------:R-:W-:Y:S05]  /*c440*/  CALL.REL.NOINC `($_ZN7cutlass13device_kernelIN5flash19enable_sm80_to_sm89INS1_16FlashAttnBwdSm80INS1_25CollectiveMainloopBwdSm80ILi2ELi2EN4cute5tupleIJNS5_1CILi128EEES8_NS7_ILi64EEEEEENS_10bfloat16_tEfNS_4arch4Sm80ELb0ELb0ELb1ELb1ELb1ELb0ELb0ELb0ELi2ELi4ELi4ELi4ELb0EEENS1_21CollectiveEpilogueBwdISA_SB_SD_Li256ELb1ELb0ELi2EEENS1_19SingleTileSchedulerILb1ELb0ELb0ELi128EEEEEEEEEvNT_6ParamsE$_ZN4cute12iter_adaptorIPKfNS_8gmem_ptrIS2_EEEC2ES2_) ;  /* 0xffffa97000007944 */ /* 0x000fea0003c3ffff */
[----:B------:R-:W-:-:S04]  /*c450*/  MOV R9, 0x0 ;  /* 0x0000000000097802 */ /* 0x000fc80000000f00 */
[----:B------:R-:W-:Y:S05]  /*c460*/  RET.REL.NODEC R8 `(_ZN7cutlass13device_kernelIN5flash19enable_sm80_to_sm89INS1_16FlashAttnBwdSm80INS1_25CollectiveMainloopBwdSm80ILi2ELi2EN4cute5tupleIJNS5_1CILi128EEES8_NS7_ILi64EEEEEENS_10bfloat16_tEfNS_4arch4Sm80ELb0ELb0ELb1ELb1ELb1ELb0ELb0ELb0ELi2ELi4ELi4ELi4ELb0EEENS1_21CollectiveEpilogueBwdISA_SB_SD_Li256ELb1ELb0ELi2EEENS1_19SingleTileSchedulerILb1ELb0ELb0ELi128EEEEEEEEEvNT_6ParamsE) ;  /* 0xffff3b9008007950 */ /* 0x000fea0003c3ffff */
        .type           $_ZN7cutlass13device_kernelIN5flash19enable_sm80_to_sm89INS1_16FlashAttnBwdSm80INS1_25CollectiveMainloopBwdSm80ILi2ELi2EN4cute5tupleIJNS5_1CILi128EEES8_NS7_ILi64EEEEEENS_10bfloat16_tEfNS_4arch4Sm80ELb0ELb0ELb1ELb1ELb1ELb0ELb0ELb0ELi2ELi4ELi4ELi4ELb0EEENS1_21CollectiveEpilogueBwdISA_SB_SD_Li256ELb1ELb0ELi2EEENS1_19SingleTileSchedulerILb1ELb0ELb0ELi128EEEEEEEEEvNT_6ParamsE$_ZN4cute8gmem_ptrIPfECI1NS_12iter_adaptorIS1_S2_EEES1_,@function
        .size           $_ZN7cutlass13device_kernelIN5flash19enable_sm80_to_sm89INS1_16FlashAttnBwdSm80INS1_25CollectiveMainloopBwdSm80ILi2ELi2EN4cute5tupleIJNS5_1CILi128EEES8_NS7_ILi64EEEEEENS_10bfloat16_tEfNS_4arch4Sm80ELb0ELb0ELb1ELb1ELb1ELb0ELb0ELb0ELi2ELi4ELi4ELi4ELb0EEENS1_21CollectiveEpilogueBwdISA_SB_SD_Li256ELb1ELb0ELi2EEENS1_19SingleTileSchedulerILb1ELb0ELb0ELi128EEEEEEEEEvNT_6ParamsE$_ZN4cute8gmem_ptrIPfECI1NS_12iter_adaptorIS1_S2_EEES1_,($_ZN7cutlass13device_kernelIN5flash19enable_sm80_to_sm89INS1_16FlashAttnBwdSm80INS1_25CollectiveMainloopBwdSm80ILi2ELi2EN4cute5tupleIJNS5_1CILi128EEES8_NS7_ILi64EEEEEENS_10bfloat16_tEfNS_4arch4Sm80ELb0ELb0ELb1ELb1ELb1ELb0ELb0ELb0ELi2ELi4ELi4ELi4ELb0EEENS1_21CollectiveEpilogueBwdISA_SB_SD_Li256ELb1ELb0ELi2EEENS1_19SingleTileSchedulerILb1ELb0ELb0ELi128EEEEEEEEEvNT_6ParamsE$_ZN4cute8smem_ptrIPN7cutlass10bfloat16_tEECI1NS_12iter_adaptorIS3_S4_EEES3_ - $_ZN7cutlass13device_kernelIN5flash19enable_sm80_to_sm89INS1_16FlashAttnBwdSm80INS1_25CollectiveMainloopBwdSm80ILi2ELi2EN4cute5tupleIJNS5_1CILi128EEES8_NS7_ILi64EEEEEENS_10bfloat16_tEfNS_4arch4Sm80ELb0ELb0ELb1ELb1ELb1ELb0ELb0ELb0ELi2ELi4ELi4ELi4ELb0EEENS1_21CollectiveEpilogueBwdISA_SB_SD_Li256ELb1ELb0ELi2EEENS1_19SingleTileSchedulerILb1ELb0ELb0ELi128EEEEEEEEEvNT_6ParamsE$_ZN4cute8gmem_ptrIPfECI1NS_12iter_adaptorIS1_S2_EEES1_)
$_ZN7cutlass13device_kernelIN5flash19enable_sm80_to_sm89INS1_16FlashAttnBwdSm80INS1_25CollectiveMainloopBwdSm80ILi2ELi2EN4cute5tupleIJNS5_1CILi128EEES8_NS7_ILi64EEEEEENS_10bfloat16_tEfNS_4arch4Sm80ELb0ELb0ELb1ELb1ELb1ELb0ELb0ELb0ELi2ELi4ELi4ELi4ELb0EEENS1_21CollectiveEpilogueBwdISA_SB_SD_Li256ELb1ELb0ELi2EEENS1_19SingleTileSchedulerILb1ELb0ELb0ELi128EEEEEEEEEvNT_6ParamsE$_ZN4cute8gmem_ptrIPfECI1NS_12iter_adaptorIS1_S2_EEES1_:
[----:B------:R-:W-:Y:S02]  /*c470*/  MOV R4, 0xc490 ;  /* 0x0000c49000047802 */ /* 0x000fe40000000f00 */
[----:B------:R-:W-:Y:S05]  /*c480*/  CALL.REL.NOINC `($_ZN7cutlass13device_kernelIN5flash19enable_sm80_to_sm89INS1_16FlashAttnBwdSm80INS1_25CollectiveMainloopBwdSm80ILi2ELi2EN4cute5tupleIJNS5_1CILi128EEES8_NS7_ILi64EEEEEENS_10bfloat16_tEfNS_4arch4Sm80ELb0ELb0ELb1ELb1ELb1ELb0ELb0ELb0ELi2ELi4ELi4ELi4ELb0EEENS1_21CollectiveEpilogueBwdISA_SB_SD_Li256ELb1ELb0ELi2EEENS1_19SingleTileSchedulerILb1ELb0ELb0ELi128EEEEEEEEEvNT_6ParamsE$_ZN4cute12iter_adaptorIPfNS_8gmem_ptrIS1_EEEC2ES1_) ;  /* 0xffffa9f000007944 */ /* 0x000fea0003c3ffff */
[----:B------:R-:W-:-:S04]  /*c490*/  MOV R9, 0x0 ;  /* 0x0000000000097802 */ /* 0x000fc80000000f00 */
[----:B------:R-:W-:Y:S05]  /*c4a0*/  RET.REL.NODEC R8 `(_ZN7cutlass13device_kernelIN5flash19enable_sm80_to_sm89INS1_16FlashAttnBwdSm80INS1_25CollectiveMainloopBwdSm80ILi2ELi2EN4cute5tupleIJNS5_1CILi128EEES8_NS7_ILi64EEEEEENS_10bfloat16_tEfNS_4arch4Sm80ELb0ELb0ELb1ELb1ELb1ELb0ELb0ELb0ELi2ELi4ELi4ELi4ELb0EEENS1_21CollectiveEpilogueBwdISA_SB_SD_Li256ELb1ELb0ELi2EEENS1_19SingleTileSchedulerILb1ELb0ELb0ELi128EEEEEEEEEvNT_6ParamsE) ;  /* 0xffff3b5008007950 */ /* 0x000fea0003c3ffff */
        .type           $_ZN7cutlass13device_kernelIN5flash19enable_sm80_to_sm89INS1_16FlashAttnBwdSm80INS1_25CollectiveMainloopBwdSm80ILi2ELi2EN4cute5tupleIJNS5_1CILi128EEES8_NS7_ILi64EEEEEENS_10bfloat16_tEfNS_4arch4Sm80ELb0ELb0ELb1ELb1ELb1ELb0ELb0ELb0ELi2ELi4ELi4ELi4ELb0EEENS1_21CollectiveEpilogueBwdISA_SB_SD_Li256ELb1ELb0ELi2EEENS1_19SingleTileSchedulerILb1ELb0ELb0ELi128EEEEEEEEEvNT_6ParamsE$_ZN4cute8smem_ptrIPN7cutlass10bfloat16_tEECI1NS_12iter_adaptorIS3_S4_EEES3_,@function
        .size           $_ZN7cutlass13device_kernelIN5flash19enable_sm80_to_sm89INS1_16FlashAttnBwdSm80INS1_25CollectiveMainloopBwdSm80ILi2ELi2EN4cute5tupleIJNS5_1CILi128EEES8_NS7_ILi64EEEEEENS_10bfloat16_tEfNS_4arch4Sm80ELb0ELb0ELb1ELb1ELb1ELb0ELb0ELb0ELi2ELi4ELi4ELi4ELb0EEENS1_21CollectiveEpilogueBwdISA_SB_SD_Li256ELb1ELb0ELi2EEENS1_19SingleTileSchedulerILb1ELb0ELb0ELi128EEEEEEEEEvNT_6ParamsE$_ZN4cute8smem_ptrIPN7cutlass10bfloat16_tEECI1NS_12iter_adaptorIS3_S4_EEES3_,($_ZN7cutlass13device_kernelIN5flash19enable_sm80_to_sm89INS1_16FlashAttnBwdSm80INS1_25CollectiveMainloopBwdSm80ILi2ELi2EN4cute5tupleIJNS5_1CILi128EEES8_NS7_ILi64EEEEEENS_10bfloat16_tEfNS_4arch4Sm80ELb0ELb0ELb1ELb1ELb1ELb0ELb0ELb0ELi2ELi4ELi4ELi4ELb0EEENS1_21CollectiveEpilogueBwdISA_SB_SD_Li256ELb1ELb0ELi2EEENS1_19SingleTileSchedulerILb1ELb0ELb0ELi128EEEEEEEEEvNT_6ParamsE$_ZN4cute8smem_ptrIPN7cutlass9uint128_tEECI1NS_12iter_adaptorIS3_S4_EEES3_ - $_ZN7cutlass13device_kernelIN5flash19enable_sm80_to_sm89INS1_16FlashAttnBwdSm80INS1_25CollectiveMainloopBwdSm80ILi2ELi2EN4cute5tupleIJNS5_1CILi128EEES8_NS7_ILi64EEEEEENS_10bfloat16_tEfNS_4arch4Sm80ELb0ELb0ELb1ELb1ELb1ELb0ELb0ELb0ELi2ELi4ELi4ELi4ELb0EEENS1_21CollectiveEpilogueBwdISA_SB_SD_Li256ELb1ELb0ELi2EEENS1_19SingleTileSchedulerILb1ELb0ELb0ELi128EEEEEEEEEvNT_6ParamsE$_ZN4cute8smem_ptrIPN7cutlass10bfloat16_tEECI1NS_12iter_adaptorIS3_S4_EEES3_)
$_ZN7cutlass13device_kernelIN5flash19enable_sm80_to_sm89INS1_16FlashAttnBwdSm80INS1_25CollectiveMainloopBwdSm80ILi2ELi2EN4cute5tupleIJNS5_1CILi128EEES8_NS7_ILi64EEEEEENS_10bfloat16_tEfNS_4arch4Sm80ELb0ELb0ELb1ELb1ELb1ELb0ELb0ELb0ELi2ELi4ELi4ELi4ELb0EEENS1_21CollectiveEpilogueBwdISA_SB_SD_Li256ELb1ELb0ELi2EEENS1_19SingleTileSchedulerILb1ELb0ELb0ELi128EEEEEEEEEvNT_6ParamsE$_ZN4cute8smem_ptrIPN7cutlass10bfloat16_tEECI1NS_12iter_adaptorIS3_S4_EEES3_:
[----:B------:R-:W-:Y:S02]  /*c4b0*/  MOV R10, 0xc4d0 ;  /* 0x0000c4d0000a7802 */ /* 0x000fe40000000f00 */
[----:B------:R-:W-:Y:S05]  /*c4c0*/  CALL.REL.NOINC `($_ZN7cutlass13device_kernelIN5flash19enable_sm80_to_sm89INS1_16FlashAttnBwdSm80INS1_25CollectiveMainloopBwdSm80ILi2ELi2EN4cute5tupleIJNS5_1CILi128EEES8_NS7_ILi64EEEEEENS_10bfloat16_tEfNS_4arch4Sm80ELb0ELb0ELb1ELb1ELb1ELb0ELb0ELb0ELi2ELi4ELi4ELi4ELb0EEENS1_21CollectiveEpilogueBwdISA_SB_SD_Li256ELb1ELb0ELi2EEENS1_19SingleTileSchedulerILb1ELb0ELb0ELi128EEEEEEEEEvNT_6ParamsE$_ZN4cute12iter_adaptorIPN7cutlass10bfloat16_tENS_8smem_ptrIS3_EEEC2ES3_) ;  /* 0xffffa93000007944 */ /* 0x000fea0003c3ffff */
[----:B------:R-:W-:-:S04]  /*c4d0*/  MOV R9, 0x0 ;  /* 0x0000000000097802 */ /* 0x000fc80000000f00 */
[----:B------:R-:W-:Y:S05]  /*c4e0*/  RET.REL.NODEC R8 `(_ZN7cutlass13device_kernelIN5flash19enable_sm80_to_sm89INS1_16FlashAttnBwdSm80INS1_25CollectiveMainloopBwdSm80ILi2ELi2EN4cute5tupleIJNS5_1CILi128EEES8_NS7_ILi64EEEEEENS_10bfloat16_tEfNS_4arch4Sm80ELb0ELb0ELb1ELb1ELb1ELb0ELb0ELb0ELi2ELi4ELi4ELi4ELb0EEENS1_21CollectiveEpilogueBwdISA_SB_SD_Li256ELb1ELb0ELi2EEENS1_19SingleTileSchedulerILb1ELb0ELb0ELi128EEEEEEEEEvNT_6ParamsE) ;  /* 0xffff3b1008007950 */ /* 0x000fea0003c3ffff */
        .type           $_ZN7cutlass13device_kernelIN5flash19enable_sm80_to_sm89INS1_16FlashAttnBwdSm80INS1_25CollectiveMainloopBwdSm80ILi2ELi2EN4cute5tupleIJNS5_1CILi128EEES8_NS7_ILi64EEEEEENS_10bfloat16_tEfNS_4arch4Sm80ELb0ELb0ELb1ELb1ELb1ELb0ELb0ELb0ELi2ELi4ELi4ELi4ELb0EEENS1_21CollectiveEpilogueBwdISA_SB_SD_Li256ELb1ELb0ELi2EEENS1_19SingleTileSchedulerILb1ELb0ELb0ELi128EEEEEEEEEvNT_6ParamsE$_ZN4cute8smem_ptrIPN7cutlass9uint128_tEECI1NS_12iter_adaptorIS3_S4_EEES3_,@function
        .size           $_ZN7cutlass13device_kernelIN5flash19enable_sm80_to_sm89INS1_16FlashAttnBwdSm80INS1_25CollectiveMainloopBwdSm80ILi2ELi2EN4cute5tupleIJNS5_1CILi128EEES8_NS7_ILi64EEEEEENS_10bfloat16_tEfNS_4arch4Sm80ELb0ELb0ELb1ELb1ELb1ELb0ELb0ELb0ELi2ELi4ELi4ELi4ELb0EEENS1_21CollectiveEpilogueBwdISA_SB_SD_Li256ELb1ELb0ELi2EEENS1_19SingleTileSchedulerILb1ELb0ELb0ELi128EEEEEEEEEvNT_6ParamsE$_ZN4cute8smem_ptrIPN7cutlass9uint128_tEECI1NS_12iter_adaptorIS3_S4_EEES3_,($_ZN7cutlass13device_kernelIN5flash19enable_sm80_to_sm89INS1_16FlashAttnBwdSm80INS1_25CollectiveMainloopBwdSm80ILi2ELi2EN4cute5tupleIJNS5_1CILi128EEES8_NS7_ILi64EEEEEENS_10bfloat16_tEfNS_4arch4Sm80ELb0ELb0ELb1ELb1ELb1ELb0ELb0ELb0ELi2ELi4ELi4ELi4ELb0EEENS1_21CollectiveEpilogueBwdISA_SB_SD_Li256ELb1ELb0ELi2EEENS1_19SingleTileSchedulerILb1ELb0ELb0ELi128EEEEEEEEEvNT_6ParamsE$_ZN4cute8smem_ptrIPfECI1NS_12iter_adaptorIS1_S2_EEES1_ - $_ZN7cutlass13device_kernelIN5flash19enable_sm80_to_sm89INS1_16FlashAttnBwdSm80INS1_25CollectiveMainloopBwdSm80ILi2ELi2EN4cute5tupleIJNS5_1CILi128EEES8_NS7_ILi64EEEEEENS_10bfloat16_tEfNS_4arch4Sm80ELb0ELb0ELb1ELb1ELb1ELb0ELb0ELb0ELi2ELi4ELi4ELi4ELb0EEENS1_21CollectiveEpilogueBwdISA_SB_SD_Li256ELb1ELb0ELi2EEENS1_19SingleTileSchedulerILb1ELb0ELb0ELi128EEEEEEEEEvNT_6ParamsE$_ZN4cute8smem_ptrIPN7cutlass9uint128_tEECI1NS_12iter_adaptorIS3_S4_EEES3_)
$_ZN7cutlass13device_kernelIN5flash19enable_sm80_to_sm89INS1_16FlashAttnBwdSm80INS1_25CollectiveMainloopBwdSm80ILi2ELi2EN4cute5tupleIJNS5_1CILi128EEES8_NS7_ILi64EEEEEENS_10bfloat16_tEfNS_4arch4Sm80ELb0ELb0ELb1ELb1ELb1ELb0ELb0ELb0ELi2ELi4ELi4ELi4ELb0EEENS1_21CollectiveEpilogueBwdISA_SB_SD_Li256ELb1ELb0ELi2EEENS1_19SingleTileSchedulerILb1ELb0ELb0ELi128EEEEEEEEEvNT_6ParamsE$_ZN4cute8smem_ptrIPN7cutlass9uint128_tEECI1NS_12iter_adaptorIS3_S4_EEES3_:
[----:B------:R-:W-:Y:S02]  /*c4f0*/  MOV R8, 0xc510 ;  /* 0x0000c51000087802 */ /* 0x000fe40000000f00 */
[----:B------:R-:W-:Y:S05]  /*c500*/  CALL.REL.NOINC `($_ZN7cutlass13device_kernelIN5flash19enable_sm80_to_sm89INS1_16FlashAttnBwdSm80INS1_25CollectiveMainloopBwdSm80ILi2ELi2EN4cute5tupleIJNS5_1CILi128EEES8_NS7_ILi64EEEEEENS_10bfloat16_tEfNS_4arch4Sm80ELb0ELb0ELb1ELb1ELb1ELb0ELb0ELb0ELi2ELi4ELi4ELi4ELb0EEENS1_21CollectiveEpilogueBwdISA_SB_SD_Li256ELb1ELb0ELi2EEENS1_19SingleTileSchedulerILb1ELb0ELb0ELi128EEEEEEEEEvNT_6ParamsE$_ZN4cute12iter_adaptorIPN7cutlass9uint128_tENS_8smem_ptrIS3_EEEC2ES3_) ;  /* 0xffffa93000007944 */ /* 0x000fea0003c3ffff */
[----:B------:R-:W-:-:S04]  /*c510*/  MOV R7, 0x0 ;  /* 0x0000000000077802 */ /* 0x000fc80000000f00 */
[----:B------:R-:W-:Y:S05]  /*c520*/  RET.REL.NODEC R6 `(_ZN7cutlass13device_kernelIN5flash19enable_sm80_to_sm89INS1_16FlashAttnBwdSm80INS1_25CollectiveMainloopBwdSm80ILi2ELi2EN4cute5tupleIJNS5_1CILi128EEES8_NS7_ILi64EEEEEENS_10bfloat16_tEfNS_4arch4Sm80ELb0ELb0ELb1ELb1ELb1ELb0ELb0ELb0ELi2ELi4ELi4ELi4ELb0EEENS1_21CollectiveEpilogueBwdISA_SB_SD_Li256ELb1ELb0ELi2EEENS1_19SingleTileSchedulerILb1ELb0ELb0ELi128EEEEEEEEEvNT_6ParamsE) ;  /* 0xffff3ad006007950 */ /* 0x000fea0003c3ffff */
        .type           $_ZN7cutlass13device_kernelIN5flash19enable_sm80_to_sm89INS1_16FlashAttnBwdSm80INS1_25CollectiveMainloopBwdSm80ILi2ELi2EN4cute5tupleIJNS5_1CILi128EEES8_NS7_ILi64EEEEEENS_10bfloat16_tEfNS_4arch4Sm80ELb0ELb0ELb1ELb1ELb1ELb0ELb0ELb0ELi2ELi4ELi4ELi4ELb0EEENS1_21CollectiveEpilogueBwdISA_SB_SD_Li256ELb1ELb0ELi2EEENS1_19SingleTileSchedulerILb1ELb0ELb0ELi128EEEEEEEEEvNT_6ParamsE$_ZN4cute8smem_ptrIPfECI1NS_12iter_adaptorIS1_S2_EEES1_,@function
        .size           $_ZN7cutlass13device_kernelIN5flash19enable_sm80_to_sm89INS1_16FlashAttnBwdSm80INS1_25CollectiveMainloopBwdSm80ILi2ELi2EN4cute5tupleIJNS5_1CILi128EEES8_NS7_ILi64EEEEEENS_10bfloat16_tEfNS_4arch4Sm80ELb0ELb0ELb1ELb1ELb1ELb0ELb0ELb0ELi2ELi4ELi4ELi4ELb0EEENS1_21CollectiveEpilogueBwdISA_SB_SD_Li256ELb1ELb0ELi2EEENS1_19SingleTileSchedulerILb1ELb0ELb0ELi128EEEEEEEEEvNT_6ParamsE$_ZN4cute8smem_ptrIPfECI1NS_12iter_adaptorIS1_S2_EEES1_,($_ZN7cutlass13device_kernelIN5flash19enable_sm80_to_sm89INS1_16FlashAttnBwdSm80INS1_25CollectiveMainloopBwdSm80ILi2ELi2EN4cute5tupleIJNS5_1CILi128EEES8_NS7_ILi64EEEEEENS_10bfloat16_tEfNS_4arch4Sm80ELb0ELb0ELb1ELb1ELb1ELb0ELb0ELb0ELi2ELi4ELi4ELi4ELb0EEENS1_21CollectiveEpilogueBwdISA_SB_SD_Li256ELb1ELb0ELi2EEENS1_19SingleTileSchedulerILb1ELb0ELb0ELi128EEEEEEEEEvNT_6ParamsE$_ZN4cute8smem_ptrIPjECI1NS_12iter_adaptorIS1_S2_EEES1_ - $_ZN7cutlass13device_kernelIN5flash19enable_sm80_to_sm89INS1_16FlashAttnBwdSm80INS1_25CollectiveMainloopBwdSm80ILi2ELi2EN4cute5tupleIJNS5_1CILi128EEES8_NS7_ILi64EEEEEENS_10bfloat16_tEfNS_4arch4Sm80ELb0ELb0ELb1ELb1ELb1ELb0ELb0ELb0ELi2ELi4ELi4ELi4ELb0EEENS1_21CollectiveEpilogueBwdISA_SB_SD_Li256ELb1ELb0ELi2EEENS1_19SingleTileSchedulerILb1ELb0ELb0ELi128EEEEEEEEEvNT_6ParamsE$_ZN4cute8smem_ptrIPfECI1NS_12iter_adaptorIS1_S2_EEES1_)
$_ZN7cutlass13device_kernelIN5flash19enable_sm80_to_sm89INS1_16FlashAttnBwdSm80INS1_25CollectiveMainloopBwdSm80ILi2ELi2EN4cute5tupleIJNS5_1CILi128EEES8_NS7_ILi64EEEEEENS_10bfloat16_tEfNS_4arch4Sm80ELb0ELb0ELb1ELb1ELb1ELb0ELb0ELb0ELi2ELi4ELi4ELi4ELb0EEENS1_21CollectiveEpilogueBwdISA_SB_SD_Li256ELb1ELb0ELi2EEENS1_19SingleTileSchedulerILb1ELb0ELb0ELi128EEEEEEEEEvNT_6ParamsE$_ZN4cute8smem_ptrIPfECI1NS_12iter_adaptorIS1_S2_EEES1_:
[----:B------:R-:W-:Y:S02]  /*c530*/  MOV R10, 0xc550 ;  /* 0x0000c550000a7802 */ /* 0x000fe40000000f00 */
[----:B------:R-:W-:Y:S05]  /*c540*/  CALL.REL.NOINC `($_ZN7cutlass13device_kernelIN5flash19enable_sm80_to_sm89INS1_16FlashAttnBwdSm80INS1_25CollectiveMainloopBwdSm80ILi2ELi2EN4cute5tupleIJNS5_1CILi128EEES8_NS7_ILi64EEEEEENS_10bfloat16_tEfNS_4arch4Sm80ELb0ELb0ELb1ELb1ELb1ELb0ELb0ELb0ELi2ELi4ELi4ELi4ELb0EEENS1_21CollectiveEpilogueBwdISA_SB_SD_Li256ELb1ELb0ELi2EEENS1_19SingleTileSchedulerILb1ELb0ELb0ELi128EEEEEEEEEvNT_6ParamsE$_ZN4cute12iter_adaptorIPfNS_8smem_ptrIS1_EEEC2ES1_) ;  /* 0xffffa97000007944 */ /* 0x000fea0003c3ffff */
[----:B------:R-:W-:-:S04]  /*c550*/  MOV R9, 0x0 ;  /* 0x0000000000097802 */ /* 0x000fc80000000f00 */
[----:B------:R-:W-:Y:S05]  /*c560*/  RET.REL.NODEC R8 `(_ZN7cutlass13device_kernelIN5flash19enable_sm80_to_sm89INS1_16FlashAttnBwdSm80INS1_25CollectiveMainloopBwdSm80ILi2ELi2EN4cute5tupleIJNS5_1CILi128EEES8_NS7_ILi64EEEEEENS_10bfloat16_tEfNS_4arch4Sm80ELb0ELb0ELb1ELb1ELb1ELb0ELb0ELb0ELi2ELi4ELi4ELi4ELb0EEENS1_21CollectiveEpilogueBwdISA_SB_SD_Li256ELb1ELb0ELi2EEENS1_19SingleTileSchedulerILb1ELb0ELb0ELi128EEEEEEEEEvNT_6ParamsE) ;  /* 0xffff3a9008007950 */ /* 0x000fea0003c3ffff */
        .type           $_ZN7cutlass13device_kernelIN5flash19enable_sm80_to_sm89INS1_16FlashAttnBwdSm80INS1_25CollectiveMainloopBwdSm80ILi2ELi2EN4cute5tupleIJNS5_1CILi128EEES8_NS7_ILi64EEEEEENS_10bfloat16_tEfNS_4arch4Sm80ELb0ELb0ELb1ELb1ELb1ELb0ELb0ELb0ELi2ELi4ELi4ELi4ELb0EEENS1_21CollectiveEpilogueBwdISA_SB_SD_Li256ELb1ELb0ELi2EEENS1_19SingleTileSchedulerILb1ELb0ELb0ELi128EEEEEEEEEvNT_6ParamsE$_ZN4cute8smem_ptrIPjECI1NS_12iter_adaptorIS1_S2_EEES1_,@function
        .size           $_ZN7cutlass13device_kernelIN5flash19enable_sm80_to_sm89INS1_16FlashAttnBwdSm80INS1_25CollectiveMainloopBwdSm80ILi2ELi2EN4cute5tupleIJNS5_1CILi128EEES8_NS7_ILi64EEEEEENS_10bfloat16_tEfNS_4arch4Sm80ELb0ELb0ELb1ELb1ELb1ELb0ELb0ELb0ELi2ELi4ELi4ELi4ELb0EEENS1_21CollectiveEpilogueBwdISA_SB_SD_Li256ELb1ELb0ELi2EEENS1_19SingleTileSchedulerILb1ELb0ELb0ELi128EEEEEEEEEvNT_6ParamsE$_ZN4cute8smem_ptrIPjECI1NS_12iter_adaptorIS1_S2_EEES1_,($_ZN7cutlass13device_kernelIN5flash19enable_sm80_to_sm89INS1_16FlashAttnBwdSm80INS1_25CollectiveMainloopBwdSm80ILi2ELi2EN4cute5tupleIJNS5_1CILi128EEES8_NS7_ILi64EEEEEENS_10bfloat16_tEfNS_4arch4Sm80ELb0ELb0ELb1ELb1ELb1ELb0ELb0ELb0ELi2ELi4ELi4ELi4ELb0EEENS1_21CollectiveEpilogueBwdISA_SB_SD_Li256ELb1ELb0ELi2EEENS1_19SingleTileSchedulerILb1ELb0ELb0ELi128EEEEEEEEEvNT_6ParamsE$_ZN73_INTERNAL_24fd9406_37_flash_bwd_hdim64_bf16_softcap_sm80_cu_8e232a79_330724__cvta_generic_to_sharedEPKv - $_ZN7cutlass13device_kernelIN5flash19enable_sm80_to_sm89INS1_16FlashAttnBwdSm80INS1_25CollectiveMainloopBwdSm80ILi2ELi2EN4cute5tupleIJNS5_1CILi128EEES8_NS7_ILi64EEEEEENS_10bfloat16_tEfNS_4arch4Sm80ELb0ELb0ELb1ELb1ELb1ELb0ELb0ELb0ELi2ELi4ELi4ELi4ELb0EEENS1_21CollectiveEpilogueBwdISA_SB_SD_Li256ELb1ELb0ELi2EEENS1_19SingleTileSchedulerILb1ELb0ELb0ELi128EEEEEEEEEvNT_6ParamsE$_ZN4cute8smem_ptrIPjECI1NS_12iter_adaptorIS1_S2_EEES1_)
$_ZN7cutlass13device_kernelIN5flash19enable_sm80_to_sm89INS1_16FlashAttnBwdSm80INS1_25CollectiveMainloopBwdSm80ILi2ELi2EN4cute5tupleIJNS5_1CILi128EEES8_NS7_ILi64EEEEEENS_10bfloat16_tEfNS_4arch4Sm80ELb0ELb0ELb1ELb1ELb1ELb0ELb0ELb0ELi2ELi4ELi4ELi4ELb0EEENS1_21CollectiveEpilogueBwdISA_SB_SD_Li256ELb1ELb0ELi2EEENS1_19SingleTileSchedulerILb1ELb0ELb0ELi128EEEEEEEEEvNT_6ParamsE$_ZN4cute8smem_ptrIPjECI1NS_12iter_adaptorIS1_S2_EEES1_:
[----:B------:R-:W-:Y:S02]  /*c570*/  MOV R10, 0xc590 ;  /* 0x0000c590000a7802 */ /* 0x000fe40000000f00 */
[----:B------:R-:W-:Y:S05]  /*c580*/  CALL.REL.NOINC `($_ZN7cutlass13device_kernelIN5flash19enable_sm80_to_sm89INS1_16FlashAttnBwdSm80INS1_25CollectiveMainloopBwdSm80ILi2ELi2EN4cute5tupleIJNS5_1CILi128EEES8_NS7_ILi64EEEEEENS_10bfloat16_tEfNS_4arch4Sm80ELb0ELb0ELb1ELb1ELb1ELb0ELb0ELb0ELi2ELi4ELi4ELi4ELb0EEENS1_21CollectiveEpilogueBwdISA_SB_SD_Li256ELb1ELb0ELi2EEENS1_19SingleTileSchedulerILb1ELb0ELb0ELi128EEEEEEEEEvNT_6ParamsE$_ZN4cute12iter_adaptorIPjNS_8smem_ptrIS1_EEEC2ES1_) ;  /* 0xffffa97000007944 */ /* 0x000fea0003c3ffff */
[----:B------:R-:W-:-:S04]  /*c590*/  MOV R9, 0x0 ;  /* 0x0000000000097802 */ /* 0x000fc80000000f00 */
[----:B------:R-:W-:Y:S05]  /*c5a0*/  RET.REL.NODEC R8 `(_ZN7cutlass13device_kernelIN5flash19enable_sm80_to_sm89INS1_16FlashAttnBwdSm80INS1_25CollectiveMainloopBwdSm80ILi2ELi2EN4cute5tupleIJNS5_1CILi128EEES8_NS7_ILi64EEEEEENS_10bfloat16_tEfNS_4arch4Sm80ELb0ELb0ELb1ELb1ELb1ELb0ELb0ELb0ELi2ELi4ELi4ELi4ELb0EEENS1_21CollectiveEpilogueBwdISA_SB_SD_Li256ELb1ELb0ELi2EEENS1_19SingleTileSchedulerILb1ELb0ELb0ELi128EEEEEEEEEvNT_6ParamsE) ;  /* 0xffff3a5008007950 */ /* 0x000fea0003c3ffff */
        .type           $_ZN7cutlass13device_kernelIN5flash19enable_sm80_to_sm89INS1_16FlashAttnBwdSm80INS1_25CollectiveMainloopBwdSm80ILi2ELi2EN4cute5tupleIJNS5_1CILi128EEES8_NS7_ILi64EEEEEENS_10bfloat16_tEfNS_4arch4Sm80ELb0ELb0ELb1ELb1ELb1ELb0ELb0ELb0ELi2ELi4ELi4ELi4ELb0EEENS1_21CollectiveEpilogueBwdISA_SB_SD_Li256ELb1ELb0ELi2EEENS1_19SingleTileSchedulerILb1ELb0ELb0ELi128EEEEEEEEEvNT_6ParamsE$_ZN73_INTERNAL_24fd9406_37_flash_bwd_hdim64_bf16_softcap_sm80_cu_8e232a79_330724__cvta_generic_to_sharedEPKv,@function
        .size           $_ZN7cutlass13device_kernelIN5flash19enable_sm80_to_sm89INS1_16FlashAttnBwdSm80INS1_25CollectiveMainloopBwdSm80ILi2ELi2EN4cute5tupleIJNS5_1CILi128EEES8_NS7_ILi64EEEEEENS_10bfloat16_tEfNS_4arch4Sm80ELb0ELb0ELb1ELb1ELb1ELb0ELb0ELb0ELi2ELi4ELi4ELi4ELb0EEENS1_21CollectiveEpilogueBwdISA_SB_SD_Li256ELb1ELb0ELi2EEENS1_19SingleTileSchedulerILb1ELb0ELb0ELi128EEEEEEEEEvNT_6ParamsE$_ZN73_INTERNAL_24fd9406_37_flash_bwd_hdim64_bf16_softcap_sm80_cu_8e232a79_330724__cvta_generic_to_sharedEPKv,($_ZN7cutlass13device_kernelIN5flash19enable_sm80_to_sm89INS1_16FlashAttnBwdSm80INS1_25CollectiveMainloopBwdSm80ILi2ELi2EN4cute5tupleIJNS5_1CILi128EEES8_NS7_ILi64EEEEEENS_10bfloat16_tEfNS_4arch4Sm80ELb0ELb0ELb1ELb1ELb1ELb0ELb0ELb0ELi2ELi4ELi4ELi4ELb0EEENS1_21CollectiveEpilogueBwdISA_SB_SD_Li256ELb1ELb0ELi2EEENS1_19SingleTileSchedulerILb1ELb0ELb0ELi128EEEEEEEEEvNT_6ParamsE$_ZN73_INTERNAL_24fd9406_37_flash_bwd_hdim64_bf16_softcap_sm80_cu_8e232a79_33079atomicAddEPff - $_ZN7cutlass13device_kernelIN5flash19enable_sm80_to_sm89INS1_16FlashAttnBwdSm80INS1_25CollectiveMainloopBwdSm80ILi2ELi2EN4cute5tupleIJNS5_1CILi128EEES8_NS7_ILi64EEEEEENS_10bfloat16_tEfNS_4arch4Sm80ELb0ELb0ELb1ELb1ELb1ELb0ELb0ELb0ELi2ELi4ELi4ELi4ELb0EEENS1_21CollectiveEpilogueBwdISA_SB_SD_Li256ELb1ELb0ELi2EEENS1_19SingleTileSchedulerILb1ELb0ELb0ELi128EEEEEEEEEvNT_6ParamsE$_ZN73_INTERNAL_24fd9406_37_flash_bwd_hdim64_bf16_softcap_sm80_cu_8e232a79_330724__cvta_generic_to_sharedEPKv)
$_ZN7cutlass13device_kernelIN5flash19enable_sm80_to_sm89INS1_16FlashAttnBwdSm80INS1_25CollectiveMainloopBwdSm80ILi2ELi2EN4cute5tupleIJNS5_1CILi128EEES8_NS7_ILi64EEEEEENS_10bfloat16_tEfNS_4arch4Sm80ELb0ELb0ELb1ELb1ELb1ELb0ELb0ELb0ELi2ELi4ELi4ELi4ELb0EEENS1_21CollectiveEpilogueBwdISA_SB_SD_Li256ELb1ELb0ELi2EEENS1_19SingleTileSchedulerILb1ELb0ELb0ELi128EEEEEEEEEvNT_6ParamsE$_ZN73_INTERNAL_24fd9406_37_flash_bwd_hdim64_bf16_softcap_sm80_cu_8e232a79_330724__cvta_generic_to_sharedEPKv:
[----:B------:R-:W-:Y:S02]  /*c5b0*/  MOV R3, 0x0 ;  /* 0x0000000000037802 */ /* 0x000fe40000000f00 */
[----:B------:R-:W-:Y:S02]  /*c5c0*/  IADD3 R4, R4, -c[0x0][0x18], RZ ;  /* 0x8000060004047a10 */ /* 0x000fe40007ffe0ff */
[----:B------:R-:W-:Y:S05]  /*c5d0*/  RET.REL.NODEC R2 `(_ZN7cutlass13device_kernelIN5flash19enable_sm80_to_sm89INS1_16FlashAttnBwdSm80INS1_25CollectiveMainloopBwdSm80ILi2ELi2EN4cute5tupleIJNS5_1CILi128EEES8_NS7_ILi64EEEEEENS_10bfloat16_tEfNS_4arch4Sm80ELb0ELb0ELb1ELb1ELb1ELb0ELb0ELb0ELi2ELi4ELi4ELi4ELb0EEENS1_21CollectiveEpilogueBwdISA_SB_SD_Li256ELb1ELb0ELi2EEENS1_19SingleTileSchedulerILb1ELb0ELb0ELi128EEEEEEEEEvNT_6ParamsE) ;  /* 0xffff3a2002007950 */ /* 0x000fea0003c3ffff */
        .type           $_ZN7cutlass13device_kernelIN5flash19enable_sm80_to_sm89INS1_16FlashAttnBwdSm80INS1_25CollectiveMainloopBwdSm80ILi2ELi2EN4cute5tupleIJNS5_1CILi128EEES8_NS7_ILi64EEEEEENS_10bfloat16_tEfNS_4arch4Sm80ELb0ELb0ELb1ELb1ELb1ELb0ELb0ELb0ELi2ELi4ELi4ELi4ELb0EEENS1_21CollectiveEpilogueBwdISA_SB_SD_Li256ELb1ELb0ELi2EEENS1_19SingleTileSchedulerILb1ELb0ELb0ELi128EEEEEEEEEvNT_6ParamsE$_ZN73_INTERNAL_24fd9406_37_flash_bwd_hdim64_bf16_softcap_sm80_cu_8e232a79_33079atomicAddEPff,@function
        .size           $_ZN7cutlass13device_kernelIN5flash19enable_sm80_to_sm89INS1_16FlashAttnBwdSm80INS1_25CollectiveMainloopBwdSm80ILi2ELi2EN4cute5tupleIJNS5_1CILi128EEES8_NS7_ILi64EEEEEENS_10bfloat16_tEfNS_4arch4Sm80ELb0ELb0ELb1ELb1ELb1ELb0ELb0ELb0ELi2ELi4ELi4ELi4ELb0EEENS1_21CollectiveEpilogueBwdISA_SB_SD_Li256ELb1ELb0ELi2EEENS1_19SingleTileSchedulerILb1ELb0ELb0ELi128EEEEEEEEEvNT_6ParamsE$_ZN73_INTERNAL_24fd9406_37_flash_bwd_hdim64_bf16_softcap_sm80_cu_8e232a79_33079atomicAddEPff,($_ZN7cutlass13device_kernelIN5flash19enable_sm80_to_sm89INS1_16FlashAttnBwdSm80INS1_25CollectiveMainloopBwdSm80ILi2ELi2EN4cute5tupleIJNS5_1CILi128EEES8_NS7_ILi64EEEEEENS_10bfloat16_tEfNS_4arch4Sm80ELb0ELb0ELb1ELb1ELb1ELb0ELb0ELb0ELi2ELi4ELi4ELi4ELb0EEENS1_21CollectiveEpilogueBwdISA_SB_SD_Li256ELb1ELb0ELi2EEENS1_19SingleTileSchedulerILb1ELb0ELb0ELi128EEEEEEEEEvNT_6ParamsE$_ZZN4cute12filter_tupleINS_5tupleIJNS1_IJNS_10UnderscoreENS_1CILi0EEEEEENS1_IJS4_S2_EEEEEENS1_IJNS1_IJNS1_IJNS3_ILi1EEES4_EEES4_EEENS1_IJNS1_IJS4_S4_EEEiEEEEEEZNS_5sliceIS7_SD_EEDaRKT_RKT0_EUlRKT_RKT0_E_EEDaSH_SK_OT1_ENKUlDpSN_E_clIJNS1_IJS9_EEENS1_IJiEEEEEEDaSU_ - $_ZN7cutlass13device_kernelIN5flash19enable_sm80_to_sm89INS1_16FlashAttnBwdSm80INS1_25CollectiveMainloopBwdSm80ILi2ELi2EN4cute5tupleIJNS5_1CILi128EEES8_NS7_ILi64EEEEEENS_10bfloat16_tEfNS_4arch4Sm80ELb0ELb0ELb1ELb1ELb1ELb0ELb0ELb0ELi2ELi4ELi4ELi4ELb0EEENS1_21CollectiveEpilogueBwdISA_SB_SD_Li256ELb1ELb0ELi2EEENS1_19SingleTileSchedulerILb1ELb0ELb0ELi128EEEEEEEEEvNT_6ParamsE$_ZN73_INTERNAL_24fd9406_37_flash_bwd_hdim64_bf16_softcap_sm80_cu_8e232a79_33079atomicAddEPff)
$_ZN7cutlass13device_kernelIN5flash19enable_sm80_to_sm89INS1_16FlashAttnBwdSm80INS1_25CollectiveMainloopBwdSm80ILi2ELi2EN4cute5tupleIJNS5_1CILi128EEES8_NS7_ILi64EEEEEENS_10bfloat16_tEfNS_4arch4Sm80ELb0ELb0ELb1ELb1ELb1ELb0ELb0ELb0ELi2ELi4ELi4ELi4ELb0EEENS1_21CollectiveEpilogueBwdISA_SB_SD_Li256ELb1ELb0ELi2EEENS1_19SingleTileSchedulerILb1ELb0ELb0ELi128EEEEEEEEEvNT_6ParamsE$_ZN73_INTERNAL_24fd9406_37_flash_bwd_hdim64_bf16_softcap_sm80_cu_8e232a79_33079atomicAddEPff:
[----:B------:R-:W-:Y:S01]  /*c5e0*/  BSSY B0, `(.L_x_1298) ;  /* 0x0000003000007945 */ /* 0x000fe20003800000 */
[----:B------:R-:W-:Y:S02]  /*c5f0*/  MOV R12, 0xc610 ;  /* 0x0000c610000c7802 */ /* 0x000fe40000000f00 */
[----:B------:R-:W-:Y:S05]  /*c600*/  CALL.REL.NOINC `($_ZN7cutlass13device_kernelIN5flash19enable_sm80_to_sm89INS1_16FlashAttnBwdSm80INS1_25CollectiveMainloopBwdSm80ILi2ELi2EN4cute5tupleIJNS5_1CILi128EEES8_NS7_ILi64EEEEEENS_10bfloat16_tEfNS_4arch4Sm80ELb0ELb0ELb1ELb1ELb1ELb0ELb0ELb0ELi2ELi4ELi4ELi4ELb0EEENS1_21CollectiveEpilogueBwdISA_SB_SD_Li256ELb1ELb0ELi2EEENS1_19SingleTileSchedulerILb1ELb0ELb0ELi128EEEEEEEEEvNT_6ParamsE$__fAtomicAdd) ;  /* 0x0005a3e000007944 */ /* 0x000fea0003c00000 */
[----:B------:R-:W-:Y:S05]  /*c610*/  BSYNC B0 ;  /* 0x0000000000007941 */ /* 0x000fea0003800000 */
.L_x_1298:
[----:B------:R-:W-:-:S04]  /*c620*/  MOV R11, 0x0 ;  /* 0x00000000000b7802 */ /* 0x000fc80000000f00 */
[----:B------:R-:W-:Y:S05]  /*c630*/  RET.REL.NODEC R10 `(_ZN7cutlass13device_kernelIN5flash19enable_sm80_to_sm89INS1_16FlashAttnBwdSm80INS1_25CollectiveMainloopBwdSm80ILi2ELi2EN4cute5tupleIJNS5_1CILi128EEES8_NS7_ILi64EEEEEENS_10bfloat16_tEfNS_4arch4Sm80ELb0ELb0ELb1ELb1ELb1ELb0ELb0ELb0ELi2ELi4ELi4ELi4ELb0EEENS1_21CollectiveEpilogueBwdISA_SB_SD_Li256ELb1ELb0ELi2EEENS1_19SingleTileSchedulerILb1ELb0ELb0ELi128EEEEEEEEEvNT_6ParamsE) ;  /* 0xffff39c00a007950 */ /* 0x000fea0003c3ffff */
        .type           $_ZN7cutlass13device_kernelIN5flash19enable_sm80_to_sm89INS1_16FlashAttnBwdSm80INS1_25CollectiveMainloopBwdSm80ILi2ELi2EN4cute5tupleIJNS5_1CILi128EEES8_NS7_ILi64EEEEEENS_10bfloat16_tEfNS_4arch4Sm80ELb0ELb0ELb1ELb1ELb1ELb0ELb0ELb0ELi2ELi4ELi4ELi4ELb0EEENS1_21CollectiveEpilogueBwdISA_SB_SD_Li256ELb1ELb0ELi2EEENS1_19SingleTileSchedulerILb1ELb0ELb0ELi128EEEEEEEEEvNT_6ParamsE$_ZZN4cute12filter_tupleINS_5tupleIJNS1_IJNS_10UnderscoreENS_1CILi0EEEEEENS1_IJS4_S2_EEEEEENS1_IJNS1_IJNS1_IJNS3_ILi1EEES4_EEES4_EEENS1_IJNS1_IJS4_S4_EEEiEEEEEEZNS_5sliceIS7_SD_EEDaRKT_RKT0_EUlRKT_RKT0_E_EEDaSH_SK_OT1_ENKUlDpSN_E_clIJNS1_IJS9_EEENS1_IJiEEEEEEDaSU_,@function
        .size           $_ZN7cutlass13device_kernelIN5flash19enable_sm80_to_sm89INS1_16FlashAttnBwdSm80INS1_25CollectiveMainloopBwdSm80ILi2ELi2EN4cute5tupleIJNS5_1CILi128EEES8_NS7_ILi64EEEEEENS_10bfloat16_tEfNS_4arch4Sm80ELb0ELb0ELb1ELb1ELb1ELb0ELb0ELb0ELi2ELi4ELi4ELi4ELb0EEENS1_21CollectiveEpilogueBwdISA_SB_SD_Li256ELb1ELb0ELi2EEENS1_19SingleTileSchedulerILb1ELb0ELb0ELi128EEEEEEEEEvNT_6ParamsE$_ZZN4cute12filter_tupleINS_5tupleIJNS1_IJNS_10UnderscoreENS_1CILi0EEEEEENS1_IJS4_S2_EEEEEENS1_IJNS1_IJNS1_IJNS3_ILi1EEES4_EEES4_EEENS1_IJNS1_IJS4_S4_EEEiEEEEEEZNS_5sliceIS7_SD_EEDaRKT_RKT0_EUlRKT_RKT0_E_EEDaSH_SK_OT1_ENKUlDpSN_E_clIJNS1_IJS9_EEENS1_IJiEEEEEEDaSU_,($_ZN7cutlass13device_kernelIN5flash19enable_sm80_to_sm89INS1_16FlashAttnBwdSm80INS1_25CollectiveMainloopBwdSm80ILi2ELi2EN4cute5tupleIJNS5_1CILi128EEES8_NS7_ILi64EEEEEENS_10bfloat16_tEfNS_4arch4Sm80ELb0ELb0ELb1ELb1ELb1ELb0ELb0ELb0ELi2ELi4ELi4ELi4ELb0EEENS1_21CollectiveEpilogueBwdISA_SB_SD_Li256ELb1ELb0ELi2EEENS1_19SingleTileSchedulerILb1ELb0ELb0ELi128EEEEEEEEEvNT_6ParamsE$_ZZN4cute12filter_tupleINS_5tupleIJNS1_IJNS_1CILi0EEENS1_IJNS2_ILi1EEENS2_ILi512EEEiEEEEEENS2_ILi4096EEENS1_IJiNS2_ILi8192EEEEEEEEEZNS_7flattenISB_EEDaRKT_EUlRKT_E_EEDaSF_OT0_ENKUlDpSI_E_clIJNS1_IJS3_S4_S5_iEEENS1_IJS8_EEESA_EEEDaSM_ - $_ZN7cutlass13device_kernelIN5flash19enable_sm80_to_sm89INS1_16FlashAttnBwdSm80INS1_25CollectiveMainloopBwdSm80ILi2ELi2EN4cute5tupleIJNS5_1CILi128EEES8_NS7_ILi64EEEEEENS_10bfloat16_tEfNS_4arch4Sm80ELb0ELb0ELb1ELb1ELb1ELb0ELb0ELb0ELi2ELi4ELi4ELi4ELb0EEENS1_21CollectiveEpilogueBwdISA_SB_SD_Li256ELb1ELb0ELi2EEENS1_19SingleTileSchedulerILb1ELb0ELb0ELi128EEEEEEEEEvNT_6ParamsE$_ZZN4cute12filter_tupleINS_5tupleIJNS1_IJNS_10UnderscoreENS_1CILi0EEEEEENS1_IJS4_S2_EEEEEENS1_IJNS1_IJNS1_IJNS3_ILi1EEES4_EEES4_EEENS1_IJNS1_IJS4_S4_EEEiEEEEEEZNS_5sliceIS7_SD_EEDaRKT_RKT0_EUlRKT_RKT0_E_EEDaSH_SK_OT1_ENKUlDpSN_E_clIJNS1_IJS9_EEENS1_IJiEEEEEEDaSU_)
$_ZN7cutlass13device_kernelIN5flash19enable_sm80_to_sm89INS1_16FlashAttnBwdSm80INS1_25CollectiveMainloopBwdSm80ILi2ELi2EN4cute5tupleIJNS5_1CILi128EEES8_NS7_ILi64EEEEEENS_10bfloat16_tEfNS_4arch4Sm80ELb0ELb0ELb1ELb1ELb1ELb0ELb0ELb0ELi2ELi4ELi4ELi4ELb0EEENS1_21CollectiveEpilogueBwdISA_SB_SD_Li256ELb1ELb0ELi2EEENS1_19SingleTileSchedulerILb1ELb0ELb0ELi128EEEEEEEEEvNT_6ParamsE$_ZZN4cute12filter_tupleINS_5tupleIJNS1_IJNS_10UnderscoreENS_1CILi0EEEEEENS1_IJS4_S2_EEEEEENS1_IJNS1_IJNS1_IJNS3_ILi1EEES4_EEES4_EEENS1_IJNS1_IJS4_S4_EEEiEEEEEEZNS_5sliceIS7_SD_EEDaRKT_RKT0_EUlRKT_RKT0_E_EEDaSH_SK_OT1_ENKUlDpSN_E_clIJNS1_IJS9_EEENS1_IJiEEEEEEDaSU_:
[----:B------:R-:W-:Y:S02]  /*c640*/  IADD3 R2, R1, 0x1680, RZ ;  /* 0x0000168001027810 */ /* 0x000fe40007ffe0ff */
[----:B------:R-:W-:Y:S02]  /*c650*/  MOV R6, 0xc680 ;  /* 0x0000c68000067802 */ /* 0x000fe40000000f00 */
[----:B------:R-:W-:Y:S02]  /*c660*/  IADD3 R2, R2, c[0x0][0x20], RZ ;  /* 0x0000080002027a10 */ /* 0x000fe40007ffe0ff */
[----:B------:R-:W-:Y:S05]  /*c670*/  CALL.REL.NOINC `($_ZN7cutlass13device_kernelIN5flash19enable_sm80_to_sm89INS1_16FlashAttnBwdSm80INS1_25CollectiveMainloopBwdSm80ILi2ELi2EN4cute5tupleIJNS5_1CILi128EEES8_NS7_ILi64EEEEEENS_10bfloat16_tEfNS_4arch4Sm80ELb0ELb0ELb1ELb1ELb1ELb0ELb0ELb0ELi2ELi4ELi4ELi4ELb0EEENS1_21CollectiveEpilogueBwdISA_SB_SD_Li256ELb1ELb0ELi2EEENS1_19SingleTileSchedulerILb1ELb0ELb0ELi128EEEEEEEEEvNT_6ParamsE$_ZN4cute3eso3ESOILb1ELb0EJNS_5tupleIJNS_1CILi1EEENS3_ILi0EEEEEEiEEC2ERKS6_RKi) ;  /* 0xffffd5a000007944 */ /* 0x000fea0003c3ffff */
[----:B-1----:R1:W5:Y:S01]  /*c680*/  LDL R3, [R1+0x1680] ;  /* 0x0016800001037983 */ /* 0x0023620000100800 */
[----:B------:R-:W-:-:S04]  /*c690*/  MOV R9, 0x0 ;  /* 0x0000000000097802 */ /* 0x000fc80000000f00 */
[----:B------:R-:W-:Y:S05]  /*c6a0*/  RET.REL.NODEC R8 `(_ZN7cutlass13device_kernelIN5flash19enable_sm80_to_sm89INS1_16FlashAttnBwdSm80INS1_25CollectiveMainloopBwdSm80ILi2ELi2EN4cute5tupleIJNS5_1CILi128EEES8_NS7_ILi64EEEEEENS_10bfloat16_tEfNS_4arch4Sm80ELb0ELb0ELb1ELb1ELb1ELb0ELb0ELb0ELi2ELi4ELi4ELi4ELb0EEENS1_21CollectiveEpilogueBwdISA_SB_SD_Li256ELb1ELb0ELi2EEENS1_19SingleTileSchedulerILb1ELb0ELb0ELi128EEEEEEEEEvNT_6ParamsE) ;  /* 0xffff395008007950 */ /* 0x000fea0003c3ffff */
        .type           $_ZN7cutlass13device_kernelIN5flash19enable_sm80_to_sm89INS1_16FlashAttnBwdSm80INS1_25CollectiveMainloopBwdSm80ILi2ELi2EN4cute5tupleIJNS5_1CILi128EEES8_NS7_ILi64EEEEEENS_10bfloat16_tEfNS_4arch4Sm80ELb0ELb0ELb1ELb1ELb1ELb0ELb0ELb0ELi2ELi4ELi4ELi4ELb0EEENS1_21CollectiveEpilogueBwdISA_SB_SD_Li256ELb1ELb0ELi2EEENS1_19SingleTileSchedulerILb1ELb0ELb0ELi128EEEEEEEEEvNT_6ParamsE$_ZZN4cute12filter_tupleINS_5tupleIJNS1_IJNS_1CILi0EEENS1_IJNS2_ILi1EEENS2_ILi512EEEiEEEEEENS2_ILi4096EEENS1_IJiNS2_ILi8192EEEEEEEEEZNS_7flattenISB_EEDaRKT_EUlRKT_E_EEDaSF_OT0_ENKUlDpSI_E_clIJNS1_IJS3_S4_S5_iEEENS1_IJS8_EEESA_EEEDaSM_,@function
        .size           $_ZN7cutlass13device_kernelIN5flash19enable_sm80_to_sm89INS1_16FlashAttnBwdSm80INS1_25CollectiveMainloopBwdSm80ILi2ELi2EN4cute5tupleIJNS5_1CILi128EEES8_NS7_ILi64EEEEEENS_10bfloat16_tEfNS_4arch4Sm80ELb0ELb0ELb1ELb1ELb1ELb0ELb0ELb0ELi2ELi4ELi4ELi4ELb0EEENS1_21CollectiveEpilogueBwdISA_SB_SD_Li256ELb1ELb0ELi2EEENS1_19SingleTileSchedulerILb1ELb0ELb0ELi128EEEEEEEEEvNT_6ParamsE$_ZZN4cute12filter_tupleINS_5tupleIJNS1_IJNS_1CILi0EEENS1_IJNS2_ILi1EEENS2_ILi512EEEiEEEEEENS2_ILi4096EEENS1_IJiNS2_ILi8192EEEEEEEEEZNS_7flattenISB_EEDaRKT_EUlRKT_E_EEDaSF_OT0_ENKUlDpSI_E_clIJNS1_IJS3_S4_S5_iEEENS1_IJS8_EEESA_EEEDaSM_,($_ZN7cutlass13device_kernelIN5flash19enable_sm80_to_sm89INS1_16FlashAttnBwdSm80INS1_25CollectiveMainloopBwdSm80ILi2ELi2EN4cute5tupleIJNS5_1CILi128EEES8_NS7_ILi64EEEEEENS_10bfloat16_tEfNS_4arch4Sm80ELb0ELb0ELb1ELb1ELb1ELb0ELb0ELb0ELi2ELi4ELi4ELi4ELb0EEENS1_21CollectiveEpilogueBwdISA_SB_SD_Li256ELb1ELb0ELi2EEENS1_19SingleTileSchedulerILb1ELb0ELb0ELi128EEEEEEEEEvNT_6ParamsE$_ZZN4cute12filter_tupleINS_5tupleIJNS1_IJiNS1_IJiNS_1CILi0EEEEEEEEENS1_IJNS_10UnderscoreENS1_IJS6_S6_EEEEEEEEES9_ZNS_4diceIS9_S9_EEDaRKT_RKT0_EUlRKT_RKT0_E_EEDaSD_SG_OT1_ENKUlDpSJ_E_clIJNS1_IJiiS3_EEENS1_IJEEEEEEDaSQ_ - $_ZN7cutlass13device_kernelIN5flash19enable_sm80_to_sm89INS1_16FlashAttnBwdSm80INS1_25CollectiveMainloopBwdSm80ILi2ELi2EN4cute5tupleIJNS5_1CILi128EEES8_NS7_ILi64EEEEEENS_10bfloat16_tEfNS_4arch4Sm80ELb0ELb0ELb1ELb1ELb1ELb0ELb0ELb0ELi2ELi4ELi4ELi4ELb0EEENS1_21CollectiveEpilogueBwdISA_SB_SD_Li256ELb1ELb0ELi2EEENS1_19SingleTileSchedulerILb1ELb0ELb0ELi128EEEEEEEEEvNT_6ParamsE$_ZZN4cute12filter_tupleINS_5tupleIJNS1_IJNS_1CILi0EEENS1_IJNS2_ILi1EEENS2_ILi512EEEiEEEEEENS2_ILi4096EEENS1_IJiNS2_ILi8192EEEEEEEEEZNS_7flattenISB_EEDaRKT_EUlRKT_E_EEDaSF_OT0_ENKUlDpSI_E_clIJNS1_IJS3_S4_S5_iEEENS1_IJS8_EEESA_EEEDaSM_)
$_ZN7cutlass13device_kernelIN5flash19enable_sm80_to_sm89INS1_16FlashAttnBwdSm80INS1_25CollectiveMainloopBwdSm80ILi2ELi2EN4cute5tupleIJNS5_1CILi128EEES8_NS7_ILi64EEEEEENS_10bfloat16_tEfNS_4arch4Sm80ELb0ELb0ELb1ELb1ELb1ELb0ELb0ELb0ELi2ELi4ELi4ELi4ELb0EEENS1_21CollectiveEpilogueBwdISA_SB_SD_Li256ELb1ELb0ELi2EEENS1_19SingleTileSchedulerILb1ELb0ELb0ELi128EEEEEEEEEvNT_6ParamsE$_ZZN4cute12filter_tupleINS_5tupleIJNS1_IJNS_1CILi0EEENS1_IJNS2_ILi1EEENS2_ILi512EEEiEEEEEENS2_ILi4096EEENS1_IJiNS2_ILi8192EEEEEEEEEZNS_7flattenISB_EEDaRKT_EUlRKT_E_EEDaSF_OT0_ENKUlDpSI_E_clIJNS1_IJS3_S4_S5_iEEENS1_IJS8_EEESA_EEEDaSM_:
[----:B------:R-:W-:Y:S02]  /*c6b0*/  IADD3 R3, R1, 0x1380, RZ ;  /* 0x0000138001037810 */ /* 0x000fe40007ffe0ff */
[----:B------:R-:W-:Y:S02]  /*c6c0*/  MOV R8, 0xc6f0 ;  /* 0x0000c6f000087802 */ /* 0x000fe40000000f00 */
[----:B------:R-:W-:Y:S02]  /*c6d0*/  IADD3 R3, R3, c[0x0][0x20], RZ ;  /* 0x0000080003037a10 */ /* 0x000fe40007ffe0ff */
[----:B------:R-:W-:Y:S05]  /*c6e0*/  CALL.REL.NOINC `($_ZN7cutlass13device_kernelIN5flash19enable_sm80_to_sm89INS1_16FlashAttnBwdSm80INS1_25CollectiveMainloopBwdSm80ILi2ELi2EN4cute5tupleIJNS5_1CILi128EEES8_NS7_ILi64EEEEEENS_10bfloat16_tEfNS_4arch4Sm80ELb0ELb0ELb1ELb1ELb1ELb0ELb0ELb0ELi2ELi4ELi4ELi4ELb0EEENS1_21CollectiveEpilogueBwdISA_SB_SD_Li256ELb1ELb0ELi2EEENS1_19SingleTileSchedulerILb1ELb0ELb0ELi128EEEEEEEEEvNT_6ParamsE$_ZN4cute3eso3ESOILb1ELb0EJNS_1CILi0EEENS2_ILi1EEENS2_ILi512EEEiNS2_ILi4096EEEiNS2_ILi8192EEEEEC2ERKS3_RKS4_RKS5_RKiRKS6_SG_RKS7_) ;  /* 0xffffc55000007944 */ /* 0x000fea0003c3ffff */
[----:B-1----:R-:W-:Y:S02]  /*c6f0*/  MOV R2, R6 ;  /* 0x0000000600027202 */ /* 0x002fe40000000f00 */
[----:B------:R-:W-:-:S04]  /*c700*/  MOV R3, 0x0 ;  /* 0x0000000000037802 */ /* 0x000fc80000000f00 */
[----:B------:R-:W-:Y:S05]  /*c710*/  RET.REL.NODEC R2 `(_ZN7cutlass13device_kernelIN5flash19enable_sm80_to_sm89INS1_16FlashAttnBwdSm80INS1_25CollectiveMainloopBwdSm80ILi2ELi2EN4cute5tupleIJNS5_1CILi128EEES8_NS7_ILi64EEEEEENS_10bfloat16_tEfNS_4arch4Sm80ELb0ELb0ELb1ELb1ELb1ELb0ELb0ELb0ELi2ELi4ELi4ELi4ELb0EEENS1_21CollectiveEpilogueBwdISA_SB_SD_Li256ELb1ELb0ELi2EEENS1_19SingleTileSchedulerILb1ELb0ELb0ELi128EEEEEEEEEvNT_6ParamsE) ;  /* 0xffff38e002007950 */ /* 0x000fea0003c3ffff */
        .type           $_ZN7cutlass13device_kernelIN5flash19enable_sm80_to_sm89INS1_16FlashAttnBwdSm80INS1_25CollectiveMainloopBwdSm80ILi2ELi2EN4cute5tupleIJNS5_1CILi128EEES8_NS7_ILi64EEEEEENS_10bfloat16_tEfNS_4arch4Sm80ELb0ELb0ELb1ELb1ELb1ELb0ELb0ELb0ELi2ELi4ELi4ELi4ELb0EEENS1_21CollectiveEpilogueBwdISA_SB_SD_Li256ELb1ELb0ELi2EEENS1_19SingleTileSchedulerILb1ELb0ELb0ELi128EEEEEEEEEvNT_6ParamsE$_ZZN4cute12filter_tupleINS_5tupleIJNS1_IJiNS1_IJiNS_1CILi0EEEEEEEEENS1_IJNS_10UnderscoreENS1_IJS6_S6_EEEEEEEEES9_ZNS_4diceIS9_S9_EEDaRKT_RKT0_EUlRKT_RKT0_E_EEDaSD_SG_OT1_ENKUlDpSJ_E_clIJNS1_IJiiS3_EEENS1_IJEEEEEEDaSQ_,@function
        .size           $_ZN7cutlass13device_kernelIN5flash19enable_sm80_to_sm89INS1_16FlashAttnBwdSm80INS1_25CollectiveMainloopBwdSm80ILi2ELi2EN4cute5tupleIJNS5_1CILi128EEES8_NS7_ILi64EEEEEENS_10bfloat16_tEfNS_4arch4Sm80ELb0ELb0ELb1ELb1ELb1ELb0ELb0ELb0ELi2ELi4ELi4ELi4ELb0EEENS1_21CollectiveEpilogueBwdISA_SB_SD_Li256ELb1ELb0ELi2EEENS1_19SingleTileSchedulerILb1ELb0ELb0ELi128EEEEEEEEEvNT_6ParamsE$_ZZN4cute12filter_tupleINS_5tupleIJNS1_IJiNS1_IJiNS_1CILi0EEEEEEEEENS1_IJNS_10UnderscoreENS1_IJS6_S6_EEEEEEEEES9_ZNS_4diceIS9_S9_EEDaRKT_RKT0_EUlRKT_RKT0_E_EEDaSD_SG_OT1_ENKUlDpSJ_E_clIJNS1_IJiiS3_EEENS1_IJEEEEEEDaSQ_,($_ZN7cutlass13device_kernelIN5flash19enable_sm80_to_sm89INS1_16FlashAttnBwdSm80INS1_25CollectiveMainloopBwdSm80ILi2ELi2EN4cute5tupleIJNS5_1CILi128EEES8_NS7_ILi64EEEEEENS_10bfloat16_tEfNS_4arch4Sm80ELb0ELb0ELb1ELb1ELb1ELb0ELb0ELb0ELi2ELi4ELi4ELi4ELb0EEENS1_21CollectiveEpilogueBwdISA_SB_SD_Li256ELb1ELb0ELi2EEENS1_19SingleTileSchedulerILb1ELb0ELb0ELi128EEEEEEEEEvNT_6ParamsE$_ZZN4cute12filter_tupleINS_5tupleIJNS1_IJiiEEENS_1CILi1024EEEEEEZNS_16flatten_to_tupleIS5_EEDaRKT_EUlRKT_E_EEDaS9_OT0_ENKUlDpSC_E_clIJS2_NS1_IJS4_EEEEEEDaSG_ - $_ZN7cutlass13device_kernelIN5flash19enable_sm80_to_sm89INS1_16FlashAttnBwdSm80INS1_25CollectiveMainloopBwdSm80ILi2ELi2EN4cute5tupleIJNS5_1CILi128EEES8_NS7_ILi64EEEEEENS_10bfloat16_tEfNS_4arch4Sm80ELb0ELb0ELb1ELb1ELb1ELb0ELb0ELb0ELi2ELi4ELi4ELi4ELb0EEENS1_21CollectiveEpilogueBwdISA_SB_SD_Li256ELb1ELb0ELi2EEENS1_19SingleTileSchedulerILb1ELb0ELb0ELi128EEEEEEEEEvNT_6ParamsE$_ZZN4cute12filter_tupleINS_5tupleIJNS1_IJiNS1_IJiNS_1CILi0EEEEEEEEENS1_IJNS_10UnderscoreENS1_IJS6_S6_EEEEEEEEES9_ZNS_4diceIS9_S9_EEDaRKT_RKT0_EUlRKT_RKT0_E_EEDaSD_SG_OT1_ENKUlDpSJ_E_clIJNS1_IJiiS3_EEENS1_IJEEEEEEDaSQ_)
$_ZN7cutlass13device_kernelIN5flash19enable_sm80_to_sm89INS1_16FlashAttnBwdSm80INS1_25CollectiveMainloopBwdSm80ILi2ELi2EN4cute5tupleIJNS5_1CILi128EEES8_NS7_ILi64EEEEEENS_10bfloat16_tEfNS_4arch4Sm80ELb0ELb0ELb1ELb1ELb1ELb0ELb0ELb0ELi2ELi4ELi4ELi4ELb0EEENS1_21CollectiveEpilogueBwdISA_SB_SD_Li256ELb1ELb0ELi2EEENS1_19SingleTileSchedulerILb1ELb0ELb0ELi128EEEEEEEEEvNT_6ParamsE$_ZZN4cute12filter_tupleINS_5tupleIJNS1_IJiNS1_IJiNS_1CILi0EEEEEEEEENS1_IJNS_10UnderscoreENS1_IJS6_S6_EEEEEEEEES9_ZNS_4diceIS9_S9_EEDaRKT_RKT0_EUlRKT_RKT0_E_EEDaSD_SG_OT1_ENKUlDpSJ_E_clIJNS1_IJiiS3_EEENS1_IJEEEEEEDaSQ_:
[----:B------:R-:W-:-:S06]  /*c720*/  IADD3 R11, R4, -c[0x0][0x20], RZ ;  /* 0x80000800040b7a10 */ /* 0x000fcc0007ffe0ff */
[----:B------:R-:W5:Y:S01]  /*c730*/  LDL R11, [R11] ;  /* 0x000000000b0b7983 */ /* 0x000f620000100800 */
[----:B------:R-:W-:Y:S02]  /*c740*/  IADD3 R6, R1, 0x1680, RZ ;  /* 0x0000168001067810 */ /* 0x000fe40007ffe0ff */
[----:B------:R-:W-:Y:S02]  /*c750*/  IADD3 R5, R4, 0x4, RZ ;  /* 0x0000000404057810 */ /* 0x000fe40007ffe0ff */
[----:B------:R-:W-:Y:S02]  /*c760*/  IADD3 R6, R6, c[0x0][0x20], RZ ;  /* 0x0000080006067a10 */ /* 0x000fe40007ffe0ff */
[----:B------:R-:W-:Y:S02]  /*c770*/  MOV R10, 0xc790 ;  /* 0x0000c790000a7802 */ /* 0x000fe40000000f00 */
[----:B-----5:R-:W-:Y:S05]  /*c780*/  CALL.REL.NOINC `($_ZN7cutlass13device_kernelIN5flash19enable_sm80_to_sm89INS1_16FlashAttnBwdSm80INS1_25CollectiveMainloopBwdSm80ILi2ELi2EN4cute5tupleIJNS5_1CILi128EEES8_NS7_ILi64EEEEEENS_10bfloat16_tEfNS_4arch4Sm80ELb0ELb0ELb1ELb1ELb1ELb0ELb0ELb0ELi2ELi4ELi4ELi4ELb0EEENS1_21CollectiveEpilogueBwdISA_SB_SD_Li256ELb1ELb0ELi2EEENS1_19SingleTileSchedulerILb1ELb0ELb0ELi128EEEEEEEEEvNT_6ParamsE$_ZN4cute3eso3ESOILb0ELb0EJiiNS_1CILi0EEEEEC2ERKiS6_RKS3_) ;  /* 0xffffb74000007944 */ /* 0x020fea0003c3ffff */
[----:B------:R2:W5:Y:S01]  /*c790*/  LDL.64 R4, [R1+0x1680] ;  /* 0x0016800001047983 */ /* 0x0005620000100a00 */
[----:B------:R-:W-:-:S04]  /*c7a0*/  MOV R9, 0x0 ;  /* 0x0000000000097802 */ /* 0x000fc80000000f00 */
[----:B------:R-:W-:Y:S05]  /*c7b0*/  RET.REL.NODEC R8 `(_ZN7cutlass13device_kernelIN5flash19enable_sm80_to_sm89INS1_16FlashAttnBwdSm80INS1_25CollectiveMainloopBwdSm80ILi2ELi2EN4cute5tupleIJNS5_1CILi128EEES8_NS7_ILi64EEEEEENS_10bfloat16_tEfNS_4arch4Sm80ELb0ELb0ELb1ELb1ELb1ELb0ELb0ELb0ELi2ELi4ELi4ELi4ELb0EEENS1_21CollectiveEpilogueBwdISA_SB_SD_Li256ELb1ELb0ELi2EEENS1_19SingleTileSchedulerILb1ELb0ELb0ELi128EEEEEEEEEvNT_6ParamsE) ;  /* 0xffff384008007950 */ /* 0x000fea0003c3ffff */
        .type           $_ZN7cutlass13device_kernelIN5flash19enable_sm80_to_sm89INS1_16FlashAttnBwdSm80INS1_25CollectiveMainloopBwdSm80ILi2ELi2EN4cute5tupleIJNS5_1CILi128EEES8_NS7_ILi64EEEEEENS_10bfloat16_tEfNS_4arch4Sm80ELb0ELb0ELb1ELb1ELb1ELb0ELb0ELb0ELi2ELi4ELi4ELi4ELb0EEENS1_21CollectiveEpilogueBwdISA_SB_SD_Li256ELb1ELb0ELi2EEENS1_19SingleTileSchedulerILb1ELb0ELb0ELi128EEEEEEEEEvNT_6ParamsE$_ZZN4cute12filter_tupleINS_5tupleIJNS1_IJiiEEENS_1CILi1024EEEEEEZNS_16flatten_to_tupleIS5_EEDaRKT_EUlRKT_E_EEDaS9_OT0_ENKUlDpSC_E_clIJS2_NS1_IJS4_EEEEEEDaSG_,@function
        .size           $_ZN7cutlass13device_kernelIN5flash19enable_sm80_to_sm89INS1_16FlashAttnBwdSm80INS1_25CollectiveMainloopBwdSm80ILi2ELi2EN4cute5tupleIJNS5_1CILi128EEES8_NS7_ILi64EEEEEENS_10bfloat16_tEfNS_4arch4Sm80ELb0ELb0ELb1ELb1ELb1ELb0ELb0ELb0ELi2ELi4ELi4ELi4ELb0EEENS1_21CollectiveEpilogueBwdISA_SB_SD_Li256ELb1ELb0ELi2EEENS1_19SingleTileSchedulerILb1ELb0ELb0ELi128EEEEEEEEEvNT_6ParamsE$_ZZN4cute12filter_tupleINS_5tupleIJNS1_IJiiEEENS_1CILi1024EEEEEEZNS_16flatten_to_tupleIS5_EEDaRKT_EUlRKT_E_EEDaS9_OT0_ENKUlDpSC_E_clIJS2_NS1_IJS4_EEEEEEDaSG_,($_ZN7cutlass13device_kernelIN5flash19enable_sm80_to_sm89INS1_16FlashAttnBwdSm80INS1_25CollectiveMainloopBwdSm80ILi2ELi2EN4cute5tupleIJNS5_1CILi128EEES8_NS7_ILi64EEEEEENS_10bfloat16_tEfNS_4arch4Sm80ELb0ELb0ELb1ELb1ELb1ELb0ELb0ELb0ELi2ELi4ELi4ELi4ELb0EEENS1_21CollectiveEpilogueBwdISA_SB_SD_Li256ELb1ELb0ELi2EEENS1_19SingleTileSchedulerILb1ELb0ELb0ELi128EEEEEEEEEvNT_6ParamsE$_ZZN4cute12filter_tupleINS_5tupleIJNS1_IJiiEEENS_1CILi8192EEEEEEZNS_16flatten_to_tupleIS5_EEDaRKT_EUlRKT_E_EEDaS9_OT0_ENKUlDpSC_E_clIJS2_NS1_IJS4_EEEEEEDaSG_ - $_ZN7cutlass13device_kernelIN5flash19enable_sm80_to_sm89INS1_16FlashAttnBwdSm80INS1_25CollectiveMainloopBwdSm80ILi2ELi2EN4cute5tupleIJNS5_1CILi128EEES8_NS7_ILi64EEEEEENS_10bfloat16_tEfNS_4arch4Sm80ELb0ELb0ELb1ELb1ELb1ELb0ELb0ELb0ELi2ELi4ELi4ELi4ELb0EEENS1_21CollectiveEpilogueBwdISA_SB_SD_Li256ELb1ELb0ELi2EEENS1_19SingleTileSchedulerILb1ELb0ELb0ELi128EEEEEEEEEvNT_6ParamsE$_ZZN4cute12filter_tupleINS_5tupleIJNS1_IJiiEEENS_1CILi1024EEEEEEZNS_16flatten_to_tupleIS5_EEDaRKT_EUlRKT_E_EEDaS9_OT0_ENKUlDpSC_E_clIJS2_NS1_IJS4_EEEEEEDaSG_)
$_ZN7cutlass13device_kernelIN5flash19enable_sm80_to_sm89INS1_16FlashAttnBwdSm80INS1_25CollectiveMainloopBwdSm80ILi2ELi2EN4cute5tupleIJNS5_1CILi128EEES8_NS7_ILi64EEEEEENS_10bfloat16_tEfNS_4arch4Sm80ELb0ELb0ELb1ELb1ELb1ELb0ELb0ELb0ELi2ELi4ELi4ELi4ELb0EEENS1_21CollectiveEpilogueBwdISA_SB_SD_Li256ELb1ELb0ELi2EEENS1_19SingleTileSchedulerILb1ELb0ELb0ELi128EEEEEEEEEvNT_6ParamsE$_ZZN4cute12filter_tupleINS_5tupleIJNS1_IJiiEEENS_1CILi1024EEEEEEZNS_16flatten_to_tupleIS5_EEDaRKT_EUlRKT_E_EEDaS9_OT0_ENKUlDpSC_E_clIJS2_NS1_IJS4_EEEEEEDaSG_:
[----:B------:R-:W-:-:S06]  /*c7c0*/  IADD3 R8, R59, -c[0x0][0x20], RZ ;  /* 0x800008003b087a10 */ /* 0x000fcc0007ffe0ff */
[----:B------:R-:W5:Y:S01]  /*c7d0*/  LDL R8, [R8] ;  /* 0x0000000008087983 */ /* 0x000f620000100800 */
[----:B------:R-:W-:Y:S02]  /*c7e0*/  IADD3 R3, R1, 0x1680, RZ ;  /* 0x0000168001037810 */ /* 0x000fe40007ffe0ff */
[----:B------:R-:W-:Y:S02]  /*c7f0*/  IADD3 R2, R59, 0x4, RZ ;  /* 0x000000043b027810 */ /* 0x000fe40007ffe0ff */
[----:B------:R-:W-:Y:S02]  /*c800*/  IADD3 R3, R3, c[0x0][0x20], RZ ;  /* 0x0000080003037a10 */ /* 0x000fe40007ffe0ff */
[----:B------:R-:W-:Y:S02]  /*c810*/  MOV R6, 0xc830 ;  /* 0x0000c83000067802 */ /* 0x000fe40000000f00 */
[----:B-----5:R-:W-:Y:S05]  /*c820*/  CALL.REL.NOINC `($_ZN7cutlass13device_kernelIN5flash19enable_sm80_to_sm89INS1_16FlashAttnBwdSm80INS1_25CollectiveMainloopBwdSm80ILi2ELi2EN4cute5tupleIJNS5_1CILi128EEES8_NS7_ILi64EEEEEENS_10bfloat16_tEfNS_4arch4Sm80ELb0ELb0ELb1ELb1ELb1ELb0ELb0ELb0ELi2ELi4ELi4ELi4ELb0EEENS1_21CollectiveEpilogueBwdISA_SB_SD_Li256ELb1ELb0ELi2EEENS1_19SingleTileSchedulerILb1ELb0ELb0ELi128EEEEEEEEEvNT_6ParamsE$_ZN4cute3eso3ESOILb0ELb0EJiiNS_1CILi1024EEEEEC2ERKiS6_RKS3_) ;  /* 0xffffb72000007944 */ /* 0x020fea0003c3ffff */
[----:B------:R-:W-:-:S04]  /*c830*/  MOV R5, 0x0 ;  /* 0x0000000000057802 */ /* 0x000fc80000000f00 */
[----:B------:R-:W-:Y:S05]  /*c840*/  RET.REL.NODEC R4 `(_ZN7cutlass13device_kernelIN5flash19enable_sm80_to_sm89INS1_16FlashAttnBwdSm80INS1_25CollectiveMainloopBwdSm80ILi2ELi2EN4cute5tupleIJNS5_1CILi128EEES8_NS7_ILi64EEEEEENS_10bfloat16_tEfNS_4arch4Sm80ELb0ELb0ELb1ELb1ELb1ELb0ELb0ELb0ELi2ELi4ELi4ELi4ELb0EEENS1_21CollectiveEpilogueBwdISA_SB_SD_Li256ELb1ELb0ELi2EEENS1_19SingleTileSchedulerILb1ELb0ELb0ELi128EEEEEEEEEvNT_6ParamsE) ;  /* 0xffff37b004007950 */ /* 0x000fea0003c3ffff */
        .type           $_ZN7cutlass13device_kernelIN5flash19enable_sm80_to_sm89INS1_16FlashAttnBwdSm80INS1_25CollectiveMainloopBwdSm80ILi2ELi2EN4cute5tupleIJNS5_1CILi128EEES8_NS7_ILi64EEEEEENS_10bfloat16_tEfNS_4arch4Sm80ELb0ELb0ELb1ELb1ELb1ELb0ELb0ELb0ELi2ELi4ELi4ELi4ELb0EEENS1_21CollectiveEpilogueBwdISA_SB_SD_Li256ELb1ELb0ELi2EEENS1_19SingleTileSchedulerILb1ELb0ELb0ELi128EEEEEEEEEvNT_6ParamsE$_ZZN4cute12filter_tupleINS_5tupleIJNS1_IJiiEEENS_1CILi8192EEEEEEZNS_16flatten_to_tupleIS5_EEDaRKT_EUlRKT_E_EEDaS9_OT0_ENKUlDpSC_E_clIJS2_NS1_IJS4_EEEEEEDaSG_,@function
        .size           $_ZN7cutlass13device_kernelIN5flash19enable_sm80_to_sm89INS1_16FlashAttnBwdSm80INS1_25CollectiveMainloopBwdSm80ILi2ELi2EN4cute5tupleIJNS5_1CILi128EEES8_NS7_ILi64EEEEEENS_10bfloat16_tEfNS_4arch4Sm80ELb0ELb0ELb1ELb1ELb1ELb0ELb0ELb0ELi2ELi4ELi4ELi4ELb0EEENS1_21CollectiveEpilogueBwdISA_SB_SD_Li256ELb1ELb0ELi2EEENS1_19SingleTileSchedulerILb1ELb0ELb0ELi128EEEEEEEEEvNT_6ParamsE$_ZZN4cute12filter_tupleINS_5tupleIJNS1_IJiiEEENS_1CILi8192EEEEEEZNS_16flatten_to_tupleIS5_EEDaRKT_EUlRKT_E_EEDaS9_OT0_ENKUlDpSC_E_clIJS2_NS1_IJS4_EEEEEEDaSG_,($_ZN7cutlass13device_kernelIN5flash19enable_sm80_to_sm89INS1_16FlashAttnBwdSm80INS1_25CollectiveMainloopBwdSm80ILi2ELi2EN4cute5tupleIJNS5_1CILi128EEES8_NS7_ILi64EEEEEENS_10bfloat16_tEfNS_4arch4Sm80ELb0ELb0ELb1ELb1ELb1ELb0ELb0ELb0ELi2ELi4ELi4ELi4ELb0EEENS1_21CollectiveEpilogueBwdISA_SB_SD_Li256ELb1ELb0ELi2EEENS1_19SingleTileSchedulerILb1ELb0ELb0ELi128EEEEEEEEEvNT_6ParamsE$_ZZN4cute12filter_tupleINS_5tupleIJNS_10UnderscoreES2_NS_1CILi0EEEEEENS1_IJNS1_IJNS3_ILi1EEES4_EEEiNS3_ILi1024EEEEEEZNS_5sliceIS5_S9_EEDaRKT_RKT0_EUlRKT_RKT0_E_EEDaSD_SG_OT1_ENKUlDpSJ_E_clIJNS1_IJS7_EEENS1_IJiEEENS1_IJEEEEEEDaSQ_ - $_ZN7cutlass13device_kernelIN5flash19enable_sm80_to_sm89INS1_16FlashAttnBwdSm80INS1_25CollectiveMainloopBwdSm80ILi2ELi2EN4cute5tupleIJNS5_1CILi128EEES8_NS7_ILi64EEEEEENS_10bfloat16_tEfNS_4arch4Sm80ELb0ELb0ELb1ELb1ELb1ELb0ELb0ELb0ELi2ELi4ELi4ELi4ELb0EEENS1_21CollectiveEpilogueBwdISA_SB_SD_Li256ELb1ELb0ELi2EEENS1_19SingleTileSchedulerILb1ELb0ELb0ELi128EEEEEEEEEvNT_6ParamsE$_ZZN4cute12filter_tupleINS_5tupleIJNS1_IJiiEEENS_1CILi8192EEEEEEZNS_16flatten_to_tupleIS5_EEDaRKT_EUlRKT_E_EEDaS9_OT0_ENKUlDpSC_E_clIJS2_NS1_IJS4_EEEEEEDaSG_)
$_ZN7cutlass13device_kernelIN5flash19enable_sm80_to_sm89INS1_16FlashAttnBwdSm80INS1_25CollectiveMainloopBwdSm80ILi2ELi2EN4cute5tupleIJNS5_1CILi128EEES8_NS7_ILi64EEEEEENS_10bfloat16_tEfNS_4arch4Sm80ELb0ELb0ELb1ELb1ELb1ELb0ELb0ELb0ELi2ELi4ELi4ELi4ELb0EEENS1_21CollectiveEpilogueBwdISA_SB_SD_Li256ELb1ELb0ELi2EEENS1_19SingleTileSchedulerILb1ELb0ELb0ELi128EEEEEEEEEvNT_6ParamsE$_ZZN4cute12filter_tupleINS_5tupleIJNS1_IJiiEEENS_1CILi8192EEEEEEZNS_16flatten_to_tupleIS5_EEDaRKT_EUlRKT_E_EEDaS9_OT0_ENKUlDpSC_E_clIJS2_NS1_IJS4_EEEEEEDaSG_:
[----:B------:R-:W-:-:S06]  /*c850*/  IADD3 R10, R5, -c[0x0][0x20], RZ ;  /* 0x80000800050a7a10 */ /* 0x000fcc0007ffe0ff */
[----:B------:R-:W5:Y:S01]  /*c860*/  LDL R10, [R10] ;  /* 0x000000000a0a7983 */ /* 0x000f620000100800 */
[----:B------:R-:W-:Y:S02]  /*c870*/  IADD3 R3, R1, 0x1688, RZ ;  /* 0x0000168801037810 */ /* 0x000fe40007ffe0ff */
[----:B------:R-:W-:Y:S02]  /*c880*/  IADD3 R2, R5, 0x4, RZ ;  /* 0x0000000405027810 */ /* 0x000fe40007ffe0ff */
[----:B------:R-:W-:Y:S02]  /*c890*/  IADD3 R3, R3, c[0x0][0x20], RZ ;  /* 0x0000080003037a10 */ /* 0x000fe40007ffe0ff */
[----:B------:R-:W-:Y:S02]  /*c8a0*/  MOV R8, 0xc8c0 ;  /* 0x0000c8c000087802 */ /* 0x000fe40000000f00 */
[----:B-----5:R-:W-:Y:S05]  /*c8b0*/  CALL.REL.NOINC `($_ZN7cutlass13device_kernelIN5flash19enable_sm80_to_sm89INS1_16FlashAttnBwdSm80INS1_25CollectiveMainloopBwdSm80ILi2ELi2EN4cute5tupleIJNS5_1CILi128EEES8_NS7_ILi64EEEEEENS_10bfloat16_tEfNS_4arch4Sm80ELb0ELb0ELb1ELb1ELb1ELb0ELb0ELb0ELi2ELi4ELi4ELi4ELb0EEENS1_21CollectiveEpilogueBwdISA_SB_SD_Li256ELb1ELb0ELi2EEENS1_19SingleTileSchedulerILb1ELb0ELb0ELi128EEEEEEEEEvNT_6ParamsE$_ZN4cute3eso3ESOILb0ELb0EJiiNS_1CILi8192EEEEEC2ERKiS6_RKS3_) ;  /* 0xffffb80000007944 */ /* 0x020fea0003c3ffff */
[----:B-1----:R1:W5:Y:S01]  /*c8c0*/  LDL.64 R2, [R1+0x1688] ;  /* 0x0016880001027983 */ /* 0x0023620000100a00 */
[----:B------:R-:W-:Y:S02]  /*c8d0*/  MOV R8, R6 ;  /* 0x0000000600087202 */ /* 0x000fe40000000f00 */
[----:B------:R-:W-:-:S04]  /*c8e0*/  MOV R9, 0x0 ;  /* 0x0000000000097802 */ /* 0x000fc80000000f00 */
[----:B------:R-:W-:Y:S05]  /*c8f0*/  RET.REL.NODEC R8 `(_ZN7cutlass13device_kernelIN5flash19enable_sm80_to_sm89INS1_16FlashAttnBwdSm80INS1_25CollectiveMainloopBwdSm80ILi2ELi2EN4cute5tupleIJNS5_1CILi128EEES8_NS7_ILi64EEEEEENS_10bfloat16_tEfNS_4arch4Sm80ELb0ELb0ELb1ELb1ELb1ELb0ELb0ELb0ELi2ELi4ELi4ELi4ELb0EEENS1_21CollectiveEpilogueBwdISA_SB_SD_Li256ELb1ELb0ELi2EEENS1_19SingleTileSchedulerILb1ELb0ELb0ELi128EEEEEEEEEvNT_6ParamsE) ;  /* 0xffff370008007950 */ /* 0x000fea0003c3ffff */
        .type           $_ZN7cutlass13device_kernelIN5flash19enable_sm80_to_sm89INS1_16FlashAttnBwdSm80INS1_25CollectiveMainloopBwdSm80ILi2ELi2EN4cute5tupleIJNS5_1CILi128EEES8_NS7_ILi64EEEEEENS_10bfloat16_tEfNS_4arch4Sm80ELb0ELb0ELb1ELb1ELb1ELb0ELb0ELb0ELi2ELi4ELi4ELi4ELb0EEENS1_21CollectiveEpilogueBwdISA_SB_SD_Li256ELb1ELb0ELi2EEENS1_19SingleTileSchedulerILb1ELb0ELb0ELi128EEEEEEEEEvNT_6ParamsE$_ZZN4cute12filter_tupleINS_5tupleIJNS_10UnderscoreES2_NS_1CILi0EEEEEENS1_IJNS1_IJNS3_ILi1EEES4_EEEiNS3_ILi1024EEEEEEZNS_5sliceIS5_S9_EEDaRKT_RKT0_EUlRKT_RKT0_E_EEDaSD_SG_OT1_ENKUlDpSJ_E_clIJNS1_IJS7_EEENS1_IJiEEENS1_IJEEEEEEDaSQ_,@function
        .size           $_ZN7cutlass13device_kernelIN5flash19enable_sm80_to_sm89INS1_16FlashAttnBwdSm80INS1_25CollectiveMainloopBwdSm80ILi2ELi2EN4cute5tupleIJNS5_1CILi128EEES8_NS7_ILi64EEEEEENS_10bfloat16_tEfNS_4arch4Sm80ELb0ELb0ELb1ELb1ELb1ELb0ELb0ELb0ELi2ELi4ELi4ELi4ELb0EEENS1_21CollectiveEpilogueBwdISA_SB_SD_Li256ELb1ELb0ELi2EEENS1_19SingleTileSchedulerILb1ELb0ELb0ELi128EEEEEEEEEvNT_6ParamsE$_ZZN4cute12filter_tupleINS_5tupleIJNS_10UnderscoreES2_NS_1CILi0EEEEEENS1_IJNS1_IJNS3_ILi1EEES4_EEEiNS3_ILi1024EEEEEEZNS_5sliceIS5_S9_EEDaRKT_RKT0_EUlRKT_RKT0_E_EEDaSD_SG_OT1_ENKUlDpSJ_E_clIJNS1_IJS7_EEENS1_IJiEEENS1_IJEEEEEEDaSQ_,($_ZN7cutlass13device_kernelIN5flash19enable_sm80_to_sm89INS1_16FlashAttnBwdSm80INS1_25CollectiveMainloopBwdSm80ILi2ELi2EN4cute5tupleIJNS5_1CILi128EEES8_NS7_ILi64EEEEEENS_10bfloat16_tEfNS_4arch4Sm80ELb0ELb0ELb1ELb1ELb1ELb0ELb0ELb0ELi2ELi4ELi4ELi4ELb0EEENS1_21CollectiveEpilogueBwdISA_SB_SD_Li256ELb1ELb0ELi2EEENS1_19SingleTileSchedulerILb1ELb0ELb0ELi128EEEEEEEEEvNT_6ParamsE$_ZZN4cute12filter_tupleINS_5tupleIJNS_10UnderscoreES2_S2_iEEENS1_IJNS1_IJNS_1CILi1EEENS4_ILi0EEEEEENS4_ILi4096EEENS1_IJiiEEENS1_IJS6_NS4_ILi8192EEEEEEEEEZNS_5sliceIS3_SC_EEDaRKT_RKT0_EUlRKT_RKT0_E_EEDaSG_SJ_OT1_ENKUlDpSM_E_clIJNS1_IJS7_EEENS1_IJS8_EEENS1_IJS9_EEENS1_IJEEEEEEDaST_ - $_ZN7cutlass13device_kernelIN5flash19enable_sm80_to_sm89INS1_16FlashAttnBwdSm80INS1_25CollectiveMainloopBwdSm80ILi2ELi2EN4cute5tupleIJNS5_1CILi128EEES8_NS7_ILi64EEEEEENS_10bfloat16_tEfNS_4arch4Sm80ELb0ELb0ELb1ELb1ELb1ELb0ELb0ELb0ELi2ELi4ELi4ELi4ELb0EEENS1_21CollectiveEpilogueBwdISA_SB_SD_Li256ELb1ELb0ELi2EEENS1_19SingleTileSchedulerILb1ELb0ELb0ELi128EEEEEEEEEvNT_6ParamsE$_ZZN4cute12filter_tupleINS_5tupleIJNS_10UnderscoreES2_NS_1CILi0EEEEEENS1_IJNS1_IJNS3_ILi1EEES4_EEEiNS3_ILi1024EEEEEEZNS_5sliceIS5_S9_EEDaRKT_RKT0_EUlRKT_RKT0_E_EEDaSD_SG_OT1_ENKUlDpSJ_E_clIJNS1_IJS7_EEENS1_IJiEEENS1_IJEEEEEEDaSQ_)
$_ZN7cutlass13device_kernelIN5flash19enable_sm80_to_sm89INS1_16FlashAttnBwdSm80INS1_25CollectiveMainloopBwdSm80ILi2ELi2EN4cute5tupleIJNS5_1CILi128EEES8_NS7_ILi64EEEEEENS_10bfloat16_tEfNS_4arch4Sm80ELb0ELb0ELb1ELb1ELb1ELb0ELb0ELb0ELi2ELi4ELi4ELi4ELb0EEENS1_21CollectiveEpilogueBwdISA_SB_SD_Li256ELb1ELb0ELi2EEENS1_19SingleTileSchedulerILb1ELb0ELb0ELi128EEEEEEEEEvNT_6ParamsE$_ZZN4cute12filter_tupleINS_5tupleIJNS_10UnderscoreES2_NS_1CILi0EEEEEENS1_IJNS1_IJNS3_ILi1EEES4_EEEiNS3_ILi1024EEEEEEZNS_5sliceIS5_S9_EEDaRKT_RKT0_EUlRKT_RKT0_E_EEDaSD_SG_OT1_ENKUlDpSJ_E_clIJNS1_IJS7_EEENS1_IJiEEENS1_IJEEEEEEDaSQ_:
[----:B------:R-:W-:Y:S02]  /*c900*/  IADD3 R2, R1, 0x1680, RZ ;  /* 0x0000168001027810 */ /* 0x000fe40007ffe0ff */
[----:B------:R-:W-:Y:S02]  /*c910*/  MOV R6, 0xc940 ;  /* 0x0000c94000067802 */ /* 0x000fe40000000f00 */
[----:B------:R-:W-:Y:S02]  /*c920*/  IADD3 R2, R2, c[0x0][0x20], RZ ;  /* 0x0000080002027a10 */ /* 0x000fe40007ffe0ff */
[----:B------:R-:W-:Y:S05]  /*c930*/  CALL.REL.NOINC `($_ZN7cutlass13device_kernelIN5flash19enable_sm80_to_sm89INS1_16FlashAttnBwdSm80INS1_25CollectiveMainloopBwdSm80ILi2ELi2EN4cute5tupleIJNS5_1CILi128EEES8_NS7_ILi64EEEEEENS_10bfloat16_tEfNS_4arch4Sm80ELb0ELb0ELb1ELb1ELb1ELb0ELb0ELb0ELi2ELi4ELi4ELi4ELb0EEENS1_21CollectiveEpilogueBwdISA_SB_SD_Li256ELb1ELb0ELi2EEENS1_19SingleTileSchedulerILb1ELb0ELb0ELi128EEEEEEEEEvNT_6ParamsE$_ZN4cute3eso3ESOILb1ELb0EJNS_5tupleIJNS_1CILi1EEENS3_ILi0EEEEEEiEEC2ERKS6_RKi) ;  /* 0xffffd2e000007944 */ /* 0x000fea0003c3ffff */
[----:B-1----:R1:W5:Y:S01]  /*c940*/  LDL R3, [R1+0x1680] ;  /* 0x0016800001037983 */ /* 0x0023620000100800 */
[----:B------:R-:W-:-:S04]  /*c950*/  MOV R5, 0x0 ;  /* 0x0000000000057802 */ /* 0x000fc80000000f00 */
[----:B------:R-:W-:Y:S05]  /*c960*/  RET.REL.NODEC R4 `(_ZN7cutlass13device_kernelIN5flash19enable_sm80_to_sm89INS1_16FlashAttnBwdSm80INS1_25CollectiveMainloopBwdSm80ILi2ELi2EN4cute5tupleIJNS5_1CILi128EEES8_NS7_ILi64EEEEEENS_10bfloat16_tEfNS_4arch4Sm80ELb0ELb0ELb1ELb1ELb1ELb0ELb0ELb0ELi2ELi4ELi4ELi4ELb0EEENS1_21CollectiveEpilogueBwdISA_SB_SD_Li256ELb1ELb0ELi2EEENS1_19SingleTileSchedulerILb1ELb0ELb0ELi128EEEEEEEEEvNT_6ParamsE) ;  /* 0xffff369004007950 */ /* 0x000fea0003c3ffff */
        .type           $_ZN7cutlass13device_kernelIN5flash19enable_sm80_to_sm89INS1_16FlashAttnBwdSm80INS1_25CollectiveMainloopBwdSm80ILi2ELi2EN4cute5tupleIJNS5_1CILi128EEES8_NS7_ILi64EEEEEENS_10bfloat16_tEfNS_4arch4Sm80ELb0ELb0ELb1ELb1ELb1ELb0ELb0ELb0ELi2ELi4ELi4ELi4ELb0EEENS1_21CollectiveEpilogueBwdISA_SB_SD_Li256ELb1ELb0ELi2EEENS1_19SingleTileSchedulerILb1ELb0ELb0ELi128EEEEEEEEEvNT_6ParamsE$_ZZN4cute12filter_tupleINS_5tupleIJNS_10UnderscoreES2_S2_iEEENS1_IJNS1_IJNS_1CILi1EEENS4_ILi0EEEEEENS4_ILi4096EEENS1_IJiiEEENS1_IJS6_NS4_ILi8192EEEEEEEEEZNS_5sliceIS3_SC_EEDaRKT_RKT0_EUlRKT_RKT0_E_EEDaSG_SJ_OT1_ENKUlDpSM_E_clIJNS1_IJS7_EEENS1_IJS8_EEENS1_IJS9_EEENS1_IJEEEEEEDaST_,@function
        .size           $_ZN7cutlass13device_kernelIN5flash19enable_sm80_to_sm89INS1_16FlashAttnBwdSm80INS1_25CollectiveMainloopBwdSm80ILi2ELi2EN4cute5tupleIJNS5_1CILi128EEES8_NS7_ILi64EEEEEENS_10bfloat16_tEfNS_4arch4Sm80ELb0ELb0ELb1ELb1ELb1ELb0ELb0ELb0ELi2ELi4ELi4ELi4ELb0EEENS1_21CollectiveEpilogueBwdISA_SB_SD_Li256ELb1ELb0ELi2EEENS1_19SingleTileSchedulerILb1ELb0ELb0ELi128EEEEEEEEEvNT_6ParamsE$_ZZN4cute12filter_tupleINS_5tupleIJNS_10UnderscoreES2_S2_iEEENS1_IJNS1_IJNS_1CILi1EEENS4_ILi0EEEEEENS4_ILi4096EEENS1_IJiiEEENS1_IJS6_NS4_ILi8192EEEEEEEEEZNS_5sliceIS3_SC_EEDaRKT_RKT0_EUlRKT_RKT0_E_EEDaSG_SJ_OT1_ENKUlDpSM_E_clIJNS1_IJS7_EEENS1_IJS8_EEENS1_IJS9_EEENS1_IJEEEEEEDaST_,($_ZN7cutlass13device_kernelIN5flash19enable_sm80_to_sm89INS1_16FlashAttnBwdSm80INS1_25CollectiveMainloopBwdSm80ILi2ELi2EN4cute5tupleIJNS5_1CILi128EEES8_NS7_ILi64EEEEEENS_10bfloat16_tEfNS_4arch4Sm80ELb0ELb0ELb1ELb1ELb1ELb0ELb0ELb0ELi2ELi4ELi4ELi4ELb0EEENS1_21CollectiveEpilogueBwdISA_SB_SD_Li256ELb1ELb0ELi2EEENS1_19SingleTileSchedulerILb1ELb0ELb0ELi128EEEEEEEEEvNT_6ParamsE$_ZZN4cute12filter_tupleINS_5tupleIJNS_10UnderscoreES2_S2_iEEENS1_IJNS1_IJNS_1CILi1EEENS4_ILi0EEEEEEiNS4_ILi1024EEENS4_ILi8192EEEEEEZNS_5sliceIS3_SA_EEDaRKT_RKT0_EUlRKT_RKT0_E_EEDaSE_SH_OT1_ENKUlDpSK_E_clIJNS1_IJS7_EEENS1_IJiEEENS1_IJS8_EEENS1_IJEEEEEEDaSR_ - $_ZN7cutlass13device_kernelIN5flash19enable_sm80_to_sm89INS1_16FlashAttnBwdSm80INS1_25CollectiveMainloopBwdSm80ILi2ELi2EN4cute5tupleIJNS5_1CILi128EEES8_NS7_ILi64EEEEEENS_10bfloat16_tEfNS_4arch4Sm80ELb0ELb0ELb1ELb1ELb1ELb0ELb0ELb0ELi2ELi4ELi4ELi4ELb0EEENS1_21CollectiveEpilogueBwdISA_SB_SD_Li256ELb1ELb0ELi2EEENS1_19SingleTileSchedulerILb1ELb0ELb0ELi128EEEEEEEEEvNT_6ParamsE$_ZZN4cute12filter_tupleINS_5tupleIJNS_10UnderscoreES2_S2_iEEENS1_IJNS1_IJNS_1CILi1EEENS4_ILi0EEEEEENS4_ILi4096EEENS1_IJiiEEENS1_IJS6_NS4_ILi8192EEEEEEEEEZNS_5sliceIS3_SC_EEDaRKT_RKT0_EUlRKT_RKT0_E_EEDaSG_SJ_OT1_ENKUlDpSM_E_clIJNS1_IJS7_EEENS1_IJS8_EEENS1_IJS9_EEENS1_IJEEEEEEDaST_)
$_ZN7cutlass13device_kernelIN5flash19enable_sm80_to_sm89INS1_16FlashAttnBwdSm80INS1_25CollectiveMainloopBwdSm80ILi2ELi2EN4cute5tupleIJNS5_1CILi128EEES8_NS7_ILi64EEEEEENS_10bfloat16_tEfNS_4arch4Sm80ELb0ELb0ELb1ELb1ELb1ELb0ELb0ELb0ELi2ELi4ELi4ELi4ELb0EEENS1_21CollectiveEpilogueBwdISA_SB_SD_Li256ELb1ELb0ELi2EEENS1_19SingleTileSchedulerILb1ELb0ELb0ELi128EEEEEEEEEvNT_6ParamsE$_ZZN4cute12filter_tupleINS_5tupleIJNS_10UnderscoreES2_S2_iEEENS1_IJNS1_IJNS_1CILi1EEENS4_ILi0EEEEEENS4_ILi4096EEENS1_IJiiEEENS1_IJS6_NS4_ILi8192EEEEEEEEEZNS_5sliceIS3_SC_EEDaRKT_RKT0_EUlRKT_RKT0_E_EEDaSG_SJ_OT1_ENKUlDpSM_E_clIJNS1_IJS7_EEENS1_IJS8_EEENS1_IJS9_EEENS1_IJEEEEEEDaST_:
[----:B------:R-:W-:-:S05]  /*c970*/  IADD3 R8, R5, -c[0x0][0x20], RZ ;  /* 0x8000080005087a10 */ /* 0x000fca0007ffe0ff */
[----:B------:R1:W5:Y:S04]  /*c980*/  LDL R5, [R8] ;  /* 0x0000000008057983 */ /* 0x0003680000100800 */
[----:B------:R1:W5:Y:S01]  /*c990*/  LDL R3, [R8+0x4] ;  /* 0x0000040008037983 */ /* 0x0003620000100800 */
[----:B------:R-:W-:Y:S02]  /*c9a0*/  IADD3 R2, R1, 0x1380, RZ ;  /* 0x0000138001027810 */ /* 0x000fe40007ffe0ff */
[----:B------:R-:W-:Y:S02]  /*c9b0*/  MOV R6, 0xc9e0 ;  /* 0x0000c9e000067802 */ /* 0x000fe40000000f00 */
[----:B------:R-:W-:Y:S02]  /*c9c0*/  IADD3 R2, R2, c[0x0][0x20], RZ ;  /* 0x0000080002027a10 */ /* 0x000fe40007ffe0ff */
[----:B-1---5:R-:W-:Y:S05]  /*c9d0*/  CALL.REL.NOINC `($_ZN7cutlass13device_kernelIN5flash19enable_sm80_to_sm89INS1_16FlashAttnBwdSm80INS1_25CollectiveMainloopBwdSm80ILi2ELi2EN4cute5tupleIJNS5_1CILi128EEES8_NS7_ILi64EEEEEENS_10bfloat16_tEfNS_4arch4Sm80ELb0ELb0ELb1ELb1ELb1ELb0ELb0ELb0ELi2ELi4ELi4ELi4ELb0EEENS1_21CollectiveEpilogueBwdISA_SB_SD_Li256ELb1ELb0ELi2EEENS1_19SingleTileSchedulerILb1ELb0ELb0ELi128EEEEEEEEEvNT_6ParamsE$_ZN4cute3eso3ESOILb1ELb0EJNS_5tupleIJNS_1CILi1EEENS3_ILi0EEEEEENS3_ILi4096EEENS2_IJiiEEEEEC2ERKS6_RKS7_RKS8_) ;  /* 0xffffd1e000007944 */ /* 0x022fea0003c3ffff */
[----:B-1----:R1:W5:Y:S01]  /*c9e0*/  LDL.64 R2, [R1+0x1380] ;  /* 0x0013800001027983 */ /* 0x0023620000100a00 */
[----:B------:R-:W-:-:S04]  /*c9f0*/  MOV R5, 0x0 ;  /* 0x0000000000057802 */ /* 0x000fc80000000f00 */
[----:B------:R-:W-:Y:S05]  /*ca00*/  RET.REL.NODEC R4 `(_ZN7cutlass13device_kernelIN5flash19enable_sm80_to_sm89INS1_16FlashAttnBwdSm80INS1_25CollectiveMainloopBwdSm80ILi2ELi2EN4cute5tupleIJNS5_1CILi128EEES8_NS7_ILi64EEEEEENS_10bfloat16_tEfNS_4arch4Sm80ELb0ELb0ELb1ELb1ELb1ELb0ELb0ELb0ELi2ELi4ELi4ELi4ELb0EEENS1_21CollectiveEpilogueBwdISA_SB_SD_Li256ELb1ELb0ELi2EEENS1_19SingleTileSchedulerILb1ELb0ELb0ELi128EEEEEEEEEvNT_6ParamsE) ;  /* 0xffff35f004007950 */ /* 0x000fea0003c3ffff */
        .type           $_ZN7cutlass13device_kernelIN5flash19enable_sm80_to_sm89INS1_16FlashAttnBwdSm80INS1_25CollectiveMainloopBwdSm80ILi2ELi2EN4cute5tupleIJNS5_1CILi128EEES8_NS7_ILi64EEEEEENS_10bfloat16_tEfNS_4arch4Sm80ELb0ELb0ELb1ELb1ELb1ELb0ELb0ELb0ELi2ELi4ELi4ELi4ELb0EEENS1_21CollectiveEpilogueBwdISA_SB_SD_Li256ELb1ELb0ELi2EEENS1_19SingleTileSchedulerILb1ELb0ELb0ELi128EEEEEEEEEvNT_6ParamsE$_ZZN4cute12filter_tupleINS_5tupleIJNS_10UnderscoreES2_S2_iEEENS1_IJNS1_IJNS_1CILi1EEENS4_ILi0EEEEEEiNS4_ILi1024EEENS4_ILi8192EEEEEEZNS_5sliceIS3_SA_EEDaRKT_RKT0_EUlRKT_RKT0_E_EEDaSE_SH_OT1_ENKUlDpSK_E_clIJNS1_IJS7_EEENS1_IJiEEENS1_IJS8_EEENS1_IJEEEEEEDaSR_,@function
        .size           $_ZN7cutlass13device_kernelIN5flash19enable_sm80_to_sm89INS1_16FlashAttnBwdSm80INS1_25CollectiveMainloopBwdSm80ILi2ELi2EN4cute5tupleIJNS5_1CILi128EEES8_NS7_ILi64EEEEEENS_10bfloat16_tEfNS_4arch4Sm80ELb0ELb0ELb1ELb1ELb1ELb0ELb0ELb0ELi2ELi4ELi4ELi4ELb0EEENS1_21CollectiveEpilogueBwdISA_SB_SD_Li256ELb1ELb0ELi2EEENS1_19SingleTileSchedulerILb1ELb0ELb0ELi128EEEEEEEEEvNT_6ParamsE$_ZZN4cute12filter_tupleINS_5tupleIJNS_10UnderscoreES2_S2_iEEENS1_IJNS1_IJNS_1CILi1EEENS4_ILi0EEEEEEiNS4_ILi1024EEENS4_ILi8192EEEEEEZNS_5sliceIS3_SA_EEDaRKT_RKT0_EUlRKT_RKT0_E_EEDaSE_SH_OT1_ENKUlDpSK_E_clIJNS1_IJS7_EEENS1_IJiEEENS1_IJS8_EEENS1_IJEEEEEEDaSR_,($_ZN7cutlass13device_kernelIN5flash19enable_sm80_to_sm89INS1_16FlashAttnBwdSm80INS1_25CollectiveMainloopBwdSm80ILi2ELi2EN4cute5tupleIJNS5_1CILi128EEES8_NS7_ILi64EEEEEENS_10bfloat16_tEfNS_4arch4Sm80ELb0ELb0ELb1ELb1ELb1ELb0ELb0ELb0ELi2ELi4ELi4ELi4ELb0EEENS1_21CollectiveEpilogueBwdISA_SB_SD_Li256ELb1ELb0ELi2EEENS1_19SingleTileSchedulerILb1ELb0ELb0ELi128EEEEEEEEEvNT_6ParamsE$_ZZN4cute12filter_tupleINS_5tupleIJNS_10UnderscoreES2_S2_iEEENS1_IJNS1_IJNS_1CILi1EEENS4_ILi0EEEEEElS6_lEEEZNS_5sliceIS3_S8_EEDaRKT_RKT0_EUlRKT_RKT0_E_EEDaSC_SF_OT1_ENKUlDpSI_E_clIJNS1_IJS7_EEENS1_IJlEEENS1_IJS6_EEENS1_IJEEEEEEDaSP_ - $_ZN7cutlass13device_kernelIN5flash19enable_sm80_to_sm89INS1_16FlashAttnBwdSm80INS1_25CollectiveMainloopBwdSm80ILi2ELi2EN4cute5tupleIJNS5_1CILi128EEES8_NS7_ILi64EEEEEENS_10bfloat16_tEfNS_4arch4Sm80ELb0ELb0ELb1ELb1ELb1ELb0ELb0ELb0ELi2ELi4ELi4ELi4ELb0EEENS1_21CollectiveEpilogueBwdISA_SB_SD_Li256ELb1ELb0ELi2EEENS1_19SingleTileSchedulerILb1ELb0ELb0ELi128EEEEEEEEEvNT_6ParamsE$_ZZN4cute12filter_tupleINS_5tupleIJNS_10UnderscoreES2_S2_iEEENS1_IJNS1_IJNS_1CILi1EEENS4_ILi0EEEEEEiNS4_ILi1024EEENS4_ILi8192EEEEEEZNS_5sliceIS3_SA_EEDaRKT_RKT0_EUlRKT_RKT0_E_EEDaSE_SH_OT1_ENKUlDpSK_E_clIJNS1_IJS7_EEENS1_IJiEEENS1_IJS8_EEENS1_IJEEEEEEDaSR_)
$_ZN7cutlass13device_kernelIN5flash19enable_sm80_to_sm89INS1_16FlashAttnBwdSm80INS1_25CollectiveMainloopBwdSm80ILi2ELi2EN4cute5tupleIJNS5_1CILi128EEES8_NS7_ILi64EEEEEENS_10bfloat16_tEfNS_4arch4Sm80ELb0ELb0ELb1ELb1ELb1ELb0ELb0ELb0ELi2ELi4ELi4ELi4ELb0EEENS1_21CollectiveEpilogueBwdISA_SB_SD_Li256ELb1ELb0ELi2EEENS1_19SingleTileSchedulerILb1ELb0ELb0ELi128EEEEEEEEEvNT_6ParamsE$_ZZN4cute12filter_tupleINS_5tupleIJNS_10UnderscoreES2_S2_iEEENS1_IJNS1_IJNS_1CILi1EEENS4_ILi0EEEEEEiNS4_ILi1024EEENS4_ILi8192EEEEEEZNS_5sliceIS3_SA_EEDaRKT_RKT0_EUlRKT_RKT0_E_EEDaSE_SH_OT1_ENKUlDpSK_E_clIJNS1_IJS7_EEENS1_IJiEEENS1_IJS8_EEENS1_IJEEEEEEDaSR_:
[----:B------:R-:W-:Y:S02]  /*ca10*/  IADD3 R2, R1, 0x1380, RZ ;  /* 0x0000138001027810 */ /* 0x000fe40007ffe0ff */
[----:B------:R-:W-:Y:S02]  /*ca20*/  MOV R8, 0xca50 ;  /* 0x0000ca5000087802 */ /* 0x000fe40000000f00 */
[----:B------:R-:W-:Y:S02]  /*ca30*/  IADD3 R2, R2, c[0x0][0x20], RZ ;  /* 0x0000080002027a10 */ /* 0x000fe40007ffe0ff */
[----:B------:R-:W-:Y:S05]  /*ca40*/  CALL.REL.NOINC `($_ZN7cutlass13device_kernelIN5flash19enable_sm80_to_sm89INS1_16FlashAttnBwdSm80INS1_25CollectiveMainloopBwdSm80ILi2ELi2EN4cute5tupleIJNS5_1CILi128EEES8_NS7_ILi64EEEEEENS_10bfloat16_tEfNS_4arch4Sm80ELb0ELb0ELb1ELb1ELb1ELb0ELb0ELb0ELi2ELi4ELi4ELi4ELb0EEENS1_21CollectiveEpilogueBwdISA_SB_SD_Li256ELb1ELb0ELi2EEENS1_19SingleTileSchedulerILb1ELb0ELb0ELi128EEEEEEEEEvNT_6ParamsE$_ZN4cute3eso3ESOILb1ELb0EJNS_5tupleIJNS_1CILi1EEENS3_ILi0EEEEEEiNS3_ILi1024EEEEEC2ERKS6_RKiRKS7_) ;  /* 0xffffd21000007944 */ /* 0x000fea0003c3ffff */
[----:B-1----:R1:W5:Y:S01]  /*ca50*/  LDL R3, [R1+0x1380] ;  /* 0x0013800001037983 */ /* 0x0023620000100800 */
[----:B------:R-:W-:Y:S02]  /*ca60*/  MOV R8, R4 ;  /* 0x0000000400087202 */ /* 0x000fe40000000f00 */
[----:B------:R-:W-:-:S04]  /*ca70*/  MOV R9, 0x0 ;  /* 0x0000000000097802 */ /* 0x000fc80000000f00 */
[----:B------:R-:W-:Y:S05]  /*ca80*/  RET.REL.NODEC R8 `(_ZN7cutlass13device_kernelIN5flash19enable_sm80_to_sm89INS1_16FlashAttnBwdSm80INS1_25CollectiveMainloopBwdSm80ILi2ELi2EN4cute5tupleIJNS5_1CILi128EEES8_NS7_ILi64EEEEEENS_10bfloat16_tEfNS_4arch4Sm80ELb0ELb0ELb1ELb1ELb1ELb0ELb0ELb0ELi2ELi4ELi4ELi4ELb0EEENS1_21CollectiveEpilogueBwdISA_SB_SD_Li256ELb1ELb0ELi2EEENS1_19SingleTileSchedulerILb1ELb0ELb0ELi128EEEEEEEEEvNT_6ParamsE) ;  /* 0xffff357008007950 */ /* 0x000fea0003c3ffff */
        .type           $_ZN7cutlass13device_kernelIN5flash19enable_sm80_to_sm89INS1_16FlashAttnBwdSm80INS1_25CollectiveMainloopBwdSm80ILi2ELi2EN4cute5tupleIJNS5_1CILi128EEES8_NS7_ILi64EEEEEENS_10bfloat16_tEfNS_4arch4Sm80ELb0ELb0ELb1ELb1ELb1ELb0ELb0ELb0ELi2ELi4ELi4ELi4ELb0EEENS1_21CollectiveEpilogueBwdISA_SB_SD_Li256ELb1ELb0ELi2EEENS1_19SingleTileSchedulerILb1ELb0ELb0ELi128EEEEEEEEEvNT_6ParamsE$_ZZN4cute12filter_tupleINS_5tupleIJNS_10UnderscoreES2_S2_iEEENS1_IJNS1_IJNS_1CILi1EEENS4_ILi0EEEEEElS6_lEEEZNS_5sliceIS3_S8_EEDaRKT_RKT0_EUlRKT_RKT0_E_EEDaSC_SF_OT1_ENKUlDpSI_E_clIJNS1_IJS7_EEENS1_IJlEEENS1_IJS6_EEENS1_IJEEEEEEDaSP_,@function
        .size           $_ZN7cutlass13device_kernelIN5flash19enable_sm80_to_sm89INS1_16FlashAttnBwdSm80INS1_25CollectiveMainloopBwdSm80ILi2ELi2EN4cute5tupleIJNS5_1CILi128EEES8_NS7_ILi64EEEEEENS_10bfloat16_tEfNS_4arch4Sm80ELb0ELb0ELb1ELb1ELb1ELb0ELb0ELb0ELi2ELi4ELi4ELi4ELb0EEENS1_21CollectiveEpilogueBwdISA_SB_SD_Li256ELb1ELb0ELi2EEENS1_19SingleTileSchedulerILb1ELb0ELb0ELi128EEEEEEEEEvNT_6ParamsE$_ZZN4cute12filter_tupleINS_5tupleIJNS_10UnderscoreES2_S2_iEEENS1_IJNS1_IJNS_1CILi1EEENS4_ILi0EEEEEElS6_lEEEZNS_5sliceIS3_S8_EEDaRKT_RKT0_EUlRKT_RKT0_E_EEDaSC_SF_OT1_ENKUlDpSI_E_clIJNS1_IJS7_EEENS1_IJlEEENS1_IJS6_EEENS1_IJEEEEEEDaSP_,($_ZN7cutlass13device_kernelIN5flash19enable_sm80_to_sm89INS1_16FlashAttnBwdSm80INS1_25CollectiveMainloopBwdSm80ILi2ELi2EN4cute5tupleIJNS5_1CILi128EEES8_NS7_ILi64EEEEEENS_10bfloat16_tEfNS_4arch4Sm80ELb0ELb0ELb1ELb1ELb1ELb0ELb0ELb0ELi2ELi4ELi4ELi4ELb0EEENS1_21CollectiveEpilogueBwdISA_SB_SD_Li256ELb1ELb0ELi2EEENS1_19SingleTileSchedulerILb1ELb0ELb0ELi128EEEEEEEEEvNT_6ParamsE$_ZZN4cute12filter_tupleINS_5tupleIJNS_10UnderscoreES2_iEEENS1_IJNS1_IJNS_1CILi1EEENS4_ILi0EEEEEEiNS4_ILi1024EEEEEEZNS_5sliceIS3_S9_EEDaRKT_RKT0_EUlRKT_RKT0_E_EEDaSD_SG_OT1_ENKUlDpSJ_E_clIJNS1_IJS7_EEENS1_IJiEEENS1_IJEEEEEEDaSQ_ - $_ZN7cutlass13device_kernelIN5flash19enable_sm80_to_sm89INS1_16FlashAttnBwdSm80INS1_25CollectiveMainloopBwdSm80ILi2ELi2EN4cute5tupleIJNS5_1CILi128EEES8_NS7_ILi64EEEEEENS_10bfloat16_tEfNS_4arch4Sm80ELb0ELb0ELb1ELb1ELb1ELb0ELb0ELb0ELi2ELi4ELi4ELi4ELb0EEENS1_21CollectiveEpilogueBwdISA_SB_SD_Li256ELb1ELb0ELi2EEENS1_19SingleTileSchedulerILb1ELb0ELb0ELi128EEEEEEEEEvNT_6ParamsE$_ZZN4cute12filter_tupleINS_5tupleIJNS_10UnderscoreES2_S2_iEEENS1_IJNS1_IJNS_1CILi1EEENS4_ILi0EEEEEElS6_lEEEZNS_5sliceIS3_S8_EEDaRKT_RKT0_EUlRKT_RKT0_E_EEDaSC_SF_OT1_ENKUlDpSI_E_clIJNS1_IJS7_EEENS1_IJlEEENS1_IJS6_EEENS1_IJEEEEEEDaSP_)
$_ZN7cutlass13device_kernelIN5flash19enable_sm80_to_sm89INS1_16FlashAttnBwdSm80INS1_25CollectiveMainloopBwdSm80ILi2ELi2EN4cute5tupleIJNS5_1CILi128EEES8_NS7_ILi64EEEEEENS_10bfloat16_tEfNS_4arch4Sm80ELb0ELb0ELb1ELb1ELb1ELb0ELb0ELb0ELi2ELi4ELi4ELi4ELb0EEENS1_21CollectiveEpilogueBwdISA_SB_SD_Li256ELb1ELb0ELi2EEENS1_19SingleTileSchedulerILb1ELb0ELb0ELi128EEEEEEEEEvNT_6ParamsE$_ZZN4cute12filter_tupleINS_5tupleIJNS_10UnderscoreES2_S2_iEEENS1_IJNS1_IJNS_1CILi1EEENS4_ILi0EEEEEElS6_lEEEZNS_5sliceIS3_S8_EEDaRKT_RKT0_EUlRKT_RKT0_E_EEDaSC_SF_OT1_ENKUlDpSI_E_clIJNS1_IJS7_EEENS1_IJlEEENS1_IJS6_EEENS1_IJEEEEEEDaSP_:
[----:B------:R-:W-:Y:S02]  /*ca90*/  IADD3 R3, R1, 0x16a8, RZ ;  /* 0x000016a801037810 */ /* 0x000fe40007ffe0ff */
[----:B------:R-:W-:Y:S02]  /*caa0*/  MOV R6, 0xcad0 ;  /* 0x0000cad000067802 */ /* 0x000fe40000000f00 */
[----:B------:R-:W-:Y:S02]  /*cab0*/  IADD3 R3, R3, c[0x0][0x20], RZ ;  /* 0x0000080003037a10 */ /* 0x000fe40007ffe0ff */
[----:B------:R-:W-:Y:S05]  /*cac0*/  CALL.REL.NOINC `($_ZN7cutlass13device_kernelIN5flash19enable_sm80_to_sm89INS1_16FlashAttnBwdSm80INS1_25CollectiveMainloopBwdSm80ILi2ELi2EN4cute5tupleIJNS5_1CILi128EEES8_NS7_ILi64EEEEEENS_10bfloat16_tEfNS_4arch4Sm80ELb0ELb0ELb1ELb1ELb1ELb0ELb0ELb0ELi2ELi4ELi4ELi4ELb0EEENS1_21CollectiveEpilogueBwdISA_SB_SD_Li256ELb1ELb0ELi2EEENS1_19SingleTileSchedulerILb1ELb0ELb0ELi128EEEEEEEEEvNT_6ParamsE$_ZN4cute3eso3ESOILb1ELb0EJNS_5tupleIJNS_1CILi1EEENS3_ILi0EEEEEElS5_EEC2ERKS6_RKlRKS5_) ;  /* 0xffffd1d000007944 */ /* 0x000fea0003c3ffff */
[----:B-1----:R1:W5:Y:S01]  /*cad0*/  LDL.64 R2, [R1+0x16a8] ;  /* 0x0016a80001027983 */ /* 0x0023620000100a00 */
[----:B------:R-:W-:-:S04]  /*cae0*/  MOV R5, 0x0 ;  /* 0x0000000000057802 */ /* 0x000fc80000000f00 */
[----:B------:R-:W-:Y:S05]  /*caf0*/  RET.REL.NODEC R4 `(_ZN7cutlass13device_kernelIN5flash19enable_sm80_to_sm89INS1_16FlashAttnBwdSm80INS1_25CollectiveMainloopBwdSm80ILi2ELi2EN4cute5tupleIJNS5_1CILi128EEES8_NS7_ILi64EEEEEENS_10bfloat16_tEfNS_4arch4Sm80ELb0ELb0ELb1ELb1ELb1ELb0ELb0ELb0ELi2ELi4ELi4ELi4ELb0EEENS1_21CollectiveEpilogueBwdISA_SB_SD_Li256ELb1ELb0ELi2EEENS1_19SingleTileSchedulerILb1ELb0ELb0ELi128EEEEEEEEEvNT_6ParamsE) ;  /* 0xffff350004007950 */ /* 0x000fea0003c3ffff */
        .type           $_ZN7cutlass13device_kernelIN5flash19enable_sm80_to_sm89INS1_16FlashAttnBwdSm80INS1_25CollectiveMainloopBwdSm80ILi2ELi2EN4cute5tupleIJNS5_1CILi128EEES8_NS7_ILi64EEEEEENS_10bfloat16_tEfNS_4arch4Sm80ELb0ELb0ELb1ELb1ELb1ELb0ELb0ELb0ELi2ELi4ELi4ELi4ELb0EEENS1_21CollectiveEpilogueBwdISA_SB_SD_Li256ELb1ELb0ELi2EEENS1_19SingleTileSchedulerILb1ELb0ELb0ELi128EEEEEEEEEvNT_6ParamsE$_ZZN4cute12filter_tupleINS_5tupleIJNS_10UnderscoreES2_iEEENS1_IJNS1_IJNS_1CILi1EEENS4_ILi0EEEEEEiNS4_ILi1024EEEEEEZNS_5sliceIS3_S9_EEDaRKT_RKT0_EUlRKT_RKT0_E_EEDaSD_SG_OT1_ENKUlDpSJ_E_clIJNS1_IJS7_EEENS1_IJiEEENS1_IJEEEEEEDaSQ_,@function
        .size           $_ZN7cutlass13device_kernelIN5flash19enable_sm80_to_sm89INS1_16FlashAttnBwdSm80INS1_25CollectiveMainloopBwdSm80ILi2ELi2EN4cute5tupleIJNS5_1CILi128EEES8_NS7_ILi64EEEEEENS_10bfloat16_tEfNS_4arch4Sm80ELb0ELb0ELb1ELb1ELb1ELb0ELb0ELb0ELi2ELi4ELi4ELi4ELb0EEENS1_21CollectiveEpilogueBwdISA_SB_SD_Li256ELb1ELb0ELi2EEENS1_19SingleTileSchedulerILb1ELb0ELb0ELi128EEEEEEEEEvNT_6ParamsE$_ZZN4cute12filter_tupleINS_5tupleIJNS_10UnderscoreES2_iEEENS1_IJNS1_IJNS_1CILi1EEENS4_ILi0EEEEEEiNS4_ILi1024EEEEEEZNS_5sliceIS3_S9_EEDaRKT_RKT0_EUlRKT_RKT0_E_EEDaSD_SG_OT1_ENKUlDpSJ_E_clIJNS1_IJS7_EEENS1_IJiEEENS1_IJEEEEEEDaSQ_,($_ZN7cutlass13device_kernelIN5flash19enable_sm80_to_sm89INS1_16FlashAttnBwdSm80INS1_25CollectiveMainloopBwdSm80ILi2ELi2EN4cute5tupleIJNS5_1CILi128EEES8_NS7_ILi64EEEEEENS_10bfloat16_tEfNS_4arch4Sm80ELb0ELb0ELb1ELb1ELb1ELb0ELb0ELb0ELi2ELi4ELi4ELi4ELb0EEENS1_21CollectiveEpilogueBwdISA_SB_SD_Li256ELb1ELb0ELi2EEENS1_19SingleTileSchedulerILb1ELb0ELb0ELi128EEEEEEEEEvNT_6ParamsE$_ZZN4cute12filter_tupleINS_5tupleIJNS_1CILi0EEENS1_IJNS2_ILi1EEENS2_ILi512EEEiEEEEEEZNS_16flatten_to_tupleIS7_EEDaRKT_EUlRKT_E_EEDaSB_OT0_ENKUlDpSE_E_clIJNS1_IJS3_EEES6_EEEDaSI_ - $_ZN7cutlass13device_kernelIN5flash19enable_sm80_to_sm89INS1_16FlashAttnBwdSm80INS1_25CollectiveMainloopBwdSm80ILi2ELi2EN4cute5tupleIJNS5_1CILi128EEES8_NS7_ILi64EEEEEENS_10bfloat16_tEfNS_4arch4Sm80ELb0ELb0ELb1ELb1ELb1ELb0ELb0ELb0ELi2ELi4ELi4ELi4ELb0EEENS1_21CollectiveEpilogueBwdISA_SB_SD_Li256ELb1ELb0ELi2EEENS1_19SingleTileSchedulerILb1ELb0ELb0ELi128EEEEEEEEEvNT_6ParamsE$_ZZN4cute12filter_tupleINS_5tupleIJNS_10UnderscoreES2_iEEENS1_IJNS1_IJNS_1CILi1EEENS4_ILi0EEEEEEiNS4_ILi1024EEEEEEZNS_5sliceIS3_S9_EEDaRKT_RKT0_EUlRKT_RKT0_E_EEDaSD_SG_OT1_ENKUlDpSJ_E_clIJNS1_IJS7_EEENS1_IJiEEENS1_IJEEEEEEDaSQ_)
$_ZN7cutlass13device_kernelIN5flash19enable_sm80_to_sm89INS1_16FlashAttnBwdSm80INS1_25CollectiveMainloopBwdSm80ILi2ELi2EN4cute5tupleIJNS5_1CILi128EEES8_NS7_ILi64EEEEEENS_10bfloat16_tEfNS_4arch4Sm80ELb0ELb0ELb1ELb1ELb1ELb0ELb0ELb0ELi2ELi4ELi4ELi4ELb0EEENS1_21CollectiveEpilogueBwdISA_SB_SD_Li256ELb1ELb0ELi2EEENS1_19SingleTileSchedulerILb1ELb0ELb0ELi128EEEEEEEEEvNT_6ParamsE$_ZZN4cute12filter_tupleINS_5tupleIJNS_10UnderscoreES2_iEEENS1_IJNS1_IJNS_1CILi1EEENS4_ILi0EEEEEEiNS4_ILi1024EEEEEEZNS_5sliceIS3_S9_EEDaRKT_RKT0_EUlRKT_RKT0_E_EEDaSD_SG_OT1_ENKUlDpSJ_E_clIJNS1_IJS7_EEENS1_IJiEEENS1_IJEEEEEEDaSQ_:
[----:B------:R-:W-:Y:S02]  /*cb00*/  IADD3 R2, R1, 0x1680, RZ ;  /* 0x0000168001027810 */ /* 0x000fe40007ffe0ff */
[----:B------:R-:W-:Y:S02]  /*cb10*/  MOV R6, 0xcb40 ;  /* 0x0000cb4000067802 */ /* 0x000fe40000000f00 */
[----:B------:R-:W-:Y:S02]  /*cb20*/  IADD3 R2, R2, c[0x0][0x20], RZ ;  /* 0x0000080002027a10 */ /* 0x000fe40007ffe0ff */
[----:B------:R-:W-:Y:S05]  /*cb30*/  CALL.REL.NOINC `($_ZN7cutlass13device_kernelIN5flash19enable_sm80_to_sm89INS1_16FlashAttnBwdSm80INS1_25CollectiveMainloopBwdSm80ILi2ELi2EN4cute5tupleIJNS5_1CILi128EEES8_NS7_ILi64EEEEEENS_10bfloat16_tEfNS_4arch4Sm80ELb0ELb0ELb1ELb1ELb1ELb0ELb0ELb0ELi2ELi4ELi4ELi4ELb0EEENS1_21CollectiveEpilogueBwdISA_SB_SD_Li256ELb1ELb0ELi2EEENS1_19SingleTileSchedulerILb1ELb0ELb0ELi128EEEEEEEEEvNT_6ParamsE$_ZN4cute3eso3ESOILb1ELb0EJNS_5tupleIJNS_1CILi1EEENS3_ILi0EEEEEEiEEC2ERKS6_RKi) ;  /* 0xffffd0e000007944 */ /* 0x000fea0003c3ffff */
[----:B-1----:R1:W5:Y:S01]  /*cb40*/  LDL R3, [R1+0x1680] ;  /* 0x0016800001037983 */ /* 0x0023620000100800 */
[----:B------:R-:W-:Y:S02]  /*cb50*/  MOV R6, R4 ;  /* 0x0000000400067202 */ /* 0x000fe40000000f00 */
[----:B------:R-:W-:-:S04]  /*cb60*/  MOV R7, 0x0 ;  /* 0x0000000000077802 */ /* 0x000fc80000000f00 */
[----:B------:R-:W-:Y:S05]  /*cb70*/  RET.REL.NODEC R6 `(_ZN7cutlass13device_kernelIN5flash19enable_sm80_to_sm89INS1_16FlashAttnBwdSm80INS1_25CollectiveMainloopBwdSm80ILi2ELi2EN4cute5tupleIJNS5_1CILi128EEES8_NS7_ILi64EEEEEENS_10bfloat16_tEfNS_4arch4Sm80ELb0ELb0ELb1ELb1ELb1ELb0ELb0ELb0ELi2ELi4ELi4ELi4ELb0EEENS1_21CollectiveEpilogueBwdISA_SB_SD_Li256ELb1ELb0ELi2EEENS1_19SingleTileSchedulerILb1ELb0ELb0ELi128EEEEEEEEEvNT_6ParamsE) ;  /* 0xffff348006007950 */ /* 0x000fea0003c3ffff */
        .type           $_ZN7cutlass13device_kernelIN5flash19enable_sm80_to_sm89INS1_16FlashAttnBwdSm80INS1_25CollectiveMainloopBwdSm80ILi2ELi2EN4cute5tupleIJNS5_1CILi128EEES8_NS7_ILi64EEEEEENS_10bfloat16_tEfNS_4arch4Sm80ELb0ELb0ELb1ELb1ELb1ELb0ELb0ELb0ELi2ELi4ELi4ELi4ELb0EEENS1_21CollectiveEpilogueBwdISA_SB_SD_Li256ELb1ELb0ELi2EEENS1_19SingleTileSchedulerILb1ELb0ELb0ELi128EEEEEEEEEvNT_6ParamsE$_ZZN4cute12filter_tupleINS_5tupleIJNS_1CILi0EEENS1_IJNS2_ILi1EEENS2_ILi512EEEiEEEEEEZNS_16flatten_to_tupleIS7_EEDaRKT_EUlRKT_E_EEDaSB_OT0_ENKUlDpSE_E_clIJNS1_IJS3_EEES6_EEEDaSI_,@function
        .size           $_ZN7cutlass13device_kernelIN5flash19enable_sm80_to_sm89INS1_16FlashAttnBwdSm80INS1_25CollectiveMainloopBwdSm80ILi2ELi2EN4cute5tupleIJNS5_1CILi128EEES8_NS7_ILi64EEEEEENS_10bfloat16_tEfNS_4arch4Sm80ELb0ELb0ELb1ELb1ELb1ELb0ELb0ELb0ELi2ELi4ELi4ELi4ELb0EEENS1_21CollectiveEpilogueBwdISA_SB_SD_Li256ELb1ELb0ELi2EEENS1_19SingleTileSchedulerILb1ELb0ELb0ELi128EEEEEEEEEvNT_6ParamsE$_ZZN4cute12filter_tupleINS_5tupleIJNS_1CILi0EEENS1_IJNS2_ILi1EEENS2_ILi512EEEiEEEEEEZNS_16flatten_to_tupleIS7_EEDaRKT_EUlRKT_E_EEDaSB_OT0_ENKUlDpSE_E_clIJNS1_IJS3_EEES6_EEEDaSI_,($_ZN7cutlass13device_kernelIN5flash19enable_sm80_to_sm89INS1_16FlashAttnBwdSm80INS1_25CollectiveMainloopBwdSm80ILi2ELi2EN4cute5tupleIJNS5_1CILi128EEES8_NS7_ILi64EEEEEENS_10bfloat16_tEfNS_4arch4Sm80ELb0ELb0ELb1ELb1ELb1ELb0ELb0ELb0ELi2ELi4ELi4ELi4ELb0EEENS1_21CollectiveEpilogueBwdISA_SB_SD_Li256ELb1ELb0ELi2EEENS1_19SingleTileSchedulerILb1ELb0ELb0ELi128EEEEEEEEEvNT_6ParamsE$_ZZN4cute12filter_tupleINS_5tupleIJNS_1CILi0EEENS_10UnderscoreEEEENS1_IJNS1_IJS3_S3_EEEiEEEZNS_6detail10lift_sliceIS5_S7_EEDaRKT_RKT0_EUlRKT_RKT0_E_EEDaSC_SF_OT1_ENKUlDpSI_E_clIJNS1_IJEEENS1_IJiEEEEEEDaSP_ - $_ZN7cutlass13device_kernelIN5flash19enable_sm80_to_sm89INS1_16FlashAttnBwdSm80INS1_25CollectiveMainloopBwdSm80ILi2ELi2EN4cute5tupleIJNS5_1CILi128EEES8_NS7_ILi64EEEEEENS_10bfloat16_tEfNS_4arch4Sm80ELb0ELb0ELb1ELb1ELb1ELb0ELb0ELb0ELi2ELi4ELi4ELi4ELb0EEENS1_21CollectiveEpilogueBwdISA_SB_SD_Li256ELb1ELb0ELi2EEENS1_19SingleTileSchedulerILb1ELb0ELb0ELi128EEEEEEEEEvNT_6ParamsE$_ZZN4cute12filter_tupleINS_5tupleIJNS_1CILi0EEENS1_IJNS2_ILi1EEENS2_ILi512EEEiEEEEEEZNS_16flatten_to_tupleIS7_EEDaRKT_EUlRKT_E_EEDaSB_OT0_ENKUlDpSE_E_clIJNS1_IJS3_EEES6_EEEDaSI_)
$_ZN7cutlass13device_kernelIN5flash19enable_sm80_to_sm89INS1_16FlashAttnBwdSm80INS1_25CollectiveMainloopBwdSm80ILi2ELi2EN4cute5tupleIJNS5_1CILi128EEES8_NS7_ILi64EEEEEENS_10bfloat16_tEfNS_4arch4Sm80ELb0ELb0ELb1ELb1ELb1ELb0ELb0ELb0ELi2ELi4ELi4ELi4ELb0EEENS1_21CollectiveEpilogueBwdISA_SB_SD_Li256ELb1ELb0ELi2EEENS1_19SingleTileSchedulerILb1ELb0ELb0ELi128EEEEEEEEEvNT_6ParamsE$_ZZN4cute12filter_tupleINS_5tupleIJNS_1CILi0EEENS1_IJNS2_ILi1EEENS2_ILi512EEEiEEEEEEZNS_16flatten_to_tupleIS7_EEDaRKT_EUlRKT_E_EEDaSB_OT0_ENKUlDpSE_E_clIJNS1_IJS3_EEES6_EEEDaSI_:
[----:B------:R-:W-:Y:S02]  /*cb80*/  IADD3 R2, R1, 0x1380, RZ ;  /* 0x0000138001027810 */ /* 0x000fe40007ffe0ff */
[----:B------:R-:W-:Y:S02]  /*cb90*/  MOV R8, 0xcbc0 ;  /* 0x0000cbc000087802 */ /* 0x000fe40000000f00 */
[----:B------:R-:W-:Y:S02]  /*cba0*/  IADD3 R2, R2, c[0x0][0x20], RZ ;  /* 0x0000080002027a10 */ /* 0x000fe40007ffe0ff */
[----:B------:R-:W-:Y:S05]  /*cbb0*/  CALL.REL.NOINC `($_ZN7cutlass13device_kernelIN5flash19enable_sm80_to_sm89INS1_16FlashAttnBwdSm80INS1_25CollectiveMainloopBwdSm80ILi2ELi2EN4cute5tupleIJNS5_1CILi128EEES8_NS7_ILi64EEEEEENS_10bfloat16_tEfNS_4arch4Sm80ELb0ELb0ELb1ELb1ELb1ELb0ELb0ELb0ELi2ELi4ELi4ELi4ELb0EEENS1_21CollectiveEpilogueBwdISA_SB_SD_Li256ELb1ELb0ELi2EEENS1_19SingleTileSchedulerILb1ELb0ELb0ELi128EEEEEEEEEvNT_6ParamsE$_ZN4cute3eso3ESOILb1ELb0EJNS_1CILi0EEENS2_ILi1EEENS2_ILi512EEEiEEC2ERKS3_RKS4_RKS5_RKi) ;  /* 0xffffc04000007944 */ /* 0x000fea0003c3ffff */
[----:B-1----:R1:W5:Y:S01]  /*cbc0*/  LDL R2, [R1+0x1380] ;  /* 0x0013800001027983 */ /* 0x0023620000100800 */
[----:B------:R-:W-:-:S04]  /*cbd0*/  MOV R11, 0x0 ;  /* 0x00000000000b7802 */ /* 0x000fc80000000f00 */
[----:B------:R-:W-:Y:S05]  /*cbe0*/  RET.REL.NODEC R10 `(_ZN7cutlass13device_kernelIN5flash19enable_sm80_to_sm89INS1_16FlashAttnBwdSm80INS1_25CollectiveMainloopBwdSm80ILi2ELi2EN4cute5tupleIJNS5_1CILi128EEES8_NS7_ILi64EEEEEENS_10bfloat16_tEfNS_4arch4Sm80ELb0ELb0ELb1ELb1ELb1ELb0ELb0ELb0ELi2ELi4ELi4ELi4ELb0EEENS1_21CollectiveEpilogueBwdISA_SB_SD_Li256ELb1ELb0ELi2EEENS1_19SingleTileSchedulerILb1ELb0ELb0ELi128EEEEEEEEEvNT_6ParamsE) ;  /* 0xffff34100a007950 */ /* 0x000fea0003c3ffff */
        .type           $_ZN7cutlass13device_kernelIN5flash19enable_sm80_to_sm89INS1_16FlashAttnBwdSm80INS1_25CollectiveMainloopBwdSm80ILi2ELi2EN4cute5tupleIJNS5_1CILi128EEES8_NS7_ILi64EEEEEENS_10bfloat16_tEfNS_4arch4Sm80ELb0ELb0ELb1ELb1ELb1ELb0ELb0ELb0ELi2ELi4ELi4ELi4ELb0EEENS1_21CollectiveEpilogueBwdISA_SB_SD_Li256ELb1ELb0ELi2EEENS1_19SingleTileSchedulerILb1ELb0ELb0ELi128EEEEEEEEEvNT_6ParamsE$_ZZN4cute12filter_tupleINS_5tupleIJNS_1CILi0EEENS_10UnderscoreEEEENS1_IJNS1_IJS3_S3_EEEiEEEZNS_6detail10lift_sliceIS5_S7_EEDaRKT_RKT0_EUlRKT_RKT0_E_EEDaSC_SF_OT1_ENKUlDpSI_E_clIJNS1_IJEEENS1_IJiEEEEEEDaSP_,@function
        .size           $_ZN7cutlass13device_kernelIN5flash19enable_sm80_to_sm89INS1_16FlashAttnBwdSm80INS1_25CollectiveMainloopBwdSm80ILi2ELi2EN4cute5tupleIJNS5_1CILi128EEES8_NS7_ILi64EEEEEENS_10bfloat16_tEfNS_4arch4Sm80ELb0ELb0ELb1ELb1ELb1ELb0ELb0ELb0ELi2ELi4ELi4ELi4ELb0EEENS1_21CollectiveEpilogueBwdISA_SB_SD_Li256ELb1ELb0ELi2EEENS1_19SingleTileSchedulerILb1ELb0ELb0ELi128EEEEEEEEEvNT_6ParamsE$_ZZN4cute12filter_tupleINS_5tupleIJNS_1CILi0EEENS_10UnderscoreEEEENS1_IJNS1_IJS3_S3_EEEiEEEZNS_6detail10lift_sliceIS5_S7_EEDaRKT_RKT0_EUlRKT_RKT0_E_EEDaSC_SF_OT1_ENKUlDpSI_E_clIJNS1_IJEEENS1_IJiEEEEEEDaSP_,($_ZN7cutlass13device_kernelIN5flash19enable_sm80_to_sm89INS1_16FlashAttnBwdSm80INS1_25CollectiveMainloopBwdSm80ILi2ELi2EN4cute5tupleIJNS5_1CILi128EEES8_NS7_ILi64EEEEEENS_10bfloat16_tEfNS_4arch4Sm80ELb0ELb0ELb1ELb1ELb1ELb0ELb0ELb0ELi2ELi4ELi4ELi4ELb0EEENS1_21CollectiveEpilogueBwdISA_SB_SD_Li256ELb1ELb0ELi2EEENS1_19SingleTileSchedulerILb1ELb0ELb0ELi128EEEEEEEEEvNT_6ParamsE$_ZZN4cute12filter_tupleINS_5tupleIJNS_1CILi1024EEENS1_IJiiEEEEEEZNS_16flatten_to_tupleIS5_EEDaRKT_EUlRKT_E_EEDaS9_OT0_ENKUlDpSC_E_clIJNS1_IJS3_EEES4_EEEDaSG_ - $_ZN7cutlass13device_kernelIN5flash19enable_sm80_to_sm89INS1_16FlashAttnBwdSm80INS1_25CollectiveMainloopBwdSm80ILi2ELi2EN4cute5tupleIJNS5_1CILi128EEES8_NS7_ILi64EEEEEENS_10bfloat16_tEfNS_4arch4Sm80ELb0ELb0ELb1ELb1ELb1ELb0ELb0ELb0ELi2ELi4ELi4ELi4ELb0EEENS1_21CollectiveEpilogueBwdISA_SB_SD_Li256ELb1ELb0ELi2EEENS1_19SingleTileSchedulerILb1ELb0ELb0ELi128EEEEEEEEEvNT_6ParamsE$_ZZN4cute12filter_tupleINS_5tupleIJNS_1CILi0EEENS_10UnderscoreEEEENS1_IJNS1_IJS3_S3_EEEiEEEZNS_6detail10lift_sliceIS5_S7_EEDaRKT_RKT0_EUlRKT_RKT0_E_EEDaSC_SF_OT1_ENKUlDpSI_E_clIJNS1_IJEEENS1_IJiEEEEEEDaSP_)
$_ZN7cutlass13device_kernelIN5flash19enable_sm80_to_sm89INS1_16FlashAttnBwdSm80INS1_25CollectiveMainloopBwdSm80ILi2ELi2EN4cute5tupleIJNS5_1CILi128EEES8_NS7_ILi64EEEEEENS_10bfloat16_tEfNS_4arch4Sm80ELb0ELb0ELb1ELb1ELb1ELb0ELb0ELb0ELi2ELi4ELi4ELi4ELb0EEENS1_21CollectiveEpilogueBwdISA_SB_SD_Li256ELb1ELb0ELi2EEENS1_19SingleTileSchedulerILb1ELb0ELb0ELi128EEEEEEEEEvNT_6ParamsE$_ZZN4cute12filter_tupleINS_5tupleIJNS_1CILi0EEENS_10UnderscoreEEEENS1_IJNS1_IJS3_S3_EEEiEEEZNS_6detail10lift_sliceIS5_S7_EEDaRKT_RKT0_EUlRKT_RKT0_E_EEDaSC_SF_OT1_ENKUlDpSI_E_clIJNS1_IJEEENS1_IJiEEEEEEDaSP_:
[----:B------:R-:W-:Y:S02]  /*cbf0*/  IADD3 R2, R1, 0x1680, RZ ;  /* 0x0000168001027810 */ /* 0x000fe40007ffe0ff */
[----:B------:R-:W-:Y:S02]  /*cc00*/  MOV R8, 0xcc30 ;  /* 0x0000cc3000087802 */ /* 0x000fe40000000f00 */
[----:B------:R-:W-:Y:S02]  /*cc10*/  IADD3 R2, R2, c[0x0][0x20], RZ ;  /* 0x0000080002027a10 */ /* 0x000fe40007ffe0ff */
[----:B------:R-:W-:Y:S05]  /*cc20*/  CALL.REL.NOINC `($_ZN7cutlass13device_kernelIN5flash19enable_sm80_to_sm89INS1_16FlashAttnBwdSm80INS1_25CollectiveMainloopBwdSm80ILi2ELi2EN4cute5tupleIJNS5_1CILi128EEES8_NS7_ILi64EEEEEENS_10bfloat16_tEfNS_4arch4Sm80ELb0ELb0ELb1ELb1ELb1ELb0ELb0ELb0ELi2ELi4ELi4ELi4ELb0EEENS1_21CollectiveEpilogueBwdISA_SB_SD_Li256ELb1ELb0ELi2EEENS1_19SingleTileSchedulerILb1ELb0ELb0ELi128EEEEEEEEEvNT_6ParamsE$_ZN4cute3eso3ESOILb0ELb1EJiEEC2ERKi) ;  /* 0xffffb9d000007944 */ /* 0x000fea0003c3ffff */
[----:B-1----:R1:W5:Y:S01]  /*cc30*/  LDL R2, [R1+0x1680] ;  /* 0x0016800001027983 */ /* 0x0023620000100800 */
[----:B------:R-:W-:-:S04]  /*cc40*/  MOV R11, 0x0 ;  /* 0x00000000000b7802 */ /* 0x000fc80000000f00 */
[----:B------:R-:W-:Y:S05]  /*cc50*/  RET.REL.NODEC R10 `(_ZN7cutlass13device_kernelIN5flash19enable_sm80_to_sm89INS1_16FlashAttnBwdSm80INS1_25CollectiveMainloopBwdSm80ILi2ELi2EN4cute5tupleIJNS5_1CILi128EEES8_NS7_ILi64EEEEEENS_10bfloat16_tEfNS_4arch4Sm80ELb0ELb0ELb1ELb1ELb1ELb0ELb0ELb0ELi2ELi4ELi4ELi4ELb0EEENS1_21CollectiveEpilogueBwdISA_SB_SD_Li256ELb1ELb0ELi2EEENS1_19SingleTileSchedulerILb1ELb0ELb0ELi128EEEEEEEEEvNT_6ParamsE) ;  /* 0xffff33a00a007950 */ /* 0x000fea0003c3ffff */
        .type           $_ZN7cutlass13device_kernelIN5flash19enable_sm80_to_sm89INS1_16FlashAttnBwdSm80INS1_25CollectiveMainloopBwdSm80ILi2ELi2EN4cute5tupleIJNS5_1CILi128EEES8_NS7_ILi64EEEEEENS_10bfloat16_tEfNS_4arch4Sm80ELb0ELb0ELb1ELb1ELb1ELb0ELb0ELb0ELi2ELi4ELi4ELi4ELb0EEENS1_21CollectiveEpilogueBwdISA_SB_SD_Li256ELb1ELb0ELi2EEENS1_19SingleTileSchedulerILb1ELb0ELb0ELi128EEEEEEEEEvNT_6ParamsE$_ZZN4cute12filter_tupleINS_5tupleIJNS_1CILi1024EEENS1_IJiiEEEEEEZNS_16flatten_to_tupleIS5_EEDaRKT_EUlRKT_E_EEDaS9_OT0_ENKUlDpSC_E_clIJNS1_IJS3_EEES4_EEEDaSG_,@function
        .size           $_ZN7cutlass13device_kernelIN5flash19enable_sm80_to_sm89INS1_16FlashAttnBwdSm80INS1_25CollectiveMainloopBwdSm80ILi2ELi2EN4cute5tupleIJNS5_1CILi128EEES8_NS7_ILi64EEEEEENS_10bfloat16_tEfNS_4arch4Sm80ELb0ELb0ELb1ELb1ELb1ELb0ELb0ELb0ELi2ELi4ELi4ELi4ELb0EEENS1_21CollectiveEpilogueBwdISA_SB_SD_Li256ELb1ELb0ELi2EEENS1_19SingleTileSchedulerILb1ELb0ELb0ELi128EEEEEEEEEvNT_6ParamsE$_ZZN4cute12filter_tupleINS_5tupleIJNS_1CILi1024EEENS1_IJiiEEEEEEZNS_16flatten_to_tupleIS5_EEDaRKT_EUlRKT_E_EEDaS9_OT0_ENKUlDpSC_E_clIJNS1_IJS3_EEES4_EEEDaSG_,($_ZN7cutlass13device_kernelIN5flash19enable_sm80_to_sm89INS1_16FlashAttnBwdSm80INS1_25CollectiveMainloopBwdSm80ILi2ELi2EN4cute5tupleIJNS5_1CILi128EEES8_NS7_ILi64EEEEEENS_10bfloat16_tEfNS_4arch4Sm80ELb0ELb0ELb1ELb1ELb1ELb0ELb0ELb0ELi2ELi4ELi4ELi4ELb0EEENS1_21CollectiveEpilogueBwdISA_SB_SD_Li256ELb1ELb0ELi2EEENS1_19SingleTileSchedulerILb1ELb0ELb0ELi128EEEEEEEEEvNT_6ParamsE$_ZZN4cute12filter_tupleINS_5tupleIJNS_1CILi1EEENS1_IJNS2_ILi8EEEiiEEENS2_ILi64EEENS1_IJiNS2_ILi144EEENS2_ILi288EEEEEENS2_ILi512EEEEEEZNS_7flattenISB_EEDaRKT_EUlRKT_E_EEDaSF_OT0_ENKUlDpSI_E_clIJNS1_IJS3_EEES5_NS1_IJS6_EEES9_NS1_IJSA_EEEEEEDaSM_ - $_ZN7cutlass13device_kernelIN5flash19enable_sm80_to_sm89INS1_16FlashAttnBwdSm80INS1_25CollectiveMainloopBwdSm80ILi2ELi2EN4cute5tupleIJNS5_1CILi128EEES8_NS7_ILi64EEEEEENS_10bfloat16_tEfNS_4arch4Sm80ELb0ELb0ELb1ELb1ELb1ELb0ELb0ELb0ELi2ELi4ELi4ELi4ELb0EEENS1_21CollectiveEpilogueBwdISA_SB_SD_Li256ELb1ELb0ELi2EEENS1_19SingleTileSchedulerILb1ELb0ELb0ELi128EEEEEEEEEvNT_6ParamsE$_ZZN4cute12filter_tupleINS_5tupleIJNS_1CILi1024EEENS1_IJiiEEEEEEZNS_16flatten_to_tupleIS5_EEDaRKT_EUlRKT_E_EEDaS9_OT0_ENKUlDpSC_E_clIJNS1_IJS3_EEES4_EEEDaSG_)
$_ZN7cutlass13device_kernelIN5flash19enable_sm80_to_sm89INS1_16FlashAttnBwdSm80INS1_25CollectiveMainloopBwdSm80ILi2ELi2EN4cute5tupleIJNS5_1CILi128EEES8_NS7_ILi64EEEEEENS_10bfloat16_tEfNS_4arch4Sm80ELb0ELb0ELb1ELb1ELb1ELb0ELb0ELb0ELi2ELi4ELi4ELi4ELb0EEENS1_21CollectiveEpilogueBwdISA_SB_SD_Li256ELb1ELb0ELi2EEENS1_19SingleTileSchedulerILb1ELb0ELb0ELi128EEEEEEEEEvNT_6ParamsE$_ZZN4cute12filter_tupleINS_5tupleIJNS_1CILi1024EEENS1_IJiiEEEEEEZNS_16flatten_to_tupleIS5_EEDaRKT_EUlRKT_E_EEDaS9_OT0_ENKUlDpSC_E_clIJNS1_IJS3_EEES4_EEEDaSG_:
[----:B------:R-:W-:-:S06]  /*cc60*/  IADD3 R8, R5, -c[0x0][0x20], RZ ;  /* 0x8000080005087a10 */ /* 0x000fcc0007ffe0ff */
[----:B------:R-:W5:Y:S01]  /*cc70*/  LDL R8, [R8] ;  /* 0x0000000008087983 */ /* 0x000f620000100800 */
[----:B------:R-:W-:Y:S02]  /*cc80*/  IADD3 R3, R1, 0x1380, RZ ;  /* 0x0000138001037810 */ /* 0x000fe40007ffe0ff */
[----:B------:R-:W-:Y:S02]  /*cc90*/  IADD3 R2, R5, 0x4, RZ ;  /* 0x0000000405027810 */ /* 0x000fe40007ffe0ff */
[----:B------:R-:W-:Y:S02]  /*cca0*/  IADD3 R3, R3, c[0x0][0x20], RZ ;  /* 0x0000080003037a10 */ /* 0x000fe40007ffe0ff */
[----:B------:R-:W-:Y:S02]  /*ccb0*/  MOV R6, 0xccd0 ;  /* 0x0000ccd000067802 */ /* 0x000fe40000000f00 */
[----:B-----5:R-:W-:Y:S05]  /*ccc0*/  CALL.REL.NOINC `($_ZN7cutlass13device_kernelIN5flash19enable_sm80_to_sm89INS1_16FlashAttnBwdSm80INS1_25CollectiveMainloopBwdSm80ILi2ELi2EN4cute5tupleIJNS5_1CILi128EEES8_NS7_ILi64EEEEEENS_10bfloat16_tEfNS_4arch4Sm80ELb0ELb0ELb1ELb1ELb1ELb0ELb0ELb0ELi2ELi4ELi4ELi4ELb0EEENS1_21CollectiveEpilogueBwdISA_SB_SD_Li256ELb1ELb0ELi2EEENS1_19SingleTileSchedulerILb1ELb0ELb0ELi128EEEEEEEEEvNT_6ParamsE$_ZN4cute3eso3ESOILb1ELb0EJNS_1CILi1024EEEiiEEC2ERKS3_RKiS8_) ;  /* 0xffffc0f000007944 */ /* 0x020fea0003c3ffff */
[----:B------:R-:W-:-:S04]  /*ccd0*/  MOV R5, 0x0 ;  /* 0x0000000000057802 */ /* 0x000fc80000000f00 */
[----:B------:R-:W-:Y:S05]  /*cce0*/  RET.REL.NODEC R4 `(_ZN7cutlass13device_kernelIN5flash19enable_sm80_to_sm89INS1_16FlashAttnBwdSm80INS1_25CollectiveMainloopBwdSm80ILi2ELi2EN4cute5tupleIJNS5_1CILi128EEES8_NS7_ILi64EEEEEENS_10bfloat16_tEfNS_4arch4Sm80ELb0ELb0ELb1ELb1ELb1ELb0ELb0ELb0ELi2ELi4ELi4ELi4ELb0EEENS1_21CollectiveEpilogueBwdISA_SB_SD_Li256ELb1ELb0ELi2EEENS1_19SingleTileSchedulerILb1ELb0ELb0ELi128EEEEEEEEEvNT_6ParamsE) ;  /* 0xffff331004007950 */ /* 0x000fea0003c3ffff */
        .type           $_ZN7cutlass13device_kernelIN5flash19enable_sm80_to_sm89INS1_16FlashAttnBwdSm80INS1_25CollectiveMainloopBwdSm80ILi2ELi2EN4cute5tupleIJNS5_1CILi128EEES8_NS7_ILi64EEEEEENS_10bfloat16_tEfNS_4arch4Sm80ELb0ELb0ELb1ELb1ELb1ELb0ELb0ELb0ELi2ELi4ELi4ELi4ELb0EEENS1_21CollectiveEpilogueBwdISA_SB_SD_Li256ELb1ELb0ELi2EEENS1_19SingleTileSchedulerILb1ELb0ELb0ELi128EEEEEEEEEvNT_6ParamsE$_ZZN4cute12filter_tupleINS_5tupleIJNS_1CILi1EEENS1_IJNS2_ILi8EEEiiEEENS2_ILi64EEENS1_IJiNS2_ILi144EEENS2_ILi288EEEEEENS2_ILi512EEEEEEZNS_7flattenISB_EEDaRKT_EUlRKT_E_EEDaSF_OT0_ENKUlDpSI_E_clIJNS1_IJS3_EEES5_NS1_IJS6_EEES9_NS1_IJSA_EEEEEEDaSM_,@function
        .size           $_ZN7cutlass13device_kernelIN5flash19enable_sm80_to_sm89INS1_16FlashAttnBwdSm80INS1_25CollectiveMainloopBwdSm80ILi2ELi2EN4cute5tupleIJNS5_1CILi128EEES8_NS7_ILi64EEEEEENS_10bfloat16_tEfNS_4arch4Sm80ELb0ELb0ELb1ELb1ELb1ELb0ELb0ELb0ELi2ELi4ELi4ELi4ELb0EEENS1_21CollectiveEpilogueBwdISA_SB_SD_Li256ELb1ELb0ELi2EEENS1_19SingleTileSchedulerILb1ELb0ELb0ELi128EEEEEEEEEvNT_6ParamsE$_ZZN4cute12filter_tupleINS_5tupleIJNS_1CILi1EEENS1_IJNS2_ILi8EEEiiEEENS2_ILi64EEENS1_IJiNS2_ILi144EEENS2_ILi288EEEEEENS2_ILi512EEEEEEZNS_7flattenISB_EEDaRKT_EUlRKT_E_EEDaSF_OT0_ENKUlDpSI_E_clIJNS1_IJS3_EEES5_NS1_IJS6_EEES9_NS1_IJSA_EEEEEEDaSM_,($_ZN7cutlass13device_kernelIN5flash19enable_sm80_to_sm89INS1_16FlashAttnBwdSm80INS1_25CollectiveMainloopBwdSm80ILi2ELi2EN4cute5tupleIJNS5_1CILi128EEES8_NS7_ILi64EEEEEENS_10bfloat16_tEfNS_4arch4Sm80ELb0ELb0ELb1ELb1ELb1ELb0ELb0ELb0ELi2ELi4ELi4ELi4ELb0EEENS1_21CollectiveEpilogueBwdISA_SB_SD_Li256ELb1ELb0ELi2EEENS1_19SingleTileSchedulerILb1ELb0ELb0ELi128EEEEEEEEEvNT_6ParamsE$_ZZN4cute12filter_tupleINS_5tupleIJNS_1CILi1EEENS1_IJiiiEEENS2_ILi64EEENS1_IJNS2_ILi72EEENS2_ILi144EEENS2_ILi288EEEEEENS2_ILi512EEEEEEZNS_7flattenISB_EEDaRKT_EUlRKT_E_EEDaSF_OT0_ENKUlDpSI_E_clIJNS1_IJS3_EEES4_NS1_IJS5_EEES9_NS1_IJSA_EEEEEEDaSM_ - $_ZN7cutlass13device_kernelIN5flash19enable_sm80_to_sm89INS1_16FlashAttnBwdSm80INS1_25CollectiveMainloopBwdSm80ILi2ELi2EN4cute5tupleIJNS5_1CILi128EEES8_NS7_ILi64EEEEEENS_10bfloat16_tEfNS_4arch4Sm80ELb0ELb0ELb1ELb1ELb1ELb0ELb0ELb0ELi2ELi4ELi4ELi4ELb0EEENS1_21CollectiveEpilogueBwdISA_SB_SD_Li256ELb1ELb0ELi2EEENS1_19SingleTileSchedulerILb1ELb0ELb0ELi128EEEEEEEEEvNT_6ParamsE$_ZZN4cute12filter_tupleINS_5tupleIJNS_1CILi1EEENS1_IJNS2_ILi8EEEiiEEENS2_ILi64EEENS1_IJiNS2_ILi144EEENS2_ILi288EEEEEENS2_ILi512EEEEEEZNS_7flattenISB_EEDaRKT_EUlRKT_E_EEDaSF_OT0_ENKUlDpSI_E_clIJNS1_IJS3_EEES5_NS1_IJS6_EEES9_NS1_IJSA_EEEEEEDaSM_)
$_ZN7cutlass13device_kernelIN5flash19enable_sm80_to_sm89INS1_16FlashAttnBwdSm80INS1_25CollectiveMainloopBwdSm80ILi2ELi2EN4cute5tupleIJNS5_1CILi128EEES8_NS7_ILi64EEEEEENS_10bfloat16_tEfNS_4arch4Sm80ELb0ELb0ELb1ELb1ELb1ELb0ELb0ELb0ELi2ELi4ELi4ELi4ELb0EEENS1_21CollectiveEpilogueBwdISA_SB_SD_Li256ELb1ELb0ELi2EEENS1_19SingleTileSchedulerILb1ELb0ELb0ELi128EEEEEEEEEvNT_6ParamsE$_ZZN4cute12filter_tupleINS_5tupleIJNS_1CILi1EEENS1_IJNS2_ILi8EEEiiEEENS2_ILi64EEENS1_IJiNS2_ILi144EEENS2_ILi288EEEEEENS2_ILi512EEEEEEZNS_7flattenISB_EEDaRKT_EUlRKT_E_EEDaSF_OT0_ENKUlDpSI_E_clIJNS1_IJS3_EEES5_NS1_IJS6_EEES9_NS1_IJSA_EEEEEEDaSM_:
[----:B------:R-:W-:-:S06]  /*ccf0*/  IADD3 R8, R59, -c[0x0][0x20], RZ ;  /* 0x800008003b087a10 */ /* 0x000fcc0007ffe0ff */
[----:B------:R-:W5:Y:S01]  /*cd00*/  LDL R8, [R8] ;  /* 0x0000000008087983 */ /* 0x000f620000100800 */
[----:B------:R-:W-:Y:S02]  /*cd10*/  IADD3 R3, R1, 0x1680, RZ ;  /* 0x0000168001037810 */ /* 0x000fe40007ffe0ff */
[----:B------:R-:W-:Y:S02]  /*cd20*/  IADD3 R2, R59, 0x4, RZ ;  /* 0x000000043b027810 */ /* 0x000fe40007ffe0ff */
[----:B------:R-:W-:Y:S02]  /*cd30*/  IADD3 R3, R3, c[0x0][0x20], RZ ;  /* 0x0000080003037a10 */ /* 0x000fe40007ffe0ff */
[----:B------:R-:W-:Y:S02]  /*cd40*/  MOV R6, 0xcd60 ;  /* 0x0000cd6000067802 */ /* 0x000fe40000000f00 */
[----:B-----5:R-:W-:Y:S05]  /*cd50*/  CALL.REL.NOINC `($_ZN7cutlass13device_kernelIN5flash19enable_sm80_to_sm89INS1_16FlashAttnBwdSm80INS1_25CollectiveMainloopBwdSm80ILi2ELi2EN4cute5tupleIJNS5_1CILi128EEES8_NS7_ILi64EEEEEENS_10bfloat16_tEfNS_4arch4Sm80ELb0ELb0ELb1ELb1ELb1ELb0ELb0ELb0ELi2ELi4ELi4ELi4ELb0EEENS1_21CollectiveEpilogueBwdISA_SB_SD_Li256ELb1ELb0ELi2EEENS1_19SingleTileSchedulerILb1ELb0ELb0ELi128EEEEEEEEEvNT_6ParamsE$_ZN4cute3eso3ESOILb1ELb0EJNS_1CILi1EEENS2_ILi8EEEiiNS2_ILi64EEEiNS2_ILi144EEENS2_ILi288EEENS2_ILi512EEEEEC2ERKS3_RKS4_RKiSF_RKS5_SF_RKS6_RKS7_RKS8_) ;  /* 0xffffc16000007944 */ /* 0x020fea0003c3ffff */
[----:B------:R2:W5:Y:S04]  /*cd60*/  LDL R5, [R1+0x1688] ;  /* 0x0016880001057983 */ /* 0x0005680000100800 */
[----:B-1----:R2:W5:Y:S01]  /*cd70*/  LDL.64 R2, [R1+0x1680] ;  /* 0x0016800001027983 */ /* 0x0025620000100a00 */
[----:B------:R-:W-:-:S02]  /*cd80*/  MOV R8, R4 ;  /* 0x0000000400087202 */ /* 0x000fc40000000f00 */
[----:B------:R-:W-:-:S04]  /*cd90*/  MOV R9, 0x0 ;  /* 0x0000000000097802 */ /* 0x000fc80000000f00 */
[----:B------:R-:W-:Y:S05]  /*cda0*/  RET.REL.NODEC R8 `(_ZN7cutlass13device_kernelIN5flash19enable_sm80_to_sm89INS1_16FlashAttnBwdSm80INS1_25CollectiveMainloopBwdSm80ILi2ELi2EN4cute5tupleIJNS5_1CILi128EEES8_NS7_ILi64EEEEEENS_10bfloat16_tEfNS_4arch4Sm80ELb0ELb0ELb1ELb1ELb1ELb0ELb0ELb0ELi2ELi4ELi4ELi4ELb0EEENS1_21CollectiveEpilogueBwdISA_SB_SD_Li256ELb1ELb0ELi2EEENS1_19SingleTileSchedulerILb1ELb0ELb0ELi128EEEEEEEEEvNT_6ParamsE) ;  /* 0xffff325008007950 */ /* 0x000fea0003c3ffff */
        .type           $_ZN7cutlass13device_kernelIN5flash19enable_sm80_to_sm89INS1_16FlashAttnBwdSm80INS1_25CollectiveMainloopBwdSm80ILi2ELi2EN4cute5tupleIJNS5_1CILi128EEES8_NS7_ILi64EEEEEENS_10bfloat16_tEfNS_4arch4Sm80ELb0ELb0ELb1ELb1ELb1ELb0ELb0ELb0ELi2ELi4ELi4ELi4ELb0EEENS1_21CollectiveEpilogueBwdISA_SB_SD_Li256ELb1ELb0ELi2EEENS1_19SingleTileSchedulerILb1ELb0ELb0ELi128EEEEEEEEEvNT_6ParamsE$_ZZN4cute12filter_tupleINS_5tupleIJNS_1CILi1EEENS1_IJiiiEEENS2_ILi64EEENS1_IJNS2_ILi72EEENS2_ILi144EEENS2_ILi288EEEEEENS2_ILi512EEEEEEZNS_7flattenISB_EEDaRKT_EUlRKT_E_EEDaSF_OT0_ENKUlDpSI_E_clIJNS1_IJS3_EEES4_NS1_IJS5_EEES9_NS1_IJSA_EEEEEEDaSM_,@function
        .size           $_ZN7cutlass13device_kernelIN5flash19enable_sm80_to_sm89INS1_16FlashAttnBwdSm80INS1_25CollectiveMainloopBwdSm80ILi2ELi2EN4cute5tupleIJNS5_1CILi128EEES8_NS7_ILi64EEEEEENS_10bfloat16_tEfNS_4arch4Sm80ELb0ELb0ELb1ELb1ELb1ELb0ELb0ELb0ELi2ELi4ELi4ELi4ELb0EEENS1_21CollectiveEpilogueBwdISA_SB_SD_Li256ELb1ELb0ELi2EEENS1_19SingleTileSchedulerILb1ELb0ELb0ELi128EEEEEEEEEvNT_6ParamsE$_ZZN4cute12filter_tupleINS_5tupleIJNS_1CILi1EEENS1_IJiiiEEENS2_ILi64EEENS1_IJNS2_ILi72EEENS2_ILi144EEENS2_ILi288EEEEEENS2_ILi512EEEEEEZNS_7flattenISB_EEDaRKT_EUlRKT_E_EEDaSF_OT0_ENKUlDpSI_E_clIJNS1_IJS3_EEES4_NS1_IJS5_EEES9_NS1_IJSA_EEEEEEDaSM_,($_ZN7cutlass13device_kernelIN5flash19enable_sm80_to_sm89INS1_16FlashAttnBwdSm80INS1_25CollectiveMainloopBwdSm80ILi2ELi2EN4cute5tupleIJNS5_1CILi128EEES8_NS7_ILi64EEEEEENS_10bfloat16_tEfNS_4arch4Sm80ELb0ELb0ELb1ELb1ELb1ELb0ELb0ELb0ELi2ELi4ELi4ELi4ELb0EEENS1_21CollectiveEpilogueBwdISA_SB_SD_Li256ELb1ELb0ELi2EEENS1_19SingleTileSchedulerILb1ELb0ELb0ELi128EEEEEEEEEvNT_6ParamsE$_ZZN4cute12filter_tupleINS_5tupleIJNS_1CILi4096EEENS1_IJNS1_IJiiEEENS2_ILi8192EEEEEEEEEZNS_16flatten_to_tupleIS7_EEDaRKT_EUlRKT_E_EEDaSB_OT0_ENKUlDpSE_E_clIJNS1_IJS3_EEENS1_IJiiS5_EEEEEEDaSI_ - $_ZN7cutlass13device_kernelIN5flash19enable_sm80_to_sm89INS1_16FlashAttnBwdSm80INS1_25CollectiveMainloopBwdSm80ILi2ELi2EN4cute5tupleIJNS5_1CILi128EEES8_NS7_ILi64EEEEEENS_10bfloat16_tEfNS_4arch4Sm80ELb0ELb0ELb1ELb1ELb1ELb0ELb0ELb0ELi2ELi4ELi4ELi4ELb0EEENS1_21CollectiveEpilogueBwdISA_SB_SD_Li256ELb1ELb0ELi2EEENS1_19SingleTileSchedulerILb1ELb0ELb0ELi128EEEEEEEEEvNT_6ParamsE$_ZZN4cute12filter_tupleINS_5tupleIJNS_1CILi1EEENS1_IJiiiEEENS2_ILi64EEENS1_IJNS2_ILi72EEENS2_ILi144EEENS2_ILi288EEEEEENS2_ILi512EEEEEEZNS_7flattenISB_EEDaRKT_EUlRKT_E_EEDaSF_OT0_ENKUlDpSI_E_clIJNS1_IJS3_EEES4_NS1_IJS5_EEES9_NS1_IJSA_EEEEEEDaSM_)
$_ZN7cutlass13device_kernelIN5flash19enable_sm80_to_sm89INS1_16FlashAttnBwdSm80INS1_25CollectiveMainloopBwdSm80ILi2ELi2EN4cute5tupleIJNS5_1CILi128EEES8_NS7_ILi64EEEEEENS_10bfloat16_tEfNS_4arch4Sm80ELb0ELb0ELb1ELb1ELb1ELb0ELb0ELb0ELi2ELi4ELi4ELi4ELb0EEENS1_21CollectiveEpilogueBwdISA_SB_SD_Li256ELb1ELb0ELi2EEENS1_19SingleTileSchedulerILb1ELb0ELb0ELi128EEEEEEEEEvNT_6ParamsE$_ZZN4cute12filter_tupleINS_5tupleIJNS_1CILi1EEENS1_IJiiiEEENS2_ILi64EEENS1_IJNS2_ILi72EEENS2_ILi144EEENS2_ILi288EEEEEENS2_ILi512EEEEEEZNS_7flattenISB_EEDaRKT_EUlRKT_E_EEDaSF_OT0_ENKUlDpSI_E_clIJNS1_IJS3_EEES4_NS1_IJS5_EEES9_NS1_IJSA_EEEEEEDaSM_:
[----:B------:R-:W-:-:S06]  /*cdb0*/  IADD3 R8, R6, -c[0x0][0x20], RZ ;  /* 0x8000080006087a10 */ /* 0x000fcc0007ffe0ff */
[----:B------:R-:W5:Y:S01]  /*cdc0*/  LDL R8, [R8] ;  /* 0x0000000008087983 */ /* 0x000f620000100800 */
[----:B------:R-:W-:Y:S02]  /*cdd0*/  IADD3 R3, R1, 0x1680, RZ ;  /* 0x0000168001037810 */ /* 0x000fe40007ffe0ff */
[C---:B------:R-:W-:Y:S02]  /*cde0*/  IADD3 R2, R6.reuse, 0x4, RZ ;  /* 0x0000000406027810 */ /* 0x040fe40007ffe0ff */
[----:B------:R-:W-:Y:S02]  /*cdf0*/  IADD3 R5, R6, 0x8, RZ ;  /* 0x0000000806057810 */ /* 0x000fe40007ffe0ff */
[----:B------:R-:W-:Y:S02]  /*ce00*/  IADD3 R3, R3, c[0x0][0x20], RZ ;  /* 0x0000080003037a10 */ /* 0x000fe40007ffe0ff */
[----:B------:R-:W-:Y:S02]  /*ce10*/  MOV R6, 0xce30 ;  /* 0x0000ce3000067802 */ /* 0x000fe40000000f00 */
[----:B-----5:R-:W-:Y:S05]  /*ce20*/  CALL.REL.NOINC `($_ZN7cutlass13device_kernelIN5flash19enable_sm80_to_sm89INS1_16FlashAttnBwdSm80INS1_25CollectiveMainloopBwdSm80ILi2ELi2EN4cute5tupleIJNS5_1CILi128EEES8_NS7_ILi64EEEEEENS_10bfloat16_tEfNS_4arch4Sm80ELb0ELb0ELb1ELb1ELb1ELb0ELb0ELb0ELi2ELi4ELi4ELi4ELb0EEENS1_21CollectiveEpilogueBwdISA_SB_SD_Li256ELb1ELb0ELi2EEENS1_19SingleTileSchedulerILb1ELb0ELb0ELi128EEEEEEEEEvNT_6ParamsE$_ZN4cute3eso3ESOILb1ELb0EJNS_1CILi1EEEiiiNS2_ILi64EEENS2_ILi72EEENS2_ILi144EEENS2_ILi288EEENS2_ILi512EEEEEC2ERKS3_RKiSD_SD_RKS4_RKS5_RKS6_RKS7_RKS8_) ;  /* 0xffffc33000007944 */ /* 0x020fea0003c3ffff */
[----:B------:R2:W5:Y:S04]  /*ce30*/  LDL R5, [R1+0x1688] ;  /* 0x0016880001057983 */ /* 0x0005680000100800 */
[----:B-1----:R2:W5:Y:S01]  /*ce40*/  LDL.64 R2, [R1+0x1680] ;  /* 0x0016800001027983 */ /* 0x0025620000100a00 */
[----:B------:R-:W-:-:S02]  /*ce50*/  MOV R8, R4 ;  /* 0x0000000400087202 */ /* 0x000fc40000000f00 */
[----:B------:R-:W-:-:S04]  /*ce60*/  MOV R9, 0x0 ;  /* 0x0000000000097802 */ /* 0x000fc80000000f00 */
[----:B------:R-:W-:Y:S05]  /*ce70*/  RET.REL.NODEC R8 `(_ZN7cutlass13device_kernelIN5flash19enable_sm80_to_sm89INS1_16FlashAttnBwdSm80INS1_25CollectiveMainloopBwdSm80ILi2ELi2EN4cute5tupleIJNS5_1CILi128EEES8_NS7_ILi64EEEEEENS_10bfloat16_tEfNS_4arch4Sm80ELb0ELb0ELb1ELb1ELb1ELb0ELb0ELb0ELi2ELi4ELi4ELi4ELb0EEENS1_21CollectiveEpilogueBwdISA_SB_SD_Li256ELb1ELb0ELi2EEENS1_19SingleTileSchedulerILb1ELb0ELb0ELi128EEEEEEEEEvNT_6ParamsE) ;  /* 0xffff318008007950 */ /* 0x000fea0003c3ffff */
        .type           $_ZN7cutlass13device_kernelIN5flash19enable_sm80_to_sm89INS1_16FlashAttnBwdSm80INS1_25CollectiveMainloopBwdSm80ILi2ELi2EN4cute5tupleIJNS5_1CILi128EEES8_NS7_ILi64EEEEEENS_10bfloat16_tEfNS_4arch4Sm80ELb0ELb0ELb1ELb1ELb1ELb0ELb0ELb0ELi2ELi4ELi4ELi4ELb0EEENS1_21CollectiveEpilogueBwdISA_SB_SD_Li256ELb1ELb0ELi2EEENS1_19SingleTileSchedulerILb1ELb0ELb0ELi128EEEEEEEEEvNT_6ParamsE$_ZZN4cute12filter_tupleINS_5tupleIJNS_1CILi4096EEENS1_IJNS1_IJiiEEENS2_ILi8192EEEEEEEEEZNS_16flatten_to_tupleIS7_EEDaRKT_EUlRKT_E_EEDaSB_OT0_ENKUlDpSE_E_clIJNS1_IJS3_EEENS1_IJiiS5_EEEEEEDaSI_,@function
        .size           $_ZN7cutlass13device_kernelIN5flash19enable_sm80_to_sm89INS1_16FlashAttnBwdSm80INS1_25CollectiveMainloopBwdSm80ILi2ELi2EN4cute5tupleIJNS5_1CILi128EEES8_NS7_ILi64EEEEEENS_10bfloat16_tEfNS_4arch4Sm80ELb0ELb0ELb1ELb1ELb1ELb0ELb0ELb0ELi2ELi4ELi4ELi4ELb0EEENS1_21CollectiveEpilogueBwdISA_SB_SD_Li256ELb1ELb0ELi2EEENS1_19SingleTileSchedulerILb1ELb0ELb0ELi128EEEEEEEEEvNT_6ParamsE$_ZZN4cute12filter_tupleINS_5tupleIJNS_1CILi4096EEENS1_IJNS1_IJiiEEENS2_ILi8192EEEEEEEEEZNS_16flatten_to_tupleIS7_EEDaRKT_EUlRKT_E_EEDaSB_OT0_ENKUlDpSE_E_clIJNS1_IJS3_EEENS1_IJiiS5_EEEEEEDaSI_,($_ZN7cutlass13device_kernelIN5flash19enable_sm80_to_sm89INS1_16FlashAttnBwdSm80INS1_25CollectiveMainloopBwdSm80ILi2ELi2EN4cute5tupleIJNS5_1CILi128EEES8_NS7_ILi64EEEEEENS_10bfloat16_tEfNS_4arch4Sm80ELb0ELb0ELb1ELb1ELb1ELb0ELb0ELb0ELi2ELi4ELi4ELi4ELb0EEENS1_21CollectiveEpilogueBwdISA_SB_SD_Li256ELb1ELb0ELi2EEENS1_19SingleTileSchedulerILb1ELb0ELb0ELi128EEEEEEEEEvNT_6ParamsE$_ZZN4cute12filter_tupleINS_5tupleIJNS_1CILi4096EEENS1_IJiiEEEEEEZNS_16flatten_to_tupleIS5_EEDaRKT_EUlRKT_E_EEDaS9_OT0_ENKUlDpSC_E_clIJNS1_IJS3_EEES4_EEEDaSG_ - $_ZN7cutlass13device_kernelIN5flash19enable_sm80_to_sm89INS1_16FlashAttnBwdSm80INS1_25CollectiveMainloopBwdSm80ILi2ELi2EN4cute5tupleIJNS5_1CILi128EEES8_NS7_ILi64EEEEEENS_10bfloat16_tEfNS_4arch4Sm80ELb0ELb0ELb1ELb1ELb1ELb0ELb0ELb0ELi2ELi4ELi4ELi4ELb0EEENS1_21CollectiveEpilogueBwdISA_SB_SD_Li256ELb1ELb0ELi2EEENS1_19SingleTileSchedulerILb1ELb0ELb0ELi128EEEEEEEEEvNT_6ParamsE$_ZZN4cute12filter_tupleINS_5tupleIJNS_1CILi4096EEENS1_IJNS1_IJiiEEENS2_ILi8192EEEEEEEEEZNS_16flatten_to_tupleIS7_EEDaRKT_EUlRKT_E_EEDaSB_OT0_ENKUlDpSE_E_clIJNS1_IJS3_EEENS1_IJiiS5_EEEEEEDaSI_)
$_ZN7cutlass13device_kernelIN5flash19enable_sm80_to_sm89INS1_16FlashAttnBwdSm80INS1_25CollectiveMainloopBwdSm80ILi2ELi2EN4cute5tupleIJNS5_1CILi128EEES8_NS7_ILi64EEEEEENS_10bfloat16_tEfNS_4arch4Sm80ELb0ELb0ELb1ELb1ELb1ELb0ELb0ELb0ELi2ELi4ELi4ELi4ELb0EEENS1_21CollectiveEpilogueBwdISA_SB_SD_Li256ELb1ELb0ELi2EEENS1_19SingleTileSchedulerILb1ELb0ELb0ELi128EEEEEEEEEvNT_6ParamsE$_ZZN4cute12filter_tupleINS_5tupleIJNS_1CILi4096EEENS1_IJNS1_IJiiEEENS2_ILi8192EEEEEEEEEZNS_16flatten_to_tupleIS7_EEDaRKT_EUlRKT_E_EEDaSB_OT0_ENKUlDpSE_E_clIJNS1_IJS3_EEENS1_IJiiS5_EEEEEEDaSI_:
[----:B------:R-:W-:-:S06]  /*ce80*/  IADD3 R8, R59, -c[0x0][0x20], RZ ;  /* 0x800008003b087a10 */ /* 0x000fcc0007ffe0ff */
[----:B------:R-:W5:Y:S01]  /*ce90*/  LDL R8, [R8] ;  /* 0x0000000008087983 */ /* 0x000f620000100800 */
[----:B------:R-:W-:Y:S02]  /*cea0*/  IADD3 R3, R1, 0x1680, RZ ;  /* 0x0000168001037810 */ /* 0x000fe40007ffe0ff */
[----:B------:R-:W-:Y:S02]  /*ceb0*/  IADD3 R2, R59, 0x4, RZ ;  /* 0x000000043b027810 */ /* 0x000fe40007ffe0ff */
[----:B------:R-:W-:Y:S02]  /*cec0*/  IADD3 R3, R3, c[0x0][0x20], RZ ;  /* 0x0000080003037a10 */ /* 0x000fe40007ffe0ff */
[----:B------:R-:W-:Y:S02]  /*ced0*/  MOV R6, 0xcef0 ;  /* 0x0000cef000067802 */ /* 0x000fe40000000f00 */
[----:B-----5:R-:W-:Y:S05]  /*cee0*/  CALL.REL.NOINC `($_ZN7cutlass13device_kernelIN5flash19enable_sm80_to_sm89INS1_16FlashAttnBwdSm80INS1_25CollectiveMainloopBwdSm80ILi2ELi2EN4cute5tupleIJNS5_1CILi128EEES8_NS7_ILi64EEEEEENS_10bfloat16_tEfNS_4arch4Sm80ELb0ELb0ELb1ELb1ELb1ELb0ELb0ELb0ELi2ELi4ELi4ELi4ELb0EEENS1_21CollectiveEpilogueBwdISA_SB_SD_Li256ELb1ELb0ELi2EEENS1_19SingleTileSchedulerILb1ELb0ELb0ELi128EEEEEEEEEvNT_6ParamsE$_ZN4cute3eso3ESOILb1ELb0EJNS_1CILi4096EEEiiNS2_ILi8192EEEEEC2ERKS3_RKiS9_RKS4_) ;  /* 0xffffc55000007944 */ /* 0x020fea0003c3ffff */
[----:B------:R-:W-:-:S04]  /*cef0*/  MOV R5, 0x0 ;  /* 0x0000000000057802 */ /* 0x000fc80000000f00 */
[----:B------:R-:W-:Y:S05]  /*cf00*/  RET.REL.NODEC R4 `(_ZN7cutlass13device_kernelIN5flash19enable_sm80_to_sm89INS1_16FlashAttnBwdSm80INS1_25CollectiveMainloopBwdSm80ILi2ELi2EN4cute5tupleIJNS5_1CILi128EEES8_NS7_ILi64EEEEEENS_10bfloat16_tEfNS_4arch4Sm80ELb0ELb0ELb1ELb1ELb1ELb0ELb0ELb0ELi2ELi4ELi4ELi4ELb0EEENS1_21CollectiveEpilogueBwdISA_SB_SD_Li256ELb1ELb0ELi2EEENS1_19SingleTileSchedulerILb1ELb0ELb0ELi128EEEEEEEEEvNT_6ParamsE) ;  /* 0xffff30f004007950 */ /* 0x000fea0003c3ffff */
        .type           $_ZN7cutlass13device_kernelIN5flash19enable_sm80_to_sm89INS1_16FlashAttnBwdSm80INS1_25CollectiveMainloopBwdSm80ILi2ELi2EN4cute5tupleIJNS5_1CILi128EEES8_NS7_ILi64EEEEEENS_10bfloat16_tEfNS_4arch4Sm80ELb0ELb0ELb1ELb1ELb1ELb0ELb0ELb0ELi2ELi4ELi4ELi4ELb0EEENS1_21CollectiveEpilogueBwdISA_SB_SD_Li256ELb1ELb0ELi2EEENS1_19SingleTileSchedulerILb1ELb0ELb0ELi128EEEEEEEEEvNT_6ParamsE$_ZZN4cute12filter_tupleINS_5tupleIJNS_1CILi4096EEENS1_IJiiEEEEEEZNS_16flatten_to_tupleIS5_EEDaRKT_EUlRKT_E_EEDaS9_OT0_ENKUlDpSC_E_clIJNS1_IJS3_EEES4_EEEDaSG_,@function
        .size           $_ZN7cutlass13device_kernelIN5flash19enable_sm80_to_sm89INS1_16FlashAttnBwdSm80INS1_25CollectiveMainloopBwdSm80ILi2ELi2EN4cute5tupleIJNS5_1CILi128EEES8_NS7_ILi64EEEEEENS_10bfloat16_tEfNS_4arch4Sm80ELb0ELb0ELb1ELb1ELb1ELb0ELb0ELb0ELi2ELi4ELi4ELi4ELb0EEENS1_21CollectiveEpilogueBwdISA_SB_SD_Li256ELb1ELb0ELi2EEENS1_19SingleTileSchedulerILb1ELb0ELb0ELi128EEEEEEEEEvNT_6ParamsE$_ZZN4cute12filter_tupleINS_5tupleIJNS_1CILi4096EEENS1_IJiiEEEEEEZNS_16flatten_to_tupleIS5_EEDaRKT_EUlRKT_E_EEDaS9_OT0_ENKUlDpSC_E_clIJNS1_IJS3_EEES4_EEEDaSG_,($_ZN7cutlass13device_kernelIN5flash19enable_sm80_to_sm89INS1_16FlashAttnBwdSm80INS1_25CollectiveMainloopBwdSm80ILi2ELi2EN4cute5tupleIJNS5_1CILi128EEES8_NS7_ILi64EEEEEENS_10bfloat16_tEfNS_4arch4Sm80ELb0ELb0ELb1ELb1ELb1ELb0ELb0ELb0ELi2ELi4ELi4ELi4ELb0EEENS1_21CollectiveEpilogueBwdISA_SB_SD_Li256ELb1ELb0ELi2EEENS1_19SingleTileSchedulerILb1ELb0ELb0ELi128EEEEEEEEEvNT_6ParamsE$_ZZN4cute12filter_tupleINS_5tupleIJiNS1_IJiNS_1CILi0EEEEEEEEES5_ZNS_6detail9lift_diceIS5_S5_EEDaRKT_RKT0_EUlRKT_RKT0_E_EEDaSA_SD_OT1_ENKUlDpSG_E_clIJNS1_IJiEEES4_EEEDaSN_ - $_ZN7cutlass13device_kernelIN5flash19enable_sm80_to_sm89INS1_16FlashAttnBwdSm80INS1_25CollectiveMainloopBwdSm80ILi2ELi2EN4cute5tupleIJNS5_1CILi128EEES8_NS7_ILi64EEEEEENS_10bfloat16_tEfNS_4arch4Sm80ELb0ELb0ELb1ELb1ELb1ELb0ELb0ELb0ELi2ELi4ELi4ELi4ELb0EEENS1_21CollectiveEpilogueBwdISA_SB_SD_Li256ELb1ELb0ELi2EEENS1_19SingleTileSchedulerILb1ELb0ELb0ELi128EEEEEEEEEvNT_6ParamsE$_ZZN4cute12filter_tupleINS_5tupleIJNS_1CILi4096EEENS1_IJiiEEEEEEZNS_16flatten_to_tupleIS5_EEDaRKT_EUlRKT_E_EEDaS9_OT0_ENKUlDpSC_E_clIJNS1_IJS3_EEES4_EEEDaSG_)
$_ZN7cutlass13device_kernelIN5flash19enable_sm80_to_sm89INS1_16FlashAttnBwdSm80INS1_25CollectiveMainloopBwdSm80ILi2ELi2EN4cute5tupleIJNS5_1CILi128EEES8_NS7_ILi64EEEEEENS_10bfloat16_tEfNS_4arch4Sm80ELb0ELb0ELb1ELb1ELb1ELb0ELb0ELb0ELi2ELi4ELi4ELi4ELb0EEENS1_21CollectiveEpilogueBwdISA_SB_SD_Li256ELb1ELb0ELi2EEENS1_19SingleTileSchedulerILb1ELb0ELb0ELi128EEEEEEEEEvNT_6ParamsE$_ZZN4cute12filter_tupleINS_5tupleIJNS_1CILi4096EEENS1_IJiiEEEEEEZNS_16flatten_to_tupleIS5_EEDaRKT_EUlRKT_E_EEDaS9_OT0_ENKUlDpSC_E_clIJNS1_IJS3_EEES4_EEEDaSG_:
[----:B------:R-:W-:-:S06]  /*cf10*/  IADD3 R8, R56, -c[0x0][0x20], RZ ;  /* 0x8000080038087a10 */ /* 0x000fcc0007ffe0ff */
[----:B------:R-:W5:Y:S01]  /*cf20*/  LDL R8, [R8] ;  /* 0x0000000008087983 */ /* 0x000f620000100800 */
[----:B------:R-:W-:Y:S02]  /*cf30*/  IADD3 R3, R1, 0x1380, RZ ;  /* 0x0000138001037810 */ /* 0x000fe40007ffe0ff */
[----:B------:R-:W-:Y:S02]  /*cf40*/  IADD3 R2, R56, 0x4, RZ ;  /* 0x0000000438027810 */ /* 0x000fe40007ffe0ff */
[----:B------:R-:W-:Y:S02]  /*cf50*/  IADD3 R3, R3, c[0x0][0x20], RZ ;  /* 0x0000080003037a10 */ /* 0x000fe40007ffe0ff */
[----:B------:R-:W-:Y:S02]  /*cf60*/  MOV R6, 0xcf80 ;  /* 0x0000cf8000067802 */ /* 0x000fe40000000f00 */
[----:B-----5:R-:W-:Y:S05]  /*cf70*/  CALL.REL.NOINC `($_ZN7cutlass13device_kernelIN5flash19enable_sm80_to_sm89INS1_16FlashAttnBwdSm80INS1_25CollectiveMainloopBwdSm80ILi2ELi2EN4cute5tupleIJNS5_1CILi128EEES8_NS7_ILi64EEEEEENS_10bfloat16_tEfNS_4arch4Sm80ELb0ELb0ELb1ELb1ELb1ELb0ELb0ELb0ELi2ELi4ELi4ELi4ELb0EEENS1_21CollectiveEpilogueBwdISA_SB_SD_Li256ELb1ELb0ELi2EEENS1_19SingleTileSchedulerILb1ELb0ELb0ELi128EEEEEEEEEvNT_6ParamsE$_ZN4cute3eso3ESOILb1ELb0EJNS_1CILi4096EEEiiEEC2ERKS3_RKiS8_) ;  /* 0xffffc44000007944 */ /* 0x020fea0003c3ffff */
[----:B------:R-:W-:-:S04]  /*cf80*/  MOV R5, 0x0 ;  /* 0x0000000000057802 */ /* 0x000fc80000000f00 */
[----:B------:R-:W-:Y:S05]  /*cf90*/  RET.REL.NODEC R4 `(_ZN7cutlass13device_kernelIN5flash19enable_sm80_to_sm89INS1_16FlashAttnBwdSm80INS1_25CollectiveMainloopBwdSm80ILi2ELi2EN4cute5tupleIJNS5_1CILi128EEES8_NS7_ILi64EEEEEENS_10bfloat16_tEfNS_4arch4Sm80ELb0ELb0ELb1ELb1ELb1ELb0ELb0ELb0ELi2ELi4ELi4ELi4ELb0EEENS1_21CollectiveEpilogueBwdISA_SB_SD_Li256ELb1ELb0ELi2EEENS1_19SingleTileSchedulerILb1ELb0ELb0ELi128EEEEEEEEEvNT_6ParamsE) ;  /* 0xffff306004007950 */ /* 0x000fea0003c3ffff */
        .type           $_ZN7cutlass13device_kernelIN5flash19enable_sm80_to_sm89INS1_16FlashAttnBwdSm80INS1_25CollectiveMainloopBwdSm80ILi2ELi2EN4cute5tupleIJNS5_1CILi128EEES8_NS7_ILi64EEEEEENS_10bfloat16_tEfNS_4arch4Sm80ELb0ELb0ELb1ELb1ELb1ELb0ELb0ELb0ELi2ELi4ELi4ELi4ELb0EEENS1_21CollectiveEpilogueBwdISA_SB_SD_Li256ELb1ELb0ELi2EEENS1_19SingleTileSchedulerILb1ELb0ELb0ELi128EEEEEEEEEvNT_6ParamsE$_ZZN4cute12filter_tupleINS_5tupleIJiNS1_IJiNS_1CILi0EEEEEEEEES5_ZNS_6detail9lift_diceIS5_S5_EEDaRKT_RKT0_EUlRKT_RKT0_E_EEDaSA_SD_OT1_ENKUlDpSG_E_clIJNS1_IJiEEES4_EEEDaSN_,@function
        .size           $_ZN7cutlass13device_kernelIN5flash19enable_sm80_to_sm89INS1_16FlashAttnBwdSm80INS1_25CollectiveMainloopBwdSm80ILi2ELi2EN4cute5tupleIJNS5_1CILi128EEES8_NS7_ILi64EEEEEENS_10bfloat16_tEfNS_4arch4Sm80ELb0ELb0ELb1ELb1ELb1ELb0ELb0ELb0ELi2ELi4ELi4ELi4ELb0EEENS1_21CollectiveEpilogueBwdISA_SB_SD_Li256ELb1ELb0ELi2EEENS1_19SingleTileSchedulerILb1ELb0ELb0ELi128EEEEEEEEEvNT_6ParamsE$_ZZN4cute12filter_tupleINS_5tupleIJiNS1_IJiNS_1CILi0EEEEEEEEES5_ZNS_6detail9lift_diceIS5_S5_EEDaRKT_RKT0_EUlRKT_RKT0_E_EEDaSA_SD_OT1_ENKUlDpSG_E_clIJNS1_IJiEEES4_EEEDaSN_,($_ZN7cutlass13device_kernelIN5flash19enable_sm80_to_sm89INS1_16FlashAttnBwdSm80INS1_25CollectiveMainloopBwdSm80ILi2ELi2EN4cute5tupleIJNS5_1CILi128EEES8_NS7_ILi64EEEEEENS_10bfloat16_tEfNS_4arch4Sm80ELb0ELb0ELb1ELb1ELb1ELb0ELb0ELb0ELi2ELi4ELi4ELi4ELb0EEENS1_21CollectiveEpilogueBwdISA_SB_SD_Li256ELb1ELb0ELi2EEENS1_19SingleTileSchedulerILb1ELb0ELb0ELi128EEEEEEEEEvNT_6ParamsE$_ZZN4cute12filter_tupleINS_5tupleIJiNS_1CILi0EEEEEES4_ZNS_6detail9lift_diceIS4_S4_EEDaRKT_RKT0_EUlRKT_RKT0_E_EEDaS9_SC_OT1_ENKUlDpSF_E_clIJNS1_IJiEEENS1_IJS3_EEEEEEDaSM_ - $_ZN7cutlass13device_kernelIN5flash19enable_sm80_to_sm89INS1_16FlashAttnBwdSm80INS1_25CollectiveMainloopBwdSm80ILi2ELi2EN4cute5tupleIJNS5_1CILi128EEES8_NS7_ILi64EEEEEENS_10bfloat16_tEfNS_4arch4Sm80ELb0ELb0ELb1ELb1ELb1ELb0ELb0ELb0ELi2ELi4ELi4ELi4ELb0EEENS1_21CollectiveEpilogueBwdISA_SB_SD_Li256ELb1ELb0ELi2EEENS1_19SingleTileSchedulerILb1ELb0ELb0ELi128EEEEEEEEEvNT_6ParamsE$_ZZN4cute12filter_tupleINS_5tupleIJiNS1_IJiNS_1CILi0EEEEEEEEES5_ZNS_6detail9lift_diceIS5_S5_EEDaRKT_RKT0_EUlRKT_RKT0_E_EEDaSA_SD_OT1_ENKUlDpSG_E_clIJNS1_IJiEEES4_EEEDaSN_)
$_ZN7cutlass13device_kernelIN5flash19enable_sm80_to_sm89INS1_16FlashAttnBwdSm80INS1_25CollectiveMainloopBwdSm80ILi2ELi2EN4cute5tupleIJNS5_1CILi128EEES8_NS7_ILi64EEEEEENS_10bfloat16_tEfNS_4arch4Sm80ELb0ELb0ELb1ELb1ELb1ELb0ELb0ELb0ELi2ELi4ELi4ELi4ELb0EEENS1_21CollectiveEpilogueBwdISA_SB_SD_Li256ELb1ELb0ELi2EEENS1_19SingleTileSchedulerILb1ELb0ELb0ELi128EEEEEEEEEvNT_6ParamsE$_ZZN4cute12filter_tupleINS_5tupleIJiNS1_IJiNS_1CILi0EEEEEEEEES5_ZNS_6detail9lift_diceIS5_S5_EEDaRKT_RKT0_EUlRKT_RKT0_E_EEDaSA_SD_OT1_ENKUlDpSG_E_clIJNS1_IJiEEES4_EEEDaSN_:
[----:B------:R-:W-:Y:S02]  /*cfa0*/  IADD3 R6, R1, 0x1684, RZ ;  /* 0x0000168401067810 */ /* 0x000fe40007ffe0ff */
[----:B------:R-:W-:Y:S02]  /*cfb0*/  MOV R10, 0xcfe0 ;  /* 0x0000cfe0000a7802 */ /* 0x000fe40000000f00 */
[----:B------:R-:W-:Y:S02]  /*cfc0*/  IADD3 R6, R6, c[0x0][0x20], RZ ;  /* 0x0000080006067a10 */ /* 0x000fe40007ffe0ff */
[----:B------:R-:W-:Y:S05]  /*cfd0*/  CALL.REL.NOINC `($_ZN7cutlass13device_kernelIN5flash19enable_sm80_to_sm89INS1_16FlashAttnBwdSm80INS1_25CollectiveMainloopBwdSm80ILi2ELi2EN4cute5tupleIJNS5_1CILi128EEES8_NS7_ILi64EEEEEENS_10bfloat16_tEfNS_4arch4Sm80ELb0ELb0ELb1ELb1ELb1ELb0ELb0ELb0ELi2ELi4ELi4ELi4ELb0EEENS1_21CollectiveEpilogueBwdISA_SB_SD_Li256ELb1ELb0ELi2EEENS1_19SingleTileSchedulerILb1ELb0ELb0ELi128EEEEEEEEEvNT_6ParamsE$_ZN4cute3eso3ESOILb0ELb0EJiiNS_1CILi0EEEEEC2ERKiS6_RKS3_) ;  /* 0xffffaef000007944 */ /* 0x000fea0003c3ffff */
[----:B-1----:R1:W5:Y:S04]  /*cfe0*/  LDL R3, [R1+0x1688] ;  /* 0x0016880001037983 */ /* 0x0023680000100800 */
[----:B------:R1:W5:Y:S01]  /*cff0*/  LDL R5, [R1+0x1684] ;  /* 0x0016840001057983 */ /* 0x0003620000100800 */
[----:B------:R-:W-:Y:S02]  /*d000*/  MOV R8, R2 ;  /* 0x0000000200087202 */ /* 0x000fe40000000f00 */
[----:B------:R-:W-:-:S04]  /*d010*/  MOV R9, 0x0 ;  /* 0x0000000000097802 */ /* 0x000fc80000000f00 */
[----:B------:R-:W-:Y:S05]  /*d020*/  RET.REL.NODEC R8 `(_ZN7cutlass13device_kernelIN5flash19enable_sm80_to_sm89INS1_16FlashAttnBwdSm80INS1_25CollectiveMainloopBwdSm80ILi2ELi2EN4cute5tupleIJNS5_1CILi128EEES8_NS7_ILi64EEEEEENS_10bfloat16_tEfNS_4arch4Sm80ELb0ELb0ELb1ELb1ELb1ELb0ELb0ELb0ELi2ELi4ELi4ELi4ELb0EEENS1_21CollectiveEpilogueBwdISA_SB_SD_Li256ELb1ELb0ELi2EEENS1_19SingleTileSchedulerILb1ELb0ELb0ELi128EEEEEEEEEvNT_6ParamsE) ;  /* 0xffff2fd008007950 */ /* 0x000fea0003c3ffff */
        .type           $_ZN7cutlass13device_kernelIN5flash19enable_sm80_to_sm89INS1_16FlashAttnBwdSm80INS1_25CollectiveMainloopBwdSm80ILi2ELi2EN4cute5tupleIJNS5_1CILi128EEES8_NS7_ILi64EEEEEENS_10bfloat16_tEfNS_4arch4Sm80ELb0ELb0ELb1ELb1ELb1ELb0ELb0ELb0ELi2ELi4ELi4ELi4ELb0EEENS1_21CollectiveEpilogueBwdISA_SB_SD_Li256ELb1ELb0ELi2EEENS1_19SingleTileSchedulerILb1ELb0ELb0ELi128EEEEEEEEEvNT_6ParamsE$_ZZN4cute12filter_tupleINS_5tupleIJiNS_1CILi0EEEEEES4_ZNS_6detail9lift_diceIS4_S4_EEDaRKT_RKT0_EUlRKT_RKT0_E_EEDaS9_SC_OT1_ENKUlDpSF_E_clIJNS1_IJiEEENS1_IJS3_EEEEEEDaSM_,@function
        .size           $_ZN7cutlass13device_kernelIN5flash19enable_sm80_to_sm89INS1_16FlashAttnBwdSm80INS1_25CollectiveMainloopBwdSm80ILi2ELi2EN4cute5tupleIJNS5_1CILi128EEES8_NS7_ILi64EEEEEENS_10bfloat16_tEfNS_4arch4Sm80ELb0ELb0ELb1ELb1ELb1ELb0ELb0ELb0ELi2ELi4ELi4ELi4ELb0EEENS1_21CollectiveEpilogueBwdISA_SB_SD_Li256ELb1ELb0ELi2EEENS1_19SingleTileSchedulerILb1ELb0ELb0ELi128EEEEEEEEEvNT_6ParamsE$_ZZN4cute12filter_tupleINS_5tupleIJiNS_1CILi0EEEEEES4_ZNS_6detail9lift_diceIS4_S4_EEDaRKT_RKT0_EUlRKT_RKT0_E_EEDaS9_SC_OT1_ENKUlDpSF_E_clIJNS1_IJiEEENS1_IJS3_EEEEEEDaSM_,($_ZN7cutlass13device_kernelIN5flash19enable_sm80_to_sm89INS1_16FlashAttnBwdSm80INS1_25CollectiveMainloopBwdSm80ILi2ELi2EN4cute5tupleIJNS5_1CILi128EEES8_NS7_ILi64EEEEEENS_10bfloat16_tEfNS_4arch4Sm80ELb0ELb0ELb1ELb1ELb1ELb0ELb0ELb0ELi2ELi4ELi4ELi4ELb0EEENS1_21CollectiveEpilogueBwdISA_SB_SD_Li256ELb1ELb0ELi2EEENS1_19SingleTileSchedulerILb1ELb0ELb0ELi128EEEEEEEEEvNT_6ParamsE$_ZZN4cute13to_mixed_bitsINS_5tupleIJNS1_IJNS_1CILi4EEENS2_ILi8EEEEEENS2_ILi2EEENS2_ILi1EEEEEENS1_IJNS1_IJNS2_ILi0EEENS2_ILi64EEEEEES9_S9_EEENS1_IJNS1_IJiiEEEiS9_EEEEEDaRKT_RKT0_RKT1_ENKUlDpRKT_E_clIJNS_9MixedBitsILj0ELj448EEENS2_ILj0EEESW_EEEDaSR_ - $_ZN7cutlass13device_kernelIN5flash19enable_sm80_to_sm89INS1_16FlashAttnBwdSm80INS1_25CollectiveMainloopBwdSm80ILi2ELi2EN4cute5tupleIJNS5_1CILi128EEES8_NS7_ILi64EEEEEENS_10bfloat16_tEfNS_4arch4Sm80ELb0ELb0ELb1ELb1ELb1ELb0ELb0ELb0ELi2ELi4ELi4ELi4ELb0EEENS1_21CollectiveEpilogueBwdISA_SB_SD_Li256ELb1ELb0ELi2EEENS1_19SingleTileSchedulerILb1ELb0ELb0ELi128EEEEEEEEEvNT_6ParamsE$_ZZN4cute12filter_tupleINS_5tupleIJiNS_1CILi0EEEEEES4_ZNS_6detail9lift_diceIS4_S4_EEDaRKT_RKT0_EUlRKT_RKT0_E_EEDaS9_SC_OT1_ENKUlDpSF_E_clIJNS1_IJiEEENS1_IJS3_EEEEEEDaSM_)
$_ZN7cutlass13device_kernelIN5flash19enable_sm80_to_sm89INS1_16FlashAttnBwdSm80INS1_25CollectiveMainloopBwdSm80ILi2ELi2EN4cute5tupleIJNS5_1CILi128EEES8_NS7_ILi64EEEEEENS_10bfloat16_tEfNS_4arch4Sm80ELb0ELb0ELb1ELb1ELb1ELb0ELb0ELb0ELi2ELi4ELi4ELi4ELb0EEENS1_21CollectiveEpilogueBwdISA_SB_SD_Li256ELb1ELb0ELi2EEENS1_19SingleTileSchedulerILb1ELb0ELb0ELi128EEEEEEEEEvNT_6ParamsE$_ZZN4cute12filter_tupleINS_5tupleIJiNS_1CILi0EEEEEES4_ZNS_6detail9lift_diceIS4_S4_EEDaRKT_RKT0_EUlRKT_RKT0_E_EEDaS9_SC_OT1_ENKUlDpSF_E_clIJNS1_IJiEEENS1_IJS3_EEEEEEDaSM_:
[----:B------:R-:W-:Y:S02]  /*d030*/  IADD3 R2, R1, 0x1684, RZ ;  /* 0x0000168401027810 */ /* 0x000fe40007ffe0ff */
[----:B------:R-:W-:Y:S02]  /*d040*/  MOV R6, 0xd070 ;  /* 0x0000d07000067802 */ /* 0x000fe40000000f00 */
[----:B------:R-:W-:Y:S02]  /*d050*/  IADD3 R2, R2, c[0x0][0x20], RZ ;  /* 0x0000080002027a10 */ /* 0x000fe40007ffe0ff */
[----:B------:R-:W-:Y:S05]  /*d060*/  CALL.REL.NOINC `($_ZN7cutlass13device_kernelIN5flash19enable_sm80_to_sm89INS1_16FlashAttnBwdSm80INS1_25CollectiveMainloopBwdSm80ILi2ELi2EN4cute5tupleIJNS5_1CILi128EEES8_NS7_ILi64EEEEEENS_10bfloat16_tEfNS_4arch4Sm80ELb0ELb0ELb1ELb1ELb1ELb0ELb0ELb0ELi2ELi4ELi4ELi4ELb0EEENS1_21CollectiveEpilogueBwdISA_SB_SD_Li256ELb1ELb0ELi2EEENS1_19SingleTileSchedulerILb1ELb0ELb0ELi128EEEEEEEEEvNT_6ParamsE$_ZN4cute3eso3ESOILb0ELb1EJiNS_1CILi0EEEEEC2ERKiRKS3_) ;  /* 0xffffb5d000007944 */ /* 0x000fea0003c3ffff */
[----:B-1----:R1:W5:Y:S01]  /*d070*/  LDL R2, [R1+0x1684] ;  /* 0x0016840001027983 */ /* 0x0023620000100800 */
[----:B------:R-:W-:Y:S02]  /*d080*/  MOV R8, R70 ;  /* 0x0000004600087202 */ /* 0x000fe40000000f00 */
[----:B------:R-:W-:-:S04]  /*d090*/  MOV R9, 0x0 ;  /* 0x0000000000097802 */ /* 0x000fc80000000f00 */
[----:B------:R-:W-:Y:S05]  /*d0a0*/  RET.REL.NODEC R8 `(_ZN7cutlass13device_kernelIN5flash19enable_sm80_to_sm89INS1_16FlashAttnBwdSm80INS1_25CollectiveMainloopBwdSm80ILi2ELi2EN4cute5tupleIJNS5_1CILi128EEES8_NS7_ILi64EEEEEENS_10bfloat16_tEfNS_4arch4Sm80ELb0ELb0ELb1ELb1ELb1ELb0ELb0ELb0ELi2ELi4ELi4ELi4ELb0EEENS1_21CollectiveEpilogueBwdISA_SB_SD_Li256ELb1ELb0ELi2EEENS1_19SingleTileSchedulerILb1ELb0ELb0ELi128EEEEEEEEEvNT_6ParamsE) ;  /* 0xffff2f5008007950 */ /* 0x000fea0003c3ffff */
        .type           $_ZN7cutlass13device_kernelIN5flash19enable_sm80_to_sm89INS1_16FlashAttnBwdSm80INS1_25CollectiveMainloopBwdSm80ILi2ELi2EN4cute5tupleIJNS5_1CILi128EEES8_NS7_ILi64EEEEEENS_10bfloat16_tEfNS_4arch4Sm80ELb0ELb0ELb1ELb1ELb1ELb0ELb0ELb0ELi2ELi4ELi4ELi4ELb0EEENS1_21CollectiveEpilogueBwdISA_SB_SD_Li256ELb1ELb0ELi2EEENS1_19SingleTileSchedulerILb1ELb0ELb0ELi128EEEEEEEEEvNT_6ParamsE$_ZZN4cute13to_mixed_bitsINS_5tupleIJNS1_IJNS_1CILi4EEENS2_ILi8EEEEEENS2_ILi2EEENS2_ILi1EEEEEENS1_IJNS1_IJNS2_ILi0EEENS2_ILi64EEEEEES9_S9_EEENS1_IJNS1_IJiiEEEiS9_EEEEEDaRKT_RKT0_RKT1_ENKUlDpRKT_E_clIJNS_9MixedBitsILj0ELj448EEENS2_ILj0EEESW_EEEDaSR_,@function
        .size           $_ZN7cutlass13device_kernelIN5flash19enable_sm80_to_sm89INS1_16FlashAttnBwdSm80INS1_25CollectiveMainloopBwdSm80ILi2ELi2EN4cute5tupleIJNS5_1CILi128EEES8_NS7_ILi64EEEEEENS_10bfloat16_tEfNS_4arch4Sm80ELb0ELb0ELb1ELb1ELb1ELb0ELb0ELb0ELi2ELi4ELi4ELi4ELb0EEENS1_21CollectiveEpilogueBwdISA_SB_SD_Li256ELb1ELb0ELi2EEENS1_19SingleTileSchedulerILb1ELb0ELb0ELi128EEEEEEEEEvNT_6ParamsE$_ZZN4cute13to_mixed_bitsINS_5tupleIJNS1_IJNS_1CILi4EEENS2_ILi8EEEEEENS2_ILi2EEENS2_ILi1EEEEEENS1_IJNS1_IJNS2_ILi0EEENS2_ILi64EEEEEES9_S9_EEENS1_IJNS1_IJiiEEEiS9_EEEEEDaRKT_RKT0_RKT1_ENKUlDpRKT_E_clIJNS_9MixedBitsILj0ELj448EEENS2_ILj0EEESW_EEEDaSR_,($_ZN7cutlass13device_kernelIN5flash19enable_sm80_to_sm89INS1_16FlashAttnBwdSm80INS1_25CollectiveMainloopBwdSm80ILi2ELi2EN4cute5tupleIJNS5_1CILi128EEES8_NS7_ILi64EEEEEENS_10bfloat16_tEfNS_4arch4Sm80ELb0ELb0ELb1ELb1ELb1ELb0ELb0ELb0ELi2ELi4ELi4ELi4ELb0EEENS1_21CollectiveEpilogueBwdISA_SB_SD_Li256ELb1ELb0ELi2EEENS1_19SingleTileSchedulerILb1ELb0ELb0ELi128EEEEEEEEEvNT_6ParamsE$_ZZN4cute13to_mixed_bitsINS_5tupleIJNS1_IJNS_1CILi4EEENS2_ILi8EEEEEENS2_ILi2EEENS2_ILi1EEEEEENS1_IJNS1_IJNS2_ILi0EEENS2_ILi64EEEEEES9_S9_EEENS1_IJNS1_IJiiEEEiS9_EEEEEDaRKT_RKT0_RKT1_ENKUlRKT_RKT0_RKT1_E_clIS5_SB_SD_EEDaSQ_ST_SW_ - $_ZN7cutlass13device_kernelIN5flash19enable_sm80_to_sm89INS1_16FlashAttnBwdSm80INS1_25CollectiveMainloopBwdSm80ILi2ELi2EN4cute5tupleIJNS5_1CILi128EEES8_NS7_ILi64EEEEEENS_10bfloat16_tEfNS_4arch4Sm80ELb0ELb0ELb1ELb1ELb1ELb0ELb0ELb0ELi2ELi4ELi4ELi4ELb0EEENS1_21CollectiveEpilogueBwdISA_SB_SD_Li256ELb1ELb0ELi2EEENS1_19SingleTileSchedulerILb1ELb0ELb0ELi128EEEEEEEEEvNT_6ParamsE$_ZZN4cute13to_mixed_bitsINS_5tupleIJNS1_IJNS_1CILi4EEENS2_ILi8EEEEEENS2_ILi2EEENS2_ILi1EEEEEENS1_IJNS1_IJNS2_ILi0EEENS2_ILi64EEEEEES9_S9_EEENS1_IJNS1_IJiiEEEiS9_EEEEEDaRKT_RKT0_RKT1_ENKUlDpRKT_E_clIJNS_9MixedBitsILj0ELj448EEENS2_ILj0EEESW_EEEDaSR_)
$_ZN7cutlass13device_kernelIN5flash19enable_sm80_to_sm89INS1_16FlashAttnBwdSm80INS1_25CollectiveMainloopBwdSm80ILi2ELi2EN4cute5tupleIJNS5_1CILi128EEES8_NS7_ILi64EEEEEENS_10bfloat16_tEfNS_4arch4Sm80ELb0ELb0ELb1ELb1ELb1ELb0ELb0ELb0ELi2ELi4ELi4ELi4ELb0EEENS1_21CollectiveEpilogueBwdISA_SB_SD_Li256ELb1ELb0ELi2EEENS1_19SingleTileSchedulerILb1ELb0ELb0ELi128EEEEEEEEEvNT_6ParamsE$_ZZN4cute13to_mixed_bitsINS_5tupleIJNS1_IJNS_1CILi4EEENS2_ILi8EEEEEENS2_ILi2EEENS2_ILi1EEEEEENS1_IJNS1_IJNS2_ILi0EEENS2_ILi64EEEEEES9_S9_EEENS1_IJNS1_IJiiEEEiS9_EEEEEDaRKT_RKT0_RKT1_ENKUlDpRKT_E_clIJNS_9MixedBitsILj0ELj448EEENS2_ILj0EEESW_EEEDaSR_:
[----:B------:R-:W-:Y:S02]  /*d0b0*/  MOV R3, 0x0 ;  /* 0x0000000000037802 */ /* 0x000fe40000000f00 */
[----:B------:R-:W-:Y:S02]  /*d0c0*/  LOP3.LUT R13, R13, 0x1c0, RZ, 0xc0, !PT ;  /* 0x000001c00d0d7812 */ /* 0x000fe400078ec0ff */
[----:B------:R-:W-:Y:S05]  /*d0d0*/  RET.REL.NODEC R2 `(_ZN7cutlass13device_kernelIN5flash19enable_sm80_to_sm89INS1_16FlashAttnBwdSm80INS1_25CollectiveMainloopBwdSm80ILi2ELi2EN4cute5tupleIJNS5_1CILi128EEES8_NS7_ILi64EEEEEENS_10bfloat16_tEfNS_4arch4Sm80ELb0ELb0ELb1ELb1ELb1ELb0ELb0ELb0ELi2ELi4ELi4ELi4ELb0EEENS1_21CollectiveEpilogueBwdISA_SB_SD_Li256ELb1ELb0ELi2EEENS1_19SingleTileSchedulerILb1ELb0ELb0ELi128EEEEEEEEEvNT_6ParamsE) ;  /* 0xffff2f2002007950 */ /* 0x000fea0003c3ffff */
        .type           $_ZN7cutlass13device_kernelIN5flash19enable_sm80_to_sm89INS1_16FlashAttnBwdSm80INS1_25CollectiveMainloopBwdSm80ILi2ELi2EN4cute5tupleIJNS5_1CILi128EEES8_NS7_ILi64EEEEEENS_10bfloat16_tEfNS_4arch4Sm80ELb0ELb0ELb1ELb1ELb1ELb0ELb0ELb0ELi2ELi4ELi4ELi4ELb0EEENS1_21CollectiveEpilogueBwdISA_SB_SD_Li256ELb1ELb0ELi2EEENS1_19SingleTileSchedulerILb1ELb0ELb0ELi128EEEEEEEEEvNT_6ParamsE$_ZZN4cute13to_mixed_bitsINS_5tupleIJNS1_IJNS_1CILi4EEENS2_ILi8EEEEEENS2_ILi2EEENS2_ILi1EEEEEENS1_IJNS1_IJNS2_ILi0EEENS2_ILi64EEEEEES9_S9_EEENS1_IJNS1_IJiiEEEiS9_EEEEEDaRKT_RKT0_RKT1_ENKUlRKT_RKT0_RKT1_E_clIS5_SB_SD_EEDaSQ_ST_SW_,@function
        .size           $_ZN7cutlass13device_kernelIN5flash19enable_sm80_to_sm89INS1_16FlashAttnBwdSm80INS1_25CollectiveMainloopBwdSm80ILi2ELi2EN4cute5tupleIJNS5_1CILi128EEES8_NS7_ILi64EEEEEENS_10bfloat16_tEfNS_4arch4Sm80ELb0ELb0ELb1ELb1ELb1ELb0ELb0ELb0ELi2ELi4ELi4ELi4ELb0EEENS1_21CollectiveEpilogueBwdISA_SB_SD_Li256ELb1ELb0ELi2EEENS1_19SingleTileSchedulerILb1ELb0ELb0ELi128EEEEEEEEEvNT_6ParamsE$_ZZN4cute13to_mixed_bitsINS_5tupleIJNS1_IJNS_1CILi4EEENS2_ILi8EEEEEENS2_ILi2EEENS2_ILi1EEEEEENS1_IJNS1_IJNS2_ILi0EEENS2_ILi64EEEEEES9_S9_EEENS1_IJNS1_IJiiEEEiS9_EEEEEDaRKT_RKT0_RKT1_ENKUlRKT_RKT0_RKT1_E_clIS5_SB_SD_EEDaSQ_ST_SW_,($_ZN7cutlass13device_kernelIN5flash19enable_sm80_to_sm89INS1_16FlashAttnBwdSm80INS1_25CollectiveMainloopBwdSm80ILi2ELi2EN4cute5tupleIJNS5_1CILi128EEES8_NS7_ILi64EEEEEENS_10bfloat16_tEfNS_4arch4Sm80ELb0ELb0ELb1ELb1ELb1ELb0ELb0ELb0ELi2ELi4ELi4ELi4ELb0EEENS1_21CollectiveEpilogueBwdISA_SB_SD_Li256ELb1ELb0ELi2EEENS1_19SingleTileSchedulerILb1ELb0ELb0ELi128EEEEEEEEEvNT_6ParamsE$_ZZN4cute13to_mixed_bitsINS_5tupleIJNS1_IJNS_1CILi4EEENS2_ILi8EEEEEENS2_ILi2EEENS2_ILi1EEEEEENS1_IJNS1_IJNS2_ILi128EEENS2_ILi0EEEEEES4_SA_EEENS1_IJNS1_IJiiEEEiSA_EEEEEDaRKT_RKT0_RKT1_ENKUlDpRKT_E_clIJNS_9MixedBitsILj0ELj384EEENSU_ILj0ELj8EEENS2_ILj0EEEEEEDaSR_ - $_ZN7cutlass13device_kernelIN5flash19enable_sm80_to_sm89INS1_16FlashAttnBwdSm80INS1_25CollectiveMainloopBwdSm80ILi2ELi2EN4cute5tupleIJNS5_1CILi128EEES8_NS7_ILi64EEEEEENS_10bfloat16_tEfNS_4arch4Sm80ELb0ELb0ELb1ELb1ELb1ELb0ELb0ELb0ELi2ELi4ELi4ELi4ELb0EEENS1_21CollectiveEpilogueBwdISA_SB_SD_Li256ELb1ELb0ELi2EEENS1_19SingleTileSchedulerILb1ELb0ELb0ELi128EEEEEEEEEvNT_6ParamsE$_ZZN4cute13to_mixed_bitsINS_5tupleIJNS1_IJNS_1CILi4EEENS2_ILi8EEEEEENS2_ILi2EEENS2_ILi1EEEEEENS1_IJNS1_IJNS2_ILi0EEENS2_ILi64EEEEEES9_S9_EEENS1_IJNS1_IJiiEEEiS9_EEEEEDaRKT_RKT0_RKT1_ENKUlRKT_RKT0_RKT1_E_clIS5_SB_SD_EEDaSQ_ST_SW_)
$_ZN7cutlass13device_kernelIN5flash19enable_sm80_to_sm89INS1_16FlashAttnBwdSm80INS1_25CollectiveMainloopBwdSm80ILi2ELi2EN4cute5tupleIJNS5_1CILi128EEES8_NS7_ILi64EEEEEENS_10bfloat16_tEfNS_4arch4Sm80ELb0ELb0ELb1ELb1ELb1ELb0ELb0ELb0ELi2ELi4ELi4ELi4ELb0EEENS1_21CollectiveEpilogueBwdISA_SB_SD_Li256ELb1ELb0ELi2EEENS1_19SingleTileSchedulerILb1ELb0ELb0ELi128EEEEEEEEEvNT_6ParamsE$_ZZN4cute13to_mixed_bitsINS_5tupleIJNS1_IJNS_1CILi4EEENS2_ILi8EEEEEENS2_ILi2EEENS2_ILi1EEEEEENS1_IJNS1_IJNS2_ILi0EEENS2_ILi64EEEEEES9_S9_EEENS1_IJNS1_IJiiEEEiS9_EEEEEDaRKT_RKT0_RKT1_ENKUlRKT_RKT0_RKT1_E_clIS5_SB_SD_EEDaSQ_ST_SW_:
[----:B------:R-:W-:Y:S02]  /*d0e0*/  MOV R2, 0xd100 ;  /* 0x0000d10000027802 */ /* 0x000fe40000000f00 */
[----:B------:R-:W-:Y:S05]  /*d0f0*/  CALL.REL.NOINC `($_ZN7cutlass13device_kernelIN5flash19enable_sm80_to_sm89INS1_16FlashAttnBwdSm80INS1_25CollectiveMainloopBwdSm80ILi2ELi2EN4cute5tupleIJNS5_1CILi128EEES8_NS7_ILi64EEEEEENS_10bfloat16_tEfNS_4arch4Sm80ELb0ELb0ELb1ELb1ELb1ELb0ELb0ELb0ELi2ELi4ELi4ELi4ELb0EEENS1_21CollectiveEpilogueBwdISA_SB_SD_Li256ELb1ELb0ELi2EEENS1_19SingleTileSchedulerILb1ELb0ELb0ELi128EEEEEEEEEvNT_6ParamsE$_ZZN4cute13to_mixed_bitsINS_5tupleIJNS_1CILi4EEENS2_ILi8EEEEEENS1_IJNS2_ILi0EEENS2_ILi64EEEEEENS1_IJiiEEEEEDaRKT_RKT0_RKT1_ENKUlRKT_RKT0_RKT1_E_clIS4_S7_iEEDaSL_SO_SR_) ;  /* 0x0000038000007944 */ /* 0x000fea0003c00000 */
[----:B------:R-:W-:Y:S02]  /*d100*/  MOV R2, 0xd120 ;  /* 0x0000d12000027802 */ /* 0x000fe40000000f00 */
[----:B------:R-:W-:Y:S05]  /*d110*/  CALL.REL.NOINC `($_ZN7cutlass13device_kernelIN5flash19enable_sm80_to_sm89INS1_16FlashAttnBwdSm80INS1_25CollectiveMainloopBwdSm80ILi2ELi2EN4cute5tupleIJNS5_1CILi128EEES8_NS7_ILi64EEEEEENS_10bfloat16_tEfNS_4arch4Sm80ELb0ELb0ELb1ELb1ELb1ELb0ELb0ELb0ELi2ELi4ELi4ELi4ELb0EEENS1_21CollectiveEpilogueBwdISA_SB_SD_Li256ELb1ELb0ELi2EEENS1_19SingleTileSchedulerILb1ELb0ELb0ELi128EEEEEEEEEvNT_6ParamsE$_ZZN4cute13to_mixed_bitsINS_5tupleIJNS_1CILi4EEENS2_ILi8EEEEEENS1_IJNS2_ILi0EEENS2_ILi64EEEEEENS1_IJiiEEEEEDaRKT_RKT0_RKT1_ENKUlDpRKT_E_clIJNS2_ILj0EEENS_9MixedBitsILj0ELj448EEEEEEDaSM_) ;  /* 0x0000032000007944 */ /* 0x000fea0003c00000 */
[----:B------:R-:W-:Y:S02]  /*d120*/  MOV R13, R3 ;  /* 0x00000003000d7202 */ /* 0x000fe40000000f00 */
[----:B------:R-:W-:Y:S02]  /*d130*/  MOV R2, R6 ;  /* 0x0000000600027202 */ /* 0x000fe40000000f00 */
[----:B------:R-:W-:-:S04]  /*d140*/  MOV R3, 0x0 ;  /* 0x0000000000037802 */ /* 0x000fc80000000f00 */
[----:B------:R-:W-:Y:S05]  /*d150*/  RET.REL.NODEC R2 `(_ZN7cutlass13device_kernelIN5flash19enable_sm80_to_sm89INS1_16FlashAttnBwdSm80INS1_25CollectiveMainloopBwdSm80ILi2ELi2EN4cute5tupleIJNS5_1CILi128EEES8_NS7_ILi64EEEEEENS_10bfloat16_tEfNS_4arch4Sm80ELb0ELb0ELb1ELb1ELb1ELb0ELb0ELb0ELi2ELi4ELi4ELi4ELb0EEENS1_21CollectiveEpilogueBwdISA_SB_SD_Li256ELb1ELb0ELi2EEENS1_19SingleTileSchedulerILb1ELb0ELb0ELi128EEEEEEEEEvNT_6ParamsE) ;  /* 0xffff2ea002007950 */ /* 0x000fea0003c3ffff */
        .type           $_ZN7cutlass13device_kernelIN5flash19enable_sm80_to_sm89INS1_16FlashAttnBwdSm80INS1_25CollectiveMainloopBwdSm80ILi2ELi2EN4cute5tupleIJNS5_1CILi128EEES8_NS7_ILi64EEEEEENS_10bfloat16_tEfNS_4arch4Sm80ELb0ELb0ELb1ELb1ELb1ELb0ELb0ELb0ELi2ELi4ELi4ELi4ELb0EEENS1_21CollectiveEpilogueBwdISA_SB_SD_Li256ELb1ELb0ELi2EEENS1_19SingleTileSchedulerILb1ELb0ELb0ELi128EEEEEEEEEvNT_6ParamsE$_ZZN4cute13to_mixed_bitsINS_5tupleIJNS1_IJNS_1CILi4EEENS2_ILi8EEEEEENS2_ILi2EEENS2_ILi1EEEEEENS1_IJNS1_IJNS2_ILi128EEENS2_ILi0EEEEEES4_SA_EEENS1_IJNS1_IJiiEEEiSA_EEEEEDaRKT_RKT0_RKT1_ENKUlDpRKT_E_clIJNS_9MixedBitsILj0ELj384EEENSU_ILj0ELj8EEENS2_ILj0EEEEEEDaSR_,@function
        .size           $_ZN7cutlass13device_kernelIN5flash19enable_sm80_to_sm89INS1_16FlashAttnBwdSm80INS1_25CollectiveMainloopBwdSm80ILi2ELi2EN4cute5tupleIJNS5_1CILi128EEES8_NS7_ILi64EEEEEENS_10bfloat16_tEfNS_4arch4Sm80ELb0ELb0ELb1ELb1ELb1ELb0ELb0ELb0ELi2ELi4ELi4ELi4ELb0EEENS1_21CollectiveEpilogueBwdISA_SB_SD_Li256ELb1ELb0ELi2EEENS1_19SingleTileSchedulerILb1ELb0ELb0ELi128EEEEEEEEEvNT_6ParamsE$_ZZN4cute13to_mixed_bitsINS_5tupleIJNS1_IJNS_1CILi4EEENS2_ILi8EEEEEENS2_ILi2EEENS2_ILi1EEEEEENS1_IJNS1_IJNS2_ILi128EEENS2_ILi0EEEEEES4_SA_EEENS1_IJNS1_IJiiEEEiSA_EEEEEDaRKT_RKT0_RKT1_ENKUlDpRKT_E_clIJNS_9MixedBitsILj0ELj384EEENSU_ILj0ELj8EEENS2_ILj0EEEEEEDaSR_,($_ZN7cutlass13device_kernelIN5flash19enable_sm80_to_sm89INS1_16FlashAttnBwdSm80INS1_25CollectiveMainloopBwdSm80ILi2ELi2EN4cute5tupleIJNS5_1CILi128EEES8_NS7_ILi64EEEEEENS_10bfloat16_tEfNS_4arch4Sm80ELb0ELb0ELb1ELb1ELb1ELb0ELb0ELb0ELi2ELi4ELi4ELi4ELb0EEENS1_21CollectiveEpilogueBwdISA_SB_SD_Li256ELb1ELb0ELi2EEENS1_19SingleTileSchedulerILb1ELb0ELb0ELi128EEEEEEEEEvNT_6ParamsE$_ZZN4cute13to_mixed_bitsINS_5tupleIJNS1_IJNS_1CILi4EEENS2_ILi8EEEEEENS2_ILi2EEENS2_ILi1EEEEEENS1_IJNS1_IJNS2_ILi128EEENS2_ILi0EEEEEES4_SA_EEENS1_IJNS1_IJiiEEEiSA_EEEEEDaRKT_RKT0_RKT1_ENKUlRKT_RKT0_RKT1_E_clIS5_SB_SD_EEDaSQ_ST_SW_ - $_ZN7cutlass13device_kernelIN5flash19enable_sm80_to_sm89INS1_16FlashAttnBwdSm80INS1_25CollectiveMainloopBwdSm80ILi2ELi2EN4cute5tupleIJNS5_1CILi128EEES8_NS7_ILi64EEEEEENS_10bfloat16_tEfNS_4arch4Sm80ELb0ELb0ELb1ELb1ELb1ELb0ELb0ELb0ELi2ELi4ELi4ELi4ELb0EEENS1_21CollectiveEpilogueBwdISA_SB_SD_Li256ELb1ELb0ELi2EEENS1_19SingleTileSchedulerILb1ELb0ELb0ELi128EEEEEEEEEvNT_6ParamsE$_ZZN4cute13to_mixed_bitsINS_5tupleIJNS1_IJNS_1CILi4EEENS2_ILi8EEEEEENS2_ILi2EEENS2_ILi1EEEEEENS1_IJNS1_IJNS2_ILi128EEENS2_ILi0EEEEEES4_SA_EEENS1_IJNS1_IJiiEEEiSA_EEEEEDaRKT_RKT0_RKT1_ENKUlDpRKT_E_clIJNS_9MixedBitsILj0ELj384EEENSU_ILj0ELj8EEENS2_ILj0EEEEEEDaSR_)
$_ZN7cutlass13device_kernelIN5flash19enable_sm80_to_sm89INS1_16FlashAttnBwdSm80INS1_25CollectiveMainloopBwdSm80ILi2ELi2EN4cute5tupleIJNS5_1CILi128EEES8_NS7_ILi64EEEEEENS_10bfloat16_tEfNS_4arch4Sm80ELb0ELb0ELb1ELb1ELb1ELb0ELb0ELb0ELi2ELi4ELi4ELi4ELb0EEENS1_21CollectiveEpilogueBwdISA_SB_SD_Li256ELb1ELb0ELi2EEENS1_19SingleTileSchedulerILb1ELb0ELb0ELi128EEEEEEEEEvNT_6ParamsE$_ZZN4cute13to_mixed_bitsINS_5tupleIJNS1_IJNS_1CILi4EEENS2_ILi8EEEEEENS2_ILi2EEENS2_ILi1EEEEEENS1_IJNS1_IJNS2_ILi128EEENS2_ILi0EEEEEES4_SA_EEENS1_IJNS1_IJiiEEEiSA_EEEEEDaRKT_RKT0_RKT1_ENKUlDpRKT_E_clIJNS_9MixedBitsILj0ELj384EEENSU_ILj0ELj8EEENS2_ILj0EEEEEEDaSR_:
[----:B------:R-:W-:-:S04]  /*d160*/  LOP3.LUT R6, R5, 0x8, RZ, 0xc0, !PT ;  /* 0x0000000805067812 */ /* 0x000fc800078ec0ff */
[----:B------:R-:W-:Y:S01]  /*d170*/  LOP3.LUT R11, R6, 0x188, R3, 0x78, !PT ;  /* 0x00000188060b7812 */ /* 0x000fe200078e7803 */
[----:B------:R-:W-:-:S04]  /*d180*/  IMAD.MOV.U32 R3, RZ, RZ, 0x0 ;  /* 0x00000000ff037424 */ /* 0x000fc800078e00ff */
[----:B------:R-:W-:Y:S05]  /*d190*/  RET.REL.NODEC R2 `(_ZN7cutlass13device_kernelIN5flash19enable_sm80_to_sm89INS1_16FlashAttnBwdSm80INS1_25CollectiveMainloopBwdSm80ILi2ELi2EN4cute5tupleIJNS5_1CILi128EEES8_NS7_ILi64EEEEEENS_10bfloat16_tEfNS_4arch4Sm80ELb0ELb0ELb1ELb1ELb1ELb0ELb0ELb0ELi2ELi4ELi4ELi4ELb0EEENS1_21CollectiveEpilogueBwdISA_SB_SD_Li256ELb1ELb0ELi2EEENS1_19SingleTileSchedulerILb1ELb0ELb0ELi128EEEEEEEEEvNT_6ParamsE) ;  /* 0xffff2e6002007950 */ /* 0x000fea0003c3ffff */
        .type           $_ZN7cutlass13device_kernelIN5flash19enable_sm80_to_sm89INS1_16FlashAttnBwdSm80INS1_25CollectiveMainloopBwdSm80ILi2ELi2EN4cute5tupleIJNS5_1CILi128EEES8_NS7_ILi64EEEEEENS_10bfloat16_tEfNS_4arch4Sm80ELb0ELb0ELb1ELb1ELb1ELb0ELb0ELb0ELi2ELi4ELi4ELi4ELb0EEENS1_21CollectiveEpilogueBwdISA_SB_SD_Li256ELb1ELb0ELi2EEENS1_19SingleTileSchedulerILb1ELb0ELb0ELi128EEEEEEEEEvNT_6ParamsE$_ZZN4cute13to_mixed_bitsINS_5tupleIJNS1_IJNS_1CILi4EEENS2_ILi8EEEEEENS2_ILi2EEENS2_ILi1EEEEEENS1_IJNS1_IJNS2_ILi128EEENS2_ILi0EEEEEES4_SA_EEENS1_IJNS1_IJiiEEEiSA_EEEEEDaRKT_RKT0_RKT1_ENKUlRKT_RKT0_RKT1_E_clIS5_SB_SD_EEDaSQ_ST_SW_,@function
        .size           $_ZN7cutlass13device_kernelIN5flash19enable_sm80_to_sm89INS1_16FlashAttnBwdSm80INS1_25CollectiveMainloopBwdSm80ILi2ELi2EN4cute5tupleIJNS5_1CILi128EEES8_NS7_ILi64EEEEEENS_10bfloat16_tEfNS_4arch4Sm80ELb0ELb0ELb1ELb1ELb1ELb0ELb0ELb0ELi2ELi4ELi4ELi4ELb0EEENS1_21CollectiveEpilogueBwdISA_SB_SD_Li256ELb1ELb0ELi2EEENS1_19SingleTileSchedulerILb1ELb0ELb0ELi128EEEEEEEEEvNT_6ParamsE$_ZZN4cute13to_mixed_bitsINS_5tupleIJNS1_IJNS_1CILi4EEENS2_ILi8EEEEEENS2_ILi2EEENS2_ILi1EEEEEENS1_IJNS1_IJNS2_ILi128EEENS2_ILi0EEEEEES4_SA_EEENS1_IJNS1_IJiiEEEiSA_EEEEEDaRKT_RKT0_RKT1_ENKUlRKT_RKT0_RKT1_E_clIS5_SB_SD_EEDaSQ_ST_SW_,($_ZN7cutlass13device_kernelIN5flash19enable_sm80_to_sm89INS1_16FlashAttnBwdSm80INS1_25CollectiveMainloopBwdSm80ILi2ELi2EN4cute5tupleIJNS5_1CILi128EEES8_NS7_ILi64EEEEEENS_10bfloat16_tEfNS_4arch4Sm80ELb0ELb0ELb1ELb1ELb1ELb0ELb0ELb0ELi2ELi4ELi4ELi4ELb0EEENS1_21CollectiveEpilogueBwdISA_SB_SD_Li256ELb1ELb0ELi2EEENS1_19SingleTileSchedulerILb1ELb0ELb0ELi128EEEEEEEEEvNT_6ParamsE$_ZZN4cute13to_mixed_bitsINS_5tupleIJNS1_IJNS_1CILi4EEENS2_ILi8EEEEEENS2_ILi2EEENS2_ILi1EEEEEENS1_IJNS1_IJNS2_ILi128EEENS2_ILi0EEEEEES4_SA_EEENS1_IJNS1_IJiiEEEiSA_EEEEEDaRKT_RKT0_RKT1_ENKUlRKT_RKT0_RKT1_E_clIS6_S4_iEEDaSQ_ST_SW_ - $_ZN7cutlass13device_kernelIN5flash19enable_sm80_to_sm89INS1_16FlashAttnBwdSm80INS1_25CollectiveMainloopBwdSm80ILi2ELi2EN4cute5tupleIJNS5_1CILi128EEES8_NS7_ILi64EEEEEENS_10bfloat16_tEfNS_4arch4Sm80ELb0ELb0ELb1ELb1ELb1ELb0ELb0ELb0ELi2ELi4ELi4ELi4ELb0EEENS1_21CollectiveEpilogueBwdISA_SB_SD_Li256ELb1ELb0ELi2EEENS1_19SingleTileSchedulerILb1ELb0ELb0ELi128EEEEEEEEEvNT_6ParamsE$_ZZN4cute13to_mixed_bitsINS_5tupleIJNS1_IJNS_1CILi4EEENS2_ILi8EEEEEENS2_ILi2EEENS2_ILi1EEEEEENS1_IJNS1_IJNS2_ILi128EEENS2_ILi0EEEEEES4_SA_EEENS1_IJNS1_IJiiEEEiSA_EEEEEDaRKT_RKT0_RKT1_ENKUlRKT_RKT0_RKT1_E_clIS5_SB_SD_EEDaSQ_ST_SW_)
$_ZN7cutlass13device_kernelIN5flash19enable_sm80_to_sm89INS1_16FlashAttnBwdSm80INS1_25CollectiveMainloopBwdSm80ILi2ELi2EN4cute5tupleIJNS5_1CILi128EEES8_NS7_ILi64EEEEEENS_10bfloat16_tEfNS_4arch4Sm80ELb0ELb0ELb1ELb1ELb1ELb0ELb0ELb0ELi2ELi4ELi4ELi4ELb0EEENS1_21CollectiveEpilogueBwdISA_SB_SD_Li256ELb1ELb0ELi2EEENS1_19SingleTileSchedulerILb1ELb0ELb0ELi128EEEEEEEEEvNT_6ParamsE$_ZZN4cute13to_mixed_bitsINS_5tupleIJNS1_IJNS_1CILi4EEENS2_ILi8EEEEEENS2_ILi2EEENS2_ILi1EEEEEENS1_IJNS1_IJNS2_ILi128EEENS2_ILi0EEEEEES4_SA_EEENS1_IJNS1_IJiiEEEiSA_EEEEEDaRKT_RKT0_RKT1_ENKUlRKT_RKT0_RKT1_E_clIS5_SB_SD_EEDaSQ_ST_SW_:
[----:B------:R-:W-:Y:S02]  /*d1a0*/  MOV R3, R2 ;  /* 0x0000000200037202 */ /* 0x000fe40000000f00 */
[----:B------:R-:W-:Y:S02]  /*d1b0*/  MOV R2, 0xd1d0 ;  /* 0x0000d1d000027802 */ /* 0x000fe40000000f00 */
[----:B------:R-:W-:Y:S05]  /*d1c0*/  CALL.REL.NOINC `($_ZN7cutlass13device_kernelIN5flash19enable_sm80_to_sm89INS1_16FlashAttnBwdSm80INS1_25CollectiveMainloopBwdSm80ILi2ELi2EN4cute5tupleIJNS5_1CILi128EEES8_NS7_ILi64EEEEEENS_10bfloat16_tEfNS_4arch4Sm80ELb0ELb0ELb1ELb1ELb1ELb0ELb0ELb0ELi2ELi4ELi4ELi4ELb0EEENS1_21CollectiveEpilogueBwdISA_SB_SD_Li256ELb1ELb0ELi2EEENS1_19SingleTileSchedulerILb1ELb0ELb0ELi128EEEEEEEEEvNT_6ParamsE$_ZZN4cute13to_mixed_bitsINS_5tupleIJNS_1CILi4EEENS2_ILi8EEEEEENS1_IJNS2_ILi128EEENS2_ILi0EEEEEENS1_IJiiEEEEEDaRKT_RKT0_RKT1_ENKUlRKT_RKT0_RKT1_E_clIS3_S6_iEEDaSL_SO_SR_) ;  /* 0x0000034000007944 */ /* 0x000fea0003c00000 */
[----:B------:R-:W-:Y:S02]  /*d1d0*/  MOV R2, 0xd1f0 ;  /* 0x0000d1f000027802 */ /* 0x000fe40000000f00 */
[----:B------:R-:W-:Y:S05]  /*d1e0*/  CALL.REL.NOINC `($_ZN7cutlass13device_kernelIN5flash19enable_sm80_to_sm89INS1_16FlashAttnBwdSm80INS1_25CollectiveMainloopBwdSm80ILi2ELi2EN4cute5tupleIJNS5_1CILi128EEES8_NS7_ILi64EEEEEENS_10bfloat16_tEfNS_4arch4Sm80ELb0ELb0ELb1ELb1ELb1ELb0ELb0ELb0ELi2ELi4ELi4ELi4ELb0EEENS1_21CollectiveEpilogueBwdISA_SB_SD_Li256ELb1ELb0ELi2EEENS1_19SingleTileSchedulerILb1ELb0ELb0ELi128EEEEEEEEEvNT_6ParamsE$_ZZN4cute13to_mixed_bitsINS_5tupleIJNS_1CILi4EEENS2_ILi8EEEEEENS1_IJNS2_ILi128EEENS2_ILi0EEEEEENS1_IJiiEEEEEDaRKT_RKT0_RKT1_ENKUlDpRKT_E_clIJNS_9MixedBitsILj0ELj384EEENS2_ILj0EEEEEEDaSM_) ;  /* 0x000002e000007944 */ /* 0x000fea0003c00000 */
[----:B------:R-:W-:Y:S02]  /*d1f0*/  MOV R8, R6 ;  /* 0x0000000600087202 */ /* 0x000fe40000000f00 */
[----:B------:R-:W-:-:S04]  /*d200*/  MOV R9, 0x0 ;  /* 0x0000000000097802 */ /* 0x000fc80000000f00 */
[----:B------:R-:W-:Y:S05]  /*d210*/  RET.REL.NODEC R8 `(_ZN7cutlass13device_kernelIN5flash19enable_sm80_to_sm89INS1_16FlashAttnBwdSm80INS1_25CollectiveMainloopBwdSm80ILi2ELi2EN4cute5tupleIJNS5_1CILi128EEES8_NS7_ILi64EEEEEENS_10bfloat16_tEfNS_4arch4Sm80ELb0ELb0ELb1ELb1ELb1ELb0ELb0ELb0ELi2ELi4ELi4ELi4ELb0EEENS1_21CollectiveEpilogueBwdISA_SB_SD_Li256ELb1ELb0ELi2EEENS1_19SingleTileSchedulerILb1ELb0ELb0ELi128EEEEEEEEEvNT_6ParamsE) ;  /* 0xffff2de008007950 */ /* 0x000fea0003c3ffff */
        .type           $_ZN7cutlass13device_kernelIN5flash19enable_sm80_to_sm89INS1_16FlashAttnBwdSm80INS1_25CollectiveMainloopBwdSm80ILi2ELi2EN4cute5tupleIJNS5_1CILi128EEES8_NS7_ILi64EEEEEENS_10bfloat16_tEfNS_4arch4Sm80ELb0ELb0ELb1ELb1ELb1ELb0ELb0ELb0ELi2ELi4ELi4ELi4ELb0EEENS1_21CollectiveEpilogueBwdISA_SB_SD_Li256ELb1ELb0ELi2EEENS1_19SingleTileSchedulerILb1ELb0ELb0ELi128EEEEEEEEEvNT_6ParamsE$_ZZN4cute13to_mixed_bitsINS_5tupleIJNS1_IJNS_1CILi4EEENS2_ILi8EEEEEENS2_ILi2EEENS2_ILi1EEEEEENS1_IJNS1_IJNS2_ILi128EEENS2_ILi0EEEEEES4_SA_EEENS1_IJNS1_IJiiEEEiSA_EEEEEDaRKT_RKT0_RKT1_ENKUlRKT_RKT0_RKT1_E_clIS6_S4_iEEDaSQ_ST_SW_,@function
        .size           $_ZN7cutlass13device_kernelIN5flash19enable_sm80_to_sm89INS1_16FlashAttnBwdSm80INS1_25CollectiveMainloopBwdSm80ILi2ELi2EN4cute5tupleIJNS5_1CILi128EEES8_NS7_ILi64EEEEEENS_10bfloat16_tEfNS_4arch4Sm80ELb0ELb0ELb1ELb1ELb1ELb0ELb0ELb0ELi2ELi4ELi4ELi4ELb0EEENS1_21CollectiveEpilogueBwdISA_SB_SD_Li256ELb1ELb0ELi2EEENS1_19SingleTileSchedulerILb1ELb0ELb0ELi128EEEEEEEEEvNT_6ParamsE$_ZZN4cute13to_mixed_bitsINS_5tupleIJNS1_IJNS_1CILi4EEENS2_ILi8EEEEEENS2_ILi2EEENS2_ILi1EEEEEENS1_IJNS1_IJNS2_ILi128EEENS2_ILi0EEEEEES4_SA_EEENS1_IJNS1_IJiiEEEiSA_EEEEEDaRKT_RKT0_RKT1_ENKUlRKT_RKT0_RKT1_E_clIS6_S4_iEEDaSQ_ST_SW_,($_ZN7cutlass13device_kernelIN5flash19enable_sm80_to_sm89INS1_16FlashAttnBwdSm80INS1_25CollectiveMainloopBwdSm80ILi2ELi2EN4cute5tupleIJNS5_1CILi128EEES8_NS7_ILi64EEEEEENS_10bfloat16_tEfNS_4arch4Sm80ELb0ELb0ELb1ELb1ELb1ELb0ELb0ELb0ELi2ELi4ELi4ELi4ELb0EEENS1_21CollectiveEpilogueBwdISA_SB_SD_Li256ELb1ELb0ELi2EEENS1_19SingleTileSchedulerILb1ELb0ELb0ELi128EEEEEEEEEvNT_6ParamsE$_ZZN4cute13to_mixed_bitsINS_5tupleIJNS1_IJNS_1CILi4EEENS2_ILi8EEEEEES3_NS2_ILi1EEEEEENS1_IJNS1_IJNS2_ILi0EEENS2_ILi64EEEEEES8_S8_EEENS1_IJNS1_IJiiEEEiS8_EEEEEDaRKT_RKT0_RKT1_ENKUlDpRKT_E_clIJNS_9MixedBitsILj0ELj448EEENS2_ILj0EEESV_EEEDaSQ_ - $_ZN7cutlass13device_kernelIN5flash19enable_sm80_to_sm89INS1_16FlashAttnBwdSm80INS1_25CollectiveMainloopBwdSm80ILi2ELi2EN4cute5tupleIJNS5_1CILi128EEES8_NS7_ILi64EEEEEENS_10bfloat16_tEfNS_4arch4Sm80ELb0ELb0ELb1ELb1ELb1ELb0ELb0ELb0ELi2ELi4ELi4ELi4ELb0EEENS1_21CollectiveEpilogueBwdISA_SB_SD_Li256ELb1ELb0ELi2EEENS1_19SingleTileSchedulerILb1ELb0ELb0ELi128EEEEEEEEEvNT_6ParamsE$_ZZN4cute13to_mixed_bitsINS_5tupleIJNS1_IJNS_1CILi4EEENS2_ILi8EEEEEENS2_ILi2EEENS2_ILi1EEEEEENS1_IJNS1_IJNS2_ILi128EEENS2_ILi0EEEEEES4_SA_EEENS1_IJNS1_IJiiEEEiSA_EEEEEDaRKT_RKT0_RKT1_ENKUlRKT_RKT0_RKT1_E_clIS6_S4_iEEDaSQ_ST_SW_)
$_ZN7cutlass13device_kernelIN5flash19enable_sm80_to_sm89INS1_16FlashAttnBwdSm80INS1_25CollectiveMainloopBwdSm80ILi2ELi2EN4cute5tupleIJNS5_1CILi128EEES8_NS7_ILi64EEEEEENS_10bfloat16_tEfNS_4arch4Sm80ELb0ELb0ELb1ELb1ELb1ELb0ELb0ELb0ELi2ELi4ELi4ELi4ELb0EEENS1_21CollectiveEpilogueBwdISA_SB_SD_Li256ELb1ELb0ELi2EEENS1_19SingleTileSchedulerILb1ELb0ELb0ELi128EEEEEEEEEvNT_6ParamsE$_ZZN4cute13to_mixed_bitsINS_5tupleIJNS1_IJNS_1CILi4EEENS2_ILi8EEEEEENS2_ILi2EEENS2_ILi1EEEEEENS1_IJNS1_IJNS2_ILi128EEENS2_ILi0EEEEEES4_SA_EEENS1_IJNS1_IJiiEEEiSA_EEEEEDaRKT_RKT0_RKT1_ENKUlRKT_RKT0_RKT1_E_clIS6_S4_iEEDaSQ_ST_SW_:
[----:B------:R-:W-:Y:S01]  /*d220*/  MOV R8, R6 ;  /* 0x0000000600087202 */ /* 0x000fe20000000f00 */
[----:B------:R-:W-:Y:S02]  /*d230*/  IMAD.MOV.U32 R9, RZ, RZ, 0x0 ;  /* 0x00000000ff097424 */ /* 0x000fe400078e00ff */
[----:B------:R-:W-:-:S05]  /*d240*/  IMAD.SHL.U32 R2, R31, 0x8, RZ ;  /* 0x000000081f027824 */ /* 0x000fca00078e00ff */
[----:B------:R-:W-:Y:S01]  /*d250*/  LOP3.LUT R2, R2, 0x8, RZ, 0xc0, !PT ;  /* 0x0000000802027812 */ /* 0x000fe200078ec0ff */
[----:B------:R-:W-:Y:S06]  /*d260*/  RET.REL.NODEC R8 `(_ZN7cutlass13device_kernelIN5flash19enable_sm80_to_sm89INS1_16FlashAttnBwdSm80INS1_25CollectiveMainloopBwdSm80ILi2ELi2EN4cute5tupleIJNS5_1CILi128EEES8_NS7_ILi64EEEEEENS_10bfloat16_tEfNS_4arch4Sm80ELb0ELb0ELb1ELb1ELb1ELb0ELb0ELb0ELi2ELi4ELi4ELi4ELb0EEENS1_21CollectiveEpilogueBwdISA_SB_SD_Li256ELb1ELb0ELi2EEENS1_19SingleTileSchedulerILb1ELb0ELb0ELi128EEEEEEEEEvNT_6ParamsE) ;  /* 0xffff2d9008007950 */ /* 0x000fec0003c3ffff */
        .type           $_ZN7cutlass13device_kernelIN5flash19enable_sm80_to_sm89INS1_16FlashAttnBwdSm80INS1_25CollectiveMainloopBwdSm80ILi2ELi2EN4cute5tupleIJNS5_1CILi128EEES8_NS7_ILi64EEEEEENS_10bfloat16_tEfNS_4arch4Sm80ELb0ELb0ELb1ELb1ELb1ELb0ELb0ELb0ELi2ELi4ELi4ELi4ELb0EEENS1_21CollectiveEpilogueBwdISA_SB_SD_Li256ELb1ELb0ELi2EEENS1_19SingleTileSchedulerILb1ELb0ELb0ELi128EEEEEEEEEvNT_6ParamsE$_ZZN4cute13to_mixed_bitsINS_5tupleIJNS1_IJNS_1CILi4EEENS2_ILi8EEEEEES3_NS2_ILi1EEEEEENS1_IJNS1_IJNS2_ILi0EEENS2_ILi64EEEEEES8_S8_EEENS1_IJNS1_IJiiEEEiS8_EEEEEDaRKT_RKT0_RKT1_ENKUlDpRKT_E_clIJNS_9MixedBitsILj0ELj448EEENS2_ILj0EEESV_EEEDaSQ_,@function
        .size           $_ZN7cutlass13device_kernelIN5flash19enable_sm80_to_sm89INS1_16FlashAttnBwdSm80INS1_25CollectiveMainloopBwdSm80ILi2ELi2EN4cute5tupleIJNS5_1CILi128EEES8_NS7_ILi64EEEEEENS_10bfloat16_tEfNS_4arch4Sm80ELb0ELb0ELb1ELb1ELb1ELb0ELb0ELb0ELi2ELi4ELi4ELi4ELb0EEENS1_21CollectiveEpilogueBwdISA_SB_SD_Li256ELb1ELb0ELi2EEENS1_19SingleTileSchedulerILb1ELb0ELb0ELi128EEEEEEEEEvNT_6ParamsE$_ZZN4cute13to_mixed_bitsINS_5tupleIJNS1_IJNS_1CILi4EEENS2_ILi8EEEEEES3_NS2_ILi1EEEEEENS1_IJNS1_IJNS2_ILi0EEENS2_ILi64EEEEEES8_S8_EEENS1_IJNS1_IJiiEEEiS8_EEEEEDaRKT_RKT0_RKT1_ENKUlDpRKT_E_clIJNS_9MixedBitsILj0ELj448EEENS2_ILj0EEESV_EEEDaSQ_,($_ZN7cutlass13device_kernelIN5flash19enable_sm80_to_sm89INS1_16FlashAttnBwdSm80INS1_25CollectiveMainloopBwdSm80ILi2ELi2EN4cute5tupleIJNS5_1CILi128EEES8_NS7_ILi64EEEEEENS_10bfloat16_tEfNS_4arch4Sm80ELb0ELb0ELb1ELb1ELb1ELb0ELb0ELb0ELi2ELi4ELi4ELi4ELb0EEENS1_21CollectiveEpilogueBwdISA_SB_SD_Li256ELb1ELb0ELi2EEENS1_19SingleTileSchedulerILb1ELb0ELb0ELi128EEEEEEEEEvNT_6ParamsE$_ZZN4cute13to_mixed_bitsINS_5tupleIJNS1_IJNS_1CILi4EEENS2_ILi8EEEEEES3_NS2_ILi1EEEEEENS1_IJNS1_IJNS2_ILi0EEENS2_ILi64EEEEEES8_S8_EEENS1_IJNS1_IJiiEEEiS8_EEEEEDaRKT_RKT0_RKT1_ENKUlRKT_RKT0_RKT1_E_clIS5_SA_SC_EEDaSP_SS_SV_ - $_ZN7cutlass13device_kernelIN5flash19enable_sm80_to_sm89INS1_16FlashAttnBwdSm80INS1_25CollectiveMainloopBwdSm80ILi2ELi2EN4cute5tupleIJNS5_1CILi128EEES8_NS7_ILi64EEEEEENS_10bfloat16_tEfNS_4arch4Sm80ELb0ELb0ELb1ELb1ELb1ELb0ELb0ELb0ELi2ELi4ELi4ELi4ELb0EEENS1_21CollectiveEpilogueBwdISA_SB_SD_Li256ELb1ELb0ELi2EEENS1_19SingleTileSchedulerILb1ELb0ELb0ELi128EEEEEEEEEvNT_6ParamsE$_ZZN4cute13to_mixed_bitsINS_5tupleIJNS1_IJNS_1CILi4EEENS2_ILi8EEEEEES3_NS2_ILi1EEEEEENS1_IJNS1_IJNS2_ILi0EEENS2_ILi64EEEEEES8_S8_EEENS1_IJNS1_IJiiEEEiS8_EEEEEDaRKT_RKT0_RKT1_ENKUlDpRKT_E_clIJNS_9MixedBitsILj0ELj448EEENS2_ILj0EEESV_EEEDaSQ_)
$_ZN7cutlass13device_kernelIN5flash19enable_sm80_to_sm89INS1_16FlashAttnBwdSm80INS1_25CollectiveMainloopBwdSm80ILi2ELi2EN4cute5tupleIJNS5_1CILi128EEES8_NS7_ILi64EEEEEENS_10bfloat16_tEfNS_4arch4Sm80ELb0ELb0ELb1ELb1ELb1ELb0ELb0ELb0ELi2ELi4ELi4ELi4ELb0EEENS1_21CollectiveEpilogueBwdISA_SB_SD_Li256ELb1ELb0ELi2EEENS1_19SingleTileSchedulerILb1ELb0ELb0ELi128EEEEEEEEEvNT_6ParamsE$_ZZN4cute13to_mixed_bitsINS_5tupleIJNS1_IJNS_1CILi4EEENS2_ILi8EEEEEES3_NS2_ILi1EEEEEENS1_IJNS1_IJNS2_ILi0EEENS2_ILi64EEEEEES8_S8_EEENS1_IJNS1_IJiiEEEiS8_EEEEEDaRKT_RKT0_RKT1_ENKUlDpRKT_E_clIJNS_9MixedBitsILj0ELj448EEENS2_ILj0EEESV_EEEDaSQ_:
[----:B------:R-:W-:Y:S02]  /*d270*/  MOV R3, 0x0 ;  /* 0x0000000000037802 */ /* 0x000fe40000000f00 */
[----:B------:R-:W-:Y:S02]  /*d280*/  LOP3.LUT R13, R13, 0x1c0, RZ, 0xc0, !PT ;  /* 0x000001c00d0d7812 */ /* 0x000fe400078ec0ff */
[----:B------:R-:W-:Y:S05]  /*d290*/  RET.REL.NODEC R2 `(_ZN7cutlass13device_kernelIN5flash19enable_sm80_to_sm89INS1_16FlashAttnBwdSm80INS1_25CollectiveMainloopBwdSm80ILi2ELi2EN4cute5tupleIJNS5_1CILi128EEES8_NS7_ILi64EEEEEENS_10bfloat16_tEfNS_4arch4Sm80ELb0ELb0ELb1ELb1ELb1ELb0ELb0ELb0ELi2ELi4ELi4ELi4ELb0EEENS1_21CollectiveEpilogueBwdISA_SB_SD_Li256ELb1ELb0ELi2EEENS1_19SingleTileSchedulerILb1ELb0ELb0ELi128EEEEEEEEEvNT_6ParamsE) ;  /* 0xffff2d6002007950 */ /* 0x000fea0003c3ffff */
        .type           $_ZN7cutlass13device_kernelIN5flash19enable_sm80_to_sm89INS1_16FlashAttnBwdSm80INS1_25CollectiveMainloopBwdSm80ILi2ELi2EN4cute5tupleIJNS5_1CILi128EEES8_NS7_ILi64EEEEEENS_10bfloat16_tEfNS_4arch4Sm80ELb0ELb0ELb1ELb1ELb1ELb0ELb0ELb0ELi2ELi4ELi4ELi4ELb0EEENS1_21CollectiveEpilogueBwdISA_SB_SD_Li256ELb1ELb0ELi2EEENS1_19SingleTileSchedulerILb1ELb0ELb0ELi128EEEEEEEEEvNT_6ParamsE$_ZZN4cute13to_mixed_bitsINS_5tupleIJNS1_IJNS_1CILi4EEENS2_ILi8EEEEEES3_NS2_ILi1EEEEEENS1_IJNS1_IJNS2_ILi0EEENS2_ILi64EEEEEES8_S8_EEENS1_IJNS1_IJiiEEEiS8_EEEEEDaRKT_RKT0_RKT1_ENKUlRKT_RKT0_RKT1_E_clIS5_SA_SC_EEDaSP_SS_SV_,@function
        .size           $_ZN7cutlass13device_kernelIN5flash19enable_sm80_to_sm89INS1_16FlashAttnBwdSm80INS1_25CollectiveMainloopBwdSm80ILi2ELi2EN4cute5tupleIJNS5_1CILi128EEES8_NS7_ILi64EEEEEENS_10bfloat16_tEfNS_4arch4Sm80ELb0ELb0ELb1ELb1ELb1ELb0ELb0ELb0ELi2ELi4ELi4ELi4ELb0EEENS1_21CollectiveEpilogueBwdISA_SB_SD_Li256ELb1ELb0ELi2EEENS1_19SingleTileSchedulerILb1ELb0ELb0ELi128EEEEEEEEEvNT_6ParamsE$_ZZN4cute13to_mixed_bitsINS_5tupleIJNS1_IJNS_1CILi4EEENS2_ILi8EEEEEES3_NS2_ILi1EEEEEENS1_IJNS1_IJNS2_ILi0EEENS2_ILi64EEEEEES8_S8_EEENS1_IJNS1_IJiiEEEiS8_EEEEEDaRKT_RKT0_RKT1_ENKUlRKT_RKT0_RKT1_E_clIS5_SA_SC_EEDaSP_SS_SV_,($_ZN7cutlass13device_kernelIN5flash19enable_sm80_to_sm89INS1_16FlashAttnBwdSm80INS1_25CollectiveMainloopBwdSm80ILi2ELi2EN4cute5tupleIJNS5_1CILi128EEES8_NS7_ILi64EEEEEENS_10bfloat16_tEfNS_4arch4Sm80ELb0ELb0ELb1ELb1ELb1ELb0ELb0ELb0ELi2ELi4ELi4ELi4ELb0EEENS1_21CollectiveEpilogueBwdISA_SB_SD_Li256ELb1ELb0ELi2EEENS1_19SingleTileSchedulerILb1ELb0ELb0ELi128EEEEEEEEEvNT_6ParamsE$_ZZN4cute13to_mixed_bitsINS_5tupleIJNS1_IJNS_1CILi4EEENS2_ILi8EEEEEES3_NS2_ILi1EEEEEENS1_IJNS1_IJNS2_ILi128EEENS2_ILi0EEEEEENS2_ILi16EEES9_EEENS1_IJNS1_IJiiEEEiS9_EEEEEDaRKT_RKT0_RKT1_ENKUlDpRKT_E_clIJNS_9MixedBitsILj0ELj384EEENSU_ILj0ELj48EEENS2_ILj0EEEEEEDaSR_ - $_ZN7cutlass13device_kernelIN5flash19enable_sm80_to_sm89INS1_16FlashAttnBwdSm80INS1_25CollectiveMainloopBwdSm80ILi2ELi2EN4cute5tupleIJNS5_1CILi128EEES8_NS7_ILi64EEEEEENS_10bfloat16_tEfNS_4arch4Sm80ELb0ELb0ELb1ELb1ELb1ELb0ELb0ELb0ELi2ELi4ELi4ELi4ELb0EEENS1_21CollectiveEpilogueBwdISA_SB_SD_Li256ELb1ELb0ELi2EEENS1_19SingleTileSchedulerILb1ELb0ELb0ELi128EEEEEEEEEvNT_6ParamsE$_ZZN4cute13to_mixed_bitsINS_5tupleIJNS1_IJNS_1CILi4EEENS2_ILi8EEEEEES3_NS2_ILi1EEEEEENS1_IJNS1_IJNS2_ILi0EEENS2_ILi64EEEEEES8_S8_EEENS1_IJNS1_IJiiEEEiS8_EEEEEDaRKT_RKT0_RKT1_ENKUlRKT_RKT0_RKT1_E_clIS5_SA_SC_EEDaSP_SS_SV_)
$_ZN7cutlass13device_kernelIN5flash19enable_sm80_to_sm89INS1_16FlashAttnBwdSm80INS1_25CollectiveMainloopBwdSm80ILi2ELi2EN4cute5tupleIJNS5_1CILi128EEES8_NS7_ILi64EEEEEENS_10bfloat16_tEfNS_4arch4Sm80ELb0ELb0ELb1ELb1ELb1ELb0ELb0ELb0ELi2ELi4ELi4ELi4ELb0EEENS1_21CollectiveEpilogueBwdISA_SB_SD_Li256ELb1ELb0ELi2EEENS1_19SingleTileSchedulerILb1ELb0ELb0ELi128EEEEEEEEEvNT_6ParamsE$_ZZN4cute13to_mixed_bitsINS_5tupleIJNS1_IJNS_1CILi4EEENS2_ILi8EEEEEES3_NS2_ILi1EEEEEENS1_IJNS1_IJNS2_ILi0EEENS2_ILi64EEEEEES8_S8_EEENS1_IJNS1_IJiiEEEiS8_EEEEEDaRKT_RKT0_RKT1_ENKUlRKT_RKT0_RKT1_E_clIS5_SA_SC_EEDaSP_SS_SV_:
        /* <DEDUP_REMOVED lines=8> */
        .type           $_ZN7cutlass13device_kernelIN5flash19enable_sm80_to_sm89INS1_16FlashAttnBwdSm80INS1_25CollectiveMainloopBwdSm80ILi2ELi2EN4cute5tupleIJNS5_1CILi128EEES8_NS7_ILi64EEEEEENS_10bfloat16_tEfNS_4arch4Sm80ELb0ELb0ELb1ELb1ELb1ELb0ELb0ELb0ELi2ELi4ELi4ELi4ELb0EEENS1_21CollectiveEpilogueBwdISA_SB_SD_Li256ELb1ELb0ELi2EEENS1_19SingleTileSchedulerILb1ELb0ELb0ELi128EEEEEEEEEvNT_6ParamsE$_ZZN4cute13to_mixed_bitsINS_5tupleIJNS1_IJNS_1CILi4EEENS2_ILi8EEEEEES3_NS2_ILi1EEEEEENS1_IJNS1_IJNS2_ILi128EEENS2_ILi0EEEEEENS2_ILi16EEES9_EEENS1_IJNS1_IJiiEEEiS9_EEEEEDaRKT_RKT0_RKT1_ENKUlDpRKT_E_clIJNS_9MixedBitsILj0ELj384EEENSU_ILj0ELj48EEENS2_ILj0EEEEEEDaSR_,@function
        .size           $_ZN7cutlass13device_kernelIN5flash19enable_sm80_to_sm89INS1_16FlashAttnBwdSm80INS1_25CollectiveMainloopBwdSm80ILi2ELi2EN4cute5tupleIJNS5_1CILi128EEES8_NS7_ILi64EEEEEENS_10bfloat16_tEfNS_4arch4Sm80ELb0ELb0ELb1ELb1ELb1ELb0ELb0ELb0ELi2ELi4ELi4ELi4ELb0EEENS1_21CollectiveEpilogueBwdISA_SB_SD_Li256ELb1ELb0ELi2EEENS1_19SingleTileSchedulerILb1ELb0ELb0ELi128EEEEEEEEEvNT_6ParamsE$_ZZN4cute13to_mixed_bitsINS_5tupleIJNS1_IJNS_1CILi4EEENS2_ILi8EEEEEES3_NS2_ILi1EEEEEENS1_IJNS1_IJNS2_ILi128EEENS2_ILi0EEEEEENS2_ILi16EEES9_EEENS1_IJNS1_IJiiEEEiS9_EEEEEDaRKT_RKT0_RKT1_ENKUlDpRKT_E_clIJNS_9MixedBitsILj0ELj384EEENSU_ILj0ELj48EEENS2_ILj0EEEEEEDaSR_,($_ZN7cutlass13device_kernelIN5flash19enable_sm80_to_sm89INS1_16FlashAttnBwdSm80INS1_25CollectiveMainloopBwdSm80ILi2ELi2EN4cute5tupleIJNS5_1CILi128EEES8_NS7_ILi64EEEEEENS_10bfloat16_tEfNS_4arch4Sm80ELb0ELb0ELb1ELb1ELb1ELb0ELb0ELb0ELi2ELi4ELi4ELi4ELb0EEENS1_21CollectiveEpilogueBwdISA_SB_SD_Li256ELb1ELb0ELi2EEENS1_19SingleTileSchedulerILb1ELb0ELb0ELi128EEEEEEEEEvNT_6ParamsE$_ZZN4cute13to_mixed_bitsINS_5tupleIJNS1_IJNS_1CILi4EEENS2_ILi8EEEEEES3_NS2_ILi1EEEEEENS1_IJNS1_IJNS2_ILi128EEENS2_ILi0EEEEEENS2_ILi16EEES9_EEENS1_IJNS1_IJiiEEEiS9_EEEEEDaRKT_RKT0_RKT1_ENKUlRKT_RKT0_RKT1_E_clIS3_SB_iEEDaSQ_ST_SW_ - $_ZN7cutlass13device_kernelIN5flash19enable_sm80_to_sm89INS1_16FlashAttnBwdSm80INS1_25CollectiveMainloopBwdSm80ILi2ELi2EN4cute5tupleIJNS5_1CILi128EEES8_NS7_ILi64EEEEEENS_10bfloat16_tEfNS_4arch4Sm80ELb0ELb0ELb1ELb1ELb1ELb0ELb0ELb0ELi2ELi4ELi4ELi4ELb0EEENS1_21CollectiveEpilogueBwdISA_SB_SD_Li256ELb1ELb0ELi2EEENS1_19SingleTileSchedulerILb1ELb0ELb0ELi128EEEEEEEEEvNT_6ParamsE$_ZZN4cute13to_mixed_bitsINS_5tupleIJNS1_IJNS_1CILi4EEENS2_ILi8EEEEEES3_NS2_ILi1EEEEEENS1_IJNS1_IJNS2_ILi128EEENS2_ILi0EEEEEENS2_ILi16EEES9_EEENS1_IJNS1_IJiiEEEiS9_EEEEEDaRKT_RKT0_RKT1_ENKUlDpRKT_E_clIJNS_9MixedBitsILj0ELj384EEENSU_ILj0ELj48EEENS2_ILj0EEEEEEDaSR_)
$_ZN7cutlass13device_kernelIN5flash19enable_sm80_to_sm89INS1_16FlashAttnBwdSm80INS1_25CollectiveMainloopBwdSm80ILi2ELi2EN4cute5tupleIJNS5_1CILi128EEES8_NS7_ILi64EEEEEENS_10bfloat16_tEfNS_4arch4Sm80ELb0ELb0ELb1ELb1ELb1ELb0ELb0ELb0ELi2ELi4ELi4ELi4ELb0EEENS1_21CollectiveEpilogueBwdISA_SB_SD_Li256ELb1ELb0ELi2EEENS1_19SingleTileSchedulerILb1ELb0ELb0ELi128EEEEEEEEEvNT_6ParamsE$_ZZN4cute13to_mixed_bitsINS_5tupleIJNS1_IJNS_1CILi4EEENS2_ILi8EEEEEES3_NS2_ILi1EEEEEENS1_IJNS1_IJNS2_ILi128EEENS2_ILi0EEEEEENS2_ILi16EEES9_EEENS1_IJNS1_IJiiEEEiS9_EEEEEDaRKT_RKT0_RKT1_ENKUlDpRKT_E_clIJNS_9MixedBitsILj0ELj384EEENSU_ILj0ELj48EEENS2_ILj0EEEEEEDaSR_:
[----:B------:R-:W-:Y:S01]  /*d320*/  IMAD.MOV.U32 R8, RZ, RZ, R2 ;  /* 0x000000ffff087224 */ /* 0x000fe200078e0002 */
[----:B------:R-:W-:Y:S01]  /*d330*/  LOP3.LUT R6, R5, 0x30, RZ, 0xc0, !PT ;  /* 0x0000003005067812 */ /* 0x000fe200078ec0ff */
[----:B------:R-:W-:-:S03]  /*d340*/  IMAD.MOV.U32 R9, RZ, RZ, 0x0 ;  /* 0x00000000ff097424 */ /* 0x000fc600078e00ff */
[----:B------:R-:W-:Y:S01]  /*d350*/  LOP3.LUT R3, R6, 0x1b0, R3, 0x78, !PT ;  /* 0x000001b006037812 */ /* 0x000fe200078e7803 */
[----:B------:R-:W-:Y:S06]  /*d360*/  RET.REL.NODEC R8 `(_ZN7cutlass13device_kernelIN5flash19enable_sm80_to_sm89INS1_16FlashAttnBwdSm80INS1_25CollectiveMainloopBwdSm80ILi2ELi2EN4cute5tupleIJNS5_1CILi128EEES8_NS7_ILi64EEEEEENS_10bfloat16_tEfNS_4arch4Sm80ELb0ELb0ELb1ELb1ELb1ELb0ELb0ELb0ELi2ELi4ELi4ELi4ELb0EEENS1_21CollectiveEpilogueBwdISA_SB_SD_Li256ELb1ELb0ELi2EEENS1_19SingleTileSchedulerILb1ELb0ELb0ELi128EEEEEEEEEvNT_6ParamsE) ;  /* 0xffff2c9008007950 */ /* 0x000fec0003c3ffff */
        .type           $_ZN7cutlass13device_kernelIN5flash19enable_sm80_to_sm89INS1_16FlashAttnBwdSm80INS1_25CollectiveMainloopBwdSm80ILi2ELi2EN4cute5tupleIJNS5_1CILi128EEES8_NS7_ILi64EEEEEENS_10bfloat16_tEfNS_4arch4Sm80ELb0ELb0ELb1ELb1ELb1ELb0ELb0ELb0ELi2ELi4ELi4ELi4ELb0EEENS1_21CollectiveEpilogueBwdISA_SB_SD_Li256ELb1ELb0ELi2EEENS1_19SingleTileSchedulerILb1ELb0ELb0ELi128EEEEEEEEEvNT_6ParamsE$_ZZN4cute13to_mixed_bitsINS_5tupleIJNS1_IJNS_1CILi4EEENS2_ILi8EEEEEES3_NS2_ILi1EEEEEENS1_IJNS1_IJNS2_ILi128EEENS2_ILi0EEEEEENS2_ILi16EEES9_EEENS1_IJNS1_IJiiEEEiS9_EEEEEDaRKT_RKT0_RKT1_ENKUlRKT_RKT0_RKT1_E_clIS3_SB_iEEDaSQ_ST_SW_,@function
        .size           $_ZN7cutlass13device_kernelIN5flash19enable_sm80_to_sm89INS1_16FlashAttnBwdSm80INS1_25CollectiveMainloopBwdSm80ILi2ELi2EN4cute5tupleIJNS5_1CILi128EEES8_NS7_ILi64EEEEEENS_10bfloat16_tEfNS_4arch4Sm80ELb0ELb0ELb1ELb1ELb1ELb0ELb0ELb0ELi2ELi4ELi4ELi4ELb0EEENS1_21CollectiveEpilogueBwdISA_SB_SD_Li256ELb1ELb0ELi2EEENS1_19SingleTileSchedulerILb1ELb0ELb0ELi128EEEEEEEEEvNT_6ParamsE$_ZZN4cute13to_mixed_bitsINS_5tupleIJNS1_IJNS_1CILi4EEENS2_ILi8EEEEEES3_NS2_ILi1EEEEEENS1_IJNS1_IJNS2_ILi128EEENS2_ILi0EEEEEENS2_ILi16EEES9_EEENS1_IJNS1_IJiiEEEiS9_EEEEEDaRKT_RKT0_RKT1_ENKUlRKT_RKT0_RKT1_E_clIS3_SB_iEEDaSQ_ST_SW_,($_ZN7cutlass13device_kernelIN5flash19enable_sm80_to_sm89INS1_16FlashAttnBwdSm80INS1_25CollectiveMainloopBwdSm80ILi2ELi2EN4cute5tupleIJNS5_1CILi128EEES8_NS7_ILi64EEEEEENS_10bfloat16_tEfNS_4arch4Sm80ELb0ELb0ELb1ELb1ELb1ELb0ELb0ELb0ELi2ELi4ELi4ELi4ELb0EEENS1_21CollectiveEpilogueBwdISA_SB_SD_Li256ELb1ELb0ELi2EEENS1_19SingleTileSchedulerILb1ELb0ELb0ELi128EEEEEEEEEvNT_6ParamsE$_ZZN4cute13to_mixed_bitsINS_5tupleIJNS1_IJNS_1CILi4EEENS2_ILi8EEEEEES3_NS2_ILi1EEEEEENS1_IJNS1_IJNS2_ILi128EEENS2_ILi0EEEEEENS2_ILi16EEES9_EEENS1_IJNS1_IJiiEEEiS9_EEEEEDaRKT_RKT0_RKT1_ENKUlRKT_RKT0_RKT1_E_clIS5_SA_SD_EEDaSQ_ST_SW_ - $_ZN7cutlass13device_kernelIN5flash19enable_sm80_to_sm89INS1_16FlashAttnBwdSm80INS1_25CollectiveMainloopBwdSm80ILi2ELi2EN4cute5tupleIJNS5_1CILi128EEES8_NS7_ILi64EEEEEENS_10bfloat16_tEfNS_4arch4Sm80ELb0ELb0ELb1ELb1ELb1ELb0ELb0ELb0ELi2ELi4ELi4ELi4ELb0EEENS1_21CollectiveEpilogueBwdISA_SB_SD_Li256ELb1ELb0ELi2EEENS1_19SingleTileSchedulerILb1ELb0ELb0ELi128EEEEEEEEEvNT_6ParamsE$_ZZN4cute13to_mixed_bitsINS_5tupleIJNS1_IJNS_1CILi4EEENS2_ILi8EEEEEES3_NS2_ILi1EEEEEENS1_IJNS1_IJNS2_ILi128EEENS2_ILi0EEEEEENS2_ILi16EEES9_EEENS1_IJNS1_IJiiEEEiS9_EEEEEDaRKT_RKT0_RKT1_ENKUlRKT_RKT0_RKT1_E_clIS3_SB_iEEDaSQ_ST_SW_)
$_ZN7cutlass13device_kernelIN5flash19enable_sm80_to_sm89INS1_16FlashAttnBwdSm80INS1_25CollectiveMainloopBwdSm80ILi2ELi2EN4cute5tupleIJNS5_1CILi128EEES8_NS7_ILi64EEEEEENS_10bfloat16_tEfNS_4arch4Sm80ELb0ELb0ELb1ELb1ELb1ELb0ELb0ELb0ELi2ELi4ELi4ELi4ELb0EEENS1_21CollectiveEpilogueBwdISA_SB_SD_Li256ELb1ELb0ELi2EEENS1_19SingleTileSchedulerILb1ELb0ELb0ELi128EEEEEEEEEvNT_6ParamsE$_ZZN4cute13to_mixed_bitsINS_5tupleIJNS1_IJNS_1CILi4EEENS2_ILi8EEEEEES3_NS2_ILi1EEEEEENS1_IJNS1_IJNS2_ILi128EEENS2_ILi0EEEEEENS2_ILi16EEES9_EEENS1_IJNS1_IJiiEEEiS9_EEEEEDaRKT_RKT0_RKT1_ENKUlRKT_RKT0_RKT1_E_clIS3_SB_iEEDaSQ_ST_SW_:
[----:B------:R-:W-:Y:S01]  /*d370*/  MOV R8, R6 ;  /* 0x0000000600087202 */ /* 0x000fe20000000f00 */
[----:B------:R-:W-:Y:S02]  /*d380*/  IMAD.MOV.U32 R9, RZ, RZ, 0x0 ;  /* 0x00000000ff097424 */ /* 0x000fe400078e00ff */
[----:B------:R-:W-:-:S05]  /*d390*/  IMAD.SHL.U32 R2, R29, 0x10, RZ ;  /* 0x000000101d027824 */ /* 0x000fca00078e00ff */
[----:B------:R-:W-:Y:S01]  /*d3a0*/  LOP3.LUT R2, R2, 0x30, RZ, 0xc0, !PT ;  /* 0x0000003002027812 */ /* 0x000fe200078ec0ff */
[----:B------:R-:W-:Y:S06]  /*d3b0*/  RET.REL.NODEC R8 `(_ZN7cutlass13device_kernelIN5flash19enable_sm80_to_sm89INS1_16FlashAttnBwdSm80INS1_25CollectiveMainloopBwdSm80ILi2ELi2EN4cute5tupleIJNS5_1CILi128EEES8_NS7_ILi64EEEEEENS_10bfloat16_tEfNS_4arch4Sm80ELb0ELb0ELb1ELb1ELb1ELb0ELb0ELb0ELi2ELi4ELi4ELi4ELb0EEENS1_21CollectiveEpilogueBwdISA_SB_SD_Li256ELb1ELb0ELi2EEENS1_19SingleTileSchedulerILb1ELb0ELb0ELi128EEEEEEEEEvNT_6ParamsE) ;  /* 0xffff2c4008007950 */ /* 0x000fec0003c3ffff */
        .type           $_ZN7cutlass13device_kernelIN5flash19enable_sm80_to_sm89INS1_16FlashAttnBwdSm80INS1_25CollectiveMainloopBwdSm80ILi2ELi2EN4cute5tupleIJNS5_1CILi128EEES8_NS7_ILi64EEEEEENS_10bfloat16_tEfNS_4arch4Sm80ELb0ELb0ELb1ELb1ELb1ELb0ELb0ELb0ELi2ELi4ELi4ELi4ELb0EEENS1_21CollectiveEpilogueBwdISA_SB_SD_Li256ELb1ELb0ELi2EEENS1_19SingleTileSchedulerILb1ELb0ELb0ELi128EEEEEEEEEvNT_6ParamsE$_ZZN4cute13to_mixed_bitsINS_5tupleIJNS1_IJNS_1CILi4EEENS2_ILi8EEEEEES3_NS2_ILi1EEEEEENS1_IJNS1_IJNS2_ILi128EEENS2_ILi0EEEEEENS2_ILi16EEES9_EEENS1_IJNS1_IJiiEEEiS9_EEEEEDaRKT_RKT0_RKT1_ENKUlRKT_RKT0_RKT1_E_clIS5_SA_SD_EEDaSQ_ST_SW_,@function
        .size           $_ZN7cutlass13device_kernelIN5flash19enable_sm80_to_sm89INS1_16FlashAttnBwdSm80INS1_25CollectiveMainloopBwdSm80ILi2ELi2EN4cute5tupleIJNS5_1CILi128EEES8_NS7_ILi64EEEEEENS_10bfloat16_tEfNS_4arch4Sm80ELb0ELb0ELb1ELb1ELb1ELb0ELb0ELb0ELi2ELi4ELi4ELi4ELb0EEENS1_21CollectiveEpilogueBwdISA_SB_SD_Li256ELb1ELb0ELi2EEENS1_19SingleTileSchedulerILb1ELb0ELb0ELi128EEEEEEEEEvNT_6ParamsE$_ZZN4cute13to_mixed_bitsINS_5tupleIJNS1_IJNS_1CILi4EEENS2_ILi8EEEEEES3_NS2_ILi1EEEEEENS1_IJNS1_IJNS2_ILi128EEENS2_ILi0EEEEEENS2_ILi16EEES9_EEENS1_IJNS1_IJiiEEEiS9_EEEEEDaRKT_RKT0_RKT1_ENKUlRKT_RKT0_RKT1_E_clIS5_SA_SD_EEDaSQ_ST_SW_,($_ZN7cutlass13device_kernelIN5flash19enable_sm80_to_sm89INS1_16FlashAttnBwdSm80INS1_25CollectiveMainloopBwdSm80ILi2ELi2EN4cute5tupleIJNS5_1CILi128EEES8_NS7_ILi64EEEEEENS_10bfloat16_tEfNS_4arch4Sm80ELb0ELb0ELb1ELb1ELb1ELb0ELb0ELb0ELi2ELi4ELi4ELi4ELb0EEENS1_21CollectiveEpilogueBwdISA_SB_SD_Li256ELb1ELb0ELi2EEENS1_19SingleTileSchedulerILb1ELb0ELb0ELi128EEEEEEEEEvNT_6ParamsE$_ZZN4cute13to_mixed_bitsINS_5tupleIJNS_1CILi4EEENS2_ILi8EEEEEENS1_IJNS2_ILi0EEENS2_ILi64EEEEEENS1_IJiiEEEEEDaRKT_RKT0_RKT1_ENKUlDpRKT_E_clIJNS2_ILj0EEENS_9MixedBitsILj0ELj448EEEEEEDaSM_ - $_ZN7cutlass13device_kernelIN5flash19enable_sm80_to_sm89INS1_16FlashAttnBwdSm80INS1_25CollectiveMainloopBwdSm80ILi2ELi2EN4cute5tupleIJNS5_1CILi128EEES8_NS7_ILi64EEEEEENS_10bfloat16_tEfNS_4arch4Sm80ELb0ELb0ELb1ELb1ELb1ELb0ELb0ELb0ELi2ELi4ELi4ELi4ELb0EEENS1_21CollectiveEpilogueBwdISA_SB_SD_Li256ELb1ELb0ELi2EEENS1_19SingleTileSchedulerILb1ELb0ELb0ELi128EEEEEEEEEvNT_6ParamsE$_ZZN4cute13to_mixed_bitsINS_5tupleIJNS1_IJNS_1CILi4EEENS2_ILi8EEEEEES3_NS2_ILi1EEEEEENS1_IJNS1_IJNS2_ILi128EEENS2_ILi0EEEEEENS2_ILi16EEES9_EEENS1_IJNS1_IJiiEEEiS9_EEEEEDaRKT_RKT0_RKT1_ENKUlRKT_RKT0_RKT1_E_clIS5_SA_SD_EEDaSQ_ST_SW_)
$_ZN7cutlass13device_kernelIN5flash19enable_sm80_to_sm89INS1_16FlashAttnBwdSm80INS1_25CollectiveMainloopBwdSm80ILi2ELi2EN4cute5tupleIJNS5_1CILi128EEES8_NS7_ILi64EEEEEENS_10bfloat16_tEfNS_4arch4Sm80ELb0ELb0ELb1ELb1ELb1ELb0ELb0ELb0ELi2ELi4ELi4ELi4ELb0EEENS1_21CollectiveEpilogueBwdISA_SB_SD_Li256ELb1ELb0ELi2EEENS1_19SingleTileSchedulerILb1ELb0ELb0ELi128EEEEEEEEEvNT_6ParamsE$_ZZN4cute13to_mixed_bitsINS_5tupleIJNS1_IJNS_1CILi4EEENS2_ILi8EEEEEES3_NS2_ILi1EEEEEENS1_IJNS1_IJNS2_ILi128EEENS2_ILi0EEEEEENS2_ILi16EEES9_EEENS1_IJNS1_IJiiEEEiS9_EEEEEDaRKT_RKT0_RKT1_ENKUlRKT_RKT0_RKT1_E_clIS5_SA_SD_EEDaSQ_ST_SW_:
        /* <DEDUP_REMOVED lines=8> */
        .type           $_ZN7cutlass13device_kernelIN5flash19enable_sm80_to_sm89INS1_16FlashAttnBwdSm80INS1_25CollectiveMainloopBwdSm80ILi2ELi2EN4cute5tupleIJNS5_1CILi128EEES8_NS7_ILi64EEEEEENS_10bfloat16_tEfNS_4arch4Sm80ELb0ELb0ELb1ELb1ELb1ELb0ELb0ELb0ELi2ELi4ELi4ELi4ELb0EEENS1_21CollectiveEpilogueBwdISA_SB_SD_Li256ELb1ELb0ELi2EEENS1_19SingleTileSchedulerILb1ELb0ELb0ELi128EEEEEEEEEvNT_6ParamsE$_ZZN4cute13to_mixed_bitsINS_5tupleIJNS_1CILi4EEENS2_ILi8EEEEEENS1_IJNS2_ILi0EEENS2_ILi64EEEEEENS1_IJiiEEEEEDaRKT_RKT0_RKT1_ENKUlDpRKT_E_clIJNS2_ILj0EEENS_9MixedBitsILj0ELj448EEEEEEDaSM_,@function
        .size           $_ZN7cutlass13device_kernelIN5flash19enable_sm80_to_sm89INS1_16FlashAttnBwdSm80INS1_25CollectiveMainloopBwdSm80ILi2ELi2EN4cute5tupleIJNS5_1CILi128EEES8_NS7_ILi64EEEEEENS_10bfloat16_tEfNS_4arch4Sm80ELb0ELb0ELb1ELb1ELb1ELb0ELb0ELb0ELi2ELi4ELi4ELi4ELb0EEENS1_21CollectiveEpilogueBwdISA_SB_SD_Li256ELb1ELb0ELi2EEENS1_19SingleTileSchedulerILb1ELb0ELb0ELi128EEEEEEEEEvNT_6ParamsE$_ZZN4cute13to_mixed_bitsINS_5tupleIJNS_1CILi4EEENS2_ILi8EEEEEENS1_IJNS2_ILi0EEENS2_ILi64EEEEEENS1_IJiiEEEEEDaRKT_RKT0_RKT1_ENKUlDpRKT_E_clIJNS2_ILj0EEENS_9MixedBitsILj0ELj448EEEEEEDaSM_,($_ZN7cutlass13device_kernelIN5flash19enable_sm80_to_sm89INS1_16FlashAttnBwdSm80INS1_25CollectiveMainloopBwdSm80ILi2ELi2EN4cute5tupleIJNS5_1CILi128EEES8_NS7_ILi64EEEEEENS_10bfloat16_tEfNS_4arch4Sm80ELb0ELb0ELb1ELb1ELb1ELb0ELb0ELb0ELi2ELi4ELi4ELi4ELb0EEENS1_21CollectiveEpilogueBwdISA_SB_SD_Li256ELb1ELb0ELi2EEENS1_19SingleTileSchedulerILb1ELb0ELb0ELi128EEEEEEEEEvNT_6ParamsE$_ZZN4cute13to_mixed_bitsINS_5tupleIJNS_1CILi4EEENS2_ILi8EEEEEENS1_IJNS2_ILi0EEENS2_ILi64EEEEEENS1_IJiiEEEEEDaRKT_RKT0_RKT1_ENKUlRKT_RKT0_RKT1_E_clIS4_S7_iEEDaSL_SO_SR_ - $_ZN7cutlass13device_kernelIN5flash19enable_sm80_to_sm89INS1_16FlashAttnBwdSm80INS1_25CollectiveMainloopBwdSm80ILi2ELi2EN4cute5tupleIJNS5_1CILi128EEES8_NS7_ILi64EEEEEENS_10bfloat16_tEfNS_4arch4Sm80ELb0ELb0ELb1ELb1ELb1ELb0ELb0ELb0ELi2ELi4ELi4ELi4ELb0EEENS1_21CollectiveEpilogueBwdISA_SB_SD_Li256ELb1ELb0ELi2EEENS1_19SingleTileSchedulerILb1ELb0ELb0ELi128EEEEEEEEEvNT_6ParamsE$_ZZN4cute13to_mixed_bitsINS_5tupleIJNS_1CILi4EEENS2_ILi8EEEEEENS1_IJNS2_ILi0EEENS2_ILi64EEEEEENS1_IJiiEEEEEDaRKT_RKT0_RKT1_ENKUlDpRKT_E_clIJNS2_ILj0EEENS_9MixedBitsILj0ELj448EEEEEEDaSM_)
$_ZN7cutlass13device_kernelIN5flash19enable_sm80_to_sm89INS1_16FlashAttnBwdSm80INS1_25CollectiveMainloopBwdSm80ILi2ELi2EN4cute5tupleIJNS5_1CILi128EEES8_NS7_ILi64EEEEEENS_10bfloat16_tEfNS_4arch4Sm80ELb0ELb0ELb1ELb1ELb1ELb0ELb0ELb0ELi2ELi4ELi4ELi4ELb0EEENS1_21CollectiveEpilogueBwdISA_SB_SD_Li256ELb1ELb0ELi2EEENS1_19SingleTileSchedulerILb1ELb0ELb0ELi128EEEEEEEEEvNT_6ParamsE$_ZZN4cute13to_mixed_bitsINS_5tupleIJNS_1CILi4EEENS2_ILi8EEEEEENS1_IJNS2_ILi0EEENS2_ILi64EEEEEENS1_IJiiEEEEEDaRKT_RKT0_RKT1_ENKUlDpRKT_E_clIJNS2_ILj0EEENS_9MixedBitsILj0ELj448EEEEEEDaSM_:
[----:B------:R-:W-:Y:S01]  /*d440*/  IMAD.MOV.U32 R8, RZ, RZ, R2 ;  /* 0x000000ffff087224 */ /* 0x000fe200078e0002 */
[----:B------:R-:W-:Y:S02]  /*d450*/  MOV R9, 0x0 ;  /* 0x0000000000097802 */ /* 0x000fe40000000f00 */
[----:B------:R-:W-:Y:S02]  /*d460*/  LOP3.LUT R3, R3, 0x1c0, RZ, 0xc0, !PT ;  /* 0x000001c003037812 */ /* 0x000fe400078ec0ff */
[----:B------:R-:W-:Y:S05]  /*d470*/  RET.REL.NODEC R8 `(_ZN7cutlass13device_kernelIN5flash19enable_sm80_to_sm89INS1_16FlashAttnBwdSm80INS1_25CollectiveMainloopBwdSm80ILi2ELi2EN4cute5tupleIJNS5_1CILi128EEES8_NS7_ILi64EEEEEENS_10bfloat16_tEfNS_4arch4Sm80ELb0ELb0ELb1ELb1ELb1ELb0ELb0ELb0ELi2ELi4ELi4ELi4ELb0EEENS1_21CollectiveEpilogueBwdISA_SB_SD_Li256ELb1ELb0ELi2EEENS1_19SingleTileSchedulerILb1ELb0ELb0ELi128EEEEEEEEEvNT_6ParamsE) ;  /* 0xffff2b8008007950 */ /* 0x000fea0003c3ffff */
        .type           $_ZN7cutlass13device_kernelIN5flash19enable_sm80_to_sm89INS1_16FlashAttnBwdSm80INS1_25CollectiveMainloopBwdSm80ILi2ELi2EN4cute5tupleIJNS5_1CILi128EEES8_NS7_ILi64EEEEEENS_10bfloat16_tEfNS_4arch4Sm80ELb0ELb0ELb1ELb1ELb1ELb0ELb0ELb0ELi2ELi4ELi4ELi4ELb0EEENS1_21CollectiveEpilogueBwdISA_SB_SD_Li256ELb1ELb0ELi2EEENS1_19SingleTileSchedulerILb1ELb0ELb0ELi128EEEEEEEEEvNT_6ParamsE$_ZZN4cute13to_mixed_bitsINS_5tupleIJNS_1CILi4EEENS2_ILi8EEEEEENS1_IJNS2_ILi0EEENS2_ILi64EEEEEENS1_IJiiEEEEEDaRKT_RKT0_RKT1_ENKUlRKT_RKT0_RKT1_E_clIS4_S7_iEEDaSL_SO_SR_,@function
        .size           $_ZN7cutlass13device_kernelIN5flash19enable_sm80_to_sm89INS1_16FlashAttnBwdSm80INS1_25CollectiveMainloopBwdSm80ILi2ELi2EN4cute5tupleIJNS5_1CILi128EEES8_NS7_ILi64EEEEEENS_10bfloat16_tEfNS_4arch4Sm80ELb0ELb0ELb1ELb1ELb1ELb0ELb0ELb0ELi2ELi4ELi4ELi4ELb0EEENS1_21CollectiveEpilogueBwdISA_SB_SD_Li256ELb1ELb0ELi2EEENS1_19SingleTileSchedulerILb1ELb0ELb0ELi128EEEEEEEEEvNT_6ParamsE$_ZZN4cute13to_mixed_bitsINS_5tupleIJNS_1CILi4EEENS2_ILi8EEEEEENS1_IJNS2_ILi0EEENS2_ILi64EEEEEENS1_IJiiEEEEEDaRKT_RKT0_RKT1_ENKUlRKT_RKT0_RKT1_E_clIS4_S7_iEEDaSL_SO_SR_,($_ZN7cutlass13device_kernelIN5flash19enable_sm80_to_sm89INS1_16FlashAttnBwdSm80INS1_25CollectiveMainloopBwdSm80ILi2ELi2EN4cute5tupleIJNS5_1CILi128EEES8_NS7_ILi64EEEEEENS_10bfloat16_tEfNS_4arch4Sm80ELb0ELb0ELb1ELb1ELb1ELb0ELb0ELb0ELi2ELi4ELi4ELi4ELb0EEENS1_21CollectiveEpilogueBwdISA_SB_SD_Li256ELb1ELb0ELi2EEENS1_19SingleTileSchedulerILb1ELb0ELb0ELi128EEEEEEEEEvNT_6ParamsE$_ZZN4cute13to_mixed_bitsINS_5tupleIJNS_1CILi4EEENS2_ILi8EEEEEENS1_IJNS2_ILi128EEENS2_ILi0EEEEEENS1_IJiiEEEEEDaRKT_RKT0_RKT1_ENKUlDpRKT_E_clIJNS_9MixedBitsILj0ELj384EEENS2_ILj0EEEEEEDaSM_ - $_ZN7cutlass13device_kernelIN5flash19enable_sm80_to_sm89INS1_16FlashAttnBwdSm80INS1_25CollectiveMainloopBwdSm80ILi2ELi2EN4cute5tupleIJNS5_1CILi128EEES8_NS7_ILi64EEEEEENS_10bfloat16_tEfNS_4arch4Sm80ELb0ELb0ELb1ELb1ELb1ELb0ELb0ELb0ELi2ELi4ELi4ELi4ELb0EEENS1_21CollectiveEpilogueBwdISA_SB_SD_Li256ELb1ELb0ELi2EEENS1_19SingleTileSchedulerILb1ELb0ELb0ELi128EEEEEEEEEvNT_6ParamsE$_ZZN4cute13to_mixed_bitsINS_5tupleIJNS_1CILi4EEENS2_ILi8EEEEEENS1_IJNS2_ILi0EEENS2_ILi64EEEEEENS1_IJiiEEEEEDaRKT_RKT0_RKT1_ENKUlRKT_RKT0_RKT1_E_clIS4_S7_iEEDaSL_SO_SR_)
$_ZN7cutlass13device_kernelIN5flash19enable_sm80_to_sm89INS1_16FlashAttnBwdSm80INS1_25CollectiveMainloopBwdSm80ILi2ELi2EN4cute5tupleIJNS5_1CILi128EEES8_NS7_ILi64EEEEEENS_10bfloat16_tEfNS_4arch4Sm80ELb0ELb0ELb1ELb1ELb1ELb0ELb0ELb0ELi2ELi4ELi4ELi4ELb0EEENS1_21CollectiveEpilogueBwdISA_SB_SD_Li256ELb1ELb0ELi2EEENS1_19SingleTileSchedulerILb1ELb0ELb0ELi128EEEEEEEEEvNT_6ParamsE$_ZZN4cute13to_mixed_bitsINS_5tupleIJNS_1CILi4EEENS2_ILi8EEEEEENS1_IJNS2_ILi0EEENS2_ILi64EEEEEENS1_IJiiEEEEEDaRKT_RKT0_RKT1_ENKUlRKT_RKT0_RKT1_E_clIS4_S7_iEEDaSL_SO_SR_:
[----:B------:R-:W-:Y:S01]  /*d480*/  MOV R8, R2 ;  /* 0x0000000200087202 */ /* 0x000fe20000000f00 */
[----:B------:R-:W-:Y:S02]  /*d490*/  IMAD.MOV.U32 R9, RZ, RZ, 0x0 ;  /* 0x00000000ff097424 */ /* 0x000fe400078e00ff */
[----:B------:R-:W-:-:S05]  /*d4a0*/  IMAD.SHL.U32 R3, R3, 0x40, RZ ;  /* 0x0000004003037824 */ /* 0x000fca00078e00ff */
[----:B------:R-:W-:Y:S01]  /*d4b0*/  LOP3.LUT R3, R3, 0x1c0, RZ, 0xc0, !PT ;  /* 0x000001c003037812 */ /* 0x000fe200078ec0ff */
[----:B------:R-:W-:Y:S06]  /*d4c0*/  RET.REL.NODEC R8 `(_ZN7cutlass13device_kernelIN5flash19enable_sm80_to_sm89INS1_16FlashAttnBwdSm80INS1_25CollectiveMainloopBwdSm80ILi2ELi2EN4cute5tupleIJNS5_1CILi128EEES8_NS7_ILi64EEEEEENS_10bfloat16_tEfNS_4arch4Sm80ELb0ELb0ELb1ELb1ELb1ELb0ELb0ELb0ELi2ELi4ELi4ELi4ELb0EEENS1_21CollectiveEpilogueBwdISA_SB_SD_Li256ELb1ELb0ELi2EEENS1_19SingleTileSchedulerILb1ELb0ELb0ELi128EEEEEEEEEvNT_6ParamsE) ;  /* 0xffff2b3008007950 */ /* 0x000fec0003c3ffff */
        .type           $_ZN7cutlass13device_kernelIN5flash19enable_sm80_to_sm89INS1_16FlashAttnBwdSm80INS1_25CollectiveMainloopBwdSm80ILi2ELi2EN4cute5tupleIJNS5_1CILi128EEES8_NS7_ILi64EEEEEENS_10bfloat16_tEfNS_4arch4Sm80ELb0ELb0ELb1ELb1ELb1ELb0ELb0ELb0ELi2ELi4ELi4ELi4ELb0EEENS1_21CollectiveEpilogueBwdISA_SB_SD_Li256ELb1ELb0ELi2EEENS1_19SingleTileSchedulerILb1ELb0ELb0ELi128EEEEEEEEEvNT_6ParamsE$_ZZN4cute13to_mixed_bitsINS_5tupleIJNS_1CILi4EEENS2_ILi8EEEEEENS1_IJNS2_ILi128EEENS2_ILi0EEEEEENS1_IJiiEEEEEDaRKT_RKT0_RKT1_ENKUlDpRKT_E_clIJNS_9MixedBitsILj0ELj384EEENS2_ILj0EEEEEEDaSM_,@function
        .size           $_ZN7cutlass13device_kernelIN5flash19enable_sm80_to_sm89INS1_16FlashAttnBwdSm80INS1_25CollectiveMainloopBwdSm80ILi2ELi2EN4cute5tupleIJNS5_1CILi128EEES8_NS7_ILi64EEEEEENS_10bfloat16_tEfNS_4arch4Sm80ELb0ELb0ELb1ELb1ELb1ELb0ELb0ELb0ELi2ELi4ELi4ELi4ELb0EEENS1_21CollectiveEpilogueBwdISA_SB_SD_Li256ELb1ELb0ELi2EEENS1_19SingleTileSchedulerILb1ELb0ELb0ELi128EEEEEEEEEvNT_6ParamsE$_ZZN4cute13to_mixed_bitsINS_5tupleIJNS_1CILi4EEENS2_ILi8EEEEEENS1_IJNS2_ILi128EEENS2_ILi0EEEEEENS1_IJiiEEEEEDaRKT_RKT0_RKT1_ENKUlDpRKT_E_clIJNS_9MixedBitsILj0ELj384EEENS2_ILj0EEEEEEDaSM_,($_ZN7cutlass13device_kernelIN5flash19enable_sm80_to_sm89INS1_16FlashAttnBwdSm80INS1_25CollectiveMainloopBwdSm80ILi2ELi2EN4cute5tupleIJNS5_1CILi128EEES8_NS7_ILi64EEEEEENS_10bfloat16_tEfNS_4arch4Sm80ELb0ELb0ELb1ELb1ELb1ELb0ELb0ELb0ELi2ELi4ELi4ELi4ELb0EEENS1_21CollectiveEpilogueBwdISA_SB_SD_Li256ELb1ELb0ELi2EEENS1_19SingleTileSchedulerILb1ELb0ELb0ELi128EEEEEEEEEvNT_6ParamsE$_ZZN4cute13to_mixed_bitsINS_5tupleIJNS_1CILi4EEENS2_ILi8EEEEEENS1_IJNS2_ILi128EEENS2_ILi0EEEEEENS1_IJiiEEEEEDaRKT_RKT0_RKT1_ENKUlRKT_RKT0_RKT1_E_clIS3_S6_iEEDaSL_SO_SR_ - $_ZN7cutlass13device_kernelIN5flash19enable_sm80_to_sm89INS1_16FlashAttnBwdSm80INS1_25CollectiveMainloopBwdSm80ILi2ELi2EN4cute5tupleIJNS5_1CILi128EEES8_NS7_ILi64EEEEEENS_10bfloat16_tEfNS_4arch4Sm80ELb0ELb0ELb1ELb1ELb1ELb0ELb0ELb0ELi2ELi4ELi4ELi4ELb0EEENS1_21CollectiveEpilogueBwdISA_SB_SD_Li256ELb1ELb0ELi2EEENS1_19SingleTileSchedulerILb1ELb0ELb0ELi128EEEEEEEEEvNT_6ParamsE$_ZZN4cute13to_mixed_bitsINS_5tupleIJNS_1CILi4EEENS2_ILi8EEEEEENS1_IJNS2_ILi128EEENS2_ILi0EEEEEENS1_IJiiEEEEEDaRKT_RKT0_RKT1_ENKUlDpRKT_E_clIJNS_9MixedBitsILj0ELj384EEENS2_ILj0EEEEEEDaSM_)
$_ZN7cutlass13device_kernelIN5flash19enable_sm80_to_sm89INS1_16FlashAttnBwdSm80INS1_25CollectiveMainloopBwdSm80ILi2ELi2EN4cute5tupleIJNS5_1CILi128EEES8_NS7_ILi64EEEEEENS_10bfloat16_tEfNS_4arch4Sm80ELb0ELb0ELb1ELb1ELb1ELb0ELb0ELb0ELi2ELi4ELi4ELi4ELb0EEENS1_21CollectiveEpilogueBwdISA_SB_SD_Li256ELb1ELb0ELi2EEENS1_19SingleTileSchedulerILb1ELb0ELb0ELi128EEEEEEEEEvNT_6ParamsE$_ZZN4cute13to_mixed_bitsINS_5tupleIJNS_1CILi4EEENS2_ILi8EEEEEENS1_IJNS2_ILi128EEENS2_ILi0EEEEEENS1_IJiiEEEEEDaRKT_RKT0_RKT1_ENKUlDpRKT_E_clIJNS_9MixedBitsILj0ELj384EEENS2_ILj0EEEEEEDaSM_:
[----:B------:R-:W-:Y:S01]  /*d4d0*/  IMAD.MOV.U32 R8, RZ, RZ, R2 ;  /* 0x000000ffff087224 */ /* 0x000fe200078e0002 */
[----:B------:R-:W-:Y:S02]  /*d4e0*/  MOV R9, 0x0 ;  /* 0x0000000000097802 */ /* 0x000fe40000000f00 */
[----:B------:R-:W-:Y:S02]  /*d4f0*/  LOP3.LUT R3, R3, 0x180, RZ, 0xc0, !PT ;  /* 0x0000018003037812 */ /* 0x000fe400078ec0ff */
[----:B------:R-:W-:Y:S05]  /*d500*/  RET.REL.NODEC R8 `(_ZN7cutlass13device_kernelIN5flash19enable_sm80_to_sm89INS1_16FlashAttnBwdSm80INS1_25CollectiveMainloopBwdSm80ILi2ELi2EN4cute5tupleIJNS5_1CILi128EEES8_NS7_ILi64EEEEEENS_10bfloat16_tEfNS_4arch4Sm80ELb0ELb0ELb1ELb1ELb1ELb0ELb0ELb0ELi2ELi4ELi4ELi4ELb0EEENS1_21CollectiveEpilogueBwdISA_SB_SD_Li256ELb1ELb0ELi2EEENS1_19SingleTileSchedulerILb1ELb0ELb0ELi128EEEEEEEEEvNT_6ParamsE) ;  /* 0xffff2af008007950 */ /* 0x000fea0003c3ffff */
        .type           $_ZN7cutlass13device_kernelIN5flash19enable_sm80_to_sm89INS1_16FlashAttnBwdSm80INS1_25CollectiveMainloopBwdSm80ILi2ELi2EN4cute5tupleIJNS5_1CILi128EEES8_NS7_ILi64EEEEEENS_10bfloat16_tEfNS_4arch4Sm80ELb0ELb0ELb1ELb1ELb1ELb0ELb0ELb0ELi2ELi4ELi4ELi4ELb0EEENS1_21CollectiveEpilogueBwdISA_SB_SD_Li256ELb1ELb0ELi2EEENS1_19SingleTileSchedulerILb1ELb0ELb0ELi128EEEEEEEEEvNT_6ParamsE$_ZZN4cute13to_mixed_bitsINS_5tupleIJNS_1CILi4EEENS2_ILi8EEEEEENS1_IJNS2_ILi128EEENS2_ILi0EEEEEENS1_IJiiEEEEEDaRKT_RKT0_RKT1_ENKUlRKT_RKT0_RKT1_E_clIS3_S6_iEEDaSL_SO_SR_,@function
        .size           $_ZN7cutlass13device_kernelIN5flash19enable_sm80_to_sm89INS1_16FlashAttnBwdSm80INS1_25CollectiveMainloopBwdSm80ILi2ELi2EN4cute5tupleIJNS5_1CILi128EEES8_NS7_ILi64EEEEEENS_10bfloat16_tEfNS_4arch4Sm80ELb0ELb0ELb1ELb1ELb1ELb0ELb0ELb0ELi2ELi4ELi4ELi4ELb0EEENS1_21CollectiveEpilogueBwdISA_SB_SD_Li256ELb1ELb0ELi2EEENS1_19SingleTileSchedulerILb1ELb0ELb0ELi128EEEEEEEEEvNT_6ParamsE$_ZZN4cute13to_mixed_bitsINS_5tupleIJNS_1CILi4EEENS2_ILi8EEEEEENS1_IJNS2_ILi128EEENS2_ILi0EEEEEENS1_IJiiEEEEEDaRKT_RKT0_RKT1_ENKUlRKT_RKT0_RKT1_E_clIS3_S6_iEEDaSL_SO_SR_,($_ZN7cutlass13device_kernelIN5flash19enable_sm80_to_sm89INS1_16FlashAttnBwdSm80INS1_25CollectiveMainloopBwdSm80ILi2ELi2EN4cute5tupleIJNS5_1CILi128EEES8_NS7_ILi64EEEEEENS_10bfloat16_tEfNS_4arch4Sm80ELb0ELb0ELb1ELb1ELb1ELb0ELb0ELb0ELi2ELi4ELi4ELi4ELb0EEENS1_21CollectiveEpilogueBwdISA_SB_SD_Li256ELb1ELb0ELi2EEENS1_19SingleTileSchedulerILb1ELb0ELb0ELi128EEEEEEEEEvNT_6ParamsE$_ZZN4cute14logical_divideINS_5tupleIJNS1_IJNS_1CILi8EEENS2_ILi1EEEEEENS1_IJNS2_ILi2EEEEEEEEENS1_IJNS1_IJS4_NS2_ILi0EEEEEENS1_IJiEEEEEENS1_IJS5_NS_6LayoutIS4_S9_EEEEEEEDaRKNSD_IT_T0_EERKT1_ENKUlRKT_RKT0_E_clINSD_IS7_SB_EESE_EEDaSQ_ST_ - $_ZN7cutlass13device_kernelIN5flash19enable_sm80_to_sm89INS1_16FlashAttnBwdSm80INS1_25CollectiveMainloopBwdSm80ILi2ELi2EN4cute5tupleIJNS5_1CILi128EEES8_NS7_ILi64EEEEEENS_10bfloat16_tEfNS_4arch4Sm80ELb0ELb0ELb1ELb1ELb1ELb0ELb0ELb0ELi2ELi4ELi4ELi4ELb0EEENS1_21CollectiveEpilogueBwdISA_SB_SD_Li256ELb1ELb0ELi2EEENS1_19SingleTileSchedulerILb1ELb0ELb0ELi128EEEEEEEEEvNT_6ParamsE$_ZZN4cute13to_mixed_bitsINS_5tupleIJNS_1CILi4EEENS2_ILi8EEEEEENS1_IJNS2_ILi128EEENS2_ILi0EEEEEENS1_IJiiEEEEEDaRKT_RKT0_RKT1_ENKUlRKT_RKT0_RKT1_E_clIS3_S6_iEEDaSL_SO_SR_)
$_ZN7cutlass13device_kernelIN5flash19enable_sm80_to_sm89INS1_16FlashAttnBwdSm80INS1_25CollectiveMainloopBwdSm80ILi2ELi2EN4cute5tupleIJNS5_1CILi128EEES8_NS7_ILi64EEEEEENS_10bfloat16_tEfNS_4arch4Sm80ELb0ELb0ELb1ELb1ELb1ELb0ELb0ELb0ELi2ELi4ELi4ELi4ELb0EEENS1_21CollectiveEpilogueBwdISA_SB_SD_Li256ELb1ELb0ELi2EEENS1_19SingleTileSchedulerILb1ELb0ELb0ELi128EEEEEEEEEvNT_6ParamsE$_ZZN4cute13to_mixed_bitsINS_5tupleIJNS_1CILi4EEENS2_ILi8EEEEEENS1_IJNS2_ILi128EEENS2_ILi0EEEEEENS1_IJiiEEEEEDaRKT_RKT0_RKT1_ENKUlRKT_RKT0_RKT1_E_clIS3_S6_iEEDaSL_SO_SR_:
[----:B------:R-:W-:Y:S01]  /*d510*/  MOV R8, R2 ;  /* 0x0000000200087202 */ /* 0x000fe20000000f00 */
[----:B------:R-:W-:Y:S02]  /*d520*/  IMAD.MOV.U32 R9, RZ, RZ, 0x0 ;  /* 0x00000000ff097424 */ /* 0x000fe400078e00ff */
[----:B------:R-:W-:-:S05]  /*d530*/  IMAD.SHL.U32 R3, R3, 0x80, RZ ;  /* 0x0000008003037824 */ /* 0x000fca00078e00ff */
[----:B------:R-:W-:Y:S01]  /*d540*/  LOP3.LUT R3, R3, 0x180, RZ, 0xc0, !PT ;  /* 0x0000018003037812 */ /* 0x000fe200078ec0ff */
[----:B------:R-:W-:Y:S06]  /*d550*/  RET.REL.NODEC R8 `(_ZN7cutlass13device_kernelIN5flash19enable_sm80_to_sm89INS1_16FlashAttnBwdSm80INS1_25CollectiveMainloopBwdSm80ILi2ELi2EN4cute5tupleIJNS5_1CILi128EEES8_NS7_ILi64EEEEEENS_10bfloat16_tEfNS_4arch4Sm80ELb0ELb0ELb1ELb1ELb1ELb0ELb0ELb0ELi2ELi4ELi4ELi4ELb0EEENS1_21CollectiveEpilogueBwdISA_SB_SD_Li256ELb1ELb0ELi2EEENS1_19SingleTileSchedulerILb1ELb0ELb0ELi128EEEEEEEEEvNT_6ParamsE) ;  /* 0xffff2aa008007950 */ /* 0x000fec0003c3ffff */
        .type           $_ZN7cutlass13device_kernelIN5flash19enable_sm80_to_sm89INS1_16FlashAttnBwdSm80INS1_25CollectiveMainloopBwdSm80ILi2ELi2EN4cute5tupleIJNS5_1CILi128EEES8_NS7_ILi64EEEEEENS_10bfloat16_tEfNS_4arch4Sm80ELb0ELb0ELb1ELb1ELb1ELb0ELb0ELb0ELi2ELi4ELi4ELi4ELb0EEENS1_21CollectiveEpilogueBwdISA_SB_SD_Li256ELb1ELb0ELi2EEENS1_19SingleTileSchedulerILb1ELb0ELb0ELi128EEEEEEEEEvNT_6ParamsE$_ZZN4cute14logical_divideINS_5tupleIJNS1_IJNS_1CILi8EEENS2_ILi1EEEEEENS1_IJNS2_ILi2EEEEEEEEENS1_IJNS1_IJS4_NS2_ILi0EEEEEENS1_IJiEEEEEENS1_IJS5_NS_6LayoutIS4_S9_EEEEEEEDaRKNSD_IT_T0_EERKT1_ENKUlRKT_RKT0_E_clINSD_IS7_SB_EESE_EEDaSQ_ST_,@function
        .size           $_ZN7cutlass13device_kernelIN5flash19enable_sm80_to_sm89INS1_16FlashAttnBwdSm80INS1_25CollectiveMainloopBwdSm80ILi2ELi2EN4cute5tupleIJNS5_1CILi128EEES8_NS7_ILi64EEEEEENS_10bfloat16_tEfNS_4arch4Sm80ELb0ELb0ELb1ELb1ELb1ELb0ELb0ELb0ELi2ELi4ELi4ELi4ELb0EEENS1_21CollectiveEpilogueBwdISA_SB_SD_Li256ELb1ELb0ELi2EEENS1_19SingleTileSchedulerILb1ELb0ELb0ELi128EEEEEEEEEvNT_6ParamsE$_ZZN4cute14logical_divideINS_5tupleIJNS1_IJNS_1CILi8EEENS2_ILi1EEEEEENS1_IJNS2_ILi2EEEEEEEEENS1_IJNS1_IJS4_NS2_ILi0EEEEEENS1_IJiEEEEEENS1_IJS5_NS_6LayoutIS4_S9_EEEEEEEDaRKNSD_IT_T0_EERKT1_ENKUlRKT_RKT0_E_clINSD_IS7_SB_EESE_EEDaSQ_ST_,($_ZN7cutlass13device_kernelIN5flash19enable_sm80_to_sm89INS1_16FlashAttnBwdSm80INS1_25CollectiveMainloopBwdSm80ILi2ELi2EN4cute5tupleIJNS5_1CILi128EEES8_NS7_ILi64EEEEEENS_10bfloat16_tEfNS_4arch4Sm80ELb0ELb0ELb1ELb1ELb1ELb0ELb0ELb0ELi2ELi4ELi4ELi4ELb0EEENS1_21CollectiveEpilogueBwdISA_SB_SD_Li256ELb1ELb0ELi2EEENS1_19SingleTileSchedulerILb1ELb0ELb0ELi128EEEEEEEEEvNT_6ParamsE$_ZZN4cute14transform_leafINS_15ArithmeticTupleIJiiEEENS_8identityEEEDaRKT_OT0_ENKUlRKT_E_clIiEEDaSB_ - $_ZN7cutlass13device_kernelIN5flash19enable_sm80_to_sm89INS1_16FlashAttnBwdSm80INS1_25CollectiveMainloopBwdSm80ILi2ELi2EN4cute5tupleIJNS5_1CILi128EEES8_NS7_ILi64EEEEEENS_10bfloat16_tEfNS_4arch4Sm80ELb0ELb0ELb1ELb1ELb1ELb0ELb0ELb0ELi2ELi4ELi4ELi4ELb0EEENS1_21CollectiveEpilogueBwdISA_SB_SD_Li256ELb1ELb0ELi2EEENS1_19SingleTileSchedulerILb1ELb0ELb0ELi128EEEEEEEEEvNT_6ParamsE$_ZZN4cute14logical_divideINS_5tupleIJNS1_IJNS_1CILi8EEENS2_ILi1EEEEEENS1_IJNS2_ILi2EEEEEEEEENS1_IJNS1_IJS4_NS2_ILi0EEEEEENS1_IJiEEEEEENS1_IJS5_NS_6LayoutIS4_S9_EEEEEEEDaRKNSD_IT_T0_EERKT1_ENKUlRKT_RKT0_E_clINSD_IS7_SB_EESE_EEDaSQ_ST_)
$_ZN7cutlass13device_kernelIN5flash19enable_sm80_to_sm89INS1_16FlashAttnBwdSm80INS1_25CollectiveMainloopBwdSm80ILi2ELi2EN4cute5tupleIJNS5_1CILi128EEES8_NS7_ILi64EEEEEENS_10bfloat16_tEfNS_4arch4Sm80ELb0ELb0ELb1ELb1ELb1ELb0ELb0ELb0ELi2ELi4ELi4ELi4ELb0EEENS1_21CollectiveEpilogueBwdISA_SB_SD_Li256ELb1ELb0ELi2EEENS1_19SingleTileSchedulerILb1ELb0ELb0ELi128EEEEEEEEEvNT_6ParamsE$_ZZN4cute14logical_divideINS_5tupleIJNS1_IJNS_1CILi8EEENS2_ILi1EEEEEENS1_IJNS2_ILi2EEEEEEEEENS1_IJNS1_IJS4_NS2_ILi0EEEEEENS1_IJiEEEEEENS1_IJS5_NS_6LayoutIS4_S9_EEEEEEEDaRKNSD_IT_T0_EERKT1_ENKUlRKT_RKT0_E_clINSD_IS7_SB_EESE_EEDaSQ_ST_:
[----:B------:R-:W-:-:S05]  /*d560*/  IADD3 R7, R2, -c[0x0][0x20], RZ ;  /* 0x8000080002077a10 */ /* 0x000fca0007ffe0ff */
[----:B------:R1:W5:Y:S01]  /*d570*/  LDL R3, [R7] ;  /* 0x0000000007037983 */ /* 0x0003620000100800 */
[----:B------:R-:W-:Y:S02]  /*d580*/  IADD3 R13, R1, 0x1680, RZ ;  /* 0x00001680010d7810 */ /* 0x000fe40007ffe0ff */
[----:B------:R-:W-:Y:S02]  /*d590*/  MOV R6, 0xd5d0 ;  /* 0x0000d5d000067802 */ /* 0x000fe40000000f00 */
[----:B------:R-:W-:-:S04]  /*d5a0*/  IADD3 R13, R13, c[0x0][0x20], RZ ;  /* 0x000008000d0d7a10 */ /* 0x000fc80007ffe0ff */
[----:B------:R-:W-:Y:S02]  /*d5b0*/  IADD3 R2, R13, 0x4, RZ ;  /* 0x000000040d027810 */ /* 0x000fe40007ffe0ff */
[----:B-1---5:R-:W-:Y:S05]  /*d5c0*/  CALL.REL.NOINC `($_ZN7cutlass13device_kernelIN5flash19enable_sm80_to_sm89INS1_16FlashAttnBwdSm80INS1_25CollectiveMainloopBwdSm80ILi2ELi2EN4cute5tupleIJNS5_1CILi128EEES8_NS7_ILi64EEEEEENS_10bfloat16_tEfNS_4arch4Sm80ELb0ELb0ELb1ELb1ELb1ELb0ELb0ELb0ELi2ELi4ELi4ELi4ELb0EEENS1_21CollectiveEpilogueBwdISA_SB_SD_Li256ELb1ELb0ELi2EEENS1_19SingleTileSchedulerILb1ELb0ELb0ELi128EEEEEEEEEvNT_6ParamsE$_ZN4cute5tupleIJNS_1CILi2EEEiEEC2ERKS2_RKi) ;  /* 0xffffec7000007944 */ /* 0x022fea0003c3ffff */
[----:B------:R1:W5:Y:S01]  /*d5d0*/  LDL R3, [R7] ;  /* 0x0000000007037983 */ /* 0x0003620000100800 */
[----:B------:R-:W-:Y:S02]  /*d5e0*/  MOV R2, R13 ;  /* 0x0000000d00027202 */ /* 0x000fe40000000f00 */
[----:B------:R-:W-:Y:S02]  /*d5f0*/  MOV R6, 0xd610 ;  /* 0x0000d61000067802 */ /* 0x000fe40000000f00 */
[----:B-1---5:R-:W-:Y:S05]  /*d600*/  CALL.REL.NOINC `($_ZN7cutlass13device_kernelIN5flash19enable_sm80_to_sm89INS1_16FlashAttnBwdSm80INS1_25CollectiveMainloopBwdSm80ILi2ELi2EN4cute5tupleIJNS5_1CILi128EEES8_NS7_ILi64EEEEEENS_10bfloat16_tEfNS_4arch4Sm80ELb0ELb0ELb1ELb1ELb1ELb0ELb0ELb0ELi2ELi4ELi4ELi4ELb0EEENS1_21CollectiveEpilogueBwdISA_SB_SD_Li256ELb1ELb0ELi2EEENS1_19SingleTileSchedulerILb1ELb0ELb0ELi128EEEEEEEEEvNT_6ParamsE$_ZN4cute5tupleIJNS_1CILi2EEEiEEC2ERKS2_RKi) ;  /* 0xffffec3000007944 */ /* 0x022fea0003c3ffff */
[----:B------:R1:W5:Y:S01]  /*d610*/  LDL R3, [R1+0x1680] ;  /* 0x0016800001037983 */ /* 0x0003620000100800 */
[----:B------:R-:W-:-:S03]  /*d620*/  MOV R8, 0xd640 ;  /* 0x0000d64000087802 */ /* 0x000fc60000000f00 */
[----:B-1---5:R-:W-:Y:S05]  /*d630*/  CALL.REL.NOINC `($_ZN7cutlass13device_kernelIN5flash19enable_sm80_to_sm89INS1_16FlashAttnBwdSm80INS1_25CollectiveMainloopBwdSm80ILi2ELi2EN4cute5tupleIJNS5_1CILi128EEES8_NS7_ILi64EEEEEENS_10bfloat16_tEfNS_4arch4Sm80ELb0ELb0ELb1ELb1ELb1ELb0ELb0ELb0ELi2ELi4ELi4ELi4ELb0EEENS1_21CollectiveEpilogueBwdISA_SB_SD_Li256ELb1ELb0ELi2EEENS1_19SingleTileSchedulerILb1ELb0ELb0ELi128EEEEEEEEEvNT_6ParamsE$_ZZN4cute6detail16composition_implINS_1CILi2EEEiNS_5tupleIJNS2_ILi1EEES3_EEENS4_IJNS2_ILi0EEES5_EEEEEDaRKT_RKT0_RKT1_RKT2_ENKUlRKT_RKT0_E_clIS3_S5_EEDaSN_SQ_) ;  /* 0x0000095000007944 */ /* 0x022fea0003c00000 */
[----:B------:R-:W-:Y:S02]  /*d640*/  MOV R8, 0xd660 ;  /* 0x0000d66000087802 */ /* 0x000fe40000000f00 */
[----:B-1---5:R-:W-:Y:S05]  /*d650*/  CALL.REL.NOINC `($_ZN7cutlass13device_kernelIN5flash19enable_sm80_to_sm89INS1_16FlashAttnBwdSm80INS1_25CollectiveMainloopBwdSm80ILi2ELi2EN4cute5tupleIJNS5_1CILi128EEES8_NS7_ILi64EEEEEENS_10bfloat16_tEfNS_4arch4Sm80ELb0ELb0ELb1ELb1ELb1ELb0ELb0ELb0ELi2ELi4ELi4ELi4ELb0EEENS1_21CollectiveEpilogueBwdISA_SB_SD_Li256ELb1ELb0ELi2EEENS1_19SingleTileSchedulerILb1ELb0ELb0ELi128EEEEEEEEEvNT_6ParamsE$_ZN4cute3eso3ESOILb1ELb0EJNS_1CILi0EEEiEEC2ERKS3_RKi) ;  /* 0xffffb69000007944 */ /* 0x022fea0003c3ffff */
[----:B-1----:R1:W5:Y:S01]  /*d660*/  LDL R2, [R1+0x1680] ;  /* 0x0016800001027983 */ /* 0x0023620000100800 */
[----:B------:R-:W-:-:S03]  /*d670*/  MOV R6, 0xd690 ;  /* 0x0000d69000067802 */ /* 0x000fc60000000f00 */
[----:B-1---5:R-:W-:Y:S05]  /*d680*/  CALL.REL.NOINC `($_ZN7cutlass13device_kernelIN5flash19enable_sm80_to_sm89INS1_16FlashAttnBwdSm80INS1_25CollectiveMainloopBwdSm80ILi2ELi2EN4cute5tupleIJNS5_1CILi128EEES8_NS7_ILi64EEEEEENS_10bfloat16_tEfNS_4arch4Sm80ELb0ELb0ELb1ELb1ELb1ELb0ELb0ELb0ELi2ELi4ELi4ELi4ELb0EEENS1_21CollectiveEpilogueBwdISA_SB_SD_Li256ELb1ELb0ELi2EEENS1_19SingleTileSchedulerILb1ELb0ELb0ELi128EEEEEEEEEvNT_6ParamsE$_ZN4cute5tupleIJNS0_IJNS_1CILi1EEENS1_ILi2EEEEEENS0_IJNS1_ILi0EEEiEEEEEC2ERKS4_RKS6_) ;  /* 0xffffe80000007944 */ /* 0x022fea0003c3ffff */
[----:B-1----:R1:W5:Y:S01]  /*d690*/  LDL R3, [R1+0x1680] ;  /* 0x0016800001037983 */ /* 0x0023620000100800 */
[----:B------:R-:W-:-:S04]  /*d6a0*/  MOV R13, 0x0 ;  /* 0x00000000000d7802 */ /* 0x000fc80000000f00 */
[----:B------:R-:W-:Y:S05]  /*d6b0*/  RET.REL.NODEC R12 `(_ZN7cutlass13device_kernelIN5flash19enable_sm80_to_sm89INS1_16FlashAttnBwdSm80INS1_25CollectiveMainloopBwdSm80ILi2ELi2EN4cute5tupleIJNS5_1CILi128EEES8_NS7_ILi64EEEEEENS_10bfloat16_tEfNS_4arch4Sm80ELb0ELb0ELb1ELb1ELb1ELb0ELb0ELb0ELi2ELi4ELi4ELi4ELb0EEENS1_21CollectiveEpilogueBwdISA_SB_SD_Li256ELb1ELb0ELi2EEENS1_19SingleTileSchedulerILb1ELb0ELb0ELi128EEEEEEEEEvNT_6ParamsE) ;  /* 0xffff29400c007950 */ /* 0x000fea0003c3ffff */
        .type           $_ZN7cutlass13device_kernelIN5flash19enable_sm80_to_sm89INS1_16FlashAttnBwdSm80INS1_25CollectiveMainloopBwdSm80ILi2ELi2EN4cute5tupleIJNS5_1CILi128EEES8_NS7_ILi64EEEEEENS_10bfloat16_tEfNS_4arch4Sm80ELb0ELb0ELb1ELb1ELb1ELb0ELb0ELb0ELi2ELi4ELi4ELi4ELb0EEENS1_21CollectiveEpilogueBwdISA_SB_SD_Li256ELb1ELb0ELi2EEENS1_19SingleTileSchedulerILb1ELb0ELb0ELi128EEEEEEEEEvNT_6ParamsE$_ZZN4cute14transform_leafINS_15ArithmeticTupleIJiiEEENS_8identityEEEDaRKT_OT0_ENKUlRKT_E_clIiEEDaSB_,@function
        .size           $_ZN7cutlass13device_kernelIN5flash19enable_sm80_to_sm89INS1_16FlashAttnBwdSm80INS1_25CollectiveMainloopBwdSm80ILi2ELi2EN4cute5tupleIJNS5_1CILi128EEES8_NS7_ILi64EEEEEENS_10bfloat16_tEfNS_4arch4Sm80ELb0ELb0ELb1ELb1ELb1ELb0ELb0ELb0ELi2ELi4ELi4ELi4ELb0EEENS1_21CollectiveEpilogueBwdISA_SB_SD_Li256ELb1ELb0ELi2EEENS1_19SingleTileSchedulerILb1ELb0ELb0ELi128EEEEEEEEEvNT_6ParamsE$_ZZN4cute14transform_leafINS_15ArithmeticTupleIJiiEEENS_8identityEEEDaRKT_OT0_ENKUlRKT_E_clIiEEDaSB_,($_ZN7cutlass13device_kernelIN5flash19enable_sm80_to_sm89INS1_16FlashAttnBwdSm80INS1_25CollectiveMainloopBwdSm80ILi2ELi2EN4cute5tupleIJNS5_1CILi128EEES8_NS7_ILi64EEEEEENS_10bfloat16_tEfNS_4arch4Sm80ELb0ELb0ELb1ELb1ELb1ELb0ELb0ELb0ELi2ELi4ELi4ELi4ELb0EEENS1_21CollectiveEpilogueBwdISA_SB_SD_Li256ELb1ELb0ELi2EEENS1_19SingleTileSchedulerILb1ELb0ELb0ELi128EEEEEEEEEvNT_6ParamsE$_ZZN4cute16flatten_to_tupleINS_5tupleIJNS1_IJiiEEENS_1CILi1024EEEEEEEEDaRKT_ENKUlRKT_E_clIS2_EEDaSB_ - $_ZN7cutlass13device_kernelIN5flash19enable_sm80_to_sm89INS1_16FlashAttnBwdSm80INS1_25CollectiveMainloopBwdSm80ILi2ELi2EN4cute5tupleIJNS5_1CILi128EEES8_NS7_ILi64EEEEEENS_10bfloat16_tEfNS_4arch4Sm80ELb0ELb0ELb1ELb1ELb1ELb0ELb0ELb0ELi2ELi4ELi4ELi4ELb0EEENS1_21CollectiveEpilogueBwdISA_SB_SD_Li256ELb1ELb0ELi2EEENS1_19SingleTileSchedulerILb1ELb0ELb0ELi128EEEEEEEEEvNT_6ParamsE$_ZZN4cute14transform_leafINS_15ArithmeticTupleIJiiEEENS_8identityEEEDaRKT_OT0_ENKUlRKT_E_clIiEEDaSB_)
$_ZN7cutlass13device_kernelIN5flash19enable_sm80_to_sm89INS1_16FlashAttnBwdSm80INS1_25CollectiveMainloopBwdSm80ILi2ELi2EN4cute5tupleIJNS5_1CILi128EEES8_NS7_ILi64EEEEEENS_10bfloat16_tEfNS_4arch4Sm80ELb0ELb0ELb1ELb1ELb1ELb0ELb0ELb0ELi2ELi4ELi4ELi4ELb0EEENS1_21CollectiveEpilogueBwdISA_SB_SD_Li256ELb1ELb0ELi2EEENS1_19SingleTileSchedulerILb1ELb0ELb0ELi128EEEEEEEEEvNT_6ParamsE$_ZZN4cute14transform_leafINS_15ArithmeticTupleIJiiEEENS_8identityEEEDaRKT_OT0_ENKUlRKT_E_clIiEEDaSB_:
[----:B------:R-:W-:Y:S02]  /*d6c0*/  MOV R76, R2 ;  /* 0x00000002004c7202 */ /* 0x000fe40000000f00 */
[----:B------:R-:W-:Y:S02]  /*d6d0*/  MOV R77, 0x0 ;  /* 0x00000000004d7802 */ /* 0x000fe40000000f00 */
[----:B------:R-:W-:Y:S02]  /*d6e0*/  MOV R8, R6 ;  /* 0x0000000600087202 */ /* 0x000fe40000000f00 */
[----:B------:R-:W-:Y:S05]  /*d6f0*/  RET.REL.NODEC R76 `(_ZN7cutlass13device_kernelIN5flash19enable_sm80_to_sm89INS1_16FlashAttnBwdSm80INS1_25CollectiveMainloopBwdSm80ILi2ELi2EN4cute5tupleIJNS5_1CILi128EEES8_NS7_ILi64EEEEEENS_10bfloat16_tEfNS_4arch4Sm80ELb0ELb0ELb1ELb1ELb1ELb0ELb0ELb0ELi2ELi4ELi4ELi4ELb0EEENS1_21CollectiveEpilogueBwdISA_SB_SD_Li256ELb1ELb0ELi2EEENS1_19SingleTileSchedulerILb1ELb0ELb0ELi128EEEEEEEEEvNT_6ParamsE) ;  /* 0xffff29004c007950 */ /* 0x000fea0003c3ffff */
        .type           $_ZN7cutlass13device_kernelIN5flash19enable_sm80_to_sm89INS1_16FlashAttnBwdSm80INS1_25CollectiveMainloopBwdSm80ILi2ELi2EN4cute5tupleIJNS5_1CILi128EEES8_NS7_ILi64EEEEEENS_10bfloat16_tEfNS_4arch4Sm80ELb0ELb0ELb1ELb1ELb1ELb0ELb0ELb0ELi2ELi4ELi4ELi4ELb0EEENS1_21CollectiveEpilogueBwdISA_SB_SD_Li256ELb1ELb0ELi2EEENS1_19SingleTileSchedulerILb1ELb0ELb0ELi128EEEEEEEEEvNT_6ParamsE$_ZZN4cute16flatten_to_tupleINS_5tupleIJNS1_IJiiEEENS_1CILi1024EEEEEEEEDaRKT_ENKUlRKT_E_clIS2_EEDaSB_,@function
        .size           $_ZN7cutlass13device_kernelIN5flash19enable_sm80_to_sm89INS1_16FlashAttnBwdSm80INS1_25CollectiveMainloopBwdSm80ILi2ELi2EN4cute5tupleIJNS5_1CILi128EEES8_NS7_ILi64EEEEEENS_10bfloat16_tEfNS_4arch4Sm80ELb0ELb0ELb1ELb1ELb1ELb0ELb0ELb0ELi2ELi4ELi4ELi4ELb0EEENS1_21CollectiveEpilogueBwdISA_SB_SD_Li256ELb1ELb0ELi2EEENS1_19SingleTileSchedulerILb1ELb0ELb0ELi128EEEEEEEEEvNT_6ParamsE$_ZZN4cute16flatten_to_tupleINS_5tupleIJNS1_IJiiEEENS_1CILi1024EEEEEEEEDaRKT_ENKUlRKT_E_clIS2_EEDaSB_,($_ZN7cutlass13device_kernelIN5flash19enable_sm80_to_sm89INS1_16FlashAttnBwdSm80INS1_25CollectiveMainloopBwdSm80ILi2ELi2EN4cute5tupleIJNS5_1CILi128EEES8_NS7_ILi64EEEEEENS_10bfloat16_tEfNS_4arch4Sm80ELb0ELb0ELb1ELb1ELb1ELb0ELb0ELb0ELi2ELi4ELi4ELi4ELb0EEENS1_21CollectiveEpilogueBwdISA_SB_SD_Li256ELb1ELb0ELi2EEENS1_19SingleTileSchedulerILb1ELb0ELb0ELi128EEEEEEEEEvNT_6ParamsE$_ZZN4cute16flatten_to_tupleINS_5tupleIJNS1_IJiiEEENS_1CILi8192EEEEEEEEDaRKT_ENKUlRKT_E_clIS2_EEDaSB_ - $_ZN7cutlass13device_kernelIN5flash19enable_sm80_to_sm89INS1_16FlashAttnBwdSm80INS1_25CollectiveMainloopBwdSm80ILi2ELi2EN4cute5tupleIJNS5_1CILi128EEES8_NS7_ILi64EEEEEENS_10bfloat16_tEfNS_4arch4Sm80ELb0ELb0ELb1ELb1ELb1ELb0ELb0ELb0ELi2ELi4ELi4ELi4ELb0EEENS1_21CollectiveEpilogueBwdISA_SB_SD_Li256ELb1ELb0ELi2EEENS1_19SingleTileSchedulerILb1ELb0ELb0ELi128EEEEEEEEEvNT_6ParamsE$_ZZN4cute16flatten_to_tupleINS_5tupleIJNS1_IJiiEEENS_1CILi1024EEEEEEEEDaRKT_ENKUlRKT_E_clIS2_EEDaSB_)
$_ZN7cutlass13device_kernelIN5flash19enable_sm80_to_sm89INS1_16FlashAttnBwdSm80INS1_25CollectiveMainloopBwdSm80ILi2ELi2EN4cute5tupleIJNS5_1CILi128EEES8_NS7_ILi64EEEEEENS_10bfloat16_tEfNS_4arch4Sm80ELb0ELb0ELb1ELb1ELb1ELb0ELb0ELb0ELi2ELi4ELi4ELi4ELb0EEENS1_21CollectiveEpilogueBwdISA_SB_SD_Li256ELb1ELb0ELi2EEENS1_19SingleTileSchedulerILb1ELb0ELb0ELi128EEEEEEEEEvNT_6ParamsE$_ZZN4cute16flatten_to_tupleINS_5tupleIJNS1_IJiiEEENS_1CILi1024EEEEEEEEDaRKT_ENKUlRKT_E_clIS2_EEDaSB_:
[----:B------:R-:W-:-:S04]  /*d700*/  MOV R5, 0x0 ;  /* 0x0000000000057802 */ /* 0x000fc80000000f00 */
[----:B------:R-:W-:Y:S05]  /*d710*/  RET.REL.NODEC R4 `(_ZN7cutlass13device_kernelIN5flash19enable_sm80_to_sm89INS1_16FlashAttnBwdSm80INS1_25CollectiveMainloopBwdSm80ILi2ELi2EN4cute5tupleIJNS5_1CILi128EEES8_NS7_ILi64EEEEEENS_10bfloat16_tEfNS_4arch4Sm80ELb0ELb0ELb1ELb1ELb1ELb0ELb0ELb0ELi2ELi4ELi4ELi4ELb0EEENS1_21CollectiveEpilogueBwdISA_SB_SD_Li256ELb1ELb0ELi2EEENS1_19SingleTileSchedulerILb1ELb0ELb0ELi128EEEEEEEEEvNT_6ParamsE) ;  /* 0xffff28e004007950 */ /* 0x000fea0003c3ffff */
        .type           $_ZN7cutlass13device_kernelIN5flash19enable_sm80_to_sm89INS1_16FlashAttnBwdSm80INS1_25CollectiveMainloopBwdSm80ILi2ELi2EN4cute5tupleIJNS5_1CILi128EEES8_NS7_ILi64EEEEEENS_10bfloat16_tEfNS_4arch4Sm80ELb0ELb0ELb1ELb1ELb1ELb0ELb0ELb0ELi2ELi4ELi4ELi4ELb0EEENS1_21CollectiveEpilogueBwdISA_SB_SD_Li256ELb1ELb0ELi2EEENS1_19SingleTileSchedulerILb1ELb0ELb0ELi128EEEEEEEEEvNT_6ParamsE$_ZZN4cute16flatten_to_tupleINS_5tupleIJNS1_IJiiEEENS_1CILi8192EEEEEEEEDaRKT_ENKUlRKT_E_clIS2_EEDaSB_,@function
        .size           $_ZN7cutlass13device_kernelIN5flash19enable_sm80_to_sm89INS1_16FlashAttnBwdSm80INS1_25CollectiveMainloopBwdSm80ILi2ELi2EN4cute5tupleIJNS5_1CILi128EEES8_NS7_ILi64EEEEEENS_10bfloat16_tEfNS_4arch4Sm80ELb0ELb0ELb1ELb1ELb1ELb0ELb0ELb0ELi2ELi4ELi4ELi4ELb0EEENS1_21CollectiveEpilogueBwdISA_SB_SD_Li256ELb1ELb0ELi2EEENS1_19SingleTileSchedulerILb1ELb0ELb0ELi128EEEEEEEEEvNT_6ParamsE$_ZZN4cute16flatten_to_tupleINS_5tupleIJNS1_IJiiEEENS_1CILi8192EEEEEEEEDaRKT_ENKUlRKT_E_clIS2_EEDaSB_,($_ZN7cutlass13device_kernelIN5flash19enable_sm80_to_sm89INS1_16FlashAttnBwdSm80INS1_25CollectiveMainloopBwdSm80ILi2ELi2EN4cute5tupleIJNS5_1CILi128EEES8_NS7_ILi64EEEEEENS_10bfloat16_tEfNS_4arch4Sm80ELb0ELb0ELb1ELb1ELb1ELb0ELb0ELb0ELi2ELi4ELi4ELi4ELb0EEENS1_21CollectiveEpilogueBwdISA_SB_SD_Li256ELb1ELb0ELi2EEENS1_19SingleTileSchedulerILb1ELb0ELb0ELi128EEEEEEEEEvNT_6ParamsE$_ZZN4cute16flatten_to_tupleINS_5tupleIJNS_1CILi0EEENS1_IJNS2_ILi1EEENS2_ILi512EEEiEEEEEEEEDaRKT_ENKUlRKT_E_clIS6_EEDaSD_ - $_ZN7cutlass13device_kernelIN5flash19enable_sm80_to_sm89INS1_16FlashAttnBwdSm80INS1_25CollectiveMainloopBwdSm80ILi2ELi2EN4cute5tupleIJNS5_1CILi128EEES8_NS7_ILi64EEEEEENS_10bfloat16_tEfNS_4arch4Sm80ELb0ELb0ELb1ELb1ELb1ELb0ELb0ELb0ELi2ELi4ELi4ELi4ELb0EEENS1_21CollectiveEpilogueBwdISA_SB_SD_Li256ELb1ELb0ELi2EEENS1_19SingleTileSchedulerILb1ELb0ELb0ELi128EEEEEEEEEvNT_6ParamsE$_ZZN4cute16flatten_to_tupleINS_5tupleIJNS1_IJiiEEENS_1CILi8192EEEEEEEEDaRKT_ENKUlRKT_E_clIS2_EEDaSB_)
$_ZN7cutlass13device_kernelIN5flash19enable_sm80_to_sm89INS1_16FlashAttnBwdSm80INS1_25CollectiveMainloopBwdSm80ILi2ELi2EN4cute5tupleIJNS5_1CILi128EEES8_NS7_ILi64EEEEEENS_10bfloat16_tEfNS_4arch4Sm80ELb0ELb0ELb1ELb1ELb1ELb0ELb0ELb0ELi2ELi4ELi4ELi4ELb0EEENS1_21CollectiveEpilogueBwdISA_SB_SD_Li256ELb1ELb0ELi2EEENS1_19SingleTileSchedulerILb1ELb0ELb0ELi128EEEEEEEEEvNT_6ParamsE$_ZZN4cute16flatten_to_tupleINS_5tupleIJNS1_IJiiEEENS_1CILi8192EEEEEEEEDaRKT_ENKUlRKT_E_clIS2_EEDaSB_:
[----:B------:R-:W-:Y:S02]  /*d720*/  MOV R8, R6 ;  /* 0x0000000600087202 */ /* 0x000fe40000000f00 */
[----:B------:R-:W-:-:S04]  /*d730*/  MOV R9, 0x0 ;  /* 0x0000000000097802 */ /* 0x000fc80000000f00 */
[----:B------:R-:W-:Y:S05]  /*d740*/  RET.REL.NODEC R8 `(_ZN7cutlass13device_kernelIN5flash19enable_sm80_to_sm89INS1_16FlashAttnBwdSm80INS1_25CollectiveMainloopBwdSm80ILi2ELi2EN4cute5tupleIJNS5_1CILi128EEES8_NS7_ILi64EEEEEENS_10bfloat16_tEfNS_4arch4Sm80ELb0ELb0ELb1ELb1ELb1ELb0ELb0ELb0ELi2ELi4ELi4ELi4ELb0EEENS1_21CollectiveEpilogueBwdISA_SB_SD_Li256ELb1ELb0ELi2EEENS1_19SingleTileSchedulerILb1ELb0ELb0ELi128EEEEEEEEEvNT_6ParamsE) ;  /* 0xffff28b008007950 */ /* 0x000fea0003c3ffff */
        .type           $_ZN7cutlass13device_kernelIN5flash19enable_sm80_to_sm89INS1_16FlashAttnBwdSm80INS1_25CollectiveMainloopBwdSm80ILi2ELi2EN4cute5tupleIJNS5_1CILi128EEES8_NS7_ILi64EEEEEENS_10bfloat16_tEfNS_4arch4Sm80ELb0ELb0ELb1ELb1ELb1ELb0ELb0ELb0ELi2ELi4ELi4ELi4ELb0EEENS1_21CollectiveEpilogueBwdISA_SB_SD_Li256ELb1ELb0ELi2EEENS1_19SingleTileSchedulerILb1ELb0ELb0ELi128EEEEEEEEEvNT_6ParamsE$_ZZN4cute16flatten_to_tupleINS_5tupleIJNS_1CILi0EEENS1_IJNS2_ILi1EEENS2_ILi512EEEiEEEEEEEEDaRKT_ENKUlRKT_E_clIS6_EEDaSD_,@function
        .size           $_ZN7cutlass13device_kernelIN5flash19enable_sm80_to_sm89INS1_16FlashAttnBwdSm80INS1_25CollectiveMainloopBwdSm80ILi2ELi2EN4cute5tupleIJNS5_1CILi128EEES8_NS7_ILi64EEEEEENS_10bfloat16_tEfNS_4arch4Sm80ELb0ELb0ELb1ELb1ELb1ELb0ELb0ELb0ELi2ELi4ELi4ELi4ELb0EEENS1_21CollectiveEpilogueBwdISA_SB_SD_Li256ELb1ELb0ELi2EEENS1_19SingleTileSchedulerILb1ELb0ELb0ELi128EEEEEEEEEvNT_6ParamsE$_ZZN4cute16flatten_to_tupleINS_5tupleIJNS_1CILi0EEENS1_IJNS2_ILi1EEENS2_ILi512EEEiEEEEEEEEDaRKT_ENKUlRKT_E_clIS6_EEDaSD_,($_ZN7cutlass13device_kernelIN5flash19enable_sm80_to_sm89INS1_16FlashAttnBwdSm80INS1_25CollectiveMainloopBwdSm80ILi2ELi2EN4cute5tupleIJNS5_1CILi128EEES8_NS7_ILi64EEEEEENS_10bfloat16_tEfNS_4arch4Sm80ELb0ELb0ELb1ELb1ELb1ELb0ELb0ELb0ELi2ELi4ELi4ELi4ELb0EEENS1_21CollectiveEpilogueBwdISA_SB_SD_Li256ELb1ELb0ELi2EEENS1_19SingleTileSchedulerILb1ELb0ELb0ELi128EEEEEEEEEvNT_6ParamsE$_ZZN4cute16flatten_to_tupleINS_5tupleIJNS_1CILi1024EEENS1_IJiiEEEEEEEEDaRKT_ENKUlRKT_E_clIS4_EEDaSB_ - $_ZN7cutlass13device_kernelIN5flash19enable_sm80_to_sm89INS1_16FlashAttnBwdSm80INS1_25CollectiveMainloopBwdSm80ILi2ELi2EN4cute5tupleIJNS5_1CILi128EEES8_NS7_ILi64EEEEEENS_10bfloat16_tEfNS_4arch4Sm80ELb0ELb0ELb1ELb1ELb1ELb0ELb0ELb0ELi2ELi4ELi4ELi4ELb0EEENS1_21CollectiveEpilogueBwdISA_SB_SD_Li256ELb1ELb0ELi2EEENS1_19SingleTileSchedulerILb1ELb0ELb0ELi128EEEEEEEEEvNT_6ParamsE$_ZZN4cute16flatten_to_tupleINS_5tupleIJNS_1CILi0EEENS1_IJNS2_ILi1EEENS2_ILi512EEEiEEEEEEEEDaRKT_ENKUlRKT_E_clIS6_EEDaSD_)
$_ZN7cutlass13device_kernelIN5flash19enable_sm80_to_sm89INS1_16FlashAttnBwdSm80INS1_25CollectiveMainloopBwdSm80ILi2ELi2EN4cute5tupleIJNS5_1CILi128EEES8_NS7_ILi64EEEEEENS_10bfloat16_tEfNS_4arch4Sm80ELb0ELb0ELb1ELb1ELb1ELb0ELb0ELb0ELi2ELi4ELi4ELi4ELb0EEENS1_21CollectiveEpilogueBwdISA_SB_SD_Li256ELb1ELb0ELi2EEENS1_19SingleTileSchedulerILb1ELb0ELb0ELi128EEEEEEEEEvNT_6ParamsE$_ZZN4cute16flatten_to_tupleINS_5tupleIJNS_1CILi0EEENS1_IJNS2_ILi1EEENS2_ILi512EEEiEEEEEEEEDaRKT_ENKUlRKT_E_clIS6_EEDaSD_:
[----:B------:R-:W-:Y:S02]  /*d750*/  MOV R8, R2 ;  /* 0x0000000200087202 */ /* 0x000fe40000000f00 */
[----:B------:R-:W-:-:S04]  /*d760*/  MOV R9, 0x0 ;  /* 0x0000000000097802 */ /* 0x000fc80000000f00 */
[----:B------:R-:W-:Y:S05]  /*d770*/  RET.REL.NODEC R8 `(_ZN7cutlass13device_kernelIN5flash19enable_sm80_to_sm89INS1_16FlashAttnBwdSm80INS1_25CollectiveMainloopBwdSm80ILi2ELi2EN4cute5tupleIJNS5_1CILi128EEES8_NS7_ILi64EEEEEENS_10bfloat16_tEfNS_4arch4Sm80ELb0ELb0ELb1ELb1ELb1ELb0ELb0ELb0ELi2ELi4ELi4ELi4ELb0EEENS1_21CollectiveEpilogueBwdISA_SB_SD_Li256ELb1ELb0ELi2EEENS1_19SingleTileSchedulerILb1ELb0ELb0ELi128EEEEEEEEEvNT_6ParamsE) ;  /* 0xffff288008007950 */ /* 0x000fea0003c3ffff */
        .type           $_ZN7cutlass13device_kernelIN5flash19enable_sm80_to_sm89INS1_16FlashAttnBwdSm80INS1_25CollectiveMainloopBwdSm80ILi2ELi2EN4cute5tupleIJNS5_1CILi128EEES8_NS7_ILi64EEEEEENS_10bfloat16_tEfNS_4arch4Sm80ELb0ELb0ELb1ELb1ELb1ELb0ELb0ELb0ELi2ELi4ELi4ELi4ELb0EEENS1_21CollectiveEpilogueBwdISA_SB_SD_Li256ELb1ELb0ELi2EEENS1_19SingleTileSchedulerILb1ELb0ELb0ELi128EEEEEEEEEvNT_6ParamsE$_ZZN4cute16flatten_to_tupleINS_5tupleIJNS_1CILi1024EEENS1_IJiiEEEEEEEEDaRKT_ENKUlRKT_E_clIS4_EEDaSB_,@function
        .size           $_ZN7cutlass13device_kernelIN5flash19enable_sm80_to_sm89INS1_16FlashAttnBwdSm80INS1_25CollectiveMainloopBwdSm80ILi2ELi2EN4cute5tupleIJNS5_1CILi128EEES8_NS7_ILi64EEEEEENS_10bfloat16_tEfNS_4arch4Sm80ELb0ELb0ELb1ELb1ELb1ELb0ELb0ELb0ELi2ELi4ELi4ELi4ELb0EEENS1_21CollectiveEpilogueBwdISA_SB_SD_Li256ELb1ELb0ELi2EEENS1_19SingleTileSchedulerILb1ELb0ELb0ELi128EEEEEEEEEvNT_6ParamsE$_ZZN4cute16flatten_to_tupleINS_5tupleIJNS_1CILi1024EEENS1_IJiiEEEEEEEEDaRKT_ENKUlRKT_E_clIS4_EEDaSB_,($_ZN7cutlass13device_kernelIN5flash19enable_sm80_to_sm89INS1_16FlashAttnBwdSm80INS1_25CollectiveMainloopBwdSm80ILi2ELi2EN4cute5tupleIJNS5_1CILi128EEES8_NS7_ILi64EEEEEENS_10bfloat16_tEfNS_4arch4Sm80ELb0ELb0ELb1ELb1ELb1ELb0ELb0ELb0ELi2ELi4ELi4ELi4ELb0EEENS1_21CollectiveEpilogueBwdISA_SB_SD_Li256ELb1ELb0ELi2EEENS1_19SingleTileSchedulerILb1ELb0ELb0ELi128EEEEEEEEEvNT_6ParamsE$_ZZN4cute16flatten_to_tupleINS_5tupleIJNS_1CILi4096EEENS1_IJNS1_IJiiEEENS2_ILi8192EEEEEEEEEEEDaRKT_ENKUlRKT_E_clIS6_EEDaSD_ - $_ZN7cutlass13device_kernelIN5flash19enable_sm80_to_sm89INS1_16FlashAttnBwdSm80INS1_25CollectiveMainloopBwdSm80ILi2ELi2EN4cute5tupleIJNS5_1CILi128EEES8_NS7_ILi64EEEEEENS_10bfloat16_tEfNS_4arch4Sm80ELb0ELb0ELb1ELb1ELb1ELb0ELb0ELb0ELi2ELi4ELi4ELi4ELb0EEENS1_21CollectiveEpilogueBwdISA_SB_SD_Li256ELb1ELb0ELi2EEENS1_19SingleTileSchedulerILb1ELb0ELb0ELi128EEEEEEEEEvNT_6ParamsE$_ZZN4cute16flatten_to_tupleINS_5tupleIJNS_1CILi1024EEENS1_IJiiEEEEEEEEDaRKT_ENKUlRKT_E_clIS4_EEDaSB_)
$_ZN7cutlass13device_kernelIN5flash19enable_sm80_to_sm89INS1_16FlashAttnBwdSm80INS1_25CollectiveMainloopBwdSm80ILi2ELi2EN4cute5tupleIJNS5_1CILi128EEES8_NS7_ILi64EEEEEENS_10bfloat16_tEfNS_4arch4Sm80ELb0ELb0ELb1ELb1ELb1ELb0ELb0ELb0ELi2ELi4ELi4ELi4ELb0EEENS1_21CollectiveEpilogueBwdISA_SB_SD_Li256ELb1ELb0ELi2EEENS1_19SingleTileSchedulerILb1ELb0ELb0ELi128EEEEEEEEEvNT_6ParamsE$_ZZN4cute16flatten_to_tupleINS_5tupleIJNS_1CILi1024EEENS1_IJiiEEEEEEEEDaRKT_ENKUlRKT_E_clIS4_EEDaSB_:
[----:B------:R-:W-:-:S04]  /*d780*/  MOV R5, 0x0 ;  /* 0x0000000000057802 */ /* 0x000fc80000000f00 */
[----:B------:R-:W-:Y:S05]  /*d790*/  RET.REL.NODEC R4 `(_ZN7cutlass13device_kernelIN5flash19enable_sm80_to_sm89INS1_16FlashAttnBwdSm80INS1_25CollectiveMainloopBwdSm80ILi2ELi2EN4cute5tupleIJNS5_1CILi128EEES8_NS7_ILi64EEEEEENS_10bfloat16_tEfNS_4arch4Sm80ELb0ELb0ELb1ELb1ELb1ELb0ELb0ELb0ELi2ELi4ELi4ELi4ELb0EEENS1_21CollectiveEpilogueBwdISA_SB_SD_Li256ELb1ELb0ELi2EEENS1_19SingleTileSchedulerILb1ELb0ELb0ELi128EEEEEEEEEvNT_6ParamsE) ;  /* 0xffff286004007950 */ /* 0x000fea0003c3ffff */
        .type           $_ZN7cutlass13device_kernelIN5flash19enable_sm80_to_sm89INS1_16FlashAttnBwdSm80INS1_25CollectiveMainloopBwdSm80ILi2ELi2EN4cute5tupleIJNS5_1CILi128EEES8_NS7_ILi64EEEEEENS_10bfloat16_tEfNS_4arch4Sm80ELb0ELb0ELb1ELb1ELb1ELb0ELb0ELb0ELi2ELi4ELi4ELi4ELb0EEENS1_21CollectiveEpilogueBwdISA_SB_SD_Li256ELb1ELb0ELi2EEENS1_19SingleTileSchedulerILb1ELb0ELb0ELi128EEEEEEEEEvNT_6ParamsE$_ZZN4cute16flatten_to_tupleINS_5tupleIJNS_1CILi4096EEENS1_IJNS1_IJiiEEENS2_ILi8192EEEEEEEEEEEDaRKT_ENKUlRKT_E_clIS6_EEDaSD_,@function
        .size           $_ZN7cutlass13device_kernelIN5flash19enable_sm80_to_sm89INS1_16FlashAttnBwdSm80INS1_25CollectiveMainloopBwdSm80ILi2ELi2EN4cute5tupleIJNS5_1CILi128EEES8_NS7_ILi64EEEEEENS_10bfloat16_tEfNS_4arch4Sm80ELb0ELb0ELb1ELb1ELb1ELb0ELb0ELb0ELi2ELi4ELi4ELi4ELb0EEENS1_21CollectiveEpilogueBwdISA_SB_SD_Li256ELb1ELb0ELi2EEENS1_19SingleTileSchedulerILb1ELb0ELb0ELi128EEEEEEEEEvNT_6ParamsE$_ZZN4cute16flatten_to_tupleINS_5tupleIJNS_1CILi4096EEENS1_IJNS1_IJiiEEENS2_ILi8192EEEEEEEEEEEDaRKT_ENKUlRKT_E_clIS6_EEDaSD_,($_ZN7cutlass13device_kernelIN5flash19enable_sm80_to_sm89INS1_16FlashAttnBwdSm80INS1_25CollectiveMainloopBwdSm80ILi2ELi2EN4cute5tupleIJNS5_1CILi128EEES8_NS7_ILi64EEEEEENS_10bfloat16_tEfNS_4arch4Sm80ELb0ELb0ELb1ELb1ELb1ELb0ELb0ELb0ELi2ELi4ELi4ELi4ELb0EEENS1_21CollectiveEpilogueBwdISA_SB_SD_Li256ELb1ELb0ELi2EEENS1_19SingleTileSchedulerILb1ELb0ELb0ELi128EEEEEEEEEvNT_6ParamsE$_ZZN4cute16flatten_to_tupleINS_5tupleIJNS_1CILi4096EEENS1_IJiiEEEEEEEEDaRKT_ENKUlRKT_E_clIS4_EEDaSB_ - $_ZN7cutlass13device_kernelIN5flash19enable_sm80_to_sm89INS1_16FlashAttnBwdSm80INS1_25CollectiveMainloopBwdSm80ILi2ELi2EN4cute5tupleIJNS5_1CILi128EEES8_NS7_ILi64EEEEEENS_10bfloat16_tEfNS_4arch4Sm80ELb0ELb0ELb1ELb1ELb1ELb0ELb0ELb0ELi2ELi4ELi4ELi4ELb0EEENS1_21CollectiveEpilogueBwdISA_SB_SD_Li256ELb1ELb0ELi2EEENS1_19SingleTileSchedulerILb1ELb0ELb0ELi128EEEEEEEEEvNT_6ParamsE$_ZZN4cute16flatten_to_tupleINS_5tupleIJNS_1CILi4096EEENS1_IJNS1_IJiiEEENS2_ILi8192EEEEEEEEEEEDaRKT_ENKUlRKT_E_clIS6_EEDaSD_)
$_ZN7cutlass13device_kernelIN5flash19enable_sm80_to_sm89INS1_16FlashAttnBwdSm80INS1_25CollectiveMainloopBwdSm80ILi2ELi2EN4cute5tupleIJNS5_1CILi128EEES8_NS7_ILi64EEEEEENS_10bfloat16_tEfNS_4arch4Sm80ELb0ELb0ELb1ELb1ELb1ELb0ELb0ELb0ELi2ELi4ELi4ELi4ELb0EEENS1_21CollectiveEpilogueBwdISA_SB_SD_Li256ELb1ELb0ELi2EEENS1_19SingleTileSchedulerILb1ELb0ELb0ELi128EEEEEEEEEvNT_6ParamsE$_ZZN4cute16flatten_to_tupleINS_5tupleIJNS_1CILi4096EEENS1_IJNS1_IJiiEEENS2_ILi8192EEEEEEEEEEEDaRKT_ENKUlRKT_E_clIS6_EEDaSD_:
[----:B------:R-:W-:-:S05]  /*d7a0*/  IADD3 R8, R66, -c[0x0][0x20], RZ ;  /* 0x8000080042087a10 */ /* 0x000fca0007ffe0ff */
[----:B------:R1:W5:Y:S04]  /*d7b0*/  LDL R2, [R8] ;  /* 0x0000000008027983 */ /* 0x0003680000100800 */
[----:B------:R1:W5:Y:S01]  /*d7c0*/  LDL R3, [R8+0x4] ;  /* 0x0000040008037983 */ /* 0x0003620000100800 */
[----:B------:R-:W-:Y:S02]  /*d7d0*/  IADD3 R5, R1, 0x1680, RZ ;  /* 0x0000168001057810 */ /* 0x000fe40007ffe0ff */
[----:B------:R-:W-:Y:S02]  /*d7e0*/  MOV R6, 0xd810 ;  /* 0x0000d81000067802 */ /* 0x000fe40000000f00 */
[----:B------:R-:W-:Y:S02]  /*d7f0*/  IADD3 R5, R5, c[0x0][0x20], RZ ;  /* 0x0000080005057a10 */ /* 0x000fe40007ffe0ff */
[----:B-1---5:R-:W-:Y:S05]  /*d800*/  CALL.REL.NOINC `($_ZN7cutlass13device_kernelIN5flash19enable_sm80_to_sm89INS1_16FlashAttnBwdSm80INS1_25CollectiveMainloopBwdSm80ILi2ELi2EN4cute5tupleIJNS5_1CILi128EEES8_NS7_ILi64EEEEEENS_10bfloat16_tEfNS_4arch4Sm80ELb0ELb0ELb1ELb1ELb1ELb0ELb0ELb0ELi2ELi4ELi4ELi4ELb0EEENS1_21CollectiveEpilogueBwdISA_SB_SD_Li256ELb1ELb0ELi2EEENS1_19SingleTileSchedulerILb1ELb0ELb0ELi128EEEEEEEEEvNT_6ParamsE$_ZZN4cute16flatten_to_tupleINS_5tupleIJNS1_IJiiEEENS_1CILi8192EEEEEEEEDaRKT_ENKUlRKT_E_clIS2_EEDaSB_) ;  /* 0xffffff1000007944 */ /* 0x022fea0003c3ffff */
[----:B------:R1:W-:Y:S01]  /*d810*/  STL.64 [R1+0x1680], R2 ;  /* 0x0016800201007387 */ /* 0x0003e20000100a00 */
[----:B------:R-:W-:-:S03]  /*d820*/  MOV R6, 0xd840 ;  /* 0x0000d84000067802 */ /* 0x000fc60000000f00 */
[----:B-1----:R-:W-:Y:S05]  /*d830*/  CALL.REL.NOINC `($_ZN7cutlass13device_kernelIN5flash19enable_sm80_to_sm89INS1_16FlashAttnBwdSm80INS1_25CollectiveMainloopBwdSm80ILi2ELi2EN4cute5tupleIJNS5_1CILi128EEES8_NS7_ILi64EEEEEENS_10bfloat16_tEfNS_4arch4Sm80ELb0ELb0ELb1ELb1ELb1ELb0ELb0ELb0ELi2ELi4ELi4ELi4ELb0EEENS1_21CollectiveEpilogueBwdISA_SB_SD_Li256ELb1ELb0ELi2EEENS1_19SingleTileSchedulerILb1ELb0ELb0ELi128EEEEEEEEEvNT_6ParamsE$_ZZN4cute12filter_tupleINS_5tupleIJNS1_IJiiEEENS_1CILi8192EEEEEEZNS_16flatten_to_tupleIS5_EEDaRKT_EUlRKT_E_EEDaS9_OT0_ENKUlDpSC_E_clIJS2_NS1_IJS4_EEEEEEDaSG_) ;  /* 0xfffff01000007944 */ /* 0x002fea0003c3ffff */
[----:B------:R-:W-:-:S04]  /*d840*/  MOV R5, 0x0 ;  /* 0x0000000000057802 */ /* 0x000fc80000000f00 */
[----:B------:R-:W-:Y:S05]  /*d850*/  RET.REL.NODEC R4 `(_ZN7cutlass13device_kernelIN5flash19enable_sm80_to_sm89INS1_16FlashAttnBwdSm80INS1_25CollectiveMainloopBwdSm80ILi2ELi2EN4cute5tupleIJNS5_1CILi128EEES8_NS7_ILi64EEEEEENS_10bfloat16_tEfNS_4arch4Sm80ELb0ELb0ELb1ELb1ELb1ELb0ELb0ELb0ELi2ELi4ELi4ELi4ELb0EEENS1_21CollectiveEpilogueBwdISA_SB_SD_Li256ELb1ELb0ELi2EEENS1_19SingleTileSchedulerILb1ELb0ELb0ELi128EEEEEEEEEvNT_6ParamsE) ;  /* 0xffff27a004007950 */ /* 0x000fea0003c3ffff */
        .type           $_ZN7cutlass13device_kernelIN5flash19enable_sm80_to_sm89INS1_16FlashAttnBwdSm80INS1_25CollectiveMainloopBwdSm80ILi2ELi2EN4cute5tupleIJNS5_1CILi128EEES8_NS7_ILi64EEEEEENS_10bfloat16_tEfNS_4arch4Sm80ELb0ELb0ELb1ELb1ELb1ELb0ELb0ELb0ELi2ELi4ELi4ELi4ELb0EEENS1_21CollectiveEpilogueBwdISA_SB_SD_Li256ELb1ELb0ELi2EEENS1_19SingleTileSchedulerILb1ELb0ELb0ELi128EEEEEEEEEvNT_6ParamsE$_ZZN4cute16flatten_to_tupleINS_5tupleIJNS_1CILi4096EEENS1_IJiiEEEEEEEEDaRKT_ENKUlRKT_E_clIS4_EEDaSB_,@function
        .size           $_ZN7cutlass13device_kernelIN5flash19enable_sm80_to_sm89INS1_16FlashAttnBwdSm80INS1_25CollectiveMainloopBwdSm80ILi2ELi2EN4cute5tupleIJNS5_1CILi128EEES8_NS7_ILi64EEEEEENS_10bfloat16_tEfNS_4arch4Sm80ELb0ELb0ELb1ELb1ELb1ELb0ELb0ELb0ELi2ELi4ELi4ELi4ELb0EEENS1_21CollectiveEpilogueBwdISA_SB_SD_Li256ELb1ELb0ELi2EEENS1_19SingleTileSchedulerILb1ELb0ELb0ELi128EEEEEEEEEvNT_6ParamsE$_ZZN4cute16flatten_to_tupleINS_5tupleIJNS_1CILi4096EEENS1_IJiiEEEEEEEEDaRKT_ENKUlRKT_E_clIS4_EEDaSB_,($_ZN7cutlass13device_kernelIN5flash19enable_sm80_to_sm89INS1_16FlashAttnBwdSm80INS1_25CollectiveMainloopBwdSm80ILi2ELi2EN4cute5tupleIJNS5_1CILi128EEES8_NS7_ILi64EEEEEENS_10bfloat16_tEfNS_4arch4Sm80ELb0ELb0ELb1ELb1ELb1ELb0ELb0ELb0ELi2ELi4ELi4ELi4ELb0EEENS1_21CollectiveEpilogueBwdISA_SB_SD_Li256ELb1ELb0ELi2EEENS1_19SingleTileSchedulerILb1ELb0ELb0ELi128EEEEEEEEEvNT_6ParamsE$_ZZN4cute19as_arithmetic_tupleINS_15ArithmeticTupleIJiiEEEEEDaRKT_ENKUlDpRKT_E_clIJiiEEEDaS9_ - $_ZN7cutlass13device_kernelIN5flash19enable_sm80_to_sm89INS1_16FlashAttnBwdSm80INS1_25CollectiveMainloopBwdSm80ILi2ELi2EN4cute5tupleIJNS5_1CILi128EEES8_NS7_ILi64EEEEEENS_10bfloat16_tEfNS_4arch4Sm80ELb0ELb0ELb1ELb1ELb1ELb0ELb0ELb0ELi2ELi4ELi4ELi4ELb0EEENS1_21CollectiveEpilogueBwdISA_SB_SD_Li256ELb1ELb0ELi2EEENS1_19SingleTileSchedulerILb1ELb0ELb0ELi128EEEEEEEEEvNT_6ParamsE$_ZZN4cute16flatten_to_tupleINS_5tupleIJNS_1CILi4096EEENS1_IJiiEEEEEEEEDaRKT_ENKUlRKT_E_clIS4_EEDaSB_)
$_ZN7cutlass13device_kernelIN5flash19enable_sm80_to_sm89INS1_16FlashAttnBwdSm80INS1_25CollectiveMainloopBwdSm80ILi2ELi2EN4cute5tupleIJNS5_1CILi128EEES8_NS7_ILi64EEEEEENS_10bfloat16_tEfNS_4arch4Sm80ELb0ELb0ELb1ELb1ELb1ELb0ELb0ELb0ELi2ELi4ELi4ELi4ELb0EEENS1_21CollectiveEpilogueBwdISA_SB_SD_Li256ELb1ELb0ELi2EEENS1_19SingleTileSchedulerILb1ELb0ELb0ELi128EEEEEEEEEvNT_6ParamsE$_ZZN4cute16flatten_to_tupleINS_5tupleIJNS_1CILi4096EEENS1_IJiiEEEEEEEEDaRKT_ENKUlRKT_E_clIS4_EEDaSB_:
[----:B------:R-:W-:-:S04]  /*d860*/  MOV R5, 0x0 ;  /* 0x0000000000057802 */ /* 0x000fc80000000f00 */
[----:B------:R-:W-:Y:S05]  /*d870*/  RET.REL.NODEC R4 `(_ZN7cutlass13device_kernelIN5flash19enable_sm80_to_sm89INS1_16FlashAttnBwdSm80INS1_25CollectiveMainloopBwdSm80ILi2ELi2EN4cute5tupleIJNS5_1CILi128EEES8_NS7_ILi64EEEEEENS_10bfloat16_tEfNS_4arch4Sm80ELb0ELb0ELb1ELb1ELb1ELb0ELb0ELb0ELi2ELi4ELi4ELi4ELb0EEENS1_21CollectiveEpilogueBwdISA_SB_SD_Li256ELb1ELb0ELi2EEENS1_19SingleTileSchedulerILb1ELb0ELb0ELi128EEEEEEEEEvNT_6ParamsE) ;  /* 0xffff278004007950 */ /* 0x000fea0003c3ffff */
        .type           $_ZN7cutlass13device_kernelIN5flash19enable_sm80_to_sm89INS1_16FlashAttnBwdSm80INS1_25CollectiveMainloopBwdSm80ILi2ELi2EN4cute5tupleIJNS5_1CILi128EEES8_NS7_ILi64EEEEEENS_10bfloat16_tEfNS_4arch4Sm80ELb0ELb0ELb1ELb1ELb1ELb0ELb0ELb0ELi2ELi4ELi4ELi4ELb0EEENS1_21CollectiveEpilogueBwdISA_SB_SD_Li256ELb1ELb0ELi2EEENS1_19SingleTileSchedulerILb1ELb0ELb0ELi128EEEEEEEEEvNT_6ParamsE$_ZZN4cute19as_arithmetic_tupleINS_15ArithmeticTupleIJiiEEEEEDaRKT_ENKUlDpRKT_E_clIJiiEEEDaS9_,@function
        .size           $_ZN7cutlass13device_kernelIN5flash19enable_sm80_to_sm89INS1_16FlashAttnBwdSm80INS1_25CollectiveMainloopBwdSm80ILi2ELi2EN4cute5tupleIJNS5_1CILi128EEES8_NS7_ILi64EEEEEENS_10bfloat16_tEfNS_4arch4Sm80ELb0ELb0ELb1ELb1ELb1ELb0ELb0ELb0ELi2ELi4ELi4ELi4ELb0EEENS1_21CollectiveEpilogueBwdISA_SB_SD_Li256ELb1ELb0ELi2EEENS1_19SingleTileSchedulerILb1ELb0ELb0ELi128EEEEEEEEEvNT_6ParamsE$_ZZN4cute19as_arithmetic_tupleINS_15ArithmeticTupleIJiiEEEEEDaRKT_ENKUlDpRKT_E_clIJiiEEEDaS9_,($_ZN7cutlass13device_kernelIN5flash19enable_sm80_to_sm89INS1_16FlashAttnBwdSm80INS1_25CollectiveMainloopBwdSm80ILi2ELi2EN4cute5tupleIJNS5_1CILi128EEES8_NS7_ILi64EEEEEENS_10bfloat16_tEfNS_4arch4Sm80ELb0ELb0ELb1ELb1ELb1ELb0ELb0ELb0ELi2ELi4ELi4ELi4ELb0EEENS1_21CollectiveEpilogueBwdISA_SB_SD_Li256ELb1ELb0ELi2EEENS1_19SingleTileSchedulerILb1ELb0ELb0ELi128EEEEEEEEEvNT_6ParamsE$_ZZN4cute19as_arithmetic_tupleINS_15ArithmeticTupleIJiiEEEEEDaRKT_ENKUlRKT_E_clIiEEDaS8_ - $_ZN7cutlass13device_kernelIN5flash19enable_sm80_to_sm89INS1_16FlashAttnBwdSm80INS1_25CollectiveMainloopBwdSm80ILi2ELi2EN4cute5tupleIJNS5_1CILi128EEES8_NS7_ILi64EEEEEENS_10bfloat16_tEfNS_4arch4Sm80ELb0ELb0ELb1ELb1ELb1ELb0ELb0ELb0ELi2ELi4ELi4ELi4ELb0EEENS1_21CollectiveEpilogueBwdISA_SB_SD_Li256ELb1ELb0ELi2EEENS1_19SingleTileSchedulerILb1ELb0ELb0ELi128EEEEEEEEEvNT_6ParamsE$_ZZN4cute19as_arithmetic_tupleINS_15ArithmeticTupleIJiiEEEEEDaRKT_ENKUlDpRKT_E_clIJiiEEEDaS9_)
$_ZN7cutlass13device_kernelIN5flash19enable_sm80_to_sm89INS1_16FlashAttnBwdSm80INS1_25CollectiveMainloopBwdSm80ILi2ELi2EN4cute5tupleIJNS5_1CILi128EEES8_NS7_ILi64EEEEEENS_10bfloat16_tEfNS_4arch4Sm80ELb0ELb0ELb1ELb1ELb1ELb0ELb0ELb0ELi2ELi4ELi4ELi4ELb0EEENS1_21CollectiveEpilogueBwdISA_SB_SD_Li256ELb1ELb0ELi2EEENS1_19SingleTileSchedulerILb1ELb0ELb0ELi128EEEEEEEEEvNT_6ParamsE$_ZZN4cute19as_arithmetic_tupleINS_15ArithmeticTupleIJiiEEEEEDaRKT_ENKUlDpRKT_E_clIJiiEEEDaS9_:
[----:B------:R-:W-:Y:S01]  /*d880*/  IADD3 R3, R1, 0x1688, RZ ;  /* 0x0000168801037810 */ /* 0x000fe20007ffe0ff */
[----:B------:R-:W-:Y:S01]  /*d890*/  IMAD.MOV.U32 R2, RZ, RZ, R11 ;  /* 0x000000ffff027224 */ /* 0x000fe200078e000b */
[----:B------:R-:W-:Y:S02]  /*d8a0*/  MOV R6, 0xd8d0 ;  /* 0x0000d8d000067802 */ /* 0x000fe40000000f00 */
[----:B------:R-:W-:Y:S02]  /*d8b0*/  IADD3 R3, R3, c[0x0][0x20], RZ ;  /* 0x0000080003037a10 */ /* 0x000fe40007ffe0ff */
[----:B------:R-:W-:Y:S05]  /*d8c0*/  CALL.REL.NOINC `($_ZN7cutlass13device_kernelIN5flash19enable_sm80_to_sm89INS1_16FlashAttnBwdSm80INS1_25CollectiveMainloopBwdSm80ILi2ELi2EN4cute5tupleIJNS5_1CILi128EEES8_NS7_ILi64EEEEEENS_10bfloat16_tEfNS_4arch4Sm80ELb0ELb0ELb1ELb1ELb1ELb0ELb0ELb0ELi2ELi4ELi4ELi4ELb0EEENS1_21CollectiveEpilogueBwdISA_SB_SD_Li256ELb1ELb0ELi2EEENS1_19SingleTileSchedulerILb1ELb0ELb0ELi128EEEEEEEEEvNT_6ParamsE$_ZN4cute5tupleIJiiEEC2ERKiS3_) ;  /* 0xffffea9000007944 */ /* 0x000fea0003c3ffff */
[----:B------:R1:W5:Y:S01]  /*d8d0*/  LDL.64 R2, [R1+0x1688] ;  /* 0x0016880001027983 */ /* 0x0003620000100a00 */
[----:B------:R-:W-:-:S04]  /*d8e0*/  MOV R77, 0x0 ;  /* 0x00000000004d7802 */ /* 0x000fc80000000f00 */
[----:B------:R-:W-:Y:S05]  /*d8f0*/  RET.REL.NODEC R76 `(_ZN7cutlass13device_kernelIN5flash19enable_sm80_to_sm89INS1_16FlashAttnBwdSm80INS1_25CollectiveMainloopBwdSm80ILi2ELi2EN4cute5tupleIJNS5_1CILi128EEES8_NS7_ILi64EEEEEENS_10bfloat16_tEfNS_4arch4Sm80ELb0ELb0ELb1ELb1ELb1ELb0ELb0ELb0ELi2ELi4ELi4ELi4ELb0EEENS1_21CollectiveEpilogueBwdISA_SB_SD_Li256ELb1ELb0ELi2EEENS1_19SingleTileSchedulerILb1ELb0ELb0ELi128EEEEEEEEEvNT_6ParamsE) ;  /* 0xffff27004c007950 */ /* 0x000fea0003c3ffff */
        .type           $_ZN7cutlass13device_kernelIN5flash19enable_sm80_to_sm89INS1_16FlashAttnBwdSm80INS1_25CollectiveMainloopBwdSm80ILi2ELi2EN4cute5tupleIJNS5_1CILi128EEES8_NS7_ILi64EEEEEENS_10bfloat16_tEfNS_4arch4Sm80ELb0ELb0ELb1ELb1ELb1ELb0ELb0ELb0ELi2ELi4ELi4ELi4ELb0EEENS1_21CollectiveEpilogueBwdISA_SB_SD_Li256ELb1ELb0ELi2EEENS1_19SingleTileSchedulerILb1ELb0ELb0ELi128EEEEEEEEEvNT_6ParamsE$_ZZN4cute19as_arithmetic_tupleINS_15ArithmeticTupleIJiiEEEEEDaRKT_ENKUlRKT_E_clIiEEDaS8_,@function
        .size           $_ZN7cutlass13device_kernelIN5flash19enable_sm80_to_sm89INS1_16FlashAttnBwdSm80INS1_25CollectiveMainloopBwdSm80ILi2ELi2EN4cute5tupleIJNS5_1CILi128EEES8_NS7_ILi64EEEEEENS_10bfloat16_tEfNS_4arch4Sm80ELb0ELb0ELb1ELb1ELb1ELb0ELb0ELb0ELi2ELi4ELi4ELi4ELb0EEENS1_21CollectiveEpilogueBwdISA_SB_SD_Li256ELb1ELb0ELi2EEENS1_19SingleTileSchedulerILb1ELb0ELb0ELi128EEEEEEEEEvNT_6ParamsE$_ZZN4cute19as_arithmetic_tupleINS_15ArithmeticTupleIJiiEEEEEDaRKT_ENKUlRKT_E_clIiEEDaS8_,($_ZN7cutlass13device_kernelIN5flash19enable_sm80_to_sm89INS1_16FlashAttnBwdSm80INS1_25CollectiveMainloopBwdSm80ILi2ELi2EN4cute5tupleIJNS5_1CILi128EEES8_NS7_ILi64EEEEEENS_10bfloat16_tEfNS_4arch4Sm80ELb0ELb0ELb1ELb1ELb1ELb0ELb0ELb0ELi2ELi4ELi4ELi4ELb0EEENS1_21CollectiveEpilogueBwdISA_SB_SD_Li256ELb1ELb0ELi2EEENS1_19SingleTileSchedulerILb1ELb0ELb0ELi128EEEEEEEEEvNT_6ParamsE$_ZZN4cute4diceINS_5tupleIJNS1_IJiNS1_IJiNS_1CILi0EEEEEEEEENS1_IJNS_10UnderscoreENS1_IJS6_S6_EEEEEEEEES9_EEDaRKT_RKT0_ENKUlRKT_RKT0_E_clIS5_S5_EEDaSI_SL_ - $_ZN7cutlass13device_kernelIN5flash19enable_sm80_to_sm89INS1_16FlashAttnBwdSm80INS1_25CollectiveMainloopBwdSm80ILi2ELi2EN4cute5tupleIJNS5_1CILi128EEES8_NS7_ILi64EEEEEENS_10bfloat16_tEfNS_4arch4Sm80ELb0ELb0ELb1ELb1ELb1ELb0ELb0ELb0ELi2ELi4ELi4ELi4ELb0EEENS1_21CollectiveEpilogueBwdISA_SB_SD_Li256ELb1ELb0ELi2EEENS1_19SingleTileSchedulerILb1ELb0ELb0ELi128EEEEEEEEEvNT_6ParamsE$_ZZN4cute19as_arithmetic_tupleINS_15ArithmeticTupleIJiiEEEEEDaRKT_ENKUlRKT_E_clIiEEDaS8_)
$_ZN7cutlass13device_kernelIN5flash19enable_sm80_to_sm89INS1_16FlashAttnBwdSm80INS1_25CollectiveMainloopBwdSm80ILi2ELi2EN4cute5tupleIJNS5_1CILi128EEES8_NS7_ILi64EEEEEENS_10bfloat16_tEfNS_4arch4Sm80ELb0ELb0ELb1ELb1ELb1ELb0ELb0ELb0ELi2ELi4ELi4ELi4ELb0EEENS1_21CollectiveEpilogueBwdISA_SB_SD_Li256ELb1ELb0ELi2EEENS1_19SingleTileSchedulerILb1ELb0ELb0ELi128EEEEEEEEEvNT_6ParamsE$_ZZN4cute19as_arithmetic_tupleINS_15ArithmeticTupleIJiiEEEEEDaRKT_ENKUlRKT_E_clIiEEDaS8_:
[----:B------:R-:W-:Y:S02]  /*d900*/  MOV R6, R8 ;  /* 0x0000000800067202 */ /* 0x000fe40000000f00 */
[----:B------:R-:W-:Y:S02]  /*d910*/  MOV R8, R2 ;  /* 0x0000000200087202 */ /* 0x000fe40000000f00 */
[----:B------:R-:W-:-:S04]  /*d920*/  MOV R9, 0x0 ;  /* 0x0000000000097802 */ /* 0x000fc80000000f00 */
[----:B------:R-:W-:Y:S05]  /*d930*/  RET.REL.NODEC R8 `(_ZN7cutlass13device_kernelIN5flash19enable_sm80_to_sm89INS1_16FlashAttnBwdSm80INS1_25CollectiveMainloopBwdSm80ILi2ELi2EN4cute5tupleIJNS5_1CILi128EEES8_NS7_ILi64EEEEEENS_10bfloat16_tEfNS_4arch4Sm80ELb0ELb0ELb1ELb1ELb1ELb0ELb0ELb0ELi2ELi4ELi4ELi4ELb0EEENS1_21CollectiveEpilogueBwdISA_SB_SD_Li256ELb1ELb0ELi2EEENS1_19SingleTileSchedulerILb1ELb0ELb0ELi128EEEEEEEEEvNT_6ParamsE) ;  /* 0xffff26c008007950 */ /* 0x000fea0003c3ffff */
        .type           $_ZN7cutlass13device_kernelIN5flash19enable_sm80_to_sm89INS1_16FlashAttnBwdSm80INS1_25CollectiveMainloopBwdSm80ILi2ELi2EN4cute5tupleIJNS5_1CILi128EEES8_NS7_ILi64EEEEEENS_10bfloat16_tEfNS_4arch4Sm80ELb0ELb0ELb1ELb1ELb1ELb0ELb0ELb0ELi2ELi4ELi4ELi4ELb0EEENS1_21CollectiveEpilogueBwdISA_SB_SD_Li256ELb1ELb0ELi2EEENS1_19SingleTileSchedulerILb1ELb0ELb0ELi128EEEEEEEEEvNT_6ParamsE$_ZZN4cute4diceINS_5tupleIJNS1_IJiNS1_IJiNS_1CILi0EEEEEEEEENS1_IJNS_10UnderscoreENS1_IJS6_S6_EEEEEEEEES9_EEDaRKT_RKT0_ENKUlRKT_RKT0_E_clIS5_S5_EEDaSI_SL_,@function
        .size           $_ZN7cutlass13device_kernelIN5flash19enable_sm80_to_sm89INS1_16FlashAttnBwdSm80INS1_25CollectiveMainloopBwdSm80ILi2ELi2EN4cute5tupleIJNS5_1CILi128EEES8_NS7_ILi64EEEEEENS_10bfloat16_tEfNS_4arch4Sm80ELb0ELb0ELb1ELb1ELb1ELb0ELb0ELb0ELi2ELi4ELi4ELi4ELb0EEENS1_21CollectiveEpilogueBwdISA_SB_SD_Li256ELb1ELb0ELi2EEENS1_19SingleTileSchedulerILb1ELb0ELb0ELi128EEEEEEEEEvNT_6ParamsE$_ZZN4cute4diceINS_5tupleIJNS1_IJiNS1_IJiNS_1CILi0EEEEEEEEENS1_IJNS_10UnderscoreENS1_IJS6_S6_EEEEEEEEES9_EEDaRKT_RKT0_ENKUlRKT_RKT0_E_clIS5_S5_EEDaSI_SL_,($_ZN7cutlass13device_kernelIN5flash19enable_sm80_to_sm89INS1_16FlashAttnBwdSm80INS1_25CollectiveMainloopBwdSm80ILi2ELi2EN4cute5tupleIJNS5_1CILi128EEES8_NS7_ILi64EEEEEENS_10bfloat16_tEfNS_4arch4Sm80ELb0ELb0ELb1ELb1ELb1ELb0ELb0ELb0ELi2ELi4ELi4ELi4ELb0EEENS1_21CollectiveEpilogueBwdISA_SB_SD_Li256ELb1ELb0ELi2EEENS1_19SingleTileSchedulerILb1ELb0ELb0ELi128EEEEEEEEEvNT_6ParamsE$_ZZN4cute4takeILi1ELi2ENS_5tupleIJNS1_IJNS_1CILi1EEENS2_ILi0EEEEEEiEEEEEDaRKT1_ENKUlDpRKT_E_clIJiEEEDaSD_ - $_ZN7cutlass13device_kernelIN5flash19enable_sm80_to_sm89INS1_16FlashAttnBwdSm80INS1_25CollectiveMainloopBwdSm80ILi2ELi2EN4cute5tupleIJNS5_1CILi128EEES8_NS7_ILi64EEEEEENS_10bfloat16_tEfNS_4arch4Sm80ELb0ELb0ELb1ELb1ELb1ELb0ELb0ELb0ELi2ELi4ELi4ELi4ELb0EEENS1_21CollectiveEpilogueBwdISA_SB_SD_Li256ELb1ELb0ELi2EEENS1_19SingleTileSchedulerILb1ELb0ELb0ELi128EEEEEEEEEvNT_6ParamsE$_ZZN4cute4diceINS_5tupleIJNS1_IJiNS1_IJiNS_1CILi0EEEEEEEEENS1_IJNS_10UnderscoreENS1_IJS6_S6_EEEEEEEEES9_EEDaRKT_RKT0_ENKUlRKT_RKT0_E_clIS5_S5_EEDaSI_SL_)
$_ZN7cutlass13device_kernelIN5flash19enable_sm80_to_sm89INS1_16FlashAttnBwdSm80INS1_25CollectiveMainloopBwdSm80ILi2ELi2EN4cute5tupleIJNS5_1CILi128EEES8_NS7_ILi64EEEEEENS_10bfloat16_tEfNS_4arch4Sm80ELb0ELb0ELb1ELb1ELb1ELb0ELb0ELb0ELi2ELi4ELi4ELi4ELb0EEENS1_21CollectiveEpilogueBwdISA_SB_SD_Li256ELb1ELb0ELi2EEENS1_19SingleTileSchedulerILb1ELb0ELb0ELi128EEEEEEEEEvNT_6ParamsE$_ZZN4cute4diceINS_5tupleIJNS1_IJiNS1_IJiNS_1CILi0EEEEEEEEENS1_IJNS_10UnderscoreENS1_IJS6_S6_EEEEEEEEES9_EEDaRKT_RKT0_ENKUlRKT_RKT0_E_clIS5_S5_EEDaSI_SL_:
[----:B------:R-:W-:-:S05]  /*d940*/  IADD3 R6, R2, -c[0x0][0x20], RZ ;  /* 0x8000080002067a10 */ /* 0x000fca0007ffe0ff */
[----:B------:R1:W5:Y:S01]  /*d950*/  LDL R3, [R6] ;  /* 0x0000000006037983 */ /* 0x0003620000100800 */
[----:B------:R-:W-:Y:S02]  /*d960*/  IADD3 R5, R1, 0x1680, RZ ;  /* 0x0000168001057810 */ /* 0x000fe40007ffe0ff */
[----:B------:R-:W-:Y:S02]  /*d970*/  MOV R10, 0xd9a0 ;  /* 0x0000d9a0000a7802 */ /* 0x000fe40000000f00 */
[----:B------:R-:W-:Y:S02]  /*d980*/  IADD3 R5, R5, c[0x0][0x20], RZ ;  /* 0x0000080005057a10 */ /* 0x000fe40007ffe0ff */
[----:B-1---5:R-:W-:Y:S05]  /*d990*/  CALL.REL.NOINC `($_ZN7cutlass13device_kernelIN5flash19enable_sm80_to_sm89INS1_16FlashAttnBwdSm80INS1_25CollectiveMainloopBwdSm80ILi2ELi2EN4cute5tupleIJNS5_1CILi128EEES8_NS7_ILi64EEEEEENS_10bfloat16_tEfNS_4arch4Sm80ELb0ELb0ELb1ELb1ELb1ELb0ELb0ELb0ELi2ELi4ELi4ELi4ELb0EEENS1_21CollectiveEpilogueBwdISA_SB_SD_Li256ELb1ELb0ELi2EEENS1_19SingleTileSchedulerILb1ELb0ELb0ELi128EEEEEEEEEvNT_6ParamsE$_ZZN4cute6detail9lift_diceINS_5tupleIJiNS2_IJiNS_1CILi0EEEEEEEEES6_EEDaRKT_RKT0_ENKUlRKT_RKT0_E_clIiiEEDaSF_SI_) ;  /* 0x0000247000007944 */ /* 0x022fea0003c00000 */
[----:B------:R1:W5:Y:S01]  /*d9a0*/  LDL R3, [R6+0x4] ;  /* 0x0000040006037983 */ /* 0x0003620000100800 */
[----:B------:R-:W-:-:S03]  /*d9b0*/  MOV R10, 0xd9d0 ;  /* 0x0000d9d0000a7802 */ /* 0x000fc60000000f00 */
[----:B-12--5:R-:W-:Y:S05]  /*d9c0*/  CALL.REL.NOINC `($_ZN7cutlass13device_kernelIN5flash19enable_sm80_to_sm89INS1_16FlashAttnBwdSm80INS1_25CollectiveMainloopBwdSm80ILi2ELi2EN4cute5tupleIJNS5_1CILi128EEES8_NS7_ILi64EEEEEENS_10bfloat16_tEfNS_4arch4Sm80ELb0ELb0ELb1ELb1ELb1ELb0ELb0ELb0ELi2ELi4ELi4ELi4ELb0EEENS1_21CollectiveEpilogueBwdISA_SB_SD_Li256ELb1ELb0ELi2EEENS1_19SingleTileSchedulerILb1ELb0ELb0ELi128EEEEEEEEEvNT_6ParamsE$_ZZN4cute6detail9lift_diceINS_5tupleIJiNS2_IJiNS_1CILi0EEEEEEEEES6_EEDaRKT_RKT0_ENKUlRKT_RKT0_E_clIS5_S5_EEDaSF_SI_) ;  /* 0x000023c000007944 */ /* 0x026fea0003c00000 */
[----:B------:R2:W-:Y:S01]  /*d9d0*/  STL [R1+0x1680], R6 ;  /* 0x0016800601007387 */ /* 0x0005e20000100800 */
[----:B------:R-:W-:-:S03]  /*d9e0*/  MOV R2, 0xda00 ;  /* 0x0000da0000027802 */ /* 0x000fc60000000f00 */
[----:B-12---:R-:W-:Y:S05]  /*d9f0*/  CALL.REL.NOINC `($_ZN7cutlass13device_kernelIN5flash19enable_sm80_to_sm89INS1_16FlashAttnBwdSm80INS1_25CollectiveMainloopBwdSm80ILi2ELi2EN4cute5tupleIJNS5_1CILi128EEES8_NS7_ILi64EEEEEENS_10bfloat16_tEfNS_4arch4Sm80ELb0ELb0ELb1ELb1ELb1ELb0ELb0ELb0ELi2ELi4ELi4ELi4ELb0EEENS1_21CollectiveEpilogueBwdISA_SB_SD_Li256ELb1ELb0ELi2EEENS1_19SingleTileSchedulerILb1ELb0ELb0ELi128EEEEEEEEEvNT_6ParamsE$_ZZN4cute12filter_tupleINS_5tupleIJiNS1_IJiNS_1CILi0EEEEEEEEES5_ZNS_6detail9lift_diceIS5_S5_EEDaRKT_RKT0_EUlRKT_RKT0_E_EEDaSA_SD_OT1_ENKUlDpSG_E_clIJNS1_IJiEEES4_EEEDaSN_) ;  /* 0xfffff5a000007944 */ /* 0x006fea0003c3ffff */
[----:B-----5:R-:W-:Y:S02]  /*da00*/  MOV R2, R5 ;  /* 0x0000000500027202 */ /* 0x020fe40000000f00 */
[----:B------:R-:W-:-:S04]  /*da10*/  MOV R5, 0x0 ;  /* 0x0000000000057802 */ /* 0x000fc80000000f00 */
[----:B------:R-:W-:Y:S05]  /*da20*/  RET.REL.NODEC R4 `(_ZN7cutlass13device_kernelIN5flash19enable_sm80_to_sm89INS1_16FlashAttnBwdSm80INS1_25CollectiveMainloopBwdSm80ILi2ELi2EN4cute5tupleIJNS5_1CILi128EEES8_NS7_ILi64EEEEEENS_10bfloat16_tEfNS_4arch4Sm80ELb0ELb0ELb1ELb1ELb1ELb0ELb0ELb0ELi2ELi4ELi4ELi4ELb0EEENS1_21CollectiveEpilogueBwdISA_SB_SD_Li256ELb1ELb0ELi2EEENS1_19SingleTileSchedulerILb1ELb0ELb0ELi128EEEEEEEEEvNT_6ParamsE) ;  /* 0xffff25d004007950 */ /* 0x000fea0003c3ffff */
        .type           $_ZN7cutlass13device_kernelIN5flash19enable_sm80_to_sm89INS1_16FlashAttnBwdSm80INS1_25CollectiveMainloopBwdSm80ILi2ELi2EN4cute5tupleIJNS5_1CILi128EEES8_NS7_ILi64EEEEEENS_10bfloat16_tEfNS_4arch4Sm80ELb0ELb0ELb1ELb1ELb1ELb0ELb0ELb0ELi2ELi4ELi4ELi4ELb0EEENS1_21CollectiveEpilogueBwdISA_SB_SD_Li256ELb1ELb0ELi2EEENS1_19SingleTileSchedulerILb1ELb0ELb0ELi128EEEEEEEEEvNT_6ParamsE$_ZZN4cute4takeILi1ELi2ENS_5tupleIJNS1_IJNS_1CILi1EEENS2_ILi0EEEEEEiEEEEEDaRKT1_ENKUlDpRKT_E_clIJiEEEDaSD_,@function
        .size           $_ZN7cutlass13device_kernelIN5flash19enable_sm80_to_sm89INS1_16FlashAttnBwdSm80INS1_25CollectiveMainloopBwdSm80ILi2ELi2EN4cute5tupleIJNS5_1CILi128EEES8_NS7_ILi64EEEEEENS_10bfloat16_tEfNS_4arch4Sm80ELb0ELb0ELb1ELb1ELb1ELb0ELb0ELb0ELi2ELi4ELi4ELi4ELb0EEENS1_21CollectiveEpilogueBwdISA_SB_SD_Li256ELb1ELb0ELi2EEENS1_19SingleTileSchedulerILb1ELb0ELb0ELi128EEEEEEEEEvNT_6ParamsE$_ZZN4cute4takeILi1ELi2ENS_5tupleIJNS1_IJNS_1CILi1EEENS2_ILi0EEEEEEiEEEEEDaRKT1_ENKUlDpRKT_E_clIJiEEEDaSD_,($_ZN7cutlass13device_kernelIN5flash19enable_sm80_to_sm89INS1_16FlashAttnBwdSm80INS1_25CollectiveMainloopBwdSm80ILi2ELi2EN4cute5tupleIJNS5_1CILi128EEES8_NS7_ILi64EEEEEENS_10bfloat16_tEfNS_4arch4Sm80ELb0ELb0ELb1ELb1ELb1ELb0ELb0ELb0ELi2ELi4ELi4ELi4ELb0EEENS1_21CollectiveEpilogueBwdISA_SB_SD_Li256ELb1ELb0ELi2EEENS1_19SingleTileSchedulerILb1ELb0ELb0ELi128EEEEEEEEEvNT_6ParamsE$_ZZN4cute4takeILi1ELi3ENS_5tupleIJNS1_IJNS_1CILi1EEENS2_ILi512EEEiEEENS2_ILi4096EEENS1_IJNS1_IJiiEEENS2_ILi8192EEEEEEEEEEEDaRKT1_ENKUlDpRKT_E_clIJS6_S9_EEEDaSH_ - $_ZN7cutlass13device_kernelIN5flash19enable_sm80_to_sm89INS1_16FlashAttnBwdSm80INS1_25CollectiveMainloopBwdSm80ILi2ELi2EN4cute5tupleIJNS5_1CILi128EEES8_NS7_ILi64EEEEEENS_10bfloat16_tEfNS_4arch4Sm80ELb0ELb0ELb1ELb1ELb1ELb0ELb0ELb0ELi2ELi4ELi4ELi4ELb0EEENS1_21CollectiveEpilogueBwdISA_SB_SD_Li256ELb1ELb0ELi2EEENS1_19SingleTileSchedulerILb1ELb0ELb0ELi128EEEEEEEEEvNT_6ParamsE$_ZZN4cute4takeILi1ELi2ENS_5tupleIJNS1_IJNS_1CILi1EEENS2_ILi0EEEEEEiEEEEEDaRKT1_ENKUlDpRKT_E_clIJiEEEDaSD_)
$_ZN7cutlass13device_kernelIN5flash19enable_sm80_to_sm89INS1_16FlashAttnBwdSm80INS1_25CollectiveMainloopBwdSm80ILi2ELi2EN4cute5tupleIJNS5_1CILi128EEES8_NS7_ILi64EEEEEENS_10bfloat16_tEfNS_4arch4Sm80ELb0ELb0ELb1ELb1ELb1ELb0ELb0ELb0ELi2ELi4ELi4ELi4ELb0EEENS1_21CollectiveEpilogueBwdISA_SB_SD_Li256ELb1ELb0ELi2EEENS1_19SingleTileSchedulerILb1ELb0ELb0ELi128EEEEEEEEEvNT_6ParamsE$_ZZN4cute4takeILi1ELi2ENS_5tupleIJNS1_IJNS_1CILi1EEENS2_ILi0EEEEEEiEEEEEDaRKT1_ENKUlDpRKT_E_clIJiEEEDaSD_:
[----:B------:R-:W-:Y:S02]  /*da30*/  IADD3 R2, R1, 0x1680, RZ ;  /* 0x0000168001027810 */ /* 0x000fe40007ffe0ff */
[----:B------:R-:W-:Y:S02]  /*da40*/  MOV R8, 0xda70 ;  /* 0x0000da7000087802 */ /* 0x000fe40000000f00 */
[----:B------:R-:W-:Y:S02]  /*da50*/  IADD3 R2, R2, c[0x0][0x20], RZ ;  /* 0x0000080002027a10 */ /* 0x000fe40007ffe0ff */
[----:B------:R-:W-:Y:S05]  /*da60*/  CALL.REL.NOINC `($_ZN7cutlass13device_kernelIN5flash19enable_sm80_to_sm89INS1_16FlashAttnBwdSm80INS1_25CollectiveMainloopBwdSm80ILi2ELi2EN4cute5tupleIJNS5_1CILi128EEES8_NS7_ILi64EEEEEENS_10bfloat16_tEfNS_4arch4Sm80ELb0ELb0ELb1ELb1ELb1ELb0ELb0ELb0ELi2ELi4ELi4ELi4ELb0EEENS1_21CollectiveEpilogueBwdISA_SB_SD_Li256ELb1ELb0ELi2EEENS1_19SingleTileSchedulerILb1ELb0ELb0ELi128EEEEEEEEEvNT_6ParamsE$_ZN4cute3eso3ESOILb0ELb1EJiEEC2ERKi) ;  /* 0xffffab9000007944 */ /* 0x000fea0003c3ffff */
[----:B-1----:R1:W5:Y:S01]  /*da70*/  LDL R3, [R1+0x1680] ;  /* 0x0016800001037983 */ /* 0x0023620000100800 */
[----:B------:R-:W-:-:S04]  /*da80*/  MOV R7, 0x0 ;  /* 0x0000000000077802 */ /* 0x000fc80000000f00 */
[----:B------:R-:W-:Y:S05]  /*da90*/  RET.REL.NODEC R6 `(_ZN7cutlass13device_kernelIN5flash19enable_sm80_to_sm89INS1_16FlashAttnBwdSm80INS1_25CollectiveMainloopBwdSm80ILi2ELi2EN4cute5tupleIJNS5_1CILi128EEES8_NS7_ILi64EEEEEENS_10bfloat16_tEfNS_4arch4Sm80ELb0ELb0ELb1ELb1ELb1ELb0ELb0ELb0ELi2ELi4ELi4ELi4ELb0EEENS1_21CollectiveEpilogueBwdISA_SB_SD_Li256ELb1ELb0ELi2EEENS1_19SingleTileSchedulerILb1ELb0ELb0ELi128EEEEEEEEEvNT_6ParamsE) ;  /* 0xffff256006007950 */ /* 0x000fea0003c3ffff */
        .type           $_ZN7cutlass13device_kernelIN5flash19enable_sm80_to_sm89INS1_16FlashAttnBwdSm80INS1_25CollectiveMainloopBwdSm80ILi2ELi2EN4cute5tupleIJNS5_1CILi128EEES8_NS7_ILi64EEEEEENS_10bfloat16_tEfNS_4arch4Sm80ELb0ELb0ELb1ELb1ELb1ELb0ELb0ELb0ELi2ELi4ELi4ELi4ELb0EEENS1_21CollectiveEpilogueBwdISA_SB_SD_Li256ELb1ELb0ELi2EEENS1_19SingleTileSchedulerILb1ELb0ELb0ELi128EEEEEEEEEvNT_6ParamsE$_ZZN4cute4takeILi1ELi3ENS_5tupleIJNS1_IJNS_1CILi1EEENS2_ILi512EEEiEEENS2_ILi4096EEENS1_IJNS1_IJiiEEENS2_ILi8192EEEEEEEEEEEDaRKT1_ENKUlDpRKT_E_clIJS6_S9_EEEDaSH_,@function
        .size           $_ZN7cutlass13device_kernelIN5flash19enable_sm80_to_sm89INS1_16FlashAttnBwdSm80INS1_25CollectiveMainloopBwdSm80ILi2ELi2EN4cute5tupleIJNS5_1CILi128EEES8_NS7_ILi64EEEEEENS_10bfloat16_tEfNS_4arch4Sm80ELb0ELb0ELb1ELb1ELb1ELb0ELb0ELb0ELi2ELi4ELi4ELi4ELb0EEENS1_21CollectiveEpilogueBwdISA_SB_SD_Li256ELb1ELb0ELi2EEENS1_19SingleTileSchedulerILb1ELb0ELb0ELi128EEEEEEEEEvNT_6ParamsE$_ZZN4cute4takeILi1ELi3ENS_5tupleIJNS1_IJNS_1CILi1EEENS2_ILi512EEEiEEENS2_ILi4096EEENS1_IJNS1_IJiiEEENS2_ILi8192EEEEEEEEEEEDaRKT1_ENKUlDpRKT_E_clIJS6_S9_EEEDaSH_,($_ZN7cutlass13device_kernelIN5flash19enable_sm80_to_sm89INS1_16FlashAttnBwdSm80INS1_25CollectiveMainloopBwdSm80ILi2ELi2EN4cute5tupleIJNS5_1CILi128EEES8_NS7_ILi64EEEEEENS_10bfloat16_tEfNS_4arch4Sm80ELb0ELb0ELb1ELb1ELb1ELb0ELb0ELb0ELi2ELi4ELi4ELi4ELb0EEENS1_21CollectiveEpilogueBwdISA_SB_SD_Li256ELb1ELb0ELi2EEENS1_19SingleTileSchedulerILb1ELb0ELb0ELi128EEEEEEEEEvNT_6ParamsE$_ZZN4cute4takeILi1ELi3ENS_5tupleIJNS1_IJNS_1CILi1EEENS2_ILi512EEEiEEENS2_ILi4096EEENS1_IJiiEEEEEEEEDaRKT1_ENKUlDpRKT_E_clIJS6_S7_EEEDaSF_ - $_ZN7cutlass13device_kernelIN5flash19enable_sm80_to_sm89INS1_16FlashAttnBwdSm80INS1_25CollectiveMainloopBwdSm80ILi2ELi2EN4cute5tupleIJNS5_1CILi128EEES8_NS7_ILi64EEEEEENS_10bfloat16_tEfNS_4arch4Sm80ELb0ELb0ELb1ELb1ELb1ELb0ELb0ELb0ELi2ELi4ELi4ELi4ELb0EEENS1_21CollectiveEpilogueBwdISA_SB_SD_Li256ELb1ELb0ELi2EEENS1_19SingleTileSchedulerILb1ELb0ELb0ELi128EEEEEEEEEvNT_6ParamsE$_ZZN4cute4takeILi1ELi3ENS_5tupleIJNS1_IJNS_1CILi1EEENS2_ILi512EEEiEEENS2_ILi4096EEENS1_IJNS1_IJiiEEENS2_ILi8192EEEEEEEEEEEDaRKT1_ENKUlDpRKT_E_clIJS6_S9_EEEDaSH_)
$_ZN7cutlass13device_kernelIN5flash19enable_sm80_to_sm89INS1_16FlashAttnBwdSm80INS1_25CollectiveMainloopBwdSm80ILi2ELi2EN4cute5tupleIJNS5_1CILi128EEES8_NS7_ILi64EEEEEENS_10bfloat16_tEfNS_4arch4Sm80ELb0ELb0ELb1ELb1ELb1ELb0ELb0ELb0ELi2ELi4ELi4ELi4ELb0EEENS1_21CollectiveEpilogueBwdISA_SB_SD_Li256ELb1ELb0ELi2EEENS1_19SingleTileSchedulerILb1ELb0ELb0ELi128EEEEEEEEEvNT_6ParamsE$_ZZN4cute4takeILi1ELi3ENS_5tupleIJNS1_IJNS_1CILi1EEENS2_ILi512EEEiEEENS2_ILi4096EEENS1_IJNS1_IJiiEEENS2_ILi8192EEEEEEEEEEEDaRKT1_ENKUlDpRKT_E_clIJS6_S9_EEEDaSH_:
[----:B------:R-:W-:Y:S02]  /*daa0*/  IADD3 R2, R1, 0x1680, RZ ;  /* 0x0000168001027810 */ /* 0x000fe40007ffe0ff */
[----:B------:R-:W-:Y:S02]  /*dab0*/  MOV R6, 0xdae0 ;  /* 0x0000dae000067802 */ /* 0x000fe40000000f00 */
[----:B------:R-:W-:Y:S02]  /*dac0*/  IADD3 R2, R2, c[0x0][0x20], RZ ;  /* 0x0000080002027a10 */ /* 0x000fe40007ffe0ff */
[----:B------:R-:W-:Y:S05]  /*dad0*/  CALL.REL.NOINC `($_ZN7cutlass13device_kernelIN5flash19enable_sm80_to_sm89INS1_16FlashAttnBwdSm80INS1_25CollectiveMainloopBwdSm80ILi2ELi2EN4cute5tupleIJNS5_1CILi128EEES8_NS7_ILi64EEEEEENS_10bfloat16_tEfNS_4arch4Sm80ELb0ELb0ELb1ELb1ELb1ELb0ELb0ELb0ELi2ELi4ELi4ELi4ELb0EEENS1_21CollectiveEpilogueBwdISA_SB_SD_Li256ELb1ELb0ELi2EEENS1_19SingleTileSchedulerILb1ELb0ELb0ELi128EEEEEEEEEvNT_6ParamsE$_ZN4cute3eso3ESOILb1ELb0EJNS_1CILi4096EEENS_5tupleIJNS4_IJiiEEENS2_ILi8192EEEEEEEEC2ERKS3_RKS7_) ;  /* 0xffffb82000007944 */ /* 0x000fea0003c3ffff */
[----:B-1----:R1:W5:Y:S01]  /*dae0*/  LDL.64 R2, [R1+0x1680] ;  /* 0x0016800001027983 */ /* 0x0023620000100a00 */
[----:B------:R-:W-:-:S04]  /*daf0*/  MOV R5, 0x0 ;  /* 0x0000000000057802 */ /* 0x000fc80000000f00 */
[----:B------:R-:W-:Y:S05]  /*db00*/  RET.REL.NODEC R4 `(_ZN7cutlass13device_kernelIN5flash19enable_sm80_to_sm89INS1_16FlashAttnBwdSm80INS1_25CollectiveMainloopBwdSm80ILi2ELi2EN4cute5tupleIJNS5_1CILi128EEES8_NS7_ILi64EEEEEENS_10bfloat16_tEfNS_4arch4Sm80ELb0ELb0ELb1ELb1ELb1ELb0ELb0ELb0ELi2ELi4ELi4ELi4ELb0EEENS1_21CollectiveEpilogueBwdISA_SB_SD_Li256ELb1ELb0ELi2EEENS1_19SingleTileSchedulerILb1ELb0ELb0ELi128EEEEEEEEEvNT_6ParamsE) ;  /* 0xffff24f004007950 */ /* 0x000fea0003c3ffff */
        .type           $_ZN7cutlass13device_kernelIN5flash19enable_sm80_to_sm89INS1_16FlashAttnBwdSm80INS1_25CollectiveMainloopBwdSm80ILi2ELi2EN4cute5tupleIJNS5_1CILi128EEES8_NS7_ILi64EEEEEENS_10bfloat16_tEfNS_4arch4Sm80ELb0ELb0ELb1ELb1ELb1ELb0ELb0ELb0ELi2ELi4ELi4ELi4ELb0EEENS1_21CollectiveEpilogueBwdISA_SB_SD_Li256ELb1ELb0ELi2EEENS1_19SingleTileSchedulerILb1ELb0ELb0ELi128EEEEEEEEEvNT_6ParamsE$_ZZN4cute4takeILi1ELi3ENS_5tupleIJNS1_IJNS_1CILi1EEENS2_ILi512EEEiEEENS2_ILi4096EEENS1_IJiiEEEEEEEEDaRKT1_ENKUlDpRKT_E_clIJS6_S7_EEEDaSF_,@function
        .size           $_ZN7cutlass13device_kernelIN5flash19enable_sm80_to_sm89INS1_16FlashAttnBwdSm80INS1_25CollectiveMainloopBwdSm80ILi2ELi2EN4cute5tupleIJNS5_1CILi128EEES8_NS7_ILi64EEEEEENS_10bfloat16_tEfNS_4arch4Sm80ELb0ELb0ELb1ELb1ELb1ELb0ELb0ELb0ELi2ELi4ELi4ELi4ELb0EEENS1_21CollectiveEpilogueBwdISA_SB_SD_Li256ELb1ELb0ELi2EEENS1_19SingleTileSchedulerILb1ELb0ELb0ELi128EEEEEEEEEvNT_6ParamsE$_ZZN4cute4takeILi1ELi3ENS_5tupleIJNS1_IJNS_1CILi1EEENS2_ILi512EEEiEEENS2_ILi4096EEENS1_IJiiEEEEEEEEDaRKT1_ENKUlDpRKT_E_clIJS6_S7_EEEDaSF_,($_ZN7cutlass13device_kernelIN5flash19enable_sm80_to_sm89INS1_16FlashAttnBwdSm80INS1_25CollectiveMainloopBwdSm80ILi2ELi2EN4cute5tupleIJNS5_1CILi128EEES8_NS7_ILi64EEEEEENS_10bfloat16_tEfNS_4arch4Sm80ELb0ELb0ELb1ELb1ELb1ELb0ELb0ELb0ELi2ELi4ELi4ELi4ELb0EEENS1_21CollectiveEpilogueBwdISA_SB_SD_Li256ELb1ELb0ELi2EEENS1_19SingleTileSchedulerILb1ELb0ELb0ELi128EEEEEEEEEvNT_6ParamsE$_ZZN4cute4takeILi1ELi3ENS_5tupleIJNS1_IJNS_1CILi1EEEiEEENS2_ILi1024EEENS1_IJiiEEEEEEEEDaRKT1_ENKUlDpRKT_E_clIJS5_S6_EEEDaSE_ - $_ZN7cutlass13device_kernelIN5flash19enable_sm80_to_sm89INS1_16FlashAttnBwdSm80INS1_25CollectiveMainloopBwdSm80ILi2ELi2EN4cute5tupleIJNS5_1CILi128EEES8_NS7_ILi64EEEEEENS_10bfloat16_tEfNS_4arch4Sm80ELb0ELb0ELb1ELb1ELb1ELb0ELb0ELb0ELi2ELi4ELi4ELi4ELb0EEENS1_21CollectiveEpilogueBwdISA_SB_SD_Li256ELb1ELb0ELi2EEENS1_19SingleTileSchedulerILb1ELb0ELb0ELi128EEEEEEEEEvNT_6ParamsE$_ZZN4cute4takeILi1ELi3ENS_5tupleIJNS1_IJNS_1CILi1EEENS2_ILi512EEEiEEENS2_ILi4096EEENS1_IJiiEEEEEEEEDaRKT1_ENKUlDpRKT_E_clIJS6_S7_EEEDaSF_)
$_ZN7cutlass13device_kernelIN5flash19enable_sm80_to_sm89INS1_16FlashAttnBwdSm80INS1_25CollectiveMainloopBwdSm80ILi2ELi2EN4cute5tupleIJNS5_1CILi128EEES8_NS7_ILi64EEEEEENS_10bfloat16_tEfNS_4arch4Sm80ELb0ELb0ELb1ELb1ELb1ELb0ELb0ELb0ELi2ELi4ELi4ELi4ELb0EEENS1_21CollectiveEpilogueBwdISA_SB_SD_Li256ELb1ELb0ELi2EEENS1_19SingleTileSchedulerILb1ELb0ELb0ELi128EEEEEEEEEvNT_6ParamsE$_ZZN4cute4takeILi1ELi3ENS_5tupleIJNS1_IJNS_1CILi1EEENS2_ILi512EEEiEEENS2_ILi4096EEENS1_IJiiEEEEEEEEDaRKT1_ENKUlDpRKT_E_clIJS6_S7_EEEDaSF_:
[----:B------:R-:W-:Y:S02]  /*db10*/  IADD3 R2, R1, 0x1380, RZ ;  /* 0x0000138001027810 */ /* 0x000fe40007ffe0ff */
[----:B------:R-:W-:Y:S02]  /*db20*/  MOV R6, 0xdb50 ;  /* 0x0000db5000067802 */ /* 0x000fe40000000f00 */
[----:B------:R-:W-:Y:S02]  /*db30*/  IADD3 R2, R2, c[0x0][0x20], RZ ;  /* 0x0000080002027a10 */ /* 0x000fe40007ffe0ff */
[----:B------:R-:W-:Y:S05]  /*db40*/  CALL.REL.NOINC `($_ZN7cutlass13device_kernelIN5flash19enable_sm80_to_sm89INS1_16FlashAttnBwdSm80INS1_25CollectiveMainloopBwdSm80ILi2ELi2EN4cute5tupleIJNS5_1CILi128EEES8_NS7_ILi64EEEEEENS_10bfloat16_tEfNS_4arch4Sm80ELb0ELb0ELb1ELb1ELb1ELb0ELb0ELb0ELi2ELi4ELi4ELi4ELb0EEENS1_21CollectiveEpilogueBwdISA_SB_SD_Li256ELb1ELb0ELi2EEENS1_19SingleTileSchedulerILb1ELb0ELb0ELi128EEEEEEEEEvNT_6ParamsE$_ZN4cute3eso3ESOILb1ELb0EJNS_1CILi4096EEENS_5tupleIJiiEEEEEC2ERKS3_RKS5_) ;  /* 0xffffb81000007944 */ /* 0x000fea0003c3ffff */
[----:B-1----:R1:W5:Y:S01]  /*db50*/  LDL.64 R2, [R1+0x1380] ;  /* 0x0013800001027983 */ /* 0x0023620000100a00 */
[----:B------:R-:W-:-:S04]  /*db60*/  MOV R5, 0x0 ;  /* 0x0000000000057802 */ /* 0x000fc80000000f00 */
[----:B------:R-:W-:Y:S05]  /*db70*/  RET.REL.NODEC R4 `(_ZN7cutlass13device_kernelIN5flash19enable_sm80_to_sm89INS1_16FlashAttnBwdSm80INS1_25CollectiveMainloopBwdSm80ILi2ELi2EN4cute5tupleIJNS5_1CILi128EEES8_NS7_ILi64EEEEEENS_10bfloat16_tEfNS_4arch4Sm80ELb0ELb0ELb1ELb1ELb1ELb0ELb0ELb0ELi2ELi4ELi4ELi4ELb0EEENS1_21CollectiveEpilogueBwdISA_SB_SD_Li256ELb1ELb0ELi2EEENS1_19SingleTileSchedulerILb1ELb0ELb0ELi128EEEEEEEEEvNT_6ParamsE) ;  /* 0xffff248004007950 */ /* 0x000fea0003c3ffff */
        .type           $_ZN7cutlass13device_kernelIN5flash19enable_sm80_to_sm89INS1_16FlashAttnBwdSm80INS1_25CollectiveMainloopBwdSm80ILi2ELi2EN4cute5tupleIJNS5_1CILi128EEES8_NS7_ILi64EEEEEENS_10bfloat16_tEfNS_4arch4Sm80ELb0ELb0ELb1ELb1ELb1ELb0ELb0ELb0ELi2ELi4ELi4ELi4ELb0EEENS1_21CollectiveEpilogueBwdISA_SB_SD_Li256ELb1ELb0ELi2EEENS1_19SingleTileSchedulerILb1ELb0ELb0ELi128EEEEEEEEEvNT_6ParamsE$_ZZN4cute4takeILi1ELi3ENS_5tupleIJNS1_IJNS_1CILi1EEEiEEENS2_ILi1024EEENS1_IJiiEEEEEEEEDaRKT1_ENKUlDpRKT_E_clIJS5_S6_EEEDaSE_,@function
        .size           $_ZN7cutlass13device_kernelIN5flash19enable_sm80_to_sm89INS1_16FlashAttnBwdSm80INS1_25CollectiveMainloopBwdSm80ILi2ELi2EN4cute5tupleIJNS5_1CILi128EEES8_NS7_ILi64EEEEEENS_10bfloat16_tEfNS_4arch4Sm80ELb0ELb0ELb1ELb1ELb1ELb0ELb0ELb0ELi2ELi4ELi4ELi4ELb0EEENS1_21CollectiveEpilogueBwdISA_SB_SD_Li256ELb1ELb0ELi2EEENS1_19SingleTileSchedulerILb1ELb0ELb0ELi128EEEEEEEEEvNT_6ParamsE$_ZZN4cute4takeILi1ELi3ENS_5tupleIJNS1_IJNS_1CILi1EEEiEEENS2_ILi1024EEENS1_IJiiEEEEEEEEDaRKT1_ENKUlDpRKT_E_clIJS5_S6_EEEDaSE_,($_ZN7cutlass13device_kernelIN5flash19enable_sm80_to_sm89INS1_16FlashAttnBwdSm80INS1_25CollectiveMainloopBwdSm80ILi2ELi2EN4cute5tupleIJNS5_1CILi128EEES8_NS7_ILi64EEEEEENS_10bfloat16_tEfNS_4arch4Sm80ELb0ELb0ELb1ELb1ELb1ELb0ELb0ELb0ELi2ELi4ELi4ELi4ELb0EEENS1_21CollectiveEpilogueBwdISA_SB_SD_Li256ELb1ELb0ELi2EEENS1_19SingleTileSchedulerILb1ELb0ELb0ELi128EEEEEEEEEvNT_6ParamsE$_ZZN4cute4takeILi1ELi3ENS_5tupleIJNS1_IJiNS_1CILi512EEEEEENS1_IJiiEEENS2_ILi1024EEEEEEEEDaRKT1_ENKUlDpRKT_E_clIJS5_S6_EEEDaSE_ - $_ZN7cutlass13device_kernelIN5flash19enable_sm80_to_sm89INS1_16FlashAttnBwdSm80INS1_25CollectiveMainloopBwdSm80ILi2ELi2EN4cute5tupleIJNS5_1CILi128EEES8_NS7_ILi64EEEEEENS_10bfloat16_tEfNS_4arch4Sm80ELb0ELb0ELb1ELb1ELb1ELb0ELb0ELb0ELi2ELi4ELi4ELi4ELb0EEENS1_21CollectiveEpilogueBwdISA_SB_SD_Li256ELb1ELb0ELi2EEENS1_19SingleTileSchedulerILb1ELb0ELb0ELi128EEEEEEEEEvNT_6ParamsE$_ZZN4cute4takeILi1ELi3ENS_5tupleIJNS1_IJNS_1CILi1EEEiEEENS2_ILi1024EEENS1_IJiiEEEEEEEEDaRKT1_ENKUlDpRKT_E_clIJS5_S6_EEEDaSE_)
$_ZN7cutlass13device_kernelIN5flash19enable_sm80_to_sm89INS1_16FlashAttnBwdSm80INS1_25CollectiveMainloopBwdSm80ILi2ELi2EN4cute5tupleIJNS5_1CILi128EEES8_NS7_ILi64EEEEEENS_10bfloat16_tEfNS_4arch4Sm80ELb0ELb0ELb1ELb1ELb1ELb0ELb0ELb0ELi2ELi4ELi4ELi4ELb0EEENS1_21CollectiveEpilogueBwdISA_SB_SD_Li256ELb1ELb0ELi2EEENS1_19SingleTileSchedulerILb1ELb0ELb0ELi128EEEEEEEEEvNT_6ParamsE$_ZZN4cute4takeILi1ELi3ENS_5tupleIJNS1_IJNS_1CILi1EEEiEEENS2_ILi1024EEENS1_IJiiEEEEEEEEDaRKT1_ENKUlDpRKT_E_clIJS5_S6_EEEDaSE_:
[----:B------:R-:W-:Y:S02]  /*db80*/  IADD3 R2, R1, 0x1380, RZ ;  /* 0x0000138001027810 */ /* 0x000fe40007ffe0ff */
[----:B------:R-:W-:Y:S02]  /*db90*/  MOV R6, 0xdbc0 ;  /* 0x0000dbc000067802 */ /* 0x000fe40000000f00 */
[----:B------:R-:W-:Y:S02]  /*dba0*/  IADD3 R2, R2, c[0x0][0x20], RZ ;  /* 0x0000080002027a10 */ /* 0x000fe40007ffe0ff */
[----:B------:R-:W-:Y:S05]  /*dbb0*/  CALL.REL.NOINC `($_ZN7cutlass13device_kernelIN5flash19enable_sm80_to_sm89INS1_16FlashAttnBwdSm80INS1_25CollectiveMainloopBwdSm80ILi2ELi2EN4cute5tupleIJNS5_1CILi128EEES8_NS7_ILi64EEEEEENS_10bfloat16_tEfNS_4arch4Sm80ELb0ELb0ELb1ELb1ELb1ELb0ELb0ELb0ELi2ELi4ELi4ELi4ELb0EEENS1_21CollectiveEpilogueBwdISA_SB_SD_Li256ELb1ELb0ELi2EEENS1_19SingleTileSchedulerILb1ELb0ELb0ELi128EEEEEEEEEvNT_6ParamsE$_ZN4cute3eso3ESOILb1ELb0EJNS_1CILi1024EEENS_5tupleIJiiEEEEEC2ERKS3_RKS5_) ;  /* 0xffffb1b000007944 */ /* 0x000fea0003c3ffff */
[----:B-1----:R1:W5:Y:S01]  /*dbc0*/  LDL.64 R2, [R1+0x1380] ;  /* 0x0013800001027983 */ /* 0x0023620000100a00 */
[----:B------:R-:W-:-:S04]  /*dbd0*/  MOV R5, 0x0 ;  /* 0x0000000000057802 */ /* 0x000fc80000000f00 */
[----:B------:R-:W-:Y:S05]  /*dbe0*/  RET.REL.NODEC R4 `(_ZN7cutlass13device_kernelIN5flash19enable_sm80_to_sm89INS1_16FlashAttnBwdSm80INS1_25CollectiveMainloopBwdSm80ILi2ELi2EN4cute5tupleIJNS5_1CILi128EEES8_NS7_ILi64EEEEEENS_10bfloat16_tEfNS_4arch4Sm80ELb0ELb0ELb1ELb1ELb1ELb0ELb0ELb0ELi2ELi4ELi4ELi4ELb0EEENS1_21CollectiveEpilogueBwdISA_SB_SD_Li256ELb1ELb0ELi2EEENS1_19SingleTileSchedulerILb1ELb0ELb0ELi128EEEEEEEEEvNT_6ParamsE) ;  /* 0xffff241004007950 */ /* 0x000fea0003c3ffff */
        .type           $_ZN7cutlass13device_kernelIN5flash19enable_sm80_to_sm89INS1_16FlashAttnBwdSm80INS1_25CollectiveMainloopBwdSm80ILi2ELi2EN4cute5tupleIJNS5_1CILi128EEES8_NS7_ILi64EEEEEENS_10bfloat16_tEfNS_4arch4Sm80ELb0ELb0ELb1ELb1ELb1ELb0ELb0ELb0ELi2ELi4ELi4ELi4ELb0EEENS1_21CollectiveEpilogueBwdISA_SB_SD_Li256ELb1ELb0ELi2EEENS1_19SingleTileSchedulerILb1ELb0ELb0ELi128EEEEEEEEEvNT_6ParamsE$_ZZN4cute4takeILi1ELi3ENS_5tupleIJNS1_IJiNS_1CILi512EEEEEENS1_IJiiEEENS2_ILi1024EEEEEEEEDaRKT1_ENKUlDpRKT_E_clIJS5_S6_EEEDaSE_,@function
        .size           $_ZN7cutlass13device_kernelIN5flash19enable_sm80_to_sm89INS1_16FlashAttnBwdSm80INS1_25CollectiveMainloopBwdSm80ILi2ELi2EN4cute5tupleIJNS5_1CILi128EEES8_NS7_ILi64EEEEEENS_10bfloat16_tEfNS_4arch4Sm80ELb0ELb0ELb1ELb1ELb1ELb0ELb0ELb0ELi2ELi4ELi4ELi4ELb0EEENS1_21CollectiveEpilogueBwdISA_SB_SD_Li256ELb1ELb0ELi2EEENS1_19SingleTileSchedulerILb1ELb0ELb0ELi128EEEEEEEEEvNT_6ParamsE$_ZZN4cute4takeILi1ELi3ENS_5tupleIJNS1_IJiNS_1CILi512EEEEEENS1_IJiiEEENS2_ILi1024EEEEEEEEDaRKT1_ENKUlDpRKT_E_clIJS5_S6_EEEDaSE_,($_ZN7cutlass13device_kernelIN5flash19enable_sm80_to_sm89INS1_16FlashAttnBwdSm80INS1_25CollectiveMainloopBwdSm80ILi2ELi2EN4cute5tupleIJNS5_1CILi128EEES8_NS7_ILi64EEEEEENS_10bfloat16_tEfNS_4arch4Sm80ELb0ELb0ELb1ELb1ELb1ELb0ELb0ELb0ELi2ELi4ELi4ELi4ELb0EEENS1_21CollectiveEpilogueBwdISA_SB_SD_Li256ELb1ELb0ELi2EEENS1_19SingleTileSchedulerILb1ELb0ELb0ELi128EEEEEEEEEvNT_6ParamsE$_ZZN4cute5sliceINS_5tupleIJNS1_IJNS_10UnderscoreENS_1CILi0EEEEEENS1_IJS4_S2_EEEEEENS1_IJNS1_IJNS1_IJNS3_ILi1EEES4_EEES4_EEENS1_IJNS1_IJS4_S4_EEEiEEEEEEEEDaRKT_RKT0_ENKUlRKT_RKT0_E_clIS6_SC_EEDaSM_SP_ - $_ZN7cutlass13device_kernelIN5flash19enable_sm80_to_sm89INS1_16FlashAttnBwdSm80INS1_25CollectiveMainloopBwdSm80ILi2ELi2EN4cute5tupleIJNS5_1CILi128EEES8_NS7_ILi64EEEEEENS_10bfloat16_tEfNS_4arch4Sm80ELb0ELb0ELb1ELb1ELb1ELb0ELb0ELb0ELi2ELi4ELi4ELi4ELb0EEENS1_21CollectiveEpilogueBwdISA_SB_SD_Li256ELb1ELb0ELi2EEENS1_19SingleTileSchedulerILb1ELb0ELb0ELi128EEEEEEEEEvNT_6ParamsE$_ZZN4cute4takeILi1ELi3ENS_5tupleIJNS1_IJiNS_1CILi512EEEEEENS1_IJiiEEENS2_ILi1024EEEEEEEEDaRKT1_ENKUlDpRKT_E_clIJS5_S6_EEEDaSE_)
$_ZN7cutlass13device_kernelIN5flash19enable_sm80_to_sm89INS1_16FlashAttnBwdSm80INS1_25CollectiveMainloopBwdSm80ILi2ELi2EN4cute5tupleIJNS5_1CILi128EEES8_NS7_ILi64EEEEEENS_10bfloat16_tEfNS_4arch4Sm80ELb0ELb0ELb1ELb1ELb1ELb0ELb0ELb0ELi2ELi4ELi4ELi4ELb0EEENS1_21CollectiveEpilogueBwdISA_SB_SD_Li256ELb1ELb0ELi2EEENS1_19SingleTileSchedulerILb1ELb0ELb0ELi128EEEEEEEEEvNT_6ParamsE$_ZZN4cute4takeILi1ELi3ENS_5tupleIJNS1_IJiNS_1CILi512EEEEEENS1_IJiiEEENS2_ILi1024EEEEEEEEDaRKT1_ENKUlDpRKT_E_clIJS5_S6_EEEDaSE_:
[----:B------:R-:W-:Y:S02]  /*dbf0*/  IADD3 R2, R1, 0x1680, RZ ;  /* 0x0000168001027810 */ /* 0x000fe40007ffe0ff */
[----:B------:R-:W-:Y:S02]  /*dc00*/  MOV R6, 0xdc30 ;  /* 0x0000dc3000067802 */ /* 0x000fe40000000f00 */
[----:B------:R-:W-:Y:S02]  /*dc10*/  IADD3 R2, R2, c[0x0][0x20], RZ ;  /* 0x0000080002027a10 */ /* 0x000fe40007ffe0ff */
[----:B------:R-:W-:Y:S05]  /*dc20*/  CALL.REL.NOINC `($_ZN7cutlass13device_kernelIN5flash19enable_sm80_to_sm89INS1_16FlashAttnBwdSm80INS1_25CollectiveMainloopBwdSm80ILi2ELi2EN4cute5tupleIJNS5_1CILi128EEES8_NS7_ILi64EEEEEENS_10bfloat16_tEfNS_4arch4Sm80ELb0ELb0ELb1ELb1ELb1ELb0ELb0ELb0ELi2ELi4ELi4ELi4ELb0EEENS1_21CollectiveEpilogueBwdISA_SB_SD_Li256ELb1ELb0ELi2EEENS1_19SingleTileSchedulerILb1ELb0ELb0ELi128EEEEEEEEEvNT_6ParamsE$_ZN4cute3eso3ESOILb0ELb1EJNS_5tupleIJiiEEENS_1CILi1024EEEEEC2ERKS3_RKS5_) ;  /* 0xffffa8d000007944 */ /* 0x000fea0003c3ffff */
[----:B-1----:R1:W5:Y:S01]  /*dc30*/  LDL.64 R2, [R1+0x1680] ;  /* 0x0016800001027983 */ /* 0x0023620000100a00 */
[----:B------:R-:W-:-:S04]  /*dc40*/  MOV R5, 0x0 ;  /* 0x0000000000057802 */ /* 0x000fc80000000f00 */
[----:B------:R-:W-:Y:S05]  /*dc50*/  RET.REL.NODEC R4 `(_ZN7cutlass13device_kernelIN5flash19enable_sm80_to_sm89INS1_16FlashAttnBwdSm80INS1_25CollectiveMainloopBwdSm80ILi2ELi2EN4cute5tupleIJNS5_1CILi128EEES8_NS7_ILi64EEEEEENS_10bfloat16_tEfNS_4arch4Sm80ELb0ELb0ELb1ELb1ELb1ELb0ELb0ELb0ELi2ELi4ELi4ELi4ELb0EEENS1_21CollectiveEpilogueBwdISA_SB_SD_Li256ELb1ELb0ELi2EEENS1_19SingleTileSchedulerILb1ELb0ELb0ELi128EEEEEEEEEvNT_6ParamsE) ;  /* 0xffff23a004007950 */ /* 0x000fea0003c3ffff */
        .type           $_ZN7cutlass13device_kernelIN5flash19enable_sm80_to_sm89INS1_16FlashAttnBwdSm80INS1_25CollectiveMainloopBwdSm80ILi2ELi2EN4cute5tupleIJNS5_1CILi128EEES8_NS7_ILi64EEEEEENS_10bfloat16_tEfNS_4arch4Sm80ELb0ELb0ELb1ELb1ELb1ELb0ELb0ELb0ELi2ELi4ELi4ELi4ELb0EEENS1_21CollectiveEpilogueBwdISA_SB_SD_Li256ELb1ELb0ELi2EEENS1_19SingleTileSchedulerILb1ELb0ELb0ELi128EEEEEEEEEvNT_6ParamsE$_ZZN4cute5sliceINS_5tupleIJNS1_IJNS_10UnderscoreENS_1CILi0EEEEEENS1_IJS4_S2_EEEEEENS1_IJNS1_IJNS1_IJNS3_ILi1EEES4_EEES4_EEENS1_IJNS1_IJS4_S4_EEEiEEEEEEEEDaRKT_RKT0_ENKUlRKT_RKT0_E_clIS6_SC_EEDaSM_SP_,@function
        .size           $_ZN7cutlass13device_kernelIN5flash19enable_sm80_to_sm89INS1_16FlashAttnBwdSm80INS1_25CollectiveMainloopBwdSm80ILi2ELi2EN4cute5tupleIJNS5_1CILi128EEES8_NS7_ILi64EEEEEENS_10bfloat16_tEfNS_4arch4Sm80ELb0ELb0ELb1ELb1ELb1ELb0ELb0ELb0ELi2ELi4ELi4ELi4ELb0EEENS1_21CollectiveEpilogueBwdISA_SB_SD_Li256ELb1ELb0ELi2EEENS1_19SingleTileSchedulerILb1ELb0ELb0ELi128EEEEEEEEEvNT_6ParamsE$_ZZN4cute5sliceINS_5tupleIJNS1_IJNS_10UnderscoreENS_1CILi0EEEEEENS1_IJS4_S2_EEEEEENS1_IJNS1_IJNS1_IJNS3_ILi1EEES4_EEES4_EEENS1_IJNS1_IJS4_S4_EEEiEEEEEEEEDaRKT_RKT0_ENKUlRKT_RKT0_E_clIS6_SC_EEDaSM_SP_,($_ZN7cutlass13device_kernelIN5flash19enable_sm80_to_sm89INS1_16FlashAttnBwdSm80INS1_25CollectiveMainloopBwdSm80ILi2ELi2EN4cute5tupleIJNS5_1CILi128EEES8_NS7_ILi64EEEEEENS_10bfloat16_tEfNS_4arch4Sm80ELb0ELb0ELb1ELb1ELb1ELb0ELb0ELb0ELi2ELi4ELi4ELi4ELb0EEENS1_21CollectiveEpilogueBwdISA_SB_SD_Li256ELb1ELb0ELi2EEENS1_19SingleTileSchedulerILb1ELb0ELb0ELi128EEEEEEEEEvNT_6ParamsE$_ZZN4cute5sliceINS_5tupleIJNS_10UnderscoreES2_NS_1CILi0EEEEEENS1_IJNS1_IJNS3_ILi1EEES4_EEEiNS3_ILi1024EEEEEEEEDaRKT_RKT0_ENKUlRKT_RKT0_E_clIS2_iEEDaSI_SL_ - $_ZN7cutlass13device_kernelIN5flash19enable_sm80_to_sm89INS1_16FlashAttnBwdSm80INS1_25CollectiveMainloopBwdSm80ILi2ELi2EN4cute5tupleIJNS5_1CILi128EEES8_NS7_ILi64EEEEEENS_10bfloat16_tEfNS_4arch4Sm80ELb0ELb0ELb1ELb1ELb1ELb0ELb0ELb0ELi2ELi4ELi4ELi4ELb0EEENS1_21CollectiveEpilogueBwdISA_SB_SD_Li256ELb1ELb0ELi2EEENS1_19SingleTileSchedulerILb1ELb0ELb0ELi128EEEEEEEEEvNT_6ParamsE$_ZZN4cute5sliceINS_5tupleIJNS1_IJNS_10UnderscoreENS_1CILi0EEEEEENS1_IJS4_S2_EEEEEENS1_IJNS1_IJNS1_IJNS3_ILi1EEES4_EEES4_EEENS1_IJNS1_IJS4_S4_EEEiEEEEEEEEDaRKT_RKT0_ENKUlRKT_RKT0_E_clIS6_SC_EEDaSM_SP_)
$_ZN7cutlass13device_kernelIN5flash19enable_sm80_to_sm89INS1_16FlashAttnBwdSm80INS1_25CollectiveMainloopBwdSm80ILi2ELi2EN4cute5tupleIJNS5_1CILi128EEES8_NS7_ILi64EEEEEENS_10bfloat16_tEfNS_4arch4Sm80ELb0ELb0ELb1ELb1ELb1ELb0ELb0ELb0ELi2ELi4ELi4ELi4ELb0EEENS1_21CollectiveEpilogueBwdISA_SB_SD_Li256ELb1ELb0ELi2EEENS1_19SingleTileSchedulerILb1ELb0ELb0ELi128EEEEEEEEEvNT_6ParamsE$_ZZN4cute5sliceINS_5tupleIJNS1_IJNS_10UnderscoreENS_1CILi0EEEEEENS1_IJS4_S2_EEEEEENS1_IJNS1_IJNS1_IJNS3_ILi1EEES4_EEES4_EEENS1_IJNS1_IJS4_S4_EEEiEEEEEEEEDaRKT_RKT0_ENKUlRKT_RKT0_E_clIS6_SC_EEDaSM_SP_:
[----:B------:R-:W-:Y:S02]  /*dc60*/  MOV R10, 0xdc80 ;  /* 0x0000dc80000a7802 */ /* 0x000fe40000000f00 */
[----:B------:R-:W-:Y:S05]  /*dc70*/  CALL.REL.NOINC `($_ZN7cutlass13device_kernelIN5flash19enable_sm80_to_sm89INS1_16FlashAttnBwdSm80INS1_25CollectiveMainloopBwdSm80ILi2ELi2EN4cute5tupleIJNS5_1CILi128EEES8_NS7_ILi64EEEEEENS_10bfloat16_tEfNS_4arch4Sm80ELb0ELb0ELb1ELb1ELb1ELb0ELb0ELb0ELi2ELi4ELi4ELi4ELb0EEENS1_21CollectiveEpilogueBwdISA_SB_SD_Li256ELb1ELb0ELi2EEENS1_19SingleTileSchedulerILb1ELb0ELb0ELi128EEEEEEEEEvNT_6ParamsE$_ZZN4cute6detail10lift_sliceINS_5tupleIJNS_1CILi0EEENS_10UnderscoreEEEENS2_IJNS2_IJS4_S4_EEEiEEEEEDaRKT_RKT0_ENKUlRKT_RKT0_E_clIS5_iEEDaSH_SK_) ;  /* 0x000002a000007944 */ /* 0x000fea0003c00000 */
[----:B------:R-:W-:Y:S02]  /*dc80*/  MOV R10, 0xdca0 ;  /* 0x0000dca0000a7802 */ /* 0x000fe40000000f00 */
[----:B-1---5:R-:W-:Y:S05]  /*dc90*/  CALL.REL.NOINC `($_ZN7cutlass13device_kernelIN5flash19enable_sm80_to_sm89INS1_16FlashAttnBwdSm80INS1_25CollectiveMainloopBwdSm80ILi2ELi2EN4cute5tupleIJNS5_1CILi128EEES8_NS7_ILi64EEEEEENS_10bfloat16_tEfNS_4arch4Sm80ELb0ELb0ELb1ELb1ELb1ELb0ELb0ELb0ELi2ELi4ELi4ELi4ELb0EEENS1_21CollectiveEpilogueBwdISA_SB_SD_Li256ELb1ELb0ELi2EEENS1_19SingleTileSchedulerILb1ELb0ELb0ELi128EEEEEEEEEvNT_6ParamsE$_ZZN4cute12filter_tupleINS_5tupleIJNS_1CILi0EEENS_10UnderscoreEEEENS1_IJNS1_IJS3_S3_EEEiEEEZNS_6detail10lift_sliceIS5_S7_EEDaRKT_RKT0_EUlRKT_RKT0_E_EEDaSC_SF_OT1_ENKUlDpSI_E_clIJNS1_IJEEENS1_IJiEEEEEEDaSP_) ;  /* 0xffffef5000007944 */ /* 0x022fea0003c3ffff */
[----:B------:R-:W-:Y:S02]  /*dca0*/  MOV R7, 0x0 ;  /* 0x0000000000077802 */ /* 0x000fe40000000f00 */
[----:B-----5:R-:W-:Y:S02]  /*dcb0*/  MOV R3, R2 ;  /* 0x0000000200037202 */ /* 0x020fe40000000f00 */
[----:B------:R-:W-:Y:S05]  /*dcc0*/  RET.REL.NODEC R6 `(_ZN7cutlass13device_kernelIN5flash19enable_sm80_to_sm89INS1_16FlashAttnBwdSm80INS1_25CollectiveMainloopBwdSm80ILi2ELi2EN4cute5tupleIJNS5_1CILi128EEES8_NS7_ILi64EEEEEENS_10bfloat16_tEfNS_4arch4Sm80ELb0ELb0ELb1ELb1ELb1ELb0ELb0ELb0ELi2ELi4ELi4ELi4ELb0EEENS1_21CollectiveEpilogueBwdISA_SB_SD_Li256ELb1ELb0ELi2EEENS1_19SingleTileSchedulerILb1ELb0ELb0ELi128EEEEEEEEEvNT_6ParamsE) ;  /* 0xffff233006007950 */ /* 0x000fea0003c3ffff */
        .type           $_ZN7cutlass13device_kernelIN5flash19enable_sm80_to_sm89INS1_16FlashAttnBwdSm80INS1_25CollectiveMainloopBwdSm80ILi2ELi2EN4cute5tupleIJNS5_1CILi128EEES8_NS7_ILi64EEEEEENS_10bfloat16_tEfNS_4arch4Sm80ELb0ELb0ELb1ELb1ELb1ELb0ELb0ELb0ELi2ELi4ELi4ELi4ELb0EEENS1_21CollectiveEpilogueBwdISA_SB_SD_Li256ELb1ELb0ELi2EEENS1_19SingleTileSchedulerILb1ELb0ELb0ELi128EEEEEEEEEvNT_6ParamsE$_ZZN4cute5sliceINS_5tupleIJNS_10UnderscoreES2_NS_1CILi0EEEEEENS1_IJNS1_IJNS3_ILi1EEES4_EEEiNS3_ILi1024EEEEEEEEDaRKT_RKT0_ENKUlRKT_RKT0_E_clIS2_iEEDaSI_SL_,@function
        .size           $_ZN7cutlass13device_kernelIN5flash19enable_sm80_to_sm89INS1_16FlashAttnBwdSm80INS1_25CollectiveMainloopBwdSm80ILi2ELi2EN4cute5tupleIJNS5_1CILi128EEES8_NS7_ILi64EEEEEENS_10bfloat16_tEfNS_4arch4Sm80ELb0ELb0ELb1ELb1ELb1ELb0ELb0ELb0ELi2ELi4ELi4ELi4ELb0EEENS1_21CollectiveEpilogueBwdISA_SB_SD_Li256ELb1ELb0ELi2EEENS1_19SingleTileSchedulerILb1ELb0ELb0ELi128EEEEEEEEEvNT_6ParamsE$_ZZN4cute5sliceINS_5tupleIJNS_10UnderscoreES2_NS_1CILi0EEEEEENS1_IJNS1_IJNS3_ILi1EEES4_EEEiNS3_ILi1024EEEEEEEEDaRKT_RKT0_ENKUlRKT_RKT0_E_clIS2_iEEDaSI_SL_,($_ZN7cutlass13device_kernelIN5flash19enable_sm80_to_sm89INS1_16FlashAttnBwdSm80INS1_25CollectiveMainloopBwdSm80ILi2ELi2EN4cute5tupleIJNS5_1CILi128EEES8_NS7_ILi64EEEEEENS_10bfloat16_tEfNS_4arch4Sm80ELb0ELb0ELb1ELb1ELb1ELb0ELb0ELb0ELi2ELi4ELi4ELi4ELb0EEENS1_21CollectiveEpilogueBwdISA_SB_SD_Li256ELb1ELb0ELi2EEENS1_19SingleTileSchedulerILb1ELb0ELb0ELi128EEEEEEEEEvNT_6ParamsE$_ZZN4cute5sliceINS_5tupleIJNS_10UnderscoreES2_S2_iEEENS1_IJNS1_IJNS_1CILi1EEENS4_ILi0EEEEEENS4_ILi4096EEENS1_IJiiEEENS1_IJS6_NS4_ILi8192EEEEEEEEEEEDaRKT_RKT0_ENKUlRKT_RKT0_E_clIS2_S9_EEDaSL_SO_ - $_ZN7cutlass13device_kernelIN5flash19enable_sm80_to_sm89INS1_16FlashAttnBwdSm80INS1_25CollectiveMainloopBwdSm80ILi2ELi2EN4cute5tupleIJNS5_1CILi128EEES8_NS7_ILi64EEEEEENS_10bfloat16_tEfNS_4arch4Sm80ELb0ELb0ELb1ELb1ELb1ELb0ELb0ELb0ELi2ELi4ELi4ELi4ELb0EEENS1_21CollectiveEpilogueBwdISA_SB_SD_Li256ELb1ELb0ELi2EEENS1_19SingleTileSchedulerILb1ELb0ELb0ELi128EEEEEEEEEvNT_6ParamsE$_ZZN4cute5sliceINS_5tupleIJNS_10UnderscoreES2_NS_1CILi0EEEEEENS1_IJNS1_IJNS3_ILi1EEES4_EEEiNS3_ILi1024EEEEEEEEDaRKT_RKT0_ENKUlRKT_RKT0_E_clIS2_iEEDaSI_SL_)
$_ZN7cutlass13device_kernelIN5flash19enable_sm80_to_sm89INS1_16FlashAttnBwdSm80INS1_25CollectiveMainloopBwdSm80ILi2ELi2EN4cute5tupleIJNS5_1CILi128EEES8_NS7_ILi64EEEEEENS_10bfloat16_tEfNS_4arch4Sm80ELb0ELb0ELb1ELb1ELb1ELb0ELb0ELb0ELi2ELi4ELi4ELi4ELb0EEENS1_21CollectiveEpilogueBwdISA_SB_SD_Li256ELb1ELb0ELi2EEENS1_19SingleTileSchedulerILb1ELb0ELb0ELi128EEEEEEEEEvNT_6ParamsE$_ZZN4cute5sliceINS_5tupleIJNS_10UnderscoreES2_NS_1CILi0EEEEEENS1_IJNS1_IJNS3_ILi1EEES4_EEEiNS3_ILi1024EEEEEEEEDaRKT_RKT0_ENKUlRKT_RKT0_E_clIS2_iEEDaSI_SL_:
[----:B------:R-:W-:Y:S02]  /*dcd0*/  IADD3 R2, R1, 0x1680, RZ ;  /* 0x0000168001027810 */ /* 0x000fe40007ffe0ff */
[----:B------:R-:W-:Y:S02]  /*dce0*/  MOV R8, 0xdd10 ;  /* 0x0000dd1000087802 */ /* 0x000fe40000000f00 */
[----:B------:R-:W-:Y:S02]  /*dcf0*/  IADD3 R2, R2, c[0x0][0x20], RZ ;  /* 0x0000080002027a10 */ /* 0x000fe40007ffe0ff */
[----:B------:R-:W-:Y:S05]  /*dd00*/  CALL.REL.NOINC `($_ZN7cutlass13device_kernelIN5flash19enable_sm80_to_sm89INS1_16FlashAttnBwdSm80INS1_25CollectiveMainloopBwdSm80ILi2ELi2EN4cute5tupleIJNS5_1CILi128EEES8_NS7_ILi64EEEEEENS_10bfloat16_tEfNS_4arch4Sm80ELb0ELb0ELb1ELb1ELb1ELb0ELb0ELb0ELi2ELi4ELi4ELi4ELb0EEENS1_21CollectiveEpilogueBwdISA_SB_SD_Li256ELb1ELb0ELi2EEENS1_19SingleTileSchedulerILb1ELb0ELb0ELi128EEEEEEEEEvNT_6ParamsE$_ZN4cute3eso3ESOILb0ELb1EJiEEC2ERKi) ;  /* 0xffffa8f000007944 */ /* 0x000fea0003c3ffff */
[----:B-1----:R1:W5:Y:S01]  /*dd10*/  LDL R3, [R1+0x1680] ;  /* 0x0016800001037983 */ /* 0x0023620000100800 */
[----:B------:R-:W-:-:S04]  /*dd20*/  MOV R11, 0x0 ;  /* 0x00000000000b7802 */ /* 0x000fc80000000f00 */
[----:B------:R-:W-:Y:S05]  /*dd30*/  RET.REL.NODEC R10 `(_ZN7cutlass13device_kernelIN5flash19enable_sm80_to_sm89INS1_16FlashAttnBwdSm80INS1_25CollectiveMainloopBwdSm80ILi2ELi2EN4cute5tupleIJNS5_1CILi128EEES8_NS7_ILi64EEEEEENS_10bfloat16_tEfNS_4arch4Sm80ELb0ELb0ELb1ELb1ELb1ELb0ELb0ELb0ELi2ELi4ELi4ELi4ELb0EEENS1_21CollectiveEpilogueBwdISA_SB_SD_Li256ELb1ELb0ELi2EEENS1_19SingleTileSchedulerILb1ELb0ELb0ELi128EEEEEEEEEvNT_6ParamsE) ;  /* 0xffff22c00a007950 */ /* 0x000fea0003c3ffff */
        .type           $_ZN7cutlass13device_kernelIN5flash19enable_sm80_to_sm89INS1_16FlashAttnBwdSm80INS1_25CollectiveMainloopBwdSm80ILi2ELi2EN4cute5tupleIJNS5_1CILi128EEES8_NS7_ILi64EEEEEENS_10bfloat16_tEfNS_4arch4Sm80ELb0ELb0ELb1ELb1ELb1ELb0ELb0ELb0ELi2ELi4ELi4ELi4ELb0EEENS1_21CollectiveEpilogueBwdISA_SB_SD_Li256ELb1ELb0ELi2EEENS1_19SingleTileSchedulerILb1ELb0ELb0ELi128EEEEEEEEEvNT_6ParamsE$_ZZN4cute5sliceINS_5tupleIJNS_10UnderscoreES2_S2_iEEENS1_IJNS1_IJNS_1CILi1EEENS4_ILi0EEEEEENS4_ILi4096EEENS1_IJiiEEENS1_IJS6_NS4_ILi8192EEEEEEEEEEEDaRKT_RKT0_ENKUlRKT_RKT0_E_clIS2_S9_EEDaSL_SO_,@function
        .size           $_ZN7cutlass13device_kernelIN5flash19enable_sm80_to_sm89INS1_16FlashAttnBwdSm80INS1_25CollectiveMainloopBwdSm80ILi2ELi2EN4cute5tupleIJNS5_1CILi128EEES8_NS7_ILi64EEEEEENS_10bfloat16_tEfNS_4arch4Sm80ELb0ELb0ELb1ELb1ELb1ELb0ELb0ELb0ELi2ELi4ELi4ELi4ELb0EEENS1_21CollectiveEpilogueBwdISA_SB_SD_Li256ELb1ELb0ELi2EEENS1_19SingleTileSchedulerILb1ELb0ELb0ELi128EEEEEEEEEvNT_6ParamsE$_ZZN4cute5sliceINS_5tupleIJNS_10UnderscoreES2_S2_iEEENS1_IJNS1_IJNS_1CILi1EEENS4_ILi0EEEEEENS4_ILi4096EEENS1_IJiiEEENS1_IJS6_NS4_ILi8192EEEEEEEEEEEDaRKT_RKT0_ENKUlRKT_RKT0_E_clIS2_S9_EEDaSL_SO_,($_ZN7cutlass13device_kernelIN5flash19enable_sm80_to_sm89INS1_16FlashAttnBwdSm80INS1_25CollectiveMainloopBwdSm80ILi2ELi2EN4cute5tupleIJNS5_1CILi128EEES8_NS7_ILi64EEEEEENS_10bfloat16_tEfNS_4arch4Sm80ELb0ELb0ELb1ELb1ELb1ELb0ELb0ELb0ELi2ELi4ELi4ELi4ELb0EEENS1_21CollectiveEpilogueBwdISA_SB_SD_Li256ELb1ELb0ELi2EEENS1_19SingleTileSchedulerILb1ELb0ELb0ELi128EEEEEEEEEvNT_6ParamsE$_ZZN4cute5sliceINS_5tupleIJNS_10UnderscoreES2_S2_iEEENS1_IJNS1_IJNS_1CILi1EEENS4_ILi0EEEEEEiNS4_ILi1024EEENS4_ILi8192EEEEEEEEDaRKT_RKT0_ENKUlRKT_RKT0_E_clIS2_iEEDaSJ_SM_ - $_ZN7cutlass13device_kernelIN5flash19enable_sm80_to_sm89INS1_16FlashAttnBwdSm80INS1_25CollectiveMainloopBwdSm80ILi2ELi2EN4cute5tupleIJNS5_1CILi128EEES8_NS7_ILi64EEEEEENS_10bfloat16_tEfNS_4arch4Sm80ELb0ELb0ELb1ELb1ELb1ELb0ELb0ELb0ELi2ELi4ELi4ELi4ELb0EEENS1_21CollectiveEpilogueBwdISA_SB_SD_Li256ELb1ELb0ELi2EEENS1_19SingleTileSchedulerILb1ELb0ELb0ELi128EEEEEEEEEvNT_6ParamsE$_ZZN4cute5sliceINS_5tupleIJNS_10UnderscoreES2_S2_iEEENS1_IJNS1_IJNS_1CILi1EEENS4_ILi0EEEEEENS4_ILi4096EEENS1_IJiiEEENS1_IJS6_NS4_ILi8192EEEEEEEEEEEDaRKT_RKT0_ENKUlRKT_RKT0_E_clIS2_S9_EEDaSL_SO_)
$_ZN7cutlass13device_kernelIN5flash19enable_sm80_to_sm89INS1_16FlashAttnBwdSm80INS1_25CollectiveMainloopBwdSm80ILi2ELi2EN4cute5tupleIJNS5_1CILi128EEES8_NS7_ILi64EEEEEENS_10bfloat16_tEfNS_4arch4Sm80ELb0ELb0ELb1ELb1ELb1ELb0ELb0ELb0ELi2ELi4ELi4ELi4ELb0EEENS1_21CollectiveEpilogueBwdISA_SB_SD_Li256ELb1ELb0ELi2EEENS1_19SingleTileSchedulerILb1ELb0ELb0ELi128EEEEEEEEEvNT_6ParamsE$_ZZN4cute5sliceINS_5tupleIJNS_10UnderscoreES2_S2_iEEENS1_IJNS1_IJNS_1CILi1EEENS4_ILi0EEEEEENS4_ILi4096EEENS1_IJiiEEENS1_IJS6_NS4_ILi8192EEEEEEEEEEEDaRKT_RKT0_ENKUlRKT_RKT0_E_clIS2_S9_EEDaSL_SO_:
[----:B------:R-:W-:Y:S02]  /*dd40*/  IADD3 R2, R1, 0x1380, RZ ;  /* 0x0000138001027810 */ /* 0x000fe40007ffe0ff */
[----:B------:R-:W-:Y:S02]  /*dd50*/  MOV R6, 0xdd80 ;  /* 0x0000dd8000067802 */ /* 0x000fe40000000f00 */
[----:B------:R-:W-:Y:S02]  /*dd60*/  IADD3 R2, R2, c[0x0][0x20], RZ ;  /* 0x0000080002027a10 */ /* 0x000fe40007ffe0ff */
[----:B------:R-:W-:Y:S05]  /*dd70*/  CALL.REL.NOINC `($_ZN7cutlass13device_kernelIN5flash19enable_sm80_to_sm89INS1_16FlashAttnBwdSm80INS1_25CollectiveMainloopBwdSm80ILi2ELi2EN4cute5tupleIJNS5_1CILi128EEES8_NS7_ILi64EEEEEENS_10bfloat16_tEfNS_4arch4Sm80ELb0ELb0ELb1ELb1ELb1ELb0ELb0ELb0ELi2ELi4ELi4ELi4ELb0EEENS1_21CollectiveEpilogueBwdISA_SB_SD_Li256ELb1ELb0ELi2EEENS1_19SingleTileSchedulerILb1ELb0ELb0ELi128EEEEEEEEEvNT_6ParamsE$_ZN4cute3eso3ESOILb0ELb1EJNS_5tupleIJiiEEEEEC2ERKS3_) ;  /* 0xffffa72000007944 */ /* 0x000fea0003c3ffff */
[----:B-1----:R1:W5:Y:S01]  /*dd80*/  LDL.64 R2, [R1+0x1380] ;  /* 0x0013800001027983 */ /* 0x0023620000100a00 */
[----:B------:R-:W-:-:S04]  /*dd90*/  MOV R5, 0x0 ;  /* 0x0000000000057802 */ /* 0x000fc80000000f00 */
[----:B------:R-:W-:Y:S05]  /*dda0*/  RET.REL.NODEC R4 `(_ZN7cutlass13device_kernelIN5flash19enable_sm80_to_sm89INS1_16FlashAttnBwdSm80INS1_25CollectiveMainloopBwdSm80ILi2ELi2EN4cute5tupleIJNS5_1CILi128EEES8_NS7_ILi64EEEEEENS_10bfloat16_tEfNS_4arch4Sm80ELb0ELb0ELb1ELb1ELb1ELb0ELb0ELb0ELi2ELi4ELi4ELi4ELb0EEENS1_21CollectiveEpilogueBwdISA_SB_SD_Li256ELb1ELb0ELi2EEENS1_19SingleTileSchedulerILb1ELb0ELb0ELi128EEEEEEEEEvNT_6ParamsE) ;  /* 0xffff225004007950 */ /* 0x000fea0003c3ffff */
        .type           $_ZN7cutlass13device_kernelIN5flash19enable_sm80_to_sm89INS1_16FlashAttnBwdSm80INS1_25CollectiveMainloopBwdSm80ILi2ELi2EN4cute5tupleIJNS5_1CILi128EEES8_NS7_ILi64EEEEEENS_10bfloat16_tEfNS_4arch4Sm80ELb0ELb0ELb1ELb1ELb1ELb0ELb0ELb0ELi2ELi4ELi4ELi4ELb0EEENS1_21CollectiveEpilogueBwdISA_SB_SD_Li256ELb1ELb0ELi2EEENS1_19SingleTileSchedulerILb1ELb0ELb0ELi128EEEEEEEEEvNT_6ParamsE$_ZZN4cute5sliceINS_5tupleIJNS_10UnderscoreES2_S2_iEEENS1_IJNS1_IJNS_1CILi1EEENS4_ILi0EEEEEEiNS4_ILi1024EEENS4_ILi8192EEEEEEEEDaRKT_RKT0_ENKUlRKT_RKT0_E_clIS2_iEEDaSJ_SM_,@function
        .size           $_ZN7cutlass13device_kernelIN5flash19enable_sm80_to_sm89INS1_16FlashAttnBwdSm80INS1_25CollectiveMainloopBwdSm80ILi2ELi2EN4cute5tupleIJNS5_1CILi128EEES8_NS7_ILi64EEEEEENS_10bfloat16_tEfNS_4arch4Sm80ELb0ELb0ELb1ELb1ELb1ELb0ELb0ELb0ELi2ELi4ELi4ELi4ELb0EEENS1_21CollectiveEpilogueBwdISA_SB_SD_Li256ELb1ELb0ELi2EEENS1_19SingleTileSchedulerILb1ELb0ELb0ELi128EEEEEEEEEvNT_6ParamsE$_ZZN4cute5sliceINS_5tupleIJNS_10UnderscoreES2_S2_iEEENS1_IJNS1_IJNS_1CILi1EEENS4_ILi0EEEEEEiNS4_ILi1024EEENS4_ILi8192EEEEEEEEDaRKT_RKT0_ENKUlRKT_RKT0_E_clIS2_iEEDaSJ_SM_,($_ZN7cutlass13device_kernelIN5flash19enable_sm80_to_sm89INS1_16FlashAttnBwdSm80INS1_25CollectiveMainloopBwdSm80ILi2ELi2EN4cute5tupleIJNS5_1CILi128EEES8_NS7_ILi64EEEEEENS_10bfloat16_tEfNS_4arch4Sm80ELb0ELb0ELb1ELb1ELb1ELb0ELb0ELb0ELi2ELi4ELi4ELi4ELb0EEENS1_21CollectiveEpilogueBwdISA_SB_SD_Li256ELb1ELb0ELi2EEENS1_19SingleTileSchedulerILb1ELb0ELb0ELi128EEEEEEEEEvNT_6ParamsE$_ZZN4cute5sliceINS_5tupleIJNS_10UnderscoreES2_S2_iEEENS1_IJNS1_IJNS_1CILi1EEENS4_ILi0EEEEEElS6_lEEEEEDaRKT_RKT0_ENKUlRKT_RKT0_E_clIS2_lEEDaSH_SK_ - $_ZN7cutlass13device_kernelIN5flash19enable_sm80_to_sm89INS1_16FlashAttnBwdSm80INS1_25CollectiveMainloopBwdSm80ILi2ELi2EN4cute5tupleIJNS5_1CILi128EEES8_NS7_ILi64EEEEEENS_10bfloat16_tEfNS_4arch4Sm80ELb0ELb0ELb1ELb1ELb1ELb0ELb0ELb0ELi2ELi4ELi4ELi4ELb0EEENS1_21CollectiveEpilogueBwdISA_SB_SD_Li256ELb1ELb0ELi2EEENS1_19SingleTileSchedulerILb1ELb0ELb0ELi128EEEEEEEEEvNT_6ParamsE$_ZZN4cute5sliceINS_5tupleIJNS_10UnderscoreES2_S2_iEEENS1_IJNS1_IJNS_1CILi1EEENS4_ILi0EEEEEEiNS4_ILi1024EEENS4_ILi8192EEEEEEEEDaRKT_RKT0_ENKUlRKT_RKT0_E_clIS2_iEEDaSJ_SM_)
$_ZN7cutlass13device_kernelIN5flash19enable_sm80_to_sm89INS1_16FlashAttnBwdSm80INS1_25CollectiveMainloopBwdSm80ILi2ELi2EN4cute5tupleIJNS5_1CILi128EEES8_NS7_ILi64EEEEEENS_10bfloat16_tEfNS_4arch4Sm80ELb0ELb0ELb1ELb1ELb1ELb0ELb0ELb0ELi2ELi4ELi4ELi4ELb0EEENS1_21CollectiveEpilogueBwdISA_SB_SD_Li256ELb1ELb0ELi2EEENS1_19SingleTileSchedulerILb1ELb0ELb0ELi128EEEEEEEEEvNT_6ParamsE$_ZZN4cute5sliceINS_5tupleIJNS_10UnderscoreES2_S2_iEEENS1_IJNS1_IJNS_1CILi1EEENS4_ILi0EEEEEEiNS4_ILi1024EEENS4_ILi8192EEEEEEEEDaRKT_RKT0_ENKUlRKT_RKT0_E_clIS2_iEEDaSJ_SM_:
[----:B------:R-:W-:Y:S02]  /*ddb0*/  IADD3 R2, R1, 0x1380, RZ ;  /* 0x0000138001027810 */ /* 0x000fe40007ffe0ff */
[----:B------:R-:W-:Y:S02]  /*ddc0*/  MOV R8, 0xddf0 ;  /* 0x0000ddf000087802 */ /* 0x000fe40000000f00 */
[----:B------:R-:W-:Y:S02]  /*ddd0*/  IADD3 R2, R2, c[0x0][0x20], RZ ;  /* 0x0000080002027a10 */ /* 0x000fe40007ffe0ff */
[----:B------:R-:W-:Y:S05]  /*dde0*/  CALL.REL.NOINC `($_ZN7cutlass13device_kernelIN5flash19enable_sm80_to_sm89INS1_16FlashAttnBwdSm80INS1_25CollectiveMainloopBwdSm80ILi2ELi2EN4cute5tupleIJNS5_1CILi128EEES8_NS7_ILi64EEEEEENS_10bfloat16_tEfNS_4arch4Sm80ELb0ELb0ELb1ELb1ELb1ELb0ELb0ELb0ELi2ELi4ELi4ELi4ELb0EEENS1_21CollectiveEpilogueBwdISA_SB_SD_Li256ELb1ELb0ELi2EEENS1_19SingleTileSchedulerILb1ELb0ELb0ELi128EEEEEEEEEvNT_6ParamsE$_ZN4cute3eso3ESOILb0ELb1EJiEEC2ERKi) ;  /* 0xffffa81000007944 */ /* 0x000fea0003c3ffff */
[----:B-1----:R1:W5:Y:S01]  /*ddf0*/  LDL R3, [R1+0x1380] ;  /* 0x0013800001037983 */ /* 0x0023620000100800 */
[----:B------:R-:W-:Y:S02]  /*de00*/  MOV R8, R4 ;  /* 0x0000000400087202 */ /* 0x000fe40000000f00 */
[----:B------:R-:W-:-:S04]  /*de10*/  MOV R9, 0x0 ;  /* 0x0000000000097802 */ /* 0x000fc80000000f00 */
[----:B------:R-:W-:Y:S05]  /*de20*/  RET.REL.NODEC R8 `(_ZN7cutlass13device_kernelIN5flash19enable_sm80_to_sm89INS1_16FlashAttnBwdSm80INS1_25CollectiveMainloopBwdSm80ILi2ELi2EN4cute5tupleIJNS5_1CILi128EEES8_NS7_ILi64EEEEEENS_10bfloat16_tEfNS_4arch4Sm80ELb0ELb0ELb1ELb1ELb1ELb0ELb0ELb0ELi2ELi4ELi4ELi4ELb0EEENS1_21CollectiveEpilogueBwdISA_SB_SD_Li256ELb1ELb0ELi2EEENS1_19SingleTileSchedulerILb1ELb0ELb0ELi128EEEEEEEEEvNT_6ParamsE) ;  /* 0xffff21d008007950 */ /* 0x000fea0003c3ffff */
        .type           $_ZN7cutlass13device_kernelIN5flash19enable_sm80_to_sm89INS1_16FlashAttnBwdSm80INS1_25CollectiveMainloopBwdSm80ILi2ELi2EN4cute5tupleIJNS5_1CILi128EEES8_NS7_ILi64EEEEEENS_10bfloat16_tEfNS_4arch4Sm80ELb0ELb0ELb1ELb1ELb1ELb0ELb0ELb0ELi2ELi4ELi4ELi4ELb0EEENS1_21CollectiveEpilogueBwdISA_SB_SD_Li256ELb1ELb0ELi2EEENS1_19SingleTileSchedulerILb1ELb0ELb0ELi128EEEEEEEEEvNT_6ParamsE$_ZZN4cute5sliceINS_5tupleIJNS_10UnderscoreES2_S2_iEEENS1_IJNS1_IJNS_1CILi1EEENS4_ILi0EEEEEElS6_lEEEEEDaRKT_RKT0_ENKUlRKT_RKT0_E_clIS2_lEEDaSH_SK_,@function
        .size           $_ZN7cutlass13device_kernelIN5flash19enable_sm80_to_sm89INS1_16FlashAttnBwdSm80INS1_25CollectiveMainloopBwdSm80ILi2ELi2EN4cute5tupleIJNS5_1CILi128EEES8_NS7_ILi64EEEEEENS_10bfloat16_tEfNS_4arch4Sm80ELb0ELb0ELb1ELb1ELb1ELb0ELb0ELb0ELi2ELi4ELi4ELi4ELb0EEENS1_21CollectiveEpilogueBwdISA_SB_SD_Li256ELb1ELb0ELi2EEENS1_19SingleTileSchedulerILb1ELb0ELb0ELi128EEEEEEEEEvNT_6ParamsE$_ZZN4cute5sliceINS_5tupleIJNS_10UnderscoreES2_S2_iEEENS1_IJNS1_IJNS_1CILi1EEENS4_ILi0EEEEEElS6_lEEEEEDaRKT_RKT0_ENKUlRKT_RKT0_E_clIS2_lEEDaSH_SK_,($_ZN7cutlass13device_kernelIN5flash19enable_sm80_to_sm89INS1_16FlashAttnBwdSm80INS1_25CollectiveMainloopBwdSm80ILi2ELi2EN4cute5tupleIJNS5_1CILi128EEES8_NS7_ILi64EEEEEENS_10bfloat16_tEfNS_4arch4Sm80ELb0ELb0ELb1ELb1ELb1ELb0ELb0ELb0ELi2ELi4ELi4ELi4ELb0EEENS1_21CollectiveEpilogueBwdISA_SB_SD_Li256ELb1ELb0ELi2EEENS1_19SingleTileSchedulerILb1ELb0ELb0ELi128EEEEEEEEEvNT_6ParamsE$_ZZN4cute5sliceINS_5tupleIJNS_10UnderscoreES2_iEEENS1_IJNS1_IJNS_1CILi1EEENS4_ILi0EEEEEEiNS4_ILi1024EEEEEEEEDaRKT_RKT0_ENKUlRKT_RKT0_E_clIS2_iEEDaSI_SL_ - $_ZN7cutlass13device_kernelIN5flash19enable_sm80_to_sm89INS1_16FlashAttnBwdSm80INS1_25CollectiveMainloopBwdSm80ILi2ELi2EN4cute5tupleIJNS5_1CILi128EEES8_NS7_ILi64EEEEEENS_10bfloat16_tEfNS_4arch4Sm80ELb0ELb0ELb1ELb1ELb1ELb0ELb0ELb0ELi2ELi4ELi4ELi4ELb0EEENS1_21CollectiveEpilogueBwdISA_SB_SD_Li256ELb1ELb0ELi2EEENS1_19SingleTileSchedulerILb1ELb0ELb0ELi128EEEEEEEEEvNT_6ParamsE$_ZZN4cute5sliceINS_5tupleIJNS_10UnderscoreES2_S2_iEEENS1_IJNS1_IJNS_1CILi1EEENS4_ILi0EEEEEElS6_lEEEEEDaRKT_RKT0_ENKUlRKT_RKT0_E_clIS2_lEEDaSH_SK_)
$_ZN7cutlass13device_kernelIN5flash19enable_sm80_to_sm89INS1_16FlashAttnBwdSm80INS1_25CollectiveMainloopBwdSm80ILi2ELi2EN4cute5tupleIJNS5_1CILi128EEES8_NS7_ILi64EEEEEENS_10bfloat16_tEfNS_4arch4Sm80ELb0ELb0ELb1ELb1ELb1ELb0ELb0ELb0ELi2ELi4ELi4ELi4ELb0EEENS1_21CollectiveEpilogueBwdISA_SB_SD_Li256ELb1ELb0ELi2EEENS1_19SingleTileSchedulerILb1ELb0ELb0ELi128EEEEEEEEEvNT_6ParamsE$_ZZN4cute5sliceINS_5tupleIJNS_10UnderscoreES2_S2_iEEENS1_IJNS1_IJNS_1CILi1EEENS4_ILi0EEEEEElS6_lEEEEEDaRKT_RKT0_ENKUlRKT_RKT0_E_clIS2_lEEDaSH_SK_:
[----:B------:R-:W-:Y:S02]  /*de30*/  IADD3 R5, R1, 0x16a8, RZ ;  /* 0x000016a801057810 */ /* 0x000fe40007ffe0ff */
[----:B------:R-:W-:Y:S02]  /*de40*/  MOV R6, 0xde70 ;  /* 0x0000de7000067802 */ /* 0x000fe40000000f00 */
[----:B------:R-:W-:Y:S02]  /*de50*/  IADD3 R5, R5, c[0x0][0x20], RZ ;  /* 0x0000080005057a10 */ /* 0x000fe40007ffe0ff */
[----:B------:R-:W-:Y:S05]  /*de60*/  CALL.REL.NOINC `($_ZN7cutlass13device_kernelIN5flash19enable_sm80_to_sm89INS1_16FlashAttnBwdSm80INS1_25CollectiveMainloopBwdSm80ILi2ELi2EN4cute5tupleIJNS5_1CILi128EEES8_NS7_ILi64EEEEEENS_10bfloat16_tEfNS_4arch4Sm80ELb0ELb0ELb1ELb1ELb1ELb0ELb0ELb0ELi2ELi4ELi4ELi4ELb0EEENS1_21CollectiveEpilogueBwdISA_SB_SD_Li256ELb1ELb0ELi2EEENS1_19SingleTileSchedulerILb1ELb0ELb0ELi128EEEEEEEEEvNT_6ParamsE$_ZN4cute3eso3ESOILb0ELb1EJlEEC2ERKl) ;  /* 0xffffa99000007944 */ /* 0x000fea0003c3ffff */
[----:B-1----:R1:W5:Y:S01]  /*de70*/  LDL.64 R2, [R1+0x16a8] ;  /* 0x0016a80001027983 */ /* 0x0023620000100a00 */
[----:B------:R-:W-:-:S04]  /*de80*/  MOV R5, 0x0 ;  /* 0x0000000000057802 */ /* 0x000fc80000000f00 */
[----:B------:R-:W-:Y:S05]  /*de90*/  RET.REL.NODEC R4 `(_ZN7cutlass13device_kernelIN5flash19enable_sm80_to_sm89INS1_16FlashAttnBwdSm80INS1_25CollectiveMainloopBwdSm80ILi2ELi2EN4cute5tupleIJNS5_1CILi128EEES8_NS7_ILi64EEEEEENS_10bfloat16_tEfNS_4arch4Sm80ELb0ELb0ELb1ELb1ELb1ELb0ELb0ELb0ELi2ELi4ELi4ELi4ELb0EEENS1_21CollectiveEpilogueBwdISA_SB_SD_Li256ELb1ELb0ELi2EEENS1_19SingleTileSchedulerILb1ELb0ELb0ELi128EEEEEEEEEvNT_6ParamsE) ;  /* 0xffff216004007950 */ /* 0x000fea0003c3ffff */
        .type           $_ZN7cutlass13device_kernelIN5flash19enable_sm80_to_sm89INS1_16FlashAttnBwdSm80INS1_25CollectiveMainloopBwdSm80ILi2ELi2EN4cute5tupleIJNS5_1CILi128EEES8_NS7_ILi64EEEEEENS_10bfloat16_tEfNS_4arch4Sm80ELb0ELb0ELb1ELb1ELb1ELb0ELb0ELb0ELi2ELi4ELi4ELi4ELb0EEENS1_21CollectiveEpilogueBwdISA_SB_SD_Li256ELb1ELb0ELi2EEENS1_19SingleTileSchedulerILb1ELb0ELb0ELi128EEEEEEEEEvNT_6ParamsE$_ZZN4cute5sliceINS_5tupleIJNS_10UnderscoreES2_iEEENS1_IJNS1_IJNS_1CILi1EEENS4_ILi0EEEEEEiNS4_ILi1024EEEEEEEEDaRKT_RKT0_ENKUlRKT_RKT0_E_clIS2_iEEDaSI_SL_,@function
        .size           $_ZN7cutlass13device_kernelIN5flash19enable_sm80_to_sm89INS1_16FlashAttnBwdSm80INS1_25CollectiveMainloopBwdSm80ILi2ELi2EN4cute5tupleIJNS5_1CILi128EEES8_NS7_ILi64EEEEEENS_10bfloat16_tEfNS_4arch4Sm80ELb0ELb0ELb1ELb1ELb1ELb0ELb0ELb0ELi2ELi4ELi4ELi4ELb0EEENS1_21CollectiveEpilogueBwdISA_SB_SD_Li256ELb1ELb0ELi2EEENS1_19SingleTileSchedulerILb1ELb0ELb0ELi128EEEEEEEEEvNT_6ParamsE$_ZZN4cute5sliceINS_5tupleIJNS_10UnderscoreES2_iEEENS1_IJNS1_IJNS_1CILi1EEENS4_ILi0EEEEEEiNS4_ILi1024EEEEEEEEDaRKT_RKT0_ENKUlRKT_RKT0_E_clIS2_iEEDaSI_SL_,($_ZN7cutlass13device_kernelIN5flash19enable_sm80_to_sm89INS1_16FlashAttnBwdSm80INS1_25CollectiveMainloopBwdSm80ILi2ELi2EN4cute5tupleIJNS5_1CILi128EEES8_NS7_ILi64EEEEEENS_10bfloat16_tEfNS_4arch4Sm80ELb0ELb0ELb1ELb1ELb1ELb0ELb0ELb0ELi2ELi4ELi4ELi4ELb0EEENS1_21CollectiveEpilogueBwdISA_SB_SD_Li256ELb1ELb0ELi2EEENS1_19SingleTileSchedulerILb1ELb0ELb0ELi128EEEEEEEEEvNT_6ParamsE$_ZZN4cute6detail10lift_sliceINS_5tupleIJNS_1CILi0EEENS_10UnderscoreEEEENS2_IJNS2_IJS4_S4_EEEiEEEEEDaRKT_RKT0_ENKUlRKT_RKT0_E_clIS5_iEEDaSH_SK_ - $_ZN7cutlass13device_kernelIN5flash19enable_sm80_to_sm89INS1_16FlashAttnBwdSm80INS1_25CollectiveMainloopBwdSm80ILi2ELi2EN4cute5tupleIJNS5_1CILi128EEES8_NS7_ILi64EEEEEENS_10bfloat16_tEfNS_4arch4Sm80ELb0ELb0ELb1ELb1ELb1ELb0ELb0ELb0ELi2ELi4ELi4ELi4ELb0EEENS1_21CollectiveEpilogueBwdISA_SB_SD_Li256ELb1ELb0ELi2EEENS1_19SingleTileSchedulerILb1ELb0ELb0ELi128EEEEEEEEEvNT_6ParamsE$_ZZN4cute5sliceINS_5tupleIJNS_10UnderscoreES2_iEEENS1_IJNS1_IJNS_1CILi1EEENS4_ILi0EEEEEEiNS4_ILi1024EEEEEEEEDaRKT_RKT0_ENKUlRKT_RKT0_E_clIS2_iEEDaSI_SL_)
$_ZN7cutlass13device_kernelIN5flash19enable_sm80_to_sm89INS1_16FlashAttnBwdSm80INS1_25CollectiveMainloopBwdSm80ILi2ELi2EN4cute5tupleIJNS5_1CILi128EEES8_NS7_ILi64EEEEEENS_10bfloat16_tEfNS_4arch4Sm80ELb0ELb0ELb1ELb1ELb1ELb0ELb0ELb0ELi2ELi4ELi4ELi4ELb0EEENS1_21CollectiveEpilogueBwdISA_SB_SD_Li256ELb1ELb0ELi2EEENS1_19SingleTileSchedulerILb1ELb0ELb0ELi128EEEEEEEEEvNT_6ParamsE$_ZZN4cute5sliceINS_5tupleIJNS_10UnderscoreES2_iEEENS1_IJNS1_IJNS_1CILi1EEENS4_ILi0EEEEEEiNS4_ILi1024EEEEEEEEDaRKT_RKT0_ENKUlRKT_RKT0_E_clIS2_iEEDaSI_SL_:
        /* <DEDUP_REMOVED lines=8> */
        .type           $_ZN7cutlass13device_kernelIN5flash19enable_sm80_to_sm89INS1_16FlashAttnBwdSm80INS1_25CollectiveMainloopBwdSm80ILi2ELi2EN4cute5tupleIJNS5_1CILi128EEES8_NS7_ILi64EEEEEENS_10bfloat16_tEfNS_4arch4Sm80ELb0ELb0ELb1ELb1ELb1ELb0ELb0ELb0ELi2ELi4ELi4ELi4ELb0EEENS1_21CollectiveEpilogueBwdISA_SB_SD_Li256ELb1ELb0ELi2EEENS1_19SingleTileSchedulerILb1ELb0ELb0ELi128EEEEEEEEEvNT_6ParamsE$_ZZN4cute6detail10lift_sliceINS_5tupleIJNS_1CILi0EEENS_10UnderscoreEEEENS2_IJNS2_IJS4_S4_EEEiEEEEEDaRKT_RKT0_ENKUlRKT_RKT0_E_clIS5_iEEDaSH_SK_,@function
        .size           $_ZN7cutlass13device_kernelIN5flash19enable_sm80_to_sm89INS1_16FlashAttnBwdSm80INS1_25CollectiveMainloopBwdSm80ILi2ELi2EN4cute5tupleIJNS5_1CILi128EEES8_NS7_ILi64EEEEEENS_10bfloat16_tEfNS_4arch4Sm80ELb0ELb0ELb1ELb1ELb1ELb0ELb0ELb0ELi2ELi4ELi4ELi4ELb0EEENS1_21CollectiveEpilogueBwdISA_SB_SD_Li256ELb1ELb0ELi2EEENS1_19SingleTileSchedulerILb1ELb0ELb0ELi128EEEEEEEEEvNT_6ParamsE$_ZZN4cute6detail10lift_sliceINS_5tupleIJNS_1CILi0EEENS_10UnderscoreEEEENS2_IJNS2_IJS4_S4_EEEiEEEEEDaRKT_RKT0_ENKUlRKT_RKT0_E_clIS5_iEEDaSH_SK_,($_ZN7cutlass13device_kernelIN5flash19enable_sm80_to_sm89INS1_16FlashAttnBwdSm80INS1_25CollectiveMainloopBwdSm80ILi2ELi2EN4cute5tupleIJNS5_1CILi128EEES8_NS7_ILi64EEEEEENS_10bfloat16_tEfNS_4arch4Sm80ELb0ELb0ELb1ELb1ELb1ELb0ELb0ELb0ELi2ELi4ELi4ELi4ELb0EEENS1_21CollectiveEpilogueBwdISA_SB_SD_Li256ELb1ELb0ELi2EEENS1_19SingleTileSchedulerILb1ELb0ELb0ELi128EEEEEEEEEvNT_6ParamsE$_ZZN4cute6detail16composition_implINS_1CILi2EEEiNS_5tupleIJNS2_ILi1EEES3_EEENS4_IJNS2_ILi0EEES5_EEEEEDaRKT_RKT0_RKT1_RKT2_ENKUlRKT_RKT0_E_clIS3_S5_EEDaSN_SQ_ - $_ZN7cutlass13device_kernelIN5flash19enable_sm80_to_sm89INS1_16FlashAttnBwdSm80INS1_25CollectiveMainloopBwdSm80ILi2ELi2EN4cute5tupleIJNS5_1CILi128EEES8_NS7_ILi64EEEEEENS_10bfloat16_tEfNS_4arch4Sm80ELb0ELb0ELb1ELb1ELb1ELb0ELb0ELb0ELi2ELi4ELi4ELi4ELb0EEENS1_21CollectiveEpilogueBwdISA_SB_SD_Li256ELb1ELb0ELi2EEENS1_19SingleTileSchedulerILb1ELb0ELb0ELi128EEEEEEEEEvNT_6ParamsE$_ZZN4cute6detail10lift_sliceINS_5tupleIJNS_1CILi0EEENS_10UnderscoreEEEENS2_IJNS2_IJS4_S4_EEEiEEEEEDaRKT_RKT0_ENKUlRKT_RKT0_E_clIS5_iEEDaSH_SK_)
$_ZN7cutlass13device_kernelIN5flash19enable_sm80_to_sm89INS1_16FlashAttnBwdSm80INS1_25CollectiveMainloopBwdSm80ILi2ELi2EN4cute5tupleIJNS5_1CILi128EEES8_NS7_ILi64EEEEEENS_10bfloat16_tEfNS_4arch4Sm80ELb0ELb0ELb1ELb1ELb1ELb0ELb0ELb0ELi2ELi4ELi4ELi4ELb0EEENS1_21CollectiveEpilogueBwdISA_SB_SD_Li256ELb1ELb0ELi2EEENS1_19SingleTileSchedulerILb1ELb0ELb0ELi128EEEEEEEEEvNT_6ParamsE$_ZZN4cute6detail10lift_sliceINS_5tupleIJNS_1CILi0EEENS_10UnderscoreEEEENS2_IJNS2_IJS4_S4_EEEiEEEEEDaRKT_RKT0_ENKUlRKT_RKT0_E_clIS5_iEEDaSH_SK_:
[----:B------:R-:W-:Y:S02]  /*df20*/  IADD3 R2, R1, 0x1680, RZ ;  /* 0x0000168001027810 */ /* 0x000fe40007ffe0ff */
[----:B------:R-:W-:Y:S02]  /*df30*/  MOV R8, 0xdf60 ;  /* 0x0000df6000087802 */ /* 0x000fe40000000f00 */
[----:B------:R-:W-:Y:S02]  /*df40*/  IADD3 R2, R2, c[0x0][0x20], RZ ;  /* 0x0000080002027a10 */ /* 0x000fe40007ffe0ff */
[----:B------:R-:W-:Y:S05]  /*df50*/  CALL.REL.NOINC `($_ZN7cutlass13device_kernelIN5flash19enable_sm80_to_sm89INS1_16FlashAttnBwdSm80INS1_25CollectiveMainloopBwdSm80ILi2ELi2EN4cute5tupleIJNS5_1CILi128EEES8_NS7_ILi64EEEEEENS_10bfloat16_tEfNS_4arch4Sm80ELb0ELb0ELb1ELb1ELb1ELb0ELb0ELb0ELi2ELi4ELi4ELi4ELb0EEENS1_21CollectiveEpilogueBwdISA_SB_SD_Li256ELb1ELb0ELi2EEENS1_19SingleTileSchedulerILb1ELb0ELb0ELi128EEEEEEEEEvNT_6ParamsE$_ZN4cute3eso3ESOILb0ELb1EJiEEC2ERKi) ;  /* 0xffffa6a000007944 */ /* 0x000fea0003c3ffff */
[----:B-1----:R1:W5:Y:S01]  /*df60*/  LDL R3, [R1+0x1680] ;  /* 0x0016800001037983 */ /* 0x0023620000100800 */
[----:B------:R-:W-:-:S04]  /*df70*/  MOV R11, 0x0 ;  /* 0x00000000000b7802 */ /* 0x000fc80000000f00 */
[----:B------:R-:W-:Y:S05]  /*df80*/  RET.REL.NODEC R10 `(_ZN7cutlass13device_kernelIN5flash19enable_sm80_to_sm89INS1_16FlashAttnBwdSm80INS1_25CollectiveMainloopBwdSm80ILi2ELi2EN4cute5tupleIJNS5_1CILi128EEES8_NS7_ILi64EEEEEENS_10bfloat16_tEfNS_4arch4Sm80ELb0ELb0ELb1ELb1ELb1ELb0ELb0ELb0ELi2ELi4ELi4ELi4ELb0EEENS1_21CollectiveEpilogueBwdISA_SB_SD_Li256ELb1ELb0ELi2EEENS1_19SingleTileSchedulerILb1ELb0ELb0ELi128EEEEEEEEEvNT_6ParamsE) ;  /* 0xffff20700a007950 */ /* 0x000fea0003c3ffff */
        .type           $_ZN7cutlass13device_kernelIN5flash19enable_sm80_to_sm89INS1_16FlashAttnBwdSm80INS1_25CollectiveMainloopBwdSm80ILi2ELi2EN4cute5tupleIJNS5_1CILi128EEES8_NS7_ILi64EEEEEENS_10bfloat16_tEfNS_4arch4Sm80ELb0ELb0ELb1ELb1ELb1ELb0ELb0ELb0ELi2ELi4ELi4ELi4ELb0EEENS1_21CollectiveEpilogueBwdISA_SB_SD_Li256ELb1ELb0ELi2EEENS1_19SingleTileSchedulerILb1ELb0ELb0ELi128EEEEEEEEEvNT_6ParamsE$_ZZN4cute6detail16composition_implINS_1CILi2EEEiNS_5tupleIJNS2_ILi1EEES3_EEENS4_IJNS2_ILi0EEES5_EEEEEDaRKT_RKT0_RKT1_RKT2_ENKUlRKT_RKT0_E_clIS3_S5_EEDaSN_SQ_,@function
        .size           $_ZN7cutlass13device_kernelIN5flash19enable_sm80_to_sm89INS1_16FlashAttnBwdSm80INS1_25CollectiveMainloopBwdSm80ILi2ELi2EN4cute5tupleIJNS5_1CILi128EEES8_NS7_ILi64EEEEEENS_10bfloat16_tEfNS_4arch4Sm80ELb0ELb0ELb1ELb1ELb1ELb0ELb0ELb0ELi2ELi4ELi4ELi4ELb0EEENS1_21CollectiveEpilogueBwdISA_SB_SD_Li256ELb1ELb0ELi2EEENS1_19SingleTileSchedulerILb1ELb0ELb0ELi128EEEEEEEEEvNT_6ParamsE$_ZZN4cute6detail16composition_implINS_1CILi2EEEiNS_5tupleIJNS2_ILi1EEES3_EEENS4_IJNS2_ILi0EEES5_EEEEEDaRKT_RKT0_RKT1_RKT2_ENKUlRKT_RKT0_E_clIS3_S5_EEDaSN_SQ_,($_ZN7cutlass13device_kernelIN5flash19enable_sm80_to_sm89INS1_16FlashAttnBwdSm80INS1_25CollectiveMainloopBwdSm80ILi2ELi2EN4cute5tupleIJNS5_1CILi128EEES8_NS7_ILi64EEEEEENS_10bfloat16_tEfNS_4arch4Sm80ELb0ELb0ELb1ELb1ELb1ELb0ELb0ELb0ELi2ELi4ELi4ELi4ELb0EEENS1_21CollectiveEpilogueBwdISA_SB_SD_Li256ELb1ELb0ELi2EEENS1_19SingleTileSchedulerILb1ELb0ELb0ELi128EEEEEEEEEvNT_6ParamsE$_ZZN4cute6detail16composition_implINS_5tupleIJNS_1CILi16EEENS3_ILi2EEES5_S5_NS3_ILi4EEES5_EEENS2_IJNS3_ILi1EEEiiiNS3_ILi144EEENS3_ILi512EEEEEENS2_IJNS2_IJS5_S5_EEES6_NS3_ILi8EEEEEENS2_IJNS2_IJNS3_ILi64EEESA_EEES4_NS3_ILi1024EEEEEEEEDaRKT_RKT0_RKT1_RKT2_ENKUlRKT_RKT0_E_clIS6_S4_EEDaSX_S10_ - $_ZN7cutlass13device_kernelIN5flash19enable_sm80_to_sm89INS1_16FlashAttnBwdSm80INS1_25CollectiveMainloopBwdSm80ILi2ELi2EN4cute5tupleIJNS5_1CILi128EEES8_NS7_ILi64EEEEEENS_10bfloat16_tEfNS_4arch4Sm80ELb0ELb0ELb1ELb1ELb1ELb0ELb0ELb0ELi2ELi4ELi4ELi4ELb0EEENS1_21CollectiveEpilogueBwdISA_SB_SD_Li256ELb1ELb0ELi2EEENS1_19SingleTileSchedulerILb1ELb0ELb0ELi128EEEEEEEEEvNT_6ParamsE$_ZZN4cute6detail16composition_implINS_1CILi2EEEiNS_5tupleIJNS2_ILi1EEES3_EEENS4_IJNS2_ILi0EEES5_EEEEEDaRKT_RKT0_RKT1_RKT2_ENKUlRKT_RKT0_E_clIS3_S5_EEDaSN_SQ_)
$_ZN7cutlass13device_kernelIN5flash19enable_sm80_to_sm89INS1_16FlashAttnBwdSm80INS1_25CollectiveMainloopBwdSm80ILi2ELi2EN4cute5tupleIJNS5_1CILi128EEES8_NS7_ILi64EEEEEENS_10bfloat16_tEfNS_4arch4Sm80ELb0ELb0ELb1ELb1ELb1ELb0ELb0ELb0ELi2ELi4ELi4ELi4ELb0EEENS1_21CollectiveEpilogueBwdISA_SB_SD_Li256ELb1ELb0ELi2EEENS1_19SingleTileSchedulerILb1ELb0ELb0ELi128EEEEEEEEEvNT_6ParamsE$_ZZN4cute6detail16composition_implINS_1CILi2EEEiNS_5tupleIJNS2_ILi1EEES3_EEENS4_IJNS2_ILi0EEES5_EEEEEDaRKT_RKT0_RKT1_RKT2_ENKUlRKT_RKT0_E_clIS3_S5_EEDaSN_SQ_:
[----:B------:R-:W-:Y:S02]  /*df90*/  IADD3 R2, R1, 0x1688, RZ ;  /* 0x0000168801027810 */ /* 0x000fe40007ffe0ff */
[----:B------:R-:W-:Y:S02]  /*dfa0*/  MOV R6, 0xdfd0 ;  /* 0x0000dfd000067802 */ /* 0x000fe40000000f00 */
[----:B------:R-:W-:Y:S02]  /*dfb0*/  IADD3 R2, R2, c[0x0][0x20], RZ ;  /* 0x0000080002027a10 */ /* 0x000fe40007ffe0ff */
[----:B------:R-:W-:Y:S05]  /*dfc0*/  CALL.REL.NOINC `($_ZN7cutlass13device_kernelIN5flash19enable_sm80_to_sm89INS1_16FlashAttnBwdSm80INS1_25CollectiveMainloopBwdSm80ILi2ELi2EN4cute5tupleIJNS5_1CILi128EEES8_NS7_ILi64EEEEEENS_10bfloat16_tEfNS_4arch4Sm80ELb0ELb0ELb1ELb1ELb1ELb0ELb0ELb0ELi2ELi4ELi4ELi4ELb0EEENS1_21CollectiveEpilogueBwdISA_SB_SD_Li256ELb1ELb0ELi2EEENS1_19SingleTileSchedulerILb1ELb0ELb0ELi128EEEEEEEEEvNT_6ParamsE$_ZN4cute5tupleIJNS_1CILi2EEEiEEC2ERKS2_RKi) ;  /* 0xffffe27000007944 */ /* 0x000fea0003c3ffff */
[----:B------:R1:W5:Y:S01]  /*dfd0*/  LDL R3, [R1+0x1688] ;  /* 0x0016880001037983 */ /* 0x0003620000100800 */
[----:B------:R-:W-:-:S04]  /*dfe0*/  MOV R9, 0x0 ;  /* 0x0000000000097802 */ /* 0x000fc80000000f00 */
[----:B------:R-:W-:Y:S05]  /*dff0*/  RET.REL.NODEC R8 `(_ZN7cutlass13device_kernelIN5flash19enable_sm80_to_sm89INS1_16FlashAttnBwdSm80INS1_25CollectiveMainloopBwdSm80ILi2ELi2EN4cute5tupleIJNS5_1CILi128EEES8_NS7_ILi64EEEEEENS_10bfloat16_tEfNS_4arch4Sm80ELb0ELb0ELb1ELb1ELb1ELb0ELb0ELb0ELi2ELi4ELi4ELi4ELb0EEENS1_21CollectiveEpilogueBwdISA_SB_SD_Li256ELb1ELb0ELi2EEENS1_19SingleTileSchedulerILb1ELb0ELb0ELi128EEEEEEEEEvNT_6ParamsE) ;  /* 0xffff200008007950 */ /* 0x000fea0003c3ffff */
        .type           $_ZN7cutlass13device_kernelIN5flash19enable_sm80_to_sm89INS1_16FlashAttnBwdSm80INS1_25CollectiveMainloopBwdSm80ILi2ELi2EN4cute5tupleIJNS5_1CILi128EEES8_NS7_ILi64EEEEEENS_10bfloat16_tEfNS_4arch4Sm80ELb0ELb0ELb1ELb1ELb1ELb0ELb0ELb0ELi2ELi4ELi4ELi4ELb0EEENS1_21CollectiveEpilogueBwdISA_SB_SD_Li256ELb1ELb0ELi2EEENS1_19SingleTileSchedulerILb1ELb0ELb0ELi128EEEEEEEEEvNT_6ParamsE$_ZZN4cute6detail16composition_implINS_5tupleIJNS_1CILi16EEENS3_ILi2EEES5_S5_NS3_ILi4EEES5_EEENS2_IJNS3_ILi1EEEiiiNS3_ILi144EEENS3_ILi512EEEEEENS2_IJNS2_IJS5_S5_EEES6_NS3_ILi8EEEEEENS2_IJNS2_IJNS3_ILi64EEESA_EEES4_NS3_ILi1024EEEEEEEEDaRKT_RKT0_RKT1_RKT2_ENKUlRKT_RKT0_E_clIS6_S4_EEDaSX_S10_,@function
        .size           $_ZN7cutlass13device_kernelIN5flash19enable_sm80_to_sm89INS1_16FlashAttnBwdSm80INS1_25CollectiveMainloopBwdSm80ILi2ELi2EN4cute5tupleIJNS5_1CILi128EEES8_NS7_ILi64EEEEEENS_10bfloat16_tEfNS_4arch4Sm80ELb0ELb0ELb1ELb1ELb1ELb0ELb0ELb0ELi2ELi4ELi4ELi4ELb0EEENS1_21CollectiveEpilogueBwdISA_SB_SD_Li256ELb1ELb0ELi2EEENS1_19SingleTileSchedulerILb1ELb0ELb0ELi128EEEEEEEEEvNT_6ParamsE$_ZZN4cute6detail16composition_implINS_5tupleIJNS_1CILi16EEENS3_ILi2EEES5_S5_NS3_ILi4EEES5_EEENS2_IJNS3_ILi1EEEiiiNS3_ILi144EEENS3_ILi512EEEEEENS2_IJNS2_IJS5_S5_EEES6_NS3_ILi8EEEEEENS2_IJNS2_IJNS3_ILi64EEESA_EEES4_NS3_ILi1024EEEEEEEEDaRKT_RKT0_RKT1_RKT2_ENKUlRKT_RKT0_E_clIS6_S4_EEDaSX_S10_,($_ZN7cutlass13device_kernelIN5flash19enable_sm80_to_sm89INS1_16FlashAttnBwdSm80INS1_25CollectiveMainloopBwdSm80ILi2ELi2EN4cute5tupleIJNS5_1CILi128EEES8_NS7_ILi64EEEEEENS_10bfloat16_tEfNS_4arch4Sm80ELb0ELb0ELb1ELb1ELb1ELb0ELb0ELb0ELi2ELi4ELi4ELi4ELb0EEENS1_21CollectiveEpilogueBwdISA_SB_SD_Li256ELb1ELb0ELi2EEENS1_19SingleTileSchedulerILb1ELb0ELb0ELi128EEEEEEEEEvNT_6ParamsE$_ZZN4cute6detail16composition_implINS_5tupleIJNS_1CILi16EEENS3_ILi2EEES5_S5_NS3_ILi4EEES5_EEENS2_IJNS3_ILi1EEEiiiNS3_ILi144EEENS3_ILi512EEEEEENS2_IJNS2_IJS5_S5_EEES6_NS3_ILi8EEEEEENS2_IJNS2_IJNS3_ILi64EEESA_EEES4_NS3_ILi1024EEEEEEEEDaRKT_RKT0_RKT1_RKT2_ENKUlRKT_RKT0_E_clISC_SG_EEDaSX_S10_ - $_ZN7cutlass13device_kernelIN5flash19enable_sm80_to_sm89INS1_16FlashAttnBwdSm80INS1_25CollectiveMainloopBwdSm80ILi2ELi2EN4cute5tupleIJNS5_1CILi128EEES8_NS7_ILi64EEEEEENS_10bfloat16_tEfNS_4arch4Sm80ELb0ELb0ELb1ELb1ELb1ELb0ELb0ELb0ELi2ELi4ELi4ELi4ELb0EEENS1_21CollectiveEpilogueBwdISA_SB_SD_Li256ELb1ELb0ELi2EEENS1_19SingleTileSchedulerILb1ELb0ELb0ELi128EEEEEEEEEvNT_6ParamsE$_ZZN4cute6detail16composition_implINS_5tupleIJNS_1CILi16EEENS3_ILi2EEES5_S5_NS3_ILi4EEES5_EEENS2_IJNS3_ILi1EEEiiiNS3_ILi144EEENS3_ILi512EEEEEENS2_IJNS2_IJS5_S5_EEES6_NS3_ILi8EEEEEENS2_IJNS2_IJNS3_ILi64EEESA_EEES4_NS3_ILi1024EEEEEEEEDaRKT_RKT0_RKT1_RKT2_ENKUlRKT_RKT0_E_clIS6_S4_EEDaSX_S10_)
$_ZN7cutlass13device_kernelIN5flash19enable_sm80_to_sm89INS1_16FlashAttnBwdSm80INS1_25CollectiveMainloopBwdSm80ILi2ELi2EN4cute5tupleIJNS5_1CILi128EEES8_NS7_ILi64EEEEEENS_10bfloat16_tEfNS_4arch4Sm80ELb0ELb0ELb1ELb1ELb1ELb0ELb0ELb0ELi2ELi4ELi4ELi4ELb0EEENS1_21CollectiveEpilogueBwdISA_SB_SD_Li256ELb1ELb0ELi2EEENS1_19SingleTileSchedulerILb1ELb0ELb0ELi128EEEEEEEEEvNT_6ParamsE$_ZZN4cute6detail16composition_implINS_5tupleIJNS_1CILi16EEENS3_ILi2EEES5_S5_NS3_ILi4EEES5_EEENS2_IJNS3_ILi1EEEiiiNS3_ILi144EEENS3_ILi512EEEEEENS2_IJNS2_IJS5_S5_EEES6_NS3_ILi8EEEEEENS2_IJNS2_IJNS3_ILi64EEESA_EEES4_NS3_ILi1024EEEEEEEEDaRKT_RKT0_RKT1_RKT2_ENKUlRKT_RKT0_E_clIS6_S4_EEDaSX_S10_:
        /* <DEDUP_REMOVED lines=14> */
[----:B-1---5:R-:W-:Y:S05]  /*e0e0*/  CALL.REL.NOINC `($_ZN7cutlass13device_kernelIN5flash19enable_sm80_to_sm89INS1_16FlashAttnBwdSm80INS1_25CollectiveMainloopBwdSm80ILi2ELi2EN4cute5tupleIJNS5_1CILi128EEES8_NS7_ILi64EEEEEENS_10bfloat16_tEfNS_4arch4Sm80ELb0ELb0ELb1ELb1ELb1ELb0ELb0ELb0ELi2ELi4ELi4ELi4ELb0EEENS1_21CollectiveEpilogueBwdISA_SB_SD_Li256ELb1ELb0ELi2EEENS1_19SingleTileSchedulerILb1ELb0ELb0ELi128EEEEEEEEEvNT_6ParamsE$_ZZN4cute6detail16composition_implINS_5tupleIJNS_1CILi16EEENS3_ILi2EEES5_S5_NS3_ILi4EEES5_EEENS2_IJNS3_ILi1EEEiiiNS3_ILi144EEENS3_ILi512EEEEEES6_S4_EEDaRKT_RKT0_RKT1_RKT2_ENKUlRKT_T0_E_clINS2_IJNS2_IJEEESU_S6_S8_EEENS_17integral_constantIiLi1EEEEEDaSQ_SR_) ;  /* 0x0000055000007944 */ /* 0x022fea0003c00000 */
[----:B-----5:R2:W-:Y:S04]  /*e0f0*/  STL [R1+0x16a8], R2 ;  /* 0x0016a80201007387 */ /* 0x0205e80000100800 */
[----:B------:R2:W-:Y:S04]  /*e100*/  STL.64 [R1+0x16a0], R74 ;  /* 0x0016a04a01007387 */ /* 0x0005e80000100a00 */
[----:B------:R-:W5:Y:S01]  /*e110*/  LDL R6, [R6+0x4] ;  /* 0x0000040006067983 */ /* 0x000f620000100800 */
[----:B------:R-:W-:Y:S02]  /*e120*/  IADD3 R3, R67, 0x28, RZ ;  /* 0x0000002843037810 */ /* 0x000fe40007ffe0ff */
[----:B------:R-:W-:-:S02]  /*e130*/  MOV R72, 0xe150 ;  /* 0x0000e15000487802 */ /* 0x000fc40000000f00 */
[----:B-12--5:R-:W-:Y:S05]  /*e140*/  CALL.REL.NOINC `($_ZN7cutlass13device_kernelIN5flash19enable_sm80_to_sm89INS1_16FlashAttnBwdSm80INS1_25CollectiveMainloopBwdSm80ILi2ELi2EN4cute5tupleIJNS5_1CILi128EEES8_NS7_ILi64EEEEEENS_10bfloat16_tEfNS_4arch4Sm80ELb0ELb0ELb1ELb1ELb1ELb0ELb0ELb0ELi2ELi4ELi4ELi4ELb0EEENS1_21CollectiveEpilogueBwdISA_SB_SD_Li256ELb1ELb0ELi2EEENS1_19SingleTileSchedulerILb1ELb0ELb0ELi128EEEEEEEEEvNT_6ParamsE$_ZZN4cute6detail16composition_implINS_5tupleIJNS_1CILi16EEENS3_ILi2EEES5_S5_NS3_ILi4EEES5_EEENS2_IJNS3_ILi1EEEiiiNS3_ILi144EEENS3_ILi512EEEEEES6_S4_EEDaRKT_RKT0_RKT1_RKT2_ENKUlRKT_T0_E_clINS2_IJNS2_IJS5_EEENS2_IJiEEES5_S8_EEENS_17integral_constantIiLi2EEEEEDaSQ_SR_) ;  /* 0x000005c000007944 */ /* 0x026fea0003c00000 */
[----:B------:R-:W2:Y:S01]  /*e150*/  LDL.64 R72, [R1+0x16a0] ;  /* 0x0016a00001487983 */ /* 0x000ea20000100a00 */
[----:B------:R-:W-:-:S02]  /*e160*/  IADD3 R5, R67, 0x18, RZ ;  /* 0x0000001843057810 */ /* 0x000fc40007ffe0ff */
[----:B------:R-:W-:Y:S01]  /*e170*/  MOV R8, 0xe1b0 ;  /* 0x0000e1b000087802 */ /* 0x000fe20000000f00 */
[----:B-----5:R3:W-:Y:S04]  /*e180*/  STL.64 [R1+0x1698], R2 ;  /* 0x0016980201007387 */ /* 0x0207e80000100a00 */
[----:B--2---:R3:W-:Y:S02]  /*e190*/  STL.64 [R1+0x1690], R72 ;  /* 0x0016904801007387 */ /* 0x0047e40000100a00 */
[----:B-1-3--:R-:W-:Y:S05]  /*e1a0*/  CALL.REL.NOINC `($_ZN7cutlass13device_kernelIN5flash19enable_sm80_to_sm89INS1_16FlashAttnBwdSm80INS1_25CollectiveMainloopBwdSm80ILi2ELi2EN4cute5tupleIJNS5_1CILi128EEES8_NS7_ILi64EEEEEENS_10bfloat16_tEfNS_4arch4Sm80ELb0ELb0ELb1ELb1ELb1ELb0ELb0ELb0ELi2ELi4ELi4ELi4ELb0EEENS1_21CollectiveEpilogueBwdISA_SB_SD_Li256ELb1ELb0ELi2EEENS1_19SingleTileSchedulerILb1ELb0ELb0ELi128EEEEEEEEEvNT_6ParamsE$_ZZN4cute6detail16composition_implINS_5tupleIJNS_1CILi16EEENS3_ILi2EEES5_S5_NS3_ILi4EEES5_EEENS2_IJNS3_ILi1EEEiiiNS3_ILi144EEENS3_ILi512EEEEEES6_S4_EEDaRKT_RKT0_RKT1_RKT2_ENKUlRKT_T0_E_clINS2_IJNS2_IJS5_S5_EEENS2_IJiiEEES8_S8_EEENS_17integral_constantIiLi3EEEEEDaSQ_SR_) ;  /* 0x0000065000007944 */ /* 0x00afea0003c00000 */
[----:B------:R-:W2:Y:S01]  /*e1b0*/  LDL.64 R72, [R1+0x1690] ;  /* 0x0016900001487983 */ /* 0x000ea20000100a00 */
[----:B------:R-:W-:Y:S02]  /*e1c0*/  IADD3 R5, R67, 0x8, RZ ;  /* 0x0000000843057810 */ /* 0x000fe40007ffe0ff */
[----:B------:R-:W-:Y:S01]  /*e1d0*/  MOV R8, 0xe210 ;  /* 0x0000e21000087802 */ /* 0x000fe20000000f00 */
[----:B-----5:R3:W-:Y:S04]  /*e1e0*/  STL.64 [R1+0x1688], R2 ;  /* 0x0016880201007387 */ /* 0x0207e80000100a00 */
[----:B--2---:R3:W-:Y:S02]  /*e1f0*/  STL.64 [R1+0x1680], R72 ;  /* 0x0016804801007387 */ /* 0x0047e40000100a00 */
[----:B-1-3--:R-:W-:Y:S05]  /*e200*/  CALL.REL.NOINC `($_ZN7cutlass13device_kernelIN5flash19enable_sm80_to_sm89INS1_16FlashAttnBwdSm80INS1_25CollectiveMainloopBwdSm80ILi2ELi2EN4cute5tupleIJNS5_1CILi128EEES8_NS7_ILi64EEEEEENS_10bfloat16_tEfNS_4arch4Sm80ELb0ELb0ELb1ELb1ELb1ELb0ELb0ELb0ELi2ELi4ELi4ELi4ELb0EEENS1_21CollectiveEpilogueBwdISA_SB_SD_Li256ELb1ELb0ELi2EEENS1_19SingleTileSchedulerILb1ELb0ELb0ELi128EEEEEEEEEvNT_6ParamsE$_ZZN4cute6detail16composition_implINS_5tupleIJNS_1CILi16EEENS3_ILi2EEES5_S5_NS3_ILi4EEES5_EEENS2_IJNS3_ILi1EEEiiiNS3_ILi144EEENS3_ILi512EEEEEES6_S4_EEDaRKT_RKT0_RKT1_RKT2_ENKUlRKT_T0_E_clINS2_IJNS2_IJS5_S5_EEENS2_IJiiEEES8_S8_EEENS_17integral_constantIiLi4EEEEEDaSQ_SR_) ;  /* 0x0000069000007944 */ /* 0x00afea0003c00000 */
[----:B-----5:R-:W-:Y:S01]  /*e210*/  IMAD.MOV.U32 R8, RZ, RZ, R3 ;  /* 0x000000ffff087224 */ /* 0x020fe200078e0003 */
[----:B------:R-:W-:-:S02]  /*e220*/  MOV R3, R17 ;  /* 0x0000001100037202 */ /* 0x000fc40000000f00 */
[----:B------:R-:W-:Y:S02]  /*e230*/  MOV R6, 0xe250 ;  /* 0x0000e25000067802 */ /* 0x000fe40000000f00 */
[----:B-1----:R-:W-:Y:S05]  /*e240*/  CALL.REL.NOINC `($_ZN7cutlass13device_kernelIN5flash19enable_sm80_to_sm89INS1_16FlashAttnBwdSm80INS1_25CollectiveMainloopBwdSm80ILi2ELi2EN4cute5tupleIJNS5_1CILi128EEES8_NS7_ILi64EEEEEENS_10bfloat16_tEfNS_4arch4Sm80ELb0ELb0ELb1ELb1ELb1ELb0ELb0ELb0ELi2ELi4ELi4ELi4ELb0EEENS1_21CollectiveEpilogueBwdISA_SB_SD_Li256ELb1ELb0ELi2EEENS1_19SingleTileSchedulerILb1ELb0ELb0ELi128EEEEEEEEEvNT_6ParamsE$_ZN4cute5tupleIJNS0_IJNS_1CILi2EEES2_EEENS0_IJiiEEEEEC2ERKS3_RKS4_) ;  /* 0xffffde0000007944 */ /* 0x002fea0003c3ffff */
[----:B------:R1:W5:Y:S01]  /*e250*/  LDL.64 R2, [R1+0x16c0] ;  /* 0x0016c00001027983 */ /* 0x0003620000100a00 */
[----:B------:R-:W-:-:S04]  /*e260*/  MOV R17, 0x0 ;  /* 0x0000000000117802 */ /* 0x000fc80000000f00 */
[----:B------:R-:W-:Y:S05]  /*e270*/  RET.REL.NODEC R16 `(_ZN7cutlass13device_kernelIN5flash19enable_sm80_to_sm89INS1_16FlashAttnBwdSm80INS1_25CollectiveMainloopBwdSm80ILi2ELi2EN4cute5tupleIJNS5_1CILi128EEES8_NS7_ILi64EEEEEENS_10bfloat16_tEfNS_4arch4Sm80ELb0ELb0ELb1ELb1ELb1ELb0ELb0ELb0ELi2ELi4ELi4ELi4ELb0EEENS1_21CollectiveEpilogueBwdISA_SB_SD_Li256ELb1ELb0ELi2EEENS1_19SingleTileSchedulerILb1ELb0ELb0ELi128EEEEEEEEEvNT_6ParamsE) ;  /* 0xffff1d8010007950 */ /* 0x000fea0003c3ffff */
        .type           $_ZN7cutlass13device_kernelIN5flash19enable_sm80_to_sm89INS1_16FlashAttnBwdSm80INS1_25CollectiveMainloopBwdSm80ILi2ELi2EN4cute5tupleIJNS5_1CILi128EEES8_NS7_ILi64EEEEEENS_10bfloat16_tEfNS_4arch4Sm80ELb0ELb0ELb1ELb1ELb1ELb0ELb0ELb0ELi2ELi4ELi4ELi4ELb0EEENS1_21CollectiveEpilogueBwdISA_SB_SD_Li256ELb1ELb0ELi2EEENS1_19SingleTileSchedulerILb1ELb0ELb0ELi128EEEEEEEEEvNT_6ParamsE$_ZZN4cute6detail16composition_implINS_5tupleIJNS_1CILi16EEENS3_ILi2EEES5_S5_NS3_ILi4EEES5_EEENS2_IJNS3_ILi1EEEiiiNS3_ILi144EEENS3_ILi512EEEEEENS2_IJNS2_IJS5_S5_EEES6_NS3_ILi8EEEEEENS2_IJNS2_IJNS3_ILi64EEESA_EEES4_NS3_ILi1024EEEEEEEEDaRKT_RKT0_RKT1_RKT2_ENKUlRKT_RKT0_E_clISC_SG_EEDaSX_S10_,@function
        .size           $_ZN7cutlass13device_kernelIN5flash19enable_sm80_to_sm89INS1_16FlashAttnBwdSm80INS1_25CollectiveMainloopBwdSm80ILi2ELi2EN4cute5tupleIJNS5_1CILi128EEES8_NS7_ILi64EEEEEENS_10bfloat16_tEfNS_4arch4Sm80ELb0ELb0ELb1ELb1ELb1ELb0ELb0ELb0ELi2ELi4ELi4ELi4ELb0EEENS1_21CollectiveEpilogueBwdISA_SB_SD_Li256ELb1ELb0ELi2EEENS1_19SingleTileSchedulerILb1ELb0ELb0ELi128EEEEEEEEEvNT_6ParamsE$_ZZN4cute6detail16composition_implINS_5tupleIJNS_1CILi16EEENS3_ILi2EEES5_S5_NS3_ILi4EEES5_EEENS2_IJNS3_ILi1EEEiiiNS3_ILi144EEENS3_ILi512EEEEEENS2_IJNS2_IJS5_S5_EEES6_NS3_ILi8EEEEEENS2_IJNS2_IJNS3_ILi64EEESA_EEES4_NS3_ILi1024EEEEEEEEDaRKT_RKT0_RKT1_RKT2_ENKUlRKT_RKT0_E_clISC_SG_EEDaSX_S10_,($_ZN7cutlass13device_kernelIN5flash19enable_sm80_to_sm89INS1_16FlashAttnBwdSm80INS1_25CollectiveMainloopBwdSm80ILi2ELi2EN4cute5tupleIJNS5_1CILi128EEES8_NS7_ILi64EEEEEENS_10bfloat16_tEfNS_4arch4Sm80ELb0ELb0ELb1ELb1ELb1ELb0ELb0ELb0ELi2ELi4ELi4ELi4ELb0EEENS1_21CollectiveEpilogueBwdISA_SB_SD_Li256ELb1ELb0ELi2EEENS1_19SingleTileSchedulerILb1ELb0ELb0ELi128EEEEEEEEEvNT_6ParamsE$_ZZN4cute6detail16composition_implINS_5tupleIJNS_1CILi16EEENS3_ILi2EEES5_S5_NS3_ILi4EEES5_EEENS2_IJNS3_ILi1EEEiiiNS3_ILi144EEENS3_ILi512EEEEEENS2_IJS5_S5_EEENS2_IJNS3_ILi64EEESA_EEEEEDaRKT_RKT0_RKT1_RKT2_ENKUlRKT_RKT0_E_clIS5_SD_EEDaST_SW_ - $_ZN7cutlass13device_kernelIN5flash19enable_sm80_to_sm89INS1_16FlashAttnBwdSm80INS1_25CollectiveMainloopBwdSm80ILi2ELi2EN4cute5tupleIJNS5_1CILi128EEES8_NS7_ILi64EEEEEENS_10bfloat16_tEfNS_4arch4Sm80ELb0ELb0ELb1ELb1ELb1ELb0ELb0ELb0ELi2ELi4ELi4ELi4ELb0EEENS1_21CollectiveEpilogueBwdISA_SB_SD_Li256ELb1ELb0ELi2EEENS1_19SingleTileSchedulerILb1ELb0ELb0ELi128EEEEEEEEEvNT_6ParamsE$_ZZN4cute6detail16composition_implINS_5tupleIJNS_1CILi16EEENS3_ILi2EEES5_S5_NS3_ILi4EEES5_EEENS2_IJNS3_ILi1EEEiiiNS3_ILi144EEENS3_ILi512EEEEEENS2_IJNS2_IJS5_S5_EEES6_NS3_ILi8EEEEEENS2_IJNS2_IJNS3_ILi64EEESA_EEES4_NS3_ILi1024EEEEEEEEDaRKT_RKT0_RKT1_RKT2_ENKUlRKT_RKT0_E_clISC_SG_EEDaSX_S10_)
$_ZN7cutlass13device_kernelIN5flash19enable_sm80_to_sm89INS1_16FlashAttnBwdSm80INS1_25CollectiveMainloopBwdSm80ILi2ELi2EN4cute5tupleIJNS5_1CILi128EEES8_NS7_ILi64EEEEEENS_10bfloat16_tEfNS_4arch4Sm80ELb0ELb0ELb1ELb1ELb1ELb0ELb0ELb0ELi2ELi4ELi4ELi4ELb0EEENS1_21CollectiveEpilogueBwdISA_SB_SD_Li256ELb1ELb0ELi2EEENS1_19SingleTileSchedulerILb1ELb0ELb0ELi128EEEEEEEEEvNT_6ParamsE$_ZZN4cute6detail16composition_implINS_5tupleIJNS_1CILi16EEENS3_ILi2EEES5_S5_NS3_ILi4EEES5_EEENS2_IJNS3_ILi1EEEiiiNS3_ILi144EEENS3_ILi512EEEEEENS2_IJNS2_IJS5_S5_EEES6_NS3_ILi8EEEEEENS2_IJNS2_IJNS3_ILi64EEESA_EEES4_NS3_ILi1024EEEEEEEEDaRKT_RKT0_RKT1_RKT2_ENKUlRKT_RKT0_E_clISC_SG_EEDaSX_S10_:
[----:B------:R-:W-:Y:S02]  /*e280*/  IADD3 R36, R1, 0x1680, RZ ;  /* 0x0000168001247810 */ /* 0x000fe40007ffe0ff */
[----:B------:R-:W-:Y:S02]  /*e290*/  MOV R72, 0xe2d0 ;  /* 0x0000e2d000487802 */ /* 0x000fe40000000f00 */
[----:B------:R-:W-:-:S04]  /*e2a0*/  IADD3 R36, R36, c[0x0][0x20], RZ ;  /* 0x0000080024247a10 */ /* 0x000fc80007ffe0ff */
[----:B------:R-:W-:Y:S02]  /*e2b0*/  IADD3 R67, R36, 0x4, RZ ;  /* 0x0000000424437810 */ /* 0x000fe40007ffe0ff */
[----:B------:R-:W-:Y:S05]  /*e2c0*/  CALL.REL.NOINC `($_ZN7cutlass13device_kernelIN5flash19enable_sm80_to_sm89INS1_16FlashAttnBwdSm80INS1_25CollectiveMainloopBwdSm80ILi2ELi2EN4cute5tupleIJNS5_1CILi128EEES8_NS7_ILi64EEEEEENS_10bfloat16_tEfNS_4arch4Sm80ELb0ELb0ELb1ELb1ELb1ELb0ELb0ELb0ELi2ELi4ELi4ELi4ELb0EEENS1_21CollectiveEpilogueBwdISA_SB_SD_Li256ELb1ELb0ELi2EEENS1_19SingleTileSchedulerILb1ELb0ELb0ELi128EEEEEEEEEvNT_6ParamsE$_ZZN4cute6detail16composition_implINS_5tupleIJNS_1CILi16EEENS3_ILi2EEES5_S5_NS3_ILi4EEES5_EEENS2_IJNS3_ILi1EEEiiiNS3_ILi144EEENS3_ILi512EEEEEENS2_IJS5_S5_EEENS2_IJNS3_ILi64EEESA_EEEEEDaRKT_RKT0_RKT1_RKT2_ENKUlRKT_RKT0_E_clIS5_SD_EEDaST_SW_) ;  /* 0x0000009000007944 */ /* 0x000fea0003c00000 */
[----:B------:R-:W-:Y:S02]  /*e2d0*/  MOV R4, 0xe2f0 ;  /* 0x0000e2f000047802 */ /* 0x000fe40000000f00 */
[----:B-1---5:R-:W-:Y:S05]  /*e2e0*/  CALL.REL.NOINC `($_ZN7cutlass13device_kernelIN5flash19enable_sm80_to_sm89INS1_16FlashAttnBwdSm80INS1_25CollectiveMainloopBwdSm80ILi2ELi2EN4cute5tupleIJNS5_1CILi128EEES8_NS7_ILi64EEEEEENS_10bfloat16_tEfNS_4arch4Sm80ELb0ELb0ELb1ELb1ELb1ELb0ELb0ELb0ELi2ELi4ELi4ELi4ELb0EEENS1_21CollectiveEpilogueBwdISA_SB_SD_Li256ELb1ELb0ELi2EEENS1_19SingleTileSchedulerILb1ELb0ELb0ELi128EEEEEEEEEvNT_6ParamsE$_ZN4cute3eso3ESOILb0ELb1EJiNS_1CILi512EEEEEC2ERKiRKS3_) ;  /* 0xffffa48000007944 */ /* 0x022fea0003c3ffff */
[----:B-1----:R1:W5:Y:S01]  /*e2f0*/  LDL R2, [R1+0x1684] ;  /* 0x0016840001027983 */ /* 0x0023620000100800 */
[----:B------:R-:W-:-:S03]  /*e300*/  MOV R6, 0xe320 ;  /* 0x0000e32000067802 */ /* 0x000fc60000000f00 */
[----:B-1---5:R-:W-:Y:S05]  /*e310*/  CALL.REL.NOINC `($_ZN7cutlass13device_kernelIN5flash19enable_sm80_to_sm89INS1_16FlashAttnBwdSm80INS1_25CollectiveMainloopBwdSm80ILi2ELi2EN4cute5tupleIJNS5_1CILi128EEES8_NS7_ILi64EEEEEENS_10bfloat16_tEfNS_4arch4Sm80ELb0ELb0ELb1ELb1ELb1ELb0ELb0ELb0ELi2ELi4ELi4ELi4ELb0EEENS1_21CollectiveEpilogueBwdISA_SB_SD_Li256ELb1ELb0ELi2EEENS1_19SingleTileSchedulerILb1ELb0ELb0ELi128EEEEEEEEEvNT_6ParamsE$_ZN4cute5tupleIJNS0_IJNS_1CILi2EEES2_EEENS0_IJiNS1_ILi512EEEEEEEEC2ERKS3_RKS5_) ;  /* 0xffffdce000007944 */ /* 0x022fea0003c3ffff */
[----:B------:R1:W5:Y:S01]  /*e320*/  LDL R36, [R1+0x1680] ;  /* 0x0016800001247983 */ /* 0x0003620000100800 */
[----:B------:R-:W-:Y:S02]  /*e330*/  MOV R2, R10 ;  /* 0x0000000a00027202 */ /* 0x000fe40000000f00 */
[----:B------:R-:W-:-:S04]  /*e340*/  MOV R3, 0x0 ;  /* 0x0000000000037802 */ /* 0x000fc80000000f00 */
[----:B------:R-:W-:Y:S05]  /*e350*/  RET.REL.NODEC R2 `(_ZN7cutlass13device_kernelIN5flash19enable_sm80_to_sm89INS1_16FlashAttnBwdSm80INS1_25CollectiveMainloopBwdSm80ILi2ELi2EN4cute5tupleIJNS5_1CILi128EEES8_NS7_ILi64EEEEEENS_10bfloat16_tEfNS_4arch4Sm80ELb0ELb0ELb1ELb1ELb1ELb0ELb0ELb0ELi2ELi4ELi4ELi4ELb0EEENS1_21CollectiveEpilogueBwdISA_SB_SD_Li256ELb1ELb0ELi2EEENS1_19SingleTileSchedulerILb1ELb0ELb0ELi128EEEEEEEEEvNT_6ParamsE) ;  /* 0xffff1ca002007950 */ /* 0x000fea0003c3ffff */
        .type           $_ZN7cutlass13device_kernelIN5flash19enable_sm80_to_sm89INS1_16FlashAttnBwdSm80INS1_25CollectiveMainloopBwdSm80ILi2ELi2EN4cute5tupleIJNS5_1CILi128EEES8_NS7_ILi64EEEEEENS_10bfloat16_tEfNS_4arch4Sm80ELb0ELb0ELb1ELb1ELb1ELb0ELb0ELb0ELi2ELi4ELi4ELi4ELb0EEENS1_21CollectiveEpilogueBwdISA_SB_SD_Li256ELb1ELb0ELi2EEENS1_19SingleTileSchedulerILb1ELb0ELb0ELi128EEEEEEEEEvNT_6ParamsE$_ZZN4cute6detail16composition_implINS_5tupleIJNS_1CILi16EEENS3_ILi2EEES5_S5_NS3_ILi4EEES5_EEENS2_IJNS3_ILi1EEEiiiNS3_ILi144EEENS3_ILi512EEEEEENS2_IJS5_S5_EEENS2_IJNS3_ILi64EEESA_EEEEEDaRKT_RKT0_RKT1_RKT2_ENKUlRKT_RKT0_E_clIS5_SD_EEDaST_SW_,@function
        .size           $_ZN7cutlass13device_kernelIN5flash19enable_sm80_to_sm89INS1_16FlashAttnBwdSm80INS1_25CollectiveMainloopBwdSm80ILi2ELi2EN4cute5tupleIJNS5_1CILi128EEES8_NS7_ILi64EEEEEENS_10bfloat16_tEfNS_4arch4Sm80ELb0ELb0ELb1ELb1ELb1ELb0ELb0ELb0ELi2ELi4ELi4ELi4ELb0EEENS1_21CollectiveEpilogueBwdISA_SB_SD_Li256ELb1ELb0ELi2EEENS1_19SingleTileSchedulerILb1ELb0ELb0ELi128EEEEEEEEEvNT_6ParamsE$_ZZN4cute6detail16composition_implINS_5tupleIJNS_1CILi16EEENS3_ILi2EEES5_S5_NS3_ILi4EEES5_EEENS2_IJNS3_ILi1EEEiiiNS3_ILi144EEENS3_ILi512EEEEEENS2_IJS5_S5_EEENS2_IJNS3_ILi64EEESA_EEEEEDaRKT_RKT0_RKT1_RKT2_ENKUlRKT_RKT0_E_clIS5_SD_EEDaST_SW_,($_ZN7cutlass13device_kernelIN5flash19enable_sm80_to_sm89INS1_16FlashAttnBwdSm80INS1_25CollectiveMainloopBwdSm80ILi2ELi2EN4cute5tupleIJNS5_1CILi128EEES8_NS7_ILi64EEEEEENS_10bfloat16_tEfNS_4arch4Sm80ELb0ELb0ELb1ELb1ELb1ELb0ELb0ELb0ELi2ELi4ELi4ELi4ELb0EEENS1_21CollectiveEpilogueBwdISA_SB_SD_Li256ELb1ELb0ELi2EEENS1_19SingleTileSchedulerILb1ELb0ELb0ELi128EEEEEEEEEvNT_6ParamsE$_ZZN4cute6detail16composition_implINS_5tupleIJNS_1CILi16EEENS3_ILi2EEES5_S5_NS3_ILi4EEES5_EEENS2_IJNS3_ILi1EEEiiiNS3_ILi144EEENS3_ILi512EEEEEES5_NS3_ILi64EEEEEDaRKT_RKT0_RKT1_RKT2_ENKUlRKT_T0_E_clINS2_IJNS2_IJEEESV_S5_S8_EEENS_17integral_constantIiLi3EEEEEDaSR_SS_ - $_ZN7cutlass13device_kernelIN5flash19enable_sm80_to_sm89INS1_16FlashAttnBwdSm80INS1_25CollectiveMainloopBwdSm80ILi2ELi2EN4cute5tupleIJNS5_1CILi128EEES8_NS7_ILi64EEEEEENS_10bfloat16_tEfNS_4arch4Sm80ELb0ELb0ELb1ELb1ELb1ELb0ELb0ELb0ELi2ELi4ELi4ELi4ELb0EEENS1_21CollectiveEpilogueBwdISA_SB_SD_Li256ELb1ELb0ELi2EEENS1_19SingleTileSchedulerILb1ELb0ELb0ELi128EEEEEEEEEvNT_6ParamsE$_ZZN4cute6detail16composition_implINS_5tupleIJNS_1CILi16EEENS3_ILi2EEES5_S5_NS3_ILi4EEES5_EEENS2_IJNS3_ILi1EEEiiiNS3_ILi144EEENS3_ILi512EEEEEENS2_IJS5_S5_EEENS2_IJNS3_ILi64EEESA_EEEEEDaRKT_RKT0_RKT1_RKT2_ENKUlRKT_RKT0_E_clIS5_SD_EEDaST_SW_)
$_ZN7cutlass13device_kernelIN5flash19enable_sm80_to_sm89INS1_16FlashAttnBwdSm80INS1_25CollectiveMainloopBwdSm80ILi2ELi2EN4cute5tupleIJNS5_1CILi128EEES8_NS7_ILi64EEEEEENS_10bfloat16_tEfNS_4arch4Sm80ELb0ELb0ELb1ELb1ELb1ELb0ELb0ELb0ELi2ELi4ELi4ELi4ELb0EEENS1_21CollectiveEpilogueBwdISA_SB_SD_Li256ELb1ELb0ELi2EEENS1_19SingleTileSchedulerILb1ELb0ELb0ELi128EEEEEEEEEvNT_6ParamsE$_ZZN4cute6detail16composition_implINS_5tupleIJNS_1CILi16EEENS3_ILi2EEES5_S5_NS3_ILi4EEES5_EEENS2_IJNS3_ILi1EEEiiiNS3_ILi144EEENS3_ILi512EEEEEENS2_IJS5_S5_EEENS2_IJNS3_ILi64EEESA_EEEEEDaRKT_RKT0_RKT1_RKT2_ENKUlRKT_RKT0_E_clIS5_SD_EEDaST_SW_:
        /* <DEDUP_REMOVED lines=13> */
[----:B-1---5:R-:W-:Y:S05]  /*e430*/  CALL.REL.NOINC `($_ZN7cutlass13device_kernelIN5flash19enable_sm80_to_sm89INS1_16FlashAttnBwdSm80INS1_25CollectiveMainloopBwdSm80ILi2ELi2EN4cute5tupleIJNS5_1CILi128EEES8_NS7_ILi64EEEEEENS_10bfloat16_tEfNS_4arch4Sm80ELb0ELb0ELb1ELb1ELb1ELb0ELb0ELb0ELi2ELi4ELi4ELi4ELb0EEENS1_21CollectiveEpilogueBwdISA_SB_SD_Li256ELb1ELb0ELi2EEENS1_19SingleTileSchedulerILb1ELb0ELb0ELi128EEEEEEEEEvNT_6ParamsE$_ZZN4cute6detail16composition_implINS_5tupleIJNS_1CILi16EEENS3_ILi2EEES5_S5_NS3_ILi4EEES5_EEENS2_IJNS3_ILi1EEEiiiNS3_ILi144EEENS3_ILi512EEEEEES5_NS3_ILi64EEEEEDaRKT_RKT0_RKT1_RKT2_ENKUlRKT_T0_E_clINS2_IJNS2_IJEEESV_S5_S8_EEENS_17integral_constantIiLi3EEEEEDaSR_SS_) ;  /* 0x000000b000007944 */ /* 0x022fea0003c00000 */
[----:B-----5:R2:W-:Y:S01]  /*e440*/  STL [R1+0x1690], R2 ;  /* 0x0016900201007387 */ /* 0x0205e20000100800 */
[----:B------:R-:W-:Y:S02]  /*e450*/  IADD3 R5, R5, 0x8, RZ ;  /* 0x0000000805057810 */ /* 0x000fe40007ffe0ff */
[----:B------:R-:W-:Y:S01]  /*e460*/  MOV R74, 0xe490 ;  /* 0x0000e490004a7802 */ /* 0x000fe20000000f00 */
[----:B------:R2:W-:Y:S04]  /*e470*/  STL.64 [R1+0x1688], R76 ;  /* 0x0016884c01007387 */ /* 0x0005e80000100a00 */
[----:B-12---:R-:W-:Y:S05]  /*e480*/  CALL.REL.NOINC `($_ZN7cutlass13device_kernelIN5flash19enable_sm80_to_sm89INS1_16FlashAttnBwdSm80INS1_25CollectiveMainloopBwdSm80ILi2ELi2EN4cute5tupleIJNS5_1CILi128EEES8_NS7_ILi64EEEEEENS_10bfloat16_tEfNS_4arch4Sm80ELb0ELb0ELb1ELb1ELb1ELb0ELb0ELb0ELi2ELi4ELi4ELi4ELb0EEENS1_21CollectiveEpilogueBwdISA_SB_SD_Li256ELb1ELb0ELi2EEENS1_19SingleTileSchedulerILb1ELb0ELb0ELi128EEEEEEEEEvNT_6ParamsE$_ZZN4cute6detail16composition_implINS_5tupleIJNS_1CILi16EEENS3_ILi2EEES5_S5_NS3_ILi4EEES5_EEENS2_IJNS3_ILi1EEEiiiNS3_ILi144EEENS3_ILi512EEEEEES5_NS3_ILi64EEEEEDaRKT_RKT0_RKT1_RKT2_ENKUlRKT_T0_E_clINS2_IJNS2_IJS5_EEENS2_IJiEEES8_S8_EEENS_17integral_constantIiLi4EEEEEDaSR_SS_) ;  /* 0x0000012000007944 */ /* 0x006fea0003c00000 */
[----:B------:R-:W-:Y:S02]  /*e490*/  MOV R2, R6 ;  /* 0x0000000600027202 */ /* 0x000fe40000000f00 */
[----:B------:R-:W-:Y:S02]  /*e4a0*/  MOV R6, 0xe4c0 ;  /* 0x0000e4c000067802 */ /* 0x000fe40000000f00 */
[----:B-1---5:R-:W-:Y:S05]  /*e4b0*/  CALL.REL.NOINC `($_ZN7cutlass13device_kernelIN5flash19enable_sm80_to_sm89INS1_16FlashAttnBwdSm80INS1_25CollectiveMainloopBwdSm80ILi2ELi2EN4cute5tupleIJNS5_1CILi128EEES8_NS7_ILi64EEEEEENS_10bfloat16_tEfNS_4arch4Sm80ELb0ELb0ELb1ELb1ELb1ELb0ELb0ELb0ELi2ELi4ELi4ELi4ELb0EEENS1_21CollectiveEpilogueBwdISA_SB_SD_Li256ELb1ELb0ELi2EEENS1_19SingleTileSchedulerILb1ELb0ELb0ELi128EEEEEEEEEvNT_6ParamsE$_ZN4cute5tupleIJNS_1CILi2EEEiEEC2ERKS2_RKi) ;  /* 0xffffdd8000007944 */ /* 0x022fea0003c3ffff */
[----:B------:R1:W5:Y:S01]  /*e4c0*/  LDL R2, [R1+0x16a8] ;  /* 0x0016a80001027983 */ /* 0x0003620000100800 */
[----:B------:R-:W-:-:S04]  /*e4d0*/  MOV R73, 0x0 ;  /* 0x0000000000497802 */ /* 0x000fc80000000f00 */
[----:B------:R-:W-:Y:S05]  /*e4e0*/  RET.REL.NODEC R72 `(_ZN7cutlass13device_kernelIN5flash19enable_sm80_to_sm89INS1_16FlashAttnBwdSm80INS1_25CollectiveMainloopBwdSm80ILi2ELi2EN4cute5tupleIJNS5_1CILi128EEES8_NS7_ILi64EEEEEENS_10bfloat16_tEfNS_4arch4Sm80ELb0ELb0ELb1ELb1ELb1ELb0ELb0ELb0ELi2ELi4ELi4ELi4ELb0EEENS1_21CollectiveEpilogueBwdISA_SB_SD_Li256ELb1ELb0ELi2EEENS1_19SingleTileSchedulerILb1ELb0ELb0ELi128EEEEEEEEEvNT_6ParamsE) ;  /* 0xffff1b1048007950 */ /* 0x000fea0003c3ffff */
        .type           $_ZN7cutlass13device_kernelIN5flash19enable_sm80_to_sm89INS1_16FlashAttnBwdSm80INS1_25CollectiveMainloopBwdSm80ILi2ELi2EN4cute5tupleIJNS5_1CILi128EEES8_NS7_ILi64EEEEEENS_10bfloat16_tEfNS_4arch4Sm80ELb0ELb0ELb1ELb1ELb1ELb0ELb0ELb0ELi2ELi4ELi4ELi4ELb0EEENS1_21CollectiveEpilogueBwdISA_SB_SD_Li256ELb1ELb0ELi2EEENS1_19SingleTileSchedulerILb1ELb0ELb0ELi128EEEEEEEEEvNT_6ParamsE$_ZZN4cute6detail16composition_implINS_5tupleIJNS_1CILi16EEENS3_ILi2EEES5_S5_NS3_ILi4EEES5_EEENS2_IJNS3_ILi1EEEiiiNS3_ILi144EEENS3_ILi512EEEEEES5_NS3_ILi64EEEEEDaRKT_RKT0_RKT1_RKT2_ENKUlRKT_T0_E_clINS2_IJNS2_IJEEESV_S5_S8_EEENS_17integral_constantIiLi3EEEEEDaSR_SS_,@function
        .size           $_ZN7cutlass13device_kernelIN5flash19enable_sm80_to_sm89INS1_16FlashAttnBwdSm80INS1_25CollectiveMainloopBwdSm80ILi2ELi2EN4cute5tupleIJNS5_1CILi128EEES8_NS7_ILi64EEEEEENS_10bfloat16_tEfNS_4arch4Sm80ELb0ELb0ELb1ELb1ELb1ELb0ELb0ELb0ELi2ELi4ELi4ELi4ELb0EEENS1_21CollectiveEpilogueBwdISA_SB_SD_Li256ELb1ELb0ELi2EEENS1_19SingleTileSchedulerILb1ELb0ELb0ELi128EEEEEEEEEvNT_6ParamsE$_ZZN4cute6detail16composition_implINS_5tupleIJNS_1CILi16EEENS3_ILi2EEES5_S5_NS3_ILi4EEES5_EEENS2_IJNS3_ILi1EEEiiiNS3_ILi144EEENS3_ILi512EEEEEES5_NS3_ILi64EEEEEDaRKT_RKT0_RKT1_RKT2_ENKUlRKT_T0_E_clINS2_IJNS2_IJEEESV_S5_S8_EEENS_17integral_constantIiLi3EEEEEDaSR_SS_,($_ZN7cutlass13device_kernelIN5flash19enable_sm80_to_sm89INS1_16FlashAttnBwdSm80INS1_25CollectiveMainloopBwdSm80ILi2ELi2EN4cute5tupleIJNS5_1CILi128EEES8_NS7_ILi64EEEEEENS_10bfloat16_tEfNS_4arch4Sm80ELb0ELb0ELb1ELb1ELb1ELb0ELb0ELb0ELi2ELi4ELi4ELi4ELb0EEENS1_21CollectiveEpilogueBwdISA_SB_SD_Li256ELb1ELb0ELi2EEENS1_19SingleTileSchedulerILb1ELb0ELb0ELi128EEEEEEEEEvNT_6ParamsE$_ZZN4cute6detail16composition_implINS_5tupleIJNS_1CILi16EEENS3_ILi2EEES5_S5_NS3_ILi4EEES5_EEENS2_IJNS3_ILi1EEEiiiNS3_ILi144EEENS3_ILi512EEEEEES5_NS3_ILi64EEEEEDaRKT_RKT0_RKT1_RKT2_ENKUlRKT_T0_E_clINS2_IJNS2_IJS5_EEENS2_IJiEEES8_S8_EEENS_17integral_constantIiLi4EEEEEDaSR_SS_ - $_ZN7cutlass13device_kernelIN5flash19enable_sm80_to_sm89INS1_16FlashAttnBwdSm80INS1_25CollectiveMainloopBwdSm80ILi2ELi2EN4cute5tupleIJNS5_1CILi128EEES8_NS7_ILi64EEEEEENS_10bfloat16_tEfNS_4arch4Sm80ELb0ELb0ELb1ELb1ELb1ELb0ELb0ELb0ELi2ELi4ELi4ELi4ELb0EEENS1_21CollectiveEpilogueBwdISA_SB_SD_Li256ELb1ELb0ELi2EEENS1_19SingleTileSchedulerILb1ELb0ELb0ELi128EEEEEEEEEvNT_6ParamsE$_ZZN4cute6detail16composition_implINS_5tupleIJNS_1CILi16EEENS3_ILi2EEES5_S5_NS3_ILi4EEES5_EEENS2_IJNS3_ILi1EEEiiiNS3_ILi144EEENS3_ILi512EEEEEES5_NS3_ILi64EEEEEDaRKT_RKT0_RKT1_RKT2_ENKUlRKT_T0_E_clINS2_IJNS2_IJEEESV_S5_S8_EEENS_17integral_constantIiLi3EEEEEDaSR_SS_)
$_ZN7cutlass13device_kernelIN5flash19enable_sm80_to_sm89INS1_16FlashAttnBwdSm80INS1_25CollectiveMainloopBwdSm80ILi2ELi2EN4cute5tupleIJNS5_1CILi128EEES8_NS7_ILi64EEEEEENS_10bfloat16_tEfNS_4arch4Sm80ELb0ELb0ELb1ELb1ELb1ELb0ELb0ELb0ELi2ELi4ELi4ELi4ELb0EEENS1_21CollectiveEpilogueBwdISA_SB_SD_Li256ELb1ELb0ELi2EEENS1_19SingleTileSchedulerILb1ELb0ELb0ELi128EEEEEEEEEvNT_6ParamsE$_ZZN4cute6detail16composition_implINS_5tupleIJNS_1CILi16EEENS3_ILi2EEES5_S5_NS3_ILi4EEES5_EEENS2_IJNS3_ILi1EEEiiiNS3_ILi144EEENS3_ILi512EEEEEES5_NS3_ILi64EEEEEDaRKT_RKT0_RKT1_RKT2_ENKUlRKT_T0_E_clINS2_IJNS2_IJEEESV_S5_S8_EEENS_17integral_constantIiLi3EEEEEDaSR_SS_:
[----:B------:R-:W-:Y:S02]  /*e4f0*/  IADD3 R4, R1, 0x16b0, RZ ;  /* 0x000016b001047810 */ /* 0x000fe40007ffe0ff */
[----:B------:R-:W-:Y:S02]  /*e500*/  MOV R8, 0xe540 ;  /* 0x0000e54000087802 */ /* 0x000fe40000000f00 */
[----:B------:R-:W-:-:S04]  /*e510*/  IADD3 R4, R4, c[0x0][0x20], RZ ;  /* 0x0000080004047a10 */ /* 0x000fc80007ffe0ff */
[----:B------:R-:W-:Y:S02]  /*e520*/  IADD3 R2, R4, 0x4, RZ ;  /* 0x0000000404027810 */ /* 0x000fe40007ffe0ff */
[----:B------:R-:W-:Y:S05]  /*e530*/  CALL.REL.NOINC `($_ZN7cutlass13device_kernelIN5flash19enable_sm80_to_sm89INS1_16FlashAttnBwdSm80INS1_25CollectiveMainloopBwdSm80ILi2ELi2EN4cute5tupleIJNS5_1CILi128EEES8_NS7_ILi64EEEEEENS_10bfloat16_tEfNS_4arch4Sm80ELb0ELb0ELb1ELb1ELb1ELb0ELb0ELb0ELi2ELi4ELi4ELi4ELb0EEENS1_21CollectiveEpilogueBwdISA_SB_SD_Li256ELb1ELb0ELi2EEENS1_19SingleTileSchedulerILb1ELb0ELb0ELi128EEEEEEEEEvNT_6ParamsE$_ZN4cute3eso3ESOILb0ELb1EJiEEC2ERKi) ;  /* 0xffffa0c000007944 */ /* 0x000fea0003c3ffff */
[----:B-1----:R1:W5:Y:S01]  /*e540*/  LDL R3, [R1+0x16b4] ;  /* 0x0016b40001037983 */ /* 0x0023620000100800 */
[----:B------:R-:W-:Y:S02]  /*e550*/  MOV R2, R4 ;  /* 0x0000000400027202 */ /* 0x000fe40000000f00 */
[----:B------:R-:W-:Y:S02]  /*e560*/  MOV R4, 0xe580 ;  /* 0x0000e58000047802 */ /* 0x000fe40000000f00 */
[----:B-1---5:R-:W-:Y:S05]  /*e570*/  CALL.REL.NOINC `($_ZN7cutlass13device_kernelIN5flash19enable_sm80_to_sm89INS1_16FlashAttnBwdSm80INS1_25CollectiveMainloopBwdSm80ILi2ELi2EN4cute5tupleIJNS5_1CILi128EEES8_NS7_ILi64EEEEEENS_10bfloat16_tEfNS_4arch4Sm80ELb0ELb0ELb1ELb1ELb1ELb0ELb0ELb0ELi2ELi4ELi4ELi4ELb0EEENS1_21CollectiveEpilogueBwdISA_SB_SD_Li256ELb1ELb0ELi2EEENS1_19SingleTileSchedulerILb1ELb0ELb0ELi128EEEEEEEEEvNT_6ParamsE$_ZN4cute3eso3ESOILb1ELb0EJNS_5tupleIJNS_1CILi2EEEEEENS2_IJiEEENS3_ILi1EEES7_EEC2ERKS5_RKS6_RKS7_SE_) ;  /* 0xffffb85000007944 */ /* 0x022fea0003c3ffff */
[----:B-1----:R1:W5:Y:S01]  /*e580*/  LDL R2, [R1+0x16b0] ;  /* 0x0016b00001027983 */ /* 0x0023620000100800 */
[----:B------:R-:W-:-:S04]  /*e590*/  MOV R75, 0x0 ;  /* 0x00000000004b7802 */ /* 0x000fc80000000f00 */
[----:B------:R-:W-:Y:S05]  /*e5a0*/  RET.REL.NODEC R74 `(_ZN7cutlass13device_kernelIN5flash19enable_sm80_to_sm89INS1_16FlashAttnBwdSm80INS1_25CollectiveMainloopBwdSm80ILi2ELi2EN4cute5tupleIJNS5_1CILi128EEES8_NS7_ILi64EEEEEENS_10bfloat16_tEfNS_4arch4Sm80ELb0ELb0ELb1ELb1ELb1ELb0ELb0ELb0ELi2ELi4ELi4ELi4ELb0EEENS1_21CollectiveEpilogueBwdISA_SB_SD_Li256ELb1ELb0ELi2EEENS1_19SingleTileSchedulerILb1ELb0ELb0ELi128EEEEEEEEEvNT_6ParamsE) ;  /* 0xffff1a504a007950 */ /* 0x000fea0003c3ffff */
        .type           $_ZN7cutlass13device_kernelIN5flash19enable_sm80_to_sm89INS1_16FlashAttnBwdSm80INS1_25CollectiveMainloopBwdSm80ILi2ELi2EN4cute5tupleIJNS5_1CILi128EEES8_NS7_ILi64EEEEEENS_10bfloat16_tEfNS_4arch4Sm80ELb0ELb0ELb1ELb1ELb1ELb0ELb0ELb0ELi2ELi4ELi4ELi4ELb0EEENS1_21CollectiveEpilogueBwdISA_SB_SD_Li256ELb1ELb0ELi2EEENS1_19SingleTileSchedulerILb1ELb0ELb0ELi128EEEEEEEEEvNT_6ParamsE$_ZZN4cute6detail16composition_implINS_5tupleIJNS_1CILi16EEENS3_ILi2EEES5_S5_NS3_ILi4EEES5_EEENS2_IJNS3_ILi1EEEiiiNS3_ILi144EEENS3_ILi512EEEEEES5_NS3_ILi64EEEEEDaRKT_RKT0_RKT1_RKT2_ENKUlRKT_T0_E_clINS2_IJNS2_IJS5_EEENS2_IJiEEES8_S8_EEENS_17integral_constantIiLi4EEEEEDaSR_SS_,@function
        .size           $_ZN7cutlass13device_kernelIN5flash19enable_sm80_to_sm89INS1_16FlashAttnBwdSm80INS1_25CollectiveMainloopBwdSm80ILi2ELi2EN4cute5tupleIJNS5_1CILi128EEES8_NS7_ILi64EEEEEENS_10bfloat16_tEfNS_4arch4Sm80ELb0ELb0ELb1ELb1ELb1ELb0ELb0ELb0ELi2ELi4ELi4ELi4ELb0EEENS1_21CollectiveEpilogueBwdISA_SB_SD_Li256ELb1ELb0ELi2EEENS1_19SingleTileSchedulerILb1ELb0ELb0ELi128EEEEEEEEEvNT_6ParamsE$_ZZN4cute6detail16composition_implINS_5tupleIJNS_1CILi16EEENS3_ILi2EEES5_S5_NS3_ILi4EEES5_EEENS2_IJNS3_ILi1EEEiiiNS3_ILi144EEENS3_ILi512EEEEEES5_NS3_ILi64EEEEEDaRKT_RKT0_RKT1_RKT2_ENKUlRKT_T0_E_clINS2_IJNS2_IJS5_EEENS2_IJiEEES8_S8_EEENS_17integral_constantIiLi4EEEEEDaSR_SS_,($_ZN7cutlass13device_kernelIN5flash19enable_sm80_to_sm89INS1_16FlashAttnBwdSm80INS1_25CollectiveMainloopBwdSm80ILi2ELi2EN4cute5tupleIJNS5_1CILi128EEES8_NS7_ILi64EEEEEENS_10bfloat16_tEfNS_4arch4Sm80ELb0ELb0ELb1ELb1ELb1ELb0ELb0ELb0ELi2ELi4ELi4ELi4ELb0EEENS1_21CollectiveEpilogueBwdISA_SB_SD_Li256ELb1ELb0ELi2EEENS1_19SingleTileSchedulerILb1ELb0ELb0ELi128EEEEEEEEEvNT_6ParamsE$_ZZN4cute6detail16composition_implINS_5tupleIJNS_1CILi16EEENS3_ILi2EEES5_S5_NS3_ILi4EEES5_EEENS2_IJNS3_ILi1EEEiiiNS3_ILi144EEENS3_ILi512EEEEEES6_S4_EEDaRKT_RKT0_RKT1_RKT2_ENKUlRKT_T0_E_clINS2_IJNS2_IJEEESU_S6_S8_EEENS_17integral_constantIiLi1EEEEEDaSQ_SR_ - $_ZN7cutlass13device_kernelIN5flash19enable_sm80_to_sm89INS1_16FlashAttnBwdSm80INS1_25CollectiveMainloopBwdSm80ILi2ELi2EN4cute5tupleIJNS5_1CILi128EEES8_NS7_ILi64EEEEEENS_10bfloat16_tEfNS_4arch4Sm80ELb0ELb0ELb1ELb1ELb1ELb0ELb0ELb0ELi2ELi4ELi4ELi4ELb0EEENS1_21CollectiveEpilogueBwdISA_SB_SD_Li256ELb1ELb0ELi2EEENS1_19SingleTileSchedulerILb1ELb0ELb0ELi128EEEEEEEEEvNT_6ParamsE$_ZZN4cute6detail16composition_implINS_5tupleIJNS_1CILi16EEENS3_ILi2EEES5_S5_NS3_ILi4EEES5_EEENS2_IJNS3_ILi1EEEiiiNS3_ILi144EEENS3_ILi512EEEEEES5_NS3_ILi64EEEEEDaRKT_RKT0_RKT1_RKT2_ENKUlRKT_T0_E_clINS2_IJNS2_IJS5_EEENS2_IJiEEES8_S8_EEENS_17integral_constantIiLi4EEEEEDaSR_SS_)
$_ZN7cutlass13device_kernelIN5flash19enable_sm80_to_sm89INS1_16FlashAttnBwdSm80INS1_25CollectiveMainloopBwdSm80ILi2ELi2EN4cute5tupleIJNS5_1CILi128EEES8_NS7_ILi64EEEEEENS_10bfloat16_tEfNS_4arch4Sm80ELb0ELb0ELb1ELb1ELb1ELb0ELb0ELb0ELi2ELi4ELi4ELi4ELb0EEENS1_21CollectiveEpilogueBwdISA_SB_SD_Li256ELb1ELb0ELi2EEENS1_19SingleTileSchedulerILb1ELb0ELb0ELi128EEEEEEEEEvNT_6ParamsE$_ZZN4cute6detail16composition_implINS_5tupleIJNS_1CILi16EEENS3_ILi2EEES5_S5_NS3_ILi4EEES5_EEENS2_IJNS3_ILi1EEEiiiNS3_ILi144EEENS3_ILi512EEEEEES5_NS3_ILi64EEEEEDaRKT_RKT0_RKT1_RKT2_ENKUlRKT_T0_E_clINS2_IJNS2_IJS5_EEENS2_IJiEEES8_S8_EEENS_17integral_constantIiLi4EEEEEDaSR_SS_:
[----:B------:R-:W-:-:S05]  /*e5b0*/  IADD3 R5, R5, -c[0x0][0x20], RZ ;  /* 0x8000080005057a10 */ /* 0x000fca0007ffe0ff */
[----:B------:R1:W5:Y:S01]  /*e5c0*/  LDL R3, [R5] ;  /* 0x0000000005037983 */ /* 0x0003620000100800 */
[----:B------:R-:W-:Y:S02]  /*e5d0*/  IADD3 R2, R1, 0x16b0, RZ ;  /* 0x000016b001027810 */ /* 0x000fe40007ffe0ff */
[----:B------:R-:W-:Y:S02]  /*e5e0*/  MOV R4, 0xe610 ;  /* 0x0000e61000047802 */ /* 0x000fe40000000f00 */
[----:B------:R-:W-:Y:S02]  /*e5f0*/  IADD3 R2, R2, c[0x0][0x20], RZ ;  /* 0x0000080002027a10 */ /* 0x000fe40007ffe0ff */
[----:B-1---5:R-:W-:Y:S05]  /*e600*/  CALL.REL.NOINC `($_ZN7cutlass13device_kernelIN5flash19enable_sm80_to_sm89INS1_16FlashAttnBwdSm80INS1_25CollectiveMainloopBwdSm80ILi2ELi2EN4cute5tupleIJNS5_1CILi128EEES8_NS7_ILi64EEEEEENS_10bfloat16_tEfNS_4arch4Sm80ELb0ELb0ELb1ELb1ELb1ELb0ELb0ELb0ELi2ELi4ELi4ELi4ELb0EEENS1_21CollectiveEpilogueBwdISA_SB_SD_Li256ELb1ELb0ELi2EEENS1_19SingleTileSchedulerILb1ELb0ELb0ELi128EEEEEEEEEvNT_6ParamsE$_ZN4cute3eso3ESOILb1ELb0EJNS_5tupleIJNS_1CILi2EEEEEENS2_IJiEEENS3_ILi1EEES7_EEC2ERKS5_RKS6_RKS7_SE_) ;  /* 0xffffb7c000007944 */ /* 0x022fea0003c3ffff */
[----:B-1----:R1:W5:Y:S01]  /*e610*/  LDL R3, [R1+0x16b0] ;  /* 0x0016b00001037983 */ /* 0x0023620000100800 */
[----:B------:R-:W-:-:S04]  /*e620*/  MOV R75, 0x0 ;  /* 0x00000000004b7802 */ /* 0x000fc80000000f00 */
[----:B------:R-:W-:Y:S05]  /*e630*/  RET.REL.NODEC R74 `(_ZN7cutlass13device_kernelIN5flash19enable_sm80_to_sm89INS1_16FlashAttnBwdSm80INS1_25CollectiveMainloopBwdSm80ILi2ELi2EN4cute5tupleIJNS5_1CILi128EEES8_NS7_ILi64EEEEEENS_10bfloat16_tEfNS_4arch4Sm80ELb0ELb0ELb1ELb1ELb1ELb0ELb0ELb0ELi2ELi4ELi4ELi4ELb0EEENS1_21CollectiveEpilogueBwdISA_SB_SD_Li256ELb1ELb0ELi2EEENS1_19SingleTileSchedulerILb1ELb0ELb0ELi128EEEEEEEEEvNT_6ParamsE) ;  /* 0xffff19c04a007950 */ /* 0x000fea0003c3ffff */
        .type           $_ZN7cutlass13device_kernelIN5flash19enable_sm80_to_sm89INS1_16FlashAttnBwdSm80INS1_25CollectiveMainloopBwdSm80ILi2ELi2EN4cute5tupleIJNS5_1CILi128EEES8_NS7_ILi64EEEEEENS_10bfloat16_tEfNS_4arch4Sm80ELb0ELb0ELb1ELb1ELb1ELb0ELb0ELb0ELi2ELi4ELi4ELi4ELb0EEENS1_21CollectiveEpilogueBwdISA_SB_SD_Li256ELb1ELb0ELi2EEENS1_19SingleTileSchedulerILb1ELb0ELb0ELi128EEEEEEEEEvNT_6ParamsE$_ZZN4cute6detail16composition_implINS_5tupleIJNS_1CILi16EEENS3_ILi2EEES5_S5_NS3_ILi4EEES5_EEENS2_IJNS3_ILi1EEEiiiNS3_ILi144EEENS3_ILi512EEEEEES6_S4_EEDaRKT_RKT0_RKT1_RKT2_ENKUlRKT_T0_E_clINS2_IJNS2_IJEEESU_S6_S8_EEENS_17integral_constantIiLi1EEEEEDaSQ_SR_,@function
        .size           $_ZN7cutlass13device_kernelIN5flash19enable_sm80_to_sm89INS1_16FlashAttnBwdSm80INS1_25CollectiveMainloopBwdSm80ILi2ELi2EN4cute5tupleIJNS5_1CILi128EEES8_NS7_ILi64EEEEEENS_10bfloat16_tEfNS_4arch4Sm80ELb0ELb0ELb1ELb1ELb1ELb0ELb0ELb0ELi2ELi4ELi4ELi4ELb0EEENS1_21CollectiveEpilogueBwdISA_SB_SD_Li256ELb1ELb0ELi2EEENS1_19SingleTileSchedulerILb1ELb0ELb0ELi128EEEEEEEEEvNT_6ParamsE$_ZZN4cute6detail16composition_implINS_5tupleIJNS_1CILi16EEENS3_ILi2EEES5_S5_NS3_ILi4EEES5_EEENS2_IJNS3_ILi1EEEiiiNS3_ILi144EEENS3_ILi512EEEEEES6_S4_EEDaRKT_RKT0_RKT1_RKT2_ENKUlRKT_T0_E_clINS2_IJNS2_IJEEESU_S6_S8_EEENS_17integral_constantIiLi1EEEEEDaSQ_SR_,($_ZN7cutlass13device_kernelIN5flash19enable_sm80_to_sm89INS1_16FlashAttnBwdSm80INS1_25CollectiveMainloopBwdSm80ILi2ELi2EN4cute5tupleIJNS5_1CILi128EEES8_NS7_ILi64EEEEEENS_10bfloat16_tEfNS_4arch4Sm80ELb0ELb0ELb1ELb1ELb1ELb0ELb0ELb0ELi2ELi4ELi4ELi4ELb0EEENS1_21CollectiveEpilogueBwdISA_SB_SD_Li256ELb1ELb0ELi2EEENS1_19SingleTileSchedulerILb1ELb0ELb0ELi128EEEEEEEEEvNT_6ParamsE$_ZZN4cute6detail16composition_implINS_5tupleIJNS_1CILi16EEENS3_ILi2EEES5_S5_NS3_ILi4EEES5_EEENS2_IJNS3_ILi1EEEiiiNS3_ILi144EEENS3_ILi512EEEEEES6_S4_EEDaRKT_RKT0_RKT1_RKT2_ENKUlRKT_T0_E_clINS2_IJNS2_IJS5_EEENS2_IJiEEES5_S8_EEENS_17integral_constantIiLi2EEEEEDaSQ_SR_ - $_ZN7cutlass13device_kernelIN5flash19enable_sm80_to_sm89INS1_16FlashAttnBwdSm80INS1_25CollectiveMainloopBwdSm80ILi2ELi2EN4cute5tupleIJNS5_1CILi128EEES8_NS7_ILi64EEEEEENS_10bfloat16_tEfNS_4arch4Sm80ELb0ELb0ELb1ELb1ELb1ELb0ELb0ELb0ELi2ELi4ELi4ELi4ELb0EEENS1_21CollectiveEpilogueBwdISA_SB_SD_Li256ELb1ELb0ELi2EEENS1_19SingleTileSchedulerILb1ELb0ELb0ELi128EEEEEEEEEvNT_6ParamsE$_ZZN4cute6detail16composition_implINS_5tupleIJNS_1CILi16EEENS3_ILi2EEES5_S5_NS3_ILi4EEES5_EEENS2_IJNS3_ILi1EEEiiiNS3_ILi144EEENS3_ILi512EEEEEES6_S4_EEDaRKT_RKT0_RKT1_RKT2_ENKUlRKT_T0_E_clINS2_IJNS2_IJEEESU_S6_S8_EEENS_17integral_constantIiLi1EEEEEDaSQ_SR_)
$_ZN7cutlass13device_kernelIN5flash19enable_sm80_to_sm89INS1_16FlashAttnBwdSm80INS1_25CollectiveMainloopBwdSm80ILi2ELi2EN4cute5tupleIJNS5_1CILi128EEES8_NS7_ILi64EEEEEENS_10bfloat16_tEfNS_4arch4Sm80ELb0ELb0ELb1ELb1ELb1ELb0ELb0ELb0ELi2ELi4ELi4ELi4ELb0EEENS1_21CollectiveEpilogueBwdISA_SB_SD_Li256ELb1ELb0ELi2EEENS1_19SingleTileSchedulerILb1ELb0ELb0ELi128EEEEEEEEEvNT_6ParamsE$_ZZN4cute6detail16composition_implINS_5tupleIJNS_1CILi16EEENS3_ILi2EEES5_S5_NS3_ILi4EEES5_EEENS2_IJNS3_ILi1EEEiiiNS3_ILi144EEENS3_ILi512EEEEEES6_S4_EEDaRKT_RKT0_RKT1_RKT2_ENKUlRKT_T0_E_clINS2_IJNS2_IJEEESU_S6_S8_EEENS_17integral_constantIiLi1EEEEEDaSQ_SR_:
        /* <DEDUP_REMOVED lines=8> */
[----:B-1---5:R-:W-:Y:S05]  /*e6c0*/  CALL.REL.NOINC `($_ZN7cutlass13device_kernelIN5flash19enable_sm80_to_sm89INS1_16FlashAttnBwdSm80INS1_25CollectiveMainloopBwdSm80ILi2ELi2EN4cute5tupleIJNS5_1CILi128EEES8_NS7_ILi64EEEEEENS_10bfloat16_tEfNS_4arch4Sm80ELb0ELb0ELb1ELb1ELb1ELb0ELb0ELb0ELi2ELi4ELi4ELi4ELb0EEENS1_21CollectiveEpilogueBwdISA_SB_SD_Li256ELb1ELb0ELi2EEENS1_19SingleTileSchedulerILb1ELb0ELb0ELi128EEEEEEEEEvNT_6ParamsE$_ZN4cute3eso3ESOILb1ELb0EJNS_5tupleIJNS_1CILi2EEEEEENS2_IJiEEES4_NS3_ILi1EEEEEC2ERKS5_RKS6_RKS4_RKS7_) ;  /* 0xffffb75000007944 */ /* 0x022fea0003c3ffff */
[----:B-1----:R1:W5:Y:S01]  /*e6d0*/  LDL R2, [R1+0x16c8] ;  /* 0x0016c80001027983 */ /* 0x0023620000100800 */
[----:B------:R-:W-:Y:S02]  /*e6e0*/  MOV R4, R10 ;  /* 0x0000000a00047202 */ /* 0x000fe40000000f00 */
[----:B------:R-:W-:-:S04]  /*e6f0*/  MOV R5, 0x0 ;  /* 0x0000000000057802 */ /* 0x000fc80000000f00 */
[----:B------:R-:W-:Y:S05]  /*e700*/  RET.REL.NODEC R4 `(_ZN7cutlass13device_kernelIN5flash19enable_sm80_to_sm89INS1_16FlashAttnBwdSm80INS1_25CollectiveMainloopBwdSm80ILi2ELi2EN4cute5tupleIJNS5_1CILi128EEES8_NS7_ILi64EEEEEENS_10bfloat16_tEfNS_4arch4Sm80ELb0ELb0ELb1ELb1ELb1ELb0ELb0ELb0ELi2ELi4ELi4ELi4ELb0EEENS1_21CollectiveEpilogueBwdISA_SB_SD_Li256ELb1ELb0ELi2EEENS1_19SingleTileSchedulerILb1ELb0ELb0ELi128EEEEEEEEEvNT_6ParamsE) ;  /* 0xffff18f004007950 */ /* 0x000fea0003c3ffff */
        .type           $_ZN7cutlass13device_kernelIN5flash19enable_sm80_to_sm89INS1_16FlashAttnBwdSm80INS1_25CollectiveMainloopBwdSm80ILi2ELi2EN4cute5tupleIJNS5_1CILi128EEES8_NS7_ILi64EEEEEENS_10bfloat16_tEfNS_4arch4Sm80ELb0ELb0ELb1ELb1ELb1ELb0ELb0ELb0ELi2ELi4ELi4ELi4ELb0EEENS1_21CollectiveEpilogueBwdISA_SB_SD_Li256ELb1ELb0ELi2EEENS1_19SingleTileSchedulerILb1ELb0ELb0ELi128EEEEEEEEEvNT_6ParamsE$_ZZN4cute6detail16composition_implINS_5tupleIJNS_1CILi16EEENS3_ILi2EEES5_S5_NS3_ILi4EEES5_EEENS2_IJNS3_ILi1EEEiiiNS3_ILi144EEENS3_ILi512EEEEEES6_S4_EEDaRKT_RKT0_RKT1_RKT2_ENKUlRKT_T0_E_clINS2_IJNS2_IJS5_EEENS2_IJiEEES5_S8_EEENS_17integral_constantIiLi2EEEEEDaSQ_SR_,@function
        .size           $_ZN7cutlass13device_kernelIN5flash19enable_sm80_to_sm89INS1_16FlashAttnBwdSm80INS1_25CollectiveMainloopBwdSm80ILi2ELi2EN4cute5tupleIJNS5_1CILi128EEES8_NS7_ILi64EEEEEENS_10bfloat16_tEfNS_4arch4Sm80ELb0ELb0ELb1ELb1ELb1ELb0ELb0ELb0ELi2ELi4ELi4ELi4ELb0EEENS1_21CollectiveEpilogueBwdISA_SB_SD_Li256ELb1ELb0ELi2EEENS1_19SingleTileSchedulerILb1ELb0ELb0ELi128EEEEEEEEEvNT_6ParamsE$_ZZN4cute6detail16composition_implINS_5tupleIJNS_1CILi16EEENS3_ILi2EEES5_S5_NS3_ILi4EEES5_EEENS2_IJNS3_ILi1EEEiiiNS3_ILi144EEENS3_ILi512EEEEEES6_S4_EEDaRKT_RKT0_RKT1_RKT2_ENKUlRKT_T0_E_clINS2_IJNS2_IJS5_EEENS2_IJiEEES5_S8_EEENS_17integral_constantIiLi2EEEEEDaSQ_SR_,($_ZN7cutlass13device_kernelIN5flash19enable_sm80_to_sm89INS1_16FlashAttnBwdSm80INS1_25CollectiveMainloopBwdSm80ILi2ELi2EN4cute5tupleIJNS5_1CILi128EEES8_NS7_ILi64EEEEEENS_10bfloat16_tEfNS_4arch4Sm80ELb0ELb0ELb1ELb1ELb1ELb0ELb0ELb0ELi2ELi4ELi4ELi4ELb0EEENS1_21CollectiveEpilogueBwdISA_SB_SD_Li256ELb1ELb0ELi2EEENS1_19SingleTileSchedulerILb1ELb0ELb0ELi128EEEEEEEEEvNT_6ParamsE$_ZZN4cute6detail16composition_implINS_5tupleIJNS_1CILi16EEENS3_ILi2EEES5_S5_NS3_ILi4EEES5_EEENS2_IJNS3_ILi1EEEiiiNS3_ILi144EEENS3_ILi512EEEEEES6_S4_EEDaRKT_RKT0_RKT1_RKT2_ENKUlRKT_T0_E_clINS2_IJNS2_IJS5_S5_EEENS2_IJiiEEES8_S8_EEENS_17integral_constantIiLi3EEEEEDaSQ_SR_ - $_ZN7cutlass13device_kernelIN5flash19enable_sm80_to_sm89INS1_16FlashAttnBwdSm80INS1_25CollectiveMainloopBwdSm80ILi2ELi2EN4cute5tupleIJNS5_1CILi128EEES8_NS7_ILi64EEEEEENS_10bfloat16_tEfNS_4arch4Sm80ELb0ELb0ELb1ELb1ELb1ELb0ELb0ELb0ELi2ELi4ELi4ELi4ELb0EEENS1_21CollectiveEpilogueBwdISA_SB_SD_Li256ELb1ELb0ELi2EEENS1_19SingleTileSchedulerILb1ELb0ELb0ELi128EEEEEEEEEvNT_6ParamsE$_ZZN4cute6detail16composition_implINS_5tupleIJNS_1CILi16EEENS3_ILi2EEES5_S5_NS3_ILi4EEES5_EEENS2_IJNS3_ILi1EEEiiiNS3_ILi144EEENS3_ILi512EEEEEES6_S4_EEDaRKT_RKT0_RKT1_RKT2_ENKUlRKT_T0_E_clINS2_IJNS2_IJS5_EEENS2_IJiEEES5_S8_EEENS_17integral_constantIiLi2EEEEEDaSQ_SR_)
$_ZN7cutlass13device_kernelIN5flash19enable_sm80_to_sm89INS1_16FlashAttnBwdSm80INS1_25CollectiveMainloopBwdSm80ILi2ELi2EN4cute5tupleIJNS5_1CILi128EEES8_NS7_ILi64EEEEEENS_10bfloat16_tEfNS_4arch4Sm80ELb0ELb0ELb1ELb1ELb1ELb0ELb0ELb0ELi2ELi4ELi4ELi4ELb0EEENS1_21CollectiveEpilogueBwdISA_SB_SD_Li256ELb1ELb0ELi2EEENS1_19SingleTileSchedulerILb1ELb0ELb0ELi128EEEEEEEEEvNT_6ParamsE$_ZZN4cute6detail16composition_implINS_5tupleIJNS_1CILi16EEENS3_ILi2EEES5_S5_NS3_ILi4EEES5_EEENS2_IJNS3_ILi1EEEiiiNS3_ILi144EEENS3_ILi512EEEEEES6_S4_EEDaRKT_RKT0_RKT1_RKT2_ENKUlRKT_T0_E_clINS2_IJNS2_IJS5_EEENS2_IJiEEES5_S8_EEENS_17integral_constantIiLi2EEEEEDaSQ_SR_:
        /* <DEDUP_REMOVED lines=8> */
[----:B-1---5:R-:W-:Y:S05]  /*e790*/  CALL.REL.NOINC `($_ZN7cutlass13device_kernelIN5flash19enable_sm80_to_sm89INS1_16FlashAttnBwdSm80INS1_25CollectiveMainloopBwdSm80ILi2ELi2EN4cute5tupleIJNS5_1CILi128EEES8_NS7_ILi64EEEEEENS_10bfloat16_tEfNS_4arch4Sm80ELb0ELb0ELb1ELb1ELb1ELb0ELb0ELb0ELi2ELi4ELi4ELi4ELb0EEENS1_21CollectiveEpilogueBwdISA_SB_SD_Li256ELb1ELb0ELi2EEENS1_19SingleTileSchedulerILb1ELb0ELb0ELi128EEEEEEEEEvNT_6ParamsE$_ZN4cute3eso3ESOILb0ELb0EJiiEEC2ERKiS4_) ;  /* 0xffff96c000007944 */ /* 0x022fea0003c3ffff */
[----:B-1----:R1:W5:Y:S01]  /*e7a0*/  LDL.64 R2, [R1+0x16c8] ;  /* 0x0016c80001027983 */ /* 0x0023620000100a00 */
[----:B------:R-:W-:-:S03]  /*e7b0*/  MOV R6, 0xe7d0 ;  /* 0x0000e7d000067802 */ /* 0x000fc60000000f00 */
[----:B-1---5:R-:W-:Y:S05]  /*e7c0*/  CALL.REL.NOINC `($_ZN7cutlass13device_kernelIN5flash19enable_sm80_to_sm89INS1_16FlashAttnBwdSm80INS1_25CollectiveMainloopBwdSm80ILi2ELi2EN4cute5tupleIJNS5_1CILi128EEES8_NS7_ILi64EEEEEENS_10bfloat16_tEfNS_4arch4Sm80ELb0ELb0ELb1ELb1ELb1ELb0ELb0ELb0ELi2ELi4ELi4ELi4ELb0EEENS1_21CollectiveEpilogueBwdISA_SB_SD_Li256ELb1ELb0ELi2EEENS1_19SingleTileSchedulerILb1ELb0ELb0ELi128EEEEEEEEEvNT_6ParamsE$_ZN4cute3eso3ESOILb1ELb0EJNS_5tupleIJNS_1CILi2EEES4_EEENS2_IJiiEEENS3_ILi1EEES7_EEC2ERKS5_RKS6_RKS7_SE_) ;  /* 0xffffb7a000007944 */ /* 0x022fea0003c3ffff */
[----:B-1----:R1:W5:Y:S01]  /*e7d0*/  LDL.64 R2, [R1+0x16c8] ;  /* 0x0016c80001027983 */ /* 0x0023620000100a00 */
[----:B------:R-:W-:-:S04]  /*e7e0*/  MOV R73, 0x0 ;  /* 0x0000000000497802 */ /* 0x000fc80000000f00 */
[----:B------:R-:W-:Y:S05]  /*e7f0*/  RET.REL.NODEC R72 `(_ZN7cutlass13device_kernelIN5flash19enable_sm80_to_sm89INS1_16FlashAttnBwdSm80INS1_25CollectiveMainloopBwdSm80ILi2ELi2EN4cute5tupleIJNS5_1CILi128EEES8_NS7_ILi64EEEEEENS_10bfloat16_tEfNS_4arch4Sm80ELb0ELb0ELb1ELb1ELb1ELb0ELb0ELb0ELi2ELi4ELi4ELi4ELb0EEENS1_21CollectiveEpilogueBwdISA_SB_SD_Li256ELb1ELb0ELi2EEENS1_19SingleTileSchedulerILb1ELb0ELb0ELi128EEEEEEEEEvNT_6ParamsE) ;  /* 0xffff180048007950 */ /* 0x000fea0003c3ffff */
        .type           $_ZN7cutlass13device_kernelIN5flash19enable_sm80_to_sm89INS1_16FlashAttnBwdSm80INS1_25CollectiveMainloopBwdSm80ILi2ELi2EN4cute5tupleIJNS5_1CILi128EEES8_NS7_ILi64EEEEEENS_10bfloat16_tEfNS_4arch4Sm80ELb0ELb0ELb1ELb1ELb1ELb0ELb0ELb0ELi2ELi4ELi4ELi4ELb0EEENS1_21CollectiveEpilogueBwdISA_SB_SD_Li256ELb1ELb0ELi2EEENS1_19SingleTileSchedulerILb1ELb0ELb0ELi128EEEEEEEEEvNT_6ParamsE$_ZZN4cute6detail16composition_implINS_5tupleIJNS_1CILi16EEENS3_ILi2EEES5_S5_NS3_ILi4EEES5_EEENS2_IJNS3_ILi1EEEiiiNS3_ILi144EEENS3_ILi512EEEEEES6_S4_EEDaRKT_RKT0_RKT1_RKT2_ENKUlRKT_T0_E_clINS2_IJNS2_IJS5_S5_EEENS2_IJiiEEES8_S8_EEENS_17integral_constantIiLi3EEEEEDaSQ_SR_,@function
        .size           $_ZN7cutlass13device_kernelIN5flash19enable_sm80_to_sm89INS1_16FlashAttnBwdSm80INS1_25CollectiveMainloopBwdSm80ILi2ELi2EN4cute5tupleIJNS5_1CILi128EEES8_NS7_ILi64EEEEEENS_10bfloat16_tEfNS_4arch4Sm80ELb0ELb0ELb1ELb1ELb1ELb0ELb0ELb0ELi2ELi4ELi4ELi4ELb0EEENS1_21CollectiveEpilogueBwdISA_SB_SD_Li256ELb1ELb0ELi2EEENS1_19SingleTileSchedulerILb1ELb0ELb0ELi128EEEEEEEEEvNT_6ParamsE$_ZZN4cute6detail16composition_implINS_5tupleIJNS_1CILi16EEENS3_ILi2EEES5_S5_NS3_ILi4EEES5_EEENS2_IJNS3_ILi1EEEiiiNS3_ILi144EEENS3_ILi512EEEEEES6_S4_EEDaRKT_RKT0_RKT1_RKT2_ENKUlRKT_T0_E_clINS2_IJNS2_IJS5_S5_EEENS2_IJiiEEES8_S8_EEENS_17integral_constantIiLi3EEEEEDaSQ_SR_,($_ZN7cutlass13device_kernelIN5flash19enable_sm80_to_sm89INS1_16FlashAttnBwdSm80INS1_25CollectiveMainloopBwdSm80ILi2ELi2EN4cute5tupleIJNS5_1CILi128EEES8_NS7_ILi64EEEEEENS_10bfloat16_tEfNS_4arch4Sm80ELb0ELb0ELb1ELb1ELb1ELb0ELb0ELb0ELi2ELi4ELi4ELi4ELb0EEENS1_21CollectiveEpilogueBwdISA_SB_SD_Li256ELb1ELb0ELi2EEENS1_19SingleTileSchedulerILb1ELb0ELb0ELi128EEEEEEEEEvNT_6ParamsE$_ZZN4cute6detail16composition_implINS_5tupleIJNS_1CILi16EEENS3_ILi2EEES5_S5_NS3_ILi4EEES5_EEENS2_IJNS3_ILi1EEEiiiNS3_ILi144EEENS3_ILi512EEEEEES6_S4_EEDaRKT_RKT0_RKT1_RKT2_ENKUlRKT_T0_E_clINS2_IJNS2_IJS5_S5_EEENS2_IJiiEEES8_S8_EEENS_17integral_constantIiLi4EEEEEDaSQ_SR_ - $_ZN7cutlass13device_kernelIN5flash19enable_sm80_to_sm89INS1_16FlashAttnBwdSm80INS1_25CollectiveMainloopBwdSm80ILi2ELi2EN4cute5tupleIJNS5_1CILi128EEES8_NS7_ILi64EEEEEENS_10bfloat16_tEfNS_4arch4Sm80ELb0ELb0ELb1ELb1ELb1ELb0ELb0ELb0ELi2ELi4ELi4ELi4ELb0EEENS1_21CollectiveEpilogueBwdISA_SB_SD_Li256ELb1ELb0ELi2EEENS1_19SingleTileSchedulerILb1ELb0ELb0ELi128EEEEEEEEEvNT_6ParamsE$_ZZN4cute6detail16composition_implINS_5tupleIJNS_1CILi16EEENS3_ILi2EEES5_S5_NS3_ILi4EEES5_EEENS2_IJNS3_ILi1EEEiiiNS3_ILi144EEENS3_ILi512EEEEEES6_S4_EEDaRKT_RKT0_RKT1_RKT2_ENKUlRKT_T0_E_clINS2_IJNS2_IJS5_S5_EEENS2_IJiiEEES8_S8_EEENS_17integral_constantIiLi3EEEEEDaSQ_SR_)
$_ZN7cutlass13device_kernelIN5flash19enable_sm80_to_sm89INS1_16FlashAttnBwdSm80INS1_25CollectiveMainloopBwdSm80ILi2ELi2EN4cute5tupleIJNS5_1CILi128EEES8_NS7_ILi64EEEEEENS_10bfloat16_tEfNS_4arch4Sm80ELb0ELb0ELb1ELb1ELb1ELb0ELb0ELb0ELi2ELi4ELi4ELi4ELb0EEENS1_21CollectiveEpilogueBwdISA_SB_SD_Li256ELb1ELb0ELi2EEENS1_19SingleTileSchedulerILb1ELb0ELb0ELi128EEEEEEEEEvNT_6ParamsE$_ZZN4cute6detail16composition_implINS_5tupleIJNS_1CILi16EEENS3_ILi2EEES5_S5_NS3_ILi4EEES5_EEENS2_IJNS3_ILi1EEEiiiNS3_ILi144EEENS3_ILi512EEEEEES6_S4_EEDaRKT_RKT0_RKT1_RKT2_ENKUlRKT_T0_E_clINS2_IJNS2_IJS5_S5_EEENS2_IJiiEEES8_S8_EEENS_17integral_constantIiLi3EEEEEDaSQ_SR_:
[----:B------:R-:W-:-:S05]  /*e800*/  IADD3 R5, R5, -c[0x0][0x20], RZ ;  /* 0x8000080005057a10 */ /* 0x000fca0007ffe0ff */
[----:B------:R1:W5:Y:S04]  /*e810*/  LDL R2, [R5] ;  /* 0x0000000005027983 */ /* 0x0003680000100800 */
[----:B------:R1:W5:Y:S01]  /*e820*/  LDL R3, [R5+0x4] ;  /* 0x0000040005037983 */ /* 0x0003620000100800 */
[----:B------:R-:W-:Y:S02]  /*e830*/  IADD3 R4, R1, 0x16c8, RZ ;  /* 0x000016c801047810 */ /* 0x000fe40007ffe0ff */
[----:B------:R-:W-:Y:S02]  /*e840*/  MOV R6, 0xe870 ;  /* 0x0000e87000067802 */ /* 0x000fe40000000f00 */
[----:B------:R-:W-:Y:S02]  /*e850*/  IADD3 R4, R4, c[0x0][0x20], RZ ;  /* 0x0000080004047a10 */ /* 0x000fe40007ffe0ff */
[----:B-1---5:R-:W-:Y:S05]  /*e860*/  CALL.REL.NOINC `($_ZN7cutlass13device_kernelIN5flash19enable_sm80_to_sm89INS1_16FlashAttnBwdSm80INS1_25CollectiveMainloopBwdSm80ILi2ELi2EN4cute5tupleIJNS5_1CILi128EEES8_NS7_ILi64EEEEEENS_10bfloat16_tEfNS_4arch4Sm80ELb0ELb0ELb1ELb1ELb1ELb0ELb0ELb0ELi2ELi4ELi4ELi4ELb0EEENS1_21CollectiveEpilogueBwdISA_SB_SD_Li256ELb1ELb0ELi2EEENS1_19SingleTileSchedulerILb1ELb0ELb0ELi128EEEEEEEEEvNT_6ParamsE$_ZN4cute3eso3ESOILb1ELb0EJNS_5tupleIJNS_1CILi2EEES4_EEENS2_IJiiEEENS3_ILi1EEES7_EEC2ERKS5_RKS6_RKS7_SE_) ;  /* 0xffffb70000007944 */ /* 0x022fea0003c3ffff */
[----:B-1----:R1:W5:Y:S01]  /*e870*/  LDL.64 R2, [R1+0x16c8] ;  /* 0x0016c80001027983 */ /* 0x0023620000100a00 */
[----:B------:R-:W-:-:S04]  /*e880*/  MOV R9, 0x0 ;  /* 0x0000000000097802 */ /* 0x000fc80000000f00 */
[----:B------:R-:W-:Y:S05]  /*e890*/  RET.REL.NODEC R8 `(_ZN7cutlass13device_kernelIN5flash19enable_sm80_to_sm89INS1_16FlashAttnBwdSm80INS1_25CollectiveMainloopBwdSm80ILi2ELi2EN4cute5tupleIJNS5_1CILi128EEES8_NS7_ILi64EEEEEENS_10bfloat16_tEfNS_4arch4Sm80ELb0ELb0ELb1ELb1ELb1ELb0ELb0ELb0ELi2ELi4ELi4ELi4ELb0EEENS1_21CollectiveEpilogueBwdISA_SB_SD_Li256ELb1ELb0ELi2EEENS1_19SingleTileSchedulerILb1ELb0ELb0ELi128EEEEEEEEEvNT_6ParamsE) ;  /* 0xffff176008007950 */ /* 0x000fea0003c3ffff */
        .type           $_ZN7cutlass13device_kernelIN5flash19enable_sm80_to_sm89INS1_16FlashAttnBwdSm80INS1_25CollectiveMainloopBwdSm80ILi2ELi2EN4cute5tupleIJNS5_1CILi128EEES8_NS7_ILi64EEEEEENS_10bfloat16_tEfNS_4arch4Sm80ELb0ELb0ELb1ELb1ELb1ELb0ELb0ELb0ELi2ELi4ELi4ELi4ELb0EEENS1_21CollectiveEpilogueBwdISA_SB_SD_Li256ELb1ELb0ELi2EEENS1_19SingleTileSchedulerILb1ELb0ELb0ELi128EEEEEEEEEvNT_6ParamsE$_ZZN4cute6detail16composition_implINS_5tupleIJNS_1CILi16EEENS3_ILi2EEES5_S5_NS3_ILi4EEES5_EEENS2_IJNS3_ILi1EEEiiiNS3_ILi144EEENS3_ILi512EEEEEES6_S4_EEDaRKT_RKT0_RKT1_RKT2_ENKUlRKT_T0_E_clINS2_IJNS2_IJS5_S5_EEENS2_IJiiEEES8_S8_EEENS_17integral_constantIiLi4EEEEEDaSQ_SR_,@function
        .size           $_ZN7cutlass13device_kernelIN5flash19enable_sm80_to_sm89INS1_16FlashAttnBwdSm80INS1_25CollectiveMainloopBwdSm80ILi2ELi2EN4cute5tupleIJNS5_1CILi128EEES8_NS7_ILi64EEEEEENS_10bfloat16_tEfNS_4arch4Sm80ELb0ELb0ELb1ELb1ELb1ELb0ELb0ELb0ELi2ELi4ELi4ELi4ELb0EEENS1_21CollectiveEpilogueBwdISA_SB_SD_Li256ELb1ELb0ELi2EEENS1_19SingleTileSchedulerILb1ELb0ELb0ELi128EEEEEEEEEvNT_6ParamsE$_ZZN4cute6detail16composition_implINS_5tupleIJNS_1CILi16EEENS3_ILi2EEES5_S5_NS3_ILi4EEES5_EEENS2_IJNS3_ILi1EEEiiiNS3_ILi144EEENS3_ILi512EEEEEES6_S4_EEDaRKT_RKT0_RKT1_RKT2_ENKUlRKT_T0_E_clINS2_IJNS2_IJS5_S5_EEENS2_IJiiEEES8_S8_EEENS_17integral_constantIiLi4EEEEEDaSQ_SR_,($_ZN7cutlass13device_kernelIN5flash19enable_sm80_to_sm89INS1_16FlashAttnBwdSm80INS1_25CollectiveMainloopBwdSm80ILi2ELi2EN4cute5tupleIJNS5_1CILi128EEES8_NS7_ILi64EEEEEENS_10bfloat16_tEfNS_4arch4Sm80ELb0ELb0ELb1ELb1ELb1ELb0ELb0ELb0ELi2ELi4ELi4ELi4ELb0EEENS1_21CollectiveEpilogueBwdISA_SB_SD_Li256ELb1ELb0ELi2EEENS1_19SingleTileSchedulerILb1ELb0ELb0ELi128EEEEEEEEEvNT_6ParamsE$_ZZN4cute6detail16composition_implINS_5tupleIJNS_1CILi8EEENS3_ILi2EEES5_S5_S4_S5_EEENS2_IJNS3_ILi1EEEiiiNS3_ILi72EEENS3_ILi512EEEEEENS2_IJNS2_IJS5_S5_EEES4_NS3_ILi4EEEEEENS2_IJNS2_IJS7_S4_EEENS3_ILi1024EEENS3_ILi16EEEEEEEEDaRKT_RKT0_RKT1_RKT2_ENKUlRKT_RKT0_E_clISB_SE_EEDaSW_SZ_ - $_ZN7cutlass13device_kernelIN5flash19enable_sm80_to_sm89INS1_16FlashAttnBwdSm80INS1_25CollectiveMainloopBwdSm80ILi2ELi2EN4cute5tupleIJNS5_1CILi128EEES8_NS7_ILi64EEEEEENS_10bfloat16_tEfNS_4arch4Sm80ELb0ELb0ELb1ELb1ELb1ELb0ELb0ELb0ELi2ELi4ELi4ELi4ELb0EEENS1_21CollectiveEpilogueBwdISA_SB_SD_Li256ELb1ELb0ELi2EEENS1_19SingleTileSchedulerILb1ELb0ELb0ELi128EEEEEEEEEvNT_6ParamsE$_ZZN4cute6detail16composition_implINS_5tupleIJNS_1CILi16EEENS3_ILi2EEES5_S5_NS3_ILi4EEES5_EEENS2_IJNS3_ILi1EEEiiiNS3_ILi144EEENS3_ILi512EEEEEES6_S4_EEDaRKT_RKT0_RKT1_RKT2_ENKUlRKT_T0_E_clINS2_IJNS2_IJS5_S5_EEENS2_IJiiEEES8_S8_EEENS_17integral_constantIiLi4EEEEEDaSQ_SR_)
$_ZN7cutlass13device_kernelIN5flash19enable_sm80_to_sm89INS1_16FlashAttnBwdSm80INS1_25CollectiveMainloopBwdSm80ILi2ELi2EN4cute5tupleIJNS5_1CILi128EEES8_NS7_ILi64EEEEEENS_10bfloat16_tEfNS_4arch4Sm80ELb0ELb0ELb1ELb1ELb1ELb0ELb0ELb0ELi2ELi4ELi4ELi4ELb0EEENS1_21CollectiveEpilogueBwdISA_SB_SD_Li256ELb1ELb0ELi2EEENS1_19SingleTileSchedulerILb1ELb0ELb0ELi128EEEEEEEEEvNT_6ParamsE$_ZZN4cute6detail16composition_implINS_5tupleIJNS_1CILi16EEENS3_ILi2EEES5_S5_NS3_ILi4EEES5_EEENS2_IJNS3_ILi1EEEiiiNS3_ILi144EEENS3_ILi512EEEEEES6_S4_EEDaRKT_RKT0_RKT1_RKT2_ENKUlRKT_T0_E_clINS2_IJNS2_IJS5_S5_EEENS2_IJiiEEES8_S8_EEENS_17integral_constantIiLi4EEEEEDaSQ_SR_:
        /* <DEDUP_REMOVED lines=10> */
        .type           $_ZN7cutlass13device_kernelIN5flash19enable_sm80_to_sm89INS1_16FlashAttnBwdSm80INS1_25CollectiveMainloopBwdSm80ILi2ELi2EN4cute5tupleIJNS5_1CILi128EEES8_NS7_ILi64EEEEEENS_10bfloat16_tEfNS_4arch4Sm80ELb0ELb0ELb1ELb1ELb1ELb0ELb0ELb0ELi2ELi4ELi4ELi4ELb0EEENS1_21CollectiveEpilogueBwdISA_SB_SD_Li256ELb1ELb0ELi2EEENS1_19SingleTileSchedulerILb1ELb0ELb0ELi128EEEEEEEEEvNT_6ParamsE$_ZZN4cute6detail16composition_implINS_5tupleIJNS_1CILi8EEENS3_ILi2EEES5_S5_S4_S5_EEENS2_IJNS3_ILi1EEEiiiNS3_ILi72EEENS3_ILi512EEEEEENS2_IJNS2_IJS5_S5_EEES4_NS3_ILi4EEEEEENS2_IJNS2_IJS7_S4_EEENS3_ILi1024EEENS3_ILi16EEEEEEEEDaRKT_RKT0_RKT1_RKT2_ENKUlRKT_RKT0_E_clISB_SE_EEDaSW_SZ_,@function
        .size           $_ZN7cutlass13device_kernelIN5flash19enable_sm80_to_sm89INS1_16FlashAttnBwdSm80INS1_25CollectiveMainloopBwdSm80ILi2ELi2EN4cute5tupleIJNS5_1CILi128EEES8_NS7_ILi64EEEEEENS_10bfloat16_tEfNS_4arch4Sm80ELb0ELb0ELb1ELb1ELb1ELb0ELb0ELb0ELi2ELi4ELi4ELi4ELb0EEENS1_21CollectiveEpilogueBwdISA_SB_SD_Li256ELb1ELb0ELi2EEENS1_19SingleTileSchedulerILb1ELb0ELb0ELi128EEEEEEEEEvNT_6ParamsE$_ZZN4cute6detail16composition_implINS_5tupleIJNS_1CILi8EEENS3_ILi2EEES5_S5_S4_S5_EEENS2_IJNS3_ILi1EEEiiiNS3_ILi72EEENS3_ILi512EEEEEENS2_IJNS2_IJS5_S5_EEES4_NS3_ILi4EEEEEENS2_IJNS2_IJS7_S4_EEENS3_ILi1024EEENS3_ILi16EEEEEEEEDaRKT_RKT0_RKT1_RKT2_ENKUlRKT_RKT0_E_clISB_SE_EEDaSW_SZ_,($_ZN7cutlass13device_kernelIN5flash19enable_sm80_to_sm89INS1_16FlashAttnBwdSm80INS1_25CollectiveMainloopBwdSm80ILi2ELi2EN4cute5tupleIJNS5_1CILi128EEES8_NS7_ILi64EEEEEENS_10bfloat16_tEfNS_4arch4Sm80ELb0ELb0ELb1ELb1ELb1ELb0ELb0ELb0ELi2ELi4ELi4ELi4ELb0EEENS1_21CollectiveEpilogueBwdISA_SB_SD_Li256ELb1ELb0ELi2EEENS1_19SingleTileSchedulerILb1ELb0ELb0ELi128EEEEEEEEEvNT_6ParamsE$_ZZN4cute6detail16composition_implINS_5tupleIJNS_1CILi8EEENS3_ILi2EEES5_S5_S4_S5_EEENS2_IJNS3_ILi1EEEiiiNS3_ILi72EEENS3_ILi512EEEEEENS2_IJNS2_IJS5_S5_EEES4_NS3_ILi4EEEEEENS2_IJNS2_IJS7_S4_EEENS3_ILi1024EEENS3_ILi16EEEEEEEEDaRKT_RKT0_RKT1_RKT2_ENKUlRKT_RKT0_E_clISC_SG_EEDaSW_SZ_ - $_ZN7cutlass13device_kernelIN5flash19enable_sm80_to_sm89INS1_16FlashAttnBwdSm80INS1_25CollectiveMainloopBwdSm80ILi2ELi2EN4cute5tupleIJNS5_1CILi128EEES8_NS7_ILi64EEEEEENS_10bfloat16_tEfNS_4arch4Sm80ELb0ELb0ELb1ELb1ELb1ELb0ELb0ELb0ELi2ELi4ELi4ELi4ELb0EEENS1_21CollectiveEpilogueBwdISA_SB_SD_Li256ELb1ELb0ELi2EEENS1_19SingleTileSchedulerILb1ELb0ELb0ELi128EEEEEEEEEvNT_6ParamsE$_ZZN4cute6detail16composition_implINS_5tupleIJNS_1CILi8EEENS3_ILi2EEES5_S5_S4_S5_EEENS2_IJNS3_ILi1EEEiiiNS3_ILi72EEENS3_ILi512EEEEEENS2_IJNS2_IJS5_S5_EEES4_NS3_ILi4EEEEEENS2_IJNS2_IJS7_S4_EEENS3_ILi1024EEENS3_ILi16EEEEEEEEDaRKT_RKT0_RKT1_RKT2_ENKUlRKT_RKT0_E_clISB_SE_EEDaSW_SZ_)
$_ZN7cutlass13device_kernelIN5flash19enable_sm80_to_sm89INS1_16FlashAttnBwdSm80INS1_25CollectiveMainloopBwdSm80ILi2ELi2EN4cute5tupleIJNS5_1CILi128EEES8_NS7_ILi64EEEEEENS_10bfloat16_tEfNS_4arch4Sm80ELb0ELb0ELb1ELb1ELb1ELb0ELb0ELb0ELi2ELi4ELi4ELi4ELb0EEENS1_21CollectiveEpilogueBwdISA_SB_SD_Li256ELb1ELb0ELi2EEENS1_19SingleTileSchedulerILb1ELb0ELb0ELi128EEEEEEEEEvNT_6ParamsE$_ZZN4cute6detail16composition_implINS_5tupleIJNS_1CILi8EEENS3_ILi2EEES5_S5_S4_S5_EEENS2_IJNS3_ILi1EEEiiiNS3_ILi72EEENS3_ILi512EEEEEENS2_IJNS2_IJS5_S5_EEES4_NS3_ILi4EEEEEENS2_IJNS2_IJS7_S4_EEENS3_ILi1024EEENS3_ILi16EEEEEEEEDaRKT_RKT0_RKT1_RKT2_ENKUlRKT_RKT0_E_clISB_SE_EEDaSW_SZ_:
[----:B------:R-:W-:Y:S02]  /*e940*/  IADD3 R35, R1, 0x1380, RZ ;  /* 0x0000138001237810 */ /* 0x000fe40007ffe0ff */
[----:B------:R-:W-:Y:S02]  /*e950*/  MOV R62, 0xe990 ;  /* 0x0000e990003e7802 */ /* 0x000fe40000000f00 */
[----:B------:R-:W-:-:S04]  /*e960*/  IADD3 R35, R35, c[0x0][0x20], RZ ;  /* 0x0000080023237a10 */ /* 0x000fc80007ffe0ff */
[----:B------:R-:W-:Y:S02]  /*e970*/  IADD3 R51, R35, 0x4, RZ ;  /* 0x0000000423337810 */ /* 0x000fe40007ffe0ff */
[----:B------:R-:W-:Y:S05]  /*e980*/  CALL.REL.NOINC `($_ZN7cutlass13device_kernelIN5flash19enable_sm80_to_sm89INS1_16FlashAttnBwdSm80INS1_25CollectiveMainloopBwdSm80ILi2ELi2EN4cute5tupleIJNS5_1CILi128EEES8_NS7_ILi64EEEEEENS_10bfloat16_tEfNS_4arch4Sm80ELb0ELb0ELb1ELb1ELb1ELb0ELb0ELb0ELi2ELi4ELi4ELi4ELb0EEENS1_21CollectiveEpilogueBwdISA_SB_SD_Li256ELb1ELb0ELi2EEENS1_19SingleTileSchedulerILb1ELb0ELb0ELi128EEEEEEEEEvNT_6ParamsE$_ZZN4cute6detail16composition_implINS_5tupleIJNS_1CILi8EEENS3_ILi2EEES5_S5_S4_S5_EEENS2_IJNS3_ILi1EEEiiiNS3_ILi72EEENS3_ILi512EEEEEENS2_IJS5_S5_EEENS2_IJS7_S4_EEEEEDaRKT_RKT0_RKT1_RKT2_ENKUlRKT_RKT0_E_clIS5_S4_EEDaSR_SU_) ;  /* 0x000009f000007944 */ /* 0x000fea0003c00000 */
[----:B------:R-:W-:Y:S02]  /*e990*/  MOV R4, 0xe9b0 ;  /* 0x0000e9b000047802 */ /* 0x000fe40000000f00 */
[----:B-1---5:R-:W-:Y:S05]  /*e9a0*/  CALL.REL.NOINC `($_ZN7cutlass13device_kernelIN5flash19enable_sm80_to_sm89INS1_16FlashAttnBwdSm80INS1_25CollectiveMainloopBwdSm80ILi2ELi2EN4cute5tupleIJNS5_1CILi128EEES8_NS7_ILi64EEEEEENS_10bfloat16_tEfNS_4arch4Sm80ELb0ELb0ELb1ELb1ELb1ELb0ELb0ELb0ELi2ELi4ELi4ELi4ELb0EEENS1_21CollectiveEpilogueBwdISA_SB_SD_Li256ELb1ELb0ELi2EEENS1_19SingleTileSchedulerILb1ELb0ELb0ELi128EEEEEEEEEvNT_6ParamsE$_ZN4cute3eso3ESOILb1ELb0EJNS_1CILi1EEEiEEC2ERKS3_RKi) ;  /* 0xffffa6c000007944 */ /* 0x022fea0003c3ffff */
[----:B-1----:R1:W5:Y:S01]  /*e9b0*/  LDL R2, [R1+0x1384] ;  /* 0x0013840001027983 */ /* 0x0023620000100800 */
[----:B------:R-:W-:-:S03]  /*e9c0*/  MOV R6, 0xe9e0 ;  /* 0x0000e9e000067802 */ /* 0x000fc60000000f00 */
[----:B-1---5:R-:W-:Y:S05]  /*e9d0*/  CALL.REL.NOINC `($_ZN7cutlass13device_kernelIN5flash19enable_sm80_to_sm89INS1_16FlashAttnBwdSm80INS1_25CollectiveMainloopBwdSm80ILi2ELi2EN4cute5tupleIJNS5_1CILi128EEES8_NS7_ILi64EEEEEENS_10bfloat16_tEfNS_4arch4Sm80ELb0ELb0ELb1ELb1ELb1ELb0ELb0ELb0ELi2ELi4ELi4ELi4ELb0EEENS1_21CollectiveEpilogueBwdISA_SB_SD_Li256ELb1ELb0ELi2EEENS1_19SingleTileSchedulerILb1ELb0ELb0ELi128EEEEEEEEEvNT_6ParamsE$_ZN4cute5tupleIJNS0_IJNS_1CILi2EEES2_EEENS0_IJNS1_ILi1EEEiEEEEEC2ERKS3_RKS5_) ;  /* 0xffffd58000007944 */ /* 0x022fea0003c3ffff */
[----:B------:R1:W5:Y:S01]  /*e9e0*/  LDL R35, [R1+0x1380] ;  /* 0x0013800001237983 */ /* 0x0003620000100800 */
[----:B------:R-:W-:Y:S02]  /*e9f0*/  MOV R2, R10 ;  /* 0x0000000a00027202 */ /* 0x000fe40000000f00 */
[----:B------:R-:W-:-:S04]  /*ea00*/  MOV R3, 0x0 ;  /* 0x0000000000037802 */ /* 0x000fc80000000f00 */
[----:B------:R-:W-:Y:S05]  /*ea10*/  RET.REL.NODEC R2 `(_ZN7cutlass13device_kernelIN5flash19enable_sm80_to_sm89INS1_16FlashAttnBwdSm80INS1_25CollectiveMainloopBwdSm80ILi2ELi2EN4cute5tupleIJNS5_1CILi128EEES8_NS7_ILi64EEEEEENS_10bfloat16_tEfNS_4arch4Sm80ELb0ELb0ELb1ELb1ELb1ELb0ELb0ELb0ELi2ELi4ELi4ELi4ELb0EEENS1_21CollectiveEpilogueBwdISA_SB_SD_Li256ELb1ELb0ELi2EEENS1_19SingleTileSchedulerILb1ELb0ELb0ELi128EEEEEEEEEvNT_6ParamsE) ;  /* 0xffff15e002007950 */ /* 0x000fea0003c3ffff */
        .type           $_ZN7cutlass13device_kernelIN5flash19enable_sm80_to_sm89INS1_16FlashAttnBwdSm80INS1_25CollectiveMainloopBwdSm80ILi2ELi2EN4cute5tupleIJNS5_1CILi128EEES8_NS7_ILi64EEEEEENS_10bfloat16_tEfNS_4arch4Sm80ELb0ELb0ELb1ELb1ELb1ELb0ELb0ELb0ELi2ELi4ELi4ELi4ELb0EEENS1_21CollectiveEpilogueBwdISA_SB_SD_Li256ELb1ELb0ELi2EEENS1_19SingleTileSchedulerILb1ELb0ELb0ELi128EEEEEEEEEvNT_6ParamsE$_ZZN4cute6detail16composition_implINS_5tupleIJNS_1CILi8EEENS3_ILi2EEES5_S5_S4_S5_EEENS2_IJNS3_ILi1EEEiiiNS3_ILi72EEENS3_ILi512EEEEEENS2_IJNS2_IJS5_S5_EEES4_NS3_ILi4EEEEEENS2_IJNS2_IJS7_S4_EEENS3_ILi1024EEENS3_ILi16EEEEEEEEDaRKT_RKT0_RKT1_RKT2_ENKUlRKT_RKT0_E_clISC_SG_EEDaSW_SZ_,@function
        .size           $_ZN7cutlass13device_kernelIN5flash19enable_sm80_to_sm89INS1_16FlashAttnBwdSm80INS1_25CollectiveMainloopBwdSm80ILi2ELi2EN4cute5tupleIJNS5_1CILi128EEES8_NS7_ILi64EEEEEENS_10bfloat16_tEfNS_4arch4Sm80ELb0ELb0ELb1ELb1ELb1ELb0ELb0ELb0ELi2ELi4ELi4ELi4ELb0EEENS1_21CollectiveEpilogueBwdISA_SB_SD_Li256ELb1ELb0ELi2EEENS1_19SingleTileSchedulerILb1ELb0ELb0ELi128EEEEEEEEEvNT_6ParamsE$_ZZN4cute6detail16composition_implINS_5tupleIJNS_1CILi8EEENS3_ILi2EEES5_S5_S4_S5_EEENS2_IJNS3_ILi1EEEiiiNS3_ILi72EEENS3_ILi512EEEEEENS2_IJNS2_IJS5_S5_EEES4_NS3_ILi4EEEEEENS2_IJNS2_IJS7_S4_EEENS3_ILi1024EEENS3_ILi16EEEEEEEEDaRKT_RKT0_RKT1_RKT2_ENKUlRKT_RKT0_E_clISC_SG_EEDaSW_SZ_,($_ZN7cutlass13device_kernelIN5flash19enable_sm80_to_sm89INS1_16FlashAttnBwdSm80INS1_25CollectiveMainloopBwdSm80ILi2ELi2EN4cute5tupleIJNS5_1CILi128EEES8_NS7_ILi64EEEEEENS_10bfloat16_tEfNS_4arch4Sm80ELb0ELb0ELb1ELb1ELb1ELb0ELb0ELb0ELi2ELi4ELi4ELi4ELb0EEENS1_21CollectiveEpilogueBwdISA_SB_SD_Li256ELb1ELb0ELi2EEENS1_19SingleTileSchedulerILb1ELb0ELb0ELi128EEEEEEEEEvNT_6ParamsE$_ZZN4cute6detail16composition_implINS_5tupleIJNS_1CILi8EEENS3_ILi2EEES5_S5_S4_S5_EEENS2_IJNS3_ILi1EEEiiiNS3_ILi72EEENS3_ILi512EEEEEENS2_IJNS2_IJS5_S5_S5_EEES5_NS2_IJNS3_ILi4EEES5_EEEEEENS2_IJNS2_IJS7_S9_S4_EEENS3_ILi4096EEENS2_IJNS3_ILi16EEENS3_ILi8192EEEEEEEEEEEDaRKT_RKT0_RKT1_RKT2_ENKUlRKT_RKT0_E_clISB_SF_EEDaSZ_S12_ - $_ZN7cutlass13device_kernelIN5flash19enable_sm80_to_sm89INS1_16FlashAttnBwdSm80INS1_25CollectiveMainloopBwdSm80ILi2ELi2EN4cute5tupleIJNS5_1CILi128EEES8_NS7_ILi64EEEEEENS_10bfloat16_tEfNS_4arch4Sm80ELb0ELb0ELb1ELb1ELb1ELb0ELb0ELb0ELi2ELi4ELi4ELi4ELb0EEENS1_21CollectiveEpilogueBwdISA_SB_SD_Li256ELb1ELb0ELi2EEENS1_19SingleTileSchedulerILb1ELb0ELb0ELi128EEEEEEEEEvNT_6ParamsE$_ZZN4cute6detail16composition_implINS_5tupleIJNS_1CILi8EEENS3_ILi2EEES5_S5_S4_S5_EEENS2_IJNS3_ILi1EEEiiiNS3_ILi72EEENS3_ILi512EEEEEENS2_IJNS2_IJS5_S5_EEES4_NS3_ILi4EEEEEENS2_IJNS2_IJS7_S4_EEENS3_ILi1024EEENS3_ILi16EEEEEEEEDaRKT_RKT0_RKT1_RKT2_ENKUlRKT_RKT0_E_clISC_SG_EEDaSW_SZ_)
$_ZN7cutlass13device_kernelIN5flash19enable_sm80_to_sm89INS1_16FlashAttnBwdSm80INS1_25CollectiveMainloopBwdSm80ILi2ELi2EN4cute5tupleIJNS5_1CILi128EEES8_NS7_ILi64EEEEEENS_10bfloat16_tEfNS_4arch4Sm80ELb0ELb0ELb1ELb1ELb1ELb0ELb0ELb0ELi2ELi4ELi4ELi4ELb0EEENS1_21CollectiveEpilogueBwdISA_SB_SD_Li256ELb1ELb0ELi2EEENS1_19SingleTileSchedulerILb1ELb0ELb0ELi128EEEEEEEEEvNT_6ParamsE$_ZZN4cute6detail16composition_implINS_5tupleIJNS_1CILi8EEENS3_ILi2EEES5_S5_S4_S5_EEENS2_IJNS3_ILi1EEEiiiNS3_ILi72EEENS3_ILi512EEEEEENS2_IJNS2_IJS5_S5_EEES4_NS3_ILi4EEEEEENS2_IJNS2_IJS7_S4_EEENS3_ILi1024EEENS3_ILi16EEEEEEEEDaRKT_RKT0_RKT1_RKT2_ENKUlRKT_RKT0_E_clISC_SG_EEDaSW_SZ_:
        /* <DEDUP_REMOVED lines=14> */
[----:B-1---5:R-:W-:Y:S05]  /*eb00*/  CALL.REL.NOINC `($_ZN7cutlass13device_kernelIN5flash19enable_sm80_to_sm89INS1_16FlashAttnBwdSm80INS1_25CollectiveMainloopBwdSm80ILi2ELi2EN4cute5tupleIJNS5_1CILi128EEES8_NS7_ILi64EEEEEENS_10bfloat16_tEfNS_4arch4Sm80ELb0ELb0ELb1ELb1ELb1ELb0ELb0ELb0ELi2ELi4ELi4ELi4ELb0EEENS1_21CollectiveEpilogueBwdISA_SB_SD_Li256ELb1ELb0ELi2EEENS1_19SingleTileSchedulerILb1ELb0ELb0ELi128EEEEEEEEEvNT_6ParamsE$_ZZN4cute6detail16composition_implINS_5tupleIJNS_1CILi8EEENS3_ILi2EEES5_S5_S4_S5_EEENS2_IJNS3_ILi1EEEiiiNS3_ILi72EEENS3_ILi512EEEEEENS3_ILi4EEENS3_ILi16EEEEEDaRKT_RKT0_RKT1_RKT2_ENKUlRKT_T0_E_clINS2_IJNS2_IJEEESV_SB_S7_EEENS_17integral_constantIiLi2EEEEEDaSR_SS_) ;  /* 0x00000d6000007944 */ /* 0x022fea0003c00000 */
[----:B-----5:R2:W-:Y:S04]  /*eb10*/  STL [R1+0x1398], R2 ;  /* 0x0013980201007387 */ /* 0x0205e80000100800 */
[----:B------:R2:W-:Y:S04]  /*eb20*/  STL.64 [R1+0x1390], R62 ;  /* 0x0013903e01007387 */ /* 0x0005e80000100a00 */
[----:B------:R2:W5:Y:S01]  /*eb30*/  LDL R6, [R50+0x8] ;  /* 0x0000080032067983 */ /* 0x0005620000100800 */
[----:B------:R-:W-:Y:S02]  /*eb40*/  IADD3 R10, R45, 0x18, RZ ;  /* 0x000000182d0a7810 */ /* 0x000fe40007ffe0ff */
[----:B------:R-:W-:-:S02]  /*eb50*/  MOV R70, 0xeb70 ;  /* 0x0000eb7000467802 */ /* 0x000fc40000000f00 */
[----:B-12--5:R-:W-:Y:S05]  /*eb60*/  CALL.REL.NOINC `($_ZN7cutlass13device_kernelIN5flash19enable_sm80_to_sm89INS1_16FlashAttnBwdSm80INS1_25CollectiveMainloopBwdSm80ILi2ELi2EN4cute5tupleIJNS5_1CILi128EEES8_NS7_ILi64EEEEEENS_10bfloat16_tEfNS_4arch4Sm80ELb0ELb0ELb1ELb1ELb1ELb0ELb0ELb0ELi2ELi4ELi4ELi4ELb0EEENS1_21CollectiveEpilogueBwdISA_SB_SD_Li256ELb1ELb0ELi2EEENS1_19SingleTileSchedulerILb1ELb0ELb0ELi128EEEEEEEEEvNT_6ParamsE$_ZZN4cute6detail16composition_implINS_5tupleIJNS_1CILi8EEENS3_ILi2EEES5_S5_S4_S5_EEENS2_IJNS3_ILi1EEEiiiNS3_ILi72EEENS3_ILi512EEEEEENS3_ILi4EEENS3_ILi16EEEEEDaRKT_RKT0_RKT1_RKT2_ENKUlRKT_T0_E_clINS2_IJNS2_IJS5_EEENS2_IJiEEES5_S7_EEENS_17integral_constantIiLi3EEEEEDaSR_SS_) ;  /* 0x00000dd000007944 */ /* 0x026fea0003c00000 */
[----:B------:R-:W2:Y:S01]  /*eb70*/  LDL.64 R50, [R1+0x1390] ;  /* 0x0013900001327983 */ /* 0x000ea20000100a00 */
[----:B------:R-:W-:-:S02]  /*eb80*/  IADD3 R5, R45, 0x8, RZ ;  /* 0x000000082d057810 */ /* 0x000fc40007ffe0ff */
[----:B------:R-:W-:Y:S01]  /*eb90*/  MOV R8, 0xebd0 ;  /* 0x0000ebd000087802 */ /* 0x000fe20000000f00 */
[----:B-----5:R3:W-:Y:S04]  /*eba0*/  STL.64 [R1+0x1388], R2 ;  /* 0x0013880201007387 */ /* 0x0207e80000100a00 */
[----:B--2---:R3:W-:Y:S02]  /*ebb0*/  STL.64 [R1+0x1380], R50 ;  /* 0x0013803201007387 */ /* 0x0047e40000100a00 */
[----:B-1-3--:R-:W-:Y:S05]  /*ebc0*/  CALL.REL.NOINC `($_ZN7cutlass13device_kernelIN5flash19enable_sm80_to_sm89INS1_16FlashAttnBwdSm80INS1_25CollectiveMainloopBwdSm80ILi2ELi2EN4cute5tupleIJNS5_1CILi128EEES8_NS7_ILi64EEEEEENS_10bfloat16_tEfNS_4arch4Sm80ELb0ELb0ELb1ELb1ELb1ELb0ELb0ELb0ELi2ELi4ELi4ELi4ELb0EEENS1_21CollectiveEpilogueBwdISA_SB_SD_Li256ELb1ELb0ELi2EEENS1_19SingleTileSchedulerILb1ELb0ELb0ELi128EEEEEEEEEvNT_6ParamsE$_ZZN4cute6detail16composition_implINS_5tupleIJNS_1CILi8EEENS3_ILi2EEES5_S5_S4_S5_EEENS2_IJNS3_ILi1EEEiiiNS3_ILi72EEENS3_ILi512EEEEEENS3_ILi4EEENS3_ILi16EEEEEDaRKT_RKT0_RKT1_RKT2_ENKUlRKT_T0_E_clINS2_IJNS2_IJS5_S5_EEENS2_IJiiEEES7_S7_EEENS_17integral_constantIiLi4EEEEEDaSR_SS_) ;  /* 0x00000e7000007944 */ /* 0x00afea0003c00000 */
[----:B-----5:R-:W-:Y:S01]  /*ebd0*/  IMAD.MOV.U32 R8, RZ, RZ, R3 ;  /* 0x000000ffff087224 */ /* 0x020fe200078e0003 */
[----:B------:R-:W-:Y:S02]  /*ebe0*/  MOV R3, R7 ;  /* 0x0000000700037202 */ /* 0x000fe40000000f00 */
[----:B------:R-:W-:Y:S02]  /*ebf0*/  MOV R6, 0xec10 ;  /* 0x0000ec1000067802 */ /* 0x000fe40000000f00 */
[----:B-1----:R-:W-:Y:S05]  /*ec00*/  CALL.REL.NOINC `($_ZN7cutlass13device_kernelIN5flash19enable_sm80_to_sm89INS1_16FlashAttnBwdSm80INS1_25CollectiveMainloopBwdSm80ILi2ELi2EN4cute5tupleIJNS5_1CILi128EEES8_NS7_ILi64EEEEEENS_10bfloat16_tEfNS_4arch4Sm80ELb0ELb0ELb1ELb1ELb1ELb0ELb0ELb0ELi2ELi4ELi4ELi4ELb0EEENS1_21CollectiveEpilogueBwdISA_SB_SD_Li256ELb1ELb0ELi2EEENS1_19SingleTileSchedulerILb1ELb0ELb0ELi128EEEEEEEEEvNT_6ParamsE$_ZN4cute5tupleIJNS0_IJNS_1CILi2EEES2_EEENS0_IJiiEEEEEC2ERKS3_RKS4_) ;  /* 0xffffd44000007944 */ /* 0x002fea0003c3ffff */
[----:B------:R1:W5:Y:S01]  /*ec10*/  LDL.64 R2, [R1+0x13b0] ;  /* 0x0013b00001027983 */ /* 0x0003620000100a00 */
[----:B------:R-:W-:-:S04]  /*ec20*/  MOV R45, 0x0 ;  /* 0x00000000002d7802 */ /* 0x000fc80000000f00 */
[----:B------:R-:W-:Y:S05]  /*ec30*/  RET.REL.NODEC R44 `(_ZN7cutlass13device_kernelIN5flash19enable_sm80_to_sm89INS1_16FlashAttnBwdSm80INS1_25CollectiveMainloopBwdSm80ILi2ELi2EN4cute5tupleIJNS5_1CILi128EEES8_NS7_ILi64EEEEEENS_10bfloat16_tEfNS_4arch4Sm80ELb0ELb0ELb1ELb1ELb1ELb0ELb0ELb0ELi2ELi4ELi4ELi4ELb0EEENS1_21CollectiveEpilogueBwdISA_SB_SD_Li256ELb1ELb0ELi2EEENS1_19SingleTileSchedulerILb1ELb0ELb0ELi128EEEEEEEEEvNT_6ParamsE) ;  /* 0xffff13c02c007950 */ /* 0x000fea0003c3ffff */
        .type           $_ZN7cutlass13device_kernelIN5flash19enable_sm80_to_sm89INS1_16FlashAttnBwdSm80INS1_25CollectiveMainloopBwdSm80ILi2ELi2EN4cute5tupleIJNS5_1CILi128EEES8_NS7_ILi64EEEEEENS_10bfloat16_tEfNS_4arch4Sm80ELb0ELb0ELb1ELb1ELb1ELb0ELb0ELb0ELi2ELi4ELi4ELi4ELb0EEENS1_21CollectiveEpilogueBwdISA_SB_SD_Li256ELb1ELb0ELi2EEENS1_19SingleTileSchedulerILb1ELb0ELb0ELi128EEEEEEEEEvNT_6ParamsE$_ZZN4cute6detail16composition_implINS_5tupleIJNS_1CILi8EEENS3_ILi2EEES5_S5_S4_S5_EEENS2_IJNS3_ILi1EEEiiiNS3_ILi72EEENS3_ILi512EEEEEENS2_IJNS2_IJS5_S5_S5_EEES5_NS2_IJNS3_ILi4EEES5_EEEEEENS2_IJNS2_IJS7_S9_S4_EEENS3_ILi4096EEENS2_IJNS3_ILi16EEENS3_ILi8192EEEEEEEEEEEDaRKT_RKT0_RKT1_RKT2_ENKUlRKT_RKT0_E_clISB_SF_EEDaSZ_S12_,@function
        .size           $_ZN7cutlass13device_kernelIN5flash19enable_sm80_to_sm89INS1_16FlashAttnBwdSm80INS1_25CollectiveMainloopBwdSm80ILi2ELi2EN4cute5tupleIJNS5_1CILi128EEES8_NS7_ILi64EEEEEENS_10bfloat16_tEfNS_4arch4Sm80ELb0ELb0ELb1ELb1ELb1ELb0ELb0ELb0ELi2ELi4ELi4ELi4ELb0EEENS1_21CollectiveEpilogueBwdISA_SB_SD_Li256ELb1ELb0ELi2EEENS1_19SingleTileSchedulerILb1ELb0ELb0ELi128EEEEEEEEEvNT_6ParamsE$_ZZN4cute6detail16composition_implINS_5tupleIJNS_1CILi8EEENS3_ILi2EEES5_S5_S4_S5_EEENS2_IJNS3_ILi1EEEiiiNS3_ILi72EEENS3_ILi512EEEEEENS2_IJNS2_IJS5_S5_S5_EEES5_NS2_IJNS3_ILi4EEES5_EEEEEENS2_IJNS2_IJS7_S9_S4_EEENS3_ILi4096EEENS2_IJNS3_ILi16EEENS3_ILi8192EEEEEEEEEEEDaRKT_RKT0_RKT1_RKT2_ENKUlRKT_RKT0_E_clISB_SF_EEDaSZ_S12_,($_ZN7cutlass13device_kernelIN5flash19enable_sm80_to_sm89INS1_16FlashAttnBwdSm80INS1_25CollectiveMainloopBwdSm80ILi2ELi2EN4cute5tupleIJNS5_1CILi128EEES8_NS7_ILi64EEEEEENS_10bfloat16_tEfNS_4arch4Sm80ELb0ELb0ELb1ELb1ELb1ELb0ELb0ELb0ELi2ELi4ELi4ELi4ELb0EEENS1_21CollectiveEpilogueBwdISA_SB_SD_Li256ELb1ELb0ELi2EEENS1_19SingleTileSchedulerILb1ELb0ELb0ELi128EEEEEEEEEvNT_6ParamsE$_ZZN4cute6detail16composition_implINS_5tupleIJNS_1CILi8EEENS3_ILi2EEES5_S5_S4_S5_EEENS2_IJNS3_ILi1EEEiiiNS3_ILi72EEENS3_ILi512EEEEEENS2_IJNS2_IJS5_S5_S5_EEES5_NS2_IJNS3_ILi4EEES5_EEEEEENS2_IJNS2_IJS7_S9_S4_EEENS3_ILi4096EEENS2_IJNS3_ILi16EEENS3_ILi8192EEEEEEEEEEEDaRKT_RKT0_RKT1_RKT2_ENKUlRKT_RKT0_E_clISD_SJ_EEDaSZ_S12_ - $_ZN7cutlass13device_kernelIN5flash19enable_sm80_to_sm89INS1_16FlashAttnBwdSm80INS1_25CollectiveMainloopBwdSm80ILi2ELi2EN4cute5tupleIJNS5_1CILi128EEES8_NS7_ILi64EEEEEENS_10bfloat16_tEfNS_4arch4Sm80ELb0ELb0ELb1ELb1ELb1ELb0ELb0ELb0ELi2ELi4ELi4ELi4ELb0EEENS1_21CollectiveEpilogueBwdISA_SB_SD_Li256ELb1ELb0ELi2EEENS1_19SingleTileSchedulerILb1ELb0ELb0ELi128EEEEEEEEEvNT_6ParamsE$_ZZN4cute6detail16composition_implINS_5tupleIJNS_1CILi8EEENS3_ILi2EEES5_S5_S4_S5_EEENS2_IJNS3_ILi1EEEiiiNS3_ILi72EEENS3_ILi512EEEEEENS2_IJNS2_IJS5_S5_S5_EEES5_NS2_IJNS3_ILi4EEES5_EEEEEENS2_IJNS2_IJS7_S9_S4_EEENS3_ILi4096EEENS2_IJNS3_ILi16EEENS3_ILi8192EEEEEEEEEEEDaRKT_RKT0_RKT1_RKT2_ENKUlRKT_RKT0_E_clISB_SF_EEDaSZ_S12_)
$_ZN7cutlass13device_kernelIN5flash19enable_sm80_to_sm89INS1_16FlashAttnBwdSm80INS1_25CollectiveMainloopBwdSm80ILi2ELi2EN4cute5tupleIJNS5_1CILi128EEES8_NS7_ILi64EEEEEENS_10bfloat16_tEfNS_4arch4Sm80ELb0ELb0ELb1ELb1ELb1ELb0ELb0ELb0ELi2ELi4ELi4ELi4ELb0EEENS1_21CollectiveEpilogueBwdISA_SB_SD_Li256ELb1ELb0ELi2EEENS1_19SingleTileSchedulerILb1ELb0ELb0ELi128EEEEEEEEEvNT_6ParamsE$_ZZN4cute6detail16composition_implINS_5tupleIJNS_1CILi8EEENS3_ILi2EEES5_S5_S4_S5_EEENS2_IJNS3_ILi1EEEiiiNS3_ILi72EEENS3_ILi512EEEEEENS2_IJNS2_IJS5_S5_S5_EEES5_NS2_IJNS3_ILi4EEES5_EEEEEENS2_IJNS2_IJS7_S9_S4_EEENS3_ILi4096EEENS2_IJNS3_ILi16EEENS3_ILi8192EEEEEEEEEEEDaRKT_RKT0_RKT1_RKT2_ENKUlRKT_RKT0_E_clISB_SF_EEDaSZ_S12_:
[----:B------:R-:W-:Y:S01]  /*ec40*/  IADD3 R76, R1, 0x1680, RZ ;  /* 0x00001680014c7810 */ /* 0x000fe20007ffe0ff */
[----:B------:R-:W-:Y:S01]  /*ec50*/  IMAD.MOV.U32 R70, RZ, RZ, R67 ;  /* 0x000000ffff467224 */ /* 0x000fe200078e0043 */
[----:B------:R-:W-:Y:S01]  /*ec60*/  MOV R10, 0xecc0 ;  /* 0x0000ecc0000a7802 */ /* 0x000fe20000000f00 */
[----:B------:R-:W-:Y:S01]  /*ec70*/  IMAD.MOV.U32 R4, RZ, RZ, R58 ;  /* 0x000000ffff047224 */ /* 0x000fe200078e003a */
[----:B------:R-:W-:Y:S01]  /*ec80*/  IADD3 R76, R76, c[0x0][0x20], RZ ;  /* 0x000008004c4c7a10 */ /* 0x000fe20007ffe0ff */
[----:B------:R-:W-:-:S03]  /*ec90*/  IMAD.MOV.U32 R5, RZ, RZ, R65 ;  /* 0x000000ffff057224 */ /* 0x000fc600078e0041 */
[----:B------:R-:W-:Y:S02]  /*eca0*/  IADD3 R77, R76, 0x4, RZ ;  /* 0x000000044c4d7810 */ /* 0x000fe40007ffe0ff */
[----:B------:R-:W-:Y:S05]  /*ecb0*/  CALL.REL.NOINC `($_ZN7cutlass13device_kernelIN5flash19enable_sm80_to_sm89INS1_16FlashAttnBwdSm80INS1_25CollectiveMainloopBwdSm80ILi2ELi2EN4cute5tupleIJNS5_1CILi128EEES8_NS7_ILi64EEEEEENS_10bfloat16_tEfNS_4arch4Sm80ELb0ELb0ELb1ELb1ELb1ELb0ELb0ELb0ELi2ELi4ELi4ELi4ELb0EEENS1_21CollectiveEpilogueBwdISA_SB_SD_Li256ELb1ELb0ELi2EEENS1_19SingleTileSchedulerILb1ELb0ELb0ELi128EEEEEEEEEvNT_6ParamsE$_ZZN4cute6detail16composition_implINS_5tupleIJNS_1CILi8EEENS3_ILi2EEES5_S5_S4_S5_EEENS2_IJNS3_ILi1EEEiiiNS3_ILi72EEENS3_ILi512EEEEEENS2_IJS5_S5_S5_EEENS2_IJS7_S9_S4_EEEEEDaRKT_RKT0_RKT1_RKT2_ENKUlRKT_RKT0_E_clIS5_S4_EEDaSR_SU_) ;  /* 0x0000093000007944 */ /* 0x000fea0003c00000 */
[----:B-----5:R-:W-:Y:S02]  /*ecc0*/  MOV R3, R2 ;  /* 0x0000000200037202 */ /* 0x020fe40000000f00 */
[----:B------:R-:W-:Y:S02]  /*ecd0*/  MOV R2, 0xecf0 ;  /* 0x0000ecf000027802 */ /* 0x000fe40000000f00 */
[----:B-1----:R-:W-:Y:S05]  /*ece0*/  CALL.REL.NOINC `($_ZN7cutlass13device_kernelIN5flash19enable_sm80_to_sm89INS1_16FlashAttnBwdSm80INS1_25CollectiveMainloopBwdSm80ILi2ELi2EN4cute5tupleIJNS5_1CILi128EEES8_NS7_ILi64EEEEEENS_10bfloat16_tEfNS_4arch4Sm80ELb0ELb0ELb1ELb1ELb1ELb0ELb0ELb0ELi2ELi4ELi4ELi4ELb0EEENS1_21CollectiveEpilogueBwdISA_SB_SD_Li256ELb1ELb0ELi2EEENS1_19SingleTileSchedulerILb1ELb0ELb0ELi128EEEEEEEEEvNT_6ParamsE$_ZN4cute3eso3ESOILb1ELb0EJNS_1CILi1EEENS2_ILi512EEEiEEC2ERKS3_RKS4_RKi) ;  /* 0xffffa18000007944 */ /* 0x002fea0003c3ffff */
[----:B------:R2:W5:Y:S01]  /*ecf0*/  LDL R2, [R1+0x1684] ;  /* 0x0016840001027983 */ /* 0x0005620000100800 */
[----:B------:R-:W-:-:S03]  /*ed00*/  MOV R6, 0xed20 ;  /* 0x0000ed2000067802 */ /* 0x000fc60000000f00 */
[----:B-12--5:R-:W-:Y:S05]  /*ed10*/  CALL.REL.NOINC `($_ZN7cutlass13device_kernelIN5flash19enable_sm80_to_sm89INS1_16FlashAttnBwdSm80INS1_25CollectiveMainloopBwdSm80ILi2ELi2EN4cute5tupleIJNS5_1CILi128EEES8_NS7_ILi64EEEEEENS_10bfloat16_tEfNS_4arch4Sm80ELb0ELb0ELb1ELb1ELb1ELb0ELb0ELb0ELi2ELi4ELi4ELi4ELb0EEENS1_21CollectiveEpilogueBwdISA_SB_SD_Li256ELb1ELb0ELi2EEENS1_19SingleTileSchedulerILb1ELb0ELb0ELi128EEEEEEEEEvNT_6ParamsE$_ZN4cute5tupleIJNS0_IJNS_1CILi2EEES2_S2_EEENS0_IJNS1_ILi1EEENS1_ILi512EEEiEEEEEC2ERKS3_RKS6_) ;  /* 0xffffd38000007944 */ /* 0x026fea0003c3ffff */
[----:B------:R1:W5:Y:S01]  /*ed20*/  LDL R77, [R1+0x1680] ;  /* 0x00168000014d7983 */ /* 0x0003620000100800 */
[----:B------:R-:W-:-:S04]  /*ed30*/  MOV R89, 0x0 ;  /* 0x0000000000597802 */ /* 0x000fc80000000f00 */
[----:B------:R-:W-:Y:S05]  /*ed40*/  RET.REL.NODEC R88 `(_ZN7cutlass13device_kernelIN5flash19enable_sm80_to_sm89INS1_16FlashAttnBwdSm80INS1_25CollectiveMainloopBwdSm80ILi2ELi2EN4cute5tupleIJNS5_1CILi128EEES8_NS7_ILi64EEEEEENS_10bfloat16_tEfNS_4arch4Sm80ELb0ELb0ELb1ELb1ELb1ELb0ELb0ELb0ELi2ELi4ELi4ELi4ELb0EEENS1_21CollectiveEpilogueBwdISA_SB_SD_Li256ELb1ELb0ELi2EEENS1_19SingleTileSchedulerILb1ELb0ELb0ELi128EEEEEEEEEvNT_6ParamsE) ;  /* 0xffff12b058007950 */ /* 0x000fea0003c3ffff */
        .type           $_ZN7cutlass13device_kernelIN5flash19enable_sm80_to_sm89INS1_16FlashAttnBwdSm80INS1_25CollectiveMainloopBwdSm80ILi2ELi2EN4cute5tupleIJNS5_1CILi128EEES8_NS7_ILi64EEEEEENS_10bfloat16_tEfNS_4arch4Sm80ELb0ELb0ELb1ELb1ELb1ELb0ELb0ELb0ELi2ELi4ELi4ELi4ELb0EEENS1_21CollectiveEpilogueBwdISA_SB_SD_Li256ELb1ELb0ELi2EEENS1_19SingleTileSchedulerILb1ELb0ELb0ELi128EEEEEEEEEvNT_6ParamsE$_ZZN4cute6detail16composition_implINS_5tupleIJNS_1CILi8EEENS3_ILi2EEES5_S5_S4_S5_EEENS2_IJNS3_ILi1EEEiiiNS3_ILi72EEENS3_ILi512EEEEEENS2_IJNS2_IJS5_S5_S5_EEES5_NS2_IJNS3_ILi4EEES5_EEEEEENS2_IJNS2_IJS7_S9_S4_EEENS3_ILi4096EEENS2_IJNS3_ILi16EEENS3_ILi8192EEEEEEEEEEEDaRKT_RKT0_RKT1_RKT2_ENKUlRKT_RKT0_E_clISD_SJ_EEDaSZ_S12_,@function
        .size           $_ZN7cutlass13device_kernelIN5flash19enable_sm80_to_sm89INS1_16FlashAttnBwdSm80INS1_25CollectiveMainloopBwdSm80ILi2ELi2EN4cute5tupleIJNS5_1CILi128EEES8_NS7_ILi64EEEEEENS_10bfloat16_tEfNS_4arch4Sm80ELb0ELb0ELb1ELb1ELb1ELb0ELb0ELb0ELi2ELi4ELi4ELi4ELb0EEENS1_21CollectiveEpilogueBwdISA_SB_SD_Li256ELb1ELb0ELi2EEENS1_19SingleTileSchedulerILb1ELb0ELb0ELi128EEEEEEEEEvNT_6ParamsE$_ZZN4cute6detail16composition_implINS_5tupleIJNS_1CILi8EEENS3_ILi2EEES5_S5_S4_S5_EEENS2_IJNS3_ILi1EEEiiiNS3_ILi72EEENS3_ILi512EEEEEENS2_IJNS2_IJS5_S5_S5_EEES5_NS2_IJNS3_ILi4EEES5_EEEEEENS2_IJNS2_IJS7_S9_S4_EEENS3_ILi4096EEENS2_IJNS3_ILi16EEENS3_ILi8192EEEEEEEEEEEDaRKT_RKT0_RKT1_RKT2_ENKUlRKT_RKT0_E_clISD_SJ_EEDaSZ_S12_,($_ZN7cutlass13device_kernelIN5flash19enable_sm80_to_sm89INS1_16FlashAttnBwdSm80INS1_25CollectiveMainloopBwdSm80ILi2ELi2EN4cute5tupleIJNS5_1CILi128EEES8_NS7_ILi64EEEEEENS_10bfloat16_tEfNS_4arch4Sm80ELb0ELb0ELb1ELb1ELb1ELb0ELb0ELb0ELi2ELi4ELi4ELi4ELb0EEENS1_21CollectiveEpilogueBwdISA_SB_SD_Li256ELb1ELb0ELi2EEENS1_19SingleTileSchedulerILb1ELb0ELb0ELi128EEEEEEEEEvNT_6ParamsE$_ZZN4cute6detail16composition_implINS_5tupleIJNS_1CILi8EEENS3_ILi2EEES5_S5_S4_S5_EEENS2_IJNS3_ILi1EEEiiiNS3_ILi72EEENS3_ILi512EEEEEENS2_IJNS2_IJS5_S5_S5_EEES5_NS3_ILi4EEEEEENS2_IJNS2_IJS7_S9_S4_EEENS3_ILi4096EEENS3_ILi16EEEEEEEEDaRKT_RKT0_RKT1_RKT2_ENKUlRKT_RKT0_E_clISB_SE_EEDaSW_SZ_ - $_ZN7cutlass13device_kernelIN5flash19enable_sm80_to_sm89INS1_16FlashAttnBwdSm80INS1_25CollectiveMainloopBwdSm80ILi2ELi2EN4cute5tupleIJNS5_1CILi128EEES8_NS7_ILi64EEEEEENS_10bfloat16_tEfNS_4arch4Sm80ELb0ELb0ELb1ELb1ELb1ELb0ELb0ELb0ELi2ELi4ELi4ELi4ELb0EEENS1_21CollectiveEpilogueBwdISA_SB_SD_Li256ELb1ELb0ELi2EEENS1_19SingleTileSchedulerILb1ELb0ELb0ELi128EEEEEEEEEvNT_6ParamsE$_ZZN4cute6detail16composition_implINS_5tupleIJNS_1CILi8EEENS3_ILi2EEES5_S5_S4_S5_EEENS2_IJNS3_ILi1EEEiiiNS3_ILi72EEENS3_ILi512EEEEEENS2_IJNS2_IJS5_S5_S5_EEES5_NS2_IJNS3_ILi4EEES5_EEEEEENS2_IJNS2_IJS7_S9_S4_EEENS3_ILi4096EEENS2_IJNS3_ILi16EEENS3_ILi8192EEEEEEEEEEEDaRKT_RKT0_RKT1_RKT2_ENKUlRKT_RKT0_E_clISD_SJ_EEDaSZ_S12_)
$_ZN7cutlass13device_kernelIN5flash19enable_sm80_to_sm89INS1_16FlashAttnBwdSm80INS1_25CollectiveMainloopBwdSm80ILi2ELi2EN4cute5tupleIJNS5_1CILi128EEES8_NS7_ILi64EEEEEENS_10bfloat16_tEfNS_4arch4Sm80ELb0ELb0ELb1ELb1ELb1ELb0ELb0ELb0ELi2ELi4ELi4ELi4ELb0EEENS1_21CollectiveEpilogueBwdISA_SB_SD_Li256ELb1ELb0ELi2EEENS1_19SingleTileSchedulerILb1ELb0ELb0ELi128EEEEEEEEEvNT_6ParamsE$_ZZN4cute6detail16composition_implINS_5tupleIJNS_1CILi8EEENS3_ILi2EEES5_S5_S4_S5_EEENS2_IJNS3_ILi1EEEiiiNS3_ILi72EEENS3_ILi512EEEEEENS2_IJNS2_IJS5_S5_S5_EEES5_NS2_IJNS3_ILi4EEES5_EEEEEENS2_IJNS2_IJS7_S9_S4_EEENS3_ILi4096EEENS2_IJNS3_ILi16EEENS3_ILi8192EEEEEEEEEEEDaRKT_RKT0_RKT1_RKT2_ENKUlRKT_RKT0_E_clISD_SJ_EEDaSZ_S12_:
[----:B------:R-:W-:Y:S01]  /*ed50*/  IADD3 R2, R1, 0x1680, RZ ;  /* 0x0000168001027810 */ /* 0x000fe20007ffe0ff */
[----:B------:R-:W-:Y:S01]  /*ed60*/  IMAD.MOV.U32 R3, RZ, RZ, R65 ;  /* 0x000000ffff037224 */ /* 0x000fe200078e0041 */
[----:B------:R-:W-:Y:S02]  /*ed70*/  MOV R90, 0xeda0 ;  /* 0x0000eda0005a7802 */ /* 0x000fe40000000f00 */
[----:B------:R-:W-:Y:S02]  /*ed80*/  IADD3 R65, R2, c[0x0][0x20], RZ ;  /* 0x0000080002417a10 */ /* 0x000fe40007ffe0ff */
[----:B------:R-:W-:Y:S05]  /*ed90*/  CALL.REL.NOINC `($_ZN7cutlass13device_kernelIN5flash19enable_sm80_to_sm89INS1_16FlashAttnBwdSm80INS1_25CollectiveMainloopBwdSm80ILi2ELi2EN4cute5tupleIJNS5_1CILi128EEES8_NS7_ILi64EEEEEENS_10bfloat16_tEfNS_4arch4Sm80ELb0ELb0ELb1ELb1ELb1ELb0ELb0ELb0ELi2ELi4ELi4ELi4ELb0EEENS1_21CollectiveEpilogueBwdISA_SB_SD_Li256ELb1ELb0ELi2EEENS1_19SingleTileSchedulerILb1ELb0ELb0ELi128EEEEEEEEEvNT_6ParamsE$_ZZN4cute6detail16composition_implINS_5tupleIJNS_1CILi8EEENS3_ILi2EEES5_S5_S4_S5_EEENS2_IJNS3_ILi1EEEiiiNS3_ILi72EEENS3_ILi512EEEEEENS2_IJNS3_ILi4EEES5_EEENS2_IJNS3_ILi16EEENS3_ILi8192EEEEEEEEDaRKT_RKT0_RKT1_RKT2_ENKUlRKT_RKT0_E_clISB_SD_EEDaSU_SX_) ;  /* 0x000003b000007944 */ /* 0x000fea0003c00000 */
[----:B------:R-:W-:Y:S02]  /*eda0*/  MOV R6, 0xedc0 ;  /* 0x0000edc000067802 */ /* 0x000fe40000000f00 */
[----:B-1---5:R-:W-:Y:S05]  /*edb0*/  CALL.REL.NOINC `($_ZN7cutlass13device_kernelIN5flash19enable_sm80_to_sm89INS1_16FlashAttnBwdSm80INS1_25CollectiveMainloopBwdSm80ILi2ELi2EN4cute5tupleIJNS5_1CILi128EEES8_NS7_ILi64EEEEEENS_10bfloat16_tEfNS_4arch4Sm80ELb0ELb0ELb1ELb1ELb1ELb0ELb0ELb0ELi2ELi4ELi4ELi4ELb0EEENS1_21CollectiveEpilogueBwdISA_SB_SD_Li256ELb1ELb0ELi2EEENS1_19SingleTileSchedulerILb1ELb0ELb0ELi128EEEEEEEEEvNT_6ParamsE$_ZN4cute3eso3ESOILb0ELb1EJNS_5tupleIJiiEEENS_1CILi8192EEEEEC2ERKS3_RKS5_) ;  /* 0xffff97a000007944 */ /* 0x022fea0003c3ffff */
[----:B-1----:R1:W5:Y:S01]  /*edc0*/  LDL.64 R2, [R1+0x1680] ;  /* 0x0016800001027983 */ /* 0x0023620000100a00 */
[----:B------:R-:W-:-:S03]  /*edd0*/  MOV R8, 0xedf0 ;  /* 0x0000edf000087802 */ /* 0x000fc60000000f00 */
[----:B-1---5:R-:W-:Y:S05]  /*ede0*/  CALL.REL.NOINC `($_ZN7cutlass13device_kernelIN5flash19enable_sm80_to_sm89INS1_16FlashAttnBwdSm80INS1_25CollectiveMainloopBwdSm80ILi2ELi2EN4cute5tupleIJNS5_1CILi128EEES8_NS7_ILi64EEEEEENS_10bfloat16_tEfNS_4arch4Sm80ELb0ELb0ELb1ELb1ELb1ELb0ELb0ELb0ELi2ELi4ELi4ELi4ELb0EEENS1_21CollectiveEpilogueBwdISA_SB_SD_Li256ELb1ELb0ELi2EEENS1_19SingleTileSchedulerILb1ELb0ELb0ELi128EEEEEEEEEvNT_6ParamsE$_ZN4cute5tupleIJNS0_IJNS0_IJNS_1CILi2EEES2_EEES2_EEENS0_IJNS0_IJiiEEENS1_ILi8192EEEEEEEEC2ERKS4_RKS7_) ;  /* 0xffffcd8000007944 */ /* 0x022fea0003c3ffff */
[----:B-1----:R1:W5:Y:S01]  /*edf0*/  LDL.64 R2, [R1+0x1680] ;  /* 0x0016800001027983 */ /* 0x0023620000100a00 */
[----:B------:R-:W-:Y:S02]  /*ee00*/  MOV R4, R76 ;  /* 0x0000004c00047202 */ /* 0x000fe40000000f00 */
[----:B------:R-:W-:-:S04]  /*ee10*/  MOV R5, 0x0 ;  /* 0x0000000000057802 */ /* 0x000fc80000000f00 */
[----:B------:R-:W-:Y:S05]  /*ee20*/  RET.REL.NODEC R4 `(_ZN7cutlass13device_kernelIN5flash19enable_sm80_to_sm89INS1_16FlashAttnBwdSm80INS1_25CollectiveMainloopBwdSm80ILi2ELi2EN4cute5tupleIJNS5_1CILi128EEES8_NS7_ILi64EEEEEENS_10bfloat16_tEfNS_4arch4Sm80ELb0ELb0ELb1ELb1ELb1ELb0ELb0ELb0ELi2ELi4ELi4ELi4ELb0EEENS1_21CollectiveEpilogueBwdISA_SB_SD_Li256ELb1ELb0ELi2EEENS1_19SingleTileSchedulerILb1ELb0ELb0ELi128EEEEEEEEEvNT_6ParamsE) ;  /* 0xffff11d004007950 */ /* 0x000fea0003c3ffff */
        .type           $_ZN7cutlass13device_kernelIN5flash19enable_sm80_to_sm89INS1_16FlashAttnBwdSm80INS1_25CollectiveMainloopBwdSm80ILi2ELi2EN4cute5tupleIJNS5_1CILi128EEES8_NS7_ILi64EEEEEENS_10bfloat16_tEfNS_4arch4Sm80ELb0ELb0ELb1ELb1ELb1ELb0ELb0ELb0ELi2ELi4ELi4ELi4ELb0EEENS1_21CollectiveEpilogueBwdISA_SB_SD_Li256ELb1ELb0ELi2EEENS1_19SingleTileSchedulerILb1ELb0ELb0ELi128EEEEEEEEEvNT_6ParamsE$_ZZN4cute6detail16composition_implINS_5tupleIJNS_1CILi8EEENS3_ILi2EEES5_S5_S4_S5_EEENS2_IJNS3_ILi1EEEiiiNS3_ILi72EEENS3_ILi512EEEEEENS2_IJNS2_IJS5_S5_S5_EEES5_NS3_ILi4EEEEEENS2_IJNS2_IJS7_S9_S4_EEENS3_ILi4096EEENS3_ILi16EEEEEEEEDaRKT_RKT0_RKT1_RKT2_ENKUlRKT_RKT0_E_clISB_SE_EEDaSW_SZ_,@function
        .size           $_ZN7cutlass13device_kernelIN5flash19enable_sm80_to_sm89INS1_16FlashAttnBwdSm80INS1_25CollectiveMainloopBwdSm80ILi2ELi2EN4cute5tupleIJNS5_1CILi128EEES8_NS7_ILi64EEEEEENS_10bfloat16_tEfNS_4arch4Sm80ELb0ELb0ELb1ELb1ELb1ELb0ELb0ELb0ELi2ELi4ELi4ELi4ELb0EEENS1_21CollectiveEpilogueBwdISA_SB_SD_Li256ELb1ELb0ELi2EEENS1_19SingleTileSchedulerILb1ELb0ELb0ELi128EEEEEEEEEvNT_6ParamsE$_ZZN4cute6detail16composition_implINS_5tupleIJNS_1CILi8EEENS3_ILi2EEES5_S5_S4_S5_EEENS2_IJNS3_ILi1EEEiiiNS3_ILi72EEENS3_ILi512EEEEEENS2_IJNS2_IJS5_S5_S5_EEES5_NS3_ILi4EEEEEENS2_IJNS2_IJS7_S9_S4_EEENS3_ILi4096EEENS3_ILi16EEEEEEEEDaRKT_RKT0_RKT1_RKT2_ENKUlRKT_RKT0_E_clISB_SE_EEDaSW_SZ_,($_ZN7cutlass13device_kernelIN5flash19enable_sm80_to_sm89INS1_16FlashAttnBwdSm80INS1_25CollectiveMainloopBwdSm80ILi2ELi2EN4cute5tupleIJNS5_1CILi128EEES8_NS7_ILi64EEEEEENS_10bfloat16_tEfNS_4arch4Sm80ELb0ELb0ELb1ELb1ELb1ELb0ELb0ELb0ELi2ELi4ELi4ELi4ELb0EEENS1_21CollectiveEpilogueBwdISA_SB_SD_Li256ELb1ELb0ELi2EEENS1_19SingleTileSchedulerILb1ELb0ELb0ELi128EEEEEEEEEvNT_6ParamsE$_ZZN4cute6detail16composition_implINS_5tupleIJNS_1CILi8EEENS3_ILi2EEES5_S5_S4_S5_EEENS2_IJNS3_ILi1EEEiiiNS3_ILi72EEENS3_ILi512EEEEEENS2_IJNS2_IJS5_S5_S5_EEES5_NS3_ILi4EEEEEENS2_IJNS2_IJS7_S9_S4_EEENS3_ILi4096EEENS3_ILi16EEEEEEEEDaRKT_RKT0_RKT1_RKT2_ENKUlRKT_RKT0_E_clISC_SG_EEDaSW_SZ_ - $_ZN7cutlass13device_kernelIN5flash19enable_sm80_to_sm89INS1_16FlashAttnBwdSm80INS1_25CollectiveMainloopBwdSm80ILi2ELi2EN4cute5tupleIJNS5_1CILi128EEES8_NS7_ILi64EEEEEENS_10bfloat16_tEfNS_4arch4Sm80ELb0ELb0ELb1ELb1ELb1ELb0ELb0ELb0ELi2ELi4ELi4ELi4ELb0EEENS1_21CollectiveEpilogueBwdISA_SB_SD_Li256ELb1ELb0ELi2EEENS1_19SingleTileSchedulerILb1ELb0ELb0ELi128EEEEEEEEEvNT_6ParamsE$_ZZN4cute6detail16composition_implINS_5tupleIJNS_1CILi8EEENS3_ILi2EEES5_S5_S4_S5_EEENS2_IJNS3_ILi1EEEiiiNS3_ILi72EEENS3_ILi512EEEEEENS2_IJNS2_IJS5_S5_S5_EEES5_NS3_ILi4EEEEEENS2_IJNS2_IJS7_S9_S4_EEENS3_ILi4096EEENS3_ILi16EEEEEEEEDaRKT_RKT0_RKT1_RKT2_ENKUlRKT_RKT0_E_clISB_SE_EEDaSW_SZ_)
$_ZN7cutlass13device_kernelIN5flash19enable_sm80_to_sm89INS1_16FlashAttnBwdSm80INS1_25CollectiveMainloopBwdSm80ILi2ELi2EN4cute5tupleIJNS5_1CILi128EEES8_NS7_ILi64EEEEEENS_10bfloat16_tEfNS_4arch4Sm80ELb0ELb0ELb1ELb1ELb1ELb0ELb0ELb0ELi2ELi4ELi4ELi4ELb0EEENS1_21CollectiveEpilogueBwdISA_SB_SD_Li256ELb1ELb0ELi2EEENS1_19SingleTileSchedulerILb1ELb0ELb0ELi128EEEEEEEEEvNT_6ParamsE$_ZZN4cute6detail16composition_implINS_5tupleIJNS_1CILi8EEENS3_ILi2EEES5_S5_S4_S5_EEENS2_IJNS3_ILi1EEEiiiNS3_ILi72EEENS3_ILi512EEEEEENS2_IJNS2_IJS5_S5_S5_EEES5_NS3_ILi4EEEEEENS2_IJNS2_IJS7_S9_S4_EEENS3_ILi4096EEENS3_ILi16EEEEEEEEDaRKT_RKT0_RKT1_RKT2_ENKUlRKT_RKT0_E_clISB_SE_EEDaSW_SZ_:
[----:B------:R-:W-:Y:S01]  /*ee30*/  IADD3 R34, R1, 0x1380, RZ ;  /* 0x0000138001227810 */ /* 0x000fe20007ffe0ff */
[----:B------:R-:W-:Y:S01]  /*ee40*/  IMAD.MOV.U32 R4, RZ, RZ, R6 ;  /* 0x000000ffff047224 */ /* 0x000fe200078e0006 */
[----:B------:R-:W-:Y:S02]  /*ee50*/  MOV R10, 0xee90 ;  /* 0x0000ee90000a7802 */ /* 0x000fe40000000f00 */
[----:B------:R-:W-:-:S04]  /*ee60*/  IADD3 R34, R34, c[0x0][0x20], RZ ;  /* 0x0000080022227a10 */ /* 0x000fc80007ffe0ff */
[----:B------:R-:W-:Y:S02]  /*ee70*/  IADD3 R61, R34, 0x4, RZ ;  /* 0x00000004223d7810 */ /* 0x000fe40007ffe0ff */
[----:B------:R-:W-:Y:S05]  /*ee80*/  CALL.REL.NOINC `($_ZN7cutlass13device_kernelIN5flash19enable_sm80_to_sm89INS1_16FlashAttnBwdSm80INS1_25CollectiveMainloopBwdSm80ILi2ELi2EN4cute5tupleIJNS5_1CILi128EEES8_NS7_ILi64EEEEEENS_10bfloat16_tEfNS_4arch4Sm80ELb0ELb0ELb1ELb1ELb1ELb0ELb0ELb0ELi2ELi4ELi4ELi4ELb0EEENS1_21CollectiveEpilogueBwdISA_SB_SD_Li256ELb1ELb0ELi2EEENS1_19SingleTileSchedulerILb1ELb0ELb0ELi128EEEEEEEEEvNT_6ParamsE$_ZZN4cute6detail16composition_implINS_5tupleIJNS_1CILi8EEENS3_ILi2EEES5_S5_S4_S5_EEENS2_IJNS3_ILi1EEEiiiNS3_ILi72EEENS3_ILi512EEEEEENS2_IJS5_S5_S5_EEENS2_IJS7_S9_S4_EEEEEDaRKT_RKT0_RKT1_RKT2_ENKUlRKT_RKT0_E_clIS5_S4_EEDaSR_SU_) ;  /* 0x0000076000007944 */ /* 0x000fea0003c00000 */
[----:B-----5:R-:W-:Y:S01]  /*ee90*/  MOV R3, R2 ;  /* 0x0000000200037202 */ /* 0x020fe20000000f00 */
[----:B------:R-:W-:Y:S01]  /*eea0*/  IMAD.MOV.U32 R77, RZ, RZ, R61 ;  /* 0x000000ffff4d7224 */ /* 0x000fe200078e003d */
[----:B------:R-:W-:Y:S02]  /*eeb0*/  MOV R2, 0xeed0 ;  /* 0x0000eed000027802 */ /* 0x000fe40000000f00 */
[----:B-1----:R-:W-:Y:S05]  /*eec0*/  CALL.REL.NOINC `($_ZN7cutlass13device_kernelIN5flash19enable_sm80_to_sm89INS1_16FlashAttnBwdSm80INS1_25CollectiveMainloopBwdSm80ILi2ELi2EN4cute5tupleIJNS5_1CILi128EEES8_NS7_ILi64EEEEEENS_10bfloat16_tEfNS_4arch4Sm80ELb0ELb0ELb1ELb1ELb1ELb0ELb0ELb0ELi2ELi4ELi4ELi4ELb0EEENS1_21CollectiveEpilogueBwdISA_SB_SD_Li256ELb1ELb0ELi2EEENS1_19SingleTileSchedulerILb1ELb0ELb0ELi128EEEEEEEEEvNT_6ParamsE$_ZN4cute3eso3ESOILb1ELb0EJNS_1CILi1EEENS2_ILi512EEEiEEC2ERKS3_RKS4_RKi) ;  /* 0xffff9fa000007944 */ /* 0x002fea0003c3ffff */
[----:B------:R2:W5:Y:S01]  /*eed0*/  LDL R2, [R1+0x1384] ;  /* 0x0013840001027983 */ /* 0x0005620000100800 */
[----:B------:R-:W-:Y:S02]  /*eee0*/  MOV R76, R34 ;  /* 0x00000022004c7202 */ /* 0x000fe40000000f00 */
[----:B------:R-:W-:Y:S02]  /*eef0*/  MOV R6, 0xef10 ;  /* 0x0000ef1000067802 */ /* 0x000fe40000000f00 */
[----:B-12--5:R-:W-:Y:S05]  /*ef00*/  CALL.REL.NOINC `($_ZN7cutlass13device_kernelIN5flash19enable_sm80_to_sm89INS1_16FlashAttnBwdSm80INS1_25CollectiveMainloopBwdSm80ILi2ELi2EN4cute5tupleIJNS5_1CILi128EEES8_NS7_ILi64EEEEEENS_10bfloat16_tEfNS_4arch4Sm80ELb0ELb0ELb1ELb1ELb1ELb0ELb0ELb0ELi2ELi4ELi4ELi4ELb0EEENS1_21CollectiveEpilogueBwdISA_SB_SD_Li256ELb1ELb0ELi2EEENS1_19SingleTileSchedulerILb1ELb0ELb0ELi128EEEEEEEEEvNT_6ParamsE$_ZN4cute5tupleIJNS0_IJNS_1CILi2EEES2_S2_EEENS0_IJNS1_ILi1EEENS1_ILi512EEEiEEEEEC2ERKS3_RKS6_) ;  /* 0xffffd19000007944 */ /* 0x026fea0003c3ffff */
[----:B------:R1:W5:Y:S01]  /*ef10*/  LDL R34, [R1+0x1380] ;  /* 0x0013800001227983 */ /* 0x0003620000100800 */
[----:B------:R-:W-:-:S04]  /*ef20*/  MOV R61, 0x0 ;  /* 0x00000000003d7802 */ /* 0x000fc80000000f00 */
[----:B------:R-:W-:Y:S05]  /*ef30*/  RET.REL.NODEC R60 `(_ZN7cutlass13device_kernelIN5flash19enable_sm80_to_sm89INS1_16FlashAttnBwdSm80INS1_25CollectiveMainloopBwdSm80ILi2ELi2EN4cute5tupleIJNS5_1CILi128EEES8_NS7_ILi64EEEEEENS_10bfloat16_tEfNS_4arch4Sm80ELb0ELb0ELb1ELb1ELb1ELb0ELb0ELb0ELi2ELi4ELi4ELi4ELb0EEENS1_21CollectiveEpilogueBwdISA_SB_SD_Li256ELb1ELb0ELi2EEENS1_19SingleTileSchedulerILb1ELb0ELb0ELi128EEEEEEEEEvNT_6ParamsE) ;  /* 0xffff10c03c007950 */ /* 0x000fea0003c3ffff */
        .type           $_ZN7cutlass13device_kernelIN5flash19enable_sm80_to_sm89INS1_16FlashAttnBwdSm80INS1_25CollectiveMainloopBwdSm80ILi2ELi2EN4cute5tupleIJNS5_1CILi128EEES8_NS7_ILi64EEEEEENS_10bfloat16_tEfNS_4arch4Sm80ELb0ELb0ELb1ELb1ELb1ELb0ELb0ELb0ELi2ELi4ELi4ELi4ELb0EEENS1_21CollectiveEpilogueBwdISA_SB_SD_Li256ELb1ELb0ELi2EEENS1_19SingleTileSchedulerILb1ELb0ELb0ELi128EEEEEEEEEvNT_6ParamsE$_ZZN4cute6detail16composition_implINS_5tupleIJNS_1CILi8EEENS3_ILi2EEES5_S5_S4_S5_EEENS2_IJNS3_ILi1EEEiiiNS3_ILi72EEENS3_ILi512EEEEEENS2_IJNS2_IJS5_S5_S5_EEES5_NS3_ILi4EEEEEENS2_IJNS2_IJS7_S9_S4_EEENS3_ILi4096EEENS3_ILi16EEEEEEEEDaRKT_RKT0_RKT1_RKT2_ENKUlRKT_RKT0_E_clISC_SG_EEDaSW_SZ_,@function
        .size           $_ZN7cutlass13device_kernelIN5flash19enable_sm80_to_sm89INS1_16FlashAttnBwdSm80INS1_25CollectiveMainloopBwdSm80ILi2ELi2EN4cute5tupleIJNS5_1CILi128EEES8_NS7_ILi64EEEEEENS_10bfloat16_tEfNS_4arch4Sm80ELb0ELb0ELb1ELb1ELb1ELb0ELb0ELb0ELi2ELi4ELi4ELi4ELb0EEENS1_21CollectiveEpilogueBwdISA_SB_SD_Li256ELb1ELb0ELi2EEENS1_19SingleTileSchedulerILb1ELb0ELb0ELi128EEEEEEEEEvNT_6ParamsE$_ZZN4cute6detail16composition_implINS_5tupleIJNS_1CILi8EEENS3_ILi2EEES5_S5_S4_S5_EEENS2_IJNS3_ILi1EEEiiiNS3_ILi72EEENS3_ILi512EEEEEENS2_IJNS2_IJS5_S5_S5_EEES5_NS3_ILi4EEEEEENS2_IJNS2_IJS7_S9_S4_EEENS3_ILi4096EEENS3_ILi16EEEEEEEEDaRKT_RKT0_RKT1_RKT2_ENKUlRKT_RKT0_E_clISC_SG_EEDaSW_SZ_,($_ZN7cutlass13device_kernelIN5flash19enable_sm80_to_sm89INS1_16FlashAttnBwdSm80INS1_25CollectiveMainloopBwdSm80ILi2ELi2EN4cute5tupleIJNS5_1CILi128EEES8_NS7_ILi64EEEEEENS_10bfloat16_tEfNS_4arch4Sm80ELb0ELb0ELb1ELb1ELb1ELb0ELb0ELb0ELi2ELi4ELi4ELi4ELb0EEENS1_21CollectiveEpilogueBwdISA_SB_SD_Li256ELb1ELb0ELi2EEENS1_19SingleTileSchedulerILb1ELb0ELb0ELi128EEEEEEEEEvNT_6ParamsE$_ZZN4cute6detail16composition_implINS_5tupleIJNS_1CILi8EEENS3_ILi2EEES5_S5_S4_S5_EEENS2_IJNS3_ILi1EEEiiiNS3_ILi72EEENS3_ILi512EEEEEENS2_IJNS3_ILi4EEES5_EEENS2_IJNS3_ILi16EEENS3_ILi8192EEEEEEEEDaRKT_RKT0_RKT1_RKT2_ENKUlRKT_RKT0_E_clISB_SD_EEDaSU_SX_ - $_ZN7cutlass13device_kernelIN5flash19enable_sm80_to_sm89INS1_16FlashAttnBwdSm80INS1_25CollectiveMainloopBwdSm80ILi2ELi2EN4cute5tupleIJNS5_1CILi128EEES8_NS7_ILi64EEEEEENS_10bfloat16_tEfNS_4arch4Sm80ELb0ELb0ELb1ELb1ELb1ELb0ELb0ELb0ELi2ELi4ELi4ELi4ELb0EEENS1_21CollectiveEpilogueBwdISA_SB_SD_Li256ELb1ELb0ELi2EEENS1_19SingleTileSchedulerILb1ELb0ELb0ELi128EEEEEEEEEvNT_6ParamsE$_ZZN4cute6detail16composition_implINS_5tupleIJNS_1CILi8EEENS3_ILi2EEES5_S5_S4_S5_EEENS2_IJNS3_ILi1EEEiiiNS3_ILi72EEENS3_ILi512EEEEEENS2_IJNS2_IJS5_S5_S5_EEES5_NS3_ILi4EEEEEENS2_IJNS2_IJS7_S9_S4_EEENS3_ILi4096EEENS3_ILi16EEEEEEEEDaRKT_RKT0_RKT1_RKT2_ENKUlRKT_RKT0_E_clISC_SG_EEDaSW_SZ_)
$_ZN7cutlass13device_kernelIN5flash19enable_sm80_to_sm89INS1_16FlashAttnBwdSm80INS1_25CollectiveMainloopBwdSm80ILi2ELi2EN4cute5tupleIJNS5_1CILi128EEES8_NS7_ILi64EEEEEENS_10bfloat16_tEfNS_4arch4Sm80ELb0ELb0ELb1ELb1ELb1ELb0ELb0ELb0ELi2ELi4ELi4ELi4ELb0EEENS1_21CollectiveEpilogueBwdISA_SB_SD_Li256ELb1ELb0ELi2EEENS1_19SingleTileSchedulerILb1ELb0ELb0ELi128EEEEEEEEEvNT_6ParamsE$_ZZN4cute6detail16composition_implINS_5tupleIJNS_1CILi8EEENS3_ILi2EEES5_S5_S4_S5_EEENS2_IJNS3_ILi1EEEiiiNS3_ILi72EEENS3_ILi512EEEEEENS2_IJNS2_IJS5_S5_S5_EEES5_NS3_ILi4EEEEEENS2_IJNS2_IJS7_S9_S4_EEENS3_ILi4096EEENS3_ILi16EEEEEEEEDaRKT_RKT0_RKT1_RKT2_ENKUlRKT_RKT0_E_clISC_SG_EEDaSW_SZ_:
        /* <DEDUP_REMOVED lines=33> */
        .type           $_ZN7cutlass13device_kernelIN5flash19enable_sm80_to_sm89INS1_16FlashAttnBwdSm80INS1_25CollectiveMainloopBwdSm80ILi2ELi2EN4cute5tupleIJNS5_1CILi128EEES8_NS7_ILi64EEEEEENS_10bfloat16_tEfNS_4arch4Sm80ELb0ELb0ELb1ELb1ELb1ELb0ELb0ELb0ELi2ELi4ELi4ELi4ELb0EEENS1_21CollectiveEpilogueBwdISA_SB_SD_Li256ELb1ELb0ELi2EEENS1_19SingleTileSchedulerILb1ELb0ELb0ELi128EEEEEEEEEvNT_6ParamsE$_ZZN4cute6detail16composition_implINS_5tupleIJNS_1CILi8EEENS3_ILi2EEES5_S5_S4_S5_EEENS2_IJNS3_ILi1EEEiiiNS3_ILi72EEENS3_ILi512EEEEEENS2_IJNS3_ILi4EEES5_EEENS2_IJNS3_ILi16EEENS3_ILi8192EEEEEEEEDaRKT_RKT0_RKT1_RKT2_ENKUlRKT_RKT0_E_clISB_SD_EEDaSU_SX_,@function
        .size           $_ZN7cutlass13device_kernelIN5flash19enable_sm80_to_sm89INS1_16FlashAttnBwdSm80INS1_25CollectiveMainloopBwdSm80ILi2ELi2EN4cute5tupleIJNS5_1CILi128EEES8_NS7_ILi64EEEEEENS_10bfloat16_tEfNS_4arch4Sm80ELb0ELb0ELb1ELb1ELb1ELb0ELb0ELb0ELi2ELi4ELi4ELi4ELb0EEENS1_21CollectiveEpilogueBwdISA_SB_SD_Li256ELb1ELb0ELi2EEENS1_19SingleTileSchedulerILb1ELb0ELb0ELi128EEEEEEEEEvNT_6ParamsE$_ZZN4cute6detail16composition_implINS_5tupleIJNS_1CILi8EEENS3_ILi2EEES5_S5_S4_S5_EEENS2_IJNS3_ILi1EEEiiiNS3_ILi72EEENS3_ILi512EEEEEENS2_IJNS3_ILi4EEES5_EEENS2_IJNS3_ILi16EEENS3_ILi8192EEEEEEEEDaRKT_RKT0_RKT1_RKT2_ENKUlRKT_RKT0_E_clISB_SD_EEDaSU_SX_,($_ZN7cutlass13device_kernelIN5flash19enable_sm80_to_sm89INS1_16FlashAttnBwdSm80INS1_25CollectiveMainloopBwdSm80ILi2ELi2EN4cute5tupleIJNS5_1CILi128EEES8_NS7_ILi64EEEEEENS_10bfloat16_tEfNS_4arch4Sm80ELb0ELb0ELb1ELb1ELb1ELb0ELb0ELb0ELi2ELi4ELi4ELi4ELb0EEENS1_21CollectiveEpilogueBwdISA_SB_SD_Li256ELb1ELb0ELi2EEENS1_19SingleTileSchedulerILb1ELb0ELb0ELi128EEEEEEEEEvNT_6ParamsE$_ZZN4cute6detail16composition_implINS_5tupleIJNS_1CILi8EEENS3_ILi2EEES5_S5_S4_S5_EEENS2_IJNS3_ILi1EEEiiiNS3_ILi72EEENS3_ILi512EEEEEENS2_IJS5_S5_EEENS2_IJS7_S4_EEEEEDaRKT_RKT0_RKT1_RKT2_ENKUlRKT_RKT0_E_clIS5_S4_EEDaSR_SU_ - $_ZN7cutlass13device_kernelIN5flash19enable_sm80_to_sm89INS1_16FlashAttnBwdSm80INS1_25CollectiveMainloopBwdSm80ILi2ELi2EN4cute5tupleIJNS5_1CILi128EEES8_NS7_ILi64EEEEEENS_10bfloat16_tEfNS_4arch4Sm80ELb0ELb0ELb1ELb1ELb1ELb0ELb0ELb0ELi2ELi4ELi4ELi4ELb0EEENS1_21CollectiveEpilogueBwdISA_SB_SD_Li256ELb1ELb0ELi2EEENS1_19SingleTileSchedulerILb1ELb0ELb0ELi128EEEEEEEEEvNT_6ParamsE$_ZZN4cute6detail16composition_implINS_5tupleIJNS_1CILi8EEENS3_ILi2EEES5_S5_S4_S5_EEENS2_IJNS3_ILi1EEEiiiNS3_ILi72EEENS3_ILi512EEEEEENS2_IJNS3_ILi4EEES5_EEENS2_IJNS3_ILi16EEENS3_ILi8192EEEEEEEEDaRKT_RKT0_RKT1_RKT2_ENKUlRKT_RKT0_E_clISB_SD_EEDaSU_SX_)
$_ZN7cutlass13device_kernelIN5flash19enable_sm80_to_sm89INS1_16FlashAttnBwdSm80INS1_25CollectiveMainloopBwdSm80ILi2ELi2EN4cute5tupleIJNS5_1CILi128EEES8_NS7_ILi64EEEEEENS_10bfloat16_tEfNS_4arch4Sm80ELb0ELb0ELb1ELb1ELb1ELb0ELb0ELb0ELi2ELi4ELi4ELi4ELb0EEENS1_21CollectiveEpilogueBwdISA_SB_SD_Li256ELb1ELb0ELi2EEENS1_19SingleTileSchedulerILb1ELb0ELb0ELi128EEEEEEEEEvNT_6ParamsE$_ZZN4cute6detail16composition_implINS_5tupleIJNS_1CILi8EEENS3_ILi2EEES5_S5_S4_S5_EEENS2_IJNS3_ILi1EEEiiiNS3_ILi72EEENS3_ILi512EEEEEENS2_IJNS3_ILi4EEES5_EEENS2_IJNS3_ILi16EEENS3_ILi8192EEEEEEEEDaRKT_RKT0_RKT1_RKT2_ENKUlRKT_RKT0_E_clISB_SD_EEDaSU_SX_:
        /* <DEDUP_REMOVED lines=35> */
        .type           $_ZN7cutlass13device_kernelIN5flash19enable_sm80_to_sm89INS1_16FlashAttnBwdSm80INS1_25CollectiveMainloopBwdSm80ILi2ELi2EN4cute5tupleIJNS5_1CILi128EEES8_NS7_ILi64EEEEEENS_10bfloat16_tEfNS_4arch4Sm80ELb0ELb0ELb1ELb1ELb1ELb0ELb0ELb0ELi2ELi4ELi4ELi4ELb0EEENS1_21CollectiveEpilogueBwdISA_SB_SD_Li256ELb1ELb0ELi2EEENS1_19SingleTileSchedulerILb1ELb0ELb0ELi128EEEEEEEEEvNT_6ParamsE$_ZZN4cute6detail16composition_implINS_5tupleIJNS_1CILi8EEENS3_ILi2EEES5_S5_S4_S5_EEENS2_IJNS3_ILi1EEEiiiNS3_ILi72EEENS3_ILi512EEEEEENS2_IJS5_S5_EEENS2_IJS7_S4_EEEEEDaRKT_RKT0_RKT1_RKT2_ENKUlRKT_RKT0_E_clIS5_S4_EEDaSR_SU_,@function
        .size           $_ZN7cutlass13device_kernelIN5flash19enable_sm80_to_sm89INS1_16FlashAttnBwdSm80INS1_25CollectiveMainloopBwdSm80ILi2ELi2EN4cute5tupleIJNS5_1CILi128EEES8_NS7_ILi64EEEEEENS_10bfloat16_tEfNS_4arch4Sm80ELb0ELb0ELb1ELb1ELb1ELb0ELb0ELb0ELi2ELi4ELi4ELi4ELb0EEENS1_21CollectiveEpilogueBwdISA_SB_SD_Li256ELb1ELb0ELi2EEENS1_19SingleTileSchedulerILb1ELb0ELb0ELi128EEEEEEEEEvNT_6ParamsE$_ZZN4cute6detail16composition_implINS_5tupleIJNS_1CILi8EEENS3_ILi2EEES5_S5_S4_S5_EEENS2_IJNS3_ILi1EEEiiiNS3_ILi72EEENS3_ILi512EEEEEENS2_IJS5_S5_EEENS2_IJS7_S4_EEEEEDaRKT_RKT0_RKT1_RKT2_ENKUlRKT_RKT0_E_clIS5_S4_EEDaSR_SU_,($_ZN7cutlass13device_kernelIN5flash19enable_sm80_to_sm89INS1_16FlashAttnBwdSm80INS1_25CollectiveMainloopBwdSm80ILi2ELi2EN4cute5tupleIJNS5_1CILi128EEES8_NS7_ILi64EEEEEENS_10bfloat16_tEfNS_4arch4Sm80ELb0ELb0ELb1ELb1ELb1ELb0ELb0ELb0ELi2ELi4ELi4ELi4ELb0EEENS1_21CollectiveEpilogueBwdISA_SB_SD_Li256ELb1ELb0ELi2EEENS1_19SingleTileSchedulerILb1ELb0ELb0ELi128EEEEEEEEEvNT_6ParamsE$_ZZN4cute6detail16composition_implINS_5tupleIJNS_1CILi8EEENS3_ILi2EEES5_S5_S4_S5_EEENS2_IJNS3_ILi1EEEiiiNS3_ILi72EEENS3_ILi512EEEEEENS2_IJS5_S5_S5_EEENS2_IJS7_S9_S4_EEEEEDaRKT_RKT0_RKT1_RKT2_ENKUlRKT_RKT0_E_clIS5_S4_EEDaSR_SU_ - $_ZN7cutlass13device_kernelIN5flash19enable_sm80_to_sm89INS1_16FlashAttnBwdSm80INS1_25CollectiveMainloopBwdSm80ILi2ELi2EN4cute5tupleIJNS5_1CILi128EEES8_NS7_ILi64EEEEEENS_10bfloat16_tEfNS_4arch4Sm80ELb0ELb0ELb1ELb1ELb1ELb0ELb0ELb0ELi2ELi4ELi4ELi4ELb0EEENS1_21CollectiveEpilogueBwdISA_SB_SD_Li256ELb1ELb0ELi2EEENS1_19SingleTileSchedulerILb1ELb0ELb0ELi128EEEEEEEEEvNT_6ParamsE$_ZZN4cute6detail16composition_implINS_5tupleIJNS_1CILi8EEENS3_ILi2EEES5_S5_S4_S5_EEENS2_IJNS3_ILi1EEEiiiNS3_ILi72EEENS3_ILi512EEEEEENS2_IJS5_S5_EEENS2_IJS7_S4_EEEEEDaRKT_RKT0_RKT1_RKT2_ENKUlRKT_RKT0_E_clIS5_S4_EEDaSR_SU_)
$_ZN7cutlass13device_kernelIN5flash19enable_sm80_to_sm89INS1_16FlashAttnBwdSm80INS1_25CollectiveMainloopBwdSm80ILi2ELi2EN4cute5tupleIJNS5_1CILi128EEES8_NS7_ILi64EEEEEENS_10bfloat16_tEfNS_4arch4Sm80ELb0ELb0ELb1ELb1ELb1ELb0ELb0ELb0ELi2ELi4ELi4ELi4ELb0EEENS1_21CollectiveEpilogueBwdISA_SB_SD_Li256ELb1ELb0ELi2EEENS1_19SingleTileSchedulerILb1ELb0ELb0ELi128EEEEEEEEEvNT_6ParamsE$_ZZN4cute6detail16composition_implINS_5tupleIJNS_1CILi8EEENS3_ILi2EEES5_S5_S4_S5_EEENS2_IJNS3_ILi1EEEiiiNS3_ILi72EEENS3_ILi512EEEEEENS2_IJS5_S5_EEENS2_IJS7_S4_EEEEEDaRKT_RKT0_RKT1_RKT2_ENKUlRKT_RKT0_E_clIS5_S4_EEDaSR_SU_:
        /* <DEDUP_REMOVED lines=15> */
[----:B-1---5:R-:W-:Y:S05]  /*f470*/  CALL.REL.NOINC `($_ZN7cutlass13device_kernelIN5flash19enable_sm80_to_sm89INS1_16FlashAttnBwdSm80INS1_25CollectiveMainloopBwdSm80ILi2ELi2EN4cute5tupleIJNS5_1CILi128EEES8_NS7_ILi64EEEEEENS_10bfloat16_tEfNS_4arch4Sm80ELb0ELb0ELb1ELb1ELb1ELb0ELb0ELb0ELi2ELi4ELi4ELi4ELb0EEENS1_21CollectiveEpilogueBwdISA_SB_SD_Li256ELb1ELb0ELi2EEENS1_19SingleTileSchedulerILb1ELb0ELb0ELi128EEEEEEEEEvNT_6ParamsE$_ZZN4cute6detail16composition_implINS_5tupleIJNS_1CILi8EEENS3_ILi2EEES5_S5_S4_S5_EEENS2_IJNS3_ILi1EEEiiiNS3_ILi72EEENS3_ILi512EEEEEES5_S4_EEDaRKT_RKT0_RKT1_RKT2_ENKUlRKT_T0_E_clINS2_IJNS2_IJEEEST_S5_S7_EEENS_17integral_constantIiLi1EEEEEDaSP_SQ_) ;  /* 0x0000066000007944 */ /* 0x022fea0003c00000 */
[----:B-----5:R2:W-:Y:S01]  /*f480*/  STL [R1+0x13b0], R2 ;  /* 0x0013b00201007387 */ /* 0x0205e20000100800 */
[----:B------:R-:W-:Y:S02]  /*f490*/  IADD3 R3, R5, 0x28, RZ ;  /* 0x0000002805037810 */ /* 0x000fe40007ffe0ff */
[----:B------:R-:W-:Y:S01]  /*f4a0*/  MOV R6, 0xf4d0 ;  /* 0x0000f4d000067802 */ /* 0x000fe20000000f00 */
[----:B------:R2:W-:Y:S04]  /*f4b0*/  STL.64 [R1+0x13a8], R70 ;  /* 0x0013a84601007387 */ /* 0x0005e80000100a00 */
[----:B-12---:R-:W-:Y:S05]  /*f4c0*/  CALL.REL.NOINC `($_ZN7cutlass13device_kernelIN5flash19enable_sm80_to_sm89INS1_16FlashAttnBwdSm80INS1_25CollectiveMainloopBwdSm80ILi2ELi2EN4cute5tupleIJNS5_1CILi128EEES8_NS7_ILi64EEEEEENS_10bfloat16_tEfNS_4arch4Sm80ELb0ELb0ELb1ELb1ELb1ELb0ELb0ELb0ELi2ELi4ELi4ELi4ELb0EEENS1_21CollectiveEpilogueBwdISA_SB_SD_Li256ELb1ELb0ELi2EEENS1_19SingleTileSchedulerILb1ELb0ELb0ELi128EEEEEEEEEvNT_6ParamsE$_ZZN4cute6detail16composition_implINS_5tupleIJNS_1CILi8EEENS3_ILi2EEES5_S5_S4_S5_EEENS2_IJNS3_ILi1EEEiiiNS3_ILi72EEENS3_ILi512EEEEEES5_S4_EEDaRKT_RKT0_RKT1_RKT2_ENKUlRKT_T0_E_clINS2_IJNS2_IJS5_EEENS2_IJiEEES7_S7_EEENS_17integral_constantIiLi2EEEEEDaSP_SQ_) ;  /* 0x000006e000007944 */ /* 0x006fea0003c00000 */
[----:B------:R-:W2:Y:S01]  /*f4d0*/  LDL.64 R8, [R1+0x13a8] ;  /* 0x0013a80001087983 */ /* 0x000ea20000100a00 */
[----:B------:R-:W-:Y:S02]  /*f4e0*/  IADD3 R3, R5, 0x18, RZ ;  /* 0x0000001805037810 */ /* 0x000fe40007ffe0ff */
[----:B------:R-:W-:Y:S01]  /*f4f0*/  MOV R6, 0xf530 ;  /* 0x0000f53000067802 */ /* 0x000fe20000000f00 */
[----:B-----5:R3:W-:Y:S04]  /*f500*/  STL [R1+0x13a0], R2 ;  /* 0x0013a00201007387 */ /* 0x0207e80000100800 */
[----:B--2---:R3:W-:Y:S02]  /*f510*/  STL.64 [R1+0x1398], R8 ;  /* 0x0013980801007387 */ /* 0x0047e40000100a00 */
[----:B-1-3--:R-:W-:Y:S05]  /*f520*/  CALL.REL.NOINC `($_ZN7cutlass13device_kernelIN5flash19enable_sm80_to_sm89INS1_16FlashAttnBwdSm80INS1_25CollectiveMainloopBwdSm80ILi2ELi2EN4cute5tupleIJNS5_1CILi128EEES8_NS7_ILi64EEEEEENS_10bfloat16_tEfNS_4arch4Sm80ELb0ELb0ELb1ELb1ELb1ELb0ELb0ELb0ELi2ELi4ELi4ELi4ELb0EEENS1_21CollectiveEpilogueBwdISA_SB_SD_Li256ELb1ELb0ELi2EEENS1_19SingleTileSchedulerILb1ELb0ELb0ELi128EEEEEEEEEvNT_6ParamsE$_ZZN4cute6detail16composition_implINS_5tupleIJNS_1CILi8EEENS3_ILi2EEES5_S5_S4_S5_EEENS2_IJNS3_ILi1EEEiiiNS3_ILi72EEENS3_ILi512EEEEEES5_S4_EEDaRKT_RKT0_RKT1_RKT2_ENKUlRKT_T0_E_clINS2_IJNS2_IJS5_EEENS2_IJiEEES7_S7_EEENS_17integral_constantIiLi3EEEEEDaSP_SQ_) ;  /* 0x0000072000007944 */ /* 0x00afea0003c00000 */
[----:B------:R-:W2:Y:S01]  /*f530*/  LDL.64 R8, [R1+0x1398] ;  /* 0x0013980001087983 */ /* 0x000ea20000100a00 */
[----:B------:R-:W-:-:S02]  /*f540*/  IADD3 R3, R5, 0x8, RZ ;  /* 0x0000000805037810 */ /* 0x000fc40007ffe0ff */
[----:B------:R-:W-:Y:S01]  /*f550*/  MOV R6, 0xf590 ;  /* 0x0000f59000067802 */ /* 0x000fe20000000f00 */
[----:B-----5:R3:W-:Y:S04]  /*f560*/  STL [R1+0x1390], R2 ;  /* 0x0013900201007387 */ /* 0x0207e80000100800 */
[----:B--2---:R3:W-:Y:S02]  /*f570*/  STL.64 [R1+0x1388], R8 ;  /* 0x0013880801007387 */ /* 0x0047e40000100a00 */
[----:B-1-3--:R-:W-:Y:S05]  /*f580*/  CALL.REL.NOINC `($_ZN7cutlass13device_kernelIN5flash19enable_sm80_to_sm89INS1_16FlashAttnBwdSm80INS1_25CollectiveMainloopBwdSm80ILi2ELi2EN4cute5tupleIJNS5_1CILi128EEES8_NS7_ILi64EEEEEENS_10bfloat16_tEfNS_4arch4Sm80ELb0ELb0ELb1ELb1ELb1ELb0ELb0ELb0ELi2ELi4ELi4ELi4ELb0EEENS1_21CollectiveEpilogueBwdISA_SB_SD_Li256ELb1ELb0ELi2EEENS1_19SingleTileSchedulerILb1ELb0ELb0ELi128EEEEEEEEEvNT_6ParamsE$_ZZN4cute6detail16composition_implINS_5tupleIJNS_1CILi8EEENS3_ILi2EEES5_S5_S4_S5_EEENS2_IJNS3_ILi1EEEiiiNS3_ILi72EEENS3_ILi512EEEEEES5_S4_EEDaRKT_RKT0_RKT1_RKT2_ENKUlRKT_T0_E_clINS2_IJNS2_IJS5_EEENS2_IJiEEES7_S7_EEENS_17integral_constantIiLi4EEEEEDaSP_SQ_) ;  /* 0x0000076000007944 */ /* 0x00afea0003c00000 */
[----:B------:R-:W-:Y:S02]  /*f590*/  MOV R2, R57 ;  /* 0x0000003900027202 */ /* 0x000fe40000000f00 */
[----:B------:R-:W-:Y:S02]  /*f5a0*/  MOV R6, 0xf5c0 ;  /* 0x0000f5c000067802 */ /* 0x000fe40000000f00 */
[----:B-1---5:R-:W-:Y:S05]  /*f5b0*/  CALL.REL.NOINC `($_ZN7cutlass13device_kernelIN5flash19enable_sm80_to_sm89INS1_16FlashAttnBwdSm80INS1_25CollectiveMainloopBwdSm80ILi2ELi2EN4cute5tupleIJNS5_1CILi128EEES8_NS7_ILi64EEEEEENS_10bfloat16_tEfNS_4arch4Sm80ELb0ELb0ELb1ELb1ELb1ELb0ELb0ELb0ELi2ELi4ELi4ELi4ELb0EEENS1_21CollectiveEpilogueBwdISA_SB_SD_Li256ELb1ELb0ELi2EEENS1_19SingleTileSchedulerILb1ELb0ELb0ELi128EEEEEEEEEvNT_6ParamsE$_ZN4cute5tupleIJNS_1CILi2EEEiEEC2ERKS2_RKi) ;  /* 0xffffcc8000007944 */ /* 0x022fea0003c3ffff */
[----:B------:R1:W5:Y:S01]  /*f5c0*/  LDL R2, [R1+0x13c8] ;  /* 0x0013c80001027983 */ /* 0x0003620000100800 */
[----:B------:R-:W-:-:S04]  /*f5d0*/  MOV R63, 0x0 ;  /* 0x00000000003f7802 */ /* 0x000fc80000000f00 */
[----:B------:R-:W-:Y:S05]  /*f5e0*/  RET.REL.NODEC R62 `(_ZN7cutlass13device_kernelIN5flash19enable_sm80_to_sm89INS1_16FlashAttnBwdSm80INS1_25CollectiveMainloopBwdSm80ILi2ELi2EN4cute5tupleIJNS5_1CILi128EEES8_NS7_ILi64EEEEEENS_10bfloat16_tEfNS_4arch4Sm80ELb0ELb0ELb1ELb1ELb1ELb0ELb0ELb0ELi2ELi4ELi4ELi4ELb0EEENS1_21CollectiveEpilogueBwdISA_SB_SD_Li256ELb1ELb0ELi2EEENS1_19SingleTileSchedulerILb1ELb0ELb0ELi128EEEEEEEEEvNT_6ParamsE) ;  /* 0xffff0a103e007950 */ /* 0x000fea0003c3ffff */
        .type           $_ZN7cutlass13device_kernelIN5flash19enable_sm80_to_sm89INS1_16FlashAttnBwdSm80INS1_25CollectiveMainloopBwdSm80ILi2ELi2EN4cute5tupleIJNS5_1CILi128EEES8_NS7_ILi64EEEEEENS_10bfloat16_tEfNS_4arch4Sm80ELb0ELb0ELb1ELb1ELb1ELb0ELb0ELb0ELi2ELi4ELi4ELi4ELb0EEENS1_21CollectiveEpilogueBwdISA_SB_SD_Li256ELb1ELb0ELi2EEENS1_19SingleTileSchedulerILb1ELb0ELb0ELi128EEEEEEEEEvNT_6ParamsE$_ZZN4cute6detail16composition_implINS_5tupleIJNS_1CILi8EEENS3_ILi2EEES5_S5_S4_S5_EEENS2_IJNS3_ILi1EEEiiiNS3_ILi72EEENS3_ILi512EEEEEENS2_IJS5_S5_S5_EEENS2_IJS7_S9_S4_EEEEEDaRKT_RKT0_RKT1_RKT2_ENKUlRKT_RKT0_E_clIS5_S4_EEDaSR_SU_,@function
        .size           $_ZN7cutlass13device_kernelIN5flash19enable_sm80_to_sm89INS1_16FlashAttnBwdSm80INS1_25CollectiveMainloopBwdSm80ILi2ELi2EN4cute5tupleIJNS5_1CILi128EEES8_NS7_ILi64EEEEEENS_10bfloat16_tEfNS_4arch4Sm80ELb0ELb0ELb1ELb1ELb1ELb0ELb0ELb0ELi2ELi4ELi4ELi4ELb0EEENS1_21CollectiveEpilogueBwdISA_SB_SD_Li256ELb1ELb0ELi2EEENS1_19SingleTileSchedulerILb1ELb0ELb0ELi128EEEEEEEEEvNT_6ParamsE$_ZZN4cute6detail16composition_implINS_5tupleIJNS_1CILi8EEENS3_ILi2EEES5_S5_S4_S5_EEENS2_IJNS3_ILi1EEEiiiNS3_ILi72EEENS3_ILi512EEEEEENS2_IJS5_S5_S5_EEENS2_IJS7_S9_S4_EEEEEDaRKT_RKT0_RKT1_RKT2_ENKUlRKT_RKT0_E_clIS5_S4_EEDaSR_SU_,($_ZN7cutlass13device_kernelIN5flash19enable_sm80_to_sm89INS1_16FlashAttnBwdSm80INS1_25CollectiveMainloopBwdSm80ILi2ELi2EN4cute5tupleIJNS5_1CILi128EEES8_NS7_ILi64EEEEEENS_10bfloat16_tEfNS_4arch4Sm80ELb0ELb0ELb1ELb1ELb1ELb0ELb0ELb0ELi2ELi4ELi4ELi4ELb0EEENS1_21CollectiveEpilogueBwdISA_SB_SD_Li256ELb1ELb0ELi2EEENS1_19SingleTileSchedulerILb1ELb0ELb0ELi128EEEEEEEEEvNT_6ParamsE$_ZZN4cute6detail16composition_implINS_5tupleIJNS_1CILi8EEENS3_ILi2EEES5_S5_S4_S5_EEENS2_IJNS3_ILi1EEEiiiNS3_ILi72EEENS3_ILi512EEEEEENS3_ILi4EEENS3_ILi16EEEEEDaRKT_RKT0_RKT1_RKT2_ENKUlRKT_T0_E_clINS2_IJNS2_IJEEESV_SB_S7_EEENS_17integral_constantIiLi2EEEEEDaSR_SS_ - $_ZN7cutlass13device_kernelIN5flash19enable_sm80_to_sm89INS1_16FlashAttnBwdSm80INS1_25CollectiveMainloopBwdSm80ILi2ELi2EN4cute5tupleIJNS5_1CILi128EEES8_NS7_ILi64EEEEEENS_10bfloat16_tEfNS_4arch4Sm80ELb0ELb0ELb1ELb1ELb1ELb0ELb0ELb0ELi2ELi4ELi4ELi4ELb0EEENS1_21CollectiveEpilogueBwdISA_SB_SD_Li256ELb1ELb0ELi2EEENS1_19SingleTileSchedulerILb1ELb0ELb0ELi128EEEEEEEEEvNT_6ParamsE$_ZZN4cute6detail16composition_implINS_5tupleIJNS_1CILi8EEENS3_ILi2EEES5_S5_S4_S5_EEENS2_IJNS3_ILi1EEEiiiNS3_ILi72EEENS3_ILi512EEEEEENS2_IJS5_S5_S5_EEENS2_IJS7_S9_S4_EEEEEDaRKT_RKT0_RKT1_RKT2_ENKUlRKT_RKT0_E_clIS5_S4_EEDaSR_SU_)
$_ZN7cutlass13device_kernelIN5flash19enable_sm80_to_sm89INS1_16FlashAttnBwdSm80INS1_25CollectiveMainloopBwdSm80ILi2ELi2EN4cute5tupleIJNS5_1CILi128EEES8_NS7_ILi64EEEEEENS_10bfloat16_tEfNS_4arch4Sm80ELb0ELb0ELb1ELb1ELb1ELb0ELb0ELb0ELi2ELi4ELi4ELi4ELb0EEENS1_21CollectiveEpilogueBwdISA_SB_SD_Li256ELb1ELb0ELi2EEENS1_19SingleTileSchedulerILb1ELb0ELb0ELi128EEEEEEEEEvNT_6ParamsE$_ZZN4cute6detail16composition_implINS_5tupleIJNS_1CILi8EEENS3_ILi2EEES5_S5_S4_S5_EEENS2_IJNS3_ILi1EEEiiiNS3_ILi72EEENS3_ILi512EEEEEENS2_IJS5_S5_S5_EEENS2_IJS7_S9_S4_EEEEEDaRKT_RKT0_RKT1_RKT2_ENKUlRKT_RKT0_E_clIS5_S4_EEDaSR_SU_:
        /* <DEDUP_REMOVED lines=37> */
[----:B------:R-:W-:Y:S02]  /*f840*/  MOV R4, R10 ;  /* 0x0000000a00047202 */ /* 0x000fe40000000f00 */
[----:B------:R-:W-:-:S04]  /*f850*/  MOV R5, 0x0 ;  /* 0x0000000000057802 */ /* 0x000fc80000000f00 */
[----:B------:R-:W-:Y:S05]  /*f860*/  RET.REL.NODEC R4 `(_ZN7cutlass13device_kernelIN5flash19enable_sm80_to_sm89INS1_16FlashAttnBwdSm80INS1_25CollectiveMainloopBwdSm80ILi2ELi2EN4cute5tupleIJNS5_1CILi128EEES8_NS7_ILi64EEEEEENS_10bfloat16_tEfNS_4arch4Sm80ELb0ELb0ELb1ELb1ELb1ELb0ELb0ELb0ELi2ELi4ELi4ELi4ELb0EEENS1_21CollectiveEpilogueBwdISA_SB_SD_Li256ELb1ELb0ELi2EEENS1_19SingleTileSchedulerILb1ELb0ELb0ELi128EEEEEEEEEvNT_6ParamsE) ;  /* 0xffff079004007950 */ /* 0x000fea0003c3ffff */
        .type           $_ZN7cutlass13device_kernelIN5flash19enable_sm80_to_sm89INS1_16FlashAttnBwdSm80INS1_25CollectiveMainloopBwdSm80ILi2ELi2EN4cute5tupleIJNS5_1CILi128EEES8_NS7_ILi64EEEEEENS_10bfloat16_tEfNS_4arch4Sm80ELb0ELb0ELb1ELb1ELb1ELb0ELb0ELb0ELi2ELi4ELi4ELi4ELb0EEENS1_21CollectiveEpilogueBwdISA_SB_SD_Li256ELb1ELb0ELi2EEENS1_19SingleTileSchedulerILb1ELb0ELb0ELi128EEEEEEEEEvNT_6ParamsE$_ZZN4cute6detail16composition_implINS_5tupleIJNS_1CILi8EEENS3_ILi2EEES5_S5_S4_S5_EEENS2_IJNS3_ILi1EEEiiiNS3_ILi72EEENS3_ILi512EEEEEENS3_ILi4EEENS3_ILi16EEEEEDaRKT_RKT0_RKT1_RKT2_ENKUlRKT_T0_E_clINS2_IJNS2_IJEEESV_SB_S7_EEENS_17integral_constantIiLi2EEEEEDaSR_SS_,@function
        .size           $_ZN7cutlass13device_kernelIN5flash19enable_sm80_to_sm89INS1_16FlashAttnBwdSm80INS1_25CollectiveMainloopBwdSm80ILi2ELi2EN4cute5tupleIJNS5_1CILi128EEES8_NS7_ILi64EEEEEENS_10bfloat16_tEfNS_4arch4Sm80ELb0ELb0ELb1ELb1ELb1ELb0ELb0ELb0ELi2ELi4ELi4ELi4ELb0EEENS1_21CollectiveEpilogueBwdISA_SB_SD_Li256ELb1ELb0ELi2EEENS1_19SingleTileSchedulerILb1ELb0ELb0ELi128EEEEEEEEEvNT_6ParamsE$_ZZN4cute6detail16composition_implINS_5tupleIJNS_1CILi8EEENS3_ILi2EEES5_S5_S4_S5_EEENS2_IJNS3_ILi1EEEiiiNS3_ILi72EEENS3_ILi512EEEEEENS3_ILi4EEENS3_ILi16EEEEEDaRKT_RKT0_RKT1_RKT2_ENKUlRKT_T0_E_clINS2_IJNS2_IJEEESV_SB_S7_EEENS_17integral_constantIiLi2EEEEEDaSR_SS_,($_ZN7cutlass13device_kernelIN5flash19enable_sm80_to_sm89INS1_16FlashAttnBwdSm80INS1_25CollectiveMainloopBwdSm80ILi2ELi2EN4cute5tupleIJNS5_1CILi128EEES8_NS7_ILi64EEEEEENS_10bfloat16_tEfNS_4arch4Sm80ELb0ELb0ELb1ELb1ELb1ELb0ELb0ELb0ELi2ELi4ELi4ELi4ELb0EEENS1_21CollectiveEpilogueBwdISA_SB_SD_Li256ELb1ELb0ELi2EEENS1_19SingleTileSchedulerILb1ELb0ELb0ELi128EEEEEEEEEvNT_6ParamsE$_ZZN4cute6detail16composition_implINS_5tupleIJNS_1CILi8EEENS3_ILi2EEES5_S5_S4_S5_EEENS2_IJNS3_ILi1EEEiiiNS3_ILi72EEENS3_ILi512EEEEEENS3_ILi4EEENS3_ILi16EEEEEDaRKT_RKT0_RKT1_RKT2_ENKUlRKT_T0_E_clINS2_IJNS2_IJS5_EEENS2_IJiEEES5_S7_EEENS_17integral_constantIiLi3EEEEEDaSR_SS_ - $_ZN7cutlass13device_kernelIN5flash19enable_sm80_to_sm89INS1_16FlashAttnBwdSm80INS1_25CollectiveMainloopBwdSm80ILi2ELi2EN4cute5tupleIJNS5_1CILi128EEES8_NS7_ILi64EEEEEENS_10bfloat16_tEfNS_4arch4Sm80ELb0ELb0ELb1ELb1ELb1ELb0ELb0ELb0ELi2ELi4ELi4ELi4ELb0EEENS1_21CollectiveEpilogueBwdISA_SB_SD_Li256ELb1ELb0ELi2EEENS1_19SingleTileSchedulerILb1ELb0ELb0ELi128EEEEEEEEEvNT_6ParamsE$_ZZN4cute6detail16composition_implINS_5tupleIJNS_1CILi8EEENS3_ILi2EEES5_S5_S4_S5_EEENS2_IJNS3_ILi1EEEiiiNS3_ILi72EEENS3_ILi512EEEEEENS3_ILi4EEENS3_ILi16EEEEEDaRKT_RKT0_RKT1_RKT2_ENKUlRKT_T0_E_clINS2_IJNS2_IJEEESV_SB_S7_EEENS_17integral_constantIiLi2EEEEEDaSR_SS_)
$_ZN7cutlass13device_kernelIN5flash19enable_sm80_to_sm89INS1_16FlashAttnBwdSm80INS1_25CollectiveMainloopBwdSm80ILi2ELi2EN4cute5tupleIJNS5_1CILi128EEES8_NS7_ILi64EEEEEENS_10bfloat16_tEfNS_4arch4Sm80ELb0ELb0ELb1ELb1ELb1ELb0ELb0ELb0ELi2ELi4ELi4ELi4ELb0EEENS1_21CollectiveEpilogueBwdISA_SB_SD_Li256ELb1ELb0ELi2EEENS1_19SingleTileSchedulerILb1ELb0ELb0ELi128EEEEEEEEEvNT_6ParamsE$_ZZN4cute6detail16composition_implINS_5tupleIJNS_1CILi8EEENS3_ILi2EEES5_S5_S4_S5_EEENS2_IJNS3_ILi1EEEiiiNS3_ILi72EEENS3_ILi512EEEEEENS3_ILi4EEENS3_ILi16EEEEEDaRKT_RKT0_RKT1_RKT2_ENKUlRKT_T0_E_clINS2_IJNS2_IJEEESV_SB_S7_EEENS_17integral_constantIiLi2EEEEEDaSR_SS_:
        /* <DEDUP_REMOVED lines=13> */
        .type           $_ZN7cutlass13device_kernelIN5flash19enable_sm80_to_sm89INS1_16FlashAttnBwdSm80INS1_25CollectiveMainloopBwdSm80ILi2ELi2EN4cute5tupleIJNS5_1CILi128EEES8_NS7_ILi64EEEEEENS_10bfloat16_tEfNS_4arch4Sm80ELb0ELb0ELb1ELb1ELb1ELb0ELb0ELb0ELi2ELi4ELi4ELi4ELb0EEENS1_21CollectiveEpilogueBwdISA_SB_SD_Li256ELb1ELb0ELi2EEENS1_19SingleTileSchedulerILb1ELb0ELb0ELi128EEEEEEEEEvNT_6ParamsE$_ZZN4cute6detail16composition_implINS_5tupleIJNS_1CILi8EEENS3_ILi2EEES5_S5_S4_S5_EEENS2_IJNS3_ILi1EEEiiiNS3_ILi72EEENS3_ILi512EEEEEENS3_ILi4EEENS3_ILi16EEEEEDaRKT_RKT0_RKT1_RKT2_ENKUlRKT_T0_E_clINS2_IJNS2_IJS5_EEENS2_IJiEEES5_S7_EEENS_17integral_constantIiLi3EEEEEDaSR_SS_,@function
        .size           $_ZN7cutlass13device_kernelIN5flash19enable_sm80_to_sm89INS1_16FlashAttnBwdSm80INS1_25CollectiveMainloopBwdSm80ILi2ELi2EN4cute5tupleIJNS5_1CILi128EEES8_NS7_ILi64EEEEEENS_10bfloat16_tEfNS_4arch4Sm80ELb0ELb0ELb1ELb1ELb1ELb0ELb0ELb0ELi2ELi4ELi4ELi4ELb0EEENS1_21CollectiveEpilogueBwdISA_SB_SD_Li256ELb1ELb0ELi2EEENS1_19SingleTileSchedulerILb1ELb0ELb0ELi128EEEEEEEEEvNT_6ParamsE$_ZZN4cute6detail16composition_implINS_5tupleIJNS_1CILi8EEENS3_ILi2EEES5_S5_S4_S5_EEENS2_IJNS3_ILi1EEEiiiNS3_ILi72EEENS3_ILi512EEEEEENS3_ILi4EEENS3_ILi16EEEEEDaRKT_RKT0_RKT1_RKT2_ENKUlRKT_T0_E_clINS2_IJNS2_IJS5_EEENS2_IJiEEES5_S7_EEENS_17integral_constantIiLi3EEEEEDaSR_SS_,($_ZN7cutlass13device_kernelIN5flash19enable_sm80_to_sm89INS1_16FlashAttnBwdSm80INS1_25CollectiveMainloopBwdSm80ILi2ELi2EN4cute5tupleIJNS5_1CILi128EEES8_NS7_ILi64EEEEEENS_10bfloat16_tEfNS_4arch4Sm80ELb0ELb0ELb1ELb1ELb1ELb0ELb0ELb0ELi2ELi4ELi4ELi4ELb0EEENS1_21CollectiveEpilogueBwdISA_SB_SD_Li256ELb1ELb0ELi2EEENS1_19SingleTileSchedulerILb1ELb0ELb0ELi128EEEEEEEEEvNT_6ParamsE$_ZZN4cute6detail16composition_implINS_5tupleIJNS_1CILi8EEENS3_ILi2EEES5_S5_S4_S5_EEENS2_IJNS3_ILi1EEEiiiNS3_ILi72EEENS3_ILi512EEEEEENS3_ILi4EEENS3_ILi16EEEEEDaRKT_RKT0_RKT1_RKT2_ENKUlRKT_T0_E_clINS2_IJNS2_IJS5_S5_EEENS2_IJiiEEES7_S7_EEENS_17integral_constantIiLi4EEEEEDaSR_SS_ - $_ZN7cutlass13device_kernelIN5flash19enable_sm80_to_sm89INS1_16FlashAttnBwdSm80INS1_25CollectiveMainloopBwdSm80ILi2ELi2EN4cute5tupleIJNS5_1CILi128EEES8_NS7_ILi64EEEEEENS_10bfloat16_tEfNS_4arch4Sm80ELb0ELb0ELb1ELb1ELb1ELb0ELb0ELb0ELi2ELi4ELi4ELi4ELb0EEENS1_21CollectiveEpilogueBwdISA_SB_SD_Li256ELb1ELb0ELi2EEENS1_19SingleTileSchedulerILb1ELb0ELb0ELi128EEEEEEEEEvNT_6ParamsE$_ZZN4cute6detail16composition_implINS_5tupleIJNS_1CILi8EEENS3_ILi2EEES5_S5_S4_S5_EEENS2_IJNS3_ILi1EEEiiiNS3_ILi72EEENS3_ILi512EEEEEENS3_ILi4EEENS3_ILi16EEEEEDaRKT_RKT0_RKT1_RKT2_ENKUlRKT_T0_E_clINS2_IJNS2_IJS5_EEENS2_IJiEEES5_S7_EEENS_17integral_constantIiLi3EEEEEDaSR_SS_)
$_ZN7cutlass13device_kernelIN5flash19enable_sm80_to_sm89INS1_16FlashAttnBwdSm80INS1_25CollectiveMainloopBwdSm80ILi2ELi2EN4cute5tupleIJNS5_1CILi128EEES8_NS7_ILi64EEEEEENS_10bfloat16_tEfNS_4arch4Sm80ELb0ELb0ELb1ELb1ELb1ELb0ELb0ELb0ELi2ELi4ELi4ELi4ELb0EEENS1_21CollectiveEpilogueBwdISA_SB_SD_Li256ELb1ELb0ELi2EEENS1_19SingleTileSchedulerILb1ELb0ELb0ELi128EEEEEEEEEvNT_6ParamsE$_ZZN4cute6detail16composition_implINS_5tupleIJNS_1CILi8EEENS3_ILi2EEES5_S5_S4_S5_EEENS2_IJNS3_ILi1EEEiiiNS3_ILi72EEENS3_ILi512EEEEEENS3_ILi4EEENS3_ILi16EEEEEDaRKT_RKT0_RKT1_RKT2_ENKUlRKT_T0_E_clINS2_IJNS2_IJS5_EEENS2_IJiEEES5_S7_EEENS_17integral_constantIiLi3EEEEEDaSR_SS_:
        /* <DEDUP_REMOVED lines=13> */
[----:B------:R-:W-:Y:S02]  /*fa10*/  MOV R4, R70 ;  /* 0x0000004600047202 */ /* 0x000fe40000000f00 */
[----:B------:R-:W-:-:S04]  /*fa20*/  MOV R5, 0x0 ;  /* 0x0000000000057802 */ /* 0x000fc80000000f00 */
[----:B------:R-:W-:Y:S05]  /*fa30*/  RET.REL.NODEC R4 `(_ZN7cutlass13device_kernelIN5flash19enable_sm80_to_sm89INS1_16FlashAttnBwdSm80INS1_25CollectiveMainloopBwdSm80ILi2ELi2EN4cute5tupleIJNS5_1CILi128EEES8_NS7_ILi64EEEEEENS_10bfloat16_tEfNS_4arch4Sm80ELb0ELb0ELb1ELb1ELb1ELb0ELb0ELb0ELi2ELi4ELi4ELi4ELb0EEENS1_21CollectiveEpilogueBwdISA_SB_SD_Li256ELb1ELb0ELi2EEENS1_19SingleTileSchedulerILb1ELb0ELb0ELi128EEEEEEEEEvNT_6ParamsE) ;  /* 0xffff05c004007950 */ /* 0x000fea0003c3ffff */
        .type           $_ZN7cutlass13device_kernelIN5flash19enable_sm80_to_sm89INS1_16FlashAttnBwdSm80INS1_25CollectiveMainloopBwdSm80ILi2ELi2EN4cute5tupleIJNS5_1CILi128EEES8_NS7_ILi64EEEEEENS_10bfloat16_tEfNS_4arch4Sm80ELb0ELb0ELb1ELb1ELb1ELb0ELb0ELb0ELi2ELi4ELi4ELi4ELb0EEENS1_21CollectiveEpilogueBwdISA_SB_SD_Li256ELb1ELb0ELi2EEENS1_19SingleTileSchedulerILb1ELb0ELb0ELi128EEEEEEEEEvNT_6ParamsE$_ZZN4cute6detail16composition_implINS_5tupleIJNS_1CILi8EEENS3_ILi2EEES5_S5_S4_S5_EEENS2_IJNS3_ILi1EEEiiiNS3_ILi72EEENS3_ILi512EEEEEENS3_ILi4EEENS3_ILi16EEEEEDaRKT_RKT0_RKT1_RKT2_ENKUlRKT_T0_E_clINS2_IJNS2_IJS5_S5_EEENS2_IJiiEEES7_S7_EEENS_17integral_constantIiLi4EEEEEDaSR_SS_,@function
        .size           $_ZN7cutlass13device_kernelIN5flash19enable_sm80_to_sm89INS1_16FlashAttnBwdSm80INS1_25CollectiveMainloopBwdSm80ILi2ELi2EN4cute5tupleIJNS5_1CILi128EEES8_NS7_ILi64EEEEEENS_10bfloat16_tEfNS_4arch4Sm80ELb0ELb0ELb1ELb1ELb1ELb0ELb0ELb0ELi2ELi4ELi4ELi4ELb0EEENS1_21CollectiveEpilogueBwdISA_SB_SD_Li256ELb1ELb0ELi2EEENS1_19SingleTileSchedulerILb1ELb0ELb0ELi128EEEEEEEEEvNT_6ParamsE$_ZZN4cute6detail16composition_implINS_5tupleIJNS_1CILi8EEENS3_ILi2EEES5_S5_S4_S5_EEENS2_IJNS3_ILi1EEEiiiNS3_ILi72EEENS3_ILi512EEEEEENS3_ILi4EEENS3_ILi16EEEEEDaRKT_RKT0_RKT1_RKT2_ENKUlRKT_T0_E_clINS2_IJNS2_IJS5_S5_EEENS2_IJiiEEES7_S7_EEENS_17integral_constantIiLi4EEEEEDaSR_SS_,($_ZN7cutlass13device_kernelIN5flash19enable_sm80_to_sm89INS1_16FlashAttnBwdSm80INS1_25CollectiveMainloopBwdSm80ILi2ELi2EN4cute5tupleIJNS5_1CILi128EEES8_NS7_ILi64EEEEEENS_10bfloat16_tEfNS_4arch4Sm80ELb0ELb0ELb1ELb1ELb1ELb0ELb0ELb0ELi2ELi4ELi4ELi4ELb0EEENS1_21CollectiveEpilogueBwdISA_SB_SD_Li256ELb1ELb0ELi2EEENS1_19SingleTileSchedulerILb1ELb0ELb0ELi128EEEEEEEEEvNT_6ParamsE$_ZZN4cute6detail16composition_implINS_5tupleIJNS_1CILi8EEENS3_ILi2EEES5_S5_S4_S5_EEENS2_IJNS3_ILi1EEEiiiNS3_ILi72EEENS3_ILi512EEEEEES5_S4_EEDaRKT_RKT0_RKT1_RKT2_ENKUlRKT_T0_E_clINS2_IJNS2_IJEEEST_S5_S7_EEENS_17integral_constantIiLi1EEEEEDaSP_SQ_ - $_ZN7cutlass13device_kernelIN5flash19enable_sm80_to_sm89INS1_16FlashAttnBwdSm80INS1_25CollectiveMainloopBwdSm80ILi2ELi2EN4cute5tupleIJNS5_1CILi128EEES8_NS7_ILi64EEEEEENS_10bfloat16_tEfNS_4arch4Sm80ELb0ELb0ELb1ELb1ELb1ELb0ELb0ELb0ELi2ELi4ELi4ELi4ELb0EEENS1_21CollectiveEpilogueBwdISA_SB_SD_Li256ELb1ELb0ELi2EEENS1_19SingleTileSchedulerILb1ELb0ELb0ELi128EEEEEEEEEvNT_6ParamsE$_ZZN4cute6detail16composition_implINS_5tupleIJNS_1CILi8EEENS3_ILi2EEES5_S5_S4_S5_EEENS2_IJNS3_ILi1EEEiiiNS3_ILi72EEENS3_ILi512EEEEEENS3_ILi4EEENS3_ILi16EEEEEDaRKT_RKT0_RKT1_RKT2_ENKUlRKT_T0_E_clINS2_IJNS2_IJS5_S5_EEENS2_IJiiEEES7_S7_EEENS_17integral_constantIiLi4EEEEEDaSR_SS_)
$_ZN7cutlass13device_kernelIN5flash19enable_sm80_to_sm89INS1_16FlashAttnBwdSm80INS1_25CollectiveMainloopBwdSm80ILi2ELi2EN4cute5tupleIJNS5_1CILi128EEES8_NS7_ILi64EEEEEENS_10bfloat16_tEfNS_4arch4Sm80ELb0ELb0ELb1ELb1ELb1ELb0ELb0ELb0ELi2ELi4ELi4ELi4ELb0EEENS1_21CollectiveEpilogueBwdISA_SB_SD_Li256ELb1ELb0ELi2EEENS1_19SingleTileSchedulerILb1ELb0ELb0ELi128EEEEEEEEEvNT_6ParamsE$_ZZN4cute6detail16composition_implINS_5tupleIJNS_1CILi8EEENS3_ILi2EEES5_S5_S4_S5_EEENS2_IJNS3_ILi1EEEiiiNS3_ILi72EEENS3_ILi512EEEEEENS3_ILi4EEENS3_ILi16EEEEEDaRKT_RKT0_RKT1_RKT2_ENKUlRKT_T0_E_clINS2_IJNS2_IJS5_S5_EEENS2_IJiiEEES7_S7_EEENS_17integral_constantIiLi4EEEEEDaSR_SS_:
        /* <DEDUP_REMOVED lines=10> */
        .type           $_ZN7cutlass13device_kernelIN5flash19enable_sm80_to_sm89INS1_16FlashAttnBwdSm80INS1_25CollectiveMainloopBwdSm80ILi2ELi2EN4cute5tupleIJNS5_1CILi128EEES8_NS7_ILi64EEEEEENS_10bfloat16_tEfNS_4arch4Sm80ELb0ELb0ELb1ELb1ELb1ELb0ELb0ELb0ELi2ELi4ELi4ELi4ELb0EEENS1_21CollectiveEpilogueBwdISA_SB_SD_Li256ELb1ELb0ELi2EEENS1_19SingleTileSchedulerILb1ELb0ELb0ELi128EEEEEEEEEvNT_6ParamsE$_ZZN4cute6detail16composition_implINS_5tupleIJNS_1CILi8EEENS3_ILi2EEES5_S5_S4_S5_EEENS2_IJNS3_ILi1EEEiiiNS3_ILi72EEENS3_ILi512EEEEEES5_S4_EEDaRKT_RKT0_RKT1_RKT2_ENKUlRKT_T0_E_clINS2_IJNS2_IJEEEST_S5_S7_EEENS_17integral_constantIiLi1EEEEEDaSP_SQ_,@function
        .size           $_ZN7cutlass13device_kernelIN5flash19enable_sm80_to_sm89INS1_16FlashAttnBwdSm80INS1_25CollectiveMainloopBwdSm80ILi2ELi2EN4cute5tupleIJNS5_1CILi128EEES8_NS7_ILi64EEEEEENS_10bfloat16_tEfNS_4arch4Sm80ELb0ELb0ELb1ELb1ELb1ELb0ELb0ELb0ELi2ELi4ELi4ELi4ELb0EEENS1_21CollectiveEpilogueBwdISA_SB_SD_Li256ELb1ELb0ELi2EEENS1_19SingleTileSchedulerILb1ELb0ELb0ELi128EEEEEEEEEvNT_6ParamsE$_ZZN4cute6detail16composition_implINS_5tupleIJNS_1CILi8EEENS3_ILi2EEES5_S5_S4_S5_EEENS2_IJNS3_ILi1EEEiiiNS3_ILi72EEENS3_ILi512EEEEEES5_S4_EEDaRKT_RKT0_RKT1_RKT2_ENKUlRKT_T0_E_clINS2_IJNS2_IJEEEST_S5_S7_EEENS_17integral_constantIiLi1EEEEEDaSP_SQ_,($_ZN7cutlass13device_kernelIN5flash19enable_sm80_to_sm89INS1_16FlashAttnBwdSm80INS1_25CollectiveMainloopBwdSm80ILi2ELi2EN4cute5tupleIJNS5_1CILi128EEES8_NS7_ILi64EEEEEENS_10bfloat16_tEfNS_4arch4Sm80ELb0ELb0ELb1ELb1ELb1ELb0ELb0ELb0ELi2ELi4ELi4ELi4ELb0EEENS1_21CollectiveEpilogueBwdISA_SB_SD_Li256ELb1ELb0ELi2EEENS1_19SingleTileSchedulerILb1ELb0ELb0ELi128EEEEEEEEEvNT_6ParamsE$_ZZN4cute6detail16composition_implINS_5tupleIJNS_1CILi8EEENS3_ILi2EEES5_S5_S4_S5_EEENS2_IJNS3_ILi1EEEiiiNS3_ILi72EEENS3_ILi512EEEEEES5_S4_EEDaRKT_RKT0_RKT1_RKT2_ENKUlRKT_T0_E_clINS2_IJNS2_IJS5_EEENS2_IJiEEES7_S7_EEENS_17integral_constantIiLi2EEEEEDaSP_SQ_ - $_ZN7cutlass13device_kernelIN5flash19enable_sm80_to_sm89INS1_16FlashAttnBwdSm80INS1_25CollectiveMainloopBwdSm80ILi2ELi2EN4cute5tupleIJNS5_1CILi128EEES8_NS7_ILi64EEEEEENS_10bfloat16_tEfNS_4arch4Sm80ELb0ELb0ELb1ELb1ELb1ELb0ELb0ELb0ELi2ELi4ELi4ELi4ELb0EEENS1_21CollectiveEpilogueBwdISA_SB_SD_Li256ELb1ELb0ELi2EEENS1_19SingleTileSchedulerILb1ELb0ELb0ELi128EEEEEEEEEvNT_6ParamsE$_ZZN4cute6detail16composition_implINS_5tupleIJNS_1CILi8EEENS3_ILi2EEES5_S5_S4_S5_EEENS2_IJNS3_ILi1EEEiiiNS3_ILi72EEENS3_ILi512EEEEEES5_S4_EEDaRKT_RKT0_RKT1_RKT2_ENKUlRKT_T0_E_clINS2_IJNS2_IJEEEST_S5_S7_EEENS_17integral_constantIiLi1EEEEEDaSP_SQ_)
$_ZN7cutlass13device_kernelIN5flash19enable_sm80_to_sm89INS1_16FlashAttnBwdSm80INS1_25CollectiveMainloopBwdSm80ILi2ELi2EN4cute5tupleIJNS5_1CILi128EEES8_NS7_ILi64EEEEEENS_10bfloat16_tEfNS_4arch4Sm80ELb0ELb0ELb1ELb1ELb1ELb0ELb0ELb0ELi2ELi4ELi4ELi4ELb0EEENS1_21CollectiveEpilogueBwdISA_SB_SD_Li256ELb1ELb0ELi2EEENS1_19SingleTileSchedulerILb1ELb0ELb0ELi128EEEEEEEEEvNT_6ParamsE$_ZZN4cute6detail16composition_implINS_5tupleIJNS_1CILi8EEENS3_ILi2EEES5_S5_S4_S5_EEENS2_IJNS3_ILi1EEEiiiNS3_ILi72EEENS3_ILi512EEEEEES5_S4_EEDaRKT_RKT0_RKT1_RKT2_ENKUlRKT_T0_E_clINS2_IJNS2_IJEEEST_S5_S7_EEENS_17integral_constantIiLi1EEEEEDaSP_SQ_:
        /* <DEDUP_REMOVED lines=10> */
[----:B------:R-:W-:Y:S02]  /*fb80*/  MOV R8, R6 ;  /* 0x0000000600087202 */ /* 0x000fe40000000f00 */
[----:B------:R-:W-:-:S04]  /*fb90*/  MOV R9, 0x0 ;  /* 0x0000000000097802 */ /* 0x000fc80000000f00 */
[----:B------:R-:W-:Y:S05]  /*fba0*/  RET.REL.NODEC R8 `(_ZN7cutlass13device_kernelIN5flash19enable_sm80_to_sm89INS1_16FlashAttnBwdSm80INS1_25CollectiveMainloopBwdSm80ILi2ELi2EN4cute5tupleIJNS5_1CILi128EEES8_NS7_ILi64EEEEEENS_10bfloat16_tEfNS_4arch4Sm80ELb0ELb0ELb1ELb1ELb1ELb0ELb0ELb0ELi2ELi4ELi4ELi4ELb0EEENS1_21CollectiveEpilogueBwdISA_SB_SD_Li256ELb1ELb0ELi2EEENS1_19SingleTileSchedulerILb1ELb0ELb0ELi128EEEEEEEEEvNT_6ParamsE) ;  /* 0xffff045008007950 */ /* 0x000fea0003c3ffff */
        .type           $_ZN7cutlass13device_kernelIN5flash19enable_sm80_to_sm89INS1_16FlashAttnBwdSm80INS1_25CollectiveMainloopBwdSm80ILi2ELi2EN4cute5tupleIJNS5_1CILi128EEES8_NS7_ILi64EEEEEENS_10bfloat16_tEfNS_4arch4Sm80ELb0ELb0ELb1ELb1ELb1ELb0ELb0ELb0ELi2ELi4ELi4ELi4ELb0EEENS1_21CollectiveEpilogueBwdISA_SB_SD_Li256ELb1ELb0ELi2EEENS1_19SingleTileSchedulerILb1ELb0ELb0ELi128EEEEEEEEEvNT_6ParamsE$_ZZN4cute6detail16composition_implINS_5tupleIJNS_1CILi8EEENS3_ILi2EEES5_S5_S4_S5_EEENS2_IJNS3_ILi1EEEiiiNS3_ILi72EEENS3_ILi512EEEEEES5_S4_EEDaRKT_RKT0_RKT1_RKT2_ENKUlRKT_T0_E_clINS2_IJNS2_IJS5_EEENS2_IJiEEES7_S7_EEENS_17integral_constantIiLi2EEEEEDaSP_SQ_,@function
        .size           $_ZN7cutlass13device_kernelIN5flash19enable_sm80_to_sm89INS1_16FlashAttnBwdSm80INS1_25CollectiveMainloopBwdSm80ILi2ELi2EN4cute5tupleIJNS5_1CILi128EEES8_NS7_ILi64EEEEEENS_10bfloat16_tEfNS_4arch4Sm80ELb0ELb0ELb1ELb1ELb1ELb0ELb0ELb0ELi2ELi4ELi4ELi4ELb0EEENS1_21CollectiveEpilogueBwdISA_SB_SD_Li256ELb1ELb0ELi2EEENS1_19SingleTileSchedulerILb1ELb0ELb0ELi128EEEEEEEEEvNT_6ParamsE$_ZZN4cute6detail16composition_implINS_5tupleIJNS_1CILi8EEENS3_ILi2EEES5_S5_S4_S5_EEENS2_IJNS3_ILi1EEEiiiNS3_ILi72EEENS3_ILi512EEEEEES5_S4_EEDaRKT_RKT0_RKT1_RKT2_ENKUlRKT_T0_E_clINS2_IJNS2_IJS5_EEENS2_IJiEEES7_S7_EEENS_17integral_constantIiLi2EEEEEDaSP_SQ_,($_ZN7cutlass13device_kernelIN5flash19enable_sm80_to_sm89INS1_16FlashAttnBwdSm80INS1_25CollectiveMainloopBwdSm80ILi2ELi2EN4cute5tupleIJNS5_1CILi128EEES8_NS7_ILi64EEEEEENS_10bfloat16_tEfNS_4arch4Sm80ELb0ELb0ELb1ELb1ELb1ELb0ELb0ELb0ELi2ELi4ELi4ELi4ELb0EEENS1_21CollectiveEpilogueBwdISA_SB_SD_Li256ELb1ELb0ELi2EEENS1_19SingleTileSchedulerILb1ELb0ELb0ELi128EEEEEEEEEvNT_6ParamsE$_ZZN4cute6detail16composition_implINS_5tupleIJNS_1CILi8EEENS3_ILi2EEES5_S5_S4_S5_EEENS2_IJNS3_ILi1EEEiiiNS3_ILi72EEENS3_ILi512EEEEEES5_S4_EEDaRKT_RKT0_RKT1_RKT2_ENKUlRKT_T0_E_clINS2_IJNS2_IJS5_EEENS2_IJiEEES7_S7_EEENS_17integral_constantIiLi3EEEEEDaSP_SQ_ - $_ZN7cutlass13device_kernelIN5flash19enable_sm80_to_sm89INS1_16FlashAttnBwdSm80INS1_25CollectiveMainloopBwdSm80ILi2ELi2EN4cute5tupleIJNS5_1CILi128EEES8_NS7_ILi64EEEEEENS_10bfloat16_tEfNS_4arch4Sm80ELb0ELb0ELb1ELb1ELb1ELb0ELb0ELb0ELi2ELi4ELi4ELi4ELb0EEENS1_21CollectiveEpilogueBwdISA_SB_SD_Li256ELb1ELb0ELi2EEENS1_19SingleTileSchedulerILb1ELb0ELb0ELi128EEEEEEEEEvNT_6ParamsE$_ZZN4cute6detail16composition_implINS_5tupleIJNS_1CILi8EEENS3_ILi2EEES5_S5_S4_S5_EEENS2_IJNS3_ILi1EEEiiiNS3_ILi72EEENS3_ILi512EEEEEES5_S4_EEDaRKT_RKT0_RKT1_RKT2_ENKUlRKT_T0_E_clINS2_IJNS2_IJS5_EEENS2_IJiEEES7_S7_EEENS_17integral_constantIiLi2EEEEEDaSP_SQ_)
$_ZN7cutlass13device_kernelIN5flash19enable_sm80_to_sm89INS1_16FlashAttnBwdSm80INS1_25CollectiveMainloopBwdSm80ILi2ELi2EN4cute5tupleIJNS5_1CILi128EEES8_NS7_ILi64EEEEEENS_10bfloat16_tEfNS_4arch4Sm80ELb0ELb0ELb1ELb1ELb1ELb0ELb0ELb0ELi2ELi4ELi4ELi4ELb0EEENS1_21CollectiveEpilogueBwdISA_SB_SD_Li256ELb1ELb0ELi2EEENS1_19SingleTileSchedulerILb1ELb0ELb0ELi128EEEEEEEEEvNT_6ParamsE$_ZZN4cute6detail16composition_implINS_5tupleIJNS_1CILi8EEENS3_ILi2EEES5_S5_S4_S5_EEENS2_IJNS3_ILi1EEEiiiNS3_ILi72EEENS3_ILi512EEEEEES5_S4_EEDaRKT_RKT0_RKT1_RKT2_ENKUlRKT_T0_E_clINS2_IJNS2_IJS5_EEENS2_IJiEEES7_S7_EEENS_17integral_constantIiLi2EEEEEDaSP_SQ_:
[----:B------:R-:W-:-:S06]  /*fbb0*/  IADD3 R3, R3, -c[0x0][0x20], RZ ;  /* 0x8000080003037a10 */ /* 0x000fcc0007ffe0ff */
[----:B------:R-:W5:Y:S01]  /*fbc0*/  LDL R3, [R3] ;  /* 0x0000000003037983 */ /* 0x000f620000100800 */
[----:B------:R-:W-:Y:S02]  /*fbd0*/  IADD3 R2, R1, 0x16d0, RZ ;  /* 0x000016d001027810 */ /* 0x000fe40007ffe0ff */
[----:B------:R-:W-:Y:S02]  /*fbe0*/  MOV R4, 0xfc10 ;  /* 0x0000fc1000047802 */ /* 0x000fe40000000f00 */
[----:B------:R-:W-:Y:S02]  /*fbf0*/  IADD3 R2, R2, c[0x0][0x20], RZ ;  /* 0x0000080002027a10 */ /* 0x000fe40007ffe0ff */
[----:B-----5:R-:W-:Y:S05]  /*fc00*/  CALL.REL.NOINC `($_ZN7cutlass13device_kernelIN5flash19enable_sm80_to_sm89INS1_16FlashAttnBwdSm80INS1_25CollectiveMainloopBwdSm80ILi2ELi2EN4cute5tupleIJNS5_1CILi128EEES8_NS7_ILi64EEEEEENS_10bfloat16_tEfNS_4arch4Sm80ELb0ELb0ELb1ELb1ELb1ELb0ELb0ELb0ELi2ELi4ELi4ELi4ELb0EEENS1_21CollectiveEpilogueBwdISA_SB_SD_Li256ELb1ELb0ELi2EEENS1_19SingleTileSchedulerILb1ELb0ELb0ELi128EEEEEEEEEvNT_6ParamsE$_ZN4cute3eso3ESOILb1ELb0EJNS_5tupleIJNS_1CILi2EEEEEENS2_IJiEEENS3_ILi1EEES7_EEC2ERKS5_RKS6_RKS7_SE_) ;  /* 0xffffa1c000007944 */ /* 0x020fea0003c3ffff */
[----:B-1----:R1:W5:Y:S01]  /*fc10*/  LDL R2, [R1+0x16d0] ;  /* 0x0016d00001027983 */ /* 0x0023620000100800 */
[----:B------:R-:W-:Y:S02]  /*fc20*/  MOV R8, R6 ;  /* 0x0000000600087202 */ /* 0x000fe40000000f00 */
[----:B------:R-:W-:-:S04]  /*fc30*/  MOV R9, 0x0 ;  /* 0x0000000000097802 */ /* 0x000fc80000000f00 */
[----:B------:R-:W-:Y:S05]  /*fc40*/  RET.REL.NODEC R8 `(_ZN7cutlass13device_kernelIN5flash19enable_sm80_to_sm89INS1_16FlashAttnBwdSm80INS1_25CollectiveMainloopBwdSm80ILi2ELi2EN4cute5tupleIJNS5_1CILi128EEES8_NS7_ILi64EEEEEENS_10bfloat16_tEfNS_4arch4Sm80ELb0ELb0ELb1ELb1ELb1ELb0ELb0ELb0ELi2ELi4ELi4ELi4ELb0EEENS1_21CollectiveEpilogueBwdISA_SB_SD_Li256ELb1ELb0ELi2EEENS1_19SingleTileSchedulerILb1ELb0ELb0ELi128EEEEEEEEEvNT_6ParamsE) ;  /* 0xffff03b008007950 */ /* 0x000fea0003c3ffff */
        .type           $_ZN7cutlass13device_kernelIN5flash19enable_sm80_to_sm89INS1_16FlashAttnBwdSm80INS1_25CollectiveMainloopBwdSm80ILi2ELi2EN4cute5tupleIJNS5_1CILi128EEES8_NS7_ILi64EEEEEENS_10bfloat16_tEfNS_4arch4Sm80ELb0ELb0ELb1ELb1ELb1ELb0ELb0ELb0ELi2ELi4ELi4ELi4ELb0EEENS1_21CollectiveEpilogueBwdISA_SB_SD_Li256ELb1ELb0ELi2EEENS1_19SingleTileSchedulerILb1ELb0ELb0ELi128EEEEEEEEEvNT_6ParamsE$_ZZN4cute6detail16composition_implINS_5tupleIJNS_1CILi8EEENS3_ILi2EEES5_S5_S4_S5_EEENS2_IJNS3_ILi1EEEiiiNS3_ILi72EEENS3_ILi512EEEEEES5_S4_EEDaRKT_RKT0_RKT1_RKT2_ENKUlRKT_T0_E_clINS2_IJNS2_IJS5_EEENS2_IJiEEES7_S7_EEENS_17integral_constantIiLi3EEEEEDaSP_SQ_,@function
        .size           $_ZN7cutlass13device_kernelIN5flash19enable_sm80_to_sm89INS1_16FlashAttnBwdSm80INS1_25CollectiveMainloopBwdSm80ILi2ELi2EN4cute5tupleIJNS5_1CILi128EEES8_NS7_ILi64EEEEEENS_10bfloat16_tEfNS_4arch4Sm80ELb0ELb0ELb1ELb1ELb1ELb0ELb0ELb0ELi2ELi4ELi4ELi4ELb0EEENS1_21CollectiveEpilogueBwdISA_SB_SD_Li256ELb1ELb0ELi2EEENS1_19SingleTileSchedulerILb1ELb0ELb0ELi128EEEEEEEEEvNT_6ParamsE$_ZZN4cute6detail16composition_implINS_5tupleIJNS_1CILi8EEENS3_ILi2EEES5_S5_S4_S5_EEENS2_IJNS3_ILi1EEEiiiNS3_ILi72EEENS3_ILi512EEEEEES5_S4_EEDaRKT_RKT0_RKT1_RKT2_ENKUlRKT_T0_E_clINS2_IJNS2_IJS5_EEENS2_IJiEEES7_S7_EEENS_17integral_constantIiLi3EEEEEDaSP_SQ_,($_ZN7cutlass13device_kernelIN5flash19enable_sm80_to_sm89INS1_16FlashAttnBwdSm80INS1_25CollectiveMainloopBwdSm80ILi2ELi2EN4cute5tupleIJNS5_1CILi128EEES8_NS7_ILi64EEEEEENS_10bfloat16_tEfNS_4arch4Sm80ELb0ELb0ELb1ELb1ELb1ELb0ELb0ELb0ELi2ELi4ELi4ELi4ELb0EEENS1_21CollectiveEpilogueBwdISA_SB_SD_Li256ELb1ELb0ELi2EEENS1_19SingleTileSchedulerILb1ELb0ELb0ELi128EEEEEEEEEvNT_6ParamsE$_ZZN4cute6detail16composition_implINS_5tupleIJNS_1CILi8EEENS3_ILi2EEES5_S5_S4_S5_EEENS2_IJNS3_ILi1EEEiiiNS3_ILi72EEENS3_ILi512EEEEEES5_S4_EEDaRKT_RKT0_RKT1_RKT2_ENKUlRKT_T0_E_clINS2_IJNS2_IJS5_EEENS2_IJiEEES7_S7_EEENS_17integral_constantIiLi4EEEEEDaSP_SQ_ - $_ZN7cutlass13device_kernelIN5flash19enable_sm80_to_sm89INS1_16FlashAttnBwdSm80INS1_25CollectiveMainloopBwdSm80ILi2ELi2EN4cute5tupleIJNS5_1CILi128EEES8_NS7_ILi64EEEEEENS_10bfloat16_tEfNS_4arch4Sm80ELb0ELb0ELb1ELb1ELb1ELb0ELb0ELb0ELi2ELi4ELi4ELi4ELb0EEENS1_21CollectiveEpilogueBwdISA_SB_SD_Li256ELb1ELb0ELi2EEENS1_19SingleTileSchedulerILb1ELb0ELb0ELi128EEEEEEEEEvNT_6ParamsE$_ZZN4cute6detail16composition_implINS_5tupleIJNS_1CILi8EEENS3_ILi2EEES5_S5_S4_S5_EEENS2_IJNS3_ILi1EEEiiiNS3_ILi72EEENS3_ILi512EEEEEES5_S4_EEDaRKT_RKT0_RKT1_RKT2_ENKUlRKT_T0_E_clINS2_IJNS2_IJS5_EEENS2_IJiEEES7_S7_EEENS_17integral_constantIiLi3EEEEEDaSP_SQ_)
$_ZN7cutlass13device_kernelIN5flash19enable_sm80_to_sm89INS1_16FlashAttnBwdSm80INS1_25CollectiveMainloopBwdSm80ILi2ELi2EN4cute5tupleIJNS5_1CILi128EEES8_NS7_ILi64EEEEEENS_10bfloat16_tEfNS_4arch4Sm80ELb0ELb0ELb1ELb1ELb1ELb0ELb0ELb0ELi2ELi4ELi4ELi4ELb0EEENS1_21CollectiveEpilogueBwdISA_SB_SD_Li256ELb1ELb0ELi2EEENS1_19SingleTileSchedulerILb1ELb0ELb0ELi128EEEEEEEEEvNT_6ParamsE$_ZZN4cute6detail16composition_implINS_5tupleIJNS_1CILi8EEENS3_ILi2EEES5_S5_S4_S5_EEENS2_IJNS3_ILi1EEEiiiNS3_ILi72EEENS3_ILi512EEEEEES5_S4_EEDaRKT_RKT0_RKT1_RKT2_ENKUlRKT_T0_E_clINS2_IJNS2_IJS5_EEENS2_IJiEEES7_S7_EEENS_17integral_constantIiLi3EEEEEDaSP_SQ_:
        /* <DEDUP_REMOVED lines=10> */
        .type           $_ZN7cutlass13device_kernelIN5flash19enable_sm80_to_sm89INS1_16FlashAttnBwdSm80INS1_25CollectiveMainloopBwdSm80ILi2ELi2EN4cute5tupleIJNS5_1CILi128EEES8_NS7_ILi64EEEEEENS_10bfloat16_tEfNS_4arch4Sm80ELb0ELb0ELb1ELb1ELb1ELb0ELb0ELb0ELi2ELi4ELi4ELi4ELb0EEENS1_21CollectiveEpilogueBwdISA_SB_SD_Li256ELb1ELb0ELi2EEENS1_19SingleTileSchedulerILb1ELb0ELb0ELi128EEEEEEEEEvNT_6ParamsE$_ZZN4cute6detail16composition_implINS_5tupleIJNS_1CILi8EEENS3_ILi2EEES5_S5_S4_S5_EEENS2_IJNS3_ILi1EEEiiiNS3_ILi72EEENS3_ILi512EEEEEES5_S4_EEDaRKT_RKT0_RKT1_RKT2_ENKUlRKT_T0_E_clINS2_IJNS2_IJS5_EEENS2_IJiEEES7_S7_EEENS_17integral_constantIiLi4EEEEEDaSP_SQ_,@function
        .size           $_ZN7cutlass13device_kernelIN5flash19enable_sm80_to_sm89INS1_16FlashAttnBwdSm80INS1_25CollectiveMainloopBwdSm80ILi2ELi2EN4cute5tupleIJNS5_1CILi128EEES8_NS7_ILi64EEEEEENS_10bfloat16_tEfNS_4arch4Sm80ELb0ELb0ELb1ELb1ELb1ELb0ELb0ELb0ELi2ELi4ELi4ELi4ELb0EEENS1_21CollectiveEpilogueBwdISA_SB_SD_Li256ELb1ELb0ELi2EEENS1_19SingleTileSchedulerILb1ELb0ELb0ELi128EEEEEEEEEvNT_6ParamsE$_ZZN4cute6detail16composition_implINS_5tupleIJNS_1CILi8EEENS3_ILi2EEES5_S5_S4_S5_EEENS2_IJNS3_ILi1EEEiiiNS3_ILi72EEENS3_ILi512EEEEEES5_S4_EEDaRKT_RKT0_RKT1_RKT2_ENKUlRKT_T0_E_clINS2_IJNS2_IJS5_EEENS2_IJiEEES7_S7_EEENS_17integral_constantIiLi4EEEEEDaSP_SQ_,($_ZN7cutlass13device_kernelIN5flash19enable_sm80_to_sm89INS1_16FlashAttnBwdSm80INS1_25CollectiveMainloopBwdSm80ILi2ELi2EN4cute5tupleIJNS5_1CILi128EEES8_NS7_ILi64EEEEEENS_10bfloat16_tEfNS_4arch4Sm80ELb0ELb0ELb1ELb1ELb1ELb0ELb0ELb0ELi2ELi4ELi4ELi4ELb0EEENS1_21CollectiveEpilogueBwdISA_SB_SD_Li256ELb1ELb0ELi2EEENS1_19SingleTileSchedulerILb1ELb0ELb0ELi128EEEEEEEEEvNT_6ParamsE$_ZZN4cute6detail9lift_diceINS_5tupleIJiNS2_IJiNS_1CILi0EEEEEEEEES6_EEDaRKT_RKT0_ENKUlRKT_RKT0_E_clIS5_S5_EEDaSF_SI_ - $_ZN7cutlass13device_kernelIN5flash19enable_sm80_to_sm89INS1_16FlashAttnBwdSm80INS1_25CollectiveMainloopBwdSm80ILi2ELi2EN4cute5tupleIJNS5_1CILi128EEES8_NS7_ILi64EEEEEENS_10bfloat16_tEfNS_4arch4Sm80ELb0ELb0ELb1ELb1ELb1ELb0ELb0ELb0ELi2ELi4ELi4ELi4ELb0EEENS1_21CollectiveEpilogueBwdISA_SB_SD_Li256ELb1ELb0ELi2EEENS1_19SingleTileSchedulerILb1ELb0ELb0ELi128EEEEEEEEEvNT_6ParamsE$_ZZN4cute6detail16composition_implINS_5tupleIJNS_1CILi8EEENS3_ILi2EEES5_S5_S4_S5_EEENS2_IJNS3_ILi1EEEiiiNS3_ILi72EEENS3_ILi512EEEEEES5_S4_EEDaRKT_RKT0_RKT1_RKT2_ENKUlRKT_T0_E_clINS2_IJNS2_IJS5_EEENS2_IJiEEES7_S7_EEENS_17integral_constantIiLi4EEEEEDaSP_SQ_)
$_ZN7cutlass13device_kernelIN5flash19enable_sm80_to_sm89INS1_16FlashAttnBwdSm80INS1_25CollectiveMainloopBwdSm80ILi2ELi2EN4cute5tupleIJNS5_1CILi128EEES8_NS7_ILi64EEEEEENS_10bfloat16_tEfNS_4arch4Sm80ELb0ELb0ELb1ELb1ELb1ELb0ELb0ELb0ELi2ELi4ELi4ELi4ELb0EEENS1_21CollectiveEpilogueBwdISA_SB_SD_Li256ELb1ELb0ELi2EEENS1_19SingleTileSchedulerILb1ELb0ELb0ELi128EEEEEEEEEvNT_6ParamsE$_ZZN4cute6detail16composition_implINS_5tupleIJNS_1CILi8EEENS3_ILi2EEES5_S5_S4_S5_EEENS2_IJNS3_ILi1EEEiiiNS3_ILi72EEENS3_ILi512EEEEEES5_S4_EEDaRKT_RKT0_RKT1_RKT2_ENKUlRKT_T0_E_clINS2_IJNS2_IJS5_EEENS2_IJiEEES7_S7_EEENS_17integral_constantIiLi4EEEEEDaSP_SQ_:
        /* <DEDUP_REMOVED lines=10> */
        .type           $_ZN7cutlass13device_kernelIN5flash19enable_sm80_to_sm89INS1_16FlashAttnBwdSm80INS1_25CollectiveMainloopBwdSm80ILi2ELi2EN4cute5tupleIJNS5_1CILi128EEES8_NS7_ILi64EEEEEENS_10bfloat16_tEfNS_4arch4Sm80ELb0ELb0ELb1ELb1ELb1ELb0ELb0ELb0ELi2ELi4ELi4ELi4ELb0EEENS1_21CollectiveEpilogueBwdISA_SB_SD_Li256ELb1ELb0ELi2EEENS1_19SingleTileSchedulerILb1ELb0ELb0ELi128EEEEEEEEEvNT_6ParamsE$_ZZN4cute6detail9lift_diceINS_5tupleIJiNS2_IJiNS_1CILi0EEEEEEEEES6_EEDaRKT_RKT0_ENKUlRKT_RKT0_E_clIS5_S5_EEDaSF_SI_,@function
        .size           $_ZN7cutlass13device_kernelIN5flash19enable_sm80_to_sm89INS1_16FlashAttnBwdSm80INS1_25CollectiveMainloopBwdSm80ILi2ELi2EN4cute5tupleIJNS5_1CILi128EEES8_NS7_ILi64EEEEEENS_10bfloat16_tEfNS_4arch4Sm80ELb0ELb0ELb1ELb1ELb1ELb0ELb0ELb0ELi2ELi4ELi4ELi4ELb0EEENS1_21CollectiveEpilogueBwdISA_SB_SD_Li256ELb1ELb0ELi2EEENS1_19SingleTileSchedulerILb1ELb0ELb0ELi128EEEEEEEEEvNT_6ParamsE$_ZZN4cute6detail9lift_diceINS_5tupleIJiNS2_IJiNS_1CILi0EEEEEEEEES6_EEDaRKT_RKT0_ENKUlRKT_RKT0_E_clIS5_S5_EEDaSF_SI_,($_ZN7cutlass13device_kernelIN5flash19enable_sm80_to_sm89INS1_16FlashAttnBwdSm80INS1_25CollectiveMainloopBwdSm80ILi2ELi2EN4cute5tupleIJNS5_1CILi128EEES8_NS7_ILi64EEEEEENS_10bfloat16_tEfNS_4arch4Sm80ELb0ELb0ELb1ELb1ELb1ELb0ELb0ELb0ELi2ELi4ELi4ELi4ELb0EEENS1_21CollectiveEpilogueBwdISA_SB_SD_Li256ELb1ELb0ELi2EEENS1_19SingleTileSchedulerILb1ELb0ELb0ELi128EEEEEEEEEvNT_6ParamsE$_ZZN4cute6detail9lift_diceINS_5tupleIJiNS2_IJiNS_1CILi0EEEEEEEEES6_EEDaRKT_RKT0_ENKUlRKT_RKT0_E_clIiiEEDaSF_SI_ - $_ZN7cutlass13device_kernelIN5flash19enable_sm80_to_sm89INS1_16FlashAttnBwdSm80INS1_25CollectiveMainloopBwdSm80ILi2ELi2EN4cute5tupleIJNS5_1CILi128EEES8_NS7_ILi64EEEEEENS_10bfloat16_tEfNS_4arch4Sm80ELb0ELb0ELb1ELb1ELb1ELb0ELb0ELb0ELi2ELi4ELi4ELi4ELb0EEENS1_21CollectiveEpilogueBwdISA_SB_SD_Li256ELb1ELb0ELi2EEENS1_19SingleTileSchedulerILb1ELb0ELb0ELi128EEEEEEEEEvNT_6ParamsE$_ZZN4cute6detail9lift_diceINS_5tupleIJiNS2_IJiNS_1CILi0EEEEEEEEES6_EEDaRKT_RKT0_ENKUlRKT_RKT0_E_clIS5_S5_EEDaSF_SI_)
$_ZN7cutlass13device_kernelIN5flash19enable_sm80_to_sm89INS1_16FlashAttnBwdSm80INS1_25CollectiveMainloopBwdSm80ILi2ELi2EN4cute5tupleIJNS5_1CILi128EEES8_NS7_ILi64EEEEEENS_10bfloat16_tEfNS_4arch4Sm80ELb0ELb0ELb1ELb1ELb1ELb0ELb0ELb0ELi2ELi4ELi4ELi4ELb0EEENS1_21CollectiveEpilogueBwdISA_SB_SD_Li256ELb1ELb0ELi2EEENS1_19SingleTileSchedulerILb1ELb0ELb0ELi128EEEEEEEEEvNT_6ParamsE$_ZZN4cute6detail9lift_diceINS_5tupleIJiNS2_IJiNS_1CILi0EEEEEEEEES6_EEDaRKT_RKT0_ENKUlRKT_RKT0_E_clIS5_S5_EEDaSF_SI_:
[----:B------:R-:W-:Y:S02]  /*fd90*/  MOV R6, 0xfdb0 ;  /* 0x0000fdb000067802 */ /* 0x000fe40000000f00 */
[----:B------:R-:W-:Y:S05]  /*fda0*/  CALL.REL.NOINC `($_ZN7cutlass13device_kernelIN5flash19enable_sm80_to_sm89INS1_16FlashAttnBwdSm80INS1_25CollectiveMainloopBwdSm80ILi2ELi2EN4cute5tupleIJNS5_1CILi128EEES8_NS7_ILi64EEEEEENS_10bfloat16_tEfNS_4arch4Sm80ELb0ELb0ELb1ELb1ELb1ELb0ELb0ELb0ELi2ELi4ELi4ELi4ELb0EEENS1_21CollectiveEpilogueBwdISA_SB_SD_Li256ELb1ELb0ELi2EEENS1_19SingleTileSchedulerILb1ELb0ELb0ELi128EEEEEEEEEvNT_6ParamsE$_ZZN4cute6detail9lift_diceINS_5tupleIJiNS_1CILi0EEEEEES5_EEDaRKT_RKT0_ENKUlRKT_RKT0_E_clIiiEEDaSE_SH_) ;  /* 0x000000e000007944 */ /* 0x000fea0003c00000 */
[----:B------:R-:W-:Y:S02]  /*fdb0*/  MOV R70, 0xfdd0 ;  /* 0x0000fdd000467802 */ /* 0x000fe40000000f00 */
[----:B-1---5:R-:W-:Y:S05]  /*fdc0*/  CALL.REL.NOINC `($_ZN7cutlass13device_kernelIN5flash19enable_sm80_to_sm89INS1_16FlashAttnBwdSm80INS1_25CollectiveMainloopBwdSm80ILi2ELi2EN4cute5tupleIJNS5_1CILi128EEES8_NS7_ILi64EEEEEENS_10bfloat16_tEfNS_4arch4Sm80ELb0ELb0ELb1ELb1ELb1ELb0ELb0ELb0ELi2ELi4ELi4ELi4ELb0EEENS1_21CollectiveEpilogueBwdISA_SB_SD_Li256ELb1ELb0ELi2EEENS1_19SingleTileSchedulerILb1ELb0ELb0ELi128EEEEEEEEEvNT_6ParamsE$_ZZN4cute12filter_tupleINS_5tupleIJiNS_1CILi0EEEEEES4_ZNS_6detail9lift_diceIS4_S4_EEDaRKT_RKT0_EUlRKT_RKT0_E_EEDaS9_SC_OT1_ENKUlDpSF_E_clIJNS1_IJiEEENS1_IJS3_EEEEEEDaSM_) ;  /* 0xffffd26000007944 */ /* 0x022fea0003c3ffff */
[----:B-----5:R-:W-:Y:S02]  /*fdd0*/  MOV R6, R2 ;  /* 0x0000000200067202 */ /* 0x020fe40000000f00 */
[----:B------:R-:W-:Y:S02]  /*fde0*/  MOV R2, R10 ;  /* 0x0000000a00027202 */ /* 0x000fe40000000f00 */
[----:B------:R-:W-:-:S04]  /*fdf0*/  MOV R3, 0x0 ;  /* 0x0000000000037802 */ /* 0x000fc80000000f00 */
[----:B------:R-:W-:Y:S05]  /*fe00*/  RET.REL.NODEC R2 `(_ZN7cutlass13device_kernelIN5flash19enable_sm80_to_sm89INS1_16FlashAttnBwdSm80INS1_25CollectiveMainloopBwdSm80ILi2ELi2EN4cute5tupleIJNS5_1CILi128EEES8_NS7_ILi64EEEEEENS_10bfloat16_tEfNS_4arch4Sm80ELb0ELb0ELb1ELb1ELb1ELb0ELb0ELb0ELi2ELi4ELi4ELi4ELb0EEENS1_21CollectiveEpilogueBwdISA_SB_SD_Li256ELb1ELb0ELi2EEENS1_19SingleTileSchedulerILb1ELb0ELb0ELi128EEEEEEEEEvNT_6ParamsE) ;  /* 0xffff01f002007950 */ /* 0x000fea0003c3ffff */
        .type           $_ZN7cutlass13device_kernelIN5flash19enable_sm80_to_sm89INS1_16FlashAttnBwdSm80INS1_25CollectiveMainloopBwdSm80ILi2ELi2EN4cute5tupleIJNS5_1CILi128EEES8_NS7_ILi64EEEEEENS_10bfloat16_tEfNS_4arch4Sm80ELb0ELb0ELb1ELb1ELb1ELb0ELb0ELb0ELi2ELi4ELi4ELi4ELb0EEENS1_21CollectiveEpilogueBwdISA_SB_SD_Li256ELb1ELb0ELi2EEENS1_19SingleTileSchedulerILb1ELb0ELb0ELi128EEEEEEEEEvNT_6ParamsE$_ZZN4cute6detail9lift_diceINS_5tupleIJiNS2_IJiNS_1CILi0EEEEEEEEES6_EEDaRKT_RKT0_ENKUlRKT_RKT0_E_clIiiEEDaSF_SI_,@function
        .size           $_ZN7cutlass13device_kernelIN5flash19enable_sm80_to_sm89INS1_16FlashAttnBwdSm80INS1_25CollectiveMainloopBwdSm80ILi2ELi2EN4cute5tupleIJNS5_1CILi128EEES8_NS7_ILi64EEEEEENS_10bfloat16_tEfNS_4arch4Sm80ELb0ELb0ELb1ELb1ELb1ELb0ELb0ELb0ELi2ELi4ELi4ELi4ELb0EEENS1_21CollectiveEpilogueBwdISA_SB_SD_Li256ELb1ELb0ELi2EEENS1_19SingleTileSchedulerILb1ELb0ELb0ELi128EEEEEEEEEvNT_6ParamsE$_ZZN4cute6detail9lift_diceINS_5tupleIJiNS2_IJiNS_1CILi0EEEEEEEEES6_EEDaRKT_RKT0_ENKUlRKT_RKT0_E_clIiiEEDaSF_SI_,($_ZN7cutlass13device_kernelIN5flash19enable_sm80_to_sm89INS1_16FlashAttnBwdSm80INS1_25CollectiveMainloopBwdSm80ILi2ELi2EN4cute5tupleIJNS5_1CILi128EEES8_NS7_ILi64EEEEEENS_10bfloat16_tEfNS_4arch4Sm80ELb0ELb0ELb1ELb1ELb1ELb0ELb0ELb0ELi2ELi4ELi4ELi4ELb0EEENS1_21CollectiveEpilogueBwdISA_SB_SD_Li256ELb1ELb0ELi2EEENS1_19SingleTileSchedulerILb1ELb0ELb0ELi128EEEEEEEEEvNT_6ParamsE$_ZZN4cute6detail9lift_diceINS_5tupleIJiNS_1CILi0EEEEEES5_EEDaRKT_RKT0_ENKUlRKT_RKT0_E_clIiiEEDaSE_SH_ - $_ZN7cutlass13device_kernelIN5flash19enable_sm80_to_sm89INS1_16FlashAttnBwdSm80INS1_25CollectiveMainloopBwdSm80ILi2ELi2EN4cute5tupleIJNS5_1CILi128EEES8_NS7_ILi64EEEEEENS_10bfloat16_tEfNS_4arch4Sm80ELb0ELb0ELb1ELb1ELb1ELb0ELb0ELb0ELi2ELi4ELi4ELi4ELb0EEENS1_21CollectiveEpilogueBwdISA_SB_SD_Li256ELb1ELb0ELi2EEENS1_19SingleTileSchedulerILb1ELb0ELb0ELi128EEEEEEEEEvNT_6ParamsE$_ZZN4cute6detail9lift_diceINS_5tupleIJiNS2_IJiNS_1CILi0EEEEEEEEES6_EEDaRKT_RKT0_ENKUlRKT_RKT0_E_clIiiEEDaSF_SI_)
$_ZN7cutlass13device_kernelIN5flash19enable_sm80_to_sm89INS1_16FlashAttnBwdSm80INS1_25CollectiveMainloopBwdSm80ILi2ELi2EN4cute5tupleIJNS5_1CILi128EEES8_NS7_ILi64EEEEEENS_10bfloat16_tEfNS_4arch4Sm80ELb0ELb0ELb1ELb1ELb1ELb0ELb0ELb0ELi2ELi4ELi4ELi4ELb0EEENS1_21CollectiveEpilogueBwdISA_SB_SD_Li256ELb1ELb0ELi2EEENS1_19SingleTileSchedulerILb1ELb0ELb0ELi128EEEEEEEEEvNT_6ParamsE$_ZZN4cute6detail9lift_diceINS_5tupleIJiNS2_IJiNS_1CILi0EEEEEEEEES6_EEDaRKT_RKT0_ENKUlRKT_RKT0_E_clIiiEEDaSF_SI_:
[----:B------:R-:W-:Y:S02]  /*fe10*/  IADD3 R2, R1, 0x1684, RZ ;  /* 0x0000168401027810 */ /* 0x000fe40007ffe0ff */
[----:B------:R-:W-:Y:S02]  /*fe20*/  MOV R8, 0xfe50 ;  /* 0x0000fe5000087802 */ /* 0x000fe40000000f00 */
[----:B------:R-:W-:Y:S02]  /*fe30*/  IADD3 R2, R2, c[0x0][0x20], RZ ;  /* 0x0000080002027a10 */ /* 0x000fe40007ffe0ff */
[----:B------:R-:W-:Y:S05]  /*fe40*/  CALL.REL.NOINC `($_ZN7cutlass13device_kernelIN5flash19enable_sm80_to_sm89INS1_16FlashAttnBwdSm80INS1_25CollectiveMainloopBwdSm80ILi2ELi2EN4cute5tupleIJNS5_1CILi128EEES8_NS7_ILi64EEEEEENS_10bfloat16_tEfNS_4arch4Sm80ELb0ELb0ELb1ELb1ELb1ELb0ELb0ELb0ELi2ELi4ELi4ELi4ELb0EEENS1_21CollectiveEpilogueBwdISA_SB_SD_Li256ELb1ELb0ELi2EEENS1_19SingleTileSchedulerILb1ELb0ELb0ELi128EEEEEEEEEvNT_6ParamsE$_ZN4cute3eso3ESOILb0ELb1EJiEEC2ERKi) ;  /* 0xffff87b000007944 */ /* 0x000fea0003c3ffff */
[----:B------:R2:W5:Y:S01]  /*fe50*/  LDL R11, [R1+0x1684] ;  /* 0x00168400010b7983 */ /* 0x0005620000100800 */
[----:B-1----:R-:W-:Y:S02]  /*fe60*/  MOV R2, R10 ;  /* 0x0000000a00027202 */ /* 0x002fe40000000f00 */
[----:B------:R-:W-:-:S04]  /*fe70*/  MOV R3, 0x0 ;  /* 0x0000000000037802 */ /* 0x000fc80000000f00 */
[----:B------:R-:W-:Y:S05]  /*fe80*/  RET.REL.NODEC R2 `(_ZN7cutlass13device_kernelIN5flash19enable_sm80_to_sm89INS1_16FlashAttnBwdSm80INS1_25CollectiveMainloopBwdSm80ILi2ELi2EN4cute5tupleIJNS5_1CILi128EEES8_NS7_ILi64EEEEEENS_10bfloat16_tEfNS_4arch4Sm80ELb0ELb0ELb1ELb1ELb1ELb0ELb0ELb0ELi2ELi4ELi4ELi4ELb0EEENS1_21CollectiveEpilogueBwdISA_SB_SD_Li256ELb1ELb0ELi2EEENS1_19SingleTileSchedulerILb1ELb0ELb0ELi128EEEEEEEEEvNT_6ParamsE) ;  /* 0xffff017002007950 */ /* 0x000fea0003c3ffff */
        .type           $_ZN7cutlass13device_kernelIN5flash19enable_sm80_to_sm89INS1_16FlashAttnBwdSm80INS1_25CollectiveMainloopBwdSm80ILi2ELi2EN4cute5tupleIJNS5_1CILi128EEES8_NS7_ILi64EEEEEENS_10bfloat16_tEfNS_4arch4Sm80ELb0ELb0ELb1ELb1ELb1ELb0ELb0ELb0ELi2ELi4ELi4ELi4ELb0EEENS1_21CollectiveEpilogueBwdISA_SB_SD_Li256ELb1ELb0ELi2EEENS1_19SingleTileSchedulerILb1ELb0ELb0ELi128EEEEEEEEEvNT_6ParamsE$_ZZN4cute6detail9lift_diceINS_5tupleIJiNS_1CILi0EEEEEES5_EEDaRKT_RKT0_ENKUlRKT_RKT0_E_clIiiEEDaSE_SH_,@function
        .size           $_ZN7cutlass13device_kernelIN5flash19enable_sm80_to_sm89INS1_16FlashAttnBwdSm80INS1_25CollectiveMainloopBwdSm80ILi2ELi2EN4cute5tupleIJNS5_1CILi128EEES8_NS7_ILi64EEEEEENS_10bfloat16_tEfNS_4arch4Sm80ELb0ELb0ELb1ELb1ELb1ELb0ELb0ELb0ELi2ELi4ELi4ELi4ELb0EEENS1_21CollectiveEpilogueBwdISA_SB_SD_Li256ELb1ELb0ELi2EEENS1_19SingleTileSchedulerILb1ELb0ELb0ELi128EEEEEEEEEvNT_6ParamsE$_ZZN4cute6detail9lift_diceINS_5tupleIJiNS_1CILi0EEEEEES5_EEDaRKT_RKT0_ENKUlRKT_RKT0_E_clIiiEEDaSE_SH_,($_ZN7cutlass13device_kernelIN5flash19enable_sm80_to_sm89INS1_16FlashAttnBwdSm80INS1_25CollectiveMainloopBwdSm80ILi2ELi2EN4cute5tupleIJNS5_1CILi128EEES8_NS7_ILi64EEEEEENS_10bfloat16_tEfNS_4arch4Sm80ELb0ELb0ELb1ELb1ELb1ELb0ELb0ELb0ELi2ELi4ELi4ELi4ELb0EEENS1_21CollectiveEpilogueBwdISA_SB_SD_Li256ELb1ELb0ELi2EEENS1_19SingleTileSchedulerILb1ELb0ELb0ELi128EEEEEEEEEvNT_6ParamsE$_ZZN4cute6upcastILi2ENS_5tupleIJNS1_IJNS_1CILi1EEENS1_IJNS2_ILi2EEES4_S4_EEEEEES4_NS1_IJS4_S4_EEEEEENS1_IJNS1_IJNS2_ILi0EEENS1_IJS3_NS2_ILi512EEEiEEEEEENS2_ILi4096EEENS1_IJiNS2_ILi8192EEEEEEEEEEEDaRKT0_RKT1_ENKUlRKT_RKT0_E_clIS6_SC_EEDaSP_SS_ - $_ZN7cutlass13device_kernelIN5flash19enable_sm80_to_sm89INS1_16FlashAttnBwdSm80INS1_25CollectiveMainloopBwdSm80ILi2ELi2EN4cute5tupleIJNS5_1CILi128EEES8_NS7_ILi64EEEEEENS_10bfloat16_tEfNS_4arch4Sm80ELb0ELb0ELb1ELb1ELb1ELb0ELb0ELb0ELi2ELi4ELi4ELi4ELb0EEENS1_21CollectiveEpilogueBwdISA_SB_SD_Li256ELb1ELb0ELi2EEENS1_19SingleTileSchedulerILb1ELb0ELb0ELi128EEEEEEEEEvNT_6ParamsE$_ZZN4cute6detail9lift_diceINS_5tupleIJiNS_1CILi0EEEEEES5_EEDaRKT_RKT0_ENKUlRKT_RKT0_E_clIiiEEDaSE_SH_)
$_ZN7cutlass13device_kernelIN5flash19enable_sm80_to_sm89INS1_16FlashAttnBwdSm80INS1_25CollectiveMainloopBwdSm80ILi2ELi2EN4cute5tupleIJNS5_1CILi128EEES8_NS7_ILi64EEEEEENS_10bfloat16_tEfNS_4arch4Sm80ELb0ELb0ELb1ELb1ELb1ELb0ELb0ELb0ELi2ELi4ELi4ELi4ELb0EEENS1_21CollectiveEpilogueBwdISA_SB_SD_Li256ELb1ELb0ELi2EEENS1_19SingleTileSchedulerILb1ELb0ELb0ELi128EEEEEEEEEvNT_6ParamsE$_ZZN4cute6detail9lift_diceINS_5tupleIJiNS_1CILi0EEEEEES5_EEDaRKT_RKT0_ENKUlRKT_RKT0_E_clIiiEEDaSE_SH_:
        /* <DEDUP_REMOVED lines=8> */
        .type           $_ZN7cutlass13device_kernelIN5flash19enable_sm80_to_sm89INS1_16FlashAttnBwdSm80INS1_25CollectiveMainloopBwdSm80ILi2ELi2EN4cute5tupleIJNS5_1CILi128EEES8_NS7_ILi64EEEEEENS_10bfloat16_tEfNS_4arch4Sm80ELb0ELb0ELb1ELb1ELb1ELb0ELb0ELb0ELi2ELi4ELi4ELi4ELb0EEENS1_21CollectiveEpilogueBwdISA_SB_SD_Li256ELb1ELb0ELi2EEENS1_19SingleTileSchedulerILb1ELb0ELb0ELi128EEEEEEEEEvNT_6ParamsE$_ZZN4cute6upcastILi2ENS_5tupleIJNS1_IJNS_1CILi1EEENS1_IJNS2_ILi2EEES4_S4_EEEEEES4_NS1_IJS4_S4_EEEEEENS1_IJNS1_IJNS2_ILi0EEENS1_IJS3_NS2_ILi512EEEiEEEEEENS2_ILi4096EEENS1_IJiNS2_ILi8192EEEEEEEEEEEDaRKT0_RKT1_ENKUlRKT_RKT0_E_clIS6_SC_EEDaSP_SS_,@function
        .size           $_ZN7cutlass13device_kernelIN5flash19enable_sm80_to_sm89INS1_16FlashAttnBwdSm80INS1_25CollectiveMainloopBwdSm80ILi2ELi2EN4cute5tupleIJNS5_1CILi128EEES8_NS7_ILi64EEEEEENS_10bfloat16_tEfNS_4arch4Sm80ELb0ELb0ELb1ELb1ELb1ELb0ELb0ELb0ELi2ELi4ELi4ELi4ELb0EEENS1_21CollectiveEpilogueBwdISA_SB_SD_Li256ELb1ELb0ELi2EEENS1_19SingleTileSchedulerILb1ELb0ELb0ELi128EEEEEEEEEvNT_6ParamsE$_ZZN4cute6upcastILi2ENS_5tupleIJNS1_IJNS_1CILi1EEENS1_IJNS2_ILi2EEES4_S4_EEEEEES4_NS1_IJS4_S4_EEEEEENS1_IJNS1_IJNS2_ILi0EEENS1_IJS3_NS2_ILi512EEEiEEEEEENS2_ILi4096EEENS1_IJiNS2_ILi8192EEEEEEEEEEEDaRKT0_RKT1_ENKUlRKT_RKT0_E_clIS6_SC_EEDaSP_SS_,($_ZN7cutlass13device_kernelIN5flash19enable_sm80_to_sm89INS1_16FlashAttnBwdSm80INS1_25CollectiveMainloopBwdSm80ILi2ELi2EN4cute5tupleIJNS5_1CILi128EEES8_NS7_ILi64EEEEEENS_10bfloat16_tEfNS_4arch4Sm80ELb0ELb0ELb1ELb1ELb1ELb0ELb0ELb0ELi2ELi4ELi4ELi4ELb0EEENS1_21CollectiveEpilogueBwdISA_SB_SD_Li256ELb1ELb0ELi2EEENS1_19SingleTileSchedulerILb1ELb0ELb0ELi128EEEEEEEEEvNT_6ParamsE$_ZZN4cute6upcastILi2ENS_5tupleIJNS1_IJNS_1CILi1EEENS1_IJNS2_ILi2EEES4_S4_EEEEEES4_NS1_IJS4_S4_EEEEEENS1_IJNS1_IJNS2_ILi0EEENS1_IJS3_NS2_ILi512EEEiEEEEEENS2_ILi4096EEENS1_IJiNS2_ILi8192EEEEEEEEEEEDaRKT0_RKT1_ENKUlRKT_RKT0_E_clIS7_SF_EEDaSP_SS_ - $_ZN7cutlass13device_kernelIN5flash19enable_sm80_to_sm89INS1_16FlashAttnBwdSm80INS1_25CollectiveMainloopBwdSm80ILi2ELi2EN4cute5tupleIJNS5_1CILi128EEES8_NS7_ILi64EEEEEENS_10bfloat16_tEfNS_4arch4Sm80ELb0ELb0ELb1ELb1ELb1ELb0ELb0ELb0ELi2ELi4ELi4ELi4ELb0EEENS1_21CollectiveEpilogueBwdISA_SB_SD_Li256ELb1ELb0ELi2EEENS1_19SingleTileSchedulerILb1ELb0ELb0ELi128EEEEEEEEEvNT_6ParamsE$_ZZN4cute6upcastILi2ENS_5tupleIJNS1_IJNS_1CILi1EEENS1_IJNS2_ILi2EEES4_S4_EEEEEES4_NS1_IJS4_S4_EEEEEENS1_IJNS1_IJNS2_ILi0EEENS1_IJS3_NS2_ILi512EEEiEEEEEENS2_ILi4096EEENS1_IJiNS2_ILi8192EEEEEEEEEEEDaRKT0_RKT1_ENKUlRKT_RKT0_E_clIS6_SC_EEDaSP_SS_)
$_ZN7cutlass13device_kernelIN5flash19enable_sm80_to_sm89INS1_16FlashAttnBwdSm80INS1_25CollectiveMainloopBwdSm80ILi2ELi2EN4cute5tupleIJNS5_1CILi128EEES8_NS7_ILi64EEEEEENS_10bfloat16_tEfNS_4arch4Sm80ELb0ELb0ELb1ELb1ELb1ELb0ELb0ELb0ELi2ELi4ELi4ELi4ELb0EEENS1_21CollectiveEpilogueBwdISA_SB_SD_Li256ELb1ELb0ELi2EEENS1_19SingleTileSchedulerILb1ELb0ELb0ELi128EEEEEEEEEvNT_6ParamsE$_ZZN4cute6upcastILi2ENS_5tupleIJNS1_IJNS_1CILi1EEENS1_IJNS2_ILi2EEES4_S4_EEEEEES4_NS1_IJS4_S4_EEEEEENS1_IJNS1_IJNS2_ILi0EEENS1_IJS3_NS2_ILi512EEEiEEEEEENS2_ILi4096EEENS1_IJiNS2_ILi8192EEEEEEEEEEEDaRKT0_RKT1_ENKUlRKT_RKT0_E_clIS6_SC_EEDaSP_SS_:
[----:B------:R-:W-:-:S06]  /*ff10*/  IADD3 R3, R41, -c[0x0][0x20], RZ ;  /* 0x8000080029037a10 */ /* 0x000fcc0007ffe0ff */
[----:B------:R-:W5:Y:S01]  /*ff20*/  LDL R3, [R3] ;  /* 0x0000000003037983 */ /* 0x000f620000100800 */
[----:B------:R-:W-:Y:S02]  /*ff30*/  IADD3 R9, R1, 0x1380, RZ ;  /* 0x0000138001097810 */ /* 0x000fe40007ffe0ff */
[----:B------:R-:W-:Y:S02]  /*ff40*/  MOV R54, 0xff80 ;  /* 0x0000ff8000367802 */ /* 0x000fe40000000f00 */
[----:B------:R-:W-:-:S04]  /*ff50*/  IADD3 R9, R9, c[0x0][0x20], RZ ;  /* 0x0000080009097a10 */ /* 0x000fc80007ffe0ff */
[----:B------:R-:W-:Y:S02]  /*ff60*/  IADD3 R10, R9, 0x4, RZ ;  /* 0x00000004090a7810 */ /* 0x000fe40007ffe0ff */
[----:B-----5:R-:W-:Y:S05]  /*ff70*/  CALL.REL.NOINC `($_ZN7cutlass13device_kernelIN5flash19enable_sm80_to_sm89INS1_16FlashAttnBwdSm80INS1_25CollectiveMainloopBwdSm80ILi2ELi2EN4cute5tupleIJNS5_1CILi128EEES8_NS7_ILi64EEEEEENS_10bfloat16_tEfNS_4arch4Sm80ELb0ELb0ELb1ELb1ELb1ELb0ELb0ELb0ELi2ELi4ELi4ELi4ELb0EEENS1_21CollectiveEpilogueBwdISA_SB_SD_Li256ELb1ELb0ELi2EEENS1_19SingleTileSchedulerILb1ELb0ELb0ELi128EEEEEEEEEvNT_6ParamsE$_ZZN4cute6upcastILi2ENS_5tupleIJNS_1CILi1EEENS1_IJNS2_ILi2EEES4_S4_EEEEEENS1_IJNS2_ILi0EEENS1_IJS3_NS2_ILi512EEEiEEEEEEEEDaRKT0_RKT1_ENKUlRKT_RKT0_E_clIS5_S9_EEDaSJ_SM_) ;  /* 0x0000015000007944 */ /* 0x020fea0003c00000 */
[----:B------:R-:W-:Y:S02]  /*ff80*/  MOV R4, 0xffa0 ;  /* 0x0000ffa000047802 */ /* 0x000fe40000000f00 */
[----:B-1---5:R-:W-:Y:S05]  /*ff90*/  CALL.REL.NOINC `($_ZN7cutlass13device_kernelIN5flash19enable_sm80_to_sm89INS1_16FlashAttnBwdSm80INS1_25CollectiveMainloopBwdSm80ILi2ELi2EN4cute5tupleIJNS5_1CILi128EEES8_NS7_ILi64EEEEEENS_10bfloat16_tEfNS_4arch4Sm80ELb0ELb0ELb1ELb1ELb1ELb0ELb0ELb0ELi2ELi4ELi4ELi4ELb0EEENS1_21CollectiveEpilogueBwdISA_SB_SD_Li256ELb1ELb0ELi2EEENS1_19SingleTileSchedulerILb1ELb0ELb0ELi128EEEEEEEEEvNT_6ParamsE$_ZN4cute3eso3ESOILb1ELb0EJNS_1CILi0EEENS_5tupleIJNS2_ILi1EEENS2_ILi256EEEiEEEEEC2ERKS3_RKS7_) ;  /* 0xffff8d1000007944 */ /* 0x022fea0003c3ffff */
[----:B-1----:R1:W5:Y:S01]  /*ffa0*/  LDL R2, [R1+0x1384] ;  /* 0x0013840001027983 */ /* 0x0023620000100800 */
[----:B------:R-:W-:-:S03]  /*ffb0*/  MOV R6, 0xffd0 ;  /* 0x0000ffd000067802 */ /* 0x000fc60000000f00 */
[----:B-1---5:R-:W-:Y:S05]  /*ffc0*/  CALL.REL.NOINC `($_ZN7cutlass13device_kernelIN5flash19enable_sm80_to_sm89INS1_16FlashAttnBwdSm80INS1_25CollectiveMainloopBwdSm80ILi2ELi2EN4cute5tupleIJNS5_1CILi128EEES8_NS7_ILi64EEEEEENS_10bfloat16_tEfNS_4arch4Sm80ELb0ELb0ELb1ELb1ELb1ELb0ELb0ELb0ELi2ELi4ELi4ELi4ELb0EEENS1_21CollectiveEpilogueBwdISA_SB_SD_Li256ELb1ELb0ELi2EEENS1_19SingleTileSchedulerILb1ELb0ELb0ELi128EEEEEEEEEvNT_6ParamsE$_ZN4cute5tupleIJNS0_IJNS_1CILi1EEENS0_IJS2_NS1_ILi2EEES3_EEEEEENS0_IJNS1_ILi0EEENS0_IJS2_NS1_ILi256EEEiEEEEEEEEC2ERKS5_RKS9_) ;  /* 0xffffbe7000007944 */ /* 0x022fea0003c3ffff */
[----:B------:R1:W5:Y:S01]  /*ffd0*/  LDL R33, [R1+0x1380] ;  /* 0x0013800001217983 */ /* 0x0003620000100800 */
[----:B------:R-:W-:-:S04]  /*ffe0*/  MOV R9, 0x0 ;  /* 0x0000000000097802 */ /* 0x000fc80000000f00 */
[----:B------:R-:W-:Y:S05]  /*fff0*/  RET.REL.NODEC R8 `(_ZN7cutlass13device_kernelIN5flash19enable_sm80_to_sm89INS1_16FlashAttnBwdSm80INS1_25CollectiveMainloopBwdSm80ILi2ELi2EN4cute5tupleIJNS5_1CILi128EEES8_NS7_ILi64EEEEEENS_10bfloat16_tEfNS_4arch4Sm80ELb0ELb0ELb1ELb1ELb1ELb0ELb0ELb0ELi2ELi4ELi4ELi4ELb0EEENS1_21CollectiveEpilogueBwdISA_SB_SD_Li256ELb1ELb0ELi2EEENS1_19SingleTileSchedulerILb1ELb0ELb0ELi128EEEEEEEEEvNT_6ParamsE) ;  /* 0xffff000008007950 */ /* 0x000fea0003c3ffff */
        .type           $_ZN7cutlass13device_kernelIN5flash19enable_sm80_to_sm89INS1_16FlashAttnBwdSm80INS1_25CollectiveMainloopBwdSm80ILi2ELi2EN4cute5tupleIJNS5_1CILi128EEES8_NS7_ILi64EEEEEENS_10bfloat16_tEfNS_4arch4Sm80ELb0ELb0ELb1ELb1ELb1ELb0ELb0ELb0ELi2ELi4ELi4ELi4ELb0EEENS1_21CollectiveEpilogueBwdISA_SB_SD_Li256ELb1ELb0ELi2EEENS1_19SingleTileSchedulerILb1ELb0ELb0ELi128EEEEEEEEEvNT_6ParamsE$_ZZN4cute6upcastILi2ENS_5tupleIJNS1_IJNS_1CILi1EEENS1_IJNS2_ILi2EEES4_S4_EEEEEES4_NS1_IJS4_S4_EEEEEENS1_IJNS1_IJNS2_ILi0EEENS1_IJS3_NS2_ILi512EEEiEEEEEENS2_ILi4096EEENS1_IJiNS2_ILi8192EEEEEEEEEEEDaRKT0_RKT1_ENKUlRKT_RKT0_E_clIS7_SF_EEDaSP_SS_,@function
        .size           $_ZN7cutlass13device_kernelIN5flash19enable_sm80_to_sm89INS1_16FlashAttnBwdSm80INS1_25CollectiveMainloopBwdSm80ILi2ELi2EN4cute5tupleIJNS5_1CILi128EEES8_NS7_ILi64EEEEEENS_10bfloat16_tEfNS_4arch4Sm80ELb0ELb0ELb1ELb1ELb1ELb0ELb0ELb0ELi2ELi4ELi4ELi4ELb0EEENS1_21CollectiveEpilogueBwdISA_SB_SD_Li256ELb1ELb0ELi2EEENS1_19SingleTileSchedulerILb1ELb0ELb0ELi128EEEEEEEEEvNT_6ParamsE$_ZZN4cute6upcastILi2ENS_5tupleIJNS1_IJNS_1CILi1EEENS1_IJNS2_ILi2EEES4_S4_EEEEEES4_NS1_IJS4_S4_EEEEEENS1_IJNS1_IJNS2_ILi0EEENS1_IJS3_NS2_ILi512EEEiEEEEEENS2_ILi4096EEENS1_IJiNS2_ILi8192EEEEEEEEEEEDaRKT0_RKT1_ENKUlRKT_RKT0_E_clIS7_SF_EEDaSP_SS_,($_ZN7cutlass13device_kernelIN5flash19enable_sm80_to_sm89INS1_16FlashAttnBwdSm80INS1_25CollectiveMainloopBwdSm80ILi2ELi2EN4cute5tupleIJNS5_1CILi128EEES8_NS7_ILi64EEEEEENS_10bfloat16_tEfNS_4arch4Sm80ELb0ELb0ELb1ELb1ELb1ELb0ELb0ELb0ELi2ELi4ELi4ELi4ELb0EEENS1_21CollectiveEpilogueBwdISA_SB_SD_Li256ELb1ELb0ELi2EEENS1_19SingleTileSchedulerILb1ELb0ELb0ELi128EEEEEEEEEvNT_6ParamsE$_ZZN4cute6upcastILi2ENS_5tupleIJNS_1CILi1EEENS1_IJNS2_ILi2EEES4_S4_EEEEEENS1_IJNS2_ILi0EEENS1_IJS3_NS2_ILi512EEEiEEEEEEEEDaRKT0_RKT1_ENKUlRKT_RKT0_E_clIS5_S9_EEDaSJ_SM_ - $_ZN7cutlass13device_kernelIN5flash19enable_sm80_to_sm89INS1_16FlashAttnBwdSm80INS1_25CollectiveMainloopBwdSm80ILi2ELi2EN4cute5tupleIJNS5_1CILi128EEES8_NS7_ILi64EEEEEENS_10bfloat16_tEfNS_4arch4Sm80ELb0ELb0ELb1ELb1ELb1ELb0ELb0ELb0ELi2ELi4ELi4ELi4ELb0EEENS1_21CollectiveEpilogueBwdISA_SB_SD_Li256ELb1ELb0ELi2EEENS1_19SingleTileSchedulerILb1ELb0ELb0ELi128EEEEEEEEEvNT_6ParamsE$_ZZN4cute6upcastILi2ENS_5tupleIJNS1_IJNS_1CILi1EEENS1_IJNS2_ILi2EEES4_S4_EEEEEES4_NS1_IJS4_S4_EEEEEENS1_IJNS1_IJNS2_ILi0EEENS1_IJS3_NS2_ILi512EEEiEEEEEENS2_ILi4096EEENS1_IJiNS2_ILi8192EEEEEEEEEEEDaRKT0_RKT1_ENKUlRKT_RKT0_E_clIS7_SF_EEDaSP_SS_)
$_ZN7cutlass13device_kernelIN5flash19enable_sm80_to_sm89INS1_16FlashAttnBwdSm80INS1_25CollectiveMainloopBwdSm80ILi2ELi2EN4cute5tupleIJNS5_1CILi128EEES8_NS7_ILi64EEEEEENS_10bfloat16_tEfNS_4arch4Sm80ELb0ELb0ELb1ELb1ELb1ELb0ELb0ELb0ELi2ELi4ELi4ELi4ELb0EEENS1_21CollectiveEpilogueBwdISA_SB_SD_Li256ELb1ELb0ELi2EEENS1_19SingleTileSchedulerILb1ELb0ELb0ELi128EEEEEEEEEvNT_6ParamsE$_ZZN4cute6upcastILi2ENS_5tupleIJNS1_IJNS_1CILi1EEENS1_IJNS2_ILi2EEES4_S4_EEEEEES4_NS1_IJS4_S4_EEEEEENS1_IJNS1_IJNS2_ILi0EEENS1_IJS3_NS2_ILi512EEEiEEEEEENS2_ILi4096EEENS1_IJiNS2_ILi8192EEEEEEEEEEEDaRKT0_RKT1_ENKUlRKT_RKT0_E_clIS7_SF_EEDaSP_SS_:
[----:B------:R-:W-:Y:S02]  /*10000*/  IADD3 R8, R1, 0x1380, RZ ;  /* 0x0000138001087810 */ /* 0x000fe40007ffe0ff */
[----:B------:R-:W-:Y:S02]  /*10010*/  MOV R52, 0x10050 ;  /* 0x0001005000347802 */ /* 0x000fe40000000f00 */
[----:B------:R-:W-:-:S04]  /*10020*/  IADD3 R8, R8, c[0x0][0x20], RZ ;  /* 0x0000080008087a10 */ /* 0x000fc80007ffe0ff */
[----:B------:R-:W-:Y:S02]  /*10030*/  IADD3 R9, R8, 0x4, RZ ;  /* 0x0000000408097810 */ /* 0x000fe40007ffe0ff */
[----:B------:R-:W-:Y:S05]  /*10040*/  CALL.REL.NOINC `($_ZN7cutlass13device_kernelIN5flash19enable_sm80_to_sm89INS1_16FlashAttnBwdSm80INS1_25CollectiveMainloopBwdSm80ILi2ELi2EN4cute5tupleIJNS5_1CILi128EEES8_NS7_ILi64EEEEEENS_10bfloat16_tEfNS_4arch4Sm80ELb0ELb0ELb1ELb1ELb1ELb0ELb0ELb0ELi2ELi4ELi4ELi4ELb0EEENS1_21CollectiveEpilogueBwdISA_SB_SD_Li256ELb1ELb0ELi2EEENS1_19SingleTileSchedulerILb1ELb0ELb0ELi128EEEEEEEEEvNT_6ParamsE$_ZZN4cute6upcastILi2ENS_5tupleIJNS_1CILi2EEES3_EEENS1_IJiNS2_ILi8192EEEEEEEEDaRKT0_RKT1_ENKUlRKT_RKT0_E_clIS3_iEEDaSF_SI_) ;  /* 0x0000015000007944 */ /* 0x000fea0003c00000 */
[----:B------:R-:W-:Y:S02]  /*10050*/  MOV R4, 0x10070 ;  /* 0x0001007000047802 */ /* 0x000fe40000000f00 */
[----:B-1---5:R-:W-:Y:S05]  /*10060*/  CALL.REL.NOINC `($_ZN7cutlass13device_kernelIN5flash19enable_sm80_to_sm89INS1_16FlashAttnBwdSm80INS1_25CollectiveMainloopBwdSm80ILi2ELi2EN4cute5tupleIJNS5_1CILi128EEES8_NS7_ILi64EEEEEENS_10bfloat16_tEfNS_4arch4Sm80ELb0ELb0ELb1ELb1ELb1ELb0ELb0ELb0ELi2ELi4ELi4ELi4ELb0EEENS1_21CollectiveEpilogueBwdISA_SB_SD_Li256ELb1ELb0ELi2EEENS1_19SingleTileSchedulerILb1ELb0ELb0ELi128EEEEEEEEEvNT_6ParamsE$_ZN4cute3eso3ESOILb0ELb1EJiNS_1CILi4096EEEEEC2ERKiRKS3_) ;  /* 0xffff86c000007944 */ /* 0x022fea0003c3ffff */
[----:B-1----:R1:W5:Y:S01]  /*10070*/  LDL R2, [R1+0x1384] ;  /* 0x0013840001027983 */ /* 0x0023620000100800 */
[----:B------:R-:W-:-:S03]  /*10080*/  MOV R6, 0x100a0 ;  /* 0x000100a000067802 */ /* 0x000fc60000000f00 */
[----:B-1---5:R-:W-:Y:S05]  /*10090*/  CALL.REL.NOINC `($_ZN7cutlass13device_kernelIN5flash19enable_sm80_to_sm89INS1_16FlashAttnBwdSm80INS1_25CollectiveMainloopBwdSm80ILi2ELi2EN4cute5tupleIJNS5_1CILi128EEES8_NS7_ILi64EEEEEENS_10bfloat16_tEfNS_4arch4Sm80ELb0ELb0ELb1ELb1ELb1ELb0ELb0ELb0ELi2ELi4ELi4ELi4ELb0EEENS1_21CollectiveEpilogueBwdISA_SB_SD_Li256ELb1ELb0ELi2EEENS1_19SingleTileSchedulerILb1ELb0ELb0ELi128EEEEEEEEEvNT_6ParamsE$_ZN4cute5tupleIJNS0_IJNS_1CILi2EEES2_EEENS0_IJiNS1_ILi4096EEEEEEEEC2ERKS3_RKS5_) ;  /* 0xffffbf1000007944 */ /* 0x022fea0003c3ffff */
[----:B------:R1:W5:Y:S01]  /*100a0*/  LDL R2, [R1+0x1380] ;  /* 0x0013800001027983 */ /* 0x0003620000100800 */
[----:B------:R-:W-:-:S04]  /*100b0*/  MOV R11, 0x0 ;  /* 0x00000000000b7802 */ /* 0x000fc80000000f00 */
[----:B------:R-:W-:Y:S05]  /*100c0*/  RET.REL.NODEC R10 `(_ZN7cutlass13device_kernelIN5flash19enable_sm80_to_sm89INS1_16FlashAttnBwdSm80INS1_25CollectiveMainloopBwdSm80ILi2ELi2EN4cute5tupleIJNS5_1CILi128EEES8_NS7_ILi64EEEEEENS_10bfloat16_tEfNS_4arch4Sm80ELb0ELb0ELb1ELb1ELb1ELb0ELb0ELb0ELi2ELi4ELi4ELi4ELb0EEENS1_21CollectiveEpilogueBwdISA_SB_SD_Li256ELb1ELb0ELi2EEENS1_19SingleTileSchedulerILb1ELb0ELb0ELi128EEEEEEEEEvNT_6ParamsE) ;  /* 0xfffeff300a007950 */ /* 0x000fea0003c3ffff */
        .type           $_ZN7cutlass13device_kernelIN5flash19enable_sm80_to_sm89INS1_16FlashAttnBwdSm80INS1_25CollectiveMainloopBwdSm80ILi2ELi2EN4cute5tupleIJNS5_1CILi128EEES8_NS7_ILi64EEEEEENS_10bfloat16_tEfNS_4arch4Sm80ELb0ELb0ELb1ELb1ELb1ELb0ELb0ELb0ELi2ELi4ELi4ELi4ELb0EEENS1_21CollectiveEpilogueBwdISA_SB_SD_Li256ELb1ELb0ELi2EEENS1_19SingleTileSchedulerILb1ELb0ELb0ELi128EEEEEEEEEvNT_6ParamsE$_ZZN4cute6upcastILi2ENS_5tupleIJNS_1CILi1EEENS1_IJNS2_ILi2EEES4_S4_EEEEEENS1_IJNS2_ILi0EEENS1_IJS3_NS2_ILi512EEEiEEEEEEEEDaRKT0_RKT1_ENKUlRKT_RKT0_E_clIS5_S9_EEDaSJ_SM_,@function
        .size           $_ZN7cutlass13device_kernelIN5flash19enable_sm80_to_sm89INS1_16FlashAttnBwdSm80INS1_25CollectiveMainloopBwdSm80ILi2ELi2EN4cute5tupleIJNS5_1CILi128EEES8_NS7_ILi64EEEEEENS_10bfloat16_tEfNS_4arch4Sm80ELb0ELb0ELb1ELb1ELb1ELb0ELb0ELb0ELi2ELi4ELi4ELi4ELb0EEENS1_21CollectiveEpilogueBwdISA_SB_SD_Li256ELb1ELb0ELi2EEENS1_19SingleTileSchedulerILb1ELb0ELb0ELi128EEEEEEEEEvNT_6ParamsE$_ZZN4cute6upcastILi2ENS_5tupleIJNS_1CILi1EEENS1_IJNS2_ILi2EEES4_S4_EEEEEENS1_IJNS2_ILi0EEENS1_IJS3_NS2_ILi512EEEiEEEEEEEEDaRKT0_RKT1_ENKUlRKT_RKT0_E_clIS5_S9_EEDaSJ_SM_,($_ZN7cutlass13device_kernelIN5flash19enable_sm80_to_sm89INS1_16FlashAttnBwdSm80INS1_25CollectiveMainloopBwdSm80ILi2ELi2EN4cute5tupleIJNS5_1CILi128EEES8_NS7_ILi64EEEEEENS_10bfloat16_tEfNS_4arch4Sm80ELb0ELb0ELb1ELb1ELb1ELb0ELb0ELb0ELi2ELi4ELi4ELi4ELb0EEENS1_21CollectiveEpilogueBwdISA_SB_SD_Li256ELb1ELb0ELi2EEENS1_19SingleTileSchedulerILb1ELb0ELb0ELi128EEEEEEEEEvNT_6ParamsE$_ZZN4cute6upcastILi2ENS_5tupleIJNS_1CILi2EEES3_EEENS1_IJiNS2_ILi8192EEEEEEEEDaRKT0_RKT1_ENKUlRKT_RKT0_E_clIS3_iEEDaSF_SI_ - $_ZN7cutlass13device_kernelIN5flash19enable_sm80_to_sm89INS1_16FlashAttnBwdSm80INS1_25CollectiveMainloopBwdSm80ILi2ELi2EN4cute5tupleIJNS5_1CILi128EEES8_NS7_ILi64EEEEEENS_10bfloat16_tEfNS_4arch4Sm80ELb0ELb0ELb1ELb1ELb1ELb0ELb0ELb0ELi2ELi4ELi4ELi4ELb0EEENS1_21CollectiveEpilogueBwdISA_SB_SD_Li256ELb1ELb0ELi2EEENS1_19SingleTileSchedulerILb1ELb0ELb0ELi128EEEEEEEEEvNT_6ParamsE$_ZZN4cute6upcastILi2ENS_5tupleIJNS_1CILi1EEENS1_IJNS2_ILi2EEES4_S4_EEEEEENS1_IJNS2_ILi0EEENS1_IJS3_NS2_ILi512EEEiEEEEEEEEDaRKT0_RKT1_ENKUlRKT_RKT0_E_clIS5_S9_EEDaSJ_SM_)
$_ZN7cutlass13device_kernelIN5flash19enable_sm80_to_sm89INS1_16FlashAttnBwdSm80INS1_25CollectiveMainloopBwdSm80ILi2ELi2EN4cute5tupleIJNS5_1CILi128EEES8_NS7_ILi64EEEEEENS_10bfloat16_tEfNS_4arch4Sm80ELb0ELb0ELb1ELb1ELb1ELb0ELb0ELb0ELi2ELi4ELi4ELi4ELb0EEENS1_21CollectiveEpilogueBwdISA_SB_SD_Li256ELb1ELb0ELi2EEENS1_19SingleTileSchedulerILb1ELb0ELb0ELi128EEEEEEEEEvNT_6ParamsE$_ZZN4cute6upcastILi2ENS_5tupleIJNS_1CILi1EEENS1_IJNS2_ILi2EEES4_S4_EEEEEENS1_IJNS2_ILi0EEENS1_IJS3_NS2_ILi512EEEiEEEEEEEEDaRKT0_RKT1_ENKUlRKT_RKT0_E_clIS5_S9_EEDaSJ_SM_:
[----:B------:R-:W-:Y:S02]  /*100d0*/  IADD3 R11, R1, 0x1388, RZ ;  /* 0x00001388010b7810 */ /* 0x000fe40007ffe0ff */
[----:B------:R-:W-:Y:S02]  /*100e0*/  MOV R52, 0x10120 ;  /* 0x0001012000347802 */ /* 0x000fe40000000f00 */
[----:B------:R-:W-:-:S04]  /*100f0*/  IADD3 R11, R11, c[0x0][0x20], RZ ;  /* 0x000008000b0b7a10 */ /* 0x000fc80007ffe0ff */
[----:B------:R-:W-:Y:S02]  /*10100*/  IADD3 R33, R11, 0x4, RZ ;  /* 0x000000040b217810 */ /* 0x000fe40007ffe0ff */
[----:B------:R-:W-:Y:S05]  /*10110*/  CALL.REL.NOINC `($_ZN7cutlass13device_kernelIN5flash19enable_sm80_to_sm89INS1_16FlashAttnBwdSm80INS1_25CollectiveMainloopBwdSm80ILi2ELi2EN4cute5tupleIJNS5_1CILi128EEES8_NS7_ILi64EEEEEENS_10bfloat16_tEfNS_4arch4Sm80ELb0ELb0ELb1ELb1ELb1ELb0ELb0ELb0ELi2ELi4ELi4ELi4ELb0EEENS1_21CollectiveEpilogueBwdISA_SB_SD_Li256ELb1ELb0ELi2EEENS1_19SingleTileSchedulerILb1ELb0ELb0ELi128EEEEEEEEEvNT_6ParamsE$_ZZN4cute6upcastILi2ENS_5tupleIJNS_1CILi2EEES3_S3_EEENS1_IJNS2_ILi1EEENS2_ILi512EEEiEEEEEDaRKT0_RKT1_ENKUlRKT_RKT0_E_clIS3_iEEDaSG_SJ_) ;  /* 0x0000011000007944 */ /* 0x000fea0003c00000 */
[----:B------:R-:W-:Y:S02]  /*10120*/  MOV R4, 0x10140 ;  /* 0x0001014000047802 */ /* 0x000fe40000000f00 */
[----:B-1---5:R-:W-:Y:S05]  /*10130*/  CALL.REL.NOINC `($_ZN7cutlass13device_kernelIN5flash19enable_sm80_to_sm89INS1_16FlashAttnBwdSm80INS1_25CollectiveMainloopBwdSm80ILi2ELi2EN4cute5tupleIJNS5_1CILi128EEES8_NS7_ILi64EEEEEENS_10bfloat16_tEfNS_4arch4Sm80ELb0ELb0ELb1ELb1ELb1ELb0ELb0ELb0ELi2ELi4ELi4ELi4ELb0EEENS1_21CollectiveEpilogueBwdISA_SB_SD_Li256ELb1ELb0ELi2EEENS1_19SingleTileSchedulerILb1ELb0ELb0ELi128EEEEEEEEEvNT_6ParamsE$_ZN4cute3eso3ESOILb1ELb0EJNS_1CILi1EEENS2_ILi256EEEiEEC2ERKS3_RKS4_RKi) ;  /* 0xffff8cf000007944 */ /* 0x022fea0003c3ffff */
[----:B-1----:R1:W5:Y:S01]  /*10140*/  LDL R2, [R1+0x138c] ;  /* 0x00138c0001027983 */ /* 0x0023620000100800 */
[----:B------:R-:W-:-:S03]  /*10150*/  MOV R6, 0x10170 ;  /* 0x0001017000067802 */ /* 0x000fc60000000f00 */
[----:B-1---5:R-:W-:Y:S05]  /*10160*/  CALL.REL.NOINC `($_ZN7cutlass13device_kernelIN5flash19enable_sm80_to_sm89INS1_16FlashAttnBwdSm80INS1_25CollectiveMainloopBwdSm80ILi2ELi2EN4cute5tupleIJNS5_1CILi128EEES8_NS7_ILi64EEEEEENS_10bfloat16_tEfNS_4arch4Sm80ELb0ELb0ELb1ELb1ELb1ELb0ELb0ELb0ELi2ELi4ELi4ELi4ELb0EEENS1_21CollectiveEpilogueBwdISA_SB_SD_Li256ELb1ELb0ELi2EEENS1_19SingleTileSchedulerILb1ELb0ELb0ELi128EEEEEEEEEvNT_6ParamsE$_ZN4cute5tupleIJNS0_IJNS_1CILi1EEENS1_ILi2EEES3_EEENS0_IJS2_NS1_ILi256EEEiEEEEEC2ERKS4_RKS6_) ;  /* 0xffffbd6000007944 */ /* 0x022fea0003c3ffff */
[----:B------:R1:W5:Y:S01]  /*10170*/  LDL R2, [R1+0x1388] ;  /* 0x0013880001027983 */ /* 0x0003620000100800 */
[----:B------:R-:W-:-:S04]  /*10180*/  MOV R55, 0x0 ;  /* 0x0000000000377802 */ /* 0x000fc80000000f00 */
[----:B------:R-:W-:Y:S05]  /*10190*/  RET.REL.NODEC R54 `(_ZN7cutlass13device_kernelIN5flash19enable_sm80_to_sm89INS1_16FlashAttnBwdSm80INS1_25CollectiveMainloopBwdSm80ILi2ELi2EN4cute5tupleIJNS5_1CILi128EEES8_NS7_ILi64EEEEEENS_10bfloat16_tEfNS_4arch4Sm80ELb0ELb0ELb1ELb1ELb1ELb0ELb0ELb0ELi2ELi4ELi4ELi4ELb0EEENS1_21CollectiveEpilogueBwdISA_SB_SD_Li256ELb1ELb0ELi2EEENS1_19SingleTileSchedulerILb1ELb0ELb0ELi128EEEEEEEEEvNT_6ParamsE) ;  /* 0xfffefe6036007950 */ /* 0x000fea0003c3ffff */
        .type           $_ZN7cutlass13device_kernelIN5flash19enable_sm80_to_sm89INS1_16FlashAttnBwdSm80INS1_25CollectiveMainloopBwdSm80ILi2ELi2EN4cute5tupleIJNS5_1CILi128EEES8_NS7_ILi64EEEEEENS_10bfloat16_tEfNS_4arch4Sm80ELb0ELb0ELb1ELb1ELb1ELb0ELb0ELb0ELi2ELi4ELi4ELi4ELb0EEENS1_21CollectiveEpilogueBwdISA_SB_SD_Li256ELb1ELb0ELi2EEENS1_19SingleTileSchedulerILb1ELb0ELb0ELi128EEEEEEEEEvNT_6ParamsE$_ZZN4cute6upcastILi2ENS_5tupleIJNS_1CILi2EEES3_EEENS1_IJiNS2_ILi8192EEEEEEEEDaRKT0_RKT1_ENKUlRKT_RKT0_E_clIS3_iEEDaSF_SI_,@function
        .size           $_ZN7cutlass13device_kernelIN5flash19enable_sm80_to_sm89INS1_16FlashAttnBwdSm80INS1_25CollectiveMainloopBwdSm80ILi2ELi2EN4cute5tupleIJNS5_1CILi128EEES8_NS7_ILi64EEEEEENS_10bfloat16_tEfNS_4arch4Sm80ELb0ELb0ELb1ELb1ELb1ELb0ELb0ELb0ELi2ELi4ELi4ELi4ELb0EEENS1_21CollectiveEpilogueBwdISA_SB_SD_Li256ELb1ELb0ELi2EEENS1_19SingleTileSchedulerILb1ELb0ELb0ELi128EEEEEEEEEvNT_6ParamsE$_ZZN4cute6upcastILi2ENS_5tupleIJNS_1CILi2EEES3_EEENS1_IJiNS2_ILi8192EEEEEEEEDaRKT0_RKT1_ENKUlRKT_RKT0_E_clIS3_iEEDaSF_SI_,($_ZN7cutlass13device_kernelIN5flash19enable_sm80_to_sm89INS1_16FlashAttnBwdSm80INS1_25CollectiveMainloopBwdSm80ILi2ELi2EN4cute5tupleIJNS5_1CILi128EEES8_NS7_ILi64EEEEEENS_10bfloat16_tEfNS_4arch4Sm80ELb0ELb0ELb1ELb1ELb1ELb0ELb0ELb0ELi2ELi4ELi4ELi4ELb0EEENS1_21CollectiveEpilogueBwdISA_SB_SD_Li256ELb1ELb0ELi2EEENS1_19SingleTileSchedulerILb1ELb0ELb0ELi128EEEEEEEEEvNT_6ParamsE$_ZZN4cute6upcastILi2ENS_5tupleIJNS_1CILi2EEES3_S3_EEENS1_IJNS2_ILi1EEENS2_ILi512EEEiEEEEEDaRKT0_RKT1_ENKUlRKT_RKT0_E_clIS3_iEEDaSG_SJ_ - $_ZN7cutlass13device_kernelIN5flash19enable_sm80_to_sm89INS1_16FlashAttnBwdSm80INS1_25CollectiveMainloopBwdSm80ILi2ELi2EN4cute5tupleIJNS5_1CILi128EEES8_NS7_ILi64EEEEEENS_10bfloat16_tEfNS_4arch4Sm80ELb0ELb0ELb1ELb1ELb1ELb0ELb0ELb0ELi2ELi4ELi4ELi4ELb0EEENS1_21CollectiveEpilogueBwdISA_SB_SD_Li256ELb1ELb0ELi2EEENS1_19SingleTileSchedulerILb1ELb0ELb0ELi128EEEEEEEEEvNT_6ParamsE$_ZZN4cute6upcastILi2ENS_5tupleIJNS_1CILi2EEES3_EEENS1_IJiNS2_ILi8192EEEEEEEEDaRKT0_RKT1_ENKUlRKT_RKT0_E_clIS3_iEEDaSF_SI_)
$_ZN7cutlass13device_kernelIN5flash19enable_sm80_to_sm89INS1_16FlashAttnBwdSm80INS1_25CollectiveMainloopBwdSm80ILi2ELi2EN4cute5tupleIJNS5_1CILi128EEES8_NS7_ILi64EEEEEENS_10bfloat16_tEfNS_4arch4Sm80ELb0ELb0ELb1ELb1ELb1ELb0ELb0ELb0ELi2ELi4ELi4ELi4ELb0EEENS1_21CollectiveEpilogueBwdISA_SB_SD_Li256ELb1ELb0ELi2EEENS1_19SingleTileSchedulerILb1ELb0ELb0ELi128EEEEEEEEEvNT_6ParamsE$_ZZN4cute6upcastILi2ENS_5tupleIJNS_1CILi2EEES3_EEENS1_IJiNS2_ILi8192EEEEEEEEDaRKT0_RKT1_ENKUlRKT_RKT0_E_clIS3_iEEDaSF_SI_:
[----:B------:R-:W-:Y:S02]  /*101a0*/  LEA.HI R3, R3, R3, RZ, 0x1 ;  /* 0x0000000303037211 */ /* 0x000fe400078f08ff */
[----:B------:R-:W-:Y:S02]  /*101b0*/  IADD3 R2, R1, 0x1388, RZ ;  /* 0x0000138801027810 */ /* 0x000fe40007ffe0ff */
[----:B------:R-:W-:Y:S02]  /*101c0*/  SHF.R.S32.HI R3, RZ, 0x1, R3 ;  /* 0x00000001ff037819 */ /* 0x000fe40000011403 */
[----:B------:R-:W-:Y:S02]  /*101d0*/  IADD3 R2, R2, c[0x0][0x20], RZ ;  /* 0x0000080002027a10 */ /* 0x000fe40007ffe0ff */
[----:B------:R-:W-:Y:S02]  /*101e0*/  MOV R6, 0x10200 ;  /* 0x0001020000067802 */ /* 0x000fe40000000f00 */
[----:B------:R-:W-:Y:S05]  /*101f0*/  CALL.REL.NOINC `($_ZN7cutlass13device_kernelIN5flash19enable_sm80_to_sm89INS1_16FlashAttnBwdSm80INS1_25CollectiveMainloopBwdSm80ILi2ELi2EN4cute5tupleIJNS5_1CILi128EEES8_NS7_ILi64EEEEEENS_10bfloat16_tEfNS_4arch4Sm80ELb0ELb0ELb1ELb1ELb1ELb0ELb0ELb0ELi2ELi4ELi4ELi4ELb0EEENS1_21CollectiveEpilogueBwdISA_SB_SD_Li256ELb1ELb0ELi2EEENS1_19SingleTileSchedulerILb1ELb0ELb0ELi128EEEEEEEEEvNT_6ParamsE$_ZN4cute5tupleIJNS_1CILi2EEEiEEC2ERKS2_RKi) ;  /* 0xffffc04000007944 */ /* 0x000fea0003c3ffff */
[----:B------:R1:W5:Y:S01]  /*10200*/  LDL R2, [R1+0x1388] ;  /* 0x0013880001027983 */ /* 0x0003620000100800 */
[----:B------:R-:W-:-:S04]  /*10210*/  MOV R53, 0x0 ;  /* 0x0000000000357802 */ /* 0x000fc80000000f00 */
[----:B------:R-:W-:Y:S05]  /*10220*/  RET.REL.NODEC R52 `(_ZN7cutlass13device_kernelIN5flash19enable_sm80_to_sm89INS1_16FlashAttnBwdSm80INS1_25CollectiveMainloopBwdSm80ILi2ELi2EN4cute5tupleIJNS5_1CILi128EEES8_NS7_ILi64EEEEEENS_10bfloat16_tEfNS_4arch4Sm80ELb0ELb0ELb1ELb1ELb1ELb0ELb0ELb0ELi2ELi4ELi4ELi4ELb0EEENS1_21CollectiveEpilogueBwdISA_SB_SD_Li256ELb1ELb0ELi2EEENS1_19SingleTileSchedulerILb1ELb0ELb0ELi128EEEEEEEEEvNT_6ParamsE) ;  /* 0xfffefdd034007950 */ /* 0x000fea0003c3ffff */
        .type           $_ZN7cutlass13device_kernelIN5flash19enable_sm80_to_sm89INS1_16FlashAttnBwdSm80INS1_25CollectiveMainloopBwdSm80ILi2ELi2EN4cute5tupleIJNS5_1CILi128EEES8_NS7_ILi64EEEEEENS_10bfloat16_tEfNS_4arch4Sm80ELb0ELb0ELb1ELb1ELb1ELb0ELb0ELb0ELi2ELi4ELi4ELi4ELb0EEENS1_21CollectiveEpilogueBwdISA_SB_SD_Li256ELb1ELb0ELi2EEENS1_19SingleTileSchedulerILb1ELb0ELb0ELi128EEEEEEEEEvNT_6ParamsE$_ZZN4cute6upcastILi2ENS_5tupleIJNS_1CILi2EEES3_S3_EEENS1_IJNS2_ILi1EEENS2_ILi512EEEiEEEEEDaRKT0_RKT1_ENKUlRKT_RKT0_E_clIS3_iEEDaSG_SJ_,@function
        .size           $_ZN7cutlass13device_kernelIN5flash19enable_sm80_to_sm89INS1_16FlashAttnBwdSm80INS1_25CollectiveMainloopBwdSm80ILi2ELi2EN4cute5tupleIJNS5_1CILi128EEES8_NS7_ILi64EEEEEENS_10bfloat16_tEfNS_4arch4Sm80ELb0ELb0ELb1ELb1ELb1ELb0ELb0ELb0ELi2ELi4ELi4ELi4ELb0EEENS1_21CollectiveEpilogueBwdISA_SB_SD_Li256ELb1ELb0ELi2EEENS1_19SingleTileSchedulerILb1ELb0ELb0ELi128EEEEEEEEEvNT_6ParamsE$_ZZN4cute6upcastILi2ENS_5tupleIJNS_1CILi2EEES3_S3_EEENS1_IJNS2_ILi1EEENS2_ILi512EEEiEEEEEDaRKT0_RKT1_ENKUlRKT_RKT0_E_clIS3_iEEDaSG_SJ_,($_ZN7cutlass13device_kernelIN5flash19enable_sm80_to_sm89INS1_16FlashAttnBwdSm80INS1_25CollectiveMainloopBwdSm80ILi2ELi2EN4cute5tupleIJNS5_1CILi128EEES8_NS7_ILi64EEEEEENS_10bfloat16_tEfNS_4arch4Sm80ELb0ELb0ELb1ELb1ELb1ELb0ELb0ELb0ELi2ELi4ELi4ELi4ELb0EEENS1_21CollectiveEpilogueBwdISA_SB_SD_Li256ELb1ELb0ELi2EEENS1_19SingleTileSchedulerILb1ELb0ELb0ELi128EEEEEEEEEvNT_6ParamsE$_ZZN4cute7crd2crdINS_5tupleIJiiiNS_1CILi0EEEEEENS1_IJNS2_ILi32EEENS2_ILi4EEENS2_ILi2EEENS2_ILi1EEEEEENS1_IJS8_S8_S8_S8_EEEEEDaRKT_RKT0_RKT1_ENKUlRKT_RKT0_RKT1_E_clIiS5_S8_EEDaSM_SP_SS_ - $_ZN7cutlass13device_kernelIN5flash19enable_sm80_to_sm89INS1_16FlashAttnBwdSm80INS1_25CollectiveMainloopBwdSm80ILi2ELi2EN4cute5tupleIJNS5_1CILi128EEES8_NS7_ILi64EEEEEENS_10bfloat16_tEfNS_4arch4Sm80ELb0ELb0ELb1ELb1ELb1ELb0ELb0ELb0ELi2ELi4ELi4ELi4ELb0EEENS1_21CollectiveEpilogueBwdISA_SB_SD_Li256ELb1ELb0ELi2EEENS1_19SingleTileSchedulerILb1ELb0ELb0ELi128EEEEEEEEEvNT_6ParamsE$_ZZN4cute6upcastILi2ENS_5tupleIJNS_1CILi2EEES3_S3_EEENS1_IJNS2_ILi1EEENS2_ILi512EEEiEEEEEDaRKT0_RKT1_ENKUlRKT_RKT0_E_clIS3_iEEDaSG_SJ_)
$_ZN7cutlass13device_kernelIN5flash19enable_sm80_to_sm89INS1_16FlashAttnBwdSm80INS1_25CollectiveMainloopBwdSm80ILi2ELi2EN4cute5tupleIJNS5_1CILi128EEES8_NS7_ILi64EEEEEENS_10bfloat16_tEfNS_4arch4Sm80ELb0ELb0ELb1ELb1ELb1ELb0ELb0ELb0ELi2ELi4ELi4ELi4ELb0EEENS1_21CollectiveEpilogueBwdISA_SB_SD_Li256ELb1ELb0ELi2EEENS1_19SingleTileSchedulerILb1ELb0ELb0ELi128EEEEEEEEEvNT_6ParamsE$_ZZN4cute6upcastILi2ENS_5tupleIJNS_1CILi2EEES3_S3_EEENS1_IJNS2_ILi1EEENS2_ILi512EEEiEEEEEDaRKT0_RKT1_ENKUlRKT_RKT0_E_clIS3_iEEDaSG_SJ_:
        /* <DEDUP_REMOVED lines=9> */
        .type           $_ZN7cutlass13device_kernelIN5flash19enable_sm80_to_sm89INS1_16FlashAttnBwdSm80INS1_25CollectiveMainloopBwdSm80ILi2ELi2EN4cute5tupleIJNS5_1CILi128EEES8_NS7_ILi64EEEEEENS_10bfloat16_tEfNS_4arch4Sm80ELb0ELb0ELb1ELb1ELb1ELb0ELb0ELb0ELi2ELi4ELi4ELi4ELb0EEENS1_21CollectiveEpilogueBwdISA_SB_SD_Li256ELb1ELb0ELi2EEENS1_19SingleTileSchedulerILb1ELb0ELb0ELi128EEEEEEEEEvNT_6ParamsE$_ZZN4cute7crd2crdINS_5tupleIJiiiNS_1CILi0EEEEEENS1_IJNS2_ILi32EEENS2_ILi4EEENS2_ILi2EEENS2_ILi1EEEEEENS1_IJS8_S8_S8_S8_EEEEEDaRKT_RKT0_RKT1_ENKUlRKT_RKT0_RKT1_E_clIiS5_S8_EEDaSM_SP_SS_,@function
        .size           $_ZN7cutlass13device_kernelIN5flash19enable_sm80_to_sm89INS1_16FlashAttnBwdSm80INS1_25CollectiveMainloopBwdSm80ILi2ELi2EN4cute5tupleIJNS5_1CILi128EEES8_NS7_ILi64EEEEEENS_10bfloat16_tEfNS_4arch4Sm80ELb0ELb0ELb1ELb1ELb1ELb0ELb0ELb0ELi2ELi4ELi4ELi4ELb0EEENS1_21CollectiveEpilogueBwdISA_SB_SD_Li256ELb1ELb0ELi2EEENS1_19SingleTileSchedulerILb1ELb0ELb0ELi128EEEEEEEEEvNT_6ParamsE$_ZZN4cute7crd2crdINS_5tupleIJiiiNS_1CILi0EEEEEENS1_IJNS2_ILi32EEENS2_ILi4EEENS2_ILi2EEENS2_ILi1EEEEEENS1_IJS8_S8_S8_S8_EEEEEDaRKT_RKT0_RKT1_ENKUlRKT_RKT0_RKT1_E_clIiS5_S8_EEDaSM_SP_SS_,($_ZN7cutlass13device_kernelIN5flash19enable_sm80_to_sm89INS1_16FlashAttnBwdSm80INS1_25CollectiveMainloopBwdSm80ILi2ELi2EN4cute5tupleIJNS5_1CILi128EEES8_NS7_ILi64EEEEEENS_10bfloat16_tEfNS_4arch4Sm80ELb0ELb0ELb1ELb1ELb1ELb0ELb0ELb0ELi2ELi4ELi4ELi4ELb0EEENS1_21CollectiveEpilogueBwdISA_SB_SD_Li256ELb1ELb0ELi2EEENS1_19SingleTileSchedulerILb1ELb0ELb0ELi128EEEEEEEEEvNT_6ParamsE$_ZZN4cute7crd2crdINS_5tupleIJiiiNS_1CILi0EEEEEENS1_IJNS2_ILi32EEENS2_ILi4EEENS2_ILi2EEENS2_ILi1EEEEEENS1_IJS8_S8_S8_S8_EEEEEDaRKT_RKT0_RKT1_ENKUlRKT_RKT0_RKT1_E_clIiS6_S8_EEDaSM_SP_SS_ - $_ZN7cutlass13device_kernelIN5flash19enable_sm80_to_sm89INS1_16FlashAttnBwdSm80INS1_25CollectiveMainloopBwdSm80ILi2ELi2EN4cute5tupleIJNS5_1CILi128EEES8_NS7_ILi64EEEEEENS_10bfloat16_tEfNS_4arch4Sm80ELb0ELb0ELb1ELb1ELb1ELb0ELb0ELb0ELi2ELi4ELi4ELi4ELb0EEENS1_21CollectiveEpilogueBwdISA_SB_SD_Li256ELb1ELb0ELi2EEENS1_19SingleTileSchedulerILb1ELb0ELb0ELi128EEEEEEEEEvNT_6ParamsE$_ZZN4cute7crd2crdINS_5tupleIJiiiNS_1CILi0EEEEEENS1_IJNS2_ILi32EEENS2_ILi4EEENS2_ILi2EEENS2_ILi1EEEEEENS1_IJS8_S8_S8_S8_EEEEEDaRKT_RKT0_RKT1_ENKUlRKT_RKT0_RKT1_E_clIiS5_S8_EEDaSM_SP_SS_)
$_ZN7cutlass13device_kernelIN5flash19enable_sm80_to_sm89INS1_16FlashAttnBwdSm80INS1_25CollectiveMainloopBwdSm80ILi2ELi2EN4cute5tupleIJNS5_1CILi128EEES8_NS7_ILi64EEEEEENS_10bfloat16_tEfNS_4arch4Sm80ELb0ELb0ELb1ELb1ELb1ELb0ELb0ELb0ELi2ELi4ELi4ELi4ELb0EEENS1_21CollectiveEpilogueBwdISA_SB_SD_Li256ELb1ELb0ELi2EEENS1_19SingleTileSchedulerILb1ELb0ELb0ELi128EEEEEEEEEvNT_6ParamsE$_ZZN4cute7crd2crdINS_5tupleIJiiiNS_1CILi0EEEEEENS1_IJNS2_ILi32EEENS2_ILi4EEENS2_ILi2EEENS2_ILi1EEEEEENS1_IJS8_S8_S8_S8_EEEEEDaRKT_RKT0_RKT1_ENKUlRKT_RKT0_RKT1_E_clIiS5_S8_EEDaSM_SP_SS_:
[----:B------:R-:W-:Y:S02]  /*102c0*/  MOV R8, R6 ;  /* 0x0000000600087202 */ /* 0x000fe40000000f00 */
[----:B------:R-:W-:-:S04]  /*102d0*/  MOV R9, 0x0 ;  /* 0x0000000000097802 */ /* 0x000fc80000000f00 */
[----:B------:R-:W-:Y:S05]  /*102e0*/  RET.REL.NODEC R8 `(_ZN7cutlass13device_kernelIN5flash19enable_sm80_to_sm89INS1_16FlashAttnBwdSm80INS1_25CollectiveMainloopBwdSm80ILi2ELi2EN4cute5tupleIJNS5_1CILi128EEES8_NS7_ILi64EEEEEENS_10bfloat16_tEfNS_4arch4Sm80ELb0ELb0ELb1ELb1ELb1ELb0ELb0ELb0ELi2ELi4ELi4ELi4ELb0EEENS1_21CollectiveEpilogueBwdISA_SB_SD_Li256ELb1ELb0ELi2EEENS1_19SingleTileSchedulerILb1ELb0ELb0ELi128EEEEEEEEEvNT_6ParamsE) ;  /* 0xfffefd1008007950 */ /* 0x000fea0003c3ffff */
        .type           $_ZN7cutlass13device_kernelIN5flash19enable_sm80_to_sm89INS1_16FlashAttnBwdSm80INS1_25CollectiveMainloopBwdSm80ILi2ELi2EN4cute5tupleIJNS5_1CILi128EEES8_NS7_ILi64EEEEEENS_10bfloat16_tEfNS_4arch4Sm80ELb0ELb0ELb1ELb1ELb1ELb0ELb0ELb0ELi2ELi4ELi4ELi4ELb0EEENS1_21CollectiveEpilogueBwdISA_SB_SD_Li256ELb1ELb0ELi2EEENS1_19SingleTileSchedulerILb1ELb0ELb0ELi128EEEEEEEEEvNT_6ParamsE$_ZZN4cute7crd2crdINS_5tupleIJiiiNS_1CILi0EEEEEENS1_IJNS2_ILi32EEENS2_ILi4EEENS2_ILi2EEENS2_ILi1EEEEEENS1_IJS8_S8_S8_S8_EEEEEDaRKT_RKT0_RKT1_ENKUlRKT_RKT0_RKT1_E_clIiS6_S8_EEDaSM_SP_SS_,@function
        .size           $_ZN7cutlass13device_kernelIN5flash19enable_sm80_to_sm89INS1_16FlashAttnBwdSm80INS1_25CollectiveMainloopBwdSm80ILi2ELi2EN4cute5tupleIJNS5_1CILi128EEES8_NS7_ILi64EEEEEENS_10bfloat16_tEfNS_4arch4Sm80ELb0ELb0ELb1ELb1ELb1ELb0ELb0ELb0ELi2ELi4ELi4ELi4ELb0EEENS1_21CollectiveEpilogueBwdISA_SB_SD_Li256ELb1ELb0ELi2EEENS1_19SingleTileSchedulerILb1ELb0ELb0ELi128EEEEEEEEEvNT_6ParamsE$_ZZN4cute7crd2crdINS_5tupleIJiiiNS_1CILi0EEEEEENS1_IJNS2_ILi32EEENS2_ILi4EEENS2_ILi2EEENS2_ILi1EEEEEENS1_IJS8_S8_S8_S8_EEEEEDaRKT_RKT0_RKT1_ENKUlRKT_RKT0_RKT1_E_clIiS6_S8_EEDaSM_SP_SS_,($_ZN7cutlass13device_kernelIN5flash19enable_sm80_to_sm89INS1_16FlashAttnBwdSm80INS1_25CollectiveMainloopBwdSm80ILi2ELi2EN4cute5tupleIJNS5_1CILi128EEES8_NS7_ILi64EEEEEENS_10bfloat16_tEfNS_4arch4Sm80ELb0ELb0ELb1ELb1ELb1ELb0ELb0ELb0ELi2ELi4ELi4ELi4ELb0EEENS1_21CollectiveEpilogueBwdISA_SB_SD_Li256ELb1ELb0ELi2EEENS1_19SingleTileSchedulerILb1ELb0ELb0ELi128EEEEEEEEEvNT_6ParamsE$_ZZN4cute7crd2crdINS_5tupleIJiiiNS_1CILi0EEEEEENS1_IJNS2_ILi32EEENS2_ILi4EEENS2_ILi2EEENS2_ILi1EEEEEENS1_IJS8_S8_S8_S8_EEEEEDaRKT_RKT0_RKT1_ENKUlRKT_RKT0_RKT1_E_clIiS7_S8_EEDaSM_SP_SS_ - $_ZN7cutlass13device_kernelIN5flash19enable_sm80_to_sm89INS1_16FlashAttnBwdSm80INS1_25CollectiveMainloopBwdSm80ILi2ELi2EN4cute5tupleIJNS5_1CILi128EEES8_NS7_ILi64EEEEEENS_10bfloat16_tEfNS_4arch4Sm80ELb0ELb0ELb1ELb1ELb1ELb0ELb0ELb0ELi2ELi4ELi4ELi4ELb0EEENS1_21CollectiveEpilogueBwdISA_SB_SD_Li256ELb1ELb0ELi2EEENS1_19SingleTileSchedulerILb1ELb0ELb0ELi128EEEEEEEEEvNT_6ParamsE$_ZZN4cute7crd2crdINS_5tupleIJiiiNS_1CILi0EEEEEENS1_IJNS2_ILi32EEENS2_ILi4EEENS2_ILi2EEENS2_ILi1EEEEEENS1_IJS8_S8_S8_S8_EEEEEDaRKT_RKT0_RKT1_ENKUlRKT_RKT0_RKT1_E_clIiS6_S8_EEDaSM_SP_SS_)
$_ZN7cutlass13device_kernelIN5flash19enable_sm80_to_sm89INS1_16FlashAttnBwdSm80INS1_25CollectiveMainloopBwdSm80ILi2ELi2EN4cute5tupleIJNS5_1CILi128EEES8_NS7_ILi64EEEEEENS_10bfloat16_tEfNS_4arch4Sm80ELb0ELb0ELb1ELb1ELb1ELb0ELb0ELb0ELi2ELi4ELi4ELi4ELb0EEENS1_21CollectiveEpilogueBwdISA_SB_SD_Li256ELb1ELb0ELi2EEENS1_19SingleTileSchedulerILb1ELb0ELb0ELi128EEEEEEEEEvNT_6ParamsE$_ZZN4cute7crd2crdINS_5tupleIJiiiNS_1CILi0EEEEEENS1_IJNS2_ILi32EEENS2_ILi4EEENS2_ILi2EEENS2_ILi1EEEEEENS1_IJS8_S8_S8_S8_EEEEEDaRKT_RKT0_RKT1_ENKUlRKT_RKT0_RKT1_E_clIiS6_S8_EEDaSM_SP_SS_:
[----:B------:R-:W-:Y:S02]  /*102f0*/  MOV R8, R2 ;  /* 0x0000000200087202 */ /* 0x000fe40000000f00 */
[----:B------:R-:W-:-:S04]  /*10300*/  MOV R9, 0x0 ;  /* 0x0000000000097802 */ /* 0x000fc80000000f00 */
[----:B------:R-:W-:Y:S05]  /*10310*/  RET.REL.NODEC R8 `(_ZN7cutlass13device_kernelIN5flash19enable_sm80_to_sm89INS1_16FlashAttnBwdSm80INS1_25CollectiveMainloopBwdSm80ILi2ELi2EN4cute5tupleIJNS5_1CILi128EEES8_NS7_ILi64EEEEEENS_10bfloat16_tEfNS_4arch4Sm80ELb0ELb0ELb1ELb1ELb1ELb0ELb0ELb0ELi2ELi4ELi4ELi4ELb0EEENS1_21CollectiveEpilogueBwdISA_SB_SD_Li256ELb1ELb0ELi2EEENS1_19SingleTileSchedulerILb1ELb0ELb0ELi128EEEEEEEEEvNT_6ParamsE) ;  /* 0xfffefce008007950 */ /* 0x000fea0003c3ffff */
        .type           $_ZN7cutlass13device_kernelIN5flash19enable_sm80_to_sm89INS1_16FlashAttnBwdSm80INS1_25CollectiveMainloopBwdSm80ILi2ELi2EN4cute5tupleIJNS5_1CILi128EEES8_NS7_ILi64EEEEEENS_10bfloat16_tEfNS_4arch4Sm80ELb0ELb0ELb1ELb1ELb1ELb0ELb0ELb0ELi2ELi4ELi4ELi4ELb0EEENS1_21CollectiveEpilogueBwdISA_SB_SD_Li256ELb1ELb0ELi2EEENS1_19SingleTileSchedulerILb1ELb0ELb0ELi128EEEEEEEEEvNT_6ParamsE$_ZZN4cute7crd2crdINS_5tupleIJiiiNS_1CILi0EEEEEENS1_IJNS2_ILi32EEENS2_ILi4EEENS2_ILi2EEENS2_ILi1EEEEEENS1_IJS8_S8_S8_S8_EEEEEDaRKT_RKT0_RKT1_ENKUlRKT_RKT0_RKT1_E_clIiS7_S8_EEDaSM_SP_SS_,@function
        .size           $_ZN7cutlass13device_kernelIN5flash19enable_sm80_to_sm89INS1_16FlashAttnBwdSm80INS1_25CollectiveMainloopBwdSm80ILi2ELi2EN4cute5tupleIJNS5_1CILi128EEES8_NS7_ILi64EEEEEENS_10bfloat16_tEfNS_4arch4Sm80ELb0ELb0ELb1ELb1ELb1ELb0ELb0ELb0ELi2ELi4ELi4ELi4ELb0EEENS1_21CollectiveEpilogueBwdISA_SB_SD_Li256ELb1ELb0ELi2EEENS1_19SingleTileSchedulerILb1ELb0ELb0ELi128EEEEEEEEEvNT_6ParamsE$_ZZN4cute7crd2crdINS_5tupleIJiiiNS_1CILi0EEEEEENS1_IJNS2_ILi32EEENS2_ILi4EEENS2_ILi2EEENS2_ILi1EEEEEENS1_IJS8_S8_S8_S8_EEEEEDaRKT_RKT0_RKT1_ENKUlRKT_RKT0_RKT1_E_clIiS7_S8_EEDaSM_SP_SS_,($_ZN7cutlass13device_kernelIN5flash19enable_sm80_to_sm89INS1_16FlashAttnBwdSm80INS1_25CollectiveMainloopBwdSm80ILi2ELi2EN4cute5tupleIJNS5_1CILi128EEES8_NS7_ILi64EEEEEENS_10bfloat16_tEfNS_4arch4Sm80ELb0ELb0ELb1ELb1ELb1ELb0ELb0ELb0ELi2ELi4ELi4ELi4ELb0EEENS1_21CollectiveEpilogueBwdISA_SB_SD_Li256ELb1ELb0ELi2EEENS1_19SingleTileSchedulerILb1ELb0ELb0ELi128EEEEEEEEEvNT_6ParamsE$_ZZN4cute7flattenINS_5tupleIJNS1_IJNS_1CILi0EEENS1_IJNS2_ILi1EEENS2_ILi512EEEiEEEEEENS2_ILi4096EEENS1_IJiNS2_ILi8192EEEEEEEEEEEDaRKT_ENKUlRKT_E_clIS7_EEDaSH_ - $_ZN7cutlass13device_kernelIN5flash19enable_sm80_to_sm89INS1_16FlashAttnBwdSm80INS1_25CollectiveMainloopBwdSm80ILi2ELi2EN4cute5tupleIJNS5_1CILi128EEES8_NS7_ILi64EEEEEENS_10bfloat16_tEfNS_4arch4Sm80ELb0ELb0ELb1ELb1ELb1ELb0ELb0ELb0ELi2ELi4ELi4ELi4ELb0EEENS1_21CollectiveEpilogueBwdISA_SB_SD_Li256ELb1ELb0ELi2EEENS1_19SingleTileSchedulerILb1ELb0ELb0ELi128EEEEEEEEEvNT_6ParamsE$_ZZN4cute7crd2crdINS_5tupleIJiiiNS_1CILi0EEEEEENS1_IJNS2_ILi32EEENS2_ILi4EEENS2_ILi2EEENS2_ILi1EEEEEENS1_IJS8_S8_S8_S8_EEEEEDaRKT_RKT0_RKT1_ENKUlRKT_RKT0_RKT1_E_clIiS7_S8_EEDaSM_SP_SS_)
$_ZN7cutlass13device_kernelIN5flash19enable_sm80_to_sm89INS1_16FlashAttnBwdSm80INS1_25CollectiveMainloopBwdSm80ILi2ELi2EN4cute5tupleIJNS5_1CILi128EEES8_NS7_ILi64EEEEEENS_10bfloat16_tEfNS_4arch4Sm80ELb0ELb0ELb1ELb1ELb1ELb0ELb0ELb0ELi2ELi4ELi4ELi4ELb0EEENS1_21CollectiveEpilogueBwdISA_SB_SD_Li256ELb1ELb0ELi2EEENS1_19SingleTileSchedulerILb1ELb0ELb0ELi128EEEEEEEEEvNT_6ParamsE$_ZZN4cute7crd2crdINS_5tupleIJiiiNS_1CILi0EEEEEENS1_IJNS2_ILi32EEENS2_ILi4EEENS2_ILi2EEENS2_ILi1EEEEEENS1_IJS8_S8_S8_S8_EEEEEDaRKT_RKT0_RKT1_ENKUlRKT_RKT0_RKT1_E_clIiS7_S8_EEDaSM_SP_SS_:
[----:B------:R-:W-:-:S04]  /*10320*/  MOV R3, 0x0 ;  /* 0x0000000000037802 */ /* 0x000fc80000000f00 */
[----:B------:R-:W-:Y:S05]  /*10330*/  RET.REL.NODEC R2 `(_ZN7cutlass13device_kernelIN5flash19enable_sm80_to_sm89INS1_16FlashAttnBwdSm80INS1_25CollectiveMainloopBwdSm80ILi2ELi2EN4cute5tupleIJNS5_1CILi128EEES8_NS7_ILi64EEEEEENS_10bfloat16_tEfNS_4arch4Sm80ELb0ELb0ELb1ELb1ELb1ELb0ELb0ELb0ELi2ELi4ELi4ELi4ELb0EEENS1_21CollectiveEpilogueBwdISA_SB_SD_Li256ELb1ELb0ELi2EEENS1_19SingleTileSchedulerILb1ELb0ELb0ELi128EEEEEEEEEvNT_6ParamsE) ;  /* 0xfffefcc002007950 */ /* 0x000fea0003c3ffff */
        .type           $_ZN7cutlass13device_kernelIN5flash19enable_sm80_to_sm89INS1_16FlashAttnBwdSm80INS1_25CollectiveMainloopBwdSm80ILi2ELi2EN4cute5tupleIJNS5_1CILi128EEES8_NS7_ILi64EEEEEENS_10bfloat16_tEfNS_4arch4Sm80ELb0ELb0ELb1ELb1ELb1ELb0ELb0ELb0ELi2ELi4ELi4ELi4ELb0EEENS1_21CollectiveEpilogueBwdISA_SB_SD_Li256ELb1ELb0ELi2EEENS1_19SingleTileSchedulerILb1ELb0ELb0ELi128EEEEEEEEEvNT_6ParamsE$_ZZN4cute7flattenINS_5tupleIJNS1_IJNS_1CILi0EEENS1_IJNS2_ILi1EEENS2_ILi512EEEiEEEEEENS2_ILi4096EEENS1_IJiNS2_ILi8192EEEEEEEEEEEDaRKT_ENKUlRKT_E_clIS7_EEDaSH_,@function
        .size           $_ZN7cutlass13device_kernelIN5flash19enable_sm80_to_sm89INS1_16FlashAttnBwdSm80INS1_25CollectiveMainloopBwdSm80ILi2ELi2EN4cute5tupleIJNS5_1CILi128EEES8_NS7_ILi64EEEEEENS_10bfloat16_tEfNS_4arch4Sm80ELb0ELb0ELb1ELb1ELb1ELb0ELb0ELb0ELi2ELi4ELi4ELi4ELb0EEENS1_21CollectiveEpilogueBwdISA_SB_SD_Li256ELb1ELb0ELi2EEENS1_19SingleTileSchedulerILb1ELb0ELb0ELi128EEEEEEEEEvNT_6ParamsE$_ZZN4cute7flattenINS_5tupleIJNS1_IJNS_1CILi0EEENS1_IJNS2_ILi1EEENS2_ILi512EEEiEEEEEENS2_ILi4096EEENS1_IJiNS2_ILi8192EEEEEEEEEEEDaRKT_ENKUlRKT_E_clIS7_EEDaSH_,($_ZN7cutlass13device_kernelIN5flash19enable_sm80_to_sm89INS1_16FlashAttnBwdSm80INS1_25CollectiveMainloopBwdSm80ILi2ELi2EN4cute5tupleIJNS5_1CILi128EEES8_NS7_ILi64EEEEEENS_10bfloat16_tEfNS_4arch4Sm80ELb0ELb0ELb1ELb1ELb1ELb0ELb0ELb0ELi2ELi4ELi4ELi4ELb0EEENS1_21CollectiveEpilogueBwdISA_SB_SD_Li256ELb1ELb0ELi2EEENS1_19SingleTileSchedulerILb1ELb0ELb0ELi128EEEEEEEEEvNT_6ParamsE$_ZZN4cute7flattenINS_5tupleIJNS1_IJNS_1CILi0EEENS1_IJNS2_ILi1EEENS2_ILi512EEEiEEEEEENS2_ILi4096EEENS1_IJiNS2_ILi8192EEEEEEEEEEEDaRKT_ENKUlRKT_E_clISA_EEDaSH_ - $_ZN7cutlass13device_kernelIN5flash19enable_sm80_to_sm89INS1_16FlashAttnBwdSm80INS1_25CollectiveMainloopBwdSm80ILi2ELi2EN4cute5tupleIJNS5_1CILi128EEES8_NS7_ILi64EEEEEENS_10bfloat16_tEfNS_4arch4Sm80ELb0ELb0ELb1ELb1ELb1ELb0ELb0ELb0ELi2ELi4ELi4ELi4ELb0EEENS1_21CollectiveEpilogueBwdISA_SB_SD_Li256ELb1ELb0ELi2EEENS1_19SingleTileSchedulerILb1ELb0ELb0ELi128EEEEEEEEEvNT_6ParamsE$_ZZN4cute7flattenINS_5tupleIJNS1_IJNS_1CILi0EEENS1_IJNS2_ILi1EEENS2_ILi512EEEiEEEEEENS2_ILi4096EEENS1_IJiNS2_ILi8192EEEEEEEEEEEDaRKT_ENKUlRKT_E_clIS7_EEDaSH_)
$_ZN7cutlass13device_kernelIN5flash19enable_sm80_to_sm89INS1_16FlashAttnBwdSm80INS1_25CollectiveMainloopBwdSm80ILi2ELi2EN4cute5tupleIJNS5_1CILi128EEES8_NS7_ILi64EEEEEENS_10bfloat16_tEfNS_4arch4Sm80ELb0ELb0ELb1ELb1ELb1ELb0ELb0ELb0ELi2ELi4ELi4ELi4ELb0EEENS1_21CollectiveEpilogueBwdISA_SB_SD_Li256ELb1ELb0ELi2EEENS1_19SingleTileSchedulerILb1ELb0ELb0ELi128EEEEEEEEEvNT_6ParamsE$_ZZN4cute7flattenINS_5tupleIJNS1_IJNS_1CILi0EEENS1_IJNS2_ILi1EEENS2_ILi512EEEiEEEEEENS2_ILi4096EEENS1_IJiNS2_ILi8192EEEEEEEEEEEDaRKT_ENKUlRKT_E_clIS7_EEDaSH_:
[----:B------:R-:W-:-:S06]  /*10340*/  IADD3 R3, R41, -c[0x0][0x20], RZ ;  /* 0x8000080029037a10 */ /* 0x000fcc0007ffe0ff */
[----:B------:R-:W5:Y:S01]  /*10350*/  LDL R3, [R3] ;  /* 0x0000000003037983 */ /* 0x000f620000100800 */
[----:B------:R-:W-:-:S03]  /*10360*/  MOV R2, 0x10380 ;  /* 0x0001038000027802 */ /* 0x000fc60000000f00 */
[----:B-----5:R-:W-:Y:S05]  /*10370*/  CALL.REL.NOINC `($_ZN7cutlass13device_kernelIN5flash19enable_sm80_to_sm89INS1_16FlashAttnBwdSm80INS1_25CollectiveMainloopBwdSm80ILi2ELi2EN4cute5tupleIJNS5_1CILi128EEES8_NS7_ILi64EEEEEENS_10bfloat16_tEfNS_4arch4Sm80ELb0ELb0ELb1ELb1ELb1ELb0ELb0ELb0ELi2ELi4ELi4ELi4ELb0EEENS1_21CollectiveEpilogueBwdISA_SB_SD_Li256ELb1ELb0ELi2EEENS1_19SingleTileSchedulerILb1ELb0ELb0ELi128EEEEEEEEEvNT_6ParamsE$_ZZN4cute16flatten_to_tupleINS_5tupleIJNS_1CILi0EEENS1_IJNS2_ILi1EEENS2_ILi512EEEiEEEEEEEEDaRKT_ENKUlRKT_E_clIS6_EEDaSD_) ;  /* 0xffffd3d000007944 */ /* 0x020fea0003c3ffff */
[----:B------:R-:W-:Y:S02]  /*10380*/  MOV R10, 0x103a0 ;  /* 0x000103a0000a7802 */ /* 0x000fe40000000f00 */
[----:B------:R-:W-:Y:S05]  /*10390*/  CALL.REL.NOINC `($_ZN7cutlass13device_kernelIN5flash19enable_sm80_to_sm89INS1_16FlashAttnBwdSm80INS1_25CollectiveMainloopBwdSm80ILi2ELi2EN4cute5tupleIJNS5_1CILi128EEES8_NS7_ILi64EEEEEENS_10bfloat16_tEfNS_4arch4Sm80ELb0ELb0ELb1ELb1ELb1ELb0ELb0ELb0ELi2ELi4ELi4ELi4ELb0EEENS1_21CollectiveEpilogueBwdISA_SB_SD_Li256ELb1ELb0ELi2EEENS1_19SingleTileSchedulerILb1ELb0ELb0ELi128EEEEEEEEEvNT_6ParamsE$_ZZN4cute12filter_tupleINS_5tupleIJNS_1CILi0EEENS1_IJNS2_ILi1EEENS2_ILi512EEEiEEEEEEZNS_16flatten_to_tupleIS7_EEDaRKT_EUlRKT_E_EEDaSB_OT0_ENKUlDpSE_E_clIJNS1_IJS3_EEES6_EEEDaSI_) ;  /* 0xffffc7e000007944 */ /* 0x000fea0003c3ffff */
[----:B-----5:R-:W-:Y:S02]  /*103a0*/  MOV R10, R2 ;  /* 0x00000002000a7202 */ /* 0x020fe40000000f00 */
[----:B------:R-:W-:Y:S02]  /*103b0*/  MOV R2, R6 ;  /* 0x0000000600027202 */ /* 0x000fe40000000f00 */
[----:B------:R-:W-:-:S04]  /*103c0*/  MOV R3, 0x0 ;  /* 0x0000000000037802 */ /* 0x000fc80000000f00 */
[----:B------:R-:W-:Y:S05]  /*103d0*/  RET.REL.NODEC R2 `(_ZN7cutlass13device_kernelIN5flash19enable_sm80_to_sm89INS1_16FlashAttnBwdSm80INS1_25CollectiveMainloopBwdSm80ILi2ELi2EN4cute5tupleIJNS5_1CILi128EEES8_NS7_ILi64EEEEEENS_10bfloat16_tEfNS_4arch4Sm80ELb0ELb0ELb1ELb1ELb1ELb0ELb0ELb0ELi2ELi4ELi4ELi4ELb0EEENS1_21CollectiveEpilogueBwdISA_SB_SD_Li256ELb1ELb0ELi2EEENS1_19SingleTileSchedulerILb1ELb0ELb0ELi128EEEEEEEEEvNT_6ParamsE) ;  /* 0xfffefc2002007950 */ /* 0x000fea0003c3ffff */
        .type           $_ZN7cutlass13device_kernelIN5flash19enable_sm80_to_sm89INS1_16FlashAttnBwdSm80INS1_25CollectiveMainloopBwdSm80ILi2ELi2EN4cute5tupleIJNS5_1CILi128EEES8_NS7_ILi64EEEEEENS_10bfloat16_tEfNS_4arch4Sm80ELb0ELb0ELb1ELb1ELb1ELb0ELb0ELb0ELi2ELi4ELi4ELi4ELb0EEENS1_21CollectiveEpilogueBwdISA_SB_SD_Li256ELb1ELb0ELi2EEENS1_19SingleTileSchedulerILb1ELb0ELb0ELi128EEEEEEEEEvNT_6ParamsE$_ZZN4cute7flattenINS_5tupleIJNS1_IJNS_1CILi0EEENS1_IJNS2_ILi1EEENS2_ILi512EEEiEEEEEENS2_ILi4096EEENS1_IJiNS2_ILi8192EEEEEEEEEEEDaRKT_ENKUlRKT_E_clISA_EEDaSH_,@function
        .size           $_ZN7cutlass13device_kernelIN5flash19enable_sm80_to_sm89INS1_16FlashAttnBwdSm80INS1_25CollectiveMainloopBwdSm80ILi2ELi2EN4cute5tupleIJNS5_1CILi128EEES8_NS7_ILi64EEEEEENS_10bfloat16_tEfNS_4arch4Sm80ELb0ELb0ELb1ELb1ELb1ELb0ELb0ELb0ELi2ELi4ELi4ELi4ELb0EEENS1_21CollectiveEpilogueBwdISA_SB_SD_Li256ELb1ELb0ELi2EEENS1_19SingleTileSchedulerILb1ELb0ELb0ELi128EEEEEEEEEvNT_6ParamsE$_ZZN4cute7flattenINS_5tupleIJNS1_IJNS_1CILi0EEENS1_IJNS2_ILi1EEENS2_ILi512EEEiEEEEEENS2_ILi4096EEENS1_IJiNS2_ILi8192EEEEEEEEEEEDaRKT_ENKUlRKT_E_clISA_EEDaSH_,($_ZN7cutlass13device_kernelIN5flash19enable_sm80_to_sm89INS1_16FlashAttnBwdSm80INS1_25CollectiveMainloopBwdSm80ILi2ELi2EN4cute5tupleIJNS5_1CILi128EEES8_NS7_ILi64EEEEEENS_10bfloat16_tEfNS_4arch4Sm80ELb0ELb0ELb1ELb1ELb1ELb0ELb0ELb0ELi2ELi4ELi4ELi4ELb0EEENS1_21CollectiveEpilogueBwdISA_SB_SD_Li256ELb1ELb0ELi2EEENS1_19SingleTileSchedulerILb1ELb0ELb0ELi128EEEEEEEEEvNT_6ParamsE$_ZZN4cute7flattenINS_5tupleIJNS_1CILi1EEENS1_IJNS2_ILi8EEEiiEEENS2_ILi64EEENS1_IJiNS2_ILi144EEENS2_ILi288EEEEEENS2_ILi512EEEEEEEEDaRKT_ENKUlRKT_E_clIS5_EEDaSH_ - $_ZN7cutlass13device_kernelIN5flash19enable_sm80_to_sm89INS1_16FlashAttnBwdSm80INS1_25CollectiveMainloopBwdSm80ILi2ELi2EN4cute5tupleIJNS5_1CILi128EEES8_NS7_ILi64EEEEEENS_10bfloat16_tEfNS_4arch4Sm80ELb0ELb0ELb1ELb1ELb1ELb0ELb0ELb0ELi2ELi4ELi4ELi4ELb0EEENS1_21CollectiveEpilogueBwdISA_SB_SD_Li256ELb1ELb0ELi2EEENS1_19SingleTileSchedulerILb1ELb0ELb0ELi128EEEEEEEEEvNT_6ParamsE$_ZZN4cute7flattenINS_5tupleIJNS1_IJNS_1CILi0EEENS1_IJNS2_ILi1EEENS2_ILi512EEEiEEEEEENS2_ILi4096EEENS1_IJiNS2_ILi8192EEEEEEEEEEEDaRKT_ENKUlRKT_E_clISA_EEDaSH_)
$_ZN7cutlass13device_kernelIN5flash19enable_sm80_to_sm89INS1_16FlashAttnBwdSm80INS1_25CollectiveMainloopBwdSm80ILi2ELi2EN4cute5tupleIJNS5_1CILi128EEES8_NS7_ILi64EEEEEENS_10bfloat16_tEfNS_4arch4Sm80ELb0ELb0ELb1ELb1ELb1ELb0ELb0ELb0ELi2ELi4ELi4ELi4ELb0EEENS1_21CollectiveEpilogueBwdISA_SB_SD_Li256ELb1ELb0ELi2EEENS1_19SingleTileSchedulerILb1ELb0ELb0ELi128EEEEEEEEEvNT_6ParamsE$_ZZN4cute7flattenINS_5tupleIJNS1_IJNS_1CILi0EEENS1_IJNS2_ILi1EEENS2_ILi512EEEiEEEEEENS2_ILi4096EEENS1_IJiNS2_ILi8192EEEEEEEEEEEDaRKT_ENKUlRKT_E_clISA_EEDaSH_:
[----:B------:R-:W-:Y:S02]  /*103e0*/  MOV R8, R2 ;  /* 0x0000000200087202 */ /* 0x000fe40000000f00 */
[----:B------:R-:W-:-:S04]  /*103f0*/  MOV R9, 0x0 ;  /* 0x0000000000097802 */ /* 0x000fc80000000f00 */
[----:B------:R-:W-:Y:S05]  /*10400*/  RET.REL.NODEC R8 `(_ZN7cutlass13device_kernelIN5flash19enable_sm80_to_sm89INS1_16FlashAttnBwdSm80INS1_25CollectiveMainloopBwdSm80ILi2ELi2EN4cute5tupleIJNS5_1CILi128EEES8_NS7_ILi64EEEEEENS_10bfloat16_tEfNS_4arch4Sm80ELb0ELb0ELb1ELb1ELb1ELb0ELb0ELb0ELi2ELi4ELi4ELi4ELb0EEENS1_21CollectiveEpilogueBwdISA_SB_SD_Li256ELb1ELb0ELi2EEENS1_19SingleTileSchedulerILb1ELb0ELb0ELi128EEEEEEEEEvNT_6ParamsE) ;  /* 0xfffefbf008007950 */ /* 0x000fea0003c3ffff */
        .type           $_ZN7cutlass13device_kernelIN5flash19enable_sm80_to_sm89INS1_16FlashAttnBwdSm80INS1_25CollectiveMainloopBwdSm80ILi2ELi2EN4cute5tupleIJNS5_1CILi128EEES8_NS7_ILi64EEEEEENS_10bfloat16_tEfNS_4arch4Sm80ELb0ELb0ELb1ELb1ELb1ELb0ELb0ELb0ELi2ELi4ELi4ELi4ELb0EEENS1_21CollectiveEpilogueBwdISA_SB_SD_Li256ELb1ELb0ELi2EEENS1_19SingleTileSchedulerILb1ELb0ELb0ELi128EEEEEEEEEvNT_6ParamsE$_ZZN4cute7flattenINS_5tupleIJNS_1CILi1EEENS1_IJNS2_ILi8EEEiiEEENS2_ILi64EEENS1_IJiNS2_ILi144EEENS2_ILi288EEEEEENS2_ILi512EEEEEEEEDaRKT_ENKUlRKT_E_clIS5_EEDaSH_,@function
        .size           $_ZN7cutlass13device_kernelIN5flash19enable_sm80_to_sm89INS1_16FlashAttnBwdSm80INS1_25CollectiveMainloopBwdSm80ILi2ELi2EN4cute5tupleIJNS5_1CILi128EEES8_NS7_ILi64EEEEEENS_10bfloat16_tEfNS_4arch4Sm80ELb0ELb0ELb1ELb1ELb1ELb0ELb0ELb0ELi2ELi4ELi4ELi4ELb0EEENS1_21CollectiveEpilogueBwdISA_SB_SD_Li256ELb1ELb0ELi2EEENS1_19SingleTileSchedulerILb1ELb0ELb0ELi128EEEEEEEEEvNT_6ParamsE$_ZZN4cute7flattenINS_5tupleIJNS_1CILi1EEENS1_IJNS2_ILi8EEEiiEEENS2_ILi64EEENS1_IJiNS2_ILi144EEENS2_ILi288EEEEEENS2_ILi512EEEEEEEEDaRKT_ENKUlRKT_E_clIS5_EEDaSH_,($_ZN7cutlass13device_kernelIN5flash19enable_sm80_to_sm89INS1_16FlashAttnBwdSm80INS1_25CollectiveMainloopBwdSm80ILi2ELi2EN4cute5tupleIJNS5_1CILi128EEES8_NS7_ILi64EEEEEENS_10bfloat16_tEfNS_4arch4Sm80ELb0ELb0ELb1ELb1ELb1ELb0ELb0ELb0ELi2ELi4ELi4ELi4ELb0EEENS1_21CollectiveEpilogueBwdISA_SB_SD_Li256ELb1ELb0ELi2EEENS1_19SingleTileSchedulerILb1ELb0ELb0ELi128EEEEEEEEEvNT_6ParamsE$_ZZN4cute7flattenINS_5tupleIJNS_1CILi1EEENS1_IJNS2_ILi8EEEiiEEENS2_ILi64EEENS1_IJiNS2_ILi144EEENS2_ILi288EEEEEENS2_ILi512EEEEEEEEDaRKT_ENKUlRKT_E_clIS9_EEDaSH_ - $_ZN7cutlass13device_kernelIN5flash19enable_sm80_to_sm89INS1_16FlashAttnBwdSm80INS1_25CollectiveMainloopBwdSm80ILi2ELi2EN4cute5tupleIJNS5_1CILi128EEES8_NS7_ILi64EEEEEENS_10bfloat16_tEfNS_4arch4Sm80ELb0ELb0ELb1ELb1ELb1ELb0ELb0ELb0ELi2ELi4ELi4ELi4ELb0EEENS1_21CollectiveEpilogueBwdISA_SB_SD_Li256ELb1ELb0ELi2EEENS1_19SingleTileSchedulerILb1ELb0ELb0ELi128EEEEEEEEEvNT_6ParamsE$_ZZN4cute7flattenINS_5tupleIJNS_1CILi1EEENS1_IJNS2_ILi8EEEiiEEENS2_ILi64EEENS1_IJiNS2_ILi144EEENS2_ILi288EEEEEENS2_ILi512EEEEEEEEDaRKT_ENKUlRKT_E_clIS5_EEDaSH_)
$_ZN7cutlass13device_kernelIN5flash19enable_sm80_to_sm89INS1_16FlashAttnBwdSm80INS1_25CollectiveMainloopBwdSm80ILi2ELi2EN4cute5tupleIJNS5_1CILi128EEES8_NS7_ILi64EEEEEENS_10bfloat16_tEfNS_4arch4Sm80ELb0ELb0ELb1ELb1ELb1ELb0ELb0ELb0ELi2ELi4ELi4ELi4ELb0EEENS1_21CollectiveEpilogueBwdISA_SB_SD_Li256ELb1ELb0ELi2EEENS1_19SingleTileSchedulerILb1ELb0ELb0ELi128EEEEEEEEEvNT_6ParamsE$_ZZN4cute7flattenINS_5tupleIJNS_1CILi1EEENS1_IJNS2_ILi8EEEiiEEENS2_ILi64EEENS1_IJiNS2_ILi144EEENS2_ILi288EEEEEENS2_ILi512EEEEEEEEDaRKT_ENKUlRKT_E_clIS5_EEDaSH_:
[----:B------:R-:W-:-:S04]  /*10410*/  MOV R5, 0x0 ;  /* 0x0000000000057802 */ /* 0x000fc80000000f00 */
[----:B------:R-:W-:Y:S05]  /*10420*/  RET.REL.NODEC R4 `(_ZN7cutlass13device_kernelIN5flash19enable_sm80_to_sm89INS1_16FlashAttnBwdSm80INS1_25CollectiveMainloopBwdSm80ILi2ELi2EN4cute5tupleIJNS5_1CILi128EEES8_NS7_ILi64EEEEEENS_10bfloat16_tEfNS_4arch4Sm80ELb0ELb0ELb1ELb1ELb1ELb0ELb0ELb0ELi2ELi4ELi4ELi4ELb0EEENS1_21CollectiveEpilogueBwdISA_SB_SD_Li256ELb1ELb0ELi2EEENS1_19SingleTileSchedulerILb1ELb0ELb0ELi128EEEEEEEEEvNT_6ParamsE) ;  /* 0xfffefbd004007950 */ /* 0x000fea0003c3ffff */
        .type           $_ZN7cutlass13device_kernelIN5flash19enable_sm80_to_sm89INS1_16FlashAttnBwdSm80INS1_25CollectiveMainloopBwdSm80ILi2ELi2EN4cute5tupleIJNS5_1CILi128EEES8_NS7_ILi64EEEEEENS_10bfloat16_tEfNS_4arch4Sm80ELb0ELb0ELb1ELb1ELb1ELb0ELb0ELb0ELi2ELi4ELi4ELi4ELb0EEENS1_21CollectiveEpilogueBwdISA_SB_SD_Li256ELb1ELb0ELi2EEENS1_19SingleTileSchedulerILb1ELb0ELb0ELi128EEEEEEEEEvNT_6ParamsE$_ZZN4cute7flattenINS_5tupleIJNS_1CILi1EEENS1_IJNS2_ILi8EEEiiEEENS2_ILi64EEENS1_IJiNS2_ILi144EEENS2_ILi288EEEEEENS2_ILi512EEEEEEEEDaRKT_ENKUlRKT_E_clIS9_EEDaSH_,@function
        .size           $_ZN7cutlass13device_kernelIN5flash19enable_sm80_to_sm89INS1_16FlashAttnBwdSm80INS1_25CollectiveMainloopBwdSm80ILi2ELi2EN4cute5tupleIJNS5_1CILi128EEES8_NS7_ILi64EEEEEENS_10bfloat16_tEfNS_4arch4Sm80ELb0ELb0ELb1ELb1ELb1ELb0ELb0ELb0ELi2ELi4ELi4ELi4ELb0EEENS1_21CollectiveEpilogueBwdISA_SB_SD_Li256ELb1ELb0ELi2EEENS1_19SingleTileSchedulerILb1ELb0ELb0ELi128EEEEEEEEEvNT_6ParamsE$_ZZN4cute7flattenINS_5tupleIJNS_1CILi1EEENS1_IJNS2_ILi8EEEiiEEENS2_ILi64EEENS1_IJiNS2_ILi144EEENS2_ILi288EEEEEENS2_ILi512EEEEEEEEDaRKT_ENKUlRKT_E_clIS9_EEDaSH_,($_ZN7cutlass13device_kernelIN5flash19enable_sm80_to_sm89INS1_16FlashAttnBwdSm80INS1_25CollectiveMainloopBwdSm80ILi2ELi2EN4cute5tupleIJNS5_1CILi128EEES8_NS7_ILi64EEEEEENS_10bfloat16_tEfNS_4arch4Sm80ELb0ELb0ELb1ELb1ELb1ELb0ELb0ELb0ELi2ELi4ELi4ELi4ELb0EEENS1_21CollectiveEpilogueBwdISA_SB_SD_Li256ELb1ELb0ELi2EEENS1_19SingleTileSchedulerILb1ELb0ELb0ELi128EEEEEEEEEvNT_6ParamsE$_ZZN4cute7flattenINS_5tupleIJNS_1CILi1EEENS1_IJiiiEEENS2_ILi64EEENS1_IJNS2_ILi72EEENS2_ILi144EEENS2_ILi288EEEEEENS2_ILi512EEEEEEEEDaRKT_ENKUlRKT_E_clIS4_EEDaSH_ - $_ZN7cutlass13device_kernelIN5flash19enable_sm80_to_sm89INS1_16FlashAttnBwdSm80INS1_25CollectiveMainloopBwdSm80ILi2ELi2EN4cute5tupleIJNS5_1CILi128EEES8_NS7_ILi64EEEEEENS_10bfloat16_tEfNS_4arch4Sm80ELb0ELb0ELb1ELb1ELb1ELb0ELb0ELb0ELi2ELi4ELi4ELi4ELb0EEENS1_21CollectiveEpilogueBwdISA_SB_SD_Li256ELb1ELb0ELi2EEENS1_19SingleTileSchedulerILb1ELb0ELb0ELi128EEEEEEEEEvNT_6ParamsE$_ZZN4cute7flattenINS_5tupleIJNS_1CILi1EEENS1_IJNS2_ILi8EEEiiEEENS2_ILi64EEENS1_IJiNS2_ILi144EEENS2_ILi288EEEEEENS2_ILi512EEEEEEEEDaRKT_ENKUlRKT_E_clIS9_EEDaSH_)
$_ZN7cutlass13device_kernelIN5flash19enable_sm80_to_sm89INS1_16FlashAttnBwdSm80INS1_25CollectiveMainloopBwdSm80ILi2ELi2EN4cute5tupleIJNS5_1CILi128EEES8_NS7_ILi64EEEEEENS_10bfloat16_tEfNS_4arch4Sm80ELb0ELb0ELb1ELb1ELb1ELb0ELb0ELb0ELi2ELi4ELi4ELi4ELb0EEENS1_21CollectiveEpilogueBwdISA_SB_SD_Li256ELb1ELb0ELi2EEENS1_19SingleTileSchedulerILb1ELb0ELb0ELi128EEEEEEEEEvNT_6ParamsE$_ZZN4cute7flattenINS_5tupleIJNS_1CILi1EEENS1_IJNS2_ILi8EEEiiEEENS2_ILi64EEENS1_IJiNS2_ILi144EEENS2_ILi288EEEEEENS2_ILi512EEEEEEEEDaRKT_ENKUlRKT_E_clIS9_EEDaSH_:
[----:B------:R-:W-:Y:S02]  /*10430*/  MOV R2, R5 ;  /* 0x0000000500027202 */ /* 0x000fe40000000f00 */
[----:B------:R-:W-:-:S04]  /*10440*/  MOV R5, 0x0 ;  /* 0x0000000000057802 */ /* 0x000fc80000000f00 */
[----:B------:R-:W-:Y:S05]  /*10450*/  RET.REL.NODEC R4 `(_ZN7cutlass13device_kernelIN5flash19enable_sm80_to_sm89INS1_16FlashAttnBwdSm80INS1_25CollectiveMainloopBwdSm80ILi2ELi2EN4cute5tupleIJNS5_1CILi128EEES8_NS7_ILi64EEEEEENS_10bfloat16_tEfNS_4arch4Sm80ELb0ELb0ELb1ELb1ELb1ELb0ELb0ELb0ELi2ELi4ELi4ELi4ELb0EEENS1_21CollectiveEpilogueBwdISA_SB_SD_Li256ELb1ELb0ELi2EEENS1_19SingleTileSchedulerILb1ELb0ELb0ELi128EEEEEEEEEvNT_6ParamsE) ;  /* 0xfffefba004007950 */ /* 0x000fea0003c3ffff */
        .type           $_ZN7cutlass13device_kernelIN5flash19enable_sm80_to_sm89INS1_16FlashAttnBwdSm80INS1_25CollectiveMainloopBwdSm80ILi2ELi2EN4cute5tupleIJNS5_1CILi128EEES8_NS7_ILi64EEEEEENS_10bfloat16_tEfNS_4arch4Sm80ELb0ELb0ELb1ELb1ELb1ELb0ELb0ELb0ELi2ELi4ELi4ELi4ELb0EEENS1_21CollectiveEpilogueBwdISA_SB_SD_Li256ELb1ELb0ELi2EEENS1_19SingleTileSchedulerILb1ELb0ELb0ELi128EEEEEEEEEvNT_6ParamsE$_ZZN4cute7flattenINS_5tupleIJNS_1CILi1EEENS1_IJiiiEEENS2_ILi64EEENS1_IJNS2_ILi72EEENS2_ILi144EEENS2_ILi288EEEEEENS2_ILi512EEEEEEEEDaRKT_ENKUlRKT_E_clIS4_EEDaSH_,@function
        .size           $_ZN7cutlass13device_kernelIN5flash19enable_sm80_to_sm89INS1_16FlashAttnBwdSm80INS1_25CollectiveMainloopBwdSm80ILi2ELi2EN4cute5tupleIJNS5_1CILi128EEES8_NS7_ILi64EEEEEENS_10bfloat16_tEfNS_4arch4Sm80ELb0ELb0ELb1ELb1ELb1ELb0ELb0ELb0ELi2ELi4ELi4ELi4ELb0EEENS1_21CollectiveEpilogueBwdISA_SB_SD_Li256ELb1ELb0ELi2EEENS1_19SingleTileSchedulerILb1ELb0ELb0ELi128EEEEEEEEEvNT_6ParamsE$_ZZN4cute7flattenINS_5tupleIJNS_1CILi1EEENS1_IJiiiEEENS2_ILi64EEENS1_IJNS2_ILi72EEENS2_ILi144EEENS2_ILi288EEEEEENS2_ILi512EEEEEEEEDaRKT_ENKUlRKT_E_clIS4_EEDaSH_,($_ZN7cutlass13device_kernelIN5flash19enable_sm80_to_sm89INS1_16FlashAttnBwdSm80INS1_25CollectiveMainloopBwdSm80ILi2ELi2EN4cute5tupleIJNS5_1CILi128EEES8_NS7_ILi64EEEEEENS_10bfloat16_tEfNS_4arch4Sm80ELb0ELb0ELb1ELb1ELb1ELb0ELb0ELb0ELi2ELi4ELi4ELi4ELb0EEENS1_21CollectiveEpilogueBwdISA_SB_SD_Li256ELb1ELb0ELi2EEENS1_19SingleTileSchedulerILb1ELb0ELb0ELi128EEEEEEEEEvNT_6ParamsE$_ZZN4cute7idx2crdINS_5tupleIJiiNS_1CILi0EEEEEENS1_IJNS1_IJNS2_ILi4EEENS2_ILi8EEEEEENS2_ILi2EEENS2_ILi1EEEEEEEEDaRKT_RKT0_ENKUlRKT_RKT0_E_clIiS7_EEDaSJ_SM_ - $_ZN7cutlass13device_kernelIN5flash19enable_sm80_to_sm89INS1_16FlashAttnBwdSm80INS1_25CollectiveMainloopBwdSm80ILi2ELi2EN4cute5tupleIJNS5_1CILi128EEES8_NS7_ILi64EEEEEENS_10bfloat16_tEfNS_4arch4Sm80ELb0ELb0ELb1ELb1ELb1ELb0ELb0ELb0ELi2ELi4ELi4ELi4ELb0EEENS1_21CollectiveEpilogueBwdISA_SB_SD_Li256ELb1ELb0ELi2EEENS1_19SingleTileSchedulerILb1ELb0ELb0ELi128EEEEEEEEEvNT_6ParamsE$_ZZN4cute7flattenINS_5tupleIJNS_1CILi1EEENS1_IJiiiEEENS2_ILi64EEENS1_IJNS2_ILi72EEENS2_ILi144EEENS2_ILi288EEEEEENS2_ILi512EEEEEEEEDaRKT_ENKUlRKT_E_clIS4_EEDaSH_)
$_ZN7cutlass13device_kernelIN5flash19enable_sm80_to_sm89INS1_16FlashAttnBwdSm80INS1_25CollectiveMainloopBwdSm80ILi2ELi2EN4cute5tupleIJNS5_1CILi128EEES8_NS7_ILi64EEEEEENS_10bfloat16_tEfNS_4arch4Sm80ELb0ELb0ELb1ELb1ELb1ELb0ELb0ELb0ELi2ELi4ELi4ELi4ELb0EEENS1_21CollectiveEpilogueBwdISA_SB_SD_Li256ELb1ELb0ELi2EEENS1_19SingleTileSchedulerILb1ELb0ELb0ELi128EEEEEEEEEvNT_6ParamsE$_ZZN4cute7flattenINS_5tupleIJNS_1CILi1EEENS1_IJiiiEEENS2_ILi64EEENS1_IJNS2_ILi72EEENS2_ILi144EEENS2_ILi288EEEEEENS2_ILi512EEEEEEEEDaRKT_ENKUlRKT_E_clIS4_EEDaSH_:
[----:B------:R-:W-:Y:S02]  /*10460*/  MOV R8, R4 ;  /* 0x0000000400087202 */ /* 0x000fe40000000f00 */
[----:B------:R-:W-:-:S04]  /*10470*/  MOV R9, 0x0 ;  /* 0x0000000000097802 */ /* 0x000fc80000000f00 */
[----:B------:R-:W-:Y:S05]  /*10480*/  RET.REL.NODEC R8 `(_ZN7cutlass13device_kernelIN5flash19enable_sm80_to_sm89INS1_16FlashAttnBwdSm80INS1_25CollectiveMainloopBwdSm80ILi2ELi2EN4cute5tupleIJNS5_1CILi128EEES8_NS7_ILi64EEEEEENS_10bfloat16_tEfNS_4arch4Sm80ELb0ELb0ELb1ELb1ELb1ELb0ELb0ELb0ELi2ELi4ELi4ELi4ELb0EEENS1_21CollectiveEpilogueBwdISA_SB_SD_Li256ELb1ELb0ELi2EEENS1_19SingleTileSchedulerILb1ELb0ELb0ELi128EEEEEEEEEvNT_6ParamsE) ;  /* 0xfffefb7008007950 */ /* 0x000fea0003c3ffff */
        .type           $_ZN7cutlass13device_kernelIN5flash19enable_sm80_to_sm89INS1_16FlashAttnBwdSm80INS1_25CollectiveMainloopBwdSm80ILi2ELi2EN4cute5tupleIJNS5_1CILi128EEES8_NS7_ILi64EEEEEENS_10bfloat16_tEfNS_4arch4Sm80ELb0ELb0ELb1ELb1ELb1ELb0ELb0ELb0ELi2ELi4ELi4ELi4ELb0EEENS1_21CollectiveEpilogueBwdISA_SB_SD_Li256ELb1ELb0ELi2EEENS1_19SingleTileSchedulerILb1ELb0ELb0ELi128EEEEEEEEEvNT_6ParamsE$_ZZN4cute7idx2crdINS_5tupleIJiiNS_1CILi0EEEEEENS1_IJNS1_IJNS2_ILi4EEENS2_ILi8EEEEEENS2_ILi2EEENS2_ILi1EEEEEEEEDaRKT_RKT0_ENKUlRKT_RKT0_E_clIiS7_EEDaSJ_SM_,@function
        .size           $_ZN7cutlass13device_kernelIN5flash19enable_sm80_to_sm89INS1_16FlashAttnBwdSm80INS1_25CollectiveMainloopBwdSm80ILi2ELi2EN4cute5tupleIJNS5_1CILi128EEES8_NS7_ILi64EEEEEENS_10bfloat16_tEfNS_4arch4Sm80ELb0ELb0ELb1ELb1ELb1ELb0ELb0ELb0ELi2ELi4ELi4ELi4ELb0EEENS1_21CollectiveEpilogueBwdISA_SB_SD_Li256ELb1ELb0ELi2EEENS1_19SingleTileSchedulerILb1ELb0ELb0ELi128EEEEEEEEEvNT_6ParamsE$_ZZN4cute7idx2crdINS_5tupleIJiiNS_1CILi0EEEEEENS1_IJNS1_IJNS2_ILi4EEENS2_ILi8EEEEEENS2_ILi2EEENS2_ILi1EEEEEEEEDaRKT_RKT0_ENKUlRKT_RKT0_E_clIiS7_EEDaSJ_SM_,($_ZN7cutlass13device_kernelIN5flash19enable_sm80_to_sm89INS1_16FlashAttnBwdSm80INS1_25CollectiveMainloopBwdSm80ILi2ELi2EN4cute5tupleIJNS5_1CILi128EEES8_NS7_ILi64EEEEEENS_10bfloat16_tEfNS_4arch4Sm80ELb0ELb0ELb1ELb1ELb1ELb0ELb0ELb0ELi2ELi4ELi4ELi4ELb0EEENS1_21CollectiveEpilogueBwdISA_SB_SD_Li256ELb1ELb0ELi2EEENS1_19SingleTileSchedulerILb1ELb0ELb0ELi128EEEEEEEEEvNT_6ParamsE$_ZZN4cute7idx2crdINS_5tupleIJiiNS_1CILi0EEEEEENS1_IJNS1_IJNS2_ILi4EEENS2_ILi8EEEEEENS2_ILi2EEENS2_ILi1EEEEEEEEDaRKT_RKT0_ENKUlRKT_RKT0_E_clIiS8_EEDaSJ_SM_ - $_ZN7cutlass13device_kernelIN5flash19enable_sm80_to_sm89INS1_16FlashAttnBwdSm80INS1_25CollectiveMainloopBwdSm80ILi2ELi2EN4cute5tupleIJNS5_1CILi128EEES8_NS7_ILi64EEEEEENS_10bfloat16_tEfNS_4arch4Sm80ELb0ELb0ELb1ELb1ELb1ELb0ELb0ELb0ELi2ELi4ELi4ELi4ELb0EEENS1_21CollectiveEpilogueBwdISA_SB_SD_Li256ELb1ELb0ELi2EEENS1_19SingleTileSchedulerILb1ELb0ELb0ELi128EEEEEEEEEvNT_6ParamsE$_ZZN4cute7idx2crdINS_5tupleIJiiNS_1CILi0EEEEEENS1_IJNS1_IJNS2_ILi4EEENS2_ILi8EEEEEENS2_ILi2EEENS2_ILi1EEEEEEEEDaRKT_RKT0_ENKUlRKT_RKT0_E_clIiS7_EEDaSJ_SM_)
$_ZN7cutlass13device_kernelIN5flash19enable_sm80_to_sm89INS1_16FlashAttnBwdSm80INS1_25CollectiveMainloopBwdSm80ILi2ELi2EN4cute5tupleIJNS5_1CILi128EEES8_NS7_ILi64EEEEEENS_10bfloat16_tEfNS_4arch4Sm80ELb0ELb0ELb1ELb1ELb1ELb0ELb0ELb0ELi2ELi4ELi4ELi4ELb0EEENS1_21CollectiveEpilogueBwdISA_SB_SD_Li256ELb1ELb0ELi2EEENS1_19SingleTileSchedulerILb1ELb0ELb0ELi128EEEEEEEEEvNT_6ParamsE$_ZZN4cute7idx2crdINS_5tupleIJiiNS_1CILi0EEEEEENS1_IJNS1_IJNS2_ILi4EEENS2_ILi8EEEEEENS2_ILi2EEENS2_ILi1EEEEEEEEDaRKT_RKT0_ENKUlRKT_RKT0_E_clIiS7_EEDaSJ_SM_:
        /* <DEDUP_REMOVED lines=10> */
[----:B------:R-:W-:Y:S05]  /*10530*/  CALL.REL.NOINC `($_ZN7cutlass13device_kernelIN5flash19enable_sm80_to_sm89INS1_16FlashAttnBwdSm80INS1_25CollectiveMainloopBwdSm80ILi2ELi2EN4cute5tupleIJNS5_1CILi128EEES8_NS7_ILi64EEEEEENS_10bfloat16_tEfNS_4arch4Sm80ELb0ELb0ELb1ELb1ELb1ELb0ELb0ELb0ELi2ELi4ELi4ELi4ELb0EEENS1_21CollectiveEpilogueBwdISA_SB_SD_Li256ELb1ELb0ELi2EEENS1_19SingleTileSchedulerILb1ELb0ELb0ELi128EEEEEEEEEvNT_6ParamsE$_ZN4cute5tupleIJiEEC2ERKi) ;  /* 0xffffbd9000007944 */ /* 0x000fea0003c3ffff */
[----:B------:R1:W5:Y:S01]  /*10540*/  LDL R71, [R1+0x1680] ;  /* 0x0016800001477983 */ /* 0x0003620000100800 */
[----:B------:R-:W-:Y:S01]  /*10550*/  IMAD.MOV.U32 R3, RZ, RZ, R13 ;  /* 0x000000ffff037224 */ /* 0x000fe200078e000d */
[----:B------:R-:W-:-:S02]  /*10560*/  MOV R2, R11 ;  /* 0x0000000b00027202 */ /* 0x000fc40000000f00 */
[----:B------:R-:W-:Y:S02]  /*10570*/  MOV R10, 0x10590 ;  /* 0x00010590000a7802 */ /* 0x000fe40000000f00 */
[----:B-1---5:R-:W-:Y:S05]  /*10580*/  CALL.REL.NOINC `($_ZN7cutlass13device_kernelIN5flash19enable_sm80_to_sm89INS1_16FlashAttnBwdSm80INS1_25CollectiveMainloopBwdSm80ILi2ELi2EN4cute5tupleIJNS5_1CILi128EEES8_NS7_ILi64EEEEEENS_10bfloat16_tEfNS_4arch4Sm80ELb0ELb0ELb1ELb1ELb1ELb0ELb0ELb0ELi2ELi4ELi4ELi4ELb0EEENS1_21CollectiveEpilogueBwdISA_SB_SD_Li256ELb1ELb0ELi2EEENS1_19SingleTileSchedulerILb1ELb0ELb0ELi128EEEEEEEEEvNT_6ParamsE$_ZN4cute5tupleIJiEEC2ERKi) ;  /* 0xffffbd4000007944 */ /* 0x022fea0003c3ffff */
[----:B------:R1:W5:Y:S01]  /*10590*/  LDL R13, [R1+0x1680] ;  /* 0x00168000010d7983 */ /* 0x0003620000100800 */
[----:B------:R-:W-:Y:S01]  /*105a0*/  IMAD.MOV.U32 R3, RZ, RZ, R71 ;  /* 0x000000ffff037224 */ /* 0x000fe200078e0047 */
[----:B------:R-:W-:Y:S02]  /*105b0*/  MOV R2, R6 ;  /* 0x0000000600027202 */ /* 0x000fe40000000f00 */
[----:B------:R-:W-:Y:S02]  /*105c0*/  MOV R10, 0x105e0 ;  /* 0x000105e0000a7802 */ /* 0x000fe40000000f00 */
[----:B-1---5:R-:W-:Y:S05]  /*105d0*/  CALL.REL.NOINC `($_ZN7cutlass13device_kernelIN5flash19enable_sm80_to_sm89INS1_16FlashAttnBwdSm80INS1_25CollectiveMainloopBwdSm80ILi2ELi2EN4cute5tupleIJNS5_1CILi128EEES8_NS7_ILi64EEEEEENS_10bfloat16_tEfNS_4arch4Sm80ELb0ELb0ELb1ELb1ELb1ELb0ELb0ELb0ELi2ELi4ELi4ELi4ELb0EEENS1_21CollectiveEpilogueBwdISA_SB_SD_Li256ELb1ELb0ELi2EEENS1_19SingleTileSchedulerILb1ELb0ELb0ELi128EEEEEEEEEvNT_6ParamsE$_ZN4cute5tupleIJiEEC2ERKi) ;  /* 0xffffbcf000007944 */ /* 0x022fea0003c3ffff */
[----:B------:R1:W5:Y:S01]  /*105e0*/  LDL R3, [R1+0x1684] ;  /* 0x0016840001037983 */ /* 0x0003620000100800 */
[----:B------:R-:W-:Y:S02]  /*105f0*/  MOV R2, R11 ;  /* 0x0000000b00027202 */ /* 0x000fe40000000f00 */
[----:B------:R-:W-:Y:S02]  /*10600*/  MOV R10, 0x10620 ;  /* 0x00010620000a7802 */ /* 0x000fe40000000f00 */
[----:B-1---5:R-:W-:Y:S05]  /*10610*/  CALL.REL.NOINC `($_ZN7cutlass13device_kernelIN5flash19enable_sm80_to_sm89INS1_16FlashAttnBwdSm80INS1_25CollectiveMainloopBwdSm80ILi2ELi2EN4cute5tupleIJNS5_1CILi128EEES8_NS7_ILi64EEEEEENS_10bfloat16_tEfNS_4arch4Sm80ELb0ELb0ELb1ELb1ELb1ELb0ELb0ELb0ELi2ELi4ELi4ELi4ELb0EEENS1_21CollectiveEpilogueBwdISA_SB_SD_Li256ELb1ELb0ELi2EEENS1_19SingleTileSchedulerILb1ELb0ELb0ELi128EEEEEEEEEvNT_6ParamsE$_ZN4cute5tupleIJiEEC2ERKi) ;  /* 0xffffbcb000007944 */ /* 0x022fea0003c3ffff */
[----:B------:R1:W5:Y:S01]  /*10620*/  LDL R71, [R1+0x1680] ;  /* 0x0016800001477983 */ /* 0x0003620000100800 */
[----:B------:R-:W-:Y:S01]  /*10630*/  IMAD.MOV.U32 R2, RZ, RZ, R6 ;  /* 0x000000ffff027224 */ /* 0x000fe200078e0006 */
[----:B------:R-:W-:Y:S02]  /*10640*/  MOV R3, R13 ;  /* 0x0000000d00037202 */ /* 0x000fe40000000f00 */
[----:B------:R-:W-:-:S02]  /*10650*/  MOV R10, 0x10670 ;  /* 0x00010670000a7802 */ /* 0x000fc40000000f00 */
[----:B-1---5:R-:W-:Y:S05]  /*10660*/  CALL.REL.NOINC `($_ZN7cutlass13device_kernelIN5flash19enable_sm80_to_sm89INS1_16FlashAttnBwdSm80INS1_25CollectiveMainloopBwdSm80ILi2ELi2EN4cute5tupleIJNS5_1CILi128EEES8_NS7_ILi64EEEEEENS_10bfloat16_tEfNS_4arch4Sm80ELb0ELb0ELb1ELb1ELb1ELb0ELb0ELb0ELi2ELi4ELi4ELi4ELb0EEENS1_21CollectiveEpilogueBwdISA_SB_SD_Li256ELb1ELb0ELi2EEENS1_19SingleTileSchedulerILb1ELb0ELb0ELi128EEEEEEEEEvNT_6ParamsE$_ZN4cute5tupleIJiEEC2ERKi) ;  /* 0xffffbc6000007944 */ /* 0x022fea0003c3ffff */
[----:B------:R1:W5:Y:S01]  /*10670*/  LDL R3, [R1+0x1684] ;  /* 0x0016840001037983 */ /* 0x0003620000100800 */
[----:B------:R-:W-:-:S03]  /*10680*/  MOV R6, 0x106a0 ;  /* 0x000106a000067802 */ /* 0x000fc60000000f00 */
[----:B-1---5:R-:W-:Y:S05]  /*10690*/  CALL.REL.NOINC `($_ZN7cutlass13device_kernelIN5flash19enable_sm80_to_sm89INS1_16FlashAttnBwdSm80INS1_25CollectiveMainloopBwdSm80ILi2ELi2EN4cute5tupleIJNS5_1CILi128EEES8_NS7_ILi64EEEEEENS_10bfloat16_tEfNS_4arch4Sm80ELb0ELb0ELb1ELb1ELb1ELb0ELb0ELb0ELi2ELi4ELi4ELi4ELb0EEENS1_21CollectiveEpilogueBwdISA_SB_SD_Li256ELb1ELb0ELi2EEENS1_19SingleTileSchedulerILb1ELb0ELb0ELi128EEEEEEEEEvNT_6ParamsE$_ZN4cute5tupleIJNS_1CILi0EEEiEEC2ERKS2_RKi) ;  /* 0xffffbb4000007944 */ /* 0x022fea0003c3ffff */
[----:B------:R1:W5:Y:S01]  /*106a0*/  LDL R72, [R1+0x1680] ;  /* 0x0016800001487983 */ /* 0x0003620000100800 */
[----:B------:R-:W-:Y:S01]  /*106b0*/  IMAD.MOV.U32 R3, RZ, RZ, R71 ;  /* 0x000000ffff037224 */ /* 0x000fe200078e0047 */
[----:B------:R-:W-:-:S02]  /*106c0*/  MOV R2, R11 ;  /* 0x0000000b00027202 */ /* 0x000fc40000000f00 */
[----:B------:R-:W-:Y:S02]  /*106d0*/  MOV R6, 0x106f0 ;  /* 0x000106f000067802 */ /* 0x000fe40000000f00 */
[----:B-1---5:R-:W-:Y:S05]  /*106e0*/  CALL.REL.NOINC `($_ZN7cutlass13device_kernelIN5flash19enable_sm80_to_sm89INS1_16FlashAttnBwdSm80INS1_25CollectiveMainloopBwdSm80ILi2ELi2EN4cute5tupleIJNS5_1CILi128EEES8_NS7_ILi64EEEEEENS_10bfloat16_tEfNS_4arch4Sm80ELb0ELb0ELb1ELb1ELb1ELb0ELb0ELb0ELi2ELi4ELi4ELi4ELb0EEENS1_21CollectiveEpilogueBwdISA_SB_SD_Li256ELb1ELb0ELi2EEENS1_19SingleTileSchedulerILb1ELb0ELb0ELi128EEEEEEEEEvNT_6ParamsE$_ZN4cute3eso3ESOILb0ELb1EJiNS_1CILi0EEEEEC2ERKiRKS3_) ;  /* 0xffff7f5000007944 */ /* 0x022fea0003c3ffff */
[----:B------:R2:W5:Y:S01]  /*106f0*/  LDL R10, [R1+0x1680] ;  /* 0x00168000010a7983 */ /* 0x0005620000100800 */
[----:B------:R-:W-:-:S03]  /*10700*/  MOV R76, 0x10730 ;  /* 0x00010730004c7802 */ /* 0x000fc60000000f00 */
[----:B------:R2:W-:Y:S04]  /*10710*/  STL [R1+0x1680], R72 ;  /* 0x0016804801007387 */ /* 0x0005e80000100800 */
[----:B-12--5:R-:W-:Y:S05]  /*10720*/  CALL.REL.NOINC `($_ZN7cutlass13device_kernelIN5flash19enable_sm80_to_sm89INS1_16FlashAttnBwdSm80INS1_25CollectiveMainloopBwdSm80ILi2ELi2EN4cute5tupleIJNS5_1CILi128EEES8_NS7_ILi64EEEEEENS_10bfloat16_tEfNS_4arch4Sm80ELb0ELb0ELb1ELb1ELb1ELb0ELb0ELb0ELi2ELi4ELi4ELi4ELb0EEENS1_21CollectiveEpilogueBwdISA_SB_SD_Li256ELb1ELb0ELi2EEENS1_19SingleTileSchedulerILb1ELb0ELb0ELi128EEEEEEEEEvNT_6ParamsE$_ZZN4cuteplIJiEJNS_1CILi0EEEiEEEDaRKNS_15ArithmeticTupleIJDpT_EEERKNS3_IJDpT0_EEEENKUlDpRKT_E_clIJiiEEEDaSH_) ;  /* 0x00000e2000007944 */ /* 0x026fea0003c00000 */
[----:B-----5:R-:W-:Y:S02]  /*10730*/  MOV R8, R2 ;  /* 0x0000000200087202 */ /* 0x020fe40000000f00 */
[----:B------:R-:W-:Y:S02]  /*10740*/  MOV R2, 0x10760 ;  /* 0x0001076000027802 */ /* 0x000fe40000000f00 */
[----:B-1----:R-:W-:Y:S05]  /*10750*/  CALL.REL.NOINC `($_ZN7cutlass13device_kernelIN5flash19enable_sm80_to_sm89INS1_16FlashAttnBwdSm80INS1_25CollectiveMainloopBwdSm80ILi2ELi2EN4cute5tupleIJNS5_1CILi128EEES8_NS7_ILi64EEEEEENS_10bfloat16_tEfNS_4arch4Sm80ELb0ELb0ELb1ELb1ELb1ELb0ELb0ELb0ELi2ELi4ELi4ELi4ELb0EEENS1_21CollectiveEpilogueBwdISA_SB_SD_Li256ELb1ELb0ELi2EEENS1_19SingleTileSchedulerILb1ELb0ELb0ELi128EEEEEEEEEvNT_6ParamsE$_ZZN4cute19as_arithmetic_tupleINS_15ArithmeticTupleIJiiEEEEEDaRKT_ENKUlRKT_E_clIiEEDaS8_) ;  /* 0xffffd1a000007944 */ /* 0x002fea0003c3ffff */
[----:B------:R-:W-:Y:S01]  /*10760*/  IMAD.MOV.U32 R8, RZ, RZ, R3 ;  /* 0x000000ffff087224 */ /* 0x000fe200078e0003 */
[----:B------:R-:W-:Y:S02]  /*10770*/  MOV R10, R6 ;  /* 0x00000006000a7202 */ /* 0x000fe40000000f00 */
[----:B------:R-:W-:Y:S02]  /*10780*/  MOV R2, 0x107a0 ;  /* 0x000107a000027802 */ /* 0x000fe40000000f00 */
[----:B------:R-:W-:Y:S05]  /*10790*/  CALL.REL.NOINC `($_ZN7cutlass13device_kernelIN5flash19enable_sm80_to_sm89INS1_16FlashAttnBwdSm80INS1_25CollectiveMainloopBwdSm80ILi2ELi2EN4cute5tupleIJNS5_1CILi128EEES8_NS7_ILi64EEEEEENS_10bfloat16_tEfNS_4arch4Sm80ELb0ELb0ELb1ELb1ELb1ELb0ELb0ELb0ELi2ELi4ELi4ELi4ELb0EEENS1_21CollectiveEpilogueBwdISA_SB_SD_Li256ELb1ELb0ELi2EEENS1_19SingleTileSchedulerILb1ELb0ELb0ELi128EEEEEEEEEvNT_6ParamsE$_ZZN4cute19as_arithmetic_tupleINS_15ArithmeticTupleIJiiEEEEEDaRKT_ENKUlRKT_E_clIiEEDaS8_) ;  /* 0xffffd16000007944 */ /* 0x000fea0003c3ffff */
[----:B------:R1:W-:Y:S01]  /*107a0*/  STL [R1+0x1680], R6 ;  /* 0x0016800601007387 */ /* 0x0003e20000100800 */
[----:B------:R-:W-:-:S03]  /*107b0*/  MOV R76, 0x107d0 ;  /* 0x000107d0004c7802 */ /* 0x000fc60000000f00 */
[----:B-1----:R-:W-:Y:S05]  /*107c0*/  CALL.REL.NOINC `($_ZN7cutlass13device_kernelIN5flash19enable_sm80_to_sm89INS1_16FlashAttnBwdSm80INS1_25CollectiveMainloopBwdSm80ILi2ELi2EN4cute5tupleIJNS5_1CILi128EEES8_NS7_ILi64EEEEEENS_10bfloat16_tEfNS_4arch4Sm80ELb0ELb0ELb1ELb1ELb1ELb0ELb0ELb0ELi2ELi4ELi4ELi4ELb0EEENS1_21CollectiveEpilogueBwdISA_SB_SD_Li256ELb1ELb0ELi2EEENS1_19SingleTileSchedulerILb1ELb0ELb0ELi128EEEEEEEEEvNT_6ParamsE$_ZZN4cute19as_arithmetic_tupleINS_15ArithmeticTupleIJiiEEEEEDaRKT_ENKUlDpRKT_E_clIJiiEEEDaS9_) ;  /* 0xffffd0b000007944 */ /* 0x002fea0003c3ffff */
[----:B-----5:R-:W-:Y:S02]  /*107d0*/  MOV R6, R2 ;  /* 0x0000000200067202 */ /* 0x020fe40000000f00 */
[----:B------:R-:W-:Y:S02]  /*107e0*/  MOV R2, 0x10800 ;  /* 0x0001080000027802 */ /* 0x000fe40000000f00 */
[----:B-1----:R-:W-:Y:S05]  /*107f0*/  CALL.REL.NOINC `($_ZN7cutlass13device_kernelIN5flash19enable_sm80_to_sm89INS1_16FlashAttnBwdSm80INS1_25CollectiveMainloopBwdSm80ILi2ELi2EN4cute5tupleIJNS5_1CILi128EEES8_NS7_ILi64EEEEEENS_10bfloat16_tEfNS_4arch4Sm80ELb0ELb0ELb1ELb1ELb1ELb0ELb0ELb0ELi2ELi4ELi4ELi4ELb0EEENS1_21CollectiveEpilogueBwdISA_SB_SD_Li256ELb1ELb0ELi2EEENS1_19SingleTileSchedulerILb1ELb0ELb0ELi128EEEEEEEEEvNT_6ParamsE$_ZZN4cute14transform_leafINS_15ArithmeticTupleIJiiEEENS_8identityEEEDaRKT_OT0_ENKUlRKT_E_clIiEEDaSB_) ;  /* 0xffffcec000007944 */ /* 0x002fea0003c3ffff */
[----:B------:R-:W-:Y:S01]  /*10800*/  IMAD.MOV.U32 R6, RZ, RZ, R3 ;  /* 0x000000ffff067224 */ /* 0x000fe200078e0003 */
[----:B------:R-:W-:Y:S02]  /*10810*/  MOV R10, R8 ;  /* 0x00000008000a7202 */ /* 0x000fe40000000f00 */
[----:B------:R-:W-:-:S02]  /*10820*/  MOV R2, 0x10840 ;  /* 0x0001084000027802 */ /* 0x000fc40000000f00 */
[----:B------:R-:W-:Y:S05]  /*10830*/  CALL.REL.NOINC `($_ZN7cutlass13device_kernelIN5flash19enable_sm80_to_sm89INS1_16FlashAttnBwdSm80INS1_25CollectiveMainloopBwdSm80ILi2ELi2EN4cute5tupleIJNS5_1CILi128EEES8_NS7_ILi64EEEEEENS_10bfloat16_tEfNS_4arch4Sm80ELb0ELb0ELb1ELb1ELb1ELb0ELb0ELb0ELi2ELi4ELi4ELi4ELb0EEENS1_21CollectiveEpilogueBwdISA_SB_SD_Li256ELb1ELb0ELi2EEENS1_19SingleTileSchedulerILb1ELb0ELb0ELi128EEEEEEEEEvNT_6ParamsE$_ZZN4cute14transform_leafINS_15ArithmeticTupleIJiiEEENS_8identityEEEDaRKT_OT0_ENKUlRKT_E_clIiEEDaSB_) ;  /* 0xffffce8000007944 */ /* 0x000fea0003c3ffff */
[----:B------:R1:W-:Y:S01]  /*10840*/  STL [R1+0x1680], R8 ;  /* 0x0016800801007387 */ /* 0x0003e20000100800 */
[----:B------:R-:W-:-:S03]  /*10850*/  MOV R6, 0x10870 ;  /* 0x0001087000067802 */ /* 0x000fc60000000f00 */
[----:B-1----:R-:W-:Y:S05]  /*10860*/  CALL.REL.NOINC `($_ZN7cutlass13device_kernelIN5flash19enable_sm80_to_sm89INS1_16FlashAttnBwdSm80INS1_25CollectiveMainloopBwdSm80ILi2ELi2EN4cute5tupleIJNS5_1CILi128EEES8_NS7_ILi64EEEEEENS_10bfloat16_tEfNS_4arch4Sm80ELb0ELb0ELb1ELb1ELb1ELb0ELb0ELb0ELi2ELi4ELi4ELi4ELb0EEENS1_21CollectiveEpilogueBwdISA_SB_SD_Li256ELb1ELb0ELi2EEENS1_19SingleTileSchedulerILb1ELb0ELb0ELi128EEEEEEEEEvNT_6ParamsE$_ZZN4cute9transformINS_15ArithmeticTupleIJiiEEEZNS_14transform_leafIS2_NS_8identityEEEDaRKT_OT0_EUlRKT_E_EEDaS7_S9_ENKUlDpSC_E_clIJiiEEEDaSE_) ;  /* 0x0000067000007944 */ /* 0x002fea0003c00000 */
[----:B------:R-:W-:Y:S02]  /*10870*/  MOV R71, 0x0 ;  /* 0x0000000000477802 */ /* 0x000fe40000000f00 */
[----:B-----5:R-:W-:-:S02]  /*10880*/  MOV R10, R2 ;  /* 0x00000002000a7202 */ /* 0x020fc40000000f00 */
[----:B------:R-:W-:Y:S01]  /*10890*/  MOV R8, R3 ;  /* 0x0000000300087202 */ /* 0x000fe20000000f00 */
[----:B------:R-:W-:Y:S06]  /*108a0*/  RET.REL.NODEC R70 `(_ZN7cutlass13device_kernelIN5flash19enable_sm80_to_sm89INS1_16FlashAttnBwdSm80INS1_25CollectiveMainloopBwdSm80ILi2ELi2EN4cute5tupleIJNS5_1CILi128EEES8_NS7_ILi64EEEEEENS_10bfloat16_tEfNS_4arch4Sm80ELb0ELb0ELb1ELb1ELb1ELb0ELb0ELb0ELi2ELi4ELi4ELi4ELb0EEENS1_21CollectiveEpilogueBwdISA_SB_SD_Li256ELb1ELb0ELi2EEENS1_19SingleTileSchedulerILb1ELb0ELb0ELi128EEEEEEEEEvNT_6ParamsE) ;  /* 0xfffef75046007950 */ /* 0x000fec0003c3ffff */
        .type           $_ZN7cutlass13device_kernelIN5flash19enable_sm80_to_sm89INS1_16FlashAttnBwdSm80INS1_25CollectiveMainloopBwdSm80ILi2ELi2EN4cute5tupleIJNS5_1CILi128EEES8_NS7_ILi64EEEEEENS_10bfloat16_tEfNS_4arch4Sm80ELb0ELb0ELb1ELb1ELb1ELb0ELb0ELb0ELi2ELi4ELi4ELi4ELb0EEENS1_21CollectiveEpilogueBwdISA_SB_SD_Li256ELb1ELb0ELi2EEENS1_19SingleTileSchedulerILb1ELb0ELb0ELi128EEEEEEEEEvNT_6ParamsE$_ZZN4cute7idx2crdINS_5tupleIJiiNS_1CILi0EEEEEENS1_IJNS1_IJNS2_ILi4EEENS2_ILi8EEEEEENS2_ILi2EEENS2_ILi1EEEEEEEEDaRKT_RKT0_ENKUlRKT_RKT0_E_clIiS8_EEDaSJ_SM_,@function
        .size           $_ZN7cutlass13device_kernelIN5flash19enable_sm80_to_sm89INS1_16FlashAttnBwdSm80INS1_25CollectiveMainloopBwdSm80ILi2ELi2EN4cute5tupleIJNS5_1CILi128EEES8_NS7_ILi64EEEEEENS_10bfloat16_tEfNS_4arch4Sm80ELb0ELb0ELb1ELb1ELb1ELb0ELb0ELb0ELi2ELi4ELi4ELi4ELb0EEENS1_21CollectiveEpilogueBwdISA_SB_SD_Li256ELb1ELb0ELi2EEENS1_19SingleTileSchedulerILb1ELb0ELb0ELi128EEEEEEEEEvNT_6ParamsE$_ZZN4cute7idx2crdINS_5tupleIJiiNS_1CILi0EEEEEENS1_IJNS1_IJNS2_ILi4EEENS2_ILi8EEEEEENS2_ILi2EEENS2_ILi1EEEEEEEEDaRKT_RKT0_ENKUlRKT_RKT0_E_clIiS8_EEDaSJ_SM_,($_ZN7cutlass13device_kernelIN5flash19enable_sm80_to_sm89INS1_16FlashAttnBwdSm80INS1_25CollectiveMainloopBwdSm80ILi2ELi2EN4cute5tupleIJNS5_1CILi128EEES8_NS7_ILi64EEEEEENS_10bfloat16_tEfNS_4arch4Sm80ELb0ELb0ELb1ELb1ELb1ELb0ELb0ELb0ELi2ELi4ELi4ELi4ELb0EEENS1_21CollectiveEpilogueBwdISA_SB_SD_Li256ELb1ELb0ELi2EEENS1_19SingleTileSchedulerILb1ELb0ELb0ELi128EEEEEEEEEvNT_6ParamsE$_ZZN4cute7idx2crdINS_5tupleIJiiNS_1CILi0EEEEEENS1_IJNS1_IJNS2_ILi4EEENS2_ILi8EEEEEES5_NS2_ILi1EEEEEEEEDaRKT_RKT0_ENKUlRKT_RKT0_E_clIiS5_EEDaSI_SL_ - $_ZN7cutlass13device_kernelIN5flash19enable_sm80_to_sm89INS1_16FlashAttnBwdSm80INS1_25CollectiveMainloopBwdSm80ILi2ELi2EN4cute5tupleIJNS5_1CILi128EEES8_NS7_ILi64EEEEEENS_10bfloat16_tEfNS_4arch4Sm80ELb0ELb0ELb1ELb1ELb1ELb0ELb0ELb0ELi2ELi4ELi4ELi4ELb0EEENS1_21CollectiveEpilogueBwdISA_SB_SD_Li256ELb1ELb0ELi2EEENS1_19SingleTileSchedulerILb1ELb0ELb0ELi128EEEEEEEEEvNT_6ParamsE$_ZZN4cute7idx2crdINS_5tupleIJiiNS_1CILi0EEEEEENS1_IJNS1_IJNS2_ILi4EEENS2_ILi8EEEEEENS2_ILi2EEENS2_ILi1EEEEEEEEDaRKT_RKT0_ENKUlRKT_RKT0_E_clIiS8_EEDaSJ_SM_)
$_ZN7cutlass13device_kernelIN5flash19enable_sm80_to_sm89INS1_16FlashAttnBwdSm80INS1_25CollectiveMainloopBwdSm80ILi2ELi2EN4cute5tupleIJNS5_1CILi128EEES8_NS7_ILi64EEEEEENS_10bfloat16_tEfNS_4arch4Sm80ELb0ELb0ELb1ELb1ELb1ELb0ELb0ELb0ELi2ELi4ELi4ELi4ELb0EEENS1_21CollectiveEpilogueBwdISA_SB_SD_Li256ELb1ELb0ELi2EEENS1_19SingleTileSchedulerILb1ELb0ELb0ELi128EEEEEEEEEvNT_6ParamsE$_ZZN4cute7idx2crdINS_5tupleIJiiNS_1CILi0EEEEEENS1_IJNS1_IJNS2_ILi4EEENS2_ILi8EEEEEENS2_ILi2EEENS2_ILi1EEEEEEEEDaRKT_RKT0_ENKUlRKT_RKT0_E_clIiS8_EEDaSJ_SM_:
[----:B------:R-:W-:Y:S02]  /*108b0*/  MOV R3, 0x0 ;  /* 0x0000000000037802 */ /* 0x000fe40000000f00 */
[----:B------:R-:W-:Y:S02]  /*108c0*/  MOV R6, R5 ;  /* 0x0000000500067202 */ /* 0x000fe40000000f00 */
[----:B------:R-:W-:Y:S05]  /*108d0*/  RET.REL.NODEC R2 `(_ZN7cutlass13device_kernelIN5flash19enable_sm80_to_sm89INS1_16FlashAttnBwdSm80INS1_25CollectiveMainloopBwdSm80ILi2ELi2EN4cute5tupleIJNS5_1CILi128EEES8_NS7_ILi64EEEEEENS_10bfloat16_tEfNS_4arch4Sm80ELb0ELb0ELb1ELb1ELb1ELb0ELb0ELb0ELi2ELi4ELi4ELi4ELb0EEENS1_21CollectiveEpilogueBwdISA_SB_SD_Li256ELb1ELb0ELi2EEENS1_19SingleTileSchedulerILb1ELb0ELb0ELi128EEEEEEEEEvNT_6ParamsE) ;  /* 0xfffef72002007950 */ /* 0x000fea0003c3ffff */
        .type           $_ZN7cutlass13device_kernelIN5flash19enable_sm80_to_sm89INS1_16FlashAttnBwdSm80INS1_25CollectiveMainloopBwdSm80ILi2ELi2EN4cute5tupleIJNS5_1CILi128EEES8_NS7_ILi64EEEEEENS_10bfloat16_tEfNS_4arch4Sm80ELb0ELb0ELb1ELb1ELb1ELb0ELb0ELb0ELi2ELi4ELi4ELi4ELb0EEENS1_21CollectiveEpilogueBwdISA_SB_SD_Li256ELb1ELb0ELi2EEENS1_19SingleTileSchedulerILb1ELb0ELb0ELi128EEEEEEEEEvNT_6ParamsE$_ZZN4cute7idx2crdINS_5tupleIJiiNS_1CILi0EEEEEENS1_IJNS1_IJNS2_ILi4EEENS2_ILi8EEEEEES5_NS2_ILi1EEEEEEEEDaRKT_RKT0_ENKUlRKT_RKT0_E_clIiS5_EEDaSI_SL_,@function
        .size           $_ZN7cutlass13device_kernelIN5flash19enable_sm80_to_sm89INS1_16FlashAttnBwdSm80INS1_25CollectiveMainloopBwdSm80ILi2ELi2EN4cute5tupleIJNS5_1CILi128EEES8_NS7_ILi64EEEEEENS_10bfloat16_tEfNS_4arch4Sm80ELb0ELb0ELb1ELb1ELb1ELb0ELb0ELb0ELi2ELi4ELi4ELi4ELb0EEENS1_21CollectiveEpilogueBwdISA_SB_SD_Li256ELb1ELb0ELi2EEENS1_19SingleTileSchedulerILb1ELb0ELb0ELi128EEEEEEEEEvNT_6ParamsE$_ZZN4cute7idx2crdINS_5tupleIJiiNS_1CILi0EEEEEENS1_IJNS1_IJNS2_ILi4EEENS2_ILi8EEEEEES5_NS2_ILi1EEEEEEEEDaRKT_RKT0_ENKUlRKT_RKT0_E_clIiS5_EEDaSI_SL_,($_ZN7cutlass13device_kernelIN5flash19enable_sm80_to_sm89INS1_16FlashAttnBwdSm80INS1_25CollectiveMainloopBwdSm80ILi2ELi2EN4cute5tupleIJNS5_1CILi128EEES8_NS7_ILi64EEEEEENS_10bfloat16_tEfNS_4arch4Sm80ELb0ELb0ELb1ELb1ELb1ELb0ELb0ELb0ELi2ELi4ELi4ELi4ELb0EEENS1_21CollectiveEpilogueBwdISA_SB_SD_Li256ELb1ELb0ELi2EEENS1_19SingleTileSchedulerILb1ELb0ELb0ELi128EEEEEEEEEvNT_6ParamsE$_ZZN4cute7idx2crdINS_5tupleIJiiNS_1CILi0EEEEEENS1_IJNS1_IJNS2_ILi4EEENS2_ILi8EEEEEES5_NS2_ILi1EEEEEEEEDaRKT_RKT0_ENKUlRKT_RKT0_E_clIiS7_EEDaSI_SL_ - $_ZN7cutlass13device_kernelIN5flash19enable_sm80_to_sm89INS1_16FlashAttnBwdSm80INS1_25CollectiveMainloopBwdSm80ILi2ELi2EN4cute5tupleIJNS5_1CILi128EEES8_NS7_ILi64EEEEEENS_10bfloat16_tEfNS_4arch4Sm80ELb0ELb0ELb1ELb1ELb1ELb0ELb0ELb0ELi2ELi4ELi4ELi4ELb0EEENS1_21CollectiveEpilogueBwdISA_SB_SD_Li256ELb1ELb0ELi2EEENS1_19SingleTileSchedulerILb1ELb0ELb0ELi128EEEEEEEEEvNT_6ParamsE$_ZZN4cute7idx2crdINS_5tupleIJiiNS_1CILi0EEEEEENS1_IJNS1_IJNS2_ILi4EEENS2_ILi8EEEEEES5_NS2_ILi1EEEEEEEEDaRKT_RKT0_ENKUlRKT_RKT0_E_clIiS5_EEDaSI_SL_)
$_ZN7cutlass13device_kernelIN5flash19enable_sm80_to_sm89INS1_16FlashAttnBwdSm80INS1_25CollectiveMainloopBwdSm80ILi2ELi2EN4cute5tupleIJNS5_1CILi128EEES8_NS7_ILi64EEEEEENS_10bfloat16_tEfNS_4arch4Sm80ELb0ELb0ELb1ELb1ELb1ELb0ELb0ELb0ELi2ELi4ELi4ELi4ELb0EEENS1_21CollectiveEpilogueBwdISA_SB_SD_Li256ELb1ELb0ELi2EEENS1_19SingleTileSchedulerILb1ELb0ELb0ELi128EEEEEEEEEvNT_6ParamsE$_ZZN4cute7idx2crdINS_5tupleIJiiNS_1CILi0EEEEEENS1_IJNS1_IJNS2_ILi4EEENS2_ILi8EEEEEES5_NS2_ILi1EEEEEEEEDaRKT_RKT0_ENKUlRKT_RKT0_E_clIiS5_EEDaSI_SL_:
[----:B------:R-:W-:Y:S02]  /*108e0*/  MOV R3, 0x0 ;  /* 0x0000000000037802 */ /* 0x000fe40000000f00 */
[----:B------:R-:W-:Y:S02]  /*108f0*/  MOV R6, R5 ;  /* 0x0000000500067202 */ /* 0x000fe40000000f00 */
[----:B------:R-:W-:Y:S05]  /*10900*/  RET.REL.NODEC R2 `(_ZN7cutlass13device_kernelIN5flash19enable_sm80_to_sm89INS1_16FlashAttnBwdSm80INS1_25CollectiveMainloopBwdSm80ILi2ELi2EN4cute5tupleIJNS5_1CILi128EEES8_NS7_ILi64EEEEEENS_10bfloat16_tEfNS_4arch4Sm80ELb0ELb0ELb1ELb1ELb1ELb0ELb0ELb0ELi2ELi4ELi4ELi4ELb0EEENS1_21CollectiveEpilogueBwdISA_SB_SD_Li256ELb1ELb0ELi2EEENS1_19SingleTileSchedulerILb1ELb0ELb0ELi128EEEEEEEEEvNT_6ParamsE) ;  /* 0xfffef6f002007950 */ /* 0x000fea0003c3ffff */
        .type           $_ZN7cutlass13device_kernelIN5flash19enable_sm80_to_sm89INS1_16FlashAttnBwdSm80INS1_25CollectiveMainloopBwdSm80ILi2ELi2EN4cute5tupleIJNS5_1CILi128EEES8_NS7_ILi64EEEEEENS_10bfloat16_tEfNS_4arch4Sm80ELb0ELb0ELb1ELb1ELb1ELb0ELb0ELb0ELi2ELi4ELi4ELi4ELb0EEENS1_21CollectiveEpilogueBwdISA_SB_SD_Li256ELb1ELb0ELi2EEENS1_19SingleTileSchedulerILb1ELb0ELb0ELi128EEEEEEEEEvNT_6ParamsE$_ZZN4cute7idx2crdINS_5tupleIJiiNS_1CILi0EEEEEENS1_IJNS1_IJNS2_ILi4EEENS2_ILi8EEEEEES5_NS2_ILi1EEEEEEEEDaRKT_RKT0_ENKUlRKT_RKT0_E_clIiS7_EEDaSI_SL_,@function
        .size           $_ZN7cutlass13device_kernelIN5flash19enable_sm80_to_sm89INS1_16FlashAttnBwdSm80INS1_25CollectiveMainloopBwdSm80ILi2ELi2EN4cute5tupleIJNS5_1CILi128EEES8_NS7_ILi64EEEEEENS_10bfloat16_tEfNS_4arch4Sm80ELb0ELb0ELb1ELb1ELb1ELb0ELb0ELb0ELi2ELi4ELi4ELi4ELb0EEENS1_21CollectiveEpilogueBwdISA_SB_SD_Li256ELb1ELb0ELi2EEENS1_19SingleTileSchedulerILb1ELb0ELb0ELi128EEEEEEEEEvNT_6ParamsE$_ZZN4cute7idx2crdINS_5tupleIJiiNS_1CILi0EEEEEENS1_IJNS1_IJNS2_ILi4EEENS2_ILi8EEEEEES5_NS2_ILi1EEEEEEEEDaRKT_RKT0_ENKUlRKT_RKT0_E_clIiS7_EEDaSI_SL_,($_ZN7cutlass13device_kernelIN5flash19enable_sm80_to_sm89INS1_16FlashAttnBwdSm80INS1_25CollectiveMainloopBwdSm80ILi2ELi2EN4cute5tupleIJNS5_1CILi128EEES8_NS7_ILi64EEEEEENS_10bfloat16_tEfNS_4arch4Sm80ELb0ELb0ELb1ELb1ELb1ELb0ELb0ELb0ELi2ELi4ELi4ELi4ELb0EEENS1_21CollectiveEpilogueBwdISA_SB_SD_Li256ELb1ELb0ELi2EEENS1_19SingleTileSchedulerILb1ELb0ELb0ELi128EEEEEEEEEvNT_6ParamsE$_ZZN4cute7idx2crdIiNS_5tupleIJNS_1CILi32EEENS2_ILi4EEENS2_ILi2EEENS2_ILi1EEEEEENS1_IJS6_S3_NS2_ILi128EEENS2_ILi0EEEEEEEEDaRKT_RKT0_RKT1_ENKUlRKT_RKT0_E_clIS3_S6_EEDaSM_SP_ - $_ZN7cutlass13device_kernelIN5flash19enable_sm80_to_sm89INS1_16FlashAttnBwdSm80INS1_25CollectiveMainloopBwdSm80ILi2ELi2EN4cute5tupleIJNS5_1CILi128EEES8_NS7_ILi64EEEEEENS_10bfloat16_tEfNS_4arch4Sm80ELb0ELb0ELb1ELb1ELb1ELb0ELb0ELb0ELi2ELi4ELi4ELi4ELb0EEENS1_21CollectiveEpilogueBwdISA_SB_SD_Li256ELb1ELb0ELi2EEENS1_19SingleTileSchedulerILb1ELb0ELb0ELi128EEEEEEEEEvNT_6ParamsE$_ZZN4cute7idx2crdINS_5tupleIJiiNS_1CILi0EEEEEENS1_IJNS1_IJNS2_ILi4EEENS2_ILi8EEEEEES5_NS2_ILi1EEEEEEEEDaRKT_RKT0_ENKUlRKT_RKT0_E_clIiS7_EEDaSI_SL_)
$_ZN7cutlass13device_kernelIN5flash19enable_sm80_to_sm89INS1_16FlashAttnBwdSm80INS1_25CollectiveMainloopBwdSm80ILi2ELi2EN4cute5tupleIJNS5_1CILi128EEES8_NS7_ILi64EEEEEENS_10bfloat16_tEfNS_4arch4Sm80ELb0ELb0ELb1ELb1ELb1ELb0ELb0ELb0ELi2ELi4ELi4ELi4ELb0EEENS1_21CollectiveEpilogueBwdISA_SB_SD_Li256ELb1ELb0ELi2EEENS1_19SingleTileSchedulerILb1ELb0ELb0ELi128EEEEEEEEEvNT_6ParamsE$_ZZN4cute7idx2crdINS_5tupleIJiiNS_1CILi0EEEEEENS1_IJNS1_IJNS2_ILi4EEENS2_ILi8EEEEEES5_NS2_ILi1EEEEEEEEDaRKT_RKT0_ENKUlRKT_RKT0_E_clIiS7_EEDaSI_SL_:
        /* <DEDUP_REMOVED lines=62> */
[----:B-----5:R-:W-:Y:S01]  /*10cf0*/  IMAD.MOV.U32 R10, RZ, RZ, R2 ;  /* 0x000000ffff0a7224 */ /* 0x020fe200078e0002 */
[----:B------:R-:W-:Y:S01]  /*10d00*/  MOV R2, R70 ;  /* 0x0000004600027202 */ /* 0x000fe20000000f00 */
[----:B------:R-:W-:Y:S01]  /*10d10*/  IMAD.MOV.U32 R8, RZ, RZ, R3 ;  /* 0x000000ffff087224 */ /* 0x000fe200078e0003 */
[----:B------:R-:W-:-:S04]  /*10d20*/  MOV R3, 0x0 ;  /* 0x0000000000037802 */ /* 0x000fc80000000f00 */
[----:B------:R-:W-:Y:S05]  /*10d30*/  RET.REL.NODEC R2 `(_ZN7cutlass13device_kernelIN5flash19enable_sm80_to_sm89INS1_16FlashAttnBwdSm80INS1_25CollectiveMainloopBwdSm80ILi2ELi2EN4cute5tupleIJNS5_1CILi128EEES8_NS7_ILi64EEEEEENS_10bfloat16_tEfNS_4arch4Sm80ELb0ELb0ELb1ELb1ELb1ELb0ELb0ELb0ELi2ELi4ELi4ELi4ELb0EEENS1_21CollectiveEpilogueBwdISA_SB_SD_Li256ELb1ELb0ELi2EEENS1_19SingleTileSchedulerILb1ELb0ELb0ELi128EEEEEEEEEvNT_6ParamsE) ;  /* 0xfffef2c002007950 */ /* 0x000fea0003c3ffff */
        .type           $_ZN7cutlass13device_kernelIN5flash19enable_sm80_to_sm89INS1_16FlashAttnBwdSm80INS1_25CollectiveMainloopBwdSm80ILi2ELi2EN4cute5tupleIJNS5_1CILi128EEES8_NS7_ILi64EEEEEENS_10bfloat16_tEfNS_4arch4Sm80ELb0ELb0ELb1ELb1ELb1ELb0ELb0ELb0ELi2ELi4ELi4ELi4ELb0EEENS1_21CollectiveEpilogueBwdISA_SB_SD_Li256ELb1ELb0ELi2EEENS1_19SingleTileSchedulerILb1ELb0ELb0ELi128EEEEEEEEEvNT_6ParamsE$_ZZN4cute7idx2crdIiNS_5tupleIJNS_1CILi32EEENS2_ILi4EEENS2_ILi2EEENS2_ILi1EEEEEENS1_IJS6_S3_NS2_ILi128EEENS2_ILi0EEEEEEEEDaRKT_RKT0_RKT1_ENKUlRKT_RKT0_E_clIS3_S6_EEDaSM_SP_,@function
        .size           $_ZN7cutlass13device_kernelIN5flash19enable_sm80_to_sm89INS1_16FlashAttnBwdSm80INS1_25CollectiveMainloopBwdSm80ILi2ELi2EN4cute5tupleIJNS5_1CILi128EEES8_NS7_ILi64EEEEEENS_10bfloat16_tEfNS_4arch4Sm80ELb0ELb0ELb1ELb1ELb1ELb0ELb0ELb0ELi2ELi4ELi4ELi4ELb0EEENS1_21CollectiveEpilogueBwdISA_SB_SD_Li256ELb1ELb0ELi2EEENS1_19SingleTileSchedulerILb1ELb0ELb0ELi128EEEEEEEEEvNT_6ParamsE$_ZZN4cute7idx2crdIiNS_5tupleIJNS_1CILi32EEENS2_ILi4EEENS2_ILi2EEENS2_ILi1EEEEEENS1_IJS6_S3_NS2_ILi128EEENS2_ILi0EEEEEEEEDaRKT_RKT0_RKT1_ENKUlRKT_RKT0_E_clIS3_S6_EEDaSM_SP_,($_ZN7cutlass13device_kernelIN5flash19enable_sm80_to_sm89INS1_16FlashAttnBwdSm80INS1_25CollectiveMainloopBwdSm80ILi2ELi2EN4cute5tupleIJNS5_1CILi128EEES8_NS7_ILi64EEEEEENS_10bfloat16_tEfNS_4arch4Sm80ELb0ELb0ELb1ELb1ELb1ELb0ELb0ELb0ELi2ELi4ELi4ELi4ELb0EEENS1_21CollectiveEpilogueBwdISA_SB_SD_Li256ELb1ELb0ELi2EEENS1_19SingleTileSchedulerILb1ELb0ELb0ELi128EEEEEEEEEvNT_6ParamsE$_ZZN4cute7idx2crdIiNS_5tupleIJNS_1CILi32EEENS2_ILi4EEENS2_ILi2EEENS2_ILi1EEEEEENS1_IJS6_S3_NS2_ILi128EEENS2_ILi0EEEEEEEEDaRKT_RKT0_RKT1_ENKUlRKT_RKT0_E_clIS4_S3_EEDaSM_SP_ - $_ZN7cutlass13device_kernelIN5flash19enable_sm80_to_sm89INS1_16FlashAttnBwdSm80INS1_25CollectiveMainloopBwdSm80ILi2ELi2EN4cute5tupleIJNS5_1CILi128EEES8_NS7_ILi64EEEEEENS_10bfloat16_tEfNS_4arch4Sm80ELb0ELb0ELb1ELb1ELb1ELb0ELb0ELb0ELi2ELi4ELi4ELi4ELb0EEENS1_21CollectiveEpilogueBwdISA_SB_SD_Li256ELb1ELb0ELi2EEENS1_19SingleTileSchedulerILb1ELb0ELb0ELi128EEEEEEEEEvNT_6ParamsE$_ZZN4cute7idx2crdIiNS_5tupleIJNS_1CILi32EEENS2_ILi4EEENS2_ILi2EEENS2_ILi1EEEEEENS1_IJS6_S3_NS2_ILi128EEENS2_ILi0EEEEEEEEDaRKT_RKT0_RKT1_ENKUlRKT_RKT0_E_clIS3_S6_EEDaSM_SP_)
$_ZN7cutlass13device_kernelIN5flash19enable_sm80_to_sm89INS1_16FlashAttnBwdSm80INS1_25CollectiveMainloopBwdSm80ILi2ELi2EN4cute5tupleIJNS5_1CILi128EEES8_NS7_ILi64EEEEEENS_10bfloat16_tEfNS_4arch4Sm80ELb0ELb0ELb1ELb1ELb1ELb0ELb0ELb0ELi2ELi4ELi4ELi4ELb0EEENS1_21CollectiveEpilogueBwdISA_SB_SD_Li256ELb1ELb0ELi2EEENS1_19SingleTileSchedulerILb1ELb0ELb0ELi128EEEEEEEEEvNT_6ParamsE$_ZZN4cute7idx2crdIiNS_5tupleIJNS_1CILi32EEENS2_ILi4EEENS2_ILi2EEENS2_ILi1EEEEEENS1_IJS6_S3_NS2_ILi128EEENS2_ILi0EEEEEEEEDaRKT_RKT0_RKT1_ENKUlRKT_RKT0_E_clIS3_S6_EEDaSM_SP_:
[----:B------:R-:W-:Y:S01]  /*10d40*/  SHF.R.S32.HI R3, RZ, 0x1f, R2 ;  /* 0x0000001fff037819 */ /* 0x000fe20000011402 */
[----:B------:R-:W-:Y:S02]  /*10d50*/  IMAD.MOV.U32 R8, RZ, RZ, R6 ;  /* 0x000000ffff087224 */ /* 0x000fe400078e0006 */
[----:B------:R-:W-:Y:S01]  /*10d60*/  IMAD.MOV.U32 R9, RZ, RZ, 0x0 ;  /* 0x00000000ff097424 */ /* 0x000fe200078e00ff */
[----:B------:R-:W-:-:S04]  /*10d70*/  LEA.HI R3, R3, R2, RZ, 0x5 ;  /* 0x0000000203037211 */ /* 0x000fc800078f28ff */
[----:B------:R-:W-:-:S05]  /*10d80*/  LOP3.LUT R3, R3, 0xffffffe0, RZ, 0xc0, !PT ;  /* 0xffffffe003037812 */ /* 0x000fca00078ec0ff */
[----:B------:R-:W-:Y:S01]  /*10d90*/  IMAD.IADD R10, R2, 0x1, -R3 ;  /* 0x00000001020a7824 */ /* 0x000fe200078e0a03 */
[----:B------:R-:W-:Y:S06]  /*10da0*/  RET.REL.NODEC R8 `(_ZN7cutlass13device_kernelIN5flash19enable_sm80_to_sm89INS1_16FlashAttnBwdSm80INS1_25CollectiveMainloopBwdSm80ILi2ELi2EN4cute5tupleIJNS5_1CILi128EEES8_NS7_ILi64EEEEEENS_10bfloat16_tEfNS_4arch4Sm80ELb0ELb0ELb1ELb1ELb1ELb0ELb0ELb0ELi2ELi4ELi4ELi4ELb0EEENS1_21CollectiveEpilogueBwdISA_SB_SD_Li256ELb1ELb0ELi2EEENS1_19SingleTileSchedulerILb1ELb0ELb0ELi128EEEEEEEEEvNT_6ParamsE) ;  /* 0xfffef25008007950 */ /* 0x000fec0003c3ffff */
        .type           $_ZN7cutlass13device_kernelIN5flash19enable_sm80_to_sm89INS1_16FlashAttnBwdSm80INS1_25CollectiveMainloopBwdSm80ILi2ELi2EN4cute5tupleIJNS5_1CILi128EEES8_NS7_ILi64EEEEEENS_10bfloat16_tEfNS_4arch4Sm80ELb0ELb0ELb1ELb1ELb1ELb0ELb0ELb0ELi2ELi4ELi4ELi4ELb0EEENS1_21CollectiveEpilogueBwdISA_SB_SD_Li256ELb1ELb0ELi2EEENS1_19SingleTileSchedulerILb1ELb0ELb0ELi128EEEEEEEEEvNT_6ParamsE$_ZZN4cute7idx2crdIiNS_5tupleIJNS_1CILi32EEENS2_ILi4EEENS2_ILi2EEENS2_ILi1EEEEEENS1_IJS6_S3_NS2_ILi128EEENS2_ILi0EEEEEEEEDaRKT_RKT0_RKT1_ENKUlRKT_RKT0_E_clIS4_S3_EEDaSM_SP_,@function
        .size           $_ZN7cutlass13device_kernelIN5flash19enable_sm80_to_sm89INS1_16FlashAttnBwdSm80INS1_25CollectiveMainloopBwdSm80ILi2ELi2EN4cute5tupleIJNS5_1CILi128EEES8_NS7_ILi64EEEEEENS_10bfloat16_tEfNS_4arch4Sm80ELb0ELb0ELb1ELb1ELb1ELb0ELb0ELb0ELi2ELi4ELi4ELi4ELb0EEENS1_21CollectiveEpilogueBwdISA_SB_SD_Li256ELb1ELb0ELi2EEENS1_19SingleTileSchedulerILb1ELb0ELb0ELi128EEEEEEEEEvNT_6ParamsE$_ZZN4cute7idx2crdIiNS_5tupleIJNS_1CILi32EEENS2_ILi4EEENS2_ILi2EEENS2_ILi1EEEEEENS1_IJS6_S3_NS2_ILi128EEENS2_ILi0EEEEEEEEDaRKT_RKT0_RKT1_ENKUlRKT_RKT0_E_clIS4_S3_EEDaSM_SP_,($_ZN7cutlass13device_kernelIN5flash19enable_sm80_to_sm89INS1_16FlashAttnBwdSm80INS1_25CollectiveMainloopBwdSm80ILi2ELi2EN4cute5tupleIJNS5_1CILi128EEES8_NS7_ILi64EEEEEENS_10bfloat16_tEfNS_4arch4Sm80ELb0ELb0ELb1ELb1ELb1ELb0ELb0ELb0ELi2ELi4ELi4ELi4ELb0EEENS1_21CollectiveEpilogueBwdISA_SB_SD_Li256ELb1ELb0ELi2EEENS1_19SingleTileSchedulerILb1ELb0ELb0ELi128EEEEEEEEEvNT_6ParamsE$_ZZN4cute7idx2crdIiNS_5tupleIJNS_1CILi32EEENS2_ILi4EEENS2_ILi2EEENS2_ILi1EEEEEENS1_IJS6_S3_NS2_ILi128EEENS2_ILi0EEEEEEEEDaRKT_RKT0_RKT1_ENKUlRKT_RKT0_E_clIS5_S8_EEDaSM_SP_ - $_ZN7cutlass13device_kernelIN5flash19enable_sm80_to_sm89INS1_16FlashAttnBwdSm80INS1_25CollectiveMainloopBwdSm80ILi2ELi2EN4cute5tupleIJNS5_1CILi128EEES8_NS7_ILi64EEEEEENS_10bfloat16_tEfNS_4arch4Sm80ELb0ELb0ELb1ELb1ELb1ELb0ELb0ELb0ELi2ELi4ELi4ELi4ELb0EEENS1_21CollectiveEpilogueBwdISA_SB_SD_Li256ELb1ELb0ELi2EEENS1_19SingleTileSchedulerILb1ELb0ELb0ELi128EEEEEEEEEvNT_6ParamsE$_ZZN4cute7idx2crdIiNS_5tupleIJNS_1CILi32EEENS2_ILi4EEENS2_ILi2EEENS2_ILi1EEEEEENS1_IJS6_S3_NS2_ILi128EEENS2_ILi0EEEEEEEEDaRKT_RKT0_RKT1_ENKUlRKT_RKT0_E_clIS4_S3_EEDaSM_SP_)
$_ZN7cutlass13device_kernelIN5flash19enable_sm80_to_sm89INS1_16FlashAttnBwdSm80INS1_25CollectiveMainloopBwdSm80ILi2ELi2EN4cute5tupleIJNS5_1CILi128EEES8_NS7_ILi64EEEEEENS_10bfloat16_tEfNS_4arch4Sm80ELb0ELb0ELb1ELb1ELb1ELb0ELb0ELb0ELi2ELi4ELi4ELi4ELb0EEENS1_21CollectiveEpilogueBwdISA_SB_SD_Li256ELb1ELb0ELi2EEENS1_19SingleTileSchedulerILb1ELb0ELb0ELi128EEEEEEEEEvNT_6ParamsE$_ZZN4cute7idx2crdIiNS_5tupleIJNS_1CILi32EEENS2_ILi4EEENS2_ILi2EEENS2_ILi1EEEEEENS1_IJS6_S3_NS2_ILi128EEENS2_ILi0EEEEEEEEDaRKT_RKT0_RKT1_ENKUlRKT_RKT0_E_clIS4_S3_EEDaSM_SP_:
        /* <DEDUP_REMOVED lines=9> */
[----:B------:R-:W-:Y:S06]  /*10e40*/  RET.REL.NODEC R50 `(_ZN7cutlass13device_kernelIN5flash19enable_sm80_to_sm89INS1_16FlashAttnBwdSm80INS1_25CollectiveMainloopBwdSm80ILi2ELi2EN4cute5tupleIJNS5_1CILi128EEES8_NS7_ILi64EEEEEENS_10bfloat16_tEfNS_4arch4Sm80ELb0ELb0ELb1ELb1ELb1ELb0ELb0ELb0ELi2ELi4ELi4ELi4ELb0EEENS1_21CollectiveEpilogueBwdISA_SB_SD_Li256ELb1ELb0ELi2EEENS1_19SingleTileSchedulerILb1ELb0ELb0ELi128EEEEEEEEEvNT_6ParamsE) ;  /* 0xfffef1b032007950 */ /* 0x000fec0003c3ffff */
        .type           $_ZN7cutlass13device_kernelIN5flash19enable_sm80_to_sm89INS1_16FlashAttnBwdSm80INS1_25CollectiveMainloopBwdSm80ILi2ELi2EN4cute5tupleIJNS5_1CILi128EEES8_NS7_ILi64EEEEEENS_10bfloat16_tEfNS_4arch4Sm80ELb0ELb0ELb1ELb1ELb1ELb0ELb0ELb0ELi2ELi4ELi4ELi4ELb0EEENS1_21CollectiveEpilogueBwdISA_SB_SD_Li256ELb1ELb0ELi2EEENS1_19SingleTileSchedulerILb1ELb0ELb0ELi128EEEEEEEEEvNT_6ParamsE$_ZZN4cute7idx2crdIiNS_5tupleIJNS_1CILi32EEENS2_ILi4EEENS2_ILi2EEENS2_ILi1EEEEEENS1_IJS6_S3_NS2_ILi128EEENS2_ILi0EEEEEEEEDaRKT_RKT0_RKT1_ENKUlRKT_RKT0_E_clIS5_S8_EEDaSM_SP_,@function
        .size           $_ZN7cutlass13device_kernelIN5flash19enable_sm80_to_sm89INS1_16FlashAttnBwdSm80INS1_25CollectiveMainloopBwdSm80ILi2ELi2EN4cute5tupleIJNS5_1CILi128EEES8_NS7_ILi64EEEEEENS_10bfloat16_tEfNS_4arch4Sm80ELb0ELb0ELb1ELb1ELb1ELb0ELb0ELb0ELi2ELi4ELi4ELi4ELb0EEENS1_21CollectiveEpilogueBwdISA_SB_SD_Li256ELb1ELb0ELi2EEENS1_19SingleTileSchedulerILb1ELb0ELb0ELi128EEEEEEEEEvNT_6ParamsE$_ZZN4cute7idx2crdIiNS_5tupleIJNS_1CILi32EEENS2_ILi4EEENS2_ILi2EEENS2_ILi1EEEEEENS1_IJS6_S3_NS2_ILi128EEENS2_ILi0EEEEEEEEDaRKT_RKT0_RKT1_ENKUlRKT_RKT0_E_clIS5_S8_EEDaSM_SP_,($_ZN7cutlass13device_kernelIN5flash19enable_sm80_to_sm89INS1_16FlashAttnBwdSm80INS1_25CollectiveMainloopBwdSm80ILi2ELi2EN4cute5tupleIJNS5_1CILi128EEES8_NS7_ILi64EEEEEENS_10bfloat16_tEfNS_4arch4Sm80ELb0ELb0ELb1ELb1ELb1ELb0ELb0ELb0ELi2ELi4ELi4ELi4ELb0EEENS1_21CollectiveEpilogueBwdISA_SB_SD_Li256ELb1ELb0ELi2EEENS1_19SingleTileSchedulerILb1ELb0ELb0ELi128EEEEEEEEEvNT_6ParamsE$_ZZN4cute9transformINS_15ArithmeticTupleIJiiEEEZNS_14transform_leafIS2_NS_8identityEEEDaRKT_OT0_EUlRKT_E_EEDaS7_S9_ENKUlDpSC_E_clIJiiEEEDaSE_ - $_ZN7cutlass13device_kernelIN5flash19enable_sm80_to_sm89INS1_16FlashAttnBwdSm80INS1_25CollectiveMainloopBwdSm80ILi2ELi2EN4cute5tupleIJNS5_1CILi128EEES8_NS7_ILi64EEEEEENS_10bfloat16_tEfNS_4arch4Sm80ELb0ELb0ELb1ELb1ELb1ELb0ELb0ELb0ELi2ELi4ELi4ELi4ELb0EEENS1_21CollectiveEpilogueBwdISA_SB_SD_Li256ELb1ELb0ELi2EEENS1_19SingleTileSchedulerILb1ELb0ELb0ELi128EEEEEEEEEvNT_6ParamsE$_ZZN4cute7idx2crdIiNS_5tupleIJNS_1CILi32EEENS2_ILi4EEENS2_ILi2EEENS2_ILi1EEEEEENS1_IJS6_S3_NS2_ILi128EEENS2_ILi0EEEEEEEEDaRKT_RKT0_RKT1_ENKUlRKT_RKT0_E_clIS5_S8_EEDaSM_SP_)
$_ZN7cutlass13device_kernelIN5flash19enable_sm80_to_sm89INS1_16FlashAttnBwdSm80INS1_25CollectiveMainloopBwdSm80ILi2ELi2EN4cute5tupleIJNS5_1CILi128EEES8_NS7_ILi64EEEEEENS_10bfloat16_tEfNS_4arch4Sm80ELb0ELb0ELb1ELb1ELb1ELb0ELb0ELb0ELi2ELi4ELi4ELi4ELb0EEENS1_21CollectiveEpilogueBwdISA_SB_SD_Li256ELb1ELb0ELi2EEENS1_19SingleTileSchedulerILb1ELb0ELb0ELi128EEEEEEEEEvNT_6ParamsE$_ZZN4cute7idx2crdIiNS_5tupleIJNS_1CILi32EEENS2_ILi4EEENS2_ILi2EEENS2_ILi1EEEEEENS1_IJS6_S3_NS2_ILi128EEENS2_ILi0EEEEEEEEDaRKT_RKT0_RKT1_ENKUlRKT_RKT0_E_clIS5_S8_EEDaSM_SP_:
        /* <DEDUP_REMOVED lines=8> */
[----:B------:R-:W-:Y:S06]  /*10ed0*/  RET.REL.NODEC R8 `(_ZN7cutlass13device_kernelIN5flash19enable_sm80_to_sm89INS1_16FlashAttnBwdSm80INS1_25CollectiveMainloopBwdSm80ILi2ELi2EN4cute5tupleIJNS5_1CILi128EEES8_NS7_ILi64EEEEEENS_10bfloat16_tEfNS_4arch4Sm80ELb0ELb0ELb1ELb1ELb1ELb0ELb0ELb0ELi2ELi4ELi4ELi4ELb0EEENS1_21CollectiveEpilogueBwdISA_SB_SD_Li256ELb1ELb0ELi2EEENS1_19SingleTileSchedulerILb1ELb0ELb0ELi128EEEEEEEEEvNT_6ParamsE) ;  /* 0xfffef12008007950 */ /* 0x000fec0003c3ffff */
        .type           $_ZN7cutlass13device_kernelIN5flash19enable_sm80_to_sm89INS1_16FlashAttnBwdSm80INS1_25CollectiveMainloopBwdSm80ILi2ELi2EN4cute5tupleIJNS5_1CILi128EEES8_NS7_ILi64EEEEEENS_10bfloat16_tEfNS_4arch4Sm80ELb0ELb0ELb1ELb1ELb1ELb0ELb0ELb0ELi2ELi4ELi4ELi4ELb0EEENS1_21CollectiveEpilogueBwdISA_SB_SD_Li256ELb1ELb0ELi2EEENS1_19SingleTileSchedulerILb1ELb0ELb0ELi128EEEEEEEEEvNT_6ParamsE$_ZZN4cute9transformINS_15ArithmeticTupleIJiiEEEZNS_14transform_leafIS2_NS_8identityEEEDaRKT_OT0_EUlRKT_E_EEDaS7_S9_ENKUlDpSC_E_clIJiiEEEDaSE_,@function
        .size           $_ZN7cutlass13device_kernelIN5flash19enable_sm80_to_sm89INS1_16FlashAttnBwdSm80INS1_25CollectiveMainloopBwdSm80ILi2ELi2EN4cute5tupleIJNS5_1CILi128EEES8_NS7_ILi64EEEEEENS_10bfloat16_tEfNS_4arch4Sm80ELb0ELb0ELb1ELb1ELb1ELb0ELb0ELb0ELi2ELi4ELi4ELi4ELb0EEENS1_21CollectiveEpilogueBwdISA_SB_SD_Li256ELb1ELb0ELi2EEENS1_19SingleTileSchedulerILb1ELb0ELb0ELi128EEEEEEEEEvNT_6ParamsE$_ZZN4cute9transformINS_15ArithmeticTupleIJiiEEEZNS_14transform_leafIS2_NS_8identityEEEDaRKT_OT0_EUlRKT_E_EEDaS7_S9_ENKUlDpSC_E_clIJiiEEEDaSE_,($_ZN7cutlass13device_kernelIN5flash19enable_sm80_to_sm89INS1_16FlashAttnBwdSm80INS1_25CollectiveMainloopBwdSm80ILi2ELi2EN4cute5tupleIJNS5_1CILi128EEES8_NS7_ILi64EEEEEENS_10bfloat16_tEfNS_4arch4Sm80ELb0ELb0ELb1ELb1ELb1ELb0ELb0ELb0ELi2ELi4ELi4ELi4ELb0EEENS1_21CollectiveEpilogueBwdISA_SB_SD_Li256ELb1ELb0ELi2EEENS1_19SingleTileSchedulerILb1ELb0ELb0ELi128EEEEEEEEEvNT_6ParamsE$_ZZN4cute9transformINS_5tupleIJNS_1CILi32EEENS2_ILi4EEENS2_ILi2EEENS2_ILi1EEEEEENS1_IJS6_S3_NS2_ILi128EEENS2_ILi0EEEEEEZNS_7idx2crdIiS7_SA_EEDaRKT_RKT0_RKT1_EUlRKT_RKT0_E_EEDaSE_SH_OSI_ENKUlDpSN_E_clIJiiiS9_EEEDaST_ - $_ZN7cutlass13device_kernelIN5flash19enable_sm80_to_sm89INS1_16FlashAttnBwdSm80INS1_25CollectiveMainloopBwdSm80ILi2ELi2EN4cute5tupleIJNS5_1CILi128EEES8_NS7_ILi64EEEEEENS_10bfloat16_tEfNS_4arch4Sm80ELb0ELb0ELb1ELb1ELb1ELb0ELb0ELb0ELi2ELi4ELi4ELi4ELb0EEENS1_21CollectiveEpilogueBwdISA_SB_SD_Li256ELb1ELb0ELi2EEENS1_19SingleTileSchedulerILb1ELb0ELb0ELi128EEEEEEEEEvNT_6ParamsE$_ZZN4cute9transformINS_15ArithmeticTupleIJiiEEEZNS_14transform_leafIS2_NS_8identityEEEDaRKT_OT0_EUlRKT_E_EEDaS7_S9_ENKUlDpSC_E_clIJiiEEEDaSE_)
$_ZN7cutlass13device_kernelIN5flash19enable_sm80_to_sm89INS1_16FlashAttnBwdSm80INS1_25CollectiveMainloopBwdSm80ILi2ELi2EN4cute5tupleIJNS5_1CILi128EEES8_NS7_ILi64EEEEEENS_10bfloat16_tEfNS_4arch4Sm80ELb0ELb0ELb1ELb1ELb1ELb0ELb0ELb0ELi2ELi4ELi4ELi4ELb0EEENS1_21CollectiveEpilogueBwdISA_SB_SD_Li256ELb1ELb0ELi2EEENS1_19SingleTileSchedulerILb1ELb0ELb0ELi128EEEEEEEEEvNT_6ParamsE$_ZZN4cute9transformINS_15ArithmeticTupleIJiiEEEZNS_14transform_leafIS2_NS_8identityEEEDaRKT_OT0_EUlRKT_E_EEDaS7_S9_ENKUlDpSC_E_clIJiiEEEDaSE_:
[----:B------:R-:W-:Y:S01]  /*10ee0*/  IADD3 R3, R1, 0x1688, RZ ;  /* 0x0000168801037810 */ /* 0x000fe20007ffe0ff */
[----:B------:R-:W-:Y:S01]  /*10ef0*/  IMAD.MOV.U32 R2, RZ, RZ, R11 ;  /* 0x000000ffff027224 */ /* 0x000fe200078e000b */
[----:B------:R-:W-:Y:S02]  /*10f00*/  MOV R8, 0x10f30 ;  /* 0x00010f3000087802 */ /* 0x000fe40000000f00 */
[----:B------:R-:W-:Y:S02]  /*10f10*/  IADD3 R3, R3, c[0x0][0x20], RZ ;  /* 0x0000080003037a10 */ /* 0x000fe40007ffe0ff */
[----:B------:R-:W-:Y:S05]  /*10f20*/  CALL.REL.NOINC `($_ZN7cutlass13device_kernelIN5flash19enable_sm80_to_sm89INS1_16FlashAttnBwdSm80INS1_25CollectiveMainloopBwdSm80ILi2ELi2EN4cute5tupleIJNS5_1CILi128EEES8_NS7_ILi64EEEEEENS_10bfloat16_tEfNS_4arch4Sm80ELb0ELb0ELb1ELb1ELb1ELb0ELb0ELb0ELi2ELi4ELi4ELi4ELb0EEENS1_21CollectiveEpilogueBwdISA_SB_SD_Li256ELb1ELb0ELi2EEENS1_19SingleTileSchedulerILb1ELb0ELb0ELi128EEEEEEEEEvNT_6ParamsE$_ZN4cute3eso3ESOILb0ELb0EJiiEEC2ERKiS4_) ;  /* 0xffff6f3000007944 */ /* 0x000fea0003c3ffff */
[----:B-1----:R1:W5:Y:S01]  /*10f30*/  LDL.64 R2, [R1+0x1688] ;  /* 0x0016880001027983 */ /* 0x0023620000100a00 */
[----:B------:R-:W-:Y:S02]  /*10f40*/  MOV R8, R6 ;  /* 0x0000000600087202 */ /* 0x000fe40000000f00 */
[----:B------:R-:W-:-:S04]  /*10f50*/  MOV R9, 0x0 ;  /* 0x0000000000097802 */ /* 0x000fc80000000f00 */
[----:B------:R-:W-:Y:S05]  /*10f60*/  RET.REL.NODEC R8 `(_ZN7cutlass13device_kernelIN5flash19enable_sm80_to_sm89INS1_16FlashAttnBwdSm80INS1_25CollectiveMainloopBwdSm80ILi2ELi2EN4cute5tupleIJNS5_1CILi128EEES8_NS7_ILi64EEEEEENS_10bfloat16_tEfNS_4arch4Sm80ELb0ELb0ELb1ELb1ELb1ELb0ELb0ELb0ELi2ELi4ELi4ELi4ELb0EEENS1_21CollectiveEpilogueBwdISA_SB_SD_Li256ELb1ELb0ELi2EEENS1_19SingleTileSchedulerILb1ELb0ELb0ELi128EEEEEEEEEvNT_6ParamsE) ;  /* 0xfffef09008007950 */ /* 0x000fea0003c3ffff */
        .type           $_ZN7cutlass13device_kernelIN5flash19enable_sm80_to_sm89INS1_16FlashAttnBwdSm80INS1_25CollectiveMainloopBwdSm80ILi2ELi2EN4cute5tupleIJNS5_1CILi128EEES8_NS7_ILi64EEEEEENS_10bfloat16_tEfNS_4arch4Sm80ELb0ELb0ELb1ELb1ELb1ELb0ELb0ELb0ELi2ELi4ELi4ELi4ELb0EEENS1_21CollectiveEpilogueBwdISA_SB_SD_Li256ELb1ELb0ELi2EEENS1_19SingleTileSchedulerILb1ELb0ELb0ELi128EEEEEEEEEvNT_6ParamsE$_ZZN4cute9transformINS_5tupleIJNS_1CILi32EEENS2_ILi4EEENS2_ILi2EEENS2_ILi1EEEEEENS1_IJS6_S3_NS2_ILi128EEENS2_ILi0EEEEEEZNS_7idx2crdIiS7_SA_EEDaRKT_RKT0_RKT1_EUlRKT_RKT0_E_EEDaSE_SH_OSI_ENKUlDpSN_E_clIJiiiS9_EEEDaST_,@function
        .size           $_ZN7cutlass13device_kernelIN5flash19enable_sm80_to_sm89INS1_16FlashAttnBwdSm80INS1_25CollectiveMainloopBwdSm80ILi2ELi2EN4cute5tupleIJNS5_1CILi128EEES8_NS7_ILi64EEEEEENS_10bfloat16_tEfNS_4arch4Sm80ELb0ELb0ELb1ELb1ELb1ELb0ELb0ELb0ELi2ELi4ELi4ELi4ELb0EEENS1_21CollectiveEpilogueBwdISA_SB_SD_Li256ELb1ELb0ELi2EEENS1_19SingleTileSchedulerILb1ELb0ELb0ELi128EEEEEEEEEvNT_6ParamsE$_ZZN4cute9transformINS_5tupleIJNS_1CILi32EEENS2_ILi4EEENS2_ILi2EEENS2_ILi1EEEEEENS1_IJS6_S3_NS2_ILi128EEENS2_ILi0EEEEEEZNS_7idx2crdIiS7_SA_EEDaRKT_RKT0_RKT1_EUlRKT_RKT0_E_EEDaSE_SH_OSI_ENKUlDpSN_E_clIJiiiS9_EEEDaST_,($_ZN7cutlass13device_kernelIN5flash19enable_sm80_to_sm89INS1_16FlashAttnBwdSm80INS1_25CollectiveMainloopBwdSm80ILi2ELi2EN4cute5tupleIJNS5_1CILi128EEES8_NS7_ILi64EEEEEENS_10bfloat16_tEfNS_4arch4Sm80ELb0ELb0ELb1ELb1ELb1ELb0ELb0ELb0ELi2ELi4ELi4ELi4ELb0EEENS1_21CollectiveEpilogueBwdISA_SB_SD_Li256ELb1ELb0ELi2EEENS1_19SingleTileSchedulerILb1ELb0ELb0ELi128EEEEEEEEEvNT_6ParamsE$_ZZN4cute9transformINS_5tupleIJiiNS_1CILi0EEEEEENS1_IJNS1_IJNS2_ILi4EEENS2_ILi8EEEEEENS2_ILi2EEENS2_ILi1EEEEEEZNS_7idx2crdIS4_SA_EEDaRKT_RKT0_EUlRKT_RKT0_E_EEDaSE_SH_OT1_ENKUlDpSK_E_clIJNS1_IJiiEEEiS3_EEEDaSR_ - $_ZN7cutlass13device_kernelIN5flash19enable_sm80_to_sm89INS1_16FlashAttnBwdSm80INS1_25CollectiveMainloopBwdSm80ILi2ELi2EN4cute5tupleIJNS5_1CILi128EEES8_NS7_ILi64EEEEEENS_10bfloat16_tEfNS_4arch4Sm80ELb0ELb0ELb1ELb1ELb1ELb0ELb0ELb0ELi2ELi4ELi4ELi4ELb0EEENS1_21CollectiveEpilogueBwdISA_SB_SD_Li256ELb1ELb0ELi2EEENS1_19SingleTileSchedulerILb1ELb0ELb0ELi128EEEEEEEEEvNT_6ParamsE$_ZZN4cute9transformINS_5tupleIJNS_1CILi32EEENS2_ILi4EEENS2_ILi2EEENS2_ILi1EEEEEENS1_IJS6_S3_NS2_ILi128EEENS2_ILi0EEEEEEZNS_7idx2crdIiS7_SA_EEDaRKT_RKT0_RKT1_EUlRKT_RKT0_E_EEDaSE_SH_OSI_ENKUlDpSN_E_clIJiiiS9_EEEDaST_)
$_ZN7cutlass13device_kernelIN5flash19enable_sm80_to_sm89INS1_16FlashAttnBwdSm80INS1_25CollectiveMainloopBwdSm80ILi2ELi2EN4cute5tupleIJNS5_1CILi128EEES8_NS7_ILi64EEEEEENS_10bfloat16_tEfNS_4arch4Sm80ELb0ELb0ELb1ELb1ELb1ELb0ELb0ELb0ELi2ELi4ELi4ELi4ELb0EEENS1_21CollectiveEpilogueBwdISA_SB_SD_Li256ELb1ELb0ELi2EEENS1_19SingleTileSchedulerILb1ELb0ELb0ELi128EEEEEEEEEvNT_6ParamsE$_ZZN4cute9transformINS_5tupleIJNS_1CILi32EEENS2_ILi4EEENS2_ILi2EEENS2_ILi1EEEEEENS1_IJS6_S3_NS2_ILi128EEENS2_ILi0EEEEEEZNS_7idx2crdIiS7_SA_EEDaRKT_RKT0_RKT1_EUlRKT_RKT0_E_EEDaSE_SH_OSI_ENKUlDpSN_E_clIJiiiS9_EEEDaST_:
[----:B------:R-:W-:Y:S02]  /*10f70*/  IADD3 R3, R1, 0x13b8, RZ ;  /* 0x000013b801037810 */ /* 0x000fe40007ffe0ff */
[----:B------:R-:W-:Y:S02]  /*10f80*/  MOV R8, 0x10fb0 ;  /* 0x00010fb000087802 */ /* 0x000fe40000000f00 */
[----:B------:R-:W-:Y:S02]  /*10f90*/  IADD3 R3, R3, c[0x0][0x20], RZ ;  /* 0x0000080003037a10 */ /* 0x000fe40007ffe0ff */
[----:B------:R-:W-:Y:S05]  /*10fa0*/  CALL.REL.NOINC `($_ZN7cutlass13device_kernelIN5flash19enable_sm80_to_sm89INS1_16FlashAttnBwdSm80INS1_25CollectiveMainloopBwdSm80ILi2ELi2EN4cute5tupleIJNS5_1CILi128EEES8_NS7_ILi64EEEEEENS_10bfloat16_tEfNS_4arch4Sm80ELb0ELb0ELb1ELb1ELb1ELb0ELb0ELb0ELi2ELi4ELi4ELi4ELb0EEENS1_21CollectiveEpilogueBwdISA_SB_SD_Li256ELb1ELb0ELi2EEENS1_19SingleTileSchedulerILb1ELb0ELb0ELi128EEEEEEEEEvNT_6ParamsE$_ZN4cute3eso3ESOILb0ELb0EJiiiNS_1CILi0EEEEEC2ERKiS6_S6_RKS3_) ;  /* 0xffff722000007944 */ /* 0x000fea0003c3ffff */
[----:B------:R2:W5:Y:S04]  /*10fb0*/  LDL R5, [R1+0x13c0] ;  /* 0x0013c00001057983 */ /* 0x0005680000100800 */
[----:B-1----:R2:W5:Y:S01]  /*10fc0*/  LDL.64 R2, [R1+0x13b8] ;  /* 0x0013b80001027983 */ /* 0x0025620000100a00 */
[----:B------:R-:W-:Y:S02]  /*10fd0*/  MOV R8, R6 ;  /* 0x0000000600087202 */ /* 0x000fe40000000f00 */
[----:B------:R-:W-:-:S04]  /*10fe0*/  MOV R9, 0x0 ;  /* 0x0000000000097802 */ /* 0x000fc80000000f00 */
[----:B------:R-:W-:Y:S05]  /*10ff0*/  RET.REL.NODEC R8 `(_ZN7cutlass13device_kernelIN5flash19enable_sm80_to_sm89INS1_16FlashAttnBwdSm80INS1_25CollectiveMainloopBwdSm80ILi2ELi2EN4cute5tupleIJNS5_1CILi128EEES8_NS7_ILi64EEEEEENS_10bfloat16_tEfNS_4arch4Sm80ELb0ELb0ELb1ELb1ELb1ELb0ELb0ELb0ELi2ELi4ELi4ELi4ELb0EEENS1_21CollectiveEpilogueBwdISA_SB_SD_Li256ELb1ELb0ELi2EEENS1_19SingleTileSchedulerILb1ELb0ELb0ELi128EEEEEEEEEvNT_6ParamsE) ;  /* 0xfffef00008007950 */ /* 0x000fea0003c3ffff */
        .type           $_ZN7cutlass13device_kernelIN5flash19enable_sm80_to_sm89INS1_16FlashAttnBwdSm80INS1_25CollectiveMainloopBwdSm80ILi2ELi2EN4cute5tupleIJNS5_1CILi128EEES8_NS7_ILi64EEEEEENS_10bfloat16_tEfNS_4arch4Sm80ELb0ELb0ELb1ELb1ELb1ELb0ELb0ELb0ELi2ELi4ELi4ELi4ELb0EEENS1_21CollectiveEpilogueBwdISA_SB_SD_Li256ELb1ELb0ELi2EEENS1_19SingleTileSchedulerILb1ELb0ELb0ELi128EEEEEEEEEvNT_6ParamsE$_ZZN4cute9transformINS_5tupleIJiiNS_1CILi0EEEEEENS1_IJNS1_IJNS2_ILi4EEENS2_ILi8EEEEEENS2_ILi2EEENS2_ILi1EEEEEEZNS_7idx2crdIS4_SA_EEDaRKT_RKT0_EUlRKT_RKT0_E_EEDaSE_SH_OT1_ENKUlDpSK_E_clIJNS1_IJiiEEEiS3_EEEDaSR_,@function
        .size           $_ZN7cutlass13device_kernelIN5flash19enable_sm80_to_sm89INS1_16FlashAttnBwdSm80INS1_25CollectiveMainloopBwdSm80ILi2ELi2EN4cute5tupleIJNS5_1CILi128EEES8_NS7_ILi64EEEEEENS_10bfloat16_tEfNS_4arch4Sm80ELb0ELb0ELb1ELb1ELb1ELb0ELb0ELb0ELi2ELi4ELi4ELi4ELb0EEENS1_21CollectiveEpilogueBwdISA_SB_SD_Li256ELb1ELb0ELi2EEENS1_19SingleTileSchedulerILb1ELb0ELb0ELi128EEEEEEEEEvNT_6ParamsE$_ZZN4cute9transformINS_5tupleIJiiNS_1CILi0EEEEEENS1_IJNS1_IJNS2_ILi4EEENS2_ILi8EEEEEENS2_ILi2EEENS2_ILi1EEEEEEZNS_7idx2crdIS4_SA_EEDaRKT_RKT0_EUlRKT_RKT0_E_EEDaSE_SH_OT1_ENKUlDpSK_E_clIJNS1_IJiiEEEiS3_EEEDaSR_,($_ZN7cutlass13device_kernelIN5flash19enable_sm80_to_sm89INS1_16FlashAttnBwdSm80INS1_25CollectiveMainloopBwdSm80ILi2ELi2EN4cute5tupleIJNS5_1CILi128EEES8_NS7_ILi64EEEEEENS_10bfloat16_tEfNS_4arch4Sm80ELb0ELb0ELb1ELb1ELb1ELb0ELb0ELb0ELi2ELi4ELi4ELi4ELb0EEENS1_21CollectiveEpilogueBwdISA_SB_SD_Li256ELb1ELb0ELi2EEENS1_19SingleTileSchedulerILb1ELb0ELb0ELi128EEEEEEEEEvNT_6ParamsE$_ZZN4cute9transformINS_5tupleIJiiNS_1CILi0EEEEEENS1_IJNS1_IJNS2_ILi4EEENS2_ILi8EEEEEES5_NS2_ILi1EEEEEEZNS_7idx2crdIS4_S9_EEDaRKT_RKT0_EUlRKT_RKT0_E_EEDaSD_SG_OT1_ENKUlDpSJ_E_clIJNS1_IJiiEEEiS3_EEEDaSQ_ - $_ZN7cutlass13device_kernelIN5flash19enable_sm80_to_sm89INS1_16FlashAttnBwdSm80INS1_25CollectiveMainloopBwdSm80ILi2ELi2EN4cute5tupleIJNS5_1CILi128EEES8_NS7_ILi64EEEEEENS_10bfloat16_tEfNS_4arch4Sm80ELb0ELb0ELb1ELb1ELb1ELb0ELb0ELb0ELi2ELi4ELi4ELi4ELb0EEENS1_21CollectiveEpilogueBwdISA_SB_SD_Li256ELb1ELb0ELi2EEENS1_19SingleTileSchedulerILb1ELb0ELb0ELi128EEEEEEEEEvNT_6ParamsE$_ZZN4cute9transformINS_5tupleIJiiNS_1CILi0EEEEEENS1_IJNS1_IJNS2_ILi4EEENS2_ILi8EEEEEENS2_ILi2EEENS2_ILi1EEEEEEZNS_7idx2crdIS4_SA_EEDaRKT_RKT0_EUlRKT_RKT0_E_EEDaSE_SH_OT1_ENKUlDpSK_E_clIJNS1_IJiiEEEiS3_EEEDaSR_)
$_ZN7cutlass13device_kernelIN5flash19enable_sm80_to_sm89INS1_16FlashAttnBwdSm80INS1_25CollectiveMainloopBwdSm80ILi2ELi2EN4cute5tupleIJNS5_1CILi128EEES8_NS7_ILi64EEEEEENS_10bfloat16_tEfNS_4arch4Sm80ELb0ELb0ELb1ELb1ELb1ELb0ELb0ELb0ELi2ELi4ELi4ELi4ELb0EEENS1_21CollectiveEpilogueBwdISA_SB_SD_Li256ELb1ELb0ELi2EEENS1_19SingleTileSchedulerILb1ELb0ELb0ELi128EEEEEEEEEvNT_6ParamsE$_ZZN4cute9transformINS_5tupleIJiiNS_1CILi0EEEEEENS1_IJNS1_IJNS2_ILi4EEENS2_ILi8EEEEEENS2_ILi2EEENS2_ILi1EEEEEEZNS_7idx2crdIS4_SA_EEDaRKT_RKT0_EUlRKT_RKT0_E_EEDaSE_SH_OT1_ENKUlDpSK_E_clIJNS1_IJiiEEEiS3_EEEDaSR_:
[----:B------:R-:W-:Y:S02]  /*11000*/  IADD3 R3, R1, 0x1680, RZ ;  /* 0x0000168001037810 */ /* 0x000fe40007ffe0ff */
[----:B------:R-:W-:Y:S02]  /*11010*/  MOV R6, 0x11040 ;  /* 0x0001104000067802 */ /* 0x000fe40000000f00 */
[----:B------:R-:W-:Y:S02]  /*11020*/  IADD3 R3, R3, c[0x0][0x20], RZ ;  /* 0x0000080003037a10 */ /* 0x000fe40007ffe0ff */
[----:B------:R-:W-:Y:S05]  /*11030*/  CALL.REL.NOINC `($_ZN7cutlass13device_kernelIN5flash19enable_sm80_to_sm89INS1_16FlashAttnBwdSm80INS1_25CollectiveMainloopBwdSm80ILi2ELi2EN4cute5tupleIJNS5_1CILi128EEES8_NS7_ILi64EEEEEENS_10bfloat16_tEfNS_4arch4Sm80ELb0ELb0ELb1ELb1ELb1ELb0ELb0ELb0ELi2ELi4ELi4ELi4ELb0EEENS1_21CollectiveEpilogueBwdISA_SB_SD_Li256ELb1ELb0ELi2EEENS1_19SingleTileSchedulerILb1ELb0ELb0ELi128EEEEEEEEEvNT_6ParamsE$_ZN4cute3eso3ESOILb0ELb0EJNS_5tupleIJiiEEEiNS_1CILi0EEEEEC2ERKS3_RKiRKS5_) ;  /* 0xffff62b000007944 */ /* 0x000fea0003c3ffff */
[----:B------:R2:W5:Y:S04]  /*11040*/  LDL R31, [R1+0x1688] ;  /* 0x00168800011f7983 */ /* 0x0005680000100800 */
[----:B-1----:R2:W5:Y:S01]  /*11050*/  LDL.64 R2, [R1+0x1680] ;  /* 0x0016800001027983 */ /* 0x0025620000100a00 */
[----:B------:R-:W-:-:S04]  /*11060*/  MOV R71, 0x0 ;  /* 0x0000000000477802 */ /* 0x000fc80000000f00 */
[----:B------:R-:W-:Y:S05]  /*11070*/  RET.REL.NODEC R70 `(_ZN7cutlass13device_kernelIN5flash19enable_sm80_to_sm89INS1_16FlashAttnBwdSm80INS1_25CollectiveMainloopBwdSm80ILi2ELi2EN4cute5tupleIJNS5_1CILi128EEES8_NS7_ILi64EEEEEENS_10bfloat16_tEfNS_4arch4Sm80ELb0ELb0ELb1ELb1ELb1ELb0ELb0ELb0ELi2ELi4ELi4ELi4ELb0EEENS1_21CollectiveEpilogueBwdISA_SB_SD_Li256ELb1ELb0ELi2EEENS1_19SingleTileSchedulerILb1ELb0ELb0ELi128EEEEEEEEEvNT_6ParamsE) ;  /* 0xfffeef8046007950 */ /* 0x000fea0003c3ffff */
        .type           $_ZN7cutlass13device_kernelIN5flash19enable_sm80_to_sm89INS1_16FlashAttnBwdSm80INS1_25CollectiveMainloopBwdSm80ILi2ELi2EN4cute5tupleIJNS5_1CILi128EEES8_NS7_ILi64EEEEEENS_10bfloat16_tEfNS_4arch4Sm80ELb0ELb0ELb1ELb1ELb1ELb0ELb0ELb0ELi2ELi4ELi4ELi4ELb0EEENS1_21CollectiveEpilogueBwdISA_SB_SD_Li256ELb1ELb0ELi2EEENS1_19SingleTileSchedulerILb1ELb0ELb0ELi128EEEEEEEEEvNT_6ParamsE$_ZZN4cute9transformINS_5tupleIJiiNS_1CILi0EEEEEENS1_IJNS1_IJNS2_ILi4EEENS2_ILi8EEEEEES5_NS2_ILi1EEEEEEZNS_7idx2crdIS4_S9_EEDaRKT_RKT0_EUlRKT_RKT0_E_EEDaSD_SG_OT1_ENKUlDpSJ_E_clIJNS1_IJiiEEEiS3_EEEDaSQ_,@function
        .size           $_ZN7cutlass13device_kernelIN5flash19enable_sm80_to_sm89INS1_16FlashAttnBwdSm80INS1_25CollectiveMainloopBwdSm80ILi2ELi2EN4cute5tupleIJNS5_1CILi128EEES8_NS7_ILi64EEEEEENS_10bfloat16_tEfNS_4arch4Sm80ELb0ELb0ELb1ELb1ELb1ELb0ELb0ELb0ELi2ELi4ELi4ELi4ELb0EEENS1_21CollectiveEpilogueBwdISA_SB_SD_Li256ELb1ELb0ELi2EEENS1_19SingleTileSchedulerILb1ELb0ELb0ELi128EEEEEEEEEvNT_6ParamsE$_ZZN4cute9transformINS_5tupleIJiiNS_1CILi0EEEEEENS1_IJNS1_IJNS2_ILi4EEENS2_ILi8EEEEEES5_NS2_ILi1EEEEEEZNS_7idx2crdIS4_S9_EEDaRKT_RKT0_EUlRKT_RKT0_E_EEDaSD_SG_OT1_ENKUlDpSJ_E_clIJNS1_IJiiEEEiS3_EEEDaSQ_,($_ZN7cutlass13device_kernelIN5flash19enable_sm80_to_sm89INS1_16FlashAttnBwdSm80INS1_25CollectiveMainloopBwdSm80ILi2ELi2EN4cute5tupleIJNS5_1CILi128EEES8_NS7_ILi64EEEEEENS_10bfloat16_tEfNS_4arch4Sm80ELb0ELb0ELb1ELb1ELb1ELb0ELb0ELb0ELi2ELi4ELi4ELi4ELb0EEENS1_21CollectiveEpilogueBwdISA_SB_SD_Li256ELb1ELb0ELi2EEENS1_19SingleTileSchedulerILb1ELb0ELb0ELi128EEEEEEEEEvNT_6ParamsE$_ZZN4cute9transformINS_5tupleIJiiiNS_1CILi0EEEEEENS1_IJNS2_ILi32EEENS2_ILi4EEENS2_ILi2EEENS2_ILi1EEEEEENS1_IJS8_S8_S8_S8_EEEZNS_7crd2crdIS4_S9_SA_EEDaRKT_RKT0_RKT1_EUlRKT_RKT0_RKT1_E_EEDaSE_SH_SK_OT2_ENKUlDpSN_E_clIJiiiS3_EEEDaSX_ - $_ZN7cutlass13device_kernelIN5flash19enable_sm80_to_sm89INS1_16FlashAttnBwdSm80INS1_25CollectiveMainloopBwdSm80ILi2ELi2EN4cute5tupleIJNS5_1CILi128EEES8_NS7_ILi64EEEEEENS_10bfloat16_tEfNS_4arch4Sm80ELb0ELb0ELb1ELb1ELb1ELb0ELb0ELb0ELi2ELi4ELi4ELi4ELb0EEENS1_21CollectiveEpilogueBwdISA_SB_SD_Li256ELb1ELb0ELi2EEENS1_19SingleTileSchedulerILb1ELb0ELb0ELi128EEEEEEEEEvNT_6ParamsE$_ZZN4cute9transformINS_5tupleIJiiNS_1CILi0EEEEEENS1_IJNS1_IJNS2_ILi4EEENS2_ILi8EEEEEES5_NS2_ILi1EEEEEEZNS_7idx2crdIS4_S9_EEDaRKT_RKT0_EUlRKT_RKT0_E_EEDaSD_SG_OT1_ENKUlDpSJ_E_clIJNS1_IJiiEEEiS3_EEEDaSQ_)
$_ZN7cutlass13device_kernelIN5flash19enable_sm80_to_sm89INS1_16FlashAttnBwdSm80INS1_25CollectiveMainloopBwdSm80ILi2ELi2EN4cute5tupleIJNS5_1CILi128EEES8_NS7_ILi64EEEEEENS_10bfloat16_tEfNS_4arch4Sm80ELb0ELb0ELb1ELb1ELb1ELb0ELb0ELb0ELi2ELi4ELi4ELi4ELb0EEENS1_21CollectiveEpilogueBwdISA_SB_SD_Li256ELb1ELb0ELi2EEENS1_19SingleTileSchedulerILb1ELb0ELb0ELi128EEEEEEEEEvNT_6ParamsE$_ZZN4cute9transformINS_5tupleIJiiNS_1CILi0EEEEEENS1_IJNS1_IJNS2_ILi4EEENS2_ILi8EEEEEES5_NS2_ILi1EEEEEEZNS_7idx2crdIS4_S9_EEDaRKT_RKT0_EUlRKT_RKT0_E_EEDaSD_SG_OT1_ENKUlDpSJ_E_clIJNS1_IJiiEEEiS3_EEEDaSQ_:
[----:B------:R-:W-:Y:S02]  /*11080*/  IADD3 R3, R1, 0x1680, RZ ;  /* 0x0000168001037810 */ /* 0x000fe40007ffe0ff */
[----:B------:R-:W-:Y:S02]  /*11090*/  MOV R6, 0x110c0 ;  /* 0x000110c000067802 */ /* 0x000fe40000000f00 */
[----:B------:R-:W-:Y:S02]  /*110a0*/  IADD3 R3, R3, c[0x0][0x20], RZ ;  /* 0x0000080003037a10 */ /* 0x000fe40007ffe0ff */
[----:B------:R-:W-:Y:S05]  /*110b0*/  CALL.REL.NOINC `($_ZN7cutlass13device_kernelIN5flash19enable_sm80_to_sm89INS1_16FlashAttnBwdSm80INS1_25CollectiveMainloopBwdSm80ILi2ELi2EN4cute5tupleIJNS5_1CILi128EEES8_NS7_ILi64EEEEEENS_10bfloat16_tEfNS_4arch4Sm80ELb0ELb0ELb1ELb1ELb1ELb0ELb0ELb0ELi2ELi4ELi4ELi4ELb0EEENS1_21CollectiveEpilogueBwdISA_SB_SD_Li256ELb1ELb0ELi2EEENS1_19SingleTileSchedulerILb1ELb0ELb0ELi128EEEEEEEEEvNT_6ParamsE$_ZN4cute3eso3ESOILb0ELb0EJNS_5tupleIJiiEEEiNS_1CILi0EEEEEC2ERKS3_RKiRKS5_) ;  /* 0xffff623000007944 */ /* 0x000fea0003c3ffff */
[----:B------:R2:W5:Y:S04]  /*110c0*/  LDL R29, [R1+0x1688] ;  /* 0x00168800011d7983 */ /* 0x0005680000100800 */
[----:B-1----:R2:W5:Y:S01]  /*110d0*/  LDL.64 R2, [R1+0x1680] ;  /* 0x0016800001027983 */ /* 0x0025620000100a00 */
[----:B------:R-:W-:Y:S02]  /*110e0*/  MOV R8, R70 ;  /* 0x0000004600087202 */ /* 0x000fe40000000f00 */
[----:B------:R-:W-:-:S04]  /*110f0*/  MOV R9, 0x0 ;  /* 0x0000000000097802 */ /* 0x000fc80000000f00 */
[----:B------:R-:W-:Y:S05]  /*11100*/  RET.REL.NODEC R8 `(_ZN7cutlass13device_kernelIN5flash19enable_sm80_to_sm89INS1_16FlashAttnBwdSm80INS1_25CollectiveMainloopBwdSm80ILi2ELi2EN4cute5tupleIJNS5_1CILi128EEES8_NS7_ILi64EEEEEENS_10bfloat16_tEfNS_4arch4Sm80ELb0ELb0ELb1ELb1ELb1ELb0ELb0ELb0ELi2ELi4ELi4ELi4ELb0EEENS1_21CollectiveEpilogueBwdISA_SB_SD_Li256ELb1ELb0ELi2EEENS1_19SingleTileSchedulerILb1ELb0ELb0ELi128EEEEEEEEEvNT_6ParamsE) ;  /* 0xfffeeef008007950 */ /* 0x000fea0003c3ffff */
        .type           $_ZN7cutlass13device_kernelIN5flash19enable_sm80_to_sm89INS1_16FlashAttnBwdSm80INS1_25CollectiveMainloopBwdSm80ILi2ELi2EN4cute5tupleIJNS5_1CILi128EEES8_NS7_ILi64EEEEEENS_10bfloat16_tEfNS_4arch4Sm80ELb0ELb0ELb1ELb1ELb1ELb0ELb0ELb0ELi2ELi4ELi4ELi4ELb0EEENS1_21CollectiveEpilogueBwdISA_SB_SD_Li256ELb1ELb0ELi2EEENS1_19SingleTileSchedulerILb1ELb0ELb0ELi128EEEEEEEEEvNT_6ParamsE$_ZZN4cute9transformINS_5tupleIJiiiNS_1CILi0EEEEEENS1_IJNS2_ILi32EEENS2_ILi4EEENS2_ILi2EEENS2_ILi1EEEEEENS1_IJS8_S8_S8_S8_EEEZNS_7crd2crdIS4_S9_SA_EEDaRKT_RKT0_RKT1_EUlRKT_RKT0_RKT1_E_EEDaSE_SH_SK_OT2_ENKUlDpSN_E_clIJiiiS3_EEEDaSX_,@function
        .size           $_ZN7cutlass13device_kernelIN5flash19enable_sm80_to_sm89INS1_16FlashAttnBwdSm80INS1_25CollectiveMainloopBwdSm80ILi2ELi2EN4cute5tupleIJNS5_1CILi128EEES8_NS7_ILi64EEEEEENS_10bfloat16_tEfNS_4arch4Sm80ELb0ELb0ELb1ELb1ELb1ELb0ELb0ELb0ELi2ELi4ELi4ELi4ELb0EEENS1_21CollectiveEpilogueBwdISA_SB_SD_Li256ELb1ELb0ELi2EEENS1_19SingleTileSchedulerILb1ELb0ELb0ELi128EEEEEEEEEvNT_6ParamsE$_ZZN4cute9transformINS_5tupleIJiiiNS_1CILi0EEEEEENS1_IJNS2_ILi32EEENS2_ILi4EEENS2_ILi2EEENS2_ILi1EEEEEENS1_IJS8_S8_S8_S8_EEEZNS_7crd2crdIS4_S9_SA_EEDaRKT_RKT0_RKT1_EUlRKT_RKT0_RKT1_E_EEDaSE_SH_SK_OT2_ENKUlDpSN_E_clIJiiiS3_EEEDaSX_,($_ZN7cutlass13device_kernelIN5flash19enable_sm80_to_sm89INS1_16FlashAttnBwdSm80INS1_25CollectiveMainloopBwdSm80ILi2ELi2EN4cute5tupleIJNS5_1CILi128EEES8_NS7_ILi64EEEEEENS_10bfloat16_tEfNS_4arch4Sm80ELb0ELb0ELb1ELb1ELb1ELb0ELb0ELb0ELi2ELi4ELi4ELi4ELb0EEENS1_21CollectiveEpilogueBwdISA_SB_SD_Li256ELb1ELb0ELi2EEENS1_19SingleTileSchedulerILb1ELb0ELb0ELi128EEEEEEEEEvNT_6ParamsE$_ZZN4cuteplIJNS_1CILi0EEEEJS2_iEEEDaRKNS_15ArithmeticTupleIJDpT_EEERKNS3_IJDpT0_EEEENKUlDpRKT_E_clIJS2_iEEEDaSH_ - $_ZN7cutlass13device_kernelIN5flash19enable_sm80_to_sm89INS1_16FlashAttnBwdSm80INS1_25CollectiveMainloopBwdSm80ILi2ELi2EN4cute5tupleIJNS5_1CILi128EEES8_NS7_ILi64EEEEEENS_10bfloat16_tEfNS_4arch4Sm80ELb0ELb0ELb1ELb1ELb1ELb0ELb0ELb0ELi2ELi4ELi4ELi4ELb0EEENS1_21CollectiveEpilogueBwdISA_SB_SD_Li256ELb1ELb0ELi2EEENS1_19SingleTileSchedulerILb1ELb0ELb0ELi128EEEEEEEEEvNT_6ParamsE$_ZZN4cute9transformINS_5tupleIJiiiNS_1CILi0EEEEEENS1_IJNS2_ILi32EEENS2_ILi4EEENS2_ILi2EEENS2_ILi1EEEEEENS1_IJS8_S8_S8_S8_EEEZNS_7crd2crdIS4_S9_SA_EEDaRKT_RKT0_RKT1_EUlRKT_RKT0_RKT1_E_EEDaSE_SH_SK_OT2_ENKUlDpSN_E_clIJiiiS3_EEEDaSX_)
$_ZN7cutlass13device_kernelIN5flash19enable_sm80_to_sm89INS1_16FlashAttnBwdSm80INS1_25CollectiveMainloopBwdSm80ILi2ELi2EN4cute5tupleIJNS5_1CILi128EEES8_NS7_ILi64EEEEEENS_10bfloat16_tEfNS_4arch4Sm80ELb0ELb0ELb1ELb1ELb1ELb0ELb0ELb0ELi2ELi4ELi4ELi4ELb0EEENS1_21CollectiveEpilogueBwdISA_SB_SD_Li256ELb1ELb0ELi2EEENS1_19SingleTileSchedulerILb1ELb0ELb0ELi128EEEEEEEEEvNT_6ParamsE$_ZZN4cute9transformINS_5tupleIJiiiNS_1CILi0EEEEEENS1_IJNS2_ILi32EEENS2_ILi4EEENS2_ILi2EEENS2_ILi1EEEEEENS1_IJS8_S8_S8_S8_EEEZNS_7crd2crdIS4_S9_SA_EEDaRKT_RKT0_RKT1_EUlRKT_RKT0_RKT1_E_EEDaSE_SH_SK_OT2_ENKUlDpSN_E_clIJiiiS3_EEEDaSX_:
        /* <DEDUP_REMOVED lines=9> */
        .type           $_ZN7cutlass13device_kernelIN5flash19enable_sm80_to_sm89INS1_16FlashAttnBwdSm80INS1_25CollectiveMainloopBwdSm80ILi2ELi2EN4cute5tupleIJNS5_1CILi128EEES8_NS7_ILi64EEEEEENS_10bfloat16_tEfNS_4arch4Sm80ELb0ELb0ELb1ELb1ELb1ELb0ELb0ELb0ELi2ELi4ELi4ELi4ELb0EEENS1_21CollectiveEpilogueBwdISA_SB_SD_Li256ELb1ELb0ELi2EEENS1_19SingleTileSchedulerILb1ELb0ELb0ELi128EEEEEEEEEvNT_6ParamsE$_ZZN4cuteplIJNS_1CILi0EEEEJS2_iEEEDaRKNS_15ArithmeticTupleIJDpT_EEERKNS3_IJDpT0_EEEENKUlDpRKT_E_clIJS2_iEEEDaSH_,@function
        .size           $_ZN7cutlass13device_kernelIN5flash19enable_sm80_to_sm89INS1_16FlashAttnBwdSm80INS1_25CollectiveMainloopBwdSm80ILi2ELi2EN4cute5tupleIJNS5_1CILi128EEES8_NS7_ILi64EEEEEENS_10bfloat16_tEfNS_4arch4Sm80ELb0ELb0ELb1ELb1ELb1ELb0ELb0ELb0ELi2ELi4ELi4ELi4ELb0EEENS1_21CollectiveEpilogueBwdISA_SB_SD_Li256ELb1ELb0ELi2EEENS1_19SingleTileSchedulerILb1ELb0ELb0ELi128EEEEEEEEEvNT_6ParamsE$_ZZN4cuteplIJNS_1CILi0EEEEJS2_iEEEDaRKNS_15ArithmeticTupleIJDpT_EEERKNS3_IJDpT0_EEEENKUlDpRKT_E_clIJS2_iEEEDaSH_,($_ZN7cutlass13device_kernelIN5flash19enable_sm80_to_sm89INS1_16FlashAttnBwdSm80INS1_25CollectiveMainloopBwdSm80ILi2ELi2EN4cute5tupleIJNS5_1CILi128EEES8_NS7_ILi64EEEEEENS_10bfloat16_tEfNS_4arch4Sm80ELb0ELb0ELb1ELb1ELb1ELb0ELb0ELb0ELi2ELi4ELi4ELi4ELb0EEENS1_21CollectiveEpilogueBwdISA_SB_SD_Li256ELb1ELb0ELi2EEENS1_19SingleTileSchedulerILb1ELb0ELb0ELi128EEEEEEEEEvNT_6ParamsE$_ZZN4cuteplIJNS_1CILi0EEES2_EJS2_iEEEDaRKNS_15ArithmeticTupleIJDpT_EEERKNS3_IJDpT0_EEEENKUlDpRKT_E_clIJS2_iEEEDaSH_ - $_ZN7cutlass13device_kernelIN5flash19enable_sm80_to_sm89INS1_16FlashAttnBwdSm80INS1_25CollectiveMainloopBwdSm80ILi2ELi2EN4cute5tupleIJNS5_1CILi128EEES8_NS7_ILi64EEEEEENS_10bfloat16_tEfNS_4arch4Sm80ELb0ELb0ELb1ELb1ELb1ELb0ELb0ELb0ELi2ELi4ELi4ELi4ELb0EEENS1_21CollectiveEpilogueBwdISA_SB_SD_Li256ELb1ELb0ELi2EEENS1_19SingleTileSchedulerILb1ELb0ELb0ELi128EEEEEEEEEvNT_6ParamsE$_ZZN4cuteplIJNS_1CILi0EEEEJS2_iEEEDaRKNS_15ArithmeticTupleIJDpT_EEERKNS3_IJDpT0_EEEENKUlDpRKT_E_clIJS2_iEEEDaSH_)
$_ZN7cutlass13device_kernelIN5flash19enable_sm80_to_sm89INS1_16FlashAttnBwdSm80INS1_25CollectiveMainloopBwdSm80ILi2ELi2EN4cute5tupleIJNS5_1CILi128EEES8_NS7_ILi64EEEEEENS_10bfloat16_tEfNS_4arch4Sm80ELb0ELb0ELb1ELb1ELb1ELb0ELb0ELb0ELi2ELi4ELi4ELi4ELb0EEENS1_21CollectiveEpilogueBwdISA_SB_SD_Li256ELb1ELb0ELi2EEENS1_19SingleTileSchedulerILb1ELb0ELb0ELi128EEEEEEEEEvNT_6ParamsE$_ZZN4cuteplIJNS_1CILi0EEEEJS2_iEEEDaRKNS_15ArithmeticTupleIJDpT_EEERKNS3_IJDpT0_EEEENKUlDpRKT_E_clIJS2_iEEEDaSH_:
[----:B------:R-:W-:Y:S02]  /*111a0*/  IADD3 R11, R1, 0x13b8, RZ ;  /* 0x000013b8010b7810 */ /* 0x000fe40007ffe0ff */
[----:B------:R-:W-:Y:S02]  /*111b0*/  MOV R6, 0x111e0 ;  /* 0x000111e000067802 */ /* 0x000fe40000000f00 */
[----:B------:R-:W-:Y:S02]  /*111c0*/  IADD3 R11, R11, c[0x0][0x20], RZ ;  /* 0x000008000b0b7a10 */ /* 0x000fe40007ffe0ff */
[----:B------:R-:W-:Y:S05]  /*111d0*/  CALL.REL.NOINC `($_ZN7cutlass13device_kernelIN5flash19enable_sm80_to_sm89INS1_16FlashAttnBwdSm80INS1_25CollectiveMainloopBwdSm80ILi2ELi2EN4cute5tupleIJNS5_1CILi128EEES8_NS7_ILi64EEEEEENS_10bfloat16_tEfNS_4arch4Sm80ELb0ELb0ELb1ELb1ELb1ELb0ELb0ELb0ELi2ELi4ELi4ELi4ELb0EEENS1_21CollectiveEpilogueBwdISA_SB_SD_Li256ELb1ELb0ELi2EEENS1_19SingleTileSchedulerILb1ELb0ELb0ELi128EEEEEEEEEvNT_6ParamsE$_ZN4cute5tupleIJNS_1CILi0EEEiEEC2ERKS2_RKi) ;  /* 0xffffb00000007944 */ /* 0x000fea0003c3ffff */
[----:B------:R1:W5:Y:S01]  /*111e0*/  LDL R3, [R1+0x13b8] ;  /* 0x0013b80001037983 */ /* 0x0003620000100800 */
[----:B------:R-:W-:-:S04]  /*111f0*/  MOV R11, 0x0 ;  /* 0x00000000000b7802 */ /* 0x000fc80000000f00 */
[----:B------:R-:W-:Y:S05]  /*11200*/  RET.REL.NODEC R10 `(_ZN7cutlass13device_kernelIN5flash19enable_sm80_to_sm89INS1_16FlashAttnBwdSm80INS1_25CollectiveMainloopBwdSm80ILi2ELi2EN4cute5tupleIJNS5_1CILi128EEES8_NS7_ILi64EEEEEENS_10bfloat16_tEfNS_4arch4Sm80ELb0ELb0ELb1ELb1ELb1ELb0ELb0ELb0ELi2ELi4ELi4ELi4ELb0EEENS1_21CollectiveEpilogueBwdISA_SB_SD_Li256ELb1ELb0ELi2EEENS1_19SingleTileSchedulerILb1ELb0ELb0ELi128EEEEEEEEEvNT_6ParamsE) ;  /* 0xfffeedf00a007950 */ /* 0x000fea0003c3ffff */
        .type           $_ZN7cutlass13device_kernelIN5flash19enable_sm80_to_sm89INS1_16FlashAttnBwdSm80INS1_25CollectiveMainloopBwdSm80ILi2ELi2EN4cute5tupleIJNS5_1CILi128EEES8_NS7_ILi64EEEEEENS_10bfloat16_tEfNS_4arch4Sm80ELb0ELb0ELb1ELb1ELb1ELb0ELb0ELb0ELi2ELi4ELi4ELi4ELb0EEENS1_21CollectiveEpilogueBwdISA_SB_SD_Li256ELb1ELb0ELi2EEENS1_19SingleTileSchedulerILb1ELb0ELb0ELi128EEEEEEEEEvNT_6ParamsE$_ZZN4cuteplIJNS_1CILi0EEES2_EJS2_iEEEDaRKNS_15ArithmeticTupleIJDpT_EEERKNS3_IJDpT0_EEEENKUlDpRKT_E_clIJS2_iEEEDaSH_,@function
        .size           $_ZN7cutlass13device_kernelIN5flash19enable_sm80_to_sm89INS1_16FlashAttnBwdSm80INS1_25CollectiveMainloopBwdSm80ILi2ELi2EN4cute5tupleIJNS5_1CILi128EEES8_NS7_ILi64EEEEEENS_10bfloat16_tEfNS_4arch4Sm80ELb0ELb0ELb1ELb1ELb1ELb0ELb0ELb0ELi2ELi4ELi4ELi4ELb0EEENS1_21CollectiveEpilogueBwdISA_SB_SD_Li256ELb1ELb0ELi2EEENS1_19SingleTileSchedulerILb1ELb0ELb0ELi128EEEEEEEEEvNT_6ParamsE$_ZZN4cuteplIJNS_1CILi0EEES2_EJS2_iEEEDaRKNS_15ArithmeticTupleIJDpT_EEERKNS3_IJDpT0_EEEENKUlDpRKT_E_clIJS2_iEEEDaSH_,($_ZN7cutlass13device_kernelIN5flash19enable_sm80_to_sm89INS1_16FlashAttnBwdSm80INS1_25CollectiveMainloopBwdSm80ILi2ELi2EN4cute5tupleIJNS5_1CILi128EEES8_NS7_ILi64EEEEEENS_10bfloat16_tEfNS_4arch4Sm80ELb0ELb0ELb1ELb1ELb1ELb0ELb0ELb0ELi2ELi4ELi4ELi4ELb0EEENS1_21CollectiveEpilogueBwdISA_SB_SD_Li256ELb1ELb0ELi2EEENS1_19SingleTileSchedulerILb1ELb0ELb0ELi128EEEEEEEEEvNT_6ParamsE$_ZZN4cuteplIJNS_1CILi0EEES2_EJiEEEDaRKNS_15ArithmeticTupleIJDpT_EEERKNS3_IJDpT0_EEEENKUlDpRKT_E_clIJiS2_EEEDaSH_ - $_ZN7cutlass13device_kernelIN5flash19enable_sm80_to_sm89INS1_16FlashAttnBwdSm80INS1_25CollectiveMainloopBwdSm80ILi2ELi2EN4cute5tupleIJNS5_1CILi128EEES8_NS7_ILi64EEEEEENS_10bfloat16_tEfNS_4arch4Sm80ELb0ELb0ELb1ELb1ELb1ELb0ELb0ELb0ELi2ELi4ELi4ELi4ELb0EEENS1_21CollectiveEpilogueBwdISA_SB_SD_Li256ELb1ELb0ELi2EEENS1_19SingleTileSchedulerILb1ELb0ELb0ELi128EEEEEEEEEvNT_6ParamsE$_ZZN4cuteplIJNS_1CILi0EEES2_EJS2_iEEEDaRKNS_15ArithmeticTupleIJDpT_EEERKNS3_IJDpT0_EEEENKUlDpRKT_E_clIJS2_iEEEDaSH_)
$_ZN7cutlass13device_kernelIN5flash19enable_sm80_to_sm89INS1_16FlashAttnBwdSm80INS1_25CollectiveMainloopBwdSm80ILi2ELi2EN4cute5tupleIJNS5_1CILi128EEES8_NS7_ILi64EEEEEENS_10bfloat16_tEfNS_4arch4Sm80ELb0ELb0ELb1ELb1ELb1ELb0ELb0ELb0ELi2ELi4ELi4ELi4ELb0EEENS1_21CollectiveEpilogueBwdISA_SB_SD_Li256ELb1ELb0ELi2EEENS1_19SingleTileSchedulerILb1ELb0ELb0ELi128EEEEEEEEEvNT_6ParamsE$_ZZN4cuteplIJNS_1CILi0EEES2_EJS2_iEEEDaRKNS_15ArithmeticTupleIJDpT_EEERKNS3_IJDpT0_EEEENKUlDpRKT_E_clIJS2_iEEEDaSH_:
[----:B------:R-:W-:Y:S02]  /*11210*/  IADD3 R11, R1, 0x13b8, RZ ;  /* 0x000013b8010b7810 */ /* 0x000fe40007ffe0ff */
[----:B------:R-:W-:Y:S02]  /*11220*/  MOV R6, 0x11250 ;  /* 0x0001125000067802 */ /* 0x000fe40000000f00 */
[----:B------:R-:W-:Y:S02]  /*11230*/  IADD3 R11, R11, c[0x0][0x20], RZ ;  /* 0x000008000b0b7a10 */ /* 0x000fe40007ffe0ff */
[----:B------:R-:W-:Y:S05]  /*11240*/  CALL.REL.NOINC `($_ZN7cutlass13device_kernelIN5flash19enable_sm80_to_sm89INS1_16FlashAttnBwdSm80INS1_25CollectiveMainloopBwdSm80ILi2ELi2EN4cute5tupleIJNS5_1CILi128EEES8_NS7_ILi64EEEEEENS_10bfloat16_tEfNS_4arch4Sm80ELb0ELb0ELb1ELb1ELb1ELb0ELb0ELb0ELi2ELi4ELi4ELi4ELb0EEENS1_21CollectiveEpilogueBwdISA_SB_SD_Li256ELb1ELb0ELi2EEENS1_19SingleTileSchedulerILb1ELb0ELb0ELi128EEEEEEEEEvNT_6ParamsE$_ZN4cute5tupleIJNS_1CILi0EEEiEEC2ERKS2_RKi) ;  /* 0xffffaf9000007944 */ /* 0x000fea0003c3ffff */
[----:B------:R1:W5:Y:S01]  /*11250*/  LDL R2, [R1+0x13b8] ;  /* 0x0013b80001027983 */ /* 0x0003620000100800 */
[----:B------:R-:W-:-:S04]  /*11260*/  MOV R11, 0x0 ;  /* 0x00000000000b7802 */ /* 0x000fc80000000f00 */
[----:B------:R-:W-:Y:S05]  /*11270*/  RET.REL.NODEC R10 `(_ZN7cutlass13device_kernelIN5flash19enable_sm80_to_sm89INS1_16FlashAttnBwdSm80INS1_25CollectiveMainloopBwdSm80ILi2ELi2EN4cute5tupleIJNS5_1CILi128EEES8_NS7_ILi64EEEEEENS_10bfloat16_tEfNS_4arch4Sm80ELb0ELb0ELb1ELb1ELb1ELb0ELb0ELb0ELi2ELi4ELi4ELi4ELb0EEENS1_21CollectiveEpilogueBwdISA_SB_SD_Li256ELb1ELb0ELi2EEENS1_19SingleTileSchedulerILb1ELb0ELb0ELi128EEEEEEEEEvNT_6ParamsE) ;  /* 0xfffeed800a007950 */ /* 0x000fea0003c3ffff */
        .type           $_ZN7cutlass13device_kernelIN5flash19enable_sm80_to_sm89INS1_16FlashAttnBwdSm80INS1_25CollectiveMainloopBwdSm80ILi2ELi2EN4cute5tupleIJNS5_1CILi128EEES8_NS7_ILi64EEEEEENS_10bfloat16_tEfNS_4arch4Sm80ELb0ELb0ELb1ELb1ELb1ELb0ELb0ELb0ELi2ELi4ELi4ELi4ELb0EEENS1_21CollectiveEpilogueBwdISA_SB_SD_Li256ELb1ELb0ELi2EEENS1_19SingleTileSchedulerILb1ELb0ELb0ELi128EEEEEEEEEvNT_6ParamsE$_ZZN4cuteplIJNS_1CILi0EEES2_EJiEEEDaRKNS_15ArithmeticTupleIJDpT_EEERKNS3_IJDpT0_EEEENKUlDpRKT_E_clIJiS2_EEEDaSH_,@function
        .size           $_ZN7cutlass13device_kernelIN5flash19enable_sm80_to_sm89INS1_16FlashAttnBwdSm80INS1_25CollectiveMainloopBwdSm80ILi2ELi2EN4cute5tupleIJNS5_1CILi128EEES8_NS7_ILi64EEEEEENS_10bfloat16_tEfNS_4arch4Sm80ELb0ELb0ELb1ELb1ELb1ELb0ELb0ELb0ELi2ELi4ELi4ELi4ELb0EEENS1_21CollectiveEpilogueBwdISA_SB_SD_Li256ELb1ELb0ELi2EEENS1_19SingleTileSchedulerILb1ELb0ELb0ELi128EEEEEEEEEvNT_6ParamsE$_ZZN4cuteplIJNS_1CILi0EEES2_EJiEEEDaRKNS_15ArithmeticTupleIJDpT_EEERKNS3_IJDpT0_EEEENKUlDpRKT_E_clIJiS2_EEEDaSH_,($_ZN7cutlass13device_kernelIN5flash19enable_sm80_to_sm89INS1_16FlashAttnBwdSm80INS1_25CollectiveMainloopBwdSm80ILi2ELi2EN4cute5tupleIJNS5_1CILi128EEES8_NS7_ILi64EEEEEENS_10bfloat16_tEfNS_4arch4Sm80ELb0ELb0ELb1ELb1ELb1ELb0ELb0ELb0ELi2ELi4ELi4ELi4ELb0EEENS1_21CollectiveEpilogueBwdISA_SB_SD_Li256ELb1ELb0ELi2EEENS1_19SingleTileSchedulerILb1ELb0ELb0ELi128EEEEEEEEEvNT_6ParamsE$_ZZN4cuteplIJNS_1CILi0EEES2_EJiS2_EEEDaRKNS_15ArithmeticTupleIJDpT_EEERKNS3_IJDpT0_EEEENKUlDpRKT_E_clIJiS2_EEEDaSH_ - $_ZN7cutlass13device_kernelIN5flash19enable_sm80_to_sm89INS1_16FlashAttnBwdSm80INS1_25CollectiveMainloopBwdSm80ILi2ELi2EN4cute5tupleIJNS5_1CILi128EEES8_NS7_ILi64EEEEEENS_10bfloat16_tEfNS_4arch4Sm80ELb0ELb0ELb1ELb1ELb1ELb0ELb0ELb0ELi2ELi4ELi4ELi4ELb0EEENS1_21CollectiveEpilogueBwdISA_SB_SD_Li256ELb1ELb0ELi2EEENS1_19SingleTileSchedulerILb1ELb0ELb0ELi128EEEEEEEEEvNT_6ParamsE$_ZZN4cuteplIJNS_1CILi0EEES2_EJiEEEDaRKNS_15ArithmeticTupleIJDpT_EEERKNS3_IJDpT0_EEEENKUlDpRKT_E_clIJiS2_EEEDaSH_)
$_ZN7cutlass13device_kernelIN5flash19enable_sm80_to_sm89INS1_16FlashAttnBwdSm80INS1_25CollectiveMainloopBwdSm80ILi2ELi2EN4cute5tupleIJNS5_1CILi128EEES8_NS7_ILi64EEEEEENS_10bfloat16_tEfNS_4arch4Sm80ELb0ELb0ELb1ELb1ELb1ELb0ELb0ELb0ELi2ELi4ELi4ELi4ELb0EEENS1_21CollectiveEpilogueBwdISA_SB_SD_Li256ELb1ELb0ELi2EEENS1_19SingleTileSchedulerILb1ELb0ELb0ELi128EEEEEEEEEvNT_6ParamsE$_ZZN4cuteplIJNS_1CILi0EEES2_EJiEEEDaRKNS_15ArithmeticTupleIJDpT_EEERKNS3_IJDpT0_EEEENKUlDpRKT_E_clIJiS2_EEEDaSH_:
[----:B------:R-:W-:Y:S02]  /*11280*/  IADD3 R2, R1, 0x16a8, RZ ;  /* 0x000016a801027810 */ /* 0x000fe40007ffe0ff */
[----:B------:R-:W-:Y:S02]  /*11290*/  MOV R10, 0x112c0 ;  /* 0x000112c0000a7802 */ /* 0x000fe40000000f00 */
[----:B------:R-:W-:Y:S02]  /*112a0*/  IADD3 R2, R2, c[0x0][0x20], RZ ;  /* 0x0000080002027a10 */ /* 0x000fe40007ffe0ff */
[----:B------:R-:W-:Y:S05]  /*112b0*/  CALL.REL.NOINC `($_ZN7cutlass13device_kernelIN5flash19enable_sm80_to_sm89INS1_16FlashAttnBwdSm80INS1_25CollectiveMainloopBwdSm80ILi2ELi2EN4cute5tupleIJNS5_1CILi128EEES8_NS7_ILi64EEEEEENS_10bfloat16_tEfNS_4arch4Sm80ELb0ELb0ELb1ELb1ELb1ELb0ELb0ELb0ELi2ELi4ELi4ELi4ELb0EEENS1_21CollectiveEpilogueBwdISA_SB_SD_Li256ELb1ELb0ELi2EEENS1_19SingleTileSchedulerILb1ELb0ELb0ELi128EEEEEEEEEvNT_6ParamsE$_ZN4cute5tupleIJiNS_1CILi0EEEEEC2ERKiRKS2_) ;  /* 0xffffb06000007944 */ /* 0x000fea0003c3ffff */
[----:B-1----:R1:W5:Y:S01]  /*112c0*/  LDL R3, [R1+0x16a8] ;  /* 0x0016a80001037983 */ /* 0x0023620000100800 */
[----:B------:R-:W-:-:S04]  /*112d0*/  MOV R5, 0x0 ;  /* 0x0000000000057802 */ /* 0x000fc80000000f00 */
[----:B------:R-:W-:Y:S05]  /*112e0*/  RET.REL.NODEC R4 `(_ZN7cutlass13device_kernelIN5flash19enable_sm80_to_sm89INS1_16FlashAttnBwdSm80INS1_25CollectiveMainloopBwdSm80ILi2ELi2EN4cute5tupleIJNS5_1CILi128EEES8_NS7_ILi64EEEEEENS_10bfloat16_tEfNS_4arch4Sm80ELb0ELb0ELb1ELb1ELb1ELb0ELb0ELb0ELi2ELi4ELi4ELi4ELb0EEENS1_21CollectiveEpilogueBwdISA_SB_SD_Li256ELb1ELb0ELi2EEENS1_19SingleTileSchedulerILb1ELb0ELb0ELi128EEEEEEEEEvNT_6ParamsE) ;  /* 0xfffeed1004007950 */ /* 0x000fea0003c3ffff */
        .type           $_ZN7cutlass13device_kernelIN5flash19enable_sm80_to_sm89INS1_16FlashAttnBwdSm80INS1_25CollectiveMainloopBwdSm80ILi2ELi2EN4cute5tupleIJNS5_1CILi128EEES8_NS7_ILi64EEEEEENS_10bfloat16_tEfNS_4arch4Sm80ELb0ELb0ELb1ELb1ELb1ELb0ELb0ELb0ELi2ELi4ELi4ELi4ELb0EEENS1_21CollectiveEpilogueBwdISA_SB_SD_Li256ELb1ELb0ELi2EEENS1_19SingleTileSchedulerILb1ELb0ELb0ELi128EEEEEEEEEvNT_6ParamsE$_ZZN4cuteplIJNS_1CILi0EEES2_EJiS2_EEEDaRKNS_15ArithmeticTupleIJDpT_EEERKNS3_IJDpT0_EEEENKUlDpRKT_E_clIJiS2_EEEDaSH_,@function
        .size           $_ZN7cutlass13device_kernelIN5flash19enable_sm80_to_sm89INS1_16FlashAttnBwdSm80INS1_25CollectiveMainloopBwdSm80ILi2ELi2EN4cute5tupleIJNS5_1CILi128EEES8_NS7_ILi64EEEEEENS_10bfloat16_tEfNS_4arch4Sm80ELb0ELb0ELb1ELb1ELb1ELb0ELb0ELb0ELi2ELi4ELi4ELi4ELb0EEENS1_21CollectiveEpilogueBwdISA_SB_SD_Li256ELb1ELb0ELi2EEENS1_19SingleTileSchedulerILb1ELb0ELb0ELi128EEEEEEEEEvNT_6ParamsE$_ZZN4cuteplIJNS_1CILi0EEES2_EJiS2_EEEDaRKNS_15ArithmeticTupleIJDpT_EEERKNS3_IJDpT0_EEEENKUlDpRKT_E_clIJiS2_EEEDaSH_,($_ZN7cutlass13device_kernelIN5flash19enable_sm80_to_sm89INS1_16FlashAttnBwdSm80INS1_25CollectiveMainloopBwdSm80ILi2ELi2EN4cute5tupleIJNS5_1CILi128EEES8_NS7_ILi64EEEEEENS_10bfloat16_tEfNS_4arch4Sm80ELb0ELb0ELb1ELb1ELb1ELb0ELb0ELb0ELi2ELi4ELi4ELi4ELb0EEENS1_21CollectiveEpilogueBwdISA_SB_SD_Li256ELb1ELb0ELi2EEENS1_19SingleTileSchedulerILb1ELb0ELb0ELi128EEEEEEEEEvNT_6ParamsE$_ZZN4cuteplIJNS_1CILi0EEES2_EJiiEEEDaRKNS_15ArithmeticTupleIJDpT_EEERKNS3_IJDpT0_EEEENKUlDpRKT_E_clIJiiEEEDaSH_ - $_ZN7cutlass13device_kernelIN5flash19enable_sm80_to_sm89INS1_16FlashAttnBwdSm80INS1_25CollectiveMainloopBwdSm80ILi2ELi2EN4cute5tupleIJNS5_1CILi128EEES8_NS7_ILi64EEEEEENS_10bfloat16_tEfNS_4arch4Sm80ELb0ELb0ELb1ELb1ELb1ELb0ELb0ELb0ELi2ELi4ELi4ELi4ELb0EEENS1_21CollectiveEpilogueBwdISA_SB_SD_Li256ELb1ELb0ELi2EEENS1_19SingleTileSchedulerILb1ELb0ELb0ELi128EEEEEEEEEvNT_6ParamsE$_ZZN4cuteplIJNS_1CILi0EEES2_EJiS2_EEEDaRKNS_15ArithmeticTupleIJDpT_EEERKNS3_IJDpT0_EEEENKUlDpRKT_E_clIJiS2_EEEDaSH_)
$_ZN7cutlass13device_kernelIN5flash19enable_sm80_to_sm89INS1_16FlashAttnBwdSm80INS1_25CollectiveMainloopBwdSm80ILi2ELi2EN4cute5tupleIJNS5_1CILi128EEES8_NS7_ILi64EEEEEENS_10bfloat16_tEfNS_4arch4Sm80ELb0ELb0ELb1ELb1ELb1ELb0ELb0ELb0ELi2ELi4ELi4ELi4ELb0EEENS1_21CollectiveEpilogueBwdISA_SB_SD_Li256ELb1ELb0ELi2EEENS1_19SingleTileSchedulerILb1ELb0ELb0ELi128EEEEEEEEEvNT_6ParamsE$_ZZN4cuteplIJNS_1CILi0EEES2_EJiS2_EEEDaRKNS_15ArithmeticTupleIJDpT_EEERKNS3_IJDpT0_EEEENKUlDpRKT_E_clIJiS2_EEEDaSH_:
[----:B------:R-:W-:Y:S02]  /*112f0*/  IADD3 R2, R1, 0x16a8, RZ ;  /* 0x000016a801027810 */ /* 0x000fe40007ffe0ff */
[----:B------:R-:W-:Y:S02]  /*11300*/  MOV R10, 0x11330 ;  /* 0x00011330000a7802 */ /* 0x000fe40000000f00 */
[----:B------:R-:W-:Y:S02]  /*11310*/  IADD3 R2, R2, c[0x0][0x20], RZ ;  /* 0x0000080002027a10 */ /* 0x000fe40007ffe0ff */
[----:B------:R-:W-:Y:S05]  /*11320*/  CALL.REL.NOINC `($_ZN7cutlass13device_kernelIN5flash19enable_sm80_to_sm89INS1_16FlashAttnBwdSm80INS1_25CollectiveMainloopBwdSm80ILi2ELi2EN4cute5tupleIJNS5_1CILi128EEES8_NS7_ILi64EEEEEENS_10bfloat16_tEfNS_4arch4Sm80ELb0ELb0ELb1ELb1ELb1ELb0ELb0ELb0ELi2ELi4ELi4ELi4ELb0EEENS1_21CollectiveEpilogueBwdISA_SB_SD_Li256ELb1ELb0ELi2EEENS1_19SingleTileSchedulerILb1ELb0ELb0ELi128EEEEEEEEEvNT_6ParamsE$_ZN4cute5tupleIJiNS_1CILi0EEEEEC2ERKiRKS2_) ;  /* 0xffffaff000007944 */ /* 0x000fea0003c3ffff */
[----:B------:R2:W5:Y:S01]  /*11330*/  LDL R27, [R1+0x16a8] ;  /* 0x0016a800011b7983 */ /* 0x0005620000100800 */
[----:B------:R-:W-:-:S04]  /*11340*/  MOV R5, 0x0 ;  /* 0x0000000000057802 */ /* 0x000fc80000000f00 */
[----:B------:R-:W-:Y:S05]  /*11350*/  RET.REL.NODEC R4 `(_ZN7cutlass13device_kernelIN5flash19enable_sm80_to_sm89INS1_16FlashAttnBwdSm80INS1_25CollectiveMainloopBwdSm80ILi2ELi2EN4cute5tupleIJNS5_1CILi128EEES8_NS7_ILi64EEEEEENS_10bfloat16_tEfNS_4arch4Sm80ELb0ELb0ELb1ELb1ELb1ELb0ELb0ELb0ELi2ELi4ELi4ELi4ELb0EEENS1_21CollectiveEpilogueBwdISA_SB_SD_Li256ELb1ELb0ELi2EEENS1_19SingleTileSchedulerILb1ELb0ELb0ELi128EEEEEEEEEvNT_6ParamsE) ;  /* 0xfffeeca004007950 */ /* 0x000fea0003c3ffff */
        .type           $_ZN7cutlass13device_kernelIN5flash19enable_sm80_to_sm89INS1_16FlashAttnBwdSm80INS1_25CollectiveMainloopBwdSm80ILi2ELi2EN4cute5tupleIJNS5_1CILi128EEES8_NS7_ILi64EEEEEENS_10bfloat16_tEfNS_4arch4Sm80ELb0ELb0ELb1ELb1ELb1ELb0ELb0ELb0ELi2ELi4ELi4ELi4ELb0EEENS1_21CollectiveEpilogueBwdISA_SB_SD_Li256ELb1ELb0ELi2EEENS1_19SingleTileSchedulerILb1ELb0ELb0ELi128EEEEEEEEEvNT_6ParamsE$_ZZN4cuteplIJNS_1CILi0EEES2_EJiiEEEDaRKNS_15ArithmeticTupleIJDpT_EEERKNS3_IJDpT0_EEEENKUlDpRKT_E_clIJiiEEEDaSH_,@function
        .size           $_ZN7cutlass13device_kernelIN5flash19enable_sm80_to_sm89INS1_16FlashAttnBwdSm80INS1_25CollectiveMainloopBwdSm80ILi2ELi2EN4cute5tupleIJNS5_1CILi128EEES8_NS7_ILi64EEEEEENS_10bfloat16_tEfNS_4arch4Sm80ELb0ELb0ELb1ELb1ELb1ELb0ELb0ELb0ELi2ELi4ELi4ELi4ELb0EEENS1_21CollectiveEpilogueBwdISA_SB_SD_Li256ELb1ELb0ELi2EEENS1_19SingleTileSchedulerILb1ELb0ELb0ELi128EEEEEEEEEvNT_6ParamsE$_ZZN4cuteplIJNS_1CILi0EEES2_EJiiEEEDaRKNS_15ArithmeticTupleIJDpT_EEERKNS3_IJDpT0_EEEENKUlDpRKT_E_clIJiiEEEDaSH_,($_ZN7cutlass13device_kernelIN5flash19enable_sm80_to_sm89INS1_16FlashAttnBwdSm80INS1_25CollectiveMainloopBwdSm80ILi2ELi2EN4cute5tupleIJNS5_1CILi128EEES8_NS7_ILi64EEEEEENS_10bfloat16_tEfNS_4arch4Sm80ELb0ELb0ELb1ELb1ELb1ELb0ELb0ELb0ELi2ELi4ELi4ELi4ELb0EEENS1_21CollectiveEpilogueBwdISA_SB_SD_Li256ELb1ELb0ELi2EEENS1_19SingleTileSchedulerILb1ELb0ELb0ELi128EEEEEEEEEvNT_6ParamsE$_ZZN4cuteplIJNS_1CILi0EEEiEJS2_iEEEDaRKNS_15ArithmeticTupleIJDpT_EEERKNS3_IJDpT0_EEEENKUlDpRKT_E_clIJS2_iEEEDaSH_ - $_ZN7cutlass13device_kernelIN5flash19enable_sm80_to_sm89INS1_16FlashAttnBwdSm80INS1_25CollectiveMainloopBwdSm80ILi2ELi2EN4cute5tupleIJNS5_1CILi128EEES8_NS7_ILi64EEEEEENS_10bfloat16_tEfNS_4arch4Sm80ELb0ELb0ELb1ELb1ELb1ELb0ELb0ELb0ELi2ELi4ELi4ELi4ELb0EEENS1_21CollectiveEpilogueBwdISA_SB_SD_Li256ELb1ELb0ELi2EEENS1_19SingleTileSchedulerILb1ELb0ELb0ELi128EEEEEEEEEvNT_6ParamsE$_ZZN4cuteplIJNS_1CILi0EEES2_EJiiEEEDaRKNS_15ArithmeticTupleIJDpT_EEERKNS3_IJDpT0_EEEENKUlDpRKT_E_clIJiiEEEDaSH_)
$_ZN7cutlass13device_kernelIN5flash19enable_sm80_to_sm89INS1_16FlashAttnBwdSm80INS1_25CollectiveMainloopBwdSm80ILi2ELi2EN4cute5tupleIJNS5_1CILi128EEES8_NS7_ILi64EEEEEENS_10bfloat16_tEfNS_4arch4Sm80ELb0ELb0ELb1ELb1ELb1ELb0ELb0ELb0ELi2ELi4ELi4ELi4ELb0EEENS1_21CollectiveEpilogueBwdISA_SB_SD_Li256ELb1ELb0ELi2EEENS1_19SingleTileSchedulerILb1ELb0ELb0ELi128EEEEEEEEEvNT_6ParamsE$_ZZN4cuteplIJNS_1CILi0EEES2_EJiiEEEDaRKNS_15ArithmeticTupleIJDpT_EEERKNS3_IJDpT0_EEEENKUlDpRKT_E_clIJiiEEEDaSH_:
        /* <DEDUP_REMOVED lines=8> */
        .type           $_ZN7cutlass13device_kernelIN5flash19enable_sm80_to_sm89INS1_16FlashAttnBwdSm80INS1_25CollectiveMainloopBwdSm80ILi2ELi2EN4cute5tupleIJNS5_1CILi128EEES8_NS7_ILi64EEEEEENS_10bfloat16_tEfNS_4arch4Sm80ELb0ELb0ELb1ELb1ELb1ELb0ELb0ELb0ELi2ELi4ELi4ELi4ELb0EEENS1_21CollectiveEpilogueBwdISA_SB_SD_Li256ELb1ELb0ELi2EEENS1_19SingleTileSchedulerILb1ELb0ELb0ELi128EEEEEEEEEvNT_6ParamsE$_ZZN4cuteplIJNS_1CILi0EEEiEJS2_iEEEDaRKNS_15ArithmeticTupleIJDpT_EEERKNS3_IJDpT0_EEEENKUlDpRKT_E_clIJS2_iEEEDaSH_,@function
        .size           $_ZN7cutlass13device_kernelIN5flash19enable_sm80_to_sm89INS1_16FlashAttnBwdSm80INS1_25CollectiveMainloopBwdSm80ILi2ELi2EN4cute5tupleIJNS5_1CILi128EEES8_NS7_ILi64EEEEEENS_10bfloat16_tEfNS_4arch4Sm80ELb0ELb0ELb1ELb1ELb1ELb0ELb0ELb0ELi2ELi4ELi4ELi4ELb0EEENS1_21CollectiveEpilogueBwdISA_SB_SD_Li256ELb1ELb0ELi2EEENS1_19SingleTileSchedulerILb1ELb0ELb0ELi128EEEEEEEEEvNT_6ParamsE$_ZZN4cuteplIJNS_1CILi0EEEiEJS2_iEEEDaRKNS_15ArithmeticTupleIJDpT_EEERKNS3_IJDpT0_EEEENKUlDpRKT_E_clIJS2_iEEEDaSH_,($_ZN7cutlass13device_kernelIN5flash19enable_sm80_to_sm89INS1_16FlashAttnBwdSm80INS1_25CollectiveMainloopBwdSm80ILi2ELi2EN4cute5tupleIJNS5_1CILi128EEES8_NS7_ILi64EEEEEENS_10bfloat16_tEfNS_4arch4Sm80ELb0ELb0ELb1ELb1ELb1ELb0ELb0ELb0ELi2ELi4ELi4ELi4ELb0EEENS1_21CollectiveEpilogueBwdISA_SB_SD_Li256ELb1ELb0ELi2EEENS1_19SingleTileSchedulerILb1ELb0ELb0ELi128EEEEEEEEEvNT_6ParamsE$_ZZN4cuteplIJNS_1CILi0EEEiEJiEEEDaRKNS_15ArithmeticTupleIJDpT_EEERKNS3_IJDpT0_EEEENKUlDpRKT_E_clIJiiEEEDaSH_ - $_ZN7cutlass13device_kernelIN5flash19enable_sm80_to_sm89INS1_16FlashAttnBwdSm80INS1_25CollectiveMainloopBwdSm80ILi2ELi2EN4cute5tupleIJNS5_1CILi128EEES8_NS7_ILi64EEEEEENS_10bfloat16_tEfNS_4arch4Sm80ELb0ELb0ELb1ELb1ELb1ELb0ELb0ELb0ELi2ELi4ELi4ELi4ELb0EEENS1_21CollectiveEpilogueBwdISA_SB_SD_Li256ELb1ELb0ELi2EEENS1_19SingleTileSchedulerILb1ELb0ELb0ELi128EEEEEEEEEvNT_6ParamsE$_ZZN4cuteplIJNS_1CILi0EEEiEJS2_iEEEDaRKNS_15ArithmeticTupleIJDpT_EEERKNS3_IJDpT0_EEEENKUlDpRKT_E_clIJS2_iEEEDaSH_)
$_ZN7cutlass13device_kernelIN5flash19enable_sm80_to_sm89INS1_16FlashAttnBwdSm80INS1_25CollectiveMainloopBwdSm80ILi2ELi2EN4cute5tupleIJNS5_1CILi128EEES8_NS7_ILi64EEEEEENS_10bfloat16_tEfNS_4arch4Sm80ELb0ELb0ELb1ELb1ELb1ELb0ELb0ELb0ELi2ELi4ELi4ELi4ELb0EEENS1_21CollectiveEpilogueBwdISA_SB_SD_Li256ELb1ELb0ELi2EEENS1_19SingleTileSchedulerILb1ELb0ELb0ELi128EEEEEEEEEvNT_6ParamsE$_ZZN4cuteplIJNS_1CILi0EEEiEJS2_iEEEDaRKNS_15ArithmeticTupleIJDpT_EEERKNS3_IJDpT0_EEEENKUlDpRKT_E_clIJS2_iEEEDaSH_:
[----:B------:R-:W-:Y:S02]  /*113e0*/  IADD3 R11, R1, 0x13b8, RZ ;  /* 0x000013b8010b7810 */ /* 0x000fe40007ffe0ff */
[----:B------:R-:W-:Y:S02]  /*113f0*/  MOV R6, 0x11420 ;  /* 0x0001142000067802 */ /* 0x000fe40000000f00 */
[----:B------:R-:W-:Y:S02]  /*11400*/  IADD3 R11, R11, c[0x0][0x20], RZ ;  /* 0x000008000b0b7a10 */ /* 0x000fe40007ffe0ff */
[----:B------:R-:W-:Y:S05]  /*11410*/  CALL.REL.NOINC `($_ZN7cutlass13device_kernelIN5flash19enable_sm80_to_sm89INS1_16FlashAttnBwdSm80INS1_25CollectiveMainloopBwdSm80ILi2ELi2EN4cute5tupleIJNS5_1CILi128EEES8_NS7_ILi64EEEEEENS_10bfloat16_tEfNS_4arch4Sm80ELb0ELb0ELb1ELb1ELb1ELb0ELb0ELb0ELi2ELi4ELi4ELi4ELb0EEENS1_21CollectiveEpilogueBwdISA_SB_SD_Li256ELb1ELb0ELi2EEENS1_19SingleTileSchedulerILb1ELb0ELb0ELi128EEEEEEEEEvNT_6ParamsE$_ZN4cute5tupleIJNS_1CILi0EEEiEEC2ERKS2_RKi) ;  /* 0xffffadc000007944 */ /* 0x000fea0003c3ffff */
[----:B------:R1:W5:Y:S01]  /*11420*/  LDL R3, [R1+0x13b8] ;  /* 0x0013b80001037983 */ /* 0x0003620000100800 */
[----:B------:R-:W-:-:S04]  /*11430*/  MOV R11, 0x0 ;  /* 0x00000000000b7802 */ /* 0x000fc80000000f00 */
[----:B------:R-:W-:Y:S05]  /*11440*/  RET.REL.NODEC R10 `(_ZN7cutlass13device_kernelIN5flash19enable_sm80_to_sm89INS1_16FlashAttnBwdSm80INS1_25CollectiveMainloopBwdSm80ILi2ELi2EN4cute5tupleIJNS5_1CILi128EEES8_NS7_ILi64EEEEEENS_10bfloat16_tEfNS_4arch4Sm80ELb0ELb0ELb1ELb1ELb1ELb0ELb0ELb0ELi2ELi4ELi4ELi4ELb0EEENS1_21CollectiveEpilogueBwdISA_SB_SD_Li256ELb1ELb0ELi2EEENS1_19SingleTileSchedulerILb1ELb0ELb0ELi128EEEEEEEEEvNT_6ParamsE) ;  /* 0xfffeebb00a007950 */ /* 0x000fea0003c3ffff */
        .type           $_ZN7cutlass13device_kernelIN5flash19enable_sm80_to_sm89INS1_16FlashAttnBwdSm80INS1_25CollectiveMainloopBwdSm80ILi2ELi2EN4cute5tupleIJNS5_1CILi128EEES8_NS7_ILi64EEEEEENS_10bfloat16_tEfNS_4arch4Sm80ELb0ELb0ELb1ELb1ELb1ELb0ELb0ELb0ELi2ELi4ELi4ELi4ELb0EEENS1_21CollectiveEpilogueBwdISA_SB_SD_Li256ELb1ELb0ELi2EEENS1_19SingleTileSchedulerILb1ELb0ELb0ELi128EEEEEEEEEvNT_6ParamsE$_ZZN4cuteplIJNS_1CILi0EEEiEJiEEEDaRKNS_15ArithmeticTupleIJDpT_EEERKNS3_IJDpT0_EEEENKUlDpRKT_E_clIJiiEEEDaSH_,@function
        .size           $_ZN7cutlass13device_kernelIN5flash19enable_sm80_to_sm89INS1_16FlashAttnBwdSm80INS1_25CollectiveMainloopBwdSm80ILi2ELi2EN4cute5tupleIJNS5_1CILi128EEES8_NS7_ILi64EEEEEENS_10bfloat16_tEfNS_4arch4Sm80ELb0ELb0ELb1ELb1ELb1ELb0ELb0ELb0ELi2ELi4ELi4ELi4ELb0EEENS1_21CollectiveEpilogueBwdISA_SB_SD_Li256ELb1ELb0ELi2EEENS1_19SingleTileSchedulerILb1ELb0ELb0ELi128EEEEEEEEEvNT_6ParamsE$_ZZN4cuteplIJNS_1CILi0EEEiEJiEEEDaRKNS_15ArithmeticTupleIJDpT_EEERKNS3_IJDpT0_EEEENKUlDpRKT_E_clIJiiEEEDaSH_,($_ZN7cutlass13device_kernelIN5flash19enable_sm80_to_sm89INS1_16FlashAttnBwdSm80INS1_25CollectiveMainloopBwdSm80ILi2ELi2EN4cute5tupleIJNS5_1CILi128EEES8_NS7_ILi64EEEEEENS_10bfloat16_tEfNS_4arch4Sm80ELb0ELb0ELb1ELb1ELb1ELb0ELb0ELb0ELi2ELi4ELi4ELi4ELb0EEENS1_21CollectiveEpilogueBwdISA_SB_SD_Li256ELb1ELb0ELi2EEENS1_19SingleTileSchedulerILb1ELb0ELb0ELi128EEEEEEEEEvNT_6ParamsE$_ZZN4cuteplIJiEJNS_1CILi0EEEEEEDaRKNS_15ArithmeticTupleIJDpT_EEERKNS3_IJDpT0_EEEENKUlDpRKT_E_clIJiEEEDaSH_ - $_ZN7cutlass13device_kernelIN5flash19enable_sm80_to_sm89INS1_16FlashAttnBwdSm80INS1_25CollectiveMainloopBwdSm80ILi2ELi2EN4cute5tupleIJNS5_1CILi128EEES8_NS7_ILi64EEEEEENS_10bfloat16_tEfNS_4arch4Sm80ELb0ELb0ELb1ELb1ELb1ELb0ELb0ELb0ELi2ELi4ELi4ELi4ELb0EEENS1_21CollectiveEpilogueBwdISA_SB_SD_Li256ELb1ELb0ELi2EEENS1_19SingleTileSchedulerILb1ELb0ELb0ELi128EEEEEEEEEvNT_6ParamsE$_ZZN4cuteplIJNS_1CILi0EEEiEJiEEEDaRKNS_15ArithmeticTupleIJDpT_EEERKNS3_IJDpT0_EEEENKUlDpRKT_E_clIJiiEEEDaSH_)
$_ZN7cutlass13device_kernelIN5flash19enable_sm80_to_sm89INS1_16FlashAttnBwdSm80INS1_25CollectiveMainloopBwdSm80ILi2ELi2EN4cute5tupleIJNS5_1CILi128EEES8_NS7_ILi64EEEEEENS_10bfloat16_tEfNS_4arch4Sm80ELb0ELb0ELb1ELb1ELb1ELb0ELb0ELb0ELi2ELi4ELi4ELi4ELb0EEENS1_21CollectiveEpilogueBwdISA_SB_SD_Li256ELb1ELb0ELi2EEENS1_19SingleTileSchedulerILb1ELb0ELb0ELi128EEEEEEEEEvNT_6ParamsE$_ZZN4cuteplIJNS_1CILi0EEEiEJiEEEDaRKNS_15ArithmeticTupleIJDpT_EEERKNS3_IJDpT0_EEEENKUlDpRKT_E_clIJiiEEEDaSH_:
[----:B------:R-:W-:Y:S01]  /*11450*/  IADD3 R3, R1, 0x13b8, RZ ;  /* 0x000013b801037810 */ /* 0x000fe20007ffe0ff */
[----:B------:R-:W-:Y:S01]  /*11460*/  IMAD.MOV.U32 R2, RZ, RZ, R15 ;  /* 0x000000ffff027224 */ /* 0x000fe200078e000f */
[----:B------:R-:W-:Y:S02]  /*11470*/  MOV R6, 0x114a0 ;  /* 0x000114a000067802 */ /* 0x000fe40000000f00 */
[----:B------:R-:W-:Y:S02]  /*11480*/  IADD3 R3, R3, c[0x0][0x20], RZ ;  /* 0x0000080003037a10 */ /* 0x000fe40007ffe0ff */
[----:B------:R-:W-:Y:S05]  /*11490*/  CALL.REL.NOINC `($_ZN7cutlass13device_kernelIN5flash19enable_sm80_to_sm89INS1_16FlashAttnBwdSm80INS1_25CollectiveMainloopBwdSm80ILi2ELi2EN4cute5tupleIJNS5_1CILi128EEES8_NS7_ILi64EEEEEENS_10bfloat16_tEfNS_4arch4Sm80ELb0ELb0ELb1ELb1ELb1ELb0ELb0ELb0ELi2ELi4ELi4ELi4ELb0EEENS1_21CollectiveEpilogueBwdISA_SB_SD_Li256ELb1ELb0ELi2EEENS1_19SingleTileSchedulerILb1ELb0ELb0ELi128EEEEEEEEEvNT_6ParamsE$_ZN4cute5tupleIJiiEEC2ERKiS3_) ;  /* 0xffffaec000007944 */ /* 0x000fea0003c3ffff */
[----:B------:R1:W5:Y:S01]  /*114a0*/  LDL.64 R18, [R1+0x13b8] ;  /* 0x0013b80001127983 */ /* 0x0003620000100a00 */
[----:B------:R-:W-:Y:S02]  /*114b0*/  MOV R2, R4 ;  /* 0x0000000400027202 */ /* 0x000fe40000000f00 */
[----:B------:R-:W-:-:S04]  /*114c0*/  MOV R3, 0x0 ;  /* 0x0000000000037802 */ /* 0x000fc80000000f00 */
[----:B------:R-:W-:Y:S05]  /*114d0*/  RET.REL.NODEC R2 `(_ZN7cutlass13device_kernelIN5flash19enable_sm80_to_sm89INS1_16FlashAttnBwdSm80INS1_25CollectiveMainloopBwdSm80ILi2ELi2EN4cute5tupleIJNS5_1CILi128EEES8_NS7_ILi64EEEEEENS_10bfloat16_tEfNS_4arch4Sm80ELb0ELb0ELb1ELb1ELb1ELb0ELb0ELb0ELi2ELi4ELi4ELi4ELb0EEENS1_21CollectiveEpilogueBwdISA_SB_SD_Li256ELb1ELb0ELi2EEENS1_19SingleTileSchedulerILb1ELb0ELb0ELi128EEEEEEEEEvNT_6ParamsE) ;  /* 0xfffeeb2002007950 */ /* 0x000fea0003c3ffff */
        .type           $_ZN7cutlass13device_kernelIN5flash19enable_sm80_to_sm89INS1_16FlashAttnBwdSm80INS1_25CollectiveMainloopBwdSm80ILi2ELi2EN4cute5tupleIJNS5_1CILi128EEES8_NS7_ILi64EEEEEENS_10bfloat16_tEfNS_4arch4Sm80ELb0ELb0ELb1ELb1ELb1ELb0ELb0ELb0ELi2ELi4ELi4ELi4ELb0EEENS1_21CollectiveEpilogueBwdISA_SB_SD_Li256ELb1ELb0ELi2EEENS1_19SingleTileSchedulerILb1ELb0ELb0ELi128EEEEEEEEEvNT_6ParamsE$_ZZN4cuteplIJiEJNS_1CILi0EEEEEEDaRKNS_15ArithmeticTupleIJDpT_EEERKNS3_IJDpT0_EEEENKUlDpRKT_E_clIJiEEEDaSH_,@function
        .size           $_ZN7cutlass13device_kernelIN5flash19enable_sm80_to_sm89INS1_16FlashAttnBwdSm80INS1_25CollectiveMainloopBwdSm80ILi2ELi2EN4cute5tupleIJNS5_1CILi128EEES8_NS7_ILi64EEEEEENS_10bfloat16_tEfNS_4arch4Sm80ELb0ELb0ELb1ELb1ELb1ELb0ELb0ELb0ELi2ELi4ELi4ELi4ELb0EEENS1_21CollectiveEpilogueBwdISA_SB_SD_Li256ELb1ELb0ELi2EEENS1_19SingleTileSchedulerILb1ELb0ELb0ELi128EEEEEEEEEvNT_6ParamsE$_ZZN4cuteplIJiEJNS_1CILi0EEEEEEDaRKNS_15ArithmeticTupleIJDpT_EEERKNS3_IJDpT0_EEEENKUlDpRKT_E_clIJiEEEDaSH_,($_ZN7cutlass13device_kernelIN5flash19enable_sm80_to_sm89INS1_16FlashAttnBwdSm80INS1_25CollectiveMainloopBwdSm80ILi2ELi2EN4cute5tupleIJNS5_1CILi128EEES8_NS7_ILi64EEEEEENS_10bfloat16_tEfNS_4arch4Sm80ELb0ELb0ELb1ELb1ELb1ELb0ELb0ELb0ELi2ELi4ELi4ELi4ELb0EEENS1_21CollectiveEpilogueBwdISA_SB_SD_Li256ELb1ELb0ELi2EEENS1_19SingleTileSchedulerILb1ELb0ELb0ELi128EEEEEEEEEvNT_6ParamsE$_ZZN4cuteplIJiEJNS_1CILi0EEEiEEEDaRKNS_15ArithmeticTupleIJDpT_EEERKNS3_IJDpT0_EEEENKUlDpRKT_E_clIJiiEEEDaSH_ - $_ZN7cutlass13device_kernelIN5flash19enable_sm80_to_sm89INS1_16FlashAttnBwdSm80INS1_25CollectiveMainloopBwdSm80ILi2ELi2EN4cute5tupleIJNS5_1CILi128EEES8_NS7_ILi64EEEEEENS_10bfloat16_tEfNS_4arch4Sm80ELb0ELb0ELb1ELb1ELb1ELb0ELb0ELb0ELi2ELi4ELi4ELi4ELb0EEENS1_21CollectiveEpilogueBwdISA_SB_SD_Li256ELb1ELb0ELi2EEENS1_19SingleTileSchedulerILb1ELb0ELb0ELi128EEEEEEEEEvNT_6ParamsE$_ZZN4cuteplIJiEJNS_1CILi0EEEEEEDaRKNS_15ArithmeticTupleIJDpT_EEERKNS3_IJDpT0_EEEENKUlDpRKT_E_clIJiEEEDaSH_)
$_ZN7cutlass13device_kernelIN5flash19enable_sm80_to_sm89INS1_16FlashAttnBwdSm80INS1_25CollectiveMainloopBwdSm80ILi2ELi2EN4cute5tupleIJNS5_1CILi128EEES8_NS7_ILi64EEEEEENS_10bfloat16_tEfNS_4arch4Sm80ELb0ELb0ELb1ELb1ELb1ELb0ELb0ELb0ELi2ELi4ELi4ELi4ELb0EEENS1_21CollectiveEpilogueBwdISA_SB_SD_Li256ELb1ELb0ELi2EEENS1_19SingleTileSchedulerILb1ELb0ELb0ELi128EEEEEEEEEvNT_6ParamsE$_ZZN4cuteplIJiEJNS_1CILi0EEEEEEDaRKNS_15ArithmeticTupleIJDpT_EEERKNS3_IJDpT0_EEEENKUlDpRKT_E_clIJiEEEDaSH_:
[----:B------:R-:W-:Y:S02]  /*114e0*/  IADD3 R2, R1, 0x16a8, RZ ;  /* 0x000016a801027810 */ /* 0x000fe40007ffe0ff */
[----:B------:R-:W-:Y:S02]  /*114f0*/  MOV R10, 0x11520 ;  /* 0x00011520000a7802 */ /* 0x000fe40000000f00 */
[----:B------:R-:W-:Y:S02]  /*11500*/  IADD3 R2, R2, c[0x0][0x20], RZ ;  /* 0x0000080002027a10 */ /* 0x000fe40007ffe0ff */
[----:B------:R-:W-:Y:S05]  /*11510*/  CALL.REL.NOINC `($_ZN7cutlass13device_kernelIN5flash19enable_sm80_to_sm89INS1_16FlashAttnBwdSm80INS1_25CollectiveMainloopBwdSm80ILi2ELi2EN4cute5tupleIJNS5_1CILi128EEES8_NS7_ILi64EEEEEENS_10bfloat16_tEfNS_4arch4Sm80ELb0ELb0ELb1ELb1ELb1ELb0ELb0ELb0ELi2ELi4ELi4ELi4ELb0EEENS1_21CollectiveEpilogueBwdISA_SB_SD_Li256ELb1ELb0ELi2EEENS1_19SingleTileSchedulerILb1ELb0ELb0ELi128EEEEEEEEEvNT_6ParamsE$_ZN4cute5tupleIJiEEC2ERKi) ;  /* 0xffffadb000007944 */ /* 0x000fea0003c3ffff */
[----:B------:R1:W5:Y:S01]  /*11520*/  LDL R2, [R1+0x16a8] ;  /* 0x0016a80001027983 */ /* 0x0003620000100800 */
[----:B------:R-:W-:-:S04]  /*11530*/  MOV R17, 0x0 ;  /* 0x0000000000117802 */ /* 0x000fc80000000f00 */
[----:B------:R-:W-:Y:S05]  /*11540*/  RET.REL.NODEC R16 `(_ZN7cutlass13device_kernelIN5flash19enable_sm80_to_sm89INS1_16FlashAttnBwdSm80INS1_25CollectiveMainloopBwdSm80ILi2ELi2EN4cute5tupleIJNS5_1CILi128EEES8_NS7_ILi64EEEEEENS_10bfloat16_tEfNS_4arch4Sm80ELb0ELb0ELb1ELb1ELb1ELb0ELb0ELb0ELi2ELi4ELi4ELi4ELb0EEENS1_21CollectiveEpilogueBwdISA_SB_SD_Li256ELb1ELb0ELi2EEENS1_19SingleTileSchedulerILb1ELb0ELb0ELi128EEEEEEEEEvNT_6ParamsE) ;  /* 0xfffeeab010007950 */ /* 0x000fea0003c3ffff */
        .type           $_ZN7cutlass13device_kernelIN5flash19enable_sm80_to_sm89INS1_16FlashAttnBwdSm80INS1_25CollectiveMainloopBwdSm80ILi2ELi2EN4cute5tupleIJNS5_1CILi128EEES8_NS7_ILi64EEEEEENS_10bfloat16_tEfNS_4arch4Sm80ELb0ELb0ELb1ELb1ELb1ELb0ELb0ELb0ELi2ELi4ELi4ELi4ELb0EEENS1_21CollectiveEpilogueBwdISA_SB_SD_Li256ELb1ELb0ELi2EEENS1_19SingleTileSchedulerILb1ELb0ELb0ELi128EEEEEEEEEvNT_6ParamsE$_ZZN4cuteplIJiEJNS_1CILi0EEEiEEEDaRKNS_15ArithmeticTupleIJDpT_EEERKNS3_IJDpT0_EEEENKUlDpRKT_E_clIJiiEEEDaSH_,@function
        .size           $_ZN7cutlass13device_kernelIN5flash19enable_sm80_to_sm89INS1_16FlashAttnBwdSm80INS1_25CollectiveMainloopBwdSm80ILi2ELi2EN4cute5tupleIJNS5_1CILi128EEES8_NS7_ILi64EEEEEENS_10bfloat16_tEfNS_4arch4Sm80ELb0ELb0ELb1ELb1ELb1ELb0ELb0ELb0ELi2ELi4ELi4ELi4ELb0EEENS1_21CollectiveEpilogueBwdISA_SB_SD_Li256ELb1ELb0ELi2EEENS1_19SingleTileSchedulerILb1ELb0ELb0ELi128EEEEEEEEEvNT_6ParamsE$_ZZN4cuteplIJiEJNS_1CILi0EEEiEEEDaRKNS_15ArithmeticTupleIJDpT_EEERKNS3_IJDpT0_EEEENKUlDpRKT_E_clIJiiEEEDaSH_,($_ZN7cutlass13device_kernelIN5flash19enable_sm80_to_sm89INS1_16FlashAttnBwdSm80INS1_25CollectiveMainloopBwdSm80ILi2ELi2EN4cute5tupleIJNS5_1CILi128EEES8_NS7_ILi64EEEEEENS_10bfloat16_tEfNS_4arch4Sm80ELb0ELb0ELb1ELb1ELb1ELb0ELb0ELb0ELi2ELi4ELi4ELi4ELb0EEENS1_21CollectiveEpilogueBwdISA_SB_SD_Li256ELb1ELb0ELi2EEENS1_19SingleTileSchedulerILb1ELb0ELb0ELi128EEEEEEEEEvNT_6ParamsE$_ZZN4cuteplIJiiEJNS_1CILi0EEES2_EEEDaRKNS_15ArithmeticTupleIJDpT_EEERKNS3_IJDpT0_EEEENKUlDpRKT_E_clIJiiEEEDaSH_ - $_ZN7cutlass13device_kernelIN5flash19enable_sm80_to_sm89INS1_16FlashAttnBwdSm80INS1_25CollectiveMainloopBwdSm80ILi2ELi2EN4cute5tupleIJNS5_1CILi128EEES8_NS7_ILi64EEEEEENS_10bfloat16_tEfNS_4arch4Sm80ELb0ELb0ELb1ELb1ELb1ELb0ELb0ELb0ELi2ELi4ELi4ELi4ELb0EEENS1_21CollectiveEpilogueBwdISA_SB_SD_Li256ELb1ELb0ELi2EEENS1_19SingleTileSchedulerILb1ELb0ELb0ELi128EEEEEEEEEvNT_6ParamsE$_ZZN4cuteplIJiEJNS_1CILi0EEEiEEEDaRKNS_15ArithmeticTupleIJDpT_EEERKNS3_IJDpT0_EEEENKUlDpRKT_E_clIJiiEEEDaSH_)
$_ZN7cutlass13device_kernelIN5flash19enable_sm80_to_sm89INS1_16FlashAttnBwdSm80INS1_25CollectiveMainloopBwdSm80ILi2ELi2EN4cute5tupleIJNS5_1CILi128EEES8_NS7_ILi64EEEEEENS_10bfloat16_tEfNS_4arch4Sm80ELb0ELb0ELb1ELb1ELb1ELb0ELb0ELb0ELi2ELi4ELi4ELi4ELb0EEENS1_21CollectiveEpilogueBwdISA_SB_SD_Li256ELb1ELb0ELi2EEENS1_19SingleTileSchedulerILb1ELb0ELb0ELi128EEEEEEEEEvNT_6ParamsE$_ZZN4cuteplIJiEJNS_1CILi0EEEiEEEDaRKNS_15ArithmeticTupleIJDpT_EEERKNS3_IJDpT0_EEEENKUlDpRKT_E_clIJiiEEEDaSH_:
        /* <DEDUP_REMOVED lines=8> */
        .type           $_ZN7cutlass13device_kernelIN5flash19enable_sm80_to_sm89INS1_16FlashAttnBwdSm80INS1_25CollectiveMainloopBwdSm80ILi2ELi2EN4cute5tupleIJNS5_1CILi128EEES8_NS7_ILi64EEEEEENS_10bfloat16_tEfNS_4arch4Sm80ELb0ELb0ELb1ELb1ELb1ELb0ELb0ELb0ELi2ELi4ELi4ELi4ELb0EEENS1_21CollectiveEpilogueBwdISA_SB_SD_Li256ELb1ELb0ELi2EEENS1_19SingleTileSchedulerILb1ELb0ELb0ELi128EEEEEEEEEvNT_6ParamsE$_ZZN4cuteplIJiiEJNS_1CILi0EEES2_EEEDaRKNS_15ArithmeticTupleIJDpT_EEERKNS3_IJDpT0_EEEENKUlDpRKT_E_clIJiiEEEDaSH_,@function
        .size           $_ZN7cutlass13device_kernelIN5flash19enable_sm80_to_sm89INS1_16FlashAttnBwdSm80INS1_25CollectiveMainloopBwdSm80ILi2ELi2EN4cute5tupleIJNS5_1CILi128EEES8_NS7_ILi64EEEEEENS_10bfloat16_tEfNS_4arch4Sm80ELb0ELb0ELb1ELb1ELb1ELb0ELb0ELb0ELi2ELi4ELi4ELi4ELb0EEENS1_21CollectiveEpilogueBwdISA_SB_SD_Li256ELb1ELb0ELi2EEENS1_19SingleTileSchedulerILb1ELb0ELb0ELi128EEEEEEEEEvNT_6ParamsE$_ZZN4cuteplIJiiEJNS_1CILi0EEES2_EEEDaRKNS_15ArithmeticTupleIJDpT_EEERKNS3_IJDpT0_EEEENKUlDpRKT_E_clIJiiEEEDaSH_,($_ZN7cutlass13device_kernelIN5flash19enable_sm80_to_sm89INS1_16FlashAttnBwdSm80INS1_25CollectiveMainloopBwdSm80ILi2ELi2EN4cute5tupleIJNS5_1CILi128EEES8_NS7_ILi64EEEEEENS_10bfloat16_tEfNS_4arch4Sm80ELb0ELb0ELb1ELb1ELb1ELb0ELb0ELb0ELi2ELi4ELi4ELi4ELb0EEENS1_21CollectiveEpilogueBwdISA_SB_SD_Li256ELb1ELb0ELi2EEENS1_19SingleTileSchedulerILb1ELb0ELb0ELi128EEEEEEEEEvNT_6ParamsE$_ZZN4cuteplIJiiEJiiEEEDaRKNS_15ArithmeticTupleIJDpT_EEERKNS1_IJDpT0_EEEENKUlDpRKT_E_clIJiiEEEDaSF_ - $_ZN7cutlass13device_kernelIN5flash19enable_sm80_to_sm89INS1_16FlashAttnBwdSm80INS1_25CollectiveMainloopBwdSm80ILi2ELi2EN4cute5tupleIJNS5_1CILi128EEES8_NS7_ILi64EEEEEENS_10bfloat16_tEfNS_4arch4Sm80ELb0ELb0ELb1ELb1ELb1ELb0ELb0ELb0ELi2ELi4ELi4ELi4ELb0EEENS1_21CollectiveEpilogueBwdISA_SB_SD_Li256ELb1ELb0ELi2EEENS1_19SingleTileSchedulerILb1ELb0ELb0ELi128EEEEEEEEEvNT_6ParamsE$_ZZN4cuteplIJiiEJNS_1CILi0EEES2_EEEDaRKNS_15ArithmeticTupleIJDpT_EEERKNS3_IJDpT0_EEEENKUlDpRKT_E_clIJiiEEEDaSH_)
$_ZN7cutlass13device_kernelIN5flash19enable_sm80_to_sm89INS1_16FlashAttnBwdSm80INS1_25CollectiveMainloopBwdSm80ILi2ELi2EN4cute5tupleIJNS5_1CILi128EEES8_NS7_ILi64EEEEEENS_10bfloat16_tEfNS_4arch4Sm80ELb0ELb0ELb1ELb1ELb1ELb0ELb0ELb0ELi2ELi4ELi4ELi4ELb0EEENS1_21CollectiveEpilogueBwdISA_SB_SD_Li256ELb1ELb0ELi2EEENS1_19SingleTileSchedulerILb1ELb0ELb0ELi128EEEEEEEEEvNT_6ParamsE$_ZZN4cuteplIJiiEJNS_1CILi0EEES2_EEEDaRKNS_15ArithmeticTupleIJDpT_EEERKNS3_IJDpT0_EEEENKUlDpRKT_E_clIJiiEEEDaSH_:
        /* <DEDUP_REMOVED lines=8> */
        .type           $_ZN7cutlass13device_kernelIN5flash19enable_sm80_to_sm89INS1_16FlashAttnBwdSm80INS1_25CollectiveMainloopBwdSm80ILi2ELi2EN4cute5tupleIJNS5_1CILi128EEES8_NS7_ILi64EEEEEENS_10bfloat16_tEfNS_4arch4Sm80ELb0ELb0ELb1ELb1ELb1ELb0ELb0ELb0ELi2ELi4ELi4ELi4ELb0EEENS1_21CollectiveEpilogueBwdISA_SB_SD_Li256ELb1ELb0ELi2EEENS1_19SingleTileSchedulerILb1ELb0ELb0ELi128EEEEEEEEEvNT_6ParamsE$_ZZN4cuteplIJiiEJiiEEEDaRKNS_15ArithmeticTupleIJDpT_EEERKNS1_IJDpT0_EEEENKUlDpRKT_E_clIJiiEEEDaSF_,@function
        .size           $_ZN7cutlass13device_kernelIN5flash19enable_sm80_to_sm89INS1_16FlashAttnBwdSm80INS1_25CollectiveMainloopBwdSm80ILi2ELi2EN4cute5tupleIJNS5_1CILi128EEES8_NS7_ILi64EEEEEENS_10bfloat16_tEfNS_4arch4Sm80ELb0ELb0ELb1ELb1ELb1ELb0ELb0ELb0ELi2ELi4ELi4ELi4ELb0EEENS1_21CollectiveEpilogueBwdISA_SB_SD_Li256ELb1ELb0ELi2EEENS1_19SingleTileSchedulerILb1ELb0ELb0ELi128EEEEEEEEEvNT_6ParamsE$_ZZN4cuteplIJiiEJiiEEEDaRKNS_15ArithmeticTupleIJDpT_EEERKNS1_IJDpT0_EEEENKUlDpRKT_E_clIJiiEEEDaSF_,($_ZN7cutlass13device_kernelIN5flash19enable_sm80_to_sm89INS1_16FlashAttnBwdSm80INS1_25CollectiveMainloopBwdSm80ILi2ELi2EN4cute5tupleIJNS5_1CILi128EEES8_NS7_ILi64EEEEEENS_10bfloat16_tEfNS_4arch4Sm80ELb0ELb0ELb1ELb1ELb1ELb0ELb0ELb0ELi2ELi4ELi4ELi4ELb0EEENS1_21CollectiveEpilogueBwdISA_SB_SD_Li256ELb1ELb0ELi2EEENS1_19SingleTileSchedulerILb1ELb0ELb0ELi128EEEEEEEEEvNT_6ParamsE$_ZZN5flash25CollectiveMainloopBwdSm80ILi2ELi2EN4cute5tupleIJNS1_1CILi128EEES4_NS3_ILi64EEEEEEN7cutlass10bfloat16_tEfNS7_4arch4Sm80ELb0ELb0ELb1ELb1ELb1ELb0ELb0ELb0ELi2ELi4ELi4ELi4ELb0EE3mmaINS_16FlashAttnBwdSm80ISB_NS_21CollectiveEpilogueBwdIS6_S8_SA_Li256ELb1ELb0ELi2EEENS_19SingleTileSchedulerILb1ELb0ELb0ELi128EEEE13SharedStorageENS1_6TensorINS1_11ArrayEngineIfLm32EEENS1_6LayoutINS2_IJNS2_IJNS3_ILi2EEESO_EEESO_NS3_ILi4EEEEEENS2_IJNS2_IJNS3_ILi1EEESO_EEESQ_NS3_ILi8EEEEEEEEEEEEbRKNSB_6ParamsERT0_S12_iNS2_IJiiiEEERT_ENKUlRT_iE_clINSK_INSL_IfLm64EEENSN_INS2_IJSP_SO_SU_EEESV_EEEEEEDaS17_i - $_ZN7cutlass13device_kernelIN5flash19enable_sm80_to_sm89INS1_16FlashAttnBwdSm80INS1_25CollectiveMainloopBwdSm80ILi2ELi2EN4cute5tupleIJNS5_1CILi128EEES8_NS7_ILi64EEEEEENS_10bfloat16_tEfNS_4arch4Sm80ELb0ELb0ELb1ELb1ELb1ELb0ELb0ELb0ELi2ELi4ELi4ELi4ELb0EEENS1_21CollectiveEpilogueBwdISA_SB_SD_Li256ELb1ELb0ELi2EEENS1_19SingleTileSchedulerILb1ELb0ELb0ELi128EEEEEEEEEvNT_6ParamsE$_ZZN4cuteplIJiiEJiiEEEDaRKNS_15ArithmeticTupleIJDpT_EEERKNS1_IJDpT0_EEEENKUlDpRKT_E_clIJiiEEEDaSF_)
$_ZN7cutlass13device_kernelIN5flash19enable_sm80_to_sm89INS1_16FlashAttnBwdSm80INS1_25CollectiveMainloopBwdSm80ILi2ELi2EN4cute5tupleIJNS5_1CILi128EEES8_NS7_ILi64EEEEEENS_10bfloat16_tEfNS_4arch4Sm80ELb0ELb0ELb1ELb1ELb1ELb0ELb0ELb0ELi2ELi4ELi4ELi4ELb0EEENS1_21CollectiveEpilogueBwdISA_SB_SD_Li256ELb1ELb0ELi2EEENS1_19SingleTileSchedulerILb1ELb0ELb0ELi128EEEEEEEEEvNT_6ParamsE$_ZZN4cuteplIJiiEJiiEEEDaRKNS_15ArithmeticTupleIJDpT_EEERKNS1_IJDpT0_EEEENKUlDpRKT_E_clIJiiEEEDaSF_:
        /* <DEDUP_REMOVED lines=8> */
        .type           $_ZN7cutlass13device_kernelIN5flash19enable_sm80_to_sm89INS1_16FlashAttnBwdSm80INS1_25CollectiveMainloopBwdSm80ILi2ELi2EN4cute5tupleIJNS5_1CILi128EEES8_NS7_ILi64EEEEEENS_10bfloat16_tEfNS_4arch4Sm80ELb0ELb0ELb1ELb1ELb1ELb0ELb0ELb0ELi2ELi4ELi4ELi4ELb0EEENS1_21CollectiveEpilogueBwdISA_SB_SD_Li256ELb1ELb0ELi2EEENS1_19SingleTileSchedulerILb1ELb0ELb0ELi128EEEEEEEEEvNT_6ParamsE$_ZZN5flash25CollectiveMainloopBwdSm80ILi2ELi2EN4cute5tupleIJNS1_1CILi128EEES4_NS3_ILi64EEEEEEN7cutlass10bfloat16_tEfNS7_4arch4Sm80ELb0ELb0ELb1ELb1ELb1ELb0ELb0ELb0ELi2ELi4ELi4ELi4ELb0EE3mmaINS_16FlashAttnBwdSm80ISB_NS_21CollectiveEpilogueBwdIS6_S8_SA_Li256ELb1ELb0ELi2EEENS_19SingleTileSchedulerILb1ELb0ELb0ELi128EEEE13SharedStorageENS1_6TensorINS1_11ArrayEngineIfLm32EEENS1_6LayoutINS2_IJNS2_IJNS3_ILi2EEESO_EEESO_NS3_ILi4EEEEEENS2_IJNS2_IJNS3_ILi1EEESO_EEESQ_NS3_ILi8EEEEEEEEEEEEbRKNSB_6ParamsERT0_S12_iNS2_IJiiiEEERT_ENKUlRT_iE_clINSK_INSL_IfLm64EEENSN_INS2_IJSP_SO_SU_EEESV_EEEEEEDaS17_i,@function
        .size           $_ZN7cutlass13device_kernelIN5flash19enable_sm80_to_sm89INS1_16FlashAttnBwdSm80INS1_25CollectiveMainloopBwdSm80ILi2ELi2EN4cute5tupleIJNS5_1CILi128EEES8_NS7_ILi64EEEEEENS_10bfloat16_tEfNS_4arch4Sm80ELb0ELb0ELb1ELb1ELb1ELb0ELb0ELb0ELi2ELi4ELi4ELi4ELb0EEENS1_21CollectiveEpilogueBwdISA_SB_SD_Li256ELb1ELb0ELi2EEENS1_19SingleTileSchedulerILb1ELb0ELb0ELi128EEEEEEEEEvNT_6ParamsE$_ZZN5flash25CollectiveMainloopBwdSm80ILi2ELi2EN4cute5tupleIJNS1_1CILi128EEES4_NS3_ILi64EEEEEEN7cutlass10bfloat16_tEfNS7_4arch4Sm80ELb0ELb0ELb1ELb1ELb1ELb0ELb0ELb0ELi2ELi4ELi4ELi4ELb0EE3mmaINS_16FlashAttnBwdSm80ISB_NS_21CollectiveEpilogueBwdIS6_S8_SA_Li256ELb1ELb0ELi2EEENS_19SingleTileSchedulerILb1ELb0ELb0ELi128EEEE13SharedStorageENS1_6TensorINS1_11ArrayEngineIfLm32EEENS1_6LayoutINS2_IJNS2_IJNS3_ILi2EEESO_EEESO_NS3_ILi4EEEEEENS2_IJNS2_IJNS3_ILi1EEESO_EEESQ_NS3_ILi8EEEEEEEEEEEEbRKNSB_6ParamsERT0_S12_iNS2_IJiiiEEERT_ENKUlRT_iE_clINSK_INSL_IfLm64EEENSN_INS2_IJSP_SO_SU_EEESV_EEEEEEDaS17_i,($_ZN7cutlass13device_kernelIN5flash19enable_sm80_to_sm89INS1_16FlashAttnBwdSm80INS1_25CollectiveMainloopBwdSm80ILi2ELi2EN4cute5tupleIJNS5_1CILi128EEES8_NS7_ILi64EEEEEENS_10bfloat16_tEfNS_4arch4Sm80ELb0ELb0ELb1ELb1ELb1ELb0ELb0ELb0ELi2ELi4ELi4ELi4ELb0EEENS1_21CollectiveEpilogueBwdISA_SB_SD_Li256ELb1ELb0ELi2EEENS1_19SingleTileSchedulerILb1ELb0ELb0ELi128EEEEEEEEEvNT_6ParamsE$_ZZN5flash25CollectiveMainloopBwdSm80ILi2ELi2EN4cute5tupleIJNS1_1CILi128EEES4_NS3_ILi64EEEEEEN7cutlass10bfloat16_tEfNS7_4arch4Sm80ELb0ELb0ELb1ELb1ELb1ELb0ELb0ELb0ELi2ELi4ELi4ELi4ELb0EE3mmaINS_16FlashAttnBwdSm80ISB_NS_21CollectiveEpilogueBwdIS6_S8_SA_Li256ELb1ELb0ELi2EEENS_19SingleTileSchedulerILb1ELb0ELb0ELi128EEEE13SharedStorageENS1_6TensorINS1_11ArrayEngineIfLm32EEENS1_6LayoutINS2_IJNS2_IJNS3_ILi2EEESO_EEESO_NS3_ILi4EEEEEENS2_IJNS2_IJNS3_ILi1EEESO_EEESQ_NS3_ILi8EEEEEEEEEEEEbRKNSB_6ParamsERT0_S12_iNS2_IJiiiEEERT_ENKUliT_E_clIZSC_ISJ_SX_EbS10_S12_S12_iS13_S15_EUlRS16_iE_EEDaiS16_ - $_ZN7cutlass13device_kernelIN5flash19enable_sm80_to_sm89INS1_16FlashAttnBwdSm80INS1_25CollectiveMainloopBwdSm80ILi2ELi2EN4cute5tupleIJNS5_1CILi128EEES8_NS7_ILi64EEEEEENS_10bfloat16_tEfNS_4arch4Sm80ELb0ELb0ELb1ELb1ELb1ELb0ELb0ELb0ELi2ELi4ELi4ELi4ELb0EEENS1_21CollectiveEpilogueBwdISA_SB_SD_Li256ELb1ELb0ELi2EEENS1_19SingleTileSchedulerILb1ELb0ELb0ELi128EEEEEEEEEvNT_6ParamsE$_ZZN5flash25CollectiveMainloopBwdSm80ILi2ELi2EN4cute5tupleIJNS1_1CILi128EEES4_NS3_ILi64EEEEEEN7cutlass10bfloat16_tEfNS7_4arch4Sm80ELb0ELb0ELb1ELb1ELb1ELb0ELb0ELb0ELi2ELi4ELi4ELi4ELb0EE3mmaINS_16FlashAttnBwdSm80ISB_NS_21CollectiveEpilogueBwdIS6_S8_SA_Li256ELb1ELb0ELi2EEENS_19SingleTileSchedulerILb1ELb0ELb0ELi128EEEE13SharedStorageENS1_6TensorINS1_11ArrayEngineIfLm32EEENS1_6LayoutINS2_IJNS2_IJNS3_ILi2EEESO_EEESO_NS3_ILi4EEEEEENS2_IJNS2_IJNS3_ILi1EEESO_EEESQ_NS3_ILi8EEEEEEEEEEEEbRKNSB_6ParamsERT0_S12_iNS2_IJiiiEEERT_ENKUlRT_iE_clINSK_INSL_IfLm64EEENSN_INS2_IJSP_SO_SU_EEESV_EEEEEEDaS17_i)
$_ZN7cutlass13device_kernelIN5flash19enable_sm80_to_sm89INS1_16FlashAttnBwdSm80INS1_25CollectiveMainloopBwdSm80ILi2ELi2EN4cute5tupleIJNS5_1CILi128EEES8_NS7_ILi64EEEEEENS_10bfloat16_tEfNS_4arch4Sm80ELb0ELb0ELb1ELb1ELb1ELb0ELb0ELb0ELi2ELi4ELi4ELi4ELb0EEENS1_21CollectiveEpilogueBwdISA_SB_SD_Li256ELb1ELb0ELi2EEENS1_19SingleTileSchedulerILb1ELb0ELb0ELi128EEEEEEEEEvNT_6ParamsE$_ZZN5flash25CollectiveMainloopBwdSm80ILi2ELi2EN4cute5tupleIJNS1_1CILi128EEES4_NS3_ILi64EEEEEEN7cutlass10bfloat16_tEfNS7_4arch4Sm80ELb0ELb0ELb1ELb1ELb1ELb0ELb0ELb0ELi2ELi4ELi4ELi4ELb0EE3mmaINS_16FlashAttnBwdSm80ISB_NS_21CollectiveEpilogueBwdIS6_S8_SA_Li256ELb1ELb0ELi2EEENS_19SingleTileSchedulerILb1ELb0ELb0ELi128EEEE13SharedStorageENS1_6TensorINS1_11ArrayEngineIfLm32EEENS1_6LayoutINS2_IJNS2_IJNS3_ILi2EEESO_EEESO_NS3_ILi4EEEEEENS2_IJNS2_IJNS3_ILi1EEESO_EEESQ_NS3_ILi8EEEEEEEEEEEEbRKNSB_6ParamsERT0_S12_iNS2_IJiiiEEERT_ENKUlRT_iE_clINSK_INSL_IfLm64EEENSN_INS2_IJSP_SO_SU_EEESV_EEEEEEDaS17_i:
        /* <DEDUP_REMOVED lines=12> */
[----:B-1---5:R-:W-:Y:S05]  /*11790*/  CALL.REL.NOINC `($_ZN7cutlass13device_kernelIN5flash19enable_sm80_to_sm89INS1_16FlashAttnBwdSm80INS1_25CollectiveMainloopBwdSm80ILi2ELi2EN4cute5tupleIJNS5_1CILi128EEES8_NS7_ILi64EEEEEENS_10bfloat16_tEfNS_4arch4Sm80ELb0ELb0ELb1ELb1ELb1ELb0ELb0ELb0ELi2ELi4ELi4ELi4ELb0EEENS1_21CollectiveEpilogueBwdISA_SB_SD_Li256ELb1ELb0ELi2EEENS1_19SingleTileSchedulerILb1ELb0ELb0ELi128EEEEEEEEEvNT_6ParamsE$_ZZN4cute7idx2crdIiNS_5tupleIJNS_1CILi32EEENS2_ILi4EEENS2_ILi2EEENS2_ILi1EEEEEENS1_IJS6_S3_NS2_ILi128EEENS2_ILi0EEEEEEEEDaRKT_RKT0_RKT1_ENKUlRKT_RKT0_E_clIS3_S6_EEDaSM_SP_) ;  /* 0xfffff5a000007944 */ /* 0x022fea0003c3ffff */
[----:B------:R-:W-:Y:S02]  /*117a0*/  MOV R6, 0x117c0 ;  /* 0x000117c000067802 */ /* 0x000fe40000000f00 */
[----:B------:R-:W-:Y:S05]  /*117b0*/  CALL.REL.NOINC `($_ZN7cutlass13device_kernelIN5flash19enable_sm80_to_sm89INS1_16FlashAttnBwdSm80INS1_25CollectiveMainloopBwdSm80ILi2ELi2EN4cute5tupleIJNS5_1CILi128EEES8_NS7_ILi64EEEEEENS_10bfloat16_tEfNS_4arch4Sm80ELb0ELb0ELb1ELb1ELb1ELb0ELb0ELb0ELi2ELi4ELi4ELi4ELb0EEENS1_21CollectiveEpilogueBwdISA_SB_SD_Li256ELb1ELb0ELi2EEENS1_19SingleTileSchedulerILb1ELb0ELb0ELi128EEEEEEEEEvNT_6ParamsE$_ZZN4cute7idx2crdIiNS_5tupleIJNS_1CILi32EEENS2_ILi4EEENS2_ILi2EEENS2_ILi1EEEEEENS1_IJS6_S3_NS2_ILi128EEENS2_ILi0EEEEEEEEDaRKT_RKT0_RKT1_ENKUlRKT_RKT0_E_clIS4_S3_EEDaSM_SP_) ;  /* 0xfffff5f000007944 */ /* 0x000fea0003c3ffff */
[----:B------:R1:W-:Y:S01]  /*117c0*/  STL [R1+0x1388], R8 ;  /* 0x0013880801007387 */ /* 0x0003e20000100800 */
[----:B------:R-:W-:-:S03]  /*117d0*/  MOV R6, 0x117f0 ;  /* 0x000117f000067802 */ /* 0x000fc60000000f00 */
[----:B-1----:R-:W-:Y:S05]  /*117e0*/  CALL.REL.NOINC `($_ZN7cutlass13device_kernelIN5flash19enable_sm80_to_sm89INS1_16FlashAttnBwdSm80INS1_25CollectiveMainloopBwdSm80ILi2ELi2EN4cute5tupleIJNS5_1CILi128EEES8_NS7_ILi64EEEEEENS_10bfloat16_tEfNS_4arch4Sm80ELb0ELb0ELb1ELb1ELb1ELb0ELb0ELb0ELi2ELi4ELi4ELi4ELb0EEENS1_21CollectiveEpilogueBwdISA_SB_SD_Li256ELb1ELb0ELi2EEENS1_19SingleTileSchedulerILb1ELb0ELb0ELi128EEEEEEEEEvNT_6ParamsE$_ZZN4cute7idx2crdIiNS_5tupleIJNS_1CILi32EEENS2_ILi4EEENS2_ILi2EEENS2_ILi1EEEEEENS1_IJS6_S3_NS2_ILi128EEENS2_ILi0EEEEEEEEDaRKT_RKT0_RKT1_ENKUlRKT_RKT0_E_clIS5_S8_EEDaSM_SP_) ;  /* 0xfffff66000007944 */ /* 0x002fea0003c3ffff */
[----:B------:R1:W-:Y:S01]  /*117f0*/  STL [R1+0x1394], R2 ;  /* 0x0013940201007387 */ /* 0x0003e20000100800 */
[----:B------:R-:W-:-:S03]  /*11800*/  MOV R6, 0x11820 ;  /* 0x0001182000067802 */ /* 0x000fc60000000f00 */
[----:B-1----:R-:W-:Y:S05]  /*11810*/  CALL.REL.NOINC `($_ZN7cutlass13device_kernelIN5flash19enable_sm80_to_sm89INS1_16FlashAttnBwdSm80INS1_25CollectiveMainloopBwdSm80ILi2ELi2EN4cute5tupleIJNS5_1CILi128EEES8_NS7_ILi64EEEEEENS_10bfloat16_tEfNS_4arch4Sm80ELb0ELb0ELb1ELb1ELb1ELb0ELb0ELb0ELi2ELi4ELi4ELi4ELb0EEENS1_21CollectiveEpilogueBwdISA_SB_SD_Li256ELb1ELb0ELi2EEENS1_19SingleTileSchedulerILb1ELb0ELb0ELi128EEEEEEEEEvNT_6ParamsE$_ZZN4cute9transformINS_5tupleIJNS_1CILi32EEENS2_ILi4EEENS2_ILi2EEENS2_ILi1EEEEEENS1_IJS6_S3_NS2_ILi128EEENS2_ILi0EEEEEEZNS_7idx2crdIiS7_SA_EEDaRKT_RKT0_RKT1_EUlRKT_RKT0_E_EEDaSE_SH_OSI_ENKUlDpSN_E_clIJiiiS9_EEEDaST_) ;  /* 0xfffff75000007944 */ /* 0x002fea0003c3ffff */
[----:B------:R-:W-:Y:S02]  /*11820*/  MOV R6, 0x11840 ;  /* 0x0001184000067802 */ /* 0x000fe40000000f00 */
[----:B--2--5:R-:W-:Y:S05]  /*11830*/  CALL.REL.NOINC `($_ZN7cutlass13device_kernelIN5flash19enable_sm80_to_sm89INS1_16FlashAttnBwdSm80INS1_25CollectiveMainloopBwdSm80ILi2ELi2EN4cute5tupleIJNS5_1CILi128EEES8_NS7_ILi64EEEEEENS_10bfloat16_tEfNS_4arch4Sm80ELb0ELb0ELb1ELb1ELb1ELb0ELb0ELb0ELi2ELi4ELi4ELi4ELb0EEENS1_21CollectiveEpilogueBwdISA_SB_SD_Li256ELb1ELb0ELi2EEENS1_19SingleTileSchedulerILb1ELb0ELb0ELi128EEEEEEEEEvNT_6ParamsE$_ZZN4cute7crd2crdINS_5tupleIJiiiNS_1CILi0EEEEEENS1_IJNS2_ILi32EEENS2_ILi4EEENS2_ILi2EEENS2_ILi1EEEEEENS1_IJS8_S8_S8_S8_EEEEEDaRKT_RKT0_RKT1_ENKUlRKT_RKT0_RKT1_E_clIiS5_S8_EEDaSM_SP_SS_) ;  /* 0xffffea8000007944 */ /* 0x024fea0003c3ffff */
[----:B------:R-:W-:Y:S02]  /*11840*/  MOV R10, R2 ;  /* 0x00000002000a7202 */ /* 0x000fe40000000f00 */
[----:B------:R-:W-:Y:S02]  /*11850*/  MOV R2, 0x11870 ;  /* 0x0001187000027802 */ /* 0x000fe40000000f00 */
[----:B------:R-:W-:Y:S05]  /*11860*/  CALL.REL.NOINC `($_ZN7cutlass13device_kernelIN5flash19enable_sm80_to_sm89INS1_16FlashAttnBwdSm80INS1_25CollectiveMainloopBwdSm80ILi2ELi2EN4cute5tupleIJNS5_1CILi128EEES8_NS7_ILi64EEEEEENS_10bfloat16_tEfNS_4arch4Sm80ELb0ELb0ELb1ELb1ELb1ELb0ELb0ELb0ELi2ELi4ELi4ELi4ELb0EEENS1_21CollectiveEpilogueBwdISA_SB_SD_Li256ELb1ELb0ELi2EEENS1_19SingleTileSchedulerILb1ELb0ELb0ELi128EEEEEEEEEvNT_6ParamsE$_ZZN4cute7crd2crdINS_5tupleIJiiiNS_1CILi0EEEEEENS1_IJNS2_ILi32EEENS2_ILi4EEENS2_ILi2EEENS2_ILi1EEEEEENS1_IJS8_S8_S8_S8_EEEEEDaRKT_RKT0_RKT1_ENKUlRKT_RKT0_RKT1_E_clIiS6_S8_EEDaSM_SP_SS_) ;  /* 0xffffea8000007944 */ /* 0x000fea0003c3ffff */
[----:B------:R1:W-:Y:S01]  /*11870*/  STL [R1+0x1388], R3 ;  /* 0x0013880301007387 */ /* 0x0003e20000100800 */
[----:B------:R-:W-:-:S03]  /*11880*/  MOV R2, 0x118a0 ;  /* 0x000118a000027802 */ /* 0x000fc60000000f00 */
[----:B-1----:R-:W-:Y:S05]  /*11890*/  CALL.REL.NOINC `($_ZN7cutlass13device_kernelIN5flash19enable_sm80_to_sm89INS1_16FlashAttnBwdSm80INS1_25CollectiveMainloopBwdSm80ILi2ELi2EN4cute5tupleIJNS5_1CILi128EEES8_NS7_ILi64EEEEEENS_10bfloat16_tEfNS_4arch4Sm80ELb0ELb0ELb1ELb1ELb1ELb0ELb0ELb0ELi2ELi4ELi4ELi4ELb0EEENS1_21CollectiveEpilogueBwdISA_SB_SD_Li256ELb1ELb0ELi2EEENS1_19SingleTileSchedulerILb1ELb0ELb0ELi128EEEEEEEEEvNT_6ParamsE$_ZZN4cute7crd2crdINS_5tupleIJiiiNS_1CILi0EEEEEENS1_IJNS2_ILi32EEENS2_ILi4EEENS2_ILi2EEENS2_ILi1EEEEEENS1_IJS8_S8_S8_S8_EEEEEDaRKT_RKT0_RKT1_ENKUlRKT_RKT0_RKT1_E_clIiS7_S8_EEDaSM_SP_SS_) ;  /* 0xffffea8000007944 */ /* 0x002fea0003c3ffff */
[----:B------:R1:W-:Y:S01]  /*118a0*/  STL [R1+0x1394], R5 ;  /* 0x0013940501007387 */ /* 0x0003e20000100800 */
[----:B------:R-:W-:-:S03]  /*118b0*/  MOV R6, 0x118d0 ;  /* 0x000118d000067802 */ /* 0x000fc60000000f00 */
[----:B-1----:R-:W-:Y:S05]  /*118c0*/  CALL.REL.NOINC `($_ZN7cutlass13device_kernelIN5flash19enable_sm80_to_sm89INS1_16FlashAttnBwdSm80INS1_25CollectiveMainloopBwdSm80ILi2ELi2EN4cute5tupleIJNS5_1CILi128EEES8_NS7_ILi64EEEEEENS_10bfloat16_tEfNS_4arch4Sm80ELb0ELb0ELb1ELb1ELb1ELb0ELb0ELb0ELi2ELi4ELi4ELi4ELb0EEENS1_21CollectiveEpilogueBwdISA_SB_SD_Li256ELb1ELb0ELi2EEENS1_19SingleTileSchedulerILb1ELb0ELb0ELi128EEEEEEEEEvNT_6ParamsE$_ZZN4cute9transformINS_5tupleIJiiiNS_1CILi0EEEEEENS1_IJNS2_ILi32EEENS2_ILi4EEENS2_ILi2EEENS2_ILi1EEEEEENS1_IJS8_S8_S8_S8_EEEZNS_7crd2crdIS4_S9_SA_EEDaRKT_RKT0_RKT1_EUlRKT_RKT0_RKT1_E_EEDaSE_SH_SK_OT2_ENKUlDpSN_E_clIJiiiS3_EEEDaSX_) ;  /* 0xfffff84000007944 */ /* 0x002fea0003c3ffff */
[----:B-----5:R1:W-:Y:S01]  /*118d0*/  STL [R1+0x13a8], R8 ;  /* 0x0013a80801007387 */ /* 0x0203e20000100800 */
[----:B------:R-:W-:Y:S01]  /*118e0*/  IADD3 R17, R7, 0x30, RZ ;  /* 0x0000003007117810 */ /* 0x000fe20007ffe0ff */
[----:B------:R-:W-:Y:S01]  /*118f0*/  IMAD.MOV.U32 R5, RZ, RZ, R2 ;  /* 0x000000ffff057224 */ /* 0x000fe200078e0002 */
[----:B------:R-:W-:Y:S01]  /*11900*/  MOV R6, 0x11950 ;  /* 0x0001195000067802 */ /* 0x000fe20000000f00 */
[----:B------:R1:W-:Y:S01]  /*11910*/  STL.U8 [R1+0x139c], RZ ;  /* 0x00139cff01007387 */ /* 0x0003e20000100000 */
[----:B------:R-:W-:-:S03]  /*11920*/  IMAD.MOV.U32 R45, RZ, RZ, RZ ;  /* 0x000000ffff2d7224 */ /* 0x000fc600078e00ff */
[----:B------:R1:W-:Y:S04]  /*11930*/  STL.64 [R1+0x13a0], R2 ;  /* 0x0013a00201007387 */ /* 0x0003e80000100a00 */
[----:B-12---:R-:W-:Y:S05]  /*11940*/  CALL.REL.NOINC `($_ZN7cutlass13device_kernelIN5flash19enable_sm80_to_sm89INS1_16FlashAttnBwdSm80INS1_25CollectiveMainloopBwdSm80ILi2ELi2EN4cute5tupleIJNS5_1CILi128EEES8_NS7_ILi64EEEEEENS_10bfloat16_tEfNS_4arch4Sm80ELb0ELb0ELb1ELb1ELb1ELb0ELb0ELb0ELi2ELi4ELi4ELi4ELb0EEENS1_21CollectiveEpilogueBwdISA_SB_SD_Li256ELb1ELb0ELi2EEENS1_19SingleTileSchedulerILb1ELb0ELb0ELi128EEEEEEEEEvNT_6ParamsE$_ZN4cute3eso3ESOILb1ELb0EJNS_6LayoutINS_5tupleIJNS3_IJNS3_IJNS_1CILi4EEENS4_ILi8EEEEEENS3_IJS5_NS4_ILi2EEEEEEEEENS3_IJNS3_IJS8_S8_EEENS3_IJS8_S6_EEEEEEEEENS3_IJNS3_IJNS3_IJNS_11ScaledBasisIS8_JLi1EEEENSF_INS4_ILi1EEEJLi0EEEEEEENS3_IJNSF_INS4_ILi16EEEJLi0EEEENSF_IS6_JLi1EEEEEEEEEENS3_IJNS3_IJNSF_ISH_JLi1EEEENSF_IS6_JLi0EEEEEEENS3_IJNSF_INS4_ILi64EEEJLi0EEEENSF_ISK_JLi1EEEEEEEEEEEEEEENS_10ViewEngineINS_23ArithmeticTupleIteratorINS_15ArithmeticTupleIJNS4_ILi0EEES12_EEEEEEEEEC2ERKSY_RKS15_) ;  /* 0xffff8a0000007944 */ /* 0x006fea0003c3ffff */
[----:B------:R-:W-:Y:S01]  /*11950*/  IMAD.MOV.U32 R10, RZ, RZ, R3 ;  /* 0x000000ffff0a7224 */ /* 0x000fe200078e0003 */
[----:B-1----:R-:W-:Y:S01]  /*11960*/  IADD3 R2, R7, 0x28, RZ ;  /* 0x0000002807027810 */ /* 0x002fe20007ffe0ff */
[----:B------:R-:W-:Y:S01]  /*11970*/  IMAD.MOV.U32 R3, RZ, RZ, R15 ;  /* 0x000000ffff037224 */ /* 0x000fe200078e000f */
[----:B------:R-:W-:Y:S02]  /*11980*/  MOV R8, 0x119a0 ;  /* 0x000119a000087802 */ /* 0x000fe40000000f00 */
[----:B------:R-:W-:Y:S05]  /*11990*/  CALL.REL.NOINC `($_ZN7cutlass13device_kernelIN5flash19enable_sm80_to_sm89INS1_16FlashAttnBwdSm80INS1_25CollectiveMainloopBwdSm80ILi2ELi2EN4cute5tupleIJNS5_1CILi128EEES8_NS7_ILi64EEEEEENS_10bfloat16_tEfNS_4arch4Sm80ELb0ELb0ELb1ELb1ELb1ELb0ELb0ELb0ELi2ELi4ELi4ELi4ELb0EEENS1_21CollectiveEpilogueBwdISA_SB_SD_Li256ELb1ELb0ELi2EEENS1_19SingleTileSchedulerILb1ELb0ELb0ELi128EEEEEEEEEvNT_6ParamsE$_ZN4cute3eso3ESOILb0ELb0EJiiEEC2ERKiS4_) ;  /* 0xffff64c000007944 */ /* 0x000fea0003c3ffff */
[----:B-1----:R-:W2:Y:S01]  /*119a0*/  LDL.64 R2, [R1+0x1388] ;  /* 0x0013880001027983 */ /* 0x002ea20000100a00 */
[----:B------:R-:W-:-:S03]  /*119b0*/  MOV R6, 0x119f0 ;  /* 0x000119f000067802 */ /* 0x000fc60000000f00 */
[----:B--2---:R1:W-:Y:S04]  /*119c0*/  STL [R1+0x1394], R2 ;  /* 0x0013940201007387 */ /* 0x0043e80000100800 */
[----:B------:R1:W-:Y:S02]  /*119d0*/  STL [R1+0x1398], R3 ;  /* 0x0013980301007387 */ /* 0x0003e40000100800 */
[----:B-1----:R-:W-:Y:S05]  /*119e0*/  CALL.REL.NOINC `($_ZN7cutlass13device_kernelIN5flash19enable_sm80_to_sm89INS1_16FlashAttnBwdSm80INS1_25CollectiveMainloopBwdSm80ILi2ELi2EN4cute5tupleIJNS5_1CILi128EEES8_NS7_ILi64EEEEEENS_10bfloat16_tEfNS_4arch4Sm80ELb0ELb0ELb1ELb1ELb1ELb0ELb0ELb0ELi2ELi4ELi4ELi4ELb0EEENS1_21CollectiveEpilogueBwdISA_SB_SD_Li256ELb1ELb0ELi2EEENS1_19SingleTileSchedulerILb1ELb0ELb0ELi128EEEEEEEEEvNT_6ParamsE$_ZN4cute3eso3ESOILb0ELb0EJiNS_5tupleIJiiEEEEEC2ERKiRKS3_) ;  /* 0xffff63d000007944 */ /* 0x002fea0003c3ffff */
[----:B-1----:R1:W5:Y:S04]  /*119f0*/  LDL R5, [R1+0x1390] ;  /* 0x0013900001057983 */ /* 0x0023680000100800 */
[----:B------:R1:W5:Y:S01]  /*11a00*/  LDL.64 R2, [R1+0x1388] ;  /* 0x0013880001027983 */ /* 0x0003620000100a00 */
[----:B------:R-:W-:-:S03]  /*11a10*/  MOV R6, 0x11a30 ;  /* 0x00011a3000067802 */ /* 0x000fc60000000f00 */
[----:B-1---5:R-:W-:Y:S05]  /*11a20*/  CALL.REL.NOINC `($_ZN7cutlass13device_kernelIN5flash19enable_sm80_to_sm89INS1_16FlashAttnBwdSm80INS1_25CollectiveMainloopBwdSm80ILi2ELi2EN4cute5tupleIJNS5_1CILi128EEES8_NS7_ILi64EEEEEENS_10bfloat16_tEfNS_4arch4Sm80ELb0ELb0ELb1ELb1ELb1ELb0ELb0ELb0ELi2ELi4ELi4ELi4ELb0EEENS1_21CollectiveEpilogueBwdISA_SB_SD_Li256ELb1ELb0ELi2EEENS1_19SingleTileSchedulerILb1ELb0ELb0ELi128EEEEEEEEEvNT_6ParamsE$_ZN4cute3eso3ESOILb0ELb1EJNS_5tupleIJiNS2_IJiiEEEEEENS2_IJNS_10UnderscoreENS2_IJS5_S5_EEEEEEEEC2ERKS4_RKS7_) ;  /* 0xffff6a0000007944 */ /* 0x022fea0003c3ffff */
        /* <DEDUP_REMOVED lines=10> */
[----:B-1---5:R-:W-:Y:S05]  /*11ad0*/  CALL.REL.NOINC `($_ZN7cutlass13device_kernelIN5flash19enable_sm80_to_sm89INS1_16FlashAttnBwdSm80INS1_25CollectiveMainloopBwdSm80ILi2ELi2EN4cute5tupleIJNS5_1CILi128EEES8_NS7_ILi64EEEEEENS_10bfloat16_tEfNS_4arch4Sm80ELb0ELb0ELb1ELb1ELb1ELb0ELb0ELb0ELi2ELi4ELi4ELi4ELb0EEENS1_21CollectiveEpilogueBwdISA_SB_SD_Li256ELb1ELb0ELi2EEENS1_19SingleTileSchedulerILb1ELb0ELb0ELi128EEEEEEEEEvNT_6ParamsE$_ZN4cute5tupleIJiEEC2ERKi) ;  /* 0xffffa7f000007944 */ /* 0x022fea0003c3ffff */
[----:B------:R1:W5:Y:S01]  /*11ae0*/  LDL R6, [R1+0x1388] ;  /* 0x0013880001067983 */ /* 0x0003620000100800 */
[----:B------:R-:W-:Y:S01]  /*11af0*/  IMAD.MOV.U32 R3, RZ, RZ, R4 ;  /* 0x000000ffff037224 */ /* 0x000fe200078e0004 */
[----:B------:R-:W-:Y:S02]  /*11b00*/  MOV R2, R15 ;  /* 0x0000000f00027202 */ /* 0x000fe40000000f00 */
        /* <DEDUP_REMOVED lines=9> */
[----:B------:R-:W-:-:S02]  /*11ba0*/  MOV R6, 0x11bc0 ;  /* 0x00011bc000067802 */ /* 0x000fc40000000f00 */
[----:B-1---5:R-:W-:Y:S05]  /*11bb0*/  CALL.REL.NOINC `($_ZN7cutlass13device_kernelIN5flash19enable_sm80_to_sm89INS1_16FlashAttnBwdSm80INS1_25CollectiveMainloopBwdSm80ILi2ELi2EN4cute5tupleIJNS5_1CILi128EEES8_NS7_ILi64EEEEEENS_10bfloat16_tEfNS_4arch4Sm80ELb0ELb0ELb1ELb1ELb1ELb0ELb0ELb0ELi2ELi4ELi4ELi4ELb0EEENS1_21CollectiveEpilogueBwdISA_SB_SD_Li256ELb1ELb0ELi2EEENS1_19SingleTileSchedulerILb1ELb0ELb0ELi128EEEEEEEEEvNT_6ParamsE$_ZN4cute5tupleIJNS_1CILi0EEEiEEC2ERKS2_RKi) ;  /* 0xffffa62000007944 */ /* 0x022fea0003c3ffff */
[----:B------:R1:W5:Y:S01]  /*11bc0*/  LDL R52, [R1+0x1388] ;  /* 0x0013880001347983 */ /* 0x0003620000100800 */
[----:B------:R-:W-:Y:S01]  /*11bd0*/  IMAD.MOV.U32 R3, RZ, RZ, R4 ;  /* 0x000000ffff037224 */ /* 0x000fe200078e0004 */
[----:B------:R-:W-:-:S02]  /*11be0*/  MOV R2, R7 ;  /* 0x0000000700027202 */ /* 0x000fc40000000f00 */
[----:B------:R-:W-:Y:S02]  /*11bf0*/  MOV R10, 0x11c10 ;  /* 0x00011c10000a7802 */ /* 0x000fe40000000f00 */
[----:B-1---5:R-:W-:Y:S05]  /*11c00*/  CALL.REL.NOINC `($_ZN7cutlass13device_kernelIN5flash19enable_sm80_to_sm89INS1_16FlashAttnBwdSm80INS1_25CollectiveMainloopBwdSm80ILi2ELi2EN4cute5tupleIJNS5_1CILi128EEES8_NS7_ILi64EEEEEENS_10bfloat16_tEfNS_4arch4Sm80ELb0ELb0ELb1ELb1ELb1ELb0ELb0ELb0ELi2ELi4ELi4ELi4ELb0EEENS1_21CollectiveEpilogueBwdISA_SB_SD_Li256ELb1ELb0ELi2EEENS1_19SingleTileSchedulerILb1ELb0ELb0ELi128EEEEEEEEEvNT_6ParamsE$_ZN4cute5tupleIJiEEC2ERKi) ;  /* 0xffffa6c000007944 */ /* 0x022fea0003c3ffff */
[----:B------:R1:W5:Y:S01]  /*11c10*/  LDL R3, [R1+0x1380] ;  /* 0x0013800001037983 */ /* 0x0003620000100800 */
[----:B------:R-:W-:Y:S02]  /*11c20*/  MOV R2, R15 ;  /* 0x0000000f00027202 */ /* 0x000fe40000000f00 */
[----:B------:R-:W-:Y:S02]  /*11c30*/  MOV R10, 0x11c50 ;  /* 0x00011c50000a7802 */ /* 0x000fe40000000f00 */
[----:B-1---5:R-:W-:Y:S05]  /*11c40*/  CALL.REL.NOINC `($_ZN7cutlass13device_kernelIN5flash19enable_sm80_to_sm89INS1_16FlashAttnBwdSm80INS1_25CollectiveMainloopBwdSm80ILi2ELi2EN4cute5tupleIJNS5_1CILi128EEES8_NS7_ILi64EEEEEENS_10bfloat16_tEfNS_4arch4Sm80ELb0ELb0ELb1ELb1ELb1ELb0ELb0ELb0ELi2ELi4ELi4ELi4ELb0EEENS1_21CollectiveEpilogueBwdISA_SB_SD_Li256ELb1ELb0ELi2EEENS1_19SingleTileSchedulerILb1ELb0ELb0ELi128EEEEEEEEEvNT_6ParamsE$_ZN4cute5tupleIJiEEC2ERKi) ;  /* 0xffffa68000007944 */ /* 0x022fea0003c3ffff */
[----:B------:R1:W5:Y:S01]  /*11c50*/  LDL R3, [R1+0x1388] ;  /* 0x0013880001037983 */ /* 0x0003620000100800 */
[----:B------:R-:W-:Y:S02]  /*11c60*/  MOV R2, R15 ;  /* 0x0000000f00027202 */ /* 0x000fe40000000f00 */
[----:B------:R-:W-:Y:S02]  /*11c70*/  MOV R6, 0x11c90 ;  /* 0x00011c9000067802 */ /* 0x000fe40000000f00 */
[----:B-1---5:R-:W-:Y:S05]  /*11c80*/  CALL.REL.NOINC `($_ZN7cutlass13device_kernelIN5flash19enable_sm80_to_sm89INS1_16FlashAttnBwdSm80INS1_25CollectiveMainloopBwdSm80ILi2ELi2EN4cute5tupleIJNS5_1CILi128EEES8_NS7_ILi64EEEEEENS_10bfloat16_tEfNS_4arch4Sm80ELb0ELb0ELb1ELb1ELb1ELb0ELb0ELb0ELi2ELi4ELi4ELi4ELb0EEENS1_21CollectiveEpilogueBwdISA_SB_SD_Li256ELb1ELb0ELi2EEENS1_19SingleTileSchedulerILb1ELb0ELb0ELi128EEEEEEEEEvNT_6ParamsE$_ZN4cute3eso3ESOILb0ELb1EJiNS_1CILi0EEEEEC2ERKiRKS3_) ;  /* 0xffff69b000007944 */ /* 0x022fea0003c3ffff */
[----:B------:R2:W5:Y:S01]  /*11c90*/  LDL R10, [R1+0x1388] ;  /* 0x00138800010a7983 */ /* 0x0005620000100800 */
[----:B------:R-:W-:-:S03]  /*11ca0*/  MOV R4, 0x11cd0 ;  /* 0x00011cd000047802 */ /* 0x000fc60000000f00 */
[----:B------:R2:W-:Y:S04]  /*11cb0*/  STL [R1+0x1388], R52 ;  /* 0x0013883401007387 */ /* 0x0005e80000100800 */
[----:B-12--5:R-:W-:Y:S05]  /*11cc0*/  CALL.REL.NOINC `($_ZN7cutlass13device_kernelIN5flash19enable_sm80_to_sm89INS1_16FlashAttnBwdSm80INS1_25CollectiveMainloopBwdSm80ILi2ELi2EN4cute5tupleIJNS5_1CILi128EEES8_NS7_ILi64EEEEEENS_10bfloat16_tEfNS_4arch4Sm80ELb0ELb0ELb1ELb1ELb1ELb0ELb0ELb0ELi2ELi4ELi4ELi4ELb0EEENS1_21CollectiveEpilogueBwdISA_SB_SD_Li256ELb1ELb0ELi2EEENS1_19SingleTileSchedulerILb1ELb0ELb0ELi128EEEEEEEEEvNT_6ParamsE$_ZZN4cuteplIJNS_1CILi0EEEiEJiEEEDaRKNS_15ArithmeticTupleIJDpT_EEERKNS3_IJDpT0_EEEENKUlDpRKT_E_clIJiiEEEDaSH_) ;  /* 0xfffff78000007944 */ /* 0x026fea0003c3ffff */
[----:B------:R-:W-:Y:S01]  /*11cd0*/  IMAD.SHL.U32 R3, R5, 0x10, RZ ;  /* 0x0000001005037824 */ /* 0x000fe200078e00ff */
[----:B------:R-:W-:Y:S02]  /*11ce0*/  MOV R2, R15 ;  /* 0x0000000f00027202 */ /* 0x000fe40000000f00 */
[----:B------:R-:W-:Y:S02]  /*11cf0*/  MOV R10, 0x11d10 ;  /* 0x00011d10000a7802 */ /* 0x000fe40000000f00 */
[----:B-1---5:R-:W-:Y:S05]  /*11d00*/  CALL.REL.NOINC `($_ZN7cutlass13device_kernelIN5flash19enable_sm80_to_sm89INS1_16FlashAttnBwdSm80INS1_25CollectiveMainloopBwdSm80ILi2ELi2EN4cute5tupleIJNS5_1CILi128EEES8_NS7_ILi64EEEEEENS_10bfloat16_tEfNS_4arch4Sm80ELb0ELb0ELb1ELb1ELb1ELb0ELb0ELb0ELi2ELi4ELi4ELi4ELb0EEENS1_21CollectiveEpilogueBwdISA_SB_SD_Li256ELb1ELb0ELi2EEENS1_19SingleTileSchedulerILb1ELb0ELb0ELi128EEEEEEEEEvNT_6ParamsE$_ZN4cute5tupleIJiEEC2ERKi) ;  /* 0xffffa5c000007944 */ /* 0x022fea0003c3ffff */
[----:B------:R1:W5:Y:S01]  /*11d10*/  LDL R4, [R1+0x1388] ;  /* 0x0013880001047983 */ /* 0x0003620000100800 */
[----:B------:R-:W-:Y:S01]  /*11d20*/  IMAD.SHL.U32 R3, R50, 0x8, RZ ;  /* 0x0000000832037824 */ /* 0x000fe200078e00ff */
        /* <DEDUP_REMOVED lines=20> */
[----:B-1---5:R-:W-:Y:S05]  /*11e70*/  CALL.REL.NOINC `($_ZN7cutlass13device_kernelIN5flash19enable_sm80_to_sm89INS1_16FlashAttnBwdSm80INS1_25CollectiveMainloopBwdSm80ILi2ELi2EN4cute5tupleIJNS5_1CILi128EEES8_NS7_ILi64EEEEEENS_10bfloat16_tEfNS_4arch4Sm80ELb0ELb0ELb1ELb1ELb1ELb0ELb0ELb0ELi2ELi4ELi4ELi4ELb0EEENS1_21CollectiveEpilogueBwdISA_SB_SD_Li256ELb1ELb0ELi2EEENS1_19SingleTileSchedulerILb1ELb0ELb0ELi128EEEEEEEEEvNT_6ParamsE$_ZN4cute5tupleIJNS_1CILi0EEEiEEC2ERKS2_RKi) ;  /* 0xffffa36000007944 */ /* 0x022fea0003c3ffff */
[----:B------:R1:W5:Y:S01]  /*11e80*/  LDL R50, [R1+0x1388] ;  /* 0x0013880001327983 */ /* 0x0003620000100800 */
[----:B------:R-:W-:Y:S01]  /*11e90*/  IMAD.MOV.U32 R3, RZ, RZ, R4 ;  /* 0x000000ffff037224 */ /* 0x000fe200078e0004 */
[----:B------:R-:W-:Y:S02]  /*11ea0*/  MOV R2, R15 ;  /* 0x0000000f00027202 */ /* 0x000fe40000000f00 */
[----:B------:R-:W-:-:S02]  /*11eb0*/  MOV R6, 0x11ed0 ;  /* 0x00011ed000067802 */ /* 0x000fc40000000f00 */
[----:B-1---5:R-:W-:Y:S05]  /*11ec0*/  CALL.REL.NOINC `($_ZN7cutlass13device_kernelIN5flash19enable_sm80_to_sm89INS1_16FlashAttnBwdSm80INS1_25CollectiveMainloopBwdSm80ILi2ELi2EN4cute5tupleIJNS5_1CILi128EEES8_NS7_ILi64EEEEEENS_10bfloat16_tEfNS_4arch4Sm80ELb0ELb0ELb1ELb1ELb1ELb0ELb0ELb0ELi2ELi4ELi4ELi4ELb0EEENS1_21CollectiveEpilogueBwdISA_SB_SD_Li256ELb1ELb0ELi2EEENS1_19SingleTileSchedulerILb1ELb0ELb0ELi128EEEEEEEEEvNT_6ParamsE$_ZN4cute3eso3ESOILb0ELb1EJiNS_1CILi0EEEEEC2ERKiRKS3_) ;  /* 0xffff677000007944 */ /* 0x022fea0003c3ffff */
[----:B------:R2:W5:Y:S01]  /*11ed0*/  LDL R10, [R1+0x1388] ;  /* 0x00138800010a7983 */ /* 0x0005620000100800 */
[----:B------:R-:W-:-:S02]  /*11ee0*/  MOV R11, R15 ;  /* 0x0000000f000b7202 */ /* 0x000fc40000000f00 */
[----:B------:R-:W-:Y:S01]  /*11ef0*/  MOV R76, 0x11f20 ;  /* 0x00011f20004c7802 */ /* 0x000fe20000000f00 */
[----:B------:R2:W-:Y:S04]  /*11f00*/  STL [R1+0x1388], R50 ;  /* 0x0013883201007387 */ /* 0x0005e80000100800 */
[----:B-12--5:R-:W-:Y:S05]  /*11f10*/  CALL.REL.NOINC `($_ZN7cutlass13device_kernelIN5flash19enable_sm80_to_sm89INS1_16FlashAttnBwdSm80INS1_25CollectiveMainloopBwdSm80ILi2ELi2EN4cute5tupleIJNS5_1CILi128EEES8_NS7_ILi64EEEEEENS_10bfloat16_tEfNS_4arch4Sm80ELb0ELb0ELb1ELb1ELb1ELb0ELb0ELb0ELi2ELi4ELi4ELi4ELb0EEENS1_21CollectiveEpilogueBwdISA_SB_SD_Li256ELb1ELb0ELi2EEENS1_19SingleTileSchedulerILb1ELb0ELb0ELi128EEEEEEEEEvNT_6ParamsE$_ZZN4cuteplIJiEJNS_1CILi0EEEiEEEDaRKNS_15ArithmeticTupleIJDpT_EEERKNS3_IJDpT0_EEEENKUlDpRKT_E_clIJiiEEEDaSH_) ;  /* 0xfffff63000007944 */ /* 0x026fea0003c3ffff */
[----:B-----5:R-:W-:Y:S01]  /*11f20*/  IMAD.IADD R6, R3, 0x1, R19 ;  /* 0x0000000103067824 */ /* 0x020fe200078e0213 */
[----:B------:R-:W-:Y:S02]  /*11f30*/  IADD3 R10, R18, R2, RZ ;  /* 0x00000002120a7210 */ /* 0x000fe40007ffe0ff */
[----:B------:R-:W-:Y:S02]  /*11f40*/  MOV R4, 0x11f70 ;  /* 0x00011f7000047802 */ /* 0x000fe40000000f00 */
[----:B------:R2:W-:Y:S04]  /*11f50*/  STL [R1+0x1388], R6 ;  /* 0x0013880601007387 */ /* 0x0005e80000100800 */
[----:B-12---:R-:W-:Y:S05]  /*11f60*/  CALL.REL.NOINC `($_ZN7cutlass13device_kernelIN5flash19enable_sm80_to_sm89INS1_16FlashAttnBwdSm80INS1_25CollectiveMainloopBwdSm80ILi2ELi2EN4cute5tupleIJNS5_1CILi128EEES8_NS7_ILi64EEEEEENS_10bfloat16_tEfNS_4arch4Sm80ELb0ELb0ELb1ELb1ELb1ELb0ELb0ELb0ELi2ELi4ELi4ELi4ELb0EEENS1_21CollectiveEpilogueBwdISA_SB_SD_Li256ELb1ELb0ELi2EEENS1_19SingleTileSchedulerILb1ELb0ELb0ELi128EEEEEEEEEvNT_6ParamsE$_ZZN4cuteplIJiiEJiiEEEDaRKNS_15ArithmeticTupleIJDpT_EEERKNS1_IJDpT0_EEEENKUlDpRKT_E_clIJiiEEEDaSF_) ;  /* 0xfffff6e000007944 */ /* 0x006fea0003c3ffff */
[----:B-----5:R2:W-:Y:S01]  /*11f70*/  STL [R1+0x1388], R11 ;  /* 0x0013880b01007387 */ /* 0x0205e20000100800 */
[----:B------:R-:W-:-:S03]  /*11f80*/  MOV R4, 0x11fa0 ;  /* 0x00011fa000047802 */ /* 0x000fc60000000f00 */
[----:B-12---:R-:W-:Y:S05]  /*11f90*/  CALL.REL.NOINC `($_ZN7cutlass13device_kernelIN5flash19enable_sm80_to_sm89INS1_16FlashAttnBwdSm80INS1_25CollectiveMainloopBwdSm80ILi2ELi2EN4cute5tupleIJNS5_1CILi128EEES8_NS7_ILi64EEEEEENS_10bfloat16_tEfNS_4arch4Sm80ELb0ELb0ELb1ELb1ELb1ELb0ELb0ELb0ELi2ELi4ELi4ELi4ELb0EEENS1_21CollectiveEpilogueBwdISA_SB_SD_Li256ELb1ELb0ELi2EEENS1_19SingleTileSchedulerILb1ELb0ELb0ELi128EEEEEEEEEvNT_6ParamsE$_ZZN4cuteplIJiiEJNS_1CILi0EEES2_EEEDaRKNS_15ArithmeticTupleIJDpT_EEERKNS3_IJDpT0_EEEENKUlDpRKT_E_clIJiiEEEDaSH_) ;  /* 0xfffff63000007944 */ /* 0x006fea0003c3ffff */
[----:B------:R-:W-:Y:S02]  /*11fa0*/  MOV R6, 0x11fc0 ;  /* 0x00011fc000067802 */ /* 0x000fe40000000f00 */
[----:B-1---5:R-:W-:Y:S05]  /*11fb0*/  CALL.REL.NOINC `($_ZN7cutlass13device_kernelIN5flash19enable_sm80_to_sm89INS1_16FlashAttnBwdSm80INS1_25CollectiveMainloopBwdSm80ILi2ELi2EN4cute5tupleIJNS5_1CILi128EEES8_NS7_ILi64EEEEEENS_10bfloat16_tEfNS_4arch4Sm80ELb0ELb0ELb1ELb1ELb1ELb0ELb0ELb0ELi2ELi4ELi4ELi4ELb0EEENS1_21CollectiveEpilogueBwdISA_SB_SD_Li256ELb1ELb0ELi2EEENS1_19SingleTileSchedulerILb1ELb0ELb0ELi128EEEEEEEEEvNT_6ParamsE$_ZN4cute3eso3ESOILb1ELb0EJNS_6LayoutINS_5tupleIJNS3_IJNS_1CILi2EEES5_EEES5_NS4_ILi8EEEEEENS3_IJNS3_IJNS_11ScaledBasisINS4_ILi1EEEJLi1EEEENS9_IS7_JLi0EEEEEEENS9_INS4_ILi64EEEJLi0EEEENS9_INS4_ILi16EEEJLi1EEEEEEEEENS_15ArithmeticTupleIJiiEEEEEC2ERKSJ_RKSL_) ;  /* 0xffff8c8000007944 */ /* 0x022fea0003c3ffff */
[----:B------:R-:W2:Y:S01]  /*11fc0*/  LDL.64 R10, [R1+0x1388] ;  /* 0x00138800010a7983 */ /* 0x000ea20000100a00 */
[----:B-1----:R-:W-:-:S03]  /*11fd0*/  MOV R4, 0x12000 ;  /* 0x0001200000047802 */ /* 0x002fc60000000f00 */
[----:B--2---:R1:W-:Y:S04]  /*11fe0*/  STL [R1+0x1388], R11 ;  /* 0x0013880b01007387 */ /* 0x0043e80000100800 */
[----:B-1----:R-:W-:Y:S05]  /*11ff0*/  CALL.REL.NOINC `($_ZN7cutlass13device_kernelIN5flash19enable_sm80_to_sm89INS1_16FlashAttnBwdSm80INS1_25CollectiveMainloopBwdSm80ILi2ELi2EN4cute5tupleIJNS5_1CILi128EEES8_NS7_ILi64EEEEEENS_10bfloat16_tEfNS_4arch4Sm80ELb0ELb0ELb1ELb1ELb1ELb0ELb0ELb0ELi2ELi4ELi4ELi4ELb0EEENS1_21CollectiveEpilogueBwdISA_SB_SD_Li256ELb1ELb0ELi2EEENS1_19SingleTileSchedulerILb1ELb0ELb0ELi128EEEEEEEEEvNT_6ParamsE$_ZZN4cuteplIJNS_1CILi0EEES2_EJiiEEEDaRKNS_15ArithmeticTupleIJDpT_EEERKNS3_IJDpT0_EEEENKUlDpRKT_E_clIJiiEEEDaSH_) ;  /* 0xfffff36000007944 */ /* 0x002fea0003c3ffff */
[----:B------:R-:W-:Y:S02]  /*12000*/  MOV R6, 0x12020 ;  /* 0x0001202000067802 */ /* 0x000fe40000000f00 */
[----:B-1---5:R-:W-:Y:S05]  /*12010*/  CALL.REL.NOINC `($_ZN7cutlass13device_kernelIN5flash19enable_sm80_to_sm89INS1_16FlashAttnBwdSm80INS1_25CollectiveMainloopBwdSm80ILi2ELi2EN4cute5tupleIJNS5_1CILi128EEES8_NS7_ILi64EEEEEENS_10bfloat16_tEfNS_4arch4Sm80ELb0ELb0ELb1ELb1ELb1ELb0ELb0ELb0ELi2ELi4ELi4ELi4ELb0EEENS1_21CollectiveEpilogueBwdISA_SB_SD_Li256ELb1ELb0ELi2EEENS1_19SingleTileSchedulerILb1ELb0ELb0ELi128EEEEEEEEEvNT_6ParamsE$_ZN4cute3eso3ESOILb1ELb0EJNS_6LayoutINS_5tupleIJNS3_IJNS_1CILi2EEES5_EEES5_NS4_ILi8EEEEEENS3_IJNS3_IJNS_11ScaledBasisINS4_ILi1EEEJLi1EEEENS9_IS7_JLi0EEEEEEENS9_INS4_ILi64EEEJLi0EEEENS9_INS4_ILi16EEEJLi1EEEEEEEEENS_10ViewEngineINS_23ArithmeticTupleIteratorINS_15ArithmeticTupleIJiiEEEEEEEEEC2ERKSJ_RKSP_) ;  /* 0xffff8bc000007944 */ /* 0x022fea0003c3ffff */
[----:B-1----:R1:W5:Y:S01]  /*12020*/  LDL.64 R2, [R1+0x1388] ;  /* 0x0013880001027983 */ /* 0x0023620000100a00 */
[----:B------:R-:W-:Y:S01]  /*12030*/  IMAD.MOV.U32 R50, RZ, RZ, R46 ;  /* 0x000000ffff327224 */ /* 0x000fe200078e002e */
[----:B------:R-:W-:Y:S02]  /*12040*/  MOV R51, R43 ;  /* 0x0000002b00337202 */ /* 0x000fe40000000f00 */
[----:B------:R-:W-:Y:S02]  /*12050*/  MOV R6, 0x12070 ;  /* 0x0001207000067802 */ /* 0x000fe40000000f00 */
[----:B-1---5:R-:W-:Y:S05]  /*12060*/  CALL.REL.NOINC `($_ZN7cutlass13device_kernelIN5flash19enable_sm80_to_sm89INS1_16FlashAttnBwdSm80INS1_25CollectiveMainloopBwdSm80ILi2ELi2EN4cute5tupleIJNS5_1CILi128EEES8_NS7_ILi64EEEEEENS_10bfloat16_tEfNS_4arch4Sm80ELb0ELb0ELb1ELb1ELb1ELb0ELb0ELb0ELi2ELi4ELi4ELi4ELb0EEENS1_21CollectiveEpilogueBwdISA_SB_SD_Li256ELb1ELb0ELi2EEENS1_19SingleTileSchedulerILb1ELb0ELb0ELi128EEEEEEEEEvNT_6ParamsE$_ZN4cute3eso3ESOILb1ELb0EJNS_6LayoutINS_5tupleIJNS3_IJNS_1CILi2EEES5_EEENS3_IJS5_NS4_ILi8EEEEEEEEENS3_IJNS3_IJS5_NS4_ILi4EEEEEENS3_IJNS4_ILi1EEES7_EEEEEEEENS_10ViewEngineIPfEEEEC2ERKSF_RKSI_) ;  /* 0xffff8a9000007944 */ /* 0x022fea0003c3ffff */
[----:B-1----:R1:W5:Y:S01]  /*12070*/  LDL.64 R50, [R1+0x1388] ;  /* 0x0013880001327983 */ /* 0x0023620000100a00 */
[----:B------:R-:W-:-:S03]  /*12080*/  MOV R6, 0x120a0 ;  /* 0x000120a000067802 */ /* 0x000fc60000000f00 */
[----:B-1---5:R-:W-:Y:S05]  /*12090*/  CALL.REL.NOINC `($_ZN7cutlass13device_kernelIN5flash19enable_sm80_to_sm89INS1_16FlashAttnBwdSm80INS1_25CollectiveMainloopBwdSm80ILi2ELi2EN4cute5tupleIJNS5_1CILi128EEES8_NS7_ILi64EEEEEENS_10bfloat16_tEfNS_4arch4Sm80ELb0ELb0ELb1ELb1ELb1ELb0ELb0ELb0ELi2ELi4ELi4ELi4ELb0EEENS1_21CollectiveEpilogueBwdISA_SB_SD_Li256ELb1ELb0ELi2EEENS1_19SingleTileSchedulerILb1ELb0ELb0ELi128EEEEEEEEEvNT_6ParamsE$_ZN4cute3eso3ESOILb1ELb0EJNS_6LayoutINS_5tupleIJNS3_IJNS_1CILi2EEES5_EEENS3_IJS5_NS4_ILi8EEEEEEEEENS3_IJNS3_IJNS_11ScaledBasisIS7_JLi0EEEENSA_INS4_ILi64EEEJLi0EEEEEEENS3_IJNSA_INS4_ILi1EEEJLi1EEEENSA_INS4_ILi16EEEJLi1EEEEEEEEEEEENS_10ViewEngineINS_23ArithmeticTupleIteratorINS_15ArithmeticTupleIJiiEEEEEEEEEC2ERKSL_RKSR_) ;  /* 0xffff8a0000007944 */ /* 0x022fea0003c3ffff */
[----:B------:R2:W5:Y:S01]  /*120a0*/  LDL.64 R10, [R1+0x1388] ;  /* 0x00138800010a7983 */ /* 0x0005620000100a00 */
[----:B------:R-:W-:-:S03]  /*120b0*/  MOV R6, 0x120d0 ;  /* 0x000120d000067802 */ /* 0x000fc60000000f00 */
[----:B-12--5:R-:W-:Y:S05]  /*120c0*/  CALL.REL.NOINC `($_ZN7cutlass13device_kernelIN5flash19enable_sm80_to_sm89INS1_16FlashAttnBwdSm80INS1_25CollectiveMainloopBwdSm80ILi2ELi2EN4cute5tupleIJNS5_1CILi128EEES8_NS7_ILi64EEEEEENS_10bfloat16_tEfNS_4arch4Sm80ELb0ELb0ELb1ELb1ELb1ELb0ELb0ELb0ELi2ELi4ELi4ELi4ELb0EEENS1_21CollectiveEpilogueBwdISA_SB_SD_Li256ELb1ELb0ELi2EEENS1_19SingleTileSchedulerILb1ELb0ELb0ELi128EEEEEEEEEvNT_6ParamsE$_ZN4cute3eso3ESOILb1ELb0EJNS_6LayoutINS_5tupleIJNS3_IJNS3_IJNS_1CILi4EEENS4_ILi8EEEEEENS3_IJS5_NS4_ILi2EEEEEEEEENS3_IJNS3_IJS8_S8_EEENS3_IJS8_S6_EEEEEEEEENS3_IJNS3_IJNS3_IJNS_11ScaledBasisIS8_JLi1EEEENSF_INS4_ILi1EEEJLi0EEEEEEENS3_IJNSF_INS4_ILi16EEEJLi0EEEENSF_IS6_JLi1EEEEEEEEEENS3_IJNS3_IJNSF_ISH_JLi1EEEENSF_IS6_JLi0EEEEEEENS3_IJNSF_INS4_ILi64EEEJLi0EEEENSF_ISK_JLi1EEEEEEEEEEEEEEENS_10ViewEngineINS_23ArithmeticTupleIteratorINS_15ArithmeticTupleIJNS4_ILi0EEES12_EEEEEEEEEC2ERKSY_RKS15_) ;  /* 0xffff828000007944 */ /* 0x026fea0003c3ffff */
[----:B-1----:R-:W-:Y:S02]  /*120d0*/  MOV R2, 0x120f0 ;  /* 0x000120f000027802 */ /* 0x002fe40000000f00 */
[----:B------:R-:W-:Y:S05]  /*120e0*/  CALL.REL.NOINC `($_ZN7cutlass13device_kernelIN5flash19enable_sm80_to_sm89INS1_16FlashAttnBwdSm80INS1_25CollectiveMainloopBwdSm80ILi2ELi2EN4cute5tupleIJNS5_1CILi128EEES8_NS7_ILi64EEEEEENS_10bfloat16_tEfNS_4arch4Sm80ELb0ELb0ELb1ELb1ELb1ELb0ELb0ELb0ELi2ELi4ELi4ELi4ELb0EEENS1_21CollectiveEpilogueBwdISA_SB_SD_Li256ELb1ELb0ELi2EEENS1_19SingleTileSchedulerILb1ELb0ELb0ELi128EEEEEEEEEvNT_6ParamsE$_ZN4cute3eso3ESOILb1ELb0EJNS_6LayoutINS_5tupleIJNS3_IJNS_1CILi2EEES5_EEENS3_IJS5_NS4_ILi8EEEEEEEEENS3_IJNS3_IJNS_11ScaledBasisIS7_JLi0EEEENSA_INS4_ILi64EEEJLi0EEEEEEENS3_IJNSA_INS4_ILi1EEEJLi1EEEENSA_INS4_ILi16EEEJLi1EEEEEEEEEEEENS_10ViewEngineINS_23ArithmeticTupleIteratorINS_15ArithmeticTupleIJNS4_ILi0EEESP_EEEEEEEEEC2ERKSL_RKSS_) ;  /* 0xffff895000007944 */ /* 0x000fea0003c3ffff */
[----:B------:R2:W-:Y:S01]  /*120f0*/  STL [R1+0x1388], R11 ;  /* 0x0013880b01007387 */ /* 0x0005e20000100800 */
[----:B------:R-:W-:-:S03]  /*12100*/  MOV R4, 0x12120 ;  /* 0x0001212000047802 */ /* 0x000fc60000000f00 */
[----:B-12---:R-:W-:Y:S05]  /*12110*/  CALL.REL.NOINC `($_ZN7cutlass13device_kernelIN5flash19enable_sm80_to_sm89INS1_16FlashAttnBwdSm80INS1_25CollectiveMainloopBwdSm80ILi2ELi2EN4cute5tupleIJNS5_1CILi128EEES8_NS7_ILi64EEEEEENS_10bfloat16_tEfNS_4arch4Sm80ELb0ELb0ELb1ELb1ELb1ELb0ELb0ELb0ELi2ELi4ELi4ELi4ELb0EEENS1_21CollectiveEpilogueBwdISA_SB_SD_Li256ELb1ELb0ELi2EEENS1_19SingleTileSchedulerILb1ELb0ELb0ELi128EEEEEEEEEvNT_6ParamsE$_ZZN4cuteplIJiiEJNS_1CILi0EEES2_EEEDaRKNS_15ArithmeticTupleIJDpT_EEERKNS3_IJDpT0_EEEENKUlDpRKT_E_clIJiiEEEDaSH_) ;  /* 0xfffff4b000007944 */ /* 0x006fea0003c3ffff */
[----:B------:R-:W2:Y:S04]  /*12120*/  LD.E R49, [R48.64+0x8] ;  /* 0x0000080430317980 */ /* 0x000ea8000c101900 */
[----:B------:R3:W-:Y:S01]  /*12130*/  STL [R1+0x13ac], RZ ;  /* 0x0013acff01007387 */ /* 0x0007e20000100800 */
[----:B--2---:R-:W-:-:S05]  /*12140*/  IMAD R12, R12, -0x80, R49 ;  /* 0xffffff800c0c7824 */ /* 0x004fca00078e0231 */
[----:B---3-5:R-:W-:Y:S02]  /*12150*/  IADD3 R5, R12, -R3, RZ ;  /* 0x800000030c057210 */ /* 0x028fe40007ffe0ff */
.L_x_1301:
[C---:B--2---:R-:W-:Y:S01]  /*12160*/  IADD3 R4, R47.reuse, 0x1, RZ ;  /* 0x000000012f047810 */ /* 0x044fe20007ffe0ff */
[----:B------:R-:W-:Y:S01]  /*12170*/  IMAD.MOV.U32 R3, RZ, RZ, R47 ;  /* 0x000000ffff037224 */ /* 0x000fe200078e002f */
[----:B------:R-:W-:Y:S01]  /*12180*/  ISETP.GE.U32.AND P0, PT, R47, 0xf, PT ;  /* 0x0000000f2f00780c */ /* 0x000fe20003f06070 */
[----:B------:R-:W-:Y:S01]  /*12190*/  IMAD.MOV.U32 R13, RZ, RZ, R15 ;  /* 0x000000ffff0d7224 */ /* 0x000fe200078e000f */
[----:B-1----:R-:W-:Y:S01]  /*121a0*/  MOV R8, 0x121d0 ;  /* 0x000121d000087802 */ /* 0x002fe20000000f00 */
[----:B------:R-:W-:-:S05]  /*121b0*/  IMAD.MOV.U32 R47, RZ, RZ, R4 ;  /* 0x000000ffff2f7224 */ /* 0x000fca00078e0004 */
[----:B-1----:R-:W-:Y:S05]  /*121c0*/  CALL.REL.NOINC `($_ZN7cutlass13device_kernelIN5flash19enable_sm80_to_sm89INS1_16FlashAttnBwdSm80INS1_25CollectiveMainloopBwdSm80ILi2ELi2EN4cute5tupleIJNS5_1CILi128EEES8_NS7_ILi64EEEEEENS_10bfloat16_tEfNS_4arch4Sm80ELb0ELb0ELb1ELb1ELb1ELb0ELb0ELb0ELi2ELi4ELi4ELi4ELb0EEENS1_21CollectiveEpilogueBwdISA_SB_SD_Li256ELb1ELb0ELi2EEENS1_19SingleTileSchedulerILb1ELb0ELb0ELi128EEEEEEEEEvNT_6ParamsE$_ZN4cute3eso3ESOILb1ELb0EJNS_1CILi0EEEiEEC2ERKS3_RKi) ;  /* 0xffff6b2000007944 */ /* 0x002fea0003c3ffff */
[----:B------:R-:W2:Y:S01]  /*121d0*/  LDL R6, [R1+0x1388] ;  /* 0x0013880001067983 */ /* 0x000ea20000100800 */
[----:B-1----:R-:W-:Y:S01]  /*121e0*/  IMAD.MOV.U32 R2, RZ, RZ, R15 ;  /* 0x000000ffff027224 */ /* 0x002fe200078e000f */
[----:B------:R-:W-:Y:S02]  /*121f0*/  MOV R10, 0x12240 ;  /* 0x00012240000a7802 */ /* 0x000fe40000000f00 */
[----:B--2---:R-:W-:-:S04]  /*12200*/  LEA.HI R11, R6, R6, RZ, 0x1 ;  /* 0x00000006060b7211 */ /* 0x004fc800078f08ff */
[----:B------:R-:W-:-:S05]  /*12210*/  LOP3.LUT R3, R11, 0xfffffffe, RZ, 0xc0, !PT ;  /* 0xfffffffe0b037812 */ /* 0x000fca00078ec0ff */
[----:B------:R-:W-:Y:S02]  /*12220*/  IMAD.IADD R3, R6, 0x1, -R3 ;  /* 0x0000000106037824 */ /* 0x000fe400078e0a03 */
[----:B------:R-:W-:Y:S05]  /*12230*/  CALL.REL.NOINC `($_ZN7cutlass13device_kernelIN5flash19enable_sm80_to_sm89INS1_16FlashAttnBwdSm80INS1_25CollectiveMainloopBwdSm80ILi2ELi2EN4cute5tupleIJNS5_1CILi128EEES8_NS7_ILi64EEEEEENS_10bfloat16_tEfNS_4arch4Sm80ELb0ELb0ELb1ELb1ELb1ELb0ELb0ELb0ELi2ELi4ELi4ELi4ELb0EEENS1_21CollectiveEpilogueBwdISA_SB_SD_Li256ELb1ELb0ELi2EEENS1_19SingleTileSchedulerILb1ELb0ELb0ELi128EEEEEEEEEvNT_6ParamsE$_ZN4cute5tupleIJiEEC2ERKi) ;  /* 0xffffa09000007944 */ /* 0x000fea0003c3ffff */
[----:B------:R1:W5:Y:S01]  /*12240*/  LDL R6, [R1+0x1388] ;  /* 0x0013880001067983 */ /* 0x0003620000100800 */
[----:B------:R-:W-:Y:S01]  /*12250*/  IMAD.SHL.U32 R3, R11, 0x8, RZ ;  /* 0x000000080b037824 */ /* 0x000fe200078e00ff */
[----:B------:R-:W-:Y:S01]  /*12260*/  MOV R10, 0x122a0 ;  /* 0x000122a0000a7802 */ /* 0x000fe20000000f00 */
[----:B------:R-:W-:-:S03]  /*12270*/  IMAD.MOV.U32 R2, RZ, RZ, R15 ;  /* 0x000000ffff027224 */ /* 0x000fc600078e000f */
[----:B------:R-:W-:Y:S02]  /*12280*/  LOP3.LUT R3, R3, 0xfffffff0, RZ, 0xc0, !PT ;  /* 0xfffffff003037812 */ /* 0x000fe400078ec0ff */
        /* <DEDUP_REMOVED lines=18> */
[----:B-1---5:R-:W-:Y:S05]  /*123b0*/  CALL.REL.NOINC `($_ZN7cutlass13device_kernelIN5flash19enable_sm80_to_sm89INS1_16FlashAttnBwdSm80INS1_25CollectiveMainloopBwdSm80ILi2ELi2EN4cute5tupleIJNS5_1CILi128EEES8_NS7_ILi64EEEEEENS_10bfloat16_tEfNS_4arch4Sm80ELb0ELb0ELb1ELb1ELb1ELb0ELb0ELb0ELi2ELi4ELi4ELi4ELb0EEENS1_21CollectiveEpilogueBwdISA_SB_SD_Li256ELb1ELb0ELi2EEENS1_19SingleTileSchedulerILb1ELb0ELb0ELi128EEEEEEEEEvNT_6ParamsE$_ZN4cute5tupleIJNS_1CILi0EEEiEEC2ERKS2_RKi) ;  /* 0xffff9e2000007944 */ /* 0x022fea0003c3ffff */
[----:B------:R-:W2:Y:S01]  /*123c0*/  LDL R3, [R1+0x1388] ;  /* 0x0013880001037983 */ /* 0x000ea20000100800 */
[----:B------:R-:W-:Y:S02]  /*123d0*/  MOV R10, 0x12400 ;  /* 0x00012400000a7802 */ /* 0x000fe40000000f00 */
[----:B--2---:R-:W-:Y:S02]  /*123e0*/  IADD3 R3, R12, R3, RZ ;  /* 0x000000030c037210 */ /* 0x004fe40007ffe0ff */
[----:B------:R-:W-:Y:S05]  /*123f0*/  CALL.REL.NOINC `($_ZN7cutlass13device_kernelIN5flash19enable_sm80_to_sm89INS1_16FlashAttnBwdSm80INS1_25CollectiveMainloopBwdSm80ILi2ELi2EN4cute5tupleIJNS5_1CILi128EEES8_NS7_ILi64EEEEEENS_10bfloat16_tEfNS_4arch4Sm80ELb0ELb0ELb1ELb1ELb1ELb0ELb0ELb0ELi2ELi4ELi4ELi4ELb0EEENS1_21CollectiveEpilogueBwdISA_SB_SD_Li256ELb1ELb0ELi2EEENS1_19SingleTileSchedulerILb1ELb0ELb0ELi128EEEEEEEEEvNT_6ParamsE$_ZZN4cuteplIJNS_1CILi0EEEiEJS2_iEEEDaRKNS_15ArithmeticTupleIJDpT_EEERKNS3_IJDpT0_EEEENKUlDpRKT_E_clIJS2_iEEEDaSH_) ;  /* 0xffffefe000007944 */ /* 0x000fea0003c3ffff */
[----:B------:R-:W-:Y:S02]  /*12400*/  MOV R10, 0x12420 ;  /* 0x00012420000a7802 */ /* 0x000fe40000000f00 */
[----:B-1---5:R-:W-:Y:S05]  /*12410*/  CALL.REL.NOINC `($_ZN7cutlass13device_kernelIN5flash19enable_sm80_to_sm89INS1_16FlashAttnBwdSm80INS1_25CollectiveMainloopBwdSm80ILi2ELi2EN4cute5tupleIJNS5_1CILi128EEES8_NS7_ILi64EEEEEENS_10bfloat16_tEfNS_4arch4Sm80ELb0ELb0ELb1ELb1ELb1ELb0ELb0ELb0ELi2ELi4ELi4ELi4ELb0EEENS1_21CollectiveEpilogueBwdISA_SB_SD_Li256ELb1ELb0ELi2EEENS1_19SingleTileSchedulerILb1ELb0ELb0ELi128EEEEEEEEEvNT_6ParamsE$_ZZN4cuteplIJNS_1CILi0EEEEJS2_iEEEDaRKNS_15ArithmeticTupleIJDpT_EEERKNS3_IJDpT0_EEEENKUlDpRKT_E_clIJS2_iEEEDaSH_) ;  /* 0xffffed8000007944 */ /* 0x022fea0003c3ffff */
[----:B------:R-:W-:Y:S02]  /*12420*/  MOV R10, 0x12440 ;  /* 0x00012440000a7802 */ /* 0x000fe40000000f00 */
[----:B-1---5:R-:W-:Y:S05]  /*12430*/  CALL.REL.NOINC `($_ZN7cutlass13device_kernelIN5flash19enable_sm80_to_sm89INS1_16FlashAttnBwdSm80INS1_25CollectiveMainloopBwdSm80ILi2ELi2EN4cute5tupleIJNS5_1CILi128EEES8_NS7_ILi64EEEEEENS_10bfloat16_tEfNS_4arch4Sm80ELb0ELb0ELb1ELb1ELb1ELb0ELb0ELb0ELi2ELi4ELi4ELi4ELb0EEENS1_21CollectiveEpilogueBwdISA_SB_SD_Li256ELb1ELb0ELi2EEENS1_19SingleTileSchedulerILb1ELb0ELb0ELi128EEEEEEEEEvNT_6ParamsE$_ZZN4cuteplIJNS_1CILi0EEES2_EJS2_iEEEDaRKNS_15ArithmeticTupleIJDpT_EEERKNS3_IJDpT0_EEEENKUlDpRKT_E_clIJS2_iEEEDaSH_) ;  /* 0xffffedd000007944 */ /* 0x022fea0003c3ffff */
[----:B-----5:R-:W-:Y:S01]  /*12440*/  ISETP.GE.AND P1, PT, R2, R5, PT ;  /* 0x000000050200720c */ /* 0x020fe20003f26270 */
[----:B------:R-:W-:-:S12]  /*12450*/  BSSY B0, `(.L_x_1299) ;  /* 0x0000056000007945 */ /* 0x000fd80003800000 */
[----:B------:R-:W-:Y:S05]  /*12460*/  @!P1 BRA `(.L_x_1300) ;  /* 0x0000054000009947 */ /* 0x000fea0003800000 */
[----:B------:R-:W-:Y:S01]  /*12470*/  IMAD.MOV.U32 R3, RZ, RZ, R15 ;  /* 0x000000ffff037224 */ /* 0x000fe200078e000f */
[----:B------:R-:W-:Y:S01]  /*12480*/  MOV R10, RZ ;  /* 0x000000ff000a7202 */ /* 0x000fe20000000f00 */
[----:B------:R-:W-:Y:S01]  /*12490*/  IMAD.MOV.U32 R2, RZ, RZ, R14 ;  /* 0x000000ffff027224 */ /* 0x000fe200078e000e */
[----:B------:R-:W-:Y:S02]  /*124a0*/  MOV R8, 0x124c0 ;  /* 0x000124c000087802 */ /* 0x000fe40000000f00 */
[----:B-1----:R-:W-:Y:S05]  /*124b0*/  CALL.REL.NOINC `($_ZN7cutlass13device_kernelIN5flash19enable_sm80_to_sm89INS1_16FlashAttnBwdSm80INS1_25CollectiveMainloopBwdSm80ILi2ELi2EN4cute5tupleIJNS5_1CILi128EEES8_NS7_ILi64EEEEEENS_10bfloat16_tEfNS_4arch4Sm80ELb0ELb0ELb1ELb1ELb1ELb0ELb0ELb0ELi2ELi4ELi4ELi4ELb0EEENS1_21CollectiveEpilogueBwdISA_SB_SD_Li256ELb1ELb0ELi2EEENS1_19SingleTileSchedulerILb1ELb0ELb0ELi128EEEEEEEEEvNT_6ParamsE$_ZN4cute3eso3ESOILb0ELb0EJiiEEC2ERKiS4_) ;  /* 0xffff59a000007944 */ /* 0x002fea0003c3ffff */
        /* <DEDUP_REMOVED lines=79> */
.L_x_1300:
[----:B------:R-:W-:Y:S05]  /*129b0*/  BSYNC B0 ;  /* 0x0000000000007941 */ /* 0x000fea0003800000 */
.L_x_1299:
[----:B------:R2:W-:Y:S01]  /*129c0*/  STL [R1+0x13ac], R4 ;  /* 0x0013ac0401007387 */ /* 0x0005e20000100800 */
[----:B------:R-:W-:Y:S05]  /*129d0*/  @!P0 BRA `(.L_x_1301) ;  /* 0xfffff78000008947 */ /* 0x000fea000383ffff */
[----:B------:R-:W-:-:S04]  /*129e0*/  MOV R45, 0x0 ;  /* 0x00000000002d7802 */ /* 0x000fc80000000f00 */
[----:B------:R-:W-:Y:S05]  /*129f0*/  RET.REL.NODEC R44 `(_ZN7cutlass13device_kernelIN5flash19enable_sm80_to_sm89INS1_16FlashAttnBwdSm80INS1_25CollectiveMainloopBwdSm80ILi2ELi2EN4cute5tupleIJNS5_1CILi128EEES8_NS7_ILi64EEEEEENS_10bfloat16_tEfNS_4arch4Sm80ELb0ELb0ELb1ELb1ELb1ELb0ELb0ELb0ELi2ELi4ELi4ELi4ELb0EEENS1_21CollectiveEpilogueBwdISA_SB_SD_Li256ELb1ELb0ELi2EEENS1_19SingleTileSchedulerILb1ELb0ELb0ELi128EEEEEEEEEvNT_6ParamsE) ;  /* 0xfffed6002c007950 */ /* 0x000fea0003c3ffff */
        .type           $_ZN7cutlass13device_kernelIN5flash19enable_sm80_to_sm89INS1_16FlashAttnBwdSm80INS1_25CollectiveMainloopBwdSm80ILi2ELi2EN4cute5tupleIJNS5_1CILi128EEES8_NS7_ILi64EEEEEENS_10bfloat16_tEfNS_4arch4Sm80ELb0ELb0ELb1ELb1ELb1ELb0ELb0ELb0ELi2ELi4ELi4ELi4ELb0EEENS1_21CollectiveEpilogueBwdISA_SB_SD_Li256ELb1ELb0ELi2EEENS1_19SingleTileSchedulerILb1ELb0ELb0ELi128EEEEEEEEEvNT_6ParamsE$_ZZN5flash25CollectiveMainloopBwdSm80ILi2ELi2EN4cute5tupleIJNS1_1CILi128EEES4_NS3_ILi64EEEEEEN7cutlass10bfloat16_tEfNS7_4arch4Sm80ELb0ELb0ELb1ELb1ELb1ELb0ELb0ELb0ELi2ELi4ELi4ELi4ELb0EE3mmaINS_16FlashAttnBwdSm80ISB_NS_21CollectiveEpilogueBwdIS6_S8_SA_Li256ELb1ELb0ELi2EEENS_19SingleTileSchedulerILb1ELb0ELb0ELi128EEEE13SharedStorageENS1_6TensorINS1_11ArrayEngineIfLm32EEENS1_6LayoutINS2_IJNS2_IJNS3_ILi2EEESO_EEESO_NS3_ILi4EEEEEENS2_IJNS2_IJNS3_ILi1EEESO_EEESQ_NS3_ILi8EEEEEEEEEEEEbRKNSB_6ParamsERT0_S12_iNS2_IJiiiEEERT_ENKUliT_E_clIZSC_ISJ_SX_EbS10_S12_S12_iS13_S15_EUlRS16_iE_EEDaiS16_,@function
        .size           $_ZN7cutlass13device_kernelIN5flash19enable_sm80_to_sm89INS1_16FlashAttnBwdSm80INS1_25CollectiveMainloopBwdSm80ILi2ELi2EN4cute5tupleIJNS5_1CILi128EEES8_NS7_ILi64EEEEEENS_10bfloat16_tEfNS_4arch4Sm80ELb0ELb0ELb1ELb1ELb1ELb0ELb0ELb0ELi2ELi4ELi4ELi4ELb0EEENS1_21CollectiveEpilogueBwdISA_SB_SD_Li256ELb1ELb0ELi2EEENS1_19SingleTileSchedulerILb1ELb0ELb0ELi128EEEEEEEEEvNT_6ParamsE$_ZZN5flash25CollectiveMainloopBwdSm80ILi2ELi2EN4cute5tupleIJNS1_1CILi128EEES4_NS3_ILi64EEEEEEN7cutlass10bfloat16_tEfNS7_4arch4Sm80ELb0ELb0ELb1ELb1ELb1ELb0ELb0ELb0ELi2ELi4ELi4ELi4ELb0EE3mmaINS_16FlashAttnBwdSm80ISB_NS_21CollectiveEpilogueBwdIS6_S8_SA_Li256ELb1ELb0ELi2EEENS_19SingleTileSchedulerILb1ELb0ELb0ELi128EEEE13SharedStorageENS1_6TensorINS1_11ArrayEngineIfLm32EEENS1_6LayoutINS2_IJNS2_IJNS3_ILi2EEESO_EEESO_NS3_ILi4EEEEEENS2_IJNS2_IJNS3_ILi1EEESO_EEESQ_NS3_ILi8EEEEEEEEEEEEbRKNSB_6ParamsERT0_S12_iNS2_IJiiiEEERT_ENKUliT_E_clIZSC_ISJ_SX_EbS10_S12_S12_iS13_S15_EUlRS16_iE_EEDaiS16_,($_ZN7cutlass13device_kernelIN5flash19enable_sm80_to_sm89INS1_16FlashAttnBwdSm80INS1_25CollectiveMainloopBwdSm80ILi2ELi2EN4cute5tupleIJNS5_1CILi128EEES8_NS7_ILi64EEEEEENS_10bfloat16_tEfNS_4arch4Sm80ELb0ELb0ELb1ELb1ELb1ELb0ELb0ELb0ELi2ELi4ELi4ELi4ELb0EEENS1_21CollectiveEpilogueBwdISA_SB_SD_Li256ELb1ELb0ELi2EEENS1_19SingleTileSchedulerILb1ELb0ELb0ELi128EEEEEEEEEvNT_6ParamsE$_ZZN5flash25CollectiveMainloopBwdSm80ILi2ELi2EN4cute5tupleIJNS1_1CILi128EEES4_NS3_ILi64EEEEEEN7cutlass10bfloat16_tEfNS7_4arch4Sm80ELb0ELb0ELb1ELb1ELb1ELb0ELb0ELb0ELi2ELi4ELi4ELi4ELb0EE3mmaINS_16FlashAttnBwdSm80ISB_NS_21CollectiveEpilogueBwdIS6_S8_SA_Li256ELb1ELb0ELi2EEENS_19SingleTileSchedulerILb1ELb0ELb0ELi128EEEE13SharedStorageENS1_6TensorINS1_11ArrayEngineIfLm32EEENS1_6LayoutINS2_IJNS2_IJNS3_ILi2EEESO_EEESO_NS3_ILi4EEEEEENS2_IJNS2_IJNS3_ILi1EEESO_EEESQ_NS3_ILi8EEEEEEEEEEEEbRKNSB_6ParamsERT0_S12_iNS2_IJiiiEEERT_ENKUliiE0_clEii - $_ZN7cutlass13device_kernelIN5flash19enable_sm80_to_sm89INS1_16FlashAttnBwdSm80INS1_25CollectiveMainloopBwdSm80ILi2ELi2EN4cute5tupleIJNS5_1CILi128EEES8_NS7_ILi64EEEEEENS_10bfloat16_tEfNS_4arch4Sm80ELb0ELb0ELb1ELb1ELb1ELb0ELb0ELb0ELi2ELi4ELi4ELi4ELb0EEENS1_21CollectiveEpilogueBwdISA_SB_SD_Li256ELb1ELb0ELi2EEENS1_19SingleTileSchedulerILb1ELb0ELb0ELi128EEEEEEEEEvNT_6ParamsE$_ZZN5flash25CollectiveMainloopBwdSm80ILi2ELi2EN4cute5tupleIJNS1_1CILi128EEES4_NS3_ILi64EEEEEEN7cutlass10bfloat16_tEfNS7_4arch4Sm80ELb0ELb0ELb1ELb1ELb1ELb0ELb0ELb0ELi2ELi4ELi4ELi4ELb0EE3mmaINS_16FlashAttnBwdSm80ISB_NS_21CollectiveEpilogueBwdIS6_S8_SA_Li256ELb1ELb0ELi2EEENS_19SingleTileSchedulerILb1ELb0ELb0ELi128EEEE13SharedStorageENS1_6TensorINS1_11ArrayEngineIfLm32EEENS1_6LayoutINS2_IJNS2_IJNS3_ILi2EEESO_EEESO_NS3_ILi4EEEEEENS2_IJNS2_IJNS3_ILi1EEESO_EEESQ_NS3_ILi8EEEEEEEEEEEEbRKNSB_6ParamsERT0_S12_iNS2_IJiiiEEERT_ENKUliT_E_clIZSC_ISJ_SX_EbS10_S12_S12_iS13_S15_EUlRS16_iE_EEDaiS16_)
$_ZN7cutlass13device_kernelIN5flash19enable_sm80_to_sm89INS1_16FlashAttnBwdSm80INS1_25CollectiveMainloopBwdSm80ILi2ELi2EN4cute5tupleIJNS5_1CILi128EEES8_NS7_ILi64EEEEEENS_10bfloat16_tEfNS_4arch4Sm80ELb0ELb0ELb1ELb1ELb1ELb0ELb0ELb0ELi2ELi4ELi4ELi4ELb0EEENS1_21CollectiveEpilogueBwdISA_SB_SD_Li256ELb1ELb0ELi2EEENS1_19SingleTileSchedulerILb1ELb0ELb0ELi128EEEEEEEEEvNT_6ParamsE$_ZZN5flash25CollectiveMainloopBwdSm80ILi2ELi2EN4cute5tupleIJNS1_1CILi128EEES4_NS3_ILi64EEEEEEN7cutlass10bfloat16_tEfNS7_4arch4Sm80ELb0ELb0ELb1ELb1ELb1ELb0ELb0ELb0ELi2ELi4ELi4ELi4ELb0EE3mmaINS_16FlashAttnBwdSm80ISB_NS_21CollectiveEpilogueBwdIS6_S8_SA_Li256ELb1ELb0ELi2EEENS_19SingleTileSchedulerILb1ELb0ELb0ELi128EEEE13SharedStorageENS1_6TensorINS1_11ArrayEngineIfLm32EEENS1_6LayoutINS2_IJNS2_IJNS3_ILi2EEESO_EEESO_NS3_ILi4EEEEEENS2_IJNS2_IJNS3_ILi1EEESO_EEESQ_NS3_ILi8EEEEEEEEEEEEbRKNSB_6ParamsERT0_S12_iNS2_IJiiiEEERT_ENKUliT_E_clIZSC_ISJ_SX_EbS10_S12_S12_iS13_S15_EUlRS16_iE_EEDaiS16_:
        /* <DEDUP_REMOVED lines=49> */
[----:B-1---5:R-:W-:Y:S05]  /*12d10*/  CALL.REL.NOINC `($_ZN7cutlass13device_kernelIN5flash19enable_sm80_to_sm89INS1_16FlashAttnBwdSm80INS1_25CollectiveMainloopBwdSm80ILi2ELi2EN4cute5tupleIJNS5_1CILi128EEES8_NS7_ILi64EEEEEENS_10bfloat16_tEfNS_4arch4Sm80ELb0ELb0ELb1ELb1ELb1ELb0ELb0ELb0ELi2ELi4ELi4ELi4ELb0EEENS1_21CollectiveEpilogueBwdISA_SB_SD_Li256ELb1ELb0ELi2EEENS1_19SingleTileSchedulerILb1ELb0ELb0ELi128EEEEEEEEEvNT_6ParamsE$_ZN4cute8smem_ptrIPN7cutlass10bfloat16_tEECI1NS_12iter_adaptorIS3_S4_EEES3_) ;  /* 0xffff979000007944 */ /* 0x022fea0003c3ffff */
[----:B-1----:R1:W5:Y:S01]  /*12d20*/  LDL.64 R2, [R1+0x758] ;  /* 0x0007580001027983 */ /* 0x0023620000100a00 */
[----:B------:R-:W-:-:S03]  /*12d30*/  MOV R6, 0x12d50 ;  /* 0x00012d5000067802 */ /* 0x000fc60000000f00 */
[----:B-1---5:R-:W-:Y:S05]  /*12d40*/  CALL.REL.NOINC `($_ZN7cutlass13device_kernelIN5flash19enable_sm80_to_sm89INS1_16FlashAttnBwdSm80INS1_25CollectiveMainloopBwdSm80ILi2ELi2EN4cute5tupleIJNS5_1CILi128EEES8_NS7_ILi64EEEEEENS_10bfloat16_tEfNS_4arch4Sm80ELb0ELb0ELb1ELb1ELb1ELb0ELb0ELb0ELi2ELi4ELi4ELi4ELb0EEENS1_21CollectiveEpilogueBwdISA_SB_SD_Li256ELb1ELb0ELi2EEENS1_19SingleTileSchedulerILb1ELb0ELb0ELi128EEEEEEEEEvNT_6ParamsE$_ZN4cute3eso3ESOILb1ELb0EJNS_14ComposedLayoutINS_7SwizzleILi3ELi3ELi3EEENS_1CILj0EEENS_6LayoutINS_5tupleIJNS8_IJNS5_ILi8EEENS5_ILi16EEEEEENS8_IJNS5_ILi64EEENS5_ILi1EEEEEEEEENS8_IJNS8_IJSC_NS5_ILi512EEEEEENS8_IJSD_NS5_ILi0EEEEEEEEEEEEENS_10ViewEngineINS_8smem_ptrIPN7cutlass10bfloat16_tEEEEEEEC2ERKSM_RKST_) ;  /* 0xffff5dc000007944 */ /* 0x022fea0003c3ffff */
[----:B-1----:R1:W5:Y:S01]  /*12d50*/  LDL.64 R2, [R1+0x758] ;  /* 0x0007580001027983 */ /* 0x0023620000100a00 */
[----:B------:R-:W-:-:S03]  /*12d60*/  MOV R6, 0x12d80 ;  /* 0x00012d8000067802 */ /* 0x000fc60000000f00 */
[----:B-1---5:R-:W-:Y:S05]  /*12d70*/  CALL.REL.NOINC `($_ZN7cutlass13device_kernelIN5flash19enable_sm80_to_sm89INS1_16FlashAttnBwdSm80INS1_25CollectiveMainloopBwdSm80ILi2ELi2EN4cute5tupleIJNS5_1CILi128EEES8_NS7_ILi64EEEEEENS_10bfloat16_tEfNS_4arch4Sm80ELb0ELb0ELb1ELb1ELb1ELb0ELb0ELb0ELi2ELi4ELi4ELi4ELb0EEENS1_21CollectiveEpilogueBwdISA_SB_SD_Li256ELb1ELb0ELi2EEENS1_19SingleTileSchedulerILb1ELb0ELb0ELi128EEEEEEEEEvNT_6ParamsE$_ZN4cute3eso3ESOILb1ELb0EJNS_14ComposedLayoutINS_7SwizzleILi3ELi3ELi3EEENS_1CILj0EEENS_6LayoutINS_5tupleIJNS8_IJNS8_IJNS5_ILi4EEENS5_ILi8EEEEEENS8_IJS9_NS5_ILi1EEEEEEEEENS8_IJNS8_IJNS5_ILi2EEESF_SF_EEENS8_IJSF_S9_EEEEEEEEENS8_IJNS8_IJNS8_IJSF_NS5_ILi64EEEEEENS8_IJNS5_ILi1024EEENS5_ILi0EEEEEEEEENS8_IJNS8_IJSC_NS5_ILi512EEESA_EEENS8_IJNS5_ILi4096EEENS5_ILi16EEEEEEEEEEEEEEEENS_10ViewEngineINS_8smem_ptrIPN7cutlass10bfloat16_tEEEEEEEC2ERKSY_RKS15_) ;  /* 0xffff5e3000007944 */ /* 0x022fea0003c3ffff */
[----:B------:R-:W-:Y:S01]  /*12d80*/  ULDC.64 UR4, c[0x0][0x118] ;  /* 0x0000460000047ab9 */ /* 0x000fe20000000a00 */
[----:B------:R2:W5:Y:S04]  /*12d90*/  LDL.64 R56, [R1+0x758] ;  /* 0x0007580001387983 */ /* 0x0005680000100a00 */
[----:B-1----:R2:W5:Y:S01]  /*12da0*/  LD.E R3, [R54.64+0x8] ;  /* 0x0000080436037980 */ /* 0x002562000c101900 */
[----:B------:R-:W-:-:S02]  /*12db0*/  MOV R2, R23 ;  /* 0x0000001700027202 */ /* 0x000fc40000000f00 */
[----:B------:R-:W-:Y:S02]  /*12dc0*/  MOV R6, 0x12de0 ;  /* 0x00012de000067802 */ /* 0x000fe40000000f00 */
[----:B--2--5:R-:W-:Y:S05]  /*12dd0*/  CALL.REL.NOINC `($_ZN7cutlass13device_kernelIN5flash19enable_sm80_to_sm89INS1_16FlashAttnBwdSm80INS1_25CollectiveMainloopBwdSm80ILi2ELi2EN4cute5tupleIJNS5_1CILi128EEES8_NS7_ILi64EEEEEENS_10bfloat16_tEfNS_4arch4Sm80ELb0ELb0ELb1ELb1ELb1ELb0ELb0ELb0ELi2ELi4ELi4ELi4ELb0EEENS1_21CollectiveEpilogueBwdISA_SB_SD_Li256ELb1ELb0ELi2EEENS1_19SingleTileSchedulerILb1ELb0ELb0ELi128EEEEEEEEEvNT_6ParamsE$_ZN4cute3eso3ESOILb0ELb1EJiNS_1CILi0EEEEEC2ERKiRKS3_) ;  /* 0xffff586000007944 */ /* 0x024fea0003c3ffff */
[----:B------:R-:W2:Y:S01]  /*12de0*/  LDL R8, [R1+0x758] ;  /* 0x0007580001087983 */ /* 0x000ea20000100800 */
[----:B------:R-:W-:Y:S01]  /*12df0*/  ULDC.64 UR4, c[0x0][0x118] ;  /* 0x0000460000047ab9 */ /* 0x000fe20000000a00 */
[----:B-1----:R-:W-:Y:S01]  /*12e00*/  IMAD.MOV.U32 R3, RZ, RZ, R23 ;  /* 0x000000ffff037224 */ /* 0x002fe200078e0017 */
[----:B------:R-:W-:Y:S01]  /*12e10*/  MOV R2, R49 ;  /* 0x0000003100027202 */ /* 0x000fe20000000f00 */
[----:B--2---:R1:W-:Y:S04]  /*12e20*/  STL [R1+0x11e8], R8 ;  /* 0x0011e80801007387 */ /* 0x0043e80000100800 */
[----:B------:R1:W5:Y:S01]  /*12e30*/  LD.E R6, [R54.64+0x4] ;  /* 0x0000040436067980 */ /* 0x000362000c101900 */
[----:B------:R-:W-:-:S03]  /*12e40*/  MOV R4, 0x12e60 ;  /* 0x00012e6000047802 */ /* 0x000fc60000000f00 */
[----:B-1---5:R-:W-:Y:S05]  /*12e50*/  CALL.REL.NOINC `($_ZN7cutlass13device_kernelIN5flash19enable_sm80_to_sm89INS1_16FlashAttnBwdSm80INS1_25CollectiveMainloopBwdSm80ILi2ELi2EN4cute5tupleIJNS5_1CILi128EEES8_NS7_ILi64EEEEEENS_10bfloat16_tEfNS_4arch4Sm80ELb0ELb0ELb1ELb1ELb1ELb0ELb0ELb0ELi2ELi4ELi4ELi4ELb0EEENS1_21CollectiveEpilogueBwdISA_SB_SD_Li256ELb1ELb0ELi2EEENS1_19SingleTileSchedulerILb1ELb0ELb0ELi128EEEEEEEEEvNT_6ParamsE$_ZN4cute3eso3ESOILb0ELb0EJiNS_5tupleIJiNS_1CILi0EEEEEEEEC2ERKiRKS5_) ;  /* 0xffff4ef000007944 */ /* 0x022fea0003c3ffff */
[----:B-1----:R1:W5:Y:S01]  /*12e60*/  LDL.64 R2, [R1+0x758] ;  /* 0x0007580001027983 */ /* 0x0023620000100a00 */
[----:B------:R-:W-:-:S02]  /*12e70*/  MOV R4, R23 ;  /* 0x0000001700047202 */ /* 0x000fc40000000f00 */
[----:B------:R-:W-:Y:S02]  /*12e80*/  MOV R6, 0x12ea0 ;  /* 0x00012ea000067802 */ /* 0x000fe40000000f00 */
[----:B-1---5:R-:W-:Y:S05]  /*12e90*/  CALL.REL.NOINC `($_ZN7cutlass13device_kernelIN5flash19enable_sm80_to_sm89INS1_16FlashAttnBwdSm80INS1_25CollectiveMainloopBwdSm80ILi2ELi2EN4cute5tupleIJNS5_1CILi128EEES8_NS7_ILi64EEEEEENS_10bfloat16_tEfNS_4arch4Sm80ELb0ELb0ELb1ELb1ELb1ELb0ELb0ELb0ELi2ELi4ELi4ELi4ELb0EEENS1_21CollectiveEpilogueBwdISA_SB_SD_Li256ELb1ELb0ELi2EEENS1_19SingleTileSchedulerILb1ELb0ELb0ELi128EEEEEEEEEvNT_6ParamsE$_ZN4cute3eso3ESOILb0ELb1EJNS_5tupleIJiNS2_IJiNS_1CILi0EEEEEEEEENS2_IJNS_10UnderscoreENS2_IJS7_S7_EEEEEEEEC2ERKS6_RKS9_) ;  /* 0xffff553000007944 */ /* 0x022fea0003c3ffff */
[----:B------:R-:W2:Y:S01]  /*12ea0*/  LDL.64 R8, [R1+0x758] ;  /* 0x0007580001087983 */ /* 0x000ea20000100a00 */
[----:B-1----:R-:W-:Y:S02]  /*12eb0*/  MOV R2, R52 ;  /* 0x0000003400027202 */ /* 0x002fe40000000f00 */
[----:B------:R-:W-:Y:S01]  /*12ec0*/  MOV R4, 0x12f00 ;  /* 0x00012f0000047802 */ /* 0x000fe20000000f00 */
[----:B--2---:R1:W-:Y:S04]  /*12ed0*/  STL [R1+0x11ec], R8 ;  /* 0x0011ec0801007387 */ /* 0x0043e80000100800 */
[----:B------:R1:W-:Y:S02]  /*12ee0*/  STL [R1+0x11f0], R9 ;  /* 0x0011f00901007387 */ /* 0x0003e40000100800 */
[----:B-1----:R-:W-:Y:S05]  /*12ef0*/  CALL.REL.NOINC `($_ZN7cutlass13device_kernelIN5flash19enable_sm80_to_sm89INS1_16FlashAttnBwdSm80INS1_25CollectiveMainloopBwdSm80ILi2ELi2EN4cute5tupleIJNS5_1CILi128EEES8_NS7_ILi64EEEEEENS_10bfloat16_tEfNS_4arch4Sm80ELb0ELb0ELb1ELb1ELb1ELb0ELb0ELb0ELi2ELi4ELi4ELi4ELb0EEENS1_21CollectiveEpilogueBwdISA_SB_SD_Li256ELb1ELb0ELi2EEENS1_19SingleTileSchedulerILb1ELb0ELb0ELi128EEEEEEEEEvNT_6ParamsE$_ZZN4cute4diceINS_5tupleIJNS1_IJiNS1_IJiNS_1CILi0EEEEEEEEENS1_IJNS_10UnderscoreENS1_IJS6_S6_EEEEEEEEES9_EEDaRKT_RKT0_ENKUlRKT_RKT0_E_clIS5_S5_EEDaSI_SL_) ;  /* 0xffffaa4000007944 */ /* 0x002fea0003c3ffff */
[----:B------:R2:W-:Y:S01]  /*12f00*/  STL.64 [R1+0x758], R2 ;  /* 0x0007580201007387 */ /* 0x0005e20000100a00 */
[----:B------:R-:W-:Y:S02]  /*12f10*/  MOV R4, R23 ;  /* 0x0000001700047202 */ /* 0x000fe40000000f00 */
[----:B------:R-:W-:-:S02]  /*12f20*/  MOV R8, 0x12f40 ;  /* 0x00012f4000087802 */ /* 0x000fc40000000f00 */
[----:B-12---:R-:W-:Y:S05]  /*12f30*/  CALL.REL.NOINC `($_ZN7cutlass13device_kernelIN5flash19enable_sm80_to_sm89INS1_16FlashAttnBwdSm80INS1_25CollectiveMainloopBwdSm80ILi2ELi2EN4cute5tupleIJNS5_1CILi128EEES8_NS7_ILi64EEEEEENS_10bfloat16_tEfNS_4arch4Sm80ELb0ELb0ELb1ELb1ELb1ELb0ELb0ELb0ELi2ELi4ELi4ELi4ELb0EEENS1_21CollectiveEpilogueBwdISA_SB_SD_Li256ELb1ELb0ELi2EEENS1_19SingleTileSchedulerILb1ELb0ELb0ELi128EEEEEEEEEvNT_6ParamsE$_ZZN4cute12filter_tupleINS_5tupleIJNS1_IJiNS1_IJiNS_1CILi0EEEEEEEEENS1_IJNS_10UnderscoreENS1_IJS6_S6_EEEEEEEEES9_ZNS_4diceIS9_S9_EEDaRKT_RKT0_EUlRKT_RKT0_E_EEDaSD_SG_OT1_ENKUlDpSJ_E_clIJNS1_IJiiS3_EEENS1_IJEEEEEEDaSQ_) ;  /* 0xffff97e000007944 */ /* 0x006fea0003c3ffff */
[----:B------:R-:W-:Y:S02]  /*12f40*/  MOV R70, 0x12f60 ;  /* 0x00012f6000467802 */ /* 0x000fe40000000f00 */
[----:B-12--5:R-:W-:Y:S05]  /*12f50*/  CALL.REL.NOINC `($_ZN7cutlass13device_kernelIN5flash19enable_sm80_to_sm89INS1_16FlashAttnBwdSm80INS1_25CollectiveMainloopBwdSm80ILi2ELi2EN4cute5tupleIJNS5_1CILi128EEES8_NS7_ILi64EEEEEENS_10bfloat16_tEfNS_4arch4Sm80ELb0ELb0ELb1ELb1ELb1ELb0ELb0ELb0ELi2ELi4ELi4ELi4ELb0EEENS1_21CollectiveEpilogueBwdISA_SB_SD_Li256ELb1ELb0ELi2EEENS1_19SingleTileSchedulerILb1ELb0ELb0ELi128EEEEEEEEEvNT_6ParamsE$_ZZN4cute7idx2crdINS_5tupleIJiiNS_1CILi0EEEEEENS1_IJNS1_IJNS2_ILi4EEENS2_ILi8EEEEEES5_NS2_ILi1EEEEEEEEDaRKT_RKT0_ENKUlRKT_RKT0_E_clIiS7_EEDaSI_SL_) ;  /* 0xffffd9b000007944 */ /* 0x026fea0003c3ffff */
[----:B------:R-:W-:Y:S02]  /*12f60*/  MOV R2, 0x12f80 ;  /* 0x00012f8000027802 */ /* 0x000fe40000000f00 */
[----:B-1----:R-:W-:Y:S05]  /*12f70*/  CALL.REL.NOINC `($_ZN7cutlass13device_kernelIN5flash19enable_sm80_to_sm89INS1_16FlashAttnBwdSm80INS1_25CollectiveMainloopBwdSm80ILi2ELi2EN4cute5tupleIJNS5_1CILi128EEES8_NS7_ILi64EEEEEENS_10bfloat16_tEfNS_4arch4Sm80ELb0ELb0ELb1ELb1ELb1ELb0ELb0ELb0ELi2ELi4ELi4ELi4ELb0EEENS1_21CollectiveEpilogueBwdISA_SB_SD_Li256ELb1ELb0ELi2EEENS1_19SingleTileSchedulerILb1ELb0ELb0ELi128EEEEEEEEEvNT_6ParamsE$_ZZN4cute7idx2crdINS_5tupleIJiiNS_1CILi0EEEEEENS1_IJNS1_IJNS2_ILi4EEENS2_ILi8EEEEEES5_NS2_ILi1EEEEEEEEDaRKT_RKT0_ENKUlRKT_RKT0_E_clIiS5_EEDaSI_SL_) ;  /* 0xffffd96000007944 */ /* 0x002fea0003c3ffff */
[----:B------:R1:W-:Y:S01]  /*12f80*/  STL [R1+0x758], R6 ;  /* 0x0007580601007387 */ /* 0x0003e20000100800 */
[----:B------:R-:W-:-:S02]  /*12f90*/  MOV R2, R23 ;  /* 0x0000001700027202 */ /* 0x000fc40000000f00 */
[----:B------:R-:W-:Y:S02]  /*12fa0*/  MOV R70, 0x12fc0 ;  /* 0x00012fc000467802 */ /* 0x000fe40000000f00 */
[----:B-1----:R-:W-:Y:S05]  /*12fb0*/  CALL.REL.NOINC `($_ZN7cutlass13device_kernelIN5flash19enable_sm80_to_sm89INS1_16FlashAttnBwdSm80INS1_25CollectiveMainloopBwdSm80ILi2ELi2EN4cute5tupleIJNS5_1CILi128EEES8_NS7_ILi64EEEEEENS_10bfloat16_tEfNS_4arch4Sm80ELb0ELb0ELb1ELb1ELb1ELb0ELb0ELb0ELi2ELi4ELi4ELi4ELb0EEENS1_21CollectiveEpilogueBwdISA_SB_SD_Li256ELb1ELb0ELi2EEENS1_19SingleTileSchedulerILb1ELb0ELb0ELi128EEEEEEEEEvNT_6ParamsE$_ZZN4cute9transformINS_5tupleIJiiNS_1CILi0EEEEEENS1_IJNS1_IJNS2_ILi4EEENS2_ILi8EEEEEES5_NS2_ILi1EEEEEEZNS_7idx2crdIS4_S9_EEDaRKT_RKT0_EUlRKT_RKT0_E_EEDaSD_SG_OT1_ENKUlDpSJ_E_clIJNS1_IJiiEEEiS3_EEEDaSQ_) ;  /* 0xffffe0c000007944 */ /* 0x002fea0003c3ffff */
[----:B------:R-:W-:Y:S02]  /*12fc0*/  MOV R6, 0x12fe0 ;  /* 0x00012fe000067802 */ /* 0x000fe40000000f00 */
[----:B--2--5:R-:W-:Y:S05]  /*12fd0*/  CALL.REL.NOINC `($_ZN7cutlass13device_kernelIN5flash19enable_sm80_to_sm89INS1_16FlashAttnBwdSm80INS1_25CollectiveMainloopBwdSm80ILi2ELi2EN4cute5tupleIJNS5_1CILi128EEES8_NS7_ILi64EEEEEENS_10bfloat16_tEfNS_4arch4Sm80ELb0ELb0ELb1ELb1ELb1ELb0ELb0ELb0ELi2ELi4ELi4ELi4ELb0EEENS1_21CollectiveEpilogueBwdISA_SB_SD_Li256ELb1ELb0ELi2EEENS1_19SingleTileSchedulerILb1ELb0ELb0ELi128EEEEEEEEEvNT_6ParamsE$_ZZN4cute13to_mixed_bitsINS_5tupleIJNS1_IJNS_1CILi4EEENS2_ILi8EEEEEES3_NS2_ILi1EEEEEENS1_IJNS1_IJNS2_ILi0EEENS2_ILi64EEEEEES8_S8_EEENS1_IJNS1_IJiiEEEiS8_EEEEEDaRKT_RKT0_RKT1_ENKUlRKT_RKT0_RKT1_E_clIS5_SA_SC_EEDaSP_SS_SV_) ;  /* 0xffffa2c000007944 */ /* 0x024fea0003c3ffff */
[----:B------:R-:W-:Y:S02]  /*12fe0*/  MOV R2, 0x13000 ;  /* 0x0001300000027802 */ /* 0x000fe40000000f00 */
[----:B------:R-:W-:Y:S05]  /*12ff0*/  CALL.REL.NOINC `($_ZN7cutlass13device_kernelIN5flash19enable_sm80_to_sm89INS1_16FlashAttnBwdSm80INS1_25CollectiveMainloopBwdSm80ILi2ELi2EN4cute5tupleIJNS5_1CILi128EEES8_NS7_ILi64EEEEEENS_10bfloat16_tEfNS_4arch4Sm80ELb0ELb0ELb1ELb1ELb1ELb0ELb0ELb0ELi2ELi4ELi4ELi4ELb0EEENS1_21CollectiveEpilogueBwdISA_SB_SD_Li256ELb1ELb0ELi2EEENS1_19SingleTileSchedulerILb1ELb0ELb0ELi128EEEEEEEEEvNT_6ParamsE$_ZZN4cute13to_mixed_bitsINS_5tupleIJNS1_IJNS_1CILi4EEENS2_ILi8EEEEEES3_NS2_ILi1EEEEEENS1_IJNS1_IJNS2_ILi0EEENS2_ILi64EEEEEES8_S8_EEENS1_IJNS1_IJiiEEEiS8_EEEEEDaRKT_RKT0_RKT1_ENKUlDpRKT_E_clIJNS_9MixedBitsILj0ELj448EEENS2_ILj0EEESV_EEEDaSQ_) ;  /* 0xffffa27000007944 */ /* 0x000fea0003c3ffff */
        /* <DEDUP_REMOVED lines=21> */
[----:B-1----:R-:W-:Y:S05]  /*13150*/  CALL.REL.NOINC `($_ZN7cutlass13device_kernelIN5flash19enable_sm80_to_sm89INS1_16FlashAttnBwdSm80INS1_25CollectiveMainloopBwdSm80ILi2ELi2EN4cute5tupleIJNS5_1CILi128EEES8_NS7_ILi64EEEEEENS_10bfloat16_tEfNS_4arch4Sm80ELb0ELb0ELb1ELb1ELb1ELb0ELb0ELb0ELi2ELi4ELi4ELi4ELb0EEENS1_21CollectiveEpilogueBwdISA_SB_SD_Li256ELb1ELb0ELi2EEENS1_19SingleTileSchedulerILb1ELb0ELb0ELi128EEEEEEEEEvNT_6ParamsE$_ZN4cute3eso3ESOILb0ELb0EJiiiEEC2ERKiS4_S4_) ;  /* 0xffff4fd000007944 */ /* 0x002fea0003c3ffff */
[----:B------:R2:W5:Y:S04]  /*13160*/  LDL R5, [R1+0x760] ;  /* 0x0007600001057983 */ /* 0x0005680000100800 */
[----:B-1----:R2:W5:Y:S01]  /*13170*/  LDL.64 R2, [R1+0x758] ;  /* 0x0007580001027983 */ /* 0x0025620000100a00 */
[----:B------:R-:W-:Y:S02]  /*13180*/  MOV R4, R23 ;  /* 0x0000001700047202 */ /* 0x000fe40000000f00 */
[----:B------:R-:W-:Y:S02]  /*13190*/  MOV R6, 0x131b0 ;  /* 0x000131b000067802 */ /* 0x000fe40000000f00 */
[----:B--2--5:R-:W-:Y:S05]  /*131a0*/  CALL.REL.NOINC `($_ZN7cutlass13device_kernelIN5flash19enable_sm80_to_sm89INS1_16FlashAttnBwdSm80INS1_25CollectiveMainloopBwdSm80ILi2ELi2EN4cute5tupleIJNS5_1CILi128EEES8_NS7_ILi64EEEEEENS_10bfloat16_tEfNS_4arch4Sm80ELb0ELb0ELb1ELb1ELb1ELb0ELb0ELb0ELi2ELi4ELi4ELi4ELb0EEENS1_21CollectiveEpilogueBwdISA_SB_SD_Li256ELb1ELb0ELi2EEENS1_19SingleTileSchedulerILb1ELb0ELb0ELi128EEEEEEEEEvNT_6ParamsE$_ZN4cute3eso3ESOILb1ELb0EJNS_1CILi1EEENS_5tupleIJiiiEEENS2_ILi64EEENS4_IJNS2_ILi72EEENS2_ILi144EEENS2_ILi288EEEEEENS2_ILi512EEEEEC2ERKS3_RKS5_RKS6_RKSA_RKSB_) ;  /* 0xffff5e5000007944 */ /* 0x024fea0003c3ffff */
[----:B-1----:R1:W5:Y:S04]  /*131b0*/  LDL R5, [R1+0x760] ;  /* 0x0007600001057983 */ /* 0x0023680000100800 */
[----:B------:R1:W5:Y:S01]  /*131c0*/  LDL.64 R2, [R1+0x758] ;  /* 0x0007580001027983 */ /* 0x0003620000100a00 */
[----:B------:R-:W-:-:S02]  /*131d0*/  MOV R4, R23 ;  /* 0x0000001700047202 */ /* 0x000fc40000000f00 */
[----:B------:R-:W-:Y:S02]  /*131e0*/  MOV R6, 0x13200 ;  /* 0x0001320000067802 */ /* 0x000fe40000000f00 */
[----:B-1---5:R-:W-:Y:S05]  /*131f0*/  CALL.REL.NOINC `($_ZN7cutlass13device_kernelIN5flash19enable_sm80_to_sm89INS1_16FlashAttnBwdSm80INS1_25CollectiveMainloopBwdSm80ILi2ELi2EN4cute5tupleIJNS5_1CILi128EEES8_NS7_ILi64EEEEEENS_10bfloat16_tEfNS_4arch4Sm80ELb0ELb0ELb1ELb1ELb1ELb0ELb0ELb0ELi2ELi4ELi4ELi4ELb0EEENS1_21CollectiveEpilogueBwdISA_SB_SD_Li256ELb1ELb0ELi2EEENS1_19SingleTileSchedulerILb1ELb0ELb0ELi128EEEEEEEEEvNT_6ParamsE$_ZN4cute5tupleIJNS0_IJNS_1CILi8EEENS0_IJNS1_ILi2EEES3_S3_EEENS1_ILi1EEES4_S5_EEENS0_IJS5_NS0_IJiiiEEENS1_ILi64EEENS0_IJNS1_ILi72EEENS1_ILi144EEENS1_ILi288EEEEEENS1_ILi512EEEEEEEEC2ERKS6_RKSE_) ;  /* 0xffff8f4000007944 */ /* 0x022fea0003c3ffff */
[----:B------:R1:W5:Y:S04]  /*13200*/  LDL R5, [R1+0x760] ;  /* 0x0007600001057983 */ /* 0x0003680000100800 */
[----:B------:R1:W5:Y:S01]  /*13210*/  LDL.64 R2, [R1+0x758] ;  /* 0x0007580001027983 */ /* 0x0003620000100a00 */
[----:B------:R-:W-:-:S03]  /*13220*/  MOV R4, 0x13240 ;  /* 0x0001324000047802 */ /* 0x000fc60000000f00 */
[----:B-1---5:R-:W-:Y:S05]  /*13230*/  CALL.REL.NOINC `($_ZN7cutlass13device_kernelIN5flash19enable_sm80_to_sm89INS1_16FlashAttnBwdSm80INS1_25CollectiveMainloopBwdSm80ILi2ELi2EN4cute5tupleIJNS5_1CILi128EEES8_NS7_ILi64EEEEEENS_10bfloat16_tEfNS_4arch4Sm80ELb0ELb0ELb1ELb1ELb1ELb0ELb0ELb0ELi2ELi4ELi4ELi4ELb0EEENS1_21CollectiveEpilogueBwdISA_SB_SD_Li256ELb1ELb0ELi2EEENS1_19SingleTileSchedulerILb1ELb0ELb0ELi128EEEEEEEEEvNT_6ParamsE$_ZZN4cute7flattenINS_5tupleIJNS_1CILi1EEENS1_IJiiiEEENS2_ILi64EEENS1_IJNS2_ILi72EEENS2_ILi144EEENS2_ILi288EEEEEENS2_ILi512EEEEEEEEDaRKT_ENKUlRKT_E_clIS4_EEDaSH_) ;  /* 0xffffd22000007944 */ /* 0x022fea0003c3ffff */
[----:B------:R1:W-:Y:S01]  /*13240*/  STL.64 [R1+0x758], R2 ;  /* 0x0007580201007387 */ /* 0x0003e20000100a00 */
[----:B------:R-:W-:Y:S02]  /*13250*/  MOV R6, R23 ;  /* 0x0000001700067202 */ /* 0x000fe40000000f00 */
[----:B------:R-:W-:Y:S01]  /*13260*/  MOV R4, 0x13290 ;  /* 0x0001329000047802 */ /* 0x000fe20000000f00 */
[----:B------:R1:W-:Y:S04]  /*13270*/  STL [R1+0x760], R5 ;  /* 0x0007600501007387 */ /* 0x0003e80000100800 */
[----:B-1----:R-:W-:Y:S05]  /*13280*/  CALL.REL.NOINC `($_ZN7cutlass13device_kernelIN5flash19enable_sm80_to_sm89INS1_16FlashAttnBwdSm80INS1_25CollectiveMainloopBwdSm80ILi2ELi2EN4cute5tupleIJNS5_1CILi128EEES8_NS7_ILi64EEEEEENS_10bfloat16_tEfNS_4arch4Sm80ELb0ELb0ELb1ELb1ELb1ELb0ELb0ELb0ELi2ELi4ELi4ELi4ELb0EEENS1_21CollectiveEpilogueBwdISA_SB_SD_Li256ELb1ELb0ELi2EEENS1_19SingleTileSchedulerILb1ELb0ELb0ELi128EEEEEEEEEvNT_6ParamsE$_ZZN4cute12filter_tupleINS_5tupleIJNS_1CILi1EEENS1_IJiiiEEENS2_ILi64EEENS1_IJNS2_ILi72EEENS2_ILi144EEENS2_ILi288EEEEEENS2_ILi512EEEEEEZNS_7flattenISB_EEDaRKT_EUlRKT_E_EEDaSF_OT0_ENKUlDpSI_E_clIJNS1_IJS3_EEES4_NS1_IJS5_EEES9_NS1_IJSA_EEEEEEDaSM_) ;  /* 0xffff9b2000007944 */ /* 0x002fea0003c3ffff */
[----:B------:R-:W-:Y:S02]  /*13290*/  MOV R4, R23 ;  /* 0x0000001700047202 */ /* 0x000fe40000000f00 */
[----:B------:R-:W-:-:S02]  /*132a0*/  MOV R6, 0x132c0 ;  /* 0x000132c000067802 */ /* 0x000fc40000000f00 */
[----:B--2--5:R-:W-:Y:S05]  /*132b0*/  CALL.REL.NOINC `($_ZN7cutlass13device_kernelIN5flash19enable_sm80_to_sm89INS1_16FlashAttnBwdSm80INS1_25CollectiveMainloopBwdSm80ILi2ELi2EN4cute5tupleIJNS5_1CILi128EEES8_NS7_ILi64EEEEEENS_10bfloat16_tEfNS_4arch4Sm80ELb0ELb0ELb1ELb1ELb1ELb0ELb0ELb0ELi2ELi4ELi4ELi4ELb0EEENS1_21CollectiveEpilogueBwdISA_SB_SD_Li256ELb1ELb0ELi2EEENS1_19SingleTileSchedulerILb1ELb0ELb0ELi128EEEEEEEEEvNT_6ParamsE$_ZN4cute3eso3ESOILb0ELb1EJiNS_1CILi72EEENS2_ILi512EEEEEC2ERKiRKS3_RKS4_) ;  /* 0xffff54f000007944 */ /* 0x024fea0003c3ffff */
[----:B-1----:R-:W2:Y:S01]  /*132c0*/  LDL R4, [R1+0x758] ;  /* 0x0007580001047983 */ /* 0x002ea20000100800 */
[----:B------:R-:W-:Y:S01]  /*132d0*/  IMAD.MOV.U32 R5, RZ, RZ, R3 ;  /* 0x000000ffff057224 */ /* 0x000fe200078e0003 */
[----:B------:R-:W-:Y:S01]  /*132e0*/  MOV R3, R23 ;  /* 0x0000001700037202 */ /* 0x000fe20000000f00 */
[----:B------:R-:W-:Y:S01]  /*132f0*/  IMAD.MOV.U32 R72, RZ, RZ, R51 ;  /* 0x000000ffff487224 */ /* 0x000fe200078e0033 */
[----:B------:R-:W-:Y:S01]  /*13300*/  MOV R6, 0x13330 ;  /* 0x0001333000067802 */ /* 0x000fe20000000f00 */
[----:B--2---:R1:W-:Y:S04]  /*13310*/  STL [R1+0x790], R4 ;  /* 0x0007900401007387 */ /* 0x0043e80000100800 */
[----:B-1----:R-:W-:Y:S05]  /*13320*/  CALL.REL.NOINC `($_ZN7cutlass13device_kernelIN5flash19enable_sm80_to_sm89INS1_16FlashAttnBwdSm80INS1_25CollectiveMainloopBwdSm80ILi2ELi2EN4cute5tupleIJNS5_1CILi128EEES8_NS7_ILi64EEEEEENS_10bfloat16_tEfNS_4arch4Sm80ELb0ELb0ELb1ELb1ELb1ELb0ELb0ELb0ELi2ELi4ELi4ELi4ELb0EEENS1_21CollectiveEpilogueBwdISA_SB_SD_Li256ELb1ELb0ELi2EEENS1_19SingleTileSchedulerILb1ELb0ELb0ELi128EEEEEEEEEvNT_6ParamsE$_ZN4cute3eso3ESOILb0ELb0EJiiNS_1CILi72EEENS2_ILi512EEEEEC2ERKiS7_RKS3_RKS4_) ;  /* 0xffff4d1000007944 */ /* 0x002fea0003c3ffff */
        /* <DEDUP_REMOVED lines=8> */
[----:B-1----:R-:W-:Y:S05]  /*133b0*/  CALL.REL.NOINC `($_ZN7cutlass13device_kernelIN5flash19enable_sm80_to_sm89INS1_16FlashAttnBwdSm80INS1_25CollectiveMainloopBwdSm80ILi2ELi2EN4cute5tupleIJNS5_1CILi128EEES8_NS7_ILi64EEEEEENS_10bfloat16_tEfNS_4arch4Sm80ELb0ELb0ELb1ELb1ELb1ELb0ELb0ELb0ELi2ELi4ELi4ELi4ELb0EEENS1_21CollectiveEpilogueBwdISA_SB_SD_Li256ELb1ELb0ELi2EEENS1_19SingleTileSchedulerILb1ELb0ELb0ELi128EEEEEEEEEvNT_6ParamsE$_ZN4cute3eso3ESOILb0ELb0EJiiiNS_1CILi72EEENS2_ILi512EEEEEC2ERKiS7_S7_RKS3_RKS4_) ;  /* 0xffff4f6000007944 */ /* 0x002fea0003c3ffff */
        /* <DEDUP_REMOVED lines=10> */
[----:B-1----:R-:W-:Y:S05]  /*13460*/  CALL.REL.NOINC `($_ZN7cutlass13device_kernelIN5flash19enable_sm80_to_sm89INS1_16FlashAttnBwdSm80INS1_25CollectiveMainloopBwdSm80ILi2ELi2EN4cute5tupleIJNS5_1CILi128EEES8_NS7_ILi64EEEEEENS_10bfloat16_tEfNS_4arch4Sm80ELb0ELb0ELb1ELb1ELb1ELb0ELb0ELb0ELi2ELi4ELi4ELi4ELb0EEENS1_21CollectiveEpilogueBwdISA_SB_SD_Li256ELb1ELb0ELi2EEENS1_19SingleTileSchedulerILb1ELb0ELb0ELi128EEEEEEEEEvNT_6ParamsE$_ZN4cute3eso3ESOILb1ELb0EJNS_1CILi1EEEiiiNS2_ILi72EEENS2_ILi512EEEEEC2ERKS3_RKiSA_SA_RKS4_RKS5_) ;  /* 0xffff5da000007944 */ /* 0x002fea0003c3ffff */
[----:B-1----:R1:W5:Y:S04]  /*13470*/  LDL R5, [R1+0x778] ;  /* 0x0007780001057983 */ /* 0x0023680000100800 */
[----:B------:R1:W5:Y:S01]  /*13480*/  LDL.64 R2, [R1+0x770] ;  /* 0x0007700001027983 */ /* 0x0003620000100a00 */
[----:B------:R-:W-:-:S02]  /*13490*/  MOV R4, R22 ;  /* 0x0000001600047202 */ /* 0x000fc40000000f00 */
[----:B------:R-:W-:Y:S02]  /*134a0*/  MOV R6, 0x134c0 ;  /* 0x000134c000067802 */ /* 0x000fe40000000f00 */
[----:B-1---5:R-:W-:Y:S05]  /*134b0*/  CALL.REL.NOINC `($_ZN7cutlass13device_kernelIN5flash19enable_sm80_to_sm89INS1_16FlashAttnBwdSm80INS1_25CollectiveMainloopBwdSm80ILi2ELi2EN4cute5tupleIJNS5_1CILi128EEES8_NS7_ILi64EEEEEENS_10bfloat16_tEfNS_4arch4Sm80ELb0ELb0ELb1ELb1ELb1ELb0ELb0ELb0ELi2ELi4ELi4ELi4ELb0EEENS1_21CollectiveEpilogueBwdISA_SB_SD_Li256ELb1ELb0ELi2EEENS1_19SingleTileSchedulerILb1ELb0ELb0ELi128EEEEEEEEEvNT_6ParamsE$_ZN4cute5tupleIJNS0_IJNS_1CILi8EEENS1_ILi2EEES3_S3_S2_S3_EEENS0_IJNS1_ILi1EEEiiiNS1_ILi72EEENS1_ILi512EEEEEEEEC2ERKS4_RKS8_) ;  /* 0xffff8cd000007944 */ /* 0x022fea0003c3ffff */
        /* <DEDUP_REMOVED lines=11> */
[----:B-1----:R-:W-:Y:S05]  /*13570*/  CALL.REL.NOINC `($_ZN7cutlass13device_kernelIN5flash19enable_sm80_to_sm89INS1_16FlashAttnBwdSm80INS1_25CollectiveMainloopBwdSm80ILi2ELi2EN4cute5tupleIJNS5_1CILi128EEES8_NS7_ILi64EEEEEENS_10bfloat16_tEfNS_4arch4Sm80ELb0ELb0ELb1ELb1ELb1ELb0ELb0ELb0ELi2ELi4ELi4ELi4ELb0EEENS1_21CollectiveEpilogueBwdISA_SB_SD_Li256ELb1ELb0ELi2EEENS1_19SingleTileSchedulerILb1ELb0ELb0ELi128EEEEEEEEEvNT_6ParamsE$_ZZN4cute6detail16composition_implINS_5tupleIJNS_1CILi8EEENS3_ILi2EEES5_S5_S4_S5_EEENS2_IJNS3_ILi1EEEiiiNS3_ILi72EEENS3_ILi512EEEEEENS2_IJNS2_IJS5_S5_S5_EEES5_NS3_ILi4EEEEEENS2_IJNS2_IJS7_S9_S4_EEENS3_ILi4096EEENS3_ILi16EEEEEEEEDaRKT_RKT0_RKT1_RKT2_ENKUlRKT_RKT0_E_clISB_SE_EEDaSW_SZ_) ;  /* 0xffffb8b000007944 */ /* 0x002fea0003c3ffff */
[----:B------:R-:W-:Y:S01]  /*13580*/  IMAD.MOV.U32 R4, RZ, RZ, R45 ;  /* 0x000000ffff047224 */ /* 0x000fe200078e002d */
[----:B------:R-:W-:Y:S01]  /*13590*/  MOV R2, R12 ;  /* 0x0000000c00027202 */ /* 0x000fe20000000f00 */
[----:B------:R-:W-:Y:S01]  /*135a0*/  IMAD.MOV.U32 R5, RZ, RZ, R44 ;  /* 0x000000ffff057224 */ /* 0x000fe200078e002c */
[----:B------:R-:W-:Y:S02]  /*135b0*/  MOV R3, R7 ;  /* 0x0000000700037202 */ /* 0x000fe40000000f00 */
[----:B------:R-:W-:Y:S02]  /*135c0*/  MOV R60, 0x135e0 ;  /* 0x000135e0003c7802 */ /* 0x000fe40000000f00 */
[----:B-1---5:R-:W-:Y:S05]  /*135d0*/  CALL.REL.NOINC `($_ZN7cutlass13device_kernelIN5flash19enable_sm80_to_sm89INS1_16FlashAttnBwdSm80INS1_25CollectiveMainloopBwdSm80ILi2ELi2EN4cute5tupleIJNS5_1CILi128EEES8_NS7_ILi64EEEEEENS_10bfloat16_tEfNS_4arch4Sm80ELb0ELb0ELb1ELb1ELb1ELb0ELb0ELb0ELi2ELi4ELi4ELi4ELb0EEENS1_21CollectiveEpilogueBwdISA_SB_SD_Li256ELb1ELb0ELi2EEENS1_19SingleTileSchedulerILb1ELb0ELb0ELi128EEEEEEEEEvNT_6ParamsE$_ZZN4cute6detail16composition_implINS_5tupleIJNS_1CILi8EEENS3_ILi2EEES5_S5_S4_S5_EEENS2_IJNS3_ILi1EEEiiiNS3_ILi72EEENS3_ILi512EEEEEENS2_IJNS2_IJS5_S5_S5_EEES5_NS3_ILi4EEEEEENS2_IJNS2_IJS7_S9_S4_EEENS3_ILi4096EEENS3_ILi16EEEEEEEEDaRKT_RKT0_RKT1_RKT2_ENKUlRKT_RKT0_E_clISC_SG_EEDaSW_SZ_) ;  /* 0xffffb96000007944 */ /* 0x022fea0003c3ffff */
[----:B-----5:R2:W-:Y:S01]  /*135e0*/  STL.64 [R1+0x770], R2 ;  /* 0x0007700201007387 */ /* 0x0205e20000100a00 */
[----:B------:R-:W-:-:S03]  /*135f0*/  MOV R4, 0x13610 ;  /* 0x0001361000047802 */ /* 0x000fc60000000f00 */
[----:B-12---:R-:W-:Y:S05]  /*13600*/  CALL.REL.NOINC `($_ZN7cutlass13device_kernelIN5flash19enable_sm80_to_sm89INS1_16FlashAttnBwdSm80INS1_25CollectiveMainloopBwdSm80ILi2ELi2EN4cute5tupleIJNS5_1CILi128EEES8_NS7_ILi64EEEEEENS_10bfloat16_tEfNS_4arch4Sm80ELb0ELb0ELb1ELb1ELb1ELb0ELb0ELb0ELi2ELi4ELi4ELi4ELb0EEENS1_21CollectiveEpilogueBwdISA_SB_SD_Li256ELb1ELb0ELi2EEENS1_19SingleTileSchedulerILb1ELb0ELb0ELi128EEEEEEEEEvNT_6ParamsE$_ZN4cute3eso3ESOILb0ELb0EJNS_5tupleIJNS_1CILi1EEENS3_ILi512EEEiEEENS3_ILi4096EEENS2_IJiiEEEEEC2ERKS6_RKS7_RKS8_) ;  /* 0xffff3b3000007944 */ /* 0x006fea0003c3ffff */
[----:B------:R2:W5:Y:S04]  /*13610*/  LDL R5, [R1+0x760] ;  /* 0x0007600001057983 */ /* 0x0005680000100800 */
[----:B-1----:R2:W5:Y:S01]  /*13620*/  LDL.64 R2, [R1+0x758] ;  /* 0x0007580001027983 */ /* 0x0025620000100a00 */
[----:B------:R-:W-:-:S03]  /*13630*/  MOV R6, 0x13650 ;  /* 0x0001365000067802 */ /* 0x000fc60000000f00 */
[----:B--2--5:R-:W-:Y:S05]  /*13640*/  CALL.REL.NOINC `($_ZN7cutlass13device_kernelIN5flash19enable_sm80_to_sm89INS1_16FlashAttnBwdSm80INS1_25CollectiveMainloopBwdSm80ILi2ELi2EN4cute5tupleIJNS5_1CILi128EEES8_NS7_ILi64EEEEEENS_10bfloat16_tEfNS_4arch4Sm80ELb0ELb0ELb1ELb1ELb1ELb0ELb0ELb0ELi2ELi4ELi4ELi4ELb0EEENS1_21CollectiveEpilogueBwdISA_SB_SD_Li256ELb1ELb0ELi2EEENS1_19SingleTileSchedulerILb1ELb0ELb0ELi128EEEEEEEEEvNT_6ParamsE$_ZN4cute5tupleIJNS0_IJNS0_IJNS_1CILi2EEES2_S2_EEES2_NS0_IJS2_S2_EEEEEENS0_IJNS0_IJNS1_ILi1EEENS1_ILi512EEEiEEENS1_ILi4096EEENS0_IJiiEEEEEEEEC2ERKS5_RKSB_) ;  /* 0xffff860000007944 */ /* 0x024fea0003c3ffff */
[----:B------:R1:W5:Y:S04]  /*13650*/  LDL R4, [R1+0x760] ;  /* 0x0007600001047983 */ /* 0x0003680000100800 */
[----:B------:R1:W5:Y:S01]  /*13660*/  LDL.64 R2, [R1+0x758] ;  /* 0x0007580001027983 */ /* 0x0003620000100a00 */
[----:B------:R-:W-:Y:S01]  /*13670*/  LEA.HI R6, R13, R13, RZ, 0x1d ;  /* 0x0000000d0d067211 */ /* 0x000fe200078fe8ff */
[----:B------:R-:W-:-:S04]  /*13680*/  IMAD.MOV.U32 R5, RZ, RZ, R48 ;  /* 0x000000ffff057224 */ /* 0x000fc800078e0030 */
[----:B------:R-:W-:Y:S01]  /*13690*/  IMAD.U32 R8, R11, 0x2, R6 ;  /* 0x000000020b087824 */ /* 0x000fe200078e0006 */
[----:B------:R-:W-:-:S04]  /*136a0*/  MOV R6, 0x136d0 ;  /* 0x000136d000067802 */ /* 0x000fc80000000f00 */
[----:B------:R1:W-:Y:S03]  /*136b0*/  STL [R1+0x11e4], R8 ;  /* 0x0011e40801007387 */ /* 0x0003e60000100800 */
[----:B-1---5:R-:W-:Y:S05]  /*136c0*/  CALL.REL.NOINC `($_ZN7cutlass13device_kernelIN5flash19enable_sm80_to_sm89INS1_16FlashAttnBwdSm80INS1_25CollectiveMainloopBwdSm80ILi2ELi2EN4cute5tupleIJNS5_1CILi128EEES8_NS7_ILi64EEEEEENS_10bfloat16_tEfNS_4arch4Sm80ELb0ELb0ELb1ELb1ELb1ELb0ELb0ELb0ELi2ELi4ELi4ELi4ELb0EEENS1_21CollectiveEpilogueBwdISA_SB_SD_Li256ELb1ELb0ELi2EEENS1_19SingleTileSchedulerILb1ELb0ELb0ELi128EEEEEEEEEvNT_6ParamsE$_ZN4cute3eso3ESOILb0ELb0EJNS_6LayoutINS_5tupleIJNS3_IJNS_1CILi2EEES5_S5_EEES5_NS3_IJS5_S5_EEEEEENS3_IJNS3_IJNS4_ILi1EEENS4_ILi512EEEiEEENS4_ILi4096EEENS3_IJiiEEEEEEEEjEEC2ERKSF_RKj) ;  /* 0xffff41b000007944 */ /* 0x022fea0003c3ffff */
[----:B------:R-:W2:Y:S04]  /*136d0*/  LDL.64 R58, [R1+0x760] ;  /* 0x00076000013a7983 */ /* 0x000ea80000100a00 */
[----:B-1----:R1:W5:Y:S01]  /*136e0*/  LDL.64 R4, [R1+0x758] ;  /* 0x0007580001047983 */ /* 0x0023620000100a00 */
[----:B------:R-:W-:Y:S02]  /*136f0*/  MOV R9, R23 ;  /* 0x0000001700097202 */ /* 0x000fe40000000f00 */
[----:B------:R-:W-:Y:S01]  /*13700*/  MOV R8, 0x13730 ;  /* 0x0001373000087802 */ /* 0x000fe20000000f00 */
[----:B--2---:R-:W-:-:S04]  /*13710*/  IMAD.WIDE.U32 R2, R59, 0x2, R56 ;  /* 0x000000023b027825 */ /* 0x004fc800078e0038 */
[----:B-1---5:R-:W-:Y:S05]  /*13720*/  CALL.REL.NOINC `($_ZN7cutlass13device_kernelIN5flash19enable_sm80_to_sm89INS1_16FlashAttnBwdSm80INS1_25CollectiveMainloopBwdSm80ILi2ELi2EN4cute5tupleIJNS5_1CILi128EEES8_NS7_ILi64EEEEEENS_10bfloat16_tEfNS_4arch4Sm80ELb0ELb0ELb1ELb1ELb1ELb0ELb0ELb0ELi2ELi4ELi4ELi4ELb0EEENS1_21CollectiveEpilogueBwdISA_SB_SD_Li256ELb1ELb0ELi2EEENS1_19SingleTileSchedulerILb1ELb0ELb0ELi128EEEEEEEEEvNT_6ParamsE$_ZN4cute8smem_ptrIPN7cutlass10bfloat16_tEECI1NS_12iter_adaptorIS3_S4_EEES3_) ;  /* 0xffff8d8000007944 */ /* 0x022fea0003c3ffff */
[----:B------:R-:W2:Y:S01]  /*13730*/  LDL.64 R8, [R1+0x758] ;  /* 0x0007580001087983 */ /* 0x000ea20000100a00 */
[----:B------:R-:W-:Y:S01]  /*13740*/  IMAD.MOV.U32 R60, RZ, RZ, R58 ;  /* 0x000000ffff3c7224 */ /* 0x000fe200078e003a */
[----:B-1----:R-:W-:Y:S01]  /*13750*/  MOV R2, R4 ;  /* 0x0000000400027202 */ /* 0x002fe20000000f00 */
[----:B------:R-:W-:Y:S01]  /*13760*/  IMAD.MOV.U32 R3, RZ, RZ, R5 ;  /* 0x000000ffff037224 */ /* 0x000fe200078e0005 */
[----:B------:R-:W-:Y:S01]  /*13770*/  MOV R6, 0x137a0 ;  /* 0x000137a000067802 */ /* 0x000fe20000000f00 */
[----:B--2---:R1:W-:Y:S04]  /*13780*/  STL.64 [R1+0x770], R8 ;  /* 0x0007700801007387 */ /* 0x0043e80000100a00 */
[----:B-1----:R-:W-:Y:S05]  /*13790*/  CALL.REL.NOINC `($_ZN7cutlass13device_kernelIN5flash19enable_sm80_to_sm89INS1_16FlashAttnBwdSm80INS1_25CollectiveMainloopBwdSm80ILi2ELi2EN4cute5tupleIJNS5_1CILi128EEES8_NS7_ILi64EEEEEENS_10bfloat16_tEfNS_4arch4Sm80ELb0ELb0ELb1ELb1ELb1ELb0ELb0ELb0ELi2ELi4ELi4ELi4ELb0EEENS1_21CollectiveEpilogueBwdISA_SB_SD_Li256ELb1ELb0ELi2EEENS1_19SingleTileSchedulerILb1ELb0ELb0ELi128EEEEEEEEEvNT_6ParamsE$_ZN4cute3eso3ESOILb0ELb0EJNS_6LayoutINS_5tupleIJNS3_IJNS_1CILi2EEES5_S5_EEES5_NS3_IJS5_S5_EEEEEENS3_IJNS3_IJNS4_ILi1EEENS4_ILi512EEEiEEENS4_ILi4096EEENS3_IJiiEEEEEEEENS_10ViewEngineINS_8smem_ptrIPN7cutlass10bfloat16_tEEEEEEEC2ERKSF_RKSM_) ;  /* 0xffff405000007944 */ /* 0x002fea0003c3ffff */
[----:B-1----:R1:W5:Y:S04]  /*137a0*/  LDL R5, [R1+0x75c] ;  /* 0x00075c0001057983 */ /* 0x0023680000100800 */
[----:B------:R1:W5:Y:S01]  /*137b0*/  LDL R3, [R1+0x760] ;  /* 0x0007600001037983 */ /* 0x0003620000100800 */
[----:B------:R-:W-:-:S03]  /*137c0*/  MOV R4, 0x137e0 ;  /* 0x000137e000047802 */ /* 0x000fc60000000f00 */
[----:B-1---5:R-:W-:Y:S05]  /*137d0*/  CALL.REL.NOINC `($_ZN7cutlass13device_kernelIN5flash19enable_sm80_to_sm89INS1_16FlashAttnBwdSm80INS1_25CollectiveMainloopBwdSm80ILi2ELi2EN4cute5tupleIJNS5_1CILi128EEES8_NS7_ILi64EEEEEENS_10bfloat16_tEfNS_4arch4Sm80ELb0ELb0ELb1ELb1ELb1ELb0ELb0ELb0ELi2ELi4ELi4ELi4ELb0EEENS1_21CollectiveEpilogueBwdISA_SB_SD_Li256ELb1ELb0ELi2EEENS1_19SingleTileSchedulerILb1ELb0ELb0ELi128EEEEEEEEEvNT_6ParamsE$_ZZN4cute4takeILi1ELi3ENS_5tupleIJNS1_IJNS_1CILi1EEENS2_ILi512EEEiEEENS2_ILi4096EEENS1_IJiiEEEEEEEEDaRKT1_ENKUlDpRKT_E_clIJS6_S7_EEEDaSF_) ;  /* 0xffffa33000007944 */ /* 0x022fea0003c3ffff */
[----:B------:R-:W-:Y:S02]  /*137e0*/  MOV R4, 0x13800 ;  /* 0x0001380000047802 */ /* 0x000fe40000000f00 */
[----:B-1---5:R-:W-:Y:S05]  /*137f0*/  CALL.REL.NOINC `($_ZN7cutlass13device_kernelIN5flash19enable_sm80_to_sm89INS1_16FlashAttnBwdSm80INS1_25CollectiveMainloopBwdSm80ILi2ELi2EN4cute5tupleIJNS5_1CILi128EEES8_NS7_ILi64EEEEEENS_10bfloat16_tEfNS_4arch4Sm80ELb0ELb0ELb1ELb1ELb1ELb0ELb0ELb0ELi2ELi4ELi4ELi4ELb0EEENS1_21CollectiveEpilogueBwdISA_SB_SD_Li256ELb1ELb0ELi2EEENS1_19SingleTileSchedulerILb1ELb0ELb0ELi128EEEEEEEEEvNT_6ParamsE$_ZZN4cute16flatten_to_tupleINS_5tupleIJNS_1CILi4096EEENS1_IJiiEEEEEEEEDaRKT_ENKUlRKT_E_clIS4_EEDaSB_) ;  /* 0xffffa06000007944 */ /* 0x022fea0003c3ffff */
[----:B------:R1:W-:Y:S01]  /*13800*/  STL.64 [R1+0x758], R2 ;  /* 0x0007580201007387 */ /* 0x0003e20000100a00 */
[----:B------:R-:W-:-:S02]  /*13810*/  MOV R56, R23 ;  /* 0x0000001700387202 */ /* 0x000fc40000000f00 */
[----:B------:R-:W-:Y:S02]  /*13820*/  MOV R4, 0x13840 ;  /* 0x0001384000047802 */ /* 0x000fe40000000f00 */
[----:B-1----:R-:W-:Y:S05]  /*13830*/  CALL.REL.NOINC `($_ZN7cutlass13device_kernelIN5flash19enable_sm80_to_sm89INS1_16FlashAttnBwdSm80INS1_25CollectiveMainloopBwdSm80ILi2ELi2EN4cute5tupleIJNS5_1CILi128EEES8_NS7_ILi64EEEEEENS_10bfloat16_tEfNS_4arch4Sm80ELb0ELb0ELb1ELb1ELb1ELb0ELb0ELb0ELi2ELi4ELi4ELi4ELb0EEENS1_21CollectiveEpilogueBwdISA_SB_SD_Li256ELb1ELb0ELi2EEENS1_19SingleTileSchedulerILb1ELb0ELb0ELi128EEEEEEEEEvNT_6ParamsE$_ZZN4cute12filter_tupleINS_5tupleIJNS_1CILi4096EEENS1_IJiiEEEEEEZNS_16flatten_to_tupleIS5_EEDaRKT_EUlRKT_E_EEDaS9_OT0_ENKUlDpSC_E_clIJNS1_IJS3_EEES4_EEEDaSG_) ;  /* 0xffff96d000007944 */ /* 0x002fea0003c3ffff */
        /* <DEDUP_REMOVED lines=14> */
[----:B--2--5:R-:W-:Y:S05]  /*13920*/  CALL.REL.NOINC `($_ZN7cutlass13device_kernelIN5flash19enable_sm80_to_sm89INS1_16FlashAttnBwdSm80INS1_25CollectiveMainloopBwdSm80ILi2ELi2EN4cute5tupleIJNS5_1CILi128EEES8_NS7_ILi64EEEEEENS_10bfloat16_tEfNS_4arch4Sm80ELb0ELb0ELb1ELb1ELb1ELb0ELb0ELb0ELi2ELi4ELi4ELi4ELb0EEENS1_21CollectiveEpilogueBwdISA_SB_SD_Li256ELb1ELb0ELi2EEENS1_19SingleTileSchedulerILb1ELb0ELb0ELi128EEEEEEEEEvNT_6ParamsE$_ZN4cute3eso3ESOILb1ELb0EJNS_14ComposedLayoutINS_7SwizzleILi3ELi3ELi3EEENS_1CILi0EEENS_6LayoutINS_5tupleIJNS8_IJNS8_IJNS5_ILi4EEENS5_ILi8EEEEEENS8_IJNS5_ILi2EEENS5_ILi1EEEEEEEEENS8_IJNS8_IJSC_SC_EEENS8_IJSA_S9_EEEEEEEEENS8_IJNS8_IJNS8_IJSC_NS5_ILi64EEEEEENS8_IJNS5_ILi512EEES6_EEEEEENS8_IJNS8_IJSD_SA_EEENS8_IJNS5_ILi1024EEENS5_ILi16EEEEEEEEEEEEEEEENS_10ViewEngineINS_8smem_ptrIPN7cutlass10bfloat16_tEEEEEEEC2ERKSW_RKS13_) ;  /* 0xffff505000007944 */ /* 0x024fea0003c3ffff */
        /* <DEDUP_REMOVED lines=29> */
[----:B-12--5:R-:W-:Y:S05]  /*13b00*/  CALL.REL.NOINC `($_ZN7cutlass13device_kernelIN5flash19enable_sm80_to_sm89INS1_16FlashAttnBwdSm80INS1_25CollectiveMainloopBwdSm80ILi2ELi2EN4cute5tupleIJNS5_1CILi128EEES8_NS7_ILi64EEEEEENS_10bfloat16_tEfNS_4arch4Sm80ELb0ELb0ELb1ELb1ELb1ELb0ELb0ELb0ELi2ELi4ELi4ELi4ELb0EEENS1_21CollectiveEpilogueBwdISA_SB_SD_Li256ELb1ELb0ELi2EEENS1_19SingleTileSchedulerILb1ELb0ELb0ELi128EEEEEEEEEvNT_6ParamsE$_ZZN4cute7idx2crdINS_5tupleIJiiNS_1CILi0EEEEEENS1_IJNS1_IJNS2_ILi4EEENS2_ILi8EEEEEENS2_ILi2EEENS2_ILi1EEEEEEEEDaRKT_RKT0_ENKUlRKT_RKT0_E_clIiS7_EEDaSJ_SM_) ;  /* 0xffffc98000007944 */ /* 0x026fea0003c3ffff */
[----:B------:R-:W-:Y:S02]  /*13b10*/  MOV R2, 0x13b30 ;  /* 0x00013b3000027802 */ /* 0x000fe40000000f00 */
[----:B-1----:R-:W-:Y:S05]  /*13b20*/  CALL.REL.NOINC `($_ZN7cutlass13device_kernelIN5flash19enable_sm80_to_sm89INS1_16FlashAttnBwdSm80INS1_25CollectiveMainloopBwdSm80ILi2ELi2EN4cute5tupleIJNS5_1CILi128EEES8_NS7_ILi64EEEEEENS_10bfloat16_tEfNS_4arch4Sm80ELb0ELb0ELb1ELb1ELb1ELb0ELb0ELb0ELi2ELi4ELi4ELi4ELb0EEENS1_21CollectiveEpilogueBwdISA_SB_SD_Li256ELb1ELb0ELi2EEENS1_19SingleTileSchedulerILb1ELb0ELb0ELi128EEEEEEEEEvNT_6ParamsE$_ZZN4cute7idx2crdINS_5tupleIJiiNS_1CILi0EEEEEENS1_IJNS1_IJNS2_ILi4EEENS2_ILi8EEEEEENS2_ILi2EEENS2_ILi1EEEEEEEEDaRKT_RKT0_ENKUlRKT_RKT0_E_clIiS8_EEDaSJ_SM_) ;  /* 0xffffcd8000007944 */ /* 0x002fea0003c3ffff */
[----:B------:R1:W-:Y:S01]  /*13b30*/  STL [R1+0x758], R6 ;  /* 0x0007580601007387 */ /* 0x0003e20000100800 */
[----:B------:R-:W-:-:S02]  /*13b40*/  MOV R2, R23 ;  /* 0x0000001700027202 */ /* 0x000fc40000000f00 */
[----:B------:R-:W-:Y:S02]  /*13b50*/  MOV R70, 0x13b70 ;  /* 0x00013b7000467802 */ /* 0x000fe40000000f00 */
[----:B-1----:R-:W-:Y:S05]  /*13b60*/  CALL.REL.NOINC `($_ZN7cutlass13device_kernelIN5flash19enable_sm80_to_sm89INS1_16FlashAttnBwdSm80INS1_25CollectiveMainloopBwdSm80ILi2ELi2EN4cute5tupleIJNS5_1CILi128EEES8_NS7_ILi64EEEEEENS_10bfloat16_tEfNS_4arch4Sm80ELb0ELb0ELb1ELb1ELb1ELb0ELb0ELb0ELi2ELi4ELi4ELi4ELb0EEENS1_21CollectiveEpilogueBwdISA_SB_SD_Li256ELb1ELb0ELi2EEENS1_19SingleTileSchedulerILb1ELb0ELb0ELi128EEEEEEEEEvNT_6ParamsE$_ZZN4cute9transformINS_5tupleIJiiNS_1CILi0EEEEEENS1_IJNS1_IJNS2_ILi4EEENS2_ILi8EEEEEENS2_ILi2EEENS2_ILi1EEEEEEZNS_7idx2crdIS4_SA_EEDaRKT_RKT0_EUlRKT_RKT0_E_EEDaSE_SH_OT1_ENKUlDpSK_E_clIJNS1_IJiiEEEiS3_EEEDaSR_) ;  /* 0xffffd49000007944 */ /* 0x002fea0003c3ffff */
[----:B------:R-:W-:Y:S02]  /*13b70*/  MOV R6, 0x13b90 ;  /* 0x00013b9000067802 */ /* 0x000fe40000000f00 */
[----:B--2--5:R-:W-:Y:S05]  /*13b80*/  CALL.REL.NOINC `($_ZN7cutlass13device_kernelIN5flash19enable_sm80_to_sm89INS1_16FlashAttnBwdSm80INS1_25CollectiveMainloopBwdSm80ILi2ELi2EN4cute5tupleIJNS5_1CILi128EEES8_NS7_ILi64EEEEEENS_10bfloat16_tEfNS_4arch4Sm80ELb0ELb0ELb1ELb1ELb1ELb0ELb0ELb0ELi2ELi4ELi4ELi4ELb0EEENS1_21CollectiveEpilogueBwdISA_SB_SD_Li256ELb1ELb0ELi2EEENS1_19SingleTileSchedulerILb1ELb0ELb0ELi128EEEEEEEEEvNT_6ParamsE$_ZZN4cute13to_mixed_bitsINS_5tupleIJNS1_IJNS_1CILi4EEENS2_ILi8EEEEEENS2_ILi2EEENS2_ILi1EEEEEENS1_IJNS1_IJNS2_ILi0EEENS2_ILi64EEEEEES9_S9_EEENS1_IJNS1_IJiiEEEiS9_EEEEEDaRKT_RKT0_RKT1_ENKUlRKT_RKT0_RKT1_E_clIS5_SB_SD_EEDaSQ_ST_SW_) ;  /* 0xffff955000007944 */ /* 0x024fea0003c3ffff */
[----:B------:R-:W-:Y:S02]  /*13b90*/  MOV R2, 0x13bb0 ;  /* 0x00013bb000027802 */ /* 0x000fe40000000f00 */
[----:B------:R-:W-:Y:S05]  /*13ba0*/  CALL.REL.NOINC `($_ZN7cutlass13device_kernelIN5flash19enable_sm80_to_sm89INS1_16FlashAttnBwdSm80INS1_25CollectiveMainloopBwdSm80ILi2ELi2EN4cute5tupleIJNS5_1CILi128EEES8_NS7_ILi64EEEEEENS_10bfloat16_tEfNS_4arch4Sm80ELb0ELb0ELb1ELb1ELb1ELb0ELb0ELb0ELi2ELi4ELi4ELi4ELb0EEENS1_21CollectiveEpilogueBwdISA_SB_SD_Li256ELb1ELb0ELi2EEENS1_19SingleTileSchedulerILb1ELb0ELb0ELi128EEEEEEEEEvNT_6ParamsE$_ZZN4cute13to_mixed_bitsINS_5tupleIJNS1_IJNS_1CILi4EEENS2_ILi8EEEEEENS2_ILi2EEENS2_ILi1EEEEEENS1_IJNS1_IJNS2_ILi0EEENS2_ILi64EEEEEES9_S9_EEENS1_IJNS1_IJiiEEEiS9_EEEEEDaRKT_RKT0_RKT1_ENKUlDpRKT_E_clIJNS_9MixedBitsILj0ELj448EEENS2_ILj0EEESW_EEEDaSR_) ;  /* 0xffff950000007944 */ /* 0x000fea0003c3ffff */
        /* <DEDUP_REMOVED lines=52> */
[----:B------:R-:W-:Y:S01]  /*13ef0*/  IMAD.MOV.U32 R8, RZ, RZ, R2 ;  /* 0x000000ffff087224 */ /* 0x000fe200078e0002 */
[----:B------:R-:W-:Y:S01]  /*13f00*/  MOV R2, R22 ;  /* 0x0000001600027202 */ /* 0x000fe20000000f00 */
[----:B------:R-:W-:Y:S01]  /*13f10*/  IMAD.MOV.U32 R10, RZ, RZ, R50 ;  /* 0x000000ffff0a7224 */ /* 0x000fe200078e0032 */
[----:B------:R-:W-:-:S02]  /*13f20*/  MOV R9, R42 ;  /* 0x0000002a00097202 */ /* 0x000fc40000000f00 */
[----:B------:R-:W-:Y:S01]  /*13f30*/  MOV R6, 0x13f60 ;  /* 0x00013f6000067802 */ /* 0x000fe20000000f00 */
[----:B--2---:R1:W-:Y:S04]  /*13f40*/  STL.64 [R1+0x788], R4 ;  /* 0x0007880401007387 */ /* 0x0043e80000100a00 */
[----:B-1----:R-:W-:Y:S05]  /*13f50*/  CALL.REL.NOINC `($_ZN7cutlass13device_kernelIN5flash19enable_sm80_to_sm89INS1_16FlashAttnBwdSm80INS1_25CollectiveMainloopBwdSm80ILi2ELi2EN4cute5tupleIJNS5_1CILi128EEES8_NS7_ILi64EEEEEENS_10bfloat16_tEfNS_4arch4Sm80ELb0ELb0ELb1ELb1ELb1ELb0ELb0ELb0ELi2ELi4ELi4ELi4ELb0EEENS1_21CollectiveEpilogueBwdISA_SB_SD_Li256ELb1ELb0ELi2EEENS1_19SingleTileSchedulerILb1ELb0ELb0ELi128EEEEEEEEEvNT_6ParamsE$_ZN4cute3eso3ESOILb0ELb0EJiiiNS_1CILi72EEENS2_ILi512EEEEEC2ERKiS7_S7_RKS3_RKS4_) ;  /* 0xffff43c000007944 */ /* 0x002fea0003c3ffff */
        /* <DEDUP_REMOVED lines=23> */
[----:B-1----:R-:W-:Y:S05]  /*140d0*/  CALL.REL.NOINC `($_ZN7cutlass13device_kernelIN5flash19enable_sm80_to_sm89INS1_16FlashAttnBwdSm80INS1_25CollectiveMainloopBwdSm80ILi2ELi2EN4cute5tupleIJNS5_1CILi128EEES8_NS7_ILi64EEEEEENS_10bfloat16_tEfNS_4arch4Sm80ELb0ELb0ELb1ELb1ELb1ELb0ELb0ELb0ELi2ELi4ELi4ELi4ELb0EEENS1_21CollectiveEpilogueBwdISA_SB_SD_Li256ELb1ELb0ELi2EEENS1_19SingleTileSchedulerILb1ELb0ELb0ELi128EEEEEEEEEvNT_6ParamsE$_ZZN4cute6detail16composition_implINS_5tupleIJNS_1CILi8EEENS3_ILi2EEES5_S5_S4_S5_EEENS2_IJNS3_ILi1EEEiiiNS3_ILi72EEENS3_ILi512EEEEEENS2_IJNS2_IJS5_S5_EEES4_NS3_ILi4EEEEEENS2_IJNS2_IJS7_S4_EEENS3_ILi1024EEENS3_ILi16EEEEEEEEDaRKT_RKT0_RKT1_RKT2_ENKUlRKT_RKT0_E_clISB_SE_EEDaSW_SZ_) ;  /* 0xffffa86000007944 */ /* 0x002fea0003c3ffff */
[----:B------:R-:W-:Y:S01]  /*140e0*/  IMAD.MOV.U32 R2, RZ, RZ, R45 ;  /* 0x000000ffff027224 */ /* 0x000fe200078e002d */
[----:B------:R-:W-:Y:S01]  /*140f0*/  MOV R45, R44 ;  /* 0x0000002c002d7202 */ /* 0x000fe20000000f00 */
[----:B------:R-:W-:Y:S01]  /*14100*/  IMAD.MOV.U32 R4, RZ, RZ, R12 ;  /* 0x000000ffff047224 */ /* 0x000fe200078e000c */
[----:B------:R-:W-:Y:S02]  /*14110*/  MOV R44, 0x14130 ;  /* 0x00014130002c7802 */ /* 0x000fe40000000f00 */
[----:B-1---5:R-:W-:Y:S05]  /*14120*/  CALL.REL.NOINC `($_ZN7cutlass13device_kernelIN5flash19enable_sm80_to_sm89INS1_16FlashAttnBwdSm80INS1_25CollectiveMainloopBwdSm80ILi2ELi2EN4cute5tupleIJNS5_1CILi128EEES8_NS7_ILi64EEEEEENS_10bfloat16_tEfNS_4arch4Sm80ELb0ELb0ELb1ELb1ELb1ELb0ELb0ELb0ELi2ELi4ELi4ELi4ELb0EEENS1_21CollectiveEpilogueBwdISA_SB_SD_Li256ELb1ELb0ELi2EEENS1_19SingleTileSchedulerILb1ELb0ELb0ELi128EEEEEEEEEvNT_6ParamsE$_ZZN4cute6detail16composition_implINS_5tupleIJNS_1CILi8EEENS3_ILi2EEES5_S5_S4_S5_EEENS2_IJNS3_ILi1EEEiiiNS3_ILi72EEENS3_ILi512EEEEEENS2_IJNS2_IJS5_S5_EEES4_NS3_ILi4EEEEEENS2_IJNS2_IJS7_S4_EEENS3_ILi1024EEENS3_ILi16EEEEEEEEDaRKT_RKT0_RKT1_RKT2_ENKUlRKT_RKT0_E_clISC_SG_EEDaSW_SZ_) ;  /* 0xffffa8f000007944 */ /* 0x022fea0003c3ffff */
[----:B-----5:R2:W-:Y:S01]  /*14130*/  STL.64 [R1+0x770], R2 ;  /* 0x0007700201007387 */ /* 0x0205e20000100a00 */
[----:B------:R-:W-:-:S03]  /*14140*/  MOV R4, 0x14160 ;  /* 0x0001416000047802 */ /* 0x000fc60000000f00 */
[----:B-12---:R-:W-:Y:S05]  /*14150*/  CALL.REL.NOINC `($_ZN7cutlass13device_kernelIN5flash19enable_sm80_to_sm89INS1_16FlashAttnBwdSm80INS1_25CollectiveMainloopBwdSm80ILi2ELi2EN4cute5tupleIJNS5_1CILi128EEES8_NS7_ILi64EEEEEENS_10bfloat16_tEfNS_4arch4Sm80ELb0ELb0ELb1ELb1ELb1ELb0ELb0ELb0ELi2ELi4ELi4ELi4ELb0EEENS1_21CollectiveEpilogueBwdISA_SB_SD_Li256ELb1ELb0ELi2EEENS1_19SingleTileSchedulerILb1ELb0ELb0ELi128EEEEEEEEEvNT_6ParamsE$_ZN4cute3eso3ESOILb0ELb0EJNS_5tupleIJNS_1CILi1EEEiEEENS3_ILi1024EEENS2_IJiiEEEEEC2ERKS5_RKS6_RKS7_) ;  /* 0xffff307000007944 */ /* 0x006fea0003c3ffff */
[----:B------:R2:W5:Y:S04]  /*14160*/  LDL R5, [R1+0x760] ;  /* 0x0007600001057983 */ /* 0x0005680000100800 */
[----:B-1----:R2:W5:Y:S01]  /*14170*/  LDL.64 R2, [R1+0x758] ;  /* 0x0007580001027983 */ /* 0x0025620000100a00 */
[----:B------:R-:W-:-:S03]  /*14180*/  MOV R6, 0x141a0 ;  /* 0x000141a000067802 */ /* 0x000fc60000000f00 */
[----:B--2--5:R-:W-:Y:S05]  /*14190*/  CALL.REL.NOINC `($_ZN7cutlass13device_kernelIN5flash19enable_sm80_to_sm89INS1_16FlashAttnBwdSm80INS1_25CollectiveMainloopBwdSm80ILi2ELi2EN4cute5tupleIJNS5_1CILi128EEES8_NS7_ILi64EEEEEENS_10bfloat16_tEfNS_4arch4Sm80ELb0ELb0ELb1ELb1ELb1ELb0ELb0ELb0ELi2ELi4ELi4ELi4ELb0EEENS1_21CollectiveEpilogueBwdISA_SB_SD_Li256ELb1ELb0ELi2EEENS1_19SingleTileSchedulerILb1ELb0ELb0ELi128EEEEEEEEEvNT_6ParamsE$_ZN4cute5tupleIJNS0_IJNS0_IJNS_1CILi2EEES2_EEENS1_ILi8EEES3_EEENS0_IJNS0_IJNS1_ILi1EEEiEEENS1_ILi1024EEENS0_IJiiEEEEEEEEC2ERKS5_RKSA_) ;  /* 0xffff799000007944 */ /* 0x024fea0003c3ffff */
[----:B-1----:R1:W5:Y:S04]  /*141a0*/  LDL R4, [R1+0x760] ;  /* 0x0007600001047983 */ /* 0x0023680000100800 */
[----:B------:R1:W5:Y:S01]  /*141b0*/  LDL.64 R2, [R1+0x758] ;  /* 0x0007580001027983 */ /* 0x0003620000100a00 */
[----:B------:R-:W-:Y:S01]  /*141c0*/  LEA.HI R6, R13, R13, RZ, 0x1d ;  /* 0x0000000d0d067211 */ /* 0x000fe200078fe8ff */
[----:B------:R-:W-:-:S04]  /*141d0*/  IMAD.MOV.U32 R12, RZ, RZ, R48 ;  /* 0x000000ffff0c7224 */ /* 0x000fc800078e0030 */
[----:B------:R-:W-:Y:S01]  /*141e0*/  IMAD.U32 R8, R11, 0x2, R6 ;  /* 0x000000020b087824 */ /* 0x000fe200078e0006 */
[----:B------:R-:W-:-:S04]  /*141f0*/  MOV R6, 0x14220 ;  /* 0x0001422000067802 */ /* 0x000fc80000000f00 */
[----:B------:R1:W-:Y:S03]  /*14200*/  STL [R1+0x11e4], R8 ;  /* 0x0011e40801007387 */ /* 0x0003e60000100800 */
[----:B-1---5:R-:W-:Y:S05]  /*14210*/  CALL.REL.NOINC `($_ZN7cutlass13device_kernelIN5flash19enable_sm80_to_sm89INS1_16FlashAttnBwdSm80INS1_25CollectiveMainloopBwdSm80ILi2ELi2EN4cute5tupleIJNS5_1CILi128EEES8_NS7_ILi64EEEEEENS_10bfloat16_tEfNS_4arch4Sm80ELb0ELb0ELb1ELb1ELb1ELb0ELb0ELb0ELi2ELi4ELi4ELi4ELb0EEENS1_21CollectiveEpilogueBwdISA_SB_SD_Li256ELb1ELb0ELi2EEENS1_19SingleTileSchedulerILb1ELb0ELb0ELi128EEEEEEEEEvNT_6ParamsE$_ZN4cute3eso3ESOILb0ELb0EJNS_6LayoutINS_5tupleIJNS3_IJNS_1CILi2EEES5_EEENS4_ILi8EEES6_EEENS3_IJNS3_IJNS4_ILi1EEEiEEENS4_ILi1024EEENS3_IJiiEEEEEEEEjEEC2ERKSE_RKj) ;  /* 0xffff32d000007944 */ /* 0x022fea0003c3ffff */
[----:B------:R-:W2:Y:S04]  /*14220*/  LDL.64 R12, [R1+0x760] ;  /* 0x00076000010c7983 */ /* 0x000ea80000100a00 */
[----:B-1----:R1:W5:Y:S01]  /*14230*/  LDL.64 R4, [R1+0x758] ;  /* 0x0007580001047983 */ /* 0x0023620000100a00 */
[----:B------:R-:W-:Y:S02]  /*14240*/  MOV R9, R23 ;  /* 0x0000001700097202 */ /* 0x000fe40000000f00 */
[----:B------:R-:W-:Y:S01]  /*14250*/  MOV R8, 0x14280 ;  /* 0x0001428000087802 */ /* 0x000fe20000000f00 */
[----:B--2---:R-:W-:-:S04]  /*14260*/  IMAD.WIDE.U32 R2, R13, 0x2, R58 ;  /* 0x000000020d027825 */ /* 0x004fc800078e003a */
[----:B-1---5:R-:W-:Y:S05]  /*14270*/  CALL.REL.NOINC `($_ZN7cutlass13device_kernelIN5flash19enable_sm80_to_sm89INS1_16FlashAttnBwdSm80INS1_25CollectiveMainloopBwdSm80ILi2ELi2EN4cute5tupleIJNS5_1CILi128EEES8_NS7_ILi64EEEEEENS_10bfloat16_tEfNS_4arch4Sm80ELb0ELb0ELb1ELb1ELb1ELb0ELb0ELb0ELi2ELi4ELi4ELi4ELb0EEENS1_21CollectiveEpilogueBwdISA_SB_SD_Li256ELb1ELb0ELi2EEENS1_19SingleTileSchedulerILb1ELb0ELb0ELi128EEEEEEEEEvNT_6ParamsE$_ZN4cute8smem_ptrIPN7cutlass10bfloat16_tEECI1NS_12iter_adaptorIS3_S4_EEES3_) ;  /* 0xffff823000007944 */ /* 0x022fea0003c3ffff */
[----:B-1----:R-:W2:Y:S01]  /*14280*/  LDL.64 R2, [R1+0x758] ;  /* 0x0007580001027983 */ /* 0x002ea20000100a00 */
[----:B------:R-:W-:-:S03]  /*14290*/  MOV R6, 0x142c0 ;  /* 0x000142c000067802 */ /* 0x000fc60000000f00 */
[----:B--2---:R1:W-:Y:S04]  /*142a0*/  STL.64 [R1+0x770], R2 ;  /* 0x0007700201007387 */ /* 0x0043e80000100a00 */
[----:B-1----:R-:W-:Y:S05]  /*142b0*/  CALL.REL.NOINC `($_ZN7cutlass13device_kernelIN5flash19enable_sm80_to_sm89INS1_16FlashAttnBwdSm80INS1_25CollectiveMainloopBwdSm80ILi2ELi2EN4cute5tupleIJNS5_1CILi128EEES8_NS7_ILi64EEEEEENS_10bfloat16_tEfNS_4arch4Sm80ELb0ELb0ELb1ELb1ELb1ELb0ELb0ELb0ELi2ELi4ELi4ELi4ELb0EEENS1_21CollectiveEpilogueBwdISA_SB_SD_Li256ELb1ELb0ELi2EEENS1_19SingleTileSchedulerILb1ELb0ELb0ELi128EEEEEEEEEvNT_6ParamsE$_ZN4cute3eso3ESOILb0ELb0EJNS_6LayoutINS_5tupleIJNS3_IJNS_1CILi2EEES5_EEENS4_ILi8EEES6_EEENS3_IJNS3_IJNS4_ILi1EEEiEEENS4_ILi1024EEENS3_IJiiEEEEEEEENS_10ViewEngineINS_8smem_ptrIPN7cutlass10bfloat16_tEEEEEEEC2ERKSE_RKSL_) ;  /* 0xffff31b000007944 */ /* 0x002fea0003c3ffff */
[----:B-1----:R1:W5:Y:S04]  /*142c0*/  LDL R5, [R1+0x75c] ;  /* 0x00075c0001057983 */ /* 0x0023680000100800 */
[----:B------:R1:W5:Y:S01]  /*142d0*/  LDL R3, [R1+0x760] ;  /* 0x0007600001037983 */ /* 0x0003620000100800 */
[----:B------:R-:W-:-:S03]  /*142e0*/  MOV R4, 0x14300 ;  /* 0x0001430000047802 */ /* 0x000fc60000000f00 */
[----:B-1---5:R-:W-:Y:S05]  /*142f0*/  CALL.REL.NOINC `($_ZN7cutlass13device_kernelIN5flash19enable_sm80_to_sm89INS1_16FlashAttnBwdSm80INS1_25CollectiveMainloopBwdSm80ILi2ELi2EN4cute5tupleIJNS5_1CILi128EEES8_NS7_ILi64EEEEEENS_10bfloat16_tEfNS_4arch4Sm80ELb0ELb0ELb1ELb1ELb1ELb0ELb0ELb0ELi2ELi4ELi4ELi4ELb0EEENS1_21CollectiveEpilogueBwdISA_SB_SD_Li256ELb1ELb0ELi2EEENS1_19SingleTileSchedulerILb1ELb0ELb0ELi128EEEEEEEEEvNT_6ParamsE$_ZZN4cute4takeILi1ELi3ENS_5tupleIJNS1_IJNS_1CILi1EEEiEEENS2_ILi1024EEENS1_IJiiEEEEEEEEDaRKT1_ENKUlDpRKT_E_clIJS5_S6_EEEDaSE_) ;  /* 0xffff988000007944 */ /* 0x022fea0003c3ffff */
[----:B------:R-:W-:Y:S02]  /*14300*/  MOV R4, 0x14320 ;  /* 0x0001432000047802 */ /* 0x000fe40000000f00 */
[----:B-1---5:R-:W-:Y:S05]  /*14310*/  CALL.REL.NOINC `($_ZN7cutlass13device_kernelIN5flash19enable_sm80_to_sm89INS1_16FlashAttnBwdSm80INS1_25CollectiveMainloopBwdSm80ILi2ELi2EN4cute5tupleIJNS5_1CILi128EEES8_NS7_ILi64EEEEEENS_10bfloat16_tEfNS_4arch4Sm80ELb0ELb0ELb1ELb1ELb1ELb0ELb0ELb0ELi2ELi4ELi4ELi4ELb0EEENS1_21CollectiveEpilogueBwdISA_SB_SD_Li256ELb1ELb0ELi2EEENS1_19SingleTileSchedulerILb1ELb0ELb0ELi128EEEEEEEEEvNT_6ParamsE$_ZZN4cute16flatten_to_tupleINS_5tupleIJNS_1CILi1024EEENS1_IJiiEEEEEEEEDaRKT_ENKUlRKT_E_clIS4_EEDaSB_) ;  /* 0xffff946000007944 */ /* 0x022fea0003c3ffff */
[----:B------:R1:W-:Y:S01]  /*14320*/  STL.64 [R1+0x758], R2 ;  /* 0x0007580201007387 */ /* 0x0003e20000100a00 */
[----:B------:R-:W-:Y:S02]  /*14330*/  MOV R5, R23 ;  /* 0x0000001700057202 */ /* 0x000fe40000000f00 */
[----:B------:R-:W-:Y:S02]  /*14340*/  MOV R4, 0x14360 ;  /* 0x0001436000047802 */ /* 0x000fe40000000f00 */
[----:B-1----:R-:W-:Y:S05]  /*14350*/  CALL.REL.NOINC `($_ZN7cutlass13device_kernelIN5flash19enable_sm80_to_sm89INS1_16FlashAttnBwdSm80INS1_25CollectiveMainloopBwdSm80ILi2ELi2EN4cute5tupleIJNS5_1CILi128EEES8_NS7_ILi64EEEEEENS_10bfloat16_tEfNS_4arch4Sm80ELb0ELb0ELb1ELb1ELb1ELb0ELb0ELb0ELi2ELi4ELi4ELi4ELb0EEENS1_21CollectiveEpilogueBwdISA_SB_SD_Li256ELb1ELb0ELi2EEENS1_19SingleTileSchedulerILb1ELb0ELb0ELi128EEEEEEEEEvNT_6ParamsE$_ZZN4cute12filter_tupleINS_5tupleIJNS_1CILi1024EEENS1_IJiiEEEEEEZNS_16flatten_to_tupleIS5_EEDaRKT_EUlRKT_E_EEDaS9_OT0_ENKUlDpSC_E_clIJNS1_IJS3_EEES4_EEEDaSG_) ;  /* 0xffff890000007944 */ /* 0x002fea0003c3ffff */
        /* <DEDUP_REMOVED lines=22> */
[----:B--2--5:R-:W-:Y:S05]  /*144c0*/  CALL.REL.NOINC `($_ZN7cutlass13device_kernelIN5flash19enable_sm80_to_sm89INS1_16FlashAttnBwdSm80INS1_25CollectiveMainloopBwdSm80ILi2ELi2EN4cute5tupleIJNS5_1CILi128EEES8_NS7_ILi64EEEEEENS_10bfloat16_tEfNS_4arch4Sm80ELb0ELb0ELb1ELb1ELb1ELb0ELb0ELb0ELi2ELi4ELi4ELi4ELb0EEENS1_21CollectiveEpilogueBwdISA_SB_SD_Li256ELb1ELb0ELi2EEENS1_19SingleTileSchedulerILb1ELb0ELb0ELi128EEEEEEEEEvNT_6ParamsE$_ZN4cute3eso3ESOILb1ELb0EJNS_10UnderscoreES2_S2_iEEC2ERKS2_S5_S5_RKi) ;  /* 0xffff438000007944 */ /* 0x024fea0003c3ffff */
[----:B------:R-:W-:Y:S01]  /*144d0*/  ULDC.64 UR4, c[0x0][0x118] ;  /* 0x0000460000047ab9 */ /* 0x000fe20000000a00 */
[----:B------:R2:W5:Y:S04]  /*144e0*/  LDL R7, [R1+0x758] ;  /* 0x0007580001077983 */ /* 0x0005680000100800 */
[----:B------:R2:W5:Y:S04]  /*144f0*/  LD.E R5, [R10.64] ;  /* 0x000000040a057980 */ /* 0x000568000c101900 */
[----:B-1----:R2:W5:Y:S01]  /*14500*/  LD.E R3, [R10.64+0x4] ;  /* 0x000004040a037980 */ /* 0x002562000c101900 */
[----:B------:R-:W-:-:S03]  /*14510*/  MOV R4, 0x14530 ;  /* 0x0001453000047802 */ /* 0x000fc60000000f00 */
[----:B--2--5:R-:W-:Y:S05]  /*14520*/  CALL.REL.NOINC `($_ZN7cutlass13device_kernelIN5flash19enable_sm80_to_sm89INS1_16FlashAttnBwdSm80INS1_25CollectiveMainloopBwdSm80ILi2ELi2EN4cute5tupleIJNS5_1CILi128EEES8_NS7_ILi64EEEEEENS_10bfloat16_tEfNS_4arch4Sm80ELb0ELb0ELb1ELb1ELb1ELb0ELb0ELb0ELi2ELi4ELi4ELi4ELb0EEENS1_21CollectiveEpilogueBwdISA_SB_SD_Li256ELb1ELb0ELi2EEENS1_19SingleTileSchedulerILb1ELb0ELb0ELi128EEEEEEEEEvNT_6ParamsE$_ZZN4cute5sliceINS_5tupleIJNS_10UnderscoreES2_S2_iEEENS1_IJNS1_IJNS_1CILi1EEENS4_ILi0EEEEEENS4_ILi4096EEENS1_IJiiEEENS1_IJS6_NS4_ILi8192EEEEEEEEEEEDaRKT_RKT0_ENKUlRKT_RKT0_E_clIS2_S9_EEDaSL_SO_) ;  /* 0xffff981000007944 */ /* 0x024fea0003c3ffff */
[----:B-----5:R2:W-:Y:S01]  /*14530*/  STL.64 [R1+0x758], R2 ;  /* 0x0007580201007387 */ /* 0x0205e20000100a00 */
[----:B------:R-:W-:-:S02]  /*14540*/  MOV R5, R23 ;  /* 0x0000001700057202 */ /* 0x000fc40000000f00 */
[----:B------:R-:W-:Y:S02]  /*14550*/  MOV R4, 0x14570 ;  /* 0x0001457000047802 */ /* 0x000fe40000000f00 */
[----:B-12---:R-:W-:Y:S05]  /*14560*/  CALL.REL.NOINC `($_ZN7cutlass13device_kernelIN5flash19enable_sm80_to_sm89INS1_16FlashAttnBwdSm80INS1_25CollectiveMainloopBwdSm80ILi2ELi2EN4cute5tupleIJNS5_1CILi128EEES8_NS7_ILi64EEEEEENS_10bfloat16_tEfNS_4arch4Sm80ELb0ELb0ELb1ELb1ELb1ELb0ELb0ELb0ELi2ELi4ELi4ELi4ELb0EEENS1_21CollectiveEpilogueBwdISA_SB_SD_Li256ELb1ELb0ELi2EEENS1_19SingleTileSchedulerILb1ELb0ELb0ELi128EEEEEEEEEvNT_6ParamsE$_ZZN4cute12filter_tupleINS_5tupleIJNS_10UnderscoreES2_S2_iEEENS1_IJNS1_IJNS_1CILi1EEENS4_ILi0EEEEEENS4_ILi4096EEENS1_IJiiEEENS1_IJS6_NS4_ILi8192EEEEEEEEEZNS_5sliceIS3_SC_EEDaRKT_RKT0_EUlRKT_RKT0_E_EEDaSG_SJ_OT1_ENKUlDpSM_E_clIJNS1_IJS7_EEENS1_IJS8_EEENS1_IJS9_EEENS1_IJEEEEEEDaST_) ;  /* 0xffff840000007944 */ /* 0x006fea0003c3ffff */
[----:B-----5:R-:W-:Y:S02]  /*14570*/  MOV R8, R3 ;  /* 0x0000000300087202 */ /* 0x020fe40000000f00 */
[----:B------:R-:W-:Y:S02]  /*14580*/  MOV R4, 0x145a0 ;  /* 0x000145a000047802 */ /* 0x000fe40000000f00 */
[----:B-1----:R-:W-:Y:S05]  /*14590*/  CALL.REL.NOINC `($_ZN7cutlass13device_kernelIN5flash19enable_sm80_to_sm89INS1_16FlashAttnBwdSm80INS1_25CollectiveMainloopBwdSm80ILi2ELi2EN4cute5tupleIJNS5_1CILi128EEES8_NS7_ILi64EEEEEENS_10bfloat16_tEfNS_4arch4Sm80ELb0ELb0ELb1ELb1ELb1ELb0ELb0ELb0ELi2ELi4ELi4ELi4ELb0EEENS1_21CollectiveEpilogueBwdISA_SB_SD_Li256ELb1ELb0ELi2EEENS1_19SingleTileSchedulerILb1ELb0ELb0ELi128EEEEEEEEEvNT_6ParamsE$_ZN4cute5tupleIJNS0_IJNS0_IJNS_1CILi8EEENS1_ILi1EEEEEENS1_ILi2EEENS0_IJS5_S5_EEEEEENS0_IJNS0_IJS3_NS1_ILi0EEEEEENS1_ILi4096EEENS0_IJiiEEEEEEEEC2ERKS7_RKSC_) ;  /* 0xffff778000007944 */ /* 0x002fea0003c3ffff */
[----:B-1----:R1:W5:Y:S01]  /*145a0*/  LDL.64 R2, [R1+0x758] ;  /* 0x0007580001027983 */ /* 0x0023620000100a00 */
[----:B------:R-:W-:Y:S02]  /*145b0*/  SHF.L.U32 R4, R7, 0xd, RZ ;  /* 0x0000000d07047819 */ /* 0x000fe400000006ff */
[----:B------:R-:W-:-:S03]  /*145c0*/  MOV R6, 0x145f0 ;  /* 0x000145f000067802 */ /* 0x000fc60000000f00 */
[----:B------:R1:W-:Y:S04]  /*145d0*/  STL [R1+0x770], R4 ;  /* 0x0007700401007387 */ /* 0x0003e80000100800 */
[----:B-1---5:R-:W-:Y:S05]  /*145e0*/  CALL.REL.NOINC `($_ZN7cutlass13device_kernelIN5flash19enable_sm80_to_sm89INS1_16FlashAttnBwdSm80INS1_25CollectiveMainloopBwdSm80ILi2ELi2EN4cute5tupleIJNS5_1CILi128EEES8_NS7_ILi64EEEEEENS_10bfloat16_tEfNS_4arch4Sm80ELb0ELb0ELb1ELb1ELb1ELb0ELb0ELb0ELi2ELi4ELi4ELi4ELb0EEENS1_21CollectiveEpilogueBwdISA_SB_SD_Li256ELb1ELb0ELi2EEENS1_19SingleTileSchedulerILb1ELb0ELb0ELi128EEEEEEEEEvNT_6ParamsE$_ZN4cute3eso3ESOILb0ELb0EJNS_6LayoutINS_5tupleIJNS3_IJNS_1CILi8EEENS4_ILi1EEEEEENS4_ILi2EEENS3_IJS8_S8_EEEEEENS3_IJNS3_IJS6_NS4_ILi0EEEEEENS4_ILi4096EEENS3_IJiiEEEEEEEEiEEC2ERKSG_RKi) ;  /* 0xffff34f000007944 */ /* 0x022fea0003c3ffff */
[----:B------:R-:W-:Y:S01]  /*145f0*/  ULDC.64 UR4, c[0x0][0x118] ;  /* 0x0000460000047ab9 */ /* 0x000fe20000000a00 */
[----:B-1----:R-:W2:Y:S04]  /*14600*/  LDL R2, [R1+0x760] ;  /* 0x0007600001027983 */ /* 0x002ea80000100800 */
[----:B------:R-:W2:Y:S04]  /*14610*/  LD.E.64 R10, [R10.64+0x8] ;  /* 0x000008040a0a7980 */ /* 0x000ea8000c101b00 */
[----:B------:R1:W5:Y:S01]  /*14620*/  LDL.64 R4, [R1+0x758] ;  /* 0x0007580001047983 */ /* 0x0003620000100a00 */
[----:B------:R-:W-:-:S02]  /*14630*/  MOV R9, R23 ;  /* 0x0000001700097202 */ /* 0x000fc40000000f00 */
[----:B------:R-:W-:Y:S01]  /*14640*/  MOV R8, 0x14670 ;  /* 0x0001467000087802 */ /* 0x000fe20000000f00 */
[----:B--2---:R-:W-:-:S04]  /*14650*/  IMAD.WIDE R2, R2, 0x2, R10 ;  /* 0x0000000202027825 */ /* 0x004fc800078e020a */
[----:B-1---5:R-:W-:Y:S05]  /*14660*/  CALL.REL.NOINC `($_ZN7cutlass13device_kernelIN5flash19enable_sm80_to_sm89INS1_16FlashAttnBwdSm80INS1_25CollectiveMainloopBwdSm80ILi2ELi2EN4cute5tupleIJNS5_1CILi128EEES8_NS7_ILi64EEEEEENS_10bfloat16_tEfNS_4arch4Sm80ELb0ELb0ELb1ELb1ELb1ELb0ELb0ELb0ELi2ELi4ELi4ELi4ELb0EEENS1_21CollectiveEpilogueBwdISA_SB_SD_Li256ELb1ELb0ELi2EEENS1_19SingleTileSchedulerILb1ELb0ELb0ELi128EEEEEEEEEvNT_6ParamsE$_ZN4cute8smem_ptrIPN7cutlass10bfloat16_tEECI1NS_12iter_adaptorIS3_S4_EEES3_) ;  /* 0xffff7e4000007944 */ /* 0x022fea0003c3ffff */
[----:B-1----:R-:W2:Y:S01]  /*14670*/  LDL.64 R2, [R1+0x758] ;  /* 0x0007580001027983 */ /* 0x002ea20000100a00 */
[----:B------:R-:W-:-:S03]  /*14680*/  MOV R6, 0x146b0 ;  /* 0x000146b000067802 */ /* 0x000fc60000000f00 */
[----:B--2---:R1:W-:Y:S04]  /*14690*/  STL.64 [R1+0x770], R2 ;  /* 0x0007700201007387 */ /* 0x0043e80000100a00 */
[----:B-1----:R-:W-:Y:S05]  /*146a0*/  CALL.REL.NOINC `($_ZN7cutlass13device_kernelIN5flash19enable_sm80_to_sm89INS1_16FlashAttnBwdSm80INS1_25CollectiveMainloopBwdSm80ILi2ELi2EN4cute5tupleIJNS5_1CILi128EEES8_NS7_ILi64EEEEEENS_10bfloat16_tEfNS_4arch4Sm80ELb0ELb0ELb1ELb1ELb1ELb0ELb0ELb0ELi2ELi4ELi4ELi4ELb0EEENS1_21CollectiveEpilogueBwdISA_SB_SD_Li256ELb1ELb0ELi2EEENS1_19SingleTileSchedulerILb1ELb0ELb0ELi128EEEEEEEEEvNT_6ParamsE$_ZN4cute3eso3ESOILb0ELb0EJNS_6LayoutINS_5tupleIJNS3_IJNS_1CILi8EEENS4_ILi1EEEEEENS4_ILi2EEENS3_IJS8_S8_EEEEEENS3_IJNS3_IJS6_NS4_ILi0EEEEEENS4_ILi4096EEENS3_IJiiEEEEEEEENS_10ViewEngineINS_8smem_ptrIPN7cutlass10bfloat16_tEEEEEEEC2ERKSG_RKSN_) ;  /* 0xffff33c000007944 */ /* 0x002fea0003c3ffff */
[----:B------:R2:W5:Y:S04]  /*146b0*/  LDL.64 R54, [R1+0x760] ;  /* 0x0007600001367983 */ /* 0x0005680000100a00 */
[----:B------:R2:W5:Y:S04]  /*146c0*/  LDL.64 R52, [R24+0x30] ;  /* 0x0000300018347983 */ /* 0x0005680000100a00 */
[----:B------:R2:W5:Y:S01]  /*146d0*/  LDL.64 R44, [R1+0x758] ;  /* 0x00075800012c7983 */ /* 0x0005620000100a00 */
[----:B------:R-:W-:Y:S01]  /*146e0*/  IMAD.MOV.U32 R6, RZ, RZ, R16 ;  /* 0x000000ffff067224 */ /* 0x000fe200078e0010 */
[----:B-1----:R-:W-:-:S02]  /*146f0*/  MOV R3, R17 ;  /* 0x0000001100037202 */ /* 0x002fc40000000f00 */
[----:B------:R-:W-:Y:S02]  /*14700*/  MOV R4, 0x14720 ;  /* 0x0001472000047802 */ /* 0x000fe40000000f00 */
[----:B--2--5:R-:W-:Y:S05]  /*14710*/  CALL.REL.NOINC `($_ZN7cutlass13device_kernelIN5flash19enable_sm80_to_sm89INS1_16FlashAttnBwdSm80INS1_25CollectiveMainloopBwdSm80ILi2ELi2EN4cute5tupleIJNS5_1CILi128EEES8_NS7_ILi64EEEEEENS_10bfloat16_tEfNS_4arch4Sm80ELb0ELb0ELb1ELb1ELb1ELb0ELb0ELb0ELi2ELi4ELi4ELi4ELb0EEENS1_21CollectiveEpilogueBwdISA_SB_SD_Li256ELb1ELb0ELi2EEENS1_19SingleTileSchedulerILb1ELb0ELb0ELi128EEEEEEEEEvNT_6ParamsE$_ZN4cute3eso3ESOILb1ELb0EJNS_6LayoutINS_5tupleIJNS3_IJNS_1CILi8EEENS4_ILi1EEEEEENS4_ILi2EEENS4_ILi4EEEEEENS3_IJNS3_IJS6_NS4_ILi0EEEEEES5_NS4_ILi16EEEEEEEENS_10ViewEngineIPN7cutlass10bfloat16_tEEEEEC2ERKSF_RKSK_) ;  /* 0xffff6f6000007944 */ /* 0x024fea0003c3ffff */
[----:B------:R2:W5:Y:S01]  /*14720*/  LDL.64 R50, [R1+0x758] ;  /* 0x0007580001327983 */ /* 0x0005620000100a00 */
[----:B-1----:R-:W-:Y:S01]  /*14730*/  IMAD.MOV.U32 R6, RZ, RZ, R14 ;  /* 0x000000ffff067224 */ /* 0x002fe200078e000e */
[----:B------:R-:W-:Y:S02]  /*14740*/  MOV R3, R15 ;  /* 0x0000000f00037202 */ /* 0x000fe40000000f00 */
[----:B------:R-:W-:Y:S02]  /*14750*/  MOV R4, 0x14770 ;  /* 0x0001477000047802 */ /* 0x000fe40000000f00 */
[----:B--2--5:R-:W-:Y:S05]  /*14760*/  CALL.REL.NOINC `($_ZN7cutlass13device_kernelIN5flash19enable_sm80_to_sm89INS1_16FlashAttnBwdSm80INS1_25CollectiveMainloopBwdSm80ILi2ELi2EN4cute5tupleIJNS5_1CILi128EEES8_NS7_ILi64EEEEEENS_10bfloat16_tEfNS_4arch4Sm80ELb0ELb0ELb1ELb1ELb1ELb0ELb0ELb0ELi2ELi4ELi4ELi4ELb0EEENS1_21CollectiveEpilogueBwdISA_SB_SD_Li256ELb1ELb0ELi2EEENS1_19SingleTileSchedulerILb1ELb0ELb0ELi128EEEEEEEEEvNT_6ParamsE$_ZN4cute3eso3ESOILb1ELb0EJNS_6LayoutINS_5tupleIJNS3_IJNS_1CILi8EEENS4_ILi1EEEEEENS4_ILi4EEES8_EEENS3_IJNS3_IJS6_NS4_ILi0EEEEEES5_NS4_ILi32EEEEEEEENS_10ViewEngineIPN7cutlass10bfloat16_tEEEEEC2ERKSE_RKSJ_) ;  /* 0xffff715000007944 */ /* 0x024fea0003c3ffff */
[----:B------:R2:W5:Y:S01]  /*14770*/  LDL.64 R48, [R1+0x758] ;  /* 0x0007580001307983 */ /* 0x0005620000100a00 */
[----:B------:R-:W-:Y:S01]  /*14780*/  IMAD.MOV.U32 R9, RZ, RZ, R23 ;  /* 0x000000ffff097224 */ /* 0x000fe200078e0017 */
[----:B-1----:R-:W-:Y:S01]  /*14790*/  MOV R2, R54 ;  /* 0x0000003600027202 */ /* 0x002fe20000000f00 */
[----:B------:R-:W-:Y:S01]  /*147a0*/  IMAD.MOV.U32 R3, RZ, RZ, R55 ;  /* 0x000000ffff037224 */ /* 0x000fe200078e0037 */
[----:B------:R-:W-:Y:S02]  /*147b0*/  MOV R8, 0x147d0 ;  /* 0x000147d000087802 */ /* 0x000fe40000000f00 */
[----:B--2--5:R-:W-:Y:S05]  /*147c0*/  CALL.REL.NOINC `($_ZN7cutlass13device_kernelIN5flash19enable_sm80_to_sm89INS1_16FlashAttnBwdSm80INS1_25CollectiveMainloopBwdSm80ILi2ELi2EN4cute5tupleIJNS5_1CILi128EEES8_NS7_ILi64EEEEEENS_10bfloat16_tEfNS_4arch4Sm80ELb0ELb0ELb1ELb1ELb1ELb0ELb0ELb0ELi2ELi4ELi4ELi4ELb0EEENS1_21CollectiveEpilogueBwdISA_SB_SD_Li256ELb1ELb0ELi2EEENS1_19SingleTileSchedulerILb1ELb0ELb0ELi128EEEEEEEEEvNT_6ParamsE$_ZN4cute8smem_ptrIPN7cutlass10bfloat16_tEECI1NS_12iter_adaptorIS3_S4_EEES3_) ;  /* 0xffff7ce000007944 */ /* 0x024fea0003c3ffff */
[----:B-1----:R1:W5:Y:S01]  /*147d0*/  LDL.64 R2, [R1+0x758] ;  /* 0x0007580001027983 */ /* 0x0023620000100a00 */
[----:B------:R-:W-:Y:S02]  /*147e0*/  MOV R66, R23 ;  /* 0x0000001700427202 */ /* 0x000fe40000000f00 */
[----:B------:R-:W-:-:S02]  /*147f0*/  MOV R6, 0x14810 ;  /* 0x0001481000067802 */ /* 0x000fc40000000f00 */
[----:B-1---5:R-:W-:Y:S05]  /*14800*/  CALL.REL.NOINC `($_ZN7cutlass13device_kernelIN5flash19enable_sm80_to_sm89INS1_16FlashAttnBwdSm80INS1_25CollectiveMainloopBwdSm80ILi2ELi2EN4cute5tupleIJNS5_1CILi128EEES8_NS7_ILi64EEEEEENS_10bfloat16_tEfNS_4arch4Sm80ELb0ELb0ELb1ELb1ELb1ELb0ELb0ELb0ELi2ELi4ELi4ELi4ELb0EEENS1_21CollectiveEpilogueBwdISA_SB_SD_Li256ELb1ELb0ELi2EEENS1_19SingleTileSchedulerILb1ELb0ELb0ELi128EEEEEEEEEvNT_6ParamsE$_ZN4cute3eso3ESOILb1ELb0EJNS_6LayoutINS_5tupleIJNS3_IJNS_1CILi8EEENS4_ILi1EEEEEENS4_ILi2EEEEEENS3_IJNS3_IJS6_NS4_ILi0EEEEEENS4_ILi4096EEEEEEEENS_10ViewEngineINS_8smem_ptrIPN7cutlass10bfloat16_tEEEEEEEC2ERKSE_RKSL_) ;  /* 0xffff6be000007944 */ /* 0x022fea0003c3ffff */
[----:B-1----:R1:W5:Y:S01]  /*14810*/  LDL.64 R4, [R1+0x758] ;  /* 0x0007580001047983 */ /* 0x0023620000100a00 */
[----:B------:R-:W-:Y:S01]  /*14820*/  IMAD.MOV.U32 R66, RZ, RZ, R23 ;  /* 0x000000ffff427224 */ /* 0x000fe200078e0017 */
[----:B------:R-:W-:Y:S01]  /*14830*/  MOV R6, R50 ;  /* 0x0000003200067202 */ /* 0x000fe20000000f00 */
[----:B------:R-:W-:Y:S01]  /*14840*/  IMAD.MOV.U32 R9, RZ, RZ, R51 ;  /* 0x000000ffff097224 */ /* 0x000fe200078e0033 */
[----:B------:R-:W-:-:S02]  /*14850*/  MOV R8, 0x14870 ;  /* 0x0001487000087802 */ /* 0x000fc40000000f00 */
[----:B-1---5:R-:W-:Y:S05]  /*14860*/  CALL.REL.NOINC `($_ZN7cutlass13device_kernelIN5flash19enable_sm80_to_sm89INS1_16FlashAttnBwdSm80INS1_25CollectiveMainloopBwdSm80ILi2ELi2EN4cute5tupleIJNS5_1CILi128EEES8_NS7_ILi64EEEEEENS_10bfloat16_tEfNS_4arch4Sm80ELb0ELb0ELb1ELb1ELb1ELb0ELb0ELb0ELi2ELi4ELi4ELi4ELb0EEENS1_21CollectiveEpilogueBwdISA_SB_SD_Li256ELb1ELb0ELi2EEENS1_19SingleTileSchedulerILb1ELb0ELb0ELi128EEEEEEEEEvNT_6ParamsE$_ZN4cute3eso3ESOILb1ELb0EJNS_6LayoutINS_5tupleIJNS3_IJNS_1CILi8EEENS4_ILi1EEEEEENS4_ILi2EEEEEENS3_IJNS3_IJS6_NS4_ILi0EEEEEES5_EEEEENS_10ViewEngineIPN7cutlass10bfloat16_tEEEEEC2ERKSD_RKSI_) ;  /* 0xffff6d1000007944 */ /* 0x022fea0003c3ffff */
[----:B------:R2:W5:Y:S01]  /*14870*/  LDL.64 R2, [R1+0x758] ;  /* 0x0007580001027983 */ /* 0x0005620000100a00 */
[----:B-1----:R-:W-:Y:S01]  /*14880*/  IMAD.MOV.U32 R7, RZ, RZ, R5 ;  /* 0x000000ffff077224 */ /* 0x002fe200078e0005 */
[----:B------:R-:W-:-:S02]  /*14890*/  MOV R66, R23 ;  /* 0x0000001700427202 */ /* 0x000fc40000000f00 */
[----:B------:R-:W-:Y:S02]  /*148a0*/  MOV R6, 0x148c0 ;  /* 0x000148c000067802 */ /* 0x000fe40000000f00 */
[----:B--2--5:R-:W-:Y:S05]  /*148b0*/  CALL.REL.NOINC `($_ZN7cutlass13device_kernelIN5flash19enable_sm80_to_sm89INS1_16FlashAttnBwdSm80INS1_25CollectiveMainloopBwdSm80ILi2ELi2EN4cute5tupleIJNS5_1CILi128EEES8_NS7_ILi64EEEEEENS_10bfloat16_tEfNS_4arch4Sm80ELb0ELb0ELb1ELb1ELb1ELb0ELb0ELb0ELi2ELi4ELi4ELi4ELb0EEENS1_21CollectiveEpilogueBwdISA_SB_SD_Li256ELb1ELb0ELi2EEENS1_19SingleTileSchedulerILb1ELb0ELb0ELi128EEEEEEEEEvNT_6ParamsE$_ZN4cute3eso3ESOILb1ELb0EJNS_6LayoutINS_5tupleIJNS3_IJNS_1CILi8EEENS4_ILi1EEEEEENS3_IJNS4_ILi2EEEEEEEEENS3_IJNS3_IJS6_NS4_ILi0EEEEEENS3_IJNS4_ILi4096EEEEEEEEEEENS_10ViewEngineINS_8smem_ptrIPN7cutlass10bfloat16_tEEEEEEEC2ERKSG_RKSN_) ;  /* 0xffff690000007944 */ /* 0x024fea0003c3ffff */
[----:B------:R2:W5:Y:S01]  /*148c0*/  LDL.64 R6, [R1+0x758] ;  /* 0x0007580001067983 */ /* 0x0005620000100a00 */
[----:B-1----:R-:W-:Y:S01]  /*148d0*/  IMAD.MOV.U32 R5, RZ, RZ, R3 ;  /* 0x000000ffff057224 */ /* 0x002fe200078e0003 */
[----:B------:R-:W-:Y:S02]  /*148e0*/  MOV R66, R23 ;  /* 0x0000001700427202 */ /* 0x000fe40000000f00 */
[----:B------:R-:W-:Y:S02]  /*148f0*/  MOV R4, 0x14910 ;  /* 0x0001491000047802 */ /* 0x000fe40000000f00 */
[----:B--2--5:R-:W-:Y:S05]  /*14900*/  CALL.REL.NOINC `($_ZN7cutlass13device_kernelIN5flash19enable_sm80_to_sm89INS1_16FlashAttnBwdSm80INS1_25CollectiveMainloopBwdSm80ILi2ELi2EN4cute5tupleIJNS5_1CILi128EEES8_NS7_ILi64EEEEEENS_10bfloat16_tEfNS_4arch4Sm80ELb0ELb0ELb1ELb1ELb1ELb0ELb0ELb0ELi2ELi4ELi4ELi4ELb0EEENS1_21CollectiveEpilogueBwdISA_SB_SD_Li256ELb1ELb0ELi2EEENS1_19SingleTileSchedulerILb1ELb0ELb0ELi128EEEEEEEEEvNT_6ParamsE$_ZN4cute3eso3ESOILb1ELb0EJNS_6LayoutINS_5tupleIJNS3_IJNS_1CILi8EEENS4_ILi1EEEEEENS3_IJNS4_ILi2EEEEEEEEENS3_IJNS3_IJS6_NS4_ILi0EEEEEENS3_IJS5_EEEEEEEENS_10ViewEngineIPN7cutlass10bfloat16_tEEEEEC2ERKSF_RKSK_) ;  /* 0xffff69c000007944 */ /* 0x024fea0003c3ffff */
[----:B-1----:R1:W5:Y:S01]  /*14910*/  LDL.64 R2, [R1+0x758] ;  /* 0x0007580001027983 */ /* 0x0023620000100a00 */
[----:B------:R-:W-:Y:S02]  /*14920*/  MOV R66, R23 ;  /* 0x0000001700427202 */ /* 0x000fe40000000f00 */
[----:B------:R-:W-:Y:S02]  /*14930*/  MOV R8, 0x14950 ;  /* 0x0001495000087802 */ /* 0x000fe40000000f00 */
[----:B-1---5:R-:W-:Y:S05]  /*14940*/  CALL.REL.NOINC `($_ZN7cutlass13device_kernelIN5flash19enable_sm80_to_sm89INS1_16FlashAttnBwdSm80INS1_25CollectiveMainloopBwdSm80ILi2ELi2EN4cute5tupleIJNS5_1CILi128EEES8_NS7_ILi64EEEEEENS_10bfloat16_tEfNS_4arch4Sm80ELb0ELb0ELb1ELb1ELb1ELb0ELb0ELb0ELi2ELi4ELi4ELi4ELb0EEENS1_21CollectiveEpilogueBwdISA_SB_SD_Li256ELb1ELb0ELi2EEENS1_19SingleTileSchedulerILb1ELb0ELb0ELi128EEEEEEEEEvNT_6ParamsE$_ZN4cute3eso3ESOILb1ELb0EJNS_6LayoutINS_5tupleIJNS3_IJNS3_IJNS_1CILi8EEENS4_ILi1EEEEEES6_EEENS3_IJNS3_IJS6_S6_EEENS4_ILi2EEEEEEEEENS3_IJNS3_IJNS3_IJS6_NS4_ILi0EEEEEESD_EEENS3_IJNS3_IJSD_SD_EEES5_EEEEEEEENS_10ViewEngineIPN7cutlass10bfloat16_tEEEEEC2ERKSJ_RKSO_) ;  /* 0xffff5b4000007944 */ /* 0x022fea0003c3ffff */
[----:B-1----:R1:W5:Y:S01]  /*14950*/  LDL.64 R4, [R1+0x758] ;  /* 0x0007580001047983 */ /* 0x0023620000100a00 */
[----:B------:R-:W-:Y:S02]  /*14960*/  MOV R66, R23 ;  /* 0x0000001700427202 */ /* 0x000fe40000000f00 */
[----:B------:R-:W-:-:S02]  /*14970*/  MOV R8, 0x14990 ;  /* 0x0001499000087802 */ /* 0x000fc40000000f00 */
[----:B-1---5:R-:W-:Y:S05]  /*14980*/  CALL.REL.NOINC `($_ZN7cutlass13device_kernelIN5flash19enable_sm80_to_sm89INS1_16FlashAttnBwdSm80INS1_25CollectiveMainloopBwdSm80ILi2ELi2EN4cute5tupleIJNS5_1CILi128EEES8_NS7_ILi64EEEEEENS_10bfloat16_tEfNS_4arch4Sm80ELb0ELb0ELb1ELb1ELb1ELb0ELb0ELb0ELi2ELi4ELi4ELi4ELb0EEENS1_21CollectiveEpilogueBwdISA_SB_SD_Li256ELb1ELb0ELi2EEENS1_19SingleTileSchedulerILb1ELb0ELb0ELi128EEEEEEEEEvNT_6ParamsE$_ZN4cute3eso3ESOILb1ELb0EJNS_6LayoutINS_5tupleIJNS3_IJNS3_IJNS_1CILi8EEENS4_ILi1EEEEEES6_EEENS3_IJNS3_IJS6_S6_EEENS4_ILi2EEEEEEEEENS3_IJNS3_IJNS3_IJS6_NS4_ILi0EEEEEESD_EEENS3_IJNS3_IJSD_SD_EEENS4_ILi4096EEEEEEEEEEENS_10ViewEngineINS_8smem_ptrIPN7cutlass10bfloat16_tEEEEEEEC2ERKSK_RKSR_) ;  /* 0xffff5a2000007944 */ /* 0x022fea0003c3ffff */
[----:B-1----:R1:W5:Y:S01]  /*14990*/  LDL.64 R2, [R1+0x758] ;  /* 0x0007580001027983 */ /* 0x0023620000100a00 */
[----:B------:R-:W-:Y:S01]  /*149a0*/  IMAD.MOV.U32 R6, RZ, RZ, R4 ;  /* 0x000000ffff067224 */ /* 0x000fe200078e0004 */
[----:B------:R-:W-:Y:S01]  /*149b0*/  MOV R9, R5 ;  /* 0x0000000500097202 */ /* 0x000fe20000000f00 */
[----:B------:R-:W-:Y:S01]  /*149c0*/  IMAD.MOV.U32 R66, RZ, RZ, R23 ;  /* 0x000000ffff427224 */ /* 0x000fe200078e0017 */
[----:B------:R-:W-:-:S02]  /*149d0*/  MOV R8, 0x149f0 ;  /* 0x000149f000087802 */ /* 0x000fc40000000f00 */
[----:B-1---5:R-:W-:Y:S05]  /*149e0*/  CALL.REL.NOINC `($_ZN7cutlass13device_kernelIN5flash19enable_sm80_to_sm89INS1_16FlashAttnBwdSm80INS1_25CollectiveMainloopBwdSm80ILi2ELi2EN4cute5tupleIJNS5_1CILi128EEES8_NS7_ILi64EEEEEENS_10bfloat16_tEfNS_4arch4Sm80ELb0ELb0ELb1ELb1ELb1ELb0ELb0ELb0ELi2ELi4ELi4ELi4ELb0EEENS1_21CollectiveEpilogueBwdISA_SB_SD_Li256ELb1ELb0ELi2EEENS1_19SingleTileSchedulerILb1ELb0ELb0ELi128EEEEEEEEEvNT_6ParamsE$_ZN4cute3eso3ESOILb1ELb0EJNS_6LayoutINS_5tupleIJNS3_IJNS_1CILi8EEENS4_ILi1EEEEEENS4_ILi2EEEEEENS3_IJNS3_IJS6_NS4_ILi0EEEEEES5_EEEEENS_10ViewEngineIPN7cutlass10bfloat16_tEEEEEC2ERKSD_RKSI_) ;  /* 0xffff6b9000007944 */ /* 0x022fea0003c3ffff */
[----:B------:R2:W5:Y:S01]  /*149f0*/  LDL.64 R58, [R1+0x758] ;  /* 0x00075800013a7983 */ /* 0x0005620000100a00 */
[----:B------:R-:W-:-:S02]  /*14a00*/  MOV R9, R23 ;  /* 0x0000001700097202 */ /* 0x000fc40000000f00 */
[----:B------:R-:W-:Y:S02]  /*14a10*/  MOV R8, 0x14a30 ;  /* 0x00014a3000087802 */ /* 0x000fe40000000f00 */
[----:B-12--5:R-:W-:Y:S05]  /*14a20*/  CALL.REL.NOINC `($_ZN7cutlass13device_kernelIN5flash19enable_sm80_to_sm89INS1_16FlashAttnBwdSm80INS1_25CollectiveMainloopBwdSm80ILi2ELi2EN4cute5tupleIJNS5_1CILi128EEES8_NS7_ILi64EEEEEENS_10bfloat16_tEfNS_4arch4Sm80ELb0ELb0ELb1ELb1ELb1ELb0ELb0ELb0ELi2ELi4ELi4ELi4ELb0EEENS1_21CollectiveEpilogueBwdISA_SB_SD_Li256ELb1ELb0ELi2EEENS1_19SingleTileSchedulerILb1ELb0ELb0ELi128EEEEEEEEEvNT_6ParamsE$_ZN4cute8smem_ptrIPN7cutlass10bfloat16_tEECI1NS_12iter_adaptorIS3_S4_EEES3_) ;  /* 0xffff7a8000007944 */ /* 0x026fea0003c3ffff */
[----:B-1----:R1:W5:Y:S01]  /*14a30*/  LDL.64 R2, [R1+0x758] ;  /* 0x0007580001027983 */ /* 0x0023620000100a00 */
[----:B------:R-:W-:Y:S02]  /*14a40*/  MOV R66, R23 ;  /* 0x0000001700427202 */ /* 0x000fe40000000f00 */
[----:B------:R-:W-:Y:S02]  /*14a50*/  MOV R6, 0x14a70 ;  /* 0x00014a7000067802 */ /* 0x000fe40000000f00 */
[----:B-1---5:R-:W-:Y:S05]  /*14a60*/  CALL.REL.NOINC `($_ZN7cutlass13device_kernelIN5flash19enable_sm80_to_sm89INS1_16FlashAttnBwdSm80INS1_25CollectiveMainloopBwdSm80ILi2ELi2EN4cute5tupleIJNS5_1CILi128EEES8_NS7_ILi64EEEEEENS_10bfloat16_tEfNS_4arch4Sm80ELb0ELb0ELb1ELb1ELb1ELb0ELb0ELb0ELi2ELi4ELi4ELi4ELb0EEENS1_21CollectiveEpilogueBwdISA_SB_SD_Li256ELb1ELb0ELi2EEENS1_19SingleTileSchedulerILb1ELb0ELb0ELi128EEEEEEEEEvNT_6ParamsE$_ZN4cute3eso3ESOILb1ELb0EJNS_6LayoutINS_5tupleIJNS3_IJNS_1CILi8EEENS4_ILi1EEEEEENS4_ILi2EEEEEENS3_IJNS3_IJS6_NS4_ILi0EEEEEENS4_ILi4096EEEEEEEENS_10ViewEngineINS_8smem_ptrIPN7cutlass10bfloat16_tEEEEEEEC2ERKSE_RKSL_) ;  /* 0xffff698000007944 */ /* 0x022fea0003c3ffff */
[----:B------:R2:W5:Y:S01]  /*14a70*/  LDL.64 R60, [R1+0x758] ;  /* 0x00075800013c7983 */ /* 0x0005620000100a00 */
[----:B-1----:R-:W-:Y:S01]  /*14a80*/  IMAD.MOV.U32 R2, RZ, RZ, R23 ;  /* 0x000000ffff027224 */ /* 0x002fe200078e0017 */
[----:B------:R-:W-:Y:S02]  /*14a90*/  MOV R3, RZ ;  /* 0x000000ff00037202 */ /* 0x000fe40000000f00 */
[----:B------:R-:W-:Y:S02]  /*14aa0*/  MOV R10, 0x14ac0 ;  /* 0x00014ac0000a7802 */ /* 0x000fe40000000f00 */
[----:B--2--5:R-:W-:Y:S05]  /*14ab0*/  CALL.REL.NOINC `($_ZN7cutlass13device_kernelIN5flash19enable_sm80_to_sm89INS1_16FlashAttnBwdSm80INS1_25CollectiveMainloopBwdSm80ILi2ELi2EN4cute5tupleIJNS5_1CILi128EEES8_NS7_ILi64EEEEEENS_10bfloat16_tEfNS_4arch4Sm80ELb0ELb0ELb1ELb1ELb1ELb0ELb0ELb0ELi2ELi4ELi4ELi4ELb0EEENS1_21CollectiveEpilogueBwdISA_SB_SD_Li256ELb1ELb0ELi2EEENS1_19SingleTileSchedulerILb1ELb0ELb0ELi128EEEEEEEEEvNT_6ParamsE$_ZN4cute3eso3ESOILb1ELb0EJNS_10UnderscoreEiEEC2ERKS2_RKi) ;  /* 0xffff3e1000007944 */ /* 0x024fea0003c3ffff */
[----:B-1----:R-:W2:Y:S01]  /*14ac0*/  LDL R3, [R1+0x758] ;  /* 0x0007580001037983 */ /* 0x002ea20000100800 */
[----:B------:R-:W-:Y:S01]  /*14ad0*/  IMAD.MOV.U32 R2, RZ, RZ, R23 ;  /* 0x000000ffff027224 */ /* 0x000fe200078e0017 */
[----:B------:R-:W-:Y:S02]  /*14ae0*/  MOV R6, 0x14b10 ;  /* 0x00014b1000067802 */ /* 0x000fe40000000f00 */
[----:B--2---:R-:W-:-:S02]  /*14af0*/  SHF.L.U32 R3, R3, 0xc, RZ ;  /* 0x0000000c03037819 */ /* 0x004fc400000006ff */
[----:B------:R-:W-:Y:S05]  /*14b00*/  CALL.REL.NOINC `($_ZN7cutlass13device_kernelIN5flash19enable_sm80_to_sm89INS1_16FlashAttnBwdSm80INS1_25CollectiveMainloopBwdSm80ILi2ELi2EN4cute5tupleIJNS5_1CILi128EEES8_NS7_ILi64EEEEEENS_10bfloat16_tEfNS_4arch4Sm80ELb0ELb0ELb1ELb1ELb1ELb0ELb0ELb0ELi2ELi4ELi4ELi4ELb0EEENS1_21CollectiveEpilogueBwdISA_SB_SD_Li256ELb1ELb0ELi2EEENS1_19SingleTileSchedulerILb1ELb0ELb0ELi128EEEEEEEEEvNT_6ParamsE$_ZN4cute3eso3ESOILb1ELb0EJNS_6LayoutINS_5tupleIJNS3_IJNS_1CILi8EEENS4_ILi1EEEEEEEEENS3_IJNS3_IJS6_NS4_ILi0EEEEEEEEEEEiEEC2ERKSC_RKi) ;  /* 0xffff662000007944 */ /* 0x000fea0003c3ffff */
[----:B-1----:R-:W2:Y:S01]  /*14b10*/  LDL R3, [R1+0x758] ;  /* 0x0007580001037983 */ /* 0x002ea20000100800 */
[----:B------:R-:W-:-:S02]  /*14b20*/  MOV R9, R23 ;  /* 0x0000001700097202 */ /* 0x000fc40000000f00 */
[----:B------:R-:W-:Y:S01]  /*14b30*/  MOV R8, 0x14b60 ;  /* 0x00014b6000087802 */ /* 0x000fe20000000f00 */
[----:B--2---:R-:W-:-:S04]  /*14b40*/  IMAD.WIDE R2, R3, 0x2, R60 ;  /* 0x0000000203027825 */ /* 0x004fc800078e023c */
[----:B------:R-:W-:Y:S05]  /*14b50*/  CALL.REL.NOINC `($_ZN7cutlass13device_kernelIN5flash19enable_sm80_to_sm89INS1_16FlashAttnBwdSm80INS1_25CollectiveMainloopBwdSm80ILi2ELi2EN4cute5tupleIJNS5_1CILi128EEES8_NS7_ILi64EEEEEENS_10bfloat16_tEfNS_4arch4Sm80ELb0ELb0ELb1ELb1ELb1ELb0ELb0ELb0ELi2ELi4ELi4ELi4ELb0EEENS1_21CollectiveEpilogueBwdISA_SB_SD_Li256ELb1ELb0ELi2EEENS1_19SingleTileSchedulerILb1ELb0ELb0ELi128EEEEEEEEEvNT_6ParamsE$_ZN4cute8smem_ptrIPN7cutlass10bfloat16_tEECI1NS_12iter_adaptorIS3_S4_EEES3_) ;  /* 0xffff795000007944 */ /* 0x000fea0003c3ffff */
[----:B-1----:R1:W5:Y:S01]  /*14b60*/  LDL.64 R2, [R1+0x758] ;  /* 0x0007580001027983 */ /* 0x0023620000100a00 */
[----:B------:R-:W-:Y:S02]  /*14b70*/  MOV R6, R23 ;  /* 0x0000001700067202 */ /* 0x000fe40000000f00 */
[----:B------:R-:W-:Y:S02]  /*14b80*/  MOV R8, 0x14ba0 ;  /* 0x00014ba000087802 */ /* 0x000fe40000000f00 */
[----:B-1---5:R-:W-:Y:S05]  /*14b90*/  CALL.REL.NOINC `($_ZN7cutlass13device_kernelIN5flash19enable_sm80_to_sm89INS1_16FlashAttnBwdSm80INS1_25CollectiveMainloopBwdSm80ILi2ELi2EN4cute5tupleIJNS5_1CILi128EEES8_NS7_ILi64EEEEEENS_10bfloat16_tEfNS_4arch4Sm80ELb0ELb0ELb1ELb1ELb1ELb0ELb0ELb0ELi2ELi4ELi4ELi4ELb0EEENS1_21CollectiveEpilogueBwdISA_SB_SD_Li256ELb1ELb0ELi2EEENS1_19SingleTileSchedulerILb1ELb0ELb0ELi128EEEEEEEEEvNT_6ParamsE$_ZN4cute3eso3ESOILb1ELb0EJNS_6LayoutINS_5tupleIJNS3_IJNS_1CILi8EEENS4_ILi1EEEEEEEEENS3_IJNS3_IJS6_NS4_ILi0EEEEEEEEEEENS_10ViewEngineINS_8smem_ptrIPN7cutlass10bfloat16_tEEEEEEEC2ERKSC_RKSJ_) ;  /* 0xffff650000007944 */ /* 0x022fea0003c3ffff */
[----:B------:R2:W5:Y:S01]  /*14ba0*/  LDL.64 R4, [R1+0x758] ;  /* 0x0007580001047983 */ /* 0x0005620000100a00 */
[----:B-1----:R-:W-:Y:S01]  /*14bb0*/  IMAD.MOV.U32 R2, RZ, RZ, R23 ;  /* 0x000000ffff027224 */ /* 0x002fe200078e0017 */
[----:B------:R-:W-:Y:S02]  /*14bc0*/  MOV R3, RZ ;  /* 0x000000ff00037202 */ /* 0x000fe40000000f00 */
[----:B------:R-:W-:Y:S02]  /*14bd0*/  MOV R10, 0x14bf0 ;  /* 0x00014bf0000a7802 */ /* 0x000fe40000000f00 */
[----:B--2--5:R-:W-:Y:S05]  /*14be0*/  CALL.REL.NOINC `($_ZN7cutlass13device_kernelIN5flash19enable_sm80_to_sm89INS1_16FlashAttnBwdSm80INS1_25CollectiveMainloopBwdSm80ILi2ELi2EN4cute5tupleIJNS5_1CILi128EEES8_NS7_ILi64EEEEEENS_10bfloat16_tEfNS_4arch4Sm80ELb0ELb0ELb1ELb1ELb1ELb0ELb0ELb0ELi2ELi4ELi4ELi4ELb0EEENS1_21CollectiveEpilogueBwdISA_SB_SD_Li256ELb1ELb0ELi2EEENS1_19SingleTileSchedulerILb1ELb0ELb0ELi128EEEEEEEEEvNT_6ParamsE$_ZN4cute3eso3ESOILb1ELb0EJNS_10UnderscoreEiEEC2ERKS2_RKi) ;  /* 0xffff3ce000007944 */ /* 0x024fea0003c3ffff */
[----:B-1----:R-:W2:Y:S01]  /*14bf0*/  LDL R3, [R1+0x758] ;  /* 0x0007580001037983 */ /* 0x002ea20000100800 */
[----:B------:R-:W-:Y:S01]  /*14c00*/  IMAD.MOV.U32 R2, RZ, RZ, R23 ;  /* 0x000000ffff027224 */ /* 0x000fe200078e0017 */
[----:B------:R-:W-:-:S02]  /*14c10*/  MOV R6, 0x14c40 ;  /* 0x00014c4000067802 */ /* 0x000fc40000000f00 */
[----:B--2---:R-:W-:Y:S02]  /*14c20*/  SHF.L.U32 R3, R3, 0x3, RZ ;  /* 0x0000000303037819 */ /* 0x004fe400000006ff */
[----:B------:R-:W-:Y:S05]  /*14c30*/  CALL.REL.NOINC `($_ZN7cutlass13device_kernelIN5flash19enable_sm80_to_sm89INS1_16FlashAttnBwdSm80INS1_25CollectiveMainloopBwdSm80ILi2ELi2EN4cute5tupleIJNS5_1CILi128EEES8_NS7_ILi64EEEEEENS_10bfloat16_tEfNS_4arch4Sm80ELb0ELb0ELb1ELb1ELb1ELb0ELb0ELb0ELi2ELi4ELi4ELi4ELb0EEENS1_21CollectiveEpilogueBwdISA_SB_SD_Li256ELb1ELb0ELi2EEENS1_19SingleTileSchedulerILb1ELb0ELb0ELi128EEEEEEEEEvNT_6ParamsE$_ZN4cute3eso3ESOILb1ELb0EJNS_6LayoutINS_5tupleIJNS3_IJNS_1CILi8EEENS4_ILi1EEEEEEEEENS3_IJNS3_IJS6_NS4_ILi0EEEEEEEEEEEiEEC2ERKSC_RKi) ;  /* 0xffff64f000007944 */ /* 0x000fea0003c3ffff */
[----:B-1----:R-:W2:Y:S01]  /*14c40*/  LDL R3, [R1+0x758] ;  /* 0x0007580001037983 */ /* 0x002ea20000100800 */
[----:B------:R-:W-:Y:S02]  /*14c50*/  MOV R66, R23 ;  /* 0x0000001700427202 */ /* 0x000fe40000000f00 */
[----:B------:R-:W-:Y:S01]  /*14c60*/  MOV R6, 0x14ca0 ;  /* 0x00014ca000067802 */ /* 0x000fe20000000f00 */
[----:B--2---:R-:W-:-:S05]  /*14c70*/  IMAD.WIDE R2, R3, 0x2, R58 ;  /* 0x0000000203027825 */ /* 0x004fca00078e023a */
[----:B------:R-:W-:Y:S02]  /*14c80*/  MOV R8, R2 ;  /* 0x0000000200087202 */ /* 0x000fe40000000f00 */
[----:B------:R-:W-:Y:S05]  /*14c90*/  CALL.REL.NOINC `($_ZN7cutlass13device_kernelIN5flash19enable_sm80_to_sm89INS1_16FlashAttnBwdSm80INS1_25CollectiveMainloopBwdSm80ILi2ELi2EN4cute5tupleIJNS5_1CILi128EEES8_NS7_ILi64EEEEEENS_10bfloat16_tEfNS_4arch4Sm80ELb0ELb0ELb1ELb1ELb1ELb0ELb0ELb0ELi2ELi4ELi4ELi4ELb0EEENS1_21CollectiveEpilogueBwdISA_SB_SD_Li256ELb1ELb0ELi2EEENS1_19SingleTileSchedulerILb1ELb0ELb0ELi128EEEEEEEEEvNT_6ParamsE$_ZN4cute3eso3ESOILb1ELb0EJNS_6LayoutINS_5tupleIJNS3_IJNS_1CILi8EEENS4_ILi1EEEEEEEEENS3_IJNS3_IJS6_NS4_ILi0EEEEEEEEEEENS_10ViewEngineIPN7cutlass10bfloat16_tEEEEEC2ERKSC_RKSH_) ;  /* 0xffff644000007944 */ /* 0x000fea0003c3ffff */
[----:B------:R2:W5:Y:S01]  /*14ca0*/  LDL.64 R12, [R1+0x758] ;  /* 0x00075800010c7983 */ /* 0x0005620000100a00 */
[----:B-1----:R-:W-:Y:S01]  /*14cb0*/  IMAD.MOV.U32 R2, RZ, RZ, R4 ;  /* 0x000000ffff027224 */ /* 0x002fe200078e0004 */
[----:B------:R-:W-:Y:S01]  /*14cc0*/  MOV R3, R5 ;  /* 0x0000000500037202 */ /* 0x000fe20000000f00 */
[----:B------:R-:W-:Y:S01]  /*14cd0*/  IMAD.MOV.U32 R9, RZ, RZ, R23 ;  /* 0x000000ffff097224 */ /* 0x000fe200078e0017 */
[----:B------:R-:W-:Y:S02]  /*14ce0*/  MOV R8, 0x14d00 ;  /* 0x00014d0000087802 */ /* 0x000fe40000000f00 */
[----:B--2--5:R-:W-:Y:S05]  /*14cf0*/  CALL.REL.NOINC `($_ZN7cutlass13device_kernelIN5flash19enable_sm80_to_sm89INS1_16FlashAttnBwdSm80INS1_25CollectiveMainloopBwdSm80ILi2ELi2EN4cute5tupleIJNS5_1CILi128EEES8_NS7_ILi64EEEEEENS_10bfloat16_tEfNS_4arch4Sm80ELb0ELb0ELb1ELb1ELb1ELb0ELb0ELb0ELi2ELi4ELi4ELi4ELb0EEENS1_21CollectiveEpilogueBwdISA_SB_SD_Li256ELb1ELb0ELi2EEENS1_19SingleTileSchedulerILb1ELb0ELb0ELi128EEEEEEEEEvNT_6ParamsE$_ZN4cute8smem_ptrIPN7cutlass10bfloat16_tEECI1NS_12iter_adaptorIS3_S4_EEES3_) ;  /* 0xffff77b000007944 */ /* 0x024fea0003c3ffff */
[----:B-1----:R1:W5:Y:S01]  /*14d00*/  LDL.64 R2, [R1+0x758] ;  /* 0x0007580001027983 */ /* 0x0023620000100a00 */
[----:B------:R-:W-:Y:S02]  /*14d10*/  MOV R4, R23 ;  /* 0x0000001700047202 */ /* 0x000fe40000000f00 */
[----:B------:R-:W-:Y:S02]  /*14d20*/  MOV R6, 0x14d40 ;  /* 0x00014d4000067802 */ /* 0x000fe40000000f00 */
[----:B-1---5:R-:W-:Y:S05]  /*14d30*/  CALL.REL.NOINC `($_ZN7cutlass13device_kernelIN5flash19enable_sm80_to_sm89INS1_16FlashAttnBwdSm80INS1_25CollectiveMainloopBwdSm80ILi2ELi2EN4cute5tupleIJNS5_1CILi128EEES8_NS7_ILi64EEEEEENS_10bfloat16_tEfNS_4arch4Sm80ELb0ELb0ELb1ELb1ELb1ELb0ELb0ELb0ELi2ELi4ELi4ELi4ELb0EEENS1_21CollectiveEpilogueBwdISA_SB_SD_Li256ELb1ELb0ELi2EEENS1_19SingleTileSchedulerILb1ELb0ELb0ELi128EEEEEEEEEvNT_6ParamsE$_ZN4cute8smem_ptrIPN7cutlass9uint128_tEECI1NS_12iter_adaptorIS3_S4_EEES3_) ;  /* 0xffff77b000007944 */ /* 0x022fea0003c3ffff */
[----:B-1----:R1:W5:Y:S01]  /*14d40*/  LDL.64 R2, [R1+0x758] ;  /* 0x0007580001027983 */ /* 0x0023620000100a00 */
[----:B------:R-:W-:Y:S02]  /*14d50*/  MOV R4, R23 ;  /* 0x0000001700047202 */ /* 0x000fe40000000f00 */
[----:B------:R-:W-:-:S02]  /*14d60*/  MOV R6, 0x14d80 ;  /* 0x00014d8000067802 */ /* 0x000fc40000000f00 */
[----:B-1---5:R-:W-:Y:S05]  /*14d70*/  CALL.REL.NOINC `($_ZN7cutlass13device_kernelIN5flash19enable_sm80_to_sm89INS1_16FlashAttnBwdSm80INS1_25CollectiveMainloopBwdSm80ILi2ELi2EN4cute5tupleIJNS5_1CILi128EEES8_NS7_ILi64EEEEEENS_10bfloat16_tEfNS_4arch4Sm80ELb0ELb0ELb1ELb1ELb1ELb0ELb0ELb0ELi2ELi4ELi4ELi4ELb0EEENS1_21CollectiveEpilogueBwdISA_SB_SD_Li256ELb1ELb0ELi2EEENS1_19SingleTileSchedulerILb1ELb0ELb0ELi128EEEEEEEEEvNT_6ParamsE$_ZN4cute3eso3ESOILb1ELb0EJNS_6LayoutINS_5tupleIJNS3_IJNS_1CILi1EEES5_EEEEEENS3_IJNS3_IJS5_NS4_ILi0EEEEEEEEEEENS_10ViewEngineINS_8smem_ptrIPN7cutlass9uint128_tEEEEEEEC2ERKSB_RKSI_) ;  /* 0xffff5a4000007944 */ /* 0x022fea0003c3ffff */
[----:B------:R2:W5:Y:S01]  /*14d80*/  LDL R6, [R1+0x758] ;  /* 0x0007580001067983 */ /* 0x0005620000100800 */
[----:B------:R-:W-:-:S02]  /*14d90*/  MOV R66, R23 ;  /* 0x0000001700427202 */ /* 0x000fc40000000f00 */
[----:B-1----:R-:W-:Y:S02]  /*14da0*/  MOV R4, 0x14dc0 ;  /* 0x00014dc000047802 */ /* 0x002fe40000000f00 */
[----:B--2--5:R-:W-:Y:S05]  /*14db0*/  CALL.REL.NOINC `($_ZN7cutlass13device_kernelIN5flash19enable_sm80_to_sm89INS1_16FlashAttnBwdSm80INS1_25CollectiveMainloopBwdSm80ILi2ELi2EN4cute5tupleIJNS5_1CILi128EEES8_NS7_ILi64EEEEEENS_10bfloat16_tEfNS_4arch4Sm80ELb0ELb0ELb1ELb1ELb1ELb0ELb0ELb0ELi2ELi4ELi4ELi4ELb0EEENS1_21CollectiveEpilogueBwdISA_SB_SD_Li256ELb1ELb0ELi2EEENS1_19SingleTileSchedulerILb1ELb0ELb0ELi128EEEEEEEEEvNT_6ParamsE$_ZN4cute3eso3ESOILb1ELb0EJNS_6LayoutINS_5tupleIJNS3_IJNS_1CILi4EEENS4_ILi1EEEEEEEEENS3_IJNS3_IJS6_NS4_ILi0EEEEEEEEEEENS_10ViewEngineIPjEEEEC2ERKSC_RKSF_) ;  /* 0xffff61a000007944 */ /* 0x024fea0003c3ffff */
[----:B------:R2:W5:Y:S01]  /*14dc0*/  LDL.64 R8, [R1+0x758] ;  /* 0x0007580001087983 */ /* 0x0005620000100a00 */
[----:B------:R-:W-:Y:S02]  /*14dd0*/  MOV R4, R6 ;  /* 0x0000000600047202 */ /* 0x000fe40000000f00 */
[----:B-1----:R-:W-:Y:S02]  /*14de0*/  MOV R2, 0x14e00 ;  /* 0x00014e0000027802 */ /* 0x002fe40000000f00 */
[----:B--2--5:R-:W-:Y:S05]  /*14df0*/  CALL.REL.NOINC `($_ZN7cutlass13device_kernelIN5flash19enable_sm80_to_sm89INS1_16FlashAttnBwdSm80INS1_25CollectiveMainloopBwdSm80ILi2ELi2EN4cute5tupleIJNS5_1CILi128EEES8_NS7_ILi64EEEEEENS_10bfloat16_tEfNS_4arch4Sm80ELb0ELb0ELb1ELb1ELb1ELb0ELb0ELb0ELi2ELi4ELi4ELi4ELb0EEENS1_21CollectiveEpilogueBwdISA_SB_SD_Li256ELb1ELb0ELi2EEENS1_19SingleTileSchedulerILb1ELb0ELb0ELi128EEEEEEEEEvNT_6ParamsE$_ZN73_INTERNAL_24fd9406_37_flash_bwd_hdim64_bf16_softcap_sm80_cu_8e232a79_330724__cvta_generic_to_sharedEPKv) ;  /* 0xffff77b000007944 */ /* 0x024fea0003c3ffff */
        /* <DEDUP_REMOVED lines=9> */
[----:B-1----:R-:W-:Y:S05]  /*14e90*/  CALL.REL.NOINC `($_ZN7cutlass13device_kernelIN5flash19enable_sm80_to_sm89INS1_16FlashAttnBwdSm80INS1_25CollectiveMainloopBwdSm80ILi2ELi2EN4cute5tupleIJNS5_1CILi128EEES8_NS7_ILi64EEEEEENS_10bfloat16_tEfNS_4arch4Sm80ELb0ELb0ELb1ELb1ELb1ELb0ELb0ELb0ELi2ELi4ELi4ELi4ELb0EEENS1_21CollectiveEpilogueBwdISA_SB_SD_Li256ELb1ELb0ELi2EEENS1_19SingleTileSchedulerILb1ELb0ELb0ELi128EEEEEEEEEvNT_6ParamsE$_ZN4cute3eso3ESOILb1ELb0EJNS_10UnderscoreEiEEC2ERKS2_RKi) ;  /* 0xffff3a3000007944 */ /* 0x002fea0003c3ffff */
        /* <DEDUP_REMOVED lines=16> */
[----:B------:R-:W-:Y:S02]  /*14fa0*/  MOV R3, 0x1 ;  /* 0x0000000100037802 */ /* 0x000fe40000000f00 */
[----:B------:R-:W-:-:S02]  /*14fb0*/  MOV R10, 0x14fd0 ;  /* 0x00014fd0000a7802 */ /* 0x000fc40000000f00 */
        /* <DEDUP_REMOVED lines=43> */
[----:B-1---5:R-:W-:Y:S05]  /*15270*/  CALL.REL.NOINC `($_ZN7cutlass13device_kernelIN5flash19enable_sm80_to_sm89INS1_16FlashAttnBwdSm80INS1_25CollectiveMainloopBwdSm80ILi2ELi2EN4cute5tupleIJNS5_1CILi128EEES8_NS7_ILi64EEEEEENS_10bfloat16_tEfNS_4arch4Sm80ELb0ELb0ELb1ELb1ELb1ELb0ELb0ELb0ELi2ELi4ELi4ELi4ELb0EEENS1_21CollectiveEpilogueBwdISA_SB_SD_Li256ELb1ELb0ELi2EEENS1_19SingleTileSchedulerILb1ELb0ELb0ELi128EEEEEEEEEvNT_6ParamsE$_ZN4cute8smem_ptrIPN7cutlass10bfloat16_tEECI1NS_12iter_adaptorIS3_S4_EEES3_) ;  /* 0xffff723000007944 */ /* 0x022fea0003c3ffff */
[----:B-1----:R1:W5:Y:S01]  /*15280*/  LDL.64 R2, [R1+0x758] ;  /* 0x0007580001027983 */ /* 0x0023620000100a00 */
[----:B------:R-:W-:-:S03]  /*15290*/  MOV R6, 0x152b0 ;  /* 0x000152b000067802 */ /* 0x000fc60000000f00 */
[----:B-1---5:R-:W-:Y:S05]  /*152a0*/  CALL.REL.NOINC `($_ZN7cutlass13device_kernelIN5flash19enable_sm80_to_sm89INS1_16FlashAttnBwdSm80INS1_25CollectiveMainloopBwdSm80ILi2ELi2EN4cute5tupleIJNS5_1CILi128EEES8_NS7_ILi64EEEEEENS_10bfloat16_tEfNS_4arch4Sm80ELb0ELb0ELb1ELb1ELb1ELb0ELb0ELb0ELi2ELi4ELi4ELi4ELb0EEENS1_21CollectiveEpilogueBwdISA_SB_SD_Li256ELb1ELb0ELi2EEENS1_19SingleTileSchedulerILb1ELb0ELb0ELi128EEEEEEEEEvNT_6ParamsE$_ZN4cute3eso3ESOILb1ELb0EJNS_6LayoutINS_5tupleIJNS3_IJNS_1CILi8EEENS4_ILi1EEEEEENS4_ILi4EEEEEENS3_IJNS3_IJS6_NS4_ILi0EEEEEENS4_ILi2048EEEEEEEENS_10ViewEngineINS_8smem_ptrIPN7cutlass10bfloat16_tEEEEEEEC2ERKSE_RKSL_) ;  /* 0xffff647000007944 */ /* 0x022fea0003c3ffff */
[----:B-1----:R1:W5:Y:S01]  /*152b0*/  LDL.64 R2, [R1+0x758] ;  /* 0x0007580001027983 */ /* 0x0023620000100a00 */
[----:B------:R-:W-:Y:S01]  /*152c0*/  IMAD.MOV.U32 R6, RZ, RZ, R48 ;  /* 0x000000ffff067224 */ /* 0x000fe200078e0030 */
[----:B------:R-:W-:Y:S02]  /*152d0*/  MOV R9, R49 ;  /* 0x0000003100097202 */ /* 0x000fe40000000f00 */
[----:B------:R-:W-:Y:S02]  /*152e0*/  MOV R8, 0x15300 ;  /* 0x0001530000087802 */ /* 0x000fe40000000f00 */
[----:B-1---5:R-:W-:Y:S05]  /*152f0*/  CALL.REL.NOINC `($_ZN7cutlass13device_kernelIN5flash19enable_sm80_to_sm89INS1_16FlashAttnBwdSm80INS1_25CollectiveMainloopBwdSm80ILi2ELi2EN4cute5tupleIJNS5_1CILi128EEES8_NS7_ILi64EEEEEENS_10bfloat16_tEfNS_4arch4Sm80ELb0ELb0ELb1ELb1ELb1ELb0ELb0ELb0ELi2ELi4ELi4ELi4ELb0EEENS1_21CollectiveEpilogueBwdISA_SB_SD_Li256ELb1ELb0ELi2EEENS1_19SingleTileSchedulerILb1ELb0ELb0ELi128EEEEEEEEEvNT_6ParamsE$_ZN4cute3eso3ESOILb1ELb0EJNS_6LayoutINS_5tupleIJNS3_IJNS_1CILi8EEENS4_ILi1EEEEEENS4_ILi4EEEEEENS3_IJNS3_IJS6_NS4_ILi0EEEEEES5_EEEEENS_10ViewEngineIPN7cutlass10bfloat16_tEEEEEC2ERKSD_RKSI_) ;  /* 0xffff64a000007944 */ /* 0x022fea0003c3ffff */
[----:B------:R2:W5:Y:S01]  /*15300*/  LDL.64 R4, [R1+0x758] ;  /* 0x0007580001047983 */ /* 0x0005620000100a00 */
[----:B------:R-:W-:Y:S01]  /*15310*/  IMAD.MOV.U32 R6, RZ, RZ, R2 ;  /* 0x000000ffff067224 */ /* 0x000fe200078e0002 */
[----:B------:R-:W-:Y:S02]  /*15320*/  MOV R9, R3 ;  /* 0x0000000300097202 */ /* 0x000fe40000000f00 */
[----:B------:R-:W-:Y:S02]  /*15330*/  MOV R8, 0x15350 ;  /* 0x0001535000087802 */ /* 0x000fe40000000f00 */
[----:B-12--5:R-:W-:Y:S05]  /*15340*/  CALL.REL.NOINC `($_ZN7cutlass13device_kernelIN5flash19enable_sm80_to_sm89INS1_16FlashAttnBwdSm80INS1_25CollectiveMainloopBwdSm80ILi2ELi2EN4cute5tupleIJNS5_1CILi128EEES8_NS7_ILi64EEEEEENS_10bfloat16_tEfNS_4arch4Sm80ELb0ELb0ELb1ELb1ELb1ELb0ELb0ELb0ELi2ELi4ELi4ELi4ELb0EEENS1_21CollectiveEpilogueBwdISA_SB_SD_Li256ELb1ELb0ELi2EEENS1_19SingleTileSchedulerILb1ELb0ELb0ELi128EEEEEEEEEvNT_6ParamsE$_ZN4cute3eso3ESOILb1ELb0EJNS_6LayoutINS_5tupleIJNS3_IJNS_1CILi8EEENS4_ILi1EEEEEENS3_IJNS4_ILi4EEEEEEEEENS3_IJNS3_IJS6_NS4_ILi0EEEEEENS3_IJNS4_ILi2048EEEEEEEEEEENS_10ViewEngineINS_8smem_ptrIPN7cutlass10bfloat16_tEEEEEEEC2ERKSG_RKSN_) ;  /* 0xffff5fe000007944 */ /* 0x026fea0003c3ffff */
[----:B-1----:R1:W5:Y:S01]  /*15350*/  LDL.64 R6, [R1+0x758] ;  /* 0x0007580001067983 */ /* 0x0023620000100a00 */
[----:B------:R-:W-:-:S02]  /*15360*/  MOV R2, R4 ;  /* 0x0000000400027202 */ /* 0x000fc40000000f00 */
[----:B------:R-:W-:Y:S02]  /*15370*/  MOV R4, 0x15390 ;  /* 0x0001539000047802 */ /* 0x000fe40000000f00 */
[----:B-1---5:R-:W-:Y:S05]  /*15380*/  CALL.REL.NOINC `($_ZN7cutlass13device_kernelIN5flash19enable_sm80_to_sm89INS1_16FlashAttnBwdSm80INS1_25CollectiveMainloopBwdSm80ILi2ELi2EN4cute5tupleIJNS5_1CILi128EEES8_NS7_ILi64EEEEEENS_10bfloat16_tEfNS_4arch4Sm80ELb0ELb0ELb1ELb1ELb1ELb0ELb0ELb0ELi2ELi4ELi4ELi4ELb0EEENS1_21CollectiveEpilogueBwdISA_SB_SD_Li256ELb1ELb0ELi2EEENS1_19SingleTileSchedulerILb1ELb0ELb0ELi128EEEEEEEEEvNT_6ParamsE$_ZN4cute3eso3ESOILb1ELb0EJNS_6LayoutINS_5tupleIJNS3_IJNS_1CILi8EEENS4_ILi1EEEEEENS3_IJNS4_ILi4EEEEEEEEENS3_IJNS3_IJS6_NS4_ILi0EEEEEENS3_IJS5_EEEEEEEENS_10ViewEngineIPN7cutlass10bfloat16_tEEEEEC2ERKSF_RKSK_) ;  /* 0xffff600000007944 */ /* 0x022fea0003c3ffff */
[----:B-1----:R1:W5:Y:S01]  /*15390*/  LDL.64 R2, [R1+0x758] ;  /* 0x0007580001027983 */ /* 0x0023620000100a00 */
[----:B------:R-:W-:-:S03]  /*153a0*/  MOV R8, 0x153c0 ;  /* 0x000153c000087802 */ /* 0x000fc60000000f00 */
[----:B-1---5:R-:W-:Y:S05]  /*153b0*/  CALL.REL.NOINC `($_ZN7cutlass13device_kernelIN5flash19enable_sm80_to_sm89INS1_16FlashAttnBwdSm80INS1_25CollectiveMainloopBwdSm80ILi2ELi2EN4cute5tupleIJNS5_1CILi128EEES8_NS7_ILi64EEEEEENS_10bfloat16_tEfNS_4arch4Sm80ELb0ELb0ELb1ELb1ELb1ELb0ELb0ELb0ELi2ELi4ELi4ELi4ELb0EEENS1_21CollectiveEpilogueBwdISA_SB_SD_Li256ELb1ELb0ELi2EEENS1_19SingleTileSchedulerILb1ELb0ELb0ELi128EEEEEEEEEvNT_6ParamsE$_ZN4cute3eso3ESOILb1ELb0EJNS_6LayoutINS_5tupleIJNS3_IJNS3_IJNS_1CILi8EEENS4_ILi1EEEEEES6_EEENS3_IJNS3_IJS6_S6_EEENS4_ILi4EEEEEEEEENS3_IJNS3_IJNS3_IJS6_NS4_ILi0EEEEEESD_EEENS3_IJNS3_IJSD_SD_EEES5_EEEEEEEENS_10ViewEngineIPN7cutlass10bfloat16_tEEEEEC2ERKSJ_RKSO_) ;  /* 0xffff515000007944 */ /* 0x022fea0003c3ffff */
[----:B-1----:R1:W5:Y:S01]  /*153c0*/  LDL.64 R4, [R1+0x758] ;  /* 0x0007580001047983 */ /* 0x0023620000100a00 */
[----:B------:R-:W-:-:S03]  /*153d0*/  MOV R8, 0x153f0 ;  /* 0x000153f000087802 */ /* 0x000fc60000000f00 */
[----:B-1---5:R-:W-:Y:S05]  /*153e0*/  CALL.REL.NOINC `($_ZN7cutlass13device_kernelIN5flash19enable_sm80_to_sm89INS1_16FlashAttnBwdSm80INS1_25CollectiveMainloopBwdSm80ILi2ELi2EN4cute5tupleIJNS5_1CILi128EEES8_NS7_ILi64EEEEEENS_10bfloat16_tEfNS_4arch4Sm80ELb0ELb0ELb1ELb1ELb1ELb0ELb0ELb0ELi2ELi4ELi4ELi4ELb0EEENS1_21CollectiveEpilogueBwdISA_SB_SD_Li256ELb1ELb0ELi2EEENS1_19SingleTileSchedulerILb1ELb0ELb0ELi128EEEEEEEEEvNT_6ParamsE$_ZN4cute3eso3ESOILb1ELb0EJNS_6LayoutINS_5tupleIJNS3_IJNS3_IJNS_1CILi8EEENS4_ILi1EEEEEES6_EEENS3_IJNS3_IJS6_S6_EEENS4_ILi4EEEEEEEEENS3_IJNS3_IJNS3_IJS6_NS4_ILi0EEEEEESD_EEENS3_IJNS3_IJSD_SD_EEENS4_ILi2048EEEEEEEEEEENS_10ViewEngineINS_8smem_ptrIPN7cutlass10bfloat16_tEEEEEEEC2ERKSK_RKSR_) ;  /* 0xffff50e000007944 */ /* 0x022fea0003c3ffff */
[----:B-1----:R1:W5:Y:S01]  /*153f0*/  LDL.64 R2, [R1+0x758] ;  /* 0x0007580001027983 */ /* 0x0023620000100a00 */
[----:B------:R-:W-:Y:S01]  /*15400*/  IMAD.MOV.U32 R6, RZ, RZ, R4 ;  /* 0x000000ffff067224 */ /* 0x000fe200078e0004 */
[----:B------:R-:W-:Y:S02]  /*15410*/  MOV R9, R5 ;  /* 0x0000000500097202 */ /* 0x000fe40000000f00 */
[----:B------:R-:W-:Y:S02]  /*15420*/  MOV R8, 0x15440 ;  /* 0x0001544000087802 */ /* 0x000fe40000000f00 */
[----:B-1---5:R-:W-:Y:S05]  /*15430*/  CALL.REL.NOINC `($_ZN7cutlass13device_kernelIN5flash19enable_sm80_to_sm89INS1_16FlashAttnBwdSm80INS1_25CollectiveMainloopBwdSm80ILi2ELi2EN4cute5tupleIJNS5_1CILi128EEES8_NS7_ILi64EEEEEENS_10bfloat16_tEfNS_4arch4Sm80ELb0ELb0ELb1ELb1ELb1ELb0ELb0ELb0ELi2ELi4ELi4ELi4ELb0EEENS1_21CollectiveEpilogueBwdISA_SB_SD_Li256ELb1ELb0ELi2EEENS1_19SingleTileSchedulerILb1ELb0ELb0ELi128EEEEEEEEEvNT_6ParamsE$_ZN4cute3eso3ESOILb1ELb0EJNS_6LayoutINS_5tupleIJNS3_IJNS_1CILi8EEENS4_ILi1EEEEEENS4_ILi4EEEEEENS3_IJNS3_IJS6_NS4_ILi0EEEEEES5_EEEEENS_10ViewEngineIPN7cutlass10bfloat16_tEEEEEC2ERKSD_RKSI_) ;  /* 0xffff636000007944 */ /* 0x022fea0003c3ffff */
[----:B------:R2:W5:Y:S01]  /*15440*/  LDL.64 R58, [R1+0x758] ;  /* 0x00075800013a7983 */ /* 0x0005620000100a00 */
[----:B------:R-:W-:Y:S02]  /*15450*/  MOV R9, R23 ;  /* 0x0000001700097202 */ /* 0x000fe40000000f00 */
[----:B------:R-:W-:Y:S02]  /*15460*/  MOV R8, 0x15480 ;  /* 0x0001548000087802 */ /* 0x000fe40000000f00 */
[----:B-12--5:R-:W-:Y:S05]  /*15470*/  CALL.REL.NOINC `($_ZN7cutlass13device_kernelIN5flash19enable_sm80_to_sm89INS1_16FlashAttnBwdSm80INS1_25CollectiveMainloopBwdSm80ILi2ELi2EN4cute5tupleIJNS5_1CILi128EEES8_NS7_ILi64EEEEEENS_10bfloat16_tEfNS_4arch4Sm80ELb0ELb0ELb1ELb1ELb1ELb0ELb0ELb0ELi2ELi4ELi4ELi4ELb0EEENS1_21CollectiveEpilogueBwdISA_SB_SD_Li256ELb1ELb0ELi2EEENS1_19SingleTileSchedulerILb1ELb0ELb0ELi128EEEEEEEEEvNT_6ParamsE$_ZN4cute8smem_ptrIPN7cutlass10bfloat16_tEECI1NS_12iter_adaptorIS3_S4_EEES3_) ;  /* 0xffff703000007944 */ /* 0x026fea0003c3ffff */
[----:B-1----:R1:W5:Y:S01]  /*15480*/  LDL.64 R2, [R1+0x758] ;  /* 0x0007580001027983 */ /* 0x0023620000100a00 */
[----:B------:R-:W-:-:S03]  /*15490*/  MOV R6, 0x154b0 ;  /* 0x000154b000067802 */ /* 0x000fc60000000f00 */
[----:B-1---5:R-:W-:Y:S05]  /*154a0*/  CALL.REL.NOINC `($_ZN7cutlass13device_kernelIN5flash19enable_sm80_to_sm89INS1_16FlashAttnBwdSm80INS1_25CollectiveMainloopBwdSm80ILi2ELi2EN4cute5tupleIJNS5_1CILi128EEES8_NS7_ILi64EEEEEENS_10bfloat16_tEfNS_4arch4Sm80ELb0ELb0ELb1ELb1ELb1ELb0ELb0ELb0ELi2ELi4ELi4ELi4ELb0EEENS1_21CollectiveEpilogueBwdISA_SB_SD_Li256ELb1ELb0ELi2EEENS1_19SingleTileSchedulerILb1ELb0ELb0ELi128EEEEEEEEEvNT_6ParamsE$_ZN4cute3eso3ESOILb1ELb0EJNS_6LayoutINS_5tupleIJNS3_IJNS_1CILi8EEENS4_ILi1EEEEEENS4_ILi4EEEEEENS3_IJNS3_IJS6_NS4_ILi0EEEEEENS4_ILi2048EEEEEEEENS_10ViewEngineINS_8smem_ptrIPN7cutlass10bfloat16_tEEEEEEEC2ERKSE_RKSL_) ;  /* 0xffff627000007944 */ /* 0x022fea0003c3ffff */
[----:B------:R2:W5:Y:S01]  /*154b0*/  LDL.64 R60, [R1+0x758] ;  /* 0x00075800013c7983 */ /* 0x0005620000100a00 */
[----:B-1----:R-:W-:Y:S01]  /*154c0*/  IMAD.MOV.U32 R2, RZ, RZ, R23 ;  /* 0x000000ffff027224 */ /* 0x002fe200078e0017 */
[----:B------:R-:W-:-:S02]  /*154d0*/  MOV R3, RZ ;  /* 0x000000ff00037202 */ /* 0x000fc40000000f00 */
[----:B------:R-:W-:Y:S02]  /*154e0*/  MOV R10, 0x15500 ;  /* 0x00015500000a7802 */ /* 0x000fe40000000f00 */
[----:B--2--5:R-:W-:Y:S05]  /*154f0*/  CALL.REL.NOINC `($_ZN7cutlass13device_kernelIN5flash19enable_sm80_to_sm89INS1_16FlashAttnBwdSm80INS1_25CollectiveMainloopBwdSm80ILi2ELi2EN4cute5tupleIJNS5_1CILi128EEES8_NS7_ILi64EEEEEENS_10bfloat16_tEfNS_4arch4Sm80ELb0ELb0ELb1ELb1ELb1ELb0ELb0ELb0ELi2ELi4ELi4ELi4ELb0EEENS1_21CollectiveEpilogueBwdISA_SB_SD_Li256ELb1ELb0ELi2EEENS1_19SingleTileSchedulerILb1ELb0ELb0ELi128EEEEEEEEEvNT_6ParamsE$_ZN4cute3eso3ESOILb1ELb0EJNS_10UnderscoreEiEEC2ERKS2_RKi) ;  /* 0xffff33d000007944 */ /* 0x024fea0003c3ffff */
[----:B-1----:R-:W2:Y:S01]  /*15500*/  LDL R3, [R1+0x758] ;  /* 0x0007580001037983 */ /* 0x002ea20000100800 */
[----:B------:R-:W-:Y:S01]  /*15510*/  IMAD.MOV.U32 R2, RZ, RZ, R23 ;  /* 0x000000ffff027224 */ /* 0x000fe200078e0017 */
[----:B------:R-:W-:Y:S02]  /*15520*/  MOV R6, 0x15550 ;  /* 0x0001555000067802 */ /* 0x000fe40000000f00 */
        /* <DEDUP_REMOVED lines=9> */
[----:B------:R-:W-:-:S02]  /*155c0*/  MOV R8, 0x155e0 ;  /* 0x000155e000087802 */ /* 0x000fc40000000f00 */
[----:B-1---5:R-:W-:Y:S05]  /*155d0*/  CALL.REL.NOINC `($_ZN7cutlass13device_kernelIN5flash19enable_sm80_to_sm89INS1_16FlashAttnBwdSm80INS1_25CollectiveMainloopBwdSm80ILi2ELi2EN4cute5tupleIJNS5_1CILi128EEES8_NS7_ILi64EEEEEENS_10bfloat16_tEfNS_4arch4Sm80ELb0ELb0ELb1ELb1ELb1ELb0ELb0ELb0ELi2ELi4ELi4ELi4ELb0EEENS1_21CollectiveEpilogueBwdISA_SB_SD_Li256ELb1ELb0ELi2EEENS1_19SingleTileSchedulerILb1ELb0ELb0ELi128EEEEEEEEEvNT_6ParamsE$_ZN4cute3eso3ESOILb1ELb0EJNS_6LayoutINS_5tupleIJNS3_IJNS_1CILi8EEENS4_ILi1EEEEEEEEENS3_IJNS3_IJS6_NS4_ILi0EEEEEEEEEEENS_10ViewEngineINS_8smem_ptrIPN7cutlass10bfloat16_tEEEEEEEC2ERKSC_RKSJ_) ;  /* 0xffff5ac000007944 */ /* 0x022fea0003c3ffff */
        /* <DEDUP_REMOVED lines=233> */
[----:B-1----:R-:W-:Y:S05]  /*16470*/  CALL.REL.NOINC `($_ZN7cutlass13device_kernelIN5flash19enable_sm80_to_sm89INS1_16FlashAttnBwdSm80INS1_25CollectiveMainloopBwdSm80ILi2ELi2EN4cute5tupleIJNS5_1CILi128EEES8_NS7_ILi64EEEEEENS_10bfloat16_tEfNS_4arch4Sm80ELb0ELb0ELb1ELb1ELb1ELb0ELb0ELb0ELi2ELi4ELi4ELi4ELb0EEENS1_21CollectiveEpilogueBwdISA_SB_SD_Li256ELb1ELb0ELi2EEENS1_19SingleTileSchedulerILb1ELb0ELb0ELi128EEEEEEEEEvNT_6ParamsE$_ZN4cute3eso3ESOILb1ELb0EJNS_10UnderscoreES2_iEEC2ERKS2_S5_RKi) ;  /* 0xffff241000007944 */ /* 0x002fea0003c3ffff */
        /* <DEDUP_REMOVED lines=9> */
[----:B------:R-:W-:Y:S05]  /*16510*/  CALL.REL.NOINC `($_ZN7cutlass13device_kernelIN5flash19enable_sm80_to_sm89INS1_16FlashAttnBwdSm80INS1_25CollectiveMainloopBwdSm80ILi2ELi2EN4cute5tupleIJNS5_1CILi128EEES8_NS7_ILi64EEEEEENS_10bfloat16_tEfNS_4arch4Sm80ELb0ELb0ELb1ELb1ELb1ELb0ELb0ELb0ELi2ELi4ELi4ELi4ELb0EEENS1_21CollectiveEpilogueBwdISA_SB_SD_Li256ELb1ELb0ELi2EEENS1_19SingleTileSchedulerILb1ELb0ELb0ELi128EEEEEEEEEvNT_6ParamsE$_ZN4cute3eso3ESOILb1ELb0EJNS_6LayoutINS_5tupleIJNS3_IJNS_1CILi8EEENS4_ILi1EEEEEENS4_ILi2EEEEEENS3_IJNS3_IJS6_NS4_ILi0EEEEEENS4_ILi4096EEEEEEEEiEEC2ERKSE_RKi) ;  /* 0xffff4f1000007944 */ /* 0x000fea0003c3ffff */
        /* <DEDUP_REMOVED lines=8> */
[----:B-1---5:R-:W-:Y:S05]  /*165a0*/  CALL.REL.NOINC `($_ZN7cutlass13device_kernelIN5flash19enable_sm80_to_sm89INS1_16FlashAttnBwdSm80INS1_25CollectiveMainloopBwdSm80ILi2ELi2EN4cute5tupleIJNS5_1CILi128EEES8_NS7_ILi64EEEEEENS_10bfloat16_tEfNS_4arch4Sm80ELb0ELb0ELb1ELb1ELb1ELb0ELb0ELb0ELi2ELi4ELi4ELi4ELb0EEENS1_21CollectiveEpilogueBwdISA_SB_SD_Li256ELb1ELb0ELi2EEENS1_19SingleTileSchedulerILb1ELb0ELb0ELi128EEEEEEEEEvNT_6ParamsE$_ZN4cute3eso3ESOILb1ELb0EJNS_6LayoutINS_5tupleIJNS3_IJNS_1CILi8EEENS4_ILi1EEEEEENS4_ILi2EEEEEENS3_IJNS3_IJS6_NS4_ILi0EEEEEENS4_ILi4096EEEEEEEENS_10ViewEngineINS_8smem_ptrIPN7cutlass10bfloat16_tEEEEEEEC2ERKSE_RKSL_) ;  /* 0xffff4e4000007944 */ /* 0x022fea0003c3ffff */
[----:B-1----:R1:W5:Y:S01]  /*165b0*/  LDL.64 R4, [R1+0x758] ;  /* 0x0007580001047983 */ /* 0x0023620000100a00 */
[----:B------:R-:W-:Y:S01]  /*165c0*/  IMAD.MOV.U32 R2, RZ, RZ, R23 ;  /* 0x000000ffff027224 */ /* 0x000fe200078e0017 */
[----:B------:R-:W-:Y:S02]  /*165d0*/  MOV R3, 0x1 ;  /* 0x0000000100037802 */ /* 0x000fe40000000f00 */
[----:B------:R-:W-:-:S02]  /*165e0*/  MOV R8, 0x16600 ;  /* 0x0001660000087802 */ /* 0x000fc40000000f00 */
[----:B-1---5:R-:W-:Y:S05]  /*165f0*/  CALL.REL.NOINC `($_ZN7cutlass13device_kernelIN5flash19enable_sm80_to_sm89INS1_16FlashAttnBwdSm80INS1_25CollectiveMainloopBwdSm80ILi2ELi2EN4cute5tupleIJNS5_1CILi128EEES8_NS7_ILi64EEEEEENS_10bfloat16_tEfNS_4arch4Sm80ELb0ELb0ELb1ELb1ELb1ELb0ELb0ELb0ELi2ELi4ELi4ELi4ELb0EEENS1_21CollectiveEpilogueBwdISA_SB_SD_Li256ELb1ELb0ELi2EEENS1_19SingleTileSchedulerILb1ELb0ELb0ELi128EEEEEEEEEvNT_6ParamsE$_ZN4cute3eso3ESOILb1ELb0EJNS_10UnderscoreES2_iEEC2ERKS2_S5_RKi) ;  /* 0xffff229000007944 */ /* 0x022fea0003c3ffff */
[----:B-1----:R-:W2:Y:S01]  /*16600*/  LDL R3, [R1+0x758] ;  /* 0x0007580001037983 */ /* 0x002ea20000100800 */
[----:B------:R-:W-:Y:S01]  /*16610*/  IMAD.MOV.U32 R57, RZ, RZ, R23 ;  /* 0x000000ffff397224 */ /* 0x000fe200078e0017 */
[----:B------:R-:W-:-:S02]  /*16620*/  MOV R6, 0x16650 ;  /* 0x0001665000067802 */ /* 0x000fc40000000f00 */
[----:B--2---:R-:W-:Y:S02]  /*16630*/  SHF.L.U32 R3, R3, 0x4, RZ ;  /* 0x0000000403037819 */ /* 0x004fe400000006ff */
[----:B------:R-:W-:Y:S05]  /*16640*/  CALL.REL.NOINC `($_ZN7cutlass13device_kernelIN5flash19enable_sm80_to_sm89INS1_16FlashAttnBwdSm80INS1_25CollectiveMainloopBwdSm80ILi2ELi2EN4cute5tupleIJNS5_1CILi128EEES8_NS7_ILi64EEEEEENS_10bfloat16_tEfNS_4arch4Sm80ELb0ELb0ELb1ELb1ELb1ELb0ELb0ELb0ELi2ELi4ELi4ELi4ELb0EEENS1_21CollectiveEpilogueBwdISA_SB_SD_Li256ELb1ELb0ELi2EEENS1_19SingleTileSchedulerILb1ELb0ELb0ELi128EEEEEEEEEvNT_6ParamsE$_ZN4cute3eso3ESOILb1ELb0EJNS_6LayoutINS_5tupleIJNS3_IJNS_1CILi8EEENS4_ILi1EEEEEENS4_ILi2EEEEEENS3_IJNS3_IJS6_NS4_ILi0EEEEEES5_EEEEEiEEC2ERKSD_RKi) ;  /* 0xffff4f9000007944 */ /* 0x000fea0003c3ffff */
[----:B-1----:R-:W2:Y:S01]  /*16650*/  LDL R3, [R1+0x758] ;  /* 0x0007580001037983 */ /* 0x002ea20000100800 */
[----:B------:R-:W-:Y:S02]  /*16660*/  MOV R66, R23 ;  /* 0x0000001700427202 */ /* 0x000fe40000000f00 */
[----:B------:R-:W-:Y:S01]  /*16670*/  MOV R8, 0x166b0 ;  /* 0x000166b000087802 */ /* 0x000fe20000000f00 */
[----:B--2---:R-:W-:-:S05]  /*16680*/  IMAD.WIDE R6, R3, 0x2, R50 ;  /* 0x0000000203067825 */ /* 0x004fca00078e0232 */
[----:B------:R-:W-:Y:S02]  /*16690*/  MOV R9, R7 ;  /* 0x0000000700097202 */ /* 0x000fe40000000f00 */
[----:B------:R-:W-:Y:S05]  /*166a0*/  CALL.REL.NOINC `($_ZN7cutlass13device_kernelIN5flash19enable_sm80_to_sm89INS1_16FlashAttnBwdSm80INS1_25CollectiveMainloopBwdSm80ILi2ELi2EN4cute5tupleIJNS5_1CILi128EEES8_NS7_ILi64EEEEEENS_10bfloat16_tEfNS_4arch4Sm80ELb0ELb0ELb1ELb1ELb1ELb0ELb0ELb0ELi2ELi4ELi4ELi4ELb0EEENS1_21CollectiveEpilogueBwdISA_SB_SD_Li256ELb1ELb0ELi2EEENS1_19SingleTileSchedulerILb1ELb0ELb0ELi128EEEEEEEEEvNT_6ParamsE$_ZN4cute3eso3ESOILb1ELb0EJNS_6LayoutINS_5tupleIJNS3_IJNS_1CILi8EEENS4_ILi1EEEEEENS4_ILi2EEEEEENS3_IJNS3_IJS6_NS4_ILi0EEEEEES5_EEEEENS_10ViewEngineIPN7cutlass10bfloat16_tEEEEEC2ERKSD_RKSI_) ;  /* 0xffff4ed000007944 */ /* 0x000fea0003c3ffff */
[----:B------:R2:W5:Y:S01]  /*166b0*/  LDL.64 R2, [R1+0x758] ;  /* 0x0007580001027983 */ /* 0x0005620000100a00 */
[----:B-1----:R-:W-:Y:S01]  /*166c0*/  IMAD.MOV.U32 R7, RZ, RZ, R5 ;  /* 0x000000ffff077224 */ /* 0x002fe200078e0005 */
[----:B------:R-:W-:Y:S02]  /*166d0*/  MOV R66, R23 ;  /* 0x0000001700427202 */ /* 0x000fe40000000f00 */
        /* <DEDUP_REMOVED lines=9> */
[----:B------:R-:W-:-:S02]  /*16770*/  MOV R8, 0x16790 ;  /* 0x0001679000087802 */ /* 0x000fc40000000f00 */
[----:B-1---5:R-:W-:Y:S05]  /*16780*/  CALL.REL.NOINC `($_ZN7cutlass13device_kernelIN5flash19enable_sm80_to_sm89INS1_16FlashAttnBwdSm80INS1_25CollectiveMainloopBwdSm80ILi2ELi2EN4cute5tupleIJNS5_1CILi128EEES8_NS7_ILi64EEEEEENS_10bfloat16_tEfNS_4arch4Sm80ELb0ELb0ELb1ELb1ELb1ELb0ELb0ELb0ELi2ELi4ELi4ELi4ELb0EEENS1_21CollectiveEpilogueBwdISA_SB_SD_Li256ELb1ELb0ELi2EEENS1_19SingleTileSchedulerILb1ELb0ELb0ELi128EEEEEEEEEvNT_6ParamsE$_ZN4cute3eso3ESOILb1ELb0EJNS_6LayoutINS_5tupleIJNS3_IJNS3_IJNS_1CILi8EEENS4_ILi1EEEEEES6_EEENS3_IJNS3_IJS6_S6_EEENS4_ILi2EEEEEEEEENS3_IJNS3_IJNS3_IJS6_NS4_ILi0EEEEEESD_EEENS3_IJNS3_IJSD_SD_EEES5_EEEEEEEENS_10ViewEngineIPN7cutlass10bfloat16_tEEEEEC2ERKSJ_RKSO_) ;  /* 0xffff3d0000007944 */ /* 0x022fea0003c3ffff */
[----:B-1----:R1:W5:Y:S01]  /*16790*/  LDL.64 R4, [R1+0x758] ;  /* 0x0007580001047983 */ /* 0x0023620000100a00 */
[----:B------:R-:W-:-:S02]  /*167a0*/  MOV R66, R23 ;  /* 0x0000001700427202 */ /* 0x000fc40000000f00 */
[----:B------:R-:W-:Y:S02]  /*167b0*/  MOV R8, 0x167d0 ;  /* 0x000167d000087802 */ /* 0x000fe40000000f00 */
[----:B-1---5:R-:W-:Y:S05]  /*167c0*/  CALL.REL.NOINC `($_ZN7cutlass13device_kernelIN5flash19enable_sm80_to_sm89INS1_16FlashAttnBwdSm80INS1_25CollectiveMainloopBwdSm80ILi2ELi2EN4cute5tupleIJNS5_1CILi128EEES8_NS7_ILi64EEEEEENS_10bfloat16_tEfNS_4arch4Sm80ELb0ELb0ELb1ELb1ELb1ELb0ELb0ELb0ELi2ELi4ELi4ELi4ELb0EEENS1_21CollectiveEpilogueBwdISA_SB_SD_Li256ELb1ELb0ELi2EEENS1_19SingleTileSchedulerILb1ELb0ELb0ELi128EEEEEEEEEvNT_6ParamsE$_ZN4cute3eso3ESOILb1ELb0EJNS_6LayoutINS_5tupleIJNS3_IJNS3_IJNS_1CILi8EEENS4_ILi1EEEEEES6_EEENS3_IJNS3_IJS6_S6_EEENS4_ILi2EEEEEEEEENS3_IJNS3_IJNS3_IJS6_NS4_ILi0EEEEEESD_EEENS3_IJNS3_IJSD_SD_EEENS4_ILi4096EEEEEEEEEEENS_10ViewEngineINS_8smem_ptrIPN7cutlass10bfloat16_tEEEEEEEC2ERKSK_RKSR_) ;  /* 0xffff3be000007944 */ /* 0x022fea0003c3ffff */
[----:B-1----:R1:W5:Y:S01]  /*167d0*/  LDL.64 R2, [R1+0x758] ;  /* 0x0007580001027983 */ /* 0x0023620000100a00 */
[----:B------:R-:W-:Y:S01]  /*167e0*/  IMAD.MOV.U32 R6, RZ, RZ, R4 ;  /* 0x000000ffff067224 */ /* 0x000fe200078e0004 */
[----:B------:R-:W-:Y:S01]  /*167f0*/  MOV R9, R5 ;  /* 0x0000000500097202 */ /* 0x000fe20000000f00 */
[----:B------:R-:W-:Y:S01]  /*16800*/  IMAD.MOV.U32 R66, RZ, RZ, R23 ;  /* 0x000000ffff427224 */ /* 0x000fe200078e0017 */
[----:B------:R-:W-:Y:S02]  /*16810*/  MOV R8, 0x16830 ;  /* 0x0001683000087802 */ /* 0x000fe40000000f00 */
[----:B-1---5:R-:W-:Y:S05]  /*16820*/  CALL.REL.NOINC `($_ZN7cutlass13device_kernelIN5flash19enable_sm80_to_sm89INS1_16FlashAttnBwdSm80INS1_25CollectiveMainloopBwdSm80ILi2ELi2EN4cute5tupleIJNS5_1CILi128EEES8_NS7_ILi64EEEEEENS_10bfloat16_tEfNS_4arch4Sm80ELb0ELb0ELb1ELb1ELb1ELb0ELb0ELb0ELi2ELi4ELi4ELi4ELb0EEENS1_21CollectiveEpilogueBwdISA_SB_SD_Li256ELb1ELb0ELi2EEENS1_19SingleTileSchedulerILb1ELb0ELb0ELi128EEEEEEEEEvNT_6ParamsE$_ZN4cute3eso3ESOILb1ELb0EJNS_6LayoutINS_5tupleIJNS3_IJNS_1CILi8EEENS4_ILi1EEEEEENS4_ILi2EEEEEENS3_IJNS3_IJS6_NS4_ILi0EEEEEES5_EEEEENS_10ViewEngineIPN7cutlass10bfloat16_tEEEEEC2ERKSD_RKSI_) ;  /* 0xffff4d5000007944 */ /* 0x022fea0003c3ffff */
[----:B------:R2:W5:Y:S01]  /*16830*/  LDL.64 R58, [R1+0x758] ;  /* 0x00075800013a7983 */ /* 0x0005620000100a00 */
[----:B------:R-:W-:Y:S02]  /*16840*/  MOV R9, R23 ;  /* 0x0000001700097202 */ /* 0x000fe40000000f00 */
[----:B------:R-:W-:Y:S02]  /*16850*/  MOV R8, 0x16870 ;  /* 0x0001687000087802 */ /* 0x000fe40000000f00 */
[----:B-12--5:R-:W-:Y:S05]  /*16860*/  CALL.REL.NOINC `($_ZN7cutlass13device_kernelIN5flash19enable_sm80_to_sm89INS1_16FlashAttnBwdSm80INS1_25CollectiveMainloopBwdSm80ILi2ELi2EN4cute5tupleIJNS5_1CILi128EEES8_NS7_ILi64EEEEEENS_10bfloat16_tEfNS_4arch4Sm80ELb0ELb0ELb1ELb1ELb1ELb0ELb0ELb0ELi2ELi4ELi4ELi4ELb0EEENS1_21CollectiveEpilogueBwdISA_SB_SD_Li256ELb1ELb0ELi2EEENS1_19SingleTileSchedulerILb1ELb0ELb0ELi128EEEEEEEEEvNT_6ParamsE$_ZN4cute8smem_ptrIPN7cutlass10bfloat16_tEECI1NS_12iter_adaptorIS3_S4_EEES3_) ;  /* 0xffff5c4000007944 */ /* 0x026fea0003c3ffff */
[----:B-1----:R1:W5:Y:S01]  /*16870*/  LDL.64 R2, [R1+0x758] ;  /* 0x0007580001027983 */ /* 0x0023620000100a00 */
[----:B------:R-:W-:Y:S02]  /*16880*/  MOV R66, R23 ;  /* 0x0000001700427202 */ /* 0x000fe40000000f00 */
[----:B------:R-:W-:-:S02]  /*16890*/  MOV R6, 0x168b0 ;  /* 0x000168b000067802 */ /* 0x000fc40000000f00 */
[----:B-1---5:R-:W-:Y:S05]  /*168a0*/  CALL.REL.NOINC `($_ZN7cutlass13device_kernelIN5flash19enable_sm80_to_sm89INS1_16FlashAttnBwdSm80INS1_25CollectiveMainloopBwdSm80ILi2ELi2EN4cute5tupleIJNS5_1CILi128EEES8_NS7_ILi64EEEEEENS_10bfloat16_tEfNS_4arch4Sm80ELb0ELb0ELb1ELb1ELb1ELb0ELb0ELb0ELi2ELi4ELi4ELi4ELb0EEENS1_21CollectiveEpilogueBwdISA_SB_SD_Li256ELb1ELb0ELi2EEENS1_19SingleTileSchedulerILb1ELb0ELb0ELi128EEEEEEEEEvNT_6ParamsE$_ZN4cute3eso3ESOILb1ELb0EJNS_6LayoutINS_5tupleIJNS3_IJNS_1CILi8EEENS4_ILi1EEEEEENS4_ILi2EEEEEENS3_IJNS3_IJS6_NS4_ILi0EEEEEENS4_ILi4096EEEEEEEENS_10ViewEngineINS_8smem_ptrIPN7cutlass10bfloat16_tEEEEEEEC2ERKSE_RKSL_) ;  /* 0xffff4b4000007944 */ /* 0x022fea0003c3ffff */
        /* <DEDUP_REMOVED lines=140> */
[----:B------:R-:W-:Y:S05]  /*17170*/  CALL.REL.NOINC `($_ZN7cutlass13device_kernelIN5flash19enable_sm80_to_sm89INS1_16FlashAttnBwdSm80INS1_25CollectiveMainloopBwdSm80ILi2ELi2EN4cute5tupleIJNS5_1CILi128EEES8_NS7_ILi64EEEEEENS_10bfloat16_tEfNS_4arch4Sm80ELb0ELb0ELb1ELb1ELb1ELb0ELb0ELb0ELi2ELi4ELi4ELi4ELb0EEENS1_21CollectiveEpilogueBwdISA_SB_SD_Li256ELb1ELb0ELi2EEENS1_19SingleTileSchedulerILb1ELb0ELb0ELi128EEEEEEEEEvNT_6ParamsE$_ZN4cute3eso3ESOILb1ELb0EJNS_6LayoutINS_5tupleIJNS3_IJNS_1CILi8EEENS4_ILi1EEEEEENS4_ILi4EEEEEENS3_IJNS3_IJS6_NS4_ILi0EEEEEENS4_ILi2048EEEEEEEEiEEC2ERKSE_RKi) ;  /* 0xffff45e000007944 */ /* 0x000fea0003c3ffff */
[----:B------:R-:W-:Y:S01]  /*17180*/  ULDC.64 UR4, c[0x0][0x118] ;  /* 0x0000460000047ab9 */ /* 0x000fe20000000a00 */
[----:B-1----:R-:W2:Y:S04]  /*17190*/  LDL R2, [R1+0x758] ;  /* 0x0007580001027983 */ /* 0x002ea80000100800 */
[----:B------:R-:W2:Y:S01]  /*171a0*/  LD.E.64 R4, [R52.64+0x8] ;  /* 0x0000080434047980 */ /* 0x000ea2000c101b00 */
[----:B------:R-:W-:Y:S02]  /*171b0*/  MOV R9, R23 ;  /* 0x0000001700097202 */ /* 0x000fe40000000f00 */
[----:B------:R-:W-:Y:S01]  /*171c0*/  MOV R8, 0x171f0 ;  /* 0x000171f000087802 */ /* 0x000fe20000000f00 */
[----:B--2---:R-:W-:-:S04]  /*171d0*/  IMAD.WIDE R2, R2, 0x2, R4 ;  /* 0x0000000202027825 */ /* 0x004fc800078e0204 */
[----:B------:R-:W-:Y:S05]  /*171e0*/  CALL.REL.NOINC `($_ZN7cutlass13device_kernelIN5flash19enable_sm80_to_sm89INS1_16FlashAttnBwdSm80INS1_25CollectiveMainloopBwdSm80ILi2ELi2EN4cute5tupleIJNS5_1CILi128EEES8_NS7_ILi64EEEEEENS_10bfloat16_tEfNS_4arch4Sm80ELb0ELb0ELb1ELb1ELb1ELb0ELb0ELb0ELi2ELi4ELi4ELi4ELb0EEENS1_21CollectiveEpilogueBwdISA_SB_SD_Li256ELb1ELb0ELi2EEENS1_19SingleTileSchedulerILb1ELb0ELb0ELi128EEEEEEEEEvNT_6ParamsE$_ZN4cute8smem_ptrIPN7cutlass10bfloat16_tEECI1NS_12iter_adaptorIS3_S4_EEES3_) ;  /* 0xffff52c000007944 */ /* 0x000fea0003c3ffff */
[----:B-1----:R1:W5:Y:S01]  /*171f0*/  LDL.64 R2, [R1+0x758] ;  /* 0x0007580001027983 */ /* 0x0023620000100a00 */
[----:B------:R-:W-:-:S03]  /*17200*/  MOV R6, 0x17220 ;  /* 0x0001722000067802 */ /* 0x000fc60000000f00 */
[----:B-1---5:R-:W-:Y:S05]  /*17210*/  CALL.REL.NOINC `($_ZN7cutlass13device_kernelIN5flash19enable_sm80_to_sm89INS1_16FlashAttnBwdSm80INS1_25CollectiveMainloopBwdSm80ILi2ELi2EN4cute5tupleIJNS5_1CILi128EEES8_NS7_ILi64EEEEEENS_10bfloat16_tEfNS_4arch4Sm80ELb0ELb0ELb1ELb1ELb1ELb0ELb0ELb0ELi2ELi4ELi4ELi4ELb0EEENS1_21CollectiveEpilogueBwdISA_SB_SD_Li256ELb1ELb0ELi2EEENS1_19SingleTileSchedulerILb1ELb0ELb0ELi128EEEEEEEEEvNT_6ParamsE$_ZN4cute3eso3ESOILb1ELb0EJNS_6LayoutINS_5tupleIJNS3_IJNS_1CILi8EEENS4_ILi1EEEEEENS4_ILi4EEEEEENS3_IJNS3_IJS6_NS4_ILi0EEEEEENS4_ILi2048EEEEEEEENS_10ViewEngineINS_8smem_ptrIPN7cutlass10bfloat16_tEEEEEEEC2ERKSE_RKSL_) ;  /* 0xffff450000007944 */ /* 0x022fea0003c3ffff */
[----:B-1----:R1:W5:Y:S01]  /*17220*/  LDL.64 R4, [R1+0x758] ;  /* 0x0007580001047983 */ /* 0x0023620000100a00 */
[----:B------:R-:W-:Y:S01]  /*17230*/  IMAD.MOV.U32 R2, RZ, RZ, R23 ;  /* 0x000000ffff027224 */ /* 0x000fe200078e0017 */
[----:B------:R-:W-:-:S02]  /*17240*/  MOV R3, 0x1 ;  /* 0x0000000100037802 */ /* 0x000fc40000000f00 */
[----:B------:R-:W-:Y:S02]  /*17250*/  MOV R8, 0x17270 ;  /* 0x0001727000087802 */ /* 0x000fe40000000f00 */
[----:B-1---5:R-:W-:Y:S05]  /*17260*/  CALL.REL.NOINC `($_ZN7cutlass13device_kernelIN5flash19enable_sm80_to_sm89INS1_16FlashAttnBwdSm80INS1_25CollectiveMainloopBwdSm80ILi2ELi2EN4cute5tupleIJNS5_1CILi128EEES8_NS7_ILi64EEEEEENS_10bfloat16_tEfNS_4arch4Sm80ELb0ELb0ELb1ELb1ELb1ELb0ELb0ELb0ELi2ELi4ELi4ELi4ELb0EEENS1_21CollectiveEpilogueBwdISA_SB_SD_Li256ELb1ELb0ELi2EEENS1_19SingleTileSchedulerILb1ELb0ELb0ELi128EEEEEEEEEvNT_6ParamsE$_ZN4cute3eso3ESOILb1ELb0EJNS_10UnderscoreES2_iEEC2ERKS2_S5_RKi) ;  /* 0xffff162000007944 */ /* 0x022fea0003c3ffff */
[----:B-1----:R-:W2:Y:S01]  /*17270*/  LDL R3, [R1+0x758] ;  /* 0x0007580001037983 */ /* 0x002ea20000100800 */
[----:B------:R-:W-:Y:S02]  /*17280*/  MOV R6, 0x172b0 ;  /* 0x000172b000067802 */ /* 0x000fe40000000f00 */
[----:B--2---:R-:W-:Y:S02]  /*17290*/  SHF.L.U32 R3, R3, 0x5, RZ ;  /* 0x0000000503037819 */ /* 0x004fe400000006ff */
[----:B------:R-:W-:Y:S05]  /*172a0*/  CALL.REL.NOINC `($_ZN7cutlass13device_kernelIN5flash19enable_sm80_to_sm89INS1_16FlashAttnBwdSm80INS1_25CollectiveMainloopBwdSm80ILi2ELi2EN4cute5tupleIJNS5_1CILi128EEES8_NS7_ILi64EEEEEENS_10bfloat16_tEfNS_4arch4Sm80ELb0ELb0ELb1ELb1ELb1ELb0ELb0ELb0ELi2ELi4ELi4ELi4ELb0EEENS1_21CollectiveEpilogueBwdISA_SB_SD_Li256ELb1ELb0ELi2EEENS1_19SingleTileSchedulerILb1ELb0ELb0ELi128EEEEEEEEEvNT_6ParamsE$_ZN4cute3eso3ESOILb1ELb0EJNS_6LayoutINS_5tupleIJNS3_IJNS_1CILi8EEENS4_ILi1EEEEEENS4_ILi4EEEEEENS3_IJNS3_IJS6_NS4_ILi0EEEEEES5_EEEEEiEEC2ERKSD_RKi) ;  /* 0xffff455000007944 */ /* 0x000fea0003c3ffff */
[----:B-1----:R-:W2:Y:S01]  /*172b0*/  LDL R3, [R1+0x758] ;  /* 0x0007580001037983 */ /* 0x002ea20000100800 */
[----:B------:R-:W-:Y:S01]  /*172c0*/  MOV R8, 0x17300 ;  /* 0x0001730000087802 */ /* 0x000fe20000000f00 */
[----:B--2---:R-:W-:-:S05]  /*172d0*/  IMAD.WIDE R6, R3, 0x2, R48 ;  /* 0x0000000203067825 */ /* 0x004fca00078e0230 */
[----:B------:R-:W-:Y:S02]  /*172e0*/  MOV R9, R7 ;  /* 0x0000000700097202 */ /* 0x000fe40000000f00 */
[----:B------:R-:W-:Y:S05]  /*172f0*/  CALL.REL.NOINC `($_ZN7cutlass13device_kernelIN5flash19enable_sm80_to_sm89INS1_16FlashAttnBwdSm80INS1_25CollectiveMainloopBwdSm80ILi2ELi2EN4cute5tupleIJNS5_1CILi128EEES8_NS7_ILi64EEEEEENS_10bfloat16_tEfNS_4arch4Sm80ELb0ELb0ELb1ELb1ELb1ELb0ELb0ELb0ELi2ELi4ELi4ELi4ELb0EEENS1_21CollectiveEpilogueBwdISA_SB_SD_Li256ELb1ELb0ELi2EEENS1_19SingleTileSchedulerILb1ELb0ELb0ELi128EEEEEEEEEvNT_6ParamsE$_ZN4cute3eso3ESOILb1ELb0EJNS_6LayoutINS_5tupleIJNS3_IJNS_1CILi8EEENS4_ILi1EEEEEENS4_ILi4EEEEEENS3_IJNS3_IJS6_NS4_ILi0EEEEEES5_EEEEENS_10ViewEngineIPN7cutlass10bfloat16_tEEEEEC2ERKSD_RKSI_) ;  /* 0xffff44a000007944 */ /* 0x000fea0003c3ffff */
[----:B------:R2:W5:Y:S01]  /*17300*/  LDL.64 R2, [R1+0x758] ;  /* 0x0007580001027983 */ /* 0x0005620000100a00 */
[----:B------:R-:W-:Y:S01]  /*17310*/  IMAD.MOV.U32 R6, RZ, RZ, R4 ;  /* 0x000000ffff067224 */ /* 0x000fe200078e0004 */
[----:B------:R-:W-:Y:S02]  /*17320*/  MOV R9, R5 ;  /* 0x0000000500097202 */ /* 0x000fe40000000f00 */
[----:B------:R-:W-:Y:S02]  /*17330*/  MOV R8, 0x17350 ;  /* 0x0001735000087802 */ /* 0x000fe40000000f00 */
[----:B-12--5:R-:W-:Y:S05]  /*17340*/  CALL.REL.NOINC `($_ZN7cutlass13device_kernelIN5flash19enable_sm80_to_sm89INS1_16FlashAttnBwdSm80INS1_25CollectiveMainloopBwdSm80ILi2ELi2EN4cute5tupleIJNS5_1CILi128EEES8_NS7_ILi64EEEEEENS_10bfloat16_tEfNS_4arch4Sm80ELb0ELb0ELb1ELb1ELb1ELb0ELb0ELb0ELi2ELi4ELi4ELi4ELb0EEENS1_21CollectiveEpilogueBwdISA_SB_SD_Li256ELb1ELb0ELi2EEENS1_19SingleTileSchedulerILb1ELb0ELb0ELi128EEEEEEEEEvNT_6ParamsE$_ZN4cute3eso3ESOILb1ELb0EJNS_6LayoutINS_5tupleIJNS3_IJNS_1CILi8EEENS4_ILi1EEEEEENS3_IJNS4_ILi4EEEEEEEEENS3_IJNS3_IJS6_NS4_ILi0EEEEEENS3_IJNS4_ILi2048EEEEEEEEEEENS_10ViewEngineINS_8smem_ptrIPN7cutlass10bfloat16_tEEEEEEEC2ERKSG_RKSN_) ;  /* 0xffff3fe000007944 */ /* 0x026fea0003c3ffff */
[----:B-1----:R1:W5:Y:S01]  /*17350*/  LDL.64 R6, [R1+0x758] ;  /* 0x0007580001067983 */ /* 0x0023620000100a00 */
[----:B------:R-:W-:Y:S02]  /*17360*/  MOV R5, R3 ;  /* 0x0000000300057202 */ /* 0x000fe40000000f00 */
        /* <DEDUP_REMOVED lines=10> */
[----:B------:R-:W-:-:S02]  /*17410*/  MOV R9, R5 ;  /* 0x0000000500097202 */ /* 0x000fc40000000f00 */
        /* <DEDUP_REMOVED lines=261> */
[----:B-1----:R-:W-:Y:S05]  /*18470*/  CALL.REL.NOINC `($_ZN7cutlass13device_kernelIN5flash19enable_sm80_to_sm89INS1_16FlashAttnBwdSm80INS1_25CollectiveMainloopBwdSm80ILi2ELi2EN4cute5tupleIJNS5_1CILi128EEES8_NS7_ILi64EEEEEENS_10bfloat16_tEfNS_4arch4Sm80ELb0ELb0ELb1ELb1ELb1ELb0ELb0ELb0ELi2ELi4ELi4ELi4ELb0EEENS1_21CollectiveEpilogueBwdISA_SB_SD_Li256ELb1ELb0ELi2EEENS1_19SingleTileSchedulerILb1ELb0ELb0ELi128EEEEEEEEEvNT_6ParamsE$_ZN4cute3eso3ESOILb1ELb0EJNS_10UnderscoreES2_iEEC2ERKS2_S5_RKi) ;  /* 0xffff041000007944 */ /* 0x002fea0003c3ffff */
        /* <DEDUP_REMOVED lines=9> */
[----:B------:R-:W-:Y:S05]  /*18510*/  CALL.REL.NOINC `($_ZN7cutlass13device_kernelIN5flash19enable_sm80_to_sm89INS1_16FlashAttnBwdSm80INS1_25CollectiveMainloopBwdSm80ILi2ELi2EN4cute5tupleIJNS5_1CILi128EEES8_NS7_ILi64EEEEEENS_10bfloat16_tEfNS_4arch4Sm80ELb0ELb0ELb1ELb1ELb1ELb0ELb0ELb0ELi2ELi4ELi4ELi4ELb0EEENS1_21CollectiveEpilogueBwdISA_SB_SD_Li256ELb1ELb0ELi2EEENS1_19SingleTileSchedulerILb1ELb0ELb0ELi128EEEEEEEEEvNT_6ParamsE$_ZN4cute3eso3ESOILb1ELb0EJNS_6LayoutINS_5tupleIJNS3_IJNS_1CILi2EEES5_S5_EEES5_EEENS3_IJNS3_IJNS4_ILi1EEES5_NS4_ILi4EEEEEENS4_ILi8EEEEEEEEiEEC2ERKSD_RKi) ;  /* 0xffff298000007944 */ /* 0x000fea0003c3ffff */
[----:B-1----:R-:W2:Y:S01]  /*18520*/  LDL R3, [R1+0x758] ;  /* 0x0007580001037983 */ /* 0x002ea20000100800 */
[----:B------:R-:W-:Y:S02]  /*18530*/  MOV R66, R23 ;  /* 0x0000001700427202 */ /* 0x000fe40000000f00 */
[----:B------:R-:W-:Y:S01]  /*18540*/  MOV R4, 0x18580 ;  /* 0x0001858000047802 */ /* 0x000fe20000000f00 */
[----:B--2---:R-:W-:-:S05]  /*18550*/  IMAD.WIDE R2, R3, 0x2, R16 ;  /* 0x0000000203027825 */ /* 0x004fca00078e0210 */
[----:B------:R-:W-:Y:S02]  /*18560*/  MOV R6, R2 ;  /* 0x0000000200067202 */ /* 0x000fe40000000f00 */
[----:B------:R-:W-:Y:S05]  /*18570*/  CALL.REL.NOINC `($_ZN7cutlass13device_kernelIN5flash19enable_sm80_to_sm89INS1_16FlashAttnBwdSm80INS1_25CollectiveMainloopBwdSm80ILi2ELi2EN4cute5tupleIJNS5_1CILi128EEES8_NS7_ILi64EEEEEENS_10bfloat16_tEfNS_4arch4Sm80ELb0ELb0ELb1ELb1ELb1ELb0ELb0ELb0ELi2ELi4ELi4ELi4ELb0EEENS1_21CollectiveEpilogueBwdISA_SB_SD_Li256ELb1ELb0ELi2EEENS1_19SingleTileSchedulerILb1ELb0ELb0ELi128EEEEEEEEEvNT_6ParamsE$_ZN4cute3eso3ESOILb1ELb0EJNS_6LayoutINS_5tupleIJNS3_IJNS_1CILi2EEES5_S5_EEES5_EEENS3_IJNS3_IJNS4_ILi1EEES5_NS4_ILi4EEEEEENS4_ILi8EEEEEEEENS_10ViewEngineIPN7cutlass10bfloat16_tEEEEEC2ERKSD_RKSI_) ;  /* 0xffff28d000007944 */ /* 0x000fea0003c3ffff */
[----:B------:R2:W5:Y:S01]  /*18580*/  LDL.64 R58, [R1+0x758] ;  /* 0x00075800013a7983 */ /* 0x0005620000100a00 */
[----:B-1----:R-:W-:Y:S01]  /*18590*/  IMAD.MOV.U32 R2, RZ, RZ, R23 ;  /* 0x000000ffff027224 */ /* 0x002fe200078e0017 */
[----:B------:R-:W-:Y:S02]  /*185a0*/  MOV R3, RZ ;  /* 0x000000ff00037202 */ /* 0x000fe40000000f00 */
[----:B------:R-:W-:Y:S02]  /*185b0*/  MOV R8, 0x185d0 ;  /* 0x000185d000087802 */ /* 0x000fe40000000f00 */
[----:B--2--5:R-:W-:Y:S05]  /*185c0*/  CALL.REL.NOINC `($_ZN7cutlass13device_kernelIN5flash19enable_sm80_to_sm89INS1_16FlashAttnBwdSm80INS1_25CollectiveMainloopBwdSm80ILi2ELi2EN4cute5tupleIJNS5_1CILi128EEES8_NS7_ILi64EEEEEENS_10bfloat16_tEfNS_4arch4Sm80ELb0ELb0ELb1ELb1ELb1ELb0ELb0ELb0ELi2ELi4ELi4ELi4ELb0EEENS1_21CollectiveEpilogueBwdISA_SB_SD_Li256ELb1ELb0ELi2EEENS1_19SingleTileSchedulerILb1ELb0ELb0ELi128EEEEEEEEEvNT_6ParamsE$_ZN4cute3eso3ESOILb1ELb0EJNS_10UnderscoreES2_iEEC2ERKS2_S5_RKi) ;  /* 0xffff02c000007944 */ /* 0x024fea0003c3ffff */
        /* <DEDUP_REMOVED lines=8> */
[----:B------:R-:W-:Y:S05]  /*18650*/  CALL.REL.NOINC `($_ZN7cutlass13device_kernelIN5flash19enable_sm80_to_sm89INS1_16FlashAttnBwdSm80INS1_25CollectiveMainloopBwdSm80ILi2ELi2EN4cute5tupleIJNS5_1CILi128EEES8_NS7_ILi64EEEEEENS_10bfloat16_tEfNS_4arch4Sm80ELb0ELb0ELb1ELb1ELb1ELb0ELb0ELb0ELi2ELi4ELi4ELi4ELb0EEENS1_21CollectiveEpilogueBwdISA_SB_SD_Li256ELb1ELb0ELi2EEENS1_19SingleTileSchedulerILb1ELb0ELb0ELi128EEEEEEEEEvNT_6ParamsE$_ZN4cute3eso3ESOILb1ELb0EJNS_6LayoutINS_5tupleIJNS3_IJNS_1CILi2EEES5_EEENS4_ILi8EEEEEENS3_IJNS3_IJNS4_ILi1EEES5_EEENS4_ILi4EEEEEEEEiEEC2ERKSD_RKi) ;  /* 0xffff254000007944 */ /* 0x000fea0003c3ffff */
[----:B-1----:R-:W2:Y:S01]  /*18660*/  LDL R3, [R1+0x758] ;  /* 0x0007580001037983 */ /* 0x002ea20000100800 */
[----:B------:R-:W-:Y:S01]  /*18670*/  MOV R4, 0x186b0 ;  /* 0x000186b000047802 */ /* 0x000fe20000000f00 */
[----:B--2---:R-:W-:-:S05]  /*18680*/  IMAD.WIDE R2, R3, 0x2, R14 ;  /* 0x0000000203027825 */ /* 0x004fca00078e020e */
[----:B------:R-:W-:Y:S02]  /*18690*/  MOV R6, R2 ;  /* 0x0000000200067202 */ /* 0x000fe40000000f00 */
[----:B------:R-:W-:Y:S05]  /*186a0*/  CALL.REL.NOINC `($_ZN7cutlass13device_kernelIN5flash19enable_sm80_to_sm89INS1_16FlashAttnBwdSm80INS1_25CollectiveMainloopBwdSm80ILi2ELi2EN4cute5tupleIJNS5_1CILi128EEES8_NS7_ILi64EEEEEENS_10bfloat16_tEfNS_4arch4Sm80ELb0ELb0ELb1ELb1ELb1ELb0ELb0ELb0ELi2ELi4ELi4ELi4ELb0EEENS1_21CollectiveEpilogueBwdISA_SB_SD_Li256ELb1ELb0ELi2EEENS1_19SingleTileSchedulerILb1ELb0ELb0ELi128EEEEEEEEEvNT_6ParamsE$_ZN4cute3eso3ESOILb1ELb0EJNS_6LayoutINS_5tupleIJNS3_IJNS_1CILi2EEES5_EEENS4_ILi8EEEEEENS3_IJNS3_IJNS4_ILi1EEES5_EEENS4_ILi4EEEEEEEENS_10ViewEngineIPN7cutlass10bfloat16_tEEEEEC2ERKSD_RKSI_) ;  /* 0xffff24a000007944 */ /* 0x000fea0003c3ffff */
[----:B------:R2:W5:Y:S04]  /*186b0*/  LDL.64 R60, [R1+0x758] ;  /* 0x00075800013c7983 */ /* 0x0005680000100a00 */
[----:B------:R2:W-:Y:S02]  /*186c0*/  STL [R1+0x770], RZ ;  /* 0x000770ff01007387 */ /* 0x0005e40000100800 */
.L_x_1302:
[----:B------:R-:W-:Y:S01]  /*186d0*/  IMAD.MOV.U32 R79, RZ, RZ, R23 ;  /* 0x000000ffff4f7224 */ /* 0x000fe200078e0017 */
[----:B------:R-:W-:Y:S01]  /*186e0*/  LOP3.LUT R80, R56, 0x1, RZ, 0xc0, !PT ;  /* 0x0000000138507812 */ /* 0x000fe200078ec0ff */
[----:B------:R-:W-:Y:S01]  /*186f0*/  IMAD.MOV.U32 R67, RZ, RZ, R22 ;  /* 0x000000ffff437224 */ /* 0x000fe200078e0016 */
[----:B-1----:R-:W-:Y:S02]  /*18700*/  MOV R78, 0x18720 ;  /* 0x00018720004e7802 */ /* 0x002fe40000000f00 */
[----:B-12--5:R-:W-:Y:S05]  /*18710*/  CALL.REL.NOINC `($_ZN7cutlass13device_kernelIN5flash19enable_sm80_to_sm89INS1_16FlashAttnBwdSm80INS1_25CollectiveMainloopBwdSm80ILi2ELi2EN4cute5tupleIJNS5_1CILi128EEES8_NS7_ILi64EEEEEENS_10bfloat16_tEfNS_4arch4Sm80ELb0ELb0ELb1ELb1ELb1ELb0ELb0ELb0ELi2ELi4ELi4ELi4ELb0EEENS1_21CollectiveEpilogueBwdISA_SB_SD_Li256ELb1ELb0ELi2EEENS1_19SingleTileSchedulerILb1ELb0ELb0ELi128EEEEEEEEEvNT_6ParamsE$_ZN4cute3eso3ESOILb1ELb0EJNS_10UnderscoreEiiEEC2ERKS2_RKiS7_) ;  /* 0xffff01f000007944 */ /* 0x026fea0003c3ffff */
[----:B------:R-:W-:Y:S01]  /*18720*/  MOV R66, R23 ;  /* 0x0000001700427202 */ /* 0x000fe20000000f00 */
[----:B-1----:R-:W2:Y:S01]  /*18730*/  LDL.64 R2, [R1+0x758] ;  /* 0x0007580001027983 */ /* 0x002ea20000100a00 */
[----:B------:R-:W-:Y:S01]  /*18740*/  MOV R4, 0x18780 ;  /* 0x0001878000047802 */ /* 0x000fe20000000f00 */
[----:B--2---:R-:W-:Y:S04]  /*18750*/  IMAD R3, R3, 0x2, R2 ;  /* 0x0000000203037824 */ /* 0x004fe800078e0202 */
[----:B------:R-:W-:Y:S02]  /*18760*/  IMAD.SHL.U32 R3, R3, 0x4, RZ ;  /* 0x0000000403037824 */ /* 0x000fe400078e00ff */
[----:B------:R-:W-:Y:S05]  /*18770*/  CALL.REL.NOINC `($_ZN7cutlass13device_kernelIN5flash19enable_sm80_to_sm89INS1_16FlashAttnBwdSm80INS1_25CollectiveMainloopBwdSm80ILi2ELi2EN4cute5tupleIJNS5_1CILi128EEES8_NS7_ILi64EEEEEENS_10bfloat16_tEfNS_4arch4Sm80ELb0ELb0ELb1ELb1ELb1ELb0ELb0ELb0ELi2ELi4ELi4ELi4ELb0EEENS1_21CollectiveEpilogueBwdISA_SB_SD_Li256ELb1ELb0ELi2EEENS1_19SingleTileSchedulerILb1ELb0ELb0ELi128EEEEEEEEEvNT_6ParamsE$_ZN4cute3eso3ESOILb1ELb0EJNS_6LayoutINS_5tupleIJNS3_IJNS_1CILi2EEES5_EEEEEENS3_IJNS3_IJNS4_ILi1EEES5_EEEEEEEEiEEC2ERKSB_RKi) ;  /* 0xffff21f000007944 */ /* 0x000fea0003c3ffff */
[----:B------:R-:W-:Y:S01]  /*18780*/  MOV R4, 0x187e0 ;  /* 0x000187e000047802 */ /* 0x000fe20000000f00 */
[----:B-1----:R-:W2:Y:S01]  /*18790*/  LDL R3, [R1+0x758] ;  /* 0x0007580001037983 */ /* 0x002ea20000100800 */
[----:B------:R-:W-:Y:S01]  /*187a0*/  IMAD.MOV.U32 R2, RZ, RZ, R23 ;  /* 0x000000ffff027224 */ /* 0x000fe200078e0017 */
[C---:B--2---:R-:W-:Y:S04]  /*187b0*/  LEA R8, P0, R3.reuse, R46, 0x2 ;  /* 0x0000002e03087211 */ /* 0x044fe800078010ff */
[----:B------:R-:W-:Y:S04]  /*187c0*/  LEA.HI.X.SX32 R3, R3, R47, 0x2, P0 ;  /* 0x0000002f03037211 */ /* 0x000fe800000f16ff */
[----:B------:R-:W-:Y:S05]  /*187d0*/  CALL.REL.NOINC `($_ZN7cutlass13device_kernelIN5flash19enable_sm80_to_sm89INS1_16FlashAttnBwdSm80INS1_25CollectiveMainloopBwdSm80ILi2ELi2EN4cute5tupleIJNS5_1CILi128EEES8_NS7_ILi64EEEEEENS_10bfloat16_tEfNS_4arch4Sm80ELb0ELb0ELb1ELb1ELb1ELb0ELb0ELb0ELi2ELi4ELi4ELi4ELb0EEENS1_21CollectiveEpilogueBwdISA_SB_SD_Li256ELb1ELb0ELi2EEENS1_19SingleTileSchedulerILb1ELb0ELb0ELi128EEEEEEEEEvNT_6ParamsE$_ZN4cute3eso3ESOILb1ELb0EJNS_6LayoutINS_5tupleIJNS3_IJNS_1CILi2EEES5_EEEEEENS3_IJNS3_IJNS4_ILi1EEES5_EEEEEEEENS_10ViewEngineIPfEEEEC2ERKSB_RKSE_) ;  /* 0xffff214000007944 */ /* 0x000fea0003c3ffff */
[----:B------:R-:W-:Y:S01]  /*187e0*/  MOV R3, R80 ;  /* 0x0000005000037202 */ /* 0x000fe20000000f00 */
[----:B-1----:R1:W5:Y:S01]  /*187f0*/  LDL.64 R8, [R1+0x758] ;  /* 0x0007580001087983 */ /* 0x0023620000100a00 */
[----:B------:R-:W-:Y:S01]  /*18800*/  MOV R10, 0x18830 ;  /* 0x00018830000a7802 */ /* 0x000fe20000000f00 */
[----:B------:R-:W-:Y:S02]  /*18810*/  IMAD.MOV.U32 R2, RZ, RZ, R23 ;  /* 0x000000ffff027224 */ /* 0x000fe400078e0017 */
[----:B-1---5:R-:W-:Y:S05]  /*18820*/  CALL.REL.NOINC `($_ZN7cutlass13device_kernelIN5flash19enable_sm80_to_sm89INS1_16FlashAttnBwdSm80INS1_25CollectiveMainloopBwdSm80ILi2ELi2EN4cute5tupleIJNS5_1CILi128EEES8_NS7_ILi64EEEEEENS_10bfloat16_tEfNS_4arch4Sm80ELb0ELb0ELb1ELb1ELb1ELb0ELb0ELb0ELi2ELi4ELi4ELi4ELb0EEENS1_21CollectiveEpilogueBwdISA_SB_SD_Li256ELb1ELb0ELi2EEENS1_19SingleTileSchedulerILb1ELb0ELb0ELi128EEEEEEEEEvNT_6ParamsE$_ZN4cute3eso3ESOILb1ELb0EJNS_10UnderscoreEiEEC2ERKS2_RKi) ;  /* 0xffff00a000007944 */ /* 0x022fea0003c3ffff */
[----:B------:R-:W-:Y:S01]  /*18830*/  MOV R4, 0x18880 ;  /* 0x0001888000047802 */ /* 0x000fe20000000f00 */
[----:B-1----:R-:W2:Y:S01]  /*18840*/  LDL R3, [R1+0x758] ;  /* 0x0007580001037983 */ /* 0x002ea20000100800 */
[----:B------:R-:W-:Y:S01]  /*18850*/  IMAD.MOV.U32 R66, RZ, RZ, R23 ;  /* 0x000000ffff427224 */ /* 0x000fe200078e0017 */
[----:B--2---:R-:W-:Y:S02]  /*18860*/  SHF.L.U32 R3, R3, 0x3, RZ ;  /* 0x0000000303037819 */ /* 0x004fe400000006ff */
[----:B------:R-:W-:Y:S05]  /*18870*/  CALL.REL.NOINC `($_ZN7cutlass13device_kernelIN5flash19enable_sm80_to_sm89INS1_16FlashAttnBwdSm80INS1_25CollectiveMainloopBwdSm80ILi2ELi2EN4cute5tupleIJNS5_1CILi128EEES8_NS7_ILi64EEEEEENS_10bfloat16_tEfNS_4arch4Sm80ELb0ELb0ELb1ELb1ELb1ELb0ELb0ELb0ELi2ELi4ELi4ELi4ELb0EEENS1_21CollectiveEpilogueBwdISA_SB_SD_Li256ELb1ELb0ELi2EEENS1_19SingleTileSchedulerILb1ELb0ELb0ELi128EEEEEEEEEvNT_6ParamsE$_ZN4cute3eso3ESOILb1ELb0EJNS_6LayoutINS_5tupleIJNS3_IJNS_1CILi2EEES5_S5_EEEEEENS3_IJNS3_IJNS4_ILi1EEES5_NS4_ILi4EEEEEEEEEEEiEEC2ERKSC_RKi) ;  /* 0xffff250000007944 */ /* 0x000fea0003c3ffff */
[----:B------:R-:W-:Y:S01]  /*18880*/  MOV R4, 0x188e0 ;  /* 0x000188e000047802 */ /* 0x000fe20000000f00 */
[----:B-1----:R-:W2:Y:S01]  /*18890*/  LDL R3, [R1+0x758] ;  /* 0x0007580001037983 */ /* 0x002ea20000100800 */
[----:B------:R-:W-:Y:S01]  /*188a0*/  IMAD.MOV.U32 R66, RZ, RZ, R23 ;  /* 0x000000ffff427224 */ /* 0x000fe200078e0017 */
[C---:B--2---:R-:W-:Y:S04]  /*188b0*/  LEA R6, P0, R3.reuse, R58, 0x1 ;  /* 0x0000003a03067211 */ /* 0x044fe800078008ff */
[----:B------:R-:W-:Y:S04]  /*188c0*/  LEA.HI.X.SX32 R3, R3, R59, 0x1, P0 ;  /* 0x0000003b03037211 */ /* 0x000fe800000f0eff */
[----:B------:R-:W-:Y:S05]  /*188d0*/  CALL.REL.NOINC `($_ZN7cutlass13device_kernelIN5flash19enable_sm80_to_sm89INS1_16FlashAttnBwdSm80INS1_25CollectiveMainloopBwdSm80ILi2ELi2EN4cute5tupleIJNS5_1CILi128EEES8_NS7_ILi64EEEEEENS_10bfloat16_tEfNS_4arch4Sm80ELb0ELb0ELb1ELb1ELb1ELb0ELb0ELb0ELi2ELi4ELi4ELi4ELb0EEENS1_21CollectiveEpilogueBwdISA_SB_SD_Li256ELb1ELb0ELi2EEENS1_19SingleTileSchedulerILb1ELb0ELb0ELi128EEEEEEEEEvNT_6ParamsE$_ZN4cute3eso3ESOILb1ELb0EJNS_6LayoutINS_5tupleIJNS3_IJNS_1CILi2EEES5_S5_EEEEEENS3_IJNS3_IJNS4_ILi1EEES5_NS4_ILi4EEEEEEEEEEENS_10ViewEngineIPN7cutlass10bfloat16_tEEEEEC2ERKSC_RKSH_) ;  /* 0xffff245000007944 */ /* 0x000fea0003c3ffff */
[----:B------:R-:W-:Y:S01]  /*188e0*/  MOV R3, R56 ;  /* 0x0000003800037202 */ /* 0x000fe20000000f00 */
[----:B------:R2:W5:Y:S01]  /*188f0*/  LDL.64 R12, [R1+0x758] ;  /* 0x00075800010c7983 */ /* 0x0005620000100a00 */
[----:B------:R-:W-:Y:S01]  /*18900*/  MOV R10, 0x18930 ;  /* 0x00018930000a7802 */ /* 0x000fe20000000f00 */
[----:B-1----:R-:W-:Y:S02]  /*18910*/  IMAD.MOV.U32 R2, RZ, RZ, R23 ;  /* 0x000000ffff027224 */ /* 0x002fe400078e0017 */
[----:B--2--5:R-:W-:Y:S05]  /*18920*/  CALL.REL.NOINC `($_ZN7cutlass13device_kernelIN5flash19enable_sm80_to_sm89INS1_16FlashAttnBwdSm80INS1_25CollectiveMainloopBwdSm80ILi2ELi2EN4cute5tupleIJNS5_1CILi128EEES8_NS7_ILi64EEEEEENS_10bfloat16_tEfNS_4arch4Sm80ELb0ELb0ELb1ELb1ELb1ELb0ELb0ELb0ELi2ELi4ELi4ELi4ELb0EEENS1_21CollectiveEpilogueBwdISA_SB_SD_Li256ELb1ELb0ELi2EEENS1_19SingleTileSchedulerILb1ELb0ELb0ELi128EEEEEEEEEvNT_6ParamsE$_ZN4cute3eso3ESOILb1ELb0EJNS_10UnderscoreEiEEC2ERKS2_RKi) ;  /* 0xfffeffa000007944 */ /* 0x024fea0003c3ffff */
[----:B------:R-:W-:Y:S01]  /*18930*/  MOV R4, 0x18980 ;  /* 0x0001898000047802 */ /* 0x000fe20000000f00 */
[----:B-1----:R-:W2:Y:S01]  /*18940*/  LDL R3, [R1+0x758] ;  /* 0x0007580001037983 */ /* 0x002ea20000100800 */
[----:B------:R-:W-:Y:S01]  /*18950*/  IMAD.MOV.U32 R66, RZ, RZ, R23 ;  /* 0x000000ffff427224 */ /* 0x000fe200078e0017 */
[----:B--2---:R-:W-:Y:S02]  /*18960*/  SHF.L.U32 R3, R3, 0x2, RZ ;  /* 0x0000000203037819 */ /* 0x004fe400000006ff */
[----:B------:R-:W-:Y:S05]  /*18970*/  CALL.REL.NOINC `($_ZN7cutlass13device_kernelIN5flash19enable_sm80_to_sm89INS1_16FlashAttnBwdSm80INS1_25CollectiveMainloopBwdSm80ILi2ELi2EN4cute5tupleIJNS5_1CILi128EEES8_NS7_ILi64EEEEEENS_10bfloat16_tEfNS_4arch4Sm80ELb0ELb0ELb1ELb1ELb1ELb0ELb0ELb0ELi2ELi4ELi4ELi4ELb0EEENS1_21CollectiveEpilogueBwdISA_SB_SD_Li256ELb1ELb0ELi2EEENS1_19SingleTileSchedulerILb1ELb0ELb0ELi128EEEEEEEEEvNT_6ParamsE$_ZN4cute3eso3ESOILb1ELb0EJNS_6LayoutINS_5tupleIJNS3_IJNS_1CILi2EEES5_EEEEEENS3_IJNS3_IJNS4_ILi1EEES5_EEEEEEEEiEEC2ERKSB_RKi) ;  /* 0xffff1ff000007944 */ /* 0x000fea0003c3ffff */
[----:B------:R-:W-:Y:S01]  /*18980*/  MOV R4, 0x189e0 ;  /* 0x000189e000047802 */ /* 0x000fe20000000f00 */
[----:B-1----:R-:W2:Y:S01]  /*18990*/  LDL R3, [R1+0x758] ;  /* 0x0007580001037983 */ /* 0x002ea20000100800 */
[----:B------:R-:W-:Y:S01]  /*189a0*/  IMAD.MOV.U32 R66, RZ, RZ, R23 ;  /* 0x000000ffff427224 */ /* 0x000fe200078e0017 */
[C---:B--2---:R-:W-:Y:S04]  /*189b0*/  LEA R6, P0, R3.reuse, R60, 0x1 ;  /* 0x0000003c03067211 */ /* 0x044fe800078008ff */
[----:B------:R-:W-:Y:S04]  /*189c0*/  LEA.HI.X.SX32 R3, R3, R61, 0x1, P0 ;  /* 0x0000003d03037211 */ /* 0x000fe800000f0eff */
[----:B------:R-:W-:Y:S05]  /*189d0*/  CALL.REL.NOINC `($_ZN7cutlass13device_kernelIN5flash19enable_sm80_to_sm89INS1_16FlashAttnBwdSm80INS1_25CollectiveMainloopBwdSm80ILi2ELi2EN4cute5tupleIJNS5_1CILi128EEES8_NS7_ILi64EEEEEENS_10bfloat16_tEfNS_4arch4Sm80ELb0ELb0ELb1ELb1ELb1ELb0ELb0ELb0ELi2ELi4ELi4ELi4ELb0EEENS1_21CollectiveEpilogueBwdISA_SB_SD_Li256ELb1ELb0ELi2EEENS1_19SingleTileSchedulerILb1ELb0ELb0ELi128EEEEEEEEEvNT_6ParamsE$_ZN4cute3eso3ESOILb1ELb0EJNS_6LayoutINS_5tupleIJNS3_IJNS_1CILi2EEES5_EEEEEENS3_IJNS3_IJNS4_ILi1EEES5_EEEEEEEENS_10ViewEngineIPN7cutlass10bfloat16_tEEEEEC2ERKSB_RKSG_) ;  /* 0xffff1ef000007944 */ /* 0x000fea0003c3ffff */
[----:B------:R-:W-:Y:S01]  /*189e0*/  MOV R67, R22 ;  /* 0x0000001600437202 */ /* 0x000fe20000000f00 */
[----:B------:R2:W5:Y:S01]  /*189f0*/  LDL.64 R10, [R1+0x758] ;  /* 0x00075800010a7983 */ /* 0x0005620000100a00 */
[----:B------:R-:W-:Y:S01]  /*18a00*/  MOV R78, 0x18a30 ;  /* 0x00018a30004e7802 */ /* 0x000fe20000000f00 */
[----:B------:R-:W-:Y:S02]  /*18a10*/  IMAD.MOV.U32 R79, RZ, RZ, R23 ;  /* 0x000000ffff4f7224 */ /* 0x000fe400078e0017 */
        /* <DEDUP_REMOVED lines=12> */
[----:B------:R-:W-:Y:S05]  /*18ae0*/  CALL.REL.NOINC `($_ZN7cutlass13device_kernelIN5flash19enable_sm80_to_sm89INS1_16FlashAttnBwdSm80INS1_25CollectiveMainloopBwdSm80ILi2ELi2EN4cute5tupleIJNS5_1CILi128EEES8_NS7_ILi64EEEEEENS_10bfloat16_tEfNS_4arch4Sm80ELb0ELb0ELb1ELb1ELb1ELb0ELb0ELb0ELi2ELi4ELi4ELi4ELb0EEENS1_21CollectiveEpilogueBwdISA_SB_SD_Li256ELb1ELb0ELi2EEENS1_19SingleTileSchedulerILb1ELb0ELb0ELi128EEEEEEEEEvNT_6ParamsE$_ZN4cute3eso3ESOILb1ELb0EJNS_6LayoutINS_5tupleIJNS3_IJNS_1CILi2EEES5_EEEEEENS3_IJNS3_IJNS4_ILi1EEES5_EEEEEEEENS_10ViewEngineIPKfEEEEC2ERKSB_RKSF_) ;  /* 0xffff1d9000007944 */ /* 0x000fea0003c3ffff */
[----:B------:R-:W-:Y:S01]  /*18af0*/  MOV R66, R23 ;  /* 0x0000001700427202 */ /* 0x000fe20000000f00 */
[----:B-1----:R1:W5:Y:S01]  /*18b00*/  LDL.64 R6, [R1+0x758] ;  /* 0x0007580001067983 */ /* 0x0023620000100a00 */
[----:B------:R-:W-:Y:S03]  /*18b10*/  MOV R4, 0x18b30 ;  /* 0x00018b3000047802 */ /* 0x000fe60000000f00 */
[----:B-1---5:R-:W-:Y:S05]  /*18b20*/  CALL.REL.NOINC `($_ZN7cutlass13device_kernelIN5flash19enable_sm80_to_sm89INS1_16FlashAttnBwdSm80INS1_25CollectiveMainloopBwdSm80ILi2ELi2EN4cute5tupleIJNS5_1CILi128EEES8_NS7_ILi64EEEEEENS_10bfloat16_tEfNS_4arch4Sm80ELb0ELb0ELb1ELb1ELb1ELb0ELb0ELb0ELi2ELi4ELi4ELi4ELb0EEENS1_21CollectiveEpilogueBwdISA_SB_SD_Li256ELb1ELb0ELi2EEENS1_19SingleTileSchedulerILb1ELb0ELb0ELi128EEEEEEEEEvNT_6ParamsE$_ZN4cute3eso3ESOILb1ELb0EJNS_6LayoutINS_5tupleIJNS3_IJNS_1CILi1EEENS4_ILi2EEES6_EEEEEENS3_IJNS3_IJS5_S5_S6_EEEEEEEENS_10ViewEngineIPjEEEEC2ERKSB_RKSE_) ;  /* 0xffff1bd000007944 */ /* 0x022fea0003c3ffff */
[----:B-1----:R-:W-:Y:S01]  /*18b30*/  MOV R2, R23 ;  /* 0x0000001700027202 */ /* 0x002fe20000000f00 */
[----:B------:R1:W5:Y:S01]  /*18b40*/  LDL.64 R14, [R1+0x758] ;  /* 0x00075800010e7983 */ /* 0x0003620000100a00 */
[----:B------:R-:W-:Y:S01]  /*18b50*/  MOV R4, 0x18b80 ;  /* 0x00018b8000047802 */ /* 0x000fe20000000f00 */
[----:B------:R-:W-:Y:S02]  /*18b60*/  IMAD.MOV.U32 R3, RZ, RZ, R11 ;  /* 0x000000ffff037224 */ /* 0x000fe400078e000b */
[----:B-1---5:R-:W-:Y:S05]  /*18b70*/  CALL.REL.NOINC `($_ZN7cutlass13device_kernelIN5flash19enable_sm80_to_sm89INS1_16FlashAttnBwdSm80INS1_25CollectiveMainloopBwdSm80ILi2ELi2EN4cute5tupleIJNS5_1CILi128EEES8_NS7_ILi64EEEEEENS_10bfloat16_tEfNS_4arch4Sm80ELb0ELb0ELb1ELb1ELb1ELb0ELb0ELb0ELi2ELi4ELi4ELi4ELb0EEENS1_21CollectiveEpilogueBwdISA_SB_SD_Li256ELb1ELb0ELi2EEENS1_19SingleTileSchedulerILb1ELb0ELb0ELi128EEEEEEEEEvNT_6ParamsE$_ZN4cute3eso3ESOILb1ELb0EJNS_6LayoutINS_5tupleIJNS3_IJNS_1CILi1EEENS4_ILi2EEEEEEEEENS3_IJNS3_IJS5_S5_EEEEEEEENS_10ViewEngineIPjEEEEC2ERKSB_RKSE_) ;  /* 0xffff1a7000007944 */ /* 0x022fea0003c3ffff */
[----:B-1----:R-:W-:Y:S01]  /*18b80*/  MOV R2, R23 ;  /* 0x0000001700027202 */ /* 0x002fe20000000f00 */
[----:B------:R1:W5:Y:S01]  /*18b90*/  LDL.64 R16, [R1+0x758] ;  /* 0x0007580001107983 */ /* 0x0003620000100a00 */
[----:B------:R-:W-:Y:S01]  /*18ba0*/  MOV R4, 0x18bd0 ;  /* 0x00018bd000047802 */ /* 0x000fe20000000f00 */
[----:B------:R-:W-:Y:S02]  /*18bb0*/  IMAD.MOV.U32 R3, RZ, RZ, R9 ;  /* 0x000000ffff037224 */ /* 0x000fe400078e0009 */
[----:B-1---5:R-:W-:Y:S05]  /*18bc0*/  CALL.REL.NOINC `($_ZN7cutlass13device_kernelIN5flash19enable_sm80_to_sm89INS1_16FlashAttnBwdSm80INS1_25CollectiveMainloopBwdSm80ILi2ELi2EN4cute5tupleIJNS5_1CILi128EEES8_NS7_ILi64EEEEEENS_10bfloat16_tEfNS_4arch4Sm80ELb0ELb0ELb1ELb1ELb1ELb0ELb0ELb0ELi2ELi4ELi4ELi4ELb0EEENS1_21CollectiveEpilogueBwdISA_SB_SD_Li256ELb1ELb0ELi2EEENS1_19SingleTileSchedulerILb1ELb0ELb0ELi128EEEEEEEEEvNT_6ParamsE$_ZN4cute3eso3ESOILb1ELb0EJNS_6LayoutINS_5tupleIJNS3_IJNS_1CILi2EEES5_EEEEEENS3_IJNS3_IJNS4_ILi1EEES5_EEEEEEEENS_10ViewEngineIPfEEEEC2ERKSB_RKSE_) ;  /* 0xffff1d5000007944 */ /* 0x022fea0003c3ffff */
[----:B-1----:R-:W-:Y:S01]  /*18bd0*/  MOV R2, R23 ;  /* 0x0000001700027202 */ /* 0x002fe20000000f00 */
[----:B------:R1:W5:Y:S01]  /*18be0*/  LDL.64 R62, [R1+0x758] ;  /* 0x00075800013e7983 */ /* 0x0003620000100a00 */
[----:B------:R-:W-:Y:S01]  /*18bf0*/  MOV R4, 0x18c20 ;  /* 0x00018c2000047802 */ /* 0x000fe20000000f00 */
[----:B------:R-:W-:Y:S02]  /*18c00*/  IMAD.MOV.U32 R3, RZ, RZ, R7 ;  /* 0x000000ffff037224 */ /* 0x000fe400078e0007 */
[----:B-1---5:R-:W-:Y:S05]  /*18c10*/  CALL.REL.NOINC `($_ZN7cutlass13device_kernelIN5flash19enable_sm80_to_sm89INS1_16FlashAttnBwdSm80INS1_25CollectiveMainloopBwdSm80ILi2ELi2EN4cute5tupleIJNS5_1CILi128EEES8_NS7_ILi64EEEEEENS_10bfloat16_tEfNS_4arch4Sm80ELb0ELb0ELb1ELb1ELb1ELb0ELb0ELb0ELi2ELi4ELi4ELi4ELb0EEENS1_21CollectiveEpilogueBwdISA_SB_SD_Li256ELb1ELb0ELi2EEENS1_19SingleTileSchedulerILb1ELb0ELb0ELi128EEEEEEEEEvNT_6ParamsE$_ZN4cute3eso3ESOILb1ELb0EJNS_6LayoutINS_5tupleIJNS3_IJNS_1CILi2EEES5_EEEEEENS3_IJNS3_IJNS4_ILi1EEES5_EEEEEEEENS_10ViewEngineIPKfEEEEC2ERKSB_RKSF_) ;  /* 0xffff1c6000007944 */ /* 0x022fea0003c3ffff */
        /* <DEDUP_REMOVED lines=24> */
[----:B-1----:R-:W-:Y:S05]  /*18da0*/  CALL.REL.NOINC `($_ZN7cutlass13device_kernelIN5flash19enable_sm80_to_sm89INS1_16FlashAttnBwdSm80INS1_25CollectiveMainloopBwdSm80ILi2ELi2EN4cute5tupleIJNS5_1CILi128EEES8_NS7_ILi64EEEEEENS_10bfloat16_tEfNS_4arch4Sm80ELb0ELb0ELb1ELb1ELb1ELb0ELb0ELb0ELi2ELi4ELi4ELi4ELb0EEENS1_21CollectiveEpilogueBwdISA_SB_SD_Li256ELb1ELb0ELi2EEENS1_19SingleTileSchedulerILb1ELb0ELb0ELi128EEEEEEEEEvNT_6ParamsE$_ZN4cute3eso3ESOILb1ELb0EJNS_10UnderscoreEiiEEC2ERKS2_RKiS7_) ;  /* 0xfffefb6000007944 */ /* 0x002fea0003c3ffff */
        /* <DEDUP_REMOVED lines=643> */
[----:B------:R-:W-:Y:S02]  /*1b5e0*/  MOV R3, 0x1 ;  /* 0x0000000100037802 */ /* 0x000fe40000000f00 */
        /* <DEDUP_REMOVED lines=18> */
.L_x_1303:
        /* <DEDUP_REMOVED lines=772> */
.L_x_1304:
        /* <DEDUP_REMOVED lines=222> */
[----:B------:R-:W-:Y:S05]  /*1f530*/  CALL.REL.NOINC `($_ZN7cutlass13device_kernelIN5flash19enable_sm80_to_sm89INS1_16FlashAttnBwdSm80INS1_25CollectiveMainloopBwdSm80ILi2ELi2EN4cute5tupleIJNS5_1CILi128EEES8_NS7_ILi64EEEEEENS_10bfloat16_tEfNS_4arch4Sm80ELb0ELb0ELb1ELb1ELb1ELb0ELb0ELb0ELi2ELi4ELi4ELi4ELb0EEENS1_21CollectiveEpilogueBwdISA_SB_SD_Li256ELb1ELb0ELi2EEENS1_19SingleTileSchedulerILb1ELb0ELb0ELi128EEEEEEEEEvNT_6ParamsE$_ZN4cute3eso3ESOILb1ELb0EJNS_10UnderscoreES2_iEEC2ERKS2_S5_RKi) ;  /* 0xfffe935000007944 */ /* 0x000fea0003c3ffff */
        /* <DEDUP_REMOVED lines=37> */
.L_x_1305:
        /* <DEDUP_REMOVED lines=220> */
[----:B-----5:R-:W-:Y:S05]  /*20550*/  CALL.REL.NOINC `($_ZN7cutlass13device_kernelIN5flash19enable_sm80_to_sm89INS1_16FlashAttnBwdSm80INS1_25CollectiveMainloopBwdSm80ILi2ELi2EN4cute5tupleIJNS5_1CILi128EEES8_NS7_ILi64EEEEEENS_10bfloat16_tEfNS_4arch4Sm80ELb0ELb0ELb1ELb1ELb1ELb0ELb0ELb0ELi2ELi4ELi4ELi4ELb0EEENS1_21CollectiveEpilogueBwdISA_SB_SD_Li256ELb1ELb0ELi2EEENS1_19SingleTileSchedulerILb1ELb0ELb0ELi128EEEEEEEEEvNT_6ParamsE$_ZN4cute8smem_ptrIPfECI1NS_12iter_adaptorIS1_S2_EEES1_) ;  /* 0xfffebfd000007944 */ /* 0x020fea0003c3ffff */
[----:B-1----:R1:W5:Y:S01]  /*20560*/  LDL.64 R2, [R1+0x758] ;  /* 0x0007580001027983 */ /* 0x0023620000100a00 */
[----:B------:R-:W-:-:S03]  /*20570*/  MOV R8, 0x20590 ;  /* 0x0002059000087802 */ /* 0x000fc60000000f00 */
[----:B-1---5:R-:W-:Y:S05]  /*20580*/  CALL.REL.NOINC `($_ZN7cutlass13device_kernelIN5flash19enable_sm80_to_sm89INS1_16FlashAttnBwdSm80INS1_25CollectiveMainloopBwdSm80ILi2ELi2EN4cute5tupleIJNS5_1CILi128EEES8_NS7_ILi64EEEEEENS_10bfloat16_tEfNS_4arch4Sm80ELb0ELb0ELb1ELb1ELb1ELb0ELb0ELb0ELi2ELi4ELi4ELi4ELb0EEENS1_21CollectiveEpilogueBwdISA_SB_SD_Li256ELb1ELb0ELi2EEENS1_19SingleTileSchedulerILb1ELb0ELb0ELi128EEEEEEEEEvNT_6ParamsE$_ZN4cute3eso3ESOILb1ELb0EJNS_6LayoutINS_5tupleIJNS3_IJNS_1CILi2EEES5_EEEEEENS3_IJNS3_IJNS4_ILi8EEENS4_ILi64EEEEEEEEEEENS_10ViewEngineINS_8smem_ptrIPfEEEEEEC2ERKSC_RKSH_) ;  /* 0xfffea42000007944 */ /* 0x022fea0003c3ffff */
        /* <DEDUP_REMOVED lines=9> */
[----:B--2--5:R-:W-:Y:S05]  /*20620*/  CALL.REL.NOINC `($_ZN7cutlass13device_kernelIN5flash19enable_sm80_to_sm89INS1_16FlashAttnBwdSm80INS1_25CollectiveMainloopBwdSm80ILi2ELi2EN4cute5tupleIJNS5_1CILi128EEES8_NS7_ILi64EEEEEENS_10bfloat16_tEfNS_4arch4Sm80ELb0ELb0ELb1ELb1ELb1ELb0ELb0ELb0ELi2ELi4ELi4ELi4ELb0EEENS1_21CollectiveEpilogueBwdISA_SB_SD_Li256ELb1ELb0ELi2EEENS1_19SingleTileSchedulerILb1ELb0ELb0ELi128EEEEEEEEEvNT_6ParamsE$_ZN4cute3eso3ESOILb1ELb0EJNS_10UnderscoreEiEEC2ERKS2_RKi) ;  /* 0xfffe82a000007944 */ /* 0x024fea0003c3ffff */
[----:B-1----:R-:W2:Y:S01]  /*20630*/  LDL R3, [R1+0x758] ;  /* 0x0007580001037983 */ /* 0x002ea20000100800 */
[----:B------:R-:W-:Y:S02]  /*20640*/  MOV R6, 0x20670 ;  /* 0x0002067000067802 */ /* 0x000fe40000000f00 */
[----:B--2---:R-:W-:Y:S02]  /*20650*/  SHF.L.U32 R3, R3, 0x7, RZ ;  /* 0x0000000703037819 */ /* 0x004fe400000006ff */
[----:B------:R-:W-:Y:S05]  /*20660*/  CALL.REL.NOINC `($_ZN7cutlass13device_kernelIN5flash19enable_sm80_to_sm89INS1_16FlashAttnBwdSm80INS1_25CollectiveMainloopBwdSm80ILi2ELi2EN4cute5tupleIJNS5_1CILi128EEES8_NS7_ILi64EEEEEENS_10bfloat16_tEfNS_4arch4Sm80ELb0ELb0ELb1ELb1ELb1ELb0ELb0ELb0ELi2ELi4ELi4ELi4ELb0EEENS1_21CollectiveEpilogueBwdISA_SB_SD_Li256ELb1ELb0ELi2EEENS1_19SingleTileSchedulerILb1ELb0ELb0ELi128EEEEEEEEEvNT_6ParamsE$_ZN4cute3eso3ESOILb1ELb0EJNS_6LayoutINS_5tupleIJNS3_IJNS_1CILi2EEES5_EEEEEENS3_IJNS3_IJNS4_ILi8EEENS4_ILi64EEEEEEEEEEEiEEC2ERKSC_RKi) ;  /* 0xfffea38000007944 */ /* 0x000fea0003c3ffff */
[----:B------:R-:W-:Y:S01]  /*20670*/  ULDC.64 UR4, c[0x0][0x118] ;  /* 0x0000460000047ab9 */ /* 0x000fe20000000a00 */
[----:B-1----:R-:W2:Y:S04]  /*20680*/  LDL R2, [R1+0x758] ;  /* 0x0007580001027983 */ /* 0x002ea80000100800 */
[----:B------:R-:W2:Y:S01]  /*20690*/  LD.E.64 R12, [R12.64] ;  /* 0x000000040c0c7980 */ /* 0x000ea2000c101b00 */
[----:B------:R-:W-:-:S02]  /*206a0*/  MOV R6, R23 ;  /* 0x0000001700067202 */ /* 0x000fc40000000f00 */
[----:B------:R-:W-:Y:S01]  /*206b0*/  MOV R8, 0x206e0 ;  /* 0x000206e000087802 */ /* 0x000fe20000000f00 */
[----:B--2---:R-:W-:-:S04]  /*206c0*/  IMAD.WIDE R2, R2, 0x4, R12 ;  /* 0x0000000402027825 */ /* 0x004fc800078e020c */
[----:B------:R-:W-:Y:S05]  /*206d0*/  CALL.REL.NOINC `($_ZN7cutlass13device_kernelIN5flash19enable_sm80_to_sm89INS1_16FlashAttnBwdSm80INS1_25CollectiveMainloopBwdSm80ILi2ELi2EN4cute5tupleIJNS5_1CILi128EEES8_NS7_ILi64EEEEEENS_10bfloat16_tEfNS_4arch4Sm80ELb0ELb0ELb1ELb1ELb1ELb0ELb0ELb0ELi2ELi4ELi4ELi4ELb0EEENS1_21CollectiveEpilogueBwdISA_SB_SD_Li256ELb1ELb0ELi2EEENS1_19SingleTileSchedulerILb1ELb0ELb0ELi128EEEEEEEEEvNT_6ParamsE$_ZN4cute8smem_ptrIPfECI1NS_12iter_adaptorIS1_S2_EEES1_) ;  /* 0xfffebe5000007944 */ /* 0x000fea0003c3ffff */
[----:B-1----:R1:W5:Y:S01]  /*206e0*/  LDL.64 R2, [R1+0x758] ;  /* 0x0007580001027983 */ /* 0x0023620000100a00 */
[----:B------:R-:W-:-:S03]  /*206f0*/  MOV R8, 0x20710 ;  /* 0x0002071000087802 */ /* 0x000fc60000000f00 */
[----:B-1---5:R-:W-:Y:S05]  /*20700*/  CALL.REL.NOINC `($_ZN7cutlass13device_kernelIN5flash19enable_sm80_to_sm89INS1_16FlashAttnBwdSm80INS1_25CollectiveMainloopBwdSm80ILi2ELi2EN4cute5tupleIJNS5_1CILi128EEES8_NS7_ILi64EEEEEENS_10bfloat16_tEfNS_4arch4Sm80ELb0ELb0ELb1ELb1ELb1ELb0ELb0ELb0ELi2ELi4ELi4ELi4ELb0EEENS1_21CollectiveEpilogueBwdISA_SB_SD_Li256ELb1ELb0ELi2EEENS1_19SingleTileSchedulerILb1ELb0ELb0ELi128EEEEEEEEEvNT_6ParamsE$_ZN4cute3eso3ESOILb1ELb0EJNS_6LayoutINS_5tupleIJNS3_IJNS_1CILi2EEES5_EEEEEENS3_IJNS3_IJNS4_ILi8EEENS4_ILi64EEEEEEEEEEENS_10ViewEngineINS_8smem_ptrIPfEEEEEEC2ERKSC_RKSH_) ;  /* 0xfffea2a000007944 */ /* 0x022fea0003c3ffff */
[----:B-1----:R1:W5:Y:S01]  /*20710*/  LDL.64 R2, [R1+0x758] ;  /* 0x0007580001027983 */ /* 0x0023620000100a00 */
[----:B------:R-:W-:Y:S02]  /*20720*/  MOV R9, R5 ;  /* 0x0000000500097202 */ /* 0x000fe40000000f00 */
[----:B------:R-:W-:Y:S02]  /*20730*/  MOV R6, 0x20750 ;  /* 0x0002075000067802 */ /* 0x000fe40000000f00 */
[----:B-1---5:R-:W-:Y:S05]  /*20740*/  CALL.REL.NOINC `($_ZN7cutlass13device_kernelIN5flash19enable_sm80_to_sm89INS1_16FlashAttnBwdSm80INS1_25CollectiveMainloopBwdSm80ILi2ELi2EN4cute5tupleIJNS5_1CILi128EEES8_NS7_ILi64EEEEEENS_10bfloat16_tEfNS_4arch4Sm80ELb0ELb0ELb1ELb1ELb1ELb0ELb0ELb0ELi2ELi4ELi4ELi4ELb0EEENS1_21CollectiveEpilogueBwdISA_SB_SD_Li256ELb1ELb0ELi2EEENS1_19SingleTileSchedulerILb1ELb0ELb0ELi128EEEEEEEEEvNT_6ParamsE$_ZN4cute3eso3ESOILb1ELb0EJNS_6LayoutINS_5tupleIJNS_1CILi1EEENS4_ILi4EEEEEENS3_IJNS4_ILi0EEES5_EEEEENS_10ViewEngineIPfEEEEC2ERKSA_RKSD_) ;  /* 0xfffeb22000007944 */ /* 0x022fea0003c3ffff */
[----:B------:R2:W5:Y:S01]  /*20750*/  LDL.64 R12, [R1+0x758] ;  /* 0x00075800010c7983 */ /* 0x0005620000100a00 */
[----:B-1----:R-:W-:Y:S02]  /*20760*/  MOV R9, R3 ;  /* 0x0000000300097202 */ /* 0x002fe40000000f00 */
[----:B------:R-:W-:Y:S02]  /*20770*/  MOV R6, 0x20790 ;  /* 0x0002079000067802 */ /* 0x000fe40000000f00 */
[----:B--2--5:R-:W-:Y:S05]  /*20780*/  CALL.REL.NOINC `($_ZN7cutlass13device_kernelIN5flash19enable_sm80_to_sm89INS1_16FlashAttnBwdSm80INS1_25CollectiveMainloopBwdSm80ILi2ELi2EN4cute5tupleIJNS5_1CILi128EEES8_NS7_ILi64EEEEEENS_10bfloat16_tEfNS_4arch4Sm80ELb0ELb0ELb1ELb1ELb1ELb0ELb0ELb0ELi2ELi4ELi4ELi4ELb0EEENS1_21CollectiveEpilogueBwdISA_SB_SD_Li256ELb1ELb0ELi2EEENS1_19SingleTileSchedulerILb1ELb0ELb0ELi128EEEEEEEEEvNT_6ParamsE$_ZN4cute3eso3ESOILb1ELb0EJNS_6LayoutINS_5tupleIJNS_1CILi1EEENS3_IJNS4_ILi2EEES6_EEEEEENS3_IJNS4_ILi0EEENS3_IJNS4_ILi8EEENS4_ILi64EEEEEEEEEEENS_10ViewEngineINS_8smem_ptrIPfEEEEEEC2ERKSE_RKSJ_) ;  /* 0xfffeb18000007944 */ /* 0x024fea0003c3ffff */
[----:B-1----:R1:W5:Y:S01]  /*20790*/  LDL.64 R2, [R1+0x758] ;  /* 0x0007580001027983 */ /* 0x0023620000100a00 */
[----:B------:R-:W-:Y:S02]  /*207a0*/  MOV R6, R23 ;  /* 0x0000001700067202 */ /* 0x000fe40000000f00 */
[----:B------:R-:W-:-:S02]  /*207b0*/  MOV R8, 0x207d0 ;  /* 0x000207d000087802 */ /* 0x000fc40000000f00 */
[----:B-1---5:R-:W-:Y:S05]  /*207c0*/  CALL.REL.NOINC `($_ZN7cutlass13device_kernelIN5flash19enable_sm80_to_sm89INS1_16FlashAttnBwdSm80INS1_25CollectiveMainloopBwdSm80ILi2ELi2EN4cute5tupleIJNS5_1CILi128EEES8_NS7_ILi64EEEEEENS_10bfloat16_tEfNS_4arch4Sm80ELb0ELb0ELb1ELb1ELb1ELb0ELb0ELb0ELi2ELi4ELi4ELi4ELb0EEENS1_21CollectiveEpilogueBwdISA_SB_SD_Li256ELb1ELb0ELi2EEENS1_19SingleTileSchedulerILb1ELb0ELb0ELi128EEEEEEEEEvNT_6ParamsE$_ZN4cute8smem_ptrIPfECI1NS_12iter_adaptorIS1_S2_EEES1_) ;  /* 0xfffebd6000007944 */ /* 0x022fea0003c3ffff */
[----:B-1----:R1:W5:Y:S01]  /*207d0*/  LDL.64 R2, [R1+0x758] ;  /* 0x0007580001027983 */ /* 0x0023620000100a00 */
[----:B------:R-:W-:-:S03]  /*207e0*/  MOV R8, 0x20800 ;  /* 0x0002080000087802 */ /* 0x000fc60000000f00 */
[----:B-1---5:R-:W-:Y:S05]  /*207f0*/  CALL.REL.NOINC `($_ZN7cutlass13device_kernelIN5flash19enable_sm80_to_sm89INS1_16FlashAttnBwdSm80INS1_25CollectiveMainloopBwdSm80ILi2ELi2EN4cute5tupleIJNS5_1CILi128EEES8_NS7_ILi64EEEEEENS_10bfloat16_tEfNS_4arch4Sm80ELb0ELb0ELb1ELb1ELb1ELb0ELb0ELb0ELi2ELi4ELi4ELi4ELb0EEENS1_21CollectiveEpilogueBwdISA_SB_SD_Li256ELb1ELb0ELi2EEENS1_19SingleTileSchedulerILb1ELb0ELb0ELi128EEEEEEEEEvNT_6ParamsE$_ZN4cute3eso3ESOILb1ELb0EJNS_6LayoutINS_5tupleIJNS3_IJNS_1CILi2EEES5_EEEEEENS3_IJNS3_IJNS4_ILi8EEENS4_ILi64EEEEEEEEEEENS_10ViewEngineINS_8smem_ptrIPfEEEEEEC2ERKSC_RKSH_) ;  /* 0xfffea1b000007944 */ /* 0x022fea0003c3ffff */
[----:B------:R2:W5:Y:S01]  /*20800*/  LDL.64 R10, [R1+0x758] ;  /* 0x00075800010a7983 */ /* 0x0005620000100a00 */
[----:B-1----:R-:W-:-:S03]  /*20810*/  MOV R6, 0x20830 ;  /* 0x0002083000067802 */ /* 0x002fc60000000f00 */
[----:B--2--5:R-:W-:Y:S05]  /*20820*/  CALL.REL.NOINC `($_ZN7cutlass13device_kernelIN5flash19enable_sm80_to_sm89INS1_16FlashAttnBwdSm80INS1_25CollectiveMainloopBwdSm80ILi2ELi2EN4cute5tupleIJNS5_1CILi128EEES8_NS7_ILi64EEEEEENS_10bfloat16_tEfNS_4arch4Sm80ELb0ELb0ELb1ELb1ELb1ELb0ELb0ELb0ELi2ELi4ELi4ELi4ELb0EEENS1_21CollectiveEpilogueBwdISA_SB_SD_Li256ELb1ELb0ELi2EEENS1_19SingleTileSchedulerILb1ELb0ELb0ELi128EEEEEEEEEvNT_6ParamsE$_ZN4cute3eso3ESOILb1ELb0EJNS_6LayoutINS_5tupleIJNS_1CILi4EEEEEENS3_IJNS4_ILi1EEEEEEEENS_10ViewEngineIPfEEEEC2ERKS9_RKSC_) ;  /* 0xfffeb1a000007944 */ /* 0x024fea0003c3ffff */
        /* <DEDUP_REMOVED lines=272> */
[----:B------:R-:W-:Y:S05]  /*21930*/  CALL.REL.NOINC `($_ZN7cutlass13device_kernelIN5flash19enable_sm80_to_sm89INS1_16FlashAttnBwdSm80INS1_25CollectiveMainloopBwdSm80ILi2ELi2EN4cute5tupleIJNS5_1CILi128EEES8_NS7_ILi64EEEEEENS_10bfloat16_tEfNS_4arch4Sm80ELb0ELb0ELb1ELb1ELb1ELb0ELb0ELb0ELi2ELi4ELi4ELi4ELb0EEENS1_21CollectiveEpilogueBwdISA_SB_SD_Li256ELb1ELb0ELi2EEENS1_19SingleTileSchedulerILb1ELb0ELb0ELi128EEEEEEEEEvNT_6ParamsE$_ZN4cute3eso3ESOILb1ELb0EJNS_6LayoutINS_5tupleIJNS3_IJNS_1CILi2EEES5_EEENS3_IJS5_NS4_ILi8EEEEEEEEENS3_IJNS3_IJS5_NS4_ILi4EEEEEENS3_IJNS4_ILi1EEES7_EEEEEEEENS_10ViewEngineIPfEEEEC2ERKSF_RKSI_) ;  /* 0xfffe91c000007944 */ /* 0x000fea0003c3ffff */
        /* <DEDUP_REMOVED lines=148> */
[----:B-1---5:R-:W-:Y:S05]  /*22280*/  CALL.REL.NOINC `($_ZN7cutlass13device_kernelIN5flash19enable_sm80_to_sm89INS1_16FlashAttnBwdSm80INS1_25CollectiveMainloopBwdSm80ILi2ELi2EN4cute5tupleIJNS5_1CILi128EEES8_NS7_ILi64EEEEEENS_10bfloat16_tEfNS_4arch4Sm80ELb0ELb0ELb1ELb1ELb1ELb0ELb0ELb0ELi2ELi4ELi4ELi4ELb0EEENS1_21CollectiveEpilogueBwdISA_SB_SD_Li256ELb1ELb0ELi2EEENS1_19SingleTileSchedulerILb1ELb0ELb0ELi128EEEEEEEEEvNT_6ParamsE$_ZZN5flash25CollectiveMainloopBwdSm80ILi2ELi2EN4cute5tupleIJNS1_1CILi128EEES4_NS3_ILi64EEEEEEN7cutlass10bfloat16_tEfNS7_4arch4Sm80ELb0ELb0ELb1ELb1ELb1ELb0ELb0ELb0ELi2ELi4ELi4ELi4ELb0EE3mmaINS_16FlashAttnBwdSm80ISB_NS_21CollectiveEpilogueBwdIS6_S8_SA_Li256ELb1ELb0ELi2EEENS_19SingleTileSchedulerILb1ELb0ELb0ELi128EEEE13SharedStorageENS1_6TensorINS1_11ArrayEngineIfLm32EEENS1_6LayoutINS2_IJNS2_IJNS3_ILi2EEESO_EEESO_NS3_ILi4EEEEEENS2_IJNS2_IJNS3_ILi1EEESO_EEESQ_NS3_ILi8EEEEEEEEEEEEbRKNSB_6ParamsERT0_S12_iNS2_IJiiiEEERT_ENKUlRT_iE_clINSK_INSL_IfLm64EEENSN_INS2_IJSP_SO_SU_EEESV_EEEEEEDaS17_i) ;  /* 0xfffef44000007944 */ /* 0x022fea0003c3ffff */
[----:B------:R-:W-:Y:S02]  /*22290*/  MOV R10, RZ ;  /* 0x000000ff000a7202 */ /* 0x000fe40000000f00 */
.L_x_1307:
[----:B-1----:R-:W-:-:S05]  /*222a0*/  MOV R2, 0x222c0 ;  /* 0x000222c000027802 */ /* 0x002fca0000000f00 */
[----:B--2---:R-:W-:Y:S05]  /*222b0*/  CALL.REL.NOINC `($_ZN7cutlass13device_kernelIN5flash19enable_sm80_to_sm89INS1_16FlashAttnBwdSm80INS1_25CollectiveMainloopBwdSm80ILi2ELi2EN4cute5tupleIJNS5_1CILi128EEES8_NS7_ILi64EEEEEENS_10bfloat16_tEfNS_4arch4Sm80ELb0ELb0ELb1ELb1ELb1ELb0ELb0ELb0ELi2ELi4ELi4ELi4ELb0EEENS1_21CollectiveEpilogueBwdISA_SB_SD_Li256ELb1ELb0ELi2EEENS1_19SingleTileSchedulerILb1ELb0ELb0ELi128EEEEEEEEEvNT_6ParamsE$_ZZZN5flash25CollectiveMainloopBwdSm80ILi2ELi2EN4cute5tupleIJNS1_1CILi128EEES4_NS3_ILi64EEEEEEN7cutlass10bfloat16_tEfNS7_4arch4Sm80ELb0ELb0ELb1ELb1ELb1ELb0ELb0ELb0ELi2ELi4ELi4ELi4ELb0EE3mmaINS_16FlashAttnBwdSm80ISB_NS_21CollectiveEpilogueBwdIS6_S8_SA_Li256ELb1ELb0ELi2EEENS_19SingleTileSchedulerILb1ELb0ELb0ELi128EEEE13SharedStorageENS1_6TensorINS1_11ArrayEngineIfLm32EEENS1_6LayoutINS2_IJNS2_IJNS3_ILi2EEESO_EEESO_NS3_ILi4EEEEEENS2_IJNS2_IJNS3_ILi1EEESO_EEESQ_NS3_ILi8EEEEEEEEEEEEbRKNSB_6ParamsERT0_S12_iNS2_IJiiiEEERT_ENKUliT_E_clIZSC_ISJ_SX_EbS10_S12_S12_iS13_S15_EUlRS16_iE_EEDaiS16_ENKUlvE0_clEv) ;  /* 0x0004469000007944 */ /* 0x004fea0003c00000 */
[----:B------:R1:W-:Y:S01]  /*222c0*/  STL [R1+0x770], RZ ;  /* 0x000770ff01007387 */ /* 0x0003e20000100800 */
[----:B------:R-:W-:-:S03]  /*222d0*/  MOV R5, RZ ;  /* 0x000000ff00057202 */ /* 0x000fc60000000f00 */
.L_x_1306:
[----:B------:R-:W-:Y:S01]  /*222e0*/  IMAD.MOV.U32 R3, RZ, RZ, R23 ;  /* 0x000000ffff037224 */ /* 0x000fe200078e0017 */
[----:B-1----:R-:W-:-:S02]  /*222f0*/  MOV R2, R22 ;  /* 0x0000001600027202 */ /* 0x002fc40000000f00 */
[----:B------:R-:W-:Y:S02]  /*22300*/  MOV R8, 0x22320 ;  /* 0x0002232000087802 */ /* 0x000fe40000000f00 */
[----:B-1---5:R-:W-:Y:S05]  /*22310*/  CALL.REL.NOINC `($_ZN7cutlass13device_kernelIN5flash19enable_sm80_to_sm89INS1_16FlashAttnBwdSm80INS1_25CollectiveMainloopBwdSm80ILi2ELi2EN4cute5tupleIJNS5_1CILi128EEES8_NS7_ILi64EEEEEENS_10bfloat16_tEfNS_4arch4Sm80ELb0ELb0ELb1ELb1ELb1ELb0ELb0ELb0ELi2ELi4ELi4ELi4ELb0EEENS1_21CollectiveEpilogueBwdISA_SB_SD_Li256ELb1ELb0ELi2EEENS1_19SingleTileSchedulerILb1ELb0ELb0ELi128EEEEEEEEEvNT_6ParamsE$_ZN4cute3eso3ESOILb0ELb0EJiiEEC2ERKiS4_) ;  /* 0xfffe5b4000007944 */ /* 0x022fea0003c3ffff */
        /* <DEDUP_REMOVED lines=20> */
[----:B------:R-:W-:Y:S05]  /*22460*/  CALL.REL.NOINC `($_ZN7cutlass13device_kernelIN5flash19enable_sm80_to_sm89INS1_16FlashAttnBwdSm80INS1_25CollectiveMainloopBwdSm80ILi2ELi2EN4cute5tupleIJNS5_1CILi128EEES8_NS7_ILi64EEEEEENS_10bfloat16_tEfNS_4arch4Sm80ELb0ELb0ELb1ELb1ELb1ELb0ELb0ELb0ELi2ELi4ELi4ELi4ELb0EEENS1_21CollectiveEpilogueBwdISA_SB_SD_Li256ELb1ELb0ELi2EEENS1_19SingleTileSchedulerILb1ELb0ELb0ELi128EEEEEEEEEvNT_6ParamsE$exp2f) ;  /* 0x000446c000007944 */ /* 0x000fea0003c00000 */
[----:B------:R-:W-:Y:S01]  /*22470*/  IMAD.MOV.U32 R3, RZ, RZ, R23 ;  /* 0x000000ffff037224 */ /* 0x000fe200078e0017 */
[----:B------:R-:W-:Y:S02]  /*22480*/  MOV R2, R22 ;  /* 0x0000001600027202 */ /* 0x000fe40000000f00 */
[----:B------:R-:W-:Y:S02]  /*22490*/  MOV R8, 0x224b0 ;  /* 0x000224b000087802 */ /* 0x000fe40000000f00 */
[----:B-1----:R-:W-:Y:S05]  /*224a0*/  CALL.REL.NOINC `($_ZN7cutlass13device_kernelIN5flash19enable_sm80_to_sm89INS1_16FlashAttnBwdSm80INS1_25CollectiveMainloopBwdSm80ILi2ELi2EN4cute5tupleIJNS5_1CILi128EEES8_NS7_ILi64EEEEEENS_10bfloat16_tEfNS_4arch4Sm80ELb0ELb0ELb1ELb1ELb1ELb0ELb0ELb0ELi2ELi4ELi4ELi4ELb0EEENS1_21CollectiveEpilogueBwdISA_SB_SD_Li256ELb1ELb0ELi2EEENS1_19SingleTileSchedulerILb1ELb0ELb0ELi128EEEEEEEEEvNT_6ParamsE$_ZN4cute3eso3ESOILb0ELb0EJiiEEC2ERKiS4_) ;  /* 0xfffe59b000007944 */ /* 0x002fea0003c3ffff */
        /* <DEDUP_REMOVED lines=93> */
[----:B--2---:R1:W-:Y:S04]  /*22a80*/  STL.64 [R1+0x750], R8 ;  /* 0x0007500801007387 */ /* 0x0043e80000100a00 */
[----:B-1----:R-:W-:Y:S05]  /*22a90*/  CALL.REL.NOINC `($_ZN7cutlass13device_kernelIN5flash19enable_sm80_to_sm89INS1_16FlashAttnBwdSm80INS1_25CollectiveMainloopBwdSm80ILi2ELi2EN4cute5tupleIJNS5_1CILi128EEES8_NS7_ILi64EEEEEENS_10bfloat16_tEfNS_4arch4Sm80ELb0ELb0ELb1ELb1ELb1ELb0ELb0ELb0ELi2ELi4ELi4ELi4ELb0EEENS1_21CollectiveEpilogueBwdISA_SB_SD_Li256ELb1ELb0ELi2EEENS1_19SingleTileSchedulerILb1ELb0ELb0ELi128EEEEEEEEEvNT_6ParamsE$_ZZN4cute4diceINS_5tupleIJNS1_IJiNS1_IJiNS_1CILi0EEEEEEEEENS1_IJNS_10UnderscoreENS1_IJS6_S6_EEEEEEEEES9_EEDaRKT_RKT0_ENKUlRKT_RKT0_E_clIS5_S5_EEDaSI_SL_) ;  /* 0xfffeaea000007944 */ /* 0x002fea0003c3ffff */
[----:B------:R2:W-:Y:S01]  /*22aa0*/  STL.64 [R1+0x7a0], R2 ;  /* 0x0007a00201007387 */ /* 0x0005e20000100a00 */
[----:B------:R-:W-:Y:S02]  /*22ab0*/  IADD3 R56, P0, R40, 0x50, RZ ;  /* 0x0000005028387810 */ /* 0x000fe40007f1e0ff */
[----:B------:R-:W-:-:S03]  /*22ac0*/  MOV R8, 0x22b00 ;  /* 0x00022b0000087802 */ /* 0x000fc60000000f00 */
[----:B------:R-:W-:Y:S02]  /*22ad0*/  IMAD.X R46, RZ, RZ, R39, P0 ;  /* 0x000000ffff2e7224 */ /* 0x000fe400000e0627 */
[----:B------:R-:W-:Y:S02]  /*22ae0*/  IMAD.MOV.U32 R4, RZ, RZ, R56 ;  /* 0x000000ffff047224 */ /* 0x000fe400078e0038 */
[----:B-12---:R-:W-:Y:S05]  /*22af0*/  CALL.REL.NOINC `($_ZN7cutlass13device_kernelIN5flash19enable_sm80_to_sm89INS1_16FlashAttnBwdSm80INS1_25CollectiveMainloopBwdSm80ILi2ELi2EN4cute5tupleIJNS5_1CILi128EEES8_NS7_ILi64EEEEEENS_10bfloat16_tEfNS_4arch4Sm80ELb0ELb0ELb1ELb1ELb1ELb0ELb0ELb0ELi2ELi4ELi4ELi4ELb0EEENS1_21CollectiveEpilogueBwdISA_SB_SD_Li256ELb1ELb0ELi2EEENS1_19SingleTileSchedulerILb1ELb0ELb0ELi128EEEEEEEEEvNT_6ParamsE$_ZZN4cute12filter_tupleINS_5tupleIJNS1_IJiNS1_IJiNS_1CILi0EEEEEEEEENS1_IJNS_10UnderscoreENS1_IJS6_S6_EEEEEEEEES9_ZNS_4diceIS9_S9_EEDaRKT_RKT0_EUlRKT_RKT0_E_EEDaSD_SG_OT1_ENKUlDpSJ_E_clIJNS1_IJiiS3_EEENS1_IJEEEEEEDaSQ_) ;  /* 0xfffe9c2000007944 */ /* 0x006fea0003c3ffff */
[----:B------:R-:W-:Y:S02]  /*22b00*/  MOV R70, 0x22b20 ;  /* 0x00022b2000467802 */ /* 0x000fe40000000f00 */
[----:B-12--5:R-:W-:Y:S05]  /*22b10*/  CALL.REL.NOINC `($_ZN7cutlass13device_kernelIN5flash19enable_sm80_to_sm89INS1_16FlashAttnBwdSm80INS1_25CollectiveMainloopBwdSm80ILi2ELi2EN4cute5tupleIJNS5_1CILi128EEES8_NS7_ILi64EEEEEENS_10bfloat16_tEfNS_4arch4Sm80ELb0ELb0ELb1ELb1ELb1ELb0ELb0ELb0ELi2ELi4ELi4ELi4ELb0EEENS1_21CollectiveEpilogueBwdISA_SB_SD_Li256ELb1ELb0ELi2EEENS1_19SingleTileSchedulerILb1ELb0ELb0ELi128EEEEEEEEEvNT_6ParamsE$_ZZN4cute7idx2crdINS_5tupleIJiiNS_1CILi0EEEEEENS1_IJNS1_IJNS2_ILi4EEENS2_ILi8EEEEEES5_NS2_ILi1EEEEEEEEDaRKT_RKT0_ENKUlRKT_RKT0_E_clIiS7_EEDaSI_SL_) ;  /* 0xfffeddf000007944 */ /* 0x026fea0003c3ffff */
[----:B------:R-:W-:Y:S02]  /*22b20*/  MOV R2, 0x22b40 ;  /* 0x00022b4000027802 */ /* 0x000fe40000000f00 */
[----:B-1----:R-:W-:Y:S05]  /*22b30*/  CALL.REL.NOINC `($_ZN7cutlass13device_kernelIN5flash19enable_sm80_to_sm89INS1_16FlashAttnBwdSm80INS1_25CollectiveMainloopBwdSm80ILi2ELi2EN4cute5tupleIJNS5_1CILi128EEES8_NS7_ILi64EEEEEENS_10bfloat16_tEfNS_4arch4Sm80ELb0ELb0ELb1ELb1ELb1ELb0ELb0ELb0ELi2ELi4ELi4ELi4ELb0EEENS1_21CollectiveEpilogueBwdISA_SB_SD_Li256ELb1ELb0ELi2EEENS1_19SingleTileSchedulerILb1ELb0ELb0ELi128EEEEEEEEEvNT_6ParamsE$_ZZN4cute7idx2crdINS_5tupleIJiiNS_1CILi0EEEEEENS1_IJNS1_IJNS2_ILi4EEENS2_ILi8EEEEEES5_NS2_ILi1EEEEEEEEDaRKT_RKT0_ENKUlRKT_RKT0_E_clIiS5_EEDaSI_SL_) ;  /* 0xfffedda000007944 */ /* 0x002fea0003c3ffff */
[----:B------:R1:W-:Y:S01]  /*22b40*/  STL [R1+0x7a0], R6 ;  /* 0x0007a00601007387 */ /* 0x0003e20000100800 */
[----:B------:R-:W-:Y:S02]  /*22b50*/  MOV R2, R56 ;  /* 0x0000003800027202 */ /* 0x000fe40000000f00 */
        /* <DEDUP_REMOVED lines=26> */
[----:B-1----:R-:W-:Y:S05]  /*22d00*/  CALL.REL.NOINC `($_ZN7cutlass13device_kernelIN5flash19enable_sm80_to_sm89INS1_16FlashAttnBwdSm80INS1_25CollectiveMainloopBwdSm80ILi2ELi2EN4cute5tupleIJNS5_1CILi128EEES8_NS7_ILi64EEEEEENS_10bfloat16_tEfNS_4arch4Sm80ELb0ELb0ELb1ELb1ELb1ELb0ELb0ELb0ELi2ELi4ELi4ELi4ELb0EEENS1_21CollectiveEpilogueBwdISA_SB_SD_Li256ELb1ELb0ELi2EEENS1_19SingleTileSchedulerILb1ELb0ELb0ELi128EEEEEEEEEvNT_6ParamsE$_ZN4cute3eso3ESOILb0ELb0EJiiiEEC2ERKiS4_S4_) ;  /* 0xfffe542000007944 */ /* 0x002fea0003c3ffff */
[----:B------:R2:W5:Y:S04]  /*22d10*/  LDL R5, [R1+0x760] ;  /* 0x0007600001057983 */ /* 0x0005680000100800 */
[----:B-1----:R2:W5:Y:S01]  /*22d20*/  LDL.64 R2, [R1+0x758] ;  /* 0x0007580001027983 */ /* 0x0025620000100a00 */
[----:B------:R-:W-:-:S02]  /*22d30*/  MOV R4, R23 ;  /* 0x0000001700047202 */ /* 0x000fc40000000f00 */
[----:B------:R-:W-:Y:S02]  /*22d40*/  MOV R6, 0x22d60 ;  /* 0x00022d6000067802 */ /* 0x000fe40000000f00 */
[----:B--2--5:R-:W-:Y:S05]  /*22d50*/  CALL.REL.NOINC `($_ZN7cutlass13device_kernelIN5flash19enable_sm80_to_sm89INS1_16FlashAttnBwdSm80INS1_25CollectiveMainloopBwdSm80ILi2ELi2EN4cute5tupleIJNS5_1CILi128EEES8_NS7_ILi64EEEEEENS_10bfloat16_tEfNS_4arch4Sm80ELb0ELb0ELb1ELb1ELb1ELb0ELb0ELb0ELi2ELi4ELi4ELi4ELb0EEENS1_21CollectiveEpilogueBwdISA_SB_SD_Li256ELb1ELb0ELi2EEENS1_19SingleTileSchedulerILb1ELb0ELb0ELi128EEEEEEEEEvNT_6ParamsE$_ZN4cute3eso3ESOILb1ELb0EJNS_1CILi1EEENS_5tupleIJiiiEEENS2_ILi64EEENS4_IJNS2_ILi72EEENS2_ILi144EEENS2_ILi288EEEEEENS2_ILi512EEEEEC2ERKS3_RKS5_RKS6_RKSA_RKSB_) ;  /* 0xfffe62a000007944 */ /* 0x024fea0003c3ffff */
[----:B-1----:R1:W5:Y:S04]  /*22d60*/  LDL R5, [R1+0x760] ;  /* 0x0007600001057983 */ /* 0x0023680000100800 */
[----:B------:R1:W5:Y:S01]  /*22d70*/  LDL.64 R2, [R1+0x758] ;  /* 0x0007580001027983 */ /* 0x0003620000100a00 */
[----:B------:R-:W-:Y:S02]  /*22d80*/  MOV R4, R23 ;  /* 0x0000001700047202 */ /* 0x000fe40000000f00 */
[----:B------:R-:W-:Y:S02]  /*22d90*/  MOV R6, 0x22db0 ;  /* 0x00022db000067802 */ /* 0x000fe40000000f00 */
[----:B-1---5:R-:W-:Y:S05]  /*22da0*/  CALL.REL.NOINC `($_ZN7cutlass13device_kernelIN5flash19enable_sm80_to_sm89INS1_16FlashAttnBwdSm80INS1_25CollectiveMainloopBwdSm80ILi2ELi2EN4cute5tupleIJNS5_1CILi128EEES8_NS7_ILi64EEEEEENS_10bfloat16_tEfNS_4arch4Sm80ELb0ELb0ELb1ELb1ELb1ELb0ELb0ELb0ELi2ELi4ELi4ELi4ELb0EEENS1_21CollectiveEpilogueBwdISA_SB_SD_Li256ELb1ELb0ELi2EEENS1_19SingleTileSchedulerILb1ELb0ELb0ELi128EEEEEEEEEvNT_6ParamsE$_ZN4cute5tupleIJNS0_IJNS_1CILi8EEENS0_IJNS1_ILi2EEES3_S3_EEENS1_ILi1EEES4_S5_EEENS0_IJS5_NS0_IJiiiEEENS1_ILi64EEENS0_IJNS1_ILi72EEENS1_ILi144EEENS1_ILi288EEEEEENS1_ILi512EEEEEEEEC2ERKS6_RKSE_) ;  /* 0xfffe939000007944 */ /* 0x022fea0003c3ffff */
[----:B------:R1:W5:Y:S04]  /*22db0*/  LDL R5, [R1+0x760] ;  /* 0x0007600001057983 */ /* 0x0003680000100800 */
[----:B------:R1:W5:Y:S01]  /*22dc0*/  LDL.64 R2, [R1+0x758] ;  /* 0x0007580001027983 */ /* 0x0003620000100a00 */
[----:B------:R-:W-:-:S03]  /*22dd0*/  MOV R4, 0x22df0 ;  /* 0x00022df000047802 */ /* 0x000fc60000000f00 */
[----:B-1---5:R-:W-:Y:S05]  /*22de0*/  CALL.REL.NOINC `($_ZN7cutlass13device_kernelIN5flash19enable_sm80_to_sm89INS1_16FlashAttnBwdSm80INS1_25CollectiveMainloopBwdSm80ILi2ELi2EN4cute5tupleIJNS5_1CILi128EEES8_NS7_ILi64EEEEEENS_10bfloat16_tEfNS_4arch4Sm80ELb0ELb0ELb1ELb1ELb1ELb0ELb0ELb0ELi2ELi4ELi4ELi4ELb0EEENS1_21CollectiveEpilogueBwdISA_SB_SD_Li256ELb1ELb0ELi2EEENS1_19SingleTileSchedulerILb1ELb0ELb0ELi128EEEEEEEEEvNT_6ParamsE$_ZZN4cute7flattenINS_5tupleIJNS_1CILi1EEENS1_IJiiiEEENS2_ILi64EEENS1_IJNS2_ILi72EEENS2_ILi144EEENS2_ILi288EEEEEENS2_ILi512EEEEEEEEDaRKT_ENKUlRKT_E_clIS4_EEDaSH_) ;  /* 0xfffed67000007944 */ /* 0x022fea0003c3ffff */
[----:B------:R1:W-:Y:S01]  /*22df0*/  STL.64 [R1+0x7a0], R2 ;  /* 0x0007a00201007387 */ /* 0x0003e20000100a00 */
[----:B------:R-:W-:-:S02]  /*22e00*/  MOV R6, R56 ;  /* 0x0000003800067202 */ /* 0x000fc40000000f00 */
[----:B------:R-:W-:Y:S01]  /*22e10*/  MOV R4, 0x22e40 ;  /* 0x00022e4000047802 */ /* 0x000fe20000000f00 */
[----:B------:R1:W-:Y:S04]  /*22e20*/  STL [R1+0x7a8], R5 ;  /* 0x0007a80501007387 */ /* 0x0003e80000100800 */
[----:B-1----:R-:W-:Y:S05]  /*22e30*/  CALL.REL.NOINC `($_ZN7cutlass13device_kernelIN5flash19enable_sm80_to_sm89INS1_16FlashAttnBwdSm80INS1_25CollectiveMainloopBwdSm80ILi2ELi2EN4cute5tupleIJNS5_1CILi128EEES8_NS7_ILi64EEEEEENS_10bfloat16_tEfNS_4arch4Sm80ELb0ELb0ELb1ELb1ELb1ELb0ELb0ELb0ELi2ELi4ELi4ELi4ELb0EEENS1_21CollectiveEpilogueBwdISA_SB_SD_Li256ELb1ELb0ELi2EEENS1_19SingleTileSchedulerILb1ELb0ELb0ELi128EEEEEEEEEvNT_6ParamsE$_ZZN4cute12filter_tupleINS_5tupleIJNS_1CILi1EEENS1_IJiiiEEENS2_ILi64EEENS1_IJNS2_ILi72EEENS2_ILi144EEENS2_ILi288EEEEEENS2_ILi512EEEEEEZNS_7flattenISB_EEDaRKT_EUlRKT_E_EEDaSF_OT0_ENKUlDpSI_E_clIJNS1_IJS3_EEES4_NS1_IJS5_EEES9_NS1_IJSA_EEEEEEDaSM_) ;  /* 0xfffe9f7000007944 */ /* 0x002fea0003c3ffff */
[----:B------:R-:W-:Y:S02]  /*22e40*/  MOV R4, R23 ;  /* 0x0000001700047202 */ /* 0x000fe40000000f00 */
[----:B------:R-:W-:Y:S02]  /*22e50*/  MOV R6, 0x22e70 ;  /* 0x00022e7000067802 */ /* 0x000fe40000000f00 */
        /* <DEDUP_REMOVED lines=42> */
[----:B-1----:R-:W-:Y:S05]  /*23100*/  CALL.REL.NOINC `($_ZN7cutlass13device_kernelIN5flash19enable_sm80_to_sm89INS1_16FlashAttnBwdSm80INS1_25CollectiveMainloopBwdSm80ILi2ELi2EN4cute5tupleIJNS5_1CILi128EEES8_NS7_ILi64EEEEEENS_10bfloat16_tEfNS_4arch4Sm80ELb0ELb0ELb1ELb1ELb1ELb0ELb0ELb0ELi2ELi4ELi4ELi4ELb0EEENS1_21CollectiveEpilogueBwdISA_SB_SD_Li256ELb1ELb0ELi2EEENS1_19SingleTileSchedulerILb1ELb0ELb0ELi128EEEEEEEEEvNT_6ParamsE$_ZZN4cute6detail16composition_implINS_5tupleIJNS_1CILi8EEENS3_ILi2EEES5_S5_S4_S5_EEENS2_IJNS3_ILi1EEEiiiNS3_ILi72EEENS3_ILi512EEEEEENS2_IJNS2_IJS5_S5_S5_EEES5_NS3_ILi4EEEEEENS2_IJNS2_IJS7_S9_S4_EEENS3_ILi4096EEENS3_ILi16EEEEEEEEDaRKT_RKT0_RKT1_RKT2_ENKUlRKT_RKT0_E_clISB_SE_EEDaSW_SZ_) ;  /* 0xfffebd2000007944 */ /* 0x002fea0003c3ffff */
[----:B------:R-:W-:Y:S01]  /*23110*/  IMAD.MOV.U32 R4, RZ, RZ, R50 ;  /* 0x000000ffff047224 */ /* 0x000fe200078e0032 */
[----:B------:R-:W-:Y:S01]  /*23120*/  MOV R2, R56 ;  /* 0x0000003800027202 */ /* 0x000fe20000000f00 */
[----:B------:R-:W-:Y:S01]  /*23130*/  IMAD.MOV.U32 R5, RZ, RZ, R45 ;  /* 0x000000ffff057224 */ /* 0x000fe200078e002d */
[----:B------:R-:W-:Y:S02]  /*23140*/  MOV R3, R46 ;  /* 0x0000002e00037202 */ /* 0x000fe40000000f00 */
[----:B------:R-:W-:-:S02]  /*23150*/  MOV R60, 0x23170 ;  /* 0x00023170003c7802 */ /* 0x000fc40000000f00 */
        /* <DEDUP_REMOVED lines=23> */
[----:B-1----:R-:W-:Y:S01]  /*232d0*/  IMAD.MOV.U32 R2, RZ, RZ, R4 ;  /* 0x000000ffff027224 */ /* 0x002fe200078e0004 */
[----:B------:R-:W-:-:S02]  /*232e0*/  MOV R3, R5 ;  /* 0x0000000500037202 */ /* 0x000fc40000000f00 */
        /* <DEDUP_REMOVED lines=10> */
[----:B------:R-:W-:-:S03]  /*23390*/  MOV R4, 0x233b0 ;  /* 0x000233b000047802 */ /* 0x000fc60000000f00 */
        /* <DEDUP_REMOVED lines=17> */
[----:B--2--5:R-:W-:Y:S05]  /*234b0*/  CALL.REL.NOINC `($_ZN7cutlass13device_kernelIN5flash19enable_sm80_to_sm89INS1_16FlashAttnBwdSm80INS1_25CollectiveMainloopBwdSm80ILi2ELi2EN4cute5tupleIJNS5_1CILi128EEES8_NS7_ILi64EEEEEENS_10bfloat16_tEfNS_4arch4Sm80ELb0ELb0ELb1ELb1ELb1ELb0ELb0ELb0ELi2ELi4ELi4ELi4ELb0EEENS1_21CollectiveEpilogueBwdISA_SB_SD_Li256ELb1ELb0ELi2EEENS1_19SingleTileSchedulerILb1ELb0ELb0ELi128EEEEEEEEEvNT_6ParamsE$_ZN4cute3eso3ESOILb1ELb0EJNS_14ComposedLayoutINS_7SwizzleILi3ELi3ELi3EEENS_1CILi0EEENS_6LayoutINS_5tupleIJNS8_IJNS8_IJNS5_ILi4EEENS5_ILi8EEEEEENS8_IJNS5_ILi2EEENS5_ILi1EEEEEEEEENS8_IJNS8_IJSC_SC_EEENS8_IJSA_S9_EEEEEEEEENS8_IJNS8_IJNS8_IJSC_NS5_ILi64EEEEEENS8_IJNS5_ILi512EEES6_EEEEEENS8_IJNS8_IJSD_SA_EEENS8_IJNS5_ILi1024EEENS5_ILi16EEEEEEEEEEEEEEEENS_10ViewEngineINS_8smem_ptrIPN7cutlass10bfloat16_tEEEEEEEC2ERKSW_RKS13_) ;  /* 0xfffe54c000007944 */ /* 0x024fea0003c3ffff */
[----:B------:R-:W-:Y:S01]  /*234c0*/  ULDC.64 UR4, c[0x0][0x118] ;  /* 0x0000460000047ab9 */ /* 0x000fe20000000a00 */
[----:B------:R2:W5:Y:S04]  /*234d0*/  LDL.64 R60, [R1+0x758] ;  /* 0x00075800013c7983 */ /* 0x0005680000100a00 */
[----:B-1----:R2:W5:Y:S01]  /*234e0*/  LD.E R3, [R10.64+0xc] ;  /* 0x00000c040a037980 */ /* 0x002562000c101900 */
[----:B------:R-:W-:Y:S02]  /*234f0*/  MOV R2, R23 ;  /* 0x0000001700027202 */ /* 0x000fe40000000f00 */
[----:B------:R-:W-:-:S02]  /*23500*/  MOV R6, 0x23520 ;  /* 0x0002352000067802 */ /* 0x000fc40000000f00 */
        /* <DEDUP_REMOVED lines=19> */
[----:B------:R-:W-:Y:S02]  /*23640*/  MOV R4, R56 ;  /* 0x0000003800047202 */ /* 0x000fe40000000f00 */
[----:B------:R-:W-:Y:S02]  /*23650*/  MOV R8, 0x23670 ;  /* 0x0002367000087802 */ /* 0x000fe40000000f00 */
[----:B-12---:R-:W-:Y:S05]  /*23660*/  CALL.REL.NOINC `($_ZN7cutlass13device_kernelIN5flash19enable_sm80_to_sm89INS1_16FlashAttnBwdSm80INS1_25CollectiveMainloopBwdSm80ILi2ELi2EN4cute5tupleIJNS5_1CILi128EEES8_NS7_ILi64EEEEEENS_10bfloat16_tEfNS_4arch4Sm80ELb0ELb0ELb1ELb1ELb1ELb0ELb0ELb0ELi2ELi4ELi4ELi4ELb0EEENS1_21CollectiveEpilogueBwdISA_SB_SD_Li256ELb1ELb0ELi2EEENS1_19SingleTileSchedulerILb1ELb0ELb0ELi128EEEEEEEEEvNT_6ParamsE$_ZZN4cute12filter_tupleINS_5tupleIJNS1_IJiNS1_IJiNS_1CILi0EEEEEEEEENS1_IJNS_10UnderscoreENS1_IJS6_S6_EEEEEEEEES9_ZNS_4diceIS9_S9_EEDaRKT_RKT0_EUlRKT_RKT0_E_EEDaSD_SG_OT1_ENKUlDpSJ_E_clIJNS1_IJiiS3_EEENS1_IJEEEEEEDaSQ_) ;  /* 0xfffe90b000007944 */ /* 0x006fea0003c3ffff */
[----:B------:R-:W-:Y:S02]  /*23670*/  MOV R70, 0x23690 ;  /* 0x0002369000467802 */ /* 0x000fe40000000f00 */
[----:B-12--5:R-:W-:Y:S05]  /*23680*/  CALL.REL.NOINC `($_ZN7cutlass13device_kernelIN5flash19enable_sm80_to_sm89INS1_16FlashAttnBwdSm80INS1_25CollectiveMainloopBwdSm80ILi2ELi2EN4cute5tupleIJNS5_1CILi128EEES8_NS7_ILi64EEEEEENS_10bfloat16_tEfNS_4arch4Sm80ELb0ELb0ELb1ELb1ELb1ELb0ELb0ELb0ELi2ELi4ELi4ELi4ELb0EEENS1_21CollectiveEpilogueBwdISA_SB_SD_Li256ELb1ELb0ELi2EEENS1_19SingleTileSchedulerILb1ELb0ELb0ELi128EEEEEEEEEvNT_6ParamsE$_ZZN4cute7idx2crdINS_5tupleIJiiNS_1CILi0EEEEEENS1_IJNS1_IJNS2_ILi4EEENS2_ILi8EEEEEENS2_ILi2EEENS2_ILi1EEEEEEEEDaRKT_RKT0_ENKUlRKT_RKT0_E_clIiS7_EEDaSJ_SM_) ;  /* 0xfffece0000007944 */ /* 0x026fea0003c3ffff */
[----:B------:R-:W-:Y:S02]  /*23690*/  MOV R2, 0x236b0 ;  /* 0x000236b000027802 */ /* 0x000fe40000000f00 */
[----:B-1----:R-:W-:Y:S05]  /*236a0*/  CALL.REL.NOINC `($_ZN7cutlass13device_kernelIN5flash19enable_sm80_to_sm89INS1_16FlashAttnBwdSm80INS1_25CollectiveMainloopBwdSm80ILi2ELi2EN4cute5tupleIJNS5_1CILi128EEES8_NS7_ILi64EEEEEENS_10bfloat16_tEfNS_4arch4Sm80ELb0ELb0ELb1ELb1ELb1ELb0ELb0ELb0ELi2ELi4ELi4ELi4ELb0EEENS1_21CollectiveEpilogueBwdISA_SB_SD_Li256ELb1ELb0ELi2EEENS1_19SingleTileSchedulerILb1ELb0ELb0ELi128EEEEEEEEEvNT_6ParamsE$_ZZN4cute7idx2crdINS_5tupleIJiiNS_1CILi0EEEEEENS1_IJNS1_IJNS2_ILi4EEENS2_ILi8EEEEEENS2_ILi2EEENS2_ILi1EEEEEEEEDaRKT_RKT0_ENKUlRKT_RKT0_E_clIiS8_EEDaSJ_SM_) ;  /* 0xfffed20000007944 */ /* 0x002fea0003c3ffff */
[----:B------:R1:W-:Y:S01]  /*236b0*/  STL [R1+0x7a0], R6 ;  /* 0x0007a00601007387 */ /* 0x0003e20000100800 */
[----:B------:R-:W-:Y:S02]  /*236c0*/  MOV R2, R56 ;  /* 0x0000003800027202 */ /* 0x000fe40000000f00 */
[----:B------:R-:W-:-:S02]  /*236d0*/  MOV R70, 0x236f0 ;  /* 0x000236f000467802 */ /* 0x000fc40000000f00 */
        /* <DEDUP_REMOVED lines=102> */
[----:B------:R-:W-:-:S05]  /*23d40*/  LEA.HI R6, R13, R13, RZ, 0x1d ;  /* 0x0000000d0d067211 */ /* 0x000fca00078fe8ff */
        /* <DEDUP_REMOVED lines=553> */
[----:B------:R1:W-:Y:S02]  /*25fe0*/  ST.E [R8.64+0xc], R7 ;  /* 0x00000c0708007985 */ /* 0x0003e4000c101904 */
.L_x_1311:
[----:B------:R-:W-:-:S13]  /*25ff0*/  ISETP.NE.AND P0, PT, R47, 0x3, PT ;  /* 0x000000032f00780c */ /* 0x000fda0003f05270 */
[----:B-1----:R-:W-:Y:S05]  /*26000*/  @!P0 BRA `(.L_x_1308) ;  /* 0x0000205000008947 */ /* 0x002fea0003800000 */
[----:B------:R-:W-:Y:S01]  /*26010*/  IADD3 R14, R47, 0x1, RZ ;  /* 0x000000012f0e7810 */ /* 0x000fe20007ffe0ff */
[----:B------:R-:W-:Y:S01]  /*26020*/  IMAD.MOV.U32 R2, RZ, RZ, R23 ;  /* 0x000000ffff027224 */ /* 0x000fe200078e0017 */
[----:B-1----:R-:W-:-:S03]  /*26030*/  MOV R8, 0x26060 ;  /* 0x0002606000087802 */ /* 0x002fc60000000f00 */
[----:B------:R-:W-:Y:S02]  /*26040*/  IMAD.MOV.U32 R3, RZ, RZ, R14 ;  /* 0x000000ffff037224 */ /* 0x000fe400078e000e */
[----:B------:R-:W-:Y:S05]  /*26050*/  CALL.REL.NOINC `($_ZN7cutlass13device_kernelIN5flash19enable_sm80_to_sm89INS1_16FlashAttnBwdSm80INS1_25CollectiveMainloopBwdSm80ILi2ELi2EN4cute5tupleIJNS5_1CILi128EEES8_NS7_ILi64EEEEEENS_10bfloat16_tEfNS_4arch4Sm80ELb0ELb0ELb1ELb1ELb1ELb0ELb0ELb0ELi2ELi4ELi4ELi4ELb0EEENS1_21CollectiveEpilogueBwdISA_SB_SD_Li256ELb1ELb0ELi2EEENS1_19SingleTileSchedulerILb1ELb0ELb0ELi128EEEEEEEEEvNT_6ParamsE$_ZN4cute3eso3ESOILb1ELb0EJNS_10UnderscoreES2_iEEC2ERKS2_S5_RKi) ;  /* 0xfffe283000007944 */ /* 0x000fea0003c3ffff */
        /* <DEDUP_REMOVED lines=21> */
[----:B------:R-:W-:Y:S02]  /*261b0*/  MOV R3, R14 ;  /* 0x0000000e00037202 */ /* 0x000fe40000000f00 */
        /* <DEDUP_REMOVED lines=198> */
[----:B------:R-:W-:-:S02]  /*26e20*/  MOV R2, R23 ;  /* 0x0000001700027202 */ /* 0x000fc40000000f00 */
        /* <DEDUP_REMOVED lines=290> */
[----:B-1----:R-:W-:Y:S05]  /*28050*/  CALL.REL.NOINC `($_ZN7cutlass13device_kernelIN5flash19enable_sm80_to_sm89INS1_16FlashAttnBwdSm80INS1_25CollectiveMainloopBwdSm80ILi2ELi2EN4cute5tupleIJNS5_1CILi128EEES8_NS7_ILi64EEEEEENS_10bfloat16_tEfNS_4arch4Sm80ELb0ELb0ELb1ELb1ELb1ELb0ELb0ELb0ELi2ELi4ELi4ELi4ELb0EEENS1_21CollectiveEpilogueBwdISA_SB_SD_Li256ELb1ELb0ELi2EEENS1_19SingleTileSchedulerILb1ELb0ELb0ELi128EEEEEEEEEvNT_6ParamsE$_ZZN5flash25CollectiveMainloopBwdSm80ILi2ELi2EN4cute5tupleIJNS1_1CILi128EEES4_NS3_ILi64EEEEEEN7cutlass10bfloat16_tEfNS7_4arch4Sm80ELb0ELb0ELb1ELb1ELb1ELb0ELb0ELb0ELi2ELi4ELi4ELi4ELb0EE3mmaINS_16FlashAttnBwdSm80ISB_NS_21CollectiveEpilogueBwdIS6_S8_SA_Li256ELb1ELb0ELi2EEENS_19SingleTileSchedulerILb1ELb0ELb0ELi128EEEE13SharedStorageENS1_6TensorINS1_11ArrayEngineIfLm32EEENS1_6LayoutINS2_IJNS2_IJNS3_ILi2EEESO_EEESO_NS3_ILi4EEEEEENS2_IJNS2_IJNS3_ILi1EEESO_EEESQ_NS3_ILi8EEEEEEEEEEEEbRKNSB_6ParamsERT0_S12_iNS2_IJiiiEEERT_ENKUlvE_clEv) ;  /* 0x00037fd000007944 */ /* 0x002fea0003c00000 */
.L_x_1308:
[----:B------:R-:W-:Y:S01]  /*28060*/  IMAD.MOV.U32 R2, RZ, RZ, R23 ;  /* 0x000000ffff027224 */ /* 0x000fe200078e0017 */
[----:B------:R-:W-:Y:S01]  /*28070*/  MOV R3, R47 ;  /* 0x0000002f00037202 */ /* 0x000fe20000000f00 */
[----:B------:R-:W-:Y:S01]  /*28080*/  IMAD.MOV.U32 R57, RZ, RZ, RZ ;  /* 0x000000ffff397224 */ /* 0x000fe200078e00ff */
[----:B-1----:R-:W-:-:S02]  /*28090*/  MOV R8, 0x280b0 ;  /* 0x000280b000087802 */ /* 0x002fc40000000f00 */
[----:B------:R-:W-:Y:S05]  /*280a0*/  CALL.REL.NOINC `($_ZN7cutlass13device_kernelIN5flash19enable_sm80_to_sm89INS1_16FlashAttnBwdSm80INS1_25CollectiveMainloopBwdSm80ILi2ELi2EN4cute5tupleIJNS5_1CILi128EEES8_NS7_ILi64EEEEEENS_10bfloat16_tEfNS_4arch4Sm80ELb0ELb0ELb1ELb1ELb1ELb0ELb0ELb0ELi2ELi4ELi4ELi4ELb0EEENS1_21CollectiveEpilogueBwdISA_SB_SD_Li256ELb1ELb0ELi2EEENS1_19SingleTileSchedulerILb1ELb0ELb0ELi128EEEEEEEEEvNT_6ParamsE$_ZN4cute3eso3ESOILb1ELb0EJNS_10UnderscoreES2_iEEC2ERKS2_S5_RKi) ;  /* 0xfffe07e000007944 */ /* 0x000fea0003c3ffff */
        /* <DEDUP_REMOVED lines=18> */
[----:B------:R-:W-:Y:S02]  /*281d0*/  MOV R3, R47 ;  /* 0x0000002f00037202 */ /* 0x000fe40000000f00 */
        /* <DEDUP_REMOVED lines=18> */
.L_x_1309:
[----:B------:R-:W-:Y:S01]  /*28300*/  IMAD.MOV.U32 R79, RZ, RZ, R23 ;  /* 0x000000ffff4f7224 */ /* 0x000fe200078e0017 */
[----:B------:R-:W-:Y:S01]  /*28310*/  LOP3.LUT R80, R57, 0x1, RZ, 0xc0, !PT ;  /* 0x0000000139507812 */ /* 0x000fe200078ec0ff */
[----:B-1----:R-:W-:Y:S01]  /*28320*/  IMAD.MOV.U32 R67, RZ, RZ, R22 ;  /* 0x000000ffff437224 */ /* 0x002fe200078e0016 */
[----:B------:R-:W-:Y:S02]  /*28330*/  MOV R78, 0x28350 ;  /* 0x00028350004e7802 */ /* 0x000fe40000000f00 */
        /* <DEDUP_REMOVED lines=214> */
.L_x_1310:
[----:B------:R-:W2:Y:S01]  /*290a0*/  LDL.64 R2, [R24+0xa0] ;  /* 0x0000a00018027983 */ /* 0x000ea20000100a00 */
[----:B------:R-:W-:Y:S01]  /*290b0*/  ULDC.64 UR4, c[0x0][0x118] ;  /* 0x0000460000047ab9 */ /* 0x000fe20000000a00 */
[----:B-1----:R-:W-:Y:S02]  /*290c0*/  MOV R6, R23 ;  /* 0x0000001700067202 */ /* 0x002fe40000000f00 */
[----:B------:R-:W-:Y:S01]  /*290d0*/  MOV R8, 0x29100 ;  /* 0x0002910000087802 */ /* 0x000fe20000000f00 */
[----:B--2---:R-:W5:Y:S04]  /*290e0*/  LD.E.64 R2, [R2.64] ;  /* 0x0000000402027980 */ /* 0x004f68000c101b00 */
[----:B-----5:R-:W-:Y:S05]  /*290f0*/  CALL.REL.NOINC `($_ZN7cutlass13device_kernelIN5flash19enable_sm80_to_sm89INS1_16FlashAttnBwdSm80INS1_25CollectiveMainloopBwdSm80ILi2ELi2EN4cute5tupleIJNS5_1CILi128EEES8_NS7_ILi64EEEEEENS_10bfloat16_tEfNS_4arch4Sm80ELb0ELb0ELb1ELb1ELb1ELb0ELb0ELb0ELi2ELi4ELi4ELi4ELb0EEENS1_21CollectiveEpilogueBwdISA_SB_SD_Li256ELb1ELb0ELi2EEENS1_19SingleTileSchedulerILb1ELb0ELb0ELi128EEEEEEEEEvNT_6ParamsE$_ZN4cute8smem_ptrIPfECI1NS_12iter_adaptorIS1_S2_EEES1_) ;  /* 0xfffe343000007944 */ /* 0x020fea0003c3ffff */
[----:B-1----:R1:W5:Y:S01]  /*29100*/  LDL.64 R2, [R1+0x758] ;  /* 0x0007580001027983 */ /* 0x0023620000100a00 */
[----:B------:R-:W-:-:S03]  /*29110*/  MOV R8, 0x29130 ;  /* 0x0002913000087802 */ /* 0x000fc60000000f00 */
[----:B-1---5:R-:W-:Y:S05]  /*29120*/  CALL.REL.NOINC `($_ZN7cutlass13device_kernelIN5flash19enable_sm80_to_sm89INS1_16FlashAttnBwdSm80INS1_25CollectiveMainloopBwdSm80ILi2ELi2EN4cute5tupleIJNS5_1CILi128EEES8_NS7_ILi64EEEEEENS_10bfloat16_tEfNS_4arch4Sm80ELb0ELb0ELb1ELb1ELb1ELb0ELb0ELb0ELi2ELi4ELi4ELi4ELb0EEENS1_21CollectiveEpilogueBwdISA_SB_SD_Li256ELb1ELb0ELi2EEENS1_19SingleTileSchedulerILb1ELb0ELb0ELi128EEEEEEEEEvNT_6ParamsE$_ZN4cute3eso3ESOILb1ELb0EJNS_6LayoutINS_5tupleIJNS3_IJNS_1CILi2EEES5_EEEEEENS3_IJNS3_IJNS4_ILi8EEENS4_ILi64EEEEEEEEEEENS_10ViewEngineINS_8smem_ptrIPfEEEEEEC2ERKSC_RKSH_) ;  /* 0xfffe188000007944 */ /* 0x022fea0003c3ffff */
[----:B------:R2:W-:Y:S04]  /*29130*/  STL.128 [R1+0xa50], RZ ;  /* 0x000a50ff01007387 */ /* 0x0005e80000100c00 */
[----:B------:R2:W5:Y:S01]  /*29140*/  LDL.64 R12, [R24+0xa0] ;  /* 0x0000a000180c7983 */ /* 0x0005620000100a00 */
[----:B------:R-:W-:Y:S01]  /*29150*/  IADD3 R7, P0, R40, 0x300, RZ ;  /* 0x0000030028077810 */ /* 0x000fe20007f1e0ff */
[----:B-1----:R-:W-:Y:S01]  /*29160*/  IMAD.MOV.U32 R2, RZ, RZ, R23 ;  /* 0x000000ffff027224 */ /* 0x002fe200078e0017 */
[----:B------:R-:W-:-:S02]  /*29170*/  MOV R3, R43 ;  /* 0x0000002b00037202 */ /* 0x000fc40000000f00 */
[----:B------:R-:W-:Y:S01]  /*29180*/  MOV R10, 0x291b0 ;  /* 0x000291b0000a7802 */ /* 0x000fe20000000f00 */
[----:B------:R-:W-:-:S03]  /*29190*/  IMAD.X R4, RZ, RZ, R39, P0 ;  /* 0x000000ffff047224 */ /* 0x000fc600000e0627 */
        /* <DEDUP_REMOVED lines=16> */
[----:B------:R-:W-:Y:S01]  /*292a0*/  IMAD.MOV.U32 R9, RZ, RZ, R4 ;  /* 0x000000ffff097224 */ /* 0x000fe200078e0004 */
[----:B------:R-:W-:Y:S02]  /*292b0*/  MOV R16, R7 ;  /* 0x0000000700107202 */ /* 0x000fe40000000f00 */
[----:B------:R-:W-:Y:S02]  /*292c0*/  MOV R6, 0x292e0 ;  /* 0x000292e000067802 */ /* 0x000fe40000000f00 */
[----:B-1---5:R-:W-:Y:S05]  /*292d0*/  CALL.REL.NOINC `($_ZN7cutlass13device_kernelIN5flash19enable_sm80_to_sm89INS1_16FlashAttnBwdSm80INS1_25CollectiveMainloopBwdSm80ILi2ELi2EN4cute5tupleIJNS5_1CILi128EEES8_NS7_ILi64EEEEEENS_10bfloat16_tEfNS_4arch4Sm80ELb0ELb0ELb1ELb1ELb1ELb0ELb0ELb0ELi2ELi4ELi4ELi4ELb0EEENS1_21CollectiveEpilogueBwdISA_SB_SD_Li256ELb1ELb0ELi2EEENS1_19SingleTileSchedulerILb1ELb0ELb0ELi128EEEEEEEEEvNT_6ParamsE$_ZN4cute3eso3ESOILb1ELb0EJNS_6LayoutINS_5tupleIJNS_1CILi1EEENS4_ILi4EEEEEENS3_IJNS4_ILi0EEES5_EEEEENS_10ViewEngineIPfEEEEC2ERKSA_RKSD_) ;  /* 0xfffe269000007944 */ /* 0x022fea0003c3ffff */
[----:B-1----:R1:W5:Y:S01]  /*292e0*/  LDL.64 R4, [R1+0x758] ;  /* 0x0007580001047983 */ /* 0x0023620000100a00 */
[----:B------:R-:W-:Y:S02]  /*292f0*/  MOV R9, R3 ;  /* 0x0000000300097202 */ /* 0x000fe40000000f00 */
[----:B------:R-:W-:Y:S02]  /*29300*/  MOV R6, 0x29320 ;  /* 0x0002932000067802 */ /* 0x000fe40000000f00 */
[----:B-1---5:R-:W-:Y:S05]  /*29310*/  CALL.REL.NOINC `($_ZN7cutlass13device_kernelIN5flash19enable_sm80_to_sm89INS1_16FlashAttnBwdSm80INS1_25CollectiveMainloopBwdSm80ILi2ELi2EN4cute5tupleIJNS5_1CILi128EEES8_NS7_ILi64EEEEEENS_10bfloat16_tEfNS_4arch4Sm80ELb0ELb0ELb1ELb1ELb1ELb0ELb0ELb0ELi2ELi4ELi4ELi4ELb0EEENS1_21CollectiveEpilogueBwdISA_SB_SD_Li256ELb1ELb0ELi2EEENS1_19SingleTileSchedulerILb1ELb0ELb0ELi128EEEEEEEEEvNT_6ParamsE$_ZN4cute3eso3ESOILb1ELb0EJNS_6LayoutINS_5tupleIJNS_1CILi1EEENS3_IJNS4_ILi2EEES6_EEEEEENS3_IJNS4_ILi0EEENS3_IJNS4_ILi8EEENS4_ILi64EEEEEEEEEEENS_10ViewEngineINS_8smem_ptrIPfEEEEEEC2ERKSE_RKSJ_) ;  /* 0xfffe25f000007944 */ /* 0x022fea0003c3ffff */
[----:B-1----:R1:W5:Y:S01]  /*29320*/  LDL.64 R2, [R1+0x758] ;  /* 0x0007580001027983 */ /* 0x0023620000100a00 */
[----:B------:R-:W-:-:S02]  /*29330*/  MOV R6, R23 ;  /* 0x0000001700067202 */ /* 0x000fc40000000f00 */
[----:B------:R-:W-:Y:S02]  /*29340*/  MOV R8, 0x29360 ;  /* 0x0002936000087802 */ /* 0x000fe40000000f00 */
[----:B-1---5:R-:W-:Y:S05]  /*29350*/  CALL.REL.NOINC `($_ZN7cutlass13device_kernelIN5flash19enable_sm80_to_sm89INS1_16FlashAttnBwdSm80INS1_25CollectiveMainloopBwdSm80ILi2ELi2EN4cute5tupleIJNS5_1CILi128EEES8_NS7_ILi64EEEEEENS_10bfloat16_tEfNS_4arch4Sm80ELb0ELb0ELb1ELb1ELb1ELb0ELb0ELb0ELi2ELi4ELi4ELi4ELb0EEENS1_21CollectiveEpilogueBwdISA_SB_SD_Li256ELb1ELb0ELi2EEENS1_19SingleTileSchedulerILb1ELb0ELb0ELi128EEEEEEEEEvNT_6ParamsE$_ZN4cute8smem_ptrIPfECI1NS_12iter_adaptorIS1_S2_EEES1_) ;  /* 0xfffe31d000007944 */ /* 0x022fea0003c3ffff */
[----:B-1----:R1:W5:Y:S01]  /*29360*/  LDL.64 R2, [R1+0x758] ;  /* 0x0007580001027983 */ /* 0x0023620000100a00 */
[----:B------:R-:W-:-:S03]  /*29370*/  MOV R8, 0x29390 ;  /* 0x0002939000087802 */ /* 0x000fc60000000f00 */
[----:B-1---5:R-:W-:Y:S05]  /*29380*/  CALL.REL.NOINC `($_ZN7cutlass13device_kernelIN5flash19enable_sm80_to_sm89INS1_16FlashAttnBwdSm80INS1_25CollectiveMainloopBwdSm80ILi2ELi2EN4cute5tupleIJNS5_1CILi128EEES8_NS7_ILi64EEEEEENS_10bfloat16_tEfNS_4arch4Sm80ELb0ELb0ELb1ELb1ELb1ELb0ELb0ELb0ELi2ELi4ELi4ELi4ELb0EEENS1_21CollectiveEpilogueBwdISA_SB_SD_Li256ELb1ELb0ELi2EEENS1_19SingleTileSchedulerILb1ELb0ELb0ELi128EEEEEEEEEvNT_6ParamsE$_ZN4cute3eso3ESOILb1ELb0EJNS_6LayoutINS_5tupleIJNS3_IJNS_1CILi2EEES5_EEEEEENS3_IJNS3_IJNS4_ILi8EEENS4_ILi64EEEEEEEEEEENS_10ViewEngineINS_8smem_ptrIPfEEEEEEC2ERKSC_RKSH_) ;  /* 0xfffe162000007944 */ /* 0x022fea0003c3ffff */
[----:B------:R2:W5:Y:S01]  /*29390*/  LDL.64 R10, [R1+0x758] ;  /* 0x00075800010a7983 */ /* 0x0005620000100a00 */
[----:B------:R-:W-:Y:S01]  /*293a0*/  IMAD.MOV.U32 R12, RZ, RZ, R4 ;  /* 0x000000ffff0c7224 */ /* 0x000fe200078e0004 */
[----:B------:R-:W-:Y:S02]  /*293b0*/  MOV R13, R5 ;  /* 0x00000005000d7202 */ /* 0x000fe40000000f00 */
[----:B-1----:R-:W-:Y:S02]  /*293c0*/  MOV R6, 0x293e0 ;  /* 0x000293e000067802 */ /* 0x002fe40000000f00 */
[----:B--2--5:R-:W-:Y:S05]  /*293d0*/  CALL.REL.NOINC `($_ZN7cutlass13device_kernelIN5flash19enable_sm80_to_sm89INS1_16FlashAttnBwdSm80INS1_25CollectiveMainloopBwdSm80ILi2ELi2EN4cute5tupleIJNS5_1CILi128EEES8_NS7_ILi64EEEEEENS_10bfloat16_tEfNS_4arch4Sm80ELb0ELb0ELb1ELb1ELb1ELb0ELb0ELb0ELi2ELi4ELi4ELi4ELb0EEENS1_21CollectiveEpilogueBwdISA_SB_SD_Li256ELb1ELb0ELi2EEENS1_19SingleTileSchedulerILb1ELb0ELb0ELi128EEEEEEEEEvNT_6ParamsE$_ZN4cute3eso3ESOILb1ELb0EJNS_6LayoutINS_5tupleIJNS_1CILi4EEEEEENS3_IJNS4_ILi1EEEEEEEENS_10ViewEngineIPfEEEEC2ERKS9_RKSC_) ;  /* 0xfffe25f000007944 */ /* 0x024fea0003c3ffff */
        /* <DEDUP_REMOVED lines=14> */
[----:B--2---:R-:W-:Y:S05]  /*294c0*/  CALL.REL.NOINC `($_ZN7cutlass13device_kernelIN5flash19enable_sm80_to_sm89INS1_16FlashAttnBwdSm80INS1_25CollectiveMainloopBwdSm80ILi2ELi2EN4cute5tupleIJNS5_1CILi128EEES8_NS7_ILi64EEEEEENS_10bfloat16_tEfNS_4arch4Sm80ELb0ELb0ELb1ELb1ELb1ELb0ELb0ELb0ELi2ELi4ELi4ELi4ELb0EEENS1_21CollectiveEpilogueBwdISA_SB_SD_Li256ELb1ELb0ELi2EEENS1_19SingleTileSchedulerILb1ELb0ELb0ELi128EEEEEEEEEvNT_6ParamsE$_ZN4cute3eso3ESOILb1ELb0EJNS_6LayoutINS_5tupleIJNS3_IJNS_1CILi2EEES5_EEENS3_IJS5_NS4_ILi8EEEEEEEEENS3_IJNS3_IJS5_NS4_ILi4EEEEEENS3_IJNS4_ILi1EEES7_EEEEEEEENS_10ViewEngineIPfEEEEC2ERKSF_RKSI_) ;  /* 0xfffe163000007944 */ /* 0x004fea0003c3ffff */
[----:B------:R2:W5:Y:S01]  /*294d0*/  LDL.64 R12, [R1+0x758] ;  /* 0x00075800010c7983 */ /* 0x0005620000100a00 */
[----:B------:R-:W-:-:S03]  /*294e0*/  MOV R10, RZ ;  /* 0x000000ff000a7202 */ /* 0x000fc60000000f00 */
.L_x_1313:
[----:B-1----:R-:W-:-:S04]  /*294f0*/  MOV R2, 0x29510 ;  /* 0x0002951000027802 */ /* 0x002fc80000000f00 */
[----:B-12--5:R-:W-:Y:S05]  /*29500*/  CALL.REL.NOINC `($_ZN7cutlass13device_kernelIN5flash19enable_sm80_to_sm89INS1_16FlashAttnBwdSm80INS1_25CollectiveMainloopBwdSm80ILi2ELi2EN4cute5tupleIJNS5_1CILi128EEES8_NS7_ILi64EEEEEENS_10bfloat16_tEfNS_4arch4Sm80ELb0ELb0ELb1ELb1ELb1ELb0ELb0ELb0ELi2ELi4ELi4ELi4ELb0EEENS1_21CollectiveEpilogueBwdISA_SB_SD_Li256ELb1ELb0ELi2EEENS1_19SingleTileSchedulerILb1ELb0ELb0ELi128EEEEEEEEEvNT_6ParamsE$_ZZZN5flash25CollectiveMainloopBwdSm80ILi2ELi2EN4cute5tupleIJNS1_1CILi128EEES4_NS3_ILi64EEEEEEN7cutlass10bfloat16_tEfNS7_4arch4Sm80ELb0ELb0ELb1ELb1ELb1ELb0ELb0ELb0ELi2ELi4ELi4ELi4ELb0EE3mmaINS_16FlashAttnBwdSm80ISB_NS_21CollectiveEpilogueBwdIS6_S8_SA_Li256ELb1ELb0ELi2EEENS_19SingleTileSchedulerILb1ELb0ELb0ELi128EEEE13SharedStorageENS1_6TensorINS1_11ArrayEngineIfLm32EEENS1_6LayoutINS2_IJNS2_IJNS3_ILi2EEESO_EEESO_NS3_ILi4EEEEEENS2_IJNS2_IJNS3_ILi1EEESO_EEESQ_NS3_ILi8EEEEEEEEEEEEbRKNSB_6ParamsERT0_S12_iNS2_IJiiiEEERT_ENKUliT_E_clIZSC_ISJ_SX_EbS10_S12_S12_iS13_S15_EUlRS16_iE_EEDaiS16_ENKUlvE1_clEv) ;  /* 0x0003d49000007944 */ /* 0x026fea0003c00000 */
[----:B------:R1:W-:Y:S01]  /*29510*/  STL [R1+0x770], RZ ;  /* 0x000770ff01007387 */ /* 0x0003e20000100800 */
[----:B------:R-:W-:-:S03]  /*29520*/  MOV R5, RZ ;  /* 0x000000ff00057202 */ /* 0x000fc60000000f00 */
.L_x_1312:
[----:B------:R-:W-:Y:S01]  /*29530*/  IMAD.MOV.U32 R3, RZ, RZ, R23 ;  /* 0x000000ffff037224 */ /* 0x000fe200078e0017 */
[----:B-1----:R-:W-:-:S02]  /*29540*/  MOV R2, R22 ;  /* 0x0000001600027202 */ /* 0x002fc40000000f00 */
[----:B------:R-:W-:Y:S02]  /*29550*/  MOV R8, 0x29570 ;  /* 0x0002957000087802 */ /* 0x000fe40000000f00 */
[----:B-1---5:R-:W-:Y:S05]  /*29560*/  CALL.REL.NOINC `($_ZN7cutlass13device_kernelIN5flash19enable_sm80_to_sm89INS1_16FlashAttnBwdSm80INS1_25CollectiveMainloopBwdSm80ILi2ELi2EN4cute5tupleIJNS5_1CILi128EEES8_NS7_ILi64EEEEEENS_10bfloat16_tEfNS_4arch4Sm80ELb0ELb0ELb1ELb1ELb1ELb0ELb0ELb0ELi2ELi4ELi4ELi4ELb0EEENS1_21CollectiveEpilogueBwdISA_SB_SD_Li256ELb1ELb0ELi2EEENS1_19SingleTileSchedulerILb1ELb0ELb0ELi128EEEEEEEEEvNT_6ParamsE$_ZN4cute3eso3ESOILb0ELb0EJiiEEC2ERKiS4_) ;  /* 0xfffde8f000007944 */ /* 0x022fea0003c3ffff */
        /* <DEDUP_REMOVED lines=41> */
[----:B------:R-:W-:Y:S05]  /*29800*/  CALL.REL.NOINC `($_ZN7cutlass13device_kernelIN5flash19enable_sm80_to_sm89INS1_16FlashAttnBwdSm80INS1_25CollectiveMainloopBwdSm80ILi2ELi2EN4cute5tupleIJNS5_1CILi128EEES8_NS7_ILi64EEEEEENS_10bfloat16_tEfNS_4arch4Sm80ELb0ELb0ELb1ELb1ELb1ELb0ELb0ELb0ELi2ELi4ELi4ELi4ELb0EEENS1_21CollectiveEpilogueBwdISA_SB_SD_Li256ELb1ELb0ELi2EEENS1_19SingleTileSchedulerILb1ELb0ELb0ELi128EEEEEEEEEvNT_6ParamsE$_ZN4cute3eso3ESOILb0ELb0EJiiEEC2ERKiS4_) ;  /* 0xfffde65000007944 */ /* 0x000fea0003c3ffff */
        /* <DEDUP_REMOVED lines=19> */
[----:B-1----:R-:W-:Y:S05]  /*29940*/  CALL.REL.NOINC `($_ZN7cutlass13device_kernelIN5flash19enable_sm80_to_sm89INS1_16FlashAttnBwdSm80INS1_25CollectiveMainloopBwdSm80ILi2ELi2EN4cute5tupleIJNS5_1CILi128EEES8_NS7_ILi64EEEEEENS_10bfloat16_tEfNS_4arch4Sm80ELb0ELb0ELb1ELb1ELb1ELb0ELb0ELb0ELi2ELi4ELi4ELi4ELb0EEENS1_21CollectiveEpilogueBwdISA_SB_SD_Li256ELb1ELb0ELi2EEENS1_19SingleTileSchedulerILb1ELb0ELb0ELi128EEEEEEEEEvNT_6ParamsE$_ZN4cute3eso3ESOILb0ELb0EJiiEEC2ERKiS4_) ;  /* 0xfffde51000007944 */ /* 0x002fea0003c3ffff */
        /* <DEDUP_REMOVED lines=13> */
[----:B-----5:R-:W-:Y:S05]  /*29a20*/  CALL.REL.NOINC `($_ZN7cutlass13device_kernelIN5flash19enable_sm80_to_sm89INS1_16FlashAttnBwdSm80INS1_25CollectiveMainloopBwdSm80ILi2ELi2EN4cute5tupleIJNS5_1CILi128EEES8_NS7_ILi64EEEEEENS_10bfloat16_tEfNS_4arch4Sm80ELb0ELb0ELb1ELb1ELb1ELb0ELb0ELb0ELi2ELi4ELi4ELi4ELb0EEENS1_21CollectiveEpilogueBwdISA_SB_SD_Li256ELb1ELb0ELi2EEENS1_19SingleTileSchedulerILb1ELb0ELb0ELi128EEEEEEEEEvNT_6ParamsE$_ZN4cute3eso3ESOILb0ELb0EJiiEEC2ERKiS4_) ;  /* 0xfffde43000007944 */ /* 0x020fea0003c3ffff */
        /* <DEDUP_REMOVED lines=50> */
[----:B--2---:R-:W-:Y:S05]  /*29d50*/  CALL.REL.NOINC `($_ZN7cutlass13device_kernelIN5flash19enable_sm80_to_sm89INS1_16FlashAttnBwdSm80INS1_25CollectiveMainloopBwdSm80ILi2ELi2EN4cute5tupleIJNS5_1CILi128EEES8_NS7_ILi64EEEEEENS_10bfloat16_tEfNS_4arch4Sm80ELb0ELb0ELb1ELb1ELb1ELb0ELb0ELb0ELi2ELi4ELi4ELi4ELb0EEENS1_21CollectiveEpilogueBwdISA_SB_SD_Li256ELb1ELb0ELi2EEENS1_19SingleTileSchedulerILb1ELb0ELb0ELi128EEEEEEEEEvNT_6ParamsE$_ZN4cute3eso3ESOILb1ELb0EJNS_6LayoutINS_5tupleIJNS3_IJNS_1CILi1EEENS4_ILi2EEEEEES6_NS4_ILi8EEEEEENS3_IJNS3_IJS5_S5_EEES6_NS4_ILi4EEEEEEEENS_10ViewEngineIPKN7cutlass5ArrayIfLi2ELb1EEEEEEEC2ERKSD_RKSK_) ;  /* 0xfffe08e000007944 */ /* 0x004fea0003c3ffff */
[----:B------:R2:W5:Y:S01]  /*29d60*/  LDL.64 R10, [R14] ;  /* 0x000000000e0a7983 */ /* 0x0005620000100a00 */
[----:B-1----:R-:W-:Y:S01]  /*29d70*/  IMAD.MOV.U32 R8, RZ, RZ, R4 ;  /* 0x000000ffff087224 */ /* 0x002fe200078e0004 */
[----:B------:R-:W-:-:S02]  /*29d80*/  MOV R5, R3 ;  /* 0x0000000300057202 */ /* 0x000fc40000000f00 */
[----:B------:R-:W-:Y:S02]  /*29d90*/  MOV R6, 0x29db0 ;  /* 0x00029db000067802 */ /* 0x000fe40000000f00 */
[----:B--2--5:R-:W-:Y:S05]  /*29da0*/  CALL.REL.NOINC `($_ZN7cutlass13device_kernelIN5flash19enable_sm80_to_sm89INS1_16FlashAttnBwdSm80INS1_25CollectiveMainloopBwdSm80ILi2ELi2EN4cute5tupleIJNS5_1CILi128EEES8_NS7_ILi64EEEEEENS_10bfloat16_tEfNS_4arch4Sm80ELb0ELb0ELb1ELb1ELb1ELb0ELb0ELb0ELi2ELi4ELi4ELi4ELb0EEENS1_21CollectiveEpilogueBwdISA_SB_SD_Li256ELb1ELb0ELi2EEENS1_19SingleTileSchedulerILb1ELb0ELb0ELi128EEEEEEEEEvNT_6ParamsE$_ZN4cute3eso3ESOILb1ELb0EJNS_6LayoutINS_5tupleIJNS3_IJNS_1CILi1EEENS4_ILi2EEEEEES6_NS4_ILi8EEEEEENS3_IJNS3_IJS5_S5_EEES6_NS4_ILi4EEEEEEEENS_10ViewEngineIPN7cutlass5ArrayINSF_10bfloat16_tELi2ELb0EEEEEEEC2ERKSD_RKSK_) ;  /* 0xfffe08f000007944 */ /* 0x024fea0003c3ffff */
        /* <DEDUP_REMOVED lines=133> */
[----:B---3--:R-:W-:Y:S05]  /*2a600*/  CALL.REL.NOINC `($_ZN7cutlass13device_kernelIN5flash19enable_sm80_to_sm89INS1_16FlashAttnBwdSm80INS1_25CollectiveMainloopBwdSm80ILi2ELi2EN4cute5tupleIJNS5_1CILi128EEES8_NS7_ILi64EEEEEENS_10bfloat16_tEfNS_4arch4Sm80ELb0ELb0ELb1ELb1ELb1ELb0ELb0ELb0ELi2ELi4ELi4ELi4ELb0EEENS1_21CollectiveEpilogueBwdISA_SB_SD_Li256ELb1ELb0ELi2EEENS1_19SingleTileSchedulerILb1ELb0ELb0ELi128EEEEEEEEEvNT_6ParamsE$_ZN4cute3eso3ESOILb1ELb0EJNS_6LayoutINS_5tupleIJNS3_IJNS_1CILi1EEENS3_IJNS4_ILi4EEENS4_ILi2EEEEEEEEES7_S6_EEENS3_IJNS3_IJNS4_ILi0EEENS3_IJS5_NS4_ILi8EEEEEEEEES6_NS4_ILi16EEEEEEEENS_10ViewEngineIPN7cutlass10bfloat16_tEEEEEC2ERKSH_RKSM_) ;  /* 0xfffdff9000007944 */ /* 0x008fea0003c3ffff */
[----:B------:R2:W5:Y:S04]  /*2a610*/  LDL.64 R58, [R24+0xb8] ;  /* 0x0000b800183a7983 */ /* 0x0005680000100a00 */
[----:B-1----:R2:W5:Y:S01]  /*2a620*/  LDL.64 R2, [R14] ;  /* 0x000000000e027983 */ /* 0x0025620000100a00 */
[----:B------:R-:W-:-:S03]  /*2a630*/  MOV R6, 0x2a650 ;  /* 0x0002a65000067802 */ /* 0x000fc60000000f00 */
[----:B--2--5:R-:W-:Y:S05]  /*2a640*/  CALL.REL.NOINC `($_ZN7cutlass13device_kernelIN5flash19enable_sm80_to_sm89INS1_16FlashAttnBwdSm80INS1_25CollectiveMainloopBwdSm80ILi2ELi2EN4cute5tupleIJNS5_1CILi128EEES8_NS7_ILi64EEEEEENS_10bfloat16_tEfNS_4arch4Sm80ELb0ELb0ELb1ELb1ELb1ELb0ELb0ELb0ELi2ELi4ELi4ELi4ELb0EEENS1_21CollectiveEpilogueBwdISA_SB_SD_Li256ELb1ELb0ELi2EEENS1_19SingleTileSchedulerILb1ELb0ELb0ELi128EEEEEEEEEvNT_6ParamsE$_ZN4cute3eso3ESOILb1ELb0EJNS_6LayoutINS_5tupleIJNS3_IJNS_1CILi1EEENS3_IJNS4_ILi2EEES6_EEEEEES6_NS4_ILi4EEEEEENS3_IJNS3_IJNS4_ILi0EEENS3_IJS5_S9_EEEEEES6_NS4_ILi8EEEEEEEENS_10ViewEngineIPjEEEEC2ERKSG_RKSJ_) ;  /* 0xfffdff0000007944 */ /* 0x024fea0003c3ffff */
[----:B------:R-:W-:Y:S01]  /*2a650*/  ULDC.64 UR4, c[0x0][0x118] ;  /* 0x0000460000047ab9 */ /* 0x000fe20000000a00 */
[----:B------:R2:W5:Y:S04]  /*2a660*/  LDL.64 R50, [R14] ;  /* 0x000000000e327983 */ /* 0x0005680000100a00 */
[----:B-1----:R-:W3:Y:S04]  /*2a670*/  LD.E R4, [R58.64] ;  /* 0x000000043a047980 */ /* 0x002ee8000c101900 */
[----:B------:R-:W4:Y:S01]  /*2a680*/  LD.E R2, [R58.64+0x4] ;  /* 0x000004043a027980 */ /* 0x000f22000c101900 */
[----:B------:R-:W-:-:S03]  /*2a690*/  MOV R8, 0x2a6d0 ;  /* 0x0002a6d000087802 */ /* 0x000fc60000000f00 */
[----:B---3--:R2:W-:Y:S04]  /*2a6a0*/  STL [R1+0x794], R4 ;  /* 0x0007940401007387 */ /* 0x0085e80000100800 */
[----:B----4-:R2:W-:Y:S02]  /*2a6b0*/  STL [R1+0x798], R2 ;  /* 0x0007980201007387 */ /* 0x0105e40000100800 */
[----:B--2--5:R-:W-:Y:S05]  /*2a6c0*/  CALL.REL.NOINC `($_ZN7cutlass13device_kernelIN5flash19enable_sm80_to_sm89INS1_16FlashAttnBwdSm80INS1_25CollectiveMainloopBwdSm80ILi2ELi2EN4cute5tupleIJNS5_1CILi128EEES8_NS7_ILi64EEEEEENS_10bfloat16_tEfNS_4arch4Sm80ELb0ELb0ELb1ELb1ELb1ELb0ELb0ELb0ELi2ELi4ELi4ELi4ELb0EEENS1_21CollectiveEpilogueBwdISA_SB_SD_Li256ELb1ELb0ELi2EEENS1_19SingleTileSchedulerILb1ELb0ELb0ELi128EEEEEEEEEvNT_6ParamsE$_ZZN4cute6upcastILi2ENS_5tupleIJNS1_IJNS_1CILi1EEENS1_IJNS2_ILi2EEES4_S4_EEEEEES4_NS1_IJS4_S4_EEEEEENS1_IJNS1_IJNS2_ILi0EEENS1_IJS3_NS2_ILi512EEEiEEEEEENS2_ILi4096EEENS1_IJiNS2_ILi8192EEEEEEEEEEEDaRKT0_RKT1_ENKUlRKT_RKT0_E_clIS6_SC_EEDaSP_SS_) ;  /* 0xfffe584000007944 */ /* 0x024fea0003c3ffff */
[----:B------:R2:W5:Y:S01]  /*2a6d0*/  LDL R3, [R1+0x798] ;  /* 0x0007980001037983 */ /* 0x0005620000100800 */
[----:B------:R-:W-:-:S03]  /*2a6e0*/  MOV R10, 0x2a700 ;  /* 0x0002a700000a7802 */ /* 0x000fc60000000f00 */
[----:B-12--5:R-:W-:Y:S05]  /*2a6f0*/  CALL.REL.NOINC `($_ZN7cutlass13device_kernelIN5flash19enable_sm80_to_sm89INS1_16FlashAttnBwdSm80INS1_25CollectiveMainloopBwdSm80ILi2ELi2EN4cute5tupleIJNS5_1CILi128EEES8_NS7_ILi64EEEEEENS_10bfloat16_tEfNS_4arch4Sm80ELb0ELb0ELb1ELb1ELb1ELb0ELb0ELb0ELi2ELi4ELi4ELi4ELb0EEENS1_21CollectiveEpilogueBwdISA_SB_SD_Li256ELb1ELb0ELi2EEENS1_19SingleTileSchedulerILb1ELb0ELb0ELi128EEEEEEEEEvNT_6ParamsE$_ZZN4cute6upcastILi2ENS_5tupleIJNS1_IJNS_1CILi1EEENS1_IJNS2_ILi2EEES4_S4_EEEEEES4_NS1_IJS4_S4_EEEEEENS1_IJNS1_IJNS2_ILi0EEENS1_IJS3_NS2_ILi512EEEiEEEEEENS2_ILi4096EEENS1_IJiNS2_ILi8192EEEEEEEEEEEDaRKT0_RKT1_ENKUlRKT_RKT0_E_clIS7_SF_EEDaSP_SS_) ;  /* 0xfffe590000007944 */ /* 0x026fea0003c3ffff */
[----:B-----5:R2:W-:Y:S01]  /*2a700*/  STL [R1+0x750], R2 ;  /* 0x0007500201007387 */ /* 0x0205e20000100800 */
[----:B------:R-:W-:-:S03]  /*2a710*/  MOV R4, 0x2a730 ;  /* 0x0002a73000047802 */ /* 0x000fc60000000f00 */
[----:B-12---:R-:W-:Y:S05]  /*2a720*/  CALL.REL.NOINC `($_ZN7cutlass13device_kernelIN5flash19enable_sm80_to_sm89INS1_16FlashAttnBwdSm80INS1_25CollectiveMainloopBwdSm80ILi2ELi2EN4cute5tupleIJNS5_1CILi128EEES8_NS7_ILi64EEEEEENS_10bfloat16_tEfNS_4arch4Sm80ELb0ELb0ELb1ELb1ELb1ELb0ELb0ELb0ELi2ELi4ELi4ELi4ELb0EEENS1_21CollectiveEpilogueBwdISA_SB_SD_Li256ELb1ELb0ELi2EEENS1_19SingleTileSchedulerILb1ELb0ELb0ELi128EEEEEEEEEvNT_6ParamsE$_ZN4cute3eso3ESOILb0ELb0EJNS_5tupleIJNS_1CILi0EEENS2_IJNS3_ILi1EEENS3_ILi256EEEiEEEEEENS3_ILi2048EEENS2_IJiNS3_ILi4096EEEEEEEEC2ERKS8_RKS9_RKSB_) ;  /* 0xfffdc90000007944 */ /* 0x006fea0003c3ffff */
[----:B------:R2:W5:Y:S04]  /*2a730*/  LDL R5, [R14] ;  /* 0x000000000e057983 */ /* 0x0005680000100800 */
[----:B-1----:R2:W5:Y:S01]  /*2a740*/  LDL R3, [R14+0x4] ;  /* 0x000004000e037983 */ /* 0x0025620000100800 */
[----:B------:R-:W-:-:S03]  /*2a750*/  MOV R4, 0x2a770 ;  /* 0x0002a77000047802 */ /* 0x000fc60000000f00 */
[----:B--2--5:R-:W-:Y:S05]  /*2a760*/  CALL.REL.NOINC `($_ZN7cutlass13device_kernelIN5flash19enable_sm80_to_sm89INS1_16FlashAttnBwdSm80INS1_25CollectiveMainloopBwdSm80ILi2ELi2EN4cute5tupleIJNS5_1CILi128EEES8_NS7_ILi64EEEEEENS_10bfloat16_tEfNS_4arch4Sm80ELb0ELb0ELb1ELb1ELb1ELb0ELb0ELb0ELi2ELi4ELi4ELi4ELb0EEENS1_21CollectiveEpilogueBwdISA_SB_SD_Li256ELb1ELb0ELi2EEENS1_19SingleTileSchedulerILb1ELb0ELb0ELi128EEEEEEEEEvNT_6ParamsE$_ZN4cute5tupleIJNS0_IJNS0_IJNS_1CILi1EEENS0_IJS2_NS1_ILi2EEES3_EEEEEES3_NS0_IJS3_S3_EEEEEENS0_IJNS0_IJNS1_ILi0EEENS0_IJS2_NS1_ILi256EEEiEEEEEENS1_ILi2048EEENS0_IJiNS1_ILi4096EEEEEEEEEEEC2ERKS7_RKSF_) ;  /* 0xfffe138000007944 */ /* 0x024fea0003c3ffff */
[----:B------:R1:W5:Y:S04]  /*2a770*/  LDL R5, [R14] ;  /* 0x000000000e057983 */ /* 0x0003680000100800 */
[----:B------:R1:W5:Y:S01]  /*2a780*/  LDL R4, [R14+0x4] ;  /* 0x000004000e047983 */ /* 0x0003620000100800 */
[----:B------:R-:W-:-:S03]  /*2a790*/  MOV R6, 0x2a7b0 ;  /* 0x0002a7b000067802 */ /* 0x000fc60000000f00 */
[----:B-1---5:R-:W-:Y:S05]  /*2a7a0*/  CALL.REL.NOINC `($_ZN7cutlass13device_kernelIN5flash19enable_sm80_to_sm89INS1_16FlashAttnBwdSm80INS1_25CollectiveMainloopBwdSm80ILi2ELi2EN4cute5tupleIJNS5_1CILi128EEES8_NS7_ILi64EEEEEENS_10bfloat16_tEfNS_4arch4Sm80ELb0ELb0ELb1ELb1ELb1ELb0ELb0ELb0ELi2ELi4ELi4ELi4ELb0EEENS1_21CollectiveEpilogueBwdISA_SB_SD_Li256ELb1ELb0ELi2EEENS1_19SingleTileSchedulerILb1ELb0ELb0ELi128EEEEEEEEEvNT_6ParamsE$_ZZN4cute7flattenINS_5tupleIJNS1_IJNS_1CILi0EEENS1_IJNS2_ILi1EEENS2_ILi512EEEiEEEEEENS2_ILi4096EEENS1_IJiNS2_ILi8192EEEEEEEEEEEDaRKT_ENKUlRKT_E_clIS7_EEDaSH_) ;  /* 0xfffe5b9000007944 */ /* 0x022fea0003c3ffff */
[----:B------:R2:W5:Y:S01]  /*2a7b0*/  LDL R3, [R1+0x798] ;  /* 0x0007980001037983 */ /* 0x0005620000100800 */
[----:B------:R-:W-:-:S03]  /*2a7c0*/  MOV R2, 0x2a7e0 ;  /* 0x0002a7e000027802 */ /* 0x000fc60000000f00 */
[----:B-12--5:R-:W-:Y:S05]  /*2a7d0*/  CALL.REL.NOINC `($_ZN7cutlass13device_kernelIN5flash19enable_sm80_to_sm89INS1_16FlashAttnBwdSm80INS1_25CollectiveMainloopBwdSm80ILi2ELi2EN4cute5tupleIJNS5_1CILi128EEES8_NS7_ILi64EEEEEENS_10bfloat16_tEfNS_4arch4Sm80ELb0ELb0ELb1ELb1ELb1ELb0ELb0ELb0ELi2ELi4ELi4ELi4ELb0EEENS1_21CollectiveEpilogueBwdISA_SB_SD_Li256ELb1ELb0ELi2EEENS1_19SingleTileSchedulerILb1ELb0ELb0ELi128EEEEEEEEEvNT_6ParamsE$_ZZN4cute7flattenINS_5tupleIJNS1_IJNS_1CILi0EEENS1_IJNS2_ILi1EEENS2_ILi512EEEiEEEEEENS2_ILi4096EEENS1_IJiNS2_ILi8192EEEEEEEEEEEDaRKT_ENKUlRKT_E_clISA_EEDaSH_) ;  /* 0xfffe5c0000007944 */ /* 0x026fea0003c3ffff */
[----:B------:R1:W-:Y:S01]  /*2a7e0*/  STL [R14], R3 ;  /* 0x000000030e007387 */ /* 0x0003e20000100800 */
[----:B------:R-:W-:-:S03]  /*2a7f0*/  MOV R6, 0x2a810 ;  /* 0x0002a81000067802 */ /* 0x000fc60000000f00 */
[----:B-1----:R-:W-:Y:S05]  /*2a800*/  CALL.REL.NOINC `($_ZN7cutlass13device_kernelIN5flash19enable_sm80_to_sm89INS1_16FlashAttnBwdSm80INS1_25CollectiveMainloopBwdSm80ILi2ELi2EN4cute5tupleIJNS5_1CILi128EEES8_NS7_ILi64EEEEEENS_10bfloat16_tEfNS_4arch4Sm80ELb0ELb0ELb1ELb1ELb1ELb0ELb0ELb0ELi2ELi4ELi4ELi4ELb0EEENS1_21CollectiveEpilogueBwdISA_SB_SD_Li256ELb1ELb0ELi2EEENS1_19SingleTileSchedulerILb1ELb0ELb0ELi128EEEEEEEEEvNT_6ParamsE$_ZZN4cute12filter_tupleINS_5tupleIJNS1_IJNS_1CILi0EEENS1_IJNS2_ILi1EEENS2_ILi512EEEiEEEEEENS2_ILi4096EEENS1_IJiNS2_ILi8192EEEEEEEEEZNS_7flattenISB_EEDaRKT_EUlRKT_E_EEDaSF_OT0_ENKUlDpSI_E_clIJNS1_IJS3_S4_S5_iEEENS1_IJS8_EEESA_EEEDaSM_) ;  /* 0xfffe1ea000007944 */ /* 0x002fea0003c3ffff */
[----:B------:R-:W-:Y:S02]  /*2a810*/  ULDC.64 UR4, c[0x0][0x118] ;  /* 0x0000460000047ab9 */ /* 0x000fe40000000a00 */
[----:B------:R1:W5:Y:S01]  /*2a820*/  LD.E.64 R2, [R58.64+0x8] ;  /* 0x000008043a027980 */ /* 0x000362000c101b00 */
[----:B------:R-:W-:-:S02]  /*2a830*/  MOV R9, R56 ;  /* 0x0000003800097202 */ /* 0x000fc40000000f00 */
[----:B------:R-:W-:Y:S02]  /*2a840*/  MOV R8, 0x2a860 ;  /* 0x0002a86000087802 */ /* 0x000fe40000000f00 */
[----:B-1---5:R-:W-:Y:S05]  /*2a850*/  CALL.REL.NOINC `($_ZN7cutlass13device_kernelIN5flash19enable_sm80_to_sm89INS1_16FlashAttnBwdSm80INS1_25CollectiveMainloopBwdSm80ILi2ELi2EN4cute5tupleIJNS5_1CILi128EEES8_NS7_ILi64EEEEEENS_10bfloat16_tEfNS_4arch4Sm80ELb0ELb0ELb1ELb1ELb1ELb0ELb0ELb0ELi2ELi4ELi4ELi4ELb0EEENS1_21CollectiveEpilogueBwdISA_SB_SD_Li256ELb1ELb0ELi2EEENS1_19SingleTileSchedulerILb1ELb0ELb0ELi128EEEEEEEEEvNT_6ParamsE$_ZN4cute8smem_ptrIPN7cutlass10bfloat16_tEECI1NS_12iter_adaptorIS3_S4_EEES3_) ;  /* 0xfffe1c5000007944 */ /* 0x022fea0003c3ffff */
[----:B-1----:R1:W5:Y:S01]  /*2a860*/  LDL.64 R2, [R14] ;  /* 0x000000000e027983 */ /* 0x0023620000100a00 */
[----:B------:R-:W-:-:S03]  /*2a870*/  MOV R8, 0x2a890 ;  /* 0x0002a89000087802 */ /* 0x000fc60000000f00 */
[----:B-1---5:R-:W-:Y:S05]  /*2a880*/  CALL.REL.NOINC `($_ZN7cutlass13device_kernelIN5flash19enable_sm80_to_sm89INS1_16FlashAttnBwdSm80INS1_25CollectiveMainloopBwdSm80ILi2ELi2EN4cute5tupleIJNS5_1CILi128EEES8_NS7_ILi64EEEEEENS_10bfloat16_tEfNS_4arch4Sm80ELb0ELb0ELb1ELb1ELb1ELb0ELb0ELb0ELi2ELi4ELi4ELi4ELb0EEENS1_21CollectiveEpilogueBwdISA_SB_SD_Li256ELb1ELb0ELi2EEENS1_19SingleTileSchedulerILb1ELb0ELb0ELi128EEEEEEEEEvNT_6ParamsE$_ZN4cute8smem_ptrIPjECI1NS_12iter_adaptorIS1_S2_EEES1_) ;  /* 0xfffe1ce000007944 */ /* 0x022fea0003c3ffff */
[----:B------:R-:W2:Y:S01]  /*2a890*/  LDL.64 R8, [R14] ;  /* 0x000000000e087983 */ /* 0x000ea20000100a00 */
[----:B-1----:R-:W-:Y:S01]  /*2a8a0*/  MOV R3, R4 ;  /* 0x0000000400037202 */ /* 0x002fe20000000f00 */
[----:B------:R-:W-:Y:S01]  /*2a8b0*/  IMAD.MOV.U32 R2, RZ, RZ, R5 ;  /* 0x000000ffff027224 */ /* 0x000fe200078e0005 */
[----:B------:R-:W-:Y:S01]  /*2a8c0*/  MOV R4, 0x2a8f0 ;  /* 0x0002a8f000047802 */ /* 0x000fe20000000f00 */
[----:B--2---:R1:W-:Y:S04]  /*2a8d0*/  STL.64 [R1+0x750], R8 ;  /* 0x0007500801007387 */ /* 0x0043e80000100a00 */
[----:B-1----:R-:W-:Y:S05]  /*2a8e0*/  CALL.REL.NOINC `($_ZN7cutlass13device_kernelIN5flash19enable_sm80_to_sm89INS1_16FlashAttnBwdSm80INS1_25CollectiveMainloopBwdSm80ILi2ELi2EN4cute5tupleIJNS5_1CILi128EEES8_NS7_ILi64EEEEEENS_10bfloat16_tEfNS_4arch4Sm80ELb0ELb0ELb1ELb1ELb1ELb0ELb0ELb0ELi2ELi4ELi4ELi4ELb0EEENS1_21CollectiveEpilogueBwdISA_SB_SD_Li256ELb1ELb0ELi2EEENS1_19SingleTileSchedulerILb1ELb0ELb0ELi128EEEEEEEEEvNT_6ParamsE$_ZN4cute3eso3ESOILb0ELb0EJNS_6LayoutINS_5tupleIJNS3_IJNS_1CILi1EEENS3_IJS5_NS4_ILi2EEES6_EEEEEES6_NS3_IJS6_S6_EEEEEENS3_IJNS3_IJNS4_ILi0EEENS3_IJS5_NS4_ILi256EEEiEEEEEENS4_ILi2048EEENS3_IJiNS4_ILi4096EEEEEEEEEEENS_10ViewEngineINS_8smem_ptrIPjEEEEEEC2ERKSJ_RKSO_) ;  /* 0xfffdcb0000007944 */ /* 0x002fea0003c3ffff */
        /* <DEDUP_REMOVED lines=224> */
[----:B---3--:R-:W-:Y:S05]  /*2b6f0*/  CALL.REL.NOINC `($_ZN7cutlass13device_kernelIN5flash19enable_sm80_to_sm89INS1_16FlashAttnBwdSm80INS1_25CollectiveMainloopBwdSm80ILi2ELi2EN4cute5tupleIJNS5_1CILi128EEES8_NS7_ILi64EEEEEENS_10bfloat16_tEfNS_4arch4Sm80ELb0ELb0ELb1ELb1ELb1ELb0ELb0ELb0ELi2ELi4ELi4ELi4ELb0EEENS1_21CollectiveEpilogueBwdISA_SB_SD_Li256ELb1ELb0ELi2EEENS1_19SingleTileSchedulerILb1ELb0ELb0ELi128EEEEEEEEEvNT_6ParamsE$_ZN4cute3eso3ESOILb1ELb0EJNS_6LayoutINS_5tupleIJNS3_IJNS_1CILi1EEENS3_IJNS4_ILi4EEENS4_ILi2EEEEEEEEES7_S6_EEENS3_IJNS3_IJNS4_ILi0EEENS3_IJS5_NS4_ILi8EEEEEEEEES6_NS4_ILi16EEEEEEEENS_10ViewEngineIPN7cutlass10bfloat16_tEEEEEC2ERKSH_RKSM_) ;  /* 0xfffdeea000007944 */ /* 0x008fea0003c3ffff */
[----:B-1----:R1:W5:Y:S04]  /*2b700*/  LDL.64 R50, [R24+0xc0] ;  /* 0x0000c00018327983 */ /* 0x0023680000100a00 */
[----:B------:R1:W5:Y:S01]  /*2b710*/  LDL.64 R2, [R14] ;  /* 0x000000000e027983 */ /* 0x0003620000100a00 */
[----:B------:R-:W-:-:S03]  /*2b720*/  MOV R6, 0x2b740 ;  /* 0x0002b74000067802 */ /* 0x000fc60000000f00 */
[----:B-1---5:R-:W-:Y:S05]  /*2b730*/  CALL.REL.NOINC `($_ZN7cutlass13device_kernelIN5flash19enable_sm80_to_sm89INS1_16FlashAttnBwdSm80INS1_25CollectiveMainloopBwdSm80ILi2ELi2EN4cute5tupleIJNS5_1CILi128EEES8_NS7_ILi64EEEEEENS_10bfloat16_tEfNS_4arch4Sm80ELb0ELb0ELb1ELb1ELb1ELb0ELb0ELb0ELi2ELi4ELi4ELi4ELb0EEENS1_21CollectiveEpilogueBwdISA_SB_SD_Li256ELb1ELb0ELi2EEENS1_19SingleTileSchedulerILb1ELb0ELb0ELi128EEEEEEEEEvNT_6ParamsE$_ZN4cute3eso3ESOILb1ELb0EJNS_6LayoutINS_5tupleIJNS3_IJNS_1CILi1EEENS3_IJNS4_ILi2EEES6_EEEEEES6_NS4_ILi4EEEEEENS3_IJNS3_IJNS4_ILi0EEENS3_IJS5_S9_EEEEEES6_NS4_ILi8EEEEEEEENS_10ViewEngineIPjEEEEC2ERKSG_RKSJ_) ;  /* 0xfffdee1000007944 */ /* 0x022fea0003c3ffff */
        /* <DEDUP_REMOVED lines=118> */
[----:B----45:R-:W-:Y:S05]  /*2bea0*/  CALL.REL.NOINC `($_ZN7cutlass13device_kernelIN5flash19enable_sm80_to_sm89INS1_16FlashAttnBwdSm80INS1_25CollectiveMainloopBwdSm80ILi2ELi2EN4cute5tupleIJNS5_1CILi128EEES8_NS7_ILi64EEEEEENS_10bfloat16_tEfNS_4arch4Sm80ELb0ELb0ELb1ELb1ELb1ELb0ELb0ELb0ELi2ELi4ELi4ELi4ELb0EEENS1_21CollectiveEpilogueBwdISA_SB_SD_Li256ELb1ELb0ELi2EEENS1_19SingleTileSchedulerILb1ELb0ELb0ELi128EEEEEEEEEvNT_6ParamsE$_ZN4cute8smem_ptrIPN7cutlass10bfloat16_tEECI1NS_12iter_adaptorIS3_S4_EEES3_) ;  /* 0xfffe060000007944 */ /* 0x030fea0003c3ffff */
[----:B-1----:R1:W5:Y:S01]  /*2beb0*/  LDL.64 R2, [R1+0x758] ;  /* 0x0007580001027983 */ /* 0x0023620000100a00 */
[----:B------:R-:W-:-:S03]  /*2bec0*/  MOV R6, 0x2bee0 ;  /* 0x0002bee000067802 */ /* 0x000fc60000000f00 */
[----:B-1---5:R-:W-:Y:S05]  /*2bed0*/  CALL.REL.NOINC `($_ZN7cutlass13device_kernelIN5flash19enable_sm80_to_sm89INS1_16FlashAttnBwdSm80INS1_25CollectiveMainloopBwdSm80ILi2ELi2EN4cute5tupleIJNS5_1CILi128EEES8_NS7_ILi64EEEEEENS_10bfloat16_tEfNS_4arch4Sm80ELb0ELb0ELb1ELb1ELb1ELb0ELb0ELb0ELi2ELi4ELi4ELi4ELb0EEENS1_21CollectiveEpilogueBwdISA_SB_SD_Li256ELb1ELb0ELi2EEENS1_19SingleTileSchedulerILb1ELb0ELb0ELi128EEEEEEEEEvNT_6ParamsE$_ZN4cute3eso3ESOILb1ELb0EJNS_14ComposedLayoutINS_7SwizzleILi3ELi3ELi3EEENS_1CILj0EEENS_6LayoutINS_5tupleIJNS5_ILi64EEENS5_ILi128EEEEEENS8_IJNS5_ILi1EEES9_EEEEEEENS_10ViewEngineINS_8smem_ptrIPN7cutlass10bfloat16_tEEEEEEEC2ERKSF_RKSM_) ;  /* 0xfffdcbe000007944 */ /* 0x022fea0003c3ffff */
[----:B-1----:R1:W5:Y:S01]  /*2bee0*/  LDL.64 R2, [R1+0x758] ;  /* 0x0007580001027983 */ /* 0x0023620000100a00 */
[----:B------:R-:W-:-:S03]  /*2bef0*/  MOV R6, 0x2bf10 ;  /* 0x0002bf1000067802 */ /* 0x000fc60000000f00 */
[----:B-1---5:R-:W-:Y:S05]  /*2bf00*/  CALL.REL.NOINC `($_ZN7cutlass13device_kernelIN5flash19enable_sm80_to_sm89INS1_16FlashAttnBwdSm80INS1_25CollectiveMainloopBwdSm80ILi2ELi2EN4cute5tupleIJNS5_1CILi128EEES8_NS7_ILi64EEEEEENS_10bfloat16_tEfNS_4arch4Sm80ELb0ELb0ELb1ELb1ELb1ELb0ELb0ELb0ELi2ELi4ELi4ELi4ELb0EEENS1_21CollectiveEpilogueBwdISA_SB_SD_Li256ELb1ELb0ELi2EEENS1_19SingleTileSchedulerILb1ELb0ELb0ELi128EEEEEEEEEvNT_6ParamsE$_ZN4cute3eso3ESOILb1ELb0EJNS_14ComposedLayoutINS_7SwizzleILi3ELi3ELi3EEENS_1CILj0EEENS_6LayoutINS_5tupleIJNS8_IJNS8_IJNS5_ILi4EEENS5_ILi8EEEEEENS8_IJNS5_ILi2EEENS5_ILi1EEEEEEEEENS8_IJNS8_IJSC_SC_EEESB_EEEEEENS8_IJNS8_IJNS8_IJNS5_ILi128EEESD_EEENS8_IJSA_NS5_ILi0EEEEEEEEENS8_IJNS8_IJNS5_ILi64EEENS5_ILi512EEEEEENS8_IJNS5_ILi16EEENS5_ILi1024EEEEEEEEEEEEEEEENS_10ViewEngineINS_8smem_ptrIPN7cutlass10bfloat16_tEEEEEEEC2ERKSX_RKS14_) ;  /* 0xfffdcc5000007944 */ /* 0x022fea0003c3ffff */
        /* <DEDUP_REMOVED lines=23> */
[----:B------:R2:W-:Y:S01]  /*2c080*/  STL [R14], R2 ;  /* 0x000000020e007387 */ /* 0x0005e20000100800 */
[----:B------:R-:W-:Y:S02]  /*2c090*/  MOV R4, R56 ;  /* 0x0000003800047202 */ /* 0x000fe40000000f00 */
[----:B------:R-:W-:Y:S01]  /*2c0a0*/  MOV R8, 0x2c0d0 ;  /* 0x0002c0d000087802 */ /* 0x000fe20000000f00 */
[----:B------:R2:W-:Y:S04]  /*2c0b0*/  STL [R14+0x4], R3 ;  /* 0x000004030e007387 */ /* 0x0005e80000100800 */
[----:B-12---:R-:W-:Y:S05]  /*2c0c0*/  CALL.REL.NOINC `($_ZN7cutlass13device_kernelIN5flash19enable_sm80_to_sm89INS1_16FlashAttnBwdSm80INS1_25CollectiveMainloopBwdSm80ILi2ELi2EN4cute5tupleIJNS5_1CILi128EEES8_NS7_ILi64EEEEEENS_10bfloat16_tEfNS_4arch4Sm80ELb0ELb0ELb1ELb1ELb1ELb0ELb0ELb0ELi2ELi4ELi4ELi4ELb0EEENS1_21CollectiveEpilogueBwdISA_SB_SD_Li256ELb1ELb0ELi2EEENS1_19SingleTileSchedulerILb1ELb0ELb0ELi128EEEEEEEEEvNT_6ParamsE$_ZZN4cute12filter_tupleINS_5tupleIJNS1_IJiNS1_IJiNS_1CILi0EEEEEEEEENS1_IJNS_10UnderscoreENS1_IJS6_S6_EEEEEEEEES9_ZNS_4diceIS9_S9_EEDaRKT_RKT0_EUlRKT_RKT0_E_EEDaSD_SG_OT1_ENKUlDpSJ_E_clIJNS1_IJiiS3_EEENS1_IJEEEEEEDaSQ_) ;  /* 0xfffe065000007944 */ /* 0x006fea0003c3ffff */
[----:B------:R-:W-:Y:S02]  /*2c0d0*/  MOV R70, 0x2c0f0 ;  /* 0x0002c0f000467802 */ /* 0x000fe40000000f00 */
[----:B-12--5:R-:W-:Y:S05]  /*2c0e0*/  CALL.REL.NOINC `($_ZN7cutlass13device_kernelIN5flash19enable_sm80_to_sm89INS1_16FlashAttnBwdSm80INS1_25CollectiveMainloopBwdSm80ILi2ELi2EN4cute5tupleIJNS5_1CILi128EEES8_NS7_ILi64EEEEEENS_10bfloat16_tEfNS_4arch4Sm80ELb0ELb0ELb1ELb1ELb1ELb0ELb0ELb0ELi2ELi4ELi4ELi4ELb0EEENS1_21CollectiveEpilogueBwdISA_SB_SD_Li256ELb1ELb0ELi2EEENS1_19SingleTileSchedulerILb1ELb0ELb0ELi128EEEEEEEEEvNT_6ParamsE$_ZZN4cute7idx2crdINS_5tupleIJiiNS_1CILi0EEEEEENS1_IJNS1_IJNS2_ILi4EEENS2_ILi8EEEEEENS2_ILi2EEENS2_ILi1EEEEEEEEDaRKT_RKT0_ENKUlRKT_RKT0_E_clIiS7_EEDaSJ_SM_) ;  /* 0xfffe43a000007944 */ /* 0x026fea0003c3ffff */
[----:B------:R-:W-:Y:S02]  /*2c0f0*/  MOV R2, 0x2c110 ;  /* 0x0002c11000027802 */ /* 0x000fe40000000f00 */
[----:B-1----:R-:W-:Y:S05]  /*2c100*/  CALL.REL.NOINC `($_ZN7cutlass13device_kernelIN5flash19enable_sm80_to_sm89INS1_16FlashAttnBwdSm80INS1_25CollectiveMainloopBwdSm80ILi2ELi2EN4cute5tupleIJNS5_1CILi128EEES8_NS7_ILi64EEEEEENS_10bfloat16_tEfNS_4arch4Sm80ELb0ELb0ELb1ELb1ELb1ELb0ELb0ELb0ELi2ELi4ELi4ELi4ELb0EEENS1_21CollectiveEpilogueBwdISA_SB_SD_Li256ELb1ELb0ELi2EEENS1_19SingleTileSchedulerILb1ELb0ELb0ELi128EEEEEEEEEvNT_6ParamsE$_ZZN4cute7idx2crdINS_5tupleIJiiNS_1CILi0EEEEEENS1_IJNS1_IJNS2_ILi4EEENS2_ILi8EEEEEENS2_ILi2EEENS2_ILi1EEEEEEEEDaRKT_RKT0_ENKUlRKT_RKT0_E_clIiS8_EEDaSJ_SM_) ;  /* 0xfffe47a000007944 */ /* 0x002fea0003c3ffff */
[----:B------:R1:W-:Y:S01]  /*2c110*/  STL [R14], R6 ;  /* 0x000000060e007387 */ /* 0x0003e20000100800 */
[----:B------:R-:W-:Y:S02]  /*2c120*/  MOV R2, R56 ;  /* 0x0000003800027202 */ /* 0x000fe40000000f00 */
[----:B------:R-:W-:-:S02]  /*2c130*/  MOV R70, 0x2c150 ;  /* 0x0002c15000467802 */ /* 0x000fc40000000f00 */
[----:B-1----:R-:W-:Y:S05]  /*2c140*/  CALL.REL.NOINC `($_ZN7cutlass13device_kernelIN5flash19enable_sm80_to_sm89INS1_16FlashAttnBwdSm80INS1_25CollectiveMainloopBwdSm80ILi2ELi2EN4cute5tupleIJNS5_1CILi128EEES8_NS7_ILi64EEEEEENS_10bfloat16_tEfNS_4arch4Sm80ELb0ELb0ELb1ELb1ELb1ELb0ELb0ELb0ELi2ELi4ELi4ELi4ELb0EEENS1_21CollectiveEpilogueBwdISA_SB_SD_Li256ELb1ELb0ELi2EEENS1_19SingleTileSchedulerILb1ELb0ELb0ELi128EEEEEEEEEvNT_6ParamsE$_ZZN4cute9transformINS_5tupleIJiiNS_1CILi0EEEEEENS1_IJNS1_IJNS2_ILi4EEENS2_ILi8EEEEEENS2_ILi2EEENS2_ILi1EEEEEEZNS_7idx2crdIS4_SA_EEDaRKT_RKT0_EUlRKT_RKT0_E_EEDaSE_SH_OT1_ENKUlDpSK_E_clIJNS1_IJiiEEEiS3_EEEDaSR_) ;  /* 0xfffe4eb000007944 */ /* 0x002fea0003c3ffff */
[----:B------:R-:W-:Y:S02]  /*2c150*/  MOV R6, 0x2c170 ;  /* 0x0002c17000067802 */ /* 0x000fe40000000f00 */
[----:B--2--5:R-:W-:Y:S05]  /*2c160*/  CALL.REL.NOINC `($_ZN7cutlass13device_kernelIN5flash19enable_sm80_to_sm89INS1_16FlashAttnBwdSm80INS1_25CollectiveMainloopBwdSm80ILi2ELi2EN4cute5tupleIJNS5_1CILi128EEES8_NS7_ILi64EEEEEENS_10bfloat16_tEfNS_4arch4Sm80ELb0ELb0ELb1ELb1ELb1ELb0ELb0ELb0ELi2ELi4ELi4ELi4ELb0EEENS1_21CollectiveEpilogueBwdISA_SB_SD_Li256ELb1ELb0ELi2EEENS1_19SingleTileSchedulerILb1ELb0ELb0ELi128EEEEEEEEEvNT_6ParamsE$_ZZN4cute13to_mixed_bitsINS_5tupleIJNS1_IJNS_1CILi4EEENS2_ILi8EEEEEENS2_ILi2EEENS2_ILi1EEEEEENS1_IJNS1_IJNS2_ILi128EEENS2_ILi0EEEEEES4_SA_EEENS1_IJNS1_IJiiEEEiSA_EEEEEDaRKT_RKT0_RKT1_ENKUlRKT_RKT0_RKT1_E_clIS5_SB_SD_EEDaSQ_ST_SW_) ;  /* 0xfffe103000007944 */ /* 0x024fea0003c3ffff */
[----:B------:R-:W-:Y:S02]  /*2c170*/  MOV R6, 0x2c190 ;  /* 0x0002c19000067802 */ /* 0x000fe40000000f00 */
[----:B------:R-:W-:Y:S05]  /*2c180*/  CALL.REL.NOINC `($_ZN7cutlass13device_kernelIN5flash19enable_sm80_to_sm89INS1_16FlashAttnBwdSm80INS1_25CollectiveMainloopBwdSm80ILi2ELi2EN4cute5tupleIJNS5_1CILi128EEES8_NS7_ILi64EEEEEENS_10bfloat16_tEfNS_4arch4Sm80ELb0ELb0ELb1ELb1ELb1ELb0ELb0ELb0ELi2ELi4ELi4ELi4ELb0EEENS1_21CollectiveEpilogueBwdISA_SB_SD_Li256ELb1ELb0ELi2EEENS1_19SingleTileSchedulerILb1ELb0ELb0ELi128EEEEEEEEEvNT_6ParamsE$_ZZN4cute13to_mixed_bitsINS_5tupleIJNS1_IJNS_1CILi4EEENS2_ILi8EEEEEENS2_ILi2EEENS2_ILi1EEEEEENS1_IJNS1_IJNS2_ILi128EEENS2_ILi0EEEEEES4_SA_EEENS1_IJNS1_IJiiEEEiSA_EEEEEDaRKT_RKT0_RKT1_ENKUlRKT_RKT0_RKT1_E_clIS6_S4_iEEDaSQ_ST_SW_) ;  /* 0xfffe109000007944 */ /* 0x000fea0003c3ffff */
[----:B------:R-:W-:Y:S02]  /*2c190*/  MOV R5, R2 ;  /* 0x0000000200057202 */ /* 0x000fe40000000f00 */
[----:B------:R-:W-:-:S02]  /*2c1a0*/  MOV R2, 0x2c1c0 ;  /* 0x0002c1c000027802 */ /* 0x000fc40000000f00 */
[----:B------:R-:W-:Y:S05]  /*2c1b0*/  CALL.REL.NOINC `($_ZN7cutlass13device_kernelIN5flash19enable_sm80_to_sm89INS1_16FlashAttnBwdSm80INS1_25CollectiveMainloopBwdSm80ILi2ELi2EN4cute5tupleIJNS5_1CILi128EEES8_NS7_ILi64EEEEEENS_10bfloat16_tEfNS_4arch4Sm80ELb0ELb0ELb1ELb1ELb1ELb0ELb0ELb0ELi2ELi4ELi4ELi4ELb0EEENS1_21CollectiveEpilogueBwdISA_SB_SD_Li256ELb1ELb0ELi2EEENS1_19SingleTileSchedulerILb1ELb0ELb0ELi128EEEEEEEEEvNT_6ParamsE$_ZZN4cute13to_mixed_bitsINS_5tupleIJNS1_IJNS_1CILi4EEENS2_ILi8EEEEEENS2_ILi2EEENS2_ILi1EEEEEENS1_IJNS1_IJNS2_ILi128EEENS2_ILi0EEEEEES4_SA_EEENS1_IJNS1_IJiiEEEiSA_EEEEEDaRKT_RKT0_RKT1_ENKUlDpRKT_E_clIJNS_9MixedBitsILj0ELj384EEENSU_ILj0ELj8EEENS2_ILj0EEEEEEDaSR_) ;  /* 0xfffe0fa000007944 */ /* 0x000fea0003c3ffff */
        /* <DEDUP_REMOVED lines=13> */
[----:B-1----:R-:W-:Y:S05]  /*2c290*/  CALL.REL.NOINC `($_ZN7cutlass13device_kernelIN5flash19enable_sm80_to_sm89INS1_16FlashAttnBwdSm80INS1_25CollectiveMainloopBwdSm80ILi2ELi2EN4cute5tupleIJNS5_1CILi128EEES8_NS7_ILi64EEEEEENS_10bfloat16_tEfNS_4arch4Sm80ELb0ELb0ELb1ELb1ELb1ELb0ELb0ELb0ELi2ELi4ELi4ELi4ELb0EEENS1_21CollectiveEpilogueBwdISA_SB_SD_Li256ELb1ELb0ELi2EEENS1_19SingleTileSchedulerILb1ELb0ELb0ELi128EEEEEEEEEvNT_6ParamsE$_ZN4cute3eso3ESOILb1ELb0EJNS_1CILi8EEEiiEEC2ERKS3_RKiS8_) ;  /* 0xfffdd22000007944 */ /* 0x002fea0003c3ffff */
[----:B-1----:R1:W5:Y:S01]  /*2c2a0*/  LDL.64 R2, [R1+0x758] ;  /* 0x0007580001027983 */ /* 0x0023620000100a00 */
[----:B------:R-:W-:Y:S01]  /*2c2b0*/  IMAD.MOV.U32 R5, RZ, RZ, 0x48 ;  /* 0x00000048ff057424 */ /* 0x000fe200078e00ff */
[----:B------:R-:W-:Y:S01]  /*2c2c0*/  LOP3.LUT P0, RZ, R11, 0x8, RZ, 0xc0, !PT ;  /* 0x000000080bff7812 */ /* 0x000fe2000780c0ff */
[----:B------:R-:W-:Y:S01]  /*2c2d0*/  IMAD.MOV.U32 R59, RZ, RZ, R23 ;  /* 0x000000ffff3b7224 */ /* 0x000fe200078e0017 */
[----:B------:R-:W-:-:S02]  /*2c2e0*/  MOV R6, 0x2c310 ;  /* 0x0002c31000067802 */ /* 0x000fc40000000f00 */
[----:B------:R-:W-:-:S04]  /*2c2f0*/  SEL R5, R5, 0x38, !P0 ;  /* 0x0000003805057807 */ /* 0x000fc80004000000 */
[----:B-1---5:R-:W-:Y:S05]  /*2c300*/  CALL.REL.NOINC `($_ZN7cutlass13device_kernelIN5flash19enable_sm80_to_sm89INS1_16FlashAttnBwdSm80INS1_25CollectiveMainloopBwdSm80ILi2ELi2EN4cute5tupleIJNS5_1CILi128EEES8_NS7_ILi64EEEEEENS_10bfloat16_tEfNS_4arch4Sm80ELb0ELb0ELb1ELb1ELb1ELb0ELb0ELb0ELi2ELi4ELi4ELi4ELb0EEENS1_21CollectiveEpilogueBwdISA_SB_SD_Li256ELb1ELb0ELi2EEENS1_19SingleTileSchedulerILb1ELb0ELb0ELi128EEEEEEEEEvNT_6ParamsE$_ZN4cute3eso3ESOILb0ELb1EJiNS_1CILi144EEENS2_ILi288EEEEEC2ERKiRKS3_RKS4_) ;  /* 0xfffdc38000007944 */ /* 0x022fea0003c3ffff */
[----:B-1----:R-:W2:Y:S01]  /*2c310*/  LDL R4, [R1+0x758] ;  /* 0x0007580001047983 */ /* 0x002ea20000100800 */
[----:B------:R-:W-:Y:S01]  /*2c320*/  IMAD.MOV.U32 R59, RZ, RZ, R23 ;  /* 0x000000ffff3b7224 */ /* 0x000fe200078e0017 */
[----:B------:R-:W-:Y:S02]  /*2c330*/  MOV R67, R12 ;  /* 0x0000000c00437202 */ /* 0x000fe40000000f00 */
[----:B------:R-:W-:Y:S01]  /*2c340*/  MOV R6, 0x2c370 ;  /* 0x0002c37000067802 */ /* 0x000fe20000000f00 */
[----:B--2---:R1:W-:Y:S04]  /*2c350*/  STL [R1+0x790], R4 ;  /* 0x0007900401007387 */ /* 0x0043e80000100800 */
[----:B-1----:R-:W-:Y:S05]  /*2c360*/  CALL.REL.NOINC `($_ZN7cutlass13device_kernelIN5flash19enable_sm80_to_sm89INS1_16FlashAttnBwdSm80INS1_25CollectiveMainloopBwdSm80ILi2ELi2EN4cute5tupleIJNS5_1CILi128EEES8_NS7_ILi64EEEEEENS_10bfloat16_tEfNS_4arch4Sm80ELb0ELb0ELb1ELb1ELb1ELb0ELb0ELb0ELi2ELi4ELi4ELi4ELb0EEENS1_21CollectiveEpilogueBwdISA_SB_SD_Li256ELb1ELb0ELi2EEENS1_19SingleTileSchedulerILb1ELb0ELb0ELi128EEEEEEEEEvNT_6ParamsE$_ZN4cute3eso3ESOILb1ELb0EJNS_1CILi1EEENS_5tupleIJNS2_ILi8EEEiiEEENS2_ILi64EEENS4_IJiNS2_ILi144EEENS2_ILi288EEEEEENS2_ILi512EEEEEC2ERKS3_RKS6_RKS7_RKSA_RKSB_) ;  /* 0xfffdcc0000007944 */ /* 0x002fea0003c3ffff */
[----:B-1----:R1:W5:Y:S04]  /*2c370*/  LDL R5, [R1+0x760] ;  /* 0x0007600001057983 */ /* 0x0023680000100800 */
[----:B------:R1:W5:Y:S01]  /*2c380*/  LDL.64 R2, [R1+0x758] ;  /* 0x0007580001027983 */ /* 0x0003620000100a00 */
[----:B------:R-:W-:-:S02]  /*2c390*/  MOV R59, R23 ;  /* 0x00000017003b7202 */ /* 0x000fc40000000f00 */
[----:B------:R-:W-:Y:S02]  /*2c3a0*/  MOV R6, 0x2c3c0 ;  /* 0x0002c3c000067802 */ /* 0x000fe40000000f00 */
[----:B-1---5:R-:W-:Y:S05]  /*2c3b0*/  CALL.REL.NOINC `($_ZN7cutlass13device_kernelIN5flash19enable_sm80_to_sm89INS1_16FlashAttnBwdSm80INS1_25CollectiveMainloopBwdSm80ILi2ELi2EN4cute5tupleIJNS5_1CILi128EEES8_NS7_ILi64EEEEEENS_10bfloat16_tEfNS_4arch4Sm80ELb0ELb0ELb1ELb1ELb1ELb0ELb0ELb0ELi2ELi4ELi4ELi4ELb0EEENS1_21CollectiveEpilogueBwdISA_SB_SD_Li256ELb1ELb0ELi2EEENS1_19SingleTileSchedulerILb1ELb0ELb0ELi128EEEEEEEEEvNT_6ParamsE$_ZN4cute5tupleIJNS0_IJNS_1CILi8EEENS0_IJNS1_ILi2EEES3_S3_EEENS1_ILi1EEES4_S5_EEENS0_IJS5_NS0_IJS2_iiEEENS1_ILi64EEENS0_IJiNS1_ILi144EEENS1_ILi288EEEEEENS1_ILi512EEEEEEEEC2ERKS6_RKSD_) ;  /* 0xfffdfd3000007944 */ /* 0x022fea0003c3ffff */
[----:B------:R1:W5:Y:S04]  /*2c3c0*/  LDL R6, [R1+0x760] ;  /* 0x0007600001067983 */ /* 0x0003680000100800 */
[----:B------:R1:W5:Y:S01]  /*2c3d0*/  LDL.64 R2, [R1+0x758] ;  /* 0x0007580001027983 */ /* 0x0003620000100a00 */
[----:B------:R-:W-:-:S03]  /*2c3e0*/  MOV R4, 0x2c400 ;  /* 0x0002c40000047802 */ /* 0x000fc60000000f00 */
[----:B-1---5:R-:W-:Y:S05]  /*2c3f0*/  CALL.REL.NOINC `($_ZN7cutlass13device_kernelIN5flash19enable_sm80_to_sm89INS1_16FlashAttnBwdSm80INS1_25CollectiveMainloopBwdSm80ILi2ELi2EN4cute5tupleIJNS5_1CILi128EEES8_NS7_ILi64EEEEEENS_10bfloat16_tEfNS_4arch4Sm80ELb0ELb0ELb1ELb1ELb1ELb0ELb0ELb0ELi2ELi4ELi4ELi4ELb0EEENS1_21CollectiveEpilogueBwdISA_SB_SD_Li256ELb1ELb0ELi2EEENS1_19SingleTileSchedulerILb1ELb0ELb0ELi128EEEEEEEEEvNT_6ParamsE$_ZZN4cute7flattenINS_5tupleIJNS_1CILi1EEENS1_IJNS2_ILi8EEEiiEEENS2_ILi64EEENS1_IJiNS2_ILi144EEENS2_ILi288EEEEEENS2_ILi512EEEEEEEEDaRKT_ENKUlRKT_E_clIS5_EEDaSH_) ;  /* 0xfffe401000007944 */ /* 0x022fea0003c3ffff */
[----:B------:R1:W-:Y:S01]  /*2c400*/  STL [R14], R2 ;  /* 0x000000020e007387 */ /* 0x0003e20000100800 */
[----:B------:R-:W-:Y:S02]  /*2c410*/  MOV R5, R6 ;  /* 0x0000000600057202 */ /* 0x000fe40000000f00 */
[----:B------:R-:W-:Y:S01]  /*2c420*/  MOV R4, 0x2c450 ;  /* 0x0002c45000047802 */ /* 0x000fe20000000f00 */
[----:B------:R1:W-:Y:S04]  /*2c430*/  STL [R14+0x4], R3 ;  /* 0x000004030e007387 */ /* 0x0003e80000100800 */
[----:B-1----:R-:W-:Y:S05]  /*2c440*/  CALL.REL.NOINC `($_ZN7cutlass13device_kernelIN5flash19enable_sm80_to_sm89INS1_16FlashAttnBwdSm80INS1_25CollectiveMainloopBwdSm80ILi2ELi2EN4cute5tupleIJNS5_1CILi128EEES8_NS7_ILi64EEEEEENS_10bfloat16_tEfNS_4arch4Sm80ELb0ELb0ELb1ELb1ELb1ELb0ELb0ELb0ELi2ELi4ELi4ELi4ELb0EEENS1_21CollectiveEpilogueBwdISA_SB_SD_Li256ELb1ELb0ELi2EEENS1_19SingleTileSchedulerILb1ELb0ELb0ELi128EEEEEEEEEvNT_6ParamsE$_ZZN4cute7flattenINS_5tupleIJNS_1CILi1EEENS1_IJNS2_ILi8EEEiiEEENS2_ILi64EEENS1_IJiNS2_ILi144EEENS2_ILi288EEEEEENS2_ILi512EEEEEEEEDaRKT_ENKUlRKT_E_clIS9_EEDaSH_) ;  /* 0xfffe3fe000007944 */ /* 0x002fea0003c3ffff */
[----:B------:R1:W-:Y:S01]  /*2c450*/  STL [R1+0x794], R2 ;  /* 0x0007940201007387 */ /* 0x0003e20000100800 */
[----:B------:R-:W-:Y:S01]  /*2c460*/  IMAD.MOV.U32 R59, RZ, RZ, R56 ;  /* 0x000000ffff3b7224 */ /* 0x000fe200078e0038 */
[----:B------:R-:W-:-:S02]  /*2c470*/  MOV R66, R41 ;  /* 0x0000002900427202 */ /* 0x000fc40000000f00 */
[----:B------:R-:W-:Y:S02]  /*2c480*/  MOV R4, 0x2c4a0 ;  /* 0x0002c4a000047802 */ /* 0x000fe40000000f00 */
[----:B-1----:R-:W-:Y:S05]  /*2c490*/  CALL.REL.NOINC `($_ZN7cutlass13device_kernelIN5flash19enable_sm80_to_sm89INS1_16FlashAttnBwdSm80INS1_25CollectiveMainloopBwdSm80ILi2ELi2EN4cute5tupleIJNS5_1CILi128EEES8_NS7_ILi64EEEEEENS_10bfloat16_tEfNS_4arch4Sm80ELb0ELb0ELb1ELb1ELb1ELb0ELb0ELb0ELi2ELi4ELi4ELi4ELb0EEENS1_21CollectiveEpilogueBwdISA_SB_SD_Li256ELb1ELb0ELi2EEENS1_19SingleTileSchedulerILb1ELb0ELb0ELi128EEEEEEEEEvNT_6ParamsE$_ZZN4cute12filter_tupleINS_5tupleIJNS_1CILi1EEENS1_IJNS2_ILi8EEEiiEEENS2_ILi64EEENS1_IJiNS2_ILi144EEENS2_ILi288EEEEEENS2_ILi512EEEEEEZNS_7flattenISB_EEDaRKT_EUlRKT_E_EEDaSF_OT0_ENKUlDpSI_E_clIJNS1_IJS3_EEES5_NS1_IJS6_EEES9_NS1_IJSA_EEEEEEDaSM_) ;  /* 0xfffe085000007944 */ /* 0x002fea0003c3ffff */
[----:B------:R-:W-:Y:S02]  /*2c4a0*/  MOV R59, R23 ;  /* 0x00000017003b7202 */ /* 0x000fe40000000f00 */
[----:B------:R-:W-:Y:S02]  /*2c4b0*/  MOV R6, 0x2c4d0 ;  /* 0x0002c4d000067802 */ /* 0x000fe40000000f00 */
[----:B--2--5:R-:W-:Y:S05]  /*2c4c0*/  CALL.REL.NOINC `($_ZN7cutlass13device_kernelIN5flash19enable_sm80_to_sm89INS1_16FlashAttnBwdSm80INS1_25CollectiveMainloopBwdSm80ILi2ELi2EN4cute5tupleIJNS5_1CILi128EEES8_NS7_ILi64EEEEEENS_10bfloat16_tEfNS_4arch4Sm80ELb0ELb0ELb1ELb1ELb1ELb0ELb0ELb0ELi2ELi4ELi4ELi4ELb0EEENS1_21CollectiveEpilogueBwdISA_SB_SD_Li256ELb1ELb0ELi2EEENS1_19SingleTileSchedulerILb1ELb0ELb0ELi128EEEEEEEEEvNT_6ParamsE$_ZN4cute3eso3ESOILb0ELb1EJiNS_1CILi144EEENS2_ILi512EEEEEC2ERKiRKS3_RKS4_) ;  /* 0xfffdc21000007944 */ /* 0x024fea0003c3ffff */
[----:B------:R-:W2:Y:S01]  /*2c4d0*/  LDL R6, [R1+0x758] ;  /* 0x0007580001067983 */ /* 0x000ea20000100800 */
[----:B-1----:R-:W-:Y:S01]  /*2c4e0*/  IMAD.MOV.U32 R4, RZ, RZ, R44 ;  /* 0x000000ffff047224 */ /* 0x002fe200078e002c */
[----:B------:R-:W-:Y:S02]  /*2c4f0*/  MOV R59, R23 ;  /* 0x00000017003b7202 */ /* 0x000fe40000000f00 */
[----:B------:R-:W-:Y:S01]  /*2c500*/  MOV R8, 0x2c530 ;  /* 0x0002c53000087802 */ /* 0x000fe20000000f00 */
[----:B--2---:R1:W-:Y:S04]  /*2c510*/  STL [R1+0x11ec], R6 ;  /* 0x0011ec0601007387 */ /* 0x0043e80000100800 */
[----:B-1----:R-:W-:Y:S05]  /*2c520*/  CALL.REL.NOINC `($_ZN7cutlass13device_kernelIN5flash19enable_sm80_to_sm89INS1_16FlashAttnBwdSm80INS1_25CollectiveMainloopBwdSm80ILi2ELi2EN4cute5tupleIJNS5_1CILi128EEES8_NS7_ILi64EEEEEENS_10bfloat16_tEfNS_4arch4Sm80ELb0ELb0ELb1ELb1ELb1ELb0ELb0ELb0ELi2ELi4ELi4ELi4ELb0EEENS1_21CollectiveEpilogueBwdISA_SB_SD_Li256ELb1ELb0ELi2EEENS1_19SingleTileSchedulerILb1ELb0ELb0ELi128EEEEEEEEEvNT_6ParamsE$_ZN4cute3eso3ESOILb0ELb0EJiiNS_1CILi144EEENS2_ILi512EEEEEC2ERKiS7_RKS3_RKS4_) ;  /* 0xfffdbaa000007944 */ /* 0x002fea0003c3ffff */
[----:B-1----:R-:W2:Y:S01]  /*2c530*/  LDL.64 R4, [R1+0x758] ;  /* 0x0007580001047983 */ /* 0x002ea20000100a00 */
[----:B------:R-:W-:Y:S01]  /*2c540*/  IMAD.MOV.U32 R3, RZ, RZ, R16 ;  /* 0x000000ffff037224 */ /* 0x000fe200078e0010 */
[----:B------:R-:W-:Y:S01]  /*2c550*/  MOV R8, R42 ;  /* 0x0000002a00087202 */ /* 0x000fe20000000f00 */
[----:B------:R-:W-:Y:S01]  /*2c560*/  IMAD.MOV.U32 R66, RZ, RZ, R23 ;  /* 0x000000ffff427224 */ /* 0x000fe200078e0017 */
[----:B------:R-:W-:Y:S01]  /*2c570*/  MOV R6, 0x2c5a0 ;  /* 0x0002c5a000067802 */ /* 0x000fe20000000f00 */
[----:B--2---:R1:W-:Y:S04]  /*2c580*/  STL.64 [R1+0x788], R4 ;  /* 0x0007880401007387 */ /* 0x0043e80000100a00 */
[----:B-1----:R-:W-:Y:S05]  /*2c590*/  CALL.REL.NOINC `($_ZN7cutlass13device_kernelIN5flash19enable_sm80_to_sm89INS1_16FlashAttnBwdSm80INS1_25CollectiveMainloopBwdSm80ILi2ELi2EN4cute5tupleIJNS5_1CILi128EEES8_NS7_ILi64EEEEEENS_10bfloat16_tEfNS_4arch4Sm80ELb0ELb0ELb1ELb1ELb1ELb0ELb0ELb0ELi2ELi4ELi4ELi4ELb0EEENS1_21CollectiveEpilogueBwdISA_SB_SD_Li256ELb1ELb0ELi2EEENS1_19SingleTileSchedulerILb1ELb0ELb0ELi128EEEEEEEEEvNT_6ParamsE$_ZN4cute3eso3ESOILb0ELb0EJiiiNS_1CILi144EEENS2_ILi512EEEEEC2ERKiS7_S7_RKS3_RKS4_) ;  /* 0xfffdbcd000007944 */ /* 0x002fea0003c3ffff */
        /* <DEDUP_REMOVED lines=9> */
[----:B-1----:R-:W-:Y:S05]  /*2c630*/  CALL.REL.NOINC `($_ZN7cutlass13device_kernelIN5flash19enable_sm80_to_sm89INS1_16FlashAttnBwdSm80INS1_25CollectiveMainloopBwdSm80ILi2ELi2EN4cute5tupleIJNS5_1CILi128EEES8_NS7_ILi64EEEEEENS_10bfloat16_tEfNS_4arch4Sm80ELb0ELb0ELb1ELb1ELb1ELb0ELb0ELb0ELi2ELi4ELi4ELi4ELb0EEENS1_21CollectiveEpilogueBwdISA_SB_SD_Li256ELb1ELb0ELi2EEENS1_19SingleTileSchedulerILb1ELb0ELb0ELi128EEEEEEEEEvNT_6ParamsE$_ZN4cute3eso3ESOILb1ELb0EJNS_1CILi8EEEiiiNS2_ILi144EEENS2_ILi512EEEEEC2ERKS3_RKiSA_SA_RKS4_RKS5_) ;  /* 0xfffdcef000007944 */ /* 0x002fea0003c3ffff */
        /* <DEDUP_REMOVED lines=8> */
[----:B-1----:R-:W-:Y:S05]  /*2c6c0*/  CALL.REL.NOINC `($_ZN7cutlass13device_kernelIN5flash19enable_sm80_to_sm89INS1_16FlashAttnBwdSm80INS1_25CollectiveMainloopBwdSm80ILi2ELi2EN4cute5tupleIJNS5_1CILi128EEES8_NS7_ILi64EEEEEENS_10bfloat16_tEfNS_4arch4Sm80ELb0ELb0ELb1ELb1ELb1ELb0ELb0ELb0ELi2ELi4ELi4ELi4ELb0EEENS1_21CollectiveEpilogueBwdISA_SB_SD_Li256ELb1ELb0ELi2EEENS1_19SingleTileSchedulerILb1ELb0ELb0ELi128EEEEEEEEEvNT_6ParamsE$_ZN4cute3eso3ESOILb1ELb0EJNS_1CILi1EEEiiiNS2_ILi144EEENS2_ILi512EEEEEC2ERKS3_RKiSA_SA_RKS4_RKS5_) ;  /* 0xfffdc9e000007944 */ /* 0x002fea0003c3ffff */
[----:B-1----:R1:W5:Y:S04]  /*2c6d0*/  LDL R5, [R1+0x760] ;  /* 0x0007600001057983 */ /* 0x0023680000100800 */
[----:B------:R1:W5:Y:S01]  /*2c6e0*/  LDL.64 R2, [R1+0x758] ;  /* 0x0007580001027983 */ /* 0x0003620000100a00 */
[----:B------:R-:W-:-:S02]  /*2c6f0*/  MOV R58, R23 ;  /* 0x00000017003a7202 */ /* 0x000fc40000000f00 */
[----:B------:R-:W-:Y:S02]  /*2c700*/  MOV R6, 0x2c720 ;  /* 0x0002c72000067802 */ /* 0x000fe40000000f00 */
[----:B-1---5:R-:W-:Y:S05]  /*2c710*/  CALL.REL.NOINC `($_ZN7cutlass13device_kernelIN5flash19enable_sm80_to_sm89INS1_16FlashAttnBwdSm80INS1_25CollectiveMainloopBwdSm80ILi2ELi2EN4cute5tupleIJNS5_1CILi128EEES8_NS7_ILi64EEEEEENS_10bfloat16_tEfNS_4arch4Sm80ELb0ELb0ELb1ELb1ELb1ELb0ELb0ELb0ELi2ELi4ELi4ELi4ELb0EEENS1_21CollectiveEpilogueBwdISA_SB_SD_Li256ELb1ELb0ELi2EEENS1_19SingleTileSchedulerILb1ELb0ELb0ELi128EEEEEEEEEvNT_6ParamsE$_ZN4cute5tupleIJNS0_IJNS_1CILi16EEENS1_ILi2EEES3_S3_NS1_ILi4EEES3_EEENS0_IJNS1_ILi1EEEiiiNS1_ILi144EEENS1_ILi512EEEEEEEEC2ERKS5_RKS9_) ;  /* 0xfffdf6d000007944 */ /* 0x022fea0003c3ffff */
        /* <DEDUP_REMOVED lines=11> */
[----:B-1----:R-:W-:Y:S05]  /*2c7d0*/  CALL.REL.NOINC `($_ZN7cutlass13device_kernelIN5flash19enable_sm80_to_sm89INS1_16FlashAttnBwdSm80INS1_25CollectiveMainloopBwdSm80ILi2ELi2EN4cute5tupleIJNS5_1CILi128EEES8_NS7_ILi64EEEEEENS_10bfloat16_tEfNS_4arch4Sm80ELb0ELb0ELb1ELb1ELb1ELb0ELb0ELb0ELi2ELi4ELi4ELi4ELb0EEENS1_21CollectiveEpilogueBwdISA_SB_SD_Li256ELb1ELb0ELi2EEENS1_19SingleTileSchedulerILb1ELb0ELb0ELi128EEEEEEEEEvNT_6ParamsE$_ZZN4cute6detail16composition_implINS_5tupleIJNS_1CILi16EEENS3_ILi2EEES5_S5_NS3_ILi4EEES5_EEENS2_IJNS3_ILi1EEEiiiNS3_ILi144EEENS3_ILi512EEEEEENS2_IJNS2_IJS5_S5_EEES6_NS3_ILi8EEEEEENS2_IJNS2_IJNS3_ILi64EEESA_EEES4_NS3_ILi1024EEEEEEEEDaRKT_RKT0_RKT1_RKT2_ENKUlRKT_RKT0_E_clISC_SG_EEDaSX_S10_) ;  /* 0xfffe1aa000007944 */ /* 0x002fea0003c3ffff */
[----:B------:R-:W-:Y:S01]  /*2c7e0*/  IMAD.MOV.U32 R3, RZ, RZ, R17 ;  /* 0x000000ffff037224 */ /* 0x000fe200078e0011 */
[----:B------:R-:W-:Y:S01]  /*2c7f0*/  MOV R5, R46 ;  /* 0x0000002e00057202 */ /* 0x000fe20000000f00 */
[----:B------:R-:W-:Y:S01]  /*2c800*/  IMAD.MOV.U32 R2, RZ, RZ, R41 ;  /* 0x000000ffff027224 */ /* 0x000fe200078e0029 */
[----:B------:R-:W-:-:S02]  /*2c810*/  MOV R17, R56 ;  /* 0x0000003800117202 */ /* 0x000fc40000000f00 */
[----:B------:R-:W-:Y:S02]  /*2c820*/  MOV R16, 0x2c840 ;  /* 0x0002c84000107802 */ /* 0x000fe40000000f00 */
[----:B-1---5:R-:W-:Y:S05]  /*2c830*/  CALL.REL.NOINC `($_ZN7cutlass13device_kernelIN5flash19enable_sm80_to_sm89INS1_16FlashAttnBwdSm80INS1_25CollectiveMainloopBwdSm80ILi2ELi2EN4cute5tupleIJNS5_1CILi128EEES8_NS7_ILi64EEEEEENS_10bfloat16_tEfNS_4arch4Sm80ELb0ELb0ELb1ELb1ELb1ELb0ELb0ELb0ELi2ELi4ELi4ELi4ELb0EEENS1_21CollectiveEpilogueBwdISA_SB_SD_Li256ELb1ELb0ELi2EEENS1_19SingleTileSchedulerILb1ELb0ELb0ELi128EEEEEEEEEvNT_6ParamsE$_ZZN4cute6detail16composition_implINS_5tupleIJNS_1CILi16EEENS3_ILi2EEES5_S5_NS3_ILi4EEES5_EEENS2_IJNS3_ILi1EEEiiiNS3_ILi144EEENS3_ILi512EEEEEENS2_IJNS2_IJS5_S5_EEES6_NS3_ILi8EEEEEENS2_IJNS2_IJNS3_ILi64EEESA_EEES4_NS3_ILi1024EEEEEEEEDaRKT_RKT0_RKT1_RKT2_ENKUlRKT_RKT0_E_clIS6_S4_EEDaSX_S10_) ;  /* 0xfffe17c000007944 */ /* 0x022fea0003c3ffff */
[----:B-----5:R2:W-:Y:S01]  /*2c840*/  STL.64 [R1+0x770], R2 ;  /* 0x0007700201007387 */ /* 0x0205e20000100a00 */
[----:B------:R-:W-:Y:S01]  /*2c850*/  IMAD.MOV.U32 R59, RZ, RZ, R23 ;  /* 0x000000ffff3b7224 */ /* 0x000fe200078e0017 */
[----:B------:R-:W-:Y:S02]  /*2c860*/  MOV R66, R22 ;  /* 0x0000001600427202 */ /* 0x000fe40000000f00 */
[----:B------:R-:W-:Y:S02]  /*2c870*/  MOV R4, 0x2c890 ;  /* 0x0002c89000047802 */ /* 0x000fe40000000f00 */
[----:B-12---:R-:W-:Y:S05]  /*2c880*/  CALL.REL.NOINC `($_ZN7cutlass13device_kernelIN5flash19enable_sm80_to_sm89INS1_16FlashAttnBwdSm80INS1_25CollectiveMainloopBwdSm80ILi2ELi2EN4cute5tupleIJNS5_1CILi128EEES8_NS7_ILi64EEEEEENS_10bfloat16_tEfNS_4arch4Sm80ELb0ELb0ELb1ELb1ELb1ELb0ELb0ELb0ELi2ELi4ELi4ELi4ELb0EEENS1_21CollectiveEpilogueBwdISA_SB_SD_Li256ELb1ELb0ELi2EEENS1_19SingleTileSchedulerILb1ELb0ELb0ELi128EEEEEEEEEvNT_6ParamsE$_ZN4cute3eso3ESOILb0ELb0EJNS_5tupleIJiNS_1CILi512EEEEEENS2_IJiiEEENS3_ILi1024EEEEEC2ERKS5_RKS6_RKS7_) ;  /* 0xfffda9d000007944 */ /* 0x006fea0003c3ffff */
[----:B------:R2:W5:Y:S04]  /*2c890*/  LDL R5, [R1+0x760] ;  /* 0x0007600001057983 */ /* 0x0005680000100800 */
[----:B-1----:R2:W5:Y:S01]  /*2c8a0*/  LDL.64 R2, [R1+0x758] ;  /* 0x0007580001027983 */ /* 0x0025620000100a00 */
[----:B------:R-:W-:Y:S02]  /*2c8b0*/  MOV R59, R23 ;  /* 0x00000017003b7202 */ /* 0x000fe40000000f00 */
[----:B------:R-:W-:-:S02]  /*2c8c0*/  MOV R6, 0x2c8e0 ;  /* 0x0002c8e000067802 */ /* 0x000fc40000000f00 */
[----:B--2--5:R-:W-:Y:S05]  /*2c8d0*/  CALL.REL.NOINC `($_ZN7cutlass13device_kernelIN5flash19enable_sm80_to_sm89INS1_16FlashAttnBwdSm80INS1_25CollectiveMainloopBwdSm80ILi2ELi2EN4cute5tupleIJNS5_1CILi128EEES8_NS7_ILi64EEEEEENS_10bfloat16_tEfNS_4arch4Sm80ELb0ELb0ELb1ELb1ELb1ELb0ELb0ELb0ELi2ELi4ELi4ELi4ELb0EEENS1_21CollectiveEpilogueBwdISA_SB_SD_Li256ELb1ELb0ELi2EEENS1_19SingleTileSchedulerILb1ELb0ELb0ELi128EEEEEEEEEvNT_6ParamsE$_ZN4cute5tupleIJNS0_IJNS0_IJNS_1CILi2EEES2_EEES3_NS1_ILi8EEEEEENS0_IJNS0_IJiNS1_ILi512EEEEEENS0_IJiiEEENS1_ILi1024EEEEEEEEC2ERKS5_RKSA_) ;  /* 0xfffdf2d000007944 */ /* 0x024fea0003c3ffff */
        /* <DEDUP_REMOVED lines=9> */
[----:B-1---5:R-:W-:Y:S05]  /*2c970*/  CALL.REL.NOINC `($_ZN7cutlass13device_kernelIN5flash19enable_sm80_to_sm89INS1_16FlashAttnBwdSm80INS1_25CollectiveMainloopBwdSm80ILi2ELi2EN4cute5tupleIJNS5_1CILi128EEES8_NS7_ILi64EEEEEENS_10bfloat16_tEfNS_4arch4Sm80ELb0ELb0ELb1ELb1ELb1ELb0ELb0ELb0ELi2ELi4ELi4ELi4ELb0EEENS1_21CollectiveEpilogueBwdISA_SB_SD_Li256ELb1ELb0ELi2EEENS1_19SingleTileSchedulerILb1ELb0ELb0ELi128EEEEEEEEEvNT_6ParamsE$_ZN4cute3eso3ESOILb0ELb0EJNS_6LayoutINS_5tupleIJNS3_IJNS_1CILi2EEES5_EEES6_NS4_ILi8EEEEEENS3_IJNS3_IJiNS4_ILi512EEEEEENS3_IJiiEEENS4_ILi1024EEEEEEEEjEEC2ERKSE_RKj) ;  /* 0xfffdaca000007944 */ /* 0x022fea0003c3ffff */
[----:B------:R-:W2:Y:S04]  /*2c980*/  LDL.64 R16, [R1+0x760] ;  /* 0x0007600001107983 */ /* 0x000ea80000100a00 */
[----:B-1----:R1:W5:Y:S01]  /*2c990*/  LDL.64 R4, [R1+0x758] ;  /* 0x0007580001047983 */ /* 0x0023620000100a00 */
[----:B------:R-:W-:Y:S02]  /*2c9a0*/  MOV R9, R23 ;  /* 0x0000001700097202 */ /* 0x000fe40000000f00 */
[----:B------:R-:W-:Y:S01]  /*2c9b0*/  MOV R8, 0x2c9e0 ;  /* 0x0002c9e000087802 */ /* 0x000fe20000000f00 */
[----:B--2---:R-:W-:-:S04]  /*2c9c0*/  IMAD.WIDE.U32 R2, R17, 0x2, R48 ;  /* 0x0000000211027825 */ /* 0x004fc800078e0030 */
[----:B-1---5:R-:W-:Y:S05]  /*2c9d0*/  CALL.REL.NOINC `($_ZN7cutlass13device_kernelIN5flash19enable_sm80_to_sm89INS1_16FlashAttnBwdSm80INS1_25CollectiveMainloopBwdSm80ILi2ELi2EN4cute5tupleIJNS5_1CILi128EEES8_NS7_ILi64EEEEEENS_10bfloat16_tEfNS_4arch4Sm80ELb0ELb0ELb1ELb1ELb1ELb0ELb0ELb0ELi2ELi4ELi4ELi4ELb0EEENS1_21CollectiveEpilogueBwdISA_SB_SD_Li256ELb1ELb0ELi2EEENS1_19SingleTileSchedulerILb1ELb0ELb0ELi128EEEEEEEEEvNT_6ParamsE$_ZN4cute8smem_ptrIPN7cutlass10bfloat16_tEECI1NS_12iter_adaptorIS3_S4_EEES3_) ;  /* 0xfffdfad000007944 */ /* 0x022fea0003c3ffff */
[----:B-1----:R-:W2:Y:S01]  /*2c9e0*/  LDL.64 R2, [R1+0x758] ;  /* 0x0007580001027983 */ /* 0x002ea20000100a00 */
[----:B------:R-:W-:Y:S01]  /*2c9f0*/  IMAD.MOV.U32 R59, RZ, RZ, R23 ;  /* 0x000000ffff3b7224 */ /* 0x000fe200078e0017 */
[----:B------:R-:W-:-:S02]  /*2ca00*/  MOV R66, R22 ;  /* 0x0000001600427202 */ /* 0x000fc40000000f00 */
[----:B------:R-:W-:Y:S01]  /*2ca10*/  MOV R6, 0x2ca40 ;  /* 0x0002ca4000067802 */ /* 0x000fe20000000f00 */
[----:B--2---:R1:W-:Y:S04]  /*2ca20*/  STL.64 [R1+0x770], R2 ;  /* 0x0007700201007387 */ /* 0x0043e80000100a00 */
[----:B-1----:R-:W-:Y:S05]  /*2ca30*/  CALL.REL.NOINC `($_ZN7cutlass13device_kernelIN5flash19enable_sm80_to_sm89INS1_16FlashAttnBwdSm80INS1_25CollectiveMainloopBwdSm80ILi2ELi2EN4cute5tupleIJNS5_1CILi128EEES8_NS7_ILi64EEEEEENS_10bfloat16_tEfNS_4arch4Sm80ELb0ELb0ELb1ELb1ELb1ELb0ELb0ELb0ELi2ELi4ELi4ELi4ELb0EEENS1_21CollectiveEpilogueBwdISA_SB_SD_Li256ELb1ELb0ELi2EEENS1_19SingleTileSchedulerILb1ELb0ELb0ELi128EEEEEEEEEvNT_6ParamsE$_ZN4cute3eso3ESOILb0ELb0EJNS_6LayoutINS_5tupleIJNS3_IJNS_1CILi2EEES5_EEES6_NS4_ILi8EEEEEENS3_IJNS3_IJiNS4_ILi512EEEEEENS3_IJiiEEENS4_ILi1024EEEEEEEENS_10ViewEngineINS_8smem_ptrIPN7cutlass10bfloat16_tEEEEEEEC2ERKSE_RKSL_) ;  /* 0xfffdab5000007944 */ /* 0x002fea0003c3ffff */
[----:B-1----:R1:W5:Y:S04]  /*2ca40*/  LDL R5, [R1+0x75c] ;  /* 0x00075c0001057983 */ /* 0x0023680000100800 */
[----:B------:R1:W5:Y:S01]  /*2ca50*/  LDL R3, [R1+0x760] ;  /* 0x0007600001037983 */ /* 0x0003620000100800 */
[----:B------:R-:W-:-:S03]  /*2ca60*/  MOV R4, 0x2ca80 ;  /* 0x0002ca8000047802 */ /* 0x000fc60000000f00 */
[----:B-1---5:R-:W-:Y:S05]  /*2ca70*/  CALL.REL.NOINC `($_ZN7cutlass13device_kernelIN5flash19enable_sm80_to_sm89INS1_16FlashAttnBwdSm80INS1_25CollectiveMainloopBwdSm80ILi2ELi2EN4cute5tupleIJNS5_1CILi128EEES8_NS7_ILi64EEEEEENS_10bfloat16_tEfNS_4arch4Sm80ELb0ELb0ELb1ELb1ELb1ELb0ELb0ELb0ELi2ELi4ELi4ELi4ELb0EEENS1_21CollectiveEpilogueBwdISA_SB_SD_Li256ELb1ELb0ELi2EEENS1_19SingleTileSchedulerILb1ELb0ELb0ELi128EEEEEEEEEvNT_6ParamsE$_ZZN4cute4takeILi1ELi3ENS_5tupleIJNS1_IJiNS_1CILi512EEEEEENS1_IJiiEEENS2_ILi1024EEEEEEEEDaRKT1_ENKUlDpRKT_E_clIJS5_S6_EEEDaSE_) ;  /* 0xfffe117000007944 */ /* 0x022fea0003c3ffff */
[----:B------:R-:W-:Y:S02]  /*2ca80*/  MOV R4, 0x2caa0 ;  /* 0x0002caa000047802 */ /* 0x000fe40000000f00 */
[----:B-1---5:R-:W-:Y:S05]  /*2ca90*/  CALL.REL.NOINC `($_ZN7cutlass13device_kernelIN5flash19enable_sm80_to_sm89INS1_16FlashAttnBwdSm80INS1_25CollectiveMainloopBwdSm80ILi2ELi2EN4cute5tupleIJNS5_1CILi128EEES8_NS7_ILi64EEEEEENS_10bfloat16_tEfNS_4arch4Sm80ELb0ELb0ELb1ELb1ELb1ELb0ELb0ELb0ELi2ELi4ELi4ELi4ELb0EEENS1_21CollectiveEpilogueBwdISA_SB_SD_Li256ELb1ELb0ELi2EEENS1_19SingleTileSchedulerILb1ELb0ELb0ELi128EEEEEEEEEvNT_6ParamsE$_ZZN4cute16flatten_to_tupleINS_5tupleIJNS1_IJiiEEENS_1CILi1024EEEEEEEEDaRKT_ENKUlRKT_E_clIS2_EEDaSB_) ;  /* 0xfffe0c6000007944 */ /* 0x022fea0003c3ffff */
[----:B------:R1:W-:Y:S01]  /*2caa0*/  STL [R14], R2 ;  /* 0x000000020e007387 */ /* 0x0003e20000100800 */
[----:B------:R-:W-:Y:S02]  /*2cab0*/  MOV R59, R56 ;  /* 0x00000038003b7202 */ /* 0x000fe40000000f00 */
[----:B------:R-:W-:Y:S01]  /*2cac0*/  MOV R4, 0x2caf0 ;  /* 0x0002caf000047802 */ /* 0x000fe20000000f00 */
[----:B------:R1:W-:Y:S04]  /*2cad0*/  STL [R14+0x4], R3 ;  /* 0x000004030e007387 */ /* 0x0003e80000100800 */
[----:B-1----:R-:W-:Y:S05]  /*2cae0*/  CALL.REL.NOINC `($_ZN7cutlass13device_kernelIN5flash19enable_sm80_to_sm89INS1_16FlashAttnBwdSm80INS1_25CollectiveMainloopBwdSm80ILi2ELi2EN4cute5tupleIJNS5_1CILi128EEES8_NS7_ILi64EEEEEENS_10bfloat16_tEfNS_4arch4Sm80ELb0ELb0ELb1ELb1ELb1ELb0ELb0ELb0ELi2ELi4ELi4ELi4ELb0EEENS1_21CollectiveEpilogueBwdISA_SB_SD_Li256ELb1ELb0ELi2EEENS1_19SingleTileSchedulerILb1ELb0ELb0ELi128EEEEEEEEEvNT_6ParamsE$_ZZN4cute12filter_tupleINS_5tupleIJNS1_IJiiEEENS_1CILi1024EEEEEEZNS_16flatten_to_tupleIS5_EEDaRKT_EUlRKT_E_EEDaS9_OT0_ENKUlDpSC_E_clIJS2_NS1_IJS4_EEEEEEDaSG_) ;  /* 0xfffdfcd000007944 */ /* 0x002fea0003c3ffff */
        /* <DEDUP_REMOVED lines=25> */
[----:B-1----:R2:W5:Y:S01]  /*2cc80*/  LD.E R3, [R10.64] ;  /* 0x000000040a037980 */ /* 0x002562000c101900 */
[----:B------:R-:W-:-:S03]  /*2cc90*/  MOV R4, 0x2ccb0 ;  /* 0x0002ccb000047802 */ /* 0x000fc60000000f00 */
[----:B--2--5:R-:W-:Y:S05]  /*2cca0*/  CALL.REL.NOINC `($_ZN7cutlass13device_kernelIN5flash19enable_sm80_to_sm89INS1_16FlashAttnBwdSm80INS1_25CollectiveMainloopBwdSm80ILi2ELi2EN4cute5tupleIJNS5_1CILi128EEES8_NS7_ILi64EEEEEENS_10bfloat16_tEfNS_4arch4Sm80ELb0ELb0ELb1ELb1ELb1ELb0ELb0ELb0ELi2ELi4ELi4ELi4ELb0EEENS1_21CollectiveEpilogueBwdISA_SB_SD_Li256ELb1ELb0ELi2EEENS1_19SingleTileSchedulerILb1ELb0ELb0ELi128EEEEEEEEEvNT_6ParamsE$_ZZN4cute5sliceINS_5tupleIJNS_10UnderscoreES2_S2_iEEENS1_IJNS1_IJNS_1CILi1EEENS4_ILi0EEEEEEiNS4_ILi1024EEENS4_ILi8192EEEEEEEEDaRKT_RKT0_ENKUlRKT_RKT0_E_clIS2_iEEDaSJ_SM_) ;  /* 0xfffe110000007944 */ /* 0x024fea0003c3ffff */
[----:B------:R-:W-:Y:S02]  /*2ccb0*/  MOV R4, 0x2ccd0 ;  /* 0x0002ccd000047802 */ /* 0x000fe40000000f00 */
[----:B-1---5:R-:W-:Y:S05]  /*2ccc0*/  CALL.REL.NOINC `($_ZN7cutlass13device_kernelIN5flash19enable_sm80_to_sm89INS1_16FlashAttnBwdSm80INS1_25CollectiveMainloopBwdSm80ILi2ELi2EN4cute5tupleIJNS5_1CILi128EEES8_NS7_ILi64EEEEEENS_10bfloat16_tEfNS_4arch4Sm80ELb0ELb0ELb1ELb1ELb1ELb0ELb0ELb0ELi2ELi4ELi4ELi4ELb0EEENS1_21CollectiveEpilogueBwdISA_SB_SD_Li256ELb1ELb0ELi2EEENS1_19SingleTileSchedulerILb1ELb0ELb0ELi128EEEEEEEEEvNT_6ParamsE$_ZZN4cute12filter_tupleINS_5tupleIJNS_10UnderscoreES2_S2_iEEENS1_IJNS1_IJNS_1CILi1EEENS4_ILi0EEEEEEiNS4_ILi1024EEENS4_ILi8192EEEEEEZNS_5sliceIS3_SA_EEDaRKT_RKT0_EUlRKT_RKT0_E_EEDaSE_SH_OT1_ENKUlDpSK_E_clIJNS1_IJS7_EEENS1_IJiEEENS1_IJS8_EEENS1_IJEEEEEEDaSR_) ;  /* 0xfffdfd4000007944 */ /* 0x022fea0003c3ffff */
[----:B------:R-:W-:Y:S02]  /*2ccd0*/  MOV R4, 0x2ccf0 ;  /* 0x0002ccf000047802 */ /* 0x000fe40000000f00 */
[----:B-1---5:R-:W-:Y:S05]  /*2cce0*/  CALL.REL.NOINC `($_ZN7cutlass13device_kernelIN5flash19enable_sm80_to_sm89INS1_16FlashAttnBwdSm80INS1_25CollectiveMainloopBwdSm80ILi2ELi2EN4cute5tupleIJNS5_1CILi128EEES8_NS7_ILi64EEEEEENS_10bfloat16_tEfNS_4arch4Sm80ELb0ELb0ELb1ELb1ELb1ELb0ELb0ELb0ELi2ELi4ELi4ELi4ELb0EEENS1_21CollectiveEpilogueBwdISA_SB_SD_Li256ELb1ELb0ELi2EEENS1_19SingleTileSchedulerILb1ELb0ELb0ELi128EEEEEEEEEvNT_6ParamsE$_ZN4cute5tupleIJNS0_IJNS0_IJNS_1CILi8EEENS1_ILi1EEEEEENS1_ILi2EEES2_EEENS0_IJNS0_IJS3_NS1_ILi0EEEEEEiNS1_ILi1024EEEEEEEEC2ERKS6_RKSA_) ;  /* 0xfffdf07000007944 */ /* 0x022fea0003c3ffff */
[----:B------:R1:W5:Y:S01]  /*2ccf0*/  LDL R2, [R1+0x758] ;  /* 0x0007580001027983 */ /* 0x0003620000100800 */
[----:B------:R-:W-:Y:S02]  /*2cd00*/  SHF.L.U32 R6, R5, 0xd, RZ ;  /* 0x0000000d05067819 */ /* 0x000fe400000006ff */
[----:B------:R-:W-:-:S03]  /*2cd10*/  MOV R4, 0x2cd40 ;  /* 0x0002cd4000047802 */ /* 0x000fc60000000f00 */
[----:B------:R1:W-:Y:S04]  /*2cd20*/  STL [R1+0x11e0], R6 ;  /* 0x0011e00601007387 */ /* 0x0003e80000100800 */
[----:B-1---5:R-:W-:Y:S05]  /*2cd30*/  CALL.REL.NOINC `($_ZN7cutlass13device_kernelIN5flash19enable_sm80_to_sm89INS1_16FlashAttnBwdSm80INS1_25CollectiveMainloopBwdSm80ILi2ELi2EN4cute5tupleIJNS5_1CILi128EEES8_NS7_ILi64EEEEEENS_10bfloat16_tEfNS_4arch4Sm80ELb0ELb0ELb1ELb1ELb1ELb0ELb0ELb0ELi2ELi4ELi4ELi4ELb0EEENS1_21CollectiveEpilogueBwdISA_SB_SD_Li256ELb1ELb0ELi2EEENS1_19SingleTileSchedulerILb1ELb0ELb0ELi128EEEEEEEEEvNT_6ParamsE$_ZN4cute3eso3ESOILb0ELb0EJNS_6LayoutINS_5tupleIJNS3_IJNS_1CILi8EEENS4_ILi1EEEEEENS4_ILi2EEES5_EEENS3_IJNS3_IJS6_NS4_ILi0EEEEEEiNS4_ILi1024EEEEEEEEiEEC2ERKSE_RKi) ;  /* 0xfffdae9000007944 */ /* 0x022fea0003c3ffff */
[----:B------:R-:W-:Y:S01]  /*2cd40*/  ULDC.64 UR4, c[0x0][0x118] ;  /* 0x0000460000047ab9 */ /* 0x000fe20000000a00 */
[----:B-1----:R-:W2:Y:S04]  /*2cd50*/  LDL.64 R4, [R1+0x758] ;  /* 0x0007580001047983 */ /* 0x002ea80000100a00 */
[----:B------:R-:W2:Y:S01]  /*2cd60*/  LD.E.64 R2, [R10.64+0x8] ;  /* 0x000008040a027980 */ /* 0x000ea2000c101b00 */
[----:B------:R-:W-:Y:S02]  /*2cd70*/  MOV R9, R23 ;  /* 0x0000001700097202 */ /* 0x000fe40000000f00 */
[----:B------:R-:W-:Y:S01]  /*2cd80*/  MOV R8, 0x2cdb0 ;  /* 0x0002cdb000087802 */ /* 0x000fe20000000f00 */
[----:B--2---:R-:W-:-:S04]  /*2cd90*/  IMAD.WIDE R2, R5, 0x2, R2 ;  /* 0x0000000205027825 */ /* 0x004fc800078e0202 */
[----:B------:R-:W-:Y:S05]  /*2cda0*/  CALL.REL.NOINC `($_ZN7cutlass13device_kernelIN5flash19enable_sm80_to_sm89INS1_16FlashAttnBwdSm80INS1_25CollectiveMainloopBwdSm80ILi2ELi2EN4cute5tupleIJNS5_1CILi128EEES8_NS7_ILi64EEEEEENS_10bfloat16_tEfNS_4arch4Sm80ELb0ELb0ELb1ELb1ELb1ELb0ELb0ELb0ELi2ELi4ELi4ELi4ELb0EEENS1_21CollectiveEpilogueBwdISA_SB_SD_Li256ELb1ELb0ELi2EEENS1_19SingleTileSchedulerILb1ELb0ELb0ELi128EEEEEEEEEvNT_6ParamsE$_ZN4cute8smem_ptrIPN7cutlass10bfloat16_tEECI1NS_12iter_adaptorIS3_S4_EEES3_) ;  /* 0xfffdf70000007944 */ /* 0x000fea0003c3ffff */
[----:B-1----:R-:W2:Y:S01]  /*2cdb0*/  LDL.64 R2, [R1+0x758] ;  /* 0x0007580001027983 */ /* 0x002ea20000100a00 */
[----:B------:R-:W-:-:S02]  /*2cdc0*/  MOV R6, R4 ;  /* 0x0000000400067202 */ /* 0x000fc40000000f00 */
[----:B------:R-:W-:Y:S01]  /*2cdd0*/  MOV R4, 0x2ce00 ;  /* 0x0002ce0000047802 */ /* 0x000fe20000000f00 */
[----:B--2---:R1:W-:Y:S04]  /*2cde0*/  STL.64 [R1+0x770], R2 ;  /* 0x0007700201007387 */ /* 0x0043e80000100a00 */
[----:B-1----:R-:W-:Y:S05]  /*2cdf0*/  CALL.REL.NOINC `($_ZN7cutlass13device_kernelIN5flash19enable_sm80_to_sm89INS1_16FlashAttnBwdSm80INS1_25CollectiveMainloopBwdSm80ILi2ELi2EN4cute5tupleIJNS5_1CILi128EEES8_NS7_ILi64EEEEEENS_10bfloat16_tEfNS_4arch4Sm80ELb0ELb0ELb1ELb1ELb1ELb0ELb0ELb0ELi2ELi4ELi4ELi4ELb0EEENS1_21CollectiveEpilogueBwdISA_SB_SD_Li256ELb1ELb0ELi2EEENS1_19SingleTileSchedulerILb1ELb0ELb0ELi128EEEEEEEEEvNT_6ParamsE$_ZN4cute3eso3ESOILb0ELb0EJNS_6LayoutINS_5tupleIJNS3_IJNS_1CILi8EEENS4_ILi1EEEEEENS4_ILi2EEES5_EEENS3_IJNS3_IJS6_NS4_ILi0EEEEEEiNS4_ILi1024EEEEEEEENS_10ViewEngineINS_8smem_ptrIPN7cutlass10bfloat16_tEEEEEEEC2ERKSE_RKSL_) ;  /* 0xfffdad6000007944 */ /* 0x002fea0003c3ffff */
[----:B-1----:R-:W2:Y:S01]  /*2ce00*/  LDL.64 R2, [R24+0xe0] ;  /* 0x0000e00018027983 */ /* 0x002ea20000100a00 */
[----:B------:R-:W-:-:S03]  /*2ce10*/  ULDC.64 UR4, c[0x0][0x118] ;  /* 0x0000460000047ab9 */ /* 0x000fc60000000a00 */
[----:B------:R1:W5:Y:S04]  /*2ce20*/  LDL R41, [R1+0x758] ;  /* 0x0007580001297983 */ /* 0x0003680000100800 */
[----:B------:R1:W5:Y:S04]  /*2ce30*/  LDL.64 R54, [R1+0x760] ;  /* 0x0007600001367983 */ /* 0x0003680000100a00 */
[----:B------:R1:W5:Y:S04]  /*2ce40*/  LDL.64 R10, [R24+0xc8] ;  /* 0x0000c800180a7983 */ /* 0x0003680000100a00 */
[----:B--2---:R-:W5:Y:S01]  /*2ce50*/  LD.E.64 R2, [R2.64] ;  /* 0x0000000402027980 */ /* 0x004f62000c101b00 */
[----:B------:R-:W-:-:S03]  /*2ce60*/  MOV R6, 0x2ce80 ;  /* 0x0002ce8000067802 */ /* 0x000fc60000000f00 */
[----:B-1---5:R-:W-:Y:S05]  /*2ce70*/  CALL.REL.NOINC `($_ZN7cutlass13device_kernelIN5flash19enable_sm80_to_sm89INS1_16FlashAttnBwdSm80INS1_25CollectiveMainloopBwdSm80ILi2ELi2EN4cute5tupleIJNS5_1CILi128EEES8_NS7_ILi64EEEEEENS_10bfloat16_tEfNS_4arch4Sm80ELb0ELb0ELb1ELb1ELb1ELb0ELb0ELb0ELi2ELi4ELi4ELi4ELb0EEENS1_21CollectiveEpilogueBwdISA_SB_SD_Li256ELb1ELb0ELi2EEENS1_19SingleTileSchedulerILb1ELb0ELb0ELi128EEEEEEEEEvNT_6ParamsE$_ZN4cute3eso3ESOILb1ELb0EJNS_14ComposedLayoutINS_7SwizzleILi3ELi3ELi3EEENS_1CILi0EEENS_6LayoutINS_5tupleIJNS8_IJNS8_IJNS5_ILi4EEENS5_ILi8EEEEEENS8_IJS9_NS5_ILi1EEEEEEEEENS8_IJNS8_IJNS5_ILi2EEESF_SF_EEENS8_IJSF_SA_EEEEEEEEENS8_IJNS8_IJNS8_IJNS5_ILi128EEESC_EEENS8_IJNS5_ILi16EEES6_EEEEEENS8_IJNS8_IJNS5_ILi64EEESA_NS5_ILi512EEEEEENS8_IJNS5_ILi8192EEENS5_ILi1024EEEEEEEEEEEEEEEENS_10ViewEngineINS_8smem_ptrIPN7cutlass10bfloat16_tEEEEEEEC2ERKSY_RKS15_) ;  /* 0xfffdbbf000007944 */ /* 0x022fea0003c3ffff */
        /* <DEDUP_REMOVED lines=29> */
[----:B-12--5:R-:W-:Y:S05]  /*2d050*/  CALL.REL.NOINC `($_ZN7cutlass13device_kernelIN5flash19enable_sm80_to_sm89INS1_16FlashAttnBwdSm80INS1_25CollectiveMainloopBwdSm80ILi2ELi2EN4cute5tupleIJNS5_1CILi128EEES8_NS7_ILi64EEEEEENS_10bfloat16_tEfNS_4arch4Sm80ELb0ELb0ELb1ELb1ELb1ELb0ELb0ELb0ELi2ELi4ELi4ELi4ELb0EEENS1_21CollectiveEpilogueBwdISA_SB_SD_Li256ELb1ELb0ELi2EEENS1_19SingleTileSchedulerILb1ELb0ELb0ELi128EEEEEEEEEvNT_6ParamsE$_ZZN4cute7idx2crdINS_5tupleIJiiNS_1CILi0EEEEEENS1_IJNS1_IJNS2_ILi4EEENS2_ILi8EEEEEES5_NS2_ILi1EEEEEEEEDaRKT_RKT0_ENKUlRKT_RKT0_E_clIiS7_EEDaSI_SL_) ;  /* 0xfffe38b000007944 */ /* 0x026fea0003c3ffff */
[----:B------:R-:W-:Y:S02]  /*2d060*/  MOV R2, 0x2d080 ;  /* 0x0002d08000027802 */ /* 0x000fe40000000f00 */
[----:B-1----:R-:W-:Y:S05]  /*2d070*/  CALL.REL.NOINC `($_ZN7cutlass13device_kernelIN5flash19enable_sm80_to_sm89INS1_16FlashAttnBwdSm80INS1_25CollectiveMainloopBwdSm80ILi2ELi2EN4cute5tupleIJNS5_1CILi128EEES8_NS7_ILi64EEEEEENS_10bfloat16_tEfNS_4arch4Sm80ELb0ELb0ELb1ELb1ELb1ELb0ELb0ELb0ELi2ELi4ELi4ELi4ELb0EEENS1_21CollectiveEpilogueBwdISA_SB_SD_Li256ELb1ELb0ELi2EEENS1_19SingleTileSchedulerILb1ELb0ELb0ELi128EEEEEEEEEvNT_6ParamsE$_ZZN4cute7idx2crdINS_5tupleIJiiNS_1CILi0EEEEEENS1_IJNS1_IJNS2_ILi4EEENS2_ILi8EEEEEES5_NS2_ILi1EEEEEEEEDaRKT_RKT0_ENKUlRKT_RKT0_E_clIiS5_EEDaSI_SL_) ;  /* 0xfffe386000007944 */ /* 0x002fea0003c3ffff */
[----:B------:R1:W-:Y:S01]  /*2d080*/  STL [R14], R6 ;  /* 0x000000060e007387 */ /* 0x0003e20000100800 */
[----:B------:R-:W-:Y:S02]  /*2d090*/  MOV R2, R56 ;  /* 0x0000003800027202 */ /* 0x000fe40000000f00 */
[----:B------:R-:W-:-:S02]  /*2d0a0*/  MOV R70, 0x2d0c0 ;  /* 0x0002d0c000467802 */ /* 0x000fc40000000f00 */
[----:B-1----:R-:W-:Y:S05]  /*2d0b0*/  CALL.REL.NOINC `($_ZN7cutlass13device_kernelIN5flash19enable_sm80_to_sm89INS1_16FlashAttnBwdSm80INS1_25CollectiveMainloopBwdSm80ILi2ELi2EN4cute5tupleIJNS5_1CILi128EEES8_NS7_ILi64EEEEEENS_10bfloat16_tEfNS_4arch4Sm80ELb0ELb0ELb1ELb1ELb1ELb0ELb0ELb0ELi2ELi4ELi4ELi4ELb0EEENS1_21CollectiveEpilogueBwdISA_SB_SD_Li256ELb1ELb0ELi2EEENS1_19SingleTileSchedulerILb1ELb0ELb0ELi128EEEEEEEEEvNT_6ParamsE$_ZZN4cute9transformINS_5tupleIJiiNS_1CILi0EEEEEENS1_IJNS1_IJNS2_ILi4EEENS2_ILi8EEEEEES5_NS2_ILi1EEEEEEZNS_7idx2crdIS4_S9_EEDaRKT_RKT0_EUlRKT_RKT0_E_EEDaSD_SG_OT1_ENKUlDpSJ_E_clIJNS1_IJiiEEEiS3_EEEDaSQ_) ;  /* 0xfffe3fc000007944 */ /* 0x002fea0003c3ffff */
[----:B------:R-:W-:Y:S02]  /*2d0c0*/  MOV R6, 0x2d0e0 ;  /* 0x0002d0e000067802 */ /* 0x000fe40000000f00 */
[----:B--2--5:R-:W-:Y:S05]  /*2d0d0*/  CALL.REL.NOINC `($_ZN7cutlass13device_kernelIN5flash19enable_sm80_to_sm89INS1_16FlashAttnBwdSm80INS1_25CollectiveMainloopBwdSm80ILi2ELi2EN4cute5tupleIJNS5_1CILi128EEES8_NS7_ILi64EEEEEENS_10bfloat16_tEfNS_4arch4Sm80ELb0ELb0ELb1ELb1ELb1ELb0ELb0ELb0ELi2ELi4ELi4ELi4ELb0EEENS1_21CollectiveEpilogueBwdISA_SB_SD_Li256ELb1ELb0ELi2EEENS1_19SingleTileSchedulerILb1ELb0ELb0ELi128EEEEEEEEEvNT_6ParamsE$_ZZN4cute13to_mixed_bitsINS_5tupleIJNS1_IJNS_1CILi4EEENS2_ILi8EEEEEES3_NS2_ILi1EEEEEENS1_IJNS1_IJNS2_ILi128EEENS2_ILi0EEEEEENS2_ILi16EEES9_EEENS1_IJNS1_IJiiEEEiS9_EEEEEDaRKT_RKT0_RKT1_ENKUlRKT_RKT0_RKT1_E_clIS5_SA_SD_EEDaSQ_ST_SW_) ;  /* 0xfffe02e000007944 */ /* 0x024fea0003c3ffff */
[----:B------:R-:W-:Y:S02]  /*2d0e0*/  MOV R6, 0x2d100 ;  /* 0x0002d10000067802 */ /* 0x000fe40000000f00 */
[----:B------:R-:W-:Y:S05]  /*2d0f0*/  CALL.REL.NOINC `($_ZN7cutlass13device_kernelIN5flash19enable_sm80_to_sm89INS1_16FlashAttnBwdSm80INS1_25CollectiveMainloopBwdSm80ILi2ELi2EN4cute5tupleIJNS5_1CILi128EEES8_NS7_ILi64EEEEEENS_10bfloat16_tEfNS_4arch4Sm80ELb0ELb0ELb1ELb1ELb1ELb0ELb0ELb0ELi2ELi4ELi4ELi4ELb0EEENS1_21CollectiveEpilogueBwdISA_SB_SD_Li256ELb1ELb0ELi2EEENS1_19SingleTileSchedulerILb1ELb0ELb0ELi128EEEEEEEEEvNT_6ParamsE$_ZZN4cute13to_mixed_bitsINS_5tupleIJNS1_IJNS_1CILi4EEENS2_ILi8EEEEEES3_NS2_ILi1EEEEEENS1_IJNS1_IJNS2_ILi128EEENS2_ILi0EEEEEENS2_ILi16EEES9_EEENS1_IJNS1_IJiiEEEiS9_EEEEEDaRKT_RKT0_RKT1_ENKUlRKT_RKT0_RKT1_E_clIS3_SB_iEEDaSQ_ST_SW_) ;  /* 0xfffe027000007944 */ /* 0x000fea0003c3ffff */
[----:B------:R-:W-:Y:S02]  /*2d100*/  MOV R5, R2 ;  /* 0x0000000200057202 */ /* 0x000fe40000000f00 */
[----:B------:R-:W-:-:S02]  /*2d110*/  MOV R2, 0x2d130 ;  /* 0x0002d13000027802 */ /* 0x000fc40000000f00 */
[----:B------:R-:W-:Y:S05]  /*2d120*/  CALL.REL.NOINC `($_ZN7cutlass13device_kernelIN5flash19enable_sm80_to_sm89INS1_16FlashAttnBwdSm80INS1_25CollectiveMainloopBwdSm80ILi2ELi2EN4cute5tupleIJNS5_1CILi128EEES8_NS7_ILi64EEEEEENS_10bfloat16_tEfNS_4arch4Sm80ELb0ELb0ELb1ELb1ELb1ELb0ELb0ELb0ELi2ELi4ELi4ELi4ELb0EEENS1_21CollectiveEpilogueBwdISA_SB_SD_Li256ELb1ELb0ELi2EEENS1_19SingleTileSchedulerILb1ELb0ELb0ELi128EEEEEEEEEvNT_6ParamsE$_ZZN4cute13to_mixed_bitsINS_5tupleIJNS1_IJNS_1CILi4EEENS2_ILi8EEEEEES3_NS2_ILi1EEEEEENS1_IJNS1_IJNS2_ILi128EEENS2_ILi0EEEEEENS2_ILi16EEES9_EEENS1_IJNS1_IJiiEEEiS9_EEEEEDaRKT_RKT0_RKT1_ENKUlDpRKT_E_clIJNS_9MixedBitsILj0ELj384EEENSU_ILj0ELj48EEENS2_ILj0EEEEEEDaSR_) ;  /* 0xfffe01f000007944 */ /* 0x000fea0003c3ffff */
[----:B------:R-:W-:Y:S02]  /*2d130*/  SHF.R.S32.HI R5, RZ, 0x1f, R4 ;  /* 0x0000001fff057819 */ /* 0x000fe40000011404 */
[----:B------:R-:W-:-:S02]  /*2d140*/  LOP3.LUT R3, R3, 0x1b0, RZ, 0xc0, !PT ;  /* 0x000001b003037812 */ /* 0x000fc400078ec0ff */
[----:B------:R-:W-:Y:S02]  /*2d150*/  LEA.HI R5, R5, R4, RZ, 0x2 ;  /* 0x0000000405057211 */ /* 0x000fe400078f10ff */
[----:B------:R-:W-:Y:S02]  /*2d160*/  MOV R4, 0x2d1a0 ;  /* 0x0002d1a000047802 */ /* 0x000fe40000000f00 */
[----:B------:R-:W-:-:S05]  /*2d170*/  SHF.R.S32.HI R2, RZ, 0x2, R5 ;  /* 0x00000002ff027819 */ /* 0x000fca0000011405 */
[----:B------:R1:W-:Y:S02]  /*2d180*/  STL [R1+0x77c], R2 ;  /* 0x00077c0201007387 */ /* 0x0003e40000100800 */
[----:B-1----:R-:W-:Y:S05]  /*2d190*/  CALL.REL.NOINC `($_ZN7cutlass13device_kernelIN5flash19enable_sm80_to_sm89INS1_16FlashAttnBwdSm80INS1_25CollectiveMainloopBwdSm80ILi2ELi2EN4cute5tupleIJNS5_1CILi128EEES8_NS7_ILi64EEEEEENS_10bfloat16_tEfNS_4arch4Sm80ELb0ELb0ELb1ELb1ELb1ELb0ELb0ELb0ELi2ELi4ELi4ELi4ELb0EEENS1_21CollectiveEpilogueBwdISA_SB_SD_Li256ELb1ELb0ELi2EEENS1_19SingleTileSchedulerILb1ELb0ELb0ELi128EEEEEEEEEvNT_6ParamsE$_ZN4cute5tupleIJNS_7SwizzleILi3ELi3ELi3EEENS_9MixedBitsILj0ELj432EEENS_6LayoutINS0_IJNS0_IJNS_1CILi2EEES7_S7_EEES7_NS6_ILi8EEEEEENS0_IJNS0_IJNS6_ILi64EEES9_NS6_ILi512EEEEEENS6_ILi8192EEENS6_ILi1024EEEEEEEEEEC2ERKS2_RKS4_RKSH_) ;  /* 0xfffdf0f000007944 */ /* 0x002fea0003c3ffff */
[----:B-1----:R1:W5:Y:S01]  /*2d1a0*/  LDL R2, [R1+0x758] ;  /* 0x0007580001027983 */ /* 0x0023620000100800 */
[----:B------:R-:W-:-:S03]  /*2d1b0*/  MOV R4, 0x2d1d0 ;  /* 0x0002d1d000047802 */ /* 0x000fc60000000f00 */
[----:B-1---5:R-:W-:Y:S05]  /*2d1c0*/  CALL.REL.NOINC `($_ZN7cutlass13device_kernelIN5flash19enable_sm80_to_sm89INS1_16FlashAttnBwdSm80INS1_25CollectiveMainloopBwdSm80ILi2ELi2EN4cute5tupleIJNS5_1CILi128EEES8_NS7_ILi64EEEEEENS_10bfloat16_tEfNS_4arch4Sm80ELb0ELb0ELb1ELb1ELb1ELb0ELb0ELb0ELi2ELi4ELi4ELi4ELb0EEENS1_21CollectiveEpilogueBwdISA_SB_SD_Li256ELb1ELb0ELi2EEENS1_19SingleTileSchedulerILb1ELb0ELb0ELi128EEEEEEEEEvNT_6ParamsE$_ZN4cute3eso3ESOILb0ELb0EJNS_14ComposedLayoutINS_7SwizzleILi3ELi3ELi3EEENS_9MixedBitsILj0ELj432EEENS_6LayoutINS_5tupleIJNS8_IJNS_1CILi2EEESA_SA_EEESA_NS9_ILi8EEEEEENS8_IJNS8_IJNS9_ILi64EEESC_NS9_ILi512EEEEEENS9_ILi8192EEENS9_ILi1024EEEEEEEEEEiEEC2ERKSL_RKi) ;  /* 0xfffd9de000007944 */ /* 0x022fea0003c3ffff */
[----:B-1----:R-:W2:Y:S01]  /*2d1d0*/  LDL.64 R4, [R1+0x758] ;  /* 0x0007580001047983 */ /* 0x002ea20000100a00 */
[----:B------:R-:W-:Y:S02]  /*2d1e0*/  MOV R9, R23 ;  /* 0x0000001700097202 */ /* 0x000fe40000000f00 */
[----:B------:R-:W-:Y:S01]  /*2d1f0*/  MOV R8, 0x2d220 ;  /* 0x0002d22000087802 */ /* 0x000fe20000000f00 */
[----:B--2---:R-:W-:-:S04]  /*2d200*/  IMAD.WIDE R2, R5, 0x2, R16 ;  /* 0x0000000205027825 */ /* 0x004fc800078e0210 */
[----:B------:R-:W-:Y:S05]  /*2d210*/  CALL.REL.NOINC `($_ZN7cutlass13device_kernelIN5flash19enable_sm80_to_sm89INS1_16FlashAttnBwdSm80INS1_25CollectiveMainloopBwdSm80ILi2ELi2EN4cute5tupleIJNS5_1CILi128EEES8_NS7_ILi64EEEEEENS_10bfloat16_tEfNS_4arch4Sm80ELb0ELb0ELb1ELb1ELb1ELb0ELb0ELb0ELi2ELi4ELi4ELi4ELb0EEENS1_21CollectiveEpilogueBwdISA_SB_SD_Li256ELb1ELb0ELi2EEENS1_19SingleTileSchedulerILb1ELb0ELb0ELi128EEEEEEEEEvNT_6ParamsE$_ZN4cute8smem_ptrIPN7cutlass10bfloat16_tEECI1NS_12iter_adaptorIS3_S4_EEES3_) ;  /* 0xfffdf29000007944 */ /* 0x000fea0003c3ffff */
[----:B-1----:R-:W2:Y:S01]  /*2d220*/  LDL.64 R2, [R1+0x758] ;  /* 0x0007580001027983 */ /* 0x002ea20000100a00 */
[----:B------:R-:W-:Y:S02]  /*2d230*/  MOV R6, R4 ;  /* 0x0000000400067202 */ /* 0x000fe40000000f00 */
[----:B------:R-:W-:Y:S01]  /*2d240*/  MOV R4, 0x2d270 ;  /* 0x0002d27000047802 */ /* 0x000fe20000000f00 */
[----:B--2---:R1:W-:Y:S04]  /*2d250*/  STL.64 [R1+0x770], R2 ;  /* 0x0007700201007387 */ /* 0x0043e80000100a00 */
[----:B-1----:R-:W-:Y:S05]  /*2d260*/  CALL.REL.NOINC `($_ZN7cutlass13device_kernelIN5flash19enable_sm80_to_sm89INS1_16FlashAttnBwdSm80INS1_25CollectiveMainloopBwdSm80ILi2ELi2EN4cute5tupleIJNS5_1CILi128EEES8_NS7_ILi64EEEEEENS_10bfloat16_tEfNS_4arch4Sm80ELb0ELb0ELb1ELb1ELb1ELb0ELb0ELb0ELi2ELi4ELi4ELi4ELb0EEENS1_21CollectiveEpilogueBwdISA_SB_SD_Li256ELb1ELb0ELi2EEENS1_19SingleTileSchedulerILb1ELb0ELb0ELi128EEEEEEEEEvNT_6ParamsE$_ZN4cute3eso3ESOILb0ELb0EJNS_14ComposedLayoutINS_7SwizzleILi3ELi3ELi3EEENS_9MixedBitsILj0ELj432EEENS_6LayoutINS_5tupleIJNS8_IJNS_1CILi2EEESA_SA_EEESA_NS9_ILi8EEEEEENS8_IJNS8_IJNS9_ILi64EEESC_NS9_ILi512EEEEEENS9_ILi8192EEENS9_ILi1024EEEEEEEEEENS_10ViewEngineINS_8smem_ptrIPN7cutlass10bfloat16_tEEEEEEEC2ERKSL_RKSS_) ;  /* 0xfffd9cd000007944 */ /* 0x002fea0003c3ffff */
        /* <DEDUP_REMOVED lines=23> */
[----:B--2--5:R-:W-:Y:S05]  /*2d3e0*/  CALL.REL.NOINC `($_ZN7cutlass13device_kernelIN5flash19enable_sm80_to_sm89INS1_16FlashAttnBwdSm80INS1_25CollectiveMainloopBwdSm80ILi2ELi2EN4cute5tupleIJNS5_1CILi128EEES8_NS7_ILi64EEEEEENS_10bfloat16_tEfNS_4arch4Sm80ELb0ELb0ELb1ELb1ELb1ELb0ELb0ELb0ELi2ELi4ELi4ELi4ELb0EEENS1_21CollectiveEpilogueBwdISA_SB_SD_Li256ELb1ELb0ELi2EEENS1_19SingleTileSchedulerILb1ELb0ELb0ELi128EEEEEEEEEvNT_6ParamsE$_ZN4cute3eso3ESOILb1ELb0EJNS_6LayoutINS_5tupleIJNS3_IJNS_1CILi8EEENS4_ILi1EEEEEENS4_ILi2EEES5_EEENS3_IJNS3_IJS6_NS4_ILi0EEEEEENS4_ILi64EEES5_EEEEENS_10ViewEngineIPN7cutlass10bfloat16_tEEEEEC2ERKSE_RKSJ_) ;  /* 0xfffde2e000007944 */ /* 0x024fea0003c3ffff */
[----:B------:R2:W5:Y:S01]  /*2d3f0*/  LDL.64 R50, [R1+0x758] ;  /* 0x0007580001327983 */ /* 0x0005620000100a00 */
[----:B-1----:R-:W-:Y:S01]  /*2d400*/  IMAD.MOV.U32 R6, RZ, RZ, R46 ;  /* 0x000000ffff067224 */ /* 0x002fe200078e002e */
[----:B------:R-:W-:Y:S01]  /*2d410*/  MOV R3, R47 ;  /* 0x0000002f00037202 */ /* 0x000fe20000000f00 */
[----:B------:R-:W-:Y:S01]  /*2d420*/  IMAD.MOV.U32 R66, RZ, RZ, R23 ;  /* 0x000000ffff427224 */ /* 0x000fe200078e0017 */
[----:B------:R-:W-:Y:S02]  /*2d430*/  MOV R4, 0x2d450 ;  /* 0x0002d45000047802 */ /* 0x000fe40000000f00 */
[----:B--2--5:R-:W-:Y:S05]  /*2d440*/  CALL.REL.NOINC `($_ZN7cutlass13device_kernelIN5flash19enable_sm80_to_sm89INS1_16FlashAttnBwdSm80INS1_25CollectiveMainloopBwdSm80ILi2ELi2EN4cute5tupleIJNS5_1CILi128EEES8_NS7_ILi64EEEEEENS_10bfloat16_tEfNS_4arch4Sm80ELb0ELb0ELb1ELb1ELb1ELb0ELb0ELb0ELi2ELi4ELi4ELi4ELb0EEENS1_21CollectiveEpilogueBwdISA_SB_SD_Li256ELb1ELb0ELi2EEENS1_19SingleTileSchedulerILb1ELb0ELb0ELi128EEEEEEEEEvNT_6ParamsE$_ZN4cute3eso3ESOILb1ELb0EJNS_6LayoutINS_5tupleIJNS3_IJNS3_IJNS_1CILi4EEENS4_ILi2EEEEEENS4_ILi1EEEEEES6_NS4_ILi8EEEEEENS3_IJNS3_IJNS3_IJS8_NS4_ILi32EEEEEENS4_ILi0EEEEEENS4_ILi64EEES5_EEEEENS_10ViewEngineIPN7cutlass10bfloat16_tEEEEEC2ERKSI_RKSN_) ;  /* 0xfffdceb000007944 */ /* 0x024fea0003c3ffff */
[----:B------:R-:W-:Y:S01]  /*2d450*/  ULDC.64 UR4, c[0x0][0x118] ;  /* 0x0000460000047ab9 */ /* 0x000fe20000000a00 */
[----:B------:R2:W5:Y:S04]  /*2d460*/  LDL.64 R48, [R1+0x758] ;  /* 0x0007580001307983 */ /* 0x0005680000100a00 */
[----:B-1----:R2:W5:Y:S01]  /*2d470*/  LD.E.64 R2, [R52.64] ;  /* 0x0000000434027980 */ /* 0x002562000c101b00 */
[----:B------:R-:W-:-:S02]  /*2d480*/  MOV R9, R23 ;  /* 0x0000001700097202 */ /* 0x000fc40000000f00 */
[----:B------:R-:W-:Y:S02]  /*2d490*/  MOV R8, 0x2d4b0 ;  /* 0x0002d4b000087802 */ /* 0x000fe40000000f00 */
[----:B--2--5:R-:W-:Y:S05]  /*2d4a0*/  CALL.REL.NOINC `($_ZN7cutlass13device_kernelIN5flash19enable_sm80_to_sm89INS1_16FlashAttnBwdSm80INS1_25CollectiveMainloopBwdSm80ILi2ELi2EN4cute5tupleIJNS5_1CILi128EEES8_NS7_ILi64EEEEEENS_10bfloat16_tEfNS_4arch4Sm80ELb0ELb0ELb1ELb1ELb1ELb0ELb0ELb0ELi2ELi4ELi4ELi4ELb0EEENS1_21CollectiveEpilogueBwdISA_SB_SD_Li256ELb1ELb0ELi2EEENS1_19SingleTileSchedulerILb1ELb0ELb0ELi128EEEEEEEEEvNT_6ParamsE$_ZN4cute8smem_ptrIPN7cutlass10bfloat16_tEECI1NS_12iter_adaptorIS3_S4_EEES3_) ;  /* 0xfffdf00000007944 */ /* 0x024fea0003c3ffff */
[----:B-1----:R1:W5:Y:S01]  /*2d4b0*/  LDL.64 R2, [R1+0x758] ;  /* 0x0007580001027983 */ /* 0x0023620000100a00 */
[----:B------:R-:W-:-:S03]  /*2d4c0*/  MOV R6, 0x2d4e0 ;  /* 0x0002d4e000067802 */ /* 0x000fc60000000f00 */
[----:B-1---5:R-:W-:Y:S05]  /*2d4d0*/  CALL.REL.NOINC `($_ZN7cutlass13device_kernelIN5flash19enable_sm80_to_sm89INS1_16FlashAttnBwdSm80INS1_25CollectiveMainloopBwdSm80ILi2ELi2EN4cute5tupleIJNS5_1CILi128EEES8_NS7_ILi64EEEEEENS_10bfloat16_tEfNS_4arch4Sm80ELb0ELb0ELb1ELb1ELb1ELb0ELb0ELb0ELi2ELi4ELi4ELi4ELb0EEENS1_21CollectiveEpilogueBwdISA_SB_SD_Li256ELb1ELb0ELi2EEENS1_19SingleTileSchedulerILb1ELb0ELb0ELi128EEEEEEEEEvNT_6ParamsE$_ZN4cute3eso3ESOILb1ELb0EJNS_6LayoutINS_5tupleIJNS3_IJNS_1CILi8EEENS4_ILi1EEEEEENS4_ILi2EEEEEENS3_IJNS3_IJS6_NS4_ILi0EEEEEENS4_ILi8192EEEEEEEENS_10ViewEngineINS_8smem_ptrIPN7cutlass10bfloat16_tEEEEEEEC2ERKSE_RKSL_) ;  /* 0xfffde02000007944 */ /* 0x022fea0003c3ffff */
[----:B-1----:R1:W5:Y:S01]  /*2d4e0*/  LDL.64 R4, [R1+0x758] ;  /* 0x0007580001047983 */ /* 0x0023620000100a00 */
[----:B------:R-:W-:Y:S01]  /*2d4f0*/  IMAD.MOV.U32 R8, RZ, RZ, R50 ;  /* 0x000000ffff087224 */ /* 0x000fe200078e0032 */
[----:B------:R-:W-:Y:S02]  /*2d500*/  MOV R3, R51 ;  /* 0x0000003300037202 */ /* 0x000fe40000000f00 */
[----:B------:R-:W-:Y:S02]  /*2d510*/  MOV R6, 0x2d530 ;  /* 0x0002d53000067802 */ /* 0x000fe40000000f00 */
[----:B-1---5:R-:W-:Y:S05]  /*2d520*/  CALL.REL.NOINC `($_ZN7cutlass13device_kernelIN5flash19enable_sm80_to_sm89INS1_16FlashAttnBwdSm80INS1_25CollectiveMainloopBwdSm80ILi2ELi2EN4cute5tupleIJNS5_1CILi128EEES8_NS7_ILi64EEEEEENS_10bfloat16_tEfNS_4arch4Sm80ELb0ELb0ELb1ELb1ELb1ELb0ELb0ELb0ELi2ELi4ELi4ELi4ELb0EEENS1_21CollectiveEpilogueBwdISA_SB_SD_Li256ELb1ELb0ELi2EEENS1_19SingleTileSchedulerILb1ELb0ELb0ELi128EEEEEEEEEvNT_6ParamsE$_ZN4cute3eso3ESOILb1ELb0EJNS_6LayoutINS_5tupleIJNS3_IJNS_1CILi8EEENS4_ILi1EEEEEENS4_ILi2EEEEEENS3_IJNS3_IJS6_NS4_ILi0EEEEEENS4_ILi64EEEEEEEENS_10ViewEngineIPN7cutlass10bfloat16_tEEEEEC2ERKSE_RKSJ_) ;  /* 0xfffddf4000007944 */ /* 0x022fea0003c3ffff */
[----:B-1----:R1:W5:Y:S01]  /*2d530*/  LDL.64 R2, [R1+0x758] ;  /* 0x0007580001027983 */ /* 0x0023620000100a00 */
[----:B------:R-:W-:Y:S02]  /*2d540*/  MOV R7, R5 ;  /* 0x0000000500077202 */ /* 0x000fe40000000f00 */
[----:B------:R-:W-:Y:S02]  /*2d550*/  MOV R6, 0x2d570 ;  /* 0x0002d57000067802 */ /* 0x000fe40000000f00 */
[----:B-1---5:R-:W-:Y:S05]  /*2d560*/  CALL.REL.NOINC `($_ZN7cutlass13device_kernelIN5flash19enable_sm80_to_sm89INS1_16FlashAttnBwdSm80INS1_25CollectiveMainloopBwdSm80ILi2ELi2EN4cute5tupleIJNS5_1CILi128EEES8_NS7_ILi64EEEEEENS_10bfloat16_tEfNS_4arch4Sm80ELb0ELb0ELb1ELb1ELb1ELb0ELb0ELb0ELi2ELi4ELi4ELi4ELb0EEENS1_21CollectiveEpilogueBwdISA_SB_SD_Li256ELb1ELb0ELi2EEENS1_19SingleTileSchedulerILb1ELb0ELb0ELi128EEEEEEEEEvNT_6ParamsE$_ZN4cute3eso3ESOILb1ELb0EJNS_6LayoutINS_5tupleIJNS3_IJNS_1CILi8EEENS4_ILi1EEEEEENS3_IJNS4_ILi2EEEEEEEEENS3_IJNS3_IJS6_NS4_ILi0EEEEEENS3_IJNS4_ILi8192EEEEEEEEEEENS_10ViewEngineINS_8smem_ptrIPN7cutlass10bfloat16_tEEEEEEEC2ERKSG_RKSN_) ;  /* 0xfffddd0000007944 */ /* 0x022fea0003c3ffff */
[----:B-1----:R1:W5:Y:S01]  /*2d570*/  LDL.64 R4, [R1+0x758] ;  /* 0x0007580001047983 */ /* 0x0023620000100a00 */
[----:B------:R-:W-:Y:S02]  /*2d580*/  MOV R8, R2 ;  /* 0x0000000200087202 */ /* 0x000fe40000000f00 */
[----:B------:R-:W-:-:S02]  /*2d590*/  MOV R6, 0x2d5b0 ;  /* 0x0002d5b000067802 */ /* 0x000fc40000000f00 */
[----:B-1---5:R-:W-:Y:S05]  /*2d5a0*/  CALL.REL.NOINC `($_ZN7cutlass13device_kernelIN5flash19enable_sm80_to_sm89INS1_16FlashAttnBwdSm80INS1_25CollectiveMainloopBwdSm80ILi2ELi2EN4cute5tupleIJNS5_1CILi128EEES8_NS7_ILi64EEEEEENS_10bfloat16_tEfNS_4arch4Sm80ELb0ELb0ELb1ELb1ELb1ELb0ELb0ELb0ELi2ELi4ELi4ELi4ELb0EEENS1_21CollectiveEpilogueBwdISA_SB_SD_Li256ELb1ELb0ELi2EEENS1_19SingleTileSchedulerILb1ELb0ELb0ELi128EEEEEEEEEvNT_6ParamsE$_ZN4cute3eso3ESOILb1ELb0EJNS_6LayoutINS_5tupleIJNS3_IJNS_1CILi8EEENS4_ILi1EEEEEENS3_IJNS4_ILi2EEEEEEEEENS3_IJNS3_IJS6_NS4_ILi0EEEEEENS3_IJNS4_ILi64EEEEEEEEEEENS_10ViewEngineIPN7cutlass10bfloat16_tEEEEEC2ERKSG_RKSL_) ;  /* 0xfffddc7000007944 */ /* 0x022fea0003c3ffff */
[----:B-1----:R1:W5:Y:S01]  /*2d5b0*/  LDL.64 R2, [R1+0x758] ;  /* 0x0007580001027983 */ /* 0x0023620000100a00 */
[----:B------:R-:W-:-:S03]  /*2d5c0*/  MOV R8, 0x2d5e0 ;  /* 0x0002d5e000087802 */ /* 0x000fc60000000f00 */
[----:B-1---5:R-:W-:Y:S05]  /*2d5d0*/  CALL.REL.NOINC `($_ZN7cutlass13device_kernelIN5flash19enable_sm80_to_sm89INS1_16FlashAttnBwdSm80INS1_25CollectiveMainloopBwdSm80ILi2ELi2EN4cute5tupleIJNS5_1CILi128EEES8_NS7_ILi64EEEEEENS_10bfloat16_tEfNS_4arch4Sm80ELb0ELb0ELb1ELb1ELb1ELb0ELb0ELb0ELi2ELi4ELi4ELi4ELb0EEENS1_21CollectiveEpilogueBwdISA_SB_SD_Li256ELb1ELb0ELi2EEENS1_19SingleTileSchedulerILb1ELb0ELb0ELi128EEEEEEEEEvNT_6ParamsE$_ZN4cute3eso3ESOILb1ELb0EJNS_6LayoutINS_5tupleIJNS3_IJNS3_IJNS_1CILi8EEENS4_ILi1EEEEEES6_EEENS3_IJNS3_IJS6_S6_EEENS4_ILi2EEEEEEEEENS3_IJNS3_IJNS3_IJS6_NS4_ILi0EEEEEESD_EEENS3_IJNS3_IJSD_SD_EEENS4_ILi64EEEEEEEEEEENS_10ViewEngineIPN7cutlass10bfloat16_tEEEEEC2ERKSK_RKSP_) ;  /* 0xfffdce1000007944 */ /* 0x022fea0003c3ffff */
[----:B-1----:R1:W5:Y:S01]  /*2d5e0*/  LDL.64 R2, [R1+0x758] ;  /* 0x0007580001027983 */ /* 0x0023620000100a00 */
[----:B------:R-:W-:-:S02]  /*2d5f0*/  MOV R7, R5 ;  /* 0x0000000500077202 */ /* 0x000fc40000000f00 */
[----:B------:R-:W-:Y:S02]  /*2d600*/  MOV R6, 0x2d620 ;  /* 0x0002d62000067802 */ /* 0x000fe40000000f00 */
[----:B-1---5:R-:W-:Y:S05]  /*2d610*/  CALL.REL.NOINC `($_ZN7cutlass13device_kernelIN5flash19enable_sm80_to_sm89INS1_16FlashAttnBwdSm80INS1_25CollectiveMainloopBwdSm80ILi2ELi2EN4cute5tupleIJNS5_1CILi128EEES8_NS7_ILi64EEEEEENS_10bfloat16_tEfNS_4arch4Sm80ELb0ELb0ELb1ELb1ELb1ELb0ELb0ELb0ELi2ELi4ELi4ELi4ELb0EEENS1_21CollectiveEpilogueBwdISA_SB_SD_Li256ELb1ELb0ELi2EEENS1_19SingleTileSchedulerILb1ELb0ELb0ELi128EEEEEEEEEvNT_6ParamsE$_ZN4cute3eso3ESOILb1ELb0EJNS_6LayoutINS_5tupleIJNS3_IJNS3_IJNS_1CILi8EEENS4_ILi1EEEEEES6_EEENS3_IJNS3_IJS6_S6_EEENS4_ILi2EEEEEEEEENS3_IJNS3_IJNS3_IJS6_NS4_ILi0EEEEEESD_EEENS3_IJNS3_IJSD_SD_EEENS4_ILi8192EEEEEEEEEEENS_10ViewEngineINS_8smem_ptrIPN7cutlass10bfloat16_tEEEEEEEC2ERKSK_RKSR_) ;  /* 0xfffdce1000007944 */ /* 0x022fea0003c3ffff */
[----:B-1----:R1:W5:Y:S01]  /*2d620*/  LDL.64 R4, [R1+0x758] ;  /* 0x0007580001047983 */ /* 0x0023620000100a00 */
[----:B------:R-:W-:Y:S02]  /*2d630*/  MOV R8, R2 ;  /* 0x0000000200087202 */ /* 0x000fe40000000f00 */
[----:B------:R-:W-:Y:S02]  /*2d640*/  MOV R6, 0x2d660 ;  /* 0x0002d66000067802 */ /* 0x000fe40000000f00 */
[----:B-1---5:R-:W-:Y:S05]  /*2d650*/  CALL.REL.NOINC `($_ZN7cutlass13device_kernelIN5flash19enable_sm80_to_sm89INS1_16FlashAttnBwdSm80INS1_25CollectiveMainloopBwdSm80ILi2ELi2EN4cute5tupleIJNS5_1CILi128EEES8_NS7_ILi64EEEEEENS_10bfloat16_tEfNS_4arch4Sm80ELb0ELb0ELb1ELb1ELb1ELb0ELb0ELb0ELi2ELi4ELi4ELi4ELb0EEENS1_21CollectiveEpilogueBwdISA_SB_SD_Li256ELb1ELb0ELi2EEENS1_19SingleTileSchedulerILb1ELb0ELb0ELi128EEEEEEEEEvNT_6ParamsE$_ZN4cute3eso3ESOILb1ELb0EJNS_6LayoutINS_5tupleIJNS3_IJNS_1CILi8EEENS4_ILi1EEEEEENS4_ILi2EEEEEENS3_IJNS3_IJS6_NS4_ILi0EEEEEENS4_ILi64EEEEEEEENS_10ViewEngineIPN7cutlass10bfloat16_tEEEEEC2ERKSE_RKSJ_) ;  /* 0xfffdde1000007944 */ /* 0x022fea0003c3ffff */
[----:B------:R2:W5:Y:S01]  /*2d660*/  LDL.64 R16, [R1+0x758] ;  /* 0x0007580001107983 */ /* 0x0005620000100a00 */
[----:B-1----:R-:W-:Y:S01]  /*2d670*/  IMAD.MOV.U32 R2, RZ, RZ, R4 ;  /* 0x000000ffff027224 */ /* 0x002fe200078e0004 */
[----:B------:R-:W-:Y:S01]  /*2d680*/  MOV R3, R5 ;  /* 0x0000000500037202 */ /* 0x000fe20000000f00 */
[----:B------:R-:W-:Y:S01]  /*2d690*/  IMAD.MOV.U32 R9, RZ, RZ, R23 ;  /* 0x000000ffff097224 */ /* 0x000fe200078e0017 */
[----:B------:R-:W-:Y:S02]  /*2d6a0*/  MOV R8, 0x2d6c0 ;  /* 0x0002d6c000087802 */ /* 0x000fe40000000f00 */
[----:B--2--5:R-:W-:Y:S05]  /*2d6b0*/  CALL.REL.NOINC `($_ZN7cutlass13device_kernelIN5flash19enable_sm80_to_sm89INS1_16FlashAttnBwdSm80INS1_25CollectiveMainloopBwdSm80ILi2ELi2EN4cute5tupleIJNS5_1CILi128EEES8_NS7_ILi64EEEEEENS_10bfloat16_tEfNS_4arch4Sm80ELb0ELb0ELb1ELb1ELb1ELb0ELb0ELb0ELi2ELi4ELi4ELi4ELb0EEENS1_21CollectiveEpilogueBwdISA_SB_SD_Li256ELb1ELb0ELi2EEENS1_19SingleTileSchedulerILb1ELb0ELb0ELi128EEEEEEEEEvNT_6ParamsE$_ZN4cute8smem_ptrIPN7cutlass10bfloat16_tEECI1NS_12iter_adaptorIS3_S4_EEES3_) ;  /* 0xfffdedf000007944 */ /* 0x024fea0003c3ffff */
[----:B-1----:R1:W5:Y:S01]  /*2d6c0*/  LDL.64 R2, [R1+0x758] ;  /* 0x0007580001027983 */ /* 0x0023620000100a00 */
[----:B------:R-:W-:-:S03]  /*2d6d0*/  MOV R6, 0x2d6f0 ;  /* 0x0002d6f000067802 */ /* 0x000fc60000000f00 */
[----:B-1---5:R-:W-:Y:S05]  /*2d6e0*/  CALL.REL.NOINC `($_ZN7cutlass13device_kernelIN5flash19enable_sm80_to_sm89INS1_16FlashAttnBwdSm80INS1_25CollectiveMainloopBwdSm80ILi2ELi2EN4cute5tupleIJNS5_1CILi128EEES8_NS7_ILi64EEEEEENS_10bfloat16_tEfNS_4arch4Sm80ELb0ELb0ELb1ELb1ELb1ELb0ELb0ELb0ELi2ELi4ELi4ELi4ELb0EEENS1_21CollectiveEpilogueBwdISA_SB_SD_Li256ELb1ELb0ELi2EEENS1_19SingleTileSchedulerILb1ELb0ELb0ELi128EEEEEEEEEvNT_6ParamsE$_ZN4cute3eso3ESOILb1ELb0EJNS_6LayoutINS_5tupleIJNS3_IJNS_1CILi8EEENS4_ILi1EEEEEENS4_ILi2EEEEEENS3_IJNS3_IJS6_NS4_ILi0EEEEEENS4_ILi8192EEEEEEEENS_10ViewEngineINS_8smem_ptrIPN7cutlass10bfloat16_tEEEEEEEC2ERKSE_RKSL_) ;  /* 0xfffdde1000007944 */ /* 0x022fea0003c3ffff */
        /* <DEDUP_REMOVED lines=127> */
[----:B-1----:R-:W-:Y:S05]  /*2dee0*/  CALL.REL.NOINC `($_ZN7cutlass13device_kernelIN5flash19enable_sm80_to_sm89INS1_16FlashAttnBwdSm80INS1_25CollectiveMainloopBwdSm80ILi2ELi2EN4cute5tupleIJNS5_1CILi128EEES8_NS7_ILi64EEEEEENS_10bfloat16_tEfNS_4arch4Sm80ELb0ELb0ELb1ELb1ELb1ELb0ELb0ELb0ELi2ELi4ELi4ELi4ELb0EEENS1_21CollectiveEpilogueBwdISA_SB_SD_Li256ELb1ELb0ELi2EEENS1_19SingleTileSchedulerILb1ELb0ELb0ELi128EEEEEEEEEvNT_6ParamsE$_ZZN4cute5sliceINS_5tupleIJNS_10UnderscoreES2_NS_1CILi0EEEEEENS1_IJNS1_IJNS3_ILi1EEES4_EEEiNS3_ILi1024EEEEEEEEDaRKT_RKT0_ENKUlRKT_RKT0_E_clIS2_iEEDaSI_SL_) ;  /* 0xfffdfde000007944 */ /* 0x002fea0003c3ffff */
[----:B------:R-:W-:Y:S02]  /*2def0*/  MOV R4, 0x2df10 ;  /* 0x0002df1000047802 */ /* 0x000fe40000000f00 */
[----:B-1---5:R-:W-:Y:S05]  /*2df00*/  CALL.REL.NOINC `($_ZN7cutlass13device_kernelIN5flash19enable_sm80_to_sm89INS1_16FlashAttnBwdSm80INS1_25CollectiveMainloopBwdSm80ILi2ELi2EN4cute5tupleIJNS5_1CILi128EEES8_NS7_ILi64EEEEEENS_10bfloat16_tEfNS_4arch4Sm80ELb0ELb0ELb1ELb1ELb1ELb0ELb0ELb0ELi2ELi4ELi4ELi4ELb0EEENS1_21CollectiveEpilogueBwdISA_SB_SD_Li256ELb1ELb0ELi2EEENS1_19SingleTileSchedulerILb1ELb0ELb0ELi128EEEEEEEEEvNT_6ParamsE$_ZZN4cute12filter_tupleINS_5tupleIJNS_10UnderscoreES2_NS_1CILi0EEEEEENS1_IJNS1_IJNS3_ILi1EEES4_EEEiNS3_ILi1024EEEEEEZNS_5sliceIS5_S9_EEDaRKT_RKT0_EUlRKT_RKT0_E_EEDaSD_SG_OT1_ENKUlDpSJ_E_clIJNS1_IJS7_EEENS1_IJiEEENS1_IJEEEEEEDaSQ_) ;  /* 0xfffde9f000007944 */ /* 0x022fea0003c3ffff */
[----:B------:R-:W-:Y:S02]  /*2df10*/  MOV R66, R23 ;  /* 0x0000001700427202 */ /* 0x000fe40000000f00 */
[----:B------:R-:W-:-:S02]  /*2df20*/  MOV R6, 0x2df40 ;  /* 0x0002df4000067802 */ /* 0x000fc40000000f00 */
[----:B-1---5:R-:W-:Y:S05]  /*2df30*/  CALL.REL.NOINC `($_ZN7cutlass13device_kernelIN5flash19enable_sm80_to_sm89INS1_16FlashAttnBwdSm80INS1_25CollectiveMainloopBwdSm80ILi2ELi2EN4cute5tupleIJNS5_1CILi128EEES8_NS7_ILi64EEEEEENS_10bfloat16_tEfNS_4arch4Sm80ELb0ELb0ELb1ELb1ELb1ELb0ELb0ELb0ELi2ELi4ELi4ELi4ELb0EEENS1_21CollectiveEpilogueBwdISA_SB_SD_Li256ELb1ELb0ELi2EEENS1_19SingleTileSchedulerILb1ELb0ELb0ELi128EEEEEEEEEvNT_6ParamsE$_ZN4cute5tupleIJNS0_IJNS0_IJNS_1CILi8EEENS1_ILi1EEEEEENS1_ILi2EEEEEENS0_IJNS0_IJS3_NS1_ILi0EEEEEEiEEEEEC2ERKS6_RKS9_) ;  /* 0xfffddda000007944 */ /* 0x022fea0003c3ffff */
[----:B-1----:R1:W5:Y:S01]  /*2df40*/  LDL R3, [R1+0x758] ;  /* 0x0007580001037983 */ /* 0x0023620000100800 */
[----:B------:R-:W-:-:S02]  /*2df50*/  MOV R66, R23 ;  /* 0x0000001700427202 */ /* 0x000fc40000000f00 */
[----:B------:R-:W-:Y:S02]  /*2df60*/  MOV R6, 0x2df80 ;  /* 0x0002df8000067802 */ /* 0x000fe40000000f00 */
[----:B-1---5:R-:W-:Y:S05]  /*2df70*/  CALL.REL.NOINC `($_ZN7cutlass13device_kernelIN5flash19enable_sm80_to_sm89INS1_16FlashAttnBwdSm80INS1_25CollectiveMainloopBwdSm80ILi2ELi2EN4cute5tupleIJNS5_1CILi128EEES8_NS7_ILi64EEEEEENS_10bfloat16_tEfNS_4arch4Sm80ELb0ELb0ELb1ELb1ELb1ELb0ELb0ELb0ELi2ELi4ELi4ELi4ELb0EEENS1_21CollectiveEpilogueBwdISA_SB_SD_Li256ELb1ELb0ELi2EEENS1_19SingleTileSchedulerILb1ELb0ELb0ELi128EEEEEEEEEvNT_6ParamsE$_ZN4cute3eso3ESOILb0ELb1EJNS_6LayoutINS_5tupleIJNS3_IJNS_1CILi8EEENS4_ILi1EEEEEENS4_ILi2EEEEEENS3_IJNS3_IJS6_NS4_ILi0EEEEEEiEEEEESA_EEC2ERKSD_RKSA_) ;  /* 0xfffda64000007944 */ /* 0x022fea0003c3ffff */
[----:B------:R2:W5:Y:S01]  /*2df80*/  LDL R4, [R1+0x758] ;  /* 0x0007580001047983 */ /* 0x0005620000100800 */
[----:B------:R-:W-:Y:S01]  /*2df90*/  IMAD.MOV.U32 R9, RZ, RZ, R23 ;  /* 0x000000ffff097224 */ /* 0x000fe200078e0017 */
[----:B-1----:R-:W-:Y:S01]  /*2dfa0*/  MOV R2, R54 ;  /* 0x0000003600027202 */ /* 0x002fe20000000f00 */
[----:B------:R-:W-:Y:S01]  /*2dfb0*/  IMAD.MOV.U32 R3, RZ, RZ, R55 ;  /* 0x000000ffff037224 */ /* 0x000fe200078e0037 */
[----:B------:R-:W-:Y:S02]  /*2dfc0*/  MOV R8, 0x2dfe0 ;  /* 0x0002dfe000087802 */ /* 0x000fe40000000f00 */
[----:B--2--5:R-:W-:Y:S05]  /*2dfd0*/  CALL.REL.NOINC `($_ZN7cutlass13device_kernelIN5flash19enable_sm80_to_sm89INS1_16FlashAttnBwdSm80INS1_25CollectiveMainloopBwdSm80ILi2ELi2EN4cute5tupleIJNS5_1CILi128EEES8_NS7_ILi64EEEEEENS_10bfloat16_tEfNS_4arch4Sm80ELb0ELb0ELb1ELb1ELb1ELb0ELb0ELb0ELi2ELi4ELi4ELi4ELb0EEENS1_21CollectiveEpilogueBwdISA_SB_SD_Li256ELb1ELb0ELi2EEENS1_19SingleTileSchedulerILb1ELb0ELb0ELi128EEEEEEEEEvNT_6ParamsE$_ZN4cute8smem_ptrIPN7cutlass10bfloat16_tEECI1NS_12iter_adaptorIS3_S4_EEES3_) ;  /* 0xfffde4d000007944 */ /* 0x024fea0003c3ffff */
[----:B-1----:R-:W2:Y:S01]  /*2dfe0*/  LDL.64 R2, [R1+0x758] ;  /* 0x0007580001027983 */ /* 0x002ea20000100a00 */
[----:B------:R-:W-:Y:S01]  /*2dff0*/  IMAD.MOV.U32 R6, RZ, RZ, R4 ;  /* 0x000000ffff067224 */ /* 0x000fe200078e0004 */
[----:B------:R-:W-:Y:S01]  /*2e000*/  MOV R66, R23 ;  /* 0x0000001700427202 */ /* 0x000fe20000000f00 */
[----:B------:R-:W-:Y:S01]  /*2e010*/  IMAD.MOV.U32 R58, RZ, RZ, R22 ;  /* 0x000000ffff3a7224 */ /* 0x000fe200078e0016 */
[----:B------:R-:W-:Y:S01]  /*2e020*/  MOV R4, 0x2e050 ;  /* 0x0002e05000047802 */ /* 0x000fe20000000f00 */
[----:B--2---:R1:W-:Y:S04]  /*2e030*/  STL.64 [R1+0x770], R2 ;  /* 0x0007700201007387 */ /* 0x0043e80000100a00 */
[----:B-1----:R-:W-:Y:S05]  /*2e040*/  CALL.REL.NOINC `($_ZN7cutlass13device_kernelIN5flash19enable_sm80_to_sm89INS1_16FlashAttnBwdSm80INS1_25CollectiveMainloopBwdSm80ILi2ELi2EN4cute5tupleIJNS5_1CILi128EEES8_NS7_ILi64EEEEEENS_10bfloat16_tEfNS_4arch4Sm80ELb0ELb0ELb1ELb1ELb1ELb0ELb0ELb0ELi2ELi4ELi4ELi4ELb0EEENS1_21CollectiveEpilogueBwdISA_SB_SD_Li256ELb1ELb0ELi2EEENS1_19SingleTileSchedulerILb1ELb0ELb0ELi128EEEEEEEEEvNT_6ParamsE$_ZN4cute3eso3ESOILb0ELb0EJNS_6LayoutINS_5tupleIJNS3_IJNS_1CILi8EEENS4_ILi1EEEEEENS4_ILi2EEEEEENS3_IJNS3_IJS6_NS4_ILi0EEEEEEiEEEEENS_10ViewEngineINS_8smem_ptrIPN7cutlass10bfloat16_tEEEEEEEC2ERKSD_RKSK_) ;  /* 0xfffd994000007944 */ /* 0x002fea0003c3ffff */
[----:B-1----:R1:W5:Y:S04]  /*2e050*/  LDL R8, [R1+0x758] ;  /* 0x0007580001087983 */ /* 0x0023680000100800 */
[----:B------:R1:W5:Y:S01]  /*2e060*/  LDL.64 R12, [R1+0x760] ;  /* 0x00076000010c7983 */ /* 0x0003620000100a00 */
[----:B------:R-:W-:Y:S01]  /*2e070*/  IMAD.MOV.U32 R66, RZ, RZ, R23 ;  /* 0x000000ffff427224 */ /* 0x000fe200078e0017 */
[----:B------:R-:W-:Y:S01]  /*2e080*/  MOV R10, R48 ;  /* 0x00000030000a7202 */ /* 0x000fe20000000f00 */
[----:B------:R-:W-:Y:S01]  /*2e090*/  IMAD.MOV.U32 R11, RZ, RZ, R49 ;  /* 0x000000ffff0b7224 */ /* 0x000fe200078e0031 */
[----:B------:R-:W-:-:S02]  /*2e0a0*/  MOV R6, 0x2e0c0 ;  /* 0x0002e0c000067802 */ /* 0x000fc40000000f00 */
[----:B-1---5:R-:W-:Y:S05]  /*2e0b0*/  CALL.REL.NOINC `($_ZN7cutlass13device_kernelIN5flash19enable_sm80_to_sm89INS1_16FlashAttnBwdSm80INS1_25CollectiveMainloopBwdSm80ILi2ELi2EN4cute5tupleIJNS5_1CILi128EEES8_NS7_ILi64EEEEEENS_10bfloat16_tEfNS_4arch4Sm80ELb0ELb0ELb1ELb1ELb1ELb0ELb0ELb0ELi2ELi4ELi4ELi4ELb0EEENS1_21CollectiveEpilogueBwdISA_SB_SD_Li256ELb1ELb0ELi2EEENS1_19SingleTileSchedulerILb1ELb0ELb0ELi128EEEEEEEEEvNT_6ParamsE$_ZN4cute3eso3ESOILb1ELb0EJNS_6LayoutINS_5tupleIJNS3_IJNS3_IJNS_1CILi4EEENS4_ILi2EEEEEENS4_ILi1EEEEEES6_EEENS3_IJNS3_IJNS3_IJS8_NS4_ILi32EEEEEENS4_ILi0EEEEEENS4_ILi64EEEEEEEENS_10ViewEngineIPN7cutlass10bfloat16_tEEEEEC2ERKSH_RKSM_) ;  /* 0xfffdc1c000007944 */ /* 0x022fea0003c3ffff */
[----:B------:R2:W5:Y:S01]  /*2e0c0*/  LDL.64 R4, [R1+0x758] ;  /* 0x0007580001047983 */ /* 0x0005620000100a00 */
[----:B------:R-:W-:-:S02]  /*2e0d0*/  MOV R3, R8 ;  /* 0x0000000800037202 */ /* 0x000fc40000000f00 */
[----:B------:R-:W-:Y:S02]  /*2e0e0*/  MOV R6, 0x2e100 ;  /* 0x0002e10000067802 */ /* 0x000fe40000000f00 */
[----:B-12--5:R-:W-:Y:S05]  /*2e0f0*/  CALL.REL.NOINC `($_ZN7cutlass13device_kernelIN5flash19enable_sm80_to_sm89INS1_16FlashAttnBwdSm80INS1_25CollectiveMainloopBwdSm80ILi2ELi2EN4cute5tupleIJNS5_1CILi128EEES8_NS7_ILi64EEEEEENS_10bfloat16_tEfNS_4arch4Sm80ELb0ELb0ELb1ELb1ELb1ELb0ELb0ELb0ELi2ELi4ELi4ELi4ELb0EEENS1_21CollectiveEpilogueBwdISA_SB_SD_Li256ELb1ELb0ELi2EEENS1_19SingleTileSchedulerILb1ELb0ELb0ELi128EEEEEEEEEvNT_6ParamsE$_ZZN4cute4takeILi1ELi2ENS_5tupleIJNS1_IJNS_1CILi1EEENS2_ILi0EEEEEEiEEEEEDaRKT1_ENKUlDpRKT_E_clIJiEEEDaSD_) ;  /* 0xfffdf93000007944 */ /* 0x026fea0003c3ffff */
[----:B------:R-:W-:Y:S02]  /*2e100*/  MOV R66, R23 ;  /* 0x0000001700427202 */ /* 0x000fe40000000f00 */
[----:B------:R-:W-:Y:S02]  /*2e110*/  MOV R6, 0x2e130 ;  /* 0x0002e13000067802 */ /* 0x000fe40000000f00 */
[----:B-1---5:R-:W-:Y:S05]  /*2e120*/  CALL.REL.NOINC `($_ZN7cutlass13device_kernelIN5flash19enable_sm80_to_sm89INS1_16FlashAttnBwdSm80INS1_25CollectiveMainloopBwdSm80ILi2ELi2EN4cute5tupleIJNS5_1CILi128EEES8_NS7_ILi64EEEEEENS_10bfloat16_tEfNS_4arch4Sm80ELb0ELb0ELb1ELb1ELb1ELb0ELb0ELb0ELi2ELi4ELi4ELi4ELb0EEENS1_21CollectiveEpilogueBwdISA_SB_SD_Li256ELb1ELb0ELi2EEENS1_19SingleTileSchedulerILb1ELb0ELb0ELi128EEEEEEEEEvNT_6ParamsE$_ZN4cute3eso3ESOILb1ELb0EJNS_5tupleIJNS_1CILi1EEENS3_ILi0EEEEEENS2_IJiEEEEEC2ERKS6_RKS7_) ;  /* 0xfffdba5000007944 */ /* 0x022fea0003c3ffff */
[----:B-1----:R1:W5:Y:S01]  /*2e130*/  LDL R3, [R1+0x758] ;  /* 0x0007580001037983 */ /* 0x0023620000100800 */
[----:B------:R-:W-:Y:S02]  /*2e140*/  MOV R66, R23 ;  /* 0x0000001700427202 */ /* 0x000fe40000000f00 */
[----:B------:R-:W-:Y:S02]  /*2e150*/  MOV R6, 0x2e170 ;  /* 0x0002e17000067802 */ /* 0x000fe40000000f00 */
[----:B-1---5:R-:W-:Y:S05]  /*2e160*/  CALL.REL.NOINC `($_ZN7cutlass13device_kernelIN5flash19enable_sm80_to_sm89INS1_16FlashAttnBwdSm80INS1_25CollectiveMainloopBwdSm80ILi2ELi2EN4cute5tupleIJNS5_1CILi128EEES8_NS7_ILi64EEEEEENS_10bfloat16_tEfNS_4arch4Sm80ELb0ELb0ELb1ELb1ELb1ELb0ELb0ELb0ELi2ELi4ELi4ELi4ELb0EEENS1_21CollectiveEpilogueBwdISA_SB_SD_Li256ELb1ELb0ELi2EEENS1_19SingleTileSchedulerILb1ELb0ELb0ELi128EEEEEEEEEvNT_6ParamsE$_ZN4cute5tupleIJNS0_IJNS0_IJNS_1CILi8EEENS1_ILi1EEEEEENS0_IJNS1_ILi2EEEEEEEEENS0_IJNS0_IJS3_NS1_ILi0EEEEEENS0_IJiEEEEEEEEC2ERKS7_RKSB_) ;  /* 0xfffddb3000007944 */ /* 0x022fea0003c3ffff */
[----:B------:R2:W5:Y:S01]  /*2e170*/  LDL R8, [R1+0x758] ;  /* 0x0007580001087983 */ /* 0x0005620000100800 */
[----:B------:R-:W-:Y:S01]  /*2e180*/  IMAD.MOV.U32 R66, RZ, RZ, R23 ;  /* 0x000000ffff427224 */ /* 0x000fe200078e0017 */
[----:B------:R-:W-:Y:S02]  /*2e190*/  MOV R58, R22 ;  /* 0x00000016003a7202 */ /* 0x000fe40000000f00 */
[----:B------:R2:W-:Y:S01]  /*2e1a0*/  STL.64 [R1+0x770], R12 ;  /* 0x0007700c01007387 */ /* 0x0005e20000100a00 */
[----:B------:R-:W-:-:S03]  /*2e1b0*/  MOV R6, 0x2e1d0 ;  /* 0x0002e1d000067802 */ /* 0x000fc60000000f00 */
[----:B-12--5:R-:W-:Y:S05]  /*2e1c0*/  CALL.REL.NOINC `($_ZN7cutlass13device_kernelIN5flash19enable_sm80_to_sm89INS1_16FlashAttnBwdSm80INS1_25CollectiveMainloopBwdSm80ILi2ELi2EN4cute5tupleIJNS5_1CILi128EEES8_NS7_ILi64EEEEEENS_10bfloat16_tEfNS_4arch4Sm80ELb0ELb0ELb1ELb1ELb1ELb0ELb0ELb0ELi2ELi4ELi4ELi4ELb0EEENS1_21CollectiveEpilogueBwdISA_SB_SD_Li256ELb1ELb0ELi2EEENS1_19SingleTileSchedulerILb1ELb0ELb0ELi128EEEEEEEEEvNT_6ParamsE$_ZN4cute3eso3ESOILb0ELb0EJNS_6LayoutINS_5tupleIJNS3_IJNS_1CILi8EEENS4_ILi1EEEEEENS3_IJNS4_ILi2EEEEEEEEENS3_IJNS3_IJS6_NS4_ILi0EEEEEENS3_IJiEEEEEEEENS_10ViewEngineINS_8smem_ptrIPN7cutlass10bfloat16_tEEEEEEEC2ERKSF_RKSM_) ;  /* 0xfffd975000007944 */ /* 0x026fea0003c3ffff */
[----:B-1----:R1:W5:Y:S04]  /*2e1d0*/  LDL R8, [R1+0x758] ;  /* 0x0007580001087983 */ /* 0x0023680000100800 */
[----:B------:R1:W5:Y:S01]  /*2e1e0*/  LDL.64 R16, [R1+0x760] ;  /* 0x0007600001107983 */ /* 0x0003620000100a00 */
[----:B------:R-:W-:-:S02]  /*2e1f0*/  MOV R66, R23 ;  /* 0x0000001700427202 */ /* 0x000fc40000000f00 */
[----:B------:R-:W-:Y:S02]  /*2e200*/  MOV R6, 0x2e220 ;  /* 0x0002e22000067802 */ /* 0x000fe40000000f00 */
[----:B-1---5:R-:W-:Y:S05]  /*2e210*/  CALL.REL.NOINC `($_ZN7cutlass13device_kernelIN5flash19enable_sm80_to_sm89INS1_16FlashAttnBwdSm80INS1_25CollectiveMainloopBwdSm80ILi2ELi2EN4cute5tupleIJNS5_1CILi128EEES8_NS7_ILi64EEEEEENS_10bfloat16_tEfNS_4arch4Sm80ELb0ELb0ELb1ELb1ELb1ELb0ELb0ELb0ELi2ELi4ELi4ELi4ELb0EEENS1_21CollectiveEpilogueBwdISA_SB_SD_Li256ELb1ELb0ELi2EEENS1_19SingleTileSchedulerILb1ELb0ELb0ELi128EEEEEEEEEvNT_6ParamsE$_ZN4cute3eso3ESOILb1ELb0EJNS_6LayoutINS_5tupleIJNS3_IJNS3_IJNS_1CILi4EEENS4_ILi2EEEEEENS4_ILi1EEEEEENS3_IJS6_EEEEEENS3_IJNS3_IJNS3_IJS8_NS4_ILi32EEEEEENS4_ILi0EEEEEENS3_IJNS4_ILi64EEEEEEEEEEENS_10ViewEngineIPN7cutlass10bfloat16_tEEEEEC2ERKSJ_RKSO_) ;  /* 0xfffdc02000007944 */ /* 0x022fea0003c3ffff */
[----:B-1----:R1:W5:Y:S01]  /*2e220*/  LDL.64 R2, [R1+0x758] ;  /* 0x0007580001027983 */ /* 0x0023620000100a00 */
[----:B------:R-:W-:Y:S02]  /*2e230*/  MOV R66, R23 ;  /* 0x0000001700427202 */ /* 0x000fe40000000f00 */
[----:B------:R-:W-:Y:S02]  /*2e240*/  MOV R6, 0x2e260 ;  /* 0x0002e26000067802 */ /* 0x000fe40000000f00 */
[----:B-1---5:R-:W-:Y:S05]  /*2e250*/  CALL.REL.NOINC `($_ZN7cutlass13device_kernelIN5flash19enable_sm80_to_sm89INS1_16FlashAttnBwdSm80INS1_25CollectiveMainloopBwdSm80ILi2ELi2EN4cute5tupleIJNS5_1CILi128EEES8_NS7_ILi64EEEEEENS_10bfloat16_tEfNS_4arch4Sm80ELb0ELb0ELb1ELb1ELb1ELb0ELb0ELb0ELi2ELi4ELi4ELi4ELb0EEENS1_21CollectiveEpilogueBwdISA_SB_SD_Li256ELb1ELb0ELi2EEENS1_19SingleTileSchedulerILb1ELb0ELb0ELi128EEEEEEEEEvNT_6ParamsE$_ZN4cute3eso3ESOILb1ELb0EJNS_6LayoutINS_5tupleIJNS3_IJNS3_IJNS3_IJNS_1CILi4EEENS4_ILi2EEEEEENS4_ILi1EEEEEES8_EEENS3_IJNS3_IJNS3_IJS8_S8_EEES8_EEES6_EEEEEENS3_IJNS3_IJNS3_IJNS3_IJS8_NS4_ILi32EEEEEENS4_ILi0EEEEEESH_EEENS3_IJNS3_IJNS3_IJSH_SH_EEESH_EEENS4_ILi64EEEEEEEEEEENS_10ViewEngineIPN7cutlass10bfloat16_tEEEEEC2ERKSP_RKSU_) ;  /* 0xfffdbed000007944 */ /* 0x022fea0003c3ffff */
[----:B------:R2:W5:Y:S01]  /*2e260*/  LDL.64 R10, [R1+0x758] ;  /* 0x00075800010a7983 */ /* 0x0005620000100a00 */
[----:B-1----:R-:W-:Y:S01]  /*2e270*/  IMAD.MOV.U32 R3, RZ, RZ, R8 ;  /* 0x000000ffff037224 */ /* 0x002fe200078e0008 */
[----:B------:R-:W-:Y:S02]  /*2e280*/  MOV R66, R23 ;  /* 0x0000001700427202 */ /* 0x000fe40000000f00 */
[----:B------:R-:W-:Y:S02]  /*2e290*/  MOV R4, 0x2e2b0 ;  /* 0x0002e2b000047802 */ /* 0x000fe40000000f00 */
[----:B--2--5:R-:W-:Y:S05]  /*2e2a0*/  CALL.REL.NOINC `($_ZN7cutlass13device_kernelIN5flash19enable_sm80_to_sm89INS1_16FlashAttnBwdSm80INS1_25CollectiveMainloopBwdSm80ILi2ELi2EN4cute5tupleIJNS5_1CILi128EEES8_NS7_ILi64EEEEEENS_10bfloat16_tEfNS_4arch4Sm80ELb0ELb0ELb1ELb1ELb1ELb0ELb0ELb0ELi2ELi4ELi4ELi4ELb0EEENS1_21CollectiveEpilogueBwdISA_SB_SD_Li256ELb1ELb0ELi2EEENS1_19SingleTileSchedulerILb1ELb0ELb0ELi128EEEEEEEEEvNT_6ParamsE$_ZN4cute5tupleIJNS0_IJNS_1CILi2EEEEEENS0_IJiEEEEEC2ERKS3_RKS4_) ;  /* 0xfffddc7000007944 */ /* 0x024fea0003c3ffff */
[----:B-1----:R-:W2:Y:S01]  /*2e2b0*/  LDL R3, [R1+0x758] ;  /* 0x0007580001037983 */ /* 0x002ea20000100800 */
[----:B------:R-:W-:Y:S02]  /*2e2c0*/  MOV R2, R56 ;  /* 0x0000003800027202 */ /* 0x000fe40000000f00 */
[----:B------:R-:W-:Y:S01]  /*2e2d0*/  MOV R12, 0x2e300 ;  /* 0x0002e300000c7802 */ /* 0x000fe20000000f00 */
[----:B--2---:R1:W-:Y:S04]  /*2e2e0*/  STL [R14], R3 ;  /* 0x000000030e007387 */ /* 0x0043e80000100800 */
[----:B-1----:R-:W-:Y:S05]  /*2e2f0*/  CALL.REL.NOINC `($_ZN7cutlass13device_kernelIN5flash19enable_sm80_to_sm89INS1_16FlashAttnBwdSm80INS1_25CollectiveMainloopBwdSm80ILi2ELi2EN4cute5tupleIJNS5_1CILi128EEES8_NS7_ILi64EEEEEENS_10bfloat16_tEfNS_4arch4Sm80ELb0ELb0ELb1ELb1ELb1ELb0ELb0ELb0ELi2ELi4ELi4ELi4ELb0EEENS1_21CollectiveEpilogueBwdISA_SB_SD_Li256ELb1ELb0ELi2EEENS1_19SingleTileSchedulerILb1ELb0ELb0ELi128EEEEEEEEEvNT_6ParamsE$_ZZN4cute14logical_divideINS_5tupleIJNS1_IJNS_1CILi8EEENS2_ILi1EEEEEENS1_IJNS2_ILi2EEEEEEEEENS1_IJNS1_IJS4_NS2_ILi0EEEEEENS1_IJiEEEEEENS1_IJS5_NS_6LayoutIS4_S9_EEEEEEEDaRKNSD_IT_T0_EERKT1_ENKUlRKT_RKT0_E_clINSD_IS7_SB_EESE_EEDaSQ_ST_) ;  /* 0xfffdf26000007944 */ /* 0x002fea0003c3ffff */
[----:B------:R-:W-:Y:S02]  /*2e300*/  MOV R66, R23 ;  /* 0x0000001700427202 */ /* 0x000fe40000000f00 */
[----:B------:R-:W-:-:S02]  /*2e310*/  MOV R4, 0x2e330 ;  /* 0x0002e33000047802 */ /* 0x000fc40000000f00 */
[----:B-1---5:R-:W-:Y:S05]  /*2e320*/  CALL.REL.NOINC `($_ZN7cutlass13device_kernelIN5flash19enable_sm80_to_sm89INS1_16FlashAttnBwdSm80INS1_25CollectiveMainloopBwdSm80ILi2ELi2EN4cute5tupleIJNS5_1CILi128EEES8_NS7_ILi64EEEEEENS_10bfloat16_tEfNS_4arch4Sm80ELb0ELb0ELb1ELb1ELb1ELb0ELb0ELb0ELi2ELi4ELi4ELi4ELb0EEENS1_21CollectiveEpilogueBwdISA_SB_SD_Li256ELb1ELb0ELi2EEENS1_19SingleTileSchedulerILb1ELb0ELb0ELi128EEEEEEEEEvNT_6ParamsE$_ZN4cute3eso3ESOILb1ELb0EJNS_5tupleIJNS2_IJNS_1CILi1EEENS3_ILi0EEEEEENS2_IJS5_S5_EEEEEENS2_IJS5_iEEEEEC2ERKS8_RKS9_) ;  /* 0xfffdb38000007944 */ /* 0x022fea0003c3ffff */
[----:B-1----:R1:W5:Y:S01]  /*2e330*/  LDL R3, [R1+0x758] ;  /* 0x0007580001037983 */ /* 0x0023620000100800 */
[----:B------:R-:W-:-:S02]  /*2e340*/  MOV R66, R23 ;  /* 0x0000001700427202 */ /* 0x000fc40000000f00 */
[----:B------:R-:W-:Y:S02]  /*2e350*/  MOV R4, 0x2e370 ;  /* 0x0002e37000047802 */ /* 0x000fe40000000f00 */
[----:B-1---5:R-:W-:Y:S05]  /*2e360*/  CALL.REL.NOINC `($_ZN7cutlass13device_kernelIN5flash19enable_sm80_to_sm89INS1_16FlashAttnBwdSm80INS1_25CollectiveMainloopBwdSm80ILi2ELi2EN4cute5tupleIJNS5_1CILi128EEES8_NS7_ILi64EEEEEENS_10bfloat16_tEfNS_4arch4Sm80ELb0ELb0ELb1ELb1ELb1ELb0ELb0ELb0ELi2ELi4ELi4ELi4ELb0EEENS1_21CollectiveEpilogueBwdISA_SB_SD_Li256ELb1ELb0ELi2EEENS1_19SingleTileSchedulerILb1ELb0ELb0ELi128EEEEEEEEEvNT_6ParamsE$_ZN4cute5tupleIJNS0_IJNS0_IJNS0_IJNS_1CILi8EEENS1_ILi1EEEEEENS0_IJS3_S3_EEEEEENS0_IJS3_NS1_ILi2EEEEEEEEENS0_IJNS0_IJNS0_IJS3_NS1_ILi0EEEEEENS0_IJSA_SA_EEEEEENS0_IJSA_iEEEEEEEEC2ERKS9_RKSF_) ;  /* 0xfffdd70000007944 */ /* 0x022fea0003c3ffff */
[----:B-1----:R1:W5:Y:S01]  /*2e370*/  LDL R3, [R1+0x758] ;  /* 0x0007580001037983 */ /* 0x0023620000100800 */
[----:B------:R-:W-:Y:S02]  /*2e380*/  MOV R66, R23 ;  /* 0x0000001700427202 */ /* 0x000fe40000000f00 */
[----:B------:R-:W-:Y:S02]  /*2e390*/  MOV R4, 0x2e3b0 ;  /* 0x0002e3b000047802 */ /* 0x000fe40000000f00 */
[----:B-1---5:R-:W-:Y:S05]  /*2e3a0*/  CALL.REL.NOINC `($_ZN7cutlass13device_kernelIN5flash19enable_sm80_to_sm89INS1_16FlashAttnBwdSm80INS1_25CollectiveMainloopBwdSm80ILi2ELi2EN4cute5tupleIJNS5_1CILi128EEES8_NS7_ILi64EEEEEENS_10bfloat16_tEfNS_4arch4Sm80ELb0ELb0ELb1ELb1ELb1ELb0ELb0ELb0ELi2ELi4ELi4ELi4ELb0EEENS1_21CollectiveEpilogueBwdISA_SB_SD_Li256ELb1ELb0ELi2EEENS1_19SingleTileSchedulerILb1ELb0ELb0ELi128EEEEEEEEEvNT_6ParamsE$_ZN4cute3eso3ESOILb1ELb0EJNS_5tupleIJNS2_IJNS_1CILi1EEENS3_ILi0EEEEEENS2_IJS5_S5_EEEEEENS2_IJS5_iEEEEEC2ERKS8_RKS9_) ;  /* 0xfffdb30000007944 */ /* 0x022fea0003c3ffff */
[----:B-1----:R1:W5:Y:S01]  /*2e3b0*/  LDL R3, [R1+0x758] ;  /* 0x0007580001037983 */ /* 0x0023620000100800 */
[----:B------:R-:W-:Y:S02]  /*2e3c0*/  MOV R66, R23 ;  /* 0x0000001700427202 */ /* 0x000fe40000000f00 */
[----:B------:R-:W-:Y:S02]  /*2e3d0*/  MOV R4, 0x2e3f0 ;  /* 0x0002e3f000047802 */ /* 0x000fe40000000f00 */
[----:B-1---5:R-:W-:Y:S05]  /*2e3e0*/  CALL.REL.NOINC `($_ZN7cutlass13device_kernelIN5flash19enable_sm80_to_sm89INS1_16FlashAttnBwdSm80INS1_25CollectiveMainloopBwdSm80ILi2ELi2EN4cute5tupleIJNS5_1CILi128EEES8_NS7_ILi64EEEEEENS_10bfloat16_tEfNS_4arch4Sm80ELb0ELb0ELb1ELb1ELb1ELb0ELb0ELb0ELi2ELi4ELi4ELi4ELb0EEENS1_21CollectiveEpilogueBwdISA_SB_SD_Li256ELb1ELb0ELi2EEENS1_19SingleTileSchedulerILb1ELb0ELb0ELi128EEEEEEEEEvNT_6ParamsE$_ZN4cute3eso3ESOILb1ELb0EJNS_5tupleIJNS_1CILi0EEES4_EEEiEEC2ERKS5_RKi) ;  /* 0xfffdb6b000007944 */ /* 0x022fea0003c3ffff */
[----:B-1----:R1:W5:Y:S01]  /*2e3f0*/  LDL R3, [R1+0x758] ;  /* 0x0007580001037983 */ /* 0x0023620000100800 */
[----:B------:R-:W-:Y:S02]  /*2e400*/  MOV R66, R23 ;  /* 0x0000001700427202 */ /* 0x000fe40000000f00 */
[----:B------:R-:W-:Y:S02]  /*2e410*/  MOV R4, 0x2e430 ;  /* 0x0002e43000047802 */ /* 0x000fe40000000f00 */
[----:B-1---5:R-:W-:Y:S05]  /*2e420*/  CALL.REL.NOINC `($_ZN7cutlass13device_kernelIN5flash19enable_sm80_to_sm89INS1_16FlashAttnBwdSm80INS1_25CollectiveMainloopBwdSm80ILi2ELi2EN4cute5tupleIJNS5_1CILi128EEES8_NS7_ILi64EEEEEENS_10bfloat16_tEfNS_4arch4Sm80ELb0ELb0ELb1ELb1ELb1ELb0ELb0ELb0ELi2ELi4ELi4ELi4ELb0EEENS1_21CollectiveEpilogueBwdISA_SB_SD_Li256ELb1ELb0ELi2EEENS1_19SingleTileSchedulerILb1ELb0ELb0ELi128EEEEEEEEEvNT_6ParamsE$_ZN4cute3eso3ESOILb1ELb0EJNS_5tupleIJNS2_IJNS_1CILi1EEENS3_ILi0EEEEEES5_EEENS2_IJNS2_IJS5_S5_EEEiEEEEEC2ERKS7_RKS9_) ;  /* 0xfffdb2c000007944 */ /* 0x022fea0003c3ffff */
[----:B-1----:R1:W5:Y:S01]  /*2e430*/  LDL R3, [R1+0x758] ;  /* 0x0007580001037983 */ /* 0x0023620000100800 */
[----:B------:R-:W-:-:S02]  /*2e440*/  MOV R66, R23 ;  /* 0x0000001700427202 */ /* 0x000fc40000000f00 */
[----:B------:R-:W-:Y:S02]  /*2e450*/  MOV R4, 0x2e470 ;  /* 0x0002e47000047802 */ /* 0x000fe40000000f00 */
[----:B-1---5:R-:W-:Y:S05]  /*2e460*/  CALL.REL.NOINC `($_ZN7cutlass13device_kernelIN5flash19enable_sm80_to_sm89INS1_16FlashAttnBwdSm80INS1_25CollectiveMainloopBwdSm80ILi2ELi2EN4cute5tupleIJNS5_1CILi128EEES8_NS7_ILi64EEEEEENS_10bfloat16_tEfNS_4arch4Sm80ELb0ELb0ELb1ELb1ELb1ELb0ELb0ELb0ELi2ELi4ELi4ELi4ELb0EEENS1_21CollectiveEpilogueBwdISA_SB_SD_Li256ELb1ELb0ELi2EEENS1_19SingleTileSchedulerILb1ELb0ELb0ELi128EEEEEEEEEvNT_6ParamsE$_ZN4cute5tupleIJNS0_IJNS0_IJNS0_IJNS_1CILi8EEENS1_ILi1EEEEEES3_EEENS0_IJNS0_IJS3_S3_EEENS1_ILi2EEEEEEEEENS0_IJNS0_IJNS0_IJS3_NS1_ILi0EEEEEESA_EEENS0_IJNS0_IJSA_SA_EEEiEEEEEEEEC2ERKS9_RKSF_) ;  /* 0xfffdd64000007944 */ /* 0x022fea0003c3ffff */
[----:B------:R2:W5:Y:S01]  /*2e470*/  LDL R6, [R1+0x758] ;  /* 0x0007580001067983 */ /* 0x0005620000100800 */
[----:B------:R-:W-:Y:S01]  /*2e480*/  IMAD.MOV.U32 R66, RZ, RZ, R23 ;  /* 0x000000ffff427224 */ /* 0x000fe200078e0017 */
[----:B------:R-:W-:Y:S02]  /*2e490*/  MOV R58, R22 ;  /* 0x00000016003a7202 */ /* 0x000fe40000000f00 */
[----:B------:R2:W-:Y:S01]  /*2e4a0*/  STL.64 [R1+0x770], R16 ;  /* 0x0007701001007387 */ /* 0x0005e20000100a00 */
[----:B------:R-:W-:-:S03]  /*2e4b0*/  MOV R4, 0x2e4d0 ;  /* 0x0002e4d000047802 */ /* 0x000fc60000000f00 */
[----:B-12--5:R-:W-:Y:S05]  /*2e4c0*/  CALL.REL.NOINC `($_ZN7cutlass13device_kernelIN5flash19enable_sm80_to_sm89INS1_16FlashAttnBwdSm80INS1_25CollectiveMainloopBwdSm80ILi2ELi2EN4cute5tupleIJNS5_1CILi128EEES8_NS7_ILi64EEEEEENS_10bfloat16_tEfNS_4arch4Sm80ELb0ELb0ELb1ELb1ELb1ELb0ELb0ELb0ELi2ELi4ELi4ELi4ELb0EEENS1_21CollectiveEpilogueBwdISA_SB_SD_Li256ELb1ELb0ELi2EEENS1_19SingleTileSchedulerILb1ELb0ELb0ELi128EEEEEEEEEvNT_6ParamsE$_ZN4cute3eso3ESOILb0ELb0EJNS_6LayoutINS_5tupleIJNS3_IJNS3_IJNS_1CILi8EEENS4_ILi1EEEEEES6_EEENS3_IJNS3_IJS6_S6_EEENS4_ILi2EEEEEEEEENS3_IJNS3_IJNS3_IJS6_NS4_ILi0EEEEEESD_EEENS3_IJNS3_IJSD_SD_EEEiEEEEEEEENS_10ViewEngineINS_8smem_ptrIPN7cutlass10bfloat16_tEEEEEEEC2ERKSJ_RKSQ_) ;  /* 0xfffd8eb000007944 */ /* 0x026fea0003c3ffff */
[----:B-1----:R1:W5:Y:S04]  /*2e4d0*/  LDL R8, [R1+0x758] ;  /* 0x0007580001087983 */ /* 0x0023680000100800 */
[----:B------:R1:W5:Y:S01]  /*2e4e0*/  LDL.64 R4, [R1+0x760] ;  /* 0x0007600001047983 */ /* 0x0003620000100a00 */
[----:B------:R-:W-:-:S02]  /*2e4f0*/  MOV R66, R23 ;  /* 0x0000001700427202 */ /* 0x000fc40000000f00 */
[----:B------:R-:W-:Y:S02]  /*2e500*/  MOV R6, 0x2e520 ;  /* 0x0002e52000067802 */ /* 0x000fe40000000f00 */
[----:B-1---5:R-:W-:Y:S05]  /*2e510*/  CALL.REL.NOINC `($_ZN7cutlass13device_kernelIN5flash19enable_sm80_to_sm89INS1_16FlashAttnBwdSm80INS1_25CollectiveMainloopBwdSm80ILi2ELi2EN4cute5tupleIJNS5_1CILi128EEES8_NS7_ILi64EEEEEENS_10bfloat16_tEfNS_4arch4Sm80ELb0ELb0ELb1ELb1ELb1ELb0ELb0ELb0ELi2ELi4ELi4ELi4ELb0EEENS1_21CollectiveEpilogueBwdISA_SB_SD_Li256ELb1ELb0ELi2EEENS1_19SingleTileSchedulerILb1ELb0ELb0ELi128EEEEEEEEEvNT_6ParamsE$_ZN4cute3eso3ESOILb1ELb0EJNS_6LayoutINS_5tupleIJNS3_IJNS3_IJNS_1CILi4EEENS4_ILi2EEEEEENS4_ILi1EEEEEES6_EEENS3_IJNS3_IJNS3_IJS8_NS4_ILi32EEEEEENS4_ILi0EEEEEENS4_ILi64EEEEEEEENS_10ViewEngineIPN7cutlass10bfloat16_tEEEEEC2ERKSH_RKSM_) ;  /* 0xfffdbd6000007944 */ /* 0x022fea0003c3ffff */
[----:B------:R2:W5:Y:S01]  /*2e520*/  LDL.64 R14, [R1+0x758] ;  /* 0x00075800010e7983 */ /* 0x0005620000100a00 */
[----:B------:R-:W-:Y:S02]  /*2e530*/  MOV R3, R8 ;  /* 0x0000000800037202 */ /* 0x000fe40000000f00 */
[----:B------:R-:W-:Y:S02]  /*2e540*/  MOV R6, 0x2e560 ;  /* 0x0002e56000067802 */ /* 0x000fe40000000f00 */
[----:B-12--5:R-:W-:Y:S05]  /*2e550*/  CALL.REL.NOINC `($_ZN7cutlass13device_kernelIN5flash19enable_sm80_to_sm89INS1_16FlashAttnBwdSm80INS1_25CollectiveMainloopBwdSm80ILi2ELi2EN4cute5tupleIJNS5_1CILi128EEES8_NS7_ILi64EEEEEENS_10bfloat16_tEfNS_4arch4Sm80ELb0ELb0ELb1ELb1ELb1ELb0ELb0ELb0ELi2ELi4ELi4ELi4ELb0EEENS1_21CollectiveEpilogueBwdISA_SB_SD_Li256ELb1ELb0ELi2EEENS1_19SingleTileSchedulerILb1ELb0ELb0ELi128EEEEEEEEEvNT_6ParamsE$_ZZN4cute5sliceINS_5tupleIJNS1_IJNS_10UnderscoreENS_1CILi0EEEEEENS1_IJS4_S2_EEEEEENS1_IJNS1_IJNS1_IJNS3_ILi1EEES4_EEES4_EEENS1_IJNS1_IJS4_S4_EEEiEEEEEEEEDaRKT_RKT0_ENKUlRKT_RKT0_E_clIS6_SC_EEDaSM_SP_) ;  /* 0xfffdf70000007944 */ /* 0x026fea0003c3ffff */
[----:B------:R-:W-:Y:S02]  /*2e560*/  MOV R8, 0x2e580 ;  /* 0x0002e58000087802 */ /* 0x000fe40000000f00 */
[----:B-1----:R-:W-:Y:S05]  /*2e570*/  CALL.REL.NOINC `($_ZN7cutlass13device_kernelIN5flash19enable_sm80_to_sm89INS1_16FlashAttnBwdSm80INS1_25CollectiveMainloopBwdSm80ILi2ELi2EN4cute5tupleIJNS5_1CILi128EEES8_NS7_ILi64EEEEEENS_10bfloat16_tEfNS_4arch4Sm80ELb0ELb0ELb1ELb1ELb1ELb0ELb0ELb0ELi2ELi4ELi4ELi4ELb0EEENS1_21CollectiveEpilogueBwdISA_SB_SD_Li256ELb1ELb0ELi2EEENS1_19SingleTileSchedulerILb1ELb0ELb0ELi128EEEEEEEEEvNT_6ParamsE$_ZZN4cute12filter_tupleINS_5tupleIJNS1_IJNS_10UnderscoreENS_1CILi0EEEEEENS1_IJS4_S2_EEEEEENS1_IJNS1_IJNS1_IJNS3_ILi1EEES4_EEES4_EEENS1_IJNS1_IJS4_S4_EEEiEEEEEEZNS_5sliceIS7_SD_EEDaRKT_RKT0_EUlRKT_RKT0_E_EEDaSH_SK_OT1_ENKUlDpSN_E_clIJNS1_IJS9_EEENS1_IJiEEEEEEDaSU_) ;  /* 0xfffde0c000007944 */ /* 0x002fea0003c3ffff */
[----:B------:R-:W-:Y:S02]  /*2e580*/  MOV R66, R23 ;  /* 0x0000001700427202 */ /* 0x000fe40000000f00 */
[----:B------:R-:W-:Y:S02]  /*2e590*/  MOV R6, 0x2e5b0 ;  /* 0x0002e5b000067802 */ /* 0x000fe40000000f00 */
[----:B-1---5:R-:W-:Y:S05]  /*2e5a0*/  CALL.REL.NOINC `($_ZN7cutlass13device_kernelIN5flash19enable_sm80_to_sm89INS1_16FlashAttnBwdSm80INS1_25CollectiveMainloopBwdSm80ILi2ELi2EN4cute5tupleIJNS5_1CILi128EEES8_NS7_ILi64EEEEEENS_10bfloat16_tEfNS_4arch4Sm80ELb0ELb0ELb1ELb1ELb1ELb0ELb0ELb0ELi2ELi4ELi4ELi4ELb0EEENS1_21CollectiveEpilogueBwdISA_SB_SD_Li256ELb1ELb0ELi2EEENS1_19SingleTileSchedulerILb1ELb0ELb0ELi128EEEEEEEEEvNT_6ParamsE$_ZN4cute5tupleIJNS0_IJNS0_IJNS_1CILi8EEENS1_ILi1EEEEEENS1_ILi2EEEEEENS0_IJNS0_IJS3_NS1_ILi0EEEEEEiEEEEEC2ERKS6_RKS9_) ;  /* 0xfffdd73000007944 */ /* 0x022fea0003c3ffff */
[----:B-1----:R1:W5:Y:S01]  /*2e5b0*/  LDL R3, [R1+0x758] ;  /* 0x0007580001037983 */ /* 0x0023620000100800 */
[----:B------:R-:W-:Y:S02]  /*2e5c0*/  MOV R66, R23 ;  /* 0x0000001700427202 */ /* 0x000fe40000000f00 */
[----:B------:R-:W-:Y:S02]  /*2e5d0*/  MOV R6, 0x2e5f0 ;  /* 0x0002e5f000067802 */ /* 0x000fe40000000f00 */
[----:B-1---5:R-:W-:Y:S05]  /*2e5e0*/  CALL.REL.NOINC `($_ZN7cutlass13device_kernelIN5flash19enable_sm80_to_sm89INS1_16FlashAttnBwdSm80INS1_25CollectiveMainloopBwdSm80ILi2ELi2EN4cute5tupleIJNS5_1CILi128EEES8_NS7_ILi64EEEEEENS_10bfloat16_tEfNS_4arch4Sm80ELb0ELb0ELb1ELb1ELb1ELb0ELb0ELb0ELi2ELi4ELi4ELi4ELb0EEENS1_21CollectiveEpilogueBwdISA_SB_SD_Li256ELb1ELb0ELi2EEENS1_19SingleTileSchedulerILb1ELb0ELb0ELi128EEEEEEEEEvNT_6ParamsE$_ZN4cute3eso3ESOILb0ELb1EJNS_6LayoutINS_5tupleIJNS3_IJNS_1CILi8EEENS4_ILi1EEEEEENS4_ILi2EEEEEENS3_IJNS3_IJS6_NS4_ILi0EEEEEEiEEEEESA_EEC2ERKSD_RKSA_) ;  /* 0xfffd9fd000007944 */ /* 0x022fea0003c3ffff */
[----:B------:R2:W5:Y:S01]  /*2e5f0*/  LDL R7, [R1+0x758] ;  /* 0x0007580001077983 */ /* 0x0005620000100800 */
[----:B-1----:R-:W-:Y:S01]  /*2e600*/  IMAD.MOV.U32 R2, RZ, RZ, R4 ;  /* 0x000000ffff027224 */ /* 0x002fe200078e0004 */
[----:B------:R-:W-:Y:S01]  /*2e610*/  MOV R3, R5 ;  /* 0x0000000500037202 */ /* 0x000fe20000000f00 */
[----:B------:R-:W-:Y:S01]  /*2e620*/  IMAD.MOV.U32 R9, RZ, RZ, R23 ;  /* 0x000000ffff097224 */ /* 0x000fe200078e0017 */
[----:B------:R-:W-:-:S02]  /*2e630*/  MOV R8, 0x2e650 ;  /* 0x0002e65000087802 */ /* 0x000fc40000000f00 */
        /* <DEDUP_REMOVED lines=8> */
[----:B------:R2:W5:Y:S04]  /*2e6c0*/  LDL R16, [R1+0x758] ;  /* 0x0007580001107983 */ /* 0x0005680000100800 */
[----:B------:R2:W5:Y:S01]  /*2e6d0*/  LDL.64 R58, [R1+0x760] ;  /* 0x00076000013a7983 */ /* 0x0005620000100a00 */
[----:B------:R-:W-:Y:S01]  /*2e6e0*/  IMAD.MOV.U32 R2, RZ, RZ, R23 ;  /* 0x000000ffff027224 */ /* 0x000fe200078e0017 */
[----:B-1----:R-:W-:-:S02]  /*2e6f0*/  MOV R3, RZ ;  /* 0x000000ff00037202 */ /* 0x002fc40000000f00 */
[----:B------:R-:W-:Y:S02]  /*2e700*/  MOV R10, 0x2e720 ;  /* 0x0002e720000a7802 */ /* 0x000fe40000000f00 */
[----:B--2--5:R-:W-:Y:S05]  /*2e710*/  CALL.REL.NOINC `($_ZN7cutlass13device_kernelIN5flash19enable_sm80_to_sm89INS1_16FlashAttnBwdSm80INS1_25CollectiveMainloopBwdSm80ILi2ELi2EN4cute5tupleIJNS5_1CILi128EEES8_NS7_ILi64EEEEEENS_10bfloat16_tEfNS_4arch4Sm80ELb0ELb0ELb1ELb1ELb1ELb0ELb0ELb0ELi2ELi4ELi4ELi4ELb0EEENS1_21CollectiveEpilogueBwdISA_SB_SD_Li256ELb1ELb0ELi2EEENS1_19SingleTileSchedulerILb1ELb0ELb0ELi128EEEEEEEEEvNT_6ParamsE$_ZN4cute3eso3ESOILb1ELb0EJNS_10UnderscoreEiEEC2ERKS2_RKi) ;  /* 0xfffda1b000007944 */ /* 0x024fea0003c3ffff */
[----:B-1----:R-:W2:Y:S01]  /*2e720*/  LDL R3, [R1+0x758] ;  /* 0x0007580001037983 */ /* 0x002ea20000100800 */
[----:B------:R-:W-:Y:S02]  /*2e730*/  MOV R2, R23 ;  /* 0x0000001700027202 */ /* 0x000fe40000000f00 */
[----:B------:R-:W-:Y:S01]  /*2e740*/  MOV R6, 0x2e770 ;  /* 0x0002e77000067802 */ /* 0x000fe20000000f00 */
[----:B--2---:R-:W-:Y:S02]  /*2e750*/  IMAD R3, R16, R3, RZ ;  /* 0x0000000310037224 */ /* 0x004fe400078e02ff */
        /* <DEDUP_REMOVED lines=19> */
[----:B------:R-:W-:Y:S05]  /*2e890*/  CALL.REL.NOINC `($_ZN7cutlass13device_kernelIN5flash19enable_sm80_to_sm89INS1_16FlashAttnBwdSm80INS1_25CollectiveMainloopBwdSm80ILi2ELi2EN4cute5tupleIJNS5_1CILi128EEES8_NS7_ILi64EEEEEENS_10bfloat16_tEfNS_4arch4Sm80ELb0ELb0ELb1ELb1ELb1ELb0ELb0ELb0ELi2ELi4ELi4ELi4ELb0EEENS1_21CollectiveEpilogueBwdISA_SB_SD_Li256ELb1ELb0ELi2EEENS1_19SingleTileSchedulerILb1ELb0ELb0ELi128EEEEEEEEEvNT_6ParamsE$_ZN4cute3eso3ESOILb1ELb0EJNS_6LayoutINS_5tupleIJNS3_IJNS3_IJNS_1CILi4EEENS4_ILi2EEEEEENS4_ILi1EEEEEEEEENS3_IJNS3_IJNS3_IJS8_NS4_ILi32EEEEEENS4_ILi0EEEEEEEEEEEiEEC2ERKSG_RKi) ;  /* 0xfffdb96000007944 */ /* 0x000fea0003c3ffff */
[----:B-1----:R-:W2:Y:S01]  /*2e8a0*/  LDL R3, [R1+0x758] ;  /* 0x0007580001037983 */ /* 0x002ea20000100800 */
[----:B------:R-:W-:Y:S02]  /*2e8b0*/  MOV R66, R23 ;  /* 0x0000001700427202 */ /* 0x000fe40000000f00 */
[----:B------:R-:W-:Y:S01]  /*2e8c0*/  MOV R6, 0x2e900 ;  /* 0x0002e90000067802 */ /* 0x000fe20000000f00 */
[----:B--2---:R-:W-:-:S05]  /*2e8d0*/  IMAD.WIDE R2, R3, 0x2, R14 ;  /* 0x0000000203027825 */ /* 0x004fca00078e020e */
[----:B------:R-:W-:Y:S02]  /*2e8e0*/  MOV R8, R2 ;  /* 0x0000000200087202 */ /* 0x000fe40000000f00 */
[----:B------:R-:W-:Y:S05]  /*2e8f0*/  CALL.REL.NOINC `($_ZN7cutlass13device_kernelIN5flash19enable_sm80_to_sm89INS1_16FlashAttnBwdSm80INS1_25CollectiveMainloopBwdSm80ILi2ELi2EN4cute5tupleIJNS5_1CILi128EEES8_NS7_ILi64EEEEEENS_10bfloat16_tEfNS_4arch4Sm80ELb0ELb0ELb1ELb1ELb1ELb0ELb0ELb0ELi2ELi4ELi4ELi4ELb0EEENS1_21CollectiveEpilogueBwdISA_SB_SD_Li256ELb1ELb0ELi2EEENS1_19SingleTileSchedulerILb1ELb0ELb0ELi128EEEEEEEEEvNT_6ParamsE$_ZN4cute3eso3ESOILb1ELb0EJNS_6LayoutINS_5tupleIJNS3_IJNS3_IJNS_1CILi4EEENS4_ILi2EEEEEENS4_ILi1EEEEEEEEENS3_IJNS3_IJNS3_IJS8_NS4_ILi32EEEEEENS4_ILi0EEEEEEEEEEENS_10ViewEngineIPN7cutlass10bfloat16_tEEEEEC2ERKSG_RKSL_) ;  /* 0xfffdb8b000007944 */ /* 0x000fea0003c3ffff */
        /* <DEDUP_REMOVED lines=17> */
[----:B--2--5:R-:W-:Y:S05]  /*2ea10*/  CALL.REL.NOINC `($_ZN7cutlass13device_kernelIN5flash19enable_sm80_to_sm89INS1_16FlashAttnBwdSm80INS1_25CollectiveMainloopBwdSm80ILi2ELi2EN4cute5tupleIJNS5_1CILi128EEES8_NS7_ILi64EEEEEENS_10bfloat16_tEfNS_4arch4Sm80ELb0ELb0ELb1ELb1ELb1ELb0ELb0ELb0ELi2ELi4ELi4ELi4ELb0EEENS1_21CollectiveEpilogueBwdISA_SB_SD_Li256ELb1ELb0ELi2EEENS1_19SingleTileSchedulerILb1ELb0ELb0ELi128EEEEEEEEEvNT_6ParamsE$_ZN4cute3eso3ESOILb1ELb0EJNS_6LayoutINS_5tupleIJNS3_IJNS3_IJNS_1CILi2EEES5_EEENS4_ILi1EEEEEEEEENS3_IJNS3_IJNS3_IJS7_NS4_ILi16EEEEEENS4_ILi0EEEEEEEEEEENS_10ViewEngineIPjEEEEC2ERKSF_RKSI_) ;  /* 0xfffdb75000007944 */ /* 0x024fea0003c3ffff */
        /* <DEDUP_REMOVED lines=15> */
[----:B------:R-:W-:-:S02]  /*2eb10*/  MOV R2, R23 ;  /* 0x0000001700027202 */ /* 0x000fc40000000f00 */
        /* <DEDUP_REMOVED lines=14> */
[----:B------:R-:W-:-:S02]  /*2ec00*/  MOV R3, 0x1 ;  /* 0x0000000100037802 */ /* 0x000fc40000000f00 */
        /* <DEDUP_REMOVED lines=46> */
[----:B------:R-:W-:-:S02]  /*2eef0*/  MOV R4, 0x2ef20 ;  /* 0x0002ef2000047802 */ /* 0x000fc40000000f00 */
[----:B--2---:R-:W-:Y:S02]  /*2ef00*/  SHF.L.U32 R3, R3, 0xa, RZ ;  /* 0x0000000a03037819 */ /* 0x004fe400000006ff */
[----:B------:R-:W-:Y:S05]  /*2ef10*/  CALL.REL.NOINC `($_ZN7cutlass13device_kernelIN5flash19enable_sm80_to_sm89INS1_16FlashAttnBwdSm80INS1_25CollectiveMainloopBwdSm80ILi2ELi2EN4cute5tupleIJNS5_1CILi128EEES8_NS7_ILi64EEEEEENS_10bfloat16_tEfNS_4arch4Sm80ELb0ELb0ELb1ELb1ELb1ELb0ELb0ELb0ELi2ELi4ELi4ELi4ELb0EEENS1_21CollectiveEpilogueBwdISA_SB_SD_Li256ELb1ELb0ELi2EEENS1_19SingleTileSchedulerILb1ELb0ELb0ELi128EEEEEEEEEvNT_6ParamsE$_ZN4cute3eso3ESOILb1ELb0EJNS_6LayoutINS_5tupleIJNS3_IJNS_1CILi8EEENS4_ILi1EEEEEENS4_ILi2EEEEEENS3_IJNS3_IJS6_NS4_ILi0EEEEEENS4_ILi8192EEEEEEEEiEEC2ERKSE_RKi) ;  /* 0xfffdc62000007944 */ /* 0x000fea0003c3ffff */
[----:B------:R-:W-:Y:S01]  /*2ef20*/  ULDC.64 UR4, c[0x0][0x118] ;  /* 0x0000460000047ab9 */ /* 0x000fe20000000a00 */
[----:B-1----:R-:W2:Y:S04]  /*2ef30*/  LDL R2, [R1+0x758] ;  /* 0x0007580001027983 */ /* 0x002ea80000100800 */
[----:B------:R-:W2:Y:S01]  /*2ef40*/  LD.E.64 R4, [R52.64] ;  /* 0x0000000434047980 */ /* 0x000ea2000c101b00 */
[----:B------:R-:W-:Y:S02]  /*2ef50*/  MOV R9, R23 ;  /* 0x0000001700097202 */ /* 0x000fe40000000f00 */
[----:B------:R-:W-:Y:S01]  /*2ef60*/  MOV R8, 0x2ef90 ;  /* 0x0002ef9000087802 */ /* 0x000fe20000000f00 */
[----:B--2---:R-:W-:-:S04]  /*2ef70*/  IMAD.WIDE R2, R2, 0x2, R4 ;  /* 0x0000000202027825 */ /* 0x004fc800078e0204 */
[----:B------:R-:W-:Y:S05]  /*2ef80*/  CALL.REL.NOINC `($_ZN7cutlass13device_kernelIN5flash19enable_sm80_to_sm89INS1_16FlashAttnBwdSm80INS1_25CollectiveMainloopBwdSm80ILi2ELi2EN4cute5tupleIJNS5_1CILi128EEES8_NS7_ILi64EEEEEENS_10bfloat16_tEfNS_4arch4Sm80ELb0ELb0ELb1ELb1ELb1ELb0ELb0ELb0ELi2ELi4ELi4ELi4ELb0EEENS1_21CollectiveEpilogueBwdISA_SB_SD_Li256ELb1ELb0ELi2EEENS1_19SingleTileSchedulerILb1ELb0ELb0ELi128EEEEEEEEEvNT_6ParamsE$_ZN4cute8smem_ptrIPN7cutlass10bfloat16_tEECI1NS_12iter_adaptorIS3_S4_EEES3_) ;  /* 0xfffdd52000007944 */ /* 0x000fea0003c3ffff */
[----:B-1----:R1:W5:Y:S01]  /*2ef90*/  LDL.64 R2, [R1+0x758] ;  /* 0x0007580001027983 */ /* 0x0023620000100a00 */
[----:B------:R-:W-:-:S03]  /*2efa0*/  MOV R6, 0x2efc0 ;  /* 0x0002efc000067802 */ /* 0x000fc60000000f00 */
[----:B-1---5:R-:W-:Y:S05]  /*2efb0*/  CALL.REL.NOINC `($_ZN7cutlass13device_kernelIN5flash19enable_sm80_to_sm89INS1_16FlashAttnBwdSm80INS1_25CollectiveMainloopBwdSm80ILi2ELi2EN4cute5tupleIJNS5_1CILi128EEES8_NS7_ILi64EEEEEENS_10bfloat16_tEfNS_4arch4Sm80ELb0ELb0ELb1ELb1ELb1ELb0ELb0ELb0ELi2ELi4ELi4ELi4ELb0EEENS1_21CollectiveEpilogueBwdISA_SB_SD_Li256ELb1ELb0ELi2EEENS1_19SingleTileSchedulerILb1ELb0ELb0ELi128EEEEEEEEEvNT_6ParamsE$_ZN4cute3eso3ESOILb1ELb0EJNS_6LayoutINS_5tupleIJNS3_IJNS_1CILi8EEENS4_ILi1EEEEEENS4_ILi2EEEEEENS3_IJNS3_IJS6_NS4_ILi0EEEEEENS4_ILi8192EEEEEEEENS_10ViewEngineINS_8smem_ptrIPN7cutlass10bfloat16_tEEEEEEEC2ERKSE_RKSL_) ;  /* 0xfffdc54000007944 */ /* 0x022fea0003c3ffff */
        /* <DEDUP_REMOVED lines=8> */
[----:B------:R-:W-:Y:S05]  /*2f040*/  CALL.REL.NOINC `($_ZN7cutlass13device_kernelIN5flash19enable_sm80_to_sm89INS1_16FlashAttnBwdSm80INS1_25CollectiveMainloopBwdSm80ILi2ELi2EN4cute5tupleIJNS5_1CILi128EEES8_NS7_ILi64EEEEEENS_10bfloat16_tEfNS_4arch4Sm80ELb0ELb0ELb1ELb1ELb1ELb0ELb0ELb0ELi2ELi4ELi4ELi4ELb0EEENS1_21CollectiveEpilogueBwdISA_SB_SD_Li256ELb1ELb0ELi2EEENS1_19SingleTileSchedulerILb1ELb0ELb0ELi128EEEEEEEEEvNT_6ParamsE$_ZN4cute3eso3ESOILb1ELb0EJNS_6LayoutINS_5tupleIJNS3_IJNS_1CILi8EEENS4_ILi1EEEEEENS4_ILi2EEEEEENS3_IJNS3_IJS6_NS4_ILi0EEEEEENS4_ILi64EEEEEEEEiEEC2ERKSE_RKi) ;  /* 0xfffdc47000007944 */ /* 0x000fea0003c3ffff */
[----:B-1----:R-:W2:Y:S01]  /*2f050*/  LDL R3, [R1+0x758] ;  /* 0x0007580001037983 */ /* 0x002ea20000100800 */
[----:B------:R-:W-:Y:S01]  /*2f060*/  MOV R6, 0x2f0a0 ;  /* 0x0002f0a000067802 */ /* 0x000fe20000000f00 */
[----:B--2---:R-:W-:-:S05]  /*2f070*/  IMAD.WIDE R2, R3, 0x2, R50 ;  /* 0x0000000203027825 */ /* 0x004fca00078e0232 */
[----:B------:R-:W-:Y:S02]  /*2f080*/  MOV R8, R2 ;  /* 0x0000000200087202 */ /* 0x000fe40000000f00 */
[----:B------:R-:W-:Y:S05]  /*2f090*/  CALL.REL.NOINC `($_ZN7cutlass13device_kernelIN5flash19enable_sm80_to_sm89INS1_16FlashAttnBwdSm80INS1_25CollectiveMainloopBwdSm80ILi2ELi2EN4cute5tupleIJNS5_1CILi128EEES8_NS7_ILi64EEEEEENS_10bfloat16_tEfNS_4arch4Sm80ELb0ELb0ELb1ELb1ELb1ELb0ELb0ELb0ELi2ELi4ELi4ELi4ELb0EEENS1_21CollectiveEpilogueBwdISA_SB_SD_Li256ELb1ELb0ELi2EEENS1_19SingleTileSchedulerILb1ELb0ELb0ELi128EEEEEEEEEvNT_6ParamsE$_ZN4cute3eso3ESOILb1ELb0EJNS_6LayoutINS_5tupleIJNS3_IJNS_1CILi8EEENS4_ILi1EEEEEENS4_ILi2EEEEEENS3_IJNS3_IJS6_NS4_ILi0EEEEEENS4_ILi64EEEEEEEENS_10ViewEngineIPN7cutlass10bfloat16_tEEEEEC2ERKSE_RKSJ_) ;  /* 0xfffdc3d000007944 */ /* 0x000fea0003c3ffff */
[----:B-1----:R1:W5:Y:S01]  /*2f0a0*/  LDL.64 R2, [R1+0x758] ;  /* 0x0007580001027983 */ /* 0x0023620000100a00 */
[----:B------:R-:W-:Y:S02]  /*2f0b0*/  MOV R7, R5 ;  /* 0x0000000500077202 */ /* 0x000fe40000000f00 */
[----:B------:R-:W-:Y:S02]  /*2f0c0*/  MOV R6, 0x2f0e0 ;  /* 0x0002f0e000067802 */ /* 0x000fe40000000f00 */
[----:B-1---5:R-:W-:Y:S05]  /*2f0d0*/  CALL.REL.NOINC `($_ZN7cutlass13device_kernelIN5flash19enable_sm80_to_sm89INS1_16FlashAttnBwdSm80INS1_25CollectiveMainloopBwdSm80ILi2ELi2EN4cute5tupleIJNS5_1CILi128EEES8_NS7_ILi64EEEEEENS_10bfloat16_tEfNS_4arch4Sm80ELb0ELb0ELb1ELb1ELb1ELb0ELb0ELb0ELi2ELi4ELi4ELi4ELb0EEENS1_21CollectiveEpilogueBwdISA_SB_SD_Li256ELb1ELb0ELi2EEENS1_19SingleTileSchedulerILb1ELb0ELb0ELi128EEEEEEEEEvNT_6ParamsE$_ZN4cute3eso3ESOILb1ELb0EJNS_6LayoutINS_5tupleIJNS3_IJNS_1CILi8EEENS4_ILi1EEEEEENS3_IJNS4_ILi2EEEEEEEEENS3_IJNS3_IJS6_NS4_ILi0EEEEEENS3_IJNS4_ILi8192EEEEEEEEEEENS_10ViewEngineINS_8smem_ptrIPN7cutlass10bfloat16_tEEEEEEEC2ERKSG_RKSN_) ;  /* 0xfffdc19000007944 */ /* 0x022fea0003c3ffff */
[----:B-1----:R1:W5:Y:S01]  /*2f0e0*/  LDL.64 R4, [R1+0x758] ;  /* 0x0007580001047983 */ /* 0x0023620000100a00 */
[----:B------:R-:W-:Y:S02]  /*2f0f0*/  MOV R8, R2 ;  /* 0x0000000200087202 */ /* 0x000fe40000000f00 */
[----:B------:R-:W-:Y:S02]  /*2f100*/  MOV R6, 0x2f120 ;  /* 0x0002f12000067802 */ /* 0x000fe40000000f00 */
[----:B-1---5:R-:W-:Y:S05]  /*2f110*/  CALL.REL.NOINC `($_ZN7cutlass13device_kernelIN5flash19enable_sm80_to_sm89INS1_16FlashAttnBwdSm80INS1_25CollectiveMainloopBwdSm80ILi2ELi2EN4cute5tupleIJNS5_1CILi128EEES8_NS7_ILi64EEEEEENS_10bfloat16_tEfNS_4arch4Sm80ELb0ELb0ELb1ELb1ELb1ELb0ELb0ELb0ELi2ELi4ELi4ELi4ELb0EEENS1_21CollectiveEpilogueBwdISA_SB_SD_Li256ELb1ELb0ELi2EEENS1_19SingleTileSchedulerILb1ELb0ELb0ELi128EEEEEEEEEvNT_6ParamsE$_ZN4cute3eso3ESOILb1ELb0EJNS_6LayoutINS_5tupleIJNS3_IJNS_1CILi8EEENS4_ILi1EEEEEENS3_IJNS4_ILi2EEEEEEEEENS3_IJNS3_IJS6_NS4_ILi0EEEEEENS3_IJNS4_ILi64EEEEEEEEEEENS_10ViewEngineIPN7cutlass10bfloat16_tEEEEEC2ERKSG_RKSL_) ;  /* 0xfffdc10000007944 */ /* 0x022fea0003c3ffff */
[----:B-1----:R1:W5:Y:S01]  /*2f120*/  LDL.64 R2, [R1+0x758] ;  /* 0x0007580001027983 */ /* 0x0023620000100a00 */
[----:B------:R-:W-:-:S03]  /*2f130*/  MOV R8, 0x2f150 ;  /* 0x0002f15000087802 */ /* 0x000fc60000000f00 */
[----:B-1---5:R-:W-:Y:S05]  /*2f140*/  CALL.REL.NOINC `($_ZN7cutlass13device_kernelIN5flash19enable_sm80_to_sm89INS1_16FlashAttnBwdSm80INS1_25CollectiveMainloopBwdSm80ILi2ELi2EN4cute5tupleIJNS5_1CILi128EEES8_NS7_ILi64EEEEEENS_10bfloat16_tEfNS_4arch4Sm80ELb0ELb0ELb1ELb1ELb1ELb0ELb0ELb0ELi2ELi4ELi4ELi4ELb0EEENS1_21CollectiveEpilogueBwdISA_SB_SD_Li256ELb1ELb0ELi2EEENS1_19SingleTileSchedulerILb1ELb0ELb0ELi128EEEEEEEEEvNT_6ParamsE$_ZN4cute3eso3ESOILb1ELb0EJNS_6LayoutINS_5tupleIJNS3_IJNS3_IJNS_1CILi8EEENS4_ILi1EEEEEES6_EEENS3_IJNS3_IJS6_S6_EEENS4_ILi2EEEEEEEEENS3_IJNS3_IJNS3_IJS6_NS4_ILi0EEEEEESD_EEENS3_IJNS3_IJSD_SD_EEENS4_ILi64EEEEEEEEEEENS_10ViewEngineIPN7cutlass10bfloat16_tEEEEEC2ERKSK_RKSP_) ;  /* 0xfffdb2a000007944 */ /* 0x022fea0003c3ffff */
[----:B-1----:R1:W5:Y:S01]  /*2f150*/  LDL.64 R2, [R1+0x758] ;  /* 0x0007580001027983 */ /* 0x0023620000100a00 */
[----:B------:R-:W-:Y:S02]  /*2f160*/  MOV R7, R5 ;  /* 0x0000000500077202 */ /* 0x000fe40000000f00 */
[----:B------:R-:W-:-:S02]  /*2f170*/  MOV R6, 0x2f190 ;  /* 0x0002f19000067802 */ /* 0x000fc40000000f00 */
[----:B-1---5:R-:W-:Y:S05]  /*2f180*/  CALL.REL.NOINC `($_ZN7cutlass13device_kernelIN5flash19enable_sm80_to_sm89INS1_16FlashAttnBwdSm80INS1_25CollectiveMainloopBwdSm80ILi2ELi2EN4cute5tupleIJNS5_1CILi128EEES8_NS7_ILi64EEEEEENS_10bfloat16_tEfNS_4arch4Sm80ELb0ELb0ELb1ELb1ELb1ELb0ELb0ELb0ELi2ELi4ELi4ELi4ELb0EEENS1_21CollectiveEpilogueBwdISA_SB_SD_Li256ELb1ELb0ELi2EEENS1_19SingleTileSchedulerILb1ELb0ELb0ELi128EEEEEEEEEvNT_6ParamsE$_ZN4cute3eso3ESOILb1ELb0EJNS_6LayoutINS_5tupleIJNS3_IJNS3_IJNS_1CILi8EEENS4_ILi1EEEEEES6_EEENS3_IJNS3_IJS6_S6_EEENS4_ILi2EEEEEEEEENS3_IJNS3_IJNS3_IJS6_NS4_ILi0EEEEEESD_EEENS3_IJNS3_IJSD_SD_EEENS4_ILi8192EEEEEEEEEEENS_10ViewEngineINS_8smem_ptrIPN7cutlass10bfloat16_tEEEEEEEC2ERKSK_RKSR_) ;  /* 0xfffdb2a000007944 */ /* 0x022fea0003c3ffff */
[----:B-1----:R1:W5:Y:S01]  /*2f190*/  LDL.64 R4, [R1+0x758] ;  /* 0x0007580001047983 */ /* 0x0023620000100a00 */
[----:B------:R-:W-:-:S02]  /*2f1a0*/  MOV R8, R2 ;  /* 0x0000000200087202 */ /* 0x000fc40000000f00 */
        /* <DEDUP_REMOVED lines=140> */
[----:B------:R2:W5:Y:S01]  /*2fa70*/  LDL R5, [R1+0x758] ;  /* 0x0007580001057983 */ /* 0x0005620000100800 */
[----:B-1----:R-:W-:-:S02]  /*2fa80*/  MOV R3, R41 ;  /* 0x0000002900037202 */ /* 0x002fc40000000f00 */
[----:B------:R-:W-:Y:S02]  /*2fa90*/  MOV R4, 0x2fab0 ;  /* 0x0002fab000047802 */ /* 0x000fe40000000f00 */
[----:B--2--5:R-:W-:Y:S05]  /*2faa0*/  CALL.REL.NOINC `($_ZN7cutlass13device_kernelIN5flash19enable_sm80_to_sm89INS1_16FlashAttnBwdSm80INS1_25CollectiveMainloopBwdSm80ILi2ELi2EN4cute5tupleIJNS5_1CILi128EEES8_NS7_ILi64EEEEEENS_10bfloat16_tEfNS_4arch4Sm80ELb0ELb0ELb1ELb1ELb1ELb0ELb0ELb0ELi2ELi4ELi4ELi4ELb0EEENS1_21CollectiveEpilogueBwdISA_SB_SD_Li256ELb1ELb0ELi2EEENS1_19SingleTileSchedulerILb1ELb0ELb0ELi128EEEEEEEEEvNT_6ParamsE$_ZZN4cute5sliceINS_5tupleIJNS_10UnderscoreES2_iEEENS1_IJNS1_IJNS_1CILi1EEENS4_ILi0EEEEEEiNS4_ILi1024EEEEEEEEDaRKT_RKT0_ENKUlRKT_RKT0_E_clIS2_iEEDaSI_SL_) ;  /* 0xfffde3f000007944 */ /* 0x024fea0003c3ffff */
[----:B------:R-:W-:Y:S02]  /*2fab0*/  MOV R4, 0x2fad0 ;  /* 0x0002fad000047802 */ /* 0x000fe40000000f00 */
[----:B-1---5:R-:W-:Y:S05]  /*2fac0*/  CALL.REL.NOINC `($_ZN7cutlass13device_kernelIN5flash19enable_sm80_to_sm89INS1_16FlashAttnBwdSm80INS1_25CollectiveMainloopBwdSm80ILi2ELi2EN4cute5tupleIJNS5_1CILi128EEES8_NS7_ILi64EEEEEENS_10bfloat16_tEfNS_4arch4Sm80ELb0ELb0ELb1ELb1ELb1ELb0ELb0ELb0ELi2ELi4ELi4ELi4ELb0EEENS1_21CollectiveEpilogueBwdISA_SB_SD_Li256ELb1ELb0ELi2EEENS1_19SingleTileSchedulerILb1ELb0ELb0ELi128EEEEEEEEEvNT_6ParamsE$_ZZN4cute12filter_tupleINS_5tupleIJNS_10UnderscoreES2_iEEENS1_IJNS1_IJNS_1CILi1EEENS4_ILi0EEEEEEiNS4_ILi1024EEEEEEZNS_5sliceIS3_S9_EEDaRKT_RKT0_EUlRKT_RKT0_E_EEDaSD_SG_OT1_ENKUlDpSJ_E_clIJNS1_IJS7_EEENS1_IJiEEENS1_IJEEEEEEDaSQ_) ;  /* 0xfffdd03000007944 */ /* 0x022fea0003c3ffff */
[----:B------:R-:W-:Y:S02]  /*2fad0*/  MOV R66, R23 ;  /* 0x0000001700427202 */ /* 0x000fe40000000f00 */
[----:B------:R-:W-:Y:S02]  /*2fae0*/  MOV R6, 0x2fb00 ;  /* 0x0002fb0000067802 */ /* 0x000fe40000000f00 */
[----:B-1---5:R-:W-:Y:S05]  /*2faf0*/  CALL.REL.NOINC `($_ZN7cutlass13device_kernelIN5flash19enable_sm80_to_sm89INS1_16FlashAttnBwdSm80INS1_25CollectiveMainloopBwdSm80ILi2ELi2EN4cute5tupleIJNS5_1CILi128EEES8_NS7_ILi64EEEEEENS_10bfloat16_tEfNS_4arch4Sm80ELb0ELb0ELb1ELb1ELb1ELb0ELb0ELb0ELi2ELi4ELi4ELi4ELb0EEENS1_21CollectiveEpilogueBwdISA_SB_SD_Li256ELb1ELb0ELi2EEENS1_19SingleTileSchedulerILb1ELb0ELb0ELi128EEEEEEEEEvNT_6ParamsE$_ZN4cute5tupleIJNS0_IJNS0_IJNS_1CILi8EEENS1_ILi1EEEEEENS1_ILi2EEEEEENS0_IJNS0_IJS3_NS1_ILi0EEEEEEiEEEEEC2ERKS6_RKS9_) ;  /* 0xfffdc1e000007944 */ /* 0x022fea0003c3ffff */
[----:B------:R2:W5:Y:S01]  /*2fb00*/  LDL R6, [R1+0x758] ;  /* 0x0007580001067983 */ /* 0x0005620000100800 */
[----:B------:R-:W-:Y:S01]  /*2fb10*/  IMAD.SHL.U32 R8, R5, 0x400, RZ ;  /* 0x0000040005087824 */ /* 0x000fe200078e00ff */
[----:B-1----:R-:W-:Y:S01]  /*2fb20*/  MOV R2, R23 ;  /* 0x0000001700027202 */ /* 0x002fe20000000f00 */
[----:B------:R-:W-:Y:S01]  /*2fb30*/  IMAD.MOV.U32 R60, RZ, RZ, R22 ;  /* 0x000000ffff3c7224 */ /* 0x000fe200078e0016 */
[----:B------:R-:W-:Y:S02]  /*2fb40*/  MOV R4, 0x2fb70 ;  /* 0x0002fb7000047802 */ /* 0x000fe40000000f00 */
[----:B------:R2:W-:Y:S04]  /*2fb50*/  STL [R1+0x770], R8 ;  /* 0x0007700801007387 */ /* 0x0005e80000100800 */
[----:B--2--5:R-:W-:Y:S05]  /*2fb60*/  CALL.REL.NOINC `($_ZN7cutlass13device_kernelIN5flash19enable_sm80_to_sm89INS1_16FlashAttnBwdSm80INS1_25CollectiveMainloopBwdSm80ILi2ELi2EN4cute5tupleIJNS5_1CILi128EEES8_NS7_ILi64EEEEEENS_10bfloat16_tEfNS_4arch4Sm80ELb0ELb0ELb1ELb1ELb1ELb0ELb0ELb0ELi2ELi4ELi4ELi4ELb0EEENS1_21CollectiveEpilogueBwdISA_SB_SD_Li256ELb1ELb0ELi2EEENS1_19SingleTileSchedulerILb1ELb0ELb0ELi128EEEEEEEEEvNT_6ParamsE$_ZN4cute3eso3ESOILb0ELb0EJNS_6LayoutINS_5tupleIJNS3_IJNS_1CILi8EEENS4_ILi1EEEEEENS4_ILi2EEEEEENS3_IJNS3_IJS6_NS4_ILi0EEEEEEiEEEEEiEEC2ERKSD_RKi) ;  /* 0xfffd7e9000007944 */ /* 0x024fea0003c3ffff */
[----:B------:R-:W2:Y:S01]  /*2fb70*/  LDL.64 R4, [R1+0x758] ;  /* 0x0007580001047983 */ /* 0x000ea20000100a00 */
[----:B------:R-:W-:Y:S02]  /*2fb80*/  MOV R9, R23 ;  /* 0x0000001700097202 */ /* 0x000fe40000000f00 */
[----:B------:R-:W-:Y:S01]  /*2fb90*/  MOV R8, 0x2fbc0 ;  /* 0x0002fbc000087802 */ /* 0x000fe20000000f00 */
[----:B-12---:R-:W-:-:S04]  /*2fba0*/  IMAD.WIDE R2, R5, 0x2, R54 ;  /* 0x0000000205027825 */ /* 0x006fc800078e0236 */
[----:B------:R-:W-:Y:S05]  /*2fbb0*/  CALL.REL.NOINC `($_ZN7cutlass13device_kernelIN5flash19enable_sm80_to_sm89INS1_16FlashAttnBwdSm80INS1_25CollectiveMainloopBwdSm80ILi2ELi2EN4cute5tupleIJNS5_1CILi128EEES8_NS7_ILi64EEEEEENS_10bfloat16_tEfNS_4arch4Sm80ELb0ELb0ELb1ELb1ELb1ELb0ELb0ELb0ELi2ELi4ELi4ELi4ELb0EEENS1_21CollectiveEpilogueBwdISA_SB_SD_Li256ELb1ELb0ELi2EEENS1_19SingleTileSchedulerILb1ELb0ELb0ELi128EEEEEEEEEvNT_6ParamsE$_ZN4cute8smem_ptrIPN7cutlass10bfloat16_tEECI1NS_12iter_adaptorIS3_S4_EEES3_) ;  /* 0xfffdc8f000007944 */ /* 0x000fea0003c3ffff */
        /* <DEDUP_REMOVED lines=10> */
[----:B-1----:R-:W-:-:S02]  /*2fc60*/  MOV R3, 0x1 ;  /* 0x0000000100037802 */ /* 0x002fc40000000f00 */
[----:B------:R-:W-:Y:S02]  /*2fc70*/  MOV R8, 0x2fc90 ;  /* 0x0002fc9000087802 */ /* 0x000fe40000000f00 */
[----:B--2--5:R-:W-:Y:S05]  /*2fc80*/  CALL.REL.NOINC `($_ZN7cutlass13device_kernelIN5flash19enable_sm80_to_sm89INS1_16FlashAttnBwdSm80INS1_25CollectiveMainloopBwdSm80ILi2ELi2EN4cute5tupleIJNS5_1CILi128EEES8_NS7_ILi64EEEEEENS_10bfloat16_tEfNS_4arch4Sm80ELb0ELb0ELb1ELb1ELb1ELb0ELb0ELb0ELi2ELi4ELi4ELi4ELb0EEENS1_21CollectiveEpilogueBwdISA_SB_SD_Li256ELb1ELb0ELi2EEENS1_19SingleTileSchedulerILb1ELb0ELb0ELi128EEEEEEEEEvNT_6ParamsE$_ZN4cute3eso3ESOILb1ELb0EJNS_10UnderscoreES2_iEEC2ERKS2_S5_RKi) ;  /* 0xfffd8c0000007944 */ /* 0x024fea0003c3ffff */
[----:B-1----:R-:W2:Y:S01]  /*2fc90*/  LDL R3, [R1+0x758] ;  /* 0x0007580001037983 */ /* 0x002ea20000100800 */
[----:B------:R-:W-:Y:S01]  /*2fca0*/  IMAD.MOV.U32 R2, RZ, RZ, R23 ;  /* 0x000000ffff027224 */ /* 0x000fe200078e0017 */
[----:B------:R-:W-:Y:S02]  /*2fcb0*/  MOV R4, 0x2fce0 ;  /* 0x0002fce000047802 */ /* 0x000fe40000000f00 */
[----:B--2---:R-:W-:Y:S02]  /*2fcc0*/  SHF.L.U32 R3, R3, 0x2, RZ ;  /* 0x0000000203037819 */ /* 0x004fe400000006ff */
[----:B------:R-:W-:Y:S05]  /*2fcd0*/  CALL.REL.NOINC `($_ZN7cutlass13device_kernelIN5flash19enable_sm80_to_sm89INS1_16FlashAttnBwdSm80INS1_25CollectiveMainloopBwdSm80ILi2ELi2EN4cute5tupleIJNS5_1CILi128EEES8_NS7_ILi64EEEEEENS_10bfloat16_tEfNS_4arch4Sm80ELb0ELb0ELb1ELb1ELb1ELb0ELb0ELb0ELi2ELi4ELi4ELi4ELb0EEENS1_21CollectiveEpilogueBwdISA_SB_SD_Li256ELb1ELb0ELi2EEENS1_19SingleTileSchedulerILb1ELb0ELb0ELi128EEEEEEEEEvNT_6ParamsE$_ZN4cute3eso3ESOILb1ELb0EJNS_6LayoutINS_5tupleIJNS3_IJNS3_IJNS_1CILi4EEENS4_ILi2EEEEEENS4_ILi1EEEEEES6_EEENS3_IJNS3_IJNS3_IJS8_NS4_ILi32EEEEEENS4_ILi0EEEEEENS4_ILi64EEEEEEEEiEEC2ERKSH_RKi) ;  /* 0xfffda5e000007944 */ /* 0x000fea0003c3ffff */
[----:B-1----:R-:W2:Y:S01]  /*2fce0*/  LDL R3, [R1+0x758] ;  /* 0x0007580001037983 */ /* 0x002ea20000100800 */
[----:B------:R-:W-:Y:S02]  /*2fcf0*/  MOV R66, R23 ;  /* 0x0000001700427202 */ /* 0x000fe40000000f00 */
[----:B------:R-:W-:Y:S01]  /*2fd00*/  MOV R6, 0x2fd30 ;  /* 0x0002fd3000067802 */ /* 0x000fe20000000f00 */
[----:B--2---:R-:W-:-:S04]  /*2fd10*/  IMAD.WIDE R10, R3, 0x2, R48 ;  /* 0x00000002030a7825 */ /* 0x004fc800078e0230 */
[----:B------:R-:W-:Y:S05]  /*2fd20*/  CALL.REL.NOINC `($_ZN7cutlass13device_kernelIN5flash19enable_sm80_to_sm89INS1_16FlashAttnBwdSm80INS1_25CollectiveMainloopBwdSm80ILi2ELi2EN4cute5tupleIJNS5_1CILi128EEES8_NS7_ILi64EEEEEENS_10bfloat16_tEfNS_4arch4Sm80ELb0ELb0ELb1ELb1ELb1ELb0ELb0ELb0ELi2ELi4ELi4ELi4ELb0EEENS1_21CollectiveEpilogueBwdISA_SB_SD_Li256ELb1ELb0ELi2EEENS1_19SingleTileSchedulerILb1ELb0ELb0ELi128EEEEEEEEEvNT_6ParamsE$_ZN4cute3eso3ESOILb1ELb0EJNS_6LayoutINS_5tupleIJNS3_IJNS3_IJNS_1CILi4EEENS4_ILi2EEEEEENS4_ILi1EEEEEES6_EEENS3_IJNS3_IJNS3_IJS8_NS4_ILi32EEEEEENS4_ILi0EEEEEENS4_ILi64EEEEEEEENS_10ViewEngineIPN7cutlass10bfloat16_tEEEEEC2ERKSH_RKSM_) ;  /* 0xfffda55000007944 */ /* 0x000fea0003c3ffff */
[----:B------:R2:W5:Y:S01]  /*2fd30*/  LDL.64 R4, [R1+0x758] ;  /* 0x0007580001047983 */ /* 0x0005620000100a00 */
[----:B------:R-:W-:Y:S02]  /*2fd40*/  MOV R3, R14 ;  /* 0x0000000e00037202 */ /* 0x000fe40000000f00 */
[----:B------:R-:W-:-:S02]  /*2fd50*/  MOV R6, 0x2fd70 ;  /* 0x0002fd7000067802 */ /* 0x000fc40000000f00 */
[----:B-12--5:R-:W-:Y:S05]  /*2fd60*/  CALL.REL.NOINC `($_ZN7cutlass13device_kernelIN5flash19enable_sm80_to_sm89INS1_16FlashAttnBwdSm80INS1_25CollectiveMainloopBwdSm80ILi2ELi2EN4cute5tupleIJNS5_1CILi128EEES8_NS7_ILi64EEEEEENS_10bfloat16_tEfNS_4arch4Sm80ELb0ELb0ELb1ELb1ELb1ELb0ELb0ELb0ELi2ELi4ELi4ELi4ELb0EEENS1_21CollectiveEpilogueBwdISA_SB_SD_Li256ELb1ELb0ELi2EEENS1_19SingleTileSchedulerILb1ELb0ELb0ELi128EEEEEEEEEvNT_6ParamsE$_ZZN4cute4takeILi1ELi2ENS_5tupleIJNS1_IJNS_1CILi1EEENS2_ILi0EEEEEEiEEEEEDaRKT1_ENKUlDpRKT_E_clIJiEEEDaSD_) ;  /* 0xfffddcc000007944 */ /* 0x026fea0003c3ffff */
[----:B------:R-:W-:Y:S02]  /*2fd70*/  MOV R66, R23 ;  /* 0x0000001700427202 */ /* 0x000fe40000000f00 */
[----:B------:R-:W-:-:S02]  /*2fd80*/  MOV R6, 0x2fda0 ;  /* 0x0002fda000067802 */ /* 0x000fc40000000f00 */
[----:B-1---5:R-:W-:Y:S05]  /*2fd90*/  CALL.REL.NOINC `($_ZN7cutlass13device_kernelIN5flash19enable_sm80_to_sm89INS1_16FlashAttnBwdSm80INS1_25CollectiveMainloopBwdSm80ILi2ELi2EN4cute5tupleIJNS5_1CILi128EEES8_NS7_ILi64EEEEEENS_10bfloat16_tEfNS_4arch4Sm80ELb0ELb0ELb1ELb1ELb1ELb0ELb0ELb0ELi2ELi4ELi4ELi4ELb0EEENS1_21CollectiveEpilogueBwdISA_SB_SD_Li256ELb1ELb0ELi2EEENS1_19SingleTileSchedulerILb1ELb0ELb0ELi128EEEEEEEEEvNT_6ParamsE$_ZN4cute3eso3ESOILb1ELb0EJNS_5tupleIJNS_1CILi1EEENS3_ILi0EEEEEENS2_IJiEEEEEC2ERKS6_RKS7_) ;  /* 0xfffd9de000007944 */ /* 0x022fea0003c3ffff */
[----:B-1----:R1:W5:Y:S01]  /*2fda0*/  LDL R3, [R1+0x758] ;  /* 0x0007580001037983 */ /* 0x0023620000100800 */
[----:B------:R-:W-:-:S02]  /*2fdb0*/  MOV R66, R23 ;  /* 0x0000001700427202 */ /* 0x000fc40000000f00 */
        /* <DEDUP_REMOVED lines=22> */
[----:B------:R-:W2:Y:S01]  /*2ff20*/  LDL R4, [R1+0x758] ;  /* 0x0007580001047983 */ /* 0x000ea20000100800 */
[----:B-1----:R-:W-:Y:S02]  /*2ff30*/  MOV R2, R22 ;  /* 0x0000001600027202 */ /* 0x002fe40000000f00 */
[----:B------:R-:W-:Y:S01]  /*2ff40*/  MOV R12, 0x2ff70 ;  /* 0x0002ff70000c7802 */ /* 0x000fe20000000f00 */
[----:B--2---:R1:W-:Y:S04]  /*2ff50*/  STL [R1+0x770], R4 ;  /* 0x0007700401007387 */ /* 0x0043e80000100800 */
        /* <DEDUP_REMOVED lines=194> */
[----:B------:R-:W-:Y:S05]  /*30b80*/  CALL.REL.NOINC `($_ZN7cutlass13device_kernelIN5flash19enable_sm80_to_sm89INS1_16FlashAttnBwdSm80INS1_25CollectiveMainloopBwdSm80ILi2ELi2EN4cute5tupleIJNS5_1CILi128EEES8_NS7_ILi64EEEEEENS_10bfloat16_tEfNS_4arch4Sm80ELb0ELb0ELb1ELb1ELb1ELb0ELb0ELb0ELi2ELi4ELi4ELi4ELb0EEENS1_21CollectiveEpilogueBwdISA_SB_SD_Li256ELb1ELb0ELi2EEENS1_19SingleTileSchedulerILb1ELb0ELb0ELi128EEEEEEEEEvNT_6ParamsE$_ZN4cute3eso3ESOILb1ELb0EJNS_6LayoutINS_5tupleIJNS3_IJNS_1CILi2EEES5_S5_EEES5_EEENS3_IJNS3_IJNS4_ILi1EEES5_NS4_ILi4EEEEEENS4_ILi64EEEEEEEEiEEC2ERKSD_RKi) ;  /* 0xfffda28000007944 */ /* 0x000fea0003c3ffff */
[----:B-1----:R-:W2:Y:S01]  /*30b90*/  LDL R3, [R1+0x758] ;  /* 0x0007580001037983 */ /* 0x002ea20000100800 */
[----:B------:R-:W-:Y:S01]  /*30ba0*/  MOV R4, 0x30be0 ;  /* 0x00030be000047802 */ /* 0x000fe20000000f00 */
[----:B--2---:R-:W-:-:S05]  /*30bb0*/  IMAD.WIDE R2, R3, 0x2, R44 ;  /* 0x0000000203027825 */ /* 0x004fca00078e022c */
[----:B------:R-:W-:Y:S02]  /*30bc0*/  MOV R6, R2 ;  /* 0x0000000200067202 */ /* 0x000fe40000000f00 */
[----:B------:R-:W-:Y:S05]  /*30bd0*/  CALL.REL.NOINC `($_ZN7cutlass13device_kernelIN5flash19enable_sm80_to_sm89INS1_16FlashAttnBwdSm80INS1_25CollectiveMainloopBwdSm80ILi2ELi2EN4cute5tupleIJNS5_1CILi128EEES8_NS7_ILi64EEEEEENS_10bfloat16_tEfNS_4arch4Sm80ELb0ELb0ELb1ELb1ELb1ELb0ELb0ELb0ELi2ELi4ELi4ELi4ELb0EEENS1_21CollectiveEpilogueBwdISA_SB_SD_Li256ELb1ELb0ELi2EEENS1_19SingleTileSchedulerILb1ELb0ELb0ELi128EEEEEEEEEvNT_6ParamsE$_ZN4cute3eso3ESOILb1ELb0EJNS_6LayoutINS_5tupleIJNS3_IJNS_1CILi2EEES5_S5_EEES5_EEENS3_IJNS3_IJNS4_ILi1EEES5_NS4_ILi4EEEEEENS4_ILi64EEEEEEEENS_10ViewEngineIPN7cutlass10bfloat16_tEEEEEC2ERKSD_RKSI_) ;  /* 0xfffda1e000007944 */ /* 0x000fea0003c3ffff */
[----:B------:R2:W5:Y:S01]  /*30be0*/  LDL.64 R58, [R1+0x758] ;  /* 0x00075800013a7983 */ /* 0x0005620000100a00 */
[----:B-1----:R-:W-:Y:S01]  /*30bf0*/  IMAD.MOV.U32 R2, RZ, RZ, R23 ;  /* 0x000000ffff027224 */ /* 0x002fe200078e0017 */
[----:B------:R-:W-:Y:S02]  /*30c00*/  MOV R3, RZ ;  /* 0x000000ff00037202 */ /* 0x000fe40000000f00 */
[----:B------:R-:W-:Y:S02]  /*30c10*/  MOV R8, 0x30c30 ;  /* 0x00030c3000087802 */ /* 0x000fe40000000f00 */
[----:B--2--5:R-:W-:Y:S05]  /*30c20*/  CALL.REL.NOINC `($_ZN7cutlass13device_kernelIN5flash19enable_sm80_to_sm89INS1_16FlashAttnBwdSm80INS1_25CollectiveMainloopBwdSm80ILi2ELi2EN4cute5tupleIJNS5_1CILi128EEES8_NS7_ILi64EEEEEENS_10bfloat16_tEfNS_4arch4Sm80ELb0ELb0ELb1ELb1ELb1ELb0ELb0ELb0ELi2ELi4ELi4ELi4ELb0EEENS1_21CollectiveEpilogueBwdISA_SB_SD_Li256ELb1ELb0ELi2EEENS1_19SingleTileSchedulerILb1ELb0ELb0ELi128EEEEEEEEEvNT_6ParamsE$_ZN4cute3eso3ESOILb1ELb0EJNS_10UnderscoreES2_iEEC2ERKS2_S5_RKi) ;  /* 0xfffd7c6000007944 */ /* 0x024fea0003c3ffff */
[----:B-1----:R-:W2:Y:S01]  /*30c30*/  LDL R3, [R1+0x758] ;  /* 0x0007580001037983 */ /* 0x002ea20000100800 */
[----:B------:R-:W-:Y:S01]  /*30c40*/  IMAD.MOV.U32 R66, RZ, RZ, R23 ;  /* 0x000000ffff427224 */ /* 0x000fe200078e0017 */
[----:B------:R-:W-:Y:S02]  /*30c50*/  MOV R4, 0x30c80 ;  /* 0x00030c8000047802 */ /* 0x000fe40000000f00 */
[----:B--2---:R-:W-:Y:S02]  /*30c60*/  SHF.L.U32 R3, R3, 0x2, RZ ;  /* 0x0000000203037819 */ /* 0x004fe400000006ff */
[----:B------:R-:W-:Y:S05]  /*30c70*/  CALL.REL.NOINC `($_ZN7cutlass13device_kernelIN5flash19enable_sm80_to_sm89INS1_16FlashAttnBwdSm80INS1_25CollectiveMainloopBwdSm80ILi2ELi2EN4cute5tupleIJNS5_1CILi128EEES8_NS7_ILi64EEEEEENS_10bfloat16_tEfNS_4arch4Sm80ELb0ELb0ELb1ELb1ELb1ELb0ELb0ELb0ELi2ELi4ELi4ELi4ELb0EEENS1_21CollectiveEpilogueBwdISA_SB_SD_Li256ELb1ELb0ELi2EEENS1_19SingleTileSchedulerILb1ELb0ELb0ELi128EEEEEEEEEvNT_6ParamsE$_ZN4cute3eso3ESOILb1ELb0EJNS_6LayoutINS_5tupleIJNS3_IJNS_1CILi2EEES5_EEES6_EEENS3_IJNS3_IJNS4_ILi1EEES5_EEENS3_IJNS4_ILi32EEENS4_ILi64EEEEEEEEEEEiEEC2ERKSE_RKi) ;  /* 0xfffda07000007944 */ /* 0x000fea0003c3ffff */
[----:B-1----:R-:W2:Y:S01]  /*30c80*/  LDL R3, [R1+0x758] ;  /* 0x0007580001037983 */ /* 0x002ea20000100800 */
[----:B------:R-:W-:Y:S02]  /*30c90*/  MOV R66, R23 ;  /* 0x0000001700427202 */ /* 0x000fe40000000f00 */
[----:B------:R-:W-:Y:S01]  /*30ca0*/  MOV R4, 0x30ce0 ;  /* 0x00030ce000047802 */ /* 0x000fe20000000f00 */
[----:B--2---:R-:W-:-:S05]  /*30cb0*/  IMAD.WIDE R2, R3, 0x2, R46 ;  /* 0x0000000203027825 */ /* 0x004fca00078e022e */
[----:B------:R-:W-:Y:S02]  /*30cc0*/  MOV R6, R2 ;  /* 0x0000000200067202 */ /* 0x000fe40000000f00 */
[----:B------:R-:W-:Y:S05]  /*30cd0*/  CALL.REL.NOINC `($_ZN7cutlass13device_kernelIN5flash19enable_sm80_to_sm89INS1_16FlashAttnBwdSm80INS1_25CollectiveMainloopBwdSm80ILi2ELi2EN4cute5tupleIJNS5_1CILi128EEES8_NS7_ILi64EEEEEENS_10bfloat16_tEfNS_4arch4Sm80ELb0ELb0ELb1ELb1ELb1ELb0ELb0ELb0ELi2ELi4ELi4ELi4ELb0EEENS1_21CollectiveEpilogueBwdISA_SB_SD_Li256ELb1ELb0ELi2EEENS1_19SingleTileSchedulerILb1ELb0ELb0ELi128EEEEEEEEEvNT_6ParamsE$_ZN4cute3eso3ESOILb1ELb0EJNS_6LayoutINS_5tupleIJNS3_IJNS_1CILi2EEES5_EEES6_EEENS3_IJNS3_IJNS4_ILi1EEES5_EEENS3_IJNS4_ILi32EEENS4_ILi64EEEEEEEEEEENS_10ViewEngineIPN7cutlass10bfloat16_tEEEEEC2ERKSE_RKSJ_) ;  /* 0xfffd9fc000007944 */ /* 0x000fea0003c3ffff */
[----:B------:R2:W5:Y:S04]  /*30ce0*/  LDL.64 R60, [R1+0x758] ;  /* 0x00075800013c7983 */ /* 0x0005680000100a00 */
[----:B------:R2:W-:Y:S02]  /*30cf0*/  STL [R1+0x770], RZ ;  /* 0x000770ff01007387 */ /* 0x0005e40000100800 */
.L_x_1314:
        /* <DEDUP_REMOVED lines=228> */
[----:B------:R-:W-:Y:S05]  /*31b40*/  CALL.REL.NOINC `($_ZN7cutlass13device_kernelIN5flash19enable_sm80_to_sm89INS1_16FlashAttnBwdSm80INS1_25CollectiveMainloopBwdSm80ILi2ELi2EN4cute5tupleIJNS5_1CILi128EEES8_NS7_ILi64EEEEEENS_10bfloat16_tEfNS_4arch4Sm80ELb0ELb0ELb1ELb1ELb1ELb0ELb0ELb0ELi2ELi4ELi4ELi4ELb0EEENS1_21CollectiveEpilogueBwdISA_SB_SD_Li256ELb1ELb0ELi2EEENS1_19SingleTileSchedulerILb1ELb0ELb0ELi128EEEEEEEEEvNT_6ParamsE$_ZN4cute3eso3ESOILb1ELb0EJNS_10UnderscoreES2_iEEC2ERKS2_S5_RKi) ;  /* 0xfffd6d4000007944 */ /* 0x000fea0003c3ffff */
        /* <DEDUP_REMOVED lines=466> */
[----:B------:R-:W-:Y:S02]  /*33870*/  MOV R3, 0x1 ;  /* 0x0000000100037802 */ /* 0x000fe40000000f00 */
        /* <DEDUP_REMOVED lines=15> */
.L_x_1315:
        /* <DEDUP_REMOVED lines=711> */
.L_x_1316:
        /* <DEDUP_REMOVED lines=711> */
.L_x_1317:
        /* <DEDUP_REMOVED lines=711> */
.L_x_1318:
        /* <DEDUP_REMOVED lines=711> */
.L_x_1319:
        /* <DEDUP_REMOVED lines=711> */
.L_x_1320:
        /* <DEDUP_REMOVED lines=256> */
.L_x_1321:
        /* <DEDUP_REMOVED lines=274> */
[----:B--2--5:R-:W-:Y:S05]  /*438c0*/  CALL.REL.NOINC `($_ZN7cutlass13device_kernelIN5flash19enable_sm80_to_sm89INS1_16FlashAttnBwdSm80INS1_25CollectiveMainloopBwdSm80ILi2ELi2EN4cute5tupleIJNS5_1CILi128EEES8_NS7_ILi64EEEEEENS_10bfloat16_tEfNS_4arch4Sm80ELb0ELb0ELb1ELb1ELb1ELb0ELb0ELb0ELi2ELi4ELi4ELi4ELb0EEENS1_21CollectiveEpilogueBwdISA_SB_SD_Li256ELb1ELb0ELi2EEENS1_19SingleTileSchedulerILb1ELb0ELb0ELi128EEEEEEEEEvNT_6ParamsE$_ZZZN5flash25CollectiveMainloopBwdSm80ILi2ELi2EN4cute5tupleIJNS1_1CILi128EEES4_NS3_ILi64EEEEEEN7cutlass10bfloat16_tEfNS7_4arch4Sm80ELb0ELb0ELb1ELb1ELb1ELb0ELb0ELb0ELi2ELi4ELi4ELi4ELb0EE3mmaINS_16FlashAttnBwdSm80ISB_NS_21CollectiveEpilogueBwdIS6_S8_SA_Li256ELb1ELb0ELi2EEENS_19SingleTileSchedulerILb1ELb0ELb0ELi128EEEE13SharedStorageENS1_6TensorINS1_11ArrayEngineIfLm32EEENS1_6LayoutINS2_IJNS2_IJNS3_ILi2EEESO_EEESO_NS3_ILi4EEEEEENS2_IJNS2_IJNS3_ILi1EEESO_EEESQ_NS3_ILi8EEEEEEEEEEEEbRKNSB_6ParamsERT0_S12_iNS2_IJiiiEEERT_ENKUliT_E_clIZSC_ISJ_SX_EbS10_S12_S12_iS13_S15_EUlRS16_iE_EEDaiS16_ENKUlT_E_clIZSC_ISJ_SX_EbS10_S12_S12_iS13_S15_EUlvE0_EEDaS1B_) ;  /* 0x0001c89000007944 */ /* 0x024fea0003c00000 */
[----:B------:R-:W2:Y:S01]  /*438d0*/  LDL.64 R2, [R24+0x188] ;  /* 0x0001880018027983 */ /* 0x000ea20000100a00 */
[----:B------:R-:W-:-:S03]  /*438e0*/  ULDC.64 UR4, c[0x0][0x118] ;  /* 0x0000460000047ab9 */ /* 0x000fc60000000a00 */
[----:B------:R3:W5:Y:S04]  /*438f0*/  LDL.64 R12, [R24+0xc8] ;  /* 0x0000c800180c7983 */ /* 0x0007680000100a00 */
[----:B--2---:R-:W5:Y:S01]  /*43900*/  LD.E.64 R2, [R2.64] ;  /* 0x0000000402027980 */ /* 0x004f62000c101b00 */
[----:B-1----:R-:W-:Y:S02]  /*43910*/  MOV R9, R23 ;  /* 0x0000001700097202 */ /* 0x002fe40000000f00 */
[----:B------:R-:W-:Y:S02]  /*43920*/  MOV R8, 0x43940 ;  /* 0x0004394000087802 */ /* 0x000fe40000000f00 */
[----:B---3-5:R-:W-:Y:S05]  /*43930*/  CALL.REL.NOINC `($_ZN7cutlass13device_kernelIN5flash19enable_sm80_to_sm89INS1_16FlashAttnBwdSm80INS1_25CollectiveMainloopBwdSm80ILi2ELi2EN4cute5tupleIJNS5_1CILi128EEES8_NS7_ILi64EEEEEENS_10bfloat16_tEfNS_4arch4Sm80ELb0ELb0ELb1ELb1ELb1ELb0ELb0ELb0ELi2ELi4ELi4ELi4ELb0EEENS1_21CollectiveEpilogueBwdISA_SB_SD_Li256ELb1ELb0ELi2EEENS1_19SingleTileSchedulerILb1ELb0ELb0ELi128EEEEEEEEEvNT_6ParamsE$_ZN4cute8smem_ptrIPN7cutlass10bfloat16_tEECI1NS_12iter_adaptorIS3_S4_EEES3_) ;  /* 0xfffc8b7000007944 */ /* 0x028fea0003c3ffff */
        /* <DEDUP_REMOVED lines=84> */
[----:B------:R1:W-:Y:S01]  /*43e80*/  STL.64 [R1+0x7a0], R2 ;  /* 0x0007a00201007387 */ /* 0x0003e20000100a00 */
[----:B------:R-:W-:Y:S02]  /*43e90*/  MOV R5, R6 ;  /* 0x0000000600057202 */ /* 0x000fe40000000f00 */
[----:B------:R-:W-:Y:S02]  /*43ea0*/  MOV R4, 0x43ec0 ;  /* 0x00043ec000047802 */ /* 0x000fe40000000f00 */
        /* <DEDUP_REMOVED lines=31> */
[----:B-1----:R-:W-:Y:S05]  /*440a0*/  CALL.REL.NOINC `($_ZN7cutlass13device_kernelIN5flash19enable_sm80_to_sm89INS1_16FlashAttnBwdSm80INS1_25CollectiveMainloopBwdSm80ILi2ELi2EN4cute5tupleIJNS5_1CILi128EEES8_NS7_ILi64EEEEEENS_10bfloat16_tEfNS_4arch4Sm80ELb0ELb0ELb1ELb1ELb1ELb0ELb0ELb0ELi2ELi4ELi4ELi4ELb0EEENS1_21CollectiveEpilogueBwdISA_SB_SD_Li256ELb1ELb0ELi2EEENS1_19SingleTileSchedulerILb1ELb0ELb0ELi128EEEEEEEEEvNT_6ParamsE$_ZN4cute3eso3ESOILb1ELb0EJNS_1CILi8EEEiiiNS2_ILi144EEENS2_ILi512EEEEEC2ERKS3_RKiSA_SA_RKS4_RKS5_) ;  /* 0xfffc548000007944 */ /* 0x002fea0003c3ffff */
        /* <DEDUP_REMOVED lines=59> */
[----:B------:R-:W-:Y:S01]  /*44460*/  MOV R59, R23 ;  /* 0x00000017003b7202 */ /* 0x000fe20000000f00 */
[----:B------:R-:W-:Y:S01]  /*44470*/  IMAD.MOV.U32 R66, RZ, RZ, R22 ;  /* 0x000000ffff427224 */ /* 0x000fe200078e0016 */
        /* <DEDUP_REMOVED lines=9> */
[----:B------:R1:W-:Y:S01]  /*44510*/  STL.64 [R1+0x7a0], R2 ;  /* 0x0007a00201007387 */ /* 0x0003e20000100a00 */
[----:B------:R-:W-:-:S02]  /*44520*/  MOV R59, R56 ;  /* 0x00000038003b7202 */ /* 0x000fc40000000f00 */
[----:B------:R-:W-:Y:S02]  /*44530*/  MOV R4, 0x44550 ;  /* 0x0004455000047802 */ /* 0x000fe40000000f00 */
        /* <DEDUP_REMOVED lines=37> */
[----:B------:R-:W-:Y:S01]  /*44790*/  IMAD.SHL.U32 R8, R5, 0x2000, RZ ;  /* 0x0000200005087824 */ /* 0x000fe200078e00ff */
[----:B------:R-:W-:-:S02]  /*447a0*/  MOV R15, R41 ;  /* 0x00000029000f7202 */ /* 0x000fc40000000f00 */
[----:B------:R-:W-:Y:S02]  /*447b0*/  MOV R4, 0x447e0 ;  /* 0x000447e000047802 */ /* 0x000fe40000000f00 */
        /* <DEDUP_REMOVED lines=50> */
[----:B-12--5:R-:W-:Y:S05]  /*44ae0*/  CALL.REL.NOINC `($_ZN7cutlass13device_kernelIN5flash19enable_sm80_to_sm89INS1_16FlashAttnBwdSm80INS1_25CollectiveMainloopBwdSm80ILi2ELi2EN4cute5tupleIJNS5_1CILi128EEES8_NS7_ILi64EEEEEENS_10bfloat16_tEfNS_4arch4Sm80ELb0ELb0ELb1ELb1ELb1ELb0ELb0ELb0ELi2ELi4ELi4ELi4ELb0EEENS1_21CollectiveEpilogueBwdISA_SB_SD_Li256ELb1ELb0ELi2EEENS1_19SingleTileSchedulerILb1ELb0ELb0ELi128EEEEEEEEEvNT_6ParamsE$_ZZN4cute7idx2crdINS_5tupleIJiiNS_1CILi0EEEEEENS1_IJNS1_IJNS2_ILi4EEENS2_ILi8EEEEEES5_NS2_ILi1EEEEEEEEDaRKT_RKT0_ENKUlRKT_RKT0_E_clIiS7_EEDaSI_SL_) ;  /* 0xfffcbe2000007944 */ /* 0x026fea0003c3ffff */
[----:B------:R-:W-:Y:S02]  /*44af0*/  MOV R2, 0x44b10 ;  /* 0x00044b1000027802 */ /* 0x000fe40000000f00 */
[----:B-1----:R-:W-:Y:S05]  /*44b00*/  CALL.REL.NOINC `($_ZN7cutlass13device_kernelIN5flash19enable_sm80_to_sm89INS1_16FlashAttnBwdSm80INS1_25CollectiveMainloopBwdSm80ILi2ELi2EN4cute5tupleIJNS5_1CILi128EEES8_NS7_ILi64EEEEEENS_10bfloat16_tEfNS_4arch4Sm80ELb0ELb0ELb1ELb1ELb1ELb0ELb0ELb0ELi2ELi4ELi4ELi4ELb0EEENS1_21CollectiveEpilogueBwdISA_SB_SD_Li256ELb1ELb0ELi2EEENS1_19SingleTileSchedulerILb1ELb0ELb0ELi128EEEEEEEEEvNT_6ParamsE$_ZZN4cute7idx2crdINS_5tupleIJiiNS_1CILi0EEEEEENS1_IJNS1_IJNS2_ILi4EEENS2_ILi8EEEEEES5_NS2_ILi1EEEEEEEEDaRKT_RKT0_ENKUlRKT_RKT0_E_clIiS5_EEDaSI_SL_) ;  /* 0xfffcbdd000007944 */ /* 0x002fea0003c3ffff */
[----:B------:R1:W-:Y:S01]  /*44b10*/  STL [R1+0x7a0], R6 ;  /* 0x0007a00601007387 */ /* 0x0003e20000100800 */
        /* <DEDUP_REMOVED lines=18> */
[----:B------:R-:W-:Y:S02]  /*44c40*/  MOV R7, R43 ;  /* 0x0000002b00077202 */ /* 0x000fe40000000f00 */
[----:B------:R-:W-:Y:S02]  /*44c50*/  MOV R4, 0x44c70 ;  /* 0x00044c7000047802 */ /* 0x000fe40000000f00 */
        /* <DEDUP_REMOVED lines=948> */
.L_x_1322:
        /* <DEDUP_REMOVED lines=711> */
.L_x_1323:
        /* <DEDUP_REMOVED lines=711> */
.L_x_1324:
        /* <DEDUP_REMOVED lines=711> */
.L_x_1325:
        /* <DEDUP_REMOVED lines=711> */
.L_x_1326:
        /* <DEDUP_REMOVED lines=711> */
.L_x_1327:
        /* <DEDUP_REMOVED lines=711> */
.L_x_1328:
        /* <DEDUP_REMOVED lines=256> */
.L_x_1329:
        /* <DEDUP_REMOVED lines=251> */
[----:B------:R-:W-:Y:S05]  /*5b1f0*/  RET.REL.NODEC R6 `(_ZN7cutlass13device_kernelIN5flash19enable_sm80_to_sm89INS1_16FlashAttnBwdSm80INS1_25CollectiveMainloopBwdSm80ILi2ELi2EN4cute5tupleIJNS5_1CILi128EEES8_NS7_ILi64EEEEEENS_10bfloat16_tEfNS_4arch4Sm80ELb0ELb0ELb1ELb1ELb1ELb0ELb0ELb0ELi2ELi4ELi4ELi4ELb0EEENS1_21CollectiveEpilogueBwdISA_SB_SD_Li256ELb1ELb0ELi2EEENS1_19SingleTileSchedulerILb1ELb0ELb0ELi128EEEEEEEEEvNT_6ParamsE) ;  /* 0xfffa4e0006007950 */ /* 0x000fea0003c3ffff */
        .type           $_ZN7cutlass13device_kernelIN5flash19enable_sm80_to_sm89INS1_16FlashAttnBwdSm80INS1_25CollectiveMainloopBwdSm80ILi2ELi2EN4cute5tupleIJNS5_1CILi128EEES8_NS7_ILi64EEEEEENS_10bfloat16_tEfNS_4arch4Sm80ELb0ELb0ELb1ELb1ELb1ELb0ELb0ELb0ELi2ELi4ELi4ELi4ELb0EEENS1_21CollectiveEpilogueBwdISA_SB_SD_Li256ELb1ELb0ELi2EEENS1_19SingleTileSchedulerILb1ELb0ELb0ELi128EEEEEEEEEvNT_6ParamsE$_ZZN5flash25CollectiveMainloopBwdSm80ILi2ELi2EN4cute5tupleIJNS1_1CILi128EEES4_NS3_ILi64EEEEEEN7cutlass10bfloat16_tEfNS7_4arch4Sm80ELb0ELb0ELb1ELb1ELb1ELb0ELb0ELb0ELi2ELi4ELi4ELi4ELb0EE3mmaINS_16FlashAttnBwdSm80ISB_NS_21CollectiveEpilogueBwdIS6_S8_SA_Li256ELb1ELb0ELi2EEENS_19SingleTileSchedulerILb1ELb0ELb0ELi128EEEE13SharedStorageENS1_6TensorINS1_11ArrayEngineIfLm32EEENS1_6LayoutINS2_IJNS2_IJNS3_ILi2EEESO_EEESO_NS3_ILi4EEEEEENS2_IJNS2_IJNS3_ILi1EEESO_EEESQ_NS3_ILi8EEEEEEEEEEEEbRKNSB_6ParamsERT0_S12_iNS2_IJiiiEEERT_ENKUliiE0_clEii,@function
        .size           $_ZN7cutlass13device_kernelIN5flash19enable_sm80_to_sm89INS1_16FlashAttnBwdSm80INS1_25CollectiveMainloopBwdSm80ILi2ELi2EN4cute5tupleIJNS5_1CILi128EEES8_NS7_ILi64EEEEEENS_10bfloat16_tEfNS_4arch4Sm80ELb0ELb0ELb1ELb1ELb1ELb0ELb0ELb0ELi2ELi4ELi4ELi4ELb0EEENS1_21CollectiveEpilogueBwdISA_SB_SD_Li256ELb1ELb0ELi2EEENS1_19SingleTileSchedulerILb1ELb0ELb0ELi128EEEEEEEEEvNT_6ParamsE$_ZZN5flash25CollectiveMainloopBwdSm80ILi2ELi2EN4cute5tupleIJNS1_1CILi128EEES4_NS3_ILi64EEEEEEN7cutlass10bfloat16_tEfNS7_4arch4Sm80ELb0ELb0ELb1ELb1ELb1ELb0ELb0ELb0ELi2ELi4ELi4ELi4ELb0EE3mmaINS_16FlashAttnBwdSm80ISB_NS_21CollectiveEpilogueBwdIS6_S8_SA_Li256ELb1ELb0ELi2EEENS_19SingleTileSchedulerILb1ELb0ELb0ELi128EEEE13SharedStorageENS1_6TensorINS1_11ArrayEngineIfLm32EEENS1_6LayoutINS2_IJNS2_IJNS3_ILi2EEESO_EEESO_NS3_ILi4EEEEEENS2_IJNS2_IJNS3_ILi1EEESO_EEESQ_NS3_ILi8EEEEEEEEEEEEbRKNSB_6ParamsERT0_S12_iNS2_IJiiiEEERT_ENKUliiE0_clEii,($_ZN7cutlass13device_kernelIN5flash19enable_sm80_to_sm89INS1_16FlashAttnBwdSm80INS1_25CollectiveMainloopBwdSm80ILi2ELi2EN4cute5tupleIJNS5_1CILi128EEES8_NS7_ILi64EEEEEENS_10bfloat16_tEfNS_4arch4Sm80ELb0ELb0ELb1ELb1ELb1ELb0ELb0ELb0ELi2ELi4ELi4ELi4ELb0EEENS1_21CollectiveEpilogueBwdISA_SB_SD_Li256ELb1ELb0ELi2EEENS1_19SingleTileSchedulerILb1ELb0ELb0ELi128EEEEEEEEEvNT_6ParamsE$_ZZN5flash25CollectiveMainloopBwdSm80ILi2ELi2EN4cute5tupleIJNS1_1CILi128EEES4_NS3_ILi64EEEEEEN7cutlass10bfloat16_tEfNS7_4arch4Sm80ELb0ELb0ELb1ELb1ELb1ELb0ELb0ELb0ELi2ELi4ELi4ELi4ELb0EE3mmaINS_16FlashAttnBwdSm80ISB_NS_21CollectiveEpilogueBwdIS6_S8_SA_Li256ELb1ELb0ELi2EEENS_19SingleTileSchedulerILb1ELb0ELb0ELi128EEEE13SharedStorageENS1_6TensorINS1_11ArrayEngineIfLm32EEENS1_6LayoutINS2_IJNS2_IJNS3_ILi2EEESO_EEESO_NS3_ILi4EEEEEENS2_IJNS2_IJNS3_ILi1EEESO_EEESQ_NS3_ILi8EEEEEEEEEEEEbRKNSB_6ParamsERT0_S12_iNS2_IJiiiEEERT_ENKUliiE_clEii - $_ZN7cutlass13device_kernelIN5flash19enable_sm80_to_sm89INS1_16FlashAttnBwdSm80INS1_25CollectiveMainloopBwdSm80ILi2ELi2EN4cute5tupleIJNS5_1CILi128EEES8_NS7_ILi64EEEEEENS_10bfloat16_tEfNS_4arch4Sm80ELb0ELb0ELb1ELb1ELb1ELb0ELb0ELb0ELi2ELi4ELi4ELi4ELb0EEENS1_21CollectiveEpilogueBwdISA_SB_SD_Li256ELb1ELb0ELi2EEENS1_19SingleTileSchedulerILb1ELb0ELb0ELi128EEEEEEEEEvNT_6ParamsE$_ZZN5flash25CollectiveMainloopBwdSm80ILi2ELi2EN4cute5tupleIJNS1_1CILi128EEES4_NS3_ILi64EEEEEEN7cutlass10bfloat16_tEfNS7_4arch4Sm80ELb0ELb0ELb1ELb1ELb1ELb0ELb0ELb0ELi2ELi4ELi4ELi4ELb0EE3mmaINS_16FlashAttnBwdSm80ISB_NS_21CollectiveEpilogueBwdIS6_S8_SA_Li256ELb1ELb0ELi2EEENS_19SingleTileSchedulerILb1ELb0ELb0ELi128EEEE13SharedStorageENS1_6TensorINS1_11ArrayEngineIfLm32EEENS1_6LayoutINS2_IJNS2_IJNS3_ILi2EEESO_EEESO_NS3_ILi4EEEEEENS2_IJNS2_IJNS3_ILi1EEESO_EEESQ_NS3_ILi8EEEEEEEEEEEEbRKNSB_6ParamsERT0_S12_iNS2_IJiiiEEERT_ENKUliiE0_clEii)
$_ZN7cutlass13device_kernelIN5flash19enable_sm80_to_sm89INS1_16FlashAttnBwdSm80INS1_25CollectiveMainloopBwdSm80ILi2ELi2EN4cute5tupleIJNS5_1CILi128EEES8_NS7_ILi64EEEEEENS_10bfloat16_tEfNS_4arch4Sm80ELb0ELb0ELb1ELb1ELb1ELb0ELb0ELb0ELi2ELi4ELi4ELi4ELb0EEENS1_21CollectiveEpilogueBwdISA_SB_SD_Li256ELb1ELb0ELi2EEENS1_19SingleTileSchedulerILb1ELb0ELb0ELi128EEEEEEEEEvNT_6ParamsE$_ZZN5flash25CollectiveMainloopBwdSm80ILi2ELi2EN4cute5tupleIJNS1_1CILi128EEES4_NS3_ILi64EEEEEEN7cutlass10bfloat16_tEfNS7_4arch4Sm80ELb0ELb0ELb1ELb1ELb1ELb0ELb0ELb0ELi2ELi4ELi4ELi4ELb0EE3mmaINS_16FlashAttnBwdSm80ISB_NS_21CollectiveEpilogueBwdIS6_S8_SA_Li256ELb1ELb0ELi2EEENS_19SingleTileSchedulerILb1ELb0ELb0ELi128EEEE13SharedStorageENS1_6TensorINS1_11ArrayEngineIfLm32EEENS1_6LayoutINS2_IJNS2_IJNS3_ILi2EEESO_EEESO_NS3_ILi4EEEEEENS2_IJNS2_IJNS3_ILi1EEESO_EEESQ_NS3_ILi8EEEEEEEEEEEEbRKNSB_6ParamsERT0_S12_iNS2_IJiiiEEERT_ENKUliiE0_clEii:
        /* <DEDUP_REMOVED lines=10> */
[----:B-1---5:R-:W-:Y:S05]  /*5b2a0*/  CALL.REL.NOINC `($_ZN7cutlass13device_kernelIN5flash19enable_sm80_to_sm89INS1_16FlashAttnBwdSm80INS1_25CollectiveMainloopBwdSm80ILi2ELi2EN4cute5tupleIJNS5_1CILi128EEES8_NS7_ILi64EEEEEENS_10bfloat16_tEfNS_4arch4Sm80ELb0ELb0ELb1ELb1ELb1ELb0ELb0ELb0ELi2ELi4ELi4ELi4ELb0EEENS1_21CollectiveEpilogueBwdISA_SB_SD_Li256ELb1ELb0ELi2EEENS1_19SingleTileSchedulerILb1ELb0ELb0ELi128EEEEEEEEEvNT_6ParamsE$_ZN4cute3eso3ESOILb1ELb0EJNS_10UnderscoreES2_S2_iEEC2ERKS2_S5_S5_RKi) ;  /* 0xfffad5a000007944 */ /* 0x022fea0003c3ffff */
[----:B-1----:R-:W2:Y:S01]  /*5b2b0*/  LDL R3, [R1+0x1688] ;  /* 0x0016880001037983 */ /* 0x002ea20000100800 */
[----:B------:R-:W-:Y:S02]  /*5b2c0*/  MOV R4, 0x5b2f0 ;  /* 0x0005b2f000047802 */ /* 0x000fe40000000f00 */
[----:B--2---:R-:W-:Y:S02]  /*5b2d0*/  SHF.L.U32 R3, R3, 0xd, RZ ;  /* 0x0000000d03037819 */ /* 0x004fe400000006ff */
[----:B------:R-:W-:Y:S05]  /*5b2e0*/  CALL.REL.NOINC `($_ZN7cutlass13device_kernelIN5flash19enable_sm80_to_sm89INS1_16FlashAttnBwdSm80INS1_25CollectiveMainloopBwdSm80ILi2ELi2EN4cute5tupleIJNS5_1CILi128EEES8_NS7_ILi64EEEEEENS_10bfloat16_tEfNS_4arch4Sm80ELb0ELb0ELb1ELb1ELb1ELb0ELb0ELb0ELi2ELi4ELi4ELi4ELb0EEENS1_21CollectiveEpilogueBwdISA_SB_SD_Li256ELb1ELb0ELi2EEENS1_19SingleTileSchedulerILb1ELb0ELb0ELi128EEEEEEEEEvNT_6ParamsE$_ZN4cute3eso3ESOILb1ELb0EJNS_6LayoutINS_5tupleIJNS3_IJNS_1CILi8EEENS4_ILi1EEEEEENS4_ILi4EEES6_EEENS3_IJNS3_IJS6_NS4_ILi0EEEEEENS4_ILi2048EEESA_EEEEEiEEC2ERKSE_RKi) ;  /* 0xfffb059000007944 */ /* 0x000fea0003c3ffff */
[----:B------:R-:W-:Y:S01]  /*5b2f0*/  ULDC.64 UR8, c[0x0][0x118] ;  /* 0x0000460000087ab9 */ /* 0x000fe20000000a00 */
[----:B-1----:R-:W2:Y:S04]  /*5b300*/  LDL R2, [R1+0x1688] ;  /* 0x0016880001027983 */ /* 0x002ea80000100800 */
[----:B------:R-:W2:Y:S01]  /*5b310*/  LD.E.64 R6, [R6.64] ;  /* 0x0000000806067980 */ /* 0x000ea2000c101b00 */
[----:B------:R-:W-:-:S02]  /*5b320*/  MOV R9, R15 ;  /* 0x0000000f00097202 */ /* 0x000fc40000000f00 */
[----:B------:R-:W-:Y:S01]  /*5b330*/  MOV R8, 0x5b360 ;  /* 0x0005b36000087802 */ /* 0x000fe20000000f00 */
[----:B--2---:R-:W-:-:S04]  /*5b340*/  IMAD.WIDE R2, R2, 0x2, R6 ;  /* 0x0000000202027825 */ /* 0x004fc800078e0206 */
[----:B------:R-:W-:Y:S05]  /*5b350*/  CALL.REL.NOINC `($_ZN7cutlass13device_kernelIN5flash19enable_sm80_to_sm89INS1_16FlashAttnBwdSm80INS1_25CollectiveMainloopBwdSm80ILi2ELi2EN4cute5tupleIJNS5_1CILi128EEES8_NS7_ILi64EEEEEENS_10bfloat16_tEfNS_4arch4Sm80ELb0ELb0ELb1ELb1ELb1ELb0ELb0ELb0ELi2ELi4ELi4ELi4ELb0EEENS1_21CollectiveEpilogueBwdISA_SB_SD_Li256ELb1ELb0ELi2EEENS1_19SingleTileSchedulerILb1ELb0ELb0ELi128EEEEEEEEEvNT_6ParamsE$_ZN4cute8smem_ptrIPN7cutlass10bfloat16_tEECI1NS_12iter_adaptorIS3_S4_EEES3_) ;  /* 0xfffb115000007944 */ /* 0x000fea0003c3ffff */
[----:B-1----:R1:W5:Y:S01]  /*5b360*/  LDL.64 R2, [R1+0x1688] ;  /* 0x0016880001027983 */ /* 0x0023620000100a00 */
[----:B------:R-:W-:-:S03]  /*5b370*/  MOV R6, 0x5b390 ;  /* 0x0005b39000067802 */ /* 0x000fc60000000f00 */
[----:B-1---5:R-:W-:Y:S05]  /*5b380*/  CALL.REL.NOINC `($_ZN7cutlass13device_kernelIN5flash19enable_sm80_to_sm89INS1_16FlashAttnBwdSm80INS1_25CollectiveMainloopBwdSm80ILi2ELi2EN4cute5tupleIJNS5_1CILi128EEES8_NS7_ILi64EEEEEENS_10bfloat16_tEfNS_4arch4Sm80ELb0ELb0ELb1ELb1ELb1ELb0ELb0ELb0ELi2ELi4ELi4ELi4ELb0EEENS1_21CollectiveEpilogueBwdISA_SB_SD_Li256ELb1ELb0ELi2EEENS1_19SingleTileSchedulerILb1ELb0ELb0ELi128EEEEEEEEEvNT_6ParamsE$_ZN4cute3eso3ESOILb1ELb0EJNS_6LayoutINS_5tupleIJNS3_IJNS_1CILi8EEENS4_ILi1EEEEEENS4_ILi4EEES6_EEENS3_IJNS3_IJS6_NS4_ILi0EEEEEENS4_ILi2048EEESA_EEEEENS_10ViewEngineINS_8smem_ptrIPN7cutlass10bfloat16_tEEEEEEEC2ERKSE_RKSL_) ;  /* 0xfffb04b000007944 */ /* 0x022fea0003c3ffff */
[----:B------:R-:W-:Y:S01]  /*5b390*/  ULDC.64 UR8, c[0x0][0x118] ;  /* 0x0000460000087ab9 */ /* 0x000fe20000000a00 */
[----:B------:R2:W5:Y:S04]  /*5b3a0*/  LDL.64 R86, [R1+0x1688] ;  /* 0x0016880001567983 */ /* 0x0005680000100a00 */
[----:B------:R2:W5:Y:S01]  /*5b3b0*/  LD.E.64 R10, [R82.64+0x8] ;  /* 0x00000808520a7980 */ /* 0x000562000c101b00 */
[----:B-1----:R-:W-:Y:S01]  /*5b3c0*/  IMAD.MOV.U32 R2, RZ, RZ, R15 ;  /* 0x000000ffff027224 */ /* 0x002fe200078e000f */
[----:B------:R-:W-:Y:S02]  /*5b3d0*/  MOV R3, R17 ;  /* 0x0000001100037202 */ /* 0x000fe40000000f00 */
[----:B------:R-:W-:-:S02]  /*5b3e0*/  MOV R4, 0x5b400 ;  /* 0x0005b40000047802 */ /* 0x000fc40000000f00 */
[----:B--2--5:R-:W-:Y:S05]  /*5b3f0*/  CALL.REL.NOINC `($_ZN7cutlass13device_kernelIN5flash19enable_sm80_to_sm89INS1_16FlashAttnBwdSm80INS1_25CollectiveMainloopBwdSm80ILi2ELi2EN4cute5tupleIJNS5_1CILi128EEES8_NS7_ILi64EEEEEENS_10bfloat16_tEfNS_4arch4Sm80ELb0ELb0ELb1ELb1ELb1ELb0ELb0ELb0ELi2ELi4ELi4ELi4ELb0EEENS1_21CollectiveEpilogueBwdISA_SB_SD_Li256ELb1ELb0ELi2EEENS1_19SingleTileSchedulerILb1ELb0ELb0ELi128EEEEEEEEEvNT_6ParamsE$_ZN4cute3eso3ESOILb1ELb0EJNS_10UnderscoreES2_S2_iEEC2ERKS2_S5_S5_RKi) ;  /* 0xfffad45000007944 */ /* 0x024fea0003c3ffff */
[----:B------:R-:W2:Y:S01]  /*5b400*/  LDL R8, [R1+0x1688] ;  /* 0x0016880001087983 */ /* 0x000ea20000100800 */
[----:B------:R-:W-:-:S03]  /*5b410*/  ULDC.64 UR8, c[0x0][0x118] ;  /* 0x0000460000087ab9 */ /* 0x000fc60000000a00 */
[----:B-1----:R1:W5:Y:S01]  /*5b420*/  LD.E.64 R2, [R10.64+0x8] ;  /* 0x000008080a027980 */ /* 0x002362000c101b00 */
[----:B------:R-:W-:Y:S02]  /*5b430*/  MOV R4, 0x5b460 ;  /* 0x0005b46000047802 */ /* 0x000fe40000000f00 */
[----:B--2---:R-:W-:Y:S02]  /*5b440*/  SHF.R.S32.HI R7, RZ, 0x1f, R8 ;  /* 0x0000001fff077819 */ /* 0x004fe40000011408 */
[----:B-1---5:R-:W-:Y:S05]  /*5b450*/  CALL.REL.NOINC `($_ZN7cutlass13device_kernelIN5flash19enable_sm80_to_sm89INS1_16FlashAttnBwdSm80INS1_25CollectiveMainloopBwdSm80ILi2ELi2EN4cute5tupleIJNS5_1CILi128EEES8_NS7_ILi64EEEEEENS_10bfloat16_tEfNS_4arch4Sm80ELb0ELb0ELb1ELb1ELb1ELb0ELb0ELb0ELi2ELi4ELi4ELi4ELb0EEENS1_21CollectiveEpilogueBwdISA_SB_SD_Li256ELb1ELb0ELi2EEENS1_19SingleTileSchedulerILb1ELb0ELb0ELi128EEEEEEEEEvNT_6ParamsE$_ZZN4cute5sliceINS_5tupleIJNS_10UnderscoreES2_S2_iEEENS1_IJNS1_IJNS_1CILi1EEENS4_ILi0EEEEEElS6_lEEEEEDaRKT_RKT0_ENKUlRKT_RKT0_E_clIS2_lEEDaSH_SK_) ;  /* 0xfffb29d000007944 */ /* 0x022fea0003c3ffff */
[----:B-----5:R-:W-:Y:S02]  /*5b460*/  MOV R5, R3 ;  /* 0x0000000300057202 */ /* 0x020fe40000000f00 */
[----:B------:R-:W-:Y:S02]  /*5b470*/  MOV R4, 0x5b490 ;  /* 0x0005b49000047802 */ /* 0x000fe40000000f00 */
[----:B-1----:R-:W-:Y:S05]  /*5b480*/  CALL.REL.NOINC `($_ZN7cutlass13device_kernelIN5flash19enable_sm80_to_sm89INS1_16FlashAttnBwdSm80INS1_25CollectiveMainloopBwdSm80ILi2ELi2EN4cute5tupleIJNS5_1CILi128EEES8_NS7_ILi64EEEEEENS_10bfloat16_tEfNS_4arch4Sm80ELb0ELb0ELb1ELb1ELb1ELb0ELb0ELb0ELi2ELi4ELi4ELi4ELb0EEENS1_21CollectiveEpilogueBwdISA_SB_SD_Li256ELb1ELb0ELi2EEENS1_19SingleTileSchedulerILb1ELb0ELb0ELi128EEEEEEEEEvNT_6ParamsE$_ZZN4cute12filter_tupleINS_5tupleIJNS_10UnderscoreES2_S2_iEEENS1_IJNS1_IJNS_1CILi1EEENS4_ILi0EEEEEElS6_lEEEZNS_5sliceIS3_S8_EEDaRKT_RKT0_EUlRKT_RKT0_E_EEDaSC_SF_OT1_ENKUlDpSI_E_clIJNS1_IJS7_EEENS1_IJlEEENS1_IJS6_EEENS1_IJEEEEEEDaSP_) ;  /* 0xfffb160000007944 */ /* 0x002fea0003c3ffff */
[----:B-----5:R-:W-:Y:S02]  /*5b490*/  MOV R5, R3 ;  /* 0x0000000300057202 */ /* 0x020fe40000000f00 */
[----:B------:R-:W-:Y:S02]  /*5b4a0*/  MOV R4, 0x5b4c0 ;  /* 0x0005b4c000047802 */ /* 0x000fe40000000f00 */
[----:B-1----:R-:W-:Y:S05]  /*5b4b0*/  CALL.REL.NOINC `($_ZN7cutlass13device_kernelIN5flash19enable_sm80_to_sm89INS1_16FlashAttnBwdSm80INS1_25CollectiveMainloopBwdSm80ILi2ELi2EN4cute5tupleIJNS5_1CILi128EEES8_NS7_ILi64EEEEEENS_10bfloat16_tEfNS_4arch4Sm80ELb0ELb0ELb1ELb1ELb1ELb0ELb0ELb0ELi2ELi4ELi4ELi4ELb0EEENS1_21CollectiveEpilogueBwdISA_SB_SD_Li256ELb1ELb0ELi2EEENS1_19SingleTileSchedulerILb1ELb0ELb0ELi128EEEEEEEEEvNT_6ParamsE$_ZN4cute5tupleIJNS0_IJNS0_IJNS_1CILi8EEENS1_ILi1EEEEEENS1_ILi4EEES3_EEENS0_IJNS0_IJS3_NS1_ILi0EEEEEElS7_EEEEEC2ERKS6_RKS9_) ;  /* 0xfffb08f000007944 */ /* 0x002fea0003c3ffff */
        /* <DEDUP_REMOVED lines=9> */
[----:B-1---5:R-:W-:Y:S05]  /*5b550*/  CALL.REL.NOINC `($_ZN7cutlass13device_kernelIN5flash19enable_sm80_to_sm89INS1_16FlashAttnBwdSm80INS1_25CollectiveMainloopBwdSm80ILi2ELi2EN4cute5tupleIJNS5_1CILi128EEES8_NS7_ILi64EEEEEENS_10bfloat16_tEfNS_4arch4Sm80ELb0ELb0ELb1ELb1ELb1ELb0ELb0ELb0ELi2ELi4ELi4ELi4ELb0EEENS1_21CollectiveEpilogueBwdISA_SB_SD_Li256ELb1ELb0ELi2EEENS1_19SingleTileSchedulerILb1ELb0ELb0ELi128EEEEEEEEEvNT_6ParamsE$_ZN4cute3eso3ESOILb0ELb0EJNS_6LayoutINS_5tupleIJNS3_IJNS_1CILi8EEENS4_ILi1EEEEEENS4_ILi4EEES6_EEENS3_IJNS3_IJS6_NS4_ILi0EEEEEElSA_EEEEElEEC2ERKSD_RKl) ;  /* 0xfffac78000007944 */ /* 0x022fea0003c3ffff */
[----:B------:R-:W-:Y:S01]  /*5b560*/  ULDC.64 UR8, c[0x0][0x118] ;  /* 0x0000460000087ab9 */ /* 0x000fe20000000a00 */
[----:B------:R-:W2:Y:S04]  /*5b570*/  LDL.64 R6, [R1+0x1690] ;  /* 0x0016900001067983 */ /* 0x000ea80000100a00 */
[----:B------:R-:W2:Y:S04]  /*5b580*/  LD.E.64 R10, [R10.64+0x18] ;  /* 0x000018080a0a7980 */ /* 0x000ea8000c101b00 */
[----:B-1----:R1:W5:Y:S01]  /*5b590*/  LDL.64 R2, [R1+0x1688] ;  /* 0x0016880001027983 */ /* 0x0023620000100a00 */
[----:B------:R-:W-:-:S02]  /*5b5a0*/  MOV R8, 0x5b5e0 ;  /* 0x0005b5e000087802 */ /* 0x000fc40000000f00 */
[----:B--2---:R-:W-:-:S04]  /*5b5b0*/  LEA R4, P0, R6, R10, 0x1 ;  /* 0x0000000a06047211 */ /* 0x004fc800078008ff */
[----:B------:R-:W-:-:S04]  /*5b5c0*/  LEA.HI.X R9, R6, R11, R7, 0x1, P0 ;  /* 0x0000000b06097211 */ /* 0x000fc800000f0c07 */
[----:B-1---5:R-:W-:Y:S05]  /*5b5d0*/  CALL.REL.NOINC `($_ZN7cutlass13device_kernelIN5flash19enable_sm80_to_sm89INS1_16FlashAttnBwdSm80INS1_25CollectiveMainloopBwdSm80ILi2ELi2EN4cute5tupleIJNS5_1CILi128EEES8_NS7_ILi64EEEEEENS_10bfloat16_tEfNS_4arch4Sm80ELb0ELb0ELb1ELb1ELb1ELb0ELb0ELb0ELi2ELi4ELi4ELi4ELb0EEENS1_21CollectiveEpilogueBwdISA_SB_SD_Li256ELb1ELb0ELi2EEENS1_19SingleTileSchedulerILb1ELb0ELb0ELi128EEEEEEEEEvNT_6ParamsE$_ZN4cute8gmem_ptrIPKN7cutlass10bfloat16_tEECI1NS_12iter_adaptorIS4_S5_EEES4_) ;  /* 0xfffb0dd000007944 */ /* 0x022fea0003c3ffff */
[----:B------:R-:W2:Y:S01]  /*5b5e0*/  LDL.64 R8, [R1+0x1688] ;  /* 0x0016880001087983 */ /* 0x000ea20000100a00 */
[----:B-1----:R-:W-:Y:S02]  /*5b5f0*/  MOV R5, R3 ;  /* 0x0000000300057202 */ /* 0x002fe40000000f00 */
[----:B------:R-:W-:Y:S01]  /*5b600*/  MOV R6, 0x5b630 ;  /* 0x0005b63000067802 */ /* 0x000fe20000000f00 */
[----:B--2---:R1:W-:Y:S04]  /*5b610*/  STL.64 [R1+0x1698], R8 ;  /* 0x0016980801007387 */ /* 0x0043e80000100a00 */
[----:B-1----:R-:W-:Y:S05]  /*5b620*/  CALL.REL.NOINC `($_ZN7cutlass13device_kernelIN5flash19enable_sm80_to_sm89INS1_16FlashAttnBwdSm80INS1_25CollectiveMainloopBwdSm80ILi2ELi2EN4cute5tupleIJNS5_1CILi128EEES8_NS7_ILi64EEEEEENS_10bfloat16_tEfNS_4arch4Sm80ELb0ELb0ELb1ELb1ELb1ELb0ELb0ELb0ELi2ELi4ELi4ELi4ELb0EEENS1_21CollectiveEpilogueBwdISA_SB_SD_Li256ELb1ELb0ELi2EEENS1_19SingleTileSchedulerILb1ELb0ELb0ELi128EEEEEEEEEvNT_6ParamsE$_ZN4cute3eso3ESOILb0ELb0EJNS_6LayoutINS_5tupleIJNS3_IJNS_1CILi8EEENS4_ILi1EEEEEENS4_ILi4EEES6_EEENS3_IJNS3_IJS6_NS4_ILi0EEEEEElSA_EEEEENS_10ViewEngineINS_8gmem_ptrIPKN7cutlass10bfloat16_tEEEEEEEC2ERKSD_RKSL_) ;  /* 0xfffac62000007944 */ /* 0x002fea0003c3ffff */
        /* <DEDUP_REMOVED lines=11> */
[----:B--2--5:R-:W-:Y:S05]  /*5b6e0*/  CALL.REL.NOINC `($_ZN7cutlass13device_kernelIN5flash19enable_sm80_to_sm89INS1_16FlashAttnBwdSm80INS1_25CollectiveMainloopBwdSm80ILi2ELi2EN4cute5tupleIJNS5_1CILi128EEES8_NS7_ILi64EEEEEENS_10bfloat16_tEfNS_4arch4Sm80ELb0ELb0ELb1ELb1ELb1ELb0ELb0ELb0ELi2ELi4ELi4ELi4ELb0EEENS1_21CollectiveEpilogueBwdISA_SB_SD_Li256ELb1ELb0ELi2EEENS1_19SingleTileSchedulerILb1ELb0ELb0ELi128EEEEEEEEEvNT_6ParamsE$_ZZN4cuteplIJiiEJNS_1CILi0EEES2_EEEDaRKNS_15ArithmeticTupleIJDpT_EEERKNS3_IJDpT0_EEEENKUlDpRKT_E_clIJiiEEEDaSH_) ;  /* 0xfffb5ee000007944 */ /* 0x024fea0003c3ffff */
[----:B-----5:R-:W-:Y:S01]  /*5b6f0*/  IMAD.IADD R84, R7, 0x1, -R2 ;  /* 0x0000000107547824 */ /* 0x020fe200078e0a02 */
[----:B------:R-:W-:Y:S02]  /*5b700*/  MOV R3, RZ ;  /* 0x000000ff00037202 */ /* 0x000fe40000000f00 */
[----:B------:R-:W-:Y:S02]  /*5b710*/  MOV R6, 0x5b730 ;  /* 0x0005b73000067802 */ /* 0x000fe40000000f00 */
[----:B-1----:R-:W-:Y:S05]  /*5b720*/  CALL.REL.NOINC `($_ZN7cutlass13device_kernelIN5flash19enable_sm80_to_sm89INS1_16FlashAttnBwdSm80INS1_25CollectiveMainloopBwdSm80ILi2ELi2EN4cute5tupleIJNS5_1CILi128EEES8_NS7_ILi64EEEEEENS_10bfloat16_tEfNS_4arch4Sm80ELb0ELb0ELb1ELb1ELb1ELb0ELb0ELb0ELi2ELi4ELi4ELi4ELb0EEENS1_21CollectiveEpilogueBwdISA_SB_SD_Li256ELb1ELb0ELi2EEENS1_19SingleTileSchedulerILb1ELb0ELb0ELi128EEEEEEEEEvNT_6ParamsE$_ZN4cute3eso3ESOILb1ELb0EJNS_1CILi0EEEiS3_EEC2ERKS3_RKiS6_) ;  /* 0xfffad60000007944 */ /* 0x002fea0003c3ffff */
[----:B-1----:R-:W2:Y:S01]  /*5b730*/  LDL R3, [R1+0x1688] ;  /* 0x0016880001037983 */ /* 0x002ea20000100800 */
[----:B------:R-:W-:Y:S01]  /*5b740*/  IMAD.MOV.U32 R2, RZ, RZ, R15 ;  /* 0x000000ffff027224 */ /* 0x000fe200078e000f */
[----:B------:R-:W-:Y:S02]  /*5b750*/  MOV R10, 0x5b780 ;  /* 0x0005b780000a7802 */ /* 0x000fe40000000f00 */
[----:B--2---:R-:W-:Y:S02]  /*5b760*/  SHF.L.U32 R3, R3, 0x5, RZ ;  /* 0x0000000503037819 */ /* 0x004fe400000006ff */
[----:B------:R-:W-:Y:S05]  /*5b770*/  CALL.REL.NOINC `($_ZN7cutlass13device_kernelIN5flash19enable_sm80_to_sm89INS1_16FlashAttnBwdSm80INS1_25CollectiveMainloopBwdSm80ILi2ELi2EN4cute5tupleIJNS5_1CILi128EEES8_NS7_ILi64EEEEEENS_10bfloat16_tEfNS_4arch4Sm80ELb0ELb0ELb1ELb1ELb1ELb0ELb0ELb0ELi2ELi4ELi4ELi4ELb0EEENS1_21CollectiveEpilogueBwdISA_SB_SD_Li256ELb1ELb0ELi2EEENS1_19SingleTileSchedulerILb1ELb0ELb0ELi128EEEEEEEEEvNT_6ParamsE$_ZN4cute5tupleIJiEEC2ERKi) ;  /* 0xfffb0b5000007944 */ /* 0x000fea0003c3ffff */
[----:B------:R1:W5:Y:S01]  /*5b780*/  LDL R3, [R1+0x1688] ;  /* 0x0016880001037983 */ /* 0x0003620000100800 */
        /* <DEDUP_REMOVED lines=8> */
[----:B------:R-:W-:Y:S02]  /*5b810*/  MOV R2, R15 ;  /* 0x0000000f00027202 */ /* 0x000fe40000000f00 */
[----:B------:R-:W-:Y:S02]  /*5b820*/  MOV R6, 0x5b840 ;  /* 0x0005b84000067802 */ /* 0x000fe40000000f00 */
[----:B-1---5:R-:W-:Y:S05]  /*5b830*/  CALL.REL.NOINC `($_ZN7cutlass13device_kernelIN5flash19enable_sm80_to_sm89INS1_16FlashAttnBwdSm80INS1_25CollectiveMainloopBwdSm80ILi2ELi2EN4cute5tupleIJNS5_1CILi128EEES8_NS7_ILi64EEEEEENS_10bfloat16_tEfNS_4arch4Sm80ELb0ELb0ELb1ELb1ELb1ELb0ELb0ELb0ELi2ELi4ELi4ELi4ELb0EEENS1_21CollectiveEpilogueBwdISA_SB_SD_Li256ELb1ELb0ELi2EEENS1_19SingleTileSchedulerILb1ELb0ELb0ELi128EEEEEEEEEvNT_6ParamsE$_ZN4cute3eso3ESOILb0ELb1EJiNS_1CILi0EEEEEC2ERKiRKS3_) ;  /* 0xffface0000007944 */ /* 0x022fea0003c3ffff */
[----:B-1----:R1:W5:Y:S01]  /*5b840*/  LDL R3, [R1+0x1688] ;  /* 0x0016880001037983 */ /* 0x0023620000100800 */
[----:B------:R-:W-:-:S03]  /*5b850*/  MOV R4, 0x5b870 ;  /* 0x0005b87000047802 */ /* 0x000fc60000000f00 */
[----:B-1---5:R-:W-:Y:S05]  /*5b860*/  CALL.REL.NOINC `($_ZN7cutlass13device_kernelIN5flash19enable_sm80_to_sm89INS1_16FlashAttnBwdSm80INS1_25CollectiveMainloopBwdSm80ILi2ELi2EN4cute5tupleIJNS5_1CILi128EEES8_NS7_ILi64EEEEEENS_10bfloat16_tEfNS_4arch4Sm80ELb0ELb0ELb1ELb1ELb1ELb0ELb0ELb0ELi2ELi4ELi4ELi4ELb0EEENS1_21CollectiveEpilogueBwdISA_SB_SD_Li256ELb1ELb0ELi2EEENS1_19SingleTileSchedulerILb1ELb0ELb0ELi128EEEEEEEEEvNT_6ParamsE$_ZZN4cuteplIJNS_1CILi0EEES2_EJiEEEDaRKNS_15ArithmeticTupleIJDpT_EEERKNS3_IJDpT0_EEEENKUlDpRKT_E_clIJiS2_EEEDaSH_) ;  /* 0xfffb5a1000007944 */ /* 0x022fea0003c3ffff */
[----:B------:R-:W-:Y:S02]  /*5b870*/  MOV R4, 0x5b890 ;  /* 0x0005b89000047802 */ /* 0x000fe40000000f00 */
[----:B-1---5:R-:W-:Y:S05]  /*5b880*/  CALL.REL.NOINC `($_ZN7cutlass13device_kernelIN5flash19enable_sm80_to_sm89INS1_16FlashAttnBwdSm80INS1_25CollectiveMainloopBwdSm80ILi2ELi2EN4cute5tupleIJNS5_1CILi128EEES8_NS7_ILi64EEEEEENS_10bfloat16_tEfNS_4arch4Sm80ELb0ELb0ELb1ELb1ELb1ELb0ELb0ELb0ELi2ELi4ELi4ELi4ELb0EEENS1_21CollectiveEpilogueBwdISA_SB_SD_Li256ELb1ELb0ELi2EEENS1_19SingleTileSchedulerILb1ELb0ELb0ELi128EEEEEEEEEvNT_6ParamsE$_ZZN4cuteplIJNS_1CILi0EEES2_EJiS2_EEEDaRKNS_15ArithmeticTupleIJDpT_EEERKNS3_IJDpT0_EEEENKUlDpRKT_E_clIJiS2_EEEDaSH_) ;  /* 0xfffb5a6000007944 */ /* 0x022fea0003c3ffff */
        /* <DEDUP_REMOVED lines=9> */
[----:B--23-5:R-:W-:Y:S05]  /*5b920*/  CALL.REL.NOINC `($_ZN7cutlass13device_kernelIN5flash19enable_sm80_to_sm89INS1_16FlashAttnBwdSm80INS1_25CollectiveMainloopBwdSm80ILi2ELi2EN4cute5tupleIJNS5_1CILi128EEES8_NS7_ILi64EEEEEENS_10bfloat16_tEfNS_4arch4Sm80ELb0ELb0ELb1ELb1ELb1ELb0ELb0ELb0ELi2ELi4ELi4ELi4ELb0EEENS1_21CollectiveEpilogueBwdISA_SB_SD_Li256ELb1ELb0ELi2EEENS1_19SingleTileSchedulerILb1ELb0ELb0ELi128EEEEEEEEEvNT_6ParamsE$_ZN4cute3eso3ESOILb1ELb0EJNS_10UnderscoreEiiEEC2ERKS2_RKiS7_) ;  /* 0xfffacfe000007944 */ /* 0x02cfea0003c3ffff */
[----:B------:R-:W2:Y:S01]  /*5b930*/  LDL R5, [R1+0x1688] ;  /* 0x0016880001057983 */ /* 0x000ea20000100800 */
[----:B------:R-:W-:Y:S02]  /*5b940*/  MOV R4, 0x5b9b0 ;  /* 0x0005b9b000047802 */ /* 0x000fe40000000f00 */
[----:B-12---:R-:W-:Y:S01]  /*5b950*/  SHF.R.S32.HI R2, RZ, 0x1f, R5 ;  /* 0x0000001fff027819 */ /* 0x006fe20000011405 */
[-C--:B------:R-:W-:Y:S02]  /*5b960*/  IMAD R3, R91, R5.reuse, RZ ;  /* 0x000000055b037224 */ /* 0x080fe400078e02ff */
[----:B------:R-:W-:-:S04]  /*5b970*/  IMAD.WIDE.U32 R6, R90, R5, RZ ;  /* 0x000000055a067225 */ /* 0x000fc800078e00ff */
[----:B------:R-:W-:-:S05]  /*5b980*/  IMAD R3, R90, R2, R3 ;  /* 0x000000025a037224 */ /* 0x000fca00078e0203 */
[----:B------:R-:W-:Y:S02]  /*5b990*/  IADD3 R3, R7, R3, RZ ;  /* 0x0000000307037210 */ /* 0x000fe40007ffe0ff */
[----:B------:R-:W-:Y:S05]  /*5b9a0*/  CALL.REL.NOINC `($_ZN7cutlass13device_kernelIN5flash19enable_sm80_to_sm89INS1_16FlashAttnBwdSm80INS1_25CollectiveMainloopBwdSm80ILi2ELi2EN4cute5tupleIJNS5_1CILi128EEES8_NS7_ILi64EEEEEENS_10bfloat16_tEfNS_4arch4Sm80ELb0ELb0ELb1ELb1ELb1ELb0ELb0ELb0ELi2ELi4ELi4ELi4ELb0EEENS1_21CollectiveEpilogueBwdISA_SB_SD_Li256ELb1ELb0ELi2EEENS1_19SingleTileSchedulerILb1ELb0ELb0ELi128EEEEEEEEEvNT_6ParamsE$_ZN4cute3eso3ESOILb1ELb0EJNS_6LayoutINS_5tupleIJNS3_IJNS_1CILi8EEENS4_ILi1EEEEEEEEENS3_IJNS3_IJS6_NS4_ILi0EEEEEEEEEEElEEC2ERKSC_RKl) ;  /* 0xfffaf7c000007944 */ /* 0x000fea0003c3ffff */
[----:B-1----:R-:W2:Y:S01]  /*5b9b0*/  LDL.64 R2, [R1+0x1688] ;  /* 0x0016880001027983 */ /* 0x002ea20000100a00 */
[----:B------:R-:W-:Y:S02]  /*5b9c0*/  MOV R8, 0x5ba00 ;  /* 0x0005ba0000087802 */ /* 0x000fe40000000f00 */
[----:B--2---:R-:W-:-:S04]  /*5b9d0*/  LEA R4, P1, R2, R88, 0x1 ;  /* 0x0000005802047211 */ /* 0x004fc800078208ff */
[----:B------:R-:W-:-:S04]  /*5b9e0*/  LEA.HI.X R9, R2, R89, R3, 0x1, P1 ;  /* 0x0000005902097211 */ /* 0x000fc800008f0c03 */
[----:B------:R-:W-:Y:S05]  /*5b9f0*/  CALL.REL.NOINC `($_ZN7cutlass13device_kernelIN5flash19enable_sm80_to_sm89INS1_16FlashAttnBwdSm80INS1_25CollectiveMainloopBwdSm80ILi2ELi2EN4cute5tupleIJNS5_1CILi128EEES8_NS7_ILi64EEEEEENS_10bfloat16_tEfNS_4arch4Sm80ELb0ELb0ELb1ELb1ELb1ELb0ELb0ELb0ELi2ELi4ELi4ELi4ELb0EEENS1_21CollectiveEpilogueBwdISA_SB_SD_Li256ELb1ELb0ELi2EEENS1_19SingleTileSchedulerILb1ELb0ELb0ELi128EEEEEEEEEvNT_6ParamsE$_ZN4cute8gmem_ptrIPKN7cutlass10bfloat16_tEECI1NS_12iter_adaptorIS4_S5_EEES4_) ;  /* 0xfffb09b000007944 */ /* 0x000fea0003c3ffff */
[----:B------:R2:W5:Y:S01]  /*5ba00*/  LDL.64 R2, [R1+0x1688] ;  /* 0x0016880001027983 */ /* 0x0005620000100a00 */
[----:B------:R-:W-:-:S03]  /*5ba10*/  MOV R6, 0x5ba30 ;  /* 0x0005ba3000067802 */ /* 0x000fc60000000f00 */
[----:B-12--5:R-:W-:Y:S05]  /*5ba20*/  CALL.REL.NOINC `($_ZN7cutlass13device_kernelIN5flash19enable_sm80_to_sm89INS1_16FlashAttnBwdSm80INS1_25CollectiveMainloopBwdSm80ILi2ELi2EN4cute5tupleIJNS5_1CILi128EEES8_NS7_ILi64EEEEEENS_10bfloat16_tEfNS_4arch4Sm80ELb0ELb0ELb1ELb1ELb1ELb0ELb0ELb0ELi2ELi4ELi4ELi4ELb0EEENS1_21CollectiveEpilogueBwdISA_SB_SD_Li256ELb1ELb0ELi2EEENS1_19SingleTileSchedulerILb1ELb0ELb0ELi128EEEEEEEEEvNT_6ParamsE$_ZN4cute3eso3ESOILb1ELb0EJNS_6LayoutINS_5tupleIJNS3_IJNS_1CILi8EEENS4_ILi1EEEEEEEEENS3_IJNS3_IJS6_NS4_ILi0EEEEEEEEEEENS_10ViewEngineINS_8gmem_ptrIPKN7cutlass10bfloat16_tEEEEEEEC2ERKSC_RKSK_) ;  /* 0xfffaf63000007944 */ /* 0x026fea0003c3ffff */
[----:B-1----:R1:W5:Y:S01]  /*5ba30*/  LDL.64 R4, [R1+0x1688] ;  /* 0x0016880001047983 */ /* 0x0023620000100a00 */
[----:B------:R-:W-:Y:S01]  /*5ba40*/  IMAD.MOV.U32 R79, RZ, RZ, R15 ;  /* 0x000000ffff4f7224 */ /* 0x000fe200078e000f */
[----:B------:R-:W-:Y:S02]  /*5ba50*/  MOV R80, RZ ;  /* 0x000000ff00507202 */ /* 0x000fe40000000f00 */
[----:B------:R-:W-:Y:S02]  /*5ba60*/  MOV R78, 0x5ba80 ;  /* 0x0005ba80004e7802 */ /* 0x000fe40000000f00 */
[----:B-1---5:R-:W-:Y:S05]  /*5ba70*/  CALL.REL.NOINC `($_ZN7cutlass13device_kernelIN5flash19enable_sm80_to_sm89INS1_16FlashAttnBwdSm80INS1_25CollectiveMainloopBwdSm80ILi2ELi2EN4cute5tupleIJNS5_1CILi128EEES8_NS7_ILi64EEEEEENS_10bfloat16_tEfNS_4arch4Sm80ELb0ELb0ELb1ELb1ELb1ELb0ELb0ELb0ELi2ELi4ELi4ELi4ELb0EEENS1_21CollectiveEpilogueBwdISA_SB_SD_Li256ELb1ELb0ELi2EEENS1_19SingleTileSchedulerILb1ELb0ELb0ELi128EEEEEEEEEvNT_6ParamsE$_ZN4cute3eso3ESOILb1ELb0EJNS_10UnderscoreEiiEEC2ERKS2_RKiS7_) ;  /* 0xffface9000007944 */ /* 0x022fea0003c3ffff */
[----:B-1----:R-:W2:Y:S01]  /*5ba80*/  LDL R3, [R1+0x1688] ;  /* 0x0016880001037983 */ /* 0x002ea20000100800 */
[----:B------:R-:W-:Y:S01]  /*5ba90*/  IMAD.MOV.U32 R2, RZ, RZ, R15 ;  /* 0x000000ffff027224 */ /* 0x000fe200078e000f */
[----:B------:R-:W-:Y:S02]  /*5baa0*/  MOV R6, 0x5bad0 ;  /* 0x0005bad000067802 */ /* 0x000fe40000000f00 */
[----:B--2---:R-:W-:Y:S02]  /*5bab0*/  SHF.L.U32 R3, R3, 0xb, RZ ;  /* 0x0000000b03037819 */ /* 0x004fe400000006ff */
        /* <DEDUP_REMOVED lines=10> */
[----:B-1----:R1:W5:Y:S01]  /*5bb60*/  LDL.64 R6, [R1+0x1688] ;  /* 0x0016880001067983 */ /* 0x0023620000100a00 */
[----:B------:R-:W-:Y:S02]  /*5bb70*/  MOV R9, R5 ;  /* 0x0000000500097202 */ /* 0x000fe40000000f00 */
[----:B------:R-:W-:Y:S02]  /*5bb80*/  MOV R8, 0x5bba0 ;  /* 0x0005bba000087802 */ /* 0x000fe40000000f00 */
[----:B-1---5:R-:W-:Y:S05]  /*5bb90*/  CALL.REL.NOINC `($_ZN7cutlass13device_kernelIN5flash19enable_sm80_to_sm89INS1_16FlashAttnBwdSm80INS1_25CollectiveMainloopBwdSm80ILi2ELi2EN4cute5tupleIJNS5_1CILi128EEES8_NS7_ILi64EEEEEENS_10bfloat16_tEfNS_4arch4Sm80ELb0ELb0ELb1ELb1ELb1ELb0ELb0ELb0ELi2ELi4ELi4ELi4ELb0EEENS1_21CollectiveEpilogueBwdISA_SB_SD_Li256ELb1ELb0ELi2EEENS1_19SingleTileSchedulerILb1ELb0ELb0ELi128EEEEEEEEEvNT_6ParamsE$_ZN4cute8gmem_ptrIPKN7cutlass10bfloat16_tEECI1NS_12iter_adaptorIS4_S5_EEES4_) ;  /* 0xfffb081000007944 */ /* 0x022fea0003c3ffff */
[----:B------:R2:W5:Y:S01]  /*5bba0*/  LDL.64 R2, [R1+0x1688] ;  /* 0x0016880001027983 */ /* 0x0005620000100a00 */
[----:B------:R-:W-:-:S03]  /*5bbb0*/  MOV R8, 0x5bbd0 ;  /* 0x0005bbd000087802 */ /* 0x000fc60000000f00 */
[----:B-12--5:R-:W-:Y:S05]  /*5bbc0*/  CALL.REL.NOINC `($_ZN7cutlass13device_kernelIN5flash19enable_sm80_to_sm89INS1_16FlashAttnBwdSm80INS1_25CollectiveMainloopBwdSm80ILi2ELi2EN4cute5tupleIJNS5_1CILi128EEES8_NS7_ILi64EEEEEENS_10bfloat16_tEfNS_4arch4Sm80ELb0ELb0ELb1ELb1ELb1ELb0ELb0ELb0ELi2ELi4ELi4ELi4ELb0EEENS1_21CollectiveEpilogueBwdISA_SB_SD_Li256ELb1ELb0ELi2EEENS1_19SingleTileSchedulerILb1ELb0ELb0ELi128EEEEEEEEEvNT_6ParamsE$_ZN4cute8gmem_ptrIPKN7cutlass9uint128_tEECI1NS_12iter_adaptorIS4_S5_EEES4_) ;  /* 0xfffb082000007944 */ /* 0x026fea0003c3ffff */
[----:B-1----:R1:W5:Y:S01]  /*5bbd0*/  LDL.64 R2, [R1+0x1688] ;  /* 0x0016880001027983 */ /* 0x0023620000100a00 */
[----:B------:R-:W-:-:S03]  /*5bbe0*/  MOV R8, 0x5bc00 ;  /* 0x0005bc0000087802 */ /* 0x000fc60000000f00 */
[----:B-1---5:R-:W-:Y:S05]  /*5bbf0*/  CALL.REL.NOINC `($_ZN7cutlass13device_kernelIN5flash19enable_sm80_to_sm89INS1_16FlashAttnBwdSm80INS1_25CollectiveMainloopBwdSm80ILi2ELi2EN4cute5tupleIJNS5_1CILi128EEES8_NS7_ILi64EEEEEENS_10bfloat16_tEfNS_4arch4Sm80ELb0ELb0ELb1ELb1ELb1ELb0ELb0ELb0ELi2ELi4ELi4ELi4ELb0EEENS1_21CollectiveEpilogueBwdISA_SB_SD_Li256ELb1ELb0ELi2EEENS1_19SingleTileSchedulerILb1ELb0ELb0ELi128EEEEEEEEEvNT_6ParamsE$_ZN4cute3eso3ESOILb1ELb0EJNS_6LayoutINS_5tupleIJNS3_IJNS_1CILi1EEES5_EEEEEENS3_IJNS3_IJS5_NS4_ILi0EEEEEEEEEEENS_10ViewEngineINS_8gmem_ptrIPKN7cutlass9uint128_tEEEEEEEC2ERKSB_RKSJ_) ;  /* 0xfffaeb8000007944 */ /* 0x022fea0003c3ffff */
[----:B------:R2:W5:Y:S01]  /*5bc00*/  LDL.64 R78, [R1+0x1688] ;  /* 0x00168800014e7983 */ /* 0x0005620000100a00 */
[----:B-1----:R-:W-:Y:S01]  /*5bc10*/  IMAD.MOV.U32 R2, RZ, RZ, R6 ;  /* 0x000000ffff027224 */ /* 0x002fe200078e0006 */
[----:B------:R-:W-:Y:S01]  /*5bc20*/  MOV R3, R7 ;  /* 0x0000000700037202 */ /* 0x000fe20000000f00 */
[----:B------:R-:W-:Y:S01]  /*5bc30*/  IMAD.MOV.U32 R9, RZ, RZ, R15 ;  /* 0x000000ffff097224 */ /* 0x000fe200078e000f */
[----:B------:R-:W-:-:S02]  /*5bc40*/  MOV R8, 0x5bc60 ;  /* 0x0005bc6000087802 */ /* 0x000fc40000000f00 */
[----:B--2--5:R-:W-:Y:S05]  /*5bc50*/  CALL.REL.NOINC `($_ZN7cutlass13device_kernelIN5flash19enable_sm80_to_sm89INS1_16FlashAttnBwdSm80INS1_25CollectiveMainloopBwdSm80ILi2ELi2EN4cute5tupleIJNS5_1CILi128EEES8_NS7_ILi64EEEEEENS_10bfloat16_tEfNS_4arch4Sm80ELb0ELb0ELb1ELb1ELb1ELb0ELb0ELb0ELi2ELi4ELi4ELi4ELb0EEENS1_21CollectiveEpilogueBwdISA_SB_SD_Li256ELb1ELb0ELi2EEENS1_19SingleTileSchedulerILb1ELb0ELb0ELi128EEEEEEEEEvNT_6ParamsE$_ZN4cute8smem_ptrIPN7cutlass10bfloat16_tEECI1NS_12iter_adaptorIS3_S4_EEES3_) ;  /* 0xfffb085000007944 */ /* 0x024fea0003c3ffff */
[----:B-1----:R1:W5:Y:S01]  /*5bc60*/  LDL.64 R2, [R1+0x1688] ;  /* 0x0016880001027983 */ /* 0x0023620000100a00 */
[----:B------:R-:W-:-:S02]  /*5bc70*/  MOV R4, R15 ;  /* 0x0000000f00047202 */ /* 0x000fc40000000f00 */
[----:B------:R-:W-:Y:S02]  /*5bc80*/  MOV R6, 0x5bca0 ;  /* 0x0005bca000067802 */ /* 0x000fe40000000f00 */
[----:B-1---5:R-:W-:Y:S05]  /*5bc90*/  CALL.REL.NOINC `($_ZN7cutlass13device_kernelIN5flash19enable_sm80_to_sm89INS1_16FlashAttnBwdSm80INS1_25CollectiveMainloopBwdSm80ILi2ELi2EN4cute5tupleIJNS5_1CILi128EEES8_NS7_ILi64EEEEEENS_10bfloat16_tEfNS_4arch4Sm80ELb0ELb0ELb1ELb1ELb1ELb0ELb0ELb0ELi2ELi4ELi4ELi4ELb0EEENS1_21CollectiveEpilogueBwdISA_SB_SD_Li256ELb1ELb0ELi2EEENS1_19SingleTileSchedulerILb1ELb0ELb0ELi128EEEEEEEEEvNT_6ParamsE$_ZN4cute8smem_ptrIPN7cutlass9uint128_tEECI1NS_12iter_adaptorIS3_S4_EEES3_) ;  /* 0xfffb085000007944 */ /* 0x022fea0003c3ffff */
[----:B-1----:R1:W5:Y:S01]  /*5bca0*/  LDL.64 R2, [R1+0x1688] ;  /* 0x0016880001027983 */ /* 0x0023620000100a00 */
[----:B------:R-:W-:Y:S02]  /*5bcb0*/  MOV R4, R15 ;  /* 0x0000000f00047202 */ /* 0x000fe40000000f00 */
[----:B------:R-:W-:Y:S02]  /*5bcc0*/  MOV R6, 0x5bce0 ;  /* 0x0005bce000067802 */ /* 0x000fe40000000f00 */
[----:B-1---5:R-:W-:Y:S05]  /*5bcd0*/  CALL.REL.NOINC `($_ZN7cutlass13device_kernelIN5flash19enable_sm80_to_sm89INS1_16FlashAttnBwdSm80INS1_25CollectiveMainloopBwdSm80ILi2ELi2EN4cute5tupleIJNS5_1CILi128EEES8_NS7_ILi64EEEEEENS_10bfloat16_tEfNS_4arch4Sm80ELb0ELb0ELb1ELb1ELb1ELb0ELb0ELb0ELi2ELi4ELi4ELi4ELb0EEENS1_21CollectiveEpilogueBwdISA_SB_SD_Li256ELb1ELb0ELi2EEENS1_19SingleTileSchedulerILb1ELb0ELb0ELi128EEEEEEEEEvNT_6ParamsE$_ZN4cute3eso3ESOILb1ELb0EJNS_6LayoutINS_5tupleIJNS3_IJNS_1CILi1EEES5_EEEEEENS3_IJNS3_IJS5_NS4_ILi0EEEEEEEEEEENS_10ViewEngineINS_8smem_ptrIPN7cutlass9uint128_tEEEEEEEC2ERKSB_RKSI_) ;  /* 0xfffaeae000007944 */ /* 0x022fea0003c3ffff */
[----:B-1----:R1:W5:Y:S01]  /*5bce0*/  LDL R4, [R1+0x1688] ;  /* 0x0016880001047983 */ /* 0x0023620000100800 */
[----:B------:R-:W-:-:S03]  /*5bcf0*/  MOV R2, 0x5bd10 ;  /* 0x0005bd1000027802 */ /* 0x000fc60000000f00 */
[----:B-1---5:R-:W-:Y:S05]  /*5bd00*/  CALL.REL.NOINC `($_ZN7cutlass13device_kernelIN5flash19enable_sm80_to_sm89INS1_16FlashAttnBwdSm80INS1_25CollectiveMainloopBwdSm80ILi2ELi2EN4cute5tupleIJNS5_1CILi128EEES8_NS7_ILi64EEEEEENS_10bfloat16_tEfNS_4arch4Sm80ELb0ELb0ELb1ELb1ELb1ELb0ELb0ELb0ELi2ELi4ELi4ELi4ELb0EEENS1_21CollectiveEpilogueBwdISA_SB_SD_Li256ELb1ELb0ELi2EEENS1_19SingleTileSchedulerILb1ELb0ELb0ELi128EEEEEEEEEvNT_6ParamsE$_ZN73_INTERNAL_24fd9406_37_flash_bwd_hdim64_bf16_softcap_sm80_cu_8e232a79_330724__cvta_generic_to_sharedEPKv) ;  /* 0xfffb08a000007944 */ /* 0x022fea0003c3ffff */
        /* <DEDUP_REMOVED lines=10> */
[----:B-1----:R-:W-:Y:S05]  /*5bdb0*/  CALL.REL.NOINC `($_ZN7cutlass13device_kernelIN5flash19enable_sm80_to_sm89INS1_16FlashAttnBwdSm80INS1_25CollectiveMainloopBwdSm80ILi2ELi2EN4cute5tupleIJNS5_1CILi128EEES8_NS7_ILi64EEEEEENS_10bfloat16_tEfNS_4arch4Sm80ELb0ELb0ELb1ELb1ELb1ELb0ELb0ELb0ELi2ELi4ELi4ELi4ELb0EEENS1_21CollectiveEpilogueBwdISA_SB_SD_Li256ELb1ELb0ELi2EEENS1_19SingleTileSchedulerILb1ELb0ELb0ELi128EEEEEEEEEvNT_6ParamsE$_ZN4cute3eso3ESOILb1ELb0EJNS_1CILi0EEEiS3_EEC2ERKS3_RKiS6_) ;  /* 0xfffacf7000007944 */ /* 0x002fea0003c3ffff */
[----:B-1----:R-:W2:Y:S01]  /*5bdc0*/  LDL R3, [R1+0x1688] ;  /* 0x0016880001037983 */ /* 0x002ea20000100800 */
[----:B------:R-:W-:Y:S01]  /*5bdd0*/  IMAD.MOV.U32 R2, RZ, RZ, R15 ;  /* 0x000000ffff027224 */ /* 0x000fe200078e000f */
[----:B------:R-:W-:-:S02]  /*5bde0*/  MOV R10, 0x5be10 ;  /* 0x0005be10000a7802 */ /* 0x000fc40000000f00 */
[----:B--2---:R-:W-:Y:S02]  /*5bdf0*/  SHF.L.U32 R3, R3, 0x5, RZ ;  /* 0x0000000503037819 */ /* 0x004fe400000006ff */
[----:B------:R-:W-:Y:S05]  /*5be00*/  CALL.REL.NOINC `($_ZN7cutlass13device_kernelIN5flash19enable_sm80_to_sm89INS1_16FlashAttnBwdSm80INS1_25CollectiveMainloopBwdSm80ILi2ELi2EN4cute5tupleIJNS5_1CILi128EEES8_NS7_ILi64EEEEEENS_10bfloat16_tEfNS_4arch4Sm80ELb0ELb0ELb1ELb1ELb1ELb0ELb0ELb0ELi2ELi4ELi4ELi4ELb0EEENS1_21CollectiveEpilogueBwdISA_SB_SD_Li256ELb1ELb0ELi2EEENS1_19SingleTileSchedulerILb1ELb0ELb0ELi128EEEEEEEEEvNT_6ParamsE$_ZN4cute5tupleIJiEEC2ERKi) ;  /* 0xfffb04c000007944 */ /* 0x000fea0003c3ffff */
[----:B------:R1:W5:Y:S01]  /*5be10*/  LDL R3, [R1+0x1688] ;  /* 0x0016880001037983 */ /* 0x0003620000100800 */
        /* <DEDUP_REMOVED lines=44> */
[----:B------:R-:W-:Y:S02]  /*5c0e0*/  MOV R80, 0x1 ;  /* 0x0000000100507802 */ /* 0x000fe40000000f00 */
        /* <DEDUP_REMOVED lines=265> */
[----:B-1---5:R-:W-:Y:S05]  /*5d180*/  CALL.REL.NOINC `($_ZN7cutlass13device_kernelIN5flash19enable_sm80_to_sm89INS1_16FlashAttnBwdSm80INS1_25CollectiveMainloopBwdSm80ILi2ELi2EN4cute5tupleIJNS5_1CILi128EEES8_NS7_ILi64EEEEEENS_10bfloat16_tEfNS_4arch4Sm80ELb0ELb0ELb1ELb1ELb1ELb0ELb0ELb0ELi2ELi4ELi4ELi4ELb0EEENS1_21CollectiveEpilogueBwdISA_SB_SD_Li256ELb1ELb0ELi2EEENS1_19SingleTileSchedulerILb1ELb0ELb0ELi128EEEEEEEEEvNT_6ParamsE$_ZN4cute3eso3ESOILb1ELb0EJNS_10UnderscoreES2_iEEC2ERKS2_S5_RKi) ;  /* 0xfffab70000007944 */ /* 0x022fea0003c3ffff */
[----:B-1----:R-:W2:Y:S01]  /*5d190*/  LDL R3, [R1+0x1688] ;  /* 0x0016880001037983 */ /* 0x002ea20000100800 */
[----:B------:R-:W-:-:S02]  /*5d1a0*/  MOV R6, 0x5d1d0 ;  /* 0x0005d1d000067802 */ /* 0x000fc40000000f00 */
[----:B--2---:R-:W-:Y:S02]  /*5d1b0*/  SHF.L.U32 R3, R3, 0x7, RZ ;  /* 0x0000000703037819 */ /* 0x004fe400000006ff */
[----:B------:R-:W-:Y:S05]  /*5d1c0*/  CALL.REL.NOINC `($_ZN7cutlass13device_kernelIN5flash19enable_sm80_to_sm89INS1_16FlashAttnBwdSm80INS1_25CollectiveMainloopBwdSm80ILi2ELi2EN4cute5tupleIJNS5_1CILi128EEES8_NS7_ILi64EEEEEENS_10bfloat16_tEfNS_4arch4Sm80ELb0ELb0ELb1ELb1ELb1ELb0ELb0ELb0ELi2ELi4ELi4ELi4ELb0EEENS1_21CollectiveEpilogueBwdISA_SB_SD_Li256ELb1ELb0ELi2EEENS1_19SingleTileSchedulerILb1ELb0ELb0ELi128EEEEEEEEEvNT_6ParamsE$_ZN4cute3eso3ESOILb1ELb0EJNS_6LayoutINS_5tupleIJNS3_IJNS_1CILi4EEENS4_ILi1EEEEEES6_EEENS3_IJNS3_IJS6_NS4_ILi0EEEEEES9_EEEEEiEEC2ERKSC_RKi) ;  /* 0xfffade5000007944 */ /* 0x000fea0003c3ffff */
[----:B------:R-:W-:Y:S01]  /*5d1d0*/  ULDC.64 UR8, c[0x0][0x118] ;  /* 0x0000460000087ab9 */ /* 0x000fe20000000a00 */
[----:B-1----:R-:W2:Y:S04]  /*5d1e0*/  LDL R2, [R1+0x1688] ;  /* 0x0016880001027983 */ /* 0x002ea80000100800 */
[----:B------:R-:W2:Y:S01]  /*5d1f0*/  LD.E.64 R4, [R10.64+0x8] ;  /* 0x000008080a047980 */ /* 0x000ea2000c101b00 */
[----:B------:R-:W-:Y:S01]  /*5d200*/  MOV R8, 0x5d240 ;  /* 0x0005d24000087802 */ /* 0x000fe20000000f00 */
[----:B--2---:R-:W-:Y:S01]  /*5d210*/  IMAD.WIDE R4, R2, 0x4, R4 ;  /* 0x0000000402047825 */ /* 0x004fe200078e0204 */
[----:B------:R-:W-:-:S03]  /*5d220*/  MOV R2, R15 ;  /* 0x0000000f00027202 */ /* 0x000fc60000000f00 */
[----:B------:R-:W-:Y:S05]  /*5d230*/  CALL.REL.NOINC `($_ZN7cutlass13device_kernelIN5flash19enable_sm80_to_sm89INS1_16FlashAttnBwdSm80INS1_25CollectiveMainloopBwdSm80ILi2ELi2EN4cute5tupleIJNS5_1CILi128EEES8_NS7_ILi64EEEEEENS_10bfloat16_tEfNS_4arch4Sm80ELb0ELb0ELb1ELb1ELb1ELb0ELb0ELb0ELi2ELi4ELi4ELi4ELb0EEENS1_21CollectiveEpilogueBwdISA_SB_SD_Li256ELb1ELb0ELi2EEENS1_19SingleTileSchedulerILb1ELb0ELb0ELi128EEEEEEEEEvNT_6ParamsE$_ZN4cute8gmem_ptrIPKfECI1NS_12iter_adaptorIS2_S3_EEES2_) ;  /* 0xfffaf1f000007944 */ /* 0x000fea0003c3ffff */
[----:B-1----:R1:W5:Y:S01]  /*5d240*/  LDL.64 R2, [R1+0x1688] ;  /* 0x0016880001027983 */ /* 0x0023620000100a00 */
[----:B------:R-:W-:-:S03]  /*5d250*/  MOV R6, 0x5d270 ;  /* 0x0005d27000067802 */ /* 0x000fc60000000f00 */
[----:B-1---5:R-:W-:Y:S05]  /*5d260*/  CALL.REL.NOINC `($_ZN7cutlass13device_kernelIN5flash19enable_sm80_to_sm89INS1_16FlashAttnBwdSm80INS1_25CollectiveMainloopBwdSm80ILi2ELi2EN4cute5tupleIJNS5_1CILi128EEES8_NS7_ILi64EEEEEENS_10bfloat16_tEfNS_4arch4Sm80ELb0ELb0ELb1ELb1ELb1ELb0ELb0ELb0ELi2ELi4ELi4ELi4ELb0EEENS1_21CollectiveEpilogueBwdISA_SB_SD_Li256ELb1ELb0ELi2EEENS1_19SingleTileSchedulerILb1ELb0ELb0ELi128EEEEEEEEEvNT_6ParamsE$_ZN4cute3eso3ESOILb1ELb0EJNS_6LayoutINS_5tupleIJNS3_IJNS_1CILi4EEENS4_ILi1EEEEEES6_EEENS3_IJNS3_IJS6_NS4_ILi0EEEEEES9_EEEEENS_10ViewEngineINS_8gmem_ptrIPKfEEEEEEC2ERKSC_RKSI_) ;  /* 0xfffadd3000007944 */ /* 0x022fea0003c3ffff */
[----:B------:R-:W-:Y:S01]  /*5d270*/  ULDC.64 UR8, c[0x0][0x118] ;  /* 0x0000460000087ab9 */ /* 0x000fe20000000a00 */
[----:B-1----:R1:W5:Y:S04]  /*5d280*/  LDL.64 R4, [R1+0x1688] ;  /* 0x0016880001047983 */ /* 0x0023680000100a00 */
[----:B------:R1:W5:Y:S01]  /*5d290*/  LD.E.64 R10, [R82.64+0x40] ;  /* 0x00004008520a7980 */ /* 0x000362000c101b00 */
[----:B------:R-:W-:Y:S01]  /*5d2a0*/  IMAD.MOV.U32 R3, RZ, RZ, R16 ;  /* 0x000000ffff037224 */ /* 0x000fe200078e0010 */
[----:B------:R-:W-:-:S02]  /*5d2b0*/  MOV R2, R15 ;  /* 0x0000000f00027202 */ /* 0x000fc40000000f00 */
[----:B------:R-:W-:Y:S02]  /*5d2c0*/  MOV R8, 0x5d2e0 ;  /* 0x0005d2e000087802 */ /* 0x000fe40000000f00 */
[----:B-1---5:R-:W-:Y:S05]  /*5d2d0*/  CALL.REL.NOINC `($_ZN7cutlass13device_kernelIN5flash19enable_sm80_to_sm89INS1_16FlashAttnBwdSm80INS1_25CollectiveMainloopBwdSm80ILi2ELi2EN4cute5tupleIJNS5_1CILi128EEES8_NS7_ILi64EEEEEENS_10bfloat16_tEfNS_4arch4Sm80ELb0ELb0ELb1ELb1ELb1ELb0ELb0ELb0ELi2ELi4ELi4ELi4ELb0EEENS1_21CollectiveEpilogueBwdISA_SB_SD_Li256ELb1ELb0ELi2EEENS1_19SingleTileSchedulerILb1ELb0ELb0ELi128EEEEEEEEEvNT_6ParamsE$_ZN4cute3eso3ESOILb1ELb0EJNS_10UnderscoreES2_iEEC2ERKS2_S5_RKi) ;  /* 0xfffab5b000007944 */ /* 0x022fea0003c3ffff */
[----:B-1----:R-:W2:Y:S01]  /*5d2e0*/  LDL R3, [R1+0x1688] ;  /* 0x0016880001037983 */ /* 0x002ea20000100800 */
[----:B------:R-:W-:Y:S02]  /*5d2f0*/  MOV R6, 0x5d320 ;  /* 0x0005d32000067802 */ /* 0x000fe40000000f00 */
[----:B--2---:R-:W-:Y:S02]  /*5d300*/  SHF.L.U32 R3, R3, 0x7, RZ ;  /* 0x0000000703037819 */ /* 0x004fe400000006ff */
[----:B------:R-:W-:Y:S05]  /*5d310*/  CALL.REL.NOINC `($_ZN7cutlass13device_kernelIN5flash19enable_sm80_to_sm89INS1_16FlashAttnBwdSm80INS1_25CollectiveMainloopBwdSm80ILi2ELi2EN4cute5tupleIJNS5_1CILi128EEES8_NS7_ILi64EEEEEENS_10bfloat16_tEfNS_4arch4Sm80ELb0ELb0ELb1ELb1ELb1ELb0ELb0ELb0ELi2ELi4ELi4ELi4ELb0EEENS1_21CollectiveEpilogueBwdISA_SB_SD_Li256ELb1ELb0ELi2EEENS1_19SingleTileSchedulerILb1ELb0ELb0ELi128EEEEEEEEEvNT_6ParamsE$_ZN4cute3eso3ESOILb1ELb0EJNS_6LayoutINS_5tupleIJNS3_IJNS_1CILi4EEENS4_ILi1EEEEEES6_EEENS3_IJNS3_IJS6_NS4_ILi0EEEEEES9_EEEEEiEEC2ERKSC_RKi) ;  /* 0xfffadd0000007944 */ /* 0x000fea0003c3ffff */
[----:B------:R-:W-:Y:S01]  /*5d320*/  ULDC.64 UR8, c[0x0][0x118] ;  /* 0x0000460000087ab9 */ /* 0x000fe20000000a00 */
[----:B-1----:R-:W2:Y:S04]  /*5d330*/  LDL R2, [R1+0x1688] ;  /* 0x0016880001027983 */ /* 0x002ea80000100800 */
[----:B------:R-:W2:Y:S01]  /*5d340*/  LD.E.64 R10, [R10.64] ;  /* 0x000000080a0a7980 */ /* 0x000ea2000c101b00 */
[----:B------:R-:W-:Y:S02]  /*5d350*/  MOV R6, R15 ;  /* 0x0000000f00067202 */ /* 0x000fe40000000f00 */
[----:B------:R-:W-:Y:S01]  /*5d360*/  MOV R8, 0x5d390 ;  /* 0x0005d39000087802 */ /* 0x000fe20000000f00 */
[----:B--2---:R-:W-:-:S04]  /*5d370*/  IMAD.WIDE R2, R2, 0x4, R10 ;  /* 0x0000000402027825 */ /* 0x004fc800078e020a */
[----:B------:R-:W-:Y:S05]  /*5d380*/  CALL.REL.NOINC `($_ZN7cutlass13device_kernelIN5flash19enable_sm80_to_sm89INS1_16FlashAttnBwdSm80INS1_25CollectiveMainloopBwdSm80ILi2ELi2EN4cute5tupleIJNS5_1CILi128EEES8_NS7_ILi64EEEEEENS_10bfloat16_tEfNS_4arch4Sm80ELb0ELb0ELb1ELb1ELb1ELb0ELb0ELb0ELi2ELi4ELi4ELi4ELb0EEENS1_21CollectiveEpilogueBwdISA_SB_SD_Li256ELb1ELb0ELi2EEENS1_19SingleTileSchedulerILb1ELb0ELb0ELi128EEEEEEEEEvNT_6ParamsE$_ZN4cute8smem_ptrIPfECI1NS_12iter_adaptorIS1_S2_EEES1_) ;  /* 0xfffaf1a000007944 */ /* 0x000fea0003c3ffff */
[----:B-1----:R1:W5:Y:S01]  /*5d390*/  LDL.64 R2, [R1+0x1688] ;  /* 0x0016880001027983 */ /* 0x0023620000100a00 */
[----:B------:R-:W-:-:S03]  /*5d3a0*/  MOV R8, 0x5d3c0 ;  /* 0x0005d3c000087802 */ /* 0x000fc60000000f00 */
[----:B-1---5:R-:W-:Y:S05]  /*5d3b0*/  CALL.REL.NOINC `($_ZN7cutlass13device_kernelIN5flash19enable_sm80_to_sm89INS1_16FlashAttnBwdSm80INS1_25CollectiveMainloopBwdSm80ILi2ELi2EN4cute5tupleIJNS5_1CILi128EEES8_NS7_ILi64EEEEEENS_10bfloat16_tEfNS_4arch4Sm80ELb0ELb0ELb1ELb1ELb1ELb0ELb0ELb0ELi2ELi4ELi4ELi4ELb0EEENS1_21CollectiveEpilogueBwdISA_SB_SD_Li256ELb1ELb0ELi2EEENS1_19SingleTileSchedulerILb1ELb0ELb0ELi128EEEEEEEEEvNT_6ParamsE$_ZN4cute3eso3ESOILb1ELb0EJNS_6LayoutINS_5tupleIJNS3_IJNS_1CILi4EEENS4_ILi1EEEEEES6_EEENS3_IJNS3_IJS6_NS4_ILi0EEEEEES9_EEEEENS_10ViewEngineINS_8smem_ptrIPfEEEEEEC2ERKSC_RKSH_) ;  /* 0xfffadc2000007944 */ /* 0x022fea0003c3ffff */
[----:B------:R-:W-:Y:S01]  /*5d3c0*/  ULDC.64 UR8, c[0x0][0x118] ;  /* 0x0000460000087ab9 */ /* 0x000fe20000000a00 */
[----:B-1----:R1:W5:Y:S04]  /*5d3d0*/  LDL.64 R6, [R1+0x1688] ;  /* 0x0016880001067983 */ /* 0x0023680000100a00 */
[----:B------:R1:W5:Y:S01]  /*5d3e0*/  LD.E.64 R10, [R82.64+0x48] ;  /* 0x00004808520a7980 */ /* 0x000362000c101b00 */
[----:B------:R-:W-:-:S02]  /*5d3f0*/  MOV R3, RZ ;  /* 0x000000ff00037202 */ /* 0x000fc40000000f00 */
[----:B------:R-:W-:Y:S02]  /*5d400*/  MOV R8, 0x5d420 ;  /* 0x0005d42000087802 */ /* 0x000fe40000000f00 */
[----:B-1---5:R-:W-:Y:S05]  /*5d410*/  CALL.REL.NOINC `($_ZN7cutlass13device_kernelIN5flash19enable_sm80_to_sm89INS1_16FlashAttnBwdSm80INS1_25CollectiveMainloopBwdSm80ILi2ELi2EN4cute5tupleIJNS5_1CILi128EEES8_NS7_ILi64EEEEEENS_10bfloat16_tEfNS_4arch4Sm80ELb0ELb0ELb1ELb1ELb1ELb0ELb0ELb0ELi2ELi4ELi4ELi4ELb0EEENS1_21CollectiveEpilogueBwdISA_SB_SD_Li256ELb1ELb0ELi2EEENS1_19SingleTileSchedulerILb1ELb0ELb0ELi128EEEEEEEEEvNT_6ParamsE$_ZN4cute3eso3ESOILb1ELb0EJNS_1CILi0EEEiEEC2ERKS3_RKi) ;  /* 0xfffab8d000007944 */ /* 0x022fea0003c3ffff */
[----:B------:R-:W-:Y:S02]  /*5d420*/  ULDC.64 UR8, c[0x0][0x118] ;  /* 0x0000460000087ab9 */ /* 0x000fe40000000a00 */
[----:B-1----:R1:W5:Y:S01]  /*5d430*/  LD.E R3, [R10.64] ;  /* 0x000000080a037980 */ /* 0x002362000c101900 */
[----:B------:R-:W-:-:S03]  /*5d440*/  MOV R16, 0x5d460 ;  /* 0x0005d46000107802 */ /* 0x000fc60000000f00 */
[----:B-1---5:R-:W-:Y:S05]  /*5d450*/  CALL.REL.NOINC `($_ZN7cutlass13device_kernelIN5flash19enable_sm80_to_sm89INS1_16FlashAttnBwdSm80INS1_25CollectiveMainloopBwdSm80ILi2ELi2EN4cute5tupleIJNS5_1CILi128EEES8_NS7_ILi64EEEEEENS_10bfloat16_tEfNS_4arch4Sm80ELb0ELb0ELb1ELb1ELb1ELb0ELb0ELb0ELi2ELi4ELi4ELi4ELb0EEENS1_21CollectiveEpilogueBwdISA_SB_SD_Li256ELb1ELb0ELi2EEENS1_19SingleTileSchedulerILb1ELb0ELb0ELi128EEEEEEEEEvNT_6ParamsE$_ZZN4cuteplIJiEJNS_1CILi0EEEEEEDaRKNS_15ArithmeticTupleIJDpT_EEERKNS3_IJDpT0_EEEENKUlDpRKT_E_clIJiEEEDaSH_) ;  /* 0xfffb408000007944 */ /* 0x022fea0003c3ffff */
[----:B-----5:R-:W-:Y:S01]  /*5d460*/  ISETP.GT.AND P0, PT, R2, 0x7f, PT ;  /* 0x0000007f0200780c */ /* 0x020fe20003f04270 */
[----:B------:R-:W-:Y:S01]  /*5d470*/  IMAD.MOV.U32 R2, RZ, RZ, R14 ;  /* 0x000000ffff027224 */ /* 0x000fe200078e000e */
[----:B------:R-:W-:-:S11]  /*5d480*/  MOV R3, 0x0 ;  /* 0x0000000000037802 */ /* 0x000fd60000000f00 */
[----:B------:R-:W-:Y:S05]  /*5d490*/  @P0 RET.REL.NODEC R2 `(_ZN7cutlass13device_kernelIN5flash19enable_sm80_to_sm89INS1_16FlashAttnBwdSm80INS1_25CollectiveMainloopBwdSm80ILi2ELi2EN4cute5tupleIJNS5_1CILi128EEES8_NS7_ILi64EEEEEENS_10bfloat16_tEfNS_4arch4Sm80ELb0ELb0ELb1ELb1ELb1ELb0ELb0ELb0ELi2ELi4ELi4ELi4ELb0EEENS1_21CollectiveEpilogueBwdISA_SB_SD_Li256ELb1ELb0ELi2EEENS1_19SingleTileSchedulerILb1ELb0ELb0ELi128EEEEEEEEEvNT_6ParamsE) ;  /* 0xfffa2b6002000950 */ /* 0x000fea0003c3ffff */
[----:B------:R-:W-:Y:S02]  /*5d4a0*/  ULDC.64 UR8, c[0x0][0x118] ;  /* 0x0000460000087ab9 */ /* 0x000fe40000000a00 */
[----:B------:R-:W5:Y:S01]  /*5d4b0*/  LD.E.64 R82, [R82.64+0x50] ;  /* 0x0000500852527980 */ /* 0x000f62000c101b00 */
[----:B------:R-:W-:Y:S01]  /*5d4c0*/  IMAD.MOV.U32 R2, RZ, RZ, R13 ;  /* 0x000000ffff027224 */ /* 0x000fe200078e000d */
[----:B------:R-:W-:Y:S02]  /*5d4d0*/  MOV R3, RZ ;  /* 0x000000ff00037202 */ /* 0x000fe40000000f00 */
[----:B------:R-:W-:Y:S02]  /*5d4e0*/  MOV R10, 0x5d500 ;  /* 0x0005d500000a7802 */ /* 0x000fe40000000f00 */
[----:B-1---5:R-:W-:Y:S05]  /*5d4f0*/  CALL.REL.NOINC `($_ZN7cutlass13device_kernelIN5flash19enable_sm80_to_sm89INS1_16FlashAttnBwdSm80INS1_25CollectiveMainloopBwdSm80ILi2ELi2EN4cute5tupleIJNS5_1CILi128EEES8_NS7_ILi64EEEEEENS_10bfloat16_tEfNS_4arch4Sm80ELb0ELb0ELb1ELb1ELb1ELb0ELb0ELb0ELi2ELi4ELi4ELi4ELb0EEENS1_21CollectiveEpilogueBwdISA_SB_SD_Li256ELb1ELb0ELi2EEENS1_19SingleTileSchedulerILb1ELb0ELb0ELi128EEEEEEEEEvNT_6ParamsE$_ZN4cute3eso3ESOILb1ELb0EJNS_10UnderscoreEiEEC2ERKS2_RKi) ;  /* 0xfffab3d000007944 */ /* 0x022fea0003c3ffff */
[----:B-1----:R-:W-:Y:S02]  /*5d500*/  MOV R2, R13 ;  /* 0x0000000d00027202 */ /* 0x002fe40000000f00 */
[----:B------:R-:W-:Y:S02]  /*5d510*/  MOV R8, 0x5d530 ;  /* 0x0005d53000087802 */ /* 0x000fe40000000f00 */
[----:B------:R-:W-:Y:S05]  /*5d520*/  CALL.REL.NOINC `($_ZN7cutlass13device_kernelIN5flash19enable_sm80_to_sm89INS1_16FlashAttnBwdSm80INS1_25CollectiveMainloopBwdSm80ILi2ELi2EN4cute5tupleIJNS5_1CILi128EEES8_NS7_ILi64EEEEEENS_10bfloat16_tEfNS_4arch4Sm80ELb0ELb0ELb1ELb1ELb1ELb0ELb0ELb0ELi2ELi4ELi4ELi4ELb0EEENS1_21CollectiveEpilogueBwdISA_SB_SD_Li256ELb1ELb0ELi2EEENS1_19SingleTileSchedulerILb1ELb0ELb0ELi128EEEEEEEEEvNT_6ParamsE$_ZN4cute8gmem_ptrIPKfECI1NS_12iter_adaptorIS2_S3_EEES2_) ;  /* 0xfffaef0000007944 */ /* 0x000fea0003c3ffff */
[----:B-1----:R1:W5:Y:S01]  /*5d530*/  LDL.64 R2, [R1+0x1680] ;  /* 0x0016800001027983 */ /* 0x0023620000100a00 */
[----:B------:R-:W-:-:S03]  /*5d540*/  MOV R8, 0x5d560 ;  /* 0x0005d56000087802 */ /* 0x000fc60000000f00 */
[----:B-1---5:R-:W-:Y:S05]  /*5d550*/  CALL.REL.NOINC `($_ZN7cutlass13device_kernelIN5flash19enable_sm80_to_sm89INS1_16FlashAttnBwdSm80INS1_25CollectiveMainloopBwdSm80ILi2ELi2EN4cute5tupleIJNS5_1CILi128EEES8_NS7_ILi64EEEEEENS_10bfloat16_tEfNS_4arch4Sm80ELb0ELb0ELb1ELb1ELb1ELb0ELb0ELb0ELi2ELi4ELi4ELi4ELb0EEENS1_21CollectiveEpilogueBwdISA_SB_SD_Li256ELb1ELb0ELi2EEENS1_19SingleTileSchedulerILb1ELb0ELb0ELi128EEEEEEEEEvNT_6ParamsE$_ZN4cute3eso3ESOILb1ELb0EJNS_6LayoutINS_5tupleIJNS3_IJNS_1CILi4EEENS4_ILi1EEEEEEEEENS3_IJNS3_IJS6_NS4_ILi0EEEEEEEEEEENS_10ViewEngineINS_8gmem_ptrIPKfEEEEEEC2ERKSC_RKSI_) ;  /* 0xfffad98000007944 */ /* 0x022fea0003c3ffff */
[----:B-1----:R1:W5:Y:S01]  /*5d560*/  LDL.64 R4, [R1+0x1680] ;  /* 0x0016800001047983 */ /* 0x0023620000100a00 */
[----:B------:R-:W-:Y:S01]  /*5d570*/  IMAD.MOV.U32 R2, RZ, RZ, R13 ;  /* 0x000000ffff027224 */ /* 0x000fe200078e000d */
[----:B------:R-:W-:-:S02]  /*5d580*/  MOV R3, RZ ;  /* 0x000000ff00037202 */ /* 0x000fc40000000f00 */
[----:B------:R-:W-:Y:S02]  /*5d590*/  MOV R10, 0x5d5b0 ;  /* 0x0005d5b0000a7802 */ /* 0x000fe40000000f00 */
[----:B-1---5:R-:W-:Y:S05]  /*5d5a0*/  CALL.REL.NOINC `($_ZN7cutlass13device_kernelIN5flash19enable_sm80_to_sm89INS1_16FlashAttnBwdSm80INS1_25CollectiveMainloopBwdSm80ILi2ELi2EN4cute5tupleIJNS5_1CILi128EEES8_NS7_ILi64EEEEEENS_10bfloat16_tEfNS_4arch4Sm80ELb0ELb0ELb1ELb1ELb1ELb0ELb0ELb0ELi2ELi4ELi4ELi4ELb0EEENS1_21CollectiveEpilogueBwdISA_SB_SD_Li256ELb1ELb0ELi2EEENS1_19SingleTileSchedulerILb1ELb0ELb0ELi128EEEEEEEEEvNT_6ParamsE$_ZN4cute3eso3ESOILb1ELb0EJNS_10UnderscoreEiEEC2ERKS2_RKi) ;  /* 0xfffab32000007944 */ /* 0x022fea0003c3ffff */
[----:B-1----:R-:W-:Y:S01]  /*5d5b0*/  IMAD.MOV.U32 R2, RZ, RZ, R6 ;  /* 0x000000ffff027224 */ /* 0x002fe200078e0006 */
[----:B------:R-:W-:Y:S01]  /*5d5c0*/  MOV R3, R7 ;  /* 0x0000000700037202 */ /* 0x000fe20000000f00 */
[----:B------:R-:W-:Y:S01]  /*5d5d0*/  IMAD.MOV.U32 R6, RZ, RZ, R13 ;  /* 0x000000ffff067224 */ /* 0x000fe200078e000d */
[----:B------:R-:W-:Y:S02]  /*5d5e0*/  MOV R8, 0x5d600 ;  /* 0x0005d60000087802 */ /* 0x000fe40000000f00 */
[----:B------:R-:W-:Y:S05]  /*5d5f0*/  CALL.REL.NOINC `($_ZN7cutlass13device_kernelIN5flash19enable_sm80_to_sm89INS1_16FlashAttnBwdSm80INS1_25CollectiveMainloopBwdSm80ILi2ELi2EN4cute5tupleIJNS5_1CILi128EEES8_NS7_ILi64EEEEEENS_10bfloat16_tEfNS_4arch4Sm80ELb0ELb0ELb1ELb1ELb1ELb0ELb0ELb0ELi2ELi4ELi4ELi4ELb0EEENS1_21CollectiveEpilogueBwdISA_SB_SD_Li256ELb1ELb0ELi2EEENS1_19SingleTileSchedulerILb1ELb0ELb0ELi128EEEEEEEEEvNT_6ParamsE$_ZN4cute8smem_ptrIPfECI1NS_12iter_adaptorIS1_S2_EEES1_) ;  /* 0xfffaef3000007944 */ /* 0x000fea0003c3ffff */
[----:B-1----:R1:W5:Y:S01]  /*5d600*/  LDL.64 R2, [R1+0x1680] ;  /* 0x0016800001027983 */ /* 0x0023620000100a00 */
[----:B------:R-:W-:-:S03]  /*5d610*/  MOV R8, 0x5d630 ;  /* 0x0005d63000087802 */ /* 0x000fc60000000f00 */
[----:B-1---5:R-:W-:Y:S05]  /*5d620*/  CALL.REL.NOINC `($_ZN7cutlass13device_kernelIN5flash19enable_sm80_to_sm89INS1_16FlashAttnBwdSm80INS1_25CollectiveMainloopBwdSm80ILi2ELi2EN4cute5tupleIJNS5_1CILi128EEES8_NS7_ILi64EEEEEENS_10bfloat16_tEfNS_4arch4Sm80ELb0ELb0ELb1ELb1ELb1ELb0ELb0ELb0ELi2ELi4ELi4ELi4ELb0EEENS1_21CollectiveEpilogueBwdISA_SB_SD_Li256ELb1ELb0ELi2EEENS1_19SingleTileSchedulerILb1ELb0ELb0ELi128EEEEEEEEEvNT_6ParamsE$_ZN4cute3eso3ESOILb1ELb0EJNS_6LayoutINS_5tupleIJNS3_IJNS_1CILi4EEENS4_ILi1EEEEEEEEENS3_IJNS3_IJS6_NS4_ILi0EEEEEEEEEEENS_10ViewEngineINS_8smem_ptrIPfEEEEEEC2ERKSC_RKSH_) ;  /* 0xfffad8f000007944 */ /* 0x022fea0003c3ffff */
[----:B-1----:R1:W5:Y:S01]  /*5d630*/  LDL.64 R6, [R1+0x1680] ;  /* 0x0016800001067983 */ /* 0x0023620000100a00 */
[----:B------:R-:W-:Y:S02]  /*5d640*/  MOV R2, R15 ;  /* 0x0000000f00027202 */ /* 0x000fe40000000f00 */
[----:B------:R-:W-:Y:S02]  /*5d650*/  MOV R8, 0x5d670 ;  /* 0x0005d67000087802 */ /* 0x000fe40000000f00 */
[----:B-1---5:R-:W-:Y:S05]  /*5d660*/  CALL.REL.NOINC `($_ZN7cutlass13device_kernelIN5flash19enable_sm80_to_sm89INS1_16FlashAttnBwdSm80INS1_25CollectiveMainloopBwdSm80ILi2ELi2EN4cute5tupleIJNS5_1CILi128EEES8_NS7_ILi64EEEEEENS_10bfloat16_tEfNS_4arch4Sm80ELb0ELb0ELb1ELb1ELb1ELb0ELb0ELb0ELi2ELi4ELi4ELi4ELb0EEENS1_21CollectiveEpilogueBwdISA_SB_SD_Li256ELb1ELb0ELi2EEENS1_19SingleTileSchedulerILb1ELb0ELb0ELi128EEEEEEEEEvNT_6ParamsE$_ZN4cute8gmem_ptrIPKfECI1NS_12iter_adaptorIS2_S3_EEES2_) ;  /* 0xfffaedc000007944 */ /* 0x022fea0003c3ffff */
[----:B-1----:R1:W5:Y:S01]  /*5d670*/  LDL.64 R2, [R1+0x1688] ;  /* 0x0016880001027983 */ /* 0x0023620000100a00 */
[----:B------:R-:W-:-:S03]  /*5d680*/  MOV R8, 0x5d6a0 ;  /* 0x0005d6a000087802 */ /* 0x000fc60000000f00 */
[----:B-1---5:R-:W-:Y:S05]  /*5d690*/  CALL.REL.NOINC `($_ZN7cutlass13device_kernelIN5flash19enable_sm80_to_sm89INS1_16FlashAttnBwdSm80INS1_25CollectiveMainloopBwdSm80ILi2ELi2EN4cute5tupleIJNS5_1CILi128EEES8_NS7_ILi64EEEEEENS_10bfloat16_tEfNS_4arch4Sm80ELb0ELb0ELb1ELb1ELb1ELb0ELb0ELb0ELi2ELi4ELi4ELi4ELb0EEENS1_21CollectiveEpilogueBwdISA_SB_SD_Li256ELb1ELb0ELi2EEENS1_19SingleTileSchedulerILb1ELb0ELb0ELi128EEEEEEEEEvNT_6ParamsE$_ZN4cute8gmem_ptrIPKN7cutlass9uint128_tEECI1NS_12iter_adaptorIS4_S5_EEES4_) ;  /* 0xfffaed5000007944 */ /* 0x022fea0003c3ffff */
        /* <DEDUP_REMOVED lines=8> */
[----:B--2--5:R-:W-:Y:S05]  /*5d720*/  CALL.REL.NOINC `($_ZN7cutlass13device_kernelIN5flash19enable_sm80_to_sm89INS1_16FlashAttnBwdSm80INS1_25CollectiveMainloopBwdSm80ILi2ELi2EN4cute5tupleIJNS5_1CILi128EEES8_NS7_ILi64EEEEEENS_10bfloat16_tEfNS_4arch4Sm80ELb0ELb0ELb1ELb1ELb1ELb0ELb0ELb0ELi2ELi4ELi4ELi4ELb0EEENS1_21CollectiveEpilogueBwdISA_SB_SD_Li256ELb1ELb0ELi2EEENS1_19SingleTileSchedulerILb1ELb0ELb0ELi128EEEEEEEEEvNT_6ParamsE$_ZN4cute8smem_ptrIPfECI1NS_12iter_adaptorIS1_S2_EEES1_) ;  /* 0xfffaee0000007944 */ /* 0x024fea0003c3ffff */
        /* <DEDUP_REMOVED lines=19> */
[----:B------:R-:W-:Y:S05]  /*5d860*/  RET.REL.NODEC R14 `(_ZN7cutlass13device_kernelIN5flash19enable_sm80_to_sm89INS1_16FlashAttnBwdSm80INS1_25CollectiveMainloopBwdSm80ILi2ELi2EN4cute5tupleIJNS5_1CILi128EEES8_NS7_ILi64EEEEEENS_10bfloat16_tEfNS_4arch4Sm80ELb0ELb0ELb1ELb1ELb1ELb0ELb0ELb0ELi2ELi4ELi4ELi4ELb0EEENS1_21CollectiveEpilogueBwdISA_SB_SD_Li256ELb1ELb0ELi2EEENS1_19SingleTileSchedulerILb1ELb0ELb0ELi128EEEEEEEEEvNT_6ParamsE) ;  /* 0xfffa27900e007950 */ /* 0x000fea0003c3ffff */
        .type           $_ZN7cutlass13device_kernelIN5flash19enable_sm80_to_sm89INS1_16FlashAttnBwdSm80INS1_25CollectiveMainloopBwdSm80ILi2ELi2EN4cute5tupleIJNS5_1CILi128EEES8_NS7_ILi64EEEEEENS_10bfloat16_tEfNS_4arch4Sm80ELb0ELb0ELb1ELb1ELb1ELb0ELb0ELb0ELi2ELi4ELi4ELi4ELb0EEENS1_21CollectiveEpilogueBwdISA_SB_SD_Li256ELb1ELb0ELi2EEENS1_19SingleTileSchedulerILb1ELb0ELb0ELi128EEEEEEEEEvNT_6ParamsE$_ZZN5flash25CollectiveMainloopBwdSm80ILi2ELi2EN4cute5tupleIJNS1_1CILi128EEES4_NS3_ILi64EEEEEEN7cutlass10bfloat16_tEfNS7_4arch4Sm80ELb0ELb0ELb1ELb1ELb1ELb0ELb0ELb0ELi2ELi4ELi4ELi4ELb0EE3mmaINS_16FlashAttnBwdSm80ISB_NS_21CollectiveEpilogueBwdIS6_S8_SA_Li256ELb1ELb0ELi2EEENS_19SingleTileSchedulerILb1ELb0ELb0ELi128EEEE13SharedStorageENS1_6TensorINS1_11ArrayEngineIfLm32EEENS1_6LayoutINS2_IJNS2_IJNS3_ILi2EEESO_EEESO_NS3_ILi4EEEEEENS2_IJNS2_IJNS3_ILi1EEESO_EEESQ_NS3_ILi8EEEEEEEEEEEEbRKNSB_6ParamsERT0_S12_iNS2_IJiiiEEERT_ENKUliiE_clEii,@function
        .size           $_ZN7cutlass13device_kernelIN5flash19enable_sm80_to_sm89INS1_16FlashAttnBwdSm80INS1_25CollectiveMainloopBwdSm80ILi2ELi2EN4cute5tupleIJNS5_1CILi128EEES8_NS7_ILi64EEEEEENS_10bfloat16_tEfNS_4arch4Sm80ELb0ELb0ELb1ELb1ELb1ELb0ELb0ELb0ELi2ELi4ELi4ELi4ELb0EEENS1_21CollectiveEpilogueBwdISA_SB_SD_Li256ELb1ELb0ELi2EEENS1_19SingleTileSchedulerILb1ELb0ELb0ELi128EEEEEEEEEvNT_6ParamsE$_ZZN5flash25CollectiveMainloopBwdSm80ILi2ELi2EN4cute5tupleIJNS1_1CILi128EEES4_NS3_ILi64EEEEEEN7cutlass10bfloat16_tEfNS7_4arch4Sm80ELb0ELb0ELb1ELb1ELb1ELb0ELb0ELb0ELi2ELi4ELi4ELi4ELb0EE3mmaINS_16FlashAttnBwdSm80ISB_NS_21CollectiveEpilogueBwdIS6_S8_SA_Li256ELb1ELb0ELi2EEENS_19SingleTileSchedulerILb1ELb0ELb0ELi128EEEE13SharedStorageENS1_6TensorINS1_11ArrayEngineIfLm32EEENS1_6LayoutINS2_IJNS2_IJNS3_ILi2EEESO_EEESO_NS3_ILi4EEEEEENS2_IJNS2_IJNS3_ILi1EEESO_EEESQ_NS3_ILi8EEEEEEEEEEEEbRKNSB_6ParamsERT0_S12_iNS2_IJiiiEEERT_ENKUliiE_clEii,($_ZN7cutlass13device_kernelIN5flash19enable_sm80_to_sm89INS1_16FlashAttnBwdSm80INS1_25CollectiveMainloopBwdSm80ILi2ELi2EN4cute5tupleIJNS5_1CILi128EEES8_NS7_ILi64EEEEEENS_10bfloat16_tEfNS_4arch4Sm80ELb0ELb0ELb1ELb1ELb1ELb0ELb0ELb0ELi2ELi4ELi4ELi4ELb0EEENS1_21CollectiveEpilogueBwdISA_SB_SD_Li256ELb1ELb0ELi2EEENS1_19SingleTileSchedulerILb1ELb0ELb0ELi128EEEEEEEEEvNT_6ParamsE$_ZZN5flash25CollectiveMainloopBwdSm80ILi2ELi2EN4cute5tupleIJNS1_1CILi128EEES4_NS3_ILi64EEEEEEN7cutlass10bfloat16_tEfNS7_4arch4Sm80ELb0ELb0ELb1ELb1ELb1ELb0ELb0ELb0ELi2ELi4ELi4ELi4ELb0EE3mmaINS_16FlashAttnBwdSm80ISB_NS_21CollectiveEpilogueBwdIS6_S8_SA_Li256ELb1ELb0ELi2EEENS_19SingleTileSchedulerILb1ELb0ELb0ELi128EEEE13SharedStorageENS1_6TensorINS1_11ArrayEngineIfLm32EEENS1_6LayoutINS2_IJNS2_IJNS3_ILi2EEESO_EEESO_NS3_ILi4EEEEEENS2_IJNS2_IJNS3_ILi1EEESO_EEESQ_NS3_ILi8EEEEEEEEEEEEbRKNSB_6ParamsERT0_S12_iNS2_IJiiiEEERT_ENKUlvE0_clEv - $_ZN7cutlass13device_kernelIN5flash19enable_sm80_to_sm89INS1_16FlashAttnBwdSm80INS1_25CollectiveMainloopBwdSm80ILi2ELi2EN4cute5tupleIJNS5_1CILi128EEES8_NS7_ILi64EEEEEENS_10bfloat16_tEfNS_4arch4Sm80ELb0ELb0ELb1ELb1ELb1ELb0ELb0ELb0ELi2ELi4ELi4ELi4ELb0EEENS1_21CollectiveEpilogueBwdISA_SB_SD_Li256ELb1ELb0ELi2EEENS1_19SingleTileSchedulerILb1ELb0ELb0ELi128EEEEEEEEEvNT_6ParamsE$_ZZN5flash25CollectiveMainloopBwdSm80ILi2ELi2EN4cute5tupleIJNS1_1CILi128EEES4_NS3_ILi64EEEEEEN7cutlass10bfloat16_tEfNS7_4arch4Sm80ELb0ELb0ELb1ELb1ELb1ELb0ELb0ELb0ELi2ELi4ELi4ELi4ELb0EE3mmaINS_16FlashAttnBwdSm80ISB_NS_21CollectiveEpilogueBwdIS6_S8_SA_Li256ELb1ELb0ELi2EEENS_19SingleTileSchedulerILb1ELb0ELb0ELi128EEEE13SharedStorageENS1_6TensorINS1_11ArrayEngineIfLm32EEENS1_6LayoutINS2_IJNS2_IJNS3_ILi2EEESO_EEESO_NS3_ILi4EEEEEENS2_IJNS2_IJNS3_ILi1EEESO_EEESQ_NS3_ILi8EEEEEEEEEEEEbRKNSB_6ParamsERT0_S12_iNS2_IJiiiEEERT_ENKUliiE_clEii)
$_ZN7cutlass13device_kernelIN5flash19enable_sm80_to_sm89INS1_16FlashAttnBwdSm80INS1_25CollectiveMainloopBwdSm80ILi2ELi2EN4cute5tupleIJNS5_1CILi128EEES8_NS7_ILi64EEEEEENS_10bfloat16_tEfNS_4arch4Sm80ELb0ELb0ELb1ELb1ELb1ELb0ELb0ELb0ELi2ELi4ELi4ELi4ELb0EEENS1_21CollectiveEpilogueBwdISA_SB_SD_Li256ELb1ELb0ELi2EEENS1_19SingleTileSchedulerILb1ELb0ELb0ELi128EEEEEEEEEvNT_6ParamsE$_ZZN5flash25CollectiveMainloopBwdSm80ILi2ELi2EN4cute5tupleIJNS1_1CILi128EEES4_NS3_ILi64EEEEEEN7cutlass10bfloat16_tEfNS7_4arch4Sm80ELb0ELb0ELb1ELb1ELb1ELb0ELb0ELb0ELi2ELi4ELi4ELi4ELb0EE3mmaINS_16FlashAttnBwdSm80ISB_NS_21CollectiveEpilogueBwdIS6_S8_SA_Li256ELb1ELb0ELi2EEENS_19SingleTileSchedulerILb1ELb0ELb0ELi128EEEE13SharedStorageENS1_6TensorINS1_11ArrayEngineIfLm32EEENS1_6LayoutINS2_IJNS2_IJNS3_ILi2EEESO_EEESO_NS3_ILi4EEEEEENS2_IJNS2_IJNS3_ILi1EEESO_EEESQ_NS3_ILi8EEEEEEEEEEEEbRKNSB_6ParamsERT0_S12_iNS2_IJiiiEEERT_ENKUliiE_clEii:
        /* <DEDUP_REMOVED lines=64> */
[----:B-1----:R-:W-:Y:S01]  /*5dc70*/  IMAD.MOV.U32 R5, RZ, RZ, R3 ;  /* 0x000000ffff057224 */ /* 0x002fe200078e0003 */
[----:B------:R-:W-:Y:S02]  /*5dc80*/  MOV R81, R57 ;  /* 0x0000003900517202 */ /* 0x000fe40000000f00 */
        /* <DEDUP_REMOVED lines=551> */
        .type           $_ZN7cutlass13device_kernelIN5flash19enable_sm80_to_sm89INS1_16FlashAttnBwdSm80INS1_25CollectiveMainloopBwdSm80ILi2ELi2EN4cute5tupleIJNS5_1CILi128EEES8_NS7_ILi64EEEEEENS_10bfloat16_tEfNS_4arch4Sm80ELb0ELb0ELb1ELb1ELb1ELb0ELb0ELb0ELi2ELi4ELi4ELi4ELb0EEENS1_21CollectiveEpilogueBwdISA_SB_SD_Li256ELb1ELb0ELi2EEENS1_19SingleTileSchedulerILb1ELb0ELb0ELi128EEEEEEEEEvNT_6ParamsE$_ZZN5flash25CollectiveMainloopBwdSm80ILi2ELi2EN4cute5tupleIJNS1_1CILi128EEES4_NS3_ILi64EEEEEEN7cutlass10bfloat16_tEfNS7_4arch4Sm80ELb0ELb0ELb1ELb1ELb1ELb0ELb0ELb0ELi2ELi4ELi4ELi4ELb0EE3mmaINS_16FlashAttnBwdSm80ISB_NS_21CollectiveEpilogueBwdIS6_S8_SA_Li256ELb1ELb0ELi2EEENS_19SingleTileSchedulerILb1ELb0ELb0ELi128EEEE13SharedStorageENS1_6TensorINS1_11ArrayEngineIfLm32EEENS1_6LayoutINS2_IJNS2_IJNS3_ILi2EEESO_EEESO_NS3_ILi4EEEEEENS2_IJNS2_IJNS3_ILi1EEESO_EEESQ_NS3_ILi8EEEEEEEEEEEEbRKNSB_6ParamsERT0_S12_iNS2_IJiiiEEERT_ENKUlvE0_clEv,@function
        .size           $_ZN7cutlass13device_kernelIN5flash19enable_sm80_to_sm89INS1_16FlashAttnBwdSm80INS1_25CollectiveMainloopBwdSm80ILi2ELi2EN4cute5tupleIJNS5_1CILi128EEES8_NS7_ILi64EEEEEENS_10bfloat16_tEfNS_4arch4Sm80ELb0ELb0ELb1ELb1ELb1ELb0ELb0ELb0ELi2ELi4ELi4ELi4ELb0EEENS1_21CollectiveEpilogueBwdISA_SB_SD_Li256ELb1ELb0ELi2EEENS1_19SingleTileSchedulerILb1ELb0ELb0ELi128EEEEEEEEEvNT_6ParamsE$_ZZN5flash25CollectiveMainloopBwdSm80ILi2ELi2EN4cute5tupleIJNS1_1CILi128EEES4_NS3_ILi64EEEEEEN7cutlass10bfloat16_tEfNS7_4arch4Sm80ELb0ELb0ELb1ELb1ELb1ELb0ELb0ELb0ELi2ELi4ELi4ELi4ELb0EE3mmaINS_16FlashAttnBwdSm80ISB_NS_21CollectiveEpilogueBwdIS6_S8_SA_Li256ELb1ELb0ELi2EEENS_19SingleTileSchedulerILb1ELb0ELb0ELi128EEEE13SharedStorageENS1_6TensorINS1_11ArrayEngineIfLm32EEENS1_6LayoutINS2_IJNS2_IJNS3_ILi2EEESO_EEESO_NS3_ILi4EEEEEENS2_IJNS2_IJNS3_ILi1EEESO_EEESQ_NS3_ILi8EEEEEEEEEEEEbRKNSB_6ParamsERT0_S12_iNS2_IJiiiEEERT_ENKUlvE0_clEv,($_ZN7cutlass13device_kernelIN5flash19enable_sm80_to_sm89INS1_16FlashAttnBwdSm80INS1_25CollectiveMainloopBwdSm80ILi2ELi2EN4cute5tupleIJNS5_1CILi128EEES8_NS7_ILi64EEEEEENS_10bfloat16_tEfNS_4arch4Sm80ELb0ELb0ELb1ELb1ELb1ELb0ELb0ELb0ELi2ELi4ELi4ELi4ELb0EEENS1_21CollectiveEpilogueBwdISA_SB_SD_Li256ELb1ELb0ELi2EEENS1_19SingleTileSchedulerILb1ELb0ELb0ELi128EEEEEEEEEvNT_6ParamsE$_ZZN5flash25CollectiveMainloopBwdSm80ILi2ELi2EN4cute5tupleIJNS1_1CILi128EEES4_NS3_ILi64EEEEEEN7cutlass10bfloat16_tEfNS7_4arch4Sm80ELb0ELb0ELb1ELb1ELb1ELb0ELb0ELb0ELi2ELi4ELi4ELi4ELb0EE3mmaINS_16FlashAttnBwdSm80ISB_NS_21CollectiveEpilogueBwdIS6_S8_SA_Li256ELb1ELb0ELi2EEENS_19SingleTileSchedulerILb1ELb0ELb0ELi128EEEE13SharedStorageENS1_6TensorINS1_11ArrayEngineIfLm32EEENS1_6LayoutINS2_IJNS2_IJNS3_ILi2EEESO_EEESO_NS3_ILi4EEEEEENS2_IJNS2_IJNS3_ILi1EEESO_EEESQ_NS3_ILi8EEEEEEEEEEEEbRKNSB_6ParamsERT0_S12_iNS2_IJiiiEEERT_ENKUlvE_clEv - $_ZN7cutlass13device_kernelIN5flash19enable_sm80_to_sm89INS1_16FlashAttnBwdSm80INS1_25CollectiveMainloopBwdSm80ILi2ELi2EN4cute5tupleIJNS5_1CILi128EEES8_NS7_ILi64EEEEEENS_10bfloat16_tEfNS_4arch4Sm80ELb0ELb0ELb1ELb1ELb1ELb0ELb0ELb0ELi2ELi4ELi4ELi4ELb0EEENS1_21CollectiveEpilogueBwdISA_SB_SD_Li256ELb1ELb0ELi2EEENS1_19SingleTileSchedulerILb1ELb0ELb0ELi128EEEEEEEEEvNT_6ParamsE$_ZZN5flash25CollectiveMainloopBwdSm80ILi2ELi2EN4cute5tupleIJNS1_1CILi128EEES4_NS3_ILi64EEEEEEN7cutlass10bfloat16_tEfNS7_4arch4Sm80ELb0ELb0ELb1ELb1ELb1ELb0ELb0ELb0ELi2ELi4ELi4ELi4ELb0EE3mmaINS_16FlashAttnBwdSm80ISB_NS_21CollectiveEpilogueBwdIS6_S8_SA_Li256ELb1ELb0ELi2EEENS_19SingleTileSchedulerILb1ELb0ELb0ELi128EEEE13SharedStorageENS1_6TensorINS1_11ArrayEngineIfLm32EEENS1_6LayoutINS2_IJNS2_IJNS3_ILi2EEESO_EEESO_NS3_ILi4EEEEEENS2_IJNS2_IJNS3_ILi1EEESO_EEESQ_NS3_ILi8EEEEEEEEEEEEbRKNSB_6ParamsERT0_S12_iNS2_IJiiiEEERT_ENKUlvE0_clEv)
$_ZN7cutlass13device_kernelIN5flash19enable_sm80_to_sm89INS1_16FlashAttnBwdSm80INS1_25CollectiveMainloopBwdSm80ILi2ELi2EN4cute5tupleIJNS5_1CILi128EEES8_NS7_ILi64EEEEEENS_10bfloat16_tEfNS_4arch4Sm80ELb0ELb0ELb1ELb1ELb1ELb0ELb0ELb0ELi2ELi4ELi4ELi4ELb0EEENS1_21CollectiveEpilogueBwdISA_SB_SD_Li256ELb1ELb0ELi2EEENS1_19SingleTileSchedulerILb1ELb0ELb0ELi128EEEEEEEEEvNT_6ParamsE$_ZZN5flash25CollectiveMainloopBwdSm80ILi2ELi2EN4cute5tupleIJNS1_1CILi128EEES4_NS3_ILi64EEEEEEN7cutlass10bfloat16_tEfNS7_4arch4Sm80ELb0ELb0ELb1ELb1ELb1ELb0ELb0ELb0ELi2ELi4ELi4ELi4ELb0EE3mmaINS_16FlashAttnBwdSm80ISB_NS_21CollectiveEpilogueBwdIS6_S8_SA_Li256ELb1ELb0ELi2EEENS_19SingleTileSchedulerILb1ELb0ELb0ELi128EEEE13SharedStorageENS1_6TensorINS1_11ArrayEngineIfLm32EEENS1_6LayoutINS2_IJNS2_IJNS3_ILi2EEESO_EEESO_NS3_ILi4EEEEEENS2_IJNS2_IJNS3_ILi1EEESO_EEESQ_NS3_ILi8EEEEEEEEEEEEbRKNSB_6ParamsERT0_S12_iNS2_IJiiiEEERT_ENKUlvE0_clEv:
        /* <DEDUP_REMOVED lines=14> */
[----:B-1---5:R-:W-:Y:S05]  /*5ffe0*/  CALL.REL.NOINC `($_ZN7cutlass13device_kernelIN5flash19enable_sm80_to_sm89INS1_16FlashAttnBwdSm80INS1_25CollectiveMainloopBwdSm80ILi2ELi2EN4cute5tupleIJNS5_1CILi128EEES8_NS7_ILi64EEEEEENS_10bfloat16_tEfNS_4arch4Sm80ELb0ELb0ELb1ELb1ELb1ELb0ELb0ELb0ELi2ELi4ELi4ELi4ELb0EEENS1_21CollectiveEpilogueBwdISA_SB_SD_Li256ELb1ELb0ELi2EEENS1_19SingleTileSchedulerILb1ELb0ELb0ELi128EEEEEEEEEvNT_6ParamsE$_ZZN5flash25CollectiveMainloopBwdSm80ILi2ELi2EN4cute5tupleIJNS1_1CILi128EEES4_NS3_ILi64EEEEEEN7cutlass10bfloat16_tEfNS7_4arch4Sm80ELb0ELb0ELb1ELb1ELb1ELb0ELb0ELb0ELi2ELi4ELi4ELi4ELb0EE3mmaINS_16FlashAttnBwdSm80ISB_NS_21CollectiveEpilogueBwdIS6_S8_SA_Li256ELb1ELb0ELi2EEENS_19SingleTileSchedulerILb1ELb0ELb0ELi128EEEE13SharedStorageENS1_6TensorINS1_11ArrayEngineIfLm32EEENS1_6LayoutINS2_IJNS2_IJNS3_ILi2EEESO_EEESO_NS3_ILi4EEEEEENS2_IJNS2_IJNS3_ILi1EEESO_EEESQ_NS3_ILi8EEEEEEEEEEEEbRKNSB_6ParamsERT0_S12_iNS2_IJiiiEEERT_ENKUliiE0_clEii) ;  /* 0xffffb21000007944 */ /* 0x022fea0003c3ffff */
.L_x_1331:
[----:B------:R-:W-:Y:S05]  /*5fff0*/  BSYNC B0 ;  /* 0x0000000000007941 */ /* 0x000fea0003800000 */
.L_x_1330:
[----:B------:R-:W-:Y:S01]  /*60000*/  MOV R13, 0x0 ;  /* 0x00000000000d7802 */ /* 0x000fe20000000f00 */
[----:B------:R-:W0:Y:S03]  /*60010*/  LDGDEPBAR ;  /* 0x00000000000079af */ /* 0x000e260000000000 */
[----:B------:R-:W-:Y:S05]  /*60020*/  RET.REL.NODEC R12 `(_ZN7cutlass13device_kernelIN5flash19enable_sm80_to_sm89INS1_16FlashAttnBwdSm80INS1_25CollectiveMainloopBwdSm80ILi2ELi2EN4cute5tupleIJNS5_1CILi128EEES8_NS7_ILi64EEEEEENS_10bfloat16_tEfNS_4arch4Sm80ELb0ELb0ELb1ELb1ELb1ELb0ELb0ELb0ELi2ELi4ELi4ELi4ELb0EEENS1_21CollectiveEpilogueBwdISA_SB_SD_Li256ELb1ELb0ELi2EEENS1_19SingleTileSchedulerILb1ELb0ELb0ELi128EEEEEEEEEvNT_6ParamsE) ;  /* 0xfff9ffd00c007950 */ /* 0x000fea0003c3ffff */
        .type           $_ZN7cutlass13device_kernelIN5flash19enable_sm80_to_sm89INS1_16FlashAttnBwdSm80INS1_25CollectiveMainloopBwdSm80ILi2ELi2EN4cute5tupleIJNS5_1CILi128EEES8_NS7_ILi64EEEEEENS_10bfloat16_tEfNS_4arch4Sm80ELb0ELb0ELb1ELb1ELb1ELb0ELb0ELb0ELi2ELi4ELi4ELi4ELb0EEENS1_21CollectiveEpilogueBwdISA_SB_SD_Li256ELb1ELb0ELi2EEENS1_19SingleTileSchedulerILb1ELb0ELb0ELi128EEEEEEEEEvNT_6ParamsE$_ZZN5flash25CollectiveMainloopBwdSm80ILi2ELi2EN4cute5tupleIJNS1_1CILi128EEES4_NS3_ILi64EEEEEEN7cutlass10bfloat16_tEfNS7_4arch4Sm80ELb0ELb0ELb1ELb1ELb1ELb0ELb0ELb0ELi2ELi4ELi4ELi4ELb0EE3mmaINS_16FlashAttnBwdSm80ISB_NS_21CollectiveEpilogueBwdIS6_S8_SA_Li256ELb1ELb0ELi2EEENS_19SingleTileSchedulerILb1ELb0ELb0ELi128EEEE13SharedStorageENS1_6TensorINS1_11ArrayEngineIfLm32EEENS1_6LayoutINS2_IJNS2_IJNS3_ILi2EEESO_EEESO_NS3_ILi4EEEEEENS2_IJNS2_IJNS3_ILi1EEESO_EEESQ_NS3_ILi8EEEEEEEEEEEEbRKNSB_6ParamsERT0_S12_iNS2_IJiiiEEERT_ENKUlvE_clEv,@function
        .size           $_ZN7cutlass13device_kernelIN5flash19enable_sm80_to_sm89INS1_16FlashAttnBwdSm80INS1_25CollectiveMainloopBwdSm80ILi2ELi2EN4cute5tupleIJNS5_1CILi128EEES8_NS7_ILi64EEEEEENS_10bfloat16_tEfNS_4arch4Sm80ELb0ELb0ELb1ELb1ELb1ELb0ELb0ELb0ELi2ELi4ELi4ELi4ELb0EEENS1_21CollectiveEpilogueBwdISA_SB_SD_Li256ELb1ELb0ELi2EEENS1_19SingleTileSchedulerILb1ELb0ELb0ELi128EEEEEEEEEvNT_6ParamsE$_ZZN5flash25CollectiveMainloopBwdSm80ILi2ELi2EN4cute5tupleIJNS1_1CILi128EEES4_NS3_ILi64EEEEEEN7cutlass10bfloat16_tEfNS7_4arch4Sm80ELb0ELb0ELb1ELb1ELb1ELb0ELb0ELb0ELi2ELi4ELi4ELi4ELb0EE3mmaINS_16FlashAttnBwdSm80ISB_NS_21CollectiveEpilogueBwdIS6_S8_SA_Li256ELb1ELb0ELi2EEENS_19SingleTileSchedulerILb1ELb0ELb0ELi128EEEE13SharedStorageENS1_6TensorINS1_11ArrayEngineIfLm32EEENS1_6LayoutINS2_IJNS2_IJNS3_ILi2EEESO_EEESO_NS3_ILi4EEEEEENS2_IJNS2_IJNS3_ILi1EEESO_EEESQ_NS3_ILi8EEEEEEEEEEEEbRKNSB_6ParamsERT0_S12_iNS2_IJiiiEEERT_ENKUlvE_clEv,($_ZN7cutlass13device_kernelIN5flash19enable_sm80_to_sm89INS1_16FlashAttnBwdSm80INS1_25CollectiveMainloopBwdSm80ILi2ELi2EN4cute5tupleIJNS5_1CILi128EEES8_NS7_ILi64EEEEEENS_10bfloat16_tEfNS_4arch4Sm80ELb0ELb0ELb1ELb1ELb1ELb0ELb0ELb0ELi2ELi4ELi4ELi4ELb0EEENS1_21CollectiveEpilogueBwdISA_SB_SD_Li256ELb1ELb0ELi2EEENS1_19SingleTileSchedulerILb1ELb0ELb0ELi128EEEEEEEEEvNT_6ParamsE$_ZZZN5flash25CollectiveMainloopBwdSm80ILi2ELi2EN4cute5tupleIJNS1_1CILi128EEES4_NS3_ILi64EEEEEEN7cutlass10bfloat16_tEfNS7_4arch4Sm80ELb0ELb0ELb1ELb1ELb1ELb0ELb0ELb0ELi2ELi4ELi4ELi4ELb0EE3mmaINS_16FlashAttnBwdSm80ISB_NS_21CollectiveEpilogueBwdIS6_S8_SA_Li256ELb1ELb0ELi2EEENS_19SingleTileSchedulerILb1ELb0ELb0ELi128EEEE13SharedStorageENS1_6TensorINS1_11ArrayEngineIfLm32EEENS1_6LayoutINS2_IJNS2_IJNS3_ILi2EEESO_EEESO_NS3_ILi4EEEEEENS2_IJNS2_IJNS3_ILi1EEESO_EEESQ_NS3_ILi8EEEEEEEEEEEEbRKNSB_6ParamsERT0_S12_iNS2_IJiiiEEERT_ENKUliT_E_clIZSC_ISJ_SX_EbS10_S12_S12_iS13_S15_EUlRS16_iE_EEDaiS16_ENKUlT_E_clIZSC_ISJ_SX_EbS10_S12_S12_iS13_S15_EUlvE0_EEDaS1B_ - $_ZN7cutlass13device_kernelIN5flash19enable_sm80_to_sm89INS1_16FlashAttnBwdSm80INS1_25CollectiveMainloopBwdSm80ILi2ELi2EN4cute5tupleIJNS5_1CILi128EEES8_NS7_ILi64EEEEEENS_10bfloat16_tEfNS_4arch4Sm80ELb0ELb0ELb1ELb1ELb1ELb0ELb0ELb0ELi2ELi4ELi4ELi4ELb0EEENS1_21CollectiveEpilogueBwdISA_SB_SD_Li256ELb1ELb0ELi2EEENS1_19SingleTileSchedulerILb1ELb0ELb0ELi128EEEEEEEEEvNT_6ParamsE$_ZZN5flash25CollectiveMainloopBwdSm80ILi2ELi2EN4cute5tupleIJNS1_1CILi128EEES4_NS3_ILi64EEEEEEN7cutlass10bfloat16_tEfNS7_4arch4Sm80ELb0ELb0ELb1ELb1ELb1ELb0ELb0ELb0ELi2ELi4ELi4ELi4ELb0EE3mmaINS_16FlashAttnBwdSm80ISB_NS_21CollectiveEpilogueBwdIS6_S8_SA_Li256ELb1ELb0ELi2EEENS_19SingleTileSchedulerILb1ELb0ELb0ELi128EEEE13SharedStorageENS1_6TensorINS1_11ArrayEngineIfLm32EEENS1_6LayoutINS2_IJNS2_IJNS3_ILi2EEESO_EEESO_NS3_ILi4EEEEEENS2_IJNS2_IJNS3_ILi1EEESO_EEESQ_NS3_ILi8EEEEEEEEEEEEbRKNSB_6ParamsERT0_S12_iNS2_IJiiiEEERT_ENKUlvE_clEv)
$_ZN7cutlass13device_kernelIN5flash19enable_sm80_to_sm89INS1_16FlashAttnBwdSm80INS1_25CollectiveMainloopBwdSm80ILi2ELi2EN4cute5tupleIJNS5_1CILi128EEES8_NS7_ILi64EEEEEENS_10bfloat16_tEfNS_4arch4Sm80ELb0ELb0ELb1ELb1ELb1ELb0ELb0ELb0ELi2ELi4ELi4ELi4ELb0EEENS1_21CollectiveEpilogueBwdISA_SB_SD_Li256ELb1ELb0ELi2EEENS1_19SingleTileSchedulerILb1ELb0ELb0ELi128EEEEEEEEEvNT_6ParamsE$_ZZN5flash25CollectiveMainloopBwdSm80ILi2ELi2EN4cute5tupleIJNS1_1CILi128EEES4_NS3_ILi64EEEEEEN7cutlass10bfloat16_tEfNS7_4arch4Sm80ELb0ELb0ELb1ELb1ELb1ELb0ELb0ELb0ELi2ELi4ELi4ELi4ELb0EE3mmaINS_16FlashAttnBwdSm80ISB_NS_21CollectiveEpilogueBwdIS6_S8_SA_Li256ELb1ELb0ELi2EEENS_19SingleTileSchedulerILb1ELb0ELb0ELi128EEEE13SharedStorageENS1_6TensorINS1_11ArrayEngineIfLm32EEENS1_6LayoutINS2_IJNS2_IJNS3_ILi2EEESO_EEESO_NS3_ILi4EEEEEENS2_IJNS2_IJNS3_ILi1EEESO_EEESQ_NS3_ILi8EEEEEEEEEEEEbRKNSB_6ParamsERT0_S12_iNS2_IJiiiEEERT_ENKUlvE_clEv:
        /* <DEDUP_REMOVED lines=14> */
[----:B-1---5:R-:W-:Y:S05]  /*60110*/  CALL.REL.NOINC `($_ZN7cutlass13device_kernelIN5flash19enable_sm80_to_sm89INS1_16FlashAttnBwdSm80INS1_25CollectiveMainloopBwdSm80ILi2ELi2EN4cute5tupleIJNS5_1CILi128EEES8_NS7_ILi64EEEEEENS_10bfloat16_tEfNS_4arch4Sm80ELb0ELb0ELb1ELb1ELb1ELb0ELb0ELb0ELi2ELi4ELi4ELi4ELb0EEENS1_21CollectiveEpilogueBwdISA_SB_SD_Li256ELb1ELb0ELi2EEENS1_19SingleTileSchedulerILb1ELb0ELb0ELi128EEEEEEEEEvNT_6ParamsE$_ZZN5flash25CollectiveMainloopBwdSm80ILi2ELi2EN4cute5tupleIJNS1_1CILi128EEES4_NS3_ILi64EEEEEEN7cutlass10bfloat16_tEfNS7_4arch4Sm80ELb0ELb0ELb1ELb1ELb1ELb0ELb0ELb0ELi2ELi4ELi4ELi4ELb0EE3mmaINS_16FlashAttnBwdSm80ISB_NS_21CollectiveEpilogueBwdIS6_S8_SA_Li256ELb1ELb0ELi2EEENS_19SingleTileSchedulerILb1ELb0ELb0ELi128EEEE13SharedStorageENS1_6TensorINS1_11ArrayEngineIfLm32EEENS1_6LayoutINS2_IJNS2_IJNS3_ILi2EEESO_EEESO_NS3_ILi4EEEEEENS2_IJNS2_IJNS3_ILi1EEESO_EEESQ_NS3_ILi8EEEEEEEEEEEEbRKNSB_6ParamsERT0_S12_iNS2_IJiiiEEERT_ENKUliiE_clEii) ;  /* 0xffffd75000007944 */ /* 0x022fea0003c3ffff */
.L_x_1333:
[----:B------:R-:W-:Y:S05]  /*60120*/  BSYNC B0 ;  /* 0x0000000000007941 */ /* 0x000fea0003800000 */
.L_x_1332:
[----:B------:R-:W-:Y:S01]  /*60130*/  MOV R15, 0x0 ;  /* 0x00000000000f7802 */ /* 0x000fe20000000f00 */
[----:B------:R-:W0:Y:S03]  /*60140*/  LDGDEPBAR ;  /* 0x00000000000079af */ /* 0x000e260000000000 */
[----:B------:R-:W-:Y:S05]  /*60150*/  RET.REL.NODEC R14 `(_ZN7cutlass13device_kernelIN5flash19enable_sm80_to_sm89INS1_16FlashAttnBwdSm80INS1_25CollectiveMainloopBwdSm80ILi2ELi2EN4cute5tupleIJNS5_1CILi128EEES8_NS7_ILi64EEEEEENS_10bfloat16_tEfNS_4arch4Sm80ELb0ELb0ELb1ELb1ELb1ELb0ELb0ELb0ELi2ELi4ELi4ELi4ELb0EEENS1_21CollectiveEpilogueBwdISA_SB_SD_Li256ELb1ELb0ELi2EEENS1_19SingleTileSchedulerILb1ELb0ELb0ELi128EEEEEEEEEvNT_6ParamsE) ;  /* 0xfff9fea00e007950 */ /* 0x000fea0003c3ffff */
        .type           $_ZN7cutlass13device_kernelIN5flash19enable_sm80_to_sm89INS1_16FlashAttnBwdSm80INS1_25CollectiveMainloopBwdSm80ILi2ELi2EN4cute5tupleIJNS5_1CILi128EEES8_NS7_ILi64EEEEEENS_10bfloat16_tEfNS_4arch4Sm80ELb0ELb0ELb1ELb1ELb1ELb0ELb0ELb0ELi2ELi4ELi4ELi4ELb0EEENS1_21CollectiveEpilogueBwdISA_SB_SD_Li256ELb1ELb0ELi2EEENS1_19SingleTileSchedulerILb1ELb0ELb0ELi128EEEEEEEEEvNT_6ParamsE$_ZZZN5flash25CollectiveMainloopBwdSm80ILi2ELi2EN4cute5tupleIJNS1_1CILi128EEES4_NS3_ILi64EEEEEEN7cutlass10bfloat16_tEfNS7_4arch4Sm80ELb0ELb0ELb1ELb1ELb1ELb0ELb0ELb0ELi2ELi4ELi4ELi4ELb0EE3mmaINS_16FlashAttnBwdSm80ISB_NS_21CollectiveEpilogueBwdIS6_S8_SA_Li256ELb1ELb0ELi2EEENS_19SingleTileSchedulerILb1ELb0ELb0ELi128EEEE13SharedStorageENS1_6TensorINS1_11ArrayEngineIfLm32EEENS1_6LayoutINS2_IJNS2_IJNS3_ILi2EEESO_EEESO_NS3_ILi4EEEEEENS2_IJNS2_IJNS3_ILi1EEESO_EEESQ_NS3_ILi8EEEEEEEEEEEEbRKNSB_6ParamsERT0_S12_iNS2_IJiiiEEERT_ENKUliT_E_clIZSC_ISJ_SX_EbS10_S12_S12_iS13_S15_EUlRS16_iE_EEDaiS16_ENKUlT_E_clIZSC_ISJ_SX_EbS10_S12_S12_iS13_S15_EUlvE0_EEDaS1B_,@function
        .size           $_ZN7cutlass13device_kernelIN5flash19enable_sm80_to_sm89INS1_16FlashAttnBwdSm80INS1_25CollectiveMainloopBwdSm80ILi2ELi2EN4cute5tupleIJNS5_1CILi128EEES8_NS7_ILi64EEEEEENS_10bfloat16_tEfNS_4arch4Sm80ELb0ELb0ELb1ELb1ELb1ELb0ELb0ELb0ELi2ELi4ELi4ELi4ELb0EEENS1_21CollectiveEpilogueBwdISA_SB_SD_Li256ELb1ELb0ELi2EEENS1_19SingleTileSchedulerILb1ELb0ELb0ELi128EEEEEEEEEvNT_6ParamsE$_ZZZN5flash25CollectiveMainloopBwdSm80ILi2ELi2EN4cute5tupleIJNS1_1CILi128EEES4_NS3_ILi64EEEEEEN7cutlass10bfloat16_tEfNS7_4arch4Sm80ELb0ELb0ELb1ELb1ELb1ELb0ELb0ELb0ELi2ELi4ELi4ELi4ELb0EE3mmaINS_16FlashAttnBwdSm80ISB_NS_21CollectiveEpilogueBwdIS6_S8_SA_Li256ELb1ELb0ELi2EEENS_19SingleTileSchedulerILb1ELb0ELb0ELi128EEEE13SharedStorageENS1_6TensorINS1_11ArrayEngineIfLm32EEENS1_6LayoutINS2_IJNS2_IJNS3_ILi2EEESO_EEESO_NS3_ILi4EEEEEENS2_IJNS2_IJNS3_ILi1EEESO_EEESQ_NS3_ILi8EEEEEEEEEEEEbRKNSB_6ParamsERT0_S12_iNS2_IJiiiEEERT_ENKUliT_E_clIZSC_ISJ_SX_EbS10_S12_S12_iS13_S15_EUlRS16_iE_EEDaiS16_ENKUlT_E_clIZSC_ISJ_SX_EbS10_S12_S12_iS13_S15_EUlvE0_EEDaS1B_,($_ZN7cutlass13device_kernelIN5flash19enable_sm80_to_sm89INS1_16FlashAttnBwdSm80INS1_25CollectiveMainloopBwdSm80ILi2ELi2EN4cute5tupleIJNS5_1CILi128EEES8_NS7_ILi64EEEEEENS_10bfloat16_tEfNS_4arch4Sm80ELb0ELb0ELb1ELb1ELb1ELb0ELb0ELb0ELi2ELi4ELi4ELi4ELb0EEENS1_21CollectiveEpilogueBwdISA_SB_SD_Li256ELb1ELb0ELi2EEENS1_19SingleTileSchedulerILb1ELb0ELb0ELi128EEEEEEEEEvNT_6ParamsE$_ZZZN5flash25CollectiveMainloopBwdSm80ILi2ELi2EN4cute5tupleIJNS1_1CILi128EEES4_NS3_ILi64EEEEEEN7cutlass10bfloat16_tEfNS7_4arch4Sm80ELb0ELb0ELb1ELb1ELb1ELb0ELb0ELb0ELi2ELi4ELi4ELi4ELb0EE3mmaINS_16FlashAttnBwdSm80ISB_NS_21CollectiveEpilogueBwdIS6_S8_SA_Li256ELb1ELb0ELi2EEENS_19SingleTileSchedulerILb1ELb0ELb0ELi128EEEE13SharedStorageENS1_6TensorINS1_11ArrayEngineIfLm32EEENS1_6LayoutINS2_IJNS2_IJNS3_ILi2EEESO_EEESO_NS3_ILi4EEEEEENS2_IJNS2_IJNS3_ILi1EEESO_EEESQ_NS3_ILi8EEEEEEEEEEEEbRKNSB_6ParamsERT0_S12_iNS2_IJiiiEEERT_ENKUliT_E_clIZSC_ISJ_SX_EbS10_S12_S12_iS13_S15_EUlRS16_iE_EEDaiS16_ENKUlvE0_clEv - $_ZN7cutlass13device_kernelIN5flash19enable_sm80_to_sm89INS1_16FlashAttnBwdSm80INS1_25CollectiveMainloopBwdSm80ILi2ELi2EN4cute5tupleIJNS5_1CILi128EEES8_NS7_ILi64EEEEEENS_10bfloat16_tEfNS_4arch4Sm80ELb0ELb0ELb1ELb1ELb1ELb0ELb0ELb0ELi2ELi4ELi4ELi4ELb0EEENS1_21CollectiveEpilogueBwdISA_SB_SD_Li256ELb1ELb0ELi2EEENS1_19SingleTileSchedulerILb1ELb0ELb0ELi128EEEEEEEEEvNT_6ParamsE$_ZZZN5flash25CollectiveMainloopBwdSm80ILi2ELi2EN4cute5tupleIJNS1_1CILi128EEES4_NS3_ILi64EEEEEEN7cutlass10bfloat16_tEfNS7_4arch4Sm80ELb0ELb0ELb1ELb1ELb1ELb0ELb0ELb0ELi2ELi4ELi4ELi4ELb0EE3mmaINS_16FlashAttnBwdSm80ISB_NS_21CollectiveEpilogueBwdIS6_S8_SA_Li256ELb1ELb0ELi2EEENS_19SingleTileSchedulerILb1ELb0ELb0ELi128EEEE13SharedStorageENS1_6TensorINS1_11ArrayEngineIfLm32EEENS1_6LayoutINS2_IJNS2_IJNS3_ILi2EEESO_EEESO_NS3_ILi4EEEEEENS2_IJNS2_IJNS3_ILi1EEESO_EEESQ_NS3_ILi8EEEEEEEEEEEEbRKNSB_6ParamsERT0_S12_iNS2_IJiiiEEERT_ENKUliT_E_clIZSC_ISJ_SX_EbS10_S12_S12_iS13_S15_EUlRS16_iE_EEDaiS16_ENKUlT_E_clIZSC_ISJ_SX_EbS10_S12_S12_iS13_S15_EUlvE0_EEDaS1B_)
$_ZN7cutlass13device_kernelIN5flash19enable_sm80_to_sm89INS1_16FlashAttnBwdSm80INS1_25CollectiveMainloopBwdSm80ILi2ELi2EN4cute5tupleIJNS5_1CILi128EEES8_NS7_ILi64EEEEEENS_10bfloat16_tEfNS_4arch4Sm80ELb0ELb0ELb1ELb1ELb1ELb0ELb0ELb0ELi2ELi4ELi4ELi4ELb0EEENS1_21CollectiveEpilogueBwdISA_SB_SD_Li256ELb1ELb0ELi2EEENS1_19SingleTileSchedulerILb1ELb0ELb0ELi128EEEEEEEEEvNT_6ParamsE$_ZZZN5flash25CollectiveMainloopBwdSm80ILi2ELi2EN4cute5tupleIJNS1_1CILi128EEES4_NS3_ILi64EEEEEEN7cutlass10bfloat16_tEfNS7_4arch4Sm80ELb0ELb0ELb1ELb1ELb1ELb0ELb0ELb0ELi2ELi4ELi4ELi4ELb0EE3mmaINS_16FlashAttnBwdSm80ISB_NS_21CollectiveEpilogueBwdIS6_S8_SA_Li256ELb1ELb0ELi2EEENS_19SingleTileSchedulerILb1ELb0ELb0ELi128EEEE13SharedStorageENS1_6TensorINS1_11ArrayEngineIfLm32EEENS1_6LayoutINS2_IJNS2_IJNS3_ILi2EEESO_EEESO_NS3_ILi4EEEEEENS2_IJNS2_IJNS3_ILi1EEESO_EEESQ_NS3_ILi8EEEEEEEEEEEEbRKNSB_6ParamsERT0_S12_iNS2_IJiiiEEERT_ENKUliT_E_clIZSC_ISJ_SX_EbS10_S12_S12_iS13_S15_EUlRS16_iE_EEDaiS16_ENKUlT_E_clIZSC_ISJ_SX_EbS10_S12_S12_iS13_S15_EUlvE0_EEDaS1B_:
        /* <DEDUP_REMOVED lines=38> */
[----:B-1---5:R-:W-:Y:S05]  /*603c0*/  CALL.REL.NOINC `($_ZN7cutlass13device_kernelIN5flash19enable_sm80_to_sm89INS1_16FlashAttnBwdSm80INS1_25CollectiveMainloopBwdSm80ILi2ELi2EN4cute5tupleIJNS5_1CILi128EEES8_NS7_ILi64EEEEEENS_10bfloat16_tEfNS_4arch4Sm80ELb0ELb0ELb1ELb1ELb1ELb0ELb0ELb0ELi2ELi4ELi4ELi4ELb0EEENS1_21CollectiveEpilogueBwdISA_SB_SD_Li256ELb1ELb0ELi2EEENS1_19SingleTileSchedulerILb1ELb0ELb0ELi128EEEEEEEEEvNT_6ParamsE$_ZN4cute3eso3ESOILb1ELb0EJNS_14ComposedLayoutINS_7SwizzleILi3ELi3ELi3EEENS_1CILi0EEENS_6LayoutINS_5tupleIJNS8_IJNS8_IJNS5_ILi4EEENS5_ILi8EEEEEENS8_IJS9_NS5_ILi1EEEEEEEEENS8_IJNS8_IJNS5_ILi2EEESF_SF_EEENS8_IJSF_NS8_IJS9_SF_EEEEEEEEEEEENS8_IJNS8_IJNS8_IJSF_NS5_ILi64EEEEEENS8_IJNS5_ILi1024EEES6_EEEEEENS8_IJNS8_IJSC_NS5_ILi512EEESA_EEENS8_IJNS5_ILi4096EEENS8_IJNS5_ILi16EEENS5_ILi8192EEEEEEEEEEEEEEEEEEENS_10ViewEngineINS_8smem_ptrIPN7cutlass10bfloat16_tEEEEEEEC2ERKS10_RKS17_) ;  /* 0xfffa865000007944 */ /* 0x022fea0003c3ffff */
[----:B-1----:R1:W5:Y:S04]  /*603d0*/  LD.E R3, [R10.64+0x8] ;  /* 0x000008040a037980 */ /* 0x002368000c101900 */
[----:B------:R1:W5:Y:S01]  /*603e0*/  LDL.64 R86, [R1+0x1428] ;  /* 0x0014280001567983 */ /* 0x0003620000100a00 */
[----:B------:R-:W-:-:S02]  /*603f0*/  MOV R2, R59 ;  /* 0x0000003b00027202 */ /* 0x000fc40000000f00 */
[----:B------:R-:W-:Y:S02]  /*60400*/  MOV R6, 0x60420 ;  /* 0x0006042000067802 */ /* 0x000fe40000000f00 */
[----:B-1---5:R-:W-:Y:S05]  /*60410*/  CALL.REL.NOINC `($_ZN7cutlass13device_kernelIN5flash19enable_sm80_to_sm89INS1_16FlashAttnBwdSm80INS1_25CollectiveMainloopBwdSm80ILi2ELi2EN4cute5tupleIJNS5_1CILi128EEES8_NS7_ILi64EEEEEENS_10bfloat16_tEfNS_4arch4Sm80ELb0ELb0ELb1ELb1ELb1ELb0ELb0ELb0ELi2ELi4ELi4ELi4ELb0EEENS1_21CollectiveEpilogueBwdISA_SB_SD_Li256ELb1ELb0ELi2EEENS1_19SingleTileSchedulerILb1ELb0ELb0ELi128EEEEEEEEEvNT_6ParamsE$_ZN4cute3eso3ESOILb0ELb1EJiNS_1CILi0EEEEEC2ERKiRKS3_) ;  /* 0xfffa822000007944 */ /* 0x022fea0003c3ffff */
[----:B------:R-:W2:Y:S01]  /*60420*/  LDL R8, [R1+0x1428] ;  /* 0x0014280001087983 */ /* 0x000ea20000100800 */
[----:B-1----:R-:W-:Y:S01]  /*60430*/  IMAD.MOV.U32 R3, RZ, RZ, R59 ;  /* 0x000000ffff037224 */ /* 0x002fe200078e003b */
[----:B------:R-:W-:Y:S02]  /*60440*/  MOV R2, R12 ;  /* 0x0000000c00027202 */ /* 0x000fe40000000f00 */
        /* <DEDUP_REMOVED lines=76> */
[----:B------:R-:W-:-:S02]  /*60910*/  MOV R3, R59 ;  /* 0x0000003b00037202 */ /* 0x000fc40000000f00 */
[----:B------:R-:W-:Y:S01]  /*60920*/  MOV R6, 0x60950 ;  /* 0x0006095000067802 */ /* 0x000fe20000000f00 */
[----:B--2---:R1:W-:Y:S04]  /*60930*/  STL [R1+0x1474], R4 ;  /* 0x0014740401007387 */ /* 0x0043e80000100800 */
[----:B-1----:R-:W-:Y:S05]  /*60940*/  CALL.REL.NOINC `($_ZN7cutlass13device_kernelIN5flash19enable_sm80_to_sm89INS1_16FlashAttnBwdSm80INS1_25CollectiveMainloopBwdSm80ILi2ELi2EN4cute5tupleIJNS5_1CILi128EEES8_NS7_ILi64EEEEEENS_10bfloat16_tEfNS_4arch4Sm80ELb0ELb0ELb1ELb1ELb1ELb0ELb0ELb0ELi2ELi4ELi4ELi4ELb0EEENS1_21CollectiveEpilogueBwdISA_SB_SD_Li256ELb1ELb0ELi2EEENS1_19SingleTileSchedulerILb1ELb0ELb0ELi128EEEEEEEEEvNT_6ParamsE$_ZN4cute3eso3ESOILb0ELb0EJiiNS_1CILi72EEENS2_ILi512EEEEEC2ERKiS7_RKS3_RKS4_) ;  /* 0xfffa76f000007944 */ /* 0x002fea0003c3ffff */
        /* <DEDUP_REMOVED lines=8> */
[----:B-1----:R-:W-:Y:S05]  /*609d0*/  CALL.REL.NOINC `($_ZN7cutlass13device_kernelIN5flash19enable_sm80_to_sm89INS1_16FlashAttnBwdSm80INS1_25CollectiveMainloopBwdSm80ILi2ELi2EN4cute5tupleIJNS5_1CILi128EEES8_NS7_ILi64EEEEEENS_10bfloat16_tEfNS_4arch4Sm80ELb0ELb0ELb1ELb1ELb1ELb0ELb0ELb0ELi2ELi4ELi4ELi4ELb0EEENS1_21CollectiveEpilogueBwdISA_SB_SD_Li256ELb1ELb0ELi2EEENS1_19SingleTileSchedulerILb1ELb0ELb0ELi128EEEEEEEEEvNT_6ParamsE$_ZN4cute3eso3ESOILb0ELb0EJiiiNS_1CILi72EEENS2_ILi512EEEEEC2ERKiS7_S7_RKS3_RKS4_) ;  /* 0xfffa794000007944 */ /* 0x002fea0003c3ffff */
        /* <DEDUP_REMOVED lines=16> */
[----:B------:R-:W-:-:S03]  /*60ae0*/  MOV R88, 0x60b30 ;  /* 0x00060b3000587802 */ /* 0x000fc60000000f00 */
[----:B------:R1:W-:Y:S04]  /*60af0*/  STL.U8 [R1+0x1470], RZ ;  /* 0x001470ff01007387 */ /* 0x0003e80000100000 */
[----:B--2---:R1:W-:Y:S04]  /*60b00*/  STL.64 [R1+0x1448], R2 ;  /* 0x0014480201007387 */ /* 0x0043e80000100a00 */
[----:B---3--:R1:W-:Y:S02]  /*60b10*/  STL [R1+0x1450], R4 ;  /* 0x0014500401007387 */ /* 0x0083e40000100800 */
[----:B-1----:R-:W-:Y:S05]  /*60b20*/  CALL.REL.NOINC `($_ZN7cutlass13device_kernelIN5flash19enable_sm80_to_sm89INS1_16FlashAttnBwdSm80INS1_25CollectiveMainloopBwdSm80ILi2ELi2EN4cute5tupleIJNS5_1CILi128EEES8_NS7_ILi64EEEEEENS_10bfloat16_tEfNS_4arch4Sm80ELb0ELb0ELb1ELb1ELb1ELb0ELb0ELb0ELi2ELi4ELi4ELi4ELb0EEENS1_21CollectiveEpilogueBwdISA_SB_SD_Li256ELb1ELb0ELi2EEENS1_19SingleTileSchedulerILb1ELb0ELb0ELi128EEEEEEEEEvNT_6ParamsE$_ZZN4cute6detail16composition_implINS_5tupleIJNS_1CILi8EEENS3_ILi2EEES5_S5_S4_S5_EEENS2_IJNS3_ILi1EEEiiiNS3_ILi72EEENS3_ILi512EEEEEENS2_IJNS2_IJS5_S5_S5_EEES5_NS2_IJNS3_ILi4EEES5_EEEEEENS2_IJNS2_IJS7_S9_S4_EEENS3_ILi4096EEENS2_IJNS3_ILi16EEENS3_ILi8192EEEEEEEEEEEDaRKT_RKT0_RKT1_RKT2_ENKUlRKT_RKT0_E_clISB_SF_EEDaSZ_S12_) ;  /* 0xfffae11000007944 */ /* 0x002fea0003c3ffff */
[----:B------:R-:W-:Y:S02]  /*60b30*/  MOV R76, 0x60b50 ;  /* 0x00060b50004c7802 */ /* 0x000fe40000000f00 */
[----:B-1---5:R-:W-:Y:S05]  /*60b40*/  CALL.REL.NOINC `($_ZN7cutlass13device_kernelIN5flash19enable_sm80_to_sm89INS1_16FlashAttnBwdSm80INS1_25CollectiveMainloopBwdSm80ILi2ELi2EN4cute5tupleIJNS5_1CILi128EEES8_NS7_ILi64EEEEEENS_10bfloat16_tEfNS_4arch4Sm80ELb0ELb0ELb1ELb1ELb1ELb0ELb0ELb0ELi2ELi4ELi4ELi4ELb0EEENS1_21CollectiveEpilogueBwdISA_SB_SD_Li256ELb1ELb0ELi2EEENS1_19SingleTileSchedulerILb1ELb0ELb0ELi128EEEEEEEEEvNT_6ParamsE$_ZZN4cute6detail16composition_implINS_5tupleIJNS_1CILi8EEENS3_ILi2EEES5_S5_S4_S5_EEENS2_IJNS3_ILi1EEEiiiNS3_ILi72EEENS3_ILi512EEEEEENS2_IJNS2_IJS5_S5_S5_EEES5_NS2_IJNS3_ILi4EEES5_EEEEEENS2_IJNS2_IJS7_S9_S4_EEENS3_ILi4096EEENS2_IJNS3_ILi16EEENS3_ILi8192EEEEEEEEEEEDaRKT_RKT0_RKT1_RKT2_ENKUlRKT_RKT0_E_clISD_SJ_EEDaSZ_S12_) ;  /* 0xfffae20000007944 */ /* 0x022fea0003c3ffff */
[----:B-----5:R2:W-:Y:S01]  /*60b50*/  STL.64 [R1+0x1410], R2 ;  /* 0x0014100201007387 */ /* 0x0205e20000100a00 */
[----:B------:R-:W-:-:S03]  /*60b60*/  MOV R6, 0x60b80 ;  /* 0x00060b8000067802 */ /* 0x000fc60000000f00 */
[----:B-12---:R-:W-:Y:S05]  /*60b70*/  CALL.REL.NOINC `($_ZN7cutlass13device_kernelIN5flash19enable_sm80_to_sm89INS1_16FlashAttnBwdSm80INS1_25CollectiveMainloopBwdSm80ILi2ELi2EN4cute5tupleIJNS5_1CILi128EEES8_NS7_ILi64EEEEEENS_10bfloat16_tEfNS_4arch4Sm80ELb0ELb0ELb1ELb1ELb1ELb0ELb0ELb0ELi2ELi4ELi4ELi4ELb0EEENS1_21CollectiveEpilogueBwdISA_SB_SD_Li256ELb1ELb0ELi2EEENS1_19SingleTileSchedulerILb1ELb0ELb0ELi128EEEEEEEEEvNT_6ParamsE$_ZN4cute3eso3ESOILb0ELb0EJNS_5tupleIJNS_1CILi1EEENS3_ILi512EEEiEEENS3_ILi4096EEENS2_IJNS2_IJiiEEENS3_ILi8192EEEEEEEEC2ERKS6_RKS7_RKSA_) ;  /* 0xfffa652000007944 */ /* 0x006fea0003c3ffff */
[----:B-1----:R1:W5:Y:S04]  /*60b80*/  LDL R5, [R1+0x1430] ;  /* 0x0014300001057983 */ /* 0x0023680000100800 */
[----:B------:R1:W5:Y:S01]  /*60b90*/  LDL.64 R2, [R1+0x1428] ;  /* 0x0014280001027983 */ /* 0x0003620000100a00 */
[----:B------:R-:W-:-:S03]  /*60ba0*/  MOV R6, 0x60bc0 ;  /* 0x00060bc000067802 */ /* 0x000fc60000000f00 */
[----:B-1---5:R-:W-:Y:S05]  /*60bb0*/  CALL.REL.NOINC `($_ZN7cutlass13device_kernelIN5flash19enable_sm80_to_sm89INS1_16FlashAttnBwdSm80INS1_25CollectiveMainloopBwdSm80ILi2ELi2EN4cute5tupleIJNS5_1CILi128EEES8_NS7_ILi64EEEEEENS_10bfloat16_tEfNS_4arch4Sm80ELb0ELb0ELb1ELb1ELb1ELb0ELb0ELb0ELi2ELi4ELi4ELi4ELb0EEENS1_21CollectiveEpilogueBwdISA_SB_SD_Li256ELb1ELb0ELi2EEENS1_19SingleTileSchedulerILb1ELb0ELb0ELi128EEEEEEEEEvNT_6ParamsE$_ZN4cute5tupleIJNS0_IJNS0_IJNS_1CILi2EEES2_S2_EEES2_NS0_IJNS0_IJS2_S2_EEES2_EEEEEENS0_IJNS0_IJNS1_ILi1EEENS1_ILi512EEEiEEENS1_ILi4096EEENS0_IJNS0_IJiiEEENS1_ILi8192EEEEEEEEEEEC2ERKS6_RKSE_) ;  /* 0xfffab04000007944 */ /* 0x022fea0003c3ffff */
[----:B------:R1:W5:Y:S04]  /*60bc0*/  LDL R4, [R1+0x1430] ;  /* 0x0014300001047983 */ /* 0x0003680000100800 */
[----:B------:R1:W5:Y:S01]  /*60bd0*/  LDL.64 R2, [R1+0x1428] ;  /* 0x0014280001027983 */ /* 0x0003620000100a00 */
[----:B------:R-:W-:-:S05]  /*60be0*/  LEA.HI R6, R13, R13, RZ, 0x1d ;  /* 0x0000000d0d067211 */ /* 0x000fca00078fe8ff */
[----:B------:R-:W-:Y:S01]  /*60bf0*/  IMAD.U32 R8, R11, 0x2, R6 ;  /* 0x000000020b087824 */ /* 0x000fe200078e0006 */
[----:B------:R-:W-:-:S04]  /*60c00*/  MOV R6, 0x60c30 ;  /* 0x00060c3000067802 */ /* 0x000fc80000000f00 */
[----:B------:R1:W-:Y:S03]  /*60c10*/  STL [R1+0x1420], R8 ;  /* 0x0014200801007387 */ /* 0x0003e60000100800 */
[----:B-1---5:R-:W-:Y:S05]  /*60c20*/  CALL.REL.NOINC `($_ZN7cutlass13device_kernelIN5flash19enable_sm80_to_sm89INS1_16FlashAttnBwdSm80INS1_25CollectiveMainloopBwdSm80ILi2ELi2EN4cute5tupleIJNS5_1CILi128EEES8_NS7_ILi64EEEEEENS_10bfloat16_tEfNS_4arch4Sm80ELb0ELb0ELb1ELb1ELb1ELb0ELb0ELb0ELi2ELi4ELi4ELi4ELb0EEENS1_21CollectiveEpilogueBwdISA_SB_SD_Li256ELb1ELb0ELi2EEENS1_19SingleTileSchedulerILb1ELb0ELb0ELi128EEEEEEEEEvNT_6ParamsE$_ZN4cute3eso3ESOILb0ELb0EJNS_6LayoutINS_5tupleIJNS3_IJNS_1CILi2EEES5_S5_EEES5_NS3_IJNS3_IJS5_S5_EEES5_EEEEEENS3_IJNS3_IJNS4_ILi1EEENS4_ILi512EEEiEEENS4_ILi4096EEENS3_IJNS3_IJiiEEENS4_ILi8192EEEEEEEEEEEjEEC2ERKSI_RKj) ;  /* 0xfffa6b2000007944 */ /* 0x022fea0003c3ffff */
        /* <DEDUP_REMOVED lines=9> */
[----:B-1----:R-:W-:Y:S05]  /*60cc0*/  CALL.REL.NOINC `($_ZN7cutlass13device_kernelIN5flash19enable_sm80_to_sm89INS1_16FlashAttnBwdSm80INS1_25CollectiveMainloopBwdSm80ILi2ELi2EN4cute5tupleIJNS5_1CILi128EEES8_NS7_ILi64EEEEEENS_10bfloat16_tEfNS_4arch4Sm80ELb0ELb0ELb1ELb1ELb1ELb0ELb0ELb0ELi2ELi4ELi4ELi4ELb0EEENS1_21CollectiveEpilogueBwdISA_SB_SD_Li256ELb1ELb0ELi2EEENS1_19SingleTileSchedulerILb1ELb0ELb0ELi128EEEEEEEEEvNT_6ParamsE$_ZN4cute3eso3ESOILb0ELb0EJNS_6LayoutINS_5tupleIJNS3_IJNS_1CILi2EEES5_S5_EEES5_NS3_IJNS3_IJS5_S5_EEES5_EEEEEENS3_IJNS3_IJNS4_ILi1EEENS4_ILi512EEEiEEENS4_ILi4096EEENS3_IJNS3_IJiiEEENS4_ILi8192EEEEEEEEEEENS_10ViewEngineINS_8smem_ptrIPN7cutlass10bfloat16_tEEEEEEEC2ERKSI_RKSP_) ;  /* 0xfffa69f000007944 */ /* 0x002fea0003c3ffff */
[----:B-1----:R1:W5:Y:S04]  /*60cd0*/  LDL R5, [R1+0x142c] ;  /* 0x00142c0001057983 */ /* 0x0023680000100800 */
[----:B------:R1:W5:Y:S01]  /*60ce0*/  LDL R3, [R1+0x1430] ;  /* 0x0014300001037983 */ /* 0x0003620000100800 */
[----:B------:R-:W-:-:S03]  /*60cf0*/  MOV R4, 0x60d10 ;  /* 0x00060d1000047802 */ /* 0x000fc60000000f00 */
[----:B-1---5:R-:W-:Y:S05]  /*60d00*/  CALL.REL.NOINC `($_ZN7cutlass13device_kernelIN5flash19enable_sm80_to_sm89INS1_16FlashAttnBwdSm80INS1_25CollectiveMainloopBwdSm80ILi2ELi2EN4cute5tupleIJNS5_1CILi128EEES8_NS7_ILi64EEEEEENS_10bfloat16_tEfNS_4arch4Sm80ELb0ELb0ELb1ELb1ELb1ELb0ELb0ELb0ELi2ELi4ELi4ELi4ELb0EEENS1_21CollectiveEpilogueBwdISA_SB_SD_Li256ELb1ELb0ELi2EEENS1_19SingleTileSchedulerILb1ELb0ELb0ELi128EEEEEEEEEvNT_6ParamsE$_ZZN4cute4takeILi1ELi3ENS_5tupleIJNS1_IJNS_1CILi1EEENS2_ILi512EEEiEEENS2_ILi4096EEENS1_IJNS1_IJiiEEENS2_ILi8192EEEEEEEEEEEDaRKT1_ENKUlDpRKT_E_clIJS6_S9_EEEDaSH_) ;  /* 0xfffacd9000007944 */ /* 0x022fea0003c3ffff */
[----:B-----5:R2:W-:Y:S01]  /*60d10*/  STL.64 [R1+0x1410], R2 ;  /* 0x0014100201007387 */ /* 0x0205e20000100a00 */
[----:B------:R-:W-:-:S03]  /*60d20*/  MOV R4, 0x60d40 ;  /* 0x00060d4000047802 */ /* 0x000fc60000000f00 */
[----:B-12---:R-:W-:Y:S05]  /*60d30*/  CALL.REL.NOINC `($_ZN7cutlass13device_kernelIN5flash19enable_sm80_to_sm89INS1_16FlashAttnBwdSm80INS1_25CollectiveMainloopBwdSm80ILi2ELi2EN4cute5tupleIJNS5_1CILi128EEES8_NS7_ILi64EEEEEENS_10bfloat16_tEfNS_4arch4Sm80ELb0ELb0ELb1ELb1ELb1ELb0ELb0ELb0ELi2ELi4ELi4ELi4ELb0EEENS1_21CollectiveEpilogueBwdISA_SB_SD_Li256ELb1ELb0ELi2EEENS1_19SingleTileSchedulerILb1ELb0ELb0ELi128EEEEEEEEEvNT_6ParamsE$_ZZN4cute16flatten_to_tupleINS_5tupleIJNS_1CILi4096EEENS1_IJNS1_IJiiEEENS2_ILi8192EEEEEEEEEEEDaRKT_ENKUlRKT_E_clIS6_EEDaSD_) ;  /* 0xfffaca6000007944 */ /* 0x006fea0003c3ffff */
[----:B-----5:R2:W-:Y:S01]  /*60d40*/  STL.64 [R1+0x1428], R2 ;  /* 0x0014280201007387 */ /* 0x0205e20000100a00 */
[----:B------:R-:W-:-:S03]  /*60d50*/  MOV R4, 0x60d70 ;  /* 0x00060d7000047802 */ /* 0x000fc60000000f00 */
[----:B-12---:R-:W-:Y:S05]  /*60d60*/  CALL.REL.NOINC `($_ZN7cutlass13device_kernelIN5flash19enable_sm80_to_sm89INS1_16FlashAttnBwdSm80INS1_25CollectiveMainloopBwdSm80ILi2ELi2EN4cute5tupleIJNS5_1CILi128EEES8_NS7_ILi64EEEEEENS_10bfloat16_tEfNS_4arch4Sm80ELb0ELb0ELb1ELb1ELb1ELb0ELb0ELb0ELi2ELi4ELi4ELi4ELb0EEENS1_21CollectiveEpilogueBwdISA_SB_SD_Li256ELb1ELb0ELi2EEENS1_19SingleTileSchedulerILb1ELb0ELb0ELi128EEEEEEEEEvNT_6ParamsE$_ZZN4cute12filter_tupleINS_5tupleIJNS_1CILi4096EEENS1_IJNS1_IJiiEEENS2_ILi8192EEEEEEEEEZNS_16flatten_to_tupleIS7_EEDaRKT_EUlRKT_E_EEDaSB_OT0_ENKUlDpSE_E_clIJNS1_IJS3_EEENS1_IJiiS5_EEEEEEDaSI_) ;  /* 0xfffac11000007944 */ /* 0x006fea0003c3ffff */
        /* <DEDUP_REMOVED lines=21> */
[----:B--2--5:R-:W-:Y:S05]  /*60ec0*/  CALL.REL.NOINC `($_ZN7cutlass13device_kernelIN5flash19enable_sm80_to_sm89INS1_16FlashAttnBwdSm80INS1_25CollectiveMainloopBwdSm80ILi2ELi2EN4cute5tupleIJNS5_1CILi128EEES8_NS7_ILi64EEEEEENS_10bfloat16_tEfNS_4arch4Sm80ELb0ELb0ELb1ELb1ELb1ELb0ELb0ELb0ELi2ELi4ELi4ELi4ELb0EEENS1_21CollectiveEpilogueBwdISA_SB_SD_Li256ELb1ELb0ELi2EEENS1_19SingleTileSchedulerILb1ELb0ELb0ELi128EEEEEEEEEvNT_6ParamsE$_ZN4cute3eso3ESOILb1ELb0EJNS_14ComposedLayoutINS_7SwizzleILi3ELi3ELi3EEENS_1CILi0EEENS_6LayoutINS_5tupleIJNS8_IJNS8_IJNS5_ILi4EEENS5_ILi8EEEEEENS8_IJNS5_ILi2EEENS5_ILi1EEEEEEEEENS8_IJNS8_IJSC_SC_EEESB_EEEEEENS8_IJNS8_IJNS8_IJNS5_ILi128EEESD_EEENS8_IJSA_S6_EEEEEENS8_IJNS8_IJNS5_ILi64EEENS5_ILi512EEEEEENS8_IJNS5_ILi16EEENS5_ILi1024EEEEEEEEEEEEEEEENS_10ViewEngineINS_8smem_ptrIPN7cutlass10bfloat16_tEEEEEEEC2ERKSW_RKS13_) ;  /* 0xfffa7b0000007944 */ /* 0x024fea0003c3ffff */
[----:B-1----:R1:W5:Y:S04]  /*60ed0*/  LD.E R3, [R10.64+0xc] ;  /* 0x00000c040a037980 */ /* 0x002368000c101900 */
[----:B------:R1:W5:Y:S01]  /*60ee0*/  LDL.64 R86, [R1+0x1428] ;  /* 0x0014280001567983 */ /* 0x0003620000100a00 */
[----:B------:R-:W-:Y:S02]  /*60ef0*/  MOV R2, R59 ;  /* 0x0000003b00027202 */ /* 0x000fe40000000f00 */
        /* <DEDUP_REMOVED lines=32> */
[----:B--2--5:R-:W-:Y:S05]  /*61100*/  CALL.REL.NOINC `($_ZN7cutlass13device_kernelIN5flash19enable_sm80_to_sm89INS1_16FlashAttnBwdSm80INS1_25CollectiveMainloopBwdSm80ILi2ELi2EN4cute5tupleIJNS5_1CILi128EEES8_NS7_ILi64EEEEEENS_10bfloat16_tEfNS_4arch4Sm80ELb0ELb0ELb1ELb1ELb1ELb0ELb0ELb0ELi2ELi4ELi4ELi4ELb0EEENS1_21CollectiveEpilogueBwdISA_SB_SD_Li256ELb1ELb0ELi2EEENS1_19SingleTileSchedulerILb1ELb0ELb0ELi128EEEEEEEEEvNT_6ParamsE$_ZZN4cute13to_mixed_bitsINS_5tupleIJNS1_IJNS_1CILi4EEENS2_ILi8EEEEEENS2_ILi2EEENS2_ILi1EEEEEENS1_IJNS1_IJNS2_ILi128EEENS2_ILi0EEEEEES4_SA_EEENS1_IJNS1_IJiiEEEiSA_EEEEEDaRKT_RKT0_RKT1_ENKUlRKT_RKT0_RKT1_E_clIS5_SB_SD_EEDaSQ_ST_SW_) ;  /* 0xfffac09000007944 */ /* 0x024fea0003c3ffff */
[----:B------:R-:W-:Y:S02]  /*61110*/  MOV R6, 0x61130 ;  /* 0x0006113000067802 */ /* 0x000fe40000000f00 */
[----:B------:R-:W-:Y:S05]  /*61120*/  CALL.REL.NOINC `($_ZN7cutlass13device_kernelIN5flash19enable_sm80_to_sm89INS1_16FlashAttnBwdSm80INS1_25CollectiveMainloopBwdSm80ILi2ELi2EN4cute5tupleIJNS5_1CILi128EEES8_NS7_ILi64EEEEEENS_10bfloat16_tEfNS_4arch4Sm80ELb0ELb0ELb1ELb1ELb1ELb0ELb0ELb0ELi2ELi4ELi4ELi4ELb0EEENS1_21CollectiveEpilogueBwdISA_SB_SD_Li256ELb1ELb0ELi2EEENS1_19SingleTileSchedulerILb1ELb0ELb0ELi128EEEEEEEEEvNT_6ParamsE$_ZZN4cute13to_mixed_bitsINS_5tupleIJNS1_IJNS_1CILi4EEENS2_ILi8EEEEEENS2_ILi2EEENS2_ILi1EEEEEENS1_IJNS1_IJNS2_ILi128EEENS2_ILi0EEEEEES4_SA_EEENS1_IJNS1_IJiiEEEiSA_EEEEEDaRKT_RKT0_RKT1_ENKUlRKT_RKT0_RKT1_E_clIS6_S4_iEEDaSQ_ST_SW_) ;  /* 0xfffac0f000007944 */ /* 0x000fea0003c3ffff */
[----:B------:R-:W-:Y:S02]  /*61130*/  MOV R5, R2 ;  /* 0x0000000200057202 */ /* 0x000fe40000000f00 */
[----:B------:R-:W-:Y:S02]  /*61140*/  MOV R2, 0x61160 ;  /* 0x0006116000027802 */ /* 0x000fe40000000f00 */
[----:B------:R-:W-:Y:S05]  /*61150*/  CALL.REL.NOINC `($_ZN7cutlass13device_kernelIN5flash19enable_sm80_to_sm89INS1_16FlashAttnBwdSm80INS1_25CollectiveMainloopBwdSm80ILi2ELi2EN4cute5tupleIJNS5_1CILi128EEES8_NS7_ILi64EEEEEENS_10bfloat16_tEfNS_4arch4Sm80ELb0ELb0ELb1ELb1ELb1ELb0ELb0ELb0ELi2ELi4ELi4ELi4ELb0EEENS1_21CollectiveEpilogueBwdISA_SB_SD_Li256ELb1ELb0ELi2EEENS1_19SingleTileSchedulerILb1ELb0ELb0ELi128EEEEEEEEEvNT_6ParamsE$_ZZN4cute13to_mixed_bitsINS_5tupleIJNS1_IJNS_1CILi4EEENS2_ILi8EEEEEENS2_ILi2EEENS2_ILi1EEEEEENS1_IJNS1_IJNS2_ILi128EEENS2_ILi0EEEEEES4_SA_EEENS1_IJNS1_IJiiEEEiSA_EEEEEDaRKT_RKT0_RKT1_ENKUlDpRKT_E_clIJNS_9MixedBitsILj0ELj384EEENSU_ILj0ELj8EEENS2_ILj0EEEEEEDaSR_) ;  /* 0xfffac00000007944 */ /* 0x000fea0003c3ffff */
        /* <DEDUP_REMOVED lines=11> */
[----:B-1----:R-:W-:Y:S05]  /*61210*/  CALL.REL.NOINC `($_ZN7cutlass13device_kernelIN5flash19enable_sm80_to_sm89INS1_16FlashAttnBwdSm80INS1_25CollectiveMainloopBwdSm80ILi2ELi2EN4cute5tupleIJNS5_1CILi128EEES8_NS7_ILi64EEEEEENS_10bfloat16_tEfNS_4arch4Sm80ELb0ELb0ELb1ELb1ELb1ELb0ELb0ELb0ELi2ELi4ELi4ELi4ELb0EEENS1_21CollectiveEpilogueBwdISA_SB_SD_Li256ELb1ELb0ELi2EEENS1_19SingleTileSchedulerILb1ELb0ELb0ELi128EEEEEEEEEvNT_6ParamsE$_ZN4cute3eso3ESOILb1ELb0EJNS_1CILi8EEEiiEEC2ERKS3_RKiS8_) ;  /* 0xfffa82a000007944 */ /* 0x002fea0003c3ffff */
[----:B-1----:R1:W5:Y:S01]  /*61220*/  LDL.64 R2, [R1+0x1428] ;  /* 0x0014280001027983 */ /* 0x0023620000100a00 */
[----:B------:R-:W-:Y:S01]  /*61230*/  IMAD.MOV.U32 R5, RZ, RZ, 0x48 ;  /* 0x00000048ff057424 */ /* 0x000fe200078e00ff */
[----:B------:R-:W-:Y:S02]  /*61240*/  LOP3.LUT P0, RZ, R11, 0x8, RZ, 0xc0, !PT ;  /* 0x000000080bff7812 */ /* 0x000fe4000780c0ff */
[----:B------:R-:W-:Y:S02]  /*61250*/  MOV R6, 0x61280 ;  /* 0x0006128000067802 */ /* 0x000fe40000000f00 */
[----:B------:R-:W-:-:S04]  /*61260*/  SEL R5, R5, 0x38, !P0 ;  /* 0x0000003805057807 */ /* 0x000fc80004000000 */
[----:B-1---5:R-:W-:Y:S05]  /*61270*/  CALL.REL.NOINC `($_ZN7cutlass13device_kernelIN5flash19enable_sm80_to_sm89INS1_16FlashAttnBwdSm80INS1_25CollectiveMainloopBwdSm80ILi2ELi2EN4cute5tupleIJNS5_1CILi128EEES8_NS7_ILi64EEEEEENS_10bfloat16_tEfNS_4arch4Sm80ELb0ELb0ELb1ELb1ELb1ELb0ELb0ELb0ELi2ELi4ELi4ELi4ELb0EEENS1_21CollectiveEpilogueBwdISA_SB_SD_Li256ELb1ELb0ELi2EEENS1_19SingleTileSchedulerILb1ELb0ELb0ELi128EEEEEEEEEvNT_6ParamsE$_ZN4cute3eso3ESOILb0ELb1EJiNS_1CILi144EEENS2_ILi288EEEEEC2ERKiRKS3_RKS4_) ;  /* 0xfffa741000007944 */ /* 0x022fea0003c3ffff */
[----:B-1----:R-:W2:Y:S01]  /*61280*/  LDL R4, [R1+0x1428] ;  /* 0x0014280001047983 */ /* 0x002ea20000100800 */
[----:B------:R-:W-:-:S03]  /*61290*/  MOV R6, 0x612c0 ;  /* 0x000612c000067802 */ /* 0x000fc60000000f00 */
[----:B--2---:R1:W-:Y:S04]  /*612a0*/  STL [R1+0x1470], R4 ;  /* 0x0014700401007387 */ /* 0x0043e80000100800 */
[----:B-1----:R-:W-:Y:S05]  /*612b0*/  CALL.REL.NOINC `($_ZN7cutlass13device_kernelIN5flash19enable_sm80_to_sm89INS1_16FlashAttnBwdSm80INS1_25CollectiveMainloopBwdSm80ILi2ELi2EN4cute5tupleIJNS5_1CILi128EEES8_NS7_ILi64EEEEEENS_10bfloat16_tEfNS_4arch4Sm80ELb0ELb0ELb1ELb1ELb1ELb0ELb0ELb0ELi2ELi4ELi4ELi4ELb0EEENS1_21CollectiveEpilogueBwdISA_SB_SD_Li256ELb1ELb0ELi2EEENS1_19SingleTileSchedulerILb1ELb0ELb0ELi128EEEEEEEEEvNT_6ParamsE$_ZN4cute3eso3ESOILb1ELb0EJNS_1CILi1EEENS_5tupleIJNS2_ILi8EEEiiEEENS2_ILi64EEENS4_IJiNS2_ILi144EEENS2_ILi288EEEEEENS2_ILi512EEEEEC2ERKS3_RKS6_RKS7_RKSA_RKSB_) ;  /* 0xfffa7cb000007944 */ /* 0x002fea0003c3ffff */
[----:B-1----:R1:W5:Y:S04]  /*612c0*/  LDL R5, [R1+0x1430] ;  /* 0x0014300001057983 */ /* 0x0023680000100800 */
[----:B------:R1:W5:Y:S01]  /*612d0*/  LDL.64 R2, [R1+0x1428] ;  /* 0x0014280001027983 */ /* 0x0003620000100a00 */
[----:B------:R-:W-:-:S03]  /*612e0*/  MOV R6, 0x61300 ;  /* 0x0006130000067802 */ /* 0x000fc60000000f00 */
[----:B-1---5:R-:W-:Y:S05]  /*612f0*/  CALL.REL.NOINC `($_ZN7cutlass13device_kernelIN5flash19enable_sm80_to_sm89INS1_16FlashAttnBwdSm80INS1_25CollectiveMainloopBwdSm80ILi2ELi2EN4cute5tupleIJNS5_1CILi128EEES8_NS7_ILi64EEEEEENS_10bfloat16_tEfNS_4arch4Sm80ELb0ELb0ELb1ELb1ELb1ELb0ELb0ELb0ELi2ELi4ELi4ELi4ELb0EEENS1_21CollectiveEpilogueBwdISA_SB_SD_Li256ELb1ELb0ELi2EEENS1_19SingleTileSchedulerILb1ELb0ELb0ELi128EEEEEEEEEvNT_6ParamsE$_ZN4cute5tupleIJNS0_IJNS_1CILi8EEENS0_IJNS1_ILi2EEES3_S3_EEENS1_ILi1EEES4_S5_EEENS0_IJS5_NS0_IJS2_iiEEENS1_ILi64EEENS0_IJiNS1_ILi144EEENS1_ILi288EEEEEENS1_ILi512EEEEEEEEC2ERKS6_RKSD_) ;  /* 0xfffaadf000007944 */ /* 0x022fea0003c3ffff */
[----:B------:R1:W5:Y:S04]  /*61300*/  LDL R6, [R1+0x1430] ;  /* 0x0014300001067983 */ /* 0x0003680000100800 */
[----:B------:R1:W5:Y:S01]  /*61310*/  LDL.64 R2, [R1+0x1428] ;  /* 0x0014280001027983 */ /* 0x0003620000100a00 */
[----:B------:R-:W-:-:S03]  /*61320*/  MOV R4, 0x61340 ;  /* 0x0006134000047802 */ /* 0x000fc60000000f00 */
[----:B-1---5:R-:W-:Y:S05]  /*61330*/  CALL.REL.NOINC `($_ZN7cutlass13device_kernelIN5flash19enable_sm80_to_sm89INS1_16FlashAttnBwdSm80INS1_25CollectiveMainloopBwdSm80ILi2ELi2EN4cute5tupleIJNS5_1CILi128EEES8_NS7_ILi64EEEEEENS_10bfloat16_tEfNS_4arch4Sm80ELb0ELb0ELb1ELb1ELb1ELb0ELb0ELb0ELi2ELi4ELi4ELi4ELb0EEENS1_21CollectiveEpilogueBwdISA_SB_SD_Li256ELb1ELb0ELi2EEENS1_19SingleTileSchedulerILb1ELb0ELb0ELi128EEEEEEEEEvNT_6ParamsE$_ZZN4cute7flattenINS_5tupleIJNS_1CILi1EEENS1_IJNS2_ILi8EEEiiEEENS2_ILi64EEENS1_IJiNS2_ILi144EEENS2_ILi288EEEEEENS2_ILi512EEEEEEEEDaRKT_ENKUlRKT_E_clIS5_EEDaSH_) ;  /* 0xfffaf0d000007944 */ /* 0x022fea0003c3ffff */
[----:B------:R1:W-:Y:S01]  /*61340*/  STL.64 [R1+0x1428], R2 ;  /* 0x0014280201007387 */ /* 0x0003e20000100a00 */
[----:B------:R-:W-:-:S02]  /*61350*/  MOV R5, R6 ;  /* 0x0000000600057202 */ /* 0x000fc40000000f00 */
[----:B------:R-:W-:Y:S02]  /*61360*/  MOV R4, 0x61380 ;  /* 0x0006138000047802 */ /* 0x000fe40000000f00 */
[----:B-1----:R-:W-:Y:S05]  /*61370*/  CALL.REL.NOINC `($_ZN7cutlass13device_kernelIN5flash19enable_sm80_to_sm89INS1_16FlashAttnBwdSm80INS1_25CollectiveMainloopBwdSm80ILi2ELi2EN4cute5tupleIJNS5_1CILi128EEES8_NS7_ILi64EEEEEENS_10bfloat16_tEfNS_4arch4Sm80ELb0ELb0ELb1ELb1ELb1ELb0ELb0ELb0ELi2ELi4ELi4ELi4ELb0EEENS1_21CollectiveEpilogueBwdISA_SB_SD_Li256ELb1ELb0ELi2EEENS1_19SingleTileSchedulerILb1ELb0ELb0ELi128EEEEEEEEEvNT_6ParamsE$_ZZN4cute7flattenINS_5tupleIJNS_1CILi1EEENS1_IJNS2_ILi8EEEiiEEENS2_ILi64EEENS1_IJiNS2_ILi144EEENS2_ILi288EEEEEENS2_ILi512EEEEEEEEDaRKT_ENKUlRKT_E_clIS9_EEDaSH_) ;  /* 0xfffaf0b000007944 */ /* 0x002fea0003c3ffff */
[----:B------:R1:W-:Y:S01]  /*61380*/  STL [R1+0x1410], R2 ;  /* 0x0014100201007387 */ /* 0x0003e20000100800 */
[----:B------:R-:W-:-:S03]  /*61390*/  MOV R4, 0x613b0 ;  /* 0x000613b000047802 */ /* 0x000fc60000000f00 */
[----:B-1----:R-:W-:Y:S05]  /*613a0*/  CALL.REL.NOINC `($_ZN7cutlass13device_kernelIN5flash19enable_sm80_to_sm89INS1_16FlashAttnBwdSm80INS1_25CollectiveMainloopBwdSm80ILi2ELi2EN4cute5tupleIJNS5_1CILi128EEES8_NS7_ILi64EEEEEENS_10bfloat16_tEfNS_4arch4Sm80ELb0ELb0ELb1ELb1ELb1ELb0ELb0ELb0ELi2ELi4ELi4ELi4ELb0EEENS1_21CollectiveEpilogueBwdISA_SB_SD_Li256ELb1ELb0ELi2EEENS1_19SingleTileSchedulerILb1ELb0ELb0ELi128EEEEEEEEEvNT_6ParamsE$_ZZN4cute12filter_tupleINS_5tupleIJNS_1CILi1EEENS1_IJNS2_ILi8EEEiiEEENS2_ILi64EEENS1_IJiNS2_ILi144EEENS2_ILi288EEEEEENS2_ILi512EEEEEEZNS_7flattenISB_EEDaRKT_EUlRKT_E_EEDaSF_OT0_ENKUlDpSI_E_clIJNS1_IJS3_EEES5_NS1_IJS6_EEES9_NS1_IJSA_EEEEEEDaSM_) ;  /* 0xfffab94000007944 */ /* 0x002fea0003c3ffff */
[----:B------:R-:W-:Y:S02]  /*613b0*/  MOV R6, 0x613d0 ;  /* 0x000613d000067802 */ /* 0x000fe40000000f00 */
[----:B--2--5:R-:W-:Y:S05]  /*613c0*/  CALL.REL.NOINC `($_ZN7cutlass13device_kernelIN5flash19enable_sm80_to_sm89INS1_16FlashAttnBwdSm80INS1_25CollectiveMainloopBwdSm80ILi2ELi2EN4cute5tupleIJNS5_1CILi128EEES8_NS7_ILi64EEEEEENS_10bfloat16_tEfNS_4arch4Sm80ELb0ELb0ELb1ELb1ELb1ELb0ELb0ELb0ELi2ELi4ELi4ELi4ELb0EEENS1_21CollectiveEpilogueBwdISA_SB_SD_Li256ELb1ELb0ELi2EEENS1_19SingleTileSchedulerILb1ELb0ELb0ELi128EEEEEEEEEvNT_6ParamsE$_ZN4cute3eso3ESOILb0ELb1EJiNS_1CILi144EEENS2_ILi512EEEEEC2ERKiRKS3_RKS4_) ;  /* 0xfffa731000007944 */ /* 0x024fea0003c3ffff */
[----:B------:R-:W2:Y:S01]  /*613d0*/  LDL R6, [R1+0x1428] ;  /* 0x0014280001067983 */ /* 0x000ea20000100800 */
[----:B-1----:R-:W-:Y:S02]  /*613e0*/  MOV R4, R12 ;  /* 0x0000000c00047202 */ /* 0x002fe40000000f00 */
[----:B------:R-:W-:Y:S01]  /*613f0*/  MOV R8, 0x61420 ;  /* 0x0006142000087802 */ /* 0x000fe20000000f00 */
[----:B--2---:R1:W-:Y:S04]  /*61400*/  STL [R1+0x145c], R6 ;  /* 0x00145c0601007387 */ /* 0x0043e80000100800 */
[----:B-1----:R-:W-:Y:S05]  /*61410*/  CALL.REL.NOINC `($_ZN7cutlass13device_kernelIN5flash19enable_sm80_to_sm89INS1_16FlashAttnBwdSm80INS1_25CollectiveMainloopBwdSm80ILi2ELi2EN4cute5tupleIJNS5_1CILi128EEES8_NS7_ILi64EEEEEENS_10bfloat16_tEfNS_4arch4Sm80ELb0ELb0ELb1ELb1ELb1ELb0ELb0ELb0ELi2ELi4ELi4ELi4ELb0EEENS1_21CollectiveEpilogueBwdISA_SB_SD_Li256ELb1ELb0ELi2EEENS1_19SingleTileSchedulerILb1ELb0ELb0ELi128EEEEEEEEEvNT_6ParamsE$_ZN4cute3eso3ESOILb0ELb0EJiiNS_1CILi144EEENS2_ILi512EEEEEC2ERKiS7_RKS3_RKS4_) ;  /* 0xfffa6bb000007944 */ /* 0x002fea0003c3ffff */
[----:B-1----:R-:W2:Y:S01]  /*61420*/  LDL.64 R4, [R1+0x1428] ;  /* 0x0014280001047983 */ /* 0x002ea20000100a00 */
[----:B------:R-:W-:Y:S01]  /*61430*/  IMAD.MOV.U32 R3, RZ, RZ, R7 ;  /* 0x000000ffff037224 */ /* 0x000fe200078e0007 */
[----:B------:R-:W-:Y:S02]  /*61440*/  IADD3 R8, R57, 0xd8, RZ ;  /* 0x000000d839087810 */ /* 0x000fe40007ffe0ff */
[----:B------:R-:W-:Y:S01]  /*61450*/  MOV R6, 0x61490 ;  /* 0x0006149000067802 */ /* 0x000fe20000000f00 */
[----:B--2---:R1:W-:Y:S04]  /*61460*/  STL [R1+0x1454], R4 ;  /* 0x0014540401007387 */ /* 0x0043e80000100800 */
[----:B------:R1:W-:Y:S02]  /*61470*/  STL [R1+0x1458], R5 ;  /* 0x0014580501007387 */ /* 0x0003e40000100800 */
[----:B-1----:R-:W-:Y:S05]  /*61480*/  CALL.REL.NOINC `($_ZN7cutlass13device_kernelIN5flash19enable_sm80_to_sm89INS1_16FlashAttnBwdSm80INS1_25CollectiveMainloopBwdSm80ILi2ELi2EN4cute5tupleIJNS5_1CILi128EEES8_NS7_ILi64EEEEEENS_10bfloat16_tEfNS_4arch4Sm80ELb0ELb0ELb1ELb1ELb1ELb0ELb0ELb0ELi2ELi4ELi4ELi4ELb0EEENS1_21CollectiveEpilogueBwdISA_SB_SD_Li256ELb1ELb0ELi2EEENS1_19SingleTileSchedulerILb1ELb0ELb0ELi128EEEEEEEEEvNT_6ParamsE$_ZN4cute3eso3ESOILb0ELb0EJiiiNS_1CILi144EEENS2_ILi512EEEEEC2ERKiS7_S7_RKS3_RKS4_) ;  /* 0xfffa6de000007944 */ /* 0x002fea0003c3ffff */
[----:B-1----:R-:W2:Y:S04]  /*61490*/  LDL.64 R2, [R1+0x1410] ;  /* 0x0014100001027983 */ /* 0x002ea80000100a00 */
[----:B------:R-:W3:Y:S01]  /*614a0*/  LDL R6, [R1+0x1418] ;  /* 0x0014180001067983 */ /* 0x000ee20000100800 */
[----:B------:R-:W-:-:S03]  /*614b0*/  MOV R4, 0x614f0 ;  /* 0x000614f000047802 */ /* 0x000fc60000000f00 */
[----:B--2---:R1:W-:Y:S04]  /*614c0*/  STL.64 [R1+0x1428], R2 ;  /* 0x0014280201007387 */ /* 0x0043e80000100a00 */
[----:B---3--:R1:W-:Y:S02]  /*614d0*/  STL [R1+0x1430], R6 ;  /* 0x0014300601007387 */ /* 0x0083e40000100800 */
[----:B-1----:R-:W-:Y:S05]  /*614e0*/  CALL.REL.NOINC `($_ZN7cutlass13device_kernelIN5flash19enable_sm80_to_sm89INS1_16FlashAttnBwdSm80INS1_25CollectiveMainloopBwdSm80ILi2ELi2EN4cute5tupleIJNS5_1CILi128EEES8_NS7_ILi64EEEEEENS_10bfloat16_tEfNS_4arch4Sm80ELb0ELb0ELb1ELb1ELb1ELb0ELb0ELb0ELi2ELi4ELi4ELi4ELb0EEENS1_21CollectiveEpilogueBwdISA_SB_SD_Li256ELb1ELb0ELi2EEENS1_19SingleTileSchedulerILb1ELb0ELb0ELi128EEEEEEEEEvNT_6ParamsE$_ZN4cute3eso3ESOILb1ELb0EJNS_1CILi8EEEiiiNS2_ILi144EEENS2_ILi512EEEEEC2ERKS3_RKiSA_SA_RKS4_RKS5_) ;  /* 0xfffa804000007944 */ /* 0x002fea0003c3ffff */
[----:B-1----:R-:W2:Y:S04]  /*614f0*/  LDL.64 R2, [R1+0x1448] ;  /* 0x0014480001027983 */ /* 0x002ea80000100a00 */
[----:B------:R-:W3:Y:S01]  /*61500*/  LDL R10, [R1+0x1450] ;  /* 0x00145000010a7983 */ /* 0x000ee20000100800 */
[C---:B------:R-:W-:Y:S02]  /*61510*/  IADD3 R8, R57.reuse, 0x94, RZ ;  /* 0x0000009439087810 */ /* 0x040fe40007ffe0ff */
[----:B------:R-:W-:-:S02]  /*61520*/  IADD3 R6, R57, 0x98, RZ ;  /* 0x0000009839067810 */ /* 0x000fc40007ffe0ff */
[----:B------:R-:W-:Y:S01]  /*61530*/  MOV R4, 0x61570 ;  /* 0x0006157000047802 */ /* 0x000fe20000000f00 */
[----:B--2---:R1:W-:Y:S04]  /*61540*/  STL.64 [R1+0x1410], R2 ;  /* 0x0014100201007387 */ /* 0x0043e80000100a00 */
[----:B---3--:R1:W-:Y:S02]  /*61550*/  STL [R1+0x1418], R10 ;  /* 0x0014180a01007387 */ /* 0x0083e40000100800 */
[----:B-1----:R-:W-:Y:S05]  /*61560*/  CALL.REL.NOINC `($_ZN7cutlass13device_kernelIN5flash19enable_sm80_to_sm89INS1_16FlashAttnBwdSm80INS1_25CollectiveMainloopBwdSm80ILi2ELi2EN4cute5tupleIJNS5_1CILi128EEES8_NS7_ILi64EEEEEENS_10bfloat16_tEfNS_4arch4Sm80ELb0ELb0ELb1ELb1ELb1ELb0ELb0ELb0ELi2ELi4ELi4ELi4ELb0EEENS1_21CollectiveEpilogueBwdISA_SB_SD_Li256ELb1ELb0ELi2EEENS1_19SingleTileSchedulerILb1ELb0ELb0ELi128EEEEEEEEEvNT_6ParamsE$_ZN4cute3eso3ESOILb1ELb0EJNS_1CILi1EEEiiiNS2_ILi144EEENS2_ILi512EEEEEC2ERKS3_RKiSA_SA_RKS4_RKS5_) ;  /* 0xfffa7b4000007944 */ /* 0x002fea0003c3ffff */
[----:B-1----:R1:W5:Y:S04]  /*61570*/  LDL R5, [R1+0x1450] ;  /* 0x0014500001057983 */ /* 0x0023680000100800 */
[----:B------:R1:W5:Y:S01]  /*61580*/  LDL.64 R2, [R1+0x1448] ;  /* 0x0014480001027983 */ /* 0x0003620000100a00 */
[----:B------:R-:W-:-:S03]  /*61590*/  MOV R6, 0x615b0 ;  /* 0x000615b000067802 */ /* 0x000fc60000000f00 */
[----:B-1---5:R-:W-:Y:S05]  /*615a0*/  CALL.REL.NOINC `($_ZN7cutlass13device_kernelIN5flash19enable_sm80_to_sm89INS1_16FlashAttnBwdSm80INS1_25CollectiveMainloopBwdSm80ILi2ELi2EN4cute5tupleIJNS5_1CILi128EEES8_NS7_ILi64EEEEEENS_10bfloat16_tEfNS_4arch4Sm80ELb0ELb0ELb1ELb1ELb1ELb0ELb0ELb0ELi2ELi4ELi4ELi4ELb0EEENS1_21CollectiveEpilogueBwdISA_SB_SD_Li256ELb1ELb0ELi2EEENS1_19SingleTileSchedulerILb1ELb0ELb0ELi128EEEEEEEEEvNT_6ParamsE$_ZN4cute5tupleIJNS0_IJNS_1CILi16EEENS1_ILi2EEES3_S3_NS1_ILi4EEES3_EEENS0_IJNS1_ILi1EEEiiiNS1_ILi144EEENS1_ILi512EEEEEEEEC2ERKS5_RKS9_) ;  /* 0xfffaa84000007944 */ /* 0x022fea0003c3ffff */
        /* <DEDUP_REMOVED lines=10> */
[----:B-1----:R-:W-:Y:S05]  /*61650*/  CALL.REL.NOINC `($_ZN7cutlass13device_kernelIN5flash19enable_sm80_to_sm89INS1_16FlashAttnBwdSm80INS1_25CollectiveMainloopBwdSm80ILi2ELi2EN4cute5tupleIJNS5_1CILi128EEES8_NS7_ILi64EEEEEENS_10bfloat16_tEfNS_4arch4Sm80ELb0ELb0ELb1ELb1ELb1ELb0ELb0ELb0ELi2ELi4ELi4ELi4ELb0EEENS1_21CollectiveEpilogueBwdISA_SB_SD_Li256ELb1ELb0ELi2EEENS1_19SingleTileSchedulerILb1ELb0ELb0ELi128EEEEEEEEEvNT_6ParamsE$_ZZN4cute6detail16composition_implINS_5tupleIJNS_1CILi16EEENS3_ILi2EEES5_S5_NS3_ILi4EEES5_EEENS2_IJNS3_ILi1EEEiiiNS3_ILi144EEENS3_ILi512EEEEEENS2_IJNS2_IJS5_S5_EEES6_NS3_ILi8EEEEEENS2_IJNS2_IJNS3_ILi64EEESA_EEES4_NS3_ILi1024EEEEEEEEDaRKT_RKT0_RKT1_RKT2_ENKUlRKT_RKT0_E_clISC_SG_EEDaSX_S10_) ;  /* 0xfffacc2000007944 */ /* 0x002fea0003c3ffff */
[----:B------:R-:W-:Y:S01]  /*61660*/  IMAD.MOV.U32 R5, RZ, RZ, R16 ;  /* 0x000000ffff057224 */ /* 0x000fe200078e0010 */
[----:B------:R-:W-:Y:S01]  /*61670*/  MOV R3, R14 ;  /* 0x0000000e00037202 */ /* 0x000fe20000000f00 */
[----:B------:R-:W-:Y:S01]  /*61680*/  IMAD.MOV.U32 R2, RZ, RZ, R15 ;  /* 0x000000ffff027224 */ /* 0x000fe200078e000f */
[----:B------:R-:W-:Y:S02]  /*61690*/  MOV R16, 0x616b0 ;  /* 0x000616b000107802 */ /* 0x000fe40000000f00 */
[----:B-1---5:R-:W-:Y:S05]  /*616a0*/  CALL.REL.NOINC `($_ZN7cutlass13device_kernelIN5flash19enable_sm80_to_sm89INS1_16FlashAttnBwdSm80INS1_25CollectiveMainloopBwdSm80ILi2ELi2EN4cute5tupleIJNS5_1CILi128EEES8_NS7_ILi64EEEEEENS_10bfloat16_tEfNS_4arch4Sm80ELb0ELb0ELb1ELb1ELb1ELb0ELb0ELb0ELi2ELi4ELi4ELi4ELb0EEENS1_21CollectiveEpilogueBwdISA_SB_SD_Li256ELb1ELb0ELi2EEENS1_19SingleTileSchedulerILb1ELb0ELb0ELi128EEEEEEEEEvNT_6ParamsE$_ZZN4cute6detail16composition_implINS_5tupleIJNS_1CILi16EEENS3_ILi2EEES5_S5_NS3_ILi4EEES5_EEENS2_IJNS3_ILi1EEEiiiNS3_ILi144EEENS3_ILi512EEEEEENS2_IJNS2_IJS5_S5_EEES6_NS3_ILi8EEEEEENS2_IJNS2_IJNS3_ILi64EEESA_EEES4_NS3_ILi1024EEEEEEEEDaRKT_RKT0_RKT1_RKT2_ENKUlRKT_RKT0_E_clIS6_S4_EEDaSX_S10_) ;  /* 0xfffac95000007944 */ /* 0x022fea0003c3ffff */
[----:B-----5:R2:W-:Y:S01]  /*616b0*/  STL.64 [R1+0x1410], R2 ;  /* 0x0014100201007387 */ /* 0x0205e20000100a00 */
[----:B------:R-:W-:-:S03]  /*616c0*/  MOV R4, 0x616e0 ;  /* 0x000616e000047802 */ /* 0x000fc60000000f00 */
[----:B-12---:R-:W-:Y:S05]  /*616d0*/  CALL.REL.NOINC `($_ZN7cutlass13device_kernelIN5flash19enable_sm80_to_sm89INS1_16FlashAttnBwdSm80INS1_25CollectiveMainloopBwdSm80ILi2ELi2EN4cute5tupleIJNS5_1CILi128EEES8_NS7_ILi64EEEEEENS_10bfloat16_tEfNS_4arch4Sm80ELb0ELb0ELb1ELb1ELb1ELb0ELb0ELb0ELi2ELi4ELi4ELi4ELb0EEENS1_21CollectiveEpilogueBwdISA_SB_SD_Li256ELb1ELb0ELi2EEENS1_19SingleTileSchedulerILb1ELb0ELb0ELi128EEEEEEEEEvNT_6ParamsE$_ZN4cute3eso3ESOILb0ELb0EJNS_5tupleIJiNS_1CILi512EEEEEENS2_IJiiEEENS3_ILi1024EEEEEC2ERKS5_RKS6_RKS7_) ;  /* 0xfffa5b8000007944 */ /* 0x006fea0003c3ffff */
[----:B------:R2:W5:Y:S04]  /*616e0*/  LDL R5, [R1+0x1430] ;  /* 0x0014300001057983 */ /* 0x0005680000100800 */
[----:B-1----:R2:W5:Y:S01]  /*616f0*/  LDL.64 R2, [R1+0x1428] ;  /* 0x0014280001027983 */ /* 0x0025620000100a00 */
[----:B------:R-:W-:-:S03]  /*61700*/  MOV R6, 0x61720 ;  /* 0x0006172000067802 */ /* 0x000fc60000000f00 */
[----:B--2--5:R-:W-:Y:S05]  /*61710*/  CALL.REL.NOINC `($_ZN7cutlass13device_kernelIN5flash19enable_sm80_to_sm89INS1_16FlashAttnBwdSm80INS1_25CollectiveMainloopBwdSm80ILi2ELi2EN4cute5tupleIJNS5_1CILi128EEES8_NS7_ILi64EEEEEENS_10bfloat16_tEfNS_4arch4Sm80ELb0ELb0ELb1ELb1ELb1ELb0ELb0ELb0ELi2ELi4ELi4ELi4ELb0EEENS1_21CollectiveEpilogueBwdISA_SB_SD_Li256ELb1ELb0ELi2EEENS1_19SingleTileSchedulerILb1ELb0ELb0ELi128EEEEEEEEEvNT_6ParamsE$_ZN4cute5tupleIJNS0_IJNS0_IJNS_1CILi2EEES2_EEES3_NS1_ILi8EEEEEENS0_IJNS0_IJiNS1_ILi512EEEEEENS0_IJiiEEENS1_ILi1024EEEEEEEEC2ERKS5_RKSA_) ;  /* 0xfffaa49000007944 */ /* 0x024fea0003c3ffff */
[----:B------:R1:W5:Y:S04]  /*61720*/  LDL R4, [R1+0x1430] ;  /* 0x0014300001047983 */ /* 0x0003680000100800 */
[----:B------:R1:W5:Y:S01]  /*61730*/  LDL.64 R2, [R1+0x1428] ;  /* 0x0014280001027983 */ /* 0x0003620000100a00 */
[----:B------:R-:W-:-:S02]  /*61740*/  LOP3.LUT R11, R11, 0x180, RZ, 0xc0, !PT ;  /* 0x000001800b0b7812 */ /* 0x000fc400078ec0ff */
[----:B------:R-:W-:Y:S02]  /*61750*/  MOV R6, 0x617a0 ;  /* 0x000617a000067802 */ /* 0x000fe40000000f00 */
        /* <DEDUP_REMOVED lines=11> */
[----:B------:R-:W-:Y:S02]  /*61810*/  MOV R16, R12 ;  /* 0x0000000c00107202 */ /* 0x000fe40000000f00 */
        /* <DEDUP_REMOVED lines=10> */
[----:B------:R-:W-:-:S03]  /*618c0*/  MOV R4, 0x618e0 ;  /* 0x000618e000047802 */ /* 0x000fc60000000f00 */
        /* <DEDUP_REMOVED lines=24> */
[----:B-12--5:R-:W-:Y:S05]  /*61a50*/  CALL.REL.NOINC `($_ZN7cutlass13device_kernelIN5flash19enable_sm80_to_sm89INS1_16FlashAttnBwdSm80INS1_25CollectiveMainloopBwdSm80ILi2ELi2EN4cute5tupleIJNS5_1CILi128EEES8_NS7_ILi64EEEEEENS_10bfloat16_tEfNS_4arch4Sm80ELb0ELb0ELb1ELb1ELb1ELb0ELb0ELb0ELi2ELi4ELi4ELi4ELb0EEENS1_21CollectiveEpilogueBwdISA_SB_SD_Li256ELb1ELb0ELi2EEENS1_19SingleTileSchedulerILb1ELb0ELb0ELi128EEEEEEEEEvNT_6ParamsE$_ZN4cute3eso3ESOILb1ELb0EJNS_6LayoutINS_5tupleIJNS3_IJNS_1CILi8EEENS4_ILi1EEEEEENS4_ILi2EEENS3_IJNS4_ILi4EEES8_EEEEEENS3_IJNS3_IJS6_NS4_ILi0EEEEEES5_NS3_IJNS4_ILi32EEENS4_ILi16EEEEEEEEEEENS_10ViewEngineIPN7cutlass10bfloat16_tEEEEEC2ERKSI_RKSN_) ;  /* 0xfffa9bc000007944 */ /* 0x026fea0003c3ffff */
[----:B------:R2:W5:Y:S01]  /*61a60*/  LDL.64 R72, [R1+0x1410] ;  /* 0x0014100001487983 */ /* 0x0005620000100a00 */
[----:B-1----:R-:W-:Y:S01]  /*61a70*/  IMAD.MOV.U32 R6, RZ, RZ, R68 ;  /* 0x000000ffff067224 */ /* 0x002fe200078e0044 */
[----:B------:R-:W-:-:S02]  /*61a80*/  MOV R3, R69 ;  /* 0x0000004500037202 */ /* 0x000fc40000000f00 */
[----:B------:R-:W-:Y:S02]  /*61a90*/  MOV R4, 0x61ab0 ;  /* 0x00061ab000047802 */ /* 0x000fe40000000f00 */
[----:B--2--5:R-:W-:Y:S05]  /*61aa0*/  CALL.REL.NOINC `($_ZN7cutlass13device_kernelIN5flash19enable_sm80_to_sm89INS1_16FlashAttnBwdSm80INS1_25CollectiveMainloopBwdSm80ILi2ELi2EN4cute5tupleIJNS5_1CILi128EEES8_NS7_ILi64EEEEEENS_10bfloat16_tEfNS_4arch4Sm80ELb0ELb0ELb1ELb1ELb1ELb0ELb0ELb0ELi2ELi4ELi4ELi4ELb0EEENS1_21CollectiveEpilogueBwdISA_SB_SD_Li256ELb1ELb0ELi2EEENS1_19SingleTileSchedulerILb1ELb0ELb0ELi128EEEEEEEEEvNT_6ParamsE$_ZN4cute3eso3ESOILb1ELb0EJNS_6LayoutINS_5tupleIJNS3_IJNS3_IJNS_1CILi4EEENS4_ILi2EEEEEENS4_ILi1EEEEEES6_NS4_ILi8EEEEEENS3_IJNS3_IJNS3_IJS8_NS4_ILi32EEEEEENS4_ILi0EEEEEENS4_ILi64EEES5_EEEEENS_10ViewEngineIPN7cutlass10bfloat16_tEEEEEC2ERKSI_RKSN_) ;  /* 0xfffa885000007944 */ /* 0x024fea0003c3ffff */
[----:B------:R2:W5:Y:S04]  /*61ab0*/  LDL.64 R70, [R1+0x1410] ;  /* 0x0014100001467983 */ /* 0x0005680000100a00 */
[----:B-1----:R2:W5:Y:S01]  /*61ac0*/  LD.E.64 R2, [R76.64+0x8] ;  /* 0x000008044c027980 */ /* 0x002562000c101b00 */
[----:B------:R-:W-:Y:S02]  /*61ad0*/  MOV R9, R66 ;  /* 0x0000004200097202 */ /* 0x000fe40000000f00 */
[----:B------:R-:W-:Y:S02]  /*61ae0*/  MOV R8, 0x61b00 ;  /* 0x00061b0000087802 */ /* 0x000fe40000000f00 */
[----:B--2--5:R-:W-:Y:S05]  /*61af0*/  CALL.REL.NOINC `($_ZN7cutlass13device_kernelIN5flash19enable_sm80_to_sm89INS1_16FlashAttnBwdSm80INS1_25CollectiveMainloopBwdSm80ILi2ELi2EN4cute5tupleIJNS5_1CILi128EEES8_NS7_ILi64EEEEEENS_10bfloat16_tEfNS_4arch4Sm80ELb0ELb0ELb1ELb1ELb1ELb0ELb0ELb0ELi2ELi4ELi4ELi4ELb0EEENS1_21CollectiveEpilogueBwdISA_SB_SD_Li256ELb1ELb0ELi2EEENS1_19SingleTileSchedulerILb1ELb0ELb0ELi128EEEEEEEEEvNT_6ParamsE$_ZN4cute8smem_ptrIPN7cutlass10bfloat16_tEECI1NS_12iter_adaptorIS3_S4_EEES3_) ;  /* 0xfffaa9b000007944 */ /* 0x024fea0003c3ffff */
[----:B-1----:R1:W5:Y:S01]  /*61b00*/  LDL.64 R2, [R1+0x1410] ;  /* 0x0014100001027983 */ /* 0x0023620000100a00 */
[----:B------:R-:W-:-:S03]  /*61b10*/  MOV R6, 0x61b30 ;  /* 0x00061b3000067802 */ /* 0x000fc60000000f00 */
[----:B-1---5:R-:W-:Y:S05]  /*61b20*/  CALL.REL.NOINC `($_ZN7cutlass13device_kernelIN5flash19enable_sm80_to_sm89INS1_16FlashAttnBwdSm80INS1_25CollectiveMainloopBwdSm80ILi2ELi2EN4cute5tupleIJNS5_1CILi128EEES8_NS7_ILi64EEEEEENS_10bfloat16_tEfNS_4arch4Sm80ELb0ELb0ELb1ELb1ELb1ELb0ELb0ELb0ELi2ELi4ELi4ELi4ELb0EEENS1_21CollectiveEpilogueBwdISA_SB_SD_Li256ELb1ELb0ELi2EEENS1_19SingleTileSchedulerILb1ELb0ELb0ELi128EEEEEEEEEvNT_6ParamsE$_ZN4cute3eso3ESOILb1ELb0EJNS_6LayoutINS_5tupleIJNS3_IJNS_1CILi8EEENS4_ILi1EEEEEENS4_ILi2EEEEEENS3_IJNS3_IJS6_NS4_ILi0EEEEEENS4_ILi4096EEEEEEEENS_10ViewEngineINS_8smem_ptrIPN7cutlass10bfloat16_tEEEEEEEC2ERKSE_RKSL_) ;  /* 0xfffa98c000007944 */ /* 0x022fea0003c3ffff */
[----:B-1----:R1:W5:Y:S01]  /*61b30*/  LDL.64 R4, [R1+0x1410] ;  /* 0x0014100001047983 */ /* 0x0023620000100a00 */
[----:B------:R-:W-:Y:S01]  /*61b40*/  IMAD.MOV.U32 R6, RZ, RZ, R72 ;  /* 0x000000ffff067224 */ /* 0x000fe200078e0048 */
[----:B------:R-:W-:-:S02]  /*61b50*/  MOV R9, R73 ;  /* 0x0000004900097202 */ /* 0x000fc40000000f00 */
[----:B------:R-:W-:Y:S02]  /*61b60*/  MOV R8, 0x61b80 ;  /* 0x00061b8000087802 */ /* 0x000fe40000000f00 */
[----:B-1---5:R-:W-:Y:S05]  /*61b70*/  CALL.REL.NOINC `($_ZN7cutlass13device_kernelIN5flash19enable_sm80_to_sm89INS1_16FlashAttnBwdSm80INS1_25CollectiveMainloopBwdSm80ILi2ELi2EN4cute5tupleIJNS5_1CILi128EEES8_NS7_ILi64EEEEEENS_10bfloat16_tEfNS_4arch4Sm80ELb0ELb0ELb1ELb1ELb1ELb0ELb0ELb0ELi2ELi4ELi4ELi4ELb0EEENS1_21CollectiveEpilogueBwdISA_SB_SD_Li256ELb1ELb0ELi2EEENS1_19SingleTileSchedulerILb1ELb0ELb0ELi128EEEEEEEEEvNT_6ParamsE$_ZN4cute3eso3ESOILb1ELb0EJNS_6LayoutINS_5tupleIJNS3_IJNS_1CILi8EEENS4_ILi1EEEEEENS4_ILi2EEEEEENS3_IJNS3_IJS6_NS4_ILi0EEEEEES5_EEEEENS_10ViewEngineIPN7cutlass10bfloat16_tEEEEEC2ERKSD_RKSI_) ;  /* 0xfffa9a0000007944 */ /* 0x022fea0003c3ffff */
[----:B------:R2:W5:Y:S01]  /*61b80*/  LDL.64 R2, [R1+0x1410] ;  /* 0x0014100001027983 */ /* 0x0005620000100a00 */
[----:B-1----:R-:W-:Y:S02]  /*61b90*/  MOV R7, R5 ;  /* 0x0000000500077202 */ /* 0x002fe40000000f00 */
[----:B------:R-:W-:Y:S02]  /*61ba0*/  MOV R6, 0x61bc0 ;  /* 0x00061bc000067802 */ /* 0x000fe40000000f00 */
[----:B--2--5:R-:W-:Y:S05]  /*61bb0*/  CALL.REL.NOINC `($_ZN7cutlass13device_kernelIN5flash19enable_sm80_to_sm89INS1_16FlashAttnBwdSm80INS1_25CollectiveMainloopBwdSm80ILi2ELi2EN4cute5tupleIJNS5_1CILi128EEES8_NS7_ILi64EEEEEENS_10bfloat16_tEfNS_4arch4Sm80ELb0ELb0ELb1ELb1ELb1ELb0ELb0ELb0ELi2ELi4ELi4ELi4ELb0EEENS1_21CollectiveEpilogueBwdISA_SB_SD_Li256ELb1ELb0ELi2EEENS1_19SingleTileSchedulerILb1ELb0ELb0ELi128EEEEEEEEEvNT_6ParamsE$_ZN4cute3eso3ESOILb1ELb0EJNS_6LayoutINS_5tupleIJNS3_IJNS_1CILi8EEENS4_ILi1EEEEEENS3_IJNS4_ILi2EEEEEEEEENS3_IJNS3_IJS6_NS4_ILi0EEEEEENS3_IJNS4_ILi4096EEEEEEEEEEENS_10ViewEngineINS_8smem_ptrIPN7cutlass10bfloat16_tEEEEEEEC2ERKSG_RKSN_) ;  /* 0xfffa960000007944 */ /* 0x024fea0003c3ffff */
[----:B------:R2:W5:Y:S01]  /*61bc0*/  LDL.64 R6, [R1+0x1410] ;  /* 0x0014100001067983 */ /* 0x0005620000100a00 */
[----:B-1----:R-:W-:Y:S02]  /*61bd0*/  MOV R5, R3 ;  /* 0x0000000300057202 */ /* 0x002fe40000000f00 */
[----:B------:R-:W-:Y:S02]  /*61be0*/  MOV R4, 0x61c00 ;  /* 0x00061c0000047802 */ /* 0x000fe40000000f00 */
[----:B--2--5:R-:W-:Y:S05]  /*61bf0*/  CALL.REL.NOINC `($_ZN7cutlass13device_kernelIN5flash19enable_sm80_to_sm89INS1_16FlashAttnBwdSm80INS1_25CollectiveMainloopBwdSm80ILi2ELi2EN4cute5tupleIJNS5_1CILi128EEES8_NS7_ILi64EEEEEENS_10bfloat16_tEfNS_4arch4Sm80ELb0ELb0ELb1ELb1ELb1ELb0ELb0ELb0ELi2ELi4ELi4ELi4ELb0EEENS1_21CollectiveEpilogueBwdISA_SB_SD_Li256ELb1ELb0ELi2EEENS1_19SingleTileSchedulerILb1ELb0ELb0ELi128EEEEEEEEEvNT_6ParamsE$_ZN4cute3eso3ESOILb1ELb0EJNS_6LayoutINS_5tupleIJNS3_IJNS_1CILi8EEENS4_ILi1EEEEEENS3_IJNS4_ILi2EEEEEEEEENS3_IJNS3_IJS6_NS4_ILi0EEEEEENS3_IJS5_EEEEEEEENS_10ViewEngineIPN7cutlass10bfloat16_tEEEEEC2ERKSF_RKSK_) ;  /* 0xfffa96d000007944 */ /* 0x024fea0003c3ffff */
[----:B-1----:R1:W5:Y:S01]  /*61c00*/  LDL.64 R2, [R1+0x1410] ;  /* 0x0014100001027983 */ /* 0x0023620000100a00 */
[----:B------:R-:W-:-:S03]  /*61c10*/  MOV R8, 0x61c30 ;  /* 0x00061c3000087802 */ /* 0x000fc60000000f00 */
[----:B-1---5:R-:W-:Y:S05]  /*61c20*/  CALL.REL.NOINC `($_ZN7cutlass13device_kernelIN5flash19enable_sm80_to_sm89INS1_16FlashAttnBwdSm80INS1_25CollectiveMainloopBwdSm80ILi2ELi2EN4cute5tupleIJNS5_1CILi128EEES8_NS7_ILi64EEEEEENS_10bfloat16_tEfNS_4arch4Sm80ELb0ELb0ELb1ELb1ELb1ELb0ELb0ELb0ELi2ELi4ELi4ELi4ELb0EEENS1_21CollectiveEpilogueBwdISA_SB_SD_Li256ELb1ELb0ELi2EEENS1_19SingleTileSchedulerILb1ELb0ELb0ELi128EEEEEEEEEvNT_6ParamsE$_ZN4cute3eso3ESOILb1ELb0EJNS_6LayoutINS_5tupleIJNS3_IJNS3_IJNS_1CILi8EEENS4_ILi1EEEEEES6_EEENS3_IJNS3_IJS6_S6_EEENS4_ILi2EEEEEEEEENS3_IJNS3_IJNS3_IJS6_NS4_ILi0EEEEEESD_EEENS3_IJNS3_IJSD_SD_EEES5_EEEEEEEENS_10ViewEngineIPN7cutlass10bfloat16_tEEEEEC2ERKSJ_RKSO_) ;  /* 0xfffa886000007944 */ /* 0x022fea0003c3ffff */
[----:B-1----:R1:W5:Y:S01]  /*61c30*/  LDL.64 R4, [R1+0x1410] ;  /* 0x0014100001047983 */ /* 0x0023620000100a00 */
[----:B------:R-:W-:-:S03]  /*61c40*/  MOV R8, 0x61c60 ;  /* 0x00061c6000087802 */ /* 0x000fc60000000f00 */
[----:B-1---5:R-:W-:Y:S05]  /*61c50*/  CALL.REL.NOINC `($_ZN7cutlass13device_kernelIN5flash19enable_sm80_to_sm89INS1_16FlashAttnBwdSm80INS1_25CollectiveMainloopBwdSm80ILi2ELi2EN4cute5tupleIJNS5_1CILi128EEES8_NS7_ILi64EEEEEENS_10bfloat16_tEfNS_4arch4Sm80ELb0ELb0ELb1ELb1ELb1ELb0ELb0ELb0ELi2ELi4ELi4ELi4ELb0EEENS1_21CollectiveEpilogueBwdISA_SB_SD_Li256ELb1ELb0ELi2EEENS1_19SingleTileSchedulerILb1ELb0ELb0ELi128EEEEEEEEEvNT_6ParamsE$_ZN4cute3eso3ESOILb1ELb0EJNS_6LayoutINS_5tupleIJNS3_IJNS3_IJNS_1CILi8EEENS4_ILi1EEEEEES6_EEENS3_IJNS3_IJS6_S6_EEENS4_ILi2EEEEEEEEENS3_IJNS3_IJNS3_IJS6_NS4_ILi0EEEEEESD_EEENS3_IJNS3_IJSD_SD_EEENS4_ILi4096EEEEEEEEEEENS_10ViewEngineINS_8smem_ptrIPN7cutlass10bfloat16_tEEEEEEEC2ERKSK_RKSR_) ;  /* 0xfffa875000007944 */ /* 0x022fea0003c3ffff */
[----:B-1----:R1:W5:Y:S01]  /*61c60*/  LDL.64 R2, [R1+0x1410] ;  /* 0x0014100001027983 */ /* 0x0023620000100a00 */
[----:B------:R-:W-:Y:S01]  /*61c70*/  IMAD.MOV.U32 R6, RZ, RZ, R4 ;  /* 0x000000ffff067224 */ /* 0x000fe200078e0004 */
[----:B------:R-:W-:-:S02]  /*61c80*/  MOV R9, R5 ;  /* 0x0000000500097202 */ /* 0x000fc40000000f00 */
[----:B------:R-:W-:Y:S02]  /*61c90*/  MOV R8, 0x61cb0 ;  /* 0x00061cb000087802 */ /* 0x000fe40000000f00 */
[----:B-1---5:R-:W-:Y:S05]  /*61ca0*/  CALL.REL.NOINC `($_ZN7cutlass13device_kernelIN5flash19enable_sm80_to_sm89INS1_16FlashAttnBwdSm80INS1_25CollectiveMainloopBwdSm80ILi2ELi2EN4cute5tupleIJNS5_1CILi128EEES8_NS7_ILi64EEEEEENS_10bfloat16_tEfNS_4arch4Sm80ELb0ELb0ELb1ELb1ELb1ELb0ELb0ELb0ELi2ELi4ELi4ELi4ELb0EEENS1_21CollectiveEpilogueBwdISA_SB_SD_Li256ELb1ELb0ELi2EEENS1_19SingleTileSchedulerILb1ELb0ELb0ELi128EEEEEEEEEvNT_6ParamsE$_ZN4cute3eso3ESOILb1ELb0EJNS_6LayoutINS_5tupleIJNS3_IJNS_1CILi8EEENS4_ILi1EEEEEENS4_ILi2EEEEEENS3_IJNS3_IJS6_NS4_ILi0EEEEEES5_EEEEENS_10ViewEngineIPN7cutlass10bfloat16_tEEEEEC2ERKSD_RKSI_) ;  /* 0xfffa98d000007944 */ /* 0x022fea0003c3ffff */
[----:B------:R2:W5:Y:S01]  /*61cb0*/  LDL.64 R14, [R1+0x1410] ;  /* 0x00141000010e7983 */ /* 0x0005620000100a00 */
[----:B------:R-:W-:Y:S02]  /*61cc0*/  MOV R9, R66 ;  /* 0x0000004200097202 */ /* 0x000fe40000000f00 */
[----:B------:R-:W-:Y:S02]  /*61cd0*/  MOV R8, 0x61cf0 ;  /* 0x00061cf000087802 */ /* 0x000fe40000000f00 */
[----:B-12--5:R-:W-:Y:S05]  /*61ce0*/  CALL.REL.NOINC `($_ZN7cutlass13device_kernelIN5flash19enable_sm80_to_sm89INS1_16FlashAttnBwdSm80INS1_25CollectiveMainloopBwdSm80ILi2ELi2EN4cute5tupleIJNS5_1CILi128EEES8_NS7_ILi64EEEEEENS_10bfloat16_tEfNS_4arch4Sm80ELb0ELb0ELb1ELb1ELb1ELb0ELb0ELb0ELi2ELi4ELi4ELi4ELb0EEENS1_21CollectiveEpilogueBwdISA_SB_SD_Li256ELb1ELb0ELi2EEENS1_19SingleTileSchedulerILb1ELb0ELb0ELi128EEEEEEEEEvNT_6ParamsE$_ZN4cute8smem_ptrIPN7cutlass10bfloat16_tEECI1NS_12iter_adaptorIS3_S4_EEES3_) ;  /* 0xfffaa7c000007944 */ /* 0x026fea0003c3ffff */
[----:B-1----:R1:W5:Y:S01]  /*61cf0*/  LDL.64 R2, [R1+0x1410] ;  /* 0x0014100001027983 */ /* 0x0023620000100a00 */
[----:B------:R-:W-:-:S03]  /*61d00*/  MOV R6, 0x61d20 ;  /* 0x00061d2000067802 */ /* 0x000fc60000000f00 */
        /* <DEDUP_REMOVED lines=50> */
[----:B-1----:R-:W-:-:S03]  /*62030*/  MOV R4, 0x62050 ;  /* 0x0006205000047802 */ /* 0x002fc60000000f00 */
[----:B--2--5:R-:W-:Y:S05]  /*62040*/  CALL.REL.NOINC `($_ZN7cutlass13device_kernelIN5flash19enable_sm80_to_sm89INS1_16FlashAttnBwdSm80INS1_25CollectiveMainloopBwdSm80ILi2ELi2EN4cute5tupleIJNS5_1CILi128EEES8_NS7_ILi64EEEEEENS_10bfloat16_tEfNS_4arch4Sm80ELb0ELb0ELb1ELb1ELb1ELb0ELb0ELb0ELi2ELi4ELi4ELi4ELb0EEENS1_21CollectiveEpilogueBwdISA_SB_SD_Li256ELb1ELb0ELi2EEENS1_19SingleTileSchedulerILb1ELb0ELb0ELi128EEEEEEEEEvNT_6ParamsE$_ZN4cute3eso3ESOILb1ELb0EJNS_6LayoutINS_5tupleIJNS3_IJNS_1CILi4EEENS4_ILi1EEEEEEEEENS3_IJNS3_IJS6_NS4_ILi0EEEEEEEEEEENS_10ViewEngineIPjEEEEC2ERKSC_RKSF_) ;  /* 0xfffa8f1000007944 */ /* 0x024fea0003c3ffff */
[----:B------:R2:W5:Y:S01]  /*62050*/  LDL.64 R8, [R1+0x1410] ;  /* 0x0014100001087983 */ /* 0x0005620000100a00 */
[----:B------:R-:W-:-:S02]  /*62060*/  MOV R4, R6 ;  /* 0x0000000600047202 */ /* 0x000fc40000000f00 */
[----:B-1----:R-:W-:Y:S02]  /*62070*/  MOV R2, 0x62090 ;  /* 0x0006209000027802 */ /* 0x002fe40000000f00 */
[----:B--2--5:R-:W-:Y:S05]  /*62080*/  CALL.REL.NOINC `($_ZN7cutlass13device_kernelIN5flash19enable_sm80_to_sm89INS1_16FlashAttnBwdSm80INS1_25CollectiveMainloopBwdSm80ILi2ELi2EN4cute5tupleIJNS5_1CILi128EEES8_NS7_ILi64EEEEEENS_10bfloat16_tEfNS_4arch4Sm80ELb0ELb0ELb1ELb1ELb1ELb0ELb0ELb0ELi2ELi4ELi4ELi4ELb0EEENS1_21CollectiveEpilogueBwdISA_SB_SD_Li256ELb1ELb0ELi2EEENS1_19SingleTileSchedulerILb1ELb0ELb0ELi128EEEEEEEEEvNT_6ParamsE$_ZN73_INTERNAL_24fd9406_37_flash_bwd_hdim64_bf16_softcap_sm80_cu_8e232a79_330724__cvta_generic_to_sharedEPKv) ;  /* 0xfffaa52000007944 */ /* 0x024fea0003c3ffff */
        /* <DEDUP_REMOVED lines=59> */
[----:B------:R-:W1:Y:S04]  /*62440*/  LDSM.16.M88.4 R4, [R4] ;  /* 0x000000000404783b */ /* 0x000e680000000200 */
[----:B-1----:R1:W-:Y:S04]  /*62450*/  ST.E [R8.64], R4 ;  /* 0x0000000408007985 */ /* 0x0023e8000c101904 */
[----:B------:R1:W-:Y:S04]  /*62460*/  ST.E [R8.64+0x4], R5 ;  /* 0x0000040508007985 */ /* 0x0003e8000c101904 */
[----:B------:R1:W-:Y:S04]  /*62470*/  ST.E [R8.64+0x8], R6 ;  /* 0x0000080608007985 */ /* 0x0003e8000c101904 */
[----:B------:R1:W-:Y:S04]  /*62480*/  ST.E [R8.64+0xc], R7 ;  /* 0x00000c0708007985 */ /* 0x0003e8000c101904 */
[----:B------:R1:W5:Y:S01]  /*62490*/  LD.E R3, [R74.64] ;  /* 0x000000044a037980 */ /* 0x000362000c101900 */
[----:B------:R-:W-:-:S03]  /*624a0*/  MOV R10, 0x624c0 ;  /* 0x000624c0000a7802 */ /* 0x000fc60000000f00 */
[----:B-1---5:R-:W-:Y:S05]  /*624b0*/  CALL.REL.NOINC `($_ZN7cutlass13device_kernelIN5flash19enable_sm80_to_sm89INS1_16FlashAttnBwdSm80INS1_25CollectiveMainloopBwdSm80ILi2ELi2EN4cute5tupleIJNS5_1CILi128EEES8_NS7_ILi64EEEEEENS_10bfloat16_tEfNS_4arch4Sm80ELb0ELb0ELb1ELb1ELb1ELb0ELb0ELb0ELi2ELi4ELi4ELi4ELb0EEENS1_21CollectiveEpilogueBwdISA_SB_SD_Li256ELb1ELb0ELi2EEENS1_19SingleTileSchedulerILb1ELb0ELb0ELi128EEEEEEEEEvNT_6ParamsE$_ZZN4cute5sliceINS_5tupleIJNS_10UnderscoreES2_NS_1CILi0EEEEEENS1_IJNS1_IJNS3_ILi1EEES4_EEEiNS3_ILi1024EEEEEEEEDaRKT_RKT0_ENKUlRKT_RKT0_E_clIS2_iEEDaSI_SL_) ;  /* 0xfffab81000007944 */ /* 0x022fea0003c3ffff */
[----:B------:R-:W-:Y:S02]  /*624c0*/  MOV R4, 0x624e0 ;  /* 0x000624e000047802 */ /* 0x000fe40000000f00 */
[----:B-1---5:R-:W-:Y:S05]  /*624d0*/  CALL.REL.NOINC `($_ZN7cutlass13device_kernelIN5flash19enable_sm80_to_sm89INS1_16FlashAttnBwdSm80INS1_25CollectiveMainloopBwdSm80ILi2ELi2EN4cute5tupleIJNS5_1CILi128EEES8_NS7_ILi64EEEEEENS_10bfloat16_tEfNS_4arch4Sm80ELb0ELb0ELb1ELb1ELb1ELb0ELb0ELb0ELi2ELi4ELi4ELi4ELb0EEENS1_21CollectiveEpilogueBwdISA_SB_SD_Li256ELb1ELb0ELi2EEENS1_19SingleTileSchedulerILb1ELb0ELb0ELi128EEEEEEEEEvNT_6ParamsE$_ZZN4cute12filter_tupleINS_5tupleIJNS_10UnderscoreES2_NS_1CILi0EEEEEENS1_IJNS1_IJNS3_ILi1EEES4_EEEiNS3_ILi1024EEEEEEZNS_5sliceIS5_S9_EEDaRKT_RKT0_EUlRKT_RKT0_E_EEDaSD_SG_OT1_ENKUlDpSJ_E_clIJNS1_IJS7_EEENS1_IJiEEENS1_IJEEEEEEDaSQ_) ;  /* 0xfffaa42000007944 */ /* 0x022fea0003c3ffff */
[----:B------:R-:W-:Y:S02]  /*624e0*/  MOV R6, 0x62500 ;  /* 0x0006250000067802 */ /* 0x000fe40000000f00 */
[----:B-1---5:R-:W-:Y:S05]  /*624f0*/  CALL.REL.NOINC `($_ZN7cutlass13device_kernelIN5flash19enable_sm80_to_sm89INS1_16FlashAttnBwdSm80INS1_25CollectiveMainloopBwdSm80ILi2ELi2EN4cute5tupleIJNS5_1CILi128EEES8_NS7_ILi64EEEEEENS_10bfloat16_tEfNS_4arch4Sm80ELb0ELb0ELb1ELb1ELb1ELb0ELb0ELb0ELi2ELi4ELi4ELi4ELb0EEENS1_21CollectiveEpilogueBwdISA_SB_SD_Li256ELb1ELb0ELi2EEENS1_19SingleTileSchedulerILb1ELb0ELb0ELi128EEEEEEEEEvNT_6ParamsE$_ZN4cute5tupleIJNS0_IJNS0_IJNS_1CILi8EEENS1_ILi1EEEEEENS1_ILi2EEEEEENS0_IJNS0_IJS3_NS1_ILi0EEEEEEiEEEEEC2ERKS6_RKS9_) ;  /* 0xfffa97e000007944 */ /* 0x022fea0003c3ffff */
[----:B-1----:R1:W5:Y:S01]  /*62500*/  LDL R3, [R1+0x1410] ;  /* 0x0014100001037983 */ /* 0x0023620000100800 */
[----:B------:R-:W-:-:S03]  /*62510*/  MOV R6, 0x62530 ;  /* 0x0006253000067802 */ /* 0x000fc60000000f00 */
[----:B-1---5:R-:W-:Y:S05]  /*62520*/  CALL.REL.NOINC `($_ZN7cutlass13device_kernelIN5flash19enable_sm80_to_sm89INS1_16FlashAttnBwdSm80INS1_25CollectiveMainloopBwdSm80ILi2ELi2EN4cute5tupleIJNS5_1CILi128EEES8_NS7_ILi64EEEEEENS_10bfloat16_tEfNS_4arch4Sm80ELb0ELb0ELb1ELb1ELb1ELb0ELb0ELb0ELi2ELi4ELi4ELi4ELb0EEENS1_21CollectiveEpilogueBwdISA_SB_SD_Li256ELb1ELb0ELi2EEENS1_19SingleTileSchedulerILb1ELb0ELb0ELi128EEEEEEEEEvNT_6ParamsE$_ZN4cute3eso3ESOILb0ELb1EJNS_6LayoutINS_5tupleIJNS3_IJNS_1CILi8EEENS4_ILi1EEEEEENS4_ILi2EEEEEENS3_IJNS3_IJS6_NS4_ILi0EEEEEEiEEEEESA_EEC2ERKSD_RKSA_) ;  /* 0xfffa609000007944 */ /* 0x022fea0003c3ffff */
[----:B------:R2:W5:Y:S04]  /*62530*/  LDL R4, [R1+0x1410] ;  /* 0x0014100001047983 */ /* 0x0005680000100800 */
[----:B-1----:R2:W5:Y:S01]  /*62540*/  LD.E.64 R2, [R74.64+0x8] ;  /* 0x000008044a027980 */ /* 0x002562000c101b00 */
[----:B------:R-:W-:-:S02]  /*62550*/  MOV R9, R66 ;  /* 0x0000004200097202 */ /* 0x000fc40000000f00 */
[----:B------:R-:W-:Y:S02]  /*62560*/  MOV R8, 0x62580 ;  /* 0x0006258000087802 */ /* 0x000fe40000000f00 */
[----:B--2--5:R-:W-:Y:S05]  /*62570*/  CALL.REL.NOINC `($_ZN7cutlass13device_kernelIN5flash19enable_sm80_to_sm89INS1_16FlashAttnBwdSm80INS1_25CollectiveMainloopBwdSm80ILi2ELi2EN4cute5tupleIJNS5_1CILi128EEES8_NS7_ILi64EEEEEENS_10bfloat16_tEfNS_4arch4Sm80ELb0ELb0ELb1ELb1ELb1ELb0ELb0ELb0ELi2ELi4ELi4ELi4ELb0EEENS1_21CollectiveEpilogueBwdISA_SB_SD_Li256ELb1ELb0ELi2EEENS1_19SingleTileSchedulerILb1ELb0ELb0ELi128EEEEEEEEEvNT_6ParamsE$_ZN4cute8smem_ptrIPN7cutlass10bfloat16_tEECI1NS_12iter_adaptorIS3_S4_EEES3_) ;  /* 0xfffa9f3000007944 */ /* 0x024fea0003c3ffff */
[----:B-1----:R-:W2:Y:S01]  /*62580*/  LDL.64 R2, [R1+0x1410] ;  /* 0x0014100001027983 */ /* 0x002ea20000100a00 */
[----:B------:R-:W-:Y:S02]  /*62590*/  MOV R6, R4 ;  /* 0x0000000400067202 */ /* 0x000fe40000000f00 */
[----:B------:R-:W-:Y:S01]  /*625a0*/  MOV R4, 0x625d0 ;  /* 0x000625d000047802 */ /* 0x000fe20000000f00 */
[----:B--2---:R1:W-:Y:S04]  /*625b0*/  STL.64 [R1+0x1448], R2 ;  /* 0x0014480201007387 */ /* 0x0043e80000100a00 */
[----:B-1----:R-:W-:Y:S05]  /*625c0*/  CALL.REL.NOINC `($_ZN7cutlass13device_kernelIN5flash19enable_sm80_to_sm89INS1_16FlashAttnBwdSm80INS1_25CollectiveMainloopBwdSm80ILi2ELi2EN4cute5tupleIJNS5_1CILi128EEES8_NS7_ILi64EEEEEENS_10bfloat16_tEfNS_4arch4Sm80ELb0ELb0ELb1ELb1ELb1ELb0ELb0ELb0ELi2ELi4ELi4ELi4ELb0EEENS1_21CollectiveEpilogueBwdISA_SB_SD_Li256ELb1ELb0ELi2EEENS1_19SingleTileSchedulerILb1ELb0ELb0ELi128EEEEEEEEEvNT_6ParamsE$_ZN4cute3eso3ESOILb0ELb0EJNS_6LayoutINS_5tupleIJNS3_IJNS_1CILi8EEENS4_ILi1EEEEEENS4_ILi2EEEEEENS3_IJNS3_IJS6_NS4_ILi0EEEEEEiEEEEENS_10ViewEngineINS_8smem_ptrIPN7cutlass10bfloat16_tEEEEEEEC2ERKSD_RKSK_) ;  /* 0xfffa53c000007944 */ /* 0x002fea0003c3ffff */
[----:B-1----:R1:W5:Y:S04]  /*625d0*/  LDL R8, [R1+0x1410] ;  /* 0x0014100001087983 */ /* 0x0023680000100800 */
[----:B------:R1:W5:Y:S01]  /*625e0*/  LDL.64 R12, [R1+0x1418] ;  /* 0x00141800010c7983 */ /* 0x0003620000100a00 */
[----:B------:R-:W-:Y:S01]  /*625f0*/  IMAD.MOV.U32 R10, RZ, RZ, R70 ;  /* 0x000000ffff0a7224 */ /* 0x000fe200078e0046 */
[----:B------:R-:W-:-:S02]  /*62600*/  MOV R11, R71 ;  /* 0x00000047000b7202 */ /* 0x000fc40000000f00 */
[----:B------:R-:W-:Y:S02]  /*62610*/  MOV R6, 0x62630 ;  /* 0x0006263000067802 */ /* 0x000fe40000000f00 */
[----:B-1---5:R-:W-:Y:S05]  /*62620*/  CALL.REL.NOINC `($_ZN7cutlass13device_kernelIN5flash19enable_sm80_to_sm89INS1_16FlashAttnBwdSm80INS1_25CollectiveMainloopBwdSm80ILi2ELi2EN4cute5tupleIJNS5_1CILi128EEES8_NS7_ILi64EEEEEENS_10bfloat16_tEfNS_4arch4Sm80ELb0ELb0ELb1ELb1ELb1ELb0ELb0ELb0ELi2ELi4ELi4ELi4ELb0EEENS1_21CollectiveEpilogueBwdISA_SB_SD_Li256ELb1ELb0ELi2EEENS1_19SingleTileSchedulerILb1ELb0ELb0ELi128EEEEEEEEEvNT_6ParamsE$_ZN4cute3eso3ESOILb1ELb0EJNS_6LayoutINS_5tupleIJNS3_IJNS3_IJNS_1CILi4EEENS4_ILi2EEEEEENS4_ILi1EEEEEES6_EEENS3_IJNS3_IJNS3_IJS8_NS4_ILi32EEEEEENS4_ILi0EEEEEENS4_ILi64EEEEEEEENS_10ViewEngineIPN7cutlass10bfloat16_tEEEEEC2ERKSH_RKSM_) ;  /* 0xfffa7c5000007944 */ /* 0x022fea0003c3ffff */
[----:B------:R2:W5:Y:S01]  /*62630*/  LDL.64 R4, [R1+0x1410] ;  /* 0x0014100001047983 */ /* 0x0005620000100a00 */
[----:B------:R-:W-:Y:S02]  /*62640*/  MOV R3, R8 ;  /* 0x0000000800037202 */ /* 0x000fe40000000f00 */
[----:B------:R-:W-:Y:S02]  /*62650*/  MOV R6, 0x62670 ;  /* 0x0006267000067802 */ /* 0x000fe40000000f00 */
[----:B-12--5:R-:W-:Y:S05]  /*62660*/  CALL.REL.NOINC `($_ZN7cutlass13device_kernelIN5flash19enable_sm80_to_sm89INS1_16FlashAttnBwdSm80INS1_25CollectiveMainloopBwdSm80ILi2ELi2EN4cute5tupleIJNS5_1CILi128EEES8_NS7_ILi64EEEEEENS_10bfloat16_tEfNS_4arch4Sm80ELb0ELb0ELb1ELb1ELb1ELb0ELb0ELb0ELi2ELi4ELi4ELi4ELb0EEENS1_21CollectiveEpilogueBwdISA_SB_SD_Li256ELb1ELb0ELi2EEENS1_19SingleTileSchedulerILb1ELb0ELb0ELi128EEEEEEEEEvNT_6ParamsE$_ZZN4cute4takeILi1ELi2ENS_5tupleIJNS1_IJNS_1CILi1EEENS2_ILi0EEEEEEiEEEEEDaRKT1_ENKUlDpRKT_E_clIJiEEEDaSD_) ;  /* 0xfffab3c000007944 */ /* 0x026fea0003c3ffff */
[----:B------:R-:W-:Y:S02]  /*62670*/  MOV R6, 0x62690 ;  /* 0x0006269000067802 */ /* 0x000fe40000000f00 */
[----:B-1---5:R-:W-:Y:S05]  /*62680*/  CALL.REL.NOINC `($_ZN7cutlass13device_kernelIN5flash19enable_sm80_to_sm89INS1_16FlashAttnBwdSm80INS1_25CollectiveMainloopBwdSm80ILi2ELi2EN4cute5tupleIJNS5_1CILi128EEES8_NS7_ILi64EEEEEENS_10bfloat16_tEfNS_4arch4Sm80ELb0ELb0ELb1ELb1ELb1ELb0ELb0ELb0ELi2ELi4ELi4ELi4ELb0EEENS1_21CollectiveEpilogueBwdISA_SB_SD_Li256ELb1ELb0ELi2EEENS1_19SingleTileSchedulerILb1ELb0ELb0ELi128EEEEEEEEEvNT_6ParamsE$_ZN4cute3eso3ESOILb1ELb0EJNS_5tupleIJNS_1CILi1EEENS3_ILi0EEEEEENS2_IJiEEEEEC2ERKS6_RKS7_) ;  /* 0xfffa74f000007944 */ /* 0x022fea0003c3ffff */
[----:B-1----:R1:W5:Y:S01]  /*62690*/  LDL R3, [R1+0x1410] ;  /* 0x0014100001037983 */ /* 0x0023620000100800 */
[----:B------:R-:W-:-:S03]  /*626a0*/  MOV R6, 0x626c0 ;  /* 0x000626c000067802 */ /* 0x000fc60000000f00 */
[----:B-1---5:R-:W-:Y:S05]  /*626b0*/  CALL.REL.NOINC `($_ZN7cutlass13device_kernelIN5flash19enable_sm80_to_sm89INS1_16FlashAttnBwdSm80INS1_25CollectiveMainloopBwdSm80ILi2ELi2EN4cute5tupleIJNS5_1CILi128EEES8_NS7_ILi64EEEEEENS_10bfloat16_tEfNS_4arch4Sm80ELb0ELb0ELb1ELb1ELb1ELb0ELb0ELb0ELi2ELi4ELi4ELi4ELb0EEENS1_21CollectiveEpilogueBwdISA_SB_SD_Li256ELb1ELb0ELi2EEENS1_19SingleTileSchedulerILb1ELb0ELb0ELi128EEEEEEEEEvNT_6ParamsE$_ZN4cute5tupleIJNS0_IJNS0_IJNS_1CILi8EEENS1_ILi1EEEEEENS0_IJNS1_ILi2EEEEEEEEENS0_IJNS0_IJS3_NS1_ILi0EEEEEENS0_IJiEEEEEEEEC2ERKS7_RKSB_) ;  /* 0xfffa95e000007944 */ /* 0x022fea0003c3ffff */
[----:B------:R2:W5:Y:S01]  /*626c0*/  LDL R8, [R1+0x1410] ;  /* 0x0014100001087983 */ /* 0x0005620000100800 */
[----:B------:R-:W-:-:S03]  /*626d0*/  MOV R6, 0x62700 ;  /* 0x0006270000067802 */ /* 0x000fc60000000f00 */
[----:B------:R2:W-:Y:S04]  /*626e0*/  STL.64 [R1+0x1448], R12 ;  /* 0x0014480c01007387 */ /* 0x0005e80000100a00 */
[----:B-12--5:R-:W-:Y:S05]  /*626f0*/  CALL.REL.NOINC `($_ZN7cutlass13device_kernelIN5flash19enable_sm80_to_sm89INS1_16FlashAttnBwdSm80INS1_25CollectiveMainloopBwdSm80ILi2ELi2EN4cute5tupleIJNS5_1CILi128EEES8_NS7_ILi64EEEEEENS_10bfloat16_tEfNS_4arch4Sm80ELb0ELb0ELb1ELb1ELb1ELb0ELb0ELb0ELi2ELi4ELi4ELi4ELb0EEENS1_21CollectiveEpilogueBwdISA_SB_SD_Li256ELb1ELb0ELi2EEENS1_19SingleTileSchedulerILb1ELb0ELb0ELi128EEEEEEEEEvNT_6ParamsE$_ZN4cute3eso3ESOILb0ELb0EJNS_6LayoutINS_5tupleIJNS3_IJNS_1CILi8EEENS4_ILi1EEEEEENS3_IJNS4_ILi2EEEEEEEEENS3_IJNS3_IJS6_NS4_ILi0EEEEEENS3_IJiEEEEEEEENS_10ViewEngineINS_8smem_ptrIPN7cutlass10bfloat16_tEEEEEEEC2ERKSF_RKSM_) ;  /* 0xfffa522000007944 */ /* 0x026fea0003c3ffff */
[----:B-1----:R1:W5:Y:S04]  /*62700*/  LDL R8, [R1+0x1410] ;  /* 0x0014100001087983 */ /* 0x0023680000100800 */
[----:B------:R1:W5:Y:S01]  /*62710*/  LDL.64 R14, [R1+0x1418] ;  /* 0x00141800010e7983 */ /* 0x0003620000100a00 */
[----:B------:R-:W-:-:S03]  /*62720*/  MOV R6, 0x62740 ;  /* 0x0006274000067802 */ /* 0x000fc60000000f00 */
[----:B-1---5:R-:W-:Y:S05]  /*62730*/  CALL.REL.NOINC `($_ZN7cutlass13device_kernelIN5flash19enable_sm80_to_sm89INS1_16FlashAttnBwdSm80INS1_25CollectiveMainloopBwdSm80ILi2ELi2EN4cute5tupleIJNS5_1CILi128EEES8_NS7_ILi64EEEEEENS_10bfloat16_tEfNS_4arch4Sm80ELb0ELb0ELb1ELb1ELb1ELb0ELb0ELb0ELi2ELi4ELi4ELi4ELb0EEENS1_21CollectiveEpilogueBwdISA_SB_SD_Li256ELb1ELb0ELi2EEENS1_19SingleTileSchedulerILb1ELb0ELb0ELi128EEEEEEEEEvNT_6ParamsE$_ZN4cute3eso3ESOILb1ELb0EJNS_6LayoutINS_5tupleIJNS3_IJNS3_IJNS_1CILi4EEENS4_ILi2EEEEEENS4_ILi1EEEEEENS3_IJS6_EEEEEENS3_IJNS3_IJNS3_IJS8_NS4_ILi32EEEEEENS4_ILi0EEEEEENS3_IJNS4_ILi64EEEEEEEEEEENS_10ViewEngineIPN7cutlass10bfloat16_tEEEEEC2ERKSJ_RKSO_) ;  /* 0xfffa7b0000007944 */ /* 0x022fea0003c3ffff */
[----:B-1----:R1:W5:Y:S01]  /*62740*/  LDL.64 R2, [R1+0x1410] ;  /* 0x0014100001027983 */ /* 0x0023620000100a00 */
[----:B------:R-:W-:-:S03]  /*62750*/  MOV R6, 0x62770 ;  /* 0x0006277000067802 */ /* 0x000fc60000000f00 */
[----:B-1---5:R-:W-:Y:S05]  /*62760*/  CALL.REL.NOINC `($_ZN7cutlass13device_kernelIN5flash19enable_sm80_to_sm89INS1_16FlashAttnBwdSm80INS1_25CollectiveMainloopBwdSm80ILi2ELi2EN4cute5tupleIJNS5_1CILi128EEES8_NS7_ILi64EEEEEENS_10bfloat16_tEfNS_4arch4Sm80ELb0ELb0ELb1ELb1ELb1ELb0ELb0ELb0ELi2ELi4ELi4ELi4ELb0EEENS1_21CollectiveEpilogueBwdISA_SB_SD_Li256ELb1ELb0ELi2EEENS1_19SingleTileSchedulerILb1ELb0ELb0ELi128EEEEEEEEEvNT_6ParamsE$_ZN4cute3eso3ESOILb1ELb0EJNS_6LayoutINS_5tupleIJNS3_IJNS3_IJNS3_IJNS_1CILi4EEENS4_ILi2EEEEEENS4_ILi1EEEEEES8_EEENS3_IJNS3_IJNS3_IJS8_S8_EEES8_EEES6_EEEEEENS3_IJNS3_IJNS3_IJNS3_IJS8_NS4_ILi32EEEEEENS4_ILi0EEEEEESH_EEENS3_IJNS3_IJNS3_IJSH_SH_EEESH_EEENS4_ILi64EEEEEEEEEEENS_10ViewEngineIPN7cutlass10bfloat16_tEEEEEC2ERKSP_RKSU_) ;  /* 0xfffa79c000007944 */ /* 0x022fea0003c3ffff */
[----:B------:R2:W5:Y:S01]  /*62770*/  LDL.64 R10, [R1+0x1410] ;  /* 0x00141000010a7983 */ /* 0x0005620000100a00 */
[----:B-1----:R-:W-:Y:S02]  /*62780*/  MOV R3, R8 ;  /* 0x0000000800037202 */ /* 0x002fe40000000f00 */
[----:B------:R-:W-:Y:S02]  /*62790*/  MOV R4, 0x627b0 ;  /* 0x000627b000047802 */ /* 0x000fe40000000f00 */
[----:B--2--5:R-:W-:Y:S05]  /*627a0*/  CALL.REL.NOINC `($_ZN7cutlass13device_kernelIN5flash19enable_sm80_to_sm89INS1_16FlashAttnBwdSm80INS1_25CollectiveMainloopBwdSm80ILi2ELi2EN4cute5tupleIJNS5_1CILi128EEES8_NS7_ILi64EEEEEENS_10bfloat16_tEfNS_4arch4Sm80ELb0ELb0ELb1ELb1ELb1ELb0ELb0ELb0ELi2ELi4ELi4ELi4ELb0EEENS1_21CollectiveEpilogueBwdISA_SB_SD_Li256ELb1ELb0ELi2EEENS1_19SingleTileSchedulerILb1ELb0ELb0ELi128EEEEEEEEEvNT_6ParamsE$_ZN4cute5tupleIJNS0_IJNS_1CILi2EEEEEENS0_IJiEEEEEC2ERKS3_RKS4_) ;  /* 0xfffa977000007944 */ /* 0x024fea0003c3ffff */
[----:B------:R-:W2:Y:S01]  /*627b0*/  LDL R4, [R1+0x1410] ;  /* 0x0014100001047983 */ /* 0x000ea20000100800 */
[----:B-1----:R-:W-:-:S02]  /*627c0*/  MOV R2, R58 ;  /* 0x0000003a00027202 */ /* 0x002fc40000000f00 */
[----:B------:R-:W-:Y:S01]  /*627d0*/  MOV R12, 0x62800 ;  /* 0x00062800000c7802 */ /* 0x000fe20000000f00 */
[----:B--2---:R1:W-:Y:S04]  /*627e0*/  STL [R1+0x1448], R4 ;  /* 0x0014480401007387 */ /* 0x0043e80000100800 */
[----:B-1----:R-:W-:Y:S05]  /*627f0*/  CALL.REL.NOINC `($_ZN7cutlass13device_kernelIN5flash19enable_sm80_to_sm89INS1_16FlashAttnBwdSm80INS1_25CollectiveMainloopBwdSm80ILi2ELi2EN4cute5tupleIJNS5_1CILi128EEES8_NS7_ILi64EEEEEENS_10bfloat16_tEfNS_4arch4Sm80ELb0ELb0ELb1ELb1ELb1ELb0ELb0ELb0ELi2ELi4ELi4ELi4ELb0EEENS1_21CollectiveEpilogueBwdISA_SB_SD_Li256ELb1ELb0ELi2EEENS1_19SingleTileSchedulerILb1ELb0ELb0ELi128EEEEEEEEEvNT_6ParamsE$_ZZN4cute14logical_divideINS_5tupleIJNS1_IJNS_1CILi8EEENS2_ILi1EEEEEENS1_IJNS2_ILi2EEEEEEEEENS1_IJNS1_IJS4_NS2_ILi0EEEEEENS1_IJiEEEEEENS1_IJS5_NS_6LayoutIS4_S9_EEEEEEEDaRKNSD_IT_T0_EERKT1_ENKUlRKT_RKT0_E_clINSD_IS7_SB_EESE_EEDaSQ_ST_) ;  /* 0xfffaad6000007944 */ /* 0x002fea0003c3ffff */
[----:B------:R-:W-:Y:S02]  /*62800*/  MOV R4, 0x62820 ;  /* 0x0006282000047802 */ /* 0x000fe40000000f00 */
[----:B-1---5:R-:W-:Y:S05]  /*62810*/  CALL.REL.NOINC `($_ZN7cutlass13device_kernelIN5flash19enable_sm80_to_sm89INS1_16FlashAttnBwdSm80INS1_25CollectiveMainloopBwdSm80ILi2ELi2EN4cute5tupleIJNS5_1CILi128EEES8_NS7_ILi64EEEEEENS_10bfloat16_tEfNS_4arch4Sm80ELb0ELb0ELb1ELb1ELb1ELb0ELb0ELb0ELi2ELi4ELi4ELi4ELb0EEENS1_21CollectiveEpilogueBwdISA_SB_SD_Li256ELb1ELb0ELi2EEENS1_19SingleTileSchedulerILb1ELb0ELb0ELi128EEEEEEEEEvNT_6ParamsE$_ZN4cute3eso3ESOILb1ELb0EJNS_5tupleIJNS2_IJNS_1CILi1EEENS3_ILi0EEEEEENS2_IJS5_S5_EEEEEENS2_IJS5_iEEEEEC2ERKS8_RKS9_) ;  /* 0xfffa6e9000007944 */ /* 0x022fea0003c3ffff */
[----:B-1----:R1:W5:Y:S01]  /*62820*/  LDL R3, [R1+0x1410] ;  /* 0x0014100001037983 */ /* 0x0023620000100800 */
[----:B------:R-:W-:-:S03]  /*62830*/  MOV R4, 0x62850 ;  /* 0x0006285000047802 */ /* 0x000fc60000000f00 */
[----:B-1---5:R-:W-:Y:S05]  /*62840*/  CALL.REL.NOINC `($_ZN7cutlass13device_kernelIN5flash19enable_sm80_to_sm89INS1_16FlashAttnBwdSm80INS1_25CollectiveMainloopBwdSm80ILi2ELi2EN4cute5tupleIJNS5_1CILi128EEES8_NS7_ILi64EEEEEENS_10bfloat16_tEfNS_4arch4Sm80ELb0ELb0ELb1ELb1ELb1ELb0ELb0ELb0ELi2ELi4ELi4ELi4ELb0EEENS1_21CollectiveEpilogueBwdISA_SB_SD_Li256ELb1ELb0ELi2EEENS1_19SingleTileSchedulerILb1ELb0ELb0ELi128EEEEEEEEEvNT_6ParamsE$_ZN4cute5tupleIJNS0_IJNS0_IJNS0_IJNS_1CILi8EEENS1_ILi1EEEEEENS0_IJS3_S3_EEEEEENS0_IJS3_NS1_ILi2EEEEEEEEENS0_IJNS0_IJNS0_IJS3_NS1_ILi0EEEEEENS0_IJSA_SA_EEEEEENS0_IJSA_iEEEEEEEEC2ERKS9_RKSF_) ;  /* 0xfffa922000007944 */ /* 0x022fea0003c3ffff */
[----:B-1----:R1:W5:Y:S01]  /*62850*/  LDL R3, [R1+0x1410] ;  /* 0x0014100001037983 */ /* 0x0023620000100800 */
[----:B------:R-:W-:-:S03]  /*62860*/  MOV R4, 0x62880 ;  /* 0x0006288000047802 */ /* 0x000fc60000000f00 */
[----:B-1---5:R-:W-:Y:S05]  /*62870*/  CALL.REL.NOINC `($_ZN7cutlass13device_kernelIN5flash19enable_sm80_to_sm89INS1_16FlashAttnBwdSm80INS1_25CollectiveMainloopBwdSm80ILi2ELi2EN4cute5tupleIJNS5_1CILi128EEES8_NS7_ILi64EEEEEENS_10bfloat16_tEfNS_4arch4Sm80ELb0ELb0ELb1ELb1ELb1ELb0ELb0ELb0ELi2ELi4ELi4ELi4ELb0EEENS1_21CollectiveEpilogueBwdISA_SB_SD_Li256ELb1ELb0ELi2EEENS1_19SingleTileSchedulerILb1ELb0ELb0ELi128EEEEEEEEEvNT_6ParamsE$_ZN4cute3eso3ESOILb1ELb0EJNS_5tupleIJNS2_IJNS_1CILi1EEENS3_ILi0EEEEEENS2_IJS5_S5_EEEEEENS2_IJS5_iEEEEEC2ERKS8_RKS9_) ;  /* 0xfffa6e3000007944 */ /* 0x022fea0003c3ffff */
[----:B-1----:R1:W5:Y:S01]  /*62880*/  LDL R3, [R1+0x1410] ;  /* 0x0014100001037983 */ /* 0x0023620000100800 */
[----:B------:R-:W-:-:S03]  /*62890*/  MOV R4, 0x628b0 ;  /* 0x000628b000047802 */ /* 0x000fc60000000f00 */
[----:B-1---5:R-:W-:Y:S05]  /*628a0*/  CALL.REL.NOINC `($_ZN7cutlass13device_kernelIN5flash19enable_sm80_to_sm89INS1_16FlashAttnBwdSm80INS1_25CollectiveMainloopBwdSm80ILi2ELi2EN4cute5tupleIJNS5_1CILi128EEES8_NS7_ILi64EEEEEENS_10bfloat16_tEfNS_4arch4Sm80ELb0ELb0ELb1ELb1ELb1ELb0ELb0ELb0ELi2ELi4ELi4ELi4ELb0EEENS1_21CollectiveEpilogueBwdISA_SB_SD_Li256ELb1ELb0ELi2EEENS1_19SingleTileSchedulerILb1ELb0ELb0ELi128EEEEEEEEEvNT_6ParamsE$_ZN4cute3eso3ESOILb1ELb0EJNS_5tupleIJNS_1CILi0EEES4_EEEiEEC2ERKS5_RKi) ;  /* 0xfffa71f000007944 */ /* 0x022fea0003c3ffff */
[----:B-1----:R1:W5:Y:S01]  /*628b0*/  LDL R3, [R1+0x1410] ;  /* 0x0014100001037983 */ /* 0x0023620000100800 */
[----:B------:R-:W-:-:S03]  /*628c0*/  MOV R4, 0x628e0 ;  /* 0x000628e000047802 */ /* 0x000fc60000000f00 */
[----:B-1---5:R-:W-:Y:S05]  /*628d0*/  CALL.REL.NOINC `($_ZN7cutlass13device_kernelIN5flash19enable_sm80_to_sm89INS1_16FlashAttnBwdSm80INS1_25CollectiveMainloopBwdSm80ILi2ELi2EN4cute5tupleIJNS5_1CILi128EEES8_NS7_ILi64EEEEEENS_10bfloat16_tEfNS_4arch4Sm80ELb0ELb0ELb1ELb1ELb1ELb0ELb0ELb0ELi2ELi4ELi4ELi4ELb0EEENS1_21CollectiveEpilogueBwdISA_SB_SD_Li256ELb1ELb0ELi2EEENS1_19SingleTileSchedulerILb1ELb0ELb0ELi128EEEEEEEEEvNT_6ParamsE$_ZN4cute3eso3ESOILb1ELb0EJNS_5tupleIJNS2_IJNS_1CILi1EEENS3_ILi0EEEEEES5_EEENS2_IJNS2_IJS5_S5_EEEiEEEEEC2ERKS7_RKS9_) ;  /* 0xfffa6e1000007944 */ /* 0x022fea0003c3ffff */
[----:B-1----:R1:W5:Y:S01]  /*628e0*/  LDL R3, [R1+0x1410] ;  /* 0x0014100001037983 */ /* 0x0023620000100800 */
[----:B------:R-:W-:-:S03]  /*628f0*/  MOV R4, 0x62910 ;  /* 0x0006291000047802 */ /* 0x000fc60000000f00 */
[----:B-1---5:R-:W-:Y:S05]  /*62900*/  CALL.REL.NOINC `($_ZN7cutlass13device_kernelIN5flash19enable_sm80_to_sm89INS1_16FlashAttnBwdSm80INS1_25CollectiveMainloopBwdSm80ILi2ELi2EN4cute5tupleIJNS5_1CILi128EEES8_NS7_ILi64EEEEEENS_10bfloat16_tEfNS_4arch4Sm80ELb0ELb0ELb1ELb1ELb1ELb0ELb0ELb0ELi2ELi4ELi4ELi4ELb0EEENS1_21CollectiveEpilogueBwdISA_SB_SD_Li256ELb1ELb0ELi2EEENS1_19SingleTileSchedulerILb1ELb0ELb0ELi128EEEEEEEEEvNT_6ParamsE$_ZN4cute5tupleIJNS0_IJNS0_IJNS0_IJNS_1CILi8EEENS1_ILi1EEEEEES3_EEENS0_IJNS0_IJS3_S3_EEENS1_ILi2EEEEEEEEENS0_IJNS0_IJNS0_IJS3_NS1_ILi0EEEEEESA_EEENS0_IJNS0_IJSA_SA_EEEiEEEEEEEEC2ERKS9_RKSF_) ;  /* 0xfffa91a000007944 */ /* 0x022fea0003c3ffff */
[----:B------:R2:W5:Y:S01]  /*62910*/  LDL R6, [R1+0x1410] ;  /* 0x0014100001067983 */ /* 0x0005620000100800 */
[----:B------:R-:W-:-:S03]  /*62920*/  MOV R4, 0x62950 ;  /* 0x0006295000047802 */ /* 0x000fc60000000f00 */
[----:B------:R2:W-:Y:S04]  /*62930*/  STL.64 [R1+0x1448], R14 ;  /* 0x0014480e01007387 */ /* 0x0005e80000100a00 */
[----:B-12--5:R-:W-:Y:S05]  /*62940*/  CALL.REL.NOINC `($_ZN7cutlass13device_kernelIN5flash19enable_sm80_to_sm89INS1_16FlashAttnBwdSm80INS1_25CollectiveMainloopBwdSm80ILi2ELi2EN4cute5tupleIJNS5_1CILi128EEES8_NS7_ILi64EEEEEENS_10bfloat16_tEfNS_4arch4Sm80ELb0ELb0ELb1ELb1ELb1ELb0ELb0ELb0ELi2ELi4ELi4ELi4ELb0EEENS1_21CollectiveEpilogueBwdISA_SB_SD_Li256ELb1ELb0ELi2EEENS1_19SingleTileSchedulerILb1ELb0ELb0ELi128EEEEEEEEEvNT_6ParamsE$_ZN4cute3eso3ESOILb0ELb0EJNS_6LayoutINS_5tupleIJNS3_IJNS3_IJNS_1CILi8EEENS4_ILi1EEEEEES6_EEENS3_IJNS3_IJS6_S6_EEENS4_ILi2EEEEEEEEENS3_IJNS3_IJNS3_IJS6_NS4_ILi0EEEEEESD_EEENS3_IJNS3_IJSD_SD_EEEiEEEEEEEENS_10ViewEngineINS_8smem_ptrIPN7cutlass10bfloat16_tEEEEEEEC2ERKSJ_RKSQ_) ;  /* 0xfffa4a3000007944 */ /* 0x026fea0003c3ffff */
[----:B-1----:R1:W5:Y:S04]  /*62950*/  LDL R8, [R1+0x1410] ;  /* 0x0014100001087983 */ /* 0x0023680000100800 */
[----:B------:R1:W5:Y:S01]  /*62960*/  LDL.64 R4, [R1+0x1418] ;  /* 0x0014180001047983 */ /* 0x0003620000100a00 */
[----:B------:R-:W-:-:S03]  /*62970*/  MOV R6, 0x62990 ;  /* 0x0006299000067802 */ /* 0x000fc60000000f00 */
[----:B-1---5:R-:W-:Y:S05]  /*62980*/  CALL.REL.NOINC `($_ZN7cutlass13device_kernelIN5flash19enable_sm80_to_sm89INS1_16FlashAttnBwdSm80INS1_25CollectiveMainloopBwdSm80ILi2ELi2EN4cute5tupleIJNS5_1CILi128EEES8_NS7_ILi64EEEEEENS_10bfloat16_tEfNS_4arch4Sm80ELb0ELb0ELb1ELb1ELb1ELb0ELb0ELb0ELi2ELi4ELi4ELi4ELb0EEENS1_21CollectiveEpilogueBwdISA_SB_SD_Li256ELb1ELb0ELi2EEENS1_19SingleTileSchedulerILb1ELb0ELb0ELi128EEEEEEEEEvNT_6ParamsE$_ZN4cute3eso3ESOILb1ELb0EJNS_6LayoutINS_5tupleIJNS3_IJNS3_IJNS_1CILi4EEENS4_ILi2EEEEEENS4_ILi1EEEEEES6_EEENS3_IJNS3_IJNS3_IJS8_NS4_ILi32EEEEEENS4_ILi0EEEEEENS4_ILi64EEEEEEEENS_10ViewEngineIPN7cutlass10bfloat16_tEEEEEC2ERKSH_RKSM_) ;  /* 0xfffa78f000007944 */ /* 0x022fea0003c3ffff */
[----:B------:R2:W5:Y:S01]  /*62990*/  LDL.64 R16, [R1+0x1410] ;  /* 0x0014100001107983 */ /* 0x0005620000100a00 */
[----:B------:R-:W-:Y:S02]  /*629a0*/  MOV R3, R8 ;  /* 0x0000000800037202 */ /* 0x000fe40000000f00 */
[----:B------:R-:W-:Y:S02]  /*629b0*/  MOV R6, 0x629d0 ;  /* 0x000629d000067802 */ /* 0x000fe40000000f00 */
[----:B-12--5:R-:W-:Y:S05]  /*629c0*/  CALL.REL.NOINC `($_ZN7cutlass13device_kernelIN5flash19enable_sm80_to_sm89INS1_16FlashAttnBwdSm80INS1_25CollectiveMainloopBwdSm80ILi2ELi2EN4cute5tupleIJNS5_1CILi128EEES8_NS7_ILi64EEEEEENS_10bfloat16_tEfNS_4arch4Sm80ELb0ELb0ELb1ELb1ELb1ELb0ELb0ELb0ELi2ELi4ELi4ELi4ELb0EEENS1_21CollectiveEpilogueBwdISA_SB_SD_Li256ELb1ELb0ELi2EEENS1_19SingleTileSchedulerILb1ELb0ELb0ELi128EEEEEEEEEvNT_6ParamsE$_ZZN4cute5sliceINS_5tupleIJNS1_IJNS_10UnderscoreENS_1CILi0EEEEEENS1_IJS4_S2_EEEEEENS1_IJNS1_IJNS1_IJNS3_ILi1EEES4_EEES4_EEENS1_IJNS1_IJS4_S4_EEEiEEEEEEEEDaRKT_RKT0_ENKUlRKT_RKT0_E_clIS6_SC_EEDaSM_SP_) ;  /* 0xfffab29000007944 */ /* 0x026fea0003c3ffff */
[----:B------:R-:W-:Y:S02]  /*629d0*/  MOV R8, 0x629f0 ;  /* 0x000629f000087802 */ /* 0x000fe40000000f00 */
[----:B-1----:R-:W-:Y:S05]  /*629e0*/  CALL.REL.NOINC `($_ZN7cutlass13device_kernelIN5flash19enable_sm80_to_sm89INS1_16FlashAttnBwdSm80INS1_25CollectiveMainloopBwdSm80ILi2ELi2EN4cute5tupleIJNS5_1CILi128EEES8_NS7_ILi64EEEEEENS_10bfloat16_tEfNS_4arch4Sm80ELb0ELb0ELb1ELb1ELb1ELb0ELb0ELb0ELi2ELi4ELi4ELi4ELb0EEENS1_21CollectiveEpilogueBwdISA_SB_SD_Li256ELb1ELb0ELi2EEENS1_19SingleTileSchedulerILb1ELb0ELb0ELi128EEEEEEEEEvNT_6ParamsE$_ZZN4cute12filter_tupleINS_5tupleIJNS1_IJNS_10UnderscoreENS_1CILi0EEEEEENS1_IJS4_S2_EEEEEENS1_IJNS1_IJNS1_IJNS3_ILi1EEES4_EEES4_EEENS1_IJNS1_IJS4_S4_EEEiEEEEEEZNS_5sliceIS7_SD_EEDaRKT_RKT0_EUlRKT_RKT0_E_EEDaSH_SK_OT1_ENKUlDpSN_E_clIJNS1_IJS9_EEENS1_IJiEEEEEEDaSU_) ;  /* 0xfffa9c5000007944 */ /* 0x002fea0003c3ffff */
[----:B------:R-:W-:Y:S02]  /*629f0*/  MOV R6, 0x62a10 ;  /* 0x00062a1000067802 */ /* 0x000fe40000000f00 */
[----:B-1---5:R-:W-:Y:S05]  /*62a00*/  CALL.REL.NOINC `($_ZN7cutlass13device_kernelIN5flash19enable_sm80_to_sm89INS1_16FlashAttnBwdSm80INS1_25CollectiveMainloopBwdSm80ILi2ELi2EN4cute5tupleIJNS5_1CILi128EEES8_NS7_ILi64EEEEEENS_10bfloat16_tEfNS_4arch4Sm80ELb0ELb0ELb1ELb1ELb1ELb0ELb0ELb0ELi2ELi4ELi4ELi4ELb0EEENS1_21CollectiveEpilogueBwdISA_SB_SD_Li256ELb1ELb0ELi2EEENS1_19SingleTileSchedulerILb1ELb0ELb0ELi128EEEEEEEEEvNT_6ParamsE$_ZN4cute5tupleIJNS0_IJNS0_IJNS_1CILi8EEENS1_ILi1EEEEEENS1_ILi2EEEEEENS0_IJNS0_IJS3_NS1_ILi0EEEEEEiEEEEEC2ERKS6_RKS9_) ;  /* 0xfffa92d000007944 */ /* 0x022fea0003c3ffff */
[----:B-1----:R1:W5:Y:S01]  /*62a10*/  LDL R3, [R1+0x1410] ;  /* 0x0014100001037983 */ /* 0x0023620000100800 */
[----:B------:R-:W-:-:S03]  /*62a20*/  MOV R6, 0x62a40 ;  /* 0x00062a4000067802 */ /* 0x000fc60000000f00 */
        /* <DEDUP_REMOVED lines=8> */
[----:B------:R-:W-:-:S02]  /*62ab0*/  MOV R6, R7 ;  /* 0x0000000700067202 */ /* 0x000fc40000000f00 */
[----:B------:R-:W-:Y:S01]  /*62ac0*/  MOV R4, 0x62af0 ;  /* 0x00062af000047802 */ /* 0x000fe20000000f00 */
[----:B--2---:R1:W-:Y:S04]  /*62ad0*/  STL.64 [R1+0x1448], R2 ;  /* 0x0014480201007387 */ /* 0x0043e80000100a00 */
[----:B-1----:R-:W-:Y:S05]  /*62ae0*/  CALL.REL.NOINC `($_ZN7cutlass13device_kernelIN5flash19enable_sm80_to_sm89INS1_16FlashAttnBwdSm80INS1_25CollectiveMainloopBwdSm80ILi2ELi2EN4cute5tupleIJNS5_1CILi128EEES8_NS7_ILi64EEEEEENS_10bfloat16_tEfNS_4arch4Sm80ELb0ELb0ELb1ELb1ELb1ELb0ELb0ELb0ELi2ELi4ELi4ELi4ELb0EEENS1_21CollectiveEpilogueBwdISA_SB_SD_Li256ELb1ELb0ELi2EEENS1_19SingleTileSchedulerILb1ELb0ELb0ELi128EEEEEEEEEvNT_6ParamsE$_ZN4cute3eso3ESOILb0ELb0EJNS_6LayoutINS_5tupleIJNS3_IJNS_1CILi8EEENS4_ILi1EEEEEENS4_ILi2EEEEEENS3_IJNS3_IJS6_NS4_ILi0EEEEEEiEEEEENS_10ViewEngineINS_8smem_ptrIPN7cutlass10bfloat16_tEEEEEEEC2ERKSD_RKSK_) ;  /* 0xfffa4ea000007944 */ /* 0x002fea0003c3ffff */
[----:B------:R2:W5:Y:S04]  /*62af0*/  LDL R14, [R1+0x1410] ;  /* 0x00141000010e7983 */ /* 0x0005680000100800 */
[----:B------:R2:W5:Y:S01]  /*62b00*/  LDL.64 R78, [R1+0x1418] ;  /* 0x00141800014e7983 */ /* 0x0005620000100a00 */
[----:B------:R-:W-:Y:S01]  /*62b10*/  IMAD.MOV.U32 R2, RZ, RZ, R66 ;  /* 0x000000ffff027224 */ /* 0x000fe200078e0042 */
[----:B-1----:R-:W-:Y:S02]  /*62b20*/  MOV R3, RZ ;  /* 0x000000ff00037202 */ /* 0x002fe40000000f00 */
[----:B------:R-:W-:Y:S02]  /*62b30*/  MOV R10, 0x62b50 ;  /* 0x00062b50000a7802 */ /* 0x000fe40000000f00 */
[----:B--2--5:R-:W-:Y:S05]  /*62b40*/  CALL.REL.NOINC `($_ZN7cutlass13device_kernelIN5flash19enable_sm80_to_sm89INS1_16FlashAttnBwdSm80INS1_25CollectiveMainloopBwdSm80ILi2ELi2EN4cute5tupleIJNS5_1CILi128EEES8_NS7_ILi64EEEEEENS_10bfloat16_tEfNS_4arch4Sm80ELb0ELb0ELb1ELb1ELb1ELb0ELb0ELb0ELi2ELi4ELi4ELi4ELb0EEENS1_21CollectiveEpilogueBwdISA_SB_SD_Li256ELb1ELb0ELi2EEENS1_19SingleTileSchedulerILb1ELb0ELb0ELi128EEEEEEEEEvNT_6ParamsE$_ZN4cute3eso3ESOILb1ELb0EJNS_10UnderscoreEiEEC2ERKS2_RKi) ;  /* 0xfffa5d8000007944 */ /* 0x024fea0003c3ffff */
        /* <DEDUP_REMOVED lines=16> */
[----:B------:R-:W-:-:S02]  /*62c50*/  MOV R3, RZ ;  /* 0x000000ff00037202 */ /* 0x000fc40000000f00 */
[----:B------:R-:W-:Y:S02]  /*62c60*/  MOV R10, 0x62c80 ;  /* 0x00062c80000a7802 */ /* 0x000fe40000000f00 */
[----:B--2--5:R-:W-:Y:S05]  /*62c70*/  CALL.REL.NOINC `($_ZN7cutlass13device_kernelIN5flash19enable_sm80_to_sm89INS1_16FlashAttnBwdSm80INS1_25CollectiveMainloopBwdSm80ILi2ELi2EN4cute5tupleIJNS5_1CILi128EEES8_NS7_ILi64EEEEEENS_10bfloat16_tEfNS_4arch4Sm80ELb0ELb0ELb1ELb1ELb1ELb0ELb0ELb0ELi2ELi4ELi4ELi4ELb0EEENS1_21CollectiveEpilogueBwdISA_SB_SD_Li256ELb1ELb0ELi2EEENS1_19SingleTileSchedulerILb1ELb0ELb0ELi128EEEEEEEEEvNT_6ParamsE$_ZN4cute3eso3ESOILb1ELb0EJNS_10UnderscoreEiEEC2ERKS2_RKi) ;  /* 0xfffa5c5000007944 */ /* 0x024fea0003c3ffff */
[----:B-1----:R-:W2:Y:S01]  /*62c80*/  LDL R3, [R1+0x1410] ;  /* 0x0014100001037983 */ /* 0x002ea20000100800 */
[----:B------:R-:W-:Y:S02]  /*62c90*/  MOV R6, 0x62cc0 ;  /* 0x00062cc000067802 */ /* 0x000fe40000000f00 */
[----:B--2---:R-:W-:Y:S02]  /*62ca0*/  SHF.L.U32 R3, R3, 0x6, RZ ;  /* 0x0000000603037819 */ /* 0x004fe400000006ff */
[----:B------:R-:W-:Y:S05]  /*62cb0*/  CALL.REL.NOINC `($_ZN7cutlass13device_kernelIN5flash19enable_sm80_to_sm89INS1_16FlashAttnBwdSm80INS1_25CollectiveMainloopBwdSm80ILi2ELi2EN4cute5tupleIJNS5_1CILi128EEES8_NS7_ILi64EEEEEENS_10bfloat16_tEfNS_4arch4Sm80ELb0ELb0ELb1ELb1ELb1ELb0ELb0ELb0ELi2ELi4ELi4ELi4ELb0EEENS1_21CollectiveEpilogueBwdISA_SB_SD_Li256ELb1ELb0ELi2EEENS1_19SingleTileSchedulerILb1ELb0ELb0ELi128EEEEEEEEEvNT_6ParamsE$_ZN4cute3eso3ESOILb1ELb0EJNS_6LayoutINS_5tupleIJNS3_IJNS3_IJNS_1CILi4EEENS4_ILi2EEEEEENS4_ILi1EEEEEEEEENS3_IJNS3_IJNS3_IJS8_NS4_ILi32EEEEEENS4_ILi0EEEEEEEEEEEiEEC2ERKSG_RKi) ;  /* 0xfffa754000007944 */ /* 0x000fea0003c3ffff */
[----:B-1----:R-:W2:Y:S01]  /*62cc0*/  LDL R3, [R1+0x1410] ;  /* 0x0014100001037983 */ /* 0x002ea20000100800 */
        /* <DEDUP_REMOVED lines=20> */
[----:B--2--5:R-:W-:Y:S05]  /*62e10*/  CALL.REL.NOINC `($_ZN7cutlass13device_kernelIN5flash19enable_sm80_to_sm89INS1_16FlashAttnBwdSm80INS1_25CollectiveMainloopBwdSm80ILi2ELi2EN4cute5tupleIJNS5_1CILi128EEES8_NS7_ILi64EEEEEENS_10bfloat16_tEfNS_4arch4Sm80ELb0ELb0ELb1ELb1ELb1ELb0ELb0ELb0ELi2ELi4ELi4ELi4ELb0EEENS1_21CollectiveEpilogueBwdISA_SB_SD_Li256ELb1ELb0ELi2EEENS1_19SingleTileSchedulerILb1ELb0ELb0ELi128EEEEEEEEEvNT_6ParamsE$_ZN4cute3eso3ESOILb1ELb0EJNS_6LayoutINS_5tupleIJNS3_IJNS3_IJNS_1CILi2EEES5_EEENS4_ILi1EEEEEEEEENS3_IJNS3_IJNS3_IJS7_NS4_ILi16EEEEEENS4_ILi0EEEEEEEEEEENS_10ViewEngineIPjEEEEC2ERKSF_RKSI_) ;  /* 0xfffa735000007944 */ /* 0x024fea0003c3ffff */
[----:B------:R2:W5:Y:S01]  /*62e20*/  LDL.64 R8, [R1+0x1410] ;  /* 0x0014100001087983 */ /* 0x0005620000100a00 */
[----:B------:R-:W-:-:S02]  /*62e30*/  MOV R4, R6 ;  /* 0x0000000600047202 */ /* 0x000fc40000000f00 */
[----:B-1----:R-:W-:Y:S02]  /*62e40*/  MOV R2, 0x62e60 ;  /* 0x00062e6000027802 */ /* 0x002fe40000000f00 */
[----:B--2--5:R-:W-:Y:S05]  /*62e50*/  CALL.REL.NOINC `($_ZN7cutlass13device_kernelIN5flash19enable_sm80_to_sm89INS1_16FlashAttnBwdSm80INS1_25CollectiveMainloopBwdSm80ILi2ELi2EN4cute5tupleIJNS5_1CILi128EEES8_NS7_ILi64EEEEEENS_10bfloat16_tEfNS_4arch4Sm80ELb0ELb0ELb1ELb1ELb1ELb0ELb0ELb0ELi2ELi4ELi4ELi4ELb0EEENS1_21CollectiveEpilogueBwdISA_SB_SD_Li256ELb1ELb0ELi2EEENS1_19SingleTileSchedulerILb1ELb0ELb0ELi128EEEEEEEEEvNT_6ParamsE$_ZN73_INTERNAL_24fd9406_37_flash_bwd_hdim64_bf16_softcap_sm80_cu_8e232a79_330724__cvta_generic_to_sharedEPKv) ;  /* 0xfffa975000007944 */ /* 0x024fea0003c3ffff */
        /* <DEDUP_REMOVED lines=58> */
[----:B------:R-:W1:Y:S04]  /*63200*/  LDSM.16.MT88.4 R4, [R4] ;  /* 0x000000000404783b */ /* 0x000e680000004200 */
[----:B-1----:R1:W-:Y:S04]  /*63210*/  ST.E [R8.64], R4 ;  /* 0x0000000408007985 */ /* 0x0023e8000c101904 */
[----:B------:R1:W-:Y:S04]  /*63220*/  ST.E [R8.64+0x4], R5 ;  /* 0x0000040508007985 */ /* 0x0003e8000c101904 */
[----:B------:R1:W-:Y:S04]  /*63230*/  ST.E [R8.64+0x40], R6 ;  /* 0x0000400608007985 */ /* 0x0003e8000c101904 */
[----:B------:R1:W-:Y:S02]  /*63240*/  ST.E [R8.64+0x44], R7 ;  /* 0x0000440708007985 */ /* 0x0003e4000c101904 */
.L_x_1337:
[----:B------:R-:W-:-:S13]  /*63250*/  ISETP.NE.AND P0, PT, R65, 0x7, PT ;  /* 0x000000074100780c */ /* 0x000fda0003f05270 */
[----:B-1----:R-:W-:Y:S05]  /*63260*/  @!P0 BRA `(.L_x_1334) ;  /* 0x00001b6000008947 */ /* 0x002fea0003800000 */
[----:B------:R-:W-:Y:S01]  /*63270*/  IADD3 R14, R65, 0x1, RZ ;  /* 0x00000001410e7810 */ /* 0x000fe20007ffe0ff */
[----:B------:R-:W-:Y:S01]  /*63280*/  IMAD.MOV.U32 R2, RZ, RZ, R66 ;  /* 0x000000ffff027224 */ /* 0x000fe200078e0042 */
[----:B-1----:R-:W-:-:S03]  /*63290*/  MOV R8, 0x632c0 ;  /* 0x000632c000087802 */ /* 0x002fc60000000f00 */
[----:B------:R-:W-:Y:S02]  /*632a0*/  IMAD.MOV.U32 R3, RZ, RZ, R14 ;  /* 0x000000ffff037224 */ /* 0x000fe400078e000e */
[----:B------:R-:W-:Y:S05]  /*632b0*/  CALL.REL.NOINC `($_ZN7cutlass13device_kernelIN5flash19enable_sm80_to_sm89INS1_16FlashAttnBwdSm80INS1_25CollectiveMainloopBwdSm80ILi2ELi2EN4cute5tupleIJNS5_1CILi128EEES8_NS7_ILi64EEEEEENS_10bfloat16_tEfNS_4arch4Sm80ELb0ELb0ELb1ELb1ELb1ELb0ELb0ELb0ELi2ELi4ELi4ELi4ELb0EEENS1_21CollectiveEpilogueBwdISA_SB_SD_Li256ELb1ELb0ELi2EEENS1_19SingleTileSchedulerILb1ELb0ELb0ELi128EEEEEEEEEvNT_6ParamsE$_ZN4cute3eso3ESOILb1ELb0EJNS_10UnderscoreES2_iEEC2ERKS2_S5_RKi) ;  /* 0xfffa55d000007944 */ /* 0x000fea0003c3ffff */
        /* <DEDUP_REMOVED lines=16> */
[----:B------:R-:W-:Y:S05]  /*633c0*/  CALL.REL.NOINC `($_ZN7cutlass13device_kernelIN5flash19enable_sm80_to_sm89INS1_16FlashAttnBwdSm80INS1_25CollectiveMainloopBwdSm80ILi2ELi2EN4cute5tupleIJNS5_1CILi128EEES8_NS7_ILi64EEEEEENS_10bfloat16_tEfNS_4arch4Sm80ELb0ELb0ELb1ELb1ELb1ELb0ELb0ELb0ELi2ELi4ELi4ELi4ELb0EEENS1_21CollectiveEpilogueBwdISA_SB_SD_Li256ELb1ELb0ELi2EEENS1_19SingleTileSchedulerILb1ELb0ELb0ELi128EEEEEEEEEvNT_6ParamsE$_ZN4cute3eso3ESOILb1ELb0EJNS_6LayoutINS_5tupleIJNS3_IJNS_1CILi8EEENS4_ILi1EEEEEENS4_ILi2EEEEEENS3_IJNS3_IJS6_NS4_ILi0EEEEEENS4_ILi4096EEEEEEEEiEEC2ERKSE_RKi) ;  /* 0xfffa806000007944 */ /* 0x000fea0003c3ffff */
        /* <DEDUP_REMOVED lines=8> */
[----:B-1---5:R-:W-:Y:S05]  /*63450*/  CALL.REL.NOINC `($_ZN7cutlass13device_kernelIN5flash19enable_sm80_to_sm89INS1_16FlashAttnBwdSm80INS1_25CollectiveMainloopBwdSm80ILi2ELi2EN4cute5tupleIJNS5_1CILi128EEES8_NS7_ILi64EEEEEENS_10bfloat16_tEfNS_4arch4Sm80ELb0ELb0ELb1ELb1ELb1ELb0ELb0ELb0ELi2ELi4ELi4ELi4ELb0EEENS1_21CollectiveEpilogueBwdISA_SB_SD_Li256ELb1ELb0ELi2EEENS1_19SingleTileSchedulerILb1ELb0ELb0ELi128EEEEEEEEEvNT_6ParamsE$_ZN4cute3eso3ESOILb1ELb0EJNS_6LayoutINS_5tupleIJNS3_IJNS_1CILi8EEENS4_ILi1EEEEEENS4_ILi2EEEEEENS3_IJNS3_IJS6_NS4_ILi0EEEEEENS4_ILi4096EEEEEEEENS_10ViewEngineINS_8smem_ptrIPN7cutlass10bfloat16_tEEEEEEEC2ERKSE_RKSL_) ;  /* 0xfffa7f9000007944 */ /* 0x022fea0003c3ffff */
[----:B-1----:R1:W5:Y:S01]  /*63460*/  LDL.64 R4, [R1+0x1410] ;  /* 0x0014100001047983 */ /* 0x0023620000100a00 */
[----:B------:R-:W-:Y:S01]  /*63470*/  IMAD.MOV.U32 R2, RZ, RZ, R57 ;  /* 0x000000ffff027224 */ /* 0x000fe200078e0039 */
[----:B------:R-:W-:-:S02]  /*63480*/  MOV R3, R14 ;  /* 0x0000000e00037202 */ /* 0x000fc40000000f00 */
[----:B------:R-:W-:Y:S02]  /*63490*/  MOV R8, 0x634b0 ;  /* 0x000634b000087802 */ /* 0x000fe40000000f00 */
[----:B-1---5:R-:W-:Y:S05]  /*634a0*/  CALL.REL.NOINC `($_ZN7cutlass13device_kernelIN5flash19enable_sm80_to_sm89INS1_16FlashAttnBwdSm80INS1_25CollectiveMainloopBwdSm80ILi2ELi2EN4cute5tupleIJNS5_1CILi128EEES8_NS7_ILi64EEEEEENS_10bfloat16_tEfNS_4arch4Sm80ELb0ELb0ELb1ELb1ELb1ELb0ELb0ELb0ELi2ELi4ELi4ELi4ELb0EEENS1_21CollectiveEpilogueBwdISA_SB_SD_Li256ELb1ELb0ELi2EEENS1_19SingleTileSchedulerILb1ELb0ELb0ELi128EEEEEEEEEvNT_6ParamsE$_ZN4cute3eso3ESOILb1ELb0EJNS_10UnderscoreES2_iEEC2ERKS2_S5_RKi) ;  /* 0xfffa53e000007944 */ /* 0x022fea0003c3ffff */
        /* <DEDUP_REMOVED lines=9> */
[----:B------:R-:W-:Y:S05]  /*63540*/  CALL.REL.NOINC `($_ZN7cutlass13device_kernelIN5flash19enable_sm80_to_sm89INS1_16FlashAttnBwdSm80INS1_25CollectiveMainloopBwdSm80ILi2ELi2EN4cute5tupleIJNS5_1CILi128EEES8_NS7_ILi64EEEEEENS_10bfloat16_tEfNS_4arch4Sm80ELb0ELb0ELb1ELb1ELb1ELb0ELb0ELb0ELi2ELi4ELi4ELi4ELb0EEENS1_21CollectiveEpilogueBwdISA_SB_SD_Li256ELb1ELb0ELi2EEENS1_19SingleTileSchedulerILb1ELb0ELb0ELi128EEEEEEEEEvNT_6ParamsE$_ZN4cute3eso3ESOILb1ELb0EJNS_6LayoutINS_5tupleIJNS3_IJNS_1CILi8EEENS4_ILi1EEEEEENS4_ILi2EEEEEENS3_IJNS3_IJS6_NS4_ILi0EEEEEES5_EEEEEiEEC2ERKSD_RKi) ;  /* 0xfffa809000007944 */ /* 0x000fea0003c3ffff */
[----:B-1----:R-:W2:Y:S01]  /*63550*/  LDL R3, [R1+0x1380] ;  /* 0x0013800001037983 */ /* 0x002ea20000100800 */
[----:B------:R-:W-:Y:S01]  /*63560*/  MOV R8, 0x635a0 ;  /* 0x000635a000087802 */ /* 0x000fe20000000f00 */
[----:B--2---:R-:W-:-:S05]  /*63570*/  IMAD.WIDE R6, R3, 0x2, R72 ;  /* 0x0000000203067825 */ /* 0x004fca00078e0248 */
[----:B------:R-:W-:Y:S02]  /*63580*/  MOV R9, R7 ;  /* 0x0000000700097202 */ /* 0x000fe40000000f00 */
[----:B------:R-:W-:Y:S05]  /*63590*/  CALL.REL.NOINC `($_ZN7cutlass13device_kernelIN5flash19enable_sm80_to_sm89INS1_16FlashAttnBwdSm80INS1_25CollectiveMainloopBwdSm80ILi2ELi2EN4cute5tupleIJNS5_1CILi128EEES8_NS7_ILi64EEEEEENS_10bfloat16_tEfNS_4arch4Sm80ELb0ELb0ELb1ELb1ELb1ELb0ELb0ELb0ELi2ELi4ELi4ELi4ELb0EEENS1_21CollectiveEpilogueBwdISA_SB_SD_Li256ELb1ELb0ELi2EEENS1_19SingleTileSchedulerILb1ELb0ELb0ELi128EEEEEEEEEvNT_6ParamsE$_ZN4cute3eso3ESOILb1ELb0EJNS_6LayoutINS_5tupleIJNS3_IJNS_1CILi8EEENS4_ILi1EEEEEENS4_ILi2EEEEEENS3_IJNS3_IJS6_NS4_ILi0EEEEEES5_EEEEENS_10ViewEngineIPN7cutlass10bfloat16_tEEEEEC2ERKSD_RKSI_) ;  /* 0xfffa7fe000007944 */ /* 0x000fea0003c3ffff */
        /* <DEDUP_REMOVED lines=149> */
[----:B------:R2:W5:Y:S04]  /*63ef0*/  LDL R5, [R1+0x1380] ;  /* 0x0013800001057983 */ /* 0x0005680000100800 */
[----:B-1----:R2:W5:Y:S01]  /*63f00*/  LD.E R3, [R74.64] ;  /* 0x000000044a037980 */ /* 0x002562000c101900 */
[----:B------:R-:W-:-:S03]  /*63f10*/  MOV R4, 0x63f30 ;  /* 0x00063f3000047802 */ /* 0x000fc60000000f00 */
[----:B--2--5:R-:W-:Y:S05]  /*63f20*/  CALL.REL.NOINC `($_ZN7cutlass13device_kernelIN5flash19enable_sm80_to_sm89INS1_16FlashAttnBwdSm80INS1_25CollectiveMainloopBwdSm80ILi2ELi2EN4cute5tupleIJNS5_1CILi128EEES8_NS7_ILi64EEEEEENS_10bfloat16_tEfNS_4arch4Sm80ELb0ELb0ELb1ELb1ELb1ELb0ELb0ELb0ELi2ELi4ELi4ELi4ELb0EEENS1_21CollectiveEpilogueBwdISA_SB_SD_Li256ELb1ELb0ELi2EEENS1_19SingleTileSchedulerILb1ELb0ELb0ELi128EEEEEEEEEvNT_6ParamsE$_ZZN4cute5sliceINS_5tupleIJNS_10UnderscoreES2_iEEENS1_IJNS1_IJNS_1CILi1EEENS4_ILi0EEEEEEiNS4_ILi1024EEEEEEEEDaRKT_RKT0_ENKUlRKT_RKT0_E_clIS2_iEEDaSI_SL_) ;  /* 0xfffa9f7000007944 */ /* 0x024fea0003c3ffff */
[----:B------:R-:W-:Y:S02]  /*63f30*/  MOV R4, 0x63f50 ;  /* 0x00063f5000047802 */ /* 0x000fe40000000f00 */
[----:B-1---5:R-:W-:Y:S05]  /*63f40*/  CALL.REL.NOINC `($_ZN7cutlass13device_kernelIN5flash19enable_sm80_to_sm89INS1_16FlashAttnBwdSm80INS1_25CollectiveMainloopBwdSm80ILi2ELi2EN4cute5tupleIJNS5_1CILi128EEES8_NS7_ILi64EEEEEENS_10bfloat16_tEfNS_4arch4Sm80ELb0ELb0ELb1ELb1ELb1ELb0ELb0ELb0ELi2ELi4ELi4ELi4ELb0EEENS1_21CollectiveEpilogueBwdISA_SB_SD_Li256ELb1ELb0ELi2EEENS1_19SingleTileSchedulerILb1ELb0ELb0ELi128EEEEEEEEEvNT_6ParamsE$_ZZN4cute12filter_tupleINS_5tupleIJNS_10UnderscoreES2_iEEENS1_IJNS1_IJNS_1CILi1EEENS4_ILi0EEEEEEiNS4_ILi1024EEEEEEZNS_5sliceIS3_S9_EEDaRKT_RKT0_EUlRKT_RKT0_E_EEDaSD_SG_OT1_ENKUlDpSJ_E_clIJNS1_IJS7_EEENS1_IJiEEENS1_IJEEEEEEDaSQ_) ;  /* 0xfffa8bb000007944 */ /* 0x022fea0003c3ffff */
[----:B------:R-:W-:Y:S02]  /*63f50*/  MOV R6, 0x63f70 ;  /* 0x00063f7000067802 */ /* 0x000fe40000000f00 */
[----:B-1---5:R-:W-:Y:S05]  /*63f60*/  CALL.REL.NOINC `($_ZN7cutlass13device_kernelIN5flash19enable_sm80_to_sm89INS1_16FlashAttnBwdSm80INS1_25CollectiveMainloopBwdSm80ILi2ELi2EN4cute5tupleIJNS5_1CILi128EEES8_NS7_ILi64EEEEEENS_10bfloat16_tEfNS_4arch4Sm80ELb0ELb0ELb1ELb1ELb1ELb0ELb0ELb0ELi2ELi4ELi4ELi4ELb0EEENS1_21CollectiveEpilogueBwdISA_SB_SD_Li256ELb1ELb0ELi2EEENS1_19SingleTileSchedulerILb1ELb0ELb0ELi128EEEEEEEEEvNT_6ParamsE$_ZN4cute5tupleIJNS0_IJNS0_IJNS_1CILi8EEENS1_ILi1EEEEEENS1_ILi2EEEEEENS0_IJNS0_IJS3_NS1_ILi0EEEEEEiEEEEEC2ERKS6_RKS9_) ;  /* 0xfffa7d7000007944 */ /* 0x022fea0003c3ffff */
[----:B------:R2:W5:Y:S01]  /*63f70*/  LDL R6, [R1+0x1410] ;  /* 0x0014100001067983 */ /* 0x0005620000100800 */
[----:B------:R-:W-:Y:S01]  /*63f80*/  IMAD.SHL.U32 R8, R5, 0x400, RZ ;  /* 0x0000040005087824 */ /* 0x000fe200078e00ff */
[----:B-1----:R-:W-:-:S02]  /*63f90*/  MOV R2, R57 ;  /* 0x0000003900027202 */ /* 0x002fc40000000f00 */
[----:B------:R-:W-:Y:S02]  /*63fa0*/  MOV R4, 0x63fd0 ;  /* 0x00063fd000047802 */ /* 0x000fe40000000f00 */
[----:B------:R2:W-:Y:S04]  /*63fb0*/  STL [R1+0x1420], R8 ;  /* 0x0014200801007387 */ /* 0x0005e80000100800 */
[----:B--2--5:R-:W-:Y:S05]  /*63fc0*/  CALL.REL.NOINC `($_ZN7cutlass13device_kernelIN5flash19enable_sm80_to_sm89INS1_16FlashAttnBwdSm80INS1_25CollectiveMainloopBwdSm80ILi2ELi2EN4cute5tupleIJNS5_1CILi128EEES8_NS7_ILi64EEEEEENS_10bfloat16_tEfNS_4arch4Sm80ELb0ELb0ELb1ELb1ELb1ELb0ELb0ELb0ELi2ELi4ELi4ELi4ELb0EEENS1_21CollectiveEpilogueBwdISA_SB_SD_Li256ELb1ELb0ELi2EEENS1_19SingleTileSchedulerILb1ELb0ELb0ELi128EEEEEEEEEvNT_6ParamsE$_ZN4cute3eso3ESOILb0ELb0EJNS_6LayoutINS_5tupleIJNS3_IJNS_1CILi8EEENS4_ILi1EEEEEENS4_ILi2EEEEEENS3_IJNS3_IJS6_NS4_ILi0EEEEEEiEEEEEiEEC2ERKSD_RKi) ;  /* 0xfffa3a3000007944 */ /* 0x024fea0003c3ffff */
[----:B-1----:R-:W2:Y:S04]  /*63fd0*/  LD.E.64 R2, [R74.64+0x8] ;  /* 0x000008044a027980 */ /* 0x002ea8000c101b00 */
[----:B------:R-:W2:Y:S01]  /*63fe0*/  LDL.64 R4, [R1+0x1380] ;  /* 0x0013800001047983 */ /* 0x000ea20000100a00 */
        /* <DEDUP_REMOVED lines=8> */
[----:B-1----:R-:W-:Y:S05]  /*64070*/  CALL.REL.NOINC `($_ZN7cutlass13device_kernelIN5flash19enable_sm80_to_sm89INS1_16FlashAttnBwdSm80INS1_25CollectiveMainloopBwdSm80ILi2ELi2EN4cute5tupleIJNS5_1CILi128EEES8_NS7_ILi64EEEEEENS_10bfloat16_tEfNS_4arch4Sm80ELb0ELb0ELb1ELb1ELb1ELb0ELb0ELb0ELi2ELi4ELi4ELi4ELb0EEENS1_21CollectiveEpilogueBwdISA_SB_SD_Li256ELb1ELb0ELi2EEENS1_19SingleTileSchedulerILb1ELb0ELb0ELi128EEEEEEEEEvNT_6ParamsE$_ZN4cute3eso3ESOILb0ELb0EJNS_6LayoutINS_5tupleIJNS3_IJNS_1CILi8EEENS4_ILi1EEEEEENS4_ILi2EEEEEENS3_IJNS3_IJS6_NS4_ILi0EEEEEEiEEEEENS_10ViewEngineINS_8smem_ptrIPN7cutlass10bfloat16_tEEEEEEEC2ERKSD_RKSK_) ;  /* 0xfffa391000007944 */ /* 0x002fea0003c3ffff */
[----:B------:R2:W5:Y:S04]  /*64080*/  LDL R15, [R1+0x1410] ;  /* 0x00141000010f7983 */ /* 0x0005680000100800 */
[----:B------:R2:W5:Y:S01]  /*64090*/  LDL.64 R12, [R1+0x1418] ;  /* 0x00141800010c7983 */ /* 0x0005620000100a00 */
[----:B-1----:R-:W-:Y:S01]  /*640a0*/  IMAD.MOV.U32 R3, RZ, RZ, R14 ;  /* 0x000000ffff037224 */ /* 0x002fe200078e000e */
[----:B------:R-:W-:Y:S02]  /*640b0*/  MOV R2, R57 ;  /* 0x0000003900027202 */ /* 0x000fe40000000f00 */
[----:B------:R-:W-:Y:S02]  /*640c0*/  MOV R8, 0x640e0 ;  /* 0x000640e000087802 */ /* 0x000fe40000000f00 */
[----:B--2--5:R-:W-:Y:S05]  /*640d0*/  CALL.REL.NOINC `($_ZN7cutlass13device_kernelIN5flash19enable_sm80_to_sm89INS1_16FlashAttnBwdSm80INS1_25CollectiveMainloopBwdSm80ILi2ELi2EN4cute5tupleIJNS5_1CILi128EEES8_NS7_ILi64EEEEEENS_10bfloat16_tEfNS_4arch4Sm80ELb0ELb0ELb1ELb1ELb1ELb0ELb0ELb0ELi2ELi4ELi4ELi4ELb0EEENS1_21CollectiveEpilogueBwdISA_SB_SD_Li256ELb1ELb0ELi2EEENS1_19SingleTileSchedulerILb1ELb0ELb0ELi128EEEEEEEEEvNT_6ParamsE$_ZN4cute3eso3ESOILb1ELb0EJNS_10UnderscoreES2_iEEC2ERKS2_S5_RKi) ;  /* 0xfffa47b000007944 */ /* 0x024fea0003c3ffff */
[----:B-1----:R-:W2:Y:S01]  /*640e0*/  LDL R3, [R1+0x1380] ;  /* 0x0013800001037983 */ /* 0x002ea20000100800 */
[----:B------:R-:W-:Y:S01]  /*640f0*/  IMAD.MOV.U32 R2, RZ, RZ, R57 ;  /* 0x000000ffff027224 */ /* 0x000fe200078e0039 */
[----:B------:R-:W-:-:S02]  /*64100*/  MOV R4, 0x64130 ;  /* 0x0006413000047802 */ /* 0x000fc40000000f00 */
[----:B--2---:R-:W-:Y:S02]  /*64110*/  SHF.L.U32 R3, R3, 0x2, RZ ;  /* 0x0000000203037819 */ /* 0x004fe400000006ff */
[----:B------:R-:W-:Y:S05]  /*64120*/  CALL.REL.NOINC `($_ZN7cutlass13device_kernelIN5flash19enable_sm80_to_sm89INS1_16FlashAttnBwdSm80INS1_25CollectiveMainloopBwdSm80ILi2ELi2EN4cute5tupleIJNS5_1CILi128EEES8_NS7_ILi64EEEEEENS_10bfloat16_tEfNS_4arch4Sm80ELb0ELb0ELb1ELb1ELb1ELb0ELb0ELb0ELi2ELi4ELi4ELi4ELb0EEENS1_21CollectiveEpilogueBwdISA_SB_SD_Li256ELb1ELb0ELi2EEENS1_19SingleTileSchedulerILb1ELb0ELb0ELi128EEEEEEEEEvNT_6ParamsE$_ZN4cute3eso3ESOILb1ELb0EJNS_6LayoutINS_5tupleIJNS3_IJNS3_IJNS_1CILi4EEENS4_ILi2EEEEEENS4_ILi1EEEEEES6_EEENS3_IJNS3_IJNS3_IJS8_NS4_ILi32EEEEEENS4_ILi0EEEEEENS4_ILi64EEEEEEEEiEEC2ERKSH_RKi) ;  /* 0xfffa619000007944 */ /* 0x000fea0003c3ffff */
[----:B-1----:R-:W2:Y:S01]  /*64130*/  LDL R3, [R1+0x1380] ;  /* 0x0013800001037983 */ /* 0x002ea20000100800 */
[----:B------:R-:W-:Y:S01]  /*64140*/  MOV R6, 0x64170 ;  /* 0x0006417000067802 */ /* 0x000fe20000000f00 */
[----:B--2---:R-:W-:-:S04]  /*64150*/  IMAD.WIDE R10, R3, 0x2, R70 ;  /* 0x00000002030a7825 */ /* 0x004fc800078e0246 */
[----:B------:R-:W-:Y:S05]  /*64160*/  CALL.REL.NOINC `($_ZN7cutlass13device_kernelIN5flash19enable_sm80_to_sm89INS1_16FlashAttnBwdSm80INS1_25CollectiveMainloopBwdSm80ILi2ELi2EN4cute5tupleIJNS5_1CILi128EEES8_NS7_ILi64EEEEEENS_10bfloat16_tEfNS_4arch4Sm80ELb0ELb0ELb1ELb1ELb1ELb0ELb0ELb0ELi2ELi4ELi4ELi4ELb0EEENS1_21CollectiveEpilogueBwdISA_SB_SD_Li256ELb1ELb0ELi2EEENS1_19SingleTileSchedulerILb1ELb0ELb0ELi128EEEEEEEEEvNT_6ParamsE$_ZN4cute3eso3ESOILb1ELb0EJNS_6LayoutINS_5tupleIJNS3_IJNS3_IJNS_1CILi4EEENS4_ILi2EEEEEENS4_ILi1EEEEEES6_EEENS3_IJNS3_IJNS3_IJS8_NS4_ILi32EEEEEENS4_ILi0EEEEEENS4_ILi64EEEEEEEENS_10ViewEngineIPN7cutlass10bfloat16_tEEEEEC2ERKSH_RKSM_) ;  /* 0xfffa611000007944 */ /* 0x000fea0003c3ffff */
        /* <DEDUP_REMOVED lines=197> */
[----:B-1----:R-:W-:Y:S05]  /*64dc0*/  CALL.REL.NOINC `($_ZN7cutlass13device_kernelIN5flash19enable_sm80_to_sm89INS1_16FlashAttnBwdSm80INS1_25CollectiveMainloopBwdSm80ILi2ELi2EN4cute5tupleIJNS5_1CILi128EEES8_NS7_ILi64EEEEEENS_10bfloat16_tEfNS_4arch4Sm80ELb0ELb0ELb1ELb1ELb1ELb0ELb0ELb0ELi2ELi4ELi4ELi4ELb0EEENS1_21CollectiveEpilogueBwdISA_SB_SD_Li256ELb1ELb0ELi2EEENS1_19SingleTileSchedulerILb1ELb0ELb0ELi128EEEEEEEEEvNT_6ParamsE$_ZZN5flash25CollectiveMainloopBwdSm80ILi2ELi2EN4cute5tupleIJNS1_1CILi128EEES4_NS3_ILi64EEEEEEN7cutlass10bfloat16_tEfNS7_4arch4Sm80ELb0ELb0ELb1ELb1ELb1ELb0ELb0ELb0ELi2ELi4ELi4ELi4ELb0EE3mmaINS_16FlashAttnBwdSm80ISB_NS_21CollectiveEpilogueBwdIS6_S8_SA_Li256ELb1ELb0ELi2EEENS_19SingleTileSchedulerILb1ELb0ELb0ELi128EEEE13SharedStorageENS1_6TensorINS1_11ArrayEngineIfLm32EEENS1_6LayoutINS2_IJNS2_IJNS3_ILi2EEESO_EEESO_NS3_ILi4EEEEEENS2_IJNS2_IJNS3_ILi1EEESO_EEESQ_NS3_ILi8EEEEEEEEEEEEbRKNSB_6ParamsERT0_S12_iNS2_IJiiiEEERT_ENKUlvE0_clEv) ;  /* 0xffffb13000007944 */ /* 0x002fea0003c3ffff */
.L_x_1334:
[----:B------:R-:W-:Y:S01]  /*64dd0*/  IMAD.MOV.U32 R2, RZ, RZ, R66 ;  /* 0x000000ffff027224 */ /* 0x000fe200078e0042 */
[----:B------:R-:W-:Y:S01]  /*64de0*/  MOV R3, R65 ;  /* 0x0000004100037202 */ /* 0x000fe20000000f00 */
[----:B------:R-:W-:Y:S01]  /*64df0*/  IMAD.MOV.U32 R81, RZ, RZ, RZ ;  /* 0x000000ffff517224 */ /* 0x000fe200078e00ff */
[----:B-1----:R-:W-:-:S02]  /*64e00*/  MOV R8, 0x64e20 ;  /* 0x00064e2000087802 */ /* 0x002fc40000000f00 */
[----:B------:R-:W-:Y:S05]  /*64e10*/  CALL.REL.NOINC `($_ZN7cutlass13device_kernelIN5flash19enable_sm80_to_sm89INS1_16FlashAttnBwdSm80INS1_25CollectiveMainloopBwdSm80ILi2ELi2EN4cute5tupleIJNS5_1CILi128EEES8_NS7_ILi64EEEEEENS_10bfloat16_tEfNS_4arch4Sm80ELb0ELb0ELb1ELb1ELb1ELb0ELb0ELb0ELi2ELi4ELi4ELi4ELb0EEENS1_21CollectiveEpilogueBwdISA_SB_SD_Li256ELb1ELb0ELi2EEENS1_19SingleTileSchedulerILb1ELb0ELb0ELi128EEEEEEEEEvNT_6ParamsE$_ZN4cute3eso3ESOILb1ELb0EJNS_10UnderscoreES2_iEEC2ERKS2_S5_RKi) ;  /* 0xfffa3a7000007944 */ /* 0x000fea0003c3ffff */
        /* <DEDUP_REMOVED lines=15> */
[----:B------:R-:W-:Y:S05]  /*64f10*/  CALL.REL.NOINC `($_ZN7cutlass13device_kernelIN5flash19enable_sm80_to_sm89INS1_16FlashAttnBwdSm80INS1_25CollectiveMainloopBwdSm80ILi2ELi2EN4cute5tupleIJNS5_1CILi128EEES8_NS7_ILi64EEEEEENS_10bfloat16_tEfNS_4arch4Sm80ELb0ELb0ELb1ELb1ELb1ELb0ELb0ELb0ELi2ELi4ELi4ELi4ELb0EEENS1_21CollectiveEpilogueBwdISA_SB_SD_Li256ELb1ELb0ELi2EEENS1_19SingleTileSchedulerILb1ELb0ELb0ELi128EEEEEEEEEvNT_6ParamsE$_ZN4cute3eso3ESOILb1ELb0EJNS_6LayoutINS_5tupleIJNS3_IJNS_1CILi2EEES5_S5_EEES5_EEENS3_IJNS3_IJNS4_ILi1EEES5_NS4_ILi4EEEEEENS4_ILi8EEEEEEEEiEEC2ERKSD_RKi) ;  /* 0xfffa5f8000007944 */ /* 0x000fea0003c3ffff */
[----:B-1----:R-:W2:Y:S01]  /*64f20*/  LDL R2, [R1+0x1410] ;  /* 0x0014100001027983 */ /* 0x002ea20000100800 */
[----:B------:R-:W-:Y:S02]  /*64f30*/  MOV R4, R62 ;  /* 0x0000003e00047202 */ /* 0x000fe40000000f00 */
[----:B------:R-:W-:-:S05]  /*64f40*/  MOV R5, R61 ;  /* 0x0000003d00057202 */ /* 0x000fca0000000f00 */
[----:B--2---:R-:W-:Y:S01]  /*64f50*/  IMAD.WIDE R2, R2, 0x2, R4 ;  /* 0x0000000202027825 */ /* 0x004fe200078e0204 */
[----:B------:R-:W-:-:S04]  /*64f60*/  MOV R4, 0x64f90 ;  /* 0x00064f9000047802 */ /* 0x000fc80000000f00 */
[----:B------:R-:W-:Y:S02]  /*64f70*/  MOV R6, R2 ;  /* 0x0000000200067202 */ /* 0x000fe40000000f00 */
[----:B------:R-:W-:Y:S05]  /*64f80*/  CALL.REL.NOINC `($_ZN7cutlass13device_kernelIN5flash19enable_sm80_to_sm89INS1_16FlashAttnBwdSm80INS1_25CollectiveMainloopBwdSm80ILi2ELi2EN4cute5tupleIJNS5_1CILi128EEES8_NS7_ILi64EEEEEENS_10bfloat16_tEfNS_4arch4Sm80ELb0ELb0ELb1ELb1ELb1ELb0ELb0ELb0ELi2ELi4ELi4ELi4ELb0EEENS1_21CollectiveEpilogueBwdISA_SB_SD_Li256ELb1ELb0ELi2EEENS1_19SingleTileSchedulerILb1ELb0ELb0ELi128EEEEEEEEEvNT_6ParamsE$_ZN4cute3eso3ESOILb1ELb0EJNS_6LayoutINS_5tupleIJNS3_IJNS_1CILi2EEES5_S5_EEES5_EEENS3_IJNS3_IJNS4_ILi1EEES5_NS4_ILi4EEEEEENS4_ILi8EEEEEEEENS_10ViewEngineIPN7cutlass10bfloat16_tEEEEEC2ERKSD_RKSI_) ;  /* 0xfffa5ec000007944 */ /* 0x000fea0003c3ffff */
[----:B------:R2:W5:Y:S01]  /*64f90*/  LDL.64 R84, [R1+0x1410] ;  /* 0x0014100001547983 */ /* 0x0005620000100a00 */
[----:B-1----:R-:W-:Y:S01]  /*64fa0*/  IMAD.MOV.U32 R2, RZ, RZ, R66 ;  /* 0x000000ffff027224 */ /* 0x002fe200078e0042 */
[----:B------:R-:W-:Y:S02]  /*64fb0*/  MOV R3, R65 ;  /* 0x0000004100037202 */ /* 0x000fe40000000f00 */
[----:B------:R-:W-:Y:S02]  /*64fc0*/  MOV R8, 0x64fe0 ;  /* 0x00064fe000087802 */ /* 0x000fe40000000f00 */
[----:B--2--5:R-:W-:Y:S05]  /*64fd0*/  CALL.REL.NOINC `($_ZN7cutlass13device_kernelIN5flash19enable_sm80_to_sm89INS1_16FlashAttnBwdSm80INS1_25CollectiveMainloopBwdSm80ILi2ELi2EN4cute5tupleIJNS5_1CILi128EEES8_NS7_ILi64EEEEEENS_10bfloat16_tEfNS_4arch4Sm80ELb0ELb0ELb1ELb1ELb1ELb0ELb0ELb0ELi2ELi4ELi4ELi4ELb0EEENS1_21CollectiveEpilogueBwdISA_SB_SD_Li256ELb1ELb0ELi2EEENS1_19SingleTileSchedulerILb1ELb0ELb0ELi128EEEEEEEEEvNT_6ParamsE$_ZN4cute3eso3ESOILb1ELb0EJNS_10UnderscoreES2_iEEC2ERKS2_S5_RKi) ;  /* 0xfffa38b000007944 */ /* 0x024fea0003c3ffff */
[----:B-1----:R-:W2:Y:S01]  /*64fe0*/  LDL R3, [R1+0x1410] ;  /* 0x0014100001037983 */ /* 0x002ea20000100800 */
[----:B------:R-:W-:Y:S02]  /*64ff0*/  MOV R4, 0x65020 ;  /* 0x0006502000047802 */ /* 0x000fe40000000f00 */
[----:B--2---:R-:W-:Y:S02]  /*65000*/  SHF.L.U32 R3, R3, 0x2, RZ ;  /* 0x0000000203037819 */ /* 0x004fe400000006ff */
[----:B------:R-:W-:Y:S05]  /*65010*/  CALL.REL.NOINC `($_ZN7cutlass13device_kernelIN5flash19enable_sm80_to_sm89INS1_16FlashAttnBwdSm80INS1_25CollectiveMainloopBwdSm80ILi2ELi2EN4cute5tupleIJNS5_1CILi128EEES8_NS7_ILi64EEEEEENS_10bfloat16_tEfNS_4arch4Sm80ELb0ELb0ELb1ELb1ELb1ELb0ELb0ELb0ELi2ELi4ELi4ELi4ELb0EEENS1_21CollectiveEpilogueBwdISA_SB_SD_Li256ELb1ELb0ELi2EEENS1_19SingleTileSchedulerILb1ELb0ELb0ELi128EEEEEEEEEvNT_6ParamsE$_ZN4cute3eso3ESOILb1ELb0EJNS_6LayoutINS_5tupleIJNS3_IJNS_1CILi2EEES5_EEES6_EEENS3_IJNS3_IJNS4_ILi1EEES5_EEENS3_IJNS4_ILi32EEENS4_ILi64EEEEEEEEEEEiEEC2ERKSE_RKi) ;  /* 0xfffa5cd000007944 */ /* 0x000fea0003c3ffff */
[----:B-1----:R-:W2:Y:S01]  /*65020*/  LDL R3, [R1+0x1410] ;  /* 0x0014100001037983 */ /* 0x002ea20000100800 */
[----:B------:R-:W-:Y:S01]  /*65030*/  MOV R4, 0x65070 ;  /* 0x0006507000047802 */ /* 0x000fe20000000f00 */
[----:B--2---:R-:W-:-:S05]  /*65040*/  IMAD.WIDE R2, R3, 0x2, R68 ;  /* 0x0000000203027825 */ /* 0x004fca00078e0244 */
[----:B------:R-:W-:Y:S02]  /*65050*/  MOV R6, R2 ;  /* 0x0000000200067202 */ /* 0x000fe40000000f00 */
[----:B------:R-:W-:Y:S05]  /*65060*/  CALL.REL.NOINC `($_ZN7cutlass13device_kernelIN5flash19enable_sm80_to_sm89INS1_16FlashAttnBwdSm80INS1_25CollectiveMainloopBwdSm80ILi2ELi2EN4cute5tupleIJNS5_1CILi128EEES8_NS7_ILi64EEEEEENS_10bfloat16_tEfNS_4arch4Sm80ELb0ELb0ELb1ELb1ELb1ELb0ELb0ELb0ELi2ELi4ELi4ELi4ELb0EEENS1_21CollectiveEpilogueBwdISA_SB_SD_Li256ELb1ELb0ELi2EEENS1_19SingleTileSchedulerILb1ELb0ELb0ELi128EEEEEEEEEvNT_6ParamsE$_ZN4cute3eso3ESOILb1ELb0EJNS_6LayoutINS_5tupleIJNS3_IJNS_1CILi2EEES5_EEES6_EEENS3_IJNS3_IJNS4_ILi1EEES5_EEENS3_IJNS4_ILi32EEENS4_ILi64EEEEEEEEEEENS_10ViewEngineIPN7cutlass10bfloat16_tEEEEEC2ERKSE_RKSJ_) ;  /* 0xfffa5c3000007944 */ /* 0x000fea0003c3ffff */
[----:B------:R2:W5:Y:S04]  /*65070*/  LDL.64 R82, [R1+0x1410] ;  /* 0x0014100001527983 */ /* 0x0005680000100a00 */
[----:B------:R2:W-:Y:S02]  /*65080*/  STL [R1+0x1448], RZ ;  /* 0x001448ff01007387 */ /* 0x0005e40000100800 */
.L_x_1335:
[----:B-1----:R-:W-:Y:S01]  /*65090*/  IMAD.MOV.U32 R79, RZ, RZ, R66 ;  /* 0x000000ffff4f7224 */ /* 0x002fe200078e0042 */
[----:B------:R-:W-:Y:S01]  /*650a0*/  LOP3.LUT R80, R81, 0x1, RZ, 0xc0, !PT ;  /* 0x0000000151507812 */ /* 0x000fe200078ec0ff */
[----:B------:R-:W-:Y:S01]  /*650b0*/  IMAD.MOV.U32 R67, RZ, RZ, R58 ;  /* 0x000000ffff437224 */ /* 0x000fe200078e003a */
[----:B------:R-:W-:Y:S02]  /*650c0*/  MOV R78, 0x650e0 ;  /* 0x000650e0004e7802 */ /* 0x000fe40000000f00 */
[----:B-12--5:R-:W-:Y:S05]  /*650d0*/  CALL.REL.NOINC `($_ZN7cutlass13device_kernelIN5flash19enable_sm80_to_sm89INS1_16FlashAttnBwdSm80INS1_25CollectiveMainloopBwdSm80ILi2ELi2EN4cute5tupleIJNS5_1CILi128EEES8_NS7_ILi64EEEEEENS_10bfloat16_tEfNS_4arch4Sm80ELb0ELb0ELb1ELb1ELb1ELb0ELb0ELb0ELi2ELi4ELi4ELi4ELb0EEENS1_21CollectiveEpilogueBwdISA_SB_SD_Li256ELb1ELb0ELi2EEENS1_19SingleTileSchedulerILb1ELb0ELb0ELi128EEEEEEEEEvNT_6ParamsE$_ZN4cute3eso3ESOILb1ELb0EJNS_10UnderscoreEiiEEC2ERKS2_RKiS7_) ;  /* 0xfffa383000007944 */ /* 0x026fea0003c3ffff */
[----:B------:R-:W-:Y:S01]  /*650e0*/  MOV R4, 0x65130 ;  /* 0x0006513000047802 */ /* 0x000fe20000000f00 */
[----:B-1----:R-:W2:Y:S02]  /*650f0*/  LDL.64 R2, [R1+0x1410] ;  /* 0x0014100001027983 */ /* 0x002ea40000100a00 */
[----:B--2---:R-:W-:Y:S05]  /*65100*/  IMAD R3, R3, 0x2, R2 ;  /* 0x0000000203037824 */ /* 0x004fea00078e0202 */
[----:B------:R-:W-:Y:S02]  /*65110*/  SHF.L.U32 R3, R3, 0x2, RZ ;  /* 0x0000000203037819 */ /* 0x000fe400000006ff */
        /* <DEDUP_REMOVED lines=13> */
[----:B-1----:R-:W2:Y:S02]  /*651f0*/  LDL R3, [R1+0x1410] ;  /* 0x0014100001037983 */ /* 0x002ea40000100800 */
[----:B--2---:R-:W-:Y:S02]  /*65200*/  SHF.L.U32 R3, R3, 0x3, RZ ;  /* 0x0000000303037819 */ /* 0x004fe400000006ff */
[----:B------:R-:W-:Y:S05]  /*65210*/  CALL.REL.NOINC `($_ZN7cutlass13device_kernelIN5flash19enable_sm80_to_sm89INS1_16FlashAttnBwdSm80INS1_25CollectiveMainloopBwdSm80ILi2ELi2EN4cute5tupleIJNS5_1CILi128EEES8_NS7_ILi64EEEEEENS_10bfloat16_tEfNS_4arch4Sm80ELb0ELb0ELb1ELb1ELb1ELb0ELb0ELb0ELi2ELi4ELi4ELi4ELb0EEENS1_21CollectiveEpilogueBwdISA_SB_SD_Li256ELb1ELb0ELi2EEENS1_19SingleTileSchedulerILb1ELb0ELb0ELi128EEEEEEEEEvNT_6ParamsE$_ZN4cute3eso3ESOILb1ELb0EJNS_6LayoutINS_5tupleIJNS3_IJNS_1CILi2EEES5_S5_EEEEEENS3_IJNS3_IJNS4_ILi1EEES5_NS4_ILi4EEEEEEEEEEEiEEC2ERKSC_RKi) ;  /* 0xfffa5b6000007944 */ /* 0x000fea0003c3ffff */
[----:B------:R-:W-:Y:S01]  /*65220*/  MOV R4, 0x65270 ;  /* 0x0006527000047802 */ /* 0x000fe20000000f00 */
[----:B-1----:R-:W2:Y:S02]  /*65230*/  LDL R3, [R1+0x1410] ;  /* 0x0014100001037983 */ /* 0x002ea40000100800 */
        /* <DEDUP_REMOVED lines=18> */
[----:B-1----:R-:W2:Y:S02]  /*65360*/  LDL R3, [R1+0x1410] ;  /* 0x0014100001037983 */ /* 0x002ea40000100800 */
        /* <DEDUP_REMOVED lines=18> */
[----:B------:R-:W-:Y:S05]  /*65490*/  CALL.REL.NOINC `($_ZN7cutlass13device_kernelIN5flash19enable_sm80_to_sm89INS1_16FlashAttnBwdSm80INS1_25CollectiveMainloopBwdSm80ILi2ELi2EN4cute5tupleIJNS5_1CILi128EEES8_NS7_ILi64EEEEEENS_10bfloat16_tEfNS_4arch4Sm80ELb0ELb0ELb1ELb1ELb1ELb0ELb0ELb0ELi2ELi4ELi4ELi4ELb0EEENS1_21CollectiveEpilogueBwdISA_SB_SD_Li256ELb1ELb0ELi2EEENS1_19SingleTileSchedulerILb1ELb0ELb0ELi128EEEEEEEEEvNT_6ParamsE$_ZN4cute3eso3ESOILb1ELb0EJNS_6LayoutINS_5tupleIJNS3_IJNS_1CILi2EEES5_EEEEEENS3_IJNS3_IJNS4_ILi1EEES5_EEEEEEEENS_10ViewEngineIPKfEEEEC2ERKSB_RKSF_) ;  /* 0xfffa53e000007944 */ /* 0x000fea0003c3ffff */
        /* <DEDUP_REMOVED lines=147> */
.L_x_1336:
[----:B-1----:R-:W-:Y:S02]  /*65dd0*/  MOV R4, 0x65df0 ;  /* 0x00065df000047802 */ /* 0x002fe40000000f00 */
[----:B------:R-:W-:Y:S05]  /*65de0*/  CALL.REL.NOINC `($_ZN7cutlass13device_kernelIN5flash19enable_sm80_to_sm89INS1_16FlashAttnBwdSm80INS1_25CollectiveMainloopBwdSm80ILi2ELi2EN4cute5tupleIJNS5_1CILi128EEES8_NS7_ILi64EEEEEENS_10bfloat16_tEfNS_4arch4Sm80ELb0ELb0ELb1ELb1ELb1ELb0ELb0ELb0ELi2ELi4ELi4ELi4ELb0EEENS1_21CollectiveEpilogueBwdISA_SB_SD_Li256ELb1ELb0ELi2EEENS1_19SingleTileSchedulerILb1ELb0ELb0ELi128EEEEEEEEEvNT_6ParamsE$_ZN4cute3eso3ESOILb1ELb0EJNS_6LayoutINS_5tupleIJNS3_IJNS_1CILi1EEENS4_ILi4EEEEEENS4_ILi2EEES6_EEENS3_IJNS3_IJNS4_ILi0EEES5_EEES6_NS4_ILi8EEEEEEEENS_10ViewEngineIPfEEEEC2ERKSE_RKSH_) ;  /* 0xfffa495000007944 */ /* 0x000fea0003c3ffff */
[----:B------:R-:W2:Y:S04]  /*65df0*/  LDL.64 R10, [R63+0x60] ;  /* 0x000060003f0a7983 */ /* 0x000ea80000100a00 */
[----:B------:R3:W5:Y:S04]  /*65e00*/  LDL.64 R4, [R63+0x58] ;  /* 0x000058003f047983 */ /* 0x0007680000100a00 */
[----:B------:R3:W5:Y:S04]  /*65e10*/  LDL.64 R6, [R1+0x1428] ;  /* 0x0014280001067983 */ /* 0x0007680000100a00 */
[----:B--2---:R3:W5:Y:S01]  /*65e20*/  LD.E R3, [R10.64] ;  /* 0x000000040a037980 */ /* 0x004762000c101900 */
[----:B-1----:R-:W-:-:S02]  /*65e30*/  MOV R2, R66 ;  /* 0x0000004200027202 */ /* 0x002fc40000000f00 */
[----:B------:R-:W-:Y:S02]  /*65e40*/  MOV R8, 0x65e60 ;  /* 0x00065e6000087802 */ /* 0x000fe40000000f00 */
[----:B---3-5:R-:W-:Y:S05]  /*65e50*/  CALL.REL.NOINC `($_ZN7cutlass13device_kernelIN5flash19enable_sm80_to_sm89INS1_16FlashAttnBwdSm80INS1_25CollectiveMainloopBwdSm80ILi2ELi2EN4cute5tupleIJNS5_1CILi128EEES8_NS7_ILi64EEEEEENS_10bfloat16_tEfNS_4arch4Sm80ELb0ELb0ELb1ELb1ELb1ELb0ELb0ELb0ELi2ELi4ELi4ELi4ELb0EEENS1_21CollectiveEpilogueBwdISA_SB_SD_Li256ELb1ELb0ELi2EEENS1_19SingleTileSchedulerILb1ELb0ELb0ELi128EEEEEEEEEvNT_6ParamsE$_ZN4cute3eso3ESOILb1ELb0EJNS_10UnderscoreES2_iEEC2ERKS2_S5_RKi) ;  /* 0xfffa2a3000007944 */ /* 0x028fea0003c3ffff */
[----:B-1----:R-:W2:Y:S01]  /*65e60*/  LDL R3, [R1+0x1410] ;  /* 0x0014100001037983 */ /* 0x002ea20000100800 */
[----:B------:R-:W-:Y:S02]  /*65e70*/  MOV R8, 0x65ea0 ;  /* 0x00065ea000087802 */ /* 0x000fe40000000f00 */
[----:B--2---:R-:W-:Y:S02]  /*65e80*/  SHF.L.U32 R3, R3, 0xd, RZ ;  /* 0x0000000d03037819 */ /* 0x004fe400000006ff */
[----:B------:R-:W-:Y:S05]  /*65e90*/  CALL.REL.NOINC `($_ZN7cutlass13device_kernelIN5flash19enable_sm80_to_sm89INS1_16FlashAttnBwdSm80INS1_25CollectiveMainloopBwdSm80ILi2ELi2EN4cute5tupleIJNS5_1CILi128EEES8_NS7_ILi64EEEEEENS_10bfloat16_tEfNS_4arch4Sm80ELb0ELb0ELb1ELb1ELb1ELb0ELb0ELb0ELi2ELi4ELi4ELi4ELb0EEENS1_21CollectiveEpilogueBwdISA_SB_SD_Li256ELb1ELb0ELi2EEENS1_19SingleTileSchedulerILb1ELb0ELb0ELi128EEEEEEEEEvNT_6ParamsE$_ZN4cute3eso3ESOILb1ELb0EJNS_6LayoutINS_5tupleIJNS3_IJNS_1CILi1EEES5_EEENS4_ILi32EEEEEENS3_IJNS3_IJNS4_ILi0EEES9_EEENS4_ILi256EEEEEEEEiEEC2ERKSD_RKi) ;  /* 0xfffa49a000007944 */ /* 0x000fea0003c3ffff */
[----:B------:R-:W2:Y:S04]  /*65ea0*/  LD.E.64 R4, [R4.64+0x8] ;  /* 0x0000080404047980 */ /* 0x000ea8000c101b00 */
[----:B------:R-:W2:Y:S01]  /*65eb0*/  LDL R10, [R1+0x1428] ;  /* 0x00142800010a7983 */ /* 0x000ea20000100800 */
[----:B------:R-:W-:Y:S01]  /*65ec0*/  MOV R8, 0x65ef0 ;  /* 0x00065ef000087802 */ /* 0x000fe20000000f00 */
[----:B--2---:R-:W-:-:S04]  /*65ed0*/  IMAD.WIDE R10, R10, 0x4, R4 ;  /* 0x000000040a0a7825 */ /* 0x004fc800078e0204 */
[----:B-1----:R-:W-:Y:S05]  /*65ee0*/  CALL.REL.NOINC `($_ZN7cutlass13device_kernelIN5flash19enable_sm80_to_sm89INS1_16FlashAttnBwdSm80INS1_25CollectiveMainloopBwdSm80ILi2ELi2EN4cute5tupleIJNS5_1CILi128EEES8_NS7_ILi64EEEEEENS_10bfloat16_tEfNS_4arch4Sm80ELb0ELb0ELb1ELb1ELb1ELb0ELb0ELb0ELi2ELi4ELi4ELi4ELb0EEENS1_21CollectiveEpilogueBwdISA_SB_SD_Li256ELb1ELb0ELi2EEENS1_19SingleTileSchedulerILb1ELb0ELb0ELi128EEEEEEEEEvNT_6ParamsE$_ZN4cute8gmem_ptrIPfECI1NS_12iter_adaptorIS1_S2_EEES1_) ;  /* 0xfffa658000007944 */ /* 0x002fea0003c3ffff */
[----:B-1----:R1:W5:Y:S01]  /*65ef0*/  LDL.64 R2, [R1+0x1428] ;  /* 0x0014280001027983 */ /* 0x0023620000100a00 */
[----:B------:R-:W-:-:S03]  /*65f00*/  MOV R4, 0x65f20 ;  /* 0x00065f2000047802 */ /* 0x000fc60000000f00 */
[----:B-1---5:R-:W-:Y:S05]  /*65f10*/  CALL.REL.NOINC `($_ZN7cutlass13device_kernelIN5flash19enable_sm80_to_sm89INS1_16FlashAttnBwdSm80INS1_25CollectiveMainloopBwdSm80ILi2ELi2EN4cute5tupleIJNS5_1CILi128EEES8_NS7_ILi64EEEEEENS_10bfloat16_tEfNS_4arch4Sm80ELb0ELb0ELb1ELb1ELb1ELb0ELb0ELb0ELi2ELi4ELi4ELi4ELb0EEENS1_21CollectiveEpilogueBwdISA_SB_SD_Li256ELb1ELb0ELi2EEENS1_19SingleTileSchedulerILb1ELb0ELb0ELi128EEEEEEEEEvNT_6ParamsE$_ZN4cute3eso3ESOILb1ELb0EJNS_6LayoutINS_5tupleIJNS3_IJNS_1CILi1EEES5_EEENS4_ILi32EEEEEENS3_IJNS3_IJNS4_ILi0EEES9_EEENS4_ILi256EEEEEEEENS_10ViewEngineINS_8gmem_ptrIPfEEEEEEC2ERKSD_RKSI_) ;  /* 0xfffa48e000007944 */ /* 0x022fea0003c3ffff */
[----:B-1----:R-:W2:Y:S04]  /*65f20*/  LDL.64 R2, [R1+0x1428] ;  /* 0x0014280001027983 */ /* 0x002ea80000100a00 */
[----:B------:R1:W5:Y:S01]  /*65f30*/  LD.E R5, [R6.64] ;  /* 0x0000000406057980 */ /* 0x000362000c101900 */
[----:B------:R-:W-:Y:S01]  /*65f40*/  MOV R10, 0x65f80 ;  /* 0x00065f80000a7802 */ /* 0x000fe20000000f00 */
[----:B--2---:R-:W-:Y:S01]  /*65f50*/  IMAD.MOV.U32 R14, RZ, RZ, R2 ;  /* 0x000000ffff0e7224 */ /* 0x004fe200078e0002 */
[----:B------:R-:W-:-:S02]  /*65f60*/  MOV R15, R3 ;  /* 0x00000003000f7202 */ /* 0x000fc40000000f00 */
[----:B-1---5:R-:W-:Y:S05]  /*65f70*/  CALL.REL.NOINC `($_ZN7cutlass13device_kernelIN5flash19enable_sm80_to_sm89INS1_16FlashAttnBwdSm80INS1_25CollectiveMainloopBwdSm80ILi2ELi2EN4cute5tupleIJNS5_1CILi128EEES8_NS7_ILi64EEEEEENS_10bfloat16_tEfNS_4arch4Sm80ELb0ELb0ELb1ELb1ELb1ELb0ELb0ELb0ELi2ELi4ELi4ELi4ELb0EEENS1_21CollectiveEpilogueBwdISA_SB_SD_Li256ELb1ELb0ELi2EEENS1_19SingleTileSchedulerILb1ELb0ELb0ELi128EEEEEEEEEvNT_6ParamsE$_ZN73_INTERNAL_24fd9406_37_flash_bwd_hdim64_bf16_softcap_sm80_cu_8e232a79_33079atomicAddEPff) ;  /* 0xfffa666000007944 */ /* 0x022fea0003c3ffff */
[----:B------:R2:W5:Y:S01]  /*65f80*/  LD.E R5, [R6.64+0x4] ;  /* 0x0000040406057980 */ /* 0x000562000c101900 */
[----:B-1----:R-:W-:-:S02]  /*65f90*/  IADD3 R14, P0, R2, 0x400, RZ ;  /* 0x00000400020e7810 */ /* 0x002fc40007f1e0ff */
[----:B------:R-:W-:-:S03]  /*65fa0*/  MOV R10, 0x65fd0 ;  /* 0x00065fd0000a7802 */ /* 0x000fc60000000f00 */
[----:B------:R-:W-:-:S03]  /*65fb0*/  IMAD.X R15, RZ, RZ, R3, P0 ;  /* 0x000000ffff0f7224 */ /* 0x000fc600000e0603 */
[----:B--2--5:R-:W-:Y:S05]  /*65fc0*/  CALL.REL.NOINC `($_ZN7cutlass13device_kernelIN5flash19enable_sm80_to_sm89INS1_16FlashAttnBwdSm80INS1_25CollectiveMainloopBwdSm80ILi2ELi2EN4cute5tupleIJNS5_1CILi128EEES8_NS7_ILi64EEEEEENS_10bfloat16_tEfNS_4arch4Sm80ELb0ELb0ELb1ELb1ELb1ELb0ELb0ELb0ELi2ELi4ELi4ELi4ELb0EEENS1_21CollectiveEpilogueBwdISA_SB_SD_Li256ELb1ELb0ELi2EEENS1_19SingleTileSchedulerILb1ELb0ELb0ELi128EEEEEEEEEvNT_6ParamsE$_ZN73_INTERNAL_24fd9406_37_flash_bwd_hdim64_bf16_softcap_sm80_cu_8e232a79_33079atomicAddEPff) ;  /* 0xfffa661000007944 */ /* 0x024fea0003c3ffff */
[----:B------:R2:W5:Y:S01]  /*65fd0*/  LD.E R5, [R6.64+0x8] ;  /* 0x0000080406057980 */ /* 0x000562000c101900 */
[----:B-1----:R-:W-:Y:S02]  /*65fe0*/  IADD3 R14, P0, R2, 0x800, RZ ;  /* 0x00000800020e7810 */ /* 0x002fe40007f1e0ff */
        /* <DEDUP_REMOVED lines=148> */
[----:B------:R-:W-:-:S04]  /*66930*/  MOV R65, 0x0 ;  /* 0x0000000000417802 */ /* 0x000fc80000000f00 */
[----:B------:R-:W-:Y:S05]  /*66940*/  RET.REL.NODEC R64 `(_ZN7cutlass13device_kernelIN5flash19enable_sm80_to_sm89INS1_16FlashAttnBwdSm80INS1_25CollectiveMainloopBwdSm80ILi2ELi2EN4cute5tupleIJNS5_1CILi128EEES8_NS7_ILi64EEEEEENS_10bfloat16_tEfNS_4arch4Sm80ELb0ELb0ELb1ELb1ELb1ELb0ELb0ELb0ELi2ELi4ELi4ELi4ELb0EEENS1_21CollectiveEpilogueBwdISA_SB_SD_Li256ELb1ELb0ELi2EEENS1_19SingleTileSchedulerILb1ELb0ELb0ELi128EEEEEEEEEvNT_6ParamsE) ;  /* 0xfff996b040007950 */ /* 0x000fea0003c3ffff */
        .type           $_ZN7cutlass13device_kernelIN5flash19enable_sm80_to_sm89INS1_16FlashAttnBwdSm80INS1_25CollectiveMainloopBwdSm80ILi2ELi2EN4cute5tupleIJNS5_1CILi128EEES8_NS7_ILi64EEEEEENS_10bfloat16_tEfNS_4arch4Sm80ELb0ELb0ELb1ELb1ELb1ELb0ELb0ELb0ELi2ELi4ELi4ELi4ELb0EEENS1_21CollectiveEpilogueBwdISA_SB_SD_Li256ELb1ELb0ELi2EEENS1_19SingleTileSchedulerILb1ELb0ELb0ELi128EEEEEEEEEvNT_6ParamsE$_ZZZN5flash25CollectiveMainloopBwdSm80ILi2ELi2EN4cute5tupleIJNS1_1CILi128EEES4_NS3_ILi64EEEEEEN7cutlass10bfloat16_tEfNS7_4arch4Sm80ELb0ELb0ELb1ELb1ELb1ELb0ELb0ELb0ELi2ELi4ELi4ELi4ELb0EE3mmaINS_16FlashAttnBwdSm80ISB_NS_21CollectiveEpilogueBwdIS6_S8_SA_Li256ELb1ELb0ELi2EEENS_19SingleTileSchedulerILb1ELb0ELb0ELi128EEEE13SharedStorageENS1_6TensorINS1_11ArrayEngineIfLm32EEENS1_6LayoutINS2_IJNS2_IJNS3_ILi2EEESO_EEESO_NS3_ILi4EEEEEENS2_IJNS2_IJNS3_ILi1EEESO_EEESQ_NS3_ILi8EEEEEEEEEEEEbRKNSB_6ParamsERT0_S12_iNS2_IJiiiEEERT_ENKUliT_E_clIZSC_ISJ_SX_EbS10_S12_S12_iS13_S15_EUlRS16_iE_EEDaiS16_ENKUlvE0_clEv,@function
        .size           $_ZN7cutlass13device_kernelIN5flash19enable_sm80_to_sm89INS1_16FlashAttnBwdSm80INS1_25CollectiveMainloopBwdSm80ILi2ELi2EN4cute5tupleIJNS5_1CILi128EEES8_NS7_ILi64EEEEEENS_10bfloat16_tEfNS_4arch4Sm80ELb0ELb0ELb1ELb1ELb1ELb0ELb0ELb0ELi2ELi4ELi4ELi4ELb0EEENS1_21CollectiveEpilogueBwdISA_SB_SD_Li256ELb1ELb0ELi2EEENS1_19SingleTileSchedulerILb1ELb0ELb0ELi128EEEEEEEEEvNT_6ParamsE$_ZZZN5flash25CollectiveMainloopBwdSm80ILi2ELi2EN4cute5tupleIJNS1_1CILi128EEES4_NS3_ILi64EEEEEEN7cutlass10bfloat16_tEfNS7_4arch4Sm80ELb0ELb0ELb1ELb1ELb1ELb0ELb0ELb0ELi2ELi4ELi4ELi4ELb0EE3mmaINS_16FlashAttnBwdSm80ISB_NS_21CollectiveEpilogueBwdIS6_S8_SA_Li256ELb1ELb0ELi2EEENS_19SingleTileSchedulerILb1ELb0ELb0ELi128EEEE13SharedStorageENS1_6TensorINS1_11ArrayEngineIfLm32EEENS1_6LayoutINS2_IJNS2_IJNS3_ILi2EEESO_EEESO_NS3_ILi4EEEEEENS2_IJNS2_IJNS3_ILi1EEESO_EEESQ_NS3_ILi8EEEEEEEEEEEEbRKNSB_6ParamsERT0_S12_iNS2_IJiiiEEERT_ENKUliT_E_clIZSC_ISJ_SX_EbS10_S12_S12_iS13_S15_EUlRS16_iE_EEDaiS16_ENKUlvE0_clEv,($_ZN7cutlass13device_kernelIN5flash19enable_sm80_to_sm89INS1_16FlashAttnBwdSm80INS1_25CollectiveMainloopBwdSm80ILi2ELi2EN4cute5tupleIJNS5_1CILi128EEES8_NS7_ILi64EEEEEENS_10bfloat16_tEfNS_4arch4Sm80ELb0ELb0ELb1ELb1ELb1ELb0ELb0ELb0ELi2ELi4ELi4ELi4ELb0EEENS1_21CollectiveEpilogueBwdISA_SB_SD_Li256ELb1ELb0ELi2EEENS1_19SingleTileSchedulerILb1ELb0ELb0ELi128EEEEEEEEEvNT_6ParamsE$_ZZZN5flash25CollectiveMainloopBwdSm80ILi2ELi2EN4cute5tupleIJNS1_1CILi128EEES4_NS3_ILi64EEEEEEN7cutlass10bfloat16_tEfNS7_4arch4Sm80ELb0ELb0ELb1ELb1ELb1ELb0ELb0ELb0ELi2ELi4ELi4ELi4ELb0EE3mmaINS_16FlashAttnBwdSm80ISB_NS_21CollectiveEpilogueBwdIS6_S8_SA_Li256ELb1ELb0ELi2EEENS_19SingleTileSchedulerILb1ELb0ELb0ELi128EEEE13SharedStorageENS1_6TensorINS1_11ArrayEngineIfLm32EEENS1_6LayoutINS2_IJNS2_IJNS3_ILi2EEESO_EEESO_NS3_ILi4EEEEEENS2_IJNS2_IJNS3_ILi1EEESO_EEESQ_NS3_ILi8EEEEEEEEEEEEbRKNSB_6ParamsERT0_S12_iNS2_IJiiiEEERT_ENKUliT_E_clIZSC_ISJ_SX_EbS10_S12_S12_iS13_S15_EUlRS16_iE_EEDaiS16_ENKUlvE1_clEv - $_ZN7cutlass13device_kernelIN5flash19enable_sm80_to_sm89INS1_16FlashAttnBwdSm80INS1_25CollectiveMainloopBwdSm80ILi2ELi2EN4cute5tupleIJNS5_1CILi128EEES8_NS7_ILi64EEEEEENS_10bfloat16_tEfNS_4arch4Sm80ELb0ELb0ELb1ELb1ELb1ELb0ELb0ELb0ELi2ELi4ELi4ELi4ELb0EEENS1_21CollectiveEpilogueBwdISA_SB_SD_Li256ELb1ELb0ELi2EEENS1_19SingleTileSchedulerILb1ELb0ELb0ELi128EEEEEEEEEvNT_6ParamsE$_ZZZN5flash25CollectiveMainloopBwdSm80ILi2ELi2EN4cute5tupleIJNS1_1CILi128EEES4_NS3_ILi64EEEEEEN7cutlass10bfloat16_tEfNS7_4arch4Sm80ELb0ELb0ELb1ELb1ELb1ELb0ELb0ELb0ELi2ELi4ELi4ELi4ELb0EE3mmaINS_16FlashAttnBwdSm80ISB_NS_21CollectiveEpilogueBwdIS6_S8_SA_Li256ELb1ELb0ELi2EEENS_19SingleTileSchedulerILb1ELb0ELb0ELi128EEEE13SharedStorageENS1_6TensorINS1_11ArrayEngineIfLm32EEENS1_6LayoutINS2_IJNS2_IJNS3_ILi2EEESO_EEESO_NS3_ILi4EEEEEENS2_IJNS2_IJNS3_ILi1EEESO_EEESQ_NS3_ILi8EEEEEEEEEEEEbRKNSB_6ParamsERT0_S12_iNS2_IJiiiEEERT_ENKUliT_E_clIZSC_ISJ_SX_EbS10_S12_S12_iS13_S15_EUlRS16_iE_EEDaiS16_ENKUlvE0_clEv)
$_ZN7cutlass13device_kernelIN5flash19enable_sm80_to_sm89INS1_16FlashAttnBwdSm80INS1_25CollectiveMainloopBwdSm80ILi2ELi2EN4cute5tupleIJNS5_1CILi128EEES8_NS7_ILi64EEEEEENS_10bfloat16_tEfNS_4arch4Sm80ELb0ELb0ELb1ELb1ELb1ELb0ELb0ELb0ELi2ELi4ELi4ELi4ELb0EEENS1_21CollectiveEpilogueBwdISA_SB_SD_Li256ELb1ELb0ELi2EEENS1_19SingleTileSchedulerILb1ELb0ELb0ELi128EEEEEEEEEvNT_6ParamsE$_ZZZN5flash25CollectiveMainloopBwdSm80ILi2ELi2EN4cute5tupleIJNS1_1CILi128EEES4_NS3_ILi64EEEEEEN7cutlass10bfloat16_tEfNS7_4arch4Sm80ELb0ELb0ELb1ELb1ELb1ELb0ELb0ELb0ELi2ELi4ELi4ELi4ELb0EE3mmaINS_16FlashAttnBwdSm80ISB_NS_21CollectiveEpilogueBwdIS6_S8_SA_Li256ELb1ELb0ELi2EEENS_19SingleTileSchedulerILb1ELb0ELb0ELi128EEEE13SharedStorageENS1_6TensorINS1_11ArrayEngineIfLm32EEENS1_6LayoutINS2_IJNS2_IJNS3_ILi2EEESO_EEESO_NS3_ILi4EEEEEENS2_IJNS2_IJNS3_ILi1EEESO_EEESQ_NS3_ILi8EEEEEEEEEEEEbRKNSB_6ParamsERT0_S12_iNS2_IJiiiEEERT_ENKUliT_E_clIZSC_ISJ_SX_EbS10_S12_S12_iS13_S15_EUlRS16_iE_EEDaiS16_ENKUlvE0_clEv:
[----:B------:R-:W-:-:S05]  /*66950*/  IADD3 R3, R16, -c[0x0][0x20], RZ ;  /* 0x8000080010037a10 */ /* 0x000fca0007ffe0ff */
[----:B------:R-:W-:-:S05]  /*66960*/  IMAD R3, R10, 0x4, R3 ;  /* 0x000000040a037824 */ /* 0x000fca00078e0203 */
[----:B------:R1:W5:Y:S02]  /*66970*/  LDL R4, [R3] ;  /* 0x0000000003047983 */ /* 0x0003640000100800 */
[----:B-1----:R-:W-:-:S04]  /*66980*/  MOV R3, 0x0 ;  /* 0x0000000000037802 */ /* 0x002fc80000000f00 */
[----:B------:R-:W-:Y:S05]  /*66990*/  RET.REL.NODEC R2 `(_ZN7cutlass13device_kernelIN5flash19enable_sm80_to_sm89INS1_16FlashAttnBwdSm80INS1_25CollectiveMainloopBwdSm80ILi2ELi2EN4cute5tupleIJNS5_1CILi128EEES8_NS7_ILi64EEEEEENS_10bfloat16_tEfNS_4arch4Sm80ELb0ELb0ELb1ELb1ELb1ELb0ELb0ELb0ELi2ELi4ELi4ELi4ELb0EEENS1_21CollectiveEpilogueBwdISA_SB_SD_Li256ELb1ELb0ELi2EEENS1_19SingleTileSchedulerILb1ELb0ELb0ELi128EEEEEEEEEvNT_6ParamsE) ;  /* 0xfff9966002007950 */ /* 0x000fea0003c3ffff */
        .type           $_ZN7cutlass13device_kernelIN5flash19enable_sm80_to_sm89INS1_16FlashAttnBwdSm80INS1_25CollectiveMainloopBwdSm80ILi2ELi2EN4cute5tupleIJNS5_1CILi128EEES8_NS7_ILi64EEEEEENS_10bfloat16_tEfNS_4arch4Sm80ELb0ELb0ELb1ELb1ELb1ELb0ELb0ELb0ELi2ELi4ELi4ELi4ELb0EEENS1_21CollectiveEpilogueBwdISA_SB_SD_Li256ELb1ELb0ELi2EEENS1_19SingleTileSchedulerILb1ELb0ELb0ELi128EEEEEEEEEvNT_6ParamsE$_ZZZN5flash25CollectiveMainloopBwdSm80ILi2ELi2EN4cute5tupleIJNS1_1CILi128EEES4_NS3_ILi64EEEEEEN7cutlass10bfloat16_tEfNS7_4arch4Sm80ELb0ELb0ELb1ELb1ELb1ELb0ELb0ELb0ELi2ELi4ELi4ELi4ELb0EE3mmaINS_16FlashAttnBwdSm80ISB_NS_21CollectiveEpilogueBwdIS6_S8_SA_Li256ELb1ELb0ELi2EEENS_19SingleTileSchedulerILb1ELb0ELb0ELi128EEEE13SharedStorageENS1_6TensorINS1_11ArrayEngineIfLm32EEENS1_6LayoutINS2_IJNS2_IJNS3_ILi2EEESO_EEESO_NS3_ILi4EEEEEENS2_IJNS2_IJNS3_ILi1EEESO_EEESQ_NS3_ILi8EEEEEEEEEEEEbRKNSB_6ParamsERT0_S12_iNS2_IJiiiEEERT_ENKUliT_E_clIZSC_ISJ_SX_EbS10_S12_S12_iS13_S15_EUlRS16_iE_EEDaiS16_ENKUlvE1_clEv,@function
        .size           $_ZN7cutlass13device_kernelIN5flash19enable_sm80_to_sm89INS1_16FlashAttnBwdSm80INS1_25CollectiveMainloopBwdSm80ILi2ELi2EN4cute5tupleIJNS5_1CILi128EEES8_NS7_ILi64EEEEEENS_10bfloat16_tEfNS_4arch4Sm80ELb0ELb0ELb1ELb1ELb1ELb0ELb0ELb0ELi2ELi4ELi4ELi4ELb0EEENS1_21CollectiveEpilogueBwdISA_SB_SD_Li256ELb1ELb0ELi2EEENS1_19SingleTileSchedulerILb1ELb0ELb0ELi128EEEEEEEEEvNT_6ParamsE$_ZZZN5flash25CollectiveMainloopBwdSm80ILi2ELi2EN4cute5tupleIJNS1_1CILi128EEES4_NS3_ILi64EEEEEEN7cutlass10bfloat16_tEfNS7_4arch4Sm80ELb0ELb0ELb1ELb1ELb1ELb0ELb0ELb0ELi2ELi4ELi4ELi4ELb0EE3mmaINS_16FlashAttnBwdSm80ISB_NS_21CollectiveEpilogueBwdIS6_S8_SA_Li256ELb1ELb0ELi2EEENS_19SingleTileSchedulerILb1ELb0ELb0ELi128EEEE13SharedStorageENS1_6TensorINS1_11ArrayEngineIfLm32EEENS1_6LayoutINS2_IJNS2_IJNS3_ILi2EEESO_EEESO_NS3_ILi4EEEEEENS2_IJNS2_IJNS3_ILi1EEESO_EEESQ_NS3_ILi8EEEEEEEEEEEEbRKNSB_6ParamsERT0_S12_iNS2_IJiiiEEERT_ENKUliT_E_clIZSC_ISJ_SX_EbS10_S12_S12_iS13_S15_EUlRS16_iE_EEDaiS16_ENKUlvE1_clEv,($_ZN7cutlass13device_kernelIN5flash19enable_sm80_to_sm89INS1_16FlashAttnBwdSm80INS1_25CollectiveMainloopBwdSm80ILi2ELi2EN4cute5tupleIJNS5_1CILi128EEES8_NS7_ILi64EEEEEENS_10bfloat16_tEfNS_4arch4Sm80ELb0ELb0ELb1ELb1ELb1ELb0ELb0ELb0ELi2ELi4ELi4ELi4ELb0EEENS1_21CollectiveEpilogueBwdISA_SB_SD_Li256ELb1ELb0ELi2EEENS1_19SingleTileSchedulerILb1ELb0ELb0ELi128EEEEEEEEEvNT_6ParamsE$__fAtomicAdd - $_ZN7cutlass13device_kernelIN5flash19enable_sm80_to_sm89INS1_16FlashAttnBwdSm80INS1_25CollectiveMainloopBwdSm80ILi2ELi2EN4cute5tupleIJNS5_1CILi128EEES8_NS7_ILi64EEEEEENS_10bfloat16_tEfNS_4arch4Sm80ELb0ELb0ELb1ELb1ELb1ELb0ELb0ELb0ELi2ELi4ELi4ELi4ELb0EEENS1_21CollectiveEpilogueBwdISA_SB_SD_Li256ELb1ELb0ELi2EEENS1_19SingleTileSchedulerILb1ELb0ELb0ELi128EEEEEEEEEvNT_6ParamsE$_ZZZN5flash25CollectiveMainloopBwdSm80ILi2ELi2EN4cute5tupleIJNS1_1CILi128EEES4_NS3_ILi64EEEEEEN7cutlass10bfloat16_tEfNS7_4arch4Sm80ELb0ELb0ELb1ELb1ELb1ELb0ELb0ELb0ELi2ELi4ELi4ELi4ELb0EE3mmaINS_16FlashAttnBwdSm80ISB_NS_21CollectiveEpilogueBwdIS6_S8_SA_Li256ELb1ELb0ELi2EEENS_19SingleTileSchedulerILb1ELb0ELb0ELi128EEEE13SharedStorageENS1_6TensorINS1_11ArrayEngineIfLm32EEENS1_6LayoutINS2_IJNS2_IJNS3_ILi2EEESO_EEESO_NS3_ILi4EEEEEENS2_IJNS2_IJNS3_ILi1EEESO_EEESQ_NS3_ILi8EEEEEEEEEEEEbRKNSB_6ParamsERT0_S12_iNS2_IJiiiEEERT_ENKUliT_E_clIZSC_ISJ_SX_EbS10_S12_S12_iS13_S15_EUlRS16_iE_EEDaiS16_ENKUlvE1_clEv)
$_ZN7cutlass13device_kernelIN5flash19enable_sm80_to_sm89INS1_16FlashAttnBwdSm80INS1_25CollectiveMainloopBwdSm80ILi2ELi2EN4cute5tupleIJNS5_1CILi128EEES8_NS7_ILi64EEEEEENS_10bfloat16_tEfNS_4arch4Sm80ELb0ELb0ELb1ELb1ELb1ELb0ELb0ELb0ELi2ELi4ELi4ELi4ELb0EEENS1_21CollectiveEpilogueBwdISA_SB_SD_Li256ELb1ELb0ELi2EEENS1_19SingleTileSchedulerILb1ELb0ELb0ELi128EEEEEEEEEvNT_6ParamsE$_ZZZN5flash25CollectiveMainloopBwdSm80ILi2ELi2EN4cute5tupleIJNS1_1CILi128EEES4_NS3_ILi64EEEEEEN7cutlass10bfloat16_tEfNS7_4arch4Sm80ELb0ELb0ELb1ELb1ELb1ELb0ELb0ELb0ELi2ELi4ELi4ELi4ELb0EE3mmaINS_16FlashAttnBwdSm80ISB_NS_21CollectiveEpilogueBwdIS6_S8_SA_Li256ELb1ELb0ELi2EEENS_19SingleTileSchedulerILb1ELb0ELb0ELi128EEEE13SharedStorageENS1_6TensorINS1_11ArrayEngineIfLm32EEENS1_6LayoutINS2_IJNS2_IJNS3_ILi2EEESO_EEESO_NS3_ILi4EEEEEENS2_IJNS2_IJNS3_ILi1EEESO_EEESQ_NS3_ILi8EEEEEEEEEEEEbRKNSB_6ParamsERT0_S12_iNS2_IJiiiEEERT_ENKUliT_E_clIZSC_ISJ_SX_EbS10_S12_S12_iS13_S15_EUlRS16_iE_EEDaiS16_ENKUlvE1_clEv:
[----:B------:R-:W-:-:S05]  /*669a0*/  IADD3 R3, R7, -c[0x0][0x20], RZ ;  /* 0x8000080007037a10 */ /* 0x000fca0007ffe0ff */
[----:B------:R-:W-:-:S05]  /*669b0*/  IMAD R3, R10, 0x4, R3 ;  /* 0x000000040a037824 */ /* 0x000fca00078e0203 */
[----:B------:R1:W5:Y:S02]  /*669c0*/  LDL R4, [R3] ;  /* 0x0000000003047983 */ /* 0x0003640000100800 */
[----:B-1----:R-:W-:-:S04]  /*669d0*/  MOV R3, 0x0 ;  /* 0x0000000000037802 */ /* 0x002fc80000000f00 */
[----:B------:R-:W-:Y:S05]  /*669e0*/  RET.REL.NODEC R2 `(_ZN7cutlass13device_kernelIN5flash19enable_sm80_to_sm89INS1_16FlashAttnBwdSm80INS1_25CollectiveMainloopBwdSm80ILi2ELi2EN4cute5tupleIJNS5_1CILi128EEES8_NS7_ILi64EEEEEENS_10bfloat16_tEfNS_4arch4Sm80ELb0ELb0ELb1ELb1ELb1ELb0ELb0ELb0ELi2ELi4ELi4ELi4ELb0EEENS1_21CollectiveEpilogueBwdISA_SB_SD_Li256ELb1ELb0ELi2EEENS1_19SingleTileSchedulerILb1ELb0ELb0ELi128EEEEEEEEEvNT_6ParamsE) ;  /* 0xfff9961002007950 */ /* 0x000fea0003c3ffff */
        .type           $_ZN7cutlass13device_kernelIN5flash19enable_sm80_to_sm89INS1_16FlashAttnBwdSm80INS1_25CollectiveMainloopBwdSm80ILi2ELi2EN4cute5tupleIJNS5_1CILi128EEES8_NS7_ILi64EEEEEENS_10bfloat16_tEfNS_4arch4Sm80ELb0ELb0ELb1ELb1ELb1ELb0ELb0ELb0ELi2ELi4ELi4ELi4ELb0EEENS1_21CollectiveEpilogueBwdISA_SB_SD_Li256ELb1ELb0ELi2EEENS1_19SingleTileSchedulerILb1ELb0ELb0ELi128EEEEEEEEEvNT_6ParamsE$__fAtomicAdd,@function
        .size           $_ZN7cutlass13device_kernelIN5flash19enable_sm80_to_sm89INS1_16FlashAttnBwdSm80INS1_25CollectiveMainloopBwdSm80ILi2ELi2EN4cute5tupleIJNS5_1CILi128EEES8_NS7_ILi64EEEEEENS_10bfloat16_tEfNS_4arch4Sm80ELb0ELb0ELb1ELb1ELb1ELb0ELb0ELb0ELi2ELi4ELi4ELi4ELb0EEENS1_21CollectiveEpilogueBwdISA_SB_SD_Li256ELb1ELb0ELi2EEENS1_19SingleTileSchedulerILb1ELb0ELb0ELi128EEEEEEEEEvNT_6ParamsE$__fAtomicAdd,($_ZN7cutlass13device_kernelIN5flash19enable_sm80_to_sm89INS1_16FlashAttnBwdSm80INS1_25CollectiveMainloopBwdSm80ILi2ELi2EN4cute5tupleIJNS5_1CILi128EEES8_NS7_ILi64EEEEEENS_10bfloat16_tEfNS_4arch4Sm80ELb0ELb0ELb1ELb1ELb1ELb0ELb0ELb0ELi2ELi4ELi4ELi4ELb0EEENS1_21CollectiveEpilogueBwdISA_SB_SD_Li256ELb1ELb0ELi2EEENS1_19SingleTileSchedulerILb1ELb0ELb0ELi128EEEEEEEEEvNT_6ParamsE$exp2f - $_ZN7cutlass13device_kernelIN5flash19enable_sm80_to_sm89INS1_16FlashAttnBwdSm80INS1_25CollectiveMainloopBwdSm80ILi2ELi2EN4cute5tupleIJNS5_1CILi128EEES8_NS7_ILi64EEEEEENS_10bfloat16_tEfNS_4arch4Sm80ELb0ELb0ELb1ELb1ELb1ELb0ELb0ELb0ELi2ELi4ELi4ELi4ELb0EEENS1_21CollectiveEpilogueBwdISA_SB_SD_Li256ELb1ELb0ELi2EEENS1_19SingleTileSchedulerILb1ELb0ELb0ELi128EEEEEEEEEvNT_6ParamsE$__fAtomicAdd)
$_ZN7cutlass13device_kernelIN5flash19enable_sm80_to_sm89INS1_16FlashAttnBwdSm80INS1_25CollectiveMainloopBwdSm80ILi2ELi2EN4cute5tupleIJNS5_1CILi128EEES8_NS7_ILi64EEEEEENS_10bfloat16_tEfNS_4arch4Sm80ELb0ELb0ELb1ELb1ELb1ELb0ELb0ELb0ELi2ELi4ELi4ELi4ELb0EEENS1_21CollectiveEpilogueBwdISA_SB_SD_Li256ELb1ELb0ELi2EEENS1_19SingleTileSchedulerILb1ELb0ELb0ELi128EEEEEEEEEvNT_6ParamsE$__fAtomicAdd:
[----:B------:R-:W-:Y:S02]  /*669f0*/  ULDC.64 UR8, c[0x0][0x118] ;  /* 0x0000460000087ab9 */ /* 0x000fe40000000a00 */
[----:B------:R-:W2:Y:S01]  /*66a00*/  ATOM.E.ADD.F32.FTZ.RN.STRONG.GPU P0, RZ, [R14.64], R5 ;  /* 0x000000050eff798a */ /* 0x000ea2000810e7c8 */
[----:B------:R-:W-:Y:S02]  /*66a10*/  MOV R13, 0x0 ;  /* 0x00000000000d7802 */ /* 0x000fe40000000f00 */
[----:B------:R-:W-:Y:S02]  /*66a20*/  MOV R9, R5 ;  /* 0x0000000500097202 */ /* 0x000fe40000000f00 */
[----:B--2---:R-:W-:Y:S05]  /*66a30*/  @P0 RET.REL.NODEC R12 `(_ZN7cutlass13device_kernelIN5flash19enable_sm80_to_sm89INS1_16FlashAttnBwdSm80INS1_25CollectiveMainloopBwdSm80ILi2ELi2EN4cute5tupleIJNS5_1CILi128EEES8_NS7_ILi64EEEEEENS_10bfloat16_tEfNS_4arch4Sm80ELb0ELb0ELb1ELb1ELb1ELb0ELb0ELb0ELi2ELi4ELi4ELi4ELb0EEENS1_21CollectiveEpilogueBwdISA_SB_SD_Li256ELb1ELb0ELi2EEENS1_19SingleTileSchedulerILb1ELb0ELb0ELi128EEEEEEEEEvNT_6ParamsE) ;  /* 0xfff995c00c000950 */ /* 0x004fea0003c3ffff */
[----:B------:R-:W1:Y:S02]  /*66a40*/  QSPC.E.S P0, RZ, [R14] ;  /* 0x000000000eff73aa */ /* 0x000e640000000500 */
[----:B-1----:R-:W-:Y:S05]  /*66a50*/  @!P0 BRA `(.L_x_1338) ;  /* 0x0000008000008947 */ /* 0x002fea0003800000 */
[----:B------:R-:W-:-:S05]  /*66a60*/  LOP3.LUT R8, R14, 0xffffff, RZ, 0xc0, !PT ;  /* 0x00ffffff0e087812 */ /* 0x000fca00078ec0ff */
.L_x_1339:
[----:B------:R-:W1:Y:S02]  /*66a70*/  LDS R4, [R8] ;  /* 0x0000000008047984 */ /* 0x000e640000000800 */
[----:B-1----:R-:W-:-:S06]  /*66a80*/  FADD R5, R9, R4 ;  /* 0x0000000409057221 */ /* 0x002fcc0000000000 */
[----:B------:R-:W1:Y:S02]  /*66a90*/  ATOMS.CAST.SPIN R5, [R8], R4, R5 ;  /* 0x000000040805738d */ /* 0x000e640001800005 */
[----:B-1----:R-:W-:-:S13]  /*66aa0*/  ISETP.EQ.U32.AND P0, PT, R5, 0x1, PT ;  /* 0x000000010500780c */ /* 0x002fda0003f02070 */
[----:B------:R-:W-:Y:S05]  /*66ab0*/  @!P0 BRA `(.L_x_1339) ;  /* 0xffffffb000008947 */ /* 0x000fea000383ffff */
[----:B------:R-:W-:-:S04]  /*66ac0*/  MOV R13, 0x0 ;  /* 0x00000000000d7802 */ /* 0x000fc80000000f00 */
[----:B------:R-:W-:Y:S05]  /*66ad0*/  RET.REL.NODEC R12 `(_ZN7cutlass13device_kernelIN5flash19enable_sm80_to_sm89INS1_16FlashAttnBwdSm80INS1_25CollectiveMainloopBwdSm80ILi2ELi2EN4cute5tupleIJNS5_1CILi128EEES8_NS7_ILi64EEEEEENS_10bfloat16_tEfNS_4arch4Sm80ELb0ELb0ELb1ELb1ELb1ELb0ELb0ELb0ELi2ELi4ELi4ELi4ELb0EEENS1_21CollectiveEpilogueBwdISA_SB_SD_Li256ELb1ELb0ELi2EEENS1_19SingleTileSchedulerILb1ELb0ELb0ELi128EEEEEEEEEvNT_6ParamsE) ;  /* 0xfff995200c007950 */ /* 0x000fea0003c3ffff */
.L_x_1338:
[----:B------:R-:W2:Y:S01]  /*66ae0*/  LD.E R4, [R14.64] ;  /* 0x000000080e047980 */ /* 0x000ea2000c101900 */
[----:B------:R-:W-:Y:S01]  /*66af0*/  MOV R13, 0x0 ;  /* 0x00000000000d7802 */ /* 0x000fe20000000f00 */
[----:B--2---:R-:W-:-:S05]  /*66b00*/  FADD R9, R9, R4 ;  /* 0x0000000409097221 */ /* 0x004fca0000000000 */
[----:B------:R1:W-:Y:S01]  /*66b10*/  ST.E [R14.64], R9 ;  /* 0x000000090e007985 */ /* 0x0003e2000c101908 */
[----:B------:R-:W-:Y:S05]  /*66b20*/  RET.REL.NODEC R12 `(_ZN7cutlass13device_kernelIN5flash19enable_sm80_to_sm89INS1_16FlashAttnBwdSm80INS1_25CollectiveMainloopBwdSm80ILi2ELi2EN4cute5tupleIJNS5_1CILi128EEES8_NS7_ILi64EEEEEENS_10bfloat16_tEfNS_4arch4Sm80ELb0ELb0ELb1ELb1ELb1ELb0ELb0ELb0ELi2ELi4ELi4ELi4ELb0EEENS1_21CollectiveEpilogueBwdISA_SB_SD_Li256ELb1ELb0ELi2EEENS1_19SingleTileSchedulerILb1ELb0ELb0ELi128EEEEEEEEEvNT_6ParamsE) ;  /* 0xfff994d00c007950 */ /* 0x000fea0003c3ffff */
        .type           $_ZN7cutlass13device_kernelIN5flash19enable_sm80_to_sm89INS1_16FlashAttnBwdSm80INS1_25CollectiveMainloopBwdSm80ILi2ELi2EN4cute5tupleIJNS5_1CILi128EEES8_NS7_ILi64EEEEEENS_10bfloat16_tEfNS_4arch4Sm80ELb0ELb0ELb1ELb1ELb1ELb0ELb0ELb0ELi2ELi4ELi4ELi4ELb0EEENS1_21CollectiveEpilogueBwdISA_SB_SD_Li256ELb1ELb0ELi2EEENS1_19SingleTileSchedulerILb1ELb0ELb0ELi128EEEEEEEEEvNT_6ParamsE$exp2f,@function
        .size           $_ZN7cutlass13device_kernelIN5flash19enable_sm80_to_sm89INS1_16FlashAttnBwdSm80INS1_25CollectiveMainloopBwdSm80ILi2ELi2EN4cute5tupleIJNS5_1CILi128EEES8_NS7_ILi64EEEEEENS_10bfloat16_tEfNS_4arch4Sm80ELb0ELb0ELb1ELb1ELb1ELb0ELb0ELb0ELi2ELi4ELi4ELi4ELb0EEENS1_21CollectiveEpilogueBwdISA_SB_SD_Li256ELb1ELb0ELi2EEENS1_19SingleTileSchedulerILb1ELb0ELb0ELi128EEEEEEEEEvNT_6ParamsE$exp2f,(.L_x_7254 - $_ZN7cutlass13device_kernelIN5flash19enable_sm80_to_sm89INS1_16FlashAttnBwdSm80INS1_25CollectiveMainloopBwdSm80ILi2ELi2EN4cute5tupleIJNS5_1CILi128EEES8_NS7_ILi64EEEEEENS_10bfloat16_tEfNS_4arch4Sm80ELb0ELb0ELb1ELb1ELb1ELb0ELb0ELb0ELi2ELi4ELi4ELi4ELb0EEENS1_21CollectiveEpilogueBwdISA_SB_SD_Li256ELb1ELb0ELi2EEENS1_19SingleTileSchedulerILb1ELb0ELb0ELi128EEEEEEEEEvNT_6ParamsE$exp2f)
$_ZN7cutlass13device_kernelIN5flash19enable_sm80_to_sm89INS1_16FlashAttnBwdSm80INS1_25CollectiveMainloopBwdSm80ILi2ELi2EN4cute5tupleIJNS5_1CILi128EEES8_NS7_ILi64EEEEEENS_10bfloat16_tEfNS_4arch4Sm80ELb0ELb0ELb1ELb1ELb1ELb0ELb0ELb0ELi2ELi4ELi4ELi4ELb0EEENS1_21CollectiveEpilogueBwdISA_SB_SD_Li256ELb1ELb0ELi2EEENS1_19SingleTileSchedulerILb1ELb0ELb0ELi128EEEEEEEEEvNT_6ParamsE$exp2f:
[----:B------:R-:W1:Y:S01]  /*66b30*/  MUFU.EX2 R6, R6 ;  /* 0x0000000600067308 */ /* 0x000e620000000800 */
[----:B------:R-:W-:-:S04]  /*66b40*/  MOV R3, 0x0 ;  /* 0x0000000000037802 */ /* 0x000fc80000000f00 */
[----:B------:R-:W-:Y:S05]  /*66b50*/  RET.REL.NODEC R2 `(_ZN7cutlass13device_kernelIN5flash19enable_sm80_to_sm89INS1_16FlashAttnBwdSm80INS1_25CollectiveMainloopBwdSm80ILi2ELi2EN4cute5tupleIJNS5_1CILi128EEES8_NS7_ILi64EEEEEENS_10bfloat16_tEfNS_4arch4Sm80ELb0ELb0ELb1ELb1ELb1ELb0ELb0ELb0ELi2ELi4ELi4ELi4ELb0EEENS1_21CollectiveEpilogueBwdISA_SB_SD_Li256ELb1ELb0ELi2EEENS1_19SingleTileSchedulerILb1ELb0ELb0ELi128EEEEEEEEEvNT_6ParamsE) ;  /* 0xfff994a002007950 */ /* 0x000fea0003c3ffff */
.L_x_1340:
        /* <DEDUP_REMOVED lines=10> */
.L_x_7254:


//--------------------- .text._ZN7cutlass13device_kernelIN5flash19enable_sm80_to_sm89INS1_16FlashAttnBwdSm80INS1_25CollectiveMainloopBwdSm80ILi2ELi2EN4cute5tupleIJNS5_1CILi128EEES8_NS7_ILi64EEEEEENS_10bfloat16_tEfNS_4arch4Sm80ELb0ELb0ELb1ELb1ELb0ELb0ELb0ELb0ELi2ELi4ELi4ELi4ELb0EEENS1_24CollectiveEpilogueBwdGQAISA_fSD_Li256ELb1ELb0EEENS1_19SingleTileSchedulerILb1ELb0ELb0ELi128EEEEEEEEEvNT_6ParamsE --------------------------
	.section	.text._ZN7cutlass13device_kernelIN5flash19enable_sm80_to_sm89INS1_16FlashAttnBwdSm80INS1_25CollectiveMainloopBwdSm80ILi2ELi2EN4cute5tupleIJNS5_1CILi128EEES8_NS7_ILi64EEEEEENS_10bfloat16_tEfNS_4arch4Sm80ELb0ELb0ELb1ELb1ELb0ELb0ELb0ELb0ELi2ELi4ELi4ELi4ELb0EEENS1_24CollectiveEpilogueBwdGQAISA_fSD_Li256ELb1ELb0EEENS1_19SingleTileSchedulerILb1ELb0ELb0ELi128EEEEEEEEEvNT_6ParamsE,"ax",@progbits
	.sectioninfo	@"SHI_REGISTERS=128"
	.align	128
.text._ZN7cutlass13device_kernelIN5flash19enable_sm80_to_sm89INS1_16FlashAttnBwdSm80INS1_25CollectiveMainloopBwdSm80ILi2ELi2EN4cute5tupleIJNS5_1CILi128EEES8_NS7_ILi64EEEEEENS_10bfloat16_tEfNS_4arch4Sm80ELb0ELb0ELb1ELb1ELb0ELb0ELb0ELb0ELi2ELi4ELi4ELi4ELb0EEENS1_24CollectiveEpilogueBwdGQAISA_fSD_Li256ELb1ELb0EEENS1_19SingleTileSchedulerILb1ELb0ELb0ELi128EEEEEEEEEvNT_6ParamsE:
        .type           _ZN7cutlass13device_kernelIN5flash19enable_sm80_to_sm89INS1_16FlashAttnBwdSm80INS1_25CollectiveMainloopBwdSm80ILi2ELi2EN4cute5tupleIJNS5_1CILi128EEES8_NS7_ILi64EEEEEENS_10bfloat16_tEfNS_4arch4Sm80ELb0ELb0ELb1ELb1ELb0ELb0ELb0ELb0ELi2ELi4ELi4ELi4ELb0EEENS1_24CollectiveEpilogueBwdGQAISA_fSD_Li256ELb1ELb0EEENS1_19SingleTileSchedulerILb1ELb0ELb0ELi128EEEEEEEEEvNT_6ParamsE,@function
        .size           _ZN7cutlass13device_kernelIN5flash19enable_sm80_to_sm89INS1_16FlashAttnBwdSm80INS1_25CollectiveMainloopBwdSm80ILi2ELi2EN4cute5tupleIJNS5_1CILi128EEES8_NS7_ILi64EEEEEENS_10bfloat16_tEfNS_4arch4Sm80ELb0ELb0ELb1ELb1ELb0ELb0ELb0ELb0ELi2ELi4ELi4ELi4ELb0EEENS1_24CollectiveEpilogueBwdGQAISA_fSD_Li256ELb1ELb0EEENS1_19SingleTileSchedulerILb1ELb0ELb0ELi128EEEEEEEEEvNT_6ParamsE,(.L_x_7648 - _ZN7cutlass13device_kernelIN5flash19enable_sm80_to_sm89INS1_16FlashAttnBwdSm80INS1_25CollectiveMainloopBwdSm80ILi2ELi2EN4cute5tupleIJNS5_1CILi128EEES8_NS7_ILi64EEEEEENS_10bfloat16_tEfNS_4arch4Sm80ELb0ELb0ELb1ELb1ELb0ELb0ELb0ELb0ELi2ELi4ELi4ELi4ELb0EEENS1_24CollectiveEpilogueBwdGQAISA_fSD_Li256ELb1ELb0EEENS1_19SingleTileSchedulerILb1ELb0ELb0ELi128EEEEEEEEEvNT_6ParamsE)
        .other          _ZN7cutlass13device_kernelIN5flash19enable_sm80_to_sm89INS1_16FlashAttnBwdSm80INS1_25CollectiveMainloopBwdSm80ILi2ELi2EN4cute5tupleIJNS5_1CILi128EEES8_NS7_ILi64EEEEEENS_10bfloat16_tEfNS_4arch4Sm80ELb0ELb0ELb1ELb1ELb0ELb0ELb0ELb0ELi2ELi4ELi4ELi4ELb0EEENS1_24CollectiveEpilogueBwdGQAISA_fSD_Li256ELb1ELb0EEENS1_19SingleTileSchedulerILb1ELb0ELb0ELi128EEEEEEEEEvNT_6ParamsE,@"STO_CUDA_ENTRY STV_DEFAULT"
_ZN7cutlass13device_kernelIN5flash19enable_sm80_to_sm89INS1_16FlashAttnBwdSm80INS1_25CollectiveMainloopBwdSm80ILi2ELi2EN4cute5tupleIJNS5_1CILi128EEES8_NS7_ILi64EEEEEENS_10bfloat16_tEfNS_4arch4Sm80ELb0ELb0ELb1ELb1ELb0ELb0ELb0ELb0ELi2ELi4ELi4ELi4ELb0EEENS1_24CollectiveEpilogueBwdGQAISA_fSD_Li256ELb1ELb0EEENS1_19SingleTileSchedulerILb1ELb0ELb0ELi128EEEEEEEEEvNT_6ParamsE:
        /* <DEDUP_REMOVED lines=18> */
.L_x_1342:
        /* <DEDUP_REMOVED lines=8> */
.L_x_1344:
[----:B------:R-:W-:Y:S02]  /*01a0*/  MOV R5, c[0x0][0x3ac] ;  /* 0x0000eb0000057a02 */ /* 0x000fe40000000f00 */
.L_x_1343:
[----:B------:R-:W2:Y:S02]  /*01b0*/  S2R R22, SR_CTAID.X ;  /* 0x0000000000167919 */ /* 0x000ea40000002500 */
[----:B--2---:R-:W-:-:S05]  /*01c0*/  IMAD.SHL.U32 R0, R22, 0x80, RZ ;  /* 0x0000008016007824 */ /* 0x004fca00078e00ff */
[----:B-----5:R-:W-:-:S04]  /*01d0*/  ISETP.GE.AND P0, PT, R0, R5, PT ;  /* 0x000000050000720c */ /* 0x020fc80003f06270 */
[----:B------:R-:W-:Y:S01]  /*01e0*/  SEL R36, R36, 0xffffffff, !P0 ;  /* 0xffffffff24247807 */ /* 0x000fe20004000000 */
[----:B------:R-:W-:Y:S05]  /*01f0*/  BRA `(.L_x_1345) ;  /* 0x0000012000007947 */ /* 0x000fea0003800000 */
.L_x_1341:
[----:B------:R-:W-:-:S04]  /*0200*/  ISETP.NE.U32.AND P0, PT, RZ, c[0x0][0x3c8], PT ;  /* 0x0000f200ff007a0c */ /* 0x000fc80003f05070 */
[----:B------:R-:W-:-:S13]  /*0210*/  ISETP.NE.AND.EX P0, PT, RZ, c[0x0][0x3cc], PT, P0 ;  /* 0x0000f300ff007a0c */ /* 0x000fda0003f05300 */
[----:B------:R-:W-:Y:S05]  /*0220*/  @!P0 BRA `(.L_x_1346) ;  /* 0x0000002000008947 */ /* 0x000fea0003800000 */
[----:B------:R1:W5:Y:S01]  /*0230*/  LDG.E R5, [R4.64] ;  /* 0x0000000604057981 */ /* 0x000362000c1e1900 */
[----:B------:R-:W-:Y:S05]  /*0240*/  BRA `(.L_x_1347) ;  /* 0x0000009000007947 */ /* 0x000fea0003800000 */
.L_x_1346:
        /* <DEDUP_REMOVED lines=8> */
.L_x_1348:
[----:B------:R-:W-:Y:S02]  /*02d0*/  MOV R5, c[0x0][0x3ac] ;  /* 0x0000eb0000057a02 */ /* 0x000fe40000000f00 */
.L_x_1347:
[----:B------:R-:W2:Y:S02]  /*02e0*/  S2R R22, SR_CTAID.X ;  /* 0x0000000000167919 */ /* 0x000ea40000002500 */
[----:B--2---:R-:W-:-:S05]  /*02f0*/  IMAD.SHL.U32 R0, R22, 0x80, RZ ;  /* 0x0000008016007824 */ /* 0x004fca00078e00ff */
[----:B-----5:R-:W-:-:S04]  /*0300*/  ISETP.GE.AND P0, PT, R0, R5, PT ;  /* 0x000000050000720c */ /* 0x020fc80003f06270 */
[----:B------:R-:W-:-:S04]  /*0310*/  SEL R36, R36, 0xffffffff, !P0 ;  /* 0xffffffff24247807 */ /* 0x000fc80004000000 */
.L_x_1345:
[----:B------:R-:W-:-:S13]  /*0320*/  ISETP.GE.AND P0, PT, R36, RZ, PT ;  /* 0x000000ff2400720c */ /* 0x000fda0003f06270 */
[----:B------:R-:W-:Y:S05]  /*0330*/  @!P0 EXIT ;  /* 0x000000000000894d */ /* 0x000fea0003800000 */
[----:B------:R-:W-:-:S04]  /*0340*/  ISETP.NE.U32.AND P1, PT, RZ, c[0x0][0x2c8], PT ;  /* 0x0000b200ff007a0c */ /* 0x000fc80003f25070 */
[----:B------:R-:W-:Y:S02]  /*0350*/  ISETP.NE.AND.EX P1, PT, RZ, c[0x0][0x2cc], PT, P1 ;  /* 0x0000b300ff007a0c */ /* 0x000fe40003f25310 */
[----:B------:R-:W-:-:S04]  /*0360*/  ISETP.NE.U32.AND P3, PT, RZ, c[0x0][0x2d0], PT ;  /* 0x0000b400ff007a0c */ /* 0x000fc80003f65070 */
[----:B------:R-:W-:-:S07]  /*0370*/  ISETP.NE.AND.EX P3, PT, RZ, c[0x0][0x2d4], PT, P3 ;  /* 0x0000b500ff007a0c */ /* 0x000fce0003f65330 */
[----:B------:R-:W-:-:S06]  /*0380*/  @P1 IMAD.WIDE R6, R36, R3, c[0x0][0x2c8] ;  /* 0x0000b20024061625 */ /* 0x000fcc00078e0203 */
[----:B------:R-:W2:Y:S01]  /*0390*/  @P1 LDG.E R7, [R6.64] ;  /* 0x0000000606071981 */ /* 0x000ea2000c1e1900 */
[----:B------:R-:W-:Y:S02]  /*03a0*/  IMAD.MOV.U32 R5, RZ, RZ, RZ ;  /* 0x000000ffff057224 */ /* 0x000fe400078e00ff */
[----:B------:R-:W-:Y:S02]  /*03b0*/  IMAD.MOV.U32 R39, RZ, RZ, RZ ;  /* 0x000000ffff277224 */ /* 0x000fe400078e00ff */
[----:B------:R-:W-:-:S04]  /*03c0*/  @P1 IMAD.WIDE R12, R36, R3, c[0x0][0x2c8] ;  /* 0x0000b200240c1625 */ /* 0x000fc800078e0203 */
[-C--:B------:R-:W-:Y:S01]  /*03d0*/  @P3 IMAD.WIDE R10, R36, R3.reuse, c[0x0][0x2d0] ;  /* 0x0000b400240a3625 */ /* 0x080fe200078e0203 */
[----:B------:R-:W3:Y:S04]  /*03e0*/  @P1 LDG.E R5, [R12.64] ;  /* 0x000000060c051981 */ /* 0x000ee8000c1e1900 */
[----:B------:R-:W4:Y:S01]  /*03f0*/  @P3 LDG.E R39, [R10.64] ;  /* 0x000000060a273981 */ /* 0x000f22000c1e1900 */
[----:B------:R-:W-:Y:S01]  /*0400*/  IADD3 R24, P0, R20, 0x4, RZ ;  /* 0x0000000414187810 */ /* 0x000fe20007f1e0ff */
[----:B------:R-:W-:Y:S01]  /*0410*/  IMAD.MOV.U32 R17, RZ, RZ, RZ ;  /* 0x000000ffff117224 */ /* 0x000fe200078e00ff */
[----:B------:R-:W-:Y:S01]  /*0420*/  ISETP.NE.U32.AND P2, PT, RZ, c[0x0][0x2d8], PT ;  /* 0x0000b600ff007a0c */ /* 0x000fe20003f45070 */
[----:B------:R1:W-:Y:S03]  /*0430*/  STL.128 [R1+0x650], RZ ;  /* 0x000650ff01007387 */ /* 0x0003e60000100c00 */
[----:B------:R-:W-:Y:S01]  /*0440*/  ISETP.NE.AND.EX P2, PT, RZ, c[0x0][0x2dc], PT, P2 ;  /* 0x0000b700ff007a0c */ /* 0x000fe20003f45320 */
[----:B------:R1:W-:Y:S04]  /*0450*/  STL.128 [R1+0x660], RZ ;  /* 0x000660ff01007387 */ /* 0x0003e80000100c00 */
[----:B------:R1:W-:Y:S04]  /*0460*/  STL.128 [R1+0x670], RZ ;  /* 0x000670ff01007387 */ /* 0x0003e80000100c00 */
[----:B------:R1:W-:Y:S04]  /*0470*/  STL.128 [R1+0x680], RZ ;  /* 0x000680ff01007387 */ /* 0x0003e80000100c00 */
[----:B------:R1:W-:Y:S01]  /*0480*/  STL.128 [R1+0x690], RZ ;  /* 0x000690ff01007387 */ /* 0x0003e20000100c00 */
[----:B------:R-:W-:-:S03]  /*0490*/  @P2 IMAD.WIDE R8, R36, R3, c[0x0][0x2d8] ;  /* 0x0000b60024082625 */ /* 0x000fc600078e0203 */
        /* <DEDUP_REMOVED lines=11> */
[----:B------:R1:W-:Y:S01]  /*0550*/  STL [R1], R22 ;  /* 0x0000001601007387 */ /* 0x0003e20000100800 */
[----:B------:R-:W-:-:S03]  /*0560*/  IMAD.X R25, RZ, RZ, R21, P0 ;  /* 0x000000ffff197224 */ /* 0x000fc600000e0615 */
[----:B------:R1:W5:Y:S02]  /*0570*/  @P2 LDG.E R8, [R8.64] ;  /* 0x0000000608082981 */ /* 0x000364000c1e1900 */
[----:B-1----:R-:W-:Y:S02]  /*0580*/  IMAD.MOV.U32 R9, RZ, RZ, c[0x0][0x198] ;  /* 0x00006600ff097624 */ /* 0x002fe400078e00ff */
[----:B--2---:R-:W-:-:S05]  /*0590*/  @P1 IMAD R7, R36, 0x80, R7 ;  /* 0x0000008024071824 */ /* 0x004fca00078e0207 */
[----:B------:R-:W-:-:S04]  /*05a0*/  @P1 SHF.R.S32.HI R0, RZ, 0x1f, R7 ;  /* 0x0000001fff001819 */ /* 0x000fc80000011407 */
[----:B------:R-:W-:-:S04]  /*05b0*/  @P1 LEA.HI R0, R0, R7, RZ, 0x7 ;  /* 0x0000000700001211 */ /* 0x000fc800078f38ff */
[----:B------:R-:W-:Y:S02]  /*05c0*/  @P1 LOP3.LUT R17, R0, 0xffffff80, RZ, 0xc0, !PT ;  /* 0xffffff8000111812 */ /* 0x000fe400078ec0ff */
[----:B------:R-:W-:-:S05]  /*05d0*/  IADD3 R0, R24, -c[0x0][0x20], RZ ;  /* 0x8000080018007a10 */ /* 0x000fca0007ffe0ff */
[----:B---3--:R1:W-:Y:S04]  /*05e0*/  STL [R0], R5 ;  /* 0x0000000500007387 */ /* 0x0083e80000100800 */
        /* <DEDUP_REMOVED lines=9> */
.L_x_1349:
[----:B-----5:R2:W-:Y:S01]  /*0680*/  STL [R0+0xc], R8 ;  /* 0x00000c0800007387 */ /* 0x0205e20000100800 */
[----:B------:R-:W-:-:S04]  /*0690*/  ISETP.NE.U32.AND P0, PT, RZ, c[0x0][0x2e0], PT ;  /* 0x0000b800ff007a0c */ /* 0x000fc80003f05070 */
[----:B------:R-:W-:-:S13]  /*06a0*/  ISETP.NE.AND.EX P0, PT, RZ, c[0x0][0x2e4], PT, P0 ;  /* 0x0000b900ff007a0c */ /* 0x000fda0003f05300 */
[----:B------:R-:W-:Y:S05]  /*06b0*/  @!P0 BRA `(.L_x_1350) ;  /* 0x0000003000008947 */ /* 0x000fea0003800000 */
[----:B------:R-:W-:-:S05]  /*06c0*/  IMAD.WIDE R2, R36, R3, c[0x0][0x2e0] ;  /* 0x0000b80024027625 */ /* 0x000fca00078e0203 */
[----:B------:R3:W5:Y:S01]  /*06d0*/  LDG.E R9, [R2.64] ;  /* 0x0000000602097981 */ /* 0x000762000c1e1900 */
[----:B------:R-:W-:Y:S05]  /*06e0*/  BRA `(.L_x_1351) ;  /* 0x0000005000007947 */ /* 0x000fea0003800000 */
.L_x_1350:
[----:B------:R-:W-:Y:S05]  /*06f0*/  @!P3 BRA `(.L_x_1351) ;  /* 0x000000400000b947 */ /* 0x000fea0003800000 */
[----:B------:R-:W-:-:S05]  /*0700*/  IMAD.WIDE R6, R36, R3, c[0x0][0x2d0] ;  /* 0x0000b40024067625 */ /* 0x000fca00078e0203 */
[----:B------:R-:W3:Y:S04]  /*0710*/  LDG.E R9, [R6.64] ;  /* 0x0000000606097981 */ /* 0x000ee8000c1e1900 */
[----:B------:R-:W3:Y:S02]  /*0720*/  LDG.E R2, [R6.64+0x4] ;  /* 0x0000040606027981 */ /* 0x000ee4000c1e1900 */
[----:B---3--:R-:W-:-:S04]  /*0730*/  IADD3 R9, -R9, R2, RZ ;  /* 0x0000000209097210 */ /* 0x008fc80007ffe1ff */
.L_x_1351:
[C---:B---3--:R-:W-:Y:S01]  /*0740*/  IADD3 R3, R8.reuse, 0x7f, RZ ;  /* 0x0000007f08037810 */ /* 0x048fe20007ffe0ff */
[----:B-----5:R3:W-:Y:S01]  /*0750*/  STL [R0+0x10], R9 ;  /* 0x0000100900007387 */ /* 0x0207e20000100800 */
[----:B------:R-:W-:Y:S02]  /*0760*/  ISETP.GE.AND P0, PT, R8, 0x1, PT ;  /* 0x000000010800780c */ /* 0x000fe40003f06270 */
[----:B------:R-:W-:-:S02]  /*0770*/  SHF.R.S32.HI R2, RZ, 0x1f, R3 ;  /* 0x0000001fff027819 */ /* 0x000fc40000011403 */
[----:B------:R-:W-:Y:S02]  /*0780*/  PLOP3.LUT P2, PT, PT, PT, PT, 0x80, 0x0 ;  /* 0x000000000000781c */ /* 0x000fe40003f4f070 */
[----:B------:R-:W-:-:S04]  /*0790*/  LEA.HI R2, R2, R3, RZ, 0x7 ;  /* 0x0000000302027211 */ /* 0x000fc800078f38ff */
[----:B------:R-:W-:-:S05]  /*07a0*/  SHF.R.S32.HI R2, RZ, 0x7, R2 ;  /* 0x00000007ff027819 */ /* 0x000fca0000011402 */
[----:B------:R3:W-:Y:S01]  /*07b0*/  STL [R1+0x18], R2 ;  /* 0x0000180201007387 */ /* 0x0007e20000100800 */
[----:B------:R-:W-:Y:S05]  /*07c0*/  @!P0 BRA `(.L_x_1352) ;  /* 0x000045e000008947 */ /* 0x000fea0003800000 */
[----:B------:R-:W-:Y:S01]  /*07d0*/  IMAD.MOV.U32 R3, RZ, RZ, c[0x0][0x168] ;  /* 0x00005a00ff037624 */ /* 0x000fe200078e00ff */
[----:B------:R-:W-:Y:S01]  /*07e0*/  SHF.R.S32.HI R11, RZ, 0x1f, R38 ;  /* 0x0000001fff0b7819 */ /* 0x000fe20000011426 */
[----:B-123--:R-:W-:Y:S01]  /*07f0*/  IMAD.MOV.U32 R0, RZ, RZ, 0x1 ;  /* 0x00000001ff007424 */ /* 0x00efe200078e00ff */
[----:B------:R-:W-:Y:S01]  /*0800*/  UMOV UR13, 0x7 ;  /* 0x00000007000d7882 */ /* 0x000fe20000000000 */
[----:B------:R-:W-:Y:S01]  /*0810*/  IMAD.MOV.U32 R4, RZ, RZ, c[0x0][0x1f8] ;  /* 0x00007e00ff047624 */ /* 0x000fe200078e00ff */
[----:B------:R-:W-:Y:S01]  /*0820*/  IADD3 R3, R3, 0x7f, RZ ;  /* 0x0000007f03037810 */ /* 0x000fe20007ffe0ff */
[----:B------:R-:W-:Y:S01]  /*0830*/  ULDC.64 UR10, c[0x0][0x178] ;  /* 0x00005e00000a7ab9 */ /* 0x000fe20000000a00 */
[----:B------:R-:W-:Y:S01]  /*0840*/  STL.U8 [R1+0x70], R0 ;  /* 0x0000700001007387 */ /* 0x000fe20000100000 */
[CC--:B------:R-:W-:Y:S01]  /*0850*/  LEA.HI R7, R11.reuse, R38.reuse, RZ, 0x2 ;  /* 0x000000260b077211 */ /* 0x0c0fe200078f10ff */
[----:B------:R-:W-:Y:S01]  /*0860*/  UMOV UR12, 0x5 ;  /* 0x00000005000c7882 */ /* 0x000fe20000000000 */
[----:B------:R-:W-:Y:S01]  /*0870*/  SHF.R.S32.HI R2, RZ, 0x1f, R3 ;  /* 0x0000001fff027819 */ /* 0x000fe20000011403 */
[----:B------:R1:W-:Y:S01]  /*0880*/  STL.U8 [R1+0x71], R0 ;  /* 0x0000710001007387 */ /* 0x0003e20000100000 */
[----:B------:R-:W-:Y:S01]  /*0890*/  SHF.R.S32.HI R18, RZ, 0x2, R7 ;  /* 0x00000002ff127819 */ /* 0x000fe20000011407 */
[----:B------:R-:W-:Y:S01]  /*08a0*/  USHF.L.U64.HI UR4, UR10, UR13, UR11 ;  /* 0x0000000d0a047299 */ /* 0x000fe2000801020b */
[----:B------:R-:W-:Y:S01]  /*08b0*/  LEA.HI R2, R2, R3, RZ, 0x7 ;  /* 0x0000000302027211 */ /* 0x000fe200078f38ff */
[----:B------:R-:W-:Y:S01]  /*08c0*/  IMAD.MOV.U32 R3, RZ, RZ, c[0x0][0x260] ;  /* 0x00009800ff037624 */ /* 0x000fe200078e00ff */
[----:B------:R-:W-:Y:S01]  /*08d0*/  USHF.L.U64.HI UR11, UR10, UR12, UR11 ;  /* 0x0000000c0a0b7299 */ /* 0x000fe2000801020b */
[----:B------:R-:W-:Y:S01]  /*08e0*/  LEA.HI R61, R11, R38, RZ, 0x3 ;  /* 0x000000260b3d7211 */ /* 0x000fe200078f18ff */
[----:B------:R-:W-:Y:S01]  /*08f0*/  USHF.L.U32 UR8, UR10, 0x5, URZ ;  /* 0x000000050a087899 */ /* 0x000fe2000800063f */
[----:B------:R-:W-:Y:S01]  /*0900*/  SHF.R.S32.HI R2, RZ, 0x7, R2 ;  /* 0x00000007ff027819 */ /* 0x000fe20000011402 */
[----:B------:R-:W-:Y:S01]  /*0910*/  USHF.L.U32 UR5, UR10, 0x7, URZ ;  /* 0x000000070a057899 */ /* 0x000fe2000800063f */
[----:B------:R-:W-:Y:S01]  /*0920*/  IADD3 R3, R3, 0x7f, RZ ;  /* 0x0000007f03037810 */ /* 0x000fe20007ffe0ff */
[----:B------:R-:W-:Y:S01]  /*0930*/  IMAD.U32 R29, RZ, RZ, UR11 ;  /* 0x0000000bff1d7e24 */ /* 0x000fe2000f8e00ff */
[----:B------:R-:W-:Y:S01]  /*0940*/  IADD3 R4, R4, 0x7f, RZ ;  /* 0x0000007f04047810 */ /* 0x000fe20007ffe0ff */
[----:B------:R2:W-:Y:S01]  /*0950*/  STL [R1+0x78], R2 ;  /* 0x0000780201007387 */ /* 0x0005e20000100800 */
[----:B------:R-:W-:Y:S01]  /*0960*/  SHF.R.S32.HI R48, RZ, 0x1f, R3 ;  /* 0x0000001fff307819 */ /* 0x000fe20000011403 */
[----:B------:R-:W-:Y:S01]  /*0970*/  IMAD.U32 R28, RZ, RZ, UR8 ;  /* 0x00000008ff1c7e24 */ /* 0x000fe2000f8e00ff */
[----:B------:R-:W-:Y:S01]  /*0980*/  SHF.R.S32.HI R49, RZ, 0x1f, R4 ;  /* 0x0000001fff317819 */ /* 0x000fe20000011404 */
[----:B------:R-:W-:Y:S01]  /*0990*/  IMAD.U32 R30, RZ, RZ, UR5 ;  /* 0x00000005ff1e7e24 */ /* 0x000fe2000f8e00ff */
[----:B------:R-:W-:Y:S01]  /*09a0*/  LEA.HI R48, R48, R3, RZ, 0x7 ;  /* 0x0000000330307211 */ /* 0x000fe200078f38ff */
[----:B------:R-:W-:Y:S01]  /*09b0*/  IMAD.U32 R31, RZ, RZ, UR4 ;  /* 0x00000004ff1f7e24 */ /* 0x000fe2000f8e00ff */
[----:B------:R-:W-:Y:S01]  /*09c0*/  SHF.R.S32.HI R3, RZ, 0x1f, R7 ;  /* 0x0000001fff037819 */ /* 0x000fe20000011407 */
[----:B------:R-:W3:Y:S01]  /*09d0*/  S2R R15, SR_CTAID.Y ;  /* 0x00000000000f7919 */ /* 0x000ee20000002600 */
[----:B------:R-:W-:Y:S01]  /*09e0*/  LEA.HI R49, R49, R4, RZ, 0x7 ;  /* 0x0000000431317211 */ /* 0x000fe200078f38ff */
[----:B------:R-:W-:Y:S01]  /*09f0*/  ULDC.64 UR8, c[0x0][0x18] ;  /* 0x0000060000087ab9 */ /* 0x000fe20000000a00 */
[----:B------:R-:W-:Y:S01]  /*0a00*/  LEA.HI R3, R3, R18, RZ, 0x3 ;  /* 0x0000001203037211 */ /* 0x000fe200078f18ff */
[----:B-1----:R-:W-:Y:S01]  /*0a10*/  IMAD.MOV.U32 R0, RZ, RZ, c[0x0][0x228] ;  /* 0x00008a00ff007624 */ /* 0x002fe200078e00ff */
[----:B------:R1:W-:Y:S01]  /*0a20*/  STL.128 [R1+0x80], R28 ;  /* 0x0000801c01007387 */ /* 0x0003e20000100c00 */
[-C--:B------:R-:W-:Y:S01]  /*0a30*/  LEA.HI R6, R11, R38.reuse, RZ, 0x6 ;  /* 0x000000260b067211 */ /* 0x080fe200078f30ff */
[----:B------:R-:W-:Y:S01]  /*0a40*/  UIADD3 UR5, UP1, UR8, 0x80, URZ ;  /* 0x0000008008057890 */ /* 0x000fe2000ff3e03f */
[----:B------:R-:W-:Y:S01]  /*0a50*/  LOP3.LUT R3, R3, 0xfffffff8, RZ, 0xc0, !PT ;  /* 0xfffffff803037812 */ /* 0x000fe200078ec0ff */
[----:B------:R-:W-:Y:S01]  /*0a60*/  UIADD3 UR14, UP0, UR8, 0x4080, URZ ;  /* 0x00004080080e7890 */ /* 0x000fe2000ff1e03f */
[----:B------:R-:W-:Y:S01]  /*0a70*/  IADD3 R0, R0, 0x1fff, RZ ;  /* 0x00001fff00007810 */ /* 0x000fe20007ffe0ff */
[----:B------:R-:W-:Y:S01]  /*0a80*/  UIADD3.X UR4, URZ, UR9, URZ, UP1, !UPT ;  /* 0x000000093f047290 */ /* 0x000fe20008ffe43f */
[----:B------:R-:W-:Y:S01]  /*0a90*/  LEA.HI R26, R11, R38, RZ, 0x7 ;  /* 0x000000260b1a7211 */ /* 0x000fe200078f38ff */
[----:B------:R-:W-:Y:S01]  /*0aa0*/  IMAD.IADD R18, R18, 0x1, -R3 ;  /* 0x0000000112127824 */ /* 0x000fe200078e0a03 */
[----:B------:R-:W-:Y:S01]  /*0ab0*/  SHF.R.S32.HI R27, RZ, 0x1f, R0 ;  /* 0x0000001fff1b7819 */ /* 0x000fe20000011400 */
[----:B------:R-:W-:Y:S01]  /*0ac0*/  UIADD3.X UR11, URZ, UR9, URZ, UP0, !UPT ;  /* 0x000000093f0b7290 */ /* 0x000fe200087fe43f */
[----:B------:R-:W-:Y:S01]  /*0ad0*/  IMAD.SHL.U32 R6, R6, 0x8, RZ ;  /* 0x0000000806067824 */ /* 0x000fe200078e00ff */
[----:B--2---:R-:W-:Y:S01]  /*0ae0*/  SHF.R.S32.HI R2, RZ, 0x3, R61 ;  /* 0x00000003ff027819 */ /* 0x004fe2000001143d */
[----:B------:R-:W-:Y:S01]  /*0af0*/  IMAD.U32 R52, RZ, RZ, UR5 ;  /* 0x00000005ff347e24 */ /* 0x000fe2000f8e00ff */
[----:B------:R-:W-:Y:S01]  /*0b00*/  LEA.HI R27, R27, R0, RZ, 0xd ;  /* 0x000000001b1b7211 */ /* 0x000fe200078f68ff */
[----:B------:R-:W-:Y:S01]  /*0b10*/  IMAD.U32 R53, RZ, RZ, UR4 ;  /* 0x00000004ff357e24 */ /* 0x000fe2000f8e00ff */
[-C--:B------:R-:W-:Y:S01]  /*0b20*/  LEA.HI R0, R11, R38.reuse, RZ, 0x4 ;  /* 0x000000260b007211 */ /* 0x080fe200078f20ff */
[----:B------:R-:W-:Y:S01]  /*0b30*/  IMAD.U32 R55, RZ, RZ, UR11 ;  /* 0x0000000bff377e24 */ /* 0x000fe2000f8e00ff */
[----:B------:R-:W-:Y:S01]  /*0b40*/  MOV R54, UR14 ;  /* 0x0000000e00367c02 */ /* 0x000fe20008000f00 */
[----:B------:R-:W-:Y:S01]  /*0b50*/  UIADD3 UR5, UP0, UR8, 0x20880, URZ ;  /* 0x0002088008057890 */ /* 0x000fe2000ff1e03f */
[----:B------:R-:W-:Y:S01]  /*0b60*/  SHF.R.S32.HI R13, RZ, 0x4, R0 ;  /* 0x00000004ff0d7819 */ /* 0x000fe20000011400 */
[----:B------:R-:W-:Y:S01]  /*0b70*/  UIADD3 UR14, UP1, UR8, 0x18880, URZ ;  /* 0x00018880080e7890 */ /* 0x000fe2000ff3e03f */
[C---:B------:R-:W-:Y:S01]  /*0b80*/  LOP3.LUT R3, R0.reuse, 0xfffffff0, RZ, 0xc0, !PT ;  /* 0xfffffff000037812 */ /* 0x040fe200078ec0ff */
[----:B------:R2:W-:Y:S01]  /*0b90*/  STL.128 [R1+0x30], R52 ;  /* 0x0000303401007387 */ /* 0x0005e20000100c00 */
[----:B------:R-:W-:Y:S01]  /*0ba0*/  LEA.HI R44, R0, R13, RZ, 0x1 ;  /* 0x0000000d002c7211 */ /* 0x000fe200078f08ff */
[----:B------:R-:W-:Y:S01]  /*0bb0*/  UIADD3.X UR4, URZ, UR9, URZ, UP0, !UPT ;  /* 0x000000093f047290 */ /* 0x000fe200087fe43f */
[----:B------:R-:W-:Y:S01]  /*0bc0*/  SHF.L.U32 R0, R2, 0x6, RZ ;  /* 0x0000000602007819 */ /* 0x000fe200000006ff */
[----:B------:R-:W-:Y:S01]  /*0bd0*/  UIADD3.X UR11, URZ, UR9, URZ, UP1, !UPT ;  /* 0x000000093f0b7290 */ /* 0x000fe20008ffe43f */
[----:B------:R-:W-:Y:S01]  /*0be0*/  LOP3.LUT R44, R44, 0xfffffffe, RZ, 0xc0, !PT ;  /* 0xfffffffe2c2c7812 */ /* 0x000fe200078ec0ff */
[----:B------:R-:W-:Y:S01]  /*0bf0*/  IMAD.U32 R40, RZ, RZ, UR5 ;  /* 0x00000005ff287e24 */ /* 0x000fe2000f8e00ff */
[----:B------:R-:W-:Y:S01]  /*0c00*/  LOP3.LUT R0, R0, 0x1c0, RZ, 0xc0, !PT ;  /* 0x000001c000007812 */ /* 0x000fe200078ec0ff */
[C---:B-1----:R-:W-:Y:S01]  /*0c10*/  IMAD.IADD R28, R38.reuse, 0x1, -R3 ;  /* 0x00000001261c7824 */ /* 0x042fe200078e0a03 */
[----:B---3--:R-:W-:Y:S01]  /*0c20*/  SHF.R.S32.HI R74, RZ, 0x1f, R15 ;  /* 0x0000001fff4a7819 */ /* 0x008fe2000001140f */
[----:B------:R-:W-:Y:S01]  /*0c30*/  IMAD.IADD R44, R13, 0x1, -R44 ;  /* 0x000000010d2c7824 */ /* 0x000fe200078e0a2c */
[----:B------:R-:W-:Y:S01]  /*0c40*/  LOP3.LUT R13, R61, 0xfffffff8, RZ, 0xc0, !PT ;  /* 0xfffffff83d0d7812 */ /* 0x000fe200078ec0ff */
[----:B------:R-:W-:Y:S01]  /*0c50*/  IMAD.WIDE.U32 R30, R15, c[0x0][0x238], RZ ;  /* 0x00008e000f1e7a25 */ /* 0x000fe200078e00ff */
[----:B------:R-:W-:Y:S01]  /*0c60*/  SHF.R.S32.HI R19, RZ, 0x1f, R28 ;  /* 0x0000001fff137819 */ /* 0x000fe2000001141c */
[----:B------:R-:W-:Y:S01]  /*0c70*/  STL [R1+0x74], R38 ;  /* 0x0000742601007387 */ /* 0x000fe20000100800 */
[----:B------:R-:W-:Y:S01]  /*0c80*/  LOP3.LUT R7, R7, 0x7ffffffc, RZ, 0xc0, !PT ;  /* 0x7ffffffc07077812 */ /* 0x000fe200078ec0ff */
[----:B------:R-:W-:Y:S01]  /*0c90*/  IMAD.IADD R56, R38, 0x1, -R13 ;  /* 0x0000000126387824 */ /* 0x000fe200078e0a0d */
[----:B------:R-:W-:Y:S01]  /*0ca0*/  LEA.HI R13, R11, R38, RZ, 0x5 ;  /* 0x000000260b0d7211 */ /* 0x000fe200078f28ff */
[----:B------:R-:W-:Y:S01]  /*0cb0*/  IMAD R70, R74, c[0x0][0x238], RZ ;  /* 0x00008e004a467a24 */ /* 0x000fe200078e02ff */
[----:B------:R-:W-:Y:S01]  /*0cc0*/  LEA.HI R4, R19, R28, RZ, 0x3 ;  /* 0x0000001c13047211 */ /* 0x000fe200078f18ff */
[C---:B------:R-:W-:Y:S01]  /*0cd0*/  IMAD.SHL.U32 R3, R56.reuse, 0x8, RZ ;  /* 0x0000000838037824 */ /* 0x040fe200078e00ff */
[----:B------:R-:W-:Y:S01]  /*0ce0*/  SHF.R.S32.HI R19, RZ, 0x1f, R13 ;  /* 0x0000001fff137819 */ /* 0x000fe2000001140d */
[----:B------:R-:W-:Y:S01]  /*0cf0*/  IMAD.SHL.U32 R16, R56, 0x40, RZ ;  /* 0x0000004038107824 */ /* 0x000fe200078e00ff */
[----:B------:R-:W-:Y:S01]  /*0d00*/  LOP3.LUT R29, R4, 0xfffffff8, RZ, 0xc0, !PT ;  /* 0xfffffff8041d7812 */ /* 0x000fe200078ec0ff */
[----:B------:R-:W-:Y:S01]  /*0d10*/  IMAD R70, R15, c[0x0][0x23c], R70 ;  /* 0x00008f000f467a24 */ /* 0x000fe200078e0246 */
[----:B------:R-:W-:Y:S01]  /*0d20*/  LOP3.LUT R23, R0, 0x38, R3, 0xf8, !PT ;  /* 0x0000003800177812 */ /* 0x000fe200078ef803 */
[----:B------:R-:W-:Y:S01]  /*0d30*/  IMAD.U32 R41, RZ, RZ, UR4 ;  /* 0x00000004ff297e24 */ /* 0x000fe2000f8e00ff */
[----:B------:R-:W-:Y:S01]  /*0d40*/  SHF.R.U32.HI R0, RZ, 0x3, R0 ;  /* 0x00000003ff007819 */ /* 0x000fe20000011600 */
[----:B------:R-:W-:Y:S01]  /*0d50*/  IMAD.IADD R28, R28, 0x1, -R29 ;  /* 0x000000011c1c7824 */ /* 0x000fe200078e0a1d */
[----:B------:R-:W-:Y:S01]  /*0d60*/  LOP3.LUT R16, R16, 0x1c0, RZ, 0xc0, !PT ;  /* 0x000001c010107812 */ /* 0x000fe200078ec0ff */
[----:B------:R-:W-:Y:S01]  /*0d70*/  IMAD R68, R74, c[0x0][0x180], RZ ;  /* 0x000060004a447a24 */ /* 0x000fe200078e02ff */
[----:B------:R-:W-:Y:S01]  /*0d80*/  LOP3.LUT R23, R23, R0, RZ, 0x3c, !PT ;  /* 0x0000000017177212 */ /* 0x000fe200078e3cff */
[----:B--2---:R-:W-:Y:S01]  /*0d90*/  IMAD.SHL.U32 R54, R38, 0x4, RZ ;  /* 0x0000000426367824 */ /* 0x004fe200078e00ff */
[----:B------:R-:W-:Y:S01]  /*0da0*/  SHF.R.S32.HI R0, RZ, 0x5, R13 ;  /* 0x00000005ff007819 */ /* 0x000fe2000001140d */
[C---:B------:R-:W-:Y:S01]  /*0db0*/  IMAD R66, R74.reuse, c[0x0][0x210], RZ ;  /* 0x000084004a427a24 */ /* 0x040fe200078e02ff */
[----:B------:R-:W-:Y:S01]  /*0dc0*/  LOP3.LUT R13, R13, 0xffffffe0, RZ, 0xc0, !PT ;  /* 0xffffffe00d0d7812 */ /* 0x000fe200078ec0ff */
[----:B------:R-:W-:Y:S01]  /*0dd0*/  IMAD R72, R74, c[0x0][0x270], RZ ;  /* 0x00009c004a487a24 */ /* 0x000fe200078e02ff */
[----:B------:R-:W-:Y:S01]  /*0de0*/  LEA.HI R11, R19, R0, RZ, 0x2 ;  /* 0x00000000130b7211 */ /* 0x000fe200078f10ff */
[----:B------:R-:W-:Y:S01]  /*0df0*/  IMAD.MOV.U32 R50, RZ, RZ, R3 ;  /* 0x000000ffff327224 */ /* 0x000fe200078e0003 */
[----:B------:R-:W-:Y:S01]  /*0e00*/  SHF.R.S32.HI R19, RZ, 0x7, R26 ;  /* 0x00000007ff137819 */ /* 0x000fe2000001141a */
[----:B------:R-:W-:Y:S01]  /*0e10*/  IMAD.IADD R10, R38, 0x1, -R13 ;  /* 0x00000001260a7824 */ /* 0x000fe200078e0a0d */
[----:B------:R-:W-:Y:S01]  /*0e20*/  LOP3.LUT R11, R11, 0xfffffffc, RZ, 0xc0, !PT ;  /* 0xfffffffc0b0b7812 */ /* 0x000fe200078ec0ff */
[----:B------:R-:W-:Y:S01]  /*0e30*/  IMAD.U32 R34, RZ, RZ, UR14 ;  /* 0x0000000eff227e24 */ /* 0x000fe2000f8e00ff */
[----:B------:R-:W-:Y:S01]  /*0e40*/  LOP3.LUT R29, R16, 0x8, R61, 0xf8, !PT ;  /* 0x00000008101d7812 */ /* 0x000fe200078ef83d */
[----:B------:R-:W-:Y:S01]  /*0e50*/  IMAD R59, R44, 0x2, R19 ;  /* 0x000000022c3b7824 */ /* 0x000fe200078e0213 */
[----:B------:R-:W-:Y:S01]  /*0e60*/  SHF.R.S32.HI R13, RZ, 0x1f, R10 ;  /* 0x0000001fff0d7819 */ /* 0x000fe2000001140a */
[----:B------:R-:W-:Y:S01]  /*0e70*/  IMAD.IADD R11, R0, 0x1, -R11 ;  /* 0x00000001000b7824 */ /* 0x000fe200078e0a0b */
[----:B------:R-:W-:Y:S01]  /*0e80*/  SHF.R.U32.HI R0, RZ, 0x3, R16 ;  /* 0x00000003ff007819 */ /* 0x000fe20000011610 */
[----:B------:R-:W-:Y:S01]  /*0e90*/  IMAD.U32 R35, RZ, RZ, UR11 ;  /* 0x0000000bff237e24 */ /* 0x000fe2000f8e00ff */
[----:B------:R-:W-:Y:S01]  /*0ea0*/  LEA.HI R13, R13, R10, RZ, 0x2 ;  /* 0x0000000a0d0d7211 */ /* 0x000fe200078f10ff */
[----:B------:R-:W-:Y:S01]  /*0eb0*/  IMAD.MOV.U32 R32, RZ, RZ, R52 ;  /* 0x000000ffff207224 */ /* 0x000fe200078e0034 */
[----:B------:R-:W-:Y:S01]  /*0ec0*/  SHF.L.U32 R14, R11, 0x4, RZ ;  /* 0x000000040b0e7819 */ /* 0x000fe200000006ff */
[----:B------:R-:W-:Y:S01]  /*0ed0*/  IMAD.MOV.U32 R33, RZ, RZ, R53 ;  /* 0x000000ffff217224 */ /* 0x000fe200078e0035 */
[----:B------:R-:W-:Y:S01]  /*0ee0*/  LOP3.LUT R23, R23, 0xfffffe00, R6, 0xf8, !PT ;  /* 0xfffffe0017177812 */ /* 0x000fe200078ef806 */
[----:B------:R-:W-:Y:S01]  /*0ef0*/  IMAD R74, R74, c[0x0][0x288], RZ ;  /* 0x0000a2004a4a7a24 */ /* 0x000fe200078e02ff */
[----:B------:R-:W-:Y:S01]  /*0f00*/  LOP3.LUT R6, R29, R0, RZ, 0x3c, !PT ;  /* 0x000000001d067212 */ /* 0x000fe200078e3cff */
[----:B------:R-:W-:Y:S01]  /*0f10*/  IMAD.IADD R71, R31, 0x1, R70 ;  /* 0x000000011f477824 */ /* 0x000fe200078e0246 */
[----:B------:R-:W-:Y:S01]  /*0f20*/  LOP3.LUT R16, R16, 0x30, R14, 0xf8, !PT ;  /* 0x0000003010107812 */ /* 0x000fe200078ef80e */
[----:B------:R-:W-:Y:S01]  /*0f30*/  IMAD.MOV.U32 R42, RZ, RZ, R40 ;  /* 0x000000ffff2a7224 */ /* 0x000fe200078e0028 */
[----:B------:R-:W-:Y:S01]  /*0f40*/  LEA.HI.SX32 R13, R13, R14, 0x1e ;  /* 0x0000000e0d0d7211 */ /* 0x000fe200078ff2ff */
[----:B------:R-:W-:Y:S01]  /*0f50*/  IMAD.SHL.U32 R14, R18, 0x40, RZ ;  /* 0x00000040120e7824 */ /* 0x000fe200078e00ff */
[----:B------:R-:W-:Y:S01]  /*0f60*/  LEA.HI R26, R26, R19, RZ, 0x1 ;  /* 0x000000131a1a7211 */ /* 0x000fe200078f08ff */
[----:B------:R-:W-:Y:S01]  /*0f70*/  IMAD.U32 R59, R59, 0x200, R6 ;  /* 0x000002003b3b7824 */ /* 0x000fe200078e0006 */
[----:B------:R-:W-:Y:S01]  /*0f80*/  SHF.R.S32.HI R51, RZ, 0x1f, R3 ;  /* 0x0000001fff337819 */ /* 0x000fe20000011403 */
[----:B------:R-:W-:Y:S01]  /*0f90*/  IMAD.SHL.U32 R6, R19, 0x8, RZ ;  /* 0x0000000813067824 */ /* 0x000fe200078e00ff */
[----:B------:R-:W-:Y:S01]  /*0fa0*/  LOP3.LUT R14, R14, 0x1c0, RZ, 0xc0, !PT ;  /* 0x000001c00e0e7812 */ /* 0x000fe200078ec0ff */
[----:B------:R-:W-:Y:S01]  /*0fb0*/  IMAD.MOV.U32 R43, RZ, RZ, R41 ;  /* 0x000000ffff2b7224 */ /* 0x000fe200078e0029 */
[----:B------:R-:W-:Y:S01]  /*0fc0*/  SHF.R.S32.HI R55, RZ, 0x1f, R54 ;  /* 0x0000001fff377819 */ /* 0x000fe20000011436 */
[----:B------:R-:W-:Y:S01]  /*0fd0*/  IMAD.MOV.U32 R70, RZ, RZ, R30 ;  /* 0x000000ffff467224 */ /* 0x000fe200078e001e */
[----:B------:R-:W-:Y:S01]  /*0fe0*/  LOP3.LUT R6, R6, 0x8, RZ, 0xc0, !PT ;  /* 0x0000000806067812 */ /* 0x000fe200078ec0ff */
[C---:B------:R-:W-:Y:S01]  /*0ff0*/  IMAD R68, R15.reuse, c[0x0][0x184], R68 ;  /* 0x000061000f447a24 */ /* 0x040fe200078e0244 */
[----:B------:R-:W-:Y:S01]  /*1000*/  SHF.R.U32.HI R63, RZ, 0x3, R14 ;  /* 0x00000003ff3f7819 */ /* 0x000fe2000001160e */
[----:B------:R-:W-:Y:S01]  /*1010*/  IMAD.WIDE.U32 R64, R15, c[0x0][0x180], R50 ;  /* 0x000060000f407a25 */ /* 0x000fe200078e0032 */
[----:B------:R-:W-:Y:S01]  /*1020*/  LOP3.LUT R26, R26, 0xfffffffe, RZ, 0xc0, !PT ;  /* 0xfffffffe1a1a7812 */ /* 0x000fe200078ec0ff */
[----:B------:R1:W-:Y:S01]  /*1030*/  STL.128 [R1+0x50], R32 ;  /* 0x0000502001007387 */ /* 0x0003e20000100c00 */
[----:B------:R-:W-:Y:S01]  /*1040*/  LOP3.LUT R63, R63, R14, R6, 0x1e, !PT ;  /* 0x0000000e3f3f7212 */ /* 0x000fe200078e1e06 */
[----:B------:R-:W-:Y:S01]  /*1050*/  IMAD.WIDE.U32 R30, R15, c[0x0][0x288], R54 ;  /* 0x0000a2000f1e7a25 */ /* 0x000fe200078e0036 */
[----:B------:R-:W-:Y:S01]  /*1060*/  SHF.R.S32.HI R14, RZ, 0x1f, R36 ;  /* 0x0000001fff0e7819 */ /* 0x000fe20000011424 */
[----:B------:R2:W-:Y:S01]  /*1070*/  STL.128 [R1+0x60], R40 ;  /* 0x0000602801007387 */ /* 0x0005e20000100c00 */
[----:B------:R-:W-:Y:S01]  /*1080*/  IADD3 R69, R65, R68, RZ ;  /* 0x0000004441457210 */ /* 0x000fe20007ffe0ff */
[C---:B------:R-:W-:Y:S01]  /*1090*/  IMAD R74, R15.reuse, c[0x0][0x28c], R74 ;  /* 0x0000a3000f4a7a24 */ /* 0x040fe200078e024a */
[----:B------:R-:W-:Y:S01]  /*10a0*/  LOP3.LUT R61, R16, 0x8, R61, 0xf8, !PT ;  /* 0x00000008103d7812 */ /* 0x000fe200078ef83d */
[----:B------:R-:W-:Y:S01]  /*10b0*/  IMAD R72, R15, c[0x0][0x274], R72 ;  /* 0x00009d000f487a24 */ /* 0x000fe200078e0248 */
[----:B------:R-:W-:Y:S01]  /*10c0*/  MOV R45, 0x10 ;  /* 0x00000010002d7802 */ /* 0x000fe20000000f00 */
[----:B------:R-:W-:Y:S01]  /*10d0*/  IMAD.IADD R26, R19, 0x1, -R26 ;  /* 0x00000001131a7824 */ /* 0x000fe200078e0a1a */
[----:B------:R-:W-:Y:S01]  /*10e0*/  LOP3.LUT R61, R61, R0, RZ, 0x3c, !PT ;  /* 0x000000003d3d7212 */ /* 0x000fe200078e3cff */
[----:B------:R-:W-:Y:S01]  /*10f0*/  IMAD.SHL.U32 R19, R44, 0x10, RZ ;  /* 0x000000102c137824 */ /* 0x000fe200078e00ff */
[----:B------:R-:W-:Y:S01]  /*1100*/  UIADD3 UR14, UP0, UR8, 0x8080, URZ ;  /* 0x00008080080e7890 */ /* 0x000fe2000ff1e03f */
[----:B------:R-:W-:Y:S01]  /*1110*/  IMAD.IADD R75, R31, 0x1, R74 ;  /* 0x000000011f4b7824 */ /* 0x000fe200078e024a */
[----:B------:R-:W-:Y:S01]  /*1120*/  SEL R31, R14, RZ, !P1 ;  /* 0x000000ff0e1f7207 */ /* 0x000fe20004800000 */
[----:B------:R-:W-:Y:S01]  /*1130*/  IMAD.MOV.U32 R12, RZ, RZ, c[0x0][0x248] ;  /* 0x00009200ff0c7624 */ /* 0x000fe200078e00ff */
[----:B------:R-:W-:Y:S01]  /*1140*/  LOP3.LUT R46, R6, 0x10, R19, 0xf8, !PT ;  /* 0x00000010062e7812 */ /* 0x000fe200078ef813 */
[----:B------:R-:W-:Y:S01]  /*1150*/  IMAD R66, R15, c[0x0][0x214], R66 ;  /* 0x000085000f427a24 */ /* 0x000fe200078e0242 */
[----:B------:R-:W-:Y:S01]  /*1160*/  UIADD3.X UR11, URZ, UR9, URZ, UP0, !UPT ;  /* 0x000000093f0b7290 */ /* 0x000fe200087fe43f */
[----:B------:R-:W-:Y:S01]  /*1170*/  IMAD.MOV.U32 R68, RZ, RZ, R64 ;  /* 0x000000ffff447224 */ /* 0x000fe200078e0040 */
[----:B------:R-:W-:Y:S01]  /*1180*/  SEL R64, R36, RZ, !P1 ;  /* 0x000000ff24407207 */ /* 0x000fe20004800000 */
[C---:B------:R-:W-:Y:S01]  /*1190*/  IMAD R19, R31.reuse, c[0x0][0x240], RZ ;  /* 0x000090001f137a24 */ /* 0x040fe200078e02ff */
[----:B------:R-:W-:Y:S01]  /*11a0*/  ISETP.NE.AND P0, PT, R12, 0x1, PT ;  /* 0x000000010c00780c */ /* 0x000fe20003f05270 */
[----:B------:R-:W-:Y:S01]  /*11b0*/  IMAD R29, R31, c[0x0][0x188], RZ ;  /* 0x000062001f1d7a24 */ /* 0x000fe200078e02ff */
[----:B------:R-:W-:Y:S01]  /*11c0*/  ULDC.64 UR4, c[0x0][0x208] ;  /* 0x0000820000047ab9 */ /* 0x000fe20000000a00 */
[----:B------:R-:W-:Y:S01]  /*11d0*/  IMAD.MOV.U32 R74, RZ, RZ, R30 ;  /* 0x000000ffff4a7224 */ /* 0x000fe200078e001e */
[----:B------:R-:W-:Y:S01]  /*11e0*/  R2P PR, R28, 0x6 ;  /* 0x000000061c007804 */ /* 0x000fe20000000000 */
[----:B------:R-:W-:Y:S01]  /*11f0*/  IMAD.IADD R7, R38, 0x1, -R7 ;  /* 0x0000000126077824 */ /* 0x000fe200078e0a07 */
[----:B------:R-:W-:Y:S01]  /*1200*/  USHF.L.U64.HI UR13, UR4, UR13, UR5 ;  /* 0x0000000d040d7299 */ /* 0x000fe20008010205 */
[----:B------:R-:W-:Y:S01]  /*1210*/  IMAD.SHL.U32 R30, R11, 0x400, RZ ;  /* 0x000004000b1e7824 */ /* 0x000fe200078e00ff */
[----:B------:R-:W-:Y:S01]  /*1220*/  USHF.L.U32 UR15, UR4, 0x7, URZ ;  /* 0x00000007040f7899 */ /* 0x000fe2000800063f */
[----:B-1----:R-:W-:Y:S01]  /*1230*/  IMAD.WIDE.U32 R32, R15, c[0x0][0x270], R54 ;  /* 0x00009c000f207a25 */ /* 0x002fe200078e0036 */
[----:B------:R-:W-:Y:S01]  /*1240*/  SEL R6, R45, 0xfffffff0, !P1 ;  /* 0xfffffff02d067807 */ /* 0x000fe20004800000 */
[----:B------:R-:W-:Y:S01]  /*1250*/  USHF.L.U64.HI UR5, UR4, UR12, UR5 ;  /* 0x0000000c04057299 */ /* 0x000fe20008010205 */
[----:B------:R-:W-:Y:S01]  /*1260*/  MOV R77, UR13 ;  /* 0x0000000d004d7c02 */ /* 0x000fe20008000f00 */
[----:B--2---:R-:W-:Y:S01]  /*1270*/  IMAD.WIDE.U32 R42, R15, c[0x0][0x210], R50 ;  /* 0x000084000f2a7a25 */ /* 0x004fe200078e0032 */
[----:B------:R-:W-:Y:S01]  /*1280*/  USHF.L.U32 UR4, UR4, 0x5, URZ ;  /* 0x0000000504047899 */ /* 0x000fe2000800063f */
[----:B------:R-:W-:-:S02]  /*1290*/  SHF.R.S32.HI R49, RZ, 0x7, R49 ;  /* 0x00000007ff317819 */ /* 0x000fc40000011431 */
[----:B------:R-:W-:Y:S01]  /*12a0*/  IMAD.IADD R73, R33, 0x1, R72 ;  /* 0x0000000121497824 */ /* 0x000fe200078e0248 */
[----:B------:R-:W-:Y:S01]  /*12b0*/  SHF.R.S32.HI R48, RZ, 0x7, R48 ;  /* 0x00000007ff307819 */ /* 0x000fe20000011430 */
[----:B------:R-:W-:Y:S02]  /*12c0*/  IMAD.MOV.U32 R72, RZ, RZ, R32 ;  /* 0x000000ffff487224 */ /* 0x000fe400078e0020 */
[----:B------:R-:W-:Y:S02]  /*12d0*/  IMAD.IADD R67, R43, 0x1, R66 ;  /* 0x000000012b437824 */ /* 0x000fe400078e0242 */
[C---:B------:R-:W-:Y:S02]  /*12e0*/  IMAD R43, R31.reuse, c[0x0][0x218], RZ ;  /* 0x000086001f2b7a24 */ /* 0x040fe400078e02ff */
[----:B------:R-:W-:Y:S02]  /*12f0*/  IMAD R33, R31, c[0x0][0x278], RZ ;  /* 0x00009e001f217a24 */ /* 0x000fe400078e02ff */
[----:B------:R-:W-:-:S02]  /*1300*/  IMAD.MOV.U32 R66, RZ, RZ, R42 ;  /* 0x000000ffff427224 */ /* 0x000fc400078e002a */
[----:B------:R-:W-:Y:S02]  /*1310*/  IMAD R31, R31, c[0x0][0x290], RZ ;  /* 0x0000a4001f1f7a24 */ /* 0x000fe400078e02ff */
[----:B------:R-:W-:-:S04]  /*1320*/  IMAD.WIDE.U32 R72, R64, c[0x0][0x278], R72 ;  /* 0x00009e0040487a25 */ /* 0x000fc800078e0048 */
[----:B------:R-:W-:Y:S02]  /*1330*/  IMAD.MOV.U32 R47, RZ, RZ, 0x20 ;  /* 0x00000020ff2f7424 */ /* 0x000fe400078e00ff */
[C---:B------:R-:W-:Y:S02]  /*1340*/  IMAD R19, R64.reuse, c[0x0][0x244], R19 ;  /* 0x0000910040137a24 */ /* 0x040fe400078e0213 */
[C---:B------:R-:W-:Y:S02]  /*1350*/  IMAD R29, R64.reuse, c[0x0][0x18c], R29 ;  /* 0x00006300401d7a24 */ /* 0x040fe400078e021d */
[C---:B------:R-:W-:Y:S01]  /*1360*/  IMAD R0, R64.reuse, c[0x0][0x21c], R43 ;  /* 0x0000870040007a24 */ /* 0x040fe200078e022b */
[----:B------:R-:W-:Y:S01]  /*1370*/  SHF.R.S32.HI R43, RZ, 0x1f, R17 ;  /* 0x0000001fff2b7819 */ /* 0x000fe20000011411 */
[C---:B------:R-:W-:Y:S02]  /*1380*/  IMAD R42, R64.reuse, c[0x0][0x27c], R33 ;  /* 0x00009f00402a7a24 */ /* 0x040fe400078e0221 */
[C---:B------:R-:W-:Y:S01]  /*1390*/  IMAD R16, R64.reuse, c[0x0][0x294], R31 ;  /* 0x0000a50040107a24 */ /* 0x040fe200078e021f */
[----:B------:R-:W-:Y:S01]  /*13a0*/  IADD3 R31, P4, R17, R72, RZ ;  /* 0x00000048111f7210 */ /* 0x000fe20007f9e0ff */
[----:B------:R-:W-:-:S03]  /*13b0*/  IMAD.WIDE.U32 R70, R64, c[0x0][0x240], R70 ;  /* 0x0000900040467a25 */ /* 0x000fc600078e0046 */
[----:B------:R-:W-:Y:S01]  /*13c0*/  IADD3.X R42, R43, R73, R42, P4, !PT ;  /* 0x000000492b2a7210 */ /* 0x000fe200027fe42a */
[----:B------:R-:W-:-:S04]  /*13d0*/  IMAD.WIDE.U32 R68, R64, c[0x0][0x188], R68 ;  /* 0x0000620040447a25 */ /* 0x000fc800078e0044 */
[----:B------:R-:W-:-:S04]  /*13e0*/  IMAD.WIDE.U32 R66, R64, c[0x0][0x218], R66 ;  /* 0x0000860040427a25 */ /* 0x000fc800078e0042 */
[----:B------:R-:W-:Y:S01]  /*13f0*/  IMAD.WIDE.U32 R64, R64, c[0x0][0x290], R74 ;  /* 0x0000a40040407a25 */ /* 0x000fe200078e004a */
[----:B------:R-:W-:Y:S02]  /*1400*/  IADD3 R67, R67, R0, RZ ;  /* 0x0000000043437210 */ /* 0x000fe40007ffe0ff */
[----:B------:R-:W-:Y:S01]  /*1410*/  SHF.R.S32.HI R0, RZ, 0x1f, R2 ;  /* 0x0000001fff007819 */ /* 0x000fe20000011402 */
[----:B------:R-:W-:Y:S01]  /*1420*/  IMAD R32, R7, 0x2, R30 ;  /* 0x0000000207207824 */ /* 0x000fe200078e021e */
[----:B------:R-:W-:Y:S01]  /*1430*/  SEL R7, R47, 0xffffffe0, !P2 ;  /* 0xffffffe02f077807 */ /* 0x000fe20005000000 */
[C---:B------:R-:W-:Y:S01]  /*1440*/  IMAD.SHL.U32 R33, R17.reuse, 0x40, RZ ;  /* 0x0000004011217824 */ /* 0x040fe200078e00ff */
[----:B------:R-:W-:Y:S01]  /*1450*/  R2P PR, R56, 0x6 ;  /* 0x0000000638007804 */ /* 0x000fe20000000000 */
[----:B------:R-:W-:Y:S01]  /*1460*/  IMAD.IADD R63, R32, 0x1, R63 ;  /* 0x00000001203f7824 */ /* 0x000fe200078e023f */
[----:B------:R-:W-:Y:S01]  /*1470*/  IADD3 R17, P4, R17, R64, RZ ;  /* 0x0000004011117210 */ /* 0x000fe20007f9e0ff */
[----:B------:R-:W-:-:S02]  /*1480*/  IMAD.MOV.U32 R32, RZ, RZ, 0x2 ;  /* 0x00000002ff207424 */ /* 0x000fc400078e00ff */
[----:B------:R-:W-:Y:S01]  /*1490*/  IMAD.SHL.U32 R55, R28, 0x40, RZ ;  /* 0x000000401c377824 */ /* 0x000fe200078e00ff */
[----:B------:R-:W-:Y:S01]  /*14a0*/  IADD3.X R16, R43, R65, R16, P4, !PT ;  /* 0x000000412b107210 */ /* 0x000fe200027fe410 */
[----:B------:R-:W-:Y:S01]  /*14b0*/  IMAD.WIDE.U32 R64, R59, R32, c[0x0][0x18] ;  /* 0x000006003b407625 */ /* 0x000fe200078e0020 */
[----:B------:R-:W-:Y:S02]  /*14c0*/  IADD3 R28, P6, P5, R38, R70, R33 ;  /* 0x00000046261c7210 */ /* 0x000fe40007dde021 */
[----:B------:R-:W-:Y:S01]  /*14d0*/  LOP3.LUT R55, R55, 0x1c0, RZ, 0xc0, !PT ;  /* 0x000001c037377812 */ /* 0x000fe200078ec0ff */
[----:B------:R-:W-:Y:S01]  /*14e0*/  IMAD R61, R44, 0x200, R61 ;  /* 0x000002002c3d7824 */ /* 0x000fe200078e023d */
[----:B------:R-:W-:Y:S01]  /*14f0*/  IADD3 R64, P4, R64, 0x4080, RZ ;  /* 0x0000408040407810 */ /* 0x000fe20007f9e0ff */
[----:B------:R-:W-:Y:S01]  /*1500*/  IMAD.SHL.U32 R44, R44, 0x8, RZ ;  /* 0x000000082c2c7824 */ /* 0x000fe200078e00ff */
[----:B------:R-:W-:Y:S01]  /*1510*/  SHF.R.S32.HI R32, RZ, 0x1f, R38 ;  /* 0x0000001fff207819 */ /* 0x000fe20000011426 */
[----:B------:R-:W-:Y:S01]  /*1520*/  IMAD.IADD R19, R71, 0x1, R19 ;  /* 0x0000000147137824 */ /* 0x000fe200078e0213 */
[----:B------:R-:W-:Y:S01]  /*1530*/  SHF.R.S32.HI R33, RZ, 0x1f, R33 ;  /* 0x0000001fff217819 */ /* 0x000fe20000011421 */
[----:B------:R-:W-:Y:S01]  /*1540*/  IMAD.X R65, RZ, RZ, R65, P4 ;  /* 0x000000ffff417224 */ /* 0x000fe200020e0641 */
[----:B------:R-:W-:Y:S01]  /*1550*/  SHF.R.U32.HI R57, RZ, 0x3, R55 ;  /* 0x00000003ff397819 */ /* 0x000fe20000011637 */
[----:B------:R-:W-:Y:S01]  /*1560*/  IMAD.IADD R69, R69, 0x1, R29 ;  /* 0x0000000145457824 */ /* 0x000fe200078e021d */
[----:B------:R-:W-:Y:S01]  /*1570*/  IADD3 R29, P4, R2, R5, RZ ;  /* 0x00000005021d7210 */ /* 0x000fe20007f9e0ff */
[----:B------:R-:W-:Y:S01]  /*1580*/  IMAD.SHL.U32 R4, R4, 0x40, RZ ;  /* 0x0000004004047824 */ /* 0x000fe200078e00ff */
[----:B------:R-:W-:Y:S01]  /*1590*/  LOP3.LUT R44, R55, 0x8, R44, 0xf8, !PT ;  /* 0x00000008372c7812 */ /* 0x000fe200078ef82c */
[----:B------:R-:W-:Y:S01]  /*15a0*/  IMAD.U32 R74, RZ, RZ, UR4 ;  /* 0x00000004ff4a7e24 */ /* 0x000fe2000f8e00ff */
[----:B------:R-:W-:Y:S01]  /*15b0*/  IADD3.X R19, R32, R19, R33, P6, P5 ;  /* 0x0000001320137210 */ /* 0x000fe200037ea421 */
[----:B------:R-:W-:Y:S01]  /*15c0*/  IMAD.WIDE.U32 R70, R29, c[0x0][0x178], R68 ;  /* 0x00005e001d467a25 */ /* 0x000fe200078e0044 */
[----:B------:R-:W-:Y:S01]  /*15d0*/  LOP3.LUT R55, R57, R46, R55, 0x1e, !PT ;  /* 0x0000002e39377212 */ /* 0x000fe200078e1e37 */
[----:B------:R-:W-:Y:S01]  /*15e0*/  ULDC UR4, c[0x0][0x1c] ;  /* 0x0000070000047ab9 */ /* 0x000fe20000000800 */
[----:B------:R-:W-:Y:S01]  /*15f0*/  LEA.HI.X.SX32 R32, R5, R0, 0x1, P4 ;  /* 0x0000000005207211 */ /* 0x000fe200020f0eff */
[----:B------:R-:W-:Y:S01]  /*1600*/  IMAD.U32 R75, RZ, RZ, UR5 ;  /* 0x00000005ff4b7e24 */ /* 0x000fe2000f8e00ff */
[----:B------:R-:W-:Y:S01]  /*1610*/  LOP3.LUT R57, R44, R57, RZ, 0x3c, !PT ;  /* 0x000000392c397212 */ /* 0x000fe200078e3cff */
[----:B------:R-:W-:Y:S01]  /*1620*/  IMAD.U32 R76, RZ, RZ, UR15 ;  /* 0x0000000fff4c7e24 */ /* 0x000fe2000f8e00ff */
[----:B------:R-:W-:Y:S01]  /*1630*/  LOP3.LUT R44, R4, 0xfffffe00, RZ, 0xc0, !PT ;  /* 0xfffffe00042c7812 */ /* 0x000fe200078ec0ff */
[----:B------:R-:W-:Y:S01]  /*1640*/  @P0 IMAD.HI.U32 R37, R15, c[0x0][0x24c], RZ ;  /* 0x000093000f250a27 */ /* 0x000fe200078e00ff */
[----:B------:R-:W-:-:S02]  /*1650*/  SEL R5, R47, 0xffffffe0, !P2 ;  /* 0xffffffe02f057807 */ /* 0x000fc40005000000 */
[----:B------:R-:W-:Y:S02]  /*1660*/  SEL R4, R45, 0xfffffff0, !P1 ;  /* 0xfffffff02d047807 */ /* 0x000fe40004800000 */
[----:B------:R-:W-:Y:S01]  /*1670*/  R2P PR, R18, 0x6 ;  /* 0x0000000612007804 */ /* 0x000fe20000000000 */
[C---:B------:R-:W-:Y:S01]  /*1680*/  IMAD R18, R32.reuse, c[0x0][0x178], RZ ;  /* 0x00005e0020127a24 */ /* 0x040fe200078e02ff */
[----:B------:R-:W-:Y:S01]  /*1690*/  LEA R43, P4, R31, c[0x0][0x258], 0x2 ;  /* 0x000096001f2b7a11 */ /* 0x000fe200078810ff */
[----:B------:R-:W-:Y:S01]  /*16a0*/  IMAD R32, R32, c[0x0][0x208], RZ ;  /* 0x0000820020207a24 */ /* 0x000fe200078e02ff */
[----:B------:R-:W-:Y:S01]  /*16b0*/  IADD3 R57, R57, R44, R30 ;  /* 0x0000002c39397210 */ /* 0x000fe20007ffe01e */
[----:B------:R-:W-:Y:S01]  /*16c0*/  IMAD R30, R29, c[0x0][0x17c], R18 ;  /* 0x00005f001d1e7a24 */ /* 0x000fe200078e0212 */
[----:B------:R-:W-:Y:S01]  /*16d0*/  LEA.HI.X R42, R31, c[0x0][0x25c], R42, 0x2, P4 ;  /* 0x000097001f2a7a11 */ /* 0x000fe200020f142a */
[----:B------:R-:W-:Y:S01]  /*16e0*/  IMAD R18, R29, c[0x0][0x20c], R32 ;  /* 0x000083001d127a24 */ /* 0x000fe200078e0220 */
[----:B------:R-:W-:Y:S01]  /*16f0*/  LEA R68, P5, R17, c[0x0][0x280], 0x2 ;  /* 0x0000a00011447a11 */ /* 0x000fe200078a10ff */
[----:B------:R-:W-:Y:S01]  /*1700*/  IMAD.WIDE.U32 R32, R29, c[0x0][0x208], R66 ;  /* 0x000082001d207a25 */ /* 0x000fe200078e0042 */
[----:B------:R-:W-:-:S02]  /*1710*/  LEA R66, P4, R28, c[0x0][0x220], 0x2 ;  /* 0x000088001c427a11 */ /* 0x000fc400078810ff */
[----:B------:R-:W-:Y:S01]  /*1720*/  LEA.HI.X R69, R17, c[0x0][0x284], R16, 0x2, P5 ;  /* 0x0000a10011457a11 */ /* 0x000fe200028f1410 */
[----:B------:R-:W-:Y:S01]  /*1730*/  IMAD.IADD R17, R71, 0x1, R30 ;  /* 0x0000000147117824 */ /* 0x000fe200078e021e */
[----:B------:R-:W-:Y:S01]  /*1740*/  LEA.HI.X R67, R28, c[0x0][0x224], R19, 0x2, P4 ;  /* 0x000089001c437a11 */ /* 0x000fe200020f1413 */
[----:B------:R-:W-:Y:S01]  /*1750*/  IMAD.U32 R29, RZ, RZ, UR11 ;  /* 0x0000000bff1d7e24 */ /* 0x000fe2000f8e00ff */
[C---:B------:R-:W-:Y:S01]  /*1760*/  LEA R16, P4, R70.reuse, c[0x0][0x160], 0x1 ;  /* 0x0000580046107a11 */ /* 0x040fe200078808ff */
[----:B------:R-:W-:Y:S01]  /*1770*/  UIADD3 UR11, UP0, UR8, 0x10080, URZ ;  /* 0x00010080080b7890 */ /* 0x000fe2000ff1e03f */
[----:B------:R-:W-:Y:S01]  /*1780*/  IMAD.IADD R30, R33, 0x1, R18 ;  /* 0x00000001211e7824 */ /* 0x000fe200078e0212 */
[----:B------:R-:W-:Y:S01]  /*1790*/  LOP3.LUT R55, R55, R44, RZ, 0xfc, !PT ;  /* 0x0000002c37377212 */ /* 0x000fe200078efcff */
[----:B------:R-:W-:Y:S01]  /*17a0*/  IMAD.U32 R28, RZ, RZ, UR14 ;  /* 0x0000000eff1c7e24 */ /* 0x000fe2000f8e00ff */
[----:B------:R-:W-:Y:S01]  /*17b0*/  LEA.HI.X R17, R70, c[0x0][0x164], R17, 0x1, P4 ;  /* 0x0000590046117a11 */ /* 0x000fe200020f0c11 */
[----:B------:R-:W-:Y:S01]  /*17c0*/  UIADD3.X UR9, URZ, UR9, URZ, UP0, !UPT ;  /* 0x000000093f097290 */ /* 0x000fe200087fe43f */
[----:B------:R-:W-:Y:S01]  /*17d0*/  LEA R72, P4, R32, c[0x0][0x1f0], 0x1 ;  /* 0x00007c0020487a11 */ /* 0x000fe200078808ff */
[----:B------:R-:W-:-:S03]  /*17e0*/  IMAD.WIDE.U32 R18, R23, 0x2, R28 ;  /* 0x0000000217127825 */ /* 0x000fc600078e001c */
[----:B------:R-:W-:Y:S01]  /*17f0*/  LEA.HI.X R73, R32, c[0x0][0x1f4], R30, 0x1, P4 ;  /* 0x00007d0020497a11 */ /* 0x000fe200020f0c1e */
[----:B------:R-:W-:Y:S01]  /*1800*/  IMAD.U32 R30, RZ, RZ, UR11 ;  /* 0x0000000bff1e7e24 */ /* 0x000fe2000f8e00ff */
[----:B------:R-:W-:Y:S01]  /*1810*/  IADD3 R46, P4, R20, 0xa0, RZ ;  /* 0x000000a0142e7810 */ /* 0x000fe20007f9e0ff */
[----:B------:R-:W-:Y:S01]  /*1820*/  IMAD.U32 R31, RZ, RZ, UR9 ;  /* 0x00000009ff1f7e24 */ /* 0x000fe2000f8e00ff */
[----:B------:R-:W-:Y:S01]  /*1830*/  UIADD3 UR9, UP0, UR8, 0x18080, URZ ;  /* 0x0001808008097890 */ /* 0x000fe2000ff1e03f */
[----:B------:R1:W-:Y:S01]  /*1840*/  STL.128 [R1+0x90], R16 ;  /* 0x0000901001007387 */ /* 0x0003e20000100c00 */
[----:B------:R-:W-:Y:S01]  /*1850*/  IADD3 R44, R46, -c[0x0][0x20], RZ ;  /* 0x800008002e2c7a10 */ /* 0x000fe20007ffe0ff */
[--C-:B------:R-:W-:Y:S01]  /*1860*/  IMAD.WIDE.U32 R70, R63, 0x2, R34.reuse ;  /* 0x000000023f467825 */ /* 0x100fe200078e0022 */
[----:B------:R-:W-:Y:S01]  /*1870*/  UIADD3.X UR5, URZ, UR4, URZ, UP0, !UPT ;  /* 0x000000043f057290 */ /* 0x000fe200087fe43f */
[----:B------:R-:W-:Y:S01]  /*1880*/  STL.128 [R1+0x20], R28 ;  /* 0x0000201c01007387 */ /* 0x000fe20000100c00 */
[----:B------:R-:W-:Y:S01]  /*1890*/  UIADD3 UR8, UP0, UR8, 0x18480, URZ ;  /* 0x0001848008087890 */ /* 0x000fe2000ff1e03f */
[----:B------:R-:W-:-:S02]  /*18a0*/  IMAD.WIDE.U32 R32, R61, 0x2, R34 ;  /* 0x000000023d207825 */ /* 0x000fc400078e0022 */
[----:B------:R-:W-:Y:S01]  /*18b0*/  STL.128 [R1+0x40], R28 ;  /* 0x0000401c01007387 */ /* 0x000fe20000100c00 */
[----:B------:R-:W-:Y:S01]  /*18c0*/  UIADD3.X UR4, URZ, UR4, URZ, UP0, !UPT ;  /* 0x000000043f047290 */ /* 0x000fe200087fe43f */
[--C-:B------:R-:W-:Y:S02]  /*18d0*/  IMAD.WIDE.U32 R34, R61, 0x2, R40.reuse ;  /* 0x000000023d227825 */ /* 0x100fe400078e0028 */
[----:B------:R2:W-:Y:S02]  /*18e0*/  STL.64 [R44+0x8], R74 ;  /* 0x0000084a2c007387 */ /* 0x0005e40000100a00 */
[--C-:B------:R-:W-:Y:S02]  /*18f0*/  IMAD.WIDE.U32 R62, R63, 0x2, R40.reuse ;  /* 0x000000023f3e7825 */ /* 0x100fe400078e0028 */
[----:B------:R3:W-:Y:S02]  /*1900*/  STL.64 [R44+0x18], R72 ;  /* 0x000018482c007387 */ /* 0x0007e40000100a00 */
[----:B------:R-:W-:-:S02]  /*1910*/  IMAD.WIDE.U32 R60, R57, 0x2, R40 ;  /* 0x00000002393c7825 */ /* 0x000fc400078e0028 */
[----:B------:R-:W-:Y:S02]  /*1920*/  STL.64 [R44+0x10], R76 ;  /* 0x0000104c2c007387 */ /* 0x000fe40000100a00 */
[--C-:B------:R-:W-:Y:S02]  /*1930*/  IMAD.WIDE.U32 R40, R55, 0x2, R52.reuse ;  /* 0x0000000237287825 */ /* 0x100fe400078e0034 */
[----:B------:R-:W-:Y:S02]  /*1940*/  STL [R44], R49 ;  /* 0x000000312c007387 */ /* 0x000fe40000100800 */
[----:B-1----:R-:W-:Y:S02]  /*1950*/  IMAD.U32 R18, RZ, RZ, UR9 ;  /* 0x00000009ff127e24 */ /* 0x002fe4000f8e00ff */
[----:B------:R-:W-:Y:S02]  /*1960*/  IMAD.U32 R19, RZ, RZ, UR5 ;  /* 0x00000005ff137e24 */ /* 0x000fe4000f8e00ff */
[----:B--2---:R-:W-:-:S04]  /*1970*/  IMAD.WIDE.U32 R74, R59, 0x2, R52 ;  /* 0x000000023b4a7825 */ /* 0x004fc800078e0034 */
[----:B------:R-:W-:-:S04]  /*1980*/  IMAD.WIDE.U32 R58, R57, 0x2, R28 ;  /* 0x00000002393a7825 */ /* 0x000fc800078e001c */
[----:B---3--:R-:W-:-:S04]  /*1990*/  IMAD.WIDE.U32 R72, R55, 0x2, R28 ;  /* 0x0000000237487825 */ /* 0x008fc800078e001c */
[----:B------:R-:W-:-:S04]  /*19a0*/  IMAD.WIDE.U32 R28, R23, 0x2, R30 ;  /* 0x00000002171c7825 */ /* 0x000fc800078e001e */
[--C-:B------:R-:W-:Y:S01]  /*19b0*/  IMAD.WIDE.U32 R52, R57, 0x2, R30.reuse ;  /* 0x0000000239347825 */ /* 0x100fe200078e001e */
[----:B------:R1:W-:Y:S03]  /*19c0*/  STL.64 [R44+0x20], R28 ;  /* 0x0000201c2c007387 */ /* 0x0003e60000100a00 */
[----:B------:R-:W-:Y:S01]  /*19d0*/  IMAD.WIDE.U32 R56, R55, 0x2, R30 ;  /* 0x0000000237387825 */ /* 0x000fe200078e001e */
[----:B------:R-:W-:Y:S03]  /*19e0*/  STL [R1+0xc8], R48 ;  /* 0x0000c83001007387 */ /* 0x000fe60000100800 */
[----:B------:R-:W-:-:S04]  /*19f0*/  IMAD.WIDE R30, R54, 0x4, R18 ;  /* 0x00000004361e7825 */ /* 0x000fc800078e0212 */
[----:B-1----:R-:W-:Y:S02]  /*1a00*/  IMAD.MOV.U32 R28, RZ, RZ, R43 ;  /* 0x000000ffff1c7224 */ /* 0x002fe400078e002b */
[----:B------:R-:W-:Y:S02]  /*1a10*/  IMAD.MOV.U32 R29, RZ, RZ, R42 ;  /* 0x000000ffff1d7224 */ /* 0x000fe400078e002a */
[----:B------:R-:W-:Y:S01]  /*1a20*/  IMAD.WIDE R42, R13, 0x4, R18 ;  /* 0x000000040d2a7825 */ /* 0x000fe200078e0212 */
[----:B------:R-:W-:Y:S02]  /*1a30*/  SEL R19, R47, 0xffffffe0, !P2 ;  /* 0xffffffe02f137807 */ /* 0x000fe40005000000 */
[----:B------:R1:W-:Y:S01]  /*1a40*/  STL.128 [R1+0xd0], R28 ;  /* 0x0000d01c01007387 */ /* 0x0003e20000100c00 */
[----:B------:R-:W-:Y:S01]  /*1a50*/  SEL R18, R45, 0xfffffff0, !P1 ;  /* 0xfffffff02d127807 */ /* 0x000fe20004800000 */
[----:B------:R-:W-:Y:S01]  /*1a60*/  IMAD.X R47, RZ, RZ, R21, P4 ;  /* 0x000000ffff2f7224 */ /* 0x000fe200020e0615 */
        /* <DEDUP_REMOVED lines=12> */
[----:B------:R-:W-:Y:S01]  /*1b30*/  @P0 SHF.R.U32.HI R37, RZ, c[0x0][0x250], R37 ;  /* 0x00009400ff250a19 */ /* 0x000fe20000011625 */
[----:B------:R-:W-:Y:S01]  /*1b40*/  ULDC.64 UR4, c[0x0][0x1d8] ;  /* 0x0000760000047ab9 */ /* 0x000fe20000000a00 */
[----:B------:R1:W-:Y:S04]  /*1b50*/  STL.64 [R1+0x2a8], R18 ;  /* 0x0002a81201007387 */ /* 0x0003e80000100a00 */
[----:B------:R-:W-:Y:S04]  /*1b60*/  STL.64 [R1+0x248], R6 ;  /* 0x0002480601007387 */ /* 0x000fe80000100a00 */
[----:B------:R-:W-:Y:S01]  /*1b70*/  STL.64 [R1+0x258], R6 ;  /* 0x0002580601007387 */ /* 0x000fe20000100a00 */
[----:B--2---:R-:W-:-:S03]  /*1b80*/  IMAD.WIDE R10, R13, 0x4, R28 ;  /* 0x000000040d0a7825 */ /* 0x004fc600078e021c */
[----:B------:R2:W-:Y:S01]  /*1b90*/  STL.64 [R1+0x300], R6 ;  /* 0x0003000601007387 */ /* 0x0005e20000100a00 */
[----:B------:R-:W-:Y:S01]  /*1ba0*/  SEL R13, RZ, 0x1, P1 ;  /* 0x00000001ff0d7807 */ /* 0x000fe20000800000 */
[----:B------:R-:W-:Y:S02]  /*1bb0*/  IMAD.WIDE R28, R54, 0x4, R28 ;  /* 0x00000004361c7825 */ /* 0x000fe400078e021c */
[----:B------:R-:W-:Y:S01]  /*1bc0*/  STL [R1+0x2d8], R7 ;  /* 0x0002d80701007387 */ /* 0x000fe20000100800 */
[----:B---3--:R-:W-:-:S03]  /*1bd0*/  SHF.R.S32.HI R4, RZ, 0xd, R27 ;  /* 0x0000000dff047819 */ /* 0x008fc6000001141b */
[----:B------:R-:W-:Y:S01]  /*1be0*/  STL [R1+0x2e8], R7 ;  /* 0x0002e80701007387 */ /* 0x000fe20000100800 */
[----:B------:R-:W-:-:S03]  /*1bf0*/  IMAD.MOV.U32 R5, RZ, RZ, c[0x0][0x2a8] ;  /* 0x0000aa00ff057624 */ /* 0x000fc600078e00ff */
[----:B------:R3:W-:Y:S01]  /*1c00*/  STL [R1+0x318], R7 ;  /* 0x0003180701007387 */ /* 0x0007e20000100800 */
[----:B-1----:R-:W-:-:S03]  /*1c10*/  SEL R18, RZ, 0x1, P2 ;  /* 0x00000001ff127807 */ /* 0x002fc60001000000 */
[----:B------:R1:W-:Y:S01]  /*1c20*/  STL [R1+0xf8], R4 ;  /* 0x0000f80401007387 */ /* 0x0003e20000100800 */
[C---:B------:R-:W-:Y:S02]  /*1c30*/  IADD3 R19, P5, R20.reuse, 0x78, RZ ;  /* 0x0000007814137810 */ /* 0x040fe40007fbe0ff */
[----:B------:R-:W-:Y:S01]  /*1c40*/  IADD3 R27, P2, R20, 0x98, RZ ;  /* 0x00000098141b7810 */ /* 0x000fe20007f5e0ff */
[----:B------:R4:W-:Y:S04]  /*1c50*/  STL.64 [R1+0xf0], R28 ;  /* 0x0000f01c01007387 */ /* 0x0009e80000100a00 */
[----:B------:R5:W-:Y:S01]  /*1c60*/  STL.64 [R1+0x330], R10 ;  /* 0x0003300a01007387 */ /* 0x000be20000100a00 */
[----:B--2---:R-:W-:-:S03]  /*1c70*/  IMAD.MOV.U32 R6, RZ, RZ, c[0x0][0x2ac] ;  /* 0x0000ab00ff067624 */ /* 0x004fc600078e00ff */
[----:B------:R-:W-:Y:S04]  /*1c80*/  STL.128 [R1+0x320], R40 ;  /* 0x0003202801007387 */ /* 0x000fe80000100c00 */
[----:B------:R2:W-:Y:S04]  /*1c90*/  STL.128 [R1+0x2c0], R32 ;  /* 0x0002c02001007387 */ /* 0x0005e80000100c00 */
[----:B------:R-:W-:Y:S01]  /*1ca0*/  STL.64 [R1+0x100], R66 ;  /* 0x0001004201007387 */ /* 0x000fe20000100a00 */
[----:B---3--:R-:W-:-:S03]  /*1cb0*/  IMAD.MOV.U32 R7, RZ, RZ, c[0x0][0x2b0] ;  /* 0x0000ac00ff077624 */ /* 0x008fc600078e00ff */
[----:B------:R-:W-:Y:S01]  /*1cc0*/  STL.64 [R1+0x278], R74 ;  /* 0x0002784a01007387 */ /* 0x000fe20000100a00 */
[----:B-1----:R-:W-:-:S03]  /*1cd0*/  IMAD.MOV.U32 R4, RZ, RZ, RZ ;  /* 0x000000ffff047224 */ /* 0x002fc600078e00ff */
[----:B------:R-:W-:Y:S01]  /*1ce0*/  STL.64 [R1+0x288], R64 ;  /* 0x0002884001007387 */ /* 0x000fe20000100a00 */
[----:B----4-:R-:W-:-:S03]  /*1cf0*/  IADD3.X R28, RZ, R21, RZ, P5, !PT ;  /* 0x00000015ff1c7210 */ /* 0x010fc60002ffe4ff */
[----:B------:R-:W-:Y:S01]  /*1d00*/  STL.64 [R1+0x2a0], R70 ;  /* 0x0002a04601007387 */ /* 0x000fe20000100a00 */
[----:B-----5:R-:W-:-:S03]  /*1d10*/  IADD3 R10, P1, R20, 0xc8, RZ ;  /* 0x000000c8140a7810 */ /* 0x020fc60007f3e0ff */
[----:B------:R-:W-:Y:S01]  /*1d20*/  STL.64 [R1+0x2b0], R62 ;  /* 0x0002b03e01007387 */ /* 0x000fe20000100a00 */
[----:B------:R-:W-:-:S03]  /*1d30*/  IADD3 R11, P6, R20, 0x341, RZ ;  /* 0x00000341140b7810 */ /* 0x000fc60007fde0ff */
[----:B------:R-:W-:Y:S04]  /*1d40*/  STL.64 [R1+0x260], R52 ;  /* 0x0002603401007387 */ /* 0x000fe80000100a00 */
[----:B------:R-:W-:Y:S01]  /*1d50*/  STL.64 [R1+0x2e0], R56 ;  /* 0x0002e03801007387 */ /* 0x000fe20000100a00 */
[----:B--2---:R-:W-:-:S03]  /*1d60*/  IMAD.MOV.U32 R34, RZ, RZ, R24 ;  /* 0x000000ffff227224 */ /* 0x004fc600078e0018 */
[----:B------:R-:W-:Y:S01]  /*1d70*/  STL.64 [R1+0x250], R58 ;  /* 0x0002503a01007387 */ /* 0x000fe20000100a00 */
[----:B------:R-:W-:Y:S01]  /*1d80*/  IMAD.MOV.U32 R35, RZ, RZ, R25 ;  /* 0x000000ffff237224 */ /* 0x000fe200078e0019 */
[----:B------:R-:W-:Y:S01]  /*1d90*/  MOV R33, R47 ;  /* 0x0000002f00217202 */ /* 0x000fe20000000f00 */
[----:B------:R-:W-:Y:S01]  /*1da0*/  IMAD.MOV.U32 R32, RZ, RZ, R46 ;  /* 0x000000ffff207224 */ /* 0x000fe200078e002e */
[----:B------:R-:W-:Y:S04]  /*1db0*/  STL.64 [R1+0x2f0], R72 ;  /* 0x0002f04801007387 */ /* 0x000fe80000100a00 */
[----:B------:R-:W-:Y:S04]  /*1dc0*/  STL.64 [R1+0x308], R60 ;  /* 0x0003083c01007387 */ /* 0x000fe80000100a00 */
[----:B------:R-:W-:Y:S04]  /*1dd0*/  STL [R1+0x118], R26 ;  /* 0x0001181a01007387 */ /* 0x000fe80000100800 */
[----:B------:R-:W-:Y:S04]  /*1de0*/  STL [R1+0x128], R26 ;  /* 0x0001281a01007387 */ /* 0x000fe80000100800 */
[----:B------:R1:W-:Y:S04]  /*1df0*/  STL [R1+0x138], R26 ;  /* 0x0001381a01007387 */ /* 0x0003e80000100800 */
[----:B------:R-:W-:Y:S04]  /*1e00*/  STL.U8 [R1+0x108], RZ ;  /* 0x000108ff01007387 */ /* 0x000fe80000100000 */
[----:B------:R-:W-:Y:S04]  /*1e10*/  STL.U8 [R1+0x109], RZ ;  /* 0x000109ff01007387 */ /* 0x000fe80000100000 */
[----:B------:R-:W-:Y:S04]  /*1e20*/  STL.U8 [R1+0x10a], RZ ;  /* 0x00010aff01007387 */ /* 0x000fe80000100000 */
[----:B------:R-:W-:Y:S04]  /*1e30*/  STL.U8 [R1+0x10c], RZ ;  /* 0x00010cff01007387 */ /* 0x000fe80000100000 */
[----:B------:R-:W-:Y:S04]  /*1e40*/  STL.U8 [R1+0x11c], RZ ;  /* 0x00011cff01007387 */ /* 0x000fe80000100000 */
[----:B------:R-:W-:Y:S01]  /*1e50*/  STL.U8 [R1+0x12c], RZ ;  /* 0x00012cff01007387 */ /* 0x000fe20000100000 */
[----:B-1----:R-:W-:-:S03]  /*1e60*/  IMAD.X R26, RZ, RZ, R21, P2 ;  /* 0x000000ffff1a7224 */ /* 0x002fc600010e0615 */
        /* <DEDUP_REMOVED lines=34> */
[----:B------:R-:W-:Y:S04]  /*2090*/  STL.128 [R1+0x3e0], R32 ;  /* 0x0003e02001007387 */ /* 0x000fe80000100c00 */
[----:B------:R-:W-:Y:S04]  /*20a0*/  STL [R1+0x34c], R38 ;  /* 0x00034c2601007387 */ /* 0x000fe80000100800 */
[----:B------:R-:W-:Y:S01]  /*20b0*/  STL [R1+0x430], RZ ;  /* 0x000430ff01007387 */ /* 0x000fe20000100800 */
[----:B-1----:R-:W-:-:S02]  /*20c0*/  IMAD.X R18, RZ, RZ, R21, P6 ;  /* 0x000000ffff127224 */ /* 0x002fc400030e0615 */
[----:B--2---:R-:W-:Y:S02]  /*20d0*/  IMAD.X R13, RZ, RZ, R21, P1 ;  /* 0x000000ffff0d7224 */ /* 0x004fe400008e0615 */
[----:B---3--:R-:W-:Y:S02]  /*20e0*/  IMAD.MOV.U32 R6, RZ, RZ, R19 ;  /* 0x000000ffff067224 */ /* 0x008fe400078e0013 */
[----:B------:R-:W-:Y:S01]  /*20f0*/  IMAD.MOV.U32 R7, RZ, RZ, R28 ;  /* 0x000000ffff077224 */ /* 0x000fe200078e001c */
[C---:B------:R-:W-:Y:S01]  /*2100*/  IADD3 R28, P1, R20.reuse, 0x340, RZ ;  /* 0x00000340141c7810 */ /* 0x040fe20007f3e0ff */
[----:B------:R-:W-:Y:S02]  /*2110*/  IMAD.MOV.U32 R4, RZ, RZ, R27 ;  /* 0x000000ffff047224 */ /* 0x000fe400078e001b */
[----:B------:R-:W-:Y:S01]  /*2120*/  IMAD.MOV.U32 R5, RZ, RZ, R26 ;  /* 0x000000ffff057224 */ /* 0x000fe200078e001a */
[----:B------:R-:W-:Y:S01]  /*2130*/  IADD3 R26, P2, R20, 0x338, RZ ;  /* 0x00000338141a7810 */ /* 0x000fe20007f5e0ff */
[----:B------:R-:W-:-:S02]  /*2140*/  IMAD.X R29, RZ, RZ, R21, P1 ;  /* 0x000000ffff1d7224 */ /* 0x000fc400008e0615 */
[----:B------:R-:W-:Y:S01]  /*2150*/  IMAD.MOV.U32 R42, RZ, RZ, R28 ;  /* 0x000000ffff2a7224 */ /* 0x000fe200078e001c */
[----:B------:R1:W-:Y:S01]  /*2160*/  STL.128 [R1+0x380], R4 ;  /* 0x0003800401007387 */ /* 0x0003e20000100c00 */
[----:B------:R-:W-:Y:S01]  /*2170*/  IMAD.X R27, RZ, RZ, R21, P2 ;  /* 0x000000ffff1b7224 */ /* 0x000fe200010e0615 */
[----:B------:R-:W-:Y:S01]  /*2180*/  IADD3 R30, P2, R20, 0x70, RZ ;  /* 0x00000070141e7810 */ /* 0x000fe20007f5e0ff */
[----:B------:R-:W-:Y:S02]  /*2190*/  IMAD.MOV.U32 R43, RZ, RZ, R29 ;  /* 0x000000ffff2b7224 */ /* 0x000fe400078e001d */
[----:B------:R-:W-:Y:S01]  /*21a0*/  IMAD.MOV.U32 R40, RZ, RZ, R26 ;  /* 0x000000ffff287224 */ /* 0x000fe200078e001a */
[----:B------:R-:W-:Y:S01]  /*21b0*/  STL.128 [R1+0x390], R24 ;  /* 0x0003901801007387 */ /* 0x000fe20000100c00 */
[----:B------:R-:W-:Y:S02]  /*21c0*/  IMAD.MOV.U32 R41, RZ, RZ, R27 ;  /* 0x000000ffff297224 */ /* 0x000fe400078e001b */
[----:B------:R-:W-:-:S03]  /*21d0*/  IMAD.X R31, RZ, RZ, R21, P2 ;  /* 0x000000ffff1f7224 */ /* 0x000fc600010e0615 */
[----:B------:R2:W-:Y:S04]  /*21e0*/  STL.128 [R1+0x3f0], R40 ;  /* 0x0003f02801007387 */ /* 0x0005e80000100c00 */
[----:B------:R-:W-:Y:S01]  /*21f0*/  STL.128 [R1+0x3a0], R28 ;  /* 0x0003a01c01007387 */ /* 0x000fe20000100c00 */
[----:B-1----:R-:W-:Y:S01]  /*2200*/  IMAD.MOV.U32 R4, RZ, RZ, R11 ;  /* 0x000000ffff047224 */ /* 0x002fe200078e000b */
[----:B------:R-:W-:Y:S01]  /*2210*/  MOV R7, R13 ;  /* 0x0000000d00077202 */ /* 0x000fe20000000f00 */
[----:B------:R-:W-:Y:S01]  /*2220*/  IMAD.MOV.U32 R5, RZ, RZ, R18 ;  /* 0x000000ffff057224 */ /* 0x000fe200078e0012 */
[C---:B------:R-:W-:Y:S01]  /*2230*/  IADD3 R11, P1, R20.reuse, 0x344, RZ ;  /* 0x00000344140b7810 */ /* 0x040fe20007f3e0ff */
[----:B------:R-:W-:Y:S01]  /*2240*/  IMAD.MOV.U32 R6, RZ, RZ, R10 ;  /* 0x000000ffff067224 */ /* 0x000fe200078e000a */
[----:B------:R-:W-:Y:S01]  /*2250*/  IADD3 R13, P5, R20, 0x71, RZ ;  /* 0x00000071140d7810 */ /* 0x000fe20007fbe0ff */
[----:B------:R-:W-:-:S03]  /*2260*/  IMAD.MOV.U32 R10, RZ, RZ, c[0x0][0x2a0] ;  /* 0x0000a800ff0a7624 */ /* 0x000fc600078e00ff */
[----:B------:R1:W-:Y:S01]  /*2270*/  STL.128 [R1+0x3b0], R4 ;  /* 0x0003b00401007387 */ /* 0x0003e20000100c00 */
[----:B------:R-:W-:Y:S02]  /*2280*/  IMAD.MOV.U32 R32, RZ, RZ, R13 ;  /* 0x000000ffff207224 */ /* 0x000fe400078e000d */
[----:B--2---:R-:W-:Y:S01]  /*2290*/  IMAD.MOV.U32 R42, RZ, RZ, R11 ;  /* 0x000000ffff2a7224 */ /* 0x004fe200078e000b */
[C---:B------:R-:W-:Y:S01]  /*22a0*/  IADD3 R40, P4, R20.reuse, 0xd8, RZ ;  /* 0x000000d814287810 */ /* 0x040fe20007f9e0ff */
[----:B------:R-:W-:Y:S02]  /*22b0*/  IMAD.MOV.U32 R11, RZ, RZ, c[0x0][0x2a4] ;  /* 0x0000a900ff0b7624 */ /* 0x000fe400078e00ff */
[----:B------:R-:W-:Y:S02]  /*22c0*/  IMAD.MOV.U32 R13, RZ, RZ, c[0x0][0x24c] ;  /* 0x00009300ff0d7624 */ /* 0x000fe400078e00ff */
[--C-:B------:R-:W-:Y:S01]  /*22d0*/  IMAD.X R41, RZ, RZ, R21.reuse, P4 ;  /* 0x000000ffff297224 */ /* 0x100fe200020e0615 */
[----:B------:R2:W-:Y:S04]  /*22e0*/  STL.128 [R1+0x350], R8 ;  /* 0x0003500801007387 */ /* 0x0005e80000100c00 */
[----:B------:R3:W-:Y:S01]  /*22f0*/  STL.64 [R1+0x370], R12 ;  /* 0x0003700c01007387 */ /* 0x0007e20000100a00 */
[--C-:B-1----:R-:W-:Y:S01]  /*2300*/  IMAD.X R4, RZ, RZ, R21.reuse, P1 ;  /* 0x000000ffff047224 */ /* 0x102fe200008e0615 */
[----:B------:R-:W-:Y:S01]  /*2310*/  IADD3 R34, P1, R20, 0xc0, RZ ;  /* 0x000000c014227810 */ /* 0x000fe20007f3e0ff */
[----:B------:R-:W-:-:S02]  /*2320*/  IMAD.X R6, RZ, RZ, R21, P5 ;  /* 0x000000ffff067224 */ /* 0x000fc400028e0615 */
[----:B------:R-:W-:Y:S02]  /*2330*/  IMAD.MOV.U32 R43, RZ, RZ, R4 ;  /* 0x000000ffff2b7224 */ /* 0x000fe400078e0004 */
[----:B------:R-:W-:Y:S01]  /*2340*/  IMAD.X R35, RZ, RZ, R21, P1 ;  /* 0x000000ffff237224 */ /* 0x000fe200008e0615 */
[C---:B------:R-:W-:Y:S01]  /*2350*/  IADD3 R18, P1, R20.reuse, 0x348, RZ ;  /* 0x0000034814127810 */ /* 0x040fe20007f3e0ff */
[----:B------:R-:W-:Y:S01]  /*2360*/  IMAD.MOV.U32 R33, RZ, RZ, R6 ;  /* 0x000000ffff217224 */ /* 0x000fe200078e0006 */
[----:B------:R-:W-:Y:S01]  /*2370*/  MOV R5, R43 ;  /* 0x0000002b00057202 */ /* 0x000fe20000000f00 */
[----:B------:R-:W-:Y:S01]  /*2380*/  IMAD.MOV.U32 R6, RZ, RZ, R32 ;  /* 0x000000ffff067224 */ /* 0x000fe200078e0020 */
[----:B--2---:R-:W-:Y:S01]  /*2390*/  IADD3 R11, P2, R20, 0xe0, RZ ;  /* 0x000000e0140b7810 */ /* 0x004fe20007f5e0ff */
[----:B------:R-:W-:Y:S01]  /*23a0*/  IMAD.MOV.U32 R7, RZ, RZ, R33 ;  /* 0x000000ffff077224 */ /* 0x000fe200078e0021 */
[----:B------:R-:W-:Y:S01]  /*23b0*/  STL.128 [R1+0x3d0], R32 ;  /* 0x0003d02001007387 */ /* 0x000fe20000100c00 */
[----:B------:R-:W-:-:S02]  /*23c0*/  IMAD.MOV.U32 R4, RZ, RZ, R42 ;  /* 0x000000ffff047224 */ /* 0x000fc400078e002a */
[--C-:B------:R-:W-:Y:S01]  /*23d0*/  IMAD.X R19, RZ, RZ, R21.reuse, P1 ;  /* 0x000000ffff137224 */ /* 0x100fe200008e0615 */
[----:B------:R-:W-:Y:S01]  /*23e0*/  IADD3 R10, P1, R20, 0xf0, RZ ;  /* 0x000000f0140a7810 */ /* 0x000fe20007f3e0ff */
[----:B------:R-:W-:Y:S01]  /*23f0*/  IMAD.X R29, RZ, RZ, R21, P2 ;  /* 0x000000ffff1d7224 */ /* 0x000fe200010e0615 */
[----:B------:R1:W-:Y:S01]  /*2400*/  STL.128 [R1+0x420], R4 ;  /* 0x0004200401007387 */ /* 0x0003e20000100c00 */
[----:B---3--:R-:W-:Y:S02]  /*2410*/  IMAD.MOV.U32 R12, RZ, RZ, c[0x0][0x250] ;  /* 0x00009400ff0c7624 */ /* 0x008fe400078e00ff */
[----:B------:R-:W-:Y:S01]  /*2420*/  IMAD.MOV.U32 R28, RZ, RZ, R11 ;  /* 0x000000ffff1c7224 */ /* 0x000fe200078e000b */
[----:B------:R-:W-:Y:S04]  /*2430*/  STL.128 [R1+0x3c0], R40 ;  /* 0x0003c02801007387 */ /* 0x000fe80000100c00 */
[----:B------:R-:W-:Y:S04]  /*2440*/  STL [R1+0x378], R12 ;  /* 0x0003780c01007387 */ /* 0x000fe80000100800 */
[----:B------:R-:W2:Y:S01]  /*2450*/  LDL.U8 R11, [R1+0x341] ;  /* 0x00034100010b7983 */ /* 0x000ea20000100000 */
[----:B-1----:R-:W-:Y:S01]  /*2460*/  IMAD.MOV.U32 R4, RZ, RZ, R30 ;  /* 0x000000ffff047224 */ /* 0x002fe200078e001e */
[----:B------:R-:W-:Y:S01]  /*2470*/  MOV R7, R19 ;  /* 0x0000001300077202 */ /* 0x000fe20000000f00 */
[----:B------:R-:W-:-:S02]  /*2480*/  IMAD.MOV.U32 R5, RZ, RZ, R31 ;  /* 0x000000ffff057224 */ /* 0x000fc400078e001f */
[----:B------:R-:W-:Y:S02]  /*2490*/  IMAD.MOV.U32 R6, RZ, RZ, R18 ;  /* 0x000000ffff067224 */ /* 0x000fe400078e0012 */
[----:B------:R-:W-:Y:S02]  /*24a0*/  IMAD.X R31, RZ, RZ, R21, P1 ;  /* 0x000000ffff1f7224 */ /* 0x000fe400008e0615 */
[----:B------:R-:W-:Y:S01]  /*24b0*/  IMAD.MOV.U32 R30, RZ, RZ, R10 ;  /* 0x000000ffff1e7224 */ /* 0x000fe200078e000a */
[----:B------:R1:W-:Y:S04]  /*24c0*/  STL.128 [R1+0x400], R4 ;  /* 0x0004000401007387 */ /* 0x0003e80000100c00 */
[----:B------:R3:W-:Y:S04]  /*24d0*/  STL.128 [R1+0x410], R28 ;  /* 0x0004101c01007387 */ /* 0x0007e80000100c00 */
[----:B------:R-:W4:Y:S04]  /*24e0*/  LDL R44, [R44+0x2a4] ;  /* 0x0002a4002c2c7983 */ /* 0x000f280000100800 */
[----:B------:R-:W5:Y:S04]  /*24f0*/  LDL.U8 R10, [R1+0x341] ;  /* 0x00034100010a7983 */ /* 0x000f680000100000 */
[----:B-1----:R-:W2:Y:S01]  /*2500*/  LDL.U8 R5, [R1+0x341] ;  /* 0x0003410001057983 */ /* 0x002ea20000100000 */
[----:B------:R-:W-:-:S05]  /*2510*/  @!P0 IMAD.MOV.U32 R37, RZ, RZ, R15 ;  /* 0x000000ffff258224 */ /* 0x000fca00078e000f */
[----:B------:R-:W-:Y:S01]  /*2520*/  SHF.R.S32.HI R13, RZ, 0x1f, R37 ;  /* 0x0000001fff0d7819 */ /* 0x000fe20000011425 */
[----:B---3--:R-:W-:-:S04]  /*2530*/  IMAD.WIDE.U32 R30, R37, c[0x0][0x1e0], R50 ;  /* 0x00007800251e7a25 */ /* 0x008fc800078e0032 */
[----:B------:R-:W-:Y:S01]  /*2540*/  IMAD R12, R13, c[0x0][0x1e0], RZ ;  /* 0x000078000d0c7a24 */ /* 0x000fe200078e02ff */
[----:B------:R-:W-:-:S03]  /*2550*/  SEL R14, R14, RZ, !P3 ;  /* 0x000000ff0e0e7207 */ /* 0x000fc60005800000 */
[----:B------:R-:W-:Y:S01]  /*2560*/  IMAD R12, R37, c[0x0][0x1e4], R12 ;  /* 0x00007900250c7a24 */ /* 0x000fe200078e020c */
[----:B------:R-:W-:Y:S02]  /*2570*/  IADD3 R18, P0, R2, R39, RZ ;  /* 0x0000002702127210 */ /* 0x000fe40007f1e0ff */
[----:B------:R-:W-:Y:S01]  /*2580*/  SEL R15, R36, RZ, !P3 ;  /* 0x000000ff240f7207 */ /* 0x000fe20005800000 */
[----:B------:R-:W-:Y:S01]  /*2590*/  IMAD.IADD R31, R31, 0x1, R12 ;  /* 0x000000011f1f7824 */ /* 0x000fe200078e020c */
[----:B------:R-:W-:Y:S01]  /*25a0*/  LEA.HI.X.SX32 R19, R39, R0, 0x1, P0 ;  /* 0x0000000027137211 */ /* 0x000fe200000f0eff */
[----:B------:R-:W-:Y:S02]  /*25b0*/  IMAD R12, R14, c[0x0][0x1e8], RZ ;  /* 0x00007a000e0c7a24 */ /* 0x000fe400078e02ff */
[----:B------:R-:W-:-:S04]  /*25c0*/  IMAD.WIDE.U32 R30, R15, c[0x0][0x1e8], R30 ;  /* 0x00007a000f1e7a25 */ /* 0x000fc800078e001e */
[----:B------:R-:W-:Y:S02]  /*25d0*/  IMAD R12, R15, c[0x0][0x1ec], R12 ;  /* 0x00007b000f0c7a24 */ /* 0x000fe400078e020c */
[----:B------:R-:W-:Y:S02]  /*25e0*/  IMAD R0, R13, c[0x0][0x1b0], RZ ;  /* 0x00006c000d007a24 */ /* 0x000fe400078e02ff */
[C---:B------:R-:W-:Y:S02]  /*25f0*/  IMAD R9, R22.reuse, -0x80, R9 ;  /* 0xffffff8016097824 */ /* 0x040fe400078e0209 */
[----:B------:R-:W-:-:S04]  /*2600*/  IMAD.WIDE R18, R22, 0x80, R18 ;  /* 0x0000008016127825 */ /* 0x000fc800078e0212 */
[----:B------:R-:W-:-:S04]  /*2610*/  IMAD.WIDE.U32 R32, R37, c[0x0][0x1b0], R50 ;  /* 0x00006c0025207a25 */ /* 0x000fc800078e0032 */
[----:B------:R-:W-:Y:S02]  /*2620*/  IMAD.IADD R31, R31, 0x1, R12 ;  /* 0x000000011f1f7824 */ /* 0x000fe400078e020c */
[----:B------:R-:W-:Y:S02]  /*2630*/  IMAD R0, R37, c[0x0][0x1b4], R0 ;  /* 0x00006d0025007a24 */ /* 0x000fe400078e0200 */
[----:B------:R-:W-:Y:S01]  /*2640*/  IMAD.IADD R12, R9, 0x1, -R2 ;  /* 0x00000001090c7824 */ /* 0x000fe200078e0a02 */
[----:B----4-:R-:W-:-:S13]  /*2650*/  ISETP.GT.AND P1, PT, R44, 0x7f, PT ;  /* 0x0000007f2c00780c */ /* 0x010fda0003f24270 */
[----:B------:R-:W3:Y:S04]  /*2660*/  @!P1 LDL.U8 R4, [R1+0x71] ;  /* 0x0000710001049983 */ /* 0x000ee80000100000 */
[----:B------:R-:W4:Y:S04]  /*2670*/  @!P1 LDL.128 R56, [R1+0xd0] ;  /* 0x0000d00001389983 */ /* 0x000f280000100c00 */
[----:B------:R-:W4:Y:S04]  /*2680*/  @!P1 LDL.128 R52, [R1+0x3e0] ;  /* 0x0003e00001349983 */ /* 0x000f280000100c00 */
[----:B------:R-:W4:Y:S04]  /*2690*/  @!P1 LDL.64 R6, [R1+0x408] ;  /* 0x0004080001069983 */ /* 0x000f280000100a00 */
[----:B------:R-:W4:Y:S04]  /*26a0*/  @!P1 LDL.64 R26, [R1+0x3f0] ;  /* 0x0003f000011a9983 */ /* 0x000f280000100a00 */
[----:B------:R-:W4:Y:S01]  /*26b0*/  @!P1 LDL.64 R34, [R1+0x3d8] ;  /* 0x0003d80001229983 */ /* 0x000f220000100a00 */
[----:B------:R-:W-:Y:S01]  /*26c0*/  IMAD R9, R19, c[0x0][0x1d8], RZ ;  /* 0x0000760013097a24 */ /* 0x000fe200078e02ff */
[----:B------:R-:W-:Y:S01]  /*26d0*/  IADD3 R33, R33, R0, RZ ;  /* 0x0000000021217210 */ /* 0x000fe20007ffe0ff */
[----:B------:R-:W-:Y:S01]  /*26e0*/  IMAD.WIDE.U32 R38, R18, c[0x0][0x1d8], R30 ;  /* 0x0000760012267a25 */ /* 0x000fe200078e001e */
[----:B------:R-:W-:Y:S01]  /*26f0*/  ISETP.GE.AND P5, PT, R12, 0x1, PT ;  /* 0x000000010c00780c */ /* 0x000fe20003fa6270 */
[----:B------:R-:W-:-:S02]  /*2700*/  USHF.L.U32 UR9, UR4, 0x6, URZ ;  /* 0x0000000604097899 */ /* 0x000fc4000800063f */
[----:B------:R-:W-:Y:S01]  /*2710*/  UMOV UR8, 0x6 ;  /* 0x0000000600087882 */ /* 0x000fe20000000000 */
[----:B------:R-:W-:Y:S01]  /*2720*/  IMAD R0, R18, c[0x0][0x1dc], R9 ;  /* 0x0000770012007a24 */ /* 0x000fe200078e0209 */
[----:B------:R-:W-:Y:S01]  /*2730*/  ISETP.GE.OR P2, PT, R3, c[0x0][0x1cc], !P5 ;  /* 0x0000730003007a0c */ /* 0x000fe20006f46670 */
[----:B------:R-:W-:Y:S01]  /*2740*/  IMAD R14, R14, c[0x0][0x1b8], RZ ;  /* 0x00006e000e0e7a24 */ /* 0x000fe200078e02ff */
[----:B------:R-:W-:Y:S01]  /*2750*/  LEA R30, P0, R38, c[0x0][0x1c0], 0x1 ;  /* 0x00007000261e7a11 */ /* 0x000fe200078008ff */
[----:B------:R-:W-:Y:S01]  /*2760*/  IMAD.IADD R0, R39, 0x1, R0 ;  /* 0x0000000127007824 */ /* 0x000fe200078e0200 */
[----:B------:R-:W-:Y:S01]  /*2770*/  USHF.L.U64.HI UR5, UR4, UR8, UR5 ;  /* 0x0000000804057299 */ /* 0x000fe20008010205 */
[C---:B------:R-:W-:Y:S01]  /*2780*/  ISETP.GE.AND P4, PT, R12.reuse, 0x21, PT ;  /* 0x000000210c00780c */ /* 0x040fe20003f86270 */
[----:B------:R-:W-:Y:S01]  /*2790*/  IMAD.SHL.U32 R23, R23, 0x2, RZ ;  /* 0x0000000217177824 */ /* 0x000fe200078e00ff */
[----:B------:R-:W-:Y:S01]  /*27a0*/  ISETP.GE.AND P3, PT, R12, 0x41, PT ;  /* 0x000000410c00780c */ /* 0x000fe20003f66270 */
[----:B------:R-:W-:Y:S01]  /*27b0*/  IMAD.IADD R2, R8, 0x1, -R2 ;  /* 0x0000000108027824 */ /* 0x000fe200078e0a02 */
[----:B------:R-:W-:Y:S01]  /*27c0*/  LEA.HI.X R31, R38, c[0x0][0x1c4], R0, 0x1, P0 ;  /* 0x00007100261f7a11 */ /* 0x000fe200000f0c00 */
[----:B------:R-:W4:Y:S01]  /*27d0*/  @!P1 LDL.64 R42, [R1+0x420] ;  /* 0x00042000012a9983 */ /* 0x000f220000100a00 */
[----:B------:R-:W-:Y:S01]  /*27e0*/  IADD3 R38, P0, R30, UR9, RZ ;  /* 0x000000091e267c10 */ /* 0x000fe2000ff1e0ff */
[----:B------:R-:W-:Y:S01]  /*27f0*/  IMAD R14, R15, c[0x0][0x1bc], R14 ;  /* 0x00006f000f0e7a24 */ /* 0x000fe200078e020e */
[----:B------:R-:W-:Y:S01]  /*2800*/  ISETP.GE.OR P6, PT, R3, c[0x0][0x1cc], !P4 ;  /* 0x0000730003007a0c */ /* 0x000fe200067c6670 */
[----:B------:R-:W-:Y:S01]  /*2810*/  IMAD.WIDE.U32 R32, R15, c[0x0][0x1b8], R32 ;  /* 0x00006e000f207a25 */ /* 0x000fe200078e0020 */
[----:B------:R-:W-:Y:S01]  /*2820*/  IADD3.X R39, R31, UR5, RZ, P0, !PT ;  /* 0x000000051f277c10 */ /* 0x000fe200087fe4ff */
[----:B------:R-:W-:Y:S01]  /*2830*/  @!PT LDS RZ, [RZ] ;  /* 0x00000000fffff984 */ /* 0x000fe20000000800 */
[----:B------:R-:W-:Y:S01]  /*2840*/  @!PT LDS RZ, [RZ] ;  /* 0x00000000fffff984 */ /* 0x000fe20000000800 */
[----:B------:R-:W-:Y:S01]  /*2850*/  @!PT LDS RZ, [RZ] ;  /* 0x00000000fffff984 */ /* 0x000fe20000000800 */
[----:B------:R1:W-:Y:S01]  /*2860*/  LDGSTS.E.BYPASS.LTC128B.128 [R23+0x4080], [R30.64], !P2 ;  /* 0x040800001e177fae */ /* 0x0003e2000d101d46 */
[----:B------:R-:W-:Y:S01]  /*2870*/  ISETP.GE.OR P0, PT, R3, c[0x0][0x1cc], !P3 ;  /* 0x0000730003007a0c */ /* 0x000fe20005f06670 */
[----:B------:R-:W-:Y:S01]  /*2880*/  IMAD.IADD R33, R33, 0x1, R14 ;  /* 0x0000000121217824 */ /* 0x000fe200078e020e */
[----:B------:R-:W-:Y:S01]  /*2890*/  IADD3 R14, P2, R38, UR9, RZ ;  /* 0x00000009260e7c10 */ /* 0x000fe2000ff5e0ff */
[----:B------:R-:W4:Y:S03]  /*28a0*/  @!P1 LDL.64 R28, [R1+0x410] ;  /* 0x00041000011c9983 */ /* 0x000f260000100a00 */
[----:B------:R-:W-:Y:S01]  /*28b0*/  IADD3.X R15, R39, UR5, RZ, P2, !PT ;  /* 0x00000005270f7c10 */ /* 0x000fe200097fe4ff */
[----:B------:R-:W-:-:S02]  /*28c0*/  IMAD R9, R19, c[0x0][0x1a8], RZ ;  /* 0x00006a0013097a24 */ /* 0x000fc400078e02ff */
[----:B------:R2:W-:Y:S04]  /*28d0*/  LDGSTS.E.BYPASS.LTC128B.128 [R23+0x5080], [R38.64], !P6 ;  /* 0x0508000026177fae */ /* 0x0005e8000f101d46 */
[----:B------:R2:W-:Y:S01]  /*28e0*/  LDGSTS.E.BYPASS.LTC128B.128 [R23+0x6080], [R14.64], !P0 ;  /* 0x060800000e177fae */ /* 0x0005e2000c101d46 */
[C---:B------:R-:W-:Y:S02]  /*28f0*/  IMAD R9, R18.reuse, c[0x0][0x1ac], R9 ;  /* 0x00006b0012097a24 */ /* 0x040fe400078e0209 */
[----:B------:R-:W-:Y:S01]  /*2900*/  IMAD.WIDE.U32 R18, R18, c[0x0][0x1a8], R32 ;  /* 0x00006a0012127a25 */ /* 0x000fe200078e0020 */
[----:B------:R-:W-:Y:S02]  /*2910*/  ISETP.GE.AND P2, PT, R12, 0x61, PT ;  /* 0x000000610c00780c */ /* 0x000fe40003f46270 */
[----:B-1----:R-:W-:Y:S01]  /*2920*/  IADD3 R30, P0, R14, UR9, RZ ;  /* 0x000000090e1e7c10 */ /* 0x002fe2000ff1e0ff */
[----:B------:R-:W-:-:S03]  /*2930*/  IMAD.IADD R9, R19, 0x1, R9 ;  /* 0x0000000113097824 */ /* 0x000fc600078e0209 */
[----:B------:R-:W-:Y:S01]  /*2940*/  IADD3.X R31, R15, UR5, RZ, P0, !PT ;  /* 0x000000050f1f7c10 */ /* 0x000fe200087fe4ff */
[----:B------:R-:W-:Y:S01]  /*2950*/  ULDC.64 UR4, c[0x0][0x1a8] ;  /* 0x00006a0000047ab9 */ /* 0x000fe20000000a00 */
[C---:B------:R-:W-:Y:S01]  /*2960*/  LEA R12, P0, R18.reuse, c[0x0][0x190], 0x1 ;  /* 0x00006400120c7a11 */ /* 0x040fe200078008ff */
[----:B------:R-:W-:Y:S02]  /*2970*/  USHF.L.U32 UR9, UR4, 0x6, URZ ;  /* 0x0000000604097899 */ /* 0x000fe4000800063f */
[----:B------:R-:W-:Y:S01]  /*2980*/  USHF.L.U64.HI UR5, UR4, UR8, UR5 ;  /* 0x0000000804057299 */ /* 0x000fe20008010205 */
[----:B------:R-:W-:Y:S02]  /*2990*/  LEA.HI.X R13, R18, c[0x0][0x194], R9, 0x1, P0 ;  /* 0x00006500120d7a11 */ /* 0x000fe400000f0c09 */
[----:B------:R-:W-:Y:S02]  /*29a0*/  ISETP.GE.OR P6, PT, R3, c[0x0][0x1cc], !P2 ;  /* 0x0000730003007a0c */ /* 0x000fe400057c6670 */
[----:B--2---:R-:W-:-:S02]  /*29b0*/  IADD3 R14, P0, R12, UR9, RZ ;  /* 0x000000090c0e7c10 */ /* 0x004fc4000ff1e0ff */
[C---:B------:R-:W-:Y:S02]  /*29c0*/  ISETP.GE.OR P5, PT, R3.reuse, c[0x0][0x19c], !P5 ;  /* 0x0000670003007a0c */ /* 0x040fe40006fa6670 */
[----:B------:R-:W-:Y:S02]  /*29d0*/  ISETP.GE.OR P4, PT, R3, c[0x0][0x19c], !P4 ;  /* 0x0000670003007a0c */ /* 0x000fe40006786670 */
[----:B------:R-:W-:Y:S02]  /*29e0*/  IADD3.X R15, R13, UR5, RZ, P0, !PT ;  /* 0x000000050d0f7c10 */ /* 0x000fe400087fe4ff */
[C---:B------:R-:W-:Y:S02]  /*29f0*/  ISETP.GE.OR P3, PT, R3.reuse, c[0x0][0x19c], !P3 ;  /* 0x0000670003007a0c */ /* 0x040fe40005f66670 */
[----:B------:R-:W-:Y:S01]  /*2a00*/  IADD3 R8, P0, R14, UR9, RZ ;  /* 0x000000090e087c10 */ /* 0x000fe2000ff1e0ff */
[----:B------:R1:W-:Y:S01]  /*2a10*/  LDGSTS.E.BYPASS.LTC128B.128 [R23+0x7080], [R30.64], !P6 ;  /* 0x070800001e177fae */ /* 0x0003e2000f101d46 */
[----:B------:R-:W-:-:S02]  /*2a20*/  ISETP.GE.OR P2, PT, R3, c[0x0][0x19c], !P2 ;  /* 0x0000670003007a0c */ /* 0x000fc40005746670 */
[----:B------:R-:W-:Y:S01]  /*2a30*/  IADD3.X R9, R15, UR5, RZ, P0, !PT ;  /* 0x000000050f097c10 */ /* 0x000fe200087fe4ff */
[----:B------:R2:W-:Y:S01]  /*2a40*/  LDGSTS.E.BYPASS.LTC128B.128 [R23+0x80], [R12.64], !P5 ;  /* 0x000800000c177fae */ /* 0x0005e2000e901d46 */
[----:B------:R-:W-:Y:S02]  /*2a50*/  IADD3 R18, P0, R8, UR9, RZ ;  /* 0x0000000908127c10 */ /* 0x000fe4000ff1e0ff */
[----:B------:R-:W-:Y:S01]  /*2a60*/  ISETP.GE.AND P5, PT, R3, c[0x0][0x16c], PT ;  /* 0x00005b0003007a0c */ /* 0x000fe20003fa6270 */
[----:B------:R1:W-:Y:S01]  /*2a70*/  LDGSTS.E.BYPASS.LTC128B.128 [R23+0x1080], [R14.64], !P4 ;  /* 0x010800000e177fae */ /* 0x0003e2000e101d46 */
[----:B------:R-:W-:-:S03]  /*2a80*/  IADD3.X R19, R9, UR5, RZ, P0, !PT ;  /* 0x0000000509137c10 */ /* 0x000fc600087fe4ff */
[----:B------:R1:W-:Y:S01]  /*2a90*/  LDGSTS.E.BYPASS.LTC128B.128 [R23+0x2080], [R8.64], !P3 ;  /* 0x0208000008177fae */ /* 0x0003e2000d901d46 */
[----:B------:R-:W-:-:S03]  /*2aa0*/  USHF.L.U32 UR5, UR10, 0x6, URZ ;  /* 0x000000060a057899 */ /* 0x000fc6000800063f */
[----:B------:R3:W-:Y:S01]  /*2ab0*/  LDGSTS.E.BYPASS.LTC128B.128 [R23+0x3080], [R18.64], !P2 ;  /* 0x0308000012177fae */ /* 0x0007e2000d101d46 */
[----:B------:R-:W-:Y:S01]  /*2ac0*/  ISETP.LT.OR P2, PT, R2, 0x1, P5 ;  /* 0x000000010200780c */ /* 0x000fe20002f41670 */
[----:B------:R-:W-:Y:S01]  /*2ad0*/  ULDC UR4, c[0x0][0x17c] ;  /* 0x00005f0000047ab9 */ /* 0x000fe20000000800 */
[----:B------:R-:W-:Y:S01]  /*2ae0*/  LOP3.LUT R11, R11, 0x1, RZ, 0xc0, !PT ;  /* 0x000000010b0b7812 */ /* 0x000fe200078ec0ff */
[----:B------:R-:W-:Y:S01]  /*2af0*/  USHF.L.U64.HI UR4, UR10, UR8, UR4 ;  /* 0x000000080a047299 */ /* 0x000fe20008010204 */
[----:B-----5:R-:W-:Y:S01]  /*2b00*/  LOP3.LUT R10, R10, 0x1, RZ, 0xc0, !PT ;  /* 0x000000010a0a7812 */ /* 0x020fe200078ec0ff */
[----:B------:R-:W0:Y:S01]  /*2b10*/  LDGDEPBAR ;  /* 0x00000000000079af */ /* 0x000e220000000000 */
[----:B------:R-:W-:Y:S02]  /*2b20*/  LOP3.LUT R5, R5, 0x1, RZ, 0xc0, !PT ;  /* 0x0000000105057812 */ /* 0x000fe400078ec0ff */
[----:B------:R-:W-:Y:S02]  /*2b30*/  ISETP.NE.U32.AND P5, PT, R11, 0x1, PT ;  /* 0x000000010b00780c */ /* 0x000fe40003fa5070 */
[----:B------:R-:W-:-:S02]  /*2b40*/  ISETP.NE.U32.AND P4, PT, R10, 0x1, PT ;  /* 0x000000010a00780c */ /* 0x000fc40003f85070 */
[----:B------:R-:W-:Y:S01]  /*2b50*/  ISETP.NE.U32.AND P3, PT, R5, 0x1, PT ;  /* 0x000000010500780c */ /* 0x000fe20003f65070 */
[----:B------:R3:W-:Y:S01]  /*2b60*/  LDGSTS.E.BYPASS.LTC128B.128 [R23+0x8080], [R16.64], !P2 ;  /* 0x0808000010177fae */ /* 0x0007e2000d101d46 */
[----:B--2---:R-:W-:Y:S02]  /*2b70*/  IADD3 R12, P0, R16, UR5, RZ ;  /* 0x00000005100c7c10 */ /* 0x004fe4000ff1e0ff */
[C---:B------:R-:W-:Y:S02]  /*2b80*/  ISETP.LT.OR P5, PT, R2.reuse, 0x21, P5 ;  /* 0x000000210200780c */ /* 0x040fe40002fa1670 */
[----:B------:R-:W-:Y:S02]  /*2b90*/  IADD3.X R13, R17, UR4, RZ, P0, !PT ;  /* 0x00000004110d7c10 */ /* 0x000fe400087fe4ff */
[----:B------:R-:W-:Y:S02]  /*2ba0*/  ISETP.LT.OR P4, PT, R2, 0x41, P4 ;  /* 0x000000410200780c */ /* 0x000fe40002781670 */
[----:B-1----:R-:W-:-:S02]  /*2bb0*/  IADD3 R8, P0, R12, UR5, RZ ;  /* 0x000000050c087c10 */ /* 0x002fc4000ff1e0ff */
[----:B------:R-:W-:Y:S02]  /*2bc0*/  ISETP.LT.OR P3, PT, R2, 0x61, P3 ;  /* 0x000000610200780c */ /* 0x000fe40001f61670 */
[----:B------:R-:W-:Y:S02]  /*2bd0*/  IADD3.X R9, R13, UR4, RZ, P0, !PT ;  /* 0x000000040d097c10 */ /* 0x000fe400087fe4ff */
[----:B------:R-:W-:Y:S01]  /*2be0*/  IADD3 R2, P0, R8, UR5, RZ ;  /* 0x0000000508027c10 */ /* 0x000fe2000ff1e0ff */
[----:B------:R-:W-:Y:S01]  /*2bf0*/  IMAD.MOV.U32 R0, RZ, RZ, RZ ;  /* 0x000000ffff007224 */ /* 0x000fe200078e00ff */
[----:B------:R1:W-:Y:S02]  /*2c00*/  LDGSTS.E.BYPASS.LTC128B.128 [R23+0x9080], [R12.64], !P5 ;  /* 0x090800000c177fae */ /* 0x0003e4000e901d46 */
[----:B------:R-:W-:Y:S02]  /*2c10*/  IADD3.X R3, R9, UR4, RZ, P0, !PT ;  /* 0x0000000409037c10 */ /* 0x000fe400087fe4ff */
[----:B------:R2:W-:Y:S04]  /*2c20*/  LDGSTS.E.BYPASS.LTC128B.128 [R23+0xa080], [R8.64], !P4 ;  /* 0x0a08000008177fae */ /* 0x0005e8000e101d46 */
[----:B------:R5:W-:Y:S04]  /*2c30*/  LDGSTS.E.BYPASS.LTC128B.128 [R23+0xb080], [R2.64], !P3 ;  /* 0x0b08000002177fae */ /* 0x000be8000d901d46 */
[----:B------:R-:W5:Y:S01]  /*2c40*/  @!P1 LDL R0, [R1+0x430] ;  /* 0x0004300001009983 */ /* 0x000f620000100800 */
[----:B---3--:R-:W-:-:S02]  /*2c50*/  @!P1 ISETP.NE.AND P2, PT, R4, RZ, PT ;  /* 0x000000ff0400920c */ /* 0x008fc40003f45270 */
[----:B----4-:R-:W-:Y:S01]  /*2c60*/  @!P1 IADD3 R59, R58, -c[0x0][0x18], RZ ;  /* 0x800006003a3b9a10 */ /* 0x010fe20007ffe0ff */
[----:B------:R-:W-:Y:S01]  /*2c70*/  @!P1 IMAD.MOV.U32 R46, RZ, RZ, R52 ;  /* 0x000000ffff2e9224 */ /* 0x000fe200078e0034 */
[----:B------:R-:W-:Y:S01]  /*2c80*/  @!P1 MOV R25, R55 ;  /* 0x0000003700199202 */ /* 0x000fe20000000f00 */
[----:B------:R-:W-:Y:S02]  /*2c90*/  @!P1 IMAD.MOV.U32 R47, RZ, RZ, R53 ;  /* 0x000000ffff2f9224 */ /* 0x000fe400078e0035 */
[----:B------:R-:W-:-:S06]  /*2ca0*/  @!P1 IMAD.MOV.U32 R24, RZ, RZ, R54 ;  /* 0x000000ffff189224 */ /* 0x000fcc00078e0036 */
[----:B------:R3:W-:Y:S04]  /*2cb0*/  @!P1 LDGSTS.E.BYPASS.LTC128B.128 [R59], [R56.64], P2 ;  /* 0x00000000383b9fae */ /* 0x0007e80009101d46 */
[----:B------:R-:W4:Y:S04]  /*2cc0*/  LD.E.U8 R4, [R6.64] ;  /* 0x0000000606047980 */ /* 0x000f28000c101100 */
[----:B--2---:R2:W3:Y:S04]  /*2cd0*/  LD.E.64 R8, [R46.64+0x10] ;  /* 0x000010062e087980 */ /* 0x0044e8000c101b00 */
[----:B------:R-:W3:Y:S04]  /*2ce0*/  LD.E R26, [R26.64] ;  /* 0x000000061a1a7980 */ /* 0x000ee8000c101900 */
[----:B------:R-:W3:Y:S04]  /*2cf0*/  LD.E R25, [R24.64+0xc] ;  /* 0x00000c0618197980 */ /* 0x000ee8000c101900 */
[----:B------:R2:W3:Y:S04]  /*2d00*/  LD.E.64 R10, [R46.64+0x18] ;  /* 0x000018062e0a7980 */ /* 0x0004e8000c101b00 */
[----:B------:R-:W3:Y:S04]  /*2d10*/  LD.E R34, [R34.64] ;  /* 0x0000000622227980 */ /* 0x000ee8000c101900 */
[----:B------:R-:W0:Y:S04]  /*2d20*/  LDGDEPBAR ;  /* 0x00000000000079af */ /* 0x000e280000000000 */
[----:B--2---:R-:W2:Y:S01]  /*2d30*/  LD.E.64 R46, [R46.64+0x8] ;  /* 0x000008062e2e7980 */ /* 0x004ea2000c101b00 */
[----:B-----5:R-:W-:Y:S01]  /*2d40*/  IMAD.SHL.U32 R2, R0, 0x80, RZ ;  /* 0x0000008000027824 */ /* 0x020fe200078e00ff */
[----:B----4-:R-:W-:-:S02]  /*2d50*/  LOP3.LUT R5, R4, 0x1, RZ, 0xc0, !PT ;  /* 0x0000000104057812 */ /* 0x010fc400078ec0ff */
[----:B------:R-:W-:Y:S01]  /*2d60*/  SHF.R.S32.HI R4, RZ, 0x1f, R0 ;  /* 0x0000001fff047819 */ /* 0x000fe20000011400 */
[-C--:B---3--:R-:W-:Y:S01]  /*2d70*/  IMAD R3, R9, R0.reuse, RZ ;  /* 0x0000000009037224 */ /* 0x088fe200078e02ff */
[----:B------:R-:W-:Y:S01]  /*2d80*/  ISETP.NE.U32.AND P2, PT, R5, 0x1, PT ;  /* 0x000000010500780c */ /* 0x000fe20003f45070 */
[----:B-1----:R-:W-:Y:S01]  /*2d90*/  IMAD.WIDE.U32 R12, R8, R0, RZ ;  /* 0x00000000080c7225 */ /* 0x002fe200078e00ff */
        /* <DEDUP_REMOVED lines=11> */
[----:B------:R-:W3:Y:S01]  /*2e50*/  LD.E.U8 R3, [R6.64] ;  /* 0x0000000606037980 */ /* 0x000ee2000c101100 */
[----:B--2---:R-:W-:-:S05]  /*2e60*/  IMAD.SHL.U32 R9, R46, 0x2, RZ ;  /* 0x000000022e097824 */ /* 0x004fca00078e00ff */
[----:B------:R-:W-:Y:S02]  /*2e70*/  IADD3 R12, P0, R9, R4, RZ ;  /* 0x00000004090c7210 */ /* 0x000fe40007f1e0ff */
[----:B---3--:R-:W-:-:S04]  /*2e80*/  LOP3.LUT R3, R3, 0x1, RZ, 0xc0, !PT ;  /* 0x0000000103037812 */ /* 0x008fc800078ec0ff */
        /* <DEDUP_REMOVED lines=8> */
[----:B------:R-:W1:Y:S01]  /*2f10*/  LD.E.U8 R8, [R6.64] ;  /* 0x0000000606087980 */ /* 0x000e62000c101100 */
[----:B------:R-:W-:-:S05]  /*2f20*/  IADD3 R10, P0, R12, R9, RZ ;  /* 0x000000090c0a7210 */ /* 0x000fca0007f1e0ff */
[----:B------:R-:W-:Y:S01]  /*2f30*/  IMAD.X R11, R13, 0x1, R3, P0 ;  /* 0x000000010d0b7824 */ /* 0x000fe200000e0603 */
[----:B-1----:R-:W-:-:S04]  /*2f40*/  LOP3.LUT R4, R8, 0x1, RZ, 0xc0, !PT ;  /* 0x0000000108047812 */ /* 0x002fc800078ec0ff */
[----:B------:R-:W-:-:S04]  /*2f50*/  ISETP.NE.U32.AND P2, PT, R4, 0x1, PT ;  /* 0x000000010400780c */ /* 0x000fc80003f45070 */
[----:B------:R-:W-:-:S13]  /*2f60*/  ISETP.LT.OR P2, PT, R26, 0x41, P2 ;  /* 0x000000411a00780c */ /* 0x000fda0001741670 */
        /* <DEDUP_REMOVED lines=8> */
[----:B------:R-:W-:-:S05]  /*2ff0*/  IADD3 R4, P0, R10, R9, RZ ;  /* 0x000000090a047210 */ /* 0x000fca0007f1e0ff */
[----:B------:R-:W-:Y:S02]  /*3000*/  IMAD.X R5, R11, 0x1, R3, P0 ;  /* 0x000000010b057824 */ /* 0x000fe400000e0603 */
[----:B------:R-:W3:Y:S04]  /*3010*/  LDL R3, [R1+0x18] ;  /* 0x0000180001037983 */ /* 0x000ee80000100800 */
[----:B------:R-:W-:Y:S01]  /*3020*/  @!PT LDS RZ, [RZ] ;  /* 0x00000000fffff984 */ /* 0x000fe20000000800 */
[----:B------:R-:W-:Y:S01]  /*3030*/  @!PT LDS RZ, [RZ] ;  /* 0x00000000fffff984 */ /* 0x000fe20000000800 */
[----:B------:R-:W-:Y:S01]  /*3040*/  @!PT LDS RZ, [RZ] ;  /* 0x00000000fffff984 */ /* 0x000fe20000000800 */
[----:B------:R4:W-:Y:S04]  /*3050*/  LDGSTS.E.BYPASS.LTC128B.128 [R34+0x3000], [R4.64], !P2 ;  /* 0x0300000004227fae */ /* 0x0009e8000d101d46 */
[----:B------:R-:W5:Y:S04]  /*3060*/  LD.E R42, [R42.64] ;  /* 0x000000062a2a7980 */ /* 0x000f68000c101900 */
[----:B------:R-:W1:Y:S01]  /*3070*/  LD.E.64 R28, [R28.64+0x8] ;  /* 0x000008061c1c7980 */ /* 0x000e62000c101b00 */
[----:B-----5:R-:W-:-:S13]  /*3080*/  ISETP.GT.AND P0, PT, R42, 0x7f, PT ;  /* 0x0000007f2a00780c */ /* 0x020fda0003f04270 */
[----:B--2---:R-:W2:Y:S04]  /*3090*/  @!P0 LDL.64 R12, [R1+0x428] ;  /* 0x00042800010c8983 */ /* 0x004ea80000100a00 */
[----:B------:R-:W5:Y:S04]  /*30a0*/  @!P0 LDL.64 R8, [R1+0x418] ;  /* 0x0004180001088983 */ /* 0x000f680000100a00 */
[----:B------:R-:W3:Y:S04]  /*30b0*/  @!P0 LDL R0, [R1+0x430] ;  /* 0x0004300001008983 */ /* 0x000ee80000100800 */
[----:B--2---:R-:W2:Y:S04]  /*30c0*/  @!P0 LD.E.U8 R6, [R12.64] ;  /* 0x000000060c068980 */ /* 0x004ea8000c101100 */
[----:B-----5:R-:W5:Y:S01]  /*30d0*/  @!P0 LD.E R7, [R8.64] ;  /* 0x0000000608078980 */ /* 0x020f62000c101900 */
[----:B-1----:R-:W-:Y:S01]  /*30e0*/  IMAD.WIDE R10, R2, 0x4, R28 ;  /* 0x00000004020a7825 */ /* 0x002fe200078e021c */
[----:B------:R-:W-:Y:S03]  /*30f0*/  BSSY B0, `(.L_x_1353) ;  /* 0x000005d000007945 */ /* 0x000fe60003800000 */
[----:B----4-:R-:W-:Y:S01]  /*3100*/  IMAD.MOV.U32 R5, RZ, RZ, 0x1 ;  /* 0x00000001ff057424 */ /* 0x010fe200078e00ff */
[----:B--2---:R-:W-:-:S02]  /*3110*/  @!P0 ISETP.NE.AND P1, PT, R6, RZ, PT ;  /* 0x000000ff0600820c */ /* 0x004fc40003f25270 */
[----:B---3--:R-:W-:Y:S02]  /*3120*/  IADD3 R6, R0, 0x1, RZ ;  /* 0x0000000100067810 */ /* 0x008fe40007ffe0ff */
[----:B-----5:R-:W-:-:S09]  /*3130*/  @!P0 IADD3 R7, R7, -c[0x0][0x18], RZ ;  /* 0x8000060007078a10 */ /* 0x020fd20007ffe0ff */
[----:B------:R-:W-:Y:S01]  /*3140*/  @!PT LDS RZ, [RZ] ;  /* 0x00000000fffff984 */ /* 0x000fe20000000800 */
[----:B------:R-:W-:Y:S01]  /*3150*/  @!PT LDS RZ, [RZ] ;  /* 0x00000000fffff984 */ /* 0x000fe20000000800 */
[----:B------:R-:W-:Y:S01]  /*3160*/  @!PT LDS RZ, [RZ] ;  /* 0x00000000fffff984 */ /* 0x000fe20000000800 */
[----:B------:R1:W-:Y:S01]  /*3170*/  @!P0 LDGSTS.E.BYPASS.LTC128B.128 [R7], [R10.64], P1 ;  /* 0x000000000a078fae */ /* 0x0003e20008901d46 */
[----:B------:R-:W-:Y:S02]  /*3180*/  ISETP.GE.AND P1, PT, R6, R3, PT ;  /* 0x000000030600720c */ /* 0x000fe40003f26270 */
[----:B------:R-:W-:Y:S01]  /*3190*/  IADD3 R0, P0, R20, 0x2c8, RZ ;  /* 0x000002c814007810 */ /* 0x000fe20007f1e0ff */
[----:B------:R-:W0:Y:S04]  /*31a0*/  LDGDEPBAR ;  /* 0x00000000000079af */ /* 0x000e280000000000 */
[----:B------:R-:W0:Y:S01]  /*31b0*/  LDGDEPBAR ;  /* 0x00000000000079af */ /* 0x000e220000000000 */
[----:B------:R-:W-:-:S05]  /*31c0*/  IMAD.X R3, RZ, RZ, R21, P0 ;  /* 0x000000ffff037224 */ /* 0x000fca00000e0615 */
        /* <DEDUP_REMOVED lines=19> */
[----:B------:R-:W-:Y:S01]  /*3300*/  IMAD.WIDE.U32 R10, R22, R6, RZ ;  /* 0x00000006160a7225 */ /* 0x000fe200078e00ff */
[----:B----4-:R-:W-:-:S03]  /*3310*/  IADD3 R4, -R15, R4, -R2 ;  /* 0x000000040f047210 */ /* 0x010fc60007ffe902 */
[----:B------:R-:W-:Y:S01]  /*3320*/  IMAD R7, R22, R12, R7 ;  /* 0x0000000c16077224 */ /* 0x000fe200078e0207 */
[----:B------:R-:W-:-:S03]  /*3330*/  ISETP.LT.OR P1, PT, R4, 0x1, P1 ;  /* 0x000000010400780c */ /* 0x000fc60000f21670 */
[----:B------:R-:W-:Y:S01]  /*3340*/  IMAD.IADD R7, R11, 0x1, R7 ;  /* 0x000000010b077824 */ /* 0x000fe200078e0207 */
[----:B------:R-:W-:Y:S02]  /*3350*/  LEA R12, P0, R10, R18, 0x1 ;  /* 0x000000120a0c7211 */ /* 0x000fe400078008ff */
[----:B------:R-:W-:Y:S02]  /*3360*/  IADD3 R6, R14, -c[0x0][0x18], RZ ;  /* 0x800006000e067a10 */ /* 0x000fe40007ffe0ff */
[----:B------:R-:W-:Y:S02]  /*3370*/  LEA.HI.X R13, R10, R19, R7, 0x1, P0 ;  /* 0x000000130a0d7211 */ /* 0x000fe400000f0c07 */
[----:B------:R-:W2:Y:S04]  /*3380*/  LDL.64 R18, [R1+0x408] ;  /* 0x0004080001127983 */ /* 0x000ea80000100a00 */
[----:B------:R-:W-:Y:S01]  /*3390*/  @!PT LDS RZ, [RZ] ;  /* 0x00000000fffff984 */ /* 0x000fe20000000800 */
[----:B------:R-:W-:Y:S01]  /*33a0*/  @!PT LDS RZ, [RZ] ;  /* 0x00000000fffff984 */ /* 0x000fe20000000800 */
[----:B------:R-:W-:Y:S01]  /*33b0*/  @!PT LDS RZ, [RZ] ;  /* 0x00000000fffff984 */ /* 0x000fe20000000800 */
[----:B------:R1:W-:Y:S04]  /*33c0*/  LDGSTS.E.BYPASS.LTC128B.128 [R6+0x4000], [R12.64], !P1 ;  /* 0x040000000c067fae */ /* 0x0003e8000c901d46 */
[----:B------:R-:W3:Y:S01]  /*33d0*/  LD.E.U8 R7, [R16.64] ;  /* 0x0000000610077980 */ /* 0x000ee2000c101100 */
[----:B------:R-:W-:-:S05]  /*33e0*/  IMAD.SHL.U32 R11, R8, 0x2, RZ ;  /* 0x00000002080b7824 */ /* 0x000fca00078e00ff */
[----:B------:R-:W-:Y:S02]  /*33f0*/  IADD3 R22, P0, R11, R12, RZ ;  /* 0x0000000c0b167210 */ /* 0x000fe40007f1e0ff */
[----:B---3--:R-:W-:-:S04]  /*3400*/  LOP3.LUT R7, R7, 0x1, RZ, 0xc0, !PT ;  /* 0x0000000107077812 */ /* 0x008fc800078ec0ff */
[----:B------:R-:W-:-:S04]  /*3410*/  ISETP.NE.U32.AND P1, PT, R7, 0x1, PT ;  /* 0x000000010700780c */ /* 0x000fc80003f25070 */
[----:B------:R-:W-:Y:S02]  /*3420*/  ISETP.LT.OR P1, PT, R4, 0x21, P1 ;  /* 0x000000210400780c */ /* 0x000fe40000f21670 */
[----:B------:R-:W-:-:S05]  /*3430*/  SHF.L.U64.HI R7, R8, 0x1, R9 ;  /* 0x0000000108077819 */ /* 0x000fca0000010209 */
[----:B------:R-:W-:Y:S02]  /*3440*/  IMAD.X R23, R7, 0x1, R13, P0 ;  /* 0x0000000107177824 */ /* 0x000fe400000e060d */
[----:B-1----:R-:W3:Y:S04]  /*3450*/  LDL.128 R12, [R1+0x420] ;  /* 0x00042000010c7983 */ /* 0x002ee80000100c00 */
[----:B------:R-:W-:Y:S01]  /*3460*/  @!PT LDS RZ, [RZ] ;  /* 0x00000000fffff984 */ /* 0x000fe20000000800 */
[----:B------:R-:W-:Y:S01]  /*3470*/  @!PT LDS RZ, [RZ] ;  /* 0x00000000fffff984 */ /* 0x000fe20000000800 */
[----:B------:R-:W-:Y:S01]  /*3480*/  @!PT LDS RZ, [RZ] ;  /* 0x00000000fffff984 */ /* 0x000fe20000000800 */
[----:B------:R1:W-:Y:S04]  /*3490*/  LDGSTS.E.BYPASS.LTC128B.128 [R6+0x5000], [R22.64], !P1 ;  /* 0x0500000016067fae */ /* 0x0003e8000c901d46 */
[----:B-----5:R-:W4:Y:S01]  /*34a0*/  LD.E.U8 R8, [R24.64] ;  /* 0x0000000618087980 */ /* 0x020f22000c101100 */
        /* <DEDUP_REMOVED lines=19> */
[----:B---3--:R-:W2:Y:S02]  /*35e0*/  LD.E R12, [R12.64] ;  /* 0x000000060c0c7980 */ /* 0x008ea4000c101900 */
[----:B--2---:R-:W-:-:S13]  /*35f0*/  ISETP.GT.AND P0, PT, R12, 0x7f, PT ;  /* 0x0000007f0c00780c */ /* 0x004fda0003f04270 */
[----:B------:R-:W-:Y:S05]  /*3600*/  @P0 BRA `(.L_x_1354) ;  /* 0x000000b000000947 */ /* 0x000fea0003800000 */
[----:B-1----:R-:W2:Y:S04]  /*3610*/  LDL.128 R8, [R1+0x410] ;  /* 0x0004100001087983 */ /* 0x002ea80000100c00 */
        /* <DEDUP_REMOVED lines=10> */
.L_x_1354:
[----:B-1----:R-:W-:Y:S05]  /*36c0*/  BSYNC B0 ;  /* 0x0000000000007941 */ /* 0x002fea0003800000 */
.L_x_1353:
[----:B------:R-:W2:Y:S04]  /*36d0*/  LDL R2, [R1+0x430] ;  /* 0x0004300001027983 */ /* 0x000ea80000100800 */
[----:B------:R-:W2:Y:S01]  /*36e0*/  LDL R35, [R1+0x18] ;  /* 0x0000180001237983 */ /* 0x000ea20000100800 */
[C---:B------:R-:W-:Y:S01]  /*36f0*/  IADD3 R9, P0, R20.reuse, 0x10c, RZ ;  /* 0x0000010c14097810 */ /* 0x040fe20007f1e0ff */
[----:B------:R-:W-:Y:S01]  /*3700*/  IMAD.MOV.U32 R4, RZ, RZ, RZ ;  /* 0x000000ffff047224 */ /* 0x000fe200078e00ff */
[C---:B------:R-:W-:Y:S01]  /*3710*/  IADD3 R6, P1, R20.reuse, 0x20, RZ ;  /* 0x0000002014067810 */ /* 0x040fe20007f3e0ff */
[----:B------:R-:W-:Y:S01]  /*3720*/  STL [R1+0x434], RZ ;  /* 0x000434ff01007387 */ /* 0x000fe20000100800 */
[C---:B------:R-:W-:Y:S01]  /*3730*/  IADD3 R17, P2, R20.reuse, 0x248, RZ ;  /* 0x0000024814117810 */ /* 0x040fe20007f5e0ff */
[--C-:B------:R-:W-:Y:S01]  /*3740*/  IMAD.X R8, RZ, RZ, R21.reuse, P0 ;  /* 0x000000ffff087224 */ /* 0x100fe200000e0615 */
[C---:B------:R-:W-:Y:S01]  /*3750*/  IADD3 R13, P0, R20.reuse, 0x434, RZ ;  /* 0x00000434140d7810 */ /* 0x040fe20007f1e0ff */
[--C-:B------:R-:W-:Y:S01]  /*3760*/  IMAD.X R7, RZ, RZ, R21.reuse, P1 ;  /* 0x000000ffff077224 */ /* 0x100fe200008e0615 */
[C---:B------:R-:W-:Y:S01]  /*3770*/  IADD3 R12, P1, R20.reuse, 0x30, RZ ;  /* 0x00000030140c7810 */ /* 0x040fe20007f3e0ff */
[----:B------:R1:W-:Y:S01]  /*3780*/  STL.64 [R1+0x438], R4 ;  /* 0x0004380401007387 */ /* 0x0003e20000100a00 */
[--C-:B------:R-:W-:Y:S01]  /*3790*/  IMAD.X R16, RZ, RZ, R21.reuse, P2 ;  /* 0x000000ffff107224 */ /* 0x100fe200010e0615 */
[----:B------:R-:W-:Y:S01]  /*37a0*/  IADD3 R15, P3, R20, 0x270, RZ ;  /* 0x00000270140f7810 */ /* 0x000fe20007f7e0ff */
[--C-:B------:R-:W-:Y:S01]  /*37b0*/  IMAD.X R10, RZ, RZ, R21.reuse, P0 ;  /* 0x000000ffff0a7224 */ /* 0x100fe200000e0615 */
[----:B------:R-:W-:Y:S01]  /*37c0*/  IADD3.X R11, RZ, R21, RZ, P1, !PT ;  /* 0x00000015ff0b7210 */ /* 0x000fe20000ffe4ff */
[----:B------:R-:W-:Y:S01]  /*37d0*/  STL [R1+0x440], RZ ;  /* 0x000440ff01007387 */ /* 0x000fe20000100800 */
[----:B------:R-:W-:Y:S01]  /*37e0*/  ULDC.64 UR4, c[0x0][0x40] ;  /* 0x0000100000047ab9 */ /* 0x000fe20000000a00 */
[----:B------:R-:W-:Y:S01]  /*37f0*/  IMAD.X R14, RZ, RZ, R21, P3 ;  /* 0x000000ffff0e7224 */ /* 0x000fe200018e0615 */
[----:B------:R-:W-:Y:S01]  /*3800*/  UIADD3 UR4, UP0, UR4, 0x160, URZ ;  /* 0x0000016004047890 */ /* 0x000fe2000ff1e03f */
[----:B------:R-:W-:Y:S01]  /*3810*/  STL.128 [R1+0x650], RZ ;  /* 0x000650ff01007387 */ /* 0x000fe20000100c00 */
[----:B------:R-:W-:Y:S01]  /*3820*/  BSSY B2, `(.L_x_1355) ;  /* 0x000012f000027945 */ /* 0x000fe20003800000 */
[----:B------:R-:W-:Y:S01]  /*3830*/  CS2R R50, SRZ ;  /* 0x0000000000327805 */ /* 0x000fe2000001ff00 */
[----:B------:R-:W-:Y:S01]  /*3840*/  UIADD3.X UR5, URZ, UR5, URZ, UP0, !UPT ;  /* 0x000000053f057290 */ /* 0x000fe200087fe43f */
        /* <DEDUP_REMOVED lines=9> */
[----:B------:R-:W-:-:S03]  /*38e0*/  CS2R R28, SRZ ;  /* 0x00000000001c7805 */ /* 0x000fc6000001ff00 */
        /* <DEDUP_REMOVED lines=206> */
[----:B------:R-:W-:Y:S02]  /*45d0*/  IADD3 R8, P0, R20, 0x68, RZ ;  /* 0x0000006814087810 */ /* 0x000fe40007f1e0ff */
[----:B-1----:R-:W-:Y:S01]  /*45e0*/  MOV R4, R17 ;  /* 0x0000001100047202 */ /* 0x002fe20000000f00 */
[----:B------:R-:W-:Y:S01]  /*45f0*/  IMAD.MOV.U32 R5, RZ, RZ, R16 ;  /* 0x000000ffff057224 */ /* 0x000fe200078e0010 */
[----:B------:R-:W-:Y:S01]  /*4600*/  MOV R7, R11 ;  /* 0x0000000b00077202 */ /* 0x000fe20000000f00 */
[----:B------:R-:W-:Y:S02]  /*4610*/  IMAD.MOV.U32 R6, RZ, RZ, R12 ;  /* 0x000000ffff067224 */ /* 0x000fe400078e000c */
[----:B------:R-:W-:-:S02]  /*4620*/  IMAD.X R12, RZ, RZ, R21, P4 ;  /* 0x000000ffff0c7224 */ /* 0x000fc400020e0615 */
[----:B------:R-:W-:Y:S01]  /*4630*/  IMAD.X R11, RZ, RZ, R21, P0 ;  /* 0x000000ffff0b7224 */ /* 0x000fe200000e0615 */
[----:B------:R1:W-:Y:S02]  /*4640*/  STL.128 [R1+0x600], R4 ;  /* 0x0006000401007387 */ /* 0x0003e40000100c00 */
[----:B-1----:R-:W-:Y:S01]  /*4650*/  MOV R6, R15 ;  /* 0x0000000f00067202 */ /* 0x002fe20000000f00 */
[----:B------:R-:W-:Y:S01]  /*4660*/  IMAD.MOV.U32 R7, RZ, RZ, R14 ;  /* 0x000000ffff077224 */ /* 0x000fe200078e000e */
[----:B------:R-:W-:Y:S01]  /*4670*/  MOV R5, R10 ;  /* 0x0000000a00057202 */ /* 0x000fe20000000f00 */
[----:B------:R-:W-:Y:S01]  /*4680*/  IMAD.MOV.U32 R4, RZ, RZ, R13 ;  /* 0x000000ffff047224 */ /* 0x000fe200078e000d */
[C---:B------:R-:W-:Y:S02]  /*4690*/  IADD3 R13, P0, R20.reuse, 0x43c, RZ ;  /* 0x0000043c140d7810 */ /* 0x040fe40007f1e0ff */
[C---:B------:R-:W-:Y:S02]  /*46a0*/  IADD3 R15, P1, R20.reuse, 0x430, RZ ;  /* 0x00000430140f7810 */ /* 0x040fe40007f3e0ff */
[----:B------:R1:W-:Y:S01]  /*46b0*/  STL.128 [R1+0x610], R4 ;  /* 0x0006100401007387 */ /* 0x0003e20000100c00 */
[----:B------:R-:W-:-:S02]  /*46c0*/  IADD3 R10, P3, R20, 0x380, RZ ;  /* 0x00000380140a7810 */ /* 0x000fc40007f7e0ff */
[----:B------:R-:W-:Y:S02]  /*46d0*/  IMAD.X R14, RZ, RZ, R21, P1 ;  /* 0x000000ffff0e7224 */ /* 0x000fe400008e0615 */
[----:B-1----:R-:W-:Y:S01]  /*46e0*/  IMAD.MOV.U32 R6, RZ, RZ, R9 ;  /* 0x000000ffff067224 */ /* 0x002fe200078e0009 */
[----:B------:R-:W-:Y:S01]  /*46f0*/  MOV R4, R8 ;  /* 0x0000000800047202 */ /* 0x000fe20000000f00 */
[----:B------:R-:W-:Y:S01]  /*4700*/  IMAD.MOV.U32 R7, RZ, RZ, R12 ;  /* 0x000000ffff077224 */ /* 0x000fe200078e000c */
[C---:B------:R-:W-:Y:S01]  /*4710*/  IADD3 R8, P2, R20.reuse, 0x18, RZ ;  /* 0x0000001814087810 */ /* 0x040fe20007f5e0ff */
[----:B------:R-:W-:Y:S02]  /*4720*/  IMAD.MOV.U32 R5, RZ, RZ, R11 ;  /* 0x000000ffff057224 */ /* 0x000fe400078e000b */
[--C-:B------:R-:W-:Y:S01]  /*4730*/  IMAD.X R12, RZ, RZ, R21.reuse, P0 ;  /* 0x000000ffff0c7224 */ /* 0x100fe200000e0615 */
[----:B------:R-:W-:Y:S01]  /*4740*/  IADD3.X R9, RZ, R21, RZ, P2, !PT ;  /* 0x00000015ff097210 */ /* 0x000fe200017fe4ff */
[----:B------:R-:W-:Y:S01]  /*4750*/  IMAD.X R11, RZ, RZ, R21, P3 ;  /* 0x000000ffff0b7224 */ /* 0x000fe200018e0615 */
[----:B------:R1:W-:Y:S01]  /*4760*/  STL.128 [R1+0x620], R4 ;  /* 0x0006200401007387 */ /* 0x0003e20000100c00 */
[----:B------:R-:W-:-:S02]  /*4770*/  IADD3 R16, P0, R20, 0x440, RZ ;  /* 0x0000044014107810 */ /* 0x000fc40007f1e0ff */
[----:B------:R-:W-:Y:S01]  /*4780*/  IADD3 R18, P2, R20, 0x108, RZ ;  /* 0x0000010814127810 */ /* 0x000fe20007f5e0ff */
[----:B------:R3:W-:Y:S02]  /*4790*/  STL.128 [R1+0x450], R8 ;  /* 0x0004500801007387 */ /* 0x0007e40000100c00 */
[----:B------:R-:W-:Y:S01]  /*47a0*/  IMAD.X R17, RZ, RZ, R21, P0 ;  /* 0x000000ffff117224 */ /* 0x000fe200000e0615 */
[----:B------:R-:W-:-:S04]  /*47b0*/  IADD3.X R19, RZ, R21, RZ, P2, !PT ;  /* 0x00000015ff137210 */ /* 0x000fc800017fe4ff */
[----:B------:R-:W-:Y:S04]  /*47c0*/  STL.64 [R1+0x480], R16 ;  /* 0x0004801001007387 */ /* 0x000fe80000100a00 */
[----:B------:R4:W-:Y:S04]  /*47d0*/  STL.64 [R1+0x488], R18 ;  /* 0x0004881201007387 */ /* 0x0009e80000100a00 */
[----:B------:R5:W-:Y:S01]  /*47e0*/  STL.64 [R1+0x640], R16 ;  /* 0x0006401001007387 */ /* 0x000be20000100a00 */
[----:B-1----:R-:W-:Y:S01]  /*47f0*/  IMAD.MOV.U32 R5, RZ, RZ, R12 ;  /* 0x000000ffff057224 */ /* 0x002fe200078e000c */
[C---:B------:R-:W-:Y:S01]  /*4800*/  IADD3 R12, P1, R20.reuse, 0x328, RZ ;  /* 0x00000328140c7810 */ /* 0x040fe20007f3e0ff */
[----:B------:R-:W-:Y:S01]  /*4810*/  IMAD.MOV.U32 R6, RZ, RZ, R15 ;  /* 0x000000ffff067224 */ /* 0x000fe200078e000f */
[----:B------:R-:W-:Y:S01]  /*4820*/  MOV R4, R13 ;  /* 0x0000000d00047202 */ /* 0x000fe20000000f00 */
[----:B------:R-:W-:Y:S01]  /*4830*/  IMAD.MOV.U32 R7, RZ, RZ, R14 ;  /* 0x000000ffff077224 */ /* 0x000fe200078e000e */
[----:B---3--:R-:W-:Y:S01]  /*4840*/  IADD3 R10, P0, R20, 0x3d8, RZ ;  /* 0x000003d8140a7810 */ /* 0x008fe20007f1e0ff */
[----:B------:R-:W-:Y:S01]  /*4850*/  IMAD.X R13, RZ, RZ, R21, P1 ;  /* 0x000000ffff0d7224 */ /* 0x000fe200008e0615 */
[----:B--2---:R-:W-:Y:S01]  /*4860*/  ISETP.GE.AND P1, PT, R2, R35, PT ;  /* 0x000000230200720c */ /* 0x004fe20003f26270 */
[----:B------:R-:W-:Y:S01]  /*4870*/  IMAD.U32 R14, RZ, RZ, UR4 ;  /* 0x00000004ff0e7e24 */ /* 0x000fe2000f8e00ff */
[----:B------:R-:W-:Y:S01]  /*4880*/  STL.64 [R1+0x448], R6 ;  /* 0x0004480601007387 */ /* 0x000fe20000100a00 */
[----:B------:R-:W-:Y:S01]  /*4890*/  IADD3.X R11, RZ, R21, RZ, P0, !PT ;  /* 0x00000015ff0b7210 */ /* 0x000fe200007fe4ff */
[----:B------:R-:W-:Y:S01]  /*48a0*/  IMAD.U32 R15, RZ, RZ, UR5 ;  /* 0x00000005ff0f7e24 */ /* 0x000fe2000f8e00ff */
[----:B------:R-:W-:Y:S01]  /*48b0*/  IADD3 R26, P0, R20, 0x34c, RZ ;  /* 0x0000034c141a7810 */ /* 0x000fe20007f1e0ff */
[----:B------:R1:W-:Y:S01]  /*48c0*/  STL.128 [R1+0x460], R4 ;  /* 0x0004600401007387 */ /* 0x0003e20000100c00 */
[----:B----4-:R-:W-:Y:S01]  /*48d0*/  CS2R R18, SRZ ;  /* 0x0000000000127805 */ /* 0x010fe2000001ff00 */
[----:B-----5:R-:W-:-:S02]  /*48e0*/  CS2R R16, SRZ ;  /* 0x0000000000107805 */ /* 0x020fc4000001ff00 */
[----:B------:R2:W-:Y:S01]  /*48f0*/  STL.128 [R1+0x470], R8 ;  /* 0x0004700801007387 */ /* 0x0005e20000100c00 */
[----:B------:R-:W-:-:S03]  /*4900*/  IMAD.X R25, RZ, RZ, R21, P0 ;  /* 0x000000ffff197224 */ /* 0x000fc600000e0615 */
[----:B------:R3:W-:Y:S01]  /*4910*/  STL.128 [R1+0x4e0], R12 ;  /* 0x0004e00c01007387 */ /* 0x0007e20000100c00 */
[----:B-1----:R-:W-:Y:S01]  /*4920*/  MOV R6, R4 ;  /* 0x0000000400067202 */ /* 0x002fe20000000f00 */
[----:B------:R-:W-:Y:S01]  /*4930*/  IMAD.MOV.U32 R7, RZ, RZ, R5 ;  /* 0x000000ffff077224 */ /* 0x000fe200078e0005 */
[----:B------:R-:W-:Y:S01]  /*4940*/  MOV R4, R0 ;  /* 0x0000000000047202 */ /* 0x000fe20000000f00 */
[----:B------:R-:W-:Y:S01]  /*4950*/  IMAD.MOV.U32 R5, RZ, RZ, R3 ;  /* 0x000000ffff057224 */ /* 0x000fe200078e0003 */
[----:B------:R-:W-:Y:S01]  /*4960*/  IADD3 R0, R20, 0x488, RZ ;  /* 0x0000048814007810 */ /* 0x000fe20007ffe0ff */
[----:B--2---:R-:W-:Y:S01]  /*4970*/  CS2R R10, SRZ ;  /* 0x00000000000a7805 */ /* 0x004fe2000001ff00 */
[----:B------:R-:W-:Y:S02]  /*4980*/  CS2R R8, SRZ ;  /* 0x0000000000087805 */ /* 0x000fe4000001ff00 */
[----:B------:R1:W-:Y:S01]  /*4990*/  STL.128 [R1+0x630], R4 ;  /* 0x0006300401007387 */ /* 0x0003e20000100c00 */
[----:B---3--:R-:W-:Y:S01]  /*49a0*/  CS2R R14, SRZ ;  /* 0x00000000000e7805 */ /* 0x008fe2000001ff00 */
[----:B------:R-:W-:Y:S01]  /*49b0*/  CS2R R12, SRZ ;  /* 0x00000000000c7805 */ /* 0x000fe2000001ff00 */
[----:B-1----:R-:W-:Y:S01]  /*49c0*/  CS2R R6, SRZ ;  /* 0x0000000000067805 */ /* 0x002fe2000001ff00 */
[----:B------:R-:W-:Y:S01]  /*49d0*/  IMAD.MOV.U32 R5, RZ, RZ, RZ ;  /* 0x000000ffff057224 */ /* 0x000fe200078e00ff */
[----:B------:R-:W-:Y:S01]  /*49e0*/  MOV R4, RZ ;  /* 0x000000ff00047202 */ /* 0x000fe20000000f00 */
[----:B------:R-:W-:Y:S05]  /*49f0*/  @P1 BRA `(.L_x_1356) ;  /* 0x0000011000001947 */ /* 0x000fea0003800000 */
[----:B------:R-:W-:Y:S02]  /*4a00*/  BSSY B1, `(.L_x_1357) ;  /* 0x0000008000017945 */ /* 0x000fe40003800000 */
.L_x_1358:
[----:B-1----:R-:W-:Y:S02]  /*4a10*/  MOV R28, 0x4a30 ;  /* 0x00004a30001c7802 */ /* 0x002fe40000000f00 */
[----:B------:R-:W-:Y:S05]  /*4a20*/  CALL.REL.NOINC `($_ZN7cutlass13device_kernelIN5flash19enable_sm80_to_sm89INS1_16FlashAttnBwdSm80INS1_25CollectiveMainloopBwdSm80ILi2ELi2EN4cute5tupleIJNS5_1CILi128EEES8_NS7_ILi64EEEEEENS_10bfloat16_tEfNS_4arch4Sm80ELb0ELb0ELb1ELb1ELb0ELb0ELb0ELb0ELi2ELi4ELi4ELi4ELb0EEENS1_24CollectiveEpilogueBwdGQAISA_fSD_Li256ELb1ELb0EEENS1_19SingleTileSchedulerILb1ELb0ELb0ELi128EEEEEEEEEvNT_6ParamsE$_ZZN5flash25CollectiveMainloopBwdSm80ILi2ELi2EN4cute5tupleIJNS1_1CILi128EEES4_NS3_ILi64EEEEEEN7cutlass10bfloat16_tEfNS7_4arch4Sm80ELb0ELb0ELb1ELb1ELb0ELb0ELb0ELb0ELi2ELi4ELi4ELi4ELb0EE3mmaINS_16FlashAttnBwdSm80ISB_NS_24CollectiveEpilogueBwdGQAIS6_fSA_Li256ELb1ELb0EEENS_19SingleTileSchedulerILb1ELb0ELb0ELi128EEEE13SharedStorageENS1_6TensorINS1_11ArrayEngineIfLm32EEENS1_6LayoutINS2_IJNS2_IJNS3_ILi2EEESO_EEESO_NS3_ILi4EEEEEENS2_IJNS2_IJNS3_ILi1EEESO_EEESQ_NS3_ILi8EEEEEEEEEEEEbRKNSB_6ParamsERT0_S12_iNS2_IJiiiEEERT_ENKUliT_E_clIZSC_ISJ_SX_EbS10_S12_S12_iS13_S15_EUlRS16_iE_EEDaiS16_) ;  /* 0x0000c8c000007944 */ /* 0x000fea0003c00000 */
[----:B---3--:R-:W2:Y:S02]  /*4a30*/  LDL R2, [R1+0x430] ;  /* 0x0004300001027983 */ /* 0x008ea40000100800 */
[----:B--2---:R-:W-:-:S04]  /*4a40*/  IADD3 R2, R2, 0x1, RZ ;  /* 0x0000000102027810 */ /* 0x004fc80007ffe0ff */
[----:B------:R-:W-:Y:S01]  /*4a50*/  ISETP.GE.AND P0, PT, R2, R35, PT ;  /* 0x000000230200720c */ /* 0x000fe20003f06270 */
[----:B------:R1:W-:-:S12]  /*4a60*/  STL [R1+0x430], R2 ;  /* 0x0004300201007387 */ /* 0x0003d80000100800 */
[----:B------:R-:W-:Y:S05]  /*4a70*/  @!P0 BRA `(.L_x_1358) ;  /* 0xffffff9000008947 */ /* 0x000fea000383ffff */
[----:B------:R-:W-:Y:S05]  /*4a80*/  BSYNC B1 ;  /* 0x0000000000017941 */ /* 0x000fea0003800000 */
.L_x_1357:
        /* <DEDUP_REMOVED lines=8> */
.L_x_1356:
[----:B------:R-:W-:Y:S05]  /*4b10*/  BSYNC B2 ;  /* 0x0000000000027941 */ /* 0x000fea0003800000 */
.L_x_1355:
        /* <DEDUP_REMOVED lines=41> */
.L_x_1352:
[----:B------:R-:W-:Y:S05]  /*4db0*/  @P2 EXIT ;  /* 0x000000000000294d */ /* 0x000fea0003800000 */
[----:B------:R-:W-:Y:S01]  /*4dc0*/  ISETP.NE.U32.AND P2, PT, RZ, c[0x0][0x360], PT ;  /* 0x0000d800ff007a0c */ /* 0x000fe20003f45070 */
[----:B------:R-:W4:Y:S03]  /*4dd0*/  LDL.128 R68, [R1+0x6d0] ;  /* 0x0006d00001447983 */ /* 0x000f260000100c00 */
[----:B------:R-:W-:Y:S01]  /*4de0*/  ISETP.NE.AND.EX P2, PT, RZ, c[0x0][0x364], PT, P2 ;  /* 0x0000d900ff007a0c */ /* 0x000fe20003f45320 */
[----:B------:R-:W5:Y:S04]  /*4df0*/  LDL.128 R64, [R1+0x6e0] ;  /* 0x0006e00001407983 */ /* 0x000f680000100c00 */
[----:B--2---:R-:W2:Y:S04]  /*4e00*/  LDL.128 R60, [R1+0x6f0] ;  /* 0x0006f000013c7983 */ /* 0x004ea80000100c00 */
[----:B---3--:R-:W3:Y:S04]  /*4e10*/  LDL.128 R56, [R1+0x700] ;  /* 0x0007000001387983 */ /* 0x008ee80000100c00 */
[----:B------:R-:W-:Y:S01]  /*4e20*/  @P2 IMAD.MOV.U32 R3, RZ, RZ, 0x4 ;  /* 0x00000004ff032424 */ /* 0x000fe200078e00ff */
[----:B------:R-:W2:Y:S03]  /*4e30*/  LDL.128 R52, [R1+0x710] ;  /* 0x0007100001347983 */ /* 0x000ea60000100c00 */
[----:B-1----:R-:W-:Y:S01]  /*4e40*/  @P2 IMAD.WIDE R2, R36, R3, c[0x0][0x360] ;  /* 0x0000d80024022625 */ /* 0x002fe200078e0203 */
[----:B------:R-:W2:Y:S04]  /*4e50*/  LDL.128 R48, [R1+0x720] ;  /* 0x0007200001307983 */ /* 0x000ea80000100c00 */
[----:B------:R1:W2:Y:S04]  /*4e60*/  @P2 LDG.E R39, [R2.64] ;  /* 0x0000000602272981 */ /* 0x0002a8000c1e1900 */
[----:B------:R-:W3:Y:S04]  /*4e70*/  LDL.128 R44, [R1+0x730] ;  /* 0x00073000012c7983 */ /* 0x000ee80000100c00 */
        /* <DEDUP_REMOVED lines=9> */
[----:B-1----:R-:W1:Y:S01]  /*4f10*/  S2R R2, SR_CTAID.Y ;  /* 0x0000000000027919 */ /* 0x002e620000002600 */
[----:B------:R-:W-:-:S03]  /*4f20*/  IMAD.MOV.U32 R37, RZ, RZ, 0x1 ;  /* 0x00000001ff257424 */ /* 0x000fc600078e00ff */
[----:B------:R-:W1:Y:S04]  /*4f30*/  S2R R3, SR_CTAID.X ;  /* 0x0000000000037919 */ /* 0x000e680000002500 */
[----:B------:R-:W1:Y:S01]  /*4f40*/  S2R R0, SR_TID.X ;  /* 0x0000000000007919 */ /* 0x000e620000002100 */
[----:B------:R-:W-:-:S13]  /*4f50*/  ISETP.NE.AND P0, PT, R37, c[0x0][0x338], PT ;  /* 0x0000ce0025007a0c */ /* 0x000fda0003f05270 */
[----:B-1----:R-:W-:-:S04]  /*4f60*/  @P0 IMAD.HI.U32 R37, R2, c[0x0][0x33c], RZ ;  /* 0x0000cf0002250a27 */ /* 0x002fc800078e00ff */
[----:B------:R-:W-:Y:S01]  /*4f70*/  IMAD.SHL.U32 R3, R3, 0x2000, RZ ;  /* 0x0000200003037824 */ /* 0x000fe200078e00ff */
[----:B------:R-:W-:Y:S02]  /*4f80*/  @P0 SHF.R.U32.HI R2, RZ, c[0x0][0x340], R37 ;  /* 0x0000d000ff020a19 */ /* 0x000fe40000011625 */
[----:B------:R-:W-:Y:S01]  /*4f90*/  SHF.R.S32.HI R37, RZ, 0x1f, R0 ;  /* 0x0000001fff257819 */ /* 0x000fe20000011400 */
[----:B------:R-:W-:Y:S01]  /*4fa0*/  WARPSYNC 0xffffffff ;  /* 0xffffffff00007948 */ /* 0x000fe20003800000 */
[----:B------:R-:W-:Y:S01]  /*4fb0*/  BAR.SYNC.DEFER_BLOCKING 0x1, 0x100 ;  /* 0x0044000000007b1d */ /* 0x000fe20000010000 */
[----:B--2---:R-:W-:-:S05]  /*4fc0*/  @P2 IMAD R39, R36, 0x80, R39 ;  /* 0x0000008024272824 */ /* 0x004fca00078e0227 */
[----:B------:R-:W-:-:S04]  /*4fd0*/  @P2 SHF.R.S32.HI R38, RZ, 0x1f, R39 ;  /* 0x0000001fff262819 */ /* 0x000fc80000011427 */
[----:B------:R-:W-:-:S04]  /*4fe0*/  @P2 LEA.HI R38, R38, R39, RZ, 0x7 ;  /* 0x0000002726262211 */ /* 0x000fc800078f38ff */
[----:B------:R-:W-:-:S04]  /*4ff0*/  @P2 SHF.L.U32 R38, R38, 0x6, RZ ;  /* 0x0000000626262819 */ /* 0x000fc800000006ff */
[----:B------:R-:W-:-:S04]  /*5000*/  @P2 LOP3.LUT R38, R38, 0xffffe000, RZ, 0xc0, !PT ;  /* 0xffffe00026262812 */ /* 0x000fc800078ec0ff */
[----:B------:R-:W-:Y:S02]  /*5010*/  @P2 SHF.R.S32.HI R39, RZ, 0x1f, R38 ;  /* 0x0000001fff272819 */ /* 0x000fe40000011426 */
[----:B------:R-:W-:-:S06]  /*5020*/  @!P2 CS2R R38, SRZ ;  /* 0x000000000026a805 */ /* 0x000fcc000001ff00 */
[----:B------:R-:W-:Y:S02]  /*5030*/  IADD3 R72, P1, P0, R38, R3, R0 ;  /* 0x0000000326487210 */ /* 0x000fe4000783e000 */
[----:B------:R-:W-:Y:S02]  /*5040*/  SHF.R.S32.HI R38, RZ, 0x1f, R3 ;  /* 0x0000001fff267819 */ /* 0x000fe40000011403 */
[----:B------:R-:W-:Y:S02]  /*5050*/  SHF.R.S32.HI R0, RZ, 0x1f, R2 ;  /* 0x0000001fff007819 */ /* 0x000fe40000011402 */
[----:B------:R-:W-:Y:S02]  /*5060*/  IADD3.X R73, R39, R38, R37, P1, P0 ;  /* 0x0000002627497210 */ /* 0x000fe40000fe0425 */
[----:B------:R-:W-:Y:S01]  /*5070*/  SHF.R.S32.HI R3, RZ, 0x1f, R36 ;  /* 0x0000001fff037819 */ /* 0x000fe20000011424 */
[----:B------:R-:W-:Y:S02]  /*5080*/  IMAD R37, R0, c[0x0][0x328], RZ ;  /* 0x0000ca0000257a24 */ /* 0x000fe400078e02ff */
[----:B------:R-:W-:Y:S01]  /*5090*/  IMAD.WIDE.U32 R74, R2, c[0x0][0x328], R72 ;  /* 0x0000ca00024a7a25 */ /* 0x000fe200078e0048 */
[----:B------:R-:W-:-:S03]  /*50a0*/  SEL R3, R3, RZ, !P2 ;  /* 0x000000ff03037207 */ /* 0x000fc60005000000 */
[----:B------:R-:W-:Y:S02]  /*50b0*/  IMAD R37, R2, c[0x0][0x32c], R37 ;  /* 0x0000cb0002257a24 */ /* 0x000fe400078e0225 */
[----:B------:R-:W-:Y:S02]  /*50c0*/  IMAD R39, R0, c[0x0][0x300], RZ ;  /* 0x0000c00000277a24 */ /* 0x000fe400078e02ff */
[----:B------:R-:W-:Y:S01]  /*50d0*/  IMAD.IADD R75, R75, 0x1, R37 ;  /* 0x000000014b4b7824 */ /* 0x000fe200078e0225 */
[----:B------:R-:W-:Y:S01]  /*50e0*/  SEL R37, R36, RZ, !P2 ;  /* 0x000000ff24257207 */ /* 0x000fe20005000000 */
[----:B------:R-:W-:Y:S02]  /*50f0*/  IMAD R0, R3, c[0x0][0x330], RZ ;  /* 0x0000cc0003007a24 */ /* 0x000fe400078e02ff */
[----:B------:R-:W-:Y:S02]  /*5100*/  IMAD R39, R2, c[0x0][0x304], R39 ;  /* 0x0000c10002277a24 */ /* 0x000fe400078e0227 */
[----:B------:R-:W-:-:S02]  /*5110*/  IMAD R0, R37, c[0x0][0x334], R0 ;  /* 0x0000cd0025007a24 */ /* 0x000fc400078e0200 */
[----:B------:R-:W-:-:S04]  /*5120*/  IMAD.WIDE.U32 R74, R37, c[0x0][0x330], R74 ;  /* 0x0000cc00254a7a25 */ /* 0x000fc800078e004a */
[----:B------:R-:W-:Y:S01]  /*5130*/  IMAD.WIDE.U32 R72, R2, c[0x0][0x300], R72 ;  /* 0x0000c00002487a25 */ /* 0x000fe200078e0048 */
[----:B------:R-:W-:-:S03]  /*5140*/  LEA R38, P1, R74, c[0x0][0x310], 0x2 ;  /* 0x0000c4004a267a11 */ /* 0x000fc600078210ff */
[----:B------:R-:W-:Y:S02]  /*5150*/  IMAD R2, R3, c[0x0][0x308], RZ ;  /* 0x0000c20003027a24 */ /* 0x000fe400078e02ff */
[----:B------:R-:W-:Y:S01]  /*5160*/  IMAD.IADD R3, R75, 0x1, R0 ;  /* 0x000000014b037824 */ /* 0x000fe200078e0200 */
[----:B------:R-:W-:-:S04]  /*5170*/  IADD3 R73, R73, R39, RZ ;  /* 0x0000002749497210 */ /* 0x000fc80007ffe0ff */
[----:B------:R-:W-:-:S05]  /*5180*/  LEA.HI.X R39, R74, c[0x0][0x314], R3, 0x2, P1 ;  /* 0x0000c5004a277a11 */ /* 0x000fca00008f1403 */
[----:B----4-:R-:W-:Y:S04]  /*5190*/  RED.E.ADD.F32.FTZ.RN.STRONG.GPU [R38.64], R68 ;  /* 0x000000442600798e */ /* 0x010fe8000c10e786 */
[----:B------:R-:W-:Y:S04]  /*51a0*/  RED.E.ADD.F32.FTZ.RN.STRONG.GPU [R38.64+0x400], R69 ;  /* 0x000400452600798e */ /* 0x000fe8000c10e786 */
[----:B------:R-:W-:Y:S04]  /*51b0*/  RED.E.ADD.F32.FTZ.RN.STRONG.GPU [R38.64+0x800], R70 ;  /* 0x000800462600798e */ /* 0x000fe8000c10e786 */
[----:B------:R-:W-:Y:S04]  /*51c0*/  RED.E.ADD.F32.FTZ.RN.STRONG.GPU [R38.64+0xc00], R71 ;  /* 0x000c00472600798e */ /* 0x000fe8000c10e786 */
[----:B-----5:R-:W-:Y:S04]  /*51d0*/  RED.E.ADD.F32.FTZ.RN.STRONG.GPU [R38.64+0x1000], R64 ;  /* 0x001000402600798e */ /* 0x020fe8000c10e786 */
[----:B------:R-:W-:Y:S04]  /*51e0*/  RED.E.ADD.F32.FTZ.RN.STRONG.GPU [R38.64+0x1400], R65 ;  /* 0x001400412600798e */ /* 0x000fe8000c10e786 */
[----:B------:R-:W-:Y:S04]  /*51f0*/  RED.E.ADD.F32.FTZ.RN.STRONG.GPU [R38.64+0x1800], R66 ;  /* 0x001800422600798e */ /* 0x000fe8000c10e786 */
[----:B------:R-:W-:Y:S04]  /*5200*/  RED.E.ADD.F32.FTZ.RN.STRONG.GPU [R38.64+0x1c00], R67 ;  /* 0x001c00432600798e */ /* 0x000fe8000c10e786 */
[----:B------:R-:W-:Y:S04]  /*5210*/  RED.E.ADD.F32.FTZ.RN.STRONG.GPU [R38.64+0x2000], R60 ;  /* 0x0020003c2600798e */ /* 0x000fe8000c10e786 */
[----:B------:R-:W-:Y:S04]  /*5220*/  RED.E.ADD.F32.FTZ.RN.STRONG.GPU [R38.64+0x2400], R61 ;  /* 0x0024003d2600798e */ /* 0x000fe8000c10e786 */
[----:B------:R-:W-:Y:S04]  /*5230*/  RED.E.ADD.F32.FTZ.RN.STRONG.GPU [R38.64+0x2800], R62 ;  /* 0x0028003e2600798e */ /* 0x000fe8000c10e786 */
[----:B------:R-:W-:Y:S04]  /*5240*/  RED.E.ADD.F32.FTZ.RN.STRONG.GPU [R38.64+0x2c00], R63 ;  /* 0x002c003f2600798e */ /* 0x000fe8000c10e786 */
[----:B---3--:R-:W-:Y:S04]  /*5250*/  RED.E.ADD.F32.FTZ.RN.STRONG.GPU [R38.64+0x3000], R56 ;  /* 0x003000382600798e */ /* 0x008fe8000c10e786 */
[----:B------:R-:W-:Y:S01]  /*5260*/  RED.E.ADD.F32.FTZ.RN.STRONG.GPU [R38.64+0x3400], R57 ;  /* 0x003400392600798e */ /* 0x000fe2000c10e786 */
[----:B------:R-:W-:-:S03]  /*5270*/  IMAD R2, R37, c[0x0][0x30c], R2 ;  /* 0x0000c30025027a24 */ /* 0x000fc600078e0202 */
[----:B------:R-:W-:Y:S01]  /*5280*/  RED.E.ADD.F32.FTZ.RN.STRONG.GPU [R38.64+0x3800], R58 ;  /* 0x0038003a2600798e */ /* 0x000fe2000c10e786 */
[----:B------:R-:W-:-:S03]  /*5290*/  IMAD.WIDE.U32 R72, R37, c[0x0][0x308], R72 ;  /* 0x0000c20025487a25 */ /* 0x000fc600078e0048 */
[----:B------:R-:W-:Y:S04]  /*52a0*/  RED.E.ADD.F32.FTZ.RN.STRONG.GPU [R38.64+0x3c00], R59 ;  /* 0x003c003b2600798e */ /* 0x000fe8000c10e786 */
[----:B------:R-:W-:Y:S04]  /*52b0*/  RED.E.ADD.F32.FTZ.RN.STRONG.GPU [R38.64+0x4000], R52 ;  /* 0x004000342600798e */ /* 0x000fe8000c10e786 */
[----:B------:R-:W-:Y:S04]  /*52c0*/  RED.E.ADD.F32.FTZ.RN.STRONG.GPU [R38.64+0x4400], R53 ;  /* 0x004400352600798e */ /* 0x000fe8000c10e786 */
[----:B------:R-:W-:Y:S01]  /*52d0*/  RED.E.ADD.F32.FTZ.RN.STRONG.GPU [R38.64+0x4800], R54 ;  /* 0x004800362600798e */ /* 0x000fe2000c10e786 */
[----:B------:R-:W-:-:S03]  /*52e0*/  IADD3 R37, R73, R2, RZ ;  /* 0x0000000249257210 */ /* 0x000fc60007ffe0ff */
[----:B------:R-:W-:Y:S01]  /*52f0*/  RED.E.ADD.F32.FTZ.RN.STRONG.GPU [R38.64+0x4c00], R55 ;  /* 0x004c00372600798e */ /* 0x000fe2000c10e786 */
[----:B------:R-:W-:-:S03]  /*5300*/  LEA R2, P0, R72, c[0x0][0x2e8], 0x2 ;  /* 0x0000ba0048027a11 */ /* 0x000fc600078010ff */
[----:B------:R-:W-:Y:S04]  /*5310*/  RED.E.ADD.F32.FTZ.RN.STRONG.GPU [R38.64+0x5000], R48 ;  /* 0x005000302600798e */ /* 0x000fe8000c10e786 */
[----:B------:R-:W-:Y:S04]  /*5320*/  RED.E.ADD.F32.FTZ.RN.STRONG.GPU [R38.64+0x5400], R49 ;  /* 0x005400312600798e */ /* 0x000fe8000c10e786 */
[----:B------:R-:W-:Y:S04]  /*5330*/  RED.E.ADD.F32.FTZ.RN.STRONG.GPU [R38.64+0x5800], R50 ;  /* 0x005800322600798e */ /* 0x000fe8000c10e786 */
        /* <DEDUP_REMOVED lines=43> */
        .type           $_ZN7cutlass13device_kernelIN5flash19enable_sm80_to_sm89INS1_16FlashAttnBwdSm80INS1_25CollectiveMainloopBwdSm80ILi2ELi2EN4cute5tupleIJNS5_1CILi128EEES8_NS7_ILi64EEEEEENS_10bfloat16_tEfNS_4arch4Sm80ELb0ELb0ELb1ELb1ELb0ELb0ELb0ELb0ELi2ELi4ELi4ELi4ELb0EEENS1_24CollectiveEpilogueBwdGQAISA_fSD_Li256ELb1ELb0EEENS1_19SingleTileSchedulerILb1ELb0ELb0ELi128EEEEEEEEEvNT_6ParamsE$_ZN4cute12iter_adaptorIPKN7cutlass10bfloat16_tENS_8gmem_ptrIS4_EEEC2ES4_,@function
        .size           $_ZN7cutlass13device_kernelIN5flash19enable_sm80_to_sm89INS1_16FlashAttnBwdSm80INS1_25CollectiveMainloopBwdSm80ILi2ELi2EN4cute5tupleIJNS5_1CILi128EEES8_NS7_ILi64EEEEEENS_10bfloat16_tEfNS_4arch4Sm80ELb0ELb0ELb1ELb1ELb0ELb0ELb0ELb0ELi2ELi4ELi4ELi4ELb0EEENS1_24CollectiveEpilogueBwdGQAISA_fSD_Li256ELb1ELb0EEENS1_19SingleTileSchedulerILb1ELb0ELb0ELi128EEEEEEEEEvNT_6ParamsE$_ZN4cute12iter_adaptorIPKN7cutlass10bfloat16_tENS_8gmem_ptrIS4_EEEC2ES4_,($_ZN7cutlass13device_kernelIN5flash19enable_sm80_to_sm89INS1_16FlashAttnBwdSm80INS1_25CollectiveMainloopBwdSm80ILi2ELi2EN4cute5tupleIJNS5_1CILi128EEES8_NS7_ILi64EEEEEENS_10bfloat16_tEfNS_4arch4Sm80ELb0ELb0ELb1ELb1ELb0ELb0ELb0ELb0ELi2ELi4ELi4ELi4ELb0EEENS1_24CollectiveEpilogueBwdGQAISA_fSD_Li256ELb1ELb0EEENS1_19SingleTileSchedulerILb1ELb0ELb0ELi128EEEEEEEEEvNT_6ParamsE$_ZN4cute12iter_adaptorIPKN7cutlass9uint128_tENS_8gmem_ptrIS4_EEEC2ES4_ - $_ZN7cutlass13device_kernelIN5flash19enable_sm80_to_sm89INS1_16FlashAttnBwdSm80INS1_25CollectiveMainloopBwdSm80ILi2ELi2EN4cute5tupleIJNS5_1CILi128EEES8_NS7_ILi64EEEEEENS_10bfloat16_tEfNS_4arch4Sm80ELb0ELb0ELb1ELb1ELb0ELb0ELb0ELb0ELi2ELi4ELi4ELi4ELb0EEENS1_24CollectiveEpilogueBwdGQAISA_fSD_Li256ELb1ELb0EEENS1_19SingleTileSchedulerILb1ELb0ELb0ELi128EEEEEEEEEvNT_6ParamsE$_ZN4cute12iter_adaptorIPKN7cutlass10bfloat16_tENS_8gmem_ptrIS4_EEEC2ES4_)
$_ZN7cutlass13device_kernelIN5flash19enable_sm80_to_sm89INS1_16FlashAttnBwdSm80INS1_25CollectiveMainloopBwdSm80ILi2ELi2EN4cute5tupleIJNS5_1CILi128EEES8_NS7_ILi64EEEEEENS_10bfloat16_tEfNS_4arch4Sm80ELb0ELb0ELb1ELb1ELb0ELb0ELb0ELb0ELi2ELi4ELi4ELi4ELb0EEENS1_24CollectiveEpilogueBwdGQAISA_fSD_Li256ELb1ELb0EEENS1_19SingleTileSchedulerILb1ELb0ELb0ELi128EEEEEEEEEvNT_6ParamsE$_ZN4cute12iter_adaptorIPKN7cutlass10bfloat16_tENS_8gmem_ptrIS4_EEEC2ES4_:
[----:B------:R-:W-:Y:S01]  /*55f0*/  IADD3 R5, R15, -c[0x0][0x20], RZ ;  /* 0x800008000f057a10 */ /* 0x000fe20007ffe0ff */
[----:B------:R-:W-:Y:S01]  /*5600*/  IMAD.MOV.U32 R76, RZ, RZ, R4 ;  /* 0x000000ffff4c7224 */ /* 0x000fe200078e0004 */
[----:B------:R-:W-:Y:S01]  /*5610*/  MOV R77, R9 ;  /* 0x00000009004d7202 */ /* 0x000fe20000000f00 */
[----:B------:R-:W-:-:S04]  /*5620*/  IMAD.MOV.U32 R11, RZ, RZ, 0x0 ;  /* 0x00000000ff0b7424 */ /* 0x000fc800078e00ff */
[----:B------:R1:W-:Y:S01]  /*5630*/  STL.64 [R5], R76 ;  /* 0x0000004c05007387 */ /* 0x0003e20000100a00 */
[----:B------:R-:W-:Y:S05]  /*5640*/  RET.REL.NODEC R10 `(_ZN7cutlass13device_kernelIN5flash19enable_sm80_to_sm89INS1_16FlashAttnBwdSm80INS1_25CollectiveMainloopBwdSm80ILi2ELi2EN4cute5tupleIJNS5_1CILi128EEES8_NS7_ILi64EEEEEENS_10bfloat16_tEfNS_4arch4Sm80ELb0ELb0ELb1ELb1ELb0ELb0ELb0ELb0ELi2ELi4ELi4ELi4ELb0EEENS1_24CollectiveEpilogueBwdGQAISA_fSD_Li256ELb1ELb0EEENS1_19SingleTileSchedulerILb1ELb0ELb0ELi128EEEEEEEEEvNT_6ParamsE) ;  /* 0xffffa9b00a007950 */ /* 0x000fea0003c3ffff */
        .type           $_ZN7cutlass13device_kernelIN5flash19enable_sm80_to_sm89INS1_16FlashAttnBwdSm80INS1_25CollectiveMainloopBwdSm80ILi2ELi2EN4cute5tupleIJNS5_1CILi128EEES8_NS7_ILi64EEEEEENS_10bfloat16_tEfNS_4arch4Sm80ELb0ELb0ELb1ELb1ELb0ELb0ELb0ELb0ELi2ELi4ELi4ELi4ELb0EEENS1_24CollectiveEpilogueBwdGQAISA_fSD_Li256ELb1ELb0EEENS1_19SingleTileSchedulerILb1ELb0ELb0ELi128EEEEEEEEEvNT_6ParamsE$_ZN4cute12iter_adaptorIPKN7cutlass9uint128_tENS_8gmem_ptrIS4_EEEC2ES4_,@function
        .size           $_ZN7cutlass13device_kernelIN5flash19enable_sm80_to_sm89INS1_16FlashAttnBwdSm80INS1_25CollectiveMainloopBwdSm80ILi2ELi2EN4cute5tupleIJNS5_1CILi128EEES8_NS7_ILi64EEEEEENS_10bfloat16_tEfNS_4arch4Sm80ELb0ELb0ELb1ELb1ELb0ELb0ELb0ELb0ELi2ELi4ELi4ELi4ELb0EEENS1_24CollectiveEpilogueBwdGQAISA_fSD_Li256ELb1ELb0EEENS1_19SingleTileSchedulerILb1ELb0ELb0ELi128EEEEEEEEEvNT_6ParamsE$_ZN4cute12iter_adaptorIPKN7cutlass9uint128_tENS_8gmem_ptrIS4_EEEC2ES4_,($_ZN7cutlass13device_kernelIN5flash19enable_sm80_to_sm89INS1_16FlashAttnBwdSm80INS1_25CollectiveMainloopBwdSm80ILi2ELi2EN4cute5tupleIJNS5_1CILi128EEES8_NS7_ILi64EEEEEENS_10bfloat16_tEfNS_4arch4Sm80ELb0ELb0ELb1ELb1ELb0ELb0ELb0ELb0ELi2ELi4ELi4ELi4ELb0EEENS1_24CollectiveEpilogueBwdGQAISA_fSD_Li256ELb1ELb0EEENS1_19SingleTileSchedulerILb1ELb0ELb0ELi128EEEEEEEEEvNT_6ParamsE$_ZN4cute12iter_adaptorIPKfNS_8gmem_ptrIS2_EEEC2ES2_ - $_ZN7cutlass13device_kernelIN5flash19enable_sm80_to_sm89INS1_16FlashAttnBwdSm80INS1_25CollectiveMainloopBwdSm80ILi2ELi2EN4cute5tupleIJNS5_1CILi128EEES8_NS7_ILi64EEEEEENS_10bfloat16_tEfNS_4arch4Sm80ELb0ELb0ELb1ELb1ELb0ELb0ELb0ELb0ELi2ELi4ELi4ELi4ELb0EEENS1_24CollectiveEpilogueBwdGQAISA_fSD_Li256ELb1ELb0EEENS1_19SingleTileSchedulerILb1ELb0ELb0ELi128EEEEEEEEEvNT_6ParamsE$_ZN4cute12iter_adaptorIPKN7cutlass9uint128_tENS_8gmem_ptrIS4_EEEC2ES4_)
$_ZN7cutlass13device_kernelIN5flash19enable_sm80_to_sm89INS1_16FlashAttnBwdSm80INS1_25CollectiveMainloopBwdSm80ILi2ELi2EN4cute5tupleIJNS5_1CILi128EEES8_NS7_ILi64EEEEEENS_10bfloat16_tEfNS_4arch4Sm80ELb0ELb0ELb1ELb1ELb0ELb0ELb0ELb0ELi2ELi4ELi4ELi4ELb0EEENS1_24CollectiveEpilogueBwdGQAISA_fSD_Li256ELb1ELb0EEENS1_19SingleTileSchedulerILb1ELb0ELb0ELi128EEEEEEEEEvNT_6ParamsE$_ZN4cute12iter_adaptorIPKN7cutlass9uint128_tENS_8gmem_ptrIS4_EEEC2ES4_:
[----:B------:R-:W-:Y:S02]  /*5650*/  IADD3 R4, R15, -c[0x0][0x20], RZ ;  /* 0x800008000f047a10 */ /* 0x000fe40007ffe0ff */
[----:B------:R-:W-:-:S03]  /*5660*/  MOV R11, 0x0 ;  /* 0x00000000000b7802 */ /* 0x000fc60000000f00 */
[----:B------:R1:W-:Y:S01]  /*5670*/  STL.64 [R4], R2 ;  /* 0x0000000204007387 */ /* 0x0003e20000100a00 */
[----:B------:R-:W-:Y:S05]  /*5680*/  RET.REL.NODEC R10 `(_ZN7cutlass13device_kernelIN5flash19enable_sm80_to_sm89INS1_16FlashAttnBwdSm80INS1_25CollectiveMainloopBwdSm80ILi2ELi2EN4cute5tupleIJNS5_1CILi128EEES8_NS7_ILi64EEEEEENS_10bfloat16_tEfNS_4arch4Sm80ELb0ELb0ELb1ELb1ELb0ELb0ELb0ELb0ELi2ELi4ELi4ELi4ELb0EEENS1_24CollectiveEpilogueBwdGQAISA_fSD_Li256ELb1ELb0EEENS1_19SingleTileSchedulerILb1ELb0ELb0ELi128EEEEEEEEEvNT_6ParamsE) ;  /* 0xffffa9700a007950 */ /* 0x000fea0003c3ffff */
        .type           $_ZN7cutlass13device_kernelIN5flash19enable_sm80_to_sm89INS1_16FlashAttnBwdSm80INS1_25CollectiveMainloopBwdSm80ILi2ELi2EN4cute5tupleIJNS5_1CILi128EEES8_NS7_ILi64EEEEEENS_10bfloat16_tEfNS_4arch4Sm80ELb0ELb0ELb1ELb1ELb0ELb0ELb0ELb0ELi2ELi4ELi4ELi4ELb0EEENS1_24CollectiveEpilogueBwdGQAISA_fSD_Li256ELb1ELb0EEENS1_19SingleTileSchedulerILb1ELb0ELb0ELi128EEEEEEEEEvNT_6ParamsE$_ZN4cute12iter_adaptorIPKfNS_8gmem_ptrIS2_EEEC2ES2_,@function
        .size           $_ZN7cutlass13device_kernelIN5flash19enable_sm80_to_sm89INS1_16FlashAttnBwdSm80INS1_25CollectiveMainloopBwdSm80ILi2ELi2EN4cute5tupleIJNS5_1CILi128EEES8_NS7_ILi64EEEEEENS_10bfloat16_tEfNS_4arch4Sm80ELb0ELb0ELb1ELb1ELb0ELb0ELb0ELb0ELi2ELi4ELi4ELi4ELb0EEENS1_24CollectiveEpilogueBwdGQAISA_fSD_Li256ELb1ELb0EEENS1_19SingleTileSchedulerILb1ELb0ELb0ELi128EEEEEEEEEvNT_6ParamsE$_ZN4cute12iter_adaptorIPKfNS_8gmem_ptrIS2_EEEC2ES2_,($_ZN7cutlass13device_kernelIN5flash19enable_sm80_to_sm89INS1_16FlashAttnBwdSm80INS1_25CollectiveMainloopBwdSm80ILi2ELi2EN4cute5tupleIJNS5_1CILi128EEES8_NS7_ILi64EEEEEENS_10bfloat16_tEfNS_4arch4Sm80ELb0ELb0ELb1ELb1ELb0ELb0ELb0ELb0ELi2ELi4ELi4ELi4ELb0EEENS1_24CollectiveEpilogueBwdGQAISA_fSD_Li256ELb1ELb0EEENS1_19SingleTileSchedulerILb1ELb0ELb0ELi128EEEEEEEEEvNT_6ParamsE$_ZN4cute12iter_adaptorIPN7cutlass10bfloat16_tENS_8smem_ptrIS3_EEEC2ES3_ - $_ZN7cutlass13device_kernelIN5flash19enable_sm80_to_sm89INS1_16FlashAttnBwdSm80INS1_25CollectiveMainloopBwdSm80ILi2ELi2EN4cute5tupleIJNS5_1CILi128EEES8_NS7_ILi64EEEEEENS_10bfloat16_tEfNS_4arch4Sm80ELb0ELb0ELb1ELb1ELb0ELb0ELb0ELb0ELi2ELi4ELi4ELi4ELb0EEENS1_24CollectiveEpilogueBwdGQAISA_fSD_Li256ELb1ELb0EEENS1_19SingleTileSchedulerILb1ELb0ELb0ELi128EEEEEEEEEvNT_6ParamsE$_ZN4cute12iter_adaptorIPKfNS_8gmem_ptrIS2_EEEC2ES2_)
$_ZN7cutlass13device_kernelIN5flash19enable_sm80_to_sm89INS1_16FlashAttnBwdSm80INS1_25CollectiveMainloopBwdSm80ILi2ELi2EN4cute5tupleIJNS5_1CILi128EEES8_NS7_ILi64EEEEEENS_10bfloat16_tEfNS_4arch4Sm80ELb0ELb0ELb1ELb1ELb0ELb0ELb0ELb0ELi2ELi4ELi4ELi4ELb0EEENS1_24CollectiveEpilogueBwdGQAISA_fSD_Li256ELb1ELb0EEENS1_19SingleTileSchedulerILb1ELb0ELb0ELi128EEEEEEEEEvNT_6ParamsE$_ZN4cute12iter_adaptorIPKfNS_8gmem_ptrIS2_EEEC2ES2_:
[----:B------:R-:W-:Y:S02]  /*5690*/  IADD3 R2, R2, -c[0x0][0x20], RZ ;  /* 0x8000080002027a10 */ /* 0x000fe40007ffe0ff */
[----:B------:R-:W-:-:S03]  /*56a0*/  MOV R11, 0x0 ;  /* 0x00000000000b7802 */ /* 0x000fc60000000f00 */
[----:B------:R1:W-:Y:S01]  /*56b0*/  STL.64 [R2], R4 ;  /* 0x0000000402007387 */ /* 0x0003e20000100a00 */
[----:B------:R-:W-:Y:S05]  /*56c0*/  RET.REL.NODEC R10 `(_ZN7cutlass13device_kernelIN5flash19enable_sm80_to_sm89INS1_16FlashAttnBwdSm80INS1_25CollectiveMainloopBwdSm80ILi2ELi2EN4cute5tupleIJNS5_1CILi128EEES8_NS7_ILi64EEEEEENS_10bfloat16_tEfNS_4arch4Sm80ELb0ELb0ELb1ELb1ELb0ELb0ELb0ELb0ELi2ELi4ELi4ELi4ELb0EEENS1_24CollectiveEpilogueBwdGQAISA_fSD_Li256ELb1ELb0EEENS1_19SingleTileSchedulerILb1ELb0ELb0ELi128EEEEEEEEEvNT_6ParamsE) ;  /* 0xffffa9300a007950 */ /* 0x000fea0003c3ffff */
        .type           $_ZN7cutlass13device_kernelIN5flash19enable_sm80_to_sm89INS1_16FlashAttnBwdSm80INS1_25CollectiveMainloopBwdSm80ILi2ELi2EN4cute5tupleIJNS5_1CILi128EEES8_NS7_ILi64EEEEEENS_10bfloat16_tEfNS_4arch4Sm80ELb0ELb0ELb1ELb1ELb0ELb0ELb0ELb0ELi2ELi4ELi4ELi4ELb0EEENS1_24CollectiveEpilogueBwdGQAISA_fSD_Li256ELb1ELb0EEENS1_19SingleTileSchedulerILb1ELb0ELb0ELi128EEEEEEEEEvNT_6ParamsE$_ZN4cute12iter_adaptorIPN7cutlass10bfloat16_tENS_8smem_ptrIS3_EEEC2ES3_,@function
        .size           $_ZN7cutlass13device_kernelIN5flash19enable_sm80_to_sm89INS1_16FlashAttnBwdSm80INS1_25CollectiveMainloopBwdSm80ILi2ELi2EN4cute5tupleIJNS5_1CILi128EEES8_NS7_ILi64EEEEEENS_10bfloat16_tEfNS_4arch4Sm80ELb0ELb0ELb1ELb1ELb0ELb0ELb0ELb0ELi2ELi4ELi4ELi4ELb0EEENS1_24CollectiveEpilogueBwdGQAISA_fSD_Li256ELb1ELb0EEENS1_19SingleTileSchedulerILb1ELb0ELb0ELi128EEEEEEEEEvNT_6ParamsE$_ZN4cute12iter_adaptorIPN7cutlass10bfloat16_tENS_8smem_ptrIS3_EEEC2ES3_,($_ZN7cutlass13device_kernelIN5flash19enable_sm80_to_sm89INS1_16FlashAttnBwdSm80INS1_25CollectiveMainloopBwdSm80ILi2ELi2EN4cute5tupleIJNS5_1CILi128EEES8_NS7_ILi64EEEEEENS_10bfloat16_tEfNS_4arch4Sm80ELb0ELb0ELb1ELb1ELb0ELb0ELb0ELb0ELi2ELi4ELi4ELi4ELb0EEENS1_24CollectiveEpilogueBwdGQAISA_fSD_Li256ELb1ELb0EEENS1_19SingleTileSchedulerILb1ELb0ELb0ELi128EEEEEEEEEvNT_6ParamsE$_ZN4cute12iter_adaptorIPN7cutlass9uint128_tENS_8smem_ptrIS3_EEEC2ES3_ - $_ZN7cutlass13device_kernelIN5flash19enable_sm80_to_sm89INS1_16FlashAttnBwdSm80INS1_25CollectiveMainloopBwdSm80ILi2ELi2EN4cute5tupleIJNS5_1CILi128EEES8_NS7_ILi64EEEEEENS_10bfloat16_tEfNS_4arch4Sm80ELb0ELb0ELb1ELb1ELb0ELb0ELb0ELb0ELi2ELi4ELi4ELi4ELb0EEENS1_24CollectiveEpilogueBwdGQAISA_fSD_Li256ELb1ELb0EEENS1_19SingleTileSchedulerILb1ELb0ELb0ELi128EEEEEEEEEvNT_6ParamsE$_ZN4cute12iter_adaptorIPN7cutlass10bfloat16_tENS_8smem_ptrIS3_EEEC2ES3_)
$_ZN7cutlass13device_kernelIN5flash19enable_sm80_to_sm89INS1_16FlashAttnBwdSm80INS1_25CollectiveMainloopBwdSm80ILi2ELi2EN4cute5tupleIJNS5_1CILi128EEES8_NS7_ILi64EEEEEENS_10bfloat16_tEfNS_4arch4Sm80ELb0ELb0ELb1ELb1ELb0ELb0ELb0ELb0ELi2ELi4ELi4ELi4ELb0EEENS1_24CollectiveEpilogueBwdGQAISA_fSD_Li256ELb1ELb0EEENS1_19SingleTileSchedulerILb1ELb0ELb0ELi128EEEEEEEEEvNT_6ParamsE$_ZN4cute12iter_adaptorIPN7cutlass10bfloat16_tENS_8smem_ptrIS3_EEEC2ES3_:
[----:B------:R-:W-:Y:S02]  /*56d0*/  IADD3 R6, R9, -c[0x0][0x20], RZ ;  /* 0x8000080009067a10 */ /* 0x000fe40007ffe0ff */
[----:B------:R-:W-:-:S03]  /*56e0*/  MOV R11, 0x0 ;  /* 0x00000000000b7802 */ /* 0x000fc60000000f00 */
[----:B------:R1:W-:Y:S01]  /*56f0*/  STL.64 [R6], R2 ;  /* 0x0000000206007387 */ /* 0x0003e20000100a00 */
[----:B------:R-:W-:Y:S05]  /*5700*/  RET.REL.NODEC R10 `(_ZN7cutlass13device_kernelIN5flash19enable_sm80_to_sm89INS1_16FlashAttnBwdSm80INS1_25CollectiveMainloopBwdSm80ILi2ELi2EN4cute5tupleIJNS5_1CILi128EEES8_NS7_ILi64EEEEEENS_10bfloat16_tEfNS_4arch4Sm80ELb0ELb0ELb1ELb1ELb0ELb0ELb0ELb0ELi2ELi4ELi4ELi4ELb0EEENS1_24CollectiveEpilogueBwdGQAISA_fSD_Li256ELb1ELb0EEENS1_19SingleTileSchedulerILb1ELb0ELb0ELi128EEEEEEEEEvNT_6ParamsE) ;  /* 0xffffa8f00a007950 */ /* 0x000fea0003c3ffff */
        .type           $_ZN7cutlass13device_kernelIN5flash19enable_sm80_to_sm89INS1_16FlashAttnBwdSm80INS1_25CollectiveMainloopBwdSm80ILi2ELi2EN4cute5tupleIJNS5_1CILi128EEES8_NS7_ILi64EEEEEENS_10bfloat16_tEfNS_4arch4Sm80ELb0ELb0ELb1ELb1ELb0ELb0ELb0ELb0ELi2ELi4ELi4ELi4ELb0EEENS1_24CollectiveEpilogueBwdGQAISA_fSD_Li256ELb1ELb0EEENS1_19SingleTileSchedulerILb1ELb0ELb0ELi128EEEEEEEEEvNT_6ParamsE$_ZN4cute12iter_adaptorIPN7cutlass9uint128_tENS_8smem_ptrIS3_EEEC2ES3_,@function
        .size           $_ZN7cutlass13device_kernelIN5flash19enable_sm80_to_sm89INS1_16FlashAttnBwdSm80INS1_25CollectiveMainloopBwdSm80ILi2ELi2EN4cute5tupleIJNS5_1CILi128EEES8_NS7_ILi64EEEEEENS_10bfloat16_tEfNS_4arch4Sm80ELb0ELb0ELb1ELb1ELb0ELb0ELb0ELb0ELi2ELi4ELi4ELi4ELb0EEENS1_24CollectiveEpilogueBwdGQAISA_fSD_Li256ELb1ELb0EEENS1_19SingleTileSchedulerILb1ELb0ELb0ELi128EEEEEEEEEvNT_6ParamsE$_ZN4cute12iter_adaptorIPN7cutlass9uint128_tENS_8smem_ptrIS3_EEEC2ES3_,($_ZN7cutlass13device_kernelIN5flash19enable_sm80_to_sm89INS1_16FlashAttnBwdSm80INS1_25CollectiveMainloopBwdSm80ILi2ELi2EN4cute5tupleIJNS5_1CILi128EEES8_NS7_ILi64EEEEEENS_10bfloat16_tEfNS_4arch4Sm80ELb0ELb0ELb1ELb1ELb0ELb0ELb0ELb0ELi2ELi4ELi4ELi4ELb0EEENS1_24CollectiveEpilogueBwdGQAISA_fSD_Li256ELb1ELb0EEENS1_19SingleTileSchedulerILb1ELb0ELb0ELi128EEEEEEEEEvNT_6ParamsE$_ZN4cute12iter_adaptorIPfNS_8gmem_ptrIS1_EEEC2ES1_ - $_ZN7cutlass13device_kernelIN5flash19enable_sm80_to_sm89INS1_16FlashAttnBwdSm80INS1_25CollectiveMainloopBwdSm80ILi2ELi2EN4cute5tupleIJNS5_1CILi128EEES8_NS7_ILi64EEEEEENS_10bfloat16_tEfNS_4arch4Sm80ELb0ELb0ELb1ELb1ELb0ELb0ELb0ELb0ELi2ELi4ELi4ELi4ELb0EEENS1_24CollectiveEpilogueBwdGQAISA_fSD_Li256ELb1ELb0EEENS1_19SingleTileSchedulerILb1ELb0ELb0ELi128EEEEEEEEEvNT_6ParamsE$_ZN4cute12iter_adaptorIPN7cutlass9uint128_tENS_8smem_ptrIS3_EEEC2ES3_)
$_ZN7cutlass13device_kernelIN5flash19enable_sm80_to_sm89INS1_16FlashAttnBwdSm80INS1_25CollectiveMainloopBwdSm80ILi2ELi2EN4cute5tupleIJNS5_1CILi128EEES8_NS7_ILi64EEEEEENS_10bfloat16_tEfNS_4arch4Sm80ELb0ELb0ELb1ELb1ELb0ELb0ELb0ELb0ELi2ELi4ELi4ELi4ELb0EEENS1_24CollectiveEpilogueBwdGQAISA_fSD_Li256ELb1ELb0EEENS1_19SingleTileSchedulerILb1ELb0ELb0ELi128EEEEEEEEEvNT_6ParamsE$_ZN4cute12iter_adaptorIPN7cutlass9uint128_tENS_8smem_ptrIS3_EEEC2ES3_:
[----:B------:R-:W-:Y:S02]  /*5710*/  IADD3 R4, R4, -c[0x0][0x20], RZ ;  /* 0x8000080004047a10 */ /* 0x000fe40007ffe0ff */
[----:B------:R-:W-:-:S03]  /*5720*/  MOV R9, 0x0 ;  /* 0x0000000000097802 */ /* 0x000fc60000000f00 */
[----:B------:R1:W-:Y:S01]  /*5730*/  STL.64 [R4], R2 ;  /* 0x0000000204007387 */ /* 0x0003e20000100a00 */
[----:B------:R-:W-:Y:S05]  /*5740*/  RET.REL.NODEC R8 `(_ZN7cutlass13device_kernelIN5flash19enable_sm80_to_sm89INS1_16FlashAttnBwdSm80INS1_25CollectiveMainloopBwdSm80ILi2ELi2EN4cute5tupleIJNS5_1CILi128EEES8_NS7_ILi64EEEEEENS_10bfloat16_tEfNS_4arch4Sm80ELb0ELb0ELb1ELb1ELb0ELb0ELb0ELb0ELi2ELi4ELi4ELi4ELb0EEENS1_24CollectiveEpilogueBwdGQAISA_fSD_Li256ELb1ELb0EEENS1_19SingleTileSchedulerILb1ELb0ELb0ELi128EEEEEEEEEvNT_6ParamsE) ;  /* 0xffffa8b008007950 */ /* 0x000fea0003c3ffff */
        .type           $_ZN7cutlass13device_kernelIN5flash19enable_sm80_to_sm89INS1_16FlashAttnBwdSm80INS1_25CollectiveMainloopBwdSm80ILi2ELi2EN4cute5tupleIJNS5_1CILi128EEES8_NS7_ILi64EEEEEENS_10bfloat16_tEfNS_4arch4Sm80ELb0ELb0ELb1ELb1ELb0ELb0ELb0ELb0ELi2ELi4ELi4ELi4ELb0EEENS1_24CollectiveEpilogueBwdGQAISA_fSD_Li256ELb1ELb0EEENS1_19SingleTileSchedulerILb1ELb0ELb0ELi128EEEEEEEEEvNT_6ParamsE$_ZN4cute12iter_adaptorIPfNS_8gmem_ptrIS1_EEEC2ES1_,@function
        .size           $_ZN7cutlass13device_kernelIN5flash19enable_sm80_to_sm89INS1_16FlashAttnBwdSm80INS1_25CollectiveMainloopBwdSm80ILi2ELi2EN4cute5tupleIJNS5_1CILi128EEES8_NS7_ILi64EEEEEENS_10bfloat16_tEfNS_4arch4Sm80ELb0ELb0ELb1ELb1ELb0ELb0ELb0ELb0ELi2ELi4ELi4ELi4ELb0EEENS1_24CollectiveEpilogueBwdGQAISA_fSD_Li256ELb1ELb0EEENS1_19SingleTileSchedulerILb1ELb0ELb0ELi128EEEEEEEEEvNT_6ParamsE$_ZN4cute12iter_adaptorIPfNS_8gmem_ptrIS1_EEEC2ES1_,($_ZN7cutlass13device_kernelIN5flash19enable_sm80_to_sm89INS1_16FlashAttnBwdSm80INS1_25CollectiveMainloopBwdSm80ILi2ELi2EN4cute5tupleIJNS5_1CILi128EEES8_NS7_ILi64EEEEEENS_10bfloat16_tEfNS_4arch4Sm80ELb0ELb0ELb1ELb1ELb0ELb0ELb0ELb0ELi2ELi4ELi4ELi4ELb0EEENS1_24CollectiveEpilogueBwdGQAISA_fSD_Li256ELb1ELb0EEENS1_19SingleTileSchedulerILb1ELb0ELb0ELi128EEEEEEEEEvNT_6ParamsE$_ZN4cute12iter_adaptorIPfNS_8smem_ptrIS1_EEEC2ES1_ - $_ZN7cutlass13device_kernelIN5flash19enable_sm80_to_sm89INS1_16FlashAttnBwdSm80INS1_25CollectiveMainloopBwdSm80ILi2ELi2EN4cute5tupleIJNS5_1CILi128EEES8_NS7_ILi64EEEEEENS_10bfloat16_tEfNS_4arch4Sm80ELb0ELb0ELb1ELb1ELb0ELb0ELb0ELb0ELi2ELi4ELi4ELi4ELb0EEENS1_24CollectiveEpilogueBwdGQAISA_fSD_Li256ELb1ELb0EEENS1_19SingleTileSchedulerILb1ELb0ELb0ELi128EEEEEEEEEvNT_6ParamsE$_ZN4cute12iter_adaptorIPfNS_8gmem_ptrIS1_EEEC2ES1_)
$_ZN7cutlass13device_kernelIN5flash19enable_sm80_to_sm89INS1_16FlashAttnBwdSm80INS1_25CollectiveMainloopBwdSm80ILi2ELi2EN4cute5tupleIJNS5_1CILi128EEES8_NS7_ILi64EEEEEENS_10bfloat16_tEfNS_4arch4Sm80ELb0ELb0ELb1ELb1ELb0ELb0ELb0ELb0ELi2ELi4ELi4ELi4ELb0EEENS1_24CollectiveEpilogueBwdGQAISA_fSD_Li256ELb1ELb0EEENS1_19SingleTileSchedulerILb1ELb0ELb0ELi128EEEEEEEEEvNT_6ParamsE$_ZN4cute12iter_adaptorIPfNS_8gmem_ptrIS1_EEEC2ES1_:
[----:B------:R-:W-:Y:S02]  /*5750*/  IADD3 R2, R57, -c[0x0][0x20], RZ ;  /* 0x8000080039027a10 */ /* 0x000fe40007ffe0ff */
[----:B------:R-:W-:-:S03]  /*5760*/  MOV R5, 0x0 ;  /* 0x0000000000057802 */ /* 0x000fc60000000f00 */
[----:B------:R1:W-:Y:S01]  /*5770*/  STL.64 [R2], R10 ;  /* 0x0000000a02007387 */ /* 0x0003e20000100a00 */
[----:B------:R-:W-:Y:S05]  /*5780*/  RET.REL.NODEC R4 `(_ZN7cutlass13device_kernelIN5flash19enable_sm80_to_sm89INS1_16FlashAttnBwdSm80INS1_25CollectiveMainloopBwdSm80ILi2ELi2EN4cute5tupleIJNS5_1CILi128EEES8_NS7_ILi64EEEEEENS_10bfloat16_tEfNS_4arch4Sm80ELb0ELb0ELb1ELb1ELb0ELb0ELb0ELb0ELi2ELi4ELi4ELi4ELb0EEENS1_24CollectiveEpilogueBwdGQAISA_fSD_Li256ELb1ELb0EEENS1_19SingleTileSchedulerILb1ELb0ELb0ELi128EEEEEEEEEvNT_6ParamsE) ;  /* 0xffffa87004007950 */ /* 0x000fea0003c3ffff */
        .type           $_ZN7cutlass13device_kernelIN5flash19enable_sm80_to_sm89INS1_16FlashAttnBwdSm80INS1_25CollectiveMainloopBwdSm80ILi2ELi2EN4cute5tupleIJNS5_1CILi128EEES8_NS7_ILi64EEEEEENS_10bfloat16_tEfNS_4arch4Sm80ELb0ELb0ELb1ELb1ELb0ELb0ELb0ELb0ELi2ELi4ELi4ELi4ELb0EEENS1_24CollectiveEpilogueBwdGQAISA_fSD_Li256ELb1ELb0EEENS1_19SingleTileSchedulerILb1ELb0ELb0ELi128EEEEEEEEEvNT_6ParamsE$_ZN4cute12iter_adaptorIPfNS_8smem_ptrIS1_EEEC2ES1_,@function
        .size           $_ZN7cutlass13device_kernelIN5flash19enable_sm80_to_sm89INS1_16FlashAttnBwdSm80INS1_25CollectiveMainloopBwdSm80ILi2ELi2EN4cute5tupleIJNS5_1CILi128EEES8_NS7_ILi64EEEEEENS_10bfloat16_tEfNS_4arch4Sm80ELb0ELb0ELb1ELb1ELb0ELb0ELb0ELb0ELi2ELi4ELi4ELi4ELb0EEENS1_24CollectiveEpilogueBwdGQAISA_fSD_Li256ELb1ELb0EEENS1_19SingleTileSchedulerILb1ELb0ELb0ELi128EEEEEEEEEvNT_6ParamsE$_ZN4cute12iter_adaptorIPfNS_8smem_ptrIS1_EEEC2ES1_,($_ZN7cutlass13device_kernelIN5flash19enable_sm80_to_sm89INS1_16FlashAttnBwdSm80INS1_25CollectiveMainloopBwdSm80ILi2ELi2EN4cute5tupleIJNS5_1CILi128EEES8_NS7_ILi64EEEEEENS_10bfloat16_tEfNS_4arch4Sm80ELb0ELb0ELb1ELb1ELb0ELb0ELb0ELb0ELi2ELi4ELi4ELi4ELb0EEENS1_24CollectiveEpilogueBwdGQAISA_fSD_Li256ELb1ELb0EEENS1_19SingleTileSchedulerILb1ELb0ELb0ELi128EEEEEEEEEvNT_6ParamsE$_ZN4cute12iter_adaptorIPjNS_8smem_ptrIS1_EEEC2ES1_ - $_ZN7cutlass13device_kernelIN5flash19enable_sm80_to_sm89INS1_16FlashAttnBwdSm80INS1_25CollectiveMainloopBwdSm80ILi2ELi2EN4cute5tupleIJNS5_1CILi128EEES8_NS7_ILi64EEEEEENS_10bfloat16_tEfNS_4arch4Sm80ELb0ELb0ELb1ELb1ELb0ELb0ELb0ELb0ELi2ELi4ELi4ELi4ELb0EEENS1_24CollectiveEpilogueBwdGQAISA_fSD_Li256ELb1ELb0EEENS1_19SingleTileSchedulerILb1ELb0ELb0ELi128EEEEEEEEEvNT_6ParamsE$_ZN4cute12iter_adaptorIPfNS_8smem_ptrIS1_EEEC2ES1_)
$_ZN7cutlass13device_kernelIN5flash19enable_sm80_to_sm89INS1_16FlashAttnBwdSm80INS1_25CollectiveMainloopBwdSm80ILi2ELi2EN4cute5tupleIJNS5_1CILi128EEES8_NS7_ILi64EEEEEENS_10bfloat16_tEfNS_4arch4Sm80ELb0ELb0ELb1ELb1ELb0ELb0ELb0ELb0ELi2ELi4ELi4ELi4ELb0EEENS1_24CollectiveEpilogueBwdGQAISA_fSD_Li256ELb1ELb0EEENS1_19SingleTileSchedulerILb1ELb0ELb0ELi128EEEEEEEEEvNT_6ParamsE$_ZN4cute12iter_adaptorIPfNS_8smem_ptrIS1_EEEC2ES1_:
[----:B------:R-:W-:Y:S02]  /*5790*/  IADD3 R6, R6, -c[0x0][0x20], RZ ;  /* 0x8000080006067a10 */ /* 0x000fe40007ffe0ff */
[----:B------:R-:W-:-:S03]  /*57a0*/  MOV R11, 0x0 ;  /* 0x00000000000b7802 */ /* 0x000fc60000000f00 */
[----:B------:R1:W-:Y:S01]  /*57b0*/  STL.64 [R6], R2 ;  /* 0x0000000206007387 */ /* 0x0003e20000100a00 */
[----:B------:R-:W-:Y:S05]  /*57c0*/  RET.REL.NODEC R10 `(_ZN7cutlass13device_kernelIN5flash19enable_sm80_to_sm89INS1_16FlashAttnBwdSm80INS1_25CollectiveMainloopBwdSm80ILi2ELi2EN4cute5tupleIJNS5_1CILi128EEES8_NS7_ILi64EEEEEENS_10bfloat16_tEfNS_4arch4Sm80ELb0ELb0ELb1ELb1ELb0ELb0ELb0ELb0ELi2ELi4ELi4ELi4ELb0EEENS1_24CollectiveEpilogueBwdGQAISA_fSD_Li256ELb1ELb0EEENS1_19SingleTileSchedulerILb1ELb0ELb0ELi128EEEEEEEEEvNT_6ParamsE) ;  /* 0xffffa8300a007950 */ /* 0x000fea0003c3ffff */
        .type           $_ZN7cutlass13device_kernelIN5flash19enable_sm80_to_sm89INS1_16FlashAttnBwdSm80INS1_25CollectiveMainloopBwdSm80ILi2ELi2EN4cute5tupleIJNS5_1CILi128EEES8_NS7_ILi64EEEEEENS_10bfloat16_tEfNS_4arch4Sm80ELb0ELb0ELb1ELb1ELb0ELb0ELb0ELb0ELi2ELi4ELi4ELi4ELb0EEENS1_24CollectiveEpilogueBwdGQAISA_fSD_Li256ELb1ELb0EEENS1_19SingleTileSchedulerILb1ELb0ELb0ELi128EEEEEEEEEvNT_6ParamsE$_ZN4cute12iter_adaptorIPjNS_8smem_ptrIS1_EEEC2ES1_,@function
        .size           $_ZN7cutlass13device_kernelIN5flash19enable_sm80_to_sm89INS1_16FlashAttnBwdSm80INS1_25CollectiveMainloopBwdSm80ILi2ELi2EN4cute5tupleIJNS5_1CILi128EEES8_NS7_ILi64EEEEEENS_10bfloat16_tEfNS_4arch4Sm80ELb0ELb0ELb1ELb1ELb0ELb0ELb0ELb0ELi2ELi4ELi4ELi4ELb0EEENS1_24CollectiveEpilogueBwdGQAISA_fSD_Li256ELb1ELb0EEENS1_19SingleTileSchedulerILb1ELb0ELb0ELi128EEEEEEEEEvNT_6ParamsE$_ZN4cute12iter_adaptorIPjNS_8smem_ptrIS1_EEEC2ES1_,($_ZN7cutlass13device_kernelIN5flash19enable_sm80_to_sm89INS1_16FlashAttnBwdSm80INS1_25CollectiveMainloopBwdSm80ILi2ELi2EN4cute5tupleIJNS5_1CILi128EEES8_NS7_ILi64EEEEEENS_10bfloat16_tEfNS_4arch4Sm80ELb0ELb0ELb1ELb1ELb0ELb0ELb0ELb0ELi2ELi4ELi4ELi4ELb0EEENS1_24CollectiveEpilogueBwdGQAISA_fSD_Li256ELb1ELb0EEENS1_19SingleTileSchedulerILb1ELb0ELb0ELi128EEEEEEEEEvNT_6ParamsE$_ZN4cute3eso3ESOILb0ELb0EJNS_14ComposedLayoutINS_7SwizzleILi3ELi3ELi3EEENS_9MixedBitsILj0ELj432EEENS_6LayoutINS_5tupleIJNS8_IJNS_1CILi2EEESA_SA_EEESA_NS9_ILi8EEEEEENS8_IJNS8_IJNS9_ILi64EEESC_NS9_ILi512EEEEEENS9_ILi8192EEENS9_ILi1024EEEEEEEEEENS_10ViewEngineINS_8smem_ptrIPN7cutlass10bfloat16_tEEEEEEEC2ERKSL_RKSS_ - $_ZN7cutlass13device_kernelIN5flash19enable_sm80_to_sm89INS1_16FlashAttnBwdSm80INS1_25CollectiveMainloopBwdSm80ILi2ELi2EN4cute5tupleIJNS5_1CILi128EEES8_NS7_ILi64EEEEEENS_10bfloat16_tEfNS_4arch4Sm80ELb0ELb0ELb1ELb1ELb0ELb0ELb0ELb0ELi2ELi4ELi4ELi4ELb0EEENS1_24CollectiveEpilogueBwdGQAISA_fSD_Li256ELb1ELb0EEENS1_19SingleTileSchedulerILb1ELb0ELb0ELi128EEEEEEEEEvNT_6ParamsE$_ZN4cute12iter_adaptorIPjNS_8smem_ptrIS1_EEEC2ES1_)
$_ZN7cutlass13device_kernelIN5flash19enable_sm80_to_sm89INS1_16FlashAttnBwdSm80INS1_25CollectiveMainloopBwdSm80ILi2ELi2EN4cute5tupleIJNS5_1CILi128EEES8_NS7_ILi64EEEEEENS_10bfloat16_tEfNS_4arch4Sm80ELb0ELb0ELb1ELb1ELb0ELb0ELb0ELb0ELi2ELi4ELi4ELi4ELb0EEENS1_24CollectiveEpilogueBwdGQAISA_fSD_Li256ELb1ELb0EEENS1_19SingleTileSchedulerILb1ELb0ELb0ELi128EEEEEEEEEvNT_6ParamsE$_ZN4cute12iter_adaptorIPjNS_8smem_ptrIS1_EEEC2ES1_:
[----:B------:R-:W-:Y:S02]  /*57d0*/  IADD3 R6, R54, -c[0x0][0x20], RZ ;  /* 0x8000080036067a10 */ /* 0x000fe40007ffe0ff */
[----:B------:R-:W-:-:S03]  /*57e0*/  MOV R11, 0x0 ;  /* 0x00000000000b7802 */ /* 0x000fc60000000f00 */
[----:B------:R1:W-:Y:S01]  /*57f0*/  STL.64 [R6], R2 ;  /* 0x0000000206007387 */ /* 0x0003e20000100a00 */
[----:B------:R-:W-:Y:S05]  /*5800*/  RET.REL.NODEC R10 `(_ZN7cutlass13device_kernelIN5flash19enable_sm80_to_sm89INS1_16FlashAttnBwdSm80INS1_25CollectiveMainloopBwdSm80ILi2ELi2EN4cute5tupleIJNS5_1CILi128EEES8_NS7_ILi64EEEEEENS_10bfloat16_tEfNS_4arch4Sm80ELb0ELb0ELb1ELb1ELb0ELb0ELb0ELb0ELi2ELi4ELi4ELi4ELb0EEENS1_24CollectiveEpilogueBwdGQAISA_fSD_Li256ELb1ELb0EEENS1_19SingleTileSchedulerILb1ELb0ELb0ELi128EEEEEEEEEvNT_6ParamsE) ;  /* 0xffffa7f00a007950 */ /* 0x000fea0003c3ffff */
        .type           $_ZN7cutlass13device_kernelIN5flash19enable_sm80_to_sm89INS1_16FlashAttnBwdSm80INS1_25CollectiveMainloopBwdSm80ILi2ELi2EN4cute5tupleIJNS5_1CILi128EEES8_NS7_ILi64EEEEEENS_10bfloat16_tEfNS_4arch4Sm80ELb0ELb0ELb1ELb1ELb0ELb0ELb0ELb0ELi2ELi4ELi4ELi4ELb0EEENS1_24CollectiveEpilogueBwdGQAISA_fSD_Li256ELb1ELb0EEENS1_19SingleTileSchedulerILb1ELb0ELb0ELi128EEEEEEEEEvNT_6ParamsE$_ZN4cute3eso3ESOILb0ELb0EJNS_14ComposedLayoutINS_7SwizzleILi3ELi3ELi3EEENS_9MixedBitsILj0ELj432EEENS_6LayoutINS_5tupleIJNS8_IJNS_1CILi2EEESA_SA_EEESA_NS9_ILi8EEEEEENS8_IJNS8_IJNS9_ILi64EEESC_NS9_ILi512EEEEEENS9_ILi8192EEENS9_ILi1024EEEEEEEEEENS_10ViewEngineINS_8smem_ptrIPN7cutlass10bfloat16_tEEEEEEEC2ERKSL_RKSS_,@function
        .size           $_ZN7cutlass13device_kernelIN5flash19enable_sm80_to_sm89INS1_16FlashAttnBwdSm80INS1_25CollectiveMainloopBwdSm80ILi2ELi2EN4cute5tupleIJNS5_1CILi128EEES8_NS7_ILi64EEEEEENS_10bfloat16_tEfNS_4arch4Sm80ELb0ELb0ELb1ELb1ELb0ELb0ELb0ELb0ELi2ELi4ELi4ELi4ELb0EEENS1_24CollectiveEpilogueBwdGQAISA_fSD_Li256ELb1ELb0EEENS1_19SingleTileSchedulerILb1ELb0ELb0ELi128EEEEEEEEEvNT_6ParamsE$_ZN4cute3eso3ESOILb0ELb0EJNS_14ComposedLayoutINS_7SwizzleILi3ELi3ELi3EEENS_9MixedBitsILj0ELj432EEENS_6LayoutINS_5tupleIJNS8_IJNS_1CILi2EEESA_SA_EEESA_NS9_ILi8EEEEEENS8_IJNS8_IJNS9_ILi64EEESC_NS9_ILi512EEEEEENS9_ILi8192EEENS9_ILi1024EEEEEEEEEENS_10ViewEngineINS_8smem_ptrIPN7cutlass10bfloat16_tEEEEEEEC2ERKSL_RKSS_,($_ZN7cutlass13device_kernelIN5flash19enable_sm80_to_sm89INS1_16FlashAttnBwdSm80INS1_25CollectiveMainloopBwdSm80ILi2ELi2EN4cute5tupleIJNS5_1CILi128EEES8_NS7_ILi64EEEEEENS_10bfloat16_tEfNS_4arch4Sm80ELb0ELb0ELb1ELb1ELb0ELb0ELb0ELb0ELi2ELi4ELi4ELi4ELb0EEENS1_24CollectiveEpilogueBwdGQAISA_fSD_Li256ELb1ELb0EEENS1_19SingleTileSchedulerILb1ELb0ELb0ELi128EEEEEEEEEvNT_6ParamsE$_ZN4cute3eso3ESOILb0ELb0EJNS_14ComposedLayoutINS_7SwizzleILi3ELi3ELi3EEENS_9MixedBitsILj0ELj432EEENS_6LayoutINS_5tupleIJNS8_IJNS_1CILi2EEESA_SA_EEESA_NS9_ILi8EEEEEENS8_IJNS8_IJNS9_ILi64EEESC_NS9_ILi512EEEEEENS9_ILi8192EEENS9_ILi1024EEEEEEEEEEiEEC2ERKSL_RKi - $_ZN7cutlass13device_kernelIN5flash19enable_sm80_to_sm89INS1_16FlashAttnBwdSm80INS1_25CollectiveMainloopBwdSm80ILi2ELi2EN4cute5tupleIJNS5_1CILi128EEES8_NS7_ILi64EEEEEENS_10bfloat16_tEfNS_4arch4Sm80ELb0ELb0ELb1ELb1ELb0ELb0ELb0ELb0ELi2ELi4ELi4ELi4ELb0EEENS1_24CollectiveEpilogueBwdGQAISA_fSD_Li256ELb1ELb0EEENS1_19SingleTileSchedulerILb1ELb0ELb0ELi128EEEEEEEEEvNT_6ParamsE$_ZN4cute3eso3ESOILb0ELb0EJNS_14ComposedLayoutINS_7SwizzleILi3ELi3ELi3EEENS_9MixedBitsILj0ELj432EEENS_6LayoutINS_5tupleIJNS8_IJNS_1CILi2EEESA_SA_EEESA_NS9_ILi8EEEEEENS8_IJNS8_IJNS9_ILi64EEESC_NS9_ILi512EEEEEENS9_ILi8192EEENS9_ILi1024EEEEEEEEEENS_10ViewEngineINS_8smem_ptrIPN7cutlass10bfloat16_tEEEEEEEC2ERKSL_RKSS_)
$_ZN7cutlass13device_kernelIN5flash19enable_sm80_to_sm89INS1_16FlashAttnBwdSm80INS1_25CollectiveMainloopBwdSm80ILi2ELi2EN4cute5tupleIJNS5_1CILi128EEES8_NS7_ILi64EEEEEENS_10bfloat16_tEfNS_4arch4Sm80ELb0ELb0ELb1ELb1ELb0ELb0ELb0ELb0ELi2ELi4ELi4ELi4ELb0EEENS1_24CollectiveEpilogueBwdGQAISA_fSD_Li256ELb1ELb0EEENS1_19SingleTileSchedulerILb1ELb0ELb0ELi128EEEEEEEEEvNT_6ParamsE$_ZN4cute3eso3ESOILb0ELb0EJNS_14ComposedLayoutINS_7SwizzleILi3ELi3ELi3EEENS_9MixedBitsILj0ELj432EEENS_6LayoutINS_5tupleIJNS8_IJNS_1CILi2EEESA_SA_EEESA_NS9_ILi8EEEEEENS8_IJNS8_IJNS9_ILi64EEESC_NS9_ILi512EEEEEENS9_ILi8192EEENS9_ILi1024EEEEEEEEEENS_10ViewEngineINS_8smem_ptrIPN7cutlass10bfloat16_tEEEEEEEC2ERKSL_RKSS_:
[----:B------:R-:W-:Y:S02]  /*5810*/  IADD3 R3, R23, -c[0x0][0x20], RZ ;  /* 0x8000080017037a10 */ /* 0x000fe40007ffe0ff */
[----:B------:R-:W-:-:S03]  /*5820*/  IADD3 R2, R22, -c[0x0][0x20], RZ ;  /* 0x8000080016027a10 */ /* 0x000fc60007ffe0ff */
[----:B------:R1:W-:Y:S04]  /*5830*/  STL [R3], R6 ;  /* 0x0000000603007387 */ /* 0x0003e80000100800 */
[----:B------:R-:W2:Y:S01]  /*5840*/  LDL.64 R8, [R2] ;  /* 0x0000000002087983 */ /* 0x000ea20000100a00 */
[----:B------:R-:W-:-:S03]  /*5850*/  IMAD.MOV.U32 R5, RZ, RZ, 0x0 ;  /* 0x00000000ff057424 */ /* 0x000fc600078e00ff */
[----:B--2---:R1:W-:Y:S01]  /*5860*/  STL.64 [R3+0x8], R8 ;  /* 0x0000080803007387 */ /* 0x0043e20000100a00 */
[----:B------:R-:W-:Y:S05]  /*5870*/  RET.REL.NODEC R4 `(_ZN7cutlass13device_kernelIN5flash19enable_sm80_to_sm89INS1_16FlashAttnBwdSm80INS1_25CollectiveMainloopBwdSm80ILi2ELi2EN4cute5tupleIJNS5_1CILi128EEES8_NS7_ILi64EEEEEENS_10bfloat16_tEfNS_4arch4Sm80ELb0ELb0ELb1ELb1ELb0ELb0ELb0ELb0ELi2ELi4ELi4ELi4ELb0EEENS1_24CollectiveEpilogueBwdGQAISA_fSD_Li256ELb1ELb0EEENS1_19SingleTileSchedulerILb1ELb0ELb0ELi128EEEEEEEEEvNT_6ParamsE) ;  /* 0xffffa78004007950 */ /* 0x000fea0003c3ffff */
        .type           $_ZN7cutlass13device_kernelIN5flash19enable_sm80_to_sm89INS1_16FlashAttnBwdSm80INS1_25CollectiveMainloopBwdSm80ILi2ELi2EN4cute5tupleIJNS5_1CILi128EEES8_NS7_ILi64EEEEEENS_10bfloat16_tEfNS_4arch4Sm80ELb0ELb0ELb1ELb1ELb0ELb0ELb0ELb0ELi2ELi4ELi4ELi4ELb0EEENS1_24CollectiveEpilogueBwdGQAISA_fSD_Li256ELb1ELb0EEENS1_19SingleTileSchedulerILb1ELb0ELb0ELi128EEEEEEEEEvNT_6ParamsE$_ZN4cute3eso3ESOILb0ELb0EJNS_14ComposedLayoutINS_7SwizzleILi3ELi3ELi3EEENS_9MixedBitsILj0ELj432EEENS_6LayoutINS_5tupleIJNS8_IJNS_1CILi2EEESA_SA_EEESA_NS9_ILi8EEEEEENS8_IJNS8_IJNS9_ILi64EEESC_NS9_ILi512EEEEEENS9_ILi8192EEENS9_ILi1024EEEEEEEEEEiEEC2ERKSL_RKi,@function
        .size           $_ZN7cutlass13device_kernelIN5flash19enable_sm80_to_sm89INS1_16FlashAttnBwdSm80INS1_25CollectiveMainloopBwdSm80ILi2ELi2EN4cute5tupleIJNS5_1CILi128EEES8_NS7_ILi64EEEEEENS_10bfloat16_tEfNS_4arch4Sm80ELb0ELb0ELb1ELb1ELb0ELb0ELb0ELb0ELi2ELi4ELi4ELi4ELb0EEENS1_24CollectiveEpilogueBwdGQAISA_fSD_Li256ELb1ELb0EEENS1_19SingleTileSchedulerILb1ELb0ELb0ELi128EEEEEEEEEvNT_6ParamsE$_ZN4cute3eso3ESOILb0ELb0EJNS_14ComposedLayoutINS_7SwizzleILi3ELi3ELi3EEENS_9MixedBitsILj0ELj432EEENS_6LayoutINS_5tupleIJNS8_IJNS_1CILi2EEESA_SA_EEESA_NS9_ILi8EEEEEENS8_IJNS8_IJNS9_ILi64EEESC_NS9_ILi512EEEEEENS9_ILi8192EEENS9_ILi1024EEEEEEEEEEiEEC2ERKSL_RKi,($_ZN7cutlass13device_kernelIN5flash19enable_sm80_to_sm89INS1_16FlashAttnBwdSm80INS1_25CollectiveMainloopBwdSm80ILi2ELi2EN4cute5tupleIJNS5_1CILi128EEES8_NS7_ILi64EEEEEENS_10bfloat16_tEfNS_4arch4Sm80ELb0ELb0ELb1ELb1ELb0ELb0ELb0ELb0ELi2ELi4ELi4ELi4ELb0EEENS1_24CollectiveEpilogueBwdGQAISA_fSD_Li256ELb1ELb0EEENS1_19SingleTileSchedulerILb1ELb0ELb0ELi128EEEEEEEEEvNT_6ParamsE$_ZN4cute3eso3ESOILb0ELb0EJNS_5tupleIJNS_1CILi0EEENS2_IJNS3_ILi1EEENS3_ILi256EEEiEEEEEENS3_ILi2048EEENS2_IJiNS3_ILi4096EEEEEEEEC2ERKS8_RKS9_RKSB_ - $_ZN7cutlass13device_kernelIN5flash19enable_sm80_to_sm89INS1_16FlashAttnBwdSm80INS1_25CollectiveMainloopBwdSm80ILi2ELi2EN4cute5tupleIJNS5_1CILi128EEES8_NS7_ILi64EEEEEENS_10bfloat16_tEfNS_4arch4Sm80ELb0ELb0ELb1ELb1ELb0ELb0ELb0ELb0ELi2ELi4ELi4ELi4ELb0EEENS1_24CollectiveEpilogueBwdGQAISA_fSD_Li256ELb1ELb0EEENS1_19SingleTileSchedulerILb1ELb0ELb0ELi128EEEEEEEEEvNT_6ParamsE$_ZN4cute3eso3ESOILb0ELb0EJNS_14ComposedLayoutINS_7SwizzleILi3ELi3ELi3EEENS_9MixedBitsILj0ELj432EEENS_6LayoutINS_5tupleIJNS8_IJNS_1CILi2EEESA_SA_EEESA_NS9_ILi8EEEEEENS8_IJNS8_IJNS9_ILi64EEESC_NS9_ILi512EEEEEENS9_ILi8192EEENS9_ILi1024EEEEEEEEEEiEEC2ERKSL_RKi)
$_ZN7cutlass13device_kernelIN5flash19enable_sm80_to_sm89INS1_16FlashAttnBwdSm80INS1_25CollectiveMainloopBwdSm80ILi2ELi2EN4cute5tupleIJNS5_1CILi128EEES8_NS7_ILi64EEEEEENS_10bfloat16_tEfNS_4arch4Sm80ELb0ELb0ELb1ELb1ELb0ELb0ELb0ELb0ELi2ELi4ELi4ELi4ELb0EEENS1_24CollectiveEpilogueBwdGQAISA_fSD_Li256ELb1ELb0EEENS1_19SingleTileSchedulerILb1ELb0ELb0ELi128EEEEEEEEEvNT_6ParamsE$_ZN4cute3eso3ESOILb0ELb0EJNS_14ComposedLayoutINS_7SwizzleILi3ELi3ELi3EEENS_9MixedBitsILj0ELj432EEENS_6LayoutINS_5tupleIJNS8_IJNS_1CILi2EEESA_SA_EEESA_NS9_ILi8EEEEEENS8_IJNS8_IJNS9_ILi64EEESC_NS9_ILi512EEEEEENS9_ILi8192EEENS9_ILi1024EEEEEEEEEEiEEC2ERKSL_RKi:
[----:B------:R-:W-:Y:S02]  /*5880*/  IADD3 R5, R23, -c[0x0][0x20], RZ ;  /* 0x8000080017057a10 */ /* 0x000fe40007ffe0ff */
[----:B------:R-:W-:-:S03]  /*5890*/  IADD3 R3, R7, -c[0x0][0x20], RZ ;  /* 0x8000080007037a10 */ /* 0x000fc60007ffe0ff */
[----:B------:R1:W-:Y:S04]  /*58a0*/  STL [R5], R2 ;  /* 0x0000000205007387 */ /* 0x0003e80000100800 */
[----:B------:R-:W2:Y:S01]  /*58b0*/  LDL R6, [R3] ;  /* 0x0000000003067983 */ /* 0x000ea20000100800 */
[----:B------:R-:W-:Y:S02]  /*58c0*/  IMAD.MOV.U32 R8, RZ, RZ, R4 ;  /* 0x000000ffff087224 */ /* 0x000fe400078e0004 */
[----:B------:R-:W-:Y:S01]  /*58d0*/  IMAD.MOV.U32 R9, RZ, RZ, 0x0 ;  /* 0x00000000ff097424 */ /* 0x000fe200078e00ff */
[----:B--2---:R1:W-:Y:S03]  /*58e0*/  STL [R5+0x4], R6 ;  /* 0x0000040605007387 */ /* 0x0043e60000100800 */
[----:B------:R-:W-:Y:S05]  /*58f0*/  RET.REL.NODEC R8 `(_ZN7cutlass13device_kernelIN5flash19enable_sm80_to_sm89INS1_16FlashAttnBwdSm80INS1_25CollectiveMainloopBwdSm80ILi2ELi2EN4cute5tupleIJNS5_1CILi128EEES8_NS7_ILi64EEEEEENS_10bfloat16_tEfNS_4arch4Sm80ELb0ELb0ELb1ELb1ELb0ELb0ELb0ELb0ELi2ELi4ELi4ELi4ELb0EEENS1_24CollectiveEpilogueBwdGQAISA_fSD_Li256ELb1ELb0EEENS1_19SingleTileSchedulerILb1ELb0ELb0ELi128EEEEEEEEEvNT_6ParamsE) ;  /* 0xffffa70008007950 */ /* 0x000fea0003c3ffff */
        .type           $_ZN7cutlass13device_kernelIN5flash19enable_sm80_to_sm89INS1_16FlashAttnBwdSm80INS1_25CollectiveMainloopBwdSm80ILi2ELi2EN4cute5tupleIJNS5_1CILi128EEES8_NS7_ILi64EEEEEENS_10bfloat16_tEfNS_4arch4Sm80ELb0ELb0ELb1ELb1ELb0ELb0ELb0ELb0ELi2ELi4ELi4ELi4ELb0EEENS1_24CollectiveEpilogueBwdGQAISA_fSD_Li256ELb1ELb0EEENS1_19SingleTileSchedulerILb1ELb0ELb0ELi128EEEEEEEEEvNT_6ParamsE$_ZN4cute3eso3ESOILb0ELb0EJNS_5tupleIJNS_1CILi0EEENS2_IJNS3_ILi1EEENS3_ILi256EEEiEEEEEENS3_ILi2048EEENS2_IJiNS3_ILi4096EEEEEEEEC2ERKS8_RKS9_RKSB_,@function
        .size           $_ZN7cutlass13device_kernelIN5flash19enable_sm80_to_sm89INS1_16FlashAttnBwdSm80INS1_25CollectiveMainloopBwdSm80ILi2ELi2EN4cute5tupleIJNS5_1CILi128EEES8_NS7_ILi64EEEEEENS_10bfloat16_tEfNS_4arch4Sm80ELb0ELb0ELb1ELb1ELb0ELb0ELb0ELb0ELi2ELi4ELi4ELi4ELb0EEENS1_24CollectiveEpilogueBwdGQAISA_fSD_Li256ELb1ELb0EEENS1_19SingleTileSchedulerILb1ELb0ELb0ELi128EEEEEEEEEvNT_6ParamsE$_ZN4cute3eso3ESOILb0ELb0EJNS_5tupleIJNS_1CILi0EEENS2_IJNS3_ILi1EEENS3_ILi256EEEiEEEEEENS3_ILi2048EEENS2_IJiNS3_ILi4096EEEEEEEEC2ERKS8_RKS9_RKSB_,($_ZN7cutlass13device_kernelIN5flash19enable_sm80_to_sm89INS1_16FlashAttnBwdSm80INS1_25CollectiveMainloopBwdSm80ILi2ELi2EN4cute5tupleIJNS5_1CILi128EEES8_NS7_ILi64EEEEEENS_10bfloat16_tEfNS_4arch4Sm80ELb0ELb0ELb1ELb1ELb0ELb0ELb0ELb0ELi2ELi4ELi4ELi4ELb0EEENS1_24CollectiveEpilogueBwdGQAISA_fSD_Li256ELb1ELb0EEENS1_19SingleTileSchedulerILb1ELb0ELb0ELi128EEEEEEEEEvNT_6ParamsE$_ZN4cute3eso3ESOILb0ELb0EJNS_5tupleIJNS_1CILi1EEENS3_ILi512EEEiEEENS3_ILi4096EEENS2_IJNS2_IJiiEEENS3_ILi8192EEEEEEEEC2ERKS6_RKS7_RKSA_ - $_ZN7cutlass13device_kernelIN5flash19enable_sm80_to_sm89INS1_16FlashAttnBwdSm80INS1_25CollectiveMainloopBwdSm80ILi2ELi2EN4cute5tupleIJNS5_1CILi128EEES8_NS7_ILi64EEEEEENS_10bfloat16_tEfNS_4arch4Sm80ELb0ELb0ELb1ELb1ELb0ELb0ELb0ELb0ELi2ELi4ELi4ELi4ELb0EEENS1_24CollectiveEpilogueBwdGQAISA_fSD_Li256ELb1ELb0EEENS1_19SingleTileSchedulerILb1ELb0ELb0ELi128EEEEEEEEEvNT_6ParamsE$_ZN4cute3eso3ESOILb0ELb0EJNS_5tupleIJNS_1CILi0EEENS2_IJNS3_ILi1EEENS3_ILi256EEEiEEEEEENS3_ILi2048EEENS2_IJiNS3_ILi4096EEEEEEEEC2ERKS8_RKS9_RKSB_)
$_ZN7cutlass13device_kernelIN5flash19enable_sm80_to_sm89INS1_16FlashAttnBwdSm80INS1_25CollectiveMainloopBwdSm80ILi2ELi2EN4cute5tupleIJNS5_1CILi128EEES8_NS7_ILi64EEEEEENS_10bfloat16_tEfNS_4arch4Sm80ELb0ELb0ELb1ELb1ELb0ELb0ELb0ELb0ELi2ELi4ELi4ELi4ELb0EEENS1_24CollectiveEpilogueBwdGQAISA_fSD_Li256ELb1ELb0EEENS1_19SingleTileSchedulerILb1ELb0ELb0ELi128EEEEEEEEEvNT_6ParamsE$_ZN4cute3eso3ESOILb0ELb0EJNS_5tupleIJNS_1CILi0EEENS2_IJNS3_ILi1EEENS3_ILi256EEEiEEEEEENS3_ILi2048EEENS2_IJiNS3_ILi4096EEEEEEEEC2ERKS8_RKS9_RKSB_:
[----:B------:R-:W-:Y:S02]  /*5900*/  IADD3 R3, R54, -c[0x0][0x20], RZ ;  /* 0x8000080036037a10 */ /* 0x000fe40007ffe0ff */
[----:B------:R-:W-:-:S03]  /*5910*/  IADD3 R2, R38, -c[0x0][0x20], RZ ;  /* 0x8000080026027a10 */ /* 0x000fc60007ffe0ff */
[----:B------:R1:W-:Y:S04]  /*5920*/  STL [R3], R31 ;  /* 0x0000001f03007387 */ /* 0x0003e80000100800 */
[----:B------:R-:W2:Y:S01]  /*5930*/  LDL R2, [R2] ;  /* 0x0000000002027983 */ /* 0x000ea20000100800 */
[----:B------:R-:W-:-:S03]  /*5940*/  IMAD.MOV.U32 R5, RZ, RZ, 0x0 ;  /* 0x00000000ff057424 */ /* 0x000fc600078e00ff */
[----:B--2---:R1:W-:Y:S01]  /*5950*/  STL [R3+0x4], R2 ;  /* 0x0000040203007387 */ /* 0x0043e20000100800 */
[----:B------:R-:W-:Y:S05]  /*5960*/  RET.REL.NODEC R4 `(_ZN7cutlass13device_kernelIN5flash19enable_sm80_to_sm89INS1_16FlashAttnBwdSm80INS1_25CollectiveMainloopBwdSm80ILi2ELi2EN4cute5tupleIJNS5_1CILi128EEES8_NS7_ILi64EEEEEENS_10bfloat16_tEfNS_4arch4Sm80ELb0ELb0ELb1ELb1ELb0ELb0ELb0ELb0ELi2ELi4ELi4ELi4ELb0EEENS1_24CollectiveEpilogueBwdGQAISA_fSD_Li256ELb1ELb0EEENS1_19SingleTileSchedulerILb1ELb0ELb0ELi128EEEEEEEEEvNT_6ParamsE) ;  /* 0xffffa69004007950 */ /* 0x000fea0003c3ffff */
        .type           $_ZN7cutlass13device_kernelIN5flash19enable_sm80_to_sm89INS1_16FlashAttnBwdSm80INS1_25CollectiveMainloopBwdSm80ILi2ELi2EN4cute5tupleIJNS5_1CILi128EEES8_NS7_ILi64EEEEEENS_10bfloat16_tEfNS_4arch4Sm80ELb0ELb0ELb1ELb1ELb0ELb0ELb0ELb0ELi2ELi4ELi4ELi4ELb0EEENS1_24CollectiveEpilogueBwdGQAISA_fSD_Li256ELb1ELb0EEENS1_19SingleTileSchedulerILb1ELb0ELb0ELi128EEEEEEEEEvNT_6ParamsE$_ZN4cute3eso3ESOILb0ELb0EJNS_5tupleIJNS_1CILi1EEENS3_ILi512EEEiEEENS3_ILi4096EEENS2_IJNS2_IJiiEEENS3_ILi8192EEEEEEEEC2ERKS6_RKS7_RKSA_,@function
        .size           $_ZN7cutlass13device_kernelIN5flash19enable_sm80_to_sm89INS1_16FlashAttnBwdSm80INS1_25CollectiveMainloopBwdSm80ILi2ELi2EN4cute5tupleIJNS5_1CILi128EEES8_NS7_ILi64EEEEEENS_10bfloat16_tEfNS_4arch4Sm80ELb0ELb0ELb1ELb1ELb0ELb0ELb0ELb0ELi2ELi4ELi4ELi4ELb0EEENS1_24CollectiveEpilogueBwdGQAISA_fSD_Li256ELb1ELb0EEENS1_19SingleTileSchedulerILb1ELb0ELb0ELi128EEEEEEEEEvNT_6ParamsE$_ZN4cute3eso3ESOILb0ELb0EJNS_5tupleIJNS_1CILi1EEENS3_ILi512EEEiEEENS3_ILi4096EEENS2_IJNS2_IJiiEEENS3_ILi8192EEEEEEEEC2ERKS6_RKS7_RKSA_,($_ZN7cutlass13device_kernelIN5flash19enable_sm80_to_sm89INS1_16FlashAttnBwdSm80INS1_25CollectiveMainloopBwdSm80ILi2ELi2EN4cute5tupleIJNS5_1CILi128EEES8_NS7_ILi64EEEEEENS_10bfloat16_tEfNS_4arch4Sm80ELb0ELb0ELb1ELb1ELb0ELb0ELb0ELb0ELi2ELi4ELi4ELi4ELb0EEENS1_24CollectiveEpilogueBwdGQAISA_fSD_Li256ELb1ELb0EEENS1_19SingleTileSchedulerILb1ELb0ELb0ELi128EEEEEEEEEvNT_6ParamsE$_ZN4cute3eso3ESOILb0ELb0EJNS_5tupleIJNS_1CILi1EEENS3_ILi512EEEiEEENS3_ILi4096EEENS2_IJiiEEEEEC2ERKS6_RKS7_RKS8_ - $_ZN7cutlass13device_kernelIN5flash19enable_sm80_to_sm89INS1_16FlashAttnBwdSm80INS1_25CollectiveMainloopBwdSm80ILi2ELi2EN4cute5tupleIJNS5_1CILi128EEES8_NS7_ILi64EEEEEENS_10bfloat16_tEfNS_4arch4Sm80ELb0ELb0ELb1ELb1ELb0ELb0ELb0ELb0ELi2ELi4ELi4ELi4ELb0EEENS1_24CollectiveEpilogueBwdGQAISA_fSD_Li256ELb1ELb0EEENS1_19SingleTileSchedulerILb1ELb0ELb0ELi128EEEEEEEEEvNT_6ParamsE$_ZN4cute3eso3ESOILb0ELb0EJNS_5tupleIJNS_1CILi1EEENS3_ILi512EEEiEEENS3_ILi4096EEENS2_IJNS2_IJiiEEENS3_ILi8192EEEEEEEEC2ERKS6_RKS7_RKSA_)
$_ZN7cutlass13device_kernelIN5flash19enable_sm80_to_sm89INS1_16FlashAttnBwdSm80INS1_25CollectiveMainloopBwdSm80ILi2ELi2EN4cute5tupleIJNS5_1CILi128EEES8_NS7_ILi64EEEEEENS_10bfloat16_tEfNS_4arch4Sm80ELb0ELb0ELb1ELb1ELb0ELb0ELb0ELb0ELi2ELi4ELi4ELi4ELb0EEENS1_24CollectiveEpilogueBwdGQAISA_fSD_Li256ELb1ELb0EEENS1_19SingleTileSchedulerILb1ELb0ELb0ELi128EEEEEEEEEvNT_6ParamsE$_ZN4cute3eso3ESOILb0ELb0EJNS_5tupleIJNS_1CILi1EEENS3_ILi512EEEiEEENS3_ILi4096EEENS2_IJNS2_IJiiEEENS3_ILi8192EEEEEEEEC2ERKS6_RKS7_RKSA_:
        /* <DEDUP_REMOVED lines=9> */
[----:B------:R-:W-:Y:S05]  /*5a00*/  RET.REL.NODEC R8 `(_ZN7cutlass13device_kernelIN5flash19enable_sm80_to_sm89INS1_16FlashAttnBwdSm80INS1_25CollectiveMainloopBwdSm80ILi2ELi2EN4cute5tupleIJNS5_1CILi128EEES8_NS7_ILi64EEEEEENS_10bfloat16_tEfNS_4arch4Sm80ELb0ELb0ELb1ELb1ELb0ELb0ELb0ELb0ELi2ELi4ELi4ELi4ELb0EEENS1_24CollectiveEpilogueBwdGQAISA_fSD_Li256ELb1ELb0EEENS1_19SingleTileSchedulerILb1ELb0ELb0ELi128EEEEEEEEEvNT_6ParamsE) ;  /* 0xffffa5f008007950 */ /* 0x000fea0003c3ffff */
        .type           $_ZN7cutlass13device_kernelIN5flash19enable_sm80_to_sm89INS1_16FlashAttnBwdSm80INS1_25CollectiveMainloopBwdSm80ILi2ELi2EN4cute5tupleIJNS5_1CILi128EEES8_NS7_ILi64EEEEEENS_10bfloat16_tEfNS_4arch4Sm80ELb0ELb0ELb1ELb1ELb0ELb0ELb0ELb0ELi2ELi4ELi4ELi4ELb0EEENS1_24CollectiveEpilogueBwdGQAISA_fSD_Li256ELb1ELb0EEENS1_19SingleTileSchedulerILb1ELb0ELb0ELi128EEEEEEEEEvNT_6ParamsE$_ZN4cute3eso3ESOILb0ELb0EJNS_5tupleIJNS_1CILi1EEENS3_ILi512EEEiEEENS3_ILi4096EEENS2_IJiiEEEEEC2ERKS6_RKS7_RKS8_,@function
        .size           $_ZN7cutlass13device_kernelIN5flash19enable_sm80_to_sm89INS1_16FlashAttnBwdSm80INS1_25CollectiveMainloopBwdSm80ILi2ELi2EN4cute5tupleIJNS5_1CILi128EEES8_NS7_ILi64EEEEEENS_10bfloat16_tEfNS_4arch4Sm80ELb0ELb0ELb1ELb1ELb0ELb0ELb0ELb0ELi2ELi4ELi4ELi4ELb0EEENS1_24CollectiveEpilogueBwdGQAISA_fSD_Li256ELb1ELb0EEENS1_19SingleTileSchedulerILb1ELb0ELb0ELi128EEEEEEEEEvNT_6ParamsE$_ZN4cute3eso3ESOILb0ELb0EJNS_5tupleIJNS_1CILi1EEENS3_ILi512EEEiEEENS3_ILi4096EEENS2_IJiiEEEEEC2ERKS6_RKS7_RKS8_,($_ZN7cutlass13device_kernelIN5flash19enable_sm80_to_sm89INS1_16FlashAttnBwdSm80INS1_25CollectiveMainloopBwdSm80ILi2ELi2EN4cute5tupleIJNS5_1CILi128EEES8_NS7_ILi64EEEEEENS_10bfloat16_tEfNS_4arch4Sm80ELb0ELb0ELb1ELb1ELb0ELb0ELb0ELb0ELi2ELi4ELi4ELi4ELb0EEENS1_24CollectiveEpilogueBwdGQAISA_fSD_Li256ELb1ELb0EEENS1_19SingleTileSchedulerILb1ELb0ELb0ELi128EEEEEEEEEvNT_6ParamsE$_ZN4cute3eso3ESOILb0ELb0EJNS_5tupleIJNS_1CILi1EEEiEEENS3_ILi1024EEENS2_IJiiEEEEEC2ERKS5_RKS6_RKS7_ - $_ZN7cutlass13device_kernelIN5flash19enable_sm80_to_sm89INS1_16FlashAttnBwdSm80INS1_25CollectiveMainloopBwdSm80ILi2ELi2EN4cute5tupleIJNS5_1CILi128EEES8_NS7_ILi64EEEEEENS_10bfloat16_tEfNS_4arch4Sm80ELb0ELb0ELb1ELb1ELb0ELb0ELb0ELb0ELi2ELi4ELi4ELi4ELb0EEENS1_24CollectiveEpilogueBwdGQAISA_fSD_Li256ELb1ELb0EEENS1_19SingleTileSchedulerILb1ELb0ELb0ELi128EEEEEEEEEvNT_6ParamsE$_ZN4cute3eso3ESOILb0ELb0EJNS_5tupleIJNS_1CILi1EEENS3_ILi512EEEiEEENS3_ILi4096EEENS2_IJiiEEEEEC2ERKS6_RKS7_RKS8_)
$_ZN7cutlass13device_kernelIN5flash19enable_sm80_to_sm89INS1_16FlashAttnBwdSm80INS1_25CollectiveMainloopBwdSm80ILi2ELi2EN4cute5tupleIJNS5_1CILi128EEES8_NS7_ILi64EEEEEENS_10bfloat16_tEfNS_4arch4Sm80ELb0ELb0ELb1ELb1ELb0ELb0ELb0ELb0ELi2ELi4ELi4ELi4ELb0EEENS1_24CollectiveEpilogueBwdGQAISA_fSD_Li256ELb1ELb0EEENS1_19SingleTileSchedulerILb1ELb0ELb0ELi128EEEEEEEEEvNT_6ParamsE$_ZN4cute3eso3ESOILb0ELb0EJNS_5tupleIJNS_1CILi1EEENS3_ILi512EEEiEEENS3_ILi4096EEENS2_IJiiEEEEEC2ERKS6_RKS7_RKS8_:
        /* <DEDUP_REMOVED lines=8> */
[----:B------:R-:W-:Y:S05]  /*5a90*/  RET.REL.NODEC R4 `(_ZN7cutlass13device_kernelIN5flash19enable_sm80_to_sm89INS1_16FlashAttnBwdSm80INS1_25CollectiveMainloopBwdSm80ILi2ELi2EN4cute5tupleIJNS5_1CILi128EEES8_NS7_ILi64EEEEEENS_10bfloat16_tEfNS_4arch4Sm80ELb0ELb0ELb1ELb1ELb0ELb0ELb0ELb0ELi2ELi4ELi4ELi4ELb0EEENS1_24CollectiveEpilogueBwdGQAISA_fSD_Li256ELb1ELb0EEENS1_19SingleTileSchedulerILb1ELb0ELb0ELi128EEEEEEEEEvNT_6ParamsE) ;  /* 0xffffa56004007950 */ /* 0x000fea0003c3ffff */
        .type           $_ZN7cutlass13device_kernelIN5flash19enable_sm80_to_sm89INS1_16FlashAttnBwdSm80INS1_25CollectiveMainloopBwdSm80ILi2ELi2EN4cute5tupleIJNS5_1CILi128EEES8_NS7_ILi64EEEEEENS_10bfloat16_tEfNS_4arch4Sm80ELb0ELb0ELb1ELb1ELb0ELb0ELb0ELb0ELi2ELi4ELi4ELi4ELb0EEENS1_24CollectiveEpilogueBwdGQAISA_fSD_Li256ELb1ELb0EEENS1_19SingleTileSchedulerILb1ELb0ELb0ELi128EEEEEEEEEvNT_6ParamsE$_ZN4cute3eso3ESOILb0ELb0EJNS_5tupleIJNS_1CILi1EEEiEEENS3_ILi1024EEENS2_IJiiEEEEEC2ERKS5_RKS6_RKS7_,@function
        .size           $_ZN7cutlass13device_kernelIN5flash19enable_sm80_to_sm89INS1_16FlashAttnBwdSm80INS1_25CollectiveMainloopBwdSm80ILi2ELi2EN4cute5tupleIJNS5_1CILi128EEES8_NS7_ILi64EEEEEENS_10bfloat16_tEfNS_4arch4Sm80ELb0ELb0ELb1ELb1ELb0ELb0ELb0ELb0ELi2ELi4ELi4ELi4ELb0EEENS1_24CollectiveEpilogueBwdGQAISA_fSD_Li256ELb1ELb0EEENS1_19SingleTileSchedulerILb1ELb0ELb0ELi128EEEEEEEEEvNT_6ParamsE$_ZN4cute3eso3ESOILb0ELb0EJNS_5tupleIJNS_1CILi1EEEiEEENS3_ILi1024EEENS2_IJiiEEEEEC2ERKS5_RKS6_RKS7_,($_ZN7cutlass13device_kernelIN5flash19enable_sm80_to_sm89INS1_16FlashAttnBwdSm80INS1_25CollectiveMainloopBwdSm80ILi2ELi2EN4cute5tupleIJNS5_1CILi128EEES8_NS7_ILi64EEEEEENS_10bfloat16_tEfNS_4arch4Sm80ELb0ELb0ELb1ELb1ELb0ELb0ELb0ELb0ELi2ELi4ELi4ELi4ELb0EEENS1_24CollectiveEpilogueBwdGQAISA_fSD_Li256ELb1ELb0EEENS1_19SingleTileSchedulerILb1ELb0ELb0ELi128EEEEEEEEEvNT_6ParamsE$_ZN4cute3eso3ESOILb0ELb0EJNS_5tupleIJiNS_1CILi512EEEEEENS2_IJiiEEENS3_ILi1024EEEEEC2ERKS5_RKS6_RKS7_ - $_ZN7cutlass13device_kernelIN5flash19enable_sm80_to_sm89INS1_16FlashAttnBwdSm80INS1_25CollectiveMainloopBwdSm80ILi2ELi2EN4cute5tupleIJNS5_1CILi128EEES8_NS7_ILi64EEEEEENS_10bfloat16_tEfNS_4arch4Sm80ELb0ELb0ELb1ELb1ELb0ELb0ELb0ELb0ELi2ELi4ELi4ELi4ELb0EEENS1_24CollectiveEpilogueBwdGQAISA_fSD_Li256ELb1ELb0EEENS1_19SingleTileSchedulerILb1ELb0ELb0ELi128EEEEEEEEEvNT_6ParamsE$_ZN4cute3eso3ESOILb0ELb0EJNS_5tupleIJNS_1CILi1EEEiEEENS3_ILi1024EEENS2_IJiiEEEEEC2ERKS5_RKS6_RKS7_)
$_ZN7cutlass13device_kernelIN5flash19enable_sm80_to_sm89INS1_16FlashAttnBwdSm80INS1_25CollectiveMainloopBwdSm80ILi2ELi2EN4cute5tupleIJNS5_1CILi128EEES8_NS7_ILi64EEEEEENS_10bfloat16_tEfNS_4arch4Sm80ELb0ELb0ELb1ELb1ELb0ELb0ELb0ELb0ELi2ELi4ELi4ELi4ELb0EEENS1_24CollectiveEpilogueBwdGQAISA_fSD_Li256ELb1ELb0EEENS1_19SingleTileSchedulerILb1ELb0ELb0ELi128EEEEEEEEEvNT_6ParamsE$_ZN4cute3eso3ESOILb0ELb0EJNS_5tupleIJNS_1CILi1EEEiEEENS3_ILi1024EEENS2_IJiiEEEEEC2ERKS5_RKS6_RKS7_:
        /* <DEDUP_REMOVED lines=9> */
        .type           $_ZN7cutlass13device_kernelIN5flash19enable_sm80_to_sm89INS1_16FlashAttnBwdSm80INS1_25CollectiveMainloopBwdSm80ILi2ELi2EN4cute5tupleIJNS5_1CILi128EEES8_NS7_ILi64EEEEEENS_10bfloat16_tEfNS_4arch4Sm80ELb0ELb0ELb1ELb1ELb0ELb0ELb0ELb0ELi2ELi4ELi4ELi4ELb0EEENS1_24CollectiveEpilogueBwdGQAISA_fSD_Li256ELb1ELb0EEENS1_19SingleTileSchedulerILb1ELb0ELb0ELi128EEEEEEEEEvNT_6ParamsE$_ZN4cute3eso3ESOILb0ELb0EJNS_5tupleIJiNS_1CILi512EEEEEENS2_IJiiEEENS3_ILi1024EEEEEC2ERKS5_RKS6_RKS7_,@function
        .size           $_ZN7cutlass13device_kernelIN5flash19enable_sm80_to_sm89INS1_16FlashAttnBwdSm80INS1_25CollectiveMainloopBwdSm80ILi2ELi2EN4cute5tupleIJNS5_1CILi128EEES8_NS7_ILi64EEEEEENS_10bfloat16_tEfNS_4arch4Sm80ELb0ELb0ELb1ELb1ELb0ELb0ELb0ELb0ELi2ELi4ELi4ELi4ELb0EEENS1_24CollectiveEpilogueBwdGQAISA_fSD_Li256ELb1ELb0EEENS1_19SingleTileSchedulerILb1ELb0ELb0ELi128EEEEEEEEEvNT_6ParamsE$_ZN4cute3eso3ESOILb0ELb0EJNS_5tupleIJiNS_1CILi512EEEEEENS2_IJiiEEENS3_ILi1024EEEEEC2ERKS5_RKS6_RKS7_,($_ZN7cutlass13device_kernelIN5flash19enable_sm80_to_sm89INS1_16FlashAttnBwdSm80INS1_25CollectiveMainloopBwdSm80ILi2ELi2EN4cute5tupleIJNS5_1CILi128EEES8_NS7_ILi64EEEEEENS_10bfloat16_tEfNS_4arch4Sm80ELb0ELb0ELb1ELb1ELb0ELb0ELb0ELb0ELi2ELi4ELi4ELi4ELb0EEENS1_24CollectiveEpilogueBwdGQAISA_fSD_Li256ELb1ELb0EEENS1_19SingleTileSchedulerILb1ELb0ELb0ELi128EEEEEEEEEvNT_6ParamsE$_ZN4cute3eso3ESOILb0ELb0EJNS_5tupleIJiiEEEiNS_1CILi0EEEEEC2ERKS3_RKiRKS5_ - $_ZN7cutlass13device_kernelIN5flash19enable_sm80_to_sm89INS1_16FlashAttnBwdSm80INS1_25CollectiveMainloopBwdSm80ILi2ELi2EN4cute5tupleIJNS5_1CILi128EEES8_NS7_ILi64EEEEEENS_10bfloat16_tEfNS_4arch4Sm80ELb0ELb0ELb1ELb1ELb0ELb0ELb0ELb0ELi2ELi4ELi4ELi4ELb0EEENS1_24CollectiveEpilogueBwdGQAISA_fSD_Li256ELb1ELb0EEENS1_19SingleTileSchedulerILb1ELb0ELb0ELi128EEEEEEEEEvNT_6ParamsE$_ZN4cute3eso3ESOILb0ELb0EJNS_5tupleIJiNS_1CILi512EEEEEENS2_IJiiEEENS3_ILi1024EEEEEC2ERKS5_RKS6_RKS7_)
$_ZN7cutlass13device_kernelIN5flash19enable_sm80_to_sm89INS1_16FlashAttnBwdSm80INS1_25CollectiveMainloopBwdSm80ILi2ELi2EN4cute5tupleIJNS5_1CILi128EEES8_NS7_ILi64EEEEEENS_10bfloat16_tEfNS_4arch4Sm80ELb0ELb0ELb1ELb1ELb0ELb0ELb0ELb0ELi2ELi4ELi4ELi4ELb0EEENS1_24CollectiveEpilogueBwdGQAISA_fSD_Li256ELb1ELb0EEENS1_19SingleTileSchedulerILb1ELb0ELb0ELi128EEEEEEEEEvNT_6ParamsE$_ZN4cute3eso3ESOILb0ELb0EJNS_5tupleIJiNS_1CILi512EEEEEENS2_IJiiEEENS3_ILi1024EEEEEC2ERKS5_RKS6_RKS7_:
        /* <DEDUP_REMOVED lines=9> */
        .type           $_ZN7cutlass13device_kernelIN5flash19enable_sm80_to_sm89INS1_16FlashAttnBwdSm80INS1_25CollectiveMainloopBwdSm80ILi2ELi2EN4cute5tupleIJNS5_1CILi128EEES8_NS7_ILi64EEEEEENS_10bfloat16_tEfNS_4arch4Sm80ELb0ELb0ELb1ELb1ELb0ELb0ELb0ELb0ELi2ELi4ELi4ELi4ELb0EEENS1_24CollectiveEpilogueBwdGQAISA_fSD_Li256ELb1ELb0EEENS1_19SingleTileSchedulerILb1ELb0ELb0ELi128EEEEEEEEEvNT_6ParamsE$_ZN4cute3eso3ESOILb0ELb0EJNS_5tupleIJiiEEEiNS_1CILi0EEEEEC2ERKS3_RKiRKS5_,@function
        .size           $_ZN7cutlass13device_kernelIN5flash19enable_sm80_to_sm89INS1_16FlashAttnBwdSm80INS1_25CollectiveMainloopBwdSm80ILi2ELi2EN4cute5tupleIJNS5_1CILi128EEES8_NS7_ILi64EEEEEENS_10bfloat16_tEfNS_4arch4Sm80ELb0ELb0ELb1ELb1ELb0ELb0ELb0ELb0ELi2ELi4ELi4ELi4ELb0EEENS1_24CollectiveEpilogueBwdGQAISA_fSD_Li256ELb1ELb0EEENS1_19SingleTileSchedulerILb1ELb0ELb0ELi128EEEEEEEEEvNT_6ParamsE$_ZN4cute3eso3ESOILb0ELb0EJNS_5tupleIJiiEEEiNS_1CILi0EEEEEC2ERKS3_RKiRKS5_,($_ZN7cutlass13device_kernelIN5flash19enable_sm80_to_sm89INS1_16FlashAttnBwdSm80INS1_25CollectiveMainloopBwdSm80ILi2ELi2EN4cute5tupleIJNS5_1CILi128EEES8_NS7_ILi64EEEEEENS_10bfloat16_tEfNS_4arch4Sm80ELb0ELb0ELb1ELb1ELb0ELb0ELb0ELb0ELi2ELi4ELi4ELi4ELb0EEENS1_24CollectiveEpilogueBwdGQAISA_fSD_Li256ELb1ELb0EEENS1_19SingleTileSchedulerILb1ELb0ELb0ELi128EEEEEEEEEvNT_6ParamsE$_ZN4cute3eso3ESOILb0ELb0EJNS_6LayoutINS_5tupleIJNS3_IJNS3_IJNS_1CILi8EEENS4_ILi1EEEEEES6_EEENS3_IJNS3_IJS6_S6_EEENS4_ILi2EEEEEEEEENS3_IJNS3_IJNS3_IJS6_NS4_ILi0EEEEEESD_EEENS3_IJNS3_IJSD_SD_EEEiEEEEEEEENS_10ViewEngineINS_8smem_ptrIPN7cutlass10bfloat16_tEEEEEEEC2ERKSJ_RKSQ_ - $_ZN7cutlass13device_kernelIN5flash19enable_sm80_to_sm89INS1_16FlashAttnBwdSm80INS1_25CollectiveMainloopBwdSm80ILi2ELi2EN4cute5tupleIJNS5_1CILi128EEES8_NS7_ILi64EEEEEENS_10bfloat16_tEfNS_4arch4Sm80ELb0ELb0ELb1ELb1ELb0ELb0ELb0ELb0ELi2ELi4ELi4ELi4ELb0EEENS1_24CollectiveEpilogueBwdGQAISA_fSD_Li256ELb1ELb0EEENS1_19SingleTileSchedulerILb1ELb0ELb0ELi128EEEEEEEEEvNT_6ParamsE$_ZN4cute3eso3ESOILb0ELb0EJNS_5tupleIJiiEEEiNS_1CILi0EEEEEC2ERKS3_RKiRKS5_)
$_ZN7cutlass13device_kernelIN5flash19enable_sm80_to_sm89INS1_16FlashAttnBwdSm80INS1_25CollectiveMainloopBwdSm80ILi2ELi2EN4cute5tupleIJNS5_1CILi128EEES8_NS7_ILi64EEEEEENS_10bfloat16_tEfNS_4arch4Sm80ELb0ELb0ELb1ELb1ELb0ELb0ELb0ELb0ELi2ELi4ELi4ELi4ELb0EEENS1_24CollectiveEpilogueBwdGQAISA_fSD_Li256ELb1ELb0EEENS1_19SingleTileSchedulerILb1ELb0ELb0ELi128EEEEEEEEEvNT_6ParamsE$_ZN4cute3eso3ESOILb0ELb0EJNS_5tupleIJiiEEEiNS_1CILi0EEEEEC2ERKS3_RKiRKS5_:
        /* <DEDUP_REMOVED lines=8> */
[----:B------:R-:W-:Y:S05]  /*5c40*/  RET.REL.NODEC R74 `(_ZN7cutlass13device_kernelIN5flash19enable_sm80_to_sm89INS1_16FlashAttnBwdSm80INS1_25CollectiveMainloopBwdSm80ILi2ELi2EN4cute5tupleIJNS5_1CILi128EEES8_NS7_ILi64EEEEEENS_10bfloat16_tEfNS_4arch4Sm80ELb0ELb0ELb1ELb1ELb0ELb0ELb0ELb0ELi2ELi4ELi4ELi4ELb0EEENS1_24CollectiveEpilogueBwdGQAISA_fSD_Li256ELb1ELb0EEENS1_19SingleTileSchedulerILb1ELb0ELb0ELi128EEEEEEEEEvNT_6ParamsE) ;  /* 0xffffa3b04a007950 */ /* 0x000fea0003c3ffff */
        .type           $_ZN7cutlass13device_kernelIN5flash19enable_sm80_to_sm89INS1_16FlashAttnBwdSm80INS1_25CollectiveMainloopBwdSm80ILi2ELi2EN4cute5tupleIJNS5_1CILi128EEES8_NS7_ILi64EEEEEENS_10bfloat16_tEfNS_4arch4Sm80ELb0ELb0ELb1ELb1ELb0ELb0ELb0ELb0ELi2ELi4ELi4ELi4ELb0EEENS1_24CollectiveEpilogueBwdGQAISA_fSD_Li256ELb1ELb0EEENS1_19SingleTileSchedulerILb1ELb0ELb0ELi128EEEEEEEEEvNT_6ParamsE$_ZN4cute3eso3ESOILb0ELb0EJNS_6LayoutINS_5tupleIJNS3_IJNS3_IJNS_1CILi8EEENS4_ILi1EEEEEES6_EEENS3_IJNS3_IJS6_S6_EEENS4_ILi2EEEEEEEEENS3_IJNS3_IJNS3_IJS6_NS4_ILi0EEEEEESD_EEENS3_IJNS3_IJSD_SD_EEEiEEEEEEEENS_10ViewEngineINS_8smem_ptrIPN7cutlass10bfloat16_tEEEEEEEC2ERKSJ_RKSQ_,@function
        .size           $_ZN7cutlass13device_kernelIN5flash19enable_sm80_to_sm89INS1_16FlashAttnBwdSm80INS1_25CollectiveMainloopBwdSm80ILi2ELi2EN4cute5tupleIJNS5_1CILi128EEES8_NS7_ILi64EEEEEENS_10bfloat16_tEfNS_4arch4Sm80ELb0ELb0ELb1ELb1ELb0ELb0ELb0ELb0ELi2ELi4ELi4ELi4ELb0EEENS1_24CollectiveEpilogueBwdGQAISA_fSD_Li256ELb1ELb0EEENS1_19SingleTileSchedulerILb1ELb0ELb0ELi128EEEEEEEEEvNT_6ParamsE$_ZN4cute3eso3ESOILb0ELb0EJNS_6LayoutINS_5tupleIJNS3_IJNS3_IJNS_1CILi8EEENS4_ILi1EEEEEES6_EEENS3_IJNS3_IJS6_S6_EEENS4_ILi2EEEEEEEEENS3_IJNS3_IJNS3_IJS6_NS4_ILi0EEEEEESD_EEENS3_IJNS3_IJSD_SD_EEEiEEEEEEEENS_10ViewEngineINS_8smem_ptrIPN7cutlass10bfloat16_tEEEEEEEC2ERKSJ_RKSQ_,($_ZN7cutlass13device_kernelIN5flash19enable_sm80_to_sm89INS1_16FlashAttnBwdSm80INS1_25CollectiveMainloopBwdSm80ILi2ELi2EN4cute5tupleIJNS5_1CILi128EEES8_NS7_ILi64EEEEEENS_10bfloat16_tEfNS_4arch4Sm80ELb0ELb0ELb1ELb1ELb0ELb0ELb0ELb0ELi2ELi4ELi4ELi4ELb0EEENS1_24CollectiveEpilogueBwdGQAISA_fSD_Li256ELb1ELb0EEENS1_19SingleTileSchedulerILb1ELb0ELb0ELi128EEEEEEEEEvNT_6ParamsE$_ZN4cute3eso3ESOILb0ELb0EJNS_6LayoutINS_5tupleIJNS3_IJNS_1CILi1EEENS3_IJS5_NS4_ILi2EEES6_EEEEEES6_NS3_IJS6_S6_EEEEEENS3_IJNS3_IJNS4_ILi0EEENS3_IJS5_NS4_ILi256EEEiEEEEEENS4_ILi2048EEENS3_IJiNS4_ILi4096EEEEEEEEEEENS_10ViewEngineINS_8smem_ptrIPjEEEEEEC2ERKSJ_RKSO_ - $_ZN7cutlass13device_kernelIN5flash19enable_sm80_to_sm89INS1_16FlashAttnBwdSm80INS1_25CollectiveMainloopBwdSm80ILi2ELi2EN4cute5tupleIJNS5_1CILi128EEES8_NS7_ILi64EEEEEENS_10bfloat16_tEfNS_4arch4Sm80ELb0ELb0ELb1ELb1ELb0ELb0ELb0ELb0ELi2ELi4ELi4ELi4ELb0EEENS1_24CollectiveEpilogueBwdGQAISA_fSD_Li256ELb1ELb0EEENS1_19SingleTileSchedulerILb1ELb0ELb0ELi128EEEEEEEEEvNT_6ParamsE$_ZN4cute3eso3ESOILb0ELb0EJNS_6LayoutINS_5tupleIJNS3_IJNS3_IJNS_1CILi8EEENS4_ILi1EEEEEES6_EEENS3_IJNS3_IJS6_S6_EEENS4_ILi2EEEEEEEEENS3_IJNS3_IJNS3_IJS6_NS4_ILi0EEEEEESD_EEENS3_IJNS3_IJSD_SD_EEEiEEEEEEEENS_10ViewEngineINS_8smem_ptrIPN7cutlass10bfloat16_tEEEEEEEC2ERKSJ_RKSQ_)
$_ZN7cutlass13device_kernelIN5flash19enable_sm80_to_sm89INS1_16FlashAttnBwdSm80INS1_25CollectiveMainloopBwdSm80ILi2ELi2EN4cute5tupleIJNS5_1CILi128EEES8_NS7_ILi64EEEEEENS_10bfloat16_tEfNS_4arch4Sm80ELb0ELb0ELb1ELb1ELb0ELb0ELb0ELb0ELi2ELi4ELi4ELi4ELb0EEENS1_24CollectiveEpilogueBwdGQAISA_fSD_Li256ELb1ELb0EEENS1_19SingleTileSchedulerILb1ELb0ELb0ELi128EEEEEEEEEvNT_6ParamsE$_ZN4cute3eso3ESOILb0ELb0EJNS_6LayoutINS_5tupleIJNS3_IJNS3_IJNS_1CILi8EEENS4_ILi1EEEEEES6_EEENS3_IJNS3_IJS6_S6_EEENS4_ILi2EEEEEEEEENS3_IJNS3_IJNS3_IJS6_NS4_ILi0EEEEEESD_EEENS3_IJNS3_IJSD_SD_EEEiEEEEEEEENS_10ViewEngineINS_8smem_ptrIPN7cutlass10bfloat16_tEEEEEEEC2ERKSJ_RKSQ_:
[----:B------:R-:W-:Y:S02]  /*5c50*/  IADD3 R3, R64, -c[0x0][0x20], RZ ;  /* 0x8000080040037a10 */ /* 0x000fe40007ffe0ff */
[----:B------:R-:W-:-:S03]  /*5c60*/  IADD3 R2, R56, -c[0x0][0x20], RZ ;  /* 0x8000080038027a10 */ /* 0x000fc60007ffe0ff */
[----:B------:R1:W-:Y:S04]  /*5c70*/  STL [R3], R6 ;  /* 0x0000000603007387 */ /* 0x0003e80000100800 */
[----:B------:R-:W2:Y:S01]  /*5c80*/  LDL.64 R8, [R2] ;  /* 0x0000000002087983 */ /* 0x000ea20000100a00 */
[----:B------:R-:W-:-:S03]  /*5c90*/  IMAD.MOV.U32 R5, RZ, RZ, 0x0 ;  /* 0x00000000ff057424 */ /* 0x000fc600078e00ff */
[----:B--2---:R1:W-:Y:S01]  /*5ca0*/  STL.64 [R3+0x8], R8 ;  /* 0x0000080803007387 */ /* 0x0043e20000100a00 */
[----:B------:R-:W-:Y:S05]  /*5cb0*/  RET.REL.NODEC R4 `(_ZN7cutlass13device_kernelIN5flash19enable_sm80_to_sm89INS1_16FlashAttnBwdSm80INS1_25CollectiveMainloopBwdSm80ILi2ELi2EN4cute5tupleIJNS5_1CILi128EEES8_NS7_ILi64EEEEEENS_10bfloat16_tEfNS_4arch4Sm80ELb0ELb0ELb1ELb1ELb0ELb0ELb0ELb0ELi2ELi4ELi4ELi4ELb0EEENS1_24CollectiveEpilogueBwdGQAISA_fSD_Li256ELb1ELb0EEENS1_19SingleTileSchedulerILb1ELb0ELb0ELi128EEEEEEEEEvNT_6ParamsE) ;  /* 0xffffa34004007950 */ /* 0x000fea0003c3ffff */
        .type           $_ZN7cutlass13device_kernelIN5flash19enable_sm80_to_sm89INS1_16FlashAttnBwdSm80INS1_25CollectiveMainloopBwdSm80ILi2ELi2EN4cute5tupleIJNS5_1CILi128EEES8_NS7_ILi64EEEEEENS_10bfloat16_tEfNS_4arch4Sm80ELb0ELb0ELb1ELb1ELb0ELb0ELb0ELb0ELi2ELi4ELi4ELi4ELb0EEENS1_24CollectiveEpilogueBwdGQAISA_fSD_Li256ELb1ELb0EEENS1_19SingleTileSchedulerILb1ELb0ELb0ELi128EEEEEEEEEvNT_6ParamsE$_ZN4cute3eso3ESOILb0ELb0EJNS_6LayoutINS_5tupleIJNS3_IJNS_1CILi1EEENS3_IJS5_NS4_ILi2EEES6_EEEEEES6_NS3_IJS6_S6_EEEEEENS3_IJNS3_IJNS4_ILi0EEENS3_IJS5_NS4_ILi256EEEiEEEEEENS4_ILi2048EEENS3_IJiNS4_ILi4096EEEEEEEEEEENS_10ViewEngineINS_8smem_ptrIPjEEEEEEC2ERKSJ_RKSO_,@function
        .size           $_ZN7cutlass13device_kernelIN5flash19enable_sm80_to_sm89INS1_16FlashAttnBwdSm80INS1_25CollectiveMainloopBwdSm80ILi2ELi2EN4cute5tupleIJNS5_1CILi128EEES8_NS7_ILi64EEEEEENS_10bfloat16_tEfNS_4arch4Sm80ELb0ELb0ELb1ELb1ELb0ELb0ELb0ELb0ELi2ELi4ELi4ELi4ELb0EEENS1_24CollectiveEpilogueBwdGQAISA_fSD_Li256ELb1ELb0EEENS1_19SingleTileSchedulerILb1ELb0ELb0ELi128EEEEEEEEEvNT_6ParamsE$_ZN4cute3eso3ESOILb0ELb0EJNS_6LayoutINS_5tupleIJNS3_IJNS_1CILi1EEENS3_IJS5_NS4_ILi2EEES6_EEEEEES6_NS3_IJS6_S6_EEEEEENS3_IJNS3_IJNS4_ILi0EEENS3_IJS5_NS4_ILi256EEEiEEEEEENS4_ILi2048EEENS3_IJiNS4_ILi4096EEEEEEEEEEENS_10ViewEngineINS_8smem_ptrIPjEEEEEEC2ERKSJ_RKSO_,($_ZN7cutlass13device_kernelIN5flash19enable_sm80_to_sm89INS1_16FlashAttnBwdSm80INS1_25CollectiveMainloopBwdSm80ILi2ELi2EN4cute5tupleIJNS5_1CILi128EEES8_NS7_ILi64EEEEEENS_10bfloat16_tEfNS_4arch4Sm80ELb0ELb0ELb1ELb1ELb0ELb0ELb0ELb0ELi2ELi4ELi4ELi4ELb0EEENS1_24CollectiveEpilogueBwdGQAISA_fSD_Li256ELb1ELb0EEENS1_19SingleTileSchedulerILb1ELb0ELb0ELi128EEEEEEEEEvNT_6ParamsE$_ZN4cute3eso3ESOILb0ELb0EJNS_6LayoutINS_5tupleIJNS3_IJNS_1CILi2EEES5_EEENS4_ILi8EEES6_EEENS3_IJNS3_IJNS4_ILi1EEEiEEENS4_ILi1024EEENS3_IJiiEEEEEEEENS_10ViewEngineINS_8smem_ptrIPN7cutlass10bfloat16_tEEEEEEEC2ERKSE_RKSL_ - $_ZN7cutlass13device_kernelIN5flash19enable_sm80_to_sm89INS1_16FlashAttnBwdSm80INS1_25CollectiveMainloopBwdSm80ILi2ELi2EN4cute5tupleIJNS5_1CILi128EEES8_NS7_ILi64EEEEEENS_10bfloat16_tEfNS_4arch4Sm80ELb0ELb0ELb1ELb1ELb0ELb0ELb0ELb0ELi2ELi4ELi4ELi4ELb0EEENS1_24CollectiveEpilogueBwdGQAISA_fSD_Li256ELb1ELb0EEENS1_19SingleTileSchedulerILb1ELb0ELb0ELi128EEEEEEEEEvNT_6ParamsE$_ZN4cute3eso3ESOILb0ELb0EJNS_6LayoutINS_5tupleIJNS3_IJNS_1CILi1EEENS3_IJS5_NS4_ILi2EEES6_EEEEEES6_NS3_IJS6_S6_EEEEEENS3_IJNS3_IJNS4_ILi0EEENS3_IJS5_NS4_ILi256EEEiEEEEEENS4_ILi2048EEENS3_IJiNS4_ILi4096EEEEEEEEEEENS_10ViewEngineINS_8smem_ptrIPjEEEEEEC2ERKSJ_RKSO_)
$_ZN7cutlass13device_kernelIN5flash19enable_sm80_to_sm89INS1_16FlashAttnBwdSm80INS1_25CollectiveMainloopBwdSm80ILi2ELi2EN4cute5tupleIJNS5_1CILi128EEES8_NS7_ILi64EEEEEENS_10bfloat16_tEfNS_4arch4Sm80ELb0ELb0ELb1ELb1ELb0ELb0ELb0ELb0ELi2ELi4ELi4ELi4ELb0EEENS1_24CollectiveEpilogueBwdGQAISA_fSD_Li256ELb1ELb0EEENS1_19SingleTileSchedulerILb1ELb0ELb0ELi128EEEEEEEEEvNT_6ParamsE$_ZN4cute3eso3ESOILb0ELb0EJNS_6LayoutINS_5tupleIJNS3_IJNS_1CILi1EEENS3_IJS5_NS4_ILi2EEES6_EEEEEES6_NS3_IJS6_S6_EEEEEENS3_IJNS3_IJNS4_ILi0EEENS3_IJS5_NS4_ILi256EEEiEEEEEENS4_ILi2048EEENS3_IJiNS4_ILi4096EEEEEEEEEEENS_10ViewEngineINS_8smem_ptrIPjEEEEEEC2ERKSJ_RKSO_:
[----:B------:R-:W-:Y:S02]  /*5cc0*/  IADD3 R5, R54, -c[0x0][0x20], RZ ;  /* 0x8000080036057a10 */ /* 0x000fe40007ffe0ff */
[----:B------:R-:W-:-:S03]  /*5cd0*/  IADD3 R6, R38, -c[0x0][0x20], RZ ;  /* 0x8000080026067a10 */ /* 0x000fc60007ffe0ff */
[----:B------:R1:W-:Y:S04]  /*5ce0*/  STL.64 [R5], R2 ;  /* 0x0000000205007387 */ /* 0x0003e80000100a00 */
[----:B------:R-:W2:Y:S01]  /*5cf0*/  LDL.64 R8, [R6] ;  /* 0x0000000006087983 */ /* 0x000ea20000100a00 */
[----:B------:R-:W-:Y:S02]  /*5d00*/  IMAD.MOV.U32 R10, RZ, RZ, R4 ;  /* 0x000000ffff0a7224 */ /* 0x000fe400078e0004 */
[----:B------:R-:W-:Y:S01]  /*5d10*/  IMAD.MOV.U32 R11, RZ, RZ, 0x0 ;  /* 0x00000000ff0b7424 */ /* 0x000fe200078e00ff */
[----:B--2---:R1:W-:Y:S03]  /*5d20*/  STL.64 [R5+0x8], R8 ;  /* 0x0000080805007387 */ /* 0x0043e60000100a00 */
[----:B------:R-:W-:Y:S05]  /*5d30*/  RET.REL.NODEC R10 `(_ZN7cutlass13device_kernelIN5flash19enable_sm80_to_sm89INS1_16FlashAttnBwdSm80INS1_25CollectiveMainloopBwdSm80ILi2ELi2EN4cute5tupleIJNS5_1CILi128EEES8_NS7_ILi64EEEEEENS_10bfloat16_tEfNS_4arch4Sm80ELb0ELb0ELb1ELb1ELb0ELb0ELb0ELb0ELi2ELi4ELi4ELi4ELb0EEENS1_24CollectiveEpilogueBwdGQAISA_fSD_Li256ELb1ELb0EEENS1_19SingleTileSchedulerILb1ELb0ELb0ELi128EEEEEEEEEvNT_6ParamsE) ;  /* 0xffffa2c00a007950 */ /* 0x000fea0003c3ffff */
        .type           $_ZN7cutlass13device_kernelIN5flash19enable_sm80_to_sm89INS1_16FlashAttnBwdSm80INS1_25CollectiveMainloopBwdSm80ILi2ELi2EN4cute5tupleIJNS5_1CILi128EEES8_NS7_ILi64EEEEEENS_10bfloat16_tEfNS_4arch4Sm80ELb0ELb0ELb1ELb1ELb0ELb0ELb0ELb0ELi2ELi4ELi4ELi4ELb0EEENS1_24CollectiveEpilogueBwdGQAISA_fSD_Li256ELb1ELb0EEENS1_19SingleTileSchedulerILb1ELb0ELb0ELi128EEEEEEEEEvNT_6ParamsE$_ZN4cute3eso3ESOILb0ELb0EJNS_6LayoutINS_5tupleIJNS3_IJNS_1CILi2EEES5_EEENS4_ILi8EEES6_EEENS3_IJNS3_IJNS4_ILi1EEEiEEENS4_ILi1024EEENS3_IJiiEEEEEEEENS_10ViewEngineINS_8smem_ptrIPN7cutlass10bfloat16_tEEEEEEEC2ERKSE_RKSL_,@function
        .size           $_ZN7cutlass13device_kernelIN5flash19enable_sm80_to_sm89INS1_16FlashAttnBwdSm80INS1_25CollectiveMainloopBwdSm80ILi2ELi2EN4cute5tupleIJNS5_1CILi128EEES8_NS7_ILi64EEEEEENS_10bfloat16_tEfNS_4arch4Sm80ELb0ELb0ELb1ELb1ELb0ELb0ELb0ELb0ELi2ELi4ELi4ELi4ELb0EEENS1_24CollectiveEpilogueBwdGQAISA_fSD_Li256ELb1ELb0EEENS1_19SingleTileSchedulerILb1ELb0ELb0ELi128EEEEEEEEEvNT_6ParamsE$_ZN4cute3eso3ESOILb0ELb0EJNS_6LayoutINS_5tupleIJNS3_IJNS_1CILi2EEES5_EEENS4_ILi8EEES6_EEENS3_IJNS3_IJNS4_ILi1EEEiEEENS4_ILi1024EEENS3_IJiiEEEEEEEENS_10ViewEngineINS_8smem_ptrIPN7cutlass10bfloat16_tEEEEEEEC2ERKSE_RKSL_,($_ZN7cutlass13device_kernelIN5flash19enable_sm80_to_sm89INS1_16FlashAttnBwdSm80INS1_25CollectiveMainloopBwdSm80ILi2ELi2EN4cute5tupleIJNS5_1CILi128EEES8_NS7_ILi64EEEEEENS_10bfloat16_tEfNS_4arch4Sm80ELb0ELb0ELb1ELb1ELb0ELb0ELb0ELb0ELi2ELi4ELi4ELi4ELb0EEENS1_24CollectiveEpilogueBwdGQAISA_fSD_Li256ELb1ELb0EEENS1_19SingleTileSchedulerILb1ELb0ELb0ELi128EEEEEEEEEvNT_6ParamsE$_ZN4cute3eso3ESOILb0ELb0EJNS_6LayoutINS_5tupleIJNS3_IJNS_1CILi2EEES5_EEENS4_ILi8EEES6_EEENS3_IJNS3_IJNS4_ILi1EEEiEEENS4_ILi1024EEENS3_IJiiEEEEEEEEjEEC2ERKSE_RKj - $_ZN7cutlass13device_kernelIN5flash19enable_sm80_to_sm89INS1_16FlashAttnBwdSm80INS1_25CollectiveMainloopBwdSm80ILi2ELi2EN4cute5tupleIJNS5_1CILi128EEES8_NS7_ILi64EEEEEENS_10bfloat16_tEfNS_4arch4Sm80ELb0ELb0ELb1ELb1ELb0ELb0ELb0ELb0ELi2ELi4ELi4ELi4ELb0EEENS1_24CollectiveEpilogueBwdGQAISA_fSD_Li256ELb1ELb0EEENS1_19SingleTileSchedulerILb1ELb0ELb0ELi128EEEEEEEEEvNT_6ParamsE$_ZN4cute3eso3ESOILb0ELb0EJNS_6LayoutINS_5tupleIJNS3_IJNS_1CILi2EEES5_EEENS4_ILi8EEES6_EEENS3_IJNS3_IJNS4_ILi1EEEiEEENS4_ILi1024EEENS3_IJiiEEEEEEEENS_10ViewEngineINS_8smem_ptrIPN7cutlass10bfloat16_tEEEEEEEC2ERKSE_RKSL_)
$_ZN7cutlass13device_kernelIN5flash19enable_sm80_to_sm89INS1_16FlashAttnBwdSm80INS1_25CollectiveMainloopBwdSm80ILi2ELi2EN4cute5tupleIJNS5_1CILi128EEES8_NS7_ILi64EEEEEENS_10bfloat16_tEfNS_4arch4Sm80ELb0ELb0ELb1ELb1ELb0ELb0ELb0ELb0ELi2ELi4ELi4ELi4ELb0EEENS1_24CollectiveEpilogueBwdGQAISA_fSD_Li256ELb1ELb0EEENS1_19SingleTileSchedulerILb1ELb0ELb0ELi128EEEEEEEEEvNT_6ParamsE$_ZN4cute3eso3ESOILb0ELb0EJNS_6LayoutINS_5tupleIJNS3_IJNS_1CILi2EEES5_EEENS4_ILi8EEES6_EEENS3_IJNS3_IJNS4_ILi1EEEiEEENS4_ILi1024EEENS3_IJiiEEEEEEEENS_10ViewEngineINS_8smem_ptrIPN7cutlass10bfloat16_tEEEEEEEC2ERKSE_RKSL_:
[----:B------:R-:W-:Y:S02]  /*5d40*/  IADD3 R3, R23, -c[0x0][0x20], RZ ;  /* 0x8000080017037a10 */ /* 0x000fe40007ffe0ff */
[----:B------:R-:W-:-:S03]  /*5d50*/  IADD3 R2, R22, -c[0x0][0x20], RZ ;  /* 0x8000080016027a10 */ /* 0x000fc60007ffe0ff */
[----:B------:R1:W-:Y:S04]  /*5d60*/  STL.64 [R3], R4 ;  /* 0x0000000403007387 */ /* 0x0003e80000100a00 */
[----:B------:R1:W-:Y:S04]  /*5d70*/  STL [R3+0x8], R12 ;  /* 0x0000080c03007387 */ /* 0x0003e80000100800 */
[----:B------:R-:W2:Y:S01]  /*5d80*/  LDL.64 R8, [R2] ;  /* 0x0000000002087983 */ /* 0x000ea20000100a00 */
[----:B------:R-:W-:-:S03]  /*5d90*/  IMAD.MOV.U32 R7, RZ, RZ, 0x0 ;  /* 0x00000000ff077424 */ /* 0x000fc600078e00ff */
[----:B--2---:R1:W-:Y:S01]  /*5da0*/  STL.64 [R3+0x10], R8 ;  /* 0x0000100803007387 */ /* 0x0043e20000100a00 */
[----:B------:R-:W-:Y:S05]  /*5db0*/  RET.REL.NODEC R6 `(_ZN7cutlass13device_kernelIN5flash19enable_sm80_to_sm89INS1_16FlashAttnBwdSm80INS1_25CollectiveMainloopBwdSm80ILi2ELi2EN4cute5tupleIJNS5_1CILi128EEES8_NS7_ILi64EEEEEENS_10bfloat16_tEfNS_4arch4Sm80ELb0ELb0ELb1ELb1ELb0ELb0ELb0ELb0ELi2ELi4ELi4ELi4ELb0EEENS1_24CollectiveEpilogueBwdGQAISA_fSD_Li256ELb1ELb0EEENS1_19SingleTileSchedulerILb1ELb0ELb0ELi128EEEEEEEEEvNT_6ParamsE) ;  /* 0xffffa24006007950 */ /* 0x000fea0003c3ffff */
        .type           $_ZN7cutlass13device_kernelIN5flash19enable_sm80_to_sm89INS1_16FlashAttnBwdSm80INS1_25CollectiveMainloopBwdSm80ILi2ELi2EN4cute5tupleIJNS5_1CILi128EEES8_NS7_ILi64EEEEEENS_10bfloat16_tEfNS_4arch4Sm80ELb0ELb0ELb1ELb1ELb0ELb0ELb0ELb0ELi2ELi4ELi4ELi4ELb0EEENS1_24CollectiveEpilogueBwdGQAISA_fSD_Li256ELb1ELb0EEENS1_19SingleTileSchedulerILb1ELb0ELb0ELi128EEEEEEEEEvNT_6ParamsE$_ZN4cute3eso3ESOILb0ELb0EJNS_6LayoutINS_5tupleIJNS3_IJNS_1CILi2EEES5_EEENS4_ILi8EEES6_EEENS3_IJNS3_IJNS4_ILi1EEEiEEENS4_ILi1024EEENS3_IJiiEEEEEEEEjEEC2ERKSE_RKj,@function
        .size           $_ZN7cutlass13device_kernelIN5flash19enable_sm80_to_sm89INS1_16FlashAttnBwdSm80INS1_25CollectiveMainloopBwdSm80ILi2ELi2EN4cute5tupleIJNS5_1CILi128EEES8_NS7_ILi64EEEEEENS_10bfloat16_tEfNS_4arch4Sm80ELb0ELb0ELb1ELb1ELb0ELb0ELb0ELb0ELi2ELi4ELi4ELi4ELb0EEENS1_24CollectiveEpilogueBwdGQAISA_fSD_Li256ELb1ELb0EEENS1_19SingleTileSchedulerILb1ELb0ELb0ELi128EEEEEEEEEvNT_6ParamsE$_ZN4cute3eso3ESOILb0ELb0EJNS_6LayoutINS_5tupleIJNS3_IJNS_1CILi2EEES5_EEENS4_ILi8EEES6_EEENS3_IJNS3_IJNS4_ILi1EEEiEEENS4_ILi1024EEENS3_IJiiEEEEEEEEjEEC2ERKSE_RKj,($_ZN7cutlass13device_kernelIN5flash19enable_sm80_to_sm89INS1_16FlashAttnBwdSm80INS1_25CollectiveMainloopBwdSm80ILi2ELi2EN4cute5tupleIJNS5_1CILi128EEES8_NS7_ILi64EEEEEENS_10bfloat16_tEfNS_4arch4Sm80ELb0ELb0ELb1ELb1ELb0ELb0ELb0ELb0ELi2ELi4ELi4ELi4ELb0EEENS1_24CollectiveEpilogueBwdGQAISA_fSD_Li256ELb1ELb0EEENS1_19SingleTileSchedulerILb1ELb0ELb0ELi128EEEEEEEEEvNT_6ParamsE$_ZN4cute3eso3ESOILb0ELb0EJNS_6LayoutINS_5tupleIJNS3_IJNS_1CILi2EEES5_EEES6_NS4_ILi8EEEEEENS3_IJNS3_IJiNS4_ILi512EEEEEENS3_IJiiEEENS4_ILi1024EEEEEEEENS_10ViewEngineINS_8smem_ptrIPN7cutlass10bfloat16_tEEEEEEEC2ERKSE_RKSL_ - $_ZN7cutlass13device_kernelIN5flash19enable_sm80_to_sm89INS1_16FlashAttnBwdSm80INS1_25CollectiveMainloopBwdSm80ILi2ELi2EN4cute5tupleIJNS5_1CILi128EEES8_NS7_ILi64EEEEEENS_10bfloat16_tEfNS_4arch4Sm80ELb0ELb0ELb1ELb1ELb0ELb0ELb0ELb0ELi2ELi4ELi4ELi4ELb0EEENS1_24CollectiveEpilogueBwdGQAISA_fSD_Li256ELb1ELb0EEENS1_19SingleTileSchedulerILb1ELb0ELb0ELi128EEEEEEEEEvNT_6ParamsE$_ZN4cute3eso3ESOILb0ELb0EJNS_6LayoutINS_5tupleIJNS3_IJNS_1CILi2EEES5_EEENS4_ILi8EEES6_EEENS3_IJNS3_IJNS4_ILi1EEEiEEENS4_ILi1024EEENS3_IJiiEEEEEEEEjEEC2ERKSE_RKj)
$_ZN7cutlass13device_kernelIN5flash19enable_sm80_to_sm89INS1_16FlashAttnBwdSm80INS1_25CollectiveMainloopBwdSm80ILi2ELi2EN4cute5tupleIJNS5_1CILi128EEES8_NS7_ILi64EEEEEENS_10bfloat16_tEfNS_4arch4Sm80ELb0ELb0ELb1ELb1ELb0ELb0ELb0ELb0ELi2ELi4ELi4ELi4ELb0EEENS1_24CollectiveEpilogueBwdGQAISA_fSD_Li256ELb1ELb0EEENS1_19SingleTileSchedulerILb1ELb0ELb0ELi128EEEEEEEEEvNT_6ParamsE$_ZN4cute3eso3ESOILb0ELb0EJNS_6LayoutINS_5tupleIJNS3_IJNS_1CILi2EEES5_EEENS4_ILi8EEES6_EEENS3_IJNS3_IJNS4_ILi1EEEiEEENS4_ILi1024EEENS3_IJiiEEEEEEEEjEEC2ERKSE_RKj:
        /* <DEDUP_REMOVED lines=9> */
[----:B------:R-:W-:Y:S05]  /*5e50*/  RET.REL.NODEC R10 `(_ZN7cutlass13device_kernelIN5flash19enable_sm80_to_sm89INS1_16FlashAttnBwdSm80INS1_25CollectiveMainloopBwdSm80ILi2ELi2EN4cute5tupleIJNS5_1CILi128EEES8_NS7_ILi64EEEEEENS_10bfloat16_tEfNS_4arch4Sm80ELb0ELb0ELb1ELb1ELb0ELb0ELb0ELb0ELi2ELi4ELi4ELi4ELb0EEENS1_24CollectiveEpilogueBwdGQAISA_fSD_Li256ELb1ELb0EEENS1_19SingleTileSchedulerILb1ELb0ELb0ELi128EEEEEEEEEvNT_6ParamsE) ;  /* 0xffffa1a00a007950 */ /* 0x000fea0003c3ffff */
        .type           $_ZN7cutlass13device_kernelIN5flash19enable_sm80_to_sm89INS1_16FlashAttnBwdSm80INS1_25CollectiveMainloopBwdSm80ILi2ELi2EN4cute5tupleIJNS5_1CILi128EEES8_NS7_ILi64EEEEEENS_10bfloat16_tEfNS_4arch4Sm80ELb0ELb0ELb1ELb1ELb0ELb0ELb0ELb0ELi2ELi4ELi4ELi4ELb0EEENS1_24CollectiveEpilogueBwdGQAISA_fSD_Li256ELb1ELb0EEENS1_19SingleTileSchedulerILb1ELb0ELb0ELi128EEEEEEEEEvNT_6ParamsE$_ZN4cute3eso3ESOILb0ELb0EJNS_6LayoutINS_5tupleIJNS3_IJNS_1CILi2EEES5_EEES6_NS4_ILi8EEEEEENS3_IJNS3_IJiNS4_ILi512EEEEEENS3_IJiiEEENS4_ILi1024EEEEEEEENS_10ViewEngineINS_8smem_ptrIPN7cutlass10bfloat16_tEEEEEEEC2ERKSE_RKSL_,@function
        .size           $_ZN7cutlass13device_kernelIN5flash19enable_sm80_to_sm89INS1_16FlashAttnBwdSm80INS1_25CollectiveMainloopBwdSm80ILi2ELi2EN4cute5tupleIJNS5_1CILi128EEES8_NS7_ILi64EEEEEENS_10bfloat16_tEfNS_4arch4Sm80ELb0ELb0ELb1ELb1ELb0ELb0ELb0ELb0ELi2ELi4ELi4ELi4ELb0EEENS1_24CollectiveEpilogueBwdGQAISA_fSD_Li256ELb1ELb0EEENS1_19SingleTileSchedulerILb1ELb0ELb0ELi128EEEEEEEEEvNT_6ParamsE$_ZN4cute3eso3ESOILb0ELb0EJNS_6LayoutINS_5tupleIJNS3_IJNS_1CILi2EEES5_EEES6_NS4_ILi8EEEEEENS3_IJNS3_IJiNS4_ILi512EEEEEENS3_IJiiEEENS4_ILi1024EEEEEEEENS_10ViewEngineINS_8smem_ptrIPN7cutlass10bfloat16_tEEEEEEEC2ERKSE_RKSL_,($_ZN7cutlass13device_kernelIN5flash19enable_sm80_to_sm89INS1_16FlashAttnBwdSm80INS1_25CollectiveMainloopBwdSm80ILi2ELi2EN4cute5tupleIJNS5_1CILi128EEES8_NS7_ILi64EEEEEENS_10bfloat16_tEfNS_4arch4Sm80ELb0ELb0ELb1ELb1ELb0ELb0ELb0ELb0ELi2ELi4ELi4ELi4ELb0EEENS1_24CollectiveEpilogueBwdGQAISA_fSD_Li256ELb1ELb0EEENS1_19SingleTileSchedulerILb1ELb0ELb0ELi128EEEEEEEEEvNT_6ParamsE$_ZN4cute3eso3ESOILb0ELb0EJNS_6LayoutINS_5tupleIJNS3_IJNS_1CILi2EEES5_EEES6_NS4_ILi8EEEEEENS3_IJNS3_IJiNS4_ILi512EEEEEENS3_IJiiEEENS4_ILi1024EEEEEEEEjEEC2ERKSE_RKj - $_ZN7cutlass13device_kernelIN5flash19enable_sm80_to_sm89INS1_16FlashAttnBwdSm80INS1_25CollectiveMainloopBwdSm80ILi2ELi2EN4cute5tupleIJNS5_1CILi128EEES8_NS7_ILi64EEEEEENS_10bfloat16_tEfNS_4arch4Sm80ELb0ELb0ELb1ELb1ELb0ELb0ELb0ELb0ELi2ELi4ELi4ELi4ELb0EEENS1_24CollectiveEpilogueBwdGQAISA_fSD_Li256ELb1ELb0EEENS1_19SingleTileSchedulerILb1ELb0ELb0ELi128EEEEEEEEEvNT_6ParamsE$_ZN4cute3eso3ESOILb0ELb0EJNS_6LayoutINS_5tupleIJNS3_IJNS_1CILi2EEES5_EEES6_NS4_ILi8EEEEEENS3_IJNS3_IJiNS4_ILi512EEEEEENS3_IJiiEEENS4_ILi1024EEEEEEEENS_10ViewEngineINS_8smem_ptrIPN7cutlass10bfloat16_tEEEEEEEC2ERKSE_RKSL_)
$_ZN7cutlass13device_kernelIN5flash19enable_sm80_to_sm89INS1_16FlashAttnBwdSm80INS1_25CollectiveMainloopBwdSm80ILi2ELi2EN4cute5tupleIJNS5_1CILi128EEES8_NS7_ILi64EEEEEENS_10bfloat16_tEfNS_4arch4Sm80ELb0ELb0ELb1ELb1ELb0ELb0ELb0ELb0ELi2ELi4ELi4ELi4ELb0EEENS1_24CollectiveEpilogueBwdGQAISA_fSD_Li256ELb1ELb0EEENS1_19SingleTileSchedulerILb1ELb0ELb0ELi128EEEEEEEEEvNT_6ParamsE$_ZN4cute3eso3ESOILb0ELb0EJNS_6LayoutINS_5tupleIJNS3_IJNS_1CILi2EEES5_EEES6_NS4_ILi8EEEEEENS3_IJNS3_IJiNS4_ILi512EEEEEENS3_IJiiEEENS4_ILi1024EEEEEEEENS_10ViewEngineINS_8smem_ptrIPN7cutlass10bfloat16_tEEEEEEEC2ERKSE_RKSL_:
        /* <DEDUP_REMOVED lines=8> */
[----:B------:R-:W-:Y:S05]  /*5ee0*/  RET.REL.NODEC R10 `(_ZN7cutlass13device_kernelIN5flash19enable_sm80_to_sm89INS1_16FlashAttnBwdSm80INS1_25CollectiveMainloopBwdSm80ILi2ELi2EN4cute5tupleIJNS5_1CILi128EEES8_NS7_ILi64EEEEEENS_10bfloat16_tEfNS_4arch4Sm80ELb0ELb0ELb1ELb1ELb0ELb0ELb0ELb0ELi2ELi4ELi4ELi4ELb0EEENS1_24CollectiveEpilogueBwdGQAISA_fSD_Li256ELb1ELb0EEENS1_19SingleTileSchedulerILb1ELb0ELb0ELi128EEEEEEEEEvNT_6ParamsE) ;  /* 0xffffa1100a007950 */ /* 0x000fea0003c3ffff */
        .type           $_ZN7cutlass13device_kernelIN5flash19enable_sm80_to_sm89INS1_16FlashAttnBwdSm80INS1_25CollectiveMainloopBwdSm80ILi2ELi2EN4cute5tupleIJNS5_1CILi128EEES8_NS7_ILi64EEEEEENS_10bfloat16_tEfNS_4arch4Sm80ELb0ELb0ELb1ELb1ELb0ELb0ELb0ELb0ELi2ELi4ELi4ELi4ELb0EEENS1_24CollectiveEpilogueBwdGQAISA_fSD_Li256ELb1ELb0EEENS1_19SingleTileSchedulerILb1ELb0ELb0ELi128EEEEEEEEEvNT_6ParamsE$_ZN4cute3eso3ESOILb0ELb0EJNS_6LayoutINS_5tupleIJNS3_IJNS_1CILi2EEES5_EEES6_NS4_ILi8EEEEEENS3_IJNS3_IJiNS4_ILi512EEEEEENS3_IJiiEEENS4_ILi1024EEEEEEEEjEEC2ERKSE_RKj,@function
        .size           $_ZN7cutlass13device_kernelIN5flash19enable_sm80_to_sm89INS1_16FlashAttnBwdSm80INS1_25CollectiveMainloopBwdSm80ILi2ELi2EN4cute5tupleIJNS5_1CILi128EEES8_NS7_ILi64EEEEEENS_10bfloat16_tEfNS_4arch4Sm80ELb0ELb0ELb1ELb1ELb0ELb0ELb0ELb0ELi2ELi4ELi4ELi4ELb0EEENS1_24CollectiveEpilogueBwdGQAISA_fSD_Li256ELb1ELb0EEENS1_19SingleTileSchedulerILb1ELb0ELb0ELi128EEEEEEEEEvNT_6ParamsE$_ZN4cute3eso3ESOILb0ELb0EJNS_6LayoutINS_5tupleIJNS3_IJNS_1CILi2EEES5_EEES6_NS4_ILi8EEEEEENS3_IJNS3_IJiNS4_ILi512EEEEEENS3_IJiiEEENS4_ILi1024EEEEEEEEjEEC2ERKSE_RKj,($_ZN7cutlass13device_kernelIN5flash19enable_sm80_to_sm89INS1_16FlashAttnBwdSm80INS1_25CollectiveMainloopBwdSm80ILi2ELi2EN4cute5tupleIJNS5_1CILi128EEES8_NS7_ILi64EEEEEENS_10bfloat16_tEfNS_4arch4Sm80ELb0ELb0ELb1ELb1ELb0ELb0ELb0ELb0ELi2ELi4ELi4ELi4ELb0EEENS1_24CollectiveEpilogueBwdGQAISA_fSD_Li256ELb1ELb0EEENS1_19SingleTileSchedulerILb1ELb0ELb0ELi128EEEEEEEEEvNT_6ParamsE$_ZN4cute3eso3ESOILb0ELb0EJNS_6LayoutINS_5tupleIJNS3_IJNS_1CILi2EEES5_S5_EEES5_NS3_IJNS3_IJS5_S5_EEES5_EEEEEENS3_IJNS3_IJNS4_ILi1EEENS4_ILi512EEEiEEENS4_ILi4096EEENS3_IJNS3_IJiiEEENS4_ILi8192EEEEEEEEEEENS_10ViewEngineINS_8smem_ptrIPN7cutlass10bfloat16_tEEEEEEEC2ERKSI_RKSP_ - $_ZN7cutlass13device_kernelIN5flash19enable_sm80_to_sm89INS1_16FlashAttnBwdSm80INS1_25CollectiveMainloopBwdSm80ILi2ELi2EN4cute5tupleIJNS5_1CILi128EEES8_NS7_ILi64EEEEEENS_10bfloat16_tEfNS_4arch4Sm80ELb0ELb0ELb1ELb1ELb0ELb0ELb0ELb0ELi2ELi4ELi4ELi4ELb0EEENS1_24CollectiveEpilogueBwdGQAISA_fSD_Li256ELb1ELb0EEENS1_19SingleTileSchedulerILb1ELb0ELb0ELi128EEEEEEEEEvNT_6ParamsE$_ZN4cute3eso3ESOILb0ELb0EJNS_6LayoutINS_5tupleIJNS3_IJNS_1CILi2EEES5_EEES6_NS4_ILi8EEEEEENS3_IJNS3_IJiNS4_ILi512EEEEEENS3_IJiiEEENS4_ILi1024EEEEEEEEjEEC2ERKSE_RKj)
$_ZN7cutlass13device_kernelIN5flash19enable_sm80_to_sm89INS1_16FlashAttnBwdSm80INS1_25CollectiveMainloopBwdSm80ILi2ELi2EN4cute5tupleIJNS5_1CILi128EEES8_NS7_ILi64EEEEEENS_10bfloat16_tEfNS_4arch4Sm80ELb0ELb0ELb1ELb1ELb0ELb0ELb0ELb0ELi2ELi4ELi4ELi4ELb0EEENS1_24CollectiveEpilogueBwdGQAISA_fSD_Li256ELb1ELb0EEENS1_19SingleTileSchedulerILb1ELb0ELb0ELi128EEEEEEEEEvNT_6ParamsE$_ZN4cute3eso3ESOILb0ELb0EJNS_6LayoutINS_5tupleIJNS3_IJNS_1CILi2EEES5_EEES6_NS4_ILi8EEEEEENS3_IJNS3_IJiNS4_ILi512EEEEEENS3_IJiiEEENS4_ILi1024EEEEEEEEjEEC2ERKSE_RKj:
        /* <DEDUP_REMOVED lines=10> */
        .type           $_ZN7cutlass13device_kernelIN5flash19enable_sm80_to_sm89INS1_16FlashAttnBwdSm80INS1_25CollectiveMainloopBwdSm80ILi2ELi2EN4cute5tupleIJNS5_1CILi128EEES8_NS7_ILi64EEEEEENS_10bfloat16_tEfNS_4arch4Sm80ELb0ELb0ELb1ELb1ELb0ELb0ELb0ELb0ELi2ELi4ELi4ELi4ELb0EEENS1_24CollectiveEpilogueBwdGQAISA_fSD_Li256ELb1ELb0EEENS1_19SingleTileSchedulerILb1ELb0ELb0ELi128EEEEEEEEEvNT_6ParamsE$_ZN4cute3eso3ESOILb0ELb0EJNS_6LayoutINS_5tupleIJNS3_IJNS_1CILi2EEES5_S5_EEES5_NS3_IJNS3_IJS5_S5_EEES5_EEEEEENS3_IJNS3_IJNS4_ILi1EEENS4_ILi512EEEiEEENS4_ILi4096EEENS3_IJNS3_IJiiEEENS4_ILi8192EEEEEEEEEEENS_10ViewEngineINS_8smem_ptrIPN7cutlass10bfloat16_tEEEEEEEC2ERKSI_RKSP_,@function
        .size           $_ZN7cutlass13device_kernelIN5flash19enable_sm80_to_sm89INS1_16FlashAttnBwdSm80INS1_25CollectiveMainloopBwdSm80ILi2ELi2EN4cute5tupleIJNS5_1CILi128EEES8_NS7_ILi64EEEEEENS_10bfloat16_tEfNS_4arch4Sm80ELb0ELb0ELb1ELb1ELb0ELb0ELb0ELb0ELi2ELi4ELi4ELi4ELb0EEENS1_24CollectiveEpilogueBwdGQAISA_fSD_Li256ELb1ELb0EEENS1_19SingleTileSchedulerILb1ELb0ELb0ELi128EEEEEEEEEvNT_6ParamsE$_ZN4cute3eso3ESOILb0ELb0EJNS_6LayoutINS_5tupleIJNS3_IJNS_1CILi2EEES5_S5_EEES5_NS3_IJNS3_IJS5_S5_EEES5_EEEEEENS3_IJNS3_IJNS4_ILi1EEENS4_ILi512EEEiEEENS4_ILi4096EEENS3_IJNS3_IJiiEEENS4_ILi8192EEEEEEEEEEENS_10ViewEngineINS_8smem_ptrIPN7cutlass10bfloat16_tEEEEEEEC2ERKSI_RKSP_,($_ZN7cutlass13device_kernelIN5flash19enable_sm80_to_sm89INS1_16FlashAttnBwdSm80INS1_25CollectiveMainloopBwdSm80ILi2ELi2EN4cute5tupleIJNS5_1CILi128EEES8_NS7_ILi64EEEEEENS_10bfloat16_tEfNS_4arch4Sm80ELb0ELb0ELb1ELb1ELb0ELb0ELb0ELb0ELi2ELi4ELi4ELi4ELb0EEENS1_24CollectiveEpilogueBwdGQAISA_fSD_Li256ELb1ELb0EEENS1_19SingleTileSchedulerILb1ELb0ELb0ELi128EEEEEEEEEvNT_6ParamsE$_ZN4cute3eso3ESOILb0ELb0EJNS_6LayoutINS_5tupleIJNS3_IJNS_1CILi2EEES5_S5_EEES5_NS3_IJNS3_IJS5_S5_EEES5_EEEEEENS3_IJNS3_IJNS4_ILi1EEENS4_ILi512EEEiEEENS4_ILi4096EEENS3_IJNS3_IJiiEEENS4_ILi8192EEEEEEEEEEEjEEC2ERKSI_RKj - $_ZN7cutlass13device_kernelIN5flash19enable_sm80_to_sm89INS1_16FlashAttnBwdSm80INS1_25CollectiveMainloopBwdSm80ILi2ELi2EN4cute5tupleIJNS5_1CILi128EEES8_NS7_ILi64EEEEEENS_10bfloat16_tEfNS_4arch4Sm80ELb0ELb0ELb1ELb1ELb0ELb0ELb0ELb0ELi2ELi4ELi4ELi4ELb0EEENS1_24CollectiveEpilogueBwdGQAISA_fSD_Li256ELb1ELb0EEENS1_19SingleTileSchedulerILb1ELb0ELb0ELi128EEEEEEEEEvNT_6ParamsE$_ZN4cute3eso3ESOILb0ELb0EJNS_6LayoutINS_5tupleIJNS3_IJNS_1CILi2EEES5_S5_EEES5_NS3_IJNS3_IJS5_S5_EEES5_EEEEEENS3_IJNS3_IJNS4_ILi1EEENS4_ILi512EEEiEEENS4_ILi4096EEENS3_IJNS3_IJiiEEENS4_ILi8192EEEEEEEEEEENS_10ViewEngineINS_8smem_ptrIPN7cutlass10bfloat16_tEEEEEEEC2ERKSI_RKSP_)
$_ZN7cutlass13device_kernelIN5flash19enable_sm80_to_sm89INS1_16FlashAttnBwdSm80INS1_25CollectiveMainloopBwdSm80ILi2ELi2EN4cute5tupleIJNS5_1CILi128EEES8_NS7_ILi64EEEEEENS_10bfloat16_tEfNS_4arch4Sm80ELb0ELb0ELb1ELb1ELb0ELb0ELb0ELb0ELi2ELi4ELi4ELi4ELb0EEENS1_24CollectiveEpilogueBwdGQAISA_fSD_Li256ELb1ELb0EEENS1_19SingleTileSchedulerILb1ELb0ELb0ELi128EEEEEEEEEvNT_6ParamsE$_ZN4cute3eso3ESOILb0ELb0EJNS_6LayoutINS_5tupleIJNS3_IJNS_1CILi2EEES5_S5_EEES5_NS3_IJNS3_IJS5_S5_EEES5_EEEEEENS3_IJNS3_IJNS4_ILi1EEENS4_ILi512EEEiEEENS4_ILi4096EEENS3_IJNS3_IJiiEEENS4_ILi8192EEEEEEEEEEENS_10ViewEngineINS_8smem_ptrIPN7cutlass10bfloat16_tEEEEEEEC2ERKSI_RKSP_:
        /* <DEDUP_REMOVED lines=9> */
        .type           $_ZN7cutlass13device_kernelIN5flash19enable_sm80_to_sm89INS1_16FlashAttnBwdSm80INS1_25CollectiveMainloopBwdSm80ILi2ELi2EN4cute5tupleIJNS5_1CILi128EEES8_NS7_ILi64EEEEEENS_10bfloat16_tEfNS_4arch4Sm80ELb0ELb0ELb1ELb1ELb0ELb0ELb0ELb0ELi2ELi4ELi4ELi4ELb0EEENS1_24CollectiveEpilogueBwdGQAISA_fSD_Li256ELb1ELb0EEENS1_19SingleTileSchedulerILb1ELb0ELb0ELi128EEEEEEEEEvNT_6ParamsE$_ZN4cute3eso3ESOILb0ELb0EJNS_6LayoutINS_5tupleIJNS3_IJNS_1CILi2EEES5_S5_EEES5_NS3_IJNS3_IJS5_S5_EEES5_EEEEEENS3_IJNS3_IJNS4_ILi1EEENS4_ILi512EEEiEEENS4_ILi4096EEENS3_IJNS3_IJiiEEENS4_ILi8192EEEEEEEEEEEjEEC2ERKSI_RKj,@function
        .size           $_ZN7cutlass13device_kernelIN5flash19enable_sm80_to_sm89INS1_16FlashAttnBwdSm80INS1_25CollectiveMainloopBwdSm80ILi2ELi2EN4cute5tupleIJNS5_1CILi128EEES8_NS7_ILi64EEEEEENS_10bfloat16_tEfNS_4arch4Sm80ELb0ELb0ELb1ELb1ELb0ELb0ELb0ELb0ELi2ELi4ELi4ELi4ELb0EEENS1_24CollectiveEpilogueBwdGQAISA_fSD_Li256ELb1ELb0EEENS1_19SingleTileSchedulerILb1ELb0ELb0ELi128EEEEEEEEEvNT_6ParamsE$_ZN4cute3eso3ESOILb0ELb0EJNS_6LayoutINS_5tupleIJNS3_IJNS_1CILi2EEES5_S5_EEES5_NS3_IJNS3_IJS5_S5_EEES5_EEEEEENS3_IJNS3_IJNS4_ILi1EEENS4_ILi512EEEiEEENS4_ILi4096EEENS3_IJNS3_IJiiEEENS4_ILi8192EEEEEEEEEEEjEEC2ERKSI_RKj,($_ZN7cutlass13device_kernelIN5flash19enable_sm80_to_sm89INS1_16FlashAttnBwdSm80INS1_25CollectiveMainloopBwdSm80ILi2ELi2EN4cute5tupleIJNS5_1CILi128EEES8_NS7_ILi64EEEEEENS_10bfloat16_tEfNS_4arch4Sm80ELb0ELb0ELb1ELb1ELb0ELb0ELb0ELb0ELi2ELi4ELi4ELi4ELb0EEENS1_24CollectiveEpilogueBwdGQAISA_fSD_Li256ELb1ELb0EEENS1_19SingleTileSchedulerILb1ELb0ELb0ELi128EEEEEEEEEvNT_6ParamsE$_ZN4cute3eso3ESOILb0ELb0EJNS_6LayoutINS_5tupleIJNS3_IJNS_1CILi2EEES5_S5_EEES5_NS3_IJS5_S5_EEEEEENS3_IJNS3_IJNS4_ILi1EEENS4_ILi512EEEiEEENS4_ILi4096EEENS3_IJiiEEEEEEEENS_10ViewEngineINS_8smem_ptrIPN7cutlass10bfloat16_tEEEEEEEC2ERKSF_RKSM_ - $_ZN7cutlass13device_kernelIN5flash19enable_sm80_to_sm89INS1_16FlashAttnBwdSm80INS1_25CollectiveMainloopBwdSm80ILi2ELi2EN4cute5tupleIJNS5_1CILi128EEES8_NS7_ILi64EEEEEENS_10bfloat16_tEfNS_4arch4Sm80ELb0ELb0ELb1ELb1ELb0ELb0ELb0ELb0ELi2ELi4ELi4ELi4ELb0EEENS1_24CollectiveEpilogueBwdGQAISA_fSD_Li256ELb1ELb0EEENS1_19SingleTileSchedulerILb1ELb0ELb0ELi128EEEEEEEEEvNT_6ParamsE$_ZN4cute3eso3ESOILb0ELb0EJNS_6LayoutINS_5tupleIJNS3_IJNS_1CILi2EEES5_S5_EEES5_NS3_IJNS3_IJS5_S5_EEES5_EEEEEENS3_IJNS3_IJNS4_ILi1EEENS4_ILi512EEEiEEENS4_ILi4096EEENS3_IJNS3_IJiiEEENS4_ILi8192EEEEEEEEEEEjEEC2ERKSI_RKj)
$_ZN7cutlass13device_kernelIN5flash19enable_sm80_to_sm89INS1_16FlashAttnBwdSm80INS1_25CollectiveMainloopBwdSm80ILi2ELi2EN4cute5tupleIJNS5_1CILi128EEES8_NS7_ILi64EEEEEENS_10bfloat16_tEfNS_4arch4Sm80ELb0ELb0ELb1ELb1ELb0ELb0ELb0ELb0ELi2ELi4ELi4ELi4ELb0EEENS1_24CollectiveEpilogueBwdGQAISA_fSD_Li256ELb1ELb0EEENS1_19SingleTileSchedulerILb1ELb0ELb0ELi128EEEEEEEEEvNT_6ParamsE$_ZN4cute3eso3ESOILb0ELb0EJNS_6LayoutINS_5tupleIJNS3_IJNS_1CILi2EEES5_S5_EEES5_NS3_IJNS3_IJS5_S5_EEES5_EEEEEENS3_IJNS3_IJNS4_ILi1EEENS4_ILi512EEEiEEENS4_ILi4096EEENS3_IJNS3_IJiiEEENS4_ILi8192EEEEEEEEEEEjEEC2ERKSI_RKj:
        /* <DEDUP_REMOVED lines=10> */
        .type           $_ZN7cutlass13device_kernelIN5flash19enable_sm80_to_sm89INS1_16FlashAttnBwdSm80INS1_25CollectiveMainloopBwdSm80ILi2ELi2EN4cute5tupleIJNS5_1CILi128EEES8_NS7_ILi64EEEEEENS_10bfloat16_tEfNS_4arch4Sm80ELb0ELb0ELb1ELb1ELb0ELb0ELb0ELb0ELi2ELi4ELi4ELi4ELb0EEENS1_24CollectiveEpilogueBwdGQAISA_fSD_Li256ELb1ELb0EEENS1_19SingleTileSchedulerILb1ELb0ELb0ELi128EEEEEEEEEvNT_6ParamsE$_ZN4cute3eso3ESOILb0ELb0EJNS_6LayoutINS_5tupleIJNS3_IJNS_1CILi2EEES5_S5_EEES5_NS3_IJS5_S5_EEEEEENS3_IJNS3_IJNS4_ILi1EEENS4_ILi512EEEiEEENS4_ILi4096EEENS3_IJiiEEEEEEEENS_10ViewEngineINS_8smem_ptrIPN7cutlass10bfloat16_tEEEEEEEC2ERKSF_RKSM_,@function
        .size           $_ZN7cutlass13device_kernelIN5flash19enable_sm80_to_sm89INS1_16FlashAttnBwdSm80INS1_25CollectiveMainloopBwdSm80ILi2ELi2EN4cute5tupleIJNS5_1CILi128EEES8_NS7_ILi64EEEEEENS_10bfloat16_tEfNS_4arch4Sm80ELb0ELb0ELb1ELb1ELb0ELb0ELb0ELb0ELi2ELi4ELi4ELi4ELb0EEENS1_24CollectiveEpilogueBwdGQAISA_fSD_Li256ELb1ELb0EEENS1_19SingleTileSchedulerILb1ELb0ELb0ELi128EEEEEEEEEvNT_6ParamsE$_ZN4cute3eso3ESOILb0ELb0EJNS_6LayoutINS_5tupleIJNS3_IJNS_1CILi2EEES5_S5_EEES5_NS3_IJS5_S5_EEEEEENS3_IJNS3_IJNS4_ILi1EEENS4_ILi512EEEiEEENS4_ILi4096EEENS3_IJiiEEEEEEEENS_10ViewEngineINS_8smem_ptrIPN7cutlass10bfloat16_tEEEEEEEC2ERKSF_RKSM_,($_ZN7cutlass13device_kernelIN5flash19enable_sm80_to_sm89INS1_16FlashAttnBwdSm80INS1_25CollectiveMainloopBwdSm80ILi2ELi2EN4cute5tupleIJNS5_1CILi128EEES8_NS7_ILi64EEEEEENS_10bfloat16_tEfNS_4arch4Sm80ELb0ELb0ELb1ELb1ELb0ELb0ELb0ELb0ELi2ELi4ELi4ELi4ELb0EEENS1_24CollectiveEpilogueBwdGQAISA_fSD_Li256ELb1ELb0EEENS1_19SingleTileSchedulerILb1ELb0ELb0ELi128EEEEEEEEEvNT_6ParamsE$_ZN4cute3eso3ESOILb0ELb0EJNS_6LayoutINS_5tupleIJNS3_IJNS_1CILi2EEES5_S5_EEES5_NS3_IJS5_S5_EEEEEENS3_IJNS3_IJNS4_ILi1EEENS4_ILi512EEEiEEENS4_ILi4096EEENS3_IJiiEEEEEEEEjEEC2ERKSF_RKj - $_ZN7cutlass13device_kernelIN5flash19enable_sm80_to_sm89INS1_16FlashAttnBwdSm80INS1_25CollectiveMainloopBwdSm80ILi2ELi2EN4cute5tupleIJNS5_1CILi128EEES8_NS7_ILi64EEEEEENS_10bfloat16_tEfNS_4arch4Sm80ELb0ELb0ELb1ELb1ELb0ELb0ELb0ELb0ELi2ELi4ELi4ELi4ELb0EEENS1_24CollectiveEpilogueBwdGQAISA_fSD_Li256ELb1ELb0EEENS1_19SingleTileSchedulerILb1ELb0ELb0ELi128EEEEEEEEEvNT_6ParamsE$_ZN4cute3eso3ESOILb0ELb0EJNS_6LayoutINS_5tupleIJNS3_IJNS_1CILi2EEES5_S5_EEES5_NS3_IJS5_S5_EEEEEENS3_IJNS3_IJNS4_ILi1EEENS4_ILi512EEEiEEENS4_ILi4096EEENS3_IJiiEEEEEEEENS_10ViewEngineINS_8smem_ptrIPN7cutlass10bfloat16_tEEEEEEEC2ERKSF_RKSM_)
$_ZN7cutlass13device_kernelIN5flash19enable_sm80_to_sm89INS1_16FlashAttnBwdSm80INS1_25CollectiveMainloopBwdSm80ILi2ELi2EN4cute5tupleIJNS5_1CILi128EEES8_NS7_ILi64EEEEEENS_10bfloat16_tEfNS_4arch4Sm80ELb0ELb0ELb1ELb1ELb0ELb0ELb0ELb0ELi2ELi4ELi4ELi4ELb0EEENS1_24CollectiveEpilogueBwdGQAISA_fSD_Li256ELb1ELb0EEENS1_19SingleTileSchedulerILb1ELb0ELb0ELi128EEEEEEEEEvNT_6ParamsE$_ZN4cute3eso3ESOILb0ELb0EJNS_6LayoutINS_5tupleIJNS3_IJNS_1CILi2EEES5_S5_EEES5_NS3_IJS5_S5_EEEEEENS3_IJNS3_IJNS4_ILi1EEENS4_ILi512EEEiEEENS4_ILi4096EEENS3_IJiiEEEEEEEENS_10ViewEngineINS_8smem_ptrIPN7cutlass10bfloat16_tEEEEEEEC2ERKSF_RKSM_:
        /* <DEDUP_REMOVED lines=9> */
        .type           $_ZN7cutlass13device_kernelIN5flash19enable_sm80_to_sm89INS1_16FlashAttnBwdSm80INS1_25CollectiveMainloopBwdSm80ILi2ELi2EN4cute5tupleIJNS5_1CILi128EEES8_NS7_ILi64EEEEEENS_10bfloat16_tEfNS_4arch4Sm80ELb0ELb0ELb1ELb1ELb0ELb0ELb0ELb0ELi2ELi4ELi4ELi4ELb0EEENS1_24CollectiveEpilogueBwdGQAISA_fSD_Li256ELb1ELb0EEENS1_19SingleTileSchedulerILb1ELb0ELb0ELi128EEEEEEEEEvNT_6ParamsE$_ZN4cute3eso3ESOILb0ELb0EJNS_6LayoutINS_5tupleIJNS3_IJNS_1CILi2EEES5_S5_EEES5_NS3_IJS5_S5_EEEEEENS3_IJNS3_IJNS4_ILi1EEENS4_ILi512EEEiEEENS4_ILi4096EEENS3_IJiiEEEEEEEEjEEC2ERKSF_RKj,@function
        .size           $_ZN7cutlass13device_kernelIN5flash19enable_sm80_to_sm89INS1_16FlashAttnBwdSm80INS1_25CollectiveMainloopBwdSm80ILi2ELi2EN4cute5tupleIJNS5_1CILi128EEES8_NS7_ILi64EEEEEENS_10bfloat16_tEfNS_4arch4Sm80ELb0ELb0ELb1ELb1ELb0ELb0ELb0ELb0ELi2ELi4ELi4ELi4ELb0EEENS1_24CollectiveEpilogueBwdGQAISA_fSD_Li256ELb1ELb0EEENS1_19SingleTileSchedulerILb1ELb0ELb0ELi128EEEEEEEEEvNT_6ParamsE$_ZN4cute3eso3ESOILb0ELb0EJNS_6LayoutINS_5tupleIJNS3_IJNS_1CILi2EEES5_S5_EEES5_NS3_IJS5_S5_EEEEEENS3_IJNS3_IJNS4_ILi1EEENS4_ILi512EEEiEEENS4_ILi4096EEENS3_IJiiEEEEEEEEjEEC2ERKSF_RKj,($_ZN7cutlass13device_kernelIN5flash19enable_sm80_to_sm89INS1_16FlashAttnBwdSm80INS1_25CollectiveMainloopBwdSm80ILi2ELi2EN4cute5tupleIJNS5_1CILi128EEES8_NS7_ILi64EEEEEENS_10bfloat16_tEfNS_4arch4Sm80ELb0ELb0ELb1ELb1ELb0ELb0ELb0ELb0ELi2ELi4ELi4ELi4ELb0EEENS1_24CollectiveEpilogueBwdGQAISA_fSD_Li256ELb1ELb0EEENS1_19SingleTileSchedulerILb1ELb0ELb0ELi128EEEEEEEEEvNT_6ParamsE$_ZN4cute3eso3ESOILb0ELb0EJNS_6LayoutINS_5tupleIJNS3_IJNS_1CILi8EEENS4_ILi1EEEEEENS3_IJNS4_ILi2EEEEEEEEENS3_IJNS3_IJS6_NS4_ILi0EEEEEENS3_IJiEEEEEEEENS_10ViewEngineINS_8smem_ptrIPN7cutlass10bfloat16_tEEEEEEEC2ERKSF_RKSM_ - $_ZN7cutlass13device_kernelIN5flash19enable_sm80_to_sm89INS1_16FlashAttnBwdSm80INS1_25CollectiveMainloopBwdSm80ILi2ELi2EN4cute5tupleIJNS5_1CILi128EEES8_NS7_ILi64EEEEEENS_10bfloat16_tEfNS_4arch4Sm80ELb0ELb0ELb1ELb1ELb0ELb0ELb0ELb0ELi2ELi4ELi4ELi4ELb0EEENS1_24CollectiveEpilogueBwdGQAISA_fSD_Li256ELb1ELb0EEENS1_19SingleTileSchedulerILb1ELb0ELb0ELi128EEEEEEEEEvNT_6ParamsE$_ZN4cute3eso3ESOILb0ELb0EJNS_6LayoutINS_5tupleIJNS3_IJNS_1CILi2EEES5_S5_EEES5_NS3_IJS5_S5_EEEEEENS3_IJNS3_IJNS4_ILi1EEENS4_ILi512EEEiEEENS4_ILi4096EEENS3_IJiiEEEEEEEEjEEC2ERKSF_RKj)
$_ZN7cutlass13device_kernelIN5flash19enable_sm80_to_sm89INS1_16FlashAttnBwdSm80INS1_25CollectiveMainloopBwdSm80ILi2ELi2EN4cute5tupleIJNS5_1CILi128EEES8_NS7_ILi64EEEEEENS_10bfloat16_tEfNS_4arch4Sm80ELb0ELb0ELb1ELb1ELb0ELb0ELb0ELb0ELi2ELi4ELi4ELi4ELb0EEENS1_24CollectiveEpilogueBwdGQAISA_fSD_Li256ELb1ELb0EEENS1_19SingleTileSchedulerILb1ELb0ELb0ELi128EEEEEEEEEvNT_6ParamsE$_ZN4cute3eso3ESOILb0ELb0EJNS_6LayoutINS_5tupleIJNS3_IJNS_1CILi2EEES5_S5_EEES5_NS3_IJS5_S5_EEEEEENS3_IJNS3_IJNS4_ILi1EEENS4_ILi512EEEiEEENS4_ILi4096EEENS3_IJiiEEEEEEEEjEEC2ERKSF_RKj:
        /* <DEDUP_REMOVED lines=10> */
        .type           $_ZN7cutlass13device_kernelIN5flash19enable_sm80_to_sm89INS1_16FlashAttnBwdSm80INS1_25CollectiveMainloopBwdSm80ILi2ELi2EN4cute5tupleIJNS5_1CILi128EEES8_NS7_ILi64EEEEEENS_10bfloat16_tEfNS_4arch4Sm80ELb0ELb0ELb1ELb1ELb0ELb0ELb0ELb0ELi2ELi4ELi4ELi4ELb0EEENS1_24CollectiveEpilogueBwdGQAISA_fSD_Li256ELb1ELb0EEENS1_19SingleTileSchedulerILb1ELb0ELb0ELi128EEEEEEEEEvNT_6ParamsE$_ZN4cute3eso3ESOILb0ELb0EJNS_6LayoutINS_5tupleIJNS3_IJNS_1CILi8EEENS4_ILi1EEEEEENS3_IJNS4_ILi2EEEEEEEEENS3_IJNS3_IJS6_NS4_ILi0EEEEEENS3_IJiEEEEEEEENS_10ViewEngineINS_8smem_ptrIPN7cutlass10bfloat16_tEEEEEEEC2ERKSF_RKSM_,@function
        .size           $_ZN7cutlass13device_kernelIN5flash19enable_sm80_to_sm89INS1_16FlashAttnBwdSm80INS1_25CollectiveMainloopBwdSm80ILi2ELi2EN4cute5tupleIJNS5_1CILi128EEES8_NS7_ILi64EEEEEENS_10bfloat16_tEfNS_4arch4Sm80ELb0ELb0ELb1ELb1ELb0ELb0ELb0ELb0ELi2ELi4ELi4ELi4ELb0EEENS1_24CollectiveEpilogueBwdGQAISA_fSD_Li256ELb1ELb0EEENS1_19SingleTileSchedulerILb1ELb0ELb0ELi128EEEEEEEEEvNT_6ParamsE$_ZN4cute3eso3ESOILb0ELb0EJNS_6LayoutINS_5tupleIJNS3_IJNS_1CILi8EEENS4_ILi1EEEEEENS3_IJNS4_ILi2EEEEEEEEENS3_IJNS3_IJS6_NS4_ILi0EEEEEENS3_IJiEEEEEEEENS_10ViewEngineINS_8smem_ptrIPN7cutlass10bfloat16_tEEEEEEEC2ERKSF_RKSM_,($_ZN7cutlass13device_kernelIN5flash19enable_sm80_to_sm89INS1_16FlashAttnBwdSm80INS1_25CollectiveMainloopBwdSm80ILi2ELi2EN4cute5tupleIJNS5_1CILi128EEES8_NS7_ILi64EEEEEENS_10bfloat16_tEfNS_4arch4Sm80ELb0ELb0ELb1ELb1ELb0ELb0ELb0ELb0ELi2ELi4ELi4ELi4ELb0EEENS1_24CollectiveEpilogueBwdGQAISA_fSD_Li256ELb1ELb0EEENS1_19SingleTileSchedulerILb1ELb0ELb0ELi128EEEEEEEEEvNT_6ParamsE$_ZN4cute3eso3ESOILb0ELb0EJNS_6LayoutINS_5tupleIJNS3_IJNS_1CILi8EEENS4_ILi1EEEEEENS4_ILi2EEEEEENS3_IJNS3_IJS6_NS4_ILi0EEEEEEiEEEEENS_10ViewEngineINS_8smem_ptrIPN7cutlass10bfloat16_tEEEEEEEC2ERKSD_RKSK_ - $_ZN7cutlass13device_kernelIN5flash19enable_sm80_to_sm89INS1_16FlashAttnBwdSm80INS1_25CollectiveMainloopBwdSm80ILi2ELi2EN4cute5tupleIJNS5_1CILi128EEES8_NS7_ILi64EEEEEENS_10bfloat16_tEfNS_4arch4Sm80ELb0ELb0ELb1ELb1ELb0ELb0ELb0ELb0ELi2ELi4ELi4ELi4ELb0EEENS1_24CollectiveEpilogueBwdGQAISA_fSD_Li256ELb1ELb0EEENS1_19SingleTileSchedulerILb1ELb0ELb0ELi128EEEEEEEEEvNT_6ParamsE$_ZN4cute3eso3ESOILb0ELb0EJNS_6LayoutINS_5tupleIJNS3_IJNS_1CILi8EEENS4_ILi1EEEEEENS3_IJNS4_ILi2EEEEEEEEENS3_IJNS3_IJS6_NS4_ILi0EEEEEENS3_IJiEEEEEEEENS_10ViewEngineINS_8smem_ptrIPN7cutlass10bfloat16_tEEEEEEEC2ERKSF_RKSM_)
$_ZN7cutlass13device_kernelIN5flash19enable_sm80_to_sm89INS1_16FlashAttnBwdSm80INS1_25CollectiveMainloopBwdSm80ILi2ELi2EN4cute5tupleIJNS5_1CILi128EEES8_NS7_ILi64EEEEEENS_10bfloat16_tEfNS_4arch4Sm80ELb0ELb0ELb1ELb1ELb0ELb0ELb0ELb0ELi2ELi4ELi4ELi4ELb0EEENS1_24CollectiveEpilogueBwdGQAISA_fSD_Li256ELb1ELb0EEENS1_19SingleTileSchedulerILb1ELb0ELb0ELi128EEEEEEEEEvNT_6ParamsE$_ZN4cute3eso3ESOILb0ELb0EJNS_6LayoutINS_5tupleIJNS3_IJNS_1CILi8EEENS4_ILi1EEEEEENS3_IJNS4_ILi2EEEEEEEEENS3_IJNS3_IJS6_NS4_ILi0EEEEEENS3_IJiEEEEEEEENS_10ViewEngineINS_8smem_ptrIPN7cutlass10bfloat16_tEEEEEEEC2ERKSF_RKSM_:
[----:B------:R-:W-:Y:S02]  /*61f0*/  IADD3 R3, R64, -c[0x0][0x20], RZ ;  /* 0x8000080040037a10 */ /* 0x000fe40007ffe0ff */
[----:B------:R-:W-:-:S03]  /*6200*/  IADD3 R2, R56, -c[0x0][0x20], RZ ;  /* 0x8000080038027a10 */ /* 0x000fc60007ffe0ff */
[----:B------:R1:W-:Y:S04]  /*6210*/  STL [R3], R8 ;  /* 0x0000000803007387 */ /* 0x0003e80000100800 */
[----:B------:R-:W2:Y:S01]  /*6220*/  LDL.64 R10, [R2] ;  /* 0x00000000020a7983 */ /* 0x000ea20000100a00 */
[----:B------:R-:W-:-:S03]  /*6230*/  IMAD.MOV.U32 R7, RZ, RZ, 0x0 ;  /* 0x00000000ff077424 */ /* 0x000fc600078e00ff */
[----:B--2---:R1:W-:Y:S01]  /*6240*/  STL.64 [R3+0x8], R10 ;  /* 0x0000080a03007387 */ /* 0x0043e20000100a00 */
[----:B------:R-:W-:Y:S05]  /*6250*/  RET.REL.NODEC R6 `(_ZN7cutlass13device_kernelIN5flash19enable_sm80_to_sm89INS1_16FlashAttnBwdSm80INS1_25CollectiveMainloopBwdSm80ILi2ELi2EN4cute5tupleIJNS5_1CILi128EEES8_NS7_ILi64EEEEEENS_10bfloat16_tEfNS_4arch4Sm80ELb0ELb0ELb1ELb1ELb0ELb0ELb0ELb0ELi2ELi4ELi4ELi4ELb0EEENS1_24CollectiveEpilogueBwdGQAISA_fSD_Li256ELb1ELb0EEENS1_19SingleTileSchedulerILb1ELb0ELb0ELi128EEEEEEEEEvNT_6ParamsE) ;  /* 0xffff9da006007950 */ /* 0x000fea0003c3ffff */
        .type           $_ZN7cutlass13device_kernelIN5flash19enable_sm80_to_sm89INS1_16FlashAttnBwdSm80INS1_25CollectiveMainloopBwdSm80ILi2ELi2EN4cute5tupleIJNS5_1CILi128EEES8_NS7_ILi64EEEEEENS_10bfloat16_tEfNS_4arch4Sm80ELb0ELb0ELb1ELb1ELb0ELb0ELb0ELb0ELi2ELi4ELi4ELi4ELb0EEENS1_24CollectiveEpilogueBwdGQAISA_fSD_Li256ELb1ELb0EEENS1_19SingleTileSchedulerILb1ELb0ELb0ELi128EEEEEEEEEvNT_6ParamsE$_ZN4cute3eso3ESOILb0ELb0EJNS_6LayoutINS_5tupleIJNS3_IJNS_1CILi8EEENS4_ILi1EEEEEENS4_ILi2EEEEEENS3_IJNS3_IJS6_NS4_ILi0EEEEEEiEEEEENS_10ViewEngineINS_8smem_ptrIPN7cutlass10bfloat16_tEEEEEEEC2ERKSD_RKSK_,@function
        .size           $_ZN7cutlass13device_kernelIN5flash19enable_sm80_to_sm89INS1_16FlashAttnBwdSm80INS1_25CollectiveMainloopBwdSm80ILi2ELi2EN4cute5tupleIJNS5_1CILi128EEES8_NS7_ILi64EEEEEENS_10bfloat16_tEfNS_4arch4Sm80ELb0ELb0ELb1ELb1ELb0ELb0ELb0ELb0ELi2ELi4ELi4ELi4ELb0EEENS1_24CollectiveEpilogueBwdGQAISA_fSD_Li256ELb1ELb0EEENS1_19SingleTileSchedulerILb1ELb0ELb0ELi128EEEEEEEEEvNT_6ParamsE$_ZN4cute3eso3ESOILb0ELb0EJNS_6LayoutINS_5tupleIJNS3_IJNS_1CILi8EEENS4_ILi1EEEEEENS4_ILi2EEEEEENS3_IJNS3_IJS6_NS4_ILi0EEEEEEiEEEEENS_10ViewEngineINS_8smem_ptrIPN7cutlass10bfloat16_tEEEEEEEC2ERKSD_RKSK_,($_ZN7cutlass13device_kernelIN5flash19enable_sm80_to_sm89INS1_16FlashAttnBwdSm80INS1_25CollectiveMainloopBwdSm80ILi2ELi2EN4cute5tupleIJNS5_1CILi128EEES8_NS7_ILi64EEEEEENS_10bfloat16_tEfNS_4arch4Sm80ELb0ELb0ELb1ELb1ELb0ELb0ELb0ELb0ELi2ELi4ELi4ELi4ELb0EEENS1_24CollectiveEpilogueBwdGQAISA_fSD_Li256ELb1ELb0EEENS1_19SingleTileSchedulerILb1ELb0ELb0ELi128EEEEEEEEEvNT_6ParamsE$_ZN4cute3eso3ESOILb0ELb0EJNS_6LayoutINS_5tupleIJNS3_IJNS_1CILi8EEENS4_ILi1EEEEEENS4_ILi2EEEEEENS3_IJNS3_IJS6_NS4_ILi0EEEEEEiEEEEEiEEC2ERKSD_RKi - $_ZN7cutlass13device_kernelIN5flash19enable_sm80_to_sm89INS1_16FlashAttnBwdSm80INS1_25CollectiveMainloopBwdSm80ILi2ELi2EN4cute5tupleIJNS5_1CILi128EEES8_NS7_ILi64EEEEEENS_10bfloat16_tEfNS_4arch4Sm80ELb0ELb0ELb1ELb1ELb0ELb0ELb0ELb0ELi2ELi4ELi4ELi4ELb0EEENS1_24CollectiveEpilogueBwdGQAISA_fSD_Li256ELb1ELb0EEENS1_19SingleTileSchedulerILb1ELb0ELb0ELi128EEEEEEEEEvNT_6ParamsE$_ZN4cute3eso3ESOILb0ELb0EJNS_6LayoutINS_5tupleIJNS3_IJNS_1CILi8EEENS4_ILi1EEEEEENS4_ILi2EEEEEENS3_IJNS3_IJS6_NS4_ILi0EEEEEEiEEEEENS_10ViewEngineINS_8smem_ptrIPN7cutlass10bfloat16_tEEEEEEEC2ERKSD_RKSK_)
$_ZN7cutlass13device_kernelIN5flash19enable_sm80_to_sm89INS1_16FlashAttnBwdSm80INS1_25CollectiveMainloopBwdSm80ILi2ELi2EN4cute5tupleIJNS5_1CILi128EEES8_NS7_ILi64EEEEEENS_10bfloat16_tEfNS_4arch4Sm80ELb0ELb0ELb1ELb1ELb0ELb0ELb0ELb0ELi2ELi4ELi4ELi4ELb0EEENS1_24CollectiveEpilogueBwdGQAISA_fSD_Li256ELb1ELb0EEENS1_19SingleTileSchedulerILb1ELb0ELb0ELi128EEEEEEEEEvNT_6ParamsE$_ZN4cute3eso3ESOILb0ELb0EJNS_6LayoutINS_5tupleIJNS3_IJNS_1CILi8EEENS4_ILi1EEEEEENS4_ILi2EEEEEENS3_IJNS3_IJS6_NS4_ILi0EEEEEEiEEEEENS_10ViewEngineINS_8smem_ptrIPN7cutlass10bfloat16_tEEEEEEEC2ERKSD_RKSK_:
[----:B------:R-:W-:Y:S02]  /*6260*/  IADD3 R3, R64, -c[0x0][0x20], RZ ;  /* 0x8000080040037a10 */ /* 0x000fe40007ffe0ff */
[----:B------:R-:W-:-:S03]  /*6270*/  IADD3 R2, R56, -c[0x0][0x20], RZ ;  /* 0x8000080038027a10 */ /* 0x000fc60007ffe0ff */
[----:B------:R1:W-:Y:S04]  /*6280*/  STL [R3], R6 ;  /* 0x0000000603007387 */ /* 0x0003e80000100800 */
[----:B------:R-:W2:Y:S01]  /*6290*/  LDL.64 R8, [R2] ;  /* 0x0000000002087983 */ /* 0x000ea20000100a00 */
[----:B------:R-:W-:-:S03]  /*62a0*/  IMAD.MOV.U32 R5, RZ, RZ, 0x0 ;  /* 0x00000000ff057424 */ /* 0x000fc600078e00ff */
[----:B--2---:R1:W-:Y:S01]  /*62b0*/  STL.64 [R3+0x8], R8 ;  /* 0x0000080803007387 */ /* 0x0043e20000100a00 */
[----:B------:R-:W-:Y:S05]  /*62c0*/  RET.REL.NODEC R4 `(_ZN7cutlass13device_kernelIN5flash19enable_sm80_to_sm89INS1_16FlashAttnBwdSm80INS1_25CollectiveMainloopBwdSm80ILi2ELi2EN4cute5tupleIJNS5_1CILi128EEES8_NS7_ILi64EEEEEENS_10bfloat16_tEfNS_4arch4Sm80ELb0ELb0ELb1ELb1ELb0ELb0ELb0ELb0ELi2ELi4ELi4ELi4ELb0EEENS1_24CollectiveEpilogueBwdGQAISA_fSD_Li256ELb1ELb0EEENS1_19SingleTileSchedulerILb1ELb0ELb0ELi128EEEEEEEEEvNT_6ParamsE) ;  /* 0xffff9d3004007950 */ /* 0x000fea0003c3ffff */
        .type           $_ZN7cutlass13device_kernelIN5flash19enable_sm80_to_sm89INS1_16FlashAttnBwdSm80INS1_25CollectiveMainloopBwdSm80ILi2ELi2EN4cute5tupleIJNS5_1CILi128EEES8_NS7_ILi64EEEEEENS_10bfloat16_tEfNS_4arch4Sm80ELb0ELb0ELb1ELb1ELb0ELb0ELb0ELb0ELi2ELi4ELi4ELi4ELb0EEENS1_24CollectiveEpilogueBwdGQAISA_fSD_Li256ELb1ELb0EEENS1_19SingleTileSchedulerILb1ELb0ELb0ELi128EEEEEEEEEvNT_6ParamsE$_ZN4cute3eso3ESOILb0ELb0EJNS_6LayoutINS_5tupleIJNS3_IJNS_1CILi8EEENS4_ILi1EEEEEENS4_ILi2EEEEEENS3_IJNS3_IJS6_NS4_ILi0EEEEEEiEEEEEiEEC2ERKSD_RKi,@function
        .size           $_ZN7cutlass13device_kernelIN5flash19enable_sm80_to_sm89INS1_16FlashAttnBwdSm80INS1_25CollectiveMainloopBwdSm80ILi2ELi2EN4cute5tupleIJNS5_1CILi128EEES8_NS7_ILi64EEEEEENS_10bfloat16_tEfNS_4arch4Sm80ELb0ELb0ELb1ELb1ELb0ELb0ELb0ELb0ELi2ELi4ELi4ELi4ELb0EEENS1_24CollectiveEpilogueBwdGQAISA_fSD_Li256ELb1ELb0EEENS1_19SingleTileSchedulerILb1ELb0ELb0ELi128EEEEEEEEEvNT_6ParamsE$_ZN4cute3eso3ESOILb0ELb0EJNS_6LayoutINS_5tupleIJNS3_IJNS_1CILi8EEENS4_ILi1EEEEEENS4_ILi2EEEEEENS3_IJNS3_IJS6_NS4_ILi0EEEEEEiEEEEEiEEC2ERKSD_RKi,($_ZN7cutlass13device_kernelIN5flash19enable_sm80_to_sm89INS1_16FlashAttnBwdSm80INS1_25CollectiveMainloopBwdSm80ILi2ELi2EN4cute5tupleIJNS5_1CILi128EEES8_NS7_ILi64EEEEEENS_10bfloat16_tEfNS_4arch4Sm80ELb0ELb0ELb1ELb1ELb0ELb0ELb0ELb0ELi2ELi4ELi4ELi4ELb0EEENS1_24CollectiveEpilogueBwdGQAISA_fSD_Li256ELb1ELb0EEENS1_19SingleTileSchedulerILb1ELb0ELb0ELi128EEEEEEEEEvNT_6ParamsE$_ZN4cute3eso3ESOILb0ELb0EJNS_6LayoutINS_5tupleIJNS3_IJNS_1CILi8EEENS4_ILi1EEEEEENS4_ILi2EEENS3_IJS8_S8_EEEEEENS3_IJNS3_IJS6_NS4_ILi0EEEEEENS4_ILi4096EEENS3_IJiiEEEEEEEENS_10ViewEngineINS_8smem_ptrIPN7cutlass10bfloat16_tEEEEEEEC2ERKSG_RKSN_ - $_ZN7cutlass13device_kernelIN5flash19enable_sm80_to_sm89INS1_16FlashAttnBwdSm80INS1_25CollectiveMainloopBwdSm80ILi2ELi2EN4cute5tupleIJNS5_1CILi128EEES8_NS7_ILi64EEEEEENS_10bfloat16_tEfNS_4arch4Sm80ELb0ELb0ELb1ELb1ELb0ELb0ELb0ELb0ELi2ELi4ELi4ELi4ELb0EEENS1_24CollectiveEpilogueBwdGQAISA_fSD_Li256ELb1ELb0EEENS1_19SingleTileSchedulerILb1ELb0ELb0ELi128EEEEEEEEEvNT_6ParamsE$_ZN4cute3eso3ESOILb0ELb0EJNS_6LayoutINS_5tupleIJNS3_IJNS_1CILi8EEENS4_ILi1EEEEEENS4_ILi2EEEEEENS3_IJNS3_IJS6_NS4_ILi0EEEEEEiEEEEEiEEC2ERKSD_RKi)
$_ZN7cutlass13device_kernelIN5flash19enable_sm80_to_sm89INS1_16FlashAttnBwdSm80INS1_25CollectiveMainloopBwdSm80ILi2ELi2EN4cute5tupleIJNS5_1CILi128EEES8_NS7_ILi64EEEEEENS_10bfloat16_tEfNS_4arch4Sm80ELb0ELb0ELb1ELb1ELb0ELb0ELb0ELb0ELi2ELi4ELi4ELi4ELb0EEENS1_24CollectiveEpilogueBwdGQAISA_fSD_Li256ELb1ELb0EEENS1_19SingleTileSchedulerILb1ELb0ELb0ELi128EEEEEEEEEvNT_6ParamsE$_ZN4cute3eso3ESOILb0ELb0EJNS_6LayoutINS_5tupleIJNS3_IJNS_1CILi8EEENS4_ILi1EEEEEENS4_ILi2EEEEEENS3_IJNS3_IJS6_NS4_ILi0EEEEEEiEEEEEiEEC2ERKSD_RKi:
[----:B------:R-:W-:Y:S02]  /*62d0*/  IADD3 R3, R2, -c[0x0][0x20], RZ ;  /* 0x8000080002037a10 */ /* 0x000fe40007ffe0ff */
[----:B------:R-:W-:-:S03]  /*62e0*/  IADD3 R2, R58, -c[0x0][0x20], RZ ;  /* 0x800008003a027a10 */ /* 0x000fc60007ffe0ff */
[----:B------:R1:W-:Y:S04]  /*62f0*/  STL [R3], R6 ;  /* 0x0000000603007387 */ /* 0x0003e80000100800 */
[----:B------:R-:W2:Y:S01]  /*6300*/  LDL R2, [R2] ;  /* 0x0000000002027983 */ /* 0x000ea20000100800 */
[----:B------:R-:W-:-:S03]  /*6310*/  IMAD.MOV.U32 R5, RZ, RZ, 0x0 ;  /* 0x00000000ff057424 */ /* 0x000fc600078e00ff */
[----:B--2---:R1:W-:Y:S01]  /*6320*/  STL [R3+0x4], R2 ;  /* 0x0000040203007387 */ /* 0x0043e20000100800 */
[----:B------:R-:W-:Y:S05]  /*6330*/  RET.REL.NODEC R4 `(_ZN7cutlass13device_kernelIN5flash19enable_sm80_to_sm89INS1_16FlashAttnBwdSm80INS1_25CollectiveMainloopBwdSm80ILi2ELi2EN4cute5tupleIJNS5_1CILi128EEES8_NS7_ILi64EEEEEENS_10bfloat16_tEfNS_4arch4Sm80ELb0ELb0ELb1ELb1ELb0ELb0ELb0ELb0ELi2ELi4ELi4ELi4ELb0EEENS1_24CollectiveEpilogueBwdGQAISA_fSD_Li256ELb1ELb0EEENS1_19SingleTileSchedulerILb1ELb0ELb0ELi128EEEEEEEEEvNT_6ParamsE) ;  /* 0xffff9cc004007950 */ /* 0x000fea0003c3ffff */
        .type           $_ZN7cutlass13device_kernelIN5flash19enable_sm80_to_sm89INS1_16FlashAttnBwdSm80INS1_25CollectiveMainloopBwdSm80ILi2ELi2EN4cute5tupleIJNS5_1CILi128EEES8_NS7_ILi64EEEEEENS_10bfloat16_tEfNS_4arch4Sm80ELb0ELb0ELb1ELb1ELb0ELb0ELb0ELb0ELi2ELi4ELi4ELi4ELb0EEENS1_24CollectiveEpilogueBwdGQAISA_fSD_Li256ELb1ELb0EEENS1_19SingleTileSchedulerILb1ELb0ELb0ELi128EEEEEEEEEvNT_6ParamsE$_ZN4cute3eso3ESOILb0ELb0EJNS_6LayoutINS_5tupleIJNS3_IJNS_1CILi8EEENS4_ILi1EEEEEENS4_ILi2EEENS3_IJS8_S8_EEEEEENS3_IJNS3_IJS6_NS4_ILi0EEEEEENS4_ILi4096EEENS3_IJiiEEEEEEEENS_10ViewEngineINS_8smem_ptrIPN7cutlass10bfloat16_tEEEEEEEC2ERKSG_RKSN_,@function
        .size           $_ZN7cutlass13device_kernelIN5flash19enable_sm80_to_sm89INS1_16FlashAttnBwdSm80INS1_25CollectiveMainloopBwdSm80ILi2ELi2EN4cute5tupleIJNS5_1CILi128EEES8_NS7_ILi64EEEEEENS_10bfloat16_tEfNS_4arch4Sm80ELb0ELb0ELb1ELb1ELb0ELb0ELb0ELb0ELi2ELi4ELi4ELi4ELb0EEENS1_24CollectiveEpilogueBwdGQAISA_fSD_Li256ELb1ELb0EEENS1_19SingleTileSchedulerILb1ELb0ELb0ELi128EEEEEEEEEvNT_6ParamsE$_ZN4cute3eso3ESOILb0ELb0EJNS_6LayoutINS_5tupleIJNS3_IJNS_1CILi8EEENS4_ILi1EEEEEENS4_ILi2EEENS3_IJS8_S8_EEEEEENS3_IJNS3_IJS6_NS4_ILi0EEEEEENS4_ILi4096EEENS3_IJiiEEEEEEEENS_10ViewEngineINS_8smem_ptrIPN7cutlass10bfloat16_tEEEEEEEC2ERKSG_RKSN_,($_ZN7cutlass13device_kernelIN5flash19enable_sm80_to_sm89INS1_16FlashAttnBwdSm80INS1_25CollectiveMainloopBwdSm80ILi2ELi2EN4cute5tupleIJNS5_1CILi128EEES8_NS7_ILi64EEEEEENS_10bfloat16_tEfNS_4arch4Sm80ELb0ELb0ELb1ELb1ELb0ELb0ELb0ELb0ELi2ELi4ELi4ELi4ELb0EEENS1_24CollectiveEpilogueBwdGQAISA_fSD_Li256ELb1ELb0EEENS1_19SingleTileSchedulerILb1ELb0ELb0ELi128EEEEEEEEEvNT_6ParamsE$_ZN4cute3eso3ESOILb0ELb0EJNS_6LayoutINS_5tupleIJNS3_IJNS_1CILi8EEENS4_ILi1EEEEEENS4_ILi2EEENS3_IJS8_S8_EEEEEENS3_IJNS3_IJS6_NS4_ILi0EEEEEENS4_ILi4096EEENS3_IJiiEEEEEEEEiEEC2ERKSG_RKi - $_ZN7cutlass13device_kernelIN5flash19enable_sm80_to_sm89INS1_16FlashAttnBwdSm80INS1_25CollectiveMainloopBwdSm80ILi2ELi2EN4cute5tupleIJNS5_1CILi128EEES8_NS7_ILi64EEEEEENS_10bfloat16_tEfNS_4arch4Sm80ELb0ELb0ELb1ELb1ELb0ELb0ELb0ELb0ELi2ELi4ELi4ELi4ELb0EEENS1_24CollectiveEpilogueBwdGQAISA_fSD_Li256ELb1ELb0EEENS1_19SingleTileSchedulerILb1ELb0ELb0ELi128EEEEEEEEEvNT_6ParamsE$_ZN4cute3eso3ESOILb0ELb0EJNS_6LayoutINS_5tupleIJNS3_IJNS_1CILi8EEENS4_ILi1EEEEEENS4_ILi2EEENS3_IJS8_S8_EEEEEENS3_IJNS3_IJS6_NS4_ILi0EEEEEENS4_ILi4096EEENS3_IJiiEEEEEEEENS_10ViewEngineINS_8smem_ptrIPN7cutlass10bfloat16_tEEEEEEEC2ERKSG_RKSN_)
$_ZN7cutlass13device_kernelIN5flash19enable_sm80_to_sm89INS1_16FlashAttnBwdSm80INS1_25CollectiveMainloopBwdSm80ILi2ELi2EN4cute5tupleIJNS5_1CILi128EEES8_NS7_ILi64EEEEEENS_10bfloat16_tEfNS_4arch4Sm80ELb0ELb0ELb1ELb1ELb0ELb0ELb0ELb0ELi2ELi4ELi4ELi4ELb0EEENS1_24CollectiveEpilogueBwdGQAISA_fSD_Li256ELb1ELb0EEENS1_19SingleTileSchedulerILb1ELb0ELb0ELi128EEEEEEEEEvNT_6ParamsE$_ZN4cute3eso3ESOILb0ELb0EJNS_6LayoutINS_5tupleIJNS3_IJNS_1CILi8EEENS4_ILi1EEEEEENS4_ILi2EEENS3_IJS8_S8_EEEEEENS3_IJNS3_IJS6_NS4_ILi0EEEEEENS4_ILi4096EEENS3_IJiiEEEEEEEENS_10ViewEngineINS_8smem_ptrIPN7cutlass10bfloat16_tEEEEEEEC2ERKSG_RKSN_:
[----:B------:R-:W-:Y:S02]  /*6340*/  IADD3 R3, R23, -c[0x0][0x20], RZ ;  /* 0x8000080017037a10 */ /* 0x000fe40007ffe0ff */
[----:B------:R-:W-:-:S03]  /*6350*/  IADD3 R2, R22, -c[0x0][0x20], RZ ;  /* 0x8000080016027a10 */ /* 0x000fc60007ffe0ff */
[----:B------:R1:W-:Y:S04]  /*6360*/  STL.64 [R3], R4 ;  /* 0x0000000403007387 */ /* 0x0003e80000100a00 */
[----:B------:R-:W2:Y:S01]  /*6370*/  LDL.64 R8, [R2] ;  /* 0x0000000002087983 */ /* 0x000ea20000100a00 */
[----:B------:R-:W-:-:S03]  /*6380*/  IMAD.MOV.U32 R7, RZ, RZ, 0x0 ;  /* 0x00000000ff077424 */ /* 0x000fc600078e00ff */
[----:B--2---:R1:W-:Y:S01]  /*6390*/  STL.64 [R3+0x8], R8 ;  /* 0x0000080803007387 */ /* 0x0043e20000100a00 */
[----:B------:R-:W-:Y:S05]  /*63a0*/  RET.REL.NODEC R6 `(_ZN7cutlass13device_kernelIN5flash19enable_sm80_to_sm89INS1_16FlashAttnBwdSm80INS1_25CollectiveMainloopBwdSm80ILi2ELi2EN4cute5tupleIJNS5_1CILi128EEES8_NS7_ILi64EEEEEENS_10bfloat16_tEfNS_4arch4Sm80ELb0ELb0ELb1ELb1ELb0ELb0ELb0ELb0ELi2ELi4ELi4ELi4ELb0EEENS1_24CollectiveEpilogueBwdGQAISA_fSD_Li256ELb1ELb0EEENS1_19SingleTileSchedulerILb1ELb0ELb0ELi128EEEEEEEEEvNT_6ParamsE) ;  /* 0xffff9c5006007950 */ /* 0x000fea0003c3ffff */
        .type           $_ZN7cutlass13device_kernelIN5flash19enable_sm80_to_sm89INS1_16FlashAttnBwdSm80INS1_25CollectiveMainloopBwdSm80ILi2ELi2EN4cute5tupleIJNS5_1CILi128EEES8_NS7_ILi64EEEEEENS_10bfloat16_tEfNS_4arch4Sm80ELb0ELb0ELb1ELb1ELb0ELb0ELb0ELb0ELi2ELi4ELi4ELi4ELb0EEENS1_24CollectiveEpilogueBwdGQAISA_fSD_Li256ELb1ELb0EEENS1_19SingleTileSchedulerILb1ELb0ELb0ELi128EEEEEEEEEvNT_6ParamsE$_ZN4cute3eso3ESOILb0ELb0EJNS_6LayoutINS_5tupleIJNS3_IJNS_1CILi8EEENS4_ILi1EEEEEENS4_ILi2EEENS3_IJS8_S8_EEEEEENS3_IJNS3_IJS6_NS4_ILi0EEEEEENS4_ILi4096EEENS3_IJiiEEEEEEEEiEEC2ERKSG_RKi,@function
        .size           $_ZN7cutlass13device_kernelIN5flash19enable_sm80_to_sm89INS1_16FlashAttnBwdSm80INS1_25CollectiveMainloopBwdSm80ILi2ELi2EN4cute5tupleIJNS5_1CILi128EEES8_NS7_ILi64EEEEEENS_10bfloat16_tEfNS_4arch4Sm80ELb0ELb0ELb1ELb1ELb0ELb0ELb0ELb0ELi2ELi4ELi4ELi4ELb0EEENS1_24CollectiveEpilogueBwdGQAISA_fSD_Li256ELb1ELb0EEENS1_19SingleTileSchedulerILb1ELb0ELb0ELi128EEEEEEEEEvNT_6ParamsE$_ZN4cute3eso3ESOILb0ELb0EJNS_6LayoutINS_5tupleIJNS3_IJNS_1CILi8EEENS4_ILi1EEEEEENS4_ILi2EEENS3_IJS8_S8_EEEEEENS3_IJNS3_IJS6_NS4_ILi0EEEEEENS4_ILi4096EEENS3_IJiiEEEEEEEEiEEC2ERKSG_RKi,($_ZN7cutlass13device_kernelIN5flash19enable_sm80_to_sm89INS1_16FlashAttnBwdSm80INS1_25CollectiveMainloopBwdSm80ILi2ELi2EN4cute5tupleIJNS5_1CILi128EEES8_NS7_ILi64EEEEEENS_10bfloat16_tEfNS_4arch4Sm80ELb0ELb0ELb1ELb1ELb0ELb0ELb0ELb0ELi2ELi4ELi4ELi4ELb0EEENS1_24CollectiveEpilogueBwdGQAISA_fSD_Li256ELb1ELb0EEENS1_19SingleTileSchedulerILb1ELb0ELb0ELi128EEEEEEEEEvNT_6ParamsE$_ZN4cute3eso3ESOILb0ELb0EJNS_6LayoutINS_5tupleIJNS3_IJNS_1CILi8EEENS4_ILi1EEEEEENS4_ILi2EEES5_EEENS3_IJNS3_IJS6_NS4_ILi0EEEEEEiNS4_ILi1024EEEEEEEENS_10ViewEngineINS_8smem_ptrIPN7cutlass10bfloat16_tEEEEEEEC2ERKSE_RKSL_ - $_ZN7cutlass13device_kernelIN5flash19enable_sm80_to_sm89INS1_16FlashAttnBwdSm80INS1_25CollectiveMainloopBwdSm80ILi2ELi2EN4cute5tupleIJNS5_1CILi128EEES8_NS7_ILi64EEEEEENS_10bfloat16_tEfNS_4arch4Sm80ELb0ELb0ELb1ELb1ELb0ELb0ELb0ELb0ELi2ELi4ELi4ELi4ELb0EEENS1_24CollectiveEpilogueBwdGQAISA_fSD_Li256ELb1ELb0EEENS1_19SingleTileSchedulerILb1ELb0ELb0ELi128EEEEEEEEEvNT_6ParamsE$_ZN4cute3eso3ESOILb0ELb0EJNS_6LayoutINS_5tupleIJNS3_IJNS_1CILi8EEENS4_ILi1EEEEEENS4_ILi2EEENS3_IJS8_S8_EEEEEENS3_IJNS3_IJS6_NS4_ILi0EEEEEENS4_ILi4096EEENS3_IJiiEEEEEEEEiEEC2ERKSG_RKi)
$_ZN7cutlass13device_kernelIN5flash19enable_sm80_to_sm89INS1_16FlashAttnBwdSm80INS1_25CollectiveMainloopBwdSm80ILi2ELi2EN4cute5tupleIJNS5_1CILi128EEES8_NS7_ILi64EEEEEENS_10bfloat16_tEfNS_4arch4Sm80ELb0ELb0ELb1ELb1ELb0ELb0ELb0ELb0ELi2ELi4ELi4ELi4ELb0EEENS1_24CollectiveEpilogueBwdGQAISA_fSD_Li256ELb1ELb0EEENS1_19SingleTileSchedulerILb1ELb0ELb0ELi128EEEEEEEEEvNT_6ParamsE$_ZN4cute3eso3ESOILb0ELb0EJNS_6LayoutINS_5tupleIJNS3_IJNS_1CILi8EEENS4_ILi1EEEEEENS4_ILi2EEENS3_IJS8_S8_EEEEEENS3_IJNS3_IJS6_NS4_ILi0EEEEEENS4_ILi4096EEENS3_IJiiEEEEEEEEiEEC2ERKSG_RKi:
[----:B------:R-:W-:Y:S02]  /*63b0*/  IADD3 R5, R23, -c[0x0][0x20], RZ ;  /* 0x8000080017057a10 */ /* 0x000fe40007ffe0ff */
[----:B------:R-:W-:-:S03]  /*63c0*/  IADD3 R4, R22, -c[0x0][0x20], RZ ;  /* 0x8000080016047a10 */ /* 0x000fc60007ffe0ff */
[----:B------:R1:W-:Y:S04]  /*63d0*/  STL [R5], R2 ;  /* 0x0000000205007387 */ /* 0x0003e80000100800 */
[----:B------:R1:W-:Y:S04]  /*63e0*/  STL [R5+0x4], R3 ;  /* 0x0000040305007387 */ /* 0x0003e80000100800 */
[----:B------:R-:W2:Y:S01]  /*63f0*/  LDL R4, [R4] ;  /* 0x0000000004047983 */ /* 0x000ea20000100800 */
[----:B------:R-:W-:-:S03]  /*6400*/  IMAD.MOV.U32 R7, RZ, RZ, 0x0 ;  /* 0x00000000ff077424 */ /* 0x000fc600078e00ff */
[----:B--2---:R1:W-:Y:S01]  /*6410*/  STL [R5+0x8], R4 ;  /* 0x0000080405007387 */ /* 0x0043e20000100800 */
[----:B------:R-:W-:Y:S05]  /*6420*/  RET.REL.NODEC R6 `(_ZN7cutlass13device_kernelIN5flash19enable_sm80_to_sm89INS1_16FlashAttnBwdSm80INS1_25CollectiveMainloopBwdSm80ILi2ELi2EN4cute5tupleIJNS5_1CILi128EEES8_NS7_ILi64EEEEEENS_10bfloat16_tEfNS_4arch4Sm80ELb0ELb0ELb1ELb1ELb0ELb0ELb0ELb0ELi2ELi4ELi4ELi4ELb0EEENS1_24CollectiveEpilogueBwdGQAISA_fSD_Li256ELb1ELb0EEENS1_19SingleTileSchedulerILb1ELb0ELb0ELi128EEEEEEEEEvNT_6ParamsE) ;  /* 0xffff9bd006007950 */ /* 0x000fea0003c3ffff */
        .type           $_ZN7cutlass13device_kernelIN5flash19enable_sm80_to_sm89INS1_16FlashAttnBwdSm80INS1_25CollectiveMainloopBwdSm80ILi2ELi2EN4cute5tupleIJNS5_1CILi128EEES8_NS7_ILi64EEEEEENS_10bfloat16_tEfNS_4arch4Sm80ELb0ELb0ELb1ELb1ELb0ELb0ELb0ELb0ELi2ELi4ELi4ELi4ELb0EEENS1_24CollectiveEpilogueBwdGQAISA_fSD_Li256ELb1ELb0EEENS1_19SingleTileSchedulerILb1ELb0ELb0ELi128EEEEEEEEEvNT_6ParamsE$_ZN4cute3eso3ESOILb0ELb0EJNS_6LayoutINS_5tupleIJNS3_IJNS_1CILi8EEENS4_ILi1EEEEEENS4_ILi2EEES5_EEENS3_IJNS3_IJS6_NS4_ILi0EEEEEEiNS4_ILi1024EEEEEEEENS_10ViewEngineINS_8smem_ptrIPN7cutlass10bfloat16_tEEEEEEEC2ERKSE_RKSL_,@function
        .size           $_ZN7cutlass13device_kernelIN5flash19enable_sm80_to_sm89INS1_16FlashAttnBwdSm80INS1_25CollectiveMainloopBwdSm80ILi2ELi2EN4cute5tupleIJNS5_1CILi128EEES8_NS7_ILi64EEEEEENS_10bfloat16_tEfNS_4arch4Sm80ELb0ELb0ELb1ELb1ELb0ELb0ELb0ELb0ELi2ELi4ELi4ELi4ELb0EEENS1_24CollectiveEpilogueBwdGQAISA_fSD_Li256ELb1ELb0EEENS1_19SingleTileSchedulerILb1ELb0ELb0ELi128EEEEEEEEEvNT_6ParamsE$_ZN4cute3eso3ESOILb0ELb0EJNS_6LayoutINS_5tupleIJNS3_IJNS_1CILi8EEENS4_ILi1EEEEEENS4_ILi2EEES5_EEENS3_IJNS3_IJS6_NS4_ILi0EEEEEEiNS4_ILi1024EEEEEEEENS_10ViewEngineINS_8smem_ptrIPN7cutlass10bfloat16_tEEEEEEEC2ERKSE_RKSL_,($_ZN7cutlass13device_kernelIN5flash19enable_sm80_to_sm89INS1_16FlashAttnBwdSm80INS1_25CollectiveMainloopBwdSm80ILi2ELi2EN4cute5tupleIJNS5_1CILi128EEES8_NS7_ILi64EEEEEENS_10bfloat16_tEfNS_4arch4Sm80ELb0ELb0ELb1ELb1ELb0ELb0ELb0ELb0ELi2ELi4ELi4ELi4ELb0EEENS1_24CollectiveEpilogueBwdGQAISA_fSD_Li256ELb1ELb0EEENS1_19SingleTileSchedulerILb1ELb0ELb0ELi128EEEEEEEEEvNT_6ParamsE$_ZN4cute3eso3ESOILb0ELb0EJNS_6LayoutINS_5tupleIJNS3_IJNS_1CILi8EEENS4_ILi1EEEEEENS4_ILi2EEES5_EEENS3_IJNS3_IJS6_NS4_ILi0EEEEEEiNS4_ILi1024EEEEEEEEiEEC2ERKSE_RKi - $_ZN7cutlass13device_kernelIN5flash19enable_sm80_to_sm89INS1_16FlashAttnBwdSm80INS1_25CollectiveMainloopBwdSm80ILi2ELi2EN4cute5tupleIJNS5_1CILi128EEES8_NS7_ILi64EEEEEENS_10bfloat16_tEfNS_4arch4Sm80ELb0ELb0ELb1ELb1ELb0ELb0ELb0ELb0ELi2ELi4ELi4ELi4ELb0EEENS1_24CollectiveEpilogueBwdGQAISA_fSD_Li256ELb1ELb0EEENS1_19SingleTileSchedulerILb1ELb0ELb0ELi128EEEEEEEEEvNT_6ParamsE$_ZN4cute3eso3ESOILb0ELb0EJNS_6LayoutINS_5tupleIJNS3_IJNS_1CILi8EEENS4_ILi1EEEEEENS4_ILi2EEES5_EEENS3_IJNS3_IJS6_NS4_ILi0EEEEEEiNS4_ILi1024EEEEEEEENS_10ViewEngineINS_8smem_ptrIPN7cutlass10bfloat16_tEEEEEEEC2ERKSE_RKSL_)
$_ZN7cutlass13device_kernelIN5flash19enable_sm80_to_sm89INS1_16FlashAttnBwdSm80INS1_25CollectiveMainloopBwdSm80ILi2ELi2EN4cute5tupleIJNS5_1CILi128EEES8_NS7_ILi64EEEEEENS_10bfloat16_tEfNS_4arch4Sm80ELb0ELb0ELb1ELb1ELb0ELb0ELb0ELb0ELi2ELi4ELi4ELi4ELb0EEENS1_24CollectiveEpilogueBwdGQAISA_fSD_Li256ELb1ELb0EEENS1_19SingleTileSchedulerILb1ELb0ELb0ELi128EEEEEEEEEvNT_6ParamsE$_ZN4cute3eso3ESOILb0ELb0EJNS_6LayoutINS_5tupleIJNS3_IJNS_1CILi8EEENS4_ILi1EEEEEENS4_ILi2EEES5_EEENS3_IJNS3_IJS6_NS4_ILi0EEEEEEiNS4_ILi1024EEEEEEEENS_10ViewEngineINS_8smem_ptrIPN7cutlass10bfloat16_tEEEEEEEC2ERKSE_RKSL_:
[----:B------:R-:W-:Y:S02]  /*6430*/  IADD3 R3, R23, -c[0x0][0x20], RZ ;  /* 0x8000080017037a10 */ /* 0x000fe40007ffe0ff */
[----:B------:R-:W-:-:S03]  /*6440*/  IADD3 R2, R22, -c[0x0][0x20], RZ ;  /* 0x8000080016027a10 */ /* 0x000fc60007ffe0ff */
[----:B------:R1:W-:Y:S04]  /*6450*/  STL [R3], R6 ;  /* 0x0000000603007387 */ /* 0x0003e80000100800 */
[----:B------:R-:W2:Y:S01]  /*6460*/  LDL.64 R8, [R2] ;  /* 0x0000000002087983 */ /* 0x000ea20000100a00 */
[----:B------:R-:W-:-:S03]  /*6470*/  IMAD.MOV.U32 R5, RZ, RZ, 0x0 ;  /* 0x00000000ff057424 */ /* 0x000fc600078e00ff */
[----:B--2---:R1:W-:Y:S01]  /*6480*/  STL.64 [R3+0x8], R8 ;  /* 0x0000080803007387 */ /* 0x0043e20000100a00 */
[----:B------:R-:W-:Y:S05]  /*6490*/  RET.REL.NODEC R4 `(_ZN7cutlass13device_kernelIN5flash19enable_sm80_to_sm89INS1_16FlashAttnBwdSm80INS1_25CollectiveMainloopBwdSm80ILi2ELi2EN4cute5tupleIJNS5_1CILi128EEES8_NS7_ILi64EEEEEENS_10bfloat16_tEfNS_4arch4Sm80ELb0ELb0ELb1ELb1ELb0ELb0ELb0ELb0ELi2ELi4ELi4ELi4ELb0EEENS1_24CollectiveEpilogueBwdGQAISA_fSD_Li256ELb1ELb0EEENS1_19SingleTileSchedulerILb1ELb0ELb0ELi128EEEEEEEEEvNT_6ParamsE) ;  /* 0xffff9b6004007950 */ /* 0x000fea0003c3ffff */
        .type           $_ZN7cutlass13device_kernelIN5flash19enable_sm80_to_sm89INS1_16FlashAttnBwdSm80INS1_25CollectiveMainloopBwdSm80ILi2ELi2EN4cute5tupleIJNS5_1CILi128EEES8_NS7_ILi64EEEEEENS_10bfloat16_tEfNS_4arch4Sm80ELb0ELb0ELb1ELb1ELb0ELb0ELb0ELb0ELi2ELi4ELi4ELi4ELb0EEENS1_24CollectiveEpilogueBwdGQAISA_fSD_Li256ELb1ELb0EEENS1_19SingleTileSchedulerILb1ELb0ELb0ELi128EEEEEEEEEvNT_6ParamsE$_ZN4cute3eso3ESOILb0ELb0EJNS_6LayoutINS_5tupleIJNS3_IJNS_1CILi8EEENS4_ILi1EEEEEENS4_ILi2EEES5_EEENS3_IJNS3_IJS6_NS4_ILi0EEEEEEiNS4_ILi1024EEEEEEEEiEEC2ERKSE_RKi,@function
        .size           $_ZN7cutlass13device_kernelIN5flash19enable_sm80_to_sm89INS1_16FlashAttnBwdSm80INS1_25CollectiveMainloopBwdSm80ILi2ELi2EN4cute5tupleIJNS5_1CILi128EEES8_NS7_ILi64EEEEEENS_10bfloat16_tEfNS_4arch4Sm80ELb0ELb0ELb1ELb1ELb0ELb0ELb0ELb0ELi2ELi4ELi4ELi4ELb0EEENS1_24CollectiveEpilogueBwdGQAISA_fSD_Li256ELb1ELb0EEENS1_19SingleTileSchedulerILb1ELb0ELb0ELi128EEEEEEEEEvNT_6ParamsE$_ZN4cute3eso3ESOILb0ELb0EJNS_6LayoutINS_5tupleIJNS3_IJNS_1CILi8EEENS4_ILi1EEEEEENS4_ILi2EEES5_EEENS3_IJNS3_IJS6_NS4_ILi0EEEEEEiNS4_ILi1024EEEEEEEEiEEC2ERKSE_RKi,($_ZN7cutlass13device_kernelIN5flash19enable_sm80_to_sm89INS1_16FlashAttnBwdSm80INS1_25CollectiveMainloopBwdSm80ILi2ELi2EN4cute5tupleIJNS5_1CILi128EEES8_NS7_ILi64EEEEEENS_10bfloat16_tEfNS_4arch4Sm80ELb0ELb0ELb1ELb1ELb0ELb0ELb0ELb0ELi2ELi4ELi4ELi4ELb0EEENS1_24CollectiveEpilogueBwdGQAISA_fSD_Li256ELb1ELb0EEENS1_19SingleTileSchedulerILb1ELb0ELb0ELi128EEEEEEEEEvNT_6ParamsE$_ZN4cute3eso3ESOILb0ELb0EJNS_6LayoutINS_5tupleIJNS3_IJNS_1CILi8EEENS4_ILi1EEEEEENS4_ILi4EEES6_EEENS3_IJNS3_IJS6_NS4_ILi0EEEEEElSA_EEEEENS_10ViewEngineINS_8gmem_ptrIPKN7cutlass10bfloat16_tEEEEEEEC2ERKSD_RKSL_ - $_ZN7cutlass13device_kernelIN5flash19enable_sm80_to_sm89INS1_16FlashAttnBwdSm80INS1_25CollectiveMainloopBwdSm80ILi2ELi2EN4cute5tupleIJNS5_1CILi128EEES8_NS7_ILi64EEEEEENS_10bfloat16_tEfNS_4arch4Sm80ELb0ELb0ELb1ELb1ELb0ELb0ELb0ELb0ELi2ELi4ELi4ELi4ELb0EEENS1_24CollectiveEpilogueBwdGQAISA_fSD_Li256ELb1ELb0EEENS1_19SingleTileSchedulerILb1ELb0ELb0ELi128EEEEEEEEEvNT_6ParamsE$_ZN4cute3eso3ESOILb0ELb0EJNS_6LayoutINS_5tupleIJNS3_IJNS_1CILi8EEENS4_ILi1EEEEEENS4_ILi2EEES5_EEENS3_IJNS3_IJS6_NS4_ILi0EEEEEEiNS4_ILi1024EEEEEEEEiEEC2ERKSE_RKi)
$_ZN7cutlass13device_kernelIN5flash19enable_sm80_to_sm89INS1_16FlashAttnBwdSm80INS1_25CollectiveMainloopBwdSm80ILi2ELi2EN4cute5tupleIJNS5_1CILi128EEES8_NS7_ILi64EEEEEENS_10bfloat16_tEfNS_4arch4Sm80ELb0ELb0ELb1ELb1ELb0ELb0ELb0ELb0ELi2ELi4ELi4ELi4ELb0EEENS1_24CollectiveEpilogueBwdGQAISA_fSD_Li256ELb1ELb0EEENS1_19SingleTileSchedulerILb1ELb0ELb0ELi128EEEEEEEEEvNT_6ParamsE$_ZN4cute3eso3ESOILb0ELb0EJNS_6LayoutINS_5tupleIJNS3_IJNS_1CILi8EEENS4_ILi1EEEEEENS4_ILi2EEES5_EEENS3_IJNS3_IJS6_NS4_ILi0EEEEEEiNS4_ILi1024EEEEEEEEiEEC2ERKSE_RKi:
        /* <DEDUP_REMOVED lines=8> */
        .type           $_ZN7cutlass13device_kernelIN5flash19enable_sm80_to_sm89INS1_16FlashAttnBwdSm80INS1_25CollectiveMainloopBwdSm80ILi2ELi2EN4cute5tupleIJNS5_1CILi128EEES8_NS7_ILi64EEEEEENS_10bfloat16_tEfNS_4arch4Sm80ELb0ELb0ELb1ELb1ELb0ELb0ELb0ELb0ELi2ELi4ELi4ELi4ELb0EEENS1_24CollectiveEpilogueBwdGQAISA_fSD_Li256ELb1ELb0EEENS1_19SingleTileSchedulerILb1ELb0ELb0ELi128EEEEEEEEEvNT_6ParamsE$_ZN4cute3eso3ESOILb0ELb0EJNS_6LayoutINS_5tupleIJNS3_IJNS_1CILi8EEENS4_ILi1EEEEEENS4_ILi4EEES6_EEENS3_IJNS3_IJS6_NS4_ILi0EEEEEElSA_EEEEENS_10ViewEngineINS_8gmem_ptrIPKN7cutlass10bfloat16_tEEEEEEEC2ERKSD_RKSL_,@function
        .size           $_ZN7cutlass13device_kernelIN5flash19enable_sm80_to_sm89INS1_16FlashAttnBwdSm80INS1_25CollectiveMainloopBwdSm80ILi2ELi2EN4cute5tupleIJNS5_1CILi128EEES8_NS7_ILi64EEEEEENS_10bfloat16_tEfNS_4arch4Sm80ELb0ELb0ELb1ELb1ELb0ELb0ELb0ELb0ELi2ELi4ELi4ELi4ELb0EEENS1_24CollectiveEpilogueBwdGQAISA_fSD_Li256ELb1ELb0EEENS1_19SingleTileSchedulerILb1ELb0ELb0ELi128EEEEEEEEEvNT_6ParamsE$_ZN4cute3eso3ESOILb0ELb0EJNS_6LayoutINS_5tupleIJNS3_IJNS_1CILi8EEENS4_ILi1EEEEEENS4_ILi4EEES6_EEENS3_IJNS3_IJS6_NS4_ILi0EEEEEElSA_EEEEENS_10ViewEngineINS_8gmem_ptrIPKN7cutlass10bfloat16_tEEEEEEEC2ERKSD_RKSL_,($_ZN7cutlass13device_kernelIN5flash19enable_sm80_to_sm89INS1_16FlashAttnBwdSm80INS1_25CollectiveMainloopBwdSm80ILi2ELi2EN4cute5tupleIJNS5_1CILi128EEES8_NS7_ILi64EEEEEENS_10bfloat16_tEfNS_4arch4Sm80ELb0ELb0ELb1ELb1ELb0ELb0ELb0ELb0ELi2ELi4ELi4ELi4ELb0EEENS1_24CollectiveEpilogueBwdGQAISA_fSD_Li256ELb1ELb0EEENS1_19SingleTileSchedulerILb1ELb0ELb0ELi128EEEEEEEEEvNT_6ParamsE$_ZN4cute3eso3ESOILb0ELb0EJNS_6LayoutINS_5tupleIJNS3_IJNS_1CILi8EEENS4_ILi1EEEEEENS4_ILi4EEES6_EEENS3_IJNS3_IJS6_NS4_ILi0EEEEEElSA_EEEEElEEC2ERKSD_RKl - $_ZN7cutlass13device_kernelIN5flash19enable_sm80_to_sm89INS1_16FlashAttnBwdSm80INS1_25CollectiveMainloopBwdSm80ILi2ELi2EN4cute5tupleIJNS5_1CILi128EEES8_NS7_ILi64EEEEEENS_10bfloat16_tEfNS_4arch4Sm80ELb0ELb0ELb1ELb1ELb0ELb0ELb0ELb0ELi2ELi4ELi4ELi4ELb0EEENS1_24CollectiveEpilogueBwdGQAISA_fSD_Li256ELb1ELb0EEENS1_19SingleTileSchedulerILb1ELb0ELb0ELi128EEEEEEEEEvNT_6ParamsE$_ZN4cute3eso3ESOILb0ELb0EJNS_6LayoutINS_5tupleIJNS3_IJNS_1CILi8EEENS4_ILi1EEEEEENS4_ILi4EEES6_EEENS3_IJNS3_IJS6_NS4_ILi0EEEEEElSA_EEEEENS_10ViewEngineINS_8gmem_ptrIPKN7cutlass10bfloat16_tEEEEEEEC2ERKSD_RKSL_)
$_ZN7cutlass13device_kernelIN5flash19enable_sm80_to_sm89INS1_16FlashAttnBwdSm80INS1_25CollectiveMainloopBwdSm80ILi2ELi2EN4cute5tupleIJNS5_1CILi128EEES8_NS7_ILi64EEEEEENS_10bfloat16_tEfNS_4arch4Sm80ELb0ELb0ELb1ELb1ELb0ELb0ELb0ELb0ELi2ELi4ELi4ELi4ELb0EEENS1_24CollectiveEpilogueBwdGQAISA_fSD_Li256ELb1ELb0EEENS1_19SingleTileSchedulerILb1ELb0ELb0ELi128EEEEEEEEEvNT_6ParamsE$_ZN4cute3eso3ESOILb0ELb0EJNS_6LayoutINS_5tupleIJNS3_IJNS_1CILi8EEENS4_ILi1EEEEEENS4_ILi4EEES6_EEENS3_IJNS3_IJS6_NS4_ILi0EEEEEElSA_EEEEENS_10ViewEngineINS_8gmem_ptrIPKN7cutlass10bfloat16_tEEEEEEEC2ERKSD_RKSL_:
        /* <DEDUP_REMOVED lines=8> */
[----:B------:R-:W-:Y:S05]  /*65a0*/  RET.REL.NODEC R6 `(_ZN7cutlass13device_kernelIN5flash19enable_sm80_to_sm89INS1_16FlashAttnBwdSm80INS1_25CollectiveMainloopBwdSm80ILi2ELi2EN4cute5tupleIJNS5_1CILi128EEES8_NS7_ILi64EEEEEENS_10bfloat16_tEfNS_4arch4Sm80ELb0ELb0ELb1ELb1ELb0ELb0ELb0ELb0ELi2ELi4ELi4ELi4ELb0EEENS1_24CollectiveEpilogueBwdGQAISA_fSD_Li256ELb1ELb0EEENS1_19SingleTileSchedulerILb1ELb0ELb0ELi128EEEEEEEEEvNT_6ParamsE) ;  /* 0xffff9a5006007950 */ /* 0x000fea0003c3ffff */
        .type           $_ZN7cutlass13device_kernelIN5flash19enable_sm80_to_sm89INS1_16FlashAttnBwdSm80INS1_25CollectiveMainloopBwdSm80ILi2ELi2EN4cute5tupleIJNS5_1CILi128EEES8_NS7_ILi64EEEEEENS_10bfloat16_tEfNS_4arch4Sm80ELb0ELb0ELb1ELb1ELb0ELb0ELb0ELb0ELi2ELi4ELi4ELi4ELb0EEENS1_24CollectiveEpilogueBwdGQAISA_fSD_Li256ELb1ELb0EEENS1_19SingleTileSchedulerILb1ELb0ELb0ELi128EEEEEEEEEvNT_6ParamsE$_ZN4cute3eso3ESOILb0ELb0EJNS_6LayoutINS_5tupleIJNS3_IJNS_1CILi8EEENS4_ILi1EEEEEENS4_ILi4EEES6_EEENS3_IJNS3_IJS6_NS4_ILi0EEEEEElSA_EEEEElEEC2ERKSD_RKl,@function
        .size           $_ZN7cutlass13device_kernelIN5flash19enable_sm80_to_sm89INS1_16FlashAttnBwdSm80INS1_25CollectiveMainloopBwdSm80ILi2ELi2EN4cute5tupleIJNS5_1CILi128EEES8_NS7_ILi64EEEEEENS_10bfloat16_tEfNS_4arch4Sm80ELb0ELb0ELb1ELb1ELb0ELb0ELb0ELb0ELi2ELi4ELi4ELi4ELb0EEENS1_24CollectiveEpilogueBwdGQAISA_fSD_Li256ELb1ELb0EEENS1_19SingleTileSchedulerILb1ELb0ELb0ELi128EEEEEEEEEvNT_6ParamsE$_ZN4cute3eso3ESOILb0ELb0EJNS_6LayoutINS_5tupleIJNS3_IJNS_1CILi8EEENS4_ILi1EEEEEENS4_ILi4EEES6_EEENS3_IJNS3_IJS6_NS4_ILi0EEEEEElSA_EEEEElEEC2ERKSD_RKl,($_ZN7cutlass13device_kernelIN5flash19enable_sm80_to_sm89INS1_16FlashAttnBwdSm80INS1_25CollectiveMainloopBwdSm80ILi2ELi2EN4cute5tupleIJNS5_1CILi128EEES8_NS7_ILi64EEEEEENS_10bfloat16_tEfNS_4arch4Sm80ELb0ELb0ELb1ELb1ELb0ELb0ELb0ELb0ELi2ELi4ELi4ELi4ELb0EEENS1_24CollectiveEpilogueBwdGQAISA_fSD_Li256ELb1ELb0EEENS1_19SingleTileSchedulerILb1ELb0ELb0ELi128EEEEEEEEEvNT_6ParamsE$_ZN4cute3eso3ESOILb0ELb0EJiNS_5tupleIJiNS_1CILi0EEEEEEEEC2ERKiRKS5_ - $_ZN7cutlass13device_kernelIN5flash19enable_sm80_to_sm89INS1_16FlashAttnBwdSm80INS1_25CollectiveMainloopBwdSm80ILi2ELi2EN4cute5tupleIJNS5_1CILi128EEES8_NS7_ILi64EEEEEENS_10bfloat16_tEfNS_4arch4Sm80ELb0ELb0ELb1ELb1ELb0ELb0ELb0ELb0ELi2ELi4ELi4ELi4ELb0EEENS1_24CollectiveEpilogueBwdGQAISA_fSD_Li256ELb1ELb0EEENS1_19SingleTileSchedulerILb1ELb0ELb0ELi128EEEEEEEEEvNT_6ParamsE$_ZN4cute3eso3ESOILb0ELb0EJNS_6LayoutINS_5tupleIJNS3_IJNS_1CILi8EEENS4_ILi1EEEEEENS4_ILi4EEES6_EEENS3_IJNS3_IJS6_NS4_ILi0EEEEEElSA_EEEEElEEC2ERKSD_RKl)
$_ZN7cutlass13device_kernelIN5flash19enable_sm80_to_sm89INS1_16FlashAttnBwdSm80INS1_25CollectiveMainloopBwdSm80ILi2ELi2EN4cute5tupleIJNS5_1CILi128EEES8_NS7_ILi64EEEEEENS_10bfloat16_tEfNS_4arch4Sm80ELb0ELb0ELb1ELb1ELb0ELb0ELb0ELb0ELi2ELi4ELi4ELi4ELb0EEENS1_24CollectiveEpilogueBwdGQAISA_fSD_Li256ELb1ELb0EEENS1_19SingleTileSchedulerILb1ELb0ELb0ELi128EEEEEEEEEvNT_6ParamsE$_ZN4cute3eso3ESOILb0ELb0EJNS_6LayoutINS_5tupleIJNS3_IJNS_1CILi8EEENS4_ILi1EEEEEENS4_ILi4EEES6_EEENS3_IJNS3_IJS6_NS4_ILi0EEEEEElSA_EEEEElEEC2ERKSD_RKl:
[----:B------:R-:W-:Y:S02]  /*65b0*/  IADD3 R5, R15, -c[0x0][0x20], RZ ;  /* 0x800008000f057a10 */ /* 0x000fe40007ffe0ff */
[----:B------:R-:W-:-:S03]  /*65c0*/  IADD3 R4, R79, -c[0x0][0x20], RZ ;  /* 0x800008004f047a10 */ /* 0x000fc60007ffe0ff */
[----:B------:R1:W-:Y:S04]  /*65d0*/  STL.64 [R5], R2 ;  /* 0x0000000205007387 */ /* 0x0003e80000100a00 */
[----:B------:R-:W2:Y:S01]  /*65e0*/  LDL.64 R8, [R4] ;  /* 0x0000000004087983 */ /* 0x000ea20000100a00 */
[----:B------:R-:W-:-:S03]  /*65f0*/  IMAD.MOV.U32 R7, RZ, RZ, 0x0 ;  /* 0x00000000ff077424 */ /* 0x000fc600078e00ff */
[----:B--2---:R1:W-:Y:S01]  /*6600*/  STL.64 [R5+0x8], R8 ;  /* 0x0000080805007387 */ /* 0x0043e20000100a00 */
[----:B------:R-:W-:Y:S05]  /*6610*/  RET.REL.NODEC R6 `(_ZN7cutlass13device_kernelIN5flash19enable_sm80_to_sm89INS1_16FlashAttnBwdSm80INS1_25CollectiveMainloopBwdSm80ILi2ELi2EN4cute5tupleIJNS5_1CILi128EEES8_NS7_ILi64EEEEEENS_10bfloat16_tEfNS_4arch4Sm80ELb0ELb0ELb1ELb1ELb0ELb0ELb0ELb0ELi2ELi4ELi4ELi4ELb0EEENS1_24CollectiveEpilogueBwdGQAISA_fSD_Li256ELb1ELb0EEENS1_19SingleTileSchedulerILb1ELb0ELb0ELi128EEEEEEEEEvNT_6ParamsE) ;  /* 0xffff99e006007950 */ /* 0x000fea0003c3ffff */
        .type           $_ZN7cutlass13device_kernelIN5flash19enable_sm80_to_sm89INS1_16FlashAttnBwdSm80INS1_25CollectiveMainloopBwdSm80ILi2ELi2EN4cute5tupleIJNS5_1CILi128EEES8_NS7_ILi64EEEEEENS_10bfloat16_tEfNS_4arch4Sm80ELb0ELb0ELb1ELb1ELb0ELb0ELb0ELb0ELi2ELi4ELi4ELi4ELb0EEENS1_24CollectiveEpilogueBwdGQAISA_fSD_Li256ELb1ELb0EEENS1_19SingleTileSchedulerILb1ELb0ELb0ELi128EEEEEEEEEvNT_6ParamsE$_ZN4cute3eso3ESOILb0ELb0EJiNS_5tupleIJiNS_1CILi0EEEEEEEEC2ERKiRKS5_,@function
        .size           $_ZN7cutlass13device_kernelIN5flash19enable_sm80_to_sm89INS1_16FlashAttnBwdSm80INS1_25CollectiveMainloopBwdSm80ILi2ELi2EN4cute5tupleIJNS5_1CILi128EEES8_NS7_ILi64EEEEEENS_10bfloat16_tEfNS_4arch4Sm80ELb0ELb0ELb1ELb1ELb0ELb0ELb0ELb0ELi2ELi4ELi4ELi4ELb0EEENS1_24CollectiveEpilogueBwdGQAISA_fSD_Li256ELb1ELb0EEENS1_19SingleTileSchedulerILb1ELb0ELb0ELi128EEEEEEEEEvNT_6ParamsE$_ZN4cute3eso3ESOILb0ELb0EJiNS_5tupleIJiNS_1CILi0EEEEEEEEC2ERKiRKS5_,($_ZN7cutlass13device_kernelIN5flash19enable_sm80_to_sm89INS1_16FlashAttnBwdSm80INS1_25CollectiveMainloopBwdSm80ILi2ELi2EN4cute5tupleIJNS5_1CILi128EEES8_NS7_ILi64EEEEEENS_10bfloat16_tEfNS_4arch4Sm80ELb0ELb0ELb1ELb1ELb0ELb0ELb0ELb0ELi2ELi4ELi4ELi4ELb0EEENS1_24CollectiveEpilogueBwdGQAISA_fSD_Li256ELb1ELb0EEENS1_19SingleTileSchedulerILb1ELb0ELb0ELi128EEEEEEEEEvNT_6ParamsE$_ZN4cute3eso3ESOILb0ELb0EJiNS_5tupleIJiiEEEEEC2ERKiRKS3_ - $_ZN7cutlass13device_kernelIN5flash19enable_sm80_to_sm89INS1_16FlashAttnBwdSm80INS1_25CollectiveMainloopBwdSm80ILi2ELi2EN4cute5tupleIJNS5_1CILi128EEES8_NS7_ILi64EEEEEENS_10bfloat16_tEfNS_4arch4Sm80ELb0ELb0ELb1ELb1ELb0ELb0ELb0ELb0ELi2ELi4ELi4ELi4ELb0EEENS1_24CollectiveEpilogueBwdGQAISA_fSD_Li256ELb1ELb0EEENS1_19SingleTileSchedulerILb1ELb0ELb0ELi128EEEEEEEEEvNT_6ParamsE$_ZN4cute3eso3ESOILb0ELb0EJiNS_5tupleIJiNS_1CILi0EEEEEEEEC2ERKiRKS5_)
$_ZN7cutlass13device_kernelIN5flash19enable_sm80_to_sm89INS1_16FlashAttnBwdSm80INS1_25CollectiveMainloopBwdSm80ILi2ELi2EN4cute5tupleIJNS5_1CILi128EEES8_NS7_ILi64EEEEEENS_10bfloat16_tEfNS_4arch4Sm80ELb0ELb0ELb1ELb1ELb0ELb0ELb0ELb0ELi2ELi4ELi4ELi4ELb0EEENS1_24CollectiveEpilogueBwdGQAISA_fSD_Li256ELb1ELb0EEENS1_19SingleTileSchedulerILb1ELb0ELb0ELi128EEEEEEEEEvNT_6ParamsE$_ZN4cute3eso3ESOILb0ELb0EJiNS_5tupleIJiNS_1CILi0EEEEEEEEC2ERKiRKS5_:
[----:B------:R-:W-:Y:S02]  /*6620*/  IADD3 R3, R3, -c[0x0][0x20], RZ ;  /* 0x8000080003037a10 */ /* 0x000fe40007ffe0ff */
[----:B------:R-:W-:-:S03]  /*6630*/  IADD3 R2, R2, -c[0x0][0x20], RZ ;  /* 0x8000080002027a10 */ /* 0x000fc60007ffe0ff */
[----:B------:R1:W-:Y:S04]  /*6640*/  STL [R3], R6 ;  /* 0x0000000603007387 */ /* 0x0003e80000100800 */
[----:B------:R-:W2:Y:S01]  /*6650*/  LDL R2, [R2] ;  /* 0x0000000002027983 */ /* 0x000ea20000100800 */
[----:B------:R-:W-:-:S03]  /*6660*/  IMAD.MOV.U32 R5, RZ, RZ, 0x0 ;  /* 0x00000000ff057424 */ /* 0x000fc600078e00ff */
[----:B--2---:R1:W-:Y:S01]  /*6670*/  STL [R3+0x4], R2 ;  /* 0x0000040203007387 */ /* 0x0043e20000100800 */
[----:B------:R-:W-:Y:S05]  /*6680*/  RET.REL.NODEC R4 `(_ZN7cutlass13device_kernelIN5flash19enable_sm80_to_sm89INS1_16FlashAttnBwdSm80INS1_25CollectiveMainloopBwdSm80ILi2ELi2EN4cute5tupleIJNS5_1CILi128EEES8_NS7_ILi64EEEEEENS_10bfloat16_tEfNS_4arch4Sm80ELb0ELb0ELb1ELb1ELb0ELb0ELb0ELb0ELi2ELi4ELi4ELi4ELb0EEENS1_24CollectiveEpilogueBwdGQAISA_fSD_Li256ELb1ELb0EEENS1_19SingleTileSchedulerILb1ELb0ELb0ELi128EEEEEEEEEvNT_6ParamsE) ;  /* 0xffff997004007950 */ /* 0x000fea0003c3ffff */
        .type           $_ZN7cutlass13device_kernelIN5flash19enable_sm80_to_sm89INS1_16FlashAttnBwdSm80INS1_25CollectiveMainloopBwdSm80ILi2ELi2EN4cute5tupleIJNS5_1CILi128EEES8_NS7_ILi64EEEEEENS_10bfloat16_tEfNS_4arch4Sm80ELb0ELb0ELb1ELb1ELb0ELb0ELb0ELb0ELi2ELi4ELi4ELi4ELb0EEENS1_24CollectiveEpilogueBwdGQAISA_fSD_Li256ELb1ELb0EEENS1_19SingleTileSchedulerILb1ELb0ELb0ELi128EEEEEEEEEvNT_6ParamsE$_ZN4cute3eso3ESOILb0ELb0EJiNS_5tupleIJiiEEEEEC2ERKiRKS3_,@function
        .size           $_ZN7cutlass13device_kernelIN5flash19enable_sm80_to_sm89INS1_16FlashAttnBwdSm80INS1_25CollectiveMainloopBwdSm80ILi2ELi2EN4cute5tupleIJNS5_1CILi128EEES8_NS7_ILi64EEEEEENS_10bfloat16_tEfNS_4arch4Sm80ELb0ELb0ELb1ELb1ELb0ELb0ELb0ELb0ELi2ELi4ELi4ELi4ELb0EEENS1_24CollectiveEpilogueBwdGQAISA_fSD_Li256ELb1ELb0EEENS1_19SingleTileSchedulerILb1ELb0ELb0ELi128EEEEEEEEEvNT_6ParamsE$_ZN4cute3eso3ESOILb0ELb0EJiNS_5tupleIJiiEEEEEC2ERKiRKS3_,($_ZN7cutlass13device_kernelIN5flash19enable_sm80_to_sm89INS1_16FlashAttnBwdSm80INS1_25CollectiveMainloopBwdSm80ILi2ELi2EN4cute5tupleIJNS5_1CILi128EEES8_NS7_ILi64EEEEEENS_10bfloat16_tEfNS_4arch4Sm80ELb0ELb0ELb1ELb1ELb0ELb0ELb0ELb0ELi2ELi4ELi4ELi4ELb0EEENS1_24CollectiveEpilogueBwdGQAISA_fSD_Li256ELb1ELb0EEENS1_19SingleTileSchedulerILb1ELb0ELb0ELi128EEEEEEEEEvNT_6ParamsE$_ZN4cute3eso3ESOILb0ELb0EJiiEEC2ERKiS4_ - $_ZN7cutlass13device_kernelIN5flash19enable_sm80_to_sm89INS1_16FlashAttnBwdSm80INS1_25CollectiveMainloopBwdSm80ILi2ELi2EN4cute5tupleIJNS5_1CILi128EEES8_NS7_ILi64EEEEEENS_10bfloat16_tEfNS_4arch4Sm80ELb0ELb0ELb1ELb1ELb0ELb0ELb0ELb0ELi2ELi4ELi4ELi4ELb0EEENS1_24CollectiveEpilogueBwdGQAISA_fSD_Li256ELb1ELb0EEENS1_19SingleTileSchedulerILb1ELb0ELb0ELi128EEEEEEEEEvNT_6ParamsE$_ZN4cute3eso3ESOILb0ELb0EJiNS_5tupleIJiiEEEEEC2ERKiRKS3_)
$_ZN7cutlass13device_kernelIN5flash19enable_sm80_to_sm89INS1_16FlashAttnBwdSm80INS1_25CollectiveMainloopBwdSm80ILi2ELi2EN4cute5tupleIJNS5_1CILi128EEES8_NS7_ILi64EEEEEENS_10bfloat16_tEfNS_4arch4Sm80ELb0ELb0ELb1ELb1ELb0ELb0ELb0ELb0ELi2ELi4ELi4ELi4ELb0EEENS1_24CollectiveEpilogueBwdGQAISA_fSD_Li256ELb1ELb0EEENS1_19SingleTileSchedulerILb1ELb0ELb0ELi128EEEEEEEEEvNT_6ParamsE$_ZN4cute3eso3ESOILb0ELb0EJiNS_5tupleIJiiEEEEEC2ERKiRKS3_:
        /* <DEDUP_REMOVED lines=10> */
        .type           $_ZN7cutlass13device_kernelIN5flash19enable_sm80_to_sm89INS1_16FlashAttnBwdSm80INS1_25CollectiveMainloopBwdSm80ILi2ELi2EN4cute5tupleIJNS5_1CILi128EEES8_NS7_ILi64EEEEEENS_10bfloat16_tEfNS_4arch4Sm80ELb0ELb0ELb1ELb1ELb0ELb0ELb0ELb0ELi2ELi4ELi4ELi4ELb0EEENS1_24CollectiveEpilogueBwdGQAISA_fSD_Li256ELb1ELb0EEENS1_19SingleTileSchedulerILb1ELb0ELb0ELi128EEEEEEEEEvNT_6ParamsE$_ZN4cute3eso3ESOILb0ELb0EJiiEEC2ERKiS4_,@function
        .size           $_ZN7cutlass13device_kernelIN5flash19enable_sm80_to_sm89INS1_16FlashAttnBwdSm80INS1_25CollectiveMainloopBwdSm80ILi2ELi2EN4cute5tupleIJNS5_1CILi128EEES8_NS7_ILi64EEEEEENS_10bfloat16_tEfNS_4arch4Sm80ELb0ELb0ELb1ELb1ELb0ELb0ELb0ELb0ELi2ELi4ELi4ELi4ELb0EEENS1_24CollectiveEpilogueBwdGQAISA_fSD_Li256ELb1ELb0EEENS1_19SingleTileSchedulerILb1ELb0ELb0ELi128EEEEEEEEEvNT_6ParamsE$_ZN4cute3eso3ESOILb0ELb0EJiiEEC2ERKiS4_,($_ZN7cutlass13device_kernelIN5flash19enable_sm80_to_sm89INS1_16FlashAttnBwdSm80INS1_25CollectiveMainloopBwdSm80ILi2ELi2EN4cute5tupleIJNS5_1CILi128EEES8_NS7_ILi64EEEEEENS_10bfloat16_tEfNS_4arch4Sm80ELb0ELb0ELb1ELb1ELb0ELb0ELb0ELb0ELi2ELi4ELi4ELi4ELb0EEENS1_24CollectiveEpilogueBwdGQAISA_fSD_Li256ELb1ELb0EEENS1_19SingleTileSchedulerILb1ELb0ELb0ELi128EEEEEEEEEvNT_6ParamsE$_ZN4cute3eso3ESOILb0ELb0EJiiNS_1CILi0EEEEEC2ERKiS6_RKS3_ - $_ZN7cutlass13device_kernelIN5flash19enable_sm80_to_sm89INS1_16FlashAttnBwdSm80INS1_25CollectiveMainloopBwdSm80ILi2ELi2EN4cute5tupleIJNS5_1CILi128EEES8_NS7_ILi64EEEEEENS_10bfloat16_tEfNS_4arch4Sm80ELb0ELb0ELb1ELb1ELb0ELb0ELb0ELb0ELi2ELi4ELi4ELi4ELb0EEENS1_24CollectiveEpilogueBwdGQAISA_fSD_Li256ELb1ELb0EEENS1_19SingleTileSchedulerILb1ELb0ELb0ELi128EEEEEEEEEvNT_6ParamsE$_ZN4cute3eso3ESOILb0ELb0EJiiEEC2ERKiS4_)
$_ZN7cutlass13device_kernelIN5flash19enable_sm80_to_sm89INS1_16FlashAttnBwdSm80INS1_25CollectiveMainloopBwdSm80ILi2ELi2EN4cute5tupleIJNS5_1CILi128EEES8_NS7_ILi64EEEEEENS_10bfloat16_tEfNS_4arch4Sm80ELb0ELb0ELb1ELb1ELb0ELb0ELb0ELb0ELi2ELi4ELi4ELi4ELb0EEENS1_24CollectiveEpilogueBwdGQAISA_fSD_Li256ELb1ELb0EEENS1_19SingleTileSchedulerILb1ELb0ELb0ELi128EEEEEEEEEvNT_6ParamsE$_ZN4cute3eso3ESOILb0ELb0EJiiEEC2ERKiS4_:
[----:B------:R-:W-:Y:S02]  /*6730*/  IADD3 R3, R3, -c[0x0][0x20], RZ ;  /* 0x8000080003037a10 */ /* 0x000fe40007ffe0ff */
[----:B------:R-:W-:-:S03]  /*6740*/  IADD3 R2, R2, -c[0x0][0x20], RZ ;  /* 0x8000080002027a10 */ /* 0x000fc60007ffe0ff */
[----:B------:R1:W-:Y:S04]  /*6750*/  STL [R3], R10 ;  /* 0x0000000a03007387 */ /* 0x0003e80000100800 */
[----:B------:R-:W2:Y:S01]  /*6760*/  LDL R2, [R2] ;  /* 0x0000000002027983 */ /* 0x000ea20000100800 */
[----:B------:R-:W-:-:S03]  /*6770*/  IMAD.MOV.U32 R9, RZ, RZ, 0x0 ;  /* 0x00000000ff097424 */ /* 0x000fc600078e00ff */
[----:B--2---:R1:W-:Y:S01]  /*6780*/  STL [R3+0x4], R2 ;  /* 0x0000040203007387 */ /* 0x0043e20000100800 */
[----:B------:R-:W-:Y:S05]  /*6790*/  RET.REL.NODEC R8 `(_ZN7cutlass13device_kernelIN5flash19enable_sm80_to_sm89INS1_16FlashAttnBwdSm80INS1_25CollectiveMainloopBwdSm80ILi2ELi2EN4cute5tupleIJNS5_1CILi128EEES8_NS7_ILi64EEEEEENS_10bfloat16_tEfNS_4arch4Sm80ELb0ELb0ELb1ELb1ELb0ELb0ELb0ELb0ELi2ELi4ELi4ELi4ELb0EEENS1_24CollectiveEpilogueBwdGQAISA_fSD_Li256ELb1ELb0EEENS1_19SingleTileSchedulerILb1ELb0ELb0ELi128EEEEEEEEEvNT_6ParamsE) ;  /* 0xffff986008007950 */ /* 0x000fea0003c3ffff */
        .type           $_ZN7cutlass13device_kernelIN5flash19enable_sm80_to_sm89INS1_16FlashAttnBwdSm80INS1_25CollectiveMainloopBwdSm80ILi2ELi2EN4cute5tupleIJNS5_1CILi128EEES8_NS7_ILi64EEEEEENS_10bfloat16_tEfNS_4arch4Sm80ELb0ELb0ELb1ELb1ELb0ELb0ELb0ELb0ELi2ELi4ELi4ELi4ELb0EEENS1_24CollectiveEpilogueBwdGQAISA_fSD_Li256ELb1ELb0EEENS1_19SingleTileSchedulerILb1ELb0ELb0ELi128EEEEEEEEEvNT_6ParamsE$_ZN4cute3eso3ESOILb0ELb0EJiiNS_1CILi0EEEEEC2ERKiS6_RKS3_,@function
        .size           $_ZN7cutlass13device_kernelIN5flash19enable_sm80_to_sm89INS1_16FlashAttnBwdSm80INS1_25CollectiveMainloopBwdSm80ILi2ELi2EN4cute5tupleIJNS5_1CILi128EEES8_NS7_ILi64EEEEEENS_10bfloat16_tEfNS_4arch4Sm80ELb0ELb0ELb1ELb1ELb0ELb0ELb0ELb0ELi2ELi4ELi4ELi4ELb0EEENS1_24CollectiveEpilogueBwdGQAISA_fSD_Li256ELb1ELb0EEENS1_19SingleTileSchedulerILb1ELb0ELb0ELi128EEEEEEEEEvNT_6ParamsE$_ZN4cute3eso3ESOILb0ELb0EJiiNS_1CILi0EEEEEC2ERKiS6_RKS3_,($_ZN7cutlass13device_kernelIN5flash19enable_sm80_to_sm89INS1_16FlashAttnBwdSm80INS1_25CollectiveMainloopBwdSm80ILi2ELi2EN4cute5tupleIJNS5_1CILi128EEES8_NS7_ILi64EEEEEENS_10bfloat16_tEfNS_4arch4Sm80ELb0ELb0ELb1ELb1ELb0ELb0ELb0ELb0ELi2ELi4ELi4ELi4ELb0EEENS1_24CollectiveEpilogueBwdGQAISA_fSD_Li256ELb1ELb0EEENS1_19SingleTileSchedulerILb1ELb0ELb0ELi128EEEEEEEEEvNT_6ParamsE$_ZN4cute3eso3ESOILb0ELb0EJiiNS_1CILi1024EEEEEC2ERKiS6_RKS3_ - $_ZN7cutlass13device_kernelIN5flash19enable_sm80_to_sm89INS1_16FlashAttnBwdSm80INS1_25CollectiveMainloopBwdSm80ILi2ELi2EN4cute5tupleIJNS5_1CILi128EEES8_NS7_ILi64EEEEEENS_10bfloat16_tEfNS_4arch4Sm80ELb0ELb0ELb1ELb1ELb0ELb0ELb0ELb0ELi2ELi4ELi4ELi4ELb0EEENS1_24CollectiveEpilogueBwdGQAISA_fSD_Li256ELb1ELb0EEENS1_19SingleTileSchedulerILb1ELb0ELb0ELi128EEEEEEEEEvNT_6ParamsE$_ZN4cute3eso3ESOILb0ELb0EJiiNS_1CILi0EEEEEC2ERKiS6_RKS3_)
$_ZN7cutlass13device_kernelIN5flash19enable_sm80_to_sm89INS1_16FlashAttnBwdSm80INS1_25CollectiveMainloopBwdSm80ILi2ELi2EN4cute5tupleIJNS5_1CILi128EEES8_NS7_ILi64EEEEEENS_10bfloat16_tEfNS_4arch4Sm80ELb0ELb0ELb1ELb1ELb0ELb0ELb0ELb0ELi2ELi4ELi4ELi4ELb0EEENS1_24CollectiveEpilogueBwdGQAISA_fSD_Li256ELb1ELb0EEENS1_19SingleTileSchedulerILb1ELb0ELb0ELi128EEEEEEEEEvNT_6ParamsE$_ZN4cute3eso3ESOILb0ELb0EJiiNS_1CILi0EEEEEC2ERKiS6_RKS3_:
        /* <DEDUP_REMOVED lines=8> */
        .type           $_ZN7cutlass13device_kernelIN5flash19enable_sm80_to_sm89INS1_16FlashAttnBwdSm80INS1_25CollectiveMainloopBwdSm80ILi2ELi2EN4cute5tupleIJNS5_1CILi128EEES8_NS7_ILi64EEEEEENS_10bfloat16_tEfNS_4arch4Sm80ELb0ELb0ELb1ELb1ELb0ELb0ELb0ELb0ELi2ELi4ELi4ELi4ELb0EEENS1_24CollectiveEpilogueBwdGQAISA_fSD_Li256ELb1ELb0EEENS1_19SingleTileSchedulerILb1ELb0ELb0ELi128EEEEEEEEEvNT_6ParamsE$_ZN4cute3eso3ESOILb0ELb0EJiiNS_1CILi1024EEEEEC2ERKiS6_RKS3_,@function
        .size           $_ZN7cutlass13device_kernelIN5flash19enable_sm80_to_sm89INS1_16FlashAttnBwdSm80INS1_25CollectiveMainloopBwdSm80ILi2ELi2EN4cute5tupleIJNS5_1CILi128EEES8_NS7_ILi64EEEEEENS_10bfloat16_tEfNS_4arch4Sm80ELb0ELb0ELb1ELb1ELb0ELb0ELb0ELb0ELi2ELi4ELi4ELi4ELb0EEENS1_24CollectiveEpilogueBwdGQAISA_fSD_Li256ELb1ELb0EEENS1_19SingleTileSchedulerILb1ELb0ELb0ELi128EEEEEEEEEvNT_6ParamsE$_ZN4cute3eso3ESOILb0ELb0EJiiNS_1CILi1024EEEEEC2ERKiS6_RKS3_,($_ZN7cutlass13device_kernelIN5flash19enable_sm80_to_sm89INS1_16FlashAttnBwdSm80INS1_25CollectiveMainloopBwdSm80ILi2ELi2EN4cute5tupleIJNS5_1CILi128EEES8_NS7_ILi64EEEEEENS_10bfloat16_tEfNS_4arch4Sm80ELb0ELb0ELb1ELb1ELb0ELb0ELb0ELb0ELi2ELi4ELi4ELi4ELb0EEENS1_24CollectiveEpilogueBwdGQAISA_fSD_Li256ELb1ELb0EEENS1_19SingleTileSchedulerILb1ELb0ELb0ELi128EEEEEEEEEvNT_6ParamsE$_ZN4cute3eso3ESOILb0ELb0EJiiNS_1CILi144EEENS2_ILi512EEEEEC2ERKiS7_RKS3_RKS4_ - $_ZN7cutlass13device_kernelIN5flash19enable_sm80_to_sm89INS1_16FlashAttnBwdSm80INS1_25CollectiveMainloopBwdSm80ILi2ELi2EN4cute5tupleIJNS5_1CILi128EEES8_NS7_ILi64EEEEEENS_10bfloat16_tEfNS_4arch4Sm80ELb0ELb0ELb1ELb1ELb0ELb0ELb0ELb0ELi2ELi4ELi4ELi4ELb0EEENS1_24CollectiveEpilogueBwdGQAISA_fSD_Li256ELb1ELb0EEENS1_19SingleTileSchedulerILb1ELb0ELb0ELi128EEEEEEEEEvNT_6ParamsE$_ZN4cute3eso3ESOILb0ELb0EJiiNS_1CILi1024EEEEEC2ERKiS6_RKS3_)
$_ZN7cutlass13device_kernelIN5flash19enable_sm80_to_sm89INS1_16FlashAttnBwdSm80INS1_25CollectiveMainloopBwdSm80ILi2ELi2EN4cute5tupleIJNS5_1CILi128EEES8_NS7_ILi64EEEEEENS_10bfloat16_tEfNS_4arch4Sm80ELb0ELb0ELb1ELb1ELb0ELb0ELb0ELb0ELi2ELi4ELi4ELi4ELb0EEENS1_24CollectiveEpilogueBwdGQAISA_fSD_Li256ELb1ELb0EEENS1_19SingleTileSchedulerILb1ELb0ELb0ELi128EEEEEEEEEvNT_6ParamsE$_ZN4cute3eso3ESOILb0ELb0EJiiNS_1CILi1024EEEEEC2ERKiS6_RKS3_:
        /* <DEDUP_REMOVED lines=8> */
        .type           $_ZN7cutlass13device_kernelIN5flash19enable_sm80_to_sm89INS1_16FlashAttnBwdSm80INS1_25CollectiveMainloopBwdSm80ILi2ELi2EN4cute5tupleIJNS5_1CILi128EEES8_NS7_ILi64EEEEEENS_10bfloat16_tEfNS_4arch4Sm80ELb0ELb0ELb1ELb1ELb0ELb0ELb0ELb0ELi2ELi4ELi4ELi4ELb0EEENS1_24CollectiveEpilogueBwdGQAISA_fSD_Li256ELb1ELb0EEENS1_19SingleTileSchedulerILb1ELb0ELb0ELi128EEEEEEEEEvNT_6ParamsE$_ZN4cute3eso3ESOILb0ELb0EJiiNS_1CILi144EEENS2_ILi512EEEEEC2ERKiS7_RKS3_RKS4_,@function
        .size           $_ZN7cutlass13device_kernelIN5flash19enable_sm80_to_sm89INS1_16FlashAttnBwdSm80INS1_25CollectiveMainloopBwdSm80ILi2ELi2EN4cute5tupleIJNS5_1CILi128EEES8_NS7_ILi64EEEEEENS_10bfloat16_tEfNS_4arch4Sm80ELb0ELb0ELb1ELb1ELb0ELb0ELb0ELb0ELi2ELi4ELi4ELi4ELb0EEENS1_24CollectiveEpilogueBwdGQAISA_fSD_Li256ELb1ELb0EEENS1_19SingleTileSchedulerILb1ELb0ELb0ELi128EEEEEEEEEvNT_6ParamsE$_ZN4cute3eso3ESOILb0ELb0EJiiNS_1CILi144EEENS2_ILi512EEEEEC2ERKiS7_RKS3_RKS4_,($_ZN7cutlass13device_kernelIN5flash19enable_sm80_to_sm89INS1_16FlashAttnBwdSm80INS1_25CollectiveMainloopBwdSm80ILi2ELi2EN4cute5tupleIJNS5_1CILi128EEES8_NS7_ILi64EEEEEENS_10bfloat16_tEfNS_4arch4Sm80ELb0ELb0ELb1ELb1ELb0ELb0ELb0ELb0ELi2ELi4ELi4ELi4ELb0EEENS1_24CollectiveEpilogueBwdGQAISA_fSD_Li256ELb1ELb0EEENS1_19SingleTileSchedulerILb1ELb0ELb0ELi128EEEEEEEEEvNT_6ParamsE$_ZN4cute3eso3ESOILb0ELb0EJiiNS_1CILi72EEENS2_ILi512EEEEEC2ERKiS7_RKS3_RKS4_ - $_ZN7cutlass13device_kernelIN5flash19enable_sm80_to_sm89INS1_16FlashAttnBwdSm80INS1_25CollectiveMainloopBwdSm80ILi2ELi2EN4cute5tupleIJNS5_1CILi128EEES8_NS7_ILi64EEEEEENS_10bfloat16_tEfNS_4arch4Sm80ELb0ELb0ELb1ELb1ELb0ELb0ELb0ELb0ELi2ELi4ELi4ELi4ELb0EEENS1_24CollectiveEpilogueBwdGQAISA_fSD_Li256ELb1ELb0EEENS1_19SingleTileSchedulerILb1ELb0ELb0ELi128EEEEEEEEEvNT_6ParamsE$_ZN4cute3eso3ESOILb0ELb0EJiiNS_1CILi144EEENS2_ILi512EEEEEC2ERKiS7_RKS3_RKS4_)
$_ZN7cutlass13device_kernelIN5flash19enable_sm80_to_sm89INS1_16FlashAttnBwdSm80INS1_25CollectiveMainloopBwdSm80ILi2ELi2EN4cute5tupleIJNS5_1CILi128EEES8_NS7_ILi64EEEEEENS_10bfloat16_tEfNS_4arch4Sm80ELb0ELb0ELb1ELb1ELb0ELb0ELb0ELb0ELi2ELi4ELi4ELi4ELb0EEENS1_24CollectiveEpilogueBwdGQAISA_fSD_Li256ELb1ELb0EEENS1_19SingleTileSchedulerILb1ELb0ELb0ELi128EEEEEEEEEvNT_6ParamsE$_ZN4cute3eso3ESOILb0ELb0EJiiNS_1CILi144EEENS2_ILi512EEEEEC2ERKiS7_RKS3_RKS4_:
[----:B------:R-:W-:Y:S02]  /*68a0*/  IADD3 R6, R57, -c[0x0][0x20], RZ ;  /* 0x8000080039067a10 */ /* 0x000fe40007ffe0ff */
[----:B------:R-:W-:-:S03]  /*68b0*/  IADD3 R4, R4, -c[0x0][0x20], RZ ;  /* 0x8000080004047a10 */ /* 0x000fc60007ffe0ff */
[----:B------:R1:W-:Y:S04]  /*68c0*/  STL [R6], R3 ;  /* 0x0000000306007387 */ /* 0x0003e80000100800 */
[----:B------:R-:W2:Y:S01]  /*68d0*/  LDL R5, [R4] ;  /* 0x0000000004057983 */ /* 0x000ea20000100800 */
[----:B------:R-:W-:-:S03]  /*68e0*/  IMAD.MOV.U32 R9, RZ, RZ, 0x0 ;  /* 0x00000000ff097424 */ /* 0x000fc600078e00ff */
[----:B--2---:R1:W-:Y:S01]  /*68f0*/  STL [R6+0x4], R5 ;  /* 0x0000040506007387 */ /* 0x0043e20000100800 */
[----:B------:R-:W-:Y:S05]  /*6900*/  RET.REL.NODEC R8 `(_ZN7cutlass13device_kernelIN5flash19enable_sm80_to_sm89INS1_16FlashAttnBwdSm80INS1_25CollectiveMainloopBwdSm80ILi2ELi2EN4cute5tupleIJNS5_1CILi128EEES8_NS7_ILi64EEEEEENS_10bfloat16_tEfNS_4arch4Sm80ELb0ELb0ELb1ELb1ELb0ELb0ELb0ELb0ELi2ELi4ELi4ELi4ELb0EEENS1_24CollectiveEpilogueBwdGQAISA_fSD_Li256ELb1ELb0EEENS1_19SingleTileSchedulerILb1ELb0ELb0ELi128EEEEEEEEEvNT_6ParamsE) ;  /* 0xffff96f008007950 */ /* 0x000fea0003c3ffff */
        .type           $_ZN7cutlass13device_kernelIN5flash19enable_sm80_to_sm89INS1_16FlashAttnBwdSm80INS1_25CollectiveMainloopBwdSm80ILi2ELi2EN4cute5tupleIJNS5_1CILi128EEES8_NS7_ILi64EEEEEENS_10bfloat16_tEfNS_4arch4Sm80ELb0ELb0ELb1ELb1ELb0ELb0ELb0ELb0ELi2ELi4ELi4ELi4ELb0EEENS1_24CollectiveEpilogueBwdGQAISA_fSD_Li256ELb1ELb0EEENS1_19SingleTileSchedulerILb1ELb0ELb0ELi128EEEEEEEEEvNT_6ParamsE$_ZN4cute3eso3ESOILb0ELb0EJiiNS_1CILi72EEENS2_ILi512EEEEEC2ERKiS7_RKS3_RKS4_,@function
        .size           $_ZN7cutlass13device_kernelIN5flash19enable_sm80_to_sm89INS1_16FlashAttnBwdSm80INS1_25CollectiveMainloopBwdSm80ILi2ELi2EN4cute5tupleIJNS5_1CILi128EEES8_NS7_ILi64EEEEEENS_10bfloat16_tEfNS_4arch4Sm80ELb0ELb0ELb1ELb1ELb0ELb0ELb0ELb0ELi2ELi4ELi4ELi4ELb0EEENS1_24CollectiveEpilogueBwdGQAISA_fSD_Li256ELb1ELb0EEENS1_19SingleTileSchedulerILb1ELb0ELb0ELi128EEEEEEEEEvNT_6ParamsE$_ZN4cute3eso3ESOILb0ELb0EJiiNS_1CILi72EEENS2_ILi512EEEEEC2ERKiS7_RKS3_RKS4_,($_ZN7cutlass13device_kernelIN5flash19enable_sm80_to_sm89INS1_16FlashAttnBwdSm80INS1_25CollectiveMainloopBwdSm80ILi2ELi2EN4cute5tupleIJNS5_1CILi128EEES8_NS7_ILi64EEEEEENS_10bfloat16_tEfNS_4arch4Sm80ELb0ELb0ELb1ELb1ELb0ELb0ELb0ELb0ELi2ELi4ELi4ELi4ELb0EEENS1_24CollectiveEpilogueBwdGQAISA_fSD_Li256ELb1ELb0EEENS1_19SingleTileSchedulerILb1ELb0ELb0ELi128EEEEEEEEEvNT_6ParamsE$_ZN4cute3eso3ESOILb0ELb0EJiiNS_1CILi8192EEEEEC2ERKiS6_RKS3_ - $_ZN7cutlass13device_kernelIN5flash19enable_sm80_to_sm89INS1_16FlashAttnBwdSm80INS1_25CollectiveMainloopBwdSm80ILi2ELi2EN4cute5tupleIJNS5_1CILi128EEES8_NS7_ILi64EEEEEENS_10bfloat16_tEfNS_4arch4Sm80ELb0ELb0ELb1ELb1ELb0ELb0ELb0ELb0ELi2ELi4ELi4ELi4ELb0EEENS1_24CollectiveEpilogueBwdGQAISA_fSD_Li256ELb1ELb0EEENS1_19SingleTileSchedulerILb1ELb0ELb0ELi128EEEEEEEEEvNT_6ParamsE$_ZN4cute3eso3ESOILb0ELb0EJiiNS_1CILi72EEENS2_ILi512EEEEEC2ERKiS7_RKS3_RKS4_)
$_ZN7cutlass13device_kernelIN5flash19enable_sm80_to_sm89INS1_16FlashAttnBwdSm80INS1_25CollectiveMainloopBwdSm80ILi2ELi2EN4cute5tupleIJNS5_1CILi128EEES8_NS7_ILi64EEEEEENS_10bfloat16_tEfNS_4arch4Sm80ELb0ELb0ELb1ELb1ELb0ELb0ELb0ELb0ELi2ELi4ELi4ELi4ELb0EEENS1_24CollectiveEpilogueBwdGQAISA_fSD_Li256ELb1ELb0EEENS1_19SingleTileSchedulerILb1ELb0ELb0ELi128EEEEEEEEEvNT_6ParamsE$_ZN4cute3eso3ESOILb0ELb0EJiiNS_1CILi72EEENS2_ILi512EEEEEC2ERKiS7_RKS3_RKS4_:
        /* <DEDUP_REMOVED lines=8> */
        .type           $_ZN7cutlass13device_kernelIN5flash19enable_sm80_to_sm89INS1_16FlashAttnBwdSm80INS1_25CollectiveMainloopBwdSm80ILi2ELi2EN4cute5tupleIJNS5_1CILi128EEES8_NS7_ILi64EEEEEENS_10bfloat16_tEfNS_4arch4Sm80ELb0ELb0ELb1ELb1ELb0ELb0ELb0ELb0ELi2ELi4ELi4ELi4ELb0EEENS1_24CollectiveEpilogueBwdGQAISA_fSD_Li256ELb1ELb0EEENS1_19SingleTileSchedulerILb1ELb0ELb0ELi128EEEEEEEEEvNT_6ParamsE$_ZN4cute3eso3ESOILb0ELb0EJiiNS_1CILi8192EEEEEC2ERKiS6_RKS3_,@function
        .size           $_ZN7cutlass13device_kernelIN5flash19enable_sm80_to_sm89INS1_16FlashAttnBwdSm80INS1_25CollectiveMainloopBwdSm80ILi2ELi2EN4cute5tupleIJNS5_1CILi128EEES8_NS7_ILi64EEEEEENS_10bfloat16_tEfNS_4arch4Sm80ELb0ELb0ELb1ELb1ELb0ELb0ELb0ELb0ELi2ELi4ELi4ELi4ELb0EEENS1_24CollectiveEpilogueBwdGQAISA_fSD_Li256ELb1ELb0EEENS1_19SingleTileSchedulerILb1ELb0ELb0ELi128EEEEEEEEEvNT_6ParamsE$_ZN4cute3eso3ESOILb0ELb0EJiiNS_1CILi8192EEEEEC2ERKiS6_RKS3_,($_ZN7cutlass13device_kernelIN5flash19enable_sm80_to_sm89INS1_16FlashAttnBwdSm80INS1_25CollectiveMainloopBwdSm80ILi2ELi2EN4cute5tupleIJNS5_1CILi128EEES8_NS7_ILi64EEEEEENS_10bfloat16_tEfNS_4arch4Sm80ELb0ELb0ELb1ELb1ELb0ELb0ELb0ELb0ELi2ELi4ELi4ELi4ELb0EEENS1_24CollectiveEpilogueBwdGQAISA_fSD_Li256ELb1ELb0EEENS1_19SingleTileSchedulerILb1ELb0ELb0ELi128EEEEEEEEEvNT_6ParamsE$_ZN4cute3eso3ESOILb0ELb0EJiiiEEC2ERKiS4_S4_ - $_ZN7cutlass13device_kernelIN5flash19enable_sm80_to_sm89INS1_16FlashAttnBwdSm80INS1_25CollectiveMainloopBwdSm80ILi2ELi2EN4cute5tupleIJNS5_1CILi128EEES8_NS7_ILi64EEEEEENS_10bfloat16_tEfNS_4arch4Sm80ELb0ELb0ELb1ELb1ELb0ELb0ELb0ELb0ELi2ELi4ELi4ELi4ELb0EEENS1_24CollectiveEpilogueBwdGQAISA_fSD_Li256ELb1ELb0EEENS1_19SingleTileSchedulerILb1ELb0ELb0ELi128EEEEEEEEEvNT_6ParamsE$_ZN4cute3eso3ESOILb0ELb0EJiiNS_1CILi8192EEEEEC2ERKiS6_RKS3_)
$_ZN7cutlass13device_kernelIN5flash19enable_sm80_to_sm89INS1_16FlashAttnBwdSm80INS1_25CollectiveMainloopBwdSm80ILi2ELi2EN4cute5tupleIJNS5_1CILi128EEES8_NS7_ILi64EEEEEENS_10bfloat16_tEfNS_4arch4Sm80ELb0ELb0ELb1ELb1ELb0ELb0ELb0ELb0ELi2ELi4ELi4ELi4ELb0EEENS1_24CollectiveEpilogueBwdGQAISA_fSD_Li256ELb1ELb0EEENS1_19SingleTileSchedulerILb1ELb0ELb0ELi128EEEEEEEEEvNT_6ParamsE$_ZN4cute3eso3ESOILb0ELb0EJiiNS_1CILi8192EEEEEC2ERKiS6_RKS3_:
[----:B------:R-:W-:Y:S02]  /*6990*/  IADD3 R3, R3, -c[0x0][0x20], RZ ;  /* 0x8000080003037a10 */ /* 0x000fe40007ffe0ff */
[----:B------:R-:W-:-:S03]  /*69a0*/  IADD3 R2, R2, -c[0x0][0x20], RZ ;  /* 0x8000080002027a10 */ /* 0x000fc60007ffe0ff */
[----:B------:R1:W-:Y:S04]  /*69b0*/  STL [R3], R10 ;  /* 0x0000000a03007387 */ /* 0x0003e80000100800 */
[----:B------:R-:W2:Y:S01]  /*69c0*/  LDL R2, [R2] ;  /* 0x0000000002027983 */ /* 0x000ea20000100800 */
[----:B------:R-:W-:-:S03]  /*69d0*/  IMAD.MOV.U32 R9, RZ, RZ, 0x0 ;  /* 0x00000000ff097424 */ /* 0x000fc600078e00ff */
[----:B--2---:R1:W-:Y:S01]  /*69e0*/  STL [R3+0x4], R2 ;  /* 0x0000040203007387 */ /* 0x0043e20000100800 */
[----:B------:R-:W-:Y:S05]  /*69f0*/  RET.REL.NODEC R8 `(_ZN7cutlass13device_kernelIN5flash19enable_sm80_to_sm89INS1_16FlashAttnBwdSm80INS1_25CollectiveMainloopBwdSm80ILi2ELi2EN4cute5tupleIJNS5_1CILi128EEES8_NS7_ILi64EEEEEENS_10bfloat16_tEfNS_4arch4Sm80ELb0ELb0ELb1ELb1ELb0ELb0ELb0ELb0ELi2ELi4ELi4ELi4ELb0EEENS1_24CollectiveEpilogueBwdGQAISA_fSD_Li256ELb1ELb0EEENS1_19SingleTileSchedulerILb1ELb0ELb0ELi128EEEEEEEEEvNT_6ParamsE) ;  /* 0xffff960008007950 */ /* 0x000fea0003c3ffff */
        .type           $_ZN7cutlass13device_kernelIN5flash19enable_sm80_to_sm89INS1_16FlashAttnBwdSm80INS1_25CollectiveMainloopBwdSm80ILi2ELi2EN4cute5tupleIJNS5_1CILi128EEES8_NS7_ILi64EEEEEENS_10bfloat16_tEfNS_4arch4Sm80ELb0ELb0ELb1ELb1ELb0ELb0ELb0ELb0ELi2ELi4ELi4ELi4ELb0EEENS1_24CollectiveEpilogueBwdGQAISA_fSD_Li256ELb1ELb0EEENS1_19SingleTileSchedulerILb1ELb0ELb0ELi128EEEEEEEEEvNT_6ParamsE$_ZN4cute3eso3ESOILb0ELb0EJiiiEEC2ERKiS4_S4_,@function
        .size           $_ZN7cutlass13device_kernelIN5flash19enable_sm80_to_sm89INS1_16FlashAttnBwdSm80INS1_25CollectiveMainloopBwdSm80ILi2ELi2EN4cute5tupleIJNS5_1CILi128EEES8_NS7_ILi64EEEEEENS_10bfloat16_tEfNS_4arch4Sm80ELb0ELb0ELb1ELb1ELb0ELb0ELb0ELb0ELi2ELi4ELi4ELi4ELb0EEENS1_24CollectiveEpilogueBwdGQAISA_fSD_Li256ELb1ELb0EEENS1_19SingleTileSchedulerILb1ELb0ELb0ELi128EEEEEEEEEvNT_6ParamsE$_ZN4cute3eso3ESOILb0ELb0EJiiiEEC2ERKiS4_S4_,($_ZN7cutlass13device_kernelIN5flash19enable_sm80_to_sm89INS1_16FlashAttnBwdSm80INS1_25CollectiveMainloopBwdSm80ILi2ELi2EN4cute5tupleIJNS5_1CILi128EEES8_NS7_ILi64EEEEEENS_10bfloat16_tEfNS_4arch4Sm80ELb0ELb0ELb1ELb1ELb0ELb0ELb0ELb0ELi2ELi4ELi4ELi4ELb0EEENS1_24CollectiveEpilogueBwdGQAISA_fSD_Li256ELb1ELb0EEENS1_19SingleTileSchedulerILb1ELb0ELb0ELi128EEEEEEEEEvNT_6ParamsE$_ZN4cute3eso3ESOILb0ELb0EJiiiNS_1CILi0EEEEEC2ERKiS6_S6_RKS3_ - $_ZN7cutlass13device_kernelIN5flash19enable_sm80_to_sm89INS1_16FlashAttnBwdSm80INS1_25CollectiveMainloopBwdSm80ILi2ELi2EN4cute5tupleIJNS5_1CILi128EEES8_NS7_ILi64EEEEEENS_10bfloat16_tEfNS_4arch4Sm80ELb0ELb0ELb1ELb1ELb0ELb0ELb0ELb0ELi2ELi4ELi4ELi4ELb0EEENS1_24CollectiveEpilogueBwdGQAISA_fSD_Li256ELb1ELb0EEENS1_19SingleTileSchedulerILb1ELb0ELb0ELi128EEEEEEEEEvNT_6ParamsE$_ZN4cute3eso3ESOILb0ELb0EJiiiEEC2ERKiS4_S4_)
$_ZN7cutlass13device_kernelIN5flash19enable_sm80_to_sm89INS1_16FlashAttnBwdSm80INS1_25CollectiveMainloopBwdSm80ILi2ELi2EN4cute5tupleIJNS5_1CILi128EEES8_NS7_ILi64EEEEEENS_10bfloat16_tEfNS_4arch4Sm80ELb0ELb0ELb1ELb1ELb0ELb0ELb0ELb0ELi2ELi4ELi4ELi4ELb0EEENS1_24CollectiveEpilogueBwdGQAISA_fSD_Li256ELb1ELb0EEENS1_19SingleTileSchedulerILb1ELb0ELb0ELi128EEEEEEEEEvNT_6ParamsE$_ZN4cute3eso3ESOILb0ELb0EJiiiEEC2ERKiS4_S4_:
        /* <DEDUP_REMOVED lines=9> */
[----:B------:R-:W-:Y:S05]  /*6a90*/  RET.REL.NODEC R4 `(_ZN7cutlass13device_kernelIN5flash19enable_sm80_to_sm89INS1_16FlashAttnBwdSm80INS1_25CollectiveMainloopBwdSm80ILi2ELi2EN4cute5tupleIJNS5_1CILi128EEES8_NS7_ILi64EEEEEENS_10bfloat16_tEfNS_4arch4Sm80ELb0ELb0ELb1ELb1ELb0ELb0ELb0ELb0ELi2ELi4ELi4ELi4ELb0EEENS1_24CollectiveEpilogueBwdGQAISA_fSD_Li256ELb1ELb0EEENS1_19SingleTileSchedulerILb1ELb0ELb0ELi128EEEEEEEEEvNT_6ParamsE) ;  /* 0xffff956004007950 */ /* 0x000fea0003c3ffff */
        .type           $_ZN7cutlass13device_kernelIN5flash19enable_sm80_to_sm89INS1_16FlashAttnBwdSm80INS1_25CollectiveMainloopBwdSm80ILi2ELi2EN4cute5tupleIJNS5_1CILi128EEES8_NS7_ILi64EEEEEENS_10bfloat16_tEfNS_4arch4Sm80ELb0ELb0ELb1ELb1ELb0ELb0ELb0ELb0ELi2ELi4ELi4ELi4ELb0EEENS1_24CollectiveEpilogueBwdGQAISA_fSD_Li256ELb1ELb0EEENS1_19SingleTileSchedulerILb1ELb0ELb0ELi128EEEEEEEEEvNT_6ParamsE$_ZN4cute3eso3ESOILb0ELb0EJiiiNS_1CILi0EEEEEC2ERKiS6_S6_RKS3_,@function
        .size           $_ZN7cutlass13device_kernelIN5flash19enable_sm80_to_sm89INS1_16FlashAttnBwdSm80INS1_25CollectiveMainloopBwdSm80ILi2ELi2EN4cute5tupleIJNS5_1CILi128EEES8_NS7_ILi64EEEEEENS_10bfloat16_tEfNS_4arch4Sm80ELb0ELb0ELb1ELb1ELb0ELb0ELb0ELb0ELi2ELi4ELi4ELi4ELb0EEENS1_24CollectiveEpilogueBwdGQAISA_fSD_Li256ELb1ELb0EEENS1_19SingleTileSchedulerILb1ELb0ELb0ELi128EEEEEEEEEvNT_6ParamsE$_ZN4cute3eso3ESOILb0ELb0EJiiiNS_1CILi0EEEEEC2ERKiS6_S6_RKS3_,($_ZN7cutlass13device_kernelIN5flash19enable_sm80_to_sm89INS1_16FlashAttnBwdSm80INS1_25CollectiveMainloopBwdSm80ILi2ELi2EN4cute5tupleIJNS5_1CILi128EEES8_NS7_ILi64EEEEEENS_10bfloat16_tEfNS_4arch4Sm80ELb0ELb0ELb1ELb1ELb0ELb0ELb0ELb0ELi2ELi4ELi4ELi4ELb0EEENS1_24CollectiveEpilogueBwdGQAISA_fSD_Li256ELb1ELb0EEENS1_19SingleTileSchedulerILb1ELb0ELb0ELi128EEEEEEEEEvNT_6ParamsE$_ZN4cute3eso3ESOILb0ELb0EJiiiNS_1CILi144EEENS2_ILi512EEEEEC2ERKiS7_S7_RKS3_RKS4_ - $_ZN7cutlass13device_kernelIN5flash19enable_sm80_to_sm89INS1_16FlashAttnBwdSm80INS1_25CollectiveMainloopBwdSm80ILi2ELi2EN4cute5tupleIJNS5_1CILi128EEES8_NS7_ILi64EEEEEENS_10bfloat16_tEfNS_4arch4Sm80ELb0ELb0ELb1ELb1ELb0ELb0ELb0ELb0ELi2ELi4ELi4ELi4ELb0EEENS1_24CollectiveEpilogueBwdGQAISA_fSD_Li256ELb1ELb0EEENS1_19SingleTileSchedulerILb1ELb0ELb0ELi128EEEEEEEEEvNT_6ParamsE$_ZN4cute3eso3ESOILb0ELb0EJiiiNS_1CILi0EEEEEC2ERKiS6_S6_RKS3_)
$_ZN7cutlass13device_kernelIN5flash19enable_sm80_to_sm89INS1_16FlashAttnBwdSm80INS1_25CollectiveMainloopBwdSm80ILi2ELi2EN4cute5tupleIJNS5_1CILi128EEES8_NS7_ILi64EEEEEENS_10bfloat16_tEfNS_4arch4Sm80ELb0ELb0ELb1ELb1ELb0ELb0ELb0ELb0ELi2ELi4ELi4ELi4ELb0EEENS1_24CollectiveEpilogueBwdGQAISA_fSD_Li256ELb1ELb0EEENS1_19SingleTileSchedulerILb1ELb0ELb0ELi128EEEEEEEEEvNT_6ParamsE$_ZN4cute3eso3ESOILb0ELb0EJiiiNS_1CILi0EEEEEC2ERKiS6_S6_RKS3_:
        /* <DEDUP_REMOVED lines=9> */
[----:B------:R-:W-:Y:S05]  /*6b30*/  RET.REL.NODEC R8 `(_ZN7cutlass13device_kernelIN5flash19enable_sm80_to_sm89INS1_16FlashAttnBwdSm80INS1_25CollectiveMainloopBwdSm80ILi2ELi2EN4cute5tupleIJNS5_1CILi128EEES8_NS7_ILi64EEEEEENS_10bfloat16_tEfNS_4arch4Sm80ELb0ELb0ELb1ELb1ELb0ELb0ELb0ELb0ELi2ELi4ELi4ELi4ELb0EEENS1_24CollectiveEpilogueBwdGQAISA_fSD_Li256ELb1ELb0EEENS1_19SingleTileSchedulerILb1ELb0ELb0ELi128EEEEEEEEEvNT_6ParamsE) ;  /* 0xffff94c008007950 */ /* 0x000fea0003c3ffff */
        .type           $_ZN7cutlass13device_kernelIN5flash19enable_sm80_to_sm89INS1_16FlashAttnBwdSm80INS1_25CollectiveMainloopBwdSm80ILi2ELi2EN4cute5tupleIJNS5_1CILi128EEES8_NS7_ILi64EEEEEENS_10bfloat16_tEfNS_4arch4Sm80ELb0ELb0ELb1ELb1ELb0ELb0ELb0ELb0ELi2ELi4ELi4ELi4ELb0EEENS1_24CollectiveEpilogueBwdGQAISA_fSD_Li256ELb1ELb0EEENS1_19SingleTileSchedulerILb1ELb0ELb0ELi128EEEEEEEEEvNT_6ParamsE$_ZN4cute3eso3ESOILb0ELb0EJiiiNS_1CILi144EEENS2_ILi512EEEEEC2ERKiS7_S7_RKS3_RKS4_,@function
        .size           $_ZN7cutlass13device_kernelIN5flash19enable_sm80_to_sm89INS1_16FlashAttnBwdSm80INS1_25CollectiveMainloopBwdSm80ILi2ELi2EN4cute5tupleIJNS5_1CILi128EEES8_NS7_ILi64EEEEEENS_10bfloat16_tEfNS_4arch4Sm80ELb0ELb0ELb1ELb1ELb0ELb0ELb0ELb0ELi2ELi4ELi4ELi4ELb0EEENS1_24CollectiveEpilogueBwdGQAISA_fSD_Li256ELb1ELb0EEENS1_19SingleTileSchedulerILb1ELb0ELb0ELi128EEEEEEEEEvNT_6ParamsE$_ZN4cute3eso3ESOILb0ELb0EJiiiNS_1CILi144EEENS2_ILi512EEEEEC2ERKiS7_S7_RKS3_RKS4_,($_ZN7cutlass13device_kernelIN5flash19enable_sm80_to_sm89INS1_16FlashAttnBwdSm80INS1_25CollectiveMainloopBwdSm80ILi2ELi2EN4cute5tupleIJNS5_1CILi128EEES8_NS7_ILi64EEEEEENS_10bfloat16_tEfNS_4arch4Sm80ELb0ELb0ELb1ELb1ELb0ELb0ELb0ELb0ELi2ELi4ELi4ELi4ELb0EEENS1_24CollectiveEpilogueBwdGQAISA_fSD_Li256ELb1ELb0EEENS1_19SingleTileSchedulerILb1ELb0ELb0ELi128EEEEEEEEEvNT_6ParamsE$_ZN4cute3eso3ESOILb0ELb0EJiiiNS_1CILi72EEENS2_ILi512EEEEEC2ERKiS7_S7_RKS3_RKS4_ - $_ZN7cutlass13device_kernelIN5flash19enable_sm80_to_sm89INS1_16FlashAttnBwdSm80INS1_25CollectiveMainloopBwdSm80ILi2ELi2EN4cute5tupleIJNS5_1CILi128EEES8_NS7_ILi64EEEEEENS_10bfloat16_tEfNS_4arch4Sm80ELb0ELb0ELb1ELb1ELb0ELb0ELb0ELb0ELi2ELi4ELi4ELi4ELb0EEENS1_24CollectiveEpilogueBwdGQAISA_fSD_Li256ELb1ELb0EEENS1_19SingleTileSchedulerILb1ELb0ELb0ELi128EEEEEEEEEvNT_6ParamsE$_ZN4cute3eso3ESOILb0ELb0EJiiiNS_1CILi144EEENS2_ILi512EEEEEC2ERKiS7_S7_RKS3_RKS4_)
$_ZN7cutlass13device_kernelIN5flash19enable_sm80_to_sm89INS1_16FlashAttnBwdSm80INS1_25CollectiveMainloopBwdSm80ILi2ELi2EN4cute5tupleIJNS5_1CILi128EEES8_NS7_ILi64EEEEEENS_10bfloat16_tEfNS_4arch4Sm80ELb0ELb0ELb1ELb1ELb0ELb0ELb0ELb0ELi2ELi4ELi4ELi4ELb0EEENS1_24CollectiveEpilogueBwdGQAISA_fSD_Li256ELb1ELb0EEENS1_19SingleTileSchedulerILb1ELb0ELb0ELi128EEEEEEEEEvNT_6ParamsE$_ZN4cute3eso3ESOILb0ELb0EJiiiNS_1CILi144EEENS2_ILi512EEEEEC2ERKiS7_S7_RKS3_RKS4_:
        /* <DEDUP_REMOVED lines=10> */
[----:B------:R-:W-:Y:S05]  /*6be0*/  RET.REL.NODEC R70 `(_ZN7cutlass13device_kernelIN5flash19enable_sm80_to_sm89INS1_16FlashAttnBwdSm80INS1_25CollectiveMainloopBwdSm80ILi2ELi2EN4cute5tupleIJNS5_1CILi128EEES8_NS7_ILi64EEEEEENS_10bfloat16_tEfNS_4arch4Sm80ELb0ELb0ELb1ELb1ELb0ELb0ELb0ELb0ELi2ELi4ELi4ELi4ELb0EEENS1_24CollectiveEpilogueBwdGQAISA_fSD_Li256ELb1ELb0EEENS1_19SingleTileSchedulerILb1ELb0ELb0ELi128EEEEEEEEEvNT_6ParamsE) ;  /* 0xffff941046007950 */ /* 0x000fea0003c3ffff */
        .type           $_ZN7cutlass13device_kernelIN5flash19enable_sm80_to_sm89INS1_16FlashAttnBwdSm80INS1_25CollectiveMainloopBwdSm80ILi2ELi2EN4cute5tupleIJNS5_1CILi128EEES8_NS7_ILi64EEEEEENS_10bfloat16_tEfNS_4arch4Sm80ELb0ELb0ELb1ELb1ELb0ELb0ELb0ELb0ELi2ELi4ELi4ELi4ELb0EEENS1_24CollectiveEpilogueBwdGQAISA_fSD_Li256ELb1ELb0EEENS1_19SingleTileSchedulerILb1ELb0ELb0ELi128EEEEEEEEEvNT_6ParamsE$_ZN4cute3eso3ESOILb0ELb0EJiiiNS_1CILi72EEENS2_ILi512EEEEEC2ERKiS7_S7_RKS3_RKS4_,@function
        .size           $_ZN7cutlass13device_kernelIN5flash19enable_sm80_to_sm89INS1_16FlashAttnBwdSm80INS1_25CollectiveMainloopBwdSm80ILi2ELi2EN4cute5tupleIJNS5_1CILi128EEES8_NS7_ILi64EEEEEENS_10bfloat16_tEfNS_4arch4Sm80ELb0ELb0ELb1ELb1ELb0ELb0ELb0ELb0ELi2ELi4ELi4ELi4ELb0EEENS1_24CollectiveEpilogueBwdGQAISA_fSD_Li256ELb1ELb0EEENS1_19SingleTileSchedulerILb1ELb0ELb0ELi128EEEEEEEEEvNT_6ParamsE$_ZN4cute3eso3ESOILb0ELb0EJiiiNS_1CILi72EEENS2_ILi512EEEEEC2ERKiS7_S7_RKS3_RKS4_,($_ZN7cutlass13device_kernelIN5flash19enable_sm80_to_sm89INS1_16FlashAttnBwdSm80INS1_25CollectiveMainloopBwdSm80ILi2ELi2EN4cute5tupleIJNS5_1CILi128EEES8_NS7_ILi64EEEEEENS_10bfloat16_tEfNS_4arch4Sm80ELb0ELb0ELb1ELb1ELb0ELb0ELb0ELb0ELi2ELi4ELi4ELi4ELb0EEENS1_24CollectiveEpilogueBwdGQAISA_fSD_Li256ELb1ELb0EEENS1_19SingleTileSchedulerILb1ELb0ELb0ELi128EEEEEEEEEvNT_6ParamsE$_ZN4cute3eso3ESOILb0ELb1EJNS_5tupleIJiNS2_IJiNS_1CILi0EEEEEEEEENS2_IJNS_10UnderscoreENS2_IJS7_S7_EEEEEEEEC2ERKS6_RKS9_ - $_ZN7cutlass13device_kernelIN5flash19enable_sm80_to_sm89INS1_16FlashAttnBwdSm80INS1_25CollectiveMainloopBwdSm80ILi2ELi2EN4cute5tupleIJNS5_1CILi128EEES8_NS7_ILi64EEEEEENS_10bfloat16_tEfNS_4arch4Sm80ELb0ELb0ELb1ELb1ELb0ELb0ELb0ELb0ELi2ELi4ELi4ELi4ELb0EEENS1_24CollectiveEpilogueBwdGQAISA_fSD_Li256ELb1ELb0EEENS1_19SingleTileSchedulerILb1ELb0ELb0ELi128EEEEEEEEEvNT_6ParamsE$_ZN4cute3eso3ESOILb0ELb0EJiiiNS_1CILi72EEENS2_ILi512EEEEEC2ERKiS7_S7_RKS3_RKS4_)
$_ZN7cutlass13device_kernelIN5flash19enable_sm80_to_sm89INS1_16FlashAttnBwdSm80INS1_25CollectiveMainloopBwdSm80ILi2ELi2EN4cute5tupleIJNS5_1CILi128EEES8_NS7_ILi64EEEEEENS_10bfloat16_tEfNS_4arch4Sm80ELb0ELb0ELb1ELb1ELb0ELb0ELb0ELb0ELi2ELi4ELi4ELi4ELb0EEENS1_24CollectiveEpilogueBwdGQAISA_fSD_Li256ELb1ELb0EEENS1_19SingleTileSchedulerILb1ELb0ELb0ELi128EEEEEEEEEvNT_6ParamsE$_ZN4cute3eso3ESOILb0ELb0EJiiiNS_1CILi72EEENS2_ILi512EEEEEC2ERKiS7_S7_RKS3_RKS4_:
        /* <DEDUP_REMOVED lines=11> */
        .type           $_ZN7cutlass13device_kernelIN5flash19enable_sm80_to_sm89INS1_16FlashAttnBwdSm80INS1_25CollectiveMainloopBwdSm80ILi2ELi2EN4cute5tupleIJNS5_1CILi128EEES8_NS7_ILi64EEEEEENS_10bfloat16_tEfNS_4arch4Sm80ELb0ELb0ELb1ELb1ELb0ELb0ELb0ELb0ELi2ELi4ELi4ELi4ELb0EEENS1_24CollectiveEpilogueBwdGQAISA_fSD_Li256ELb1ELb0EEENS1_19SingleTileSchedulerILb1ELb0ELb0ELi128EEEEEEEEEvNT_6ParamsE$_ZN4cute3eso3ESOILb0ELb1EJNS_5tupleIJiNS2_IJiNS_1CILi0EEEEEEEEENS2_IJNS_10UnderscoreENS2_IJS7_S7_EEEEEEEEC2ERKS6_RKS9_,@function
        .size           $_ZN7cutlass13device_kernelIN5flash19enable_sm80_to_sm89INS1_16FlashAttnBwdSm80INS1_25CollectiveMainloopBwdSm80ILi2ELi2EN4cute5tupleIJNS5_1CILi128EEES8_NS7_ILi64EEEEEENS_10bfloat16_tEfNS_4arch4Sm80ELb0ELb0ELb1ELb1ELb0ELb0ELb0ELb0ELi2ELi4ELi4ELi4ELb0EEENS1_24CollectiveEpilogueBwdGQAISA_fSD_Li256ELb1ELb0EEENS1_19SingleTileSchedulerILb1ELb0ELb0ELi128EEEEEEEEEvNT_6ParamsE$_ZN4cute3eso3ESOILb0ELb1EJNS_5tupleIJiNS2_IJiNS_1CILi0EEEEEEEEENS2_IJNS_10UnderscoreENS2_IJS7_S7_EEEEEEEEC2ERKS6_RKS9_,($_ZN7cutlass13device_kernelIN5flash19enable_sm80_to_sm89INS1_16FlashAttnBwdSm80INS1_25CollectiveMainloopBwdSm80ILi2ELi2EN4cute5tupleIJNS5_1CILi128EEES8_NS7_ILi64EEEEEENS_10bfloat16_tEfNS_4arch4Sm80ELb0ELb0ELb1ELb1ELb0ELb0ELb0ELb0ELi2ELi4ELi4ELi4ELb0EEENS1_24CollectiveEpilogueBwdGQAISA_fSD_Li256ELb1ELb0EEENS1_19SingleTileSchedulerILb1ELb0ELb0ELi128EEEEEEEEEvNT_6ParamsE$_ZN4cute3eso3ESOILb0ELb1EJNS_5tupleIJiNS2_IJiiEEEEEENS2_IJNS_10UnderscoreENS2_IJS5_S5_EEEEEEEEC2ERKS4_RKS7_ - $_ZN7cutlass13device_kernelIN5flash19enable_sm80_to_sm89INS1_16FlashAttnBwdSm80INS1_25CollectiveMainloopBwdSm80ILi2ELi2EN4cute5tupleIJNS5_1CILi128EEES8_NS7_ILi64EEEEEENS_10bfloat16_tEfNS_4arch4Sm80ELb0ELb0ELb1ELb1ELb0ELb0ELb0ELb0ELi2ELi4ELi4ELi4ELb0EEENS1_24CollectiveEpilogueBwdGQAISA_fSD_Li256ELb1ELb0EEENS1_19SingleTileSchedulerILb1ELb0ELb0ELi128EEEEEEEEEvNT_6ParamsE$_ZN4cute3eso3ESOILb0ELb1EJNS_5tupleIJiNS2_IJiNS_1CILi0EEEEEEEEENS2_IJNS_10UnderscoreENS2_IJS7_S7_EEEEEEEEC2ERKS6_RKS9_)
$_ZN7cutlass13device_kernelIN5flash19enable_sm80_to_sm89INS1_16FlashAttnBwdSm80INS1_25CollectiveMainloopBwdSm80ILi2ELi2EN4cute5tupleIJNS5_1CILi128EEES8_NS7_ILi64EEEEEENS_10bfloat16_tEfNS_4arch4Sm80ELb0ELb0ELb1ELb1ELb0ELb0ELb0ELb0ELi2ELi4ELi4ELi4ELb0EEENS1_24CollectiveEpilogueBwdGQAISA_fSD_Li256ELb1ELb0EEENS1_19SingleTileSchedulerILb1ELb0ELb0ELi128EEEEEEEEEvNT_6ParamsE$_ZN4cute3eso3ESOILb0ELb1EJNS_5tupleIJiNS2_IJiNS_1CILi0EEEEEEEEENS2_IJNS_10UnderscoreENS2_IJS7_S7_EEEEEEEEC2ERKS6_RKS9_:
[----:B------:R-:W-:Y:S01]  /*6ca0*/  IADD3 R4, R4, -c[0x0][0x20], RZ ;  /* 0x8000080004047a10 */ /* 0x000fe20007ffe0ff */
[----:B------:R-:W-:Y:S01]  /*6cb0*/  IMAD.MOV.U32 R8, RZ, RZ, R6 ;  /* 0x000000ffff087224 */ /* 0x000fe200078e0006 */
[----:B------:R-:W-:-:S03]  /*6cc0*/  MOV R9, 0x0 ;  /* 0x0000000000097802 */ /* 0x000fc60000000f00 */
[----:B------:R1:W-:Y:S04]  /*6cd0*/  STL [R4], R2 ;  /* 0x0000000204007387 */ /* 0x0003e80000100800 */
[----:B------:R1:W-:Y:S01]  /*6ce0*/  STL [R4+0x4], R3 ;  /* 0x0000040304007387 */ /* 0x0003e20000100800 */
[----:B------:R-:W-:Y:S05]  /*6cf0*/  RET.REL.NODEC R8 `(_ZN7cutlass13device_kernelIN5flash19enable_sm80_to_sm89INS1_16FlashAttnBwdSm80INS1_25CollectiveMainloopBwdSm80ILi2ELi2EN4cute5tupleIJNS5_1CILi128EEES8_NS7_ILi64EEEEEENS_10bfloat16_tEfNS_4arch4Sm80ELb0ELb0ELb1ELb1ELb0ELb0ELb0ELb0ELi2ELi4ELi4ELi4ELb0EEENS1_24CollectiveEpilogueBwdGQAISA_fSD_Li256ELb1ELb0EEENS1_19SingleTileSchedulerILb1ELb0ELb0ELi128EEEEEEEEEvNT_6ParamsE) ;  /* 0xffff930008007950 */ /* 0x000fea0003c3ffff */
        .type           $_ZN7cutlass13device_kernelIN5flash19enable_sm80_to_sm89INS1_16FlashAttnBwdSm80INS1_25CollectiveMainloopBwdSm80ILi2ELi2EN4cute5tupleIJNS5_1CILi128EEES8_NS7_ILi64EEEEEENS_10bfloat16_tEfNS_4arch4Sm80ELb0ELb0ELb1ELb1ELb0ELb0ELb0ELb0ELi2ELi4ELi4ELi4ELb0EEENS1_24CollectiveEpilogueBwdGQAISA_fSD_Li256ELb1ELb0EEENS1_19SingleTileSchedulerILb1ELb0ELb0ELi128EEEEEEEEEvNT_6ParamsE$_ZN4cute3eso3ESOILb0ELb1EJNS_5tupleIJiNS2_IJiiEEEEEENS2_IJNS_10UnderscoreENS2_IJS5_S5_EEEEEEEEC2ERKS4_RKS7_,@function
        .size           $_ZN7cutlass13device_kernelIN5flash19enable_sm80_to_sm89INS1_16FlashAttnBwdSm80INS1_25CollectiveMainloopBwdSm80ILi2ELi2EN4cute5tupleIJNS5_1CILi128EEES8_NS7_ILi64EEEEEENS_10bfloat16_tEfNS_4arch4Sm80ELb0ELb0ELb1ELb1ELb0ELb0ELb0ELb0ELi2ELi4ELi4ELi4ELb0EEENS1_24CollectiveEpilogueBwdGQAISA_fSD_Li256ELb1ELb0EEENS1_19SingleTileSchedulerILb1ELb0ELb0ELi128EEEEEEEEEvNT_6ParamsE$_ZN4cute3eso3ESOILb0ELb1EJNS_5tupleIJiNS2_IJiiEEEEEENS2_IJNS_10UnderscoreENS2_IJS5_S5_EEEEEEEEC2ERKS4_RKS7_,($_ZN7cutlass13device_kernelIN5flash19enable_sm80_to_sm89INS1_16FlashAttnBwdSm80INS1_25CollectiveMainloopBwdSm80ILi2ELi2EN4cute5tupleIJNS5_1CILi128EEES8_NS7_ILi64EEEEEENS_10bfloat16_tEfNS_4arch4Sm80ELb0ELb0ELb1ELb1ELb0ELb0ELb0ELb0ELi2ELi4ELi4ELi4ELb0EEENS1_24CollectiveEpilogueBwdGQAISA_fSD_Li256ELb1ELb0EEENS1_19SingleTileSchedulerILb1ELb0ELb0ELi128EEEEEEEEEvNT_6ParamsE$_ZN4cute3eso3ESOILb0ELb1EJNS_5tupleIJiiEEEEEC2ERKS3_ - $_ZN7cutlass13device_kernelIN5flash19enable_sm80_to_sm89INS1_16FlashAttnBwdSm80INS1_25CollectiveMainloopBwdSm80ILi2ELi2EN4cute5tupleIJNS5_1CILi128EEES8_NS7_ILi64EEEEEENS_10bfloat16_tEfNS_4arch4Sm80ELb0ELb0ELb1ELb1ELb0ELb0ELb0ELb0ELi2ELi4ELi4ELi4ELb0EEENS1_24CollectiveEpilogueBwdGQAISA_fSD_Li256ELb1ELb0EEENS1_19SingleTileSchedulerILb1ELb0ELb0ELi128EEEEEEEEEvNT_6ParamsE$_ZN4cute3eso3ESOILb0ELb1EJNS_5tupleIJiNS2_IJiiEEEEEENS2_IJNS_10UnderscoreENS2_IJS5_S5_EEEEEEEEC2ERKS4_RKS7_)
$_ZN7cutlass13device_kernelIN5flash19enable_sm80_to_sm89INS1_16FlashAttnBwdSm80INS1_25CollectiveMainloopBwdSm80ILi2ELi2EN4cute5tupleIJNS5_1CILi128EEES8_NS7_ILi64EEEEEENS_10bfloat16_tEfNS_4arch4Sm80ELb0ELb0ELb1ELb1ELb0ELb0ELb0ELb0ELi2ELi4ELi4ELi4ELb0EEENS1_24CollectiveEpilogueBwdGQAISA_fSD_Li256ELb1ELb0EEENS1_19SingleTileSchedulerILb1ELb0ELb0ELi128EEEEEEEEEvNT_6ParamsE$_ZN4cute3eso3ESOILb0ELb1EJNS_5tupleIJiNS2_IJiiEEEEEENS2_IJNS_10UnderscoreENS2_IJS5_S5_EEEEEEEEC2ERKS4_RKS7_:
[----:B------:R-:W-:Y:S01]  /*6d00*/  IADD3 R4, R15, -c[0x0][0x20], RZ ;  /* 0x800008000f047a10 */ /* 0x000fe20007ffe0ff */
[----:B------:R-:W-:Y:S01]  /*6d10*/  IMAD.MOV.U32 R8, RZ, RZ, R6 ;  /* 0x000000ffff087224 */ /* 0x000fe200078e0006 */
[----:B------:R-:W-:-:S03]  /*6d20*/  MOV R9, 0x0 ;  /* 0x0000000000097802 */ /* 0x000fc60000000f00 */
[----:B------:R1:W-:Y:S04]  /*6d30*/  STL [R4], R2 ;  /* 0x0000000204007387 */ /* 0x0003e80000100800 */
[----:B------:R1:W-:Y:S04]  /*6d40*/  STL [R4+0x4], R3 ;  /* 0x0000040304007387 */ /* 0x0003e80000100800 */
[----:B------:R1:W-:Y:S01]  /*6d50*/  STL [R4+0x8], R5 ;  /* 0x0000080504007387 */ /* 0x0003e20000100800 */
[----:B------:R-:W-:Y:S05]  /*6d60*/  RET.REL.NODEC R8 `(_ZN7cutlass13device_kernelIN5flash19enable_sm80_to_sm89INS1_16FlashAttnBwdSm80INS1_25CollectiveMainloopBwdSm80ILi2ELi2EN4cute5tupleIJNS5_1CILi128EEES8_NS7_ILi64EEEEEENS_10bfloat16_tEfNS_4arch4Sm80ELb0ELb0ELb1ELb1ELb0ELb0ELb0ELb0ELi2ELi4ELi4ELi4ELb0EEENS1_24CollectiveEpilogueBwdGQAISA_fSD_Li256ELb1ELb0EEENS1_19SingleTileSchedulerILb1ELb0ELb0ELi128EEEEEEEEEvNT_6ParamsE) ;  /* 0xffff929008007950 */ /* 0x000fea0003c3ffff */
        .type           $_ZN7cutlass13device_kernelIN5flash19enable_sm80_to_sm89INS1_16FlashAttnBwdSm80INS1_25CollectiveMainloopBwdSm80ILi2ELi2EN4cute5tupleIJNS5_1CILi128EEES8_NS7_ILi64EEEEEENS_10bfloat16_tEfNS_4arch4Sm80ELb0ELb0ELb1ELb1ELb0ELb0ELb0ELb0ELi2ELi4ELi4ELi4ELb0EEENS1_24CollectiveEpilogueBwdGQAISA_fSD_Li256ELb1ELb0EEENS1_19SingleTileSchedulerILb1ELb0ELb0ELi128EEEEEEEEEvNT_6ParamsE$_ZN4cute3eso3ESOILb0ELb1EJNS_5tupleIJiiEEEEEC2ERKS3_,@function
        .size           $_ZN7cutlass13device_kernelIN5flash19enable_sm80_to_sm89INS1_16FlashAttnBwdSm80INS1_25CollectiveMainloopBwdSm80ILi2ELi2EN4cute5tupleIJNS5_1CILi128EEES8_NS7_ILi64EEEEEENS_10bfloat16_tEfNS_4arch4Sm80ELb0ELb0ELb1ELb1ELb0ELb0ELb0ELb0ELi2ELi4ELi4ELi4ELb0EEENS1_24CollectiveEpilogueBwdGQAISA_fSD_Li256ELb1ELb0EEENS1_19SingleTileSchedulerILb1ELb0ELb0ELi128EEEEEEEEEvNT_6ParamsE$_ZN4cute3eso3ESOILb0ELb1EJNS_5tupleIJiiEEEEEC2ERKS3_,($_ZN7cutlass13device_kernelIN5flash19enable_sm80_to_sm89INS1_16FlashAttnBwdSm80INS1_25CollectiveMainloopBwdSm80ILi2ELi2EN4cute5tupleIJNS5_1CILi128EEES8_NS7_ILi64EEEEEENS_10bfloat16_tEfNS_4arch4Sm80ELb0ELb0ELb1ELb1ELb0ELb0ELb0ELb0ELi2ELi4ELi4ELi4ELb0EEENS1_24CollectiveEpilogueBwdGQAISA_fSD_Li256ELb1ELb0EEENS1_19SingleTileSchedulerILb1ELb0ELb0ELi128EEEEEEEEEvNT_6ParamsE$_ZN4cute3eso3ESOILb0ELb1EJNS_5tupleIJiiEEENS_1CILi1024EEEEEC2ERKS3_RKS5_ - $_ZN7cutlass13device_kernelIN5flash19enable_sm80_to_sm89INS1_16FlashAttnBwdSm80INS1_25CollectiveMainloopBwdSm80ILi2ELi2EN4cute5tupleIJNS5_1CILi128EEES8_NS7_ILi64EEEEEENS_10bfloat16_tEfNS_4arch4Sm80ELb0ELb0ELb1ELb1ELb0ELb0ELb0ELb0ELi2ELi4ELi4ELi4ELb0EEENS1_24CollectiveEpilogueBwdGQAISA_fSD_Li256ELb1ELb0EEENS1_19SingleTileSchedulerILb1ELb0ELb0ELi128EEEEEEEEEvNT_6ParamsE$_ZN4cute3eso3ESOILb0ELb1EJNS_5tupleIJiiEEEEEC2ERKS3_)
$_ZN7cutlass13device_kernelIN5flash19enable_sm80_to_sm89INS1_16FlashAttnBwdSm80INS1_25CollectiveMainloopBwdSm80ILi2ELi2EN4cute5tupleIJNS5_1CILi128EEES8_NS7_ILi64EEEEEENS_10bfloat16_tEfNS_4arch4Sm80ELb0ELb0ELb1ELb1ELb0ELb0ELb0ELb0ELi2ELi4ELi4ELi4ELb0EEENS1_24CollectiveEpilogueBwdGQAISA_fSD_Li256ELb1ELb0EEENS1_19SingleTileSchedulerILb1ELb0ELb0ELi128EEEEEEEEEvNT_6ParamsE$_ZN4cute3eso3ESOILb0ELb1EJNS_5tupleIJiiEEEEEC2ERKS3_:
[----:B------:R-:W-:Y:S01]  /*6d70*/  IADD3 R2, R2, -c[0x0][0x20], RZ ;  /* 0x8000080002027a10 */ /* 0x000fe20007ffe0ff */
[----:B------:R-:W-:Y:S01]  /*6d80*/  IMAD.MOV.U32 R8, RZ, RZ, R6 ;  /* 0x000000ffff087224 */ /* 0x000fe200078e0006 */
[----:B------:R-:W-:-:S03]  /*6d90*/  MOV R9, 0x0 ;  /* 0x0000000000097802 */ /* 0x000fc60000000f00 */
[----:B------:R1:W-:Y:S04]  /*6da0*/  STL [R2], R5 ;  /* 0x0000000502007387 */ /* 0x0003e80000100800 */
[----:B------:R1:W-:Y:S01]  /*6db0*/  STL [R2+0x4], R3 ;  /* 0x0000040302007387 */ /* 0x0003e20000100800 */
[----:B------:R-:W-:Y:S05]  /*6dc0*/  RET.REL.NODEC R8 `(_ZN7cutlass13device_kernelIN5flash19enable_sm80_to_sm89INS1_16FlashAttnBwdSm80INS1_25CollectiveMainloopBwdSm80ILi2ELi2EN4cute5tupleIJNS5_1CILi128EEES8_NS7_ILi64EEEEEENS_10bfloat16_tEfNS_4arch4Sm80ELb0ELb0ELb1ELb1ELb0ELb0ELb0ELb0ELi2ELi4ELi4ELi4ELb0EEENS1_24CollectiveEpilogueBwdGQAISA_fSD_Li256ELb1ELb0EEENS1_19SingleTileSchedulerILb1ELb0ELb0ELi128EEEEEEEEEvNT_6ParamsE) ;  /* 0xffff923008007950 */ /* 0x000fea0003c3ffff */
        .type           $_ZN7cutlass13device_kernelIN5flash19enable_sm80_to_sm89INS1_16FlashAttnBwdSm80INS1_25CollectiveMainloopBwdSm80ILi2ELi2EN4cute5tupleIJNS5_1CILi128EEES8_NS7_ILi64EEEEEENS_10bfloat16_tEfNS_4arch4Sm80ELb0ELb0ELb1ELb1ELb0ELb0ELb0ELb0ELi2ELi4ELi4ELi4ELb0EEENS1_24CollectiveEpilogueBwdGQAISA_fSD_Li256ELb1ELb0EEENS1_19SingleTileSchedulerILb1ELb0ELb0ELi128EEEEEEEEEvNT_6ParamsE$_ZN4cute3eso3ESOILb0ELb1EJNS_5tupleIJiiEEENS_1CILi1024EEEEEC2ERKS3_RKS5_,@function
        .size           $_ZN7cutlass13device_kernelIN5flash19enable_sm80_to_sm89INS1_16FlashAttnBwdSm80INS1_25CollectiveMainloopBwdSm80ILi2ELi2EN4cute5tupleIJNS5_1CILi128EEES8_NS7_ILi64EEEEEENS_10bfloat16_tEfNS_4arch4Sm80ELb0ELb0ELb1ELb1ELb0ELb0ELb0ELb0ELi2ELi4ELi4ELi4ELb0EEENS1_24CollectiveEpilogueBwdGQAISA_fSD_Li256ELb1ELb0EEENS1_19SingleTileSchedulerILb1ELb0ELb0ELi128EEEEEEEEEvNT_6ParamsE$_ZN4cute3eso3ESOILb0ELb1EJNS_5tupleIJiiEEENS_1CILi1024EEEEEC2ERKS3_RKS5_,($_ZN7cutlass13device_kernelIN5flash19enable_sm80_to_sm89INS1_16FlashAttnBwdSm80INS1_25CollectiveMainloopBwdSm80ILi2ELi2EN4cute5tupleIJNS5_1CILi128EEES8_NS7_ILi64EEEEEENS_10bfloat16_tEfNS_4arch4Sm80ELb0ELb0ELb1ELb1ELb0ELb0ELb0ELb0ELi2ELi4ELi4ELi4ELb0EEENS1_24CollectiveEpilogueBwdGQAISA_fSD_Li256ELb1ELb0EEENS1_19SingleTileSchedulerILb1ELb0ELb0ELi128EEEEEEEEEvNT_6ParamsE$_ZN4cute3eso3ESOILb0ELb1EJNS_5tupleIJiiEEENS_1CILi8192EEEEEC2ERKS3_RKS5_ - $_ZN7cutlass13device_kernelIN5flash19enable_sm80_to_sm89INS1_16FlashAttnBwdSm80INS1_25CollectiveMainloopBwdSm80ILi2ELi2EN4cute5tupleIJNS5_1CILi128EEES8_NS7_ILi64EEEEEENS_10bfloat16_tEfNS_4arch4Sm80ELb0ELb0ELb1ELb1ELb0ELb0ELb0ELb0ELi2ELi4ELi4ELi4ELb0EEENS1_24CollectiveEpilogueBwdGQAISA_fSD_Li256ELb1ELb0EEENS1_19SingleTileSchedulerILb1ELb0ELb0ELi128EEEEEEEEEvNT_6ParamsE$_ZN4cute3eso3ESOILb0ELb1EJNS_5tupleIJiiEEENS_1CILi1024EEEEEC2ERKS3_RKS5_)
$_ZN7cutlass13device_kernelIN5flash19enable_sm80_to_sm89INS1_16FlashAttnBwdSm80INS1_25CollectiveMainloopBwdSm80ILi2ELi2EN4cute5tupleIJNS5_1CILi128EEES8_NS7_ILi64EEEEEENS_10bfloat16_tEfNS_4arch4Sm80ELb0ELb0ELb1ELb1ELb0ELb0ELb0ELb0ELi2ELi4ELi4ELi4ELb0EEENS1_24CollectiveEpilogueBwdGQAISA_fSD_Li256ELb1ELb0EEENS1_19SingleTileSchedulerILb1ELb0ELb0ELi128EEEEEEEEEvNT_6ParamsE$_ZN4cute3eso3ESOILb0ELb1EJNS_5tupleIJiiEEENS_1CILi1024EEEEEC2ERKS3_RKS5_:
[----:B------:R-:W-:Y:S01]  /*6dd0*/  IADD3 R2, R2, -c[0x0][0x20], RZ ;  /* 0x8000080002027a10 */ /* 0x000fe20007ffe0ff */
[----:B------:R-:W-:Y:S01]  /*6de0*/  IMAD.MOV.U32 R8, RZ, RZ, R6 ;  /* 0x000000ffff087224 */ /* 0x000fe200078e0006 */
[----:B------:R-:W-:-:S03]  /*6df0*/  MOV R9, 0x0 ;  /* 0x0000000000097802 */ /* 0x000fc60000000f00 */
[----:B------:R1:W-:Y:S04]  /*6e00*/  STL [R2], R5 ;  /* 0x0000000502007387 */ /* 0x0003e80000100800 */
[----:B------:R1:W-:Y:S01]  /*6e10*/  STL [R2+0x4], R3 ;  /* 0x0000040302007387 */ /* 0x0003e20000100800 */
[----:B------:R-:W-:Y:S05]  /*6e20*/  RET.REL.NODEC R8 `(_ZN7cutlass13device_kernelIN5flash19enable_sm80_to_sm89INS1_16FlashAttnBwdSm80INS1_25CollectiveMainloopBwdSm80ILi2ELi2EN4cute5tupleIJNS5_1CILi128EEES8_NS7_ILi64EEEEEENS_10bfloat16_tEfNS_4arch4Sm80ELb0ELb0ELb1ELb1ELb0ELb0ELb0ELb0ELi2ELi4ELi4ELi4ELb0EEENS1_24CollectiveEpilogueBwdGQAISA_fSD_Li256ELb1ELb0EEENS1_19SingleTileSchedulerILb1ELb0ELb0ELi128EEEEEEEEEvNT_6ParamsE) ;  /* 0xffff91d008007950 */ /* 0x000fea0003c3ffff */
        .type           $_ZN7cutlass13device_kernelIN5flash19enable_sm80_to_sm89INS1_16FlashAttnBwdSm80INS1_25CollectiveMainloopBwdSm80ILi2ELi2EN4cute5tupleIJNS5_1CILi128EEES8_NS7_ILi64EEEEEENS_10bfloat16_tEfNS_4arch4Sm80ELb0ELb0ELb1ELb1ELb0ELb0ELb0ELb0ELi2ELi4ELi4ELi4ELb0EEENS1_24CollectiveEpilogueBwdGQAISA_fSD_Li256ELb1ELb0EEENS1_19SingleTileSchedulerILb1ELb0ELb0ELi128EEEEEEEEEvNT_6ParamsE$_ZN4cute3eso3ESOILb0ELb1EJNS_5tupleIJiiEEENS_1CILi8192EEEEEC2ERKS3_RKS5_,@function
        .size           $_ZN7cutlass13device_kernelIN5flash19enable_sm80_to_sm89INS1_16FlashAttnBwdSm80INS1_25CollectiveMainloopBwdSm80ILi2ELi2EN4cute5tupleIJNS5_1CILi128EEES8_NS7_ILi64EEEEEENS_10bfloat16_tEfNS_4arch4Sm80ELb0ELb0ELb1ELb1ELb0ELb0ELb0ELb0ELi2ELi4ELi4ELi4ELb0EEENS1_24CollectiveEpilogueBwdGQAISA_fSD_Li256ELb1ELb0EEENS1_19SingleTileSchedulerILb1ELb0ELb0ELi128EEEEEEEEEvNT_6ParamsE$_ZN4cute3eso3ESOILb0ELb1EJNS_5tupleIJiiEEENS_1CILi8192EEEEEC2ERKS3_RKS5_,($_ZN7cutlass13device_kernelIN5flash19enable_sm80_to_sm89INS1_16FlashAttnBwdSm80INS1_25CollectiveMainloopBwdSm80ILi2ELi2EN4cute5tupleIJNS5_1CILi128EEES8_NS7_ILi64EEEEEENS_10bfloat16_tEfNS_4arch4Sm80ELb0ELb0ELb1ELb1ELb0ELb0ELb0ELb0ELi2ELi4ELi4ELi4ELb0EEENS1_24CollectiveEpilogueBwdGQAISA_fSD_Li256ELb1ELb0EEENS1_19SingleTileSchedulerILb1ELb0ELb0ELi128EEEEEEEEEvNT_6ParamsE$_ZN4cute3eso3ESOILb0ELb1EJNS_6LayoutINS_5tupleIJNS3_IJNS_1CILi8EEENS4_ILi1EEEEEENS4_ILi2EEEEEENS3_IJNS3_IJS6_NS4_ILi0EEEEEEiEEEEESA_EEC2ERKSD_RKSA_ - $_ZN7cutlass13device_kernelIN5flash19enable_sm80_to_sm89INS1_16FlashAttnBwdSm80INS1_25CollectiveMainloopBwdSm80ILi2ELi2EN4cute5tupleIJNS5_1CILi128EEES8_NS7_ILi64EEEEEENS_10bfloat16_tEfNS_4arch4Sm80ELb0ELb0ELb1ELb1ELb0ELb0ELb0ELb0ELi2ELi4ELi4ELi4ELb0EEENS1_24CollectiveEpilogueBwdGQAISA_fSD_Li256ELb1ELb0EEENS1_19SingleTileSchedulerILb1ELb0ELb0ELi128EEEEEEEEEvNT_6ParamsE$_ZN4cute3eso3ESOILb0ELb1EJNS_5tupleIJiiEEENS_1CILi8192EEEEEC2ERKS3_RKS5_)
$_ZN7cutlass13device_kernelIN5flash19enable_sm80_to_sm89INS1_16FlashAttnBwdSm80INS1_25CollectiveMainloopBwdSm80ILi2ELi2EN4cute5tupleIJNS5_1CILi128EEES8_NS7_ILi64EEEEEENS_10bfloat16_tEfNS_4arch4Sm80ELb0ELb0ELb1ELb1ELb0ELb0ELb0ELb0ELi2ELi4ELi4ELi4ELb0EEENS1_24CollectiveEpilogueBwdGQAISA_fSD_Li256ELb1ELb0EEENS1_19SingleTileSchedulerILb1ELb0ELb0ELi128EEEEEEEEEvNT_6ParamsE$_ZN4cute3eso3ESOILb0ELb1EJNS_5tupleIJiiEEENS_1CILi8192EEEEEC2ERKS3_RKS5_:
[----:B------:R-:W-:Y:S01]  /*6e30*/  IADD3 R4, R63, -c[0x0][0x20], RZ ;  /* 0x800008003f047a10 */ /* 0x000fe20007ffe0ff */
[----:B------:R-:W-:Y:S01]  /*6e40*/  IMAD.MOV.U32 R8, RZ, RZ, R6 ;  /* 0x000000ffff087224 */ /* 0x000fe200078e0006 */
[----:B------:R-:W-:-:S03]  /*6e50*/  MOV R9, 0x0 ;  /* 0x0000000000097802 */ /* 0x000fc60000000f00 */
[----:B------:R1:W-:Y:S04]  /*6e60*/  STL [R4], R2 ;  /* 0x0000000204007387 */ /* 0x0003e80000100800 */
[----:B------:R1:W-:Y:S01]  /*6e70*/  STL [R4+0x4], R3 ;  /* 0x0000040304007387 */ /* 0x0003e20000100800 */
[----:B------:R-:W-:Y:S05]  /*6e80*/  RET.REL.NODEC R8 `(_ZN7cutlass13device_kernelIN5flash19enable_sm80_to_sm89INS1_16FlashAttnBwdSm80INS1_25CollectiveMainloopBwdSm80ILi2ELi2EN4cute5tupleIJNS5_1CILi128EEES8_NS7_ILi64EEEEEENS_10bfloat16_tEfNS_4arch4Sm80ELb0ELb0ELb1ELb1ELb0ELb0ELb0ELb0ELi2ELi4ELi4ELi4ELb0EEENS1_24CollectiveEpilogueBwdGQAISA_fSD_Li256ELb1ELb0EEENS1_19SingleTileSchedulerILb1ELb0ELb0ELi128EEEEEEEEEvNT_6ParamsE) ;  /* 0xffff917008007950 */ /* 0x000fea0003c3ffff */
        .type           $_ZN7cutlass13device_kernelIN5flash19enable_sm80_to_sm89INS1_16FlashAttnBwdSm80INS1_25CollectiveMainloopBwdSm80ILi2ELi2EN4cute5tupleIJNS5_1CILi128EEES8_NS7_ILi64EEEEEENS_10bfloat16_tEfNS_4arch4Sm80ELb0ELb0ELb1ELb1ELb0ELb0ELb0ELb0ELi2ELi4ELi4ELi4ELb0EEENS1_24CollectiveEpilogueBwdGQAISA_fSD_Li256ELb1ELb0EEENS1_19SingleTileSchedulerILb1ELb0ELb0ELi128EEEEEEEEEvNT_6ParamsE$_ZN4cute3eso3ESOILb0ELb1EJNS_6LayoutINS_5tupleIJNS3_IJNS_1CILi8EEENS4_ILi1EEEEEENS4_ILi2EEEEEENS3_IJNS3_IJS6_NS4_ILi0EEEEEEiEEEEESA_EEC2ERKSD_RKSA_,@function
        .size           $_ZN7cutlass13device_kernelIN5flash19enable_sm80_to_sm89INS1_16FlashAttnBwdSm80INS1_25CollectiveMainloopBwdSm80ILi2ELi2EN4cute5tupleIJNS5_1CILi128EEES8_NS7_ILi64EEEEEENS_10bfloat16_tEfNS_4arch4Sm80ELb0ELb0ELb1ELb1ELb0ELb0ELb0ELb0ELi2ELi4ELi4ELi4ELb0EEENS1_24CollectiveEpilogueBwdGQAISA_fSD_Li256ELb1ELb0EEENS1_19SingleTileSchedulerILb1ELb0ELb0ELi128EEEEEEEEEvNT_6ParamsE$_ZN4cute3eso3ESOILb0ELb1EJNS_6LayoutINS_5tupleIJNS3_IJNS_1CILi8EEENS4_ILi1EEEEEENS4_ILi2EEEEEENS3_IJNS3_IJS6_NS4_ILi0EEEEEEiEEEEESA_EEC2ERKSD_RKSA_,($_ZN7cutlass13device_kernelIN5flash19enable_sm80_to_sm89INS1_16FlashAttnBwdSm80INS1_25CollectiveMainloopBwdSm80ILi2ELi2EN4cute5tupleIJNS5_1CILi128EEES8_NS7_ILi64EEEEEENS_10bfloat16_tEfNS_4arch4Sm80ELb0ELb0ELb1ELb1ELb0ELb0ELb0ELb0ELi2ELi4ELi4ELi4ELb0EEENS1_24CollectiveEpilogueBwdGQAISA_fSD_Li256ELb1ELb0EEENS1_19SingleTileSchedulerILb1ELb0ELb0ELi128EEEEEEEEEvNT_6ParamsE$_ZN4cute3eso3ESOILb0ELb1EJiEEC2ERKi - $_ZN7cutlass13device_kernelIN5flash19enable_sm80_to_sm89INS1_16FlashAttnBwdSm80INS1_25CollectiveMainloopBwdSm80ILi2ELi2EN4cute5tupleIJNS5_1CILi128EEES8_NS7_ILi64EEEEEENS_10bfloat16_tEfNS_4arch4Sm80ELb0ELb0ELb1ELb1ELb0ELb0ELb0ELb0ELi2ELi4ELi4ELi4ELb0EEENS1_24CollectiveEpilogueBwdGQAISA_fSD_Li256ELb1ELb0EEENS1_19SingleTileSchedulerILb1ELb0ELb0ELi128EEEEEEEEEvNT_6ParamsE$_ZN4cute3eso3ESOILb0ELb1EJNS_6LayoutINS_5tupleIJNS3_IJNS_1CILi8EEENS4_ILi1EEEEEENS4_ILi2EEEEEENS3_IJNS3_IJS6_NS4_ILi0EEEEEEiEEEEESA_EEC2ERKSD_RKSA_)
$_ZN7cutlass13device_kernelIN5flash19enable_sm80_to_sm89INS1_16FlashAttnBwdSm80INS1_25CollectiveMainloopBwdSm80ILi2ELi2EN4cute5tupleIJNS5_1CILi128EEES8_NS7_ILi64EEEEEENS_10bfloat16_tEfNS_4arch4Sm80ELb0ELb0ELb1ELb1ELb0ELb0ELb0ELb0ELi2ELi4ELi4ELi4ELb0EEENS1_24CollectiveEpilogueBwdGQAISA_fSD_Li256ELb1ELb0EEENS1_19SingleTileSchedulerILb1ELb0ELb0ELi128EEEEEEEEEvNT_6ParamsE$_ZN4cute3eso3ESOILb0ELb1EJNS_6LayoutINS_5tupleIJNS3_IJNS_1CILi8EEENS4_ILi1EEEEEENS4_ILi2EEEEEENS3_IJNS3_IJS6_NS4_ILi0EEEEEEiEEEEESA_EEC2ERKSD_RKSA_:
[----:B------:R-:W-:Y:S02]  /*6e90*/  IADD3 R2, R64, -c[0x0][0x20], RZ ;  /* 0x8000080040027a10 */ /* 0x000fe40007ffe0ff */
[----:B------:R-:W-:-:S03]  /*6ea0*/  MOV R7, 0x0 ;  /* 0x0000000000077802 */ /* 0x000fc60000000f00 */
[----:B------:R1:W-:Y:S01]  /*6eb0*/  STL [R2], R3 ;  /* 0x0000000302007387 */ /* 0x0003e20000100800 */
[----:B------:R-:W-:Y:S05]  /*6ec0*/  RET.REL.NODEC R6 `(_ZN7cutlass13device_kernelIN5flash19enable_sm80_to_sm89INS1_16FlashAttnBwdSm80INS1_25CollectiveMainloopBwdSm80ILi2ELi2EN4cute5tupleIJNS5_1CILi128EEES8_NS7_ILi64EEEEEENS_10bfloat16_tEfNS_4arch4Sm80ELb0ELb0ELb1ELb1ELb0ELb0ELb0ELb0ELi2ELi4ELi4ELi4ELb0EEENS1_24CollectiveEpilogueBwdGQAISA_fSD_Li256ELb1ELb0EEENS1_19SingleTileSchedulerILb1ELb0ELb0ELi128EEEEEEEEEvNT_6ParamsE) ;  /* 0xffff913006007950 */ /* 0x000fea0003c3ffff */
        .type           $_ZN7cutlass13device_kernelIN5flash19enable_sm80_to_sm89INS1_16FlashAttnBwdSm80INS1_25CollectiveMainloopBwdSm80ILi2ELi2EN4cute5tupleIJNS5_1CILi128EEES8_NS7_ILi64EEEEEENS_10bfloat16_tEfNS_4arch4Sm80ELb0ELb0ELb1ELb1ELb0ELb0ELb0ELb0ELi2ELi4ELi4ELi4ELb0EEENS1_24CollectiveEpilogueBwdGQAISA_fSD_Li256ELb1ELb0EEENS1_19SingleTileSchedulerILb1ELb0ELb0ELi128EEEEEEEEEvNT_6ParamsE$_ZN4cute3eso3ESOILb0ELb1EJiEEC2ERKi,@function
        .size           $_ZN7cutlass13device_kernelIN5flash19enable_sm80_to_sm89INS1_16FlashAttnBwdSm80INS1_25CollectiveMainloopBwdSm80ILi2ELi2EN4cute5tupleIJNS5_1CILi128EEES8_NS7_ILi64EEEEEENS_10bfloat16_tEfNS_4arch4Sm80ELb0ELb0ELb1ELb1ELb0ELb0ELb0ELb0ELi2ELi4ELi4ELi4ELb0EEENS1_24CollectiveEpilogueBwdGQAISA_fSD_Li256ELb1ELb0EEENS1_19SingleTileSchedulerILb1ELb0ELb0ELi128EEEEEEEEEvNT_6ParamsE$_ZN4cute3eso3ESOILb0ELb1EJiEEC2ERKi,($_ZN7cutlass13device_kernelIN5flash19enable_sm80_to_sm89INS1_16FlashAttnBwdSm80INS1_25CollectiveMainloopBwdSm80ILi2ELi2EN4cute5tupleIJNS5_1CILi128EEES8_NS7_ILi64EEEEEENS_10bfloat16_tEfNS_4arch4Sm80ELb0ELb0ELb1ELb1ELb0ELb0ELb0ELb0ELi2ELi4ELi4ELi4ELb0EEENS1_24CollectiveEpilogueBwdGQAISA_fSD_Li256ELb1ELb0EEENS1_19SingleTileSchedulerILb1ELb0ELb0ELi128EEEEEEEEEvNT_6ParamsE$_ZN4cute3eso3ESOILb0ELb1EJiNS_1CILi0EEEEEC2ERKiRKS3_ - $_ZN7cutlass13device_kernelIN5flash19enable_sm80_to_sm89INS1_16FlashAttnBwdSm80INS1_25CollectiveMainloopBwdSm80ILi2ELi2EN4cute5tupleIJNS5_1CILi128EEES8_NS7_ILi64EEEEEENS_10bfloat16_tEfNS_4arch4Sm80ELb0ELb0ELb1ELb1ELb0ELb0ELb0ELb0ELi2ELi4ELi4ELi4ELb0EEENS1_24CollectiveEpilogueBwdGQAISA_fSD_Li256ELb1ELb0EEENS1_19SingleTileSchedulerILb1ELb0ELb0ELi128EEEEEEEEEvNT_6ParamsE$_ZN4cute3eso3ESOILb0ELb1EJiEEC2ERKi)
$_ZN7cutlass13device_kernelIN5flash19enable_sm80_to_sm89INS1_16FlashAttnBwdSm80INS1_25CollectiveMainloopBwdSm80ILi2ELi2EN4cute5tupleIJNS5_1CILi128EEES8_NS7_ILi64EEEEEENS_10bfloat16_tEfNS_4arch4Sm80ELb0ELb0ELb1ELb1ELb0ELb0ELb0ELb0ELi2ELi4ELi4ELi4ELb0EEENS1_24CollectiveEpilogueBwdGQAISA_fSD_Li256ELb1ELb0EEENS1_19SingleTileSchedulerILb1ELb0ELb0ELi128EEEEEEEEEvNT_6ParamsE$_ZN4cute3eso3ESOILb0ELb1EJiEEC2ERKi:
[----:B------:R-:W-:Y:S02]  /*6ed0*/  IADD3 R2, R2, -c[0x0][0x20], RZ ;  /* 0x8000080002027a10 */ /* 0x000fe40007ffe0ff */
[----:B------:R-:W-:-:S03]  /*6ee0*/  MOV R9, 0x0 ;  /* 0x0000000000097802 */ /* 0x000fc60000000f00 */
[----:B------:R1:W-:Y:S01]  /*6ef0*/  STL [R2], R3 ;  /* 0x0000000302007387 */ /* 0x0003e20000100800 */
[----:B------:R-:W-:Y:S05]  /*6f00*/  RET.REL.NODEC R8 `(_ZN7cutlass13device_kernelIN5flash19enable_sm80_to_sm89INS1_16FlashAttnBwdSm80INS1_25CollectiveMainloopBwdSm80ILi2ELi2EN4cute5tupleIJNS5_1CILi128EEES8_NS7_ILi64EEEEEENS_10bfloat16_tEfNS_4arch4Sm80ELb0ELb0ELb1ELb1ELb0ELb0ELb0ELb0ELi2ELi4ELi4ELi4ELb0EEENS1_24CollectiveEpilogueBwdGQAISA_fSD_Li256ELb1ELb0EEENS1_19SingleTileSchedulerILb1ELb0ELb0ELi128EEEEEEEEEvNT_6ParamsE) ;  /* 0xffff90f008007950 */ /* 0x000fea0003c3ffff */
        .type           $_ZN7cutlass13device_kernelIN5flash19enable_sm80_to_sm89INS1_16FlashAttnBwdSm80INS1_25CollectiveMainloopBwdSm80ILi2ELi2EN4cute5tupleIJNS5_1CILi128EEES8_NS7_ILi64EEEEEENS_10bfloat16_tEfNS_4arch4Sm80ELb0ELb0ELb1ELb1ELb0ELb0ELb0ELb0ELi2ELi4ELi4ELi4ELb0EEENS1_24CollectiveEpilogueBwdGQAISA_fSD_Li256ELb1ELb0EEENS1_19SingleTileSchedulerILb1ELb0ELb0ELi128EEEEEEEEEvNT_6ParamsE$_ZN4cute3eso3ESOILb0ELb1EJiNS_1CILi0EEEEEC2ERKiRKS3_,@function
        .size           $_ZN7cutlass13device_kernelIN5flash19enable_sm80_to_sm89INS1_16FlashAttnBwdSm80INS1_25CollectiveMainloopBwdSm80ILi2ELi2EN4cute5tupleIJNS5_1CILi128EEES8_NS7_ILi64EEEEEENS_10bfloat16_tEfNS_4arch4Sm80ELb0ELb0ELb1ELb1ELb0ELb0ELb0ELb0ELi2ELi4ELi4ELi4ELb0EEENS1_24CollectiveEpilogueBwdGQAISA_fSD_Li256ELb1ELb0EEENS1_19SingleTileSchedulerILb1ELb0ELb0ELi128EEEEEEEEEvNT_6ParamsE$_ZN4cute3eso3ESOILb0ELb1EJiNS_1CILi0EEEEEC2ERKiRKS3_,($_ZN7cutlass13device_kernelIN5flash19enable_sm80_to_sm89INS1_16FlashAttnBwdSm80INS1_25CollectiveMainloopBwdSm80ILi2ELi2EN4cute5tupleIJNS5_1CILi128EEES8_NS7_ILi64EEEEEENS_10bfloat16_tEfNS_4arch4Sm80ELb0ELb0ELb1ELb1ELb0ELb0ELb0ELb0ELi2ELi4ELi4ELi4ELb0EEENS1_24CollectiveEpilogueBwdGQAISA_fSD_Li256ELb1ELb0EEENS1_19SingleTileSchedulerILb1ELb0ELb0ELi128EEEEEEEEEvNT_6ParamsE$_ZN4cute3eso3ESOILb0ELb1EJiNS_1CILi144EEENS2_ILi288EEEEEC2ERKiRKS3_RKS4_ - $_ZN7cutlass13device_kernelIN5flash19enable_sm80_to_sm89INS1_16FlashAttnBwdSm80INS1_25CollectiveMainloopBwdSm80ILi2ELi2EN4cute5tupleIJNS5_1CILi128EEES8_NS7_ILi64EEEEEENS_10bfloat16_tEfNS_4arch4Sm80ELb0ELb0ELb1ELb1ELb0ELb0ELb0ELb0ELi2ELi4ELi4ELi4ELb0EEENS1_24CollectiveEpilogueBwdGQAISA_fSD_Li256ELb1ELb0EEENS1_19SingleTileSchedulerILb1ELb0ELb0ELi128EEEEEEEEEvNT_6ParamsE$_ZN4cute3eso3ESOILb0ELb1EJiNS_1CILi0EEEEEC2ERKiRKS3_)
$_ZN7cutlass13device_kernelIN5flash19enable_sm80_to_sm89INS1_16FlashAttnBwdSm80INS1_25CollectiveMainloopBwdSm80ILi2ELi2EN4cute5tupleIJNS5_1CILi128EEES8_NS7_ILi64EEEEEENS_10bfloat16_tEfNS_4arch4Sm80ELb0ELb0ELb1ELb1ELb0ELb0ELb0ELb0ELi2ELi4ELi4ELi4ELb0EEENS1_24CollectiveEpilogueBwdGQAISA_fSD_Li256ELb1ELb0EEENS1_19SingleTileSchedulerILb1ELb0ELb0ELi128EEEEEEEEEvNT_6ParamsE$_ZN4cute3eso3ESOILb0ELb1EJiNS_1CILi0EEEEEC2ERKiRKS3_:
[----:B------:R-:W-:Y:S01]  /*6f10*/  IADD3 R2, R2, -c[0x0][0x20], RZ ;  /* 0x8000080002027a10 */ /* 0x000fe20007ffe0ff */
[----:B------:R-:W-:Y:S01]  /*6f20*/  IMAD.MOV.U32 R8, RZ, RZ, R6 ;  /* 0x000000ffff087224 */ /* 0x000fe200078e0006 */
[----:B------:R-:W-:-:S03]  /*6f30*/  MOV R9, 0x0 ;  /* 0x0000000000097802 */ /* 0x000fc60000000f00 */
[----:B------:R1:W-:Y:S01]  /*6f40*/  STL [R2], R3 ;  /* 0x0000000302007387 */ /* 0x0003e20000100800 */
[----:B------:R-:W-:Y:S05]  /*6f50*/  RET.REL.NODEC R8 `(_ZN7cutlass13device_kernelIN5flash19enable_sm80_to_sm89INS1_16FlashAttnBwdSm80INS1_25CollectiveMainloopBwdSm80ILi2ELi2EN4cute5tupleIJNS5_1CILi128EEES8_NS7_ILi64EEEEEENS_10bfloat16_tEfNS_4arch4Sm80ELb0ELb0ELb1ELb1ELb0ELb0ELb0ELb0ELi2ELi4ELi4ELi4ELb0EEENS1_24CollectiveEpilogueBwdGQAISA_fSD_Li256ELb1ELb0EEENS1_19SingleTileSchedulerILb1ELb0ELb0ELi128EEEEEEEEEvNT_6ParamsE) ;  /* 0xffff90a008007950 */ /* 0x000fea0003c3ffff */
        .type           $_ZN7cutlass13device_kernelIN5flash19enable_sm80_to_sm89INS1_16FlashAttnBwdSm80INS1_25CollectiveMainloopBwdSm80ILi2ELi2EN4cute5tupleIJNS5_1CILi128EEES8_NS7_ILi64EEEEEENS_10bfloat16_tEfNS_4arch4Sm80ELb0ELb0ELb1ELb1ELb0ELb0ELb0ELb0ELi2ELi4ELi4ELi4ELb0EEENS1_24CollectiveEpilogueBwdGQAISA_fSD_Li256ELb1ELb0EEENS1_19SingleTileSchedulerILb1ELb0ELb0ELi128EEEEEEEEEvNT_6ParamsE$_ZN4cute3eso3ESOILb0ELb1EJiNS_1CILi144EEENS2_ILi288EEEEEC2ERKiRKS3_RKS4_,@function
        .size           $_ZN7cutlass13device_kernelIN5flash19enable_sm80_to_sm89INS1_16FlashAttnBwdSm80INS1_25CollectiveMainloopBwdSm80ILi2ELi2EN4cute5tupleIJNS5_1CILi128EEES8_NS7_ILi64EEEEEENS_10bfloat16_tEfNS_4arch4Sm80ELb0ELb0ELb1ELb1ELb0ELb0ELb0ELb0ELi2ELi4ELi4ELi4ELb0EEENS1_24CollectiveEpilogueBwdGQAISA_fSD_Li256ELb1ELb0EEENS1_19SingleTileSchedulerILb1ELb0ELb0ELi128EEEEEEEEEvNT_6ParamsE$_ZN4cute3eso3ESOILb0ELb1EJiNS_1CILi144EEENS2_ILi288EEEEEC2ERKiRKS3_RKS4_,($_ZN7cutlass13device_kernelIN5flash19enable_sm80_to_sm89INS1_16FlashAttnBwdSm80INS1_25CollectiveMainloopBwdSm80ILi2ELi2EN4cute5tupleIJNS5_1CILi128EEES8_NS7_ILi64EEEEEENS_10bfloat16_tEfNS_4arch4Sm80ELb0ELb0ELb1ELb1ELb0ELb0ELb0ELb0ELi2ELi4ELi4ELi4ELb0EEENS1_24CollectiveEpilogueBwdGQAISA_fSD_Li256ELb1ELb0EEENS1_19SingleTileSchedulerILb1ELb0ELb0ELi128EEEEEEEEEvNT_6ParamsE$_ZN4cute3eso3ESOILb0ELb1EJiNS_1CILi144EEENS2_ILi512EEEEEC2ERKiRKS3_RKS4_ - $_ZN7cutlass13device_kernelIN5flash19enable_sm80_to_sm89INS1_16FlashAttnBwdSm80INS1_25CollectiveMainloopBwdSm80ILi2ELi2EN4cute5tupleIJNS5_1CILi128EEES8_NS7_ILi64EEEEEENS_10bfloat16_tEfNS_4arch4Sm80ELb0ELb0ELb1ELb1ELb0ELb0ELb0ELb0ELi2ELi4ELi4ELi4ELb0EEENS1_24CollectiveEpilogueBwdGQAISA_fSD_Li256ELb1ELb0EEENS1_19SingleTileSchedulerILb1ELb0ELb0ELi128EEEEEEEEEvNT_6ParamsE$_ZN4cute3eso3ESOILb0ELb1EJiNS_1CILi144EEENS2_ILi288EEEEEC2ERKiRKS3_RKS4_)
$_ZN7cutlass13device_kernelIN5flash19enable_sm80_to_sm89INS1_16FlashAttnBwdSm80INS1_25CollectiveMainloopBwdSm80ILi2ELi2EN4cute5tupleIJNS5_1CILi128EEES8_NS7_ILi64EEEEEENS_10bfloat16_tEfNS_4arch4Sm80ELb0ELb0ELb1ELb1ELb0ELb0ELb0ELb0ELi2ELi4ELi4ELi4ELb0EEENS1_24CollectiveEpilogueBwdGQAISA_fSD_Li256ELb1ELb0EEENS1_19SingleTileSchedulerILb1ELb0ELb0ELi128EEEEEEEEEvNT_6ParamsE$_ZN4cute3eso3ESOILb0ELb1EJiNS_1CILi144EEENS2_ILi288EEEEEC2ERKiRKS3_RKS4_:
[----:B------:R-:W-:Y:S01]  /*6f60*/  IADD3 R4, R57, -c[0x0][0x20], RZ ;  /* 0x8000080039047a10 */ /* 0x000fe20007ffe0ff */
[----:B------:R-:W-:Y:S01]  /*6f70*/  IMAD.MOV.U32 R8, RZ, RZ, R6 ;  /* 0x000000ffff087224 */ /* 0x000fe200078e0006 */
[----:B------:R-:W-:-:S03]  /*6f80*/  MOV R9, 0x0 ;  /* 0x0000000000097802 */ /* 0x000fc60000000f00 */
[----:B------:R1:W-:Y:S01]  /*6f90*/  STL [R4], R5 ;  /* 0x0000000504007387 */ /* 0x0003e20000100800 */
[----:B------:R-:W-:Y:S05]  /*6fa0*/  RET.REL.NODEC R8 `(_ZN7cutlass13device_kernelIN5flash19enable_sm80_to_sm89INS1_16FlashAttnBwdSm80INS1_25CollectiveMainloopBwdSm80ILi2ELi2EN4cute5tupleIJNS5_1CILi128EEES8_NS7_ILi64EEEEEENS_10bfloat16_tEfNS_4arch4Sm80ELb0ELb0ELb1ELb1ELb0ELb0ELb0ELb0ELi2ELi4ELi4ELi4ELb0EEENS1_24CollectiveEpilogueBwdGQAISA_fSD_Li256ELb1ELb0EEENS1_19SingleTileSchedulerILb1ELb0ELb0ELi128EEEEEEEEEvNT_6ParamsE) ;  /* 0xffff905008007950 */ /* 0x000fea0003c3ffff */
        .type           $_ZN7cutlass13device_kernelIN5flash19enable_sm80_to_sm89INS1_16FlashAttnBwdSm80INS1_25CollectiveMainloopBwdSm80ILi2ELi2EN4cute5tupleIJNS5_1CILi128EEES8_NS7_ILi64EEEEEENS_10bfloat16_tEfNS_4arch4Sm80ELb0ELb0ELb1ELb1ELb0ELb0ELb0ELb0ELi2ELi4ELi4ELi4ELb0EEENS1_24CollectiveEpilogueBwdGQAISA_fSD_Li256ELb1ELb0EEENS1_19SingleTileSchedulerILb1ELb0ELb0ELi128EEEEEEEEEvNT_6ParamsE$_ZN4cute3eso3ESOILb0ELb1EJiNS_1CILi144EEENS2_ILi512EEEEEC2ERKiRKS3_RKS4_,@function
        .size           $_ZN7cutlass13device_kernelIN5flash19enable_sm80_to_sm89INS1_16FlashAttnBwdSm80INS1_25CollectiveMainloopBwdSm80ILi2ELi2EN4cute5tupleIJNS5_1CILi128EEES8_NS7_ILi64EEEEEENS_10bfloat16_tEfNS_4arch4Sm80ELb0ELb0ELb1ELb1ELb0ELb0ELb0ELb0ELi2ELi4ELi4ELi4ELb0EEENS1_24CollectiveEpilogueBwdGQAISA_fSD_Li256ELb1ELb0EEENS1_19SingleTileSchedulerILb1ELb0ELb0ELi128EEEEEEEEEvNT_6ParamsE$_ZN4cute3eso3ESOILb0ELb1EJiNS_1CILi144EEENS2_ILi512EEEEEC2ERKiRKS3_RKS4_,($_ZN7cutlass13device_kernelIN5flash19enable_sm80_to_sm89INS1_16FlashAttnBwdSm80INS1_25CollectiveMainloopBwdSm80ILi2ELi2EN4cute5tupleIJNS5_1CILi128EEES8_NS7_ILi64EEEEEENS_10bfloat16_tEfNS_4arch4Sm80ELb0ELb0ELb1ELb1ELb0ELb0ELb0ELb0ELi2ELi4ELi4ELi4ELb0EEENS1_24CollectiveEpilogueBwdGQAISA_fSD_Li256ELb1ELb0EEENS1_19SingleTileSchedulerILb1ELb0ELb0ELi128EEEEEEEEEvNT_6ParamsE$_ZN4cute3eso3ESOILb0ELb1EJiNS_1CILi4096EEEEEC2ERKiRKS3_ - $_ZN7cutlass13device_kernelIN5flash19enable_sm80_to_sm89INS1_16FlashAttnBwdSm80INS1_25CollectiveMainloopBwdSm80ILi2ELi2EN4cute5tupleIJNS5_1CILi128EEES8_NS7_ILi64EEEEEENS_10bfloat16_tEfNS_4arch4Sm80ELb0ELb0ELb1ELb1ELb0ELb0ELb0ELb0ELi2ELi4ELi4ELi4ELb0EEENS1_24CollectiveEpilogueBwdGQAISA_fSD_Li256ELb1ELb0EEENS1_19SingleTileSchedulerILb1ELb0ELb0ELi128EEEEEEEEEvNT_6ParamsE$_ZN4cute3eso3ESOILb0ELb1EJiNS_1CILi144EEENS2_ILi512EEEEEC2ERKiRKS3_RKS4_)
$_ZN7cutlass13device_kernelIN5flash19enable_sm80_to_sm89INS1_16FlashAttnBwdSm80INS1_25CollectiveMainloopBwdSm80ILi2ELi2EN4cute5tupleIJNS5_1CILi128EEES8_NS7_ILi64EEEEEENS_10bfloat16_tEfNS_4arch4Sm80ELb0ELb0ELb1ELb1ELb0ELb0ELb0ELb0ELi2ELi4ELi4ELi4ELb0EEENS1_24CollectiveEpilogueBwdGQAISA_fSD_Li256ELb1ELb0EEENS1_19SingleTileSchedulerILb1ELb0ELb0ELi128EEEEEEEEEvNT_6ParamsE$_ZN4cute3eso3ESOILb0ELb1EJiNS_1CILi144EEENS2_ILi512EEEEEC2ERKiRKS3_RKS4_:
[----:B------:R-:W-:Y:S01]  /*6fb0*/  IADD3 R4, R57, -c[0x0][0x20], RZ ;  /* 0x8000080039047a10 */ /* 0x000fe20007ffe0ff */
[----:B------:R-:W-:Y:S01]  /*6fc0*/  IMAD.MOV.U32 R8, RZ, RZ, R6 ;  /* 0x000000ffff087224 */ /* 0x000fe200078e0006 */
[----:B------:R-:W-:-:S03]  /*6fd0*/  MOV R9, 0x0 ;  /* 0x0000000000097802 */ /* 0x000fc60000000f00 */
[----:B------:R1:W-:Y:S01]  /*6fe0*/  STL [R4], R5 ;  /* 0x0000000504007387 */ /* 0x0003e20000100800 */
[----:B------:R-:W-:Y:S05]  /*6ff0*/  RET.REL.NODEC R8 `(_ZN7cutlass13device_kernelIN5flash19enable_sm80_to_sm89INS1_16FlashAttnBwdSm80INS1_25CollectiveMainloopBwdSm80ILi2ELi2EN4cute5tupleIJNS5_1CILi128EEES8_NS7_ILi64EEEEEENS_10bfloat16_tEfNS_4arch4Sm80ELb0ELb0ELb1ELb1ELb0ELb0ELb0ELb0ELi2ELi4ELi4ELi4ELb0EEENS1_24CollectiveEpilogueBwdGQAISA_fSD_Li256ELb1ELb0EEENS1_19SingleTileSchedulerILb1ELb0ELb0ELi128EEEEEEEEEvNT_6ParamsE) ;  /* 0xffff900008007950 */ /* 0x000fea0003c3ffff */
        .type           $_ZN7cutlass13device_kernelIN5flash19enable_sm80_to_sm89INS1_16FlashAttnBwdSm80INS1_25CollectiveMainloopBwdSm80ILi2ELi2EN4cute5tupleIJNS5_1CILi128EEES8_NS7_ILi64EEEEEENS_10bfloat16_tEfNS_4arch4Sm80ELb0ELb0ELb1ELb1ELb0ELb0ELb0ELb0ELi2ELi4ELi4ELi4ELb0EEENS1_24CollectiveEpilogueBwdGQAISA_fSD_Li256ELb1ELb0EEENS1_19SingleTileSchedulerILb1ELb0ELb0ELi128EEEEEEEEEvNT_6ParamsE$_ZN4cute3eso3ESOILb0ELb1EJiNS_1CILi4096EEEEEC2ERKiRKS3_,@function
        .size           $_ZN7cutlass13device_kernelIN5flash19enable_sm80_to_sm89INS1_16FlashAttnBwdSm80INS1_25CollectiveMainloopBwdSm80ILi2ELi2EN4cute5tupleIJNS5_1CILi128EEES8_NS7_ILi64EEEEEENS_10bfloat16_tEfNS_4arch4Sm80ELb0ELb0ELb1ELb1ELb0ELb0ELb0ELb0ELi2ELi4ELi4ELi4ELb0EEENS1_24CollectiveEpilogueBwdGQAISA_fSD_Li256ELb1ELb0EEENS1_19SingleTileSchedulerILb1ELb0ELb0ELi128EEEEEEEEEvNT_6ParamsE$_ZN4cute3eso3ESOILb0ELb1EJiNS_1CILi4096EEEEEC2ERKiRKS3_,($_ZN7cutlass13device_kernelIN5flash19enable_sm80_to_sm89INS1_16FlashAttnBwdSm80INS1_25CollectiveMainloopBwdSm80ILi2ELi2EN4cute5tupleIJNS5_1CILi128EEES8_NS7_ILi64EEEEEENS_10bfloat16_tEfNS_4arch4Sm80ELb0ELb0ELb1ELb1ELb0ELb0ELb0ELb0ELi2ELi4ELi4ELi4ELb0EEENS1_24CollectiveEpilogueBwdGQAISA_fSD_Li256ELb1ELb0EEENS1_19SingleTileSchedulerILb1ELb0ELb0ELi128EEEEEEEEEvNT_6ParamsE$_ZN4cute3eso3ESOILb0ELb1EJiNS_1CILi512EEEEEC2ERKiRKS3_ - $_ZN7cutlass13device_kernelIN5flash19enable_sm80_to_sm89INS1_16FlashAttnBwdSm80INS1_25CollectiveMainloopBwdSm80ILi2ELi2EN4cute5tupleIJNS5_1CILi128EEES8_NS7_ILi64EEEEEENS_10bfloat16_tEfNS_4arch4Sm80ELb0ELb0ELb1ELb1ELb0ELb0ELb0ELb0ELi2ELi4ELi4ELi4ELb0EEENS1_24CollectiveEpilogueBwdGQAISA_fSD_Li256ELb1ELb0EEENS1_19SingleTileSchedulerILb1ELb0ELb0ELi128EEEEEEEEEvNT_6ParamsE$_ZN4cute3eso3ESOILb0ELb1EJiNS_1CILi4096EEEEEC2ERKiRKS3_)
$_ZN7cutlass13device_kernelIN5flash19enable_sm80_to_sm89INS1_16FlashAttnBwdSm80INS1_25CollectiveMainloopBwdSm80ILi2ELi2EN4cute5tupleIJNS5_1CILi128EEES8_NS7_ILi64EEEEEENS_10bfloat16_tEfNS_4arch4Sm80ELb0ELb0ELb1ELb1ELb0ELb0ELb0ELb0ELi2ELi4ELi4ELi4ELb0EEENS1_24CollectiveEpilogueBwdGQAISA_fSD_Li256ELb1ELb0EEENS1_19SingleTileSchedulerILb1ELb0ELb0ELi128EEEEEEEEEvNT_6ParamsE$_ZN4cute3eso3ESOILb0ELb1EJiNS_1CILi4096EEEEEC2ERKiRKS3_:
[----:B------:R-:W-:Y:S02]  /*7000*/  IADD3 R9, R9, -c[0x0][0x20], RZ ;  /* 0x8000080009097a10 */ /* 0x000fe40007ffe0ff */
[----:B------:R-:W-:-:S03]  /*7010*/  MOV R5, 0x0 ;  /* 0x0000000000057802 */ /* 0x000fc60000000f00 */
[----:B------:R1:W-:Y:S01]  /*7020*/  STL [R9], R2 ;  /* 0x0000000209007387 */ /* 0x0003e20000100800 */
[----:B------:R-:W-:Y:S05]  /*7030*/  RET.REL.NODEC R4 `(_ZN7cutlass13device_kernelIN5flash19enable_sm80_to_sm89INS1_16FlashAttnBwdSm80INS1_25CollectiveMainloopBwdSm80ILi2ELi2EN4cute5tupleIJNS5_1CILi128EEES8_NS7_ILi64EEEEEENS_10bfloat16_tEfNS_4arch4Sm80ELb0ELb0ELb1ELb1ELb0ELb0ELb0ELb0ELi2ELi4ELi4ELi4ELb0EEENS1_24CollectiveEpilogueBwdGQAISA_fSD_Li256ELb1ELb0EEENS1_19SingleTileSchedulerILb1ELb0ELb0ELi128EEEEEEEEEvNT_6ParamsE) ;  /* 0xffff8fc004007950 */ /* 0x000fea0003c3ffff */
        .type           $_ZN7cutlass13device_kernelIN5flash19enable_sm80_to_sm89INS1_16FlashAttnBwdSm80INS1_25CollectiveMainloopBwdSm80ILi2ELi2EN4cute5tupleIJNS5_1CILi128EEES8_NS7_ILi64EEEEEENS_10bfloat16_tEfNS_4arch4Sm80ELb0ELb0ELb1ELb1ELb0ELb0ELb0ELb0ELi2ELi4ELi4ELi4ELb0EEENS1_24CollectiveEpilogueBwdGQAISA_fSD_Li256ELb1ELb0EEENS1_19SingleTileSchedulerILb1ELb0ELb0ELi128EEEEEEEEEvNT_6ParamsE$_ZN4cute3eso3ESOILb0ELb1EJiNS_1CILi512EEEEEC2ERKiRKS3_,@function
        .size           $_ZN7cutlass13device_kernelIN5flash19enable_sm80_to_sm89INS1_16FlashAttnBwdSm80INS1_25CollectiveMainloopBwdSm80ILi2ELi2EN4cute5tupleIJNS5_1CILi128EEES8_NS7_ILi64EEEEEENS_10bfloat16_tEfNS_4arch4Sm80ELb0ELb0ELb1ELb1ELb0ELb0ELb0ELb0ELi2ELi4ELi4ELi4ELb0EEENS1_24CollectiveEpilogueBwdGQAISA_fSD_Li256ELb1ELb0EEENS1_19SingleTileSchedulerILb1ELb0ELb0ELi128EEEEEEEEEvNT_6ParamsE$_ZN4cute3eso3ESOILb0ELb1EJiNS_1CILi512EEEEEC2ERKiRKS3_,($_ZN7cutlass13device_kernelIN5flash19enable_sm80_to_sm89INS1_16FlashAttnBwdSm80INS1_25CollectiveMainloopBwdSm80ILi2ELi2EN4cute5tupleIJNS5_1CILi128EEES8_NS7_ILi64EEEEEENS_10bfloat16_tEfNS_4arch4Sm80ELb0ELb0ELb1ELb1ELb0ELb0ELb0ELb0ELi2ELi4ELi4ELi4ELb0EEENS1_24CollectiveEpilogueBwdGQAISA_fSD_Li256ELb1ELb0EEENS1_19SingleTileSchedulerILb1ELb0ELb0ELi128EEEEEEEEEvNT_6ParamsE$_ZN4cute3eso3ESOILb0ELb1EJiNS_1CILi72EEENS2_ILi512EEEEEC2ERKiRKS3_RKS4_ - $_ZN7cutlass13device_kernelIN5flash19enable_sm80_to_sm89INS1_16FlashAttnBwdSm80INS1_25CollectiveMainloopBwdSm80ILi2ELi2EN4cute5tupleIJNS5_1CILi128EEES8_NS7_ILi64EEEEEENS_10bfloat16_tEfNS_4arch4Sm80ELb0ELb0ELb1ELb1ELb0ELb0ELb0ELb0ELi2ELi4ELi4ELi4ELb0EEENS1_24CollectiveEpilogueBwdGQAISA_fSD_Li256ELb1ELb0EEENS1_19SingleTileSchedulerILb1ELb0ELb0ELi128EEEEEEEEEvNT_6ParamsE$_ZN4cute3eso3ESOILb0ELb1EJiNS_1CILi512EEEEEC2ERKiRKS3_)
$_ZN7cutlass13device_kernelIN5flash19enable_sm80_to_sm89INS1_16FlashAttnBwdSm80INS1_25CollectiveMainloopBwdSm80ILi2ELi2EN4cute5tupleIJNS5_1CILi128EEES8_NS7_ILi64EEEEEENS_10bfloat16_tEfNS_4arch4Sm80ELb0ELb0ELb1ELb1ELb0ELb0ELb0ELb0ELi2ELi4ELi4ELi4ELb0EEENS1_24CollectiveEpilogueBwdGQAISA_fSD_Li256ELb1ELb0EEENS1_19SingleTileSchedulerILb1ELb0ELb0ELi128EEEEEEEEEvNT_6ParamsE$_ZN4cute3eso3ESOILb0ELb1EJiNS_1CILi512EEEEEC2ERKiRKS3_:
[----:B------:R-:W-:Y:S02]  /*7040*/  IADD3 R65, R65, -c[0x0][0x20], RZ ;  /* 0x8000080041417a10 */ /* 0x000fe40007ffe0ff */
[----:B------:R-:W-:-:S03]  /*7050*/  MOV R5, 0x0 ;  /* 0x0000000000057802 */ /* 0x000fc60000000f00 */
[----:B------:R1:W-:Y:S01]  /*7060*/  STL [R65], R2 ;  /* 0x0000000241007387 */ /* 0x0003e20000100800 */
[----:B------:R-:W-:Y:S05]  /*7070*/  RET.REL.NODEC R4 `(_ZN7cutlass13device_kernelIN5flash19enable_sm80_to_sm89INS1_16FlashAttnBwdSm80INS1_25CollectiveMainloopBwdSm80ILi2ELi2EN4cute5tupleIJNS5_1CILi128EEES8_NS7_ILi64EEEEEENS_10bfloat16_tEfNS_4arch4Sm80ELb0ELb0ELb1ELb1ELb0ELb0ELb0ELb0ELi2ELi4ELi4ELi4ELb0EEENS1_24CollectiveEpilogueBwdGQAISA_fSD_Li256ELb1ELb0EEENS1_19SingleTileSchedulerILb1ELb0ELb0ELi128EEEEEEEEEvNT_6ParamsE) ;  /* 0xffff8f8004007950 */ /* 0x000fea0003c3ffff */
        .type           $_ZN7cutlass13device_kernelIN5flash19enable_sm80_to_sm89INS1_16FlashAttnBwdSm80INS1_25CollectiveMainloopBwdSm80ILi2ELi2EN4cute5tupleIJNS5_1CILi128EEES8_NS7_ILi64EEEEEENS_10bfloat16_tEfNS_4arch4Sm80ELb0ELb0ELb1ELb1ELb0ELb0ELb0ELb0ELi2ELi4ELi4ELi4ELb0EEENS1_24CollectiveEpilogueBwdGQAISA_fSD_Li256ELb1ELb0EEENS1_19SingleTileSchedulerILb1ELb0ELb0ELi128EEEEEEEEEvNT_6ParamsE$_ZN4cute3eso3ESOILb0ELb1EJiNS_1CILi72EEENS2_ILi512EEEEEC2ERKiRKS3_RKS4_,@function
        .size           $_ZN7cutlass13device_kernelIN5flash19enable_sm80_to_sm89INS1_16FlashAttnBwdSm80INS1_25CollectiveMainloopBwdSm80ILi2ELi2EN4cute5tupleIJNS5_1CILi128EEES8_NS7_ILi64EEEEEENS_10bfloat16_tEfNS_4arch4Sm80ELb0ELb0ELb1ELb1ELb0ELb0ELb0ELb0ELi2ELi4ELi4ELi4ELb0EEENS1_24CollectiveEpilogueBwdGQAISA_fSD_Li256ELb1ELb0EEENS1_19SingleTileSchedulerILb1ELb0ELb0ELi128EEEEEEEEEvNT_6ParamsE$_ZN4cute3eso3ESOILb0ELb1EJiNS_1CILi72EEENS2_ILi512EEEEEC2ERKiRKS3_RKS4_,($_ZN7cutlass13device_kernelIN5flash19enable_sm80_to_sm89INS1_16FlashAttnBwdSm80INS1_25CollectiveMainloopBwdSm80ILi2ELi2EN4cute5tupleIJNS5_1CILi128EEES8_NS7_ILi64EEEEEENS_10bfloat16_tEfNS_4arch4Sm80ELb0ELb0ELb1ELb1ELb0ELb0ELb0ELb0ELi2ELi4ELi4ELi4ELb0EEENS1_24CollectiveEpilogueBwdGQAISA_fSD_Li256ELb1ELb0EEENS1_19SingleTileSchedulerILb1ELb0ELb0ELi128EEEEEEEEEvNT_6ParamsE$_ZN4cute3eso3ESOILb0ELb1EJlEEC2ERKl - $_ZN7cutlass13device_kernelIN5flash19enable_sm80_to_sm89INS1_16FlashAttnBwdSm80INS1_25CollectiveMainloopBwdSm80ILi2ELi2EN4cute5tupleIJNS5_1CILi128EEES8_NS7_ILi64EEEEEENS_10bfloat16_tEfNS_4arch4Sm80ELb0ELb0ELb1ELb1ELb0ELb0ELb0ELb0ELi2ELi4ELi4ELi4ELb0EEENS1_24CollectiveEpilogueBwdGQAISA_fSD_Li256ELb1ELb0EEENS1_19SingleTileSchedulerILb1ELb0ELb0ELi128EEEEEEEEEvNT_6ParamsE$_ZN4cute3eso3ESOILb0ELb1EJiNS_1CILi72EEENS2_ILi512EEEEEC2ERKiRKS3_RKS4_)
$_ZN7cutlass13device_kernelIN5flash19enable_sm80_to_sm89INS1_16FlashAttnBwdSm80INS1_25CollectiveMainloopBwdSm80ILi2ELi2EN4cute5tupleIJNS5_1CILi128EEES8_NS7_ILi64EEEEEENS_10bfloat16_tEfNS_4arch4Sm80ELb0ELb0ELb1ELb1ELb0ELb0ELb0ELb0ELi2ELi4ELi4ELi4ELb0EEENS1_24CollectiveEpilogueBwdGQAISA_fSD_Li256ELb1ELb0EEENS1_19SingleTileSchedulerILb1ELb0ELb0ELi128EEEEEEEEEvNT_6ParamsE$_ZN4cute3eso3ESOILb0ELb1EJiNS_1CILi72EEENS2_ILi512EEEEEC2ERKiRKS3_RKS4_:
[----:B------:R-:W-:Y:S01]  /*7080*/  IADD3 R4, R4, -c[0x0][0x20], RZ ;  /* 0x8000080004047a10 */ /* 0x000fe20007ffe0ff */
[----:B------:R-:W-:Y:S01]  /*7090*/  IMAD.MOV.U32 R8, RZ, RZ, R6 ;  /* 0x000000ffff087224 */ /* 0x000fe200078e0006 */
[----:B------:R-:W-:-:S03]  /*70a0*/  MOV R9, 0x0 ;  /* 0x0000000000097802 */ /* 0x000fc60000000f00 */
[----:B------:R1:W-:Y:S01]  /*70b0*/  STL [R4], R5 ;  /* 0x0000000504007387 */ /* 0x0003e20000100800 */
[----:B------:R-:W-:Y:S05]  /*70c0*/  RET.REL.NODEC R8 `(_ZN7cutlass13device_kernelIN5flash19enable_sm80_to_sm89INS1_16FlashAttnBwdSm80INS1_25CollectiveMainloopBwdSm80ILi2ELi2EN4cute5tupleIJNS5_1CILi128EEES8_NS7_ILi64EEEEEENS_10bfloat16_tEfNS_4arch4Sm80ELb0ELb0ELb1ELb1ELb0ELb0ELb0ELb0ELi2ELi4ELi4ELi4ELb0EEENS1_24CollectiveEpilogueBwdGQAISA_fSD_Li256ELb1ELb0EEENS1_19SingleTileSchedulerILb1ELb0ELb0ELi128EEEEEEEEEvNT_6ParamsE) ;  /* 0xffff8f3008007950 */ /* 0x000fea0003c3ffff */
        .type           $_ZN7cutlass13device_kernelIN5flash19enable_sm80_to_sm89INS1_16FlashAttnBwdSm80INS1_25CollectiveMainloopBwdSm80ILi2ELi2EN4cute5tupleIJNS5_1CILi128EEES8_NS7_ILi64EEEEEENS_10bfloat16_tEfNS_4arch4Sm80ELb0ELb0ELb1ELb1ELb0ELb0ELb0ELb0ELi2ELi4ELi4ELi4ELb0EEENS1_24CollectiveEpilogueBwdGQAISA_fSD_Li256ELb1ELb0EEENS1_19SingleTileSchedulerILb1ELb0ELb0ELi128EEEEEEEEEvNT_6ParamsE$_ZN4cute3eso3ESOILb0ELb1EJlEEC2ERKl,@function
        .size           $_ZN7cutlass13device_kernelIN5flash19enable_sm80_to_sm89INS1_16FlashAttnBwdSm80INS1_25CollectiveMainloopBwdSm80ILi2ELi2EN4cute5tupleIJNS5_1CILi128EEES8_NS7_ILi64EEEEEENS_10bfloat16_tEfNS_4arch4Sm80ELb0ELb0ELb1ELb1ELb0ELb0ELb0ELb0ELi2ELi4ELi4ELi4ELb0EEENS1_24CollectiveEpilogueBwdGQAISA_fSD_Li256ELb1ELb0EEENS1_19SingleTileSchedulerILb1ELb0ELb0ELi128EEEEEEEEEvNT_6ParamsE$_ZN4cute3eso3ESOILb0ELb1EJlEEC2ERKl,($_ZN7cutlass13device_kernelIN5flash19enable_sm80_to_sm89INS1_16FlashAttnBwdSm80INS1_25CollectiveMainloopBwdSm80ILi2ELi2EN4cute5tupleIJNS5_1CILi128EEES8_NS7_ILi64EEEEEENS_10bfloat16_tEfNS_4arch4Sm80ELb0ELb0ELb1ELb1ELb0ELb0ELb0ELb0ELi2ELi4ELi4ELi4ELb0EEENS1_24CollectiveEpilogueBwdGQAISA_fSD_Li256ELb1ELb0EEENS1_19SingleTileSchedulerILb1ELb0ELb0ELi128EEEEEEEEEvNT_6ParamsE$_ZN4cute3eso3ESOILb1ELb0EJNS_10UnderscoreES2_S2_iEEC2ERKS2_S5_S5_RKi - $_ZN7cutlass13device_kernelIN5flash19enable_sm80_to_sm89INS1_16FlashAttnBwdSm80INS1_25CollectiveMainloopBwdSm80ILi2ELi2EN4cute5tupleIJNS5_1CILi128EEES8_NS7_ILi64EEEEEENS_10bfloat16_tEfNS_4arch4Sm80ELb0ELb0ELb1ELb1ELb0ELb0ELb0ELb0ELi2ELi4ELi4ELi4ELb0EEENS1_24CollectiveEpilogueBwdGQAISA_fSD_Li256ELb1ELb0EEENS1_19SingleTileSchedulerILb1ELb0ELb0ELi128EEEEEEEEEvNT_6ParamsE$_ZN4cute3eso3ESOILb0ELb1EJlEEC2ERKl)
$_ZN7cutlass13device_kernelIN5flash19enable_sm80_to_sm89INS1_16FlashAttnBwdSm80INS1_25CollectiveMainloopBwdSm80ILi2ELi2EN4cute5tupleIJNS5_1CILi128EEES8_NS7_ILi64EEEEEENS_10bfloat16_tEfNS_4arch4Sm80ELb0ELb0ELb1ELb1ELb0ELb0ELb0ELb0ELi2ELi4ELi4ELi4ELb0EEENS1_24CollectiveEpilogueBwdGQAISA_fSD_Li256ELb1ELb0EEENS1_19SingleTileSchedulerILb1ELb0ELb0ELi128EEEEEEEEEvNT_6ParamsE$_ZN4cute3eso3ESOILb0ELb1EJlEEC2ERKl:
[----:B------:R-:W-:Y:S01]  /*70d0*/  IADD3 R5, R5, -c[0x0][0x20], RZ ;  /* 0x8000080005057a10 */ /* 0x000fe20007ffe0ff */
[----:B------:R-:W-:Y:S01]  /*70e0*/  IMAD.MOV.U32 R76, RZ, RZ, R6 ;  /* 0x000000ffff4c7224 */ /* 0x000fe200078e0006 */
[----:B------:R-:W-:-:S03]  /*70f0*/  MOV R77, 0x0 ;  /* 0x00000000004d7802 */ /* 0x000fc60000000f00 */
[----:B------:R1:W-:Y:S01]  /*7100*/  STL.64 [R5], R2 ;  /* 0x0000000205007387 */ /* 0x0003e20000100a00 */
[----:B------:R-:W-:Y:S05]  /*7110*/  RET.REL.NODEC R76 `(_ZN7cutlass13device_kernelIN5flash19enable_sm80_to_sm89INS1_16FlashAttnBwdSm80INS1_25CollectiveMainloopBwdSm80ILi2ELi2EN4cute5tupleIJNS5_1CILi128EEES8_NS7_ILi64EEEEEENS_10bfloat16_tEfNS_4arch4Sm80ELb0ELb0ELb1ELb1ELb0ELb0ELb0ELb0ELi2ELi4ELi4ELi4ELb0EEENS1_24CollectiveEpilogueBwdGQAISA_fSD_Li256ELb1ELb0EEENS1_19SingleTileSchedulerILb1ELb0ELb0ELi128EEEEEEEEEvNT_6ParamsE) ;  /* 0xffff8ee04c007950 */ /* 0x000fea0003c3ffff */
        .type           $_ZN7cutlass13device_kernelIN5flash19enable_sm80_to_sm89INS1_16FlashAttnBwdSm80INS1_25CollectiveMainloopBwdSm80ILi2ELi2EN4cute5tupleIJNS5_1CILi128EEES8_NS7_ILi64EEEEEENS_10bfloat16_tEfNS_4arch4Sm80ELb0ELb0ELb1ELb1ELb0ELb0ELb0ELb0ELi2ELi4ELi4ELi4ELb0EEENS1_24CollectiveEpilogueBwdGQAISA_fSD_Li256ELb1ELb0EEENS1_19SingleTileSchedulerILb1ELb0ELb0ELi128EEEEEEEEEvNT_6ParamsE$_ZN4cute3eso3ESOILb1ELb0EJNS_10UnderscoreES2_S2_iEEC2ERKS2_S5_S5_RKi,@function
        .size           $_ZN7cutlass13device_kernelIN5flash19enable_sm80_to_sm89INS1_16FlashAttnBwdSm80INS1_25CollectiveMainloopBwdSm80ILi2ELi2EN4cute5tupleIJNS5_1CILi128EEES8_NS7_ILi64EEEEEENS_10bfloat16_tEfNS_4arch4Sm80ELb0ELb0ELb1ELb1ELb0ELb0ELb0ELb0ELi2ELi4ELi4ELi4ELb0EEENS1_24CollectiveEpilogueBwdGQAISA_fSD_Li256ELb1ELb0EEENS1_19SingleTileSchedulerILb1ELb0ELb0ELi128EEEEEEEEEvNT_6ParamsE$_ZN4cute3eso3ESOILb1ELb0EJNS_10UnderscoreES2_S2_iEEC2ERKS2_S5_S5_RKi,($_ZN7cutlass13device_kernelIN5flash19enable_sm80_to_sm89INS1_16FlashAttnBwdSm80INS1_25CollectiveMainloopBwdSm80ILi2ELi2EN4cute5tupleIJNS5_1CILi128EEES8_NS7_ILi64EEEEEENS_10bfloat16_tEfNS_4arch4Sm80ELb0ELb0ELb1ELb1ELb0ELb0ELb0ELb0ELi2ELi4ELi4ELi4ELb0EEENS1_24CollectiveEpilogueBwdGQAISA_fSD_Li256ELb1ELb0EEENS1_19SingleTileSchedulerILb1ELb0ELb0ELi128EEEEEEEEEvNT_6ParamsE$_ZN4cute3eso3ESOILb1ELb0EJNS_10UnderscoreES2_iEEC2ERKS2_S5_RKi - $_ZN7cutlass13device_kernelIN5flash19enable_sm80_to_sm89INS1_16FlashAttnBwdSm80INS1_25CollectiveMainloopBwdSm80ILi2ELi2EN4cute5tupleIJNS5_1CILi128EEES8_NS7_ILi64EEEEEENS_10bfloat16_tEfNS_4arch4Sm80ELb0ELb0ELb1ELb1ELb0ELb0ELb0ELb0ELi2ELi4ELi4ELi4ELb0EEENS1_24CollectiveEpilogueBwdGQAISA_fSD_Li256ELb1ELb0EEENS1_19SingleTileSchedulerILb1ELb0ELb0ELi128EEEEEEEEEvNT_6ParamsE$_ZN4cute3eso3ESOILb1ELb0EJNS_10UnderscoreES2_S2_iEEC2ERKS2_S5_S5_RKi)
$_ZN7cutlass13device_kernelIN5flash19enable_sm80_to_sm89INS1_16FlashAttnBwdSm80INS1_25CollectiveMainloopBwdSm80ILi2ELi2EN4cute5tupleIJNS5_1CILi128EEES8_NS7_ILi64EEEEEENS_10bfloat16_tEfNS_4arch4Sm80ELb0ELb0ELb1ELb1ELb0ELb0ELb0ELb0ELi2ELi4ELi4ELi4ELb0EEENS1_24CollectiveEpilogueBwdGQAISA_fSD_Li256ELb1ELb0EEENS1_19SingleTileSchedulerILb1ELb0ELb0ELi128EEEEEEEEEvNT_6ParamsE$_ZN4cute3eso3ESOILb1ELb0EJNS_10UnderscoreES2_S2_iEEC2ERKS2_S5_S5_RKi:
[----:B------:R-:W-:Y:S02]  /*7120*/  IADD3 R2, R2, -c[0x0][0x20], RZ ;  /* 0x8000080002027a10 */ /* 0x000fe40007ffe0ff */
[----:B------:R-:W-:-:S03]  /*7130*/  MOV R5, 0x0 ;  /* 0x0000000000057802 */ /* 0x000fc60000000f00 */
[----:B------:R1:W-:Y:S01]  /*7140*/  STL [R2], R3 ;  /* 0x0000000302007387 */ /* 0x0003e20000100800 */
[----:B------:R-:W-:Y:S05]  /*7150*/  RET.REL.NODEC R4 `(_ZN7cutlass13device_kernelIN5flash19enable_sm80_to_sm89INS1_16FlashAttnBwdSm80INS1_25CollectiveMainloopBwdSm80ILi2ELi2EN4cute5tupleIJNS5_1CILi128EEES8_NS7_ILi64EEEEEENS_10bfloat16_tEfNS_4arch4Sm80ELb0ELb0ELb1ELb1ELb0ELb0ELb0ELb0ELi2ELi4ELi4ELi4ELb0EEENS1_24CollectiveEpilogueBwdGQAISA_fSD_Li256ELb1ELb0EEENS1_19SingleTileSchedulerILb1ELb0ELb0ELi128EEEEEEEEEvNT_6ParamsE) ;  /* 0xffff8ea004007950 */ /* 0x000fea0003c3ffff */
        .type           $_ZN7cutlass13device_kernelIN5flash19enable_sm80_to_sm89INS1_16FlashAttnBwdSm80INS1_25CollectiveMainloopBwdSm80ILi2ELi2EN4cute5tupleIJNS5_1CILi128EEES8_NS7_ILi64EEEEEENS_10bfloat16_tEfNS_4arch4Sm80ELb0ELb0ELb1ELb1ELb0ELb0ELb0ELb0ELi2ELi4ELi4ELi4ELb0EEENS1_24CollectiveEpilogueBwdGQAISA_fSD_Li256ELb1ELb0EEENS1_19SingleTileSchedulerILb1ELb0ELb0ELi128EEEEEEEEEvNT_6ParamsE$_ZN4cute3eso3ESOILb1ELb0EJNS_10UnderscoreES2_iEEC2ERKS2_S5_RKi,@function
        .size           $_ZN7cutlass13device_kernelIN5flash19enable_sm80_to_sm89INS1_16FlashAttnBwdSm80INS1_25CollectiveMainloopBwdSm80ILi2ELi2EN4cute5tupleIJNS5_1CILi128EEES8_NS7_ILi64EEEEEENS_10bfloat16_tEfNS_4arch4Sm80ELb0ELb0ELb1ELb1ELb0ELb0ELb0ELb0ELi2ELi4ELi4ELi4ELb0EEENS1_24CollectiveEpilogueBwdGQAISA_fSD_Li256ELb1ELb0EEENS1_19SingleTileSchedulerILb1ELb0ELb0ELi128EEEEEEEEEvNT_6ParamsE$_ZN4cute3eso3ESOILb1ELb0EJNS_10UnderscoreES2_iEEC2ERKS2_S5_RKi,($_ZN7cutlass13device_kernelIN5flash19enable_sm80_to_sm89INS1_16FlashAttnBwdSm80INS1_25CollectiveMainloopBwdSm80ILi2ELi2EN4cute5tupleIJNS5_1CILi128EEES8_NS7_ILi64EEEEEENS_10bfloat16_tEfNS_4arch4Sm80ELb0ELb0ELb1ELb1ELb0ELb0ELb0ELb0ELi2ELi4ELi4ELi4ELb0EEENS1_24CollectiveEpilogueBwdGQAISA_fSD_Li256ELb1ELb0EEENS1_19SingleTileSchedulerILb1ELb0ELb0ELi128EEEEEEEEEvNT_6ParamsE$_ZN4cute3eso3ESOILb1ELb0EJNS_10UnderscoreEiEEC2ERKS2_RKi - $_ZN7cutlass13device_kernelIN5flash19enable_sm80_to_sm89INS1_16FlashAttnBwdSm80INS1_25CollectiveMainloopBwdSm80ILi2ELi2EN4cute5tupleIJNS5_1CILi128EEES8_NS7_ILi64EEEEEENS_10bfloat16_tEfNS_4arch4Sm80ELb0ELb0ELb1ELb1ELb0ELb0ELb0ELb0ELi2ELi4ELi4ELi4ELb0EEENS1_24CollectiveEpilogueBwdGQAISA_fSD_Li256ELb1ELb0EEENS1_19SingleTileSchedulerILb1ELb0ELb0ELi128EEEEEEEEEvNT_6ParamsE$_ZN4cute3eso3ESOILb1ELb0EJNS_10UnderscoreES2_iEEC2ERKS2_S5_RKi)
$_ZN7cutlass13device_kernelIN5flash19enable_sm80_to_sm89INS1_16FlashAttnBwdSm80INS1_25CollectiveMainloopBwdSm80ILi2ELi2EN4cute5tupleIJNS5_1CILi128EEES8_NS7_ILi64EEEEEENS_10bfloat16_tEfNS_4arch4Sm80ELb0ELb0ELb1ELb1ELb0ELb0ELb0ELb0ELi2ELi4ELi4ELi4ELb0EEENS1_24CollectiveEpilogueBwdGQAISA_fSD_Li256ELb1ELb0EEENS1_19SingleTileSchedulerILb1ELb0ELb0ELi128EEEEEEEEEvNT_6ParamsE$_ZN4cute3eso3ESOILb1ELb0EJNS_10UnderscoreES2_iEEC2ERKS2_S5_RKi:
[----:B------:R-:W-:Y:S02]  /*7160*/  IADD3 R2, R2, -c[0x0][0x20], RZ ;  /* 0x8000080002027a10 */ /* 0x000fe40007ffe0ff */
[----:B------:R-:W-:-:S03]  /*7170*/  MOV R9, 0x0 ;  /* 0x0000000000097802 */ /* 0x000fc60000000f00 */
[----:B------:R1:W-:Y:S01]  /*7180*/  STL [R2], R3 ;  /* 0x0000000302007387 */ /* 0x0003e20000100800 */
[----:B------:R-:W-:Y:S05]  /*7190*/  RET.REL.NODEC R8 `(_ZN7cutlass13device_kernelIN5flash19enable_sm80_to_sm89INS1_16FlashAttnBwdSm80INS1_25CollectiveMainloopBwdSm80ILi2ELi2EN4cute5tupleIJNS5_1CILi128EEES8_NS7_ILi64EEEEEENS_10bfloat16_tEfNS_4arch4Sm80ELb0ELb0ELb1ELb1ELb0ELb0ELb0ELb0ELi2ELi4ELi4ELi4ELb0EEENS1_24CollectiveEpilogueBwdGQAISA_fSD_Li256ELb1ELb0EEENS1_19SingleTileSchedulerILb1ELb0ELb0ELi128EEEEEEEEEvNT_6ParamsE) ;  /* 0xffff8e6008007950 */ /* 0x000fea0003c3ffff */
        .type           $_ZN7cutlass13device_kernelIN5flash19enable_sm80_to_sm89INS1_16FlashAttnBwdSm80INS1_25CollectiveMainloopBwdSm80ILi2ELi2EN4cute5tupleIJNS5_1CILi128EEES8_NS7_ILi64EEEEEENS_10bfloat16_tEfNS_4arch4Sm80ELb0ELb0ELb1ELb1ELb0ELb0ELb0ELb0ELi2ELi4ELi4ELi4ELb0EEENS1_24CollectiveEpilogueBwdGQAISA_fSD_Li256ELb1ELb0EEENS1_19SingleTileSchedulerILb1ELb0ELb0ELi128EEEEEEEEEvNT_6ParamsE$_ZN4cute3eso3ESOILb1ELb0EJNS_10UnderscoreEiEEC2ERKS2_RKi,@function
        .size           $_ZN7cutlass13device_kernelIN5flash19enable_sm80_to_sm89INS1_16FlashAttnBwdSm80INS1_25CollectiveMainloopBwdSm80ILi2ELi2EN4cute5tupleIJNS5_1CILi128EEES8_NS7_ILi64EEEEEENS_10bfloat16_tEfNS_4arch4Sm80ELb0ELb0ELb1ELb1ELb0ELb0ELb0ELb0ELi2ELi4ELi4ELi4ELb0EEENS1_24CollectiveEpilogueBwdGQAISA_fSD_Li256ELb1ELb0EEENS1_19SingleTileSchedulerILb1ELb0ELb0ELi128EEEEEEEEEvNT_6ParamsE$_ZN4cute3eso3ESOILb1ELb0EJNS_10UnderscoreEiEEC2ERKS2_RKi,($_ZN7cutlass13device_kernelIN5flash19enable_sm80_to_sm89INS1_16FlashAttnBwdSm80INS1_25CollectiveMainloopBwdSm80ILi2ELi2EN4cute5tupleIJNS5_1CILi128EEES8_NS7_ILi64EEEEEENS_10bfloat16_tEfNS_4arch4Sm80ELb0ELb0ELb1ELb1ELb0ELb0ELb0ELb0ELi2ELi4ELi4ELi4ELb0EEENS1_24CollectiveEpilogueBwdGQAISA_fSD_Li256ELb1ELb0EEENS1_19SingleTileSchedulerILb1ELb0ELb0ELi128EEEEEEEEEvNT_6ParamsE$_ZN4cute3eso3ESOILb1ELb0EJNS_10UnderscoreEiiEEC2ERKS2_RKiS7_ - $_ZN7cutlass13device_kernelIN5flash19enable_sm80_to_sm89INS1_16FlashAttnBwdSm80INS1_25CollectiveMainloopBwdSm80ILi2ELi2EN4cute5tupleIJNS5_1CILi128EEES8_NS7_ILi64EEEEEENS_10bfloat16_tEfNS_4arch4Sm80ELb0ELb0ELb1ELb1ELb0ELb0ELb0ELb0ELi2ELi4ELi4ELi4ELb0EEENS1_24CollectiveEpilogueBwdGQAISA_fSD_Li256ELb1ELb0EEENS1_19SingleTileSchedulerILb1ELb0ELb0ELi128EEEEEEEEEvNT_6ParamsE$_ZN4cute3eso3ESOILb1ELb0EJNS_10UnderscoreEiEEC2ERKS2_RKi)
$_ZN7cutlass13device_kernelIN5flash19enable_sm80_to_sm89INS1_16FlashAttnBwdSm80INS1_25CollectiveMainloopBwdSm80ILi2ELi2EN4cute5tupleIJNS5_1CILi128EEES8_NS7_ILi64EEEEEENS_10bfloat16_tEfNS_4arch4Sm80ELb0ELb0ELb1ELb1ELb0ELb0ELb0ELb0ELi2ELi4ELi4ELi4ELb0EEENS1_24CollectiveEpilogueBwdGQAISA_fSD_Li256ELb1ELb0EEENS1_19SingleTileSchedulerILb1ELb0ELb0ELi128EEEEEEEEEvNT_6ParamsE$_ZN4cute3eso3ESOILb1ELb0EJNS_10UnderscoreEiEEC2ERKS2_RKi:
[----:B------:R-:W-:Y:S02]  /*71a0*/  IADD3 R2, R2, -c[0x0][0x20], RZ ;  /* 0x8000080002027a10 */ /* 0x000fe40007ffe0ff */
[----:B------:R-:W-:-:S03]  /*71b0*/  MOV R11, 0x0 ;  /* 0x00000000000b7802 */ /* 0x000fc60000000f00 */
[----:B------:R1:W-:Y:S01]  /*71c0*/  STL [R2], R3 ;  /* 0x0000000302007387 */ /* 0x0003e20000100800 */
[----:B------:R-:W-:Y:S05]  /*71d0*/  RET.REL.NODEC R10 `(_ZN7cutlass13device_kernelIN5flash19enable_sm80_to_sm89INS1_16FlashAttnBwdSm80INS1_25CollectiveMainloopBwdSm80ILi2ELi2EN4cute5tupleIJNS5_1CILi128EEES8_NS7_ILi64EEEEEENS_10bfloat16_tEfNS_4arch4Sm80ELb0ELb0ELb1ELb1ELb0ELb0ELb0ELb0ELi2ELi4ELi4ELi4ELb0EEENS1_24CollectiveEpilogueBwdGQAISA_fSD_Li256ELb1ELb0EEENS1_19SingleTileSchedulerILb1ELb0ELb0ELi128EEEEEEEEEvNT_6ParamsE) ;  /* 0xffff8e200a007950 */ /* 0x000fea0003c3ffff */
        .type           $_ZN7cutlass13device_kernelIN5flash19enable_sm80_to_sm89INS1_16FlashAttnBwdSm80INS1_25CollectiveMainloopBwdSm80ILi2ELi2EN4cute5tupleIJNS5_1CILi128EEES8_NS7_ILi64EEEEEENS_10bfloat16_tEfNS_4arch4Sm80ELb0ELb0ELb1ELb1ELb0ELb0ELb0ELb0ELi2ELi4ELi4ELi4ELb0EEENS1_24CollectiveEpilogueBwdGQAISA_fSD_Li256ELb1ELb0EEENS1_19SingleTileSchedulerILb1ELb0ELb0ELi128EEEEEEEEEvNT_6ParamsE$_ZN4cute3eso3ESOILb1ELb0EJNS_10UnderscoreEiiEEC2ERKS2_RKiS7_,@function
        .size           $_ZN7cutlass13device_kernelIN5flash19enable_sm80_to_sm89INS1_16FlashAttnBwdSm80INS1_25CollectiveMainloopBwdSm80ILi2ELi2EN4cute5tupleIJNS5_1CILi128EEES8_NS7_ILi64EEEEEENS_10bfloat16_tEfNS_4arch4Sm80ELb0ELb0ELb1ELb1ELb0ELb0ELb0ELb0ELi2ELi4ELi4ELi4ELb0EEENS1_24CollectiveEpilogueBwdGQAISA_fSD_Li256ELb1ELb0EEENS1_19SingleTileSchedulerILb1ELb0ELb0ELi128EEEEEEEEEvNT_6ParamsE$_ZN4cute3eso3ESOILb1ELb0EJNS_10UnderscoreEiiEEC2ERKS2_RKiS7_,($_ZN7cutlass13device_kernelIN5flash19enable_sm80_to_sm89INS1_16FlashAttnBwdSm80INS1_25CollectiveMainloopBwdSm80ILi2ELi2EN4cute5tupleIJNS5_1CILi128EEES8_NS7_ILi64EEEEEENS_10bfloat16_tEfNS_4arch4Sm80ELb0ELb0ELb1ELb1ELb0ELb0ELb0ELb0ELi2ELi4ELi4ELi4ELb0EEENS1_24CollectiveEpilogueBwdGQAISA_fSD_Li256ELb1ELb0EEENS1_19SingleTileSchedulerILb1ELb0ELb0ELi128EEEEEEEEEvNT_6ParamsE$_ZN4cute3eso3ESOILb1ELb0EJNS_14ComposedLayoutINS_7SwizzleILi3ELi3ELi3EEENS_1CILi0EEENS_6LayoutINS_5tupleIJNS8_IJNS8_IJNS5_ILi4EEENS5_ILi8EEEEEENS8_IJNS5_ILi2EEENS5_ILi1EEEEEEEEENS8_IJNS8_IJSC_SC_EEENS8_IJSA_S9_EEEEEEEEENS8_IJNS8_IJNS8_IJSC_NS5_ILi64EEEEEENS8_IJNS5_ILi512EEES6_EEEEEENS8_IJNS8_IJSD_SA_EEENS8_IJNS5_ILi1024EEENS5_ILi16EEEEEEEEEEEEEEEENS_10ViewEngineINS_8smem_ptrIPN7cutlass10bfloat16_tEEEEEEEC2ERKSW_RKS13_ - $_ZN7cutlass13device_kernelIN5flash19enable_sm80_to_sm89INS1_16FlashAttnBwdSm80INS1_25CollectiveMainloopBwdSm80ILi2ELi2EN4cute5tupleIJNS5_1CILi128EEES8_NS7_ILi64EEEEEENS_10bfloat16_tEfNS_4arch4Sm80ELb0ELb0ELb1ELb1ELb0ELb0ELb0ELb0ELi2ELi4ELi4ELi4ELb0EEENS1_24CollectiveEpilogueBwdGQAISA_fSD_Li256ELb1ELb0EEENS1_19SingleTileSchedulerILb1ELb0ELb0ELi128EEEEEEEEEvNT_6ParamsE$_ZN4cute3eso3ESOILb1ELb0EJNS_10UnderscoreEiiEEC2ERKS2_RKiS7_)
$_ZN7cutlass13device_kernelIN5flash19enable_sm80_to_sm89INS1_16FlashAttnBwdSm80INS1_25CollectiveMainloopBwdSm80ILi2ELi2EN4cute5tupleIJNS5_1CILi128EEES8_NS7_ILi64EEEEEENS_10bfloat16_tEfNS_4arch4Sm80ELb0ELb0ELb1ELb1ELb0ELb0ELb0ELb0ELi2ELi4ELi4ELi4ELb0EEENS1_24CollectiveEpilogueBwdGQAISA_fSD_Li256ELb1ELb0EEENS1_19SingleTileSchedulerILb1ELb0ELb0ELi128EEEEEEEEEvNT_6ParamsE$_ZN4cute3eso3ESOILb1ELb0EJNS_10UnderscoreEiiEEC2ERKS2_RKiS7_:
[----:B------:R-:W-:Y:S02]  /*71e0*/  IADD3 R3, R77, -c[0x0][0x20], RZ ;  /* 0x800008004d037a10 */ /* 0x000fe40007ffe0ff */
[----:B------:R-:W-:-:S03]  /*71f0*/  IADD3 R2, R65, -c[0x0][0x20], RZ ;  /* 0x8000080041027a10 */ /* 0x000fc60007ffe0ff */
[----:B------:R1:W-:Y:S04]  /*7200*/  STL [R3], R78 ;  /* 0x0000004e03007387 */ /* 0x0003e80000100800 */
[----:B------:R-:W2:Y:S01]  /*7210*/  LDL R2, [R2] ;  /* 0x0000000002027983 */ /* 0x000ea20000100800 */
[----:B------:R-:W-:-:S03]  /*7220*/  IMAD.MOV.U32 R77, RZ, RZ, 0x0 ;  /* 0x00000000ff4d7424 */ /* 0x000fc600078e00ff */
[----:B--2---:R1:W-:Y:S01]  /*7230*/  STL [R3+0x4], R2 ;  /* 0x0000040203007387 */ /* 0x0043e20000100800 */
[----:B------:R-:W-:Y:S05]  /*7240*/  RET.REL.NODEC R76 `(_ZN7cutlass13device_kernelIN5flash19enable_sm80_to_sm89INS1_16FlashAttnBwdSm80INS1_25CollectiveMainloopBwdSm80ILi2ELi2EN4cute5tupleIJNS5_1CILi128EEES8_NS7_ILi64EEEEEENS_10bfloat16_tEfNS_4arch4Sm80ELb0ELb0ELb1ELb1ELb0ELb0ELb0ELb0ELi2ELi4ELi4ELi4ELb0EEENS1_24CollectiveEpilogueBwdGQAISA_fSD_Li256ELb1ELb0EEENS1_19SingleTileSchedulerILb1ELb0ELb0ELi128EEEEEEEEEvNT_6ParamsE) ;  /* 0xffff8db04c007950 */ /* 0x000fea0003c3ffff */
        .type           $_ZN7cutlass13device_kernelIN5flash19enable_sm80_to_sm89INS1_16FlashAttnBwdSm80INS1_25CollectiveMainloopBwdSm80ILi2ELi2EN4cute5tupleIJNS5_1CILi128EEES8_NS7_ILi64EEEEEENS_10bfloat16_tEfNS_4arch4Sm80ELb0ELb0ELb1ELb1ELb0ELb0ELb0ELb0ELi2ELi4ELi4ELi4ELb0EEENS1_24CollectiveEpilogueBwdGQAISA_fSD_Li256ELb1ELb0EEENS1_19SingleTileSchedulerILb1ELb0ELb0ELi128EEEEEEEEEvNT_6ParamsE$_ZN4cute3eso3ESOILb1ELb0EJNS_14ComposedLayoutINS_7SwizzleILi3ELi3ELi3EEENS_1CILi0EEENS_6LayoutINS_5tupleIJNS8_IJNS8_IJNS5_ILi4EEENS5_ILi8EEEEEENS8_IJNS5_ILi2EEENS5_ILi1EEEEEEEEENS8_IJNS8_IJSC_SC_EEENS8_IJSA_S9_EEEEEEEEENS8_IJNS8_IJNS8_IJSC_NS5_ILi64EEEEEENS8_IJNS5_ILi512EEES6_EEEEEENS8_IJNS8_IJSD_SA_EEENS8_IJNS5_ILi1024EEENS5_ILi16EEEEEEEEEEEEEEEENS_10ViewEngineINS_8smem_ptrIPN7cutlass10bfloat16_tEEEEEEEC2ERKSW_RKS13_,@function
        .size           $_ZN7cutlass13device_kernelIN5flash19enable_sm80_to_sm89INS1_16FlashAttnBwdSm80INS1_25CollectiveMainloopBwdSm80ILi2ELi2EN4cute5tupleIJNS5_1CILi128EEES8_NS7_ILi64EEEEEENS_10bfloat16_tEfNS_4arch4Sm80ELb0ELb0ELb1ELb1ELb0ELb0ELb0ELb0ELi2ELi4ELi4ELi4ELb0EEENS1_24CollectiveEpilogueBwdGQAISA_fSD_Li256ELb1ELb0EEENS1_19SingleTileSchedulerILb1ELb0ELb0ELi128EEEEEEEEEvNT_6ParamsE$_ZN4cute3eso3ESOILb1ELb0EJNS_14ComposedLayoutINS_7SwizzleILi3ELi3ELi3EEENS_1CILi0EEENS_6LayoutINS_5tupleIJNS8_IJNS8_IJNS5_ILi4EEENS5_ILi8EEEEEENS8_IJNS5_ILi2EEENS5_ILi1EEEEEEEEENS8_IJNS8_IJSC_SC_EEENS8_IJSA_S9_EEEEEEEEENS8_IJNS8_IJNS8_IJSC_NS5_ILi64EEEEEENS8_IJNS5_ILi512EEES6_EEEEEENS8_IJNS8_IJSD_SA_EEENS8_IJNS5_ILi1024EEENS5_ILi16EEEEEEEEEEEEEEEENS_10ViewEngineINS_8smem_ptrIPN7cutlass10bfloat16_tEEEEEEEC2ERKSW_RKS13_,($_ZN7cutlass13device_kernelIN5flash19enable_sm80_to_sm89INS1_16FlashAttnBwdSm80INS1_25CollectiveMainloopBwdSm80ILi2ELi2EN4cute5tupleIJNS5_1CILi128EEES8_NS7_ILi64EEEEEENS_10bfloat16_tEfNS_4arch4Sm80ELb0ELb0ELb1ELb1ELb0ELb0ELb0ELb0ELi2ELi4ELi4ELi4ELb0EEENS1_24CollectiveEpilogueBwdGQAISA_fSD_Li256ELb1ELb0EEENS1_19SingleTileSchedulerILb1ELb0ELb0ELi128EEEEEEEEEvNT_6ParamsE$_ZN4cute3eso3ESOILb1ELb0EJNS_14ComposedLayoutINS_7SwizzleILi3ELi3ELi3EEENS_1CILi0EEENS_6LayoutINS_5tupleIJNS8_IJNS8_IJNS5_ILi4EEENS5_ILi8EEEEEENS8_IJNS5_ILi2EEENS5_ILi1EEEEEEEEENS8_IJNS8_IJSC_SC_EEESB_EEEEEENS8_IJNS8_IJNS8_IJNS5_ILi128EEESD_EEENS8_IJSA_S6_EEEEEENS8_IJNS8_IJNS5_ILi64EEENS5_ILi512EEEEEENS8_IJNS5_ILi16EEENS5_ILi1024EEEEEEEEEEEEEEEENS_10ViewEngineINS_8smem_ptrIPN7cutlass10bfloat16_tEEEEEEEC2ERKSW_RKS13_ - $_ZN7cutlass13device_kernelIN5flash19enable_sm80_to_sm89INS1_16FlashAttnBwdSm80INS1_25CollectiveMainloopBwdSm80ILi2ELi2EN4cute5tupleIJNS5_1CILi128EEES8_NS7_ILi64EEEEEENS_10bfloat16_tEfNS_4arch4Sm80ELb0ELb0ELb1ELb1ELb0ELb0ELb0ELb0ELi2ELi4ELi4ELi4ELb0EEENS1_24CollectiveEpilogueBwdGQAISA_fSD_Li256ELb1ELb0EEENS1_19SingleTileSchedulerILb1ELb0ELb0ELi128EEEEEEEEEvNT_6ParamsE$_ZN4cute3eso3ESOILb1ELb0EJNS_14ComposedLayoutINS_7SwizzleILi3ELi3ELi3EEENS_1CILi0EEENS_6LayoutINS_5tupleIJNS8_IJNS8_IJNS5_ILi4EEENS5_ILi8EEEEEENS8_IJNS5_ILi2EEENS5_ILi1EEEEEEEEENS8_IJNS8_IJSC_SC_EEENS8_IJSA_S9_EEEEEEEEENS8_IJNS8_IJNS8_IJSC_NS5_ILi64EEEEEENS8_IJNS5_ILi512EEES6_EEEEEENS8_IJNS8_IJSD_SA_EEENS8_IJNS5_ILi1024EEENS5_ILi16EEEEEEEEEEEEEEEENS_10ViewEngineINS_8smem_ptrIPN7cutlass10bfloat16_tEEEEEEEC2ERKSW_RKS13_)
$_ZN7cutlass13device_kernelIN5flash19enable_sm80_to_sm89INS1_16FlashAttnBwdSm80INS1_25CollectiveMainloopBwdSm80ILi2ELi2EN4cute5tupleIJNS5_1CILi128EEES8_NS7_ILi64EEEEEENS_10bfloat16_tEfNS_4arch4Sm80ELb0ELb0ELb1ELb1ELb0ELb0ELb0ELb0ELi2ELi4ELi4ELi4ELb0EEENS1_24CollectiveEpilogueBwdGQAISA_fSD_Li256ELb1ELb0EEENS1_19SingleTileSchedulerILb1ELb0ELb0ELi128EEEEEEEEEvNT_6ParamsE$_ZN4cute3eso3ESOILb1ELb0EJNS_14ComposedLayoutINS_7SwizzleILi3ELi3ELi3EEENS_1CILi0EEENS_6LayoutINS_5tupleIJNS8_IJNS8_IJNS5_ILi4EEENS5_ILi8EEEEEENS8_IJNS5_ILi2EEENS5_ILi1EEEEEEEEENS8_IJNS8_IJSC_SC_EEENS8_IJSA_S9_EEEEEEEEENS8_IJNS8_IJNS8_IJSC_NS5_ILi64EEEEEENS8_IJNS5_ILi512EEES6_EEEEEENS8_IJNS8_IJSD_SA_EEENS8_IJNS5_ILi1024EEENS5_ILi16EEEEEEEEEEEEEEEENS_10ViewEngineINS_8smem_ptrIPN7cutlass10bfloat16_tEEEEEEEC2ERKSW_RKS13_:
[----:B------:R-:W-:Y:S01]  /*7250*/  IADD3 R4, R23, -c[0x0][0x20], RZ ;  /* 0x8000080017047a10 */ /* 0x000fe20007ffe0ff */
[----:B------:R-:W-:Y:S01]  /*7260*/  IMAD.MOV.U32 R8, RZ, RZ, R6 ;  /* 0x000000ffff087224 */ /* 0x000fe200078e0006 */
[----:B------:R-:W-:-:S03]  /*7270*/  MOV R9, 0x0 ;  /* 0x0000000000097802 */ /* 0x000fc60000000f00 */
[----:B------:R1:W-:Y:S01]  /*7280*/  STL.64 [R4], R2 ;  /* 0x0000000204007387 */ /* 0x0003e20000100a00 */
[----:B------:R-:W-:Y:S05]  /*7290*/  RET.REL.NODEC R8 `(_ZN7cutlass13device_kernelIN5flash19enable_sm80_to_sm89INS1_16FlashAttnBwdSm80INS1_25CollectiveMainloopBwdSm80ILi2ELi2EN4cute5tupleIJNS5_1CILi128EEES8_NS7_ILi64EEEEEENS_10bfloat16_tEfNS_4arch4Sm80ELb0ELb0ELb1ELb1ELb0ELb0ELb0ELb0ELi2ELi4ELi4ELi4ELb0EEENS1_24CollectiveEpilogueBwdGQAISA_fSD_Li256ELb1ELb0EEENS1_19SingleTileSchedulerILb1ELb0ELb0ELi128EEEEEEEEEvNT_6ParamsE) ;  /* 0xffff8d6008007950 */ /* 0x000fea0003c3ffff */
        .type           $_ZN7cutlass13device_kernelIN5flash19enable_sm80_to_sm89INS1_16FlashAttnBwdSm80INS1_25CollectiveMainloopBwdSm80ILi2ELi2EN4cute5tupleIJNS5_1CILi128EEES8_NS7_ILi64EEEEEENS_10bfloat16_tEfNS_4arch4Sm80ELb0ELb0ELb1ELb1ELb0ELb0ELb0ELb0ELi2ELi4ELi4ELi4ELb0EEENS1_24CollectiveEpilogueBwdGQAISA_fSD_Li256ELb1ELb0EEENS1_19SingleTileSchedulerILb1ELb0ELb0ELi128EEEEEEEEEvNT_6ParamsE$_ZN4cute3eso3ESOILb1ELb0EJNS_14ComposedLayoutINS_7SwizzleILi3ELi3ELi3EEENS_1CILi0EEENS_6LayoutINS_5tupleIJNS8_IJNS8_IJNS5_ILi4EEENS5_ILi8EEEEEENS8_IJNS5_ILi2EEENS5_ILi1EEEEEEEEENS8_IJNS8_IJSC_SC_EEESB_EEEEEENS8_IJNS8_IJNS8_IJNS5_ILi128EEESD_EEENS8_IJSA_S6_EEEEEENS8_IJNS8_IJNS5_ILi64EEENS5_ILi512EEEEEENS8_IJNS5_ILi16EEENS5_ILi1024EEEEEEEEEEEEEEEENS_10ViewEngineINS_8smem_ptrIPN7cutlass10bfloat16_tEEEEEEEC2ERKSW_RKS13_,@function
        .size           $_ZN7cutlass13device_kernelIN5flash19enable_sm80_to_sm89INS1_16FlashAttnBwdSm80INS1_25CollectiveMainloopBwdSm80ILi2ELi2EN4cute5tupleIJNS5_1CILi128EEES8_NS7_ILi64EEEEEENS_10bfloat16_tEfNS_4arch4Sm80ELb0ELb0ELb1ELb1ELb0ELb0ELb0ELb0ELi2ELi4ELi4ELi4ELb0EEENS1_24CollectiveEpilogueBwdGQAISA_fSD_Li256ELb1ELb0EEENS1_19SingleTileSchedulerILb1ELb0ELb0ELi128EEEEEEEEEvNT_6ParamsE$_ZN4cute3eso3ESOILb1ELb0EJNS_14ComposedLayoutINS_7SwizzleILi3ELi3ELi3EEENS_1CILi0EEENS_6LayoutINS_5tupleIJNS8_IJNS8_IJNS5_ILi4EEENS5_ILi8EEEEEENS8_IJNS5_ILi2EEENS5_ILi1EEEEEEEEENS8_IJNS8_IJSC_SC_EEESB_EEEEEENS8_IJNS8_IJNS8_IJNS5_ILi128EEESD_EEENS8_IJSA_S6_EEEEEENS8_IJNS8_IJNS5_ILi64EEENS5_ILi512EEEEEENS8_IJNS5_ILi16EEENS5_ILi1024EEEEEEEEEEEEEEEENS_10ViewEngineINS_8smem_ptrIPN7cutlass10bfloat16_tEEEEEEEC2ERKSW_RKS13_,($_ZN7cutlass13device_kernelIN5flash19enable_sm80_to_sm89INS1_16FlashAttnBwdSm80INS1_25CollectiveMainloopBwdSm80ILi2ELi2EN4cute5tupleIJNS5_1CILi128EEES8_NS7_ILi64EEEEEENS_10bfloat16_tEfNS_4arch4Sm80ELb0ELb0ELb1ELb1ELb0ELb0ELb0ELb0ELi2ELi4ELi4ELi4ELb0EEENS1_24CollectiveEpilogueBwdGQAISA_fSD_Li256ELb1ELb0EEENS1_19SingleTileSchedulerILb1ELb0ELb0ELi128EEEEEEEEEvNT_6ParamsE$_ZN4cute3eso3ESOILb1ELb0EJNS_14ComposedLayoutINS_7SwizzleILi3ELi3ELi3EEENS_1CILi0EEENS_6LayoutINS_5tupleIJNS8_IJNS8_IJNS5_ILi4EEENS5_ILi8EEEEEENS8_IJS9_NS5_ILi1EEEEEEEEENS8_IJNS8_IJNS5_ILi2EEESF_SF_EEENS8_IJSF_NS8_IJS9_SF_EEEEEEEEEEEENS8_IJNS8_IJNS8_IJSF_NS5_ILi64EEEEEENS8_IJNS5_ILi1024EEES6_EEEEEENS8_IJNS8_IJSC_NS5_ILi512EEESA_EEENS8_IJNS5_ILi4096EEENS8_IJNS5_ILi16EEENS5_ILi8192EEEEEEEEEEEEEEEEEEENS_10ViewEngineINS_8smem_ptrIPN7cutlass10bfloat16_tEEEEEEEC2ERKS10_RKS17_ - $_ZN7cutlass13device_kernelIN5flash19enable_sm80_to_sm89INS1_16FlashAttnBwdSm80INS1_25CollectiveMainloopBwdSm80ILi2ELi2EN4cute5tupleIJNS5_1CILi128EEES8_NS7_ILi64EEEEEENS_10bfloat16_tEfNS_4arch4Sm80ELb0ELb0ELb1ELb1ELb0ELb0ELb0ELb0ELi2ELi4ELi4ELi4ELb0EEENS1_24CollectiveEpilogueBwdGQAISA_fSD_Li256ELb1ELb0EEENS1_19SingleTileSchedulerILb1ELb0ELb0ELi128EEEEEEEEEvNT_6ParamsE$_ZN4cute3eso3ESOILb1ELb0EJNS_14ComposedLayoutINS_7SwizzleILi3ELi3ELi3EEENS_1CILi0EEENS_6LayoutINS_5tupleIJNS8_IJNS8_IJNS5_ILi4EEENS5_ILi8EEEEEENS8_IJNS5_ILi2EEENS5_ILi1EEEEEEEEENS8_IJNS8_IJSC_SC_EEESB_EEEEEENS8_IJNS8_IJNS8_IJNS5_ILi128EEESD_EEENS8_IJSA_S6_EEEEEENS8_IJNS8_IJNS5_ILi64EEENS5_ILi512EEEEEENS8_IJNS5_ILi16EEENS5_ILi1024EEEEEEEEEEEEEEEENS_10ViewEngineINS_8smem_ptrIPN7cutlass10bfloat16_tEEEEEEEC2ERKSW_RKS13_)
$_ZN7cutlass13device_kernelIN5flash19enable_sm80_to_sm89INS1_16FlashAttnBwdSm80INS1_25CollectiveMainloopBwdSm80ILi2ELi2EN4cute5tupleIJNS5_1CILi128EEES8_NS7_ILi64EEEEEENS_10bfloat16_tEfNS_4arch4Sm80ELb0ELb0ELb1ELb1ELb0ELb0ELb0ELb0ELi2ELi4ELi4ELi4ELb0EEENS1_24CollectiveEpilogueBwdGQAISA_fSD_Li256ELb1ELb0EEENS1_19SingleTileSchedulerILb1ELb0ELb0ELi128EEEEEEEEEvNT_6ParamsE$_ZN4cute3eso3ESOILb1ELb0EJNS_14ComposedLayoutINS_7SwizzleILi3ELi3ELi3EEENS_1CILi0EEENS_6LayoutINS_5tupleIJNS8_IJNS8_IJNS5_ILi4EEENS5_ILi8EEEEEENS8_IJNS5_ILi2EEENS5_ILi1EEEEEEEEENS8_IJNS8_IJSC_SC_EEESB_EEEEEENS8_IJNS8_IJNS8_IJNS5_ILi128EEESD_EEENS8_IJSA_S6_EEEEEENS8_IJNS8_IJNS5_ILi64EEENS5_ILi512EEEEEENS8_IJNS5_ILi16EEENS5_ILi1024EEEEEEEEEEEEEEEENS_10ViewEngineINS_8smem_ptrIPN7cutlass10bfloat16_tEEEEEEEC2ERKSW_RKS13_:
[----:B------:R-:W-:Y:S01]  /*72a0*/  IADD3 R4, R57, -c[0x0][0x20], RZ ;  /* 0x8000080039047a10 */ /* 0x000fe20007ffe0ff */
[----:B------:R-:W-:Y:S01]  /*72b0*/  IMAD.MOV.U32 R8, RZ, RZ, R6 ;  /* 0x000000ffff087224 */ /* 0x000fe200078e0006 */
[----:B------:R-:W-:-:S03]  /*72c0*/  MOV R9, 0x0 ;  /* 0x0000000000097802 */ /* 0x000fc60000000f00 */
[----:B------:R1:W-:Y:S01]  /*72d0*/  STL.64 [R4], R2 ;  /* 0x0000000204007387 */ /* 0x0003e20000100a00 */
[----:B------:R-:W-:Y:S05]  /*72e0*/  RET.REL.NODEC R8 `(_ZN7cutlass13device_kernelIN5flash19enable_sm80_to_sm89INS1_16FlashAttnBwdSm80INS1_25CollectiveMainloopBwdSm80ILi2ELi2EN4cute5tupleIJNS5_1CILi128EEES8_NS7_ILi64EEEEEENS_10bfloat16_tEfNS_4arch4Sm80ELb0ELb0ELb1ELb1ELb0ELb0ELb0ELb0ELi2ELi4ELi4ELi4ELb0EEENS1_24CollectiveEpilogueBwdGQAISA_fSD_Li256ELb1ELb0EEENS1_19SingleTileSchedulerILb1ELb0ELb0ELi128EEEEEEEEEvNT_6ParamsE) ;  /* 0xffff8d1008007950 */ /* 0x000fea0003c3ffff */
        .type           $_ZN7cutlass13device_kernelIN5flash19enable_sm80_to_sm89INS1_16FlashAttnBwdSm80INS1_25CollectiveMainloopBwdSm80ILi2ELi2EN4cute5tupleIJNS5_1CILi128EEES8_NS7_ILi64EEEEEENS_10bfloat16_tEfNS_4arch4Sm80ELb0ELb0ELb1ELb1ELb0ELb0ELb0ELb0ELi2ELi4ELi4ELi4ELb0EEENS1_24CollectiveEpilogueBwdGQAISA_fSD_Li256ELb1ELb0EEENS1_19SingleTileSchedulerILb1ELb0ELb0ELi128EEEEEEEEEvNT_6ParamsE$_ZN4cute3eso3ESOILb1ELb0EJNS_14ComposedLayoutINS_7SwizzleILi3ELi3ELi3EEENS_1CILi0EEENS_6LayoutINS_5tupleIJNS8_IJNS8_IJNS5_ILi4EEENS5_ILi8EEEEEENS8_IJS9_NS5_ILi1EEEEEEEEENS8_IJNS8_IJNS5_ILi2EEESF_SF_EEENS8_IJSF_NS8_IJS9_SF_EEEEEEEEEEEENS8_IJNS8_IJNS8_IJSF_NS5_ILi64EEEEEENS8_IJNS5_ILi1024EEES6_EEEEEENS8_IJNS8_IJSC_NS5_ILi512EEESA_EEENS8_IJNS5_ILi4096EEENS8_IJNS5_ILi16EEENS5_ILi8192EEEEEEEEEEEEEEEEEEENS_10ViewEngineINS_8smem_ptrIPN7cutlass10bfloat16_tEEEEEEEC2ERKS10_RKS17_,@function
        .size           $_ZN7cutlass13device_kernelIN5flash19enable_sm80_to_sm89INS1_16FlashAttnBwdSm80INS1_25CollectiveMainloopBwdSm80ILi2ELi2EN4cute5tupleIJNS5_1CILi128EEES8_NS7_ILi64EEEEEENS_10bfloat16_tEfNS_4arch4Sm80ELb0ELb0ELb1ELb1ELb0ELb0ELb0ELb0ELi2ELi4ELi4ELi4ELb0EEENS1_24CollectiveEpilogueBwdGQAISA_fSD_Li256ELb1ELb0EEENS1_19SingleTileSchedulerILb1ELb0ELb0ELi128EEEEEEEEEvNT_6ParamsE$_ZN4cute3eso3ESOILb1ELb0EJNS_14ComposedLayoutINS_7SwizzleILi3ELi3ELi3EEENS_1CILi0EEENS_6LayoutINS_5tupleIJNS8_IJNS8_IJNS5_ILi4EEENS5_ILi8EEEEEENS8_IJS9_NS5_ILi1EEEEEEEEENS8_IJNS8_IJNS5_ILi2EEESF_SF_EEENS8_IJSF_NS8_IJS9_SF_EEEEEEEEEEEENS8_IJNS8_IJNS8_IJSF_NS5_ILi64EEEEEENS8_IJNS5_ILi1024EEES6_EEEEEENS8_IJNS8_IJSC_NS5_ILi512EEESA_EEENS8_IJNS5_ILi4096EEENS8_IJNS5_ILi16EEENS5_ILi8192EEEEEEEEEEEEEEEEEEENS_10ViewEngineINS_8smem_ptrIPN7cutlass10bfloat16_tEEEEEEEC2ERKS10_RKS17_,($_ZN7cutlass13device_kernelIN5flash19enable_sm80_to_sm89INS1_16FlashAttnBwdSm80INS1_25CollectiveMainloopBwdSm80ILi2ELi2EN4cute5tupleIJNS5_1CILi128EEES8_NS7_ILi64EEEEEENS_10bfloat16_tEfNS_4arch4Sm80ELb0ELb0ELb1ELb1ELb0ELb0ELb0ELb0ELi2ELi4ELi4ELi4ELb0EEENS1_24CollectiveEpilogueBwdGQAISA_fSD_Li256ELb1ELb0EEENS1_19SingleTileSchedulerILb1ELb0ELb0ELi128EEEEEEEEEvNT_6ParamsE$_ZN4cute3eso3ESOILb1ELb0EJNS_14ComposedLayoutINS_7SwizzleILi3ELi3ELi3EEENS_1CILi0EEENS_6LayoutINS_5tupleIJNS8_IJNS8_IJNS5_ILi4EEENS5_ILi8EEEEEENS8_IJS9_NS5_ILi1EEEEEEEEENS8_IJNS8_IJNS5_ILi2EEESF_SF_EEENS8_IJSF_SA_EEEEEEEEENS8_IJNS8_IJNS8_IJNS5_ILi128EEESC_EEENS8_IJNS5_ILi16EEES6_EEEEEENS8_IJNS8_IJNS5_ILi64EEESA_NS5_ILi512EEEEEENS8_IJNS5_ILi8192EEENS5_ILi1024EEEEEEEEEEEEEEEENS_10ViewEngineINS_8smem_ptrIPN7cutlass10bfloat16_tEEEEEEEC2ERKSY_RKS15_ - $_ZN7cutlass13device_kernelIN5flash19enable_sm80_to_sm89INS1_16FlashAttnBwdSm80INS1_25CollectiveMainloopBwdSm80ILi2ELi2EN4cute5tupleIJNS5_1CILi128EEES8_NS7_ILi64EEEEEENS_10bfloat16_tEfNS_4arch4Sm80ELb0ELb0ELb1ELb1ELb0ELb0ELb0ELb0ELi2ELi4ELi4ELi4ELb0EEENS1_24CollectiveEpilogueBwdGQAISA_fSD_Li256ELb1ELb0EEENS1_19SingleTileSchedulerILb1ELb0ELb0ELi128EEEEEEEEEvNT_6ParamsE$_ZN4cute3eso3ESOILb1ELb0EJNS_14ComposedLayoutINS_7SwizzleILi3ELi3ELi3EEENS_1CILi0EEENS_6LayoutINS_5tupleIJNS8_IJNS8_IJNS5_ILi4EEENS5_ILi8EEEEEENS8_IJS9_NS5_ILi1EEEEEEEEENS8_IJNS8_IJNS5_ILi2EEESF_SF_EEENS8_IJSF_NS8_IJS9_SF_EEEEEEEEEEEENS8_IJNS8_IJNS8_IJSF_NS5_ILi64EEEEEENS8_IJNS5_ILi1024EEES6_EEEEEENS8_IJNS8_IJSC_NS5_ILi512EEESA_EEENS8_IJNS5_ILi4096EEENS8_IJNS5_ILi16EEENS5_ILi8192EEEEEEEEEEEEEEEEEEENS_10ViewEngineINS_8smem_ptrIPN7cutlass10bfloat16_tEEEEEEEC2ERKS10_RKS17_)
$_ZN7cutlass13device_kernelIN5flash19enable_sm80_to_sm89INS1_16FlashAttnBwdSm80INS1_25CollectiveMainloopBwdSm80ILi2ELi2EN4cute5tupleIJNS5_1CILi128EEES8_NS7_ILi64EEEEEENS_10bfloat16_tEfNS_4arch4Sm80ELb0ELb0ELb1ELb1ELb0ELb0ELb0ELb0ELi2ELi4ELi4ELi4ELb0EEENS1_24CollectiveEpilogueBwdGQAISA_fSD_Li256ELb1ELb0EEENS1_19SingleTileSchedulerILb1ELb0ELb0ELi128EEEEEEEEEvNT_6ParamsE$_ZN4cute3eso3ESOILb1ELb0EJNS_14ComposedLayoutINS_7SwizzleILi3ELi3ELi3EEENS_1CILi0EEENS_6LayoutINS_5tupleIJNS8_IJNS8_IJNS5_ILi4EEENS5_ILi8EEEEEENS8_IJS9_NS5_ILi1EEEEEEEEENS8_IJNS8_IJNS5_ILi2EEESF_SF_EEENS8_IJSF_NS8_IJS9_SF_EEEEEEEEEEEENS8_IJNS8_IJNS8_IJSF_NS5_ILi64EEEEEENS8_IJNS5_ILi1024EEES6_EEEEEENS8_IJNS8_IJSC_NS5_ILi512EEESA_EEENS8_IJNS5_ILi4096EEENS8_IJNS5_ILi16EEENS5_ILi8192EEEEEEEEEEEEEEEEEEENS_10ViewEngineINS_8smem_ptrIPN7cutlass10bfloat16_tEEEEEEEC2ERKS10_RKS17_:
[----:B------:R-:W-:Y:S01]  /*72f0*/  IADD3 R4, R57, -c[0x0][0x20], RZ ;  /* 0x8000080039047a10 */ /* 0x000fe20007ffe0ff */
[----:B------:R-:W-:Y:S01]  /*7300*/  IMAD.MOV.U32 R8, RZ, RZ, R6 ;  /* 0x000000ffff087224 */ /* 0x000fe200078e0006 */
[----:B------:R-:W-:-:S03]  /*7310*/  MOV R9, 0x0 ;  /* 0x0000000000097802 */ /* 0x000fc60000000f00 */
[----:B------:R1:W-:Y:S01]  /*7320*/  STL.64 [R4], R2 ;  /* 0x0000000204007387 */ /* 0x0003e20000100a00 */
[----:B------:R-:W-:Y:S05]  /*7330*/  RET.REL.NODEC R8 `(_ZN7cutlass13device_kernelIN5flash19enable_sm80_to_sm89INS1_16FlashAttnBwdSm80INS1_25CollectiveMainloopBwdSm80ILi2ELi2EN4cute5tupleIJNS5_1CILi128EEES8_NS7_ILi64EEEEEENS_10bfloat16_tEfNS_4arch4Sm80ELb0ELb0ELb1ELb1ELb0ELb0ELb0ELb0ELi2ELi4ELi4ELi4ELb0EEENS1_24CollectiveEpilogueBwdGQAISA_fSD_Li256ELb1ELb0EEENS1_19SingleTileSchedulerILb1ELb0ELb0ELi128EEEEEEEEEvNT_6ParamsE) ;  /* 0xffff8cc008007950 */ /* 0x000fea0003c3ffff */
        .type           $_ZN7cutlass13device_kernelIN5flash19enable_sm80_to_sm89INS1_16FlashAttnBwdSm80INS1_25CollectiveMainloopBwdSm80ILi2ELi2EN4cute5tupleIJNS5_1CILi128EEES8_NS7_ILi64EEEEEENS_10bfloat16_tEfNS_4arch4Sm80ELb0ELb0ELb1ELb1ELb0ELb0ELb0ELb0ELi2ELi4ELi4ELi4ELb0EEENS1_24CollectiveEpilogueBwdGQAISA_fSD_Li256ELb1ELb0EEENS1_19SingleTileSchedulerILb1ELb0ELb0ELi128EEEEEEEEEvNT_6ParamsE$_ZN4cute3eso3ESOILb1ELb0EJNS_14ComposedLayoutINS_7SwizzleILi3ELi3ELi3EEENS_1CILi0EEENS_6LayoutINS_5tupleIJNS8_IJNS8_IJNS5_ILi4EEENS5_ILi8EEEEEENS8_IJS9_NS5_ILi1EEEEEEEEENS8_IJNS8_IJNS5_ILi2EEESF_SF_EEENS8_IJSF_SA_EEEEEEEEENS8_IJNS8_IJNS8_IJNS5_ILi128EEESC_EEENS8_IJNS5_ILi16EEES6_EEEEEENS8_IJNS8_IJNS5_ILi64EEESA_NS5_ILi512EEEEEENS8_IJNS5_ILi8192EEENS5_ILi1024EEEEEEEEEEEEEEEENS_10ViewEngineINS_8smem_ptrIPN7cutlass10bfloat16_tEEEEEEEC2ERKSY_RKS15_,@function
        .size           $_ZN7cutlass13device_kernelIN5flash19enable_sm80_to_sm89INS1_16FlashAttnBwdSm80INS1_25CollectiveMainloopBwdSm80ILi2ELi2EN4cute5tupleIJNS5_1CILi128EEES8_NS7_ILi64EEEEEENS_10bfloat16_tEfNS_4arch4Sm80ELb0ELb0ELb1ELb1ELb0ELb0ELb0ELb0ELi2ELi4ELi4ELi4ELb0EEENS1_24CollectiveEpilogueBwdGQAISA_fSD_Li256ELb1ELb0EEENS1_19SingleTileSchedulerILb1ELb0ELb0ELi128EEEEEEEEEvNT_6ParamsE$_ZN4cute3eso3ESOILb1ELb0EJNS_14ComposedLayoutINS_7SwizzleILi3ELi3ELi3EEENS_1CILi0EEENS_6LayoutINS_5tupleIJNS8_IJNS8_IJNS5_ILi4EEENS5_ILi8EEEEEENS8_IJS9_NS5_ILi1EEEEEEEEENS8_IJNS8_IJNS5_ILi2EEESF_SF_EEENS8_IJSF_SA_EEEEEEEEENS8_IJNS8_IJNS8_IJNS5_ILi128EEESC_EEENS8_IJNS5_ILi16EEES6_EEEEEENS8_IJNS8_IJNS5_ILi64EEESA_NS5_ILi512EEEEEENS8_IJNS5_ILi8192EEENS5_ILi1024EEEEEEEEEEEEEEEENS_10ViewEngineINS_8smem_ptrIPN7cutlass10bfloat16_tEEEEEEEC2ERKSY_RKS15_,($_ZN7cutlass13device_kernelIN5flash19enable_sm80_to_sm89INS1_16FlashAttnBwdSm80INS1_25CollectiveMainloopBwdSm80ILi2ELi2EN4cute5tupleIJNS5_1CILi128EEES8_NS7_ILi64EEEEEENS_10bfloat16_tEfNS_4arch4Sm80ELb0ELb0ELb1ELb1ELb0ELb0ELb0ELb0ELi2ELi4ELi4ELi4ELb0EEENS1_24CollectiveEpilogueBwdGQAISA_fSD_Li256ELb1ELb0EEENS1_19SingleTileSchedulerILb1ELb0ELb0ELi128EEEEEEEEEvNT_6ParamsE$_ZN4cute3eso3ESOILb1ELb0EJNS_14ComposedLayoutINS_7SwizzleILi3ELi3ELi3EEENS_1CILj0EEENS_6LayoutINS_5tupleIJNS5_ILi64EEENS5_ILi128EEEEEENS8_IJNS5_ILi1EEES9_EEEEEEENS_10ViewEngineINS_8smem_ptrIPN7cutlass10bfloat16_tEEEEEEEC2ERKSF_RKSM_ - $_ZN7cutlass13device_kernelIN5flash19enable_sm80_to_sm89INS1_16FlashAttnBwdSm80INS1_25CollectiveMainloopBwdSm80ILi2ELi2EN4cute5tupleIJNS5_1CILi128EEES8_NS7_ILi64EEEEEENS_10bfloat16_tEfNS_4arch4Sm80ELb0ELb0ELb1ELb1ELb0ELb0ELb0ELb0ELi2ELi4ELi4ELi4ELb0EEENS1_24CollectiveEpilogueBwdGQAISA_fSD_Li256ELb1ELb0EEENS1_19SingleTileSchedulerILb1ELb0ELb0ELi128EEEEEEEEEvNT_6ParamsE$_ZN4cute3eso3ESOILb1ELb0EJNS_14ComposedLayoutINS_7SwizzleILi3ELi3ELi3EEENS_1CILi0EEENS_6LayoutINS_5tupleIJNS8_IJNS8_IJNS5_ILi4EEENS5_ILi8EEEEEENS8_IJS9_NS5_ILi1EEEEEEEEENS8_IJNS8_IJNS5_ILi2EEESF_SF_EEENS8_IJSF_SA_EEEEEEEEENS8_IJNS8_IJNS8_IJNS5_ILi128EEESC_EEENS8_IJNS5_ILi16EEES6_EEEEEENS8_IJNS8_IJNS5_ILi64EEESA_NS5_ILi512EEEEEENS8_IJNS5_ILi8192EEENS5_ILi1024EEEEEEEEEEEEEEEENS_10ViewEngineINS_8smem_ptrIPN7cutlass10bfloat16_tEEEEEEEC2ERKSY_RKS15_)
$_ZN7cutlass13device_kernelIN5flash19enable_sm80_to_sm89INS1_16FlashAttnBwdSm80INS1_25CollectiveMainloopBwdSm80ILi2ELi2EN4cute5tupleIJNS5_1CILi128EEES8_NS7_ILi64EEEEEENS_10bfloat16_tEfNS_4arch4Sm80ELb0ELb0ELb1ELb1ELb0ELb0ELb0ELb0ELi2ELi4ELi4ELi4ELb0EEENS1_24CollectiveEpilogueBwdGQAISA_fSD_Li256ELb1ELb0EEENS1_19SingleTileSchedulerILb1ELb0ELb0ELi128EEEEEEEEEvNT_6ParamsE$_ZN4cute3eso3ESOILb1ELb0EJNS_14ComposedLayoutINS_7SwizzleILi3ELi3ELi3EEENS_1CILi0EEENS_6LayoutINS_5tupleIJNS8_IJNS8_IJNS5_ILi4EEENS5_ILi8EEEEEENS8_IJS9_NS5_ILi1EEEEEEEEENS8_IJNS8_IJNS5_ILi2EEESF_SF_EEENS8_IJSF_SA_EEEEEEEEENS8_IJNS8_IJNS8_IJNS5_ILi128EEESC_EEENS8_IJNS5_ILi16EEES6_EEEEEENS8_IJNS8_IJNS5_ILi64EEESA_NS5_ILi512EEEEEENS8_IJNS5_ILi8192EEENS5_ILi1024EEEEEEEEEEEEEEEENS_10ViewEngineINS_8smem_ptrIPN7cutlass10bfloat16_tEEEEEEEC2ERKSY_RKS15_:
[----:B------:R-:W-:Y:S01]  /*7340*/  IADD3 R4, R23, -c[0x0][0x20], RZ ;  /* 0x8000080017047a10 */ /* 0x000fe20007ffe0ff */
[----:B------:R-:W-:Y:S01]  /*7350*/  IMAD.MOV.U32 R8, RZ, RZ, R6 ;  /* 0x000000ffff087224 */ /* 0x000fe200078e0006 */
[----:B------:R-:W-:-:S03]  /*7360*/  MOV R9, 0x0 ;  /* 0x0000000000097802 */ /* 0x000fc60000000f00 */
[----:B------:R1:W-:Y:S01]  /*7370*/  STL.64 [R4], R2 ;  /* 0x0000000204007387 */ /* 0x0003e20000100a00 */
[----:B------:R-:W-:Y:S05]  /*7380*/  RET.REL.NODEC R8 `(_ZN7cutlass13device_kernelIN5flash19enable_sm80_to_sm89INS1_16FlashAttnBwdSm80INS1_25CollectiveMainloopBwdSm80ILi2ELi2EN4cute5tupleIJNS5_1CILi128EEES8_NS7_ILi64EEEEEENS_10bfloat16_tEfNS_4arch4Sm80ELb0ELb0ELb1ELb1ELb0ELb0ELb0ELb0ELi2ELi4ELi4ELi4ELb0EEENS1_24CollectiveEpilogueBwdGQAISA_fSD_Li256ELb1ELb0EEENS1_19SingleTileSchedulerILb1ELb0ELb0ELi128EEEEEEEEEvNT_6ParamsE) ;  /* 0xffff8c7008007950 */ /* 0x000fea0003c3ffff */
        .type           $_ZN7cutlass13device_kernelIN5flash19enable_sm80_to_sm89INS1_16FlashAttnBwdSm80INS1_25CollectiveMainloopBwdSm80ILi2ELi2EN4cute5tupleIJNS5_1CILi128EEES8_NS7_ILi64EEEEEENS_10bfloat16_tEfNS_4arch4Sm80ELb0ELb0ELb1ELb1ELb0ELb0ELb0ELb0ELi2ELi4ELi4ELi4ELb0EEENS1_24CollectiveEpilogueBwdGQAISA_fSD_Li256ELb1ELb0EEENS1_19SingleTileSchedulerILb1ELb0ELb0ELi128EEEEEEEEEvNT_6ParamsE$_ZN4cute3eso3ESOILb1ELb0EJNS_14ComposedLayoutINS_7SwizzleILi3ELi3ELi3EEENS_1CILj0EEENS_6LayoutINS_5tupleIJNS5_ILi64EEENS5_ILi128EEEEEENS8_IJNS5_ILi1EEES9_EEEEEEENS_10ViewEngineINS_8smem_ptrIPN7cutlass10bfloat16_tEEEEEEEC2ERKSF_RKSM_,@function
        .size           $_ZN7cutlass13device_kernelIN5flash19enable_sm80_to_sm89INS1_16FlashAttnBwdSm80INS1_25CollectiveMainloopBwdSm80ILi2ELi2EN4cute5tupleIJNS5_1CILi128EEES8_NS7_ILi64EEEEEENS_10bfloat16_tEfNS_4arch4Sm80ELb0ELb0ELb1ELb1ELb0ELb0ELb0ELb0ELi2ELi4ELi4ELi4ELb0EEENS1_24CollectiveEpilogueBwdGQAISA_fSD_Li256ELb1ELb0EEENS1_19SingleTileSchedulerILb1ELb0ELb0ELi128EEEEEEEEEvNT_6ParamsE$_ZN4cute3eso3ESOILb1ELb0EJNS_14ComposedLayoutINS_7SwizzleILi3ELi3ELi3EEENS_1CILj0EEENS_6LayoutINS_5tupleIJNS5_ILi64EEENS5_ILi128EEEEEENS8_IJNS5_ILi1EEES9_EEEEEEENS_10ViewEngineINS_8smem_ptrIPN7cutlass10bfloat16_tEEEEEEEC2ERKSF_RKSM_,($_ZN7cutlass13device_kernelIN5flash19enable_sm80_to_sm89INS1_16FlashAttnBwdSm80INS1_25CollectiveMainloopBwdSm80ILi2ELi2EN4cute5tupleIJNS5_1CILi128EEES8_NS7_ILi64EEEEEENS_10bfloat16_tEfNS_4arch4Sm80ELb0ELb0ELb1ELb1ELb0ELb0ELb0ELb0ELi2ELi4ELi4ELi4ELb0EEENS1_24CollectiveEpilogueBwdGQAISA_fSD_Li256ELb1ELb0EEENS1_19SingleTileSchedulerILb1ELb0ELb0ELi128EEEEEEEEEvNT_6ParamsE$_ZN4cute3eso3ESOILb1ELb0EJNS_14ComposedLayoutINS_7SwizzleILi3ELi3ELi3EEENS_1CILj0EEENS_6LayoutINS_5tupleIJNS8_IJNS5_ILi8EEENS5_ILi16EEEEEENS8_IJNS5_ILi64EEENS5_ILi1EEEEEEEEENS8_IJNS8_IJSC_NS5_ILi512EEEEEENS8_IJSD_NS5_ILi0EEEEEEEEEEEEENS_10ViewEngineINS_8smem_ptrIPN7cutlass10bfloat16_tEEEEEEEC2ERKSM_RKST_ - $_ZN7cutlass13device_kernelIN5flash19enable_sm80_to_sm89INS1_16FlashAttnBwdSm80INS1_25CollectiveMainloopBwdSm80ILi2ELi2EN4cute5tupleIJNS5_1CILi128EEES8_NS7_ILi64EEEEEENS_10bfloat16_tEfNS_4arch4Sm80ELb0ELb0ELb1ELb1ELb0ELb0ELb0ELb0ELi2ELi4ELi4ELi4ELb0EEENS1_24CollectiveEpilogueBwdGQAISA_fSD_Li256ELb1ELb0EEENS1_19SingleTileSchedulerILb1ELb0ELb0ELi128EEEEEEEEEvNT_6ParamsE$_ZN4cute3eso3ESOILb1ELb0EJNS_14ComposedLayoutINS_7SwizzleILi3ELi3ELi3EEENS_1CILj0EEENS_6LayoutINS_5tupleIJNS5_ILi64EEENS5_ILi128EEEEEENS8_IJNS5_ILi1EEES9_EEEEEEENS_10ViewEngineINS_8smem_ptrIPN7cutlass10bfloat16_tEEEEEEEC2ERKSF_RKSM_)
$_ZN7cutlass13device_kernelIN5flash19enable_sm80_to_sm89INS1_16FlashAttnBwdSm80INS1_25CollectiveMainloopBwdSm80ILi2ELi2EN4cute5tupleIJNS5_1CILi128EEES8_NS7_ILi64EEEEEENS_10bfloat16_tEfNS_4arch4Sm80ELb0ELb0ELb1ELb1ELb0ELb0ELb0ELb0ELi2ELi4ELi4ELi4ELb0EEENS1_24CollectiveEpilogueBwdGQAISA_fSD_Li256ELb1ELb0EEENS1_19SingleTileSchedulerILb1ELb0ELb0ELi128EEEEEEEEEvNT_6ParamsE$_ZN4cute3eso3ESOILb1ELb0EJNS_14ComposedLayoutINS_7SwizzleILi3ELi3ELi3EEENS_1CILj0EEENS_6LayoutINS_5tupleIJNS5_ILi64EEENS5_ILi128EEEEEENS8_IJNS5_ILi1EEES9_EEEEEEENS_10ViewEngineINS_8smem_ptrIPN7cutlass10bfloat16_tEEEEEEEC2ERKSF_RKSM_:
[----:B------:R-:W-:Y:S01]  /*7390*/  IADD3 R4, R23, -c[0x0][0x20], RZ ;  /* 0x8000080017047a10 */ /* 0x000fe20007ffe0ff */
[----:B------:R-:W-:Y:S01]  /*73a0*/  IMAD.MOV.U32 R8, RZ, RZ, R6 ;  /* 0x000000ffff087224 */ /* 0x000fe200078e0006 */
[----:B------:R-:W-:-:S03]  /*73b0*/  MOV R9, 0x0 ;  /* 0x0000000000097802 */ /* 0x000fc60000000f00 */
[----:B------:R1:W-:Y:S01]  /*73c0*/  STL.64 [R4], R2 ;  /* 0x0000000204007387 */ /* 0x0003e20000100a00 */
[----:B------:R-:W-:Y:S05]  /*73d0*/  RET.REL.NODEC R8 `(_ZN7cutlass13device_kernelIN5flash19enable_sm80_to_sm89INS1_16FlashAttnBwdSm80INS1_25CollectiveMainloopBwdSm80ILi2ELi2EN4cute5tupleIJNS5_1CILi128EEES8_NS7_ILi64EEEEEENS_10bfloat16_tEfNS_4arch4Sm80ELb0ELb0ELb1ELb1ELb0ELb0ELb0ELb0ELi2ELi4ELi4ELi4ELb0EEENS1_24CollectiveEpilogueBwdGQAISA_fSD_Li256ELb1ELb0EEENS1_19SingleTileSchedulerILb1ELb0ELb0ELi128EEEEEEEEEvNT_6ParamsE) ;  /* 0xffff8c2008007950 */ /* 0x000fea0003c3ffff */
        .type           $_ZN7cutlass13device_kernelIN5flash19enable_sm80_to_sm89INS1_16FlashAttnBwdSm80INS1_25CollectiveMainloopBwdSm80ILi2ELi2EN4cute5tupleIJNS5_1CILi128EEES8_NS7_ILi64EEEEEENS_10bfloat16_tEfNS_4arch4Sm80ELb0ELb0ELb1ELb1ELb0ELb0ELb0ELb0ELi2ELi4ELi4ELi4ELb0EEENS1_24CollectiveEpilogueBwdGQAISA_fSD_Li256ELb1ELb0EEENS1_19SingleTileSchedulerILb1ELb0ELb0ELi128EEEEEEEEEvNT_6ParamsE$_ZN4cute3eso3ESOILb1ELb0EJNS_14ComposedLayoutINS_7SwizzleILi3ELi3ELi3EEENS_1CILj0EEENS_6LayoutINS_5tupleIJNS8_IJNS5_ILi8EEENS5_ILi16EEEEEENS8_IJNS5_ILi64EEENS5_ILi1EEEEEEEEENS8_IJNS8_IJSC_NS5_ILi512EEEEEENS8_IJSD_NS5_ILi0EEEEEEEEEEEEENS_10ViewEngineINS_8smem_ptrIPN7cutlass10bfloat16_tEEEEEEEC2ERKSM_RKST_,@function
        .size           $_ZN7cutlass13device_kernelIN5flash19enable_sm80_to_sm89INS1_16FlashAttnBwdSm80INS1_25CollectiveMainloopBwdSm80ILi2ELi2EN4cute5tupleIJNS5_1CILi128EEES8_NS7_ILi64EEEEEENS_10bfloat16_tEfNS_4arch4Sm80ELb0ELb0ELb1ELb1ELb0ELb0ELb0ELb0ELi2ELi4ELi4ELi4ELb0EEENS1_24CollectiveEpilogueBwdGQAISA_fSD_Li256ELb1ELb0EEENS1_19SingleTileSchedulerILb1ELb0ELb0ELi128EEEEEEEEEvNT_6ParamsE$_ZN4cute3eso3ESOILb1ELb0EJNS_14ComposedLayoutINS_7SwizzleILi3ELi3ELi3EEENS_1CILj0EEENS_6LayoutINS_5tupleIJNS8_IJNS5_ILi8EEENS5_ILi16EEEEEENS8_IJNS5_ILi64EEENS5_ILi1EEEEEEEEENS8_IJNS8_IJSC_NS5_ILi512EEEEEENS8_IJSD_NS5_ILi0EEEEEEEEEEEEENS_10ViewEngineINS_8smem_ptrIPN7cutlass10bfloat16_tEEEEEEEC2ERKSM_RKST_,($_ZN7cutlass13device_kernelIN5flash19enable_sm80_to_sm89INS1_16FlashAttnBwdSm80INS1_25CollectiveMainloopBwdSm80ILi2ELi2EN4cute5tupleIJNS5_1CILi128EEES8_NS7_ILi64EEEEEENS_10bfloat16_tEfNS_4arch4Sm80ELb0ELb0ELb1ELb1ELb0ELb0ELb0ELb0ELi2ELi4ELi4ELi4ELb0EEENS1_24CollectiveEpilogueBwdGQAISA_fSD_Li256ELb1ELb0EEENS1_19SingleTileSchedulerILb1ELb0ELb0ELi128EEEEEEEEEvNT_6ParamsE$_ZN4cute3eso3ESOILb1ELb0EJNS_14ComposedLayoutINS_7SwizzleILi3ELi3ELi3EEENS_1CILj0EEENS_6LayoutINS_5tupleIJNS8_IJNS8_IJNS5_ILi4EEENS5_ILi8EEEEEENS8_IJNS5_ILi2EEENS5_ILi1EEEEEEEEENS8_IJNS8_IJSC_SC_EEESB_EEEEEENS8_IJNS8_IJNS8_IJNS5_ILi128EEESD_EEENS8_IJSA_NS5_ILi0EEEEEEEEENS8_IJNS8_IJNS5_ILi64EEENS5_ILi512EEEEEENS8_IJNS5_ILi16EEENS5_ILi1024EEEEEEEEEEEEEEEENS_10ViewEngineINS_8smem_ptrIPN7cutlass10bfloat16_tEEEEEEEC2ERKSX_RKS14_ - $_ZN7cutlass13device_kernelIN5flash19enable_sm80_to_sm89INS1_16FlashAttnBwdSm80INS1_25CollectiveMainloopBwdSm80ILi2ELi2EN4cute5tupleIJNS5_1CILi128EEES8_NS7_ILi64EEEEEENS_10bfloat16_tEfNS_4arch4Sm80ELb0ELb0ELb1ELb1ELb0ELb0ELb0ELb0ELi2ELi4ELi4ELi4ELb0EEENS1_24CollectiveEpilogueBwdGQAISA_fSD_Li256ELb1ELb0EEENS1_19SingleTileSchedulerILb1ELb0ELb0ELi128EEEEEEEEEvNT_6ParamsE$_ZN4cute3eso3ESOILb1ELb0EJNS_14ComposedLayoutINS_7SwizzleILi3ELi3ELi3EEENS_1CILj0EEENS_6LayoutINS_5tupleIJNS8_IJNS5_ILi8EEENS5_ILi16EEEEEENS8_IJNS5_ILi64EEENS5_ILi1EEEEEEEEENS8_IJNS8_IJSC_NS5_ILi512EEEEEENS8_IJSD_NS5_ILi0EEEEEEEEEEEEENS_10ViewEngineINS_8smem_ptrIPN7cutlass10bfloat16_tEEEEEEEC2ERKSM_RKST_)
$_ZN7cutlass13device_kernelIN5flash19enable_sm80_to_sm89INS1_16FlashAttnBwdSm80INS1_25CollectiveMainloopBwdSm80ILi2ELi2EN4cute5tupleIJNS5_1CILi128EEES8_NS7_ILi64EEEEEENS_10bfloat16_tEfNS_4arch4Sm80ELb0ELb0ELb1ELb1ELb0ELb0ELb0ELb0ELi2ELi4ELi4ELi4ELb0EEENS1_24CollectiveEpilogueBwdGQAISA_fSD_Li256ELb1ELb0EEENS1_19SingleTileSchedulerILb1ELb0ELb0ELi128EEEEEEEEEvNT_6ParamsE$_ZN4cute3eso3ESOILb1ELb0EJNS_14ComposedLayoutINS_7SwizzleILi3ELi3ELi3EEENS_1CILj0EEENS_6LayoutINS_5tupleIJNS8_IJNS5_ILi8EEENS5_ILi16EEEEEENS8_IJNS5_ILi64EEENS5_ILi1EEEEEEEEENS8_IJNS8_IJSC_NS5_ILi512EEEEEENS8_IJSD_NS5_ILi0EEEEEEEEEEEEENS_10ViewEngineINS_8smem_ptrIPN7cutlass10bfloat16_tEEEEEEEC2ERKSM_RKST_:
[----:B------:R-:W-:Y:S01]  /*73e0*/  IADD3 R4, R23, -c[0x0][0x20], RZ ;  /* 0x8000080017047a10 */ /* 0x000fe20007ffe0ff */
[----:B------:R-:W-:Y:S01]  /*73f0*/  IMAD.MOV.U32 R8, RZ, RZ, R6 ;  /* 0x000000ffff087224 */ /* 0x000fe200078e0006 */
[----:B------:R-:W-:-:S03]  /*7400*/  MOV R9, 0x0 ;  /* 0x0000000000097802 */ /* 0x000fc60000000f00 */
[----:B------:R1:W-:Y:S01]  /*7410*/  STL.64 [R4], R2 ;  /* 0x0000000204007387 */ /* 0x0003e20000100a00 */
[----:B------:R-:W-:Y:S05]  /*7420*/  RET.REL.NODEC R8 `(_ZN7cutlass13device_kernelIN5flash19enable_sm80_to_sm89INS1_16FlashAttnBwdSm80INS1_25CollectiveMainloopBwdSm80ILi2ELi2EN4cute5tupleIJNS5_1CILi128EEES8_NS7_ILi64EEEEEENS_10bfloat16_tEfNS_4arch4Sm80ELb0ELb0ELb1ELb1ELb0ELb0ELb0ELb0ELi2ELi4ELi4ELi4ELb0EEENS1_24CollectiveEpilogueBwdGQAISA_fSD_Li256ELb1ELb0EEENS1_19SingleTileSchedulerILb1ELb0ELb0ELi128EEEEEEEEEvNT_6ParamsE) ;  /* 0xffff8bd008007950 */ /* 0x000fea0003c3ffff */
        .type           $_ZN7cutlass13device_kernelIN5flash19enable_sm80_to_sm89INS1_16FlashAttnBwdSm80INS1_25CollectiveMainloopBwdSm80ILi2ELi2EN4cute5tupleIJNS5_1CILi128EEES8_NS7_ILi64EEEEEENS_10bfloat16_tEfNS_4arch4Sm80ELb0ELb0ELb1ELb1ELb0ELb0ELb0ELb0ELi2ELi4ELi4ELi4ELb0EEENS1_24CollectiveEpilogueBwdGQAISA_fSD_Li256ELb1ELb0EEENS1_19SingleTileSchedulerILb1ELb0ELb0ELi128EEEEEEEEEvNT_6ParamsE$_ZN4cute3eso3ESOILb1ELb0EJNS_14ComposedLayoutINS_7SwizzleILi3ELi3ELi3EEENS_1CILj0EEENS_6LayoutINS_5tupleIJNS8_IJNS8_IJNS5_ILi4EEENS5_ILi8EEEEEENS8_IJNS5_ILi2EEENS5_ILi1EEEEEEEEENS8_IJNS8_IJSC_SC_EEESB_EEEEEENS8_IJNS8_IJNS8_IJNS5_ILi128EEESD_EEENS8_IJSA_NS5_ILi0EEEEEEEEENS8_IJNS8_IJNS5_ILi64EEENS5_ILi512EEEEEENS8_IJNS5_ILi16EEENS5_ILi1024EEEEEEEEEEEEEEEENS_10ViewEngineINS_8smem_ptrIPN7cutlass10bfloat16_tEEEEEEEC2ERKSX_RKS14_,@function
        .size           $_ZN7cutlass13device_kernelIN5flash19enable_sm80_to_sm89INS1_16FlashAttnBwdSm80INS1_25CollectiveMainloopBwdSm80ILi2ELi2EN4cute5tupleIJNS5_1CILi128EEES8_NS7_ILi64EEEEEENS_10bfloat16_tEfNS_4arch4Sm80ELb0ELb0ELb1ELb1ELb0ELb0ELb0ELb0ELi2ELi4ELi4ELi4ELb0EEENS1_24CollectiveEpilogueBwdGQAISA_fSD_Li256ELb1ELb0EEENS1_19SingleTileSchedulerILb1ELb0ELb0ELi128EEEEEEEEEvNT_6ParamsE$_ZN4cute3eso3ESOILb1ELb0EJNS_14ComposedLayoutINS_7SwizzleILi3ELi3ELi3EEENS_1CILj0EEENS_6LayoutINS_5tupleIJNS8_IJNS8_IJNS5_ILi4EEENS5_ILi8EEEEEENS8_IJNS5_ILi2EEENS5_ILi1EEEEEEEEENS8_IJNS8_IJSC_SC_EEESB_EEEEEENS8_IJNS8_IJNS8_IJNS5_ILi128EEESD_EEENS8_IJSA_NS5_ILi0EEEEEEEEENS8_IJNS8_IJNS5_ILi64EEENS5_ILi512EEEEEENS8_IJNS5_ILi16EEENS5_ILi1024EEEEEEEEEEEEEEEENS_10ViewEngineINS_8smem_ptrIPN7cutlass10bfloat16_tEEEEEEEC2ERKSX_RKS14_,($_ZN7cutlass13device_kernelIN5flash19enable_sm80_to_sm89INS1_16FlashAttnBwdSm80INS1_25CollectiveMainloopBwdSm80ILi2ELi2EN4cute5tupleIJNS5_1CILi128EEES8_NS7_ILi64EEEEEENS_10bfloat16_tEfNS_4arch4Sm80ELb0ELb0ELb1ELb1ELb0ELb0ELb0ELb0ELi2ELi4ELi4ELi4ELb0EEENS1_24CollectiveEpilogueBwdGQAISA_fSD_Li256ELb1ELb0EEENS1_19SingleTileSchedulerILb1ELb0ELb0ELi128EEEEEEEEEvNT_6ParamsE$_ZN4cute3eso3ESOILb1ELb0EJNS_14ComposedLayoutINS_7SwizzleILi3ELi3ELi3EEENS_1CILj0EEENS_6LayoutINS_5tupleIJNS8_IJNS8_IJNS5_ILi4EEENS5_ILi8EEEEEENS8_IJS9_NS5_ILi1EEEEEEEEENS8_IJNS8_IJNS5_ILi2EEESF_SF_EEENS8_IJSF_S9_EEEEEEEEENS8_IJNS8_IJNS8_IJSF_NS5_ILi64EEEEEENS8_IJNS5_ILi1024EEENS5_ILi0EEEEEEEEENS8_IJNS8_IJSC_NS5_ILi512EEESA_EEENS8_IJNS5_ILi4096EEENS5_ILi16EEEEEEEEEEEEEEEENS_10ViewEngineINS_8smem_ptrIPN7cutlass10bfloat16_tEEEEEEEC2ERKSY_RKS15_ - $_ZN7cutlass13device_kernelIN5flash19enable_sm80_to_sm89INS1_16FlashAttnBwdSm80INS1_25CollectiveMainloopBwdSm80ILi2ELi2EN4cute5tupleIJNS5_1CILi128EEES8_NS7_ILi64EEEEEENS_10bfloat16_tEfNS_4arch4Sm80ELb0ELb0ELb1ELb1ELb0ELb0ELb0ELb0ELi2ELi4ELi4ELi4ELb0EEENS1_24CollectiveEpilogueBwdGQAISA_fSD_Li256ELb1ELb0EEENS1_19SingleTileSchedulerILb1ELb0ELb0ELi128EEEEEEEEEvNT_6ParamsE$_ZN4cute3eso3ESOILb1ELb0EJNS_14ComposedLayoutINS_7SwizzleILi3ELi3ELi3EEENS_1CILj0EEENS_6LayoutINS_5tupleIJNS8_IJNS8_IJNS5_ILi4EEENS5_ILi8EEEEEENS8_IJNS5_ILi2EEENS5_ILi1EEEEEEEEENS8_IJNS8_IJSC_SC_EEESB_EEEEEENS8_IJNS8_IJNS8_IJNS5_ILi128EEESD_EEENS8_IJSA_NS5_ILi0EEEEEEEEENS8_IJNS8_IJNS5_ILi64EEENS5_ILi512EEEEEENS8_IJNS5_ILi16EEENS5_ILi1024EEEEEEEEEEEEEEEENS_10ViewEngineINS_8smem_ptrIPN7cutlass10bfloat16_tEEEEEEEC2ERKSX_RKS14_)
$_ZN7cutlass13device_kernelIN5flash19enable_sm80_to_sm89INS1_16FlashAttnBwdSm80INS1_25CollectiveMainloopBwdSm80ILi2ELi2EN4cute5tupleIJNS5_1CILi128EEES8_NS7_ILi64EEEEEENS_10bfloat16_tEfNS_4arch4Sm80ELb0ELb0ELb1ELb1ELb0ELb0ELb0ELb0ELi2ELi4ELi4ELi4ELb0EEENS1_24CollectiveEpilogueBwdGQAISA_fSD_Li256ELb1ELb0EEENS1_19SingleTileSchedulerILb1ELb0ELb0ELi128EEEEEEEEEvNT_6ParamsE$_ZN4cute3eso3ESOILb1ELb0EJNS_14ComposedLayoutINS_7SwizzleILi3ELi3ELi3EEENS_1CILj0EEENS_6LayoutINS_5tupleIJNS8_IJNS8_IJNS5_ILi4EEENS5_ILi8EEEEEENS8_IJNS5_ILi2EEENS5_ILi1EEEEEEEEENS8_IJNS8_IJSC_SC_EEESB_EEEEEENS8_IJNS8_IJNS8_IJNS5_ILi128EEESD_EEENS8_IJSA_NS5_ILi0EEEEEEEEENS8_IJNS8_IJNS5_ILi64EEENS5_ILi512EEEEEENS8_IJNS5_ILi16EEENS5_ILi1024EEEEEEEEEEEEEEEENS_10ViewEngineINS_8smem_ptrIPN7cutlass10bfloat16_tEEEEEEEC2ERKSX_RKS14_:
[----:B------:R-:W-:Y:S01]  /*7430*/  IADD3 R4, R23, -c[0x0][0x20], RZ ;  /* 0x8000080017047a10 */ /* 0x000fe20007ffe0ff */
[----:B------:R-:W-:Y:S01]  /*7440*/  IMAD.MOV.U32 R8, RZ, RZ, R6 ;  /* 0x000000ffff087224 */ /* 0x000fe200078e0006 */
[----:B------:R-:W-:-:S03]  /*7450*/  MOV R9, 0x0 ;  /* 0x0000000000097802 */ /* 0x000fc60000000f00 */
[----:B------:R1:W-:Y:S01]  /*7460*/  STL.64 [R4], R2 ;  /* 0x0000000204007387 */ /* 0x0003e20000100a00 */
[----:B------:R-:W-:Y:S05]  /*7470*/  RET.REL.NODEC R8 `(_ZN7cutlass13device_kernelIN5flash19enable_sm80_to_sm89INS1_16FlashAttnBwdSm80INS1_25CollectiveMainloopBwdSm80ILi2ELi2EN4cute5tupleIJNS5_1CILi128EEES8_NS7_ILi64EEEEEENS_10bfloat16_tEfNS_4arch4Sm80ELb0ELb0ELb1ELb1ELb0ELb0ELb0ELb0ELi2ELi4ELi4ELi4ELb0EEENS1_24CollectiveEpilogueBwdGQAISA_fSD_Li256ELb1ELb0EEENS1_19SingleTileSchedulerILb1ELb0ELb0ELi128EEEEEEEEEvNT_6ParamsE) ;  /* 0xffff8b8008007950 */ /* 0x000fea0003c3ffff */
        .type           $_ZN7cutlass13device_kernelIN5flash19enable_sm80_to_sm89INS1_16FlashAttnBwdSm80INS1_25CollectiveMainloopBwdSm80ILi2ELi2EN4cute5tupleIJNS5_1CILi128EEES8_NS7_ILi64EEEEEENS_10bfloat16_tEfNS_4arch4Sm80ELb0ELb0ELb1ELb1ELb0ELb0ELb0ELb0ELi2ELi4ELi4ELi4ELb0EEENS1_24CollectiveEpilogueBwdGQAISA_fSD_Li256ELb1ELb0EEENS1_19SingleTileSchedulerILb1ELb0ELb0ELi128EEEEEEEEEvNT_6ParamsE$_ZN4cute3eso3ESOILb1ELb0EJNS_14ComposedLayoutINS_7SwizzleILi3ELi3ELi3EEENS_1CILj0EEENS_6LayoutINS_5tupleIJNS8_IJNS8_IJNS5_ILi4EEENS5_ILi8EEEEEENS8_IJS9_NS5_ILi1EEEEEEEEENS8_IJNS8_IJNS5_ILi2EEESF_SF_EEENS8_IJSF_S9_EEEEEEEEENS8_IJNS8_IJNS8_IJSF_NS5_ILi64EEEEEENS8_IJNS5_ILi1024EEENS5_ILi0EEEEEEEEENS8_IJNS8_IJSC_NS5_ILi512EEESA_EEENS8_IJNS5_ILi4096EEENS5_ILi16EEEEEEEEEEEEEEEENS_10ViewEngineINS_8smem_ptrIPN7cutlass10bfloat16_tEEEEEEEC2ERKSY_RKS15_,@function
        .size           $_ZN7cutlass13device_kernelIN5flash19enable_sm80_to_sm89INS1_16FlashAttnBwdSm80INS1_25CollectiveMainloopBwdSm80ILi2ELi2EN4cute5tupleIJNS5_1CILi128EEES8_NS7_ILi64EEEEEENS_10bfloat16_tEfNS_4arch4Sm80ELb0ELb0ELb1ELb1ELb0ELb0ELb0ELb0ELi2ELi4ELi4ELi4ELb0EEENS1_24CollectiveEpilogueBwdGQAISA_fSD_Li256ELb1ELb0EEENS1_19SingleTileSchedulerILb1ELb0ELb0ELi128EEEEEEEEEvNT_6ParamsE$_ZN4cute3eso3ESOILb1ELb0EJNS_14ComposedLayoutINS_7SwizzleILi3ELi3ELi3EEENS_1CILj0EEENS_6LayoutINS_5tupleIJNS8_IJNS8_IJNS5_ILi4EEENS5_ILi8EEEEEENS8_IJS9_NS5_ILi1EEEEEEEEENS8_IJNS8_IJNS5_ILi2EEESF_SF_EEENS8_IJSF_S9_EEEEEEEEENS8_IJNS8_IJNS8_IJSF_NS5_ILi64EEEEEENS8_IJNS5_ILi1024EEENS5_ILi0EEEEEEEEENS8_IJNS8_IJSC_NS5_ILi512EEESA_EEENS8_IJNS5_ILi4096EEENS5_ILi16EEEEEEEEEEEEEEEENS_10ViewEngineINS_8smem_ptrIPN7cutlass10bfloat16_tEEEEEEEC2ERKSY_RKS15_,($_ZN7cutlass13device_kernelIN5flash19enable_sm80_to_sm89INS1_16FlashAttnBwdSm80INS1_25CollectiveMainloopBwdSm80ILi2ELi2EN4cute5tupleIJNS5_1CILi128EEES8_NS7_ILi64EEEEEENS_10bfloat16_tEfNS_4arch4Sm80ELb0ELb0ELb1ELb1ELb0ELb0ELb0ELb0ELi2ELi4ELi4ELi4ELb0EEENS1_24CollectiveEpilogueBwdGQAISA_fSD_Li256ELb1ELb0EEENS1_19SingleTileSchedulerILb1ELb0ELb0ELi128EEEEEEEEEvNT_6ParamsE$_ZN4cute3eso3ESOILb1ELb0EJNS_1CILi0EEENS2_ILi1EEENS2_ILi512EEEiEEC2ERKS3_RKS4_RKS5_RKi - $_ZN7cutlass13device_kernelIN5flash19enable_sm80_to_sm89INS1_16FlashAttnBwdSm80INS1_25CollectiveMainloopBwdSm80ILi2ELi2EN4cute5tupleIJNS5_1CILi128EEES8_NS7_ILi64EEEEEENS_10bfloat16_tEfNS_4arch4Sm80ELb0ELb0ELb1ELb1ELb0ELb0ELb0ELb0ELi2ELi4ELi4ELi4ELb0EEENS1_24CollectiveEpilogueBwdGQAISA_fSD_Li256ELb1ELb0EEENS1_19SingleTileSchedulerILb1ELb0ELb0ELi128EEEEEEEEEvNT_6ParamsE$_ZN4cute3eso3ESOILb1ELb0EJNS_14ComposedLayoutINS_7SwizzleILi3ELi3ELi3EEENS_1CILj0EEENS_6LayoutINS_5tupleIJNS8_IJNS8_IJNS5_ILi4EEENS5_ILi8EEEEEENS8_IJS9_NS5_ILi1EEEEEEEEENS8_IJNS8_IJNS5_ILi2EEESF_SF_EEENS8_IJSF_S9_EEEEEEEEENS8_IJNS8_IJNS8_IJSF_NS5_ILi64EEEEEENS8_IJNS5_ILi1024EEENS5_ILi0EEEEEEEEENS8_IJNS8_IJSC_NS5_ILi512EEESA_EEENS8_IJNS5_ILi4096EEENS5_ILi16EEEEEEEEEEEEEEEENS_10ViewEngineINS_8smem_ptrIPN7cutlass10bfloat16_tEEEEEEEC2ERKSY_RKS15_)
$_ZN7cutlass13device_kernelIN5flash19enable_sm80_to_sm89INS1_16FlashAttnBwdSm80INS1_25CollectiveMainloopBwdSm80ILi2ELi2EN4cute5tupleIJNS5_1CILi128EEES8_NS7_ILi64EEEEEENS_10bfloat16_tEfNS_4arch4Sm80ELb0ELb0ELb1ELb1ELb0ELb0ELb0ELb0ELi2ELi4ELi4ELi4ELb0EEENS1_24CollectiveEpilogueBwdGQAISA_fSD_Li256ELb1ELb0EEENS1_19SingleTileSchedulerILb1ELb0ELb0ELi128EEEEEEEEEvNT_6ParamsE$_ZN4cute3eso3ESOILb1ELb0EJNS_14ComposedLayoutINS_7SwizzleILi3ELi3ELi3EEENS_1CILj0EEENS_6LayoutINS_5tupleIJNS8_IJNS8_IJNS5_ILi4EEENS5_ILi8EEEEEENS8_IJS9_NS5_ILi1EEEEEEEEENS8_IJNS8_IJNS5_ILi2EEESF_SF_EEENS8_IJSF_S9_EEEEEEEEENS8_IJNS8_IJNS8_IJSF_NS5_ILi64EEEEEENS8_IJNS5_ILi1024EEENS5_ILi0EEEEEEEEENS8_IJNS8_IJSC_NS5_ILi512EEESA_EEENS8_IJNS5_ILi4096EEENS5_ILi16EEEEEEEEEEEEEEEENS_10ViewEngineINS_8smem_ptrIPN7cutlass10bfloat16_tEEEEEEEC2ERKSY_RKS15_:
[----:B------:R-:W-:Y:S01]  /*7480*/  IADD3 R4, R23, -c[0x0][0x20], RZ ;  /* 0x8000080017047a10 */ /* 0x000fe20007ffe0ff */
[----:B------:R-:W-:Y:S01]  /*7490*/  IMAD.MOV.U32 R8, RZ, RZ, R6 ;  /* 0x000000ffff087224 */ /* 0x000fe200078e0006 */
[----:B------:R-:W-:-:S03]  /*74a0*/  MOV R9, 0x0 ;  /* 0x0000000000097802 */ /* 0x000fc60000000f00 */
[----:B------:R1:W-:Y:S01]  /*74b0*/  STL.64 [R4], R2 ;  /* 0x0000000204007387 */ /* 0x0003e20000100a00 */
[----:B------:R-:W-:Y:S05]  /*74c0*/  RET.REL.NODEC R8 `(_ZN7cutlass13device_kernelIN5flash19enable_sm80_to_sm89INS1_16FlashAttnBwdSm80INS1_25CollectiveMainloopBwdSm80ILi2ELi2EN4cute5tupleIJNS5_1CILi128EEES8_NS7_ILi64EEEEEENS_10bfloat16_tEfNS_4arch4Sm80ELb0ELb0ELb1ELb1ELb0ELb0ELb0ELb0ELi2ELi4ELi4ELi4ELb0EEENS1_24CollectiveEpilogueBwdGQAISA_fSD_Li256ELb1ELb0EEENS1_19SingleTileSchedulerILb1ELb0ELb0ELi128EEEEEEEEEvNT_6ParamsE) ;  /* 0xffff8b3008007950 */ /* 0x000fea0003c3ffff */
        .type           $_ZN7cutlass13device_kernelIN5flash19enable_sm80_to_sm89INS1_16FlashAttnBwdSm80INS1_25CollectiveMainloopBwdSm80ILi2ELi2EN4cute5tupleIJNS5_1CILi128EEES8_NS7_ILi64EEEEEENS_10bfloat16_tEfNS_4arch4Sm80ELb0ELb0ELb1ELb1ELb0ELb0ELb0ELb0ELi2ELi4ELi4ELi4ELb0EEENS1_24CollectiveEpilogueBwdGQAISA_fSD_Li256ELb1ELb0EEENS1_19SingleTileSchedulerILb1ELb0ELb0ELi128EEEEEEEEEvNT_6ParamsE$_ZN4cute3eso3ESOILb1ELb0EJNS_1CILi0EEENS2_ILi1EEENS2_ILi512EEEiEEC2ERKS3_RKS4_RKS5_RKi,@function
        .size           $_ZN7cutlass13device_kernelIN5flash19enable_sm80_to_sm89INS1_16FlashAttnBwdSm80INS1_25CollectiveMainloopBwdSm80ILi2ELi2EN4cute5tupleIJNS5_1CILi128EEES8_NS7_ILi64EEEEEENS_10bfloat16_tEfNS_4arch4Sm80ELb0ELb0ELb1ELb1ELb0ELb0ELb0ELb0ELi2ELi4ELi4ELi4ELb0EEENS1_24CollectiveEpilogueBwdGQAISA_fSD_Li256ELb1ELb0EEENS1_19SingleTileSchedulerILb1ELb0ELb0ELi128EEEEEEEEEvNT_6ParamsE$_ZN4cute3eso3ESOILb1ELb0EJNS_1CILi0EEENS2_ILi1EEENS2_ILi512EEEiEEC2ERKS3_RKS4_RKS5_RKi,($_ZN7cutlass13device_kernelIN5flash19enable_sm80_to_sm89INS1_16FlashAttnBwdSm80INS1_25CollectiveMainloopBwdSm80ILi2ELi2EN4cute5tupleIJNS5_1CILi128EEES8_NS7_ILi64EEEEEENS_10bfloat16_tEfNS_4arch4Sm80ELb0ELb0ELb1ELb1ELb0ELb0ELb0ELb0ELi2ELi4ELi4ELi4ELb0EEENS1_24CollectiveEpilogueBwdGQAISA_fSD_Li256ELb1ELb0EEENS1_19SingleTileSchedulerILb1ELb0ELb0ELi128EEEEEEEEEvNT_6ParamsE$_ZN4cute3eso3ESOILb1ELb0EJNS_1CILi0EEENS2_ILi1EEENS2_ILi512EEEiNS2_ILi4096EEEiNS2_ILi8192EEEEEC2ERKS3_RKS4_RKS5_RKiRKS6_SG_RKS7_ - $_ZN7cutlass13device_kernelIN5flash19enable_sm80_to_sm89INS1_16FlashAttnBwdSm80INS1_25CollectiveMainloopBwdSm80ILi2ELi2EN4cute5tupleIJNS5_1CILi128EEES8_NS7_ILi64EEEEEENS_10bfloat16_tEfNS_4arch4Sm80ELb0ELb0ELb1ELb1ELb0ELb0ELb0ELb0ELi2ELi4ELi4ELi4ELb0EEENS1_24CollectiveEpilogueBwdGQAISA_fSD_Li256ELb1ELb0EEENS1_19SingleTileSchedulerILb1ELb0ELb0ELi128EEEEEEEEEvNT_6ParamsE$_ZN4cute3eso3ESOILb1ELb0EJNS_1CILi0EEENS2_ILi1EEENS2_ILi512EEEiEEC2ERKS3_RKS4_RKS5_RKi)
$_ZN7cutlass13device_kernelIN5flash19enable_sm80_to_sm89INS1_16FlashAttnBwdSm80INS1_25CollectiveMainloopBwdSm80ILi2ELi2EN4cute5tupleIJNS5_1CILi128EEES8_NS7_ILi64EEEEEENS_10bfloat16_tEfNS_4arch4Sm80ELb0ELb0ELb1ELb1ELb0ELb0ELb0ELb0ELi2ELi4ELi4ELi4ELb0EEENS1_24CollectiveEpilogueBwdGQAISA_fSD_Li256ELb1ELb0EEENS1_19SingleTileSchedulerILb1ELb0ELb0ELi128EEEEEEEEEvNT_6ParamsE$_ZN4cute3eso3ESOILb1ELb0EJNS_1CILi0EEENS2_ILi1EEENS2_ILi512EEEiEEC2ERKS3_RKS4_RKS5_RKi:
[----:B------:R-:W-:Y:S02]  /*74d0*/  IADD3 R2, R2, -c[0x0][0x20], RZ ;  /* 0x8000080002027a10 */ /* 0x000fe40007ffe0ff */
[----:B------:R-:W-:-:S03]  /*74e0*/  MOV R9, 0x0 ;  /* 0x0000000000097802 */ /* 0x000fc60000000f00 */
[----:B------:R1:W-:Y:S01]  /*74f0*/  STL [R2], R3 ;  /* 0x0000000302007387 */ /* 0x0003e20000100800 */
[----:B------:R-:W-:Y:S05]  /*7500*/  RET.REL.NODEC R8 `(_ZN7cutlass13device_kernelIN5flash19enable_sm80_to_sm89INS1_16FlashAttnBwdSm80INS1_25CollectiveMainloopBwdSm80ILi2ELi2EN4cute5tupleIJNS5_1CILi128EEES8_NS7_ILi64EEEEEENS_10bfloat16_tEfNS_4arch4Sm80ELb0ELb0ELb1ELb1ELb0ELb0ELb0ELb0ELi2ELi4ELi4ELi4ELb0EEENS1_24CollectiveEpilogueBwdGQAISA_fSD_Li256ELb1ELb0EEENS1_19SingleTileSchedulerILb1ELb0ELb0ELi128EEEEEEEEEvNT_6ParamsE) ;  /* 0xffff8af008007950 */ /* 0x000fea0003c3ffff */
        .type           $_ZN7cutlass13device_kernelIN5flash19enable_sm80_to_sm89INS1_16FlashAttnBwdSm80INS1_25CollectiveMainloopBwdSm80ILi2ELi2EN4cute5tupleIJNS5_1CILi128EEES8_NS7_ILi64EEEEEENS_10bfloat16_tEfNS_4arch4Sm80ELb0ELb0ELb1ELb1ELb0ELb0ELb0ELb0ELi2ELi4ELi4ELi4ELb0EEENS1_24CollectiveEpilogueBwdGQAISA_fSD_Li256ELb1ELb0EEENS1_19SingleTileSchedulerILb1ELb0ELb0ELi128EEEEEEEEEvNT_6ParamsE$_ZN4cute3eso3ESOILb1ELb0EJNS_1CILi0EEENS2_ILi1EEENS2_ILi512EEEiNS2_ILi4096EEEiNS2_ILi8192EEEEEC2ERKS3_RKS4_RKS5_RKiRKS6_SG_RKS7_,@function
        .size           $_ZN7cutlass13device_kernelIN5flash19enable_sm80_to_sm89INS1_16FlashAttnBwdSm80INS1_25CollectiveMainloopBwdSm80ILi2ELi2EN4cute5tupleIJNS5_1CILi128EEES8_NS7_ILi64EEEEEENS_10bfloat16_tEfNS_4arch4Sm80ELb0ELb0ELb1ELb1ELb0ELb0ELb0ELb0ELi2ELi4ELi4ELi4ELb0EEENS1_24CollectiveEpilogueBwdGQAISA_fSD_Li256ELb1ELb0EEENS1_19SingleTileSchedulerILb1ELb0ELb0ELi128EEEEEEEEEvNT_6ParamsE$_ZN4cute3eso3ESOILb1ELb0EJNS_1CILi0EEENS2_ILi1EEENS2_ILi512EEEiNS2_ILi4096EEEiNS2_ILi8192EEEEEC2ERKS3_RKS4_RKS5_RKiRKS6_SG_RKS7_,($_ZN7cutlass13device_kernelIN5flash19enable_sm80_to_sm89INS1_16FlashAttnBwdSm80INS1_25CollectiveMainloopBwdSm80ILi2ELi2EN4cute5tupleIJNS5_1CILi128EEES8_NS7_ILi64EEEEEENS_10bfloat16_tEfNS_4arch4Sm80ELb0ELb0ELb1ELb1ELb0ELb0ELb0ELb0ELi2ELi4ELi4ELi4ELb0EEENS1_24CollectiveEpilogueBwdGQAISA_fSD_Li256ELb1ELb0EEENS1_19SingleTileSchedulerILb1ELb0ELb0ELi128EEEEEEEEEvNT_6ParamsE$_ZN4cute3eso3ESOILb1ELb0EJNS_1CILi0EEENS_5tupleIJNS2_ILi1EEENS2_ILi256EEEiEEEEEC2ERKS3_RKS7_ - $_ZN7cutlass13device_kernelIN5flash19enable_sm80_to_sm89INS1_16FlashAttnBwdSm80INS1_25CollectiveMainloopBwdSm80ILi2ELi2EN4cute5tupleIJNS5_1CILi128EEES8_NS7_ILi64EEEEEENS_10bfloat16_tEfNS_4arch4Sm80ELb0ELb0ELb1ELb1ELb0ELb0ELb0ELb0ELi2ELi4ELi4ELi4ELb0EEENS1_24CollectiveEpilogueBwdGQAISA_fSD_Li256ELb1ELb0EEENS1_19SingleTileSchedulerILb1ELb0ELb0ELi128EEEEEEEEEvNT_6ParamsE$_ZN4cute3eso3ESOILb1ELb0EJNS_1CILi0EEENS2_ILi1EEENS2_ILi512EEEiNS2_ILi4096EEEiNS2_ILi8192EEEEEC2ERKS3_RKS4_RKS5_RKiRKS6_SG_RKS7_)
$_ZN7cutlass13device_kernelIN5flash19enable_sm80_to_sm89INS1_16FlashAttnBwdSm80INS1_25CollectiveMainloopBwdSm80ILi2ELi2EN4cute5tupleIJNS5_1CILi128EEES8_NS7_ILi64EEEEEENS_10bfloat16_tEfNS_4arch4Sm80ELb0ELb0ELb1ELb1ELb0ELb0ELb0ELb0ELi2ELi4ELi4ELi4ELb0EEENS1_24CollectiveEpilogueBwdGQAISA_fSD_Li256ELb1ELb0EEENS1_19SingleTileSchedulerILb1ELb0ELb0ELi128EEEEEEEEEvNT_6ParamsE$_ZN4cute3eso3ESOILb1ELb0EJNS_1CILi0EEENS2_ILi1EEENS2_ILi512EEEiNS2_ILi4096EEEiNS2_ILi8192EEEEEC2ERKS3_RKS4_RKS5_RKiRKS6_SG_RKS7_:
[----:B------:R-:W-:Y:S02]  /*7510*/  IADD3 R3, R3, -c[0x0][0x20], RZ ;  /* 0x8000080003037a10 */ /* 0x000fe40007ffe0ff */
[----:B------:R-:W-:-:S03]  /*7520*/  IADD3 R2, R54, -c[0x0][0x20], RZ ;  /* 0x8000080036027a10 */ /* 0x000fc60007ffe0ff */
[----:B------:R1:W-:Y:S04]  /*7530*/  STL [R3], R10 ;  /* 0x0000000a03007387 */ /* 0x0003e80000100800 */
[----:B------:R-:W2:Y:S01]  /*7540*/  LDL R2, [R2] ;  /* 0x0000000002027983 */ /* 0x000ea20000100800 */
[----:B------:R-:W-:-:S03]  /*7550*/  IMAD.MOV.U32 R9, RZ, RZ, 0x0 ;  /* 0x00000000ff097424 */ /* 0x000fc600078e00ff */
[----:B--2---:R1:W-:Y:S01]  /*7560*/  STL [R3+0x4], R2 ;  /* 0x0000040203007387 */ /* 0x0043e20000100800 */
[----:B------:R-:W-:Y:S05]  /*7570*/  RET.REL.NODEC R8 `(_ZN7cutlass13device_kernelIN5flash19enable_sm80_to_sm89INS1_16FlashAttnBwdSm80INS1_25CollectiveMainloopBwdSm80ILi2ELi2EN4cute5tupleIJNS5_1CILi128EEES8_NS7_ILi64EEEEEENS_10bfloat16_tEfNS_4arch4Sm80ELb0ELb0ELb1ELb1ELb0ELb0ELb0ELb0ELi2ELi4ELi4ELi4ELb0EEENS1_24CollectiveEpilogueBwdGQAISA_fSD_Li256ELb1ELb0EEENS1_19SingleTileSchedulerILb1ELb0ELb0ELi128EEEEEEEEEvNT_6ParamsE) ;  /* 0xffff8a8008007950 */ /* 0x000fea0003c3ffff */
        .type           $_ZN7cutlass13device_kernelIN5flash19enable_sm80_to_sm89INS1_16FlashAttnBwdSm80INS1_25CollectiveMainloopBwdSm80ILi2ELi2EN4cute5tupleIJNS5_1CILi128EEES8_NS7_ILi64EEEEEENS_10bfloat16_tEfNS_4arch4Sm80ELb0ELb0ELb1ELb1ELb0ELb0ELb0ELb0ELi2ELi4ELi4ELi4ELb0EEENS1_24CollectiveEpilogueBwdGQAISA_fSD_Li256ELb1ELb0EEENS1_19SingleTileSchedulerILb1ELb0ELb0ELi128EEEEEEEEEvNT_6ParamsE$_ZN4cute3eso3ESOILb1ELb0EJNS_1CILi0EEENS_5tupleIJNS2_ILi1EEENS2_ILi256EEEiEEEEEC2ERKS3_RKS7_,@function
        .size           $_ZN7cutlass13device_kernelIN5flash19enable_sm80_to_sm89INS1_16FlashAttnBwdSm80INS1_25CollectiveMainloopBwdSm80ILi2ELi2EN4cute5tupleIJNS5_1CILi128EEES8_NS7_ILi64EEEEEENS_10bfloat16_tEfNS_4arch4Sm80ELb0ELb0ELb1ELb1ELb0ELb0ELb0ELb0ELi2ELi4ELi4ELi4ELb0EEENS1_24CollectiveEpilogueBwdGQAISA_fSD_Li256ELb1ELb0EEENS1_19SingleTileSchedulerILb1ELb0ELb0ELi128EEEEEEEEEvNT_6ParamsE$_ZN4cute3eso3ESOILb1ELb0EJNS_1CILi0EEENS_5tupleIJNS2_ILi1EEENS2_ILi256EEEiEEEEEC2ERKS3_RKS7_,($_ZN7cutlass13device_kernelIN5flash19enable_sm80_to_sm89INS1_16FlashAttnBwdSm80INS1_25CollectiveMainloopBwdSm80ILi2ELi2EN4cute5tupleIJNS5_1CILi128EEES8_NS7_ILi64EEEEEENS_10bfloat16_tEfNS_4arch4Sm80ELb0ELb0ELb1ELb1ELb0ELb0ELb0ELb0ELi2ELi4ELi4ELi4ELb0EEENS1_24CollectiveEpilogueBwdGQAISA_fSD_Li256ELb1ELb0EEENS1_19SingleTileSchedulerILb1ELb0ELb0ELi128EEEEEEEEEvNT_6ParamsE$_ZN4cute3eso3ESOILb1ELb0EJNS_1CILi0EEEiEEC2ERKS3_RKi - $_ZN7cutlass13device_kernelIN5flash19enable_sm80_to_sm89INS1_16FlashAttnBwdSm80INS1_25CollectiveMainloopBwdSm80ILi2ELi2EN4cute5tupleIJNS5_1CILi128EEES8_NS7_ILi64EEEEEENS_10bfloat16_tEfNS_4arch4Sm80ELb0ELb0ELb1ELb1ELb0ELb0ELb0ELb0ELi2ELi4ELi4ELi4ELb0EEENS1_24CollectiveEpilogueBwdGQAISA_fSD_Li256ELb1ELb0EEENS1_19SingleTileSchedulerILb1ELb0ELb0ELi128EEEEEEEEEvNT_6ParamsE$_ZN4cute3eso3ESOILb1ELb0EJNS_1CILi0EEENS_5tupleIJNS2_ILi1EEENS2_ILi256EEEiEEEEEC2ERKS3_RKS7_)
$_ZN7cutlass13device_kernelIN5flash19enable_sm80_to_sm89INS1_16FlashAttnBwdSm80INS1_25CollectiveMainloopBwdSm80ILi2ELi2EN4cute5tupleIJNS5_1CILi128EEES8_NS7_ILi64EEEEEENS_10bfloat16_tEfNS_4arch4Sm80ELb0ELb0ELb1ELb1ELb0ELb0ELb0ELb0ELi2ELi4ELi4ELi4ELb0EEENS1_24CollectiveEpilogueBwdGQAISA_fSD_Li256ELb1ELb0EEENS1_19SingleTileSchedulerILb1ELb0ELb0ELi128EEEEEEEEEvNT_6ParamsE$_ZN4cute3eso3ESOILb1ELb0EJNS_1CILi0EEENS_5tupleIJNS2_ILi1EEENS2_ILi256EEEiEEEEEC2ERKS3_RKS7_:
[----:B------:R-:W-:Y:S02]  /*7580*/  IADD3 R3, R10, -c[0x0][0x20], RZ ;  /* 0x800008000a037a10 */ /* 0x000fe40007ffe0ff */
[----:B------:R-:W-:-:S03]  /*7590*/  MOV R5, 0x0 ;  /* 0x0000000000057802 */ /* 0x000fc60000000f00 */
[----:B------:R1:W-:Y:S01]  /*75a0*/  STL [R3], R2 ;  /* 0x0000000203007387 */ /* 0x0003e20000100800 */
[----:B------:R-:W-:Y:S05]  /*75b0*/  RET.REL.NODEC R4 `(_ZN7cutlass13device_kernelIN5flash19enable_sm80_to_sm89INS1_16FlashAttnBwdSm80INS1_25CollectiveMainloopBwdSm80ILi2ELi2EN4cute5tupleIJNS5_1CILi128EEES8_NS7_ILi64EEEEEENS_10bfloat16_tEfNS_4arch4Sm80ELb0ELb0ELb1ELb1ELb0ELb0ELb0ELb0ELi2ELi4ELi4ELi4ELb0EEENS1_24CollectiveEpilogueBwdGQAISA_fSD_Li256ELb1ELb0EEENS1_19SingleTileSchedulerILb1ELb0ELb0ELi128EEEEEEEEEvNT_6ParamsE) ;  /* 0xffff8a4004007950 */ /* 0x000fea0003c3ffff */
        .type           $_ZN7cutlass13device_kernelIN5flash19enable_sm80_to_sm89INS1_16FlashAttnBwdSm80INS1_25CollectiveMainloopBwdSm80ILi2ELi2EN4cute5tupleIJNS5_1CILi128EEES8_NS7_ILi64EEEEEENS_10bfloat16_tEfNS_4arch4Sm80ELb0ELb0ELb1ELb1ELb0ELb0ELb0ELb0ELi2ELi4ELi4ELi4ELb0EEENS1_24CollectiveEpilogueBwdGQAISA_fSD_Li256ELb1ELb0EEENS1_19SingleTileSchedulerILb1ELb0ELb0ELi128EEEEEEEEEvNT_6ParamsE$_ZN4cute3eso3ESOILb1ELb0EJNS_1CILi0EEEiEEC2ERKS3_RKi,@function
        .size           $_ZN7cutlass13device_kernelIN5flash19enable_sm80_to_sm89INS1_16FlashAttnBwdSm80INS1_25CollectiveMainloopBwdSm80ILi2ELi2EN4cute5tupleIJNS5_1CILi128EEES8_NS7_ILi64EEEEEENS_10bfloat16_tEfNS_4arch4Sm80ELb0ELb0ELb1ELb1ELb0ELb0ELb0ELb0ELi2ELi4ELi4ELi4ELb0EEENS1_24CollectiveEpilogueBwdGQAISA_fSD_Li256ELb1ELb0EEENS1_19SingleTileSchedulerILb1ELb0ELb0ELi128EEEEEEEEEvNT_6ParamsE$_ZN4cute3eso3ESOILb1ELb0EJNS_1CILi0EEEiEEC2ERKS3_RKi,($_ZN7cutlass13device_kernelIN5flash19enable_sm80_to_sm89INS1_16FlashAttnBwdSm80INS1_25CollectiveMainloopBwdSm80ILi2ELi2EN4cute5tupleIJNS5_1CILi128EEES8_NS7_ILi64EEEEEENS_10bfloat16_tEfNS_4arch4Sm80ELb0ELb0ELb1ELb1ELb0ELb0ELb0ELb0ELi2ELi4ELi4ELi4ELb0EEENS1_24CollectiveEpilogueBwdGQAISA_fSD_Li256ELb1ELb0EEENS1_19SingleTileSchedulerILb1ELb0ELb0ELi128EEEEEEEEEvNT_6ParamsE$_ZN4cute3eso3ESOILb1ELb0EJNS_1CILi0EEEiS3_EEC2ERKS3_RKiS6_ - $_ZN7cutlass13device_kernelIN5flash19enable_sm80_to_sm89INS1_16FlashAttnBwdSm80INS1_25CollectiveMainloopBwdSm80ILi2ELi2EN4cute5tupleIJNS5_1CILi128EEES8_NS7_ILi64EEEEEENS_10bfloat16_tEfNS_4arch4Sm80ELb0ELb0ELb1ELb1ELb0ELb0ELb0ELb0ELi2ELi4ELi4ELi4ELb0EEENS1_24CollectiveEpilogueBwdGQAISA_fSD_Li256ELb1ELb0EEENS1_19SingleTileSchedulerILb1ELb0ELb0ELi128EEEEEEEEEvNT_6ParamsE$_ZN4cute3eso3ESOILb1ELb0EJNS_1CILi0EEEiEEC2ERKS3_RKi)
$_ZN7cutlass13device_kernelIN5flash19enable_sm80_to_sm89INS1_16FlashAttnBwdSm80INS1_25CollectiveMainloopBwdSm80ILi2ELi2EN4cute5tupleIJNS5_1CILi128EEES8_NS7_ILi64EEEEEENS_10bfloat16_tEfNS_4arch4Sm80ELb0ELb0ELb1ELb1ELb0ELb0ELb0ELb0ELi2ELi4ELi4ELi4ELb0EEENS1_24CollectiveEpilogueBwdGQAISA_fSD_Li256ELb1ELb0EEENS1_19SingleTileSchedulerILb1ELb0ELb0ELi128EEEEEEEEEvNT_6ParamsE$_ZN4cute3eso3ESOILb1ELb0EJNS_1CILi0EEEiEEC2ERKS3_RKi:
[----:B------:R-:W-:Y:S02]  /*75c0*/  IADD3 R2, R13, -c[0x0][0x20], RZ ;  /* 0x800008000d027a10 */ /* 0x000fe40007ffe0ff */
[----:B------:R-:W-:-:S03]  /*75d0*/  MOV R9, 0x0 ;  /* 0x0000000000097802 */ /* 0x000fc60000000f00 */
[----:B------:R1:W-:Y:S01]  /*75e0*/  STL [R2], R3 ;  /* 0x0000000302007387 */ /* 0x0003e20000100800 */
[----:B------:R-:W-:Y:S05]  /*75f0*/  RET.REL.NODEC R8 `(_ZN7cutlass13device_kernelIN5flash19enable_sm80_to_sm89INS1_16FlashAttnBwdSm80INS1_25CollectiveMainloopBwdSm80ILi2ELi2EN4cute5tupleIJNS5_1CILi128EEES8_NS7_ILi64EEEEEENS_10bfloat16_tEfNS_4arch4Sm80ELb0ELb0ELb1ELb1ELb0ELb0ELb0ELb0ELi2ELi4ELi4ELi4ELb0EEENS1_24CollectiveEpilogueBwdGQAISA_fSD_Li256ELb1ELb0EEENS1_19SingleTileSchedulerILb1ELb0ELb0ELi128EEEEEEEEEvNT_6ParamsE) ;  /* 0xffff8a0008007950 */ /* 0x000fea0003c3ffff */
        .type           $_ZN7cutlass13device_kernelIN5flash19enable_sm80_to_sm89INS1_16FlashAttnBwdSm80INS1_25CollectiveMainloopBwdSm80ILi2ELi2EN4cute5tupleIJNS5_1CILi128EEES8_NS7_ILi64EEEEEENS_10bfloat16_tEfNS_4arch4Sm80ELb0ELb0ELb1ELb1ELb0ELb0ELb0ELb0ELi2ELi4ELi4ELi4ELb0EEENS1_24CollectiveEpilogueBwdGQAISA_fSD_Li256ELb1ELb0EEENS1_19SingleTileSchedulerILb1ELb0ELb0ELi128EEEEEEEEEvNT_6ParamsE$_ZN4cute3eso3ESOILb1ELb0EJNS_1CILi0EEEiS3_EEC2ERKS3_RKiS6_,@function
        .size           $_ZN7cutlass13device_kernelIN5flash19enable_sm80_to_sm89INS1_16FlashAttnBwdSm80INS1_25CollectiveMainloopBwdSm80ILi2ELi2EN4cute5tupleIJNS5_1CILi128EEES8_NS7_ILi64EEEEEENS_10bfloat16_tEfNS_4arch4Sm80ELb0ELb0ELb1ELb1ELb0ELb0ELb0ELb0ELi2ELi4ELi4ELi4ELb0EEENS1_24CollectiveEpilogueBwdGQAISA_fSD_Li256ELb1ELb0EEENS1_19SingleTileSchedulerILb1ELb0ELb0ELi128EEEEEEEEEvNT_6ParamsE$_ZN4cute3eso3ESOILb1ELb0EJNS_1CILi0EEEiS3_EEC2ERKS3_RKiS6_,($_ZN7cutlass13device_kernelIN5flash19enable_sm80_to_sm89INS1_16FlashAttnBwdSm80INS1_25CollectiveMainloopBwdSm80ILi2ELi2EN4cute5tupleIJNS5_1CILi128EEES8_NS7_ILi64EEEEEENS_10bfloat16_tEfNS_4arch4Sm80ELb0ELb0ELb1ELb1ELb0ELb0ELb0ELb0ELi2ELi4ELi4ELi4ELb0EEENS1_24CollectiveEpilogueBwdGQAISA_fSD_Li256ELb1ELb0EEENS1_19SingleTileSchedulerILb1ELb0ELb0ELi128EEEEEEEEEvNT_6ParamsE$_ZN4cute3eso3ESOILb1ELb0EJNS_1CILi1024EEENS_5tupleIJiiEEEEEC2ERKS3_RKS5_ - $_ZN7cutlass13device_kernelIN5flash19enable_sm80_to_sm89INS1_16FlashAttnBwdSm80INS1_25CollectiveMainloopBwdSm80ILi2ELi2EN4cute5tupleIJNS5_1CILi128EEES8_NS7_ILi64EEEEEENS_10bfloat16_tEfNS_4arch4Sm80ELb0ELb0ELb1ELb1ELb0ELb0ELb0ELb0ELi2ELi4ELi4ELi4ELb0EEENS1_24CollectiveEpilogueBwdGQAISA_fSD_Li256ELb1ELb0EEENS1_19SingleTileSchedulerILb1ELb0ELb0ELi128EEEEEEEEEvNT_6ParamsE$_ZN4cute3eso3ESOILb1ELb0EJNS_1CILi0EEEiS3_EEC2ERKS3_RKiS6_)
$_ZN7cutlass13device_kernelIN5flash19enable_sm80_to_sm89INS1_16FlashAttnBwdSm80INS1_25CollectiveMainloopBwdSm80ILi2ELi2EN4cute5tupleIJNS5_1CILi128EEES8_NS7_ILi64EEEEEENS_10bfloat16_tEfNS_4arch4Sm80ELb0ELb0ELb1ELb1ELb0ELb0ELb0ELb0ELi2ELi4ELi4ELi4ELb0EEENS1_24CollectiveEpilogueBwdGQAISA_fSD_Li256ELb1ELb0EEENS1_19SingleTileSchedulerILb1ELb0ELb0ELi128EEEEEEEEEvNT_6ParamsE$_ZN4cute3eso3ESOILb1ELb0EJNS_1CILi0EEEiS3_EEC2ERKS3_RKiS6_:
[----:B------:R-:W-:Y:S02]  /*7600*/  IADD3 R2, R15, -c[0x0][0x20], RZ ;  /* 0x800008000f027a10 */ /* 0x000fe40007ffe0ff */
[----:B------:R-:W-:-:S03]  /*7610*/  MOV R7, 0x0 ;  /* 0x0000000000077802 */ /* 0x000fc60000000f00 */
[----:B------:R1:W-:Y:S01]  /*7620*/  STL [R2], R3 ;  /* 0x0000000302007387 */ /* 0x0003e20000100800 */
[----:B------:R-:W-:Y:S05]  /*7630*/  RET.REL.NODEC R6 `(_ZN7cutlass13device_kernelIN5flash19enable_sm80_to_sm89INS1_16FlashAttnBwdSm80INS1_25CollectiveMainloopBwdSm80ILi2ELi2EN4cute5tupleIJNS5_1CILi128EEES8_NS7_ILi64EEEEEENS_10bfloat16_tEfNS_4arch4Sm80ELb0ELb0ELb1ELb1ELb0ELb0ELb0ELb0ELi2ELi4ELi4ELi4ELb0EEENS1_24CollectiveEpilogueBwdGQAISA_fSD_Li256ELb1ELb0EEENS1_19SingleTileSchedulerILb1ELb0ELb0ELi128EEEEEEEEEvNT_6ParamsE) ;  /* 0xffff89c006007950 */ /* 0x000fea0003c3ffff */
        .type           $_ZN7cutlass13device_kernelIN5flash19enable_sm80_to_sm89INS1_16FlashAttnBwdSm80INS1_25CollectiveMainloopBwdSm80ILi2ELi2EN4cute5tupleIJNS5_1CILi128EEES8_NS7_ILi64EEEEEENS_10bfloat16_tEfNS_4arch4Sm80ELb0ELb0ELb1ELb1ELb0ELb0ELb0ELb0ELi2ELi4ELi4ELi4ELb0EEENS1_24CollectiveEpilogueBwdGQAISA_fSD_Li256ELb1ELb0EEENS1_19SingleTileSchedulerILb1ELb0ELb0ELi128EEEEEEEEEvNT_6ParamsE$_ZN4cute3eso3ESOILb1ELb0EJNS_1CILi1024EEENS_5tupleIJiiEEEEEC2ERKS3_RKS5_,@function
        .size           $_ZN7cutlass13device_kernelIN5flash19enable_sm80_to_sm89INS1_16FlashAttnBwdSm80INS1_25CollectiveMainloopBwdSm80ILi2ELi2EN4cute5tupleIJNS5_1CILi128EEES8_NS7_ILi64EEEEEENS_10bfloat16_tEfNS_4arch4Sm80ELb0ELb0ELb1ELb1ELb0ELb0ELb0ELb0ELi2ELi4ELi4ELi4ELb0EEENS1_24CollectiveEpilogueBwdGQAISA_fSD_Li256ELb1ELb0EEENS1_19SingleTileSchedulerILb1ELb0ELb0ELi128EEEEEEEEEvNT_6ParamsE$_ZN4cute3eso3ESOILb1ELb0EJNS_1CILi1024EEENS_5tupleIJiiEEEEEC2ERKS3_RKS5_,($_ZN7cutlass13device_kernelIN5flash19enable_sm80_to_sm89INS1_16FlashAttnBwdSm80INS1_25CollectiveMainloopBwdSm80ILi2ELi2EN4cute5tupleIJNS5_1CILi128EEES8_NS7_ILi64EEEEEENS_10bfloat16_tEfNS_4arch4Sm80ELb0ELb0ELb1ELb1ELb0ELb0ELb0ELb0ELi2ELi4ELi4ELi4ELb0EEENS1_24CollectiveEpilogueBwdGQAISA_fSD_Li256ELb1ELb0EEENS1_19SingleTileSchedulerILb1ELb0ELb0ELi128EEEEEEEEEvNT_6ParamsE$_ZN4cute3eso3ESOILb1ELb0EJNS_1CILi1024EEEiiEEC2ERKS3_RKiS8_ - $_ZN7cutlass13device_kernelIN5flash19enable_sm80_to_sm89INS1_16FlashAttnBwdSm80INS1_25CollectiveMainloopBwdSm80ILi2ELi2EN4cute5tupleIJNS5_1CILi128EEES8_NS7_ILi64EEEEEENS_10bfloat16_tEfNS_4arch4Sm80ELb0ELb0ELb1ELb1ELb0ELb0ELb0ELb0ELi2ELi4ELi4ELi4ELb0EEENS1_24CollectiveEpilogueBwdGQAISA_fSD_Li256ELb1ELb0EEENS1_19SingleTileSchedulerILb1ELb0ELb0ELi128EEEEEEEEEvNT_6ParamsE$_ZN4cute3eso3ESOILb1ELb0EJNS_1CILi1024EEENS_5tupleIJiiEEEEEC2ERKS3_RKS5_)
$_ZN7cutlass13device_kernelIN5flash19enable_sm80_to_sm89INS1_16FlashAttnBwdSm80INS1_25CollectiveMainloopBwdSm80ILi2ELi2EN4cute5tupleIJNS5_1CILi128EEES8_NS7_ILi64EEEEEENS_10bfloat16_tEfNS_4arch4Sm80ELb0ELb0ELb1ELb1ELb0ELb0ELb0ELb0ELi2ELi4ELi4ELi4ELb0EEENS1_24CollectiveEpilogueBwdGQAISA_fSD_Li256ELb1ELb0EEENS1_19SingleTileSchedulerILb1ELb0ELb0ELi128EEEEEEEEEvNT_6ParamsE$_ZN4cute3eso3ESOILb1ELb0EJNS_1CILi1024EEENS_5tupleIJiiEEEEEC2ERKS3_RKS5_:
[----:B------:R-:W-:Y:S02]  /*7640*/  IADD3 R2, R2, -c[0x0][0x20], RZ ;  /* 0x8000080002027a10 */ /* 0x000fe40007ffe0ff */
[----:B------:R-:W-:-:S03]  /*7650*/  MOV R7, 0x0 ;  /* 0x0000000000077802 */ /* 0x000fc60000000f00 */
[----:B------:R1:W-:Y:S04]  /*7660*/  STL [R2], R5 ;  /* 0x0000000502007387 */ /* 0x0003e80000100800 */
[----:B------:R1:W-:Y:S01]  /*7670*/  STL [R2+0x4], R3 ;  /* 0x0000040302007387 */ /* 0x0003e20000100800 */
[----:B------:R-:W-:Y:S05]  /*7680*/  RET.REL.NODEC R6 `(_ZN7cutlass13device_kernelIN5flash19enable_sm80_to_sm89INS1_16FlashAttnBwdSm80INS1_25CollectiveMainloopBwdSm80ILi2ELi2EN4cute5tupleIJNS5_1CILi128EEES8_NS7_ILi64EEEEEENS_10bfloat16_tEfNS_4arch4Sm80ELb0ELb0ELb1ELb1ELb0ELb0ELb0ELb0ELi2ELi4ELi4ELi4ELb0EEENS1_24CollectiveEpilogueBwdGQAISA_fSD_Li256ELb1ELb0EEENS1_19SingleTileSchedulerILb1ELb0ELb0ELi128EEEEEEEEEvNT_6ParamsE) ;  /* 0xffff897006007950 */ /* 0x000fea0003c3ffff */
        .type           $_ZN7cutlass13device_kernelIN5flash19enable_sm80_to_sm89INS1_16FlashAttnBwdSm80INS1_25CollectiveMainloopBwdSm80ILi2ELi2EN4cute5tupleIJNS5_1CILi128EEES8_NS7_ILi64EEEEEENS_10bfloat16_tEfNS_4arch4Sm80ELb0ELb0ELb1ELb1ELb0ELb0ELb0ELb0ELi2ELi4ELi4ELi4ELb0EEENS1_24CollectiveEpilogueBwdGQAISA_fSD_Li256ELb1ELb0EEENS1_19SingleTileSchedulerILb1ELb0ELb0ELi128EEEEEEEEEvNT_6ParamsE$_ZN4cute3eso3ESOILb1ELb0EJNS_1CILi1024EEEiiEEC2ERKS3_RKiS8_,@function
        .size           $_ZN7cutlass13device_kernelIN5flash19enable_sm80_to_sm89INS1_16FlashAttnBwdSm80INS1_25CollectiveMainloopBwdSm80ILi2ELi2EN4cute5tupleIJNS5_1CILi128EEES8_NS7_ILi64EEEEEENS_10bfloat16_tEfNS_4arch4Sm80ELb0ELb0ELb1ELb1ELb0ELb0ELb0ELb0ELi2ELi4ELi4ELi4ELb0EEENS1_24CollectiveEpilogueBwdGQAISA_fSD_Li256ELb1ELb0EEENS1_19SingleTileSchedulerILb1ELb0ELb0ELi128EEEEEEEEEvNT_6ParamsE$_ZN4cute3eso3ESOILb1ELb0EJNS_1CILi1024EEEiiEEC2ERKS3_RKiS8_,($_ZN7cutlass13device_kernelIN5flash19enable_sm80_to_sm89INS1_16FlashAttnBwdSm80INS1_25CollectiveMainloopBwdSm80ILi2ELi2EN4cute5tupleIJNS5_1CILi128EEES8_NS7_ILi64EEEEEENS_10bfloat16_tEfNS_4arch4Sm80ELb0ELb0ELb1ELb1ELb0ELb0ELb0ELb0ELi2ELi4ELi4ELi4ELb0EEENS1_24CollectiveEpilogueBwdGQAISA_fSD_Li256ELb1ELb0EEENS1_19SingleTileSchedulerILb1ELb0ELb0ELi128EEEEEEEEEvNT_6ParamsE$_ZN4cute3eso3ESOILb1ELb0EJNS_1CILi1EEENS2_ILi256EEEiEEC2ERKS3_RKS4_RKi - $_ZN7cutlass13device_kernelIN5flash19enable_sm80_to_sm89INS1_16FlashAttnBwdSm80INS1_25CollectiveMainloopBwdSm80ILi2ELi2EN4cute5tupleIJNS5_1CILi128EEES8_NS7_ILi64EEEEEENS_10bfloat16_tEfNS_4arch4Sm80ELb0ELb0ELb1ELb1ELb0ELb0ELb0ELb0ELi2ELi4ELi4ELi4ELb0EEENS1_24CollectiveEpilogueBwdGQAISA_fSD_Li256ELb1ELb0EEENS1_19SingleTileSchedulerILb1ELb0ELb0ELi128EEEEEEEEEvNT_6ParamsE$_ZN4cute3eso3ESOILb1ELb0EJNS_1CILi1024EEEiiEEC2ERKS3_RKiS8_)
$_ZN7cutlass13device_kernelIN5flash19enable_sm80_to_sm89INS1_16FlashAttnBwdSm80INS1_25CollectiveMainloopBwdSm80ILi2ELi2EN4cute5tupleIJNS5_1CILi128EEES8_NS7_ILi64EEEEEENS_10bfloat16_tEfNS_4arch4Sm80ELb0ELb0ELb1ELb1ELb0ELb0ELb0ELb0ELi2ELi4ELi4ELi4ELb0EEENS1_24CollectiveEpilogueBwdGQAISA_fSD_Li256ELb1ELb0EEENS1_19SingleTileSchedulerILb1ELb0ELb0ELi128EEEEEEEEEvNT_6ParamsE$_ZN4cute3eso3ESOILb1ELb0EJNS_1CILi1024EEEiiEEC2ERKS3_RKiS8_:
[----:B------:R-:W-:Y:S02]  /*7690*/  IADD3 R3, R3, -c[0x0][0x20], RZ ;  /* 0x8000080003037a10 */ /* 0x000fe40007ffe0ff */
[----:B------:R-:W-:-:S03]  /*76a0*/  IADD3 R2, R2, -c[0x0][0x20], RZ ;  /* 0x8000080002027a10 */ /* 0x000fc60007ffe0ff */
[----:B------:R1:W-:Y:S04]  /*76b0*/  STL [R3], R8 ;  /* 0x0000000803007387 */ /* 0x0003e80000100800 */
[----:B------:R-:W2:Y:S01]  /*76c0*/  LDL R2, [R2] ;  /* 0x0000000002027983 */ /* 0x000ea20000100800 */
[----:B------:R-:W-:-:S03]  /*76d0*/  IMAD.MOV.U32 R7, RZ, RZ, 0x0 ;  /* 0x00000000ff077424 */ /* 0x000fc600078e00ff */
[----:B--2---:R1:W-:Y:S01]  /*76e0*/  STL [R3+0x4], R2 ;  /* 0x0000040203007387 */ /* 0x0043e20000100800 */
[----:B------:R-:W-:Y:S05]  /*76f0*/  RET.REL.NODEC R6 `(_ZN7cutlass13device_kernelIN5flash19enable_sm80_to_sm89INS1_16FlashAttnBwdSm80INS1_25CollectiveMainloopBwdSm80ILi2ELi2EN4cute5tupleIJNS5_1CILi128EEES8_NS7_ILi64EEEEEENS_10bfloat16_tEfNS_4arch4Sm80ELb0ELb0ELb1ELb1ELb0ELb0ELb0ELb0ELi2ELi4ELi4ELi4ELb0EEENS1_24CollectiveEpilogueBwdGQAISA_fSD_Li256ELb1ELb0EEENS1_19SingleTileSchedulerILb1ELb0ELb0ELi128EEEEEEEEEvNT_6ParamsE) ;  /* 0xffff890006007950 */ /* 0x000fea0003c3ffff */
        .type           $_ZN7cutlass13device_kernelIN5flash19enable_sm80_to_sm89INS1_16FlashAttnBwdSm80INS1_25CollectiveMainloopBwdSm80ILi2ELi2EN4cute5tupleIJNS5_1CILi128EEES8_NS7_ILi64EEEEEENS_10bfloat16_tEfNS_4arch4Sm80ELb0ELb0ELb1ELb1ELb0ELb0ELb0ELb0ELi2ELi4ELi4ELi4ELb0EEENS1_24CollectiveEpilogueBwdGQAISA_fSD_Li256ELb1ELb0EEENS1_19SingleTileSchedulerILb1ELb0ELb0ELi128EEEEEEEEEvNT_6ParamsE$_ZN4cute3eso3ESOILb1ELb0EJNS_1CILi1EEENS2_ILi256EEEiEEC2ERKS3_RKS4_RKi,@function
        .size           $_ZN7cutlass13device_kernelIN5flash19enable_sm80_to_sm89INS1_16FlashAttnBwdSm80INS1_25CollectiveMainloopBwdSm80ILi2ELi2EN4cute5tupleIJNS5_1CILi128EEES8_NS7_ILi64EEEEEENS_10bfloat16_tEfNS_4arch4Sm80ELb0ELb0ELb1ELb1ELb0ELb0ELb0ELb0ELi2ELi4ELi4ELi4ELb0EEENS1_24CollectiveEpilogueBwdGQAISA_fSD_Li256ELb1ELb0EEENS1_19SingleTileSchedulerILb1ELb0ELb0ELi128EEEEEEEEEvNT_6ParamsE$_ZN4cute3eso3ESOILb1ELb0EJNS_1CILi1EEENS2_ILi256EEEiEEC2ERKS3_RKS4_RKi,($_ZN7cutlass13device_kernelIN5flash19enable_sm80_to_sm89INS1_16FlashAttnBwdSm80INS1_25CollectiveMainloopBwdSm80ILi2ELi2EN4cute5tupleIJNS5_1CILi128EEES8_NS7_ILi64EEEEEENS_10bfloat16_tEfNS_4arch4Sm80ELb0ELb0ELb1ELb1ELb0ELb0ELb0ELb0ELi2ELi4ELi4ELi4ELb0EEENS1_24CollectiveEpilogueBwdGQAISA_fSD_Li256ELb1ELb0EEENS1_19SingleTileSchedulerILb1ELb0ELb0ELi128EEEEEEEEEvNT_6ParamsE$_ZN4cute3eso3ESOILb1ELb0EJNS_1CILi1EEENS2_ILi512EEEiEEC2ERKS3_RKS4_RKi - $_ZN7cutlass13device_kernelIN5flash19enable_sm80_to_sm89INS1_16FlashAttnBwdSm80INS1_25CollectiveMainloopBwdSm80ILi2ELi2EN4cute5tupleIJNS5_1CILi128EEES8_NS7_ILi64EEEEEENS_10bfloat16_tEfNS_4arch4Sm80ELb0ELb0ELb1ELb1ELb0ELb0ELb0ELb0ELi2ELi4ELi4ELi4ELb0EEENS1_24CollectiveEpilogueBwdGQAISA_fSD_Li256ELb1ELb0EEENS1_19SingleTileSchedulerILb1ELb0ELb0ELi128EEEEEEEEEvNT_6ParamsE$_ZN4cute3eso3ESOILb1ELb0EJNS_1CILi1EEENS2_ILi256EEEiEEC2ERKS3_RKS4_RKi)
$_ZN7cutlass13device_kernelIN5flash19enable_sm80_to_sm89INS1_16FlashAttnBwdSm80INS1_25CollectiveMainloopBwdSm80ILi2ELi2EN4cute5tupleIJNS5_1CILi128EEES8_NS7_ILi64EEEEEENS_10bfloat16_tEfNS_4arch4Sm80ELb0ELb0ELb1ELb1ELb0ELb0ELb0ELb0ELi2ELi4ELi4ELi4ELb0EEENS1_24CollectiveEpilogueBwdGQAISA_fSD_Li256ELb1ELb0EEENS1_19SingleTileSchedulerILb1ELb0ELb0ELi128EEEEEEEEEvNT_6ParamsE$_ZN4cute3eso3ESOILb1ELb0EJNS_1CILi1EEENS2_ILi256EEEiEEC2ERKS3_RKS4_RKi:
[----:B------:R-:W-:Y:S02]  /*7700*/  IADD3 R31, R31, -c[0x0][0x20], RZ ;  /* 0x800008001f1f7a10 */ /* 0x000fe40007ffe0ff */
[----:B------:R-:W-:-:S03]  /*7710*/  MOV R5, 0x0 ;  /* 0x0000000000057802 */ /* 0x000fc60000000f00 */
[----:B------:R1:W-:Y:S01]  /*7720*/  STL [R31], R2 ;  /* 0x000000021f007387 */ /* 0x0003e20000100800 */
[----:B------:R-:W-:Y:S05]  /*7730*/  RET.REL.NODEC R4 `(_ZN7cutlass13device_kernelIN5flash19enable_sm80_to_sm89INS1_16FlashAttnBwdSm80INS1_25CollectiveMainloopBwdSm80ILi2ELi2EN4cute5tupleIJNS5_1CILi128EEES8_NS7_ILi64EEEEEENS_10bfloat16_tEfNS_4arch4Sm80ELb0ELb0ELb1ELb1ELb0ELb0ELb0ELb0ELi2ELi4ELi4ELi4ELb0EEENS1_24CollectiveEpilogueBwdGQAISA_fSD_Li256ELb1ELb0EEENS1_19SingleTileSchedulerILb1ELb0ELb0ELi128EEEEEEEEEvNT_6ParamsE) ;  /* 0xffff88c004007950 */ /* 0x000fea0003c3ffff */
        .type           $_ZN7cutlass13device_kernelIN5flash19enable_sm80_to_sm89INS1_16FlashAttnBwdSm80INS1_25CollectiveMainloopBwdSm80ILi2ELi2EN4cute5tupleIJNS5_1CILi128EEES8_NS7_ILi64EEEEEENS_10bfloat16_tEfNS_4arch4Sm80ELb0ELb0ELb1ELb1ELb0ELb0ELb0ELb0ELi2ELi4ELi4ELi4ELb0EEENS1_24CollectiveEpilogueBwdGQAISA_fSD_Li256ELb1ELb0EEENS1_19SingleTileSchedulerILb1ELb0ELb0ELi128EEEEEEEEEvNT_6ParamsE$_ZN4cute3eso3ESOILb1ELb0EJNS_1CILi1EEENS2_ILi512EEEiEEC2ERKS3_RKS4_RKi,@function
        .size           $_ZN7cutlass13device_kernelIN5flash19enable_sm80_to_sm89INS1_16FlashAttnBwdSm80INS1_25CollectiveMainloopBwdSm80ILi2ELi2EN4cute5tupleIJNS5_1CILi128EEES8_NS7_ILi64EEEEEENS_10bfloat16_tEfNS_4arch4Sm80ELb0ELb0ELb1ELb1ELb0ELb0ELb0ELb0ELi2ELi4ELi4ELi4ELb0EEENS1_24CollectiveEpilogueBwdGQAISA_fSD_Li256ELb1ELb0EEENS1_19SingleTileSchedulerILb1ELb0ELb0ELi128EEEEEEEEEvNT_6ParamsE$_ZN4cute3eso3ESOILb1ELb0EJNS_1CILi1EEENS2_ILi512EEEiEEC2ERKS3_RKS4_RKi,($_ZN7cutlass13device_kernelIN5flash19enable_sm80_to_sm89INS1_16FlashAttnBwdSm80INS1_25CollectiveMainloopBwdSm80ILi2ELi2EN4cute5tupleIJNS5_1CILi128EEES8_NS7_ILi64EEEEEENS_10bfloat16_tEfNS_4arch4Sm80ELb0ELb0ELb1ELb1ELb0ELb0ELb0ELb0ELi2ELi4ELi4ELi4ELb0EEENS1_24CollectiveEpilogueBwdGQAISA_fSD_Li256ELb1ELb0EEENS1_19SingleTileSchedulerILb1ELb0ELb0ELi128EEEEEEEEEvNT_6ParamsE$_ZN4cute3eso3ESOILb1ELb0EJNS_1CILi1EEENS2_ILi8EEEiiNS2_ILi64EEEiNS2_ILi144EEENS2_ILi288EEENS2_ILi512EEEEEC2ERKS3_RKS4_RKiSF_RKS5_SF_RKS6_RKS7_RKS8_ - $_ZN7cutlass13device_kernelIN5flash19enable_sm80_to_sm89INS1_16FlashAttnBwdSm80INS1_25CollectiveMainloopBwdSm80ILi2ELi2EN4cute5tupleIJNS5_1CILi128EEES8_NS7_ILi64EEEEEENS_10bfloat16_tEfNS_4arch4Sm80ELb0ELb0ELb1ELb1ELb0ELb0ELb0ELb0ELi2ELi4ELi4ELi4ELb0EEENS1_24CollectiveEpilogueBwdGQAISA_fSD_Li256ELb1ELb0EEENS1_19SingleTileSchedulerILb1ELb0ELb0ELi128EEEEEEEEEvNT_6ParamsE$_ZN4cute3eso3ESOILb1ELb0EJNS_1CILi1EEENS2_ILi512EEEiEEC2ERKS3_RKS4_RKi)
$_ZN7cutlass13device_kernelIN5flash19enable_sm80_to_sm89INS1_16FlashAttnBwdSm80INS1_25CollectiveMainloopBwdSm80ILi2ELi2EN4cute5tupleIJNS5_1CILi128EEES8_NS7_ILi64EEEEEENS_10bfloat16_tEfNS_4arch4Sm80ELb0ELb0ELb1ELb1ELb0ELb0ELb0ELb0ELi2ELi4ELi4ELi4ELb0EEENS1_24CollectiveEpilogueBwdGQAISA_fSD_Li256ELb1ELb0EEENS1_19SingleTileSchedulerILb1ELb0ELb0ELi128EEEEEEEEEvNT_6ParamsE$_ZN4cute3eso3ESOILb1ELb0EJNS_1CILi1EEENS2_ILi512EEEiEEC2ERKS3_RKS4_RKi:
[----:B------:R-:W-:Y:S01]  /*7740*/  IADD3 R4, R75, -c[0x0][0x20], RZ ;  /* 0x800008004b047a10 */ /* 0x000fe20007ffe0ff */
[----:B------:R-:W-:Y:S01]  /*7750*/  IMAD.MOV.U32 R8, RZ, RZ, R2 ;  /* 0x000000ffff087224 */ /* 0x000fe200078e0002 */
[----:B------:R-:W-:-:S03]  /*7760*/  MOV R9, 0x0 ;  /* 0x0000000000097802 */ /* 0x000fc60000000f00 */
[----:B------:R1:W-:Y:S01]  /*7770*/  STL [R4], R3 ;  /* 0x0000000304007387 */ /* 0x0003e20000100800 */
[----:B------:R-:W-:Y:S05]  /*7780*/  RET.REL.NODEC R8 `(_ZN7cutlass13device_kernelIN5flash19enable_sm80_to_sm89INS1_16FlashAttnBwdSm80INS1_25CollectiveMainloopBwdSm80ILi2ELi2EN4cute5tupleIJNS5_1CILi128EEES8_NS7_ILi64EEEEEENS_10bfloat16_tEfNS_4arch4Sm80ELb0ELb0ELb1ELb1ELb0ELb0ELb0ELb0ELi2ELi4ELi4ELi4ELb0EEENS1_24CollectiveEpilogueBwdGQAISA_fSD_Li256ELb1ELb0EEENS1_19SingleTileSchedulerILb1ELb0ELb0ELi128EEEEEEEEEvNT_6ParamsE) ;  /* 0xffff887008007950 */ /* 0x000fea0003c3ffff */
        .type           $_ZN7cutlass13device_kernelIN5flash19enable_sm80_to_sm89INS1_16FlashAttnBwdSm80INS1_25CollectiveMainloopBwdSm80ILi2ELi2EN4cute5tupleIJNS5_1CILi128EEES8_NS7_ILi64EEEEEENS_10bfloat16_tEfNS_4arch4Sm80ELb0ELb0ELb1ELb1ELb0ELb0ELb0ELb0ELi2ELi4ELi4ELi4ELb0EEENS1_24CollectiveEpilogueBwdGQAISA_fSD_Li256ELb1ELb0EEENS1_19SingleTileSchedulerILb1ELb0ELb0ELi128EEEEEEEEEvNT_6ParamsE$_ZN4cute3eso3ESOILb1ELb0EJNS_1CILi1EEENS2_ILi8EEEiiNS2_ILi64EEEiNS2_ILi144EEENS2_ILi288EEENS2_ILi512EEEEEC2ERKS3_RKS4_RKiSF_RKS5_SF_RKS6_RKS7_RKS8_,@function
        .size           $_ZN7cutlass13device_kernelIN5flash19enable_sm80_to_sm89INS1_16FlashAttnBwdSm80INS1_25CollectiveMainloopBwdSm80ILi2ELi2EN4cute5tupleIJNS5_1CILi128EEES8_NS7_ILi64EEEEEENS_10bfloat16_tEfNS_4arch4Sm80ELb0ELb0ELb1ELb1ELb0ELb0ELb0ELb0ELi2ELi4ELi4ELi4ELb0EEENS1_24CollectiveEpilogueBwdGQAISA_fSD_Li256ELb1ELb0EEENS1_19SingleTileSchedulerILb1ELb0ELb0ELi128EEEEEEEEEvNT_6ParamsE$_ZN4cute3eso3ESOILb1ELb0EJNS_1CILi1EEENS2_ILi8EEEiiNS2_ILi64EEEiNS2_ILi144EEENS2_ILi288EEENS2_ILi512EEEEEC2ERKS3_RKS4_RKiSF_RKS5_SF_RKS6_RKS7_RKS8_,($_ZN7cutlass13device_kernelIN5flash19enable_sm80_to_sm89INS1_16FlashAttnBwdSm80INS1_25CollectiveMainloopBwdSm80ILi2ELi2EN4cute5tupleIJNS5_1CILi128EEES8_NS7_ILi64EEEEEENS_10bfloat16_tEfNS_4arch4Sm80ELb0ELb0ELb1ELb1ELb0ELb0ELb0ELb0ELi2ELi4ELi4ELi4ELb0EEENS1_24CollectiveEpilogueBwdGQAISA_fSD_Li256ELb1ELb0EEENS1_19SingleTileSchedulerILb1ELb0ELb0ELi128EEEEEEEEEvNT_6ParamsE$_ZN4cute3eso3ESOILb1ELb0EJNS_1CILi1EEENS_5tupleIJNS2_ILi8EEEiiEEENS2_ILi64EEENS4_IJiNS2_ILi144EEENS2_ILi288EEEEEENS2_ILi512EEEEEC2ERKS3_RKS6_RKS7_RKSA_RKSB_ - $_ZN7cutlass13device_kernelIN5flash19enable_sm80_to_sm89INS1_16FlashAttnBwdSm80INS1_25CollectiveMainloopBwdSm80ILi2ELi2EN4cute5tupleIJNS5_1CILi128EEES8_NS7_ILi64EEEEEENS_10bfloat16_tEfNS_4arch4Sm80ELb0ELb0ELb1ELb1ELb0ELb0ELb0ELb0ELi2ELi4ELi4ELi4ELb0EEENS1_24CollectiveEpilogueBwdGQAISA_fSD_Li256ELb1ELb0EEENS1_19SingleTileSchedulerILb1ELb0ELb0ELi128EEEEEEEEEvNT_6ParamsE$_ZN4cute3eso3ESOILb1ELb0EJNS_1CILi1EEENS2_ILi8EEEiiNS2_ILi64EEEiNS2_ILi144EEENS2_ILi288EEENS2_ILi512EEEEEC2ERKS3_RKS4_RKiSF_RKS5_SF_RKS6_RKS7_RKS8_)
$_ZN7cutlass13device_kernelIN5flash19enable_sm80_to_sm89INS1_16FlashAttnBwdSm80INS1_25CollectiveMainloopBwdSm80ILi2ELi2EN4cute5tupleIJNS5_1CILi128EEES8_NS7_ILi64EEEEEENS_10bfloat16_tEfNS_4arch4Sm80ELb0ELb0ELb1ELb1ELb0ELb0ELb0ELb0ELi2ELi4ELi4ELi4ELb0EEENS1_24CollectiveEpilogueBwdGQAISA_fSD_Li256ELb1ELb0EEENS1_19SingleTileSchedulerILb1ELb0ELb0ELi128EEEEEEEEEvNT_6ParamsE$_ZN4cute3eso3ESOILb1ELb0EJNS_1CILi1EEENS2_ILi8EEEiiNS2_ILi64EEEiNS2_ILi144EEENS2_ILi288EEENS2_ILi512EEEEEC2ERKS3_RKS4_RKiSF_RKS5_SF_RKS6_RKS7_RKS8_:
        /* <DEDUP_REMOVED lines=11> */
        .type           $_ZN7cutlass13device_kernelIN5flash19enable_sm80_to_sm89INS1_16FlashAttnBwdSm80INS1_25CollectiveMainloopBwdSm80ILi2ELi2EN4cute5tupleIJNS5_1CILi128EEES8_NS7_ILi64EEEEEENS_10bfloat16_tEfNS_4arch4Sm80ELb0ELb0ELb1ELb1ELb0ELb0ELb0ELb0ELi2ELi4ELi4ELi4ELb0EEENS1_24CollectiveEpilogueBwdGQAISA_fSD_Li256ELb1ELb0EEENS1_19SingleTileSchedulerILb1ELb0ELb0ELi128EEEEEEEEEvNT_6ParamsE$_ZN4cute3eso3ESOILb1ELb0EJNS_1CILi1EEENS_5tupleIJNS2_ILi8EEEiiEEENS2_ILi64EEENS4_IJiNS2_ILi144EEENS2_ILi288EEEEEENS2_ILi512EEEEEC2ERKS3_RKS6_RKS7_RKSA_RKSB_,@function
        .size           $_ZN7cutlass13device_kernelIN5flash19enable_sm80_to_sm89INS1_16FlashAttnBwdSm80INS1_25CollectiveMainloopBwdSm80ILi2ELi2EN4cute5tupleIJNS5_1CILi128EEES8_NS7_ILi64EEEEEENS_10bfloat16_tEfNS_4arch4Sm80ELb0ELb0ELb1ELb1ELb0ELb0ELb0ELb0ELi2ELi4ELi4ELi4ELb0EEENS1_24CollectiveEpilogueBwdGQAISA_fSD_Li256ELb1ELb0EEENS1_19SingleTileSchedulerILb1ELb0ELb0ELi128EEEEEEEEEvNT_6ParamsE$_ZN4cute3eso3ESOILb1ELb0EJNS_1CILi1EEENS_5tupleIJNS2_ILi8EEEiiEEENS2_ILi64EEENS4_IJiNS2_ILi144EEENS2_ILi288EEEEEENS2_ILi512EEEEEC2ERKS3_RKS6_RKS7_RKSA_RKSB_,($_ZN7cutlass13device_kernelIN5flash19enable_sm80_to_sm89INS1_16FlashAttnBwdSm80INS1_25CollectiveMainloopBwdSm80ILi2ELi2EN4cute5tupleIJNS5_1CILi128EEES8_NS7_ILi64EEEEEENS_10bfloat16_tEfNS_4arch4Sm80ELb0ELb0ELb1ELb1ELb0ELb0ELb0ELb0ELi2ELi4ELi4ELi4ELb0EEENS1_24CollectiveEpilogueBwdGQAISA_fSD_Li256ELb1ELb0EEENS1_19SingleTileSchedulerILb1ELb0ELb0ELi128EEEEEEEEEvNT_6ParamsE$_ZN4cute3eso3ESOILb1ELb0EJNS_1CILi1EEENS_5tupleIJiiiEEENS2_ILi64EEENS4_IJNS2_ILi72EEENS2_ILi144EEENS2_ILi288EEEEEENS2_ILi512EEEEEC2ERKS3_RKS5_RKS6_RKSA_RKSB_ - $_ZN7cutlass13device_kernelIN5flash19enable_sm80_to_sm89INS1_16FlashAttnBwdSm80INS1_25CollectiveMainloopBwdSm80ILi2ELi2EN4cute5tupleIJNS5_1CILi128EEES8_NS7_ILi64EEEEEENS_10bfloat16_tEfNS_4arch4Sm80ELb0ELb0ELb1ELb1ELb0ELb0ELb0ELb0ELi2ELi4ELi4ELi4ELb0EEENS1_24CollectiveEpilogueBwdGQAISA_fSD_Li256ELb1ELb0EEENS1_19SingleTileSchedulerILb1ELb0ELb0ELi128EEEEEEEEEvNT_6ParamsE$_ZN4cute3eso3ESOILb1ELb0EJNS_1CILi1EEENS_5tupleIJNS2_ILi8EEEiiEEENS2_ILi64EEENS4_IJiNS2_ILi144EEENS2_ILi288EEEEEENS2_ILi512EEEEEC2ERKS3_RKS6_RKS7_RKSA_RKSB_)
$_ZN7cutlass13device_kernelIN5flash19enable_sm80_to_sm89INS1_16FlashAttnBwdSm80INS1_25CollectiveMainloopBwdSm80ILi2ELi2EN4cute5tupleIJNS5_1CILi128EEES8_NS7_ILi64EEEEEENS_10bfloat16_tEfNS_4arch4Sm80ELb0ELb0ELb1ELb1ELb0ELb0ELb0ELb0ELi2ELi4ELi4ELi4ELb0EEENS1_24CollectiveEpilogueBwdGQAISA_fSD_Li256ELb1ELb0EEENS1_19SingleTileSchedulerILb1ELb0ELb0ELi128EEEEEEEEEvNT_6ParamsE$_ZN4cute3eso3ESOILb1ELb0EJNS_1CILi1EEENS_5tupleIJNS2_ILi8EEEiiEEENS2_ILi64EEENS4_IJiNS2_ILi144EEENS2_ILi288EEEEEENS2_ILi512EEEEEC2ERKS3_RKS6_RKS7_RKSA_RKSB_:
        /* <DEDUP_REMOVED lines=9> */
        .type           $_ZN7cutlass13device_kernelIN5flash19enable_sm80_to_sm89INS1_16FlashAttnBwdSm80INS1_25CollectiveMainloopBwdSm80ILi2ELi2EN4cute5tupleIJNS5_1CILi128EEES8_NS7_ILi64EEEEEENS_10bfloat16_tEfNS_4arch4Sm80ELb0ELb0ELb1ELb1ELb0ELb0ELb0ELb0ELi2ELi4ELi4ELi4ELb0EEENS1_24CollectiveEpilogueBwdGQAISA_fSD_Li256ELb1ELb0EEENS1_19SingleTileSchedulerILb1ELb0ELb0ELi128EEEEEEEEEvNT_6ParamsE$_ZN4cute3eso3ESOILb1ELb0EJNS_1CILi1EEENS_5tupleIJiiiEEENS2_ILi64EEENS4_IJNS2_ILi72EEENS2_ILi144EEENS2_ILi288EEEEEENS2_ILi512EEEEEC2ERKS3_RKS5_RKS6_RKSA_RKSB_,@function
        .size           $_ZN7cutlass13device_kernelIN5flash19enable_sm80_to_sm89INS1_16FlashAttnBwdSm80INS1_25CollectiveMainloopBwdSm80ILi2ELi2EN4cute5tupleIJNS5_1CILi128EEES8_NS7_ILi64EEEEEENS_10bfloat16_tEfNS_4arch4Sm80ELb0ELb0ELb1ELb1ELb0ELb0ELb0ELb0ELi2ELi4ELi4ELi4ELb0EEENS1_24CollectiveEpilogueBwdGQAISA_fSD_Li256ELb1ELb0EEENS1_19SingleTileSchedulerILb1ELb0ELb0ELi128EEEEEEEEEvNT_6ParamsE$_ZN4cute3eso3ESOILb1ELb0EJNS_1CILi1EEENS_5tupleIJiiiEEENS2_ILi64EEENS4_IJNS2_ILi72EEENS2_ILi144EEENS2_ILi288EEEEEENS2_ILi512EEEEEC2ERKS3_RKS5_RKS6_RKSA_RKSB_,($_ZN7cutlass13device_kernelIN5flash19enable_sm80_to_sm89INS1_16FlashAttnBwdSm80INS1_25CollectiveMainloopBwdSm80ILi2ELi2EN4cute5tupleIJNS5_1CILi128EEES8_NS7_ILi64EEEEEENS_10bfloat16_tEfNS_4arch4Sm80ELb0ELb0ELb1ELb1ELb0ELb0ELb0ELb0ELi2ELi4ELi4ELi4ELb0EEENS1_24CollectiveEpilogueBwdGQAISA_fSD_Li256ELb1ELb0EEENS1_19SingleTileSchedulerILb1ELb0ELb0ELi128EEEEEEEEEvNT_6ParamsE$_ZN4cute3eso3ESOILb1ELb0EJNS_1CILi1EEEiEEC2ERKS3_RKi - $_ZN7cutlass13device_kernelIN5flash19enable_sm80_to_sm89INS1_16FlashAttnBwdSm80INS1_25CollectiveMainloopBwdSm80ILi2ELi2EN4cute5tupleIJNS5_1CILi128EEES8_NS7_ILi64EEEEEENS_10bfloat16_tEfNS_4arch4Sm80ELb0ELb0ELb1ELb1ELb0ELb0ELb0ELb0ELi2ELi4ELi4ELi4ELb0EEENS1_24CollectiveEpilogueBwdGQAISA_fSD_Li256ELb1ELb0EEENS1_19SingleTileSchedulerILb1ELb0ELb0ELi128EEEEEEEEEvNT_6ParamsE$_ZN4cute3eso3ESOILb1ELb0EJNS_1CILi1EEENS_5tupleIJiiiEEENS2_ILi64EEENS4_IJNS2_ILi72EEENS2_ILi144EEENS2_ILi288EEEEEENS2_ILi512EEEEEC2ERKS3_RKS5_RKS6_RKSA_RKSB_)
$_ZN7cutlass13device_kernelIN5flash19enable_sm80_to_sm89INS1_16FlashAttnBwdSm80INS1_25CollectiveMainloopBwdSm80ILi2ELi2EN4cute5tupleIJNS5_1CILi128EEES8_NS7_ILi64EEEEEENS_10bfloat16_tEfNS_4arch4Sm80ELb0ELb0ELb1ELb1ELb0ELb0ELb0ELb0ELi2ELi4ELi4ELi4ELb0EEENS1_24CollectiveEpilogueBwdGQAISA_fSD_Li256ELb1ELb0EEENS1_19SingleTileSchedulerILb1ELb0ELb0ELi128EEEEEEEEEvNT_6ParamsE$_ZN4cute3eso3ESOILb1ELb0EJNS_1CILi1EEENS_5tupleIJiiiEEENS2_ILi64EEENS4_IJNS2_ILi72EEENS2_ILi144EEENS2_ILi288EEEEEENS2_ILi512EEEEEC2ERKS3_RKS5_RKS6_RKSA_RKSB_:
[----:B------:R-:W-:Y:S01]  /*78d0*/  IADD3 R4, R4, -c[0x0][0x20], RZ ;  /* 0x8000080004047a10 */ /* 0x000fe20007ffe0ff */
[----:B------:R-:W-:Y:S01]  /*78e0*/  IMAD.MOV.U32 R8, RZ, RZ, R6 ;  /* 0x000000ffff087224 */ /* 0x000fe200078e0006 */
[----:B------:R-:W-:-:S03]  /*78f0*/  MOV R9, 0x0 ;  /* 0x0000000000097802 */ /* 0x000fc60000000f00 */
[----:B------:R1:W-:Y:S04]  /*7900*/  STL [R4], R2 ;  /* 0x0000000204007387 */ /* 0x0003e80000100800 */
[----:B------:R1:W-:Y:S04]  /*7910*/  STL [R4+0x4], R3 ;  /* 0x0000040304007387 */ /* 0x0003e80000100800 */
[----:B------:R1:W-:Y:S01]  /*7920*/  STL [R4+0x8], R5 ;  /* 0x0000080504007387 */ /* 0x0003e20000100800 */
[----:B------:R-:W-:Y:S05]  /*7930*/  RET.REL.NODEC R8 `(_ZN7cutlass13device_kernelIN5flash19enable_sm80_to_sm89INS1_16FlashAttnBwdSm80INS1_25CollectiveMainloopBwdSm80ILi2ELi2EN4cute5tupleIJNS5_1CILi128EEES8_NS7_ILi64EEEEEENS_10bfloat16_tEfNS_4arch4Sm80ELb0ELb0ELb1ELb1ELb0ELb0ELb0ELb0ELi2ELi4ELi4ELi4ELb0EEENS1_24CollectiveEpilogueBwdGQAISA_fSD_Li256ELb1ELb0EEENS1_19SingleTileSchedulerILb1ELb0ELb0ELi128EEEEEEEEEvNT_6ParamsE) ;  /* 0xffff86c008007950 */ /* 0x000fea0003c3ffff */
        .type           $_ZN7cutlass13device_kernelIN5flash19enable_sm80_to_sm89INS1_16FlashAttnBwdSm80INS1_25CollectiveMainloopBwdSm80ILi2ELi2EN4cute5tupleIJNS5_1CILi128EEES8_NS7_ILi64EEEEEENS_10bfloat16_tEfNS_4arch4Sm80ELb0ELb0ELb1ELb1ELb0ELb0ELb0ELb0ELi2ELi4ELi4ELi4ELb0EEENS1_24CollectiveEpilogueBwdGQAISA_fSD_Li256ELb1ELb0EEENS1_19SingleTileSchedulerILb1ELb0ELb0ELi128EEEEEEEEEvNT_6ParamsE$_ZN4cute3eso3ESOILb1ELb0EJNS_1CILi1EEEiEEC2ERKS3_RKi,@function
        .size           $_ZN7cutlass13device_kernelIN5flash19enable_sm80_to_sm89INS1_16FlashAttnBwdSm80INS1_25CollectiveMainloopBwdSm80ILi2ELi2EN4cute5tupleIJNS5_1CILi128EEES8_NS7_ILi64EEEEEENS_10bfloat16_tEfNS_4arch4Sm80ELb0ELb0ELb1ELb1ELb0ELb0ELb0ELb0ELi2ELi4ELi4ELi4ELb0EEENS1_24CollectiveEpilogueBwdGQAISA_fSD_Li256ELb1ELb0EEENS1_19SingleTileSchedulerILb1ELb0ELb0ELi128EEEEEEEEEvNT_6ParamsE$_ZN4cute3eso3ESOILb1ELb0EJNS_1CILi1EEEiEEC2ERKS3_RKi,($_ZN7cutlass13device_kernelIN5flash19enable_sm80_to_sm89INS1_16FlashAttnBwdSm80INS1_25CollectiveMainloopBwdSm80ILi2ELi2EN4cute5tupleIJNS5_1CILi128EEES8_NS7_ILi64EEEEEENS_10bfloat16_tEfNS_4arch4Sm80ELb0ELb0ELb1ELb1ELb0ELb0ELb0ELb0ELi2ELi4ELi4ELi4ELb0EEENS1_24CollectiveEpilogueBwdGQAISA_fSD_Li256ELb1ELb0EEENS1_19SingleTileSchedulerILb1ELb0ELb0ELi128EEEEEEEEEvNT_6ParamsE$_ZN4cute3eso3ESOILb1ELb0EJNS_1CILi1EEEiiiNS2_ILi144EEENS2_ILi512EEEEEC2ERKS3_RKiSA_SA_RKS4_RKS5_ - $_ZN7cutlass13device_kernelIN5flash19enable_sm80_to_sm89INS1_16FlashAttnBwdSm80INS1_25CollectiveMainloopBwdSm80ILi2ELi2EN4cute5tupleIJNS5_1CILi128EEES8_NS7_ILi64EEEEEENS_10bfloat16_tEfNS_4arch4Sm80ELb0ELb0ELb1ELb1ELb0ELb0ELb0ELb0ELi2ELi4ELi4ELi4ELb0EEENS1_24CollectiveEpilogueBwdGQAISA_fSD_Li256ELb1ELb0EEENS1_19SingleTileSchedulerILb1ELb0ELb0ELi128EEEEEEEEEvNT_6ParamsE$_ZN4cute3eso3ESOILb1ELb0EJNS_1CILi1EEEiEEC2ERKS3_RKi)
$_ZN7cutlass13device_kernelIN5flash19enable_sm80_to_sm89INS1_16FlashAttnBwdSm80INS1_25CollectiveMainloopBwdSm80ILi2ELi2EN4cute5tupleIJNS5_1CILi128EEES8_NS7_ILi64EEEEEENS_10bfloat16_tEfNS_4arch4Sm80ELb0ELb0ELb1ELb1ELb0ELb0ELb0ELb0ELi2ELi4ELi4ELi4ELb0EEENS1_24CollectiveEpilogueBwdGQAISA_fSD_Li256ELb1ELb0EEENS1_19SingleTileSchedulerILb1ELb0ELb0ELi128EEEEEEEEEvNT_6ParamsE$_ZN4cute3eso3ESOILb1ELb0EJNS_1CILi1EEEiEEC2ERKS3_RKi:
[----:B------:R-:W-:Y:S02]  /*7940*/  IADD3 R51, R51, -c[0x0][0x20], RZ ;  /* 0x8000080033337a10 */ /* 0x000fe40007ffe0ff */
[----:B------:R-:W-:-:S03]  /*7950*/  MOV R5, 0x0 ;  /* 0x0000000000057802 */ /* 0x000fc60000000f00 */
[----:B------:R1:W-:Y:S01]  /*7960*/  STL [R51], R2 ;  /* 0x0000000233007387 */ /* 0x0003e20000100800 */
[----:B------:R-:W-:Y:S05]  /*7970*/  RET.REL.NODEC R4 `(_ZN7cutlass13device_kernelIN5flash19enable_sm80_to_sm89INS1_16FlashAttnBwdSm80INS1_25CollectiveMainloopBwdSm80ILi2ELi2EN4cute5tupleIJNS5_1CILi128EEES8_NS7_ILi64EEEEEENS_10bfloat16_tEfNS_4arch4Sm80ELb0ELb0ELb1ELb1ELb0ELb0ELb0ELb0ELi2ELi4ELi4ELi4ELb0EEENS1_24CollectiveEpilogueBwdGQAISA_fSD_Li256ELb1ELb0EEENS1_19SingleTileSchedulerILb1ELb0ELb0ELi128EEEEEEEEEvNT_6ParamsE) ;  /* 0xffff868004007950 */ /* 0x000fea0003c3ffff */
        .type           $_ZN7cutlass13device_kernelIN5flash19enable_sm80_to_sm89INS1_16FlashAttnBwdSm80INS1_25CollectiveMainloopBwdSm80ILi2ELi2EN4cute5tupleIJNS5_1CILi128EEES8_NS7_ILi64EEEEEENS_10bfloat16_tEfNS_4arch4Sm80ELb0ELb0ELb1ELb1ELb0ELb0ELb0ELb0ELi2ELi4ELi4ELi4ELb0EEENS1_24CollectiveEpilogueBwdGQAISA_fSD_Li256ELb1ELb0EEENS1_19SingleTileSchedulerILb1ELb0ELb0ELi128EEEEEEEEEvNT_6ParamsE$_ZN4cute3eso3ESOILb1ELb0EJNS_1CILi1EEEiiiNS2_ILi144EEENS2_ILi512EEEEEC2ERKS3_RKiSA_SA_RKS4_RKS5_,@function
        .size           $_ZN7cutlass13device_kernelIN5flash19enable_sm80_to_sm89INS1_16FlashAttnBwdSm80INS1_25CollectiveMainloopBwdSm80ILi2ELi2EN4cute5tupleIJNS5_1CILi128EEES8_NS7_ILi64EEEEEENS_10bfloat16_tEfNS_4arch4Sm80ELb0ELb0ELb1ELb1ELb0ELb0ELb0ELb0ELi2ELi4ELi4ELi4ELb0EEENS1_24CollectiveEpilogueBwdGQAISA_fSD_Li256ELb1ELb0EEENS1_19SingleTileSchedulerILb1ELb0ELb0ELi128EEEEEEEEEvNT_6ParamsE$_ZN4cute3eso3ESOILb1ELb0EJNS_1CILi1EEEiiiNS2_ILi144EEENS2_ILi512EEEEEC2ERKS3_RKiSA_SA_RKS4_RKS5_,($_ZN7cutlass13device_kernelIN5flash19enable_sm80_to_sm89INS1_16FlashAttnBwdSm80INS1_25CollectiveMainloopBwdSm80ILi2ELi2EN4cute5tupleIJNS5_1CILi128EEES8_NS7_ILi64EEEEEENS_10bfloat16_tEfNS_4arch4Sm80ELb0ELb0ELb1ELb1ELb0ELb0ELb0ELb0ELi2ELi4ELi4ELi4ELb0EEENS1_24CollectiveEpilogueBwdGQAISA_fSD_Li256ELb1ELb0EEENS1_19SingleTileSchedulerILb1ELb0ELb0ELi128EEEEEEEEEvNT_6ParamsE$_ZN4cute3eso3ESOILb1ELb0EJNS_1CILi1EEEiiiNS2_ILi64EEENS2_ILi72EEENS2_ILi144EEENS2_ILi288EEENS2_ILi512EEEEEC2ERKS3_RKiSD_SD_RKS4_RKS5_RKS6_RKS7_RKS8_ - $_ZN7cutlass13device_kernelIN5flash19enable_sm80_to_sm89INS1_16FlashAttnBwdSm80INS1_25CollectiveMainloopBwdSm80ILi2ELi2EN4cute5tupleIJNS5_1CILi128EEES8_NS7_ILi64EEEEEENS_10bfloat16_tEfNS_4arch4Sm80ELb0ELb0ELb1ELb1ELb0ELb0ELb0ELb0ELi2ELi4ELi4ELi4ELb0EEENS1_24CollectiveEpilogueBwdGQAISA_fSD_Li256ELb1ELb0EEENS1_19SingleTileSchedulerILb1ELb0ELb0ELi128EEEEEEEEEvNT_6ParamsE$_ZN4cute3eso3ESOILb1ELb0EJNS_1CILi1EEEiiiNS2_ILi144EEENS2_ILi512EEEEEC2ERKS3_RKiSA_SA_RKS4_RKS5_)
$_ZN7cutlass13device_kernelIN5flash19enable_sm80_to_sm89INS1_16FlashAttnBwdSm80INS1_25CollectiveMainloopBwdSm80ILi2ELi2EN4cute5tupleIJNS5_1CILi128EEES8_NS7_ILi64EEEEEENS_10bfloat16_tEfNS_4arch4Sm80ELb0ELb0ELb1ELb1ELb0ELb0ELb0ELb0ELi2ELi4ELi4ELi4ELb0EEENS1_24CollectiveEpilogueBwdGQAISA_fSD_Li256ELb1ELb0EEENS1_19SingleTileSchedulerILb1ELb0ELb0ELi128EEEEEEEEEvNT_6ParamsE$_ZN4cute3eso3ESOILb1ELb0EJNS_1CILi1EEEiiiNS2_ILi144EEENS2_ILi512EEEEEC2ERKS3_RKiSA_SA_RKS4_RKS5_:
        /* <DEDUP_REMOVED lines=11> */
        .type           $_ZN7cutlass13device_kernelIN5flash19enable_sm80_to_sm89INS1_16FlashAttnBwdSm80INS1_25CollectiveMainloopBwdSm80ILi2ELi2EN4cute5tupleIJNS5_1CILi128EEES8_NS7_ILi64EEEEEENS_10bfloat16_tEfNS_4arch4Sm80ELb0ELb0ELb1ELb1ELb0ELb0ELb0ELb0ELi2ELi4ELi4ELi4ELb0EEENS1_24CollectiveEpilogueBwdGQAISA_fSD_Li256ELb1ELb0EEENS1_19SingleTileSchedulerILb1ELb0ELb0ELi128EEEEEEEEEvNT_6ParamsE$_ZN4cute3eso3ESOILb1ELb0EJNS_1CILi1EEEiiiNS2_ILi64EEENS2_ILi72EEENS2_ILi144EEENS2_ILi288EEENS2_ILi512EEEEEC2ERKS3_RKiSD_SD_RKS4_RKS5_RKS6_RKS7_RKS8_,@function
        .size           $_ZN7cutlass13device_kernelIN5flash19enable_sm80_to_sm89INS1_16FlashAttnBwdSm80INS1_25CollectiveMainloopBwdSm80ILi2ELi2EN4cute5tupleIJNS5_1CILi128EEES8_NS7_ILi64EEEEEENS_10bfloat16_tEfNS_4arch4Sm80ELb0ELb0ELb1ELb1ELb0ELb0ELb0ELb0ELi2ELi4ELi4ELi4ELb0EEENS1_24CollectiveEpilogueBwdGQAISA_fSD_Li256ELb1ELb0EEENS1_19SingleTileSchedulerILb1ELb0ELb0ELi128EEEEEEEEEvNT_6ParamsE$_ZN4cute3eso3ESOILb1ELb0EJNS_1CILi1EEEiiiNS2_ILi64EEENS2_ILi72EEENS2_ILi144EEENS2_ILi288EEENS2_ILi512EEEEEC2ERKS3_RKiSD_SD_RKS4_RKS5_RKS6_RKS7_RKS8_,($_ZN7cutlass13device_kernelIN5flash19enable_sm80_to_sm89INS1_16FlashAttnBwdSm80INS1_25CollectiveMainloopBwdSm80ILi2ELi2EN4cute5tupleIJNS5_1CILi128EEES8_NS7_ILi64EEEEEENS_10bfloat16_tEfNS_4arch4Sm80ELb0ELb0ELb1ELb1ELb0ELb0ELb0ELb0ELi2ELi4ELi4ELi4ELb0EEENS1_24CollectiveEpilogueBwdGQAISA_fSD_Li256ELb1ELb0EEENS1_19SingleTileSchedulerILb1ELb0ELb0ELi128EEEEEEEEEvNT_6ParamsE$_ZN4cute3eso3ESOILb1ELb0EJNS_1CILi1EEEiiiNS2_ILi72EEENS2_ILi512EEEEEC2ERKS3_RKiSA_SA_RKS4_RKS5_ - $_ZN7cutlass13device_kernelIN5flash19enable_sm80_to_sm89INS1_16FlashAttnBwdSm80INS1_25CollectiveMainloopBwdSm80ILi2ELi2EN4cute5tupleIJNS5_1CILi128EEES8_NS7_ILi64EEEEEENS_10bfloat16_tEfNS_4arch4Sm80ELb0ELb0ELb1ELb1ELb0ELb0ELb0ELb0ELi2ELi4ELi4ELi4ELb0EEENS1_24CollectiveEpilogueBwdGQAISA_fSD_Li256ELb1ELb0EEENS1_19SingleTileSchedulerILb1ELb0ELb0ELi128EEEEEEEEEvNT_6ParamsE$_ZN4cute3eso3ESOILb1ELb0EJNS_1CILi1EEEiiiNS2_ILi64EEENS2_ILi72EEENS2_ILi144EEENS2_ILi288EEENS2_ILi512EEEEEC2ERKS3_RKiSD_SD_RKS4_RKS5_RKS6_RKS7_RKS8_)
$_ZN7cutlass13device_kernelIN5flash19enable_sm80_to_sm89INS1_16FlashAttnBwdSm80INS1_25CollectiveMainloopBwdSm80ILi2ELi2EN4cute5tupleIJNS5_1CILi128EEES8_NS7_ILi64EEEEEENS_10bfloat16_tEfNS_4arch4Sm80ELb0ELb0ELb1ELb1ELb0ELb0ELb0ELb0ELi2ELi4ELi4ELi4ELb0EEENS1_24CollectiveEpilogueBwdGQAISA_fSD_Li256ELb1ELb0EEENS1_19SingleTileSchedulerILb1ELb0ELb0ELi128EEEEEEEEEvNT_6ParamsE$_ZN4cute3eso3ESOILb1ELb0EJNS_1CILi1EEEiiiNS2_ILi64EEENS2_ILi72EEENS2_ILi144EEENS2_ILi288EEENS2_ILi512EEEEEC2ERKS3_RKiSD_SD_RKS4_RKS5_RKS6_RKS7_RKS8_:
        /* <DEDUP_REMOVED lines=11> */
        .type           $_ZN7cutlass13device_kernelIN5flash19enable_sm80_to_sm89INS1_16FlashAttnBwdSm80INS1_25CollectiveMainloopBwdSm80ILi2ELi2EN4cute5tupleIJNS5_1CILi128EEES8_NS7_ILi64EEEEEENS_10bfloat16_tEfNS_4arch4Sm80ELb0ELb0ELb1ELb1ELb0ELb0ELb0ELb0ELi2ELi4ELi4ELi4ELb0EEENS1_24CollectiveEpilogueBwdGQAISA_fSD_Li256ELb1ELb0EEENS1_19SingleTileSchedulerILb1ELb0ELb0ELi128EEEEEEEEEvNT_6ParamsE$_ZN4cute3eso3ESOILb1ELb0EJNS_1CILi1EEEiiiNS2_ILi72EEENS2_ILi512EEEEEC2ERKS3_RKiSA_SA_RKS4_RKS5_,@function
        .size           $_ZN7cutlass13device_kernelIN5flash19enable_sm80_to_sm89INS1_16FlashAttnBwdSm80INS1_25CollectiveMainloopBwdSm80ILi2ELi2EN4cute5tupleIJNS5_1CILi128EEES8_NS7_ILi64EEEEEENS_10bfloat16_tEfNS_4arch4Sm80ELb0ELb0ELb1ELb1ELb0ELb0ELb0ELb0ELi2ELi4ELi4ELi4ELb0EEENS1_24CollectiveEpilogueBwdGQAISA_fSD_Li256ELb1ELb0EEENS1_19SingleTileSchedulerILb1ELb0ELb0ELi128EEEEEEEEEvNT_6ParamsE$_ZN4cute3eso3ESOILb1ELb0EJNS_1CILi1EEEiiiNS2_ILi72EEENS2_ILi512EEEEEC2ERKS3_RKiSA_SA_RKS4_RKS5_,($_ZN7cutlass13device_kernelIN5flash19enable_sm80_to_sm89INS1_16FlashAttnBwdSm80INS1_25CollectiveMainloopBwdSm80ILi2ELi2EN4cute5tupleIJNS5_1CILi128EEES8_NS7_ILi64EEEEEENS_10bfloat16_tEfNS_4arch4Sm80ELb0ELb0ELb1ELb1ELb0ELb0ELb0ELb0ELi2ELi4ELi4ELi4ELb0EEENS1_24CollectiveEpilogueBwdGQAISA_fSD_Li256ELb1ELb0EEENS1_19SingleTileSchedulerILb1ELb0ELb0ELi128EEEEEEEEEvNT_6ParamsE$_ZN4cute3eso3ESOILb1ELb0EJNS_1CILi2EEEiEEC2ERKS3_RKi - $_ZN7cutlass13device_kernelIN5flash19enable_sm80_to_sm89INS1_16FlashAttnBwdSm80INS1_25CollectiveMainloopBwdSm80ILi2ELi2EN4cute5tupleIJNS5_1CILi128EEES8_NS7_ILi64EEEEEENS_10bfloat16_tEfNS_4arch4Sm80ELb0ELb0ELb1ELb1ELb0ELb0ELb0ELb0ELi2ELi4ELi4ELi4ELb0EEENS1_24CollectiveEpilogueBwdGQAISA_fSD_Li256ELb1ELb0EEENS1_19SingleTileSchedulerILb1ELb0ELb0ELi128EEEEEEEEEvNT_6ParamsE$_ZN4cute3eso3ESOILb1ELb0EJNS_1CILi1EEEiiiNS2_ILi72EEENS2_ILi512EEEEEC2ERKS3_RKiSA_SA_RKS4_RKS5_)
$_ZN7cutlass13device_kernelIN5flash19enable_sm80_to_sm89INS1_16FlashAttnBwdSm80INS1_25CollectiveMainloopBwdSm80ILi2ELi2EN4cute5tupleIJNS5_1CILi128EEES8_NS7_ILi64EEEEEENS_10bfloat16_tEfNS_4arch4Sm80ELb0ELb0ELb1ELb1ELb0ELb0ELb0ELb0ELi2ELi4ELi4ELi4ELb0EEENS1_24CollectiveEpilogueBwdGQAISA_fSD_Li256ELb1ELb0EEENS1_19SingleTileSchedulerILb1ELb0ELb0ELi128EEEEEEEEEvNT_6ParamsE$_ZN4cute3eso3ESOILb1ELb0EJNS_1CILi1EEEiiiNS2_ILi72EEENS2_ILi512EEEEEC2ERKS3_RKiSA_SA_RKS4_RKS5_:
        /* <DEDUP_REMOVED lines=11> */
        .type           $_ZN7cutlass13device_kernelIN5flash19enable_sm80_to_sm89INS1_16FlashAttnBwdSm80INS1_25CollectiveMainloopBwdSm80ILi2ELi2EN4cute5tupleIJNS5_1CILi128EEES8_NS7_ILi64EEEEEENS_10bfloat16_tEfNS_4arch4Sm80ELb0ELb0ELb1ELb1ELb0ELb0ELb0ELb0ELi2ELi4ELi4ELi4ELb0EEENS1_24CollectiveEpilogueBwdGQAISA_fSD_Li256ELb1ELb0EEENS1_19SingleTileSchedulerILb1ELb0ELb0ELi128EEEEEEEEEvNT_6ParamsE$_ZN4cute3eso3ESOILb1ELb0EJNS_1CILi2EEEiEEC2ERKS3_RKi,@function
        .size           $_ZN7cutlass13device_kernelIN5flash19enable_sm80_to_sm89INS1_16FlashAttnBwdSm80INS1_25CollectiveMainloopBwdSm80ILi2ELi2EN4cute5tupleIJNS5_1CILi128EEES8_NS7_ILi64EEEEEENS_10bfloat16_tEfNS_4arch4Sm80ELb0ELb0ELb1ELb1ELb0ELb0ELb0ELb0ELi2ELi4ELi4ELi4ELb0EEENS1_24CollectiveEpilogueBwdGQAISA_fSD_Li256ELb1ELb0EEENS1_19SingleTileSchedulerILb1ELb0ELb0ELi128EEEEEEEEEvNT_6ParamsE$_ZN4cute3eso3ESOILb1ELb0EJNS_1CILi2EEEiEEC2ERKS3_RKi,($_ZN7cutlass13device_kernelIN5flash19enable_sm80_to_sm89INS1_16FlashAttnBwdSm80INS1_25CollectiveMainloopBwdSm80ILi2ELi2EN4cute5tupleIJNS5_1CILi128EEES8_NS7_ILi64EEEEEENS_10bfloat16_tEfNS_4arch4Sm80ELb0ELb0ELb1ELb1ELb0ELb0ELb0ELb0ELi2ELi4ELi4ELi4ELb0EEENS1_24CollectiveEpilogueBwdGQAISA_fSD_Li256ELb1ELb0EEENS1_19SingleTileSchedulerILb1ELb0ELb0ELi128EEEEEEEEEvNT_6ParamsE$_ZN4cute3eso3ESOILb1ELb0EJNS_1CILi4096EEENS_5tupleIJNS4_IJiiEEENS2_ILi8192EEEEEEEEC2ERKS3_RKS7_ - $_ZN7cutlass13device_kernelIN5flash19enable_sm80_to_sm89INS1_16FlashAttnBwdSm80INS1_25CollectiveMainloopBwdSm80ILi2ELi2EN4cute5tupleIJNS5_1CILi128EEES8_NS7_ILi64EEEEEENS_10bfloat16_tEfNS_4arch4Sm80ELb0ELb0ELb1ELb1ELb0ELb0ELb0ELb0ELi2ELi4ELi4ELi4ELb0EEENS1_24CollectiveEpilogueBwdGQAISA_fSD_Li256ELb1ELb0EEENS1_19SingleTileSchedulerILb1ELb0ELb0ELi128EEEEEEEEEvNT_6ParamsE$_ZN4cute3eso3ESOILb1ELb0EJNS_1CILi2EEEiEEC2ERKS3_RKi)
$_ZN7cutlass13device_kernelIN5flash19enable_sm80_to_sm89INS1_16FlashAttnBwdSm80INS1_25CollectiveMainloopBwdSm80ILi2ELi2EN4cute5tupleIJNS5_1CILi128EEES8_NS7_ILi64EEEEEENS_10bfloat16_tEfNS_4arch4Sm80ELb0ELb0ELb1ELb1ELb0ELb0ELb0ELb0ELi2ELi4ELi4ELi4ELb0EEENS1_24CollectiveEpilogueBwdGQAISA_fSD_Li256ELb1ELb0EEENS1_19SingleTileSchedulerILb1ELb0ELb0ELi128EEEEEEEEEvNT_6ParamsE$_ZN4cute3eso3ESOILb1ELb0EJNS_1CILi2EEEiEEC2ERKS3_RKi:
[----:B------:R-:W-:Y:S02]  /*7b90*/  IADD3 R2, R2, -c[0x0][0x20], RZ ;  /* 0x8000080002027a10 */ /* 0x000fe40007ffe0ff */
[----:B------:R-:W-:-:S03]  /*7ba0*/  MOV R5, 0x0 ;  /* 0x0000000000057802 */ /* 0x000fc60000000f00 */
[----:B------:R1:W-:Y:S01]  /*7bb0*/  STL [R2], R3 ;  /* 0x0000000302007387 */ /* 0x0003e20000100800 */
[----:B------:R-:W-:Y:S05]  /*7bc0*/  RET.REL.NODEC R4 `(_ZN7cutlass13device_kernelIN5flash19enable_sm80_to_sm89INS1_16FlashAttnBwdSm80INS1_25CollectiveMainloopBwdSm80ILi2ELi2EN4cute5tupleIJNS5_1CILi128EEES8_NS7_ILi64EEEEEENS_10bfloat16_tEfNS_4arch4Sm80ELb0ELb0ELb1ELb1ELb0ELb0ELb0ELb0ELi2ELi4ELi4ELi4ELb0EEENS1_24CollectiveEpilogueBwdGQAISA_fSD_Li256ELb1ELb0EEENS1_19SingleTileSchedulerILb1ELb0ELb0ELi128EEEEEEEEEvNT_6ParamsE) ;  /* 0xffff843004007950 */ /* 0x000fea0003c3ffff */
        .type           $_ZN7cutlass13device_kernelIN5flash19enable_sm80_to_sm89INS1_16FlashAttnBwdSm80INS1_25CollectiveMainloopBwdSm80ILi2ELi2EN4cute5tupleIJNS5_1CILi128EEES8_NS7_ILi64EEEEEENS_10bfloat16_tEfNS_4arch4Sm80ELb0ELb0ELb1ELb1ELb0ELb0ELb0ELb0ELi2ELi4ELi4ELi4ELb0EEENS1_24CollectiveEpilogueBwdGQAISA_fSD_Li256ELb1ELb0EEENS1_19SingleTileSchedulerILb1ELb0ELb0ELi128EEEEEEEEEvNT_6ParamsE$_ZN4cute3eso3ESOILb1ELb0EJNS_1CILi4096EEENS_5tupleIJNS4_IJiiEEENS2_ILi8192EEEEEEEEC2ERKS3_RKS7_,@function
        .size           $_ZN7cutlass13device_kernelIN5flash19enable_sm80_to_sm89INS1_16FlashAttnBwdSm80INS1_25CollectiveMainloopBwdSm80ILi2ELi2EN4cute5tupleIJNS5_1CILi128EEES8_NS7_ILi64EEEEEENS_10bfloat16_tEfNS_4arch4Sm80ELb0ELb0ELb1ELb1ELb0ELb0ELb0ELb0ELi2ELi4ELi4ELi4ELb0EEENS1_24CollectiveEpilogueBwdGQAISA_fSD_Li256ELb1ELb0EEENS1_19SingleTileSchedulerILb1ELb0ELb0ELi128EEEEEEEEEvNT_6ParamsE$_ZN4cute3eso3ESOILb1ELb0EJNS_1CILi4096EEENS_5tupleIJNS4_IJiiEEENS2_ILi8192EEEEEEEEC2ERKS3_RKS7_,($_ZN7cutlass13device_kernelIN5flash19enable_sm80_to_sm89INS1_16FlashAttnBwdSm80INS1_25CollectiveMainloopBwdSm80ILi2ELi2EN4cute5tupleIJNS5_1CILi128EEES8_NS7_ILi64EEEEEENS_10bfloat16_tEfNS_4arch4Sm80ELb0ELb0ELb1ELb1ELb0ELb0ELb0ELb0ELi2ELi4ELi4ELi4ELb0EEENS1_24CollectiveEpilogueBwdGQAISA_fSD_Li256ELb1ELb0EEENS1_19SingleTileSchedulerILb1ELb0ELb0ELi128EEEEEEEEEvNT_6ParamsE$_ZN4cute3eso3ESOILb1ELb0EJNS_1CILi4096EEENS_5tupleIJiiEEEEEC2ERKS3_RKS5_ - $_ZN7cutlass13device_kernelIN5flash19enable_sm80_to_sm89INS1_16FlashAttnBwdSm80INS1_25CollectiveMainloopBwdSm80ILi2ELi2EN4cute5tupleIJNS5_1CILi128EEES8_NS7_ILi64EEEEEENS_10bfloat16_tEfNS_4arch4Sm80ELb0ELb0ELb1ELb1ELb0ELb0ELb0ELb0ELi2ELi4ELi4ELi4ELb0EEENS1_24CollectiveEpilogueBwdGQAISA_fSD_Li256ELb1ELb0EEENS1_19SingleTileSchedulerILb1ELb0ELb0ELi128EEEEEEEEEvNT_6ParamsE$_ZN4cute3eso3ESOILb1ELb0EJNS_1CILi4096EEENS_5tupleIJNS4_IJiiEEENS2_ILi8192EEEEEEEEC2ERKS3_RKS7_)
$_ZN7cutlass13device_kernelIN5flash19enable_sm80_to_sm89INS1_16FlashAttnBwdSm80INS1_25CollectiveMainloopBwdSm80ILi2ELi2EN4cute5tupleIJNS5_1CILi128EEES8_NS7_ILi64EEEEEENS_10bfloat16_tEfNS_4arch4Sm80ELb0ELb0ELb1ELb1ELb0ELb0ELb0ELb0ELi2ELi4ELi4ELi4ELb0EEENS1_24CollectiveEpilogueBwdGQAISA_fSD_Li256ELb1ELb0EEENS1_19SingleTileSchedulerILb1ELb0ELb0ELi128EEEEEEEEEvNT_6ParamsE$_ZN4cute3eso3ESOILb1ELb0EJNS_1CILi4096EEENS_5tupleIJNS4_IJiiEEENS2_ILi8192EEEEEEEEC2ERKS3_RKS7_:
[----:B------:R-:W-:Y:S01]  /*7bd0*/  IADD3 R2, R2, -c[0x0][0x20], RZ ;  /* 0x8000080002027a10 */ /* 0x000fe20007ffe0ff */
[----:B------:R-:W-:Y:S01]  /*7be0*/  IMAD.MOV.U32 R8, RZ, RZ, R6 ;  /* 0x000000ffff087224 */ /* 0x000fe200078e0006 */
[----:B------:R-:W-:-:S03]  /*7bf0*/  MOV R9, 0x0 ;  /* 0x0000000000097802 */ /* 0x000fc60000000f00 */
[----:B------:R1:W-:Y:S04]  /*7c00*/  STL [R2], R5 ;  /* 0x0000000502007387 */ /* 0x0003e80000100800 */
[----:B------:R1:W-:Y:S01]  /*7c10*/  STL [R2+0x4], R3 ;  /* 0x0000040302007387 */ /* 0x0003e20000100800 */
[----:B------:R-:W-:Y:S05]  /*7c20*/  RET.REL.NODEC R8 `(_ZN7cutlass13device_kernelIN5flash19enable_sm80_to_sm89INS1_16FlashAttnBwdSm80INS1_25CollectiveMainloopBwdSm80ILi2ELi2EN4cute5tupleIJNS5_1CILi128EEES8_NS7_ILi64EEEEEENS_10bfloat16_tEfNS_4arch4Sm80ELb0ELb0ELb1ELb1ELb0ELb0ELb0ELb0ELi2ELi4ELi4ELi4ELb0EEENS1_24CollectiveEpilogueBwdGQAISA_fSD_Li256ELb1ELb0EEENS1_19SingleTileSchedulerILb1ELb0ELb0ELi128EEEEEEEEEvNT_6ParamsE) ;  /* 0xffff83d008007950 */ /* 0x000fea0003c3ffff */
        .type           $_ZN7cutlass13device_kernelIN5flash19enable_sm80_to_sm89INS1_16FlashAttnBwdSm80INS1_25CollectiveMainloopBwdSm80ILi2ELi2EN4cute5tupleIJNS5_1CILi128EEES8_NS7_ILi64EEEEEENS_10bfloat16_tEfNS_4arch4Sm80ELb0ELb0ELb1ELb1ELb0ELb0ELb0ELb0ELi2ELi4ELi4ELi4ELb0EEENS1_24CollectiveEpilogueBwdGQAISA_fSD_Li256ELb1ELb0EEENS1_19SingleTileSchedulerILb1ELb0ELb0ELi128EEEEEEEEEvNT_6ParamsE$_ZN4cute3eso3ESOILb1ELb0EJNS_1CILi4096EEENS_5tupleIJiiEEEEEC2ERKS3_RKS5_,@function
        .size           $_ZN7cutlass13device_kernelIN5flash19enable_sm80_to_sm89INS1_16FlashAttnBwdSm80INS1_25CollectiveMainloopBwdSm80ILi2ELi2EN4cute5tupleIJNS5_1CILi128EEES8_NS7_ILi64EEEEEENS_10bfloat16_tEfNS_4arch4Sm80ELb0ELb0ELb1ELb1ELb0ELb0ELb0ELb0ELi2ELi4ELi4ELi4ELb0EEENS1_24CollectiveEpilogueBwdGQAISA_fSD_Li256ELb1ELb0EEENS1_19SingleTileSchedulerILb1ELb0ELb0ELi128EEEEEEEEEvNT_6ParamsE$_ZN4cute3eso3ESOILb1ELb0EJNS_1CILi4096EEENS_5tupleIJiiEEEEEC2ERKS3_RKS5_,($_ZN7cutlass13device_kernelIN5flash19enable_sm80_to_sm89INS1_16FlashAttnBwdSm80INS1_25CollectiveMainloopBwdSm80ILi2ELi2EN4cute5tupleIJNS5_1CILi128EEES8_NS7_ILi64EEEEEENS_10bfloat16_tEfNS_4arch4Sm80ELb0ELb0ELb1ELb1ELb0ELb0ELb0ELb0ELi2ELi4ELi4ELi4ELb0EEENS1_24CollectiveEpilogueBwdGQAISA_fSD_Li256ELb1ELb0EEENS1_19SingleTileSchedulerILb1ELb0ELb0ELi128EEEEEEEEEvNT_6ParamsE$_ZN4cute3eso3ESOILb1ELb0EJNS_1CILi4096EEEiiEEC2ERKS3_RKiS8_ - $_ZN7cutlass13device_kernelIN5flash19enable_sm80_to_sm89INS1_16FlashAttnBwdSm80INS1_25CollectiveMainloopBwdSm80ILi2ELi2EN4cute5tupleIJNS5_1CILi128EEES8_NS7_ILi64EEEEEENS_10bfloat16_tEfNS_4arch4Sm80ELb0ELb0ELb1ELb1ELb0ELb0ELb0ELb0ELi2ELi4ELi4ELi4ELb0EEENS1_24CollectiveEpilogueBwdGQAISA_fSD_Li256ELb1ELb0EEENS1_19SingleTileSchedulerILb1ELb0ELb0ELi128EEEEEEEEEvNT_6ParamsE$_ZN4cute3eso3ESOILb1ELb0EJNS_1CILi4096EEENS_5tupleIJiiEEEEEC2ERKS3_RKS5_)
$_ZN7cutlass13device_kernelIN5flash19enable_sm80_to_sm89INS1_16FlashAttnBwdSm80INS1_25CollectiveMainloopBwdSm80ILi2ELi2EN4cute5tupleIJNS5_1CILi128EEES8_NS7_ILi64EEEEEENS_10bfloat16_tEfNS_4arch4Sm80ELb0ELb0ELb1ELb1ELb0ELb0ELb0ELb0ELi2ELi4ELi4ELi4ELb0EEENS1_24CollectiveEpilogueBwdGQAISA_fSD_Li256ELb1ELb0EEENS1_19SingleTileSchedulerILb1ELb0ELb0ELi128EEEEEEEEEvNT_6ParamsE$_ZN4cute3eso3ESOILb1ELb0EJNS_1CILi4096EEENS_5tupleIJiiEEEEEC2ERKS3_RKS5_:
[----:B------:R-:W-:Y:S01]  /*7c30*/  IADD3 R2, R2, -c[0x0][0x20], RZ ;  /* 0x8000080002027a10 */ /* 0x000fe20007ffe0ff */
[----:B------:R-:W-:Y:S01]  /*7c40*/  IMAD.MOV.U32 R8, RZ, RZ, R6 ;  /* 0x000000ffff087224 */ /* 0x000fe200078e0006 */
[----:B------:R-:W-:-:S03]  /*7c50*/  MOV R9, 0x0 ;  /* 0x0000000000097802 */ /* 0x000fc60000000f00 */
[----:B------:R1:W-:Y:S04]  /*7c60*/  STL [R2], R5 ;  /* 0x0000000502007387 */ /* 0x0003e80000100800 */
[----:B------:R1:W-:Y:S01]  /*7c70*/  STL [R2+0x4], R3 ;  /* 0x0000040302007387 */ /* 0x0003e20000100800 */
[----:B------:R-:W-:Y:S05]  /*7c80*/  RET.REL.NODEC R8 `(_ZN7cutlass13device_kernelIN5flash19enable_sm80_to_sm89INS1_16FlashAttnBwdSm80INS1_25CollectiveMainloopBwdSm80ILi2ELi2EN4cute5tupleIJNS5_1CILi128EEES8_NS7_ILi64EEEEEENS_10bfloat16_tEfNS_4arch4Sm80ELb0ELb0ELb1ELb1ELb0ELb0ELb0ELb0ELi2ELi4ELi4ELi4ELb0EEENS1_24CollectiveEpilogueBwdGQAISA_fSD_Li256ELb1ELb0EEENS1_19SingleTileSchedulerILb1ELb0ELb0ELi128EEEEEEEEEvNT_6ParamsE) ;  /* 0xffff837008007950 */ /* 0x000fea0003c3ffff */
        .type           $_ZN7cutlass13device_kernelIN5flash19enable_sm80_to_sm89INS1_16FlashAttnBwdSm80INS1_25CollectiveMainloopBwdSm80ILi2ELi2EN4cute5tupleIJNS5_1CILi128EEES8_NS7_ILi64EEEEEENS_10bfloat16_tEfNS_4arch4Sm80ELb0ELb0ELb1ELb1ELb0ELb0ELb0ELb0ELi2ELi4ELi4ELi4ELb0EEENS1_24CollectiveEpilogueBwdGQAISA_fSD_Li256ELb1ELb0EEENS1_19SingleTileSchedulerILb1ELb0ELb0ELi128EEEEEEEEEvNT_6ParamsE$_ZN4cute3eso3ESOILb1ELb0EJNS_1CILi4096EEEiiEEC2ERKS3_RKiS8_,@function
        .size           $_ZN7cutlass13device_kernelIN5flash19enable_sm80_to_sm89INS1_16FlashAttnBwdSm80INS1_25CollectiveMainloopBwdSm80ILi2ELi2EN4cute5tupleIJNS5_1CILi128EEES8_NS7_ILi64EEEEEENS_10bfloat16_tEfNS_4arch4Sm80ELb0ELb0ELb1ELb1ELb0ELb0ELb0ELb0ELi2ELi4ELi4ELi4ELb0EEENS1_24CollectiveEpilogueBwdGQAISA_fSD_Li256ELb1ELb0EEENS1_19SingleTileSchedulerILb1ELb0ELb0ELi128EEEEEEEEEvNT_6ParamsE$_ZN4cute3eso3ESOILb1ELb0EJNS_1CILi4096EEEiiEEC2ERKS3_RKiS8_,($_ZN7cutlass13device_kernelIN5flash19enable_sm80_to_sm89INS1_16FlashAttnBwdSm80INS1_25CollectiveMainloopBwdSm80ILi2ELi2EN4cute5tupleIJNS5_1CILi128EEES8_NS7_ILi64EEEEEENS_10bfloat16_tEfNS_4arch4Sm80ELb0ELb0ELb1ELb1ELb0ELb0ELb0ELb0ELi2ELi4ELi4ELi4ELb0EEENS1_24CollectiveEpilogueBwdGQAISA_fSD_Li256ELb1ELb0EEENS1_19SingleTileSchedulerILb1ELb0ELb0ELi128EEEEEEEEEvNT_6ParamsE$_ZN4cute3eso3ESOILb1ELb0EJNS_1CILi4096EEEiiNS2_ILi8192EEEEEC2ERKS3_RKiS9_RKS4_ - $_ZN7cutlass13device_kernelIN5flash19enable_sm80_to_sm89INS1_16FlashAttnBwdSm80INS1_25CollectiveMainloopBwdSm80ILi2ELi2EN4cute5tupleIJNS5_1CILi128EEES8_NS7_ILi64EEEEEENS_10bfloat16_tEfNS_4arch4Sm80ELb0ELb0ELb1ELb1ELb0ELb0ELb0ELb0ELi2ELi4ELi4ELi4ELb0EEENS1_24CollectiveEpilogueBwdGQAISA_fSD_Li256ELb1ELb0EEENS1_19SingleTileSchedulerILb1ELb0ELb0ELi128EEEEEEEEEvNT_6ParamsE$_ZN4cute3eso3ESOILb1ELb0EJNS_1CILi4096EEEiiEEC2ERKS3_RKiS8_)
$_ZN7cutlass13device_kernelIN5flash19enable_sm80_to_sm89INS1_16FlashAttnBwdSm80INS1_25CollectiveMainloopBwdSm80ILi2ELi2EN4cute5tupleIJNS5_1CILi128EEES8_NS7_ILi64EEEEEENS_10bfloat16_tEfNS_4arch4Sm80ELb0ELb0ELb1ELb1ELb0ELb0ELb0ELb0ELi2ELi4ELi4ELi4ELb0EEENS1_24CollectiveEpilogueBwdGQAISA_fSD_Li256ELb1ELb0EEENS1_19SingleTileSchedulerILb1ELb0ELb0ELi128EEEEEEEEEvNT_6ParamsE$_ZN4cute3eso3ESOILb1ELb0EJNS_1CILi4096EEEiiEEC2ERKS3_RKiS8_:
        /* <DEDUP_REMOVED lines=8> */
        .type           $_ZN7cutlass13device_kernelIN5flash19enable_sm80_to_sm89INS1_16FlashAttnBwdSm80INS1_25CollectiveMainloopBwdSm80ILi2ELi2EN4cute5tupleIJNS5_1CILi128EEES8_NS7_ILi64EEEEEENS_10bfloat16_tEfNS_4arch4Sm80ELb0ELb0ELb1ELb1ELb0ELb0ELb0ELb0ELi2ELi4ELi4ELi4ELb0EEENS1_24CollectiveEpilogueBwdGQAISA_fSD_Li256ELb1ELb0EEENS1_19SingleTileSchedulerILb1ELb0ELb0ELi128EEEEEEEEEvNT_6ParamsE$_ZN4cute3eso3ESOILb1ELb0EJNS_1CILi4096EEEiiNS2_ILi8192EEEEEC2ERKS3_RKiS9_RKS4_,@function
        .size           $_ZN7cutlass13device_kernelIN5flash19enable_sm80_to_sm89INS1_16FlashAttnBwdSm80INS1_25CollectiveMainloopBwdSm80ILi2ELi2EN4cute5tupleIJNS5_1CILi128EEES8_NS7_ILi64EEEEEENS_10bfloat16_tEfNS_4arch4Sm80ELb0ELb0ELb1ELb1ELb0ELb0ELb0ELb0ELi2ELi4ELi4ELi4ELb0EEENS1_24CollectiveEpilogueBwdGQAISA_fSD_Li256ELb1ELb0EEENS1_19SingleTileSchedulerILb1ELb0ELb0ELi128EEEEEEEEEvNT_6ParamsE$_ZN4cute3eso3ESOILb1ELb0EJNS_1CILi4096EEEiiNS2_ILi8192EEEEEC2ERKS3_RKiS9_RKS4_,($_ZN7cutlass13device_kernelIN5flash19enable_sm80_to_sm89INS1_16FlashAttnBwdSm80INS1_25CollectiveMainloopBwdSm80ILi2ELi2EN4cute5tupleIJNS5_1CILi128EEES8_NS7_ILi64EEEEEENS_10bfloat16_tEfNS_4arch4Sm80ELb0ELb0ELb1ELb1ELb0ELb0ELb0ELb0ELi2ELi4ELi4ELi4ELb0EEENS1_24CollectiveEpilogueBwdGQAISA_fSD_Li256ELb1ELb0EEENS1_19SingleTileSchedulerILb1ELb0ELb0ELi128EEEEEEEEEvNT_6ParamsE$_ZN4cute3eso3ESOILb1ELb0EJNS_1CILi8EEEiiEEC2ERKS3_RKiS8_ - $_ZN7cutlass13device_kernelIN5flash19enable_sm80_to_sm89INS1_16FlashAttnBwdSm80INS1_25CollectiveMainloopBwdSm80ILi2ELi2EN4cute5tupleIJNS5_1CILi128EEES8_NS7_ILi64EEEEEENS_10bfloat16_tEfNS_4arch4Sm80ELb0ELb0ELb1ELb1ELb0ELb0ELb0ELb0ELi2ELi4ELi4ELi4ELb0EEENS1_24CollectiveEpilogueBwdGQAISA_fSD_Li256ELb1ELb0EEENS1_19SingleTileSchedulerILb1ELb0ELb0ELi128EEEEEEEEEvNT_6ParamsE$_ZN4cute3eso3ESOILb1ELb0EJNS_1CILi4096EEEiiNS2_ILi8192EEEEEC2ERKS3_RKiS9_RKS4_)
$_ZN7cutlass13device_kernelIN5flash19enable_sm80_to_sm89INS1_16FlashAttnBwdSm80INS1_25CollectiveMainloopBwdSm80ILi2ELi2EN4cute5tupleIJNS5_1CILi128EEES8_NS7_ILi64EEEEEENS_10bfloat16_tEfNS_4arch4Sm80ELb0ELb0ELb1ELb1ELb0ELb0ELb0ELb0ELi2ELi4ELi4ELi4ELb0EEENS1_24CollectiveEpilogueBwdGQAISA_fSD_Li256ELb1ELb0EEENS1_19SingleTileSchedulerILb1ELb0ELb0ELi128EEEEEEEEEvNT_6ParamsE$_ZN4cute3eso3ESOILb1ELb0EJNS_1CILi4096EEEiiNS2_ILi8192EEEEEC2ERKS3_RKiS9_RKS4_:
        /* <DEDUP_REMOVED lines=8> */
        .type           $_ZN7cutlass13device_kernelIN5flash19enable_sm80_to_sm89INS1_16FlashAttnBwdSm80INS1_25CollectiveMainloopBwdSm80ILi2ELi2EN4cute5tupleIJNS5_1CILi128EEES8_NS7_ILi64EEEEEENS_10bfloat16_tEfNS_4arch4Sm80ELb0ELb0ELb1ELb1ELb0ELb0ELb0ELb0ELi2ELi4ELi4ELi4ELb0EEENS1_24CollectiveEpilogueBwdGQAISA_fSD_Li256ELb1ELb0EEENS1_19SingleTileSchedulerILb1ELb0ELb0ELi128EEEEEEEEEvNT_6ParamsE$_ZN4cute3eso3ESOILb1ELb0EJNS_1CILi8EEEiiEEC2ERKS3_RKiS8_,@function
        .size           $_ZN7cutlass13device_kernelIN5flash19enable_sm80_to_sm89INS1_16FlashAttnBwdSm80INS1_25CollectiveMainloopBwdSm80ILi2ELi2EN4cute5tupleIJNS5_1CILi128EEES8_NS7_ILi64EEEEEENS_10bfloat16_tEfNS_4arch4Sm80ELb0ELb0ELb1ELb1ELb0ELb0ELb0ELb0ELi2ELi4ELi4ELi4ELb0EEENS1_24CollectiveEpilogueBwdGQAISA_fSD_Li256ELb1ELb0EEENS1_19SingleTileSchedulerILb1ELb0ELb0ELi128EEEEEEEEEvNT_6ParamsE$_ZN4cute3eso3ESOILb1ELb0EJNS_1CILi8EEEiiEEC2ERKS3_RKiS8_,($_ZN7cutlass13device_kernelIN5flash19enable_sm80_to_sm89INS1_16FlashAttnBwdSm80INS1_25CollectiveMainloopBwdSm80ILi2ELi2EN4cute5tupleIJNS5_1CILi128EEES8_NS7_ILi64EEEEEENS_10bfloat16_tEfNS_4arch4Sm80ELb0ELb0ELb1ELb1ELb0ELb0ELb0ELb0ELi2ELi4ELi4ELi4ELb0EEENS1_24CollectiveEpilogueBwdGQAISA_fSD_Li256ELb1ELb0EEENS1_19SingleTileSchedulerILb1ELb0ELb0ELi128EEEEEEEEEvNT_6ParamsE$_ZN4cute3eso3ESOILb1ELb0EJNS_1CILi8EEEiiiNS2_ILi144EEENS2_ILi512EEEEEC2ERKS3_RKiSA_SA_RKS4_RKS5_ - $_ZN7cutlass13device_kernelIN5flash19enable_sm80_to_sm89INS1_16FlashAttnBwdSm80INS1_25CollectiveMainloopBwdSm80ILi2ELi2EN4cute5tupleIJNS5_1CILi128EEES8_NS7_ILi64EEEEEENS_10bfloat16_tEfNS_4arch4Sm80ELb0ELb0ELb1ELb1ELb0ELb0ELb0ELb0ELi2ELi4ELi4ELi4ELb0EEENS1_24CollectiveEpilogueBwdGQAISA_fSD_Li256ELb1ELb0EEENS1_19SingleTileSchedulerILb1ELb0ELb0ELi128EEEEEEEEEvNT_6ParamsE$_ZN4cute3eso3ESOILb1ELb0EJNS_1CILi8EEEiiEEC2ERKS3_RKiS8_)
$_ZN7cutlass13device_kernelIN5flash19enable_sm80_to_sm89INS1_16FlashAttnBwdSm80INS1_25CollectiveMainloopBwdSm80ILi2ELi2EN4cute5tupleIJNS5_1CILi128EEES8_NS7_ILi64EEEEEENS_10bfloat16_tEfNS_4arch4Sm80ELb0ELb0ELb1ELb1ELb0ELb0ELb0ELb0ELi2ELi4ELi4ELi4ELb0EEENS1_24CollectiveEpilogueBwdGQAISA_fSD_Li256ELb1ELb0EEENS1_19SingleTileSchedulerILb1ELb0ELb0ELi128EEEEEEEEEvNT_6ParamsE$_ZN4cute3eso3ESOILb1ELb0EJNS_1CILi8EEEiiEEC2ERKS3_RKiS8_:
[----:B------:R-:W-:Y:S02]  /*7d90*/  IADD3 R3, R57, -c[0x0][0x20], RZ ;  /* 0x8000080039037a10 */ /* 0x000fe40007ffe0ff */
[----:B------:R-:W-:-:S03]  /*7da0*/  IADD3 R2, R56, -c[0x0][0x20], RZ ;  /* 0x8000080038027a10 */ /* 0x000fc60007ffe0ff */
[----:B------:R1:W-:Y:S04]  /*7db0*/  STL [R3], R6 ;  /* 0x0000000603007387 */ /* 0x0003e80000100800 */
[----:B------:R-:W2:Y:S01]  /*7dc0*/  LDL R2, [R2] ;  /* 0x0000000002027983 */ /* 0x000ea20000100800 */
[----:B------:R-:W-:-:S03]  /*7dd0*/  IMAD.MOV.U32 R5, RZ, RZ, 0x0 ;  /* 0x00000000ff057424 */ /* 0x000fc600078e00ff */
[----:B--2---:R1:W-:Y:S01]  /*7de0*/  STL [R3+0x4], R2 ;  /* 0x0000040203007387 */ /* 0x0043e20000100800 */
[----:B------:R-:W-:Y:S05]  /*7df0*/  RET.REL.NODEC R4 `(_ZN7cutlass13device_kernelIN5flash19enable_sm80_to_sm89INS1_16FlashAttnBwdSm80INS1_25CollectiveMainloopBwdSm80ILi2ELi2EN4cute5tupleIJNS5_1CILi128EEES8_NS7_ILi64EEEEEENS_10bfloat16_tEfNS_4arch4Sm80ELb0ELb0ELb1ELb1ELb0ELb0ELb0ELb0ELi2ELi4ELi4ELi4ELb0EEENS1_24CollectiveEpilogueBwdGQAISA_fSD_Li256ELb1ELb0EEENS1_19SingleTileSchedulerILb1ELb0ELb0ELi128EEEEEEEEEvNT_6ParamsE) ;  /* 0xffff820004007950 */ /* 0x000fea0003c3ffff */
        .type           $_ZN7cutlass13device_kernelIN5flash19enable_sm80_to_sm89INS1_16FlashAttnBwdSm80INS1_25CollectiveMainloopBwdSm80ILi2ELi2EN4cute5tupleIJNS5_1CILi128EEES8_NS7_ILi64EEEEEENS_10bfloat16_tEfNS_4arch4Sm80ELb0ELb0ELb1ELb1ELb0ELb0ELb0ELb0ELi2ELi4ELi4ELi4ELb0EEENS1_24CollectiveEpilogueBwdGQAISA_fSD_Li256ELb1ELb0EEENS1_19SingleTileSchedulerILb1ELb0ELb0ELi128EEEEEEEEEvNT_6ParamsE$_ZN4cute3eso3ESOILb1ELb0EJNS_1CILi8EEEiiiNS2_ILi144EEENS2_ILi512EEEEEC2ERKS3_RKiSA_SA_RKS4_RKS5_,@function
        .size           $_ZN7cutlass13device_kernelIN5flash19enable_sm80_to_sm89INS1_16FlashAttnBwdSm80INS1_25CollectiveMainloopBwdSm80ILi2ELi2EN4cute5tupleIJNS5_1CILi128EEES8_NS7_ILi64EEEEEENS_10bfloat16_tEfNS_4arch4Sm80ELb0ELb0ELb1ELb1ELb0ELb0ELb0ELb0ELi2ELi4ELi4ELi4ELb0EEENS1_24CollectiveEpilogueBwdGQAISA_fSD_Li256ELb1ELb0EEENS1_19SingleTileSchedulerILb1ELb0ELb0ELi128EEEEEEEEEvNT_6ParamsE$_ZN4cute3eso3ESOILb1ELb0EJNS_1CILi8EEEiiiNS2_ILi144EEENS2_ILi512EEEEEC2ERKS3_RKiSA_SA_RKS4_RKS5_,($_ZN7cutlass13device_kernelIN5flash19enable_sm80_to_sm89INS1_16FlashAttnBwdSm80INS1_25CollectiveMainloopBwdSm80ILi2ELi2EN4cute5tupleIJNS5_1CILi128EEES8_NS7_ILi64EEEEEENS_10bfloat16_tEfNS_4arch4Sm80ELb0ELb0ELb1ELb1ELb0ELb0ELb0ELb0ELi2ELi4ELi4ELi4ELb0EEENS1_24CollectiveEpilogueBwdGQAISA_fSD_Li256ELb1ELb0EEENS1_19SingleTileSchedulerILb1ELb0ELb0ELi128EEEEEEEEEvNT_6ParamsE$_ZN4cute3eso3ESOILb1ELb0EJNS_5tupleIJNS2_IJNS2_IJNS_1CILi8EEENS3_ILi1EEEEEENS2_IJS5_S5_EEEEEENS2_IJS5_NS3_ILi2EEEEEEEEENS2_IJNS2_IJNS2_IJS5_NS3_ILi0EEEEEENS2_IJSC_SC_EEEEEENS2_IJSC_iEEEEEEEEC2ERKSB_RKSH_ - $_ZN7cutlass13device_kernelIN5flash19enable_sm80_to_sm89INS1_16FlashAttnBwdSm80INS1_25CollectiveMainloopBwdSm80ILi2ELi2EN4cute5tupleIJNS5_1CILi128EEES8_NS7_ILi64EEEEEENS_10bfloat16_tEfNS_4arch4Sm80ELb0ELb0ELb1ELb1ELb0ELb0ELb0ELb0ELi2ELi4ELi4ELi4ELb0EEENS1_24CollectiveEpilogueBwdGQAISA_fSD_Li256ELb1ELb0EEENS1_19SingleTileSchedulerILb1ELb0ELb0ELi128EEEEEEEEEvNT_6ParamsE$_ZN4cute3eso3ESOILb1ELb0EJNS_1CILi8EEEiiiNS2_ILi144EEENS2_ILi512EEEEEC2ERKS3_RKiSA_SA_RKS4_RKS5_)
$_ZN7cutlass13device_kernelIN5flash19enable_sm80_to_sm89INS1_16FlashAttnBwdSm80INS1_25CollectiveMainloopBwdSm80ILi2ELi2EN4cute5tupleIJNS5_1CILi128EEES8_NS7_ILi64EEEEEENS_10bfloat16_tEfNS_4arch4Sm80ELb0ELb0ELb1ELb1ELb0ELb0ELb0ELb0ELi2ELi4ELi4ELi4ELb0EEENS1_24CollectiveEpilogueBwdGQAISA_fSD_Li256ELb1ELb0EEENS1_19SingleTileSchedulerILb1ELb0ELb0ELi128EEEEEEEEEvNT_6ParamsE$_ZN4cute3eso3ESOILb1ELb0EJNS_1CILi8EEEiiiNS2_ILi144EEENS2_ILi512EEEEEC2ERKS3_RKiSA_SA_RKS4_RKS5_:
        /* <DEDUP_REMOVED lines=9> */
[----:B------:R-:W-:Y:S05]  /*7e90*/  RET.REL.NODEC R4 `(_ZN7cutlass13device_kernelIN5flash19enable_sm80_to_sm89INS1_16FlashAttnBwdSm80INS1_25CollectiveMainloopBwdSm80ILi2ELi2EN4cute5tupleIJNS5_1CILi128EEES8_NS7_ILi64EEEEEENS_10bfloat16_tEfNS_4arch4Sm80ELb0ELb0ELb1ELb1ELb0ELb0ELb0ELb0ELi2ELi4ELi4ELi4ELb0EEENS1_24CollectiveEpilogueBwdGQAISA_fSD_Li256ELb1ELb0EEENS1_19SingleTileSchedulerILb1ELb0ELb0ELi128EEEEEEEEEvNT_6ParamsE) ;  /* 0xffff816004007950 */ /* 0x000fea0003c3ffff */
        .type           $_ZN7cutlass13device_kernelIN5flash19enable_sm80_to_sm89INS1_16FlashAttnBwdSm80INS1_25CollectiveMainloopBwdSm80ILi2ELi2EN4cute5tupleIJNS5_1CILi128EEES8_NS7_ILi64EEEEEENS_10bfloat16_tEfNS_4arch4Sm80ELb0ELb0ELb1ELb1ELb0ELb0ELb0ELb0ELi2ELi4ELi4ELi4ELb0EEENS1_24CollectiveEpilogueBwdGQAISA_fSD_Li256ELb1ELb0EEENS1_19SingleTileSchedulerILb1ELb0ELb0ELi128EEEEEEEEEvNT_6ParamsE$_ZN4cute3eso3ESOILb1ELb0EJNS_5tupleIJNS2_IJNS2_IJNS_1CILi8EEENS3_ILi1EEEEEENS2_IJS5_S5_EEEEEENS2_IJS5_NS3_ILi2EEEEEEEEENS2_IJNS2_IJNS2_IJS5_NS3_ILi0EEEEEENS2_IJSC_SC_EEEEEENS2_IJSC_iEEEEEEEEC2ERKSB_RKSH_,@function
        .size           $_ZN7cutlass13device_kernelIN5flash19enable_sm80_to_sm89INS1_16FlashAttnBwdSm80INS1_25CollectiveMainloopBwdSm80ILi2ELi2EN4cute5tupleIJNS5_1CILi128EEES8_NS7_ILi64EEEEEENS_10bfloat16_tEfNS_4arch4Sm80ELb0ELb0ELb1ELb1ELb0ELb0ELb0ELb0ELi2ELi4ELi4ELi4ELb0EEENS1_24CollectiveEpilogueBwdGQAISA_fSD_Li256ELb1ELb0EEENS1_19SingleTileSchedulerILb1ELb0ELb0ELi128EEEEEEEEEvNT_6ParamsE$_ZN4cute3eso3ESOILb1ELb0EJNS_5tupleIJNS2_IJNS2_IJNS_1CILi8EEENS3_ILi1EEEEEENS2_IJS5_S5_EEEEEENS2_IJS5_NS3_ILi2EEEEEEEEENS2_IJNS2_IJNS2_IJS5_NS3_ILi0EEEEEENS2_IJSC_SC_EEEEEENS2_IJSC_iEEEEEEEEC2ERKSB_RKSH_,($_ZN7cutlass13device_kernelIN5flash19enable_sm80_to_sm89INS1_16FlashAttnBwdSm80INS1_25CollectiveMainloopBwdSm80ILi2ELi2EN4cute5tupleIJNS5_1CILi128EEES8_NS7_ILi64EEEEEENS_10bfloat16_tEfNS_4arch4Sm80ELb0ELb0ELb1ELb1ELb0ELb0ELb0ELb0ELi2ELi4ELi4ELi4ELb0EEENS1_24CollectiveEpilogueBwdGQAISA_fSD_Li256ELb1ELb0EEENS1_19SingleTileSchedulerILb1ELb0ELb0ELi128EEEEEEEEEvNT_6ParamsE$_ZN4cute3eso3ESOILb1ELb0EJNS_5tupleIJNS2_IJNS2_IJNS_1CILi8EEENS3_ILi1EEEEEES5_EEENS2_IJNS2_IJS5_S5_EEENS3_ILi2EEEEEEEEENS2_IJNS2_IJNS2_IJS5_NS3_ILi0EEEEEESC_EEENS2_IJNS2_IJSC_SC_EEEiEEEEEEEEC2ERKSB_RKSH_ - $_ZN7cutlass13device_kernelIN5flash19enable_sm80_to_sm89INS1_16FlashAttnBwdSm80INS1_25CollectiveMainloopBwdSm80ILi2ELi2EN4cute5tupleIJNS5_1CILi128EEES8_NS7_ILi64EEEEEENS_10bfloat16_tEfNS_4arch4Sm80ELb0ELb0ELb1ELb1ELb0ELb0ELb0ELb0ELi2ELi4ELi4ELi4ELb0EEENS1_24CollectiveEpilogueBwdGQAISA_fSD_Li256ELb1ELb0EEENS1_19SingleTileSchedulerILb1ELb0ELb0ELi128EEEEEEEEEvNT_6ParamsE$_ZN4cute3eso3ESOILb1ELb0EJNS_5tupleIJNS2_IJNS2_IJNS_1CILi8EEENS3_ILi1EEEEEENS2_IJS5_S5_EEEEEENS2_IJS5_NS3_ILi2EEEEEEEEENS2_IJNS2_IJNS2_IJS5_NS3_ILi0EEEEEENS2_IJSC_SC_EEEEEENS2_IJSC_iEEEEEEEEC2ERKSB_RKSH_)
$_ZN7cutlass13device_kernelIN5flash19enable_sm80_to_sm89INS1_16FlashAttnBwdSm80INS1_25CollectiveMainloopBwdSm80ILi2ELi2EN4cute5tupleIJNS5_1CILi128EEES8_NS7_ILi64EEEEEENS_10bfloat16_tEfNS_4arch4Sm80ELb0ELb0ELb1ELb1ELb0ELb0ELb0ELb0ELi2ELi4ELi4ELi4ELb0EEENS1_24CollectiveEpilogueBwdGQAISA_fSD_Li256ELb1ELb0EEENS1_19SingleTileSchedulerILb1ELb0ELb0ELi128EEEEEEEEEvNT_6ParamsE$_ZN4cute3eso3ESOILb1ELb0EJNS_5tupleIJNS2_IJNS2_IJNS_1CILi8EEENS3_ILi1EEEEEENS2_IJS5_S5_EEEEEENS2_IJS5_NS3_ILi2EEEEEEEEENS2_IJNS2_IJNS2_IJS5_NS3_ILi0EEEEEENS2_IJSC_SC_EEEEEENS2_IJSC_iEEEEEEEEC2ERKSB_RKSH_:
[----:B------:R-:W-:Y:S02]  /*7ea0*/  IADD3 R2, R64, -c[0x0][0x20], RZ ;  /* 0x8000080040027a10 */ /* 0x000fe40007ffe0ff */
[----:B------:R-:W-:-:S03]  /*7eb0*/  MOV R7, 0x0 ;  /* 0x0000000000077802 */ /* 0x000fc60000000f00 */
[----:B------:R1:W-:Y:S01]  /*7ec0*/  STL [R2], R3 ;  /* 0x0000000302007387 */ /* 0x0003e20000100800 */
[----:B------:R-:W-:Y:S05]  /*7ed0*/  RET.REL.NODEC R6 `(_ZN7cutlass13device_kernelIN5flash19enable_sm80_to_sm89INS1_16FlashAttnBwdSm80INS1_25CollectiveMainloopBwdSm80ILi2ELi2EN4cute5tupleIJNS5_1CILi128EEES8_NS7_ILi64EEEEEENS_10bfloat16_tEfNS_4arch4Sm80ELb0ELb0ELb1ELb1ELb0ELb0ELb0ELb0ELi2ELi4ELi4ELi4ELb0EEENS1_24CollectiveEpilogueBwdGQAISA_fSD_Li256ELb1ELb0EEENS1_19SingleTileSchedulerILb1ELb0ELb0ELi128EEEEEEEEEvNT_6ParamsE) ;  /* 0xffff812006007950 */ /* 0x000fea0003c3ffff */
        .type           $_ZN7cutlass13device_kernelIN5flash19enable_sm80_to_sm89INS1_16FlashAttnBwdSm80INS1_25CollectiveMainloopBwdSm80ILi2ELi2EN4cute5tupleIJNS5_1CILi128EEES8_NS7_ILi64EEEEEENS_10bfloat16_tEfNS_4arch4Sm80ELb0ELb0ELb1ELb1ELb0ELb0ELb0ELb0ELi2ELi4ELi4ELi4ELb0EEENS1_24CollectiveEpilogueBwdGQAISA_fSD_Li256ELb1ELb0EEENS1_19SingleTileSchedulerILb1ELb0ELb0ELi128EEEEEEEEEvNT_6ParamsE$_ZN4cute3eso3ESOILb1ELb0EJNS_5tupleIJNS2_IJNS2_IJNS_1CILi8EEENS3_ILi1EEEEEES5_EEENS2_IJNS2_IJS5_S5_EEENS3_ILi2EEEEEEEEENS2_IJNS2_IJNS2_IJS5_NS3_ILi0EEEEEESC_EEENS2_IJNS2_IJSC_SC_EEEiEEEEEEEEC2ERKSB_RKSH_,@function
        .size           $_ZN7cutlass13device_kernelIN5flash19enable_sm80_to_sm89INS1_16FlashAttnBwdSm80INS1_25CollectiveMainloopBwdSm80ILi2ELi2EN4cute5tupleIJNS5_1CILi128EEES8_NS7_ILi64EEEEEENS_10bfloat16_tEfNS_4arch4Sm80ELb0ELb0ELb1ELb1ELb0ELb0ELb0ELb0ELi2ELi4ELi4ELi4ELb0EEENS1_24CollectiveEpilogueBwdGQAISA_fSD_Li256ELb1ELb0EEENS1_19SingleTileSchedulerILb1ELb0ELb0ELi128EEEEEEEEEvNT_6ParamsE$_ZN4cute3eso3ESOILb1ELb0EJNS_5tupleIJNS2_IJNS2_IJNS_1CILi8EEENS3_ILi1EEEEEES5_EEENS2_IJNS2_IJS5_S5_EEENS3_ILi2EEEEEEEEENS2_IJNS2_IJNS2_IJS5_NS3_ILi0EEEEEESC_EEENS2_IJNS2_IJSC_SC_EEEiEEEEEEEEC2ERKSB_RKSH_,($_ZN7cutlass13device_kernelIN5flash19enable_sm80_to_sm89INS1_16FlashAttnBwdSm80INS1_25CollectiveMainloopBwdSm80ILi2ELi2EN4cute5tupleIJNS5_1CILi128EEES8_NS7_ILi64EEEEEENS_10bfloat16_tEfNS_4arch4Sm80ELb0ELb0ELb1ELb1ELb0ELb0ELb0ELb0ELi2ELi4ELi4ELi4ELb0EEENS1_24CollectiveEpilogueBwdGQAISA_fSD_Li256ELb1ELb0EEENS1_19SingleTileSchedulerILb1ELb0ELb0ELi128EEEEEEEEEvNT_6ParamsE$_ZN4cute3eso3ESOILb1ELb0EJNS_5tupleIJNS2_IJNS_1CILi1EEENS2_IJS4_NS3_ILi2EEES5_EEEEEES5_NS2_IJS5_S5_EEEEEENS2_IJNS2_IJNS3_ILi0EEENS2_IJS4_NS3_ILi256EEEiEEEEEENS3_ILi2048EEENS2_IJiNS3_ILi4096EEEEEEEEEEEC2ERKS9_RKSH_ - $_ZN7cutlass13device_kernelIN5flash19enable_sm80_to_sm89INS1_16FlashAttnBwdSm80INS1_25CollectiveMainloopBwdSm80ILi2ELi2EN4cute5tupleIJNS5_1CILi128EEES8_NS7_ILi64EEEEEENS_10bfloat16_tEfNS_4arch4Sm80ELb0ELb0ELb1ELb1ELb0ELb0ELb0ELb0ELi2ELi4ELi4ELi4ELb0EEENS1_24CollectiveEpilogueBwdGQAISA_fSD_Li256ELb1ELb0EEENS1_19SingleTileSchedulerILb1ELb0ELb0ELi128EEEEEEEEEvNT_6ParamsE$_ZN4cute3eso3ESOILb1ELb0EJNS_5tupleIJNS2_IJNS2_IJNS_1CILi8EEENS3_ILi1EEEEEES5_EEENS2_IJNS2_IJS5_S5_EEENS3_ILi2EEEEEEEEENS2_IJNS2_IJNS2_IJS5_NS3_ILi0EEEEEESC_EEENS2_IJNS2_IJSC_SC_EEEiEEEEEEEEC2ERKSB_RKSH_)
$_ZN7cutlass13device_kernelIN5flash19enable_sm80_to_sm89INS1_16FlashAttnBwdSm80INS1_25CollectiveMainloopBwdSm80ILi2ELi2EN4cute5tupleIJNS5_1CILi128EEES8_NS7_ILi64EEEEEENS_10bfloat16_tEfNS_4arch4Sm80ELb0ELb0ELb1ELb1ELb0ELb0ELb0ELb0ELi2ELi4ELi4ELi4ELb0EEENS1_24CollectiveEpilogueBwdGQAISA_fSD_Li256ELb1ELb0EEENS1_19SingleTileSchedulerILb1ELb0ELb0ELi128EEEEEEEEEvNT_6ParamsE$_ZN4cute3eso3ESOILb1ELb0EJNS_5tupleIJNS2_IJNS2_IJNS_1CILi8EEENS3_ILi1EEEEEES5_EEENS2_IJNS2_IJS5_S5_EEENS3_ILi2EEEEEEEEENS2_IJNS2_IJNS2_IJS5_NS3_ILi0EEEEEESC_EEENS2_IJNS2_IJSC_SC_EEEiEEEEEEEEC2ERKSB_RKSH_:
[----:B------:R-:W-:Y:S02]  /*7ee0*/  IADD3 R2, R64, -c[0x0][0x20], RZ ;  /* 0x8000080040027a10 */ /* 0x000fe40007ffe0ff */
[----:B------:R-:W-:-:S03]  /*7ef0*/  MOV R7, 0x0 ;  /* 0x0000000000077802 */ /* 0x000fc60000000f00 */
[----:B------:R1:W-:Y:S01]  /*7f00*/  STL [R2], R3 ;  /* 0x0000000302007387 */ /* 0x0003e20000100800 */
[----:B------:R-:W-:Y:S05]  /*7f10*/  RET.REL.NODEC R6 `(_ZN7cutlass13device_kernelIN5flash19enable_sm80_to_sm89INS1_16FlashAttnBwdSm80INS1_25CollectiveMainloopBwdSm80ILi2ELi2EN4cute5tupleIJNS5_1CILi128EEES8_NS7_ILi64EEEEEENS_10bfloat16_tEfNS_4arch4Sm80ELb0ELb0ELb1ELb1ELb0ELb0ELb0ELb0ELi2ELi4ELi4ELi4ELb0EEENS1_24CollectiveEpilogueBwdGQAISA_fSD_Li256ELb1ELb0EEENS1_19SingleTileSchedulerILb1ELb0ELb0ELi128EEEEEEEEEvNT_6ParamsE) ;  /* 0xffff80e006007950 */ /* 0x000fea0003c3ffff */
        .type           $_ZN7cutlass13device_kernelIN5flash19enable_sm80_to_sm89INS1_16FlashAttnBwdSm80INS1_25CollectiveMainloopBwdSm80ILi2ELi2EN4cute5tupleIJNS5_1CILi128EEES8_NS7_ILi64EEEEEENS_10bfloat16_tEfNS_4arch4Sm80ELb0ELb0ELb1ELb1ELb0ELb0ELb0ELb0ELi2ELi4ELi4ELi4ELb0EEENS1_24CollectiveEpilogueBwdGQAISA_fSD_Li256ELb1ELb0EEENS1_19SingleTileSchedulerILb1ELb0ELb0ELi128EEEEEEEEEvNT_6ParamsE$_ZN4cute3eso3ESOILb1ELb0EJNS_5tupleIJNS2_IJNS_1CILi1EEENS2_IJS4_NS3_ILi2EEES5_EEEEEES5_NS2_IJS5_S5_EEEEEENS2_IJNS2_IJNS3_ILi0EEENS2_IJS4_NS3_ILi256EEEiEEEEEENS3_ILi2048EEENS2_IJiNS3_ILi4096EEEEEEEEEEEC2ERKS9_RKSH_,@function
        .size           $_ZN7cutlass13device_kernelIN5flash19enable_sm80_to_sm89INS1_16FlashAttnBwdSm80INS1_25CollectiveMainloopBwdSm80ILi2ELi2EN4cute5tupleIJNS5_1CILi128EEES8_NS7_ILi64EEEEEENS_10bfloat16_tEfNS_4arch4Sm80ELb0ELb0ELb1ELb1ELb0ELb0ELb0ELb0ELi2ELi4ELi4ELi4ELb0EEENS1_24CollectiveEpilogueBwdGQAISA_fSD_Li256ELb1ELb0EEENS1_19SingleTileSchedulerILb1ELb0ELb0ELi128EEEEEEEEEvNT_6ParamsE$_ZN4cute3eso3ESOILb1ELb0EJNS_5tupleIJNS2_IJNS_1CILi1EEENS2_IJS4_NS3_ILi2EEES5_EEEEEES5_NS2_IJS5_S5_EEEEEENS2_IJNS2_IJNS3_ILi0EEENS2_IJS4_NS3_ILi256EEEiEEEEEENS3_ILi2048EEENS2_IJiNS3_ILi4096EEEEEEEEEEEC2ERKS9_RKSH_,($_ZN7cutlass13device_kernelIN5flash19enable_sm80_to_sm89INS1_16FlashAttnBwdSm80INS1_25CollectiveMainloopBwdSm80ILi2ELi2EN4cute5tupleIJNS5_1CILi128EEES8_NS7_ILi64EEEEEENS_10bfloat16_tEfNS_4arch4Sm80ELb0ELb0ELb1ELb1ELb0ELb0ELb0ELb0ELi2ELi4ELi4ELi4ELb0EEENS1_24CollectiveEpilogueBwdGQAISA_fSD_Li256ELb1ELb0EEENS1_19SingleTileSchedulerILb1ELb0ELb0ELi128EEEEEEEEEvNT_6ParamsE$_ZN4cute3eso3ESOILb1ELb0EJNS_5tupleIJNS2_IJNS_1CILi1EEENS3_ILi0EEEEEENS2_IJS5_S5_EEEEEENS2_IJS5_iEEEEEC2ERKS8_RKS9_ - $_ZN7cutlass13device_kernelIN5flash19enable_sm80_to_sm89INS1_16FlashAttnBwdSm80INS1_25CollectiveMainloopBwdSm80ILi2ELi2EN4cute5tupleIJNS5_1CILi128EEES8_NS7_ILi64EEEEEENS_10bfloat16_tEfNS_4arch4Sm80ELb0ELb0ELb1ELb1ELb0ELb0ELb0ELb0ELi2ELi4ELi4ELi4ELb0EEENS1_24CollectiveEpilogueBwdGQAISA_fSD_Li256ELb1ELb0EEENS1_19SingleTileSchedulerILb1ELb0ELb0ELi128EEEEEEEEEvNT_6ParamsE$_ZN4cute3eso3ESOILb1ELb0EJNS_5tupleIJNS2_IJNS_1CILi1EEENS2_IJS4_NS3_ILi2EEES5_EEEEEES5_NS2_IJS5_S5_EEEEEENS2_IJNS2_IJNS3_ILi0EEENS2_IJS4_NS3_ILi256EEEiEEEEEENS3_ILi2048EEENS2_IJiNS3_ILi4096EEEEEEEEEEEC2ERKS9_RKSH_)
$_ZN7cutlass13device_kernelIN5flash19enable_sm80_to_sm89INS1_16FlashAttnBwdSm80INS1_25CollectiveMainloopBwdSm80ILi2ELi2EN4cute5tupleIJNS5_1CILi128EEES8_NS7_ILi64EEEEEENS_10bfloat16_tEfNS_4arch4Sm80ELb0ELb0ELb1ELb1ELb0ELb0ELb0ELb0ELi2ELi4ELi4ELi4ELb0EEENS1_24CollectiveEpilogueBwdGQAISA_fSD_Li256ELb1ELb0EEENS1_19SingleTileSchedulerILb1ELb0ELb0ELi128EEEEEEEEEvNT_6ParamsE$_ZN4cute3eso3ESOILb1ELb0EJNS_5tupleIJNS2_IJNS_1CILi1EEENS2_IJS4_NS3_ILi2EEES5_EEEEEES5_NS2_IJS5_S5_EEEEEENS2_IJNS2_IJNS3_ILi0EEENS2_IJS4_NS3_ILi256EEEiEEEEEENS3_ILi2048EEENS2_IJiNS3_ILi4096EEEEEEEEEEEC2ERKS9_RKSH_:
[----:B------:R-:W-:Y:S01]  /*7f20*/  IADD3 R2, R54, -c[0x0][0x20], RZ ;  /* 0x8000080036027a10 */ /* 0x000fe20007ffe0ff */
[----:B------:R-:W-:Y:S01]  /*7f30*/  IMAD.MOV.U32 R8, RZ, RZ, R6 ;  /* 0x000000ffff087224 */ /* 0x000fe200078e0006 */
[----:B------:R-:W-:-:S03]  /*7f40*/  MOV R9, 0x0 ;  /* 0x0000000000097802 */ /* 0x000fc60000000f00 */
[----:B------:R1:W-:Y:S04]  /*7f50*/  STL [R2], R5 ;  /* 0x0000000502007387 */ /* 0x0003e80000100800 */
[----:B------:R1:W-:Y:S01]  /*7f60*/  STL [R2+0x4], R3 ;  /* 0x0000040302007387 */ /* 0x0003e20000100800 */
[----:B------:R-:W-:Y:S05]  /*7f70*/  RET.REL.NODEC R8 `(_ZN7cutlass13device_kernelIN5flash19enable_sm80_to_sm89INS1_16FlashAttnBwdSm80INS1_25CollectiveMainloopBwdSm80ILi2ELi2EN4cute5tupleIJNS5_1CILi128EEES8_NS7_ILi64EEEEEENS_10bfloat16_tEfNS_4arch4Sm80ELb0ELb0ELb1ELb1ELb0ELb0ELb0ELb0ELi2ELi4ELi4ELi4ELb0EEENS1_24CollectiveEpilogueBwdGQAISA_fSD_Li256ELb1ELb0EEENS1_19SingleTileSchedulerILb1ELb0ELb0ELi128EEEEEEEEEvNT_6ParamsE) ;  /* 0xffff808008007950 */ /* 0x000fea0003c3ffff */
        .type           $_ZN7cutlass13device_kernelIN5flash19enable_sm80_to_sm89INS1_16FlashAttnBwdSm80INS1_25CollectiveMainloopBwdSm80ILi2ELi2EN4cute5tupleIJNS5_1CILi128EEES8_NS7_ILi64EEEEEENS_10bfloat16_tEfNS_4arch4Sm80ELb0ELb0ELb1ELb1ELb0ELb0ELb0ELb0ELi2ELi4ELi4ELi4ELb0EEENS1_24CollectiveEpilogueBwdGQAISA_fSD_Li256ELb1ELb0EEENS1_19SingleTileSchedulerILb1ELb0ELb0ELi128EEEEEEEEEvNT_6ParamsE$_ZN4cute3eso3ESOILb1ELb0EJNS_5tupleIJNS2_IJNS_1CILi1EEENS3_ILi0EEEEEENS2_IJS5_S5_EEEEEENS2_IJS5_iEEEEEC2ERKS8_RKS9_,@function
        .size           $_ZN7cutlass13device_kernelIN5flash19enable_sm80_to_sm89INS1_16FlashAttnBwdSm80INS1_25CollectiveMainloopBwdSm80ILi2ELi2EN4cute5tupleIJNS5_1CILi128EEES8_NS7_ILi64EEEEEENS_10bfloat16_tEfNS_4arch4Sm80ELb0ELb0ELb1ELb1ELb0ELb0ELb0ELb0ELi2ELi4ELi4ELi4ELb0EEENS1_24CollectiveEpilogueBwdGQAISA_fSD_Li256ELb1ELb0EEENS1_19SingleTileSchedulerILb1ELb0ELb0ELi128EEEEEEEEEvNT_6ParamsE$_ZN4cute3eso3ESOILb1ELb0EJNS_5tupleIJNS2_IJNS_1CILi1EEENS3_ILi0EEEEEENS2_IJS5_S5_EEEEEENS2_IJS5_iEEEEEC2ERKS8_RKS9_,($_ZN7cutlass13device_kernelIN5flash19enable_sm80_to_sm89INS1_16FlashAttnBwdSm80INS1_25CollectiveMainloopBwdSm80ILi2ELi2EN4cute5tupleIJNS5_1CILi128EEES8_NS7_ILi64EEEEEENS_10bfloat16_tEfNS_4arch4Sm80ELb0ELb0ELb1ELb1ELb0ELb0ELb0ELb0ELi2ELi4ELi4ELi4ELb0EEENS1_24CollectiveEpilogueBwdGQAISA_fSD_Li256ELb1ELb0EEENS1_19SingleTileSchedulerILb1ELb0ELb0ELi128EEEEEEEEEvNT_6ParamsE$_ZN4cute3eso3ESOILb1ELb0EJNS_5tupleIJNS2_IJNS_1CILi1EEENS3_ILi0EEEEEES5_EEENS2_IJNS2_IJS5_S5_EEEiEEEEEC2ERKS7_RKS9_ - $_ZN7cutlass13device_kernelIN5flash19enable_sm80_to_sm89INS1_16FlashAttnBwdSm80INS1_25CollectiveMainloopBwdSm80ILi2ELi2EN4cute5tupleIJNS5_1CILi128EEES8_NS7_ILi64EEEEEENS_10bfloat16_tEfNS_4arch4Sm80ELb0ELb0ELb1ELb1ELb0ELb0ELb0ELb0ELi2ELi4ELi4ELi4ELb0EEENS1_24CollectiveEpilogueBwdGQAISA_fSD_Li256ELb1ELb0EEENS1_19SingleTileSchedulerILb1ELb0ELb0ELi128EEEEEEEEEvNT_6ParamsE$_ZN4cute3eso3ESOILb1ELb0EJNS_5tupleIJNS2_IJNS_1CILi1EEENS3_ILi0EEEEEENS2_IJS5_S5_EEEEEENS2_IJS5_iEEEEEC2ERKS8_RKS9_)
$_ZN7cutlass13device_kernelIN5flash19enable_sm80_to_sm89INS1_16FlashAttnBwdSm80INS1_25CollectiveMainloopBwdSm80ILi2ELi2EN4cute5tupleIJNS5_1CILi128EEES8_NS7_ILi64EEEEEENS_10bfloat16_tEfNS_4arch4Sm80ELb0ELb0ELb1ELb1ELb0ELb0ELb0ELb0ELi2ELi4ELi4ELi4ELb0EEENS1_24CollectiveEpilogueBwdGQAISA_fSD_Li256ELb1ELb0EEENS1_19SingleTileSchedulerILb1ELb0ELb0ELi128EEEEEEEEEvNT_6ParamsE$_ZN4cute3eso3ESOILb1ELb0EJNS_5tupleIJNS2_IJNS_1CILi1EEENS3_ILi0EEEEEENS2_IJS5_S5_EEEEEENS2_IJS5_iEEEEEC2ERKS8_RKS9_:
[----:B------:R-:W-:Y:S02]  /*7f80*/  IADD3 R2, R64, -c[0x0][0x20], RZ ;  /* 0x8000080040027a10 */ /* 0x000fe40007ffe0ff */
[----:B------:R-:W-:-:S03]  /*7f90*/  MOV R5, 0x0 ;  /* 0x0000000000057802 */ /* 0x000fc60000000f00 */
[----:B------:R1:W-:Y:S01]  /*7fa0*/  STL [R2], R3 ;  /* 0x0000000302007387 */ /* 0x0003e20000100800 */
[----:B------:R-:W-:Y:S05]  /*7fb0*/  RET.REL.NODEC R4 `(_ZN7cutlass13device_kernelIN5flash19enable_sm80_to_sm89INS1_16FlashAttnBwdSm80INS1_25CollectiveMainloopBwdSm80ILi2ELi2EN4cute5tupleIJNS5_1CILi128EEES8_NS7_ILi64EEEEEENS_10bfloat16_tEfNS_4arch4Sm80ELb0ELb0ELb1ELb1ELb0ELb0ELb0ELb0ELi2ELi4ELi4ELi4ELb0EEENS1_24CollectiveEpilogueBwdGQAISA_fSD_Li256ELb1ELb0EEENS1_19SingleTileSchedulerILb1ELb0ELb0ELi128EEEEEEEEEvNT_6ParamsE) ;  /* 0xffff804004007950 */ /* 0x000fea0003c3ffff */
        .type           $_ZN7cutlass13device_kernelIN5flash19enable_sm80_to_sm89INS1_16FlashAttnBwdSm80INS1_25CollectiveMainloopBwdSm80ILi2ELi2EN4cute5tupleIJNS5_1CILi128EEES8_NS7_ILi64EEEEEENS_10bfloat16_tEfNS_4arch4Sm80ELb0ELb0ELb1ELb1ELb0ELb0ELb0ELb0ELi2ELi4ELi4ELi4ELb0EEENS1_24CollectiveEpilogueBwdGQAISA_fSD_Li256ELb1ELb0EEENS1_19SingleTileSchedulerILb1ELb0ELb0ELi128EEEEEEEEEvNT_6ParamsE$_ZN4cute3eso3ESOILb1ELb0EJNS_5tupleIJNS2_IJNS_1CILi1EEENS3_ILi0EEEEEES5_EEENS2_IJNS2_IJS5_S5_EEEiEEEEEC2ERKS7_RKS9_,@function
        .size           $_ZN7cutlass13device_kernelIN5flash19enable_sm80_to_sm89INS1_16FlashAttnBwdSm80INS1_25CollectiveMainloopBwdSm80ILi2ELi2EN4cute5tupleIJNS5_1CILi128EEES8_NS7_ILi64EEEEEENS_10bfloat16_tEfNS_4arch4Sm80ELb0ELb0ELb1ELb1ELb0ELb0ELb0ELb0ELi2ELi4ELi4ELi4ELb0EEENS1_24CollectiveEpilogueBwdGQAISA_fSD_Li256ELb1ELb0EEENS1_19SingleTileSchedulerILb1ELb0ELb0ELi128EEEEEEEEEvNT_6ParamsE$_ZN4cute3eso3ESOILb1ELb0EJNS_5tupleIJNS2_IJNS_1CILi1EEENS3_ILi0EEEEEES5_EEENS2_IJNS2_IJS5_S5_EEEiEEEEEC2ERKS7_RKS9_,($_ZN7cutlass13device_kernelIN5flash19enable_sm80_to_sm89INS1_16FlashAttnBwdSm80INS1_25CollectiveMainloopBwdSm80ILi2ELi2EN4cute5tupleIJNS5_1CILi128EEES8_NS7_ILi64EEEEEENS_10bfloat16_tEfNS_4arch4Sm80ELb0ELb0ELb1ELb1ELb0ELb0ELb0ELb0ELi2ELi4ELi4ELi4ELb0EEENS1_24CollectiveEpilogueBwdGQAISA_fSD_Li256ELb1ELb0EEENS1_19SingleTileSchedulerILb1ELb0ELb0ELi128EEEEEEEEEvNT_6ParamsE$_ZN4cute3eso3ESOILb1ELb0EJNS_5tupleIJNS2_IJNS_1CILi2EEES4_EEENS3_ILi8EEES5_EEENS2_IJNS2_IJNS3_ILi1EEEiEEENS3_ILi1024EEENS2_IJiiEEEEEEEEC2ERKS7_RKSC_ - $_ZN7cutlass13device_kernelIN5flash19enable_sm80_to_sm89INS1_16FlashAttnBwdSm80INS1_25CollectiveMainloopBwdSm80ILi2ELi2EN4cute5tupleIJNS5_1CILi128EEES8_NS7_ILi64EEEEEENS_10bfloat16_tEfNS_4arch4Sm80ELb0ELb0ELb1ELb1ELb0ELb0ELb0ELb0ELi2ELi4ELi4ELi4ELb0EEENS1_24CollectiveEpilogueBwdGQAISA_fSD_Li256ELb1ELb0EEENS1_19SingleTileSchedulerILb1ELb0ELb0ELi128EEEEEEEEEvNT_6ParamsE$_ZN4cute3eso3ESOILb1ELb0EJNS_5tupleIJNS2_IJNS_1CILi1EEENS3_ILi0EEEEEES5_EEENS2_IJNS2_IJS5_S5_EEEiEEEEEC2ERKS7_RKS9_)
$_ZN7cutlass13device_kernelIN5flash19enable_sm80_to_sm89INS1_16FlashAttnBwdSm80INS1_25CollectiveMainloopBwdSm80ILi2ELi2EN4cute5tupleIJNS5_1CILi128EEES8_NS7_ILi64EEEEEENS_10bfloat16_tEfNS_4arch4Sm80ELb0ELb0ELb1ELb1ELb0ELb0ELb0ELb0ELi2ELi4ELi4ELi4ELb0EEENS1_24CollectiveEpilogueBwdGQAISA_fSD_Li256ELb1ELb0EEENS1_19SingleTileSchedulerILb1ELb0ELb0ELi128EEEEEEEEEvNT_6ParamsE$_ZN4cute3eso3ESOILb1ELb0EJNS_5tupleIJNS2_IJNS_1CILi1EEENS3_ILi0EEEEEES5_EEENS2_IJNS2_IJS5_S5_EEEiEEEEEC2ERKS7_RKS9_:
[----:B------:R-:W-:Y:S02]  /*7fc0*/  IADD3 R2, R64, -c[0x0][0x20], RZ ;  /* 0x8000080040027a10 */ /* 0x000fe40007ffe0ff */
[----:B------:R-:W-:-:S03]  /*7fd0*/  MOV R5, 0x0 ;  /* 0x0000000000057802 */ /* 0x000fc60000000f00 */
[----:B------:R1:W-:Y:S01]  /*7fe0*/  STL [R2], R3 ;  /* 0x0000000302007387 */ /* 0x0003e20000100800 */
[----:B------:R-:W-:Y:S05]  /*7ff0*/  RET.REL.NODEC R4 `(_ZN7cutlass13device_kernelIN5flash19enable_sm80_to_sm89INS1_16FlashAttnBwdSm80INS1_25CollectiveMainloopBwdSm80ILi2ELi2EN4cute5tupleIJNS5_1CILi128EEES8_NS7_ILi64EEEEEENS_10bfloat16_tEfNS_4arch4Sm80ELb0ELb0ELb1ELb1ELb0ELb0ELb0ELb0ELi2ELi4ELi4ELi4ELb0EEENS1_24CollectiveEpilogueBwdGQAISA_fSD_Li256ELb1ELb0EEENS1_19SingleTileSchedulerILb1ELb0ELb0ELi128EEEEEEEEEvNT_6ParamsE) ;  /* 0xffff800004007950 */ /* 0x000fea0003c3ffff */
        .type           $_ZN7cutlass13device_kernelIN5flash19enable_sm80_to_sm89INS1_16FlashAttnBwdSm80INS1_25CollectiveMainloopBwdSm80ILi2ELi2EN4cute5tupleIJNS5_1CILi128EEES8_NS7_ILi64EEEEEENS_10bfloat16_tEfNS_4arch4Sm80ELb0ELb0ELb1ELb1ELb0ELb0ELb0ELb0ELi2ELi4ELi4ELi4ELb0EEENS1_24CollectiveEpilogueBwdGQAISA_fSD_Li256ELb1ELb0EEENS1_19SingleTileSchedulerILb1ELb0ELb0ELi128EEEEEEEEEvNT_6ParamsE$_ZN4cute3eso3ESOILb1ELb0EJNS_5tupleIJNS2_IJNS_1CILi2EEES4_EEENS3_ILi8EEES5_EEENS2_IJNS2_IJNS3_ILi1EEEiEEENS3_ILi1024EEENS2_IJiiEEEEEEEEC2ERKS7_RKSC_,@function
        .size           $_ZN7cutlass13device_kernelIN5flash19enable_sm80_to_sm89INS1_16FlashAttnBwdSm80INS1_25CollectiveMainloopBwdSm80ILi2ELi2EN4cute5tupleIJNS5_1CILi128EEES8_NS7_ILi64EEEEEENS_10bfloat16_tEfNS_4arch4Sm80ELb0ELb0ELb1ELb1ELb0ELb0ELb0ELb0ELi2ELi4ELi4ELi4ELb0EEENS1_24CollectiveEpilogueBwdGQAISA_fSD_Li256ELb1ELb0EEENS1_19SingleTileSchedulerILb1ELb0ELb0ELi128EEEEEEEEEvNT_6ParamsE$_ZN4cute3eso3ESOILb1ELb0EJNS_5tupleIJNS2_IJNS_1CILi2EEES4_EEENS3_ILi8EEES5_EEENS2_IJNS2_IJNS3_ILi1EEEiEEENS3_ILi1024EEENS2_IJiiEEEEEEEEC2ERKS7_RKSC_,($_ZN7cutlass13device_kernelIN5flash19enable_sm80_to_sm89INS1_16FlashAttnBwdSm80INS1_25CollectiveMainloopBwdSm80ILi2ELi2EN4cute5tupleIJNS5_1CILi128EEES8_NS7_ILi64EEEEEENS_10bfloat16_tEfNS_4arch4Sm80ELb0ELb0ELb1ELb1ELb0ELb0ELb0ELb0ELi2ELi4ELi4ELi4ELb0EEENS1_24CollectiveEpilogueBwdGQAISA_fSD_Li256ELb1ELb0EEENS1_19SingleTileSchedulerILb1ELb0ELb0ELi128EEEEEEEEEvNT_6ParamsE$_ZN4cute3eso3ESOILb1ELb0EJNS_5tupleIJNS2_IJNS_1CILi2EEES4_EEES4_EEENS2_IJNS2_IJiiEEENS3_ILi8192EEEEEEEEC2ERKS6_RKS9_ - $_ZN7cutlass13device_kernelIN5flash19enable_sm80_to_sm89INS1_16FlashAttnBwdSm80INS1_25CollectiveMainloopBwdSm80ILi2ELi2EN4cute5tupleIJNS5_1CILi128EEES8_NS7_ILi64EEEEEENS_10bfloat16_tEfNS_4arch4Sm80ELb0ELb0ELb1ELb1ELb0ELb0ELb0ELb0ELi2ELi4ELi4ELi4ELb0EEENS1_24CollectiveEpilogueBwdGQAISA_fSD_Li256ELb1ELb0EEENS1_19SingleTileSchedulerILb1ELb0ELb0ELi128EEEEEEEEEvNT_6ParamsE$_ZN4cute3eso3ESOILb1ELb0EJNS_5tupleIJNS2_IJNS_1CILi2EEES4_EEENS3_ILi8EEES5_EEENS2_IJNS2_IJNS3_ILi1EEEiEEENS3_ILi1024EEENS2_IJiiEEEEEEEEC2ERKS7_RKSC_)
$_ZN7cutlass13device_kernelIN5flash19enable_sm80_to_sm89INS1_16FlashAttnBwdSm80INS1_25CollectiveMainloopBwdSm80ILi2ELi2EN4cute5tupleIJNS5_1CILi128EEES8_NS7_ILi64EEEEEENS_10bfloat16_tEfNS_4arch4Sm80ELb0ELb0ELb1ELb1ELb0ELb0ELb0ELb0ELi2ELi4ELi4ELi4ELb0EEENS1_24CollectiveEpilogueBwdGQAISA_fSD_Li256ELb1ELb0EEENS1_19SingleTileSchedulerILb1ELb0ELb0ELi128EEEEEEEEEvNT_6ParamsE$_ZN4cute3eso3ESOILb1ELb0EJNS_5tupleIJNS2_IJNS_1CILi2EEES4_EEENS3_ILi8EEES5_EEENS2_IJNS2_IJNS3_ILi1EEEiEEENS3_ILi1024EEENS2_IJiiEEEEEEEEC2ERKS7_RKSC_:
[----:B------:R-:W-:Y:S02]  /*8000*/  IADD3 R4, R23, -c[0x0][0x20], RZ ;  /* 0x8000080017047a10 */ /* 0x000fe40007ffe0ff */
[----:B------:R-:W-:-:S03]  /*8010*/  MOV R9, 0x0 ;  /* 0x0000000000097802 */ /* 0x000fc60000000f00 */
[----:B------:R1:W-:Y:S04]  /*8020*/  STL [R4], R2 ;  /* 0x0000000204007387 */ /* 0x0003e80000100800 */
[----:B------:R1:W-:Y:S04]  /*8030*/  STL [R4+0x4], R3 ;  /* 0x0000040304007387 */ /* 0x0003e80000100800 */
[----:B------:R1:W-:Y:S01]  /*8040*/  STL [R4+0x8], R5 ;  /* 0x0000080504007387 */ /* 0x0003e20000100800 */
[----:B------:R-:W-:Y:S05]  /*8050*/  RET.REL.NODEC R8 `(_ZN7cutlass13device_kernelIN5flash19enable_sm80_to_sm89INS1_16FlashAttnBwdSm80INS1_25CollectiveMainloopBwdSm80ILi2ELi2EN4cute5tupleIJNS5_1CILi128EEES8_NS7_ILi64EEEEEENS_10bfloat16_tEfNS_4arch4Sm80ELb0ELb0ELb1ELb1ELb0ELb0ELb0ELb0ELi2ELi4ELi4ELi4ELb0EEENS1_24CollectiveEpilogueBwdGQAISA_fSD_Li256ELb1ELb0EEENS1_19SingleTileSchedulerILb1ELb0ELb0ELi128EEEEEEEEEvNT_6ParamsE) ;  /* 0xffff7fa008007950 */ /* 0x000fea0003c3ffff */
        .type           $_ZN7cutlass13device_kernelIN5flash19enable_sm80_to_sm89INS1_16FlashAttnBwdSm80INS1_25CollectiveMainloopBwdSm80ILi2ELi2EN4cute5tupleIJNS5_1CILi128EEES8_NS7_ILi64EEEEEENS_10bfloat16_tEfNS_4arch4Sm80ELb0ELb0ELb1ELb1ELb0ELb0ELb0ELb0ELi2ELi4ELi4ELi4ELb0EEENS1_24CollectiveEpilogueBwdGQAISA_fSD_Li256ELb1ELb0EEENS1_19SingleTileSchedulerILb1ELb0ELb0ELi128EEEEEEEEEvNT_6ParamsE$_ZN4cute3eso3ESOILb1ELb0EJNS_5tupleIJNS2_IJNS_1CILi2EEES4_EEES4_EEENS2_IJNS2_IJiiEEENS3_ILi8192EEEEEEEEC2ERKS6_RKS9_,@function
        .size           $_ZN7cutlass13device_kernelIN5flash19enable_sm80_to_sm89INS1_16FlashAttnBwdSm80INS1_25CollectiveMainloopBwdSm80ILi2ELi2EN4cute5tupleIJNS5_1CILi128EEES8_NS7_ILi64EEEEEENS_10bfloat16_tEfNS_4arch4Sm80ELb0ELb0ELb1ELb1ELb0ELb0ELb0ELb0ELi2ELi4ELi4ELi4ELb0EEENS1_24CollectiveEpilogueBwdGQAISA_fSD_Li256ELb1ELb0EEENS1_19SingleTileSchedulerILb1ELb0ELb0ELi128EEEEEEEEEvNT_6ParamsE$_ZN4cute3eso3ESOILb1ELb0EJNS_5tupleIJNS2_IJNS_1CILi2EEES4_EEES4_EEENS2_IJNS2_IJiiEEENS3_ILi8192EEEEEEEEC2ERKS6_RKS9_,($_ZN7cutlass13device_kernelIN5flash19enable_sm80_to_sm89INS1_16FlashAttnBwdSm80INS1_25CollectiveMainloopBwdSm80ILi2ELi2EN4cute5tupleIJNS5_1CILi128EEES8_NS7_ILi64EEEEEENS_10bfloat16_tEfNS_4arch4Sm80ELb0ELb0ELb1ELb1ELb0ELb0ELb0ELb0ELi2ELi4ELi4ELi4ELb0EEENS1_24CollectiveEpilogueBwdGQAISA_fSD_Li256ELb1ELb0EEENS1_19SingleTileSchedulerILb1ELb0ELb0ELi128EEEEEEEEEvNT_6ParamsE$_ZN4cute3eso3ESOILb1ELb0EJNS_5tupleIJNS2_IJNS_1CILi2EEES4_EEES5_NS3_ILi8EEEEEENS2_IJNS2_IJiNS3_ILi512EEEEEENS2_IJiiEEENS3_ILi1024EEEEEEEEC2ERKS7_RKSC_ - $_ZN7cutlass13device_kernelIN5flash19enable_sm80_to_sm89INS1_16FlashAttnBwdSm80INS1_25CollectiveMainloopBwdSm80ILi2ELi2EN4cute5tupleIJNS5_1CILi128EEES8_NS7_ILi64EEEEEENS_10bfloat16_tEfNS_4arch4Sm80ELb0ELb0ELb1ELb1ELb0ELb0ELb0ELb0ELi2ELi4ELi4ELi4ELb0EEENS1_24CollectiveEpilogueBwdGQAISA_fSD_Li256ELb1ELb0EEENS1_19SingleTileSchedulerILb1ELb0ELb0ELi128EEEEEEEEEvNT_6ParamsE$_ZN4cute3eso3ESOILb1ELb0EJNS_5tupleIJNS2_IJNS_1CILi2EEES4_EEES4_EEENS2_IJNS2_IJiiEEENS3_ILi8192EEEEEEEEC2ERKS6_RKS9_)
$_ZN7cutlass13device_kernelIN5flash19enable_sm80_to_sm89INS1_16FlashAttnBwdSm80INS1_25CollectiveMainloopBwdSm80ILi2ELi2EN4cute5tupleIJNS5_1CILi128EEES8_NS7_ILi64EEEEEENS_10bfloat16_tEfNS_4arch4Sm80ELb0ELb0ELb1ELb1ELb0ELb0ELb0ELb0ELi2ELi4ELi4ELi4ELb0EEENS1_24CollectiveEpilogueBwdGQAISA_fSD_Li256ELb1ELb0EEENS1_19SingleTileSchedulerILb1ELb0ELb0ELi128EEEEEEEEEvNT_6ParamsE$_ZN4cute3eso3ESOILb1ELb0EJNS_5tupleIJNS2_IJNS_1CILi2EEES4_EEES4_EEENS2_IJNS2_IJiiEEENS3_ILi8192EEEEEEEEC2ERKS6_RKS9_:
[----:B------:R-:W-:Y:S01]  /*8060*/  IADD3 R4, R63, -c[0x0][0x20], RZ ;  /* 0x800008003f047a10 */ /* 0x000fe20007ffe0ff */
[----:B------:R-:W-:Y:S01]  /*8070*/  IMAD.MOV.U32 R70, RZ, RZ, R6 ;  /* 0x000000ffff467224 */ /* 0x000fe200078e0006 */
[----:B------:R-:W-:-:S03]  /*8080*/  MOV R71, 0x0 ;  /* 0x0000000000477802 */ /* 0x000fc60000000f00 */
[----:B------:R1:W-:Y:S04]  /*8090*/  STL [R4], R2 ;  /* 0x0000000204007387 */ /* 0x0003e80000100800 */
[----:B------:R1:W-:Y:S01]  /*80a0*/  STL [R4+0x4], R3 ;  /* 0x0000040304007387 */ /* 0x0003e20000100800 */
[----:B------:R-:W-:Y:S05]  /*80b0*/  RET.REL.NODEC R70 `(_ZN7cutlass13device_kernelIN5flash19enable_sm80_to_sm89INS1_16FlashAttnBwdSm80INS1_25CollectiveMainloopBwdSm80ILi2ELi2EN4cute5tupleIJNS5_1CILi128EEES8_NS7_ILi64EEEEEENS_10bfloat16_tEfNS_4arch4Sm80ELb0ELb0ELb1ELb1ELb0ELb0ELb0ELb0ELi2ELi4ELi4ELi4ELb0EEENS1_24CollectiveEpilogueBwdGQAISA_fSD_Li256ELb1ELb0EEENS1_19SingleTileSchedulerILb1ELb0ELb0ELi128EEEEEEEEEvNT_6ParamsE) ;  /* 0xffff7f4046007950 */ /* 0x000fea0003c3ffff */
        .type           $_ZN7cutlass13device_kernelIN5flash19enable_sm80_to_sm89INS1_16FlashAttnBwdSm80INS1_25CollectiveMainloopBwdSm80ILi2ELi2EN4cute5tupleIJNS5_1CILi128EEES8_NS7_ILi64EEEEEENS_10bfloat16_tEfNS_4arch4Sm80ELb0ELb0ELb1ELb1ELb0ELb0ELb0ELb0ELi2ELi4ELi4ELi4ELb0EEENS1_24CollectiveEpilogueBwdGQAISA_fSD_Li256ELb1ELb0EEENS1_19SingleTileSchedulerILb1ELb0ELb0ELi128EEEEEEEEEvNT_6ParamsE$_ZN4cute3eso3ESOILb1ELb0EJNS_5tupleIJNS2_IJNS_1CILi2EEES4_EEES5_NS3_ILi8EEEEEENS2_IJNS2_IJiNS3_ILi512EEEEEENS2_IJiiEEENS3_ILi1024EEEEEEEEC2ERKS7_RKSC_,@function
        .size           $_ZN7cutlass13device_kernelIN5flash19enable_sm80_to_sm89INS1_16FlashAttnBwdSm80INS1_25CollectiveMainloopBwdSm80ILi2ELi2EN4cute5tupleIJNS5_1CILi128EEES8_NS7_ILi64EEEEEENS_10bfloat16_tEfNS_4arch4Sm80ELb0ELb0ELb1ELb1ELb0ELb0ELb0ELb0ELi2ELi4ELi4ELi4ELb0EEENS1_24CollectiveEpilogueBwdGQAISA_fSD_Li256ELb1ELb0EEENS1_19SingleTileSchedulerILb1ELb0ELb0ELi128EEEEEEEEEvNT_6ParamsE$_ZN4cute3eso3ESOILb1ELb0EJNS_5tupleIJNS2_IJNS_1CILi2EEES4_EEES5_NS3_ILi8EEEEEENS2_IJNS2_IJiNS3_ILi512EEEEEENS2_IJiiEEENS3_ILi1024EEEEEEEEC2ERKS7_RKSC_,($_ZN7cutlass13device_kernelIN5flash19enable_sm80_to_sm89INS1_16FlashAttnBwdSm80INS1_25CollectiveMainloopBwdSm80ILi2ELi2EN4cute5tupleIJNS5_1CILi128EEES8_NS7_ILi64EEEEEENS_10bfloat16_tEfNS_4arch4Sm80ELb0ELb0ELb1ELb1ELb0ELb0ELb0ELb0ELi2ELi4ELi4ELi4ELb0EEENS1_24CollectiveEpilogueBwdGQAISA_fSD_Li256ELb1ELb0EEENS1_19SingleTileSchedulerILb1ELb0ELb0ELi128EEEEEEEEEvNT_6ParamsE$_ZN4cute3eso3ESOILb1ELb0EJNS_5tupleIJNS2_IJNS_1CILi2EEES4_S4_EEES4_NS2_IJNS2_IJS4_S4_EEES4_EEEEEENS2_IJNS2_IJNS3_ILi1EEENS3_ILi512EEEiEEENS3_ILi4096EEENS2_IJNS2_IJiiEEENS3_ILi8192EEEEEEEEEEEC2ERKS8_RKSG_ - $_ZN7cutlass13device_kernelIN5flash19enable_sm80_to_sm89INS1_16FlashAttnBwdSm80INS1_25CollectiveMainloopBwdSm80ILi2ELi2EN4cute5tupleIJNS5_1CILi128EEES8_NS7_ILi64EEEEEENS_10bfloat16_tEfNS_4arch4Sm80ELb0ELb0ELb1ELb1ELb0ELb0ELb0ELb0ELi2ELi4ELi4ELi4ELb0EEENS1_24CollectiveEpilogueBwdGQAISA_fSD_Li256ELb1ELb0EEENS1_19SingleTileSchedulerILb1ELb0ELb0ELi128EEEEEEEEEvNT_6ParamsE$_ZN4cute3eso3ESOILb1ELb0EJNS_5tupleIJNS2_IJNS_1CILi2EEES4_EEES5_NS3_ILi8EEEEEENS2_IJNS2_IJiNS3_ILi512EEEEEENS2_IJiiEEENS3_ILi1024EEEEEEEEC2ERKS7_RKSC_)
$_ZN7cutlass13device_kernelIN5flash19enable_sm80_to_sm89INS1_16FlashAttnBwdSm80INS1_25CollectiveMainloopBwdSm80ILi2ELi2EN4cute5tupleIJNS5_1CILi128EEES8_NS7_ILi64EEEEEENS_10bfloat16_tEfNS_4arch4Sm80ELb0ELb0ELb1ELb1ELb0ELb0ELb0ELb0ELi2ELi4ELi4ELi4ELb0EEENS1_24CollectiveEpilogueBwdGQAISA_fSD_Li256ELb1ELb0EEENS1_19SingleTileSchedulerILb1ELb0ELb0ELi128EEEEEEEEEvNT_6ParamsE$_ZN4cute3eso3ESOILb1ELb0EJNS_5tupleIJNS2_IJNS_1CILi2EEES4_EEES5_NS3_ILi8EEEEEENS2_IJNS2_IJiNS3_ILi512EEEEEENS2_IJiiEEENS3_ILi1024EEEEEEEEC2ERKS7_RKSC_:
[----:B------:R-:W-:Y:S02]  /*80c0*/  IADD3 R4, R57, -c[0x0][0x20], RZ ;  /* 0x8000080039047a10 */ /* 0x000fe40007ffe0ff */
[----:B------:R-:W-:-:S03]  /*80d0*/  MOV R9, 0x0 ;  /* 0x0000000000097802 */ /* 0x000fc60000000f00 */
[----:B------:R1:W-:Y:S04]  /*80e0*/  STL [R4], R2 ;  /* 0x0000000204007387 */ /* 0x0003e80000100800 */
[----:B------:R1:W-:Y:S04]  /*80f0*/  STL [R4+0x4], R3 ;  /* 0x0000040304007387 */ /* 0x0003e80000100800 */
[----:B------:R1:W-:Y:S01]  /*8100*/  STL [R4+0x8], R5 ;  /* 0x0000080504007387 */ /* 0x0003e20000100800 */
[----:B------:R-:W-:Y:S05]  /*8110*/  RET.REL.NODEC R8 `(_ZN7cutlass13device_kernelIN5flash19enable_sm80_to_sm89INS1_16FlashAttnBwdSm80INS1_25CollectiveMainloopBwdSm80ILi2ELi2EN4cute5tupleIJNS5_1CILi128EEES8_NS7_ILi64EEEEEENS_10bfloat16_tEfNS_4arch4Sm80ELb0ELb0ELb1ELb1ELb0ELb0ELb0ELb0ELi2ELi4ELi4ELi4ELb0EEENS1_24CollectiveEpilogueBwdGQAISA_fSD_Li256ELb1ELb0EEENS1_19SingleTileSchedulerILb1ELb0ELb0ELi128EEEEEEEEEvNT_6ParamsE) ;  /* 0xffff7ee008007950 */ /* 0x000fea0003c3ffff */
        .type           $_ZN7cutlass13device_kernelIN5flash19enable_sm80_to_sm89INS1_16FlashAttnBwdSm80INS1_25CollectiveMainloopBwdSm80ILi2ELi2EN4cute5tupleIJNS5_1CILi128EEES8_NS7_ILi64EEEEEENS_10bfloat16_tEfNS_4arch4Sm80ELb0ELb0ELb1ELb1ELb0ELb0ELb0ELb0ELi2ELi4ELi4ELi4ELb0EEENS1_24CollectiveEpilogueBwdGQAISA_fSD_Li256ELb1ELb0EEENS1_19SingleTileSchedulerILb1ELb0ELb0ELi128EEEEEEEEEvNT_6ParamsE$_ZN4cute3eso3ESOILb1ELb0EJNS_5tupleIJNS2_IJNS_1CILi2EEES4_S4_EEES4_NS2_IJNS2_IJS4_S4_EEES4_EEEEEENS2_IJNS2_IJNS3_ILi1EEENS3_ILi512EEEiEEENS3_ILi4096EEENS2_IJNS2_IJiiEEENS3_ILi8192EEEEEEEEEEEC2ERKS8_RKSG_,@function
        .size           $_ZN7cutlass13device_kernelIN5flash19enable_sm80_to_sm89INS1_16FlashAttnBwdSm80INS1_25CollectiveMainloopBwdSm80ILi2ELi2EN4cute5tupleIJNS5_1CILi128EEES8_NS7_ILi64EEEEEENS_10bfloat16_tEfNS_4arch4Sm80ELb0ELb0ELb1ELb1ELb0ELb0ELb0ELb0ELi2ELi4ELi4ELi4ELb0EEENS1_24CollectiveEpilogueBwdGQAISA_fSD_Li256ELb1ELb0EEENS1_19SingleTileSchedulerILb1ELb0ELb0ELi128EEEEEEEEEvNT_6ParamsE$_ZN4cute3eso3ESOILb1ELb0EJNS_5tupleIJNS2_IJNS_1CILi2EEES4_S4_EEES4_NS2_IJNS2_IJS4_S4_EEES4_EEEEEENS2_IJNS2_IJNS3_ILi1EEENS3_ILi512EEEiEEENS3_ILi4096EEENS2_IJNS2_IJiiEEENS3_ILi8192EEEEEEEEEEEC2ERKS8_RKSG_,($_ZN7cutlass13device_kernelIN5flash19enable_sm80_to_sm89INS1_16FlashAttnBwdSm80INS1_25CollectiveMainloopBwdSm80ILi2ELi2EN4cute5tupleIJNS5_1CILi128EEES8_NS7_ILi64EEEEEENS_10bfloat16_tEfNS_4arch4Sm80ELb0ELb0ELb1ELb1ELb0ELb0ELb0ELb0ELi2ELi4ELi4ELi4ELb0EEENS1_24CollectiveEpilogueBwdGQAISA_fSD_Li256ELb1ELb0EEENS1_19SingleTileSchedulerILb1ELb0ELb0ELi128EEEEEEEEEvNT_6ParamsE$_ZN4cute3eso3ESOILb1ELb0EJNS_5tupleIJNS2_IJNS_1CILi2EEES4_S4_EEES4_NS2_IJS4_S4_EEEEEENS2_IJNS2_IJNS3_ILi1EEENS3_ILi512EEEiEEENS3_ILi4096EEENS2_IJiiEEEEEEEEC2ERKS7_RKSD_ - $_ZN7cutlass13device_kernelIN5flash19enable_sm80_to_sm89INS1_16FlashAttnBwdSm80INS1_25CollectiveMainloopBwdSm80ILi2ELi2EN4cute5tupleIJNS5_1CILi128EEES8_NS7_ILi64EEEEEENS_10bfloat16_tEfNS_4arch4Sm80ELb0ELb0ELb1ELb1ELb0ELb0ELb0ELb0ELi2ELi4ELi4ELi4ELb0EEENS1_24CollectiveEpilogueBwdGQAISA_fSD_Li256ELb1ELb0EEENS1_19SingleTileSchedulerILb1ELb0ELb0ELi128EEEEEEEEEvNT_6ParamsE$_ZN4cute3eso3ESOILb1ELb0EJNS_5tupleIJNS2_IJNS_1CILi2EEES4_S4_EEES4_NS2_IJNS2_IJS4_S4_EEES4_EEEEEENS2_IJNS2_IJNS3_ILi1EEENS3_ILi512EEEiEEENS3_ILi4096EEENS2_IJNS2_IJiiEEENS3_ILi8192EEEEEEEEEEEC2ERKS8_RKSG_)
$_ZN7cutlass13device_kernelIN5flash19enable_sm80_to_sm89INS1_16FlashAttnBwdSm80INS1_25CollectiveMainloopBwdSm80ILi2ELi2EN4cute5tupleIJNS5_1CILi128EEES8_NS7_ILi64EEEEEENS_10bfloat16_tEfNS_4arch4Sm80ELb0ELb0ELb1ELb1ELb0ELb0ELb0ELb0ELi2ELi4ELi4ELi4ELb0EEENS1_24CollectiveEpilogueBwdGQAISA_fSD_Li256ELb1ELb0EEENS1_19SingleTileSchedulerILb1ELb0ELb0ELi128EEEEEEEEEvNT_6ParamsE$_ZN4cute3eso3ESOILb1ELb0EJNS_5tupleIJNS2_IJNS_1CILi2EEES4_S4_EEES4_NS2_IJNS2_IJS4_S4_EEES4_EEEEEENS2_IJNS2_IJNS3_ILi1EEENS3_ILi512EEEiEEENS3_ILi4096EEENS2_IJNS2_IJiiEEENS3_ILi8192EEEEEEEEEEEC2ERKS8_RKSG_:
[----:B------:R-:W-:Y:S02]  /*8120*/  IADD3 R4, R57, -c[0x0][0x20], RZ ;  /* 0x8000080039047a10 */ /* 0x000fe40007ffe0ff */
[----:B------:R-:W-:-:S03]  /*8130*/  MOV R9, 0x0 ;  /* 0x0000000000097802 */ /* 0x000fc60000000f00 */
[----:B------:R1:W-:Y:S04]  /*8140*/  STL [R4], R2 ;  /* 0x0000000204007387 */ /* 0x0003e80000100800 */
[----:B------:R1:W-:Y:S04]  /*8150*/  STL [R4+0x4], R3 ;  /* 0x0000040304007387 */ /* 0x0003e80000100800 */
[----:B------:R1:W-:Y:S01]  /*8160*/  STL [R4+0x8], R5 ;  /* 0x0000080504007387 */ /* 0x0003e20000100800 */
[----:B------:R-:W-:Y:S05]  /*8170*/  RET.REL.NODEC R8 `(_ZN7cutlass13device_kernelIN5flash19enable_sm80_to_sm89INS1_16FlashAttnBwdSm80INS1_25CollectiveMainloopBwdSm80ILi2ELi2EN4cute5tupleIJNS5_1CILi128EEES8_NS7_ILi64EEEEEENS_10bfloat16_tEfNS_4arch4Sm80ELb0ELb0ELb1ELb1ELb0ELb0ELb0ELb0ELi2ELi4ELi4ELi4ELb0EEENS1_24CollectiveEpilogueBwdGQAISA_fSD_Li256ELb1ELb0EEENS1_19SingleTileSchedulerILb1ELb0ELb0ELi128EEEEEEEEEvNT_6ParamsE) ;  /* 0xffff7e8008007950 */ /* 0x000fea0003c3ffff */
        .type           $_ZN7cutlass13device_kernelIN5flash19enable_sm80_to_sm89INS1_16FlashAttnBwdSm80INS1_25CollectiveMainloopBwdSm80ILi2ELi2EN4cute5tupleIJNS5_1CILi128EEES8_NS7_ILi64EEEEEENS_10bfloat16_tEfNS_4arch4Sm80ELb0ELb0ELb1ELb1ELb0ELb0ELb0ELb0ELi2ELi4ELi4ELi4ELb0EEENS1_24CollectiveEpilogueBwdGQAISA_fSD_Li256ELb1ELb0EEENS1_19SingleTileSchedulerILb1ELb0ELb0ELi128EEEEEEEEEvNT_6ParamsE$_ZN4cute3eso3ESOILb1ELb0EJNS_5tupleIJNS2_IJNS_1CILi2EEES4_S4_EEES4_NS2_IJS4_S4_EEEEEENS2_IJNS2_IJNS3_ILi1EEENS3_ILi512EEEiEEENS3_ILi4096EEENS2_IJiiEEEEEEEEC2ERKS7_RKSD_,@function
        .size           $_ZN7cutlass13device_kernelIN5flash19enable_sm80_to_sm89INS1_16FlashAttnBwdSm80INS1_25CollectiveMainloopBwdSm80ILi2ELi2EN4cute5tupleIJNS5_1CILi128EEES8_NS7_ILi64EEEEEENS_10bfloat16_tEfNS_4arch4Sm80ELb0ELb0ELb1ELb1ELb0ELb0ELb0ELb0ELi2ELi4ELi4ELi4ELb0EEENS1_24CollectiveEpilogueBwdGQAISA_fSD_Li256ELb1ELb0EEENS1_19SingleTileSchedulerILb1ELb0ELb0ELi128EEEEEEEEEvNT_6ParamsE$_ZN4cute3eso3ESOILb1ELb0EJNS_5tupleIJNS2_IJNS_1CILi2EEES4_S4_EEES4_NS2_IJS4_S4_EEEEEENS2_IJNS2_IJNS3_ILi1EEENS3_ILi512EEEiEEENS3_ILi4096EEENS2_IJiiEEEEEEEEC2ERKS7_RKSD_,($_ZN7cutlass13device_kernelIN5flash19enable_sm80_to_sm89INS1_16FlashAttnBwdSm80INS1_25CollectiveMainloopBwdSm80ILi2ELi2EN4cute5tupleIJNS5_1CILi128EEES8_NS7_ILi64EEEEEENS_10bfloat16_tEfNS_4arch4Sm80ELb0ELb0ELb1ELb1ELb0ELb0ELb0ELb0ELi2ELi4ELi4ELi4ELb0EEENS1_24CollectiveEpilogueBwdGQAISA_fSD_Li256ELb1ELb0EEENS1_19SingleTileSchedulerILb1ELb0ELb0ELi128EEEEEEEEEvNT_6ParamsE$_ZN4cute3eso3ESOILb1ELb0EJNS_5tupleIJNS2_IJNS_1CILi8EEENS3_ILi1EEEEEENS2_IJNS3_ILi2EEEEEEEEENS2_IJNS2_IJS5_NS3_ILi0EEEEEENS2_IJiEEEEEEEEC2ERKS9_RKSD_ - $_ZN7cutlass13device_kernelIN5flash19enable_sm80_to_sm89INS1_16FlashAttnBwdSm80INS1_25CollectiveMainloopBwdSm80ILi2ELi2EN4cute5tupleIJNS5_1CILi128EEES8_NS7_ILi64EEEEEENS_10bfloat16_tEfNS_4arch4Sm80ELb0ELb0ELb1ELb1ELb0ELb0ELb0ELb0ELi2ELi4ELi4ELi4ELb0EEENS1_24CollectiveEpilogueBwdGQAISA_fSD_Li256ELb1ELb0EEENS1_19SingleTileSchedulerILb1ELb0ELb0ELi128EEEEEEEEEvNT_6ParamsE$_ZN4cute3eso3ESOILb1ELb0EJNS_5tupleIJNS2_IJNS_1CILi2EEES4_S4_EEES4_NS2_IJS4_S4_EEEEEENS2_IJNS2_IJNS3_ILi1EEENS3_ILi512EEEiEEENS3_ILi4096EEENS2_IJiiEEEEEEEEC2ERKS7_RKSD_)
$_ZN7cutlass13device_kernelIN5flash19enable_sm80_to_sm89INS1_16FlashAttnBwdSm80INS1_25CollectiveMainloopBwdSm80ILi2ELi2EN4cute5tupleIJNS5_1CILi128EEES8_NS7_ILi64EEEEEENS_10bfloat16_tEfNS_4arch4Sm80ELb0ELb0ELb1ELb1ELb0ELb0ELb0ELb0ELi2ELi4ELi4ELi4ELb0EEENS1_24CollectiveEpilogueBwdGQAISA_fSD_Li256ELb1ELb0EEENS1_19SingleTileSchedulerILb1ELb0ELb0ELi128EEEEEEEEEvNT_6ParamsE$_ZN4cute3eso3ESOILb1ELb0EJNS_5tupleIJNS2_IJNS_1CILi2EEES4_S4_EEES4_NS2_IJS4_S4_EEEEEENS2_IJNS2_IJNS3_ILi1EEENS3_ILi512EEEiEEENS3_ILi4096EEENS2_IJiiEEEEEEEEC2ERKS7_RKSD_:
[----:B------:R-:W-:Y:S02]  /*8180*/  IADD3 R4, R23, -c[0x0][0x20], RZ ;  /* 0x8000080017047a10 */ /* 0x000fe40007ffe0ff */
[----:B------:R-:W-:-:S03]  /*8190*/  MOV R9, 0x0 ;  /* 0x0000000000097802 */ /* 0x000fc60000000f00 */
[----:B------:R1:W-:Y:S04]  /*81a0*/  STL [R4], R2 ;  /* 0x0000000204007387 */ /* 0x0003e80000100800 */
[----:B------:R1:W-:Y:S04]  /*81b0*/  STL [R4+0x4], R3 ;  /* 0x0000040304007387 */ /* 0x0003e80000100800 */
[----:B------:R1:W-:Y:S01]  /*81c0*/  STL [R4+0x8], R5 ;  /* 0x0000080504007387 */ /* 0x0003e20000100800 */
[----:B------:R-:W-:Y:S05]  /*81d0*/  RET.REL.NODEC R8 `(_ZN7cutlass13device_kernelIN5flash19enable_sm80_to_sm89INS1_16FlashAttnBwdSm80INS1_25CollectiveMainloopBwdSm80ILi2ELi2EN4cute5tupleIJNS5_1CILi128EEES8_NS7_ILi64EEEEEENS_10bfloat16_tEfNS_4arch4Sm80ELb0ELb0ELb1ELb1ELb0ELb0ELb0ELb0ELi2ELi4ELi4ELi4ELb0EEENS1_24CollectiveEpilogueBwdGQAISA_fSD_Li256ELb1ELb0EEENS1_19SingleTileSchedulerILb1ELb0ELb0ELi128EEEEEEEEEvNT_6ParamsE) ;  /* 0xffff7e2008007950 */ /* 0x000fea0003c3ffff */
        .type           $_ZN7cutlass13device_kernelIN5flash19enable_sm80_to_sm89INS1_16FlashAttnBwdSm80INS1_25CollectiveMainloopBwdSm80ILi2ELi2EN4cute5tupleIJNS5_1CILi128EEES8_NS7_ILi64EEEEEENS_10bfloat16_tEfNS_4arch4Sm80ELb0ELb0ELb1ELb1ELb0ELb0ELb0ELb0ELi2ELi4ELi4ELi4ELb0EEENS1_24CollectiveEpilogueBwdGQAISA_fSD_Li256ELb1ELb0EEENS1_19SingleTileSchedulerILb1ELb0ELb0ELi128EEEEEEEEEvNT_6ParamsE$_ZN4cute3eso3ESOILb1ELb0EJNS_5tupleIJNS2_IJNS_1CILi8EEENS3_ILi1EEEEEENS2_IJNS3_ILi2EEEEEEEEENS2_IJNS2_IJS5_NS3_ILi0EEEEEENS2_IJiEEEEEEEEC2ERKS9_RKSD_,@function
        .size           $_ZN7cutlass13device_kernelIN5flash19enable_sm80_to_sm89INS1_16FlashAttnBwdSm80INS1_25CollectiveMainloopBwdSm80ILi2ELi2EN4cute5tupleIJNS5_1CILi128EEES8_NS7_ILi64EEEEEENS_10bfloat16_tEfNS_4arch4Sm80ELb0ELb0ELb1ELb1ELb0ELb0ELb0ELb0ELi2ELi4ELi4ELi4ELb0EEENS1_24CollectiveEpilogueBwdGQAISA_fSD_Li256ELb1ELb0EEENS1_19SingleTileSchedulerILb1ELb0ELb0ELi128EEEEEEEEEvNT_6ParamsE$_ZN4cute3eso3ESOILb1ELb0EJNS_5tupleIJNS2_IJNS_1CILi8EEENS3_ILi1EEEEEENS2_IJNS3_ILi2EEEEEEEEENS2_IJNS2_IJS5_NS3_ILi0EEEEEENS2_IJiEEEEEEEEC2ERKS9_RKSD_,($_ZN7cutlass13device_kernelIN5flash19enable_sm80_to_sm89INS1_16FlashAttnBwdSm80INS1_25CollectiveMainloopBwdSm80ILi2ELi2EN4cute5tupleIJNS5_1CILi128EEES8_NS7_ILi64EEEEEENS_10bfloat16_tEfNS_4arch4Sm80ELb0ELb0ELb1ELb1ELb0ELb0ELb0ELb0ELi2ELi4ELi4ELi4ELb0EEENS1_24CollectiveEpilogueBwdGQAISA_fSD_Li256ELb1ELb0EEENS1_19SingleTileSchedulerILb1ELb0ELb0ELi128EEEEEEEEEvNT_6ParamsE$_ZN4cute3eso3ESOILb1ELb0EJNS_5tupleIJNS2_IJNS_1CILi8EEENS3_ILi1EEEEEENS3_ILi2EEEEEENS2_IJNS2_IJS5_NS3_ILi0EEEEEEiEEEEEC2ERKS8_RKSB_ - $_ZN7cutlass13device_kernelIN5flash19enable_sm80_to_sm89INS1_16FlashAttnBwdSm80INS1_25CollectiveMainloopBwdSm80ILi2ELi2EN4cute5tupleIJNS5_1CILi128EEES8_NS7_ILi64EEEEEENS_10bfloat16_tEfNS_4arch4Sm80ELb0ELb0ELb1ELb1ELb0ELb0ELb0ELb0ELi2ELi4ELi4ELi4ELb0EEENS1_24CollectiveEpilogueBwdGQAISA_fSD_Li256ELb1ELb0EEENS1_19SingleTileSchedulerILb1ELb0ELb0ELi128EEEEEEEEEvNT_6ParamsE$_ZN4cute3eso3ESOILb1ELb0EJNS_5tupleIJNS2_IJNS_1CILi8EEENS3_ILi1EEEEEENS2_IJNS3_ILi2EEEEEEEEENS2_IJNS2_IJS5_NS3_ILi0EEEEEENS2_IJiEEEEEEEEC2ERKS9_RKSD_)
$_ZN7cutlass13device_kernelIN5flash19enable_sm80_to_sm89INS1_16FlashAttnBwdSm80INS1_25CollectiveMainloopBwdSm80ILi2ELi2EN4cute5tupleIJNS5_1CILi128EEES8_NS7_ILi64EEEEEENS_10bfloat16_tEfNS_4arch4Sm80ELb0ELb0ELb1ELb1ELb0ELb0ELb0ELb0ELi2ELi4ELi4ELi4ELb0EEENS1_24CollectiveEpilogueBwdGQAISA_fSD_Li256ELb1ELb0EEENS1_19SingleTileSchedulerILb1ELb0ELb0ELi128EEEEEEEEEvNT_6ParamsE$_ZN4cute3eso3ESOILb1ELb0EJNS_5tupleIJNS2_IJNS_1CILi8EEENS3_ILi1EEEEEENS2_IJNS3_ILi2EEEEEEEEENS2_IJNS2_IJS5_NS3_ILi0EEEEEENS2_IJiEEEEEEEEC2ERKS9_RKSD_:
[----:B------:R-:W-:Y:S02]  /*81e0*/  IADD3 R2, R64, -c[0x0][0x20], RZ ;  /* 0x8000080040027a10 */ /* 0x000fe40007ffe0ff */
[----:B------:R-:W-:-:S03]  /*81f0*/  MOV R9, 0x0 ;  /* 0x0000000000097802 */ /* 0x000fc60000000f00 */
[----:B------:R1:W-:Y:S01]  /*8200*/  STL [R2], R3 ;  /* 0x0000000302007387 */ /* 0x0003e20000100800 */
[----:B------:R-:W-:Y:S05]  /*8210*/  RET.REL.NODEC R8 `(_ZN7cutlass13device_kernelIN5flash19enable_sm80_to_sm89INS1_16FlashAttnBwdSm80INS1_25CollectiveMainloopBwdSm80ILi2ELi2EN4cute5tupleIJNS5_1CILi128EEES8_NS7_ILi64EEEEEENS_10bfloat16_tEfNS_4arch4Sm80ELb0ELb0ELb1ELb1ELb0ELb0ELb0ELb0ELi2ELi4ELi4ELi4ELb0EEENS1_24CollectiveEpilogueBwdGQAISA_fSD_Li256ELb1ELb0EEENS1_19SingleTileSchedulerILb1ELb0ELb0ELi128EEEEEEEEEvNT_6ParamsE) ;  /* 0xffff7de008007950 */ /* 0x000fea0003c3ffff */
        .type           $_ZN7cutlass13device_kernelIN5flash19enable_sm80_to_sm89INS1_16FlashAttnBwdSm80INS1_25CollectiveMainloopBwdSm80ILi2ELi2EN4cute5tupleIJNS5_1CILi128EEES8_NS7_ILi64EEEEEENS_10bfloat16_tEfNS_4arch4Sm80ELb0ELb0ELb1ELb1ELb0ELb0ELb0ELb0ELi2ELi4ELi4ELi4ELb0EEENS1_24CollectiveEpilogueBwdGQAISA_fSD_Li256ELb1ELb0EEENS1_19SingleTileSchedulerILb1ELb0ELb0ELi128EEEEEEEEEvNT_6ParamsE$_ZN4cute3eso3ESOILb1ELb0EJNS_5tupleIJNS2_IJNS_1CILi8EEENS3_ILi1EEEEEENS3_ILi2EEEEEENS2_IJNS2_IJS5_NS3_ILi0EEEEEEiEEEEEC2ERKS8_RKSB_,@function
        .size           $_ZN7cutlass13device_kernelIN5flash19enable_sm80_to_sm89INS1_16FlashAttnBwdSm80INS1_25CollectiveMainloopBwdSm80ILi2ELi2EN4cute5tupleIJNS5_1CILi128EEES8_NS7_ILi64EEEEEENS_10bfloat16_tEfNS_4arch4Sm80ELb0ELb0ELb1ELb1ELb0ELb0ELb0ELb0ELi2ELi4ELi4ELi4ELb0EEENS1_24CollectiveEpilogueBwdGQAISA_fSD_Li256ELb1ELb0EEENS1_19SingleTileSchedulerILb1ELb0ELb0ELi128EEEEEEEEEvNT_6ParamsE$_ZN4cute3eso3ESOILb1ELb0EJNS_5tupleIJNS2_IJNS_1CILi8EEENS3_ILi1EEEEEENS3_ILi2EEEEEENS2_IJNS2_IJS5_NS3_ILi0EEEEEEiEEEEEC2ERKS8_RKSB_,($_ZN7cutlass13device_kernelIN5flash19enable_sm80_to_sm89INS1_16FlashAttnBwdSm80INS1_25CollectiveMainloopBwdSm80ILi2ELi2EN4cute5tupleIJNS5_1CILi128EEES8_NS7_ILi64EEEEEENS_10bfloat16_tEfNS_4arch4Sm80ELb0ELb0ELb1ELb1ELb0ELb0ELb0ELb0ELi2ELi4ELi4ELi4ELb0EEENS1_24CollectiveEpilogueBwdGQAISA_fSD_Li256ELb1ELb0EEENS1_19SingleTileSchedulerILb1ELb0ELb0ELi128EEEEEEEEEvNT_6ParamsE$_ZN4cute3eso3ESOILb1ELb0EJNS_5tupleIJNS2_IJNS_1CILi8EEENS3_ILi1EEEEEENS3_ILi2EEENS2_IJS7_S7_EEEEEENS2_IJNS2_IJS5_NS3_ILi0EEEEEENS3_ILi4096EEENS2_IJiiEEEEEEEEC2ERKS9_RKSE_ - $_ZN7cutlass13device_kernelIN5flash19enable_sm80_to_sm89INS1_16FlashAttnBwdSm80INS1_25CollectiveMainloopBwdSm80ILi2ELi2EN4cute5tupleIJNS5_1CILi128EEES8_NS7_ILi64EEEEEENS_10bfloat16_tEfNS_4arch4Sm80ELb0ELb0ELb1ELb1ELb0ELb0ELb0ELb0ELi2ELi4ELi4ELi4ELb0EEENS1_24CollectiveEpilogueBwdGQAISA_fSD_Li256ELb1ELb0EEENS1_19SingleTileSchedulerILb1ELb0ELb0ELi128EEEEEEEEEvNT_6ParamsE$_ZN4cute3eso3ESOILb1ELb0EJNS_5tupleIJNS2_IJNS_1CILi8EEENS3_ILi1EEEEEENS3_ILi2EEEEEENS2_IJNS2_IJS5_NS3_ILi0EEEEEEiEEEEEC2ERKS8_RKSB_)
$_ZN7cutlass13device_kernelIN5flash19enable_sm80_to_sm89INS1_16FlashAttnBwdSm80INS1_25CollectiveMainloopBwdSm80ILi2ELi2EN4cute5tupleIJNS5_1CILi128EEES8_NS7_ILi64EEEEEENS_10bfloat16_tEfNS_4arch4Sm80ELb0ELb0ELb1ELb1ELb0ELb0ELb0ELb0ELi2ELi4ELi4ELi4ELb0EEENS1_24CollectiveEpilogueBwdGQAISA_fSD_Li256ELb1ELb0EEENS1_19SingleTileSchedulerILb1ELb0ELb0ELi128EEEEEEEEEvNT_6ParamsE$_ZN4cute3eso3ESOILb1ELb0EJNS_5tupleIJNS2_IJNS_1CILi8EEENS3_ILi1EEEEEENS3_ILi2EEEEEENS2_IJNS2_IJS5_NS3_ILi0EEEEEEiEEEEEC2ERKS8_RKSB_:
[----:B------:R-:W-:Y:S02]  /*8220*/  IADD3 R2, R64, -c[0x0][0x20], RZ ;  /* 0x8000080040027a10 */ /* 0x000fe40007ffe0ff */
[----:B------:R-:W-:-:S03]  /*8230*/  MOV R9, 0x0 ;  /* 0x0000000000097802 */ /* 0x000fc60000000f00 */
[----:B------:R1:W-:Y:S01]  /*8240*/  STL [R2], R3 ;  /* 0x0000000302007387 */ /* 0x0003e20000100800 */
[----:B------:R-:W-:Y:S05]  /*8250*/  RET.REL.NODEC R8 `(_ZN7cutlass13device_kernelIN5flash19enable_sm80_to_sm89INS1_16FlashAttnBwdSm80INS1_25CollectiveMainloopBwdSm80ILi2ELi2EN4cute5tupleIJNS5_1CILi128EEES8_NS7_ILi64EEEEEENS_10bfloat16_tEfNS_4arch4Sm80ELb0ELb0ELb1ELb1ELb0ELb0ELb0ELb0ELi2ELi4ELi4ELi4ELb0EEENS1_24CollectiveEpilogueBwdGQAISA_fSD_Li256ELb1ELb0EEENS1_19SingleTileSchedulerILb1ELb0ELb0ELi128EEEEEEEEEvNT_6ParamsE) ;  /* 0xffff7da008007950 */ /* 0x000fea0003c3ffff */
        .type           $_ZN7cutlass13device_kernelIN5flash19enable_sm80_to_sm89INS1_16FlashAttnBwdSm80INS1_25CollectiveMainloopBwdSm80ILi2ELi2EN4cute5tupleIJNS5_1CILi128EEES8_NS7_ILi64EEEEEENS_10bfloat16_tEfNS_4arch4Sm80ELb0ELb0ELb1ELb1ELb0ELb0ELb0ELb0ELi2ELi4ELi4ELi4ELb0EEENS1_24CollectiveEpilogueBwdGQAISA_fSD_Li256ELb1ELb0EEENS1_19SingleTileSchedulerILb1ELb0ELb0ELi128EEEEEEEEEvNT_6ParamsE$_ZN4cute3eso3ESOILb1ELb0EJNS_5tupleIJNS2_IJNS_1CILi8EEENS3_ILi1EEEEEENS3_ILi2EEENS2_IJS7_S7_EEEEEENS2_IJNS2_IJS5_NS3_ILi0EEEEEENS3_ILi4096EEENS2_IJiiEEEEEEEEC2ERKS9_RKSE_,@function
        .size           $_ZN7cutlass13device_kernelIN5flash19enable_sm80_to_sm89INS1_16FlashAttnBwdSm80INS1_25CollectiveMainloopBwdSm80ILi2ELi2EN4cute5tupleIJNS5_1CILi128EEES8_NS7_ILi64EEEEEENS_10bfloat16_tEfNS_4arch4Sm80ELb0ELb0ELb1ELb1ELb0ELb0ELb0ELb0ELi2ELi4ELi4ELi4ELb0EEENS1_24CollectiveEpilogueBwdGQAISA_fSD_Li256ELb1ELb0EEENS1_19SingleTileSchedulerILb1ELb0ELb0ELi128EEEEEEEEEvNT_6ParamsE$_ZN4cute3eso3ESOILb1ELb0EJNS_5tupleIJNS2_IJNS_1CILi8EEENS3_ILi1EEEEEENS3_ILi2EEENS2_IJS7_S7_EEEEEENS2_IJNS2_IJS5_NS3_ILi0EEEEEENS3_ILi4096EEENS2_IJiiEEEEEEEEC2ERKS9_RKSE_,($_ZN7cutlass13device_kernelIN5flash19enable_sm80_to_sm89INS1_16FlashAttnBwdSm80INS1_25CollectiveMainloopBwdSm80ILi2ELi2EN4cute5tupleIJNS5_1CILi128EEES8_NS7_ILi64EEEEEENS_10bfloat16_tEfNS_4arch4Sm80ELb0ELb0ELb1ELb1ELb0ELb0ELb0ELb0ELi2ELi4ELi4ELi4ELb0EEENS1_24CollectiveEpilogueBwdGQAISA_fSD_Li256ELb1ELb0EEENS1_19SingleTileSchedulerILb1ELb0ELb0ELi128EEEEEEEEEvNT_6ParamsE$_ZN4cute3eso3ESOILb1ELb0EJNS_5tupleIJNS2_IJNS_1CILi8EEENS3_ILi1EEEEEENS3_ILi2EEES4_EEENS2_IJNS2_IJS5_NS3_ILi0EEEEEEiNS3_ILi1024EEEEEEEEC2ERKS8_RKSC_ - $_ZN7cutlass13device_kernelIN5flash19enable_sm80_to_sm89INS1_16FlashAttnBwdSm80INS1_25CollectiveMainloopBwdSm80ILi2ELi2EN4cute5tupleIJNS5_1CILi128EEES8_NS7_ILi64EEEEEENS_10bfloat16_tEfNS_4arch4Sm80ELb0ELb0ELb1ELb1ELb0ELb0ELb0ELb0ELi2ELi4ELi4ELi4ELb0EEENS1_24CollectiveEpilogueBwdGQAISA_fSD_Li256ELb1ELb0EEENS1_19SingleTileSchedulerILb1ELb0ELb0ELi128EEEEEEEEEvNT_6ParamsE$_ZN4cute3eso3ESOILb1ELb0EJNS_5tupleIJNS2_IJNS_1CILi8EEENS3_ILi1EEEEEENS3_ILi2EEENS2_IJS7_S7_EEEEEENS2_IJNS2_IJS5_NS3_ILi0EEEEEENS3_ILi4096EEENS2_IJiiEEEEEEEEC2ERKS9_RKSE_)
$_ZN7cutlass13device_kernelIN5flash19enable_sm80_to_sm89INS1_16FlashAttnBwdSm80INS1_25CollectiveMainloopBwdSm80ILi2ELi2EN4cute5tupleIJNS5_1CILi128EEES8_NS7_ILi64EEEEEENS_10bfloat16_tEfNS_4arch4Sm80ELb0ELb0ELb1ELb1ELb0ELb0ELb0ELb0ELi2ELi4ELi4ELi4ELb0EEENS1_24CollectiveEpilogueBwdGQAISA_fSD_Li256ELb1ELb0EEENS1_19SingleTileSchedulerILb1ELb0ELb0ELi128EEEEEEEEEvNT_6ParamsE$_ZN4cute3eso3ESOILb1ELb0EJNS_5tupleIJNS2_IJNS_1CILi8EEENS3_ILi1EEEEEENS3_ILi2EEENS2_IJS7_S7_EEEEEENS2_IJNS2_IJS5_NS3_ILi0EEEEEENS3_ILi4096EEENS2_IJiiEEEEEEEEC2ERKS9_RKSE_:
[----:B------:R-:W-:Y:S01]  /*8260*/  IADD3 R3, R23, -c[0x0][0x20], RZ ;  /* 0x8000080017037a10 */ /* 0x000fe20007ffe0ff */
[----:B------:R-:W-:Y:S01]  /*8270*/  IMAD.MOV.U32 R12, RZ, RZ, R6 ;  /* 0x000000ffff0c7224 */ /* 0x000fe200078e0006 */
[----:B------:R-:W-:-:S03]  /*8280*/  MOV R13, 0x0 ;  /* 0x00000000000d7802 */ /* 0x000fc60000000f00 */
[----:B------:R1:W-:Y:S04]  /*8290*/  STL [R3], R2 ;  /* 0x0000000203007387 */ /* 0x0003e80000100800 */
[----:B------:R1:W-:Y:S01]  /*82a0*/  STL [R3+0x4], R8 ;  /* 0x0000040803007387 */ /* 0x0003e20000100800 */
[----:B------:R-:W-:Y:S05]  /*82b0*/  RET.REL.NODEC R12 `(_ZN7cutlass13device_kernelIN5flash19enable_sm80_to_sm89INS1_16FlashAttnBwdSm80INS1_25CollectiveMainloopBwdSm80ILi2ELi2EN4cute5tupleIJNS5_1CILi128EEES8_NS7_ILi64EEEEEENS_10bfloat16_tEfNS_4arch4Sm80ELb0ELb0ELb1ELb1ELb0ELb0ELb0ELb0ELi2ELi4ELi4ELi4ELb0EEENS1_24CollectiveEpilogueBwdGQAISA_fSD_Li256ELb1ELb0EEENS1_19SingleTileSchedulerILb1ELb0ELb0ELi128EEEEEEEEEvNT_6ParamsE) ;  /* 0xffff7d400c007950 */ /* 0x000fea0003c3ffff */
        .type           $_ZN7cutlass13device_kernelIN5flash19enable_sm80_to_sm89INS1_16FlashAttnBwdSm80INS1_25CollectiveMainloopBwdSm80ILi2ELi2EN4cute5tupleIJNS5_1CILi128EEES8_NS7_ILi64EEEEEENS_10bfloat16_tEfNS_4arch4Sm80ELb0ELb0ELb1ELb1ELb0ELb0ELb0ELb0ELi2ELi4ELi4ELi4ELb0EEENS1_24CollectiveEpilogueBwdGQAISA_fSD_Li256ELb1ELb0EEENS1_19SingleTileSchedulerILb1ELb0ELb0ELi128EEEEEEEEEvNT_6ParamsE$_ZN4cute3eso3ESOILb1ELb0EJNS_5tupleIJNS2_IJNS_1CILi8EEENS3_ILi1EEEEEENS3_ILi2EEES4_EEENS2_IJNS2_IJS5_NS3_ILi0EEEEEEiNS3_ILi1024EEEEEEEEC2ERKS8_RKSC_,@function
        .size           $_ZN7cutlass13device_kernelIN5flash19enable_sm80_to_sm89INS1_16FlashAttnBwdSm80INS1_25CollectiveMainloopBwdSm80ILi2ELi2EN4cute5tupleIJNS5_1CILi128EEES8_NS7_ILi64EEEEEENS_10bfloat16_tEfNS_4arch4Sm80ELb0ELb0ELb1ELb1ELb0ELb0ELb0ELb0ELi2ELi4ELi4ELi4ELb0EEENS1_24CollectiveEpilogueBwdGQAISA_fSD_Li256ELb1ELb0EEENS1_19SingleTileSchedulerILb1ELb0ELb0ELi128EEEEEEEEEvNT_6ParamsE$_ZN4cute3eso3ESOILb1ELb0EJNS_5tupleIJNS2_IJNS_1CILi8EEENS3_ILi1EEEEEENS3_ILi2EEES4_EEENS2_IJNS2_IJS5_NS3_ILi0EEEEEEiNS3_ILi1024EEEEEEEEC2ERKS8_RKSC_,($_ZN7cutlass13device_kernelIN5flash19enable_sm80_to_sm89INS1_16FlashAttnBwdSm80INS1_25CollectiveMainloopBwdSm80ILi2ELi2EN4cute5tupleIJNS5_1CILi128EEES8_NS7_ILi64EEEEEENS_10bfloat16_tEfNS_4arch4Sm80ELb0ELb0ELb1ELb1ELb0ELb0ELb0ELb0ELi2ELi4ELi4ELi4ELb0EEENS1_24CollectiveEpilogueBwdGQAISA_fSD_Li256ELb1ELb0EEENS1_19SingleTileSchedulerILb1ELb0ELb0ELi128EEEEEEEEEvNT_6ParamsE$_ZN4cute3eso3ESOILb1ELb0EJNS_5tupleIJNS2_IJNS_1CILi8EEENS3_ILi1EEEEEENS3_ILi4EEES5_EEENS2_IJNS2_IJS5_NS3_ILi0EEEEEElS9_EEEEEC2ERKS8_RKSB_ - $_ZN7cutlass13device_kernelIN5flash19enable_sm80_to_sm89INS1_16FlashAttnBwdSm80INS1_25CollectiveMainloopBwdSm80ILi2ELi2EN4cute5tupleIJNS5_1CILi128EEES8_NS7_ILi64EEEEEENS_10bfloat16_tEfNS_4arch4Sm80ELb0ELb0ELb1ELb1ELb0ELb0ELb0ELb0ELi2ELi4ELi4ELi4ELb0EEENS1_24CollectiveEpilogueBwdGQAISA_fSD_Li256ELb1ELb0EEENS1_19SingleTileSchedulerILb1ELb0ELb0ELi128EEEEEEEEEvNT_6ParamsE$_ZN4cute3eso3ESOILb1ELb0EJNS_5tupleIJNS2_IJNS_1CILi8EEENS3_ILi1EEEEEENS3_ILi2EEES4_EEENS2_IJNS2_IJS5_NS3_ILi0EEEEEEiNS3_ILi1024EEEEEEEEC2ERKS8_RKSC_)
$_ZN7cutlass13device_kernelIN5flash19enable_sm80_to_sm89INS1_16FlashAttnBwdSm80INS1_25CollectiveMainloopBwdSm80ILi2ELi2EN4cute5tupleIJNS5_1CILi128EEES8_NS7_ILi64EEEEEENS_10bfloat16_tEfNS_4arch4Sm80ELb0ELb0ELb1ELb1ELb0ELb0ELb0ELb0ELi2ELi4ELi4ELi4ELb0EEENS1_24CollectiveEpilogueBwdGQAISA_fSD_Li256ELb1ELb0EEENS1_19SingleTileSchedulerILb1ELb0ELb0ELi128EEEEEEEEEvNT_6ParamsE$_ZN4cute3eso3ESOILb1ELb0EJNS_5tupleIJNS2_IJNS_1CILi8EEENS3_ILi1EEEEEENS3_ILi2EEES4_EEENS2_IJNS2_IJS5_NS3_ILi0EEEEEEiNS3_ILi1024EEEEEEEEC2ERKS8_RKSC_:
[----:B------:R-:W-:Y:S02]  /*82c0*/  IADD3 R2, R23, -c[0x0][0x20], RZ ;  /* 0x8000080017027a10 */ /* 0x000fe40007ffe0ff */
[----:B------:R-:W-:-:S03]  /*82d0*/  MOV R9, 0x0 ;  /* 0x0000000000097802 */ /* 0x000fc60000000f00 */
[----:B------:R1:W-:Y:S01]  /*82e0*/  STL [R2], R3 ;  /* 0x0000000302007387 */ /* 0x0003e20000100800 */
[----:B------:R-:W-:Y:S05]  /*82f0*/  RET.REL.NODEC R8 `(_ZN7cutlass13device_kernelIN5flash19enable_sm80_to_sm89INS1_16FlashAttnBwdSm80INS1_25CollectiveMainloopBwdSm80ILi2ELi2EN4cute5tupleIJNS5_1CILi128EEES8_NS7_ILi64EEEEEENS_10bfloat16_tEfNS_4arch4Sm80ELb0ELb0ELb1ELb1ELb0ELb0ELb0ELb0ELi2ELi4ELi4ELi4ELb0EEENS1_24CollectiveEpilogueBwdGQAISA_fSD_Li256ELb1ELb0EEENS1_19SingleTileSchedulerILb1ELb0ELb0ELi128EEEEEEEEEvNT_6ParamsE) ;  /* 0xffff7d0008007950 */ /* 0x000fea0003c3ffff */
        .type           $_ZN7cutlass13device_kernelIN5flash19enable_sm80_to_sm89INS1_16FlashAttnBwdSm80INS1_25CollectiveMainloopBwdSm80ILi2ELi2EN4cute5tupleIJNS5_1CILi128EEES8_NS7_ILi64EEEEEENS_10bfloat16_tEfNS_4arch4Sm80ELb0ELb0ELb1ELb1ELb0ELb0ELb0ELb0ELi2ELi4ELi4ELi4ELb0EEENS1_24CollectiveEpilogueBwdGQAISA_fSD_Li256ELb1ELb0EEENS1_19SingleTileSchedulerILb1ELb0ELb0ELi128EEEEEEEEEvNT_6ParamsE$_ZN4cute3eso3ESOILb1ELb0EJNS_5tupleIJNS2_IJNS_1CILi8EEENS3_ILi1EEEEEENS3_ILi4EEES5_EEENS2_IJNS2_IJS5_NS3_ILi0EEEEEElS9_EEEEEC2ERKS8_RKSB_,@function
        .size           $_ZN7cutlass13device_kernelIN5flash19enable_sm80_to_sm89INS1_16FlashAttnBwdSm80INS1_25CollectiveMainloopBwdSm80ILi2ELi2EN4cute5tupleIJNS5_1CILi128EEES8_NS7_ILi64EEEEEENS_10bfloat16_tEfNS_4arch4Sm80ELb0ELb0ELb1ELb1ELb0ELb0ELb0ELb0ELi2ELi4ELi4ELi4ELb0EEENS1_24CollectiveEpilogueBwdGQAISA_fSD_Li256ELb1ELb0EEENS1_19SingleTileSchedulerILb1ELb0ELb0ELi128EEEEEEEEEvNT_6ParamsE$_ZN4cute3eso3ESOILb1ELb0EJNS_5tupleIJNS2_IJNS_1CILi8EEENS3_ILi1EEEEEENS3_ILi4EEES5_EEENS2_IJNS2_IJS5_NS3_ILi0EEEEEElS9_EEEEEC2ERKS8_RKSB_,($_ZN7cutlass13device_kernelIN5flash19enable_sm80_to_sm89INS1_16FlashAttnBwdSm80INS1_25CollectiveMainloopBwdSm80ILi2ELi2EN4cute5tupleIJNS5_1CILi128EEES8_NS7_ILi64EEEEEENS_10bfloat16_tEfNS_4arch4Sm80ELb0ELb0ELb1ELb1ELb0ELb0ELb0ELb0ELi2ELi4ELi4ELi4ELb0EEENS1_24CollectiveEpilogueBwdGQAISA_fSD_Li256ELb1ELb0EEENS1_19SingleTileSchedulerILb1ELb0ELb0ELi128EEEEEEEEEvNT_6ParamsE$_ZN4cute3eso3ESOILb1ELb0EJNS_5tupleIJNS_1CILi0EEES4_EEEiEEC2ERKS5_RKi - $_ZN7cutlass13device_kernelIN5flash19enable_sm80_to_sm89INS1_16FlashAttnBwdSm80INS1_25CollectiveMainloopBwdSm80ILi2ELi2EN4cute5tupleIJNS5_1CILi128EEES8_NS7_ILi64EEEEEENS_10bfloat16_tEfNS_4arch4Sm80ELb0ELb0ELb1ELb1ELb0ELb0ELb0ELb0ELi2ELi4ELi4ELi4ELb0EEENS1_24CollectiveEpilogueBwdGQAISA_fSD_Li256ELb1ELb0EEENS1_19SingleTileSchedulerILb1ELb0ELb0ELi128EEEEEEEEEvNT_6ParamsE$_ZN4cute3eso3ESOILb1ELb0EJNS_5tupleIJNS2_IJNS_1CILi8EEENS3_ILi1EEEEEENS3_ILi4EEES5_EEENS2_IJNS2_IJS5_NS3_ILi0EEEEEElS9_EEEEEC2ERKS8_RKSB_)
$_ZN7cutlass13device_kernelIN5flash19enable_sm80_to_sm89INS1_16FlashAttnBwdSm80INS1_25CollectiveMainloopBwdSm80ILi2ELi2EN4cute5tupleIJNS5_1CILi128EEES8_NS7_ILi64EEEEEENS_10bfloat16_tEfNS_4arch4Sm80ELb0ELb0ELb1ELb1ELb0ELb0ELb0ELb0ELi2ELi4ELi4ELi4ELb0EEENS1_24CollectiveEpilogueBwdGQAISA_fSD_Li256ELb1ELb0EEENS1_19SingleTileSchedulerILb1ELb0ELb0ELi128EEEEEEEEEvNT_6ParamsE$_ZN4cute3eso3ESOILb1ELb0EJNS_5tupleIJNS2_IJNS_1CILi8EEENS3_ILi1EEEEEENS3_ILi4EEES5_EEENS2_IJNS2_IJS5_NS3_ILi0EEEEEElS9_EEEEEC2ERKS8_RKSB_:
[----:B------:R-:W-:Y:S01]  /*8300*/  IADD3 R3, R15, -c[0x0][0x20], RZ ;  /* 0x800008000f037a10 */ /* 0x000fe20007ffe0ff */
[----:B------:R-:W-:Y:S01]  /*8310*/  IMAD.MOV.U32 R76, RZ, RZ, R2 ;  /* 0x000000ffff4c7224 */ /* 0x000fe200078e0002 */
[----:B------:R-:W-:Y:S01]  /*8320*/  MOV R82, R6 ;  /* 0x0000000600527202 */ /* 0x000fe20000000f00 */
[----:B------:R-:W-:Y:S01]  /*8330*/  IMAD.MOV.U32 R77, RZ, RZ, R5 ;  /* 0x000000ffff4d7224 */ /* 0x000fe200078e0005 */
[----:B------:R-:W-:-:S04]  /*8340*/  MOV R83, 0x0 ;  /* 0x0000000000537802 */ /* 0x000fc80000000f00 */
[----:B------:R1:W-:Y:S01]  /*8350*/  STL.64 [R3], R76 ;  /* 0x0000004c03007387 */ /* 0x0003e20000100a00 */
[----:B------:R-:W-:Y:S05]  /*8360*/  RET.REL.NODEC R82 `(_ZN7cutlass13device_kernelIN5flash19enable_sm80_to_sm89INS1_16FlashAttnBwdSm80INS1_25CollectiveMainloopBwdSm80ILi2ELi2EN4cute5tupleIJNS5_1CILi128EEES8_NS7_ILi64EEEEEENS_10bfloat16_tEfNS_4arch4Sm80ELb0ELb0ELb1ELb1ELb0ELb0ELb0ELb0ELi2ELi4ELi4ELi4ELb0EEENS1_24CollectiveEpilogueBwdGQAISA_fSD_Li256ELb1ELb0EEENS1_19SingleTileSchedulerILb1ELb0ELb0ELi128EEEEEEEEEvNT_6ParamsE) ;  /* 0xffff7c9052007950 */ /* 0x000fea0003c3ffff */
        .type           $_ZN7cutlass13device_kernelIN5flash19enable_sm80_to_sm89INS1_16FlashAttnBwdSm80INS1_25CollectiveMainloopBwdSm80ILi2ELi2EN4cute5tupleIJNS5_1CILi128EEES8_NS7_ILi64EEEEEENS_10bfloat16_tEfNS_4arch4Sm80ELb0ELb0ELb1ELb1ELb0ELb0ELb0ELb0ELi2ELi4ELi4ELi4ELb0EEENS1_24CollectiveEpilogueBwdGQAISA_fSD_Li256ELb1ELb0EEENS1_19SingleTileSchedulerILb1ELb0ELb0ELi128EEEEEEEEEvNT_6ParamsE$_ZN4cute3eso3ESOILb1ELb0EJNS_5tupleIJNS_1CILi0EEES4_EEEiEEC2ERKS5_RKi,@function
        .size           $_ZN7cutlass13device_kernelIN5flash19enable_sm80_to_sm89INS1_16FlashAttnBwdSm80INS1_25CollectiveMainloopBwdSm80ILi2ELi2EN4cute5tupleIJNS5_1CILi128EEES8_NS7_ILi64EEEEEENS_10bfloat16_tEfNS_4arch4Sm80ELb0ELb0ELb1ELb1ELb0ELb0ELb0ELb0ELi2ELi4ELi4ELi4ELb0EEENS1_24CollectiveEpilogueBwdGQAISA_fSD_Li256ELb1ELb0EEENS1_19SingleTileSchedulerILb1ELb0ELb0ELi128EEEEEEEEEvNT_6ParamsE$_ZN4cute3eso3ESOILb1ELb0EJNS_5tupleIJNS_1CILi0EEES4_EEEiEEC2ERKS5_RKi,($_ZN7cutlass13device_kernelIN5flash19enable_sm80_to_sm89INS1_16FlashAttnBwdSm80INS1_25CollectiveMainloopBwdSm80ILi2ELi2EN4cute5tupleIJNS5_1CILi128EEES8_NS7_ILi64EEEEEENS_10bfloat16_tEfNS_4arch4Sm80ELb0ELb0ELb1ELb1ELb0ELb0ELb0ELb0ELi2ELi4ELi4ELi4ELb0EEENS1_24CollectiveEpilogueBwdGQAISA_fSD_Li256ELb1ELb0EEENS1_19SingleTileSchedulerILb1ELb0ELb0ELi128EEEEEEEEEvNT_6ParamsE$_ZN4cute3eso3ESOILb1ELb0EJNS_5tupleIJNS_1CILi16EEENS3_ILi2EEES5_S5_NS3_ILi4EEES5_EEENS2_IJNS3_ILi1EEEiiiNS3_ILi144EEENS3_ILi512EEEEEEEEC2ERKS7_RKSB_ - $_ZN7cutlass13device_kernelIN5flash19enable_sm80_to_sm89INS1_16FlashAttnBwdSm80INS1_25CollectiveMainloopBwdSm80ILi2ELi2EN4cute5tupleIJNS5_1CILi128EEES8_NS7_ILi64EEEEEENS_10bfloat16_tEfNS_4arch4Sm80ELb0ELb0ELb1ELb1ELb0ELb0ELb0ELb0ELi2ELi4ELi4ELi4ELb0EEENS1_24CollectiveEpilogueBwdGQAISA_fSD_Li256ELb1ELb0EEENS1_19SingleTileSchedulerILb1ELb0ELb0ELi128EEEEEEEEEvNT_6ParamsE$_ZN4cute3eso3ESOILb1ELb0EJNS_5tupleIJNS_1CILi0EEES4_EEEiEEC2ERKS5_RKi)
$_ZN7cutlass13device_kernelIN5flash19enable_sm80_to_sm89INS1_16FlashAttnBwdSm80INS1_25CollectiveMainloopBwdSm80ILi2ELi2EN4cute5tupleIJNS5_1CILi128EEES8_NS7_ILi64EEEEEENS_10bfloat16_tEfNS_4arch4Sm80ELb0ELb0ELb1ELb1ELb0ELb0ELb0ELb0ELi2ELi4ELi4ELi4ELb0EEENS1_24CollectiveEpilogueBwdGQAISA_fSD_Li256ELb1ELb0EEENS1_19SingleTileSchedulerILb1ELb0ELb0ELi128EEEEEEEEEvNT_6ParamsE$_ZN4cute3eso3ESOILb1ELb0EJNS_5tupleIJNS_1CILi0EEES4_EEEiEEC2ERKS5_RKi:
[----:B------:R-:W-:Y:S02]  /*8370*/  IADD3 R2, R64, -c[0x0][0x20], RZ ;  /* 0x8000080040027a10 */ /* 0x000fe40007ffe0ff */
[----:B------:R-:W-:-:S03]  /*8380*/  MOV R5, 0x0 ;  /* 0x0000000000057802 */ /* 0x000fc60000000f00 */
[----:B------:R1:W-:Y:S01]  /*8390*/  STL [R2], R3 ;  /* 0x0000000302007387 */ /* 0x0003e20000100800 */
[----:B------:R-:W-:Y:S05]  /*83a0*/  RET.REL.NODEC R4 `(_ZN7cutlass13device_kernelIN5flash19enable_sm80_to_sm89INS1_16FlashAttnBwdSm80INS1_25CollectiveMainloopBwdSm80ILi2ELi2EN4cute5tupleIJNS5_1CILi128EEES8_NS7_ILi64EEEEEENS_10bfloat16_tEfNS_4arch4Sm80ELb0ELb0ELb1ELb1ELb0ELb0ELb0ELb0ELi2ELi4ELi4ELi4ELb0EEENS1_24CollectiveEpilogueBwdGQAISA_fSD_Li256ELb1ELb0EEENS1_19SingleTileSchedulerILb1ELb0ELb0ELi128EEEEEEEEEvNT_6ParamsE) ;  /* 0xffff7c5004007950 */ /* 0x000fea0003c3ffff */
        .type           $_ZN7cutlass13device_kernelIN5flash19enable_sm80_to_sm89INS1_16FlashAttnBwdSm80INS1_25CollectiveMainloopBwdSm80ILi2ELi2EN4cute5tupleIJNS5_1CILi128EEES8_NS7_ILi64EEEEEENS_10bfloat16_tEfNS_4arch4Sm80ELb0ELb0ELb1ELb1ELb0ELb0ELb0ELb0ELi2ELi4ELi4ELi4ELb0EEENS1_24CollectiveEpilogueBwdGQAISA_fSD_Li256ELb1ELb0EEENS1_19SingleTileSchedulerILb1ELb0ELb0ELi128EEEEEEEEEvNT_6ParamsE$_ZN4cute3eso3ESOILb1ELb0EJNS_5tupleIJNS_1CILi16EEENS3_ILi2EEES5_S5_NS3_ILi4EEES5_EEENS2_IJNS3_ILi1EEEiiiNS3_ILi144EEENS3_ILi512EEEEEEEEC2ERKS7_RKSB_,@function
        .size           $_ZN7cutlass13device_kernelIN5flash19enable_sm80_to_sm89INS1_16FlashAttnBwdSm80INS1_25CollectiveMainloopBwdSm80ILi2ELi2EN4cute5tupleIJNS5_1CILi128EEES8_NS7_ILi64EEEEEENS_10bfloat16_tEfNS_4arch4Sm80ELb0ELb0ELb1ELb1ELb0ELb0ELb0ELb0ELi2ELi4ELi4ELi4ELb0EEENS1_24CollectiveEpilogueBwdGQAISA_fSD_Li256ELb1ELb0EEENS1_19SingleTileSchedulerILb1ELb0ELb0ELi128EEEEEEEEEvNT_6ParamsE$_ZN4cute3eso3ESOILb1ELb0EJNS_5tupleIJNS_1CILi16EEENS3_ILi2EEES5_S5_NS3_ILi4EEES5_EEENS2_IJNS3_ILi1EEEiiiNS3_ILi144EEENS3_ILi512EEEEEEEEC2ERKS7_RKSB_,($_ZN7cutlass13device_kernelIN5flash19enable_sm80_to_sm89INS1_16FlashAttnBwdSm80INS1_25CollectiveMainloopBwdSm80ILi2ELi2EN4cute5tupleIJNS5_1CILi128EEES8_NS7_ILi64EEEEEENS_10bfloat16_tEfNS_4arch4Sm80ELb0ELb0ELb1ELb1ELb0ELb0ELb0ELb0ELi2ELi4ELi4ELi4ELb0EEENS1_24CollectiveEpilogueBwdGQAISA_fSD_Li256ELb1ELb0EEENS1_19SingleTileSchedulerILb1ELb0ELb0ELi128EEEEEEEEEvNT_6ParamsE$_ZN4cute3eso3ESOILb1ELb0EJNS_5tupleIJNS_1CILi1EEENS2_IJS4_NS3_ILi2EEES5_EEEEEENS2_IJNS3_ILi0EEENS2_IJS4_NS3_ILi256EEEiEEEEEEEEC2ERKS7_RKSB_ - $_ZN7cutlass13device_kernelIN5flash19enable_sm80_to_sm89INS1_16FlashAttnBwdSm80INS1_25CollectiveMainloopBwdSm80ILi2ELi2EN4cute5tupleIJNS5_1CILi128EEES8_NS7_ILi64EEEEEENS_10bfloat16_tEfNS_4arch4Sm80ELb0ELb0ELb1ELb1ELb0ELb0ELb0ELb0ELi2ELi4ELi4ELi4ELb0EEENS1_24CollectiveEpilogueBwdGQAISA_fSD_Li256ELb1ELb0EEENS1_19SingleTileSchedulerILb1ELb0ELb0ELi128EEEEEEEEEvNT_6ParamsE$_ZN4cute3eso3ESOILb1ELb0EJNS_5tupleIJNS_1CILi16EEENS3_ILi2EEES5_S5_NS3_ILi4EEES5_EEENS2_IJNS3_ILi1EEEiiiNS3_ILi144EEENS3_ILi512EEEEEEEEC2ERKS7_RKSB_)
$_ZN7cutlass13device_kernelIN5flash19enable_sm80_to_sm89INS1_16FlashAttnBwdSm80INS1_25CollectiveMainloopBwdSm80ILi2ELi2EN4cute5tupleIJNS5_1CILi128EEES8_NS7_ILi64EEEEEENS_10bfloat16_tEfNS_4arch4Sm80ELb0ELb0ELb1ELb1ELb0ELb0ELb0ELb0ELi2ELi4ELi4ELi4ELb0EEENS1_24CollectiveEpilogueBwdGQAISA_fSD_Li256ELb1ELb0EEENS1_19SingleTileSchedulerILb1ELb0ELb0ELi128EEEEEEEEEvNT_6ParamsE$_ZN4cute3eso3ESOILb1ELb0EJNS_5tupleIJNS_1CILi16EEENS3_ILi2EEES5_S5_NS3_ILi4EEES5_EEENS2_IJNS3_ILi1EEEiiiNS3_ILi144EEENS3_ILi512EEEEEEEEC2ERKS7_RKSB_:
[----:B------:R-:W-:Y:S02]  /*83b0*/  IADD3 R4, R56, -c[0x0][0x20], RZ ;  /* 0x8000080038047a10 */ /* 0x000fe40007ffe0ff */
[----:B------:R-:W-:-:S03]  /*83c0*/  MOV R9, 0x0 ;  /* 0x0000000000097802 */ /* 0x000fc60000000f00 */
[----:B------:R1:W-:Y:S04]  /*83d0*/  STL [R4], R2 ;  /* 0x0000000204007387 */ /* 0x0003e80000100800 */
[----:B------:R1:W-:Y:S04]  /*83e0*/  STL [R4+0x4], R3 ;  /* 0x0000040304007387 */ /* 0x0003e80000100800 */
[----:B------:R1:W-:Y:S01]  /*83f0*/  STL [R4+0x8], R5 ;  /* 0x0000080504007387 */ /* 0x0003e20000100800 */
[----:B------:R-:W-:Y:S05]  /*8400*/  RET.REL.NODEC R8 `(_ZN7cutlass13device_kernelIN5flash19enable_sm80_to_sm89INS1_16FlashAttnBwdSm80INS1_25CollectiveMainloopBwdSm80ILi2ELi2EN4cute5tupleIJNS5_1CILi128EEES8_NS7_ILi64EEEEEENS_10bfloat16_tEfNS_4arch4Sm80ELb0ELb0ELb1ELb1ELb0ELb0ELb0ELb0ELi2ELi4ELi4ELi4ELb0EEENS1_24CollectiveEpilogueBwdGQAISA_fSD_Li256ELb1ELb0EEENS1_19SingleTileSchedulerILb1ELb0ELb0ELi128EEEEEEEEEvNT_6ParamsE) ;  /* 0xffff7bf008007950 */ /* 0x000fea0003c3ffff */
        .type           $_ZN7cutlass13device_kernelIN5flash19enable_sm80_to_sm89INS1_16FlashAttnBwdSm80INS1_25CollectiveMainloopBwdSm80ILi2ELi2EN4cute5tupleIJNS5_1CILi128EEES8_NS7_ILi64EEEEEENS_10bfloat16_tEfNS_4arch4Sm80ELb0ELb0ELb1ELb1ELb0ELb0ELb0ELb0ELi2ELi4ELi4ELi4ELb0EEENS1_24CollectiveEpilogueBwdGQAISA_fSD_Li256ELb1ELb0EEENS1_19SingleTileSchedulerILb1ELb0ELb0ELi128EEEEEEEEEvNT_6ParamsE$_ZN4cute3eso3ESOILb1ELb0EJNS_5tupleIJNS_1CILi1EEENS2_IJS4_NS3_ILi2EEES5_EEEEEENS2_IJNS3_ILi0EEENS2_IJS4_NS3_ILi256EEEiEEEEEEEEC2ERKS7_RKSB_,@function
        .size           $_ZN7cutlass13device_kernelIN5flash19enable_sm80_to_sm89INS1_16FlashAttnBwdSm80INS1_25CollectiveMainloopBwdSm80ILi2ELi2EN4cute5tupleIJNS5_1CILi128EEES8_NS7_ILi64EEEEEENS_10bfloat16_tEfNS_4arch4Sm80ELb0ELb0ELb1ELb1ELb0ELb0ELb0ELb0ELi2ELi4ELi4ELi4ELb0EEENS1_24CollectiveEpilogueBwdGQAISA_fSD_Li256ELb1ELb0EEENS1_19SingleTileSchedulerILb1ELb0ELb0ELi128EEEEEEEEEvNT_6ParamsE$_ZN4cute3eso3ESOILb1ELb0EJNS_5tupleIJNS_1CILi1EEENS2_IJS4_NS3_ILi2EEES5_EEEEEENS2_IJNS3_ILi0EEENS2_IJS4_NS3_ILi256EEEiEEEEEEEEC2ERKS7_RKSB_,($_ZN7cutlass13device_kernelIN5flash19enable_sm80_to_sm89INS1_16FlashAttnBwdSm80INS1_25CollectiveMainloopBwdSm80ILi2ELi2EN4cute5tupleIJNS5_1CILi128EEES8_NS7_ILi64EEEEEENS_10bfloat16_tEfNS_4arch4Sm80ELb0ELb0ELb1ELb1ELb0ELb0ELb0ELb0ELi2ELi4ELi4ELi4ELb0EEENS1_24CollectiveEpilogueBwdGQAISA_fSD_Li256ELb1ELb0EEENS1_19SingleTileSchedulerILb1ELb0ELb0ELi128EEEEEEEEEvNT_6ParamsE$_ZN4cute3eso3ESOILb1ELb0EJNS_5tupleIJNS_1CILi1EEENS3_ILi0EEEEEENS2_IJiEEEEEC2ERKS6_RKS7_ - $_ZN7cutlass13device_kernelIN5flash19enable_sm80_to_sm89INS1_16FlashAttnBwdSm80INS1_25CollectiveMainloopBwdSm80ILi2ELi2EN4cute5tupleIJNS5_1CILi128EEES8_NS7_ILi64EEEEEENS_10bfloat16_tEfNS_4arch4Sm80ELb0ELb0ELb1ELb1ELb0ELb0ELb0ELb0ELi2ELi4ELi4ELi4ELb0EEENS1_24CollectiveEpilogueBwdGQAISA_fSD_Li256ELb1ELb0EEENS1_19SingleTileSchedulerILb1ELb0ELb0ELi128EEEEEEEEEvNT_6ParamsE$_ZN4cute3eso3ESOILb1ELb0EJNS_5tupleIJNS_1CILi1EEENS2_IJS4_NS3_ILi2EEES5_EEEEEENS2_IJNS3_ILi0EEENS2_IJS4_NS3_ILi256EEEiEEEEEEEEC2ERKS7_RKSB_)
$_ZN7cutlass13device_kernelIN5flash19enable_sm80_to_sm89INS1_16FlashAttnBwdSm80INS1_25CollectiveMainloopBwdSm80ILi2ELi2EN4cute5tupleIJNS5_1CILi128EEES8_NS7_ILi64EEEEEENS_10bfloat16_tEfNS_4arch4Sm80ELb0ELb0ELb1ELb1ELb0ELb0ELb0ELb0ELi2ELi4ELi4ELi4ELb0EEENS1_24CollectiveEpilogueBwdGQAISA_fSD_Li256ELb1ELb0EEENS1_19SingleTileSchedulerILb1ELb0ELb0ELi128EEEEEEEEEvNT_6ParamsE$_ZN4cute3eso3ESOILb1ELb0EJNS_5tupleIJNS_1CILi1EEENS2_IJS4_NS3_ILi2EEES5_EEEEEENS2_IJNS3_ILi0EEENS2_IJS4_NS3_ILi256EEEiEEEEEEEEC2ERKS7_RKSB_:
[----:B------:R-:W-:Y:S02]  /*8410*/  IADD3 R3, R9, -c[0x0][0x20], RZ ;  /* 0x8000080009037a10 */ /* 0x000fe40007ffe0ff */
[----:B------:R-:W-:-:S03]  /*8420*/  MOV R5, 0x0 ;  /* 0x0000000000057802 */ /* 0x000fc60000000f00 */
[----:B------:R1:W-:Y:S01]  /*8430*/  STL [R3], R2 ;  /* 0x0000000203007387 */ /* 0x0003e20000100800 */
[----:B------:R-:W-:Y:S05]  /*8440*/  RET.REL.NODEC R4 `(_ZN7cutlass13device_kernelIN5flash19enable_sm80_to_sm89INS1_16FlashAttnBwdSm80INS1_25CollectiveMainloopBwdSm80ILi2ELi2EN4cute5tupleIJNS5_1CILi128EEES8_NS7_ILi64EEEEEENS_10bfloat16_tEfNS_4arch4Sm80ELb0ELb0ELb1ELb1ELb0ELb0ELb0ELb0ELi2ELi4ELi4ELi4ELb0EEENS1_24CollectiveEpilogueBwdGQAISA_fSD_Li256ELb1ELb0EEENS1_19SingleTileSchedulerILb1ELb0ELb0ELi128EEEEEEEEEvNT_6ParamsE) ;  /* 0xffff7bb004007950 */ /* 0x000fea0003c3ffff */
        .type           $_ZN7cutlass13device_kernelIN5flash19enable_sm80_to_sm89INS1_16FlashAttnBwdSm80INS1_25CollectiveMainloopBwdSm80ILi2ELi2EN4cute5tupleIJNS5_1CILi128EEES8_NS7_ILi64EEEEEENS_10bfloat16_tEfNS_4arch4Sm80ELb0ELb0ELb1ELb1ELb0ELb0ELb0ELb0ELi2ELi4ELi4ELi4ELb0EEENS1_24CollectiveEpilogueBwdGQAISA_fSD_Li256ELb1ELb0EEENS1_19SingleTileSchedulerILb1ELb0ELb0ELi128EEEEEEEEEvNT_6ParamsE$_ZN4cute3eso3ESOILb1ELb0EJNS_5tupleIJNS_1CILi1EEENS3_ILi0EEEEEENS2_IJiEEEEEC2ERKS6_RKS7_,@function
        .size           $_ZN7cutlass13device_kernelIN5flash19enable_sm80_to_sm89INS1_16FlashAttnBwdSm80INS1_25CollectiveMainloopBwdSm80ILi2ELi2EN4cute5tupleIJNS5_1CILi128EEES8_NS7_ILi64EEEEEENS_10bfloat16_tEfNS_4arch4Sm80ELb0ELb0ELb1ELb1ELb0ELb0ELb0ELb0ELi2ELi4ELi4ELi4ELb0EEENS1_24CollectiveEpilogueBwdGQAISA_fSD_Li256ELb1ELb0EEENS1_19SingleTileSchedulerILb1ELb0ELb0ELi128EEEEEEEEEvNT_6ParamsE$_ZN4cute3eso3ESOILb1ELb0EJNS_5tupleIJNS_1CILi1EEENS3_ILi0EEEEEENS2_IJiEEEEEC2ERKS6_RKS7_,($_ZN7cutlass13device_kernelIN5flash19enable_sm80_to_sm89INS1_16FlashAttnBwdSm80INS1_25CollectiveMainloopBwdSm80ILi2ELi2EN4cute5tupleIJNS5_1CILi128EEES8_NS7_ILi64EEEEEENS_10bfloat16_tEfNS_4arch4Sm80ELb0ELb0ELb1ELb1ELb0ELb0ELb0ELb0ELi2ELi4ELi4ELi4ELb0EEENS1_24CollectiveEpilogueBwdGQAISA_fSD_Li256ELb1ELb0EEENS1_19SingleTileSchedulerILb1ELb0ELb0ELi128EEEEEEEEEvNT_6ParamsE$_ZN4cute3eso3ESOILb1ELb0EJNS_5tupleIJNS_1CILi1EEENS3_ILi0EEEEEENS3_ILi4096EEENS2_IJiiEEEEEC2ERKS6_RKS7_RKS8_ - $_ZN7cutlass13device_kernelIN5flash19enable_sm80_to_sm89INS1_16FlashAttnBwdSm80INS1_25CollectiveMainloopBwdSm80ILi2ELi2EN4cute5tupleIJNS5_1CILi128EEES8_NS7_ILi64EEEEEENS_10bfloat16_tEfNS_4arch4Sm80ELb0ELb0ELb1ELb1ELb0ELb0ELb0ELb0ELi2ELi4ELi4ELi4ELb0EEENS1_24CollectiveEpilogueBwdGQAISA_fSD_Li256ELb1ELb0EEENS1_19SingleTileSchedulerILb1ELb0ELb0ELi128EEEEEEEEEvNT_6ParamsE$_ZN4cute3eso3ESOILb1ELb0EJNS_5tupleIJNS_1CILi1EEENS3_ILi0EEEEEENS2_IJiEEEEEC2ERKS6_RKS7_)
$_ZN7cutlass13device_kernelIN5flash19enable_sm80_to_sm89INS1_16FlashAttnBwdSm80INS1_25CollectiveMainloopBwdSm80ILi2ELi2EN4cute5tupleIJNS5_1CILi128EEES8_NS7_ILi64EEEEEENS_10bfloat16_tEfNS_4arch4Sm80ELb0ELb0ELb1ELb1ELb0ELb0ELb0ELb0ELi2ELi4ELi4ELi4ELb0EEENS1_24CollectiveEpilogueBwdGQAISA_fSD_Li256ELb1ELb0EEENS1_19SingleTileSchedulerILb1ELb0ELb0ELi128EEEEEEEEEvNT_6ParamsE$_ZN4cute3eso3ESOILb1ELb0EJNS_5tupleIJNS_1CILi1EEENS3_ILi0EEEEEENS2_IJiEEEEEC2ERKS6_RKS7_:
[----:B------:R-:W-:Y:S02]  /*8450*/  IADD3 R2, R64, -c[0x0][0x20], RZ ;  /* 0x8000080040027a10 */ /* 0x000fe40007ffe0ff */
[----:B------:R-:W-:-:S03]  /*8460*/  MOV R7, 0x0 ;  /* 0x0000000000077802 */ /* 0x000fc60000000f00 */
[----:B------:R1:W-:Y:S01]  /*8470*/  STL [R2], R3 ;  /* 0x0000000302007387 */ /* 0x0003e20000100800 */
[----:B------:R-:W-:Y:S05]  /*8480*/  RET.REL.NODEC R6 `(_ZN7cutlass13device_kernelIN5flash19enable_sm80_to_sm89INS1_16FlashAttnBwdSm80INS1_25CollectiveMainloopBwdSm80ILi2ELi2EN4cute5tupleIJNS5_1CILi128EEES8_NS7_ILi64EEEEEENS_10bfloat16_tEfNS_4arch4Sm80ELb0ELb0ELb1ELb1ELb0ELb0ELb0ELb0ELi2ELi4ELi4ELi4ELb0EEENS1_24CollectiveEpilogueBwdGQAISA_fSD_Li256ELb1ELb0EEENS1_19SingleTileSchedulerILb1ELb0ELb0ELi128EEEEEEEEEvNT_6ParamsE) ;  /* 0xffff7b7006007950 */ /* 0x000fea0003c3ffff */
        .type           $_ZN7cutlass13device_kernelIN5flash19enable_sm80_to_sm89INS1_16FlashAttnBwdSm80INS1_25CollectiveMainloopBwdSm80ILi2ELi2EN4cute5tupleIJNS5_1CILi128EEES8_NS7_ILi64EEEEEENS_10bfloat16_tEfNS_4arch4Sm80ELb0ELb0ELb1ELb1ELb0ELb0ELb0ELb0ELi2ELi4ELi4ELi4ELb0EEENS1_24CollectiveEpilogueBwdGQAISA_fSD_Li256ELb1ELb0EEENS1_19SingleTileSchedulerILb1ELb0ELb0ELi128EEEEEEEEEvNT_6ParamsE$_ZN4cute3eso3ESOILb1ELb0EJNS_5tupleIJNS_1CILi1EEENS3_ILi0EEEEEENS3_ILi4096EEENS2_IJiiEEEEEC2ERKS6_RKS7_RKS8_,@function
        .size           $_ZN7cutlass13device_kernelIN5flash19enable_sm80_to_sm89INS1_16FlashAttnBwdSm80INS1_25CollectiveMainloopBwdSm80ILi2ELi2EN4cute5tupleIJNS5_1CILi128EEES8_NS7_ILi64EEEEEENS_10bfloat16_tEfNS_4arch4Sm80ELb0ELb0ELb1ELb1ELb0ELb0ELb0ELb0ELi2ELi4ELi4ELi4ELb0EEENS1_24CollectiveEpilogueBwdGQAISA_fSD_Li256ELb1ELb0EEENS1_19SingleTileSchedulerILb1ELb0ELb0ELi128EEEEEEEEEvNT_6ParamsE$_ZN4cute3eso3ESOILb1ELb0EJNS_5tupleIJNS_1CILi1EEENS3_ILi0EEEEEENS3_ILi4096EEENS2_IJiiEEEEEC2ERKS6_RKS7_RKS8_,($_ZN7cutlass13device_kernelIN5flash19enable_sm80_to_sm89INS1_16FlashAttnBwdSm80INS1_25CollectiveMainloopBwdSm80ILi2ELi2EN4cute5tupleIJNS5_1CILi128EEES8_NS7_ILi64EEEEEENS_10bfloat16_tEfNS_4arch4Sm80ELb0ELb0ELb1ELb1ELb0ELb0ELb0ELb0ELi2ELi4ELi4ELi4ELb0EEENS1_24CollectiveEpilogueBwdGQAISA_fSD_Li256ELb1ELb0EEENS1_19SingleTileSchedulerILb1ELb0ELb0ELi128EEEEEEEEEvNT_6ParamsE$_ZN4cute3eso3ESOILb1ELb0EJNS_5tupleIJNS_1CILi1EEENS3_ILi0EEEEEEiEEC2ERKS6_RKi - $_ZN7cutlass13device_kernelIN5flash19enable_sm80_to_sm89INS1_16FlashAttnBwdSm80INS1_25CollectiveMainloopBwdSm80ILi2ELi2EN4cute5tupleIJNS5_1CILi128EEES8_NS7_ILi64EEEEEENS_10bfloat16_tEfNS_4arch4Sm80ELb0ELb0ELb1ELb1ELb0ELb0ELb0ELb0ELi2ELi4ELi4ELi4ELb0EEENS1_24CollectiveEpilogueBwdGQAISA_fSD_Li256ELb1ELb0EEENS1_19SingleTileSchedulerILb1ELb0ELb0ELi128EEEEEEEEEvNT_6ParamsE$_ZN4cute3eso3ESOILb1ELb0EJNS_5tupleIJNS_1CILi1EEENS3_ILi0EEEEEENS3_ILi4096EEENS2_IJiiEEEEEC2ERKS6_RKS7_RKS8_)
$_ZN7cutlass13device_kernelIN5flash19enable_sm80_to_sm89INS1_16FlashAttnBwdSm80INS1_25CollectiveMainloopBwdSm80ILi2ELi2EN4cute5tupleIJNS5_1CILi128EEES8_NS7_ILi64EEEEEENS_10bfloat16_tEfNS_4arch4Sm80ELb0ELb0ELb1ELb1ELb0ELb0ELb0ELb0ELi2ELi4ELi4ELi4ELb0EEENS1_24CollectiveEpilogueBwdGQAISA_fSD_Li256ELb1ELb0EEENS1_19SingleTileSchedulerILb1ELb0ELb0ELi128EEEEEEEEEvNT_6ParamsE$_ZN4cute3eso3ESOILb1ELb0EJNS_5tupleIJNS_1CILi1EEENS3_ILi0EEEEEENS3_ILi4096EEENS2_IJiiEEEEEC2ERKS6_RKS7_RKS8_:
[----:B------:R-:W-:Y:S01]  /*8490*/  IADD3 R2, R2, -c[0x0][0x20], RZ ;  /* 0x8000080002027a10 */ /* 0x000fe20007ffe0ff */
[----:B------:R-:W-:Y:S01]  /*84a0*/  IMAD.MOV.U32 R8, RZ, RZ, R6 ;  /* 0x000000ffff087224 */ /* 0x000fe200078e0006 */
[----:B------:R-:W-:-:S03]  /*84b0*/  MOV R9, 0x0 ;  /* 0x0000000000097802 */ /* 0x000fc60000000f00 */
[----:B------:R1:W-:Y:S04]  /*84c0*/  STL [R2], R5 ;  /* 0x0000000502007387 */ /* 0x0003e80000100800 */
[----:B------:R1:W-:Y:S01]  /*84d0*/  STL [R2+0x4], R3 ;  /* 0x0000040302007387 */ /* 0x0003e20000100800 */
[----:B------:R-:W-:Y:S05]  /*84e0*/  RET.REL.NODEC R8 `(_ZN7cutlass13device_kernelIN5flash19enable_sm80_to_sm89INS1_16FlashAttnBwdSm80INS1_25CollectiveMainloopBwdSm80ILi2ELi2EN4cute5tupleIJNS5_1CILi128EEES8_NS7_ILi64EEEEEENS_10bfloat16_tEfNS_4arch4Sm80ELb0ELb0ELb1ELb1ELb0ELb0ELb0ELb0ELi2ELi4ELi4ELi4ELb0EEENS1_24CollectiveEpilogueBwdGQAISA_fSD_Li256ELb1ELb0EEENS1_19SingleTileSchedulerILb1ELb0ELb0ELi128EEEEEEEEEvNT_6ParamsE) ;  /* 0xffff7b1008007950 */ /* 0x000fea0003c3ffff */
        .type           $_ZN7cutlass13device_kernelIN5flash19enable_sm80_to_sm89INS1_16FlashAttnBwdSm80INS1_25CollectiveMainloopBwdSm80ILi2ELi2EN4cute5tupleIJNS5_1CILi128EEES8_NS7_ILi64EEEEEENS_10bfloat16_tEfNS_4arch4Sm80ELb0ELb0ELb1ELb1ELb0ELb0ELb0ELb0ELi2ELi4ELi4ELi4ELb0EEENS1_24CollectiveEpilogueBwdGQAISA_fSD_Li256ELb1ELb0EEENS1_19SingleTileSchedulerILb1ELb0ELb0ELi128EEEEEEEEEvNT_6ParamsE$_ZN4cute3eso3ESOILb1ELb0EJNS_5tupleIJNS_1CILi1EEENS3_ILi0EEEEEEiEEC2ERKS6_RKi,@function
        .size           $_ZN7cutlass13device_kernelIN5flash19enable_sm80_to_sm89INS1_16FlashAttnBwdSm80INS1_25CollectiveMainloopBwdSm80ILi2ELi2EN4cute5tupleIJNS5_1CILi128EEES8_NS7_ILi64EEEEEENS_10bfloat16_tEfNS_4arch4Sm80ELb0ELb0ELb1ELb1ELb0ELb0ELb0ELb0ELi2ELi4ELi4ELi4ELb0EEENS1_24CollectiveEpilogueBwdGQAISA_fSD_Li256ELb1ELb0EEENS1_19SingleTileSchedulerILb1ELb0ELb0ELi128EEEEEEEEEvNT_6ParamsE$_ZN4cute3eso3ESOILb1ELb0EJNS_5tupleIJNS_1CILi1EEENS3_ILi0EEEEEEiEEC2ERKS6_RKi,($_ZN7cutlass13device_kernelIN5flash19enable_sm80_to_sm89INS1_16FlashAttnBwdSm80INS1_25CollectiveMainloopBwdSm80ILi2ELi2EN4cute5tupleIJNS5_1CILi128EEES8_NS7_ILi64EEEEEENS_10bfloat16_tEfNS_4arch4Sm80ELb0ELb0ELb1ELb1ELb0ELb0ELb0ELb0ELi2ELi4ELi4ELi4ELb0EEENS1_24CollectiveEpilogueBwdGQAISA_fSD_Li256ELb1ELb0EEENS1_19SingleTileSchedulerILb1ELb0ELb0ELi128EEEEEEEEEvNT_6ParamsE$_ZN4cute3eso3ESOILb1ELb0EJNS_5tupleIJNS_1CILi1EEENS3_ILi0EEEEEEiNS3_ILi1024EEEEEC2ERKS6_RKiRKS7_ - $_ZN7cutlass13device_kernelIN5flash19enable_sm80_to_sm89INS1_16FlashAttnBwdSm80INS1_25CollectiveMainloopBwdSm80ILi2ELi2EN4cute5tupleIJNS5_1CILi128EEES8_NS7_ILi64EEEEEENS_10bfloat16_tEfNS_4arch4Sm80ELb0ELb0ELb1ELb1ELb0ELb0ELb0ELb0ELi2ELi4ELi4ELi4ELb0EEENS1_24CollectiveEpilogueBwdGQAISA_fSD_Li256ELb1ELb0EEENS1_19SingleTileSchedulerILb1ELb0ELb0ELi128EEEEEEEEEvNT_6ParamsE$_ZN4cute3eso3ESOILb1ELb0EJNS_5tupleIJNS_1CILi1EEENS3_ILi0EEEEEEiEEC2ERKS6_RKi)
$_ZN7cutlass13device_kernelIN5flash19enable_sm80_to_sm89INS1_16FlashAttnBwdSm80INS1_25CollectiveMainloopBwdSm80ILi2ELi2EN4cute5tupleIJNS5_1CILi128EEES8_NS7_ILi64EEEEEENS_10bfloat16_tEfNS_4arch4Sm80ELb0ELb0ELb1ELb1ELb0ELb0ELb0ELb0ELi2ELi4ELi4ELi4ELb0EEENS1_24CollectiveEpilogueBwdGQAISA_fSD_Li256ELb1ELb0EEENS1_19SingleTileSchedulerILb1ELb0ELb0ELi128EEEEEEEEEvNT_6ParamsE$_ZN4cute3eso3ESOILb1ELb0EJNS_5tupleIJNS_1CILi1EEENS3_ILi0EEEEEEiEEC2ERKS6_RKi:
[----:B------:R-:W-:Y:S02]  /*84f0*/  IADD3 R2, R2, -c[0x0][0x20], RZ ;  /* 0x8000080002027a10 */ /* 0x000fe40007ffe0ff */
[----:B------:R-:W-:-:S03]  /*8500*/  MOV R7, 0x0 ;  /* 0x0000000000077802 */ /* 0x000fc60000000f00 */
[----:B------:R1:W-:Y:S01]  /*8510*/  STL [R2], R3 ;  /* 0x0000000302007387 */ /* 0x0003e20000100800 */
[----:B------:R-:W-:Y:S05]  /*8520*/  RET.REL.NODEC R6 `(_ZN7cutlass13device_kernelIN5flash19enable_sm80_to_sm89INS1_16FlashAttnBwdSm80INS1_25CollectiveMainloopBwdSm80ILi2ELi2EN4cute5tupleIJNS5_1CILi128EEES8_NS7_ILi64EEEEEENS_10bfloat16_tEfNS_4arch4Sm80ELb0ELb0ELb1ELb1ELb0ELb0ELb0ELb0ELi2ELi4ELi4ELi4ELb0EEENS1_24CollectiveEpilogueBwdGQAISA_fSD_Li256ELb1ELb0EEENS1_19SingleTileSchedulerILb1ELb0ELb0ELi128EEEEEEEEEvNT_6ParamsE) ;  /* 0xffff7ad006007950 */ /* 0x000fea0003c3ffff */
        .type           $_ZN7cutlass13device_kernelIN5flash19enable_sm80_to_sm89INS1_16FlashAttnBwdSm80INS1_25CollectiveMainloopBwdSm80ILi2ELi2EN4cute5tupleIJNS5_1CILi128EEES8_NS7_ILi64EEEEEENS_10bfloat16_tEfNS_4arch4Sm80ELb0ELb0ELb1ELb1ELb0ELb0ELb0ELb0ELi2ELi4ELi4ELi4ELb0EEENS1_24CollectiveEpilogueBwdGQAISA_fSD_Li256ELb1ELb0EEENS1_19SingleTileSchedulerILb1ELb0ELb0ELi128EEEEEEEEEvNT_6ParamsE$_ZN4cute3eso3ESOILb1ELb0EJNS_5tupleIJNS_1CILi1EEENS3_ILi0EEEEEEiNS3_ILi1024EEEEEC2ERKS6_RKiRKS7_,@function
        .size           $_ZN7cutlass13device_kernelIN5flash19enable_sm80_to_sm89INS1_16FlashAttnBwdSm80INS1_25CollectiveMainloopBwdSm80ILi2ELi2EN4cute5tupleIJNS5_1CILi128EEES8_NS7_ILi64EEEEEENS_10bfloat16_tEfNS_4arch4Sm80ELb0ELb0ELb1ELb1ELb0ELb0ELb0ELb0ELi2ELi4ELi4ELi4ELb0EEENS1_24CollectiveEpilogueBwdGQAISA_fSD_Li256ELb1ELb0EEENS1_19SingleTileSchedulerILb1ELb0ELb0ELi128EEEEEEEEEvNT_6ParamsE$_ZN4cute3eso3ESOILb1ELb0EJNS_5tupleIJNS_1CILi1EEENS3_ILi0EEEEEEiNS3_ILi1024EEEEEC2ERKS6_RKiRKS7_,($_ZN7cutlass13device_kernelIN5flash19enable_sm80_to_sm89INS1_16FlashAttnBwdSm80INS1_25CollectiveMainloopBwdSm80ILi2ELi2EN4cute5tupleIJNS5_1CILi128EEES8_NS7_ILi64EEEEEENS_10bfloat16_tEfNS_4arch4Sm80ELb0ELb0ELb1ELb1ELb0ELb0ELb0ELb0ELi2ELi4ELi4ELi4ELb0EEENS1_24CollectiveEpilogueBwdGQAISA_fSD_Li256ELb1ELb0EEENS1_19SingleTileSchedulerILb1ELb0ELb0ELi128EEEEEEEEEvNT_6ParamsE$_ZN4cute3eso3ESOILb1ELb0EJNS_5tupleIJNS_1CILi1EEENS3_ILi0EEEEEElS5_EEC2ERKS6_RKlRKS5_ - $_ZN7cutlass13device_kernelIN5flash19enable_sm80_to_sm89INS1_16FlashAttnBwdSm80INS1_25CollectiveMainloopBwdSm80ILi2ELi2EN4cute5tupleIJNS5_1CILi128EEES8_NS7_ILi64EEEEEENS_10bfloat16_tEfNS_4arch4Sm80ELb0ELb0ELb1ELb1ELb0ELb0ELb0ELb0ELi2ELi4ELi4ELi4ELb0EEENS1_24CollectiveEpilogueBwdGQAISA_fSD_Li256ELb1ELb0EEENS1_19SingleTileSchedulerILb1ELb0ELb0ELi128EEEEEEEEEvNT_6ParamsE$_ZN4cute3eso3ESOILb1ELb0EJNS_5tupleIJNS_1CILi1EEENS3_ILi0EEEEEEiNS3_ILi1024EEEEEC2ERKS6_RKiRKS7_)
$_ZN7cutlass13device_kernelIN5flash19enable_sm80_to_sm89INS1_16FlashAttnBwdSm80INS1_25CollectiveMainloopBwdSm80ILi2ELi2EN4cute5tupleIJNS5_1CILi128EEES8_NS7_ILi64EEEEEENS_10bfloat16_tEfNS_4arch4Sm80ELb0ELb0ELb1ELb1ELb0ELb0ELb0ELb0ELi2ELi4ELi4ELi4ELb0EEENS1_24CollectiveEpilogueBwdGQAISA_fSD_Li256ELb1ELb0EEENS1_19SingleTileSchedulerILb1ELb0ELb0ELi128EEEEEEEEEvNT_6ParamsE$_ZN4cute3eso3ESOILb1ELb0EJNS_5tupleIJNS_1CILi1EEENS3_ILi0EEEEEEiNS3_ILi1024EEEEEC2ERKS6_RKiRKS7_:
[----:B------:R-:W-:Y:S02]  /*8530*/  IADD3 R2, R2, -c[0x0][0x20], RZ ;  /* 0x8000080002027a10 */ /* 0x000fe40007ffe0ff */
[----:B------:R-:W-:-:S03]  /*8540*/  MOV R9, 0x0 ;  /* 0x0000000000097802 */ /* 0x000fc60000000f00 */
[----:B------:R1:W-:Y:S01]  /*8550*/  STL [R2], R3 ;  /* 0x0000000302007387 */ /* 0x0003e20000100800 */
[----:B------:R-:W-:Y:S05]  /*8560*/  RET.REL.NODEC R8 `(_ZN7cutlass13device_kernelIN5flash19enable_sm80_to_sm89INS1_16FlashAttnBwdSm80INS1_25CollectiveMainloopBwdSm80ILi2ELi2EN4cute5tupleIJNS5_1CILi128EEES8_NS7_ILi64EEEEEENS_10bfloat16_tEfNS_4arch4Sm80ELb0ELb0ELb1ELb1ELb0ELb0ELb0ELb0ELi2ELi4ELi4ELi4ELb0EEENS1_24CollectiveEpilogueBwdGQAISA_fSD_Li256ELb1ELb0EEENS1_19SingleTileSchedulerILb1ELb0ELb0ELi128EEEEEEEEEvNT_6ParamsE) ;  /* 0xffff7a9008007950 */ /* 0x000fea0003c3ffff */
        .type           $_ZN7cutlass13device_kernelIN5flash19enable_sm80_to_sm89INS1_16FlashAttnBwdSm80INS1_25CollectiveMainloopBwdSm80ILi2ELi2EN4cute5tupleIJNS5_1CILi128EEES8_NS7_ILi64EEEEEENS_10bfloat16_tEfNS_4arch4Sm80ELb0ELb0ELb1ELb1ELb0ELb0ELb0ELb0ELi2ELi4ELi4ELi4ELb0EEENS1_24CollectiveEpilogueBwdGQAISA_fSD_Li256ELb1ELb0EEENS1_19SingleTileSchedulerILb1ELb0ELb0ELi128EEEEEEEEEvNT_6ParamsE$_ZN4cute3eso3ESOILb1ELb0EJNS_5tupleIJNS_1CILi1EEENS3_ILi0EEEEEElS5_EEC2ERKS6_RKlRKS5_,@function
        .size           $_ZN7cutlass13device_kernelIN5flash19enable_sm80_to_sm89INS1_16FlashAttnBwdSm80INS1_25CollectiveMainloopBwdSm80ILi2ELi2EN4cute5tupleIJNS5_1CILi128EEES8_NS7_ILi64EEEEEENS_10bfloat16_tEfNS_4arch4Sm80ELb0ELb0ELb1ELb1ELb0ELb0ELb0ELb0ELi2ELi4ELi4ELi4ELb0EEENS1_24CollectiveEpilogueBwdGQAISA_fSD_Li256ELb1ELb0EEENS1_19SingleTileSchedulerILb1ELb0ELb0ELi128EEEEEEEEEvNT_6ParamsE$_ZN4cute3eso3ESOILb1ELb0EJNS_5tupleIJNS_1CILi1EEENS3_ILi0EEEEEElS5_EEC2ERKS6_RKlRKS5_,($_ZN7cutlass13device_kernelIN5flash19enable_sm80_to_sm89INS1_16FlashAttnBwdSm80INS1_25CollectiveMainloopBwdSm80ILi2ELi2EN4cute5tupleIJNS5_1CILi128EEES8_NS7_ILi64EEEEEENS_10bfloat16_tEfNS_4arch4Sm80ELb0ELb0ELb1ELb1ELb0ELb0ELb0ELb0ELi2ELi4ELi4ELi4ELb0EEENS1_24CollectiveEpilogueBwdGQAISA_fSD_Li256ELb1ELb0EEENS1_19SingleTileSchedulerILb1ELb0ELb0ELi128EEEEEEEEEvNT_6ParamsE$_ZN4cute3eso3ESOILb1ELb0EJNS_5tupleIJNS_1CILi1EEENS3_ILi2EEEEEENS2_IJNS3_ILi0EEEiEEEEEC2ERKS6_RKS8_ - $_ZN7cutlass13device_kernelIN5flash19enable_sm80_to_sm89INS1_16FlashAttnBwdSm80INS1_25CollectiveMainloopBwdSm80ILi2ELi2EN4cute5tupleIJNS5_1CILi128EEES8_NS7_ILi64EEEEEENS_10bfloat16_tEfNS_4arch4Sm80ELb0ELb0ELb1ELb1ELb0ELb0ELb0ELb0ELi2ELi4ELi4ELi4ELb0EEENS1_24CollectiveEpilogueBwdGQAISA_fSD_Li256ELb1ELb0EEENS1_19SingleTileSchedulerILb1ELb0ELb0ELi128EEEEEEEEEvNT_6ParamsE$_ZN4cute3eso3ESOILb1ELb0EJNS_5tupleIJNS_1CILi1EEENS3_ILi0EEEEEElS5_EEC2ERKS6_RKlRKS5_)
$_ZN7cutlass13device_kernelIN5flash19enable_sm80_to_sm89INS1_16FlashAttnBwdSm80INS1_25CollectiveMainloopBwdSm80ILi2ELi2EN4cute5tupleIJNS5_1CILi128EEES8_NS7_ILi64EEEEEENS_10bfloat16_tEfNS_4arch4Sm80ELb0ELb0ELb1ELb1ELb0ELb0ELb0ELb0ELi2ELi4ELi4ELi4ELb0EEENS1_24CollectiveEpilogueBwdGQAISA_fSD_Li256ELb1ELb0EEENS1_19SingleTileSchedulerILb1ELb0ELb0ELi128EEEEEEEEEvNT_6ParamsE$_ZN4cute3eso3ESOILb1ELb0EJNS_5tupleIJNS_1CILi1EEENS3_ILi0EEEEEElS5_EEC2ERKS6_RKlRKS5_:
[----:B------:R-:W-:Y:S01]  /*8570*/  IADD3 R3, R3, -c[0x0][0x20], RZ ;  /* 0x8000080003037a10 */ /* 0x000fe20007ffe0ff */
[----:B------:R-:W-:Y:S01]  /*8580*/  IMAD.MOV.U32 R76, RZ, RZ, R2 ;  /* 0x000000ffff4c7224 */ /* 0x000fe200078e0002 */
[----:B------:R-:W-:Y:S01]  /*8590*/  MOV R82, R6 ;  /* 0x0000000600527202 */ /* 0x000fe20000000f00 */
[----:B------:R-:W-:Y:S01]  /*85a0*/  IMAD.MOV.U32 R77, RZ, RZ, R5 ;  /* 0x000000ffff4d7224 */ /* 0x000fe200078e0005 */
[----:B------:R-:W-:-:S04]  /*85b0*/  MOV R83, 0x0 ;  /* 0x0000000000537802 */ /* 0x000fc80000000f00 */
[----:B------:R1:W-:Y:S01]  /*85c0*/  STL.64 [R3], R76 ;  /* 0x0000004c03007387 */ /* 0x0003e20000100a00 */
[----:B------:R-:W-:Y:S05]  /*85d0*/  RET.REL.NODEC R82 `(_ZN7cutlass13device_kernelIN5flash19enable_sm80_to_sm89INS1_16FlashAttnBwdSm80INS1_25CollectiveMainloopBwdSm80ILi2ELi2EN4cute5tupleIJNS5_1CILi128EEES8_NS7_ILi64EEEEEENS_10bfloat16_tEfNS_4arch4Sm80ELb0ELb0ELb1ELb1ELb0ELb0ELb0ELb0ELi2ELi4ELi4ELi4ELb0EEENS1_24CollectiveEpilogueBwdGQAISA_fSD_Li256ELb1ELb0EEENS1_19SingleTileSchedulerILb1ELb0ELb0ELi128EEEEEEEEEvNT_6ParamsE) ;  /* 0xffff7a2052007950 */ /* 0x000fea0003c3ffff */
        .type           $_ZN7cutlass13device_kernelIN5flash19enable_sm80_to_sm89INS1_16FlashAttnBwdSm80INS1_25CollectiveMainloopBwdSm80ILi2ELi2EN4cute5tupleIJNS5_1CILi128EEES8_NS7_ILi64EEEEEENS_10bfloat16_tEfNS_4arch4Sm80ELb0ELb0ELb1ELb1ELb0ELb0ELb0ELb0ELi2ELi4ELi4ELi4ELb0EEENS1_24CollectiveEpilogueBwdGQAISA_fSD_Li256ELb1ELb0EEENS1_19SingleTileSchedulerILb1ELb0ELb0ELi128EEEEEEEEEvNT_6ParamsE$_ZN4cute3eso3ESOILb1ELb0EJNS_5tupleIJNS_1CILi1EEENS3_ILi2EEEEEENS2_IJNS3_ILi0EEEiEEEEEC2ERKS6_RKS8_,@function
        .size           $_ZN7cutlass13device_kernelIN5flash19enable_sm80_to_sm89INS1_16FlashAttnBwdSm80INS1_25CollectiveMainloopBwdSm80ILi2ELi2EN4cute5tupleIJNS5_1CILi128EEES8_NS7_ILi64EEEEEENS_10bfloat16_tEfNS_4arch4Sm80ELb0ELb0ELb1ELb1ELb0ELb0ELb0ELb0ELi2ELi4ELi4ELi4ELb0EEENS1_24CollectiveEpilogueBwdGQAISA_fSD_Li256ELb1ELb0EEENS1_19SingleTileSchedulerILb1ELb0ELb0ELi128EEEEEEEEEvNT_6ParamsE$_ZN4cute3eso3ESOILb1ELb0EJNS_5tupleIJNS_1CILi1EEENS3_ILi2EEEEEENS2_IJNS3_ILi0EEEiEEEEEC2ERKS6_RKS8_,($_ZN7cutlass13device_kernelIN5flash19enable_sm80_to_sm89INS1_16FlashAttnBwdSm80INS1_25CollectiveMainloopBwdSm80ILi2ELi2EN4cute5tupleIJNS5_1CILi128EEES8_NS7_ILi64EEEEEENS_10bfloat16_tEfNS_4arch4Sm80ELb0ELb0ELb1ELb1ELb0ELb0ELb0ELb0ELi2ELi4ELi4ELi4ELb0EEENS1_24CollectiveEpilogueBwdGQAISA_fSD_Li256ELb1ELb0EEENS1_19SingleTileSchedulerILb1ELb0ELb0ELi128EEEEEEEEEvNT_6ParamsE$_ZN4cute3eso3ESOILb1ELb0EJNS_5tupleIJNS_1CILi1EEENS3_ILi2EEES5_EEENS2_IJS4_NS3_ILi256EEEiEEEEEC2ERKS6_RKS8_ - $_ZN7cutlass13device_kernelIN5flash19enable_sm80_to_sm89INS1_16FlashAttnBwdSm80INS1_25CollectiveMainloopBwdSm80ILi2ELi2EN4cute5tupleIJNS5_1CILi128EEES8_NS7_ILi64EEEEEENS_10bfloat16_tEfNS_4arch4Sm80ELb0ELb0ELb1ELb1ELb0ELb0ELb0ELb0ELi2ELi4ELi4ELi4ELb0EEENS1_24CollectiveEpilogueBwdGQAISA_fSD_Li256ELb1ELb0EEENS1_19SingleTileSchedulerILb1ELb0ELb0ELi128EEEEEEEEEvNT_6ParamsE$_ZN4cute3eso3ESOILb1ELb0EJNS_5tupleIJNS_1CILi1EEENS3_ILi2EEEEEENS2_IJNS3_ILi0EEEiEEEEEC2ERKS6_RKS8_)
$_ZN7cutlass13device_kernelIN5flash19enable_sm80_to_sm89INS1_16FlashAttnBwdSm80INS1_25CollectiveMainloopBwdSm80ILi2ELi2EN4cute5tupleIJNS5_1CILi128EEES8_NS7_ILi64EEEEEENS_10bfloat16_tEfNS_4arch4Sm80ELb0ELb0ELb1ELb1ELb0ELb0ELb0ELb0ELi2ELi4ELi4ELi4ELb0EEENS1_24CollectiveEpilogueBwdGQAISA_fSD_Li256ELb1ELb0EEENS1_19SingleTileSchedulerILb1ELb0ELb0ELi128EEEEEEEEEvNT_6ParamsE$_ZN4cute3eso3ESOILb1ELb0EJNS_5tupleIJNS_1CILi1EEENS3_ILi2EEEEEENS2_IJNS3_ILi0EEEiEEEEEC2ERKS6_RKS8_:
[----:B------:R-:W-:Y:S02]  /*85e0*/  IADD3 R3, R13, -c[0x0][0x20], RZ ;  /* 0x800008000d037a10 */ /* 0x000fe40007ffe0ff */
[----:B------:R-:W-:-:S03]  /*85f0*/  MOV R5, 0x0 ;  /* 0x0000000000057802 */ /* 0x000fc60000000f00 */
[----:B------:R1:W-:Y:S01]  /*8600*/  STL [R3], R2 ;  /* 0x0000000203007387 */ /* 0x0003e20000100800 */
[----:B------:R-:W-:Y:S05]  /*8610*/  RET.REL.NODEC R4 `(_ZN7cutlass13device_kernelIN5flash19enable_sm80_to_sm89INS1_16FlashAttnBwdSm80INS1_25CollectiveMainloopBwdSm80ILi2ELi2EN4cute5tupleIJNS5_1CILi128EEES8_NS7_ILi64EEEEEENS_10bfloat16_tEfNS_4arch4Sm80ELb0ELb0ELb1ELb1ELb0ELb0ELb0ELb0ELi2ELi4ELi4ELi4ELb0EEENS1_24CollectiveEpilogueBwdGQAISA_fSD_Li256ELb1ELb0EEENS1_19SingleTileSchedulerILb1ELb0ELb0ELi128EEEEEEEEEvNT_6ParamsE) ;  /* 0xffff79e004007950 */ /* 0x000fea0003c3ffff */
        .type           $_ZN7cutlass13device_kernelIN5flash19enable_sm80_to_sm89INS1_16FlashAttnBwdSm80INS1_25CollectiveMainloopBwdSm80ILi2ELi2EN4cute5tupleIJNS5_1CILi128EEES8_NS7_ILi64EEEEEENS_10bfloat16_tEfNS_4arch4Sm80ELb0ELb0ELb1ELb1ELb0ELb0ELb0ELb0ELi2ELi4ELi4ELi4ELb0EEENS1_24CollectiveEpilogueBwdGQAISA_fSD_Li256ELb1ELb0EEENS1_19SingleTileSchedulerILb1ELb0ELb0ELi128EEEEEEEEEvNT_6ParamsE$_ZN4cute3eso3ESOILb1ELb0EJNS_5tupleIJNS_1CILi1EEENS3_ILi2EEES5_EEENS2_IJS4_NS3_ILi256EEEiEEEEEC2ERKS6_RKS8_,@function
        .size           $_ZN7cutlass13device_kernelIN5flash19enable_sm80_to_sm89INS1_16FlashAttnBwdSm80INS1_25CollectiveMainloopBwdSm80ILi2ELi2EN4cute5tupleIJNS5_1CILi128EEES8_NS7_ILi64EEEEEENS_10bfloat16_tEfNS_4arch4Sm80ELb0ELb0ELb1ELb1ELb0ELb0ELb0ELb0ELi2ELi4ELi4ELi4ELb0EEENS1_24CollectiveEpilogueBwdGQAISA_fSD_Li256ELb1ELb0EEENS1_19SingleTileSchedulerILb1ELb0ELb0ELi128EEEEEEEEEvNT_6ParamsE$_ZN4cute3eso3ESOILb1ELb0EJNS_5tupleIJNS_1CILi1EEENS3_ILi2EEES5_EEENS2_IJS4_NS3_ILi256EEEiEEEEEC2ERKS6_RKS8_,($_ZN7cutlass13device_kernelIN5flash19enable_sm80_to_sm89INS1_16FlashAttnBwdSm80INS1_25CollectiveMainloopBwdSm80ILi2ELi2EN4cute5tupleIJNS5_1CILi128EEES8_NS7_ILi64EEEEEENS_10bfloat16_tEfNS_4arch4Sm80ELb0ELb0ELb1ELb1ELb0ELb0ELb0ELb0ELi2ELi4ELi4ELi4ELb0EEENS1_24CollectiveEpilogueBwdGQAISA_fSD_Li256ELb1ELb0EEENS1_19SingleTileSchedulerILb1ELb0ELb0ELi128EEEEEEEEEvNT_6ParamsE$_ZN4cute3eso3ESOILb1ELb0EJNS_5tupleIJNS_1CILi2EEEEEENS2_IJiEEEEEC2ERKS5_RKS6_ - $_ZN7cutlass13device_kernelIN5flash19enable_sm80_to_sm89INS1_16FlashAttnBwdSm80INS1_25CollectiveMainloopBwdSm80ILi2ELi2EN4cute5tupleIJNS5_1CILi128EEES8_NS7_ILi64EEEEEENS_10bfloat16_tEfNS_4arch4Sm80ELb0ELb0ELb1ELb1ELb0ELb0ELb0ELb0ELi2ELi4ELi4ELi4ELb0EEENS1_24CollectiveEpilogueBwdGQAISA_fSD_Li256ELb1ELb0EEENS1_19SingleTileSchedulerILb1ELb0ELb0ELi128EEEEEEEEEvNT_6ParamsE$_ZN4cute3eso3ESOILb1ELb0EJNS_5tupleIJNS_1CILi1EEENS3_ILi2EEES5_EEENS2_IJS4_NS3_ILi256EEEiEEEEEC2ERKS6_RKS8_)
$_ZN7cutlass13device_kernelIN5flash19enable_sm80_to_sm89INS1_16FlashAttnBwdSm80INS1_25CollectiveMainloopBwdSm80ILi2ELi2EN4cute5tupleIJNS5_1CILi128EEES8_NS7_ILi64EEEEEENS_10bfloat16_tEfNS_4arch4Sm80ELb0ELb0ELb1ELb1ELb0ELb0ELb0ELb0ELi2ELi4ELi4ELi4ELb0EEENS1_24CollectiveEpilogueBwdGQAISA_fSD_Li256ELb1ELb0EEENS1_19SingleTileSchedulerILb1ELb0ELb0ELi128EEEEEEEEEvNT_6ParamsE$_ZN4cute3eso3ESOILb1ELb0EJNS_5tupleIJNS_1CILi1EEENS3_ILi2EEES5_EEENS2_IJS4_NS3_ILi256EEEiEEEEEC2ERKS6_RKS8_:
[----:B------:R-:W-:Y:S02]  /*8620*/  IADD3 R3, R11, -c[0x0][0x20], RZ ;  /* 0x800008000b037a10 */ /* 0x000fe40007ffe0ff */
[----:B------:R-:W-:-:S03]  /*8630*/  MOV R5, 0x0 ;  /* 0x0000000000057802 */ /* 0x000fc60000000f00 */
[----:B------:R1:W-:Y:S01]  /*8640*/  STL [R3], R2 ;  /* 0x0000000203007387 */ /* 0x0003e20000100800 */
[----:B------:R-:W-:Y:S05]  /*8650*/  RET.REL.NODEC R4 `(_ZN7cutlass13device_kernelIN5flash19enable_sm80_to_sm89INS1_16FlashAttnBwdSm80INS1_25CollectiveMainloopBwdSm80ILi2ELi2EN4cute5tupleIJNS5_1CILi128EEES8_NS7_ILi64EEEEEENS_10bfloat16_tEfNS_4arch4Sm80ELb0ELb0ELb1ELb1ELb0ELb0ELb0ELb0ELi2ELi4ELi4ELi4ELb0EEENS1_24CollectiveEpilogueBwdGQAISA_fSD_Li256ELb1ELb0EEENS1_19SingleTileSchedulerILb1ELb0ELb0ELi128EEEEEEEEEvNT_6ParamsE) ;  /* 0xffff79a004007950 */ /* 0x000fea0003c3ffff */
        .type           $_ZN7cutlass13device_kernelIN5flash19enable_sm80_to_sm89INS1_16FlashAttnBwdSm80INS1_25CollectiveMainloopBwdSm80ILi2ELi2EN4cute5tupleIJNS5_1CILi128EEES8_NS7_ILi64EEEEEENS_10bfloat16_tEfNS_4arch4Sm80ELb0ELb0ELb1ELb1ELb0ELb0ELb0ELb0ELi2ELi4ELi4ELi4ELb0EEENS1_24CollectiveEpilogueBwdGQAISA_fSD_Li256ELb1ELb0EEENS1_19SingleTileSchedulerILb1ELb0ELb0ELi128EEEEEEEEEvNT_6ParamsE$_ZN4cute3eso3ESOILb1ELb0EJNS_5tupleIJNS_1CILi2EEEEEENS2_IJiEEEEEC2ERKS5_RKS6_,@function
        .size           $_ZN7cutlass13device_kernelIN5flash19enable_sm80_to_sm89INS1_16FlashAttnBwdSm80INS1_25CollectiveMainloopBwdSm80ILi2ELi2EN4cute5tupleIJNS5_1CILi128EEES8_NS7_ILi64EEEEEENS_10bfloat16_tEfNS_4arch4Sm80ELb0ELb0ELb1ELb1ELb0ELb0ELb0ELb0ELi2ELi4ELi4ELi4ELb0EEENS1_24CollectiveEpilogueBwdGQAISA_fSD_Li256ELb1ELb0EEENS1_19SingleTileSchedulerILb1ELb0ELb0ELi128EEEEEEEEEvNT_6ParamsE$_ZN4cute3eso3ESOILb1ELb0EJNS_5tupleIJNS_1CILi2EEEEEENS2_IJiEEEEEC2ERKS5_RKS6_,($_ZN7cutlass13device_kernelIN5flash19enable_sm80_to_sm89INS1_16FlashAttnBwdSm80INS1_25CollectiveMainloopBwdSm80ILi2ELi2EN4cute5tupleIJNS5_1CILi128EEES8_NS7_ILi64EEEEEENS_10bfloat16_tEfNS_4arch4Sm80ELb0ELb0ELb1ELb1ELb0ELb0ELb0ELb0ELi2ELi4ELi4ELi4ELb0EEENS1_24CollectiveEpilogueBwdGQAISA_fSD_Li256ELb1ELb0EEENS1_19SingleTileSchedulerILb1ELb0ELb0ELi128EEEEEEEEEvNT_6ParamsE$_ZN4cute3eso3ESOILb1ELb0EJNS_5tupleIJNS_1CILi2EEEEEENS2_IJiEEENS3_ILi1EEES7_EEC2ERKS5_RKS6_RKS7_SE_ - $_ZN7cutlass13device_kernelIN5flash19enable_sm80_to_sm89INS1_16FlashAttnBwdSm80INS1_25CollectiveMainloopBwdSm80ILi2ELi2EN4cute5tupleIJNS5_1CILi128EEES8_NS7_ILi64EEEEEENS_10bfloat16_tEfNS_4arch4Sm80ELb0ELb0ELb1ELb1ELb0ELb0ELb0ELb0ELi2ELi4ELi4ELi4ELb0EEENS1_24CollectiveEpilogueBwdGQAISA_fSD_Li256ELb1ELb0EEENS1_19SingleTileSchedulerILb1ELb0ELb0ELi128EEEEEEEEEvNT_6ParamsE$_ZN4cute3eso3ESOILb1ELb0EJNS_5tupleIJNS_1CILi2EEEEEENS2_IJiEEEEEC2ERKS5_RKS6_)
$_ZN7cutlass13device_kernelIN5flash19enable_sm80_to_sm89INS1_16FlashAttnBwdSm80INS1_25CollectiveMainloopBwdSm80ILi2ELi2EN4cute5tupleIJNS5_1CILi128EEES8_NS7_ILi64EEEEEENS_10bfloat16_tEfNS_4arch4Sm80ELb0ELb0ELb1ELb1ELb0ELb0ELb0ELb0ELi2ELi4ELi4ELi4ELb0EEENS1_24CollectiveEpilogueBwdGQAISA_fSD_Li256ELb1ELb0EEENS1_19SingleTileSchedulerILb1ELb0ELb0ELi128EEEEEEEEEvNT_6ParamsE$_ZN4cute3eso3ESOILb1ELb0EJNS_5tupleIJNS_1CILi2EEEEEENS2_IJiEEEEEC2ERKS5_RKS6_:
[----:B------:R-:W-:Y:S02]  /*8660*/  IADD3 R2, R64, -c[0x0][0x20], RZ ;  /* 0x8000080040027a10 */ /* 0x000fe40007ffe0ff */
[----:B------:R-:W-:-:S03]  /*8670*/  MOV R7, 0x0 ;  /* 0x0000000000077802 */ /* 0x000fc60000000f00 */
[----:B------:R1:W-:Y:S01]  /*8680*/  STL [R2], R3 ;  /* 0x0000000302007387 */ /* 0x0003e20000100800 */
[----:B------:R-:W-:Y:S05]  /*8690*/  RET.REL.NODEC R6 `(_ZN7cutlass13device_kernelIN5flash19enable_sm80_to_sm89INS1_16FlashAttnBwdSm80INS1_25CollectiveMainloopBwdSm80ILi2ELi2EN4cute5tupleIJNS5_1CILi128EEES8_NS7_ILi64EEEEEENS_10bfloat16_tEfNS_4arch4Sm80ELb0ELb0ELb1ELb1ELb0ELb0ELb0ELb0ELi2ELi4ELi4ELi4ELb0EEENS1_24CollectiveEpilogueBwdGQAISA_fSD_Li256ELb1ELb0EEENS1_19SingleTileSchedulerILb1ELb0ELb0ELi128EEEEEEEEEvNT_6ParamsE) ;  /* 0xffff796006007950 */ /* 0x000fea0003c3ffff */
        .type           $_ZN7cutlass13device_kernelIN5flash19enable_sm80_to_sm89INS1_16FlashAttnBwdSm80INS1_25CollectiveMainloopBwdSm80ILi2ELi2EN4cute5tupleIJNS5_1CILi128EEES8_NS7_ILi64EEEEEENS_10bfloat16_tEfNS_4arch4Sm80ELb0ELb0ELb1ELb1ELb0ELb0ELb0ELb0ELi2ELi4ELi4ELi4ELb0EEENS1_24CollectiveEpilogueBwdGQAISA_fSD_Li256ELb1ELb0EEENS1_19SingleTileSchedulerILb1ELb0ELb0ELi128EEEEEEEEEvNT_6ParamsE$_ZN4cute3eso3ESOILb1ELb0EJNS_5tupleIJNS_1CILi2EEEEEENS2_IJiEEENS3_ILi1EEES7_EEC2ERKS5_RKS6_RKS7_SE_,@function
        .size           $_ZN7cutlass13device_kernelIN5flash19enable_sm80_to_sm89INS1_16FlashAttnBwdSm80INS1_25CollectiveMainloopBwdSm80ILi2ELi2EN4cute5tupleIJNS5_1CILi128EEES8_NS7_ILi64EEEEEENS_10bfloat16_tEfNS_4arch4Sm80ELb0ELb0ELb1ELb1ELb0ELb0ELb0ELb0ELi2ELi4ELi4ELi4ELb0EEENS1_24CollectiveEpilogueBwdGQAISA_fSD_Li256ELb1ELb0EEENS1_19SingleTileSchedulerILb1ELb0ELb0ELi128EEEEEEEEEvNT_6ParamsE$_ZN4cute3eso3ESOILb1ELb0EJNS_5tupleIJNS_1CILi2EEEEEENS2_IJiEEENS3_ILi1EEES7_EEC2ERKS5_RKS6_RKS7_SE_,($_ZN7cutlass13device_kernelIN5flash19enable_sm80_to_sm89INS1_16FlashAttnBwdSm80INS1_25CollectiveMainloopBwdSm80ILi2ELi2EN4cute5tupleIJNS5_1CILi128EEES8_NS7_ILi64EEEEEENS_10bfloat16_tEfNS_4arch4Sm80ELb0ELb0ELb1ELb1ELb0ELb0ELb0ELb0ELi2ELi4ELi4ELi4ELb0EEENS1_24CollectiveEpilogueBwdGQAISA_fSD_Li256ELb1ELb0EEENS1_19SingleTileSchedulerILb1ELb0ELb0ELi128EEEEEEEEEvNT_6ParamsE$_ZN4cute3eso3ESOILb1ELb0EJNS_5tupleIJNS_1CILi2EEEEEENS2_IJiEEES4_NS3_ILi1EEEEEC2ERKS5_RKS6_RKS4_RKS7_ - $_ZN7cutlass13device_kernelIN5flash19enable_sm80_to_sm89INS1_16FlashAttnBwdSm80INS1_25CollectiveMainloopBwdSm80ILi2ELi2EN4cute5tupleIJNS5_1CILi128EEES8_NS7_ILi64EEEEEENS_10bfloat16_tEfNS_4arch4Sm80ELb0ELb0ELb1ELb1ELb0ELb0ELb0ELb0ELi2ELi4ELi4ELi4ELb0EEENS1_24CollectiveEpilogueBwdGQAISA_fSD_Li256ELb1ELb0EEENS1_19SingleTileSchedulerILb1ELb0ELb0ELi128EEEEEEEEEvNT_6ParamsE$_ZN4cute3eso3ESOILb1ELb0EJNS_5tupleIJNS_1CILi2EEEEEENS2_IJiEEENS3_ILi1EEES7_EEC2ERKS5_RKS6_RKS7_SE_)
$_ZN7cutlass13device_kernelIN5flash19enable_sm80_to_sm89INS1_16FlashAttnBwdSm80INS1_25CollectiveMainloopBwdSm80ILi2ELi2EN4cute5tupleIJNS5_1CILi128EEES8_NS7_ILi64EEEEEENS_10bfloat16_tEfNS_4arch4Sm80ELb0ELb0ELb1ELb1ELb0ELb0ELb0ELb0ELi2ELi4ELi4ELi4ELb0EEENS1_24CollectiveEpilogueBwdGQAISA_fSD_Li256ELb1ELb0EEENS1_19SingleTileSchedulerILb1ELb0ELb0ELi128EEEEEEEEEvNT_6ParamsE$_ZN4cute3eso3ESOILb1ELb0EJNS_5tupleIJNS_1CILi2EEEEEENS2_IJiEEENS3_ILi1EEES7_EEC2ERKS5_RKS6_RKS7_SE_:
[----:B------:R-:W-:Y:S01]  /*86a0*/  IADD3 R2, R2, -c[0x0][0x20], RZ ;  /* 0x8000080002027a10 */ /* 0x000fe20007ffe0ff */
[----:B------:R-:W-:Y:S01]  /*86b0*/  IMAD.MOV.U32 R8, RZ, RZ, R4 ;  /* 0x000000ffff087224 */ /* 0x000fe200078e0004 */
[----:B------:R-:W-:-:S03]  /*86c0*/  MOV R9, 0x0 ;  /* 0x0000000000097802 */ /* 0x000fc60000000f00 */
[----:B------:R1:W-:Y:S01]  /*86d0*/  STL [R2], R3 ;  /* 0x0000000302007387 */ /* 0x0003e20000100800 */
[----:B------:R-:W-:Y:S05]  /*86e0*/  RET.REL.NODEC R8 `(_ZN7cutlass13device_kernelIN5flash19enable_sm80_to_sm89INS1_16FlashAttnBwdSm80INS1_25CollectiveMainloopBwdSm80ILi2ELi2EN4cute5tupleIJNS5_1CILi128EEES8_NS7_ILi64EEEEEENS_10bfloat16_tEfNS_4arch4Sm80ELb0ELb0ELb1ELb1ELb0ELb0ELb0ELb0ELi2ELi4ELi4ELi4ELb0EEENS1_24CollectiveEpilogueBwdGQAISA_fSD_Li256ELb1ELb0EEENS1_19SingleTileSchedulerILb1ELb0ELb0ELi128EEEEEEEEEvNT_6ParamsE) ;  /* 0xffff791008007950 */ /* 0x000fea0003c3ffff */
        .type           $_ZN7cutlass13device_kernelIN5flash19enable_sm80_to_sm89INS1_16FlashAttnBwdSm80INS1_25CollectiveMainloopBwdSm80ILi2ELi2EN4cute5tupleIJNS5_1CILi128EEES8_NS7_ILi64EEEEEENS_10bfloat16_tEfNS_4arch4Sm80ELb0ELb0ELb1ELb1ELb0ELb0ELb0ELb0ELi2ELi4ELi4ELi4ELb0EEENS1_24CollectiveEpilogueBwdGQAISA_fSD_Li256ELb1ELb0EEENS1_19SingleTileSchedulerILb1ELb0ELb0ELi128EEEEEEEEEvNT_6ParamsE$_ZN4cute3eso3ESOILb1ELb0EJNS_5tupleIJNS_1CILi2EEEEEENS2_IJiEEES4_NS3_ILi1EEEEEC2ERKS5_RKS6_RKS4_RKS7_,@function
        .size           $_ZN7cutlass13device_kernelIN5flash19enable_sm80_to_sm89INS1_16FlashAttnBwdSm80INS1_25CollectiveMainloopBwdSm80ILi2ELi2EN4cute5tupleIJNS5_1CILi128EEES8_NS7_ILi64EEEEEENS_10bfloat16_tEfNS_4arch4Sm80ELb0ELb0ELb1ELb1ELb0ELb0ELb0ELb0ELi2ELi4ELi4ELi4ELb0EEENS1_24CollectiveEpilogueBwdGQAISA_fSD_Li256ELb1ELb0EEENS1_19SingleTileSchedulerILb1ELb0ELb0ELi128EEEEEEEEEvNT_6ParamsE$_ZN4cute3eso3ESOILb1ELb0EJNS_5tupleIJNS_1CILi2EEEEEENS2_IJiEEES4_NS3_ILi1EEEEEC2ERKS5_RKS6_RKS4_RKS7_,($_ZN7cutlass13device_kernelIN5flash19enable_sm80_to_sm89INS1_16FlashAttnBwdSm80INS1_25CollectiveMainloopBwdSm80ILi2ELi2EN4cute5tupleIJNS5_1CILi128EEES8_NS7_ILi64EEEEEENS_10bfloat16_tEfNS_4arch4Sm80ELb0ELb0ELb1ELb1ELb0ELb0ELb0ELb0ELi2ELi4ELi4ELi4ELb0EEENS1_24CollectiveEpilogueBwdGQAISA_fSD_Li256ELb1ELb0EEENS1_19SingleTileSchedulerILb1ELb0ELb0ELi128EEEEEEEEEvNT_6ParamsE$_ZN4cute3eso3ESOILb1ELb0EJNS_5tupleIJNS_1CILi2EEES4_EEENS2_IJNS3_ILi1EEEiEEEEEC2ERKS5_RKS7_ - $_ZN7cutlass13device_kernelIN5flash19enable_sm80_to_sm89INS1_16FlashAttnBwdSm80INS1_25CollectiveMainloopBwdSm80ILi2ELi2EN4cute5tupleIJNS5_1CILi128EEES8_NS7_ILi64EEEEEENS_10bfloat16_tEfNS_4arch4Sm80ELb0ELb0ELb1ELb1ELb0ELb0ELb0ELb0ELi2ELi4ELi4ELi4ELb0EEENS1_24CollectiveEpilogueBwdGQAISA_fSD_Li256ELb1ELb0EEENS1_19SingleTileSchedulerILb1ELb0ELb0ELi128EEEEEEEEEvNT_6ParamsE$_ZN4cute3eso3ESOILb1ELb0EJNS_5tupleIJNS_1CILi2EEEEEENS2_IJiEEES4_NS3_ILi1EEEEEC2ERKS5_RKS6_RKS4_RKS7_)
$_ZN7cutlass13device_kernelIN5flash19enable_sm80_to_sm89INS1_16FlashAttnBwdSm80INS1_25CollectiveMainloopBwdSm80ILi2ELi2EN4cute5tupleIJNS5_1CILi128EEES8_NS7_ILi64EEEEEENS_10bfloat16_tEfNS_4arch4Sm80ELb0ELb0ELb1ELb1ELb0ELb0ELb0ELb0ELi2ELi4ELi4ELi4ELb0EEENS1_24CollectiveEpilogueBwdGQAISA_fSD_Li256ELb1ELb0EEENS1_19SingleTileSchedulerILb1ELb0ELb0ELi128EEEEEEEEEvNT_6ParamsE$_ZN4cute3eso3ESOILb1ELb0EJNS_5tupleIJNS_1CILi2EEEEEENS2_IJiEEES4_NS3_ILi1EEEEEC2ERKS5_RKS6_RKS4_RKS7_:
[----:B------:R-:W-:Y:S02]  /*86f0*/  IADD3 R2, R2, -c[0x0][0x20], RZ ;  /* 0x8000080002027a10 */ /* 0x000fe40007ffe0ff */
[----:B------:R-:W-:-:S03]  /*8700*/  MOV R5, 0x0 ;  /* 0x0000000000057802 */ /* 0x000fc60000000f00 */
[----:B------:R1:W-:Y:S01]  /*8710*/  STL [R2], R3 ;  /* 0x0000000302007387 */ /* 0x0003e20000100800 */
[----:B------:R-:W-:Y:S05]  /*8720*/  RET.REL.NODEC R4 `(_ZN7cutlass13device_kernelIN5flash19enable_sm80_to_sm89INS1_16FlashAttnBwdSm80INS1_25CollectiveMainloopBwdSm80ILi2ELi2EN4cute5tupleIJNS5_1CILi128EEES8_NS7_ILi64EEEEEENS_10bfloat16_tEfNS_4arch4Sm80ELb0ELb0ELb1ELb1ELb0ELb0ELb0ELb0ELi2ELi4ELi4ELi4ELb0EEENS1_24CollectiveEpilogueBwdGQAISA_fSD_Li256ELb1ELb0EEENS1_19SingleTileSchedulerILb1ELb0ELb0ELi128EEEEEEEEEvNT_6ParamsE) ;  /* 0xffff78d004007950 */ /* 0x000fea0003c3ffff */
        .type           $_ZN7cutlass13device_kernelIN5flash19enable_sm80_to_sm89INS1_16FlashAttnBwdSm80INS1_25CollectiveMainloopBwdSm80ILi2ELi2EN4cute5tupleIJNS5_1CILi128EEES8_NS7_ILi64EEEEEENS_10bfloat16_tEfNS_4arch4Sm80ELb0ELb0ELb1ELb1ELb0ELb0ELb0ELb0ELi2ELi4ELi4ELi4ELb0EEENS1_24CollectiveEpilogueBwdGQAISA_fSD_Li256ELb1ELb0EEENS1_19SingleTileSchedulerILb1ELb0ELb0ELi128EEEEEEEEEvNT_6ParamsE$_ZN4cute3eso3ESOILb1ELb0EJNS_5tupleIJNS_1CILi2EEES4_EEENS2_IJNS3_ILi1EEEiEEEEEC2ERKS5_RKS7_,@function
        .size           $_ZN7cutlass13device_kernelIN5flash19enable_sm80_to_sm89INS1_16FlashAttnBwdSm80INS1_25CollectiveMainloopBwdSm80ILi2ELi2EN4cute5tupleIJNS5_1CILi128EEES8_NS7_ILi64EEEEEENS_10bfloat16_tEfNS_4arch4Sm80ELb0ELb0ELb1ELb1ELb0ELb0ELb0ELb0ELi2ELi4ELi4ELi4ELb0EEENS1_24CollectiveEpilogueBwdGQAISA_fSD_Li256ELb1ELb0EEENS1_19SingleTileSchedulerILb1ELb0ELb0ELi128EEEEEEEEEvNT_6ParamsE$_ZN4cute3eso3ESOILb1ELb0EJNS_5tupleIJNS_1CILi2EEES4_EEENS2_IJNS3_ILi1EEEiEEEEEC2ERKS5_RKS7_,($_ZN7cutlass13device_kernelIN5flash19enable_sm80_to_sm89INS1_16FlashAttnBwdSm80INS1_25CollectiveMainloopBwdSm80ILi2ELi2EN4cute5tupleIJNS5_1CILi128EEES8_NS7_ILi64EEEEEENS_10bfloat16_tEfNS_4arch4Sm80ELb0ELb0ELb1ELb1ELb0ELb0ELb0ELb0ELi2ELi4ELi4ELi4ELb0EEENS1_24CollectiveEpilogueBwdGQAISA_fSD_Li256ELb1ELb0EEENS1_19SingleTileSchedulerILb1ELb0ELb0ELi128EEEEEEEEEvNT_6ParamsE$_ZN4cute3eso3ESOILb1ELb0EJNS_5tupleIJNS_1CILi2EEES4_EEENS2_IJiNS3_ILi4096EEEEEEEEC2ERKS5_RKS7_ - $_ZN7cutlass13device_kernelIN5flash19enable_sm80_to_sm89INS1_16FlashAttnBwdSm80INS1_25CollectiveMainloopBwdSm80ILi2ELi2EN4cute5tupleIJNS5_1CILi128EEES8_NS7_ILi64EEEEEENS_10bfloat16_tEfNS_4arch4Sm80ELb0ELb0ELb1ELb1ELb0ELb0ELb0ELb0ELi2ELi4ELi4ELi4ELb0EEENS1_24CollectiveEpilogueBwdGQAISA_fSD_Li256ELb1ELb0EEENS1_19SingleTileSchedulerILb1ELb0ELb0ELi128EEEEEEEEEvNT_6ParamsE$_ZN4cute3eso3ESOILb1ELb0EJNS_5tupleIJNS_1CILi2EEES4_EEENS2_IJNS3_ILi1EEEiEEEEEC2ERKS5_RKS7_)
$_ZN7cutlass13device_kernelIN5flash19enable_sm80_to_sm89INS1_16FlashAttnBwdSm80INS1_25CollectiveMainloopBwdSm80ILi2ELi2EN4cute5tupleIJNS5_1CILi128EEES8_NS7_ILi64EEEEEENS_10bfloat16_tEfNS_4arch4Sm80ELb0ELb0ELb1ELb1ELb0ELb0ELb0ELb0ELi2ELi4ELi4ELi4ELb0EEENS1_24CollectiveEpilogueBwdGQAISA_fSD_Li256ELb1ELb0EEENS1_19SingleTileSchedulerILb1ELb0ELb0ELi128EEEEEEEEEvNT_6ParamsE$_ZN4cute3eso3ESOILb1ELb0EJNS_5tupleIJNS_1CILi2EEES4_EEENS2_IJNS3_ILi1EEEiEEEEEC2ERKS5_RKS7_:
[----:B------:R-:W-:Y:S02]  /*8730*/  IADD3 R3, R33, -c[0x0][0x20], RZ ;  /* 0x8000080021037a10 */ /* 0x000fe40007ffe0ff */
[----:B------:R-:W-:-:S03]  /*8740*/  MOV R5, 0x0 ;  /* 0x0000000000057802 */ /* 0x000fc60000000f00 */
[----:B------:R1:W-:Y:S01]  /*8750*/  STL [R3], R2 ;  /* 0x0000000203007387 */ /* 0x0003e20000100800 */
[----:B------:R-:W-:Y:S05]  /*8760*/  RET.REL.NODEC R4 `(_ZN7cutlass13device_kernelIN5flash19enable_sm80_to_sm89INS1_16FlashAttnBwdSm80INS1_25CollectiveMainloopBwdSm80ILi2ELi2EN4cute5tupleIJNS5_1CILi128EEES8_NS7_ILi64EEEEEENS_10bfloat16_tEfNS_4arch4Sm80ELb0ELb0ELb1ELb1ELb0ELb0ELb0ELb0ELi2ELi4ELi4ELi4ELb0EEENS1_24CollectiveEpilogueBwdGQAISA_fSD_Li256ELb1ELb0EEENS1_19SingleTileSchedulerILb1ELb0ELb0ELi128EEEEEEEEEvNT_6ParamsE) ;  /* 0xffff789004007950 */ /* 0x000fea0003c3ffff */
        .type           $_ZN7cutlass13device_kernelIN5flash19enable_sm80_to_sm89INS1_16FlashAttnBwdSm80INS1_25CollectiveMainloopBwdSm80ILi2ELi2EN4cute5tupleIJNS5_1CILi128EEES8_NS7_ILi64EEEEEENS_10bfloat16_tEfNS_4arch4Sm80ELb0ELb0ELb1ELb1ELb0ELb0ELb0ELb0ELi2ELi4ELi4ELi4ELb0EEENS1_24CollectiveEpilogueBwdGQAISA_fSD_Li256ELb1ELb0EEENS1_19SingleTileSchedulerILb1ELb0ELb0ELi128EEEEEEEEEvNT_6ParamsE$_ZN4cute3eso3ESOILb1ELb0EJNS_5tupleIJNS_1CILi2EEES4_EEENS2_IJiNS3_ILi4096EEEEEEEEC2ERKS5_RKS7_,@function
        .size           $_ZN7cutlass13device_kernelIN5flash19enable_sm80_to_sm89INS1_16FlashAttnBwdSm80INS1_25CollectiveMainloopBwdSm80ILi2ELi2EN4cute5tupleIJNS5_1CILi128EEES8_NS7_ILi64EEEEEENS_10bfloat16_tEfNS_4arch4Sm80ELb0ELb0ELb1ELb1ELb0ELb0ELb0ELb0ELi2ELi4ELi4ELi4ELb0EEENS1_24CollectiveEpilogueBwdGQAISA_fSD_Li256ELb1ELb0EEENS1_19SingleTileSchedulerILb1ELb0ELb0ELi128EEEEEEEEEvNT_6ParamsE$_ZN4cute3eso3ESOILb1ELb0EJNS_5tupleIJNS_1CILi2EEES4_EEENS2_IJiNS3_ILi4096EEEEEEEEC2ERKS5_RKS7_,($_ZN7cutlass13device_kernelIN5flash19enable_sm80_to_sm89INS1_16FlashAttnBwdSm80INS1_25CollectiveMainloopBwdSm80ILi2ELi2EN4cute5tupleIJNS5_1CILi128EEES8_NS7_ILi64EEEEEENS_10bfloat16_tEfNS_4arch4Sm80ELb0ELb0ELb1ELb1ELb0ELb0ELb0ELb0ELi2ELi4ELi4ELi4ELb0EEENS1_24CollectiveEpilogueBwdGQAISA_fSD_Li256ELb1ELb0EEENS1_19SingleTileSchedulerILb1ELb0ELb0ELi128EEEEEEEEEvNT_6ParamsE$_ZN4cute3eso3ESOILb1ELb0EJNS_5tupleIJNS_1CILi2EEES4_EEENS2_IJiNS3_ILi512EEEEEEEEC2ERKS5_RKS7_ - $_ZN7cutlass13device_kernelIN5flash19enable_sm80_to_sm89INS1_16FlashAttnBwdSm80INS1_25CollectiveMainloopBwdSm80ILi2ELi2EN4cute5tupleIJNS5_1CILi128EEES8_NS7_ILi64EEEEEENS_10bfloat16_tEfNS_4arch4Sm80ELb0ELb0ELb1ELb1ELb0ELb0ELb0ELb0ELi2ELi4ELi4ELi4ELb0EEENS1_24CollectiveEpilogueBwdGQAISA_fSD_Li256ELb1ELb0EEENS1_19SingleTileSchedulerILb1ELb0ELb0ELi128EEEEEEEEEvNT_6ParamsE$_ZN4cute3eso3ESOILb1ELb0EJNS_5tupleIJNS_1CILi2EEES4_EEENS2_IJiNS3_ILi4096EEEEEEEEC2ERKS5_RKS7_)
$_ZN7cutlass13device_kernelIN5flash19enable_sm80_to_sm89INS1_16FlashAttnBwdSm80INS1_25CollectiveMainloopBwdSm80ILi2ELi2EN4cute5tupleIJNS5_1CILi128EEES8_NS7_ILi64EEEEEENS_10bfloat16_tEfNS_4arch4Sm80ELb0ELb0ELb1ELb1ELb0ELb0ELb0ELb0ELi2ELi4ELi4ELi4ELb0EEENS1_24CollectiveEpilogueBwdGQAISA_fSD_Li256ELb1ELb0EEENS1_19SingleTileSchedulerILb1ELb0ELb0ELi128EEEEEEEEEvNT_6ParamsE$_ZN4cute3eso3ESOILb1ELb0EJNS_5tupleIJNS_1CILi2EEES4_EEENS2_IJiNS3_ILi4096EEEEEEEEC2ERKS5_RKS7_:
[----:B------:R-:W-:Y:S02]  /*8770*/  IADD3 R3, R8, -c[0x0][0x20], RZ ;  /* 0x8000080008037a10 */ /* 0x000fe40007ffe0ff */
[----:B------:R-:W-:-:S03]  /*8780*/  MOV R5, 0x0 ;  /* 0x0000000000057802 */ /* 0x000fc60000000f00 */
[----:B------:R1:W-:Y:S01]  /*8790*/  STL [R3], R2 ;  /* 0x0000000203007387 */ /* 0x0003e20000100800 */
[----:B------:R-:W-:Y:S05]  /*87a0*/  RET.REL.NODEC R4 `(_ZN7cutlass13device_kernelIN5flash19enable_sm80_to_sm89INS1_16FlashAttnBwdSm80INS1_25CollectiveMainloopBwdSm80ILi2ELi2EN4cute5tupleIJNS5_1CILi128EEES8_NS7_ILi64EEEEEENS_10bfloat16_tEfNS_4arch4Sm80ELb0ELb0ELb1ELb1ELb0ELb0ELb0ELb0ELi2ELi4ELi4ELi4ELb0EEENS1_24CollectiveEpilogueBwdGQAISA_fSD_Li256ELb1ELb0EEENS1_19SingleTileSchedulerILb1ELb0ELb0ELi128EEEEEEEEEvNT_6ParamsE) ;  /* 0xffff785004007950 */ /* 0x000fea0003c3ffff */
        .type           $_ZN7cutlass13device_kernelIN5flash19enable_sm80_to_sm89INS1_16FlashAttnBwdSm80INS1_25CollectiveMainloopBwdSm80ILi2ELi2EN4cute5tupleIJNS5_1CILi128EEES8_NS7_ILi64EEEEEENS_10bfloat16_tEfNS_4arch4Sm80ELb0ELb0ELb1ELb1ELb0ELb0ELb0ELb0ELi2ELi4ELi4ELi4ELb0EEENS1_24CollectiveEpilogueBwdGQAISA_fSD_Li256ELb1ELb0EEENS1_19SingleTileSchedulerILb1ELb0ELb0ELi128EEEEEEEEEvNT_6ParamsE$_ZN4cute3eso3ESOILb1ELb0EJNS_5tupleIJNS_1CILi2EEES4_EEENS2_IJiNS3_ILi512EEEEEEEEC2ERKS5_RKS7_,@function
        .size           $_ZN7cutlass13device_kernelIN5flash19enable_sm80_to_sm89INS1_16FlashAttnBwdSm80INS1_25CollectiveMainloopBwdSm80ILi2ELi2EN4cute5tupleIJNS5_1CILi128EEES8_NS7_ILi64EEEEEENS_10bfloat16_tEfNS_4arch4Sm80ELb0ELb0ELb1ELb1ELb0ELb0ELb0ELb0ELi2ELi4ELi4ELi4ELb0EEENS1_24CollectiveEpilogueBwdGQAISA_fSD_Li256ELb1ELb0EEENS1_19SingleTileSchedulerILb1ELb0ELb0ELi128EEEEEEEEEvNT_6ParamsE$_ZN4cute3eso3ESOILb1ELb0EJNS_5tupleIJNS_1CILi2EEES4_EEENS2_IJiNS3_ILi512EEEEEEEEC2ERKS5_RKS7_,($_ZN7cutlass13device_kernelIN5flash19enable_sm80_to_sm89INS1_16FlashAttnBwdSm80INS1_25CollectiveMainloopBwdSm80ILi2ELi2EN4cute5tupleIJNS5_1CILi128EEES8_NS7_ILi64EEEEEENS_10bfloat16_tEfNS_4arch4Sm80ELb0ELb0ELb1ELb1ELb0ELb0ELb0ELb0ELi2ELi4ELi4ELi4ELb0EEENS1_24CollectiveEpilogueBwdGQAISA_fSD_Li256ELb1ELb0EEENS1_19SingleTileSchedulerILb1ELb0ELb0ELi128EEEEEEEEEvNT_6ParamsE$_ZN4cute3eso3ESOILb1ELb0EJNS_5tupleIJNS_1CILi2EEES4_EEENS2_IJiiEEEEEC2ERKS5_RKS6_ - $_ZN7cutlass13device_kernelIN5flash19enable_sm80_to_sm89INS1_16FlashAttnBwdSm80INS1_25CollectiveMainloopBwdSm80ILi2ELi2EN4cute5tupleIJNS5_1CILi128EEES8_NS7_ILi64EEEEEENS_10bfloat16_tEfNS_4arch4Sm80ELb0ELb0ELb1ELb1ELb0ELb0ELb0ELb0ELi2ELi4ELi4ELi4ELb0EEENS1_24CollectiveEpilogueBwdGQAISA_fSD_Li256ELb1ELb0EEENS1_19SingleTileSchedulerILb1ELb0ELb0ELi128EEEEEEEEEvNT_6ParamsE$_ZN4cute3eso3ESOILb1ELb0EJNS_5tupleIJNS_1CILi2EEES4_EEENS2_IJiNS3_ILi512EEEEEEEEC2ERKS5_RKS7_)
$_ZN7cutlass13device_kernelIN5flash19enable_sm80_to_sm89INS1_16FlashAttnBwdSm80INS1_25CollectiveMainloopBwdSm80ILi2ELi2EN4cute5tupleIJNS5_1CILi128EEES8_NS7_ILi64EEEEEENS_10bfloat16_tEfNS_4arch4Sm80ELb0ELb0ELb1ELb1ELb0ELb0ELb0ELb0ELi2ELi4ELi4ELi4ELb0EEENS1_24CollectiveEpilogueBwdGQAISA_fSD_Li256ELb1ELb0EEENS1_19SingleTileSchedulerILb1ELb0ELb0ELi128EEEEEEEEEvNT_6ParamsE$_ZN4cute3eso3ESOILb1ELb0EJNS_5tupleIJNS_1CILi2EEES4_EEENS2_IJiNS3_ILi512EEEEEEEEC2ERKS5_RKS7_:
[----:B------:R-:W-:Y:S02]  /*87b0*/  IADD3 R3, R34, -c[0x0][0x20], RZ ;  /* 0x8000080022037a10 */ /* 0x000fe40007ffe0ff */
[----:B------:R-:W-:-:S03]  /*87c0*/  MOV R5, 0x0 ;  /* 0x0000000000057802 */ /* 0x000fc60000000f00 */
[----:B------:R1:W-:Y:S01]  /*87d0*/  STL [R3], R2 ;  /* 0x0000000203007387 */ /* 0x0003e20000100800 */
[----:B------:R-:W-:Y:S05]  /*87e0*/  RET.REL.NODEC R4 `(_ZN7cutlass13device_kernelIN5flash19enable_sm80_to_sm89INS1_16FlashAttnBwdSm80INS1_25CollectiveMainloopBwdSm80ILi2ELi2EN4cute5tupleIJNS5_1CILi128EEES8_NS7_ILi64EEEEEENS_10bfloat16_tEfNS_4arch4Sm80ELb0ELb0ELb1ELb1ELb0ELb0ELb0ELb0ELi2ELi4ELi4ELi4ELb0EEENS1_24CollectiveEpilogueBwdGQAISA_fSD_Li256ELb1ELb0EEENS1_19SingleTileSchedulerILb1ELb0ELb0ELi128EEEEEEEEEvNT_6ParamsE) ;  /* 0xffff781004007950 */ /* 0x000fea0003c3ffff */
        .type           $_ZN7cutlass13device_kernelIN5flash19enable_sm80_to_sm89INS1_16FlashAttnBwdSm80INS1_25CollectiveMainloopBwdSm80ILi2ELi2EN4cute5tupleIJNS5_1CILi128EEES8_NS7_ILi64EEEEEENS_10bfloat16_tEfNS_4arch4Sm80ELb0ELb0ELb1ELb1ELb0ELb0ELb0ELb0ELi2ELi4ELi4ELi4ELb0EEENS1_24CollectiveEpilogueBwdGQAISA_fSD_Li256ELb1ELb0EEENS1_19SingleTileSchedulerILb1ELb0ELb0ELi128EEEEEEEEEvNT_6ParamsE$_ZN4cute3eso3ESOILb1ELb0EJNS_5tupleIJNS_1CILi2EEES4_EEENS2_IJiiEEEEEC2ERKS5_RKS6_,@function
        .size           $_ZN7cutlass13device_kernelIN5flash19enable_sm80_to_sm89INS1_16FlashAttnBwdSm80INS1_25CollectiveMainloopBwdSm80ILi2ELi2EN4cute5tupleIJNS5_1CILi128EEES8_NS7_ILi64EEEEEENS_10bfloat16_tEfNS_4arch4Sm80ELb0ELb0ELb1ELb1ELb0ELb0ELb0ELb0ELi2ELi4ELi4ELi4ELb0EEENS1_24CollectiveEpilogueBwdGQAISA_fSD_Li256ELb1ELb0EEENS1_19SingleTileSchedulerILb1ELb0ELb0ELi128EEEEEEEEEvNT_6ParamsE$_ZN4cute3eso3ESOILb1ELb0EJNS_5tupleIJNS_1CILi2EEES4_EEENS2_IJiiEEEEEC2ERKS5_RKS6_,($_ZN7cutlass13device_kernelIN5flash19enable_sm80_to_sm89INS1_16FlashAttnBwdSm80INS1_25CollectiveMainloopBwdSm80ILi2ELi2EN4cute5tupleIJNS5_1CILi128EEES8_NS7_ILi64EEEEEENS_10bfloat16_tEfNS_4arch4Sm80ELb0ELb0ELb1ELb1ELb0ELb0ELb0ELb0ELi2ELi4ELi4ELi4ELb0EEENS1_24CollectiveEpilogueBwdGQAISA_fSD_Li256ELb1ELb0EEENS1_19SingleTileSchedulerILb1ELb0ELb0ELi128EEEEEEEEEvNT_6ParamsE$_ZN4cute3eso3ESOILb1ELb0EJNS_5tupleIJNS_1CILi2EEES4_EEENS2_IJiiEEENS3_ILi1EEES7_EEC2ERKS5_RKS6_RKS7_SE_ - $_ZN7cutlass13device_kernelIN5flash19enable_sm80_to_sm89INS1_16FlashAttnBwdSm80INS1_25CollectiveMainloopBwdSm80ILi2ELi2EN4cute5tupleIJNS5_1CILi128EEES8_NS7_ILi64EEEEEENS_10bfloat16_tEfNS_4arch4Sm80ELb0ELb0ELb1ELb1ELb0ELb0ELb0ELb0ELi2ELi4ELi4ELi4ELb0EEENS1_24CollectiveEpilogueBwdGQAISA_fSD_Li256ELb1ELb0EEENS1_19SingleTileSchedulerILb1ELb0ELb0ELi128EEEEEEEEEvNT_6ParamsE$_ZN4cute3eso3ESOILb1ELb0EJNS_5tupleIJNS_1CILi2EEES4_EEENS2_IJiiEEEEEC2ERKS5_RKS6_)
$_ZN7cutlass13device_kernelIN5flash19enable_sm80_to_sm89INS1_16FlashAttnBwdSm80INS1_25CollectiveMainloopBwdSm80ILi2ELi2EN4cute5tupleIJNS5_1CILi128EEES8_NS7_ILi64EEEEEENS_10bfloat16_tEfNS_4arch4Sm80ELb0ELb0ELb1ELb1ELb0ELb0ELb0ELb0ELi2ELi4ELi4ELi4ELb0EEENS1_24CollectiveEpilogueBwdGQAISA_fSD_Li256ELb1ELb0EEENS1_19SingleTileSchedulerILb1ELb0ELb0ELi128EEEEEEEEEvNT_6ParamsE$_ZN4cute3eso3ESOILb1ELb0EJNS_5tupleIJNS_1CILi2EEES4_EEENS2_IJiiEEEEEC2ERKS5_RKS6_:
[----:B------:R-:W-:Y:S02]  /*87f0*/  IADD3 R3, R3, -c[0x0][0x20], RZ ;  /* 0x8000080003037a10 */ /* 0x000fe40007ffe0ff */
[----:B------:R-:W-:-:S03]  /*8800*/  MOV R5, 0x0 ;  /* 0x0000000000057802 */ /* 0x000fc60000000f00 */
[----:B------:R1:W-:Y:S04]  /*8810*/  STL [R3], R2 ;  /* 0x0000000203007387 */ /* 0x0003e80000100800 */
[----:B------:R1:W-:Y:S01]  /*8820*/  STL [R3+0x4], R8 ;  /* 0x0000040803007387 */ /* 0x0003e20000100800 */
[----:B------:R-:W-:Y:S05]  /*8830*/  RET.REL.NODEC R4 `(_ZN7cutlass13device_kernelIN5flash19enable_sm80_to_sm89INS1_16FlashAttnBwdSm80INS1_25CollectiveMainloopBwdSm80ILi2ELi2EN4cute5tupleIJNS5_1CILi128EEES8_NS7_ILi64EEEEEENS_10bfloat16_tEfNS_4arch4Sm80ELb0ELb0ELb1ELb1ELb0ELb0ELb0ELb0ELi2ELi4ELi4ELi4ELb0EEENS1_24CollectiveEpilogueBwdGQAISA_fSD_Li256ELb1ELb0EEENS1_19SingleTileSchedulerILb1ELb0ELb0ELi128EEEEEEEEEvNT_6ParamsE) ;  /* 0xffff77c004007950 */ /* 0x000fea0003c3ffff */
        .type           $_ZN7cutlass13device_kernelIN5flash19enable_sm80_to_sm89INS1_16FlashAttnBwdSm80INS1_25CollectiveMainloopBwdSm80ILi2ELi2EN4cute5tupleIJNS5_1CILi128EEES8_NS7_ILi64EEEEEENS_10bfloat16_tEfNS_4arch4Sm80ELb0ELb0ELb1ELb1ELb0ELb0ELb0ELb0ELi2ELi4ELi4ELi4ELb0EEENS1_24CollectiveEpilogueBwdGQAISA_fSD_Li256ELb1ELb0EEENS1_19SingleTileSchedulerILb1ELb0ELb0ELi128EEEEEEEEEvNT_6ParamsE$_ZN4cute3eso3ESOILb1ELb0EJNS_5tupleIJNS_1CILi2EEES4_EEENS2_IJiiEEENS3_ILi1EEES7_EEC2ERKS5_RKS6_RKS7_SE_,@function
        .size           $_ZN7cutlass13device_kernelIN5flash19enable_sm80_to_sm89INS1_16FlashAttnBwdSm80INS1_25CollectiveMainloopBwdSm80ILi2ELi2EN4cute5tupleIJNS5_1CILi128EEES8_NS7_ILi64EEEEEENS_10bfloat16_tEfNS_4arch4Sm80ELb0ELb0ELb1ELb1ELb0ELb0ELb0ELb0ELi2ELi4ELi4ELi4ELb0EEENS1_24CollectiveEpilogueBwdGQAISA_fSD_Li256ELb1ELb0EEENS1_19SingleTileSchedulerILb1ELb0ELb0ELi128EEEEEEEEEvNT_6ParamsE$_ZN4cute3eso3ESOILb1ELb0EJNS_5tupleIJNS_1CILi2EEES4_EEENS2_IJiiEEENS3_ILi1EEES7_EEC2ERKS5_RKS6_RKS7_SE_,($_ZN7cutlass13device_kernelIN5flash19enable_sm80_to_sm89INS1_16FlashAttnBwdSm80INS1_25CollectiveMainloopBwdSm80ILi2ELi2EN4cute5tupleIJNS5_1CILi128EEES8_NS7_ILi64EEEEEENS_10bfloat16_tEfNS_4arch4Sm80ELb0ELb0ELb1ELb1ELb0ELb0ELb0ELb0ELi2ELi4ELi4ELi4ELb0EEENS1_24CollectiveEpilogueBwdGQAISA_fSD_Li256ELb1ELb0EEENS1_19SingleTileSchedulerILb1ELb0ELb0ELi128EEEEEEEEEvNT_6ParamsE$_ZN4cute3eso3ESOILb1ELb0EJNS_5tupleIJNS_1CILi2EEES4_S4_EEENS2_IJNS3_ILi1EEENS3_ILi512EEEiEEEEEC2ERKS5_RKS8_ - $_ZN7cutlass13device_kernelIN5flash19enable_sm80_to_sm89INS1_16FlashAttnBwdSm80INS1_25CollectiveMainloopBwdSm80ILi2ELi2EN4cute5tupleIJNS5_1CILi128EEES8_NS7_ILi64EEEEEENS_10bfloat16_tEfNS_4arch4Sm80ELb0ELb0ELb1ELb1ELb0ELb0ELb0ELb0ELi2ELi4ELi4ELi4ELb0EEENS1_24CollectiveEpilogueBwdGQAISA_fSD_Li256ELb1ELb0EEENS1_19SingleTileSchedulerILb1ELb0ELb0ELi128EEEEEEEEEvNT_6ParamsE$_ZN4cute3eso3ESOILb1ELb0EJNS_5tupleIJNS_1CILi2EEES4_EEENS2_IJiiEEENS3_ILi1EEES7_EEC2ERKS5_RKS6_RKS7_SE_)
$_ZN7cutlass13device_kernelIN5flash19enable_sm80_to_sm89INS1_16FlashAttnBwdSm80INS1_25CollectiveMainloopBwdSm80ILi2ELi2EN4cute5tupleIJNS5_1CILi128EEES8_NS7_ILi64EEEEEENS_10bfloat16_tEfNS_4arch4Sm80ELb0ELb0ELb1ELb1ELb0ELb0ELb0ELb0ELi2ELi4ELi4ELi4ELb0EEENS1_24CollectiveEpilogueBwdGQAISA_fSD_Li256ELb1ELb0EEENS1_19SingleTileSchedulerILb1ELb0ELb0ELi128EEEEEEEEEvNT_6ParamsE$_ZN4cute3eso3ESOILb1ELb0EJNS_5tupleIJNS_1CILi2EEES4_EEENS2_IJiiEEENS3_ILi1EEES7_EEC2ERKS5_RKS6_RKS7_SE_:
[----:B------:R-:W-:Y:S01]  /*8840*/  IADD3 R4, R4, -c[0x0][0x20], RZ ;  /* 0x8000080004047a10 */ /* 0x000fe20007ffe0ff */
[----:B------:R-:W-:Y:S01]  /*8850*/  IMAD.MOV.U32 R86, RZ, RZ, R6 ;  /* 0x000000ffff567224 */ /* 0x000fe200078e0006 */
[----:B------:R-:W-:-:S03]  /*8860*/  MOV R87, 0x0 ;  /* 0x0000000000577802 */ /* 0x000fc60000000f00 */
[----:B------:R1:W-:Y:S04]  /*8870*/  STL [R4], R2 ;  /* 0x0000000204007387 */ /* 0x0003e80000100800 */
[----:B------:R1:W-:Y:S01]  /*8880*/  STL [R4+0x4], R3 ;  /* 0x0000040304007387 */ /* 0x0003e20000100800 */
[----:B------:R-:W-:Y:S05]  /*8890*/  RET.REL.NODEC R86 `(_ZN7cutlass13device_kernelIN5flash19enable_sm80_to_sm89INS1_16FlashAttnBwdSm80INS1_25CollectiveMainloopBwdSm80ILi2ELi2EN4cute5tupleIJNS5_1CILi128EEES8_NS7_ILi64EEEEEENS_10bfloat16_tEfNS_4arch4Sm80ELb0ELb0ELb1ELb1ELb0ELb0ELb0ELb0ELi2ELi4ELi4ELi4ELb0EEENS1_24CollectiveEpilogueBwdGQAISA_fSD_Li256ELb1ELb0EEENS1_19SingleTileSchedulerILb1ELb0ELb0ELi128EEEEEEEEEvNT_6ParamsE) ;  /* 0xffff776056007950 */ /* 0x000fea0003c3ffff */
        .type           $_ZN7cutlass13device_kernelIN5flash19enable_sm80_to_sm89INS1_16FlashAttnBwdSm80INS1_25CollectiveMainloopBwdSm80ILi2ELi2EN4cute5tupleIJNS5_1CILi128EEES8_NS7_ILi64EEEEEENS_10bfloat16_tEfNS_4arch4Sm80ELb0ELb0ELb1ELb1ELb0ELb0ELb0ELb0ELi2ELi4ELi4ELi4ELb0EEENS1_24CollectiveEpilogueBwdGQAISA_fSD_Li256ELb1ELb0EEENS1_19SingleTileSchedulerILb1ELb0ELb0ELi128EEEEEEEEEvNT_6ParamsE$_ZN4cute3eso3ESOILb1ELb0EJNS_5tupleIJNS_1CILi2EEES4_S4_EEENS2_IJNS3_ILi1EEENS3_ILi512EEEiEEEEEC2ERKS5_RKS8_,@function
        .size           $_ZN7cutlass13device_kernelIN5flash19enable_sm80_to_sm89INS1_16FlashAttnBwdSm80INS1_25CollectiveMainloopBwdSm80ILi2ELi2EN4cute5tupleIJNS5_1CILi128EEES8_NS7_ILi64EEEEEENS_10bfloat16_tEfNS_4arch4Sm80ELb0ELb0ELb1ELb1ELb0ELb0ELb0ELb0ELi2ELi4ELi4ELi4ELb0EEENS1_24CollectiveEpilogueBwdGQAISA_fSD_Li256ELb1ELb0EEENS1_19SingleTileSchedulerILb1ELb0ELb0ELi128EEEEEEEEEvNT_6ParamsE$_ZN4cute3eso3ESOILb1ELb0EJNS_5tupleIJNS_1CILi2EEES4_S4_EEENS2_IJNS3_ILi1EEENS3_ILi512EEEiEEEEEC2ERKS5_RKS8_,($_ZN7cutlass13device_kernelIN5flash19enable_sm80_to_sm89INS1_16FlashAttnBwdSm80INS1_25CollectiveMainloopBwdSm80ILi2ELi2EN4cute5tupleIJNS5_1CILi128EEES8_NS7_ILi64EEEEEENS_10bfloat16_tEfNS_4arch4Sm80ELb0ELb0ELb1ELb1ELb0ELb0ELb0ELb0ELi2ELi4ELi4ELi4ELb0EEENS1_24CollectiveEpilogueBwdGQAISA_fSD_Li256ELb1ELb0EEENS1_19SingleTileSchedulerILb1ELb0ELb0ELi128EEEEEEEEEvNT_6ParamsE$_ZN4cute3eso3ESOILb1ELb0EJNS_5tupleIJNS_1CILi8EEENS2_IJNS3_ILi2EEES5_S5_EEENS3_ILi1EEES6_S7_EEENS2_IJS7_NS2_IJS4_iiEEENS3_ILi64EEENS2_IJiNS3_ILi144EEENS3_ILi288EEEEEENS3_ILi512EEEEEEEEC2ERKS8_RKSF_ - $_ZN7cutlass13device_kernelIN5flash19enable_sm80_to_sm89INS1_16FlashAttnBwdSm80INS1_25CollectiveMainloopBwdSm80ILi2ELi2EN4cute5tupleIJNS5_1CILi128EEES8_NS7_ILi64EEEEEENS_10bfloat16_tEfNS_4arch4Sm80ELb0ELb0ELb1ELb1ELb0ELb0ELb0ELb0ELi2ELi4ELi4ELi4ELb0EEENS1_24CollectiveEpilogueBwdGQAISA_fSD_Li256ELb1ELb0EEENS1_19SingleTileSchedulerILb1ELb0ELb0ELi128EEEEEEEEEvNT_6ParamsE$_ZN4cute3eso3ESOILb1ELb0EJNS_5tupleIJNS_1CILi2EEES4_S4_EEENS2_IJNS3_ILi1EEENS3_ILi512EEEiEEEEEC2ERKS5_RKS8_)
$_ZN7cutlass13device_kernelIN5flash19enable_sm80_to_sm89INS1_16FlashAttnBwdSm80INS1_25CollectiveMainloopBwdSm80ILi2ELi2EN4cute5tupleIJNS5_1CILi128EEES8_NS7_ILi64EEEEEENS_10bfloat16_tEfNS_4arch4Sm80ELb0ELb0ELb1ELb1ELb0ELb0ELb0ELb0ELi2ELi4ELi4ELi4ELb0EEENS1_24CollectiveEpilogueBwdGQAISA_fSD_Li256ELb1ELb0EEENS1_19SingleTileSchedulerILb1ELb0ELb0ELi128EEEEEEEEEvNT_6ParamsE$_ZN4cute3eso3ESOILb1ELb0EJNS_5tupleIJNS_1CILi2EEES4_S4_EEENS2_IJNS3_ILi1EEENS3_ILi512EEEiEEEEEC2ERKS5_RKS8_:
[----:B------:R-:W-:Y:S02]  /*88a0*/  IADD3 R3, R74, -c[0x0][0x20], RZ ;  /* 0x800008004a037a10 */ /* 0x000fe40007ffe0ff */
[----:B------:R-:W-:-:S03]  /*88b0*/  MOV R5, 0x0 ;  /* 0x0000000000057802 */ /* 0x000fc60000000f00 */
[----:B------:R1:W-:Y:S01]  /*88c0*/  STL [R3], R2 ;  /* 0x0000000203007387 */ /* 0x0003e20000100800 */
[----:B------:R-:W-:Y:S05]  /*88d0*/  RET.REL.NODEC R4 `(_ZN7cutlass13device_kernelIN5flash19enable_sm80_to_sm89INS1_16FlashAttnBwdSm80INS1_25CollectiveMainloopBwdSm80ILi2ELi2EN4cute5tupleIJNS5_1CILi128EEES8_NS7_ILi64EEEEEENS_10bfloat16_tEfNS_4arch4Sm80ELb0ELb0ELb1ELb1ELb0ELb0ELb0ELb0ELi2ELi4ELi4ELi4ELb0EEENS1_24CollectiveEpilogueBwdGQAISA_fSD_Li256ELb1ELb0EEENS1_19SingleTileSchedulerILb1ELb0ELb0ELi128EEEEEEEEEvNT_6ParamsE) ;  /* 0xffff772004007950 */ /* 0x000fea0003c3ffff */
        .type           $_ZN7cutlass13device_kernelIN5flash19enable_sm80_to_sm89INS1_16FlashAttnBwdSm80INS1_25CollectiveMainloopBwdSm80ILi2ELi2EN4cute5tupleIJNS5_1CILi128EEES8_NS7_ILi64EEEEEENS_10bfloat16_tEfNS_4arch4Sm80ELb0ELb0ELb1ELb1ELb0ELb0ELb0ELb0ELi2ELi4ELi4ELi4ELb0EEENS1_24CollectiveEpilogueBwdGQAISA_fSD_Li256ELb1ELb0EEENS1_19SingleTileSchedulerILb1ELb0ELb0ELi128EEEEEEEEEvNT_6ParamsE$_ZN4cute3eso3ESOILb1ELb0EJNS_5tupleIJNS_1CILi8EEENS2_IJNS3_ILi2EEES5_S5_EEENS3_ILi1EEES6_S7_EEENS2_IJS7_NS2_IJS4_iiEEENS3_ILi64EEENS2_IJiNS3_ILi144EEENS3_ILi288EEEEEENS3_ILi512EEEEEEEEC2ERKS8_RKSF_,@function
        .size           $_ZN7cutlass13device_kernelIN5flash19enable_sm80_to_sm89INS1_16FlashAttnBwdSm80INS1_25CollectiveMainloopBwdSm80ILi2ELi2EN4cute5tupleIJNS5_1CILi128EEES8_NS7_ILi64EEEEEENS_10bfloat16_tEfNS_4arch4Sm80ELb0ELb0ELb1ELb1ELb0ELb0ELb0ELb0ELi2ELi4ELi4ELi4ELb0EEENS1_24CollectiveEpilogueBwdGQAISA_fSD_Li256ELb1ELb0EEENS1_19SingleTileSchedulerILb1ELb0ELb0ELi128EEEEEEEEEvNT_6ParamsE$_ZN4cute3eso3ESOILb1ELb0EJNS_5tupleIJNS_1CILi8EEENS2_IJNS3_ILi2EEES5_S5_EEENS3_ILi1EEES6_S7_EEENS2_IJS7_NS2_IJS4_iiEEENS3_ILi64EEENS2_IJiNS3_ILi144EEENS3_ILi288EEEEEENS3_ILi512EEEEEEEEC2ERKS8_RKSF_,($_ZN7cutlass13device_kernelIN5flash19enable_sm80_to_sm89INS1_16FlashAttnBwdSm80INS1_25CollectiveMainloopBwdSm80ILi2ELi2EN4cute5tupleIJNS5_1CILi128EEES8_NS7_ILi64EEEEEENS_10bfloat16_tEfNS_4arch4Sm80ELb0ELb0ELb1ELb1ELb0ELb0ELb0ELb0ELi2ELi4ELi4ELi4ELb0EEENS1_24CollectiveEpilogueBwdGQAISA_fSD_Li256ELb1ELb0EEENS1_19SingleTileSchedulerILb1ELb0ELb0ELi128EEEEEEEEEvNT_6ParamsE$_ZN4cute3eso3ESOILb1ELb0EJNS_5tupleIJNS_1CILi8EEENS2_IJNS3_ILi2EEES5_S5_EEENS3_ILi1EEES6_S7_EEENS2_IJS7_NS2_IJiiiEEENS3_ILi64EEENS2_IJNS3_ILi72EEENS3_ILi144EEENS3_ILi288EEEEEENS3_ILi512EEEEEEEEC2ERKS8_RKSG_ - $_ZN7cutlass13device_kernelIN5flash19enable_sm80_to_sm89INS1_16FlashAttnBwdSm80INS1_25CollectiveMainloopBwdSm80ILi2ELi2EN4cute5tupleIJNS5_1CILi128EEES8_NS7_ILi64EEEEEENS_10bfloat16_tEfNS_4arch4Sm80ELb0ELb0ELb1ELb1ELb0ELb0ELb0ELb0ELi2ELi4ELi4ELi4ELb0EEENS1_24CollectiveEpilogueBwdGQAISA_fSD_Li256ELb1ELb0EEENS1_19SingleTileSchedulerILb1ELb0ELb0ELi128EEEEEEEEEvNT_6ParamsE$_ZN4cute3eso3ESOILb1ELb0EJNS_5tupleIJNS_1CILi8EEENS2_IJNS3_ILi2EEES5_S5_EEENS3_ILi1EEES6_S7_EEENS2_IJS7_NS2_IJS4_iiEEENS3_ILi64EEENS2_IJiNS3_ILi144EEENS3_ILi288EEEEEENS3_ILi512EEEEEEEEC2ERKS8_RKSF_)
$_ZN7cutlass13device_kernelIN5flash19enable_sm80_to_sm89INS1_16FlashAttnBwdSm80INS1_25CollectiveMainloopBwdSm80ILi2ELi2EN4cute5tupleIJNS5_1CILi128EEES8_NS7_ILi64EEEEEENS_10bfloat16_tEfNS_4arch4Sm80ELb0ELb0ELb1ELb1ELb0ELb0ELb0ELb0ELi2ELi4ELi4ELi4ELb0EEENS1_24CollectiveEpilogueBwdGQAISA_fSD_Li256ELb1ELb0EEENS1_19SingleTileSchedulerILb1ELb0ELb0ELi128EEEEEEEEEvNT_6ParamsE$_ZN4cute3eso3ESOILb1ELb0EJNS_5tupleIJNS_1CILi8EEENS2_IJNS3_ILi2EEES5_S5_EEENS3_ILi1EEES6_S7_EEENS2_IJS7_NS2_IJS4_iiEEENS3_ILi64EEENS2_IJiNS3_ILi144EEENS3_ILi288EEEEEENS3_ILi512EEEEEEEEC2ERKS8_RKSF_:
[----:B------:R-:W-:Y:S02]  /*88e0*/  IADD3 R4, R57, -c[0x0][0x20], RZ ;  /* 0x8000080039047a10 */ /* 0x000fe40007ffe0ff */
[----:B------:R-:W-:-:S03]  /*88f0*/  MOV R9, 0x0 ;  /* 0x0000000000097802 */ /* 0x000fc60000000f00 */
[----:B------:R1:W-:Y:S04]  /*8900*/  STL [R4], R2 ;  /* 0x0000000204007387 */ /* 0x0003e80000100800 */
[----:B------:R1:W-:Y:S04]  /*8910*/  STL [R4+0x4], R3 ;  /* 0x0000040304007387 */ /* 0x0003e80000100800 */
[----:B------:R1:W-:Y:S01]  /*8920*/  STL [R4+0x8], R5 ;  /* 0x0000080504007387 */ /* 0x0003e20000100800 */
[----:B------:R-:W-:Y:S05]  /*8930*/  RET.REL.NODEC R8 `(_ZN7cutlass13device_kernelIN5flash19enable_sm80_to_sm89INS1_16FlashAttnBwdSm80INS1_25CollectiveMainloopBwdSm80ILi2ELi2EN4cute5tupleIJNS5_1CILi128EEES8_NS7_ILi64EEEEEENS_10bfloat16_tEfNS_4arch4Sm80ELb0ELb0ELb1ELb1ELb0ELb0ELb0ELb0ELi2ELi4ELi4ELi4ELb0EEENS1_24CollectiveEpilogueBwdGQAISA_fSD_Li256ELb1ELb0EEENS1_19SingleTileSchedulerILb1ELb0ELb0ELi128EEEEEEEEEvNT_6ParamsE) ;  /* 0xffff76c008007950 */ /* 0x000fea0003c3ffff */
        .type           $_ZN7cutlass13device_kernelIN5flash19enable_sm80_to_sm89INS1_16FlashAttnBwdSm80INS1_25CollectiveMainloopBwdSm80ILi2ELi2EN4cute5tupleIJNS5_1CILi128EEES8_NS7_ILi64EEEEEENS_10bfloat16_tEfNS_4arch4Sm80ELb0ELb0ELb1ELb1ELb0ELb0ELb0ELb0ELi2ELi4ELi4ELi4ELb0EEENS1_24CollectiveEpilogueBwdGQAISA_fSD_Li256ELb1ELb0EEENS1_19SingleTileSchedulerILb1ELb0ELb0ELi128EEEEEEEEEvNT_6ParamsE$_ZN4cute3eso3ESOILb1ELb0EJNS_5tupleIJNS_1CILi8EEENS2_IJNS3_ILi2EEES5_S5_EEENS3_ILi1EEES6_S7_EEENS2_IJS7_NS2_IJiiiEEENS3_ILi64EEENS2_IJNS3_ILi72EEENS3_ILi144EEENS3_ILi288EEEEEENS3_ILi512EEEEEEEEC2ERKS8_RKSG_,@function
        .size           $_ZN7cutlass13device_kernelIN5flash19enable_sm80_to_sm89INS1_16FlashAttnBwdSm80INS1_25CollectiveMainloopBwdSm80ILi2ELi2EN4cute5tupleIJNS5_1CILi128EEES8_NS7_ILi64EEEEEENS_10bfloat16_tEfNS_4arch4Sm80ELb0ELb0ELb1ELb1ELb0ELb0ELb0ELb0ELi2ELi4ELi4ELi4ELb0EEENS1_24CollectiveEpilogueBwdGQAISA_fSD_Li256ELb1ELb0EEENS1_19SingleTileSchedulerILb1ELb0ELb0ELi128EEEEEEEEEvNT_6ParamsE$_ZN4cute3eso3ESOILb1ELb0EJNS_5tupleIJNS_1CILi8EEENS2_IJNS3_ILi2EEES5_S5_EEENS3_ILi1EEES6_S7_EEENS2_IJS7_NS2_IJiiiEEENS3_ILi64EEENS2_IJNS3_ILi72EEENS3_ILi144EEENS3_ILi288EEEEEENS3_ILi512EEEEEEEEC2ERKS8_RKSG_,($_ZN7cutlass13device_kernelIN5flash19enable_sm80_to_sm89INS1_16FlashAttnBwdSm80INS1_25CollectiveMainloopBwdSm80ILi2ELi2EN4cute5tupleIJNS5_1CILi128EEES8_NS7_ILi64EEEEEENS_10bfloat16_tEfNS_4arch4Sm80ELb0ELb0ELb1ELb1ELb0ELb0ELb0ELb0ELi2ELi4ELi4ELi4ELb0EEENS1_24CollectiveEpilogueBwdGQAISA_fSD_Li256ELb1ELb0EEENS1_19SingleTileSchedulerILb1ELb0ELb0ELi128EEEEEEEEEvNT_6ParamsE$_ZN4cute3eso3ESOILb1ELb0EJNS_5tupleIJNS_1CILi8EEENS3_ILi2EEES5_S5_S4_S5_EEENS2_IJNS3_ILi1EEEiiiNS3_ILi72EEENS3_ILi512EEEEEEEEC2ERKS6_RKSA_ - $_ZN7cutlass13device_kernelIN5flash19enable_sm80_to_sm89INS1_16FlashAttnBwdSm80INS1_25CollectiveMainloopBwdSm80ILi2ELi2EN4cute5tupleIJNS5_1CILi128EEES8_NS7_ILi64EEEEEENS_10bfloat16_tEfNS_4arch4Sm80ELb0ELb0ELb1ELb1ELb0ELb0ELb0ELb0ELi2ELi4ELi4ELi4ELb0EEENS1_24CollectiveEpilogueBwdGQAISA_fSD_Li256ELb1ELb0EEENS1_19SingleTileSchedulerILb1ELb0ELb0ELi128EEEEEEEEEvNT_6ParamsE$_ZN4cute3eso3ESOILb1ELb0EJNS_5tupleIJNS_1CILi8EEENS2_IJNS3_ILi2EEES5_S5_EEENS3_ILi1EEES6_S7_EEENS2_IJS7_NS2_IJiiiEEENS3_ILi64EEENS2_IJNS3_ILi72EEENS3_ILi144EEENS3_ILi288EEEEEENS3_ILi512EEEEEEEEC2ERKS8_RKSG_)
$_ZN7cutlass13device_kernelIN5flash19enable_sm80_to_sm89INS1_16FlashAttnBwdSm80INS1_25CollectiveMainloopBwdSm80ILi2ELi2EN4cute5tupleIJNS5_1CILi128EEES8_NS7_ILi64EEEEEENS_10bfloat16_tEfNS_4arch4Sm80ELb0ELb0ELb1ELb1ELb0ELb0ELb0ELb0ELi2ELi4ELi4ELi4ELb0EEENS1_24CollectiveEpilogueBwdGQAISA_fSD_Li256ELb1ELb0EEENS1_19SingleTileSchedulerILb1ELb0ELb0ELi128EEEEEEEEEvNT_6ParamsE$_ZN4cute3eso3ESOILb1ELb0EJNS_5tupleIJNS_1CILi8EEENS2_IJNS3_ILi2EEES5_S5_EEENS3_ILi1EEES6_S7_EEENS2_IJS7_NS2_IJiiiEEENS3_ILi64EEENS2_IJNS3_ILi72EEENS3_ILi144EEENS3_ILi288EEEEEENS3_ILi512EEEEEEEEC2ERKS8_RKSG_:
[----:B------:R-:W-:Y:S02]  /*8940*/  IADD3 R4, R4, -c[0x0][0x20], RZ ;  /* 0x8000080004047a10 */ /* 0x000fe40007ffe0ff */
[----:B------:R-:W-:-:S03]  /*8950*/  MOV R9, 0x0 ;  /* 0x0000000000097802 */ /* 0x000fc60000000f00 */
[----:B------:R1:W-:Y:S04]  /*8960*/  STL [R4], R2 ;  /* 0x0000000204007387 */ /* 0x0003e80000100800 */
[----:B------:R1:W-:Y:S04]  /*8970*/  STL [R4+0x4], R3 ;  /* 0x0000040304007387 */ /* 0x0003e80000100800 */
[----:B------:R1:W-:Y:S01]  /*8980*/  STL [R4+0x8], R5 ;  /* 0x0000080504007387 */ /* 0x0003e20000100800 */
[----:B------:R-:W-:Y:S05]  /*8990*/  RET.REL.NODEC R8 `(_ZN7cutlass13device_kernelIN5flash19enable_sm80_to_sm89INS1_16FlashAttnBwdSm80INS1_25CollectiveMainloopBwdSm80ILi2ELi2EN4cute5tupleIJNS5_1CILi128EEES8_NS7_ILi64EEEEEENS_10bfloat16_tEfNS_4arch4Sm80ELb0ELb0ELb1ELb1ELb0ELb0ELb0ELb0ELi2ELi4ELi4ELi4ELb0EEENS1_24CollectiveEpilogueBwdGQAISA_fSD_Li256ELb1ELb0EEENS1_19SingleTileSchedulerILb1ELb0ELb0ELi128EEEEEEEEEvNT_6ParamsE) ;  /* 0xffff766008007950 */ /* 0x000fea0003c3ffff */
        .type           $_ZN7cutlass13device_kernelIN5flash19enable_sm80_to_sm89INS1_16FlashAttnBwdSm80INS1_25CollectiveMainloopBwdSm80ILi2ELi2EN4cute5tupleIJNS5_1CILi128EEES8_NS7_ILi64EEEEEENS_10bfloat16_tEfNS_4arch4Sm80ELb0ELb0ELb1ELb1ELb0ELb0ELb0ELb0ELi2ELi4ELi4ELi4ELb0EEENS1_24CollectiveEpilogueBwdGQAISA_fSD_Li256ELb1ELb0EEENS1_19SingleTileSchedulerILb1ELb0ELb0ELi128EEEEEEEEEvNT_6ParamsE$_ZN4cute3eso3ESOILb1ELb0EJNS_5tupleIJNS_1CILi8EEENS3_ILi2EEES5_S5_S4_S5_EEENS2_IJNS3_ILi1EEEiiiNS3_ILi72EEENS3_ILi512EEEEEEEEC2ERKS6_RKSA_,@function
        .size           $_ZN7cutlass13device_kernelIN5flash19enable_sm80_to_sm89INS1_16FlashAttnBwdSm80INS1_25CollectiveMainloopBwdSm80ILi2ELi2EN4cute5tupleIJNS5_1CILi128EEES8_NS7_ILi64EEEEEENS_10bfloat16_tEfNS_4arch4Sm80ELb0ELb0ELb1ELb1ELb0ELb0ELb0ELb0ELi2ELi4ELi4ELi4ELb0EEENS1_24CollectiveEpilogueBwdGQAISA_fSD_Li256ELb1ELb0EEENS1_19SingleTileSchedulerILb1ELb0ELb0ELi128EEEEEEEEEvNT_6ParamsE$_ZN4cute3eso3ESOILb1ELb0EJNS_5tupleIJNS_1CILi8EEENS3_ILi2EEES5_S5_S4_S5_EEENS2_IJNS3_ILi1EEEiiiNS3_ILi72EEENS3_ILi512EEEEEEEEC2ERKS6_RKSA_,($_ZN7cutlass13device_kernelIN5flash19enable_sm80_to_sm89INS1_16FlashAttnBwdSm80INS1_25CollectiveMainloopBwdSm80ILi2ELi2EN4cute5tupleIJNS5_1CILi128EEES8_NS7_ILi64EEEEEENS_10bfloat16_tEfNS_4arch4Sm80ELb0ELb0ELb1ELb1ELb0ELb0ELb0ELb0ELi2ELi4ELi4ELi4ELb0EEENS1_24CollectiveEpilogueBwdGQAISA_fSD_Li256ELb1ELb0EEENS1_19SingleTileSchedulerILb1ELb0ELb0ELi128EEEEEEEEEvNT_6ParamsE$_ZN4cute3eso3ESOILb1ELb0EJNS_6LayoutINS_5tupleIJNS3_IJNS3_IJNS3_IJNS_1CILi4EEENS4_ILi2EEEEEENS4_ILi1EEEEEES8_EEENS3_IJNS3_IJNS3_IJS8_S8_EEES8_EEES6_EEEEEENS3_IJNS3_IJNS3_IJNS3_IJS8_NS4_ILi32EEEEEENS4_ILi0EEEEEESH_EEENS3_IJNS3_IJNS3_IJSH_SH_EEESH_EEENS4_ILi64EEEEEEEEEEENS_10ViewEngineIPN7cutlass10bfloat16_tEEEEEC2ERKSP_RKSU_ - $_ZN7cutlass13device_kernelIN5flash19enable_sm80_to_sm89INS1_16FlashAttnBwdSm80INS1_25CollectiveMainloopBwdSm80ILi2ELi2EN4cute5tupleIJNS5_1CILi128EEES8_NS7_ILi64EEEEEENS_10bfloat16_tEfNS_4arch4Sm80ELb0ELb0ELb1ELb1ELb0ELb0ELb0ELb0ELi2ELi4ELi4ELi4ELb0EEENS1_24CollectiveEpilogueBwdGQAISA_fSD_Li256ELb1ELb0EEENS1_19SingleTileSchedulerILb1ELb0ELb0ELi128EEEEEEEEEvNT_6ParamsE$_ZN4cute3eso3ESOILb1ELb0EJNS_5tupleIJNS_1CILi8EEENS3_ILi2EEES5_S5_S4_S5_EEENS2_IJNS3_ILi1EEEiiiNS3_ILi72EEENS3_ILi512EEEEEEEEC2ERKS6_RKSA_)
$_ZN7cutlass13device_kernelIN5flash19enable_sm80_to_sm89INS1_16FlashAttnBwdSm80INS1_25CollectiveMainloopBwdSm80ILi2ELi2EN4cute5tupleIJNS5_1CILi128EEES8_NS7_ILi64EEEEEENS_10bfloat16_tEfNS_4arch4Sm80ELb0ELb0ELb1ELb1ELb0ELb0ELb0ELb0ELi2ELi4ELi4ELi4ELb0EEENS1_24CollectiveEpilogueBwdGQAISA_fSD_Li256ELb1ELb0EEENS1_19SingleTileSchedulerILb1ELb0ELb0ELi128EEEEEEEEEvNT_6ParamsE$_ZN4cute3eso3ESOILb1ELb0EJNS_5tupleIJNS_1CILi8EEENS3_ILi2EEES5_S5_S4_S5_EEENS2_IJNS3_ILi1EEEiiiNS3_ILi72EEENS3_ILi512EEEEEEEEC2ERKS6_RKSA_:
[----:B------:R-:W-:Y:S02]  /*89a0*/  IADD3 R4, R4, -c[0x0][0x20], RZ ;  /* 0x8000080004047a10 */ /* 0x000fe40007ffe0ff */
[----:B------:R-:W-:-:S03]  /*89b0*/  MOV R9, 0x0 ;  /* 0x0000000000097802 */ /* 0x000fc60000000f00 */
[----:B------:R1:W-:Y:S04]  /*89c0*/  STL [R4], R2 ;  /* 0x0000000204007387 */ /* 0x0003e80000100800 */
[----:B------:R1:W-:Y:S04]  /*89d0*/  STL [R4+0x4], R3 ;  /* 0x0000040304007387 */ /* 0x0003e80000100800 */
[----:B------:R1:W-:Y:S01]  /*89e0*/  STL [R4+0x8], R5 ;  /* 0x0000080504007387 */ /* 0x0003e20000100800 */
[----:B------:R-:W-:Y:S05]  /*89f0*/  RET.REL.NODEC R8 `(_ZN7cutlass13device_kernelIN5flash19enable_sm80_to_sm89INS1_16FlashAttnBwdSm80INS1_25CollectiveMainloopBwdSm80ILi2ELi2EN4cute5tupleIJNS5_1CILi128EEES8_NS7_ILi64EEEEEENS_10bfloat16_tEfNS_4arch4Sm80ELb0ELb0ELb1ELb1ELb0ELb0ELb0ELb0ELi2ELi4ELi4ELi4ELb0EEENS1_24CollectiveEpilogueBwdGQAISA_fSD_Li256ELb1ELb0EEENS1_19SingleTileSchedulerILb1ELb0ELb0ELi128EEEEEEEEEvNT_6ParamsE) ;  /* 0xffff760008007950 */ /* 0x000fea0003c3ffff */
        .type           $_ZN7cutlass13device_kernelIN5flash19enable_sm80_to_sm89INS1_16FlashAttnBwdSm80INS1_25CollectiveMainloopBwdSm80ILi2ELi2EN4cute5tupleIJNS5_1CILi128EEES8_NS7_ILi64EEEEEENS_10bfloat16_tEfNS_4arch4Sm80ELb0ELb0ELb1ELb1ELb0ELb0ELb0ELb0ELi2ELi4ELi4ELi4ELb0EEENS1_24CollectiveEpilogueBwdGQAISA_fSD_Li256ELb1ELb0EEENS1_19SingleTileSchedulerILb1ELb0ELb0ELi128EEEEEEEEEvNT_6ParamsE$_ZN4cute3eso3ESOILb1ELb0EJNS_6LayoutINS_5tupleIJNS3_IJNS3_IJNS3_IJNS_1CILi4EEENS4_ILi2EEEEEENS4_ILi1EEEEEES8_EEENS3_IJNS3_IJNS3_IJS8_S8_EEES8_EEES6_EEEEEENS3_IJNS3_IJNS3_IJNS3_IJS8_NS4_ILi32EEEEEENS4_ILi0EEEEEESH_EEENS3_IJNS3_IJNS3_IJSH_SH_EEESH_EEENS4_ILi64EEEEEEEEEEENS_10ViewEngineIPN7cutlass10bfloat16_tEEEEEC2ERKSP_RKSU_,@function
        .size           $_ZN7cutlass13device_kernelIN5flash19enable_sm80_to_sm89INS1_16FlashAttnBwdSm80INS1_25CollectiveMainloopBwdSm80ILi2ELi2EN4cute5tupleIJNS5_1CILi128EEES8_NS7_ILi64EEEEEENS_10bfloat16_tEfNS_4arch4Sm80ELb0ELb0ELb1ELb1ELb0ELb0ELb0ELb0ELi2ELi4ELi4ELi4ELb0EEENS1_24CollectiveEpilogueBwdGQAISA_fSD_Li256ELb1ELb0EEENS1_19SingleTileSchedulerILb1ELb0ELb0ELi128EEEEEEEEEvNT_6ParamsE$_ZN4cute3eso3ESOILb1ELb0EJNS_6LayoutINS_5tupleIJNS3_IJNS3_IJNS3_IJNS_1CILi4EEENS4_ILi2EEEEEENS4_ILi1EEEEEES8_EEENS3_IJNS3_IJNS3_IJS8_S8_EEES8_EEES6_EEEEEENS3_IJNS3_IJNS3_IJNS3_IJS8_NS4_ILi32EEEEEENS4_ILi0EEEEEESH_EEENS3_IJNS3_IJNS3_IJSH_SH_EEESH_EEENS4_ILi64EEEEEEEEEEENS_10ViewEngineIPN7cutlass10bfloat16_tEEEEEC2ERKSP_RKSU_,($_ZN7cutlass13device_kernelIN5flash19enable_sm80_to_sm89INS1_16FlashAttnBwdSm80INS1_25CollectiveMainloopBwdSm80ILi2ELi2EN4cute5tupleIJNS5_1CILi128EEES8_NS7_ILi64EEEEEENS_10bfloat16_tEfNS_4arch4Sm80ELb0ELb0ELb1ELb1ELb0ELb0ELb0ELb0ELi2ELi4ELi4ELi4ELb0EEENS1_24CollectiveEpilogueBwdGQAISA_fSD_Li256ELb1ELb0EEENS1_19SingleTileSchedulerILb1ELb0ELb0ELi128EEEEEEEEEvNT_6ParamsE$_ZN4cute3eso3ESOILb1ELb0EJNS_6LayoutINS_5tupleIJNS3_IJNS3_IJNS_1CILi2EEES5_EEENS4_ILi1EEEEEEEEENS3_IJNS3_IJNS3_IJS7_NS4_ILi16EEEEEENS4_ILi0EEEEEEEEEEENS_10ViewEngineIPjEEEEC2ERKSF_RKSI_ - $_ZN7cutlass13device_kernelIN5flash19enable_sm80_to_sm89INS1_16FlashAttnBwdSm80INS1_25CollectiveMainloopBwdSm80ILi2ELi2EN4cute5tupleIJNS5_1CILi128EEES8_NS7_ILi64EEEEEENS_10bfloat16_tEfNS_4arch4Sm80ELb0ELb0ELb1ELb1ELb0ELb0ELb0ELb0ELi2ELi4ELi4ELi4ELb0EEENS1_24CollectiveEpilogueBwdGQAISA_fSD_Li256ELb1ELb0EEENS1_19SingleTileSchedulerILb1ELb0ELb0ELi128EEEEEEEEEvNT_6ParamsE$_ZN4cute3eso3ESOILb1ELb0EJNS_6LayoutINS_5tupleIJNS3_IJNS3_IJNS3_IJNS_1CILi4EEENS4_ILi2EEEEEENS4_ILi1EEEEEES8_EEENS3_IJNS3_IJNS3_IJS8_S8_EEES8_EEES6_EEEEEENS3_IJNS3_IJNS3_IJNS3_IJS8_NS4_ILi32EEEEEENS4_ILi0EEEEEESH_EEENS3_IJNS3_IJNS3_IJSH_SH_EEESH_EEENS4_ILi64EEEEEEEEEEENS_10ViewEngineIPN7cutlass10bfloat16_tEEEEEC2ERKSP_RKSU_)
$_ZN7cutlass13device_kernelIN5flash19enable_sm80_to_sm89INS1_16FlashAttnBwdSm80INS1_25CollectiveMainloopBwdSm80ILi2ELi2EN4cute5tupleIJNS5_1CILi128EEES8_NS7_ILi64EEEEEENS_10bfloat16_tEfNS_4arch4Sm80ELb0ELb0ELb1ELb1ELb0ELb0ELb0ELb0ELi2ELi4ELi4ELi4ELb0EEENS1_24CollectiveEpilogueBwdGQAISA_fSD_Li256ELb1ELb0EEENS1_19SingleTileSchedulerILb1ELb0ELb0ELi128EEEEEEEEEvNT_6ParamsE$_ZN4cute3eso3ESOILb1ELb0EJNS_6LayoutINS_5tupleIJNS3_IJNS3_IJNS3_IJNS_1CILi4EEENS4_ILi2EEEEEENS4_ILi1EEEEEES8_EEENS3_IJNS3_IJNS3_IJS8_S8_EEES8_EEES6_EEEEEENS3_IJNS3_IJNS3_IJNS3_IJS8_NS4_ILi32EEEEEENS4_ILi0EEEEEESH_EEENS3_IJNS3_IJNS3_IJSH_SH_EEESH_EEENS4_ILi64EEEEEEEEEEENS_10ViewEngineIPN7cutlass10bfloat16_tEEEEEC2ERKSP_RKSU_:
[----:B------:R-:W-:Y:S02]  /*8a00*/  IADD3 R4, R64, -c[0x0][0x20], RZ ;  /* 0x8000080040047a10 */ /* 0x000fe40007ffe0ff */
[----:B------:R-:W-:-:S03]  /*8a10*/  MOV R7, 0x0 ;  /* 0x0000000000077802 */ /* 0x000fc60000000f00 */
[----:B------:R1:W-:Y:S01]  /*8a20*/  STL.64 [R4], R2 ;  /* 0x0000000204007387 */ /* 0x0003e20000100a00 */
[----:B------:R-:W-:Y:S05]  /*8a30*/  RET.REL.NODEC R6 `(_ZN7cutlass13device_kernelIN5flash19enable_sm80_to_sm89INS1_16FlashAttnBwdSm80INS1_25CollectiveMainloopBwdSm80ILi2ELi2EN4cute5tupleIJNS5_1CILi128EEES8_NS7_ILi64EEEEEENS_10bfloat16_tEfNS_4arch4Sm80ELb0ELb0ELb1ELb1ELb0ELb0ELb0ELb0ELi2ELi4ELi4ELi4ELb0EEENS1_24CollectiveEpilogueBwdGQAISA_fSD_Li256ELb1ELb0EEENS1_19SingleTileSchedulerILb1ELb0ELb0ELi128EEEEEEEEEvNT_6ParamsE) ;  /* 0xffff75c006007950 */ /* 0x000fea0003c3ffff */
        .type           $_ZN7cutlass13device_kernelIN5flash19enable_sm80_to_sm89INS1_16FlashAttnBwdSm80INS1_25CollectiveMainloopBwdSm80ILi2ELi2EN4cute5tupleIJNS5_1CILi128EEES8_NS7_ILi64EEEEEENS_10bfloat16_tEfNS_4arch4Sm80ELb0ELb0ELb1ELb1ELb0ELb0ELb0ELb0ELi2ELi4ELi4ELi4ELb0EEENS1_24CollectiveEpilogueBwdGQAISA_fSD_Li256ELb1ELb0EEENS1_19SingleTileSchedulerILb1ELb0ELb0ELi128EEEEEEEEEvNT_6ParamsE$_ZN4cute3eso3ESOILb1ELb0EJNS_6LayoutINS_5tupleIJNS3_IJNS3_IJNS_1CILi2EEES5_EEENS4_ILi1EEEEEEEEENS3_IJNS3_IJNS3_IJS7_NS4_ILi16EEEEEENS4_ILi0EEEEEEEEEEENS_10ViewEngineIPjEEEEC2ERKSF_RKSI_,@function
        .size           $_ZN7cutlass13device_kernelIN5flash19enable_sm80_to_sm89INS1_16FlashAttnBwdSm80INS1_25CollectiveMainloopBwdSm80ILi2ELi2EN4cute5tupleIJNS5_1CILi128EEES8_NS7_ILi64EEEEEENS_10bfloat16_tEfNS_4arch4Sm80ELb0ELb0ELb1ELb1ELb0ELb0ELb0ELb0ELi2ELi4ELi4ELi4ELb0EEENS1_24CollectiveEpilogueBwdGQAISA_fSD_Li256ELb1ELb0EEENS1_19SingleTileSchedulerILb1ELb0ELb0ELi128EEEEEEEEEvNT_6ParamsE$_ZN4cute3eso3ESOILb1ELb0EJNS_6LayoutINS_5tupleIJNS3_IJNS3_IJNS_1CILi2EEES5_EEENS4_ILi1EEEEEEEEENS3_IJNS3_IJNS3_IJS7_NS4_ILi16EEEEEENS4_ILi0EEEEEEEEEEENS_10ViewEngineIPjEEEEC2ERKSF_RKSI_,($_ZN7cutlass13device_kernelIN5flash19enable_sm80_to_sm89INS1_16FlashAttnBwdSm80INS1_25CollectiveMainloopBwdSm80ILi2ELi2EN4cute5tupleIJNS5_1CILi128EEES8_NS7_ILi64EEEEEENS_10bfloat16_tEfNS_4arch4Sm80ELb0ELb0ELb1ELb1ELb0ELb0ELb0ELb0ELi2ELi4ELi4ELi4ELb0EEENS1_24CollectiveEpilogueBwdGQAISA_fSD_Li256ELb1ELb0EEENS1_19SingleTileSchedulerILb1ELb0ELb0ELi128EEEEEEEEEvNT_6ParamsE$_ZN4cute3eso3ESOILb1ELb0EJNS_6LayoutINS_5tupleIJNS3_IJNS3_IJNS_1CILi4EEENS4_ILi2EEEEEENS4_ILi1EEEEEEEEENS3_IJNS3_IJNS3_IJS8_NS4_ILi32EEEEEENS4_ILi0EEEEEEEEEEENS_10ViewEngineIPN7cutlass10bfloat16_tEEEEEC2ERKSG_RKSL_ - $_ZN7cutlass13device_kernelIN5flash19enable_sm80_to_sm89INS1_16FlashAttnBwdSm80INS1_25CollectiveMainloopBwdSm80ILi2ELi2EN4cute5tupleIJNS5_1CILi128EEES8_NS7_ILi64EEEEEENS_10bfloat16_tEfNS_4arch4Sm80ELb0ELb0ELb1ELb1ELb0ELb0ELb0ELb0ELi2ELi4ELi4ELi4ELb0EEENS1_24CollectiveEpilogueBwdGQAISA_fSD_Li256ELb1ELb0EEENS1_19SingleTileSchedulerILb1ELb0ELb0ELi128EEEEEEEEEvNT_6ParamsE$_ZN4cute3eso3ESOILb1ELb0EJNS_6LayoutINS_5tupleIJNS3_IJNS3_IJNS_1CILi2EEES5_EEENS4_ILi1EEEEEEEEENS3_IJNS3_IJNS3_IJS7_NS4_ILi16EEEEEENS4_ILi0EEEEEEEEEEENS_10ViewEngineIPjEEEEC2ERKSF_RKSI_)
$_ZN7cutlass13device_kernelIN5flash19enable_sm80_to_sm89INS1_16FlashAttnBwdSm80INS1_25CollectiveMainloopBwdSm80ILi2ELi2EN4cute5tupleIJNS5_1CILi128EEES8_NS7_ILi64EEEEEENS_10bfloat16_tEfNS_4arch4Sm80ELb0ELb0ELb1ELb1ELb0ELb0ELb0ELb0ELi2ELi4ELi4ELi4ELb0EEENS1_24CollectiveEpilogueBwdGQAISA_fSD_Li256ELb1ELb0EEENS1_19SingleTileSchedulerILb1ELb0ELb0ELi128EEEEEEEEEvNT_6ParamsE$_ZN4cute3eso3ESOILb1ELb0EJNS_6LayoutINS_5tupleIJNS3_IJNS3_IJNS_1CILi2EEES5_EEENS4_ILi1EEEEEEEEENS3_IJNS3_IJNS3_IJS7_NS4_ILi16EEEEEENS4_ILi0EEEEEEEEEEENS_10ViewEngineIPjEEEEC2ERKSF_RKSI_:
[----:B------:R-:W-:Y:S01]  /*8a40*/  IADD3 R2, R64, -c[0x0][0x20], RZ ;  /* 0x8000080040027a10 */ /* 0x000fe20007ffe0ff */
[----:B------:R-:W-:Y:S01]  /*8a50*/  IMAD.MOV.U32 R6, RZ, RZ, R4 ;  /* 0x000000ffff067224 */ /* 0x000fe200078e0004 */
[----:B------:R-:W-:-:S03]  /*8a60*/  MOV R7, 0x0 ;  /* 0x0000000000077802 */ /* 0x000fc60000000f00 */
[----:B------:R1:W-:Y:S01]  /*8a70*/  STL.64 [R2], R12 ;  /* 0x0000000c02007387 */ /* 0x0003e20000100a00 */
[----:B------:R-:W-:Y:S05]  /*8a80*/  RET.REL.NODEC R6 `(_ZN7cutlass13device_kernelIN5flash19enable_sm80_to_sm89INS1_16FlashAttnBwdSm80INS1_25CollectiveMainloopBwdSm80ILi2ELi2EN4cute5tupleIJNS5_1CILi128EEES8_NS7_ILi64EEEEEENS_10bfloat16_tEfNS_4arch4Sm80ELb0ELb0ELb1ELb1ELb0ELb0ELb0ELb0ELi2ELi4ELi4ELi4ELb0EEENS1_24CollectiveEpilogueBwdGQAISA_fSD_Li256ELb1ELb0EEENS1_19SingleTileSchedulerILb1ELb0ELb0ELi128EEEEEEEEEvNT_6ParamsE) ;  /* 0xffff757006007950 */ /* 0x000fea0003c3ffff */
        .type           $_ZN7cutlass13device_kernelIN5flash19enable_sm80_to_sm89INS1_16FlashAttnBwdSm80INS1_25CollectiveMainloopBwdSm80ILi2ELi2EN4cute5tupleIJNS5_1CILi128EEES8_NS7_ILi64EEEEEENS_10bfloat16_tEfNS_4arch4Sm80ELb0ELb0ELb1ELb1ELb0ELb0ELb0ELb0ELi2ELi4ELi4ELi4ELb0EEENS1_24CollectiveEpilogueBwdGQAISA_fSD_Li256ELb1ELb0EEENS1_19SingleTileSchedulerILb1ELb0ELb0ELi128EEEEEEEEEvNT_6ParamsE$_ZN4cute3eso3ESOILb1ELb0EJNS_6LayoutINS_5tupleIJNS3_IJNS3_IJNS_1CILi4EEENS4_ILi2EEEEEENS4_ILi1EEEEEEEEENS3_IJNS3_IJNS3_IJS8_NS4_ILi32EEEEEENS4_ILi0EEEEEEEEEEENS_10ViewEngineIPN7cutlass10bfloat16_tEEEEEC2ERKSG_RKSL_,@function
        .size           $_ZN7cutlass13device_kernelIN5flash19enable_sm80_to_sm89INS1_16FlashAttnBwdSm80INS1_25CollectiveMainloopBwdSm80ILi2ELi2EN4cute5tupleIJNS5_1CILi128EEES8_NS7_ILi64EEEEEENS_10bfloat16_tEfNS_4arch4Sm80ELb0ELb0ELb1ELb1ELb0ELb0ELb0ELb0ELi2ELi4ELi4ELi4ELb0EEENS1_24CollectiveEpilogueBwdGQAISA_fSD_Li256ELb1ELb0EEENS1_19SingleTileSchedulerILb1ELb0ELb0ELi128EEEEEEEEEvNT_6ParamsE$_ZN4cute3eso3ESOILb1ELb0EJNS_6LayoutINS_5tupleIJNS3_IJNS3_IJNS_1CILi4EEENS4_ILi2EEEEEENS4_ILi1EEEEEEEEENS3_IJNS3_IJNS3_IJS8_NS4_ILi32EEEEEENS4_ILi0EEEEEEEEEEENS_10ViewEngineIPN7cutlass10bfloat16_tEEEEEC2ERKSG_RKSL_,($_ZN7cutlass13device_kernelIN5flash19enable_sm80_to_sm89INS1_16FlashAttnBwdSm80INS1_25CollectiveMainloopBwdSm80ILi2ELi2EN4cute5tupleIJNS5_1CILi128EEES8_NS7_ILi64EEEEEENS_10bfloat16_tEfNS_4arch4Sm80ELb0ELb0ELb1ELb1ELb0ELb0ELb0ELb0ELi2ELi4ELi4ELi4ELb0EEENS1_24CollectiveEpilogueBwdGQAISA_fSD_Li256ELb1ELb0EEENS1_19SingleTileSchedulerILb1ELb0ELb0ELi128EEEEEEEEEvNT_6ParamsE$_ZN4cute3eso3ESOILb1ELb0EJNS_6LayoutINS_5tupleIJNS3_IJNS3_IJNS_1CILi4EEENS4_ILi2EEEEEENS4_ILi1EEEEEEEEENS3_IJNS3_IJNS3_IJS8_NS4_ILi32EEEEEENS4_ILi0EEEEEEEEEEEiEEC2ERKSG_RKi - $_ZN7cutlass13device_kernelIN5flash19enable_sm80_to_sm89INS1_16FlashAttnBwdSm80INS1_25CollectiveMainloopBwdSm80ILi2ELi2EN4cute5tupleIJNS5_1CILi128EEES8_NS7_ILi64EEEEEENS_10bfloat16_tEfNS_4arch4Sm80ELb0ELb0ELb1ELb1ELb0ELb0ELb0ELb0ELi2ELi4ELi4ELi4ELb0EEENS1_24CollectiveEpilogueBwdGQAISA_fSD_Li256ELb1ELb0EEENS1_19SingleTileSchedulerILb1ELb0ELb0ELi128EEEEEEEEEvNT_6ParamsE$_ZN4cute3eso3ESOILb1ELb0EJNS_6LayoutINS_5tupleIJNS3_IJNS3_IJNS_1CILi4EEENS4_ILi2EEEEEENS4_ILi1EEEEEEEEENS3_IJNS3_IJNS3_IJS8_NS4_ILi32EEEEEENS4_ILi0EEEEEEEEEEENS_10ViewEngineIPN7cutlass10bfloat16_tEEEEEC2ERKSG_RKSL_)
$_ZN7cutlass13device_kernelIN5flash19enable_sm80_to_sm89INS1_16FlashAttnBwdSm80INS1_25CollectiveMainloopBwdSm80ILi2ELi2EN4cute5tupleIJNS5_1CILi128EEES8_NS7_ILi64EEEEEENS_10bfloat16_tEfNS_4arch4Sm80ELb0ELb0ELb1ELb1ELb0ELb0ELb0ELb0ELi2ELi4ELi4ELi4ELb0EEENS1_24CollectiveEpilogueBwdGQAISA_fSD_Li256ELb1ELb0EEENS1_19SingleTileSchedulerILb1ELb0ELb0ELi128EEEEEEEEEvNT_6ParamsE$_ZN4cute3eso3ESOILb1ELb0EJNS_6LayoutINS_5tupleIJNS3_IJNS3_IJNS_1CILi4EEENS4_ILi2EEEEEENS4_ILi1EEEEEEEEENS3_IJNS3_IJNS3_IJS8_NS4_ILi32EEEEEENS4_ILi0EEEEEEEEEEENS_10ViewEngineIPN7cutlass10bfloat16_tEEEEEC2ERKSG_RKSL_:
[----:B------:R-:W-:Y:S01]  /*8a90*/  IADD3 R2, R64, -c[0x0][0x20], RZ ;  /* 0x8000080040027a10 */ /* 0x000fe20007ffe0ff */
[----:B------:R-:W-:Y:S01]  /*8aa0*/  IMAD.MOV.U32 R9, RZ, RZ, R3 ;  /* 0x000000ffff097224 */ /* 0x000fe200078e0003 */
[----:B------:R-:W-:-:S04]  /*8ab0*/  MOV R7, 0x0 ;  /* 0x0000000000077802 */ /* 0x000fc80000000f00 */
[----:B------:R1:W-:Y:S01]  /*8ac0*/  STL.64 [R2], R8 ;  /* 0x0000000802007387 */ /* 0x0003e20000100a00 */
[----:B------:R-:W-:Y:S05]  /*8ad0*/  RET.REL.NODEC R6 `(_ZN7cutlass13device_kernelIN5flash19enable_sm80_to_sm89INS1_16FlashAttnBwdSm80INS1_25CollectiveMainloopBwdSm80ILi2ELi2EN4cute5tupleIJNS5_1CILi128EEES8_NS7_ILi64EEEEEENS_10bfloat16_tEfNS_4arch4Sm80ELb0ELb0ELb1ELb1ELb0ELb0ELb0ELb0ELi2ELi4ELi4ELi4ELb0EEENS1_24CollectiveEpilogueBwdGQAISA_fSD_Li256ELb1ELb0EEENS1_19SingleTileSchedulerILb1ELb0ELb0ELi128EEEEEEEEEvNT_6ParamsE) ;  /* 0xffff752006007950 */ /* 0x000fea0003c3ffff */
        .type           $_ZN7cutlass13device_kernelIN5flash19enable_sm80_to_sm89INS1_16FlashAttnBwdSm80INS1_25CollectiveMainloopBwdSm80ILi2ELi2EN4cute5tupleIJNS5_1CILi128EEES8_NS7_ILi64EEEEEENS_10bfloat16_tEfNS_4arch4Sm80ELb0ELb0ELb1ELb1ELb0ELb0ELb0ELb0ELi2ELi4ELi4ELi4ELb0EEENS1_24CollectiveEpilogueBwdGQAISA_fSD_Li256ELb1ELb0EEENS1_19SingleTileSchedulerILb1ELb0ELb0ELi128EEEEEEEEEvNT_6ParamsE$_ZN4cute3eso3ESOILb1ELb0EJNS_6LayoutINS_5tupleIJNS3_IJNS3_IJNS_1CILi4EEENS4_ILi2EEEEEENS4_ILi1EEEEEEEEENS3_IJNS3_IJNS3_IJS8_NS4_ILi32EEEEEENS4_ILi0EEEEEEEEEEEiEEC2ERKSG_RKi,@function
        .size           $_ZN7cutlass13device_kernelIN5flash19enable_sm80_to_sm89INS1_16FlashAttnBwdSm80INS1_25CollectiveMainloopBwdSm80ILi2ELi2EN4cute5tupleIJNS5_1CILi128EEES8_NS7_ILi64EEEEEENS_10bfloat16_tEfNS_4arch4Sm80ELb0ELb0ELb1ELb1ELb0ELb0ELb0ELb0ELi2ELi4ELi4ELi4ELb0EEENS1_24CollectiveEpilogueBwdGQAISA_fSD_Li256ELb1ELb0EEENS1_19SingleTileSchedulerILb1ELb0ELb0ELi128EEEEEEEEEvNT_6ParamsE$_ZN4cute3eso3ESOILb1ELb0EJNS_6LayoutINS_5tupleIJNS3_IJNS3_IJNS_1CILi4EEENS4_ILi2EEEEEENS4_ILi1EEEEEEEEENS3_IJNS3_IJNS3_IJS8_NS4_ILi32EEEEEENS4_ILi0EEEEEEEEEEEiEEC2ERKSG_RKi,($_ZN7cutlass13device_kernelIN5flash19enable_sm80_to_sm89INS1_16FlashAttnBwdSm80INS1_25CollectiveMainloopBwdSm80ILi2ELi2EN4cute5tupleIJNS5_1CILi128EEES8_NS7_ILi64EEEEEENS_10bfloat16_tEfNS_4arch4Sm80ELb0ELb0ELb1ELb1ELb0ELb0ELb0ELb0ELi2ELi4ELi4ELi4ELb0EEENS1_24CollectiveEpilogueBwdGQAISA_fSD_Li256ELb1ELb0EEENS1_19SingleTileSchedulerILb1ELb0ELb0ELi128EEEEEEEEEvNT_6ParamsE$_ZN4cute3eso3ESOILb1ELb0EJNS_6LayoutINS_5tupleIJNS3_IJNS3_IJNS_1CILi4EEENS4_ILi2EEEEEENS4_ILi1EEEEEENS3_IJS6_EEEEEENS3_IJNS3_IJNS3_IJS8_NS4_ILi32EEEEEENS4_ILi0EEEEEENS3_IJNS4_ILi64EEEEEEEEEEENS_10ViewEngineIPN7cutlass10bfloat16_tEEEEEC2ERKSJ_RKSO_ - $_ZN7cutlass13device_kernelIN5flash19enable_sm80_to_sm89INS1_16FlashAttnBwdSm80INS1_25CollectiveMainloopBwdSm80ILi2ELi2EN4cute5tupleIJNS5_1CILi128EEES8_NS7_ILi64EEEEEENS_10bfloat16_tEfNS_4arch4Sm80ELb0ELb0ELb1ELb1ELb0ELb0ELb0ELb0ELi2ELi4ELi4ELi4ELb0EEENS1_24CollectiveEpilogueBwdGQAISA_fSD_Li256ELb1ELb0EEENS1_19SingleTileSchedulerILb1ELb0ELb0ELi128EEEEEEEEEvNT_6ParamsE$_ZN4cute3eso3ESOILb1ELb0EJNS_6LayoutINS_5tupleIJNS3_IJNS3_IJNS_1CILi4EEENS4_ILi2EEEEEENS4_ILi1EEEEEEEEENS3_IJNS3_IJNS3_IJS8_NS4_ILi32EEEEEENS4_ILi0EEEEEEEEEEEiEEC2ERKSG_RKi)
$_ZN7cutlass13device_kernelIN5flash19enable_sm80_to_sm89INS1_16FlashAttnBwdSm80INS1_25CollectiveMainloopBwdSm80ILi2ELi2EN4cute5tupleIJNS5_1CILi128EEES8_NS7_ILi64EEEEEENS_10bfloat16_tEfNS_4arch4Sm80ELb0ELb0ELb1ELb1ELb0ELb0ELb0ELb0ELi2ELi4ELi4ELi4ELb0EEENS1_24CollectiveEpilogueBwdGQAISA_fSD_Li256ELb1ELb0EEENS1_19SingleTileSchedulerILb1ELb0ELb0ELi128EEEEEEEEEvNT_6ParamsE$_ZN4cute3eso3ESOILb1ELb0EJNS_6LayoutINS_5tupleIJNS3_IJNS3_IJNS_1CILi4EEENS4_ILi2EEEEEENS4_ILi1EEEEEEEEENS3_IJNS3_IJNS3_IJS8_NS4_ILi32EEEEEENS4_ILi0EEEEEEEEEEEiEEC2ERKSG_RKi:
[----:B------:R-:W-:Y:S02]  /*8ae0*/  IADD3 R2, R64, -c[0x0][0x20], RZ ;  /* 0x8000080040027a10 */ /* 0x000fe40007ffe0ff */
[----:B------:R-:W-:-:S03]  /*8af0*/  MOV R7, 0x0 ;  /* 0x0000000000077802 */ /* 0x000fc60000000f00 */
[----:B------:R1:W-:Y:S01]  /*8b00*/  STL [R2], R3 ;  /* 0x0000000302007387 */ /* 0x0003e20000100800 */
[----:B------:R-:W-:Y:S05]  /*8b10*/  RET.REL.NODEC R6 `(_ZN7cutlass13device_kernelIN5flash19enable_sm80_to_sm89INS1_16FlashAttnBwdSm80INS1_25CollectiveMainloopBwdSm80ILi2ELi2EN4cute5tupleIJNS5_1CILi128EEES8_NS7_ILi64EEEEEENS_10bfloat16_tEfNS_4arch4Sm80ELb0ELb0ELb1ELb1ELb0ELb0ELb0ELb0ELi2ELi4ELi4ELi4ELb0EEENS1_24CollectiveEpilogueBwdGQAISA_fSD_Li256ELb1ELb0EEENS1_19SingleTileSchedulerILb1ELb0ELb0ELi128EEEEEEEEEvNT_6ParamsE) ;  /* 0xffff74e006007950 */ /* 0x000fea0003c3ffff */
        .type           $_ZN7cutlass13device_kernelIN5flash19enable_sm80_to_sm89INS1_16FlashAttnBwdSm80INS1_25CollectiveMainloopBwdSm80ILi2ELi2EN4cute5tupleIJNS5_1CILi128EEES8_NS7_ILi64EEEEEENS_10bfloat16_tEfNS_4arch4Sm80ELb0ELb0ELb1ELb1ELb0ELb0ELb0ELb0ELi2ELi4ELi4ELi4ELb0EEENS1_24CollectiveEpilogueBwdGQAISA_fSD_Li256ELb1ELb0EEENS1_19SingleTileSchedulerILb1ELb0ELb0ELi128EEEEEEEEEvNT_6ParamsE$_ZN4cute3eso3ESOILb1ELb0EJNS_6LayoutINS_5tupleIJNS3_IJNS3_IJNS_1CILi4EEENS4_ILi2EEEEEENS4_ILi1EEEEEENS3_IJS6_EEEEEENS3_IJNS3_IJNS3_IJS8_NS4_ILi32EEEEEENS4_ILi0EEEEEENS3_IJNS4_ILi64EEEEEEEEEEENS_10ViewEngineIPN7cutlass10bfloat16_tEEEEEC2ERKSJ_RKSO_,@function
        .size           $_ZN7cutlass13device_kernelIN5flash19enable_sm80_to_sm89INS1_16FlashAttnBwdSm80INS1_25CollectiveMainloopBwdSm80ILi2ELi2EN4cute5tupleIJNS5_1CILi128EEES8_NS7_ILi64EEEEEENS_10bfloat16_tEfNS_4arch4Sm80ELb0ELb0ELb1ELb1ELb0ELb0ELb0ELb0ELi2ELi4ELi4ELi4ELb0EEENS1_24CollectiveEpilogueBwdGQAISA_fSD_Li256ELb1ELb0EEENS1_19SingleTileSchedulerILb1ELb0ELb0ELi128EEEEEEEEEvNT_6ParamsE$_ZN4cute3eso3ESOILb1ELb0EJNS_6LayoutINS_5tupleIJNS3_IJNS3_IJNS_1CILi4EEENS4_ILi2EEEEEENS4_ILi1EEEEEENS3_IJS6_EEEEEENS3_IJNS3_IJNS3_IJS8_NS4_ILi32EEEEEENS4_ILi0EEEEEENS3_IJNS4_ILi64EEEEEEEEEEENS_10ViewEngineIPN7cutlass10bfloat16_tEEEEEC2ERKSJ_RKSO_,($_ZN7cutlass13device_kernelIN5flash19enable_sm80_to_sm89INS1_16FlashAttnBwdSm80INS1_25CollectiveMainloopBwdSm80ILi2ELi2EN4cute5tupleIJNS5_1CILi128EEES8_NS7_ILi64EEEEEENS_10bfloat16_tEfNS_4arch4Sm80ELb0ELb0ELb1ELb1ELb0ELb0ELb0ELb0ELi2ELi4ELi4ELi4ELb0EEENS1_24CollectiveEpilogueBwdGQAISA_fSD_Li256ELb1ELb0EEENS1_19SingleTileSchedulerILb1ELb0ELb0ELi128EEEEEEEEEvNT_6ParamsE$_ZN4cute3eso3ESOILb1ELb0EJNS_6LayoutINS_5tupleIJNS3_IJNS3_IJNS_1CILi4EEENS4_ILi2EEEEEENS4_ILi1EEEEEES6_EEENS3_IJNS3_IJNS3_IJS8_NS4_ILi32EEEEEENS4_ILi0EEEEEENS4_ILi64EEEEEEEENS_10ViewEngineIPN7cutlass10bfloat16_tEEEEEC2ERKSH_RKSM_ - $_ZN7cutlass13device_kernelIN5flash19enable_sm80_to_sm89INS1_16FlashAttnBwdSm80INS1_25CollectiveMainloopBwdSm80ILi2ELi2EN4cute5tupleIJNS5_1CILi128EEES8_NS7_ILi64EEEEEENS_10bfloat16_tEfNS_4arch4Sm80ELb0ELb0ELb1ELb1ELb0ELb0ELb0ELb0ELi2ELi4ELi4ELi4ELb0EEENS1_24CollectiveEpilogueBwdGQAISA_fSD_Li256ELb1ELb0EEENS1_19SingleTileSchedulerILb1ELb0ELb0ELi128EEEEEEEEEvNT_6ParamsE$_ZN4cute3eso3ESOILb1ELb0EJNS_6LayoutINS_5tupleIJNS3_IJNS3_IJNS_1CILi4EEENS4_ILi2EEEEEENS4_ILi1EEEEEENS3_IJS6_EEEEEENS3_IJNS3_IJNS3_IJS8_NS4_ILi32EEEEEENS4_ILi0EEEEEENS3_IJNS4_ILi64EEEEEEEEEEENS_10ViewEngineIPN7cutlass10bfloat16_tEEEEEC2ERKSJ_RKSO_)
$_ZN7cutlass13device_kernelIN5flash19enable_sm80_to_sm89INS1_16FlashAttnBwdSm80INS1_25CollectiveMainloopBwdSm80ILi2ELi2EN4cute5tupleIJNS5_1CILi128EEES8_NS7_ILi64EEEEEENS_10bfloat16_tEfNS_4arch4Sm80ELb0ELb0ELb1ELb1ELb0ELb0ELb0ELb0ELi2ELi4ELi4ELi4ELb0EEENS1_24CollectiveEpilogueBwdGQAISA_fSD_Li256ELb1ELb0EEENS1_19SingleTileSchedulerILb1ELb0ELb0ELi128EEEEEEEEEvNT_6ParamsE$_ZN4cute3eso3ESOILb1ELb0EJNS_6LayoutINS_5tupleIJNS3_IJNS3_IJNS_1CILi4EEENS4_ILi2EEEEEENS4_ILi1EEEEEENS3_IJS6_EEEEEENS3_IJNS3_IJNS3_IJS8_NS4_ILi32EEEEEENS4_ILi0EEEEEENS3_IJNS4_ILi64EEEEEEEEEEENS_10ViewEngineIPN7cutlass10bfloat16_tEEEEEC2ERKSJ_RKSO_:
[----:B------:R-:W-:Y:S02]  /*8b20*/  IADD3 R2, R64, -c[0x0][0x20], RZ ;  /* 0x8000080040027a10 */ /* 0x000fe40007ffe0ff */
[----:B------:R-:W-:-:S03]  /*8b30*/  MOV R7, 0x0 ;  /* 0x0000000000077802 */ /* 0x000fc60000000f00 */
[----:B------:R1:W-:Y:S01]  /*8b40*/  STL.64 [R2], R4 ;  /* 0x0000000402007387 */ /* 0x0003e20000100a00 */
[----:B------:R-:W-:Y:S05]  /*8b50*/  RET.REL.NODEC R6 `(_ZN7cutlass13device_kernelIN5flash19enable_sm80_to_sm89INS1_16FlashAttnBwdSm80INS1_25CollectiveMainloopBwdSm80ILi2ELi2EN4cute5tupleIJNS5_1CILi128EEES8_NS7_ILi64EEEEEENS_10bfloat16_tEfNS_4arch4Sm80ELb0ELb0ELb1ELb1ELb0ELb0ELb0ELb0ELi2ELi4ELi4ELi4ELb0EEENS1_24CollectiveEpilogueBwdGQAISA_fSD_Li256ELb1ELb0EEENS1_19SingleTileSchedulerILb1ELb0ELb0ELi128EEEEEEEEEvNT_6ParamsE) ;  /* 0xffff74a006007950 */ /* 0x000fea0003c3ffff */
        .type           $_ZN7cutlass13device_kernelIN5flash19enable_sm80_to_sm89INS1_16FlashAttnBwdSm80INS1_25CollectiveMainloopBwdSm80ILi2ELi2EN4cute5tupleIJNS5_1CILi128EEES8_NS7_ILi64EEEEEENS_10bfloat16_tEfNS_4arch4Sm80ELb0ELb0ELb1ELb1ELb0ELb0ELb0ELb0ELi2ELi4ELi4ELi4ELb0EEENS1_24CollectiveEpilogueBwdGQAISA_fSD_Li256ELb1ELb0EEENS1_19SingleTileSchedulerILb1ELb0ELb0ELi128EEEEEEEEEvNT_6ParamsE$_ZN4cute3eso3ESOILb1ELb0EJNS_6LayoutINS_5tupleIJNS3_IJNS3_IJNS_1CILi4EEENS4_ILi2EEEEEENS4_ILi1EEEEEES6_EEENS3_IJNS3_IJNS3_IJS8_NS4_ILi32EEEEEENS4_ILi0EEEEEENS4_ILi64EEEEEEEENS_10ViewEngineIPN7cutlass10bfloat16_tEEEEEC2ERKSH_RKSM_,@function
        .size           $_ZN7cutlass13device_kernelIN5flash19enable_sm80_to_sm89INS1_16FlashAttnBwdSm80INS1_25CollectiveMainloopBwdSm80ILi2ELi2EN4cute5tupleIJNS5_1CILi128EEES8_NS7_ILi64EEEEEENS_10bfloat16_tEfNS_4arch4Sm80ELb0ELb0ELb1ELb1ELb0ELb0ELb0ELb0ELi2ELi4ELi4ELi4ELb0EEENS1_24CollectiveEpilogueBwdGQAISA_fSD_Li256ELb1ELb0EEENS1_19SingleTileSchedulerILb1ELb0ELb0ELi128EEEEEEEEEvNT_6ParamsE$_ZN4cute3eso3ESOILb1ELb0EJNS_6LayoutINS_5tupleIJNS3_IJNS3_IJNS_1CILi4EEENS4_ILi2EEEEEENS4_ILi1EEEEEES6_EEENS3_IJNS3_IJNS3_IJS8_NS4_ILi32EEEEEENS4_ILi0EEEEEENS4_ILi64EEEEEEEENS_10ViewEngineIPN7cutlass10bfloat16_tEEEEEC2ERKSH_RKSM_,($_ZN7cutlass13device_kernelIN5flash19enable_sm80_to_sm89INS1_16FlashAttnBwdSm80INS1_25CollectiveMainloopBwdSm80ILi2ELi2EN4cute5tupleIJNS5_1CILi128EEES8_NS7_ILi64EEEEEENS_10bfloat16_tEfNS_4arch4Sm80ELb0ELb0ELb1ELb1ELb0ELb0ELb0ELb0ELi2ELi4ELi4ELi4ELb0EEENS1_24CollectiveEpilogueBwdGQAISA_fSD_Li256ELb1ELb0EEENS1_19SingleTileSchedulerILb1ELb0ELb0ELi128EEEEEEEEEvNT_6ParamsE$_ZN4cute3eso3ESOILb1ELb0EJNS_6LayoutINS_5tupleIJNS3_IJNS3_IJNS_1CILi4EEENS4_ILi2EEEEEENS4_ILi1EEEEEES6_EEENS3_IJNS3_IJNS3_IJS8_NS4_ILi32EEEEEENS4_ILi0EEEEEENS4_ILi64EEEEEEEEiEEC2ERKSH_RKi - $_ZN7cutlass13device_kernelIN5flash19enable_sm80_to_sm89INS1_16FlashAttnBwdSm80INS1_25CollectiveMainloopBwdSm80ILi2ELi2EN4cute5tupleIJNS5_1CILi128EEES8_NS7_ILi64EEEEEENS_10bfloat16_tEfNS_4arch4Sm80ELb0ELb0ELb1ELb1ELb0ELb0ELb0ELb0ELi2ELi4ELi4ELi4ELb0EEENS1_24CollectiveEpilogueBwdGQAISA_fSD_Li256ELb1ELb0EEENS1_19SingleTileSchedulerILb1ELb0ELb0ELi128EEEEEEEEEvNT_6ParamsE$_ZN4cute3eso3ESOILb1ELb0EJNS_6LayoutINS_5tupleIJNS3_IJNS3_IJNS_1CILi4EEENS4_ILi2EEEEEENS4_ILi1EEEEEES6_EEENS3_IJNS3_IJNS3_IJS8_NS4_ILi32EEEEEENS4_ILi0EEEEEENS4_ILi64EEEEEEEENS_10ViewEngineIPN7cutlass10bfloat16_tEEEEEC2ERKSH_RKSM_)
$_ZN7cutlass13device_kernelIN5flash19enable_sm80_to_sm89INS1_16FlashAttnBwdSm80INS1_25CollectiveMainloopBwdSm80ILi2ELi2EN4cute5tupleIJNS5_1CILi128EEES8_NS7_ILi64EEEEEENS_10bfloat16_tEfNS_4arch4Sm80ELb0ELb0ELb1ELb1ELb0ELb0ELb0ELb0ELi2ELi4ELi4ELi4ELb0EEENS1_24CollectiveEpilogueBwdGQAISA_fSD_Li256ELb1ELb0EEENS1_19SingleTileSchedulerILb1ELb0ELb0ELi128EEEEEEEEEvNT_6ParamsE$_ZN4cute3eso3ESOILb1ELb0EJNS_6LayoutINS_5tupleIJNS3_IJNS3_IJNS_1CILi4EEENS4_ILi2EEEEEENS4_ILi1EEEEEES6_EEENS3_IJNS3_IJNS3_IJS8_NS4_ILi32EEEEEENS4_ILi0EEEEEENS4_ILi64EEEEEEEENS_10ViewEngineIPN7cutlass10bfloat16_tEEEEEC2ERKSH_RKSM_:
[----:B------:R-:W-:Y:S02]  /*8b60*/  IADD3 R2, R64, -c[0x0][0x20], RZ ;  /* 0x8000080040027a10 */ /* 0x000fe40007ffe0ff */
[----:B------:R-:W-:-:S03]  /*8b70*/  MOV R7, 0x0 ;  /* 0x0000000000077802 */ /* 0x000fc60000000f00 */
[----:B------:R1:W-:Y:S01]  /*8b80*/  STL.64 [R2], R10 ;  /* 0x0000000a02007387 */ /* 0x0003e20000100a00 */
[----:B------:R-:W-:Y:S05]  /*8b90*/  RET.REL.NODEC R6 `(_ZN7cutlass13device_kernelIN5flash19enable_sm80_to_sm89INS1_16FlashAttnBwdSm80INS1_25CollectiveMainloopBwdSm80ILi2ELi2EN4cute5tupleIJNS5_1CILi128EEES8_NS7_ILi64EEEEEENS_10bfloat16_tEfNS_4arch4Sm80ELb0ELb0ELb1ELb1ELb0ELb0ELb0ELb0ELi2ELi4ELi4ELi4ELb0EEENS1_24CollectiveEpilogueBwdGQAISA_fSD_Li256ELb1ELb0EEENS1_19SingleTileSchedulerILb1ELb0ELb0ELi128EEEEEEEEEvNT_6ParamsE) ;  /* 0xffff746006007950 */ /* 0x000fea0003c3ffff */
        .type           $_ZN7cutlass13device_kernelIN5flash19enable_sm80_to_sm89INS1_16FlashAttnBwdSm80INS1_25CollectiveMainloopBwdSm80ILi2ELi2EN4cute5tupleIJNS5_1CILi128EEES8_NS7_ILi64EEEEEENS_10bfloat16_tEfNS_4arch4Sm80ELb0ELb0ELb1ELb1ELb0ELb0ELb0ELb0ELi2ELi4ELi4ELi4ELb0EEENS1_24CollectiveEpilogueBwdGQAISA_fSD_Li256ELb1ELb0EEENS1_19SingleTileSchedulerILb1ELb0ELb0ELi128EEEEEEEEEvNT_6ParamsE$_ZN4cute3eso3ESOILb1ELb0EJNS_6LayoutINS_5tupleIJNS3_IJNS3_IJNS_1CILi4EEENS4_ILi2EEEEEENS4_ILi1EEEEEES6_EEENS3_IJNS3_IJNS3_IJS8_NS4_ILi32EEEEEENS4_ILi0EEEEEENS4_ILi64EEEEEEEEiEEC2ERKSH_RKi,@function
        .size           $_ZN7cutlass13device_kernelIN5flash19enable_sm80_to_sm89INS1_16FlashAttnBwdSm80INS1_25CollectiveMainloopBwdSm80ILi2ELi2EN4cute5tupleIJNS5_1CILi128EEES8_NS7_ILi64EEEEEENS_10bfloat16_tEfNS_4arch4Sm80ELb0ELb0ELb1ELb1ELb0ELb0ELb0ELb0ELi2ELi4ELi4ELi4ELb0EEENS1_24CollectiveEpilogueBwdGQAISA_fSD_Li256ELb1ELb0EEENS1_19SingleTileSchedulerILb1ELb0ELb0ELi128EEEEEEEEEvNT_6ParamsE$_ZN4cute3eso3ESOILb1ELb0EJNS_6LayoutINS_5tupleIJNS3_IJNS3_IJNS_1CILi4EEENS4_ILi2EEEEEENS4_ILi1EEEEEES6_EEENS3_IJNS3_IJNS3_IJS8_NS4_ILi32EEEEEENS4_ILi0EEEEEENS4_ILi64EEEEEEEEiEEC2ERKSH_RKi,($_ZN7cutlass13device_kernelIN5flash19enable_sm80_to_sm89INS1_16FlashAttnBwdSm80INS1_25CollectiveMainloopBwdSm80ILi2ELi2EN4cute5tupleIJNS5_1CILi128EEES8_NS7_ILi64EEEEEENS_10bfloat16_tEfNS_4arch4Sm80ELb0ELb0ELb1ELb1ELb0ELb0ELb0ELb0ELi2ELi4ELi4ELi4ELb0EEENS1_24CollectiveEpilogueBwdGQAISA_fSD_Li256ELb1ELb0EEENS1_19SingleTileSchedulerILb1ELb0ELb0ELi128EEEEEEEEEvNT_6ParamsE$_ZN4cute3eso3ESOILb1ELb0EJNS_6LayoutINS_5tupleIJNS3_IJNS3_IJNS_1CILi4EEENS4_ILi2EEEEEENS4_ILi1EEEEEES6_NS4_ILi8EEEEEENS3_IJNS3_IJNS3_IJS8_NS4_ILi32EEEEEENS4_ILi0EEEEEENS4_ILi64EEES5_EEEEENS_10ViewEngineIPN7cutlass10bfloat16_tEEEEEC2ERKSI_RKSN_ - $_ZN7cutlass13device_kernelIN5flash19enable_sm80_to_sm89INS1_16FlashAttnBwdSm80INS1_25CollectiveMainloopBwdSm80ILi2ELi2EN4cute5tupleIJNS5_1CILi128EEES8_NS7_ILi64EEEEEENS_10bfloat16_tEfNS_4arch4Sm80ELb0ELb0ELb1ELb1ELb0ELb0ELb0ELb0ELi2ELi4ELi4ELi4ELb0EEENS1_24CollectiveEpilogueBwdGQAISA_fSD_Li256ELb1ELb0EEENS1_19SingleTileSchedulerILb1ELb0ELb0ELi128EEEEEEEEEvNT_6ParamsE$_ZN4cute3eso3ESOILb1ELb0EJNS_6LayoutINS_5tupleIJNS3_IJNS3_IJNS_1CILi4EEENS4_ILi2EEEEEENS4_ILi1EEEEEES6_EEENS3_IJNS3_IJNS3_IJS8_NS4_ILi32EEEEEENS4_ILi0EEEEEENS4_ILi64EEEEEEEEiEEC2ERKSH_RKi)
$_ZN7cutlass13device_kernelIN5flash19enable_sm80_to_sm89INS1_16FlashAttnBwdSm80INS1_25CollectiveMainloopBwdSm80ILi2ELi2EN4cute5tupleIJNS5_1CILi128EEES8_NS7_ILi64EEEEEENS_10bfloat16_tEfNS_4arch4Sm80ELb0ELb0ELb1ELb1ELb0ELb0ELb0ELb0ELi2ELi4ELi4ELi4ELb0EEENS1_24CollectiveEpilogueBwdGQAISA_fSD_Li256ELb1ELb0EEENS1_19SingleTileSchedulerILb1ELb0ELb0ELi128EEEEEEEEEvNT_6ParamsE$_ZN4cute3eso3ESOILb1ELb0EJNS_6LayoutINS_5tupleIJNS3_IJNS3_IJNS_1CILi4EEENS4_ILi2EEEEEENS4_ILi1EEEEEES6_EEENS3_IJNS3_IJNS3_IJS8_NS4_ILi32EEEEEENS4_ILi0EEEEEENS4_ILi64EEEEEEEEiEEC2ERKSH_RKi:
[----:B------:R-:W-:Y:S02]  /*8ba0*/  IADD3 R2, R2, -c[0x0][0x20], RZ ;  /* 0x8000080002027a10 */ /* 0x000fe40007ffe0ff */
[----:B------:R-:W-:-:S03]  /*8bb0*/  MOV R5, 0x0 ;  /* 0x0000000000057802 */ /* 0x000fc60000000f00 */
[----:B------:R1:W-:Y:S01]  /*8bc0*/  STL [R2], R3 ;  /* 0x0000000302007387 */ /* 0x0003e20000100800 */
[----:B------:R-:W-:Y:S05]  /*8bd0*/  RET.REL.NODEC R4 `(_ZN7cutlass13device_kernelIN5flash19enable_sm80_to_sm89INS1_16FlashAttnBwdSm80INS1_25CollectiveMainloopBwdSm80ILi2ELi2EN4cute5tupleIJNS5_1CILi128EEES8_NS7_ILi64EEEEEENS_10bfloat16_tEfNS_4arch4Sm80ELb0ELb0ELb1ELb1ELb0ELb0ELb0ELb0ELi2ELi4ELi4ELi4ELb0EEENS1_24CollectiveEpilogueBwdGQAISA_fSD_Li256ELb1ELb0EEENS1_19SingleTileSchedulerILb1ELb0ELb0ELi128EEEEEEEEEvNT_6ParamsE) ;  /* 0xffff742004007950 */ /* 0x000fea0003c3ffff */
        .type           $_ZN7cutlass13device_kernelIN5flash19enable_sm80_to_sm89INS1_16FlashAttnBwdSm80INS1_25CollectiveMainloopBwdSm80ILi2ELi2EN4cute5tupleIJNS5_1CILi128EEES8_NS7_ILi64EEEEEENS_10bfloat16_tEfNS_4arch4Sm80ELb0ELb0ELb1ELb1ELb0ELb0ELb0ELb0ELi2ELi4ELi4ELi4ELb0EEENS1_24CollectiveEpilogueBwdGQAISA_fSD_Li256ELb1ELb0EEENS1_19SingleTileSchedulerILb1ELb0ELb0ELi128EEEEEEEEEvNT_6ParamsE$_ZN4cute3eso3ESOILb1ELb0EJNS_6LayoutINS_5tupleIJNS3_IJNS3_IJNS_1CILi4EEENS4_ILi2EEEEEENS4_ILi1EEEEEES6_NS4_ILi8EEEEEENS3_IJNS3_IJNS3_IJS8_NS4_ILi32EEEEEENS4_ILi0EEEEEENS4_ILi64EEES5_EEEEENS_10ViewEngineIPN7cutlass10bfloat16_tEEEEEC2ERKSI_RKSN_,@function
        .size           $_ZN7cutlass13device_kernelIN5flash19enable_sm80_to_sm89INS1_16FlashAttnBwdSm80INS1_25CollectiveMainloopBwdSm80ILi2ELi2EN4cute5tupleIJNS5_1CILi128EEES8_NS7_ILi64EEEEEENS_10bfloat16_tEfNS_4arch4Sm80ELb0ELb0ELb1ELb1ELb0ELb0ELb0ELb0ELi2ELi4ELi4ELi4ELb0EEENS1_24CollectiveEpilogueBwdGQAISA_fSD_Li256ELb1ELb0EEENS1_19SingleTileSchedulerILb1ELb0ELb0ELi128EEEEEEEEEvNT_6ParamsE$_ZN4cute3eso3ESOILb1ELb0EJNS_6LayoutINS_5tupleIJNS3_IJNS3_IJNS_1CILi4EEENS4_ILi2EEEEEENS4_ILi1EEEEEES6_NS4_ILi8EEEEEENS3_IJNS3_IJNS3_IJS8_NS4_ILi32EEEEEENS4_ILi0EEEEEENS4_ILi64EEES5_EEEEENS_10ViewEngineIPN7cutlass10bfloat16_tEEEEEC2ERKSI_RKSN_,($_ZN7cutlass13device_kernelIN5flash19enable_sm80_to_sm89INS1_16FlashAttnBwdSm80INS1_25CollectiveMainloopBwdSm80ILi2ELi2EN4cute5tupleIJNS5_1CILi128EEES8_NS7_ILi64EEEEEENS_10bfloat16_tEfNS_4arch4Sm80ELb0ELb0ELb1ELb1ELb0ELb0ELb0ELb0ELi2ELi4ELi4ELi4ELb0EEENS1_24CollectiveEpilogueBwdGQAISA_fSD_Li256ELb1ELb0EEENS1_19SingleTileSchedulerILb1ELb0ELb0ELi128EEEEEEEEEvNT_6ParamsE$_ZN4cute3eso3ESOILb1ELb0EJNS_6LayoutINS_5tupleIJNS3_IJNS3_IJNS_1CILi4EEENS4_ILi8EEEEEENS3_IJS5_NS4_ILi2EEEEEEEEENS3_IJNS3_IJS8_S8_EEENS3_IJS8_S6_EEEEEEEEENS3_IJNS3_IJNS3_IJNS_11ScaledBasisIS8_JLi1EEEENSF_INS4_ILi1EEEJLi0EEEEEEENS3_IJNSF_INS4_ILi16EEEJLi0EEEENSF_IS6_JLi1EEEEEEEEEENS3_IJNS3_IJNSF_ISH_JLi1EEEENSF_IS6_JLi0EEEEEEENS3_IJNSF_INS4_ILi64EEEJLi0EEEENSF_ISK_JLi1EEEEEEEEEEEEEEENS_10ViewEngineINS_23ArithmeticTupleIteratorINS_15ArithmeticTupleIJNS4_ILi0EEES12_EEEEEEEEEC2ERKSY_RKS15_ - $_ZN7cutlass13device_kernelIN5flash19enable_sm80_to_sm89INS1_16FlashAttnBwdSm80INS1_25CollectiveMainloopBwdSm80ILi2ELi2EN4cute5tupleIJNS5_1CILi128EEES8_NS7_ILi64EEEEEENS_10bfloat16_tEfNS_4arch4Sm80ELb0ELb0ELb1ELb1ELb0ELb0ELb0ELb0ELi2ELi4ELi4ELi4ELb0EEENS1_24CollectiveEpilogueBwdGQAISA_fSD_Li256ELb1ELb0EEENS1_19SingleTileSchedulerILb1ELb0ELb0ELi128EEEEEEEEEvNT_6ParamsE$_ZN4cute3eso3ESOILb1ELb0EJNS_6LayoutINS_5tupleIJNS3_IJNS3_IJNS_1CILi4EEENS4_ILi2EEEEEENS4_ILi1EEEEEES6_NS4_ILi8EEEEEENS3_IJNS3_IJNS3_IJS8_NS4_ILi32EEEEEENS4_ILi0EEEEEENS4_ILi64EEES5_EEEEENS_10ViewEngineIPN7cutlass10bfloat16_tEEEEEC2ERKSI_RKSN_)
$_ZN7cutlass13device_kernelIN5flash19enable_sm80_to_sm89INS1_16FlashAttnBwdSm80INS1_25CollectiveMainloopBwdSm80ILi2ELi2EN4cute5tupleIJNS5_1CILi128EEES8_NS7_ILi64EEEEEENS_10bfloat16_tEfNS_4arch4Sm80ELb0ELb0ELb1ELb1ELb0ELb0ELb0ELb0ELi2ELi4ELi4ELi4ELb0EEENS1_24CollectiveEpilogueBwdGQAISA_fSD_Li256ELb1ELb0EEENS1_19SingleTileSchedulerILb1ELb0ELb0ELi128EEEEEEEEEvNT_6ParamsE$_ZN4cute3eso3ESOILb1ELb0EJNS_6LayoutINS_5tupleIJNS3_IJNS3_IJNS_1CILi4EEENS4_ILi2EEEEEENS4_ILi1EEEEEES6_NS4_ILi8EEEEEENS3_IJNS3_IJNS3_IJS8_NS4_ILi32EEEEEENS4_ILi0EEEEEENS4_ILi64EEES5_EEEEENS_10ViewEngineIPN7cutlass10bfloat16_tEEEEEC2ERKSI_RKSN_:
[----:B------:R-:W-:Y:S01]  /*8be0*/  IADD3 R2, R64, -c[0x0][0x20], RZ ;  /* 0x8000080040027a10 */ /* 0x000fe20007ffe0ff */
[----:B------:R-:W-:Y:S01]  /*8bf0*/  IMAD.MOV.U32 R7, RZ, RZ, R3 ;  /* 0x000000ffff077224 */ /* 0x000fe200078e0003 */
[----:B------:R-:W-:-:S04]  /*8c00*/  MOV R5, 0x0 ;  /* 0x0000000000057802 */ /* 0x000fc80000000f00 */
[----:B------:R1:W-:Y:S01]  /*8c10*/  STL.64 [R2], R6 ;  /* 0x0000000602007387 */ /* 0x0003e20000100a00 */
[----:B------:R-:W-:Y:S05]  /*8c20*/  RET.REL.NODEC R4 `(_ZN7cutlass13device_kernelIN5flash19enable_sm80_to_sm89INS1_16FlashAttnBwdSm80INS1_25CollectiveMainloopBwdSm80ILi2ELi2EN4cute5tupleIJNS5_1CILi128EEES8_NS7_ILi64EEEEEENS_10bfloat16_tEfNS_4arch4Sm80ELb0ELb0ELb1ELb1ELb0ELb0ELb0ELb0ELi2ELi4ELi4ELi4ELb0EEENS1_24CollectiveEpilogueBwdGQAISA_fSD_Li256ELb1ELb0EEENS1_19SingleTileSchedulerILb1ELb0ELb0ELi128EEEEEEEEEvNT_6ParamsE) ;  /* 0xffff73d004007950 */ /* 0x000fea0003c3ffff */
        .type           $_ZN7cutlass13device_kernelIN5flash19enable_sm80_to_sm89INS1_16FlashAttnBwdSm80INS1_25CollectiveMainloopBwdSm80ILi2ELi2EN4cute5tupleIJNS5_1CILi128EEES8_NS7_ILi64EEEEEENS_10bfloat16_tEfNS_4arch4Sm80ELb0ELb0ELb1ELb1ELb0ELb0ELb0ELb0ELi2ELi4ELi4ELi4ELb0EEENS1_24CollectiveEpilogueBwdGQAISA_fSD_Li256ELb1ELb0EEENS1_19SingleTileSchedulerILb1ELb0ELb0ELi128EEEEEEEEEvNT_6ParamsE$_ZN4cute3eso3ESOILb1ELb0EJNS_6LayoutINS_5tupleIJNS3_IJNS3_IJNS_1CILi4EEENS4_ILi8EEEEEENS3_IJS5_NS4_ILi2EEEEEEEEENS3_IJNS3_IJS8_S8_EEENS3_IJS8_S6_EEEEEEEEENS3_IJNS3_IJNS3_IJNS_11ScaledBasisIS8_JLi1EEEENSF_INS4_ILi1EEEJLi0EEEEEEENS3_IJNSF_INS4_ILi16EEEJLi0EEEENSF_IS6_JLi1EEEEEEEEEENS3_IJNS3_IJNSF_ISH_JLi1EEEENSF_IS6_JLi0EEEEEEENS3_IJNSF_INS4_ILi64EEEJLi0EEEENSF_ISK_JLi1EEEEEEEEEEEEEEENS_10ViewEngineINS_23ArithmeticTupleIteratorINS_15ArithmeticTupleIJNS4_ILi0EEES12_EEEEEEEEEC2ERKSY_RKS15_,@function
        .size           $_ZN7cutlass13device_kernelIN5flash19enable_sm80_to_sm89INS1_16FlashAttnBwdSm80INS1_25CollectiveMainloopBwdSm80ILi2ELi2EN4cute5tupleIJNS5_1CILi128EEES8_NS7_ILi64EEEEEENS_10bfloat16_tEfNS_4arch4Sm80ELb0ELb0ELb1ELb1ELb0ELb0ELb0ELb0ELi2ELi4ELi4ELi4ELb0EEENS1_24CollectiveEpilogueBwdGQAISA_fSD_Li256ELb1ELb0EEENS1_19SingleTileSchedulerILb1ELb0ELb0ELi128EEEEEEEEEvNT_6ParamsE$_ZN4cute3eso3ESOILb1ELb0EJNS_6LayoutINS_5tupleIJNS3_IJNS3_IJNS_1CILi4EEENS4_ILi8EEEEEENS3_IJS5_NS4_ILi2EEEEEEEEENS3_IJNS3_IJS8_S8_EEENS3_IJS8_S6_EEEEEEEEENS3_IJNS3_IJNS3_IJNS_11ScaledBasisIS8_JLi1EEEENSF_INS4_ILi1EEEJLi0EEEEEEENS3_IJNSF_INS4_ILi16EEEJLi0EEEENSF_IS6_JLi1EEEEEEEEEENS3_IJNS3_IJNSF_ISH_JLi1EEEENSF_IS6_JLi0EEEEEEENS3_IJNSF_INS4_ILi64EEEJLi0EEEENSF_ISK_JLi1EEEEEEEEEEEEEEENS_10ViewEngineINS_23ArithmeticTupleIteratorINS_15ArithmeticTupleIJNS4_ILi0EEES12_EEEEEEEEEC2ERKSY_RKS15_,($_ZN7cutlass13device_kernelIN5flash19enable_sm80_to_sm89INS1_16FlashAttnBwdSm80INS1_25CollectiveMainloopBwdSm80ILi2ELi2EN4cute5tupleIJNS5_1CILi128EEES8_NS7_ILi64EEEEEENS_10bfloat16_tEfNS_4arch4Sm80ELb0ELb0ELb1ELb1ELb0ELb0ELb0ELb0ELi2ELi4ELi4ELi4ELb0EEENS1_24CollectiveEpilogueBwdGQAISA_fSD_Li256ELb1ELb0EEENS1_19SingleTileSchedulerILb1ELb0ELb0ELi128EEEEEEEEEvNT_6ParamsE$_ZN4cute3eso3ESOILb1ELb0EJNS_6LayoutINS_5tupleIJNS3_IJNS3_IJNS_1CILi8EEENS4_ILi1EEEEEES6_EEENS3_IJNS3_IJS6_S6_EEENS4_ILi2EEEEEEEEENS3_IJNS3_IJNS3_IJS6_NS4_ILi0EEEEEESD_EEENS3_IJNS3_IJSD_SD_EEENS4_ILi4096EEEEEEEEEEENS_10ViewEngineINS_8smem_ptrIPN7cutlass10bfloat16_tEEEEEEEC2ERKSK_RKSR_ - $_ZN7cutlass13device_kernelIN5flash19enable_sm80_to_sm89INS1_16FlashAttnBwdSm80INS1_25CollectiveMainloopBwdSm80ILi2ELi2EN4cute5tupleIJNS5_1CILi128EEES8_NS7_ILi64EEEEEENS_10bfloat16_tEfNS_4arch4Sm80ELb0ELb0ELb1ELb1ELb0ELb0ELb0ELb0ELi2ELi4ELi4ELi4ELb0EEENS1_24CollectiveEpilogueBwdGQAISA_fSD_Li256ELb1ELb0EEENS1_19SingleTileSchedulerILb1ELb0ELb0ELi128EEEEEEEEEvNT_6ParamsE$_ZN4cute3eso3ESOILb1ELb0EJNS_6LayoutINS_5tupleIJNS3_IJNS3_IJNS_1CILi4EEENS4_ILi8EEEEEENS3_IJS5_NS4_ILi2EEEEEEEEENS3_IJNS3_IJS8_S8_EEENS3_IJS8_S6_EEEEEEEEENS3_IJNS3_IJNS3_IJNS_11ScaledBasisIS8_JLi1EEEENSF_INS4_ILi1EEEJLi0EEEEEEENS3_IJNSF_INS4_ILi16EEEJLi0EEEENSF_IS6_JLi1EEEEEEEEEENS3_IJNS3_IJNSF_ISH_JLi1EEEENSF_IS6_JLi0EEEEEEENS3_IJNSF_INS4_ILi64EEEJLi0EEEENSF_ISK_JLi1EEEEEEEEEEEEEEENS_10ViewEngineINS_23ArithmeticTupleIteratorINS_15ArithmeticTupleIJNS4_ILi0EEES12_EEEEEEEEEC2ERKSY_RKS15_)
$_ZN7cutlass13device_kernelIN5flash19enable_sm80_to_sm89INS1_16FlashAttnBwdSm80INS1_25CollectiveMainloopBwdSm80ILi2ELi2EN4cute5tupleIJNS5_1CILi128EEES8_NS7_ILi64EEEEEENS_10bfloat16_tEfNS_4arch4Sm80ELb0ELb0ELb1ELb1ELb0ELb0ELb0ELb0ELi2ELi4ELi4ELi4ELb0EEENS1_24CollectiveEpilogueBwdGQAISA_fSD_Li256ELb1ELb0EEENS1_19SingleTileSchedulerILb1ELb0ELb0ELi128EEEEEEEEEvNT_6ParamsE$_ZN4cute3eso3ESOILb1ELb0EJNS_6LayoutINS_5tupleIJNS3_IJNS3_IJNS_1CILi4EEENS4_ILi8EEEEEENS3_IJS5_NS4_ILi2EEEEEEEEENS3_IJNS3_IJS8_S8_EEENS3_IJS8_S6_EEEEEEEEENS3_IJNS3_IJNS3_IJNS_11ScaledBasisIS8_JLi1EEEENSF_INS4_ILi1EEEJLi0EEEEEEENS3_IJNSF_INS4_ILi16EEEJLi0EEEENSF_IS6_JLi1EEEEEEEEEENS3_IJNS3_IJNSF_ISH_JLi1EEEENSF_IS6_JLi0EEEEEEENS3_IJNSF_INS4_ILi64EEEJLi0EEEENSF_ISK_JLi1EEEEEEEEEEEEEEENS_10ViewEngineINS_23ArithmeticTupleIteratorINS_15ArithmeticTupleIJNS4_ILi0EEES12_EEEEEEEEEC2ERKSY_RKS15_:
[----:B------:R-:W-:Y:S01]  /*8c30*/  IADD3 R2, R17, -c[0x0][0x20], RZ ;  /* 0x8000080011027a10 */ /* 0x000fe20007ffe0ff */
[----:B------:R-:W-:Y:S01]  /*8c40*/  IMAD.MOV.U32 R52, RZ, RZ, R6 ;  /* 0x000000ffff347224 */ /* 0x000fe200078e0006 */
[----:B------:R-:W-:Y:S01]  /*8c50*/  PRMT R9, R43, 0x7770, RZ ;  /* 0x000077702b097816 */ /* 0x000fe200000000ff */
[----:B------:R-:W-:-:S04]  /*8c60*/  IMAD.MOV.U32 R53, RZ, RZ, 0x0 ;  /* 0x00000000ff357424 */ /* 0x000fc800078e00ff */
[----:B------:R1:W-:Y:S01]  /*8c70*/  STL.U8 [R2], R9 ;  /* 0x0000000902007387 */ /* 0x0003e20000100000 */
[----:B------:R-:W-:Y:S05]  /*8c80*/  RET.REL.NODEC R52 `(_ZN7cutlass13device_kernelIN5flash19enable_sm80_to_sm89INS1_16FlashAttnBwdSm80INS1_25CollectiveMainloopBwdSm80ILi2ELi2EN4cute5tupleIJNS5_1CILi128EEES8_NS7_ILi64EEEEEENS_10bfloat16_tEfNS_4arch4Sm80ELb0ELb0ELb1ELb1ELb0ELb0ELb0ELb0ELi2ELi4ELi4ELi4ELb0EEENS1_24CollectiveEpilogueBwdGQAISA_fSD_Li256ELb1ELb0EEENS1_19SingleTileSchedulerILb1ELb0ELb0ELi128EEEEEEEEEvNT_6ParamsE) ;  /* 0xffff737034007950 */ /* 0x000fea0003c3ffff */
        .type           $_ZN7cutlass13device_kernelIN5flash19enable_sm80_to_sm89INS1_16FlashAttnBwdSm80INS1_25CollectiveMainloopBwdSm80ILi2ELi2EN4cute5tupleIJNS5_1CILi128EEES8_NS7_ILi64EEEEEENS_10bfloat16_tEfNS_4arch4Sm80ELb0ELb0ELb1ELb1ELb0ELb0ELb0ELb0ELi2ELi4ELi4ELi4ELb0EEENS1_24CollectiveEpilogueBwdGQAISA_fSD_Li256ELb1ELb0EEENS1_19SingleTileSchedulerILb1ELb0ELb0ELi128EEEEEEEEEvNT_6ParamsE$_ZN4cute3eso3ESOILb1ELb0EJNS_6LayoutINS_5tupleIJNS3_IJNS3_IJNS_1CILi8EEENS4_ILi1EEEEEES6_EEENS3_IJNS3_IJS6_S6_EEENS4_ILi2EEEEEEEEENS3_IJNS3_IJNS3_IJS6_NS4_ILi0EEEEEESD_EEENS3_IJNS3_IJSD_SD_EEENS4_ILi4096EEEEEEEEEEENS_10ViewEngineINS_8smem_ptrIPN7cutlass10bfloat16_tEEEEEEEC2ERKSK_RKSR_,@function
        .size           $_ZN7cutlass13device_kernelIN5flash19enable_sm80_to_sm89INS1_16FlashAttnBwdSm80INS1_25CollectiveMainloopBwdSm80ILi2ELi2EN4cute5tupleIJNS5_1CILi128EEES8_NS7_ILi64EEEEEENS_10bfloat16_tEfNS_4arch4Sm80ELb0ELb0ELb1ELb1ELb0ELb0ELb0ELb0ELi2ELi4ELi4ELi4ELb0EEENS1_24CollectiveEpilogueBwdGQAISA_fSD_Li256ELb1ELb0EEENS1_19SingleTileSchedulerILb1ELb0ELb0ELi128EEEEEEEEEvNT_6ParamsE$_ZN4cute3eso3ESOILb1ELb0EJNS_6LayoutINS_5tupleIJNS3_IJNS3_IJNS_1CILi8EEENS4_ILi1EEEEEES6_EEENS3_IJNS3_IJS6_S6_EEENS4_ILi2EEEEEEEEENS3_IJNS3_IJNS3_IJS6_NS4_ILi0EEEEEESD_EEENS3_IJNS3_IJSD_SD_EEENS4_ILi4096EEEEEEEEEEENS_10ViewEngineINS_8smem_ptrIPN7cutlass10bfloat16_tEEEEEEEC2ERKSK_RKSR_,($_ZN7cutlass13device_kernelIN5flash19enable_sm80_to_sm89INS1_16FlashAttnBwdSm80INS1_25CollectiveMainloopBwdSm80ILi2ELi2EN4cute5tupleIJNS5_1CILi128EEES8_NS7_ILi64EEEEEENS_10bfloat16_tEfNS_4arch4Sm80ELb0ELb0ELb1ELb1ELb0ELb0ELb0ELb0ELi2ELi4ELi4ELi4ELb0EEENS1_24CollectiveEpilogueBwdGQAISA_fSD_Li256ELb1ELb0EEENS1_19SingleTileSchedulerILb1ELb0ELb0ELi128EEEEEEEEEvNT_6ParamsE$_ZN4cute3eso3ESOILb1ELb0EJNS_6LayoutINS_5tupleIJNS3_IJNS3_IJNS_1CILi8EEENS4_ILi1EEEEEES6_EEENS3_IJNS3_IJS6_S6_EEENS4_ILi2EEEEEEEEENS3_IJNS3_IJNS3_IJS6_NS4_ILi0EEEEEESD_EEENS3_IJNS3_IJSD_SD_EEENS4_ILi64EEEEEEEEEEENS_10ViewEngineIPN7cutlass10bfloat16_tEEEEEC2ERKSK_RKSP_ - $_ZN7cutlass13device_kernelIN5flash19enable_sm80_to_sm89INS1_16FlashAttnBwdSm80INS1_25CollectiveMainloopBwdSm80ILi2ELi2EN4cute5tupleIJNS5_1CILi128EEES8_NS7_ILi64EEEEEENS_10bfloat16_tEfNS_4arch4Sm80ELb0ELb0ELb1ELb1ELb0ELb0ELb0ELb0ELi2ELi4ELi4ELi4ELb0EEENS1_24CollectiveEpilogueBwdGQAISA_fSD_Li256ELb1ELb0EEENS1_19SingleTileSchedulerILb1ELb0ELb0ELi128EEEEEEEEEvNT_6ParamsE$_ZN4cute3eso3ESOILb1ELb0EJNS_6LayoutINS_5tupleIJNS3_IJNS3_IJNS_1CILi8EEENS4_ILi1EEEEEES6_EEENS3_IJNS3_IJS6_S6_EEENS4_ILi2EEEEEEEEENS3_IJNS3_IJNS3_IJS6_NS4_ILi0EEEEEESD_EEENS3_IJNS3_IJSD_SD_EEENS4_ILi4096EEEEEEEEEEENS_10ViewEngineINS_8smem_ptrIPN7cutlass10bfloat16_tEEEEEEEC2ERKSK_RKSR_)
$_ZN7cutlass13device_kernelIN5flash19enable_sm80_to_sm89INS1_16FlashAttnBwdSm80INS1_25CollectiveMainloopBwdSm80ILi2ELi2EN4cute5tupleIJNS5_1CILi128EEES8_NS7_ILi64EEEEEENS_10bfloat16_tEfNS_4arch4Sm80ELb0ELb0ELb1ELb1ELb0ELb0ELb0ELb0ELi2ELi4ELi4ELi4ELb0EEENS1_24CollectiveEpilogueBwdGQAISA_fSD_Li256ELb1ELb0EEENS1_19SingleTileSchedulerILb1ELb0ELb0ELi128EEEEEEEEEvNT_6ParamsE$_ZN4cute3eso3ESOILb1ELb0EJNS_6LayoutINS_5tupleIJNS3_IJNS3_IJNS_1CILi8EEENS4_ILi1EEEEEES6_EEENS3_IJNS3_IJS6_S6_EEENS4_ILi2EEEEEEEEENS3_IJNS3_IJNS3_IJS6_NS4_ILi0EEEEEESD_EEENS3_IJNS3_IJSD_SD_EEENS4_ILi4096EEEEEEEEEEENS_10ViewEngineINS_8smem_ptrIPN7cutlass10bfloat16_tEEEEEEEC2ERKSK_RKSR_:
[----:B------:R-:W-:Y:S02]  /*8c90*/  IADD3 R2, R64, -c[0x0][0x20], RZ ;  /* 0x8000080040027a10 */ /* 0x000fe40007ffe0ff */
[----:B------:R-:W-:-:S03]  /*8ca0*/  MOV R9, 0x0 ;  /* 0x0000000000097802 */ /* 0x000fc60000000f00 */
[----:B------:R1:W-:Y:S01]  /*8cb0*/  STL.64 [R2], R6 ;  /* 0x0000000602007387 */ /* 0x0003e20000100a00 */
[----:B------:R-:W-:Y:S05]  /*8cc0*/  RET.REL.NODEC R8 `(_ZN7cutlass13device_kernelIN5flash19enable_sm80_to_sm89INS1_16FlashAttnBwdSm80INS1_25CollectiveMainloopBwdSm80ILi2ELi2EN4cute5tupleIJNS5_1CILi128EEES8_NS7_ILi64EEEEEENS_10bfloat16_tEfNS_4arch4Sm80ELb0ELb0ELb1ELb1ELb0ELb0ELb0ELb0ELi2ELi4ELi4ELi4ELb0EEENS1_24CollectiveEpilogueBwdGQAISA_fSD_Li256ELb1ELb0EEENS1_19SingleTileSchedulerILb1ELb0ELb0ELi128EEEEEEEEEvNT_6ParamsE) ;  /* 0xffff733008007950 */ /* 0x000fea0003c3ffff */
        .type           $_ZN7cutlass13device_kernelIN5flash19enable_sm80_to_sm89INS1_16FlashAttnBwdSm80INS1_25CollectiveMainloopBwdSm80ILi2ELi2EN4cute5tupleIJNS5_1CILi128EEES8_NS7_ILi64EEEEEENS_10bfloat16_tEfNS_4arch4Sm80ELb0ELb0ELb1ELb1ELb0ELb0ELb0ELb0ELi2ELi4ELi4ELi4ELb0EEENS1_24CollectiveEpilogueBwdGQAISA_fSD_Li256ELb1ELb0EEENS1_19SingleTileSchedulerILb1ELb0ELb0ELi128EEEEEEEEEvNT_6ParamsE$_ZN4cute3eso3ESOILb1ELb0EJNS_6LayoutINS_5tupleIJNS3_IJNS3_IJNS_1CILi8EEENS4_ILi1EEEEEES6_EEENS3_IJNS3_IJS6_S6_EEENS4_ILi2EEEEEEEEENS3_IJNS3_IJNS3_IJS6_NS4_ILi0EEEEEESD_EEENS3_IJNS3_IJSD_SD_EEENS4_ILi64EEEEEEEEEEENS_10ViewEngineIPN7cutlass10bfloat16_tEEEEEC2ERKSK_RKSP_,@function
        .size           $_ZN7cutlass13device_kernelIN5flash19enable_sm80_to_sm89INS1_16FlashAttnBwdSm80INS1_25CollectiveMainloopBwdSm80ILi2ELi2EN4cute5tupleIJNS5_1CILi128EEES8_NS7_ILi64EEEEEENS_10bfloat16_tEfNS_4arch4Sm80ELb0ELb0ELb1ELb1ELb0ELb0ELb0ELb0ELi2ELi4ELi4ELi4ELb0EEENS1_24CollectiveEpilogueBwdGQAISA_fSD_Li256ELb1ELb0EEENS1_19SingleTileSchedulerILb1ELb0ELb0ELi128EEEEEEEEEvNT_6ParamsE$_ZN4cute3eso3ESOILb1ELb0EJNS_6LayoutINS_5tupleIJNS3_IJNS3_IJNS_1CILi8EEENS4_ILi1EEEEEES6_EEENS3_IJNS3_IJS6_S6_EEENS4_ILi2EEEEEEEEENS3_IJNS3_IJNS3_IJS6_NS4_ILi0EEEEEESD_EEENS3_IJNS3_IJSD_SD_EEENS4_ILi64EEEEEEEEEEENS_10ViewEngineIPN7cutlass10bfloat16_tEEEEEC2ERKSK_RKSP_,($_ZN7cutlass13device_kernelIN5flash19enable_sm80_to_sm89INS1_16FlashAttnBwdSm80INS1_25CollectiveMainloopBwdSm80ILi2ELi2EN4cute5tupleIJNS5_1CILi128EEES8_NS7_ILi64EEEEEENS_10bfloat16_tEfNS_4arch4Sm80ELb0ELb0ELb1ELb1ELb0ELb0ELb0ELb0ELi2ELi4ELi4ELi4ELb0EEENS1_24CollectiveEpilogueBwdGQAISA_fSD_Li256ELb1ELb0EEENS1_19SingleTileSchedulerILb1ELb0ELb0ELi128EEEEEEEEEvNT_6ParamsE$_ZN4cute3eso3ESOILb1ELb0EJNS_6LayoutINS_5tupleIJNS3_IJNS3_IJNS_1CILi8EEENS4_ILi1EEEEEES6_EEENS3_IJNS3_IJS6_S6_EEENS4_ILi2EEEEEEEEENS3_IJNS3_IJNS3_IJS6_NS4_ILi0EEEEEESD_EEENS3_IJNS3_IJSD_SD_EEENS4_ILi8192EEEEEEEEEEENS_10ViewEngineINS_8smem_ptrIPN7cutlass10bfloat16_tEEEEEEEC2ERKSK_RKSR_ - $_ZN7cutlass13device_kernelIN5flash19enable_sm80_to_sm89INS1_16FlashAttnBwdSm80INS1_25CollectiveMainloopBwdSm80ILi2ELi2EN4cute5tupleIJNS5_1CILi128EEES8_NS7_ILi64EEEEEENS_10bfloat16_tEfNS_4arch4Sm80ELb0ELb0ELb1ELb1ELb0ELb0ELb0ELb0ELi2ELi4ELi4ELi4ELb0EEENS1_24CollectiveEpilogueBwdGQAISA_fSD_Li256ELb1ELb0EEENS1_19SingleTileSchedulerILb1ELb0ELb0ELi128EEEEEEEEEvNT_6ParamsE$_ZN4cute3eso3ESOILb1ELb0EJNS_6LayoutINS_5tupleIJNS3_IJNS3_IJNS_1CILi8EEENS4_ILi1EEEEEES6_EEENS3_IJNS3_IJS6_S6_EEENS4_ILi2EEEEEEEEENS3_IJNS3_IJNS3_IJS6_NS4_ILi0EEEEEESD_EEENS3_IJNS3_IJSD_SD_EEENS4_ILi64EEEEEEEEEEENS_10ViewEngineIPN7cutlass10bfloat16_tEEEEEC2ERKSK_RKSP_)
$_ZN7cutlass13device_kernelIN5flash19enable_sm80_to_sm89INS1_16FlashAttnBwdSm80INS1_25CollectiveMainloopBwdSm80ILi2ELi2EN4cute5tupleIJNS5_1CILi128EEES8_NS7_ILi64EEEEEENS_10bfloat16_tEfNS_4arch4Sm80ELb0ELb0ELb1ELb1ELb0ELb0ELb0ELb0ELi2ELi4ELi4ELi4ELb0EEENS1_24CollectiveEpilogueBwdGQAISA_fSD_Li256ELb1ELb0EEENS1_19SingleTileSchedulerILb1ELb0ELb0ELi128EEEEEEEEEvNT_6ParamsE$_ZN4cute3eso3ESOILb1ELb0EJNS_6LayoutINS_5tupleIJNS3_IJNS3_IJNS_1CILi8EEENS4_ILi1EEEEEES6_EEENS3_IJNS3_IJS6_S6_EEENS4_ILi2EEEEEEEEENS3_IJNS3_IJNS3_IJS6_NS4_ILi0EEEEEESD_EEENS3_IJNS3_IJSD_SD_EEENS4_ILi64EEEEEEEEEEENS_10ViewEngineIPN7cutlass10bfloat16_tEEEEEC2ERKSK_RKSP_:
[----:B------:R-:W-:Y:S02]  /*8cd0*/  IADD3 R6, R23, -c[0x0][0x20], RZ ;  /* 0x8000080017067a10 */ /* 0x000fe40007ffe0ff */
[----:B------:R-:W-:-:S03]  /*8ce0*/  MOV R9, 0x0 ;  /* 0x0000000000097802 */ /* 0x000fc60000000f00 */
[----:B------:R1:W-:Y:S01]  /*8cf0*/  STL.64 [R6], R2 ;  /* 0x0000000206007387 */ /* 0x0003e20000100a00 */
[----:B------:R-:W-:Y:S05]  /*8d00*/  RET.REL.NODEC R8 `(_ZN7cutlass13device_kernelIN5flash19enable_sm80_to_sm89INS1_16FlashAttnBwdSm80INS1_25CollectiveMainloopBwdSm80ILi2ELi2EN4cute5tupleIJNS5_1CILi128EEES8_NS7_ILi64EEEEEENS_10bfloat16_tEfNS_4arch4Sm80ELb0ELb0ELb1ELb1ELb0ELb0ELb0ELb0ELi2ELi4ELi4ELi4ELb0EEENS1_24CollectiveEpilogueBwdGQAISA_fSD_Li256ELb1ELb0EEENS1_19SingleTileSchedulerILb1ELb0ELb0ELi128EEEEEEEEEvNT_6ParamsE) ;  /* 0xffff72f008007950 */ /* 0x000fea0003c3ffff */
        .type           $_ZN7cutlass13device_kernelIN5flash19enable_sm80_to_sm89INS1_16FlashAttnBwdSm80INS1_25CollectiveMainloopBwdSm80ILi2ELi2EN4cute5tupleIJNS5_1CILi128EEES8_NS7_ILi64EEEEEENS_10bfloat16_tEfNS_4arch4Sm80ELb0ELb0ELb1ELb1ELb0ELb0ELb0ELb0ELi2ELi4ELi4ELi4ELb0EEENS1_24CollectiveEpilogueBwdGQAISA_fSD_Li256ELb1ELb0EEENS1_19SingleTileSchedulerILb1ELb0ELb0ELi128EEEEEEEEEvNT_6ParamsE$_ZN4cute3eso3ESOILb1ELb0EJNS_6LayoutINS_5tupleIJNS3_IJNS3_IJNS_1CILi8EEENS4_ILi1EEEEEES6_EEENS3_IJNS3_IJS6_S6_EEENS4_ILi2EEEEEEEEENS3_IJNS3_IJNS3_IJS6_NS4_ILi0EEEEEESD_EEENS3_IJNS3_IJSD_SD_EEENS4_ILi8192EEEEEEEEEEENS_10ViewEngineINS_8smem_ptrIPN7cutlass10bfloat16_tEEEEEEEC2ERKSK_RKSR_,@function
        .size           $_ZN7cutlass13device_kernelIN5flash19enable_sm80_to_sm89INS1_16FlashAttnBwdSm80INS1_25CollectiveMainloopBwdSm80ILi2ELi2EN4cute5tupleIJNS5_1CILi128EEES8_NS7_ILi64EEEEEENS_10bfloat16_tEfNS_4arch4Sm80ELb0ELb0ELb1ELb1ELb0ELb0ELb0ELb0ELi2ELi4ELi4ELi4ELb0EEENS1_24CollectiveEpilogueBwdGQAISA_fSD_Li256ELb1ELb0EEENS1_19SingleTileSchedulerILb1ELb0ELb0ELi128EEEEEEEEEvNT_6ParamsE$_ZN4cute3eso3ESOILb1ELb0EJNS_6LayoutINS_5tupleIJNS3_IJNS3_IJNS_1CILi8EEENS4_ILi1EEEEEES6_EEENS3_IJNS3_IJS6_S6_EEENS4_ILi2EEEEEEEEENS3_IJNS3_IJNS3_IJS6_NS4_ILi0EEEEEESD_EEENS3_IJNS3_IJSD_SD_EEENS4_ILi8192EEEEEEEEEEENS_10ViewEngineINS_8smem_ptrIPN7cutlass10bfloat16_tEEEEEEEC2ERKSK_RKSR_,($_ZN7cutlass13device_kernelIN5flash19enable_sm80_to_sm89INS1_16FlashAttnBwdSm80INS1_25CollectiveMainloopBwdSm80ILi2ELi2EN4cute5tupleIJNS5_1CILi128EEES8_NS7_ILi64EEEEEENS_10bfloat16_tEfNS_4arch4Sm80ELb0ELb0ELb1ELb1ELb0ELb0ELb0ELb0ELi2ELi4ELi4ELi4ELb0EEENS1_24CollectiveEpilogueBwdGQAISA_fSD_Li256ELb1ELb0EEENS1_19SingleTileSchedulerILb1ELb0ELb0ELi128EEEEEEEEEvNT_6ParamsE$_ZN4cute3eso3ESOILb1ELb0EJNS_6LayoutINS_5tupleIJNS3_IJNS3_IJNS_1CILi8EEENS4_ILi1EEEEEES6_EEENS3_IJNS3_IJS6_S6_EEENS4_ILi2EEEEEEEEENS3_IJNS3_IJNS3_IJS6_NS4_ILi0EEEEEESD_EEENS3_IJNS3_IJSD_SD_EEES5_EEEEEEEENS_10ViewEngineIPN7cutlass10bfloat16_tEEEEEC2ERKSJ_RKSO_ - $_ZN7cutlass13device_kernelIN5flash19enable_sm80_to_sm89INS1_16FlashAttnBwdSm80INS1_25CollectiveMainloopBwdSm80ILi2ELi2EN4cute5tupleIJNS5_1CILi128EEES8_NS7_ILi64EEEEEENS_10bfloat16_tEfNS_4arch4Sm80ELb0ELb0ELb1ELb1ELb0ELb0ELb0ELb0ELi2ELi4ELi4ELi4ELb0EEENS1_24CollectiveEpilogueBwdGQAISA_fSD_Li256ELb1ELb0EEENS1_19SingleTileSchedulerILb1ELb0ELb0ELi128EEEEEEEEEvNT_6ParamsE$_ZN4cute3eso3ESOILb1ELb0EJNS_6LayoutINS_5tupleIJNS3_IJNS3_IJNS_1CILi8EEENS4_ILi1EEEEEES6_EEENS3_IJNS3_IJS6_S6_EEENS4_ILi2EEEEEEEEENS3_IJNS3_IJNS3_IJS6_NS4_ILi0EEEEEESD_EEENS3_IJNS3_IJSD_SD_EEENS4_ILi8192EEEEEEEEEEENS_10ViewEngineINS_8smem_ptrIPN7cutlass10bfloat16_tEEEEEEEC2ERKSK_RKSR_)
$_ZN7cutlass13device_kernelIN5flash19enable_sm80_to_sm89INS1_16FlashAttnBwdSm80INS1_25CollectiveMainloopBwdSm80ILi2ELi2EN4cute5tupleIJNS5_1CILi128EEES8_NS7_ILi64EEEEEENS_10bfloat16_tEfNS_4arch4Sm80ELb0ELb0ELb1ELb1ELb0ELb0ELb0ELb0ELi2ELi4ELi4ELi4ELb0EEENS1_24CollectiveEpilogueBwdGQAISA_fSD_Li256ELb1ELb0EEENS1_19SingleTileSchedulerILb1ELb0ELb0ELi128EEEEEEEEEvNT_6ParamsE$_ZN4cute3eso3ESOILb1ELb0EJNS_6LayoutINS_5tupleIJNS3_IJNS3_IJNS_1CILi8EEENS4_ILi1EEEEEES6_EEENS3_IJNS3_IJS6_S6_EEENS4_ILi2EEEEEEEEENS3_IJNS3_IJNS3_IJS6_NS4_ILi0EEEEEESD_EEENS3_IJNS3_IJSD_SD_EEENS4_ILi8192EEEEEEEEEEENS_10ViewEngineINS_8smem_ptrIPN7cutlass10bfloat16_tEEEEEEEC2ERKSK_RKSR_:
[----:B------:R-:W-:Y:S01]  /*8d10*/  IADD3 R5, R23, -c[0x0][0x20], RZ ;  /* 0x8000080017057a10 */ /* 0x000fe20007ffe0ff */
[----:B------:R-:W-:Y:S01]  /*8d20*/  IMAD.MOV.U32 R8, RZ, RZ, R4 ;  /* 0x000000ffff087224 */ /* 0x000fe200078e0004 */
[----:B------:R-:W-:Y:S01]  /*8d30*/  MOV R9, R7 ;  /* 0x0000000700097202 */ /* 0x000fe20000000f00 */
[----:B------:R-:W-:-:S04]  /*8d40*/  IMAD.MOV.U32 R7, RZ, RZ, 0x0 ;  /* 0x00000000ff077424 */ /* 0x000fc800078e00ff */
[----:B------:R1:W-:Y:S01]  /*8d50*/  STL.64 [R5], R8 ;  /* 0x0000000805007387 */ /* 0x0003e20000100a00 */
[----:B------:R-:W-:Y:S05]  /*8d60*/  RET.REL.NODEC R6 `(_ZN7cutlass13device_kernelIN5flash19enable_sm80_to_sm89INS1_16FlashAttnBwdSm80INS1_25CollectiveMainloopBwdSm80ILi2ELi2EN4cute5tupleIJNS5_1CILi128EEES8_NS7_ILi64EEEEEENS_10bfloat16_tEfNS_4arch4Sm80ELb0ELb0ELb1ELb1ELb0ELb0ELb0ELb0ELi2ELi4ELi4ELi4ELb0EEENS1_24CollectiveEpilogueBwdGQAISA_fSD_Li256ELb1ELb0EEENS1_19SingleTileSchedulerILb1ELb0ELb0ELi128EEEEEEEEEvNT_6ParamsE) ;  /* 0xffff729006007950 */ /* 0x000fea0003c3ffff */
        .type           $_ZN7cutlass13device_kernelIN5flash19enable_sm80_to_sm89INS1_16FlashAttnBwdSm80INS1_25CollectiveMainloopBwdSm80ILi2ELi2EN4cute5tupleIJNS5_1CILi128EEES8_NS7_ILi64EEEEEENS_10bfloat16_tEfNS_4arch4Sm80ELb0ELb0ELb1ELb1ELb0ELb0ELb0ELb0ELi2ELi4ELi4ELi4ELb0EEENS1_24CollectiveEpilogueBwdGQAISA_fSD_Li256ELb1ELb0EEENS1_19SingleTileSchedulerILb1ELb0ELb0ELi128EEEEEEEEEvNT_6ParamsE$_ZN4cute3eso3ESOILb1ELb0EJNS_6LayoutINS_5tupleIJNS3_IJNS3_IJNS_1CILi8EEENS4_ILi1EEEEEES6_EEENS3_IJNS3_IJS6_S6_EEENS4_ILi2EEEEEEEEENS3_IJNS3_IJNS3_IJS6_NS4_ILi0EEEEEESD_EEENS3_IJNS3_IJSD_SD_EEES5_EEEEEEEENS_10ViewEngineIPN7cutlass10bfloat16_tEEEEEC2ERKSJ_RKSO_,@function
        .size           $_ZN7cutlass13device_kernelIN5flash19enable_sm80_to_sm89INS1_16FlashAttnBwdSm80INS1_25CollectiveMainloopBwdSm80ILi2ELi2EN4cute5tupleIJNS5_1CILi128EEES8_NS7_ILi64EEEEEENS_10bfloat16_tEfNS_4arch4Sm80ELb0ELb0ELb1ELb1ELb0ELb0ELb0ELb0ELi2ELi4ELi4ELi4ELb0EEENS1_24CollectiveEpilogueBwdGQAISA_fSD_Li256ELb1ELb0EEENS1_19SingleTileSchedulerILb1ELb0ELb0ELi128EEEEEEEEEvNT_6ParamsE$_ZN4cute3eso3ESOILb1ELb0EJNS_6LayoutINS_5tupleIJNS3_IJNS3_IJNS_1CILi8EEENS4_ILi1EEEEEES6_EEENS3_IJNS3_IJS6_S6_EEENS4_ILi2EEEEEEEEENS3_IJNS3_IJNS3_IJS6_NS4_ILi0EEEEEESD_EEENS3_IJNS3_IJSD_SD_EEES5_EEEEEEEENS_10ViewEngineIPN7cutlass10bfloat16_tEEEEEC2ERKSJ_RKSO_,($_ZN7cutlass13device_kernelIN5flash19enable_sm80_to_sm89INS1_16FlashAttnBwdSm80INS1_25CollectiveMainloopBwdSm80ILi2ELi2EN4cute5tupleIJNS5_1CILi128EEES8_NS7_ILi64EEEEEENS_10bfloat16_tEfNS_4arch4Sm80ELb0ELb0ELb1ELb1ELb0ELb0ELb0ELb0ELi2ELi4ELi4ELi4ELb0EEENS1_24CollectiveEpilogueBwdGQAISA_fSD_Li256ELb1ELb0EEENS1_19SingleTileSchedulerILb1ELb0ELb0ELi128EEEEEEEEEvNT_6ParamsE$_ZN4cute3eso3ESOILb1ELb0EJNS_6LayoutINS_5tupleIJNS3_IJNS3_IJNS_1CILi8EEENS4_ILi1EEEEEES6_EEENS3_IJNS3_IJS6_S6_EEENS4_ILi4EEEEEEEEENS3_IJNS3_IJNS3_IJS6_NS4_ILi0EEEEEESD_EEENS3_IJNS3_IJSD_SD_EEENS4_ILi2048EEEEEEEEEEENS_10ViewEngineINS_8smem_ptrIPN7cutlass10bfloat16_tEEEEEEEC2ERKSK_RKSR_ - $_ZN7cutlass13device_kernelIN5flash19enable_sm80_to_sm89INS1_16FlashAttnBwdSm80INS1_25CollectiveMainloopBwdSm80ILi2ELi2EN4cute5tupleIJNS5_1CILi128EEES8_NS7_ILi64EEEEEENS_10bfloat16_tEfNS_4arch4Sm80ELb0ELb0ELb1ELb1ELb0ELb0ELb0ELb0ELi2ELi4ELi4ELi4ELb0EEENS1_24CollectiveEpilogueBwdGQAISA_fSD_Li256ELb1ELb0EEENS1_19SingleTileSchedulerILb1ELb0ELb0ELi128EEEEEEEEEvNT_6ParamsE$_ZN4cute3eso3ESOILb1ELb0EJNS_6LayoutINS_5tupleIJNS3_IJNS3_IJNS_1CILi8EEENS4_ILi1EEEEEES6_EEENS3_IJNS3_IJS6_S6_EEENS4_ILi2EEEEEEEEENS3_IJNS3_IJNS3_IJS6_NS4_ILi0EEEEEESD_EEENS3_IJNS3_IJSD_SD_EEES5_EEEEEEEENS_10ViewEngineIPN7cutlass10bfloat16_tEEEEEC2ERKSJ_RKSO_)
$_ZN7cutlass13device_kernelIN5flash19enable_sm80_to_sm89INS1_16FlashAttnBwdSm80INS1_25CollectiveMainloopBwdSm80ILi2ELi2EN4cute5tupleIJNS5_1CILi128EEES8_NS7_ILi64EEEEEENS_10bfloat16_tEfNS_4arch4Sm80ELb0ELb0ELb1ELb1ELb0ELb0ELb0ELb0ELi2ELi4ELi4ELi4ELb0EEENS1_24CollectiveEpilogueBwdGQAISA_fSD_Li256ELb1ELb0EEENS1_19SingleTileSchedulerILb1ELb0ELb0ELi128EEEEEEEEEvNT_6ParamsE$_ZN4cute3eso3ESOILb1ELb0EJNS_6LayoutINS_5tupleIJNS3_IJNS3_IJNS_1CILi8EEENS4_ILi1EEEEEES6_EEENS3_IJNS3_IJS6_S6_EEENS4_ILi2EEEEEEEEENS3_IJNS3_IJNS3_IJS6_NS4_ILi0EEEEEESD_EEENS3_IJNS3_IJSD_SD_EEES5_EEEEEEEENS_10ViewEngineIPN7cutlass10bfloat16_tEEEEEC2ERKSJ_RKSO_:
[----:B------:R-:W-:Y:S02]  /*8d70*/  IADD3 R4, R64, -c[0x0][0x20], RZ ;  /* 0x8000080040047a10 */ /* 0x000fe40007ffe0ff */
[----:B------:R-:W-:-:S03]  /*8d80*/  MOV R9, 0x0 ;  /* 0x0000000000097802 */ /* 0x000fc60000000f00 */
[----:B------:R1:W-:Y:S01]  /*8d90*/  STL.64 [R4], R2 ;  /* 0x0000000204007387 */ /* 0x0003e20000100a00 */
[----:B------:R-:W-:Y:S05]  /*8da0*/  RET.REL.NODEC R8 `(_ZN7cutlass13device_kernelIN5flash19enable_sm80_to_sm89INS1_16FlashAttnBwdSm80INS1_25CollectiveMainloopBwdSm80ILi2ELi2EN4cute5tupleIJNS5_1CILi128EEES8_NS7_ILi64EEEEEENS_10bfloat16_tEfNS_4arch4Sm80ELb0ELb0ELb1ELb1ELb0ELb0ELb0ELb0ELi2ELi4ELi4ELi4ELb0EEENS1_24CollectiveEpilogueBwdGQAISA_fSD_Li256ELb1ELb0EEENS1_19SingleTileSchedulerILb1ELb0ELb0ELi128EEEEEEEEEvNT_6ParamsE) ;  /* 0xffff725008007950 */ /* 0x000fea0003c3ffff */
        .type           $_ZN7cutlass13device_kernelIN5flash19enable_sm80_to_sm89INS1_16FlashAttnBwdSm80INS1_25CollectiveMainloopBwdSm80ILi2ELi2EN4cute5tupleIJNS5_1CILi128EEES8_NS7_ILi64EEEEEENS_10bfloat16_tEfNS_4arch4Sm80ELb0ELb0ELb1ELb1ELb0ELb0ELb0ELb0ELi2ELi4ELi4ELi4ELb0EEENS1_24CollectiveEpilogueBwdGQAISA_fSD_Li256ELb1ELb0EEENS1_19SingleTileSchedulerILb1ELb0ELb0ELi128EEEEEEEEEvNT_6ParamsE$_ZN4cute3eso3ESOILb1ELb0EJNS_6LayoutINS_5tupleIJNS3_IJNS3_IJNS_1CILi8EEENS4_ILi1EEEEEES6_EEENS3_IJNS3_IJS6_S6_EEENS4_ILi4EEEEEEEEENS3_IJNS3_IJNS3_IJS6_NS4_ILi0EEEEEESD_EEENS3_IJNS3_IJSD_SD_EEENS4_ILi2048EEEEEEEEEEENS_10ViewEngineINS_8smem_ptrIPN7cutlass10bfloat16_tEEEEEEEC2ERKSK_RKSR_,@function
        .size           $_ZN7cutlass13device_kernelIN5flash19enable_sm80_to_sm89INS1_16FlashAttnBwdSm80INS1_25CollectiveMainloopBwdSm80ILi2ELi2EN4cute5tupleIJNS5_1CILi128EEES8_NS7_ILi64EEEEEENS_10bfloat16_tEfNS_4arch4Sm80ELb0ELb0ELb1ELb1ELb0ELb0ELb0ELb0ELi2ELi4ELi4ELi4ELb0EEENS1_24CollectiveEpilogueBwdGQAISA_fSD_Li256ELb1ELb0EEENS1_19SingleTileSchedulerILb1ELb0ELb0ELi128EEEEEEEEEvNT_6ParamsE$_ZN4cute3eso3ESOILb1ELb0EJNS_6LayoutINS_5tupleIJNS3_IJNS3_IJNS_1CILi8EEENS4_ILi1EEEEEES6_EEENS3_IJNS3_IJS6_S6_EEENS4_ILi4EEEEEEEEENS3_IJNS3_IJNS3_IJS6_NS4_ILi0EEEEEESD_EEENS3_IJNS3_IJSD_SD_EEENS4_ILi2048EEEEEEEEEEENS_10ViewEngineINS_8smem_ptrIPN7cutlass10bfloat16_tEEEEEEEC2ERKSK_RKSR_,($_ZN7cutlass13device_kernelIN5flash19enable_sm80_to_sm89INS1_16FlashAttnBwdSm80INS1_25CollectiveMainloopBwdSm80ILi2ELi2EN4cute5tupleIJNS5_1CILi128EEES8_NS7_ILi64EEEEEENS_10bfloat16_tEfNS_4arch4Sm80ELb0ELb0ELb1ELb1ELb0ELb0ELb0ELb0ELi2ELi4ELi4ELi4ELb0EEENS1_24CollectiveEpilogueBwdGQAISA_fSD_Li256ELb1ELb0EEENS1_19SingleTileSchedulerILb1ELb0ELb0ELi128EEEEEEEEEvNT_6ParamsE$_ZN4cute3eso3ESOILb1ELb0EJNS_6LayoutINS_5tupleIJNS3_IJNS3_IJNS_1CILi8EEENS4_ILi1EEEEEES6_EEENS3_IJNS3_IJS6_S6_EEENS4_ILi4EEEEEEEEENS3_IJNS3_IJNS3_IJS6_NS4_ILi0EEEEEESD_EEENS3_IJNS3_IJSD_SD_EEES5_EEEEEEEENS_10ViewEngineIPN7cutlass10bfloat16_tEEEEEC2ERKSJ_RKSO_ - $_ZN7cutlass13device_kernelIN5flash19enable_sm80_to_sm89INS1_16FlashAttnBwdSm80INS1_25CollectiveMainloopBwdSm80ILi2ELi2EN4cute5tupleIJNS5_1CILi128EEES8_NS7_ILi64EEEEEENS_10bfloat16_tEfNS_4arch4Sm80ELb0ELb0ELb1ELb1ELb0ELb0ELb0ELb0ELi2ELi4ELi4ELi4ELb0EEENS1_24CollectiveEpilogueBwdGQAISA_fSD_Li256ELb1ELb0EEENS1_19SingleTileSchedulerILb1ELb0ELb0ELi128EEEEEEEEEvNT_6ParamsE$_ZN4cute3eso3ESOILb1ELb0EJNS_6LayoutINS_5tupleIJNS3_IJNS3_IJNS_1CILi8EEENS4_ILi1EEEEEES6_EEENS3_IJNS3_IJS6_S6_EEENS4_ILi4EEEEEEEEENS3_IJNS3_IJNS3_IJS6_NS4_ILi0EEEEEESD_EEENS3_IJNS3_IJSD_SD_EEENS4_ILi2048EEEEEEEEEEENS_10ViewEngineINS_8smem_ptrIPN7cutlass10bfloat16_tEEEEEEEC2ERKSK_RKSR_)
$_ZN7cutlass13device_kernelIN5flash19enable_sm80_to_sm89INS1_16FlashAttnBwdSm80INS1_25CollectiveMainloopBwdSm80ILi2ELi2EN4cute5tupleIJNS5_1CILi128EEES8_NS7_ILi64EEEEEENS_10bfloat16_tEfNS_4arch4Sm80ELb0ELb0ELb1ELb1ELb0ELb0ELb0ELb0ELi2ELi4ELi4ELi4ELb0EEENS1_24CollectiveEpilogueBwdGQAISA_fSD_Li256ELb1ELb0EEENS1_19SingleTileSchedulerILb1ELb0ELb0ELi128EEEEEEEEEvNT_6ParamsE$_ZN4cute3eso3ESOILb1ELb0EJNS_6LayoutINS_5tupleIJNS3_IJNS3_IJNS_1CILi8EEENS4_ILi1EEEEEES6_EEENS3_IJNS3_IJS6_S6_EEENS4_ILi4EEEEEEEEENS3_IJNS3_IJNS3_IJS6_NS4_ILi0EEEEEESD_EEENS3_IJNS3_IJSD_SD_EEENS4_ILi2048EEEEEEEEEEENS_10ViewEngineINS_8smem_ptrIPN7cutlass10bfloat16_tEEEEEEEC2ERKSK_RKSR_:
[----:B------:R-:W-:Y:S01]  /*8db0*/  IADD3 R3, R23, -c[0x0][0x20], RZ ;  /* 0x8000080017037a10 */ /* 0x000fe20007ffe0ff */
[----:B------:R-:W-:Y:S01]  /*8dc0*/  IMAD.MOV.U32 R10, RZ, RZ, R2 ;  /* 0x000000ffff0a7224 */ /* 0x000fe200078e0002 */
[----:B------:R-:W-:Y:S01]  /*8dd0*/  MOV R11, R9 ;  /* 0x00000009000b7202 */ /* 0x000fe20000000f00 */
[----:B------:R-:W-:-:S04]  /*8de0*/  IMAD.MOV.U32 R9, RZ, RZ, 0x0 ;  /* 0x00000000ff097424 */ /* 0x000fc800078e00ff */
[----:B------:R1:W-:Y:S01]  /*8df0*/  STL.64 [R3], R10 ;  /* 0x0000000a03007387 */ /* 0x0003e20000100a00 */
[----:B------:R-:W-:Y:S05]  /*8e00*/  RET.REL.NODEC R8 `(_ZN7cutlass13device_kernelIN5flash19enable_sm80_to_sm89INS1_16FlashAttnBwdSm80INS1_25CollectiveMainloopBwdSm80ILi2ELi2EN4cute5tupleIJNS5_1CILi128EEES8_NS7_ILi64EEEEEENS_10bfloat16_tEfNS_4arch4Sm80ELb0ELb0ELb1ELb1ELb0ELb0ELb0ELb0ELi2ELi4ELi4ELi4ELb0EEENS1_24CollectiveEpilogueBwdGQAISA_fSD_Li256ELb1ELb0EEENS1_19SingleTileSchedulerILb1ELb0ELb0ELi128EEEEEEEEEvNT_6ParamsE) ;  /* 0xffff71f008007950 */ /* 0x000fea0003c3ffff */
        .type           $_ZN7cutlass13device_kernelIN5flash19enable_sm80_to_sm89INS1_16FlashAttnBwdSm80INS1_25CollectiveMainloopBwdSm80ILi2ELi2EN4cute5tupleIJNS5_1CILi128EEES8_NS7_ILi64EEEEEENS_10bfloat16_tEfNS_4arch4Sm80ELb0ELb0ELb1ELb1ELb0ELb0ELb0ELb0ELi2ELi4ELi4ELi4ELb0EEENS1_24CollectiveEpilogueBwdGQAISA_fSD_Li256ELb1ELb0EEENS1_19SingleTileSchedulerILb1ELb0ELb0ELi128EEEEEEEEEvNT_6ParamsE$_ZN4cute3eso3ESOILb1ELb0EJNS_6LayoutINS_5tupleIJNS3_IJNS3_IJNS_1CILi8EEENS4_ILi1EEEEEES6_EEENS3_IJNS3_IJS6_S6_EEENS4_ILi4EEEEEEEEENS3_IJNS3_IJNS3_IJS6_NS4_ILi0EEEEEESD_EEENS3_IJNS3_IJSD_SD_EEES5_EEEEEEEENS_10ViewEngineIPN7cutlass10bfloat16_tEEEEEC2ERKSJ_RKSO_,@function
        .size           $_ZN7cutlass13device_kernelIN5flash19enable_sm80_to_sm89INS1_16FlashAttnBwdSm80INS1_25CollectiveMainloopBwdSm80ILi2ELi2EN4cute5tupleIJNS5_1CILi128EEES8_NS7_ILi64EEEEEENS_10bfloat16_tEfNS_4arch4Sm80ELb0ELb0ELb1ELb1ELb0ELb0ELb0ELb0ELi2ELi4ELi4ELi4ELb0EEENS1_24CollectiveEpilogueBwdGQAISA_fSD_Li256ELb1ELb0EEENS1_19SingleTileSchedulerILb1ELb0ELb0ELi128EEEEEEEEEvNT_6ParamsE$_ZN4cute3eso3ESOILb1ELb0EJNS_6LayoutINS_5tupleIJNS3_IJNS3_IJNS_1CILi8EEENS4_ILi1EEEEEES6_EEENS3_IJNS3_IJS6_S6_EEENS4_ILi4EEEEEEEEENS3_IJNS3_IJNS3_IJS6_NS4_ILi0EEEEEESD_EEENS3_IJNS3_IJSD_SD_EEES5_EEEEEEEENS_10ViewEngineIPN7cutlass10bfloat16_tEEEEEC2ERKSJ_RKSO_,($_ZN7cutlass13device_kernelIN5flash19enable_sm80_to_sm89INS1_16FlashAttnBwdSm80INS1_25CollectiveMainloopBwdSm80ILi2ELi2EN4cute5tupleIJNS5_1CILi128EEES8_NS7_ILi64EEEEEENS_10bfloat16_tEfNS_4arch4Sm80ELb0ELb0ELb1ELb1ELb0ELb0ELb0ELb0ELi2ELi4ELi4ELi4ELb0EEENS1_24CollectiveEpilogueBwdGQAISA_fSD_Li256ELb1ELb0EEENS1_19SingleTileSchedulerILb1ELb0ELb0ELi128EEEEEEEEEvNT_6ParamsE$_ZN4cute3eso3ESOILb1ELb0EJNS_6LayoutINS_5tupleIJNS3_IJNS_1CILi1EEENS3_IJNS4_ILi2EEES6_EEEEEES6_NS4_ILi4EEEEEENS3_IJNS3_IJNS4_ILi0EEENS3_IJS5_S9_EEEEEES6_NS4_ILi8EEEEEEEENS_10ViewEngineIPjEEEEC2ERKSG_RKSJ_ - $_ZN7cutlass13device_kernelIN5flash19enable_sm80_to_sm89INS1_16FlashAttnBwdSm80INS1_25CollectiveMainloopBwdSm80ILi2ELi2EN4cute5tupleIJNS5_1CILi128EEES8_NS7_ILi64EEEEEENS_10bfloat16_tEfNS_4arch4Sm80ELb0ELb0ELb1ELb1ELb0ELb0ELb0ELb0ELi2ELi4ELi4ELi4ELb0EEENS1_24CollectiveEpilogueBwdGQAISA_fSD_Li256ELb1ELb0EEENS1_19SingleTileSchedulerILb1ELb0ELb0ELi128EEEEEEEEEvNT_6ParamsE$_ZN4cute3eso3ESOILb1ELb0EJNS_6LayoutINS_5tupleIJNS3_IJNS3_IJNS_1CILi8EEENS4_ILi1EEEEEES6_EEENS3_IJNS3_IJS6_S6_EEENS4_ILi4EEEEEEEEENS3_IJNS3_IJNS3_IJS6_NS4_ILi0EEEEEESD_EEENS3_IJNS3_IJSD_SD_EEES5_EEEEEEEENS_10ViewEngineIPN7cutlass10bfloat16_tEEEEEC2ERKSJ_RKSO_)
$_ZN7cutlass13device_kernelIN5flash19enable_sm80_to_sm89INS1_16FlashAttnBwdSm80INS1_25CollectiveMainloopBwdSm80ILi2ELi2EN4cute5tupleIJNS5_1CILi128EEES8_NS7_ILi64EEEEEENS_10bfloat16_tEfNS_4arch4Sm80ELb0ELb0ELb1ELb1ELb0ELb0ELb0ELb0ELi2ELi4ELi4ELi4ELb0EEENS1_24CollectiveEpilogueBwdGQAISA_fSD_Li256ELb1ELb0EEENS1_19SingleTileSchedulerILb1ELb0ELb0ELi128EEEEEEEEEvNT_6ParamsE$_ZN4cute3eso3ESOILb1ELb0EJNS_6LayoutINS_5tupleIJNS3_IJNS3_IJNS_1CILi8EEENS4_ILi1EEEEEES6_EEENS3_IJNS3_IJS6_S6_EEENS4_ILi4EEEEEEEEENS3_IJNS3_IJNS3_IJS6_NS4_ILi0EEEEEESD_EEENS3_IJNS3_IJSD_SD_EEES5_EEEEEEEENS_10ViewEngineIPN7cutlass10bfloat16_tEEEEEC2ERKSJ_RKSO_:
[----:B------:R-:W-:Y:S02]  /*8e10*/  IADD3 R8, R23, -c[0x0][0x20], RZ ;  /* 0x8000080017087a10 */ /* 0x000fe40007ffe0ff */
[----:B------:R-:W-:-:S03]  /*8e20*/  MOV R11, 0x0 ;  /* 0x00000000000b7802 */ /* 0x000fc60000000f00 */
[----:B------:R1:W-:Y:S01]  /*8e30*/  STL.64 [R8], R2 ;  /* 0x0000000208007387 */ /* 0x0003e20000100a00 */
[----:B------:R-:W-:Y:S05]  /*8e40*/  RET.REL.NODEC R10 `(_ZN7cutlass13device_kernelIN5flash19enable_sm80_to_sm89INS1_16FlashAttnBwdSm80INS1_25CollectiveMainloopBwdSm80ILi2ELi2EN4cute5tupleIJNS5_1CILi128EEES8_NS7_ILi64EEEEEENS_10bfloat16_tEfNS_4arch4Sm80ELb0ELb0ELb1ELb1ELb0ELb0ELb0ELb0ELi2ELi4ELi4ELi4ELb0EEENS1_24CollectiveEpilogueBwdGQAISA_fSD_Li256ELb1ELb0EEENS1_19SingleTileSchedulerILb1ELb0ELb0ELi128EEEEEEEEEvNT_6ParamsE) ;  /* 0xffff71b00a007950 */ /* 0x000fea0003c3ffff */
        .type           $_ZN7cutlass13device_kernelIN5flash19enable_sm80_to_sm89INS1_16FlashAttnBwdSm80INS1_25CollectiveMainloopBwdSm80ILi2ELi2EN4cute5tupleIJNS5_1CILi128EEES8_NS7_ILi64EEEEEENS_10bfloat16_tEfNS_4arch4Sm80ELb0ELb0ELb1ELb1ELb0ELb0ELb0ELb0ELi2ELi4ELi4ELi4ELb0EEENS1_24CollectiveEpilogueBwdGQAISA_fSD_Li256ELb1ELb0EEENS1_19SingleTileSchedulerILb1ELb0ELb0ELi128EEEEEEEEEvNT_6ParamsE$_ZN4cute3eso3ESOILb1ELb0EJNS_6LayoutINS_5tupleIJNS3_IJNS_1CILi1EEENS3_IJNS4_ILi2EEES6_EEEEEES6_NS4_ILi4EEEEEENS3_IJNS3_IJNS4_ILi0EEENS3_IJS5_S9_EEEEEES6_NS4_ILi8EEEEEEEENS_10ViewEngineIPjEEEEC2ERKSG_RKSJ_,@function
        .size           $_ZN7cutlass13device_kernelIN5flash19enable_sm80_to_sm89INS1_16FlashAttnBwdSm80INS1_25CollectiveMainloopBwdSm80ILi2ELi2EN4cute5tupleIJNS5_1CILi128EEES8_NS7_ILi64EEEEEENS_10bfloat16_tEfNS_4arch4Sm80ELb0ELb0ELb1ELb1ELb0ELb0ELb0ELb0ELi2ELi4ELi4ELi4ELb0EEENS1_24CollectiveEpilogueBwdGQAISA_fSD_Li256ELb1ELb0EEENS1_19SingleTileSchedulerILb1ELb0ELb0ELi128EEEEEEEEEvNT_6ParamsE$_ZN4cute3eso3ESOILb1ELb0EJNS_6LayoutINS_5tupleIJNS3_IJNS_1CILi1EEENS3_IJNS4_ILi2EEES6_EEEEEES6_NS4_ILi4EEEEEENS3_IJNS3_IJNS4_ILi0EEENS3_IJS5_S9_EEEEEES6_NS4_ILi8EEEEEEEENS_10ViewEngineIPjEEEEC2ERKSG_RKSJ_,($_ZN7cutlass13device_kernelIN5flash19enable_sm80_to_sm89INS1_16FlashAttnBwdSm80INS1_25CollectiveMainloopBwdSm80ILi2ELi2EN4cute5tupleIJNS5_1CILi128EEES8_NS7_ILi64EEEEEENS_10bfloat16_tEfNS_4arch4Sm80ELb0ELb0ELb1ELb1ELb0ELb0ELb0ELb0ELi2ELi4ELi4ELi4ELb0EEENS1_24CollectiveEpilogueBwdGQAISA_fSD_Li256ELb1ELb0EEENS1_19SingleTileSchedulerILb1ELb0ELb0ELi128EEEEEEEEEvNT_6ParamsE$_ZN4cute3eso3ESOILb1ELb0EJNS_6LayoutINS_5tupleIJNS3_IJNS_1CILi1EEENS3_IJNS4_ILi4EEENS4_ILi2EEEEEEEEES7_S6_EEENS3_IJNS3_IJNS4_ILi0EEENS3_IJS5_NS4_ILi8EEEEEEEEES6_NS4_ILi16EEEEEEEENS_10ViewEngineIPN7cutlass10bfloat16_tEEEEEC2ERKSH_RKSM_ - $_ZN7cutlass13device_kernelIN5flash19enable_sm80_to_sm89INS1_16FlashAttnBwdSm80INS1_25CollectiveMainloopBwdSm80ILi2ELi2EN4cute5tupleIJNS5_1CILi128EEES8_NS7_ILi64EEEEEENS_10bfloat16_tEfNS_4arch4Sm80ELb0ELb0ELb1ELb1ELb0ELb0ELb0ELb0ELi2ELi4ELi4ELi4ELb0EEENS1_24CollectiveEpilogueBwdGQAISA_fSD_Li256ELb1ELb0EEENS1_19SingleTileSchedulerILb1ELb0ELb0ELi128EEEEEEEEEvNT_6ParamsE$_ZN4cute3eso3ESOILb1ELb0EJNS_6LayoutINS_5tupleIJNS3_IJNS_1CILi1EEENS3_IJNS4_ILi2EEES6_EEEEEES6_NS4_ILi4EEEEEENS3_IJNS3_IJNS4_ILi0EEENS3_IJS5_S9_EEEEEES6_NS4_ILi8EEEEEEEENS_10ViewEngineIPjEEEEC2ERKSG_RKSJ_)
$_ZN7cutlass13device_kernelIN5flash19enable_sm80_to_sm89INS1_16FlashAttnBwdSm80INS1_25CollectiveMainloopBwdSm80ILi2ELi2EN4cute5tupleIJNS5_1CILi128EEES8_NS7_ILi64EEEEEENS_10bfloat16_tEfNS_4arch4Sm80ELb0ELb0ELb1ELb1ELb0ELb0ELb0ELb0ELi2ELi4ELi4ELi4ELb0EEENS1_24CollectiveEpilogueBwdGQAISA_fSD_Li256ELb1ELb0EEENS1_19SingleTileSchedulerILb1ELb0ELb0ELi128EEEEEEEEEvNT_6ParamsE$_ZN4cute3eso3ESOILb1ELb0EJNS_6LayoutINS_5tupleIJNS3_IJNS_1CILi1EEENS3_IJNS4_ILi2EEES6_EEEEEES6_NS4_ILi4EEEEEENS3_IJNS3_IJNS4_ILi0EEENS3_IJS5_S9_EEEEEES6_NS4_ILi8EEEEEEEENS_10ViewEngineIPjEEEEC2ERKSG_RKSJ_:
[----:B------:R-:W-:Y:S01]  /*8e50*/  IADD3 R4, R54, -c[0x0][0x20], RZ ;  /* 0x8000080036047a10 */ /* 0x000fe20007ffe0ff */
[----:B------:R-:W-:Y:S01]  /*8e60*/  IMAD.MOV.U32 R8, RZ, RZ, R6 ;  /* 0x000000ffff087224 */ /* 0x000fe200078e0006 */
[----:B------:R-:W-:-:S03]  /*8e70*/  MOV R9, 0x0 ;  /* 0x0000000000097802 */ /* 0x000fc60000000f00 */
[----:B------:R1:W-:Y:S01]  /*8e80*/  STL.64 [R4], R2 ;  /* 0x0000000204007387 */ /* 0x0003e20000100a00 */
[----:B------:R-:W-:Y:S05]  /*8e90*/  RET.REL.NODEC R8 `(_ZN7cutlass13device_kernelIN5flash19enable_sm80_to_sm89INS1_16FlashAttnBwdSm80INS1_25CollectiveMainloopBwdSm80ILi2ELi2EN4cute5tupleIJNS5_1CILi128EEES8_NS7_ILi64EEEEEENS_10bfloat16_tEfNS_4arch4Sm80ELb0ELb0ELb1ELb1ELb0ELb0ELb0ELb0ELi2ELi4ELi4ELi4ELb0EEENS1_24CollectiveEpilogueBwdGQAISA_fSD_Li256ELb1ELb0EEENS1_19SingleTileSchedulerILb1ELb0ELb0ELi128EEEEEEEEEvNT_6ParamsE) ;  /* 0xffff716008007950 */ /* 0x000fea0003c3ffff */
        .type           $_ZN7cutlass13device_kernelIN5flash19enable_sm80_to_sm89INS1_16FlashAttnBwdSm80INS1_25CollectiveMainloopBwdSm80ILi2ELi2EN4cute5tupleIJNS5_1CILi128EEES8_NS7_ILi64EEEEEENS_10bfloat16_tEfNS_4arch4Sm80ELb0ELb0ELb1ELb1ELb0ELb0ELb0ELb0ELi2ELi4ELi4ELi4ELb0EEENS1_24CollectiveEpilogueBwdGQAISA_fSD_Li256ELb1ELb0EEENS1_19SingleTileSchedulerILb1ELb0ELb0ELi128EEEEEEEEEvNT_6ParamsE$_ZN4cute3eso3ESOILb1ELb0EJNS_6LayoutINS_5tupleIJNS3_IJNS_1CILi1EEENS3_IJNS4_ILi4EEENS4_ILi2EEEEEEEEES7_S6_EEENS3_IJNS3_IJNS4_ILi0EEENS3_IJS5_NS4_ILi8EEEEEEEEES6_NS4_ILi16EEEEEEEENS_10ViewEngineIPN7cutlass10bfloat16_tEEEEEC2ERKSH_RKSM_,@function
        .size           $_ZN7cutlass13device_kernelIN5flash19enable_sm80_to_sm89INS1_16FlashAttnBwdSm80INS1_25CollectiveMainloopBwdSm80ILi2ELi2EN4cute5tupleIJNS5_1CILi128EEES8_NS7_ILi64EEEEEENS_10bfloat16_tEfNS_4arch4Sm80ELb0ELb0ELb1ELb1ELb0ELb0ELb0ELb0ELi2ELi4ELi4ELi4ELb0EEENS1_24CollectiveEpilogueBwdGQAISA_fSD_Li256ELb1ELb0EEENS1_19SingleTileSchedulerILb1ELb0ELb0ELi128EEEEEEEEEvNT_6ParamsE$_ZN4cute3eso3ESOILb1ELb0EJNS_6LayoutINS_5tupleIJNS3_IJNS_1CILi1EEENS3_IJNS4_ILi4EEENS4_ILi2EEEEEEEEES7_S6_EEENS3_IJNS3_IJNS4_ILi0EEENS3_IJS5_NS4_ILi8EEEEEEEEES6_NS4_ILi16EEEEEEEENS_10ViewEngineIPN7cutlass10bfloat16_tEEEEEC2ERKSH_RKSM_,($_ZN7cutlass13device_kernelIN5flash19enable_sm80_to_sm89INS1_16FlashAttnBwdSm80INS1_25CollectiveMainloopBwdSm80ILi2ELi2EN4cute5tupleIJNS5_1CILi128EEES8_NS7_ILi64EEEEEENS_10bfloat16_tEfNS_4arch4Sm80ELb0ELb0ELb1ELb1ELb0ELb0ELb0ELb0ELi2ELi4ELi4ELi4ELb0EEENS1_24CollectiveEpilogueBwdGQAISA_fSD_Li256ELb1ELb0EEENS1_19SingleTileSchedulerILb1ELb0ELb0ELi128EEEEEEEEEvNT_6ParamsE$_ZN4cute3eso3ESOILb1ELb0EJNS_6LayoutINS_5tupleIJNS3_IJNS_1CILi1EEENS4_ILi2EEEEEEEEENS3_IJNS3_IJS5_S5_EEEEEEEENS_10ViewEngineIPjEEEEC2ERKSB_RKSE_ - $_ZN7cutlass13device_kernelIN5flash19enable_sm80_to_sm89INS1_16FlashAttnBwdSm80INS1_25CollectiveMainloopBwdSm80ILi2ELi2EN4cute5tupleIJNS5_1CILi128EEES8_NS7_ILi64EEEEEENS_10bfloat16_tEfNS_4arch4Sm80ELb0ELb0ELb1ELb1ELb0ELb0ELb0ELb0ELi2ELi4ELi4ELi4ELb0EEENS1_24CollectiveEpilogueBwdGQAISA_fSD_Li256ELb1ELb0EEENS1_19SingleTileSchedulerILb1ELb0ELb0ELi128EEEEEEEEEvNT_6ParamsE$_ZN4cute3eso3ESOILb1ELb0EJNS_6LayoutINS_5tupleIJNS3_IJNS_1CILi1EEENS3_IJNS4_ILi4EEENS4_ILi2EEEEEEEEES7_S6_EEENS3_IJNS3_IJNS4_ILi0EEENS3_IJS5_NS4_ILi8EEEEEEEEES6_NS4_ILi16EEEEEEEENS_10ViewEngineIPN7cutlass10bfloat16_tEEEEEC2ERKSH_RKSM_)
$_ZN7cutlass13device_kernelIN5flash19enable_sm80_to_sm89INS1_16FlashAttnBwdSm80INS1_25CollectiveMainloopBwdSm80ILi2ELi2EN4cute5tupleIJNS5_1CILi128EEES8_NS7_ILi64EEEEEENS_10bfloat16_tEfNS_4arch4Sm80ELb0ELb0ELb1ELb1ELb0ELb0ELb0ELb0ELi2ELi4ELi4ELi4ELb0EEENS1_24CollectiveEpilogueBwdGQAISA_fSD_Li256ELb1ELb0EEENS1_19SingleTileSchedulerILb1ELb0ELb0ELi128EEEEEEEEEvNT_6ParamsE$_ZN4cute3eso3ESOILb1ELb0EJNS_6LayoutINS_5tupleIJNS3_IJNS_1CILi1EEENS3_IJNS4_ILi4EEENS4_ILi2EEEEEEEEES7_S6_EEENS3_IJNS3_IJNS4_ILi0EEENS3_IJS5_NS4_ILi8EEEEEEEEES6_NS4_ILi16EEEEEEEENS_10ViewEngineIPN7cutlass10bfloat16_tEEEEEC2ERKSH_RKSM_:
[----:B------:R-:W-:Y:S01]  /*8ea0*/  IADD3 R3, R54, -c[0x0][0x20], RZ ;  /* 0x8000080036037a10 */ /* 0x000fe20007ffe0ff */
[----:B------:R-:W-:Y:S01]  /*8eb0*/  IMAD.MOV.U32 R46, RZ, RZ, R2 ;  /* 0x000000ffff2e7224 */ /* 0x000fe200078e0002 */
[----:B------:R-:W-:-:S04]  /*8ec0*/  MOV R5, 0x0 ;  /* 0x0000000000057802 */ /* 0x000fc80000000f00 */
[----:B------:R1:W-:Y:S01]  /*8ed0*/  STL.64 [R3], R46 ;  /* 0x0000002e03007387 */ /* 0x0003e20000100a00 */
[----:B------:R-:W-:Y:S05]  /*8ee0*/  RET.REL.NODEC R4 `(_ZN7cutlass13device_kernelIN5flash19enable_sm80_to_sm89INS1_16FlashAttnBwdSm80INS1_25CollectiveMainloopBwdSm80ILi2ELi2EN4cute5tupleIJNS5_1CILi128EEES8_NS7_ILi64EEEEEENS_10bfloat16_tEfNS_4arch4Sm80ELb0ELb0ELb1ELb1ELb0ELb0ELb0ELb0ELi2ELi4ELi4ELi4ELb0EEENS1_24CollectiveEpilogueBwdGQAISA_fSD_Li256ELb1ELb0EEENS1_19SingleTileSchedulerILb1ELb0ELb0ELi128EEEEEEEEEvNT_6ParamsE) ;  /* 0xffff711004007950 */ /* 0x000fea0003c3ffff */
        .type           $_ZN7cutlass13device_kernelIN5flash19enable_sm80_to_sm89INS1_16FlashAttnBwdSm80INS1_25CollectiveMainloopBwdSm80ILi2ELi2EN4cute5tupleIJNS5_1CILi128EEES8_NS7_ILi64EEEEEENS_10bfloat16_tEfNS_4arch4Sm80ELb0ELb0ELb1ELb1ELb0ELb0ELb0ELb0ELi2ELi4ELi4ELi4ELb0EEENS1_24CollectiveEpilogueBwdGQAISA_fSD_Li256ELb1ELb0EEENS1_19SingleTileSchedulerILb1ELb0ELb0ELi128EEEEEEEEEvNT_6ParamsE$_ZN4cute3eso3ESOILb1ELb0EJNS_6LayoutINS_5tupleIJNS3_IJNS_1CILi1EEENS4_ILi2EEEEEEEEENS3_IJNS3_IJS5_S5_EEEEEEEENS_10ViewEngineIPjEEEEC2ERKSB_RKSE_,@function
        .size           $_ZN7cutlass13device_kernelIN5flash19enable_sm80_to_sm89INS1_16FlashAttnBwdSm80INS1_25CollectiveMainloopBwdSm80ILi2ELi2EN4cute5tupleIJNS5_1CILi128EEES8_NS7_ILi64EEEEEENS_10bfloat16_tEfNS_4arch4Sm80ELb0ELb0ELb1ELb1ELb0ELb0ELb0ELb0ELi2ELi4ELi4ELi4ELb0EEENS1_24CollectiveEpilogueBwdGQAISA_fSD_Li256ELb1ELb0EEENS1_19SingleTileSchedulerILb1ELb0ELb0ELi128EEEEEEEEEvNT_6ParamsE$_ZN4cute3eso3ESOILb1ELb0EJNS_6LayoutINS_5tupleIJNS3_IJNS_1CILi1EEENS4_ILi2EEEEEEEEENS3_IJNS3_IJS5_S5_EEEEEEEENS_10ViewEngineIPjEEEEC2ERKSB_RKSE_,($_ZN7cutlass13device_kernelIN5flash19enable_sm80_to_sm89INS1_16FlashAttnBwdSm80INS1_25CollectiveMainloopBwdSm80ILi2ELi2EN4cute5tupleIJNS5_1CILi128EEES8_NS7_ILi64EEEEEENS_10bfloat16_tEfNS_4arch4Sm80ELb0ELb0ELb1ELb1ELb0ELb0ELb0ELb0ELi2ELi4ELi4ELi4ELb0EEENS1_24CollectiveEpilogueBwdGQAISA_fSD_Li256ELb1ELb0EEENS1_19SingleTileSchedulerILb1ELb0ELb0ELi128EEEEEEEEEvNT_6ParamsE$_ZN4cute3eso3ESOILb1ELb0EJNS_6LayoutINS_5tupleIJNS3_IJNS_1CILi1EEENS4_ILi2EEEEEES6_NS4_ILi8EEEEEENS3_IJNS3_IJS5_S5_EEES6_NS4_ILi4EEEEEEEENS_10ViewEngineIPKN7cutlass5ArrayIfLi2ELb1EEEEEEEC2ERKSD_RKSK_ - $_ZN7cutlass13device_kernelIN5flash19enable_sm80_to_sm89INS1_16FlashAttnBwdSm80INS1_25CollectiveMainloopBwdSm80ILi2ELi2EN4cute5tupleIJNS5_1CILi128EEES8_NS7_ILi64EEEEEENS_10bfloat16_tEfNS_4arch4Sm80ELb0ELb0ELb1ELb1ELb0ELb0ELb0ELb0ELi2ELi4ELi4ELi4ELb0EEENS1_24CollectiveEpilogueBwdGQAISA_fSD_Li256ELb1ELb0EEENS1_19SingleTileSchedulerILb1ELb0ELb0ELi128EEEEEEEEEvNT_6ParamsE$_ZN4cute3eso3ESOILb1ELb0EJNS_6LayoutINS_5tupleIJNS3_IJNS_1CILi1EEENS4_ILi2EEEEEEEEENS3_IJNS3_IJS5_S5_EEEEEEEENS_10ViewEngineIPjEEEEC2ERKSB_RKSE_)
$_ZN7cutlass13device_kernelIN5flash19enable_sm80_to_sm89INS1_16FlashAttnBwdSm80INS1_25CollectiveMainloopBwdSm80ILi2ELi2EN4cute5tupleIJNS5_1CILi128EEES8_NS7_ILi64EEEEEENS_10bfloat16_tEfNS_4arch4Sm80ELb0ELb0ELb1ELb1ELb0ELb0ELb0ELb0ELi2ELi4ELi4ELi4ELb0EEENS1_24CollectiveEpilogueBwdGQAISA_fSD_Li256ELb1ELb0EEENS1_19SingleTileSchedulerILb1ELb0ELb0ELi128EEEEEEEEEvNT_6ParamsE$_ZN4cute3eso3ESOILb1ELb0EJNS_6LayoutINS_5tupleIJNS3_IJNS_1CILi1EEENS4_ILi2EEEEEEEEENS3_IJNS3_IJS5_S5_EEEEEEEENS_10ViewEngineIPjEEEEC2ERKSB_RKSE_:
[----:B------:R-:W-:Y:S01]  /*8ef0*/  IADD3 R2, R2, -c[0x0][0x20], RZ ;  /* 0x8000080002027a10 */ /* 0x000fe20007ffe0ff */
[----:B------:R-:W-:Y:S01]  /*8f00*/  IMAD.MOV.U32 R11, RZ, RZ, R3 ;  /* 0x000000ffff0b7224 */ /* 0x000fe200078e0003 */
[----:B------:R-:W-:-:S04]  /*8f10*/  MOV R5, 0x0 ;  /* 0x0000000000057802 */ /* 0x000fc80000000f00 */
[----:B------:R1:W-:Y:S01]  /*8f20*/  STL.64 [R2], R10 ;  /* 0x0000000a02007387 */ /* 0x0003e20000100a00 */
[----:B------:R-:W-:Y:S05]  /*8f30*/  RET.REL.NODEC R4 `(_ZN7cutlass13device_kernelIN5flash19enable_sm80_to_sm89INS1_16FlashAttnBwdSm80INS1_25CollectiveMainloopBwdSm80ILi2ELi2EN4cute5tupleIJNS5_1CILi128EEES8_NS7_ILi64EEEEEENS_10bfloat16_tEfNS_4arch4Sm80ELb0ELb0ELb1ELb1ELb0ELb0ELb0ELb0ELi2ELi4ELi4ELi4ELb0EEENS1_24CollectiveEpilogueBwdGQAISA_fSD_Li256ELb1ELb0EEENS1_19SingleTileSchedulerILb1ELb0ELb0ELi128EEEEEEEEEvNT_6ParamsE) ;  /* 0xffff70c004007950 */ /* 0x000fea0003c3ffff */
        .type           $_ZN7cutlass13device_kernelIN5flash19enable_sm80_to_sm89INS1_16FlashAttnBwdSm80INS1_25CollectiveMainloopBwdSm80ILi2ELi2EN4cute5tupleIJNS5_1CILi128EEES8_NS7_ILi64EEEEEENS_10bfloat16_tEfNS_4arch4Sm80ELb0ELb0ELb1ELb1ELb0ELb0ELb0ELb0ELi2ELi4ELi4ELi4ELb0EEENS1_24CollectiveEpilogueBwdGQAISA_fSD_Li256ELb1ELb0EEENS1_19SingleTileSchedulerILb1ELb0ELb0ELi128EEEEEEEEEvNT_6ParamsE$_ZN4cute3eso3ESOILb1ELb0EJNS_6LayoutINS_5tupleIJNS3_IJNS_1CILi1EEENS4_ILi2EEEEEES6_NS4_ILi8EEEEEENS3_IJNS3_IJS5_S5_EEES6_NS4_ILi4EEEEEEEENS_10ViewEngineIPKN7cutlass5ArrayIfLi2ELb1EEEEEEEC2ERKSD_RKSK_,@function
        .size           $_ZN7cutlass13device_kernelIN5flash19enable_sm80_to_sm89INS1_16FlashAttnBwdSm80INS1_25CollectiveMainloopBwdSm80ILi2ELi2EN4cute5tupleIJNS5_1CILi128EEES8_NS7_ILi64EEEEEENS_10bfloat16_tEfNS_4arch4Sm80ELb0ELb0ELb1ELb1ELb0ELb0ELb0ELb0ELi2ELi4ELi4ELi4ELb0EEENS1_24CollectiveEpilogueBwdGQAISA_fSD_Li256ELb1ELb0EEENS1_19SingleTileSchedulerILb1ELb0ELb0ELi128EEEEEEEEEvNT_6ParamsE$_ZN4cute3eso3ESOILb1ELb0EJNS_6LayoutINS_5tupleIJNS3_IJNS_1CILi1EEENS4_ILi2EEEEEES6_NS4_ILi8EEEEEENS3_IJNS3_IJS5_S5_EEES6_NS4_ILi4EEEEEEEENS_10ViewEngineIPKN7cutlass5ArrayIfLi2ELb1EEEEEEEC2ERKSD_RKSK_,($_ZN7cutlass13device_kernelIN5flash19enable_sm80_to_sm89INS1_16FlashAttnBwdSm80INS1_25CollectiveMainloopBwdSm80ILi2ELi2EN4cute5tupleIJNS5_1CILi128EEES8_NS7_ILi64EEEEEENS_10bfloat16_tEfNS_4arch4Sm80ELb0ELb0ELb1ELb1ELb0ELb0ELb0ELb0ELi2ELi4ELi4ELi4ELb0EEENS1_24CollectiveEpilogueBwdGQAISA_fSD_Li256ELb1ELb0EEENS1_19SingleTileSchedulerILb1ELb0ELb0ELi128EEEEEEEEEvNT_6ParamsE$_ZN4cute3eso3ESOILb1ELb0EJNS_6LayoutINS_5tupleIJNS3_IJNS_1CILi1EEENS4_ILi2EEEEEES6_NS4_ILi8EEEEEENS3_IJNS3_IJS5_S5_EEES6_NS4_ILi4EEEEEEEENS_10ViewEngineIPN7cutlass5ArrayINSF_10bfloat16_tELi2ELb0EEEEEEEC2ERKSD_RKSK_ - $_ZN7cutlass13device_kernelIN5flash19enable_sm80_to_sm89INS1_16FlashAttnBwdSm80INS1_25CollectiveMainloopBwdSm80ILi2ELi2EN4cute5tupleIJNS5_1CILi128EEES8_NS7_ILi64EEEEEENS_10bfloat16_tEfNS_4arch4Sm80ELb0ELb0ELb1ELb1ELb0ELb0ELb0ELb0ELi2ELi4ELi4ELi4ELb0EEENS1_24CollectiveEpilogueBwdGQAISA_fSD_Li256ELb1ELb0EEENS1_19SingleTileSchedulerILb1ELb0ELb0ELi128EEEEEEEEEvNT_6ParamsE$_ZN4cute3eso3ESOILb1ELb0EJNS_6LayoutINS_5tupleIJNS3_IJNS_1CILi1EEENS4_ILi2EEEEEES6_NS4_ILi8EEEEEENS3_IJNS3_IJS5_S5_EEES6_NS4_ILi4EEEEEEEENS_10ViewEngineIPKN7cutlass5ArrayIfLi2ELb1EEEEEEEC2ERKSD_RKSK_)
$_ZN7cutlass13device_kernelIN5flash19enable_sm80_to_sm89INS1_16FlashAttnBwdSm80INS1_25CollectiveMainloopBwdSm80ILi2ELi2EN4cute5tupleIJNS5_1CILi128EEES8_NS7_ILi64EEEEEENS_10bfloat16_tEfNS_4arch4Sm80ELb0ELb0ELb1ELb1ELb0ELb0ELb0ELb0ELi2ELi4ELi4ELi4ELb0EEENS1_24CollectiveEpilogueBwdGQAISA_fSD_Li256ELb1ELb0EEENS1_19SingleTileSchedulerILb1ELb0ELb0ELi128EEEEEEEEEvNT_6ParamsE$_ZN4cute3eso3ESOILb1ELb0EJNS_6LayoutINS_5tupleIJNS3_IJNS_1CILi1EEENS4_ILi2EEEEEES6_NS4_ILi8EEEEEENS3_IJNS3_IJS5_S5_EEES6_NS4_ILi4EEEEEEEENS_10ViewEngineIPKN7cutlass5ArrayIfLi2ELb1EEEEEEEC2ERKSD_RKSK_:
[----:B------:R-:W-:Y:S01]  /*8f40*/  IADD3 R2, R54, -c[0x0][0x20], RZ ;  /* 0x8000080036027a10 */ /* 0x000fe20007ffe0ff */
[----:B------:R-:W-:Y:S01]  /*8f50*/  IMAD.MOV.U32 R9, RZ, RZ, R5 ;  /* 0x000000ffff097224 */ /* 0x000fe200078e0005 */
[----:B------:R-:W-:Y:S01]  /*8f60*/  MOV R10, R6 ;  /* 0x00000006000a7202 */ /* 0x000fe20000000f00 */
[----:B------:R-:W-:-:S03]  /*8f70*/  IMAD.MOV.U32 R11, RZ, RZ, 0x0 ;  /* 0x00000000ff0b7424 */ /* 0x000fc600078e00ff */
[----:B------:R1:W-:Y:S01]  /*8f80*/  STL.64 [R2], R8 ;  /* 0x0000000802007387 */ /* 0x0003e20000100a00 */
[----:B------:R-:W-:Y:S05]  /*8f90*/  RET.REL.NODEC R10 `(_ZN7cutlass13device_kernelIN5flash19enable_sm80_to_sm89INS1_16FlashAttnBwdSm80INS1_25CollectiveMainloopBwdSm80ILi2ELi2EN4cute5tupleIJNS5_1CILi128EEES8_NS7_ILi64EEEEEENS_10bfloat16_tEfNS_4arch4Sm80ELb0ELb0ELb1ELb1ELb0ELb0ELb0ELb0ELi2ELi4ELi4ELi4ELb0EEENS1_24CollectiveEpilogueBwdGQAISA_fSD_Li256ELb1ELb0EEENS1_19SingleTileSchedulerILb1ELb0ELb0ELi128EEEEEEEEEvNT_6ParamsE) ;  /* 0xffff70600a007950 */ /* 0x000fea0003c3ffff */
        .type           $_ZN7cutlass13device_kernelIN5flash19enable_sm80_to_sm89INS1_16FlashAttnBwdSm80INS1_25CollectiveMainloopBwdSm80ILi2ELi2EN4cute5tupleIJNS5_1CILi128EEES8_NS7_ILi64EEEEEENS_10bfloat16_tEfNS_4arch4Sm80ELb0ELb0ELb1ELb1ELb0ELb0ELb0ELb0ELi2ELi4ELi4ELi4ELb0EEENS1_24CollectiveEpilogueBwdGQAISA_fSD_Li256ELb1ELb0EEENS1_19SingleTileSchedulerILb1ELb0ELb0ELi128EEEEEEEEEvNT_6ParamsE$_ZN4cute3eso3ESOILb1ELb0EJNS_6LayoutINS_5tupleIJNS3_IJNS_1CILi1EEENS4_ILi2EEEEEES6_NS4_ILi8EEEEEENS3_IJNS3_IJS5_S5_EEES6_NS4_ILi4EEEEEEEENS_10ViewEngineIPN7cutlass5ArrayINSF_10bfloat16_tELi2ELb0EEEEEEEC2ERKSD_RKSK_,@function
        .size           $_ZN7cutlass13device_kernelIN5flash19enable_sm80_to_sm89INS1_16FlashAttnBwdSm80INS1_25CollectiveMainloopBwdSm80ILi2ELi2EN4cute5tupleIJNS5_1CILi128EEES8_NS7_ILi64EEEEEENS_10bfloat16_tEfNS_4arch4Sm80ELb0ELb0ELb1ELb1ELb0ELb0ELb0ELb0ELi2ELi4ELi4ELi4ELb0EEENS1_24CollectiveEpilogueBwdGQAISA_fSD_Li256ELb1ELb0EEENS1_19SingleTileSchedulerILb1ELb0ELb0ELi128EEEEEEEEEvNT_6ParamsE$_ZN4cute3eso3ESOILb1ELb0EJNS_6LayoutINS_5tupleIJNS3_IJNS_1CILi1EEENS4_ILi2EEEEEES6_NS4_ILi8EEEEEENS3_IJNS3_IJS5_S5_EEES6_NS4_ILi4EEEEEEEENS_10ViewEngineIPN7cutlass5ArrayINSF_10bfloat16_tELi2ELb0EEEEEEEC2ERKSD_RKSK_,($_ZN7cutlass13device_kernelIN5flash19enable_sm80_to_sm89INS1_16FlashAttnBwdSm80INS1_25CollectiveMainloopBwdSm80ILi2ELi2EN4cute5tupleIJNS5_1CILi128EEES8_NS7_ILi64EEEEEENS_10bfloat16_tEfNS_4arch4Sm80ELb0ELb0ELb1ELb1ELb0ELb0ELb0ELb0ELi2ELi4ELi4ELi4ELb0EEENS1_24CollectiveEpilogueBwdGQAISA_fSD_Li256ELb1ELb0EEENS1_19SingleTileSchedulerILb1ELb0ELb0ELi128EEEEEEEEEvNT_6ParamsE$_ZN4cute3eso3ESOILb1ELb0EJNS_6LayoutINS_5tupleIJNS3_IJNS_1CILi1EEENS4_ILi2EEES6_EEEEEENS3_IJNS3_IJS5_S5_S6_EEEEEEEENS_10ViewEngineIPjEEEEC2ERKSB_RKSE_ - $_ZN7cutlass13device_kernelIN5flash19enable_sm80_to_sm89INS1_16FlashAttnBwdSm80INS1_25CollectiveMainloopBwdSm80ILi2ELi2EN4cute5tupleIJNS5_1CILi128EEES8_NS7_ILi64EEEEEENS_10bfloat16_tEfNS_4arch4Sm80ELb0ELb0ELb1ELb1ELb0ELb0ELb0ELb0ELi2ELi4ELi4ELi4ELb0EEENS1_24CollectiveEpilogueBwdGQAISA_fSD_Li256ELb1ELb0EEENS1_19SingleTileSchedulerILb1ELb0ELb0ELi128EEEEEEEEEvNT_6ParamsE$_ZN4cute3eso3ESOILb1ELb0EJNS_6LayoutINS_5tupleIJNS3_IJNS_1CILi1EEENS4_ILi2EEEEEES6_NS4_ILi8EEEEEENS3_IJNS3_IJS5_S5_EEES6_NS4_ILi4EEEEEEEENS_10ViewEngineIPN7cutlass5ArrayINSF_10bfloat16_tELi2ELb0EEEEEEEC2ERKSD_RKSK_)
$_ZN7cutlass13device_kernelIN5flash19enable_sm80_to_sm89INS1_16FlashAttnBwdSm80INS1_25CollectiveMainloopBwdSm80ILi2ELi2EN4cute5tupleIJNS5_1CILi128EEES8_NS7_ILi64EEEEEENS_10bfloat16_tEfNS_4arch4Sm80ELb0ELb0ELb1ELb1ELb0ELb0ELb0ELb0ELi2ELi4ELi4ELi4ELb0EEENS1_24CollectiveEpilogueBwdGQAISA_fSD_Li256ELb1ELb0EEENS1_19SingleTileSchedulerILb1ELb0ELb0ELi128EEEEEEEEEvNT_6ParamsE$_ZN4cute3eso3ESOILb1ELb0EJNS_6LayoutINS_5tupleIJNS3_IJNS_1CILi1EEENS4_ILi2EEEEEES6_NS4_ILi8EEEEEENS3_IJNS3_IJS5_S5_EEES6_NS4_ILi4EEEEEEEENS_10ViewEngineIPN7cutlass5ArrayINSF_10bfloat16_tELi2ELb0EEEEEEEC2ERKSD_RKSK_:
[----:B------:R-:W-:Y:S01]  /*8fa0*/  IADD3 R2, R54, -c[0x0][0x20], RZ ;  /* 0x8000080036027a10 */ /* 0x000fe20007ffe0ff */
[----:B------:R-:W-:Y:S01]  /*8fb0*/  IMAD.MOV.U32 R9, RZ, RZ, R5 ;  /* 0x000000ffff097224 */ /* 0x000fe200078e0005 */
[----:B------:R-:W-:Y:S01]  /*8fc0*/  MOV R46, R6 ;  /* 0x00000006002e7202 */ /* 0x000fe20000000f00 */
[----:B------:R-:W-:-:S03]  /*8fd0*/  IMAD.MOV.U32 R47, RZ, RZ, 0x0 ;  /* 0x00000000ff2f7424 */ /* 0x000fc600078e00ff */
[----:B------:R1:W-:Y:S01]  /*8fe0*/  STL.64 [R2], R8 ;  /* 0x0000000802007387 */ /* 0x0003e20000100a00 */
[----:B------:R-:W-:Y:S05]  /*8ff0*/  RET.REL.NODEC R46 `(_ZN7cutlass13device_kernelIN5flash19enable_sm80_to_sm89INS1_16FlashAttnBwdSm80INS1_25CollectiveMainloopBwdSm80ILi2ELi2EN4cute5tupleIJNS5_1CILi128EEES8_NS7_ILi64EEEEEENS_10bfloat16_tEfNS_4arch4Sm80ELb0ELb0ELb1ELb1ELb0ELb0ELb0ELb0ELi2ELi4ELi4ELi4ELb0EEENS1_24CollectiveEpilogueBwdGQAISA_fSD_Li256ELb1ELb0EEENS1_19SingleTileSchedulerILb1ELb0ELb0ELi128EEEEEEEEEvNT_6ParamsE) ;  /* 0xffff70002e007950 */ /* 0x000fea0003c3ffff */
        .type           $_ZN7cutlass13device_kernelIN5flash19enable_sm80_to_sm89INS1_16FlashAttnBwdSm80INS1_25CollectiveMainloopBwdSm80ILi2ELi2EN4cute5tupleIJNS5_1CILi128EEES8_NS7_ILi64EEEEEENS_10bfloat16_tEfNS_4arch4Sm80ELb0ELb0ELb1ELb1ELb0ELb0ELb0ELb0ELi2ELi4ELi4ELi4ELb0EEENS1_24CollectiveEpilogueBwdGQAISA_fSD_Li256ELb1ELb0EEENS1_19SingleTileSchedulerILb1ELb0ELb0ELi128EEEEEEEEEvNT_6ParamsE$_ZN4cute3eso3ESOILb1ELb0EJNS_6LayoutINS_5tupleIJNS3_IJNS_1CILi1EEENS4_ILi2EEES6_EEEEEENS3_IJNS3_IJS5_S5_S6_EEEEEEEENS_10ViewEngineIPjEEEEC2ERKSB_RKSE_,@function
        .size           $_ZN7cutlass13device_kernelIN5flash19enable_sm80_to_sm89INS1_16FlashAttnBwdSm80INS1_25CollectiveMainloopBwdSm80ILi2ELi2EN4cute5tupleIJNS5_1CILi128EEES8_NS7_ILi64EEEEEENS_10bfloat16_tEfNS_4arch4Sm80ELb0ELb0ELb1ELb1ELb0ELb0ELb0ELb0ELi2ELi4ELi4ELi4ELb0EEENS1_24CollectiveEpilogueBwdGQAISA_fSD_Li256ELb1ELb0EEENS1_19SingleTileSchedulerILb1ELb0ELb0ELi128EEEEEEEEEvNT_6ParamsE$_ZN4cute3eso3ESOILb1ELb0EJNS_6LayoutINS_5tupleIJNS3_IJNS_1CILi1EEENS4_ILi2EEES6_EEEEEENS3_IJNS3_IJS5_S5_S6_EEEEEEEENS_10ViewEngineIPjEEEEC2ERKSB_RKSE_,($_ZN7cutlass13device_kernelIN5flash19enable_sm80_to_sm89INS1_16FlashAttnBwdSm80INS1_25CollectiveMainloopBwdSm80ILi2ELi2EN4cute5tupleIJNS5_1CILi128EEES8_NS7_ILi64EEEEEENS_10bfloat16_tEfNS_4arch4Sm80ELb0ELb0ELb1ELb1ELb0ELb0ELb0ELb0ELi2ELi4ELi4ELi4ELb0EEENS1_24CollectiveEpilogueBwdGQAISA_fSD_Li256ELb1ELb0EEENS1_19SingleTileSchedulerILb1ELb0ELb0ELi128EEEEEEEEEvNT_6ParamsE$_ZN4cute3eso3ESOILb1ELb0EJNS_6LayoutINS_5tupleIJNS3_IJNS_1CILi1EEENS4_ILi4EEEEEENS4_ILi2EEES6_EEENS3_IJNS3_IJNS4_ILi0EEES5_EEES6_NS4_ILi8EEEEEEEENS_10ViewEngineIPfEEEEC2ERKSE_RKSH_ - $_ZN7cutlass13device_kernelIN5flash19enable_sm80_to_sm89INS1_16FlashAttnBwdSm80INS1_25CollectiveMainloopBwdSm80ILi2ELi2EN4cute5tupleIJNS5_1CILi128EEES8_NS7_ILi64EEEEEENS_10bfloat16_tEfNS_4arch4Sm80ELb0ELb0ELb1ELb1ELb0ELb0ELb0ELb0ELi2ELi4ELi4ELi4ELb0EEENS1_24CollectiveEpilogueBwdGQAISA_fSD_Li256ELb1ELb0EEENS1_19SingleTileSchedulerILb1ELb0ELb0ELi128EEEEEEEEEvNT_6ParamsE$_ZN4cute3eso3ESOILb1ELb0EJNS_6LayoutINS_5tupleIJNS3_IJNS_1CILi1EEENS4_ILi2EEES6_EEEEEENS3_IJNS3_IJS5_S5_S6_EEEEEEEENS_10ViewEngineIPjEEEEC2ERKSB_RKSE_)
$_ZN7cutlass13device_kernelIN5flash19enable_sm80_to_sm89INS1_16FlashAttnBwdSm80INS1_25CollectiveMainloopBwdSm80ILi2ELi2EN4cute5tupleIJNS5_1CILi128EEES8_NS7_ILi64EEEEEENS_10bfloat16_tEfNS_4arch4Sm80ELb0ELb0ELb1ELb1ELb0ELb0ELb0ELb0ELi2ELi4ELi4ELi4ELb0EEENS1_24CollectiveEpilogueBwdGQAISA_fSD_Li256ELb1ELb0EEENS1_19SingleTileSchedulerILb1ELb0ELb0ELi128EEEEEEEEEvNT_6ParamsE$_ZN4cute3eso3ESOILb1ELb0EJNS_6LayoutINS_5tupleIJNS3_IJNS_1CILi1EEENS4_ILi2EEES6_EEEEEENS3_IJNS3_IJS5_S5_S6_EEEEEEEENS_10ViewEngineIPjEEEEC2ERKSB_RKSE_:
[----:B------:R-:W-:Y:S02]  /*9000*/  IADD3 R2, R64, -c[0x0][0x20], RZ ;  /* 0x8000080040027a10 */ /* 0x000fe40007ffe0ff */
[----:B------:R-:W-:-:S03]  /*9010*/  MOV R5, 0x0 ;  /* 0x0000000000057802 */ /* 0x000fc60000000f00 */
[----:B------:R1:W-:Y:S01]  /*9020*/  STL.64 [R2], R12 ;  /* 0x0000000c02007387 */ /* 0x0003e20000100a00 */
[----:B------:R-:W-:Y:S05]  /*9030*/  RET.REL.NODEC R4 `(_ZN7cutlass13device_kernelIN5flash19enable_sm80_to_sm89INS1_16FlashAttnBwdSm80INS1_25CollectiveMainloopBwdSm80ILi2ELi2EN4cute5tupleIJNS5_1CILi128EEES8_NS7_ILi64EEEEEENS_10bfloat16_tEfNS_4arch4Sm80ELb0ELb0ELb1ELb1ELb0ELb0ELb0ELb0ELi2ELi4ELi4ELi4ELb0EEENS1_24CollectiveEpilogueBwdGQAISA_fSD_Li256ELb1ELb0EEENS1_19SingleTileSchedulerILb1ELb0ELb0ELi128EEEEEEEEEvNT_6ParamsE) ;  /* 0xffff6fc004007950 */ /* 0x000fea0003c3ffff */
        .type           $_ZN7cutlass13device_kernelIN5flash19enable_sm80_to_sm89INS1_16FlashAttnBwdSm80INS1_25CollectiveMainloopBwdSm80ILi2ELi2EN4cute5tupleIJNS5_1CILi128EEES8_NS7_ILi64EEEEEENS_10bfloat16_tEfNS_4arch4Sm80ELb0ELb0ELb1ELb1ELb0ELb0ELb0ELb0ELi2ELi4ELi4ELi4ELb0EEENS1_24CollectiveEpilogueBwdGQAISA_fSD_Li256ELb1ELb0EEENS1_19SingleTileSchedulerILb1ELb0ELb0ELi128EEEEEEEEEvNT_6ParamsE$_ZN4cute3eso3ESOILb1ELb0EJNS_6LayoutINS_5tupleIJNS3_IJNS_1CILi1EEENS4_ILi4EEEEEENS4_ILi2EEES6_EEENS3_IJNS3_IJNS4_ILi0EEES5_EEES6_NS4_ILi8EEEEEEEENS_10ViewEngineIPfEEEEC2ERKSE_RKSH_,@function
        .size           $_ZN7cutlass13device_kernelIN5flash19enable_sm80_to_sm89INS1_16FlashAttnBwdSm80INS1_25CollectiveMainloopBwdSm80ILi2ELi2EN4cute5tupleIJNS5_1CILi128EEES8_NS7_ILi64EEEEEENS_10bfloat16_tEfNS_4arch4Sm80ELb0ELb0ELb1ELb1ELb0ELb0ELb0ELb0ELi2ELi4ELi4ELi4ELb0EEENS1_24CollectiveEpilogueBwdGQAISA_fSD_Li256ELb1ELb0EEENS1_19SingleTileSchedulerILb1ELb0ELb0ELi128EEEEEEEEEvNT_6ParamsE$_ZN4cute3eso3ESOILb1ELb0EJNS_6LayoutINS_5tupleIJNS3_IJNS_1CILi1EEENS4_ILi4EEEEEENS4_ILi2EEES6_EEENS3_IJNS3_IJNS4_ILi0EEES5_EEES6_NS4_ILi8EEEEEEEENS_10ViewEngineIPfEEEEC2ERKSE_RKSH_,($_ZN7cutlass13device_kernelIN5flash19enable_sm80_to_sm89INS1_16FlashAttnBwdSm80INS1_25CollectiveMainloopBwdSm80ILi2ELi2EN4cute5tupleIJNS5_1CILi128EEES8_NS7_ILi64EEEEEENS_10bfloat16_tEfNS_4arch4Sm80ELb0ELb0ELb1ELb1ELb0ELb0ELb0ELb0ELi2ELi4ELi4ELi4ELb0EEENS1_24CollectiveEpilogueBwdGQAISA_fSD_Li256ELb1ELb0EEENS1_19SingleTileSchedulerILb1ELb0ELb0ELi128EEEEEEEEEvNT_6ParamsE$_ZN4cute3eso3ESOILb1ELb0EJNS_6LayoutINS_5tupleIJNS3_IJNS_1CILi1EEES5_EEEEEENS3_IJNS3_IJS5_NS4_ILi0EEEEEEEEEEENS_10ViewEngineINS_8gmem_ptrIPKN7cutlass9uint128_tEEEEEEEC2ERKSB_RKSJ_ - $_ZN7cutlass13device_kernelIN5flash19enable_sm80_to_sm89INS1_16FlashAttnBwdSm80INS1_25CollectiveMainloopBwdSm80ILi2ELi2EN4cute5tupleIJNS5_1CILi128EEES8_NS7_ILi64EEEEEENS_10bfloat16_tEfNS_4arch4Sm80ELb0ELb0ELb1ELb1ELb0ELb0ELb0ELb0ELi2ELi4ELi4ELi4ELb0EEENS1_24CollectiveEpilogueBwdGQAISA_fSD_Li256ELb1ELb0EEENS1_19SingleTileSchedulerILb1ELb0ELb0ELi128EEEEEEEEEvNT_6ParamsE$_ZN4cute3eso3ESOILb1ELb0EJNS_6LayoutINS_5tupleIJNS3_IJNS_1CILi1EEENS4_ILi4EEEEEENS4_ILi2EEES6_EEENS3_IJNS3_IJNS4_ILi0EEES5_EEES6_NS4_ILi8EEEEEEEENS_10ViewEngineIPfEEEEC2ERKSE_RKSH_)
$_ZN7cutlass13device_kernelIN5flash19enable_sm80_to_sm89INS1_16FlashAttnBwdSm80INS1_25CollectiveMainloopBwdSm80ILi2ELi2EN4cute5tupleIJNS5_1CILi128EEES8_NS7_ILi64EEEEEENS_10bfloat16_tEfNS_4arch4Sm80ELb0ELb0ELb1ELb1ELb0ELb0ELb0ELb0ELi2ELi4ELi4ELi4ELb0EEENS1_24CollectiveEpilogueBwdGQAISA_fSD_Li256ELb1ELb0EEENS1_19SingleTileSchedulerILb1ELb0ELb0ELi128EEEEEEEEEvNT_6ParamsE$_ZN4cute3eso3ESOILb1ELb0EJNS_6LayoutINS_5tupleIJNS3_IJNS_1CILi1EEENS4_ILi4EEEEEENS4_ILi2EEES6_EEENS3_IJNS3_IJNS4_ILi0EEES5_EEES6_NS4_ILi8EEEEEEEENS_10ViewEngineIPfEEEEC2ERKSE_RKSH_:
[----:B------:R-:W-:Y:S02]  /*9040*/  IADD3 R2, R57, -c[0x0][0x20], RZ ;  /* 0x8000080039027a10 */ /* 0x000fe40007ffe0ff */
[----:B------:R-:W-:-:S03]  /*9050*/  MOV R5, 0x0 ;  /* 0x0000000000057802 */ /* 0x000fc60000000f00 */
[----:B------:R1:W-:Y:S01]  /*9060*/  STL.64 [R2], R52 ;  /* 0x0000003402007387 */ /* 0x0003e20000100a00 */
[----:B------:R-:W-:Y:S05]  /*9070*/  RET.REL.NODEC R4 `(_ZN7cutlass13device_kernelIN5flash19enable_sm80_to_sm89INS1_16FlashAttnBwdSm80INS1_25CollectiveMainloopBwdSm80ILi2ELi2EN4cute5tupleIJNS5_1CILi128EEES8_NS7_ILi64EEEEEENS_10bfloat16_tEfNS_4arch4Sm80ELb0ELb0ELb1ELb1ELb0ELb0ELb0ELb0ELi2ELi4ELi4ELi4ELb0EEENS1_24CollectiveEpilogueBwdGQAISA_fSD_Li256ELb1ELb0EEENS1_19SingleTileSchedulerILb1ELb0ELb0ELi128EEEEEEEEEvNT_6ParamsE) ;  /* 0xffff6f8004007950 */ /* 0x000fea0003c3ffff */
        .type           $_ZN7cutlass13device_kernelIN5flash19enable_sm80_to_sm89INS1_16FlashAttnBwdSm80INS1_25CollectiveMainloopBwdSm80ILi2ELi2EN4cute5tupleIJNS5_1CILi128EEES8_NS7_ILi64EEEEEENS_10bfloat16_tEfNS_4arch4Sm80ELb0ELb0ELb1ELb1ELb0ELb0ELb0ELb0ELi2ELi4ELi4ELi4ELb0EEENS1_24CollectiveEpilogueBwdGQAISA_fSD_Li256ELb1ELb0EEENS1_19SingleTileSchedulerILb1ELb0ELb0ELi128EEEEEEEEEvNT_6ParamsE$_ZN4cute3eso3ESOILb1ELb0EJNS_6LayoutINS_5tupleIJNS3_IJNS_1CILi1EEES5_EEEEEENS3_IJNS3_IJS5_NS4_ILi0EEEEEEEEEEENS_10ViewEngineINS_8gmem_ptrIPKN7cutlass9uint128_tEEEEEEEC2ERKSB_RKSJ_,@function
        .size           $_ZN7cutlass13device_kernelIN5flash19enable_sm80_to_sm89INS1_16FlashAttnBwdSm80INS1_25CollectiveMainloopBwdSm80ILi2ELi2EN4cute5tupleIJNS5_1CILi128EEES8_NS7_ILi64EEEEEENS_10bfloat16_tEfNS_4arch4Sm80ELb0ELb0ELb1ELb1ELb0ELb0ELb0ELb0ELi2ELi4ELi4ELi4ELb0EEENS1_24CollectiveEpilogueBwdGQAISA_fSD_Li256ELb1ELb0EEENS1_19SingleTileSchedulerILb1ELb0ELb0ELi128EEEEEEEEEvNT_6ParamsE$_ZN4cute3eso3ESOILb1ELb0EJNS_6LayoutINS_5tupleIJNS3_IJNS_1CILi1EEES5_EEEEEENS3_IJNS3_IJS5_NS4_ILi0EEEEEEEEEEENS_10ViewEngineINS_8gmem_ptrIPKN7cutlass9uint128_tEEEEEEEC2ERKSB_RKSJ_,($_ZN7cutlass13device_kernelIN5flash19enable_sm80_to_sm89INS1_16FlashAttnBwdSm80INS1_25CollectiveMainloopBwdSm80ILi2ELi2EN4cute5tupleIJNS5_1CILi128EEES8_NS7_ILi64EEEEEENS_10bfloat16_tEfNS_4arch4Sm80ELb0ELb0ELb1ELb1ELb0ELb0ELb0ELb0ELi2ELi4ELi4ELi4ELb0EEENS1_24CollectiveEpilogueBwdGQAISA_fSD_Li256ELb1ELb0EEENS1_19SingleTileSchedulerILb1ELb0ELb0ELi128EEEEEEEEEvNT_6ParamsE$_ZN4cute3eso3ESOILb1ELb0EJNS_6LayoutINS_5tupleIJNS3_IJNS_1CILi1EEES5_EEEEEENS3_IJNS3_IJS5_NS4_ILi0EEEEEEEEEEENS_10ViewEngineINS_8smem_ptrIPN7cutlass9uint128_tEEEEEEEC2ERKSB_RKSI_ - $_ZN7cutlass13device_kernelIN5flash19enable_sm80_to_sm89INS1_16FlashAttnBwdSm80INS1_25CollectiveMainloopBwdSm80ILi2ELi2EN4cute5tupleIJNS5_1CILi128EEES8_NS7_ILi64EEEEEENS_10bfloat16_tEfNS_4arch4Sm80ELb0ELb0ELb1ELb1ELb0ELb0ELb0ELb0ELi2ELi4ELi4ELi4ELb0EEENS1_24CollectiveEpilogueBwdGQAISA_fSD_Li256ELb1ELb0EEENS1_19SingleTileSchedulerILb1ELb0ELb0ELi128EEEEEEEEEvNT_6ParamsE$_ZN4cute3eso3ESOILb1ELb0EJNS_6LayoutINS_5tupleIJNS3_IJNS_1CILi1EEES5_EEEEEENS3_IJNS3_IJS5_NS4_ILi0EEEEEEEEEEENS_10ViewEngineINS_8gmem_ptrIPKN7cutlass9uint128_tEEEEEEEC2ERKSB_RKSJ_)
$_ZN7cutlass13device_kernelIN5flash19enable_sm80_to_sm89INS1_16FlashAttnBwdSm80INS1_25CollectiveMainloopBwdSm80ILi2ELi2EN4cute5tupleIJNS5_1CILi128EEES8_NS7_ILi64EEEEEENS_10bfloat16_tEfNS_4arch4Sm80ELb0ELb0ELb1ELb1ELb0ELb0ELb0ELb0ELi2ELi4ELi4ELi4ELb0EEENS1_24CollectiveEpilogueBwdGQAISA_fSD_Li256ELb1ELb0EEENS1_19SingleTileSchedulerILb1ELb0ELb0ELi128EEEEEEEEEvNT_6ParamsE$_ZN4cute3eso3ESOILb1ELb0EJNS_6LayoutINS_5tupleIJNS3_IJNS_1CILi1EEES5_EEEEEENS3_IJNS3_IJS5_NS4_ILi0EEEEEEEEEEENS_10ViewEngineINS_8gmem_ptrIPKN7cutlass9uint128_tEEEEEEEC2ERKSB_RKSJ_:
[----:B------:R-:W-:Y:S02]  /*9080*/  IADD3 R4, R15, -c[0x0][0x20], RZ ;  /* 0x800008000f047a10 */ /* 0x000fe40007ffe0ff */
[----:B------:R-:W-:-:S03]  /*9090*/  MOV R9, 0x0 ;  /* 0x0000000000097802 */ /* 0x000fc60000000f00 */
[----:B------:R1:W-:Y:S01]  /*90a0*/  STL.64 [R4], R2 ;  /* 0x0000000204007387 */ /* 0x0003e20000100a00 */
[----:B------:R-:W-:Y:S05]  /*90b0*/  RET.REL.NODEC R8 `(_ZN7cutlass13device_kernelIN5flash19enable_sm80_to_sm89INS1_16FlashAttnBwdSm80INS1_25CollectiveMainloopBwdSm80ILi2ELi2EN4cute5tupleIJNS5_1CILi128EEES8_NS7_ILi64EEEEEENS_10bfloat16_tEfNS_4arch4Sm80ELb0ELb0ELb1ELb1ELb0ELb0ELb0ELb0ELi2ELi4ELi4ELi4ELb0EEENS1_24CollectiveEpilogueBwdGQAISA_fSD_Li256ELb1ELb0EEENS1_19SingleTileSchedulerILb1ELb0ELb0ELi128EEEEEEEEEvNT_6ParamsE) ;  /* 0xffff6f4008007950 */ /* 0x000fea0003c3ffff */
        .type           $_ZN7cutlass13device_kernelIN5flash19enable_sm80_to_sm89INS1_16FlashAttnBwdSm80INS1_25CollectiveMainloopBwdSm80ILi2ELi2EN4cute5tupleIJNS5_1CILi128EEES8_NS7_ILi64EEEEEENS_10bfloat16_tEfNS_4arch4Sm80ELb0ELb0ELb1ELb1ELb0ELb0ELb0ELb0ELi2ELi4ELi4ELi4ELb0EEENS1_24CollectiveEpilogueBwdGQAISA_fSD_Li256ELb1ELb0EEENS1_19SingleTileSchedulerILb1ELb0ELb0ELi128EEEEEEEEEvNT_6ParamsE$_ZN4cute3eso3ESOILb1ELb0EJNS_6LayoutINS_5tupleIJNS3_IJNS_1CILi1EEES5_EEEEEENS3_IJNS3_IJS5_NS4_ILi0EEEEEEEEEEENS_10ViewEngineINS_8smem_ptrIPN7cutlass9uint128_tEEEEEEEC2ERKSB_RKSI_,@function
        .size           $_ZN7cutlass13device_kernelIN5flash19enable_sm80_to_sm89INS1_16FlashAttnBwdSm80INS1_25CollectiveMainloopBwdSm80ILi2ELi2EN4cute5tupleIJNS5_1CILi128EEES8_NS7_ILi64EEEEEENS_10bfloat16_tEfNS_4arch4Sm80ELb0ELb0ELb1ELb1ELb0ELb0ELb0ELb0ELi2ELi4ELi4ELi4ELb0EEENS1_24CollectiveEpilogueBwdGQAISA_fSD_Li256ELb1ELb0EEENS1_19SingleTileSchedulerILb1ELb0ELb0ELi128EEEEEEEEEvNT_6ParamsE$_ZN4cute3eso3ESOILb1ELb0EJNS_6LayoutINS_5tupleIJNS3_IJNS_1CILi1EEES5_EEEEEENS3_IJNS3_IJS5_NS4_ILi0EEEEEEEEEEENS_10ViewEngineINS_8smem_ptrIPN7cutlass9uint128_tEEEEEEEC2ERKSB_RKSI_,($_ZN7cutlass13device_kernelIN5flash19enable_sm80_to_sm89INS1_16FlashAttnBwdSm80INS1_25CollectiveMainloopBwdSm80ILi2ELi2EN4cute5tupleIJNS5_1CILi128EEES8_NS7_ILi64EEEEEENS_10bfloat16_tEfNS_4arch4Sm80ELb0ELb0ELb1ELb1ELb0ELb0ELb0ELb0ELi2ELi4ELi4ELi4ELb0EEENS1_24CollectiveEpilogueBwdGQAISA_fSD_Li256ELb1ELb0EEENS1_19SingleTileSchedulerILb1ELb0ELb0ELi128EEEEEEEEEvNT_6ParamsE$_ZN4cute3eso3ESOILb1ELb0EJNS_6LayoutINS_5tupleIJNS3_IJNS_1CILi1EEES5_EEENS4_ILi32EEEEEENS3_IJNS3_IJNS4_ILi0EEES9_EEENS4_ILi256EEEEEEEENS_10ViewEngineINS_8gmem_ptrIPfEEEEEEC2ERKSD_RKSI_ - $_ZN7cutlass13device_kernelIN5flash19enable_sm80_to_sm89INS1_16FlashAttnBwdSm80INS1_25CollectiveMainloopBwdSm80ILi2ELi2EN4cute5tupleIJNS5_1CILi128EEES8_NS7_ILi64EEEEEENS_10bfloat16_tEfNS_4arch4Sm80ELb0ELb0ELb1ELb1ELb0ELb0ELb0ELb0ELi2ELi4ELi4ELi4ELb0EEENS1_24CollectiveEpilogueBwdGQAISA_fSD_Li256ELb1ELb0EEENS1_19SingleTileSchedulerILb1ELb0ELb0ELi128EEEEEEEEEvNT_6ParamsE$_ZN4cute3eso3ESOILb1ELb0EJNS_6LayoutINS_5tupleIJNS3_IJNS_1CILi1EEES5_EEEEEENS3_IJNS3_IJS5_NS4_ILi0EEEEEEEEEEENS_10ViewEngineINS_8smem_ptrIPN7cutlass9uint128_tEEEEEEEC2ERKSB_RKSI_)
$_ZN7cutlass13device_kernelIN5flash19enable_sm80_to_sm89INS1_16FlashAttnBwdSm80INS1_25CollectiveMainloopBwdSm80ILi2ELi2EN4cute5tupleIJNS5_1CILi128EEES8_NS7_ILi64EEEEEENS_10bfloat16_tEfNS_4arch4Sm80ELb0ELb0ELb1ELb1ELb0ELb0ELb0ELb0ELi2ELi4ELi4ELi4ELb0EEENS1_24CollectiveEpilogueBwdGQAISA_fSD_Li256ELb1ELb0EEENS1_19SingleTileSchedulerILb1ELb0ELb0ELi128EEEEEEEEEvNT_6ParamsE$_ZN4cute3eso3ESOILb1ELb0EJNS_6LayoutINS_5tupleIJNS3_IJNS_1CILi1EEES5_EEEEEENS3_IJNS3_IJS5_NS4_ILi0EEEEEEEEEEENS_10ViewEngineINS_8smem_ptrIPN7cutlass9uint128_tEEEEEEEC2ERKSB_RKSI_:
[----:B------:R-:W-:Y:S02]  /*90c0*/  IADD3 R4, R4, -c[0x0][0x20], RZ ;  /* 0x8000080004047a10 */ /* 0x000fe40007ffe0ff */
[----:B------:R-:W-:-:S03]  /*90d0*/  MOV R7, 0x0 ;  /* 0x0000000000077802 */ /* 0x000fc60000000f00 */
[----:B------:R1:W-:Y:S01]  /*90e0*/  STL.64 [R4], R2 ;  /* 0x0000000204007387 */ /* 0x0003e20000100a00 */
[----:B------:R-:W-:Y:S05]  /*90f0*/  RET.REL.NODEC R6 `(_ZN7cutlass13device_kernelIN5flash19enable_sm80_to_sm89INS1_16FlashAttnBwdSm80INS1_25CollectiveMainloopBwdSm80ILi2ELi2EN4cute5tupleIJNS5_1CILi128EEES8_NS7_ILi64EEEEEENS_10bfloat16_tEfNS_4arch4Sm80ELb0ELb0ELb1ELb1ELb0ELb0ELb0ELb0ELi2ELi4ELi4ELi4ELb0EEENS1_24CollectiveEpilogueBwdGQAISA_fSD_Li256ELb1ELb0EEENS1_19SingleTileSchedulerILb1ELb0ELb0ELi128EEEEEEEEEvNT_6ParamsE) ;  /* 0xffff6f0006007950 */ /* 0x000fea0003c3ffff */
        .type           $_ZN7cutlass13device_kernelIN5flash19enable_sm80_to_sm89INS1_16FlashAttnBwdSm80INS1_25CollectiveMainloopBwdSm80ILi2ELi2EN4cute5tupleIJNS5_1CILi128EEES8_NS7_ILi64EEEEEENS_10bfloat16_tEfNS_4arch4Sm80ELb0ELb0ELb1ELb1ELb0ELb0ELb0ELb0ELi2ELi4ELi4ELi4ELb0EEENS1_24CollectiveEpilogueBwdGQAISA_fSD_Li256ELb1ELb0EEENS1_19SingleTileSchedulerILb1ELb0ELb0ELi128EEEEEEEEEvNT_6ParamsE$_ZN4cute3eso3ESOILb1ELb0EJNS_6LayoutINS_5tupleIJNS3_IJNS_1CILi1EEES5_EEENS4_ILi32EEEEEENS3_IJNS3_IJNS4_ILi0EEES9_EEENS4_ILi256EEEEEEEENS_10ViewEngineINS_8gmem_ptrIPfEEEEEEC2ERKSD_RKSI_,@function
        .size           $_ZN7cutlass13device_kernelIN5flash19enable_sm80_to_sm89INS1_16FlashAttnBwdSm80INS1_25CollectiveMainloopBwdSm80ILi2ELi2EN4cute5tupleIJNS5_1CILi128EEES8_NS7_ILi64EEEEEENS_10bfloat16_tEfNS_4arch4Sm80ELb0ELb0ELb1ELb1ELb0ELb0ELb0ELb0ELi2ELi4ELi4ELi4ELb0EEENS1_24CollectiveEpilogueBwdGQAISA_fSD_Li256ELb1ELb0EEENS1_19SingleTileSchedulerILb1ELb0ELb0ELi128EEEEEEEEEvNT_6ParamsE$_ZN4cute3eso3ESOILb1ELb0EJNS_6LayoutINS_5tupleIJNS3_IJNS_1CILi1EEES5_EEENS4_ILi32EEEEEENS3_IJNS3_IJNS4_ILi0EEES9_EEENS4_ILi256EEEEEEEENS_10ViewEngineINS_8gmem_ptrIPfEEEEEEC2ERKSD_RKSI_,($_ZN7cutlass13device_kernelIN5flash19enable_sm80_to_sm89INS1_16FlashAttnBwdSm80INS1_25CollectiveMainloopBwdSm80ILi2ELi2EN4cute5tupleIJNS5_1CILi128EEES8_NS7_ILi64EEEEEENS_10bfloat16_tEfNS_4arch4Sm80ELb0ELb0ELb1ELb1ELb0ELb0ELb0ELb0ELi2ELi4ELi4ELi4ELb0EEENS1_24CollectiveEpilogueBwdGQAISA_fSD_Li256ELb1ELb0EEENS1_19SingleTileSchedulerILb1ELb0ELb0ELi128EEEEEEEEEvNT_6ParamsE$_ZN4cute3eso3ESOILb1ELb0EJNS_6LayoutINS_5tupleIJNS3_IJNS_1CILi1EEES5_EEENS4_ILi32EEEEEENS3_IJNS3_IJNS4_ILi0EEES9_EEENS4_ILi256EEEEEEEEiEEC2ERKSD_RKi - $_ZN7cutlass13device_kernelIN5flash19enable_sm80_to_sm89INS1_16FlashAttnBwdSm80INS1_25CollectiveMainloopBwdSm80ILi2ELi2EN4cute5tupleIJNS5_1CILi128EEES8_NS7_ILi64EEEEEENS_10bfloat16_tEfNS_4arch4Sm80ELb0ELb0ELb1ELb1ELb0ELb0ELb0ELb0ELi2ELi4ELi4ELi4ELb0EEENS1_24CollectiveEpilogueBwdGQAISA_fSD_Li256ELb1ELb0EEENS1_19SingleTileSchedulerILb1ELb0ELb0ELi128EEEEEEEEEvNT_6ParamsE$_ZN4cute3eso3ESOILb1ELb0EJNS_6LayoutINS_5tupleIJNS3_IJNS_1CILi1EEES5_EEENS4_ILi32EEEEEENS3_IJNS3_IJNS4_ILi0EEES9_EEENS4_ILi256EEEEEEEENS_10ViewEngineINS_8gmem_ptrIPfEEEEEEC2ERKSD_RKSI_)
$_ZN7cutlass13device_kernelIN5flash19enable_sm80_to_sm89INS1_16FlashAttnBwdSm80INS1_25CollectiveMainloopBwdSm80ILi2ELi2EN4cute5tupleIJNS5_1CILi128EEES8_NS7_ILi64EEEEEENS_10bfloat16_tEfNS_4arch4Sm80ELb0ELb0ELb1ELb1ELb0ELb0ELb0ELb0ELi2ELi4ELi4ELi4ELb0EEENS1_24CollectiveEpilogueBwdGQAISA_fSD_Li256ELb1ELb0EEENS1_19SingleTileSchedulerILb1ELb0ELb0ELi128EEEEEEEEEvNT_6ParamsE$_ZN4cute3eso3ESOILb1ELb0EJNS_6LayoutINS_5tupleIJNS3_IJNS_1CILi1EEES5_EEENS4_ILi32EEEEEENS3_IJNS3_IJNS4_ILi0EEES9_EEENS4_ILi256EEEEEEEENS_10ViewEngineINS_8gmem_ptrIPfEEEEEEC2ERKSD_RKSI_:
[----:B------:R-:W-:Y:S02]  /*9100*/  IADD3 R57, R57, -c[0x0][0x20], RZ ;  /* 0x8000080039397a10 */ /* 0x000fe40007ffe0ff */
[----:B------:R-:W-:-:S03]  /*9110*/  MOV R5, 0x0 ;  /* 0x0000000000057802 */ /* 0x000fc60000000f00 */
[----:B------:R1:W-:Y:S01]  /*9120*/  STL.64 [R57], R2 ;  /* 0x0000000239007387 */ /* 0x0003e20000100a00 */
[----:B------:R-:W-:Y:S05]  /*9130*/  RET.REL.NODEC R4 `(_ZN7cutlass13device_kernelIN5flash19enable_sm80_to_sm89INS1_16FlashAttnBwdSm80INS1_25CollectiveMainloopBwdSm80ILi2ELi2EN4cute5tupleIJNS5_1CILi128EEES8_NS7_ILi64EEEEEENS_10bfloat16_tEfNS_4arch4Sm80ELb0ELb0ELb1ELb1ELb0ELb0ELb0ELb0ELi2ELi4ELi4ELi4ELb0EEENS1_24CollectiveEpilogueBwdGQAISA_fSD_Li256ELb1ELb0EEENS1_19SingleTileSchedulerILb1ELb0ELb0ELi128EEEEEEEEEvNT_6ParamsE) ;  /* 0xffff6ec004007950 */ /* 0x000fea0003c3ffff */
        .type           $_ZN7cutlass13device_kernelIN5flash19enable_sm80_to_sm89INS1_16FlashAttnBwdSm80INS1_25CollectiveMainloopBwdSm80ILi2ELi2EN4cute5tupleIJNS5_1CILi128EEES8_NS7_ILi64EEEEEENS_10bfloat16_tEfNS_4arch4Sm80ELb0ELb0ELb1ELb1ELb0ELb0ELb0ELb0ELi2ELi4ELi4ELi4ELb0EEENS1_24CollectiveEpilogueBwdGQAISA_fSD_Li256ELb1ELb0EEENS1_19SingleTileSchedulerILb1ELb0ELb0ELi128EEEEEEEEEvNT_6ParamsE$_ZN4cute3eso3ESOILb1ELb0EJNS_6LayoutINS_5tupleIJNS3_IJNS_1CILi1EEES5_EEENS4_ILi32EEEEEENS3_IJNS3_IJNS4_ILi0EEES9_EEENS4_ILi256EEEEEEEEiEEC2ERKSD_RKi,@function
        .size           $_ZN7cutlass13device_kernelIN5flash19enable_sm80_to_sm89INS1_16FlashAttnBwdSm80INS1_25CollectiveMainloopBwdSm80ILi2ELi2EN4cute5tupleIJNS5_1CILi128EEES8_NS7_ILi64EEEEEENS_10bfloat16_tEfNS_4arch4Sm80ELb0ELb0ELb1ELb1ELb0ELb0ELb0ELb0ELi2ELi4ELi4ELi4ELb0EEENS1_24CollectiveEpilogueBwdGQAISA_fSD_Li256ELb1ELb0EEENS1_19SingleTileSchedulerILb1ELb0ELb0ELi128EEEEEEEEEvNT_6ParamsE$_ZN4cute3eso3ESOILb1ELb0EJNS_6LayoutINS_5tupleIJNS3_IJNS_1CILi1EEES5_EEENS4_ILi32EEEEEENS3_IJNS3_IJNS4_ILi0EEES9_EEENS4_ILi256EEEEEEEEiEEC2ERKSD_RKi,($_ZN7cutlass13device_kernelIN5flash19enable_sm80_to_sm89INS1_16FlashAttnBwdSm80INS1_25CollectiveMainloopBwdSm80ILi2ELi2EN4cute5tupleIJNS5_1CILi128EEES8_NS7_ILi64EEEEEENS_10bfloat16_tEfNS_4arch4Sm80ELb0ELb0ELb1ELb1ELb0ELb0ELb0ELb0ELi2ELi4ELi4ELi4ELb0EEENS1_24CollectiveEpilogueBwdGQAISA_fSD_Li256ELb1ELb0EEENS1_19SingleTileSchedulerILb1ELb0ELb0ELi128EEEEEEEEEvNT_6ParamsE$_ZN4cute3eso3ESOILb1ELb0EJNS_6LayoutINS_5tupleIJNS3_IJNS_1CILi2EEES5_EEEEEENS3_IJNS3_IJNS4_ILi1EEES5_EEEEEEEENS_10ViewEngineIPKfEEEEC2ERKSB_RKSF_ - $_ZN7cutlass13device_kernelIN5flash19enable_sm80_to_sm89INS1_16FlashAttnBwdSm80INS1_25CollectiveMainloopBwdSm80ILi2ELi2EN4cute5tupleIJNS5_1CILi128EEES8_NS7_ILi64EEEEEENS_10bfloat16_tEfNS_4arch4Sm80ELb0ELb0ELb1ELb1ELb0ELb0ELb0ELb0ELi2ELi4ELi4ELi4ELb0EEENS1_24CollectiveEpilogueBwdGQAISA_fSD_Li256ELb1ELb0EEENS1_19SingleTileSchedulerILb1ELb0ELb0ELi128EEEEEEEEEvNT_6ParamsE$_ZN4cute3eso3ESOILb1ELb0EJNS_6LayoutINS_5tupleIJNS3_IJNS_1CILi1EEES5_EEENS4_ILi32EEEEEENS3_IJNS3_IJNS4_ILi0EEES9_EEENS4_ILi256EEEEEEEEiEEC2ERKSD_RKi)
$_ZN7cutlass13device_kernelIN5flash19enable_sm80_to_sm89INS1_16FlashAttnBwdSm80INS1_25CollectiveMainloopBwdSm80ILi2ELi2EN4cute5tupleIJNS5_1CILi128EEES8_NS7_ILi64EEEEEENS_10bfloat16_tEfNS_4arch4Sm80ELb0ELb0ELb1ELb1ELb0ELb0ELb0ELb0ELi2ELi4ELi4ELi4ELb0EEENS1_24CollectiveEpilogueBwdGQAISA_fSD_Li256ELb1ELb0EEENS1_19SingleTileSchedulerILb1ELb0ELb0ELi128EEEEEEEEEvNT_6ParamsE$_ZN4cute3eso3ESOILb1ELb0EJNS_6LayoutINS_5tupleIJNS3_IJNS_1CILi1EEES5_EEENS4_ILi32EEEEEENS3_IJNS3_IJNS4_ILi0EEES9_EEENS4_ILi256EEEEEEEEiEEC2ERKSD_RKi:
[----:B------:R-:W-:Y:S02]  /*9140*/  IADD3 R2, R57, -c[0x0][0x20], RZ ;  /* 0x8000080039027a10 */ /* 0x000fe40007ffe0ff */
[----:B------:R-:W-:-:S03]  /*9150*/  MOV R9, 0x0 ;  /* 0x0000000000097802 */ /* 0x000fc60000000f00 */
[----:B------:R1:W-:Y:S01]  /*9160*/  STL [R2], R3 ;  /* 0x0000000302007387 */ /* 0x0003e20000100800 */
[----:B------:R-:W-:Y:S05]  /*9170*/  RET.REL.NODEC R8 `(_ZN7cutlass13device_kernelIN5flash19enable_sm80_to_sm89INS1_16FlashAttnBwdSm80INS1_25CollectiveMainloopBwdSm80ILi2ELi2EN4cute5tupleIJNS5_1CILi128EEES8_NS7_ILi64EEEEEENS_10bfloat16_tEfNS_4arch4Sm80ELb0ELb0ELb1ELb1ELb0ELb0ELb0ELb0ELi2ELi4ELi4ELi4ELb0EEENS1_24CollectiveEpilogueBwdGQAISA_fSD_Li256ELb1ELb0EEENS1_19SingleTileSchedulerILb1ELb0ELb0ELi128EEEEEEEEEvNT_6ParamsE) ;  /* 0xffff6e8008007950 */ /* 0x000fea0003c3ffff */
        .type           $_ZN7cutlass13device_kernelIN5flash19enable_sm80_to_sm89INS1_16FlashAttnBwdSm80INS1_25CollectiveMainloopBwdSm80ILi2ELi2EN4cute5tupleIJNS5_1CILi128EEES8_NS7_ILi64EEEEEENS_10bfloat16_tEfNS_4arch4Sm80ELb0ELb0ELb1ELb1ELb0ELb0ELb0ELb0ELi2ELi4ELi4ELi4ELb0EEENS1_24CollectiveEpilogueBwdGQAISA_fSD_Li256ELb1ELb0EEENS1_19SingleTileSchedulerILb1ELb0ELb0ELi128EEEEEEEEEvNT_6ParamsE$_ZN4cute3eso3ESOILb1ELb0EJNS_6LayoutINS_5tupleIJNS3_IJNS_1CILi2EEES5_EEEEEENS3_IJNS3_IJNS4_ILi1EEES5_EEEEEEEENS_10ViewEngineIPKfEEEEC2ERKSB_RKSF_,@function
        .size           $_ZN7cutlass13device_kernelIN5flash19enable_sm80_to_sm89INS1_16FlashAttnBwdSm80INS1_25CollectiveMainloopBwdSm80ILi2ELi2EN4cute5tupleIJNS5_1CILi128EEES8_NS7_ILi64EEEEEENS_10bfloat16_tEfNS_4arch4Sm80ELb0ELb0ELb1ELb1ELb0ELb0ELb0ELb0ELi2ELi4ELi4ELi4ELb0EEENS1_24CollectiveEpilogueBwdGQAISA_fSD_Li256ELb1ELb0EEENS1_19SingleTileSchedulerILb1ELb0ELb0ELi128EEEEEEEEEvNT_6ParamsE$_ZN4cute3eso3ESOILb1ELb0EJNS_6LayoutINS_5tupleIJNS3_IJNS_1CILi2EEES5_EEEEEENS3_IJNS3_IJNS4_ILi1EEES5_EEEEEEEENS_10ViewEngineIPKfEEEEC2ERKSB_RKSF_,($_ZN7cutlass13device_kernelIN5flash19enable_sm80_to_sm89INS1_16FlashAttnBwdSm80INS1_25CollectiveMainloopBwdSm80ILi2ELi2EN4cute5tupleIJNS5_1CILi128EEES8_NS7_ILi64EEEEEENS_10bfloat16_tEfNS_4arch4Sm80ELb0ELb0ELb1ELb1ELb0ELb0ELb0ELb0ELi2ELi4ELi4ELi4ELb0EEENS1_24CollectiveEpilogueBwdGQAISA_fSD_Li256ELb1ELb0EEENS1_19SingleTileSchedulerILb1ELb0ELb0ELi128EEEEEEEEEvNT_6ParamsE$_ZN4cute3eso3ESOILb1ELb0EJNS_6LayoutINS_5tupleIJNS3_IJNS_1CILi2EEES5_EEEEEENS3_IJNS3_IJNS4_ILi1EEES5_EEEEEEEENS_10ViewEngineIPN7cutlass10bfloat16_tEEEEEC2ERKSB_RKSG_ - $_ZN7cutlass13device_kernelIN5flash19enable_sm80_to_sm89INS1_16FlashAttnBwdSm80INS1_25CollectiveMainloopBwdSm80ILi2ELi2EN4cute5tupleIJNS5_1CILi128EEES8_NS7_ILi64EEEEEENS_10bfloat16_tEfNS_4arch4Sm80ELb0ELb0ELb1ELb1ELb0ELb0ELb0ELb0ELi2ELi4ELi4ELi4ELb0EEENS1_24CollectiveEpilogueBwdGQAISA_fSD_Li256ELb1ELb0EEENS1_19SingleTileSchedulerILb1ELb0ELb0ELi128EEEEEEEEEvNT_6ParamsE$_ZN4cute3eso3ESOILb1ELb0EJNS_6LayoutINS_5tupleIJNS3_IJNS_1CILi2EEES5_EEEEEENS3_IJNS3_IJNS4_ILi1EEES5_EEEEEEEENS_10ViewEngineIPKfEEEEC2ERKSB_RKSF_)
$_ZN7cutlass13device_kernelIN5flash19enable_sm80_to_sm89INS1_16FlashAttnBwdSm80INS1_25CollectiveMainloopBwdSm80ILi2ELi2EN4cute5tupleIJNS5_1CILi128EEES8_NS7_ILi64EEEEEENS_10bfloat16_tEfNS_4arch4Sm80ELb0ELb0ELb1ELb1ELb0ELb0ELb0ELb0ELi2ELi4ELi4ELi4ELb0EEENS1_24CollectiveEpilogueBwdGQAISA_fSD_Li256ELb1ELb0EEENS1_19SingleTileSchedulerILb1ELb0ELb0ELi128EEEEEEEEEvNT_6ParamsE$_ZN4cute3eso3ESOILb1ELb0EJNS_6LayoutINS_5tupleIJNS3_IJNS_1CILi2EEES5_EEEEEENS3_IJNS3_IJNS4_ILi1EEES5_EEEEEEEENS_10ViewEngineIPKfEEEEC2ERKSB_RKSF_:
[----:B------:R-:W-:Y:S01]  /*9180*/  IADD3 R2, R2, -c[0x0][0x20], RZ ;  /* 0x8000080002027a10 */ /* 0x000fe20007ffe0ff */
[----:B------:R-:W-:Y:S01]  /*9190*/  IMAD.MOV.U32 R7, RZ, RZ, R3 ;  /* 0x000000ffff077224 */ /* 0x000fe200078e0003 */
[----:B------:R-:W-:-:S04]  /*91a0*/  MOV R5, 0x0 ;  /* 0x0000000000057802 */ /* 0x000fc80000000f00 */
[----:B------:R1:W-:Y:S01]  /*91b0*/  STL.64 [R2], R6 ;  /* 0x0000000602007387 */ /* 0x0003e20000100a00 */
[----:B------:R-:W-:Y:S05]  /*91c0*/  RET.REL.NODEC R4 `(_ZN7cutlass13device_kernelIN5flash19enable_sm80_to_sm89INS1_16FlashAttnBwdSm80INS1_25CollectiveMainloopBwdSm80ILi2ELi2EN4cute5tupleIJNS5_1CILi128EEES8_NS7_ILi64EEEEEENS_10bfloat16_tEfNS_4arch4Sm80ELb0ELb0ELb1ELb1ELb0ELb0ELb0ELb0ELi2ELi4ELi4ELi4ELb0EEENS1_24CollectiveEpilogueBwdGQAISA_fSD_Li256ELb1ELb0EEENS1_19SingleTileSchedulerILb1ELb0ELb0ELi128EEEEEEEEEvNT_6ParamsE) ;  /* 0xffff6e3004007950 */ /* 0x000fea0003c3ffff */
        .type           $_ZN7cutlass13device_kernelIN5flash19enable_sm80_to_sm89INS1_16FlashAttnBwdSm80INS1_25CollectiveMainloopBwdSm80ILi2ELi2EN4cute5tupleIJNS5_1CILi128EEES8_NS7_ILi64EEEEEENS_10bfloat16_tEfNS_4arch4Sm80ELb0ELb0ELb1ELb1ELb0ELb0ELb0ELb0ELi2ELi4ELi4ELi4ELb0EEENS1_24CollectiveEpilogueBwdGQAISA_fSD_Li256ELb1ELb0EEENS1_19SingleTileSchedulerILb1ELb0ELb0ELi128EEEEEEEEEvNT_6ParamsE$_ZN4cute3eso3ESOILb1ELb0EJNS_6LayoutINS_5tupleIJNS3_IJNS_1CILi2EEES5_EEEEEENS3_IJNS3_IJNS4_ILi1EEES5_EEEEEEEENS_10ViewEngineIPN7cutlass10bfloat16_tEEEEEC2ERKSB_RKSG_,@function
        .size           $_ZN7cutlass13device_kernelIN5flash19enable_sm80_to_sm89INS1_16FlashAttnBwdSm80INS1_25CollectiveMainloopBwdSm80ILi2ELi2EN4cute5tupleIJNS5_1CILi128EEES8_NS7_ILi64EEEEEENS_10bfloat16_tEfNS_4arch4Sm80ELb0ELb0ELb1ELb1ELb0ELb0ELb0ELb0ELi2ELi4ELi4ELi4ELb0EEENS1_24CollectiveEpilogueBwdGQAISA_fSD_Li256ELb1ELb0EEENS1_19SingleTileSchedulerILb1ELb0ELb0ELi128EEEEEEEEEvNT_6ParamsE$_ZN4cute3eso3ESOILb1ELb0EJNS_6LayoutINS_5tupleIJNS3_IJNS_1CILi2EEES5_EEEEEENS3_IJNS3_IJNS4_ILi1EEES5_EEEEEEEENS_10ViewEngineIPN7cutlass10bfloat16_tEEEEEC2ERKSB_RKSG_,($_ZN7cutlass13device_kernelIN5flash19enable_sm80_to_sm89INS1_16FlashAttnBwdSm80INS1_25CollectiveMainloopBwdSm80ILi2ELi2EN4cute5tupleIJNS5_1CILi128EEES8_NS7_ILi64EEEEEENS_10bfloat16_tEfNS_4arch4Sm80ELb0ELb0ELb1ELb1ELb0ELb0ELb0ELb0ELi2ELi4ELi4ELi4ELb0EEENS1_24CollectiveEpilogueBwdGQAISA_fSD_Li256ELb1ELb0EEENS1_19SingleTileSchedulerILb1ELb0ELb0ELi128EEEEEEEEEvNT_6ParamsE$_ZN4cute3eso3ESOILb1ELb0EJNS_6LayoutINS_5tupleIJNS3_IJNS_1CILi2EEES5_EEEEEENS3_IJNS3_IJNS4_ILi1EEES5_EEEEEEEENS_10ViewEngineIPfEEEEC2ERKSB_RKSE_ - $_ZN7cutlass13device_kernelIN5flash19enable_sm80_to_sm89INS1_16FlashAttnBwdSm80INS1_25CollectiveMainloopBwdSm80ILi2ELi2EN4cute5tupleIJNS5_1CILi128EEES8_NS7_ILi64EEEEEENS_10bfloat16_tEfNS_4arch4Sm80ELb0ELb0ELb1ELb1ELb0ELb0ELb0ELb0ELi2ELi4ELi4ELi4ELb0EEENS1_24CollectiveEpilogueBwdGQAISA_fSD_Li256ELb1ELb0EEENS1_19SingleTileSchedulerILb1ELb0ELb0ELi128EEEEEEEEEvNT_6ParamsE$_ZN4cute3eso3ESOILb1ELb0EJNS_6LayoutINS_5tupleIJNS3_IJNS_1CILi2EEES5_EEEEEENS3_IJNS3_IJNS4_ILi1EEES5_EEEEEEEENS_10ViewEngineIPN7cutlass10bfloat16_tEEEEEC2ERKSB_RKSG_)
$_ZN7cutlass13device_kernelIN5flash19enable_sm80_to_sm89INS1_16FlashAttnBwdSm80INS1_25CollectiveMainloopBwdSm80ILi2ELi2EN4cute5tupleIJNS5_1CILi128EEES8_NS7_ILi64EEEEEENS_10bfloat16_tEfNS_4arch4Sm80ELb0ELb0ELb1ELb1ELb0ELb0ELb0ELb0ELi2ELi4ELi4ELi4ELb0EEENS1_24CollectiveEpilogueBwdGQAISA_fSD_Li256ELb1ELb0EEENS1_19SingleTileSchedulerILb1ELb0ELb0ELi128EEEEEEEEEvNT_6ParamsE$_ZN4cute3eso3ESOILb1ELb0EJNS_6LayoutINS_5tupleIJNS3_IJNS_1CILi2EEES5_EEEEEENS3_IJNS3_IJNS4_ILi1EEES5_EEEEEEEENS_10ViewEngineIPN7cutlass10bfloat16_tEEEEEC2ERKSB_RKSG_:
[----:B------:R-:W-:Y:S01]  /*91d0*/  IADD3 R2, R64, -c[0x0][0x20], RZ ;  /* 0x8000080040027a10 */ /* 0x000fe20007ffe0ff */
[----:B------:R-:W-:Y:S01]  /*91e0*/  IMAD.MOV.U32 R7, RZ, RZ, R3 ;  /* 0x000000ffff077224 */ /* 0x000fe200078e0003 */
[----:B------:R-:W-:-:S04]  /*91f0*/  MOV R5, 0x0 ;  /* 0x0000000000057802 */ /* 0x000fc80000000f00 */
[----:B------:R1:W-:Y:S01]  /*9200*/  STL.64 [R2], R6 ;  /* 0x0000000602007387 */ /* 0x0003e20000100a00 */
[----:B------:R-:W-:Y:S05]  /*9210*/  RET.REL.NODEC R4 `(_ZN7cutlass13device_kernelIN5flash19enable_sm80_to_sm89INS1_16FlashAttnBwdSm80INS1_25CollectiveMainloopBwdSm80ILi2ELi2EN4cute5tupleIJNS5_1CILi128EEES8_NS7_ILi64EEEEEENS_10bfloat16_tEfNS_4arch4Sm80ELb0ELb0ELb1ELb1ELb0ELb0ELb0ELb0ELi2ELi4ELi4ELi4ELb0EEENS1_24CollectiveEpilogueBwdGQAISA_fSD_Li256ELb1ELb0EEENS1_19SingleTileSchedulerILb1ELb0ELb0ELi128EEEEEEEEEvNT_6ParamsE) ;  /* 0xffff6de004007950 */ /* 0x000fea0003c3ffff */
        .type           $_ZN7cutlass13device_kernelIN5flash19enable_sm80_to_sm89INS1_16FlashAttnBwdSm80INS1_25CollectiveMainloopBwdSm80ILi2ELi2EN4cute5tupleIJNS5_1CILi128EEES8_NS7_ILi64EEEEEENS_10bfloat16_tEfNS_4arch4Sm80ELb0ELb0ELb1ELb1ELb0ELb0ELb0ELb0ELi2ELi4ELi4ELi4ELb0EEENS1_24CollectiveEpilogueBwdGQAISA_fSD_Li256ELb1ELb0EEENS1_19SingleTileSchedulerILb1ELb0ELb0ELi128EEEEEEEEEvNT_6ParamsE$_ZN4cute3eso3ESOILb1ELb0EJNS_6LayoutINS_5tupleIJNS3_IJNS_1CILi2EEES5_EEEEEENS3_IJNS3_IJNS4_ILi1EEES5_EEEEEEEENS_10ViewEngineIPfEEEEC2ERKSB_RKSE_,@function
        .size           $_ZN7cutlass13device_kernelIN5flash19enable_sm80_to_sm89INS1_16FlashAttnBwdSm80INS1_25CollectiveMainloopBwdSm80ILi2ELi2EN4cute5tupleIJNS5_1CILi128EEES8_NS7_ILi64EEEEEENS_10bfloat16_tEfNS_4arch4Sm80ELb0ELb0ELb1ELb1ELb0ELb0ELb0ELb0ELi2ELi4ELi4ELi4ELb0EEENS1_24CollectiveEpilogueBwdGQAISA_fSD_Li256ELb1ELb0EEENS1_19SingleTileSchedulerILb1ELb0ELb0ELi128EEEEEEEEEvNT_6ParamsE$_ZN4cute3eso3ESOILb1ELb0EJNS_6LayoutINS_5tupleIJNS3_IJNS_1CILi2EEES5_EEEEEENS3_IJNS3_IJNS4_ILi1EEES5_EEEEEEEENS_10ViewEngineIPfEEEEC2ERKSB_RKSE_,($_ZN7cutlass13device_kernelIN5flash19enable_sm80_to_sm89INS1_16FlashAttnBwdSm80INS1_25CollectiveMainloopBwdSm80ILi2ELi2EN4cute5tupleIJNS5_1CILi128EEES8_NS7_ILi64EEEEEENS_10bfloat16_tEfNS_4arch4Sm80ELb0ELb0ELb1ELb1ELb0ELb0ELb0ELb0ELi2ELi4ELi4ELi4ELb0EEENS1_24CollectiveEpilogueBwdGQAISA_fSD_Li256ELb1ELb0EEENS1_19SingleTileSchedulerILb1ELb0ELb0ELi128EEEEEEEEEvNT_6ParamsE$_ZN4cute3eso3ESOILb1ELb0EJNS_6LayoutINS_5tupleIJNS3_IJNS_1CILi2EEES5_EEEEEENS3_IJNS3_IJNS4_ILi1EEES5_EEEEEEEEiEEC2ERKSB_RKi - $_ZN7cutlass13device_kernelIN5flash19enable_sm80_to_sm89INS1_16FlashAttnBwdSm80INS1_25CollectiveMainloopBwdSm80ILi2ELi2EN4cute5tupleIJNS5_1CILi128EEES8_NS7_ILi64EEEEEENS_10bfloat16_tEfNS_4arch4Sm80ELb0ELb0ELb1ELb1ELb0ELb0ELb0ELb0ELi2ELi4ELi4ELi4ELb0EEENS1_24CollectiveEpilogueBwdGQAISA_fSD_Li256ELb1ELb0EEENS1_19SingleTileSchedulerILb1ELb0ELb0ELi128EEEEEEEEEvNT_6ParamsE$_ZN4cute3eso3ESOILb1ELb0EJNS_6LayoutINS_5tupleIJNS3_IJNS_1CILi2EEES5_EEEEEENS3_IJNS3_IJNS4_ILi1EEES5_EEEEEEEENS_10ViewEngineIPfEEEEC2ERKSB_RKSE_)
$_ZN7cutlass13device_kernelIN5flash19enable_sm80_to_sm89INS1_16FlashAttnBwdSm80INS1_25CollectiveMainloopBwdSm80ILi2ELi2EN4cute5tupleIJNS5_1CILi128EEES8_NS7_ILi64EEEEEENS_10bfloat16_tEfNS_4arch4Sm80ELb0ELb0ELb1ELb1ELb0ELb0ELb0ELb0ELi2ELi4ELi4ELi4ELb0EEENS1_24CollectiveEpilogueBwdGQAISA_fSD_Li256ELb1ELb0EEENS1_19SingleTileSchedulerILb1ELb0ELb0ELi128EEEEEEEEEvNT_6ParamsE$_ZN4cute3eso3ESOILb1ELb0EJNS_6LayoutINS_5tupleIJNS3_IJNS_1CILi2EEES5_EEEEEENS3_IJNS3_IJNS4_ILi1EEES5_EEEEEEEENS_10ViewEngineIPfEEEEC2ERKSB_RKSE_:
[----:B------:R-:W-:Y:S01]  /*9220*/  IADD3 R2, R2, -c[0x0][0x20], RZ ;  /* 0x8000080002027a10 */ /* 0x000fe20007ffe0ff */
[----:B------:R-:W-:Y:S01]  /*9230*/  IMAD.MOV.U32 R9, RZ, RZ, R3 ;  /* 0x000000ffff097224 */ /* 0x000fe200078e0003 */
[----:B------:R-:W-:-:S04]  /*9240*/  MOV R5, 0x0 ;  /* 0x0000000000057802 */ /* 0x000fc80000000f00 */
[----:B------:R1:W-:Y:S01]  /*9250*/  STL.64 [R2], R8 ;  /* 0x0000000802007387 */ /* 0x0003e20000100a00 */
[----:B------:R-:W-:Y:S05]  /*9260*/  RET.REL.NODEC R4 `(_ZN7cutlass13device_kernelIN5flash19enable_sm80_to_sm89INS1_16FlashAttnBwdSm80INS1_25CollectiveMainloopBwdSm80ILi2ELi2EN4cute5tupleIJNS5_1CILi128EEES8_NS7_ILi64EEEEEENS_10bfloat16_tEfNS_4arch4Sm80ELb0ELb0ELb1ELb1ELb0ELb0ELb0ELb0ELi2ELi4ELi4ELi4ELb0EEENS1_24CollectiveEpilogueBwdGQAISA_fSD_Li256ELb1ELb0EEENS1_19SingleTileSchedulerILb1ELb0ELb0ELi128EEEEEEEEEvNT_6ParamsE) ;  /* 0xffff6d9004007950 */ /* 0x000fea0003c3ffff */
        .type           $_ZN7cutlass13device_kernelIN5flash19enable_sm80_to_sm89INS1_16FlashAttnBwdSm80INS1_25CollectiveMainloopBwdSm80ILi2ELi2EN4cute5tupleIJNS5_1CILi128EEES8_NS7_ILi64EEEEEENS_10bfloat16_tEfNS_4arch4Sm80ELb0ELb0ELb1ELb1ELb0ELb0ELb0ELb0ELi2ELi4ELi4ELi4ELb0EEENS1_24CollectiveEpilogueBwdGQAISA_fSD_Li256ELb1ELb0EEENS1_19SingleTileSchedulerILb1ELb0ELb0ELi128EEEEEEEEEvNT_6ParamsE$_ZN4cute3eso3ESOILb1ELb0EJNS_6LayoutINS_5tupleIJNS3_IJNS_1CILi2EEES5_EEEEEENS3_IJNS3_IJNS4_ILi1EEES5_EEEEEEEEiEEC2ERKSB_RKi,@function
        .size           $_ZN7cutlass13device_kernelIN5flash19enable_sm80_to_sm89INS1_16FlashAttnBwdSm80INS1_25CollectiveMainloopBwdSm80ILi2ELi2EN4cute5tupleIJNS5_1CILi128EEES8_NS7_ILi64EEEEEENS_10bfloat16_tEfNS_4arch4Sm80ELb0ELb0ELb1ELb1ELb0ELb0ELb0ELb0ELi2ELi4ELi4ELi4ELb0EEENS1_24CollectiveEpilogueBwdGQAISA_fSD_Li256ELb1ELb0EEENS1_19SingleTileSchedulerILb1ELb0ELb0ELi128EEEEEEEEEvNT_6ParamsE$_ZN4cute3eso3ESOILb1ELb0EJNS_6LayoutINS_5tupleIJNS3_IJNS_1CILi2EEES5_EEEEEENS3_IJNS3_IJNS4_ILi1EEES5_EEEEEEEEiEEC2ERKSB_RKi,($_ZN7cutlass13device_kernelIN5flash19enable_sm80_to_sm89INS1_16FlashAttnBwdSm80INS1_25CollectiveMainloopBwdSm80ILi2ELi2EN4cute5tupleIJNS5_1CILi128EEES8_NS7_ILi64EEEEEENS_10bfloat16_tEfNS_4arch4Sm80ELb0ELb0ELb1ELb1ELb0ELb0ELb0ELb0ELi2ELi4ELi4ELi4ELb0EEENS1_24CollectiveEpilogueBwdGQAISA_fSD_Li256ELb1ELb0EEENS1_19SingleTileSchedulerILb1ELb0ELb0ELi128EEEEEEEEEvNT_6ParamsE$_ZN4cute3eso3ESOILb1ELb0EJNS_6LayoutINS_5tupleIJNS3_IJNS_1CILi2EEES5_EEEEEENS3_IJNS3_IJNS4_ILi8EEENS4_ILi64EEEEEEEEEEENS_10ViewEngineINS_8smem_ptrIPfEEEEEEC2ERKSC_RKSH_ - $_ZN7cutlass13device_kernelIN5flash19enable_sm80_to_sm89INS1_16FlashAttnBwdSm80INS1_25CollectiveMainloopBwdSm80ILi2ELi2EN4cute5tupleIJNS5_1CILi128EEES8_NS7_ILi64EEEEEENS_10bfloat16_tEfNS_4arch4Sm80ELb0ELb0ELb1ELb1ELb0ELb0ELb0ELb0ELi2ELi4ELi4ELi4ELb0EEENS1_24CollectiveEpilogueBwdGQAISA_fSD_Li256ELb1ELb0EEENS1_19SingleTileSchedulerILb1ELb0ELb0ELi128EEEEEEEEEvNT_6ParamsE$_ZN4cute3eso3ESOILb1ELb0EJNS_6LayoutINS_5tupleIJNS3_IJNS_1CILi2EEES5_EEEEEENS3_IJNS3_IJNS4_ILi1EEES5_EEEEEEEEiEEC2ERKSB_RKi)
$_ZN7cutlass13device_kernelIN5flash19enable_sm80_to_sm89INS1_16FlashAttnBwdSm80INS1_25CollectiveMainloopBwdSm80ILi2ELi2EN4cute5tupleIJNS5_1CILi128EEES8_NS7_ILi64EEEEEENS_10bfloat16_tEfNS_4arch4Sm80ELb0ELb0ELb1ELb1ELb0ELb0ELb0ELb0ELi2ELi4ELi4ELi4ELb0EEENS1_24CollectiveEpilogueBwdGQAISA_fSD_Li256ELb1ELb0EEENS1_19SingleTileSchedulerILb1ELb0ELb0ELi128EEEEEEEEEvNT_6ParamsE$_ZN4cute3eso3ESOILb1ELb0EJNS_6LayoutINS_5tupleIJNS3_IJNS_1CILi2EEES5_EEEEEENS3_IJNS3_IJNS4_ILi1EEES5_EEEEEEEEiEEC2ERKSB_RKi:
[----:B------:R-:W-:Y:S02]  /*9270*/  IADD3 R2, R64, -c[0x0][0x20], RZ ;  /* 0x8000080040027a10 */ /* 0x000fe40007ffe0ff */
[----:B------:R-:W-:-:S03]  /*9280*/  MOV R5, 0x0 ;  /* 0x0000000000057802 */ /* 0x000fc60000000f00 */
[----:B------:R1:W-:Y:S01]  /*9290*/  STL [R2], R3 ;  /* 0x0000000302007387 */ /* 0x0003e20000100800 */
[----:B------:R-:W-:Y:S05]  /*92a0*/  RET.REL.NODEC R4 `(_ZN7cutlass13device_kernelIN5flash19enable_sm80_to_sm89INS1_16FlashAttnBwdSm80INS1_25CollectiveMainloopBwdSm80ILi2ELi2EN4cute5tupleIJNS5_1CILi128EEES8_NS7_ILi64EEEEEENS_10bfloat16_tEfNS_4arch4Sm80ELb0ELb0ELb1ELb1ELb0ELb0ELb0ELb0ELi2ELi4ELi4ELi4ELb0EEENS1_24CollectiveEpilogueBwdGQAISA_fSD_Li256ELb1ELb0EEENS1_19SingleTileSchedulerILb1ELb0ELb0ELi128EEEEEEEEEvNT_6ParamsE) ;  /* 0xffff6d5004007950 */ /* 0x000fea0003c3ffff */
        .type           $_ZN7cutlass13device_kernelIN5flash19enable_sm80_to_sm89INS1_16FlashAttnBwdSm80INS1_25CollectiveMainloopBwdSm80ILi2ELi2EN4cute5tupleIJNS5_1CILi128EEES8_NS7_ILi64EEEEEENS_10bfloat16_tEfNS_4arch4Sm80ELb0ELb0ELb1ELb1ELb0ELb0ELb0ELb0ELi2ELi4ELi4ELi4ELb0EEENS1_24CollectiveEpilogueBwdGQAISA_fSD_Li256ELb1ELb0EEENS1_19SingleTileSchedulerILb1ELb0ELb0ELi128EEEEEEEEEvNT_6ParamsE$_ZN4cute3eso3ESOILb1ELb0EJNS_6LayoutINS_5tupleIJNS3_IJNS_1CILi2EEES5_EEEEEENS3_IJNS3_IJNS4_ILi8EEENS4_ILi64EEEEEEEEEEENS_10ViewEngineINS_8smem_ptrIPfEEEEEEC2ERKSC_RKSH_,@function
        .size           $_ZN7cutlass13device_kernelIN5flash19enable_sm80_to_sm89INS1_16FlashAttnBwdSm80INS1_25CollectiveMainloopBwdSm80ILi2ELi2EN4cute5tupleIJNS5_1CILi128EEES8_NS7_ILi64EEEEEENS_10bfloat16_tEfNS_4arch4Sm80ELb0ELb0ELb1ELb1ELb0ELb0ELb0ELb0ELi2ELi4ELi4ELi4ELb0EEENS1_24CollectiveEpilogueBwdGQAISA_fSD_Li256ELb1ELb0EEENS1_19SingleTileSchedulerILb1ELb0ELb0ELi128EEEEEEEEEvNT_6ParamsE$_ZN4cute3eso3ESOILb1ELb0EJNS_6LayoutINS_5tupleIJNS3_IJNS_1CILi2EEES5_EEEEEENS3_IJNS3_IJNS4_ILi8EEENS4_ILi64EEEEEEEEEEENS_10ViewEngineINS_8smem_ptrIPfEEEEEEC2ERKSC_RKSH_,($_ZN7cutlass13device_kernelIN5flash19enable_sm80_to_sm89INS1_16FlashAttnBwdSm80INS1_25CollectiveMainloopBwdSm80ILi2ELi2EN4cute5tupleIJNS5_1CILi128EEES8_NS7_ILi64EEEEEENS_10bfloat16_tEfNS_4arch4Sm80ELb0ELb0ELb1ELb1ELb0ELb0ELb0ELb0ELi2ELi4ELi4ELi4ELb0EEENS1_24CollectiveEpilogueBwdGQAISA_fSD_Li256ELb1ELb0EEENS1_19SingleTileSchedulerILb1ELb0ELb0ELi128EEEEEEEEEvNT_6ParamsE$_ZN4cute3eso3ESOILb1ELb0EJNS_6LayoutINS_5tupleIJNS3_IJNS_1CILi2EEES5_EEEEEENS3_IJNS3_IJNS4_ILi8EEENS4_ILi64EEEEEEEEEEEiEEC2ERKSC_RKi - $_ZN7cutlass13device_kernelIN5flash19enable_sm80_to_sm89INS1_16FlashAttnBwdSm80INS1_25CollectiveMainloopBwdSm80ILi2ELi2EN4cute5tupleIJNS5_1CILi128EEES8_NS7_ILi64EEEEEENS_10bfloat16_tEfNS_4arch4Sm80ELb0ELb0ELb1ELb1ELb0ELb0ELb0ELb0ELi2ELi4ELi4ELi4ELb0EEENS1_24CollectiveEpilogueBwdGQAISA_fSD_Li256ELb1ELb0EEENS1_19SingleTileSchedulerILb1ELb0ELb0ELi128EEEEEEEEEvNT_6ParamsE$_ZN4cute3eso3ESOILb1ELb0EJNS_6LayoutINS_5tupleIJNS3_IJNS_1CILi2EEES5_EEEEEENS3_IJNS3_IJNS4_ILi8EEENS4_ILi64EEEEEEEEEEENS_10ViewEngineINS_8smem_ptrIPfEEEEEEC2ERKSC_RKSH_)
$_ZN7cutlass13device_kernelIN5flash19enable_sm80_to_sm89INS1_16FlashAttnBwdSm80INS1_25CollectiveMainloopBwdSm80ILi2ELi2EN4cute5tupleIJNS5_1CILi128EEES8_NS7_ILi64EEEEEENS_10bfloat16_tEfNS_4arch4Sm80ELb0ELb0ELb1ELb1ELb0ELb0ELb0ELb0ELi2ELi4ELi4ELi4ELb0EEENS1_24CollectiveEpilogueBwdGQAISA_fSD_Li256ELb1ELb0EEENS1_19SingleTileSchedulerILb1ELb0ELb0ELi128EEEEEEEEEvNT_6ParamsE$_ZN4cute3eso3ESOILb1ELb0EJNS_6LayoutINS_5tupleIJNS3_IJNS_1CILi2EEES5_EEEEEENS3_IJNS3_IJNS4_ILi8EEENS4_ILi64EEEEEEEEEEENS_10ViewEngineINS_8smem_ptrIPfEEEEEEC2ERKSC_RKSH_:
[----:B------:R-:W-:Y:S02]  /*92b0*/  IADD3 R6, R23, -c[0x0][0x20], RZ ;  /* 0x8000080017067a10 */ /* 0x000fe40007ffe0ff */
[----:B------:R-:W-:-:S03]  /*92c0*/  MOV R9, 0x0 ;  /* 0x0000000000097802 */ /* 0x000fc60000000f00 */
[----:B------:R1:W-:Y:S01]  /*92d0*/  STL.64 [R6], R2 ;  /* 0x0000000206007387 */ /* 0x0003e20000100a00 */
[----:B------:R-:W-:Y:S05]  /*92e0*/  RET.REL.NODEC R8 `(_ZN7cutlass13device_kernelIN5flash19enable_sm80_to_sm89INS1_16FlashAttnBwdSm80INS1_25CollectiveMainloopBwdSm80ILi2ELi2EN4cute5tupleIJNS5_1CILi128EEES8_NS7_ILi64EEEEEENS_10bfloat16_tEfNS_4arch4Sm80ELb0ELb0ELb1ELb1ELb0ELb0ELb0ELb0ELi2ELi4ELi4ELi4ELb0EEENS1_24CollectiveEpilogueBwdGQAISA_fSD_Li256ELb1ELb0EEENS1_19SingleTileSchedulerILb1ELb0ELb0ELi128EEEEEEEEEvNT_6ParamsE) ;  /* 0xffff6d1008007950 */ /* 0x000fea0003c3ffff */
        .type           $_ZN7cutlass13device_kernelIN5flash19enable_sm80_to_sm89INS1_16FlashAttnBwdSm80INS1_25CollectiveMainloopBwdSm80ILi2ELi2EN4cute5tupleIJNS5_1CILi128EEES8_NS7_ILi64EEEEEENS_10bfloat16_tEfNS_4arch4Sm80ELb0ELb0ELb1ELb1ELb0ELb0ELb0ELb0ELi2ELi4ELi4ELi4ELb0EEENS1_24CollectiveEpilogueBwdGQAISA_fSD_Li256ELb1ELb0EEENS1_19SingleTileSchedulerILb1ELb0ELb0ELi128EEEEEEEEEvNT_6ParamsE$_ZN4cute3eso3ESOILb1ELb0EJNS_6LayoutINS_5tupleIJNS3_IJNS_1CILi2EEES5_EEEEEENS3_IJNS3_IJNS4_ILi8EEENS4_ILi64EEEEEEEEEEEiEEC2ERKSC_RKi,@function
        .size           $_ZN7cutlass13device_kernelIN5flash19enable_sm80_to_sm89INS1_16FlashAttnBwdSm80INS1_25CollectiveMainloopBwdSm80ILi2ELi2EN4cute5tupleIJNS5_1CILi128EEES8_NS7_ILi64EEEEEENS_10bfloat16_tEfNS_4arch4Sm80ELb0ELb0ELb1ELb1ELb0ELb0ELb0ELb0ELi2ELi4ELi4ELi4ELb0EEENS1_24CollectiveEpilogueBwdGQAISA_fSD_Li256ELb1ELb0EEENS1_19SingleTileSchedulerILb1ELb0ELb0ELi128EEEEEEEEEvNT_6ParamsE$_ZN4cute3eso3ESOILb1ELb0EJNS_6LayoutINS_5tupleIJNS3_IJNS_1CILi2EEES5_EEEEEENS3_IJNS3_IJNS4_ILi8EEENS4_ILi64EEEEEEEEEEEiEEC2ERKSC_RKi,($_ZN7cutlass13device_kernelIN5flash19enable_sm80_to_sm89INS1_16FlashAttnBwdSm80INS1_25CollectiveMainloopBwdSm80ILi2ELi2EN4cute5tupleIJNS5_1CILi128EEES8_NS7_ILi64EEEEEENS_10bfloat16_tEfNS_4arch4Sm80ELb0ELb0ELb1ELb1ELb0ELb0ELb0ELb0ELi2ELi4ELi4ELi4ELb0EEENS1_24CollectiveEpilogueBwdGQAISA_fSD_Li256ELb1ELb0EEENS1_19SingleTileSchedulerILb1ELb0ELb0ELi128EEEEEEEEEvNT_6ParamsE$_ZN4cute3eso3ESOILb1ELb0EJNS_6LayoutINS_5tupleIJNS3_IJNS_1CILi2EEES5_EEENS3_IJS5_NS4_ILi8EEEEEEEEENS3_IJNS3_IJNS_11ScaledBasisIS7_JLi0EEEENSA_INS4_ILi64EEEJLi0EEEEEEENS3_IJNSA_INS4_ILi1EEEJLi1EEEENSA_INS4_ILi16EEEJLi1EEEEEEEEEEEENS_10ViewEngineINS_23ArithmeticTupleIteratorINS_15ArithmeticTupleIJNS4_ILi0EEESP_EEEEEEEEEC2ERKSL_RKSS_ - $_ZN7cutlass13device_kernelIN5flash19enable_sm80_to_sm89INS1_16FlashAttnBwdSm80INS1_25CollectiveMainloopBwdSm80ILi2ELi2EN4cute5tupleIJNS5_1CILi128EEES8_NS7_ILi64EEEEEENS_10bfloat16_tEfNS_4arch4Sm80ELb0ELb0ELb1ELb1ELb0ELb0ELb0ELb0ELi2ELi4ELi4ELi4ELb0EEENS1_24CollectiveEpilogueBwdGQAISA_fSD_Li256ELb1ELb0EEENS1_19SingleTileSchedulerILb1ELb0ELb0ELi128EEEEEEEEEvNT_6ParamsE$_ZN4cute3eso3ESOILb1ELb0EJNS_6LayoutINS_5tupleIJNS3_IJNS_1CILi2EEES5_EEEEEENS3_IJNS3_IJNS4_ILi8EEENS4_ILi64EEEEEEEEEEEiEEC2ERKSC_RKi)
$_ZN7cutlass13device_kernelIN5flash19enable_sm80_to_sm89INS1_16FlashAttnBwdSm80INS1_25CollectiveMainloopBwdSm80ILi2ELi2EN4cute5tupleIJNS5_1CILi128EEES8_NS7_ILi64EEEEEENS_10bfloat16_tEfNS_4arch4Sm80ELb0ELb0ELb1ELb1ELb0ELb0ELb0ELb0ELi2ELi4ELi4ELi4ELb0EEENS1_24CollectiveEpilogueBwdGQAISA_fSD_Li256ELb1ELb0EEENS1_19SingleTileSchedulerILb1ELb0ELb0ELi128EEEEEEEEEvNT_6ParamsE$_ZN4cute3eso3ESOILb1ELb0EJNS_6LayoutINS_5tupleIJNS3_IJNS_1CILi2EEES5_EEEEEENS3_IJNS3_IJNS4_ILi8EEENS4_ILi64EEEEEEEEEEEiEEC2ERKSC_RKi:
[----:B------:R-:W-:Y:S01]  /*92f0*/  IADD3 R2, R23, -c[0x0][0x20], RZ ;  /* 0x8000080017027a10 */ /* 0x000fe20007ffe0ff */
[----:B------:R-:W-:Y:S01]  /*9300*/  IMAD.MOV.U32 R8, RZ, RZ, R6 ;  /* 0x000000ffff087224 */ /* 0x000fe200078e0006 */
[----:B------:R-:W-:-:S03]  /*9310*/  MOV R9, 0x0 ;  /* 0x0000000000097802 */ /* 0x000fc60000000f00 */
[----:B------:R1:W-:Y:S01]  /*9320*/  STL [R2], R3 ;  /* 0x0000000302007387 */ /* 0x0003e20000100800 */
[----:B------:R-:W-:Y:S05]  /*9330*/  RET.REL.NODEC R8 `(_ZN7cutlass13device_kernelIN5flash19enable_sm80_to_sm89INS1_16FlashAttnBwdSm80INS1_25CollectiveMainloopBwdSm80ILi2ELi2EN4cute5tupleIJNS5_1CILi128EEES8_NS7_ILi64EEEEEENS_10bfloat16_tEfNS_4arch4Sm80ELb0ELb0ELb1ELb1ELb0ELb0ELb0ELb0ELi2ELi4ELi4ELi4ELb0EEENS1_24CollectiveEpilogueBwdGQAISA_fSD_Li256ELb1ELb0EEENS1_19SingleTileSchedulerILb1ELb0ELb0ELi128EEEEEEEEEvNT_6ParamsE) ;  /* 0xffff6cc008007950 */ /* 0x000fea0003c3ffff */
        .type           $_ZN7cutlass13device_kernelIN5flash19enable_sm80_to_sm89INS1_16FlashAttnBwdSm80INS1_25CollectiveMainloopBwdSm80ILi2ELi2EN4cute5tupleIJNS5_1CILi128EEES8_NS7_ILi64EEEEEENS_10bfloat16_tEfNS_4arch4Sm80ELb0ELb0ELb1ELb1ELb0ELb0ELb0ELb0ELi2ELi4ELi4ELi4ELb0EEENS1_24CollectiveEpilogueBwdGQAISA_fSD_Li256ELb1ELb0EEENS1_19SingleTileSchedulerILb1ELb0ELb0ELi128EEEEEEEEEvNT_6ParamsE$_ZN4cute3eso3ESOILb1ELb0EJNS_6LayoutINS_5tupleIJNS3_IJNS_1CILi2EEES5_EEENS3_IJS5_NS4_ILi8EEEEEEEEENS3_IJNS3_IJNS_11ScaledBasisIS7_JLi0EEEENSA_INS4_ILi64EEEJLi0EEEEEEENS3_IJNSA_INS4_ILi1EEEJLi1EEEENSA_INS4_ILi16EEEJLi1EEEEEEEEEEEENS_10ViewEngineINS_23ArithmeticTupleIteratorINS_15ArithmeticTupleIJNS4_ILi0EEESP_EEEEEEEEEC2ERKSL_RKSS_,@function
        .size           $_ZN7cutlass13device_kernelIN5flash19enable_sm80_to_sm89INS1_16FlashAttnBwdSm80INS1_25CollectiveMainloopBwdSm80ILi2ELi2EN4cute5tupleIJNS5_1CILi128EEES8_NS7_ILi64EEEEEENS_10bfloat16_tEfNS_4arch4Sm80ELb0ELb0ELb1ELb1ELb0ELb0ELb0ELb0ELi2ELi4ELi4ELi4ELb0EEENS1_24CollectiveEpilogueBwdGQAISA_fSD_Li256ELb1ELb0EEENS1_19SingleTileSchedulerILb1ELb0ELb0ELi128EEEEEEEEEvNT_6ParamsE$_ZN4cute3eso3ESOILb1ELb0EJNS_6LayoutINS_5tupleIJNS3_IJNS_1CILi2EEES5_EEENS3_IJS5_NS4_ILi8EEEEEEEEENS3_IJNS3_IJNS_11ScaledBasisIS7_JLi0EEEENSA_INS4_ILi64EEEJLi0EEEEEEENS3_IJNSA_INS4_ILi1EEEJLi1EEEENSA_INS4_ILi16EEEJLi1EEEEEEEEEEEENS_10ViewEngineINS_23ArithmeticTupleIteratorINS_15ArithmeticTupleIJNS4_ILi0EEESP_EEEEEEEEEC2ERKSL_RKSS_,($_ZN7cutlass13device_kernelIN5flash19enable_sm80_to_sm89INS1_16FlashAttnBwdSm80INS1_25CollectiveMainloopBwdSm80ILi2ELi2EN4cute5tupleIJNS5_1CILi128EEES8_NS7_ILi64EEEEEENS_10bfloat16_tEfNS_4arch4Sm80ELb0ELb0ELb1ELb1ELb0ELb0ELb0ELb0ELi2ELi4ELi4ELi4ELb0EEENS1_24CollectiveEpilogueBwdGQAISA_fSD_Li256ELb1ELb0EEENS1_19SingleTileSchedulerILb1ELb0ELb0ELi128EEEEEEEEEvNT_6ParamsE$_ZN4cute3eso3ESOILb1ELb0EJNS_6LayoutINS_5tupleIJNS3_IJNS_1CILi2EEES5_EEENS3_IJS5_NS4_ILi8EEEEEEEEENS3_IJNS3_IJNS_11ScaledBasisIS7_JLi0EEEENSA_INS4_ILi64EEEJLi0EEEEEEENS3_IJNSA_INS4_ILi1EEEJLi1EEEENSA_INS4_ILi16EEEJLi1EEEEEEEEEEEENS_10ViewEngineINS_23ArithmeticTupleIteratorINS_15ArithmeticTupleIJiiEEEEEEEEEC2ERKSL_RKSR_ - $_ZN7cutlass13device_kernelIN5flash19enable_sm80_to_sm89INS1_16FlashAttnBwdSm80INS1_25CollectiveMainloopBwdSm80ILi2ELi2EN4cute5tupleIJNS5_1CILi128EEES8_NS7_ILi64EEEEEENS_10bfloat16_tEfNS_4arch4Sm80ELb0ELb0ELb1ELb1ELb0ELb0ELb0ELb0ELi2ELi4ELi4ELi4ELb0EEENS1_24CollectiveEpilogueBwdGQAISA_fSD_Li256ELb1ELb0EEENS1_19SingleTileSchedulerILb1ELb0ELb0ELi128EEEEEEEEEvNT_6ParamsE$_ZN4cute3eso3ESOILb1ELb0EJNS_6LayoutINS_5tupleIJNS3_IJNS_1CILi2EEES5_EEENS3_IJS5_NS4_ILi8EEEEEEEEENS3_IJNS3_IJNS_11ScaledBasisIS7_JLi0EEEENSA_INS4_ILi64EEEJLi0EEEEEEENS3_IJNSA_INS4_ILi1EEEJLi1EEEENSA_INS4_ILi16EEEJLi1EEEEEEEEEEEENS_10ViewEngineINS_23ArithmeticTupleIteratorINS_15ArithmeticTupleIJNS4_ILi0EEESP_EEEEEEEEEC2ERKSL_RKSS_)
$_ZN7cutlass13device_kernelIN5flash19enable_sm80_to_sm89INS1_16FlashAttnBwdSm80INS1_25CollectiveMainloopBwdSm80ILi2ELi2EN4cute5tupleIJNS5_1CILi128EEES8_NS7_ILi64EEEEEENS_10bfloat16_tEfNS_4arch4Sm80ELb0ELb0ELb1ELb1ELb0ELb0ELb0ELb0ELi2ELi4ELi4ELi4ELb0EEENS1_24CollectiveEpilogueBwdGQAISA_fSD_Li256ELb1ELb0EEENS1_19SingleTileSchedulerILb1ELb0ELb0ELi128EEEEEEEEEvNT_6ParamsE$_ZN4cute3eso3ESOILb1ELb0EJNS_6LayoutINS_5tupleIJNS3_IJNS_1CILi2EEES5_EEENS3_IJS5_NS4_ILi8EEEEEEEEENS3_IJNS3_IJNS_11ScaledBasisIS7_JLi0EEEENSA_INS4_ILi64EEEJLi0EEEEEEENS3_IJNSA_INS4_ILi1EEEJLi1EEEENSA_INS4_ILi16EEEJLi1EEEEEEEEEEEENS_10ViewEngineINS_23ArithmeticTupleIteratorINS_15ArithmeticTupleIJNS4_ILi0EEESP_EEEEEEEEEC2ERKSL_RKSS_:
[----:B------:R-:W-:Y:S01]  /*9340*/  IADD3 R17, R17, -c[0x0][0x20], RZ ;  /* 0x8000080011117a10 */ /* 0x000fe20007ffe0ff */
[----:B------:R-:W-:Y:S01]  /*9350*/  IMAD.MOV.U32 R4, RZ, RZ, R2 ;  /* 0x000000ffff047224 */ /* 0x000fe200078e0002 */
[----:B------:R-:W-:Y:S01]  /*9360*/  PRMT R3, RZ, 0x7610, R3 ;  /* 0x00007610ff037816 */ /* 0x000fe20000000003 */
[----:B------:R-:W-:-:S04]  /*9370*/  IMAD.MOV.U32 R5, RZ, RZ, 0x0 ;  /* 0x00000000ff057424 */ /* 0x000fc800078e00ff */
[----:B------:R1:W-:Y:S01]  /*9380*/  STL.U8 [R17], R3 ;  /* 0x0000000311007387 */ /* 0x0003e20000100000 */
[----:B------:R-:W-:Y:S05]  /*9390*/  RET.REL.NODEC R4 `(_ZN7cutlass13device_kernelIN5flash19enable_sm80_to_sm89INS1_16FlashAttnBwdSm80INS1_25CollectiveMainloopBwdSm80ILi2ELi2EN4cute5tupleIJNS5_1CILi128EEES8_NS7_ILi64EEEEEENS_10bfloat16_tEfNS_4arch4Sm80ELb0ELb0ELb1ELb1ELb0ELb0ELb0ELb0ELi2ELi4ELi4ELi4ELb0EEENS1_24CollectiveEpilogueBwdGQAISA_fSD_Li256ELb1ELb0EEENS1_19SingleTileSchedulerILb1ELb0ELb0ELi128EEEEEEEEEvNT_6ParamsE) ;  /* 0xffff6c6004007950 */ /* 0x000fea0003c3ffff */
        .type           $_ZN7cutlass13device_kernelIN5flash19enable_sm80_to_sm89INS1_16FlashAttnBwdSm80INS1_25CollectiveMainloopBwdSm80ILi2ELi2EN4cute5tupleIJNS5_1CILi128EEES8_NS7_ILi64EEEEEENS_10bfloat16_tEfNS_4arch4Sm80ELb0ELb0ELb1ELb1ELb0ELb0ELb0ELb0ELi2ELi4ELi4ELi4ELb0EEENS1_24CollectiveEpilogueBwdGQAISA_fSD_Li256ELb1ELb0EEENS1_19SingleTileSchedulerILb1ELb0ELb0ELi128EEEEEEEEEvNT_6ParamsE$_ZN4cute3eso3ESOILb1ELb0EJNS_6LayoutINS_5tupleIJNS3_IJNS_1CILi2EEES5_EEENS3_IJS5_NS4_ILi8EEEEEEEEENS3_IJNS3_IJNS_11ScaledBasisIS7_JLi0EEEENSA_INS4_ILi64EEEJLi0EEEEEEENS3_IJNSA_INS4_ILi1EEEJLi1EEEENSA_INS4_ILi16EEEJLi1EEEEEEEEEEEENS_10ViewEngineINS_23ArithmeticTupleIteratorINS_15ArithmeticTupleIJiiEEEEEEEEEC2ERKSL_RKSR_,@function
        .size           $_ZN7cutlass13device_kernelIN5flash19enable_sm80_to_sm89INS1_16FlashAttnBwdSm80INS1_25CollectiveMainloopBwdSm80ILi2ELi2EN4cute5tupleIJNS5_1CILi128EEES8_NS7_ILi64EEEEEENS_10bfloat16_tEfNS_4arch4Sm80ELb0ELb0ELb1ELb1ELb0ELb0ELb0ELb0ELi2ELi4ELi4ELi4ELb0EEENS1_24CollectiveEpilogueBwdGQAISA_fSD_Li256ELb1ELb0EEENS1_19SingleTileSchedulerILb1ELb0ELb0ELi128EEEEEEEEEvNT_6ParamsE$_ZN4cute3eso3ESOILb1ELb0EJNS_6LayoutINS_5tupleIJNS3_IJNS_1CILi2EEES5_EEENS3_IJS5_NS4_ILi8EEEEEEEEENS3_IJNS3_IJNS_11ScaledBasisIS7_JLi0EEEENSA_INS4_ILi64EEEJLi0EEEEEEENS3_IJNSA_INS4_ILi1EEEJLi1EEEENSA_INS4_ILi16EEEJLi1EEEEEEEEEEEENS_10ViewEngineINS_23ArithmeticTupleIteratorINS_15ArithmeticTupleIJiiEEEEEEEEEC2ERKSL_RKSR_,($_ZN7cutlass13device_kernelIN5flash19enable_sm80_to_sm89INS1_16FlashAttnBwdSm80INS1_25CollectiveMainloopBwdSm80ILi2ELi2EN4cute5tupleIJNS5_1CILi128EEES8_NS7_ILi64EEEEEENS_10bfloat16_tEfNS_4arch4Sm80ELb0ELb0ELb1ELb1ELb0ELb0ELb0ELb0ELi2ELi4ELi4ELi4ELb0EEENS1_24CollectiveEpilogueBwdGQAISA_fSD_Li256ELb1ELb0EEENS1_19SingleTileSchedulerILb1ELb0ELb0ELi128EEEEEEEEEvNT_6ParamsE$_ZN4cute3eso3ESOILb1ELb0EJNS_6LayoutINS_5tupleIJNS3_IJNS_1CILi2EEES5_EEENS3_IJS5_NS4_ILi8EEEEEEEEENS3_IJNS3_IJS5_NS4_ILi4EEEEEENS3_IJNS4_ILi1EEES7_EEEEEEEENS_10ViewEngineIPfEEEEC2ERKSF_RKSI_ - $_ZN7cutlass13device_kernelIN5flash19enable_sm80_to_sm89INS1_16FlashAttnBwdSm80INS1_25CollectiveMainloopBwdSm80ILi2ELi2EN4cute5tupleIJNS5_1CILi128EEES8_NS7_ILi64EEEEEENS_10bfloat16_tEfNS_4arch4Sm80ELb0ELb0ELb1ELb1ELb0ELb0ELb0ELb0ELi2ELi4ELi4ELi4ELb0EEENS1_24CollectiveEpilogueBwdGQAISA_fSD_Li256ELb1ELb0EEENS1_19SingleTileSchedulerILb1ELb0ELb0ELi128EEEEEEEEEvNT_6ParamsE$_ZN4cute3eso3ESOILb1ELb0EJNS_6LayoutINS_5tupleIJNS3_IJNS_1CILi2EEES5_EEENS3_IJS5_NS4_ILi8EEEEEEEEENS3_IJNS3_IJNS_11ScaledBasisIS7_JLi0EEEENSA_INS4_ILi64EEEJLi0EEEEEEENS3_IJNSA_INS4_ILi1EEEJLi1EEEENSA_INS4_ILi16EEEJLi1EEEEEEEEEEEENS_10ViewEngineINS_23ArithmeticTupleIteratorINS_15ArithmeticTupleIJiiEEEEEEEEEC2ERKSL_RKSR_)
$_ZN7cutlass13device_kernelIN5flash19enable_sm80_to_sm89INS1_16FlashAttnBwdSm80INS1_25CollectiveMainloopBwdSm80ILi2ELi2EN4cute5tupleIJNS5_1CILi128EEES8_NS7_ILi64EEEEEENS_10bfloat16_tEfNS_4arch4Sm80ELb0ELb0ELb1ELb1ELb0ELb0ELb0ELb0ELi2ELi4ELi4ELi4ELb0EEENS1_24CollectiveEpilogueBwdGQAISA_fSD_Li256ELb1ELb0EEENS1_19SingleTileSchedulerILb1ELb0ELb0ELi128EEEEEEEEEvNT_6ParamsE$_ZN4cute3eso3ESOILb1ELb0EJNS_6LayoutINS_5tupleIJNS3_IJNS_1CILi2EEES5_EEENS3_IJS5_NS4_ILi8EEEEEEEEENS3_IJNS3_IJNS_11ScaledBasisIS7_JLi0EEEENSA_INS4_ILi64EEEJLi0EEEEEEENS3_IJNSA_INS4_ILi1EEEJLi1EEEENSA_INS4_ILi16EEEJLi1EEEEEEEEEEEENS_10ViewEngineINS_23ArithmeticTupleIteratorINS_15ArithmeticTupleIJiiEEEEEEEEEC2ERKSL_RKSR_:
[----:B------:R-:W-:Y:S01]  /*93a0*/  IADD3 R4, R15, -c[0x0][0x20], RZ ;  /* 0x800008000f047a10 */ /* 0x000fe20007ffe0ff */
[----:B------:R-:W-:Y:S01]  /*93b0*/  IMAD.MOV.U32 R8, RZ, RZ, R6 ;  /* 0x000000ffff087224 */ /* 0x000fe200078e0006 */
[----:B------:R-:W-:-:S03]  /*93c0*/  MOV R9, 0x0 ;  /* 0x0000000000097802 */ /* 0x000fc60000000f00 */
[----:B------:R1:W-:Y:S04]  /*93d0*/  STL [R4], R2 ;  /* 0x0000000204007387 */ /* 0x0003e80000100800 */
[----:B------:R1:W-:Y:S01]  /*93e0*/  STL [R4+0x4], R3 ;  /* 0x0000040304007387 */ /* 0x0003e20000100800 */
[----:B------:R-:W-:Y:S05]  /*93f0*/  RET.REL.NODEC R8 `(_ZN7cutlass13device_kernelIN5flash19enable_sm80_to_sm89INS1_16FlashAttnBwdSm80INS1_25CollectiveMainloopBwdSm80ILi2ELi2EN4cute5tupleIJNS5_1CILi128EEES8_NS7_ILi64EEEEEENS_10bfloat16_tEfNS_4arch4Sm80ELb0ELb0ELb1ELb1ELb0ELb0ELb0ELb0ELi2ELi4ELi4ELi4ELb0EEENS1_24CollectiveEpilogueBwdGQAISA_fSD_Li256ELb1ELb0EEENS1_19SingleTileSchedulerILb1ELb0ELb0ELi128EEEEEEEEEvNT_6ParamsE) ;  /* 0xffff6c0008007950 */ /* 0x000fea0003c3ffff */
        .type           $_ZN7cutlass13device_kernelIN5flash19enable_sm80_to_sm89INS1_16FlashAttnBwdSm80INS1_25CollectiveMainloopBwdSm80ILi2ELi2EN4cute5tupleIJNS5_1CILi128EEES8_NS7_ILi64EEEEEENS_10bfloat16_tEfNS_4arch4Sm80ELb0ELb0ELb1ELb1ELb0ELb0ELb0ELb0ELi2ELi4ELi4ELi4ELb0EEENS1_24CollectiveEpilogueBwdGQAISA_fSD_Li256ELb1ELb0EEENS1_19SingleTileSchedulerILb1ELb0ELb0ELi128EEEEEEEEEvNT_6ParamsE$_ZN4cute3eso3ESOILb1ELb0EJNS_6LayoutINS_5tupleIJNS3_IJNS_1CILi2EEES5_EEENS3_IJS5_NS4_ILi8EEEEEEEEENS3_IJNS3_IJS5_NS4_ILi4EEEEEENS3_IJNS4_ILi1EEES7_EEEEEEEENS_10ViewEngineIPfEEEEC2ERKSF_RKSI_,@function
        .size           $_ZN7cutlass13device_kernelIN5flash19enable_sm80_to_sm89INS1_16FlashAttnBwdSm80INS1_25CollectiveMainloopBwdSm80ILi2ELi2EN4cute5tupleIJNS5_1CILi128EEES8_NS7_ILi64EEEEEENS_10bfloat16_tEfNS_4arch4Sm80ELb0ELb0ELb1ELb1ELb0ELb0ELb0ELb0ELi2ELi4ELi4ELi4ELb0EEENS1_24CollectiveEpilogueBwdGQAISA_fSD_Li256ELb1ELb0EEENS1_19SingleTileSchedulerILb1ELb0ELb0ELi128EEEEEEEEEvNT_6ParamsE$_ZN4cute3eso3ESOILb1ELb0EJNS_6LayoutINS_5tupleIJNS3_IJNS_1CILi2EEES5_EEENS3_IJS5_NS4_ILi8EEEEEEEEENS3_IJNS3_IJS5_NS4_ILi4EEEEEENS3_IJNS4_ILi1EEES7_EEEEEEEENS_10ViewEngineIPfEEEEC2ERKSF_RKSI_,($_ZN7cutlass13device_kernelIN5flash19enable_sm80_to_sm89INS1_16FlashAttnBwdSm80INS1_25CollectiveMainloopBwdSm80ILi2ELi2EN4cute5tupleIJNS5_1CILi128EEES8_NS7_ILi64EEEEEENS_10bfloat16_tEfNS_4arch4Sm80ELb0ELb0ELb1ELb1ELb0ELb0ELb0ELb0ELi2ELi4ELi4ELi4ELb0EEENS1_24CollectiveEpilogueBwdGQAISA_fSD_Li256ELb1ELb0EEENS1_19SingleTileSchedulerILb1ELb0ELb0ELi128EEEEEEEEEvNT_6ParamsE$_ZN4cute3eso3ESOILb1ELb0EJNS_6LayoutINS_5tupleIJNS3_IJNS_1CILi2EEES5_EEENS4_ILi8EEEEEENS3_IJNS3_IJNS4_ILi1EEES5_EEENS4_ILi4EEEEEEEENS_10ViewEngineIPN7cutlass10bfloat16_tEEEEEC2ERKSD_RKSI_ - $_ZN7cutlass13device_kernelIN5flash19enable_sm80_to_sm89INS1_16FlashAttnBwdSm80INS1_25CollectiveMainloopBwdSm80ILi2ELi2EN4cute5tupleIJNS5_1CILi128EEES8_NS7_ILi64EEEEEENS_10bfloat16_tEfNS_4arch4Sm80ELb0ELb0ELb1ELb1ELb0ELb0ELb0ELb0ELi2ELi4ELi4ELi4ELb0EEENS1_24CollectiveEpilogueBwdGQAISA_fSD_Li256ELb1ELb0EEENS1_19SingleTileSchedulerILb1ELb0ELb0ELi128EEEEEEEEEvNT_6ParamsE$_ZN4cute3eso3ESOILb1ELb0EJNS_6LayoutINS_5tupleIJNS3_IJNS_1CILi2EEES5_EEENS3_IJS5_NS4_ILi8EEEEEEEEENS3_IJNS3_IJS5_NS4_ILi4EEEEEENS3_IJNS4_ILi1EEES7_EEEEEEEENS_10ViewEngineIPfEEEEC2ERKSF_RKSI_)
$_ZN7cutlass13device_kernelIN5flash19enable_sm80_to_sm89INS1_16FlashAttnBwdSm80INS1_25CollectiveMainloopBwdSm80ILi2ELi2EN4cute5tupleIJNS5_1CILi128EEES8_NS7_ILi64EEEEEENS_10bfloat16_tEfNS_4arch4Sm80ELb0ELb0ELb1ELb1ELb0ELb0ELb0ELb0ELi2ELi4ELi4ELi4ELb0EEENS1_24CollectiveEpilogueBwdGQAISA_fSD_Li256ELb1ELb0EEENS1_19SingleTileSchedulerILb1ELb0ELb0ELi128EEEEEEEEEvNT_6ParamsE$_ZN4cute3eso3ESOILb1ELb0EJNS_6LayoutINS_5tupleIJNS3_IJNS_1CILi2EEES5_EEENS3_IJS5_NS4_ILi8EEEEEEEEENS3_IJNS3_IJS5_NS4_ILi4EEEEEENS3_IJNS4_ILi1EEES7_EEEEEEEENS_10ViewEngineIPfEEEEC2ERKSF_RKSI_:
[----:B------:R-:W-:Y:S01]  /*9400*/  IADD3 R4, R15, -c[0x0][0x20], RZ ;  /* 0x800008000f047a10 */ /* 0x000fe20007ffe0ff */
[----:B------:R-:W-:Y:S01]  /*9410*/  IMAD.MOV.U32 R8, RZ, RZ, R6 ;  /* 0x000000ffff087224 */ /* 0x000fe200078e0006 */
[----:B------:R-:W-:-:S03]  /*9420*/  MOV R9, 0x0 ;  /* 0x0000000000097802 */ /* 0x000fc60000000f00 */
[----:B------:R1:W-:Y:S01]  /*9430*/  STL.64 [R4], R50 ;  /* 0x0000003204007387 */ /* 0x0003e20000100a00 */
[----:B------:R-:W-:Y:S05]  /*9440*/  RET.REL.NODEC R8 `(_ZN7cutlass13device_kernelIN5flash19enable_sm80_to_sm89INS1_16FlashAttnBwdSm80INS1_25CollectiveMainloopBwdSm80ILi2ELi2EN4cute5tupleIJNS5_1CILi128EEES8_NS7_ILi64EEEEEENS_10bfloat16_tEfNS_4arch4Sm80ELb0ELb0ELb1ELb1ELb0ELb0ELb0ELb0ELi2ELi4ELi4ELi4ELb0EEENS1_24CollectiveEpilogueBwdGQAISA_fSD_Li256ELb1ELb0EEENS1_19SingleTileSchedulerILb1ELb0ELb0ELi128EEEEEEEEEvNT_6ParamsE) ;  /* 0xffff6bb008007950 */ /* 0x000fea0003c3ffff */
        .type           $_ZN7cutlass13device_kernelIN5flash19enable_sm80_to_sm89INS1_16FlashAttnBwdSm80INS1_25CollectiveMainloopBwdSm80ILi2ELi2EN4cute5tupleIJNS5_1CILi128EEES8_NS7_ILi64EEEEEENS_10bfloat16_tEfNS_4arch4Sm80ELb0ELb0ELb1ELb1ELb0ELb0ELb0ELb0ELi2ELi4ELi4ELi4ELb0EEENS1_24CollectiveEpilogueBwdGQAISA_fSD_Li256ELb1ELb0EEENS1_19SingleTileSchedulerILb1ELb0ELb0ELi128EEEEEEEEEvNT_6ParamsE$_ZN4cute3eso3ESOILb1ELb0EJNS_6LayoutINS_5tupleIJNS3_IJNS_1CILi2EEES5_EEENS4_ILi8EEEEEENS3_IJNS3_IJNS4_ILi1EEES5_EEENS4_ILi4EEEEEEEENS_10ViewEngineIPN7cutlass10bfloat16_tEEEEEC2ERKSD_RKSI_,@function
        .size           $_ZN7cutlass13device_kernelIN5flash19enable_sm80_to_sm89INS1_16FlashAttnBwdSm80INS1_25CollectiveMainloopBwdSm80ILi2ELi2EN4cute5tupleIJNS5_1CILi128EEES8_NS7_ILi64EEEEEENS_10bfloat16_tEfNS_4arch4Sm80ELb0ELb0ELb1ELb1ELb0ELb0ELb0ELb0ELi2ELi4ELi4ELi4ELb0EEENS1_24CollectiveEpilogueBwdGQAISA_fSD_Li256ELb1ELb0EEENS1_19SingleTileSchedulerILb1ELb0ELb0ELi128EEEEEEEEEvNT_6ParamsE$_ZN4cute3eso3ESOILb1ELb0EJNS_6LayoutINS_5tupleIJNS3_IJNS_1CILi2EEES5_EEENS4_ILi8EEEEEENS3_IJNS3_IJNS4_ILi1EEES5_EEENS4_ILi4EEEEEEEENS_10ViewEngineIPN7cutlass10bfloat16_tEEEEEC2ERKSD_RKSI_,($_ZN7cutlass13device_kernelIN5flash19enable_sm80_to_sm89INS1_16FlashAttnBwdSm80INS1_25CollectiveMainloopBwdSm80ILi2ELi2EN4cute5tupleIJNS5_1CILi128EEES8_NS7_ILi64EEEEEENS_10bfloat16_tEfNS_4arch4Sm80ELb0ELb0ELb1ELb1ELb0ELb0ELb0ELb0ELi2ELi4ELi4ELi4ELb0EEENS1_24CollectiveEpilogueBwdGQAISA_fSD_Li256ELb1ELb0EEENS1_19SingleTileSchedulerILb1ELb0ELb0ELi128EEEEEEEEEvNT_6ParamsE$_ZN4cute3eso3ESOILb1ELb0EJNS_6LayoutINS_5tupleIJNS3_IJNS_1CILi2EEES5_EEENS4_ILi8EEEEEENS3_IJNS3_IJNS4_ILi1EEES5_EEENS4_ILi4EEEEEEEEiEEC2ERKSD_RKi - $_ZN7cutlass13device_kernelIN5flash19enable_sm80_to_sm89INS1_16FlashAttnBwdSm80INS1_25CollectiveMainloopBwdSm80ILi2ELi2EN4cute5tupleIJNS5_1CILi128EEES8_NS7_ILi64EEEEEENS_10bfloat16_tEfNS_4arch4Sm80ELb0ELb0ELb1ELb1ELb0ELb0ELb0ELb0ELi2ELi4ELi4ELi4ELb0EEENS1_24CollectiveEpilogueBwdGQAISA_fSD_Li256ELb1ELb0EEENS1_19SingleTileSchedulerILb1ELb0ELb0ELi128EEEEEEEEEvNT_6ParamsE$_ZN4cute3eso3ESOILb1ELb0EJNS_6LayoutINS_5tupleIJNS3_IJNS_1CILi2EEES5_EEENS4_ILi8EEEEEENS3_IJNS3_IJNS4_ILi1EEES5_EEENS4_ILi4EEEEEEEENS_10ViewEngineIPN7cutlass10bfloat16_tEEEEEC2ERKSD_RKSI_)
$_ZN7cutlass13device_kernelIN5flash19enable_sm80_to_sm89INS1_16FlashAttnBwdSm80INS1_25CollectiveMainloopBwdSm80ILi2ELi2EN4cute5tupleIJNS5_1CILi128EEES8_NS7_ILi64EEEEEENS_10bfloat16_tEfNS_4arch4Sm80ELb0ELb0ELb1ELb1ELb0ELb0ELb0ELb0ELi2ELi4ELi4ELi4ELb0EEENS1_24CollectiveEpilogueBwdGQAISA_fSD_Li256ELb1ELb0EEENS1_19SingleTileSchedulerILb1ELb0ELb0ELi128EEEEEEEEEvNT_6ParamsE$_ZN4cute3eso3ESOILb1ELb0EJNS_6LayoutINS_5tupleIJNS3_IJNS_1CILi2EEES5_EEENS4_ILi8EEEEEENS3_IJNS3_IJNS4_ILi1EEES5_EEENS4_ILi4EEEEEEEENS_10ViewEngineIPN7cutlass10bfloat16_tEEEEEC2ERKSD_RKSI_:
[----:B------:R-:W-:Y:S01]  /*9450*/  IADD3 R2, R23, -c[0x0][0x20], RZ ;  /* 0x8000080017027a10 */ /* 0x000fe20007ffe0ff */
[----:B------:R-:W-:Y:S01]  /*9460*/  IMAD.MOV.U32 R7, RZ, RZ, R3 ;  /* 0x000000ffff077224 */ /* 0x000fe200078e0003 */
[----:B------:R-:W-:-:S04]  /*9470*/  MOV R5, 0x0 ;  /* 0x0000000000057802 */ /* 0x000fc80000000f00 */
[----:B------:R1:W-:Y:S01]  /*9480*/  STL.64 [R2], R6 ;  /* 0x0000000602007387 */ /* 0x0003e20000100a00 */
[----:B------:R-:W-:Y:S05]  /*9490*/  RET.REL.NODEC R4 `(_ZN7cutlass13device_kernelIN5flash19enable_sm80_to_sm89INS1_16FlashAttnBwdSm80INS1_25CollectiveMainloopBwdSm80ILi2ELi2EN4cute5tupleIJNS5_1CILi128EEES8_NS7_ILi64EEEEEENS_10bfloat16_tEfNS_4arch4Sm80ELb0ELb0ELb1ELb1ELb0ELb0ELb0ELb0ELi2ELi4ELi4ELi4ELb0EEENS1_24CollectiveEpilogueBwdGQAISA_fSD_Li256ELb1ELb0EEENS1_19SingleTileSchedulerILb1ELb0ELb0ELi128EEEEEEEEEvNT_6ParamsE) ;  /* 0xffff6b6004007950 */ /* 0x000fea0003c3ffff */
        .type           $_ZN7cutlass13device_kernelIN5flash19enable_sm80_to_sm89INS1_16FlashAttnBwdSm80INS1_25CollectiveMainloopBwdSm80ILi2ELi2EN4cute5tupleIJNS5_1CILi128EEES8_NS7_ILi64EEEEEENS_10bfloat16_tEfNS_4arch4Sm80ELb0ELb0ELb1ELb1ELb0ELb0ELb0ELb0ELi2ELi4ELi4ELi4ELb0EEENS1_24CollectiveEpilogueBwdGQAISA_fSD_Li256ELb1ELb0EEENS1_19SingleTileSchedulerILb1ELb0ELb0ELi128EEEEEEEEEvNT_6ParamsE$_ZN4cute3eso3ESOILb1ELb0EJNS_6LayoutINS_5tupleIJNS3_IJNS_1CILi2EEES5_EEENS4_ILi8EEEEEENS3_IJNS3_IJNS4_ILi1EEES5_EEENS4_ILi4EEEEEEEEiEEC2ERKSD_RKi,@function
        .size           $_ZN7cutlass13device_kernelIN5flash19enable_sm80_to_sm89INS1_16FlashAttnBwdSm80INS1_25CollectiveMainloopBwdSm80ILi2ELi2EN4cute5tupleIJNS5_1CILi128EEES8_NS7_ILi64EEEEEENS_10bfloat16_tEfNS_4arch4Sm80ELb0ELb0ELb1ELb1ELb0ELb0ELb0ELb0ELi2ELi4ELi4ELi4ELb0EEENS1_24CollectiveEpilogueBwdGQAISA_fSD_Li256ELb1ELb0EEENS1_19SingleTileSchedulerILb1ELb0ELb0ELi128EEEEEEEEEvNT_6ParamsE$_ZN4cute3eso3ESOILb1ELb0EJNS_6LayoutINS_5tupleIJNS3_IJNS_1CILi2EEES5_EEENS4_ILi8EEEEEENS3_IJNS3_IJNS4_ILi1EEES5_EEENS4_ILi4EEEEEEEEiEEC2ERKSD_RKi,($_ZN7cutlass13device_kernelIN5flash19enable_sm80_to_sm89INS1_16FlashAttnBwdSm80INS1_25CollectiveMainloopBwdSm80ILi2ELi2EN4cute5tupleIJNS5_1CILi128EEES8_NS7_ILi64EEEEEENS_10bfloat16_tEfNS_4arch4Sm80ELb0ELb0ELb1ELb1ELb0ELb0ELb0ELb0ELi2ELi4ELi4ELi4ELb0EEENS1_24CollectiveEpilogueBwdGQAISA_fSD_Li256ELb1ELb0EEENS1_19SingleTileSchedulerILb1ELb0ELb0ELi128EEEEEEEEEvNT_6ParamsE$_ZN4cute3eso3ESOILb1ELb0EJNS_6LayoutINS_5tupleIJNS3_IJNS_1CILi2EEES5_EEES5_NS4_ILi8EEEEEENS3_IJNS3_IJNS_11ScaledBasisINS4_ILi1EEEJLi1EEEENS9_IS7_JLi0EEEEEEENS9_INS4_ILi64EEEJLi0EEEENS9_INS4_ILi16EEEJLi1EEEEEEEEENS_10ViewEngineINS_23ArithmeticTupleIteratorINS_15ArithmeticTupleIJiiEEEEEEEEEC2ERKSJ_RKSP_ - $_ZN7cutlass13device_kernelIN5flash19enable_sm80_to_sm89INS1_16FlashAttnBwdSm80INS1_25CollectiveMainloopBwdSm80ILi2ELi2EN4cute5tupleIJNS5_1CILi128EEES8_NS7_ILi64EEEEEENS_10bfloat16_tEfNS_4arch4Sm80ELb0ELb0ELb1ELb1ELb0ELb0ELb0ELb0ELi2ELi4ELi4ELi4ELb0EEENS1_24CollectiveEpilogueBwdGQAISA_fSD_Li256ELb1ELb0EEENS1_19SingleTileSchedulerILb1ELb0ELb0ELi128EEEEEEEEEvNT_6ParamsE$_ZN4cute3eso3ESOILb1ELb0EJNS_6LayoutINS_5tupleIJNS3_IJNS_1CILi2EEES5_EEENS4_ILi8EEEEEENS3_IJNS3_IJNS4_ILi1EEES5_EEENS4_ILi4EEEEEEEEiEEC2ERKSD_RKi)
$_ZN7cutlass13device_kernelIN5flash19enable_sm80_to_sm89INS1_16FlashAttnBwdSm80INS1_25CollectiveMainloopBwdSm80ILi2ELi2EN4cute5tupleIJNS5_1CILi128EEES8_NS7_ILi64EEEEEENS_10bfloat16_tEfNS_4arch4Sm80ELb0ELb0ELb1ELb1ELb0ELb0ELb0ELb0ELi2ELi4ELi4ELi4ELb0EEENS1_24CollectiveEpilogueBwdGQAISA_fSD_Li256ELb1ELb0EEENS1_19SingleTileSchedulerILb1ELb0ELb0ELi128EEEEEEEEEvNT_6ParamsE$_ZN4cute3eso3ESOILb1ELb0EJNS_6LayoutINS_5tupleIJNS3_IJNS_1CILi2EEES5_EEENS4_ILi8EEEEEENS3_IJNS3_IJNS4_ILi1EEES5_EEENS4_ILi4EEEEEEEEiEEC2ERKSD_RKi:
[----:B------:R-:W-:Y:S02]  /*94a0*/  IADD3 R2, R23, -c[0x0][0x20], RZ ;  /* 0x8000080017027a10 */ /* 0x000fe40007ffe0ff */
[----:B------:R-:W-:-:S03]  /*94b0*/  MOV R5, 0x0 ;  /* 0x0000000000057802 */ /* 0x000fc60000000f00 */
[----:B------:R1:W-:Y:S01]  /*94c0*/  STL [R2], R3 ;  /* 0x0000000302007387 */ /* 0x0003e20000100800 */
[----:B------:R-:W-:Y:S05]  /*94d0*/  RET.REL.NODEC R4 `(_ZN7cutlass13device_kernelIN5flash19enable_sm80_to_sm89INS1_16FlashAttnBwdSm80INS1_25CollectiveMainloopBwdSm80ILi2ELi2EN4cute5tupleIJNS5_1CILi128EEES8_NS7_ILi64EEEEEENS_10bfloat16_tEfNS_4arch4Sm80ELb0ELb0ELb1ELb1ELb0ELb0ELb0ELb0ELi2ELi4ELi4ELi4ELb0EEENS1_24CollectiveEpilogueBwdGQAISA_fSD_Li256ELb1ELb0EEENS1_19SingleTileSchedulerILb1ELb0ELb0ELi128EEEEEEEEEvNT_6ParamsE) ;  /* 0xffff6b2004007950 */ /* 0x000fea0003c3ffff */
        .type           $_ZN7cutlass13device_kernelIN5flash19enable_sm80_to_sm89INS1_16FlashAttnBwdSm80INS1_25CollectiveMainloopBwdSm80ILi2ELi2EN4cute5tupleIJNS5_1CILi128EEES8_NS7_ILi64EEEEEENS_10bfloat16_tEfNS_4arch4Sm80ELb0ELb0ELb1ELb1ELb0ELb0ELb0ELb0ELi2ELi4ELi4ELi4ELb0EEENS1_24CollectiveEpilogueBwdGQAISA_fSD_Li256ELb1ELb0EEENS1_19SingleTileSchedulerILb1ELb0ELb0ELi128EEEEEEEEEvNT_6ParamsE$_ZN4cute3eso3ESOILb1ELb0EJNS_6LayoutINS_5tupleIJNS3_IJNS_1CILi2EEES5_EEES5_NS4_ILi8EEEEEENS3_IJNS3_IJNS_11ScaledBasisINS4_ILi1EEEJLi1EEEENS9_IS7_JLi0EEEEEEENS9_INS4_ILi64EEEJLi0EEEENS9_INS4_ILi16EEEJLi1EEEEEEEEENS_10ViewEngineINS_23ArithmeticTupleIteratorINS_15ArithmeticTupleIJiiEEEEEEEEEC2ERKSJ_RKSP_,@function
        .size           $_ZN7cutlass13device_kernelIN5flash19enable_sm80_to_sm89INS1_16FlashAttnBwdSm80INS1_25CollectiveMainloopBwdSm80ILi2ELi2EN4cute5tupleIJNS5_1CILi128EEES8_NS7_ILi64EEEEEENS_10bfloat16_tEfNS_4arch4Sm80ELb0ELb0ELb1ELb1ELb0ELb0ELb0ELb0ELi2ELi4ELi4ELi4ELb0EEENS1_24CollectiveEpilogueBwdGQAISA_fSD_Li256ELb1ELb0EEENS1_19SingleTileSchedulerILb1ELb0ELb0ELi128EEEEEEEEEvNT_6ParamsE$_ZN4cute3eso3ESOILb1ELb0EJNS_6LayoutINS_5tupleIJNS3_IJNS_1CILi2EEES5_EEES5_NS4_ILi8EEEEEENS3_IJNS3_IJNS_11ScaledBasisINS4_ILi1EEEJLi1EEEENS9_IS7_JLi0EEEEEEENS9_INS4_ILi64EEEJLi0EEEENS9_INS4_ILi16EEEJLi1EEEEEEEEENS_10ViewEngineINS_23ArithmeticTupleIteratorINS_15ArithmeticTupleIJiiEEEEEEEEEC2ERKSJ_RKSP_,($_ZN7cutlass13device_kernelIN5flash19enable_sm80_to_sm89INS1_16FlashAttnBwdSm80INS1_25CollectiveMainloopBwdSm80ILi2ELi2EN4cute5tupleIJNS5_1CILi128EEES8_NS7_ILi64EEEEEENS_10bfloat16_tEfNS_4arch4Sm80ELb0ELb0ELb1ELb1ELb0ELb0ELb0ELb0ELi2ELi4ELi4ELi4ELb0EEENS1_24CollectiveEpilogueBwdGQAISA_fSD_Li256ELb1ELb0EEENS1_19SingleTileSchedulerILb1ELb0ELb0ELi128EEEEEEEEEvNT_6ParamsE$_ZN4cute3eso3ESOILb1ELb0EJNS_6LayoutINS_5tupleIJNS3_IJNS_1CILi2EEES5_EEES5_NS4_ILi8EEEEEENS3_IJNS3_IJNS_11ScaledBasisINS4_ILi1EEEJLi1EEEENS9_IS7_JLi0EEEEEEENS9_INS4_ILi64EEEJLi0EEEENS9_INS4_ILi16EEEJLi1EEEEEEEEENS_15ArithmeticTupleIJiiEEEEEC2ERKSJ_RKSL_ - $_ZN7cutlass13device_kernelIN5flash19enable_sm80_to_sm89INS1_16FlashAttnBwdSm80INS1_25CollectiveMainloopBwdSm80ILi2ELi2EN4cute5tupleIJNS5_1CILi128EEES8_NS7_ILi64EEEEEENS_10bfloat16_tEfNS_4arch4Sm80ELb0ELb0ELb1ELb1ELb0ELb0ELb0ELb0ELi2ELi4ELi4ELi4ELb0EEENS1_24CollectiveEpilogueBwdGQAISA_fSD_Li256ELb1ELb0EEENS1_19SingleTileSchedulerILb1ELb0ELb0ELi128EEEEEEEEEvNT_6ParamsE$_ZN4cute3eso3ESOILb1ELb0EJNS_6LayoutINS_5tupleIJNS3_IJNS_1CILi2EEES5_EEES5_NS4_ILi8EEEEEENS3_IJNS3_IJNS_11ScaledBasisINS4_ILi1EEEJLi1EEEENS9_IS7_JLi0EEEEEEENS9_INS4_ILi64EEEJLi0EEEENS9_INS4_ILi16EEEJLi1EEEEEEEEENS_10ViewEngineINS_23ArithmeticTupleIteratorINS_15ArithmeticTupleIJiiEEEEEEEEEC2ERKSJ_RKSP_)
$_ZN7cutlass13device_kernelIN5flash19enable_sm80_to_sm89INS1_16FlashAttnBwdSm80INS1_25CollectiveMainloopBwdSm80ILi2ELi2EN4cute5tupleIJNS5_1CILi128EEES8_NS7_ILi64EEEEEENS_10bfloat16_tEfNS_4arch4Sm80ELb0ELb0ELb1ELb1ELb0ELb0ELb0ELb0ELi2ELi4ELi4ELi4ELb0EEENS1_24CollectiveEpilogueBwdGQAISA_fSD_Li256ELb1ELb0EEENS1_19SingleTileSchedulerILb1ELb0ELb0ELi128EEEEEEEEEvNT_6ParamsE$_ZN4cute3eso3ESOILb1ELb0EJNS_6LayoutINS_5tupleIJNS3_IJNS_1CILi2EEES5_EEES5_NS4_ILi8EEEEEENS3_IJNS3_IJNS_11ScaledBasisINS4_ILi1EEEJLi1EEEENS9_IS7_JLi0EEEEEEENS9_INS4_ILi64EEEJLi0EEEENS9_INS4_ILi16EEEJLi1EEEEEEEEENS_10ViewEngineINS_23ArithmeticTupleIteratorINS_15ArithmeticTupleIJiiEEEEEEEEEC2ERKSJ_RKSP_:
[----:B------:R-:W-:Y:S01]  /*94e0*/  IADD3 R4, R15, -c[0x0][0x20], RZ ;  /* 0x800008000f047a10 */ /* 0x000fe20007ffe0ff */
[----:B------:R-:W-:Y:S01]  /*94f0*/  IMAD.MOV.U32 R8, RZ, RZ, R6 ;  /* 0x000000ffff087224 */ /* 0x000fe200078e0006 */
[----:B------:R-:W-:-:S03]  /*9500*/  MOV R9, 0x0 ;  /* 0x0000000000097802 */ /* 0x000fc60000000f00 */
[----:B------:R1:W-:Y:S04]  /*9510*/  STL [R4], R2 ;  /* 0x0000000204007387 */ /* 0x0003e80000100800 */
[----:B------:R1:W-:Y:S01]  /*9520*/  STL [R4+0x4], R3 ;  /* 0x0000040304007387 */ /* 0x0003e20000100800 */
[----:B------:R-:W-:Y:S05]  /*9530*/  RET.REL.NODEC R8 `(_ZN7cutlass13device_kernelIN5flash19enable_sm80_to_sm89INS1_16FlashAttnBwdSm80INS1_25CollectiveMainloopBwdSm80ILi2ELi2EN4cute5tupleIJNS5_1CILi128EEES8_NS7_ILi64EEEEEENS_10bfloat16_tEfNS_4arch4Sm80ELb0ELb0ELb1ELb1ELb0ELb0ELb0ELb0ELi2ELi4ELi4ELi4ELb0EEENS1_24CollectiveEpilogueBwdGQAISA_fSD_Li256ELb1ELb0EEENS1_19SingleTileSchedulerILb1ELb0ELb0ELi128EEEEEEEEEvNT_6ParamsE) ;  /* 0xffff6ac008007950 */ /* 0x000fea0003c3ffff */
        .type           $_ZN7cutlass13device_kernelIN5flash19enable_sm80_to_sm89INS1_16FlashAttnBwdSm80INS1_25CollectiveMainloopBwdSm80ILi2ELi2EN4cute5tupleIJNS5_1CILi128EEES8_NS7_ILi64EEEEEENS_10bfloat16_tEfNS_4arch4Sm80ELb0ELb0ELb1ELb1ELb0ELb0ELb0ELb0ELi2ELi4ELi4ELi4ELb0EEENS1_24CollectiveEpilogueBwdGQAISA_fSD_Li256ELb1ELb0EEENS1_19SingleTileSchedulerILb1ELb0ELb0ELi128EEEEEEEEEvNT_6ParamsE$_ZN4cute3eso3ESOILb1ELb0EJNS_6LayoutINS_5tupleIJNS3_IJNS_1CILi2EEES5_EEES5_NS4_ILi8EEEEEENS3_IJNS3_IJNS_11ScaledBasisINS4_ILi1EEEJLi1EEEENS9_IS7_JLi0EEEEEEENS9_INS4_ILi64EEEJLi0EEEENS9_INS4_ILi16EEEJLi1EEEEEEEEENS_15ArithmeticTupleIJiiEEEEEC2ERKSJ_RKSL_,@function
        .size           $_ZN7cutlass13device_kernelIN5flash19enable_sm80_to_sm89INS1_16FlashAttnBwdSm80INS1_25CollectiveMainloopBwdSm80ILi2ELi2EN4cute5tupleIJNS5_1CILi128EEES8_NS7_ILi64EEEEEENS_10bfloat16_tEfNS_4arch4Sm80ELb0ELb0ELb1ELb1ELb0ELb0ELb0ELb0ELi2ELi4ELi4ELi4ELb0EEENS1_24CollectiveEpilogueBwdGQAISA_fSD_Li256ELb1ELb0EEENS1_19SingleTileSchedulerILb1ELb0ELb0ELi128EEEEEEEEEvNT_6ParamsE$_ZN4cute3eso3ESOILb1ELb0EJNS_6LayoutINS_5tupleIJNS3_IJNS_1CILi2EEES5_EEES5_NS4_ILi8EEEEEENS3_IJNS3_IJNS_11ScaledBasisINS4_ILi1EEEJLi1EEEENS9_IS7_JLi0EEEEEEENS9_INS4_ILi64EEEJLi0EEEENS9_INS4_ILi16EEEJLi1EEEEEEEEENS_15ArithmeticTupleIJiiEEEEEC2ERKSJ_RKSL_,($_ZN7cutlass13device_kernelIN5flash19enable_sm80_to_sm89INS1_16FlashAttnBwdSm80INS1_25CollectiveMainloopBwdSm80ILi2ELi2EN4cute5tupleIJNS5_1CILi128EEES8_NS7_ILi64EEEEEENS_10bfloat16_tEfNS_4arch4Sm80ELb0ELb0ELb1ELb1ELb0ELb0ELb0ELb0ELi2ELi4ELi4ELi4ELb0EEENS1_24CollectiveEpilogueBwdGQAISA_fSD_Li256ELb1ELb0EEENS1_19SingleTileSchedulerILb1ELb0ELb0ELi128EEEEEEEEEvNT_6ParamsE$_ZN4cute3eso3ESOILb1ELb0EJNS_6LayoutINS_5tupleIJNS3_IJNS_1CILi2EEES5_EEES6_EEENS3_IJNS3_IJNS4_ILi1EEES5_EEENS3_IJNS4_ILi32EEENS4_ILi64EEEEEEEEEEENS_10ViewEngineIPN7cutlass10bfloat16_tEEEEEC2ERKSE_RKSJ_ - $_ZN7cutlass13device_kernelIN5flash19enable_sm80_to_sm89INS1_16FlashAttnBwdSm80INS1_25CollectiveMainloopBwdSm80ILi2ELi2EN4cute5tupleIJNS5_1CILi128EEES8_NS7_ILi64EEEEEENS_10bfloat16_tEfNS_4arch4Sm80ELb0ELb0ELb1ELb1ELb0ELb0ELb0ELb0ELi2ELi4ELi4ELi4ELb0EEENS1_24CollectiveEpilogueBwdGQAISA_fSD_Li256ELb1ELb0EEENS1_19SingleTileSchedulerILb1ELb0ELb0ELi128EEEEEEEEEvNT_6ParamsE$_ZN4cute3eso3ESOILb1ELb0EJNS_6LayoutINS_5tupleIJNS3_IJNS_1CILi2EEES5_EEES5_NS4_ILi8EEEEEENS3_IJNS3_IJNS_11ScaledBasisINS4_ILi1EEEJLi1EEEENS9_IS7_JLi0EEEEEEENS9_INS4_ILi64EEEJLi0EEEENS9_INS4_ILi16EEEJLi1EEEEEEEEENS_15ArithmeticTupleIJiiEEEEEC2ERKSJ_RKSL_)
$_ZN7cutlass13device_kernelIN5flash19enable_sm80_to_sm89INS1_16FlashAttnBwdSm80INS1_25CollectiveMainloopBwdSm80ILi2ELi2EN4cute5tupleIJNS5_1CILi128EEES8_NS7_ILi64EEEEEENS_10bfloat16_tEfNS_4arch4Sm80ELb0ELb0ELb1ELb1ELb0ELb0ELb0ELb0ELi2ELi4ELi4ELi4ELb0EEENS1_24CollectiveEpilogueBwdGQAISA_fSD_Li256ELb1ELb0EEENS1_19SingleTileSchedulerILb1ELb0ELb0ELi128EEEEEEEEEvNT_6ParamsE$_ZN4cute3eso3ESOILb1ELb0EJNS_6LayoutINS_5tupleIJNS3_IJNS_1CILi2EEES5_EEES5_NS4_ILi8EEEEEENS3_IJNS3_IJNS_11ScaledBasisINS4_ILi1EEEJLi1EEEENS9_IS7_JLi0EEEEEEENS9_INS4_ILi64EEEJLi0EEEENS9_INS4_ILi16EEEJLi1EEEEEEEEENS_15ArithmeticTupleIJiiEEEEEC2ERKSJ_RKSL_:
[----:B------:R-:W-:Y:S01]  /*9540*/  IADD3 R4, R15, -c[0x0][0x20], RZ ;  /* 0x800008000f047a10 */ /* 0x000fe20007ffe0ff */
[----:B------:R-:W-:Y:S01]  /*9550*/  IMAD.MOV.U32 R8, RZ, RZ, R6 ;  /* 0x000000ffff087224 */ /* 0x000fe200078e0006 */
[----:B------:R-:W-:-:S03]  /*9560*/  MOV R9, 0x0 ;  /* 0x0000000000097802 */ /* 0x000fc60000000f00 */
[----:B------:R1:W-:Y:S04]  /*9570*/  STL [R4], R2 ;  /* 0x0000000204007387 */ /* 0x0003e80000100800 */
[----:B------:R1:W-:Y:S01]  /*9580*/  STL [R4+0x4], R3 ;  /* 0x0000040304007387 */ /* 0x0003e20000100800 */
[----:B------:R-:W-:Y:S05]  /*9590*/  RET.REL.NODEC R8 `(_ZN7cutlass13device_kernelIN5flash19enable_sm80_to_sm89INS1_16FlashAttnBwdSm80INS1_25CollectiveMainloopBwdSm80ILi2ELi2EN4cute5tupleIJNS5_1CILi128EEES8_NS7_ILi64EEEEEENS_10bfloat16_tEfNS_4arch4Sm80ELb0ELb0ELb1ELb1ELb0ELb0ELb0ELb0ELi2ELi4ELi4ELi4ELb0EEENS1_24CollectiveEpilogueBwdGQAISA_fSD_Li256ELb1ELb0EEENS1_19SingleTileSchedulerILb1ELb0ELb0ELi128EEEEEEEEEvNT_6ParamsE) ;  /* 0xffff6a6008007950 */ /* 0x000fea0003c3ffff */
        .type           $_ZN7cutlass13device_kernelIN5flash19enable_sm80_to_sm89INS1_16FlashAttnBwdSm80INS1_25CollectiveMainloopBwdSm80ILi2ELi2EN4cute5tupleIJNS5_1CILi128EEES8_NS7_ILi64EEEEEENS_10bfloat16_tEfNS_4arch4Sm80ELb0ELb0ELb1ELb1ELb0ELb0ELb0ELb0ELi2ELi4ELi4ELi4ELb0EEENS1_24CollectiveEpilogueBwdGQAISA_fSD_Li256ELb1ELb0EEENS1_19SingleTileSchedulerILb1ELb0ELb0ELi128EEEEEEEEEvNT_6ParamsE$_ZN4cute3eso3ESOILb1ELb0EJNS_6LayoutINS_5tupleIJNS3_IJNS_1CILi2EEES5_EEES6_EEENS3_IJNS3_IJNS4_ILi1EEES5_EEENS3_IJNS4_ILi32EEENS4_ILi64EEEEEEEEEEENS_10ViewEngineIPN7cutlass10bfloat16_tEEEEEC2ERKSE_RKSJ_,@function
        .size           $_ZN7cutlass13device_kernelIN5flash19enable_sm80_to_sm89INS1_16FlashAttnBwdSm80INS1_25CollectiveMainloopBwdSm80ILi2ELi2EN4cute5tupleIJNS5_1CILi128EEES8_NS7_ILi64EEEEEENS_10bfloat16_tEfNS_4arch4Sm80ELb0ELb0ELb1ELb1ELb0ELb0ELb0ELb0ELi2ELi4ELi4ELi4ELb0EEENS1_24CollectiveEpilogueBwdGQAISA_fSD_Li256ELb1ELb0EEENS1_19SingleTileSchedulerILb1ELb0ELb0ELi128EEEEEEEEEvNT_6ParamsE$_ZN4cute3eso3ESOILb1ELb0EJNS_6LayoutINS_5tupleIJNS3_IJNS_1CILi2EEES5_EEES6_EEENS3_IJNS3_IJNS4_ILi1EEES5_EEENS3_IJNS4_ILi32EEENS4_ILi64EEEEEEEEEEENS_10ViewEngineIPN7cutlass10bfloat16_tEEEEEC2ERKSE_RKSJ_,($_ZN7cutlass13device_kernelIN5flash19enable_sm80_to_sm89INS1_16FlashAttnBwdSm80INS1_25CollectiveMainloopBwdSm80ILi2ELi2EN4cute5tupleIJNS5_1CILi128EEES8_NS7_ILi64EEEEEENS_10bfloat16_tEfNS_4arch4Sm80ELb0ELb0ELb1ELb1ELb0ELb0ELb0ELb0ELi2ELi4ELi4ELi4ELb0EEENS1_24CollectiveEpilogueBwdGQAISA_fSD_Li256ELb1ELb0EEENS1_19SingleTileSchedulerILb1ELb0ELb0ELi128EEEEEEEEEvNT_6ParamsE$_ZN4cute3eso3ESOILb1ELb0EJNS_6LayoutINS_5tupleIJNS3_IJNS_1CILi2EEES5_EEES6_EEENS3_IJNS3_IJNS4_ILi1EEES5_EEENS3_IJNS4_ILi32EEENS4_ILi64EEEEEEEEEEEiEEC2ERKSE_RKi - $_ZN7cutlass13device_kernelIN5flash19enable_sm80_to_sm89INS1_16FlashAttnBwdSm80INS1_25CollectiveMainloopBwdSm80ILi2ELi2EN4cute5tupleIJNS5_1CILi128EEES8_NS7_ILi64EEEEEENS_10bfloat16_tEfNS_4arch4Sm80ELb0ELb0ELb1ELb1ELb0ELb0ELb0ELb0ELi2ELi4ELi4ELi4ELb0EEENS1_24CollectiveEpilogueBwdGQAISA_fSD_Li256ELb1ELb0EEENS1_19SingleTileSchedulerILb1ELb0ELb0ELi128EEEEEEEEEvNT_6ParamsE$_ZN4cute3eso3ESOILb1ELb0EJNS_6LayoutINS_5tupleIJNS3_IJNS_1CILi2EEES5_EEES6_EEENS3_IJNS3_IJNS4_ILi1EEES5_EEENS3_IJNS4_ILi32EEENS4_ILi64EEEEEEEEEEENS_10ViewEngineIPN7cutlass10bfloat16_tEEEEEC2ERKSE_RKSJ_)
$_ZN7cutlass13device_kernelIN5flash19enable_sm80_to_sm89INS1_16FlashAttnBwdSm80INS1_25CollectiveMainloopBwdSm80ILi2ELi2EN4cute5tupleIJNS5_1CILi128EEES8_NS7_ILi64EEEEEENS_10bfloat16_tEfNS_4arch4Sm80ELb0ELb0ELb1ELb1ELb0ELb0ELb0ELb0ELi2ELi4ELi4ELi4ELb0EEENS1_24CollectiveEpilogueBwdGQAISA_fSD_Li256ELb1ELb0EEENS1_19SingleTileSchedulerILb1ELb0ELb0ELi128EEEEEEEEEvNT_6ParamsE$_ZN4cute3eso3ESOILb1ELb0EJNS_6LayoutINS_5tupleIJNS3_IJNS_1CILi2EEES5_EEES6_EEENS3_IJNS3_IJNS4_ILi1EEES5_EEENS3_IJNS4_ILi32EEENS4_ILi64EEEEEEEEEEENS_10ViewEngineIPN7cutlass10bfloat16_tEEEEEC2ERKSE_RKSJ_:
[----:B------:R-:W-:Y:S01]  /*95a0*/  IADD3 R2, R64, -c[0x0][0x20], RZ ;  /* 0x8000080040027a10 */ /* 0x000fe20007ffe0ff */
[----:B------:R-:W-:Y:S01]  /*95b0*/  IMAD.MOV.U32 R7, RZ, RZ, R3 ;  /* 0x000000ffff077224 */ /* 0x000fe200078e0003 */
[----:B------:R-:W-:-:S04]  /*95c0*/  MOV R5, 0x0 ;  /* 0x0000000000057802 */ /* 0x000fc80000000f00 */
[----:B------:R1:W-:Y:S01]  /*95d0*/  STL.64 [R2], R6 ;  /* 0x0000000602007387 */ /* 0x0003e20000100a00 */
[----:B------:R-:W-:Y:S05]  /*95e0*/  RET.REL.NODEC R4 `(_ZN7cutlass13device_kernelIN5flash19enable_sm80_to_sm89INS1_16FlashAttnBwdSm80INS1_25CollectiveMainloopBwdSm80ILi2ELi2EN4cute5tupleIJNS5_1CILi128EEES8_NS7_ILi64EEEEEENS_10bfloat16_tEfNS_4arch4Sm80ELb0ELb0ELb1ELb1ELb0ELb0ELb0ELb0ELi2ELi4ELi4ELi4ELb0EEENS1_24CollectiveEpilogueBwdGQAISA_fSD_Li256ELb1ELb0EEENS1_19SingleTileSchedulerILb1ELb0ELb0ELi128EEEEEEEEEvNT_6ParamsE) ;  /* 0xffff6a1004007950 */ /* 0x000fea0003c3ffff */
        .type           $_ZN7cutlass13device_kernelIN5flash19enable_sm80_to_sm89INS1_16FlashAttnBwdSm80INS1_25CollectiveMainloopBwdSm80ILi2ELi2EN4cute5tupleIJNS5_1CILi128EEES8_NS7_ILi64EEEEEENS_10bfloat16_tEfNS_4arch4Sm80ELb0ELb0ELb1ELb1ELb0ELb0ELb0ELb0ELi2ELi4ELi4ELi4ELb0EEENS1_24CollectiveEpilogueBwdGQAISA_fSD_Li256ELb1ELb0EEENS1_19SingleTileSchedulerILb1ELb0ELb0ELi128EEEEEEEEEvNT_6ParamsE$_ZN4cute3eso3ESOILb1ELb0EJNS_6LayoutINS_5tupleIJNS3_IJNS_1CILi2EEES5_EEES6_EEENS3_IJNS3_IJNS4_ILi1EEES5_EEENS3_IJNS4_ILi32EEENS4_ILi64EEEEEEEEEEEiEEC2ERKSE_RKi,@function
        .size           $_ZN7cutlass13device_kernelIN5flash19enable_sm80_to_sm89INS1_16FlashAttnBwdSm80INS1_25CollectiveMainloopBwdSm80ILi2ELi2EN4cute5tupleIJNS5_1CILi128EEES8_NS7_ILi64EEEEEENS_10bfloat16_tEfNS_4arch4Sm80ELb0ELb0ELb1ELb1ELb0ELb0ELb0ELb0ELi2ELi4ELi4ELi4ELb0EEENS1_24CollectiveEpilogueBwdGQAISA_fSD_Li256ELb1ELb0EEENS1_19SingleTileSchedulerILb1ELb0ELb0ELi128EEEEEEEEEvNT_6ParamsE$_ZN4cute3eso3ESOILb1ELb0EJNS_6LayoutINS_5tupleIJNS3_IJNS_1CILi2EEES5_EEES6_EEENS3_IJNS3_IJNS4_ILi1EEES5_EEENS3_IJNS4_ILi32EEENS4_ILi64EEEEEEEEEEEiEEC2ERKSE_RKi,($_ZN7cutlass13device_kernelIN5flash19enable_sm80_to_sm89INS1_16FlashAttnBwdSm80INS1_25CollectiveMainloopBwdSm80ILi2ELi2EN4cute5tupleIJNS5_1CILi128EEES8_NS7_ILi64EEEEEENS_10bfloat16_tEfNS_4arch4Sm80ELb0ELb0ELb1ELb1ELb0ELb0ELb0ELb0ELi2ELi4ELi4ELi4ELb0EEENS1_24CollectiveEpilogueBwdGQAISA_fSD_Li256ELb1ELb0EEENS1_19SingleTileSchedulerILb1ELb0ELb0ELi128EEEEEEEEEvNT_6ParamsE$_ZN4cute3eso3ESOILb1ELb0EJNS_6LayoutINS_5tupleIJNS3_IJNS_1CILi2EEES5_S5_EEEEEENS3_IJNS3_IJNS4_ILi1EEES5_NS4_ILi4EEEEEEEEEEENS_10ViewEngineIPN7cutlass10bfloat16_tEEEEEC2ERKSC_RKSH_ - $_ZN7cutlass13device_kernelIN5flash19enable_sm80_to_sm89INS1_16FlashAttnBwdSm80INS1_25CollectiveMainloopBwdSm80ILi2ELi2EN4cute5tupleIJNS5_1CILi128EEES8_NS7_ILi64EEEEEENS_10bfloat16_tEfNS_4arch4Sm80ELb0ELb0ELb1ELb1ELb0ELb0ELb0ELb0ELi2ELi4ELi4ELi4ELb0EEENS1_24CollectiveEpilogueBwdGQAISA_fSD_Li256ELb1ELb0EEENS1_19SingleTileSchedulerILb1ELb0ELb0ELi128EEEEEEEEEvNT_6ParamsE$_ZN4cute3eso3ESOILb1ELb0EJNS_6LayoutINS_5tupleIJNS3_IJNS_1CILi2EEES5_EEES6_EEENS3_IJNS3_IJNS4_ILi1EEES5_EEENS3_IJNS4_ILi32EEENS4_ILi64EEEEEEEEEEEiEEC2ERKSE_RKi)
$_ZN7cutlass13device_kernelIN5flash19enable_sm80_to_sm89INS1_16FlashAttnBwdSm80INS1_25CollectiveMainloopBwdSm80ILi2ELi2EN4cute5tupleIJNS5_1CILi128EEES8_NS7_ILi64EEEEEENS_10bfloat16_tEfNS_4arch4Sm80ELb0ELb0ELb1ELb1ELb0ELb0ELb0ELb0ELi2ELi4ELi4ELi4ELb0EEENS1_24CollectiveEpilogueBwdGQAISA_fSD_Li256ELb1ELb0EEENS1_19SingleTileSchedulerILb1ELb0ELb0ELi128EEEEEEEEEvNT_6ParamsE$_ZN4cute3eso3ESOILb1ELb0EJNS_6LayoutINS_5tupleIJNS3_IJNS_1CILi2EEES5_EEES6_EEENS3_IJNS3_IJNS4_ILi1EEES5_EEENS3_IJNS4_ILi32EEENS4_ILi64EEEEEEEEEEEiEEC2ERKSE_RKi:
[----:B------:R-:W-:Y:S02]  /*95f0*/  IADD3 R2, R64, -c[0x0][0x20], RZ ;  /* 0x8000080040027a10 */ /* 0x000fe40007ffe0ff */
[----:B------:R-:W-:-:S03]  /*9600*/  MOV R5, 0x0 ;  /* 0x0000000000057802 */ /* 0x000fc60000000f00 */
[----:B------:R1:W-:Y:S01]  /*9610*/  STL [R2], R3 ;  /* 0x0000000302007387 */ /* 0x0003e20000100800 */
[----:B------:R-:W-:Y:S05]  /*9620*/  RET.REL.NODEC R4 `(_ZN7cutlass13device_kernelIN5flash19enable_sm80_to_sm89INS1_16FlashAttnBwdSm80INS1_25CollectiveMainloopBwdSm80ILi2ELi2EN4cute5tupleIJNS5_1CILi128EEES8_NS7_ILi64EEEEEENS_10bfloat16_tEfNS_4arch4Sm80ELb0ELb0ELb1ELb1ELb0ELb0ELb0ELb0ELi2ELi4ELi4ELi4ELb0EEENS1_24CollectiveEpilogueBwdGQAISA_fSD_Li256ELb1ELb0EEENS1_19SingleTileSchedulerILb1ELb0ELb0ELi128EEEEEEEEEvNT_6ParamsE) ;  /* 0xffff69d004007950 */ /* 0x000fea0003c3ffff */
        .type           $_ZN7cutlass13device_kernelIN5flash19enable_sm80_to_sm89INS1_16FlashAttnBwdSm80INS1_25CollectiveMainloopBwdSm80ILi2ELi2EN4cute5tupleIJNS5_1CILi128EEES8_NS7_ILi64EEEEEENS_10bfloat16_tEfNS_4arch4Sm80ELb0ELb0ELb1ELb1ELb0ELb0ELb0ELb0ELi2ELi4ELi4ELi4ELb0EEENS1_24CollectiveEpilogueBwdGQAISA_fSD_Li256ELb1ELb0EEENS1_19SingleTileSchedulerILb1ELb0ELb0ELi128EEEEEEEEEvNT_6ParamsE$_ZN4cute3eso3ESOILb1ELb0EJNS_6LayoutINS_5tupleIJNS3_IJNS_1CILi2EEES5_S5_EEEEEENS3_IJNS3_IJNS4_ILi1EEES5_NS4_ILi4EEEEEEEEEEENS_10ViewEngineIPN7cutlass10bfloat16_tEEEEEC2ERKSC_RKSH_,@function
        .size           $_ZN7cutlass13device_kernelIN5flash19enable_sm80_to_sm89INS1_16FlashAttnBwdSm80INS1_25CollectiveMainloopBwdSm80ILi2ELi2EN4cute5tupleIJNS5_1CILi128EEES8_NS7_ILi64EEEEEENS_10bfloat16_tEfNS_4arch4Sm80ELb0ELb0ELb1ELb1ELb0ELb0ELb0ELb0ELi2ELi4ELi4ELi4ELb0EEENS1_24CollectiveEpilogueBwdGQAISA_fSD_Li256ELb1ELb0EEENS1_19SingleTileSchedulerILb1ELb0ELb0ELi128EEEEEEEEEvNT_6ParamsE$_ZN4cute3eso3ESOILb1ELb0EJNS_6LayoutINS_5tupleIJNS3_IJNS_1CILi2EEES5_S5_EEEEEENS3_IJNS3_IJNS4_ILi1EEES5_NS4_ILi4EEEEEEEEEEENS_10ViewEngineIPN7cutlass10bfloat16_tEEEEEC2ERKSC_RKSH_,($_ZN7cutlass13device_kernelIN5flash19enable_sm80_to_sm89INS1_16FlashAttnBwdSm80INS1_25CollectiveMainloopBwdSm80ILi2ELi2EN4cute5tupleIJNS5_1CILi128EEES8_NS7_ILi64EEEEEENS_10bfloat16_tEfNS_4arch4Sm80ELb0ELb0ELb1ELb1ELb0ELb0ELb0ELb0ELi2ELi4ELi4ELi4ELb0EEENS1_24CollectiveEpilogueBwdGQAISA_fSD_Li256ELb1ELb0EEENS1_19SingleTileSchedulerILb1ELb0ELb0ELi128EEEEEEEEEvNT_6ParamsE$_ZN4cute3eso3ESOILb1ELb0EJNS_6LayoutINS_5tupleIJNS3_IJNS_1CILi2EEES5_S5_EEEEEENS3_IJNS3_IJNS4_ILi1EEES5_NS4_ILi4EEEEEEEEEEEiEEC2ERKSC_RKi - $_ZN7cutlass13device_kernelIN5flash19enable_sm80_to_sm89INS1_16FlashAttnBwdSm80INS1_25CollectiveMainloopBwdSm80ILi2ELi2EN4cute5tupleIJNS5_1CILi128EEES8_NS7_ILi64EEEEEENS_10bfloat16_tEfNS_4arch4Sm80ELb0ELb0ELb1ELb1ELb0ELb0ELb0ELb0ELi2ELi4ELi4ELi4ELb0EEENS1_24CollectiveEpilogueBwdGQAISA_fSD_Li256ELb1ELb0EEENS1_19SingleTileSchedulerILb1ELb0ELb0ELi128EEEEEEEEEvNT_6ParamsE$_ZN4cute3eso3ESOILb1ELb0EJNS_6LayoutINS_5tupleIJNS3_IJNS_1CILi2EEES5_S5_EEEEEENS3_IJNS3_IJNS4_ILi1EEES5_NS4_ILi4EEEEEEEEEEENS_10ViewEngineIPN7cutlass10bfloat16_tEEEEEC2ERKSC_RKSH_)
$_ZN7cutlass13device_kernelIN5flash19enable_sm80_to_sm89INS1_16FlashAttnBwdSm80INS1_25CollectiveMainloopBwdSm80ILi2ELi2EN4cute5tupleIJNS5_1CILi128EEES8_NS7_ILi64EEEEEENS_10bfloat16_tEfNS_4arch4Sm80ELb0ELb0ELb1ELb1ELb0ELb0ELb0ELb0ELi2ELi4ELi4ELi4ELb0EEENS1_24CollectiveEpilogueBwdGQAISA_fSD_Li256ELb1ELb0EEENS1_19SingleTileSchedulerILb1ELb0ELb0ELi128EEEEEEEEEvNT_6ParamsE$_ZN4cute3eso3ESOILb1ELb0EJNS_6LayoutINS_5tupleIJNS3_IJNS_1CILi2EEES5_S5_EEEEEENS3_IJNS3_IJNS4_ILi1EEES5_NS4_ILi4EEEEEEEEEEENS_10ViewEngineIPN7cutlass10bfloat16_tEEEEEC2ERKSC_RKSH_:
[----:B------:R-:W-:Y:S01]  /*9630*/  IADD3 R2, R64, -c[0x0][0x20], RZ ;  /* 0x8000080040027a10 */ /* 0x000fe20007ffe0ff */
[----:B------:R-:W-:Y:S01]  /*9640*/  IMAD.MOV.U32 R7, RZ, RZ, R3 ;  /* 0x000000ffff077224 */ /* 0x000fe200078e0003 */
[----:B------:R-:W-:-:S04]  /*9650*/  MOV R5, 0x0 ;  /* 0x0000000000057802 */ /* 0x000fc80000000f00 */
[----:B------:R1:W-:Y:S01]  /*9660*/  STL.64 [R2], R6 ;  /* 0x0000000602007387 */ /* 0x0003e20000100a00 */
[----:B------:R-:W-:Y:S05]  /*9670*/  RET.REL.NODEC R4 `(_ZN7cutlass13device_kernelIN5flash19enable_sm80_to_sm89INS1_16FlashAttnBwdSm80INS1_25CollectiveMainloopBwdSm80ILi2ELi2EN4cute5tupleIJNS5_1CILi128EEES8_NS7_ILi64EEEEEENS_10bfloat16_tEfNS_4arch4Sm80ELb0ELb0ELb1ELb1ELb0ELb0ELb0ELb0ELi2ELi4ELi4ELi4ELb0EEENS1_24CollectiveEpilogueBwdGQAISA_fSD_Li256ELb1ELb0EEENS1_19SingleTileSchedulerILb1ELb0ELb0ELi128EEEEEEEEEvNT_6ParamsE) ;  /* 0xffff698004007950 */ /* 0x000fea0003c3ffff */
        .type           $_ZN7cutlass13device_kernelIN5flash19enable_sm80_to_sm89INS1_16FlashAttnBwdSm80INS1_25CollectiveMainloopBwdSm80ILi2ELi2EN4cute5tupleIJNS5_1CILi128EEES8_NS7_ILi64EEEEEENS_10bfloat16_tEfNS_4arch4Sm80ELb0ELb0ELb1ELb1ELb0ELb0ELb0ELb0ELi2ELi4ELi4ELi4ELb0EEENS1_24CollectiveEpilogueBwdGQAISA_fSD_Li256ELb1ELb0EEENS1_19SingleTileSchedulerILb1ELb0ELb0ELi128EEEEEEEEEvNT_6ParamsE$_ZN4cute3eso3ESOILb1ELb0EJNS_6LayoutINS_5tupleIJNS3_IJNS_1CILi2EEES5_S5_EEEEEENS3_IJNS3_IJNS4_ILi1EEES5_NS4_ILi4EEEEEEEEEEEiEEC2ERKSC_RKi,@function
        .size           $_ZN7cutlass13device_kernelIN5flash19enable_sm80_to_sm89INS1_16FlashAttnBwdSm80INS1_25CollectiveMainloopBwdSm80ILi2ELi2EN4cute5tupleIJNS5_1CILi128EEES8_NS7_ILi64EEEEEENS_10bfloat16_tEfNS_4arch4Sm80ELb0ELb0ELb1ELb1ELb0ELb0ELb0ELb0ELi2ELi4ELi4ELi4ELb0EEENS1_24CollectiveEpilogueBwdGQAISA_fSD_Li256ELb1ELb0EEENS1_19SingleTileSchedulerILb1ELb0ELb0ELi128EEEEEEEEEvNT_6ParamsE$_ZN4cute3eso3ESOILb1ELb0EJNS_6LayoutINS_5tupleIJNS3_IJNS_1CILi2EEES5_S5_EEEEEENS3_IJNS3_IJNS4_ILi1EEES5_NS4_ILi4EEEEEEEEEEEiEEC2ERKSC_RKi,($_ZN7cutlass13device_kernelIN5flash19enable_sm80_to_sm89INS1_16FlashAttnBwdSm80INS1_25CollectiveMainloopBwdSm80ILi2ELi2EN4cute5tupleIJNS5_1CILi128EEES8_NS7_ILi64EEEEEENS_10bfloat16_tEfNS_4arch4Sm80ELb0ELb0ELb1ELb1ELb0ELb0ELb0ELb0ELi2ELi4ELi4ELi4ELb0EEENS1_24CollectiveEpilogueBwdGQAISA_fSD_Li256ELb1ELb0EEENS1_19SingleTileSchedulerILb1ELb0ELb0ELi128EEEEEEEEEvNT_6ParamsE$_ZN4cute3eso3ESOILb1ELb0EJNS_6LayoutINS_5tupleIJNS3_IJNS_1CILi2EEES5_S5_EEES5_EEENS3_IJNS3_IJNS4_ILi1EEES5_NS4_ILi4EEEEEENS4_ILi64EEEEEEEENS_10ViewEngineIPN7cutlass10bfloat16_tEEEEEC2ERKSD_RKSI_ - $_ZN7cutlass13device_kernelIN5flash19enable_sm80_to_sm89INS1_16FlashAttnBwdSm80INS1_25CollectiveMainloopBwdSm80ILi2ELi2EN4cute5tupleIJNS5_1CILi128EEES8_NS7_ILi64EEEEEENS_10bfloat16_tEfNS_4arch4Sm80ELb0ELb0ELb1ELb1ELb0ELb0ELb0ELb0ELi2ELi4ELi4ELi4ELb0EEENS1_24CollectiveEpilogueBwdGQAISA_fSD_Li256ELb1ELb0EEENS1_19SingleTileSchedulerILb1ELb0ELb0ELi128EEEEEEEEEvNT_6ParamsE$_ZN4cute3eso3ESOILb1ELb0EJNS_6LayoutINS_5tupleIJNS3_IJNS_1CILi2EEES5_S5_EEEEEENS3_IJNS3_IJNS4_ILi1EEES5_NS4_ILi4EEEEEEEEEEEiEEC2ERKSC_RKi)
$_ZN7cutlass13device_kernelIN5flash19enable_sm80_to_sm89INS1_16FlashAttnBwdSm80INS1_25CollectiveMainloopBwdSm80ILi2ELi2EN4cute5tupleIJNS5_1CILi128EEES8_NS7_ILi64EEEEEENS_10bfloat16_tEfNS_4arch4Sm80ELb0ELb0ELb1ELb1ELb0ELb0ELb0ELb0ELi2ELi4ELi4ELi4ELb0EEENS1_24CollectiveEpilogueBwdGQAISA_fSD_Li256ELb1ELb0EEENS1_19SingleTileSchedulerILb1ELb0ELb0ELi128EEEEEEEEEvNT_6ParamsE$_ZN4cute3eso3ESOILb1ELb0EJNS_6LayoutINS_5tupleIJNS3_IJNS_1CILi2EEES5_S5_EEEEEENS3_IJNS3_IJNS4_ILi1EEES5_NS4_ILi4EEEEEEEEEEEiEEC2ERKSC_RKi:
[----:B------:R-:W-:Y:S02]  /*9680*/  IADD3 R2, R64, -c[0x0][0x20], RZ ;  /* 0x8000080040027a10 */ /* 0x000fe40007ffe0ff */
[----:B------:R-:W-:-:S03]  /*9690*/  MOV R5, 0x0 ;  /* 0x0000000000057802 */ /* 0x000fc60000000f00 */
[----:B------:R1:W-:Y:S01]  /*96a0*/  STL [R2], R3 ;  /* 0x0000000302007387 */ /* 0x0003e20000100800 */
[----:B------:R-:W-:Y:S05]  /*96b0*/  RET.REL.NODEC R4 `(_ZN7cutlass13device_kernelIN5flash19enable_sm80_to_sm89INS1_16FlashAttnBwdSm80INS1_25CollectiveMainloopBwdSm80ILi2ELi2EN4cute5tupleIJNS5_1CILi128EEES8_NS7_ILi64EEEEEENS_10bfloat16_tEfNS_4arch4Sm80ELb0ELb0ELb1ELb1ELb0ELb0ELb0ELb0ELi2ELi4ELi4ELi4ELb0EEENS1_24CollectiveEpilogueBwdGQAISA_fSD_Li256ELb1ELb0EEENS1_19SingleTileSchedulerILb1ELb0ELb0ELi128EEEEEEEEEvNT_6ParamsE) ;  /* 0xffff694004007950 */ /* 0x000fea0003c3ffff */
        .type           $_ZN7cutlass13device_kernelIN5flash19enable_sm80_to_sm89INS1_16FlashAttnBwdSm80INS1_25CollectiveMainloopBwdSm80ILi2ELi2EN4cute5tupleIJNS5_1CILi128EEES8_NS7_ILi64EEEEEENS_10bfloat16_tEfNS_4arch4Sm80ELb0ELb0ELb1ELb1ELb0ELb0ELb0ELb0ELi2ELi4ELi4ELi4ELb0EEENS1_24CollectiveEpilogueBwdGQAISA_fSD_Li256ELb1ELb0EEENS1_19SingleTileSchedulerILb1ELb0ELb0ELi128EEEEEEEEEvNT_6ParamsE$_ZN4cute3eso3ESOILb1ELb0EJNS_6LayoutINS_5tupleIJNS3_IJNS_1CILi2EEES5_S5_EEES5_EEENS3_IJNS3_IJNS4_ILi1EEES5_NS4_ILi4EEEEEENS4_ILi64EEEEEEEENS_10ViewEngineIPN7cutlass10bfloat16_tEEEEEC2ERKSD_RKSI_,@function
        .size           $_ZN7cutlass13device_kernelIN5flash19enable_sm80_to_sm89INS1_16FlashAttnBwdSm80INS1_25CollectiveMainloopBwdSm80ILi2ELi2EN4cute5tupleIJNS5_1CILi128EEES8_NS7_ILi64EEEEEENS_10bfloat16_tEfNS_4arch4Sm80ELb0ELb0ELb1ELb1ELb0ELb0ELb0ELb0ELi2ELi4ELi4ELi4ELb0EEENS1_24CollectiveEpilogueBwdGQAISA_fSD_Li256ELb1ELb0EEENS1_19SingleTileSchedulerILb1ELb0ELb0ELi128EEEEEEEEEvNT_6ParamsE$_ZN4cute3eso3ESOILb1ELb0EJNS_6LayoutINS_5tupleIJNS3_IJNS_1CILi2EEES5_S5_EEES5_EEENS3_IJNS3_IJNS4_ILi1EEES5_NS4_ILi4EEEEEENS4_ILi64EEEEEEEENS_10ViewEngineIPN7cutlass10bfloat16_tEEEEEC2ERKSD_RKSI_,($_ZN7cutlass13device_kernelIN5flash19enable_sm80_to_sm89INS1_16FlashAttnBwdSm80INS1_25CollectiveMainloopBwdSm80ILi2ELi2EN4cute5tupleIJNS5_1CILi128EEES8_NS7_ILi64EEEEEENS_10bfloat16_tEfNS_4arch4Sm80ELb0ELb0ELb1ELb1ELb0ELb0ELb0ELb0ELi2ELi4ELi4ELi4ELb0EEENS1_24CollectiveEpilogueBwdGQAISA_fSD_Li256ELb1ELb0EEENS1_19SingleTileSchedulerILb1ELb0ELb0ELi128EEEEEEEEEvNT_6ParamsE$_ZN4cute3eso3ESOILb1ELb0EJNS_6LayoutINS_5tupleIJNS3_IJNS_1CILi2EEES5_S5_EEES5_EEENS3_IJNS3_IJNS4_ILi1EEES5_NS4_ILi4EEEEEENS4_ILi64EEEEEEEEiEEC2ERKSD_RKi - $_ZN7cutlass13device_kernelIN5flash19enable_sm80_to_sm89INS1_16FlashAttnBwdSm80INS1_25CollectiveMainloopBwdSm80ILi2ELi2EN4cute5tupleIJNS5_1CILi128EEES8_NS7_ILi64EEEEEENS_10bfloat16_tEfNS_4arch4Sm80ELb0ELb0ELb1ELb1ELb0ELb0ELb0ELb0ELi2ELi4ELi4ELi4ELb0EEENS1_24CollectiveEpilogueBwdGQAISA_fSD_Li256ELb1ELb0EEENS1_19SingleTileSchedulerILb1ELb0ELb0ELi128EEEEEEEEEvNT_6ParamsE$_ZN4cute3eso3ESOILb1ELb0EJNS_6LayoutINS_5tupleIJNS3_IJNS_1CILi2EEES5_S5_EEES5_EEENS3_IJNS3_IJNS4_ILi1EEES5_NS4_ILi4EEEEEENS4_ILi64EEEEEEEENS_10ViewEngineIPN7cutlass10bfloat16_tEEEEEC2ERKSD_RKSI_)
$_ZN7cutlass13device_kernelIN5flash19enable_sm80_to_sm89INS1_16FlashAttnBwdSm80INS1_25CollectiveMainloopBwdSm80ILi2ELi2EN4cute5tupleIJNS5_1CILi128EEES8_NS7_ILi64EEEEEENS_10bfloat16_tEfNS_4arch4Sm80ELb0ELb0ELb1ELb1ELb0ELb0ELb0ELb0ELi2ELi4ELi4ELi4ELb0EEENS1_24CollectiveEpilogueBwdGQAISA_fSD_Li256ELb1ELb0EEENS1_19SingleTileSchedulerILb1ELb0ELb0ELi128EEEEEEEEEvNT_6ParamsE$_ZN4cute3eso3ESOILb1ELb0EJNS_6LayoutINS_5tupleIJNS3_IJNS_1CILi2EEES5_S5_EEES5_EEENS3_IJNS3_IJNS4_ILi1EEES5_NS4_ILi4EEEEEENS4_ILi64EEEEEEEENS_10ViewEngineIPN7cutlass10bfloat16_tEEEEEC2ERKSD_RKSI_:
[----:B------:R-:W-:Y:S01]  /*96c0*/  IADD3 R2, R23, -c[0x0][0x20], RZ ;  /* 0x8000080017027a10 */ /* 0x000fe20007ffe0ff */
[----:B------:R-:W-:Y:S01]  /*96d0*/  IMAD.MOV.U32 R7, RZ, RZ, R3 ;  /* 0x000000ffff077224 */ /* 0x000fe200078e0003 */
[----:B------:R-:W-:-:S04]  /*96e0*/  MOV R5, 0x0 ;  /* 0x0000000000057802 */ /* 0x000fc80000000f00 */
[----:B------:R1:W-:Y:S01]  /*96f0*/  STL.64 [R2], R6 ;  /* 0x0000000602007387 */ /* 0x0003e20000100a00 */
[----:B------:R-:W-:Y:S05]  /*9700*/  RET.REL.NODEC R4 `(_ZN7cutlass13device_kernelIN5flash19enable_sm80_to_sm89INS1_16FlashAttnBwdSm80INS1_25CollectiveMainloopBwdSm80ILi2ELi2EN4cute5tupleIJNS5_1CILi128EEES8_NS7_ILi64EEEEEENS_10bfloat16_tEfNS_4arch4Sm80ELb0ELb0ELb1ELb1ELb0ELb0ELb0ELb0ELi2ELi4ELi4ELi4ELb0EEENS1_24CollectiveEpilogueBwdGQAISA_fSD_Li256ELb1ELb0EEENS1_19SingleTileSchedulerILb1ELb0ELb0ELi128EEEEEEEEEvNT_6ParamsE) ;  /* 0xffff68f004007950 */ /* 0x000fea0003c3ffff */
        .type           $_ZN7cutlass13device_kernelIN5flash19enable_sm80_to_sm89INS1_16FlashAttnBwdSm80INS1_25CollectiveMainloopBwdSm80ILi2ELi2EN4cute5tupleIJNS5_1CILi128EEES8_NS7_ILi64EEEEEENS_10bfloat16_tEfNS_4arch4Sm80ELb0ELb0ELb1ELb1ELb0ELb0ELb0ELb0ELi2ELi4ELi4ELi4ELb0EEENS1_24CollectiveEpilogueBwdGQAISA_fSD_Li256ELb1ELb0EEENS1_19SingleTileSchedulerILb1ELb0ELb0ELi128EEEEEEEEEvNT_6ParamsE$_ZN4cute3eso3ESOILb1ELb0EJNS_6LayoutINS_5tupleIJNS3_IJNS_1CILi2EEES5_S5_EEES5_EEENS3_IJNS3_IJNS4_ILi1EEES5_NS4_ILi4EEEEEENS4_ILi64EEEEEEEEiEEC2ERKSD_RKi,@function
        .size           $_ZN7cutlass13device_kernelIN5flash19enable_sm80_to_sm89INS1_16FlashAttnBwdSm80INS1_25CollectiveMainloopBwdSm80ILi2ELi2EN4cute5tupleIJNS5_1CILi128EEES8_NS7_ILi64EEEEEENS_10bfloat16_tEfNS_4arch4Sm80ELb0ELb0ELb1ELb1ELb0ELb0ELb0ELb0ELi2ELi4ELi4ELi4ELb0EEENS1_24CollectiveEpilogueBwdGQAISA_fSD_Li256ELb1ELb0EEENS1_19SingleTileSchedulerILb1ELb0ELb0ELi128EEEEEEEEEvNT_6ParamsE$_ZN4cute3eso3ESOILb1ELb0EJNS_6LayoutINS_5tupleIJNS3_IJNS_1CILi2EEES5_S5_EEES5_EEENS3_IJNS3_IJNS4_ILi1EEES5_NS4_ILi4EEEEEENS4_ILi64EEEEEEEEiEEC2ERKSD_RKi,($_ZN7cutlass13device_kernelIN5flash19enable_sm80_to_sm89INS1_16FlashAttnBwdSm80INS1_25CollectiveMainloopBwdSm80ILi2ELi2EN4cute5tupleIJNS5_1CILi128EEES8_NS7_ILi64EEEEEENS_10bfloat16_tEfNS_4arch4Sm80ELb0ELb0ELb1ELb1ELb0ELb0ELb0ELb0ELi2ELi4ELi4ELi4ELb0EEENS1_24CollectiveEpilogueBwdGQAISA_fSD_Li256ELb1ELb0EEENS1_19SingleTileSchedulerILb1ELb0ELb0ELi128EEEEEEEEEvNT_6ParamsE$_ZN4cute3eso3ESOILb1ELb0EJNS_6LayoutINS_5tupleIJNS3_IJNS_1CILi2EEES5_S5_EEES5_EEENS3_IJNS3_IJNS4_ILi1EEES5_NS4_ILi4EEEEEENS4_ILi8EEEEEEEENS_10ViewEngineIPN7cutlass10bfloat16_tEEEEEC2ERKSD_RKSI_ - $_ZN7cutlass13device_kernelIN5flash19enable_sm80_to_sm89INS1_16FlashAttnBwdSm80INS1_25CollectiveMainloopBwdSm80ILi2ELi2EN4cute5tupleIJNS5_1CILi128EEES8_NS7_ILi64EEEEEENS_10bfloat16_tEfNS_4arch4Sm80ELb0ELb0ELb1ELb1ELb0ELb0ELb0ELb0ELi2ELi4ELi4ELi4ELb0EEENS1_24CollectiveEpilogueBwdGQAISA_fSD_Li256ELb1ELb0EEENS1_19SingleTileSchedulerILb1ELb0ELb0ELi128EEEEEEEEEvNT_6ParamsE$_ZN4cute3eso3ESOILb1ELb0EJNS_6LayoutINS_5tupleIJNS3_IJNS_1CILi2EEES5_S5_EEES5_EEENS3_IJNS3_IJNS4_ILi1EEES5_NS4_ILi4EEEEEENS4_ILi64EEEEEEEEiEEC2ERKSD_RKi)
$_ZN7cutlass13device_kernelIN5flash19enable_sm80_to_sm89INS1_16FlashAttnBwdSm80INS1_25CollectiveMainloopBwdSm80ILi2ELi2EN4cute5tupleIJNS5_1CILi128EEES8_NS7_ILi64EEEEEENS_10bfloat16_tEfNS_4arch4Sm80ELb0ELb0ELb1ELb1ELb0ELb0ELb0ELb0ELi2ELi4ELi4ELi4ELb0EEENS1_24CollectiveEpilogueBwdGQAISA_fSD_Li256ELb1ELb0EEENS1_19SingleTileSchedulerILb1ELb0ELb0ELi128EEEEEEEEEvNT_6ParamsE$_ZN4cute3eso3ESOILb1ELb0EJNS_6LayoutINS_5tupleIJNS3_IJNS_1CILi2EEES5_S5_EEES5_EEENS3_IJNS3_IJNS4_ILi1EEES5_NS4_ILi4EEEEEENS4_ILi64EEEEEEEEiEEC2ERKSD_RKi:
[----:B------:R-:W-:Y:S02]  /*9710*/  IADD3 R2, R23, -c[0x0][0x20], RZ ;  /* 0x8000080017027a10 */ /* 0x000fe40007ffe0ff */
[----:B------:R-:W-:-:S03]  /*9720*/  MOV R5, 0x0 ;  /* 0x0000000000057802 */ /* 0x000fc60000000f00 */
[----:B------:R1:W-:Y:S01]  /*9730*/  STL [R2], R3 ;  /* 0x0000000302007387 */ /* 0x0003e20000100800 */
[----:B------:R-:W-:Y:S05]  /*9740*/  RET.REL.NODEC R4 `(_ZN7cutlass13device_kernelIN5flash19enable_sm80_to_sm89INS1_16FlashAttnBwdSm80INS1_25CollectiveMainloopBwdSm80ILi2ELi2EN4cute5tupleIJNS5_1CILi128EEES8_NS7_ILi64EEEEEENS_10bfloat16_tEfNS_4arch4Sm80ELb0ELb0ELb1ELb1ELb0ELb0ELb0ELb0ELi2ELi4ELi4ELi4ELb0EEENS1_24CollectiveEpilogueBwdGQAISA_fSD_Li256ELb1ELb0EEENS1_19SingleTileSchedulerILb1ELb0ELb0ELi128EEEEEEEEEvNT_6ParamsE) ;  /* 0xffff68b004007950 */ /* 0x000fea0003c3ffff */
        .type           $_ZN7cutlass13device_kernelIN5flash19enable_sm80_to_sm89INS1_16FlashAttnBwdSm80INS1_25CollectiveMainloopBwdSm80ILi2ELi2EN4cute5tupleIJNS5_1CILi128EEES8_NS7_ILi64EEEEEENS_10bfloat16_tEfNS_4arch4Sm80ELb0ELb0ELb1ELb1ELb0ELb0ELb0ELb0ELi2ELi4ELi4ELi4ELb0EEENS1_24CollectiveEpilogueBwdGQAISA_fSD_Li256ELb1ELb0EEENS1_19SingleTileSchedulerILb1ELb0ELb0ELi128EEEEEEEEEvNT_6ParamsE$_ZN4cute3eso3ESOILb1ELb0EJNS_6LayoutINS_5tupleIJNS3_IJNS_1CILi2EEES5_S5_EEES5_EEENS3_IJNS3_IJNS4_ILi1EEES5_NS4_ILi4EEEEEENS4_ILi8EEEEEEEENS_10ViewEngineIPN7cutlass10bfloat16_tEEEEEC2ERKSD_RKSI_,@function
        .size           $_ZN7cutlass13device_kernelIN5flash19enable_sm80_to_sm89INS1_16FlashAttnBwdSm80INS1_25CollectiveMainloopBwdSm80ILi2ELi2EN4cute5tupleIJNS5_1CILi128EEES8_NS7_ILi64EEEEEENS_10bfloat16_tEfNS_4arch4Sm80ELb0ELb0ELb1ELb1ELb0ELb0ELb0ELb0ELi2ELi4ELi4ELi4ELb0EEENS1_24CollectiveEpilogueBwdGQAISA_fSD_Li256ELb1ELb0EEENS1_19SingleTileSchedulerILb1ELb0ELb0ELi128EEEEEEEEEvNT_6ParamsE$_ZN4cute3eso3ESOILb1ELb0EJNS_6LayoutINS_5tupleIJNS3_IJNS_1CILi2EEES5_S5_EEES5_EEENS3_IJNS3_IJNS4_ILi1EEES5_NS4_ILi4EEEEEENS4_ILi8EEEEEEEENS_10ViewEngineIPN7cutlass10bfloat16_tEEEEEC2ERKSD_RKSI_,($_ZN7cutlass13device_kernelIN5flash19enable_sm80_to_sm89INS1_16FlashAttnBwdSm80INS1_25CollectiveMainloopBwdSm80ILi2ELi2EN4cute5tupleIJNS5_1CILi128EEES8_NS7_ILi64EEEEEENS_10bfloat16_tEfNS_4arch4Sm80ELb0ELb0ELb1ELb1ELb0ELb0ELb0ELb0ELi2ELi4ELi4ELi4ELb0EEENS1_24CollectiveEpilogueBwdGQAISA_fSD_Li256ELb1ELb0EEENS1_19SingleTileSchedulerILb1ELb0ELb0ELi128EEEEEEEEEvNT_6ParamsE$_ZN4cute3eso3ESOILb1ELb0EJNS_6LayoutINS_5tupleIJNS3_IJNS_1CILi2EEES5_S5_EEES5_EEENS3_IJNS3_IJNS4_ILi1EEES5_NS4_ILi4EEEEEENS4_ILi8EEEEEEEEiEEC2ERKSD_RKi - $_ZN7cutlass13device_kernelIN5flash19enable_sm80_to_sm89INS1_16FlashAttnBwdSm80INS1_25CollectiveMainloopBwdSm80ILi2ELi2EN4cute5tupleIJNS5_1CILi128EEES8_NS7_ILi64EEEEEENS_10bfloat16_tEfNS_4arch4Sm80ELb0ELb0ELb1ELb1ELb0ELb0ELb0ELb0ELi2ELi4ELi4ELi4ELb0EEENS1_24CollectiveEpilogueBwdGQAISA_fSD_Li256ELb1ELb0EEENS1_19SingleTileSchedulerILb1ELb0ELb0ELi128EEEEEEEEEvNT_6ParamsE$_ZN4cute3eso3ESOILb1ELb0EJNS_6LayoutINS_5tupleIJNS3_IJNS_1CILi2EEES5_S5_EEES5_EEENS3_IJNS3_IJNS4_ILi1EEES5_NS4_ILi4EEEEEENS4_ILi8EEEEEEEENS_10ViewEngineIPN7cutlass10bfloat16_tEEEEEC2ERKSD_RKSI_)
$_ZN7cutlass13device_kernelIN5flash19enable_sm80_to_sm89INS1_16FlashAttnBwdSm80INS1_25CollectiveMainloopBwdSm80ILi2ELi2EN4cute5tupleIJNS5_1CILi128EEES8_NS7_ILi64EEEEEENS_10bfloat16_tEfNS_4arch4Sm80ELb0ELb0ELb1ELb1ELb0ELb0ELb0ELb0ELi2ELi4ELi4ELi4ELb0EEENS1_24CollectiveEpilogueBwdGQAISA_fSD_Li256ELb1ELb0EEENS1_19SingleTileSchedulerILb1ELb0ELb0ELi128EEEEEEEEEvNT_6ParamsE$_ZN4cute3eso3ESOILb1ELb0EJNS_6LayoutINS_5tupleIJNS3_IJNS_1CILi2EEES5_S5_EEES5_EEENS3_IJNS3_IJNS4_ILi1EEES5_NS4_ILi4EEEEEENS4_ILi8EEEEEEEENS_10ViewEngineIPN7cutlass10bfloat16_tEEEEEC2ERKSD_RKSI_:
[----:B------:R-:W-:Y:S01]  /*9750*/  IADD3 R2, R64, -c[0x0][0x20], RZ ;  /* 0x8000080040027a10 */ /* 0x000fe20007ffe0ff */
[----:B------:R-:W-:Y:S01]  /*9760*/  IMAD.MOV.U32 R7, RZ, RZ, R3 ;  /* 0x000000ffff077224 */ /* 0x000fe200078e0003 */
[----:B------:R-:W-:-:S04]  /*9770*/  MOV R5, 0x0 ;  /* 0x0000000000057802 */ /* 0x000fc80000000f00 */
[----:B------:R1:W-:Y:S01]  /*9780*/  STL.64 [R2], R6 ;  /* 0x0000000602007387 */ /* 0x0003e20000100a00 */
[----:B------:R-:W-:Y:S05]  /*9790*/  RET.REL.NODEC R4 `(_ZN7cutlass13device_kernelIN5flash19enable_sm80_to_sm89INS1_16FlashAttnBwdSm80INS1_25CollectiveMainloopBwdSm80ILi2ELi2EN4cute5tupleIJNS5_1CILi128EEES8_NS7_ILi64EEEEEENS_10bfloat16_tEfNS_4arch4Sm80ELb0ELb0ELb1ELb1ELb0ELb0ELb0ELb0ELi2ELi4ELi4ELi4ELb0EEENS1_24CollectiveEpilogueBwdGQAISA_fSD_Li256ELb1ELb0EEENS1_19SingleTileSchedulerILb1ELb0ELb0ELi128EEEEEEEEEvNT_6ParamsE) ;  /* 0xffff686004007950 */ /* 0x000fea0003c3ffff */
        .type           $_ZN7cutlass13device_kernelIN5flash19enable_sm80_to_sm89INS1_16FlashAttnBwdSm80INS1_25CollectiveMainloopBwdSm80ILi2ELi2EN4cute5tupleIJNS5_1CILi128EEES8_NS7_ILi64EEEEEENS_10bfloat16_tEfNS_4arch4Sm80ELb0ELb0ELb1ELb1ELb0ELb0ELb0ELb0ELi2ELi4ELi4ELi4ELb0EEENS1_24CollectiveEpilogueBwdGQAISA_fSD_Li256ELb1ELb0EEENS1_19SingleTileSchedulerILb1ELb0ELb0ELi128EEEEEEEEEvNT_6ParamsE$_ZN4cute3eso3ESOILb1ELb0EJNS_6LayoutINS_5tupleIJNS3_IJNS_1CILi2EEES5_S5_EEES5_EEENS3_IJNS3_IJNS4_ILi1EEES5_NS4_ILi4EEEEEENS4_ILi8EEEEEEEEiEEC2ERKSD_RKi,@function
        .size           $_ZN7cutlass13device_kernelIN5flash19enable_sm80_to_sm89INS1_16FlashAttnBwdSm80INS1_25CollectiveMainloopBwdSm80ILi2ELi2EN4cute5tupleIJNS5_1CILi128EEES8_NS7_ILi64EEEEEENS_10bfloat16_tEfNS_4arch4Sm80ELb0ELb0ELb1ELb1ELb0ELb0ELb0ELb0ELi2ELi4ELi4ELi4ELb0EEENS1_24CollectiveEpilogueBwdGQAISA_fSD_Li256ELb1ELb0EEENS1_19SingleTileSchedulerILb1ELb0ELb0ELi128EEEEEEEEEvNT_6ParamsE$_ZN4cute3eso3ESOILb1ELb0EJNS_6LayoutINS_5tupleIJNS3_IJNS_1CILi2EEES5_S5_EEES5_EEENS3_IJNS3_IJNS4_ILi1EEES5_NS4_ILi4EEEEEENS4_ILi8EEEEEEEEiEEC2ERKSD_RKi,($_ZN7cutlass13device_kernelIN5flash19enable_sm80_to_sm89INS1_16FlashAttnBwdSm80INS1_25CollectiveMainloopBwdSm80ILi2ELi2EN4cute5tupleIJNS5_1CILi128EEES8_NS7_ILi64EEEEEENS_10bfloat16_tEfNS_4arch4Sm80ELb0ELb0ELb1ELb1ELb0ELb0ELb0ELb0ELi2ELi4ELi4ELi4ELb0EEENS1_24CollectiveEpilogueBwdGQAISA_fSD_Li256ELb1ELb0EEENS1_19SingleTileSchedulerILb1ELb0ELb0ELi128EEEEEEEEEvNT_6ParamsE$_ZN4cute3eso3ESOILb1ELb0EJNS_6LayoutINS_5tupleIJNS3_IJNS_1CILi4EEENS4_ILi1EEEEEEEEENS3_IJNS3_IJS6_NS4_ILi0EEEEEEEEEEENS_10ViewEngineINS_8gmem_ptrIPKfEEEEEEC2ERKSC_RKSI_ - $_ZN7cutlass13device_kernelIN5flash19enable_sm80_to_sm89INS1_16FlashAttnBwdSm80INS1_25CollectiveMainloopBwdSm80ILi2ELi2EN4cute5tupleIJNS5_1CILi128EEES8_NS7_ILi64EEEEEENS_10bfloat16_tEfNS_4arch4Sm80ELb0ELb0ELb1ELb1ELb0ELb0ELb0ELb0ELi2ELi4ELi4ELi4ELb0EEENS1_24CollectiveEpilogueBwdGQAISA_fSD_Li256ELb1ELb0EEENS1_19SingleTileSchedulerILb1ELb0ELb0ELi128EEEEEEEEEvNT_6ParamsE$_ZN4cute3eso3ESOILb1ELb0EJNS_6LayoutINS_5tupleIJNS3_IJNS_1CILi2EEES5_S5_EEES5_EEENS3_IJNS3_IJNS4_ILi1EEES5_NS4_ILi4EEEEEENS4_ILi8EEEEEEEEiEEC2ERKSD_RKi)
$_ZN7cutlass13device_kernelIN5flash19enable_sm80_to_sm89INS1_16FlashAttnBwdSm80INS1_25CollectiveMainloopBwdSm80ILi2ELi2EN4cute5tupleIJNS5_1CILi128EEES8_NS7_ILi64EEEEEENS_10bfloat16_tEfNS_4arch4Sm80ELb0ELb0ELb1ELb1ELb0ELb0ELb0ELb0ELi2ELi4ELi4ELi4ELb0EEENS1_24CollectiveEpilogueBwdGQAISA_fSD_Li256ELb1ELb0EEENS1_19SingleTileSchedulerILb1ELb0ELb0ELi128EEEEEEEEEvNT_6ParamsE$_ZN4cute3eso3ESOILb1ELb0EJNS_6LayoutINS_5tupleIJNS3_IJNS_1CILi2EEES5_S5_EEES5_EEENS3_IJNS3_IJNS4_ILi1EEES5_NS4_ILi4EEEEEENS4_ILi8EEEEEEEEiEEC2ERKSD_RKi:
[----:B------:R-:W-:Y:S02]  /*97a0*/  IADD3 R2, R64, -c[0x0][0x20], RZ ;  /* 0x8000080040027a10 */ /* 0x000fe40007ffe0ff */
[----:B------:R-:W-:-:S03]  /*97b0*/  MOV R5, 0x0 ;  /* 0x0000000000057802 */ /* 0x000fc60000000f00 */
[----:B------:R1:W-:Y:S01]  /*97c0*/  STL [R2], R3 ;  /* 0x0000000302007387 */ /* 0x0003e20000100800 */
[----:B------:R-:W-:Y:S05]  /*97d0*/  RET.REL.NODEC R4 `(_ZN7cutlass13device_kernelIN5flash19enable_sm80_to_sm89INS1_16FlashAttnBwdSm80INS1_25CollectiveMainloopBwdSm80ILi2ELi2EN4cute5tupleIJNS5_1CILi128EEES8_NS7_ILi64EEEEEENS_10bfloat16_tEfNS_4arch4Sm80ELb0ELb0ELb1ELb1ELb0ELb0ELb0ELb0ELi2ELi4ELi4ELi4ELb0EEENS1_24CollectiveEpilogueBwdGQAISA_fSD_Li256ELb1ELb0EEENS1_19SingleTileSchedulerILb1ELb0ELb0ELi128EEEEEEEEEvNT_6ParamsE) ;  /* 0xffff682004007950 */ /* 0x000fea0003c3ffff */
        .type           $_ZN7cutlass13device_kernelIN5flash19enable_sm80_to_sm89INS1_16FlashAttnBwdSm80INS1_25CollectiveMainloopBwdSm80ILi2ELi2EN4cute5tupleIJNS5_1CILi128EEES8_NS7_ILi64EEEEEENS_10bfloat16_tEfNS_4arch4Sm80ELb0ELb0ELb1ELb1ELb0ELb0ELb0ELb0ELi2ELi4ELi4ELi4ELb0EEENS1_24CollectiveEpilogueBwdGQAISA_fSD_Li256ELb1ELb0EEENS1_19SingleTileSchedulerILb1ELb0ELb0ELi128EEEEEEEEEvNT_6ParamsE$_ZN4cute3eso3ESOILb1ELb0EJNS_6LayoutINS_5tupleIJNS3_IJNS_1CILi4EEENS4_ILi1EEEEEEEEENS3_IJNS3_IJS6_NS4_ILi0EEEEEEEEEEENS_10ViewEngineINS_8gmem_ptrIPKfEEEEEEC2ERKSC_RKSI_,@function
        .size           $_ZN7cutlass13device_kernelIN5flash19enable_sm80_to_sm89INS1_16FlashAttnBwdSm80INS1_25CollectiveMainloopBwdSm80ILi2ELi2EN4cute5tupleIJNS5_1CILi128EEES8_NS7_ILi64EEEEEENS_10bfloat16_tEfNS_4arch4Sm80ELb0ELb0ELb1ELb1ELb0ELb0ELb0ELb0ELi2ELi4ELi4ELi4ELb0EEENS1_24CollectiveEpilogueBwdGQAISA_fSD_Li256ELb1ELb0EEENS1_19SingleTileSchedulerILb1ELb0ELb0ELi128EEEEEEEEEvNT_6ParamsE$_ZN4cute3eso3ESOILb1ELb0EJNS_6LayoutINS_5tupleIJNS3_IJNS_1CILi4EEENS4_ILi1EEEEEEEEENS3_IJNS3_IJS6_NS4_ILi0EEEEEEEEEEENS_10ViewEngineINS_8gmem_ptrIPKfEEEEEEC2ERKSC_RKSI_,($_ZN7cutlass13device_kernelIN5flash19enable_sm80_to_sm89INS1_16FlashAttnBwdSm80INS1_25CollectiveMainloopBwdSm80ILi2ELi2EN4cute5tupleIJNS5_1CILi128EEES8_NS7_ILi64EEEEEENS_10bfloat16_tEfNS_4arch4Sm80ELb0ELb0ELb1ELb1ELb0ELb0ELb0ELb0ELi2ELi4ELi4ELi4ELb0EEENS1_24CollectiveEpilogueBwdGQAISA_fSD_Li256ELb1ELb0EEENS1_19SingleTileSchedulerILb1ELb0ELb0ELi128EEEEEEEEEvNT_6ParamsE$_ZN4cute3eso3ESOILb1ELb0EJNS_6LayoutINS_5tupleIJNS3_IJNS_1CILi4EEENS4_ILi1EEEEEEEEENS3_IJNS3_IJS6_NS4_ILi0EEEEEEEEEEENS_10ViewEngineINS_8smem_ptrIPfEEEEEEC2ERKSC_RKSH_ - $_ZN7cutlass13device_kernelIN5flash19enable_sm80_to_sm89INS1_16FlashAttnBwdSm80INS1_25CollectiveMainloopBwdSm80ILi2ELi2EN4cute5tupleIJNS5_1CILi128EEES8_NS7_ILi64EEEEEENS_10bfloat16_tEfNS_4arch4Sm80ELb0ELb0ELb1ELb1ELb0ELb0ELb0ELb0ELi2ELi4ELi4ELi4ELb0EEENS1_24CollectiveEpilogueBwdGQAISA_fSD_Li256ELb1ELb0EEENS1_19SingleTileSchedulerILb1ELb0ELb0ELi128EEEEEEEEEvNT_6ParamsE$_ZN4cute3eso3ESOILb1ELb0EJNS_6LayoutINS_5tupleIJNS3_IJNS_1CILi4EEENS4_ILi1EEEEEEEEENS3_IJNS3_IJS6_NS4_ILi0EEEEEEEEEEENS_10ViewEngineINS_8gmem_ptrIPKfEEEEEEC2ERKSC_RKSI_)
$_ZN7cutlass13device_kernelIN5flash19enable_sm80_to_sm89INS1_16FlashAttnBwdSm80INS1_25CollectiveMainloopBwdSm80ILi2ELi2EN4cute5tupleIJNS5_1CILi128EEES8_NS7_ILi64EEEEEENS_10bfloat16_tEfNS_4arch4Sm80ELb0ELb0ELb1ELb1ELb0ELb0ELb0ELb0ELi2ELi4ELi4ELi4ELb0EEENS1_24CollectiveEpilogueBwdGQAISA_fSD_Li256ELb1ELb0EEENS1_19SingleTileSchedulerILb1ELb0ELb0ELi128EEEEEEEEEvNT_6ParamsE$_ZN4cute3eso3ESOILb1ELb0EJNS_6LayoutINS_5tupleIJNS3_IJNS_1CILi4EEENS4_ILi1EEEEEEEEENS3_IJNS3_IJS6_NS4_ILi0EEEEEEEEEEENS_10ViewEngineINS_8gmem_ptrIPKfEEEEEEC2ERKSC_RKSI_:
[----:B------:R-:W-:Y:S02]  /*97e0*/  IADD3 R4, R13, -c[0x0][0x20], RZ ;  /* 0x800008000d047a10 */ /* 0x000fe40007ffe0ff */
[----:B------:R-:W-:-:S03]  /*97f0*/  MOV R9, 0x0 ;  /* 0x0000000000097802 */ /* 0x000fc60000000f00 */
[----:B------:R1:W-:Y:S01]  /*9800*/  STL.64 [R4], R2 ;  /* 0x0000000204007387 */ /* 0x0003e20000100a00 */
[----:B------:R-:W-:Y:S05]  /*9810*/  RET.REL.NODEC R8 `(_ZN7cutlass13device_kernelIN5flash19enable_sm80_to_sm89INS1_16FlashAttnBwdSm80INS1_25CollectiveMainloopBwdSm80ILi2ELi2EN4cute5tupleIJNS5_1CILi128EEES8_NS7_ILi64EEEEEENS_10bfloat16_tEfNS_4arch4Sm80ELb0ELb0ELb1ELb1ELb0ELb0ELb0ELb0ELi2ELi4ELi4ELi4ELb0EEENS1_24CollectiveEpilogueBwdGQAISA_fSD_Li256ELb1ELb0EEENS1_19SingleTileSchedulerILb1ELb0ELb0ELi128EEEEEEEEEvNT_6ParamsE) ;  /* 0xffff67e008007950 */ /* 0x000fea0003c3ffff */
        .type           $_ZN7cutlass13device_kernelIN5flash19enable_sm80_to_sm89INS1_16FlashAttnBwdSm80INS1_25CollectiveMainloopBwdSm80ILi2ELi2EN4cute5tupleIJNS5_1CILi128EEES8_NS7_ILi64EEEEEENS_10bfloat16_tEfNS_4arch4Sm80ELb0ELb0ELb1ELb1ELb0ELb0ELb0ELb0ELi2ELi4ELi4ELi4ELb0EEENS1_24CollectiveEpilogueBwdGQAISA_fSD_Li256ELb1ELb0EEENS1_19SingleTileSchedulerILb1ELb0ELb0ELi128EEEEEEEEEvNT_6ParamsE$_ZN4cute3eso3ESOILb1ELb0EJNS_6LayoutINS_5tupleIJNS3_IJNS_1CILi4EEENS4_ILi1EEEEEEEEENS3_IJNS3_IJS6_NS4_ILi0EEEEEEEEEEENS_10ViewEngineINS_8smem_ptrIPfEEEEEEC2ERKSC_RKSH_,@function
        .size           $_ZN7cutlass13device_kernelIN5flash19enable_sm80_to_sm89INS1_16FlashAttnBwdSm80INS1_25CollectiveMainloopBwdSm80ILi2ELi2EN4cute5tupleIJNS5_1CILi128EEES8_NS7_ILi64EEEEEENS_10bfloat16_tEfNS_4arch4Sm80ELb0ELb0ELb1ELb1ELb0ELb0ELb0ELb0ELi2ELi4ELi4ELi4ELb0EEENS1_24CollectiveEpilogueBwdGQAISA_fSD_Li256ELb1ELb0EEENS1_19SingleTileSchedulerILb1ELb0ELb0ELi128EEEEEEEEEvNT_6ParamsE$_ZN4cute3eso3ESOILb1ELb0EJNS_6LayoutINS_5tupleIJNS3_IJNS_1CILi4EEENS4_ILi1EEEEEEEEENS3_IJNS3_IJS6_NS4_ILi0EEEEEEEEEEENS_10ViewEngineINS_8smem_ptrIPfEEEEEEC2ERKSC_RKSH_,($_ZN7cutlass13device_kernelIN5flash19enable_sm80_to_sm89INS1_16FlashAttnBwdSm80INS1_25CollectiveMainloopBwdSm80ILi2ELi2EN4cute5tupleIJNS5_1CILi128EEES8_NS7_ILi64EEEEEENS_10bfloat16_tEfNS_4arch4Sm80ELb0ELb0ELb1ELb1ELb0ELb0ELb0ELb0ELi2ELi4ELi4ELi4ELb0EEENS1_24CollectiveEpilogueBwdGQAISA_fSD_Li256ELb1ELb0EEENS1_19SingleTileSchedulerILb1ELb0ELb0ELi128EEEEEEEEEvNT_6ParamsE$_ZN4cute3eso3ESOILb1ELb0EJNS_6LayoutINS_5tupleIJNS3_IJNS_1CILi4EEENS4_ILi1EEEEEEEEENS3_IJNS3_IJS6_NS4_ILi0EEEEEEEEEEENS_10ViewEngineIPjEEEEC2ERKSC_RKSF_ - $_ZN7cutlass13device_kernelIN5flash19enable_sm80_to_sm89INS1_16FlashAttnBwdSm80INS1_25CollectiveMainloopBwdSm80ILi2ELi2EN4cute5tupleIJNS5_1CILi128EEES8_NS7_ILi64EEEEEENS_10bfloat16_tEfNS_4arch4Sm80ELb0ELb0ELb1ELb1ELb0ELb0ELb0ELb0ELi2ELi4ELi4ELi4ELb0EEENS1_24CollectiveEpilogueBwdGQAISA_fSD_Li256ELb1ELb0EEENS1_19SingleTileSchedulerILb1ELb0ELb0ELi128EEEEEEEEEvNT_6ParamsE$_ZN4cute3eso3ESOILb1ELb0EJNS_6LayoutINS_5tupleIJNS3_IJNS_1CILi4EEENS4_ILi1EEEEEEEEENS3_IJNS3_IJS6_NS4_ILi0EEEEEEEEEEENS_10ViewEngineINS_8smem_ptrIPfEEEEEEC2ERKSC_RKSH_)
$_ZN7cutlass13device_kernelIN5flash19enable_sm80_to_sm89INS1_16FlashAttnBwdSm80INS1_25CollectiveMainloopBwdSm80ILi2ELi2EN4cute5tupleIJNS5_1CILi128EEES8_NS7_ILi64EEEEEENS_10bfloat16_tEfNS_4arch4Sm80ELb0ELb0ELb1ELb1ELb0ELb0ELb0ELb0ELi2ELi4ELi4ELi4ELb0EEENS1_24CollectiveEpilogueBwdGQAISA_fSD_Li256ELb1ELb0EEENS1_19SingleTileSchedulerILb1ELb0ELb0ELi128EEEEEEEEEvNT_6ParamsE$_ZN4cute3eso3ESOILb1ELb0EJNS_6LayoutINS_5tupleIJNS3_IJNS_1CILi4EEENS4_ILi1EEEEEEEEENS3_IJNS3_IJS6_NS4_ILi0EEEEEEEEEEENS_10ViewEngineINS_8smem_ptrIPfEEEEEEC2ERKSC_RKSH_:
[----:B------:R-:W-:Y:S02]  /*9820*/  IADD3 R6, R13, -c[0x0][0x20], RZ ;  /* 0x800008000d067a10 */ /* 0x000fe40007ffe0ff */
[----:B------:R-:W-:-:S03]  /*9830*/  MOV R9, 0x0 ;  /* 0x0000000000097802 */ /* 0x000fc60000000f00 */
[----:B------:R1:W-:Y:S01]  /*9840*/  STL.64 [R6], R2 ;  /* 0x0000000206007387 */ /* 0x0003e20000100a00 */
[----:B------:R-:W-:Y:S05]  /*9850*/  RET.REL.NODEC R8 `(_ZN7cutlass13device_kernelIN5flash19enable_sm80_to_sm89INS1_16FlashAttnBwdSm80INS1_25CollectiveMainloopBwdSm80ILi2ELi2EN4cute5tupleIJNS5_1CILi128EEES8_NS7_ILi64EEEEEENS_10bfloat16_tEfNS_4arch4Sm80ELb0ELb0ELb1ELb1ELb0ELb0ELb0ELb0ELi2ELi4ELi4ELi4ELb0EEENS1_24CollectiveEpilogueBwdGQAISA_fSD_Li256ELb1ELb0EEENS1_19SingleTileSchedulerILb1ELb0ELb0ELi128EEEEEEEEEvNT_6ParamsE) ;  /* 0xffff67a008007950 */ /* 0x000fea0003c3ffff */
        .type           $_ZN7cutlass13device_kernelIN5flash19enable_sm80_to_sm89INS1_16FlashAttnBwdSm80INS1_25CollectiveMainloopBwdSm80ILi2ELi2EN4cute5tupleIJNS5_1CILi128EEES8_NS7_ILi64EEEEEENS_10bfloat16_tEfNS_4arch4Sm80ELb0ELb0ELb1ELb1ELb0ELb0ELb0ELb0ELi2ELi4ELi4ELi4ELb0EEENS1_24CollectiveEpilogueBwdGQAISA_fSD_Li256ELb1ELb0EEENS1_19SingleTileSchedulerILb1ELb0ELb0ELi128EEEEEEEEEvNT_6ParamsE$_ZN4cute3eso3ESOILb1ELb0EJNS_6LayoutINS_5tupleIJNS3_IJNS_1CILi4EEENS4_ILi1EEEEEEEEENS3_IJNS3_IJS6_NS4_ILi0EEEEEEEEEEENS_10ViewEngineIPjEEEEC2ERKSC_RKSF_,@function
        .size           $_ZN7cutlass13device_kernelIN5flash19enable_sm80_to_sm89INS1_16FlashAttnBwdSm80INS1_25CollectiveMainloopBwdSm80ILi2ELi2EN4cute5tupleIJNS5_1CILi128EEES8_NS7_ILi64EEEEEENS_10bfloat16_tEfNS_4arch4Sm80ELb0ELb0ELb1ELb1ELb0ELb0ELb0ELb0ELi2ELi4ELi4ELi4ELb0EEENS1_24CollectiveEpilogueBwdGQAISA_fSD_Li256ELb1ELb0EEENS1_19SingleTileSchedulerILb1ELb0ELb0ELi128EEEEEEEEEvNT_6ParamsE$_ZN4cute3eso3ESOILb1ELb0EJNS_6LayoutINS_5tupleIJNS3_IJNS_1CILi4EEENS4_ILi1EEEEEEEEENS3_IJNS3_IJS6_NS4_ILi0EEEEEEEEEEENS_10ViewEngineIPjEEEEC2ERKSC_RKSF_,($_ZN7cutlass13device_kernelIN5flash19enable_sm80_to_sm89INS1_16FlashAttnBwdSm80INS1_25CollectiveMainloopBwdSm80ILi2ELi2EN4cute5tupleIJNS5_1CILi128EEES8_NS7_ILi64EEEEEENS_10bfloat16_tEfNS_4arch4Sm80ELb0ELb0ELb1ELb1ELb0ELb0ELb0ELb0ELi2ELi4ELi4ELi4ELb0EEENS1_24CollectiveEpilogueBwdGQAISA_fSD_Li256ELb1ELb0EEENS1_19SingleTileSchedulerILb1ELb0ELb0ELi128EEEEEEEEEvNT_6ParamsE$_ZN4cute3eso3ESOILb1ELb0EJNS_6LayoutINS_5tupleIJNS3_IJNS_1CILi4EEENS4_ILi1EEEEEES6_EEENS3_IJNS3_IJS6_NS4_ILi0EEEEEES9_EEEEENS_10ViewEngineINS_8gmem_ptrIPKfEEEEEEC2ERKSC_RKSI_ - $_ZN7cutlass13device_kernelIN5flash19enable_sm80_to_sm89INS1_16FlashAttnBwdSm80INS1_25CollectiveMainloopBwdSm80ILi2ELi2EN4cute5tupleIJNS5_1CILi128EEES8_NS7_ILi64EEEEEENS_10bfloat16_tEfNS_4arch4Sm80ELb0ELb0ELb1ELb1ELb0ELb0ELb0ELb0ELi2ELi4ELi4ELi4ELb0EEENS1_24CollectiveEpilogueBwdGQAISA_fSD_Li256ELb1ELb0EEENS1_19SingleTileSchedulerILb1ELb0ELb0ELi128EEEEEEEEEvNT_6ParamsE$_ZN4cute3eso3ESOILb1ELb0EJNS_6LayoutINS_5tupleIJNS3_IJNS_1CILi4EEENS4_ILi1EEEEEEEEENS3_IJNS3_IJS6_NS4_ILi0EEEEEEEEEEENS_10ViewEngineIPjEEEEC2ERKSC_RKSF_)
$_ZN7cutlass13device_kernelIN5flash19enable_sm80_to_sm89INS1_16FlashAttnBwdSm80INS1_25CollectiveMainloopBwdSm80ILi2ELi2EN4cute5tupleIJNS5_1CILi128EEES8_NS7_ILi64EEEEEENS_10bfloat16_tEfNS_4arch4Sm80ELb0ELb0ELb1ELb1ELb0ELb0ELb0ELb0ELi2ELi4ELi4ELi4ELb0EEENS1_24CollectiveEpilogueBwdGQAISA_fSD_Li256ELb1ELb0EEENS1_19SingleTileSchedulerILb1ELb0ELb0ELi128EEEEEEEEEvNT_6ParamsE$_ZN4cute3eso3ESOILb1ELb0EJNS_6LayoutINS_5tupleIJNS3_IJNS_1CILi4EEENS4_ILi1EEEEEEEEENS3_IJNS3_IJS6_NS4_ILi0EEEEEEEEEEENS_10ViewEngineIPjEEEEC2ERKSC_RKSF_:
[----:B------:R-:W-:Y:S02]  /*9860*/  IADD3 R2, R64, -c[0x0][0x20], RZ ;  /* 0x8000080040027a10 */ /* 0x000fe40007ffe0ff */
[----:B------:R-:W-:-:S03]  /*9870*/  MOV R5, 0x0 ;  /* 0x0000000000057802 */ /* 0x000fc60000000f00 */
[----:B------:R1:W-:Y:S01]  /*9880*/  STL.64 [R2], R12 ;  /* 0x0000000c02007387 */ /* 0x0003e20000100a00 */
[----:B------:R-:W-:Y:S05]  /*9890*/  RET.REL.NODEC R4 `(_ZN7cutlass13device_kernelIN5flash19enable_sm80_to_sm89INS1_16FlashAttnBwdSm80INS1_25CollectiveMainloopBwdSm80ILi2ELi2EN4cute5tupleIJNS5_1CILi128EEES8_NS7_ILi64EEEEEENS_10bfloat16_tEfNS_4arch4Sm80ELb0ELb0ELb1ELb1ELb0ELb0ELb0ELb0ELi2ELi4ELi4ELi4ELb0EEENS1_24CollectiveEpilogueBwdGQAISA_fSD_Li256ELb1ELb0EEENS1_19SingleTileSchedulerILb1ELb0ELb0ELi128EEEEEEEEEvNT_6ParamsE) ;  /* 0xffff676004007950 */ /* 0x000fea0003c3ffff */
        .type           $_ZN7cutlass13device_kernelIN5flash19enable_sm80_to_sm89INS1_16FlashAttnBwdSm80INS1_25CollectiveMainloopBwdSm80ILi2ELi2EN4cute5tupleIJNS5_1CILi128EEES8_NS7_ILi64EEEEEENS_10bfloat16_tEfNS_4arch4Sm80ELb0ELb0ELb1ELb1ELb0ELb0ELb0ELb0ELi2ELi4ELi4ELi4ELb0EEENS1_24CollectiveEpilogueBwdGQAISA_fSD_Li256ELb1ELb0EEENS1_19SingleTileSchedulerILb1ELb0ELb0ELi128EEEEEEEEEvNT_6ParamsE$_ZN4cute3eso3ESOILb1ELb0EJNS_6LayoutINS_5tupleIJNS3_IJNS_1CILi4EEENS4_ILi1EEEEEES6_EEENS3_IJNS3_IJS6_NS4_ILi0EEEEEES9_EEEEENS_10ViewEngineINS_8gmem_ptrIPKfEEEEEEC2ERKSC_RKSI_,@function
        .size           $_ZN7cutlass13device_kernelIN5flash19enable_sm80_to_sm89INS1_16FlashAttnBwdSm80INS1_25CollectiveMainloopBwdSm80ILi2ELi2EN4cute5tupleIJNS5_1CILi128EEES8_NS7_ILi64EEEEEENS_10bfloat16_tEfNS_4arch4Sm80ELb0ELb0ELb1ELb1ELb0ELb0ELb0ELb0ELi2ELi4ELi4ELi4ELb0EEENS1_24CollectiveEpilogueBwdGQAISA_fSD_Li256ELb1ELb0EEENS1_19SingleTileSchedulerILb1ELb0ELb0ELi128EEEEEEEEEvNT_6ParamsE$_ZN4cute3eso3ESOILb1ELb0EJNS_6LayoutINS_5tupleIJNS3_IJNS_1CILi4EEENS4_ILi1EEEEEES6_EEENS3_IJNS3_IJS6_NS4_ILi0EEEEEES9_EEEEENS_10ViewEngineINS_8gmem_ptrIPKfEEEEEEC2ERKSC_RKSI_,($_ZN7cutlass13device_kernelIN5flash19enable_sm80_to_sm89INS1_16FlashAttnBwdSm80INS1_25CollectiveMainloopBwdSm80ILi2ELi2EN4cute5tupleIJNS5_1CILi128EEES8_NS7_ILi64EEEEEENS_10bfloat16_tEfNS_4arch4Sm80ELb0ELb0ELb1ELb1ELb0ELb0ELb0ELb0ELi2ELi4ELi4ELi4ELb0EEENS1_24CollectiveEpilogueBwdGQAISA_fSD_Li256ELb1ELb0EEENS1_19SingleTileSchedulerILb1ELb0ELb0ELi128EEEEEEEEEvNT_6ParamsE$_ZN4cute3eso3ESOILb1ELb0EJNS_6LayoutINS_5tupleIJNS3_IJNS_1CILi4EEENS4_ILi1EEEEEES6_EEENS3_IJNS3_IJS6_NS4_ILi0EEEEEES9_EEEEENS_10ViewEngineINS_8smem_ptrIPfEEEEEEC2ERKSC_RKSH_ - $_ZN7cutlass13device_kernelIN5flash19enable_sm80_to_sm89INS1_16FlashAttnBwdSm80INS1_25CollectiveMainloopBwdSm80ILi2ELi2EN4cute5tupleIJNS5_1CILi128EEES8_NS7_ILi64EEEEEENS_10bfloat16_tEfNS_4arch4Sm80ELb0ELb0ELb1ELb1ELb0ELb0ELb0ELb0ELi2ELi4ELi4ELi4ELb0EEENS1_24CollectiveEpilogueBwdGQAISA_fSD_Li256ELb1ELb0EEENS1_19SingleTileSchedulerILb1ELb0ELb0ELi128EEEEEEEEEvNT_6ParamsE$_ZN4cute3eso3ESOILb1ELb0EJNS_6LayoutINS_5tupleIJNS3_IJNS_1CILi4EEENS4_ILi1EEEEEES6_EEENS3_IJNS3_IJS6_NS4_ILi0EEEEEES9_EEEEENS_10ViewEngineINS_8gmem_ptrIPKfEEEEEEC2ERKSC_RKSI_)
$_ZN7cutlass13device_kernelIN5flash19enable_sm80_to_sm89INS1_16FlashAttnBwdSm80INS1_25CollectiveMainloopBwdSm80ILi2ELi2EN4cute5tupleIJNS5_1CILi128EEES8_NS7_ILi64EEEEEENS_10bfloat16_tEfNS_4arch4Sm80ELb0ELb0ELb1ELb1ELb0ELb0ELb0ELb0ELi2ELi4ELi4ELi4ELb0EEENS1_24CollectiveEpilogueBwdGQAISA_fSD_Li256ELb1ELb0EEENS1_19SingleTileSchedulerILb1ELb0ELb0ELi128EEEEEEEEEvNT_6ParamsE$_ZN4cute3eso3ESOILb1ELb0EJNS_6LayoutINS_5tupleIJNS3_IJNS_1CILi4EEENS4_ILi1EEEEEES6_EEENS3_IJNS3_IJS6_NS4_ILi0EEEEEES9_EEEEENS_10ViewEngineINS_8gmem_ptrIPKfEEEEEEC2ERKSC_RKSI_:
[----:B------:R-:W-:Y:S02]  /*98a0*/  IADD3 R4, R15, -c[0x0][0x20], RZ ;  /* 0x800008000f047a10 */ /* 0x000fe40007ffe0ff */
[----:B------:R-:W-:-:S03]  /*98b0*/  MOV R7, 0x0 ;  /* 0x0000000000077802 */ /* 0x000fc60000000f00 */
[----:B------:R1:W-:Y:S01]  /*98c0*/  STL.64 [R4], R2 ;  /* 0x0000000204007387 */ /* 0x0003e20000100a00 */
[----:B------:R-:W-:Y:S05]  /*98d0*/  RET.REL.NODEC R6 `(_ZN7cutlass13device_kernelIN5flash19enable_sm80_to_sm89INS1_16FlashAttnBwdSm80INS1_25CollectiveMainloopBwdSm80ILi2ELi2EN4cute5tupleIJNS5_1CILi128EEES8_NS7_ILi64EEEEEENS_10bfloat16_tEfNS_4arch4Sm80ELb0ELb0ELb1ELb1ELb0ELb0ELb0ELb0ELi2ELi4ELi4ELi4ELb0EEENS1_24CollectiveEpilogueBwdGQAISA_fSD_Li256ELb1ELb0EEENS1_19SingleTileSchedulerILb1ELb0ELb0ELi128EEEEEEEEEvNT_6ParamsE) ;  /* 0xffff672006007950 */ /* 0x000fea0003c3ffff */
        .type           $_ZN7cutlass13device_kernelIN5flash19enable_sm80_to_sm89INS1_16FlashAttnBwdSm80INS1_25CollectiveMainloopBwdSm80ILi2ELi2EN4cute5tupleIJNS5_1CILi128EEES8_NS7_ILi64EEEEEENS_10bfloat16_tEfNS_4arch4Sm80ELb0ELb0ELb1ELb1ELb0ELb0ELb0ELb0ELi2ELi4ELi4ELi4ELb0EEENS1_24CollectiveEpilogueBwdGQAISA_fSD_Li256ELb1ELb0EEENS1_19SingleTileSchedulerILb1ELb0ELb0ELi128EEEEEEEEEvNT_6ParamsE$_ZN4cute3eso3ESOILb1ELb0EJNS_6LayoutINS_5tupleIJNS3_IJNS_1CILi4EEENS4_ILi1EEEEEES6_EEENS3_IJNS3_IJS6_NS4_ILi0EEEEEES9_EEEEENS_10ViewEngineINS_8smem_ptrIPfEEEEEEC2ERKSC_RKSH_,@function
        .size           $_ZN7cutlass13device_kernelIN5flash19enable_sm80_to_sm89INS1_16FlashAttnBwdSm80INS1_25CollectiveMainloopBwdSm80ILi2ELi2EN4cute5tupleIJNS5_1CILi128EEES8_NS7_ILi64EEEEEENS_10bfloat16_tEfNS_4arch4Sm80ELb0ELb0ELb1ELb1ELb0ELb0ELb0ELb0ELi2ELi4ELi4ELi4ELb0EEENS1_24CollectiveEpilogueBwdGQAISA_fSD_Li256ELb1ELb0EEENS1_19SingleTileSchedulerILb1ELb0ELb0ELi128EEEEEEEEEvNT_6ParamsE$_ZN4cute3eso3ESOILb1ELb0EJNS_6LayoutINS_5tupleIJNS3_IJNS_1CILi4EEENS4_ILi1EEEEEES6_EEENS3_IJNS3_IJS6_NS4_ILi0EEEEEES9_EEEEENS_10ViewEngineINS_8smem_ptrIPfEEEEEEC2ERKSC_RKSH_,($_ZN7cutlass13device_kernelIN5flash19enable_sm80_to_sm89INS1_16FlashAttnBwdSm80INS1_25CollectiveMainloopBwdSm80ILi2ELi2EN4cute5tupleIJNS5_1CILi128EEES8_NS7_ILi64EEEEEENS_10bfloat16_tEfNS_4arch4Sm80ELb0ELb0ELb1ELb1ELb0ELb0ELb0ELb0ELi2ELi4ELi4ELi4ELb0EEENS1_24CollectiveEpilogueBwdGQAISA_fSD_Li256ELb1ELb0EEENS1_19SingleTileSchedulerILb1ELb0ELb0ELi128EEEEEEEEEvNT_6ParamsE$_ZN4cute3eso3ESOILb1ELb0EJNS_6LayoutINS_5tupleIJNS3_IJNS_1CILi4EEENS4_ILi1EEEEEES6_EEENS3_IJNS3_IJS6_NS4_ILi0EEEEEES9_EEEEEiEEC2ERKSC_RKi - $_ZN7cutlass13device_kernelIN5flash19enable_sm80_to_sm89INS1_16FlashAttnBwdSm80INS1_25CollectiveMainloopBwdSm80ILi2ELi2EN4cute5tupleIJNS5_1CILi128EEES8_NS7_ILi64EEEEEENS_10bfloat16_tEfNS_4arch4Sm80ELb0ELb0ELb1ELb1ELb0ELb0ELb0ELb0ELi2ELi4ELi4ELi4ELb0EEENS1_24CollectiveEpilogueBwdGQAISA_fSD_Li256ELb1ELb0EEENS1_19SingleTileSchedulerILb1ELb0ELb0ELi128EEEEEEEEEvNT_6ParamsE$_ZN4cute3eso3ESOILb1ELb0EJNS_6LayoutINS_5tupleIJNS3_IJNS_1CILi4EEENS4_ILi1EEEEEES6_EEENS3_IJNS3_IJS6_NS4_ILi0EEEEEES9_EEEEENS_10ViewEngineINS_8smem_ptrIPfEEEEEEC2ERKSC_RKSH_)
$_ZN7cutlass13device_kernelIN5flash19enable_sm80_to_sm89INS1_16FlashAttnBwdSm80INS1_25CollectiveMainloopBwdSm80ILi2ELi2EN4cute5tupleIJNS5_1CILi128EEES8_NS7_ILi64EEEEEENS_10bfloat16_tEfNS_4arch4Sm80ELb0ELb0ELb1ELb1ELb0ELb0ELb0ELb0ELi2ELi4ELi4ELi4ELb0EEENS1_24CollectiveEpilogueBwdGQAISA_fSD_Li256ELb1ELb0EEENS1_19SingleTileSchedulerILb1ELb0ELb0ELi128EEEEEEEEEvNT_6ParamsE$_ZN4cute3eso3ESOILb1ELb0EJNS_6LayoutINS_5tupleIJNS3_IJNS_1CILi4EEENS4_ILi1EEEEEES6_EEENS3_IJNS3_IJS6_NS4_ILi0EEEEEES9_EEEEENS_10ViewEngineINS_8smem_ptrIPfEEEEEEC2ERKSC_RKSH_:
[----:B------:R-:W-:Y:S02]  /*98e0*/  IADD3 R6, R15, -c[0x0][0x20], RZ ;  /* 0x800008000f067a10 */ /* 0x000fe40007ffe0ff */
[----:B------:R-:W-:-:S03]  /*98f0*/  MOV R9, 0x0 ;  /* 0x0000000000097802 */ /* 0x000fc60000000f00 */
[----:B------:R1:W-:Y:S01]  /*9900*/  STL.64 [R6], R2 ;  /* 0x0000000206007387 */ /* 0x0003e20000100a00 */
[----:B------:R-:W-:Y:S05]  /*9910*/  RET.REL.NODEC R8 `(_ZN7cutlass13device_kernelIN5flash19enable_sm80_to_sm89INS1_16FlashAttnBwdSm80INS1_25CollectiveMainloopBwdSm80ILi2ELi2EN4cute5tupleIJNS5_1CILi128EEES8_NS7_ILi64EEEEEENS_10bfloat16_tEfNS_4arch4Sm80ELb0ELb0ELb1ELb1ELb0ELb0ELb0ELb0ELi2ELi4ELi4ELi4ELb0EEENS1_24CollectiveEpilogueBwdGQAISA_fSD_Li256ELb1ELb0EEENS1_19SingleTileSchedulerILb1ELb0ELb0ELi128EEEEEEEEEvNT_6ParamsE) ;  /* 0xffff66e008007950 */ /* 0x000fea0003c3ffff */
        .type           $_ZN7cutlass13device_kernelIN5flash19enable_sm80_to_sm89INS1_16FlashAttnBwdSm80INS1_25CollectiveMainloopBwdSm80ILi2ELi2EN4cute5tupleIJNS5_1CILi128EEES8_NS7_ILi64EEEEEENS_10bfloat16_tEfNS_4arch4Sm80ELb0ELb0ELb1ELb1ELb0ELb0ELb0ELb0ELi2ELi4ELi4ELi4ELb0EEENS1_24CollectiveEpilogueBwdGQAISA_fSD_Li256ELb1ELb0EEENS1_19SingleTileSchedulerILb1ELb0ELb0ELi128EEEEEEEEEvNT_6ParamsE$_ZN4cute3eso3ESOILb1ELb0EJNS_6LayoutINS_5tupleIJNS3_IJNS_1CILi4EEENS4_ILi1EEEEEES6_EEENS3_IJNS3_IJS6_NS4_ILi0EEEEEES9_EEEEEiEEC2ERKSC_RKi,@function
        .size           $_ZN7cutlass13device_kernelIN5flash19enable_sm80_to_sm89INS1_16FlashAttnBwdSm80INS1_25CollectiveMainloopBwdSm80ILi2ELi2EN4cute5tupleIJNS5_1CILi128EEES8_NS7_ILi64EEEEEENS_10bfloat16_tEfNS_4arch4Sm80ELb0ELb0ELb1ELb1ELb0ELb0ELb0ELb0ELi2ELi4ELi4ELi4ELb0EEENS1_24CollectiveEpilogueBwdGQAISA_fSD_Li256ELb1ELb0EEENS1_19SingleTileSchedulerILb1ELb0ELb0ELi128EEEEEEEEEvNT_6ParamsE$_ZN4cute3eso3ESOILb1ELb0EJNS_6LayoutINS_5tupleIJNS3_IJNS_1CILi4EEENS4_ILi1EEEEEES6_EEENS3_IJNS3_IJS6_NS4_ILi0EEEEEES9_EEEEEiEEC2ERKSC_RKi,($_ZN7cutlass13device_kernelIN5flash19enable_sm80_to_sm89INS1_16FlashAttnBwdSm80INS1_25CollectiveMainloopBwdSm80ILi2ELi2EN4cute5tupleIJNS5_1CILi128EEES8_NS7_ILi64EEEEEENS_10bfloat16_tEfNS_4arch4Sm80ELb0ELb0ELb1ELb1ELb0ELb0ELb0ELb0ELi2ELi4ELi4ELi4ELb0EEENS1_24CollectiveEpilogueBwdGQAISA_fSD_Li256ELb1ELb0EEENS1_19SingleTileSchedulerILb1ELb0ELb0ELi128EEEEEEEEEvNT_6ParamsE$_ZN4cute3eso3ESOILb1ELb0EJNS_6LayoutINS_5tupleIJNS3_IJNS_1CILi8EEENS4_ILi1EEEEEEEEENS3_IJNS3_IJS6_NS4_ILi0EEEEEEEEEEENS_10ViewEngineINS_8gmem_ptrIPKN7cutlass10bfloat16_tEEEEEEEC2ERKSC_RKSK_ - $_ZN7cutlass13device_kernelIN5flash19enable_sm80_to_sm89INS1_16FlashAttnBwdSm80INS1_25CollectiveMainloopBwdSm80ILi2ELi2EN4cute5tupleIJNS5_1CILi128EEES8_NS7_ILi64EEEEEENS_10bfloat16_tEfNS_4arch4Sm80ELb0ELb0ELb1ELb1ELb0ELb0ELb0ELb0ELi2ELi4ELi4ELi4ELb0EEENS1_24CollectiveEpilogueBwdGQAISA_fSD_Li256ELb1ELb0EEENS1_19SingleTileSchedulerILb1ELb0ELb0ELi128EEEEEEEEEvNT_6ParamsE$_ZN4cute3eso3ESOILb1ELb0EJNS_6LayoutINS_5tupleIJNS3_IJNS_1CILi4EEENS4_ILi1EEEEEES6_EEENS3_IJNS3_IJS6_NS4_ILi0EEEEEES9_EEEEEiEEC2ERKSC_RKi)
$_ZN7cutlass13device_kernelIN5flash19enable_sm80_to_sm89INS1_16FlashAttnBwdSm80INS1_25CollectiveMainloopBwdSm80ILi2ELi2EN4cute5tupleIJNS5_1CILi128EEES8_NS7_ILi64EEEEEENS_10bfloat16_tEfNS_4arch4Sm80ELb0ELb0ELb1ELb1ELb0ELb0ELb0ELb0ELi2ELi4ELi4ELi4ELb0EEENS1_24CollectiveEpilogueBwdGQAISA_fSD_Li256ELb1ELb0EEENS1_19SingleTileSchedulerILb1ELb0ELb0ELi128EEEEEEEEEvNT_6ParamsE$_ZN4cute3eso3ESOILb1ELb0EJNS_6LayoutINS_5tupleIJNS3_IJNS_1CILi4EEENS4_ILi1EEEEEES6_EEENS3_IJNS3_IJS6_NS4_ILi0EEEEEES9_EEEEEiEEC2ERKSC_RKi:
[----:B------:R-:W-:Y:S02]  /*9920*/  IADD3 R2, R15, -c[0x0][0x20], RZ ;  /* 0x800008000f027a10 */ /* 0x000fe40007ffe0ff */
[----:B------:R-:W-:-:S03]  /*9930*/  MOV R7, 0x0 ;  /* 0x0000000000077802 */ /* 0x000fc60000000f00 */
[----:B------:R1:W-:Y:S01]  /*9940*/  STL [R2], R3 ;  /* 0x0000000302007387 */ /* 0x0003e20000100800 */
[----:B------:R-:W-:Y:S05]  /*9950*/  RET.REL.NODEC R6 `(_ZN7cutlass13device_kernelIN5flash19enable_sm80_to_sm89INS1_16FlashAttnBwdSm80INS1_25CollectiveMainloopBwdSm80ILi2ELi2EN4cute5tupleIJNS5_1CILi128EEES8_NS7_ILi64EEEEEENS_10bfloat16_tEfNS_4arch4Sm80ELb0ELb0ELb1ELb1ELb0ELb0ELb0ELb0ELi2ELi4ELi4ELi4ELb0EEENS1_24CollectiveEpilogueBwdGQAISA_fSD_Li256ELb1ELb0EEENS1_19SingleTileSchedulerILb1ELb0ELb0ELi128EEEEEEEEEvNT_6ParamsE) ;  /* 0xffff66a006007950 */ /* 0x000fea0003c3ffff */
        .type           $_ZN7cutlass13device_kernelIN5flash19enable_sm80_to_sm89INS1_16FlashAttnBwdSm80INS1_25CollectiveMainloopBwdSm80ILi2ELi2EN4cute5tupleIJNS5_1CILi128EEES8_NS7_ILi64EEEEEENS_10bfloat16_tEfNS_4arch4Sm80ELb0ELb0ELb1ELb1ELb0ELb0ELb0ELb0ELi2ELi4ELi4ELi4ELb0EEENS1_24CollectiveEpilogueBwdGQAISA_fSD_Li256ELb1ELb0EEENS1_19SingleTileSchedulerILb1ELb0ELb0ELi128EEEEEEEEEvNT_6ParamsE$_ZN4cute3eso3ESOILb1ELb0EJNS_6LayoutINS_5tupleIJNS3_IJNS_1CILi8EEENS4_ILi1EEEEEEEEENS3_IJNS3_IJS6_NS4_ILi0EEEEEEEEEEENS_10ViewEngineINS_8gmem_ptrIPKN7cutlass10bfloat16_tEEEEEEEC2ERKSC_RKSK_,@function
        .size           $_ZN7cutlass13device_kernelIN5flash19enable_sm80_to_sm89INS1_16FlashAttnBwdSm80INS1_25CollectiveMainloopBwdSm80ILi2ELi2EN4cute5tupleIJNS5_1CILi128EEES8_NS7_ILi64EEEEEENS_10bfloat16_tEfNS_4arch4Sm80ELb0ELb0ELb1ELb1ELb0ELb0ELb0ELb0ELi2ELi4ELi4ELi4ELb0EEENS1_24CollectiveEpilogueBwdGQAISA_fSD_Li256ELb1ELb0EEENS1_19SingleTileSchedulerILb1ELb0ELb0ELi128EEEEEEEEEvNT_6ParamsE$_ZN4cute3eso3ESOILb1ELb0EJNS_6LayoutINS_5tupleIJNS3_IJNS_1CILi8EEENS4_ILi1EEEEEEEEENS3_IJNS3_IJS6_NS4_ILi0EEEEEEEEEEENS_10ViewEngineINS_8gmem_ptrIPKN7cutlass10bfloat16_tEEEEEEEC2ERKSC_RKSK_,($_ZN7cutlass13device_kernelIN5flash19enable_sm80_to_sm89INS1_16FlashAttnBwdSm80INS1_25CollectiveMainloopBwdSm80ILi2ELi2EN4cute5tupleIJNS5_1CILi128EEES8_NS7_ILi64EEEEEENS_10bfloat16_tEfNS_4arch4Sm80ELb0ELb0ELb1ELb1ELb0ELb0ELb0ELb0ELi2ELi4ELi4ELi4ELb0EEENS1_24CollectiveEpilogueBwdGQAISA_fSD_Li256ELb1ELb0EEENS1_19SingleTileSchedulerILb1ELb0ELb0ELi128EEEEEEEEEvNT_6ParamsE$_ZN4cute3eso3ESOILb1ELb0EJNS_6LayoutINS_5tupleIJNS3_IJNS_1CILi8EEENS4_ILi1EEEEEEEEENS3_IJNS3_IJS6_NS4_ILi0EEEEEEEEEEENS_10ViewEngineINS_8smem_ptrIPN7cutlass10bfloat16_tEEEEEEEC2ERKSC_RKSJ_ - $_ZN7cutlass13device_kernelIN5flash19enable_sm80_to_sm89INS1_16FlashAttnBwdSm80INS1_25CollectiveMainloopBwdSm80ILi2ELi2EN4cute5tupleIJNS5_1CILi128EEES8_NS7_ILi64EEEEEENS_10bfloat16_tEfNS_4arch4Sm80ELb0ELb0ELb1ELb1ELb0ELb0ELb0ELb0ELi2ELi4ELi4ELi4ELb0EEENS1_24CollectiveEpilogueBwdGQAISA_fSD_Li256ELb1ELb0EEENS1_19SingleTileSchedulerILb1ELb0ELb0ELi128EEEEEEEEEvNT_6ParamsE$_ZN4cute3eso3ESOILb1ELb0EJNS_6LayoutINS_5tupleIJNS3_IJNS_1CILi8EEENS4_ILi1EEEEEEEEENS3_IJNS3_IJS6_NS4_ILi0EEEEEEEEEEENS_10ViewEngineINS_8gmem_ptrIPKN7cutlass10bfloat16_tEEEEEEEC2ERKSC_RKSK_)
$_ZN7cutlass13device_kernelIN5flash19enable_sm80_to_sm89INS1_16FlashAttnBwdSm80INS1_25CollectiveMainloopBwdSm80ILi2ELi2EN4cute5tupleIJNS5_1CILi128EEES8_NS7_ILi64EEEEEENS_10bfloat16_tEfNS_4arch4Sm80ELb0ELb0ELb1ELb1ELb0ELb0ELb0ELb0ELi2ELi4ELi4ELi4ELb0EEENS1_24CollectiveEpilogueBwdGQAISA_fSD_Li256ELb1ELb0EEENS1_19SingleTileSchedulerILb1ELb0ELb0ELi128EEEEEEEEEvNT_6ParamsE$_ZN4cute3eso3ESOILb1ELb0EJNS_6LayoutINS_5tupleIJNS3_IJNS_1CILi8EEENS4_ILi1EEEEEEEEENS3_IJNS3_IJS6_NS4_ILi0EEEEEEEEEEENS_10ViewEngineINS_8gmem_ptrIPKN7cutlass10bfloat16_tEEEEEEEC2ERKSC_RKSK_:
[----:B------:R-:W-:Y:S02]  /*9960*/  IADD3 R4, R15, -c[0x0][0x20], RZ ;  /* 0x800008000f047a10 */ /* 0x000fe40007ffe0ff */
[----:B------:R-:W-:-:S03]  /*9970*/  MOV R7, 0x0 ;  /* 0x0000000000077802 */ /* 0x000fc60000000f00 */
[----:B------:R1:W-:Y:S01]  /*9980*/  STL.64 [R4], R2 ;  /* 0x0000000204007387 */ /* 0x0003e20000100a00 */
[----:B------:R-:W-:Y:S05]  /*9990*/  RET.REL.NODEC R6 `(_ZN7cutlass13device_kernelIN5flash19enable_sm80_to_sm89INS1_16FlashAttnBwdSm80INS1_25CollectiveMainloopBwdSm80ILi2ELi2EN4cute5tupleIJNS5_1CILi128EEES8_NS7_ILi64EEEEEENS_10bfloat16_tEfNS_4arch4Sm80ELb0ELb0ELb1ELb1ELb0ELb0ELb0ELb0ELi2ELi4ELi4ELi4ELb0EEENS1_24CollectiveEpilogueBwdGQAISA_fSD_Li256ELb1ELb0EEENS1_19SingleTileSchedulerILb1ELb0ELb0ELi128EEEEEEEEEvNT_6ParamsE) ;  /* 0xffff666006007950 */ /* 0x000fea0003c3ffff */
        .type           $_ZN7cutlass13device_kernelIN5flash19enable_sm80_to_sm89INS1_16FlashAttnBwdSm80INS1_25CollectiveMainloopBwdSm80ILi2ELi2EN4cute5tupleIJNS5_1CILi128EEES8_NS7_ILi64EEEEEENS_10bfloat16_tEfNS_4arch4Sm80ELb0ELb0ELb1ELb1ELb0ELb0ELb0ELb0ELi2ELi4ELi4ELi4ELb0EEENS1_24CollectiveEpilogueBwdGQAISA_fSD_Li256ELb1ELb0EEENS1_19SingleTileSchedulerILb1ELb0ELb0ELi128EEEEEEEEEvNT_6ParamsE$_ZN4cute3eso3ESOILb1ELb0EJNS_6LayoutINS_5tupleIJNS3_IJNS_1CILi8EEENS4_ILi1EEEEEEEEENS3_IJNS3_IJS6_NS4_ILi0EEEEEEEEEEENS_10ViewEngineINS_8smem_ptrIPN7cutlass10bfloat16_tEEEEEEEC2ERKSC_RKSJ_,@function
        .size           $_ZN7cutlass13device_kernelIN5flash19enable_sm80_to_sm89INS1_16FlashAttnBwdSm80INS1_25CollectiveMainloopBwdSm80ILi2ELi2EN4cute5tupleIJNS5_1CILi128EEES8_NS7_ILi64EEEEEENS_10bfloat16_tEfNS_4arch4Sm80ELb0ELb0ELb1ELb1ELb0ELb0ELb0ELb0ELi2ELi4ELi4ELi4ELb0EEENS1_24CollectiveEpilogueBwdGQAISA_fSD_Li256ELb1ELb0EEENS1_19SingleTileSchedulerILb1ELb0ELb0ELi128EEEEEEEEEvNT_6ParamsE$_ZN4cute3eso3ESOILb1ELb0EJNS_6LayoutINS_5tupleIJNS3_IJNS_1CILi8EEENS4_ILi1EEEEEEEEENS3_IJNS3_IJS6_NS4_ILi0EEEEEEEEEEENS_10ViewEngineINS_8smem_ptrIPN7cutlass10bfloat16_tEEEEEEEC2ERKSC_RKSJ_,($_ZN7cutlass13device_kernelIN5flash19enable_sm80_to_sm89INS1_16FlashAttnBwdSm80INS1_25CollectiveMainloopBwdSm80ILi2ELi2EN4cute5tupleIJNS5_1CILi128EEES8_NS7_ILi64EEEEEENS_10bfloat16_tEfNS_4arch4Sm80ELb0ELb0ELb1ELb1ELb0ELb0ELb0ELb0ELi2ELi4ELi4ELi4ELb0EEENS1_24CollectiveEpilogueBwdGQAISA_fSD_Li256ELb1ELb0EEENS1_19SingleTileSchedulerILb1ELb0ELb0ELi128EEEEEEEEEvNT_6ParamsE$_ZN4cute3eso3ESOILb1ELb0EJNS_6LayoutINS_5tupleIJNS3_IJNS_1CILi8EEENS4_ILi1EEEEEEEEENS3_IJNS3_IJS6_NS4_ILi0EEEEEEEEEEENS_10ViewEngineIPN7cutlass10bfloat16_tEEEEEC2ERKSC_RKSH_ - $_ZN7cutlass13device_kernelIN5flash19enable_sm80_to_sm89INS1_16FlashAttnBwdSm80INS1_25CollectiveMainloopBwdSm80ILi2ELi2EN4cute5tupleIJNS5_1CILi128EEES8_NS7_ILi64EEEEEENS_10bfloat16_tEfNS_4arch4Sm80ELb0ELb0ELb1ELb1ELb0ELb0ELb0ELb0ELi2ELi4ELi4ELi4ELb0EEENS1_24CollectiveEpilogueBwdGQAISA_fSD_Li256ELb1ELb0EEENS1_19SingleTileSchedulerILb1ELb0ELb0ELi128EEEEEEEEEvNT_6ParamsE$_ZN4cute3eso3ESOILb1ELb0EJNS_6LayoutINS_5tupleIJNS3_IJNS_1CILi8EEENS4_ILi1EEEEEEEEENS3_IJNS3_IJS6_NS4_ILi0EEEEEEEEEEENS_10ViewEngineINS_8smem_ptrIPN7cutlass10bfloat16_tEEEEEEEC2ERKSC_RKSJ_)
$_ZN7cutlass13device_kernelIN5flash19enable_sm80_to_sm89INS1_16FlashAttnBwdSm80INS1_25CollectiveMainloopBwdSm80ILi2ELi2EN4cute5tupleIJNS5_1CILi128EEES8_NS7_ILi64EEEEEENS_10bfloat16_tEfNS_4arch4Sm80ELb0ELb0ELb1ELb1ELb0ELb0ELb0ELb0ELi2ELi4ELi4ELi4ELb0EEENS1_24CollectiveEpilogueBwdGQAISA_fSD_Li256ELb1ELb0EEENS1_19SingleTileSchedulerILb1ELb0ELb0ELi128EEEEEEEEEvNT_6ParamsE$_ZN4cute3eso3ESOILb1ELb0EJNS_6LayoutINS_5tupleIJNS3_IJNS_1CILi8EEENS4_ILi1EEEEEEEEENS3_IJNS3_IJS6_NS4_ILi0EEEEEEEEEEENS_10ViewEngineINS_8smem_ptrIPN7cutlass10bfloat16_tEEEEEEEC2ERKSC_RKSJ_:
[----:B------:R-:W-:Y:S02]  /*99a0*/  IADD3 R6, R6, -c[0x0][0x20], RZ ;  /* 0x8000080006067a10 */ /* 0x000fe40007ffe0ff */
[----:B------:R-:W-:-:S03]  /*99b0*/  MOV R9, 0x0 ;  /* 0x0000000000097802 */ /* 0x000fc60000000f00 */
[----:B------:R1:W-:Y:S01]  /*99c0*/  STL.64 [R6], R2 ;  /* 0x0000000206007387 */ /* 0x0003e20000100a00 */
[----:B------:R-:W-:Y:S05]  /*99d0*/  RET.REL.NODEC R8 `(_ZN7cutlass13device_kernelIN5flash19enable_sm80_to_sm89INS1_16FlashAttnBwdSm80INS1_25CollectiveMainloopBwdSm80ILi2ELi2EN4cute5tupleIJNS5_1CILi128EEES8_NS7_ILi64EEEEEENS_10bfloat16_tEfNS_4arch4Sm80ELb0ELb0ELb1ELb1ELb0ELb0ELb0ELb0ELi2ELi4ELi4ELi4ELb0EEENS1_24CollectiveEpilogueBwdGQAISA_fSD_Li256ELb1ELb0EEENS1_19SingleTileSchedulerILb1ELb0ELb0ELi128EEEEEEEEEvNT_6ParamsE) ;  /* 0xffff662008007950 */ /* 0x000fea0003c3ffff */
        .type           $_ZN7cutlass13device_kernelIN5flash19enable_sm80_to_sm89INS1_16FlashAttnBwdSm80INS1_25CollectiveMainloopBwdSm80ILi2ELi2EN4cute5tupleIJNS5_1CILi128EEES8_NS7_ILi64EEEEEENS_10bfloat16_tEfNS_4arch4Sm80ELb0ELb0ELb1ELb1ELb0ELb0ELb0ELb0ELi2ELi4ELi4ELi4ELb0EEENS1_24CollectiveEpilogueBwdGQAISA_fSD_Li256ELb1ELb0EEENS1_19SingleTileSchedulerILb1ELb0ELb0ELi128EEEEEEEEEvNT_6ParamsE$_ZN4cute3eso3ESOILb1ELb0EJNS_6LayoutINS_5tupleIJNS3_IJNS_1CILi8EEENS4_ILi1EEEEEEEEENS3_IJNS3_IJS6_NS4_ILi0EEEEEEEEEEENS_10ViewEngineIPN7cutlass10bfloat16_tEEEEEC2ERKSC_RKSH_,@function
        .size           $_ZN7cutlass13device_kernelIN5flash19enable_sm80_to_sm89INS1_16FlashAttnBwdSm80INS1_25CollectiveMainloopBwdSm80ILi2ELi2EN4cute5tupleIJNS5_1CILi128EEES8_NS7_ILi64EEEEEENS_10bfloat16_tEfNS_4arch4Sm80ELb0ELb0ELb1ELb1ELb0ELb0ELb0ELb0ELi2ELi4ELi4ELi4ELb0EEENS1_24CollectiveEpilogueBwdGQAISA_fSD_Li256ELb1ELb0EEENS1_19SingleTileSchedulerILb1ELb0ELb0ELi128EEEEEEEEEvNT_6ParamsE$_ZN4cute3eso3ESOILb1ELb0EJNS_6LayoutINS_5tupleIJNS3_IJNS_1CILi8EEENS4_ILi1EEEEEEEEENS3_IJNS3_IJS6_NS4_ILi0EEEEEEEEEEENS_10ViewEngineIPN7cutlass10bfloat16_tEEEEEC2ERKSC_RKSH_,($_ZN7cutlass13device_kernelIN5flash19enable_sm80_to_sm89INS1_16FlashAttnBwdSm80INS1_25CollectiveMainloopBwdSm80ILi2ELi2EN4cute5tupleIJNS5_1CILi128EEES8_NS7_ILi64EEEEEENS_10bfloat16_tEfNS_4arch4Sm80ELb0ELb0ELb1ELb1ELb0ELb0ELb0ELb0ELi2ELi4ELi4ELi4ELb0EEENS1_24CollectiveEpilogueBwdGQAISA_fSD_Li256ELb1ELb0EEENS1_19SingleTileSchedulerILb1ELb0ELb0ELi128EEEEEEEEEvNT_6ParamsE$_ZN4cute3eso3ESOILb1ELb0EJNS_6LayoutINS_5tupleIJNS3_IJNS_1CILi8EEENS4_ILi1EEEEEEEEENS3_IJNS3_IJS6_NS4_ILi0EEEEEEEEEEEiEEC2ERKSC_RKi - $_ZN7cutlass13device_kernelIN5flash19enable_sm80_to_sm89INS1_16FlashAttnBwdSm80INS1_25CollectiveMainloopBwdSm80ILi2ELi2EN4cute5tupleIJNS5_1CILi128EEES8_NS7_ILi64EEEEEENS_10bfloat16_tEfNS_4arch4Sm80ELb0ELb0ELb1ELb1ELb0ELb0ELb0ELb0ELi2ELi4ELi4ELi4ELb0EEENS1_24CollectiveEpilogueBwdGQAISA_fSD_Li256ELb1ELb0EEENS1_19SingleTileSchedulerILb1ELb0ELb0ELi128EEEEEEEEEvNT_6ParamsE$_ZN4cute3eso3ESOILb1ELb0EJNS_6LayoutINS_5tupleIJNS3_IJNS_1CILi8EEENS4_ILi1EEEEEEEEENS3_IJNS3_IJS6_NS4_ILi0EEEEEEEEEEENS_10ViewEngineIPN7cutlass10bfloat16_tEEEEEC2ERKSC_RKSH_)
$_ZN7cutlass13device_kernelIN5flash19enable_sm80_to_sm89INS1_16FlashAttnBwdSm80INS1_25CollectiveMainloopBwdSm80ILi2ELi2EN4cute5tupleIJNS5_1CILi128EEES8_NS7_ILi64EEEEEENS_10bfloat16_tEfNS_4arch4Sm80ELb0ELb0ELb1ELb1ELb0ELb0ELb0ELb0ELi2ELi4ELi4ELi4ELb0EEENS1_24CollectiveEpilogueBwdGQAISA_fSD_Li256ELb1ELb0EEENS1_19SingleTileSchedulerILb1ELb0ELb0ELi128EEEEEEEEEvNT_6ParamsE$_ZN4cute3eso3ESOILb1ELb0EJNS_6LayoutINS_5tupleIJNS3_IJNS_1CILi8EEENS4_ILi1EEEEEEEEENS3_IJNS3_IJS6_NS4_ILi0EEEEEEEEEEENS_10ViewEngineIPN7cutlass10bfloat16_tEEEEEC2ERKSC_RKSH_:
[----:B------:R-:W-:Y:S01]  /*99e0*/  IADD3 R2, R64, -c[0x0][0x20], RZ ;  /* 0x8000080040027a10 */ /* 0x000fe20007ffe0ff */
[----:B------:R-:W-:Y:S01]  /*99f0*/  IMAD.MOV.U32 R9, RZ, RZ, R3 ;  /* 0x000000ffff097224 */ /* 0x000fe200078e0003 */
[----:B------:R-:W-:-:S04]  /*9a00*/  MOV R7, 0x0 ;  /* 0x0000000000077802 */ /* 0x000fc80000000f00 */
[----:B------:R1:W-:Y:S01]  /*9a10*/  STL.64 [R2], R8 ;  /* 0x0000000802007387 */ /* 0x0003e20000100a00 */
[----:B------:R-:W-:Y:S05]  /*9a20*/  RET.REL.NODEC R6 `(_ZN7cutlass13device_kernelIN5flash19enable_sm80_to_sm89INS1_16FlashAttnBwdSm80INS1_25CollectiveMainloopBwdSm80ILi2ELi2EN4cute5tupleIJNS5_1CILi128EEES8_NS7_ILi64EEEEEENS_10bfloat16_tEfNS_4arch4Sm80ELb0ELb0ELb1ELb1ELb0ELb0ELb0ELb0ELi2ELi4ELi4ELi4ELb0EEENS1_24CollectiveEpilogueBwdGQAISA_fSD_Li256ELb1ELb0EEENS1_19SingleTileSchedulerILb1ELb0ELb0ELi128EEEEEEEEEvNT_6ParamsE) ;  /* 0xffff65d006007950 */ /* 0x000fea0003c3ffff */
        .type           $_ZN7cutlass13device_kernelIN5flash19enable_sm80_to_sm89INS1_16FlashAttnBwdSm80INS1_25CollectiveMainloopBwdSm80ILi2ELi2EN4cute5tupleIJNS5_1CILi128EEES8_NS7_ILi64EEEEEENS_10bfloat16_tEfNS_4arch4Sm80ELb0ELb0ELb1ELb1ELb0ELb0ELb0ELb0ELi2ELi4ELi4ELi4ELb0EEENS1_24CollectiveEpilogueBwdGQAISA_fSD_Li256ELb1ELb0EEENS1_19SingleTileSchedulerILb1ELb0ELb0ELi128EEEEEEEEEvNT_6ParamsE$_ZN4cute3eso3ESOILb1ELb0EJNS_6LayoutINS_5tupleIJNS3_IJNS_1CILi8EEENS4_ILi1EEEEEEEEENS3_IJNS3_IJS6_NS4_ILi0EEEEEEEEEEEiEEC2ERKSC_RKi,@function
        .size           $_ZN7cutlass13device_kernelIN5flash19enable_sm80_to_sm89INS1_16FlashAttnBwdSm80INS1_25CollectiveMainloopBwdSm80ILi2ELi2EN4cute5tupleIJNS5_1CILi128EEES8_NS7_ILi64EEEEEENS_10bfloat16_tEfNS_4arch4Sm80ELb0ELb0ELb1ELb1ELb0ELb0ELb0ELb0ELi2ELi4ELi4ELi4ELb0EEENS1_24CollectiveEpilogueBwdGQAISA_fSD_Li256ELb1ELb0EEENS1_19SingleTileSchedulerILb1ELb0ELb0ELi128EEEEEEEEEvNT_6ParamsE$_ZN4cute3eso3ESOILb1ELb0EJNS_6LayoutINS_5tupleIJNS3_IJNS_1CILi8EEENS4_ILi1EEEEEEEEENS3_IJNS3_IJS6_NS4_ILi0EEEEEEEEEEEiEEC2ERKSC_RKi,($_ZN7cutlass13device_kernelIN5flash19enable_sm80_to_sm89INS1_16FlashAttnBwdSm80INS1_25CollectiveMainloopBwdSm80ILi2ELi2EN4cute5tupleIJNS5_1CILi128EEES8_NS7_ILi64EEEEEENS_10bfloat16_tEfNS_4arch4Sm80ELb0ELb0ELb1ELb1ELb0ELb0ELb0ELb0ELi2ELi4ELi4ELi4ELb0EEENS1_24CollectiveEpilogueBwdGQAISA_fSD_Li256ELb1ELb0EEENS1_19SingleTileSchedulerILb1ELb0ELb0ELi128EEEEEEEEEvNT_6ParamsE$_ZN4cute3eso3ESOILb1ELb0EJNS_6LayoutINS_5tupleIJNS3_IJNS_1CILi8EEENS4_ILi1EEEEEEEEENS3_IJNS3_IJS6_NS4_ILi0EEEEEEEEEEElEEC2ERKSC_RKl - $_ZN7cutlass13device_kernelIN5flash19enable_sm80_to_sm89INS1_16FlashAttnBwdSm80INS1_25CollectiveMainloopBwdSm80ILi2ELi2EN4cute5tupleIJNS5_1CILi128EEES8_NS7_ILi64EEEEEENS_10bfloat16_tEfNS_4arch4Sm80ELb0ELb0ELb1ELb1ELb0ELb0ELb0ELb0ELi2ELi4ELi4ELi4ELb0EEENS1_24CollectiveEpilogueBwdGQAISA_fSD_Li256ELb1ELb0EEENS1_19SingleTileSchedulerILb1ELb0ELb0ELi128EEEEEEEEEvNT_6ParamsE$_ZN4cute3eso3ESOILb1ELb0EJNS_6LayoutINS_5tupleIJNS3_IJNS_1CILi8EEENS4_ILi1EEEEEEEEENS3_IJNS3_IJS6_NS4_ILi0EEEEEEEEEEEiEEC2ERKSC_RKi)
$_ZN7cutlass13device_kernelIN5flash19enable_sm80_to_sm89INS1_16FlashAttnBwdSm80INS1_25CollectiveMainloopBwdSm80ILi2ELi2EN4cute5tupleIJNS5_1CILi128EEES8_NS7_ILi64EEEEEENS_10bfloat16_tEfNS_4arch4Sm80ELb0ELb0ELb1ELb1ELb0ELb0ELb0ELb0ELi2ELi4ELi4ELi4ELb0EEENS1_24CollectiveEpilogueBwdGQAISA_fSD_Li256ELb1ELb0EEENS1_19SingleTileSchedulerILb1ELb0ELb0ELi128EEEEEEEEEvNT_6ParamsE$_ZN4cute3eso3ESOILb1ELb0EJNS_6LayoutINS_5tupleIJNS3_IJNS_1CILi8EEENS4_ILi1EEEEEEEEENS3_IJNS3_IJS6_NS4_ILi0EEEEEEEEEEEiEEC2ERKSC_RKi:
[----:B------:R-:W-:Y:S02]  /*9a30*/  IADD3 R2, R2, -c[0x0][0x20], RZ ;  /* 0x8000080002027a10 */ /* 0x000fe40007ffe0ff */
[----:B------:R-:W-:-:S03]  /*9a40*/  MOV R7, 0x0 ;  /* 0x0000000000077802 */ /* 0x000fc60000000f00 */
[----:B------:R1:W-:Y:S01]  /*9a50*/  STL [R2], R3 ;  /* 0x0000000302007387 */ /* 0x0003e20000100800 */
[----:B------:R-:W-:Y:S05]  /*9a60*/  RET.REL.NODEC R6 `(_ZN7cutlass13device_kernelIN5flash19enable_sm80_to_sm89INS1_16FlashAttnBwdSm80INS1_25CollectiveMainloopBwdSm80ILi2ELi2EN4cute5tupleIJNS5_1CILi128EEES8_NS7_ILi64EEEEEENS_10bfloat16_tEfNS_4arch4Sm80ELb0ELb0ELb1ELb1ELb0ELb0ELb0ELb0ELi2ELi4ELi4ELi4ELb0EEENS1_24CollectiveEpilogueBwdGQAISA_fSD_Li256ELb1ELb0EEENS1_19SingleTileSchedulerILb1ELb0ELb0ELi128EEEEEEEEEvNT_6ParamsE) ;  /* 0xffff659006007950 */ /* 0x000fea0003c3ffff */
        .type           $_ZN7cutlass13device_kernelIN5flash19enable_sm80_to_sm89INS1_16FlashAttnBwdSm80INS1_25CollectiveMainloopBwdSm80ILi2ELi2EN4cute5tupleIJNS5_1CILi128EEES8_NS7_ILi64EEEEEENS_10bfloat16_tEfNS_4arch4Sm80ELb0ELb0ELb1ELb1ELb0ELb0ELb0ELb0ELi2ELi4ELi4ELi4ELb0EEENS1_24CollectiveEpilogueBwdGQAISA_fSD_Li256ELb1ELb0EEENS1_19SingleTileSchedulerILb1ELb0ELb0ELi128EEEEEEEEEvNT_6ParamsE$_ZN4cute3eso3ESOILb1ELb0EJNS_6LayoutINS_5tupleIJNS3_IJNS_1CILi8EEENS4_ILi1EEEEEEEEENS3_IJNS3_IJS6_NS4_ILi0EEEEEEEEEEElEEC2ERKSC_RKl,@function
        .size           $_ZN7cutlass13device_kernelIN5flash19enable_sm80_to_sm89INS1_16FlashAttnBwdSm80INS1_25CollectiveMainloopBwdSm80ILi2ELi2EN4cute5tupleIJNS5_1CILi128EEES8_NS7_ILi64EEEEEENS_10bfloat16_tEfNS_4arch4Sm80ELb0ELb0ELb1ELb1ELb0ELb0ELb0ELb0ELi2ELi4ELi4ELi4ELb0EEENS1_24CollectiveEpilogueBwdGQAISA_fSD_Li256ELb1ELb0EEENS1_19SingleTileSchedulerILb1ELb0ELb0ELi128EEEEEEEEEvNT_6ParamsE$_ZN4cute3eso3ESOILb1ELb0EJNS_6LayoutINS_5tupleIJNS3_IJNS_1CILi8EEENS4_ILi1EEEEEEEEENS3_IJNS3_IJS6_NS4_ILi0EEEEEEEEEEElEEC2ERKSC_RKl,($_ZN7cutlass13device_kernelIN5flash19enable_sm80_to_sm89INS1_16FlashAttnBwdSm80INS1_25CollectiveMainloopBwdSm80ILi2ELi2EN4cute5tupleIJNS5_1CILi128EEES8_NS7_ILi64EEEEEENS_10bfloat16_tEfNS_4arch4Sm80ELb0ELb0ELb1ELb1ELb0ELb0ELb0ELb0ELi2ELi4ELi4ELi4ELb0EEENS1_24CollectiveEpilogueBwdGQAISA_fSD_Li256ELb1ELb0EEENS1_19SingleTileSchedulerILb1ELb0ELb0ELi128EEEEEEEEEvNT_6ParamsE$_ZN4cute3eso3ESOILb1ELb0EJNS_6LayoutINS_5tupleIJNS3_IJNS_1CILi8EEENS4_ILi1EEEEEENS3_IJNS4_ILi2EEEEEEEEENS3_IJNS3_IJS6_NS4_ILi0EEEEEENS3_IJNS4_ILi4096EEEEEEEEEEENS_10ViewEngineINS_8smem_ptrIPN7cutlass10bfloat16_tEEEEEEEC2ERKSG_RKSN_ - $_ZN7cutlass13device_kernelIN5flash19enable_sm80_to_sm89INS1_16FlashAttnBwdSm80INS1_25CollectiveMainloopBwdSm80ILi2ELi2EN4cute5tupleIJNS5_1CILi128EEES8_NS7_ILi64EEEEEENS_10bfloat16_tEfNS_4arch4Sm80ELb0ELb0ELb1ELb1ELb0ELb0ELb0ELb0ELi2ELi4ELi4ELi4ELb0EEENS1_24CollectiveEpilogueBwdGQAISA_fSD_Li256ELb1ELb0EEENS1_19SingleTileSchedulerILb1ELb0ELb0ELi128EEEEEEEEEvNT_6ParamsE$_ZN4cute3eso3ESOILb1ELb0EJNS_6LayoutINS_5tupleIJNS3_IJNS_1CILi8EEENS4_ILi1EEEEEEEEENS3_IJNS3_IJS6_NS4_ILi0EEEEEEEEEEElEEC2ERKSC_RKl)
$_ZN7cutlass13device_kernelIN5flash19enable_sm80_to_sm89INS1_16FlashAttnBwdSm80INS1_25CollectiveMainloopBwdSm80ILi2ELi2EN4cute5tupleIJNS5_1CILi128EEES8_NS7_ILi64EEEEEENS_10bfloat16_tEfNS_4arch4Sm80ELb0ELb0ELb1ELb1ELb0ELb0ELb0ELb0ELi2ELi4ELi4ELi4ELb0EEENS1_24CollectiveEpilogueBwdGQAISA_fSD_Li256ELb1ELb0EEENS1_19SingleTileSchedulerILb1ELb0ELb0ELi128EEEEEEEEEvNT_6ParamsE$_ZN4cute3eso3ESOILb1ELb0EJNS_6LayoutINS_5tupleIJNS3_IJNS_1CILi8EEENS4_ILi1EEEEEEEEENS3_IJNS3_IJS6_NS4_ILi0EEEEEEEEEEElEEC2ERKSC_RKl:
[----:B------:R-:W-:Y:S01]  /*9a70*/  IADD3 R2, R15, -c[0x0][0x20], RZ ;  /* 0x800008000f027a10 */ /* 0x000fe20007ffe0ff */
[----:B------:R-:W-:Y:S01]  /*9a80*/  IMAD.MOV.U32 R7, RZ, RZ, R3 ;  /* 0x000000ffff077224 */ /* 0x000fe200078e0003 */
[----:B------:R-:W-:-:S04]  /*9a90*/  MOV R5, 0x0 ;  /* 0x0000000000057802 */ /* 0x000fc80000000f00 */
[----:B------:R1:W-:Y:S01]  /*9aa0*/  STL.64 [R2], R6 ;  /* 0x0000000602007387 */ /* 0x0003e20000100a00 */
[----:B------:R-:W-:Y:S05]  /*9ab0*/  RET.REL.NODEC R4 `(_ZN7cutlass13device_kernelIN5flash19enable_sm80_to_sm89INS1_16FlashAttnBwdSm80INS1_25CollectiveMainloopBwdSm80ILi2ELi2EN4cute5tupleIJNS5_1CILi128EEES8_NS7_ILi64EEEEEENS_10bfloat16_tEfNS_4arch4Sm80ELb0ELb0ELb1ELb1ELb0ELb0ELb0ELb0ELi2ELi4ELi4ELi4ELb0EEENS1_24CollectiveEpilogueBwdGQAISA_fSD_Li256ELb1ELb0EEENS1_19SingleTileSchedulerILb1ELb0ELb0ELi128EEEEEEEEEvNT_6ParamsE) ;  /* 0xffff654004007950 */ /* 0x000fea0003c3ffff */
        .type           $_ZN7cutlass13device_kernelIN5flash19enable_sm80_to_sm89INS1_16FlashAttnBwdSm80INS1_25CollectiveMainloopBwdSm80ILi2ELi2EN4cute5tupleIJNS5_1CILi128EEES8_NS7_ILi64EEEEEENS_10bfloat16_tEfNS_4arch4Sm80ELb0ELb0ELb1ELb1ELb0ELb0ELb0ELb0ELi2ELi4ELi4ELi4ELb0EEENS1_24CollectiveEpilogueBwdGQAISA_fSD_Li256ELb1ELb0EEENS1_19SingleTileSchedulerILb1ELb0ELb0ELi128EEEEEEEEEvNT_6ParamsE$_ZN4cute3eso3ESOILb1ELb0EJNS_6LayoutINS_5tupleIJNS3_IJNS_1CILi8EEENS4_ILi1EEEEEENS3_IJNS4_ILi2EEEEEEEEENS3_IJNS3_IJS6_NS4_ILi0EEEEEENS3_IJNS4_ILi4096EEEEEEEEEEENS_10ViewEngineINS_8smem_ptrIPN7cutlass10bfloat16_tEEEEEEEC2ERKSG_RKSN_,@function
        .size           $_ZN7cutlass13device_kernelIN5flash19enable_sm80_to_sm89INS1_16FlashAttnBwdSm80INS1_25CollectiveMainloopBwdSm80ILi2ELi2EN4cute5tupleIJNS5_1CILi128EEES8_NS7_ILi64EEEEEENS_10bfloat16_tEfNS_4arch4Sm80ELb0ELb0ELb1ELb1ELb0ELb0ELb0ELb0ELi2ELi4ELi4ELi4ELb0EEENS1_24CollectiveEpilogueBwdGQAISA_fSD_Li256ELb1ELb0EEENS1_19SingleTileSchedulerILb1ELb0ELb0ELi128EEEEEEEEEvNT_6ParamsE$_ZN4cute3eso3ESOILb1ELb0EJNS_6LayoutINS_5tupleIJNS3_IJNS_1CILi8EEENS4_ILi1EEEEEENS3_IJNS4_ILi2EEEEEEEEENS3_IJNS3_IJS6_NS4_ILi0EEEEEENS3_IJNS4_ILi4096EEEEEEEEEEENS_10ViewEngineINS_8smem_ptrIPN7cutlass10bfloat16_tEEEEEEEC2ERKSG_RKSN_,($_ZN7cutlass13device_kernelIN5flash19enable_sm80_to_sm89INS1_16FlashAttnBwdSm80INS1_25CollectiveMainloopBwdSm80ILi2ELi2EN4cute5tupleIJNS5_1CILi128EEES8_NS7_ILi64EEEEEENS_10bfloat16_tEfNS_4arch4Sm80ELb0ELb0ELb1ELb1ELb0ELb0ELb0ELb0ELi2ELi4ELi4ELi4ELb0EEENS1_24CollectiveEpilogueBwdGQAISA_fSD_Li256ELb1ELb0EEENS1_19SingleTileSchedulerILb1ELb0ELb0ELi128EEEEEEEEEvNT_6ParamsE$_ZN4cute3eso3ESOILb1ELb0EJNS_6LayoutINS_5tupleIJNS3_IJNS_1CILi8EEENS4_ILi1EEEEEENS3_IJNS4_ILi2EEEEEEEEENS3_IJNS3_IJS6_NS4_ILi0EEEEEENS3_IJNS4_ILi64EEEEEEEEEEENS_10ViewEngineIPN7cutlass10bfloat16_tEEEEEC2ERKSG_RKSL_ - $_ZN7cutlass13device_kernelIN5flash19enable_sm80_to_sm89INS1_16FlashAttnBwdSm80INS1_25CollectiveMainloopBwdSm80ILi2ELi2EN4cute5tupleIJNS5_1CILi128EEES8_NS7_ILi64EEEEEENS_10bfloat16_tEfNS_4arch4Sm80ELb0ELb0ELb1ELb1ELb0ELb0ELb0ELb0ELi2ELi4ELi4ELi4ELb0EEENS1_24CollectiveEpilogueBwdGQAISA_fSD_Li256ELb1ELb0EEENS1_19SingleTileSchedulerILb1ELb0ELb0ELi128EEEEEEEEEvNT_6ParamsE$_ZN4cute3eso3ESOILb1ELb0EJNS_6LayoutINS_5tupleIJNS3_IJNS_1CILi8EEENS4_ILi1EEEEEENS3_IJNS4_ILi2EEEEEEEEENS3_IJNS3_IJS6_NS4_ILi0EEEEEENS3_IJNS4_ILi4096EEEEEEEEEEENS_10ViewEngineINS_8smem_ptrIPN7cutlass10bfloat16_tEEEEEEEC2ERKSG_RKSN_)
$_ZN7cutlass13device_kernelIN5flash19enable_sm80_to_sm89INS1_16FlashAttnBwdSm80INS1_25CollectiveMainloopBwdSm80ILi2ELi2EN4cute5tupleIJNS5_1CILi128EEES8_NS7_ILi64EEEEEENS_10bfloat16_tEfNS_4arch4Sm80ELb0ELb0ELb1ELb1ELb0ELb0ELb0ELb0ELi2ELi4ELi4ELi4ELb0EEENS1_24CollectiveEpilogueBwdGQAISA_fSD_Li256ELb1ELb0EEENS1_19SingleTileSchedulerILb1ELb0ELb0ELi128EEEEEEEEEvNT_6ParamsE$_ZN4cute3eso3ESOILb1ELb0EJNS_6LayoutINS_5tupleIJNS3_IJNS_1CILi8EEENS4_ILi1EEEEEENS3_IJNS4_ILi2EEEEEEEEENS3_IJNS3_IJS6_NS4_ILi0EEEEEENS3_IJNS4_ILi4096EEEEEEEEEEENS_10ViewEngineINS_8smem_ptrIPN7cutlass10bfloat16_tEEEEEEEC2ERKSG_RKSN_:
[----:B------:R-:W-:Y:S01]  /*9ac0*/  IADD3 R5, R64, -c[0x0][0x20], RZ ;  /* 0x8000080040057a10 */ /* 0x000fe20007ffe0ff */
[----:B------:R-:W-:Y:S01]  /*9ad0*/  IMAD.MOV.U32 R8, RZ, RZ, R4 ;  /* 0x000000ffff087224 */ /* 0x000fe200078e0004 */
[----:B------:R-:W-:Y:S01]  /*9ae0*/  MOV R9, R7 ;  /* 0x0000000700097202 */ /* 0x000fe20000000f00 */
[----:B------:R-:W-:-:S04]  /*9af0*/  IMAD.MOV.U32 R7, RZ, RZ, 0x0 ;  /* 0x00000000ff077424 */ /* 0x000fc800078e00ff */
[----:B------:R1:W-:Y:S01]  /*9b00*/  STL.64 [R5], R8 ;  /* 0x0000000805007387 */ /* 0x0003e20000100a00 */
[----:B------:R-:W-:Y:S05]  /*9b10*/  RET.REL.NODEC R6 `(_ZN7cutlass13device_kernelIN5flash19enable_sm80_to_sm89INS1_16FlashAttnBwdSm80INS1_25CollectiveMainloopBwdSm80ILi2ELi2EN4cute5tupleIJNS5_1CILi128EEES8_NS7_ILi64EEEEEENS_10bfloat16_tEfNS_4arch4Sm80ELb0ELb0ELb1ELb1ELb0ELb0ELb0ELb0ELi2ELi4ELi4ELi4ELb0EEENS1_24CollectiveEpilogueBwdGQAISA_fSD_Li256ELb1ELb0EEENS1_19SingleTileSchedulerILb1ELb0ELb0ELi128EEEEEEEEEvNT_6ParamsE) ;  /* 0xffff64e006007950 */ /* 0x000fea0003c3ffff */
        .type           $_ZN7cutlass13device_kernelIN5flash19enable_sm80_to_sm89INS1_16FlashAttnBwdSm80INS1_25CollectiveMainloopBwdSm80ILi2ELi2EN4cute5tupleIJNS5_1CILi128EEES8_NS7_ILi64EEEEEENS_10bfloat16_tEfNS_4arch4Sm80ELb0ELb0ELb1ELb1ELb0ELb0ELb0ELb0ELi2ELi4ELi4ELi4ELb0EEENS1_24CollectiveEpilogueBwdGQAISA_fSD_Li256ELb1ELb0EEENS1_19SingleTileSchedulerILb1ELb0ELb0ELi128EEEEEEEEEvNT_6ParamsE$_ZN4cute3eso3ESOILb1ELb0EJNS_6LayoutINS_5tupleIJNS3_IJNS_1CILi8EEENS4_ILi1EEEEEENS3_IJNS4_ILi2EEEEEEEEENS3_IJNS3_IJS6_NS4_ILi0EEEEEENS3_IJNS4_ILi64EEEEEEEEEEENS_10ViewEngineIPN7cutlass10bfloat16_tEEEEEC2ERKSG_RKSL_,@function
        .size           $_ZN7cutlass13device_kernelIN5flash19enable_sm80_to_sm89INS1_16FlashAttnBwdSm80INS1_25CollectiveMainloopBwdSm80ILi2ELi2EN4cute5tupleIJNS5_1CILi128EEES8_NS7_ILi64EEEEEENS_10bfloat16_tEfNS_4arch4Sm80ELb0ELb0ELb1ELb1ELb0ELb0ELb0ELb0ELi2ELi4ELi4ELi4ELb0EEENS1_24CollectiveEpilogueBwdGQAISA_fSD_Li256ELb1ELb0EEENS1_19SingleTileSchedulerILb1ELb0ELb0ELi128EEEEEEEEEvNT_6ParamsE$_ZN4cute3eso3ESOILb1ELb0EJNS_6LayoutINS_5tupleIJNS3_IJNS_1CILi8EEENS4_ILi1EEEEEENS3_IJNS4_ILi2EEEEEEEEENS3_IJNS3_IJS6_NS4_ILi0EEEEEENS3_IJNS4_ILi64EEEEEEEEEEENS_10ViewEngineIPN7cutlass10bfloat16_tEEEEEC2ERKSG_RKSL_,($_ZN7cutlass13device_kernelIN5flash19enable_sm80_to_sm89INS1_16FlashAttnBwdSm80INS1_25CollectiveMainloopBwdSm80ILi2ELi2EN4cute5tupleIJNS5_1CILi128EEES8_NS7_ILi64EEEEEENS_10bfloat16_tEfNS_4arch4Sm80ELb0ELb0ELb1ELb1ELb0ELb0ELb0ELb0ELi2ELi4ELi4ELi4ELb0EEENS1_24CollectiveEpilogueBwdGQAISA_fSD_Li256ELb1ELb0EEENS1_19SingleTileSchedulerILb1ELb0ELb0ELi128EEEEEEEEEvNT_6ParamsE$_ZN4cute3eso3ESOILb1ELb0EJNS_6LayoutINS_5tupleIJNS3_IJNS_1CILi8EEENS4_ILi1EEEEEENS3_IJNS4_ILi2EEEEEEEEENS3_IJNS3_IJS6_NS4_ILi0EEEEEENS3_IJNS4_ILi8192EEEEEEEEEEENS_10ViewEngineINS_8smem_ptrIPN7cutlass10bfloat16_tEEEEEEEC2ERKSG_RKSN_ - $_ZN7cutlass13device_kernelIN5flash19enable_sm80_to_sm89INS1_16FlashAttnBwdSm80INS1_25CollectiveMainloopBwdSm80ILi2ELi2EN4cute5tupleIJNS5_1CILi128EEES8_NS7_ILi64EEEEEENS_10bfloat16_tEfNS_4arch4Sm80ELb0ELb0ELb1ELb1ELb0ELb0ELb0ELb0ELi2ELi4ELi4ELi4ELb0EEENS1_24CollectiveEpilogueBwdGQAISA_fSD_Li256ELb1ELb0EEENS1_19SingleTileSchedulerILb1ELb0ELb0ELi128EEEEEEEEEvNT_6ParamsE$_ZN4cute3eso3ESOILb1ELb0EJNS_6LayoutINS_5tupleIJNS3_IJNS_1CILi8EEENS4_ILi1EEEEEENS3_IJNS4_ILi2EEEEEEEEENS3_IJNS3_IJS6_NS4_ILi0EEEEEENS3_IJNS4_ILi64EEEEEEEEEEENS_10ViewEngineIPN7cutlass10bfloat16_tEEEEEC2ERKSG_RKSL_)
$_ZN7cutlass13device_kernelIN5flash19enable_sm80_to_sm89INS1_16FlashAttnBwdSm80INS1_25CollectiveMainloopBwdSm80ILi2ELi2EN4cute5tupleIJNS5_1CILi128EEES8_NS7_ILi64EEEEEENS_10bfloat16_tEfNS_4arch4Sm80ELb0ELb0ELb1ELb1ELb0ELb0ELb0ELb0ELi2ELi4ELi4ELi4ELb0EEENS1_24CollectiveEpilogueBwdGQAISA_fSD_Li256ELb1ELb0EEENS1_19SingleTileSchedulerILb1ELb0ELb0ELi128EEEEEEEEEvNT_6ParamsE$_ZN4cute3eso3ESOILb1ELb0EJNS_6LayoutINS_5tupleIJNS3_IJNS_1CILi8EEENS4_ILi1EEEEEENS3_IJNS4_ILi2EEEEEEEEENS3_IJNS3_IJS6_NS4_ILi0EEEEEENS3_IJNS4_ILi64EEEEEEEEEEENS_10ViewEngineIPN7cutlass10bfloat16_tEEEEEC2ERKSG_RKSL_:
[----:B------:R-:W-:Y:S01]  /*9b20*/  IADD3 R2, R23, -c[0x0][0x20], RZ ;  /* 0x8000080017027a10 */ /* 0x000fe20007ffe0ff */
[----:B------:R-:W-:Y:S01]  /*9b30*/  IMAD.MOV.U32 R9, RZ, RZ, R3 ;  /* 0x000000ffff097224 */ /* 0x000fe200078e0003 */
[----:B------:R-:W-:-:S04]  /*9b40*/  MOV R7, 0x0 ;  /* 0x0000000000077802 */ /* 0x000fc80000000f00 */
[----:B------:R1:W-:Y:S01]  /*9b50*/  STL.64 [R2], R8 ;  /* 0x0000000802007387 */ /* 0x0003e20000100a00 */
[----:B------:R-:W-:Y:S05]  /*9b60*/  RET.REL.NODEC R6 `(_ZN7cutlass13device_kernelIN5flash19enable_sm80_to_sm89INS1_16FlashAttnBwdSm80INS1_25CollectiveMainloopBwdSm80ILi2ELi2EN4cute5tupleIJNS5_1CILi128EEES8_NS7_ILi64EEEEEENS_10bfloat16_tEfNS_4arch4Sm80ELb0ELb0ELb1ELb1ELb0ELb0ELb0ELb0ELi2ELi4ELi4ELi4ELb0EEENS1_24CollectiveEpilogueBwdGQAISA_fSD_Li256ELb1ELb0EEENS1_19SingleTileSchedulerILb1ELb0ELb0ELi128EEEEEEEEEvNT_6ParamsE) ;  /* 0xffff649006007950 */ /* 0x000fea0003c3ffff */
        .type           $_ZN7cutlass13device_kernelIN5flash19enable_sm80_to_sm89INS1_16FlashAttnBwdSm80INS1_25CollectiveMainloopBwdSm80ILi2ELi2EN4cute5tupleIJNS5_1CILi128EEES8_NS7_ILi64EEEEEENS_10bfloat16_tEfNS_4arch4Sm80ELb0ELb0ELb1ELb1ELb0ELb0ELb0ELb0ELi2ELi4ELi4ELi4ELb0EEENS1_24CollectiveEpilogueBwdGQAISA_fSD_Li256ELb1ELb0EEENS1_19SingleTileSchedulerILb1ELb0ELb0ELi128EEEEEEEEEvNT_6ParamsE$_ZN4cute3eso3ESOILb1ELb0EJNS_6LayoutINS_5tupleIJNS3_IJNS_1CILi8EEENS4_ILi1EEEEEENS3_IJNS4_ILi2EEEEEEEEENS3_IJNS3_IJS6_NS4_ILi0EEEEEENS3_IJNS4_ILi8192EEEEEEEEEEENS_10ViewEngineINS_8smem_ptrIPN7cutlass10bfloat16_tEEEEEEEC2ERKSG_RKSN_,@function
        .size           $_ZN7cutlass13device_kernelIN5flash19enable_sm80_to_sm89INS1_16FlashAttnBwdSm80INS1_25CollectiveMainloopBwdSm80ILi2ELi2EN4cute5tupleIJNS5_1CILi128EEES8_NS7_ILi64EEEEEENS_10bfloat16_tEfNS_4arch4Sm80ELb0ELb0ELb1ELb1ELb0ELb0ELb0ELb0ELi2ELi4ELi4ELi4ELb0EEENS1_24CollectiveEpilogueBwdGQAISA_fSD_Li256ELb1ELb0EEENS1_19SingleTileSchedulerILb1ELb0ELb0ELi128EEEEEEEEEvNT_6ParamsE$_ZN4cute3eso3ESOILb1ELb0EJNS_6LayoutINS_5tupleIJNS3_IJNS_1CILi8EEENS4_ILi1EEEEEENS3_IJNS4_ILi2EEEEEEEEENS3_IJNS3_IJS6_NS4_ILi0EEEEEENS3_IJNS4_ILi8192EEEEEEEEEEENS_10ViewEngineINS_8smem_ptrIPN7cutlass10bfloat16_tEEEEEEEC2ERKSG_RKSN_,($_ZN7cutlass13device_kernelIN5flash19enable_sm80_to_sm89INS1_16FlashAttnBwdSm80INS1_25CollectiveMainloopBwdSm80ILi2ELi2EN4cute5tupleIJNS5_1CILi128EEES8_NS7_ILi64EEEEEENS_10bfloat16_tEfNS_4arch4Sm80ELb0ELb0ELb1ELb1ELb0ELb0ELb0ELb0ELi2ELi4ELi4ELi4ELb0EEENS1_24CollectiveEpilogueBwdGQAISA_fSD_Li256ELb1ELb0EEENS1_19SingleTileSchedulerILb1ELb0ELb0ELi128EEEEEEEEEvNT_6ParamsE$_ZN4cute3eso3ESOILb1ELb0EJNS_6LayoutINS_5tupleIJNS3_IJNS_1CILi8EEENS4_ILi1EEEEEENS3_IJNS4_ILi2EEEEEEEEENS3_IJNS3_IJS6_NS4_ILi0EEEEEENS3_IJS5_EEEEEEEENS_10ViewEngineIPN7cutlass10bfloat16_tEEEEEC2ERKSF_RKSK_ - $_ZN7cutlass13device_kernelIN5flash19enable_sm80_to_sm89INS1_16FlashAttnBwdSm80INS1_25CollectiveMainloopBwdSm80ILi2ELi2EN4cute5tupleIJNS5_1CILi128EEES8_NS7_ILi64EEEEEENS_10bfloat16_tEfNS_4arch4Sm80ELb0ELb0ELb1ELb1ELb0ELb0ELb0ELb0ELi2ELi4ELi4ELi4ELb0EEENS1_24CollectiveEpilogueBwdGQAISA_fSD_Li256ELb1ELb0EEENS1_19SingleTileSchedulerILb1ELb0ELb0ELi128EEEEEEEEEvNT_6ParamsE$_ZN4cute3eso3ESOILb1ELb0EJNS_6LayoutINS_5tupleIJNS3_IJNS_1CILi8EEENS4_ILi1EEEEEENS3_IJNS4_ILi2EEEEEEEEENS3_IJNS3_IJS6_NS4_ILi0EEEEEENS3_IJNS4_ILi8192EEEEEEEEEEENS_10ViewEngineINS_8smem_ptrIPN7cutlass10bfloat16_tEEEEEEEC2ERKSG_RKSN_)
$_ZN7cutlass13device_kernelIN5flash19enable_sm80_to_sm89INS1_16FlashAttnBwdSm80INS1_25CollectiveMainloopBwdSm80ILi2ELi2EN4cute5tupleIJNS5_1CILi128EEES8_NS7_ILi64EEEEEENS_10bfloat16_tEfNS_4arch4Sm80ELb0ELb0ELb1ELb1ELb0ELb0ELb0ELb0ELi2ELi4ELi4ELi4ELb0EEENS1_24CollectiveEpilogueBwdGQAISA_fSD_Li256ELb1ELb0EEENS1_19SingleTileSchedulerILb1ELb0ELb0ELi128EEEEEEEEEvNT_6ParamsE$_ZN4cute3eso3ESOILb1ELb0EJNS_6LayoutINS_5tupleIJNS3_IJNS_1CILi8EEENS4_ILi1EEEEEENS3_IJNS4_ILi2EEEEEEEEENS3_IJNS3_IJS6_NS4_ILi0EEEEEENS3_IJNS4_ILi8192EEEEEEEEEEENS_10ViewEngineINS_8smem_ptrIPN7cutlass10bfloat16_tEEEEEEEC2ERKSG_RKSN_:
[----:B------:R-:W-:Y:S01]  /*9b70*/  IADD3 R5, R23, -c[0x0][0x20], RZ ;  /* 0x8000080017057a10 */ /* 0x000fe20007ffe0ff */
[----:B------:R-:W-:Y:S01]  /*9b80*/  IMAD.MOV.U32 R8, RZ, RZ, R4 ;  /* 0x000000ffff087224 */ /* 0x000fe200078e0004 */
[----:B------:R-:W-:Y:S01]  /*9b90*/  MOV R9, R7 ;  /* 0x0000000700097202 */ /* 0x000fe20000000f00 */
[----:B------:R-:W-:-:S04]  /*9ba0*/  IMAD.MOV.U32 R7, RZ, RZ, 0x0 ;  /* 0x00000000ff077424 */ /* 0x000fc800078e00ff */
[----:B------:R1:W-:Y:S01]  /*9bb0*/  STL.64 [R5], R8 ;  /* 0x0000000805007387 */ /* 0x0003e20000100a00 */
[----:B------:R-:W-:Y:S05]  /*9bc0*/  RET.REL.NODEC R6 `(_ZN7cutlass13device_kernelIN5flash19enable_sm80_to_sm89INS1_16FlashAttnBwdSm80INS1_25CollectiveMainloopBwdSm80ILi2ELi2EN4cute5tupleIJNS5_1CILi128EEES8_NS7_ILi64EEEEEENS_10bfloat16_tEfNS_4arch4Sm80ELb0ELb0ELb1ELb1ELb0ELb0ELb0ELb0ELi2ELi4ELi4ELi4ELb0EEENS1_24CollectiveEpilogueBwdGQAISA_fSD_Li256ELb1ELb0EEENS1_19SingleTileSchedulerILb1ELb0ELb0ELi128EEEEEEEEEvNT_6ParamsE) ;  /* 0xffff643006007950 */ /* 0x000fea0003c3ffff */
        .type           $_ZN7cutlass13device_kernelIN5flash19enable_sm80_to_sm89INS1_16FlashAttnBwdSm80INS1_25CollectiveMainloopBwdSm80ILi2ELi2EN4cute5tupleIJNS5_1CILi128EEES8_NS7_ILi64EEEEEENS_10bfloat16_tEfNS_4arch4Sm80ELb0ELb0ELb1ELb1ELb0ELb0ELb0ELb0ELi2ELi4ELi4ELi4ELb0EEENS1_24CollectiveEpilogueBwdGQAISA_fSD_Li256ELb1ELb0EEENS1_19SingleTileSchedulerILb1ELb0ELb0ELi128EEEEEEEEEvNT_6ParamsE$_ZN4cute3eso3ESOILb1ELb0EJNS_6LayoutINS_5tupleIJNS3_IJNS_1CILi8EEENS4_ILi1EEEEEENS3_IJNS4_ILi2EEEEEEEEENS3_IJNS3_IJS6_NS4_ILi0EEEEEENS3_IJS5_EEEEEEEENS_10ViewEngineIPN7cutlass10bfloat16_tEEEEEC2ERKSF_RKSK_,@function
        .size           $_ZN7cutlass13device_kernelIN5flash19enable_sm80_to_sm89INS1_16FlashAttnBwdSm80INS1_25CollectiveMainloopBwdSm80ILi2ELi2EN4cute5tupleIJNS5_1CILi128EEES8_NS7_ILi64EEEEEENS_10bfloat16_tEfNS_4arch4Sm80ELb0ELb0ELb1ELb1ELb0ELb0ELb0ELb0ELi2ELi4ELi4ELi4ELb0EEENS1_24CollectiveEpilogueBwdGQAISA_fSD_Li256ELb1ELb0EEENS1_19SingleTileSchedulerILb1ELb0ELb0ELi128EEEEEEEEEvNT_6ParamsE$_ZN4cute3eso3ESOILb1ELb0EJNS_6LayoutINS_5tupleIJNS3_IJNS_1CILi8EEENS4_ILi1EEEEEENS3_IJNS4_ILi2EEEEEEEEENS3_IJNS3_IJS6_NS4_ILi0EEEEEENS3_IJS5_EEEEEEEENS_10ViewEngineIPN7cutlass10bfloat16_tEEEEEC2ERKSF_RKSK_,($_ZN7cutlass13device_kernelIN5flash19enable_sm80_to_sm89INS1_16FlashAttnBwdSm80INS1_25CollectiveMainloopBwdSm80ILi2ELi2EN4cute5tupleIJNS5_1CILi128EEES8_NS7_ILi64EEEEEENS_10bfloat16_tEfNS_4arch4Sm80ELb0ELb0ELb1ELb1ELb0ELb0ELb0ELb0ELi2ELi4ELi4ELi4ELb0EEENS1_24CollectiveEpilogueBwdGQAISA_fSD_Li256ELb1ELb0EEENS1_19SingleTileSchedulerILb1ELb0ELb0ELi128EEEEEEEEEvNT_6ParamsE$_ZN4cute3eso3ESOILb1ELb0EJNS_6LayoutINS_5tupleIJNS3_IJNS_1CILi8EEENS4_ILi1EEEEEENS3_IJNS4_ILi4EEEEEEEEENS3_IJNS3_IJS6_NS4_ILi0EEEEEENS3_IJNS4_ILi2048EEEEEEEEEEENS_10ViewEngineINS_8smem_ptrIPN7cutlass10bfloat16_tEEEEEEEC2ERKSG_RKSN_ - $_ZN7cutlass13device_kernelIN5flash19enable_sm80_to_sm89INS1_16FlashAttnBwdSm80INS1_25CollectiveMainloopBwdSm80ILi2ELi2EN4cute5tupleIJNS5_1CILi128EEES8_NS7_ILi64EEEEEENS_10bfloat16_tEfNS_4arch4Sm80ELb0ELb0ELb1ELb1ELb0ELb0ELb0ELb0ELi2ELi4ELi4ELi4ELb0EEENS1_24CollectiveEpilogueBwdGQAISA_fSD_Li256ELb1ELb0EEENS1_19SingleTileSchedulerILb1ELb0ELb0ELi128EEEEEEEEEvNT_6ParamsE$_ZN4cute3eso3ESOILb1ELb0EJNS_6LayoutINS_5tupleIJNS3_IJNS_1CILi8EEENS4_ILi1EEEEEENS3_IJNS4_ILi2EEEEEEEEENS3_IJNS3_IJS6_NS4_ILi0EEEEEENS3_IJS5_EEEEEEEENS_10ViewEngineIPN7cutlass10bfloat16_tEEEEEC2ERKSF_RKSK_)
$_ZN7cutlass13device_kernelIN5flash19enable_sm80_to_sm89INS1_16FlashAttnBwdSm80INS1_25CollectiveMainloopBwdSm80ILi2ELi2EN4cute5tupleIJNS5_1CILi128EEES8_NS7_ILi64EEEEEENS_10bfloat16_tEfNS_4arch4Sm80ELb0ELb0ELb1ELb1ELb0ELb0ELb0ELb0ELi2ELi4ELi4ELi4ELb0EEENS1_24CollectiveEpilogueBwdGQAISA_fSD_Li256ELb1ELb0EEENS1_19SingleTileSchedulerILb1ELb0ELb0ELi128EEEEEEEEEvNT_6ParamsE$_ZN4cute3eso3ESOILb1ELb0EJNS_6LayoutINS_5tupleIJNS3_IJNS_1CILi8EEENS4_ILi1EEEEEENS3_IJNS4_ILi2EEEEEEEEENS3_IJNS3_IJS6_NS4_ILi0EEEEEENS3_IJS5_EEEEEEEENS_10ViewEngineIPN7cutlass10bfloat16_tEEEEEC2ERKSF_RKSK_:
[----:B------:R-:W-:Y:S01]  /*9bd0*/  IADD3 R3, R64, -c[0x0][0x20], RZ ;  /* 0x8000080040037a10 */ /* 0x000fe20007ffe0ff */
[----:B------:R-:W-:Y:S01]  /*9be0*/  IMAD.MOV.U32 R8, RZ, RZ, R2 ;  /* 0x000000ffff087224 */ /* 0x000fe200078e0002 */
[----:B------:R-:W-:Y:S01]  /*9bf0*/  MOV R9, R5 ;  /* 0x0000000500097202 */ /* 0x000fe20000000f00 */
[----:B------:R-:W-:-:S04]  /*9c00*/  IMAD.MOV.U32 R5, RZ, RZ, 0x0 ;  /* 0x00000000ff057424 */ /* 0x000fc800078e00ff */
[----:B------:R1:W-:Y:S01]  /*9c10*/  STL.64 [R3], R8 ;  /* 0x0000000803007387 */ /* 0x0003e20000100a00 */
[----:B------:R-:W-:Y:S05]  /*9c20*/  RET.REL.NODEC R4 `(_ZN7cutlass13device_kernelIN5flash19enable_sm80_to_sm89INS1_16FlashAttnBwdSm80INS1_25CollectiveMainloopBwdSm80ILi2ELi2EN4cute5tupleIJNS5_1CILi128EEES8_NS7_ILi64EEEEEENS_10bfloat16_tEfNS_4arch4Sm80ELb0ELb0ELb1ELb1ELb0ELb0ELb0ELb0ELi2ELi4ELi4ELi4ELb0EEENS1_24CollectiveEpilogueBwdGQAISA_fSD_Li256ELb1ELb0EEENS1_19SingleTileSchedulerILb1ELb0ELb0ELi128EEEEEEEEEvNT_6ParamsE) ;  /* 0xffff63d004007950 */ /* 0x000fea0003c3ffff */
        .type           $_ZN7cutlass13device_kernelIN5flash19enable_sm80_to_sm89INS1_16FlashAttnBwdSm80INS1_25CollectiveMainloopBwdSm80ILi2ELi2EN4cute5tupleIJNS5_1CILi128EEES8_NS7_ILi64EEEEEENS_10bfloat16_tEfNS_4arch4Sm80ELb0ELb0ELb1ELb1ELb0ELb0ELb0ELb0ELi2ELi4ELi4ELi4ELb0EEENS1_24CollectiveEpilogueBwdGQAISA_fSD_Li256ELb1ELb0EEENS1_19SingleTileSchedulerILb1ELb0ELb0ELi128EEEEEEEEEvNT_6ParamsE$_ZN4cute3eso3ESOILb1ELb0EJNS_6LayoutINS_5tupleIJNS3_IJNS_1CILi8EEENS4_ILi1EEEEEENS3_IJNS4_ILi4EEEEEEEEENS3_IJNS3_IJS6_NS4_ILi0EEEEEENS3_IJNS4_ILi2048EEEEEEEEEEENS_10ViewEngineINS_8smem_ptrIPN7cutlass10bfloat16_tEEEEEEEC2ERKSG_RKSN_,@function
        .size           $_ZN7cutlass13device_kernelIN5flash19enable_sm80_to_sm89INS1_16FlashAttnBwdSm80INS1_25CollectiveMainloopBwdSm80ILi2ELi2EN4cute5tupleIJNS5_1CILi128EEES8_NS7_ILi64EEEEEENS_10bfloat16_tEfNS_4arch4Sm80ELb0ELb0ELb1ELb1ELb0ELb0ELb0ELb0ELi2ELi4ELi4ELi4ELb0EEENS1_24CollectiveEpilogueBwdGQAISA_fSD_Li256ELb1ELb0EEENS1_19SingleTileSchedulerILb1ELb0ELb0ELi128EEEEEEEEEvNT_6ParamsE$_ZN4cute3eso3ESOILb1ELb0EJNS_6LayoutINS_5tupleIJNS3_IJNS_1CILi8EEENS4_ILi1EEEEEENS3_IJNS4_ILi4EEEEEEEEENS3_IJNS3_IJS6_NS4_ILi0EEEEEENS3_IJNS4_ILi2048EEEEEEEEEEENS_10ViewEngineINS_8smem_ptrIPN7cutlass10bfloat16_tEEEEEEEC2ERKSG_RKSN_,($_ZN7cutlass13device_kernelIN5flash19enable_sm80_to_sm89INS1_16FlashAttnBwdSm80INS1_25CollectiveMainloopBwdSm80ILi2ELi2EN4cute5tupleIJNS5_1CILi128EEES8_NS7_ILi64EEEEEENS_10bfloat16_tEfNS_4arch4Sm80ELb0ELb0ELb1ELb1ELb0ELb0ELb0ELb0ELi2ELi4ELi4ELi4ELb0EEENS1_24CollectiveEpilogueBwdGQAISA_fSD_Li256ELb1ELb0EEENS1_19SingleTileSchedulerILb1ELb0ELb0ELi128EEEEEEEEEvNT_6ParamsE$_ZN4cute3eso3ESOILb1ELb0EJNS_6LayoutINS_5tupleIJNS3_IJNS_1CILi8EEENS4_ILi1EEEEEENS3_IJNS4_ILi4EEEEEEEEENS3_IJNS3_IJS6_NS4_ILi0EEEEEENS3_IJS5_EEEEEEEENS_10ViewEngineIPN7cutlass10bfloat16_tEEEEEC2ERKSF_RKSK_ - $_ZN7cutlass13device_kernelIN5flash19enable_sm80_to_sm89INS1_16FlashAttnBwdSm80INS1_25CollectiveMainloopBwdSm80ILi2ELi2EN4cute5tupleIJNS5_1CILi128EEES8_NS7_ILi64EEEEEENS_10bfloat16_tEfNS_4arch4Sm80ELb0ELb0ELb1ELb1ELb0ELb0ELb0ELb0ELi2ELi4ELi4ELi4ELb0EEENS1_24CollectiveEpilogueBwdGQAISA_fSD_Li256ELb1ELb0EEENS1_19SingleTileSchedulerILb1ELb0ELb0ELi128EEEEEEEEEvNT_6ParamsE$_ZN4cute3eso3ESOILb1ELb0EJNS_6LayoutINS_5tupleIJNS3_IJNS_1CILi8EEENS4_ILi1EEEEEENS3_IJNS4_ILi4EEEEEEEEENS3_IJNS3_IJS6_NS4_ILi0EEEEEENS3_IJNS4_ILi2048EEEEEEEEEEENS_10ViewEngineINS_8smem_ptrIPN7cutlass10bfloat16_tEEEEEEEC2ERKSG_RKSN_)
$_ZN7cutlass13device_kernelIN5flash19enable_sm80_to_sm89INS1_16FlashAttnBwdSm80INS1_25CollectiveMainloopBwdSm80ILi2ELi2EN4cute5tupleIJNS5_1CILi128EEES8_NS7_ILi64EEEEEENS_10bfloat16_tEfNS_4arch4Sm80ELb0ELb0ELb1ELb1ELb0ELb0ELb0ELb0ELi2ELi4ELi4ELi4ELb0EEENS1_24CollectiveEpilogueBwdGQAISA_fSD_Li256ELb1ELb0EEENS1_19SingleTileSchedulerILb1ELb0ELb0ELi128EEEEEEEEEvNT_6ParamsE$_ZN4cute3eso3ESOILb1ELb0EJNS_6LayoutINS_5tupleIJNS3_IJNS_1CILi8EEENS4_ILi1EEEEEENS3_IJNS4_ILi4EEEEEEEEENS3_IJNS3_IJS6_NS4_ILi0EEEEEENS3_IJNS4_ILi2048EEEEEEEEEEENS_10ViewEngineINS_8smem_ptrIPN7cutlass10bfloat16_tEEEEEEEC2ERKSG_RKSN_:
[----:B------:R-:W-:Y:S01]  /*9c30*/  IADD3 R5, R23, -c[0x0][0x20], RZ ;  /* 0x8000080017057a10 */ /* 0x000fe20007ffe0ff */
[----:B------:R-:W-:Y:S01]  /*9c40*/  IMAD.MOV.U32 R10, RZ, RZ, R4 ;  /* 0x000000ffff0a7224 */ /* 0x000fe200078e0004 */
[----:B------:R-:W-:Y:S01]  /*9c50*/  MOV R11, R9 ;  /* 0x00000009000b7202 */ /* 0x000fe20000000f00 */
[----:B------:R-:W-:-:S04]  /*9c60*/  IMAD.MOV.U32 R9, RZ, RZ, 0x0 ;  /* 0x00000000ff097424 */ /* 0x000fc800078e00ff */
[----:B------:R1:W-:Y:S01]  /*9c70*/  STL.64 [R5], R10 ;  /* 0x0000000a05007387 */ /* 0x0003e20000100a00 */
[----:B------:R-:W-:Y:S05]  /*9c80*/  RET.REL.NODEC R8 `(_ZN7cutlass13device_kernelIN5flash19enable_sm80_to_sm89INS1_16FlashAttnBwdSm80INS1_25CollectiveMainloopBwdSm80ILi2ELi2EN4cute5tupleIJNS5_1CILi128EEES8_NS7_ILi64EEEEEENS_10bfloat16_tEfNS_4arch4Sm80ELb0ELb0ELb1ELb1ELb0ELb0ELb0ELb0ELi2ELi4ELi4ELi4ELb0EEENS1_24CollectiveEpilogueBwdGQAISA_fSD_Li256ELb1ELb0EEENS1_19SingleTileSchedulerILb1ELb0ELb0ELi128EEEEEEEEEvNT_6ParamsE) ;  /* 0xffff637008007950 */ /* 0x000fea0003c3ffff */
        .type           $_ZN7cutlass13device_kernelIN5flash19enable_sm80_to_sm89INS1_16FlashAttnBwdSm80INS1_25CollectiveMainloopBwdSm80ILi2ELi2EN4cute5tupleIJNS5_1CILi128EEES8_NS7_ILi64EEEEEENS_10bfloat16_tEfNS_4arch4Sm80ELb0ELb0ELb1ELb1ELb0ELb0ELb0ELb0ELi2ELi4ELi4ELi4ELb0EEENS1_24CollectiveEpilogueBwdGQAISA_fSD_Li256ELb1ELb0EEENS1_19SingleTileSchedulerILb1ELb0ELb0ELi128EEEEEEEEEvNT_6ParamsE$_ZN4cute3eso3ESOILb1ELb0EJNS_6LayoutINS_5tupleIJNS3_IJNS_1CILi8EEENS4_ILi1EEEEEENS3_IJNS4_ILi4EEEEEEEEENS3_IJNS3_IJS6_NS4_ILi0EEEEEENS3_IJS5_EEEEEEEENS_10ViewEngineIPN7cutlass10bfloat16_tEEEEEC2ERKSF_RKSK_,@function
        .size           $_ZN7cutlass13device_kernelIN5flash19enable_sm80_to_sm89INS1_16FlashAttnBwdSm80INS1_25CollectiveMainloopBwdSm80ILi2ELi2EN4cute5tupleIJNS5_1CILi128EEES8_NS7_ILi64EEEEEENS_10bfloat16_tEfNS_4arch4Sm80ELb0ELb0ELb1ELb1ELb0ELb0ELb0ELb0ELi2ELi4ELi4ELi4ELb0EEENS1_24CollectiveEpilogueBwdGQAISA_fSD_Li256ELb1ELb0EEENS1_19SingleTileSchedulerILb1ELb0ELb0ELi128EEEEEEEEEvNT_6ParamsE$_ZN4cute3eso3ESOILb1ELb0EJNS_6LayoutINS_5tupleIJNS3_IJNS_1CILi8EEENS4_ILi1EEEEEENS3_IJNS4_ILi4EEEEEEEEENS3_IJNS3_IJS6_NS4_ILi0EEEEEENS3_IJS5_EEEEEEEENS_10ViewEngineIPN7cutlass10bfloat16_tEEEEEC2ERKSF_RKSK_,($_ZN7cutlass13device_kernelIN5flash19enable_sm80_to_sm89INS1_16FlashAttnBwdSm80INS1_25CollectiveMainloopBwdSm80ILi2ELi2EN4cute5tupleIJNS5_1CILi128EEES8_NS7_ILi64EEEEEENS_10bfloat16_tEfNS_4arch4Sm80ELb0ELb0ELb1ELb1ELb0ELb0ELb0ELb0ELi2ELi4ELi4ELi4ELb0EEENS1_24CollectiveEpilogueBwdGQAISA_fSD_Li256ELb1ELb0EEENS1_19SingleTileSchedulerILb1ELb0ELb0ELi128EEEEEEEEEvNT_6ParamsE$_ZN4cute3eso3ESOILb1ELb0EJNS_6LayoutINS_5tupleIJNS3_IJNS_1CILi8EEENS4_ILi1EEEEEENS4_ILi2EEEEEENS3_IJNS3_IJS6_NS4_ILi0EEEEEENS4_ILi4096EEEEEEEENS_10ViewEngineINS_8smem_ptrIPN7cutlass10bfloat16_tEEEEEEEC2ERKSE_RKSL_ - $_ZN7cutlass13device_kernelIN5flash19enable_sm80_to_sm89INS1_16FlashAttnBwdSm80INS1_25CollectiveMainloopBwdSm80ILi2ELi2EN4cute5tupleIJNS5_1CILi128EEES8_NS7_ILi64EEEEEENS_10bfloat16_tEfNS_4arch4Sm80ELb0ELb0ELb1ELb1ELb0ELb0ELb0ELb0ELi2ELi4ELi4ELi4ELb0EEENS1_24CollectiveEpilogueBwdGQAISA_fSD_Li256ELb1ELb0EEENS1_19SingleTileSchedulerILb1ELb0ELb0ELi128EEEEEEEEEvNT_6ParamsE$_ZN4cute3eso3ESOILb1ELb0EJNS_6LayoutINS_5tupleIJNS3_IJNS_1CILi8EEENS4_ILi1EEEEEENS3_IJNS4_ILi4EEEEEEEEENS3_IJNS3_IJS6_NS4_ILi0EEEEEENS3_IJS5_EEEEEEEENS_10ViewEngineIPN7cutlass10bfloat16_tEEEEEC2ERKSF_RKSK_)
$_ZN7cutlass13device_kernelIN5flash19enable_sm80_to_sm89INS1_16FlashAttnBwdSm80INS1_25CollectiveMainloopBwdSm80ILi2ELi2EN4cute5tupleIJNS5_1CILi128EEES8_NS7_ILi64EEEEEENS_10bfloat16_tEfNS_4arch4Sm80ELb0ELb0ELb1ELb1ELb0ELb0ELb0ELb0ELi2ELi4ELi4ELi4ELb0EEENS1_24CollectiveEpilogueBwdGQAISA_fSD_Li256ELb1ELb0EEENS1_19SingleTileSchedulerILb1ELb0ELb0ELi128EEEEEEEEEvNT_6ParamsE$_ZN4cute3eso3ESOILb1ELb0EJNS_6LayoutINS_5tupleIJNS3_IJNS_1CILi8EEENS4_ILi1EEEEEENS3_IJNS4_ILi4EEEEEEEEENS3_IJNS3_IJS6_NS4_ILi0EEEEEENS3_IJS5_EEEEEEEENS_10ViewEngineIPN7cutlass10bfloat16_tEEEEEC2ERKSF_RKSK_:
[----:B------:R-:W-:Y:S01]  /*9c90*/  IADD3 R3, R23, -c[0x0][0x20], RZ ;  /* 0x8000080017037a10 */ /* 0x000fe20007ffe0ff */
[----:B------:R-:W-:Y:S01]  /*9ca0*/  IMAD.MOV.U32 R10, RZ, RZ, R2 ;  /* 0x000000ffff0a7224 */ /* 0x000fe200078e0002 */
[----:B------:R-:W-:Y:S01]  /*9cb0*/  MOV R11, R9 ;  /* 0x00000009000b7202 */ /* 0x000fe20000000f00 */
[----:B------:R-:W-:-:S04]  /*9cc0*/  IMAD.MOV.U32 R9, RZ, RZ, 0x0 ;  /* 0x00000000ff097424 */ /* 0x000fc800078e00ff */
[----:B------:R1:W-:Y:S01]  /*9cd0*/  STL.64 [R3], R10 ;  /* 0x0000000a03007387 */ /* 0x0003e20000100a00 */
[----:B------:R-:W-:Y:S05]  /*9ce0*/  RET.REL.NODEC R8 `(_ZN7cutlass13device_kernelIN5flash19enable_sm80_to_sm89INS1_16FlashAttnBwdSm80INS1_25CollectiveMainloopBwdSm80ILi2ELi2EN4cute5tupleIJNS5_1CILi128EEES8_NS7_ILi64EEEEEENS_10bfloat16_tEfNS_4arch4Sm80ELb0ELb0ELb1ELb1ELb0ELb0ELb0ELb0ELi2ELi4ELi4ELi4ELb0EEENS1_24CollectiveEpilogueBwdGQAISA_fSD_Li256ELb1ELb0EEENS1_19SingleTileSchedulerILb1ELb0ELb0ELi128EEEEEEEEEvNT_6ParamsE) ;  /* 0xffff631008007950 */ /* 0x000fea0003c3ffff */
        .type           $_ZN7cutlass13device_kernelIN5flash19enable_sm80_to_sm89INS1_16FlashAttnBwdSm80INS1_25CollectiveMainloopBwdSm80ILi2ELi2EN4cute5tupleIJNS5_1CILi128EEES8_NS7_ILi64EEEEEENS_10bfloat16_tEfNS_4arch4Sm80ELb0ELb0ELb1ELb1ELb0ELb0ELb0ELb0ELi2ELi4ELi4ELi4ELb0EEENS1_24CollectiveEpilogueBwdGQAISA_fSD_Li256ELb1ELb0EEENS1_19SingleTileSchedulerILb1ELb0ELb0ELi128EEEEEEEEEvNT_6ParamsE$_ZN4cute3eso3ESOILb1ELb0EJNS_6LayoutINS_5tupleIJNS3_IJNS_1CILi8EEENS4_ILi1EEEEEENS4_ILi2EEEEEENS3_IJNS3_IJS6_NS4_ILi0EEEEEENS4_ILi4096EEEEEEEENS_10ViewEngineINS_8smem_ptrIPN7cutlass10bfloat16_tEEEEEEEC2ERKSE_RKSL_,@function
        .size           $_ZN7cutlass13device_kernelIN5flash19enable_sm80_to_sm89INS1_16FlashAttnBwdSm80INS1_25CollectiveMainloopBwdSm80ILi2ELi2EN4cute5tupleIJNS5_1CILi128EEES8_NS7_ILi64EEEEEENS_10bfloat16_tEfNS_4arch4Sm80ELb0ELb0ELb1ELb1ELb0ELb0ELb0ELb0ELi2ELi4ELi4ELi4ELb0EEENS1_24CollectiveEpilogueBwdGQAISA_fSD_Li256ELb1ELb0EEENS1_19SingleTileSchedulerILb1ELb0ELb0ELi128EEEEEEEEEvNT_6ParamsE$_ZN4cute3eso3ESOILb1ELb0EJNS_6LayoutINS_5tupleIJNS3_IJNS_1CILi8EEENS4_ILi1EEEEEENS4_ILi2EEEEEENS3_IJNS3_IJS6_NS4_ILi0EEEEEENS4_ILi4096EEEEEEEENS_10ViewEngineINS_8smem_ptrIPN7cutlass10bfloat16_tEEEEEEEC2ERKSE_RKSL_,($_ZN7cutlass13device_kernelIN5flash19enable_sm80_to_sm89INS1_16FlashAttnBwdSm80INS1_25CollectiveMainloopBwdSm80ILi2ELi2EN4cute5tupleIJNS5_1CILi128EEES8_NS7_ILi64EEEEEENS_10bfloat16_tEfNS_4arch4Sm80ELb0ELb0ELb1ELb1ELb0ELb0ELb0ELb0ELi2ELi4ELi4ELi4ELb0EEENS1_24CollectiveEpilogueBwdGQAISA_fSD_Li256ELb1ELb0EEENS1_19SingleTileSchedulerILb1ELb0ELb0ELi128EEEEEEEEEvNT_6ParamsE$_ZN4cute3eso3ESOILb1ELb0EJNS_6LayoutINS_5tupleIJNS3_IJNS_1CILi8EEENS4_ILi1EEEEEENS4_ILi2EEEEEENS3_IJNS3_IJS6_NS4_ILi0EEEEEENS4_ILi4096EEEEEEEEiEEC2ERKSE_RKi - $_ZN7cutlass13device_kernelIN5flash19enable_sm80_to_sm89INS1_16FlashAttnBwdSm80INS1_25CollectiveMainloopBwdSm80ILi2ELi2EN4cute5tupleIJNS5_1CILi128EEES8_NS7_ILi64EEEEEENS_10bfloat16_tEfNS_4arch4Sm80ELb0ELb0ELb1ELb1ELb0ELb0ELb0ELb0ELi2ELi4ELi4ELi4ELb0EEENS1_24CollectiveEpilogueBwdGQAISA_fSD_Li256ELb1ELb0EEENS1_19SingleTileSchedulerILb1ELb0ELb0ELi128EEEEEEEEEvNT_6ParamsE$_ZN4cute3eso3ESOILb1ELb0EJNS_6LayoutINS_5tupleIJNS3_IJNS_1CILi8EEENS4_ILi1EEEEEENS4_ILi2EEEEEENS3_IJNS3_IJS6_NS4_ILi0EEEEEENS4_ILi4096EEEEEEEENS_10ViewEngineINS_8smem_ptrIPN7cutlass10bfloat16_tEEEEEEEC2ERKSE_RKSL_)
$_ZN7cutlass13device_kernelIN5flash19enable_sm80_to_sm89INS1_16FlashAttnBwdSm80INS1_25CollectiveMainloopBwdSm80ILi2ELi2EN4cute5tupleIJNS5_1CILi128EEES8_NS7_ILi64EEEEEENS_10bfloat16_tEfNS_4arch4Sm80ELb0ELb0ELb1ELb1ELb0ELb0ELb0ELb0ELi2ELi4ELi4ELi4ELb0EEENS1_24CollectiveEpilogueBwdGQAISA_fSD_Li256ELb1ELb0EEENS1_19SingleTileSchedulerILb1ELb0ELb0ELi128EEEEEEEEEvNT_6ParamsE$_ZN4cute3eso3ESOILb1ELb0EJNS_6LayoutINS_5tupleIJNS3_IJNS_1CILi8EEENS4_ILi1EEEEEENS4_ILi2EEEEEENS3_IJNS3_IJS6_NS4_ILi0EEEEEENS4_ILi4096EEEEEEEENS_10ViewEngineINS_8smem_ptrIPN7cutlass10bfloat16_tEEEEEEEC2ERKSE_RKSL_:
[----:B------:R-:W-:Y:S02]  /*9cf0*/  IADD3 R4, R64, -c[0x0][0x20], RZ ;  /* 0x8000080040047a10 */ /* 0x000fe40007ffe0ff */
[----:B------:R-:W-:-:S03]  /*9d00*/  MOV R7, 0x0 ;  /* 0x0000000000077802 */ /* 0x000fc60000000f00 */
[----:B------:R1:W-:Y:S01]  /*9d10*/  STL.64 [R4], R2 ;  /* 0x0000000204007387 */ /* 0x0003e20000100a00 */
[----:B------:R-:W-:Y:S05]  /*9d20*/  RET.REL.NODEC R6 `(_ZN7cutlass13device_kernelIN5flash19enable_sm80_to_sm89INS1_16FlashAttnBwdSm80INS1_25CollectiveMainloopBwdSm80ILi2ELi2EN4cute5tupleIJNS5_1CILi128EEES8_NS7_ILi64EEEEEENS_10bfloat16_tEfNS_4arch4Sm80ELb0ELb0ELb1ELb1ELb0ELb0ELb0ELb0ELi2ELi4ELi4ELi4ELb0EEENS1_24CollectiveEpilogueBwdGQAISA_fSD_Li256ELb1ELb0EEENS1_19SingleTileSchedulerILb1ELb0ELb0ELi128EEEEEEEEEvNT_6ParamsE) ;  /* 0xffff62d006007950 */ /* 0x000fea0003c3ffff */
        .type           $_ZN7cutlass13device_kernelIN5flash19enable_sm80_to_sm89INS1_16FlashAttnBwdSm80INS1_25CollectiveMainloopBwdSm80ILi2ELi2EN4cute5tupleIJNS5_1CILi128EEES8_NS7_ILi64EEEEEENS_10bfloat16_tEfNS_4arch4Sm80ELb0ELb0ELb1ELb1ELb0ELb0ELb0ELb0ELi2ELi4ELi4ELi4ELb0EEENS1_24CollectiveEpilogueBwdGQAISA_fSD_Li256ELb1ELb0EEENS1_19SingleTileSchedulerILb1ELb0ELb0ELi128EEEEEEEEEvNT_6ParamsE$_ZN4cute3eso3ESOILb1ELb0EJNS_6LayoutINS_5tupleIJNS3_IJNS_1CILi8EEENS4_ILi1EEEEEENS4_ILi2EEEEEENS3_IJNS3_IJS6_NS4_ILi0EEEEEENS4_ILi4096EEEEEEEEiEEC2ERKSE_RKi,@function
        .size           $_ZN7cutlass13device_kernelIN5flash19enable_sm80_to_sm89INS1_16FlashAttnBwdSm80INS1_25CollectiveMainloopBwdSm80ILi2ELi2EN4cute5tupleIJNS5_1CILi128EEES8_NS7_ILi64EEEEEENS_10bfloat16_tEfNS_4arch4Sm80ELb0ELb0ELb1ELb1ELb0ELb0ELb0ELb0ELi2ELi4ELi4ELi4ELb0EEENS1_24CollectiveEpilogueBwdGQAISA_fSD_Li256ELb1ELb0EEENS1_19SingleTileSchedulerILb1ELb0ELb0ELi128EEEEEEEEEvNT_6ParamsE$_ZN4cute3eso3ESOILb1ELb0EJNS_6LayoutINS_5tupleIJNS3_IJNS_1CILi8EEENS4_ILi1EEEEEENS4_ILi2EEEEEENS3_IJNS3_IJS6_NS4_ILi0EEEEEENS4_ILi4096EEEEEEEEiEEC2ERKSE_RKi,($_ZN7cutlass13device_kernelIN5flash19enable_sm80_to_sm89INS1_16FlashAttnBwdSm80INS1_25CollectiveMainloopBwdSm80ILi2ELi2EN4cute5tupleIJNS5_1CILi128EEES8_NS7_ILi64EEEEEENS_10bfloat16_tEfNS_4arch4Sm80ELb0ELb0ELb1ELb1ELb0ELb0ELb0ELb0ELi2ELi4ELi4ELi4ELb0EEENS1_24CollectiveEpilogueBwdGQAISA_fSD_Li256ELb1ELb0EEENS1_19SingleTileSchedulerILb1ELb0ELb0ELi128EEEEEEEEEvNT_6ParamsE$_ZN4cute3eso3ESOILb1ELb0EJNS_6LayoutINS_5tupleIJNS3_IJNS_1CILi8EEENS4_ILi1EEEEEENS4_ILi2EEEEEENS3_IJNS3_IJS6_NS4_ILi0EEEEEENS4_ILi64EEEEEEEENS_10ViewEngineIPN7cutlass10bfloat16_tEEEEEC2ERKSE_RKSJ_ - $_ZN7cutlass13device_kernelIN5flash19enable_sm80_to_sm89INS1_16FlashAttnBwdSm80INS1_25CollectiveMainloopBwdSm80ILi2ELi2EN4cute5tupleIJNS5_1CILi128EEES8_NS7_ILi64EEEEEENS_10bfloat16_tEfNS_4arch4Sm80ELb0ELb0ELb1ELb1ELb0ELb0ELb0ELb0ELi2ELi4ELi4ELi4ELb0EEENS1_24CollectiveEpilogueBwdGQAISA_fSD_Li256ELb1ELb0EEENS1_19SingleTileSchedulerILb1ELb0ELb0ELi128EEEEEEEEEvNT_6ParamsE$_ZN4cute3eso3ESOILb1ELb0EJNS_6LayoutINS_5tupleIJNS3_IJNS_1CILi8EEENS4_ILi1EEEEEENS4_ILi2EEEEEENS3_IJNS3_IJS6_NS4_ILi0EEEEEENS4_ILi4096EEEEEEEEiEEC2ERKSE_RKi)
$_ZN7cutlass13device_kernelIN5flash19enable_sm80_to_sm89INS1_16FlashAttnBwdSm80INS1_25CollectiveMainloopBwdSm80ILi2ELi2EN4cute5tupleIJNS5_1CILi128EEES8_NS7_ILi64EEEEEENS_10bfloat16_tEfNS_4arch4Sm80ELb0ELb0ELb1ELb1ELb0ELb0ELb0ELb0ELi2ELi4ELi4ELi4ELb0EEENS1_24CollectiveEpilogueBwdGQAISA_fSD_Li256ELb1ELb0EEENS1_19SingleTileSchedulerILb1ELb0ELb0ELi128EEEEEEEEEvNT_6ParamsE$_ZN4cute3eso3ESOILb1ELb0EJNS_6LayoutINS_5tupleIJNS3_IJNS_1CILi8EEENS4_ILi1EEEEEENS4_ILi2EEEEEENS3_IJNS3_IJS6_NS4_ILi0EEEEEENS4_ILi4096EEEEEEEEiEEC2ERKSE_RKi:
[----:B------:R-:W-:Y:S02]  /*9d30*/  IADD3 R2, R64, -c[0x0][0x20], RZ ;  /* 0x8000080040027a10 */ /* 0x000fe40007ffe0ff */
[----:B------:R-:W-:-:S03]  /*9d40*/  MOV R5, 0x0 ;  /* 0x0000000000057802 */ /* 0x000fc60000000f00 */
[----:B------:R1:W-:Y:S01]  /*9d50*/  STL [R2], R3 ;  /* 0x0000000302007387 */ /* 0x0003e20000100800 */
[----:B------:R-:W-:Y:S05]  /*9d60*/  RET.REL.NODEC R4 `(_ZN7cutlass13device_kernelIN5flash19enable_sm80_to_sm89INS1_16FlashAttnBwdSm80INS1_25CollectiveMainloopBwdSm80ILi2ELi2EN4cute5tupleIJNS5_1CILi128EEES8_NS7_ILi64EEEEEENS_10bfloat16_tEfNS_4arch4Sm80ELb0ELb0ELb1ELb1ELb0ELb0ELb0ELb0ELi2ELi4ELi4ELi4ELb0EEENS1_24CollectiveEpilogueBwdGQAISA_fSD_Li256ELb1ELb0EEENS1_19SingleTileSchedulerILb1ELb0ELb0ELi128EEEEEEEEEvNT_6ParamsE) ;  /* 0xffff629004007950 */ /* 0x000fea0003c3ffff */
        .type           $_ZN7cutlass13device_kernelIN5flash19enable_sm80_to_sm89INS1_16FlashAttnBwdSm80INS1_25CollectiveMainloopBwdSm80ILi2ELi2EN4cute5tupleIJNS5_1CILi128EEES8_NS7_ILi64EEEEEENS_10bfloat16_tEfNS_4arch4Sm80ELb0ELb0ELb1ELb1ELb0ELb0ELb0ELb0ELi2ELi4ELi4ELi4ELb0EEENS1_24CollectiveEpilogueBwdGQAISA_fSD_Li256ELb1ELb0EEENS1_19SingleTileSchedulerILb1ELb0ELb0ELi128EEEEEEEEEvNT_6ParamsE$_ZN4cute3eso3ESOILb1ELb0EJNS_6LayoutINS_5tupleIJNS3_IJNS_1CILi8EEENS4_ILi1EEEEEENS4_ILi2EEEEEENS3_IJNS3_IJS6_NS4_ILi0EEEEEENS4_ILi64EEEEEEEENS_10ViewEngineIPN7cutlass10bfloat16_tEEEEEC2ERKSE_RKSJ_,@function
        .size           $_ZN7cutlass13device_kernelIN5flash19enable_sm80_to_sm89INS1_16FlashAttnBwdSm80INS1_25CollectiveMainloopBwdSm80ILi2ELi2EN4cute5tupleIJNS5_1CILi128EEES8_NS7_ILi64EEEEEENS_10bfloat16_tEfNS_4arch4Sm80ELb0ELb0ELb1ELb1ELb0ELb0ELb0ELb0ELi2ELi4ELi4ELi4ELb0EEENS1_24CollectiveEpilogueBwdGQAISA_fSD_Li256ELb1ELb0EEENS1_19SingleTileSchedulerILb1ELb0ELb0ELi128EEEEEEEEEvNT_6ParamsE$_ZN4cute3eso3ESOILb1ELb0EJNS_6LayoutINS_5tupleIJNS3_IJNS_1CILi8EEENS4_ILi1EEEEEENS4_ILi2EEEEEENS3_IJNS3_IJS6_NS4_ILi0EEEEEENS4_ILi64EEEEEEEENS_10ViewEngineIPN7cutlass10bfloat16_tEEEEEC2ERKSE_RKSJ_,($_ZN7cutlass13device_kernelIN5flash19enable_sm80_to_sm89INS1_16FlashAttnBwdSm80INS1_25CollectiveMainloopBwdSm80ILi2ELi2EN4cute5tupleIJNS5_1CILi128EEES8_NS7_ILi64EEEEEENS_10bfloat16_tEfNS_4arch4Sm80ELb0ELb0ELb1ELb1ELb0ELb0ELb0ELb0ELi2ELi4ELi4ELi4ELb0EEENS1_24CollectiveEpilogueBwdGQAISA_fSD_Li256ELb1ELb0EEENS1_19SingleTileSchedulerILb1ELb0ELb0ELi128EEEEEEEEEvNT_6ParamsE$_ZN4cute3eso3ESOILb1ELb0EJNS_6LayoutINS_5tupleIJNS3_IJNS_1CILi8EEENS4_ILi1EEEEEENS4_ILi2EEEEEENS3_IJNS3_IJS6_NS4_ILi0EEEEEENS4_ILi64EEEEEEEEiEEC2ERKSE_RKi - $_ZN7cutlass13device_kernelIN5flash19enable_sm80_to_sm89INS1_16FlashAttnBwdSm80INS1_25CollectiveMainloopBwdSm80ILi2ELi2EN4cute5tupleIJNS5_1CILi128EEES8_NS7_ILi64EEEEEENS_10bfloat16_tEfNS_4arch4Sm80ELb0ELb0ELb1ELb1ELb0ELb0ELb0ELb0ELi2ELi4ELi4ELi4ELb0EEENS1_24CollectiveEpilogueBwdGQAISA_fSD_Li256ELb1ELb0EEENS1_19SingleTileSchedulerILb1ELb0ELb0ELi128EEEEEEEEEvNT_6ParamsE$_ZN4cute3eso3ESOILb1ELb0EJNS_6LayoutINS_5tupleIJNS3_IJNS_1CILi8EEENS4_ILi1EEEEEENS4_ILi2EEEEEENS3_IJNS3_IJS6_NS4_ILi0EEEEEENS4_ILi64EEEEEEEENS_10ViewEngineIPN7cutlass10bfloat16_tEEEEEC2ERKSE_RKSJ_)
$_ZN7cutlass13device_kernelIN5flash19enable_sm80_to_sm89INS1_16FlashAttnBwdSm80INS1_25CollectiveMainloopBwdSm80ILi2ELi2EN4cute5tupleIJNS5_1CILi128EEES8_NS7_ILi64EEEEEENS_10bfloat16_tEfNS_4arch4Sm80ELb0ELb0ELb1ELb1ELb0ELb0ELb0ELb0ELi2ELi4ELi4ELi4ELb0EEENS1_24CollectiveEpilogueBwdGQAISA_fSD_Li256ELb1ELb0EEENS1_19SingleTileSchedulerILb1ELb0ELb0ELi128EEEEEEEEEvNT_6ParamsE$_ZN4cute3eso3ESOILb1ELb0EJNS_6LayoutINS_5tupleIJNS3_IJNS_1CILi8EEENS4_ILi1EEEEEENS4_ILi2EEEEEENS3_IJNS3_IJS6_NS4_ILi0EEEEEENS4_ILi64EEEEEEEENS_10ViewEngineIPN7cutlass10bfloat16_tEEEEEC2ERKSE_RKSJ_:
[----:B------:R-:W-:Y:S01]  /*9d70*/  IADD3 R2, R23, -c[0x0][0x20], RZ ;  /* 0x8000080017027a10 */ /* 0x000fe20007ffe0ff */
[----:B------:R-:W-:Y:S01]  /*9d80*/  IMAD.MOV.U32 R9, RZ, RZ, R3 ;  /* 0x000000ffff097224 */ /* 0x000fe200078e0003 */
[----:B------:R-:W-:-:S04]  /*9d90*/  MOV R7, 0x0 ;  /* 0x0000000000077802 */ /* 0x000fc80000000f00 */
[----:B------:R1:W-:Y:S01]  /*9da0*/  STL.64 [R2], R8 ;  /* 0x0000000802007387 */ /* 0x0003e20000100a00 */
[----:B------:R-:W-:Y:S05]  /*9db0*/  RET.REL.NODEC R6 `(_ZN7cutlass13device_kernelIN5flash19enable_sm80_to_sm89INS1_16FlashAttnBwdSm80INS1_25CollectiveMainloopBwdSm80ILi2ELi2EN4cute5tupleIJNS5_1CILi128EEES8_NS7_ILi64EEEEEENS_10bfloat16_tEfNS_4arch4Sm80ELb0ELb0ELb1ELb1ELb0ELb0ELb0ELb0ELi2ELi4ELi4ELi4ELb0EEENS1_24CollectiveEpilogueBwdGQAISA_fSD_Li256ELb1ELb0EEENS1_19SingleTileSchedulerILb1ELb0ELb0ELi128EEEEEEEEEvNT_6ParamsE) ;  /* 0xffff624006007950 */ /* 0x000fea0003c3ffff */
        .type           $_ZN7cutlass13device_kernelIN5flash19enable_sm80_to_sm89INS1_16FlashAttnBwdSm80INS1_25CollectiveMainloopBwdSm80ILi2ELi2EN4cute5tupleIJNS5_1CILi128EEES8_NS7_ILi64EEEEEENS_10bfloat16_tEfNS_4arch4Sm80ELb0ELb0ELb1ELb1ELb0ELb0ELb0ELb0ELi2ELi4ELi4ELi4ELb0EEENS1_24CollectiveEpilogueBwdGQAISA_fSD_Li256ELb1ELb0EEENS1_19SingleTileSchedulerILb1ELb0ELb0ELi128EEEEEEEEEvNT_6ParamsE$_ZN4cute3eso3ESOILb1ELb0EJNS_6LayoutINS_5tupleIJNS3_IJNS_1CILi8EEENS4_ILi1EEEEEENS4_ILi2EEEEEENS3_IJNS3_IJS6_NS4_ILi0EEEEEENS4_ILi64EEEEEEEEiEEC2ERKSE_RKi,@function
        .size           $_ZN7cutlass13device_kernelIN5flash19enable_sm80_to_sm89INS1_16FlashAttnBwdSm80INS1_25CollectiveMainloopBwdSm80ILi2ELi2EN4cute5tupleIJNS5_1CILi128EEES8_NS7_ILi64EEEEEENS_10bfloat16_tEfNS_4arch4Sm80ELb0ELb0ELb1ELb1ELb0ELb0ELb0ELb0ELi2ELi4ELi4ELi4ELb0EEENS1_24CollectiveEpilogueBwdGQAISA_fSD_Li256ELb1ELb0EEENS1_19SingleTileSchedulerILb1ELb0ELb0ELi128EEEEEEEEEvNT_6ParamsE$_ZN4cute3eso3ESOILb1ELb0EJNS_6LayoutINS_5tupleIJNS3_IJNS_1CILi8EEENS4_ILi1EEEEEENS4_ILi2EEEEEENS3_IJNS3_IJS6_NS4_ILi0EEEEEENS4_ILi64EEEEEEEEiEEC2ERKSE_RKi,($_ZN7cutlass13device_kernelIN5flash19enable_sm80_to_sm89INS1_16FlashAttnBwdSm80INS1_25CollectiveMainloopBwdSm80ILi2ELi2EN4cute5tupleIJNS5_1CILi128EEES8_NS7_ILi64EEEEEENS_10bfloat16_tEfNS_4arch4Sm80ELb0ELb0ELb1ELb1ELb0ELb0ELb0ELb0ELi2ELi4ELi4ELi4ELb0EEENS1_24CollectiveEpilogueBwdGQAISA_fSD_Li256ELb1ELb0EEENS1_19SingleTileSchedulerILb1ELb0ELb0ELi128EEEEEEEEEvNT_6ParamsE$_ZN4cute3eso3ESOILb1ELb0EJNS_6LayoutINS_5tupleIJNS3_IJNS_1CILi8EEENS4_ILi1EEEEEENS4_ILi2EEEEEENS3_IJNS3_IJS6_NS4_ILi0EEEEEENS4_ILi8192EEEEEEEENS_10ViewEngineINS_8smem_ptrIPN7cutlass10bfloat16_tEEEEEEEC2ERKSE_RKSL_ - $_ZN7cutlass13device_kernelIN5flash19enable_sm80_to_sm89INS1_16FlashAttnBwdSm80INS1_25CollectiveMainloopBwdSm80ILi2ELi2EN4cute5tupleIJNS5_1CILi128EEES8_NS7_ILi64EEEEEENS_10bfloat16_tEfNS_4arch4Sm80ELb0ELb0ELb1ELb1ELb0ELb0ELb0ELb0ELi2ELi4ELi4ELi4ELb0EEENS1_24CollectiveEpilogueBwdGQAISA_fSD_Li256ELb1ELb0EEENS1_19SingleTileSchedulerILb1ELb0ELb0ELi128EEEEEEEEEvNT_6ParamsE$_ZN4cute3eso3ESOILb1ELb0EJNS_6LayoutINS_5tupleIJNS3_IJNS_1CILi8EEENS4_ILi1EEEEEENS4_ILi2EEEEEENS3_IJNS3_IJS6_NS4_ILi0EEEEEENS4_ILi64EEEEEEEEiEEC2ERKSE_RKi)
$_ZN7cutlass13device_kernelIN5flash19enable_sm80_to_sm89INS1_16FlashAttnBwdSm80INS1_25CollectiveMainloopBwdSm80ILi2ELi2EN4cute5tupleIJNS5_1CILi128EEES8_NS7_ILi64EEEEEENS_10bfloat16_tEfNS_4arch4Sm80ELb0ELb0ELb1ELb1ELb0ELb0ELb0ELb0ELi2ELi4ELi4ELi4ELb0EEENS1_24CollectiveEpilogueBwdGQAISA_fSD_Li256ELb1ELb0EEENS1_19SingleTileSchedulerILb1ELb0ELb0ELi128EEEEEEEEEvNT_6ParamsE$_ZN4cute3eso3ESOILb1ELb0EJNS_6LayoutINS_5tupleIJNS3_IJNS_1CILi8EEENS4_ILi1EEEEEENS4_ILi2EEEEEENS3_IJNS3_IJS6_NS4_ILi0EEEEEENS4_ILi64EEEEEEEEiEEC2ERKSE_RKi:
[----:B------:R-:W-:Y:S02]  /*9dc0*/  IADD3 R2, R23, -c[0x0][0x20], RZ ;  /* 0x8000080017027a10 */ /* 0x000fe40007ffe0ff */
[----:B------:R-:W-:-:S03]  /*9dd0*/  MOV R7, 0x0 ;  /* 0x0000000000077802 */ /* 0x000fc60000000f00 */
[----:B------:R1:W-:Y:S01]  /*9de0*/  STL [R2], R3 ;  /* 0x0000000302007387 */ /* 0x0003e20000100800 */
[----:B------:R-:W-:Y:S05]  /*9df0*/  RET.REL.NODEC R6 `(_ZN7cutlass13device_kernelIN5flash19enable_sm80_to_sm89INS1_16FlashAttnBwdSm80INS1_25CollectiveMainloopBwdSm80ILi2ELi2EN4cute5tupleIJNS5_1CILi128EEES8_NS7_ILi64EEEEEENS_10bfloat16_tEfNS_4arch4Sm80ELb0ELb0ELb1ELb1ELb0ELb0ELb0ELb0ELi2ELi4ELi4ELi4ELb0EEENS1_24CollectiveEpilogueBwdGQAISA_fSD_Li256ELb1ELb0EEENS1_19SingleTileSchedulerILb1ELb0ELb0ELi128EEEEEEEEEvNT_6ParamsE) ;  /* 0xffff620006007950 */ /* 0x000fea0003c3ffff */
        .type           $_ZN7cutlass13device_kernelIN5flash19enable_sm80_to_sm89INS1_16FlashAttnBwdSm80INS1_25CollectiveMainloopBwdSm80ILi2ELi2EN4cute5tupleIJNS5_1CILi128EEES8_NS7_ILi64EEEEEENS_10bfloat16_tEfNS_4arch4Sm80ELb0ELb0ELb1ELb1ELb0ELb0ELb0ELb0ELi2ELi4ELi4ELi4ELb0EEENS1_24CollectiveEpilogueBwdGQAISA_fSD_Li256ELb1ELb0EEENS1_19SingleTileSchedulerILb1ELb0ELb0ELi128EEEEEEEEEvNT_6ParamsE$_ZN4cute3eso3ESOILb1ELb0EJNS_6LayoutINS_5tupleIJNS3_IJNS_1CILi8EEENS4_ILi1EEEEEENS4_ILi2EEEEEENS3_IJNS3_IJS6_NS4_ILi0EEEEEENS4_ILi8192EEEEEEEENS_10ViewEngineINS_8smem_ptrIPN7cutlass10bfloat16_tEEEEEEEC2ERKSE_RKSL_,@function
        .size           $_ZN7cutlass13device_kernelIN5flash19enable_sm80_to_sm89INS1_16FlashAttnBwdSm80INS1_25CollectiveMainloopBwdSm80ILi2ELi2EN4cute5tupleIJNS5_1CILi128EEES8_NS7_ILi64EEEEEENS_10bfloat16_tEfNS_4arch4Sm80ELb0ELb0ELb1ELb1ELb0ELb0ELb0ELb0ELi2ELi4ELi4ELi4ELb0EEENS1_24CollectiveEpilogueBwdGQAISA_fSD_Li256ELb1ELb0EEENS1_19SingleTileSchedulerILb1ELb0ELb0ELi128EEEEEEEEEvNT_6ParamsE$_ZN4cute3eso3ESOILb1ELb0EJNS_6LayoutINS_5tupleIJNS3_IJNS_1CILi8EEENS4_ILi1EEEEEENS4_ILi2EEEEEENS3_IJNS3_IJS6_NS4_ILi0EEEEEENS4_ILi8192EEEEEEEENS_10ViewEngineINS_8smem_ptrIPN7cutlass10bfloat16_tEEEEEEEC2ERKSE_RKSL_,($_ZN7cutlass13device_kernelIN5flash19enable_sm80_to_sm89INS1_16FlashAttnBwdSm80INS1_25CollectiveMainloopBwdSm80ILi2ELi2EN4cute5tupleIJNS5_1CILi128EEES8_NS7_ILi64EEEEEENS_10bfloat16_tEfNS_4arch4Sm80ELb0ELb0ELb1ELb1ELb0ELb0ELb0ELb0ELi2ELi4ELi4ELi4ELb0EEENS1_24CollectiveEpilogueBwdGQAISA_fSD_Li256ELb1ELb0EEENS1_19SingleTileSchedulerILb1ELb0ELb0ELi128EEEEEEEEEvNT_6ParamsE$_ZN4cute3eso3ESOILb1ELb0EJNS_6LayoutINS_5tupleIJNS3_IJNS_1CILi8EEENS4_ILi1EEEEEENS4_ILi2EEEEEENS3_IJNS3_IJS6_NS4_ILi0EEEEEENS4_ILi8192EEEEEEEEiEEC2ERKSE_RKi - $_ZN7cutlass13device_kernelIN5flash19enable_sm80_to_sm89INS1_16FlashAttnBwdSm80INS1_25CollectiveMainloopBwdSm80ILi2ELi2EN4cute5tupleIJNS5_1CILi128EEES8_NS7_ILi64EEEEEENS_10bfloat16_tEfNS_4arch4Sm80ELb0ELb0ELb1ELb1ELb0ELb0ELb0ELb0ELi2ELi4ELi4ELi4ELb0EEENS1_24CollectiveEpilogueBwdGQAISA_fSD_Li256ELb1ELb0EEENS1_19SingleTileSchedulerILb1ELb0ELb0ELi128EEEEEEEEEvNT_6ParamsE$_ZN4cute3eso3ESOILb1ELb0EJNS_6LayoutINS_5tupleIJNS3_IJNS_1CILi8EEENS4_ILi1EEEEEENS4_ILi2EEEEEENS3_IJNS3_IJS6_NS4_ILi0EEEEEENS4_ILi8192EEEEEEEENS_10ViewEngineINS_8smem_ptrIPN7cutlass10bfloat16_tEEEEEEEC2ERKSE_RKSL_)
$_ZN7cutlass13device_kernelIN5flash19enable_sm80_to_sm89INS1_16FlashAttnBwdSm80INS1_25CollectiveMainloopBwdSm80ILi2ELi2EN4cute5tupleIJNS5_1CILi128EEES8_NS7_ILi64EEEEEENS_10bfloat16_tEfNS_4arch4Sm80ELb0ELb0ELb1ELb1ELb0ELb0ELb0ELb0ELi2ELi4ELi4ELi4ELb0EEENS1_24CollectiveEpilogueBwdGQAISA_fSD_Li256ELb1ELb0EEENS1_19SingleTileSchedulerILb1ELb0ELb0ELi128EEEEEEEEEvNT_6ParamsE$_ZN4cute3eso3ESOILb1ELb0EJNS_6LayoutINS_5tupleIJNS3_IJNS_1CILi8EEENS4_ILi1EEEEEENS4_ILi2EEEEEENS3_IJNS3_IJS6_NS4_ILi0EEEEEENS4_ILi8192EEEEEEEENS_10ViewEngineINS_8smem_ptrIPN7cutlass10bfloat16_tEEEEEEEC2ERKSE_RKSL_:
[----:B------:R-:W-:Y:S02]  /*9e00*/  IADD3 R4, R23, -c[0x0][0x20], RZ ;  /* 0x8000080017047a10 */ /* 0x000fe40007ffe0ff */
[----:B------:R-:W-:-:S03]  /*9e10*/  MOV R7, 0x0 ;  /* 0x0000000000077802 */ /* 0x000fc60000000f00 */
[----:B------:R1:W-:Y:S01]  /*9e20*/  STL.64 [R4], R2 ;  /* 0x0000000204007387 */ /* 0x0003e20000100a00 */
[----:B------:R-:W-:Y:S05]  /*9e30*/  RET.REL.NODEC R6 `(_ZN7cutlass13device_kernelIN5flash19enable_sm80_to_sm89INS1_16FlashAttnBwdSm80INS1_25CollectiveMainloopBwdSm80ILi2ELi2EN4cute5tupleIJNS5_1CILi128EEES8_NS7_ILi64EEEEEENS_10bfloat16_tEfNS_4arch4Sm80ELb0ELb0ELb1ELb1ELb0ELb0ELb0ELb0ELi2ELi4ELi4ELi4ELb0EEENS1_24CollectiveEpilogueBwdGQAISA_fSD_Li256ELb1ELb0EEENS1_19SingleTileSchedulerILb1ELb0ELb0ELi128EEEEEEEEEvNT_6ParamsE) ;  /* 0xffff61c006007950 */ /* 0x000fea0003c3ffff */
        .type           $_ZN7cutlass13device_kernelIN5flash19enable_sm80_to_sm89INS1_16FlashAttnBwdSm80INS1_25CollectiveMainloopBwdSm80ILi2ELi2EN4cute5tupleIJNS5_1CILi128EEES8_NS7_ILi64EEEEEENS_10bfloat16_tEfNS_4arch4Sm80ELb0ELb0ELb1ELb1ELb0ELb0ELb0ELb0ELi2ELi4ELi4ELi4ELb0EEENS1_24CollectiveEpilogueBwdGQAISA_fSD_Li256ELb1ELb0EEENS1_19SingleTileSchedulerILb1ELb0ELb0ELi128EEEEEEEEEvNT_6ParamsE$_ZN4cute3eso3ESOILb1ELb0EJNS_6LayoutINS_5tupleIJNS3_IJNS_1CILi8EEENS4_ILi1EEEEEENS4_ILi2EEEEEENS3_IJNS3_IJS6_NS4_ILi0EEEEEENS4_ILi8192EEEEEEEEiEEC2ERKSE_RKi,@function
        .size           $_ZN7cutlass13device_kernelIN5flash19enable_sm80_to_sm89INS1_16FlashAttnBwdSm80INS1_25CollectiveMainloopBwdSm80ILi2ELi2EN4cute5tupleIJNS5_1CILi128EEES8_NS7_ILi64EEEEEENS_10bfloat16_tEfNS_4arch4Sm80ELb0ELb0ELb1ELb1ELb0ELb0ELb0ELb0ELi2ELi4ELi4ELi4ELb0EEENS1_24CollectiveEpilogueBwdGQAISA_fSD_Li256ELb1ELb0EEENS1_19SingleTileSchedulerILb1ELb0ELb0ELi128EEEEEEEEEvNT_6ParamsE$_ZN4cute3eso3ESOILb1ELb0EJNS_6LayoutINS_5tupleIJNS3_IJNS_1CILi8EEENS4_ILi1EEEEEENS4_ILi2EEEEEENS3_IJNS3_IJS6_NS4_ILi0EEEEEENS4_ILi8192EEEEEEEEiEEC2ERKSE_RKi,($_ZN7cutlass13device_kernelIN5flash19enable_sm80_to_sm89INS1_16FlashAttnBwdSm80INS1_25CollectiveMainloopBwdSm80ILi2ELi2EN4cute5tupleIJNS5_1CILi128EEES8_NS7_ILi64EEEEEENS_10bfloat16_tEfNS_4arch4Sm80ELb0ELb0ELb1ELb1ELb0ELb0ELb0ELb0ELi2ELi4ELi4ELi4ELb0EEENS1_24CollectiveEpilogueBwdGQAISA_fSD_Li256ELb1ELb0EEENS1_19SingleTileSchedulerILb1ELb0ELb0ELi128EEEEEEEEEvNT_6ParamsE$_ZN4cute3eso3ESOILb1ELb0EJNS_6LayoutINS_5tupleIJNS3_IJNS_1CILi8EEENS4_ILi1EEEEEENS4_ILi2EEEEEENS3_IJNS3_IJS6_NS4_ILi0EEEEEES5_EEEEENS_10ViewEngineIPN7cutlass10bfloat16_tEEEEEC2ERKSD_RKSI_ - $_ZN7cutlass13device_kernelIN5flash19enable_sm80_to_sm89INS1_16FlashAttnBwdSm80INS1_25CollectiveMainloopBwdSm80ILi2ELi2EN4cute5tupleIJNS5_1CILi128EEES8_NS7_ILi64EEEEEENS_10bfloat16_tEfNS_4arch4Sm80ELb0ELb0ELb1ELb1ELb0ELb0ELb0ELb0ELi2ELi4ELi4ELi4ELb0EEENS1_24CollectiveEpilogueBwdGQAISA_fSD_Li256ELb1ELb0EEENS1_19SingleTileSchedulerILb1ELb0ELb0ELi128EEEEEEEEEvNT_6ParamsE$_ZN4cute3eso3ESOILb1ELb0EJNS_6LayoutINS_5tupleIJNS3_IJNS_1CILi8EEENS4_ILi1EEEEEENS4_ILi2EEEEEENS3_IJNS3_IJS6_NS4_ILi0EEEEEENS4_ILi8192EEEEEEEEiEEC2ERKSE_RKi)
$_ZN7cutlass13device_kernelIN5flash19enable_sm80_to_sm89INS1_16FlashAttnBwdSm80INS1_25CollectiveMainloopBwdSm80ILi2ELi2EN4cute5tupleIJNS5_1CILi128EEES8_NS7_ILi64EEEEEENS_10bfloat16_tEfNS_4arch4Sm80ELb0ELb0ELb1ELb1ELb0ELb0ELb0ELb0ELi2ELi4ELi4ELi4ELb0EEENS1_24CollectiveEpilogueBwdGQAISA_fSD_Li256ELb1ELb0EEENS1_19SingleTileSchedulerILb1ELb0ELb0ELi128EEEEEEEEEvNT_6ParamsE$_ZN4cute3eso3ESOILb1ELb0EJNS_6LayoutINS_5tupleIJNS3_IJNS_1CILi8EEENS4_ILi1EEEEEENS4_ILi2EEEEEENS3_IJNS3_IJS6_NS4_ILi0EEEEEENS4_ILi8192EEEEEEEEiEEC2ERKSE_RKi:
[----:B------:R-:W-:Y:S02]  /*9e40*/  IADD3 R2, R23, -c[0x0][0x20], RZ ;  /* 0x8000080017027a10 */ /* 0x000fe40007ffe0ff */
[----:B------:R-:W-:-:S03]  /*9e50*/  MOV R5, 0x0 ;  /* 0x0000000000057802 */ /* 0x000fc60000000f00 */
[----:B------:R1:W-:Y:S01]  /*9e60*/  STL [R2], R3 ;  /* 0x0000000302007387 */ /* 0x0003e20000100800 */
[----:B------:R-:W-:Y:S05]  /*9e70*/  RET.REL.NODEC R4 `(_ZN7cutlass13device_kernelIN5flash19enable_sm80_to_sm89INS1_16FlashAttnBwdSm80INS1_25CollectiveMainloopBwdSm80ILi2ELi2EN4cute5tupleIJNS5_1CILi128EEES8_NS7_ILi64EEEEEENS_10bfloat16_tEfNS_4arch4Sm80ELb0ELb0ELb1ELb1ELb0ELb0ELb0ELb0ELi2ELi4ELi4ELi4ELb0EEENS1_24CollectiveEpilogueBwdGQAISA_fSD_Li256ELb1ELb0EEENS1_19SingleTileSchedulerILb1ELb0ELb0ELi128EEEEEEEEEvNT_6ParamsE) ;  /* 0xffff618004007950 */ /* 0x000fea0003c3ffff */
        .type           $_ZN7cutlass13device_kernelIN5flash19enable_sm80_to_sm89INS1_16FlashAttnBwdSm80INS1_25CollectiveMainloopBwdSm80ILi2ELi2EN4cute5tupleIJNS5_1CILi128EEES8_NS7_ILi64EEEEEENS_10bfloat16_tEfNS_4arch4Sm80ELb0ELb0ELb1ELb1ELb0ELb0ELb0ELb0ELi2ELi4ELi4ELi4ELb0EEENS1_24CollectiveEpilogueBwdGQAISA_fSD_Li256ELb1ELb0EEENS1_19SingleTileSchedulerILb1ELb0ELb0ELi128EEEEEEEEEvNT_6ParamsE$_ZN4cute3eso3ESOILb1ELb0EJNS_6LayoutINS_5tupleIJNS3_IJNS_1CILi8EEENS4_ILi1EEEEEENS4_ILi2EEEEEENS3_IJNS3_IJS6_NS4_ILi0EEEEEES5_EEEEENS_10ViewEngineIPN7cutlass10bfloat16_tEEEEEC2ERKSD_RKSI_,@function
        .size           $_ZN7cutlass13device_kernelIN5flash19enable_sm80_to_sm89INS1_16FlashAttnBwdSm80INS1_25CollectiveMainloopBwdSm80ILi2ELi2EN4cute5tupleIJNS5_1CILi128EEES8_NS7_ILi64EEEEEENS_10bfloat16_tEfNS_4arch4Sm80ELb0ELb0ELb1ELb1ELb0ELb0ELb0ELb0ELi2ELi4ELi4ELi4ELb0EEENS1_24CollectiveEpilogueBwdGQAISA_fSD_Li256ELb1ELb0EEENS1_19SingleTileSchedulerILb1ELb0ELb0ELi128EEEEEEEEEvNT_6ParamsE$_ZN4cute3eso3ESOILb1ELb0EJNS_6LayoutINS_5tupleIJNS3_IJNS_1CILi8EEENS4_ILi1EEEEEENS4_ILi2EEEEEENS3_IJNS3_IJS6_NS4_ILi0EEEEEES5_EEEEENS_10ViewEngineIPN7cutlass10bfloat16_tEEEEEC2ERKSD_RKSI_,($_ZN7cutlass13device_kernelIN5flash19enable_sm80_to_sm89INS1_16FlashAttnBwdSm80INS1_25CollectiveMainloopBwdSm80ILi2ELi2EN4cute5tupleIJNS5_1CILi128EEES8_NS7_ILi64EEEEEENS_10bfloat16_tEfNS_4arch4Sm80ELb0ELb0ELb1ELb1ELb0ELb0ELb0ELb0ELi2ELi4ELi4ELi4ELb0EEENS1_24CollectiveEpilogueBwdGQAISA_fSD_Li256ELb1ELb0EEENS1_19SingleTileSchedulerILb1ELb0ELb0ELi128EEEEEEEEEvNT_6ParamsE$_ZN4cute3eso3ESOILb1ELb0EJNS_6LayoutINS_5tupleIJNS3_IJNS_1CILi8EEENS4_ILi1EEEEEENS4_ILi2EEEEEENS3_IJNS3_IJS6_NS4_ILi0EEEEEES5_EEEEEiEEC2ERKSD_RKi - $_ZN7cutlass13device_kernelIN5flash19enable_sm80_to_sm89INS1_16FlashAttnBwdSm80INS1_25CollectiveMainloopBwdSm80ILi2ELi2EN4cute5tupleIJNS5_1CILi128EEES8_NS7_ILi64EEEEEENS_10bfloat16_tEfNS_4arch4Sm80ELb0ELb0ELb1ELb1ELb0ELb0ELb0ELb0ELi2ELi4ELi4ELi4ELb0EEENS1_24CollectiveEpilogueBwdGQAISA_fSD_Li256ELb1ELb0EEENS1_19SingleTileSchedulerILb1ELb0ELb0ELi128EEEEEEEEEvNT_6ParamsE$_ZN4cute3eso3ESOILb1ELb0EJNS_6LayoutINS_5tupleIJNS3_IJNS_1CILi8EEENS4_ILi1EEEEEENS4_ILi2EEEEEENS3_IJNS3_IJS6_NS4_ILi0EEEEEES5_EEEEENS_10ViewEngineIPN7cutlass10bfloat16_tEEEEEC2ERKSD_RKSI_)
$_ZN7cutlass13device_kernelIN5flash19enable_sm80_to_sm89INS1_16FlashAttnBwdSm80INS1_25CollectiveMainloopBwdSm80ILi2ELi2EN4cute5tupleIJNS5_1CILi128EEES8_NS7_ILi64EEEEEENS_10bfloat16_tEfNS_4arch4Sm80ELb0ELb0ELb1ELb1ELb0ELb0ELb0ELb0ELi2ELi4ELi4ELi4ELb0EEENS1_24CollectiveEpilogueBwdGQAISA_fSD_Li256ELb1ELb0EEENS1_19SingleTileSchedulerILb1ELb0ELb0ELi128EEEEEEEEEvNT_6ParamsE$_ZN4cute3eso3ESOILb1ELb0EJNS_6LayoutINS_5tupleIJNS3_IJNS_1CILi8EEENS4_ILi1EEEEEENS4_ILi2EEEEEENS3_IJNS3_IJS6_NS4_ILi0EEEEEES5_EEEEENS_10ViewEngineIPN7cutlass10bfloat16_tEEEEEC2ERKSD_RKSI_:
[----:B------:R-:W-:Y:S01]  /*9e80*/  IADD3 R7, R64, -c[0x0][0x20], RZ ;  /* 0x8000080040077a10 */ /* 0x000fe20007ffe0ff */
[----:B------:R-:W-:Y:S01]  /*9e90*/  IMAD.MOV.U32 R10, RZ, RZ, R6 ;  /* 0x000000ffff0a7224 */ /* 0x000fe200078e0006 */
[----:B------:R-:W-:Y:S01]  /*9ea0*/  MOV R11, R9 ;  /* 0x00000009000b7202 */ /* 0x000fe20000000f00 */
[----:B------:R-:W-:-:S04]  /*9eb0*/  IMAD.MOV.U32 R9, RZ, RZ, 0x0 ;  /* 0x00000000ff097424 */ /* 0x000fc800078e00ff */
[----:B------:R1:W-:Y:S01]  /*9ec0*/  STL.64 [R7], R10 ;  /* 0x0000000a07007387 */ /* 0x0003e20000100a00 */
[----:B------:R-:W-:Y:S05]  /*9ed0*/  RET.REL.NODEC R8 `(_ZN7cutlass13device_kernelIN5flash19enable_sm80_to_sm89INS1_16FlashAttnBwdSm80INS1_25CollectiveMainloopBwdSm80ILi2ELi2EN4cute5tupleIJNS5_1CILi128EEES8_NS7_ILi64EEEEEENS_10bfloat16_tEfNS_4arch4Sm80ELb0ELb0ELb1ELb1ELb0ELb0ELb0ELb0ELi2ELi4ELi4ELi4ELb0EEENS1_24CollectiveEpilogueBwdGQAISA_fSD_Li256ELb1ELb0EEENS1_19SingleTileSchedulerILb1ELb0ELb0ELi128EEEEEEEEEvNT_6ParamsE) ;  /* 0xffff612008007950 */ /* 0x000fea0003c3ffff */
        .type           $_ZN7cutlass13device_kernelIN5flash19enable_sm80_to_sm89INS1_16FlashAttnBwdSm80INS1_25CollectiveMainloopBwdSm80ILi2ELi2EN4cute5tupleIJNS5_1CILi128EEES8_NS7_ILi64EEEEEENS_10bfloat16_tEfNS_4arch4Sm80ELb0ELb0ELb1ELb1ELb0ELb0ELb0ELb0ELi2ELi4ELi4ELi4ELb0EEENS1_24CollectiveEpilogueBwdGQAISA_fSD_Li256ELb1ELb0EEENS1_19SingleTileSchedulerILb1ELb0ELb0ELi128EEEEEEEEEvNT_6ParamsE$_ZN4cute3eso3ESOILb1ELb0EJNS_6LayoutINS_5tupleIJNS3_IJNS_1CILi8EEENS4_ILi1EEEEEENS4_ILi2EEEEEENS3_IJNS3_IJS6_NS4_ILi0EEEEEES5_EEEEEiEEC2ERKSD_RKi,@function
        .size           $_ZN7cutlass13device_kernelIN5flash19enable_sm80_to_sm89INS1_16FlashAttnBwdSm80INS1_25CollectiveMainloopBwdSm80ILi2ELi2EN4cute5tupleIJNS5_1CILi128EEES8_NS7_ILi64EEEEEENS_10bfloat16_tEfNS_4arch4Sm80ELb0ELb0ELb1ELb1ELb0ELb0ELb0ELb0ELi2ELi4ELi4ELi4ELb0EEENS1_24CollectiveEpilogueBwdGQAISA_fSD_Li256ELb1ELb0EEENS1_19SingleTileSchedulerILb1ELb0ELb0ELi128EEEEEEEEEvNT_6ParamsE$_ZN4cute3eso3ESOILb1ELb0EJNS_6LayoutINS_5tupleIJNS3_IJNS_1CILi8EEENS4_ILi1EEEEEENS4_ILi2EEEEEENS3_IJNS3_IJS6_NS4_ILi0EEEEEES5_EEEEEiEEC2ERKSD_RKi,($_ZN7cutlass13device_kernelIN5flash19enable_sm80_to_sm89INS1_16FlashAttnBwdSm80INS1_25CollectiveMainloopBwdSm80ILi2ELi2EN4cute5tupleIJNS5_1CILi128EEES8_NS7_ILi64EEEEEENS_10bfloat16_tEfNS_4arch4Sm80ELb0ELb0ELb1ELb1ELb0ELb0ELb0ELb0ELi2ELi4ELi4ELi4ELb0EEENS1_24CollectiveEpilogueBwdGQAISA_fSD_Li256ELb1ELb0EEENS1_19SingleTileSchedulerILb1ELb0ELb0ELi128EEEEEEEEEvNT_6ParamsE$_ZN4cute3eso3ESOILb1ELb0EJNS_6LayoutINS_5tupleIJNS3_IJNS_1CILi8EEENS4_ILi1EEEEEENS4_ILi2EEENS3_IJNS4_ILi4EEES8_EEEEEENS3_IJNS3_IJS6_NS4_ILi0EEEEEES5_NS3_IJNS4_ILi32EEENS4_ILi16EEEEEEEEEEENS_10ViewEngineIPN7cutlass10bfloat16_tEEEEEC2ERKSI_RKSN_ - $_ZN7cutlass13device_kernelIN5flash19enable_sm80_to_sm89INS1_16FlashAttnBwdSm80INS1_25CollectiveMainloopBwdSm80ILi2ELi2EN4cute5tupleIJNS5_1CILi128EEES8_NS7_ILi64EEEEEENS_10bfloat16_tEfNS_4arch4Sm80ELb0ELb0ELb1ELb1ELb0ELb0ELb0ELb0ELi2ELi4ELi4ELi4ELb0EEENS1_24CollectiveEpilogueBwdGQAISA_fSD_Li256ELb1ELb0EEENS1_19SingleTileSchedulerILb1ELb0ELb0ELi128EEEEEEEEEvNT_6ParamsE$_ZN4cute3eso3ESOILb1ELb0EJNS_6LayoutINS_5tupleIJNS3_IJNS_1CILi8EEENS4_ILi1EEEEEENS4_ILi2EEEEEENS3_IJNS3_IJS6_NS4_ILi0EEEEEES5_EEEEEiEEC2ERKSD_RKi)
$_ZN7cutlass13device_kernelIN5flash19enable_sm80_to_sm89INS1_16FlashAttnBwdSm80INS1_25CollectiveMainloopBwdSm80ILi2ELi2EN4cute5tupleIJNS5_1CILi128EEES8_NS7_ILi64EEEEEENS_10bfloat16_tEfNS_4arch4Sm80ELb0ELb0ELb1ELb1ELb0ELb0ELb0ELb0ELi2ELi4ELi4ELi4ELb0EEENS1_24CollectiveEpilogueBwdGQAISA_fSD_Li256ELb1ELb0EEENS1_19SingleTileSchedulerILb1ELb0ELb0ELi128EEEEEEEEEvNT_6ParamsE$_ZN4cute3eso3ESOILb1ELb0EJNS_6LayoutINS_5tupleIJNS3_IJNS_1CILi8EEENS4_ILi1EEEEEENS4_ILi2EEEEEENS3_IJNS3_IJS6_NS4_ILi0EEEEEES5_EEEEEiEEC2ERKSD_RKi:
[----:B------:R-:W-:Y:S02]  /*9ee0*/  IADD3 R2, R55, -c[0x0][0x20], RZ ;  /* 0x8000080037027a10 */ /* 0x000fe40007ffe0ff */
[----:B------:R-:W-:-:S03]  /*9ef0*/  MOV R7, 0x0 ;  /* 0x0000000000077802 */ /* 0x000fc60000000f00 */
[----:B------:R1:W-:Y:S01]  /*9f00*/  STL [R2], R3 ;  /* 0x0000000302007387 */ /* 0x0003e20000100800 */
[----:B------:R-:W-:Y:S05]  /*9f10*/  RET.REL.NODEC R6 `(_ZN7cutlass13device_kernelIN5flash19enable_sm80_to_sm89INS1_16FlashAttnBwdSm80INS1_25CollectiveMainloopBwdSm80ILi2ELi2EN4cute5tupleIJNS5_1CILi128EEES8_NS7_ILi64EEEEEENS_10bfloat16_tEfNS_4arch4Sm80ELb0ELb0ELb1ELb1ELb0ELb0ELb0ELb0ELi2ELi4ELi4ELi4ELb0EEENS1_24CollectiveEpilogueBwdGQAISA_fSD_Li256ELb1ELb0EEENS1_19SingleTileSchedulerILb1ELb0ELb0ELi128EEEEEEEEEvNT_6ParamsE) ;  /* 0xffff60e006007950 */ /* 0x000fea0003c3ffff */
        .type           $_ZN7cutlass13device_kernelIN5flash19enable_sm80_to_sm89INS1_16FlashAttnBwdSm80INS1_25CollectiveMainloopBwdSm80ILi2ELi2EN4cute5tupleIJNS5_1CILi128EEES8_NS7_ILi64EEEEEENS_10bfloat16_tEfNS_4arch4Sm80ELb0ELb0ELb1ELb1ELb0ELb0ELb0ELb0ELi2ELi4ELi4ELi4ELb0EEENS1_24CollectiveEpilogueBwdGQAISA_fSD_Li256ELb1ELb0EEENS1_19SingleTileSchedulerILb1ELb0ELb0ELi128EEEEEEEEEvNT_6ParamsE$_ZN4cute3eso3ESOILb1ELb0EJNS_6LayoutINS_5tupleIJNS3_IJNS_1CILi8EEENS4_ILi1EEEEEENS4_ILi2EEENS3_IJNS4_ILi4EEES8_EEEEEENS3_IJNS3_IJS6_NS4_ILi0EEEEEES5_NS3_IJNS4_ILi32EEENS4_ILi16EEEEEEEEEEENS_10ViewEngineIPN7cutlass10bfloat16_tEEEEEC2ERKSI_RKSN_,@function
        .size           $_ZN7cutlass13device_kernelIN5flash19enable_sm80_to_sm89INS1_16FlashAttnBwdSm80INS1_25CollectiveMainloopBwdSm80ILi2ELi2EN4cute5tupleIJNS5_1CILi128EEES8_NS7_ILi64EEEEEENS_10bfloat16_tEfNS_4arch4Sm80ELb0ELb0ELb1ELb1ELb0ELb0ELb0ELb0ELi2ELi4ELi4ELi4ELb0EEENS1_24CollectiveEpilogueBwdGQAISA_fSD_Li256ELb1ELb0EEENS1_19SingleTileSchedulerILb1ELb0ELb0ELi128EEEEEEEEEvNT_6ParamsE$_ZN4cute3eso3ESOILb1ELb0EJNS_6LayoutINS_5tupleIJNS3_IJNS_1CILi8EEENS4_ILi1EEEEEENS4_ILi2EEENS3_IJNS4_ILi4EEES8_EEEEEENS3_IJNS3_IJS6_NS4_ILi0EEEEEES5_NS3_IJNS4_ILi32EEENS4_ILi16EEEEEEEEEEENS_10ViewEngineIPN7cutlass10bfloat16_tEEEEEC2ERKSI_RKSN_,($_ZN7cutlass13device_kernelIN5flash19enable_sm80_to_sm89INS1_16FlashAttnBwdSm80INS1_25CollectiveMainloopBwdSm80ILi2ELi2EN4cute5tupleIJNS5_1CILi128EEES8_NS7_ILi64EEEEEENS_10bfloat16_tEfNS_4arch4Sm80ELb0ELb0ELb1ELb1ELb0ELb0ELb0ELb0ELi2ELi4ELi4ELi4ELb0EEENS1_24CollectiveEpilogueBwdGQAISA_fSD_Li256ELb1ELb0EEENS1_19SingleTileSchedulerILb1ELb0ELb0ELi128EEEEEEEEEvNT_6ParamsE$_ZN4cute3eso3ESOILb1ELb0EJNS_6LayoutINS_5tupleIJNS3_IJNS_1CILi8EEENS4_ILi1EEEEEENS4_ILi2EEENS4_ILi4EEEEEENS3_IJNS3_IJS6_NS4_ILi0EEEEEES5_NS4_ILi16EEEEEEEENS_10ViewEngineIPN7cutlass10bfloat16_tEEEEEC2ERKSF_RKSK_ - $_ZN7cutlass13device_kernelIN5flash19enable_sm80_to_sm89INS1_16FlashAttnBwdSm80INS1_25CollectiveMainloopBwdSm80ILi2ELi2EN4cute5tupleIJNS5_1CILi128EEES8_NS7_ILi64EEEEEENS_10bfloat16_tEfNS_4arch4Sm80ELb0ELb0ELb1ELb1ELb0ELb0ELb0ELb0ELi2ELi4ELi4ELi4ELb0EEENS1_24CollectiveEpilogueBwdGQAISA_fSD_Li256ELb1ELb0EEENS1_19SingleTileSchedulerILb1ELb0ELb0ELi128EEEEEEEEEvNT_6ParamsE$_ZN4cute3eso3ESOILb1ELb0EJNS_6LayoutINS_5tupleIJNS3_IJNS_1CILi8EEENS4_ILi1EEEEEENS4_ILi2EEENS3_IJNS4_ILi4EEES8_EEEEEENS3_IJNS3_IJS6_NS4_ILi0EEEEEES5_NS3_IJNS4_ILi32EEENS4_ILi16EEEEEEEEEEENS_10ViewEngineIPN7cutlass10bfloat16_tEEEEEC2ERKSI_RKSN_)
$_ZN7cutlass13device_kernelIN5flash19enable_sm80_to_sm89INS1_16FlashAttnBwdSm80INS1_25CollectiveMainloopBwdSm80ILi2ELi2EN4cute5tupleIJNS5_1CILi128EEES8_NS7_ILi64EEEEEENS_10bfloat16_tEfNS_4arch4Sm80ELb0ELb0ELb1ELb1ELb0ELb0ELb0ELb0ELi2ELi4ELi4ELi4ELb0EEENS1_24CollectiveEpilogueBwdGQAISA_fSD_Li256ELb1ELb0EEENS1_19SingleTileSchedulerILb1ELb0ELb0ELi128EEEEEEEEEvNT_6ParamsE$_ZN4cute3eso3ESOILb1ELb0EJNS_6LayoutINS_5tupleIJNS3_IJNS_1CILi8EEENS4_ILi1EEEEEENS4_ILi2EEENS3_IJNS4_ILi4EEES8_EEEEEENS3_IJNS3_IJS6_NS4_ILi0EEEEEES5_NS3_IJNS4_ILi32EEENS4_ILi16EEEEEEEEEEENS_10ViewEngineIPN7cutlass10bfloat16_tEEEEEC2ERKSI_RKSN_:
[----:B------:R-:W-:Y:S01]  /*9f20*/  IADD3 R2, R64, -c[0x0][0x20], RZ ;  /* 0x8000080040027a10 */ /* 0x000fe20007ffe0ff */
[----:B------:R-:W-:Y:S01]  /*9f30*/  IMAD.MOV.U32 R6, RZ, RZ, R60 ;  /* 0x000000ffff067224 */ /* 0x000fe200078e003c */
[----:B------:R-:W-:Y:S01]  /*9f40*/  MOV R7, R59 ;  /* 0x0000003b00077202 */ /* 0x000fe20000000f00 */
[----:B------:R-:W-:-:S04]  /*9f50*/  IMAD.MOV.U32 R5, RZ, RZ, 0x0 ;  /* 0x00000000ff057424 */ /* 0x000fc800078e00ff */
[----:B------:R1:W-:Y:S01]  /*9f60*/  STL.64 [R2], R6 ;  /* 0x0000000602007387 */ /* 0x0003e20000100a00 */
[----:B------:R-:W-:Y:S05]  /*9f70*/  RET.REL.NODEC R4 `(_ZN7cutlass13device_kernelIN5flash19enable_sm80_to_sm89INS1_16FlashAttnBwdSm80INS1_25CollectiveMainloopBwdSm80ILi2ELi2EN4cute5tupleIJNS5_1CILi128EEES8_NS7_ILi64EEEEEENS_10bfloat16_tEfNS_4arch4Sm80ELb0ELb0ELb1ELb1ELb0ELb0ELb0ELb0ELi2ELi4ELi4ELi4ELb0EEENS1_24CollectiveEpilogueBwdGQAISA_fSD_Li256ELb1ELb0EEENS1_19SingleTileSchedulerILb1ELb0ELb0ELi128EEEEEEEEEvNT_6ParamsE) ;  /* 0xffff608004007950 */ /* 0x000fea0003c3ffff */
        .type           $_ZN7cutlass13device_kernelIN5flash19enable_sm80_to_sm89INS1_16FlashAttnBwdSm80INS1_25CollectiveMainloopBwdSm80ILi2ELi2EN4cute5tupleIJNS5_1CILi128EEES8_NS7_ILi64EEEEEENS_10bfloat16_tEfNS_4arch4Sm80ELb0ELb0ELb1ELb1ELb0ELb0ELb0ELb0ELi2ELi4ELi4ELi4ELb0EEENS1_24CollectiveEpilogueBwdGQAISA_fSD_Li256ELb1ELb0EEENS1_19SingleTileSchedulerILb1ELb0ELb0ELi128EEEEEEEEEvNT_6ParamsE$_ZN4cute3eso3ESOILb1ELb0EJNS_6LayoutINS_5tupleIJNS3_IJNS_1CILi8EEENS4_ILi1EEEEEENS4_ILi2EEENS4_ILi4EEEEEENS3_IJNS3_IJS6_NS4_ILi0EEEEEES5_NS4_ILi16EEEEEEEENS_10ViewEngineIPN7cutlass10bfloat16_tEEEEEC2ERKSF_RKSK_,@function
        .size           $_ZN7cutlass13device_kernelIN5flash19enable_sm80_to_sm89INS1_16FlashAttnBwdSm80INS1_25CollectiveMainloopBwdSm80ILi2ELi2EN4cute5tupleIJNS5_1CILi128EEES8_NS7_ILi64EEEEEENS_10bfloat16_tEfNS_4arch4Sm80ELb0ELb0ELb1ELb1ELb0ELb0ELb0ELb0ELi2ELi4ELi4ELi4ELb0EEENS1_24CollectiveEpilogueBwdGQAISA_fSD_Li256ELb1ELb0EEENS1_19SingleTileSchedulerILb1ELb0ELb0ELi128EEEEEEEEEvNT_6ParamsE$_ZN4cute3eso3ESOILb1ELb0EJNS_6LayoutINS_5tupleIJNS3_IJNS_1CILi8EEENS4_ILi1EEEEEENS4_ILi2EEENS4_ILi4EEEEEENS3_IJNS3_IJS6_NS4_ILi0EEEEEES5_NS4_ILi16EEEEEEEENS_10ViewEngineIPN7cutlass10bfloat16_tEEEEEC2ERKSF_RKSK_,($_ZN7cutlass13device_kernelIN5flash19enable_sm80_to_sm89INS1_16FlashAttnBwdSm80INS1_25CollectiveMainloopBwdSm80ILi2ELi2EN4cute5tupleIJNS5_1CILi128EEES8_NS7_ILi64EEEEEENS_10bfloat16_tEfNS_4arch4Sm80ELb0ELb0ELb1ELb1ELb0ELb0ELb0ELb0ELi2ELi4ELi4ELi4ELb0EEENS1_24CollectiveEpilogueBwdGQAISA_fSD_Li256ELb1ELb0EEENS1_19SingleTileSchedulerILb1ELb0ELb0ELi128EEEEEEEEEvNT_6ParamsE$_ZN4cute3eso3ESOILb1ELb0EJNS_6LayoutINS_5tupleIJNS3_IJNS_1CILi8EEENS4_ILi1EEEEEENS4_ILi2EEES5_EEENS3_IJNS3_IJS6_NS4_ILi0EEEEEENS4_ILi64EEES5_EEEEENS_10ViewEngineIPN7cutlass10bfloat16_tEEEEEC2ERKSE_RKSJ_ - $_ZN7cutlass13device_kernelIN5flash19enable_sm80_to_sm89INS1_16FlashAttnBwdSm80INS1_25CollectiveMainloopBwdSm80ILi2ELi2EN4cute5tupleIJNS5_1CILi128EEES8_NS7_ILi64EEEEEENS_10bfloat16_tEfNS_4arch4Sm80ELb0ELb0ELb1ELb1ELb0ELb0ELb0ELb0ELi2ELi4ELi4ELi4ELb0EEENS1_24CollectiveEpilogueBwdGQAISA_fSD_Li256ELb1ELb0EEENS1_19SingleTileSchedulerILb1ELb0ELb0ELi128EEEEEEEEEvNT_6ParamsE$_ZN4cute3eso3ESOILb1ELb0EJNS_6LayoutINS_5tupleIJNS3_IJNS_1CILi8EEENS4_ILi1EEEEEENS4_ILi2EEENS4_ILi4EEEEEENS3_IJNS3_IJS6_NS4_ILi0EEEEEES5_NS4_ILi16EEEEEEEENS_10ViewEngineIPN7cutlass10bfloat16_tEEEEEC2ERKSF_RKSK_)
$_ZN7cutlass13device_kernelIN5flash19enable_sm80_to_sm89INS1_16FlashAttnBwdSm80INS1_25CollectiveMainloopBwdSm80ILi2ELi2EN4cute5tupleIJNS5_1CILi128EEES8_NS7_ILi64EEEEEENS_10bfloat16_tEfNS_4arch4Sm80ELb0ELb0ELb1ELb1ELb0ELb0ELb0ELb0ELi2ELi4ELi4ELi4ELb0EEENS1_24CollectiveEpilogueBwdGQAISA_fSD_Li256ELb1ELb0EEENS1_19SingleTileSchedulerILb1ELb0ELb0ELi128EEEEEEEEEvNT_6ParamsE$_ZN4cute3eso3ESOILb1ELb0EJNS_6LayoutINS_5tupleIJNS3_IJNS_1CILi8EEENS4_ILi1EEEEEENS4_ILi2EEENS4_ILi4EEEEEENS3_IJNS3_IJS6_NS4_ILi0EEEEEES5_NS4_ILi16EEEEEEEENS_10ViewEngineIPN7cutlass10bfloat16_tEEEEEC2ERKSF_RKSK_:
[----:B------:R-:W-:Y:S01]  /*9f80*/  IADD3 R2, R23, -c[0x0][0x20], RZ ;  /* 0x8000080017027a10 */ /* 0x000fe20007ffe0ff */
[----:B------:R-:W-:Y:S01]  /*9f90*/  IMAD.MOV.U32 R7, RZ, RZ, R3 ;  /* 0x000000ffff077224 */ /* 0x000fe200078e0003 */
[----:B------:R-:W-:-:S04]  /*9fa0*/  MOV R5, 0x0 ;  /* 0x0000000000057802 */ /* 0x000fc80000000f00 */
[----:B------:R1:W-:Y:S01]  /*9fb0*/  STL.64 [R2], R6 ;  /* 0x0000000602007387 */ /* 0x0003e20000100a00 */
[----:B------:R-:W-:Y:S05]  /*9fc0*/  RET.REL.NODEC R4 `(_ZN7cutlass13device_kernelIN5flash19enable_sm80_to_sm89INS1_16FlashAttnBwdSm80INS1_25CollectiveMainloopBwdSm80ILi2ELi2EN4cute5tupleIJNS5_1CILi128EEES8_NS7_ILi64EEEEEENS_10bfloat16_tEfNS_4arch4Sm80ELb0ELb0ELb1ELb1ELb0ELb0ELb0ELb0ELi2ELi4ELi4ELi4ELb0EEENS1_24CollectiveEpilogueBwdGQAISA_fSD_Li256ELb1ELb0EEENS1_19SingleTileSchedulerILb1ELb0ELb0ELi128EEEEEEEEEvNT_6ParamsE) ;  /* 0xffff603004007950 */ /* 0x000fea0003c3ffff */
        .type           $_ZN7cutlass13device_kernelIN5flash19enable_sm80_to_sm89INS1_16FlashAttnBwdSm80INS1_25CollectiveMainloopBwdSm80ILi2ELi2EN4cute5tupleIJNS5_1CILi128EEES8_NS7_ILi64EEEEEENS_10bfloat16_tEfNS_4arch4Sm80ELb0ELb0ELb1ELb1ELb0ELb0ELb0ELb0ELi2ELi4ELi4ELi4ELb0EEENS1_24CollectiveEpilogueBwdGQAISA_fSD_Li256ELb1ELb0EEENS1_19SingleTileSchedulerILb1ELb0ELb0ELi128EEEEEEEEEvNT_6ParamsE$_ZN4cute3eso3ESOILb1ELb0EJNS_6LayoutINS_5tupleIJNS3_IJNS_1CILi8EEENS4_ILi1EEEEEENS4_ILi2EEES5_EEENS3_IJNS3_IJS6_NS4_ILi0EEEEEENS4_ILi64EEES5_EEEEENS_10ViewEngineIPN7cutlass10bfloat16_tEEEEEC2ERKSE_RKSJ_,@function
        .size           $_ZN7cutlass13device_kernelIN5flash19enable_sm80_to_sm89INS1_16FlashAttnBwdSm80INS1_25CollectiveMainloopBwdSm80ILi2ELi2EN4cute5tupleIJNS5_1CILi128EEES8_NS7_ILi64EEEEEENS_10bfloat16_tEfNS_4arch4Sm80ELb0ELb0ELb1ELb1ELb0ELb0ELb0ELb0ELi2ELi4ELi4ELi4ELb0EEENS1_24CollectiveEpilogueBwdGQAISA_fSD_Li256ELb1ELb0EEENS1_19SingleTileSchedulerILb1ELb0ELb0ELi128EEEEEEEEEvNT_6ParamsE$_ZN4cute3eso3ESOILb1ELb0EJNS_6LayoutINS_5tupleIJNS3_IJNS_1CILi8EEENS4_ILi1EEEEEENS4_ILi2EEES5_EEENS3_IJNS3_IJS6_NS4_ILi0EEEEEENS4_ILi64EEES5_EEEEENS_10ViewEngineIPN7cutlass10bfloat16_tEEEEEC2ERKSE_RKSJ_,($_ZN7cutlass13device_kernelIN5flash19enable_sm80_to_sm89INS1_16FlashAttnBwdSm80INS1_25CollectiveMainloopBwdSm80ILi2ELi2EN4cute5tupleIJNS5_1CILi128EEES8_NS7_ILi64EEEEEENS_10bfloat16_tEfNS_4arch4Sm80ELb0ELb0ELb1ELb1ELb0ELb0ELb0ELb0ELi2ELi4ELi4ELi4ELb0EEENS1_24CollectiveEpilogueBwdGQAISA_fSD_Li256ELb1ELb0EEENS1_19SingleTileSchedulerILb1ELb0ELb0ELi128EEEEEEEEEvNT_6ParamsE$_ZN4cute3eso3ESOILb1ELb0EJNS_6LayoutINS_5tupleIJNS3_IJNS_1CILi8EEENS4_ILi1EEEEEENS4_ILi4EEEEEENS3_IJNS3_IJS6_NS4_ILi0EEEEEENS4_ILi2048EEEEEEEENS_10ViewEngineINS_8smem_ptrIPN7cutlass10bfloat16_tEEEEEEEC2ERKSE_RKSL_ - $_ZN7cutlass13device_kernelIN5flash19enable_sm80_to_sm89INS1_16FlashAttnBwdSm80INS1_25CollectiveMainloopBwdSm80ILi2ELi2EN4cute5tupleIJNS5_1CILi128EEES8_NS7_ILi64EEEEEENS_10bfloat16_tEfNS_4arch4Sm80ELb0ELb0ELb1ELb1ELb0ELb0ELb0ELb0ELi2ELi4ELi4ELi4ELb0EEENS1_24CollectiveEpilogueBwdGQAISA_fSD_Li256ELb1ELb0EEENS1_19SingleTileSchedulerILb1ELb0ELb0ELi128EEEEEEEEEvNT_6ParamsE$_ZN4cute3eso3ESOILb1ELb0EJNS_6LayoutINS_5tupleIJNS3_IJNS_1CILi8EEENS4_ILi1EEEEEENS4_ILi2EEES5_EEENS3_IJNS3_IJS6_NS4_ILi0EEEEEENS4_ILi64EEES5_EEEEENS_10ViewEngineIPN7cutlass10bfloat16_tEEEEEC2ERKSE_RKSJ_)
$_ZN7cutlass13device_kernelIN5flash19enable_sm80_to_sm89INS1_16FlashAttnBwdSm80INS1_25CollectiveMainloopBwdSm80ILi2ELi2EN4cute5tupleIJNS5_1CILi128EEES8_NS7_ILi64EEEEEENS_10bfloat16_tEfNS_4arch4Sm80ELb0ELb0ELb1ELb1ELb0ELb0ELb0ELb0ELi2ELi4ELi4ELi4ELb0EEENS1_24CollectiveEpilogueBwdGQAISA_fSD_Li256ELb1ELb0EEENS1_19SingleTileSchedulerILb1ELb0ELb0ELi128EEEEEEEEEvNT_6ParamsE$_ZN4cute3eso3ESOILb1ELb0EJNS_6LayoutINS_5tupleIJNS3_IJNS_1CILi8EEENS4_ILi1EEEEEENS4_ILi2EEES5_EEENS3_IJNS3_IJS6_NS4_ILi0EEEEEENS4_ILi64EEES5_EEEEENS_10ViewEngineIPN7cutlass10bfloat16_tEEEEEC2ERKSE_RKSJ_:
[----:B------:R-:W-:Y:S01]  /*9fd0*/  IADD3 R2, R23, -c[0x0][0x20], RZ ;  /* 0x8000080017027a10 */ /* 0x000fe20007ffe0ff */
[----:B------:R-:W-:Y:S01]  /*9fe0*/  IMAD.MOV.U32 R7, RZ, RZ, R3 ;  /* 0x000000ffff077224 */ /* 0x000fe200078e0003 */
[----:B------:R-:W-:-:S04]  /*9ff0*/  MOV R5, 0x0 ;  /* 0x0000000000057802 */ /* 0x000fc80000000f00 */
[----:B------:R1:W-:Y:S01]  /*a000*/  STL.64 [R2], R6 ;  /* 0x0000000602007387 */ /* 0x0003e20000100a00 */
[----:B------:R-:W-:Y:S05]  /*a010*/  RET.REL.NODEC R4 `(_ZN7cutlass13device_kernelIN5flash19enable_sm80_to_sm89INS1_16FlashAttnBwdSm80INS1_25CollectiveMainloopBwdSm80ILi2ELi2EN4cute5tupleIJNS5_1CILi128EEES8_NS7_ILi64EEEEEENS_10bfloat16_tEfNS_4arch4Sm80ELb0ELb0ELb1ELb1ELb0ELb0ELb0ELb0ELi2ELi4ELi4ELi4ELb0EEENS1_24CollectiveEpilogueBwdGQAISA_fSD_Li256ELb1ELb0EEENS1_19SingleTileSchedulerILb1ELb0ELb0ELi128EEEEEEEEEvNT_6ParamsE) ;  /* 0xffff5fe004007950 */ /* 0x000fea0003c3ffff */
        .type           $_ZN7cutlass13device_kernelIN5flash19enable_sm80_to_sm89INS1_16FlashAttnBwdSm80INS1_25CollectiveMainloopBwdSm80ILi2ELi2EN4cute5tupleIJNS5_1CILi128EEES8_NS7_ILi64EEEEEENS_10bfloat16_tEfNS_4arch4Sm80ELb0ELb0ELb1ELb1ELb0ELb0ELb0ELb0ELi2ELi4ELi4ELi4ELb0EEENS1_24CollectiveEpilogueBwdGQAISA_fSD_Li256ELb1ELb0EEENS1_19SingleTileSchedulerILb1ELb0ELb0ELi128EEEEEEEEEvNT_6ParamsE$_ZN4cute3eso3ESOILb1ELb0EJNS_6LayoutINS_5tupleIJNS3_IJNS_1CILi8EEENS4_ILi1EEEEEENS4_ILi4EEEEEENS3_IJNS3_IJS6_NS4_ILi0EEEEEENS4_ILi2048EEEEEEEENS_10ViewEngineINS_8smem_ptrIPN7cutlass10bfloat16_tEEEEEEEC2ERKSE_RKSL_,@function
        .size           $_ZN7cutlass13device_kernelIN5flash19enable_sm80_to_sm89INS1_16FlashAttnBwdSm80INS1_25CollectiveMainloopBwdSm80ILi2ELi2EN4cute5tupleIJNS5_1CILi128EEES8_NS7_ILi64EEEEEENS_10bfloat16_tEfNS_4arch4Sm80ELb0ELb0ELb1ELb1ELb0ELb0ELb0ELb0ELi2ELi4ELi4ELi4ELb0EEENS1_24CollectiveEpilogueBwdGQAISA_fSD_Li256ELb1ELb0EEENS1_19SingleTileSchedulerILb1ELb0ELb0ELi128EEEEEEEEEvNT_6ParamsE$_ZN4cute3eso3ESOILb1ELb0EJNS_6LayoutINS_5tupleIJNS3_IJNS_1CILi8EEENS4_ILi1EEEEEENS4_ILi4EEEEEENS3_IJNS3_IJS6_NS4_ILi0EEEEEENS4_ILi2048EEEEEEEENS_10ViewEngineINS_8smem_ptrIPN7cutlass10bfloat16_tEEEEEEEC2ERKSE_RKSL_,($_ZN7cutlass13device_kernelIN5flash19enable_sm80_to_sm89INS1_16FlashAttnBwdSm80INS1_25CollectiveMainloopBwdSm80ILi2ELi2EN4cute5tupleIJNS5_1CILi128EEES8_NS7_ILi64EEEEEENS_10bfloat16_tEfNS_4arch4Sm80ELb0ELb0ELb1ELb1ELb0ELb0ELb0ELb0ELi2ELi4ELi4ELi4ELb0EEENS1_24CollectiveEpilogueBwdGQAISA_fSD_Li256ELb1ELb0EEENS1_19SingleTileSchedulerILb1ELb0ELb0ELi128EEEEEEEEEvNT_6ParamsE$_ZN4cute3eso3ESOILb1ELb0EJNS_6LayoutINS_5tupleIJNS3_IJNS_1CILi8EEENS4_ILi1EEEEEENS4_ILi4EEEEEENS3_IJNS3_IJS6_NS4_ILi0EEEEEENS4_ILi2048EEEEEEEEiEEC2ERKSE_RKi - $_ZN7cutlass13device_kernelIN5flash19enable_sm80_to_sm89INS1_16FlashAttnBwdSm80INS1_25CollectiveMainloopBwdSm80ILi2ELi2EN4cute5tupleIJNS5_1CILi128EEES8_NS7_ILi64EEEEEENS_10bfloat16_tEfNS_4arch4Sm80ELb0ELb0ELb1ELb1ELb0ELb0ELb0ELb0ELi2ELi4ELi4ELi4ELb0EEENS1_24CollectiveEpilogueBwdGQAISA_fSD_Li256ELb1ELb0EEENS1_19SingleTileSchedulerILb1ELb0ELb0ELi128EEEEEEEEEvNT_6ParamsE$_ZN4cute3eso3ESOILb1ELb0EJNS_6LayoutINS_5tupleIJNS3_IJNS_1CILi8EEENS4_ILi1EEEEEENS4_ILi4EEEEEENS3_IJNS3_IJS6_NS4_ILi0EEEEEENS4_ILi2048EEEEEEEENS_10ViewEngineINS_8smem_ptrIPN7cutlass10bfloat16_tEEEEEEEC2ERKSE_RKSL_)
$_ZN7cutlass13device_kernelIN5flash19enable_sm80_to_sm89INS1_16FlashAttnBwdSm80INS1_25CollectiveMainloopBwdSm80ILi2ELi2EN4cute5tupleIJNS5_1CILi128EEES8_NS7_ILi64EEEEEENS_10bfloat16_tEfNS_4arch4Sm80ELb0ELb0ELb1ELb1ELb0ELb0ELb0ELb0ELi2ELi4ELi4ELi4ELb0EEENS1_24CollectiveEpilogueBwdGQAISA_fSD_Li256ELb1ELb0EEENS1_19SingleTileSchedulerILb1ELb0ELb0ELi128EEEEEEEEEvNT_6ParamsE$_ZN4cute3eso3ESOILb1ELb0EJNS_6LayoutINS_5tupleIJNS3_IJNS_1CILi8EEENS4_ILi1EEEEEENS4_ILi4EEEEEENS3_IJNS3_IJS6_NS4_ILi0EEEEEENS4_ILi2048EEEEEEEENS_10ViewEngineINS_8smem_ptrIPN7cutlass10bfloat16_tEEEEEEEC2ERKSE_RKSL_:
[----:B------:R-:W-:Y:S02]  /*a020*/  IADD3 R4, R23, -c[0x0][0x20], RZ ;  /* 0x8000080017047a10 */ /* 0x000fe40007ffe0ff */
[----:B------:R-:W-:-:S03]  /*a030*/  MOV R7, 0x0 ;  /* 0x0000000000077802 */ /* 0x000fc60000000f00 */
[----:B------:R1:W-:Y:S01]  /*a040*/  STL.64 [R4], R2 ;  /* 0x0000000204007387 */ /* 0x0003e20000100a00 */
[----:B------:R-:W-:Y:S05]  /*a050*/  RET.REL.NODEC R6 `(_ZN7cutlass13device_kernelIN5flash19enable_sm80_to_sm89INS1_16FlashAttnBwdSm80INS1_25CollectiveMainloopBwdSm80ILi2ELi2EN4cute5tupleIJNS5_1CILi128EEES8_NS7_ILi64EEEEEENS_10bfloat16_tEfNS_4arch4Sm80ELb0ELb0ELb1ELb1ELb0ELb0ELb0ELb0ELi2ELi4ELi4ELi4ELb0EEENS1_24CollectiveEpilogueBwdGQAISA_fSD_Li256ELb1ELb0EEENS1_19SingleTileSchedulerILb1ELb0ELb0ELi128EEEEEEEEEvNT_6ParamsE) ;  /* 0xffff5fa006007950 */ /* 0x000fea0003c3ffff */
        .type           $_ZN7cutlass13device_kernelIN5flash19enable_sm80_to_sm89INS1_16FlashAttnBwdSm80INS1_25CollectiveMainloopBwdSm80ILi2ELi2EN4cute5tupleIJNS5_1CILi128EEES8_NS7_ILi64EEEEEENS_10bfloat16_tEfNS_4arch4Sm80ELb0ELb0ELb1ELb1ELb0ELb0ELb0ELb0ELi2ELi4ELi4ELi4ELb0EEENS1_24CollectiveEpilogueBwdGQAISA_fSD_Li256ELb1ELb0EEENS1_19SingleTileSchedulerILb1ELb0ELb0ELi128EEEEEEEEEvNT_6ParamsE$_ZN4cute3eso3ESOILb1ELb0EJNS_6LayoutINS_5tupleIJNS3_IJNS_1CILi8EEENS4_ILi1EEEEEENS4_ILi4EEEEEENS3_IJNS3_IJS6_NS4_ILi0EEEEEENS4_ILi2048EEEEEEEEiEEC2ERKSE_RKi,@function
        .size           $_ZN7cutlass13device_kernelIN5flash19enable_sm80_to_sm89INS1_16FlashAttnBwdSm80INS1_25CollectiveMainloopBwdSm80ILi2ELi2EN4cute5tupleIJNS5_1CILi128EEES8_NS7_ILi64EEEEEENS_10bfloat16_tEfNS_4arch4Sm80ELb0ELb0ELb1ELb1ELb0ELb0ELb0ELb0ELi2ELi4ELi4ELi4ELb0EEENS1_24CollectiveEpilogueBwdGQAISA_fSD_Li256ELb1ELb0EEENS1_19SingleTileSchedulerILb1ELb0ELb0ELi128EEEEEEEEEvNT_6ParamsE$_ZN4cute3eso3ESOILb1ELb0EJNS_6LayoutINS_5tupleIJNS3_IJNS_1CILi8EEENS4_ILi1EEEEEENS4_ILi4EEEEEENS3_IJNS3_IJS6_NS4_ILi0EEEEEENS4_ILi2048EEEEEEEEiEEC2ERKSE_RKi,($_ZN7cutlass13device_kernelIN5flash19enable_sm80_to_sm89INS1_16FlashAttnBwdSm80INS1_25CollectiveMainloopBwdSm80ILi2ELi2EN4cute5tupleIJNS5_1CILi128EEES8_NS7_ILi64EEEEEENS_10bfloat16_tEfNS_4arch4Sm80ELb0ELb0ELb1ELb1ELb0ELb0ELb0ELb0ELi2ELi4ELi4ELi4ELb0EEENS1_24CollectiveEpilogueBwdGQAISA_fSD_Li256ELb1ELb0EEENS1_19SingleTileSchedulerILb1ELb0ELb0ELi128EEEEEEEEEvNT_6ParamsE$_ZN4cute3eso3ESOILb1ELb0EJNS_6LayoutINS_5tupleIJNS3_IJNS_1CILi8EEENS4_ILi1EEEEEENS4_ILi4EEEEEENS3_IJNS3_IJS6_NS4_ILi0EEEEEES5_EEEEENS_10ViewEngineIPN7cutlass10bfloat16_tEEEEEC2ERKSD_RKSI_ - $_ZN7cutlass13device_kernelIN5flash19enable_sm80_to_sm89INS1_16FlashAttnBwdSm80INS1_25CollectiveMainloopBwdSm80ILi2ELi2EN4cute5tupleIJNS5_1CILi128EEES8_NS7_ILi64EEEEEENS_10bfloat16_tEfNS_4arch4Sm80ELb0ELb0ELb1ELb1ELb0ELb0ELb0ELb0ELi2ELi4ELi4ELi4ELb0EEENS1_24CollectiveEpilogueBwdGQAISA_fSD_Li256ELb1ELb0EEENS1_19SingleTileSchedulerILb1ELb0ELb0ELi128EEEEEEEEEvNT_6ParamsE$_ZN4cute3eso3ESOILb1ELb0EJNS_6LayoutINS_5tupleIJNS3_IJNS_1CILi8EEENS4_ILi1EEEEEENS4_ILi4EEEEEENS3_IJNS3_IJS6_NS4_ILi0EEEEEENS4_ILi2048EEEEEEEEiEEC2ERKSE_RKi)
$_ZN7cutlass13device_kernelIN5flash19enable_sm80_to_sm89INS1_16FlashAttnBwdSm80INS1_25CollectiveMainloopBwdSm80ILi2ELi2EN4cute5tupleIJNS5_1CILi128EEES8_NS7_ILi64EEEEEENS_10bfloat16_tEfNS_4arch4Sm80ELb0ELb0ELb1ELb1ELb0ELb0ELb0ELb0ELi2ELi4ELi4ELi4ELb0EEENS1_24CollectiveEpilogueBwdGQAISA_fSD_Li256ELb1ELb0EEENS1_19SingleTileSchedulerILb1ELb0ELb0ELi128EEEEEEEEEvNT_6ParamsE$_ZN4cute3eso3ESOILb1ELb0EJNS_6LayoutINS_5tupleIJNS3_IJNS_1CILi8EEENS4_ILi1EEEEEENS4_ILi4EEEEEENS3_IJNS3_IJS6_NS4_ILi0EEEEEENS4_ILi2048EEEEEEEEiEEC2ERKSE_RKi:
[----:B------:R-:W-:Y:S02]  /*a060*/  IADD3 R2, R23, -c[0x0][0x20], RZ ;  /* 0x8000080017027a10 */ /* 0x000fe40007ffe0ff */
[----:B------:R-:W-:-:S03]  /*a070*/  MOV R5, 0x0 ;  /* 0x0000000000057802 */ /* 0x000fc60000000f00 */
[----:B------:R1:W-:Y:S01]  /*a080*/  STL [R2], R3 ;  /* 0x0000000302007387 */ /* 0x0003e20000100800 */
[----:B------:R-:W-:Y:S05]  /*a090*/  RET.REL.NODEC R4 `(_ZN7cutlass13device_kernelIN5flash19enable_sm80_to_sm89INS1_16FlashAttnBwdSm80INS1_25CollectiveMainloopBwdSm80ILi2ELi2EN4cute5tupleIJNS5_1CILi128EEES8_NS7_ILi64EEEEEENS_10bfloat16_tEfNS_4arch4Sm80ELb0ELb0ELb1ELb1ELb0ELb0ELb0ELb0ELi2ELi4ELi4ELi4ELb0EEENS1_24CollectiveEpilogueBwdGQAISA_fSD_Li256ELb1ELb0EEENS1_19SingleTileSchedulerILb1ELb0ELb0ELi128EEEEEEEEEvNT_6ParamsE) ;  /* 0xffff5f6004007950 */ /* 0x000fea0003c3ffff */
        .type           $_ZN7cutlass13device_kernelIN5flash19enable_sm80_to_sm89INS1_16FlashAttnBwdSm80INS1_25CollectiveMainloopBwdSm80ILi2ELi2EN4cute5tupleIJNS5_1CILi128EEES8_NS7_ILi64EEEEEENS_10bfloat16_tEfNS_4arch4Sm80ELb0ELb0ELb1ELb1ELb0ELb0ELb0ELb0ELi2ELi4ELi4ELi4ELb0EEENS1_24CollectiveEpilogueBwdGQAISA_fSD_Li256ELb1ELb0EEENS1_19SingleTileSchedulerILb1ELb0ELb0ELi128EEEEEEEEEvNT_6ParamsE$_ZN4cute3eso3ESOILb1ELb0EJNS_6LayoutINS_5tupleIJNS3_IJNS_1CILi8EEENS4_ILi1EEEEEENS4_ILi4EEEEEENS3_IJNS3_IJS6_NS4_ILi0EEEEEES5_EEEEENS_10ViewEngineIPN7cutlass10bfloat16_tEEEEEC2ERKSD_RKSI_,@function
        .size           $_ZN7cutlass13device_kernelIN5flash19enable_sm80_to_sm89INS1_16FlashAttnBwdSm80INS1_25CollectiveMainloopBwdSm80ILi2ELi2EN4cute5tupleIJNS5_1CILi128EEES8_NS7_ILi64EEEEEENS_10bfloat16_tEfNS_4arch4Sm80ELb0ELb0ELb1ELb1ELb0ELb0ELb0ELb0ELi2ELi4ELi4ELi4ELb0EEENS1_24CollectiveEpilogueBwdGQAISA_fSD_Li256ELb1ELb0EEENS1_19SingleTileSchedulerILb1ELb0ELb0ELi128EEEEEEEEEvNT_6ParamsE$_ZN4cute3eso3ESOILb1ELb0EJNS_6LayoutINS_5tupleIJNS3_IJNS_1CILi8EEENS4_ILi1EEEEEENS4_ILi4EEEEEENS3_IJNS3_IJS6_NS4_ILi0EEEEEES5_EEEEENS_10ViewEngineIPN7cutlass10bfloat16_tEEEEEC2ERKSD_RKSI_,($_ZN7cutlass13device_kernelIN5flash19enable_sm80_to_sm89INS1_16FlashAttnBwdSm80INS1_25CollectiveMainloopBwdSm80ILi2ELi2EN4cute5tupleIJNS5_1CILi128EEES8_NS7_ILi64EEEEEENS_10bfloat16_tEfNS_4arch4Sm80ELb0ELb0ELb1ELb1ELb0ELb0ELb0ELb0ELi2ELi4ELi4ELi4ELb0EEENS1_24CollectiveEpilogueBwdGQAISA_fSD_Li256ELb1ELb0EEENS1_19SingleTileSchedulerILb1ELb0ELb0ELi128EEEEEEEEEvNT_6ParamsE$_ZN4cute3eso3ESOILb1ELb0EJNS_6LayoutINS_5tupleIJNS3_IJNS_1CILi8EEENS4_ILi1EEEEEENS4_ILi4EEEEEENS3_IJNS3_IJS6_NS4_ILi0EEEEEES5_EEEEEiEEC2ERKSD_RKi - $_ZN7cutlass13device_kernelIN5flash19enable_sm80_to_sm89INS1_16FlashAttnBwdSm80INS1_25CollectiveMainloopBwdSm80ILi2ELi2EN4cute5tupleIJNS5_1CILi128EEES8_NS7_ILi64EEEEEENS_10bfloat16_tEfNS_4arch4Sm80ELb0ELb0ELb1ELb1ELb0ELb0ELb0ELb0ELi2ELi4ELi4ELi4ELb0EEENS1_24CollectiveEpilogueBwdGQAISA_fSD_Li256ELb1ELb0EEENS1_19SingleTileSchedulerILb1ELb0ELb0ELi128EEEEEEEEEvNT_6ParamsE$_ZN4cute3eso3ESOILb1ELb0EJNS_6LayoutINS_5tupleIJNS3_IJNS_1CILi8EEENS4_ILi1EEEEEENS4_ILi4EEEEEENS3_IJNS3_IJS6_NS4_ILi0EEEEEES5_EEEEENS_10ViewEngineIPN7cutlass10bfloat16_tEEEEEC2ERKSD_RKSI_)
$_ZN7cutlass13device_kernelIN5flash19enable_sm80_to_sm89INS1_16FlashAttnBwdSm80INS1_25CollectiveMainloopBwdSm80ILi2ELi2EN4cute5tupleIJNS5_1CILi128EEES8_NS7_ILi64EEEEEENS_10bfloat16_tEfNS_4arch4Sm80ELb0ELb0ELb1ELb1ELb0ELb0ELb0ELb0ELi2ELi4ELi4ELi4ELb0EEENS1_24CollectiveEpilogueBwdGQAISA_fSD_Li256ELb1ELb0EEENS1_19SingleTileSchedulerILb1ELb0ELb0ELi128EEEEEEEEEvNT_6ParamsE$_ZN4cute3eso3ESOILb1ELb0EJNS_6LayoutINS_5tupleIJNS3_IJNS_1CILi8EEENS4_ILi1EEEEEENS4_ILi4EEEEEENS3_IJNS3_IJS6_NS4_ILi0EEEEEES5_EEEEENS_10ViewEngineIPN7cutlass10bfloat16_tEEEEEC2ERKSD_RKSI_:
[----:B------:R-:W-:Y:S01]  /*a0a0*/  IADD3 R7, R23, -c[0x0][0x20], RZ ;  /* 0x8000080017077a10 */ /* 0x000fe20007ffe0ff */
[----:B------:R-:W-:Y:S01]  /*a0b0*/  IMAD.MOV.U32 R10, RZ, RZ, R6 ;  /* 0x000000ffff0a7224 */ /* 0x000fe200078e0006 */
[----:B------:R-:W-:Y:S01]  /*a0c0*/  MOV R11, R9 ;  /* 0x00000009000b7202 */ /* 0x000fe20000000f00 */
[----:B------:R-:W-:-:S04]  /*a0d0*/  IMAD.MOV.U32 R9, RZ, RZ, 0x0 ;  /* 0x00000000ff097424 */ /* 0x000fc800078e00ff */
[----:B------:R1:W-:Y:S01]  /*a0e0*/  STL.64 [R7], R10 ;  /* 0x0000000a07007387 */ /* 0x0003e20000100a00 */
[----:B------:R-:W-:Y:S05]  /*a0f0*/  RET.REL.NODEC R8 `(_ZN7cutlass13device_kernelIN5flash19enable_sm80_to_sm89INS1_16FlashAttnBwdSm80INS1_25CollectiveMainloopBwdSm80ILi2ELi2EN4cute5tupleIJNS5_1CILi128EEES8_NS7_ILi64EEEEEENS_10bfloat16_tEfNS_4arch4Sm80ELb0ELb0ELb1ELb1ELb0ELb0ELb0ELb0ELi2ELi4ELi4ELi4ELb0EEENS1_24CollectiveEpilogueBwdGQAISA_fSD_Li256ELb1ELb0EEENS1_19SingleTileSchedulerILb1ELb0ELb0ELi128EEEEEEEEEvNT_6ParamsE) ;  /* 0xffff5f0008007950 */ /* 0x000fea0003c3ffff */
        .type           $_ZN7cutlass13device_kernelIN5flash19enable_sm80_to_sm89INS1_16FlashAttnBwdSm80INS1_25CollectiveMainloopBwdSm80ILi2ELi2EN4cute5tupleIJNS5_1CILi128EEES8_NS7_ILi64EEEEEENS_10bfloat16_tEfNS_4arch4Sm80ELb0ELb0ELb1ELb1ELb0ELb0ELb0ELb0ELi2ELi4ELi4ELi4ELb0EEENS1_24CollectiveEpilogueBwdGQAISA_fSD_Li256ELb1ELb0EEENS1_19SingleTileSchedulerILb1ELb0ELb0ELi128EEEEEEEEEvNT_6ParamsE$_ZN4cute3eso3ESOILb1ELb0EJNS_6LayoutINS_5tupleIJNS3_IJNS_1CILi8EEENS4_ILi1EEEEEENS4_ILi4EEEEEENS3_IJNS3_IJS6_NS4_ILi0EEEEEES5_EEEEEiEEC2ERKSD_RKi,@function
        .size           $_ZN7cutlass13device_kernelIN5flash19enable_sm80_to_sm89INS1_16FlashAttnBwdSm80INS1_25CollectiveMainloopBwdSm80ILi2ELi2EN4cute5tupleIJNS5_1CILi128EEES8_NS7_ILi64EEEEEENS_10bfloat16_tEfNS_4arch4Sm80ELb0ELb0ELb1ELb1ELb0ELb0ELb0ELb0ELi2ELi4ELi4ELi4ELb0EEENS1_24CollectiveEpilogueBwdGQAISA_fSD_Li256ELb1ELb0EEENS1_19SingleTileSchedulerILb1ELb0ELb0ELi128EEEEEEEEEvNT_6ParamsE$_ZN4cute3eso3ESOILb1ELb0EJNS_6LayoutINS_5tupleIJNS3_IJNS_1CILi8EEENS4_ILi1EEEEEENS4_ILi4EEEEEENS3_IJNS3_IJS6_NS4_ILi0EEEEEES5_EEEEEiEEC2ERKSD_RKi,($_ZN7cutlass13device_kernelIN5flash19enable_sm80_to_sm89INS1_16FlashAttnBwdSm80INS1_25CollectiveMainloopBwdSm80ILi2ELi2EN4cute5tupleIJNS5_1CILi128EEES8_NS7_ILi64EEEEEENS_10bfloat16_tEfNS_4arch4Sm80ELb0ELb0ELb1ELb1ELb0ELb0ELb0ELb0ELi2ELi4ELi4ELi4ELb0EEENS1_24CollectiveEpilogueBwdGQAISA_fSD_Li256ELb1ELb0EEENS1_19SingleTileSchedulerILb1ELb0ELb0ELi128EEEEEEEEEvNT_6ParamsE$_ZN4cute3eso3ESOILb1ELb0EJNS_6LayoutINS_5tupleIJNS3_IJNS_1CILi8EEENS4_ILi1EEEEEENS4_ILi4EEES6_EEENS3_IJNS3_IJS6_NS4_ILi0EEEEEENS4_ILi2048EEESA_EEEEENS_10ViewEngineINS_8smem_ptrIPN7cutlass10bfloat16_tEEEEEEEC2ERKSE_RKSL_ - $_ZN7cutlass13device_kernelIN5flash19enable_sm80_to_sm89INS1_16FlashAttnBwdSm80INS1_25CollectiveMainloopBwdSm80ILi2ELi2EN4cute5tupleIJNS5_1CILi128EEES8_NS7_ILi64EEEEEENS_10bfloat16_tEfNS_4arch4Sm80ELb0ELb0ELb1ELb1ELb0ELb0ELb0ELb0ELi2ELi4ELi4ELi4ELb0EEENS1_24CollectiveEpilogueBwdGQAISA_fSD_Li256ELb1ELb0EEENS1_19SingleTileSchedulerILb1ELb0ELb0ELi128EEEEEEEEEvNT_6ParamsE$_ZN4cute3eso3ESOILb1ELb0EJNS_6LayoutINS_5tupleIJNS3_IJNS_1CILi8EEENS4_ILi1EEEEEENS4_ILi4EEEEEENS3_IJNS3_IJS6_NS4_ILi0EEEEEES5_EEEEEiEEC2ERKSD_RKi)
$_ZN7cutlass13device_kernelIN5flash19enable_sm80_to_sm89INS1_16FlashAttnBwdSm80INS1_25CollectiveMainloopBwdSm80ILi2ELi2EN4cute5tupleIJNS5_1CILi128EEES8_NS7_ILi64EEEEEENS_10bfloat16_tEfNS_4arch4Sm80ELb0ELb0ELb1ELb1ELb0ELb0ELb0ELb0ELi2ELi4ELi4ELi4ELb0EEENS1_24CollectiveEpilogueBwdGQAISA_fSD_Li256ELb1ELb0EEENS1_19SingleTileSchedulerILb1ELb0ELb0ELi128EEEEEEEEEvNT_6ParamsE$_ZN4cute3eso3ESOILb1ELb0EJNS_6LayoutINS_5tupleIJNS3_IJNS_1CILi8EEENS4_ILi1EEEEEENS4_ILi4EEEEEENS3_IJNS3_IJS6_NS4_ILi0EEEEEES5_EEEEEiEEC2ERKSD_RKi:
[----:B------:R-:W-:Y:S02]  /*a100*/  IADD3 R2, R23, -c[0x0][0x20], RZ ;  /* 0x8000080017027a10 */ /* 0x000fe40007ffe0ff */
[----:B------:R-:W-:-:S03]  /*a110*/  MOV R7, 0x0 ;  /* 0x0000000000077802 */ /* 0x000fc60000000f00 */
[----:B------:R1:W-:Y:S01]  /*a120*/  STL [R2], R3 ;  /* 0x0000000302007387 */ /* 0x0003e20000100800 */
[----:B------:R-:W-:Y:S05]  /*a130*/  RET.REL.NODEC R6 `(_ZN7cutlass13device_kernelIN5flash19enable_sm80_to_sm89INS1_16FlashAttnBwdSm80INS1_25CollectiveMainloopBwdSm80ILi2ELi2EN4cute5tupleIJNS5_1CILi128EEES8_NS7_ILi64EEEEEENS_10bfloat16_tEfNS_4arch4Sm80ELb0ELb0ELb1ELb1ELb0ELb0ELb0ELb0ELi2ELi4ELi4ELi4ELb0EEENS1_24CollectiveEpilogueBwdGQAISA_fSD_Li256ELb1ELb0EEENS1_19SingleTileSchedulerILb1ELb0ELb0ELi128EEEEEEEEEvNT_6ParamsE) ;  /* 0xffff5ec006007950 */ /* 0x000fea0003c3ffff */
        .type           $_ZN7cutlass13device_kernelIN5flash19enable_sm80_to_sm89INS1_16FlashAttnBwdSm80INS1_25CollectiveMainloopBwdSm80ILi2ELi2EN4cute5tupleIJNS5_1CILi128EEES8_NS7_ILi64EEEEEENS_10bfloat16_tEfNS_4arch4Sm80ELb0ELb0ELb1ELb1ELb0ELb0ELb0ELb0ELi2ELi4ELi4ELi4ELb0EEENS1_24CollectiveEpilogueBwdGQAISA_fSD_Li256ELb1ELb0EEENS1_19SingleTileSchedulerILb1ELb0ELb0ELi128EEEEEEEEEvNT_6ParamsE$_ZN4cute3eso3ESOILb1ELb0EJNS_6LayoutINS_5tupleIJNS3_IJNS_1CILi8EEENS4_ILi1EEEEEENS4_ILi4EEES6_EEENS3_IJNS3_IJS6_NS4_ILi0EEEEEENS4_ILi2048EEESA_EEEEENS_10ViewEngineINS_8smem_ptrIPN7cutlass10bfloat16_tEEEEEEEC2ERKSE_RKSL_,@function
        .size           $_ZN7cutlass13device_kernelIN5flash19enable_sm80_to_sm89INS1_16FlashAttnBwdSm80INS1_25CollectiveMainloopBwdSm80ILi2ELi2EN4cute5tupleIJNS5_1CILi128EEES8_NS7_ILi64EEEEEENS_10bfloat16_tEfNS_4arch4Sm80ELb0ELb0ELb1ELb1ELb0ELb0ELb0ELb0ELi2ELi4ELi4ELi4ELb0EEENS1_24CollectiveEpilogueBwdGQAISA_fSD_Li256ELb1ELb0EEENS1_19SingleTileSchedulerILb1ELb0ELb0ELi128EEEEEEEEEvNT_6ParamsE$_ZN4cute3eso3ESOILb1ELb0EJNS_6LayoutINS_5tupleIJNS3_IJNS_1CILi8EEENS4_ILi1EEEEEENS4_ILi4EEES6_EEENS3_IJNS3_IJS6_NS4_ILi0EEEEEENS4_ILi2048EEESA_EEEEENS_10ViewEngineINS_8smem_ptrIPN7cutlass10bfloat16_tEEEEEEEC2ERKSE_RKSL_,($_ZN7cutlass13device_kernelIN5flash19enable_sm80_to_sm89INS1_16FlashAttnBwdSm80INS1_25CollectiveMainloopBwdSm80ILi2ELi2EN4cute5tupleIJNS5_1CILi128EEES8_NS7_ILi64EEEEEENS_10bfloat16_tEfNS_4arch4Sm80ELb0ELb0ELb1ELb1ELb0ELb0ELb0ELb0ELi2ELi4ELi4ELi4ELb0EEENS1_24CollectiveEpilogueBwdGQAISA_fSD_Li256ELb1ELb0EEENS1_19SingleTileSchedulerILb1ELb0ELb0ELi128EEEEEEEEEvNT_6ParamsE$_ZN4cute3eso3ESOILb1ELb0EJNS_6LayoutINS_5tupleIJNS3_IJNS_1CILi8EEENS4_ILi1EEEEEENS4_ILi4EEES6_EEENS3_IJNS3_IJS6_NS4_ILi0EEEEEENS4_ILi2048EEESA_EEEEEiEEC2ERKSE_RKi - $_ZN7cutlass13device_kernelIN5flash19enable_sm80_to_sm89INS1_16FlashAttnBwdSm80INS1_25CollectiveMainloopBwdSm80ILi2ELi2EN4cute5tupleIJNS5_1CILi128EEES8_NS7_ILi64EEEEEENS_10bfloat16_tEfNS_4arch4Sm80ELb0ELb0ELb1ELb1ELb0ELb0ELb0ELb0ELi2ELi4ELi4ELi4ELb0EEENS1_24CollectiveEpilogueBwdGQAISA_fSD_Li256ELb1ELb0EEENS1_19SingleTileSchedulerILb1ELb0ELb0ELi128EEEEEEEEEvNT_6ParamsE$_ZN4cute3eso3ESOILb1ELb0EJNS_6LayoutINS_5tupleIJNS3_IJNS_1CILi8EEENS4_ILi1EEEEEENS4_ILi4EEES6_EEENS3_IJNS3_IJS6_NS4_ILi0EEEEEENS4_ILi2048EEESA_EEEEENS_10ViewEngineINS_8smem_ptrIPN7cutlass10bfloat16_tEEEEEEEC2ERKSE_RKSL_)
$_ZN7cutlass13device_kernelIN5flash19enable_sm80_to_sm89INS1_16FlashAttnBwdSm80INS1_25CollectiveMainloopBwdSm80ILi2ELi2EN4cute5tupleIJNS5_1CILi128EEES8_NS7_ILi64EEEEEENS_10bfloat16_tEfNS_4arch4Sm80ELb0ELb0ELb1ELb1ELb0ELb0ELb0ELb0ELi2ELi4ELi4ELi4ELb0EEENS1_24CollectiveEpilogueBwdGQAISA_fSD_Li256ELb1ELb0EEENS1_19SingleTileSchedulerILb1ELb0ELb0ELi128EEEEEEEEEvNT_6ParamsE$_ZN4cute3eso3ESOILb1ELb0EJNS_6LayoutINS_5tupleIJNS3_IJNS_1CILi8EEENS4_ILi1EEEEEENS4_ILi4EEES6_EEENS3_IJNS3_IJS6_NS4_ILi0EEEEEENS4_ILi2048EEESA_EEEEENS_10ViewEngineINS_8smem_ptrIPN7cutlass10bfloat16_tEEEEEEEC2ERKSE_RKSL_:
[----:B------:R-:W-:Y:S02]  /*a140*/  IADD3 R4, R15, -c[0x0][0x20], RZ ;  /* 0x800008000f047a10 */ /* 0x000fe40007ffe0ff */
[----:B------:R-:W-:-:S03]  /*a150*/  MOV R7, 0x0 ;  /* 0x0000000000077802 */ /* 0x000fc60000000f00 */
[----:B------:R1:W-:Y:S01]  /*a160*/  STL.64 [R4], R2 ;  /* 0x0000000204007387 */ /* 0x0003e20000100a00 */
[----:B------:R-:W-:Y:S05]  /*a170*/  RET.REL.NODEC R6 `(_ZN7cutlass13device_kernelIN5flash19enable_sm80_to_sm89INS1_16FlashAttnBwdSm80INS1_25CollectiveMainloopBwdSm80ILi2ELi2EN4cute5tupleIJNS5_1CILi128EEES8_NS7_ILi64EEEEEENS_10bfloat16_tEfNS_4arch4Sm80ELb0ELb0ELb1ELb1ELb0ELb0ELb0ELb0ELi2ELi4ELi4ELi4ELb0EEENS1_24CollectiveEpilogueBwdGQAISA_fSD_Li256ELb1ELb0EEENS1_19SingleTileSchedulerILb1ELb0ELb0ELi128EEEEEEEEEvNT_6ParamsE) ;  /* 0xffff5e8006007950 */ /* 0x000fea0003c3ffff */
        .type           $_ZN7cutlass13device_kernelIN5flash19enable_sm80_to_sm89INS1_16FlashAttnBwdSm80INS1_25CollectiveMainloopBwdSm80ILi2ELi2EN4cute5tupleIJNS5_1CILi128EEES8_NS7_ILi64EEEEEENS_10bfloat16_tEfNS_4arch4Sm80ELb0ELb0ELb1ELb1ELb0ELb0ELb0ELb0ELi2ELi4ELi4ELi4ELb0EEENS1_24CollectiveEpilogueBwdGQAISA_fSD_Li256ELb1ELb0EEENS1_19SingleTileSchedulerILb1ELb0ELb0ELi128EEEEEEEEEvNT_6ParamsE$_ZN4cute3eso3ESOILb1ELb0EJNS_6LayoutINS_5tupleIJNS3_IJNS_1CILi8EEENS4_ILi1EEEEEENS4_ILi4EEES6_EEENS3_IJNS3_IJS6_NS4_ILi0EEEEEENS4_ILi2048EEESA_EEEEEiEEC2ERKSE_RKi,@function
        .size           $_ZN7cutlass13device_kernelIN5flash19enable_sm80_to_sm89INS1_16FlashAttnBwdSm80INS1_25CollectiveMainloopBwdSm80ILi2ELi2EN4cute5tupleIJNS5_1CILi128EEES8_NS7_ILi64EEEEEENS_10bfloat16_tEfNS_4arch4Sm80ELb0ELb0ELb1ELb1ELb0ELb0ELb0ELb0ELi2ELi4ELi4ELi4ELb0EEENS1_24CollectiveEpilogueBwdGQAISA_fSD_Li256ELb1ELb0EEENS1_19SingleTileSchedulerILb1ELb0ELb0ELi128EEEEEEEEEvNT_6ParamsE$_ZN4cute3eso3ESOILb1ELb0EJNS_6LayoutINS_5tupleIJNS3_IJNS_1CILi8EEENS4_ILi1EEEEEENS4_ILi4EEES6_EEENS3_IJNS3_IJS6_NS4_ILi0EEEEEENS4_ILi2048EEESA_EEEEEiEEC2ERKSE_RKi,($_ZN7cutlass13device_kernelIN5flash19enable_sm80_to_sm89INS1_16FlashAttnBwdSm80INS1_25CollectiveMainloopBwdSm80ILi2ELi2EN4cute5tupleIJNS5_1CILi128EEES8_NS7_ILi64EEEEEENS_10bfloat16_tEfNS_4arch4Sm80ELb0ELb0ELb1ELb1ELb0ELb0ELb0ELb0ELi2ELi4ELi4ELi4ELb0EEENS1_24CollectiveEpilogueBwdGQAISA_fSD_Li256ELb1ELb0EEENS1_19SingleTileSchedulerILb1ELb0ELb0ELi128EEEEEEEEEvNT_6ParamsE$_ZN4cute3eso3ESOILb1ELb0EJNS_6LayoutINS_5tupleIJNS3_IJNS_1CILi8EEENS4_ILi1EEEEEENS4_ILi4EEES8_EEENS3_IJNS3_IJS6_NS4_ILi0EEEEEES5_NS4_ILi32EEEEEEEENS_10ViewEngineIPN7cutlass10bfloat16_tEEEEEC2ERKSE_RKSJ_ - $_ZN7cutlass13device_kernelIN5flash19enable_sm80_to_sm89INS1_16FlashAttnBwdSm80INS1_25CollectiveMainloopBwdSm80ILi2ELi2EN4cute5tupleIJNS5_1CILi128EEES8_NS7_ILi64EEEEEENS_10bfloat16_tEfNS_4arch4Sm80ELb0ELb0ELb1ELb1ELb0ELb0ELb0ELb0ELi2ELi4ELi4ELi4ELb0EEENS1_24CollectiveEpilogueBwdGQAISA_fSD_Li256ELb1ELb0EEENS1_19SingleTileSchedulerILb1ELb0ELb0ELi128EEEEEEEEEvNT_6ParamsE$_ZN4cute3eso3ESOILb1ELb0EJNS_6LayoutINS_5tupleIJNS3_IJNS_1CILi8EEENS4_ILi1EEEEEENS4_ILi4EEES6_EEENS3_IJNS3_IJS6_NS4_ILi0EEEEEENS4_ILi2048EEESA_EEEEEiEEC2ERKSE_RKi)
$_ZN7cutlass13device_kernelIN5flash19enable_sm80_to_sm89INS1_16FlashAttnBwdSm80INS1_25CollectiveMainloopBwdSm80ILi2ELi2EN4cute5tupleIJNS5_1CILi128EEES8_NS7_ILi64EEEEEENS_10bfloat16_tEfNS_4arch4Sm80ELb0ELb0ELb1ELb1ELb0ELb0ELb0ELb0ELi2ELi4ELi4ELi4ELb0EEENS1_24CollectiveEpilogueBwdGQAISA_fSD_Li256ELb1ELb0EEENS1_19SingleTileSchedulerILb1ELb0ELb0ELi128EEEEEEEEEvNT_6ParamsE$_ZN4cute3eso3ESOILb1ELb0EJNS_6LayoutINS_5tupleIJNS3_IJNS_1CILi8EEENS4_ILi1EEEEEENS4_ILi4EEES6_EEENS3_IJNS3_IJS6_NS4_ILi0EEEEEENS4_ILi2048EEESA_EEEEEiEEC2ERKSE_RKi:
[----:B------:R-:W-:Y:S02]  /*a180*/  IADD3 R2, R15, -c[0x0][0x20], RZ ;  /* 0x800008000f027a10 */ /* 0x000fe40007ffe0ff */
[----:B------:R-:W-:-:S03]  /*a190*/  MOV R5, 0x0 ;  /* 0x0000000000057802 */ /* 0x000fc60000000f00 */
[----:B------:R1:W-:Y:S01]  /*a1a0*/  STL [R2], R3 ;  /* 0x0000000302007387 */ /* 0x0003e20000100800 */
[----:B------:R-:W-:Y:S05]  /*a1b0*/  RET.REL.NODEC R4 `(_ZN7cutlass13device_kernelIN5flash19enable_sm80_to_sm89INS1_16FlashAttnBwdSm80INS1_25CollectiveMainloopBwdSm80ILi2ELi2EN4cute5tupleIJNS5_1CILi128EEES8_NS7_ILi64EEEEEENS_10bfloat16_tEfNS_4arch4Sm80ELb0ELb0ELb1ELb1ELb0ELb0ELb0ELb0ELi2ELi4ELi4ELi4ELb0EEENS1_24CollectiveEpilogueBwdGQAISA_fSD_Li256ELb1ELb0EEENS1_19SingleTileSchedulerILb1ELb0ELb0ELi128EEEEEEEEEvNT_6ParamsE) ;  /* 0xffff5e4004007950 */ /* 0x000fea0003c3ffff */
        .type           $_ZN7cutlass13device_kernelIN5flash19enable_sm80_to_sm89INS1_16FlashAttnBwdSm80INS1_25CollectiveMainloopBwdSm80ILi2ELi2EN4cute5tupleIJNS5_1CILi128EEES8_NS7_ILi64EEEEEENS_10bfloat16_tEfNS_4arch4Sm80ELb0ELb0ELb1ELb1ELb0ELb0ELb0ELb0ELi2ELi4ELi4ELi4ELb0EEENS1_24CollectiveEpilogueBwdGQAISA_fSD_Li256ELb1ELb0EEENS1_19SingleTileSchedulerILb1ELb0ELb0ELi128EEEEEEEEEvNT_6ParamsE$_ZN4cute3eso3ESOILb1ELb0EJNS_6LayoutINS_5tupleIJNS3_IJNS_1CILi8EEENS4_ILi1EEEEEENS4_ILi4EEES8_EEENS3_IJNS3_IJS6_NS4_ILi0EEEEEES5_NS4_ILi32EEEEEEEENS_10ViewEngineIPN7cutlass10bfloat16_tEEEEEC2ERKSE_RKSJ_,@function
        .size           $_ZN7cutlass13device_kernelIN5flash19enable_sm80_to_sm89INS1_16FlashAttnBwdSm80INS1_25CollectiveMainloopBwdSm80ILi2ELi2EN4cute5tupleIJNS5_1CILi128EEES8_NS7_ILi64EEEEEENS_10bfloat16_tEfNS_4arch4Sm80ELb0ELb0ELb1ELb1ELb0ELb0ELb0ELb0ELi2ELi4ELi4ELi4ELb0EEENS1_24CollectiveEpilogueBwdGQAISA_fSD_Li256ELb1ELb0EEENS1_19SingleTileSchedulerILb1ELb0ELb0ELi128EEEEEEEEEvNT_6ParamsE$_ZN4cute3eso3ESOILb1ELb0EJNS_6LayoutINS_5tupleIJNS3_IJNS_1CILi8EEENS4_ILi1EEEEEENS4_ILi4EEES8_EEENS3_IJNS3_IJS6_NS4_ILi0EEEEEES5_NS4_ILi32EEEEEEEENS_10ViewEngineIPN7cutlass10bfloat16_tEEEEEC2ERKSE_RKSJ_,($_ZN7cutlass13device_kernelIN5flash19enable_sm80_to_sm89INS1_16FlashAttnBwdSm80INS1_25CollectiveMainloopBwdSm80ILi2ELi2EN4cute5tupleIJNS5_1CILi128EEES8_NS7_ILi64EEEEEENS_10bfloat16_tEfNS_4arch4Sm80ELb0ELb0ELb1ELb1ELb0ELb0ELb0ELb0ELi2ELi4ELi4ELi4ELb0EEENS1_24CollectiveEpilogueBwdGQAISA_fSD_Li256ELb1ELb0EEENS1_19SingleTileSchedulerILb1ELb0ELb0ELi128EEEEEEEEEvNT_6ParamsE$_ZN4cute3eso3ESOILb1ELb0EJNS_6LayoutINS_5tupleIJNS_1CILi1EEENS3_IJNS4_ILi2EEES6_EEEEEENS3_IJNS4_ILi0EEENS3_IJNS4_ILi8EEENS4_ILi64EEEEEEEEEEENS_10ViewEngineINS_8smem_ptrIPfEEEEEEC2ERKSE_RKSJ_ - $_ZN7cutlass13device_kernelIN5flash19enable_sm80_to_sm89INS1_16FlashAttnBwdSm80INS1_25CollectiveMainloopBwdSm80ILi2ELi2EN4cute5tupleIJNS5_1CILi128EEES8_NS7_ILi64EEEEEENS_10bfloat16_tEfNS_4arch4Sm80ELb0ELb0ELb1ELb1ELb0ELb0ELb0ELb0ELi2ELi4ELi4ELi4ELb0EEENS1_24CollectiveEpilogueBwdGQAISA_fSD_Li256ELb1ELb0EEENS1_19SingleTileSchedulerILb1ELb0ELb0ELi128EEEEEEEEEvNT_6ParamsE$_ZN4cute3eso3ESOILb1ELb0EJNS_6LayoutINS_5tupleIJNS3_IJNS_1CILi8EEENS4_ILi1EEEEEENS4_ILi4EEES8_EEENS3_IJNS3_IJS6_NS4_ILi0EEEEEES5_NS4_ILi32EEEEEEEENS_10ViewEngineIPN7cutlass10bfloat16_tEEEEEC2ERKSE_RKSJ_)
$_ZN7cutlass13device_kernelIN5flash19enable_sm80_to_sm89INS1_16FlashAttnBwdSm80INS1_25CollectiveMainloopBwdSm80ILi2ELi2EN4cute5tupleIJNS5_1CILi128EEES8_NS7_ILi64EEEEEENS_10bfloat16_tEfNS_4arch4Sm80ELb0ELb0ELb1ELb1ELb0ELb0ELb0ELb0ELi2ELi4ELi4ELi4ELb0EEENS1_24CollectiveEpilogueBwdGQAISA_fSD_Li256ELb1ELb0EEENS1_19SingleTileSchedulerILb1ELb0ELb0ELi128EEEEEEEEEvNT_6ParamsE$_ZN4cute3eso3ESOILb1ELb0EJNS_6LayoutINS_5tupleIJNS3_IJNS_1CILi8EEENS4_ILi1EEEEEENS4_ILi4EEES8_EEENS3_IJNS3_IJS6_NS4_ILi0EEEEEES5_NS4_ILi32EEEEEEEENS_10ViewEngineIPN7cutlass10bfloat16_tEEEEEC2ERKSE_RKSJ_:
[----:B------:R-:W-:Y:S01]  /*a1c0*/  IADD3 R2, R23, -c[0x0][0x20], RZ ;  /* 0x8000080017027a10 */ /* 0x000fe20007ffe0ff */
[----:B------:R-:W-:Y:S01]  /*a1d0*/  IMAD.MOV.U32 R7, RZ, RZ, R3 ;  /* 0x000000ffff077224 */ /* 0x000fe200078e0003 */
[----:B------:R-:W-:-:S04]  /*a1e0*/  MOV R5, 0x0 ;  /* 0x0000000000057802 */ /* 0x000fc80000000f00 */
[----:B------:R1:W-:Y:S01]  /*a1f0*/  STL.64 [R2], R6 ;  /* 0x0000000602007387 */ /* 0x0003e20000100a00 */
[----:B------:R-:W-:Y:S05]  /*a200*/  RET.REL.NODEC R4 `(_ZN7cutlass13device_kernelIN5flash19enable_sm80_to_sm89INS1_16FlashAttnBwdSm80INS1_25CollectiveMainloopBwdSm80ILi2ELi2EN4cute5tupleIJNS5_1CILi128EEES8_NS7_ILi64EEEEEENS_10bfloat16_tEfNS_4arch4Sm80ELb0ELb0ELb1ELb1ELb0ELb0ELb0ELb0ELi2ELi4ELi4ELi4ELb0EEENS1_24CollectiveEpilogueBwdGQAISA_fSD_Li256ELb1ELb0EEENS1_19SingleTileSchedulerILb1ELb0ELb0ELi128EEEEEEEEEvNT_6ParamsE) ;  /* 0xffff5df004007950 */ /* 0x000fea0003c3ffff */
        .type           $_ZN7cutlass13device_kernelIN5flash19enable_sm80_to_sm89INS1_16FlashAttnBwdSm80INS1_25CollectiveMainloopBwdSm80ILi2ELi2EN4cute5tupleIJNS5_1CILi128EEES8_NS7_ILi64EEEEEENS_10bfloat16_tEfNS_4arch4Sm80ELb0ELb0ELb1ELb1ELb0ELb0ELb0ELb0ELi2ELi4ELi4ELi4ELb0EEENS1_24CollectiveEpilogueBwdGQAISA_fSD_Li256ELb1ELb0EEENS1_19SingleTileSchedulerILb1ELb0ELb0ELi128EEEEEEEEEvNT_6ParamsE$_ZN4cute3eso3ESOILb1ELb0EJNS_6LayoutINS_5tupleIJNS_1CILi1EEENS3_IJNS4_ILi2EEES6_EEEEEENS3_IJNS4_ILi0EEENS3_IJNS4_ILi8EEENS4_ILi64EEEEEEEEEEENS_10ViewEngineINS_8smem_ptrIPfEEEEEEC2ERKSE_RKSJ_,@function
        .size           $_ZN7cutlass13device_kernelIN5flash19enable_sm80_to_sm89INS1_16FlashAttnBwdSm80INS1_25CollectiveMainloopBwdSm80ILi2ELi2EN4cute5tupleIJNS5_1CILi128EEES8_NS7_ILi64EEEEEENS_10bfloat16_tEfNS_4arch4Sm80ELb0ELb0ELb1ELb1ELb0ELb0ELb0ELb0ELi2ELi4ELi4ELi4ELb0EEENS1_24CollectiveEpilogueBwdGQAISA_fSD_Li256ELb1ELb0EEENS1_19SingleTileSchedulerILb1ELb0ELb0ELi128EEEEEEEEEvNT_6ParamsE$_ZN4cute3eso3ESOILb1ELb0EJNS_6LayoutINS_5tupleIJNS_1CILi1EEENS3_IJNS4_ILi2EEES6_EEEEEENS3_IJNS4_ILi0EEENS3_IJNS4_ILi8EEENS4_ILi64EEEEEEEEEEENS_10ViewEngineINS_8smem_ptrIPfEEEEEEC2ERKSE_RKSJ_,($_ZN7cutlass13device_kernelIN5flash19enable_sm80_to_sm89INS1_16FlashAttnBwdSm80INS1_25CollectiveMainloopBwdSm80ILi2ELi2EN4cute5tupleIJNS5_1CILi128EEES8_NS7_ILi64EEEEEENS_10bfloat16_tEfNS_4arch4Sm80ELb0ELb0ELb1ELb1ELb0ELb0ELb0ELb0ELi2ELi4ELi4ELi4ELb0EEENS1_24CollectiveEpilogueBwdGQAISA_fSD_Li256ELb1ELb0EEENS1_19SingleTileSchedulerILb1ELb0ELb0ELi128EEEEEEEEEvNT_6ParamsE$_ZN4cute3eso3ESOILb1ELb0EJNS_6LayoutINS_5tupleIJNS_1CILi1EEENS4_ILi4EEEEEENS3_IJNS4_ILi0EEES5_EEEEENS_10ViewEngineIPfEEEEC2ERKSA_RKSD_ - $_ZN7cutlass13device_kernelIN5flash19enable_sm80_to_sm89INS1_16FlashAttnBwdSm80INS1_25CollectiveMainloopBwdSm80ILi2ELi2EN4cute5tupleIJNS5_1CILi128EEES8_NS7_ILi64EEEEEENS_10bfloat16_tEfNS_4arch4Sm80ELb0ELb0ELb1ELb1ELb0ELb0ELb0ELb0ELi2ELi4ELi4ELi4ELb0EEENS1_24CollectiveEpilogueBwdGQAISA_fSD_Li256ELb1ELb0EEENS1_19SingleTileSchedulerILb1ELb0ELb0ELi128EEEEEEEEEvNT_6ParamsE$_ZN4cute3eso3ESOILb1ELb0EJNS_6LayoutINS_5tupleIJNS_1CILi1EEENS3_IJNS4_ILi2EEES6_EEEEEENS3_IJNS4_ILi0EEENS3_IJNS4_ILi8EEENS4_ILi64EEEEEEEEEEENS_10ViewEngineINS_8smem_ptrIPfEEEEEEC2ERKSE_RKSJ_)
$_ZN7cutlass13device_kernelIN5flash19enable_sm80_to_sm89INS1_16FlashAttnBwdSm80INS1_25CollectiveMainloopBwdSm80ILi2ELi2EN4cute5tupleIJNS5_1CILi128EEES8_NS7_ILi64EEEEEENS_10bfloat16_tEfNS_4arch4Sm80ELb0ELb0ELb1ELb1ELb0ELb0ELb0ELb0ELi2ELi4ELi4ELi4ELb0EEENS1_24CollectiveEpilogueBwdGQAISA_fSD_Li256ELb1ELb0EEENS1_19SingleTileSchedulerILb1ELb0ELb0ELi128EEEEEEEEEvNT_6ParamsE$_ZN4cute3eso3ESOILb1ELb0EJNS_6LayoutINS_5tupleIJNS_1CILi1EEENS3_IJNS4_ILi2EEES6_EEEEEENS3_IJNS4_ILi0EEENS3_IJNS4_ILi8EEENS4_ILi64EEEEEEEEEEENS_10ViewEngineINS_8smem_ptrIPfEEEEEEC2ERKSE_RKSJ_:
[----:B------:R-:W-:Y:S01]  /*a210*/  IADD3 R3, R23, -c[0x0][0x20], RZ ;  /* 0x8000080017037a10 */ /* 0x000fe20007ffe0ff */
[----:B------:R-:W-:Y:S01]  /*a220*/  IMAD.MOV.U32 R8, RZ, RZ, R2 ;  /* 0x000000ffff087224 */ /* 0x000fe200078e0002 */
[----:B------:R-:W-:Y:S01]  /*a230*/  MOV R10, R6 ;  /* 0x00000006000a7202 */ /* 0x000fe20000000f00 */
[----:B------:R-:W-:-:S03]  /*a240*/  IMAD.MOV.U32 R11, RZ, RZ, 0x0 ;  /* 0x00000000ff0b7424 */ /* 0x000fc600078e00ff */
[----:B------:R1:W-:Y:S01]  /*a250*/  STL.64 [R3], R8 ;  /* 0x0000000803007387 */ /* 0x0003e20000100a00 */
[----:B------:R-:W-:Y:S05]  /*a260*/  RET.REL.NODEC R10 `(_ZN7cutlass13device_kernelIN5flash19enable_sm80_to_sm89INS1_16FlashAttnBwdSm80INS1_25CollectiveMainloopBwdSm80ILi2ELi2EN4cute5tupleIJNS5_1CILi128EEES8_NS7_ILi64EEEEEENS_10bfloat16_tEfNS_4arch4Sm80ELb0ELb0ELb1ELb1ELb0ELb0ELb0ELb0ELi2ELi4ELi4ELi4ELb0EEENS1_24CollectiveEpilogueBwdGQAISA_fSD_Li256ELb1ELb0EEENS1_19SingleTileSchedulerILb1ELb0ELb0ELi128EEEEEEEEEvNT_6ParamsE) ;  /* 0xffff5d900a007950 */ /* 0x000fea0003c3ffff */
        .type           $_ZN7cutlass13device_kernelIN5flash19enable_sm80_to_sm89INS1_16FlashAttnBwdSm80INS1_25CollectiveMainloopBwdSm80ILi2ELi2EN4cute5tupleIJNS5_1CILi128EEES8_NS7_ILi64EEEEEENS_10bfloat16_tEfNS_4arch4Sm80ELb0ELb0ELb1ELb1ELb0ELb0ELb0ELb0ELi2ELi4ELi4ELi4ELb0EEENS1_24CollectiveEpilogueBwdGQAISA_fSD_Li256ELb1ELb0EEENS1_19SingleTileSchedulerILb1ELb0ELb0ELi128EEEEEEEEEvNT_6ParamsE$_ZN4cute3eso3ESOILb1ELb0EJNS_6LayoutINS_5tupleIJNS_1CILi1EEENS4_ILi4EEEEEENS3_IJNS4_ILi0EEES5_EEEEENS_10ViewEngineIPfEEEEC2ERKSA_RKSD_,@function
        .size           $_ZN7cutlass13device_kernelIN5flash19enable_sm80_to_sm89INS1_16FlashAttnBwdSm80INS1_25CollectiveMainloopBwdSm80ILi2ELi2EN4cute5tupleIJNS5_1CILi128EEES8_NS7_ILi64EEEEEENS_10bfloat16_tEfNS_4arch4Sm80ELb0ELb0ELb1ELb1ELb0ELb0ELb0ELb0ELi2ELi4ELi4ELi4ELb0EEENS1_24CollectiveEpilogueBwdGQAISA_fSD_Li256ELb1ELb0EEENS1_19SingleTileSchedulerILb1ELb0ELb0ELi128EEEEEEEEEvNT_6ParamsE$_ZN4cute3eso3ESOILb1ELb0EJNS_6LayoutINS_5tupleIJNS_1CILi1EEENS4_ILi4EEEEEENS3_IJNS4_ILi0EEES5_EEEEENS_10ViewEngineIPfEEEEC2ERKSA_RKSD_,($_ZN7cutlass13device_kernelIN5flash19enable_sm80_to_sm89INS1_16FlashAttnBwdSm80INS1_25CollectiveMainloopBwdSm80ILi2ELi2EN4cute5tupleIJNS5_1CILi128EEES8_NS7_ILi64EEEEEENS_10bfloat16_tEfNS_4arch4Sm80ELb0ELb0ELb1ELb1ELb0ELb0ELb0ELb0ELi2ELi4ELi4ELi4ELb0EEENS1_24CollectiveEpilogueBwdGQAISA_fSD_Li256ELb1ELb0EEENS1_19SingleTileSchedulerILb1ELb0ELb0ELi128EEEEEEEEEvNT_6ParamsE$_ZN4cute3eso3ESOILb1ELb0EJNS_6LayoutINS_5tupleIJNS_1CILi4EEEEEENS3_IJNS4_ILi1EEEEEEEENS_10ViewEngineIPfEEEEC2ERKS9_RKSC_ - $_ZN7cutlass13device_kernelIN5flash19enable_sm80_to_sm89INS1_16FlashAttnBwdSm80INS1_25CollectiveMainloopBwdSm80ILi2ELi2EN4cute5tupleIJNS5_1CILi128EEES8_NS7_ILi64EEEEEENS_10bfloat16_tEfNS_4arch4Sm80ELb0ELb0ELb1ELb1ELb0ELb0ELb0ELb0ELi2ELi4ELi4ELi4ELb0EEENS1_24CollectiveEpilogueBwdGQAISA_fSD_Li256ELb1ELb0EEENS1_19SingleTileSchedulerILb1ELb0ELb0ELi128EEEEEEEEEvNT_6ParamsE$_ZN4cute3eso3ESOILb1ELb0EJNS_6LayoutINS_5tupleIJNS_1CILi1EEENS4_ILi4EEEEEENS3_IJNS4_ILi0EEES5_EEEEENS_10ViewEngineIPfEEEEC2ERKSA_RKSD_)
$_ZN7cutlass13device_kernelIN5flash19enable_sm80_to_sm89INS1_16FlashAttnBwdSm80INS1_25CollectiveMainloopBwdSm80ILi2ELi2EN4cute5tupleIJNS5_1CILi128EEES8_NS7_ILi64EEEEEENS_10bfloat16_tEfNS_4arch4Sm80ELb0ELb0ELb1ELb1ELb0ELb0ELb0ELb0ELi2ELi4ELi4ELi4ELb0EEENS1_24CollectiveEpilogueBwdGQAISA_fSD_Li256ELb1ELb0EEENS1_19SingleTileSchedulerILb1ELb0ELb0ELi128EEEEEEEEEvNT_6ParamsE$_ZN4cute3eso3ESOILb1ELb0EJNS_6LayoutINS_5tupleIJNS_1CILi1EEENS4_ILi4EEEEEENS3_IJNS4_ILi0EEES5_EEEEENS_10ViewEngineIPfEEEEC2ERKSA_RKSD_:
[----:B------:R-:W-:Y:S01]  /*a270*/  IADD3 R5, R23, -c[0x0][0x20], RZ ;  /* 0x8000080017057a10 */ /* 0x000fe20007ffe0ff */
[----:B------:R-:W-:Y:S01]  /*a280*/  IMAD.MOV.U32 R8, RZ, RZ, R16 ;  /* 0x000000ffff087224 */ /* 0x000fe200078e0010 */
[----:B------:R-:W-:Y:S01]  /*a290*/  MOV R10, R6 ;  /* 0x00000006000a7202 */ /* 0x000fe20000000f00 */
[----:B------:R-:W-:-:S03]  /*a2a0*/  IMAD.MOV.U32 R11, RZ, RZ, 0x0 ;  /* 0x00000000ff0b7424 */ /* 0x000fc600078e00ff */
[----:B------:R1:W-:Y:S01]  /*a2b0*/  STL.64 [R5], R8 ;  /* 0x0000000805007387 */ /* 0x0003e20000100a00 */
[----:B------:R-:W-:Y:S05]  /*a2c0*/  RET.REL.NODEC R10 `(_ZN7cutlass13device_kernelIN5flash19enable_sm80_to_sm89INS1_16FlashAttnBwdSm80INS1_25CollectiveMainloopBwdSm80ILi2ELi2EN4cute5tupleIJNS5_1CILi128EEES8_NS7_ILi64EEEEEENS_10bfloat16_tEfNS_4arch4Sm80ELb0ELb0ELb1ELb1ELb0ELb0ELb0ELb0ELi2ELi4ELi4ELi4ELb0EEENS1_24CollectiveEpilogueBwdGQAISA_fSD_Li256ELb1ELb0EEENS1_19SingleTileSchedulerILb1ELb0ELb0ELi128EEEEEEEEEvNT_6ParamsE) ;  /* 0xffff5d300a007950 */ /* 0x000fea0003c3ffff */
        .type           $_ZN7cutlass13device_kernelIN5flash19enable_sm80_to_sm89INS1_16FlashAttnBwdSm80INS1_25CollectiveMainloopBwdSm80ILi2ELi2EN4cute5tupleIJNS5_1CILi128EEES8_NS7_ILi64EEEEEENS_10bfloat16_tEfNS_4arch4Sm80ELb0ELb0ELb1ELb1ELb0ELb0ELb0ELb0ELi2ELi4ELi4ELi4ELb0EEENS1_24CollectiveEpilogueBwdGQAISA_fSD_Li256ELb1ELb0EEENS1_19SingleTileSchedulerILb1ELb0ELb0ELi128EEEEEEEEEvNT_6ParamsE$_ZN4cute3eso3ESOILb1ELb0EJNS_6LayoutINS_5tupleIJNS_1CILi4EEEEEENS3_IJNS4_ILi1EEEEEEEENS_10ViewEngineIPfEEEEC2ERKS9_RKSC_,@function
        .size           $_ZN7cutlass13device_kernelIN5flash19enable_sm80_to_sm89INS1_16FlashAttnBwdSm80INS1_25CollectiveMainloopBwdSm80ILi2ELi2EN4cute5tupleIJNS5_1CILi128EEES8_NS7_ILi64EEEEEENS_10bfloat16_tEfNS_4arch4Sm80ELb0ELb0ELb1ELb1ELb0ELb0ELb0ELb0ELi2ELi4ELi4ELi4ELb0EEENS1_24CollectiveEpilogueBwdGQAISA_fSD_Li256ELb1ELb0EEENS1_19SingleTileSchedulerILb1ELb0ELb0ELi128EEEEEEEEEvNT_6ParamsE$_ZN4cute3eso3ESOILb1ELb0EJNS_6LayoutINS_5tupleIJNS_1CILi4EEEEEENS3_IJNS4_ILi1EEEEEEEENS_10ViewEngineIPfEEEEC2ERKS9_RKSC_,($_ZN7cutlass13device_kernelIN5flash19enable_sm80_to_sm89INS1_16FlashAttnBwdSm80INS1_25CollectiveMainloopBwdSm80ILi2ELi2EN4cute5tupleIJNS5_1CILi128EEES8_NS7_ILi64EEEEEENS_10bfloat16_tEfNS_4arch4Sm80ELb0ELb0ELb1ELb1ELb0ELb0ELb0ELb0ELi2ELi4ELi4ELi4ELb0EEENS1_24CollectiveEpilogueBwdGQAISA_fSD_Li256ELb1ELb0EEENS1_19SingleTileSchedulerILb1ELb0ELb0ELi128EEEEEEEEEvNT_6ParamsE$_ZN4cute3eso3ESOILb1ELb0EJNS_7SwizzleILi3ELi3ELi3EEENS_9MixedBitsILj0ELj432EEENS_6LayoutINS_5tupleIJNS7_IJNS_1CILi2EEES9_S9_EEES9_NS8_ILi8EEEEEENS7_IJNS7_IJNS8_ILi64EEESB_NS8_ILi512EEEEEENS8_ILi8192EEENS8_ILi1024EEEEEEEEEEC2ERKS3_RKS5_RKSJ_ - $_ZN7cutlass13device_kernelIN5flash19enable_sm80_to_sm89INS1_16FlashAttnBwdSm80INS1_25CollectiveMainloopBwdSm80ILi2ELi2EN4cute5tupleIJNS5_1CILi128EEES8_NS7_ILi64EEEEEENS_10bfloat16_tEfNS_4arch4Sm80ELb0ELb0ELb1ELb1ELb0ELb0ELb0ELb0ELi2ELi4ELi4ELi4ELb0EEENS1_24CollectiveEpilogueBwdGQAISA_fSD_Li256ELb1ELb0EEENS1_19SingleTileSchedulerILb1ELb0ELb0ELi128EEEEEEEEEvNT_6ParamsE$_ZN4cute3eso3ESOILb1ELb0EJNS_6LayoutINS_5tupleIJNS_1CILi4EEEEEENS3_IJNS4_ILi1EEEEEEEENS_10ViewEngineIPfEEEEC2ERKS9_RKSC_)
$_ZN7cutlass13device_kernelIN5flash19enable_sm80_to_sm89INS1_16FlashAttnBwdSm80INS1_25CollectiveMainloopBwdSm80ILi2ELi2EN4cute5tupleIJNS5_1CILi128EEES8_NS7_ILi64EEEEEENS_10bfloat16_tEfNS_4arch4Sm80ELb0ELb0ELb1ELb1ELb0ELb0ELb0ELb0ELi2ELi4ELi4ELi4ELb0EEENS1_24CollectiveEpilogueBwdGQAISA_fSD_Li256ELb1ELb0EEENS1_19SingleTileSchedulerILb1ELb0ELb0ELi128EEEEEEEEEvNT_6ParamsE$_ZN4cute3eso3ESOILb1ELb0EJNS_6LayoutINS_5tupleIJNS_1CILi4EEEEEENS3_IJNS4_ILi1EEEEEEEENS_10ViewEngineIPfEEEEC2ERKS9_RKSC_:
[----:B------:R-:W-:Y:S01]  /*a2d0*/  IADD3 R2, R23, -c[0x0][0x20], RZ ;  /* 0x8000080017027a10 */ /* 0x000fe20007ffe0ff */
[----:B------:R-:W-:Y:S01]  /*a2e0*/  IMAD.MOV.U32 R8, RZ, RZ, R6 ;  /* 0x000000ffff087224 */ /* 0x000fe200078e0006 */
[----:B------:R-:W-:-:S03]  /*a2f0*/  MOV R9, 0x0 ;  /* 0x0000000000097802 */ /* 0x000fc60000000f00 */
[----:B------:R1:W-:Y:S01]  /*a300*/  STL.64 [R2], R12 ;  /* 0x0000000c02007387 */ /* 0x0003e20000100a00 */
[----:B------:R-:W-:Y:S05]  /*a310*/  RET.REL.NODEC R8 `(_ZN7cutlass13device_kernelIN5flash19enable_sm80_to_sm89INS1_16FlashAttnBwdSm80INS1_25CollectiveMainloopBwdSm80ILi2ELi2EN4cute5tupleIJNS5_1CILi128EEES8_NS7_ILi64EEEEEENS_10bfloat16_tEfNS_4arch4Sm80ELb0ELb0ELb1ELb1ELb0ELb0ELb0ELb0ELi2ELi4ELi4ELi4ELb0EEENS1_24CollectiveEpilogueBwdGQAISA_fSD_Li256ELb1ELb0EEENS1_19SingleTileSchedulerILb1ELb0ELb0ELi128EEEEEEEEEvNT_6ParamsE) ;  /* 0xffff5ce008007950 */ /* 0x000fea0003c3ffff */
        .type           $_ZN7cutlass13device_kernelIN5flash19enable_sm80_to_sm89INS1_16FlashAttnBwdSm80INS1_25CollectiveMainloopBwdSm80ILi2ELi2EN4cute5tupleIJNS5_1CILi128EEES8_NS7_ILi64EEEEEENS_10bfloat16_tEfNS_4arch4Sm80ELb0ELb0ELb1ELb1ELb0ELb0ELb0ELb0ELi2ELi4ELi4ELi4ELb0EEENS1_24CollectiveEpilogueBwdGQAISA_fSD_Li256ELb1ELb0EEENS1_19SingleTileSchedulerILb1ELb0ELb0ELi128EEEEEEEEEvNT_6ParamsE$_ZN4cute3eso3ESOILb1ELb0EJNS_7SwizzleILi3ELi3ELi3EEENS_9MixedBitsILj0ELj432EEENS_6LayoutINS_5tupleIJNS7_IJNS_1CILi2EEES9_S9_EEES9_NS8_ILi8EEEEEENS7_IJNS7_IJNS8_ILi64EEESB_NS8_ILi512EEEEEENS8_ILi8192EEENS8_ILi1024EEEEEEEEEEC2ERKS3_RKS5_RKSJ_,@function
        .size           $_ZN7cutlass13device_kernelIN5flash19enable_sm80_to_sm89INS1_16FlashAttnBwdSm80INS1_25CollectiveMainloopBwdSm80ILi2ELi2EN4cute5tupleIJNS5_1CILi128EEES8_NS7_ILi64EEEEEENS_10bfloat16_tEfNS_4arch4Sm80ELb0ELb0ELb1ELb1ELb0ELb0ELb0ELb0ELi2ELi4ELi4ELi4ELb0EEENS1_24CollectiveEpilogueBwdGQAISA_fSD_Li256ELb1ELb0EEENS1_19SingleTileSchedulerILb1ELb0ELb0ELi128EEEEEEEEEvNT_6ParamsE$_ZN4cute3eso3ESOILb1ELb0EJNS_7SwizzleILi3ELi3ELi3EEENS_9MixedBitsILj0ELj432EEENS_6LayoutINS_5tupleIJNS7_IJNS_1CILi2EEES9_S9_EEES9_NS8_ILi8EEEEEENS7_IJNS7_IJNS8_ILi64EEESB_NS8_ILi512EEEEEENS8_ILi8192EEENS8_ILi1024EEEEEEEEEEC2ERKS3_RKS5_RKSJ_,($_ZN7cutlass13device_kernelIN5flash19enable_sm80_to_sm89INS1_16FlashAttnBwdSm80INS1_25CollectiveMainloopBwdSm80ILi2ELi2EN4cute5tupleIJNS5_1CILi128EEES8_NS7_ILi64EEEEEENS_10bfloat16_tEfNS_4arch4Sm80ELb0ELb0ELb1ELb1ELb0ELb0ELb0ELb0ELi2ELi4ELi4ELi4ELb0EEENS1_24CollectiveEpilogueBwdGQAISA_fSD_Li256ELb1ELb0EEENS1_19SingleTileSchedulerILb1ELb0ELb0ELi128EEEEEEEEEvNT_6ParamsE$_ZN4cute5tupleIJNS0_IJNS0_IJNS0_IJNS_1CILi8EEENS1_ILi1EEEEEENS0_IJS3_S3_EEEEEENS0_IJS3_NS1_ILi2EEEEEEEEENS0_IJNS0_IJNS0_IJS3_NS1_ILi0EEEEEENS0_IJSA_SA_EEEEEENS0_IJSA_iEEEEEEEEC2ERKS9_RKSF_ - $_ZN7cutlass13device_kernelIN5flash19enable_sm80_to_sm89INS1_16FlashAttnBwdSm80INS1_25CollectiveMainloopBwdSm80ILi2ELi2EN4cute5tupleIJNS5_1CILi128EEES8_NS7_ILi64EEEEEENS_10bfloat16_tEfNS_4arch4Sm80ELb0ELb0ELb1ELb1ELb0ELb0ELb0ELb0ELi2ELi4ELi4ELi4ELb0EEENS1_24CollectiveEpilogueBwdGQAISA_fSD_Li256ELb1ELb0EEENS1_19SingleTileSchedulerILb1ELb0ELb0ELi128EEEEEEEEEvNT_6ParamsE$_ZN4cute3eso3ESOILb1ELb0EJNS_7SwizzleILi3ELi3ELi3EEENS_9MixedBitsILj0ELj432EEENS_6LayoutINS_5tupleIJNS7_IJNS_1CILi2EEES9_S9_EEES9_NS8_ILi8EEEEEENS7_IJNS7_IJNS8_ILi64EEESB_NS8_ILi512EEEEEENS8_ILi8192EEENS8_ILi1024EEEEEEEEEEC2ERKS3_RKS5_RKSJ_)
$_ZN7cutlass13device_kernelIN5flash19enable_sm80_to_sm89INS1_16FlashAttnBwdSm80INS1_25CollectiveMainloopBwdSm80ILi2ELi2EN4cute5tupleIJNS5_1CILi128EEES8_NS7_ILi64EEEEEENS_10bfloat16_tEfNS_4arch4Sm80ELb0ELb0ELb1ELb1ELb0ELb0ELb0ELb0ELi2ELi4ELi4ELi4ELb0EEENS1_24CollectiveEpilogueBwdGQAISA_fSD_Li256ELb1ELb0EEENS1_19SingleTileSchedulerILb1ELb0ELb0ELi128EEEEEEEEEvNT_6ParamsE$_ZN4cute3eso3ESOILb1ELb0EJNS_7SwizzleILi3ELi3ELi3EEENS_9MixedBitsILj0ELj432EEENS_6LayoutINS_5tupleIJNS7_IJNS_1CILi2EEES9_S9_EEES9_NS8_ILi8EEEEEENS7_IJNS7_IJNS8_ILi64EEESB_NS8_ILi512EEEEEENS8_ILi8192EEENS8_ILi1024EEEEEEEEEEC2ERKS3_RKS5_RKSJ_:
[----:B------:R-:W-:Y:S01]  /*a320*/  IADD3 R2, R23, -c[0x0][0x20], RZ ;  /* 0x8000080017027a10 */ /* 0x000fe20007ffe0ff */
[----:B------:R-:W-:Y:S01]  /*a330*/  IMAD.MOV.U32 R8, RZ, RZ, R6 ;  /* 0x000000ffff087224 */ /* 0x000fe200078e0006 */
[----:B------:R-:W-:-:S03]  /*a340*/  MOV R9, 0x0 ;  /* 0x0000000000097802 */ /* 0x000fc60000000f00 */
[----:B------:R1:W-:Y:S01]  /*a350*/  STL [R2], R3 ;  /* 0x0000000302007387 */ /* 0x0003e20000100800 */
[----:B------:R-:W-:Y:S05]  /*a360*/  RET.REL.NODEC R8 `(_ZN7cutlass13device_kernelIN5flash19enable_sm80_to_sm89INS1_16FlashAttnBwdSm80INS1_25CollectiveMainloopBwdSm80ILi2ELi2EN4cute5tupleIJNS5_1CILi128EEES8_NS7_ILi64EEEEEENS_10bfloat16_tEfNS_4arch4Sm80ELb0ELb0ELb1ELb1ELb0ELb0ELb0ELb0ELi2ELi4ELi4ELi4ELb0EEENS1_24CollectiveEpilogueBwdGQAISA_fSD_Li256ELb1ELb0EEENS1_19SingleTileSchedulerILb1ELb0ELb0ELi128EEEEEEEEEvNT_6ParamsE) ;  /* 0xffff5c9008007950 */ /* 0x000fea0003c3ffff */
        .type           $_ZN7cutlass13device_kernelIN5flash19enable_sm80_to_sm89INS1_16FlashAttnBwdSm80INS1_25CollectiveMainloopBwdSm80ILi2ELi2EN4cute5tupleIJNS5_1CILi128EEES8_NS7_ILi64EEEEEENS_10bfloat16_tEfNS_4arch4Sm80ELb0ELb0ELb1ELb1ELb0ELb0ELb0ELb0ELi2ELi4ELi4ELi4ELb0EEENS1_24CollectiveEpilogueBwdGQAISA_fSD_Li256ELb1ELb0EEENS1_19SingleTileSchedulerILb1ELb0ELb0ELi128EEEEEEEEEvNT_6ParamsE$_ZN4cute5tupleIJNS0_IJNS0_IJNS0_IJNS_1CILi8EEENS1_ILi1EEEEEENS0_IJS3_S3_EEEEEENS0_IJS3_NS1_ILi2EEEEEEEEENS0_IJNS0_IJNS0_IJS3_NS1_ILi0EEEEEENS0_IJSA_SA_EEEEEENS0_IJSA_iEEEEEEEEC2ERKS9_RKSF_,@function
        .size           $_ZN7cutlass13device_kernelIN5flash19enable_sm80_to_sm89INS1_16FlashAttnBwdSm80INS1_25CollectiveMainloopBwdSm80ILi2ELi2EN4cute5tupleIJNS5_1CILi128EEES8_NS7_ILi64EEEEEENS_10bfloat16_tEfNS_4arch4Sm80ELb0ELb0ELb1ELb1ELb0ELb0ELb0ELb0ELi2ELi4ELi4ELi4ELb0EEENS1_24CollectiveEpilogueBwdGQAISA_fSD_Li256ELb1ELb0EEENS1_19SingleTileSchedulerILb1ELb0ELb0ELi128EEEEEEEEEvNT_6ParamsE$_ZN4cute5tupleIJNS0_IJNS0_IJNS0_IJNS_1CILi8EEENS1_ILi1EEEEEENS0_IJS3_S3_EEEEEENS0_IJS3_NS1_ILi2EEEEEEEEENS0_IJNS0_IJNS0_IJS3_NS1_ILi0EEEEEENS0_IJSA_SA_EEEEEENS0_IJSA_iEEEEEEEEC2ERKS9_RKSF_,($_ZN7cutlass13device_kernelIN5flash19enable_sm80_to_sm89INS1_16FlashAttnBwdSm80INS1_25CollectiveMainloopBwdSm80ILi2ELi2EN4cute5tupleIJNS5_1CILi128EEES8_NS7_ILi64EEEEEENS_10bfloat16_tEfNS_4arch4Sm80ELb0ELb0ELb1ELb1ELb0ELb0ELb0ELb0ELi2ELi4ELi4ELi4ELb0EEENS1_24CollectiveEpilogueBwdGQAISA_fSD_Li256ELb1ELb0EEENS1_19SingleTileSchedulerILb1ELb0ELb0ELi128EEEEEEEEEvNT_6ParamsE$_ZN4cute5tupleIJNS0_IJNS0_IJNS0_IJNS_1CILi8EEENS1_ILi1EEEEEES3_EEENS0_IJNS0_IJS3_S3_EEENS1_ILi2EEEEEEEEENS0_IJNS0_IJNS0_IJS3_NS1_ILi0EEEEEESA_EEENS0_IJNS0_IJSA_SA_EEEiEEEEEEEEC2ERKS9_RKSF_ - $_ZN7cutlass13device_kernelIN5flash19enable_sm80_to_sm89INS1_16FlashAttnBwdSm80INS1_25CollectiveMainloopBwdSm80ILi2ELi2EN4cute5tupleIJNS5_1CILi128EEES8_NS7_ILi64EEEEEENS_10bfloat16_tEfNS_4arch4Sm80ELb0ELb0ELb1ELb1ELb0ELb0ELb0ELb0ELi2ELi4ELi4ELi4ELb0EEENS1_24CollectiveEpilogueBwdGQAISA_fSD_Li256ELb1ELb0EEENS1_19SingleTileSchedulerILb1ELb0ELb0ELi128EEEEEEEEEvNT_6ParamsE$_ZN4cute5tupleIJNS0_IJNS0_IJNS0_IJNS_1CILi8EEENS1_ILi1EEEEEENS0_IJS3_S3_EEEEEENS0_IJS3_NS1_ILi2EEEEEEEEENS0_IJNS0_IJNS0_IJS3_NS1_ILi0EEEEEENS0_IJSA_SA_EEEEEENS0_IJSA_iEEEEEEEEC2ERKS9_RKSF_)
$_ZN7cutlass13device_kernelIN5flash19enable_sm80_to_sm89INS1_16FlashAttnBwdSm80INS1_25CollectiveMainloopBwdSm80ILi2ELi2EN4cute5tupleIJNS5_1CILi128EEES8_NS7_ILi64EEEEEENS_10bfloat16_tEfNS_4arch4Sm80ELb0ELb0ELb1ELb1ELb0ELb0ELb0ELb0ELi2ELi4ELi4ELi4ELb0EEENS1_24CollectiveEpilogueBwdGQAISA_fSD_Li256ELb1ELb0EEENS1_19SingleTileSchedulerILb1ELb0ELb0ELi128EEEEEEEEEvNT_6ParamsE$_ZN4cute5tupleIJNS0_IJNS0_IJNS0_IJNS_1CILi8EEENS1_ILi1EEEEEENS0_IJS3_S3_EEEEEENS0_IJS3_NS1_ILi2EEEEEEEEENS0_IJNS0_IJNS0_IJS3_NS1_ILi0EEEEEENS0_IJSA_SA_EEEEEENS0_IJSA_iEEEEEEEEC2ERKS9_RKSF_:
[----:B------:R-:W-:Y:S02]  /*a370*/  MOV R6, 0xa390 ;  /* 0x0000a39000067802 */ /* 0x000fe40000000f00 */
[----:B------:R-:W-:Y:S05]  /*a380*/  CALL.REL.NOINC `($_ZN7cutlass13device_kernelIN5flash19enable_sm80_to_sm89INS1_16FlashAttnBwdSm80INS1_25CollectiveMainloopBwdSm80ILi2ELi2EN4cute5tupleIJNS5_1CILi128EEES8_NS7_ILi64EEEEEENS_10bfloat16_tEfNS_4arch4Sm80ELb0ELb0ELb1ELb1ELb0ELb0ELb0ELb0ELi2ELi4ELi4ELi4ELb0EEENS1_24CollectiveEpilogueBwdGQAISA_fSD_Li256ELb1ELb0EEENS1_19SingleTileSchedulerILb1ELb0ELb0ELi128EEEEEEEEEvNT_6ParamsE$_ZN4cute3eso3ESOILb1ELb0EJNS_5tupleIJNS2_IJNS2_IJNS_1CILi8EEENS3_ILi1EEEEEENS2_IJS5_S5_EEEEEENS2_IJS5_NS3_ILi2EEEEEEEEENS2_IJNS2_IJNS2_IJS5_NS3_ILi0EEEEEENS2_IJSC_SC_EEEEEENS2_IJSC_iEEEEEEEEC2ERKSB_RKSH_) ;  /* 0xffffdb1000007944 */ /* 0x000fea0003c3ffff */
[----:B------:R-:W-:-:S04]  /*a390*/  MOV R5, 0x0 ;  /* 0x0000000000057802 */ /* 0x000fc80000000f00 */
[----:B------:R-:W-:Y:S05]  /*a3a0*/  RET.REL.NODEC R4 `(_ZN7cutlass13device_kernelIN5flash19enable_sm80_to_sm89INS1_16FlashAttnBwdSm80INS1_25CollectiveMainloopBwdSm80ILi2ELi2EN4cute5tupleIJNS5_1CILi128EEES8_NS7_ILi64EEEEEENS_10bfloat16_tEfNS_4arch4Sm80ELb0ELb0ELb1ELb1ELb0ELb0ELb0ELb0ELi2ELi4ELi4ELi4ELb0EEENS1_24CollectiveEpilogueBwdGQAISA_fSD_Li256ELb1ELb0EEENS1_19SingleTileSchedulerILb1ELb0ELb0ELi128EEEEEEEEEvNT_6ParamsE) ;  /* 0xffff5c5004007950 */ /* 0x000fea0003c3ffff */
        .type           $_ZN7cutlass13device_kernelIN5flash19enable_sm80_to_sm89INS1_16FlashAttnBwdSm80INS1_25CollectiveMainloopBwdSm80ILi2ELi2EN4cute5tupleIJNS5_1CILi128EEES8_NS7_ILi64EEEEEENS_10bfloat16_tEfNS_4arch4Sm80ELb0ELb0ELb1ELb1ELb0ELb0ELb0ELb0ELi2ELi4ELi4ELi4ELb0EEENS1_24CollectiveEpilogueBwdGQAISA_fSD_Li256ELb1ELb0EEENS1_19SingleTileSchedulerILb1ELb0ELb0ELi128EEEEEEEEEvNT_6ParamsE$_ZN4cute5tupleIJNS0_IJNS0_IJNS0_IJNS_1CILi8EEENS1_ILi1EEEEEES3_EEENS0_IJNS0_IJS3_S3_EEENS1_ILi2EEEEEEEEENS0_IJNS0_IJNS0_IJS3_NS1_ILi0EEEEEESA_EEENS0_IJNS0_IJSA_SA_EEEiEEEEEEEEC2ERKS9_RKSF_,@function
        .size           $_ZN7cutlass13device_kernelIN5flash19enable_sm80_to_sm89INS1_16FlashAttnBwdSm80INS1_25CollectiveMainloopBwdSm80ILi2ELi2EN4cute5tupleIJNS5_1CILi128EEES8_NS7_ILi64EEEEEENS_10bfloat16_tEfNS_4arch4Sm80ELb0ELb0ELb1ELb1ELb0ELb0ELb0ELb0ELi2ELi4ELi4ELi4ELb0EEENS1_24CollectiveEpilogueBwdGQAISA_fSD_Li256ELb1ELb0EEENS1_19SingleTileSchedulerILb1ELb0ELb0ELi128EEEEEEEEEvNT_6ParamsE$_ZN4cute5tupleIJNS0_IJNS0_IJNS0_IJNS_1CILi8EEENS1_ILi1EEEEEES3_EEENS0_IJNS0_IJS3_S3_EEENS1_ILi2EEEEEEEEENS0_IJNS0_IJNS0_IJS3_NS1_ILi0EEEEEESA_EEENS0_IJNS0_IJSA_SA_EEEiEEEEEEEEC2ERKS9_RKSF_,($_ZN7cutlass13device_kernelIN5flash19enable_sm80_to_sm89INS1_16FlashAttnBwdSm80INS1_25CollectiveMainloopBwdSm80ILi2ELi2EN4cute5tupleIJNS5_1CILi128EEES8_NS7_ILi64EEEEEENS_10bfloat16_tEfNS_4arch4Sm80ELb0ELb0ELb1ELb1ELb0ELb0ELb0ELb0ELi2ELi4ELi4ELi4ELb0EEENS1_24CollectiveEpilogueBwdGQAISA_fSD_Li256ELb1ELb0EEENS1_19SingleTileSchedulerILb1ELb0ELb0ELi128EEEEEEEEEvNT_6ParamsE$_ZN4cute5tupleIJNS0_IJNS0_IJNS_1CILi1EEENS0_IJS2_NS1_ILi2EEES3_EEEEEES3_NS0_IJS3_S3_EEEEEENS0_IJNS0_IJNS1_ILi0EEENS0_IJS2_NS1_ILi256EEEiEEEEEENS1_ILi2048EEENS0_IJiNS1_ILi4096EEEEEEEEEEEC2ERKS7_RKSF_ - $_ZN7cutlass13device_kernelIN5flash19enable_sm80_to_sm89INS1_16FlashAttnBwdSm80INS1_25CollectiveMainloopBwdSm80ILi2ELi2EN4cute5tupleIJNS5_1CILi128EEES8_NS7_ILi64EEEEEENS_10bfloat16_tEfNS_4arch4Sm80ELb0ELb0ELb1ELb1ELb0ELb0ELb0ELb0ELi2ELi4ELi4ELi4ELb0EEENS1_24CollectiveEpilogueBwdGQAISA_fSD_Li256ELb1ELb0EEENS1_19SingleTileSchedulerILb1ELb0ELb0ELi128EEEEEEEEEvNT_6ParamsE$_ZN4cute5tupleIJNS0_IJNS0_IJNS0_IJNS_1CILi8EEENS1_ILi1EEEEEES3_EEENS0_IJNS0_IJS3_S3_EEENS1_ILi2EEEEEEEEENS0_IJNS0_IJNS0_IJS3_NS1_ILi0EEEEEESA_EEENS0_IJNS0_IJSA_SA_EEEiEEEEEEEEC2ERKS9_RKSF_)
$_ZN7cutlass13device_kernelIN5flash19enable_sm80_to_sm89INS1_16FlashAttnBwdSm80INS1_25CollectiveMainloopBwdSm80ILi2ELi2EN4cute5tupleIJNS5_1CILi128EEES8_NS7_ILi64EEEEEENS_10bfloat16_tEfNS_4arch4Sm80ELb0ELb0ELb1ELb1ELb0ELb0ELb0ELb0ELi2ELi4ELi4ELi4ELb0EEENS1_24CollectiveEpilogueBwdGQAISA_fSD_Li256ELb1ELb0EEENS1_19SingleTileSchedulerILb1ELb0ELb0ELi128EEEEEEEEEvNT_6ParamsE$_ZN4cute5tupleIJNS0_IJNS0_IJNS0_IJNS_1CILi8EEENS1_ILi1EEEEEES3_EEENS0_IJNS0_IJS3_S3_EEENS1_ILi2EEEEEEEEENS0_IJNS0_IJNS0_IJS3_NS1_ILi0EEEEEESA_EEENS0_IJNS0_IJSA_SA_EEEiEEEEEEEEC2ERKS9_RKSF_:
[----:B------:R-:W-:Y:S02]  /*a3b0*/  MOV R6, 0xa3d0 ;  /* 0x0000a3d000067802 */ /* 0x000fe40000000f00 */
[----:B------:R-:W-:Y:S05]  /*a3c0*/  CALL.REL.NOINC `($_ZN7cutlass13device_kernelIN5flash19enable_sm80_to_sm89INS1_16FlashAttnBwdSm80INS1_25CollectiveMainloopBwdSm80ILi2ELi2EN4cute5tupleIJNS5_1CILi128EEES8_NS7_ILi64EEEEEENS_10bfloat16_tEfNS_4arch4Sm80ELb0ELb0ELb1ELb1ELb0ELb0ELb0ELb0ELi2ELi4ELi4ELi4ELb0EEENS1_24CollectiveEpilogueBwdGQAISA_fSD_Li256ELb1ELb0EEENS1_19SingleTileSchedulerILb1ELb0ELb0ELi128EEEEEEEEEvNT_6ParamsE$_ZN4cute3eso3ESOILb1ELb0EJNS_5tupleIJNS2_IJNS2_IJNS_1CILi8EEENS3_ILi1EEEEEES5_EEENS2_IJNS2_IJS5_S5_EEENS3_ILi2EEEEEEEEENS2_IJNS2_IJNS2_IJS5_NS3_ILi0EEEEEESC_EEENS2_IJNS2_IJSC_SC_EEEiEEEEEEEEC2ERKSB_RKSH_) ;  /* 0xffffdb1000007944 */ /* 0x000fea0003c3ffff */
[----:B------:R-:W-:-:S04]  /*a3d0*/  MOV R5, 0x0 ;  /* 0x0000000000057802 */ /* 0x000fc80000000f00 */
[----:B------:R-:W-:Y:S05]  /*a3e0*/  RET.REL.NODEC R4 `(_ZN7cutlass13device_kernelIN5flash19enable_sm80_to_sm89INS1_16FlashAttnBwdSm80INS1_25CollectiveMainloopBwdSm80ILi2ELi2EN4cute5tupleIJNS5_1CILi128EEES8_NS7_ILi64EEEEEENS_10bfloat16_tEfNS_4arch4Sm80ELb0ELb0ELb1ELb1ELb0ELb0ELb0ELb0ELi2ELi4ELi4ELi4ELb0EEENS1_24CollectiveEpilogueBwdGQAISA_fSD_Li256ELb1ELb0EEENS1_19SingleTileSchedulerILb1ELb0ELb0ELi128EEEEEEEEEvNT_6ParamsE) ;  /* 0xffff5c1004007950 */ /* 0x000fea0003c3ffff */
        .type           $_ZN7cutlass13device_kernelIN5flash19enable_sm80_to_sm89INS1_16FlashAttnBwdSm80INS1_25CollectiveMainloopBwdSm80ILi2ELi2EN4cute5tupleIJNS5_1CILi128EEES8_NS7_ILi64EEEEEENS_10bfloat16_tEfNS_4arch4Sm80ELb0ELb0ELb1ELb1ELb0ELb0ELb0ELb0ELi2ELi4ELi4ELi4ELb0EEENS1_24CollectiveEpilogueBwdGQAISA_fSD_Li256ELb1ELb0EEENS1_19SingleTileSchedulerILb1ELb0ELb0ELi128EEEEEEEEEvNT_6ParamsE$_ZN4cute5tupleIJNS0_IJNS0_IJNS_1CILi1EEENS0_IJS2_NS1_ILi2EEES3_EEEEEES3_NS0_IJS3_S3_EEEEEENS0_IJNS0_IJNS1_ILi0EEENS0_IJS2_NS1_ILi256EEEiEEEEEENS1_ILi2048EEENS0_IJiNS1_ILi4096EEEEEEEEEEEC2ERKS7_RKSF_,@function
        .size           $_ZN7cutlass13device_kernelIN5flash19enable_sm80_to_sm89INS1_16FlashAttnBwdSm80INS1_25CollectiveMainloopBwdSm80ILi2ELi2EN4cute5tupleIJNS5_1CILi128EEES8_NS7_ILi64EEEEEENS_10bfloat16_tEfNS_4arch4Sm80ELb0ELb0ELb1ELb1ELb0ELb0ELb0ELb0ELi2ELi4ELi4ELi4ELb0EEENS1_24CollectiveEpilogueBwdGQAISA_fSD_Li256ELb1ELb0EEENS1_19SingleTileSchedulerILb1ELb0ELb0ELi128EEEEEEEEEvNT_6ParamsE$_ZN4cute5tupleIJNS0_IJNS0_IJNS_1CILi1EEENS0_IJS2_NS1_ILi2EEES3_EEEEEES3_NS0_IJS3_S3_EEEEEENS0_IJNS0_IJNS1_ILi0EEENS0_IJS2_NS1_ILi256EEEiEEEEEENS1_ILi2048EEENS0_IJiNS1_ILi4096EEEEEEEEEEEC2ERKS7_RKSF_,($_ZN7cutlass13device_kernelIN5flash19enable_sm80_to_sm89INS1_16FlashAttnBwdSm80INS1_25CollectiveMainloopBwdSm80ILi2ELi2EN4cute5tupleIJNS5_1CILi128EEES8_NS7_ILi64EEEEEENS_10bfloat16_tEfNS_4arch4Sm80ELb0ELb0ELb1ELb1ELb0ELb0ELb0ELb0ELi2ELi4ELi4ELi4ELb0EEENS1_24CollectiveEpilogueBwdGQAISA_fSD_Li256ELb1ELb0EEENS1_19SingleTileSchedulerILb1ELb0ELb0ELi128EEEEEEEEEvNT_6ParamsE$_ZN4cute5tupleIJNS0_IJNS0_IJNS_1CILi2EEES2_EEENS1_ILi8EEES3_EEENS0_IJNS0_IJNS1_ILi1EEEiEEENS1_ILi1024EEENS0_IJiiEEEEEEEEC2ERKS5_RKSA_ - $_ZN7cutlass13device_kernelIN5flash19enable_sm80_to_sm89INS1_16FlashAttnBwdSm80INS1_25CollectiveMainloopBwdSm80ILi2ELi2EN4cute5tupleIJNS5_1CILi128EEES8_NS7_ILi64EEEEEENS_10bfloat16_tEfNS_4arch4Sm80ELb0ELb0ELb1ELb1ELb0ELb0ELb0ELb0ELi2ELi4ELi4ELi4ELb0EEENS1_24CollectiveEpilogueBwdGQAISA_fSD_Li256ELb1ELb0EEENS1_19SingleTileSchedulerILb1ELb0ELb0ELi128EEEEEEEEEvNT_6ParamsE$_ZN4cute5tupleIJNS0_IJNS0_IJNS_1CILi1EEENS0_IJS2_NS1_ILi2EEES3_EEEEEES3_NS0_IJS3_S3_EEEEEENS0_IJNS0_IJNS1_ILi0EEENS0_IJS2_NS1_ILi256EEEiEEEEEENS1_ILi2048EEENS0_IJiNS1_ILi4096EEEEEEEEEEEC2ERKS7_RKSF_)
$_ZN7cutlass13device_kernelIN5flash19enable_sm80_to_sm89INS1_16FlashAttnBwdSm80INS1_25CollectiveMainloopBwdSm80ILi2ELi2EN4cute5tupleIJNS5_1CILi128EEES8_NS7_ILi64EEEEEENS_10bfloat16_tEfNS_4arch4Sm80ELb0ELb0ELb1ELb1ELb0ELb0ELb0ELb0ELi2ELi4ELi4ELi4ELb0EEENS1_24CollectiveEpilogueBwdGQAISA_fSD_Li256ELb1ELb0EEENS1_19SingleTileSchedulerILb1ELb0ELb0ELi128EEEEEEEEEvNT_6ParamsE$_ZN4cute5tupleIJNS0_IJNS0_IJNS_1CILi1EEENS0_IJS2_NS1_ILi2EEES3_EEEEEES3_NS0_IJS3_S3_EEEEEENS0_IJNS0_IJNS1_ILi0EEENS0_IJS2_NS1_ILi256EEEiEEEEEENS1_ILi2048EEENS0_IJiNS1_ILi4096EEEEEEEEEEEC2ERKS7_RKSF_:
[----:B------:R-:W-:Y:S02]  /*a3f0*/  MOV R6, 0xa410 ;  /* 0x0000a41000067802 */ /* 0x000fe40000000f00 */
[----:B------:R-:W-:Y:S05]  /*a400*/  CALL.REL.NOINC `($_ZN7cutlass13device_kernelIN5flash19enable_sm80_to_sm89INS1_16FlashAttnBwdSm80INS1_25CollectiveMainloopBwdSm80ILi2ELi2EN4cute5tupleIJNS5_1CILi128EEES8_NS7_ILi64EEEEEENS_10bfloat16_tEfNS_4arch4Sm80ELb0ELb0ELb1ELb1ELb0ELb0ELb0ELb0ELi2ELi4ELi4ELi4ELb0EEENS1_24CollectiveEpilogueBwdGQAISA_fSD_Li256ELb1ELb0EEENS1_19SingleTileSchedulerILb1ELb0ELb0ELi128EEEEEEEEEvNT_6ParamsE$_ZN4cute3eso3ESOILb1ELb0EJNS_5tupleIJNS2_IJNS_1CILi1EEENS2_IJS4_NS3_ILi2EEES5_EEEEEES5_NS2_IJS5_S5_EEEEEENS2_IJNS2_IJNS3_ILi0EEENS2_IJS4_NS3_ILi256EEEiEEEEEENS3_ILi2048EEENS2_IJiNS3_ILi4096EEEEEEEEEEEC2ERKS9_RKSH_) ;  /* 0xffffdb1000007944 */ /* 0x000fea0003c3ffff */
[----:B-1----:R-:W-:-:S04]  /*a410*/  MOV R5, 0x0 ;  /* 0x0000000000057802 */ /* 0x002fc80000000f00 */
[----:B------:R-:W-:Y:S05]  /*a420*/  RET.REL.NODEC R4 `(_ZN7cutlass13device_kernelIN5flash19enable_sm80_to_sm89INS1_16FlashAttnBwdSm80INS1_25CollectiveMainloopBwdSm80ILi2ELi2EN4cute5tupleIJNS5_1CILi128EEES8_NS7_ILi64EEEEEENS_10bfloat16_tEfNS_4arch4Sm80ELb0ELb0ELb1ELb1ELb0ELb0ELb0ELb0ELi2ELi4ELi4ELi4ELb0EEENS1_24CollectiveEpilogueBwdGQAISA_fSD_Li256ELb1ELb0EEENS1_19SingleTileSchedulerILb1ELb0ELb0ELi128EEEEEEEEEvNT_6ParamsE) ;  /* 0xffff5bd004007950 */ /* 0x000fea0003c3ffff */
        .type           $_ZN7cutlass13device_kernelIN5flash19enable_sm80_to_sm89INS1_16FlashAttnBwdSm80INS1_25CollectiveMainloopBwdSm80ILi2ELi2EN4cute5tupleIJNS5_1CILi128EEES8_NS7_ILi64EEEEEENS_10bfloat16_tEfNS_4arch4Sm80ELb0ELb0ELb1ELb1ELb0ELb0ELb0ELb0ELi2ELi4ELi4ELi4ELb0EEENS1_24CollectiveEpilogueBwdGQAISA_fSD_Li256ELb1ELb0EEENS1_19SingleTileSchedulerILb1ELb0ELb0ELi128EEEEEEEEEvNT_6ParamsE$_ZN4cute5tupleIJNS0_IJNS0_IJNS_1CILi2EEES2_EEENS1_ILi8EEES3_EEENS0_IJNS0_IJNS1_ILi1EEEiEEENS1_ILi1024EEENS0_IJiiEEEEEEEEC2ERKS5_RKSA_,@function
        .size           $_ZN7cutlass13device_kernelIN5flash19enable_sm80_to_sm89INS1_16FlashAttnBwdSm80INS1_25CollectiveMainloopBwdSm80ILi2ELi2EN4cute5tupleIJNS5_1CILi128EEES8_NS7_ILi64EEEEEENS_10bfloat16_tEfNS_4arch4Sm80ELb0ELb0ELb1ELb1ELb0ELb0ELb0ELb0ELi2ELi4ELi4ELi4ELb0EEENS1_24CollectiveEpilogueBwdGQAISA_fSD_Li256ELb1ELb0EEENS1_19SingleTileSchedulerILb1ELb0ELb0ELi128EEEEEEEEEvNT_6ParamsE$_ZN4cute5tupleIJNS0_IJNS0_IJNS_1CILi2EEES2_EEENS1_ILi8EEES3_EEENS0_IJNS0_IJNS1_ILi1EEEiEEENS1_ILi1024EEENS0_IJiiEEEEEEEEC2ERKS5_RKSA_,($_ZN7cutlass13device_kernelIN5flash19enable_sm80_to_sm89INS1_16FlashAttnBwdSm80INS1_25CollectiveMainloopBwdSm80ILi2ELi2EN4cute5tupleIJNS5_1CILi128EEES8_NS7_ILi64EEEEEENS_10bfloat16_tEfNS_4arch4Sm80ELb0ELb0ELb1ELb1ELb0ELb0ELb0ELb0ELi2ELi4ELi4ELi4ELb0EEENS1_24CollectiveEpilogueBwdGQAISA_fSD_Li256ELb1ELb0EEENS1_19SingleTileSchedulerILb1ELb0ELb0ELi128EEEEEEEEEvNT_6ParamsE$_ZN4cute5tupleIJNS0_IJNS0_IJNS_1CILi2EEES2_EEES2_EEENS0_IJNS0_IJiiEEENS1_ILi8192EEEEEEEEC2ERKS4_RKS7_ - $_ZN7cutlass13device_kernelIN5flash19enable_sm80_to_sm89INS1_16FlashAttnBwdSm80INS1_25CollectiveMainloopBwdSm80ILi2ELi2EN4cute5tupleIJNS5_1CILi128EEES8_NS7_ILi64EEEEEENS_10bfloat16_tEfNS_4arch4Sm80ELb0ELb0ELb1ELb1ELb0ELb0ELb0ELb0ELi2ELi4ELi4ELi4ELb0EEENS1_24CollectiveEpilogueBwdGQAISA_fSD_Li256ELb1ELb0EEENS1_19SingleTileSchedulerILb1ELb0ELb0ELi128EEEEEEEEEvNT_6ParamsE$_ZN4cute5tupleIJNS0_IJNS0_IJNS_1CILi2EEES2_EEENS1_ILi8EEES3_EEENS0_IJNS0_IJNS1_ILi1EEEiEEENS1_ILi1024EEENS0_IJiiEEEEEEEEC2ERKS5_RKSA_)
$_ZN7cutlass13device_kernelIN5flash19enable_sm80_to_sm89INS1_16FlashAttnBwdSm80INS1_25CollectiveMainloopBwdSm80ILi2ELi2EN4cute5tupleIJNS5_1CILi128EEES8_NS7_ILi64EEEEEENS_10bfloat16_tEfNS_4arch4Sm80ELb0ELb0ELb1ELb1ELb0ELb0ELb0ELb0ELi2ELi4ELi4ELi4ELb0EEENS1_24CollectiveEpilogueBwdGQAISA_fSD_Li256ELb1ELb0EEENS1_19SingleTileSchedulerILb1ELb0ELb0ELi128EEEEEEEEEvNT_6ParamsE$_ZN4cute5tupleIJNS0_IJNS0_IJNS_1CILi2EEES2_EEENS1_ILi8EEES3_EEENS0_IJNS0_IJNS1_ILi1EEEiEEENS1_ILi1024EEENS0_IJiiEEEEEEEEC2ERKS5_RKSA_:
[----:B------:R-:W-:Y:S02]  /*a430*/  MOV R8, 0xa450 ;  /* 0x0000a45000087802 */ /* 0x000fe40000000f00 */
[----:B------:R-:W-:Y:S05]  /*a440*/  CALL.REL.NOINC `($_ZN7cutlass13device_kernelIN5flash19enable_sm80_to_sm89INS1_16FlashAttnBwdSm80INS1_25CollectiveMainloopBwdSm80ILi2ELi2EN4cute5tupleIJNS5_1CILi128EEES8_NS7_ILi64EEEEEENS_10bfloat16_tEfNS_4arch4Sm80ELb0ELb0ELb1ELb1ELb0ELb0ELb0ELb0ELi2ELi4ELi4ELi4ELb0EEENS1_24CollectiveEpilogueBwdGQAISA_fSD_Li256ELb1ELb0EEENS1_19SingleTileSchedulerILb1ELb0ELb0ELi128EEEEEEEEEvNT_6ParamsE$_ZN4cute3eso3ESOILb1ELb0EJNS_5tupleIJNS2_IJNS_1CILi2EEES4_EEENS3_ILi8EEES5_EEENS2_IJNS2_IJNS3_ILi1EEEiEEENS3_ILi1024EEENS2_IJiiEEEEEEEEC2ERKS7_RKSC_) ;  /* 0xffffdbb000007944 */ /* 0x000fea0003c3ffff */
[----:B------:R-:W-:-:S04]  /*a450*/  MOV R7, 0x0 ;  /* 0x0000000000077802 */ /* 0x000fc80000000f00 */
[----:B------:R-:W-:Y:S05]  /*a460*/  RET.REL.NODEC R6 `(_ZN7cutlass13device_kernelIN5flash19enable_sm80_to_sm89INS1_16FlashAttnBwdSm80INS1_25CollectiveMainloopBwdSm80ILi2ELi2EN4cute5tupleIJNS5_1CILi128EEES8_NS7_ILi64EEEEEENS_10bfloat16_tEfNS_4arch4Sm80ELb0ELb0ELb1ELb1ELb0ELb0ELb0ELb0ELi2ELi4ELi4ELi4ELb0EEENS1_24CollectiveEpilogueBwdGQAISA_fSD_Li256ELb1ELb0EEENS1_19SingleTileSchedulerILb1ELb0ELb0ELi128EEEEEEEEEvNT_6ParamsE) ;  /* 0xffff5b9006007950 */ /* 0x000fea0003c3ffff */
        .type           $_ZN7cutlass13device_kernelIN5flash19enable_sm80_to_sm89INS1_16FlashAttnBwdSm80INS1_25CollectiveMainloopBwdSm80ILi2ELi2EN4cute5tupleIJNS5_1CILi128EEES8_NS7_ILi64EEEEEENS_10bfloat16_tEfNS_4arch4Sm80ELb0ELb0ELb1ELb1ELb0ELb0ELb0ELb0ELi2ELi4ELi4ELi4ELb0EEENS1_24CollectiveEpilogueBwdGQAISA_fSD_Li256ELb1ELb0EEENS1_19SingleTileSchedulerILb1ELb0ELb0ELi128EEEEEEEEEvNT_6ParamsE$_ZN4cute5tupleIJNS0_IJNS0_IJNS_1CILi2EEES2_EEES2_EEENS0_IJNS0_IJiiEEENS1_ILi8192EEEEEEEEC2ERKS4_RKS7_,@function
        .size           $_ZN7cutlass13device_kernelIN5flash19enable_sm80_to_sm89INS1_16FlashAttnBwdSm80INS1_25CollectiveMainloopBwdSm80ILi2ELi2EN4cute5tupleIJNS5_1CILi128EEES8_NS7_ILi64EEEEEENS_10bfloat16_tEfNS_4arch4Sm80ELb0ELb0ELb1ELb1ELb0ELb0ELb0ELb0ELi2ELi4ELi4ELi4ELb0EEENS1_24CollectiveEpilogueBwdGQAISA_fSD_Li256ELb1ELb0EEENS1_19SingleTileSchedulerILb1ELb0ELb0ELi128EEEEEEEEEvNT_6ParamsE$_ZN4cute5tupleIJNS0_IJNS0_IJNS_1CILi2EEES2_EEES2_EEENS0_IJNS0_IJiiEEENS1_ILi8192EEEEEEEEC2ERKS4_RKS7_,($_ZN7cutlass13device_kernelIN5flash19enable_sm80_to_sm89INS1_16FlashAttnBwdSm80INS1_25CollectiveMainloopBwdSm80ILi2ELi2EN4cute5tupleIJNS5_1CILi128EEES8_NS7_ILi64EEEEEENS_10bfloat16_tEfNS_4arch4Sm80ELb0ELb0ELb1ELb1ELb0ELb0ELb0ELb0ELi2ELi4ELi4ELi4ELb0EEENS1_24CollectiveEpilogueBwdGQAISA_fSD_Li256ELb1ELb0EEENS1_19SingleTileSchedulerILb1ELb0ELb0ELi128EEEEEEEEEvNT_6ParamsE$_ZN4cute5tupleIJNS0_IJNS0_IJNS_1CILi2EEES2_EEES3_NS1_ILi8EEEEEENS0_IJNS0_IJiNS1_ILi512EEEEEENS0_IJiiEEENS1_ILi1024EEEEEEEEC2ERKS5_RKSA_ - $_ZN7cutlass13device_kernelIN5flash19enable_sm80_to_sm89INS1_16FlashAttnBwdSm80INS1_25CollectiveMainloopBwdSm80ILi2ELi2EN4cute5tupleIJNS5_1CILi128EEES8_NS7_ILi64EEEEEENS_10bfloat16_tEfNS_4arch4Sm80ELb0ELb0ELb1ELb1ELb0ELb0ELb0ELb0ELi2ELi4ELi4ELi4ELb0EEENS1_24CollectiveEpilogueBwdGQAISA_fSD_Li256ELb1ELb0EEENS1_19SingleTileSchedulerILb1ELb0ELb0ELi128EEEEEEEEEvNT_6ParamsE$_ZN4cute5tupleIJNS0_IJNS0_IJNS_1CILi2EEES2_EEES2_EEENS0_IJNS0_IJiiEEENS1_ILi8192EEEEEEEEC2ERKS4_RKS7_)
$_ZN7cutlass13device_kernelIN5flash19enable_sm80_to_sm89INS1_16FlashAttnBwdSm80INS1_25CollectiveMainloopBwdSm80ILi2ELi2EN4cute5tupleIJNS5_1CILi128EEES8_NS7_ILi64EEEEEENS_10bfloat16_tEfNS_4arch4Sm80ELb0ELb0ELb1ELb1ELb0ELb0ELb0ELb0ELi2ELi4ELi4ELi4ELb0EEENS1_24CollectiveEpilogueBwdGQAISA_fSD_Li256ELb1ELb0EEENS1_19SingleTileSchedulerILb1ELb0ELb0ELi128EEEEEEEEEvNT_6ParamsE$_ZN4cute5tupleIJNS0_IJNS0_IJNS_1CILi2EEES2_EEES2_EEENS0_IJNS0_IJiiEEENS1_ILi8192EEEEEEEEC2ERKS4_RKS7_:
[----:B------:R-:W-:Y:S02]  /*a470*/  MOV R6, 0xa490 ;  /* 0x0000a49000067802 */ /* 0x000fe40000000f00 */
[----:B------:R-:W-:Y:S05]  /*a480*/  CALL.REL.NOINC `($_ZN7cutlass13device_kernelIN5flash19enable_sm80_to_sm89INS1_16FlashAttnBwdSm80INS1_25CollectiveMainloopBwdSm80ILi2ELi2EN4cute5tupleIJNS5_1CILi128EEES8_NS7_ILi64EEEEEENS_10bfloat16_tEfNS_4arch4Sm80ELb0ELb0ELb1ELb1ELb0ELb0ELb0ELb0ELi2ELi4ELi4ELi4ELb0EEENS1_24CollectiveEpilogueBwdGQAISA_fSD_Li256ELb1ELb0EEENS1_19SingleTileSchedulerILb1ELb0ELb0ELi128EEEEEEEEEvNT_6ParamsE$_ZN4cute3eso3ESOILb1ELb0EJNS_5tupleIJNS2_IJNS_1CILi2EEES4_EEES4_EEENS2_IJNS2_IJiiEEENS3_ILi8192EEEEEEEEC2ERKS6_RKS9_) ;  /* 0xffffdbd000007944 */ /* 0x000fea0003c3ffff */
[----:B------:R-:W-:-:S04]  /*a490*/  MOV R9, 0x0 ;  /* 0x0000000000097802 */ /* 0x000fc80000000f00 */
[----:B------:R-:W-:Y:S05]  /*a4a0*/  RET.REL.NODEC R8 `(_ZN7cutlass13device_kernelIN5flash19enable_sm80_to_sm89INS1_16FlashAttnBwdSm80INS1_25CollectiveMainloopBwdSm80ILi2ELi2EN4cute5tupleIJNS5_1CILi128EEES8_NS7_ILi64EEEEEENS_10bfloat16_tEfNS_4arch4Sm80ELb0ELb0ELb1ELb1ELb0ELb0ELb0ELb0ELi2ELi4ELi4ELi4ELb0EEENS1_24CollectiveEpilogueBwdGQAISA_fSD_Li256ELb1ELb0EEENS1_19SingleTileSchedulerILb1ELb0ELb0ELi128EEEEEEEEEvNT_6ParamsE) ;  /* 0xffff5b5008007950 */ /* 0x000fea0003c3ffff */
        .type           $_ZN7cutlass13device_kernelIN5flash19enable_sm80_to_sm89INS1_16FlashAttnBwdSm80INS1_25CollectiveMainloopBwdSm80ILi2ELi2EN4cute5tupleIJNS5_1CILi128EEES8_NS7_ILi64EEEEEENS_10bfloat16_tEfNS_4arch4Sm80ELb0ELb0ELb1ELb1ELb0ELb0ELb0ELb0ELi2ELi4ELi4ELi4ELb0EEENS1_24CollectiveEpilogueBwdGQAISA_fSD_Li256ELb1ELb0EEENS1_19SingleTileSchedulerILb1ELb0ELb0ELi128EEEEEEEEEvNT_6ParamsE$_ZN4cute5tupleIJNS0_IJNS0_IJNS_1CILi2EEES2_EEES3_NS1_ILi8EEEEEENS0_IJNS0_IJiNS1_ILi512EEEEEENS0_IJiiEEENS1_ILi1024EEEEEEEEC2ERKS5_RKSA_,@function
        .size           $_ZN7cutlass13device_kernelIN5flash19enable_sm80_to_sm89INS1_16FlashAttnBwdSm80INS1_25CollectiveMainloopBwdSm80ILi2ELi2EN4cute5tupleIJNS5_1CILi128EEES8_NS7_ILi64EEEEEENS_10bfloat16_tEfNS_4arch4Sm80ELb0ELb0ELb1ELb1ELb0ELb0ELb0ELb0ELi2ELi4ELi4ELi4ELb0EEENS1_24CollectiveEpilogueBwdGQAISA_fSD_Li256ELb1ELb0EEENS1_19SingleTileSchedulerILb1ELb0ELb0ELi128EEEEEEEEEvNT_6ParamsE$_ZN4cute5tupleIJNS0_IJNS0_IJNS_1CILi2EEES2_EEES3_NS1_ILi8EEEEEENS0_IJNS0_IJiNS1_ILi512EEEEEENS0_IJiiEEENS1_ILi1024EEEEEEEEC2ERKS5_RKSA_,($_ZN7cutlass13device_kernelIN5flash19enable_sm80_to_sm89INS1_16FlashAttnBwdSm80INS1_25CollectiveMainloopBwdSm80ILi2ELi2EN4cute5tupleIJNS5_1CILi128EEES8_NS7_ILi64EEEEEENS_10bfloat16_tEfNS_4arch4Sm80ELb0ELb0ELb1ELb1ELb0ELb0ELb0ELb0ELi2ELi4ELi4ELi4ELb0EEENS1_24CollectiveEpilogueBwdGQAISA_fSD_Li256ELb1ELb0EEENS1_19SingleTileSchedulerILb1ELb0ELb0ELi128EEEEEEEEEvNT_6ParamsE$_ZN4cute5tupleIJNS0_IJNS0_IJNS_1CILi2EEES2_S2_EEES2_NS0_IJNS0_IJS2_S2_EEES2_EEEEEENS0_IJNS0_IJNS1_ILi1EEENS1_ILi512EEEiEEENS1_ILi4096EEENS0_IJNS0_IJiiEEENS1_ILi8192EEEEEEEEEEEC2ERKS6_RKSE_ - $_ZN7cutlass13device_kernelIN5flash19enable_sm80_to_sm89INS1_16FlashAttnBwdSm80INS1_25CollectiveMainloopBwdSm80ILi2ELi2EN4cute5tupleIJNS5_1CILi128EEES8_NS7_ILi64EEEEEENS_10bfloat16_tEfNS_4arch4Sm80ELb0ELb0ELb1ELb1ELb0ELb0ELb0ELb0ELi2ELi4ELi4ELi4ELb0EEENS1_24CollectiveEpilogueBwdGQAISA_fSD_Li256ELb1ELb0EEENS1_19SingleTileSchedulerILb1ELb0ELb0ELi128EEEEEEEEEvNT_6ParamsE$_ZN4cute5tupleIJNS0_IJNS0_IJNS_1CILi2EEES2_EEES3_NS1_ILi8EEEEEENS0_IJNS0_IJiNS1_ILi512EEEEEENS0_IJiiEEENS1_ILi1024EEEEEEEEC2ERKS5_RKSA_)
$_ZN7cutlass13device_kernelIN5flash19enable_sm80_to_sm89INS1_16FlashAttnBwdSm80INS1_25CollectiveMainloopBwdSm80ILi2ELi2EN4cute5tupleIJNS5_1CILi128EEES8_NS7_ILi64EEEEEENS_10bfloat16_tEfNS_4arch4Sm80ELb0ELb0ELb1ELb1ELb0ELb0ELb0ELb0ELi2ELi4ELi4ELi4ELb0EEENS1_24CollectiveEpilogueBwdGQAISA_fSD_Li256ELb1ELb0EEENS1_19SingleTileSchedulerILb1ELb0ELb0ELi128EEEEEEEEEvNT_6ParamsE$_ZN4cute5tupleIJNS0_IJNS0_IJNS_1CILi2EEES2_EEES3_NS1_ILi8EEEEEENS0_IJNS0_IJiNS1_ILi512EEEEEENS0_IJiiEEENS1_ILi1024EEEEEEEEC2ERKS5_RKSA_:
[----:B------:R-:W-:Y:S02]  /*a4b0*/  MOV R8, 0xa4d0 ;  /* 0x0000a4d000087802 */ /* 0x000fe40000000f00 */
[----:B------:R-:W-:Y:S05]  /*a4c0*/  CALL.REL.NOINC `($_ZN7cutlass13device_kernelIN5flash19enable_sm80_to_sm89INS1_16FlashAttnBwdSm80INS1_25CollectiveMainloopBwdSm80ILi2ELi2EN4cute5tupleIJNS5_1CILi128EEES8_NS7_ILi64EEEEEENS_10bfloat16_tEfNS_4arch4Sm80ELb0ELb0ELb1ELb1ELb0ELb0ELb0ELb0ELi2ELi4ELi4ELi4ELb0EEENS1_24CollectiveEpilogueBwdGQAISA_fSD_Li256ELb1ELb0EEENS1_19SingleTileSchedulerILb1ELb0ELb0ELi128EEEEEEEEEvNT_6ParamsE$_ZN4cute3eso3ESOILb1ELb0EJNS_5tupleIJNS2_IJNS_1CILi2EEES4_EEES5_NS3_ILi8EEEEEENS2_IJNS2_IJiNS3_ILi512EEEEEENS2_IJiiEEENS3_ILi1024EEEEEEEEC2ERKS7_RKSC_) ;  /* 0xffffdbf000007944 */ /* 0x000fea0003c3ffff */
[----:B-1----:R-:W-:Y:S02]  /*a4d0*/  MOV R2, R6 ;  /* 0x0000000600027202 */ /* 0x002fe40000000f00 */
[----:B------:R-:W-:-:S04]  /*a4e0*/  MOV R3, 0x0 ;  /* 0x0000000000037802 */ /* 0x000fc80000000f00 */
[----:B------:R-:W-:Y:S05]  /*a4f0*/  RET.REL.NODEC R2 `(_ZN7cutlass13device_kernelIN5flash19enable_sm80_to_sm89INS1_16FlashAttnBwdSm80INS1_25CollectiveMainloopBwdSm80ILi2ELi2EN4cute5tupleIJNS5_1CILi128EEES8_NS7_ILi64EEEEEENS_10bfloat16_tEfNS_4arch4Sm80ELb0ELb0ELb1ELb1ELb0ELb0ELb0ELb0ELi2ELi4ELi4ELi4ELb0EEENS1_24CollectiveEpilogueBwdGQAISA_fSD_Li256ELb1ELb0EEENS1_19SingleTileSchedulerILb1ELb0ELb0ELi128EEEEEEEEEvNT_6ParamsE) ;  /* 0xffff5b0002007950 */ /* 0x000fea0003c3ffff */
        .type           $_ZN7cutlass13device_kernelIN5flash19enable_sm80_to_sm89INS1_16FlashAttnBwdSm80INS1_25CollectiveMainloopBwdSm80ILi2ELi2EN4cute5tupleIJNS5_1CILi128EEES8_NS7_ILi64EEEEEENS_10bfloat16_tEfNS_4arch4Sm80ELb0ELb0ELb1ELb1ELb0ELb0ELb0ELb0ELi2ELi4ELi4ELi4ELb0EEENS1_24CollectiveEpilogueBwdGQAISA_fSD_Li256ELb1ELb0EEENS1_19SingleTileSchedulerILb1ELb0ELb0ELi128EEEEEEEEEvNT_6ParamsE$_ZN4cute5tupleIJNS0_IJNS0_IJNS_1CILi2EEES2_S2_EEES2_NS0_IJNS0_IJS2_S2_EEES2_EEEEEENS0_IJNS0_IJNS1_ILi1EEENS1_ILi512EEEiEEENS1_ILi4096EEENS0_IJNS0_IJiiEEENS1_ILi8192EEEEEEEEEEEC2ERKS6_RKSE_,@function
        .size           $_ZN7cutlass13device_kernelIN5flash19enable_sm80_to_sm89INS1_16FlashAttnBwdSm80INS1_25CollectiveMainloopBwdSm80ILi2ELi2EN4cute5tupleIJNS5_1CILi128EEES8_NS7_ILi64EEEEEENS_10bfloat16_tEfNS_4arch4Sm80ELb0ELb0ELb1ELb1ELb0ELb0ELb0ELb0ELi2ELi4ELi4ELi4ELb0EEENS1_24CollectiveEpilogueBwdGQAISA_fSD_Li256ELb1ELb0EEENS1_19SingleTileSchedulerILb1ELb0ELb0ELi128EEEEEEEEEvNT_6ParamsE$_ZN4cute5tupleIJNS0_IJNS0_IJNS_1CILi2EEES2_S2_EEES2_NS0_IJNS0_IJS2_S2_EEES2_EEEEEENS0_IJNS0_IJNS1_ILi1EEENS1_ILi512EEEiEEENS1_ILi4096EEENS0_IJNS0_IJiiEEENS1_ILi8192EEEEEEEEEEEC2ERKS6_RKSE_,($_ZN7cutlass13device_kernelIN5flash19enable_sm80_to_sm89INS1_16FlashAttnBwdSm80INS1_25CollectiveMainloopBwdSm80ILi2ELi2EN4cute5tupleIJNS5_1CILi128EEES8_NS7_ILi64EEEEEENS_10bfloat16_tEfNS_4arch4Sm80ELb0ELb0ELb1ELb1ELb0ELb0ELb0ELb0ELi2ELi4ELi4ELi4ELb0EEENS1_24CollectiveEpilogueBwdGQAISA_fSD_Li256ELb1ELb0EEENS1_19SingleTileSchedulerILb1ELb0ELb0ELi128EEEEEEEEEvNT_6ParamsE$_ZN4cute5tupleIJNS0_IJNS0_IJNS_1CILi2EEES2_S2_EEES2_NS0_IJS2_S2_EEEEEENS0_IJNS0_IJNS1_ILi1EEENS1_ILi512EEEiEEENS1_ILi4096EEENS0_IJiiEEEEEEEEC2ERKS5_RKSB_ - $_ZN7cutlass13device_kernelIN5flash19enable_sm80_to_sm89INS1_16FlashAttnBwdSm80INS1_25CollectiveMainloopBwdSm80ILi2ELi2EN4cute5tupleIJNS5_1CILi128EEES8_NS7_ILi64EEEEEENS_10bfloat16_tEfNS_4arch4Sm80ELb0ELb0ELb1ELb1ELb0ELb0ELb0ELb0ELi2ELi4ELi4ELi4ELb0EEENS1_24CollectiveEpilogueBwdGQAISA_fSD_Li256ELb1ELb0EEENS1_19SingleTileSchedulerILb1ELb0ELb0ELi128EEEEEEEEEvNT_6ParamsE$_ZN4cute5tupleIJNS0_IJNS0_IJNS_1CILi2EEES2_S2_EEES2_NS0_IJNS0_IJS2_S2_EEES2_EEEEEENS0_IJNS0_IJNS1_ILi1EEENS1_ILi512EEEiEEENS1_ILi4096EEENS0_IJNS0_IJiiEEENS1_ILi8192EEEEEEEEEEEC2ERKS6_RKSE_)
$_ZN7cutlass13device_kernelIN5flash19enable_sm80_to_sm89INS1_16FlashAttnBwdSm80INS1_25CollectiveMainloopBwdSm80ILi2ELi2EN4cute5tupleIJNS5_1CILi128EEES8_NS7_ILi64EEEEEENS_10bfloat16_tEfNS_4arch4Sm80ELb0ELb0ELb1ELb1ELb0ELb0ELb0ELb0ELi2ELi4ELi4ELi4ELb0EEENS1_24CollectiveEpilogueBwdGQAISA_fSD_Li256ELb1ELb0EEENS1_19SingleTileSchedulerILb1ELb0ELb0ELi128EEEEEEEEEvNT_6ParamsE$_ZN4cute5tupleIJNS0_IJNS0_IJNS_1CILi2EEES2_S2_EEES2_NS0_IJNS0_IJS2_S2_EEES2_EEEEEENS0_IJNS0_IJNS1_ILi1EEENS1_ILi512EEEiEEENS1_ILi4096EEENS0_IJNS0_IJiiEEENS1_ILi8192EEEEEEEEEEEC2ERKS6_RKSE_:
[----:B------:R-:W-:Y:S02]  /*a500*/  MOV R8, 0xa520 ;  /* 0x0000a52000087802 */ /* 0x000fe40000000f00 */
[----:B------:R-:W-:Y:S05]  /*a510*/  CALL.REL.NOINC `($_ZN7cutlass13device_kernelIN5flash19enable_sm80_to_sm89INS1_16FlashAttnBwdSm80INS1_25CollectiveMainloopBwdSm80ILi2ELi2EN4cute5tupleIJNS5_1CILi128EEES8_NS7_ILi64EEEEEENS_10bfloat16_tEfNS_4arch4Sm80ELb0ELb0ELb1ELb1ELb0ELb0ELb0ELb0ELi2ELi4ELi4ELi4ELb0EEENS1_24CollectiveEpilogueBwdGQAISA_fSD_Li256ELb1ELb0EEENS1_19SingleTileSchedulerILb1ELb0ELb0ELi128EEEEEEEEEvNT_6ParamsE$_ZN4cute3eso3ESOILb1ELb0EJNS_5tupleIJNS2_IJNS_1CILi2EEES4_S4_EEES4_NS2_IJNS2_IJS4_S4_EEES4_EEEEEENS2_IJNS2_IJNS3_ILi1EEENS3_ILi512EEEiEEENS3_ILi4096EEENS2_IJNS2_IJiiEEENS3_ILi8192EEEEEEEEEEEC2ERKS8_RKSG_) ;  /* 0xffffdc0000007944 */ /* 0x000fea0003c3ffff */
[----:B-1----:R-:W-:Y:S02]  /*a520*/  MOV R2, R6 ;  /* 0x0000000600027202 */ /* 0x002fe40000000f00 */
[----:B------:R-:W-:-:S04]  /*a530*/  MOV R3, 0x0 ;  /* 0x0000000000037802 */ /* 0x000fc80000000f00 */
[----:B------:R-:W-:Y:S05]  /*a540*/  RET.REL.NODEC R2 `(_ZN7cutlass13device_kernelIN5flash19enable_sm80_to_sm89INS1_16FlashAttnBwdSm80INS1_25CollectiveMainloopBwdSm80ILi2ELi2EN4cute5tupleIJNS5_1CILi128EEES8_NS7_ILi64EEEEEENS_10bfloat16_tEfNS_4arch4Sm80ELb0ELb0ELb1ELb1ELb0ELb0ELb0ELb0ELi2ELi4ELi4ELi4ELb0EEENS1_24CollectiveEpilogueBwdGQAISA_fSD_Li256ELb1ELb0EEENS1_19SingleTileSchedulerILb1ELb0ELb0ELi128EEEEEEEEEvNT_6ParamsE) ;  /* 0xffff5ab002007950 */ /* 0x000fea0003c3ffff */
        .type           $_ZN7cutlass13device_kernelIN5flash19enable_sm80_to_sm89INS1_16FlashAttnBwdSm80INS1_25CollectiveMainloopBwdSm80ILi2ELi2EN4cute5tupleIJNS5_1CILi128EEES8_NS7_ILi64EEEEEENS_10bfloat16_tEfNS_4arch4Sm80ELb0ELb0ELb1ELb1ELb0ELb0ELb0ELb0ELi2ELi4ELi4ELi4ELb0EEENS1_24CollectiveEpilogueBwdGQAISA_fSD_Li256ELb1ELb0EEENS1_19SingleTileSchedulerILb1ELb0ELb0ELi128EEEEEEEEEvNT_6ParamsE$_ZN4cute5tupleIJNS0_IJNS0_IJNS_1CILi2EEES2_S2_EEES2_NS0_IJS2_S2_EEEEEENS0_IJNS0_IJNS1_ILi1EEENS1_ILi512EEEiEEENS1_ILi4096EEENS0_IJiiEEEEEEEEC2ERKS5_RKSB_,@function
        .size           $_ZN7cutlass13device_kernelIN5flash19enable_sm80_to_sm89INS1_16FlashAttnBwdSm80INS1_25CollectiveMainloopBwdSm80ILi2ELi2EN4cute5tupleIJNS5_1CILi128EEES8_NS7_ILi64EEEEEENS_10bfloat16_tEfNS_4arch4Sm80ELb0ELb0ELb1ELb1ELb0ELb0ELb0ELb0ELi2ELi4ELi4ELi4ELb0EEENS1_24CollectiveEpilogueBwdGQAISA_fSD_Li256ELb1ELb0EEENS1_19SingleTileSchedulerILb1ELb0ELb0ELi128EEEEEEEEEvNT_6ParamsE$_ZN4cute5tupleIJNS0_IJNS0_IJNS_1CILi2EEES2_S2_EEES2_NS0_IJS2_S2_EEEEEENS0_IJNS0_IJNS1_ILi1EEENS1_ILi512EEEiEEENS1_ILi4096EEENS0_IJiiEEEEEEEEC2ERKS5_RKSB_,($_ZN7cutlass13device_kernelIN5flash19enable_sm80_to_sm89INS1_16FlashAttnBwdSm80INS1_25CollectiveMainloopBwdSm80ILi2ELi2EN4cute5tupleIJNS5_1CILi128EEES8_NS7_ILi64EEEEEENS_10bfloat16_tEfNS_4arch4Sm80ELb0ELb0ELb1ELb1ELb0ELb0ELb0ELb0ELi2ELi4ELi4ELi4ELb0EEENS1_24CollectiveEpilogueBwdGQAISA_fSD_Li256ELb1ELb0EEENS1_19SingleTileSchedulerILb1ELb0ELb0ELi128EEEEEEEEEvNT_6ParamsE$_ZN4cute5tupleIJNS0_IJNS0_IJNS_1CILi8EEENS1_ILi1EEEEEENS0_IJNS1_ILi2EEEEEEEEENS0_IJNS0_IJS3_NS1_ILi0EEEEEENS0_IJiEEEEEEEEC2ERKS7_RKSB_ - $_ZN7cutlass13device_kernelIN5flash19enable_sm80_to_sm89INS1_16FlashAttnBwdSm80INS1_25CollectiveMainloopBwdSm80ILi2ELi2EN4cute5tupleIJNS5_1CILi128EEES8_NS7_ILi64EEEEEENS_10bfloat16_tEfNS_4arch4Sm80ELb0ELb0ELb1ELb1ELb0ELb0ELb0ELb0ELi2ELi4ELi4ELi4ELb0EEENS1_24CollectiveEpilogueBwdGQAISA_fSD_Li256ELb1ELb0EEENS1_19SingleTileSchedulerILb1ELb0ELb0ELi128EEEEEEEEEvNT_6ParamsE$_ZN4cute5tupleIJNS0_IJNS0_IJNS_1CILi2EEES2_S2_EEES2_NS0_IJS2_S2_EEEEEENS0_IJNS0_IJNS1_ILi1EEENS1_ILi512EEEiEEENS1_ILi4096EEENS0_IJiiEEEEEEEEC2ERKS5_RKSB_)
$_ZN7cutlass13device_kernelIN5flash19enable_sm80_to_sm89INS1_16FlashAttnBwdSm80INS1_25CollectiveMainloopBwdSm80ILi2ELi2EN4cute5tupleIJNS5_1CILi128EEES8_NS7_ILi64EEEEEENS_10bfloat16_tEfNS_4arch4Sm80ELb0ELb0ELb1ELb1ELb0ELb0ELb0ELb0ELi2ELi4ELi4ELi4ELb0EEENS1_24CollectiveEpilogueBwdGQAISA_fSD_Li256ELb1ELb0EEENS1_19SingleTileSchedulerILb1ELb0ELb0ELi128EEEEEEEEEvNT_6ParamsE$_ZN4cute5tupleIJNS0_IJNS0_IJNS_1CILi2EEES2_S2_EEES2_NS0_IJS2_S2_EEEEEENS0_IJNS0_IJNS1_ILi1EEENS1_ILi512EEEiEEENS1_ILi4096EEENS0_IJiiEEEEEEEEC2ERKS5_RKSB_:
[----:B------:R-:W-:Y:S02]  /*a550*/  MOV R8, 0xa570 ;  /* 0x0000a57000087802 */ /* 0x000fe40000000f00 */
[----:B------:R-:W-:Y:S05]  /*a560*/  CALL.REL.NOINC `($_ZN7cutlass13device_kernelIN5flash19enable_sm80_to_sm89INS1_16FlashAttnBwdSm80INS1_25CollectiveMainloopBwdSm80ILi2ELi2EN4cute5tupleIJNS5_1CILi128EEES8_NS7_ILi64EEEEEENS_10bfloat16_tEfNS_4arch4Sm80ELb0ELb0ELb1ELb1ELb0ELb0ELb0ELb0ELi2ELi4ELi4ELi4ELb0EEENS1_24CollectiveEpilogueBwdGQAISA_fSD_Li256ELb1ELb0EEENS1_19SingleTileSchedulerILb1ELb0ELb0ELi128EEEEEEEEEvNT_6ParamsE$_ZN4cute3eso3ESOILb1ELb0EJNS_5tupleIJNS2_IJNS_1CILi2EEES4_S4_EEES4_NS2_IJS4_S4_EEEEEENS2_IJNS2_IJNS3_ILi1EEENS3_ILi512EEEiEEENS3_ILi4096EEENS2_IJiiEEEEEEEEC2ERKS7_RKSD_) ;  /* 0xffffdc1000007944 */ /* 0x000fea0003c3ffff */
[----:B-1----:R-:W-:Y:S02]  /*a570*/  MOV R2, R6 ;  /* 0x0000000600027202 */ /* 0x002fe40000000f00 */
[----:B------:R-:W-:-:S04]  /*a580*/  MOV R3, 0x0 ;  /* 0x0000000000037802 */ /* 0x000fc80000000f00 */
[----:B------:R-:W-:Y:S05]  /*a590*/  RET.REL.NODEC R2 `(_ZN7cutlass13device_kernelIN5flash19enable_sm80_to_sm89INS1_16FlashAttnBwdSm80INS1_25CollectiveMainloopBwdSm80ILi2ELi2EN4cute5tupleIJNS5_1CILi128EEES8_NS7_ILi64EEEEEENS_10bfloat16_tEfNS_4arch4Sm80ELb0ELb0ELb1ELb1ELb0ELb0ELb0ELb0ELi2ELi4ELi4ELi4ELb0EEENS1_24CollectiveEpilogueBwdGQAISA_fSD_Li256ELb1ELb0EEENS1_19SingleTileSchedulerILb1ELb0ELb0ELi128EEEEEEEEEvNT_6ParamsE) ;  /* 0xffff5a6002007950 */ /* 0x000fea0003c3ffff */
        .type           $_ZN7cutlass13device_kernelIN5flash19enable_sm80_to_sm89INS1_16FlashAttnBwdSm80INS1_25CollectiveMainloopBwdSm80ILi2ELi2EN4cute5tupleIJNS5_1CILi128EEES8_NS7_ILi64EEEEEENS_10bfloat16_tEfNS_4arch4Sm80ELb0ELb0ELb1ELb1ELb0ELb0ELb0ELb0ELi2ELi4ELi4ELi4ELb0EEENS1_24CollectiveEpilogueBwdGQAISA_fSD_Li256ELb1ELb0EEENS1_19SingleTileSchedulerILb1ELb0ELb0ELi128EEEEEEEEEvNT_6ParamsE$_ZN4cute5tupleIJNS0_IJNS0_IJNS_1CILi8EEENS1_ILi1EEEEEENS0_IJNS1_ILi2EEEEEEEEENS0_IJNS0_IJS3_NS1_ILi0EEEEEENS0_IJiEEEEEEEEC2ERKS7_RKSB_,@function
        .size           $_ZN7cutlass13device_kernelIN5flash19enable_sm80_to_sm89INS1_16FlashAttnBwdSm80INS1_25CollectiveMainloopBwdSm80ILi2ELi2EN4cute5tupleIJNS5_1CILi128EEES8_NS7_ILi64EEEEEENS_10bfloat16_tEfNS_4arch4Sm80ELb0ELb0ELb1ELb1ELb0ELb0ELb0ELb0ELi2ELi4ELi4ELi4ELb0EEENS1_24CollectiveEpilogueBwdGQAISA_fSD_Li256ELb1ELb0EEENS1_19SingleTileSchedulerILb1ELb0ELb0ELi128EEEEEEEEEvNT_6ParamsE$_ZN4cute5tupleIJNS0_IJNS0_IJNS_1CILi8EEENS1_ILi1EEEEEENS0_IJNS1_ILi2EEEEEEEEENS0_IJNS0_IJS3_NS1_ILi0EEEEEENS0_IJiEEEEEEEEC2ERKS7_RKSB_,($_ZN7cutlass13device_kernelIN5flash19enable_sm80_to_sm89INS1_16FlashAttnBwdSm80INS1_25CollectiveMainloopBwdSm80ILi2ELi2EN4cute5tupleIJNS5_1CILi128EEES8_NS7_ILi64EEEEEENS_10bfloat16_tEfNS_4arch4Sm80ELb0ELb0ELb1ELb1ELb0ELb0ELb0ELb0ELi2ELi4ELi4ELi4ELb0EEENS1_24CollectiveEpilogueBwdGQAISA_fSD_Li256ELb1ELb0EEENS1_19SingleTileSchedulerILb1ELb0ELb0ELi128EEEEEEEEEvNT_6ParamsE$_ZN4cute5tupleIJNS0_IJNS0_IJNS_1CILi8EEENS1_ILi1EEEEEENS1_ILi2EEEEEENS0_IJNS0_IJS3_NS1_ILi0EEEEEEiEEEEEC2ERKS6_RKS9_ - $_ZN7cutlass13device_kernelIN5flash19enable_sm80_to_sm89INS1_16FlashAttnBwdSm80INS1_25CollectiveMainloopBwdSm80ILi2ELi2EN4cute5tupleIJNS5_1CILi128EEES8_NS7_ILi64EEEEEENS_10bfloat16_tEfNS_4arch4Sm80ELb0ELb0ELb1ELb1ELb0ELb0ELb0ELb0ELi2ELi4ELi4ELi4ELb0EEENS1_24CollectiveEpilogueBwdGQAISA_fSD_Li256ELb1ELb0EEENS1_19SingleTileSchedulerILb1ELb0ELb0ELi128EEEEEEEEEvNT_6ParamsE$_ZN4cute5tupleIJNS0_IJNS0_IJNS_1CILi8EEENS1_ILi1EEEEEENS0_IJNS1_ILi2EEEEEEEEENS0_IJNS0_IJS3_NS1_ILi0EEEEEENS0_IJiEEEEEEEEC2ERKS7_RKSB_)
$_ZN7cutlass13device_kernelIN5flash19enable_sm80_to_sm89INS1_16FlashAttnBwdSm80INS1_25CollectiveMainloopBwdSm80ILi2ELi2EN4cute5tupleIJNS5_1CILi128EEES8_NS7_ILi64EEEEEENS_10bfloat16_tEfNS_4arch4Sm80ELb0ELb0ELb1ELb1ELb0ELb0ELb0ELb0ELi2ELi4ELi4ELi4ELb0EEENS1_24CollectiveEpilogueBwdGQAISA_fSD_Li256ELb1ELb0EEENS1_19SingleTileSchedulerILb1ELb0ELb0ELi128EEEEEEEEEvNT_6ParamsE$_ZN4cute5tupleIJNS0_IJNS0_IJNS_1CILi8EEENS1_ILi1EEEEEENS0_IJNS1_ILi2EEEEEEEEENS0_IJNS0_IJS3_NS1_ILi0EEEEEENS0_IJiEEEEEEEEC2ERKS7_RKSB_:
[----:B------:R-:W-:Y:S02]  /*a5a0*/  MOV R8, 0xa5c0 ;  /* 0x0000a5c000087802 */ /* 0x000fe40000000f00 */
[----:B------:R-:W-:Y:S05]  /*a5b0*/  CALL.REL.NOINC `($_ZN7cutlass13device_kernelIN5flash19enable_sm80_to_sm89INS1_16FlashAttnBwdSm80INS1_25CollectiveMainloopBwdSm80ILi2ELi2EN4cute5tupleIJNS5_1CILi128EEES8_NS7_ILi64EEEEEENS_10bfloat16_tEfNS_4arch4Sm80ELb0ELb0ELb1ELb1ELb0ELb0ELb0ELb0ELi2ELi4ELi4ELi4ELb0EEENS1_24CollectiveEpilogueBwdGQAISA_fSD_Li256ELb1ELb0EEENS1_19SingleTileSchedulerILb1ELb0ELb0ELi128EEEEEEEEEvNT_6ParamsE$_ZN4cute3eso3ESOILb1ELb0EJNS_5tupleIJNS2_IJNS_1CILi8EEENS3_ILi1EEEEEENS2_IJNS3_ILi2EEEEEEEEENS2_IJNS2_IJS5_NS3_ILi0EEEEEENS2_IJiEEEEEEEEC2ERKS9_RKSD_) ;  /* 0xffffdc2000007944 */ /* 0x000fea0003c3ffff */
[----:B------:R-:W-:-:S04]  /*a5c0*/  MOV R7, 0x0 ;  /* 0x0000000000077802 */ /* 0x000fc80000000f00 */
[----:B------:R-:W-:Y:S05]  /*a5d0*/  RET.REL.NODEC R6 `(_ZN7cutlass13device_kernelIN5flash19enable_sm80_to_sm89INS1_16FlashAttnBwdSm80INS1_25CollectiveMainloopBwdSm80ILi2ELi2EN4cute5tupleIJNS5_1CILi128EEES8_NS7_ILi64EEEEEENS_10bfloat16_tEfNS_4arch4Sm80ELb0ELb0ELb1ELb1ELb0ELb0ELb0ELb0ELi2ELi4ELi4ELi4ELb0EEENS1_24CollectiveEpilogueBwdGQAISA_fSD_Li256ELb1ELb0EEENS1_19SingleTileSchedulerILb1ELb0ELb0ELi128EEEEEEEEEvNT_6ParamsE) ;  /* 0xffff5a2006007950 */ /* 0x000fea0003c3ffff */
        .type           $_ZN7cutlass13device_kernelIN5flash19enable_sm80_to_sm89INS1_16FlashAttnBwdSm80INS1_25CollectiveMainloopBwdSm80ILi2ELi2EN4cute5tupleIJNS5_1CILi128EEES8_NS7_ILi64EEEEEENS_10bfloat16_tEfNS_4arch4Sm80ELb0ELb0ELb1ELb1ELb0ELb0ELb0ELb0ELi2ELi4ELi4ELi4ELb0EEENS1_24CollectiveEpilogueBwdGQAISA_fSD_Li256ELb1ELb0EEENS1_19SingleTileSchedulerILb1ELb0ELb0ELi128EEEEEEEEEvNT_6ParamsE$_ZN4cute5tupleIJNS0_IJNS0_IJNS_1CILi8EEENS1_ILi1EEEEEENS1_ILi2EEEEEENS0_IJNS0_IJS3_NS1_ILi0EEEEEEiEEEEEC2ERKS6_RKS9_,@function
        .size           $_ZN7cutlass13device_kernelIN5flash19enable_sm80_to_sm89INS1_16FlashAttnBwdSm80INS1_25CollectiveMainloopBwdSm80ILi2ELi2EN4cute5tupleIJNS5_1CILi128EEES8_NS7_ILi64EEEEEENS_10bfloat16_tEfNS_4arch4Sm80ELb0ELb0ELb1ELb1ELb0ELb0ELb0ELb0ELi2ELi4ELi4ELi4ELb0EEENS1_24CollectiveEpilogueBwdGQAISA_fSD_Li256ELb1ELb0EEENS1_19SingleTileSchedulerILb1ELb0ELb0ELi128EEEEEEEEEvNT_6ParamsE$_ZN4cute5tupleIJNS0_IJNS0_IJNS_1CILi8EEENS1_ILi1EEEEEENS1_ILi2EEEEEENS0_IJNS0_IJS3_NS1_ILi0EEEEEEiEEEEEC2ERKS6_RKS9_,($_ZN7cutlass13device_kernelIN5flash19enable_sm80_to_sm89INS1_16FlashAttnBwdSm80INS1_25CollectiveMainloopBwdSm80ILi2ELi2EN4cute5tupleIJNS5_1CILi128EEES8_NS7_ILi64EEEEEENS_10bfloat16_tEfNS_4arch4Sm80ELb0ELb0ELb1ELb1ELb0ELb0ELb0ELb0ELi2ELi4ELi4ELi4ELb0EEENS1_24CollectiveEpilogueBwdGQAISA_fSD_Li256ELb1ELb0EEENS1_19SingleTileSchedulerILb1ELb0ELb0ELi128EEEEEEEEEvNT_6ParamsE$_ZN4cute5tupleIJNS0_IJNS0_IJNS_1CILi8EEENS1_ILi1EEEEEENS1_ILi2EEENS0_IJS5_S5_EEEEEENS0_IJNS0_IJS3_NS1_ILi0EEEEEENS1_ILi4096EEENS0_IJiiEEEEEEEEC2ERKS7_RKSC_ - $_ZN7cutlass13device_kernelIN5flash19enable_sm80_to_sm89INS1_16FlashAttnBwdSm80INS1_25CollectiveMainloopBwdSm80ILi2ELi2EN4cute5tupleIJNS5_1CILi128EEES8_NS7_ILi64EEEEEENS_10bfloat16_tEfNS_4arch4Sm80ELb0ELb0ELb1ELb1ELb0ELb0ELb0ELb0ELi2ELi4ELi4ELi4ELb0EEENS1_24CollectiveEpilogueBwdGQAISA_fSD_Li256ELb1ELb0EEENS1_19SingleTileSchedulerILb1ELb0ELb0ELi128EEEEEEEEEvNT_6ParamsE$_ZN4cute5tupleIJNS0_IJNS0_IJNS_1CILi8EEENS1_ILi1EEEEEENS1_ILi2EEEEEENS0_IJNS0_IJS3_NS1_ILi0EEEEEEiEEEEEC2ERKS6_RKS9_)
$_ZN7cutlass13device_kernelIN5flash19enable_sm80_to_sm89INS1_16FlashAttnBwdSm80INS1_25CollectiveMainloopBwdSm80ILi2ELi2EN4cute5tupleIJNS5_1CILi128EEES8_NS7_ILi64EEEEEENS_10bfloat16_tEfNS_4arch4Sm80ELb0ELb0ELb1ELb1ELb0ELb0ELb0ELb0ELi2ELi4ELi4ELi4ELb0EEENS1_24CollectiveEpilogueBwdGQAISA_fSD_Li256ELb1ELb0EEENS1_19SingleTileSchedulerILb1ELb0ELb0ELi128EEEEEEEEEvNT_6ParamsE$_ZN4cute5tupleIJNS0_IJNS0_IJNS_1CILi8EEENS1_ILi1EEEEEENS1_ILi2EEEEEENS0_IJNS0_IJS3_NS1_ILi0EEEEEEiEEEEEC2ERKS6_RKS9_:
[----:B------:R-:W-:Y:S02]  /*a5e0*/  MOV R8, 0xa600 ;  /* 0x0000a60000087802 */ /* 0x000fe40000000f00 */
[----:B------:R-:W-:Y:S05]  /*a5f0*/  CALL.REL.NOINC `($_ZN7cutlass13device_kernelIN5flash19enable_sm80_to_sm89INS1_16FlashAttnBwdSm80INS1_25CollectiveMainloopBwdSm80ILi2ELi2EN4cute5tupleIJNS5_1CILi128EEES8_NS7_ILi64EEEEEENS_10bfloat16_tEfNS_4arch4Sm80ELb0ELb0ELb1ELb1ELb0ELb0ELb0ELb0ELi2ELi4ELi4ELi4ELb0EEENS1_24CollectiveEpilogueBwdGQAISA_fSD_Li256ELb1ELb0EEENS1_19SingleTileSchedulerILb1ELb0ELb0ELi128EEEEEEEEEvNT_6ParamsE$_ZN4cute3eso3ESOILb1ELb0EJNS_5tupleIJNS2_IJNS_1CILi8EEENS3_ILi1EEEEEENS3_ILi2EEEEEENS2_IJNS2_IJS5_NS3_ILi0EEEEEEiEEEEEC2ERKS8_RKSB_) ;  /* 0xffffdc2000007944 */ /* 0x000fea0003c3ffff */
[----:B------:R-:W-:-:S04]  /*a600*/  MOV R7, 0x0 ;  /* 0x0000000000077802 */ /* 0x000fc80000000f00 */
[----:B------:R-:W-:Y:S05]  /*a610*/  RET.REL.NODEC R6 `(_ZN7cutlass13device_kernelIN5flash19enable_sm80_to_sm89INS1_16FlashAttnBwdSm80INS1_25CollectiveMainloopBwdSm80ILi2ELi2EN4cute5tupleIJNS5_1CILi128EEES8_NS7_ILi64EEEEEENS_10bfloat16_tEfNS_4arch4Sm80ELb0ELb0ELb1ELb1ELb0ELb0ELb0ELb0ELi2ELi4ELi4ELi4ELb0EEENS1_24CollectiveEpilogueBwdGQAISA_fSD_Li256ELb1ELb0EEENS1_19SingleTileSchedulerILb1ELb0ELb0ELi128EEEEEEEEEvNT_6ParamsE) ;  /* 0xffff59e006007950 */ /* 0x000fea0003c3ffff */
        .type           $_ZN7cutlass13device_kernelIN5flash19enable_sm80_to_sm89INS1_16FlashAttnBwdSm80INS1_25CollectiveMainloopBwdSm80ILi2ELi2EN4cute5tupleIJNS5_1CILi128EEES8_NS7_ILi64EEEEEENS_10bfloat16_tEfNS_4arch4Sm80ELb0ELb0ELb1ELb1ELb0ELb0ELb0ELb0ELi2ELi4ELi4ELi4ELb0EEENS1_24CollectiveEpilogueBwdGQAISA_fSD_Li256ELb1ELb0EEENS1_19SingleTileSchedulerILb1ELb0ELb0ELi128EEEEEEEEEvNT_6ParamsE$_ZN4cute5tupleIJNS0_IJNS0_IJNS_1CILi8EEENS1_ILi1EEEEEENS1_ILi2EEENS0_IJS5_S5_EEEEEENS0_IJNS0_IJS3_NS1_ILi0EEEEEENS1_ILi4096EEENS0_IJiiEEEEEEEEC2ERKS7_RKSC_,@function
        .size           $_ZN7cutlass13device_kernelIN5flash19enable_sm80_to_sm89INS1_16FlashAttnBwdSm80INS1_25CollectiveMainloopBwdSm80ILi2ELi2EN4cute5tupleIJNS5_1CILi128EEES8_NS7_ILi64EEEEEENS_10bfloat16_tEfNS_4arch4Sm80ELb0ELb0ELb1ELb1ELb0ELb0ELb0ELb0ELi2ELi4ELi4ELi4ELb0EEENS1_24CollectiveEpilogueBwdGQAISA_fSD_Li256ELb1ELb0EEENS1_19SingleTileSchedulerILb1ELb0ELb0ELi128EEEEEEEEEvNT_6ParamsE$_ZN4cute5tupleIJNS0_IJNS0_IJNS_1CILi8EEENS1_ILi1EEEEEENS1_ILi2EEENS0_IJS5_S5_EEEEEENS0_IJNS0_IJS3_NS1_ILi0EEEEEENS1_ILi4096EEENS0_IJiiEEEEEEEEC2ERKS7_RKSC_,($_ZN7cutlass13device_kernelIN5flash19enable_sm80_to_sm89INS1_16FlashAttnBwdSm80INS1_25CollectiveMainloopBwdSm80ILi2ELi2EN4cute5tupleIJNS5_1CILi128EEES8_NS7_ILi64EEEEEENS_10bfloat16_tEfNS_4arch4Sm80ELb0ELb0ELb1ELb1ELb0ELb0ELb0ELb0ELi2ELi4ELi4ELi4ELb0EEENS1_24CollectiveEpilogueBwdGQAISA_fSD_Li256ELb1ELb0EEENS1_19SingleTileSchedulerILb1ELb0ELb0ELi128EEEEEEEEEvNT_6ParamsE$_ZN4cute5tupleIJNS0_IJNS0_IJNS_1CILi8EEENS1_ILi1EEEEEENS1_ILi2EEES2_EEENS0_IJNS0_IJS3_NS1_ILi0EEEEEEiNS1_ILi1024EEEEEEEEC2ERKS6_RKSA_ - $_ZN7cutlass13device_kernelIN5flash19enable_sm80_to_sm89INS1_16FlashAttnBwdSm80INS1_25CollectiveMainloopBwdSm80ILi2ELi2EN4cute5tupleIJNS5_1CILi128EEES8_NS7_ILi64EEEEEENS_10bfloat16_tEfNS_4arch4Sm80ELb0ELb0ELb1ELb1ELb0ELb0ELb0ELb0ELi2ELi4ELi4ELi4ELb0EEENS1_24CollectiveEpilogueBwdGQAISA_fSD_Li256ELb1ELb0EEENS1_19SingleTileSchedulerILb1ELb0ELb0ELi128EEEEEEEEEvNT_6ParamsE$_ZN4cute5tupleIJNS0_IJNS0_IJNS_1CILi8EEENS1_ILi1EEEEEENS1_ILi2EEENS0_IJS5_S5_EEEEEENS0_IJNS0_IJS3_NS1_ILi0EEEEEENS1_ILi4096EEENS0_IJiiEEEEEEEEC2ERKS7_RKSC_)
$_ZN7cutlass13device_kernelIN5flash19enable_sm80_to_sm89INS1_16FlashAttnBwdSm80INS1_25CollectiveMainloopBwdSm80ILi2ELi2EN4cute5tupleIJNS5_1CILi128EEES8_NS7_ILi64EEEEEENS_10bfloat16_tEfNS_4arch4Sm80ELb0ELb0ELb1ELb1ELb0ELb0ELb0ELb0ELi2ELi4ELi4ELi4ELb0EEENS1_24CollectiveEpilogueBwdGQAISA_fSD_Li256ELb1ELb0EEENS1_19SingleTileSchedulerILb1ELb0ELb0ELi128EEEEEEEEEvNT_6ParamsE$_ZN4cute5tupleIJNS0_IJNS0_IJNS_1CILi8EEENS1_ILi1EEEEEENS1_ILi2EEENS0_IJS5_S5_EEEEEENS0_IJNS0_IJS3_NS1_ILi0EEEEEENS1_ILi4096EEENS0_IJiiEEEEEEEEC2ERKS7_RKSC_:
[----:B------:R-:W-:Y:S02]  /*a620*/  MOV R6, 0xa640 ;  /* 0x0000a64000067802 */ /* 0x000fe40000000f00 */
[----:B------:R-:W-:Y:S05]  /*a630*/  CALL.REL.NOINC `($_ZN7cutlass13device_kernelIN5flash19enable_sm80_to_sm89INS1_16FlashAttnBwdSm80INS1_25CollectiveMainloopBwdSm80ILi2ELi2EN4cute5tupleIJNS5_1CILi128EEES8_NS7_ILi64EEEEEENS_10bfloat16_tEfNS_4arch4Sm80ELb0ELb0ELb1ELb1ELb0ELb0ELb0ELb0ELi2ELi4ELi4ELi4ELb0EEENS1_24CollectiveEpilogueBwdGQAISA_fSD_Li256ELb1ELb0EEENS1_19SingleTileSchedulerILb1ELb0ELb0ELi128EEEEEEEEEvNT_6ParamsE$_ZN4cute3eso3ESOILb1ELb0EJNS_5tupleIJNS2_IJNS_1CILi8EEENS3_ILi1EEEEEENS3_ILi2EEENS2_IJS7_S7_EEEEEENS2_IJNS2_IJS5_NS3_ILi0EEEEEENS3_ILi4096EEENS2_IJiiEEEEEEEEC2ERKS9_RKSE_) ;  /* 0xffffdc2000007944 */ /* 0x000fea0003c3ffff */
[----:B------:R-:W-:-:S04]  /*a640*/  MOV R5, 0x0 ;  /* 0x0000000000057802 */ /* 0x000fc80000000f00 */
[----:B------:R-:W-:Y:S05]  /*a650*/  RET.REL.NODEC R4 `(_ZN7cutlass13device_kernelIN5flash19enable_sm80_to_sm89INS1_16FlashAttnBwdSm80INS1_25CollectiveMainloopBwdSm80ILi2ELi2EN4cute5tupleIJNS5_1CILi128EEES8_NS7_ILi64EEEEEENS_10bfloat16_tEfNS_4arch4Sm80ELb0ELb0ELb1ELb1ELb0ELb0ELb0ELb0ELi2ELi4ELi4ELi4ELb0EEENS1_24CollectiveEpilogueBwdGQAISA_fSD_Li256ELb1ELb0EEENS1_19SingleTileSchedulerILb1ELb0ELb0ELi128EEEEEEEEEvNT_6ParamsE) ;  /* 0xffff59a004007950 */ /* 0x000fea0003c3ffff */
        .type           $_ZN7cutlass13device_kernelIN5flash19enable_sm80_to_sm89INS1_16FlashAttnBwdSm80INS1_25CollectiveMainloopBwdSm80ILi2ELi2EN4cute5tupleIJNS5_1CILi128EEES8_NS7_ILi64EEEEEENS_10bfloat16_tEfNS_4arch4Sm80ELb0ELb0ELb1ELb1ELb0ELb0ELb0ELb0ELi2ELi4ELi4ELi4ELb0EEENS1_24CollectiveEpilogueBwdGQAISA_fSD_Li256ELb1ELb0EEENS1_19SingleTileSchedulerILb1ELb0ELb0ELi128EEEEEEEEEvNT_6ParamsE$_ZN4cute5tupleIJNS0_IJNS0_IJNS_1CILi8EEENS1_ILi1EEEEEENS1_ILi2EEES2_EEENS0_IJNS0_IJS3_NS1_ILi0EEEEEEiNS1_ILi1024EEEEEEEEC2ERKS6_RKSA_,@function
        .size           $_ZN7cutlass13device_kernelIN5flash19enable_sm80_to_sm89INS1_16FlashAttnBwdSm80INS1_25CollectiveMainloopBwdSm80ILi2ELi2EN4cute5tupleIJNS5_1CILi128EEES8_NS7_ILi64EEEEEENS_10bfloat16_tEfNS_4arch4Sm80ELb0ELb0ELb1ELb1ELb0ELb0ELb0ELb0ELi2ELi4ELi4ELi4ELb0EEENS1_24CollectiveEpilogueBwdGQAISA_fSD_Li256ELb1ELb0EEENS1_19SingleTileSchedulerILb1ELb0ELb0ELi128EEEEEEEEEvNT_6ParamsE$_ZN4cute5tupleIJNS0_IJNS0_IJNS_1CILi8EEENS1_ILi1EEEEEENS1_ILi2EEES2_EEENS0_IJNS0_IJS3_NS1_ILi0EEEEEEiNS1_ILi1024EEEEEEEEC2ERKS6_RKSA_,($_ZN7cutlass13device_kernelIN5flash19enable_sm80_to_sm89INS1_16FlashAttnBwdSm80INS1_25CollectiveMainloopBwdSm80ILi2ELi2EN4cute5tupleIJNS5_1CILi128EEES8_NS7_ILi64EEEEEENS_10bfloat16_tEfNS_4arch4Sm80ELb0ELb0ELb1ELb1ELb0ELb0ELb0ELb0ELi2ELi4ELi4ELi4ELb0EEENS1_24CollectiveEpilogueBwdGQAISA_fSD_Li256ELb1ELb0EEENS1_19SingleTileSchedulerILb1ELb0ELb0ELi128EEEEEEEEEvNT_6ParamsE$_ZN4cute5tupleIJNS0_IJNS0_IJNS_1CILi8EEENS1_ILi1EEEEEENS1_ILi4EEES3_EEENS0_IJNS0_IJS3_NS1_ILi0EEEEEElS7_EEEEEC2ERKS6_RKS9_ - $_ZN7cutlass13device_kernelIN5flash19enable_sm80_to_sm89INS1_16FlashAttnBwdSm80INS1_25CollectiveMainloopBwdSm80ILi2ELi2EN4cute5tupleIJNS5_1CILi128EEES8_NS7_ILi64EEEEEENS_10bfloat16_tEfNS_4arch4Sm80ELb0ELb0ELb1ELb1ELb0ELb0ELb0ELb0ELi2ELi4ELi4ELi4ELb0EEENS1_24CollectiveEpilogueBwdGQAISA_fSD_Li256ELb1ELb0EEENS1_19SingleTileSchedulerILb1ELb0ELb0ELi128EEEEEEEEEvNT_6ParamsE$_ZN4cute5tupleIJNS0_IJNS0_IJNS_1CILi8EEENS1_ILi1EEEEEENS1_ILi2EEES2_EEENS0_IJNS0_IJS3_NS1_ILi0EEEEEEiNS1_ILi1024EEEEEEEEC2ERKS6_RKSA_)
$_ZN7cutlass13device_kernelIN5flash19enable_sm80_to_sm89INS1_16FlashAttnBwdSm80INS1_25CollectiveMainloopBwdSm80ILi2ELi2EN4cute5tupleIJNS5_1CILi128EEES8_NS7_ILi64EEEEEENS_10bfloat16_tEfNS_4arch4Sm80ELb0ELb0ELb1ELb1ELb0ELb0ELb0ELb0ELi2ELi4ELi4ELi4ELb0EEENS1_24CollectiveEpilogueBwdGQAISA_fSD_Li256ELb1ELb0EEENS1_19SingleTileSchedulerILb1ELb0ELb0ELi128EEEEEEEEEvNT_6ParamsE$_ZN4cute5tupleIJNS0_IJNS0_IJNS_1CILi8EEENS1_ILi1EEEEEENS1_ILi2EEES2_EEENS0_IJNS0_IJS3_NS1_ILi0EEEEEEiNS1_ILi1024EEEEEEEEC2ERKS6_RKSA_:
[----:B------:R-:W-:Y:S02]  /*a660*/  MOV R8, 0xa680 ;  /* 0x0000a68000087802 */ /* 0x000fe40000000f00 */
[----:B------:R-:W-:Y:S05]  /*a670*/  CALL.REL.NOINC `($_ZN7cutlass13device_kernelIN5flash19enable_sm80_to_sm89INS1_16FlashAttnBwdSm80INS1_25CollectiveMainloopBwdSm80ILi2ELi2EN4cute5tupleIJNS5_1CILi128EEES8_NS7_ILi64EEEEEENS_10bfloat16_tEfNS_4arch4Sm80ELb0ELb0ELb1ELb1ELb0ELb0ELb0ELb0ELi2ELi4ELi4ELi4ELb0EEENS1_24CollectiveEpilogueBwdGQAISA_fSD_Li256ELb1ELb0EEENS1_19SingleTileSchedulerILb1ELb0ELb0ELi128EEEEEEEEEvNT_6ParamsE$_ZN4cute3eso3ESOILb1ELb0EJNS_5tupleIJNS2_IJNS_1CILi8EEENS3_ILi1EEEEEENS3_ILi2EEES4_EEENS2_IJNS2_IJS5_NS3_ILi0EEEEEEiNS3_ILi1024EEEEEEEEC2ERKS8_RKSC_) ;  /* 0xffffdc4000007944 */ /* 0x000fea0003c3ffff */
[----:B-1----:R-:W-:Y:S02]  /*a680*/  MOV R2, R4 ;  /* 0x0000000400027202 */ /* 0x002fe40000000f00 */
[----:B------:R-:W-:-:S04]  /*a690*/  MOV R3, 0x0 ;  /* 0x0000000000037802 */ /* 0x000fc80000000f00 */
[----:B------:R-:W-:Y:S05]  /*a6a0*/  RET.REL.NODEC R2 `(_ZN7cutlass13device_kernelIN5flash19enable_sm80_to_sm89INS1_16FlashAttnBwdSm80INS1_25CollectiveMainloopBwdSm80ILi2ELi2EN4cute5tupleIJNS5_1CILi128EEES8_NS7_ILi64EEEEEENS_10bfloat16_tEfNS_4arch4Sm80ELb0ELb0ELb1ELb1ELb0ELb0ELb0ELb0ELi2ELi4ELi4ELi4ELb0EEENS1_24CollectiveEpilogueBwdGQAISA_fSD_Li256ELb1ELb0EEENS1_19SingleTileSchedulerILb1ELb0ELb0ELi128EEEEEEEEEvNT_6ParamsE) ;  /* 0xffff595002007950 */ /* 0x000fea0003c3ffff */
        .type           $_ZN7cutlass13device_kernelIN5flash19enable_sm80_to_sm89INS1_16FlashAttnBwdSm80INS1_25CollectiveMainloopBwdSm80ILi2ELi2EN4cute5tupleIJNS5_1CILi128EEES8_NS7_ILi64EEEEEENS_10bfloat16_tEfNS_4arch4Sm80ELb0ELb0ELb1ELb1ELb0ELb0ELb0ELb0ELi2ELi4ELi4ELi4ELb0EEENS1_24CollectiveEpilogueBwdGQAISA_fSD_Li256ELb1ELb0EEENS1_19SingleTileSchedulerILb1ELb0ELb0ELi128EEEEEEEEEvNT_6ParamsE$_ZN4cute5tupleIJNS0_IJNS0_IJNS_1CILi8EEENS1_ILi1EEEEEENS1_ILi4EEES3_EEENS0_IJNS0_IJS3_NS1_ILi0EEEEEElS7_EEEEEC2ERKS6_RKS9_,@function
        .size           $_ZN7cutlass13device_kernelIN5flash19enable_sm80_to_sm89INS1_16FlashAttnBwdSm80INS1_25CollectiveMainloopBwdSm80ILi2ELi2EN4cute5tupleIJNS5_1CILi128EEES8_NS7_ILi64EEEEEENS_10bfloat16_tEfNS_4arch4Sm80ELb0ELb0ELb1ELb1ELb0ELb0ELb0ELb0ELi2ELi4ELi4ELi4ELb0EEENS1_24CollectiveEpilogueBwdGQAISA_fSD_Li256ELb1ELb0EEENS1_19SingleTileSchedulerILb1ELb0ELb0ELi128EEEEEEEEEvNT_6ParamsE$_ZN4cute5tupleIJNS0_IJNS0_IJNS_1CILi8EEENS1_ILi1EEEEEENS1_ILi4EEES3_EEENS0_IJNS0_IJS3_NS1_ILi0EEEEEElS7_EEEEEC2ERKS6_RKS9_,($_ZN7cutlass13device_kernelIN5flash19enable_sm80_to_sm89INS1_16FlashAttnBwdSm80INS1_25CollectiveMainloopBwdSm80ILi2ELi2EN4cute5tupleIJNS5_1CILi128EEES8_NS7_ILi64EEEEEENS_10bfloat16_tEfNS_4arch4Sm80ELb0ELb0ELb1ELb1ELb0ELb0ELb0ELb0ELi2ELi4ELi4ELi4ELb0EEENS1_24CollectiveEpilogueBwdGQAISA_fSD_Li256ELb1ELb0EEENS1_19SingleTileSchedulerILb1ELb0ELb0ELi128EEEEEEEEEvNT_6ParamsE$_ZN4cute5tupleIJNS0_IJNS_1CILi16EEENS1_ILi2EEES3_S3_NS1_ILi4EEES3_EEENS0_IJNS1_ILi1EEEiiiNS1_ILi144EEENS1_ILi512EEEEEEEEC2ERKS5_RKS9_ - $_ZN7cutlass13device_kernelIN5flash19enable_sm80_to_sm89INS1_16FlashAttnBwdSm80INS1_25CollectiveMainloopBwdSm80ILi2ELi2EN4cute5tupleIJNS5_1CILi128EEES8_NS7_ILi64EEEEEENS_10bfloat16_tEfNS_4arch4Sm80ELb0ELb0ELb1ELb1ELb0ELb0ELb0ELb0ELi2ELi4ELi4ELi4ELb0EEENS1_24CollectiveEpilogueBwdGQAISA_fSD_Li256ELb1ELb0EEENS1_19SingleTileSchedulerILb1ELb0ELb0ELi128EEEEEEEEEvNT_6ParamsE$_ZN4cute5tupleIJNS0_IJNS0_IJNS_1CILi8EEENS1_ILi1EEEEEENS1_ILi4EEES3_EEENS0_IJNS0_IJS3_NS1_ILi0EEEEEElS7_EEEEEC2ERKS6_RKS9_)
$_ZN7cutlass13device_kernelIN5flash19enable_sm80_to_sm89INS1_16FlashAttnBwdSm80INS1_25CollectiveMainloopBwdSm80ILi2ELi2EN4cute5tupleIJNS5_1CILi128EEES8_NS7_ILi64EEEEEENS_10bfloat16_tEfNS_4arch4Sm80ELb0ELb0ELb1ELb1ELb0ELb0ELb0ELb0ELi2ELi4ELi4ELi4ELb0EEENS1_24CollectiveEpilogueBwdGQAISA_fSD_Li256ELb1ELb0EEENS1_19SingleTileSchedulerILb1ELb0ELb0ELi128EEEEEEEEEvNT_6ParamsE$_ZN4cute5tupleIJNS0_IJNS0_IJNS_1CILi8EEENS1_ILi1EEEEEENS1_ILi4EEES3_EEENS0_IJNS0_IJS3_NS1_ILi0EEEEEElS7_EEEEEC2ERKS6_RKS9_:
[----:B------:R-:W-:Y:S02]  /*a6b0*/  MOV R6, 0xa6d0 ;  /* 0x0000a6d000067802 */ /* 0x000fe40000000f00 */
[----:B------:R-:W-:Y:S05]  /*a6c0*/  CALL.REL.NOINC `($_ZN7cutlass13device_kernelIN5flash19enable_sm80_to_sm89INS1_16FlashAttnBwdSm80INS1_25CollectiveMainloopBwdSm80ILi2ELi2EN4cute5tupleIJNS5_1CILi128EEES8_NS7_ILi64EEEEEENS_10bfloat16_tEfNS_4arch4Sm80ELb0ELb0ELb1ELb1ELb0ELb0ELb0ELb0ELi2ELi4ELi4ELi4ELb0EEENS1_24CollectiveEpilogueBwdGQAISA_fSD_Li256ELb1ELb0EEENS1_19SingleTileSchedulerILb1ELb0ELb0ELi128EEEEEEEEEvNT_6ParamsE$_ZN4cute3eso3ESOILb1ELb0EJNS_5tupleIJNS2_IJNS_1CILi8EEENS3_ILi1EEEEEENS3_ILi4EEES5_EEENS2_IJNS2_IJS5_NS3_ILi0EEEEEElS9_EEEEEC2ERKS8_RKSB_) ;  /* 0xffffdc3000007944 */ /* 0x000fea0003c3ffff */
[----:B------:R-:W-:-:S04]  /*a6d0*/  MOV R5, 0x0 ;  /* 0x0000000000057802 */ /* 0x000fc80000000f00 */
[----:B------:R-:W-:Y:S05]  /*a6e0*/  RET.REL.NODEC R4 `(_ZN7cutlass13device_kernelIN5flash19enable_sm80_to_sm89INS1_16FlashAttnBwdSm80INS1_25CollectiveMainloopBwdSm80ILi2ELi2EN4cute5tupleIJNS5_1CILi128EEES8_NS7_ILi64EEEEEENS_10bfloat16_tEfNS_4arch4Sm80ELb0ELb0ELb1ELb1ELb0ELb0ELb0ELb0ELi2ELi4ELi4ELi4ELb0EEENS1_24CollectiveEpilogueBwdGQAISA_fSD_Li256ELb1ELb0EEENS1_19SingleTileSchedulerILb1ELb0ELb0ELi128EEEEEEEEEvNT_6ParamsE) ;  /* 0xffff591004007950 */ /* 0x000fea0003c3ffff */
        .type           $_ZN7cutlass13device_kernelIN5flash19enable_sm80_to_sm89INS1_16FlashAttnBwdSm80INS1_25CollectiveMainloopBwdSm80ILi2ELi2EN4cute5tupleIJNS5_1CILi128EEES8_NS7_ILi64EEEEEENS_10bfloat16_tEfNS_4arch4Sm80ELb0ELb0ELb1ELb1ELb0ELb0ELb0ELb0ELi2ELi4ELi4ELi4ELb0EEENS1_24CollectiveEpilogueBwdGQAISA_fSD_Li256ELb1ELb0EEENS1_19SingleTileSchedulerILb1ELb0ELb0ELi128EEEEEEEEEvNT_6ParamsE$_ZN4cute5tupleIJNS0_IJNS_1CILi16EEENS1_ILi2EEES3_S3_NS1_ILi4EEES3_EEENS0_IJNS1_ILi1EEEiiiNS1_ILi144EEENS1_ILi512EEEEEEEEC2ERKS5_RKS9_,@function
        .size           $_ZN7cutlass13device_kernelIN5flash19enable_sm80_to_sm89INS1_16FlashAttnBwdSm80INS1_25CollectiveMainloopBwdSm80ILi2ELi2EN4cute5tupleIJNS5_1CILi128EEES8_NS7_ILi64EEEEEENS_10bfloat16_tEfNS_4arch4Sm80ELb0ELb0ELb1ELb1ELb0ELb0ELb0ELb0ELi2ELi4ELi4ELi4ELb0EEENS1_24CollectiveEpilogueBwdGQAISA_fSD_Li256ELb1ELb0EEENS1_19SingleTileSchedulerILb1ELb0ELb0ELi128EEEEEEEEEvNT_6ParamsE$_ZN4cute5tupleIJNS0_IJNS_1CILi16EEENS1_ILi2EEES3_S3_NS1_ILi4EEES3_EEENS0_IJNS1_ILi1EEEiiiNS1_ILi144EEENS1_ILi512EEEEEEEEC2ERKS5_RKS9_,($_ZN7cutlass13device_kernelIN5flash19enable_sm80_to_sm89INS1_16FlashAttnBwdSm80INS1_25CollectiveMainloopBwdSm80ILi2ELi2EN4cute5tupleIJNS5_1CILi128EEES8_NS7_ILi64EEEEEENS_10bfloat16_tEfNS_4arch4Sm80ELb0ELb0ELb1ELb1ELb0ELb0ELb0ELb0ELi2ELi4ELi4ELi4ELb0EEENS1_24CollectiveEpilogueBwdGQAISA_fSD_Li256ELb1ELb0EEENS1_19SingleTileSchedulerILb1ELb0ELb0ELi128EEEEEEEEEvNT_6ParamsE$_ZN4cute5tupleIJNS0_IJNS_1CILi1EEENS0_IJS2_NS1_ILi2EEES3_EEEEEENS0_IJNS1_ILi0EEENS0_IJS2_NS1_ILi256EEEiEEEEEEEEC2ERKS5_RKS9_ - $_ZN7cutlass13device_kernelIN5flash19enable_sm80_to_sm89INS1_16FlashAttnBwdSm80INS1_25CollectiveMainloopBwdSm80ILi2ELi2EN4cute5tupleIJNS5_1CILi128EEES8_NS7_ILi64EEEEEENS_10bfloat16_tEfNS_4arch4Sm80ELb0ELb0ELb1ELb1ELb0ELb0ELb0ELb0ELi2ELi4ELi4ELi4ELb0EEENS1_24CollectiveEpilogueBwdGQAISA_fSD_Li256ELb1ELb0EEENS1_19SingleTileSchedulerILb1ELb0ELb0ELi128EEEEEEEEEvNT_6ParamsE$_ZN4cute5tupleIJNS0_IJNS_1CILi16EEENS1_ILi2EEES3_S3_NS1_ILi4EEES3_EEENS0_IJNS1_ILi1EEEiiiNS1_ILi144EEENS1_ILi512EEEEEEEEC2ERKS5_RKS9_)
$_ZN7cutlass13device_kernelIN5flash19enable_sm80_to_sm89INS1_16FlashAttnBwdSm80INS1_25CollectiveMainloopBwdSm80ILi2ELi2EN4cute5tupleIJNS5_1CILi128EEES8_NS7_ILi64EEEEEENS_10bfloat16_tEfNS_4arch4Sm80ELb0ELb0ELb1ELb1ELb0ELb0ELb0ELb0ELi2ELi4ELi4ELi4ELb0EEENS1_24CollectiveEpilogueBwdGQAISA_fSD_Li256ELb1ELb0EEENS1_19SingleTileSchedulerILb1ELb0ELb0ELi128EEEEEEEEEvNT_6ParamsE$_ZN4cute5tupleIJNS0_IJNS_1CILi16EEENS1_ILi2EEES3_S3_NS1_ILi4EEES3_EEENS0_IJNS1_ILi1EEEiiiNS1_ILi144EEENS1_ILi512EEEEEEEEC2ERKS5_RKS9_:
[----:B------:R-:W-:Y:S02]  /*a6f0*/  MOV R8, 0xa710 ;  /* 0x0000a71000087802 */ /* 0x000fe40000000f00 */
[----:B------:R-:W-:Y:S05]  /*a700*/  CALL.REL.NOINC `($_ZN7cutlass13device_kernelIN5flash19enable_sm80_to_sm89INS1_16FlashAttnBwdSm80INS1_25CollectiveMainloopBwdSm80ILi2ELi2EN4cute5tupleIJNS5_1CILi128EEES8_NS7_ILi64EEEEEENS_10bfloat16_tEfNS_4arch4Sm80ELb0ELb0ELb1ELb1ELb0ELb0ELb0ELb0ELi2ELi4ELi4ELi4ELb0EEENS1_24CollectiveEpilogueBwdGQAISA_fSD_Li256ELb1ELb0EEENS1_19SingleTileSchedulerILb1ELb0ELb0ELi128EEEEEEEEEvNT_6ParamsE$_ZN4cute3eso3ESOILb1ELb0EJNS_5tupleIJNS_1CILi16EEENS3_ILi2EEES5_S5_NS3_ILi4EEES5_EEENS2_IJNS3_ILi1EEEiiiNS3_ILi144EEENS3_ILi512EEEEEEEEC2ERKS7_RKSB_) ;  /* 0xffffdca000007944 */ /* 0x000fea0003c3ffff */
[----:B-1----:R-:W-:Y:S02]  /*a710*/  MOV R2, R6 ;  /* 0x0000000600027202 */ /* 0x002fe40000000f00 */
[----:B------:R-:W-:-:S04]  /*a720*/  MOV R3, 0x0 ;  /* 0x0000000000037802 */ /* 0x000fc80000000f00 */
[----:B------:R-:W-:Y:S05]  /*a730*/  RET.REL.NODEC R2 `(_ZN7cutlass13device_kernelIN5flash19enable_sm80_to_sm89INS1_16FlashAttnBwdSm80INS1_25CollectiveMainloopBwdSm80ILi2ELi2EN4cute5tupleIJNS5_1CILi128EEES8_NS7_ILi64EEEEEENS_10bfloat16_tEfNS_4arch4Sm80ELb0ELb0ELb1ELb1ELb0ELb0ELb0ELb0ELi2ELi4ELi4ELi4ELb0EEENS1_24CollectiveEpilogueBwdGQAISA_fSD_Li256ELb1ELb0EEENS1_19SingleTileSchedulerILb1ELb0ELb0ELi128EEEEEEEEEvNT_6ParamsE) ;  /* 0xffff58c002007950 */ /* 0x000fea0003c3ffff */
        .type           $_ZN7cutlass13device_kernelIN5flash19enable_sm80_to_sm89INS1_16FlashAttnBwdSm80INS1_25CollectiveMainloopBwdSm80ILi2ELi2EN4cute5tupleIJNS5_1CILi128EEES8_NS7_ILi64EEEEEENS_10bfloat16_tEfNS_4arch4Sm80ELb0ELb0ELb1ELb1ELb0ELb0ELb0ELb0ELi2ELi4ELi4ELi4ELb0EEENS1_24CollectiveEpilogueBwdGQAISA_fSD_Li256ELb1ELb0EEENS1_19SingleTileSchedulerILb1ELb0ELb0ELi128EEEEEEEEEvNT_6ParamsE$_ZN4cute5tupleIJNS0_IJNS_1CILi1EEENS0_IJS2_NS1_ILi2EEES3_EEEEEENS0_IJNS1_ILi0EEENS0_IJS2_NS1_ILi256EEEiEEEEEEEEC2ERKS5_RKS9_,@function
        .size           $_ZN7cutlass13device_kernelIN5flash19enable_sm80_to_sm89INS1_16FlashAttnBwdSm80INS1_25CollectiveMainloopBwdSm80ILi2ELi2EN4cute5tupleIJNS5_1CILi128EEES8_NS7_ILi64EEEEEENS_10bfloat16_tEfNS_4arch4Sm80ELb0ELb0ELb1ELb1ELb0ELb0ELb0ELb0ELi2ELi4ELi4ELi4ELb0EEENS1_24CollectiveEpilogueBwdGQAISA_fSD_Li256ELb1ELb0EEENS1_19SingleTileSchedulerILb1ELb0ELb0ELi128EEEEEEEEEvNT_6ParamsE$_ZN4cute5tupleIJNS0_IJNS_1CILi1EEENS0_IJS2_NS1_ILi2EEES3_EEEEEENS0_IJNS1_ILi0EEENS0_IJS2_NS1_ILi256EEEiEEEEEEEEC2ERKS5_RKS9_,($_ZN7cutlass13device_kernelIN5flash19enable_sm80_to_sm89INS1_16FlashAttnBwdSm80INS1_25CollectiveMainloopBwdSm80ILi2ELi2EN4cute5tupleIJNS5_1CILi128EEES8_NS7_ILi64EEEEEENS_10bfloat16_tEfNS_4arch4Sm80ELb0ELb0ELb1ELb1ELb0ELb0ELb0ELb0ELi2ELi4ELi4ELi4ELb0EEENS1_24CollectiveEpilogueBwdGQAISA_fSD_Li256ELb1ELb0EEENS1_19SingleTileSchedulerILb1ELb0ELb0ELi128EEEEEEEEEvNT_6ParamsE$_ZN4cute5tupleIJNS0_IJNS_1CILi1EEENS1_ILi2EEEEEENS0_IJNS1_ILi0EEEiEEEEEC2ERKS4_RKS6_ - $_ZN7cutlass13device_kernelIN5flash19enable_sm80_to_sm89INS1_16FlashAttnBwdSm80INS1_25CollectiveMainloopBwdSm80ILi2ELi2EN4cute5tupleIJNS5_1CILi128EEES8_NS7_ILi64EEEEEENS_10bfloat16_tEfNS_4arch4Sm80ELb0ELb0ELb1ELb1ELb0ELb0ELb0ELb0ELi2ELi4ELi4ELi4ELb0EEENS1_24CollectiveEpilogueBwdGQAISA_fSD_Li256ELb1ELb0EEENS1_19SingleTileSchedulerILb1ELb0ELb0ELi128EEEEEEEEEvNT_6ParamsE$_ZN4cute5tupleIJNS0_IJNS_1CILi1EEENS0_IJS2_NS1_ILi2EEES3_EEEEEENS0_IJNS1_ILi0EEENS0_IJS2_NS1_ILi256EEEiEEEEEEEEC2ERKS5_RKS9_)
$_ZN7cutlass13device_kernelIN5flash19enable_sm80_to_sm89INS1_16FlashAttnBwdSm80INS1_25CollectiveMainloopBwdSm80ILi2ELi2EN4cute5tupleIJNS5_1CILi128EEES8_NS7_ILi64EEEEEENS_10bfloat16_tEfNS_4arch4Sm80ELb0ELb0ELb1ELb1ELb0ELb0ELb0ELb0ELi2ELi4ELi4ELi4ELb0EEENS1_24CollectiveEpilogueBwdGQAISA_fSD_Li256ELb1ELb0EEENS1_19SingleTileSchedulerILb1ELb0ELb0ELi128EEEEEEEEEvNT_6ParamsE$_ZN4cute5tupleIJNS0_IJNS_1CILi1EEENS0_IJS2_NS1_ILi2EEES3_EEEEEENS0_IJNS1_ILi0EEENS0_IJS2_NS1_ILi256EEEiEEEEEEEEC2ERKS5_RKS9_:
[----:B------:R-:W-:Y:S02]  /*a740*/  MOV R4, 0xa760 ;  /* 0x0000a76000047802 */ /* 0x000fe40000000f00 */
[----:B------:R-:W-:Y:S05]  /*a750*/  CALL.REL.NOINC `($_ZN7cutlass13device_kernelIN5flash19enable_sm80_to_sm89INS1_16FlashAttnBwdSm80INS1_25CollectiveMainloopBwdSm80ILi2ELi2EN4cute5tupleIJNS5_1CILi128EEES8_NS7_ILi64EEEEEENS_10bfloat16_tEfNS_4arch4Sm80ELb0ELb0ELb1ELb1ELb0ELb0ELb0ELb0ELi2ELi4ELi4ELi4ELb0EEENS1_24CollectiveEpilogueBwdGQAISA_fSD_Li256ELb1ELb0EEENS1_19SingleTileSchedulerILb1ELb0ELb0ELi128EEEEEEEEEvNT_6ParamsE$_ZN4cute3eso3ESOILb1ELb0EJNS_5tupleIJNS_1CILi1EEENS2_IJS4_NS3_ILi2EEES5_EEEEEENS2_IJNS3_ILi0EEENS2_IJS4_NS3_ILi256EEEiEEEEEEEEC2ERKS7_RKSB_) ;  /* 0xffffdcb000007944 */ /* 0x000fea0003c3ffff */
[----:B-1----:R-:W-:Y:S02]  /*a760*/  MOV R2, R6 ;  /* 0x0000000600027202 */ /* 0x002fe40000000f00 */
[----:B------:R-:W-:-:S04]  /*a770*/  MOV R3, 0x0 ;  /* 0x0000000000037802 */ /* 0x000fc80000000f00 */
[----:B------:R-:W-:Y:S05]  /*a780*/  RET.REL.NODEC R2 `(_ZN7cutlass13device_kernelIN5flash19enable_sm80_to_sm89INS1_16FlashAttnBwdSm80INS1_25CollectiveMainloopBwdSm80ILi2ELi2EN4cute5tupleIJNS5_1CILi128EEES8_NS7_ILi64EEEEEENS_10bfloat16_tEfNS_4arch4Sm80ELb0ELb0ELb1ELb1ELb0ELb0ELb0ELb0ELi2ELi4ELi4ELi4ELb0EEENS1_24CollectiveEpilogueBwdGQAISA_fSD_Li256ELb1ELb0EEENS1_19SingleTileSchedulerILb1ELb0ELb0ELi128EEEEEEEEEvNT_6ParamsE) ;  /* 0xffff587002007950 */ /* 0x000fea0003c3ffff */
        .type           $_ZN7cutlass13device_kernelIN5flash19enable_sm80_to_sm89INS1_16FlashAttnBwdSm80INS1_25CollectiveMainloopBwdSm80ILi2ELi2EN4cute5tupleIJNS5_1CILi128EEES8_NS7_ILi64EEEEEENS_10bfloat16_tEfNS_4arch4Sm80ELb0ELb0ELb1ELb1ELb0ELb0ELb0ELb0ELi2ELi4ELi4ELi4ELb0EEENS1_24CollectiveEpilogueBwdGQAISA_fSD_Li256ELb1ELb0EEENS1_19SingleTileSchedulerILb1ELb0ELb0ELi128EEEEEEEEEvNT_6ParamsE$_ZN4cute5tupleIJNS0_IJNS_1CILi1EEENS1_ILi2EEEEEENS0_IJNS1_ILi0EEEiEEEEEC2ERKS4_RKS6_,@function
        .size           $_ZN7cutlass13device_kernelIN5flash19enable_sm80_to_sm89INS1_16FlashAttnBwdSm80INS1_25CollectiveMainloopBwdSm80ILi2ELi2EN4cute5tupleIJNS5_1CILi128EEES8_NS7_ILi64EEEEEENS_10bfloat16_tEfNS_4arch4Sm80ELb0ELb0ELb1ELb1ELb0ELb0ELb0ELb0ELi2ELi4ELi4ELi4ELb0EEENS1_24CollectiveEpilogueBwdGQAISA_fSD_Li256ELb1ELb0EEENS1_19SingleTileSchedulerILb1ELb0ELb0ELi128EEEEEEEEEvNT_6ParamsE$_ZN4cute5tupleIJNS0_IJNS_1CILi1EEENS1_ILi2EEEEEENS0_IJNS1_ILi0EEEiEEEEEC2ERKS4_RKS6_,($_ZN7cutlass13device_kernelIN5flash19enable_sm80_to_sm89INS1_16FlashAttnBwdSm80INS1_25CollectiveMainloopBwdSm80ILi2ELi2EN4cute5tupleIJNS5_1CILi128EEES8_NS7_ILi64EEEEEENS_10bfloat16_tEfNS_4arch4Sm80ELb0ELb0ELb1ELb1ELb0ELb0ELb0ELb0ELi2ELi4ELi4ELi4ELb0EEENS1_24CollectiveEpilogueBwdGQAISA_fSD_Li256ELb1ELb0EEENS1_19SingleTileSchedulerILb1ELb0ELb0ELi128EEEEEEEEEvNT_6ParamsE$_ZN4cute5tupleIJNS0_IJNS_1CILi1EEENS1_ILi2EEES3_EEENS0_IJS2_NS1_ILi256EEEiEEEEEC2ERKS4_RKS6_ - $_ZN7cutlass13device_kernelIN5flash19enable_sm80_to_sm89INS1_16FlashAttnBwdSm80INS1_25CollectiveMainloopBwdSm80ILi2ELi2EN4cute5tupleIJNS5_1CILi128EEES8_NS7_ILi64EEEEEENS_10bfloat16_tEfNS_4arch4Sm80ELb0ELb0ELb1ELb1ELb0ELb0ELb0ELb0ELi2ELi4ELi4ELi4ELb0EEENS1_24CollectiveEpilogueBwdGQAISA_fSD_Li256ELb1ELb0EEENS1_19SingleTileSchedulerILb1ELb0ELb0ELi128EEEEEEEEEvNT_6ParamsE$_ZN4cute5tupleIJNS0_IJNS_1CILi1EEENS1_ILi2EEEEEENS0_IJNS1_ILi0EEEiEEEEEC2ERKS4_RKS6_)
$_ZN7cutlass13device_kernelIN5flash19enable_sm80_to_sm89INS1_16FlashAttnBwdSm80INS1_25CollectiveMainloopBwdSm80ILi2ELi2EN4cute5tupleIJNS5_1CILi128EEES8_NS7_ILi64EEEEEENS_10bfloat16_tEfNS_4arch4Sm80ELb0ELb0ELb1ELb1ELb0ELb0ELb0ELb0ELi2ELi4ELi4ELi4ELb0EEENS1_24CollectiveEpilogueBwdGQAISA_fSD_Li256ELb1ELb0EEENS1_19SingleTileSchedulerILb1ELb0ELb0ELi128EEEEEEEEEvNT_6ParamsE$_ZN4cute5tupleIJNS0_IJNS_1CILi1EEENS1_ILi2EEEEEENS0_IJNS1_ILi0EEEiEEEEEC2ERKS4_RKS6_:
[----:B------:R-:W-:Y:S02]  /*a790*/  MOV R4, 0xa7b0 ;  /* 0x0000a7b000047802 */ /* 0x000fe40000000f00 */
[----:B------:R-:W-:Y:S05]  /*a7a0*/  CALL.REL.NOINC `($_ZN7cutlass13device_kernelIN5flash19enable_sm80_to_sm89INS1_16FlashAttnBwdSm80INS1_25CollectiveMainloopBwdSm80ILi2ELi2EN4cute5tupleIJNS5_1CILi128EEES8_NS7_ILi64EEEEEENS_10bfloat16_tEfNS_4arch4Sm80ELb0ELb0ELb1ELb1ELb0ELb0ELb0ELb0ELi2ELi4ELi4ELi4ELb0EEENS1_24CollectiveEpilogueBwdGQAISA_fSD_Li256ELb1ELb0EEENS1_19SingleTileSchedulerILb1ELb0ELb0ELi128EEEEEEEEEvNT_6ParamsE$_ZN4cute3eso3ESOILb1ELb0EJNS_5tupleIJNS_1CILi1EEENS3_ILi2EEEEEENS2_IJNS3_ILi0EEEiEEEEEC2ERKS6_RKS8_) ;  /* 0xffffde3000007944 */ /* 0x000fea0003c3ffff */
[----:B------:R-:W-:-:S04]  /*a7b0*/  MOV R7, 0x0 ;  /* 0x0000000000077802 */ /* 0x000fc80000000f00 */
[----:B------:R-:W-:Y:S05]  /*a7c0*/  RET.REL.NODEC R6 `(_ZN7cutlass13device_kernelIN5flash19enable_sm80_to_sm89INS1_16FlashAttnBwdSm80INS1_25CollectiveMainloopBwdSm80ILi2ELi2EN4cute5tupleIJNS5_1CILi128EEES8_NS7_ILi64EEEEEENS_10bfloat16_tEfNS_4arch4Sm80ELb0ELb0ELb1ELb1ELb0ELb0ELb0ELb0ELi2ELi4ELi4ELi4ELb0EEENS1_24CollectiveEpilogueBwdGQAISA_fSD_Li256ELb1ELb0EEENS1_19SingleTileSchedulerILb1ELb0ELb0ELi128EEEEEEEEEvNT_6ParamsE) ;  /* 0xffff583006007950 */ /* 0x000fea0003c3ffff */
        .type           $_ZN7cutlass13device_kernelIN5flash19enable_sm80_to_sm89INS1_16FlashAttnBwdSm80INS1_25CollectiveMainloopBwdSm80ILi2ELi2EN4cute5tupleIJNS5_1CILi128EEES8_NS7_ILi64EEEEEENS_10bfloat16_tEfNS_4arch4Sm80ELb0ELb0ELb1ELb1ELb0ELb0ELb0ELb0ELi2ELi4ELi4ELi4ELb0EEENS1_24CollectiveEpilogueBwdGQAISA_fSD_Li256ELb1ELb0EEENS1_19SingleTileSchedulerILb1ELb0ELb0ELi128EEEEEEEEEvNT_6ParamsE$_ZN4cute5tupleIJNS0_IJNS_1CILi1EEENS1_ILi2EEES3_EEENS0_IJS2_NS1_ILi256EEEiEEEEEC2ERKS4_RKS6_,@function
        .size           $_ZN7cutlass13device_kernelIN5flash19enable_sm80_to_sm89INS1_16FlashAttnBwdSm80INS1_25CollectiveMainloopBwdSm80ILi2ELi2EN4cute5tupleIJNS5_1CILi128EEES8_NS7_ILi64EEEEEENS_10bfloat16_tEfNS_4arch4Sm80ELb0ELb0ELb1ELb1ELb0ELb0ELb0ELb0ELi2ELi4ELi4ELi4ELb0EEENS1_24CollectiveEpilogueBwdGQAISA_fSD_Li256ELb1ELb0EEENS1_19SingleTileSchedulerILb1ELb0ELb0ELi128EEEEEEEEEvNT_6ParamsE$_ZN4cute5tupleIJNS0_IJNS_1CILi1EEENS1_ILi2EEES3_EEENS0_IJS2_NS1_ILi256EEEiEEEEEC2ERKS4_RKS6_,($_ZN7cutlass13device_kernelIN5flash19enable_sm80_to_sm89INS1_16FlashAttnBwdSm80INS1_25CollectiveMainloopBwdSm80ILi2ELi2EN4cute5tupleIJNS5_1CILi128EEES8_NS7_ILi64EEEEEENS_10bfloat16_tEfNS_4arch4Sm80ELb0ELb0ELb1ELb1ELb0ELb0ELb0ELb0ELi2ELi4ELi4ELi4ELb0EEENS1_24CollectiveEpilogueBwdGQAISA_fSD_Li256ELb1ELb0EEENS1_19SingleTileSchedulerILb1ELb0ELb0ELi128EEEEEEEEEvNT_6ParamsE$_ZN4cute5tupleIJNS0_IJNS_1CILi2EEEEEENS0_IJiEEEEEC2ERKS3_RKS4_ - $_ZN7cutlass13device_kernelIN5flash19enable_sm80_to_sm89INS1_16FlashAttnBwdSm80INS1_25CollectiveMainloopBwdSm80ILi2ELi2EN4cute5tupleIJNS5_1CILi128EEES8_NS7_ILi64EEEEEENS_10bfloat16_tEfNS_4arch4Sm80ELb0ELb0ELb1ELb1ELb0ELb0ELb0ELb0ELi2ELi4ELi4ELi4ELb0EEENS1_24CollectiveEpilogueBwdGQAISA_fSD_Li256ELb1ELb0EEENS1_19SingleTileSchedulerILb1ELb0ELb0ELi128EEEEEEEEEvNT_6ParamsE$_ZN4cute5tupleIJNS0_IJNS_1CILi1EEENS1_ILi2EEES3_EEENS0_IJS2_NS1_ILi256EEEiEEEEEC2ERKS4_RKS6_)
$_ZN7cutlass13device_kernelIN5flash19enable_sm80_to_sm89INS1_16FlashAttnBwdSm80INS1_25CollectiveMainloopBwdSm80ILi2ELi2EN4cute5tupleIJNS5_1CILi128EEES8_NS7_ILi64EEEEEENS_10bfloat16_tEfNS_4arch4Sm80ELb0ELb0ELb1ELb1ELb0ELb0ELb0ELb0ELi2ELi4ELi4ELi4ELb0EEENS1_24CollectiveEpilogueBwdGQAISA_fSD_Li256ELb1ELb0EEENS1_19SingleTileSchedulerILb1ELb0ELb0ELi128EEEEEEEEEvNT_6ParamsE$_ZN4cute5tupleIJNS0_IJNS_1CILi1EEENS1_ILi2EEES3_EEENS0_IJS2_NS1_ILi256EEEiEEEEEC2ERKS4_RKS6_:
[----:B------:R-:W-:Y:S02]  /*a7d0*/  MOV R4, 0xa7f0 ;  /* 0x0000a7f000047802 */ /* 0x000fe40000000f00 */
[----:B------:R-:W-:Y:S05]  /*a7e0*/  CALL.REL.NOINC `($_ZN7cutlass13device_kernelIN5flash19enable_sm80_to_sm89INS1_16FlashAttnBwdSm80INS1_25CollectiveMainloopBwdSm80ILi2ELi2EN4cute5tupleIJNS5_1CILi128EEES8_NS7_ILi64EEEEEENS_10bfloat16_tEfNS_4arch4Sm80ELb0ELb0ELb1ELb1ELb0ELb0ELb0ELb0ELi2ELi4ELi4ELi4ELb0EEENS1_24CollectiveEpilogueBwdGQAISA_fSD_Li256ELb1ELb0EEENS1_19SingleTileSchedulerILb1ELb0ELb0ELi128EEEEEEEEEvNT_6ParamsE$_ZN4cute3eso3ESOILb1ELb0EJNS_5tupleIJNS_1CILi1EEENS3_ILi2EEES5_EEENS2_IJS4_NS3_ILi256EEEiEEEEEC2ERKS6_RKS8_) ;  /* 0xffffde3000007944 */ /* 0x000fea0003c3ffff */
[----:B-1----:R-:W-:Y:S02]  /*a7f0*/  MOV R2, R6 ;  /* 0x0000000600027202 */ /* 0x002fe40000000f00 */
[----:B------:R-:W-:-:S04]  /*a800*/  MOV R3, 0x0 ;  /* 0x0000000000037802 */ /* 0x000fc80000000f00 */
[----:B------:R-:W-:Y:S05]  /*a810*/  RET.REL.NODEC R2 `(_ZN7cutlass13device_kernelIN5flash19enable_sm80_to_sm89INS1_16FlashAttnBwdSm80INS1_25CollectiveMainloopBwdSm80ILi2ELi2EN4cute5tupleIJNS5_1CILi128EEES8_NS7_ILi64EEEEEENS_10bfloat16_tEfNS_4arch4Sm80ELb0ELb0ELb1ELb1ELb0ELb0ELb0ELb0ELi2ELi4ELi4ELi4ELb0EEENS1_24CollectiveEpilogueBwdGQAISA_fSD_Li256ELb1ELb0EEENS1_19SingleTileSchedulerILb1ELb0ELb0ELi128EEEEEEEEEvNT_6ParamsE) ;  /* 0xffff57e002007950 */ /* 0x000fea0003c3ffff */
        .type           $_ZN7cutlass13device_kernelIN5flash19enable_sm80_to_sm89INS1_16FlashAttnBwdSm80INS1_25CollectiveMainloopBwdSm80ILi2ELi2EN4cute5tupleIJNS5_1CILi128EEES8_NS7_ILi64EEEEEENS_10bfloat16_tEfNS_4arch4Sm80ELb0ELb0ELb1ELb1ELb0ELb0ELb0ELb0ELi2ELi4ELi4ELi4ELb0EEENS1_24CollectiveEpilogueBwdGQAISA_fSD_Li256ELb1ELb0EEENS1_19SingleTileSchedulerILb1ELb0ELb0ELi128EEEEEEEEEvNT_6ParamsE$_ZN4cute5tupleIJNS0_IJNS_1CILi2EEEEEENS0_IJiEEEEEC2ERKS3_RKS4_,@function
        .size           $_ZN7cutlass13device_kernelIN5flash19enable_sm80_to_sm89INS1_16FlashAttnBwdSm80INS1_25CollectiveMainloopBwdSm80ILi2ELi2EN4cute5tupleIJNS5_1CILi128EEES8_NS7_ILi64EEEEEENS_10bfloat16_tEfNS_4arch4Sm80ELb0ELb0ELb1ELb1ELb0ELb0ELb0ELb0ELi2ELi4ELi4ELi4ELb0EEENS1_24CollectiveEpilogueBwdGQAISA_fSD_Li256ELb1ELb0EEENS1_19SingleTileSchedulerILb1ELb0ELb0ELi128EEEEEEEEEvNT_6ParamsE$_ZN4cute5tupleIJNS0_IJNS_1CILi2EEEEEENS0_IJiEEEEEC2ERKS3_RKS4_,($_ZN7cutlass13device_kernelIN5flash19enable_sm80_to_sm89INS1_16FlashAttnBwdSm80INS1_25CollectiveMainloopBwdSm80ILi2ELi2EN4cute5tupleIJNS5_1CILi128EEES8_NS7_ILi64EEEEEENS_10bfloat16_tEfNS_4arch4Sm80ELb0ELb0ELb1ELb1ELb0ELb0ELb0ELb0ELi2ELi4ELi4ELi4ELb0EEENS1_24CollectiveEpilogueBwdGQAISA_fSD_Li256ELb1ELb0EEENS1_19SingleTileSchedulerILb1ELb0ELb0ELi128EEEEEEEEEvNT_6ParamsE$_ZN4cute5tupleIJNS0_IJNS_1CILi2EEES2_EEENS0_IJNS1_ILi1EEEiEEEEEC2ERKS3_RKS5_ - $_ZN7cutlass13device_kernelIN5flash19enable_sm80_to_sm89INS1_16FlashAttnBwdSm80INS1_25CollectiveMainloopBwdSm80ILi2ELi2EN4cute5tupleIJNS5_1CILi128EEES8_NS7_ILi64EEEEEENS_10bfloat16_tEfNS_4arch4Sm80ELb0ELb0ELb1ELb1ELb0ELb0ELb0ELb0ELi2ELi4ELi4ELi4ELb0EEENS1_24CollectiveEpilogueBwdGQAISA_fSD_Li256ELb1ELb0EEENS1_19SingleTileSchedulerILb1ELb0ELb0ELi128EEEEEEEEEvNT_6ParamsE$_ZN4cute5tupleIJNS0_IJNS_1CILi2EEEEEENS0_IJiEEEEEC2ERKS3_RKS4_)
$_ZN7cutlass13device_kernelIN5flash19enable_sm80_to_sm89INS1_16FlashAttnBwdSm80INS1_25CollectiveMainloopBwdSm80ILi2ELi2EN4cute5tupleIJNS5_1CILi128EEES8_NS7_ILi64EEEEEENS_10bfloat16_tEfNS_4arch4Sm80ELb0ELb0ELb1ELb1ELb0ELb0ELb0ELb0ELi2ELi4ELi4ELi4ELb0EEENS1_24CollectiveEpilogueBwdGQAISA_fSD_Li256ELb1ELb0EEENS1_19SingleTileSchedulerILb1ELb0ELb0ELi128EEEEEEEEEvNT_6ParamsE$_ZN4cute5tupleIJNS0_IJNS_1CILi2EEEEEENS0_IJiEEEEEC2ERKS3_RKS4_:
[----:B------:R-:W-:Y:S02]  /*a820*/  MOV R6, 0xa840 ;  /* 0x0000a84000067802 */ /* 0x000fe40000000f00 */
[----:B------:R-:W-:Y:S05]  /*a830*/  CALL.REL.NOINC `($_ZN7cutlass13device_kernelIN5flash19enable_sm80_to_sm89INS1_16FlashAttnBwdSm80INS1_25CollectiveMainloopBwdSm80ILi2ELi2EN4cute5tupleIJNS5_1CILi128EEES8_NS7_ILi64EEEEEENS_10bfloat16_tEfNS_4arch4Sm80ELb0ELb0ELb1ELb1ELb0ELb0ELb0ELb0ELi2ELi4ELi4ELi4ELb0EEENS1_24CollectiveEpilogueBwdGQAISA_fSD_Li256ELb1ELb0EEENS1_19SingleTileSchedulerILb1ELb0ELb0ELi128EEEEEEEEEvNT_6ParamsE$_ZN4cute3eso3ESOILb1ELb0EJNS_5tupleIJNS_1CILi2EEEEEENS2_IJiEEEEEC2ERKS5_RKS6_) ;  /* 0xffffde2000007944 */ /* 0x000fea0003c3ffff */
[----:B------:R-:W-:-:S04]  /*a840*/  MOV R5, 0x0 ;  /* 0x0000000000057802 */ /* 0x000fc80000000f00 */
[----:B------:R-:W-:Y:S05]  /*a850*/  RET.REL.NODEC R4 `(_ZN7cutlass13device_kernelIN5flash19enable_sm80_to_sm89INS1_16FlashAttnBwdSm80INS1_25CollectiveMainloopBwdSm80ILi2ELi2EN4cute5tupleIJNS5_1CILi128EEES8_NS7_ILi64EEEEEENS_10bfloat16_tEfNS_4arch4Sm80ELb0ELb0ELb1ELb1ELb0ELb0ELb0ELb0ELi2ELi4ELi4ELi4ELb0EEENS1_24CollectiveEpilogueBwdGQAISA_fSD_Li256ELb1ELb0EEENS1_19SingleTileSchedulerILb1ELb0ELb0ELi128EEEEEEEEEvNT_6ParamsE) ;  /* 0xffff57a004007950 */ /* 0x000fea0003c3ffff */
        .type           $_ZN7cutlass13device_kernelIN5flash19enable_sm80_to_sm89INS1_16FlashAttnBwdSm80INS1_25CollectiveMainloopBwdSm80ILi2ELi2EN4cute5tupleIJNS5_1CILi128EEES8_NS7_ILi64EEEEEENS_10bfloat16_tEfNS_4arch4Sm80ELb0ELb0ELb1ELb1ELb0ELb0ELb0ELb0ELi2ELi4ELi4ELi4ELb0EEENS1_24CollectiveEpilogueBwdGQAISA_fSD_Li256ELb1ELb0EEENS1_19SingleTileSchedulerILb1ELb0ELb0ELi128EEEEEEEEEvNT_6ParamsE$_ZN4cute5tupleIJNS0_IJNS_1CILi2EEES2_EEENS0_IJNS1_ILi1EEEiEEEEEC2ERKS3_RKS5_,@function
        .size           $_ZN7cutlass13device_kernelIN5flash19enable_sm80_to_sm89INS1_16FlashAttnBwdSm80INS1_25CollectiveMainloopBwdSm80ILi2ELi2EN4cute5tupleIJNS5_1CILi128EEES8_NS7_ILi64EEEEEENS_10bfloat16_tEfNS_4arch4Sm80ELb0ELb0ELb1ELb1ELb0ELb0ELb0ELb0ELi2ELi4ELi4ELi4ELb0EEENS1_24CollectiveEpilogueBwdGQAISA_fSD_Li256ELb1ELb0EEENS1_19SingleTileSchedulerILb1ELb0ELb0ELi128EEEEEEEEEvNT_6ParamsE$_ZN4cute5tupleIJNS0_IJNS_1CILi2EEES2_EEENS0_IJNS1_ILi1EEEiEEEEEC2ERKS3_RKS5_,($_ZN7cutlass13device_kernelIN5flash19enable_sm80_to_sm89INS1_16FlashAttnBwdSm80INS1_25CollectiveMainloopBwdSm80ILi2ELi2EN4cute5tupleIJNS5_1CILi128EEES8_NS7_ILi64EEEEEENS_10bfloat16_tEfNS_4arch4Sm80ELb0ELb0ELb1ELb1ELb0ELb0ELb0ELb0ELi2ELi4ELi4ELi4ELb0EEENS1_24CollectiveEpilogueBwdGQAISA_fSD_Li256ELb1ELb0EEENS1_19SingleTileSchedulerILb1ELb0ELb0ELi128EEEEEEEEEvNT_6ParamsE$_ZN4cute5tupleIJNS0_IJNS_1CILi2EEES2_EEENS0_IJiNS1_ILi4096EEEEEEEEC2ERKS3_RKS5_ - $_ZN7cutlass13device_kernelIN5flash19enable_sm80_to_sm89INS1_16FlashAttnBwdSm80INS1_25CollectiveMainloopBwdSm80ILi2ELi2EN4cute5tupleIJNS5_1CILi128EEES8_NS7_ILi64EEEEEENS_10bfloat16_tEfNS_4arch4Sm80ELb0ELb0ELb1ELb1ELb0ELb0ELb0ELb0ELi2ELi4ELi4ELi4ELb0EEENS1_24CollectiveEpilogueBwdGQAISA_fSD_Li256ELb1ELb0EEENS1_19SingleTileSchedulerILb1ELb0ELb0ELi128EEEEEEEEEvNT_6ParamsE$_ZN4cute5tupleIJNS0_IJNS_1CILi2EEES2_EEENS0_IJNS1_ILi1EEEiEEEEEC2ERKS3_RKS5_)
$_ZN7cutlass13device_kernelIN5flash19enable_sm80_to_sm89INS1_16FlashAttnBwdSm80INS1_25CollectiveMainloopBwdSm80ILi2ELi2EN4cute5tupleIJNS5_1CILi128EEES8_NS7_ILi64EEEEEENS_10bfloat16_tEfNS_4arch4Sm80ELb0ELb0ELb1ELb1ELb0ELb0ELb0ELb0ELi2ELi4ELi4ELi4ELb0EEENS1_24CollectiveEpilogueBwdGQAISA_fSD_Li256ELb1ELb0EEENS1_19SingleTileSchedulerILb1ELb0ELb0ELi128EEEEEEEEEvNT_6ParamsE$_ZN4cute5tupleIJNS0_IJNS_1CILi2EEES2_EEENS0_IJNS1_ILi1EEEiEEEEEC2ERKS3_RKS5_:
[----:B------:R-:W-:Y:S02]  /*a860*/  MOV R4, 0xa880 ;  /* 0x0000a88000047802 */ /* 0x000fe40000000f00 */
[----:B------:R-:W-:Y:S05]  /*a870*/  CALL.REL.NOINC `($_ZN7cutlass13device_kernelIN5flash19enable_sm80_to_sm89INS1_16FlashAttnBwdSm80INS1_25CollectiveMainloopBwdSm80ILi2ELi2EN4cute5tupleIJNS5_1CILi128EEES8_NS7_ILi64EEEEEENS_10bfloat16_tEfNS_4arch4Sm80ELb0ELb0ELb1ELb1ELb0ELb0ELb0ELb0ELi2ELi4ELi4ELi4ELb0EEENS1_24CollectiveEpilogueBwdGQAISA_fSD_Li256ELb1ELb0EEENS1_19SingleTileSchedulerILb1ELb0ELb0ELi128EEEEEEEEEvNT_6ParamsE$_ZN4cute3eso3ESOILb1ELb0EJNS_5tupleIJNS_1CILi2EEES4_EEENS2_IJNS3_ILi1EEEiEEEEEC2ERKS5_RKS7_) ;  /* 0xffffdeb000007944 */ /* 0x000fea0003c3ffff */
[----:B-1----:R-:W-:Y:S02]  /*a880*/  MOV R2, R6 ;  /* 0x0000000600027202 */ /* 0x002fe40000000f00 */
[----:B------:R-:W-:-:S04]  /*a890*/  MOV R3, 0x0 ;  /* 0x0000000000037802 */ /* 0x000fc80000000f00 */
[----:B------:R-:W-:Y:S05]  /*a8a0*/  RET.REL.NODEC R2 `(_ZN7cutlass13device_kernelIN5flash19enable_sm80_to_sm89INS1_16FlashAttnBwdSm80INS1_25CollectiveMainloopBwdSm80ILi2ELi2EN4cute5tupleIJNS5_1CILi128EEES8_NS7_ILi64EEEEEENS_10bfloat16_tEfNS_4arch4Sm80ELb0ELb0ELb1ELb1ELb0ELb0ELb0ELb0ELi2ELi4ELi4ELi4ELb0EEENS1_24CollectiveEpilogueBwdGQAISA_fSD_Li256ELb1ELb0EEENS1_19SingleTileSchedulerILb1ELb0ELb0ELi128EEEEEEEEEvNT_6ParamsE) ;  /* 0xffff575002007950 */ /* 0x000fea0003c3ffff */
        .type           $_ZN7cutlass13device_kernelIN5flash19enable_sm80_to_sm89INS1_16FlashAttnBwdSm80INS1_25CollectiveMainloopBwdSm80ILi2ELi2EN4cute5tupleIJNS5_1CILi128EEES8_NS7_ILi64EEEEEENS_10bfloat16_tEfNS_4arch4Sm80ELb0ELb0ELb1ELb1ELb0ELb0ELb0ELb0ELi2ELi4ELi4ELi4ELb0EEENS1_24CollectiveEpilogueBwdGQAISA_fSD_Li256ELb1ELb0EEENS1_19SingleTileSchedulerILb1ELb0ELb0ELi128EEEEEEEEEvNT_6ParamsE$_ZN4cute5tupleIJNS0_IJNS_1CILi2EEES2_EEENS0_IJiNS1_ILi4096EEEEEEEEC2ERKS3_RKS5_,@function
        .size           $_ZN7cutlass13device_kernelIN5flash19enable_sm80_to_sm89INS1_16FlashAttnBwdSm80INS1_25CollectiveMainloopBwdSm80ILi2ELi2EN4cute5tupleIJNS5_1CILi128EEES8_NS7_ILi64EEEEEENS_10bfloat16_tEfNS_4arch4Sm80ELb0ELb0ELb1ELb1ELb0ELb0ELb0ELb0ELi2ELi4ELi4ELi4ELb0EEENS1_24CollectiveEpilogueBwdGQAISA_fSD_Li256ELb1ELb0EEENS1_19SingleTileSchedulerILb1ELb0ELb0ELi128EEEEEEEEEvNT_6ParamsE$_ZN4cute5tupleIJNS0_IJNS_1CILi2EEES2_EEENS0_IJiNS1_ILi4096EEEEEEEEC2ERKS3_RKS5_,($_ZN7cutlass13device_kernelIN5flash19enable_sm80_to_sm89INS1_16FlashAttnBwdSm80INS1_25CollectiveMainloopBwdSm80ILi2ELi2EN4cute5tupleIJNS5_1CILi128EEES8_NS7_ILi64EEEEEENS_10bfloat16_tEfNS_4arch4Sm80ELb0ELb0ELb1ELb1ELb0ELb0ELb0ELb0ELi2ELi4ELi4ELi4ELb0EEENS1_24CollectiveEpilogueBwdGQAISA_fSD_Li256ELb1ELb0EEENS1_19SingleTileSchedulerILb1ELb0ELb0ELi128EEEEEEEEEvNT_6ParamsE$_ZN4cute5tupleIJNS0_IJNS_1CILi2EEES2_EEENS0_IJiNS1_ILi512EEEEEEEEC2ERKS3_RKS5_ - $_ZN7cutlass13device_kernelIN5flash19enable_sm80_to_sm89INS1_16FlashAttnBwdSm80INS1_25CollectiveMainloopBwdSm80ILi2ELi2EN4cute5tupleIJNS5_1CILi128EEES8_NS7_ILi64EEEEEENS_10bfloat16_tEfNS_4arch4Sm80ELb0ELb0ELb1ELb1ELb0ELb0ELb0ELb0ELi2ELi4ELi4ELi4ELb0EEENS1_24CollectiveEpilogueBwdGQAISA_fSD_Li256ELb1ELb0EEENS1_19SingleTileSchedulerILb1ELb0ELb0ELi128EEEEEEEEEvNT_6ParamsE$_ZN4cute5tupleIJNS0_IJNS_1CILi2EEES2_EEENS0_IJiNS1_ILi4096EEEEEEEEC2ERKS3_RKS5_)
$_ZN7cutlass13device_kernelIN5flash19enable_sm80_to_sm89INS1_16FlashAttnBwdSm80INS1_25CollectiveMainloopBwdSm80ILi2ELi2EN4cute5tupleIJNS5_1CILi128EEES8_NS7_ILi64EEEEEENS_10bfloat16_tEfNS_4arch4Sm80ELb0ELb0ELb1ELb1ELb0ELb0ELb0ELb0ELi2ELi4ELi4ELi4ELb0EEENS1_24CollectiveEpilogueBwdGQAISA_fSD_Li256ELb1ELb0EEENS1_19SingleTileSchedulerILb1ELb0ELb0ELi128EEEEEEEEEvNT_6ParamsE$_ZN4cute5tupleIJNS0_IJNS_1CILi2EEES2_EEENS0_IJiNS1_ILi4096EEEEEEEEC2ERKS3_RKS5_:
[----:B------:R-:W-:Y:S02]  /*a8b0*/  MOV R4, 0xa8d0 ;  /* 0x0000a8d000047802 */ /* 0x000fe40000000f00 */
[----:B------:R-:W-:Y:S05]  /*a8c0*/  CALL.REL.NOINC `($_ZN7cutlass13device_kernelIN5flash19enable_sm80_to_sm89INS1_16FlashAttnBwdSm80INS1_25CollectiveMainloopBwdSm80ILi2ELi2EN4cute5tupleIJNS5_1CILi128EEES8_NS7_ILi64EEEEEENS_10bfloat16_tEfNS_4arch4Sm80ELb0ELb0ELb1ELb1ELb0ELb0ELb0ELb0ELi2ELi4ELi4ELi4ELb0EEENS1_24CollectiveEpilogueBwdGQAISA_fSD_Li256ELb1ELb0EEENS1_19SingleTileSchedulerILb1ELb0ELb0ELi128EEEEEEEEEvNT_6ParamsE$_ZN4cute3eso3ESOILb1ELb0EJNS_5tupleIJNS_1CILi2EEES4_EEENS2_IJiNS3_ILi4096EEEEEEEEC2ERKS5_RKS7_) ;  /* 0xffffdea000007944 */ /* 0x000fea0003c3ffff */
[----:B-1----:R-:W-:Y:S02]  /*a8d0*/  MOV R2, R6 ;  /* 0x0000000600027202 */ /* 0x002fe40000000f00 */
[----:B------:R-:W-:-:S04]  /*a8e0*/  MOV R3, 0x0 ;  /* 0x0000000000037802 */ /* 0x000fc80000000f00 */
[----:B------:R-:W-:Y:S05]  /*a8f0*/  RET.REL.NODEC R2 `(_ZN7cutlass13device_kernelIN5flash19enable_sm80_to_sm89INS1_16FlashAttnBwdSm80INS1_25CollectiveMainloopBwdSm80ILi2ELi2EN4cute5tupleIJNS5_1CILi128EEES8_NS7_ILi64EEEEEENS_10bfloat16_tEfNS_4arch4Sm80ELb0ELb0ELb1ELb1ELb0ELb0ELb0ELb0ELi2ELi4ELi4ELi4ELb0EEENS1_24CollectiveEpilogueBwdGQAISA_fSD_Li256ELb1ELb0EEENS1_19SingleTileSchedulerILb1ELb0ELb0ELi128EEEEEEEEEvNT_6ParamsE) ;  /* 0xffff570002007950 */ /* 0x000fea0003c3ffff */
        .type           $_ZN7cutlass13device_kernelIN5flash19enable_sm80_to_sm89INS1_16FlashAttnBwdSm80INS1_25CollectiveMainloopBwdSm80ILi2ELi2EN4cute5tupleIJNS5_1CILi128EEES8_NS7_ILi64EEEEEENS_10bfloat16_tEfNS_4arch4Sm80ELb0ELb0ELb1ELb1ELb0ELb0ELb0ELb0ELi2ELi4ELi4ELi4ELb0EEENS1_24CollectiveEpilogueBwdGQAISA_fSD_Li256ELb1ELb0EEENS1_19SingleTileSchedulerILb1ELb0ELb0ELi128EEEEEEEEEvNT_6ParamsE$_ZN4cute5tupleIJNS0_IJNS_1CILi2EEES2_EEENS0_IJiNS1_ILi512EEEEEEEEC2ERKS3_RKS5_,@function
        .size           $_ZN7cutlass13device_kernelIN5flash19enable_sm80_to_sm89INS1_16FlashAttnBwdSm80INS1_25CollectiveMainloopBwdSm80ILi2ELi2EN4cute5tupleIJNS5_1CILi128EEES8_NS7_ILi64EEEEEENS_10bfloat16_tEfNS_4arch4Sm80ELb0ELb0ELb1ELb1ELb0ELb0ELb0ELb0ELi2ELi4ELi4ELi4ELb0EEENS1_24CollectiveEpilogueBwdGQAISA_fSD_Li256ELb1ELb0EEENS1_19SingleTileSchedulerILb1ELb0ELb0ELi128EEEEEEEEEvNT_6ParamsE$_ZN4cute5tupleIJNS0_IJNS_1CILi2EEES2_EEENS0_IJiNS1_ILi512EEEEEEEEC2ERKS3_RKS5_,($_ZN7cutlass13device_kernelIN5flash19enable_sm80_to_sm89INS1_16FlashAttnBwdSm80INS1_25CollectiveMainloopBwdSm80ILi2ELi2EN4cute5tupleIJNS5_1CILi128EEES8_NS7_ILi64EEEEEENS_10bfloat16_tEfNS_4arch4Sm80ELb0ELb0ELb1ELb1ELb0ELb0ELb0ELb0ELi2ELi4ELi4ELi4ELb0EEENS1_24CollectiveEpilogueBwdGQAISA_fSD_Li256ELb1ELb0EEENS1_19SingleTileSchedulerILb1ELb0ELb0ELi128EEEEEEEEEvNT_6ParamsE$_ZN4cute5tupleIJNS0_IJNS_1CILi2EEES2_EEENS0_IJiiEEEEEC2ERKS3_RKS4_ - $_ZN7cutlass13device_kernelIN5flash19enable_sm80_to_sm89INS1_16FlashAttnBwdSm80INS1_25CollectiveMainloopBwdSm80ILi2ELi2EN4cute5tupleIJNS5_1CILi128EEES8_NS7_ILi64EEEEEENS_10bfloat16_tEfNS_4arch4Sm80ELb0ELb0ELb1ELb1ELb0ELb0ELb0ELb0ELi2ELi4ELi4ELi4ELb0EEENS1_24CollectiveEpilogueBwdGQAISA_fSD_Li256ELb1ELb0EEENS1_19SingleTileSchedulerILb1ELb0ELb0ELi128EEEEEEEEEvNT_6ParamsE$_ZN4cute5tupleIJNS0_IJNS_1CILi2EEES2_EEENS0_IJiNS1_ILi512EEEEEEEEC2ERKS3_RKS5_)
$_ZN7cutlass13device_kernelIN5flash19enable_sm80_to_sm89INS1_16FlashAttnBwdSm80INS1_25CollectiveMainloopBwdSm80ILi2ELi2EN4cute5tupleIJNS5_1CILi128EEES8_NS7_ILi64EEEEEENS_10bfloat16_tEfNS_4arch4Sm80ELb0ELb0ELb1ELb1ELb0ELb0ELb0ELb0ELi2ELi4ELi4ELi4ELb0EEENS1_24CollectiveEpilogueBwdGQAISA_fSD_Li256ELb1ELb0EEENS1_19SingleTileSchedulerILb1ELb0ELb0ELi128EEEEEEEEEvNT_6ParamsE$_ZN4cute5tupleIJNS0_IJNS_1CILi2EEES2_EEENS0_IJiNS1_ILi512EEEEEEEEC2ERKS3_RKS5_:
[----:B------:R-:W-:Y:S02]  /*a900*/  MOV R4, 0xa920 ;  /* 0x0000a92000047802 */ /* 0x000fe40000000f00 */
[----:B------:R-:W-:Y:S05]  /*a910*/  CALL.REL.NOINC `($_ZN7cutlass13device_kernelIN5flash19enable_sm80_to_sm89INS1_16FlashAttnBwdSm80INS1_25CollectiveMainloopBwdSm80ILi2ELi2EN4cute5tupleIJNS5_1CILi128EEES8_NS7_ILi64EEEEEENS_10bfloat16_tEfNS_4arch4Sm80ELb0ELb0ELb1ELb1ELb0ELb0ELb0ELb0ELi2ELi4ELi4ELi4ELb0EEENS1_24CollectiveEpilogueBwdGQAISA_fSD_Li256ELb1ELb0EEENS1_19SingleTileSchedulerILb1ELb0ELb0ELi128EEEEEEEEEvNT_6ParamsE$_ZN4cute3eso3ESOILb1ELb0EJNS_5tupleIJNS_1CILi2EEES4_EEENS2_IJiNS3_ILi512EEEEEEEEC2ERKS5_RKS7_) ;  /* 0xffffde9000007944 */ /* 0x000fea0003c3ffff */
[----:B-1----:R-:W-:Y:S02]  /*a920*/  MOV R2, R6 ;  /* 0x0000000600027202 */ /* 0x002fe40000000f00 */
[----:B------:R-:W-:-:S04]  /*a930*/  MOV R3, 0x0 ;  /* 0x0000000000037802 */ /* 0x000fc80000000f00 */
[----:B------:R-:W-:Y:S05]  /*a940*/  RET.REL.NODEC R2 `(_ZN7cutlass13device_kernelIN5flash19enable_sm80_to_sm89INS1_16FlashAttnBwdSm80INS1_25CollectiveMainloopBwdSm80ILi2ELi2EN4cute5tupleIJNS5_1CILi128EEES8_NS7_ILi64EEEEEENS_10bfloat16_tEfNS_4arch4Sm80ELb0ELb0ELb1ELb1ELb0ELb0ELb0ELb0ELi2ELi4ELi4ELi4ELb0EEENS1_24CollectiveEpilogueBwdGQAISA_fSD_Li256ELb1ELb0EEENS1_19SingleTileSchedulerILb1ELb0ELb0ELi128EEEEEEEEEvNT_6ParamsE) ;  /* 0xffff56b002007950 */ /* 0x000fea0003c3ffff */
        .type           $_ZN7cutlass13device_kernelIN5flash19enable_sm80_to_sm89INS1_16FlashAttnBwdSm80INS1_25CollectiveMainloopBwdSm80ILi2ELi2EN4cute5tupleIJNS5_1CILi128EEES8_NS7_ILi64EEEEEENS_10bfloat16_tEfNS_4arch4Sm80ELb0ELb0ELb1ELb1ELb0ELb0ELb0ELb0ELi2ELi4ELi4ELi4ELb0EEENS1_24CollectiveEpilogueBwdGQAISA_fSD_Li256ELb1ELb0EEENS1_19SingleTileSchedulerILb1ELb0ELb0ELi128EEEEEEEEEvNT_6ParamsE$_ZN4cute5tupleIJNS0_IJNS_1CILi2EEES2_EEENS0_IJiiEEEEEC2ERKS3_RKS4_,@function
        .size           $_ZN7cutlass13device_kernelIN5flash19enable_sm80_to_sm89INS1_16FlashAttnBwdSm80INS1_25CollectiveMainloopBwdSm80ILi2ELi2EN4cute5tupleIJNS5_1CILi128EEES8_NS7_ILi64EEEEEENS_10bfloat16_tEfNS_4arch4Sm80ELb0ELb0ELb1ELb1ELb0ELb0ELb0ELb0ELi2ELi4ELi4ELi4ELb0EEENS1_24CollectiveEpilogueBwdGQAISA_fSD_Li256ELb1ELb0EEENS1_19SingleTileSchedulerILb1ELb0ELb0ELi128EEEEEEEEEvNT_6ParamsE$_ZN4cute5tupleIJNS0_IJNS_1CILi2EEES2_EEENS0_IJiiEEEEEC2ERKS3_RKS4_,($_ZN7cutlass13device_kernelIN5flash19enable_sm80_to_sm89INS1_16FlashAttnBwdSm80INS1_25CollectiveMainloopBwdSm80ILi2ELi2EN4cute5tupleIJNS5_1CILi128EEES8_NS7_ILi64EEEEEENS_10bfloat16_tEfNS_4arch4Sm80ELb0ELb0ELb1ELb1ELb0ELb0ELb0ELb0ELi2ELi4ELi4ELi4ELb0EEENS1_24CollectiveEpilogueBwdGQAISA_fSD_Li256ELb1ELb0EEENS1_19SingleTileSchedulerILb1ELb0ELb0ELi128EEEEEEEEEvNT_6ParamsE$_ZN4cute5tupleIJNS0_IJNS_1CILi2EEES2_S2_EEENS0_IJNS1_ILi1EEENS1_ILi512EEEiEEEEEC2ERKS3_RKS6_ - $_ZN7cutlass13device_kernelIN5flash19enable_sm80_to_sm89INS1_16FlashAttnBwdSm80INS1_25CollectiveMainloopBwdSm80ILi2ELi2EN4cute5tupleIJNS5_1CILi128EEES8_NS7_ILi64EEEEEENS_10bfloat16_tEfNS_4arch4Sm80ELb0ELb0ELb1ELb1ELb0ELb0ELb0ELb0ELi2ELi4ELi4ELi4ELb0EEENS1_24CollectiveEpilogueBwdGQAISA_fSD_Li256ELb1ELb0EEENS1_19SingleTileSchedulerILb1ELb0ELb0ELi128EEEEEEEEEvNT_6ParamsE$_ZN4cute5tupleIJNS0_IJNS_1CILi2EEES2_EEENS0_IJiiEEEEEC2ERKS3_RKS4_)
$_ZN7cutlass13device_kernelIN5flash19enable_sm80_to_sm89INS1_16FlashAttnBwdSm80INS1_25CollectiveMainloopBwdSm80ILi2ELi2EN4cute5tupleIJNS5_1CILi128EEES8_NS7_ILi64EEEEEENS_10bfloat16_tEfNS_4arch4Sm80ELb0ELb0ELb1ELb1ELb0ELb0ELb0ELb0ELi2ELi4ELi4ELi4ELb0EEENS1_24CollectiveEpilogueBwdGQAISA_fSD_Li256ELb1ELb0EEENS1_19SingleTileSchedulerILb1ELb0ELb0ELi128EEEEEEEEEvNT_6ParamsE$_ZN4cute5tupleIJNS0_IJNS_1CILi2EEES2_EEENS0_IJiiEEEEEC2ERKS3_RKS4_:
[----:B------:R-:W-:Y:S02]  /*a950*/  MOV R4, 0xa970 ;  /* 0x0000a97000047802 */ /* 0x000fe40000000f00 */
[----:B------:R-:W-:Y:S05]  /*a960*/  CALL.REL.NOINC `($_ZN7cutlass13device_kernelIN5flash19enable_sm80_to_sm89INS1_16FlashAttnBwdSm80INS1_25CollectiveMainloopBwdSm80ILi2ELi2EN4cute5tupleIJNS5_1CILi128EEES8_NS7_ILi64EEEEEENS_10bfloat16_tEfNS_4arch4Sm80ELb0ELb0ELb1ELb1ELb0ELb0ELb0ELb0ELi2ELi4ELi4ELi4ELb0EEENS1_24CollectiveEpilogueBwdGQAISA_fSD_Li256ELb1ELb0EEENS1_19SingleTileSchedulerILb1ELb0ELb0ELi128EEEEEEEEEvNT_6ParamsE$_ZN4cute3eso3ESOILb1ELb0EJNS_5tupleIJNS_1CILi2EEES4_EEENS2_IJiiEEEEEC2ERKS5_RKS6_) ;  /* 0xffffde8000007944 */ /* 0x000fea0003c3ffff */
[----:B-1----:R-:W-:Y:S02]  /*a970*/  MOV R2, R6 ;  /* 0x0000000600027202 */ /* 0x002fe40000000f00 */
[----:B------:R-:W-:-:S04]  /*a980*/  MOV R3, 0x0 ;  /* 0x0000000000037802 */ /* 0x000fc80000000f00 */
[----:B------:R-:W-:Y:S05]  /*a990*/  RET.REL.NODEC R2 `(_ZN7cutlass13device_kernelIN5flash19enable_sm80_to_sm89INS1_16FlashAttnBwdSm80INS1_25CollectiveMainloopBwdSm80ILi2ELi2EN4cute5tupleIJNS5_1CILi128EEES8_NS7_ILi64EEEEEENS_10bfloat16_tEfNS_4arch4Sm80ELb0ELb0ELb1ELb1ELb0ELb0ELb0ELb0ELi2ELi4ELi4ELi4ELb0EEENS1_24CollectiveEpilogueBwdGQAISA_fSD_Li256ELb1ELb0EEENS1_19SingleTileSchedulerILb1ELb0ELb0ELi128EEEEEEEEEvNT_6ParamsE) ;  /* 0xffff566002007950 */ /* 0x000fea0003c3ffff */
        .type           $_ZN7cutlass13device_kernelIN5flash19enable_sm80_to_sm89INS1_16FlashAttnBwdSm80INS1_25CollectiveMainloopBwdSm80ILi2ELi2EN4cute5tupleIJNS5_1CILi128EEES8_NS7_ILi64EEEEEENS_10bfloat16_tEfNS_4arch4Sm80ELb0ELb0ELb1ELb1ELb0ELb0ELb0ELb0ELi2ELi4ELi4ELi4ELb0EEENS1_24CollectiveEpilogueBwdGQAISA_fSD_Li256ELb1ELb0EEENS1_19SingleTileSchedulerILb1ELb0ELb0ELi128EEEEEEEEEvNT_6ParamsE$_ZN4cute5tupleIJNS0_IJNS_1CILi2EEES2_S2_EEENS0_IJNS1_ILi1EEENS1_ILi512EEEiEEEEEC2ERKS3_RKS6_,@function
        .size           $_ZN7cutlass13device_kernelIN5flash19enable_sm80_to_sm89INS1_16FlashAttnBwdSm80INS1_25CollectiveMainloopBwdSm80ILi2ELi2EN4cute5tupleIJNS5_1CILi128EEES8_NS7_ILi64EEEEEENS_10bfloat16_tEfNS_4arch4Sm80ELb0ELb0ELb1ELb1ELb0ELb0ELb0ELb0ELi2ELi4ELi4ELi4ELb0EEENS1_24CollectiveEpilogueBwdGQAISA_fSD_Li256ELb1ELb0EEENS1_19SingleTileSchedulerILb1ELb0ELb0ELi128EEEEEEEEEvNT_6ParamsE$_ZN4cute5tupleIJNS0_IJNS_1CILi2EEES2_S2_EEENS0_IJNS1_ILi1EEENS1_ILi512EEEiEEEEEC2ERKS3_RKS6_,($_ZN7cutlass13device_kernelIN5flash19enable_sm80_to_sm89INS1_16FlashAttnBwdSm80INS1_25CollectiveMainloopBwdSm80ILi2ELi2EN4cute5tupleIJNS5_1CILi128EEES8_NS7_ILi64EEEEEENS_10bfloat16_tEfNS_4arch4Sm80ELb0ELb0ELb1ELb1ELb0ELb0ELb0ELb0ELi2ELi4ELi4ELi4ELb0EEENS1_24CollectiveEpilogueBwdGQAISA_fSD_Li256ELb1ELb0EEENS1_19SingleTileSchedulerILb1ELb0ELb0ELi128EEEEEEEEEvNT_6ParamsE$_ZN4cute5tupleIJNS0_IJNS_1CILi8EEENS0_IJNS1_ILi2EEES3_S3_EEENS1_ILi1EEES4_S5_EEENS0_IJS5_NS0_IJS2_iiEEENS1_ILi64EEENS0_IJiNS1_ILi144EEENS1_ILi288EEEEEENS1_ILi512EEEEEEEEC2ERKS6_RKSD_ - $_ZN7cutlass13device_kernelIN5flash19enable_sm80_to_sm89INS1_16FlashAttnBwdSm80INS1_25CollectiveMainloopBwdSm80ILi2ELi2EN4cute5tupleIJNS5_1CILi128EEES8_NS7_ILi64EEEEEENS_10bfloat16_tEfNS_4arch4Sm80ELb0ELb0ELb1ELb1ELb0ELb0ELb0ELb0ELi2ELi4ELi4ELi4ELb0EEENS1_24CollectiveEpilogueBwdGQAISA_fSD_Li256ELb1ELb0EEENS1_19SingleTileSchedulerILb1ELb0ELb0ELi128EEEEEEEEEvNT_6ParamsE$_ZN4cute5tupleIJNS0_IJNS_1CILi2EEES2_S2_EEENS0_IJNS1_ILi1EEENS1_ILi512EEEiEEEEEC2ERKS3_RKS6_)
$_ZN7cutlass13device_kernelIN5flash19enable_sm80_to_sm89INS1_16FlashAttnBwdSm80INS1_25CollectiveMainloopBwdSm80ILi2ELi2EN4cute5tupleIJNS5_1CILi128EEES8_NS7_ILi64EEEEEENS_10bfloat16_tEfNS_4arch4Sm80ELb0ELb0ELb1ELb1ELb0ELb0ELb0ELb0ELi2ELi4ELi4ELi4ELb0EEENS1_24CollectiveEpilogueBwdGQAISA_fSD_Li256ELb1ELb0EEENS1_19SingleTileSchedulerILb1ELb0ELb0ELi128EEEEEEEEEvNT_6ParamsE$_ZN4cute5tupleIJNS0_IJNS_1CILi2EEES2_S2_EEENS0_IJNS1_ILi1EEENS1_ILi512EEEiEEEEEC2ERKS3_RKS6_:
[----:B------:R-:W-:Y:S02]  /*a9a0*/  MOV R4, 0xa9c0 ;  /* 0x0000a9c000047802 */ /* 0x000fe40000000f00 */
[----:B------:R-:W-:Y:S05]  /*a9b0*/  CALL.REL.NOINC `($_ZN7cutlass13device_kernelIN5flash19enable_sm80_to_sm89INS1_16FlashAttnBwdSm80INS1_25CollectiveMainloopBwdSm80ILi2ELi2EN4cute5tupleIJNS5_1CILi128EEES8_NS7_ILi64EEEEEENS_10bfloat16_tEfNS_4arch4Sm80ELb0ELb0ELb1ELb1ELb0ELb0ELb0ELb0ELi2ELi4ELi4ELi4ELb0EEENS1_24CollectiveEpilogueBwdGQAISA_fSD_Li256ELb1ELb0EEENS1_19SingleTileSchedulerILb1ELb0ELb0ELi128EEEEEEEEEvNT_6ParamsE$_ZN4cute3eso3ESOILb1ELb0EJNS_5tupleIJNS_1CILi2EEES4_S4_EEENS2_IJNS3_ILi1EEENS3_ILi512EEEiEEEEEC2ERKS5_RKS8_) ;  /* 0xffffdee000007944 */ /* 0x000fea0003c3ffff */
[----:B-1----:R-:W-:Y:S02]  /*a9c0*/  MOV R2, R6 ;  /* 0x0000000600027202 */ /* 0x002fe40000000f00 */
[----:B------:R-:W-:-:S04]  /*a9d0*/  MOV R3, 0x0 ;  /* 0x0000000000037802 */ /* 0x000fc80000000f00 */
[----:B------:R-:W-:Y:S05]  /*a9e0*/  RET.REL.NODEC R2 `(_ZN7cutlass13device_kernelIN5flash19enable_sm80_to_sm89INS1_16FlashAttnBwdSm80INS1_25CollectiveMainloopBwdSm80ILi2ELi2EN4cute5tupleIJNS5_1CILi128EEES8_NS7_ILi64EEEEEENS_10bfloat16_tEfNS_4arch4Sm80ELb0ELb0ELb1ELb1ELb0ELb0ELb0ELb0ELi2ELi4ELi4ELi4ELb0EEENS1_24CollectiveEpilogueBwdGQAISA_fSD_Li256ELb1ELb0EEENS1_19SingleTileSchedulerILb1ELb0ELb0ELi128EEEEEEEEEvNT_6ParamsE) ;  /* 0xffff561002007950 */ /* 0x000fea0003c3ffff */
        .type           $_ZN7cutlass13device_kernelIN5flash19enable_sm80_to_sm89INS1_16FlashAttnBwdSm80INS1_25CollectiveMainloopBwdSm80ILi2ELi2EN4cute5tupleIJNS5_1CILi128EEES8_NS7_ILi64EEEEEENS_10bfloat16_tEfNS_4arch4Sm80ELb0ELb0ELb1ELb1ELb0ELb0ELb0ELb0ELi2ELi4ELi4ELi4ELb0EEENS1_24CollectiveEpilogueBwdGQAISA_fSD_Li256ELb1ELb0EEENS1_19SingleTileSchedulerILb1ELb0ELb0ELi128EEEEEEEEEvNT_6ParamsE$_ZN4cute5tupleIJNS0_IJNS_1CILi8EEENS0_IJNS1_ILi2EEES3_S3_EEENS1_ILi1EEES4_S5_EEENS0_IJS5_NS0_IJS2_iiEEENS1_ILi64EEENS0_IJiNS1_ILi144EEENS1_ILi288EEEEEENS1_ILi512EEEEEEEEC2ERKS6_RKSD_,@function
        .size           $_ZN7cutlass13device_kernelIN5flash19enable_sm80_to_sm89INS1_16FlashAttnBwdSm80INS1_25CollectiveMainloopBwdSm80ILi2ELi2EN4cute5tupleIJNS5_1CILi128EEES8_NS7_ILi64EEEEEENS_10bfloat16_tEfNS_4arch4Sm80ELb0ELb0ELb1ELb1ELb0ELb0ELb0ELb0ELi2ELi4ELi4ELi4ELb0EEENS1_24CollectiveEpilogueBwdGQAISA_fSD_Li256ELb1ELb0EEENS1_19SingleTileSchedulerILb1ELb0ELb0ELi128EEEEEEEEEvNT_6ParamsE$_ZN4cute5tupleIJNS0_IJNS_1CILi8EEENS0_IJNS1_ILi2EEES3_S3_EEENS1_ILi1EEES4_S5_EEENS0_IJS5_NS0_IJS2_iiEEENS1_ILi64EEENS0_IJiNS1_ILi144EEENS1_ILi288EEEEEENS1_ILi512EEEEEEEEC2ERKS6_RKSD_,($_ZN7cutlass13device_kernelIN5flash19enable_sm80_to_sm89INS1_16FlashAttnBwdSm80INS1_25CollectiveMainloopBwdSm80ILi2ELi2EN4cute5tupleIJNS5_1CILi128EEES8_NS7_ILi64EEEEEENS_10bfloat16_tEfNS_4arch4Sm80ELb0ELb0ELb1ELb1ELb0ELb0ELb0ELb0ELi2ELi4ELi4ELi4ELb0EEENS1_24CollectiveEpilogueBwdGQAISA_fSD_Li256ELb1ELb0EEENS1_19SingleTileSchedulerILb1ELb0ELb0ELi128EEEEEEEEEvNT_6ParamsE$_ZN4cute5tupleIJNS0_IJNS_1CILi8EEENS0_IJNS1_ILi2EEES3_S3_EEENS1_ILi1EEES4_S5_EEENS0_IJS5_NS0_IJiiiEEENS1_ILi64EEENS0_IJNS1_ILi72EEENS1_ILi144EEENS1_ILi288EEEEEENS1_ILi512EEEEEEEEC2ERKS6_RKSE_ - $_ZN7cutlass13device_kernelIN5flash19enable_sm80_to_sm89INS1_16FlashAttnBwdSm80INS1_25CollectiveMainloopBwdSm80ILi2ELi2EN4cute5tupleIJNS5_1CILi128EEES8_NS7_ILi64EEEEEENS_10bfloat16_tEfNS_4arch4Sm80ELb0ELb0ELb1ELb1ELb0ELb0ELb0ELb0ELi2ELi4ELi4ELi4ELb0EEENS1_24CollectiveEpilogueBwdGQAISA_fSD_Li256ELb1ELb0EEENS1_19SingleTileSchedulerILb1ELb0ELb0ELi128EEEEEEEEEvNT_6ParamsE$_ZN4cute5tupleIJNS0_IJNS_1CILi8EEENS0_IJNS1_ILi2EEES3_S3_EEENS1_ILi1EEES4_S5_EEENS0_IJS5_NS0_IJS2_iiEEENS1_ILi64EEENS0_IJiNS1_ILi144EEENS1_ILi288EEEEEENS1_ILi512EEEEEEEEC2ERKS6_RKSD_)
$_ZN7cutlass13device_kernelIN5flash19enable_sm80_to_sm89INS1_16FlashAttnBwdSm80INS1_25CollectiveMainloopBwdSm80ILi2ELi2EN4cute5tupleIJNS5_1CILi128EEES8_NS7_ILi64EEEEEENS_10bfloat16_tEfNS_4arch4Sm80ELb0ELb0ELb1ELb1ELb0ELb0ELb0ELb0ELi2ELi4ELi4ELi4ELb0EEENS1_24CollectiveEpilogueBwdGQAISA_fSD_Li256ELb1ELb0EEENS1_19SingleTileSchedulerILb1ELb0ELb0ELi128EEEEEEEEEvNT_6ParamsE$_ZN4cute5tupleIJNS0_IJNS_1CILi8EEENS0_IJNS1_ILi2EEES3_S3_EEENS1_ILi1EEES4_S5_EEENS0_IJS5_NS0_IJS2_iiEEENS1_ILi64EEENS0_IJiNS1_ILi144EEENS1_ILi288EEEEEENS1_ILi512EEEEEEEEC2ERKS6_RKSD_:
[----:B------:R-:W-:Y:S02]  /*a9f0*/  MOV R8, 0xaa10 ;  /* 0x0000aa1000087802 */ /* 0x000fe40000000f00 */
[----:B------:R-:W-:Y:S05]  /*aa00*/  CALL.REL.NOINC `($_ZN7cutlass13device_kernelIN5flash19enable_sm80_to_sm89INS1_16FlashAttnBwdSm80INS1_25CollectiveMainloopBwdSm80ILi2ELi2EN4cute5tupleIJNS5_1CILi128EEES8_NS7_ILi64EEEEEENS_10bfloat16_tEfNS_4arch4Sm80ELb0ELb0ELb1ELb1ELb0ELb0ELb0ELb0ELi2ELi4ELi4ELi4ELb0EEENS1_24CollectiveEpilogueBwdGQAISA_fSD_Li256ELb1ELb0EEENS1_19SingleTileSchedulerILb1ELb0ELb0ELi128EEEEEEEEEvNT_6ParamsE$_ZN4cute3eso3ESOILb1ELb0EJNS_5tupleIJNS_1CILi8EEENS2_IJNS3_ILi2EEES5_S5_EEENS3_ILi1EEES6_S7_EEENS2_IJS7_NS2_IJS4_iiEEENS3_ILi64EEENS2_IJiNS3_ILi144EEENS3_ILi288EEEEEENS3_ILi512EEEEEEEEC2ERKS8_RKSF_) ;  /* 0xffffded000007944 */ /* 0x000fea0003c3ffff */
[----:B-1----:R-:W-:Y:S02]  /*aa10*/  MOV R2, R6 ;  /* 0x0000000600027202 */ /* 0x002fe40000000f00 */
[----:B------:R-:W-:-:S04]  /*aa20*/  MOV R3, 0x0 ;  /* 0x0000000000037802 */ /* 0x000fc80000000f00 */
[----:B------:R-:W-:Y:S05]  /*aa30*/  RET.REL.NODEC R2 `(_ZN7cutlass13device_kernelIN5flash19enable_sm80_to_sm89INS1_16FlashAttnBwdSm80INS1_25CollectiveMainloopBwdSm80ILi2ELi2EN4cute5tupleIJNS5_1CILi128EEES8_NS7_ILi64EEEEEENS_10bfloat16_tEfNS_4arch4Sm80ELb0ELb0ELb1ELb1ELb0ELb0ELb0ELb0ELi2ELi4ELi4ELi4ELb0EEENS1_24CollectiveEpilogueBwdGQAISA_fSD_Li256ELb1ELb0EEENS1_19SingleTileSchedulerILb1ELb0ELb0ELi128EEEEEEEEEvNT_6ParamsE) ;  /* 0xffff55c002007950 */ /* 0x000fea0003c3ffff */
        .type           $_ZN7cutlass13device_kernelIN5flash19enable_sm80_to_sm89INS1_16FlashAttnBwdSm80INS1_25CollectiveMainloopBwdSm80ILi2ELi2EN4cute5tupleIJNS5_1CILi128EEES8_NS7_ILi64EEEEEENS_10bfloat16_tEfNS_4arch4Sm80ELb0ELb0ELb1ELb1ELb0ELb0ELb0ELb0ELi2ELi4ELi4ELi4ELb0EEENS1_24CollectiveEpilogueBwdGQAISA_fSD_Li256ELb1ELb0EEENS1_19SingleTileSchedulerILb1ELb0ELb0ELi128EEEEEEEEEvNT_6ParamsE$_ZN4cute5tupleIJNS0_IJNS_1CILi8EEENS0_IJNS1_ILi2EEES3_S3_EEENS1_ILi1EEES4_S5_EEENS0_IJS5_NS0_IJiiiEEENS1_ILi64EEENS0_IJNS1_ILi72EEENS1_ILi144EEENS1_ILi288EEEEEENS1_ILi512EEEEEEEEC2ERKS6_RKSE_,@function
        .size           $_ZN7cutlass13device_kernelIN5flash19enable_sm80_to_sm89INS1_16FlashAttnBwdSm80INS1_25CollectiveMainloopBwdSm80ILi2ELi2EN4cute5tupleIJNS5_1CILi128EEES8_NS7_ILi64EEEEEENS_10bfloat16_tEfNS_4arch4Sm80ELb0ELb0ELb1ELb1ELb0ELb0ELb0ELb0ELi2ELi4ELi4ELi4ELb0EEENS1_24CollectiveEpilogueBwdGQAISA_fSD_Li256ELb1ELb0EEENS1_19SingleTileSchedulerILb1ELb0ELb0ELi128EEEEEEEEEvNT_6ParamsE$_ZN4cute5tupleIJNS0_IJNS_1CILi8EEENS0_IJNS1_ILi2EEES3_S3_EEENS1_ILi1EEES4_S5_EEENS0_IJS5_NS0_IJiiiEEENS1_ILi64EEENS0_IJNS1_ILi72EEENS1_ILi144EEENS1_ILi288EEEEEENS1_ILi512EEEEEEEEC2ERKS6_RKSE_,($_ZN7cutlass13device_kernelIN5flash19enable_sm80_to_sm89INS1_16FlashAttnBwdSm80INS1_25CollectiveMainloopBwdSm80ILi2ELi2EN4cute5tupleIJNS5_1CILi128EEES8_NS7_ILi64EEEEEENS_10bfloat16_tEfNS_4arch4Sm80ELb0ELb0ELb1ELb1ELb0ELb0ELb0ELb0ELi2ELi4ELi4ELi4ELb0EEENS1_24CollectiveEpilogueBwdGQAISA_fSD_Li256ELb1ELb0EEENS1_19SingleTileSchedulerILb1ELb0ELb0ELi128EEEEEEEEEvNT_6ParamsE$_ZN4cute5tupleIJNS0_IJNS_1CILi8EEENS1_ILi2EEES3_S3_S2_S3_EEENS0_IJNS1_ILi1EEEiiiNS1_ILi72EEENS1_ILi512EEEEEEEEC2ERKS4_RKS8_ - $_ZN7cutlass13device_kernelIN5flash19enable_sm80_to_sm89INS1_16FlashAttnBwdSm80INS1_25CollectiveMainloopBwdSm80ILi2ELi2EN4cute5tupleIJNS5_1CILi128EEES8_NS7_ILi64EEEEEENS_10bfloat16_tEfNS_4arch4Sm80ELb0ELb0ELb1ELb1ELb0ELb0ELb0ELb0ELi2ELi4ELi4ELi4ELb0EEENS1_24CollectiveEpilogueBwdGQAISA_fSD_Li256ELb1ELb0EEENS1_19SingleTileSchedulerILb1ELb0ELb0ELi128EEEEEEEEEvNT_6ParamsE$_ZN4cute5tupleIJNS0_IJNS_1CILi8EEENS0_IJNS1_ILi2EEES3_S3_EEENS1_ILi1EEES4_S5_EEENS0_IJS5_NS0_IJiiiEEENS1_ILi64EEENS0_IJNS1_ILi72EEENS1_ILi144EEENS1_ILi288EEEEEENS1_ILi512EEEEEEEEC2ERKS6_RKSE_)
$_ZN7cutlass13device_kernelIN5flash19enable_sm80_to_sm89INS1_16FlashAttnBwdSm80INS1_25CollectiveMainloopBwdSm80ILi2ELi2EN4cute5tupleIJNS5_1CILi128EEES8_NS7_ILi64EEEEEENS_10bfloat16_tEfNS_4arch4Sm80ELb0ELb0ELb1ELb1ELb0ELb0ELb0ELb0ELi2ELi4ELi4ELi4ELb0EEENS1_24CollectiveEpilogueBwdGQAISA_fSD_Li256ELb1ELb0EEENS1_19SingleTileSchedulerILb1ELb0ELb0ELi128EEEEEEEEEvNT_6ParamsE$_ZN4cute5tupleIJNS0_IJNS_1CILi8EEENS0_IJNS1_ILi2EEES3_S3_EEENS1_ILi1EEES4_S5_EEENS0_IJS5_NS0_IJiiiEEENS1_ILi64EEENS0_IJNS1_ILi72EEENS1_ILi144EEENS1_ILi288EEEEEENS1_ILi512EEEEEEEEC2ERKS6_RKSE_:
[----:B------:R-:W-:Y:S02]  /*aa40*/  MOV R8, 0xaa60 ;  /* 0x0000aa6000087802 */ /* 0x000fe40000000f00 */
[----:B------:R-:W-:Y:S05]  /*aa50*/  CALL.REL.NOINC `($_ZN7cutlass13device_kernelIN5flash19enable_sm80_to_sm89INS1_16FlashAttnBwdSm80INS1_25CollectiveMainloopBwdSm80ILi2ELi2EN4cute5tupleIJNS5_1CILi128EEES8_NS7_ILi64EEEEEENS_10bfloat16_tEfNS_4arch4Sm80ELb0ELb0ELb1ELb1ELb0ELb0ELb0ELb0ELi2ELi4ELi4ELi4ELb0EEENS1_24CollectiveEpilogueBwdGQAISA_fSD_Li256ELb1ELb0EEENS1_19SingleTileSchedulerILb1ELb0ELb0ELi128EEEEEEEEEvNT_6ParamsE$_ZN4cute3eso3ESOILb1ELb0EJNS_5tupleIJNS_1CILi8EEENS2_IJNS3_ILi2EEES5_S5_EEENS3_ILi1EEES6_S7_EEENS2_IJS7_NS2_IJiiiEEENS3_ILi64EEENS2_IJNS3_ILi72EEENS3_ILi144EEENS3_ILi288EEEEEENS3_ILi512EEEEEEEEC2ERKS8_RKSG_) ;  /* 0xffffdee000007944 */ /* 0x000fea0003c3ffff */
[----:B-1----:R-:W-:Y:S02]  /*aa60*/  MOV R2, R6 ;  /* 0x0000000600027202 */ /* 0x002fe40000000f00 */
[----:B------:R-:W-:-:S04]  /*aa70*/  MOV R3, 0x0 ;  /* 0x0000000000037802 */ /* 0x000fc80000000f00 */
[----:B------:R-:W-:Y:S05]  /*aa80*/  RET.REL.NODEC R2 `(_ZN7cutlass13device_kernelIN5flash19enable_sm80_to_sm89INS1_16FlashAttnBwdSm80INS1_25CollectiveMainloopBwdSm80ILi2ELi2EN4cute5tupleIJNS5_1CILi128EEES8_NS7_ILi64EEEEEENS_10bfloat16_tEfNS_4arch4Sm80ELb0ELb0ELb1ELb1ELb0ELb0ELb0ELb0ELi2ELi4ELi4ELi4ELb0EEENS1_24CollectiveEpilogueBwdGQAISA_fSD_Li256ELb1ELb0EEENS1_19SingleTileSchedulerILb1ELb0ELb0ELi128EEEEEEEEEvNT_6ParamsE) ;  /* 0xffff557002007950 */ /* 0x000fea0003c3ffff */
        .type           $_ZN7cutlass13device_kernelIN5flash19enable_sm80_to_sm89INS1_16FlashAttnBwdSm80INS1_25CollectiveMainloopBwdSm80ILi2ELi2EN4cute5tupleIJNS5_1CILi128EEES8_NS7_ILi64EEEEEENS_10bfloat16_tEfNS_4arch4Sm80ELb0ELb0ELb1ELb1ELb0ELb0ELb0ELb0ELi2ELi4ELi4ELi4ELb0EEENS1_24CollectiveEpilogueBwdGQAISA_fSD_Li256ELb1ELb0EEENS1_19SingleTileSchedulerILb1ELb0ELb0ELi128EEEEEEEEEvNT_6ParamsE$_ZN4cute5tupleIJNS0_IJNS_1CILi8EEENS1_ILi2EEES3_S3_S2_S3_EEENS0_IJNS1_ILi1EEEiiiNS1_ILi72EEENS1_ILi512EEEEEEEEC2ERKS4_RKS8_,@function
        .size           $_ZN7cutlass13device_kernelIN5flash19enable_sm80_to_sm89INS1_16FlashAttnBwdSm80INS1_25CollectiveMainloopBwdSm80ILi2ELi2EN4cute5tupleIJNS5_1CILi128EEES8_NS7_ILi64EEEEEENS_10bfloat16_tEfNS_4arch4Sm80ELb0ELb0ELb1ELb1ELb0ELb0ELb0ELb0ELi2ELi4ELi4ELi4ELb0EEENS1_24CollectiveEpilogueBwdGQAISA_fSD_Li256ELb1ELb0EEENS1_19SingleTileSchedulerILb1ELb0ELb0ELi128EEEEEEEEEvNT_6ParamsE$_ZN4cute5tupleIJNS0_IJNS_1CILi8EEENS1_ILi2EEES3_S3_S2_S3_EEENS0_IJNS1_ILi1EEEiiiNS1_ILi72EEENS1_ILi512EEEEEEEEC2ERKS4_RKS8_,($_ZN7cutlass13device_kernelIN5flash19enable_sm80_to_sm89INS1_16FlashAttnBwdSm80INS1_25CollectiveMainloopBwdSm80ILi2ELi2EN4cute5tupleIJNS5_1CILi128EEES8_NS7_ILi64EEEEEENS_10bfloat16_tEfNS_4arch4Sm80ELb0ELb0ELb1ELb1ELb0ELb0ELb0ELb0ELi2ELi4ELi4ELi4ELb0EEENS1_24CollectiveEpilogueBwdGQAISA_fSD_Li256ELb1ELb0EEENS1_19SingleTileSchedulerILb1ELb0ELb0ELi128EEEEEEEEEvNT_6ParamsE$_ZN4cute5tupleIJNS_1CILi0EEEiEEC2ERKS2_RKi - $_ZN7cutlass13device_kernelIN5flash19enable_sm80_to_sm89INS1_16FlashAttnBwdSm80INS1_25CollectiveMainloopBwdSm80ILi2ELi2EN4cute5tupleIJNS5_1CILi128EEES8_NS7_ILi64EEEEEENS_10bfloat16_tEfNS_4arch4Sm80ELb0ELb0ELb1ELb1ELb0ELb0ELb0ELb0ELi2ELi4ELi4ELi4ELb0EEENS1_24CollectiveEpilogueBwdGQAISA_fSD_Li256ELb1ELb0EEENS1_19SingleTileSchedulerILb1ELb0ELb0ELi128EEEEEEEEEvNT_6ParamsE$_ZN4cute5tupleIJNS0_IJNS_1CILi8EEENS1_ILi2EEES3_S3_S2_S3_EEENS0_IJNS1_ILi1EEEiiiNS1_ILi72EEENS1_ILi512EEEEEEEEC2ERKS4_RKS8_)
$_ZN7cutlass13device_kernelIN5flash19enable_sm80_to_sm89INS1_16FlashAttnBwdSm80INS1_25CollectiveMainloopBwdSm80ILi2ELi2EN4cute5tupleIJNS5_1CILi128EEES8_NS7_ILi64EEEEEENS_10bfloat16_tEfNS_4arch4Sm80ELb0ELb0ELb1ELb1ELb0ELb0ELb0ELb0ELi2ELi4ELi4ELi4ELb0EEENS1_24CollectiveEpilogueBwdGQAISA_fSD_Li256ELb1ELb0EEENS1_19SingleTileSchedulerILb1ELb0ELb0ELi128EEEEEEEEEvNT_6ParamsE$_ZN4cute5tupleIJNS0_IJNS_1CILi8EEENS1_ILi2EEES3_S3_S2_S3_EEENS0_IJNS1_ILi1EEEiiiNS1_ILi72EEENS1_ILi512EEEEEEEEC2ERKS4_RKS8_:
[----:B------:R-:W-:Y:S02]  /*aa90*/  MOV R8, 0xaab0 ;  /* 0x0000aab000087802 */ /* 0x000fe40000000f00 */
[----:B------:R-:W-:Y:S05]  /*aaa0*/  CALL.REL.NOINC `($_ZN7cutlass13device_kernelIN5flash19enable_sm80_to_sm89INS1_16FlashAttnBwdSm80INS1_25CollectiveMainloopBwdSm80ILi2ELi2EN4cute5tupleIJNS5_1CILi128EEES8_NS7_ILi64EEEEEENS_10bfloat16_tEfNS_4arch4Sm80ELb0ELb0ELb1ELb1ELb0ELb0ELb0ELb0ELi2ELi4ELi4ELi4ELb0EEENS1_24CollectiveEpilogueBwdGQAISA_fSD_Li256ELb1ELb0EEENS1_19SingleTileSchedulerILb1ELb0ELb0ELi128EEEEEEEEEvNT_6ParamsE$_ZN4cute3eso3ESOILb1ELb0EJNS_5tupleIJNS_1CILi8EEENS3_ILi2EEES5_S5_S4_S5_EEENS2_IJNS3_ILi1EEEiiiNS3_ILi72EEENS3_ILi512EEEEEEEEC2ERKS6_RKSA_) ;  /* 0xffffdef000007944 */ /* 0x000fea0003c3ffff */
[----:B-1----:R-:W-:Y:S02]  /*aab0*/  MOV R2, R6 ;  /* 0x0000000600027202 */ /* 0x002fe40000000f00 */
[----:B------:R-:W-:-:S04]  /*aac0*/  MOV R3, 0x0 ;  /* 0x0000000000037802 */ /* 0x000fc80000000f00 */
[----:B------:R-:W-:Y:S05]  /*aad0*/  RET.REL.NODEC R2 `(_ZN7cutlass13device_kernelIN5flash19enable_sm80_to_sm89INS1_16FlashAttnBwdSm80INS1_25CollectiveMainloopBwdSm80ILi2ELi2EN4cute5tupleIJNS5_1CILi128EEES8_NS7_ILi64EEEEEENS_10bfloat16_tEfNS_4arch4Sm80ELb0ELb0ELb1ELb1ELb0ELb0ELb0ELb0ELi2ELi4ELi4ELi4ELb0EEENS1_24CollectiveEpilogueBwdGQAISA_fSD_Li256ELb1ELb0EEENS1_19SingleTileSchedulerILb1ELb0ELb0ELi128EEEEEEEEEvNT_6ParamsE) ;  /* 0xffff552002007950 */ /* 0x000fea0003c3ffff */
        .type           $_ZN7cutlass13device_kernelIN5flash19enable_sm80_to_sm89INS1_16FlashAttnBwdSm80INS1_25CollectiveMainloopBwdSm80ILi2ELi2EN4cute5tupleIJNS5_1CILi128EEES8_NS7_ILi64EEEEEENS_10bfloat16_tEfNS_4arch4Sm80ELb0ELb0ELb1ELb1ELb0ELb0ELb0ELb0ELi2ELi4ELi4ELi4ELb0EEENS1_24CollectiveEpilogueBwdGQAISA_fSD_Li256ELb1ELb0EEENS1_19SingleTileSchedulerILb1ELb0ELb0ELi128EEEEEEEEEvNT_6ParamsE$_ZN4cute5tupleIJNS_1CILi0EEEiEEC2ERKS2_RKi,@function
        .size           $_ZN7cutlass13device_kernelIN5flash19enable_sm80_to_sm89INS1_16FlashAttnBwdSm80INS1_25CollectiveMainloopBwdSm80ILi2ELi2EN4cute5tupleIJNS5_1CILi128EEES8_NS7_ILi64EEEEEENS_10bfloat16_tEfNS_4arch4Sm80ELb0ELb0ELb1ELb1ELb0ELb0ELb0ELb0ELi2ELi4ELi4ELi4ELb0EEENS1_24CollectiveEpilogueBwdGQAISA_fSD_Li256ELb1ELb0EEENS1_19SingleTileSchedulerILb1ELb0ELb0ELi128EEEEEEEEEvNT_6ParamsE$_ZN4cute5tupleIJNS_1CILi0EEEiEEC2ERKS2_RKi,($_ZN7cutlass13device_kernelIN5flash19enable_sm80_to_sm89INS1_16FlashAttnBwdSm80INS1_25CollectiveMainloopBwdSm80ILi2ELi2EN4cute5tupleIJNS5_1CILi128EEES8_NS7_ILi64EEEEEENS_10bfloat16_tEfNS_4arch4Sm80ELb0ELb0ELb1ELb1ELb0ELb0ELb0ELb0ELi2ELi4ELi4ELi4ELb0EEENS1_24CollectiveEpilogueBwdGQAISA_fSD_Li256ELb1ELb0EEENS1_19SingleTileSchedulerILb1ELb0ELb0ELi128EEEEEEEEEvNT_6ParamsE$_ZN4cute5tupleIJNS_1CILi2EEEiEEC2ERKS2_RKi - $_ZN7cutlass13device_kernelIN5flash19enable_sm80_to_sm89INS1_16FlashAttnBwdSm80INS1_25CollectiveMainloopBwdSm80ILi2ELi2EN4cute5tupleIJNS5_1CILi128EEES8_NS7_ILi64EEEEEENS_10bfloat16_tEfNS_4arch4Sm80ELb0ELb0ELb1ELb1ELb0ELb0ELb0ELb0ELi2ELi4ELi4ELi4ELb0EEENS1_24CollectiveEpilogueBwdGQAISA_fSD_Li256ELb1ELb0EEENS1_19SingleTileSchedulerILb1ELb0ELb0ELi128EEEEEEEEEvNT_6ParamsE$_ZN4cute5tupleIJNS_1CILi0EEEiEEC2ERKS2_RKi)
$_ZN7cutlass13device_kernelIN5flash19enable_sm80_to_sm89INS1_16FlashAttnBwdSm80INS1_25CollectiveMainloopBwdSm80ILi2ELi2EN4cute5tupleIJNS5_1CILi128EEES8_NS7_ILi64EEEEEENS_10bfloat16_tEfNS_4arch4Sm80ELb0ELb0ELb1ELb1ELb0ELb0ELb0ELb0ELi2ELi4ELi4ELi4ELb0EEENS1_24CollectiveEpilogueBwdGQAISA_fSD_Li256ELb1ELb0EEENS1_19SingleTileSchedulerILb1ELb0ELb0ELi128EEEEEEEEEvNT_6ParamsE$_ZN4cute5tupleIJNS_1CILi0EEEiEEC2ERKS2_RKi:
[----:B------:R-:W-:Y:S02]  /*aae0*/  MOV R13, R11 ;  /* 0x0000000b000d7202 */ /* 0x000fe40000000f00 */
[----:B------:R-:W-:Y:S02]  /*aaf0*/  MOV R8, 0xab10 ;  /* 0x0000ab1000087802 */ /* 0x000fe40000000f00 */
[----:B------:R-:W-:Y:S05]  /*ab00*/  CALL.REL.NOINC `($_ZN7cutlass13device_kernelIN5flash19enable_sm80_to_sm89INS1_16FlashAttnBwdSm80INS1_25CollectiveMainloopBwdSm80ILi2ELi2EN4cute5tupleIJNS5_1CILi128EEES8_NS7_ILi64EEEEEENS_10bfloat16_tEfNS_4arch4Sm80ELb0ELb0ELb1ELb1ELb0ELb0ELb0ELb0ELi2ELi4ELi4ELi4ELb0EEENS1_24CollectiveEpilogueBwdGQAISA_fSD_Li256ELb1ELb0EEENS1_19SingleTileSchedulerILb1ELb0ELb0ELi128EEEEEEEEEvNT_6ParamsE$_ZN4cute3eso3ESOILb1ELb0EJNS_1CILi0EEEiEEC2ERKS3_RKi) ;  /* 0xffffcab000007944 */ /* 0x000fea0003c3ffff */
[----:B-1----:R-:W-:Y:S02]  /*ab10*/  MOV R2, R6 ;  /* 0x0000000600027202 */ /* 0x002fe40000000f00 */
[----:B------:R-:W-:-:S04]  /*ab20*/  MOV R3, 0x0 ;  /* 0x0000000000037802 */ /* 0x000fc80000000f00 */
[----:B------:R-:W-:Y:S05]  /*ab30*/  RET.REL.NODEC R2 `(_ZN7cutlass13device_kernelIN5flash19enable_sm80_to_sm89INS1_16FlashAttnBwdSm80INS1_25CollectiveMainloopBwdSm80ILi2ELi2EN4cute5tupleIJNS5_1CILi128EEES8_NS7_ILi64EEEEEENS_10bfloat16_tEfNS_4arch4Sm80ELb0ELb0ELb1ELb1ELb0ELb0ELb0ELb0ELi2ELi4ELi4ELi4ELb0EEENS1_24CollectiveEpilogueBwdGQAISA_fSD_Li256ELb1ELb0EEENS1_19SingleTileSchedulerILb1ELb0ELb0ELi128EEEEEEEEEvNT_6ParamsE) ;  /* 0xffff54c002007950 */ /* 0x000fea0003c3ffff */
        .type           $_ZN7cutlass13device_kernelIN5flash19enable_sm80_to_sm89INS1_16FlashAttnBwdSm80INS1_25CollectiveMainloopBwdSm80ILi2ELi2EN4cute5tupleIJNS5_1CILi128EEES8_NS7_ILi64EEEEEENS_10bfloat16_tEfNS_4arch4Sm80ELb0ELb0ELb1ELb1ELb0ELb0ELb0ELb0ELi2ELi4ELi4ELi4ELb0EEENS1_24CollectiveEpilogueBwdGQAISA_fSD_Li256ELb1ELb0EEENS1_19SingleTileSchedulerILb1ELb0ELb0ELi128EEEEEEEEEvNT_6ParamsE$_ZN4cute5tupleIJNS_1CILi2EEEiEEC2ERKS2_RKi,@function
        .size           $_ZN7cutlass13device_kernelIN5flash19enable_sm80_to_sm89INS1_16FlashAttnBwdSm80INS1_25CollectiveMainloopBwdSm80ILi2ELi2EN4cute5tupleIJNS5_1CILi128EEES8_NS7_ILi64EEEEEENS_10bfloat16_tEfNS_4arch4Sm80ELb0ELb0ELb1ELb1ELb0ELb0ELb0ELb0ELi2ELi4ELi4ELi4ELb0EEENS1_24CollectiveEpilogueBwdGQAISA_fSD_Li256ELb1ELb0EEENS1_19SingleTileSchedulerILb1ELb0ELb0ELi128EEEEEEEEEvNT_6ParamsE$_ZN4cute5tupleIJNS_1CILi2EEEiEEC2ERKS2_RKi,($_ZN7cutlass13device_kernelIN5flash19enable_sm80_to_sm89INS1_16FlashAttnBwdSm80INS1_25CollectiveMainloopBwdSm80ILi2ELi2EN4cute5tupleIJNS5_1CILi128EEES8_NS7_ILi64EEEEEENS_10bfloat16_tEfNS_4arch4Sm80ELb0ELb0ELb1ELb1ELb0ELb0ELb0ELb0ELi2ELi4ELi4ELi4ELb0EEENS1_24CollectiveEpilogueBwdGQAISA_fSD_Li256ELb1ELb0EEENS1_19SingleTileSchedulerILb1ELb0ELb0ELi128EEEEEEEEEvNT_6ParamsE$_ZN4cute5tupleIJNS_7SwizzleILi3ELi3ELi3EEENS_9MixedBitsILj0ELj432EEENS_6LayoutINS0_IJNS0_IJNS_1CILi2EEES7_S7_EEES7_NS6_ILi8EEEEEENS0_IJNS0_IJNS6_ILi64EEES9_NS6_ILi512EEEEEENS6_ILi8192EEENS6_ILi1024EEEEEEEEEEC2ERKS2_RKS4_RKSH_ - $_ZN7cutlass13device_kernelIN5flash19enable_sm80_to_sm89INS1_16FlashAttnBwdSm80INS1_25CollectiveMainloopBwdSm80ILi2ELi2EN4cute5tupleIJNS5_1CILi128EEES8_NS7_ILi64EEEEEENS_10bfloat16_tEfNS_4arch4Sm80ELb0ELb0ELb1ELb1ELb0ELb0ELb0ELb0ELi2ELi4ELi4ELi4ELb0EEENS1_24CollectiveEpilogueBwdGQAISA_fSD_Li256ELb1ELb0EEENS1_19SingleTileSchedulerILb1ELb0ELb0ELi128EEEEEEEEEvNT_6ParamsE$_ZN4cute5tupleIJNS_1CILi2EEEiEEC2ERKS2_RKi)
$_ZN7cutlass13device_kernelIN5flash19enable_sm80_to_sm89INS1_16FlashAttnBwdSm80INS1_25CollectiveMainloopBwdSm80ILi2ELi2EN4cute5tupleIJNS5_1CILi128EEES8_NS7_ILi64EEEEEENS_10bfloat16_tEfNS_4arch4Sm80ELb0ELb0ELb1ELb1ELb0ELb0ELb0ELb0ELi2ELi4ELi4ELi4ELb0EEENS1_24CollectiveEpilogueBwdGQAISA_fSD_Li256ELb1ELb0EEENS1_19SingleTileSchedulerILb1ELb0ELb0ELi128EEEEEEEEEvNT_6ParamsE$_ZN4cute5tupleIJNS_1CILi2EEEiEEC2ERKS2_RKi:
[----:B------:R-:W-:Y:S02]  /*ab40*/  MOV R4, 0xab60 ;  /* 0x0000ab6000047802 */ /* 0x000fe40000000f00 */
[----:B------:R-:W-:Y:S05]  /*ab50*/  CALL.REL.NOINC `($_ZN7cutlass13device_kernelIN5flash19enable_sm80_to_sm89INS1_16FlashAttnBwdSm80INS1_25CollectiveMainloopBwdSm80ILi2ELi2EN4cute5tupleIJNS5_1CILi128EEES8_NS7_ILi64EEEEEENS_10bfloat16_tEfNS_4arch4Sm80ELb0ELb0ELb1ELb1ELb0ELb0ELb0ELb0ELi2ELi4ELi4ELi4ELb0EEENS1_24CollectiveEpilogueBwdGQAISA_fSD_Li256ELb1ELb0EEENS1_19SingleTileSchedulerILb1ELb0ELb0ELi128EEEEEEEEEvNT_6ParamsE$_ZN4cute3eso3ESOILb1ELb0EJNS_1CILi2EEEiEEC2ERKS3_RKi) ;  /* 0xffffd03000007944 */ /* 0x000fea0003c3ffff */
[----:B-1----:R-:W-:Y:S02]  /*ab60*/  MOV R2, R6 ;  /* 0x0000000600027202 */ /* 0x002fe40000000f00 */
[----:B------:R-:W-:-:S04]  /*ab70*/  MOV R3, 0x0 ;  /* 0x0000000000037802 */ /* 0x000fc80000000f00 */
[----:B------:R-:W-:Y:S05]  /*ab80*/  RET.REL.NODEC R2 `(_ZN7cutlass13device_kernelIN5flash19enable_sm80_to_sm89INS1_16FlashAttnBwdSm80INS1_25CollectiveMainloopBwdSm80ILi2ELi2EN4cute5tupleIJNS5_1CILi128EEES8_NS7_ILi64EEEEEENS_10bfloat16_tEfNS_4arch4Sm80ELb0ELb0ELb1ELb1ELb0ELb0ELb0ELb0ELi2ELi4ELi4ELi4ELb0EEENS1_24CollectiveEpilogueBwdGQAISA_fSD_Li256ELb1ELb0EEENS1_19SingleTileSchedulerILb1ELb0ELb0ELi128EEEEEEEEEvNT_6ParamsE) ;  /* 0xffff547002007950 */ /* 0x000fea0003c3ffff */
        .type           $_ZN7cutlass13device_kernelIN5flash19enable_sm80_to_sm89INS1_16FlashAttnBwdSm80INS1_25CollectiveMainloopBwdSm80ILi2ELi2EN4cute5tupleIJNS5_1CILi128EEES8_NS7_ILi64EEEEEENS_10bfloat16_tEfNS_4arch4Sm80ELb0ELb0ELb1ELb1ELb0ELb0ELb0ELb0ELi2ELi4ELi4ELi4ELb0EEENS1_24CollectiveEpilogueBwdGQAISA_fSD_Li256ELb1ELb0EEENS1_19SingleTileSchedulerILb1ELb0ELb0ELi128EEEEEEEEEvNT_6ParamsE$_ZN4cute5tupleIJNS_7SwizzleILi3ELi3ELi3EEENS_9MixedBitsILj0ELj432EEENS_6LayoutINS0_IJNS0_IJNS_1CILi2EEES7_S7_EEES7_NS6_ILi8EEEEEENS0_IJNS0_IJNS6_ILi64EEES9_NS6_ILi512EEEEEENS6_ILi8192EEENS6_ILi1024EEEEEEEEEEC2ERKS2_RKS4_RKSH_,@function
        .size           $_ZN7cutlass13device_kernelIN5flash19enable_sm80_to_sm89INS1_16FlashAttnBwdSm80INS1_25CollectiveMainloopBwdSm80ILi2ELi2EN4cute5tupleIJNS5_1CILi128EEES8_NS7_ILi64EEEEEENS_10bfloat16_tEfNS_4arch4Sm80ELb0ELb0ELb1ELb1ELb0ELb0ELb0ELb0ELi2ELi4ELi4ELi4ELb0EEENS1_24CollectiveEpilogueBwdGQAISA_fSD_Li256ELb1ELb0EEENS1_19SingleTileSchedulerILb1ELb0ELb0ELi128EEEEEEEEEvNT_6ParamsE$_ZN4cute5tupleIJNS_7SwizzleILi3ELi3ELi3EEENS_9MixedBitsILj0ELj432EEENS_6LayoutINS0_IJNS0_IJNS_1CILi2EEES7_S7_EEES7_NS6_ILi8EEEEEENS0_IJNS0_IJNS6_ILi64EEES9_NS6_ILi512EEEEEENS6_ILi8192EEENS6_ILi1024EEEEEEEEEEC2ERKS2_RKS4_RKSH_,($_ZN7cutlass13device_kernelIN5flash19enable_sm80_to_sm89INS1_16FlashAttnBwdSm80INS1_25CollectiveMainloopBwdSm80ILi2ELi2EN4cute5tupleIJNS5_1CILi128EEES8_NS7_ILi64EEEEEENS_10bfloat16_tEfNS_4arch4Sm80ELb0ELb0ELb1ELb1ELb0ELb0ELb0ELb0ELi2ELi4ELi4ELi4ELb0EEENS1_24CollectiveEpilogueBwdGQAISA_fSD_Li256ELb1ELb0EEENS1_19SingleTileSchedulerILb1ELb0ELb0ELi128EEEEEEEEEvNT_6ParamsE$_ZN4cute5tupleIJiEEC2ERKi - $_ZN7cutlass13device_kernelIN5flash19enable_sm80_to_sm89INS1_16FlashAttnBwdSm80INS1_25CollectiveMainloopBwdSm80ILi2ELi2EN4cute5tupleIJNS5_1CILi128EEES8_NS7_ILi64EEEEEENS_10bfloat16_tEfNS_4arch4Sm80ELb0ELb0ELb1ELb1ELb0ELb0ELb0ELb0ELi2ELi4ELi4ELi4ELb0EEENS1_24CollectiveEpilogueBwdGQAISA_fSD_Li256ELb1ELb0EEENS1_19SingleTileSchedulerILb1ELb0ELb0ELi128EEEEEEEEEvNT_6ParamsE$_ZN4cute5tupleIJNS_7SwizzleILi3ELi3ELi3EEENS_9MixedBitsILj0ELj432EEENS_6LayoutINS0_IJNS0_IJNS_1CILi2EEES7_S7_EEES7_NS6_ILi8EEEEEENS0_IJNS0_IJNS6_ILi64EEES9_NS6_ILi512EEEEEENS6_ILi8192EEENS6_ILi1024EEEEEEEEEEC2ERKS2_RKS4_RKSH_)
$_ZN7cutlass13device_kernelIN5flash19enable_sm80_to_sm89INS1_16FlashAttnBwdSm80INS1_25CollectiveMainloopBwdSm80ILi2ELi2EN4cute5tupleIJNS5_1CILi128EEES8_NS7_ILi64EEEEEENS_10bfloat16_tEfNS_4arch4Sm80ELb0ELb0ELb1ELb1ELb0ELb0ELb0ELb0ELi2ELi4ELi4ELi4ELb0EEENS1_24CollectiveEpilogueBwdGQAISA_fSD_Li256ELb1ELb0EEENS1_19SingleTileSchedulerILb1ELb0ELb0ELi128EEEEEEEEEvNT_6ParamsE$_ZN4cute5tupleIJNS_7SwizzleILi3ELi3ELi3EEENS_9MixedBitsILj0ELj432EEENS_6LayoutINS0_IJNS0_IJNS_1CILi2EEES7_S7_EEES7_NS6_ILi8EEEEEENS0_IJNS0_IJNS6_ILi64EEES9_NS6_ILi512EEEEEENS6_ILi8192EEENS6_ILi1024EEEEEEEEEEC2ERKS2_RKS4_RKSH_:
[----:B------:R-:W-:Y:S02]  /*ab90*/  MOV R6, 0xabb0 ;  /* 0x0000abb000067802 */ /* 0x000fe40000000f00 */
[----:B------:R-:W-:Y:S05]  /*aba0*/  CALL.REL.NOINC `($_ZN7cutlass13device_kernelIN5flash19enable_sm80_to_sm89INS1_16FlashAttnBwdSm80INS1_25CollectiveMainloopBwdSm80ILi2ELi2EN4cute5tupleIJNS5_1CILi128EEES8_NS7_ILi64EEEEEENS_10bfloat16_tEfNS_4arch4Sm80ELb0ELb0ELb1ELb1ELb0ELb0ELb0ELb0ELi2ELi4ELi4ELi4ELb0EEENS1_24CollectiveEpilogueBwdGQAISA_fSD_Li256ELb1ELb0EEENS1_19SingleTileSchedulerILb1ELb0ELb0ELi128EEEEEEEEEvNT_6ParamsE$_ZN4cute3eso3ESOILb1ELb0EJNS_7SwizzleILi3ELi3ELi3EEENS_9MixedBitsILj0ELj432EEENS_6LayoutINS_5tupleIJNS7_IJNS_1CILi2EEES9_S9_EEES9_NS8_ILi8EEEEEENS7_IJNS7_IJNS8_ILi64EEESB_NS8_ILi512EEEEEENS8_ILi8192EEENS8_ILi1024EEEEEEEEEEC2ERKS3_RKS5_RKSJ_) ;  /* 0xfffff77000007944 */ /* 0x000fea0003c3ffff */
[----:B------:R-:W-:-:S04]  /*abb0*/  MOV R5, 0x0 ;  /* 0x0000000000057802 */ /* 0x000fc80000000f00 */
[----:B------:R-:W-:Y:S05]  /*abc0*/  RET.REL.NODEC R4 `(_ZN7cutlass13device_kernelIN5flash19enable_sm80_to_sm89INS1_16FlashAttnBwdSm80INS1_25CollectiveMainloopBwdSm80ILi2ELi2EN4cute5tupleIJNS5_1CILi128EEES8_NS7_ILi64EEEEEENS_10bfloat16_tEfNS_4arch4Sm80ELb0ELb0ELb1ELb1ELb0ELb0ELb0ELb0ELi2ELi4ELi4ELi4ELb0EEENS1_24CollectiveEpilogueBwdGQAISA_fSD_Li256ELb1ELb0EEENS1_19SingleTileSchedulerILb1ELb0ELb0ELi128EEEEEEEEEvNT_6ParamsE) ;  /* 0xffff543004007950 */ /* 0x000fea0003c3ffff */
        .type           $_ZN7cutlass13device_kernelIN5flash19enable_sm80_to_sm89INS1_16FlashAttnBwdSm80INS1_25CollectiveMainloopBwdSm80ILi2ELi2EN4cute5tupleIJNS5_1CILi128EEES8_NS7_ILi64EEEEEENS_10bfloat16_tEfNS_4arch4Sm80ELb0ELb0ELb1ELb1ELb0ELb0ELb0ELb0ELi2ELi4ELi4ELi4ELb0EEENS1_24CollectiveEpilogueBwdGQAISA_fSD_Li256ELb1ELb0EEENS1_19SingleTileSchedulerILb1ELb0ELb0ELi128EEEEEEEEEvNT_6ParamsE$_ZN4cute5tupleIJiEEC2ERKi,@function
        .size           $_ZN7cutlass13device_kernelIN5flash19enable_sm80_to_sm89INS1_16FlashAttnBwdSm80INS1_25CollectiveMainloopBwdSm80ILi2ELi2EN4cute5tupleIJNS5_1CILi128EEES8_NS7_ILi64EEEEEENS_10bfloat16_tEfNS_4arch4Sm80ELb0ELb0ELb1ELb1ELb0ELb0ELb0ELb0ELi2ELi4ELi4ELi4ELb0EEENS1_24CollectiveEpilogueBwdGQAISA_fSD_Li256ELb1ELb0EEENS1_19SingleTileSchedulerILb1ELb0ELb0ELi128EEEEEEEEEvNT_6ParamsE$_ZN4cute5tupleIJiEEC2ERKi,($_ZN7cutlass13device_kernelIN5flash19enable_sm80_to_sm89INS1_16FlashAttnBwdSm80INS1_25CollectiveMainloopBwdSm80ILi2ELi2EN4cute5tupleIJNS5_1CILi128EEES8_NS7_ILi64EEEEEENS_10bfloat16_tEfNS_4arch4Sm80ELb0ELb0ELb1ELb1ELb0ELb0ELb0ELb0ELi2ELi4ELi4ELi4ELb0EEENS1_24CollectiveEpilogueBwdGQAISA_fSD_Li256ELb1ELb0EEENS1_19SingleTileSchedulerILb1ELb0ELb0ELi128EEEEEEEEEvNT_6ParamsE$_ZN4cute5tupleIJiNS_1CILi0EEEEEC2ERKiRKS2_ - $_ZN7cutlass13device_kernelIN5flash19enable_sm80_to_sm89INS1_16FlashAttnBwdSm80INS1_25CollectiveMainloopBwdSm80ILi2ELi2EN4cute5tupleIJNS5_1CILi128EEES8_NS7_ILi64EEEEEENS_10bfloat16_tEfNS_4arch4Sm80ELb0ELb0ELb1ELb1ELb0ELb0ELb0ELb0ELi2ELi4ELi4ELi4ELb0EEENS1_24CollectiveEpilogueBwdGQAISA_fSD_Li256ELb1ELb0EEENS1_19SingleTileSchedulerILb1ELb0ELb0ELi128EEEEEEEEEvNT_6ParamsE$_ZN4cute5tupleIJiEEC2ERKi)
$_ZN7cutlass13device_kernelIN5flash19enable_sm80_to_sm89INS1_16FlashAttnBwdSm80INS1_25CollectiveMainloopBwdSm80ILi2ELi2EN4cute5tupleIJNS5_1CILi128EEES8_NS7_ILi64EEEEEENS_10bfloat16_tEfNS_4arch4Sm80ELb0ELb0ELb1ELb1ELb0ELb0ELb0ELb0ELi2ELi4ELi4ELi4ELb0EEENS1_24CollectiveEpilogueBwdGQAISA_fSD_Li256ELb1ELb0EEENS1_19SingleTileSchedulerILb1ELb0ELb0ELi128EEEEEEEEEvNT_6ParamsE$_ZN4cute5tupleIJiEEC2ERKi:
[----:B------:R-:W-:Y:S02]  /*abd0*/  MOV R8, 0xabf0 ;  /* 0x0000abf000087802 */ /* 0x000fe40000000f00 */
[----:B------:R-:W-:Y:S05]  /*abe0*/  CALL.REL.NOINC `($_ZN7cutlass13device_kernelIN5flash19enable_sm80_to_sm89INS1_16FlashAttnBwdSm80INS1_25CollectiveMainloopBwdSm80ILi2ELi2EN4cute5tupleIJNS5_1CILi128EEES8_NS7_ILi64EEEEEENS_10bfloat16_tEfNS_4arch4Sm80ELb0ELb0ELb1ELb1ELb0ELb0ELb0ELb0ELi2ELi4ELi4ELi4ELb0EEENS1_24CollectiveEpilogueBwdGQAISA_fSD_Li256ELb1ELb0EEENS1_19SingleTileSchedulerILb1ELb0ELb0ELi128EEEEEEEEEvNT_6ParamsE$_ZN4cute3eso3ESOILb0ELb1EJiEEC2ERKi) ;  /* 0xffffc2e000007944 */ /* 0x000fea0003c3ffff */
[----:B-1----:R-:W-:Y:S02]  /*abf0*/  MOV R2, R10 ;  /* 0x0000000a00027202 */ /* 0x002fe40000000f00 */
[----:B------:R-:W-:-:S04]  /*ac00*/  MOV R3, 0x0 ;  /* 0x0000000000037802 */ /* 0x000fc80000000f00 */
[----:B------:R-:W-:Y:S05]  /*ac10*/  RET.REL.NODEC R2 `(_ZN7cutlass13device_kernelIN5flash19enable_sm80_to_sm89INS1_16FlashAttnBwdSm80INS1_25CollectiveMainloopBwdSm80ILi2ELi2EN4cute5tupleIJNS5_1CILi128EEES8_NS7_ILi64EEEEEENS_10bfloat16_tEfNS_4arch4Sm80ELb0ELb0ELb1ELb1ELb0ELb0ELb0ELb0ELi2ELi4ELi4ELi4ELb0EEENS1_24CollectiveEpilogueBwdGQAISA_fSD_Li256ELb1ELb0EEENS1_19SingleTileSchedulerILb1ELb0ELb0ELi128EEEEEEEEEvNT_6ParamsE) ;  /* 0xffff53e002007950 */ /* 0x000fea0003c3ffff */
        .type           $_ZN7cutlass13device_kernelIN5flash19enable_sm80_to_sm89INS1_16FlashAttnBwdSm80INS1_25CollectiveMainloopBwdSm80ILi2ELi2EN4cute5tupleIJNS5_1CILi128EEES8_NS7_ILi64EEEEEENS_10bfloat16_tEfNS_4arch4Sm80ELb0ELb0ELb1ELb1ELb0ELb0ELb0ELb0ELi2ELi4ELi4ELi4ELb0EEENS1_24CollectiveEpilogueBwdGQAISA_fSD_Li256ELb1ELb0EEENS1_19SingleTileSchedulerILb1ELb0ELb0ELi128EEEEEEEEEvNT_6ParamsE$_ZN4cute5tupleIJiNS_1CILi0EEEEEC2ERKiRKS2_,@function
        .size           $_ZN7cutlass13device_kernelIN5flash19enable_sm80_to_sm89INS1_16FlashAttnBwdSm80INS1_25CollectiveMainloopBwdSm80ILi2ELi2EN4cute5tupleIJNS5_1CILi128EEES8_NS7_ILi64EEEEEENS_10bfloat16_tEfNS_4arch4Sm80ELb0ELb0ELb1ELb1ELb0ELb0ELb0ELb0ELi2ELi4ELi4ELi4ELb0EEENS1_24CollectiveEpilogueBwdGQAISA_fSD_Li256ELb1ELb0EEENS1_19SingleTileSchedulerILb1ELb0ELb0ELi128EEEEEEEEEvNT_6ParamsE$_ZN4cute5tupleIJiNS_1CILi0EEEEEC2ERKiRKS2_,($_ZN7cutlass13device_kernelIN5flash19enable_sm80_to_sm89INS1_16FlashAttnBwdSm80INS1_25CollectiveMainloopBwdSm80ILi2ELi2EN4cute5tupleIJNS5_1CILi128EEES8_NS7_ILi64EEEEEENS_10bfloat16_tEfNS_4arch4Sm80ELb0ELb0ELb1ELb1ELb0ELb0ELb0ELb0ELi2ELi4ELi4ELi4ELb0EEENS1_24CollectiveEpilogueBwdGQAISA_fSD_Li256ELb1ELb0EEENS1_19SingleTileSchedulerILb1ELb0ELb0ELi128EEEEEEEEEvNT_6ParamsE$_ZN4cute5tupleIJiiEEC2ERKiS3_ - $_ZN7cutlass13device_kernelIN5flash19enable_sm80_to_sm89INS1_16FlashAttnBwdSm80INS1_25CollectiveMainloopBwdSm80ILi2ELi2EN4cute5tupleIJNS5_1CILi128EEES8_NS7_ILi64EEEEEENS_10bfloat16_tEfNS_4arch4Sm80ELb0ELb0ELb1ELb1ELb0ELb0ELb0ELb0ELi2ELi4ELi4ELi4ELb0EEENS1_24CollectiveEpilogueBwdGQAISA_fSD_Li256ELb1ELb0EEENS1_19SingleTileSchedulerILb1ELb0ELb0ELi128EEEEEEEEEvNT_6ParamsE$_ZN4cute5tupleIJiNS_1CILi0EEEEEC2ERKiRKS2_)
$_ZN7cutlass13device_kernelIN5flash19enable_sm80_to_sm89INS1_16FlashAttnBwdSm80INS1_25CollectiveMainloopBwdSm80ILi2ELi2EN4cute5tupleIJNS5_1CILi128EEES8_NS7_ILi64EEEEEENS_10bfloat16_tEfNS_4arch4Sm80ELb0ELb0ELb1ELb1ELb0ELb0ELb0ELb0ELi2ELi4ELi4ELi4ELb0EEENS1_24CollectiveEpilogueBwdGQAISA_fSD_Li256ELb1ELb0EEENS1_19SingleTileSchedulerILb1ELb0ELb0ELi128EEEEEEEEEvNT_6ParamsE$_ZN4cute5tupleIJiNS_1CILi0EEEEEC2ERKiRKS2_:
[----:B------:R-:W-:Y:S02]  /*ac20*/  MOV R6, 0xac40 ;  /* 0x0000ac4000067802 */ /* 0x000fe40000000f00 */
[----:B------:R-:W-:Y:S05]  /*ac30*/  CALL.REL.NOINC `($_ZN7cutlass13device_kernelIN5flash19enable_sm80_to_sm89INS1_16FlashAttnBwdSm80INS1_25CollectiveMainloopBwdSm80ILi2ELi2EN4cute5tupleIJNS5_1CILi128EEES8_NS7_ILi64EEEEEENS_10bfloat16_tEfNS_4arch4Sm80ELb0ELb0ELb1ELb1ELb0ELb0ELb0ELb0ELi2ELi4ELi4ELi4ELb0EEENS1_24CollectiveEpilogueBwdGQAISA_fSD_Li256ELb1ELb0EEENS1_19SingleTileSchedulerILb1ELb0ELb0ELi128EEEEEEEEEvNT_6ParamsE$_ZN4cute3eso3ESOILb0ELb1EJiNS_1CILi0EEEEEC2ERKiRKS3_) ;  /* 0xffffc2d000007944 */ /* 0x000fea0003c3ffff */
[----:B------:R-:W-:-:S04]  /*ac40*/  MOV R11, 0x0 ;  /* 0x00000000000b7802 */ /* 0x000fc80000000f00 */
[----:B------:R-:W-:Y:S05]  /*ac50*/  RET.REL.NODEC R10 `(_ZN7cutlass13device_kernelIN5flash19enable_sm80_to_sm89INS1_16FlashAttnBwdSm80INS1_25CollectiveMainloopBwdSm80ILi2ELi2EN4cute5tupleIJNS5_1CILi128EEES8_NS7_ILi64EEEEEENS_10bfloat16_tEfNS_4arch4Sm80ELb0ELb0ELb1ELb1ELb0ELb0ELb0ELb0ELi2ELi4ELi4ELi4ELb0EEENS1_24CollectiveEpilogueBwdGQAISA_fSD_Li256ELb1ELb0EEENS1_19SingleTileSchedulerILb1ELb0ELb0ELi128EEEEEEEEEvNT_6ParamsE) ;  /* 0xffff53a00a007950 */ /* 0x000fea0003c3ffff */
        .type           $_ZN7cutlass13device_kernelIN5flash19enable_sm80_to_sm89INS1_16FlashAttnBwdSm80INS1_25CollectiveMainloopBwdSm80ILi2ELi2EN4cute5tupleIJNS5_1CILi128EEES8_NS7_ILi64EEEEEENS_10bfloat16_tEfNS_4arch4Sm80ELb0ELb0ELb1ELb1ELb0ELb0ELb0ELb0ELi2ELi4ELi4ELi4ELb0EEENS1_24CollectiveEpilogueBwdGQAISA_fSD_Li256ELb1ELb0EEENS1_19SingleTileSchedulerILb1ELb0ELb0ELi128EEEEEEEEEvNT_6ParamsE$_ZN4cute5tupleIJiiEEC2ERKiS3_,@function
        .size           $_ZN7cutlass13device_kernelIN5flash19enable_sm80_to_sm89INS1_16FlashAttnBwdSm80INS1_25CollectiveMainloopBwdSm80ILi2ELi2EN4cute5tupleIJNS5_1CILi128EEES8_NS7_ILi64EEEEEENS_10bfloat16_tEfNS_4arch4Sm80ELb0ELb0ELb1ELb1ELb0ELb0ELb0ELb0ELi2ELi4ELi4ELi4ELb0EEENS1_24CollectiveEpilogueBwdGQAISA_fSD_Li256ELb1ELb0EEENS1_19SingleTileSchedulerILb1ELb0ELb0ELi128EEEEEEEEEvNT_6ParamsE$_ZN4cute5tupleIJiiEEC2ERKiS3_,($_ZN7cutlass13device_kernelIN5flash19enable_sm80_to_sm89INS1_16FlashAttnBwdSm80INS1_25CollectiveMainloopBwdSm80ILi2ELi2EN4cute5tupleIJNS5_1CILi128EEES8_NS7_ILi64EEEEEENS_10bfloat16_tEfNS_4arch4Sm80ELb0ELb0ELb1ELb1ELb0ELb0ELb0ELb0ELi2ELi4ELi4ELi4ELb0EEENS1_24CollectiveEpilogueBwdGQAISA_fSD_Li256ELb1ELb0EEENS1_19SingleTileSchedulerILb1ELb0ELb0ELi128EEEEEEEEEvNT_6ParamsE$_ZN4cute8gmem_ptrIPKN7cutlass10bfloat16_tEECI1NS_12iter_adaptorIS4_S5_EEES4_ - $_ZN7cutlass13device_kernelIN5flash19enable_sm80_to_sm89INS1_16FlashAttnBwdSm80INS1_25CollectiveMainloopBwdSm80ILi2ELi2EN4cute5tupleIJNS5_1CILi128EEES8_NS7_ILi64EEEEEENS_10bfloat16_tEfNS_4arch4Sm80ELb0ELb0ELb1ELb1ELb0ELb0ELb0ELb0ELi2ELi4ELi4ELi4ELb0EEENS1_24CollectiveEpilogueBwdGQAISA_fSD_Li256ELb1ELb0EEENS1_19SingleTileSchedulerILb1ELb0ELb0ELi128EEEEEEEEEvNT_6ParamsE$_ZN4cute5tupleIJiiEEC2ERKiS3_)
$_ZN7cutlass13device_kernelIN5flash19enable_sm80_to_sm89INS1_16FlashAttnBwdSm80INS1_25CollectiveMainloopBwdSm80ILi2ELi2EN4cute5tupleIJNS5_1CILi128EEES8_NS7_ILi64EEEEEENS_10bfloat16_tEfNS_4arch4Sm80ELb0ELb0ELb1ELb1ELb0ELb0ELb0ELb0ELi2ELi4ELi4ELi4ELb0EEENS1_24CollectiveEpilogueBwdGQAISA_fSD_Li256ELb1ELb0EEENS1_19SingleTileSchedulerILb1ELb0ELb0ELi128EEEEEEEEEvNT_6ParamsE$_ZN4cute5tupleIJiiEEC2ERKiS3_:
[----:B------:R-:W-:Y:S02]  /*ac60*/  MOV R8, 0xac80 ;  /* 0x0000ac8000087802 */ /* 0x000fe40000000f00 */
[----:B------:R-:W-:Y:S05]  /*ac70*/  CALL.REL.NOINC `($_ZN7cutlass13device_kernelIN5flash19enable_sm80_to_sm89INS1_16FlashAttnBwdSm80INS1_25CollectiveMainloopBwdSm80ILi2ELi2EN4cute5tupleIJNS5_1CILi128EEES8_NS7_ILi64EEEEEENS_10bfloat16_tEfNS_4arch4Sm80ELb0ELb0ELb1ELb1ELb0ELb0ELb0ELb0ELi2ELi4ELi4ELi4ELb0EEENS1_24CollectiveEpilogueBwdGQAISA_fSD_Li256ELb1ELb0EEENS1_19SingleTileSchedulerILb1ELb0ELb0ELi128EEEEEEEEEvNT_6ParamsE$_ZN4cute3eso3ESOILb0ELb0EJiiEEC2ERKiS4_) ;  /* 0xffffbab000007944 */ /* 0x000fea0003c3ffff */
[----:B-1----:R-:W-:Y:S02]  /*ac80*/  MOV R2, R6 ;  /* 0x0000000600027202 */ /* 0x002fe40000000f00 */
[----:B------:R-:W-:-:S04]  /*ac90*/  MOV R3, 0x0 ;  /* 0x0000000000037802 */ /* 0x000fc80000000f00 */
[----:B------:R-:W-:Y:S05]  /*aca0*/  RET.REL.NODEC R2 `(_ZN7cutlass13device_kernelIN5flash19enable_sm80_to_sm89INS1_16FlashAttnBwdSm80INS1_25CollectiveMainloopBwdSm80ILi2ELi2EN4cute5tupleIJNS5_1CILi128EEES8_NS7_ILi64EEEEEENS_10bfloat16_tEfNS_4arch4Sm80ELb0ELb0ELb1ELb1ELb0ELb0ELb0ELb0ELi2ELi4ELi4ELi4ELb0EEENS1_24CollectiveEpilogueBwdGQAISA_fSD_Li256ELb1ELb0EEENS1_19SingleTileSchedulerILb1ELb0ELb0ELi128EEEEEEEEEvNT_6ParamsE) ;  /* 0xffff535002007950 */ /* 0x000fea0003c3ffff */
        .type           $_ZN7cutlass13device_kernelIN5flash19enable_sm80_to_sm89INS1_16FlashAttnBwdSm80INS1_25CollectiveMainloopBwdSm80ILi2ELi2EN4cute5tupleIJNS5_1CILi128EEES8_NS7_ILi64EEEEEENS_10bfloat16_tEfNS_4arch4Sm80ELb0ELb0ELb1ELb1ELb0ELb0ELb0ELb0ELi2ELi4ELi4ELi4ELb0EEENS1_24CollectiveEpilogueBwdGQAISA_fSD_Li256ELb1ELb0EEENS1_19SingleTileSchedulerILb1ELb0ELb0ELi128EEEEEEEEEvNT_6ParamsE$_ZN4cute8gmem_ptrIPKN7cutlass10bfloat16_tEECI1NS_12iter_adaptorIS4_S5_EEES4_,@function
        .size           $_ZN7cutlass13device_kernelIN5flash19enable_sm80_to_sm89INS1_16FlashAttnBwdSm80INS1_25CollectiveMainloopBwdSm80ILi2ELi2EN4cute5tupleIJNS5_1CILi128EEES8_NS7_ILi64EEEEEENS_10bfloat16_tEfNS_4arch4Sm80ELb0ELb0ELb1ELb1ELb0ELb0ELb0ELb0ELi2ELi4ELi4ELi4ELb0EEENS1_24CollectiveEpilogueBwdGQAISA_fSD_Li256ELb1ELb0EEENS1_19SingleTileSchedulerILb1ELb0ELb0ELi128EEEEEEEEEvNT_6ParamsE$_ZN4cute8gmem_ptrIPKN7cutlass10bfloat16_tEECI1NS_12iter_adaptorIS4_S5_EEES4_,($_ZN7cutlass13device_kernelIN5flash19enable_sm80_to_sm89INS1_16FlashAttnBwdSm80INS1_25CollectiveMainloopBwdSm80ILi2ELi2EN4cute5tupleIJNS5_1CILi128EEES8_NS7_ILi64EEEEEENS_10bfloat16_tEfNS_4arch4Sm80ELb0ELb0ELb1ELb1ELb0ELb0ELb0ELb0ELi2ELi4ELi4ELi4ELb0EEENS1_24CollectiveEpilogueBwdGQAISA_fSD_Li256ELb1ELb0EEENS1_19SingleTileSchedulerILb1ELb0ELb0ELi128EEEEEEEEEvNT_6ParamsE$_ZN4cute8gmem_ptrIPKN7cutlass9uint128_tEECI1NS_12iter_adaptorIS4_S5_EEES4_ - $_ZN7cutlass13device_kernelIN5flash19enable_sm80_to_sm89INS1_16FlashAttnBwdSm80INS1_25CollectiveMainloopBwdSm80ILi2ELi2EN4cute5tupleIJNS5_1CILi128EEES8_NS7_ILi64EEEEEENS_10bfloat16_tEfNS_4arch4Sm80ELb0ELb0ELb1ELb1ELb0ELb0ELb0ELb0ELi2ELi4ELi4ELi4ELb0EEENS1_24CollectiveEpilogueBwdGQAISA_fSD_Li256ELb1ELb0EEENS1_19SingleTileSchedulerILb1ELb0ELb0ELi128EEEEEEEEEvNT_6ParamsE$_ZN4cute8gmem_ptrIPKN7cutlass10bfloat16_tEECI1NS_12iter_adaptorIS4_S5_EEES4_)
$_ZN7cutlass13device_kernelIN5flash19enable_sm80_to_sm89INS1_16FlashAttnBwdSm80INS1_25CollectiveMainloopBwdSm80ILi2ELi2EN4cute5tupleIJNS5_1CILi128EEES8_NS7_ILi64EEEEEENS_10bfloat16_tEfNS_4arch4Sm80ELb0ELb0ELb1ELb1ELb0ELb0ELb0ELb0ELi2ELi4ELi4ELi4ELb0EEENS1_24CollectiveEpilogueBwdGQAISA_fSD_Li256ELb1ELb0EEENS1_19SingleTileSchedulerILb1ELb0ELb0ELi128EEEEEEEEEvNT_6ParamsE$_ZN4cute8gmem_ptrIPKN7cutlass10bfloat16_tEECI1NS_12iter_adaptorIS4_S5_EEES4_:
[----:B------:R-:W-:Y:S02]  /*acb0*/  MOV R10, 0xacd0 ;  /* 0x0000acd0000a7802 */ /* 0x000fe40000000f00 */
[----:B------:R-:W-:Y:S05]  /*acc0*/  CALL.REL.NOINC `($_ZN7cutlass13device_kernelIN5flash19enable_sm80_to_sm89INS1_16FlashAttnBwdSm80INS1_25CollectiveMainloopBwdSm80ILi2ELi2EN4cute5tupleIJNS5_1CILi128EEES8_NS7_ILi64EEEEEENS_10bfloat16_tEfNS_4arch4Sm80ELb0ELb0ELb1ELb1ELb0ELb0ELb0ELb0ELi2ELi4ELi4ELi4ELb0EEENS1_24CollectiveEpilogueBwdGQAISA_fSD_Li256ELb1ELb0EEENS1_19SingleTileSchedulerILb1ELb0ELb0ELi128EEEEEEEEEvNT_6ParamsE$_ZN4cute12iter_adaptorIPKN7cutlass10bfloat16_tENS_8gmem_ptrIS4_EEEC2ES4_) ;  /* 0xffffa92000007944 */ /* 0x000fea0003c3ffff */
[----:B------:R-:W-:-:S04]  /*acd0*/  MOV R9, 0x0 ;  /* 0x0000000000097802 */ /* 0x000fc80000000f00 */
[----:B------:R-:W-:Y:S05]  /*ace0*/  RET.REL.NODEC R8 `(_ZN7cutlass13device_kernelIN5flash19enable_sm80_to_sm89INS1_16FlashAttnBwdSm80INS1_25CollectiveMainloopBwdSm80ILi2ELi2EN4cute5tupleIJNS5_1CILi128EEES8_NS7_ILi64EEEEEENS_10bfloat16_tEfNS_4arch4Sm80ELb0ELb0ELb1ELb1ELb0ELb0ELb0ELb0ELi2ELi4ELi4ELi4ELb0EEENS1_24CollectiveEpilogueBwdGQAISA_fSD_Li256ELb1ELb0EEENS1_19SingleTileSchedulerILb1ELb0ELb0ELi128EEEEEEEEEvNT_6ParamsE) ;  /* 0xffff531008007950 */ /* 0x000fea0003c3ffff */
        .type           $_ZN7cutlass13device_kernelIN5flash19enable_sm80_to_sm89INS1_16FlashAttnBwdSm80INS1_25CollectiveMainloopBwdSm80ILi2ELi2EN4cute5tupleIJNS5_1CILi128EEES8_NS7_ILi64EEEEEENS_10bfloat16_tEfNS_4arch4Sm80ELb0ELb0ELb1ELb1ELb0ELb0ELb0ELb0ELi2ELi4ELi4ELi4ELb0EEENS1_24CollectiveEpilogueBwdGQAISA_fSD_Li256ELb1ELb0EEENS1_19SingleTileSchedulerILb1ELb0ELb0ELi128EEEEEEEEEvNT_6ParamsE$_ZN4cute8gmem_ptrIPKN7cutlass9uint128_tEECI1NS_12iter_adaptorIS4_S5_EEES4_,@function
        .size           $_ZN7cutlass13device_kernelIN5flash19enable_sm80_to_sm89INS1_16FlashAttnBwdSm80INS1_25CollectiveMainloopBwdSm80ILi2ELi2EN4cute5tupleIJNS5_1CILi128EEES8_NS7_ILi64EEEEEENS_10bfloat16_tEfNS_4arch4Sm80ELb0ELb0ELb1ELb1ELb0ELb0ELb0ELb0ELi2ELi4ELi4ELi4ELb0EEENS1_24CollectiveEpilogueBwdGQAISA_fSD_Li256ELb1ELb0EEENS1_19SingleTileSchedulerILb1ELb0ELb0ELi128EEEEEEEEEvNT_6ParamsE$_ZN4cute8gmem_ptrIPKN7cutlass9uint128_tEECI1NS_12iter_adaptorIS4_S5_EEES4_,($_ZN7cutlass13device_kernelIN5flash19enable_sm80_to_sm89INS1_16FlashAttnBwdSm80INS1_25CollectiveMainloopBwdSm80ILi2ELi2EN4cute5tupleIJNS5_1CILi128EEES8_NS7_ILi64EEEEEENS_10bfloat16_tEfNS_4arch4Sm80ELb0ELb0ELb1ELb1ELb0ELb0ELb0ELb0ELi2ELi4ELi4ELi4ELb0EEENS1_24CollectiveEpilogueBwdGQAISA_fSD_Li256ELb1ELb0EEENS1_19SingleTileSchedulerILb1ELb0ELb0ELi128EEEEEEEEEvNT_6ParamsE$_ZN4cute8gmem_ptrIPKfECI1NS_12iter_adaptorIS2_S3_EEES2_ - $_ZN7cutlass13device_kernelIN5flash19enable_sm80_to_sm89INS1_16FlashAttnBwdSm80INS1_25CollectiveMainloopBwdSm80ILi2ELi2EN4cute5tupleIJNS5_1CILi128EEES8_NS7_ILi64EEEEEENS_10bfloat16_tEfNS_4arch4Sm80ELb0ELb0ELb1ELb1ELb0ELb0ELb0ELb0ELi2ELi4ELi4ELi4ELb0EEENS1_24CollectiveEpilogueBwdGQAISA_fSD_Li256ELb1ELb0EEENS1_19SingleTileSchedulerILb1ELb0ELb0ELi128EEEEEEEEEvNT_6ParamsE$_ZN4cute8gmem_ptrIPKN7cutlass9uint128_tEECI1NS_12iter_adaptorIS4_S5_EEES4_)
$_ZN7cutlass13device_kernelIN5flash19enable_sm80_to_sm89INS1_16FlashAttnBwdSm80INS1_25CollectiveMainloopBwdSm80ILi2ELi2EN4cute5tupleIJNS5_1CILi128EEES8_NS7_ILi64EEEEEENS_10bfloat16_tEfNS_4arch4Sm80ELb0ELb0ELb1ELb1ELb0ELb0ELb0ELb0ELi2ELi4ELi4ELi4ELb0EEENS1_24CollectiveEpilogueBwdGQAISA_fSD_Li256ELb1ELb0EEENS1_19SingleTileSchedulerILb1ELb0ELb0ELi128EEEEEEEEEvNT_6ParamsE$_ZN4cute8gmem_ptrIPKN7cutlass9uint128_tEECI1NS_12iter_adaptorIS4_S5_EEES4_:
[----:B------:R-:W-:Y:S02]  /*acf0*/  MOV R10, 0xad10 ;  /* 0x0000ad10000a7802 */ /* 0x000fe40000000f00 */
[----:B------:R-:W-:Y:S05]  /*ad00*/  CALL.REL.NOINC `($_ZN7cutlass13device_kernelIN5flash19enable_sm80_to_sm89INS1_16FlashAttnBwdSm80INS1_25CollectiveMainloopBwdSm80ILi2ELi2EN4cute5tupleIJNS5_1CILi128EEES8_NS7_ILi64EEEEEENS_10bfloat16_tEfNS_4arch4Sm80ELb0ELb0ELb1ELb1ELb0ELb0ELb0ELb0ELi2ELi4ELi4ELi4ELb0EEENS1_24CollectiveEpilogueBwdGQAISA_fSD_Li256ELb1ELb0EEENS1_19SingleTileSchedulerILb1ELb0ELb0ELi128EEEEEEEEEvNT_6ParamsE$_ZN4cute12iter_adaptorIPKN7cutlass9uint128_tENS_8gmem_ptrIS4_EEEC2ES4_) ;  /* 0xffffa94000007944 */ /* 0x000fea0003c3ffff */
[----:B------:R-:W-:-:S04]  /*ad10*/  MOV R9, 0x0 ;  /* 0x0000000000097802 */ /* 0x000fc80000000f00 */
[----:B------:R-:W-:Y:S05]  /*ad20*/  RET.REL.NODEC R8 `(_ZN7cutlass13device_kernelIN5flash19enable_sm80_to_sm89INS1_16FlashAttnBwdSm80INS1_25CollectiveMainloopBwdSm80ILi2ELi2EN4cute5tupleIJNS5_1CILi128EEES8_NS7_ILi64EEEEEENS_10bfloat16_tEfNS_4arch4Sm80ELb0ELb0ELb1ELb1ELb0ELb0ELb0ELb0ELi2ELi4ELi4ELi4ELb0EEENS1_24CollectiveEpilogueBwdGQAISA_fSD_Li256ELb1ELb0EEENS1_19SingleTileSchedulerILb1ELb0ELb0ELi128EEEEEEEEEvNT_6ParamsE) ;  /* 0xffff52d008007950 */ /* 0x000fea0003c3ffff */
        .type           $_ZN7cutlass13device_kernelIN5flash19enable_sm80_to_sm89INS1_16FlashAttnBwdSm80INS1_25CollectiveMainloopBwdSm80ILi2ELi2EN4cute5tupleIJNS5_1CILi128EEES8_NS7_ILi64EEEEEENS_10bfloat16_tEfNS_4arch4Sm80ELb0ELb0ELb1ELb1ELb0ELb0ELb0ELb0ELi2ELi4ELi4ELi4ELb0EEENS1_24CollectiveEpilogueBwdGQAISA_fSD_Li256ELb1ELb0EEENS1_19SingleTileSchedulerILb1ELb0ELb0ELi128EEEEEEEEEvNT_6ParamsE$_ZN4cute8gmem_ptrIPKfECI1NS_12iter_adaptorIS2_S3_EEES2_,@function
        .size           $_ZN7cutlass13device_kernelIN5flash19enable_sm80_to_sm89INS1_16FlashAttnBwdSm80INS1_25CollectiveMainloopBwdSm80ILi2ELi2EN4cute5tupleIJNS5_1CILi128EEES8_NS7_ILi64EEEEEENS_10bfloat16_tEfNS_4arch4Sm80ELb0ELb0ELb1ELb1ELb0ELb0ELb0ELb0ELi2ELi4ELi4ELi4ELb0EEENS1_24CollectiveEpilogueBwdGQAISA_fSD_Li256ELb1ELb0EEENS1_19SingleTileSchedulerILb1ELb0ELb0ELi128EEEEEEEEEvNT_6ParamsE$_ZN4cute8gmem_ptrIPKfECI1NS_12iter_adaptorIS2_S3_EEES2_,($_ZN7cutlass13device_kernelIN5flash19enable_sm80_to_sm89INS1_16FlashAttnBwdSm80INS1_25CollectiveMainloopBwdSm80ILi2ELi2EN4cute5tupleIJNS5_1CILi128EEES8_NS7_ILi64EEEEEENS_10bfloat16_tEfNS_4arch4Sm80ELb0ELb0ELb1ELb1ELb0ELb0ELb0ELb0ELi2ELi4ELi4ELi4ELb0EEENS1_24CollectiveEpilogueBwdGQAISA_fSD_Li256ELb1ELb0EEENS1_19SingleTileSchedulerILb1ELb0ELb0ELi128EEEEEEEEEvNT_6ParamsE$_ZN4cute8gmem_ptrIPfECI1NS_12iter_adaptorIS1_S2_EEES1_ - $_ZN7cutlass13device_kernelIN5flash19enable_sm80_to_sm89INS1_16FlashAttnBwdSm80INS1_25CollectiveMainloopBwdSm80ILi2ELi2EN4cute5tupleIJNS5_1CILi128EEES8_NS7_ILi64EEEEEENS_10bfloat16_tEfNS_4arch4Sm80ELb0ELb0ELb1ELb1ELb0ELb0ELb0ELb0ELi2ELi4ELi4ELi4ELb0EEENS1_24CollectiveEpilogueBwdGQAISA_fSD_Li256ELb1ELb0EEENS1_19SingleTileSchedulerILb1ELb0ELb0ELi128EEEEEEEEEvNT_6ParamsE$_ZN4cute8gmem_ptrIPKfECI1NS_12iter_adaptorIS2_S3_EEES2_)
$_ZN7cutlass13device_kernelIN5flash19enable_sm80_to_sm89INS1_16FlashAttnBwdSm80INS1_25CollectiveMainloopBwdSm80ILi2ELi2EN4cute5tupleIJNS5_1CILi128EEES8_NS7_ILi64EEEEEENS_10bfloat16_tEfNS_4arch4Sm80ELb0ELb0ELb1ELb1ELb0ELb0ELb0ELb0ELi2ELi4ELi4ELi4ELb0EEENS1_24CollectiveEpilogueBwdGQAISA_fSD_Li256ELb1ELb0EEENS1_19SingleTileSchedulerILb1ELb0ELb0ELi128EEEEEEEEEvNT_6ParamsE$_ZN4cute8gmem_ptrIPKfECI1NS_12iter_adaptorIS2_S3_EEES2_:
[----:B------:R-:W-:Y:S02]  /*ad30*/  MOV R10, 0xad50 ;  /* 0x0000ad50000a7802 */ /* 0x000fe40000000f00 */
[----:B------:R-:W-:Y:S05]  /*ad40*/  CALL.REL.NOINC `($_ZN7cutlass13device_kernelIN5flash19enable_sm80_to_sm89INS1_16FlashAttnBwdSm80INS1_25CollectiveMainloopBwdSm80ILi2ELi2EN4cute5tupleIJNS5_1CILi128EEES8_NS7_ILi64EEEEEENS_10bfloat16_tEfNS_4arch4Sm80ELb0ELb0ELb1ELb1ELb0ELb0ELb0ELb0ELi2ELi4ELi4ELi4ELb0EEENS1_24CollectiveEpilogueBwdGQAISA_fSD_Li256ELb1ELb0EEENS1_19SingleTileSchedulerILb1ELb0ELb0ELi128EEEEEEEEEvNT_6ParamsE$_ZN4cute12iter_adaptorIPKfNS_8gmem_ptrIS2_EEEC2ES2_) ;  /* 0xffffa94000007944 */ /* 0x000fea0003c3ffff */
[----:B------:R-:W-:-:S04]  /*ad50*/  MOV R9, 0x0 ;  /* 0x0000000000097802 */ /* 0x000fc80000000f00 */
[----:B------:R-:W-:Y:S05]  /*ad60*/  RET.REL.NODEC R8 `(_ZN7cutlass13device_kernelIN5flash19enable_sm80_to_sm89INS1_16FlashAttnBwdSm80INS1_25CollectiveMainloopBwdSm80ILi2ELi2EN4cute5tupleIJNS5_1CILi128EEES8_NS7_ILi64EEEEEENS_10bfloat16_tEfNS_4arch4Sm80ELb0ELb0ELb1ELb1ELb0ELb0ELb0ELb0ELi2ELi4ELi4ELi4ELb0EEENS1_24CollectiveEpilogueBwdGQAISA_fSD_Li256ELb1ELb0EEENS1_19SingleTileSchedulerILb1ELb0ELb0ELi128EEEEEEEEEvNT_6ParamsE) ;  /* 0xffff529008007950 */ /* 0x000fea0003c3ffff */
        .type           $_ZN7cutlass13device_kernelIN5flash19enable_sm80_to_sm89INS1_16FlashAttnBwdSm80INS1_25CollectiveMainloopBwdSm80ILi2ELi2EN4cute5tupleIJNS5_1CILi128EEES8_NS7_ILi64EEEEEENS_10bfloat16_tEfNS_4arch4Sm80ELb0ELb0ELb1ELb1ELb0ELb0ELb0ELb0ELi2ELi4ELi4ELi4ELb0EEENS1_24CollectiveEpilogueBwdGQAISA_fSD_Li256ELb1ELb0EEENS1_19SingleTileSchedulerILb1ELb0ELb0ELi128EEEEEEEEEvNT_6ParamsE$_ZN4cute8gmem_ptrIPfECI1NS_12iter_adaptorIS1_S2_EEES1_,@function
        .size           $_ZN7cutlass13device_kernelIN5flash19enable_sm80_to_sm89INS1_16FlashAttnBwdSm80INS1_25CollectiveMainloopBwdSm80ILi2ELi2EN4cute5tupleIJNS5_1CILi128EEES8_NS7_ILi64EEEEEENS_10bfloat16_tEfNS_4arch4Sm80ELb0ELb0ELb1ELb1ELb0ELb0ELb0ELb0ELi2ELi4ELi4ELi4ELb0EEENS1_24CollectiveEpilogueBwdGQAISA_fSD_Li256ELb1ELb0EEENS1_19SingleTileSchedulerILb1ELb0ELb0ELi128EEEEEEEEEvNT_6ParamsE$_ZN4cute8gmem_ptrIPfECI1NS_12iter_adaptorIS1_S2_EEES1_,($_ZN7cutlass13device_kernelIN5flash19enable_sm80_to_sm89INS1_16FlashAttnBwdSm80INS1_25CollectiveMainloopBwdSm80ILi2ELi2EN4cute5tupleIJNS5_1CILi128EEES8_NS7_ILi64EEEEEENS_10bfloat16_tEfNS_4arch4Sm80ELb0ELb0ELb1ELb1ELb0ELb0ELb0ELb0ELi2ELi4ELi4ELi4ELb0EEENS1_24CollectiveEpilogueBwdGQAISA_fSD_Li256ELb1ELb0EEENS1_19SingleTileSchedulerILb1ELb0ELb0ELi128EEEEEEEEEvNT_6ParamsE$_ZN4cute8smem_ptrIPN7cutlass10bfloat16_tEECI1NS_12iter_adaptorIS3_S4_EEES3_ - $_ZN7cutlass13device_kernelIN5flash19enable_sm80_to_sm89INS1_16FlashAttnBwdSm80INS1_25CollectiveMainloopBwdSm80ILi2ELi2EN4cute5tupleIJNS5_1CILi128EEES8_NS7_ILi64EEEEEENS_10bfloat16_tEfNS_4arch4Sm80ELb0ELb0ELb1ELb1ELb0ELb0ELb0ELb0ELi2ELi4ELi4ELi4ELb0EEENS1_24CollectiveEpilogueBwdGQAISA_fSD_Li256ELb1ELb0EEENS1_19SingleTileSchedulerILb1ELb0ELb0ELi128EEEEEEEEEvNT_6ParamsE$_ZN4cute8gmem_ptrIPfECI1NS_12iter_adaptorIS1_S2_EEES1_)
$_ZN7cutlass13device_kernelIN5flash19enable_sm80_to_sm89INS1_16FlashAttnBwdSm80INS1_25CollectiveMainloopBwdSm80ILi2ELi2EN4cute5tupleIJNS5_1CILi128EEES8_NS7_ILi64EEEEEENS_10bfloat16_tEfNS_4arch4Sm80ELb0ELb0ELb1ELb1ELb0ELb0ELb0ELb0ELi2ELi4ELi4ELi4ELb0EEENS1_24CollectiveEpilogueBwdGQAISA_fSD_Li256ELb1ELb0EEENS1_19SingleTileSchedulerILb1ELb0ELb0ELi128EEEEEEEEEvNT_6ParamsE$_ZN4cute8gmem_ptrIPfECI1NS_12iter_adaptorIS1_S2_EEES1_:
[----:B------:R-:W-:Y:S02]  /*ad70*/  MOV R4, 0xad90 ;  /* 0x0000ad9000047802 */ /* 0x000fe40000000f00 */
[----:B------:R-:W-:Y:S05]  /*ad80*/  CALL.REL.NOINC `($_ZN7cutlass13device_kernelIN5flash19enable_sm80_to_sm89INS1_16FlashAttnBwdSm80INS1_25CollectiveMainloopBwdSm80ILi2ELi2EN4cute5tupleIJNS5_1CILi128EEES8_NS7_ILi64EEEEEENS_10bfloat16_tEfNS_4arch4Sm80ELb0ELb0ELb1ELb1ELb0ELb0ELb0ELb0ELi2ELi4ELi4ELi4ELb0EEENS1_24CollectiveEpilogueBwdGQAISA_fSD_Li256ELb1ELb0EEENS1_19SingleTileSchedulerILb1ELb0ELb0ELi128EEEEEEEEEvNT_6ParamsE$_ZN4cute12iter_adaptorIPfNS_8gmem_ptrIS1_EEEC2ES1_) ;  /* 0xffffa9c000007944 */ /* 0x000fea0003c3ffff */
[----:B------:R-:W-:-:S04]  /*ad90*/  MOV R9, 0x0 ;  /* 0x0000000000097802 */ /* 0x000fc80000000f00 */
[----:B------:R-:W-:Y:S05]  /*ada0*/  RET.REL.NODEC R8 `(_ZN7cutlass13device_kernelIN5flash19enable_sm80_to_sm89INS1_16FlashAttnBwdSm80INS1_25CollectiveMainloopBwdSm80ILi2ELi2EN4cute5tupleIJNS5_1CILi128EEES8_NS7_ILi64EEEEEENS_10bfloat16_tEfNS_4arch4Sm80ELb0ELb0ELb1ELb1ELb0ELb0ELb0ELb0ELi2ELi4ELi4ELi4ELb0EEENS1_24CollectiveEpilogueBwdGQAISA_fSD_Li256ELb1ELb0EEENS1_19SingleTileSchedulerILb1ELb0ELb0ELi128EEEEEEEEEvNT_6ParamsE) ;  /* 0xffff525008007950 */ /* 0x000fea0003c3ffff */
        .type           $_ZN7cutlass13device_kernelIN5flash19enable_sm80_to_sm89INS1_16FlashAttnBwdSm80INS1_25CollectiveMainloopBwdSm80ILi2ELi2EN4cute5tupleIJNS5_1CILi128EEES8_NS7_ILi64EEEEEENS_10bfloat16_tEfNS_4arch4Sm80ELb0ELb0ELb1ELb1ELb0ELb0ELb0ELb0ELi2ELi4ELi4ELi4ELb0EEENS1_24CollectiveEpilogueBwdGQAISA_fSD_Li256ELb1ELb0EEENS1_19SingleTileSchedulerILb1ELb0ELb0ELi128EEEEEEEEEvNT_6ParamsE$_ZN4cute8smem_ptrIPN7cutlass10bfloat16_tEECI1NS_12iter_adaptorIS3_S4_EEES3_,@function
        .size           $_ZN7cutlass13device_kernelIN5flash19enable_sm80_to_sm89INS1_16FlashAttnBwdSm80INS1_25CollectiveMainloopBwdSm80ILi2ELi2EN4cute5tupleIJNS5_1CILi128EEES8_NS7_ILi64EEEEEENS_10bfloat16_tEfNS_4arch4Sm80ELb0ELb0ELb1ELb1ELb0ELb0ELb0ELb0ELi2ELi4ELi4ELi4ELb0EEENS1_24CollectiveEpilogueBwdGQAISA_fSD_Li256ELb1ELb0EEENS1_19SingleTileSchedulerILb1ELb0ELb0ELi128EEEEEEEEEvNT_6ParamsE$_ZN4cute8smem_ptrIPN7cutlass10bfloat16_tEECI1NS_12iter_adaptorIS3_S4_EEES3_,($_ZN7cutlass13device_kernelIN5flash19enable_sm80_to_sm89INS1_16FlashAttnBwdSm80INS1_25CollectiveMainloopBwdSm80ILi2ELi2EN4cute5tupleIJNS5_1CILi128EEES8_NS7_ILi64EEEEEENS_10bfloat16_tEfNS_4arch4Sm80ELb0ELb0ELb1ELb1ELb0ELb0ELb0ELb0ELi2ELi4ELi4ELi4ELb0EEENS1_24CollectiveEpilogueBwdGQAISA_fSD_Li256ELb1ELb0EEENS1_19SingleTileSchedulerILb1ELb0ELb0ELi128EEEEEEEEEvNT_6ParamsE$_ZN4cute8smem_ptrIPN7cutlass9uint128_tEECI1NS_12iter_adaptorIS3_S4_EEES3_ - $_ZN7cutlass13device_kernelIN5flash19enable_sm80_to_sm89INS1_16FlashAttnBwdSm80INS1_25CollectiveMainloopBwdSm80ILi2ELi2EN4cute5tupleIJNS5_1CILi128EEES8_NS7_ILi64EEEEEENS_10bfloat16_tEfNS_4arch4Sm80ELb0ELb0ELb1ELb1ELb0ELb0ELb0ELb0ELi2ELi4ELi4ELi4ELb0EEENS1_24CollectiveEpilogueBwdGQAISA_fSD_Li256ELb1ELb0EEENS1_19SingleTileSchedulerILb1ELb0ELb0ELi128EEEEEEEEEvNT_6ParamsE$_ZN4cute8smem_ptrIPN7cutlass10bfloat16_tEECI1NS_12iter_adaptorIS3_S4_EEES3_)
$_ZN7cutlass13device_kernelIN5flash19enable_sm80_to_sm89INS1_16FlashAttnBwdSm80INS1_25CollectiveMainloopBwdSm80ILi2ELi2EN4cute5tupleIJNS5_1CILi128EEES8_NS7_ILi64EEEEEENS_10bfloat16_tEfNS_4arch4Sm80ELb0ELb0ELb1ELb1ELb0ELb0ELb0ELb0ELi2ELi4ELi4ELi4ELb0EEENS1_24CollectiveEpilogueBwdGQAISA_fSD_Li256ELb1ELb0EEENS1_19SingleTileSchedulerILb1ELb0ELb0ELi128EEEEEEEEEvNT_6ParamsE$_ZN4cute8smem_ptrIPN7cutlass10bfloat16_tEECI1NS_12iter_adaptorIS3_S4_EEES3_:
[----:B------:R-:W-:Y:S02]  /*adb0*/  MOV R10, 0xadd0 ;  /* 0x0000add0000a7802 */ /* 0x000fe40000000f00 */
[----:B------:R-:W-:Y:S05]  /*adc0*/  CALL.REL.NOINC `($_ZN7cutlass13device_kernelIN5flash19enable_sm80_to_sm89INS1_16FlashAttnBwdSm80INS1_25CollectiveMainloopBwdSm80ILi2ELi2EN4cute5tupleIJNS5_1CILi128EEES8_NS7_ILi64EEEEEENS_10bfloat16_tEfNS_4arch4Sm80ELb0ELb0ELb1ELb1ELb0ELb0ELb0ELb0ELi2ELi4ELi4ELi4ELb0EEENS1_24CollectiveEpilogueBwdGQAISA_fSD_Li256ELb1ELb0EEENS1_19SingleTileSchedulerILb1ELb0ELb0ELi128EEEEEEEEEvNT_6ParamsE$_ZN4cute12iter_adaptorIPN7cutlass10bfloat16_tENS_8smem_ptrIS3_EEEC2ES3_) ;  /* 0xffffa90000007944 */ /* 0x000fea0003c3ffff */
[----:B------:R-:W-:-:S04]  /*add0*/  MOV R9, 0x0 ;  /* 0x0000000000097802 */ /* 0x000fc80000000f00 */
[----:B------:R-:W-:Y:S05]  /*ade0*/  RET.REL.NODEC R8 `(_ZN7cutlass13device_kernelIN5flash19enable_sm80_to_sm89INS1_16FlashAttnBwdSm80INS1_25CollectiveMainloopBwdSm80ILi2ELi2EN4cute5tupleIJNS5_1CILi128EEES8_NS7_ILi64EEEEEENS_10bfloat16_tEfNS_4arch4Sm80ELb0ELb0ELb1ELb1ELb0ELb0ELb0ELb0ELi2ELi4ELi4ELi4ELb0EEENS1_24CollectiveEpilogueBwdGQAISA_fSD_Li256ELb1ELb0EEENS1_19SingleTileSchedulerILb1ELb0ELb0ELi128EEEEEEEEEvNT_6ParamsE) ;  /* 0xffff521008007950 */ /* 0x000fea0003c3ffff */
        .type           $_ZN7cutlass13device_kernelIN5flash19enable_sm80_to_sm89INS1_16FlashAttnBwdSm80INS1_25CollectiveMainloopBwdSm80ILi2ELi2EN4cute5tupleIJNS5_1CILi128EEES8_NS7_ILi64EEEEEENS_10bfloat16_tEfNS_4arch4Sm80ELb0ELb0ELb1ELb1ELb0ELb0ELb0ELb0ELi2ELi4ELi4ELi4ELb0EEENS1_24CollectiveEpilogueBwdGQAISA_fSD_Li256ELb1ELb0EEENS1_19SingleTileSchedulerILb1ELb0ELb0ELi128EEEEEEEEEvNT_6ParamsE$_ZN4cute8smem_ptrIPN7cutlass9uint128_tEECI1NS_12iter_adaptorIS3_S4_EEES3_,@function
        .size           $_ZN7cutlass13device_kernelIN5flash19enable_sm80_to_sm89INS1_16FlashAttnBwdSm80INS1_25CollectiveMainloopBwdSm80ILi2ELi2EN4cute5tupleIJNS5_1CILi128EEES8_NS7_ILi64EEEEEENS_10bfloat16_tEfNS_4arch4Sm80ELb0ELb0ELb1ELb1ELb0ELb0ELb0ELb0ELi2ELi4ELi4ELi4ELb0EEENS1_24CollectiveEpilogueBwdGQAISA_fSD_Li256ELb1ELb0EEENS1_19SingleTileSchedulerILb1ELb0ELb0ELi128EEEEEEEEEvNT_6ParamsE$_ZN4cute8smem_ptrIPN7cutlass9uint128_tEECI1NS_12iter_adaptorIS3_S4_EEES3_,($_ZN7cutlass13device_kernelIN5flash19enable_sm80_to_sm89INS1_16FlashAttnBwdSm80INS1_25CollectiveMainloopBwdSm80ILi2ELi2EN4cute5tupleIJNS5_1CILi128EEES8_NS7_ILi64EEEEEENS_10bfloat16_tEfNS_4arch4Sm80ELb0ELb0ELb1ELb1ELb0ELb0ELb0ELb0ELi2ELi4ELi4ELi4ELb0EEENS1_24CollectiveEpilogueBwdGQAISA_fSD_Li256ELb1ELb0EEENS1_19SingleTileSchedulerILb1ELb0ELb0ELi128EEEEEEEEEvNT_6ParamsE$_ZN4cute8smem_ptrIPfECI1NS_12iter_adaptorIS1_S2_EEES1_ - $_ZN7cutlass13device_kernelIN5flash19enable_sm80_to_sm89INS1_16FlashAttnBwdSm80INS1_25CollectiveMainloopBwdSm80ILi2ELi2EN4cute5tupleIJNS5_1CILi128EEES8_NS7_ILi64EEEEEENS_10bfloat16_tEfNS_4arch4Sm80ELb0ELb0ELb1ELb1ELb0ELb0ELb0ELb0ELi2ELi4ELi4ELi4ELb0EEENS1_24CollectiveEpilogueBwdGQAISA_fSD_Li256ELb1ELb0EEENS1_19SingleTileSchedulerILb1ELb0ELb0ELi128EEEEEEEEEvNT_6ParamsE$_ZN4cute8smem_ptrIPN7cutlass9uint128_tEECI1NS_12iter_adaptorIS3_S4_EEES3_)
$_ZN7cutlass13device_kernelIN5flash19enable_sm80_to_sm89INS1_16FlashAttnBwdSm80INS1_25CollectiveMainloopBwdSm80ILi2ELi2EN4cute5tupleIJNS5_1CILi128EEES8_NS7_ILi64EEEEEENS_10bfloat16_tEfNS_4arch4Sm80ELb0ELb0ELb1ELb1ELb0ELb0ELb0ELb0ELi2ELi4ELi4ELi4ELb0EEENS1_24CollectiveEpilogueBwdGQAISA_fSD_Li256ELb1ELb0EEENS1_19SingleTileSchedulerILb1ELb0ELb0ELi128EEEEEEEEEvNT_6ParamsE$_ZN4cute8smem_ptrIPN7cutlass9uint128_tEECI1NS_12iter_adaptorIS3_S4_EEES3_:
[----:B------:R-:W-:Y:S02]  /*adf0*/  MOV R8, 0xae10 ;  /* 0x0000ae1000087802 */ /* 0x000fe40000000f00 */
[----:B------:R-:W-:Y:S05]  /*ae00*/  CALL.REL.NOINC `($_ZN7cutlass13device_kernelIN5flash19enable_sm80_to_sm89INS1_16FlashAttnBwdSm80INS1_25CollectiveMainloopBwdSm80ILi2ELi2EN4cute5tupleIJNS5_1CILi128EEES8_NS7_ILi64EEEEEENS_10bfloat16_tEfNS_4arch4Sm80ELb0ELb0ELb1ELb1ELb0ELb0ELb0ELb0ELi2ELi4ELi4ELi4ELb0EEENS1_24CollectiveEpilogueBwdGQAISA_fSD_Li256ELb1ELb0EEENS1_19SingleTileSchedulerILb1ELb0ELb0ELi128EEEEEEEEEvNT_6ParamsE$_ZN4cute12iter_adaptorIPN7cutlass9uint128_tENS_8smem_ptrIS3_EEEC2ES3_) ;  /* 0xffffa90000007944 */ /* 0x000fea0003c3ffff */
[----:B------:R-:W-:-:S04]  /*ae10*/  MOV R7, 0x0 ;  /* 0x0000000000077802 */ /* 0x000fc80000000f00 */
[----:B------:R-:W-:Y:S05]  /*ae20*/  RET.REL.NODEC R6 `(_ZN7cutlass13device_kernelIN5flash19enable_sm80_to_sm89INS1_16FlashAttnBwdSm80INS1_25CollectiveMainloopBwdSm80ILi2ELi2EN4cute5tupleIJNS5_1CILi128EEES8_NS7_ILi64EEEEEENS_10bfloat16_tEfNS_4arch4Sm80ELb0ELb0ELb1ELb1ELb0ELb0ELb0ELb0ELi2ELi4ELi4ELi4ELb0EEENS1_24CollectiveEpilogueBwdGQAISA_fSD_Li256ELb1ELb0EEENS1_19SingleTileSchedulerILb1ELb0ELb0ELi128EEEEEEEEEvNT_6ParamsE) ;  /* 0xffff51d006007950 */ /* 0x000fea0003c3ffff */
        .type           $_ZN7cutlass13device_kernelIN5flash19enable_sm80_to_sm89INS1_16FlashAttnBwdSm80INS1_25CollectiveMainloopBwdSm80ILi2ELi2EN4cute5tupleIJNS5_1CILi128EEES8_NS7_ILi64EEEEEENS_10bfloat16_tEfNS_4arch4Sm80ELb0ELb0ELb1ELb1ELb0ELb0ELb0ELb0ELi2ELi4ELi4ELi4ELb0EEENS1_24CollectiveEpilogueBwdGQAISA_fSD_Li256ELb1ELb0EEENS1_19SingleTileSchedulerILb1ELb0ELb0ELi128EEEEEEEEEvNT_6ParamsE$_ZN4cute8smem_ptrIPfECI1NS_12iter_adaptorIS1_S2_EEES1_,@function
        .size           $_ZN7cutlass13device_kernelIN5flash19enable_sm80_to_sm89INS1_16FlashAttnBwdSm80INS1_25CollectiveMainloopBwdSm80ILi2ELi2EN4cute5tupleIJNS5_1CILi128EEES8_NS7_ILi64EEEEEENS_10bfloat16_tEfNS_4arch4Sm80ELb0ELb0ELb1ELb1ELb0ELb0ELb0ELb0ELi2ELi4ELi4ELi4ELb0EEENS1_24CollectiveEpilogueBwdGQAISA_fSD_Li256ELb1ELb0EEENS1_19SingleTileSchedulerILb1ELb0ELb0ELi128EEEEEEEEEvNT_6ParamsE$_ZN4cute8smem_ptrIPfECI1NS_12iter_adaptorIS1_S2_EEES1_,($_ZN7cutlass13device_kernelIN5flash19enable_sm80_to_sm89INS1_16FlashAttnBwdSm80INS1_25CollectiveMainloopBwdSm80ILi2ELi2EN4cute5tupleIJNS5_1CILi128EEES8_NS7_ILi64EEEEEENS_10bfloat16_tEfNS_4arch4Sm80ELb0ELb0ELb1ELb1ELb0ELb0ELb0ELb0ELi2ELi4ELi4ELi4ELb0EEENS1_24CollectiveEpilogueBwdGQAISA_fSD_Li256ELb1ELb0EEENS1_19SingleTileSchedulerILb1ELb0ELb0ELi128EEEEEEEEEvNT_6ParamsE$_ZN4cute8smem_ptrIPjECI1NS_12iter_adaptorIS1_S2_EEES1_ - $_ZN7cutlass13device_kernelIN5flash19enable_sm80_to_sm89INS1_16FlashAttnBwdSm80INS1_25CollectiveMainloopBwdSm80ILi2ELi2EN4cute5tupleIJNS5_1CILi128EEES8_NS7_ILi64EEEEEENS_10bfloat16_tEfNS_4arch4Sm80ELb0ELb0ELb1ELb1ELb0ELb0ELb0ELb0ELi2ELi4ELi4ELi4ELb0EEENS1_24CollectiveEpilogueBwdGQAISA_fSD_Li256ELb1ELb0EEENS1_19SingleTileSchedulerILb1ELb0ELb0ELi128EEEEEEEEEvNT_6ParamsE$_ZN4cute8smem_ptrIPfECI1NS_12iter_adaptorIS1_S2_EEES1_)
$_ZN7cutlass13device_kernelIN5flash19enable_sm80_to_sm89INS1_16FlashAttnBwdSm80INS1_25CollectiveMainloopBwdSm80ILi2ELi2EN4cute5tupleIJNS5_1CILi128EEES8_NS7_ILi64EEEEEENS_10bfloat16_tEfNS_4arch4Sm80ELb0ELb0ELb1ELb1ELb0ELb0ELb0ELb0ELi2ELi4ELi4ELi4ELb0EEENS1_24CollectiveEpilogueBwdGQAISA_fSD_Li256ELb1ELb0EEENS1_19SingleTileSchedulerILb1ELb0ELb0ELi128EEEEEEEEEvNT_6ParamsE$_ZN4cute8smem_ptrIPfECI1NS_12iter_adaptorIS1_S2_EEES1_:
[----:B------:R-:W-:Y:S02]  /*ae30*/  MOV R10, 0xae50 ;  /* 0x0000ae50000a7802 */ /* 0x000fe40000000f00 */
[----:B------:R-:W-:Y:S05]  /*ae40*/  CALL.REL.NOINC `($_ZN7cutlass13device_kernelIN5flash19enable_sm80_to_sm89INS1_16FlashAttnBwdSm80INS1_25CollectiveMainloopBwdSm80ILi2ELi2EN4cute5tupleIJNS5_1CILi128EEES8_NS7_ILi64EEEEEENS_10bfloat16_tEfNS_4arch4Sm80ELb0ELb0ELb1ELb1ELb0ELb0ELb0ELb0ELi2ELi4ELi4ELi4ELb0EEENS1_24CollectiveEpilogueBwdGQAISA_fSD_Li256ELb1ELb0EEENS1_19SingleTileSchedulerILb1ELb0ELb0ELi128EEEEEEEEEvNT_6ParamsE$_ZN4cute12iter_adaptorIPfNS_8smem_ptrIS1_EEEC2ES1_) ;  /* 0xffffa94000007944 */ /* 0x000fea0003c3ffff */
[----:B------:R-:W-:-:S04]  /*ae50*/  MOV R9, 0x0 ;  /* 0x0000000000097802 */ /* 0x000fc80000000f00 */
[----:B------:R-:W-:Y:S05]  /*ae60*/  RET.REL.NODEC R8 `(_ZN7cutlass13device_kernelIN5flash19enable_sm80_to_sm89INS1_16FlashAttnBwdSm80INS1_25CollectiveMainloopBwdSm80ILi2ELi2EN4cute5tupleIJNS5_1CILi128EEES8_NS7_ILi64EEEEEENS_10bfloat16_tEfNS_4arch4Sm80ELb0ELb0ELb1ELb1ELb0ELb0ELb0ELb0ELi2ELi4ELi4ELi4ELb0EEENS1_24CollectiveEpilogueBwdGQAISA_fSD_Li256ELb1ELb0EEENS1_19SingleTileSchedulerILb1ELb0ELb0ELi128EEEEEEEEEvNT_6ParamsE) ;  /* 0xffff519008007950 */ /* 0x000fea0003c3ffff */
        .type           $_ZN7cutlass13device_kernelIN5flash19enable_sm80_to_sm89INS1_16FlashAttnBwdSm80INS1_25CollectiveMainloopBwdSm80ILi2ELi2EN4cute5tupleIJNS5_1CILi128EEES8_NS7_ILi64EEEEEENS_10bfloat16_tEfNS_4arch4Sm80ELb0ELb0ELb1ELb1ELb0ELb0ELb0ELb0ELi2ELi4ELi4ELi4ELb0EEENS1_24CollectiveEpilogueBwdGQAISA_fSD_Li256ELb1ELb0EEENS1_19SingleTileSchedulerILb1ELb0ELb0ELi128EEEEEEEEEvNT_6ParamsE$_ZN4cute8smem_ptrIPjECI1NS_12iter_adaptorIS1_S2_EEES1_,@function
        .size           $_ZN7cutlass13device_kernelIN5flash19enable_sm80_to_sm89INS1_16FlashAttnBwdSm80INS1_25CollectiveMainloopBwdSm80ILi2ELi2EN4cute5tupleIJNS5_1CILi128EEES8_NS7_ILi64EEEEEENS_10bfloat16_tEfNS_4arch4Sm80ELb0ELb0ELb1ELb1ELb0ELb0ELb0ELb0ELi2ELi4ELi4ELi4ELb0EEENS1_24CollectiveEpilogueBwdGQAISA_fSD_Li256ELb1ELb0EEENS1_19SingleTileSchedulerILb1ELb0ELb0ELi128EEEEEEEEEvNT_6ParamsE$_ZN4cute8smem_ptrIPjECI1NS_12iter_adaptorIS1_S2_EEES1_,($_ZN7cutlass13device_kernelIN5flash19enable_sm80_to_sm89INS1_16FlashAttnBwdSm80INS1_25CollectiveMainloopBwdSm80ILi2ELi2EN4cute5tupleIJNS5_1CILi128EEES8_NS7_ILi64EEEEEENS_10bfloat16_tEfNS_4arch4Sm80ELb0ELb0ELb1ELb1ELb0ELb0ELb0ELb0ELi2ELi4ELi4ELi4ELb0EEENS1_24CollectiveEpilogueBwdGQAISA_fSD_Li256ELb1ELb0EEENS1_19SingleTileSchedulerILb1ELb0ELb0ELi128EEEEEEEEEvNT_6ParamsE$_ZN73_INTERNAL_24fd9406_37_flash_bwd_hdim64_bf16_softcap_sm80_cu_8e232a79_330724__cvta_generic_to_sharedEPKv - $_ZN7cutlass13device_kernelIN5flash19enable_sm80_to_sm89INS1_16FlashAttnBwdSm80INS1_25CollectiveMainloopBwdSm80ILi2ELi2EN4cute5tupleIJNS5_1CILi128EEES8_NS7_ILi64EEEEEENS_10bfloat16_tEfNS_4arch4Sm80ELb0ELb0ELb1ELb1ELb0ELb0ELb0ELb0ELi2ELi4ELi4ELi4ELb0EEENS1_24CollectiveEpilogueBwdGQAISA_fSD_Li256ELb1ELb0EEENS1_19SingleTileSchedulerILb1ELb0ELb0ELi128EEEEEEEEEvNT_6ParamsE$_ZN4cute8smem_ptrIPjECI1NS_12iter_adaptorIS1_S2_EEES1_)
$_ZN7cutlass13device_kernelIN5flash19enable_sm80_to_sm89INS1_16FlashAttnBwdSm80INS1_25CollectiveMainloopBwdSm80ILi2ELi2EN4cute5tupleIJNS5_1CILi128EEES8_NS7_ILi64EEEEEENS_10bfloat16_tEfNS_4arch4Sm80ELb0ELb0ELb1ELb1ELb0ELb0ELb0ELb0ELi2ELi4ELi4ELi4ELb0EEENS1_24CollectiveEpilogueBwdGQAISA_fSD_Li256ELb1ELb0EEENS1_19SingleTileSchedulerILb1ELb0ELb0ELi128EEEEEEEEEvNT_6ParamsE$_ZN4cute8smem_ptrIPjECI1NS_12iter_adaptorIS1_S2_EEES1_:
[----:B------:R-:W-:Y:S02]  /*ae70*/  MOV R10, 0xae90 ;  /* 0x0000ae90000a7802 */ /* 0x000fe40000000f00 */
[----:B------:R-:W-:Y:S05]  /*ae80*/  CALL.REL.NOINC `($_ZN7cutlass13device_kernelIN5flash19enable_sm80_to_sm89INS1_16FlashAttnBwdSm80INS1_25CollectiveMainloopBwdSm80ILi2ELi2EN4cute5tupleIJNS5_1CILi128EEES8_NS7_ILi64EEEEEENS_10bfloat16_tEfNS_4arch4Sm80ELb0ELb0ELb1ELb1ELb0ELb0ELb0ELb0ELi2ELi4ELi4ELi4ELb0EEENS1_24CollectiveEpilogueBwdGQAISA_fSD_Li256ELb1ELb0EEENS1_19SingleTileSchedulerILb1ELb0ELb0ELi128EEEEEEEEEvNT_6ParamsE$_ZN4cute12iter_adaptorIPjNS_8smem_ptrIS1_EEEC2ES1_) ;  /* 0xffffa94000007944 */ /* 0x000fea0003c3ffff */
[----:B------:R-:W-:-:S04]  /*ae90*/  MOV R9, 0x0 ;  /* 0x0000000000097802 */ /* 0x000fc80000000f00 */
[----:B------:R-:W-:Y:S05]  /*aea0*/  RET.REL.NODEC R8 `(_ZN7cutlass13device_kernelIN5flash19enable_sm80_to_sm89INS1_16FlashAttnBwdSm80INS1_25CollectiveMainloopBwdSm80ILi2ELi2EN4cute5tupleIJNS5_1CILi128EEES8_NS7_ILi64EEEEEENS_10bfloat16_tEfNS_4arch4Sm80ELb0ELb0ELb1ELb1ELb0ELb0ELb0ELb0ELi2ELi4ELi4ELi4ELb0EEENS1_24CollectiveEpilogueBwdGQAISA_fSD_Li256ELb1ELb0EEENS1_19SingleTileSchedulerILb1ELb0ELb0ELi128EEEEEEEEEvNT_6ParamsE) ;  /* 0xffff515008007950 */ /* 0x000fea0003c3ffff */
        .type           $_ZN7cutlass13device_kernelIN5flash19enable_sm80_to_sm89INS1_16FlashAttnBwdSm80INS1_25CollectiveMainloopBwdSm80ILi2ELi2EN4cute5tupleIJNS5_1CILi128EEES8_NS7_ILi64EEEEEENS_10bfloat16_tEfNS_4arch4Sm80ELb0ELb0ELb1ELb1ELb0ELb0ELb0ELb0ELi2ELi4ELi4ELi4ELb0EEENS1_24CollectiveEpilogueBwdGQAISA_fSD_Li256ELb1ELb0EEENS1_19SingleTileSchedulerILb1ELb0ELb0ELi128EEEEEEEEEvNT_6ParamsE$_ZN73_INTERNAL_24fd9406_37_flash_bwd_hdim64_bf16_softcap_sm80_cu_8e232a79_330724__cvta_generic_to_sharedEPKv,@function
        .size           $_ZN7cutlass13device_kernelIN5flash19enable_sm80_to_sm89INS1_16FlashAttnBwdSm80INS1_25CollectiveMainloopBwdSm80ILi2ELi2EN4cute5tupleIJNS5_1CILi128EEES8_NS7_ILi64EEEEEENS_10bfloat16_tEfNS_4arch4Sm80ELb0ELb0ELb1ELb1ELb0ELb0ELb0ELb0ELi2ELi4ELi4ELi4ELb0EEENS1_24CollectiveEpilogueBwdGQAISA_fSD_Li256ELb1ELb0EEENS1_19SingleTileSchedulerILb1ELb0ELb0ELi128EEEEEEEEEvNT_6ParamsE$_ZN73_INTERNAL_24fd9406_37_flash_bwd_hdim64_bf16_softcap_sm80_cu_8e232a79_330724__cvta_generic_to_sharedEPKv,($_ZN7cutlass13device_kernelIN5flash19enable_sm80_to_sm89INS1_16FlashAttnBwdSm80INS1_25CollectiveMainloopBwdSm80ILi2ELi2EN4cute5tupleIJNS5_1CILi128EEES8_NS7_ILi64EEEEEENS_10bfloat16_tEfNS_4arch4Sm80ELb0ELb0ELb1ELb1ELb0ELb0ELb0ELb0ELi2ELi4ELi4ELi4ELb0EEENS1_24CollectiveEpilogueBwdGQAISA_fSD_Li256ELb1ELb0EEENS1_19SingleTileSchedulerILb1ELb0ELb0ELi128EEEEEEEEEvNT_6ParamsE$_ZN73_INTERNAL_24fd9406_37_flash_bwd_hdim64_bf16_softcap_sm80_cu_8e232a79_33079atomicAddEPff - $_ZN7cutlass13device_kernelIN5flash19enable_sm80_to_sm89INS1_16FlashAttnBwdSm80INS1_25CollectiveMainloopBwdSm80ILi2ELi2EN4cute5tupleIJNS5_1CILi128EEES8_NS7_ILi64EEEEEENS_10bfloat16_tEfNS_4arch4Sm80ELb0ELb0ELb1ELb1ELb0ELb0ELb0ELb0ELi2ELi4ELi4ELi4ELb0EEENS1_24CollectiveEpilogueBwdGQAISA_fSD_Li256ELb1ELb0EEENS1_19SingleTileSchedulerILb1ELb0ELb0ELi128EEEEEEEEEvNT_6ParamsE$_ZN73_INTERNAL_24fd9406_37_flash_bwd_hdim64_bf16_softcap_sm80_cu_8e232a79_330724__cvta_generic_to_sharedEPKv)
$_ZN7cutlass13device_kernelIN5flash19enable_sm80_to_sm89INS1_16FlashAttnBwdSm80INS1_25CollectiveMainloopBwdSm80ILi2ELi2EN4cute5tupleIJNS5_1CILi128EEES8_NS7_ILi64EEEEEENS_10bfloat16_tEfNS_4arch4Sm80ELb0ELb0ELb1ELb1ELb0ELb0ELb0ELb0ELi2ELi4ELi4ELi4ELb0EEENS1_24CollectiveEpilogueBwdGQAISA_fSD_Li256ELb1ELb0EEENS1_19SingleTileSchedulerILb1ELb0ELb0ELi128EEEEEEEEEvNT_6ParamsE$_ZN73_INTERNAL_24fd9406_37_flash_bwd_hdim64_bf16_softcap_sm80_cu_8e232a79_330724__cvta_generic_to_sharedEPKv:
[----:B------:R-:W-:Y:S02]  /*aeb0*/  MOV R3, 0x0 ;  /* 0x0000000000037802 */ /* 0x000fe40000000f00 */
[----:B------:R-:W-:Y:S02]  /*aec0*/  IADD3 R4, R4, -c[0x0][0x18], RZ ;  /* 0x8000060004047a10 */ /* 0x000fe40007ffe0ff */
[----:B------:R-:W-:Y:S05]  /*aed0*/  RET.REL.NODEC R2 `(_ZN7cutlass13device_kernelIN5flash19enable_sm80_to_sm89INS1_16FlashAttnBwdSm80INS1_25CollectiveMainloopBwdSm80ILi2ELi2EN4cute5tupleIJNS5_1CILi128EEES8_NS7_ILi64EEEEEENS_10bfloat16_tEfNS_4arch4Sm80ELb0ELb0ELb1ELb1ELb0ELb0ELb0ELb0ELi2ELi4ELi4ELi4ELb0EEENS1_24CollectiveEpilogueBwdGQAISA_fSD_Li256ELb1ELb0EEENS1_19SingleTileSchedulerILb1ELb0ELb0ELi128EEEEEEEEEvNT_6ParamsE) ;  /* 0xffff512002007950 */ /* 0x000fea0003c3ffff */
        .type           $_ZN7cutlass13device_kernelIN5flash19enable_sm80_to_sm89INS1_16FlashAttnBwdSm80INS1_25CollectiveMainloopBwdSm80ILi2ELi2EN4cute5tupleIJNS5_1CILi128EEES8_NS7_ILi64EEEEEENS_10bfloat16_tEfNS_4arch4Sm80ELb0ELb0ELb1ELb1ELb0ELb0ELb0ELb0ELi2ELi4ELi4ELi4ELb0EEENS1_24CollectiveEpilogueBwdGQAISA_fSD_Li256ELb1ELb0EEENS1_19SingleTileSchedulerILb1ELb0ELb0ELi128EEEEEEEEEvNT_6ParamsE$_ZN73_INTERNAL_24fd9406_37_flash_bwd_hdim64_bf16_softcap_sm80_cu_8e232a79_33079atomicAddEPff,@function
        .size           $_ZN7cutlass13device_kernelIN5flash19enable_sm80_to_sm89INS1_16FlashAttnBwdSm80INS1_25CollectiveMainloopBwdSm80ILi2ELi2EN4cute5tupleIJNS5_1CILi128EEES8_NS7_ILi64EEEEEENS_10bfloat16_tEfNS_4arch4Sm80ELb0ELb0ELb1ELb1ELb0ELb0ELb0ELb0ELi2ELi4ELi4ELi4ELb0EEENS1_24CollectiveEpilogueBwdGQAISA_fSD_Li256ELb1ELb0EEENS1_19SingleTileSchedulerILb1ELb0ELb0ELi128EEEEEEEEEvNT_6ParamsE$_ZN73_INTERNAL_24fd9406_37_flash_bwd_hdim64_bf16_softcap_sm80_cu_8e232a79_33079atomicAddEPff,($_ZN7cutlass13device_kernelIN5flash19enable_sm80_to_sm89INS1_16FlashAttnBwdSm80INS1_25CollectiveMainloopBwdSm80ILi2ELi2EN4cute5tupleIJNS5_1CILi128EEES8_NS7_ILi64EEEEEENS_10bfloat16_tEfNS_4arch4Sm80ELb0ELb0ELb1ELb1ELb0ELb0ELb0ELb0ELi2ELi4ELi4ELi4ELb0EEENS1_24CollectiveEpilogueBwdGQAISA_fSD_Li256ELb1ELb0EEENS1_19SingleTileSchedulerILb1ELb0ELb0ELi128EEEEEEEEEvNT_6ParamsE$_ZZN4cute12filter_tupleINS_5tupleIJNS1_IJNS_10UnderscoreENS_1CILi0EEEEEENS1_IJS4_S2_EEEEEENS1_IJNS1_IJNS1_IJNS3_ILi1EEES4_EEES4_EEENS1_IJNS1_IJS4_S4_EEEiEEEEEEZNS_5sliceIS7_SD_EEDaRKT_RKT0_EUlRKT_RKT0_E_EEDaSH_SK_OT1_ENKUlDpSN_E_clIJNS1_IJS9_EEENS1_IJiEEEEEEDaSU_ - $_ZN7cutlass13device_kernelIN5flash19enable_sm80_to_sm89INS1_16FlashAttnBwdSm80INS1_25CollectiveMainloopBwdSm80ILi2ELi2EN4cute5tupleIJNS5_1CILi128EEES8_NS7_ILi64EEEEEENS_10bfloat16_tEfNS_4arch4Sm80ELb0ELb0ELb1ELb1ELb0ELb0ELb0ELb0ELi2ELi4ELi4ELi4ELb0EEENS1_24CollectiveEpilogueBwdGQAISA_fSD_Li256ELb1ELb0EEENS1_19SingleTileSchedulerILb1ELb0ELb0ELi128EEEEEEEEEvNT_6ParamsE$_ZN73_INTERNAL_24fd9406_37_flash_bwd_hdim64_bf16_softcap_sm80_cu_8e232a79_33079atomicAddEPff)
$_ZN7cutlass13device_kernelIN5flash19enable_sm80_to_sm89INS1_16FlashAttnBwdSm80INS1_25CollectiveMainloopBwdSm80ILi2ELi2EN4cute5tupleIJNS5_1CILi128EEES8_NS7_ILi64EEEEEENS_10bfloat16_tEfNS_4arch4Sm80ELb0ELb0ELb1ELb1ELb0ELb0ELb0ELb0ELi2ELi4ELi4ELi4ELb0EEENS1_24CollectiveEpilogueBwdGQAISA_fSD_Li256ELb1ELb0EEENS1_19SingleTileSchedulerILb1ELb0ELb0ELi128EEEEEEEEEvNT_6ParamsE$_ZN73_INTERNAL_24fd9406_37_flash_bwd_hdim64_bf16_softcap_sm80_cu_8e232a79_33079atomicAddEPff:
[----:B------:R-:W-:Y:S01]  /*aee0*/  BSSY B0, `(.L_x_1359) ;  /* 0x0000003000007945 */ /* 0x000fe20003800000 */
[----:B------:R-:W-:Y:S02]  /*aef0*/  MOV R12, 0xaf10 ;  /* 0x0000af10000c7802 */ /* 0x000fe40000000f00 */
[----:B------:R-:W-:Y:S05]  /*af00*/  CALL.REL.NOINC `($_ZN7cutlass13device_kernelIN5flash19enable_sm80_to_sm89INS1_16FlashAttnBwdSm80INS1_25CollectiveMainloopBwdSm80ILi2ELi2EN4cute5tupleIJNS5_1CILi128EEES8_NS7_ILi64EEEEEENS_10bfloat16_tEfNS_4arch4Sm80ELb0ELb0ELb1ELb1ELb0ELb0ELb0ELb0ELi2ELi4ELi4ELi4ELb0EEENS1_24CollectiveEpilogueBwdGQAISA_fSD_Li256ELb1ELb0EEENS1_19SingleTileSchedulerILb1ELb0ELb0ELi128EEEEEEEEEvNT_6ParamsE$__fAtomicAdd) ;  /* 0x0005a41000007944 */ /* 0x000fea0003c00000 */
[----:B------:R-:W-:Y:S05]  /*af10*/  BSYNC B0 ;  /* 0x0000000000007941 */ /* 0x000fea0003800000 */
.L_x_1359:
[----:B------:R-:W-:-:S04]  /*af20*/  MOV R11, 0x0 ;  /* 0x00000000000b7802 */ /* 0x000fc80000000f00 */
[----:B------:R-:W-:Y:S05]  /*af30*/  RET.REL.NODEC R10 `(_ZN7cutlass13device_kernelIN5flash19enable_sm80_to_sm89INS1_16FlashAttnBwdSm80INS1_25CollectiveMainloopBwdSm80ILi2ELi2EN4cute5tupleIJNS5_1CILi128EEES8_NS7_ILi64EEEEEENS_10bfloat16_tEfNS_4arch4Sm80ELb0ELb0ELb1ELb1ELb0ELb0ELb0ELb0ELi2ELi4ELi4ELi4ELb0EEENS1_24CollectiveEpilogueBwdGQAISA_fSD_Li256ELb1ELb0EEENS1_19SingleTileSchedulerILb1ELb0ELb0ELi128EEEEEEEEEvNT_6ParamsE) ;  /* 0xffff50c00a007950 */ /* 0x000fea0003c3ffff */
        .type           $_ZN7cutlass13device_kernelIN5flash19enable_sm80_to_sm89INS1_16FlashAttnBwdSm80INS1_25CollectiveMainloopBwdSm80ILi2ELi2EN4cute5tupleIJNS5_1CILi128EEES8_NS7_ILi64EEEEEENS_10bfloat16_tEfNS_4arch4Sm80ELb0ELb0ELb1ELb1ELb0ELb0ELb0ELb0ELi2ELi4ELi4ELi4ELb0EEENS1_24CollectiveEpilogueBwdGQAISA_fSD_Li256ELb1ELb0EEENS1_19SingleTileSchedulerILb1ELb0ELb0ELi128EEEEEEEEEvNT_6ParamsE$_ZZN4cute12filter_tupleINS_5tupleIJNS1_IJNS_10UnderscoreENS_1CILi0EEEEEENS1_IJS4_S2_EEEEEENS1_IJNS1_IJNS1_IJNS3_ILi1EEES4_EEES4_EEENS1_IJNS1_IJS4_S4_EEEiEEEEEEZNS_5sliceIS7_SD_EEDaRKT_RKT0_EUlRKT_RKT0_E_EEDaSH_SK_OT1_ENKUlDpSN_E_clIJNS1_IJS9_EEENS1_IJiEEEEEEDaSU_,@function
        .size           $_ZN7cutlass13device_kernelIN5flash19enable_sm80_to_sm89INS1_16FlashAttnBwdSm80INS1_25CollectiveMainloopBwdSm80ILi2ELi2EN4cute5tupleIJNS5_1CILi128EEES8_NS7_ILi64EEEEEENS_10bfloat16_tEfNS_4arch4Sm80ELb0ELb0ELb1ELb1ELb0ELb0ELb0ELb0ELi2ELi4ELi4ELi4ELb0EEENS1_24CollectiveEpilogueBwdGQAISA_fSD_Li256ELb1ELb0EEENS1_19SingleTileSchedulerILb1ELb0ELb0ELi128EEEEEEEEEvNT_6ParamsE$_ZZN4cute12filter_tupleINS_5tupleIJNS1_IJNS_10UnderscoreENS_1CILi0EEEEEENS1_IJS4_S2_EEEEEENS1_IJNS1_IJNS1_IJNS3_ILi1EEES4_EEES4_EEENS1_IJNS1_IJS4_S4_EEEiEEEEEEZNS_5sliceIS7_SD_EEDaRKT_RKT0_EUlRKT_RKT0_E_EEDaSH_SK_OT1_ENKUlDpSN_E_clIJNS1_IJS9_EEENS1_IJiEEEEEEDaSU_,($_ZN7cutlass13device_kernelIN5flash19enable_sm80_to_sm89INS1_16FlashAttnBwdSm80INS1_25CollectiveMainloopBwdSm80ILi2ELi2EN4cute5tupleIJNS5_1CILi128EEES8_NS7_ILi64EEEEEENS_10bfloat16_tEfNS_4arch4Sm80ELb0ELb0ELb1ELb1ELb0ELb0ELb0ELb0ELi2ELi4ELi4ELi4ELb0EEENS1_24CollectiveEpilogueBwdGQAISA_fSD_Li256ELb1ELb0EEENS1_19SingleTileSchedulerILb1ELb0ELb0ELi128EEEEEEEEEvNT_6ParamsE$_ZZN4cute12filter_tupleINS_5tupleIJNS1_IJNS_1CILi0EEENS1_IJNS2_ILi1EEENS2_ILi512EEEiEEEEEENS2_ILi4096EEENS1_IJiNS2_ILi8192EEEEEEEEEZNS_7flattenISB_EEDaRKT_EUlRKT_E_EEDaSF_OT0_ENKUlDpSI_E_clIJNS1_IJS3_S4_S5_iEEENS1_IJS8_EEESA_EEEDaSM_ - $_ZN7cutlass13device_kernelIN5flash19enable_sm80_to_sm89INS1_16FlashAttnBwdSm80INS1_25CollectiveMainloopBwdSm80ILi2ELi2EN4cute5tupleIJNS5_1CILi128EEES8_NS7_ILi64EEEEEENS_10bfloat16_tEfNS_4arch4Sm80ELb0ELb0ELb1ELb1ELb0ELb0ELb0ELb0ELi2ELi4ELi4ELi4ELb0EEENS1_24CollectiveEpilogueBwdGQAISA_fSD_Li256ELb1ELb0EEENS1_19SingleTileSchedulerILb1ELb0ELb0ELi128EEEEEEEEEvNT_6ParamsE$_ZZN4cute12filter_tupleINS_5tupleIJNS1_IJNS_10UnderscoreENS_1CILi0EEEEEENS1_IJS4_S2_EEEEEENS1_IJNS1_IJNS1_IJNS3_ILi1EEES4_EEES4_EEENS1_IJNS1_IJS4_S4_EEEiEEEEEEZNS_5sliceIS7_SD_EEDaRKT_RKT0_EUlRKT_RKT0_E_EEDaSH_SK_OT1_ENKUlDpSN_E_clIJNS1_IJS9_EEENS1_IJiEEEEEEDaSU_)
$_ZN7cutlass13device_kernelIN5flash19enable_sm80_to_sm89INS1_16FlashAttnBwdSm80INS1_25CollectiveMainloopBwdSm80ILi2ELi2EN4cute5tupleIJNS5_1CILi128EEES8_NS7_ILi64EEEEEENS_10bfloat16_tEfNS_4arch4Sm80ELb0ELb0ELb1ELb1ELb0ELb0ELb0ELb0ELi2ELi4ELi4ELi4ELb0EEENS1_24CollectiveEpilogueBwdGQAISA_fSD_Li256ELb1ELb0EEENS1_19SingleTileSchedulerILb1ELb0ELb0ELi128EEEEEEEEEvNT_6ParamsE$_ZZN4cute12filter_tupleINS_5tupleIJNS1_IJNS_10UnderscoreENS_1CILi0EEEEEENS1_IJS4_S2_EEEEEENS1_IJNS1_IJNS1_IJNS3_ILi1EEES4_EEES4_EEENS1_IJNS1_IJS4_S4_EEEiEEEEEEZNS_5sliceIS7_SD_EEDaRKT_RKT0_EUlRKT_RKT0_E_EEDaSH_SK_OT1_ENKUlDpSN_E_clIJNS1_IJS9_EEENS1_IJiEEEEEEDaSU_:
[----:B------:R-:W-:Y:S02]  /*af40*/  IADD3 R2, R1, 0x1680, RZ ;  /* 0x0000168001027810 */ /* 0x000fe40007ffe0ff */
[----:B------:R-:W-:Y:S02]  /*af50*/  MOV R6, 0xaf80 ;  /* 0x0000af8000067802 */ /* 0x000fe40000000f00 */
[----:B------:R-:W-:Y:S02]  /*af60*/  IADD3 R2, R2, c[0x0][0x20], RZ ;  /* 0x0000080002027a10 */ /* 0x000fe40007ffe0ff */
[----:B------:R-:W-:Y:S05]  /*af70*/  CALL.REL.NOINC `($_ZN7cutlass13device_kernelIN5flash19enable_sm80_to_sm89INS1_16FlashAttnBwdSm80INS1_25CollectiveMainloopBwdSm80ILi2ELi2EN4cute5tupleIJNS5_1CILi128EEES8_NS7_ILi64EEEEEENS_10bfloat16_tEfNS_4arch4Sm80ELb0ELb0ELb1ELb1ELb0ELb0ELb0ELb0ELi2ELi4ELi4ELi4ELb0EEENS1_24CollectiveEpilogueBwdGQAISA_fSD_Li256ELb1ELb0EEENS1_19SingleTileSchedulerILb1ELb0ELb0ELi128EEEEEEEEEvNT_6ParamsE$_ZN4cute3eso3ESOILb1ELb0EJNS_5tupleIJNS_1CILi1EEENS3_ILi0EEEEEEiEEC2ERKS6_RKi) ;  /* 0xffffd57000007944 */ /* 0x000fea0003c3ffff */
[----:B-1----:R1:W5:Y:S01]  /*af80*/  LDL R3, [R1+0x1680] ;  /* 0x0016800001037983 */ /* 0x0023620000100800 */
[----:B------:R-:W-:-:S04]  /*af90*/  MOV R9, 0x0 ;  /* 0x0000000000097802 */ /* 0x000fc80000000f00 */
[----:B------:R-:W-:Y:S05]  /*afa0*/  RET.REL.NODEC R8 `(_ZN7cutlass13device_kernelIN5flash19enable_sm80_to_sm89INS1_16FlashAttnBwdSm80INS1_25CollectiveMainloopBwdSm80ILi2ELi2EN4cute5tupleIJNS5_1CILi128EEES8_NS7_ILi64EEEEEENS_10bfloat16_tEfNS_4arch4Sm80ELb0ELb0ELb1ELb1ELb0ELb0ELb0ELb0ELi2ELi4ELi4ELi4ELb0EEENS1_24CollectiveEpilogueBwdGQAISA_fSD_Li256ELb1ELb0EEENS1_19SingleTileSchedulerILb1ELb0ELb0ELi128EEEEEEEEEvNT_6ParamsE) ;  /* 0xffff505008007950 */ /* 0x000fea0003c3ffff */
        .type           $_ZN7cutlass13device_kernelIN5flash19enable_sm80_to_sm89INS1_16FlashAttnBwdSm80INS1_25CollectiveMainloopBwdSm80ILi2ELi2EN4cute5tupleIJNS5_1CILi128EEES8_NS7_ILi64EEEEEENS_10bfloat16_tEfNS_4arch4Sm80ELb0ELb0ELb1ELb1ELb0ELb0ELb0ELb0ELi2ELi4ELi4ELi4ELb0EEENS1_24CollectiveEpilogueBwdGQAISA_fSD_Li256ELb1ELb0EEENS1_19SingleTileSchedulerILb1ELb0ELb0ELi128EEEEEEEEEvNT_6ParamsE$_ZZN4cute12filter_tupleINS_5tupleIJNS1_IJNS_1CILi0EEENS1_IJNS2_ILi1EEENS2_ILi512EEEiEEEEEENS2_ILi4096EEENS1_IJiNS2_ILi8192EEEEEEEEEZNS_7flattenISB_EEDaRKT_EUlRKT_E_EEDaSF_OT0_ENKUlDpSI_E_clIJNS1_IJS3_S4_S5_iEEENS1_IJS8_EEESA_EEEDaSM_,@function
        .size           $_ZN7cutlass13device_kernelIN5flash19enable_sm80_to_sm89INS1_16FlashAttnBwdSm80INS1_25CollectiveMainloopBwdSm80ILi2ELi2EN4cute5tupleIJNS5_1CILi128EEES8_NS7_ILi64EEEEEENS_10bfloat16_tEfNS_4arch4Sm80ELb0ELb0ELb1ELb1ELb0ELb0ELb0ELb0ELi2ELi4ELi4ELi4ELb0EEENS1_24CollectiveEpilogueBwdGQAISA_fSD_Li256ELb1ELb0EEENS1_19SingleTileSchedulerILb1ELb0ELb0ELi128EEEEEEEEEvNT_6ParamsE$_ZZN4cute12filter_tupleINS_5tupleIJNS1_IJNS_1CILi0EEENS1_IJNS2_ILi1EEENS2_ILi512EEEiEEEEEENS2_ILi4096EEENS1_IJiNS2_ILi8192EEEEEEEEEZNS_7flattenISB_EEDaRKT_EUlRKT_E_EEDaSF_OT0_ENKUlDpSI_E_clIJNS1_IJS3_S4_S5_iEEENS1_IJS8_EEESA_EEEDaSM_,($_ZN7cutlass13device_kernelIN5flash19enable_sm80_to_sm89INS1_16FlashAttnBwdSm80INS1_25CollectiveMainloopBwdSm80ILi2ELi2EN4cute5tupleIJNS5_1CILi128EEES8_NS7_ILi64EEEEEENS_10bfloat16_tEfNS_4arch4Sm80ELb0ELb0ELb1ELb1ELb0ELb0ELb0ELb0ELi2ELi4ELi4ELi4ELb0EEENS1_24CollectiveEpilogueBwdGQAISA_fSD_Li256ELb1ELb0EEENS1_19SingleTileSchedulerILb1ELb0ELb0ELi128EEEEEEEEEvNT_6ParamsE$_ZZN4cute12filter_tupleINS_5tupleIJNS1_IJiNS1_IJiNS_1CILi0EEEEEEEEENS1_IJNS_10UnderscoreENS1_IJS6_S6_EEEEEEEEES9_ZNS_4diceIS9_S9_EEDaRKT_RKT0_EUlRKT_RKT0_E_EEDaSD_SG_OT1_ENKUlDpSJ_E_clIJNS1_IJiiS3_EEENS1_IJEEEEEEDaSQ_ - $_ZN7cutlass13device_kernelIN5flash19enable_sm80_to_sm89INS1_16FlashAttnBwdSm80INS1_25CollectiveMainloopBwdSm80ILi2ELi2EN4cute5tupleIJNS5_1CILi128EEES8_NS7_ILi64EEEEEENS_10bfloat16_tEfNS_4arch4Sm80ELb0ELb0ELb1ELb1ELb0ELb0ELb0ELb0ELi2ELi4ELi4ELi4ELb0EEENS1_24CollectiveEpilogueBwdGQAISA_fSD_Li256ELb1ELb0EEENS1_19SingleTileSchedulerILb1ELb0ELb0ELi128EEEEEEEEEvNT_6ParamsE$_ZZN4cute12filter_tupleINS_5tupleIJNS1_IJNS_1CILi0EEENS1_IJNS2_ILi1EEENS2_ILi512EEEiEEEEEENS2_ILi4096EEENS1_IJiNS2_ILi8192EEEEEEEEEZNS_7flattenISB_EEDaRKT_EUlRKT_E_EEDaSF_OT0_ENKUlDpSI_E_clIJNS1_IJS3_S4_S5_iEEENS1_IJS8_EEESA_EEEDaSM_)
$_ZN7cutlass13device_kernelIN5flash19enable_sm80_to_sm89INS1_16FlashAttnBwdSm80INS1_25CollectiveMainloopBwdSm80ILi2ELi2EN4cute5tupleIJNS5_1CILi128EEES8_NS7_ILi64EEEEEENS_10bfloat16_tEfNS_4arch4Sm80ELb0ELb0ELb1ELb1ELb0ELb0ELb0ELb0ELi2ELi4ELi4ELi4ELb0EEENS1_24CollectiveEpilogueBwdGQAISA_fSD_Li256ELb1ELb0EEENS1_19SingleTileSchedulerILb1ELb0ELb0ELi128EEEEEEEEEvNT_6ParamsE$_ZZN4cute12filter_tupleINS_5tupleIJNS1_IJNS_1CILi0EEENS1_IJNS2_ILi1EEENS2_ILi512EEEiEEEEEENS2_ILi4096EEENS1_IJiNS2_ILi8192EEEEEEEEEZNS_7flattenISB_EEDaRKT_EUlRKT_E_EEDaSF_OT0_ENKUlDpSI_E_clIJNS1_IJS3_S4_S5_iEEENS1_IJS8_EEESA_EEEDaSM_:
[----:B------:R-:W-:Y:S02]  /*afb0*/  IADD3 R3, R1, 0x1380, RZ ;  /* 0x0000138001037810 */ /* 0x000fe40007ffe0ff */
[----:B------:R-:W-:Y:S02]  /*afc0*/  MOV R8, 0xaff0 ;  /* 0x0000aff000087802 */ /* 0x000fe40000000f00 */
[----:B------:R-:W-:Y:S02]  /*afd0*/  IADD3 R3, R3, c[0x0][0x20], RZ ;  /* 0x0000080003037a10 */ /* 0x000fe40007ffe0ff */
[----:B------:R-:W-:Y:S05]  /*afe0*/  CALL.REL.NOINC `($_ZN7cutlass13device_kernelIN5flash19enable_sm80_to_sm89INS1_16FlashAttnBwdSm80INS1_25CollectiveMainloopBwdSm80ILi2ELi2EN4cute5tupleIJNS5_1CILi128EEES8_NS7_ILi64EEEEEENS_10bfloat16_tEfNS_4arch4Sm80ELb0ELb0ELb1ELb1ELb0ELb0ELb0ELb0ELi2ELi4ELi4ELi4ELb0EEENS1_24CollectiveEpilogueBwdGQAISA_fSD_Li256ELb1ELb0EEENS1_19SingleTileSchedulerILb1ELb0ELb0ELi128EEEEEEEEEvNT_6ParamsE$_ZN4cute3eso3ESOILb1ELb0EJNS_1CILi0EEENS2_ILi1EEENS2_ILi512EEEiNS2_ILi4096EEEiNS2_ILi8192EEEEEC2ERKS3_RKS4_RKS5_RKiRKS6_SG_RKS7_) ;  /* 0xffffc52000007944 */ /* 0x000fea0003c3ffff */
[----:B-1----:R-:W-:Y:S02]  /*aff0*/  MOV R2, R6 ;  /* 0x0000000600027202 */ /* 0x002fe40000000f00 */
[----:B------:R-:W-:-:S04]  /*b000*/  MOV R3, 0x0 ;  /* 0x0000000000037802 */ /* 0x000fc80000000f00 */
[----:B------:R-:W-:Y:S05]  /*b010*/  RET.REL.NODEC R2 `(_ZN7cutlass13device_kernelIN5flash19enable_sm80_to_sm89INS1_16FlashAttnBwdSm80INS1_25CollectiveMainloopBwdSm80ILi2ELi2EN4cute5tupleIJNS5_1CILi128EEES8_NS7_ILi64EEEEEENS_10bfloat16_tEfNS_4arch4Sm80ELb0ELb0ELb1ELb1ELb0ELb0ELb0ELb0ELi2ELi4ELi4ELi4ELb0EEENS1_24CollectiveEpilogueBwdGQAISA_fSD_Li256ELb1ELb0EEENS1_19SingleTileSchedulerILb1ELb0ELb0ELi128EEEEEEEEEvNT_6ParamsE) ;  /* 0xffff4fe002007950 */ /* 0x000fea0003c3ffff */
        .type           $_ZN7cutlass13device_kernelIN5flash19enable_sm80_to_sm89INS1_16FlashAttnBwdSm80INS1_25CollectiveMainloopBwdSm80ILi2ELi2EN4cute5tupleIJNS5_1CILi128EEES8_NS7_ILi64EEEEEENS_10bfloat16_tEfNS_4arch4Sm80ELb0ELb0ELb1ELb1ELb0ELb0ELb0ELb0ELi2ELi4ELi4ELi4ELb0EEENS1_24CollectiveEpilogueBwdGQAISA_fSD_Li256ELb1ELb0EEENS1_19SingleTileSchedulerILb1ELb0ELb0ELi128EEEEEEEEEvNT_6ParamsE$_ZZN4cute12filter_tupleINS_5tupleIJNS1_IJiNS1_IJiNS_1CILi0EEEEEEEEENS1_IJNS_10UnderscoreENS1_IJS6_S6_EEEEEEEEES9_ZNS_4diceIS9_S9_EEDaRKT_RKT0_EUlRKT_RKT0_E_EEDaSD_SG_OT1_ENKUlDpSJ_E_clIJNS1_IJiiS3_EEENS1_IJEEEEEEDaSQ_,@function
        .size           $_ZN7cutlass13device_kernelIN5flash19enable_sm80_to_sm89INS1_16FlashAttnBwdSm80INS1_25CollectiveMainloopBwdSm80ILi2ELi2EN4cute5tupleIJNS5_1CILi128EEES8_NS7_ILi64EEEEEENS_10bfloat16_tEfNS_4arch4Sm80ELb0ELb0ELb1ELb1ELb0ELb0ELb0ELb0ELi2ELi4ELi4ELi4ELb0EEENS1_24CollectiveEpilogueBwdGQAISA_fSD_Li256ELb1ELb0EEENS1_19SingleTileSchedulerILb1ELb0ELb0ELi128EEEEEEEEEvNT_6ParamsE$_ZZN4cute12filter_tupleINS_5tupleIJNS1_IJiNS1_IJiNS_1CILi0EEEEEEEEENS1_IJNS_10UnderscoreENS1_IJS6_S6_EEEEEEEEES9_ZNS_4diceIS9_S9_EEDaRKT_RKT0_EUlRKT_RKT0_E_EEDaSD_SG_OT1_ENKUlDpSJ_E_clIJNS1_IJiiS3_EEENS1_IJEEEEEEDaSQ_,($_ZN7cutlass13device_kernelIN5flash19enable_sm80_to_sm89INS1_16FlashAttnBwdSm80INS1_25CollectiveMainloopBwdSm80ILi2ELi2EN4cute5tupleIJNS5_1CILi128EEES8_NS7_ILi64EEEEEENS_10bfloat16_tEfNS_4arch4Sm80ELb0ELb0ELb1ELb1ELb0ELb0ELb0ELb0ELi2ELi4ELi4ELi4ELb0EEENS1_24CollectiveEpilogueBwdGQAISA_fSD_Li256ELb1ELb0EEENS1_19SingleTileSchedulerILb1ELb0ELb0ELi128EEEEEEEEEvNT_6ParamsE$_ZZN4cute12filter_tupleINS_5tupleIJNS1_IJiiEEENS_1CILi1024EEEEEEZNS_16flatten_to_tupleIS5_EEDaRKT_EUlRKT_E_EEDaS9_OT0_ENKUlDpSC_E_clIJS2_NS1_IJS4_EEEEEEDaSG_ - $_ZN7cutlass13device_kernelIN5flash19enable_sm80_to_sm89INS1_16FlashAttnBwdSm80INS1_25CollectiveMainloopBwdSm80ILi2ELi2EN4cute5tupleIJNS5_1CILi128EEES8_NS7_ILi64EEEEEENS_10bfloat16_tEfNS_4arch4Sm80ELb0ELb0ELb1ELb1ELb0ELb0ELb0ELb0ELi2ELi4ELi4ELi4ELb0EEENS1_24CollectiveEpilogueBwdGQAISA_fSD_Li256ELb1ELb0EEENS1_19SingleTileSchedulerILb1ELb0ELb0ELi128EEEEEEEEEvNT_6ParamsE$_ZZN4cute12filter_tupleINS_5tupleIJNS1_IJiNS1_IJiNS_1CILi0EEEEEEEEENS1_IJNS_10UnderscoreENS1_IJS6_S6_EEEEEEEEES9_ZNS_4diceIS9_S9_EEDaRKT_RKT0_EUlRKT_RKT0_E_EEDaSD_SG_OT1_ENKUlDpSJ_E_clIJNS1_IJiiS3_EEENS1_IJEEEEEEDaSQ_)
$_ZN7cutlass13device_kernelIN5flash19enable_sm80_to_sm89INS1_16FlashAttnBwdSm80INS1_25CollectiveMainloopBwdSm80ILi2ELi2EN4cute5tupleIJNS5_1CILi128EEES8_NS7_ILi64EEEEEENS_10bfloat16_tEfNS_4arch4Sm80ELb0ELb0ELb1ELb1ELb0ELb0ELb0ELb0ELi2ELi4ELi4ELi4ELb0EEENS1_24CollectiveEpilogueBwdGQAISA_fSD_Li256ELb1ELb0EEENS1_19SingleTileSchedulerILb1ELb0ELb0ELi128EEEEEEEEEvNT_6ParamsE$_ZZN4cute12filter_tupleINS_5tupleIJNS1_IJiNS1_IJiNS_1CILi0EEEEEEEEENS1_IJNS_10UnderscoreENS1_IJS6_S6_EEEEEEEEES9_ZNS_4diceIS9_S9_EEDaRKT_RKT0_EUlRKT_RKT0_E_EEDaSD_SG_OT1_ENKUlDpSJ_E_clIJNS1_IJiiS3_EEENS1_IJEEEEEEDaSQ_:
[----:B------:R-:W-:-:S06]  /*b020*/  IADD3 R11, R4, -c[0x0][0x20], RZ ;  /* 0x80000800040b7a10 */ /* 0x000fcc0007ffe0ff */
[----:B------:R-:W5:Y:S01]  /*b030*/  LDL R11, [R11] ;  /* 0x000000000b0b7983 */ /* 0x000f620000100800 */
[----:B------:R-:W-:Y:S02]  /*b040*/  IADD3 R6, R1, 0x1680, RZ ;  /* 0x0000168001067810 */ /* 0x000fe40007ffe0ff */
[----:B------:R-:W-:Y:S02]  /*b050*/  IADD3 R5, R4, 0x4, RZ ;  /* 0x0000000404057810 */ /* 0x000fe40007ffe0ff */
[----:B------:R-:W-:Y:S02]  /*b060*/  IADD3 R6, R6, c[0x0][0x20], RZ ;  /* 0x0000080006067a10 */ /* 0x000fe40007ffe0ff */
[----:B------:R-:W-:Y:S02]  /*b070*/  MOV R10, 0xb090 ;  /* 0x0000b090000a7802 */ /* 0x000fe40000000f00 */
[----:B-----5:R-:W-:Y:S05]  /*b080*/  CALL.REL.NOINC `($_ZN7cutlass13device_kernelIN5flash19enable_sm80_to_sm89INS1_16FlashAttnBwdSm80INS1_25CollectiveMainloopBwdSm80ILi2ELi2EN4cute5tupleIJNS5_1CILi128EEES8_NS7_ILi64EEEEEENS_10bfloat16_tEfNS_4arch4Sm80ELb0ELb0ELb1ELb1ELb0ELb0ELb0ELb0ELi2ELi4ELi4ELi4ELb0EEENS1_24CollectiveEpilogueBwdGQAISA_fSD_Li256ELb1ELb0EEENS1_19SingleTileSchedulerILb1ELb0ELb0ELi128EEEEEEEEEvNT_6ParamsE$_ZN4cute3eso3ESOILb0ELb0EJiiNS_1CILi0EEEEEC2ERKiS6_RKS3_) ;  /* 0xffffb71000007944 */ /* 0x020fea0003c3ffff */
[----:B------:R2:W5:Y:S01]  /*b090*/  LDL.64 R4, [R1+0x1680] ;  /* 0x0016800001047983 */ /* 0x0005620000100a00 */
[----:B------:R-:W-:-:S04]  /*b0a0*/  MOV R9, 0x0 ;  /* 0x0000000000097802 */ /* 0x000fc80000000f00 */
[----:B------:R-:W-:Y:S05]  /*b0b0*/  RET.REL.NODEC R8 `(_ZN7cutlass13device_kernelIN5flash19enable_sm80_to_sm89INS1_16FlashAttnBwdSm80INS1_25CollectiveMainloopBwdSm80ILi2ELi2EN4cute5tupleIJNS5_1CILi128EEES8_NS7_ILi64EEEEEENS_10bfloat16_tEfNS_4arch4Sm80ELb0ELb0ELb1ELb1ELb0ELb0ELb0ELb0ELi2ELi4ELi4ELi4ELb0EEENS1_24CollectiveEpilogueBwdGQAISA_fSD_Li256ELb1ELb0EEENS1_19SingleTileSchedulerILb1ELb0ELb0ELi128EEEEEEEEEvNT_6ParamsE) ;  /* 0xffff4f4008007950 */ /* 0x000fea0003c3ffff */
        .type           $_ZN7cutlass13device_kernelIN5flash19enable_sm80_to_sm89INS1_16FlashAttnBwdSm80INS1_25CollectiveMainloopBwdSm80ILi2ELi2EN4cute5tupleIJNS5_1CILi128EEES8_NS7_ILi64EEEEEENS_10bfloat16_tEfNS_4arch4Sm80ELb0ELb0ELb1ELb1ELb0ELb0ELb0ELb0ELi2ELi4ELi4ELi4ELb0EEENS1_24CollectiveEpilogueBwdGQAISA_fSD_Li256ELb1ELb0EEENS1_19SingleTileSchedulerILb1ELb0ELb0ELi128EEEEEEEEEvNT_6ParamsE$_ZZN4cute12filter_tupleINS_5tupleIJNS1_IJiiEEENS_1CILi1024EEEEEEZNS_16flatten_to_tupleIS5_EEDaRKT_EUlRKT_E_EEDaS9_OT0_ENKUlDpSC_E_clIJS2_NS1_IJS4_EEEEEEDaSG_,@function
        .size           $_ZN7cutlass13device_kernelIN5flash19enable_sm80_to_sm89INS1_16FlashAttnBwdSm80INS1_25CollectiveMainloopBwdSm80ILi2ELi2EN4cute5tupleIJNS5_1CILi128EEES8_NS7_ILi64EEEEEENS_10bfloat16_tEfNS_4arch4Sm80ELb0ELb0ELb1ELb1ELb0ELb0ELb0ELb0ELi2ELi4ELi4ELi4ELb0EEENS1_24CollectiveEpilogueBwdGQAISA_fSD_Li256ELb1ELb0EEENS1_19SingleTileSchedulerILb1ELb0ELb0ELi128EEEEEEEEEvNT_6ParamsE$_ZZN4cute12filter_tupleINS_5tupleIJNS1_IJiiEEENS_1CILi1024EEEEEEZNS_16flatten_to_tupleIS5_EEDaRKT_EUlRKT_E_EEDaS9_OT0_ENKUlDpSC_E_clIJS2_NS1_IJS4_EEEEEEDaSG_,($_ZN7cutlass13device_kernelIN5flash19enable_sm80_to_sm89INS1_16FlashAttnBwdSm80INS1_25CollectiveMainloopBwdSm80ILi2ELi2EN4cute5tupleIJNS5_1CILi128EEES8_NS7_ILi64EEEEEENS_10bfloat16_tEfNS_4arch4Sm80ELb0ELb0ELb1ELb1ELb0ELb0ELb0ELb0ELi2ELi4ELi4ELi4ELb0EEENS1_24CollectiveEpilogueBwdGQAISA_fSD_Li256ELb1ELb0EEENS1_19SingleTileSchedulerILb1ELb0ELb0ELi128EEEEEEEEEvNT_6ParamsE$_ZZN4cute12filter_tupleINS_5tupleIJNS1_IJiiEEENS_1CILi8192EEEEEEZNS_16flatten_to_tupleIS5_EEDaRKT_EUlRKT_E_EEDaS9_OT0_ENKUlDpSC_E_clIJS2_NS1_IJS4_EEEEEEDaSG_ - $_ZN7cutlass13device_kernelIN5flash19enable_sm80_to_sm89INS1_16FlashAttnBwdSm80INS1_25CollectiveMainloopBwdSm80ILi2ELi2EN4cute5tupleIJNS5_1CILi128EEES8_NS7_ILi64EEEEEENS_10bfloat16_tEfNS_4arch4Sm80ELb0ELb0ELb1ELb1ELb0ELb0ELb0ELb0ELi2ELi4ELi4ELi4ELb0EEENS1_24CollectiveEpilogueBwdGQAISA_fSD_Li256ELb1ELb0EEENS1_19SingleTileSchedulerILb1ELb0ELb0ELi128EEEEEEEEEvNT_6ParamsE$_ZZN4cute12filter_tupleINS_5tupleIJNS1_IJiiEEENS_1CILi1024EEEEEEZNS_16flatten_to_tupleIS5_EEDaRKT_EUlRKT_E_EEDaS9_OT0_ENKUlDpSC_E_clIJS2_NS1_IJS4_EEEEEEDaSG_)
$_ZN7cutlass13device_kernelIN5flash19enable_sm80_to_sm89INS1_16FlashAttnBwdSm80INS1_25CollectiveMainloopBwdSm80ILi2ELi2EN4cute5tupleIJNS5_1CILi128EEES8_NS7_ILi64EEEEEENS_10bfloat16_tEfNS_4arch4Sm80ELb0ELb0ELb1ELb1ELb0ELb0ELb0ELb0ELi2ELi4ELi4ELi4ELb0EEENS1_24CollectiveEpilogueBwdGQAISA_fSD_Li256ELb1ELb0EEENS1_19SingleTileSchedulerILb1ELb0ELb0ELi128EEEEEEEEEvNT_6ParamsE$_ZZN4cute12filter_tupleINS_5tupleIJNS1_IJiiEEENS_1CILi1024EEEEEEZNS_16flatten_to_tupleIS5_EEDaRKT_EUlRKT_E_EEDaS9_OT0_ENKUlDpSC_E_clIJS2_NS1_IJS4_EEEEEEDaSG_:
[----:B------:R-:W-:-:S06]  /*b0c0*/  IADD3 R8, R57, -c[0x0][0x20], RZ ;  /* 0x8000080039087a10 */ /* 0x000fcc0007ffe0ff */
[----:B------:R-:W5:Y:S01]  /*b0d0*/  LDL R8, [R8] ;  /* 0x0000000008087983 */ /* 0x000f620000100800 */
[----:B------:R-:W-:Y:S02]  /*b0e0*/  IADD3 R3, R1, 0x1680, RZ ;  /* 0x0000168001037810 */ /* 0x000fe40007ffe0ff */
[----:B------:R-:W-:Y:S02]  /*b0f0*/  IADD3 R2, R57, 0x4, RZ ;  /* 0x0000000439027810 */ /* 0x000fe40007ffe0ff */
[----:B------:R-:W-:Y:S02]  /*b100*/  IADD3 R3, R3, c[0x0][0x20], RZ ;  /* 0x0000080003037a10 */ /* 0x000fe40007ffe0ff */
[----:B------:R-:W-:Y:S02]  /*b110*/  MOV R6, 0xb130 ;  /* 0x0000b13000067802 */ /* 0x000fe40000000f00 */
[----:B-----5:R-:W-:Y:S05]  /*b120*/  CALL.REL.NOINC `($_ZN7cutlass13device_kernelIN5flash19enable_sm80_to_sm89INS1_16FlashAttnBwdSm80INS1_25CollectiveMainloopBwdSm80ILi2ELi2EN4cute5tupleIJNS5_1CILi128EEES8_NS7_ILi64EEEEEENS_10bfloat16_tEfNS_4arch4Sm80ELb0ELb0ELb1ELb1ELb0ELb0ELb0ELb0ELi2ELi4ELi4ELi4ELb0EEENS1_24CollectiveEpilogueBwdGQAISA_fSD_Li256ELb1ELb0EEENS1_19SingleTileSchedulerILb1ELb0ELb0ELi128EEEEEEEEEvNT_6ParamsE$_ZN4cute3eso3ESOILb0ELb0EJiiNS_1CILi1024EEEEEC2ERKiS6_RKS3_) ;  /* 0xffffb6f000007944 */ /* 0x020fea0003c3ffff */
[----:B------:R-:W-:-:S04]  /*b130*/  MOV R5, 0x0 ;  /* 0x0000000000057802 */ /* 0x000fc80000000f00 */
[----:B------:R-:W-:Y:S05]  /*b140*/  RET.REL.NODEC R4 `(_ZN7cutlass13device_kernelIN5flash19enable_sm80_to_sm89INS1_16FlashAttnBwdSm80INS1_25CollectiveMainloopBwdSm80ILi2ELi2EN4cute5tupleIJNS5_1CILi128EEES8_NS7_ILi64EEEEEENS_10bfloat16_tEfNS_4arch4Sm80ELb0ELb0ELb1ELb1ELb0ELb0ELb0ELb0ELi2ELi4ELi4ELi4ELb0EEENS1_24CollectiveEpilogueBwdGQAISA_fSD_Li256ELb1ELb0EEENS1_19SingleTileSchedulerILb1ELb0ELb0ELi128EEEEEEEEEvNT_6ParamsE) ;  /* 0xffff4eb004007950 */ /* 0x000fea0003c3ffff */
        .type           $_ZN7cutlass13device_kernelIN5flash19enable_sm80_to_sm89INS1_16FlashAttnBwdSm80INS1_25CollectiveMainloopBwdSm80ILi2ELi2EN4cute5tupleIJNS5_1CILi128EEES8_NS7_ILi64EEEEEENS_10bfloat16_tEfNS_4arch4Sm80ELb0ELb0ELb1ELb1ELb0ELb0ELb0ELb0ELi2ELi4ELi4ELi4ELb0EEENS1_24CollectiveEpilogueBwdGQAISA_fSD_Li256ELb1ELb0EEENS1_19SingleTileSchedulerILb1ELb0ELb0ELi128EEEEEEEEEvNT_6ParamsE$_ZZN4cute12filter_tupleINS_5tupleIJNS1_IJiiEEENS_1CILi8192EEEEEEZNS_16flatten_to_tupleIS5_EEDaRKT_EUlRKT_E_EEDaS9_OT0_ENKUlDpSC_E_clIJS2_NS1_IJS4_EEEEEEDaSG_,@function
        .size           $_ZN7cutlass13device_kernelIN5flash19enable_sm80_to_sm89INS1_16FlashAttnBwdSm80INS1_25CollectiveMainloopBwdSm80ILi2ELi2EN4cute5tupleIJNS5_1CILi128EEES8_NS7_ILi64EEEEEENS_10bfloat16_tEfNS_4arch4Sm80ELb0ELb0ELb1ELb1ELb0ELb0ELb0ELb0ELi2ELi4ELi4ELi4ELb0EEENS1_24CollectiveEpilogueBwdGQAISA_fSD_Li256ELb1ELb0EEENS1_19SingleTileSchedulerILb1ELb0ELb0ELi128EEEEEEEEEvNT_6ParamsE$_ZZN4cute12filter_tupleINS_5tupleIJNS1_IJiiEEENS_1CILi8192EEEEEEZNS_16flatten_to_tupleIS5_EEDaRKT_EUlRKT_E_EEDaS9_OT0_ENKUlDpSC_E_clIJS2_NS1_IJS4_EEEEEEDaSG_,($_ZN7cutlass13device_kernelIN5flash19enable_sm80_to_sm89INS1_16FlashAttnBwdSm80INS1_25CollectiveMainloopBwdSm80ILi2ELi2EN4cute5tupleIJNS5_1CILi128EEES8_NS7_ILi64EEEEEENS_10bfloat16_tEfNS_4arch4Sm80ELb0ELb0ELb1ELb1ELb0ELb0ELb0ELb0ELi2ELi4ELi4ELi4ELb0EEENS1_24CollectiveEpilogueBwdGQAISA_fSD_Li256ELb1ELb0EEENS1_19SingleTileSchedulerILb1ELb0ELb0ELi128EEEEEEEEEvNT_6ParamsE$_ZZN4cute12filter_tupleINS_5tupleIJNS_10UnderscoreES2_NS_1CILi0EEEEEENS1_IJNS1_IJNS3_ILi1EEES4_EEEiNS3_ILi1024EEEEEEZNS_5sliceIS5_S9_EEDaRKT_RKT0_EUlRKT_RKT0_E_EEDaSD_SG_OT1_ENKUlDpSJ_E_clIJNS1_IJS7_EEENS1_IJiEEENS1_IJEEEEEEDaSQ_ - $_ZN7cutlass13device_kernelIN5flash19enable_sm80_to_sm89INS1_16FlashAttnBwdSm80INS1_25CollectiveMainloopBwdSm80ILi2ELi2EN4cute5tupleIJNS5_1CILi128EEES8_NS7_ILi64EEEEEENS_10bfloat16_tEfNS_4arch4Sm80ELb0ELb0ELb1ELb1ELb0ELb0ELb0ELb0ELi2ELi4ELi4ELi4ELb0EEENS1_24CollectiveEpilogueBwdGQAISA_fSD_Li256ELb1ELb0EEENS1_19SingleTileSchedulerILb1ELb0ELb0ELi128EEEEEEEEEvNT_6ParamsE$_ZZN4cute12filter_tupleINS_5tupleIJNS1_IJiiEEENS_1CILi8192EEEEEEZNS_16flatten_to_tupleIS5_EEDaRKT_EUlRKT_E_EEDaS9_OT0_ENKUlDpSC_E_clIJS2_NS1_IJS4_EEEEEEDaSG_)
$_ZN7cutlass13device_kernelIN5flash19enable_sm80_to_sm89INS1_16FlashAttnBwdSm80INS1_25CollectiveMainloopBwdSm80ILi2ELi2EN4cute5tupleIJNS5_1CILi128EEES8_NS7_ILi64EEEEEENS_10bfloat16_tEfNS_4arch4Sm80ELb0ELb0ELb1ELb1ELb0ELb0ELb0ELb0ELi2ELi4ELi4ELi4ELb0EEENS1_24CollectiveEpilogueBwdGQAISA_fSD_Li256ELb1ELb0EEENS1_19SingleTileSchedulerILb1ELb0ELb0ELi128EEEEEEEEEvNT_6ParamsE$_ZZN4cute12filter_tupleINS_5tupleIJNS1_IJiiEEENS_1CILi8192EEEEEEZNS_16flatten_to_tupleIS5_EEDaRKT_EUlRKT_E_EEDaS9_OT0_ENKUlDpSC_E_clIJS2_NS1_IJS4_EEEEEEDaSG_:
[----:B------:R-:W-:-:S06]  /*b150*/  IADD3 R10, R5, -c[0x0][0x20], RZ ;  /* 0x80000800050a7a10 */ /* 0x000fcc0007ffe0ff */
[----:B------:R-:W5:Y:S01]  /*b160*/  LDL R10, [R10] ;  /* 0x000000000a0a7983 */ /* 0x000f620000100800 */
[----:B------:R-:W-:Y:S02]  /*b170*/  IADD3 R3, R1, 0x1688, RZ ;  /* 0x0000168801037810 */ /* 0x000fe40007ffe0ff */
[----:B------:R-:W-:Y:S02]  /*b180*/  IADD3 R2, R5, 0x4, RZ ;  /* 0x0000000405027810 */ /* 0x000fe40007ffe0ff */
[----:B------:R-:W-:Y:S02]  /*b190*/  IADD3 R3, R3, c[0x0][0x20], RZ ;  /* 0x0000080003037a10 */ /* 0x000fe40007ffe0ff */
[----:B------:R-:W-:Y:S02]  /*b1a0*/  MOV R8, 0xb1c0 ;  /* 0x0000b1c000087802 */ /* 0x000fe40000000f00 */
[----:B-----5:R-:W-:Y:S05]  /*b1b0*/  CALL.REL.NOINC `($_ZN7cutlass13device_kernelIN5flash19enable_sm80_to_sm89INS1_16FlashAttnBwdSm80INS1_25CollectiveMainloopBwdSm80ILi2ELi2EN4cute5tupleIJNS5_1CILi128EEES8_NS7_ILi64EEEEEENS_10bfloat16_tEfNS_4arch4Sm80ELb0ELb0ELb1ELb1ELb0ELb0ELb0ELb0ELi2ELi4ELi4ELi4ELb0EEENS1_24CollectiveEpilogueBwdGQAISA_fSD_Li256ELb1ELb0EEENS1_19SingleTileSchedulerILb1ELb0ELb0ELi128EEEEEEEEEvNT_6ParamsE$_ZN4cute3eso3ESOILb0ELb0EJiiNS_1CILi8192EEEEEC2ERKiS6_RKS3_) ;  /* 0xffffb7d000007944 */ /* 0x020fea0003c3ffff */
[----:B-1----:R1:W5:Y:S01]  /*b1c0*/  LDL.64 R2, [R1+0x1688] ;  /* 0x0016880001027983 */ /* 0x0023620000100a00 */
[----:B------:R-:W-:Y:S02]  /*b1d0*/  MOV R8, R6 ;  /* 0x0000000600087202 */ /* 0x000fe40000000f00 */
[----:B------:R-:W-:-:S04]  /*b1e0*/  MOV R9, 0x0 ;  /* 0x0000000000097802 */ /* 0x000fc80000000f00 */
[----:B------:R-:W-:Y:S05]  /*b1f0*/  RET.REL.NODEC R8 `(_ZN7cutlass13device_kernelIN5flash19enable_sm80_to_sm89INS1_16FlashAttnBwdSm80INS1_25CollectiveMainloopBwdSm80ILi2ELi2EN4cute5tupleIJNS5_1CILi128EEES8_NS7_ILi64EEEEEENS_10bfloat16_tEfNS_4arch4Sm80ELb0ELb0ELb1ELb1ELb0ELb0ELb0ELb0ELi2ELi4ELi4ELi4ELb0EEENS1_24CollectiveEpilogueBwdGQAISA_fSD_Li256ELb1ELb0EEENS1_19SingleTileSchedulerILb1ELb0ELb0ELi128EEEEEEEEEvNT_6ParamsE) ;  /* 0xffff4e0008007950 */ /* 0x000fea0003c3ffff */
        .type           $_ZN7cutlass13device_kernelIN5flash19enable_sm80_to_sm89INS1_16FlashAttnBwdSm80INS1_25CollectiveMainloopBwdSm80ILi2ELi2EN4cute5tupleIJNS5_1CILi128EEES8_NS7_ILi64EEEEEENS_10bfloat16_tEfNS_4arch4Sm80ELb0ELb0ELb1ELb1ELb0ELb0ELb0ELb0ELi2ELi4ELi4ELi4ELb0EEENS1_24CollectiveEpilogueBwdGQAISA_fSD_Li256ELb1ELb0EEENS1_19SingleTileSchedulerILb1ELb0ELb0ELi128EEEEEEEEEvNT_6ParamsE$_ZZN4cute12filter_tupleINS_5tupleIJNS_10UnderscoreES2_NS_1CILi0EEEEEENS1_IJNS1_IJNS3_ILi1EEES4_EEEiNS3_ILi1024EEEEEEZNS_5sliceIS5_S9_EEDaRKT_RKT0_EUlRKT_RKT0_E_EEDaSD_SG_OT1_ENKUlDpSJ_E_clIJNS1_IJS7_EEENS1_IJiEEENS1_IJEEEEEEDaSQ_,@function
        .size           $_ZN7cutlass13device_kernelIN5flash19enable_sm80_to_sm89INS1_16FlashAttnBwdSm80INS1_25CollectiveMainloopBwdSm80ILi2ELi2EN4cute5tupleIJNS5_1CILi128EEES8_NS7_ILi64EEEEEENS_10bfloat16_tEfNS_4arch4Sm80ELb0ELb0ELb1ELb1ELb0ELb0ELb0ELb0ELi2ELi4ELi4ELi4ELb0EEENS1_24CollectiveEpilogueBwdGQAISA_fSD_Li256ELb1ELb0EEENS1_19SingleTileSchedulerILb1ELb0ELb0ELi128EEEEEEEEEvNT_6ParamsE$_ZZN4cute12filter_tupleINS_5tupleIJNS_10UnderscoreES2_NS_1CILi0EEEEEENS1_IJNS1_IJNS3_ILi1EEES4_EEEiNS3_ILi1024EEEEEEZNS_5sliceIS5_S9_EEDaRKT_RKT0_EUlRKT_RKT0_E_EEDaSD_SG_OT1_ENKUlDpSJ_E_clIJNS1_IJS7_EEENS1_IJiEEENS1_IJEEEEEEDaSQ_,($_ZN7cutlass13device_kernelIN5flash19enable_sm80_to_sm89INS1_16FlashAttnBwdSm80INS1_25CollectiveMainloopBwdSm80ILi2ELi2EN4cute5tupleIJNS5_1CILi128EEES8_NS7_ILi64EEEEEENS_10bfloat16_tEfNS_4arch4Sm80ELb0ELb0ELb1ELb1ELb0ELb0ELb0ELb0ELi2ELi4ELi4ELi4ELb0EEENS1_24CollectiveEpilogueBwdGQAISA_fSD_Li256ELb1ELb0EEENS1_19SingleTileSchedulerILb1ELb0ELb0ELi128EEEEEEEEEvNT_6ParamsE$_ZZN4cute12filter_tupleINS_5tupleIJNS_10UnderscoreES2_S2_iEEENS1_IJNS1_IJNS_1CILi1EEENS4_ILi0EEEEEENS4_ILi4096EEENS1_IJiiEEENS1_IJS6_NS4_ILi8192EEEEEEEEEZNS_5sliceIS3_SC_EEDaRKT_RKT0_EUlRKT_RKT0_E_EEDaSG_SJ_OT1_ENKUlDpSM_E_clIJNS1_IJS7_EEENS1_IJS8_EEENS1_IJS9_EEENS1_IJEEEEEEDaST_ - $_ZN7cutlass13device_kernelIN5flash19enable_sm80_to_sm89INS1_16FlashAttnBwdSm80INS1_25CollectiveMainloopBwdSm80ILi2ELi2EN4cute5tupleIJNS5_1CILi128EEES8_NS7_ILi64EEEEEENS_10bfloat16_tEfNS_4arch4Sm80ELb0ELb0ELb1ELb1ELb0ELb0ELb0ELb0ELi2ELi4ELi4ELi4ELb0EEENS1_24CollectiveEpilogueBwdGQAISA_fSD_Li256ELb1ELb0EEENS1_19SingleTileSchedulerILb1ELb0ELb0ELi128EEEEEEEEEvNT_6ParamsE$_ZZN4cute12filter_tupleINS_5tupleIJNS_10UnderscoreES2_NS_1CILi0EEEEEENS1_IJNS1_IJNS3_ILi1EEES4_EEEiNS3_ILi1024EEEEEEZNS_5sliceIS5_S9_EEDaRKT_RKT0_EUlRKT_RKT0_E_EEDaSD_SG_OT1_ENKUlDpSJ_E_clIJNS1_IJS7_EEENS1_IJiEEENS1_IJEEEEEEDaSQ_)
$_ZN7cutlass13device_kernelIN5flash19enable_sm80_to_sm89INS1_16FlashAttnBwdSm80INS1_25CollectiveMainloopBwdSm80ILi2ELi2EN4cute5tupleIJNS5_1CILi128EEES8_NS7_ILi64EEEEEENS_10bfloat16_tEfNS_4arch4Sm80ELb0ELb0ELb1ELb1ELb0ELb0ELb0ELb0ELi2ELi4ELi4ELi4ELb0EEENS1_24CollectiveEpilogueBwdGQAISA_fSD_Li256ELb1ELb0EEENS1_19SingleTileSchedulerILb1ELb0ELb0ELi128EEEEEEEEEvNT_6ParamsE$_ZZN4cute12filter_tupleINS_5tupleIJNS_10UnderscoreES2_NS_1CILi0EEEEEENS1_IJNS1_IJNS3_ILi1EEES4_EEEiNS3_ILi1024EEEEEEZNS_5sliceIS5_S9_EEDaRKT_RKT0_EUlRKT_RKT0_E_EEDaSD_SG_OT1_ENKUlDpSJ_E_clIJNS1_IJS7_EEENS1_IJiEEENS1_IJEEEEEEDaSQ_:
[----:B------:R-:W-:Y:S02]  /*b200*/  IADD3 R2, R1, 0x1680, RZ ;  /* 0x0000168001027810 */ /* 0x000fe40007ffe0ff */
[----:B------:R-:W-:Y:S02]  /*b210*/  MOV R6, 0xb240 ;  /* 0x0000b24000067802 */ /* 0x000fe40000000f00 */
[----:B------:R-:W-:Y:S02]  /*b220*/  IADD3 R2, R2, c[0x0][0x20], RZ ;  /* 0x0000080002027a10 */ /* 0x000fe40007ffe0ff */
[----:B------:R-:W-:Y:S05]  /*b230*/  CALL.REL.NOINC `($_ZN7cutlass13device_kernelIN5flash19enable_sm80_to_sm89INS1_16FlashAttnBwdSm80INS1_25CollectiveMainloopBwdSm80ILi2ELi2EN4cute5tupleIJNS5_1CILi128EEES8_NS7_ILi64EEEEEENS_10bfloat16_tEfNS_4arch4Sm80ELb0ELb0ELb1ELb1ELb0ELb0ELb0ELb0ELi2ELi4ELi4ELi4ELb0EEENS1_24CollectiveEpilogueBwdGQAISA_fSD_Li256ELb1ELb0EEENS1_19SingleTileSchedulerILb1ELb0ELb0ELi128EEEEEEEEEvNT_6ParamsE$_ZN4cute3eso3ESOILb1ELb0EJNS_5tupleIJNS_1CILi1EEENS3_ILi0EEEEEEiEEC2ERKS6_RKi) ;  /* 0xffffd2b000007944 */ /* 0x000fea0003c3ffff */
[----:B-1----:R1:W5:Y:S01]  /*b240*/  LDL R3, [R1+0x1680] ;  /* 0x0016800001037983 */ /* 0x0023620000100800 */
[----:B------:R-:W-:-:S04]  /*b250*/  MOV R5, 0x0 ;  /* 0x0000000000057802 */ /* 0x000fc80000000f00 */
[----:B------:R-:W-:Y:S05]  /*b260*/  RET.REL.NODEC R4 `(_ZN7cutlass13device_kernelIN5flash19enable_sm80_to_sm89INS1_16FlashAttnBwdSm80INS1_25CollectiveMainloopBwdSm80ILi2ELi2EN4cute5tupleIJNS5_1CILi128EEES8_NS7_ILi64EEEEEENS_10bfloat16_tEfNS_4arch4Sm80ELb0ELb0ELb1ELb1ELb0ELb0ELb0ELb0ELi2ELi4ELi4ELi4ELb0EEENS1_24CollectiveEpilogueBwdGQAISA_fSD_Li256ELb1ELb0EEENS1_19SingleTileSchedulerILb1ELb0ELb0ELi128EEEEEEEEEvNT_6ParamsE) ;  /* 0xffff4d9004007950 */ /* 0x000fea0003c3ffff */
        .type           $_ZN7cutlass13device_kernelIN5flash19enable_sm80_to_sm89INS1_16FlashAttnBwdSm80INS1_25CollectiveMainloopBwdSm80ILi2ELi2EN4cute5tupleIJNS5_1CILi128EEES8_NS7_ILi64EEEEEENS_10bfloat16_tEfNS_4arch4Sm80ELb0ELb0ELb1ELb1ELb0ELb0ELb0ELb0ELi2ELi4ELi4ELi4ELb0EEENS1_24CollectiveEpilogueBwdGQAISA_fSD_Li256ELb1ELb0EEENS1_19SingleTileSchedulerILb1ELb0ELb0ELi128EEEEEEEEEvNT_6ParamsE$_ZZN4cute12filter_tupleINS_5tupleIJNS_10UnderscoreES2_S2_iEEENS1_IJNS1_IJNS_1CILi1EEENS4_ILi0EEEEEENS4_ILi4096EEENS1_IJiiEEENS1_IJS6_NS4_ILi8192EEEEEEEEEZNS_5sliceIS3_SC_EEDaRKT_RKT0_EUlRKT_RKT0_E_EEDaSG_SJ_OT1_ENKUlDpSM_E_clIJNS1_IJS7_EEENS1_IJS8_EEENS1_IJS9_EEENS1_IJEEEEEEDaST_,@function
        .size           $_ZN7cutlass13device_kernelIN5flash19enable_sm80_to_sm89INS1_16FlashAttnBwdSm80INS1_25CollectiveMainloopBwdSm80ILi2ELi2EN4cute5tupleIJNS5_1CILi128EEES8_NS7_ILi64EEEEEENS_10bfloat16_tEfNS_4arch4Sm80ELb0ELb0ELb1ELb1ELb0ELb0ELb0ELb0ELi2ELi4ELi4ELi4ELb0EEENS1_24CollectiveEpilogueBwdGQAISA_fSD_Li256ELb1ELb0EEENS1_19SingleTileSchedulerILb1ELb0ELb0ELi128EEEEEEEEEvNT_6ParamsE$_ZZN4cute12filter_tupleINS_5tupleIJNS_10UnderscoreES2_S2_iEEENS1_IJNS1_IJNS_1CILi1EEENS4_ILi0EEEEEENS4_ILi4096EEENS1_IJiiEEENS1_IJS6_NS4_ILi8192EEEEEEEEEZNS_5sliceIS3_SC_EEDaRKT_RKT0_EUlRKT_RKT0_E_EEDaSG_SJ_OT1_ENKUlDpSM_E_clIJNS1_IJS7_EEENS1_IJS8_EEENS1_IJS9_EEENS1_IJEEEEEEDaST_,($_ZN7cutlass13device_kernelIN5flash19enable_sm80_to_sm89INS1_16FlashAttnBwdSm80INS1_25CollectiveMainloopBwdSm80ILi2ELi2EN4cute5tupleIJNS5_1CILi128EEES8_NS7_ILi64EEEEEENS_10bfloat16_tEfNS_4arch4Sm80ELb0ELb0ELb1ELb1ELb0ELb0ELb0ELb0ELi2ELi4ELi4ELi4ELb0EEENS1_24CollectiveEpilogueBwdGQAISA_fSD_Li256ELb1ELb0EEENS1_19SingleTileSchedulerILb1ELb0ELb0ELi128EEEEEEEEEvNT_6ParamsE$_ZZN4cute12filter_tupleINS_5tupleIJNS_10UnderscoreES2_S2_iEEENS1_IJNS1_IJNS_1CILi1EEENS4_ILi0EEEEEEiNS4_ILi1024EEENS4_ILi8192EEEEEEZNS_5sliceIS3_SA_EEDaRKT_RKT0_EUlRKT_RKT0_E_EEDaSE_SH_OT1_ENKUlDpSK_E_clIJNS1_IJS7_EEENS1_IJiEEENS1_IJS8_EEENS1_IJEEEEEEDaSR_ - $_ZN7cutlass13device_kernelIN5flash19enable_sm80_to_sm89INS1_16FlashAttnBwdSm80INS1_25CollectiveMainloopBwdSm80ILi2ELi2EN4cute5tupleIJNS5_1CILi128EEES8_NS7_ILi64EEEEEENS_10bfloat16_tEfNS_4arch4Sm80ELb0ELb0ELb1ELb1ELb0ELb0ELb0ELb0ELi2ELi4ELi4ELi4ELb0EEENS1_24CollectiveEpilogueBwdGQAISA_fSD_Li256ELb1ELb0EEENS1_19SingleTileSchedulerILb1ELb0ELb0ELi128EEEEEEEEEvNT_6ParamsE$_ZZN4cute12filter_tupleINS_5tupleIJNS_10UnderscoreES2_S2_iEEENS1_IJNS1_IJNS_1CILi1EEENS4_ILi0EEEEEENS4_ILi4096EEENS1_IJiiEEENS1_IJS6_NS4_ILi8192EEEEEEEEEZNS_5sliceIS3_SC_EEDaRKT_RKT0_EUlRKT_RKT0_E_EEDaSG_SJ_OT1_ENKUlDpSM_E_clIJNS1_IJS7_EEENS1_IJS8_EEENS1_IJS9_EEENS1_IJEEEEEEDaST_)
$_ZN7cutlass13device_kernelIN5flash19enable_sm80_to_sm89INS1_16FlashAttnBwdSm80INS1_25CollectiveMainloopBwdSm80ILi2ELi2EN4cute5tupleIJNS5_1CILi128EEES8_NS7_ILi64EEEEEENS_10bfloat16_tEfNS_4arch4Sm80ELb0ELb0ELb1ELb1ELb0ELb0ELb0ELb0ELi2ELi4ELi4ELi4ELb0EEENS1_24CollectiveEpilogueBwdGQAISA_fSD_Li256ELb1ELb0EEENS1_19SingleTileSchedulerILb1ELb0ELb0ELi128EEEEEEEEEvNT_6ParamsE$_ZZN4cute12filter_tupleINS_5tupleIJNS_10UnderscoreES2_S2_iEEENS1_IJNS1_IJNS_1CILi1EEENS4_ILi0EEEEEENS4_ILi4096EEENS1_IJiiEEENS1_IJS6_NS4_ILi8192EEEEEEEEEZNS_5sliceIS3_SC_EEDaRKT_RKT0_EUlRKT_RKT0_E_EEDaSG_SJ_OT1_ENKUlDpSM_E_clIJNS1_IJS7_EEENS1_IJS8_EEENS1_IJS9_EEENS1_IJEEEEEEDaST_:
[----:B------:R-:W-:-:S05]  /*b270*/  IADD3 R8, R5, -c[0x0][0x20], RZ ;  /* 0x8000080005087a10 */ /* 0x000fca0007ffe0ff */
[----:B------:R1:W5:Y:S04]  /*b280*/  LDL R5, [R8] ;  /* 0x0000000008057983 */ /* 0x0003680000100800 */
[----:B------:R1:W5:Y:S01]  /*b290*/  LDL R3, [R8+0x4] ;  /* 0x0000040008037983 */ /* 0x0003620000100800 */
[----:B------:R-:W-:Y:S02]  /*b2a0*/  IADD3 R2, R1, 0x1380, RZ ;  /* 0x0000138001027810 */ /* 0x000fe40007ffe0ff */
[----:B------:R-:W-:Y:S02]  /*b2b0*/  MOV R6, 0xb2e0 ;  /* 0x0000b2e000067802 */ /* 0x000fe40000000f00 */
[----:B------:R-:W-:Y:S02]  /*b2c0*/  IADD3 R2, R2, c[0x0][0x20], RZ ;  /* 0x0000080002027a10 */ /* 0x000fe40007ffe0ff */
[----:B-1---5:R-:W-:Y:S05]  /*b2d0*/  CALL.REL.NOINC `($_ZN7cutlass13device_kernelIN5flash19enable_sm80_to_sm89INS1_16FlashAttnBwdSm80INS1_25CollectiveMainloopBwdSm80ILi2ELi2EN4cute5tupleIJNS5_1CILi128EEES8_NS7_ILi64EEEEEENS_10bfloat16_tEfNS_4arch4Sm80ELb0ELb0ELb1ELb1ELb0ELb0ELb0ELb0ELi2ELi4ELi4ELi4ELb0EEENS1_24CollectiveEpilogueBwdGQAISA_fSD_Li256ELb1ELb0EEENS1_19SingleTileSchedulerILb1ELb0ELb0ELi128EEEEEEEEEvNT_6ParamsE$_ZN4cute3eso3ESOILb1ELb0EJNS_5tupleIJNS_1CILi1EEENS3_ILi0EEEEEENS3_ILi4096EEENS2_IJiiEEEEEC2ERKS6_RKS7_RKS8_) ;  /* 0xffffd1b000007944 */ /* 0x022fea0003c3ffff */
[----:B-1----:R1:W5:Y:S01]  /*b2e0*/  LDL.64 R2, [R1+0x1380] ;  /* 0x0013800001027983 */ /* 0x0023620000100a00 */
[----:B------:R-:W-:-:S04]  /*b2f0*/  MOV R5, 0x0 ;  /* 0x0000000000057802 */ /* 0x000fc80000000f00 */
[----:B------:R-:W-:Y:S05]  /*b300*/  RET.REL.NODEC R4 `(_ZN7cutlass13device_kernelIN5flash19enable_sm80_to_sm89INS1_16FlashAttnBwdSm80INS1_25CollectiveMainloopBwdSm80ILi2ELi2EN4cute5tupleIJNS5_1CILi128EEES8_NS7_ILi64EEEEEENS_10bfloat16_tEfNS_4arch4Sm80ELb0ELb0ELb1ELb1ELb0ELb0ELb0ELb0ELi2ELi4ELi4ELi4ELb0EEENS1_24CollectiveEpilogueBwdGQAISA_fSD_Li256ELb1ELb0EEENS1_19SingleTileSchedulerILb1ELb0ELb0ELi128EEEEEEEEEvNT_6ParamsE) ;  /* 0xffff4cf004007950 */ /* 0x000fea0003c3ffff */
        .type           $_ZN7cutlass13device_kernelIN5flash19enable_sm80_to_sm89INS1_16FlashAttnBwdSm80INS1_25CollectiveMainloopBwdSm80ILi2ELi2EN4cute5tupleIJNS5_1CILi128EEES8_NS7_ILi64EEEEEENS_10bfloat16_tEfNS_4arch4Sm80ELb0ELb0ELb1ELb1ELb0ELb0ELb0ELb0ELi2ELi4ELi4ELi4ELb0EEENS1_24CollectiveEpilogueBwdGQAISA_fSD_Li256ELb1ELb0EEENS1_19SingleTileSchedulerILb1ELb0ELb0ELi128EEEEEEEEEvNT_6ParamsE$_ZZN4cute12filter_tupleINS_5tupleIJNS_10UnderscoreES2_S2_iEEENS1_IJNS1_IJNS_1CILi1EEENS4_ILi0EEEEEEiNS4_ILi1024EEENS4_ILi8192EEEEEEZNS_5sliceIS3_SA_EEDaRKT_RKT0_EUlRKT_RKT0_E_EEDaSE_SH_OT1_ENKUlDpSK_E_clIJNS1_IJS7_EEENS1_IJiEEENS1_IJS8_EEENS1_IJEEEEEEDaSR_,@function
        .size           $_ZN7cutlass13device_kernelIN5flash19enable_sm80_to_sm89INS1_16FlashAttnBwdSm80INS1_25CollectiveMainloopBwdSm80ILi2ELi2EN4cute5tupleIJNS5_1CILi128EEES8_NS7_ILi64EEEEEENS_10bfloat16_tEfNS_4arch4Sm80ELb0ELb0ELb1ELb1ELb0ELb0ELb0ELb0ELi2ELi4ELi4ELi4ELb0EEENS1_24CollectiveEpilogueBwdGQAISA_fSD_Li256ELb1ELb0EEENS1_19SingleTileSchedulerILb1ELb0ELb0ELi128EEEEEEEEEvNT_6ParamsE$_ZZN4cute12filter_tupleINS_5tupleIJNS_10UnderscoreES2_S2_iEEENS1_IJNS1_IJNS_1CILi1EEENS4_ILi0EEEEEEiNS4_ILi1024EEENS4_ILi8192EEEEEEZNS_5sliceIS3_SA_EEDaRKT_RKT0_EUlRKT_RKT0_E_EEDaSE_SH_OT1_ENKUlDpSK_E_clIJNS1_IJS7_EEENS1_IJiEEENS1_IJS8_EEENS1_IJEEEEEEDaSR_,($_ZN7cutlass13device_kernelIN5flash19enable_sm80_to_sm89INS1_16FlashAttnBwdSm80INS1_25CollectiveMainloopBwdSm80ILi2ELi2EN4cute5tupleIJNS5_1CILi128EEES8_NS7_ILi64EEEEEENS_10bfloat16_tEfNS_4arch4Sm80ELb0ELb0ELb1ELb1ELb0ELb0ELb0ELb0ELi2ELi4ELi4ELi4ELb0EEENS1_24CollectiveEpilogueBwdGQAISA_fSD_Li256ELb1ELb0EEENS1_19SingleTileSchedulerILb1ELb0ELb0ELi128EEEEEEEEEvNT_6ParamsE$_ZZN4cute12filter_tupleINS_5tupleIJNS_10UnderscoreES2_S2_iEEENS1_IJNS1_IJNS_1CILi1EEENS4_ILi0EEEEEElS6_lEEEZNS_5sliceIS3_S8_EEDaRKT_RKT0_EUlRKT_RKT0_E_EEDaSC_SF_OT1_ENKUlDpSI_E_clIJNS1_IJS7_EEENS1_IJlEEENS1_IJS6_EEENS1_IJEEEEEEDaSP_ - $_ZN7cutlass13device_kernelIN5flash19enable_sm80_to_sm89INS1_16FlashAttnBwdSm80INS1_25CollectiveMainloopBwdSm80ILi2ELi2EN4cute5tupleIJNS5_1CILi128EEES8_NS7_ILi64EEEEEENS_10bfloat16_tEfNS_4arch4Sm80ELb0ELb0ELb1ELb1ELb0ELb0ELb0ELb0ELi2ELi4ELi4ELi4ELb0EEENS1_24CollectiveEpilogueBwdGQAISA_fSD_Li256ELb1ELb0EEENS1_19SingleTileSchedulerILb1ELb0ELb0ELi128EEEEEEEEEvNT_6ParamsE$_ZZN4cute12filter_tupleINS_5tupleIJNS_10UnderscoreES2_S2_iEEENS1_IJNS1_IJNS_1CILi1EEENS4_ILi0EEEEEEiNS4_ILi1024EEENS4_ILi8192EEEEEEZNS_5sliceIS3_SA_EEDaRKT_RKT0_EUlRKT_RKT0_E_EEDaSE_SH_OT1_ENKUlDpSK_E_clIJNS1_IJS7_EEENS1_IJiEEENS1_IJS8_EEENS1_IJEEEEEEDaSR_)
$_ZN7cutlass13device_kernelIN5flash19enable_sm80_to_sm89INS1_16FlashAttnBwdSm80INS1_25CollectiveMainloopBwdSm80ILi2ELi2EN4cute5tupleIJNS5_1CILi128EEES8_NS7_ILi64EEEEEENS_10bfloat16_tEfNS_4arch4Sm80ELb0ELb0ELb1ELb1ELb0ELb0ELb0ELb0ELi2ELi4ELi4ELi4ELb0EEENS1_24CollectiveEpilogueBwdGQAISA_fSD_Li256ELb1ELb0EEENS1_19SingleTileSchedulerILb1ELb0ELb0ELi128EEEEEEEEEvNT_6ParamsE$_ZZN4cute12filter_tupleINS_5tupleIJNS_10UnderscoreES2_S2_iEEENS1_IJNS1_IJNS_1CILi1EEENS4_ILi0EEEEEEiNS4_ILi1024EEENS4_ILi8192EEEEEEZNS_5sliceIS3_SA_EEDaRKT_RKT0_EUlRKT_RKT0_E_EEDaSE_SH_OT1_ENKUlDpSK_E_clIJNS1_IJS7_EEENS1_IJiEEENS1_IJS8_EEENS1_IJEEEEEEDaSR_:
[----:B------:R-:W-:Y:S02]  /*b310*/  IADD3 R2, R1, 0x1380, RZ ;  /* 0x0000138001027810 */ /* 0x000fe40007ffe0ff */
[----:B------:R-:W-:Y:S02]  /*b320*/  MOV R8, 0xb350 ;  /* 0x0000b35000087802 */ /* 0x000fe40000000f00 */
[----:B------:R-:W-:Y:S02]  /*b330*/  IADD3 R2, R2, c[0x0][0x20], RZ ;  /* 0x0000080002027a10 */ /* 0x000fe40007ffe0ff */
[----:B------:R-:W-:Y:S05]  /*b340*/  CALL.REL.NOINC `($_ZN7cutlass13device_kernelIN5flash19enable_sm80_to_sm89INS1_16FlashAttnBwdSm80INS1_25CollectiveMainloopBwdSm80ILi2ELi2EN4cute5tupleIJNS5_1CILi128EEES8_NS7_ILi64EEEEEENS_10bfloat16_tEfNS_4arch4Sm80ELb0ELb0ELb1ELb1ELb0ELb0ELb0ELb0ELi2ELi4ELi4ELi4ELb0EEENS1_24CollectiveEpilogueBwdGQAISA_fSD_Li256ELb1ELb0EEENS1_19SingleTileSchedulerILb1ELb0ELb0ELi128EEEEEEEEEvNT_6ParamsE$_ZN4cute3eso3ESOILb1ELb0EJNS_5tupleIJNS_1CILi1EEENS3_ILi0EEEEEEiNS3_ILi1024EEEEEC2ERKS6_RKiRKS7_) ;  /* 0xffffd1e000007944 */ /* 0x000fea0003c3ffff */
[----:B-1----:R1:W5:Y:S01]  /*b350*/  LDL R3, [R1+0x1380] ;  /* 0x0013800001037983 */ /* 0x0023620000100800 */
[----:B------:R-:W-:Y:S02]  /*b360*/  MOV R8, R4 ;  /* 0x0000000400087202 */ /* 0x000fe40000000f00 */
[----:B------:R-:W-:-:S04]  /*b370*/  MOV R9, 0x0 ;  /* 0x0000000000097802 */ /* 0x000fc80000000f00 */
[----:B------:R-:W-:Y:S05]  /*b380*/  RET.REL.NODEC R8 `(_ZN7cutlass13device_kernelIN5flash19enable_sm80_to_sm89INS1_16FlashAttnBwdSm80INS1_25CollectiveMainloopBwdSm80ILi2ELi2EN4cute5tupleIJNS5_1CILi128EEES8_NS7_ILi64EEEEEENS_10bfloat16_tEfNS_4arch4Sm80ELb0ELb0ELb1ELb1ELb0ELb0ELb0ELb0ELi2ELi4ELi4ELi4ELb0EEENS1_24CollectiveEpilogueBwdGQAISA_fSD_Li256ELb1ELb0EEENS1_19SingleTileSchedulerILb1ELb0ELb0ELi128EEEEEEEEEvNT_6ParamsE) ;  /* 0xffff4c7008007950 */ /* 0x000fea0003c3ffff */
        .type           $_ZN7cutlass13device_kernelIN5flash19enable_sm80_to_sm89INS1_16FlashAttnBwdSm80INS1_25CollectiveMainloopBwdSm80ILi2ELi2EN4cute5tupleIJNS5_1CILi128EEES8_NS7_ILi64EEEEEENS_10bfloat16_tEfNS_4arch4Sm80ELb0ELb0ELb1ELb1ELb0ELb0ELb0ELb0ELi2ELi4ELi4ELi4ELb0EEENS1_24CollectiveEpilogueBwdGQAISA_fSD_Li256ELb1ELb0EEENS1_19SingleTileSchedulerILb1ELb0ELb0ELi128EEEEEEEEEvNT_6ParamsE$_ZZN4cute12filter_tupleINS_5tupleIJNS_10UnderscoreES2_S2_iEEENS1_IJNS1_IJNS_1CILi1EEENS4_ILi0EEEEEElS6_lEEEZNS_5sliceIS3_S8_EEDaRKT_RKT0_EUlRKT_RKT0_E_EEDaSC_SF_OT1_ENKUlDpSI_E_clIJNS1_IJS7_EEENS1_IJlEEENS1_IJS6_EEENS1_IJEEEEEEDaSP_,@function
        .size           $_ZN7cutlass13device_kernelIN5flash19enable_sm80_to_sm89INS1_16FlashAttnBwdSm80INS1_25CollectiveMainloopBwdSm80ILi2ELi2EN4cute5tupleIJNS5_1CILi128EEES8_NS7_ILi64EEEEEENS_10bfloat16_tEfNS_4arch4Sm80ELb0ELb0ELb1ELb1ELb0ELb0ELb0ELb0ELi2ELi4ELi4ELi4ELb0EEENS1_24CollectiveEpilogueBwdGQAISA_fSD_Li256ELb1ELb0EEENS1_19SingleTileSchedulerILb1ELb0ELb0ELi128EEEEEEEEEvNT_6ParamsE$_ZZN4cute12filter_tupleINS_5tupleIJNS_10UnderscoreES2_S2_iEEENS1_IJNS1_IJNS_1CILi1EEENS4_ILi0EEEEEElS6_lEEEZNS_5sliceIS3_S8_EEDaRKT_RKT0_EUlRKT_RKT0_E_EEDaSC_SF_OT1_ENKUlDpSI_E_clIJNS1_IJS7_EEENS1_IJlEEENS1_IJS6_EEENS1_IJEEEEEEDaSP_,($_ZN7cutlass13device_kernelIN5flash19enable_sm80_to_sm89INS1_16FlashAttnBwdSm80INS1_25CollectiveMainloopBwdSm80ILi2ELi2EN4cute5tupleIJNS5_1CILi128EEES8_NS7_ILi64EEEEEENS_10bfloat16_tEfNS_4arch4Sm80ELb0ELb0ELb1ELb1ELb0ELb0ELb0ELb0ELi2ELi4ELi4ELi4ELb0EEENS1_24CollectiveEpilogueBwdGQAISA_fSD_Li256ELb1ELb0EEENS1_19SingleTileSchedulerILb1ELb0ELb0ELi128EEEEEEEEEvNT_6ParamsE$_ZZN4cute12filter_tupleINS_5tupleIJNS_10UnderscoreES2_iEEENS1_IJNS1_IJNS_1CILi1EEENS4_ILi0EEEEEEiNS4_ILi1024EEEEEEZNS_5sliceIS3_S9_EEDaRKT_RKT0_EUlRKT_RKT0_E_EEDaSD_SG_OT1_ENKUlDpSJ_E_clIJNS1_IJS7_EEENS1_IJiEEENS1_IJEEEEEEDaSQ_ - $_ZN7cutlass13device_kernelIN5flash19enable_sm80_to_sm89INS1_16FlashAttnBwdSm80INS1_25CollectiveMainloopBwdSm80ILi2ELi2EN4cute5tupleIJNS5_1CILi128EEES8_NS7_ILi64EEEEEENS_10bfloat16_tEfNS_4arch4Sm80ELb0ELb0ELb1ELb1ELb0ELb0ELb0ELb0ELi2ELi4ELi4ELi4ELb0EEENS1_24CollectiveEpilogueBwdGQAISA_fSD_Li256ELb1ELb0EEENS1_19SingleTileSchedulerILb1ELb0ELb0ELi128EEEEEEEEEvNT_6ParamsE$_ZZN4cute12filter_tupleINS_5tupleIJNS_10UnderscoreES2_S2_iEEENS1_IJNS1_IJNS_1CILi1EEENS4_ILi0EEEEEElS6_lEEEZNS_5sliceIS3_S8_EEDaRKT_RKT0_EUlRKT_RKT0_E_EEDaSC_SF_OT1_ENKUlDpSI_E_clIJNS1_IJS7_EEENS1_IJlEEENS1_IJS6_EEENS1_IJEEEEEEDaSP_)
$_ZN7cutlass13device_kernelIN5flash19enable_sm80_to_sm89INS1_16FlashAttnBwdSm80INS1_25CollectiveMainloopBwdSm80ILi2ELi2EN4cute5tupleIJNS5_1CILi128EEES8_NS7_ILi64EEEEEENS_10bfloat16_tEfNS_4arch4Sm80ELb0ELb0ELb1ELb1ELb0ELb0ELb0ELb0ELi2ELi4ELi4ELi4ELb0EEENS1_24CollectiveEpilogueBwdGQAISA_fSD_Li256ELb1ELb0EEENS1_19SingleTileSchedulerILb1ELb0ELb0ELi128EEEEEEEEEvNT_6ParamsE$_ZZN4cute12filter_tupleINS_5tupleIJNS_10UnderscoreES2_S2_iEEENS1_IJNS1_IJNS_1CILi1EEENS4_ILi0EEEEEElS6_lEEEZNS_5sliceIS3_S8_EEDaRKT_RKT0_EUlRKT_RKT0_E_EEDaSC_SF_OT1_ENKUlDpSI_E_clIJNS1_IJS7_EEENS1_IJlEEENS1_IJS6_EEENS1_IJEEEEEEDaSP_:
[----:B------:R-:W-:Y:S02]  /*b390*/  IADD3 R3, R1, 0x16a8, RZ ;  /* 0x000016a801037810 */ /* 0x000fe40007ffe0ff */
[----:B------:R-:W-:Y:S02]  /*b3a0*/  MOV R6, 0xb3d0 ;  /* 0x0000b3d000067802 */ /* 0x000fe40000000f00 */
[----:B------:R-:W-:Y:S02]  /*b3b0*/  IADD3 R3, R3, c[0x0][0x20], RZ ;  /* 0x0000080003037a10 */ /* 0x000fe40007ffe0ff */
[----:B------:R-:W-:Y:S05]  /*b3c0*/  CALL.REL.NOINC `($_ZN7cutlass13device_kernelIN5flash19enable_sm80_to_sm89INS1_16FlashAttnBwdSm80INS1_25CollectiveMainloopBwdSm80ILi2ELi2EN4cute5tupleIJNS5_1CILi128EEES8_NS7_ILi64EEEEEENS_10bfloat16_tEfNS_4arch4Sm80ELb0ELb0ELb1ELb1ELb0ELb0ELb0ELb0ELi2ELi4ELi4ELi4ELb0EEENS1_24CollectiveEpilogueBwdGQAISA_fSD_Li256ELb1ELb0EEENS1_19SingleTileSchedulerILb1ELb0ELb0ELi128EEEEEEEEEvNT_6ParamsE$_ZN4cute3eso3ESOILb1ELb0EJNS_5tupleIJNS_1CILi1EEENS3_ILi0EEEEEElS5_EEC2ERKS6_RKlRKS5_) ;  /* 0xffffd1a000007944 */ /* 0x000fea0003c3ffff */
[----:B-1----:R1:W5:Y:S01]  /*b3d0*/  LDL.64 R2, [R1+0x16a8] ;  /* 0x0016a80001027983 */ /* 0x0023620000100a00 */
[----:B------:R-:W-:-:S04]  /*b3e0*/  MOV R5, 0x0 ;  /* 0x0000000000057802 */ /* 0x000fc80000000f00 */
[----:B------:R-:W-:Y:S05]  /*b3f0*/  RET.REL.NODEC R4 `(_ZN7cutlass13device_kernelIN5flash19enable_sm80_to_sm89INS1_16FlashAttnBwdSm80INS1_25CollectiveMainloopBwdSm80ILi2ELi2EN4cute5tupleIJNS5_1CILi128EEES8_NS7_ILi64EEEEEENS_10bfloat16_tEfNS_4arch4Sm80ELb0ELb0ELb1ELb1ELb0ELb0ELb0ELb0ELi2ELi4ELi4ELi4ELb0EEENS1_24CollectiveEpilogueBwdGQAISA_fSD_Li256ELb1ELb0EEENS1_19SingleTileSchedulerILb1ELb0ELb0ELi128EEEEEEEEEvNT_6ParamsE) ;  /* 0xffff4c0004007950 */ /* 0x000fea0003c3ffff */
        .type           $_ZN7cutlass13device_kernelIN5flash19enable_sm80_to_sm89INS1_16FlashAttnBwdSm80INS1_25CollectiveMainloopBwdSm80ILi2ELi2EN4cute5tupleIJNS5_1CILi128EEES8_NS7_ILi64EEEEEENS_10bfloat16_tEfNS_4arch4Sm80ELb0ELb0ELb1ELb1ELb0ELb0ELb0ELb0ELi2ELi4ELi4ELi4ELb0EEENS1_24CollectiveEpilogueBwdGQAISA_fSD_Li256ELb1ELb0EEENS1_19SingleTileSchedulerILb1ELb0ELb0ELi128EEEEEEEEEvNT_6ParamsE$_ZZN4cute12filter_tupleINS_5tupleIJNS_10UnderscoreES2_iEEENS1_IJNS1_IJNS_1CILi1EEENS4_ILi0EEEEEEiNS4_ILi1024EEEEEEZNS_5sliceIS3_S9_EEDaRKT_RKT0_EUlRKT_RKT0_E_EEDaSD_SG_OT1_ENKUlDpSJ_E_clIJNS1_IJS7_EEENS1_IJiEEENS1_IJEEEEEEDaSQ_,@function
        .size           $_ZN7cutlass13device_kernelIN5flash19enable_sm80_to_sm89INS1_16FlashAttnBwdSm80INS1_25CollectiveMainloopBwdSm80ILi2ELi2EN4cute5tupleIJNS5_1CILi128EEES8_NS7_ILi64EEEEEENS_10bfloat16_tEfNS_4arch4Sm80ELb0ELb0ELb1ELb1ELb0ELb0ELb0ELb0ELi2ELi4ELi4ELi4ELb0EEENS1_24CollectiveEpilogueBwdGQAISA_fSD_Li256ELb1ELb0EEENS1_19SingleTileSchedulerILb1ELb0ELb0ELi128EEEEEEEEEvNT_6ParamsE$_ZZN4cute12filter_tupleINS_5tupleIJNS_10UnderscoreES2_iEEENS1_IJNS1_IJNS_1CILi1EEENS4_ILi0EEEEEEiNS4_ILi1024EEEEEEZNS_5sliceIS3_S9_EEDaRKT_RKT0_EUlRKT_RKT0_E_EEDaSD_SG_OT1_ENKUlDpSJ_E_clIJNS1_IJS7_EEENS1_IJiEEENS1_IJEEEEEEDaSQ_,($_ZN7cutlass13device_kernelIN5flash19enable_sm80_to_sm89INS1_16FlashAttnBwdSm80INS1_25CollectiveMainloopBwdSm80ILi2ELi2EN4cute5tupleIJNS5_1CILi128EEES8_NS7_ILi64EEEEEENS_10bfloat16_tEfNS_4arch4Sm80ELb0ELb0ELb1ELb1ELb0ELb0ELb0ELb0ELi2ELi4ELi4ELi4ELb0EEENS1_24CollectiveEpilogueBwdGQAISA_fSD_Li256ELb1ELb0EEENS1_19SingleTileSchedulerILb1ELb0ELb0ELi128EEEEEEEEEvNT_6ParamsE$_ZZN4cute12filter_tupleINS_5tupleIJNS_1CILi0EEENS1_IJNS2_ILi1EEENS2_ILi512EEEiEEEEEEZNS_16flatten_to_tupleIS7_EEDaRKT_EUlRKT_E_EEDaSB_OT0_ENKUlDpSE_E_clIJNS1_IJS3_EEES6_EEEDaSI_ - $_ZN7cutlass13device_kernelIN5flash19enable_sm80_to_sm89INS1_16FlashAttnBwdSm80INS1_25CollectiveMainloopBwdSm80ILi2ELi2EN4cute5tupleIJNS5_1CILi128EEES8_NS7_ILi64EEEEEENS_10bfloat16_tEfNS_4arch4Sm80ELb0ELb0ELb1ELb1ELb0ELb0ELb0ELb0ELi2ELi4ELi4ELi4ELb0EEENS1_24CollectiveEpilogueBwdGQAISA_fSD_Li256ELb1ELb0EEENS1_19SingleTileSchedulerILb1ELb0ELb0ELi128EEEEEEEEEvNT_6ParamsE$_ZZN4cute12filter_tupleINS_5tupleIJNS_10UnderscoreES2_iEEENS1_IJNS1_IJNS_1CILi1EEENS4_ILi0EEEEEEiNS4_ILi1024EEEEEEZNS_5sliceIS3_S9_EEDaRKT_RKT0_EUlRKT_RKT0_E_EEDaSD_SG_OT1_ENKUlDpSJ_E_clIJNS1_IJS7_EEENS1_IJiEEENS1_IJEEEEEEDaSQ_)
$_ZN7cutlass13device_kernelIN5flash19enable_sm80_to_sm89INS1_16FlashAttnBwdSm80INS1_25CollectiveMainloopBwdSm80ILi2ELi2EN4cute5tupleIJNS5_1CILi128EEES8_NS7_ILi64EEEEEENS_10bfloat16_tEfNS_4arch4Sm80ELb0ELb0ELb1ELb1ELb0ELb0ELb0ELb0ELi2ELi4ELi4ELi4ELb0EEENS1_24CollectiveEpilogueBwdGQAISA_fSD_Li256ELb1ELb0EEENS1_19SingleTileSchedulerILb1ELb0ELb0ELi128EEEEEEEEEvNT_6ParamsE$_ZZN4cute12filter_tupleINS_5tupleIJNS_10UnderscoreES2_iEEENS1_IJNS1_IJNS_1CILi1EEENS4_ILi0EEEEEEiNS4_ILi1024EEEEEEZNS_5sliceIS3_S9_EEDaRKT_RKT0_EUlRKT_RKT0_E_EEDaSD_SG_OT1_ENKUlDpSJ_E_clIJNS1_IJS7_EEENS1_IJiEEENS1_IJEEEEEEDaSQ_:
[----:B------:R-:W-:Y:S02]  /*b400*/  IADD3 R2, R1, 0x1680, RZ ;  /* 0x0000168001027810 */ /* 0x000fe40007ffe0ff */
[----:B------:R-:W-:Y:S02]  /*b410*/  MOV R6, 0xb440 ;  /* 0x0000b44000067802 */ /* 0x000fe40000000f00 */
[----:B------:R-:W-:Y:S02]  /*b420*/  IADD3 R2, R2, c[0x0][0x20], RZ ;  /* 0x0000080002027a10 */ /* 0x000fe40007ffe0ff */
[----:B------:R-:W-:Y:S05]  /*b430*/  CALL.REL.NOINC `($_ZN7cutlass13device_kernelIN5flash19enable_sm80_to_sm89INS1_16FlashAttnBwdSm80INS1_25CollectiveMainloopBwdSm80ILi2ELi2EN4cute5tupleIJNS5_1CILi128EEES8_NS7_ILi64EEEEEENS_10bfloat16_tEfNS_4arch4Sm80ELb0ELb0ELb1ELb1ELb0ELb0ELb0ELb0ELi2ELi4ELi4ELi4ELb0EEENS1_24CollectiveEpilogueBwdGQAISA_fSD_Li256ELb1ELb0EEENS1_19SingleTileSchedulerILb1ELb0ELb0ELi128EEEEEEEEEvNT_6ParamsE$_ZN4cute3eso3ESOILb1ELb0EJNS_5tupleIJNS_1CILi1EEENS3_ILi0EEEEEEiEEC2ERKS6_RKi) ;  /* 0xffffd0b000007944 */ /* 0x000fea0003c3ffff */
[----:B-1----:R1:W5:Y:S01]  /*b440*/  LDL R3, [R1+0x1680] ;  /* 0x0016800001037983 */ /* 0x0023620000100800 */
[----:B------:R-:W-:Y:S02]  /*b450*/  MOV R6, R4 ;  /* 0x0000000400067202 */ /* 0x000fe40000000f00 */
[----:B------:R-:W-:-:S04]  /*b460*/  MOV R7, 0x0 ;  /* 0x0000000000077802 */ /* 0x000fc80000000f00 */
[----:B------:R-:W-:Y:S05]  /*b470*/  RET.REL.NODEC R6 `(_ZN7cutlass13device_kernelIN5flash19enable_sm80_to_sm89INS1_16FlashAttnBwdSm80INS1_25CollectiveMainloopBwdSm80ILi2ELi2EN4cute5tupleIJNS5_1CILi128EEES8_NS7_ILi64EEEEEENS_10bfloat16_tEfNS_4arch4Sm80ELb0ELb0ELb1ELb1ELb0ELb0ELb0ELb0ELi2ELi4ELi4ELi4ELb0EEENS1_24CollectiveEpilogueBwdGQAISA_fSD_Li256ELb1ELb0EEENS1_19SingleTileSchedulerILb1ELb0ELb0ELi128EEEEEEEEEvNT_6ParamsE) ;  /* 0xffff4b8006007950 */ /* 0x000fea0003c3ffff */
        .type           $_ZN7cutlass13device_kernelIN5flash19enable_sm80_to_sm89INS1_16FlashAttnBwdSm80INS1_25CollectiveMainloopBwdSm80ILi2ELi2EN4cute5tupleIJNS5_1CILi128EEES8_NS7_ILi64EEEEEENS_10bfloat16_tEfNS_4arch4Sm80ELb0ELb0ELb1ELb1ELb0ELb0ELb0ELb0ELi2ELi4ELi4ELi4ELb0EEENS1_24CollectiveEpilogueBwdGQAISA_fSD_Li256ELb1ELb0EEENS1_19SingleTileSchedulerILb1ELb0ELb0ELi128EEEEEEEEEvNT_6ParamsE$_ZZN4cute12filter_tupleINS_5tupleIJNS_1CILi0EEENS1_IJNS2_ILi1EEENS2_ILi512EEEiEEEEEEZNS_16flatten_to_tupleIS7_EEDaRKT_EUlRKT_E_EEDaSB_OT0_ENKUlDpSE_E_clIJNS1_IJS3_EEES6_EEEDaSI_,@function
        .size           $_ZN7cutlass13device_kernelIN5flash19enable_sm80_to_sm89INS1_16FlashAttnBwdSm80INS1_25CollectiveMainloopBwdSm80ILi2ELi2EN4cute5tupleIJNS5_1CILi128EEES8_NS7_ILi64EEEEEENS_10bfloat16_tEfNS_4arch4Sm80ELb0ELb0ELb1ELb1ELb0ELb0ELb0ELb0ELi2ELi4ELi4ELi4ELb0EEENS1_24CollectiveEpilogueBwdGQAISA_fSD_Li256ELb1ELb0EEENS1_19SingleTileSchedulerILb1ELb0ELb0ELi128EEEEEEEEEvNT_6ParamsE$_ZZN4cute12filter_tupleINS_5tupleIJNS_1CILi0EEENS1_IJNS2_ILi1EEENS2_ILi512EEEiEEEEEEZNS_16flatten_to_tupleIS7_EEDaRKT_EUlRKT_E_EEDaSB_OT0_ENKUlDpSE_E_clIJNS1_IJS3_EEES6_EEEDaSI_,($_ZN7cutlass13device_kernelIN5flash19enable_sm80_to_sm89INS1_16FlashAttnBwdSm80INS1_25CollectiveMainloopBwdSm80ILi2ELi2EN4cute5tupleIJNS5_1CILi128EEES8_NS7_ILi64EEEEEENS_10bfloat16_tEfNS_4arch4Sm80ELb0ELb0ELb1ELb1ELb0ELb0ELb0ELb0ELi2ELi4ELi4ELi4ELb0EEENS1_24CollectiveEpilogueBwdGQAISA_fSD_Li256ELb1ELb0EEENS1_19SingleTileSchedulerILb1ELb0ELb0ELi128EEEEEEEEEvNT_6ParamsE$_ZZN4cute12filter_tupleINS_5tupleIJNS_1CILi0EEENS_10UnderscoreEEEENS1_IJNS1_IJS3_S3_EEEiEEEZNS_6detail10lift_sliceIS5_S7_EEDaRKT_RKT0_EUlRKT_RKT0_E_EEDaSC_SF_OT1_ENKUlDpSI_E_clIJNS1_IJEEENS1_IJiEEEEEEDaSP_ - $_ZN7cutlass13device_kernelIN5flash19enable_sm80_to_sm89INS1_16FlashAttnBwdSm80INS1_25CollectiveMainloopBwdSm80ILi2ELi2EN4cute5tupleIJNS5_1CILi128EEES8_NS7_ILi64EEEEEENS_10bfloat16_tEfNS_4arch4Sm80ELb0ELb0ELb1ELb1ELb0ELb0ELb0ELb0ELi2ELi4ELi4ELi4ELb0EEENS1_24CollectiveEpilogueBwdGQAISA_fSD_Li256ELb1ELb0EEENS1_19SingleTileSchedulerILb1ELb0ELb0ELi128EEEEEEEEEvNT_6ParamsE$_ZZN4cute12filter_tupleINS_5tupleIJNS_1CILi0EEENS1_IJNS2_ILi1EEENS2_ILi512EEEiEEEEEEZNS_16flatten_to_tupleIS7_EEDaRKT_EUlRKT_E_EEDaSB_OT0_ENKUlDpSE_E_clIJNS1_IJS3_EEES6_EEEDaSI_)
$_ZN7cutlass13device_kernelIN5flash19enable_sm80_to_sm89INS1_16FlashAttnBwdSm80INS1_25CollectiveMainloopBwdSm80ILi2ELi2EN4cute5tupleIJNS5_1CILi128EEES8_NS7_ILi64EEEEEENS_10bfloat16_tEfNS_4arch4Sm80ELb0ELb0ELb1ELb1ELb0ELb0ELb0ELb0ELi2ELi4ELi4ELi4ELb0EEENS1_24CollectiveEpilogueBwdGQAISA_fSD_Li256ELb1ELb0EEENS1_19SingleTileSchedulerILb1ELb0ELb0ELi128EEEEEEEEEvNT_6ParamsE$_ZZN4cute12filter_tupleINS_5tupleIJNS_1CILi0EEENS1_IJNS2_ILi1EEENS2_ILi512EEEiEEEEEEZNS_16flatten_to_tupleIS7_EEDaRKT_EUlRKT_E_EEDaSB_OT0_ENKUlDpSE_E_clIJNS1_IJS3_EEES6_EEEDaSI_:
[----:B------:R-:W-:Y:S02]  /*b480*/  IADD3 R2, R1, 0x1380, RZ ;  /* 0x0000138001027810 */ /* 0x000fe40007ffe0ff */
[----:B------:R-:W-:Y:S02]  /*b490*/  MOV R8, 0xb4c0 ;  /* 0x0000b4c000087802 */ /* 0x000fe40000000f00 */
[----:B------:R-:W-:Y:S02]  /*b4a0*/  IADD3 R2, R2, c[0x0][0x20], RZ ;  /* 0x0000080002027a10 */ /* 0x000fe40007ffe0ff */
[----:B------:R-:W-:Y:S05]  /*b4b0*/  CALL.REL.NOINC `($_ZN7cutlass13device_kernelIN5flash19enable_sm80_to_sm89INS1_16FlashAttnBwdSm80INS1_25CollectiveMainloopBwdSm80ILi2ELi2EN4cute5tupleIJNS5_1CILi128EEES8_NS7_ILi64EEEEEENS_10bfloat16_tEfNS_4arch4Sm80ELb0ELb0ELb1ELb1ELb0ELb0ELb0ELb0ELi2ELi4ELi4ELi4ELb0EEENS1_24CollectiveEpilogueBwdGQAISA_fSD_Li256ELb1ELb0EEENS1_19SingleTileSchedulerILb1ELb0ELb0ELi128EEEEEEEEEvNT_6ParamsE$_ZN4cute3eso3ESOILb1ELb0EJNS_1CILi0EEENS2_ILi1EEENS2_ILi512EEEiEEC2ERKS3_RKS4_RKS5_RKi) ;  /* 0xffffc01000007944 */ /* 0x000fea0003c3ffff */
[----:B-1----:R1:W5:Y:S01]  /*b4c0*/  LDL R2, [R1+0x1380] ;  /* 0x0013800001027983 */ /* 0x0023620000100800 */
[----:B------:R-:W-:-:S04]  /*b4d0*/  MOV R11, 0x0 ;  /* 0x00000000000b7802 */ /* 0x000fc80000000f00 */
[----:B------:R-:W-:Y:S05]  /*b4e0*/  RET.REL.NODEC R10 `(_ZN7cutlass13device_kernelIN5flash19enable_sm80_to_sm89INS1_16FlashAttnBwdSm80INS1_25CollectiveMainloopBwdSm80ILi2ELi2EN4cute5tupleIJNS5_1CILi128EEES8_NS7_ILi64EEEEEENS_10bfloat16_tEfNS_4arch4Sm80ELb0ELb0ELb1ELb1ELb0ELb0ELb0ELb0ELi2ELi4ELi4ELi4ELb0EEENS1_24CollectiveEpilogueBwdGQAISA_fSD_Li256ELb1ELb0EEENS1_19SingleTileSchedulerILb1ELb0ELb0ELi128EEEEEEEEEvNT_6ParamsE) ;  /* 0xffff4b100a007950 */ /* 0x000fea0003c3ffff */
        .type           $_ZN7cutlass13device_kernelIN5flash19enable_sm80_to_sm89INS1_16FlashAttnBwdSm80INS1_25CollectiveMainloopBwdSm80ILi2ELi2EN4cute5tupleIJNS5_1CILi128EEES8_NS7_ILi64EEEEEENS_10bfloat16_tEfNS_4arch4Sm80ELb0ELb0ELb1ELb1ELb0ELb0ELb0ELb0ELi2ELi4ELi4ELi4ELb0EEENS1_24CollectiveEpilogueBwdGQAISA_fSD_Li256ELb1ELb0EEENS1_19SingleTileSchedulerILb1ELb0ELb0ELi128EEEEEEEEEvNT_6ParamsE$_ZZN4cute12filter_tupleINS_5tupleIJNS_1CILi0EEENS_10UnderscoreEEEENS1_IJNS1_IJS3_S3_EEEiEEEZNS_6detail10lift_sliceIS5_S7_EEDaRKT_RKT0_EUlRKT_RKT0_E_EEDaSC_SF_OT1_ENKUlDpSI_E_clIJNS1_IJEEENS1_IJiEEEEEEDaSP_,@function
        .size           $_ZN7cutlass13device_kernelIN5flash19enable_sm80_to_sm89INS1_16FlashAttnBwdSm80INS1_25CollectiveMainloopBwdSm80ILi2ELi2EN4cute5tupleIJNS5_1CILi128EEES8_NS7_ILi64EEEEEENS_10bfloat16_tEfNS_4arch4Sm80ELb0ELb0ELb1ELb1ELb0ELb0ELb0ELb0ELi2ELi4ELi4ELi4ELb0EEENS1_24CollectiveEpilogueBwdGQAISA_fSD_Li256ELb1ELb0EEENS1_19SingleTileSchedulerILb1ELb0ELb0ELi128EEEEEEEEEvNT_6ParamsE$_ZZN4cute12filter_tupleINS_5tupleIJNS_1CILi0EEENS_10UnderscoreEEEENS1_IJNS1_IJS3_S3_EEEiEEEZNS_6detail10lift_sliceIS5_S7_EEDaRKT_RKT0_EUlRKT_RKT0_E_EEDaSC_SF_OT1_ENKUlDpSI_E_clIJNS1_IJEEENS1_IJiEEEEEEDaSP_,($_ZN7cutlass13device_kernelIN5flash19enable_sm80_to_sm89INS1_16FlashAttnBwdSm80INS1_25CollectiveMainloopBwdSm80ILi2ELi2EN4cute5tupleIJNS5_1CILi128EEES8_NS7_ILi64EEEEEENS_10bfloat16_tEfNS_4arch4Sm80ELb0ELb0ELb1ELb1ELb0ELb0ELb0ELb0ELi2ELi4ELi4ELi4ELb0EEENS1_24CollectiveEpilogueBwdGQAISA_fSD_Li256ELb1ELb0EEENS1_19SingleTileSchedulerILb1ELb0ELb0ELi128EEEEEEEEEvNT_6ParamsE$_ZZN4cute12filter_tupleINS_5tupleIJNS_1CILi1024EEENS1_IJiiEEEEEEZNS_16flatten_to_tupleIS5_EEDaRKT_EUlRKT_E_EEDaS9_OT0_ENKUlDpSC_E_clIJNS1_IJS3_EEES4_EEEDaSG_ - $_ZN7cutlass13device_kernelIN5flash19enable_sm80_to_sm89INS1_16FlashAttnBwdSm80INS1_25CollectiveMainloopBwdSm80ILi2ELi2EN4cute5tupleIJNS5_1CILi128EEES8_NS7_ILi64EEEEEENS_10bfloat16_tEfNS_4arch4Sm80ELb0ELb0ELb1ELb1ELb0ELb0ELb0ELb0ELi2ELi4ELi4ELi4ELb0EEENS1_24CollectiveEpilogueBwdGQAISA_fSD_Li256ELb1ELb0EEENS1_19SingleTileSchedulerILb1ELb0ELb0ELi128EEEEEEEEEvNT_6ParamsE$_ZZN4cute12filter_tupleINS_5tupleIJNS_1CILi0EEENS_10UnderscoreEEEENS1_IJNS1_IJS3_S3_EEEiEEEZNS_6detail10lift_sliceIS5_S7_EEDaRKT_RKT0_EUlRKT_RKT0_E_EEDaSC_SF_OT1_ENKUlDpSI_E_clIJNS1_IJEEENS1_IJiEEEEEEDaSP_)
$_ZN7cutlass13device_kernelIN5flash19enable_sm80_to_sm89INS1_16FlashAttnBwdSm80INS1_25CollectiveMainloopBwdSm80ILi2ELi2EN4cute5tupleIJNS5_1CILi128EEES8_NS7_ILi64EEEEEENS_10bfloat16_tEfNS_4arch4Sm80ELb0ELb0ELb1ELb1ELb0ELb0ELb0ELb0ELi2ELi4ELi4ELi4ELb0EEENS1_24CollectiveEpilogueBwdGQAISA_fSD_Li256ELb1ELb0EEENS1_19SingleTileSchedulerILb1ELb0ELb0ELi128EEEEEEEEEvNT_6ParamsE$_ZZN4cute12filter_tupleINS_5tupleIJNS_1CILi0EEENS_10UnderscoreEEEENS1_IJNS1_IJS3_S3_EEEiEEEZNS_6detail10lift_sliceIS5_S7_EEDaRKT_RKT0_EUlRKT_RKT0_E_EEDaSC_SF_OT1_ENKUlDpSI_E_clIJNS1_IJEEENS1_IJiEEEEEEDaSP_:
[----:B------:R-:W-:Y:S02]  /*b4f0*/  IADD3 R2, R1, 0x1680, RZ ;  /* 0x0000168001027810 */ /* 0x000fe40007ffe0ff */
[----:B------:R-:W-:Y:S02]  /*b500*/  MOV R8, 0xb530 ;  /* 0x0000b53000087802 */ /* 0x000fe40000000f00 */
[----:B------:R-:W-:Y:S02]  /*b510*/  IADD3 R2, R2, c[0x0][0x20], RZ ;  /* 0x0000080002027a10 */ /* 0x000fe40007ffe0ff */
[----:B------:R-:W-:Y:S05]  /*b520*/  CALL.REL.NOINC `($_ZN7cutlass13device_kernelIN5flash19enable_sm80_to_sm89INS1_16FlashAttnBwdSm80INS1_25CollectiveMainloopBwdSm80ILi2ELi2EN4cute5tupleIJNS5_1CILi128EEES8_NS7_ILi64EEEEEENS_10bfloat16_tEfNS_4arch4Sm80ELb0ELb0ELb1ELb1ELb0ELb0ELb0ELb0ELi2ELi4ELi4ELi4ELb0EEENS1_24CollectiveEpilogueBwdGQAISA_fSD_Li256ELb1ELb0EEENS1_19SingleTileSchedulerILb1ELb0ELb0ELi128EEEEEEEEEvNT_6ParamsE$_ZN4cute3eso3ESOILb0ELb1EJiEEC2ERKi) ;  /* 0xffffb9a000007944 */ /* 0x000fea0003c3ffff */
[----:B-1----:R1:W5:Y:S01]  /*b530*/  LDL R2, [R1+0x1680] ;  /* 0x0016800001027983 */ /* 0x0023620000100800 */
[----:B------:R-:W-:-:S04]  /*b540*/  MOV R11, 0x0 ;  /* 0x00000000000b7802 */ /* 0x000fc80000000f00 */
[----:B------:R-:W-:Y:S05]  /*b550*/  RET.REL.NODEC R10 `(_ZN7cutlass13device_kernelIN5flash19enable_sm80_to_sm89INS1_16FlashAttnBwdSm80INS1_25CollectiveMainloopBwdSm80ILi2ELi2EN4cute5tupleIJNS5_1CILi128EEES8_NS7_ILi64EEEEEENS_10bfloat16_tEfNS_4arch4Sm80ELb0ELb0ELb1ELb1ELb0ELb0ELb0ELb0ELi2ELi4ELi4ELi4ELb0EEENS1_24CollectiveEpilogueBwdGQAISA_fSD_Li256ELb1ELb0EEENS1_19SingleTileSchedulerILb1ELb0ELb0ELi128EEEEEEEEEvNT_6ParamsE) ;  /* 0xffff4aa00a007950 */ /* 0x000fea0003c3ffff */
        .type           $_ZN7cutlass13device_kernelIN5flash19enable_sm80_to_sm89INS1_16FlashAttnBwdSm80INS1_25CollectiveMainloopBwdSm80ILi2ELi2EN4cute5tupleIJNS5_1CILi128EEES8_NS7_ILi64EEEEEENS_10bfloat16_tEfNS_4arch4Sm80ELb0ELb0ELb1ELb1ELb0ELb0ELb0ELb0ELi2ELi4ELi4ELi4ELb0EEENS1_24CollectiveEpilogueBwdGQAISA_fSD_Li256ELb1ELb0EEENS1_19SingleTileSchedulerILb1ELb0ELb0ELi128EEEEEEEEEvNT_6ParamsE$_ZZN4cute12filter_tupleINS_5tupleIJNS_1CILi1024EEENS1_IJiiEEEEEEZNS_16flatten_to_tupleIS5_EEDaRKT_EUlRKT_E_EEDaS9_OT0_ENKUlDpSC_E_clIJNS1_IJS3_EEES4_EEEDaSG_,@function
        .size           $_ZN7cutlass13device_kernelIN5flash19enable_sm80_to_sm89INS1_16FlashAttnBwdSm80INS1_25CollectiveMainloopBwdSm80ILi2ELi2EN4cute5tupleIJNS5_1CILi128EEES8_NS7_ILi64EEEEEENS_10bfloat16_tEfNS_4arch4Sm80ELb0ELb0ELb1ELb1ELb0ELb0ELb0ELb0ELi2ELi4ELi4ELi4ELb0EEENS1_24CollectiveEpilogueBwdGQAISA_fSD_Li256ELb1ELb0EEENS1_19SingleTileSchedulerILb1ELb0ELb0ELi128EEEEEEEEEvNT_6ParamsE$_ZZN4cute12filter_tupleINS_5tupleIJNS_1CILi1024EEENS1_IJiiEEEEEEZNS_16flatten_to_tupleIS5_EEDaRKT_EUlRKT_E_EEDaS9_OT0_ENKUlDpSC_E_clIJNS1_IJS3_EEES4_EEEDaSG_,($_ZN7cutlass13device_kernelIN5flash19enable_sm80_to_sm89INS1_16FlashAttnBwdSm80INS1_25CollectiveMainloopBwdSm80ILi2ELi2EN4cute5tupleIJNS5_1CILi128EEES8_NS7_ILi64EEEEEENS_10bfloat16_tEfNS_4arch4Sm80ELb0ELb0ELb1ELb1ELb0ELb0ELb0ELb0ELi2ELi4ELi4ELi4ELb0EEENS1_24CollectiveEpilogueBwdGQAISA_fSD_Li256ELb1ELb0EEENS1_19SingleTileSchedulerILb1ELb0ELb0ELi128EEEEEEEEEvNT_6ParamsE$_ZZN4cute12filter_tupleINS_5tupleIJNS_1CILi1EEENS1_IJNS2_ILi8EEEiiEEENS2_ILi64EEENS1_IJiNS2_ILi144EEENS2_ILi288EEEEEENS2_ILi512EEEEEEZNS_7flattenISB_EEDaRKT_EUlRKT_E_EEDaSF_OT0_ENKUlDpSI_E_clIJNS1_IJS3_EEES5_NS1_IJS6_EEES9_NS1_IJSA_EEEEEEDaSM_ - $_ZN7cutlass13device_kernelIN5flash19enable_sm80_to_sm89INS1_16FlashAttnBwdSm80INS1_25CollectiveMainloopBwdSm80ILi2ELi2EN4cute5tupleIJNS5_1CILi128EEES8_NS7_ILi64EEEEEENS_10bfloat16_tEfNS_4arch4Sm80ELb0ELb0ELb1ELb1ELb0ELb0ELb0ELb0ELi2ELi4ELi4ELi4ELb0EEENS1_24CollectiveEpilogueBwdGQAISA_fSD_Li256ELb1ELb0EEENS1_19SingleTileSchedulerILb1ELb0ELb0ELi128EEEEEEEEEvNT_6ParamsE$_ZZN4cute12filter_tupleINS_5tupleIJNS_1CILi1024EEENS1_IJiiEEEEEEZNS_16flatten_to_tupleIS5_EEDaRKT_EUlRKT_E_EEDaS9_OT0_ENKUlDpSC_E_clIJNS1_IJS3_EEES4_EEEDaSG_)
$_ZN7cutlass13device_kernelIN5flash19enable_sm80_to_sm89INS1_16FlashAttnBwdSm80INS1_25CollectiveMainloopBwdSm80ILi2ELi2EN4cute5tupleIJNS5_1CILi128EEES8_NS7_ILi64EEEEEENS_10bfloat16_tEfNS_4arch4Sm80ELb0ELb0ELb1ELb1ELb0ELb0ELb0ELb0ELi2ELi4ELi4ELi4ELb0EEENS1_24CollectiveEpilogueBwdGQAISA_fSD_Li256ELb1ELb0EEENS1_19SingleTileSchedulerILb1ELb0ELb0ELi128EEEEEEEEEvNT_6ParamsE$_ZZN4cute12filter_tupleINS_5tupleIJNS_1CILi1024EEENS1_IJiiEEEEEEZNS_16flatten_to_tupleIS5_EEDaRKT_EUlRKT_E_EEDaS9_OT0_ENKUlDpSC_E_clIJNS1_IJS3_EEES4_EEEDaSG_:
[----:B------:R-:W-:-:S06]  /*b560*/  IADD3 R8, R5, -c[0x0][0x20], RZ ;  /* 0x8000080005087a10 */ /* 0x000fcc0007ffe0ff */
[----:B------:R-:W5:Y:S01]  /*b570*/  LDL R8, [R8] ;  /* 0x0000000008087983 */ /* 0x000f620000100800 */
[----:B------:R-:W-:Y:S02]  /*b580*/  IADD3 R3, R1, 0x1380, RZ ;  /* 0x0000138001037810 */ /* 0x000fe40007ffe0ff */
[----:B------:R-:W-:Y:S02]  /*b590*/  IADD3 R2, R5, 0x4, RZ ;  /* 0x0000000405027810 */ /* 0x000fe40007ffe0ff */
[----:B------:R-:W-:Y:S02]  /*b5a0*/  IADD3 R3, R3, c[0x0][0x20], RZ ;  /* 0x0000080003037a10 */ /* 0x000fe40007ffe0ff */
[----:B------:R-:W-:Y:S02]  /*b5b0*/  MOV R6, 0xb5d0 ;  /* 0x0000b5d000067802 */ /* 0x000fe40000000f00 */
[----:B-----5:R-:W-:Y:S05]  /*b5c0*/  CALL.REL.NOINC `($_ZN7cutlass13device_kernelIN5flash19enable_sm80_to_sm89INS1_16FlashAttnBwdSm80INS1_25CollectiveMainloopBwdSm80ILi2ELi2EN4cute5tupleIJNS5_1CILi128EEES8_NS7_ILi64EEEEEENS_10bfloat16_tEfNS_4arch4Sm80ELb0ELb0ELb1ELb1ELb0ELb0ELb0ELb0ELi2ELi4ELi4ELi4ELb0EEENS1_24CollectiveEpilogueBwdGQAISA_fSD_Li256ELb1ELb0EEENS1_19SingleTileSchedulerILb1ELb0ELb0ELi128EEEEEEEEEvNT_6ParamsE$_ZN4cute3eso3ESOILb1ELb0EJNS_1CILi1024EEEiiEEC2ERKS3_RKiS8_) ;  /* 0xffffc0c000007944 */ /* 0x020fea0003c3ffff */
[----:B------:R-:W-:-:S04]  /*b5d0*/  MOV R5, 0x0 ;  /* 0x0000000000057802 */ /* 0x000fc80000000f00 */
[----:B------:R-:W-:Y:S05]  /*b5e0*/  RET.REL.NODEC R4 `(_ZN7cutlass13device_kernelIN5flash19enable_sm80_to_sm89INS1_16FlashAttnBwdSm80INS1_25CollectiveMainloopBwdSm80ILi2ELi2EN4cute5tupleIJNS5_1CILi128EEES8_NS7_ILi64EEEEEENS_10bfloat16_tEfNS_4arch4Sm80ELb0ELb0ELb1ELb1ELb0ELb0ELb0ELb0ELi2ELi4ELi4ELi4ELb0EEENS1_24CollectiveEpilogueBwdGQAISA_fSD_Li256ELb1ELb0EEENS1_19SingleTileSchedulerILb1ELb0ELb0ELi128EEEEEEEEEvNT_6ParamsE) ;  /* 0xffff4a1004007950 */ /* 0x000fea0003c3ffff */
        .type           $_ZN7cutlass13device_kernelIN5flash19enable_sm80_to_sm89INS1_16FlashAttnBwdSm80INS1_25CollectiveMainloopBwdSm80ILi2ELi2EN4cute5tupleIJNS5_1CILi128EEES8_NS7_ILi64EEEEEENS_10bfloat16_tEfNS_4arch4Sm80ELb0ELb0ELb1ELb1ELb0ELb0ELb0ELb0ELi2ELi4ELi4ELi4ELb0EEENS1_24CollectiveEpilogueBwdGQAISA_fSD_Li256ELb1ELb0EEENS1_19SingleTileSchedulerILb1ELb0ELb0ELi128EEEEEEEEEvNT_6ParamsE$_ZZN4cute12filter_tupleINS_5tupleIJNS_1CILi1EEENS1_IJNS2_ILi8EEEiiEEENS2_ILi64EEENS1_IJiNS2_ILi144EEENS2_ILi288EEEEEENS2_ILi512EEEEEEZNS_7flattenISB_EEDaRKT_EUlRKT_E_EEDaSF_OT0_ENKUlDpSI_E_clIJNS1_IJS3_EEES5_NS1_IJS6_EEES9_NS1_IJSA_EEEEEEDaSM_,@function
        .size           $_ZN7cutlass13device_kernelIN5flash19enable_sm80_to_sm89INS1_16FlashAttnBwdSm80INS1_25CollectiveMainloopBwdSm80ILi2ELi2EN4cute5tupleIJNS5_1CILi128EEES8_NS7_ILi64EEEEEENS_10bfloat16_tEfNS_4arch4Sm80ELb0ELb0ELb1ELb1ELb0ELb0ELb0ELb0ELi2ELi4ELi4ELi4ELb0EEENS1_24CollectiveEpilogueBwdGQAISA_fSD_Li256ELb1ELb0EEENS1_19SingleTileSchedulerILb1ELb0ELb0ELi128EEEEEEEEEvNT_6ParamsE$_ZZN4cute12filter_tupleINS_5tupleIJNS_1CILi1EEENS1_IJNS2_ILi8EEEiiEEENS2_ILi64EEENS1_IJiNS2_ILi144EEENS2_ILi288EEEEEENS2_ILi512EEEEEEZNS_7flattenISB_EEDaRKT_EUlRKT_E_EEDaSF_OT0_ENKUlDpSI_E_clIJNS1_IJS3_EEES5_NS1_IJS6_EEES9_NS1_IJSA_EEEEEEDaSM_,($_ZN7cutlass13device_kernelIN5flash19enable_sm80_to_sm89INS1_16FlashAttnBwdSm80INS1_25CollectiveMainloopBwdSm80ILi2ELi2EN4cute5tupleIJNS5_1CILi128EEES8_NS7_ILi64EEEEEENS_10bfloat16_tEfNS_4arch4Sm80ELb0ELb0ELb1ELb1ELb0ELb0ELb0ELb0ELi2ELi4ELi4ELi4ELb0EEENS1_24CollectiveEpilogueBwdGQAISA_fSD_Li256ELb1ELb0EEENS1_19SingleTileSchedulerILb1ELb0ELb0ELi128EEEEEEEEEvNT_6ParamsE$_ZZN4cute12filter_tupleINS_5tupleIJNS_1CILi1EEENS1_IJiiiEEENS2_ILi64EEENS1_IJNS2_ILi72EEENS2_ILi144EEENS2_ILi288EEEEEENS2_ILi512EEEEEEZNS_7flattenISB_EEDaRKT_EUlRKT_E_EEDaSF_OT0_ENKUlDpSI_E_clIJNS1_IJS3_EEES4_NS1_IJS5_EEES9_NS1_IJSA_EEEEEEDaSM_ - $_ZN7cutlass13device_kernelIN5flash19enable_sm80_to_sm89INS1_16FlashAttnBwdSm80INS1_25CollectiveMainloopBwdSm80ILi2ELi2EN4cute5tupleIJNS5_1CILi128EEES8_NS7_ILi64EEEEEENS_10bfloat16_tEfNS_4arch4Sm80ELb0ELb0ELb1ELb1ELb0ELb0ELb0ELb0ELi2ELi4ELi4ELi4ELb0EEENS1_24CollectiveEpilogueBwdGQAISA_fSD_Li256ELb1ELb0EEENS1_19SingleTileSchedulerILb1ELb0ELb0ELi128EEEEEEEEEvNT_6ParamsE$_ZZN4cute12filter_tupleINS_5tupleIJNS_1CILi1EEENS1_IJNS2_ILi8EEEiiEEENS2_ILi64EEENS1_IJiNS2_ILi144EEENS2_ILi288EEEEEENS2_ILi512EEEEEEZNS_7flattenISB_EEDaRKT_EUlRKT_E_EEDaSF_OT0_ENKUlDpSI_E_clIJNS1_IJS3_EEES5_NS1_IJS6_EEES9_NS1_IJSA_EEEEEEDaSM_)
$_ZN7cutlass13device_kernelIN5flash19enable_sm80_to_sm89INS1_16FlashAttnBwdSm80INS1_25CollectiveMainloopBwdSm80ILi2ELi2EN4cute5tupleIJNS5_1CILi128EEES8_NS7_ILi64EEEEEENS_10bfloat16_tEfNS_4arch4Sm80ELb0ELb0ELb1ELb1ELb0ELb0ELb0ELb0ELi2ELi4ELi4ELi4ELb0EEENS1_24CollectiveEpilogueBwdGQAISA_fSD_Li256ELb1ELb0EEENS1_19SingleTileSchedulerILb1ELb0ELb0ELi128EEEEEEEEEvNT_6ParamsE$_ZZN4cute12filter_tupleINS_5tupleIJNS_1CILi1EEENS1_IJNS2_ILi8EEEiiEEENS2_ILi64EEENS1_IJiNS2_ILi144EEENS2_ILi288EEEEEENS2_ILi512EEEEEEZNS_7flattenISB_EEDaRKT_EUlRKT_E_EEDaSF_OT0_ENKUlDpSI_E_clIJNS1_IJS3_EEES5_NS1_IJS6_EEES9_NS1_IJSA_EEEEEEDaSM_:
[----:B------:R-:W-:-:S06]  /*b5f0*/  IADD3 R8, R57, -c[0x0][0x20], RZ ;  /* 0x8000080039087a10 */ /* 0x000fcc0007ffe0ff */
[----:B------:R-:W5:Y:S01]  /*b600*/  LDL R8, [R8] ;  /* 0x0000000008087983 */ /* 0x000f620000100800 */
[----:B------:R-:W-:Y:S02]  /*b610*/  IADD3 R3, R1, 0x1680, RZ ;  /* 0x0000168001037810 */ /* 0x000fe40007ffe0ff */
[----:B------:R-:W-:Y:S02]  /*b620*/  IADD3 R2, R57, 0x4, RZ ;  /* 0x0000000439027810 */ /* 0x000fe40007ffe0ff */
[----:B------:R-:W-:Y:S02]  /*b630*/  IADD3 R3, R3, c[0x0][0x20], RZ ;  /* 0x0000080003037a10 */ /* 0x000fe40007ffe0ff */
[----:B------:R-:W-:Y:S02]  /*b640*/  MOV R6, 0xb660 ;  /* 0x0000b66000067802 */ /* 0x000fe40000000f00 */
[----:B-----5:R-:W-:Y:S05]  /*b650*/  CALL.REL.NOINC `($_ZN7cutlass13device_kernelIN5flash19enable_sm80_to_sm89INS1_16FlashAttnBwdSm80INS1_25CollectiveMainloopBwdSm80ILi2ELi2EN4cute5tupleIJNS5_1CILi128EEES8_NS7_ILi64EEEEEENS_10bfloat16_tEfNS_4arch4Sm80ELb0ELb0ELb1ELb1ELb0ELb0ELb0ELb0ELi2ELi4ELi4ELi4ELb0EEENS1_24CollectiveEpilogueBwdGQAISA_fSD_Li256ELb1ELb0EEENS1_19SingleTileSchedulerILb1ELb0ELb0ELi128EEEEEEEEEvNT_6ParamsE$_ZN4cute3eso3ESOILb1ELb0EJNS_1CILi1EEENS2_ILi8EEEiiNS2_ILi64EEEiNS2_ILi144EEENS2_ILi288EEENS2_ILi512EEEEEC2ERKS3_RKS4_RKiSF_RKS5_SF_RKS6_RKS7_RKS8_) ;  /* 0xffffc13000007944 */ /* 0x020fea0003c3ffff */
[----:B------:R2:W5:Y:S04]  /*b660*/  LDL R5, [R1+0x1688] ;  /* 0x0016880001057983 */ /* 0x0005680000100800 */
[----:B-1----:R2:W5:Y:S01]  /*b670*/  LDL.64 R2, [R1+0x1680] ;  /* 0x0016800001027983 */ /* 0x0025620000100a00 */
[----:B------:R-:W-:-:S02]  /*b680*/  MOV R8, R4 ;  /* 0x0000000400087202 */ /* 0x000fc40000000f00 */
[----:B------:R-:W-:-:S04]  /*b690*/  MOV R9, 0x0 ;  /* 0x0000000000097802 */ /* 0x000fc80000000f00 */
[----:B------:R-:W-:Y:S05]  /*b6a0*/  RET.REL.NODEC R8 `(_ZN7cutlass13device_kernelIN5flash19enable_sm80_to_sm89INS1_16FlashAttnBwdSm80INS1_25CollectiveMainloopBwdSm80ILi2ELi2EN4cute5tupleIJNS5_1CILi128EEES8_NS7_ILi64EEEEEENS_10bfloat16_tEfNS_4arch4Sm80ELb0ELb0ELb1ELb1ELb0ELb0ELb0ELb0ELi2ELi4ELi4ELi4ELb0EEENS1_24CollectiveEpilogueBwdGQAISA_fSD_Li256ELb1ELb0EEENS1_19SingleTileSchedulerILb1ELb0ELb0ELi128EEEEEEEEEvNT_6ParamsE) ;  /* 0xffff495008007950 */ /* 0x000fea0003c3ffff */
        .type           $_ZN7cutlass13device_kernelIN5flash19enable_sm80_to_sm89INS1_16FlashAttnBwdSm80INS1_25CollectiveMainloopBwdSm80ILi2ELi2EN4cute5tupleIJNS5_1CILi128EEES8_NS7_ILi64EEEEEENS_10bfloat16_tEfNS_4arch4Sm80ELb0ELb0ELb1ELb1ELb0ELb0ELb0ELb0ELi2ELi4ELi4ELi4ELb0EEENS1_24CollectiveEpilogueBwdGQAISA_fSD_Li256ELb1ELb0EEENS1_19SingleTileSchedulerILb1ELb0ELb0ELi128EEEEEEEEEvNT_6ParamsE$_ZZN4cute12filter_tupleINS_5tupleIJNS_1CILi1EEENS1_IJiiiEEENS2_ILi64EEENS1_IJNS2_ILi72EEENS2_ILi144EEENS2_ILi288EEEEEENS2_ILi512EEEEEEZNS_7flattenISB_EEDaRKT_EUlRKT_E_EEDaSF_OT0_ENKUlDpSI_E_clIJNS1_IJS3_EEES4_NS1_IJS5_EEES9_NS1_IJSA_EEEEEEDaSM_,@function
        .size           $_ZN7cutlass13device_kernelIN5flash19enable_sm80_to_sm89INS1_16FlashAttnBwdSm80INS1_25CollectiveMainloopBwdSm80ILi2ELi2EN4cute5tupleIJNS5_1CILi128EEES8_NS7_ILi64EEEEEENS_10bfloat16_tEfNS_4arch4Sm80ELb0ELb0ELb1ELb1ELb0ELb0ELb0ELb0ELi2ELi4ELi4ELi4ELb0EEENS1_24CollectiveEpilogueBwdGQAISA_fSD_Li256ELb1ELb0EEENS1_19SingleTileSchedulerILb1ELb0ELb0ELi128EEEEEEEEEvNT_6ParamsE$_ZZN4cute12filter_tupleINS_5tupleIJNS_1CILi1EEENS1_IJiiiEEENS2_ILi64EEENS1_IJNS2_ILi72EEENS2_ILi144EEENS2_ILi288EEEEEENS2_ILi512EEEEEEZNS_7flattenISB_EEDaRKT_EUlRKT_E_EEDaSF_OT0_ENKUlDpSI_E_clIJNS1_IJS3_EEES4_NS1_IJS5_EEES9_NS1_IJSA_EEEEEEDaSM_,($_ZN7cutlass13device_kernelIN5flash19enable_sm80_to_sm89INS1_16FlashAttnBwdSm80INS1_25CollectiveMainloopBwdSm80ILi2ELi2EN4cute5tupleIJNS5_1CILi128EEES8_NS7_ILi64EEEEEENS_10bfloat16_tEfNS_4arch4Sm80ELb0ELb0ELb1ELb1ELb0ELb0ELb0ELb0ELi2ELi4ELi4ELi4ELb0EEENS1_24CollectiveEpilogueBwdGQAISA_fSD_Li256ELb1ELb0EEENS1_19SingleTileSchedulerILb1ELb0ELb0ELi128EEEEEEEEEvNT_6ParamsE$_ZZN4cute12filter_tupleINS_5tupleIJNS_1CILi4096EEENS1_IJNS1_IJiiEEENS2_ILi8192EEEEEEEEEZNS_16flatten_to_tupleIS7_EEDaRKT_EUlRKT_E_EEDaSB_OT0_ENKUlDpSE_E_clIJNS1_IJS3_EEENS1_IJiiS5_EEEEEEDaSI_ - $_ZN7cutlass13device_kernelIN5flash19enable_sm80_to_sm89INS1_16FlashAttnBwdSm80INS1_25CollectiveMainloopBwdSm80ILi2ELi2EN4cute5tupleIJNS5_1CILi128EEES8_NS7_ILi64EEEEEENS_10bfloat16_tEfNS_4arch4Sm80ELb0ELb0ELb1ELb1ELb0ELb0ELb0ELb0ELi2ELi4ELi4ELi4ELb0EEENS1_24CollectiveEpilogueBwdGQAISA_fSD_Li256ELb1ELb0EEENS1_19SingleTileSchedulerILb1ELb0ELb0ELi128EEEEEEEEEvNT_6ParamsE$_ZZN4cute12filter_tupleINS_5tupleIJNS_1CILi1EEENS1_IJiiiEEENS2_ILi64EEENS1_IJNS2_ILi72EEENS2_ILi144EEENS2_ILi288EEEEEENS2_ILi512EEEEEEZNS_7flattenISB_EEDaRKT_EUlRKT_E_EEDaSF_OT0_ENKUlDpSI_E_clIJNS1_IJS3_EEES4_NS1_IJS5_EEES9_NS1_IJSA_EEEEEEDaSM_)
$_ZN7cutlass13device_kernelIN5flash19enable_sm80_to_sm89INS1_16FlashAttnBwdSm80INS1_25CollectiveMainloopBwdSm80ILi2ELi2EN4cute5tupleIJNS5_1CILi128EEES8_NS7_ILi64EEEEEENS_10bfloat16_tEfNS_4arch4Sm80ELb0ELb0ELb1ELb1ELb0ELb0ELb0ELb0ELi2ELi4ELi4ELi4ELb0EEENS1_24CollectiveEpilogueBwdGQAISA_fSD_Li256ELb1ELb0EEENS1_19SingleTileSchedulerILb1ELb0ELb0ELi128EEEEEEEEEvNT_6ParamsE$_ZZN4cute12filter_tupleINS_5tupleIJNS_1CILi1EEENS1_IJiiiEEENS2_ILi64EEENS1_IJNS2_ILi72EEENS2_ILi144EEENS2_ILi288EEEEEENS2_ILi512EEEEEEZNS_7flattenISB_EEDaRKT_EUlRKT_E_EEDaSF_OT0_ENKUlDpSI_E_clIJNS1_IJS3_EEES4_NS1_IJS5_EEES9_NS1_IJSA_EEEEEEDaSM_:
[----:B------:R-:W-:-:S06]  /*b6b0*/  IADD3 R8, R6, -c[0x0][0x20], RZ ;  /* 0x8000080006087a10 */ /* 0x000fcc0007ffe0ff */
[----:B------:R-:W5:Y:S01]  /*b6c0*/  LDL R8, [R8] ;  /* 0x0000000008087983 */ /* 0x000f620000100800 */
[----:B------:R-:W-:Y:S02]  /*b6d0*/  IADD3 R3, R1, 0x1680, RZ ;  /* 0x0000168001037810 */ /* 0x000fe40007ffe0ff */
[C---:B------:R-:W-:Y:S02]  /*b6e0*/  IADD3 R2, R6.reuse, 0x4, RZ ;  /* 0x0000000406027810 */ /* 0x040fe40007ffe0ff */
[----:B------:R-:W-:Y:S02]  /*b6f0*/  IADD3 R5, R6, 0x8, RZ ;  /* 0x0000000806057810 */ /* 0x000fe40007ffe0ff */
[----:B------:R-:W-:Y:S02]  /*b700*/  IADD3 R3, R3, c[0x0][0x20], RZ ;  /* 0x0000080003037a10 */ /* 0x000fe40007ffe0ff */
[----:B------:R-:W-:Y:S02]  /*b710*/  MOV R6, 0xb730 ;  /* 0x0000b73000067802 */ /* 0x000fe40000000f00 */
[----:B-----5:R-:W-:Y:S05]  /*b720*/  CALL.REL.NOINC `($_ZN7cutlass13device_kernelIN5flash19enable_sm80_to_sm89INS1_16FlashAttnBwdSm80INS1_25CollectiveMainloopBwdSm80ILi2ELi2EN4cute5tupleIJNS5_1CILi128EEES8_NS7_ILi64EEEEEENS_10bfloat16_tEfNS_4arch4Sm80ELb0ELb0ELb1ELb1ELb0ELb0ELb0ELb0ELi2ELi4ELi4ELi4ELb0EEENS1_24CollectiveEpilogueBwdGQAISA_fSD_Li256ELb1ELb0EEENS1_19SingleTileSchedulerILb1ELb0ELb0ELi128EEEEEEEEEvNT_6ParamsE$_ZN4cute3eso3ESOILb1ELb0EJNS_1CILi1EEEiiiNS2_ILi64EEENS2_ILi72EEENS2_ILi144EEENS2_ILi288EEENS2_ILi512EEEEEC2ERKS3_RKiSD_SD_RKS4_RKS5_RKS6_RKS7_RKS8_) ;  /* 0xffffc30000007944 */ /* 0x020fea0003c3ffff */
[----:B------:R2:W5:Y:S04]  /*b730*/  LDL R5, [R1+0x1688] ;  /* 0x0016880001057983 */ /* 0x0005680000100800 */
[----:B-1----:R2:W5:Y:S01]  /*b740*/  LDL.64 R2, [R1+0x1680] ;  /* 0x0016800001027983 */ /* 0x0025620000100a00 */
[----:B------:R-:W-:-:S02]  /*b750*/  MOV R8, R4 ;  /* 0x0000000400087202 */ /* 0x000fc40000000f00 */
[----:B------:R-:W-:-:S04]  /*b760*/  MOV R9, 0x0 ;  /* 0x0000000000097802 */ /* 0x000fc80000000f00 */
[----:B------:R-:W-:Y:S05]  /*b770*/  RET.REL.NODEC R8 `(_ZN7cutlass13device_kernelIN5flash19enable_sm80_to_sm89INS1_16FlashAttnBwdSm80INS1_25CollectiveMainloopBwdSm80ILi2ELi2EN4cute5tupleIJNS5_1CILi128EEES8_NS7_ILi64EEEEEENS_10bfloat16_tEfNS_4arch4Sm80ELb0ELb0ELb1ELb1ELb0ELb0ELb0ELb0ELi2ELi4ELi4ELi4ELb0EEENS1_24CollectiveEpilogueBwdGQAISA_fSD_Li256ELb1ELb0EEENS1_19SingleTileSchedulerILb1ELb0ELb0ELi128EEEEEEEEEvNT_6ParamsE) ;  /* 0xffff488008007950 */ /* 0x000fea0003c3ffff */
        .type           $_ZN7cutlass13device_kernelIN5flash19enable_sm80_to_sm89INS1_16FlashAttnBwdSm80INS1_25CollectiveMainloopBwdSm80ILi2ELi2EN4cute5tupleIJNS5_1CILi128EEES8_NS7_ILi64EEEEEENS_10bfloat16_tEfNS_4arch4Sm80ELb0ELb0ELb1ELb1ELb0ELb0ELb0ELb0ELi2ELi4ELi4ELi4ELb0EEENS1_24CollectiveEpilogueBwdGQAISA_fSD_Li256ELb1ELb0EEENS1_19SingleTileSchedulerILb1ELb0ELb0ELi128EEEEEEEEEvNT_6ParamsE$_ZZN4cute12filter_tupleINS_5tupleIJNS_1CILi4096EEENS1_IJNS1_IJiiEEENS2_ILi8192EEEEEEEEEZNS_16flatten_to_tupleIS7_EEDaRKT_EUlRKT_E_EEDaSB_OT0_ENKUlDpSE_E_clIJNS1_IJS3_EEENS1_IJiiS5_EEEEEEDaSI_,@function
        .size           $_ZN7cutlass13device_kernelIN5flash19enable_sm80_to_sm89INS1_16FlashAttnBwdSm80INS1_25CollectiveMainloopBwdSm80ILi2ELi2EN4cute5tupleIJNS5_1CILi128EEES8_NS7_ILi64EEEEEENS_10bfloat16_tEfNS_4arch4Sm80ELb0ELb0ELb1ELb1ELb0ELb0ELb0ELb0ELi2ELi4ELi4ELi4ELb0EEENS1_24CollectiveEpilogueBwdGQAISA_fSD_Li256ELb1ELb0EEENS1_19SingleTileSchedulerILb1ELb0ELb0ELi128EEEEEEEEEvNT_6ParamsE$_ZZN4cute12filter_tupleINS_5tupleIJNS_1CILi4096EEENS1_IJNS1_IJiiEEENS2_ILi8192EEEEEEEEEZNS_16flatten_to_tupleIS7_EEDaRKT_EUlRKT_E_EEDaSB_OT0_ENKUlDpSE_E_clIJNS1_IJS3_EEENS1_IJiiS5_EEEEEEDaSI_,($_ZN7cutlass13device_kernelIN5flash19enable_sm80_to_sm89INS1_16FlashAttnBwdSm80INS1_25CollectiveMainloopBwdSm80ILi2ELi2EN4cute5tupleIJNS5_1CILi128EEES8_NS7_ILi64EEEEEENS_10bfloat16_tEfNS_4arch4Sm80ELb0ELb0ELb1ELb1ELb0ELb0ELb0ELb0ELi2ELi4ELi4ELi4ELb0EEENS1_24CollectiveEpilogueBwdGQAISA_fSD_Li256ELb1ELb0EEENS1_19SingleTileSchedulerILb1ELb0ELb0ELi128EEEEEEEEEvNT_6ParamsE$_ZZN4cute12filter_tupleINS_5tupleIJNS_1CILi4096EEENS1_IJiiEEEEEEZNS_16flatten_to_tupleIS5_EEDaRKT_EUlRKT_E_EEDaS9_OT0_ENKUlDpSC_E_clIJNS1_IJS3_EEES4_EEEDaSG_ - $_ZN7cutlass13device_kernelIN5flash19enable_sm80_to_sm89INS1_16FlashAttnBwdSm80INS1_25CollectiveMainloopBwdSm80ILi2ELi2EN4cute5tupleIJNS5_1CILi128EEES8_NS7_ILi64EEEEEENS_10bfloat16_tEfNS_4arch4Sm80ELb0ELb0ELb1ELb1ELb0ELb0ELb0ELb0ELi2ELi4ELi4ELi4ELb0EEENS1_24CollectiveEpilogueBwdGQAISA_fSD_Li256ELb1ELb0EEENS1_19SingleTileSchedulerILb1ELb0ELb0ELi128EEEEEEEEEvNT_6ParamsE$_ZZN4cute12filter_tupleINS_5tupleIJNS_1CILi4096EEENS1_IJNS1_IJiiEEENS2_ILi8192EEEEEEEEEZNS_16flatten_to_tupleIS7_EEDaRKT_EUlRKT_E_EEDaSB_OT0_ENKUlDpSE_E_clIJNS1_IJS3_EEENS1_IJiiS5_EEEEEEDaSI_)
$_ZN7cutlass13device_kernelIN5flash19enable_sm80_to_sm89INS1_16FlashAttnBwdSm80INS1_25CollectiveMainloopBwdSm80ILi2ELi2EN4cute5tupleIJNS5_1CILi128EEES8_NS7_ILi64EEEEEENS_10bfloat16_tEfNS_4arch4Sm80ELb0ELb0ELb1ELb1ELb0ELb0ELb0ELb0ELi2ELi4ELi4ELi4ELb0EEENS1_24CollectiveEpilogueBwdGQAISA_fSD_Li256ELb1ELb0EEENS1_19SingleTileSchedulerILb1ELb0ELb0ELi128EEEEEEEEEvNT_6ParamsE$_ZZN4cute12filter_tupleINS_5tupleIJNS_1CILi4096EEENS1_IJNS1_IJiiEEENS2_ILi8192EEEEEEEEEZNS_16flatten_to_tupleIS7_EEDaRKT_EUlRKT_E_EEDaSB_OT0_ENKUlDpSE_E_clIJNS1_IJS3_EEENS1_IJiiS5_EEEEEEDaSI_:
[----:B------:R-:W-:-:S06]  /*b780*/  IADD3 R8, R57, -c[0x0][0x20], RZ ;  /* 0x8000080039087a10 */ /* 0x000fcc0007ffe0ff */
[----:B------:R-:W5:Y:S01]  /*b790*/  LDL R8, [R8] ;  /* 0x0000000008087983 */ /* 0x000f620000100800 */
[----:B------:R-:W-:Y:S02]  /*b7a0*/  IADD3 R3, R1, 0x1680, RZ ;  /* 0x0000168001037810 */ /* 0x000fe40007ffe0ff */
[----:B------:R-:W-:Y:S02]  /*b7b0*/  IADD3 R2, R57, 0x4, RZ ;  /* 0x0000000439027810 */ /* 0x000fe40007ffe0ff */
[----:B------:R-:W-:Y:S02]  /*b7c0*/  IADD3 R3, R3, c[0x0][0x20], RZ ;  /* 0x0000080003037a10 */ /* 0x000fe40007ffe0ff */
[----:B------:R-:W-:Y:S02]  /*b7d0*/  MOV R6, 0xb7f0 ;  /* 0x0000b7f000067802 */ /* 0x000fe40000000f00 */
[----:B-----5:R-:W-:Y:S05]  /*b7e0*/  CALL.REL.NOINC `($_ZN7cutlass13device_kernelIN5flash19enable_sm80_to_sm89INS1_16FlashAttnBwdSm80INS1_25CollectiveMainloopBwdSm80ILi2ELi2EN4cute5tupleIJNS5_1CILi128EEES8_NS7_ILi64EEEEEENS_10bfloat16_tEfNS_4arch4Sm80ELb0ELb0ELb1ELb1ELb0ELb0ELb0ELb0ELi2ELi4ELi4ELi4ELb0EEENS1_24CollectiveEpilogueBwdGQAISA_fSD_Li256ELb1ELb0EEENS1_19SingleTileSchedulerILb1ELb0ELb0ELi128EEEEEEEEEvNT_6ParamsE$_ZN4cute3eso3ESOILb1ELb0EJNS_1CILi4096EEEiiNS2_ILi8192EEEEEC2ERKS3_RKiS9_RKS4_) ;  /* 0xffffc52000007944 */ /* 0x020fea0003c3ffff */
[----:B------:R-:W-:-:S04]  /*b7f0*/  MOV R5, 0x0 ;  /* 0x0000000000057802 */ /* 0x000fc80000000f00 */
[----:B------:R-:W-:Y:S05]  /*b800*/  RET.REL.NODEC R4 `(_ZN7cutlass13device_kernelIN5flash19enable_sm80_to_sm89INS1_16FlashAttnBwdSm80INS1_25CollectiveMainloopBwdSm80ILi2ELi2EN4cute5tupleIJNS5_1CILi128EEES8_NS7_ILi64EEEEEENS_10bfloat16_tEfNS_4arch4Sm80ELb0ELb0ELb1ELb1ELb0ELb0ELb0ELb0ELi2ELi4ELi4ELi4ELb0EEENS1_24CollectiveEpilogueBwdGQAISA_fSD_Li256ELb1ELb0EEENS1_19SingleTileSchedulerILb1ELb0ELb0ELi128EEEEEEEEEvNT_6ParamsE) ;  /* 0xffff47f004007950 */ /* 0x000fea0003c3ffff */
        .type           $_ZN7cutlass13device_kernelIN5flash19enable_sm80_to_sm89INS1_16FlashAttnBwdSm80INS1_25CollectiveMainloopBwdSm80ILi2ELi2EN4cute5tupleIJNS5_1CILi128EEES8_NS7_ILi64EEEEEENS_10bfloat16_tEfNS_4arch4Sm80ELb0ELb0ELb1ELb1ELb0ELb0ELb0ELb0ELi2ELi4ELi4ELi4ELb0EEENS1_24CollectiveEpilogueBwdGQAISA_fSD_Li256ELb1ELb0EEENS1_19SingleTileSchedulerILb1ELb0ELb0ELi128EEEEEEEEEvNT_6ParamsE$_ZZN4cute12filter_tupleINS_5tupleIJNS_1CILi4096EEENS1_IJiiEEEEEEZNS_16flatten_to_tupleIS5_EEDaRKT_EUlRKT_E_EEDaS9_OT0_ENKUlDpSC_E_clIJNS1_IJS3_EEES4_EEEDaSG_,@function
        .size           $_ZN7cutlass13device_kernelIN5flash19enable_sm80_to_sm89INS1_16FlashAttnBwdSm80INS1_25CollectiveMainloopBwdSm80ILi2ELi2EN4cute5tupleIJNS5_1CILi128EEES8_NS7_ILi64EEEEEENS_10bfloat16_tEfNS_4arch4Sm80ELb0ELb0ELb1ELb1ELb0ELb0ELb0ELb0ELi2ELi4ELi4ELi4ELb0EEENS1_24CollectiveEpilogueBwdGQAISA_fSD_Li256ELb1ELb0EEENS1_19SingleTileSchedulerILb1ELb0ELb0ELi128EEEEEEEEEvNT_6ParamsE$_ZZN4cute12filter_tupleINS_5tupleIJNS_1CILi4096EEENS1_IJiiEEEEEEZNS_16flatten_to_tupleIS5_EEDaRKT_EUlRKT_E_EEDaS9_OT0_ENKUlDpSC_E_clIJNS1_IJS3_EEES4_EEEDaSG_,($_ZN7cutlass13device_kernelIN5flash19enable_sm80_to_sm89INS1_16FlashAttnBwdSm80INS1_25CollectiveMainloopBwdSm80ILi2ELi2EN4cute5tupleIJNS5_1CILi128EEES8_NS7_ILi64EEEEEENS_10bfloat16_tEfNS_4arch4Sm80ELb0ELb0ELb1ELb1ELb0ELb0ELb0ELb0ELi2ELi4ELi4ELi4ELb0EEENS1_24CollectiveEpilogueBwdGQAISA_fSD_Li256ELb1ELb0EEENS1_19SingleTileSchedulerILb1ELb0ELb0ELi128EEEEEEEEEvNT_6ParamsE$_ZZN4cute12filter_tupleINS_5tupleIJiNS1_IJiNS_1CILi0EEEEEEEEES5_ZNS_6detail9lift_diceIS5_S5_EEDaRKT_RKT0_EUlRKT_RKT0_E_EEDaSA_SD_OT1_ENKUlDpSG_E_clIJNS1_IJiEEES4_EEEDaSN_ - $_ZN7cutlass13device_kernelIN5flash19enable_sm80_to_sm89INS1_16FlashAttnBwdSm80INS1_25CollectiveMainloopBwdSm80ILi2ELi2EN4cute5tupleIJNS5_1CILi128EEES8_NS7_ILi64EEEEEENS_10bfloat16_tEfNS_4arch4Sm80ELb0ELb0ELb1ELb1ELb0ELb0ELb0ELb0ELi2ELi4ELi4ELi4ELb0EEENS1_24CollectiveEpilogueBwdGQAISA_fSD_Li256ELb1ELb0EEENS1_19SingleTileSchedulerILb1ELb0ELb0ELi128EEEEEEEEEvNT_6ParamsE$_ZZN4cute12filter_tupleINS_5tupleIJNS_1CILi4096EEENS1_IJiiEEEEEEZNS_16flatten_to_tupleIS5_EEDaRKT_EUlRKT_E_EEDaS9_OT0_ENKUlDpSC_E_clIJNS1_IJS3_EEES4_EEEDaSG_)
$_ZN7cutlass13device_kernelIN5flash19enable_sm80_to_sm89INS1_16FlashAttnBwdSm80INS1_25CollectiveMainloopBwdSm80ILi2ELi2EN4cute5tupleIJNS5_1CILi128EEES8_NS7_ILi64EEEEEENS_10bfloat16_tEfNS_4arch4Sm80ELb0ELb0ELb1ELb1ELb0ELb0ELb0ELb0ELi2ELi4ELi4ELi4ELb0EEENS1_24CollectiveEpilogueBwdGQAISA_fSD_Li256ELb1ELb0EEENS1_19SingleTileSchedulerILb1ELb0ELb0ELi128EEEEEEEEEvNT_6ParamsE$_ZZN4cute12filter_tupleINS_5tupleIJNS_1CILi4096EEENS1_IJiiEEEEEEZNS_16flatten_to_tupleIS5_EEDaRKT_EUlRKT_E_EEDaS9_OT0_ENKUlDpSC_E_clIJNS1_IJS3_EEES4_EEEDaSG_:
[----:B------:R-:W-:-:S06]  /*b810*/  IADD3 R8, R54, -c[0x0][0x20], RZ ;  /* 0x8000080036087a10 */ /* 0x000fcc0007ffe0ff */
[----:B------:R-:W5:Y:S01]  /*b820*/  LDL R8, [R8] ;  /* 0x0000000008087983 */ /* 0x000f620000100800 */
[----:B------:R-:W-:Y:S02]  /*b830*/  IADD3 R3, R1, 0x1380, RZ ;  /* 0x0000138001037810 */ /* 0x000fe40007ffe0ff */
[----:B------:R-:W-:Y:S02]  /*b840*/  IADD3 R2, R54, 0x4, RZ ;  /* 0x0000000436027810 */ /* 0x000fe40007ffe0ff */
[----:B------:R-:W-:Y:S02]  /*b850*/  IADD3 R3, R3, c[0x0][0x20], RZ ;  /* 0x0000080003037a10 */ /* 0x000fe40007ffe0ff */
[----:B------:R-:W-:Y:S02]  /*b860*/  MOV R6, 0xb880 ;  /* 0x0000b88000067802 */ /* 0x000fe40000000f00 */
[----:B-----5:R-:W-:Y:S05]  /*b870*/  CALL.REL.NOINC `($_ZN7cutlass13device_kernelIN5flash19enable_sm80_to_sm89INS1_16FlashAttnBwdSm80INS1_25CollectiveMainloopBwdSm80ILi2ELi2EN4cute5tupleIJNS5_1CILi128EEES8_NS7_ILi64EEEEEENS_10bfloat16_tEfNS_4arch4Sm80ELb0ELb0ELb1ELb1ELb0ELb0ELb0ELb0ELi2ELi4ELi4ELi4ELb0EEENS1_24CollectiveEpilogueBwdGQAISA_fSD_Li256ELb1ELb0EEENS1_19SingleTileSchedulerILb1ELb0ELb0ELi128EEEEEEEEEvNT_6ParamsE$_ZN4cute3eso3ESOILb1ELb0EJNS_1CILi4096EEEiiEEC2ERKS3_RKiS8_) ;  /* 0xffffc41000007944 */ /* 0x020fea0003c3ffff */
[----:B------:R-:W-:-:S04]  /*b880*/  MOV R5, 0x0 ;  /* 0x0000000000057802 */ /* 0x000fc80000000f00 */
[----:B------:R-:W-:Y:S05]  /*b890*/  RET.REL.NODEC R4 `(_ZN7cutlass13device_kernelIN5flash19enable_sm80_to_sm89INS1_16FlashAttnBwdSm80INS1_25CollectiveMainloopBwdSm80ILi2ELi2EN4cute5tupleIJNS5_1CILi128EEES8_NS7_ILi64EEEEEENS_10bfloat16_tEfNS_4arch4Sm80ELb0ELb0ELb1ELb1ELb0ELb0ELb0ELb0ELi2ELi4ELi4ELi4ELb0EEENS1_24CollectiveEpilogueBwdGQAISA_fSD_Li256ELb1ELb0EEENS1_19SingleTileSchedulerILb1ELb0ELb0ELi128EEEEEEEEEvNT_6ParamsE) ;  /* 0xffff476004007950 */ /* 0x000fea0003c3ffff */
        .type           $_ZN7cutlass13device_kernelIN5flash19enable_sm80_to_sm89INS1_16FlashAttnBwdSm80INS1_25CollectiveMainloopBwdSm80ILi2ELi2EN4cute5tupleIJNS5_1CILi128EEES8_NS7_ILi64EEEEEENS_10bfloat16_tEfNS_4arch4Sm80ELb0ELb0ELb1ELb1ELb0ELb0ELb0ELb0ELi2ELi4ELi4ELi4ELb0EEENS1_24CollectiveEpilogueBwdGQAISA_fSD_Li256ELb1ELb0EEENS1_19SingleTileSchedulerILb1ELb0ELb0ELi128EEEEEEEEEvNT_6ParamsE$_ZZN4cute12filter_tupleINS_5tupleIJiNS1_IJiNS_1CILi0EEEEEEEEES5_ZNS_6detail9lift_diceIS5_S5_EEDaRKT_RKT0_EUlRKT_RKT0_E_EEDaSA_SD_OT1_ENKUlDpSG_E_clIJNS1_IJiEEES4_EEEDaSN_,@function
        .size           $_ZN7cutlass13device_kernelIN5flash19enable_sm80_to_sm89INS1_16FlashAttnBwdSm80INS1_25CollectiveMainloopBwdSm80ILi2ELi2EN4cute5tupleIJNS5_1CILi128EEES8_NS7_ILi64EEEEEENS_10bfloat16_tEfNS_4arch4Sm80ELb0ELb0ELb1ELb1ELb0ELb0ELb0ELb0ELi2ELi4ELi4ELi4ELb0EEENS1_24CollectiveEpilogueBwdGQAISA_fSD_Li256ELb1ELb0EEENS1_19SingleTileSchedulerILb1ELb0ELb0ELi128EEEEEEEEEvNT_6ParamsE$_ZZN4cute12filter_tupleINS_5tupleIJiNS1_IJiNS_1CILi0EEEEEEEEES5_ZNS_6detail9lift_diceIS5_S5_EEDaRKT_RKT0_EUlRKT_RKT0_E_EEDaSA_SD_OT1_ENKUlDpSG_E_clIJNS1_IJiEEES4_EEEDaSN_,($_ZN7cutlass13device_kernelIN5flash19enable_sm80_to_sm89INS1_16FlashAttnBwdSm80INS1_25CollectiveMainloopBwdSm80ILi2ELi2EN4cute5tupleIJNS5_1CILi128EEES8_NS7_ILi64EEEEEENS_10bfloat16_tEfNS_4arch4Sm80ELb0ELb0ELb1ELb1ELb0ELb0ELb0ELb0ELi2ELi4ELi4ELi4ELb0EEENS1_24CollectiveEpilogueBwdGQAISA_fSD_Li256ELb1ELb0EEENS1_19SingleTileSchedulerILb1ELb0ELb0ELi128EEEEEEEEEvNT_6ParamsE$_ZZN4cute12filter_tupleINS_5tupleIJiNS_1CILi0EEEEEES4_ZNS_6detail9lift_diceIS4_S4_EEDaRKT_RKT0_EUlRKT_RKT0_E_EEDaS9_SC_OT1_ENKUlDpSF_E_clIJNS1_IJiEEENS1_IJS3_EEEEEEDaSM_ - $_ZN7cutlass13device_kernelIN5flash19enable_sm80_to_sm89INS1_16FlashAttnBwdSm80INS1_25CollectiveMainloopBwdSm80ILi2ELi2EN4cute5tupleIJNS5_1CILi128EEES8_NS7_ILi64EEEEEENS_10bfloat16_tEfNS_4arch4Sm80ELb0ELb0ELb1ELb1ELb0ELb0ELb0ELb0ELi2ELi4ELi4ELi4ELb0EEENS1_24CollectiveEpilogueBwdGQAISA_fSD_Li256ELb1ELb0EEENS1_19SingleTileSchedulerILb1ELb0ELb0ELi128EEEEEEEEEvNT_6ParamsE$_ZZN4cute12filter_tupleINS_5tupleIJiNS1_IJiNS_1CILi0EEEEEEEEES5_ZNS_6detail9lift_diceIS5_S5_EEDaRKT_RKT0_EUlRKT_RKT0_E_EEDaSA_SD_OT1_ENKUlDpSG_E_clIJNS1_IJiEEES4_EEEDaSN_)
$_ZN7cutlass13device_kernelIN5flash19enable_sm80_to_sm89INS1_16FlashAttnBwdSm80INS1_25CollectiveMainloopBwdSm80ILi2ELi2EN4cute5tupleIJNS5_1CILi128EEES8_NS7_ILi64EEEEEENS_10bfloat16_tEfNS_4arch4Sm80ELb0ELb0ELb1ELb1ELb0ELb0ELb0ELb0ELi2ELi4ELi4ELi4ELb0EEENS1_24CollectiveEpilogueBwdGQAISA_fSD_Li256ELb1ELb0EEENS1_19SingleTileSchedulerILb1ELb0ELb0ELi128EEEEEEEEEvNT_6ParamsE$_ZZN4cute12filter_tupleINS_5tupleIJiNS1_IJiNS_1CILi0EEEEEEEEES5_ZNS_6detail9lift_diceIS5_S5_EEDaRKT_RKT0_EUlRKT_RKT0_E_EEDaSA_SD_OT1_ENKUlDpSG_E_clIJNS1_IJiEEES4_EEEDaSN_:
[----:B------:R-:W-:Y:S02]  /*b8a0*/  IADD3 R6, R1, 0x1684, RZ ;  /* 0x0000168401067810 */ /* 0x000fe40007ffe0ff */
[----:B------:R-:W-:Y:S02]  /*b8b0*/  MOV R10, 0xb8e0 ;  /* 0x0000b8e0000a7802 */ /* 0x000fe40000000f00 */
[----:B------:R-:W-:Y:S02]  /*b8c0*/  IADD3 R6, R6, c[0x0][0x20], RZ ;  /* 0x0000080006067a10 */ /* 0x000fe40007ffe0ff */
[----:B------:R-:W-:Y:S05]  /*b8d0*/  CALL.REL.NOINC `($_ZN7cutlass13device_kernelIN5flash19enable_sm80_to_sm89INS1_16FlashAttnBwdSm80INS1_25CollectiveMainloopBwdSm80ILi2ELi2EN4cute5tupleIJNS5_1CILi128EEES8_NS7_ILi64EEEEEENS_10bfloat16_tEfNS_4arch4Sm80ELb0ELb0ELb1ELb1ELb0ELb0ELb0ELb0ELi2ELi4ELi4ELi4ELb0EEENS1_24CollectiveEpilogueBwdGQAISA_fSD_Li256ELb1ELb0EEENS1_19SingleTileSchedulerILb1ELb0ELb0ELi128EEEEEEEEEvNT_6ParamsE$_ZN4cute3eso3ESOILb0ELb0EJiiNS_1CILi0EEEEEC2ERKiS6_RKS3_) ;  /* 0xffffaec000007944 */ /* 0x000fea0003c3ffff */
[----:B-1----:R1:W5:Y:S04]  /*b8e0*/  LDL R3, [R1+0x1688] ;  /* 0x0016880001037983 */ /* 0x0023680000100800 */
[----:B------:R1:W5:Y:S01]  /*b8f0*/  LDL R5, [R1+0x1684] ;  /* 0x0016840001057983 */ /* 0x0003620000100800 */
[----:B------:R-:W-:Y:S02]  /*b900*/  MOV R8, R2 ;  /* 0x0000000200087202 */ /* 0x000fe40000000f00 */
[----:B------:R-:W-:-:S04]  /*b910*/  MOV R9, 0x0 ;  /* 0x0000000000097802 */ /* 0x000fc80000000f00 */
[----:B------:R-:W-:Y:S05]  /*b920*/  RET.REL.NODEC R8 `(_ZN7cutlass13device_kernelIN5flash19enable_sm80_to_sm89INS1_16FlashAttnBwdSm80INS1_25CollectiveMainloopBwdSm80ILi2ELi2EN4cute5tupleIJNS5_1CILi128EEES8_NS7_ILi64EEEEEENS_10bfloat16_tEfNS_4arch4Sm80ELb0ELb0ELb1ELb1ELb0ELb0ELb0ELb0ELi2ELi4ELi4ELi4ELb0EEENS1_24CollectiveEpilogueBwdGQAISA_fSD_Li256ELb1ELb0EEENS1_19SingleTileSchedulerILb1ELb0ELb0ELi128EEEEEEEEEvNT_6ParamsE) ;  /* 0xffff46d008007950 */ /* 0x000fea0003c3ffff */
        .type           $_ZN7cutlass13device_kernelIN5flash19enable_sm80_to_sm89INS1_16FlashAttnBwdSm80INS1_25CollectiveMainloopBwdSm80ILi2ELi2EN4cute5tupleIJNS5_1CILi128EEES8_NS7_ILi64EEEEEENS_10bfloat16_tEfNS_4arch4Sm80ELb0ELb0ELb1ELb1ELb0ELb0ELb0ELb0ELi2ELi4ELi4ELi4ELb0EEENS1_24CollectiveEpilogueBwdGQAISA_fSD_Li256ELb1ELb0EEENS1_19SingleTileSchedulerILb1ELb0ELb0ELi128EEEEEEEEEvNT_6ParamsE$_ZZN4cute12filter_tupleINS_5tupleIJiNS_1CILi0EEEEEES4_ZNS_6detail9lift_diceIS4_S4_EEDaRKT_RKT0_EUlRKT_RKT0_E_EEDaS9_SC_OT1_ENKUlDpSF_E_clIJNS1_IJiEEENS1_IJS3_EEEEEEDaSM_,@function
        .size           $_ZN7cutlass13device_kernelIN5flash19enable_sm80_to_sm89INS1_16FlashAttnBwdSm80INS1_25CollectiveMainloopBwdSm80ILi2ELi2EN4cute5tupleIJNS5_1CILi128EEES8_NS7_ILi64EEEEEENS_10bfloat16_tEfNS_4arch4Sm80ELb0ELb0ELb1ELb1ELb0ELb0ELb0ELb0ELi2ELi4ELi4ELi4ELb0EEENS1_24CollectiveEpilogueBwdGQAISA_fSD_Li256ELb1ELb0EEENS1_19SingleTileSchedulerILb1ELb0ELb0ELi128EEEEEEEEEvNT_6ParamsE$_ZZN4cute12filter_tupleINS_5tupleIJiNS_1CILi0EEEEEES4_ZNS_6detail9lift_diceIS4_S4_EEDaRKT_RKT0_EUlRKT_RKT0_E_EEDaS9_SC_OT1_ENKUlDpSF_E_clIJNS1_IJiEEENS1_IJS3_EEEEEEDaSM_,($_ZN7cutlass13device_kernelIN5flash19enable_sm80_to_sm89INS1_16FlashAttnBwdSm80INS1_25CollectiveMainloopBwdSm80ILi2ELi2EN4cute5tupleIJNS5_1CILi128EEES8_NS7_ILi64EEEEEENS_10bfloat16_tEfNS_4arch4Sm80ELb0ELb0ELb1ELb1ELb0ELb0ELb0ELb0ELi2ELi4ELi4ELi4ELb0EEENS1_24CollectiveEpilogueBwdGQAISA_fSD_Li256ELb1ELb0EEENS1_19SingleTileSchedulerILb1ELb0ELb0ELi128EEEEEEEEEvNT_6ParamsE$_ZZN4cute13to_mixed_bitsINS_5tupleIJNS1_IJNS_1CILi4EEENS2_ILi8EEEEEENS2_ILi2EEENS2_ILi1EEEEEENS1_IJNS1_IJNS2_ILi0EEENS2_ILi64EEEEEES9_S9_EEENS1_IJNS1_IJiiEEEiS9_EEEEEDaRKT_RKT0_RKT1_ENKUlDpRKT_E_clIJNS_9MixedBitsILj0ELj448EEENS2_ILj0EEESW_EEEDaSR_ - $_ZN7cutlass13device_kernelIN5flash19enable_sm80_to_sm89INS1_16FlashAttnBwdSm80INS1_25CollectiveMainloopBwdSm80ILi2ELi2EN4cute5tupleIJNS5_1CILi128EEES8_NS7_ILi64EEEEEENS_10bfloat16_tEfNS_4arch4Sm80ELb0ELb0ELb1ELb1ELb0ELb0ELb0ELb0ELi2ELi4ELi4ELi4ELb0EEENS1_24CollectiveEpilogueBwdGQAISA_fSD_Li256ELb1ELb0EEENS1_19SingleTileSchedulerILb1ELb0ELb0ELi128EEEEEEEEEvNT_6ParamsE$_ZZN4cute12filter_tupleINS_5tupleIJiNS_1CILi0EEEEEES4_ZNS_6detail9lift_diceIS4_S4_EEDaRKT_RKT0_EUlRKT_RKT0_E_EEDaS9_SC_OT1_ENKUlDpSF_E_clIJNS1_IJiEEENS1_IJS3_EEEEEEDaSM_)
$_ZN7cutlass13device_kernelIN5flash19enable_sm80_to_sm89INS1_16FlashAttnBwdSm80INS1_25CollectiveMainloopBwdSm80ILi2ELi2EN4cute5tupleIJNS5_1CILi128EEES8_NS7_ILi64EEEEEENS_10bfloat16_tEfNS_4arch4Sm80ELb0ELb0ELb1ELb1ELb0ELb0ELb0ELb0ELi2ELi4ELi4ELi4ELb0EEENS1_24CollectiveEpilogueBwdGQAISA_fSD_Li256ELb1ELb0EEENS1_19SingleTileSchedulerILb1ELb0ELb0ELi128EEEEEEEEEvNT_6ParamsE$_ZZN4cute12filter_tupleINS_5tupleIJiNS_1CILi0EEEEEES4_ZNS_6detail9lift_diceIS4_S4_EEDaRKT_RKT0_EUlRKT_RKT0_E_EEDaS9_SC_OT1_ENKUlDpSF_E_clIJNS1_IJiEEENS1_IJS3_EEEEEEDaSM_:
[----:B------:R-:W-:Y:S02]  /*b930*/  IADD3 R2, R1, 0x1684, RZ ;  /* 0x0000168401027810 */ /* 0x000fe40007ffe0ff */
[----:B------:R-:W-:Y:S02]  /*b940*/  MOV R6, 0xb970 ;  /* 0x0000b97000067802 */ /* 0x000fe40000000f00 */
[----:B------:R-:W-:Y:S02]  /*b950*/  IADD3 R2, R2, c[0x0][0x20], RZ ;  /* 0x0000080002027a10 */ /* 0x000fe40007ffe0ff */
[----:B------:R-:W-:Y:S05]  /*b960*/  CALL.REL.NOINC `($_ZN7cutlass13device_kernelIN5flash19enable_sm80_to_sm89INS1_16FlashAttnBwdSm80INS1_25CollectiveMainloopBwdSm80ILi2ELi2EN4cute5tupleIJNS5_1CILi128EEES8_NS7_ILi64EEEEEENS_10bfloat16_tEfNS_4arch4Sm80ELb0ELb0ELb1ELb1ELb0ELb0ELb0ELb0ELi2ELi4ELi4ELi4ELb0EEENS1_24CollectiveEpilogueBwdGQAISA_fSD_Li256ELb1ELb0EEENS1_19SingleTileSchedulerILb1ELb0ELb0ELi128EEEEEEEEEvNT_6ParamsE$_ZN4cute3eso3ESOILb0ELb1EJiNS_1CILi0EEEEEC2ERKiRKS3_) ;  /* 0xffffb5a000007944 */ /* 0x000fea0003c3ffff */
[----:B-1----:R1:W5:Y:S01]  /*b970*/  LDL R2, [R1+0x1684] ;  /* 0x0016840001027983 */ /* 0x0023620000100800 */
[----:B------:R-:W-:Y:S02]  /*b980*/  MOV R8, R70 ;  /* 0x0000004600087202 */ /* 0x000fe40000000f00 */
[----:B------:R-:W-:-:S04]  /*b990*/  MOV R9, 0x0 ;  /* 0x0000000000097802 */ /* 0x000fc80000000f00 */
[----:B------:R-:W-:Y:S05]  /*b9a0*/  RET.REL.NODEC R8 `(_ZN7cutlass13device_kernelIN5flash19enable_sm80_to_sm89INS1_16FlashAttnBwdSm80INS1_25CollectiveMainloopBwdSm80ILi2ELi2EN4cute5tupleIJNS5_1CILi128EEES8_NS7_ILi64EEEEEENS_10bfloat16_tEfNS_4arch4Sm80ELb0ELb0ELb1ELb1ELb0ELb0ELb0ELb0ELi2ELi4ELi4ELi4ELb0EEENS1_24CollectiveEpilogueBwdGQAISA_fSD_Li256ELb1ELb0EEENS1_19SingleTileSchedulerILb1ELb0ELb0ELi128EEEEEEEEEvNT_6ParamsE) ;  /* 0xffff465008007950 */ /* 0x000fea0003c3ffff */
        .type           $_ZN7cutlass13device_kernelIN5flash19enable_sm80_to_sm89INS1_16FlashAttnBwdSm80INS1_25CollectiveMainloopBwdSm80ILi2ELi2EN4cute5tupleIJNS5_1CILi128EEES8_NS7_ILi64EEEEEENS_10bfloat16_tEfNS_4arch4Sm80ELb0ELb0ELb1ELb1ELb0ELb0ELb0ELb0ELi2ELi4ELi4ELi4ELb0EEENS1_24CollectiveEpilogueBwdGQAISA_fSD_Li256ELb1ELb0EEENS1_19SingleTileSchedulerILb1ELb0ELb0ELi128EEEEEEEEEvNT_6ParamsE$_ZZN4cute13to_mixed_bitsINS_5tupleIJNS1_IJNS_1CILi4EEENS2_ILi8EEEEEENS2_ILi2EEENS2_ILi1EEEEEENS1_IJNS1_IJNS2_ILi0EEENS2_ILi64EEEEEES9_S9_EEENS1_IJNS1_IJiiEEEiS9_EEEEEDaRKT_RKT0_RKT1_ENKUlDpRKT_E_clIJNS_9MixedBitsILj0ELj448EEENS2_ILj0EEESW_EEEDaSR_,@function
        .size           $_ZN7cutlass13device_kernelIN5flash19enable_sm80_to_sm89INS1_16FlashAttnBwdSm80INS1_25CollectiveMainloopBwdSm80ILi2ELi2EN4cute5tupleIJNS5_1CILi128EEES8_NS7_ILi64EEEEEENS_10bfloat16_tEfNS_4arch4Sm80ELb0ELb0ELb1ELb1ELb0ELb0ELb0ELb0ELi2ELi4ELi4ELi4ELb0EEENS1_24CollectiveEpilogueBwdGQAISA_fSD_Li256ELb1ELb0EEENS1_19SingleTileSchedulerILb1ELb0ELb0ELi128EEEEEEEEEvNT_6ParamsE$_ZZN4cute13to_mixed_bitsINS_5tupleIJNS1_IJNS_1CILi4EEENS2_ILi8EEEEEENS2_ILi2EEENS2_ILi1EEEEEENS1_IJNS1_IJNS2_ILi0EEENS2_ILi64EEEEEES9_S9_EEENS1_IJNS1_IJiiEEEiS9_EEEEEDaRKT_RKT0_RKT1_ENKUlDpRKT_E_clIJNS_9MixedBitsILj0ELj448EEENS2_ILj0EEESW_EEEDaSR_,($_ZN7cutlass13device_kernelIN5flash19enable_sm80_to_sm89INS1_16FlashAttnBwdSm80INS1_25CollectiveMainloopBwdSm80ILi2ELi2EN4cute5tupleIJNS5_1CILi128EEES8_NS7_ILi64EEEEEENS_10bfloat16_tEfNS_4arch4Sm80ELb0ELb0ELb1ELb1ELb0ELb0ELb0ELb0ELi2ELi4ELi4ELi4ELb0EEENS1_24CollectiveEpilogueBwdGQAISA_fSD_Li256ELb1ELb0EEENS1_19SingleTileSchedulerILb1ELb0ELb0ELi128EEEEEEEEEvNT_6ParamsE$_ZZN4cute13to_mixed_bitsINS_5tupleIJNS1_IJNS_1CILi4EEENS2_ILi8EEEEEENS2_ILi2EEENS2_ILi1EEEEEENS1_IJNS1_IJNS2_ILi0EEENS2_ILi64EEEEEES9_S9_EEENS1_IJNS1_IJiiEEEiS9_EEEEEDaRKT_RKT0_RKT1_ENKUlRKT_RKT0_RKT1_E_clIS5_SB_SD_EEDaSQ_ST_SW_ - $_ZN7cutlass13device_kernelIN5flash19enable_sm80_to_sm89INS1_16FlashAttnBwdSm80INS1_25CollectiveMainloopBwdSm80ILi2ELi2EN4cute5tupleIJNS5_1CILi128EEES8_NS7_ILi64EEEEEENS_10bfloat16_tEfNS_4arch4Sm80ELb0ELb0ELb1ELb1ELb0ELb0ELb0ELb0ELi2ELi4ELi4ELi4ELb0EEENS1_24CollectiveEpilogueBwdGQAISA_fSD_Li256ELb1ELb0EEENS1_19SingleTileSchedulerILb1ELb0ELb0ELi128EEEEEEEEEvNT_6ParamsE$_ZZN4cute13to_mixed_bitsINS_5tupleIJNS1_IJNS_1CILi4EEENS2_ILi8EEEEEENS2_ILi2EEENS2_ILi1EEEEEENS1_IJNS1_IJNS2_ILi0EEENS2_ILi64EEEEEES9_S9_EEENS1_IJNS1_IJiiEEEiS9_EEEEEDaRKT_RKT0_RKT1_ENKUlDpRKT_E_clIJNS_9MixedBitsILj0ELj448EEENS2_ILj0EEESW_EEEDaSR_)
$_ZN7cutlass13device_kernelIN5flash19enable_sm80_to_sm89INS1_16FlashAttnBwdSm80INS1_25CollectiveMainloopBwdSm80ILi2ELi2EN4cute5tupleIJNS5_1CILi128EEES8_NS7_ILi64EEEEEENS_10bfloat16_tEfNS_4arch4Sm80ELb0ELb0ELb1ELb1ELb0ELb0ELb0ELb0ELi2ELi4ELi4ELi4ELb0EEENS1_24CollectiveEpilogueBwdGQAISA_fSD_Li256ELb1ELb0EEENS1_19SingleTileSchedulerILb1ELb0ELb0ELi128EEEEEEEEEvNT_6ParamsE$_ZZN4cute13to_mixed_bitsINS_5tupleIJNS1_IJNS_1CILi4EEENS2_ILi8EEEEEENS2_ILi2EEENS2_ILi1EEEEEENS1_IJNS1_IJNS2_ILi0EEENS2_ILi64EEEEEES9_S9_EEENS1_IJNS1_IJiiEEEiS9_EEEEEDaRKT_RKT0_RKT1_ENKUlDpRKT_E_clIJNS_9MixedBitsILj0ELj448EEENS2_ILj0EEESW_EEEDaSR_:
[----:B------:R-:W-:Y:S02]  /*b9b0*/  MOV R3, 0x0 ;  /* 0x0000000000037802 */ /* 0x000fe40000000f00 */
[----:B------:R-:W-:Y:S02]  /*b9c0*/  LOP3.LUT R13, R13, 0x1c0, RZ, 0xc0, !PT ;  /* 0x000001c00d0d7812 */ /* 0x000fe400078ec0ff */
[----:B------:R-:W-:Y:S05]  /*b9d0*/  RET.REL.NODEC R2 `(_ZN7cutlass13device_kernelIN5flash19enable_sm80_to_sm89INS1_16FlashAttnBwdSm80INS1_25CollectiveMainloopBwdSm80ILi2ELi2EN4cute5tupleIJNS5_1CILi128EEES8_NS7_ILi64EEEEEENS_10bfloat16_tEfNS_4arch4Sm80ELb0ELb0ELb1ELb1ELb0ELb0ELb0ELb0ELi2ELi4ELi4ELi4ELb0EEENS1_24CollectiveEpilogueBwdGQAISA_fSD_Li256ELb1ELb0EEENS1_19SingleTileSchedulerILb1ELb0ELb0ELi128EEEEEEEEEvNT_6ParamsE) ;  /* 0xffff462002007950 */ /* 0x000fea0003c3ffff */
        .type           $_ZN7cutlass13device_kernelIN5flash19enable_sm80_to_sm89INS1_16FlashAttnBwdSm80INS1_25CollectiveMainloopBwdSm80ILi2ELi2EN4cute5tupleIJNS5_1CILi128EEES8_NS7_ILi64EEEEEENS_10bfloat16_tEfNS_4arch4Sm80ELb0ELb0ELb1ELb1ELb0ELb0ELb0ELb0ELi2ELi4ELi4ELi4ELb0EEENS1_24CollectiveEpilogueBwdGQAISA_fSD_Li256ELb1ELb0EEENS1_19SingleTileSchedulerILb1ELb0ELb0ELi128EEEEEEEEEvNT_6ParamsE$_ZZN4cute13to_mixed_bitsINS_5tupleIJNS1_IJNS_1CILi4EEENS2_ILi8EEEEEENS2_ILi2EEENS2_ILi1EEEEEENS1_IJNS1_IJNS2_ILi0EEENS2_ILi64EEEEEES9_S9_EEENS1_IJNS1_IJiiEEEiS9_EEEEEDaRKT_RKT0_RKT1_ENKUlRKT_RKT0_RKT1_E_clIS5_SB_SD_EEDaSQ_ST_SW_,@function
        .size           $_ZN7cutlass13device_kernelIN5flash19enable_sm80_to_sm89INS1_16FlashAttnBwdSm80INS1_25CollectiveMainloopBwdSm80ILi2ELi2EN4cute5tupleIJNS5_1CILi128EEES8_NS7_ILi64EEEEEENS_10bfloat16_tEfNS_4arch4Sm80ELb0ELb0ELb1ELb1ELb0ELb0ELb0ELb0ELi2ELi4ELi4ELi4ELb0EEENS1_24CollectiveEpilogueBwdGQAISA_fSD_Li256ELb1ELb0EEENS1_19SingleTileSchedulerILb1ELb0ELb0ELi128EEEEEEEEEvNT_6ParamsE$_ZZN4cute13to_mixed_bitsINS_5tupleIJNS1_IJNS_1CILi4EEENS2_ILi8EEEEEENS2_ILi2EEENS2_ILi1EEEEEENS1_IJNS1_IJNS2_ILi0EEENS2_ILi64EEEEEES9_S9_EEENS1_IJNS1_IJiiEEEiS9_EEEEEDaRKT_RKT0_RKT1_ENKUlRKT_RKT0_RKT1_E_clIS5_SB_SD_EEDaSQ_ST_SW_,($_ZN7cutlass13device_kernelIN5flash19enable_sm80_to_sm89INS1_16FlashAttnBwdSm80INS1_25CollectiveMainloopBwdSm80ILi2ELi2EN4cute5tupleIJNS5_1CILi128EEES8_NS7_ILi64EEEEEENS_10bfloat16_tEfNS_4arch4Sm80ELb0ELb0ELb1ELb1ELb0ELb0ELb0ELb0ELi2ELi4ELi4ELi4ELb0EEENS1_24CollectiveEpilogueBwdGQAISA_fSD_Li256ELb1ELb0EEENS1_19SingleTileSchedulerILb1ELb0ELb0ELi128EEEEEEEEEvNT_6ParamsE$_ZZN4cute13to_mixed_bitsINS_5tupleIJNS1_IJNS_1CILi4EEENS2_ILi8EEEEEENS2_ILi2EEENS2_ILi1EEEEEENS1_IJNS1_IJNS2_ILi128EEENS2_ILi0EEEEEES4_SA_EEENS1_IJNS1_IJiiEEEiSA_EEEEEDaRKT_RKT0_RKT1_ENKUlDpRKT_E_clIJNS_9MixedBitsILj0ELj384EEENSU_ILj0ELj8EEENS2_ILj0EEEEEEDaSR_ - $_ZN7cutlass13device_kernelIN5flash19enable_sm80_to_sm89INS1_16FlashAttnBwdSm80INS1_25CollectiveMainloopBwdSm80ILi2ELi2EN4cute5tupleIJNS5_1CILi128EEES8_NS7_ILi64EEEEEENS_10bfloat16_tEfNS_4arch4Sm80ELb0ELb0ELb1ELb1ELb0ELb0ELb0ELb0ELi2ELi4ELi4ELi4ELb0EEENS1_24CollectiveEpilogueBwdGQAISA_fSD_Li256ELb1ELb0EEENS1_19SingleTileSchedulerILb1ELb0ELb0ELi128EEEEEEEEEvNT_6ParamsE$_ZZN4cute13to_mixed_bitsINS_5tupleIJNS1_IJNS_1CILi4EEENS2_ILi8EEEEEENS2_ILi2EEENS2_ILi1EEEEEENS1_IJNS1_IJNS2_ILi0EEENS2_ILi64EEEEEES9_S9_EEENS1_IJNS1_IJiiEEEiS9_EEEEEDaRKT_RKT0_RKT1_ENKUlRKT_RKT0_RKT1_E_clIS5_SB_SD_EEDaSQ_ST_SW_)
$_ZN7cutlass13device_kernelIN5flash19enable_sm80_to_sm89INS1_16FlashAttnBwdSm80INS1_25CollectiveMainloopBwdSm80ILi2ELi2EN4cute5tupleIJNS5_1CILi128EEES8_NS7_ILi64EEEEEENS_10bfloat16_tEfNS_4arch4Sm80ELb0ELb0ELb1ELb1ELb0ELb0ELb0ELb0ELi2ELi4ELi4ELi4ELb0EEENS1_24CollectiveEpilogueBwdGQAISA_fSD_Li256ELb1ELb0EEENS1_19SingleTileSchedulerILb1ELb0ELb0ELi128EEEEEEEEEvNT_6ParamsE$_ZZN4cute13to_mixed_bitsINS_5tupleIJNS1_IJNS_1CILi4EEENS2_ILi8EEEEEENS2_ILi2EEENS2_ILi1EEEEEENS1_IJNS1_IJNS2_ILi0EEENS2_ILi64EEEEEES9_S9_EEENS1_IJNS1_IJiiEEEiS9_EEEEEDaRKT_RKT0_RKT1_ENKUlRKT_RKT0_RKT1_E_clIS5_SB_SD_EEDaSQ_ST_SW_:
[----:B------:R-:W-:Y:S02]  /*b9e0*/  MOV R2, 0xba00 ;  /* 0x0000ba0000027802 */ /* 0x000fe40000000f00 */
[----:B------:R-:W-:Y:S05]  /*b9f0*/  CALL.REL.NOINC `($_ZN7cutlass13device_kernelIN5flash19enable_sm80_to_sm89INS1_16FlashAttnBwdSm80INS1_25CollectiveMainloopBwdSm80ILi2ELi2EN4cute5tupleIJNS5_1CILi128EEES8_NS7_ILi64EEEEEENS_10bfloat16_tEfNS_4arch4Sm80ELb0ELb0ELb1ELb1ELb0ELb0ELb0ELb0ELi2ELi4ELi4ELi4ELb0EEENS1_24CollectiveEpilogueBwdGQAISA_fSD_Li256ELb1ELb0EEENS1_19SingleTileSchedulerILb1ELb0ELb0ELi128EEEEEEEEEvNT_6ParamsE$_ZZN4cute13to_mixed_bitsINS_5tupleIJNS_1CILi4EEENS2_ILi8EEEEEENS1_IJNS2_ILi0EEENS2_ILi64EEEEEENS1_IJiiEEEEEDaRKT_RKT0_RKT1_ENKUlRKT_RKT0_RKT1_E_clIS4_S7_iEEDaSL_SO_SR_) ;  /* 0x0000038000007944 */ /* 0x000fea0003c00000 */
[----:B------:R-:W-:Y:S02]  /*ba00*/  MOV R2, 0xba20 ;  /* 0x0000ba2000027802 */ /* 0x000fe40000000f00 */
[----:B------:R-:W-:Y:S05]  /*ba10*/  CALL.REL.NOINC `($_ZN7cutlass13device_kernelIN5flash19enable_sm80_to_sm89INS1_16FlashAttnBwdSm80INS1_25CollectiveMainloopBwdSm80ILi2ELi2EN4cute5tupleIJNS5_1CILi128EEES8_NS7_ILi64EEEEEENS_10bfloat16_tEfNS_4arch4Sm80ELb0ELb0ELb1ELb1ELb0ELb0ELb0ELb0ELi2ELi4ELi4ELi4ELb0EEENS1_24CollectiveEpilogueBwdGQAISA_fSD_Li256ELb1ELb0EEENS1_19SingleTileSchedulerILb1ELb0ELb0ELi128EEEEEEEEEvNT_6ParamsE$_ZZN4cute13to_mixed_bitsINS_5tupleIJNS_1CILi4EEENS2_ILi8EEEEEENS1_IJNS2_ILi0EEENS2_ILi64EEEEEENS1_IJiiEEEEEDaRKT_RKT0_RKT1_ENKUlDpRKT_E_clIJNS2_ILj0EEENS_9MixedBitsILj0ELj448EEEEEEDaSM_) ;  /* 0x0000032000007944 */ /* 0x000fea0003c00000 */
[----:B------:R-:W-:Y:S02]  /*ba20*/  MOV R13, R3 ;  /* 0x00000003000d7202 */ /* 0x000fe40000000f00 */
[----:B------:R-:W-:Y:S02]  /*ba30*/  MOV R2, R6 ;  /* 0x0000000600027202 */ /* 0x000fe40000000f00 */
[----:B------:R-:W-:-:S04]  /*ba40*/  MOV R3, 0x0 ;  /* 0x0000000000037802 */ /* 0x000fc80000000f00 */
[----:B------:R-:W-:Y:S05]  /*ba50*/  RET.REL.NODEC R2 `(_ZN7cutlass13device_kernelIN5flash19enable_sm80_to_sm89INS1_16FlashAttnBwdSm80INS1_25CollectiveMainloopBwdSm80ILi2ELi2EN4cute5tupleIJNS5_1CILi128EEES8_NS7_ILi64EEEEEENS_10bfloat16_tEfNS_4arch4Sm80ELb0ELb0ELb1ELb1ELb0ELb0ELb0ELb0ELi2ELi4ELi4ELi4ELb0EEENS1_24CollectiveEpilogueBwdGQAISA_fSD_Li256ELb1ELb0EEENS1_19SingleTileSchedulerILb1ELb0ELb0ELi128EEEEEEEEEvNT_6ParamsE) ;  /* 0xffff45a002007950 */ /* 0x000fea0003c3ffff */
        .type           $_ZN7cutlass13device_kernelIN5flash19enable_sm80_to_sm89INS1_16FlashAttnBwdSm80INS1_25CollectiveMainloopBwdSm80ILi2ELi2EN4cute5tupleIJNS5_1CILi128EEES8_NS7_ILi64EEEEEENS_10bfloat16_tEfNS_4arch4Sm80ELb0ELb0ELb1ELb1ELb0ELb0ELb0ELb0ELi2ELi4ELi4ELi4ELb0EEENS1_24CollectiveEpilogueBwdGQAISA_fSD_Li256ELb1ELb0EEENS1_19SingleTileSchedulerILb1ELb0ELb0ELi128EEEEEEEEEvNT_6ParamsE$_ZZN4cute13to_mixed_bitsINS_5tupleIJNS1_IJNS_1CILi4EEENS2_ILi8EEEEEENS2_ILi2EEENS2_ILi1EEEEEENS1_IJNS1_IJNS2_ILi128EEENS2_ILi0EEEEEES4_SA_EEENS1_IJNS1_IJiiEEEiSA_EEEEEDaRKT_RKT0_RKT1_ENKUlDpRKT_E_clIJNS_9MixedBitsILj0ELj384EEENSU_ILj0ELj8EEENS2_ILj0EEEEEEDaSR_,@function
        .size           $_ZN7cutlass13device_kernelIN5flash19enable_sm80_to_sm89INS1_16FlashAttnBwdSm80INS1_25CollectiveMainloopBwdSm80ILi2ELi2EN4cute5tupleIJNS5_1CILi128EEES8_NS7_ILi64EEEEEENS_10bfloat16_tEfNS_4arch4Sm80ELb0ELb0ELb1ELb1ELb0ELb0ELb0ELb0ELi2ELi4ELi4ELi4ELb0EEENS1_24CollectiveEpilogueBwdGQAISA_fSD_Li256ELb1ELb0EEENS1_19SingleTileSchedulerILb1ELb0ELb0ELi128EEEEEEEEEvNT_6ParamsE$_ZZN4cute13to_mixed_bitsINS_5tupleIJNS1_IJNS_1CILi4EEENS2_ILi8EEEEEENS2_ILi2EEENS2_ILi1EEEEEENS1_IJNS1_IJNS2_ILi128EEENS2_ILi0EEEEEES4_SA_EEENS1_IJNS1_IJiiEEEiSA_EEEEEDaRKT_RKT0_RKT1_ENKUlDpRKT_E_clIJNS_9MixedBitsILj0ELj384EEENSU_ILj0ELj8EEENS2_ILj0EEEEEEDaSR_,($_ZN7cutlass13device_kernelIN5flash19enable_sm80_to_sm89INS1_16FlashAttnBwdSm80INS1_25CollectiveMainloopBwdSm80ILi2ELi2EN4cute5tupleIJNS5_1CILi128EEES8_NS7_ILi64EEEEEENS_10bfloat16_tEfNS_4arch4Sm80ELb0ELb0ELb1ELb1ELb0ELb0ELb0ELb0ELi2ELi4ELi4ELi4ELb0EEENS1_24CollectiveEpilogueBwdGQAISA_fSD_Li256ELb1ELb0EEENS1_19SingleTileSchedulerILb1ELb0ELb0ELi128EEEEEEEEEvNT_6ParamsE$_ZZN4cute13to_mixed_bitsINS_5tupleIJNS1_IJNS_1CILi4EEENS2_ILi8EEEEEENS2_ILi2EEENS2_ILi1EEEEEENS1_IJNS1_IJNS2_ILi128EEENS2_ILi0EEEEEES4_SA_EEENS1_IJNS1_IJiiEEEiSA_EEEEEDaRKT_RKT0_RKT1_ENKUlRKT_RKT0_RKT1_E_clIS5_SB_SD_EEDaSQ_ST_SW_ - $_ZN7cutlass13device_kernelIN5flash19enable_sm80_to_sm89INS1_16FlashAttnBwdSm80INS1_25CollectiveMainloopBwdSm80ILi2ELi2EN4cute5tupleIJNS5_1CILi128EEES8_NS7_ILi64EEEEEENS_10bfloat16_tEfNS_4arch4Sm80ELb0ELb0ELb1ELb1ELb0ELb0ELb0ELb0ELi2ELi4ELi4ELi4ELb0EEENS1_24CollectiveEpilogueBwdGQAISA_fSD_Li256ELb1ELb0EEENS1_19SingleTileSchedulerILb1ELb0ELb0ELi128EEEEEEEEEvNT_6ParamsE$_ZZN4cute13to_mixed_bitsINS_5tupleIJNS1_IJNS_1CILi4EEENS2_ILi8EEEEEENS2_ILi2EEENS2_ILi1EEEEEENS1_IJNS1_IJNS2_ILi128EEENS2_ILi0EEEEEES4_SA_EEENS1_IJNS1_IJiiEEEiSA_EEEEEDaRKT_RKT0_RKT1_ENKUlDpRKT_E_clIJNS_9MixedBitsILj0ELj384EEENSU_ILj0ELj8EEENS2_ILj0EEEEEEDaSR_)
$_ZN7cutlass13device_kernelIN5flash19enable_sm80_to_sm89INS1_16FlashAttnBwdSm80INS1_25CollectiveMainloopBwdSm80ILi2ELi2EN4cute5tupleIJNS5_1CILi128EEES8_NS7_ILi64EEEEEENS_10bfloat16_tEfNS_4arch4Sm80ELb0ELb0ELb1ELb1ELb0ELb0ELb0ELb0ELi2ELi4ELi4ELi4ELb0EEENS1_24CollectiveEpilogueBwdGQAISA_fSD_Li256ELb1ELb0EEENS1_19SingleTileSchedulerILb1ELb0ELb0ELi128EEEEEEEEEvNT_6ParamsE$_ZZN4cute13to_mixed_bitsINS_5tupleIJNS1_IJNS_1CILi4EEENS2_ILi8EEEEEENS2_ILi2EEENS2_ILi1EEEEEENS1_IJNS1_IJNS2_ILi128EEENS2_ILi0EEEEEES4_SA_EEENS1_IJNS1_IJiiEEEiSA_EEEEEDaRKT_RKT0_RKT1_ENKUlDpRKT_E_clIJNS_9MixedBitsILj0ELj384EEENSU_ILj0ELj8EEENS2_ILj0EEEEEEDaSR_:
[----:B------:R-:W-:-:S04]  /*ba60*/  LOP3.LUT R6, R5, 0x8, RZ, 0xc0, !PT ;  /* 0x0000000805067812 */ /* 0x000fc800078ec0ff */
[----:B------:R-:W-:Y:S01]  /*ba70*/  LOP3.LUT R11, R6, 0x188, R3, 0x78, !PT ;  /* 0x00000188060b7812 */ /* 0x000fe200078e7803 */
[----:B------:R-:W-:-:S04]  /*ba80*/  IMAD.MOV.U32 R3, RZ, RZ, 0x0 ;  /* 0x00000000ff037424 */ /* 0x000fc800078e00ff */
[----:B------:R-:W-:Y:S05]  /*ba90*/  RET.REL.NODEC R2 `(_ZN7cutlass13device_kernelIN5flash19enable_sm80_to_sm89INS1_16FlashAttnBwdSm80INS1_25CollectiveMainloopBwdSm80ILi2ELi2EN4cute5tupleIJNS5_1CILi128EEES8_NS7_ILi64EEEEEENS_10bfloat16_tEfNS_4arch4Sm80ELb0ELb0ELb1ELb1ELb0ELb0ELb0ELb0ELi2ELi4ELi4ELi4ELb0EEENS1_24CollectiveEpilogueBwdGQAISA_fSD_Li256ELb1ELb0EEENS1_19SingleTileSchedulerILb1ELb0ELb0ELi128EEEEEEEEEvNT_6ParamsE) ;  /* 0xffff456002007950 */ /* 0x000fea0003c3ffff */
        .type           $_ZN7cutlass13device_kernelIN5flash19enable_sm80_to_sm89INS1_16FlashAttnBwdSm80INS1_25CollectiveMainloopBwdSm80ILi2ELi2EN4cute5tupleIJNS5_1CILi128EEES8_NS7_ILi64EEEEEENS_10bfloat16_tEfNS_4arch4Sm80ELb0ELb0ELb1ELb1ELb0ELb0ELb0ELb0ELi2ELi4ELi4ELi4ELb0EEENS1_24CollectiveEpilogueBwdGQAISA_fSD_Li256ELb1ELb0EEENS1_19SingleTileSchedulerILb1ELb0ELb0ELi128EEEEEEEEEvNT_6ParamsE$_ZZN4cute13to_mixed_bitsINS_5tupleIJNS1_IJNS_1CILi4EEENS2_ILi8EEEEEENS2_ILi2EEENS2_ILi1EEEEEENS1_IJNS1_IJNS2_ILi128EEENS2_ILi0EEEEEES4_SA_EEENS1_IJNS1_IJiiEEEiSA_EEEEEDaRKT_RKT0_RKT1_ENKUlRKT_RKT0_RKT1_E_clIS5_SB_SD_EEDaSQ_ST_SW_,@function
        .size           $_ZN7cutlass13device_kernelIN5flash19enable_sm80_to_sm89INS1_16FlashAttnBwdSm80INS1_25CollectiveMainloopBwdSm80ILi2ELi2EN4cute5tupleIJNS5_1CILi128EEES8_NS7_ILi64EEEEEENS_10bfloat16_tEfNS_4arch4Sm80ELb0ELb0ELb1ELb1ELb0ELb0ELb0ELb0ELi2ELi4ELi4ELi4ELb0EEENS1_24CollectiveEpilogueBwdGQAISA_fSD_Li256ELb1ELb0EEENS1_19SingleTileSchedulerILb1ELb0ELb0ELi128EEEEEEEEEvNT_6ParamsE$_ZZN4cute13to_mixed_bitsINS_5tupleIJNS1_IJNS_1CILi4EEENS2_ILi8EEEEEENS2_ILi2EEENS2_ILi1EEEEEENS1_IJNS1_IJNS2_ILi128EEENS2_ILi0EEEEEES4_SA_EEENS1_IJNS1_IJiiEEEiSA_EEEEEDaRKT_RKT0_RKT1_ENKUlRKT_RKT0_RKT1_E_clIS5_SB_SD_EEDaSQ_ST_SW_,($_ZN7cutlass13device_kernelIN5flash19enable_sm80_to_sm89INS1_16FlashAttnBwdSm80INS1_25CollectiveMainloopBwdSm80ILi2ELi2EN4cute5tupleIJNS5_1CILi128EEES8_NS7_ILi64EEEEEENS_10bfloat16_tEfNS_4arch4Sm80ELb0ELb0ELb1ELb1ELb0ELb0ELb0ELb0ELi2ELi4ELi4ELi4ELb0EEENS1_24CollectiveEpilogueBwdGQAISA_fSD_Li256ELb1ELb0EEENS1_19SingleTileSchedulerILb1ELb0ELb0ELi128EEEEEEEEEvNT_6ParamsE$_ZZN4cute13to_mixed_bitsINS_5tupleIJNS1_IJNS_1CILi4EEENS2_ILi8EEEEEENS2_ILi2EEENS2_ILi1EEEEEENS1_IJNS1_IJNS2_ILi128EEENS2_ILi0EEEEEES4_SA_EEENS1_IJNS1_IJiiEEEiSA_EEEEEDaRKT_RKT0_RKT1_ENKUlRKT_RKT0_RKT1_E_clIS6_S4_iEEDaSQ_ST_SW_ - $_ZN7cutlass13device_kernelIN5flash19enable_sm80_to_sm89INS1_16FlashAttnBwdSm80INS1_25CollectiveMainloopBwdSm80ILi2ELi2EN4cute5tupleIJNS5_1CILi128EEES8_NS7_ILi64EEEEEENS_10bfloat16_tEfNS_4arch4Sm80ELb0ELb0ELb1ELb1ELb0ELb0ELb0ELb0ELi2ELi4ELi4ELi4ELb0EEENS1_24CollectiveEpilogueBwdGQAISA_fSD_Li256ELb1ELb0EEENS1_19SingleTileSchedulerILb1ELb0ELb0ELi128EEEEEEEEEvNT_6ParamsE$_ZZN4cute13to_mixed_bitsINS_5tupleIJNS1_IJNS_1CILi4EEENS2_ILi8EEEEEENS2_ILi2EEENS2_ILi1EEEEEENS1_IJNS1_IJNS2_ILi128EEENS2_ILi0EEEEEES4_SA_EEENS1_IJNS1_IJiiEEEiSA_EEEEEDaRKT_RKT0_RKT1_ENKUlRKT_RKT0_RKT1_E_clIS5_SB_SD_EEDaSQ_ST_SW_)
$_ZN7cutlass13device_kernelIN5flash19enable_sm80_to_sm89INS1_16FlashAttnBwdSm80INS1_25CollectiveMainloopBwdSm80ILi2ELi2EN4cute5tupleIJNS5_1CILi128EEES8_NS7_ILi64EEEEEENS_10bfloat16_tEfNS_4arch4Sm80ELb0ELb0ELb1ELb1ELb0ELb0ELb0ELb0ELi2ELi4ELi4ELi4ELb0EEENS1_24CollectiveEpilogueBwdGQAISA_fSD_Li256ELb1ELb0EEENS1_19SingleTileSchedulerILb1ELb0ELb0ELi128EEEEEEEEEvNT_6ParamsE$_ZZN4cute13to_mixed_bitsINS_5tupleIJNS1_IJNS_1CILi4EEENS2_ILi8EEEEEENS2_ILi2EEENS2_ILi1EEEEEENS1_IJNS1_IJNS2_ILi128EEENS2_ILi0EEEEEES4_SA_EEENS1_IJNS1_IJiiEEEiSA_EEEEEDaRKT_RKT0_RKT1_ENKUlRKT_RKT0_RKT1_E_clIS5_SB_SD_EEDaSQ_ST_SW_:
[----:B------:R-:W-:Y:S02]  /*baa0*/  MOV R3, R2 ;  /* 0x0000000200037202 */ /* 0x000fe40000000f00 */
[----:B------:R-:W-:Y:S02]  /*bab0*/  MOV R2, 0xbad0 ;  /* 0x0000bad000027802 */ /* 0x000fe40000000f00 */
[----:B------:R-:W-:Y:S05]  /*bac0*/  CALL.REL.NOINC `($_ZN7cutlass13device_kernelIN5flash19enable_sm80_to_sm89INS1_16FlashAttnBwdSm80INS1_25CollectiveMainloopBwdSm80ILi2ELi2EN4cute5tupleIJNS5_1CILi128EEES8_NS7_ILi64EEEEEENS_10bfloat16_tEfNS_4arch4Sm80ELb0ELb0ELb1ELb1ELb0ELb0ELb0ELb0ELi2ELi4ELi4ELi4ELb0EEENS1_24CollectiveEpilogueBwdGQAISA_fSD_Li256ELb1ELb0EEENS1_19SingleTileSchedulerILb1ELb0ELb0ELi128EEEEEEEEEvNT_6ParamsE$_ZZN4cute13to_mixed_bitsINS_5tupleIJNS_1CILi4EEENS2_ILi8EEEEEENS1_IJNS2_ILi128EEENS2_ILi0EEEEEENS1_IJiiEEEEEDaRKT_RKT0_RKT1_ENKUlRKT_RKT0_RKT1_E_clIS3_S6_iEEDaSL_SO_SR_) ;  /* 0x0000034000007944 */ /* 0x000fea0003c00000 */
[----:B------:R-:W-:Y:S02]  /*bad0*/  MOV R2, 0xbaf0 ;  /* 0x0000baf000027802 */ /* 0x000fe40000000f00 */
[----:B------:R-:W-:Y:S05]  /*bae0*/  CALL.REL.NOINC `($_ZN7cutlass13device_kernelIN5flash19enable_sm80_to_sm89INS1_16FlashAttnBwdSm80INS1_25CollectiveMainloopBwdSm80ILi2ELi2EN4cute5tupleIJNS5_1CILi128EEES8_NS7_ILi64EEEEEENS_10bfloat16_tEfNS_4arch4Sm80ELb0ELb0ELb1ELb1ELb0ELb0ELb0ELb0ELi2ELi4ELi4ELi4ELb0EEENS1_24CollectiveEpilogueBwdGQAISA_fSD_Li256ELb1ELb0EEENS1_19SingleTileSchedulerILb1ELb0ELb0ELi128EEEEEEEEEvNT_6ParamsE$_ZZN4cute13to_mixed_bitsINS_5tupleIJNS_1CILi4EEENS2_ILi8EEEEEENS1_IJNS2_ILi128EEENS2_ILi0EEEEEENS1_IJiiEEEEEDaRKT_RKT0_RKT1_ENKUlDpRKT_E_clIJNS_9MixedBitsILj0ELj384EEENS2_ILj0EEEEEEDaSM_) ;  /* 0x000002e000007944 */ /* 0x000fea0003c00000 */
[----:B------:R-:W-:Y:S02]  /*baf0*/  MOV R8, R6 ;  /* 0x0000000600087202 */ /* 0x000fe40000000f00 */
[----:B------:R-:W-:-:S04]  /*bb00*/  MOV R9, 0x0 ;  /* 0x0000000000097802 */ /* 0x000fc80000000f00 */
[----:B------:R-:W-:Y:S05]  /*bb10*/  RET.REL.NODEC R8 `(_ZN7cutlass13device_kernelIN5flash19enable_sm80_to_sm89INS1_16FlashAttnBwdSm80INS1_25CollectiveMainloopBwdSm80ILi2ELi2EN4cute5tupleIJNS5_1CILi128EEES8_NS7_ILi64EEEEEENS_10bfloat16_tEfNS_4arch4Sm80ELb0ELb0ELb1ELb1ELb0ELb0ELb0ELb0ELi2ELi4ELi4ELi4ELb0EEENS1_24CollectiveEpilogueBwdGQAISA_fSD_Li256ELb1ELb0EEENS1_19SingleTileSchedulerILb1ELb0ELb0ELi128EEEEEEEEEvNT_6ParamsE) ;  /* 0xffff44e008007950 */ /* 0x000fea0003c3ffff */
        .type           $_ZN7cutlass13device_kernelIN5flash19enable_sm80_to_sm89INS1_16FlashAttnBwdSm80INS1_25CollectiveMainloopBwdSm80ILi2ELi2EN4cute5tupleIJNS5_1CILi128EEES8_NS7_ILi64EEEEEENS_10bfloat16_tEfNS_4arch4Sm80ELb0ELb0ELb1ELb1ELb0ELb0ELb0ELb0ELi2ELi4ELi4ELi4ELb0EEENS1_24CollectiveEpilogueBwdGQAISA_fSD_Li256ELb1ELb0EEENS1_19SingleTileSchedulerILb1ELb0ELb0ELi128EEEEEEEEEvNT_6ParamsE$_ZZN4cute13to_mixed_bitsINS_5tupleIJNS1_IJNS_1CILi4EEENS2_ILi8EEEEEENS2_ILi2EEENS2_ILi1EEEEEENS1_IJNS1_IJNS2_ILi128EEENS2_ILi0EEEEEES4_SA_EEENS1_IJNS1_IJiiEEEiSA_EEEEEDaRKT_RKT0_RKT1_ENKUlRKT_RKT0_RKT1_E_clIS6_S4_iEEDaSQ_ST_SW_,@function
        .size           $_ZN7cutlass13device_kernelIN5flash19enable_sm80_to_sm89INS1_16FlashAttnBwdSm80INS1_25CollectiveMainloopBwdSm80ILi2ELi2EN4cute5tupleIJNS5_1CILi128EEES8_NS7_ILi64EEEEEENS_10bfloat16_tEfNS_4arch4Sm80ELb0ELb0ELb1ELb1ELb0ELb0ELb0ELb0ELi2ELi4ELi4ELi4ELb0EEENS1_24CollectiveEpilogueBwdGQAISA_fSD_Li256ELb1ELb0EEENS1_19SingleTileSchedulerILb1ELb0ELb0ELi128EEEEEEEEEvNT_6ParamsE$_ZZN4cute13to_mixed_bitsINS_5tupleIJNS1_IJNS_1CILi4EEENS2_ILi8EEEEEENS2_ILi2EEENS2_ILi1EEEEEENS1_IJNS1_IJNS2_ILi128EEENS2_ILi0EEEEEES4_SA_EEENS1_IJNS1_IJiiEEEiSA_EEEEEDaRKT_RKT0_RKT1_ENKUlRKT_RKT0_RKT1_E_clIS6_S4_iEEDaSQ_ST_SW_,($_ZN7cutlass13device_kernelIN5flash19enable_sm80_to_sm89INS1_16FlashAttnBwdSm80INS1_25CollectiveMainloopBwdSm80ILi2ELi2EN4cute5tupleIJNS5_1CILi128EEES8_NS7_ILi64EEEEEENS_10bfloat16_tEfNS_4arch4Sm80ELb0ELb0ELb1ELb1ELb0ELb0ELb0ELb0ELi2ELi4ELi4ELi4ELb0EEENS1_24CollectiveEpilogueBwdGQAISA_fSD_Li256ELb1ELb0EEENS1_19SingleTileSchedulerILb1ELb0ELb0ELi128EEEEEEEEEvNT_6ParamsE$_ZZN4cute13to_mixed_bitsINS_5tupleIJNS1_IJNS_1CILi4EEENS2_ILi8EEEEEES3_NS2_ILi1EEEEEENS1_IJNS1_IJNS2_ILi0EEENS2_ILi64EEEEEES8_S8_EEENS1_IJNS1_IJiiEEEiS8_EEEEEDaRKT_RKT0_RKT1_ENKUlDpRKT_E_clIJNS_9MixedBitsILj0ELj448EEENS2_ILj0EEESV_EEEDaSQ_ - $_ZN7cutlass13device_kernelIN5flash19enable_sm80_to_sm89INS1_16FlashAttnBwdSm80INS1_25CollectiveMainloopBwdSm80ILi2ELi2EN4cute5tupleIJNS5_1CILi128EEES8_NS7_ILi64EEEEEENS_10bfloat16_tEfNS_4arch4Sm80ELb0ELb0ELb1ELb1ELb0ELb0ELb0ELb0ELi2ELi4ELi4ELi4ELb0EEENS1_24CollectiveEpilogueBwdGQAISA_fSD_Li256ELb1ELb0EEENS1_19SingleTileSchedulerILb1ELb0ELb0ELi128EEEEEEEEEvNT_6ParamsE$_ZZN4cute13to_mixed_bitsINS_5tupleIJNS1_IJNS_1CILi4EEENS2_ILi8EEEEEENS2_ILi2EEENS2_ILi1EEEEEENS1_IJNS1_IJNS2_ILi128EEENS2_ILi0EEEEEES4_SA_EEENS1_IJNS1_IJiiEEEiSA_EEEEEDaRKT_RKT0_RKT1_ENKUlRKT_RKT0_RKT1_E_clIS6_S4_iEEDaSQ_ST_SW_)
$_ZN7cutlass13device_kernelIN5flash19enable_sm80_to_sm89INS1_16FlashAttnBwdSm80INS1_25CollectiveMainloopBwdSm80ILi2ELi2EN4cute5tupleIJNS5_1CILi128EEES8_NS7_ILi64EEEEEENS_10bfloat16_tEfNS_4arch4Sm80ELb0ELb0ELb1ELb1ELb0ELb0ELb0ELb0ELi2ELi4ELi4ELi4ELb0EEENS1_24CollectiveEpilogueBwdGQAISA_fSD_Li256ELb1ELb0EEENS1_19SingleTileSchedulerILb1ELb0ELb0ELi128EEEEEEEEEvNT_6ParamsE$_ZZN4cute13to_mixed_bitsINS_5tupleIJNS1_IJNS_1CILi4EEENS2_ILi8EEEEEENS2_ILi2EEENS2_ILi1EEEEEENS1_IJNS1_IJNS2_ILi128EEENS2_ILi0EEEEEES4_SA_EEENS1_IJNS1_IJiiEEEiSA_EEEEEDaRKT_RKT0_RKT1_ENKUlRKT_RKT0_RKT1_E_clIS6_S4_iEEDaSQ_ST_SW_:
[----:B------:R-:W-:Y:S01]  /*bb20*/  MOV R8, R6 ;  /* 0x0000000600087202 */ /* 0x000fe20000000f00 */
[----:B------:R-:W-:Y:S02]  /*bb30*/  IMAD.MOV.U32 R9, RZ, RZ, 0x0 ;  /* 0x00000000ff097424 */ /* 0x000fe400078e00ff */
[----:B------:R-:W-:-:S05]  /*bb40*/  IMAD.SHL.U32 R2, R30, 0x8, RZ ;  /* 0x000000081e027824 */ /* 0x000fca00078e00ff */
[----:B------:R-:W-:Y:S01]  /*bb50*/  LOP3.LUT R2, R2, 0x8, RZ, 0xc0, !PT ;  /* 0x0000000802027812 */ /* 0x000fe200078ec0ff */
[----:B------:R-:W-:Y:S06]  /*bb60*/  RET.REL.NODEC R8 `(_ZN7cutlass13device_kernelIN5flash19enable_sm80_to_sm89INS1_16FlashAttnBwdSm80INS1_25CollectiveMainloopBwdSm80ILi2ELi2EN4cute5tupleIJNS5_1CILi128EEES8_NS7_ILi64EEEEEENS_10bfloat16_tEfNS_4arch4Sm80ELb0ELb0ELb1ELb1ELb0ELb0ELb0ELb0ELi2ELi4ELi4ELi4ELb0EEENS1_24CollectiveEpilogueBwdGQAISA_fSD_Li256ELb1ELb0EEENS1_19SingleTileSchedulerILb1ELb0ELb0ELi128EEEEEEEEEvNT_6ParamsE) ;  /* 0xffff449008007950 */ /* 0x000fec0003c3ffff */
        .type           $_ZN7cutlass13device_kernelIN5flash19enable_sm80_to_sm89INS1_16FlashAttnBwdSm80INS1_25CollectiveMainloopBwdSm80ILi2ELi2EN4cute5tupleIJNS5_1CILi128EEES8_NS7_ILi64EEEEEENS_10bfloat16_tEfNS_4arch4Sm80ELb0ELb0ELb1ELb1ELb0ELb0ELb0ELb0ELi2ELi4ELi4ELi4ELb0EEENS1_24CollectiveEpilogueBwdGQAISA_fSD_Li256ELb1ELb0EEENS1_19SingleTileSchedulerILb1ELb0ELb0ELi128EEEEEEEEEvNT_6ParamsE$_ZZN4cute13to_mixed_bitsINS_5tupleIJNS1_IJNS_1CILi4EEENS2_ILi8EEEEEES3_NS2_ILi1EEEEEENS1_IJNS1_IJNS2_ILi0EEENS2_ILi64EEEEEES8_S8_EEENS1_IJNS1_IJiiEEEiS8_EEEEEDaRKT_RKT0_RKT1_ENKUlDpRKT_E_clIJNS_9MixedBitsILj0ELj448EEENS2_ILj0EEESV_EEEDaSQ_,@function
        .size           $_ZN7cutlass13device_kernelIN5flash19enable_sm80_to_sm89INS1_16FlashAttnBwdSm80INS1_25CollectiveMainloopBwdSm80ILi2ELi2EN4cute5tupleIJNS5_1CILi128EEES8_NS7_ILi64EEEEEENS_10bfloat16_tEfNS_4arch4Sm80ELb0ELb0ELb1ELb1ELb0ELb0ELb0ELb0ELi2ELi4ELi4ELi4ELb0EEENS1_24CollectiveEpilogueBwdGQAISA_fSD_Li256ELb1ELb0EEENS1_19SingleTileSchedulerILb1ELb0ELb0ELi128EEEEEEEEEvNT_6ParamsE$_ZZN4cute13to_mixed_bitsINS_5tupleIJNS1_IJNS_1CILi4EEENS2_ILi8EEEEEES3_NS2_ILi1EEEEEENS1_IJNS1_IJNS2_ILi0EEENS2_ILi64EEEEEES8_S8_EEENS1_IJNS1_IJiiEEEiS8_EEEEEDaRKT_RKT0_RKT1_ENKUlDpRKT_E_clIJNS_9MixedBitsILj0ELj448EEENS2_ILj0EEESV_EEEDaSQ_,($_ZN7cutlass13device_kernelIN5flash19enable_sm80_to_sm89INS1_16FlashAttnBwdSm80INS1_25CollectiveMainloopBwdSm80ILi2ELi2EN4cute5tupleIJNS5_1CILi128EEES8_NS7_ILi64EEEEEENS_10bfloat16_tEfNS_4arch4Sm80ELb0ELb0ELb1ELb1ELb0ELb0ELb0ELb0ELi2ELi4ELi4ELi4ELb0EEENS1_24CollectiveEpilogueBwdGQAISA_fSD_Li256ELb1ELb0EEENS1_19SingleTileSchedulerILb1ELb0ELb0ELi128EEEEEEEEEvNT_6ParamsE$_ZZN4cute13to_mixed_bitsINS_5tupleIJNS1_IJNS_1CILi4EEENS2_ILi8EEEEEES3_NS2_ILi1EEEEEENS1_IJNS1_IJNS2_ILi0EEENS2_ILi64EEEEEES8_S8_EEENS1_IJNS1_IJiiEEEiS8_EEEEEDaRKT_RKT0_RKT1_ENKUlRKT_RKT0_RKT1_E_clIS5_SA_SC_EEDaSP_SS_SV_ - $_ZN7cutlass13device_kernelIN5flash19enable_sm80_to_sm89INS1_16FlashAttnBwdSm80INS1_25CollectiveMainloopBwdSm80ILi2ELi2EN4cute5tupleIJNS5_1CILi128EEES8_NS7_ILi64EEEEEENS_10bfloat16_tEfNS_4arch4Sm80ELb0ELb0ELb1ELb1ELb0ELb0ELb0ELb0ELi2ELi4ELi4ELi4ELb0EEENS1_24CollectiveEpilogueBwdGQAISA_fSD_Li256ELb1ELb0EEENS1_19SingleTileSchedulerILb1ELb0ELb0ELi128EEEEEEEEEvNT_6ParamsE$_ZZN4cute13to_mixed_bitsINS_5tupleIJNS1_IJNS_1CILi4EEENS2_ILi8EEEEEES3_NS2_ILi1EEEEEENS1_IJNS1_IJNS2_ILi0EEENS2_ILi64EEEEEES8_S8_EEENS1_IJNS1_IJiiEEEiS8_EEEEEDaRKT_RKT0_RKT1_ENKUlDpRKT_E_clIJNS_9MixedBitsILj0ELj448EEENS2_ILj0EEESV_EEEDaSQ_)
$_ZN7cutlass13device_kernelIN5flash19enable_sm80_to_sm89INS1_16FlashAttnBwdSm80INS1_25CollectiveMainloopBwdSm80ILi2ELi2EN4cute5tupleIJNS5_1CILi128EEES8_NS7_ILi64EEEEEENS_10bfloat16_tEfNS_4arch4Sm80ELb0ELb0ELb1ELb1ELb0ELb0ELb0ELb0ELi2ELi4ELi4ELi4ELb0EEENS1_24CollectiveEpilogueBwdGQAISA_fSD_Li256ELb1ELb0EEENS1_19SingleTileSchedulerILb1ELb0ELb0ELi128EEEEEEEEEvNT_6ParamsE$_ZZN4cute13to_mixed_bitsINS_5tupleIJNS1_IJNS_1CILi4EEENS2_ILi8EEEEEES3_NS2_ILi1EEEEEENS1_IJNS1_IJNS2_ILi0EEENS2_ILi64EEEEEES8_S8_EEENS1_IJNS1_IJiiEEEiS8_EEEEEDaRKT_RKT0_RKT1_ENKUlDpRKT_E_clIJNS_9MixedBitsILj0ELj448EEENS2_ILj0EEESV_EEEDaSQ_:
[----:B------:R-:W-:Y:S02]  /*bb70*/  MOV R3, 0x0 ;  /* 0x0000000000037802 */ /* 0x000fe40000000f00 */
[----:B------:R-:W-:Y:S02]  /*bb80*/  LOP3.LUT R13, R13, 0x1c0, RZ, 0xc0, !PT ;  /* 0x000001c00d0d7812 */ /* 0x000fe400078ec0ff */
[----:B------:R-:W-:Y:S05]  /*bb90*/  RET.REL.NODEC R2 `(_ZN7cutlass13device_kernelIN5flash19enable_sm80_to_sm89INS1_16FlashAttnBwdSm80INS1_25CollectiveMainloopBwdSm80ILi2ELi2EN4cute5tupleIJNS5_1CILi128EEES8_NS7_ILi64EEEEEENS_10bfloat16_tEfNS_4arch4Sm80ELb0ELb0ELb1ELb1ELb0ELb0ELb0ELb0ELi2ELi4ELi4ELi4ELb0EEENS1_24CollectiveEpilogueBwdGQAISA_fSD_Li256ELb1ELb0EEENS1_19SingleTileSchedulerILb1ELb0ELb0ELi128EEEEEEEEEvNT_6ParamsE) ;  /* 0xffff446002007950 */ /* 0x000fea0003c3ffff */
        .type           $_ZN7cutlass13device_kernelIN5flash19enable_sm80_to_sm89INS1_16FlashAttnBwdSm80INS1_25CollectiveMainloopBwdSm80ILi2ELi2EN4cute5tupleIJNS5_1CILi128EEES8_NS7_ILi64EEEEEENS_10bfloat16_tEfNS_4arch4Sm80ELb0ELb0ELb1ELb1ELb0ELb0ELb0ELb0ELi2ELi4ELi4ELi4ELb0EEENS1_24CollectiveEpilogueBwdGQAISA_fSD_Li256ELb1ELb0EEENS1_19SingleTileSchedulerILb1ELb0ELb0ELi128EEEEEEEEEvNT_6ParamsE$_ZZN4cute13to_mixed_bitsINS_5tupleIJNS1_IJNS_1CILi4EEENS2_ILi8EEEEEES3_NS2_ILi1EEEEEENS1_IJNS1_IJNS2_ILi0EEENS2_ILi64EEEEEES8_S8_EEENS1_IJNS1_IJiiEEEiS8_EEEEEDaRKT_RKT0_RKT1_ENKUlRKT_RKT0_RKT1_E_clIS5_SA_SC_EEDaSP_SS_SV_,@function
        .size           $_ZN7cutlass13device_kernelIN5flash19enable_sm80_to_sm89INS1_16FlashAttnBwdSm80INS1_25CollectiveMainloopBwdSm80ILi2ELi2EN4cute5tupleIJNS5_1CILi128EEES8_NS7_ILi64EEEEEENS_10bfloat16_tEfNS_4arch4Sm80ELb0ELb0ELb1ELb1ELb0ELb0ELb0ELb0ELi2ELi4ELi4ELi4ELb0EEENS1_24CollectiveEpilogueBwdGQAISA_fSD_Li256ELb1ELb0EEENS1_19SingleTileSchedulerILb1ELb0ELb0ELi128EEEEEEEEEvNT_6ParamsE$_ZZN4cute13to_mixed_bitsINS_5tupleIJNS1_IJNS_1CILi4EEENS2_ILi8EEEEEES3_NS2_ILi1EEEEEENS1_IJNS1_IJNS2_ILi0EEENS2_ILi64EEEEEES8_S8_EEENS1_IJNS1_IJiiEEEiS8_EEEEEDaRKT_RKT0_RKT1_ENKUlRKT_RKT0_RKT1_E_clIS5_SA_SC_EEDaSP_SS_SV_,($_ZN7cutlass13device_kernelIN5flash19enable_sm80_to_sm89INS1_16FlashAttnBwdSm80INS1_25CollectiveMainloopBwdSm80ILi2ELi2EN4cute5tupleIJNS5_1CILi128EEES8_NS7_ILi64EEEEEENS_10bfloat16_tEfNS_4arch4Sm80ELb0ELb0ELb1ELb1ELb0ELb0ELb0ELb0ELi2ELi4ELi4ELi4ELb0EEENS1_24CollectiveEpilogueBwdGQAISA_fSD_Li256ELb1ELb0EEENS1_19SingleTileSchedulerILb1ELb0ELb0ELi128EEEEEEEEEvNT_6ParamsE$_ZZN4cute13to_mixed_bitsINS_5tupleIJNS1_IJNS_1CILi4EEENS2_ILi8EEEEEES3_NS2_ILi1EEEEEENS1_IJNS1_IJNS2_ILi128EEENS2_ILi0EEEEEENS2_ILi16EEES9_EEENS1_IJNS1_IJiiEEEiS9_EEEEEDaRKT_RKT0_RKT1_ENKUlDpRKT_E_clIJNS_9MixedBitsILj0ELj384EEENSU_ILj0ELj48EEENS2_ILj0EEEEEEDaSR_ - $_ZN7cutlass13device_kernelIN5flash19enable_sm80_to_sm89INS1_16FlashAttnBwdSm80INS1_25CollectiveMainloopBwdSm80ILi2ELi2EN4cute5tupleIJNS5_1CILi128EEES8_NS7_ILi64EEEEEENS_10bfloat16_tEfNS_4arch4Sm80ELb0ELb0ELb1ELb1ELb0ELb0ELb0ELb0ELi2ELi4ELi4ELi4ELb0EEENS1_24CollectiveEpilogueBwdGQAISA_fSD_Li256ELb1ELb0EEENS1_19SingleTileSchedulerILb1ELb0ELb0ELi128EEEEEEEEEvNT_6ParamsE$_ZZN4cute13to_mixed_bitsINS_5tupleIJNS1_IJNS_1CILi4EEENS2_ILi8EEEEEES3_NS2_ILi1EEEEEENS1_IJNS1_IJNS2_ILi0EEENS2_ILi64EEEEEES8_S8_EEENS1_IJNS1_IJiiEEEiS8_EEEEEDaRKT_RKT0_RKT1_ENKUlRKT_RKT0_RKT1_E_clIS5_SA_SC_EEDaSP_SS_SV_)
$_ZN7cutlass13device_kernelIN5flash19enable_sm80_to_sm89INS1_16FlashAttnBwdSm80INS1_25CollectiveMainloopBwdSm80ILi2ELi2EN4cute5tupleIJNS5_1CILi128EEES8_NS7_ILi64EEEEEENS_10bfloat16_tEfNS_4arch4Sm80ELb0ELb0ELb1ELb1ELb0ELb0ELb0ELb0ELi2ELi4ELi4ELi4ELb0EEENS1_24CollectiveEpilogueBwdGQAISA_fSD_Li256ELb1ELb0EEENS1_19SingleTileSchedulerILb1ELb0ELb0ELi128EEEEEEEEEvNT_6ParamsE$_ZZN4cute13to_mixed_bitsINS_5tupleIJNS1_IJNS_1CILi4EEENS2_ILi8EEEEEES3_NS2_ILi1EEEEEENS1_IJNS1_IJNS2_ILi0EEENS2_ILi64EEEEEES8_S8_EEENS1_IJNS1_IJiiEEEiS8_EEEEEDaRKT_RKT0_RKT1_ENKUlRKT_RKT0_RKT1_E_clIS5_SA_SC_EEDaSP_SS_SV_:
        /* <DEDUP_REMOVED lines=8> */
        .type           $_ZN7cutlass13device_kernelIN5flash19enable_sm80_to_sm89INS1_16FlashAttnBwdSm80INS1_25CollectiveMainloopBwdSm80ILi2ELi2EN4cute5tupleIJNS5_1CILi128EEES8_NS7_ILi64EEEEEENS_10bfloat16_tEfNS_4arch4Sm80ELb0ELb0ELb1ELb1ELb0ELb0ELb0ELb0ELi2ELi4ELi4ELi4ELb0EEENS1_24CollectiveEpilogueBwdGQAISA_fSD_Li256ELb1ELb0EEENS1_19SingleTileSchedulerILb1ELb0ELb0ELi128EEEEEEEEEvNT_6ParamsE$_ZZN4cute13to_mixed_bitsINS_5tupleIJNS1_IJNS_1CILi4EEENS2_ILi8EEEEEES3_NS2_ILi1EEEEEENS1_IJNS1_IJNS2_ILi128EEENS2_ILi0EEEEEENS2_ILi16EEES9_EEENS1_IJNS1_IJiiEEEiS9_EEEEEDaRKT_RKT0_RKT1_ENKUlDpRKT_E_clIJNS_9MixedBitsILj0ELj384EEENSU_ILj0ELj48EEENS2_ILj0EEEEEEDaSR_,@function
        .size           $_ZN7cutlass13device_kernelIN5flash19enable_sm80_to_sm89INS1_16FlashAttnBwdSm80INS1_25CollectiveMainloopBwdSm80ILi2ELi2EN4cute5tupleIJNS5_1CILi128EEES8_NS7_ILi64EEEEEENS_10bfloat16_tEfNS_4arch4Sm80ELb0ELb0ELb1ELb1ELb0ELb0ELb0ELb0ELi2ELi4ELi4ELi4ELb0EEENS1_24CollectiveEpilogueBwdGQAISA_fSD_Li256ELb1ELb0EEENS1_19SingleTileSchedulerILb1ELb0ELb0ELi128EEEEEEEEEvNT_6ParamsE$_ZZN4cute13to_mixed_bitsINS_5tupleIJNS1_IJNS_1CILi4EEENS2_ILi8EEEEEES3_NS2_ILi1EEEEEENS1_IJNS1_IJNS2_ILi128EEENS2_ILi0EEEEEENS2_ILi16EEES9_EEENS1_IJNS1_IJiiEEEiS9_EEEEEDaRKT_RKT0_RKT1_ENKUlDpRKT_E_clIJNS_9MixedBitsILj0ELj384EEENSU_ILj0ELj48EEENS2_ILj0EEEEEEDaSR_,($_ZN7cutlass13device_kernelIN5flash19enable_sm80_to_sm89INS1_16FlashAttnBwdSm80INS1_25CollectiveMainloopBwdSm80ILi2ELi2EN4cute5tupleIJNS5_1CILi128EEES8_NS7_ILi64EEEEEENS_10bfloat16_tEfNS_4arch4Sm80ELb0ELb0ELb1ELb1ELb0ELb0ELb0ELb0ELi2ELi4ELi4ELi4ELb0EEENS1_24CollectiveEpilogueBwdGQAISA_fSD_Li256ELb1ELb0EEENS1_19SingleTileSchedulerILb1ELb0ELb0ELi128EEEEEEEEEvNT_6ParamsE$_ZZN4cute13to_mixed_bitsINS_5tupleIJNS1_IJNS_1CILi4EEENS2_ILi8EEEEEES3_NS2_ILi1EEEEEENS1_IJNS1_IJNS2_ILi128EEENS2_ILi0EEEEEENS2_ILi16EEES9_EEENS1_IJNS1_IJiiEEEiS9_EEEEEDaRKT_RKT0_RKT1_ENKUlRKT_RKT0_RKT1_E_clIS3_SB_iEEDaSQ_ST_SW_ - $_ZN7cutlass13device_kernelIN5flash19enable_sm80_to_sm89INS1_16FlashAttnBwdSm80INS1_25CollectiveMainloopBwdSm80ILi2ELi2EN4cute5tupleIJNS5_1CILi128EEES8_NS7_ILi64EEEEEENS_10bfloat16_tEfNS_4arch4Sm80ELb0ELb0ELb1ELb1ELb0ELb0ELb0ELb0ELi2ELi4ELi4ELi4ELb0EEENS1_24CollectiveEpilogueBwdGQAISA_fSD_Li256ELb1ELb0EEENS1_19SingleTileSchedulerILb1ELb0ELb0ELi128EEEEEEEEEvNT_6ParamsE$_ZZN4cute13to_mixed_bitsINS_5tupleIJNS1_IJNS_1CILi4EEENS2_ILi8EEEEEES3_NS2_ILi1EEEEEENS1_IJNS1_IJNS2_ILi128EEENS2_ILi0EEEEEENS2_ILi16EEES9_EEENS1_IJNS1_IJiiEEEiS9_EEEEEDaRKT_RKT0_RKT1_ENKUlDpRKT_E_clIJNS_9MixedBitsILj0ELj384EEENSU_ILj0ELj48EEENS2_ILj0EEEEEEDaSR_)
$_ZN7cutlass13device_kernelIN5flash19enable_sm80_to_sm89INS1_16FlashAttnBwdSm80INS1_25CollectiveMainloopBwdSm80ILi2ELi2EN4cute5tupleIJNS5_1CILi128EEES8_NS7_ILi64EEEEEENS_10bfloat16_tEfNS_4arch4Sm80ELb0ELb0ELb1ELb1ELb0ELb0ELb0ELb0ELi2ELi4ELi4ELi4ELb0EEENS1_24CollectiveEpilogueBwdGQAISA_fSD_Li256ELb1ELb0EEENS1_19SingleTileSchedulerILb1ELb0ELb0ELi128EEEEEEEEEvNT_6ParamsE$_ZZN4cute13to_mixed_bitsINS_5tupleIJNS1_IJNS_1CILi4EEENS2_ILi8EEEEEES3_NS2_ILi1EEEEEENS1_IJNS1_IJNS2_ILi128EEENS2_ILi0EEEEEENS2_ILi16EEES9_EEENS1_IJNS1_IJiiEEEiS9_EEEEEDaRKT_RKT0_RKT1_ENKUlDpRKT_E_clIJNS_9MixedBitsILj0ELj384EEENSU_ILj0ELj48EEENS2_ILj0EEEEEEDaSR_:
[----:B------:R-:W-:Y:S01]  /*bc20*/  IMAD.MOV.U32 R8, RZ, RZ, R2 ;  /* 0x000000ffff087224 */ /* 0x000fe200078e0002 */
[----:B------:R-:W-:Y:S01]  /*bc30*/  LOP3.LUT R6, R5, 0x30, RZ, 0xc0, !PT ;  /* 0x0000003005067812 */ /* 0x000fe200078ec0ff */
[----:B------:R-:W-:-:S03]  /*bc40*/  IMAD.MOV.U32 R9, RZ, RZ, 0x0 ;  /* 0x00000000ff097424 */ /* 0x000fc600078e00ff */
[----:B------:R-:W-:Y:S01]  /*bc50*/  LOP3.LUT R3, R6, 0x1b0, R3, 0x78, !PT ;  /* 0x000001b006037812 */ /* 0x000fe200078e7803 */
[----:B------:R-:W-:Y:S06]  /*bc60*/  RET.REL.NODEC R8 `(_ZN7cutlass13device_kernelIN5flash19enable_sm80_to_sm89INS1_16FlashAttnBwdSm80INS1_25CollectiveMainloopBwdSm80ILi2ELi2EN4cute5tupleIJNS5_1CILi128EEES8_NS7_ILi64EEEEEENS_10bfloat16_tEfNS_4arch4Sm80ELb0ELb0ELb1ELb1ELb0ELb0ELb0ELb0ELi2ELi4ELi4ELi4ELb0EEENS1_24CollectiveEpilogueBwdGQAISA_fSD_Li256ELb1ELb0EEENS1_19SingleTileSchedulerILb1ELb0ELb0ELi128EEEEEEEEEvNT_6ParamsE) ;  /* 0xffff439008007950 */ /* 0x000fec0003c3ffff */
        .type           $_ZN7cutlass13device_kernelIN5flash19enable_sm80_to_sm89INS1_16FlashAttnBwdSm80INS1_25CollectiveMainloopBwdSm80ILi2ELi2EN4cute5tupleIJNS5_1CILi128EEES8_NS7_ILi64EEEEEENS_10bfloat16_tEfNS_4arch4Sm80ELb0ELb0ELb1ELb1ELb0ELb0ELb0ELb0ELi2ELi4ELi4ELi4ELb0EEENS1_24CollectiveEpilogueBwdGQAISA_fSD_Li256ELb1ELb0EEENS1_19SingleTileSchedulerILb1ELb0ELb0ELi128EEEEEEEEEvNT_6ParamsE$_ZZN4cute13to_mixed_bitsINS_5tupleIJNS1_IJNS_1CILi4EEENS2_ILi8EEEEEES3_NS2_ILi1EEEEEENS1_IJNS1_IJNS2_ILi128EEENS2_ILi0EEEEEENS2_ILi16EEES9_EEENS1_IJNS1_IJiiEEEiS9_EEEEEDaRKT_RKT0_RKT1_ENKUlRKT_RKT0_RKT1_E_clIS3_SB_iEEDaSQ_ST_SW_,@function
        .size           $_ZN7cutlass13device_kernelIN5flash19enable_sm80_to_sm89INS1_16FlashAttnBwdSm80INS1_25CollectiveMainloopBwdSm80ILi2ELi2EN4cute5tupleIJNS5_1CILi128EEES8_NS7_ILi64EEEEEENS_10bfloat16_tEfNS_4arch4Sm80ELb0ELb0ELb1ELb1ELb0ELb0ELb0ELb0ELi2ELi4ELi4ELi4ELb0EEENS1_24CollectiveEpilogueBwdGQAISA_fSD_Li256ELb1ELb0EEENS1_19SingleTileSchedulerILb1ELb0ELb0ELi128EEEEEEEEEvNT_6ParamsE$_ZZN4cute13to_mixed_bitsINS_5tupleIJNS1_IJNS_1CILi4EEENS2_ILi8EEEEEES3_NS2_ILi1EEEEEENS1_IJNS1_IJNS2_ILi128EEENS2_ILi0EEEEEENS2_ILi16EEES9_EEENS1_IJNS1_IJiiEEEiS9_EEEEEDaRKT_RKT0_RKT1_ENKUlRKT_RKT0_RKT1_E_clIS3_SB_iEEDaSQ_ST_SW_,($_ZN7cutlass13device_kernelIN5flash19enable_sm80_to_sm89INS1_16FlashAttnBwdSm80INS1_25CollectiveMainloopBwdSm80ILi2ELi2EN4cute5tupleIJNS5_1CILi128EEES8_NS7_ILi64EEEEEENS_10bfloat16_tEfNS_4arch4Sm80ELb0ELb0ELb1ELb1ELb0ELb0ELb0ELb0ELi2ELi4ELi4ELi4ELb0EEENS1_24CollectiveEpilogueBwdGQAISA_fSD_Li256ELb1ELb0EEENS1_19SingleTileSchedulerILb1ELb0ELb0ELi128EEEEEEEEEvNT_6ParamsE$_ZZN4cute13to_mixed_bitsINS_5tupleIJNS1_IJNS_1CILi4EEENS2_ILi8EEEEEES3_NS2_ILi1EEEEEENS1_IJNS1_IJNS2_ILi128EEENS2_ILi0EEEEEENS2_ILi16EEES9_EEENS1_IJNS1_IJiiEEEiS9_EEEEEDaRKT_RKT0_RKT1_ENKUlRKT_RKT0_RKT1_E_clIS5_SA_SD_EEDaSQ_ST_SW_ - $_ZN7cutlass13device_kernelIN5flash19enable_sm80_to_sm89INS1_16FlashAttnBwdSm80INS1_25CollectiveMainloopBwdSm80ILi2ELi2EN4cute5tupleIJNS5_1CILi128EEES8_NS7_ILi64EEEEEENS_10bfloat16_tEfNS_4arch4Sm80ELb0ELb0ELb1ELb1ELb0ELb0ELb0ELb0ELi2ELi4ELi4ELi4ELb0EEENS1_24CollectiveEpilogueBwdGQAISA_fSD_Li256ELb1ELb0EEENS1_19SingleTileSchedulerILb1ELb0ELb0ELi128EEEEEEEEEvNT_6ParamsE$_ZZN4cute13to_mixed_bitsINS_5tupleIJNS1_IJNS_1CILi4EEENS2_ILi8EEEEEES3_NS2_ILi1EEEEEENS1_IJNS1_IJNS2_ILi128EEENS2_ILi0EEEEEENS2_ILi16EEES9_EEENS1_IJNS1_IJiiEEEiS9_EEEEEDaRKT_RKT0_RKT1_ENKUlRKT_RKT0_RKT1_E_clIS3_SB_iEEDaSQ_ST_SW_)
$_ZN7cutlass13device_kernelIN5flash19enable_sm80_to_sm89INS1_16FlashAttnBwdSm80INS1_25CollectiveMainloopBwdSm80ILi2ELi2EN4cute5tupleIJNS5_1CILi128EEES8_NS7_ILi64EEEEEENS_10bfloat16_tEfNS_4arch4Sm80ELb0ELb0ELb1ELb1ELb0ELb0ELb0ELb0ELi2ELi4ELi4ELi4ELb0EEENS1_24CollectiveEpilogueBwdGQAISA_fSD_Li256ELb1ELb0EEENS1_19SingleTileSchedulerILb1ELb0ELb0ELi128EEEEEEEEEvNT_6ParamsE$_ZZN4cute13to_mixed_bitsINS_5tupleIJNS1_IJNS_1CILi4EEENS2_ILi8EEEEEES3_NS2_ILi1EEEEEENS1_IJNS1_IJNS2_ILi128EEENS2_ILi0EEEEEENS2_ILi16EEES9_EEENS1_IJNS1_IJiiEEEiS9_EEEEEDaRKT_RKT0_RKT1_ENKUlRKT_RKT0_RKT1_E_clIS3_SB_iEEDaSQ_ST_SW_:
[----:B------:R-:W-:Y:S01]  /*bc70*/  MOV R8, R6 ;  /* 0x0000000600087202 */ /* 0x000fe20000000f00 */
[----:B------:R-:W-:Y:S02]  /*bc80*/  IMAD.MOV.U32 R9, RZ, RZ, 0x0 ;  /* 0x00000000ff097424 */ /* 0x000fe400078e00ff */
[----:B------:R-:W-:-:S05]  /*bc90*/  IMAD.SHL.U32 R2, R29, 0x10, RZ ;  /* 0x000000101d027824 */ /* 0x000fca00078e00ff */
[----:B------:R-:W-:Y:S01]  /*bca0*/  LOP3.LUT R2, R2, 0x30, RZ, 0xc0, !PT ;  /* 0x0000003002027812 */ /* 0x000fe200078ec0ff */
[----:B------:R-:W-:Y:S06]  /*bcb0*/  RET.REL.NODEC R8 `(_ZN7cutlass13device_kernelIN5flash19enable_sm80_to_sm89INS1_16FlashAttnBwdSm80INS1_25CollectiveMainloopBwdSm80ILi2ELi2EN4cute5tupleIJNS5_1CILi128EEES8_NS7_ILi64EEEEEENS_10bfloat16_tEfNS_4arch4Sm80ELb0ELb0ELb1ELb1ELb0ELb0ELb0ELb0ELi2ELi4ELi4ELi4ELb0EEENS1_24CollectiveEpilogueBwdGQAISA_fSD_Li256ELb1ELb0EEENS1_19SingleTileSchedulerILb1ELb0ELb0ELi128EEEEEEEEEvNT_6ParamsE) ;  /* 0xffff434008007950 */ /* 0x000fec0003c3ffff */
        .type           $_ZN7cutlass13device_kernelIN5flash19enable_sm80_to_sm89INS1_16FlashAttnBwdSm80INS1_25CollectiveMainloopBwdSm80ILi2ELi2EN4cute5tupleIJNS5_1CILi128EEES8_NS7_ILi64EEEEEENS_10bfloat16_tEfNS_4arch4Sm80ELb0ELb0ELb1ELb1ELb0ELb0ELb0ELb0ELi2ELi4ELi4ELi4ELb0EEENS1_24CollectiveEpilogueBwdGQAISA_fSD_Li256ELb1ELb0EEENS1_19SingleTileSchedulerILb1ELb0ELb0ELi128EEEEEEEEEvNT_6ParamsE$_ZZN4cute13to_mixed_bitsINS_5tupleIJNS1_IJNS_1CILi4EEENS2_ILi8EEEEEES3_NS2_ILi1EEEEEENS1_IJNS1_IJNS2_ILi128EEENS2_ILi0EEEEEENS2_ILi16EEES9_EEENS1_IJNS1_IJiiEEEiS9_EEEEEDaRKT_RKT0_RKT1_ENKUlRKT_RKT0_RKT1_E_clIS5_SA_SD_EEDaSQ_ST_SW_,@function
        .size           $_ZN7cutlass13device_kernelIN5flash19enable_sm80_to_sm89INS1_16FlashAttnBwdSm80INS1_25CollectiveMainloopBwdSm80ILi2ELi2EN4cute5tupleIJNS5_1CILi128EEES8_NS7_ILi64EEEEEENS_10bfloat16_tEfNS_4arch4Sm80ELb0ELb0ELb1ELb1ELb0ELb0ELb0ELb0ELi2ELi4ELi4ELi4ELb0EEENS1_24CollectiveEpilogueBwdGQAISA_fSD_Li256ELb1ELb0EEENS1_19SingleTileSchedulerILb1ELb0ELb0ELi128EEEEEEEEEvNT_6ParamsE$_ZZN4cute13to_mixed_bitsINS_5tupleIJNS1_IJNS_1CILi4EEENS2_ILi8EEEEEES3_NS2_ILi1EEEEEENS1_IJNS1_IJNS2_ILi128EEENS2_ILi0EEEEEENS2_ILi16EEES9_EEENS1_IJNS1_IJiiEEEiS9_EEEEEDaRKT_RKT0_RKT1_ENKUlRKT_RKT0_RKT1_E_clIS5_SA_SD_EEDaSQ_ST_SW_,($_ZN7cutlass13device_kernelIN5flash19enable_sm80_to_sm89INS1_16FlashAttnBwdSm80INS1_25CollectiveMainloopBwdSm80ILi2ELi2EN4cute5tupleIJNS5_1CILi128EEES8_NS7_ILi64EEEEEENS_10bfloat16_tEfNS_4arch4Sm80ELb0ELb0ELb1ELb1ELb0ELb0ELb0ELb0ELi2ELi4ELi4ELi4ELb0EEENS1_24CollectiveEpilogueBwdGQAISA_fSD_Li256ELb1ELb0EEENS1_19SingleTileSchedulerILb1ELb0ELb0ELi128EEEEEEEEEvNT_6ParamsE$_ZZN4cute13to_mixed_bitsINS_5tupleIJNS_1CILi4EEENS2_ILi8EEEEEENS1_IJNS2_ILi0EEENS2_ILi64EEEEEENS1_IJiiEEEEEDaRKT_RKT0_RKT1_ENKUlDpRKT_E_clIJNS2_ILj0EEENS_9MixedBitsILj0ELj448EEEEEEDaSM_ - $_ZN7cutlass13device_kernelIN5flash19enable_sm80_to_sm89INS1_16FlashAttnBwdSm80INS1_25CollectiveMainloopBwdSm80ILi2ELi2EN4cute5tupleIJNS5_1CILi128EEES8_NS7_ILi64EEEEEENS_10bfloat16_tEfNS_4arch4Sm80ELb0ELb0ELb1ELb1ELb0ELb0ELb0ELb0ELi2ELi4ELi4ELi4ELb0EEENS1_24CollectiveEpilogueBwdGQAISA_fSD_Li256ELb1ELb0EEENS1_19SingleTileSchedulerILb1ELb0ELb0ELi128EEEEEEEEEvNT_6ParamsE$_ZZN4cute13to_mixed_bitsINS_5tupleIJNS1_IJNS_1CILi4EEENS2_ILi8EEEEEES3_NS2_ILi1EEEEEENS1_IJNS1_IJNS2_ILi128EEENS2_ILi0EEEEEENS2_ILi16EEES9_EEENS1_IJNS1_IJiiEEEiS9_EEEEEDaRKT_RKT0_RKT1_ENKUlRKT_RKT0_RKT1_E_clIS5_SA_SD_EEDaSQ_ST_SW_)
$_ZN7cutlass13device_kernelIN5flash19enable_sm80_to_sm89INS1_16FlashAttnBwdSm80INS1_25CollectiveMainloopBwdSm80ILi2ELi2EN4cute5tupleIJNS5_1CILi128EEES8_NS7_ILi64EEEEEENS_10bfloat16_tEfNS_4arch4Sm80ELb0ELb0ELb1ELb1ELb0ELb0ELb0ELb0ELi2ELi4ELi4ELi4ELb0EEENS1_24CollectiveEpilogueBwdGQAISA_fSD_Li256ELb1ELb0EEENS1_19SingleTileSchedulerILb1ELb0ELb0ELi128EEEEEEEEEvNT_6ParamsE$_ZZN4cute13to_mixed_bitsINS_5tupleIJNS1_IJNS_1CILi4EEENS2_ILi8EEEEEES3_NS2_ILi1EEEEEENS1_IJNS1_IJNS2_ILi128EEENS2_ILi0EEEEEENS2_ILi16EEES9_EEENS1_IJNS1_IJiiEEEiS9_EEEEEDaRKT_RKT0_RKT1_ENKUlRKT_RKT0_RKT1_E_clIS5_SA_SD_EEDaSQ_ST_SW_:
        /* <DEDUP_REMOVED lines=8> */
        .type           $_ZN7cutlass13device_kernelIN5flash19enable_sm80_to_sm89INS1_16FlashAttnBwdSm80INS1_25CollectiveMainloopBwdSm80ILi2ELi2EN4cute5tupleIJNS5_1CILi128EEES8_NS7_ILi64EEEEEENS_10bfloat16_tEfNS_4arch4Sm80ELb0ELb0ELb1ELb1ELb0ELb0ELb0ELb0ELi2ELi4ELi4ELi4ELb0EEENS1_24CollectiveEpilogueBwdGQAISA_fSD_Li256ELb1ELb0EEENS1_19SingleTileSchedulerILb1ELb0ELb0ELi128EEEEEEEEEvNT_6ParamsE$_ZZN4cute13to_mixed_bitsINS_5tupleIJNS_1CILi4EEENS2_ILi8EEEEEENS1_IJNS2_ILi0EEENS2_ILi64EEEEEENS1_IJiiEEEEEDaRKT_RKT0_RKT1_ENKUlDpRKT_E_clIJNS2_ILj0EEENS_9MixedBitsILj0ELj448EEEEEEDaSM_,@function
        .size           $_ZN7cutlass13device_kernelIN5flash19enable_sm80_to_sm89INS1_16FlashAttnBwdSm80INS1_25CollectiveMainloopBwdSm80ILi2ELi2EN4cute5tupleIJNS5_1CILi128EEES8_NS7_ILi64EEEEEENS_10bfloat16_tEfNS_4arch4Sm80ELb0ELb0ELb1ELb1ELb0ELb0ELb0ELb0ELi2ELi4ELi4ELi4ELb0EEENS1_24CollectiveEpilogueBwdGQAISA_fSD_Li256ELb1ELb0EEENS1_19SingleTileSchedulerILb1ELb0ELb0ELi128EEEEEEEEEvNT_6ParamsE$_ZZN4cute13to_mixed_bitsINS_5tupleIJNS_1CILi4EEENS2_ILi8EEEEEENS1_IJNS2_ILi0EEENS2_ILi64EEEEEENS1_IJiiEEEEEDaRKT_RKT0_RKT1_ENKUlDpRKT_E_clIJNS2_ILj0EEENS_9MixedBitsILj0ELj448EEEEEEDaSM_,($_ZN7cutlass13device_kernelIN5flash19enable_sm80_to_sm89INS1_16FlashAttnBwdSm80INS1_25CollectiveMainloopBwdSm80ILi2ELi2EN4cute5tupleIJNS5_1CILi128EEES8_NS7_ILi64EEEEEENS_10bfloat16_tEfNS_4arch4Sm80ELb0ELb0ELb1ELb1ELb0ELb0ELb0ELb0ELi2ELi4ELi4ELi4ELb0EEENS1_24CollectiveEpilogueBwdGQAISA_fSD_Li256ELb1ELb0EEENS1_19SingleTileSchedulerILb1ELb0ELb0ELi128EEEEEEEEEvNT_6ParamsE$_ZZN4cute13to_mixed_bitsINS_5tupleIJNS_1CILi4EEENS2_ILi8EEEEEENS1_IJNS2_ILi0EEENS2_ILi64EEEEEENS1_IJiiEEEEEDaRKT_RKT0_RKT1_ENKUlRKT_RKT0_RKT1_E_clIS4_S7_iEEDaSL_SO_SR_ - $_ZN7cutlass13device_kernelIN5flash19enable_sm80_to_sm89INS1_16FlashAttnBwdSm80INS1_25CollectiveMainloopBwdSm80ILi2ELi2EN4cute5tupleIJNS5_1CILi128EEES8_NS7_ILi64EEEEEENS_10bfloat16_tEfNS_4arch4Sm80ELb0ELb0ELb1ELb1ELb0ELb0ELb0ELb0ELi2ELi4ELi4ELi4ELb0EEENS1_24CollectiveEpilogueBwdGQAISA_fSD_Li256ELb1ELb0EEENS1_19SingleTileSchedulerILb1ELb0ELb0ELi128EEEEEEEEEvNT_6ParamsE$_ZZN4cute13to_mixed_bitsINS_5tupleIJNS_1CILi4EEENS2_ILi8EEEEEENS1_IJNS2_ILi0EEENS2_ILi64EEEEEENS1_IJiiEEEEEDaRKT_RKT0_RKT1_ENKUlDpRKT_E_clIJNS2_ILj0EEENS_9MixedBitsILj0ELj448EEEEEEDaSM_)
$_ZN7cutlass13device_kernelIN5flash19enable_sm80_to_sm89INS1_16FlashAttnBwdSm80INS1_25CollectiveMainloopBwdSm80ILi2ELi2EN4cute5tupleIJNS5_1CILi128EEES8_NS7_ILi64EEEEEENS_10bfloat16_tEfNS_4arch4Sm80ELb0ELb0ELb1ELb1ELb0ELb0ELb0ELb0ELi2ELi4ELi4ELi4ELb0EEENS1_24CollectiveEpilogueBwdGQAISA_fSD_Li256ELb1ELb0EEENS1_19SingleTileSchedulerILb1ELb0ELb0ELi128EEEEEEEEEvNT_6ParamsE$_ZZN4cute13to_mixed_bitsINS_5tupleIJNS_1CILi4EEENS2_ILi8EEEEEENS1_IJNS2_ILi0EEENS2_ILi64EEEEEENS1_IJiiEEEEEDaRKT_RKT0_RKT1_ENKUlDpRKT_E_clIJNS2_ILj0EEENS_9MixedBitsILj0ELj448EEEEEEDaSM_:
[----:B------:R-:W-:Y:S01]  /*bd40*/  IMAD.MOV.U32 R8, RZ, RZ, R2 ;  /* 0x000000ffff087224 */ /* 0x000fe200078e0002 */
[----:B------:R-:W-:Y:S02]  /*bd50*/  MOV R9, 0x0 ;  /* 0x0000000000097802 */ /* 0x000fe40000000f00 */
[----:B------:R-:W-:Y:S02]  /*bd60*/  LOP3.LUT R3, R3, 0x1c0, RZ, 0xc0, !PT ;  /* 0x000001c003037812 */ /* 0x000fe400078ec0ff */
[----:B------:R-:W-:Y:S05]  /*bd70*/  RET.REL.NODEC R8 `(_ZN7cutlass13device_kernelIN5flash19enable_sm80_to_sm89INS1_16FlashAttnBwdSm80INS1_25CollectiveMainloopBwdSm80ILi2ELi2EN4cute5tupleIJNS5_1CILi128EEES8_NS7_ILi64EEEEEENS_10bfloat16_tEfNS_4arch4Sm80ELb0ELb0ELb1ELb1ELb0ELb0ELb0ELb0ELi2ELi4ELi4ELi4ELb0EEENS1_24CollectiveEpilogueBwdGQAISA_fSD_Li256ELb1ELb0EEENS1_19SingleTileSchedulerILb1ELb0ELb0ELi128EEEEEEEEEvNT_6ParamsE) ;  /* 0xffff428008007950 */ /* 0x000fea0003c3ffff */
        .type           $_ZN7cutlass13device_kernelIN5flash19enable_sm80_to_sm89INS1_16FlashAttnBwdSm80INS1_25CollectiveMainloopBwdSm80ILi2ELi2EN4cute5tupleIJNS5_1CILi128EEES8_NS7_ILi64EEEEEENS_10bfloat16_tEfNS_4arch4Sm80ELb0ELb0ELb1ELb1ELb0ELb0ELb0ELb0ELi2ELi4ELi4ELi4ELb0EEENS1_24CollectiveEpilogueBwdGQAISA_fSD_Li256ELb1ELb0EEENS1_19SingleTileSchedulerILb1ELb0ELb0ELi128EEEEEEEEEvNT_6ParamsE$_ZZN4cute13to_mixed_bitsINS_5tupleIJNS_1CILi4EEENS2_ILi8EEEEEENS1_IJNS2_ILi0EEENS2_ILi64EEEEEENS1_IJiiEEEEEDaRKT_RKT0_RKT1_ENKUlRKT_RKT0_RKT1_E_clIS4_S7_iEEDaSL_SO_SR_,@function
        .size           $_ZN7cutlass13device_kernelIN5flash19enable_sm80_to_sm89INS1_16FlashAttnBwdSm80INS1_25CollectiveMainloopBwdSm80ILi2ELi2EN4cute5tupleIJNS5_1CILi128EEES8_NS7_ILi64EEEEEENS_10bfloat16_tEfNS_4arch4Sm80ELb0ELb0ELb1ELb1ELb0ELb0ELb0ELb0ELi2ELi4ELi4ELi4ELb0EEENS1_24CollectiveEpilogueBwdGQAISA_fSD_Li256ELb1ELb0EEENS1_19SingleTileSchedulerILb1ELb0ELb0ELi128EEEEEEEEEvNT_6ParamsE$_ZZN4cute13to_mixed_bitsINS_5tupleIJNS_1CILi4EEENS2_ILi8EEEEEENS1_IJNS2_ILi0EEENS2_ILi64EEEEEENS1_IJiiEEEEEDaRKT_RKT0_RKT1_ENKUlRKT_RKT0_RKT1_E_clIS4_S7_iEEDaSL_SO_SR_,($_ZN7cutlass13device_kernelIN5flash19enable_sm80_to_sm89INS1_16FlashAttnBwdSm80INS1_25CollectiveMainloopBwdSm80ILi2ELi2EN4cute5tupleIJNS5_1CILi128EEES8_NS7_ILi64EEEEEENS_10bfloat16_tEfNS_4arch4Sm80ELb0ELb0ELb1ELb1ELb0ELb0ELb0ELb0ELi2ELi4ELi4ELi4ELb0EEENS1_24CollectiveEpilogueBwdGQAISA_fSD_Li256ELb1ELb0EEENS1_19SingleTileSchedulerILb1ELb0ELb0ELi128EEEEEEEEEvNT_6ParamsE$_ZZN4cute13to_mixed_bitsINS_5tupleIJNS_1CILi4EEENS2_ILi8EEEEEENS1_IJNS2_ILi128EEENS2_ILi0EEEEEENS1_IJiiEEEEEDaRKT_RKT0_RKT1_ENKUlDpRKT_E_clIJNS_9MixedBitsILj0ELj384EEENS2_ILj0EEEEEEDaSM_ - $_ZN7cutlass13device_kernelIN5flash19enable_sm80_to_sm89INS1_16FlashAttnBwdSm80INS1_25CollectiveMainloopBwdSm80ILi2ELi2EN4cute5tupleIJNS5_1CILi128EEES8_NS7_ILi64EEEEEENS_10bfloat16_tEfNS_4arch4Sm80ELb0ELb0ELb1ELb1ELb0ELb0ELb0ELb0ELi2ELi4ELi4ELi4ELb0EEENS1_24CollectiveEpilogueBwdGQAISA_fSD_Li256ELb1ELb0EEENS1_19SingleTileSchedulerILb1ELb0ELb0ELi128EEEEEEEEEvNT_6ParamsE$_ZZN4cute13to_mixed_bitsINS_5tupleIJNS_1CILi4EEENS2_ILi8EEEEEENS1_IJNS2_ILi0EEENS2_ILi64EEEEEENS1_IJiiEEEEEDaRKT_RKT0_RKT1_ENKUlRKT_RKT0_RKT1_E_clIS4_S7_iEEDaSL_SO_SR_)
$_ZN7cutlass13device_kernelIN5flash19enable_sm80_to_sm89INS1_16FlashAttnBwdSm80INS1_25CollectiveMainloopBwdSm80ILi2ELi2EN4cute5tupleIJNS5_1CILi128EEES8_NS7_ILi64EEEEEENS_10bfloat16_tEfNS_4arch4Sm80ELb0ELb0ELb1ELb1ELb0ELb0ELb0ELb0ELi2ELi4ELi4ELi4ELb0EEENS1_24CollectiveEpilogueBwdGQAISA_fSD_Li256ELb1ELb0EEENS1_19SingleTileSchedulerILb1ELb0ELb0ELi128EEEEEEEEEvNT_6ParamsE$_ZZN4cute13to_mixed_bitsINS_5tupleIJNS_1CILi4EEENS2_ILi8EEEEEENS1_IJNS2_ILi0EEENS2_ILi64EEEEEENS1_IJiiEEEEEDaRKT_RKT0_RKT1_ENKUlRKT_RKT0_RKT1_E_clIS4_S7_iEEDaSL_SO_SR_:
[----:B------:R-:W-:Y:S01]  /*bd80*/  MOV R8, R2 ;  /* 0x0000000200087202 */ /* 0x000fe20000000f00 */
[----:B------:R-:W-:Y:S02]  /*bd90*/  IMAD.MOV.U32 R9, RZ, RZ, 0x0 ;  /* 0x00000000ff097424 */ /* 0x000fe400078e00ff */
[----:B------:R-:W-:-:S05]  /*bda0*/  IMAD.SHL.U32 R3, R3, 0x40, RZ ;  /* 0x0000004003037824 */ /* 0x000fca00078e00ff */
[----:B------:R-:W-:Y:S01]  /*bdb0*/  LOP3.LUT R3, R3, 0x1c0, RZ, 0xc0, !PT ;  /* 0x000001c003037812 */ /* 0x000fe200078ec0ff */
[----:B------:R-:W-:Y:S06]  /*bdc0*/  RET.REL.NODEC R8 `(_ZN7cutlass13device_kernelIN5flash19enable_sm80_to_sm89INS1_16FlashAttnBwdSm80INS1_25CollectiveMainloopBwdSm80ILi2ELi2EN4cute5tupleIJNS5_1CILi128EEES8_NS7_ILi64EEEEEENS_10bfloat16_tEfNS_4arch4Sm80ELb0ELb0ELb1ELb1ELb0ELb0ELb0ELb0ELi2ELi4ELi4ELi4ELb0EEENS1_24CollectiveEpilogueBwdGQAISA_fSD_Li256ELb1ELb0EEENS1_19SingleTileSchedulerILb1ELb0ELb0ELi128EEEEEEEEEvNT_6ParamsE) ;  /* 0xffff423008007950 */ /* 0x000fec0003c3ffff */
        .type           $_ZN7cutlass13device_kernelIN5flash19enable_sm80_to_sm89INS1_16FlashAttnBwdSm80INS1_25CollectiveMainloopBwdSm80ILi2ELi2EN4cute5tupleIJNS5_1CILi128EEES8_NS7_ILi64EEEEEENS_10bfloat16_tEfNS_4arch4Sm80ELb0ELb0ELb1ELb1ELb0ELb0ELb0ELb0ELi2ELi4ELi4ELi4ELb0EEENS1_24CollectiveEpilogueBwdGQAISA_fSD_Li256ELb1ELb0EEENS1_19SingleTileSchedulerILb1ELb0ELb0ELi128EEEEEEEEEvNT_6ParamsE$_ZZN4cute13to_mixed_bitsINS_5tupleIJNS_1CILi4EEENS2_ILi8EEEEEENS1_IJNS2_ILi128EEENS2_ILi0EEEEEENS1_IJiiEEEEEDaRKT_RKT0_RKT1_ENKUlDpRKT_E_clIJNS_9MixedBitsILj0ELj384EEENS2_ILj0EEEEEEDaSM_,@function
        .size           $_ZN7cutlass13device_kernelIN5flash19enable_sm80_to_sm89INS1_16FlashAttnBwdSm80INS1_25CollectiveMainloopBwdSm80ILi2ELi2EN4cute5tupleIJNS5_1CILi128EEES8_NS7_ILi64EEEEEENS_10bfloat16_tEfNS_4arch4Sm80ELb0ELb0ELb1ELb1ELb0ELb0ELb0ELb0ELi2ELi4ELi4ELi4ELb0EEENS1_24CollectiveEpilogueBwdGQAISA_fSD_Li256ELb1ELb0EEENS1_19SingleTileSchedulerILb1ELb0ELb0ELi128EEEEEEEEEvNT_6ParamsE$_ZZN4cute13to_mixed_bitsINS_5tupleIJNS_1CILi4EEENS2_ILi8EEEEEENS1_IJNS2_ILi128EEENS2_ILi0EEEEEENS1_IJiiEEEEEDaRKT_RKT0_RKT1_ENKUlDpRKT_E_clIJNS_9MixedBitsILj0ELj384EEENS2_ILj0EEEEEEDaSM_,($_ZN7cutlass13device_kernelIN5flash19enable_sm80_to_sm89INS1_16FlashAttnBwdSm80INS1_25CollectiveMainloopBwdSm80ILi2ELi2EN4cute5tupleIJNS5_1CILi128EEES8_NS7_ILi64EEEEEENS_10bfloat16_tEfNS_4arch4Sm80ELb0ELb0ELb1ELb1ELb0ELb0ELb0ELb0ELi2ELi4ELi4ELi4ELb0EEENS1_24CollectiveEpilogueBwdGQAISA_fSD_Li256ELb1ELb0EEENS1_19SingleTileSchedulerILb1ELb0ELb0ELi128EEEEEEEEEvNT_6ParamsE$_ZZN4cute13to_mixed_bitsINS_5tupleIJNS_1CILi4EEENS2_ILi8EEEEEENS1_IJNS2_ILi128EEENS2_ILi0EEEEEENS1_IJiiEEEEEDaRKT_RKT0_RKT1_ENKUlRKT_RKT0_RKT1_E_clIS3_S6_iEEDaSL_SO_SR_ - $_ZN7cutlass13device_kernelIN5flash19enable_sm80_to_sm89INS1_16FlashAttnBwdSm80INS1_25CollectiveMainloopBwdSm80ILi2ELi2EN4cute5tupleIJNS5_1CILi128EEES8_NS7_ILi64EEEEEENS_10bfloat16_tEfNS_4arch4Sm80ELb0ELb0ELb1ELb1ELb0ELb0ELb0ELb0ELi2ELi4ELi4ELi4ELb0EEENS1_24CollectiveEpilogueBwdGQAISA_fSD_Li256ELb1ELb0EEENS1_19SingleTileSchedulerILb1ELb0ELb0ELi128EEEEEEEEEvNT_6ParamsE$_ZZN4cute13to_mixed_bitsINS_5tupleIJNS_1CILi4EEENS2_ILi8EEEEEENS1_IJNS2_ILi128EEENS2_ILi0EEEEEENS1_IJiiEEEEEDaRKT_RKT0_RKT1_ENKUlDpRKT_E_clIJNS_9MixedBitsILj0ELj384EEENS2_ILj0EEEEEEDaSM_)
$_ZN7cutlass13device_kernelIN5flash19enable_sm80_to_sm89INS1_16FlashAttnBwdSm80INS1_25CollectiveMainloopBwdSm80ILi2ELi2EN4cute5tupleIJNS5_1CILi128EEES8_NS7_ILi64EEEEEENS_10bfloat16_tEfNS_4arch4Sm80ELb0ELb0ELb1ELb1ELb0ELb0ELb0ELb0ELi2ELi4ELi4ELi4ELb0EEENS1_24CollectiveEpilogueBwdGQAISA_fSD_Li256ELb1ELb0EEENS1_19SingleTileSchedulerILb1ELb0ELb0ELi128EEEEEEEEEvNT_6ParamsE$_ZZN4cute13to_mixed_bitsINS_5tupleIJNS_1CILi4EEENS2_ILi8EEEEEENS1_IJNS2_ILi128EEENS2_ILi0EEEEEENS1_IJiiEEEEEDaRKT_RKT0_RKT1_ENKUlDpRKT_E_clIJNS_9MixedBitsILj0ELj384EEENS2_ILj0EEEEEEDaSM_:
[----:B------:R-:W-:Y:S01]  /*bdd0*/  IMAD.MOV.U32 R8, RZ, RZ, R2 ;  /* 0x000000ffff087224 */ /* 0x000fe200078e0002 */
[----:B------:R-:W-:Y:S02]  /*bde0*/  MOV R9, 0x0 ;  /* 0x0000000000097802 */ /* 0x000fe40000000f00 */
[----:B------:R-:W-:Y:S02]  /*bdf0*/  LOP3.LUT R3, R3, 0x180, RZ, 0xc0, !PT ;  /* 0x0000018003037812 */ /* 0x000fe400078ec0ff */
[----:B------:R-:W-:Y:S05]  /*be00*/  RET.REL.NODEC R8 `(_ZN7cutlass13device_kernelIN5flash19enable_sm80_to_sm89INS1_16FlashAttnBwdSm80INS1_25CollectiveMainloopBwdSm80ILi2ELi2EN4cute5tupleIJNS5_1CILi128EEES8_NS7_ILi64EEEEEENS_10bfloat16_tEfNS_4arch4Sm80ELb0ELb0ELb1ELb1ELb0ELb0ELb0ELb0ELi2ELi4ELi4ELi4ELb0EEENS1_24CollectiveEpilogueBwdGQAISA_fSD_Li256ELb1ELb0EEENS1_19SingleTileSchedulerILb1ELb0ELb0ELi128EEEEEEEEEvNT_6ParamsE) ;  /* 0xffff41f008007950 */ /* 0x000fea0003c3ffff */
        .type           $_ZN7cutlass13device_kernelIN5flash19enable_sm80_to_sm89INS1_16FlashAttnBwdSm80INS1_25CollectiveMainloopBwdSm80ILi2ELi2EN4cute5tupleIJNS5_1CILi128EEES8_NS7_ILi64EEEEEENS_10bfloat16_tEfNS_4arch4Sm80ELb0ELb0ELb1ELb1ELb0ELb0ELb0ELb0ELi2ELi4ELi4ELi4ELb0EEENS1_24CollectiveEpilogueBwdGQAISA_fSD_Li256ELb1ELb0EEENS1_19SingleTileSchedulerILb1ELb0ELb0ELi128EEEEEEEEEvNT_6ParamsE$_ZZN4cute13to_mixed_bitsINS_5tupleIJNS_1CILi4EEENS2_ILi8EEEEEENS1_IJNS2_ILi128EEENS2_ILi0EEEEEENS1_IJiiEEEEEDaRKT_RKT0_RKT1_ENKUlRKT_RKT0_RKT1_E_clIS3_S6_iEEDaSL_SO_SR_,@function
        .size           $_ZN7cutlass13device_kernelIN5flash19enable_sm80_to_sm89INS1_16FlashAttnBwdSm80INS1_25CollectiveMainloopBwdSm80ILi2ELi2EN4cute5tupleIJNS5_1CILi128EEES8_NS7_ILi64EEEEEENS_10bfloat16_tEfNS_4arch4Sm80ELb0ELb0ELb1ELb1ELb0ELb0ELb0ELb0ELi2ELi4ELi4ELi4ELb0EEENS1_24CollectiveEpilogueBwdGQAISA_fSD_Li256ELb1ELb0EEENS1_19SingleTileSchedulerILb1ELb0ELb0ELi128EEEEEEEEEvNT_6ParamsE$_ZZN4cute13to_mixed_bitsINS_5tupleIJNS_1CILi4EEENS2_ILi8EEEEEENS1_IJNS2_ILi128EEENS2_ILi0EEEEEENS1_IJiiEEEEEDaRKT_RKT0_RKT1_ENKUlRKT_RKT0_RKT1_E_clIS3_S6_iEEDaSL_SO_SR_,($_ZN7cutlass13device_kernelIN5flash19enable_sm80_to_sm89INS1_16FlashAttnBwdSm80INS1_25CollectiveMainloopBwdSm80ILi2ELi2EN4cute5tupleIJNS5_1CILi128EEES8_NS7_ILi64EEEEEENS_10bfloat16_tEfNS_4arch4Sm80ELb0ELb0ELb1ELb1ELb0ELb0ELb0ELb0ELi2ELi4ELi4ELi4ELb0EEENS1_24CollectiveEpilogueBwdGQAISA_fSD_Li256ELb1ELb0EEENS1_19SingleTileSchedulerILb1ELb0ELb0ELi128EEEEEEEEEvNT_6ParamsE$_ZZN4cute14logical_divideINS_5tupleIJNS1_IJNS_1CILi8EEENS2_ILi1EEEEEENS1_IJNS2_ILi2EEEEEEEEENS1_IJNS1_IJS4_NS2_ILi0EEEEEENS1_IJiEEEEEENS1_IJS5_NS_6LayoutIS4_S9_EEEEEEEDaRKNSD_IT_T0_EERKT1_ENKUlRKT_RKT0_E_clINSD_IS7_SB_EESE_EEDaSQ_ST_ - $_ZN7cutlass13device_kernelIN5flash19enable_sm80_to_sm89INS1_16FlashAttnBwdSm80INS1_25CollectiveMainloopBwdSm80ILi2ELi2EN4cute5tupleIJNS5_1CILi128EEES8_NS7_ILi64EEEEEENS_10bfloat16_tEfNS_4arch4Sm80ELb0ELb0ELb1ELb1ELb0ELb0ELb0ELb0ELi2ELi4ELi4ELi4ELb0EEENS1_24CollectiveEpilogueBwdGQAISA_fSD_Li256ELb1ELb0EEENS1_19SingleTileSchedulerILb1ELb0ELb0ELi128EEEEEEEEEvNT_6ParamsE$_ZZN4cute13to_mixed_bitsINS_5tupleIJNS_1CILi4EEENS2_ILi8EEEEEENS1_IJNS2_ILi128EEENS2_ILi0EEEEEENS1_IJiiEEEEEDaRKT_RKT0_RKT1_ENKUlRKT_RKT0_RKT1_E_clIS3_S6_iEEDaSL_SO_SR_)
$_ZN7cutlass13device_kernelIN5flash19enable_sm80_to_sm89INS1_16FlashAttnBwdSm80INS1_25CollectiveMainloopBwdSm80ILi2ELi2EN4cute5tupleIJNS5_1CILi128EEES8_NS7_ILi64EEEEEENS_10bfloat16_tEfNS_4arch4Sm80ELb0ELb0ELb1ELb1ELb0ELb0ELb0ELb0ELi2ELi4ELi4ELi4ELb0EEENS1_24CollectiveEpilogueBwdGQAISA_fSD_Li256ELb1ELb0EEENS1_19SingleTileSchedulerILb1ELb0ELb0ELi128EEEEEEEEEvNT_6ParamsE$_ZZN4cute13to_mixed_bitsINS_5tupleIJNS_1CILi4EEENS2_ILi8EEEEEENS1_IJNS2_ILi128EEENS2_ILi0EEEEEENS1_IJiiEEEEEDaRKT_RKT0_RKT1_ENKUlRKT_RKT0_RKT1_E_clIS3_S6_iEEDaSL_SO_SR_:
[----:B------:R-:W-:Y:S01]  /*be10*/  MOV R8, R2 ;  /* 0x0000000200087202 */ /* 0x000fe20000000f00 */
[----:B------:R-:W-:Y:S02]  /*be20*/  IMAD.MOV.U32 R9, RZ, RZ, 0x0 ;  /* 0x00000000ff097424 */ /* 0x000fe400078e00ff */
[----:B------:R-:W-:-:S05]  /*be30*/  IMAD.SHL.U32 R3, R3, 0x80, RZ ;  /* 0x0000008003037824 */ /* 0x000fca00078e00ff */
[----:B------:R-:W-:Y:S01]  /*be40*/  LOP3.LUT R3, R3, 0x180, RZ, 0xc0, !PT ;  /* 0x0000018003037812 */ /* 0x000fe200078ec0ff */
[----:B------:R-:W-:Y:S06]  /*be50*/  RET.REL.NODEC R8 `(_ZN7cutlass13device_kernelIN5flash19enable_sm80_to_sm89INS1_16FlashAttnBwdSm80INS1_25CollectiveMainloopBwdSm80ILi2ELi2EN4cute5tupleIJNS5_1CILi128EEES8_NS7_ILi64EEEEEENS_10bfloat16_tEfNS_4arch4Sm80ELb0ELb0ELb1ELb1ELb0ELb0ELb0ELb0ELi2ELi4ELi4ELi4ELb0EEENS1_24CollectiveEpilogueBwdGQAISA_fSD_Li256ELb1ELb0EEENS1_19SingleTileSchedulerILb1ELb0ELb0ELi128EEEEEEEEEvNT_6ParamsE) ;  /* 0xffff41a008007950 */ /* 0x000fec0003c3ffff */
        .type           $_ZN7cutlass13device_kernelIN5flash19enable_sm80_to_sm89INS1_16FlashAttnBwdSm80INS1_25CollectiveMainloopBwdSm80ILi2ELi2EN4cute5tupleIJNS5_1CILi128EEES8_NS7_ILi64EEEEEENS_10bfloat16_tEfNS_4arch4Sm80ELb0ELb0ELb1ELb1ELb0ELb0ELb0ELb0ELi2ELi4ELi4ELi4ELb0EEENS1_24CollectiveEpilogueBwdGQAISA_fSD_Li256ELb1ELb0EEENS1_19SingleTileSchedulerILb1ELb0ELb0ELi128EEEEEEEEEvNT_6ParamsE$_ZZN4cute14logical_divideINS_5tupleIJNS1_IJNS_1CILi8EEENS2_ILi1EEEEEENS1_IJNS2_ILi2EEEEEEEEENS1_IJNS1_IJS4_NS2_ILi0EEEEEENS1_IJiEEEEEENS1_IJS5_NS_6LayoutIS4_S9_EEEEEEEDaRKNSD_IT_T0_EERKT1_ENKUlRKT_RKT0_E_clINSD_IS7_SB_EESE_EEDaSQ_ST_,@function
        .size           $_ZN7cutlass13device_kernelIN5flash19enable_sm80_to_sm89INS1_16FlashAttnBwdSm80INS1_25CollectiveMainloopBwdSm80ILi2ELi2EN4cute5tupleIJNS5_1CILi128EEES8_NS7_ILi64EEEEEENS_10bfloat16_tEfNS_4arch4Sm80ELb0ELb0ELb1ELb1ELb0ELb0ELb0ELb0ELi2ELi4ELi4ELi4ELb0EEENS1_24CollectiveEpilogueBwdGQAISA_fSD_Li256ELb1ELb0EEENS1_19SingleTileSchedulerILb1ELb0ELb0ELi128EEEEEEEEEvNT_6ParamsE$_ZZN4cute14logical_divideINS_5tupleIJNS1_IJNS_1CILi8EEENS2_ILi1EEEEEENS1_IJNS2_ILi2EEEEEEEEENS1_IJNS1_IJS4_NS2_ILi0EEEEEENS1_IJiEEEEEENS1_IJS5_NS_6LayoutIS4_S9_EEEEEEEDaRKNSD_IT_T0_EERKT1_ENKUlRKT_RKT0_E_clINSD_IS7_SB_EESE_EEDaSQ_ST_,($_ZN7cutlass13device_kernelIN5flash19enable_sm80_to_sm89INS1_16FlashAttnBwdSm80INS1_25CollectiveMainloopBwdSm80ILi2ELi2EN4cute5tupleIJNS5_1CILi128EEES8_NS7_ILi64EEEEEENS_10bfloat16_tEfNS_4arch4Sm80ELb0ELb0ELb1ELb1ELb0ELb0ELb0ELb0ELi2ELi4ELi4ELi4ELb0EEENS1_24CollectiveEpilogueBwdGQAISA_fSD_Li256ELb1ELb0EEENS1_19SingleTileSchedulerILb1ELb0ELb0ELi128EEEEEEEEEvNT_6ParamsE$_ZZN4cute14transform_leafINS_15ArithmeticTupleIJiiEEENS_8identityEEEDaRKT_OT0_ENKUlRKT_E_clIiEEDaSB_ - $_ZN7cutlass13device_kernelIN5flash19enable_sm80_to_sm89INS1_16FlashAttnBwdSm80INS1_25CollectiveMainloopBwdSm80ILi2ELi2EN4cute5tupleIJNS5_1CILi128EEES8_NS7_ILi64EEEEEENS_10bfloat16_tEfNS_4arch4Sm80ELb0ELb0ELb1ELb1ELb0ELb0ELb0ELb0ELi2ELi4ELi4ELi4ELb0EEENS1_24CollectiveEpilogueBwdGQAISA_fSD_Li256ELb1ELb0EEENS1_19SingleTileSchedulerILb1ELb0ELb0ELi128EEEEEEEEEvNT_6ParamsE$_ZZN4cute14logical_divideINS_5tupleIJNS1_IJNS_1CILi8EEENS2_ILi1EEEEEENS1_IJNS2_ILi2EEEEEEEEENS1_IJNS1_IJS4_NS2_ILi0EEEEEENS1_IJiEEEEEENS1_IJS5_NS_6LayoutIS4_S9_EEEEEEEDaRKNSD_IT_T0_EERKT1_ENKUlRKT_RKT0_E_clINSD_IS7_SB_EESE_EEDaSQ_ST_)
$_ZN7cutlass13device_kernelIN5flash19enable_sm80_to_sm89INS1_16FlashAttnBwdSm80INS1_25CollectiveMainloopBwdSm80ILi2ELi2EN4cute5tupleIJNS5_1CILi128EEES8_NS7_ILi64EEEEEENS_10bfloat16_tEfNS_4arch4Sm80ELb0ELb0ELb1ELb1ELb0ELb0ELb0ELb0ELi2ELi4ELi4ELi4ELb0EEENS1_24CollectiveEpilogueBwdGQAISA_fSD_Li256ELb1ELb0EEENS1_19SingleTileSchedulerILb1ELb0ELb0ELi128EEEEEEEEEvNT_6ParamsE$_ZZN4cute14logical_divideINS_5tupleIJNS1_IJNS_1CILi8EEENS2_ILi1EEEEEENS1_IJNS2_ILi2EEEEEEEEENS1_IJNS1_IJS4_NS2_ILi0EEEEEENS1_IJiEEEEEENS1_IJS5_NS_6LayoutIS4_S9_EEEEEEEDaRKNSD_IT_T0_EERKT1_ENKUlRKT_RKT0_E_clINSD_IS7_SB_EESE_EEDaSQ_ST_:
[----:B------:R-:W-:-:S05]  /*be60*/  IADD3 R7, R2, -c[0x0][0x20], RZ ;  /* 0x8000080002077a10 */ /* 0x000fca0007ffe0ff */
[----:B------:R1:W5:Y:S01]  /*be70*/  LDL R3, [R7] ;  /* 0x0000000007037983 */ /* 0x0003620000100800 */
[----:B------:R-:W-:Y:S02]  /*be80*/  IADD3 R13, R1, 0x1680, RZ ;  /* 0x00001680010d7810 */ /* 0x000fe40007ffe0ff */
[----:B------:R-:W-:Y:S02]  /*be90*/  MOV R6, 0xbed0 ;  /* 0x0000bed000067802 */ /* 0x000fe40000000f00 */
[----:B------:R-:W-:-:S04]  /*bea0*/  IADD3 R13, R13, c[0x0][0x20], RZ ;  /* 0x000008000d0d7a10 */ /* 0x000fc80007ffe0ff */
[----:B------:R-:W-:Y:S02]  /*beb0*/  IADD3 R2, R13, 0x4, RZ ;  /* 0x000000040d027810 */ /* 0x000fe40007ffe0ff */
[----:B-1---5:R-:W-:Y:S05]  /*bec0*/  CALL.REL.NOINC `($_ZN7cutlass13device_kernelIN5flash19enable_sm80_to_sm89INS1_16FlashAttnBwdSm80INS1_25CollectiveMainloopBwdSm80ILi2ELi2EN4cute5tupleIJNS5_1CILi128EEES8_NS7_ILi64EEEEEENS_10bfloat16_tEfNS_4arch4Sm80ELb0ELb0ELb1ELb1ELb0ELb0ELb0ELb0ELi2ELi4ELi4ELi4ELb0EEENS1_24CollectiveEpilogueBwdGQAISA_fSD_Li256ELb1ELb0EEENS1_19SingleTileSchedulerILb1ELb0ELb0ELi128EEEEEEEEEvNT_6ParamsE$_ZN4cute5tupleIJNS_1CILi2EEEiEEC2ERKS2_RKi) ;  /* 0xffffec7000007944 */ /* 0x022fea0003c3ffff */
[----:B------:R1:W5:Y:S01]  /*bed0*/  LDL R3, [R7] ;  /* 0x0000000007037983 */ /* 0x0003620000100800 */
[----:B------:R-:W-:Y:S02]  /*bee0*/  MOV R2, R13 ;  /* 0x0000000d00027202 */ /* 0x000fe40000000f00 */
[----:B------:R-:W-:Y:S02]  /*bef0*/  MOV R6, 0xbf10 ;  /* 0x0000bf1000067802 */ /* 0x000fe40000000f00 */
[----:B-1---5:R-:W-:Y:S05]  /*bf00*/  CALL.REL.NOINC `($_ZN7cutlass13device_kernelIN5flash19enable_sm80_to_sm89INS1_16FlashAttnBwdSm80INS1_25CollectiveMainloopBwdSm80ILi2ELi2EN4cute5tupleIJNS5_1CILi128EEES8_NS7_ILi64EEEEEENS_10bfloat16_tEfNS_4arch4Sm80ELb0ELb0ELb1ELb1ELb0ELb0ELb0ELb0ELi2ELi4ELi4ELi4ELb0EEENS1_24CollectiveEpilogueBwdGQAISA_fSD_Li256ELb1ELb0EEENS1_19SingleTileSchedulerILb1ELb0ELb0ELi128EEEEEEEEEvNT_6ParamsE$_ZN4cute5tupleIJNS_1CILi2EEEiEEC2ERKS2_RKi) ;  /* 0xffffec3000007944 */ /* 0x022fea0003c3ffff */
[----:B------:R1:W5:Y:S01]  /*bf10*/  LDL R3, [R1+0x1680] ;  /* 0x0016800001037983 */ /* 0x0003620000100800 */
[----:B------:R-:W-:-:S03]  /*bf20*/  MOV R8, 0xbf40 ;  /* 0x0000bf4000087802 */ /* 0x000fc60000000f00 */
[----:B-1---5:R-:W-:Y:S05]  /*bf30*/  CALL.REL.NOINC `($_ZN7cutlass13device_kernelIN5flash19enable_sm80_to_sm89INS1_16FlashAttnBwdSm80INS1_25CollectiveMainloopBwdSm80ILi2ELi2EN4cute5tupleIJNS5_1CILi128EEES8_NS7_ILi64EEEEEENS_10bfloat16_tEfNS_4arch4Sm80ELb0ELb0ELb1ELb1ELb0ELb0ELb0ELb0ELi2ELi4ELi4ELi4ELb0EEENS1_24CollectiveEpilogueBwdGQAISA_fSD_Li256ELb1ELb0EEENS1_19SingleTileSchedulerILb1ELb0ELb0ELi128EEEEEEEEEvNT_6ParamsE$_ZZN4cute6detail16composition_implINS_1CILi2EEEiNS_5tupleIJNS2_ILi1EEES3_EEENS4_IJNS2_ILi0EEES5_EEEEEDaRKT_RKT0_RKT1_RKT2_ENKUlRKT_RKT0_E_clIS3_S5_EEDaSN_SQ_) ;  /* 0x0000095000007944 */ /* 0x022fea0003c00000 */
[----:B------:R-:W-:Y:S02]  /*bf40*/  MOV R8, 0xbf60 ;  /* 0x0000bf6000087802 */ /* 0x000fe40000000f00 */
[----:B-1---5:R-:W-:Y:S05]  /*bf50*/  CALL.REL.NOINC `($_ZN7cutlass13device_kernelIN5flash19enable_sm80_to_sm89INS1_16FlashAttnBwdSm80INS1_25CollectiveMainloopBwdSm80ILi2ELi2EN4cute5tupleIJNS5_1CILi128EEES8_NS7_ILi64EEEEEENS_10bfloat16_tEfNS_4arch4Sm80ELb0ELb0ELb1ELb1ELb0ELb0ELb0ELb0ELi2ELi4ELi4ELi4ELb0EEENS1_24CollectiveEpilogueBwdGQAISA_fSD_Li256ELb1ELb0EEENS1_19SingleTileSchedulerILb1ELb0ELb0ELi128EEEEEEEEEvNT_6ParamsE$_ZN4cute3eso3ESOILb1ELb0EJNS_1CILi0EEEiEEC2ERKS3_RKi) ;  /* 0xffffb66000007944 */ /* 0x022fea0003c3ffff */
[----:B-1----:R1:W5:Y:S01]  /*bf60*/  LDL R2, [R1+0x1680] ;  /* 0x0016800001027983 */ /* 0x0023620000100800 */
[----:B------:R-:W-:-:S03]  /*bf70*/  MOV R6, 0xbf90 ;  /* 0x0000bf9000067802 */ /* 0x000fc60000000f00 */
[----:B-1---5:R-:W-:Y:S05]  /*bf80*/  CALL.REL.NOINC `($_ZN7cutlass13device_kernelIN5flash19enable_sm80_to_sm89INS1_16FlashAttnBwdSm80INS1_25CollectiveMainloopBwdSm80ILi2ELi2EN4cute5tupleIJNS5_1CILi128EEES8_NS7_ILi64EEEEEENS_10bfloat16_tEfNS_4arch4Sm80ELb0ELb0ELb1ELb1ELb0ELb0ELb0ELb0ELi2ELi4ELi4ELi4ELb0EEENS1_24CollectiveEpilogueBwdGQAISA_fSD_Li256ELb1ELb0EEENS1_19SingleTileSchedulerILb1ELb0ELb0ELi128EEEEEEEEEvNT_6ParamsE$_ZN4cute5tupleIJNS0_IJNS_1CILi1EEENS1_ILi2EEEEEENS0_IJNS1_ILi0EEEiEEEEEC2ERKS4_RKS6_) ;  /* 0xffffe80000007944 */ /* 0x022fea0003c3ffff */
[----:B-1----:R1:W5:Y:S01]  /*bf90*/  LDL R3, [R1+0x1680] ;  /* 0x0016800001037983 */ /* 0x0023620000100800 */
[----:B------:R-:W-:-:S04]  /*bfa0*/  MOV R13, 0x0 ;  /* 0x00000000000d7802 */ /* 0x000fc80000000f00 */
[----:B------:R-:W-:Y:S05]  /*bfb0*/  RET.REL.NODEC R12 `(_ZN7cutlass13device_kernelIN5flash19enable_sm80_to_sm89INS1_16FlashAttnBwdSm80INS1_25CollectiveMainloopBwdSm80ILi2ELi2EN4cute5tupleIJNS5_1CILi128EEES8_NS7_ILi64EEEEEENS_10bfloat16_tEfNS_4arch4Sm80ELb0ELb0ELb1ELb1ELb0ELb0ELb0ELb0ELi2ELi4ELi4ELi4ELb0EEENS1_24CollectiveEpilogueBwdGQAISA_fSD_Li256ELb1ELb0EEENS1_19SingleTileSchedulerILb1ELb0ELb0ELi128EEEEEEEEEvNT_6ParamsE) ;  /* 0xffff40400c007950 */ /* 0x000fea0003c3ffff */
        .type           $_ZN7cutlass13device_kernelIN5flash19enable_sm80_to_sm89INS1_16FlashAttnBwdSm80INS1_25CollectiveMainloopBwdSm80ILi2ELi2EN4cute5tupleIJNS5_1CILi128EEES8_NS7_ILi64EEEEEENS_10bfloat16_tEfNS_4arch4Sm80ELb0ELb0ELb1ELb1ELb0ELb0ELb0ELb0ELi2ELi4ELi4ELi4ELb0EEENS1_24CollectiveEpilogueBwdGQAISA_fSD_Li256ELb1ELb0EEENS1_19SingleTileSchedulerILb1ELb0ELb0ELi128EEEEEEEEEvNT_6ParamsE$_ZZN4cute14transform_leafINS_15ArithmeticTupleIJiiEEENS_8identityEEEDaRKT_OT0_ENKUlRKT_E_clIiEEDaSB_,@function
        .size           $_ZN7cutlass13device_kernelIN5flash19enable_sm80_to_sm89INS1_16FlashAttnBwdSm80INS1_25CollectiveMainloopBwdSm80ILi2ELi2EN4cute5tupleIJNS5_1CILi128EEES8_NS7_ILi64EEEEEENS_10bfloat16_tEfNS_4arch4Sm80ELb0ELb0ELb1ELb1ELb0ELb0ELb0ELb0ELi2ELi4ELi4ELi4ELb0EEENS1_24CollectiveEpilogueBwdGQAISA_fSD_Li256ELb1ELb0EEENS1_19SingleTileSchedulerILb1ELb0ELb0ELi128EEEEEEEEEvNT_6ParamsE$_ZZN4cute14transform_leafINS_15ArithmeticTupleIJiiEEENS_8identityEEEDaRKT_OT0_ENKUlRKT_E_clIiEEDaSB_,($_ZN7cutlass13device_kernelIN5flash19enable_sm80_to_sm89INS1_16FlashAttnBwdSm80INS1_25CollectiveMainloopBwdSm80ILi2ELi2EN4cute5tupleIJNS5_1CILi128EEES8_NS7_ILi64EEEEEENS_10bfloat16_tEfNS_4arch4Sm80ELb0ELb0ELb1ELb1ELb0ELb0ELb0ELb0ELi2ELi4ELi4ELi4ELb0EEENS1_24CollectiveEpilogueBwdGQAISA_fSD_Li256ELb1ELb0EEENS1_19SingleTileSchedulerILb1ELb0ELb0ELi128EEEEEEEEEvNT_6ParamsE$_ZZN4cute16flatten_to_tupleINS_5tupleIJNS1_IJiiEEENS_1CILi1024EEEEEEEEDaRKT_ENKUlRKT_E_clIS2_EEDaSB_ - $_ZN7cutlass13device_kernelIN5flash19enable_sm80_to_sm89INS1_16FlashAttnBwdSm80INS1_25CollectiveMainloopBwdSm80ILi2ELi2EN4cute5tupleIJNS5_1CILi128EEES8_NS7_ILi64EEEEEENS_10bfloat16_tEfNS_4arch4Sm80ELb0ELb0ELb1ELb1ELb0ELb0ELb0ELb0ELi2ELi4ELi4ELi4ELb0EEENS1_24CollectiveEpilogueBwdGQAISA_fSD_Li256ELb1ELb0EEENS1_19SingleTileSchedulerILb1ELb0ELb0ELi128EEEEEEEEEvNT_6ParamsE$_ZZN4cute14transform_leafINS_15ArithmeticTupleIJiiEEENS_8identityEEEDaRKT_OT0_ENKUlRKT_E_clIiEEDaSB_)
$_ZN7cutlass13device_kernelIN5flash19enable_sm80_to_sm89INS1_16FlashAttnBwdSm80INS1_25CollectiveMainloopBwdSm80ILi2ELi2EN4cute5tupleIJNS5_1CILi128EEES8_NS7_ILi64EEEEEENS_10bfloat16_tEfNS_4arch4Sm80ELb0ELb0ELb1ELb1ELb0ELb0ELb0ELb0ELi2ELi4ELi4ELi4ELb0EEENS1_24CollectiveEpilogueBwdGQAISA_fSD_Li256ELb1ELb0EEENS1_19SingleTileSchedulerILb1ELb0ELb0ELi128EEEEEEEEEvNT_6ParamsE$_ZZN4cute14transform_leafINS_15ArithmeticTupleIJiiEEENS_8identityEEEDaRKT_OT0_ENKUlRKT_E_clIiEEDaSB_:
[----:B------:R-:W-:Y:S02]  /*bfc0*/  MOV R74, R2 ;  /* 0x00000002004a7202 */ /* 0x000fe40000000f00 */
[----:B------:R-:W-:Y:S02]  /*bfd0*/  MOV R75, 0x0 ;  /* 0x00000000004b7802 */ /* 0x000fe40000000f00 */
[----:B------:R-:W-:Y:S02]  /*bfe0*/  MOV R8, R6 ;  /* 0x0000000600087202 */ /* 0x000fe40000000f00 */
[----:B------:R-:W-:Y:S05]  /*bff0*/  RET.REL.NODEC R74 `(_ZN7cutlass13device_kernelIN5flash19enable_sm80_to_sm89INS1_16FlashAttnBwdSm80INS1_25CollectiveMainloopBwdSm80ILi2ELi2EN4cute5tupleIJNS5_1CILi128EEES8_NS7_ILi64EEEEEENS_10bfloat16_tEfNS_4arch4Sm80ELb0ELb0ELb1ELb1ELb0ELb0ELb0ELb0ELi2ELi4ELi4ELi4ELb0EEENS1_24CollectiveEpilogueBwdGQAISA_fSD_Li256ELb1ELb0EEENS1_19SingleTileSchedulerILb1ELb0ELb0ELi128EEEEEEEEEvNT_6ParamsE) ;  /* 0xffff40004a007950 */ /* 0x000fea0003c3ffff */
        .type           $_ZN7cutlass13device_kernelIN5flash19enable_sm80_to_sm89INS1_16FlashAttnBwdSm80INS1_25CollectiveMainloopBwdSm80ILi2ELi2EN4cute5tupleIJNS5_1CILi128EEES8_NS7_ILi64EEEEEENS_10bfloat16_tEfNS_4arch4Sm80ELb0ELb0ELb1ELb1ELb0ELb0ELb0ELb0ELi2ELi4ELi4ELi4ELb0EEENS1_24CollectiveEpilogueBwdGQAISA_fSD_Li256ELb1ELb0EEENS1_19SingleTileSchedulerILb1ELb0ELb0ELi128EEEEEEEEEvNT_6ParamsE$_ZZN4cute16flatten_to_tupleINS_5tupleIJNS1_IJiiEEENS_1CILi1024EEEEEEEEDaRKT_ENKUlRKT_E_clIS2_EEDaSB_,@function
        .size           $_ZN7cutlass13device_kernelIN5flash19enable_sm80_to_sm89INS1_16FlashAttnBwdSm80INS1_25CollectiveMainloopBwdSm80ILi2ELi2EN4cute5tupleIJNS5_1CILi128EEES8_NS7_ILi64EEEEEENS_10bfloat16_tEfNS_4arch4Sm80ELb0ELb0ELb1ELb1ELb0ELb0ELb0ELb0ELi2ELi4ELi4ELi4ELb0EEENS1_24CollectiveEpilogueBwdGQAISA_fSD_Li256ELb1ELb0EEENS1_19SingleTileSchedulerILb1ELb0ELb0ELi128EEEEEEEEEvNT_6ParamsE$_ZZN4cute16flatten_to_tupleINS_5tupleIJNS1_IJiiEEENS_1CILi1024EEEEEEEEDaRKT_ENKUlRKT_E_clIS2_EEDaSB_,($_ZN7cutlass13device_kernelIN5flash19enable_sm80_to_sm89INS1_16FlashAttnBwdSm80INS1_25CollectiveMainloopBwdSm80ILi2ELi2EN4cute5tupleIJNS5_1CILi128EEES8_NS7_ILi64EEEEEENS_10bfloat16_tEfNS_4arch4Sm80ELb0ELb0ELb1ELb1ELb0ELb0ELb0ELb0ELi2ELi4ELi4ELi4ELb0EEENS1_24CollectiveEpilogueBwdGQAISA_fSD_Li256ELb1ELb0EEENS1_19SingleTileSchedulerILb1ELb0ELb0ELi128EEEEEEEEEvNT_6ParamsE$_ZZN4cute16flatten_to_tupleINS_5tupleIJNS1_IJiiEEENS_1CILi8192EEEEEEEEDaRKT_ENKUlRKT_E_clIS2_EEDaSB_ - $_ZN7cutlass13device_kernelIN5flash19enable_sm80_to_sm89INS1_16FlashAttnBwdSm80INS1_25CollectiveMainloopBwdSm80ILi2ELi2EN4cute5tupleIJNS5_1CILi128EEES8_NS7_ILi64EEEEEENS_10bfloat16_tEfNS_4arch4Sm80ELb0ELb0ELb1ELb1ELb0ELb0ELb0ELb0ELi2ELi4ELi4ELi4ELb0EEENS1_24CollectiveEpilogueBwdGQAISA_fSD_Li256ELb1ELb0EEENS1_19SingleTileSchedulerILb1ELb0ELb0ELi128EEEEEEEEEvNT_6ParamsE$_ZZN4cute16flatten_to_tupleINS_5tupleIJNS1_IJiiEEENS_1CILi1024EEEEEEEEDaRKT_ENKUlRKT_E_clIS2_EEDaSB_)
$_ZN7cutlass13device_kernelIN5flash19enable_sm80_to_sm89INS1_16FlashAttnBwdSm80INS1_25CollectiveMainloopBwdSm80ILi2ELi2EN4cute5tupleIJNS5_1CILi128EEES8_NS7_ILi64EEEEEENS_10bfloat16_tEfNS_4arch4Sm80ELb0ELb0ELb1ELb1ELb0ELb0ELb0ELb0ELi2ELi4ELi4ELi4ELb0EEENS1_24CollectiveEpilogueBwdGQAISA_fSD_Li256ELb1ELb0EEENS1_19SingleTileSchedulerILb1ELb0ELb0ELi128EEEEEEEEEvNT_6ParamsE$_ZZN4cute16flatten_to_tupleINS_5tupleIJNS1_IJiiEEENS_1CILi1024EEEEEEEEDaRKT_ENKUlRKT_E_clIS2_EEDaSB_:
[----:B------:R-:W-:-:S04]  /*c000*/  MOV R5, 0x0 ;  /* 0x0000000000057802 */ /* 0x000fc80000000f00 */
[----:B------:R-:W-:Y:S05]  /*c010*/  RET.REL.NODEC R4 `(_ZN7cutlass13device_kernelIN5flash19enable_sm80_to_sm89INS1_16FlashAttnBwdSm80INS1_25CollectiveMainloopBwdSm80ILi2ELi2EN4cute5tupleIJNS5_1CILi128EEES8_NS7_ILi64EEEEEENS_10bfloat16_tEfNS_4arch4Sm80ELb0ELb0ELb1ELb1ELb0ELb0ELb0ELb0ELi2ELi4ELi4ELi4ELb0EEENS1_24CollectiveEpilogueBwdGQAISA_fSD_Li256ELb1ELb0EEENS1_19SingleTileSchedulerILb1ELb0ELb0ELi128EEEEEEEEEvNT_6ParamsE) ;  /* 0xffff3fe004007950 */ /* 0x000fea0003c3ffff */
        .type           $_ZN7cutlass13device_kernelIN5flash19enable_sm80_to_sm89INS1_16FlashAttnBwdSm80INS1_25CollectiveMainloopBwdSm80ILi2ELi2EN4cute5tupleIJNS5_1CILi128EEES8_NS7_ILi64EEEEEENS_10bfloat16_tEfNS_4arch4Sm80ELb0ELb0ELb1ELb1ELb0ELb0ELb0ELb0ELi2ELi4ELi4ELi4ELb0EEENS1_24CollectiveEpilogueBwdGQAISA_fSD_Li256ELb1ELb0EEENS1_19SingleTileSchedulerILb1ELb0ELb0ELi128EEEEEEEEEvNT_6ParamsE$_ZZN4cute16flatten_to_tupleINS_5tupleIJNS1_IJiiEEENS_1CILi8192EEEEEEEEDaRKT_ENKUlRKT_E_clIS2_EEDaSB_,@function
        .size           $_ZN7cutlass13device_kernelIN5flash19enable_sm80_to_sm89INS1_16FlashAttnBwdSm80INS1_25CollectiveMainloopBwdSm80ILi2ELi2EN4cute5tupleIJNS5_1CILi128EEES8_NS7_ILi64EEEEEENS_10bfloat16_tEfNS_4arch4Sm80ELb0ELb0ELb1ELb1ELb0ELb0ELb0ELb0ELi2ELi4ELi4ELi4ELb0EEENS1_24CollectiveEpilogueBwdGQAISA_fSD_Li256ELb1ELb0EEENS1_19SingleTileSchedulerILb1ELb0ELb0ELi128EEEEEEEEEvNT_6ParamsE$_ZZN4cute16flatten_to_tupleINS_5tupleIJNS1_IJiiEEENS_1CILi8192EEEEEEEEDaRKT_ENKUlRKT_E_clIS2_EEDaSB_,($_ZN7cutlass13device_kernelIN5flash19enable_sm80_to_sm89INS1_16FlashAttnBwdSm80INS1_25CollectiveMainloopBwdSm80ILi2ELi2EN4cute5tupleIJNS5_1CILi128EEES8_NS7_ILi64EEEEEENS_10bfloat16_tEfNS_4arch4Sm80ELb0ELb0ELb1ELb1ELb0ELb0ELb0ELb0ELi2ELi4ELi4ELi4ELb0EEENS1_24CollectiveEpilogueBwdGQAISA_fSD_Li256ELb1ELb0EEENS1_19SingleTileSchedulerILb1ELb0ELb0ELi128EEEEEEEEEvNT_6ParamsE$_ZZN4cute16flatten_to_tupleINS_5tupleIJNS_1CILi0EEENS1_IJNS2_ILi1EEENS2_ILi512EEEiEEEEEEEEDaRKT_ENKUlRKT_E_clIS6_EEDaSD_ - $_ZN7cutlass13device_kernelIN5flash19enable_sm80_to_sm89INS1_16FlashAttnBwdSm80INS1_25CollectiveMainloopBwdSm80ILi2ELi2EN4cute5tupleIJNS5_1CILi128EEES8_NS7_ILi64EEEEEENS_10bfloat16_tEfNS_4arch4Sm80ELb0ELb0ELb1ELb1ELb0ELb0ELb0ELb0ELi2ELi4ELi4ELi4ELb0EEENS1_24CollectiveEpilogueBwdGQAISA_fSD_Li256ELb1ELb0EEENS1_19SingleTileSchedulerILb1ELb0ELb0ELi128EEEEEEEEEvNT_6ParamsE$_ZZN4cute16flatten_to_tupleINS_5tupleIJNS1_IJiiEEENS_1CILi8192EEEEEEEEDaRKT_ENKUlRKT_E_clIS2_EEDaSB_)
$_ZN7cutlass13device_kernelIN5flash19enable_sm80_to_sm89INS1_16FlashAttnBwdSm80INS1_25CollectiveMainloopBwdSm80ILi2ELi2EN4cute5tupleIJNS5_1CILi128EEES8_NS7_ILi64EEEEEENS_10bfloat16_tEfNS_4arch4Sm80ELb0ELb0ELb1ELb1ELb0ELb0ELb0ELb0ELi2ELi4ELi4ELi4ELb0EEENS1_24CollectiveEpilogueBwdGQAISA_fSD_Li256ELb1ELb0EEENS1_19SingleTileSchedulerILb1ELb0ELb0ELi128EEEEEEEEEvNT_6ParamsE$_ZZN4cute16flatten_to_tupleINS_5tupleIJNS1_IJiiEEENS_1CILi8192EEEEEEEEDaRKT_ENKUlRKT_E_clIS2_EEDaSB_:
[----:B------:R-:W-:Y:S02]  /*c020*/  MOV R8, R6 ;  /* 0x0000000600087202 */ /* 0x000fe40000000f00 */
[----:B------:R-:W-:-:S04]  /*c030*/  MOV R9, 0x0 ;  /* 0x0000000000097802 */ /* 0x000fc80000000f00 */
[----:B------:R-:W-:Y:S05]  /*c040*/  RET.REL.NODEC R8 `(_ZN7cutlass13device_kernelIN5flash19enable_sm80_to_sm89INS1_16FlashAttnBwdSm80INS1_25CollectiveMainloopBwdSm80ILi2ELi2EN4cute5tupleIJNS5_1CILi128EEES8_NS7_ILi64EEEEEENS_10bfloat16_tEfNS_4arch4Sm80ELb0ELb0ELb1ELb1ELb0ELb0ELb0ELb0ELi2ELi4ELi4ELi4ELb0EEENS1_24CollectiveEpilogueBwdGQAISA_fSD_Li256ELb1ELb0EEENS1_19SingleTileSchedulerILb1ELb0ELb0ELi128EEEEEEEEEvNT_6ParamsE) ;  /* 0xffff3fb008007950 */ /* 0x000fea0003c3ffff */
        .type           $_ZN7cutlass13device_kernelIN5flash19enable_sm80_to_sm89INS1_16FlashAttnBwdSm80INS1_25CollectiveMainloopBwdSm80ILi2ELi2EN4cute5tupleIJNS5_1CILi128EEES8_NS7_ILi64EEEEEENS_10bfloat16_tEfNS_4arch4Sm80ELb0ELb0ELb1ELb1ELb0ELb0ELb0ELb0ELi2ELi4ELi4ELi4ELb0EEENS1_24CollectiveEpilogueBwdGQAISA_fSD_Li256ELb1ELb0EEENS1_19SingleTileSchedulerILb1ELb0ELb0ELi128EEEEEEEEEvNT_6ParamsE$_ZZN4cute16flatten_to_tupleINS_5tupleIJNS_1CILi0EEENS1_IJNS2_ILi1EEENS2_ILi512EEEiEEEEEEEEDaRKT_ENKUlRKT_E_clIS6_EEDaSD_,@function
        .size           $_ZN7cutlass13device_kernelIN5flash19enable_sm80_to_sm89INS1_16FlashAttnBwdSm80INS1_25CollectiveMainloopBwdSm80ILi2ELi2EN4cute5tupleIJNS5_1CILi128EEES8_NS7_ILi64EEEEEENS_10bfloat16_tEfNS_4arch4Sm80ELb0ELb0ELb1ELb1ELb0ELb0ELb0ELb0ELi2ELi4ELi4ELi4ELb0EEENS1_24CollectiveEpilogueBwdGQAISA_fSD_Li256ELb1ELb0EEENS1_19SingleTileSchedulerILb1ELb0ELb0ELi128EEEEEEEEEvNT_6ParamsE$_ZZN4cute16flatten_to_tupleINS_5tupleIJNS_1CILi0EEENS1_IJNS2_ILi1EEENS2_ILi512EEEiEEEEEEEEDaRKT_ENKUlRKT_E_clIS6_EEDaSD_,($_ZN7cutlass13device_kernelIN5flash19enable_sm80_to_sm89INS1_16FlashAttnBwdSm80INS1_25CollectiveMainloopBwdSm80ILi2ELi2EN4cute5tupleIJNS5_1CILi128EEES8_NS7_ILi64EEEEEENS_10bfloat16_tEfNS_4arch4Sm80ELb0ELb0ELb1ELb1ELb0ELb0ELb0ELb0ELi2ELi4ELi4ELi4ELb0EEENS1_24CollectiveEpilogueBwdGQAISA_fSD_Li256ELb1ELb0EEENS1_19SingleTileSchedulerILb1ELb0ELb0ELi128EEEEEEEEEvNT_6ParamsE$_ZZN4cute16flatten_to_tupleINS_5tupleIJNS_1CILi1024EEENS1_IJiiEEEEEEEEDaRKT_ENKUlRKT_E_clIS4_EEDaSB_ - $_ZN7cutlass13device_kernelIN5flash19enable_sm80_to_sm89INS1_16FlashAttnBwdSm80INS1_25CollectiveMainloopBwdSm80ILi2ELi2EN4cute5tupleIJNS5_1CILi128EEES8_NS7_ILi64EEEEEENS_10bfloat16_tEfNS_4arch4Sm80ELb0ELb0ELb1ELb1ELb0ELb0ELb0ELb0ELi2ELi4ELi4ELi4ELb0EEENS1_24CollectiveEpilogueBwdGQAISA_fSD_Li256ELb1ELb0EEENS1_19SingleTileSchedulerILb1ELb0ELb0ELi128EEEEEEEEEvNT_6ParamsE$_ZZN4cute16flatten_to_tupleINS_5tupleIJNS_1CILi0EEENS1_IJNS2_ILi1EEENS2_ILi512EEEiEEEEEEEEDaRKT_ENKUlRKT_E_clIS6_EEDaSD_)
$_ZN7cutlass13device_kernelIN5flash19enable_sm80_to_sm89INS1_16FlashAttnBwdSm80INS1_25CollectiveMainloopBwdSm80ILi2ELi2EN4cute5tupleIJNS5_1CILi128EEES8_NS7_ILi64EEEEEENS_10bfloat16_tEfNS_4arch4Sm80ELb0ELb0ELb1ELb1ELb0ELb0ELb0ELb0ELi2ELi4ELi4ELi4ELb0EEENS1_24CollectiveEpilogueBwdGQAISA_fSD_Li256ELb1ELb0EEENS1_19SingleTileSchedulerILb1ELb0ELb0ELi128EEEEEEEEEvNT_6ParamsE$_ZZN4cute16flatten_to_tupleINS_5tupleIJNS_1CILi0EEENS1_IJNS2_ILi1EEENS2_ILi512EEEiEEEEEEEEDaRKT_ENKUlRKT_E_clIS6_EEDaSD_:
[----:B------:R-:W-:Y:S02]  /*c050*/  MOV R8, R2 ;  /* 0x0000000200087202 */ /* 0x000fe40000000f00 */
[----:B------:R-:W-:-:S04]  /*c060*/  MOV R9, 0x0 ;  /* 0x0000000000097802 */ /* 0x000fc80000000f00 */
[----:B------:R-:W-:Y:S05]  /*c070*/  RET.REL.NODEC R8 `(_ZN7cutlass13device_kernelIN5flash19enable_sm80_to_sm89INS1_16FlashAttnBwdSm80INS1_25CollectiveMainloopBwdSm80ILi2ELi2EN4cute5tupleIJNS5_1CILi128EEES8_NS7_ILi64EEEEEENS_10bfloat16_tEfNS_4arch4Sm80ELb0ELb0ELb1ELb1ELb0ELb0ELb0ELb0ELi2ELi4ELi4ELi4ELb0EEENS1_24CollectiveEpilogueBwdGQAISA_fSD_Li256ELb1ELb0EEENS1_19SingleTileSchedulerILb1ELb0ELb0ELi128EEEEEEEEEvNT_6ParamsE) ;  /* 0xffff3f8008007950 */ /* 0x000fea0003c3ffff */
        .type           $_ZN7cutlass13device_kernelIN5flash19enable_sm80_to_sm89INS1_16FlashAttnBwdSm80INS1_25CollectiveMainloopBwdSm80ILi2ELi2EN4cute5tupleIJNS5_1CILi128EEES8_NS7_ILi64EEEEEENS_10bfloat16_tEfNS_4arch4Sm80ELb0ELb0ELb1ELb1ELb0ELb0ELb0ELb0ELi2ELi4ELi4ELi4ELb0EEENS1_24CollectiveEpilogueBwdGQAISA_fSD_Li256ELb1ELb0EEENS1_19SingleTileSchedulerILb1ELb0ELb0ELi128EEEEEEEEEvNT_6ParamsE$_ZZN4cute16flatten_to_tupleINS_5tupleIJNS_1CILi1024EEENS1_IJiiEEEEEEEEDaRKT_ENKUlRKT_E_clIS4_EEDaSB_,@function
        .size           $_ZN7cutlass13device_kernelIN5flash19enable_sm80_to_sm89INS1_16FlashAttnBwdSm80INS1_25CollectiveMainloopBwdSm80ILi2ELi2EN4cute5tupleIJNS5_1CILi128EEES8_NS7_ILi64EEEEEENS_10bfloat16_tEfNS_4arch4Sm80ELb0ELb0ELb1ELb1ELb0ELb0ELb0ELb0ELi2ELi4ELi4ELi4ELb0EEENS1_24CollectiveEpilogueBwdGQAISA_fSD_Li256ELb1ELb0EEENS1_19SingleTileSchedulerILb1ELb0ELb0ELi128EEEEEEEEEvNT_6ParamsE$_ZZN4cute16flatten_to_tupleINS_5tupleIJNS_1CILi1024EEENS1_IJiiEEEEEEEEDaRKT_ENKUlRKT_E_clIS4_EEDaSB_,($_ZN7cutlass13device_kernelIN5flash19enable_sm80_to_sm89INS1_16FlashAttnBwdSm80INS1_25CollectiveMainloopBwdSm80ILi2ELi2EN4cute5tupleIJNS5_1CILi128EEES8_NS7_ILi64EEEEEENS_10bfloat16_tEfNS_4arch4Sm80ELb0ELb0ELb1ELb1ELb0ELb0ELb0ELb0ELi2ELi4ELi4ELi4ELb0EEENS1_24CollectiveEpilogueBwdGQAISA_fSD_Li256ELb1ELb0EEENS1_19SingleTileSchedulerILb1ELb0ELb0ELi128EEEEEEEEEvNT_6ParamsE$_ZZN4cute16flatten_to_tupleINS_5tupleIJNS_1CILi4096EEENS1_IJNS1_IJiiEEENS2_ILi8192EEEEEEEEEEEDaRKT_ENKUlRKT_E_clIS6_EEDaSD_ - $_ZN7cutlass13device_kernelIN5flash19enable_sm80_to_sm89INS1_16FlashAttnBwdSm80INS1_25CollectiveMainloopBwdSm80ILi2ELi2EN4cute5tupleIJNS5_1CILi128EEES8_NS7_ILi64EEEEEENS_10bfloat16_tEfNS_4arch4Sm80ELb0ELb0ELb1ELb1ELb0ELb0ELb0ELb0ELi2ELi4ELi4ELi4ELb0EEENS1_24CollectiveEpilogueBwdGQAISA_fSD_Li256ELb1ELb0EEENS1_19SingleTileSchedulerILb1ELb0ELb0ELi128EEEEEEEEEvNT_6ParamsE$_ZZN4cute16flatten_to_tupleINS_5tupleIJNS_1CILi1024EEENS1_IJiiEEEEEEEEDaRKT_ENKUlRKT_E_clIS4_EEDaSB_)
$_ZN7cutlass13device_kernelIN5flash19enable_sm80_to_sm89INS1_16FlashAttnBwdSm80INS1_25CollectiveMainloopBwdSm80ILi2ELi2EN4cute5tupleIJNS5_1CILi128EEES8_NS7_ILi64EEEEEENS_10bfloat16_tEfNS_4arch4Sm80ELb0ELb0ELb1ELb1ELb0ELb0ELb0ELb0ELi2ELi4ELi4ELi4ELb0EEENS1_24CollectiveEpilogueBwdGQAISA_fSD_Li256ELb1ELb0EEENS1_19SingleTileSchedulerILb1ELb0ELb0ELi128EEEEEEEEEvNT_6ParamsE$_ZZN4cute16flatten_to_tupleINS_5tupleIJNS_1CILi1024EEENS1_IJiiEEEEEEEEDaRKT_ENKUlRKT_E_clIS4_EEDaSB_:
[----:B------:R-:W-:-:S04]  /*c080*/  MOV R5, 0x0 ;  /* 0x0000000000057802 */ /* 0x000fc80000000f00 */
[----:B------:R-:W-:Y:S05]  /*c090*/  RET.REL.NODEC R4 `(_ZN7cutlass13device_kernelIN5flash19enable_sm80_to_sm89INS1_16FlashAttnBwdSm80INS1_25CollectiveMainloopBwdSm80ILi2ELi2EN4cute5tupleIJNS5_1CILi128EEES8_NS7_ILi64EEEEEENS_10bfloat16_tEfNS_4arch4Sm80ELb0ELb0ELb1ELb1ELb0ELb0ELb0ELb0ELi2ELi4ELi4ELi4ELb0EEENS1_24CollectiveEpilogueBwdGQAISA_fSD_Li256ELb1ELb0EEENS1_19SingleTileSchedulerILb1ELb0ELb0ELi128EEEEEEEEEvNT_6ParamsE) ;  /* 0xffff3f6004007950 */ /* 0x000fea0003c3ffff */
        .type           $_ZN7cutlass13device_kernelIN5flash19enable_sm80_to_sm89INS1_16FlashAttnBwdSm80INS1_25CollectiveMainloopBwdSm80ILi2ELi2EN4cute5tupleIJNS5_1CILi128EEES8_NS7_ILi64EEEEEENS_10bfloat16_tEfNS_4arch4Sm80ELb0ELb0ELb1ELb1ELb0ELb0ELb0ELb0ELi2ELi4ELi4ELi4ELb0EEENS1_24CollectiveEpilogueBwdGQAISA_fSD_Li256ELb1ELb0EEENS1_19SingleTileSchedulerILb1ELb0ELb0ELi128EEEEEEEEEvNT_6ParamsE$_ZZN4cute16flatten_to_tupleINS_5tupleIJNS_1CILi4096EEENS1_IJNS1_IJiiEEENS2_ILi8192EEEEEEEEEEEDaRKT_ENKUlRKT_E_clIS6_EEDaSD_,@function
        .size           $_ZN7cutlass13device_kernelIN5flash19enable_sm80_to_sm89INS1_16FlashAttnBwdSm80INS1_25CollectiveMainloopBwdSm80ILi2ELi2EN4cute5tupleIJNS5_1CILi128EEES8_NS7_ILi64EEEEEENS_10bfloat16_tEfNS_4arch4Sm80ELb0ELb0ELb1ELb1ELb0ELb0ELb0ELb0ELi2ELi4ELi4ELi4ELb0EEENS1_24CollectiveEpilogueBwdGQAISA_fSD_Li256ELb1ELb0EEENS1_19SingleTileSchedulerILb1ELb0ELb0ELi128EEEEEEEEEvNT_6ParamsE$_ZZN4cute16flatten_to_tupleINS_5tupleIJNS_1CILi4096EEENS1_IJNS1_IJiiEEENS2_ILi8192EEEEEEEEEEEDaRKT_ENKUlRKT_E_clIS6_EEDaSD_,($_ZN7cutlass13device_kernelIN5flash19enable_sm80_to_sm89INS1_16FlashAttnBwdSm80INS1_25CollectiveMainloopBwdSm80ILi2ELi2EN4cute5tupleIJNS5_1CILi128EEES8_NS7_ILi64EEEEEENS_10bfloat16_tEfNS_4arch4Sm80ELb0ELb0ELb1ELb1ELb0ELb0ELb0ELb0ELi2ELi4ELi4ELi4ELb0EEENS1_24CollectiveEpilogueBwdGQAISA_fSD_Li256ELb1ELb0EEENS1_19SingleTileSchedulerILb1ELb0ELb0ELi128EEEEEEEEEvNT_6ParamsE$_ZZN4cute16flatten_to_tupleINS_5tupleIJNS_1CILi4096EEENS1_IJiiEEEEEEEEDaRKT_ENKUlRKT_E_clIS4_EEDaSB_ - $_ZN7cutlass13device_kernelIN5flash19enable_sm80_to_sm89INS1_16FlashAttnBwdSm80INS1_25CollectiveMainloopBwdSm80ILi2ELi2EN4cute5tupleIJNS5_1CILi128EEES8_NS7_ILi64EEEEEENS_10bfloat16_tEfNS_4arch4Sm80ELb0ELb0ELb1ELb1ELb0ELb0ELb0ELb0ELi2ELi4ELi4ELi4ELb0EEENS1_24CollectiveEpilogueBwdGQAISA_fSD_Li256ELb1ELb0EEENS1_19SingleTileSchedulerILb1ELb0ELb0ELi128EEEEEEEEEvNT_6ParamsE$_ZZN4cute16flatten_to_tupleINS_5tupleIJNS_1CILi4096EEENS1_IJNS1_IJiiEEENS2_ILi8192EEEEEEEEEEEDaRKT_ENKUlRKT_E_clIS6_EEDaSD_)
$_ZN7cutlass13device_kernelIN5flash19enable_sm80_to_sm89INS1_16FlashAttnBwdSm80INS1_25CollectiveMainloopBwdSm80ILi2ELi2EN4cute5tupleIJNS5_1CILi128EEES8_NS7_ILi64EEEEEENS_10bfloat16_tEfNS_4arch4Sm80ELb0ELb0ELb1ELb1ELb0ELb0ELb0ELb0ELi2ELi4ELi4ELi4ELb0EEENS1_24CollectiveEpilogueBwdGQAISA_fSD_Li256ELb1ELb0EEENS1_19SingleTileSchedulerILb1ELb0ELb0ELi128EEEEEEEEEvNT_6ParamsE$_ZZN4cute16flatten_to_tupleINS_5tupleIJNS_1CILi4096EEENS1_IJNS1_IJiiEEENS2_ILi8192EEEEEEEEEEEDaRKT_ENKUlRKT_E_clIS6_EEDaSD_:
[----:B------:R-:W-:-:S05]  /*c0a0*/  IADD3 R8, R64, -c[0x0][0x20], RZ ;  /* 0x8000080040087a10 */ /* 0x000fca0007ffe0ff */
[----:B------:R1:W5:Y:S04]  /*c0b0*/  LDL R2, [R8] ;  /* 0x0000000008027983 */ /* 0x0003680000100800 */
[----:B------:R1:W5:Y:S01]  /*c0c0*/  LDL R3, [R8+0x4] ;  /* 0x0000040008037983 */ /* 0x0003620000100800 */
[----:B------:R-:W-:Y:S02]  /*c0d0*/  IADD3 R5, R1, 0x1680, RZ ;  /* 0x0000168001057810 */ /* 0x000fe40007ffe0ff */
[----:B------:R-:W-:Y:S02]  /*c0e0*/  MOV R6, 0xc110 ;  /* 0x0000c11000067802 */ /* 0x000fe40000000f00 */
[----:B------:R-:W-:Y:S02]  /*c0f0*/  IADD3 R5, R5, c[0x0][0x20], RZ ;  /* 0x0000080005057a10 */ /* 0x000fe40007ffe0ff */
[----:B-1---5:R-:W-:Y:S05]  /*c100*/  CALL.REL.NOINC `($_ZN7cutlass13device_kernelIN5flash19enable_sm80_to_sm89INS1_16FlashAttnBwdSm80INS1_25CollectiveMainloopBwdSm80ILi2ELi2EN4cute5tupleIJNS5_1CILi128EEES8_NS7_ILi64EEEEEENS_10bfloat16_tEfNS_4arch4Sm80ELb0ELb0ELb1ELb1ELb0ELb0ELb0ELb0ELi2ELi4ELi4ELi4ELb0EEENS1_24CollectiveEpilogueBwdGQAISA_fSD_Li256ELb1ELb0EEENS1_19SingleTileSchedulerILb1ELb0ELb0ELi128EEEEEEEEEvNT_6ParamsE$_ZZN4cute16flatten_to_tupleINS_5tupleIJNS1_IJiiEEENS_1CILi8192EEEEEEEEDaRKT_ENKUlRKT_E_clIS2_EEDaSB_) ;  /* 0xffffff1000007944 */ /* 0x022fea0003c3ffff */
[----:B------:R1:W-:Y:S01]  /*c110*/  STL.64 [R1+0x1680], R2 ;  /* 0x0016800201007387 */ /* 0x0003e20000100a00 */
[----:B------:R-:W-:-:S03]  /*c120*/  MOV R6, 0xc140 ;  /* 0x0000c14000067802 */ /* 0x000fc60000000f00 */
[----:B-1----:R-:W-:Y:S05]  /*c130*/  CALL.REL.NOINC `($_ZN7cutlass13device_kernelIN5flash19enable_sm80_to_sm89INS1_16FlashAttnBwdSm80INS1_25CollectiveMainloopBwdSm80ILi2ELi2EN4cute5tupleIJNS5_1CILi128EEES8_NS7_ILi64EEEEEENS_10bfloat16_tEfNS_4arch4Sm80ELb0ELb0ELb1ELb1ELb0ELb0ELb0ELb0ELi2ELi4ELi4ELi4ELb0EEENS1_24CollectiveEpilogueBwdGQAISA_fSD_Li256ELb1ELb0EEENS1_19SingleTileSchedulerILb1ELb0ELb0ELi128EEEEEEEEEvNT_6ParamsE$_ZZN4cute12filter_tupleINS_5tupleIJNS1_IJiiEEENS_1CILi8192EEEEEEZNS_16flatten_to_tupleIS5_EEDaRKT_EUlRKT_E_EEDaS9_OT0_ENKUlDpSC_E_clIJS2_NS1_IJS4_EEEEEEDaSG_) ;  /* 0xfffff01000007944 */ /* 0x002fea0003c3ffff */
[----:B------:R-:W-:-:S04]  /*c140*/  MOV R5, 0x0 ;  /* 0x0000000000057802 */ /* 0x000fc80000000f00 */
[----:B------:R-:W-:Y:S05]  /*c150*/  RET.REL.NODEC R4 `(_ZN7cutlass13device_kernelIN5flash19enable_sm80_to_sm89INS1_16FlashAttnBwdSm80INS1_25CollectiveMainloopBwdSm80ILi2ELi2EN4cute5tupleIJNS5_1CILi128EEES8_NS7_ILi64EEEEEENS_10bfloat16_tEfNS_4arch4Sm80ELb0ELb0ELb1ELb1ELb0ELb0ELb0ELb0ELi2ELi4ELi4ELi4ELb0EEENS1_24CollectiveEpilogueBwdGQAISA_fSD_Li256ELb1ELb0EEENS1_19SingleTileSchedulerILb1ELb0ELb0ELi128EEEEEEEEEvNT_6ParamsE) ;  /* 0xffff3ea004007950 */ /* 0x000fea0003c3ffff */
        .type           $_ZN7cutlass13device_kernelIN5flash19enable_sm80_to_sm89INS1_16FlashAttnBwdSm80INS1_25CollectiveMainloopBwdSm80ILi2ELi2EN4cute5tupleIJNS5_1CILi128EEES8_NS7_ILi64EEEEEENS_10bfloat16_tEfNS_4arch4Sm80ELb0ELb0ELb1ELb1ELb0ELb0ELb0ELb0ELi2ELi4ELi4ELi4ELb0EEENS1_24CollectiveEpilogueBwdGQAISA_fSD_Li256ELb1ELb0EEENS1_19SingleTileSchedulerILb1ELb0ELb0ELi128EEEEEEEEEvNT_6ParamsE$_ZZN4cute16flatten_to_tupleINS_5tupleIJNS_1CILi4096EEENS1_IJiiEEEEEEEEDaRKT_ENKUlRKT_E_clIS4_EEDaSB_,@function
        .size           $_ZN7cutlass13device_kernelIN5flash19enable_sm80_to_sm89INS1_16FlashAttnBwdSm80INS1_25CollectiveMainloopBwdSm80ILi2ELi2EN4cute5tupleIJNS5_1CILi128EEES8_NS7_ILi64EEEEEENS_10bfloat16_tEfNS_4arch4Sm80ELb0ELb0ELb1ELb1ELb0ELb0ELb0ELb0ELi2ELi4ELi4ELi4ELb0EEENS1_24CollectiveEpilogueBwdGQAISA_fSD_Li256ELb1ELb0EEENS1_19SingleTileSchedulerILb1ELb0ELb0ELi128EEEEEEEEEvNT_6ParamsE$_ZZN4cute16flatten_to_tupleINS_5tupleIJNS_1CILi4096EEENS1_IJiiEEEEEEEEDaRKT_ENKUlRKT_E_clIS4_EEDaSB_,($_ZN7cutlass13device_kernelIN5flash19enable_sm80_to_sm89INS1_16FlashAttnBwdSm80INS1_25CollectiveMainloopBwdSm80ILi2ELi2EN4cute5tupleIJNS5_1CILi128EEES8_NS7_ILi64EEEEEENS_10bfloat16_tEfNS_4arch4Sm80ELb0ELb0ELb1ELb1ELb0ELb0ELb0ELb0ELi2ELi4ELi4ELi4ELb0EEENS1_24CollectiveEpilogueBwdGQAISA_fSD_Li256ELb1ELb0EEENS1_19SingleTileSchedulerILb1ELb0ELb0ELi128EEEEEEEEEvNT_6ParamsE$_ZZN4cute19as_arithmetic_tupleINS_15ArithmeticTupleIJiiEEEEEDaRKT_ENKUlDpRKT_E_clIJiiEEEDaS9_ - $_ZN7cutlass13device_kernelIN5flash19enable_sm80_to_sm89INS1_16FlashAttnBwdSm80INS1_25CollectiveMainloopBwdSm80ILi2ELi2EN4cute5tupleIJNS5_1CILi128EEES8_NS7_ILi64EEEEEENS_10bfloat16_tEfNS_4arch4Sm80ELb0ELb0ELb1ELb1ELb0ELb0ELb0ELb0ELi2ELi4ELi4ELi4ELb0EEENS1_24CollectiveEpilogueBwdGQAISA_fSD_Li256ELb1ELb0EEENS1_19SingleTileSchedulerILb1ELb0ELb0ELi128EEEEEEEEEvNT_6ParamsE$_ZZN4cute16flatten_to_tupleINS_5tupleIJNS_1CILi4096EEENS1_IJiiEEEEEEEEDaRKT_ENKUlRKT_E_clIS4_EEDaSB_)
$_ZN7cutlass13device_kernelIN5flash19enable_sm80_to_sm89INS1_16FlashAttnBwdSm80INS1_25CollectiveMainloopBwdSm80ILi2ELi2EN4cute5tupleIJNS5_1CILi128EEES8_NS7_ILi64EEEEEENS_10bfloat16_tEfNS_4arch4Sm80ELb0ELb0ELb1ELb1ELb0ELb0ELb0ELb0ELi2ELi4ELi4ELi4ELb0EEENS1_24CollectiveEpilogueBwdGQAISA_fSD_Li256ELb1ELb0EEENS1_19SingleTileSchedulerILb1ELb0ELb0ELi128EEEEEEEEEvNT_6ParamsE$_ZZN4cute16flatten_to_tupleINS_5tupleIJNS_1CILi4096EEENS1_IJiiEEEEEEEEDaRKT_ENKUlRKT_E_clIS4_EEDaSB_:
[----:B------:R-:W-:-:S04]  /*c160*/  MOV R5, 0x0 ;  /* 0x0000000000057802 */ /* 0x000fc80000000f00 */
[----:B------:R-:W-:Y:S05]  /*c170*/  RET.REL.NODEC R4 `(_ZN7cutlass13device_kernelIN5flash19enable_sm80_to_sm89INS1_16FlashAttnBwdSm80INS1_25CollectiveMainloopBwdSm80ILi2ELi2EN4cute5tupleIJNS5_1CILi128EEES8_NS7_ILi64EEEEEENS_10bfloat16_tEfNS_4arch4Sm80ELb0ELb0ELb1ELb1ELb0ELb0ELb0ELb0ELi2ELi4ELi4ELi4ELb0EEENS1_24CollectiveEpilogueBwdGQAISA_fSD_Li256ELb1ELb0EEENS1_19SingleTileSchedulerILb1ELb0ELb0ELi128EEEEEEEEEvNT_6ParamsE) ;  /* 0xffff3e8004007950 */ /* 0x000fea0003c3ffff */
        .type           $_ZN7cutlass13device_kernelIN5flash19enable_sm80_to_sm89INS1_16FlashAttnBwdSm80INS1_25CollectiveMainloopBwdSm80ILi2ELi2EN4cute5tupleIJNS5_1CILi128EEES8_NS7_ILi64EEEEEENS_10bfloat16_tEfNS_4arch4Sm80ELb0ELb0ELb1ELb1ELb0ELb0ELb0ELb0ELi2ELi4ELi4ELi4ELb0EEENS1_24CollectiveEpilogueBwdGQAISA_fSD_Li256ELb1ELb0EEENS1_19SingleTileSchedulerILb1ELb0ELb0ELi128EEEEEEEEEvNT_6ParamsE$_ZZN4cute19as_arithmetic_tupleINS_15ArithmeticTupleIJiiEEEEEDaRKT_ENKUlDpRKT_E_clIJiiEEEDaS9_,@function
        .size           $_ZN7cutlass13device_kernelIN5flash19enable_sm80_to_sm89INS1_16FlashAttnBwdSm80INS1_25CollectiveMainloopBwdSm80ILi2ELi2EN4cute5tupleIJNS5_1CILi128EEES8_NS7_ILi64EEEEEENS_10bfloat16_tEfNS_4arch4Sm80ELb0ELb0ELb1ELb1ELb0ELb0ELb0ELb0ELi2ELi4ELi4ELi4ELb0EEENS1_24CollectiveEpilogueBwdGQAISA_fSD_Li256ELb1ELb0EEENS1_19SingleTileSchedulerILb1ELb0ELb0ELi128EEEEEEEEEvNT_6ParamsE$_ZZN4cute19as_arithmetic_tupleINS_15ArithmeticTupleIJiiEEEEEDaRKT_ENKUlDpRKT_E_clIJiiEEEDaS9_,($_ZN7cutlass13device_kernelIN5flash19enable_sm80_to_sm89INS1_16FlashAttnBwdSm80INS1_25CollectiveMainloopBwdSm80ILi2ELi2EN4cute5tupleIJNS5_1CILi128EEES8_NS7_ILi64EEEEEENS_10bfloat16_tEfNS_4arch4Sm80ELb0ELb0ELb1ELb1ELb0ELb0ELb0ELb0ELi2ELi4ELi4ELi4ELb0EEENS1_24CollectiveEpilogueBwdGQAISA_fSD_Li256ELb1ELb0EEENS1_19SingleTileSchedulerILb1ELb0ELb0ELi128EEEEEEEEEvNT_6ParamsE$_ZZN4cute19as_arithmetic_tupleINS_15ArithmeticTupleIJiiEEEEEDaRKT_ENKUlRKT_E_clIiEEDaS8_ - $_ZN7cutlass13device_kernelIN5flash19enable_sm80_to_sm89INS1_16FlashAttnBwdSm80INS1_25CollectiveMainloopBwdSm80ILi2ELi2EN4cute5tupleIJNS5_1CILi128EEES8_NS7_ILi64EEEEEENS_10bfloat16_tEfNS_4arch4Sm80ELb0ELb0ELb1ELb1ELb0ELb0ELb0ELb0ELi2ELi4ELi4ELi4ELb0EEENS1_24CollectiveEpilogueBwdGQAISA_fSD_Li256ELb1ELb0EEENS1_19SingleTileSchedulerILb1ELb0ELb0ELi128EEEEEEEEEvNT_6ParamsE$_ZZN4cute19as_arithmetic_tupleINS_15ArithmeticTupleIJiiEEEEEDaRKT_ENKUlDpRKT_E_clIJiiEEEDaS9_)
$_ZN7cutlass13device_kernelIN5flash19enable_sm80_to_sm89INS1_16FlashAttnBwdSm80INS1_25CollectiveMainloopBwdSm80ILi2ELi2EN4cute5tupleIJNS5_1CILi128EEES8_NS7_ILi64EEEEEENS_10bfloat16_tEfNS_4arch4Sm80ELb0ELb0ELb1ELb1ELb0ELb0ELb0ELb0ELi2ELi4ELi4ELi4ELb0EEENS1_24CollectiveEpilogueBwdGQAISA_fSD_Li256ELb1ELb0EEENS1_19SingleTileSchedulerILb1ELb0ELb0ELi128EEEEEEEEEvNT_6ParamsE$_ZZN4cute19as_arithmetic_tupleINS_15ArithmeticTupleIJiiEEEEEDaRKT_ENKUlDpRKT_E_clIJiiEEEDaS9_:
[----:B------:R-:W-:Y:S01]  /*c180*/  IADD3 R3, R1, 0x1688, RZ ;  /* 0x0000168801037810 */ /* 0x000fe20007ffe0ff */
[----:B------:R-:W-:Y:S01]  /*c190*/  IMAD.MOV.U32 R2, RZ, RZ, R11 ;  /* 0x000000ffff027224 */ /* 0x000fe200078e000b */
[----:B------:R-:W-:Y:S02]  /*c1a0*/  MOV R6, 0xc1d0 ;  /* 0x0000c1d000067802 */ /* 0x000fe40000000f00 */
[----:B------:R-:W-:Y:S02]  /*c1b0*/  IADD3 R3, R3, c[0x0][0x20], RZ ;  /* 0x0000080003037a10 */ /* 0x000fe40007ffe0ff */
[----:B------:R-:W-:Y:S05]  /*c1c0*/  CALL.REL.NOINC `($_ZN7cutlass13device_kernelIN5flash19enable_sm80_to_sm89INS1_16FlashAttnBwdSm80INS1_25CollectiveMainloopBwdSm80ILi2ELi2EN4cute5tupleIJNS5_1CILi128EEES8_NS7_ILi64EEEEEENS_10bfloat16_tEfNS_4arch4Sm80ELb0ELb0ELb1ELb1ELb0ELb0ELb0ELb0ELi2ELi4ELi4ELi4ELb0EEENS1_24CollectiveEpilogueBwdGQAISA_fSD_Li256ELb1ELb0EEENS1_19SingleTileSchedulerILb1ELb0ELb0ELi128EEEEEEEEEvNT_6ParamsE$_ZN4cute5tupleIJiiEEC2ERKiS3_) ;  /* 0xffffea9000007944 */ /* 0x000fea0003c3ffff */
[----:B------:R1:W5:Y:S01]  /*c1d0*/  LDL.64 R2, [R1+0x1688] ;  /* 0x0016880001027983 */ /* 0x0003620000100a00 */
[----:B------:R-:W-:-:S04]  /*c1e0*/  MOV R75, 0x0 ;  /* 0x00000000004b7802 */ /* 0x000fc80000000f00 */
[----:B------:R-:W-:Y:S05]  /*c1f0*/  RET.REL.NODEC R74 `(_ZN7cutlass13device_kernelIN5flash19enable_sm80_to_sm89INS1_16FlashAttnBwdSm80INS1_25CollectiveMainloopBwdSm80ILi2ELi2EN4cute5tupleIJNS5_1CILi128EEES8_NS7_ILi64EEEEEENS_10bfloat16_tEfNS_4arch4Sm80ELb0ELb0ELb1ELb1ELb0ELb0ELb0ELb0ELi2ELi4ELi4ELi4ELb0EEENS1_24CollectiveEpilogueBwdGQAISA_fSD_Li256ELb1ELb0EEENS1_19SingleTileSchedulerILb1ELb0ELb0ELi128EEEEEEEEEvNT_6ParamsE) ;  /* 0xffff3e004a007950 */ /* 0x000fea0003c3ffff */
        .type           $_ZN7cutlass13device_kernelIN5flash19enable_sm80_to_sm89INS1_16FlashAttnBwdSm80INS1_25CollectiveMainloopBwdSm80ILi2ELi2EN4cute5tupleIJNS5_1CILi128EEES8_NS7_ILi64EEEEEENS_10bfloat16_tEfNS_4arch4Sm80ELb0ELb0ELb1ELb1ELb0ELb0ELb0ELb0ELi2ELi4ELi4ELi4ELb0EEENS1_24CollectiveEpilogueBwdGQAISA_fSD_Li256ELb1ELb0EEENS1_19SingleTileSchedulerILb1ELb0ELb0ELi128EEEEEEEEEvNT_6ParamsE$_ZZN4cute19as_arithmetic_tupleINS_15ArithmeticTupleIJiiEEEEEDaRKT_ENKUlRKT_E_clIiEEDaS8_,@function
        .size           $_ZN7cutlass13device_kernelIN5flash19enable_sm80_to_sm89INS1_16FlashAttnBwdSm80INS1_25CollectiveMainloopBwdSm80ILi2ELi2EN4cute5tupleIJNS5_1CILi128EEES8_NS7_ILi64EEEEEENS_10bfloat16_tEfNS_4arch4Sm80ELb0ELb0ELb1ELb1ELb0ELb0ELb0ELb0ELi2ELi4ELi4ELi4ELb0EEENS1_24CollectiveEpilogueBwdGQAISA_fSD_Li256ELb1ELb0EEENS1_19SingleTileSchedulerILb1ELb0ELb0ELi128EEEEEEEEEvNT_6ParamsE$_ZZN4cute19as_arithmetic_tupleINS_15ArithmeticTupleIJiiEEEEEDaRKT_ENKUlRKT_E_clIiEEDaS8_,($_ZN7cutlass13device_kernelIN5flash19enable_sm80_to_sm89INS1_16FlashAttnBwdSm80INS1_25CollectiveMainloopBwdSm80ILi2ELi2EN4cute5tupleIJNS5_1CILi128EEES8_NS7_ILi64EEEEEENS_10bfloat16_tEfNS_4arch4Sm80ELb0ELb0ELb1ELb1ELb0ELb0ELb0ELb0ELi2ELi4ELi4ELi4ELb0EEENS1_24CollectiveEpilogueBwdGQAISA_fSD_Li256ELb1ELb0EEENS1_19SingleTileSchedulerILb1ELb0ELb0ELi128EEEEEEEEEvNT_6ParamsE$_ZZN4cute4diceINS_5tupleIJNS1_IJiNS1_IJiNS_1CILi0EEEEEEEEENS1_IJNS_10UnderscoreENS1_IJS6_S6_EEEEEEEEES9_EEDaRKT_RKT0_ENKUlRKT_RKT0_E_clIS5_S5_EEDaSI_SL_ - $_ZN7cutlass13device_kernelIN5flash19enable_sm80_to_sm89INS1_16FlashAttnBwdSm80INS1_25CollectiveMainloopBwdSm80ILi2ELi2EN4cute5tupleIJNS5_1CILi128EEES8_NS7_ILi64EEEEEENS_10bfloat16_tEfNS_4arch4Sm80ELb0ELb0ELb1ELb1ELb0ELb0ELb0ELb0ELi2ELi4ELi4ELi4ELb0EEENS1_24CollectiveEpilogueBwdGQAISA_fSD_Li256ELb1ELb0EEENS1_19SingleTileSchedulerILb1ELb0ELb0ELi128EEEEEEEEEvNT_6ParamsE$_ZZN4cute19as_arithmetic_tupleINS_15ArithmeticTupleIJiiEEEEEDaRKT_ENKUlRKT_E_clIiEEDaS8_)
$_ZN7cutlass13device_kernelIN5flash19enable_sm80_to_sm89INS1_16FlashAttnBwdSm80INS1_25CollectiveMainloopBwdSm80ILi2ELi2EN4cute5tupleIJNS5_1CILi128EEES8_NS7_ILi64EEEEEENS_10bfloat16_tEfNS_4arch4Sm80ELb0ELb0ELb1ELb1ELb0ELb0ELb0ELb0ELi2ELi4ELi4ELi4ELb0EEENS1_24CollectiveEpilogueBwdGQAISA_fSD_Li256ELb1ELb0EEENS1_19SingleTileSchedulerILb1ELb0ELb0ELi128EEEEEEEEEvNT_6ParamsE$_ZZN4cute19as_arithmetic_tupleINS_15ArithmeticTupleIJiiEEEEEDaRKT_ENKUlRKT_E_clIiEEDaS8_:
[----:B------:R-:W-:Y:S02]  /*c200*/  MOV R6, R8 ;  /* 0x0000000800067202 */ /* 0x000fe40000000f00 */
[----:B------:R-:W-:Y:S02]  /*c210*/  MOV R8, R2 ;  /* 0x0000000200087202 */ /* 0x000fe40000000f00 */
[----:B------:R-:W-:-:S04]  /*c220*/  MOV R9, 0x0 ;  /* 0x0000000000097802 */ /* 0x000fc80000000f00 */
[----:B------:R-:W-:Y:S05]  /*c230*/  RET.REL.NODEC R8 `(_ZN7cutlass13device_kernelIN5flash19enable_sm80_to_sm89INS1_16FlashAttnBwdSm80INS1_25CollectiveMainloopBwdSm80ILi2ELi2EN4cute5tupleIJNS5_1CILi128EEES8_NS7_ILi64EEEEEENS_10bfloat16_tEfNS_4arch4Sm80ELb0ELb0ELb1ELb1ELb0ELb0ELb0ELb0ELi2ELi4ELi4ELi4ELb0EEENS1_24CollectiveEpilogueBwdGQAISA_fSD_Li256ELb1ELb0EEENS1_19SingleTileSchedulerILb1ELb0ELb0ELi128EEEEEEEEEvNT_6ParamsE) ;  /* 0xffff3dc008007950 */ /* 0x000fea0003c3ffff */
        .type           $_ZN7cutlass13device_kernelIN5flash19enable_sm80_to_sm89INS1_16FlashAttnBwdSm80INS1_25CollectiveMainloopBwdSm80ILi2ELi2EN4cute5tupleIJNS5_1CILi128EEES8_NS7_ILi64EEEEEENS_10bfloat16_tEfNS_4arch4Sm80ELb0ELb0ELb1ELb1ELb0ELb0ELb0ELb0ELi2ELi4ELi4ELi4ELb0EEENS1_24CollectiveEpilogueBwdGQAISA_fSD_Li256ELb1ELb0EEENS1_19SingleTileSchedulerILb1ELb0ELb0ELi128EEEEEEEEEvNT_6ParamsE$_ZZN4cute4diceINS_5tupleIJNS1_IJiNS1_IJiNS_1CILi0EEEEEEEEENS1_IJNS_10UnderscoreENS1_IJS6_S6_EEEEEEEEES9_EEDaRKT_RKT0_ENKUlRKT_RKT0_E_clIS5_S5_EEDaSI_SL_,@function
        .size           $_ZN7cutlass13device_kernelIN5flash19enable_sm80_to_sm89INS1_16FlashAttnBwdSm80INS1_25CollectiveMainloopBwdSm80ILi2ELi2EN4cute5tupleIJNS5_1CILi128EEES8_NS7_ILi64EEEEEENS_10bfloat16_tEfNS_4arch4Sm80ELb0ELb0ELb1ELb1ELb0ELb0ELb0ELb0ELi2ELi4ELi4ELi4ELb0EEENS1_24CollectiveEpilogueBwdGQAISA_fSD_Li256ELb1ELb0EEENS1_19SingleTileSchedulerILb1ELb0ELb0ELi128EEEEEEEEEvNT_6ParamsE$_ZZN4cute4diceINS_5tupleIJNS1_IJiNS1_IJiNS_1CILi0EEEEEEEEENS1_IJNS_10UnderscoreENS1_IJS6_S6_EEEEEEEEES9_EEDaRKT_RKT0_ENKUlRKT_RKT0_E_clIS5_S5_EEDaSI_SL_,($_ZN7cutlass13device_kernelIN5flash19enable_sm80_to_sm89INS1_16FlashAttnBwdSm80INS1_25CollectiveMainloopBwdSm80ILi2ELi2EN4cute5tupleIJNS5_1CILi128EEES8_NS7_ILi64EEEEEENS_10bfloat16_tEfNS_4arch4Sm80ELb0ELb0ELb1ELb1ELb0ELb0ELb0ELb0ELi2ELi4ELi4ELi4ELb0EEENS1_24CollectiveEpilogueBwdGQAISA_fSD_Li256ELb1ELb0EEENS1_19SingleTileSchedulerILb1ELb0ELb0ELi128EEEEEEEEEvNT_6ParamsE$_ZZN4cute4takeILi1ELi2ENS_5tupleIJNS1_IJNS_1CILi1EEENS2_ILi0EEEEEEiEEEEEDaRKT1_ENKUlDpRKT_E_clIJiEEEDaSD_ - $_ZN7cutlass13device_kernelIN5flash19enable_sm80_to_sm89INS1_16FlashAttnBwdSm80INS1_25CollectiveMainloopBwdSm80ILi2ELi2EN4cute5tupleIJNS5_1CILi128EEES8_NS7_ILi64EEEEEENS_10bfloat16_tEfNS_4arch4Sm80ELb0ELb0ELb1ELb1ELb0ELb0ELb0ELb0ELi2ELi4ELi4ELi4ELb0EEENS1_24CollectiveEpilogueBwdGQAISA_fSD_Li256ELb1ELb0EEENS1_19SingleTileSchedulerILb1ELb0ELb0ELi128EEEEEEEEEvNT_6ParamsE$_ZZN4cute4diceINS_5tupleIJNS1_IJiNS1_IJiNS_1CILi0EEEEEEEEENS1_IJNS_10UnderscoreENS1_IJS6_S6_EEEEEEEEES9_EEDaRKT_RKT0_ENKUlRKT_RKT0_E_clIS5_S5_EEDaSI_SL_)
$_ZN7cutlass13device_kernelIN5flash19enable_sm80_to_sm89INS1_16FlashAttnBwdSm80INS1_25CollectiveMainloopBwdSm80ILi2ELi2EN4cute5tupleIJNS5_1CILi128EEES8_NS7_ILi64EEEEEENS_10bfloat16_tEfNS_4arch4Sm80ELb0ELb0ELb1ELb1ELb0ELb0ELb0ELb0ELi2ELi4ELi4ELi4ELb0EEENS1_24CollectiveEpilogueBwdGQAISA_fSD_Li256ELb1ELb0EEENS1_19SingleTileSchedulerILb1ELb0ELb0ELi128EEEEEEEEEvNT_6ParamsE$_ZZN4cute4diceINS_5tupleIJNS1_IJiNS1_IJiNS_1CILi0EEEEEEEEENS1_IJNS_10UnderscoreENS1_IJS6_S6_EEEEEEEEES9_EEDaRKT_RKT0_ENKUlRKT_RKT0_E_clIS5_S5_EEDaSI_SL_:
[----:B------:R-:W-:-:S05]  /*c240*/  IADD3 R6, R2, -c[0x0][0x20], RZ ;  /* 0x8000080002067a10 */ /* 0x000fca0007ffe0ff */
[----:B------:R1:W5:Y:S01]  /*c250*/  LDL R3, [R6] ;  /* 0x0000000006037983 */ /* 0x0003620000100800 */
[----:B------:R-:W-:Y:S02]  /*c260*/  IADD3 R5, R1, 0x1680, RZ ;  /* 0x0000168001057810 */ /* 0x000fe40007ffe0ff */
[----:B------:R-:W-:Y:S02]  /*c270*/  MOV R10, 0xc2a0 ;  /* 0x0000c2a0000a7802 */ /* 0x000fe40000000f00 */
[----:B------:R-:W-:Y:S02]  /*c280*/  IADD3 R5, R5, c[0x0][0x20], RZ ;  /* 0x0000080005057a10 */ /* 0x000fe40007ffe0ff */
[----:B-1---5:R-:W-:Y:S05]  /*c290*/  CALL.REL.NOINC `($_ZN7cutlass13device_kernelIN5flash19enable_sm80_to_sm89INS1_16FlashAttnBwdSm80INS1_25CollectiveMainloopBwdSm80ILi2ELi2EN4cute5tupleIJNS5_1CILi128EEES8_NS7_ILi64EEEEEENS_10bfloat16_tEfNS_4arch4Sm80ELb0ELb0ELb1ELb1ELb0ELb0ELb0ELb0ELi2ELi4ELi4ELi4ELb0EEENS1_24CollectiveEpilogueBwdGQAISA_fSD_Li256ELb1ELb0EEENS1_19SingleTileSchedulerILb1ELb0ELb0ELi128EEEEEEEEEvNT_6ParamsE$_ZZN4cute6detail9lift_diceINS_5tupleIJiNS2_IJiNS_1CILi0EEEEEEEEES6_EEDaRKT_RKT0_ENKUlRKT_RKT0_E_clIiiEEDaSF_SI_) ;  /* 0x0000246000007944 */ /* 0x022fea0003c00000 */
[----:B------:R1:W5:Y:S01]  /*c2a0*/  LDL R3, [R6+0x4] ;  /* 0x0000040006037983 */ /* 0x0003620000100800 */
[----:B------:R-:W-:-:S03]  /*c2b0*/  MOV R10, 0xc2d0 ;  /* 0x0000c2d0000a7802 */ /* 0x000fc60000000f00 */
[----:B-12--5:R-:W-:Y:S05]  /*c2c0*/  CALL.REL.NOINC `($_ZN7cutlass13device_kernelIN5flash19enable_sm80_to_sm89INS1_16FlashAttnBwdSm80INS1_25CollectiveMainloopBwdSm80ILi2ELi2EN4cute5tupleIJNS5_1CILi128EEES8_NS7_ILi64EEEEEENS_10bfloat16_tEfNS_4arch4Sm80ELb0ELb0ELb1ELb1ELb0ELb0ELb0ELb0ELi2ELi4ELi4ELi4ELb0EEENS1_24CollectiveEpilogueBwdGQAISA_fSD_Li256ELb1ELb0EEENS1_19SingleTileSchedulerILb1ELb0ELb0ELi128EEEEEEEEEvNT_6ParamsE$_ZZN4cute6detail9lift_diceINS_5tupleIJiNS2_IJiNS_1CILi0EEEEEEEEES6_EEDaRKT_RKT0_ENKUlRKT_RKT0_E_clIS5_S5_EEDaSF_SI_) ;  /* 0x000023b000007944 */ /* 0x026fea0003c00000 */
[----:B------:R2:W-:Y:S01]  /*c2d0*/  STL [R1+0x1680], R6 ;  /* 0x0016800601007387 */ /* 0x0005e20000100800 */
[----:B------:R-:W-:-:S03]  /*c2e0*/  MOV R2, 0xc300 ;  /* 0x0000c30000027802 */ /* 0x000fc60000000f00 */
[----:B-12---:R-:W-:Y:S05]  /*c2f0*/  CALL.REL.NOINC `($_ZN7cutlass13device_kernelIN5flash19enable_sm80_to_sm89INS1_16FlashAttnBwdSm80INS1_25CollectiveMainloopBwdSm80ILi2ELi2EN4cute5tupleIJNS5_1CILi128EEES8_NS7_ILi64EEEEEENS_10bfloat16_tEfNS_4arch4Sm80ELb0ELb0ELb1ELb1ELb0ELb0ELb0ELb0ELi2ELi4ELi4ELi4ELb0EEENS1_24CollectiveEpilogueBwdGQAISA_fSD_Li256ELb1ELb0EEENS1_19SingleTileSchedulerILb1ELb0ELb0ELi128EEEEEEEEEvNT_6ParamsE$_ZZN4cute12filter_tupleINS_5tupleIJiNS1_IJiNS_1CILi0EEEEEEEEES5_ZNS_6detail9lift_diceIS5_S5_EEDaRKT_RKT0_EUlRKT_RKT0_E_EEDaSA_SD_OT1_ENKUlDpSG_E_clIJNS1_IJiEEES4_EEEDaSN_) ;  /* 0xfffff5a000007944 */ /* 0x006fea0003c3ffff */
[----:B-----5:R-:W-:Y:S02]  /*c300*/  MOV R2, R5 ;  /* 0x0000000500027202 */ /* 0x020fe40000000f00 */
[----:B------:R-:W-:-:S04]  /*c310*/  MOV R5, 0x0 ;  /* 0x0000000000057802 */ /* 0x000fc80000000f00 */
[----:B------:R-:W-:Y:S05]  /*c320*/  RET.REL.NODEC R4 `(_ZN7cutlass13device_kernelIN5flash19enable_sm80_to_sm89INS1_16FlashAttnBwdSm80INS1_25CollectiveMainloopBwdSm80ILi2ELi2EN4cute5tupleIJNS5_1CILi128EEES8_NS7_ILi64EEEEEENS_10bfloat16_tEfNS_4arch4Sm80ELb0ELb0ELb1ELb1ELb0ELb0ELb0ELb0ELi2ELi4ELi4ELi4ELb0EEENS1_24CollectiveEpilogueBwdGQAISA_fSD_Li256ELb1ELb0EEENS1_19SingleTileSchedulerILb1ELb0ELb0ELi128EEEEEEEEEvNT_6ParamsE) ;  /* 0xffff3cd004007950 */ /* 0x000fea0003c3ffff */
        .type           $_ZN7cutlass13device_kernelIN5flash19enable_sm80_to_sm89INS1_16FlashAttnBwdSm80INS1_25CollectiveMainloopBwdSm80ILi2ELi2EN4cute5tupleIJNS5_1CILi128EEES8_NS7_ILi64EEEEEENS_10bfloat16_tEfNS_4arch4Sm80ELb0ELb0ELb1ELb1ELb0ELb0ELb0ELb0ELi2ELi4ELi4ELi4ELb0EEENS1_24CollectiveEpilogueBwdGQAISA_fSD_Li256ELb1ELb0EEENS1_19SingleTileSchedulerILb1ELb0ELb0ELi128EEEEEEEEEvNT_6ParamsE$_ZZN4cute4takeILi1ELi2ENS_5tupleIJNS1_IJNS_1CILi1EEENS2_ILi0EEEEEEiEEEEEDaRKT1_ENKUlDpRKT_E_clIJiEEEDaSD_,@function
        .size           $_ZN7cutlass13device_kernelIN5flash19enable_sm80_to_sm89INS1_16FlashAttnBwdSm80INS1_25CollectiveMainloopBwdSm80ILi2ELi2EN4cute5tupleIJNS5_1CILi128EEES8_NS7_ILi64EEEEEENS_10bfloat16_tEfNS_4arch4Sm80ELb0ELb0ELb1ELb1ELb0ELb0ELb0ELb0ELi2ELi4ELi4ELi4ELb0EEENS1_24CollectiveEpilogueBwdGQAISA_fSD_Li256ELb1ELb0EEENS1_19SingleTileSchedulerILb1ELb0ELb0ELi128EEEEEEEEEvNT_6ParamsE$_ZZN4cute4takeILi1ELi2ENS_5tupleIJNS1_IJNS_1CILi1EEENS2_ILi0EEEEEEiEEEEEDaRKT1_ENKUlDpRKT_E_clIJiEEEDaSD_,($_ZN7cutlass13device_kernelIN5flash19enable_sm80_to_sm89INS1_16FlashAttnBwdSm80INS1_25CollectiveMainloopBwdSm80ILi2ELi2EN4cute5tupleIJNS5_1CILi128EEES8_NS7_ILi64EEEEEENS_10bfloat16_tEfNS_4arch4Sm80ELb0ELb0ELb1ELb1ELb0ELb0ELb0ELb0ELi2ELi4ELi4ELi4ELb0EEENS1_24CollectiveEpilogueBwdGQAISA_fSD_Li256ELb1ELb0EEENS1_19SingleTileSchedulerILb1ELb0ELb0ELi128EEEEEEEEEvNT_6ParamsE$_ZZN4cute4takeILi1ELi3ENS_5tupleIJNS1_IJNS_1CILi1EEENS2_ILi512EEEiEEENS2_ILi4096EEENS1_IJNS1_IJiiEEENS2_ILi8192EEEEEEEEEEEDaRKT1_ENKUlDpRKT_E_clIJS6_S9_EEEDaSH_ - $_ZN7cutlass13device_kernelIN5flash19enable_sm80_to_sm89INS1_16FlashAttnBwdSm80INS1_25CollectiveMainloopBwdSm80ILi2ELi2EN4cute5tupleIJNS5_1CILi128EEES8_NS7_ILi64EEEEEENS_10bfloat16_tEfNS_4arch4Sm80ELb0ELb0ELb1ELb1ELb0ELb0ELb0ELb0ELi2ELi4ELi4ELi4ELb0EEENS1_24CollectiveEpilogueBwdGQAISA_fSD_Li256ELb1ELb0EEENS1_19SingleTileSchedulerILb1ELb0ELb0ELi128EEEEEEEEEvNT_6ParamsE$_ZZN4cute4takeILi1ELi2ENS_5tupleIJNS1_IJNS_1CILi1EEENS2_ILi0EEEEEEiEEEEEDaRKT1_ENKUlDpRKT_E_clIJiEEEDaSD_)
$_ZN7cutlass13device_kernelIN5flash19enable_sm80_to_sm89INS1_16FlashAttnBwdSm80INS1_25CollectiveMainloopBwdSm80ILi2ELi2EN4cute5tupleIJNS5_1CILi128EEES8_NS7_ILi64EEEEEENS_10bfloat16_tEfNS_4arch4Sm80ELb0ELb0ELb1ELb1ELb0ELb0ELb0ELb0ELi2ELi4ELi4ELi4ELb0EEENS1_24CollectiveEpilogueBwdGQAISA_fSD_Li256ELb1ELb0EEENS1_19SingleTileSchedulerILb1ELb0ELb0ELi128EEEEEEEEEvNT_6ParamsE$_ZZN4cute4takeILi1ELi2ENS_5tupleIJNS1_IJNS_1CILi1EEENS2_ILi0EEEEEEiEEEEEDaRKT1_ENKUlDpRKT_E_clIJiEEEDaSD_:
[----:B------:R-:W-:Y:S02]  /*c330*/  IADD3 R2, R1, 0x1680, RZ ;  /* 0x0000168001027810 */ /* 0x000fe40007ffe0ff */
[----:B------:R-:W-:Y:S02]  /*c340*/  MOV R8, 0xc370 ;  /* 0x0000c37000087802 */ /* 0x000fe40000000f00 */
[----:B------:R-:W-:Y:S02]  /*c350*/  IADD3 R2, R2, c[0x0][0x20], RZ ;  /* 0x0000080002027a10 */ /* 0x000fe40007ffe0ff */
[----:B------:R-:W-:Y:S05]  /*c360*/  CALL.REL.NOINC `($_ZN7cutlass13device_kernelIN5flash19enable_sm80_to_sm89INS1_16FlashAttnBwdSm80INS1_25CollectiveMainloopBwdSm80ILi2ELi2EN4cute5tupleIJNS5_1CILi128EEES8_NS7_ILi64EEEEEENS_10bfloat16_tEfNS_4arch4Sm80ELb0ELb0ELb1ELb1ELb0ELb0ELb0ELb0ELi2ELi4ELi4ELi4ELb0EEENS1_24CollectiveEpilogueBwdGQAISA_fSD_Li256ELb1ELb0EEENS1_19SingleTileSchedulerILb1ELb0ELb0ELi128EEEEEEEEEvNT_6ParamsE$_ZN4cute3eso3ESOILb0ELb1EJiEEC2ERKi) ;  /* 0xffffab6000007944 */ /* 0x000fea0003c3ffff */
[----:B-1----:R1:W5:Y:S01]  /*c370*/  LDL R3, [R1+0x1680] ;  /* 0x0016800001037983 */ /* 0x0023620000100800 */
[----:B------:R-:W-:-:S04]  /*c380*/  MOV R7, 0x0 ;  /* 0x0000000000077802 */ /* 0x000fc80000000f00 */
[----:B------:R-:W-:Y:S05]  /*c390*/  RET.REL.NODEC R6 `(_ZN7cutlass13device_kernelIN5flash19enable_sm80_to_sm89INS1_16FlashAttnBwdSm80INS1_25CollectiveMainloopBwdSm80ILi2ELi2EN4cute5tupleIJNS5_1CILi128EEES8_NS7_ILi64EEEEEENS_10bfloat16_tEfNS_4arch4Sm80ELb0ELb0ELb1ELb1ELb0ELb0ELb0ELb0ELi2ELi4ELi4ELi4ELb0EEENS1_24CollectiveEpilogueBwdGQAISA_fSD_Li256ELb1ELb0EEENS1_19SingleTileSchedulerILb1ELb0ELb0ELi128EEEEEEEEEvNT_6ParamsE) ;  /* 0xffff3c6006007950 */ /* 0x000fea0003c3ffff */
        .type           $_ZN7cutlass13device_kernelIN5flash19enable_sm80_to_sm89INS1_16FlashAttnBwdSm80INS1_25CollectiveMainloopBwdSm80ILi2ELi2EN4cute5tupleIJNS5_1CILi128EEES8_NS7_ILi64EEEEEENS_10bfloat16_tEfNS_4arch4Sm80ELb0ELb0ELb1ELb1ELb0ELb0ELb0ELb0ELi2ELi4ELi4ELi4ELb0EEENS1_24CollectiveEpilogueBwdGQAISA_fSD_Li256ELb1ELb0EEENS1_19SingleTileSchedulerILb1ELb0ELb0ELi128EEEEEEEEEvNT_6ParamsE$_ZZN4cute4takeILi1ELi3ENS_5tupleIJNS1_IJNS_1CILi1EEENS2_ILi512EEEiEEENS2_ILi4096EEENS1_IJNS1_IJiiEEENS2_ILi8192EEEEEEEEEEEDaRKT1_ENKUlDpRKT_E_clIJS6_S9_EEEDaSH_,@function
        .size           $_ZN7cutlass13device_kernelIN5flash19enable_sm80_to_sm89INS1_16FlashAttnBwdSm80INS1_25CollectiveMainloopBwdSm80ILi2ELi2EN4cute5tupleIJNS5_1CILi128EEES8_NS7_ILi64EEEEEENS_10bfloat16_tEfNS_4arch4Sm80ELb0ELb0ELb1ELb1ELb0ELb0ELb0ELb0ELi2ELi4ELi4ELi4ELb0EEENS1_24CollectiveEpilogueBwdGQAISA_fSD_Li256ELb1ELb0EEENS1_19SingleTileSchedulerILb1ELb0ELb0ELi128EEEEEEEEEvNT_6ParamsE$_ZZN4cute4takeILi1ELi3ENS_5tupleIJNS1_IJNS_1CILi1EEENS2_ILi512EEEiEEENS2_ILi4096EEENS1_IJNS1_IJiiEEENS2_ILi8192EEEEEEEEEEEDaRKT1_ENKUlDpRKT_E_clIJS6_S9_EEEDaSH_,($_ZN7cutlass13device_kernelIN5flash19enable_sm80_to_sm89INS1_16FlashAttnBwdSm80INS1_25CollectiveMainloopBwdSm80ILi2ELi2EN4cute5tupleIJNS5_1CILi128EEES8_NS7_ILi64EEEEEENS_10bfloat16_tEfNS_4arch4Sm80ELb0ELb0ELb1ELb1ELb0ELb0ELb0ELb0ELi2ELi4ELi4ELi4ELb0EEENS1_24CollectiveEpilogueBwdGQAISA_fSD_Li256ELb1ELb0EEENS1_19SingleTileSchedulerILb1ELb0ELb0ELi128EEEEEEEEEvNT_6ParamsE$_ZZN4cute4takeILi1ELi3ENS_5tupleIJNS1_IJNS_1CILi1EEENS2_ILi512EEEiEEENS2_ILi4096EEENS1_IJiiEEEEEEEEDaRKT1_ENKUlDpRKT_E_clIJS6_S7_EEEDaSF_ - $_ZN7cutlass13device_kernelIN5flash19enable_sm80_to_sm89INS1_16FlashAttnBwdSm80INS1_25CollectiveMainloopBwdSm80ILi2ELi2EN4cute5tupleIJNS5_1CILi128EEES8_NS7_ILi64EEEEEENS_10bfloat16_tEfNS_4arch4Sm80ELb0ELb0ELb1ELb1ELb0ELb0ELb0ELb0ELi2ELi4ELi4ELi4ELb0EEENS1_24CollectiveEpilogueBwdGQAISA_fSD_Li256ELb1ELb0EEENS1_19SingleTileSchedulerILb1ELb0ELb0ELi128EEEEEEEEEvNT_6ParamsE$_ZZN4cute4takeILi1ELi3ENS_5tupleIJNS1_IJNS_1CILi1EEENS2_ILi512EEEiEEENS2_ILi4096EEENS1_IJNS1_IJiiEEENS2_ILi8192EEEEEEEEEEEDaRKT1_ENKUlDpRKT_E_clIJS6_S9_EEEDaSH_)
$_ZN7cutlass13device_kernelIN5flash19enable_sm80_to_sm89INS1_16FlashAttnBwdSm80INS1_25CollectiveMainloopBwdSm80ILi2ELi2EN4cute5tupleIJNS5_1CILi128EEES8_NS7_ILi64EEEEEENS_10bfloat16_tEfNS_4arch4Sm80ELb0ELb0ELb1ELb1ELb0ELb0ELb0ELb0ELi2ELi4ELi4ELi4ELb0EEENS1_24CollectiveEpilogueBwdGQAISA_fSD_Li256ELb1ELb0EEENS1_19SingleTileSchedulerILb1ELb0ELb0ELi128EEEEEEEEEvNT_6ParamsE$_ZZN4cute4takeILi1ELi3ENS_5tupleIJNS1_IJNS_1CILi1EEENS2_ILi512EEEiEEENS2_ILi4096EEENS1_IJNS1_IJiiEEENS2_ILi8192EEEEEEEEEEEDaRKT1_ENKUlDpRKT_E_clIJS6_S9_EEEDaSH_:
[----:B------:R-:W-:Y:S02]  /*c3a0*/  IADD3 R2, R1, 0x1680, RZ ;  /* 0x0000168001027810 */ /* 0x000fe40007ffe0ff */
[----:B------:R-:W-:Y:S02]  /*c3b0*/  MOV R6, 0xc3e0 ;  /* 0x0000c3e000067802 */ /* 0x000fe40000000f00 */
[----:B------:R-:W-:Y:S02]  /*c3c0*/  IADD3 R2, R2, c[0x0][0x20], RZ ;  /* 0x0000080002027a10 */ /* 0x000fe40007ffe0ff */
[----:B------:R-:W-:Y:S05]  /*c3d0*/  CALL.REL.NOINC `($_ZN7cutlass13device_kernelIN5flash19enable_sm80_to_sm89INS1_16FlashAttnBwdSm80INS1_25CollectiveMainloopBwdSm80ILi2ELi2EN4cute5tupleIJNS5_1CILi128EEES8_NS7_ILi64EEEEEENS_10bfloat16_tEfNS_4arch4Sm80ELb0ELb0ELb1ELb1ELb0ELb0ELb0ELb0ELi2ELi4ELi4ELi4ELb0EEENS1_24CollectiveEpilogueBwdGQAISA_fSD_Li256ELb1ELb0EEENS1_19SingleTileSchedulerILb1ELb0ELb0ELi128EEEEEEEEEvNT_6ParamsE$_ZN4cute3eso3ESOILb1ELb0EJNS_1CILi4096EEENS_5tupleIJNS4_IJiiEEENS2_ILi8192EEEEEEEEC2ERKS3_RKS7_) ;  /* 0xffffb7f000007944 */ /* 0x000fea0003c3ffff */
[----:B-1----:R1:W5:Y:S01]  /*c3e0*/  LDL.64 R2, [R1+0x1680] ;  /* 0x0016800001027983 */ /* 0x0023620000100a00 */
[----:B------:R-:W-:-:S04]  /*c3f0*/  MOV R5, 0x0 ;  /* 0x0000000000057802 */ /* 0x000fc80000000f00 */
[----:B------:R-:W-:Y:S05]  /*c400*/  RET.REL.NODEC R4 `(_ZN7cutlass13device_kernelIN5flash19enable_sm80_to_sm89INS1_16FlashAttnBwdSm80INS1_25CollectiveMainloopBwdSm80ILi2ELi2EN4cute5tupleIJNS5_1CILi128EEES8_NS7_ILi64EEEEEENS_10bfloat16_tEfNS_4arch4Sm80ELb0ELb0ELb1ELb1ELb0ELb0ELb0ELb0ELi2ELi4ELi4ELi4ELb0EEENS1_24CollectiveEpilogueBwdGQAISA_fSD_Li256ELb1ELb0EEENS1_19SingleTileSchedulerILb1ELb0ELb0ELi128EEEEEEEEEvNT_6ParamsE) ;  /* 0xffff3bf004007950 */ /* 0x000fea0003c3ffff */
        .type           $_ZN7cutlass13device_kernelIN5flash19enable_sm80_to_sm89INS1_16FlashAttnBwdSm80INS1_25CollectiveMainloopBwdSm80ILi2ELi2EN4cute5tupleIJNS5_1CILi128EEES8_NS7_ILi64EEEEEENS_10bfloat16_tEfNS_4arch4Sm80ELb0ELb0ELb1ELb1ELb0ELb0ELb0ELb0ELi2ELi4ELi4ELi4ELb0EEENS1_24CollectiveEpilogueBwdGQAISA_fSD_Li256ELb1ELb0EEENS1_19SingleTileSchedulerILb1ELb0ELb0ELi128EEEEEEEEEvNT_6ParamsE$_ZZN4cute4takeILi1ELi3ENS_5tupleIJNS1_IJNS_1CILi1EEENS2_ILi512EEEiEEENS2_ILi4096EEENS1_IJiiEEEEEEEEDaRKT1_ENKUlDpRKT_E_clIJS6_S7_EEEDaSF_,@function
        .size           $_ZN7cutlass13device_kernelIN5flash19enable_sm80_to_sm89INS1_16FlashAttnBwdSm80INS1_25CollectiveMainloopBwdSm80ILi2ELi2EN4cute5tupleIJNS5_1CILi128EEES8_NS7_ILi64EEEEEENS_10bfloat16_tEfNS_4arch4Sm80ELb0ELb0ELb1ELb1ELb0ELb0ELb0ELb0ELi2ELi4ELi4ELi4ELb0EEENS1_24CollectiveEpilogueBwdGQAISA_fSD_Li256ELb1ELb0EEENS1_19SingleTileSchedulerILb1ELb0ELb0ELi128EEEEEEEEEvNT_6ParamsE$_ZZN4cute4takeILi1ELi3ENS_5tupleIJNS1_IJNS_1CILi1EEENS2_ILi512EEEiEEENS2_ILi4096EEENS1_IJiiEEEEEEEEDaRKT1_ENKUlDpRKT_E_clIJS6_S7_EEEDaSF_,($_ZN7cutlass13device_kernelIN5flash19enable_sm80_to_sm89INS1_16FlashAttnBwdSm80INS1_25CollectiveMainloopBwdSm80ILi2ELi2EN4cute5tupleIJNS5_1CILi128EEES8_NS7_ILi64EEEEEENS_10bfloat16_tEfNS_4arch4Sm80ELb0ELb0ELb1ELb1ELb0ELb0ELb0ELb0ELi2ELi4ELi4ELi4ELb0EEENS1_24CollectiveEpilogueBwdGQAISA_fSD_Li256ELb1ELb0EEENS1_19SingleTileSchedulerILb1ELb0ELb0ELi128EEEEEEEEEvNT_6ParamsE$_ZZN4cute4takeILi1ELi3ENS_5tupleIJNS1_IJNS_1CILi1EEEiEEENS2_ILi1024EEENS1_IJiiEEEEEEEEDaRKT1_ENKUlDpRKT_E_clIJS5_S6_EEEDaSE_ - $_ZN7cutlass13device_kernelIN5flash19enable_sm80_to_sm89INS1_16FlashAttnBwdSm80INS1_25CollectiveMainloopBwdSm80ILi2ELi2EN4cute5tupleIJNS5_1CILi128EEES8_NS7_ILi64EEEEEENS_10bfloat16_tEfNS_4arch4Sm80ELb0ELb0ELb1ELb1ELb0ELb0ELb0ELb0ELi2ELi4ELi4ELi4ELb0EEENS1_24CollectiveEpilogueBwdGQAISA_fSD_Li256ELb1ELb0EEENS1_19SingleTileSchedulerILb1ELb0ELb0ELi128EEEEEEEEEvNT_6ParamsE$_ZZN4cute4takeILi1ELi3ENS_5tupleIJNS1_IJNS_1CILi1EEENS2_ILi512EEEiEEENS2_ILi4096EEENS1_IJiiEEEEEEEEDaRKT1_ENKUlDpRKT_E_clIJS6_S7_EEEDaSF_)
$_ZN7cutlass13device_kernelIN5flash19enable_sm80_to_sm89INS1_16FlashAttnBwdSm80INS1_25CollectiveMainloopBwdSm80ILi2ELi2EN4cute5tupleIJNS5_1CILi128EEES8_NS7_ILi64EEEEEENS_10bfloat16_tEfNS_4arch4Sm80ELb0ELb0ELb1ELb1ELb0ELb0ELb0ELb0ELi2ELi4ELi4ELi4ELb0EEENS1_24CollectiveEpilogueBwdGQAISA_fSD_Li256ELb1ELb0EEENS1_19SingleTileSchedulerILb1ELb0ELb0ELi128EEEEEEEEEvNT_6ParamsE$_ZZN4cute4takeILi1ELi3ENS_5tupleIJNS1_IJNS_1CILi1EEENS2_ILi512EEEiEEENS2_ILi4096EEENS1_IJiiEEEEEEEEDaRKT1_ENKUlDpRKT_E_clIJS6_S7_EEEDaSF_:
[----:B------:R-:W-:Y:S02]  /*c410*/  IADD3 R2, R1, 0x1380, RZ ;  /* 0x0000138001027810 */ /* 0x000fe40007ffe0ff */
[----:B------:R-:W-:Y:S02]  /*c420*/  MOV R6, 0xc450 ;  /* 0x0000c45000067802 */ /* 0x000fe40000000f00 */
[----:B------:R-:W-:Y:S02]  /*c430*/  IADD3 R2, R2, c[0x0][0x20], RZ ;  /* 0x0000080002027a10 */ /* 0x000fe40007ffe0ff */
[----:B------:R-:W-:Y:S05]  /*c440*/  CALL.REL.NOINC `($_ZN7cutlass13device_kernelIN5flash19enable_sm80_to_sm89INS1_16FlashAttnBwdSm80INS1_25CollectiveMainloopBwdSm80ILi2ELi2EN4cute5tupleIJNS5_1CILi128EEES8_NS7_ILi64EEEEEENS_10bfloat16_tEfNS_4arch4Sm80ELb0ELb0ELb1ELb1ELb0ELb0ELb0ELb0ELi2ELi4ELi4ELi4ELb0EEENS1_24CollectiveEpilogueBwdGQAISA_fSD_Li256ELb1ELb0EEENS1_19SingleTileSchedulerILb1ELb0ELb0ELi128EEEEEEEEEvNT_6ParamsE$_ZN4cute3eso3ESOILb1ELb0EJNS_1CILi4096EEENS_5tupleIJiiEEEEEC2ERKS3_RKS5_) ;  /* 0xffffb7e000007944 */ /* 0x000fea0003c3ffff */
[----:B-1----:R1:W5:Y:S01]  /*c450*/  LDL.64 R2, [R1+0x1380] ;  /* 0x0013800001027983 */ /* 0x0023620000100a00 */
[----:B------:R-:W-:-:S04]  /*c460*/  MOV R5, 0x0 ;  /* 0x0000000000057802 */ /* 0x000fc80000000f00 */
[----:B------:R-:W-:Y:S05]  /*c470*/  RET.REL.NODEC R4 `(_ZN7cutlass13device_kernelIN5flash19enable_sm80_to_sm89INS1_16FlashAttnBwdSm80INS1_25CollectiveMainloopBwdSm80ILi2ELi2EN4cute5tupleIJNS5_1CILi128EEES8_NS7_ILi64EEEEEENS_10bfloat16_tEfNS_4arch4Sm80ELb0ELb0ELb1ELb1ELb0ELb0ELb0ELb0ELi2ELi4ELi4ELi4ELb0EEENS1_24CollectiveEpilogueBwdGQAISA_fSD_Li256ELb1ELb0EEENS1_19SingleTileSchedulerILb1ELb0ELb0ELi128EEEEEEEEEvNT_6ParamsE) ;  /* 0xffff3b8004007950 */ /* 0x000fea0003c3ffff */
        .type           $_ZN7cutlass13device_kernelIN5flash19enable_sm80_to_sm89INS1_16FlashAttnBwdSm80INS1_25CollectiveMainloopBwdSm80ILi2ELi2EN4cute5tupleIJNS5_1CILi128EEES8_NS7_ILi64EEEEEENS_10bfloat16_tEfNS_4arch4Sm80ELb0ELb0ELb1ELb1ELb0ELb0ELb0ELb0ELi2ELi4ELi4ELi4ELb0EEENS1_24CollectiveEpilogueBwdGQAISA_fSD_Li256ELb1ELb0EEENS1_19SingleTileSchedulerILb1ELb0ELb0ELi128EEEEEEEEEvNT_6ParamsE$_ZZN4cute4takeILi1ELi3ENS_5tupleIJNS1_IJNS_1CILi1EEEiEEENS2_ILi1024EEENS1_IJiiEEEEEEEEDaRKT1_ENKUlDpRKT_E_clIJS5_S6_EEEDaSE_,@function
        .size           $_ZN7cutlass13device_kernelIN5flash19enable_sm80_to_sm89INS1_16FlashAttnBwdSm80INS1_25CollectiveMainloopBwdSm80ILi2ELi2EN4cute5tupleIJNS5_1CILi128EEES8_NS7_ILi64EEEEEENS_10bfloat16_tEfNS_4arch4Sm80ELb0ELb0ELb1ELb1ELb0ELb0ELb0ELb0ELi2ELi4ELi4ELi4ELb0EEENS1_24CollectiveEpilogueBwdGQAISA_fSD_Li256ELb1ELb0EEENS1_19SingleTileSchedulerILb1ELb0ELb0ELi128EEEEEEEEEvNT_6ParamsE$_ZZN4cute4takeILi1ELi3ENS_5tupleIJNS1_IJNS_1CILi1EEEiEEENS2_ILi1024EEENS1_IJiiEEEEEEEEDaRKT1_ENKUlDpRKT_E_clIJS5_S6_EEEDaSE_,($_ZN7cutlass13device_kernelIN5flash19enable_sm80_to_sm89INS1_16FlashAttnBwdSm80INS1_25CollectiveMainloopBwdSm80ILi2ELi2EN4cute5tupleIJNS5_1CILi128EEES8_NS7_ILi64EEEEEENS_10bfloat16_tEfNS_4arch4Sm80ELb0ELb0ELb1ELb1ELb0ELb0ELb0ELb0ELi2ELi4ELi4ELi4ELb0EEENS1_24CollectiveEpilogueBwdGQAISA_fSD_Li256ELb1ELb0EEENS1_19SingleTileSchedulerILb1ELb0ELb0ELi128EEEEEEEEEvNT_6ParamsE$_ZZN4cute4takeILi1ELi3ENS_5tupleIJNS1_IJiNS_1CILi512EEEEEENS1_IJiiEEENS2_ILi1024EEEEEEEEDaRKT1_ENKUlDpRKT_E_clIJS5_S6_EEEDaSE_ - $_ZN7cutlass13device_kernelIN5flash19enable_sm80_to_sm89INS1_16FlashAttnBwdSm80INS1_25CollectiveMainloopBwdSm80ILi2ELi2EN4cute5tupleIJNS5_1CILi128EEES8_NS7_ILi64EEEEEENS_10bfloat16_tEfNS_4arch4Sm80ELb0ELb0ELb1ELb1ELb0ELb0ELb0ELb0ELi2ELi4ELi4ELi4ELb0EEENS1_24CollectiveEpilogueBwdGQAISA_fSD_Li256ELb1ELb0EEENS1_19SingleTileSchedulerILb1ELb0ELb0ELi128EEEEEEEEEvNT_6ParamsE$_ZZN4cute4takeILi1ELi3ENS_5tupleIJNS1_IJNS_1CILi1EEEiEEENS2_ILi1024EEENS1_IJiiEEEEEEEEDaRKT1_ENKUlDpRKT_E_clIJS5_S6_EEEDaSE_)
$_ZN7cutlass13device_kernelIN5flash19enable_sm80_to_sm89INS1_16FlashAttnBwdSm80INS1_25CollectiveMainloopBwdSm80ILi2ELi2EN4cute5tupleIJNS5_1CILi128EEES8_NS7_ILi64EEEEEENS_10bfloat16_tEfNS_4arch4Sm80ELb0ELb0ELb1ELb1ELb0ELb0ELb0ELb0ELi2ELi4ELi4ELi4ELb0EEENS1_24CollectiveEpilogueBwdGQAISA_fSD_Li256ELb1ELb0EEENS1_19SingleTileSchedulerILb1ELb0ELb0ELi128EEEEEEEEEvNT_6ParamsE$_ZZN4cute4takeILi1ELi3ENS_5tupleIJNS1_IJNS_1CILi1EEEiEEENS2_ILi1024EEENS1_IJiiEEEEEEEEDaRKT1_ENKUlDpRKT_E_clIJS5_S6_EEEDaSE_:
[----:B------:R-:W-:Y:S02]  /*c480*/  IADD3 R2, R1, 0x1380, RZ ;  /* 0x0000138001027810 */ /* 0x000fe40007ffe0ff */
[----:B------:R-:W-:Y:S02]  /*c490*/  MOV R6, 0xc4c0 ;  /* 0x0000c4c000067802 */ /* 0x000fe40000000f00 */
[----:B------:R-:W-:Y:S02]  /*c4a0*/  IADD3 R2, R2, c[0x0][0x20], RZ ;  /* 0x0000080002027a10 */ /* 0x000fe40007ffe0ff */
[----:B------:R-:W-:Y:S05]  /*c4b0*/  CALL.REL.NOINC `($_ZN7cutlass13device_kernelIN5flash19enable_sm80_to_sm89INS1_16FlashAttnBwdSm80INS1_25CollectiveMainloopBwdSm80ILi2ELi2EN4cute5tupleIJNS5_1CILi128EEES8_NS7_ILi64EEEEEENS_10bfloat16_tEfNS_4arch4Sm80ELb0ELb0ELb1ELb1ELb0ELb0ELb0ELb0ELi2ELi4ELi4ELi4ELb0EEENS1_24CollectiveEpilogueBwdGQAISA_fSD_Li256ELb1ELb0EEENS1_19SingleTileSchedulerILb1ELb0ELb0ELi128EEEEEEEEEvNT_6ParamsE$_ZN4cute3eso3ESOILb1ELb0EJNS_1CILi1024EEENS_5tupleIJiiEEEEEC2ERKS3_RKS5_) ;  /* 0xffffb18000007944 */ /* 0x000fea0003c3ffff */
[----:B-1----:R1:W5:Y:S01]  /*c4c0*/  LDL.64 R2, [R1+0x1380] ;  /* 0x0013800001027983 */ /* 0x0023620000100a00 */
[----:B------:R-:W-:-:S04]  /*c4d0*/  MOV R5, 0x0 ;  /* 0x0000000000057802 */ /* 0x000fc80000000f00 */
[----:B------:R-:W-:Y:S05]  /*c4e0*/  RET.REL.NODEC R4 `(_ZN7cutlass13device_kernelIN5flash19enable_sm80_to_sm89INS1_16FlashAttnBwdSm80INS1_25CollectiveMainloopBwdSm80ILi2ELi2EN4cute5tupleIJNS5_1CILi128EEES8_NS7_ILi64EEEEEENS_10bfloat16_tEfNS_4arch4Sm80ELb0ELb0ELb1ELb1ELb0ELb0ELb0ELb0ELi2ELi4ELi4ELi4ELb0EEENS1_24CollectiveEpilogueBwdGQAISA_fSD_Li256ELb1ELb0EEENS1_19SingleTileSchedulerILb1ELb0ELb0ELi128EEEEEEEEEvNT_6ParamsE) ;  /* 0xffff3b1004007950 */ /* 0x000fea0003c3ffff */
        .type           $_ZN7cutlass13device_kernelIN5flash19enable_sm80_to_sm89INS1_16FlashAttnBwdSm80INS1_25CollectiveMainloopBwdSm80ILi2ELi2EN4cute5tupleIJNS5_1CILi128EEES8_NS7_ILi64EEEEEENS_10bfloat16_tEfNS_4arch4Sm80ELb0ELb0ELb1ELb1ELb0ELb0ELb0ELb0ELi2ELi4ELi4ELi4ELb0EEENS1_24CollectiveEpilogueBwdGQAISA_fSD_Li256ELb1ELb0EEENS1_19SingleTileSchedulerILb1ELb0ELb0ELi128EEEEEEEEEvNT_6ParamsE$_ZZN4cute4takeILi1ELi3ENS_5tupleIJNS1_IJiNS_1CILi512EEEEEENS1_IJiiEEENS2_ILi1024EEEEEEEEDaRKT1_ENKUlDpRKT_E_clIJS5_S6_EEEDaSE_,@function
        .size           $_ZN7cutlass13device_kernelIN5flash19enable_sm80_to_sm89INS1_16FlashAttnBwdSm80INS1_25CollectiveMainloopBwdSm80ILi2ELi2EN4cute5tupleIJNS5_1CILi128EEES8_NS7_ILi64EEEEEENS_10bfloat16_tEfNS_4arch4Sm80ELb0ELb0ELb1ELb1ELb0ELb0ELb0ELb0ELi2ELi4ELi4ELi4ELb0EEENS1_24CollectiveEpilogueBwdGQAISA_fSD_Li256ELb1ELb0EEENS1_19SingleTileSchedulerILb1ELb0ELb0ELi128EEEEEEEEEvNT_6ParamsE$_ZZN4cute4takeILi1ELi3ENS_5tupleIJNS1_IJiNS_1CILi512EEEEEENS1_IJiiEEENS2_ILi1024EEEEEEEEDaRKT1_ENKUlDpRKT_E_clIJS5_S6_EEEDaSE_,($_ZN7cutlass13device_kernelIN5flash19enable_sm80_to_sm89INS1_16FlashAttnBwdSm80INS1_25CollectiveMainloopBwdSm80ILi2ELi2EN4cute5tupleIJNS5_1CILi128EEES8_NS7_ILi64EEEEEENS_10bfloat16_tEfNS_4arch4Sm80ELb0ELb0ELb1ELb1ELb0ELb0ELb0ELb0ELi2ELi4ELi4ELi4ELb0EEENS1_24CollectiveEpilogueBwdGQAISA_fSD_Li256ELb1ELb0EEENS1_19SingleTileSchedulerILb1ELb0ELb0ELi128EEEEEEEEEvNT_6ParamsE$_ZZN4cute5sliceINS_5tupleIJNS1_IJNS_10UnderscoreENS_1CILi0EEEEEENS1_IJS4_S2_EEEEEENS1_IJNS1_IJNS1_IJNS3_ILi1EEES4_EEES4_EEENS1_IJNS1_IJS4_S4_EEEiEEEEEEEEDaRKT_RKT0_ENKUlRKT_RKT0_E_clIS6_SC_EEDaSM_SP_ - $_ZN7cutlass13device_kernelIN5flash19enable_sm80_to_sm89INS1_16FlashAttnBwdSm80INS1_25CollectiveMainloopBwdSm80ILi2ELi2EN4cute5tupleIJNS5_1CILi128EEES8_NS7_ILi64EEEEEENS_10bfloat16_tEfNS_4arch4Sm80ELb0ELb0ELb1ELb1ELb0ELb0ELb0ELb0ELi2ELi4ELi4ELi4ELb0EEENS1_24CollectiveEpilogueBwdGQAISA_fSD_Li256ELb1ELb0EEENS1_19SingleTileSchedulerILb1ELb0ELb0ELi128EEEEEEEEEvNT_6ParamsE$_ZZN4cute4takeILi1ELi3ENS_5tupleIJNS1_IJiNS_1CILi512EEEEEENS1_IJiiEEENS2_ILi1024EEEEEEEEDaRKT1_ENKUlDpRKT_E_clIJS5_S6_EEEDaSE_)
$_ZN7cutlass13device_kernelIN5flash19enable_sm80_to_sm89INS1_16FlashAttnBwdSm80INS1_25CollectiveMainloopBwdSm80ILi2ELi2EN4cute5tupleIJNS5_1CILi128EEES8_NS7_ILi64EEEEEENS_10bfloat16_tEfNS_4arch4Sm80ELb0ELb0ELb1ELb1ELb0ELb0ELb0ELb0ELi2ELi4ELi4ELi4ELb0EEENS1_24CollectiveEpilogueBwdGQAISA_fSD_Li256ELb1ELb0EEENS1_19SingleTileSchedulerILb1ELb0ELb0ELi128EEEEEEEEEvNT_6ParamsE$_ZZN4cute4takeILi1ELi3ENS_5tupleIJNS1_IJiNS_1CILi512EEEEEENS1_IJiiEEENS2_ILi1024EEEEEEEEDaRKT1_ENKUlDpRKT_E_clIJS5_S6_EEEDaSE_:
[----:B------:R-:W-:Y:S02]  /*c4f0*/  IADD3 R2, R1, 0x1680, RZ ;  /* 0x0000168001027810 */ /* 0x000fe40007ffe0ff */
[----:B------:R-:W-:Y:S02]  /*c500*/  MOV R6, 0xc530 ;  /* 0x0000c53000067802 */ /* 0x000fe40000000f00 */
[----:B------:R-:W-:Y:S02]  /*c510*/  IADD3 R2, R2, c[0x0][0x20], RZ ;  /* 0x0000080002027a10 */ /* 0x000fe40007ffe0ff */
[----:B------:R-:W-:Y:S05]  /*c520*/  CALL.REL.NOINC `($_ZN7cutlass13device_kernelIN5flash19enable_sm80_to_sm89INS1_16FlashAttnBwdSm80INS1_25CollectiveMainloopBwdSm80ILi2ELi2EN4cute5tupleIJNS5_1CILi128EEES8_NS7_ILi64EEEEEENS_10bfloat16_tEfNS_4arch4Sm80ELb0ELb0ELb1ELb1ELb0ELb0ELb0ELb0ELi2ELi4ELi4ELi4ELb0EEENS1_24CollectiveEpilogueBwdGQAISA_fSD_Li256ELb1ELb0EEENS1_19SingleTileSchedulerILb1ELb0ELb0ELi128EEEEEEEEEvNT_6ParamsE$_ZN4cute3eso3ESOILb0ELb1EJNS_5tupleIJiiEEENS_1CILi1024EEEEEC2ERKS3_RKS5_) ;  /* 0xffffa8a000007944 */ /* 0x000fea0003c3ffff */
[----:B-1----:R1:W5:Y:S01]  /*c530*/  LDL.64 R2, [R1+0x1680] ;  /* 0x0016800001027983 */ /* 0x0023620000100a00 */
[----:B------:R-:W-:-:S04]  /*c540*/  MOV R5, 0x0 ;  /* 0x0000000000057802 */ /* 0x000fc80000000f00 */
[----:B------:R-:W-:Y:S05]  /*c550*/  RET.REL.NODEC R4 `(_ZN7cutlass13device_kernelIN5flash19enable_sm80_to_sm89INS1_16FlashAttnBwdSm80INS1_25CollectiveMainloopBwdSm80ILi2ELi2EN4cute5tupleIJNS5_1CILi128EEES8_NS7_ILi64EEEEEENS_10bfloat16_tEfNS_4arch4Sm80ELb0ELb0ELb1ELb1ELb0ELb0ELb0ELb0ELi2ELi4ELi4ELi4ELb0EEENS1_24CollectiveEpilogueBwdGQAISA_fSD_Li256ELb1ELb0EEENS1_19SingleTileSchedulerILb1ELb0ELb0ELi128EEEEEEEEEvNT_6ParamsE) ;  /* 0xffff3aa004007950 */ /* 0x000fea0003c3ffff */
        .type           $_ZN7cutlass13device_kernelIN5flash19enable_sm80_to_sm89INS1_16FlashAttnBwdSm80INS1_25CollectiveMainloopBwdSm80ILi2ELi2EN4cute5tupleIJNS5_1CILi128EEES8_NS7_ILi64EEEEEENS_10bfloat16_tEfNS_4arch4Sm80ELb0ELb0ELb1ELb1ELb0ELb0ELb0ELb0ELi2ELi4ELi4ELi4ELb0EEENS1_24CollectiveEpilogueBwdGQAISA_fSD_Li256ELb1ELb0EEENS1_19SingleTileSchedulerILb1ELb0ELb0ELi128EEEEEEEEEvNT_6ParamsE$_ZZN4cute5sliceINS_5tupleIJNS1_IJNS_10UnderscoreENS_1CILi0EEEEEENS1_IJS4_S2_EEEEEENS1_IJNS1_IJNS1_IJNS3_ILi1EEES4_EEES4_EEENS1_IJNS1_IJS4_S4_EEEiEEEEEEEEDaRKT_RKT0_ENKUlRKT_RKT0_E_clIS6_SC_EEDaSM_SP_,@function
        .size           $_ZN7cutlass13device_kernelIN5flash19enable_sm80_to_sm89INS1_16FlashAttnBwdSm80INS1_25CollectiveMainloopBwdSm80ILi2ELi2EN4cute5tupleIJNS5_1CILi128EEES8_NS7_ILi64EEEEEENS_10bfloat16_tEfNS_4arch4Sm80ELb0ELb0ELb1ELb1ELb0ELb0ELb0ELb0ELi2ELi4ELi4ELi4ELb0EEENS1_24CollectiveEpilogueBwdGQAISA_fSD_Li256ELb1ELb0EEENS1_19SingleTileSchedulerILb1ELb0ELb0ELi128EEEEEEEEEvNT_6ParamsE$_ZZN4cute5sliceINS_5tupleIJNS1_IJNS_10UnderscoreENS_1CILi0EEEEEENS1_IJS4_S2_EEEEEENS1_IJNS1_IJNS1_IJNS3_ILi1EEES4_EEES4_EEENS1_IJNS1_IJS4_S4_EEEiEEEEEEEEDaRKT_RKT0_ENKUlRKT_RKT0_E_clIS6_SC_EEDaSM_SP_,($_ZN7cutlass13device_kernelIN5flash19enable_sm80_to_sm89INS1_16FlashAttnBwdSm80INS1_25CollectiveMainloopBwdSm80ILi2ELi2EN4cute5tupleIJNS5_1CILi128EEES8_NS7_ILi64EEEEEENS_10bfloat16_tEfNS_4arch4Sm80ELb0ELb0ELb1ELb1ELb0ELb0ELb0ELb0ELi2ELi4ELi4ELi4ELb0EEENS1_24CollectiveEpilogueBwdGQAISA_fSD_Li256ELb1ELb0EEENS1_19SingleTileSchedulerILb1ELb0ELb0ELi128EEEEEEEEEvNT_6ParamsE$_ZZN4cute5sliceINS_5tupleIJNS_10UnderscoreES2_NS_1CILi0EEEEEENS1_IJNS1_IJNS3_ILi1EEES4_EEEiNS3_ILi1024EEEEEEEEDaRKT_RKT0_ENKUlRKT_RKT0_E_clIS2_iEEDaSI_SL_ - $_ZN7cutlass13device_kernelIN5flash19enable_sm80_to_sm89INS1_16FlashAttnBwdSm80INS1_25CollectiveMainloopBwdSm80ILi2ELi2EN4cute5tupleIJNS5_1CILi128EEES8_NS7_ILi64EEEEEENS_10bfloat16_tEfNS_4arch4Sm80ELb0ELb0ELb1ELb1ELb0ELb0ELb0ELb0ELi2ELi4ELi4ELi4ELb0EEENS1_24CollectiveEpilogueBwdGQAISA_fSD_Li256ELb1ELb0EEENS1_19SingleTileSchedulerILb1ELb0ELb0ELi128EEEEEEEEEvNT_6ParamsE$_ZZN4cute5sliceINS_5tupleIJNS1_IJNS_10UnderscoreENS_1CILi0EEEEEENS1_IJS4_S2_EEEEEENS1_IJNS1_IJNS1_IJNS3_ILi1EEES4_EEES4_EEENS1_IJNS1_IJS4_S4_EEEiEEEEEEEEDaRKT_RKT0_ENKUlRKT_RKT0_E_clIS6_SC_EEDaSM_SP_)
$_ZN7cutlass13device_kernelIN5flash19enable_sm80_to_sm89INS1_16FlashAttnBwdSm80INS1_25CollectiveMainloopBwdSm80ILi2ELi2EN4cute5tupleIJNS5_1CILi128EEES8_NS7_ILi64EEEEEENS_10bfloat16_tEfNS_4arch4Sm80ELb0ELb0ELb1ELb1ELb0ELb0ELb0ELb0ELi2ELi4ELi4ELi4ELb0EEENS1_24CollectiveEpilogueBwdGQAISA_fSD_Li256ELb1ELb0EEENS1_19SingleTileSchedulerILb1ELb0ELb0ELi128EEEEEEEEEvNT_6ParamsE$_ZZN4cute5sliceINS_5tupleIJNS1_IJNS_10UnderscoreENS_1CILi0EEEEEENS1_IJS4_S2_EEEEEENS1_IJNS1_IJNS1_IJNS3_ILi1EEES4_EEES4_EEENS1_IJNS1_IJS4_S4_EEEiEEEEEEEEDaRKT_RKT0_ENKUlRKT_RKT0_E_clIS6_SC_EEDaSM_SP_:
[----:B------:R-:W-:Y:S02]  /*c560*/  MOV R10, 0xc580 ;  /* 0x0000c580000a7802 */ /* 0x000fe40000000f00 */
[----:B------:R-:W-:Y:S05]  /*c570*/  CALL.REL.NOINC `($_ZN7cutlass13device_kernelIN5flash19enable_sm80_to_sm89INS1_16FlashAttnBwdSm80INS1_25CollectiveMainloopBwdSm80ILi2ELi2EN4cute5tupleIJNS5_1CILi128EEES8_NS7_ILi64EEEEEENS_10bfloat16_tEfNS_4arch4Sm80ELb0ELb0ELb1ELb1ELb0ELb0ELb0ELb0ELi2ELi4ELi4ELi4ELb0EEENS1_24CollectiveEpilogueBwdGQAISA_fSD_Li256ELb1ELb0EEENS1_19SingleTileSchedulerILb1ELb0ELb0ELi128EEEEEEEEEvNT_6ParamsE$_ZZN4cute6detail10lift_sliceINS_5tupleIJNS_1CILi0EEENS_10UnderscoreEEEENS2_IJNS2_IJS4_S4_EEEiEEEEEDaRKT_RKT0_ENKUlRKT_RKT0_E_clIS5_iEEDaSH_SK_) ;  /* 0x000002a000007944 */ /* 0x000fea0003c00000 */
[----:B------:R-:W-:Y:S02]  /*c580*/  MOV R10, 0xc5a0 ;  /* 0x0000c5a0000a7802 */ /* 0x000fe40000000f00 */
[----:B-1---5:R-:W-:Y:S05]  /*c590*/  CALL.REL.NOINC `($_ZN7cutlass13device_kernelIN5flash19enable_sm80_to_sm89INS1_16FlashAttnBwdSm80INS1_25CollectiveMainloopBwdSm80ILi2ELi2EN4cute5tupleIJNS5_1CILi128EEES8_NS7_ILi64EEEEEENS_10bfloat16_tEfNS_4arch4Sm80ELb0ELb0ELb1ELb1ELb0ELb0ELb0ELb0ELi2ELi4ELi4ELi4ELb0EEENS1_24CollectiveEpilogueBwdGQAISA_fSD_Li256ELb1ELb0EEENS1_19SingleTileSchedulerILb1ELb0ELb0ELi128EEEEEEEEEvNT_6ParamsE$_ZZN4cute12filter_tupleINS_5tupleIJNS_1CILi0EEENS_10UnderscoreEEEENS1_IJNS1_IJS3_S3_EEEiEEEZNS_6detail10lift_sliceIS5_S7_EEDaRKT_RKT0_EUlRKT_RKT0_E_EEDaSC_SF_OT1_ENKUlDpSI_E_clIJNS1_IJEEENS1_IJiEEEEEEDaSP_) ;  /* 0xffffef5000007944 */ /* 0x022fea0003c3ffff */
[----:B------:R-:W-:Y:S02]  /*c5a0*/  MOV R7, 0x0 ;  /* 0x0000000000077802 */ /* 0x000fe40000000f00 */
[----:B-----5:R-:W-:Y:S02]  /*c5b0*/  MOV R3, R2 ;  /* 0x0000000200037202 */ /* 0x020fe40000000f00 */
[----:B------:R-:W-:Y:S05]  /*c5c0*/  RET.REL.NODEC R6 `(_ZN7cutlass13device_kernelIN5flash19enable_sm80_to_sm89INS1_16FlashAttnBwdSm80INS1_25CollectiveMainloopBwdSm80ILi2ELi2EN4cute5tupleIJNS5_1CILi128EEES8_NS7_ILi64EEEEEENS_10bfloat16_tEfNS_4arch4Sm80ELb0ELb0ELb1ELb1ELb0ELb0ELb0ELb0ELi2ELi4ELi4ELi4ELb0EEENS1_24CollectiveEpilogueBwdGQAISA_fSD_Li256ELb1ELb0EEENS1_19SingleTileSchedulerILb1ELb0ELb0ELi128EEEEEEEEEvNT_6ParamsE) ;  /* 0xffff3a3006007950 */ /* 0x000fea0003c3ffff */
        .type           $_ZN7cutlass13device_kernelIN5flash19enable_sm80_to_sm89INS1_16FlashAttnBwdSm80INS1_25CollectiveMainloopBwdSm80ILi2ELi2EN4cute5tupleIJNS5_1CILi128EEES8_NS7_ILi64EEEEEENS_10bfloat16_tEfNS_4arch4Sm80ELb0ELb0ELb1ELb1ELb0ELb0ELb0ELb0ELi2ELi4ELi4ELi4ELb0EEENS1_24CollectiveEpilogueBwdGQAISA_fSD_Li256ELb1ELb0EEENS1_19SingleTileSchedulerILb1ELb0ELb0ELi128EEEEEEEEEvNT_6ParamsE$_ZZN4cute5sliceINS_5tupleIJNS_10UnderscoreES2_NS_1CILi0EEEEEENS1_IJNS1_IJNS3_ILi1EEES4_EEEiNS3_ILi1024EEEEEEEEDaRKT_RKT0_ENKUlRKT_RKT0_E_clIS2_iEEDaSI_SL_,@function
        .size           $_ZN7cutlass13device_kernelIN5flash19enable_sm80_to_sm89INS1_16FlashAttnBwdSm80INS1_25CollectiveMainloopBwdSm80ILi2ELi2EN4cute5tupleIJNS5_1CILi128EEES8_NS7_ILi64EEEEEENS_10bfloat16_tEfNS_4arch4Sm80ELb0ELb0ELb1ELb1ELb0ELb0ELb0ELb0ELi2ELi4ELi4ELi4ELb0EEENS1_24CollectiveEpilogueBwdGQAISA_fSD_Li256ELb1ELb0EEENS1_19SingleTileSchedulerILb1ELb0ELb0ELi128EEEEEEEEEvNT_6ParamsE$_ZZN4cute5sliceINS_5tupleIJNS_10UnderscoreES2_NS_1CILi0EEEEEENS1_IJNS1_IJNS3_ILi1EEES4_EEEiNS3_ILi1024EEEEEEEEDaRKT_RKT0_ENKUlRKT_RKT0_E_clIS2_iEEDaSI_SL_,($_ZN7cutlass13device_kernelIN5flash19enable_sm80_to_sm89INS1_16FlashAttnBwdSm80INS1_25CollectiveMainloopBwdSm80ILi2ELi2EN4cute5tupleIJNS5_1CILi128EEES8_NS7_ILi64EEEEEENS_10bfloat16_tEfNS_4arch4Sm80ELb0ELb0ELb1ELb1ELb0ELb0ELb0ELb0ELi2ELi4ELi4ELi4ELb0EEENS1_24CollectiveEpilogueBwdGQAISA_fSD_Li256ELb1ELb0EEENS1_19SingleTileSchedulerILb1ELb0ELb0ELi128EEEEEEEEEvNT_6ParamsE$_ZZN4cute5sliceINS_5tupleIJNS_10UnderscoreES2_S2_iEEENS1_IJNS1_IJNS_1CILi1EEENS4_ILi0EEEEEENS4_ILi4096EEENS1_IJiiEEENS1_IJS6_NS4_ILi8192EEEEEEEEEEEDaRKT_RKT0_ENKUlRKT_RKT0_E_clIS2_S9_EEDaSL_SO_ - $_ZN7cutlass13device_kernelIN5flash19enable_sm80_to_sm89INS1_16FlashAttnBwdSm80INS1_25CollectiveMainloopBwdSm80ILi2ELi2EN4cute5tupleIJNS5_1CILi128EEES8_NS7_ILi64EEEEEENS_10bfloat16_tEfNS_4arch4Sm80ELb0ELb0ELb1ELb1ELb0ELb0ELb0ELb0ELi2ELi4ELi4ELi4ELb0EEENS1_24CollectiveEpilogueBwdGQAISA_fSD_Li256ELb1ELb0EEENS1_19SingleTileSchedulerILb1ELb0ELb0ELi128EEEEEEEEEvNT_6ParamsE$_ZZN4cute5sliceINS_5tupleIJNS_10UnderscoreES2_NS_1CILi0EEEEEENS1_IJNS1_IJNS3_ILi1EEES4_EEEiNS3_ILi1024EEEEEEEEDaRKT_RKT0_ENKUlRKT_RKT0_E_clIS2_iEEDaSI_SL_)
$_ZN7cutlass13device_kernelIN5flash19enable_sm80_to_sm89INS1_16FlashAttnBwdSm80INS1_25CollectiveMainloopBwdSm80ILi2ELi2EN4cute5tupleIJNS5_1CILi128EEES8_NS7_ILi64EEEEEENS_10bfloat16_tEfNS_4arch4Sm80ELb0ELb0ELb1ELb1ELb0ELb0ELb0ELb0ELi2ELi4ELi4ELi4ELb0EEENS1_24CollectiveEpilogueBwdGQAISA_fSD_Li256ELb1ELb0EEENS1_19SingleTileSchedulerILb1ELb0ELb0ELi128EEEEEEEEEvNT_6ParamsE$_ZZN4cute5sliceINS_5tupleIJNS_10UnderscoreES2_NS_1CILi0EEEEEENS1_IJNS1_IJNS3_ILi1EEES4_EEEiNS3_ILi1024EEEEEEEEDaRKT_RKT0_ENKUlRKT_RKT0_E_clIS2_iEEDaSI_SL_:
[----:B------:R-:W-:Y:S02]  /*c5d0*/  IADD3 R2, R1, 0x1680, RZ ;  /* 0x0000168001027810 */ /* 0x000fe40007ffe0ff */
[----:B------:R-:W-:Y:S02]  /*c5e0*/  MOV R8, 0xc610 ;  /* 0x0000c61000087802 */ /* 0x000fe40000000f00 */
[----:B------:R-:W-:Y:S02]  /*c5f0*/  IADD3 R2, R2, c[0x0][0x20], RZ ;  /* 0x0000080002027a10 */ /* 0x000fe40007ffe0ff */
[----:B------:R-:W-:Y:S05]  /*c600*/  CALL.REL.NOINC `($_ZN7cutlass13device_kernelIN5flash19enable_sm80_to_sm89INS1_16FlashAttnBwdSm80INS1_25CollectiveMainloopBwdSm80ILi2ELi2EN4cute5tupleIJNS5_1CILi128EEES8_NS7_ILi64EEEEEENS_10bfloat16_tEfNS_4arch4Sm80ELb0ELb0ELb1ELb1ELb0ELb0ELb0ELb0ELi2ELi4ELi4ELi4ELb0EEENS1_24CollectiveEpilogueBwdGQAISA_fSD_Li256ELb1ELb0EEENS1_19SingleTileSchedulerILb1ELb0ELb0ELi128EEEEEEEEEvNT_6ParamsE$_ZN4cute3eso3ESOILb0ELb1EJiEEC2ERKi) ;  /* 0xffffa8c000007944 */ /* 0x000fea0003c3ffff */
[----:B-1----:R1:W5:Y:S01]  /*c610*/  LDL R3, [R1+0x1680] ;  /* 0x0016800001037983 */ /* 0x0023620000100800 */
[----:B------:R-:W-:-:S04]  /*c620*/  MOV R11, 0x0 ;  /* 0x00000000000b7802 */ /* 0x000fc80000000f00 */
[----:B------:R-:W-:Y:S05]  /*c630*/  RET.REL.NODEC R10 `(_ZN7cutlass13device_kernelIN5flash19enable_sm80_to_sm89INS1_16FlashAttnBwdSm80INS1_25CollectiveMainloopBwdSm80ILi2ELi2EN4cute5tupleIJNS5_1CILi128EEES8_NS7_ILi64EEEEEENS_10bfloat16_tEfNS_4arch4Sm80ELb0ELb0ELb1ELb1ELb0ELb0ELb0ELb0ELi2ELi4ELi4ELi4ELb0EEENS1_24CollectiveEpilogueBwdGQAISA_fSD_Li256ELb1ELb0EEENS1_19SingleTileSchedulerILb1ELb0ELb0ELi128EEEEEEEEEvNT_6ParamsE) ;  /* 0xffff39c00a007950 */ /* 0x000fea0003c3ffff */
        .type           $_ZN7cutlass13device_kernelIN5flash19enable_sm80_to_sm89INS1_16FlashAttnBwdSm80INS1_25CollectiveMainloopBwdSm80ILi2ELi2EN4cute5tupleIJNS5_1CILi128EEES8_NS7_ILi64EEEEEENS_10bfloat16_tEfNS_4arch4Sm80ELb0ELb0ELb1ELb1ELb0ELb0ELb0ELb0ELi2ELi4ELi4ELi4ELb0EEENS1_24CollectiveEpilogueBwdGQAISA_fSD_Li256ELb1ELb0EEENS1_19SingleTileSchedulerILb1ELb0ELb0ELi128EEEEEEEEEvNT_6ParamsE$_ZZN4cute5sliceINS_5tupleIJNS_10UnderscoreES2_S2_iEEENS1_IJNS1_IJNS_1CILi1EEENS4_ILi0EEEEEENS4_ILi4096EEENS1_IJiiEEENS1_IJS6_NS4_ILi8192EEEEEEEEEEEDaRKT_RKT0_ENKUlRKT_RKT0_E_clIS2_S9_EEDaSL_SO_,@function
        .size           $_ZN7cutlass13device_kernelIN5flash19enable_sm80_to_sm89INS1_16FlashAttnBwdSm80INS1_25CollectiveMainloopBwdSm80ILi2ELi2EN4cute5tupleIJNS5_1CILi128EEES8_NS7_ILi64EEEEEENS_10bfloat16_tEfNS_4arch4Sm80ELb0ELb0ELb1ELb1ELb0ELb0ELb0ELb0ELi2ELi4ELi4ELi4ELb0EEENS1_24CollectiveEpilogueBwdGQAISA_fSD_Li256ELb1ELb0EEENS1_19SingleTileSchedulerILb1ELb0ELb0ELi128EEEEEEEEEvNT_6ParamsE$_ZZN4cute5sliceINS_5tupleIJNS_10UnderscoreES2_S2_iEEENS1_IJNS1_IJNS_1CILi1EEENS4_ILi0EEEEEENS4_ILi4096EEENS1_IJiiEEENS1_IJS6_NS4_ILi8192EEEEEEEEEEEDaRKT_RKT0_ENKUlRKT_RKT0_E_clIS2_S9_EEDaSL_SO_,($_ZN7cutlass13device_kernelIN5flash19enable_sm80_to_sm89INS1_16FlashAttnBwdSm80INS1_25CollectiveMainloopBwdSm80ILi2ELi2EN4cute5tupleIJNS5_1CILi128EEES8_NS7_ILi64EEEEEENS_10bfloat16_tEfNS_4arch4Sm80ELb0ELb0ELb1ELb1ELb0ELb0ELb0ELb0ELi2ELi4ELi4ELi4ELb0EEENS1_24CollectiveEpilogueBwdGQAISA_fSD_Li256ELb1ELb0EEENS1_19SingleTileSchedulerILb1ELb0ELb0ELi128EEEEEEEEEvNT_6ParamsE$_ZZN4cute5sliceINS_5tupleIJNS_10UnderscoreES2_S2_iEEENS1_IJNS1_IJNS_1CILi1EEENS4_ILi0EEEEEEiNS4_ILi1024EEENS4_ILi8192EEEEEEEEDaRKT_RKT0_ENKUlRKT_RKT0_E_clIS2_iEEDaSJ_SM_ - $_ZN7cutlass13device_kernelIN5flash19enable_sm80_to_sm89INS1_16FlashAttnBwdSm80INS1_25CollectiveMainloopBwdSm80ILi2ELi2EN4cute5tupleIJNS5_1CILi128EEES8_NS7_ILi64EEEEEENS_10bfloat16_tEfNS_4arch4Sm80ELb0ELb0ELb1ELb1ELb0ELb0ELb0ELb0ELi2ELi4ELi4ELi4ELb0EEENS1_24CollectiveEpilogueBwdGQAISA_fSD_Li256ELb1ELb0EEENS1_19SingleTileSchedulerILb1ELb0ELb0ELi128EEEEEEEEEvNT_6ParamsE$_ZZN4cute5sliceINS_5tupleIJNS_10UnderscoreES2_S2_iEEENS1_IJNS1_IJNS_1CILi1EEENS4_ILi0EEEEEENS4_ILi4096EEENS1_IJiiEEENS1_IJS6_NS4_ILi8192EEEEEEEEEEEDaRKT_RKT0_ENKUlRKT_RKT0_E_clIS2_S9_EEDaSL_SO_)
$_ZN7cutlass13device_kernelIN5flash19enable_sm80_to_sm89INS1_16FlashAttnBwdSm80INS1_25CollectiveMainloopBwdSm80ILi2ELi2EN4cute5tupleIJNS5_1CILi128EEES8_NS7_ILi64EEEEEENS_10bfloat16_tEfNS_4arch4Sm80ELb0ELb0ELb1ELb1ELb0ELb0ELb0ELb0ELi2ELi4ELi4ELi4ELb0EEENS1_24CollectiveEpilogueBwdGQAISA_fSD_Li256ELb1ELb0EEENS1_19SingleTileSchedulerILb1ELb0ELb0ELi128EEEEEEEEEvNT_6ParamsE$_ZZN4cute5sliceINS_5tupleIJNS_10UnderscoreES2_S2_iEEENS1_IJNS1_IJNS_1CILi1EEENS4_ILi0EEEEEENS4_ILi4096EEENS1_IJiiEEENS1_IJS6_NS4_ILi8192EEEEEEEEEEEDaRKT_RKT0_ENKUlRKT_RKT0_E_clIS2_S9_EEDaSL_SO_:
[----:B------:R-:W-:Y:S02]  /*c640*/  IADD3 R2, R1, 0x1380, RZ ;  /* 0x0000138001027810 */ /* 0x000fe40007ffe0ff */
[----:B------:R-:W-:Y:S02]  /*c650*/  MOV R6, 0xc680 ;  /* 0x0000c68000067802 */ /* 0x000fe40000000f00 */
[----:B------:R-:W-:Y:S02]  /*c660*/  IADD3 R2, R2, c[0x0][0x20], RZ ;  /* 0x0000080002027a10 */ /* 0x000fe40007ffe0ff */
[----:B------:R-:W-:Y:S05]  /*c670*/  CALL.REL.NOINC `($_ZN7cutlass13device_kernelIN5flash19enable_sm80_to_sm89INS1_16FlashAttnBwdSm80INS1_25CollectiveMainloopBwdSm80ILi2ELi2EN4cute5tupleIJNS5_1CILi128EEES8_NS7_ILi64EEEEEENS_10bfloat16_tEfNS_4arch4Sm80ELb0ELb0ELb1ELb1ELb0ELb0ELb0ELb0ELi2ELi4ELi4ELi4ELb0EEENS1_24CollectiveEpilogueBwdGQAISA_fSD_Li256ELb1ELb0EEENS1_19SingleTileSchedulerILb1ELb0ELb0ELi128EEEEEEEEEvNT_6ParamsE$_ZN4cute3eso3ESOILb0ELb1EJNS_5tupleIJiiEEEEEC2ERKS3_) ;  /* 0xffffa6f000007944 */ /* 0x000fea0003c3ffff */
[----:B-1----:R1:W5:Y:S01]  /*c680*/  LDL.64 R2, [R1+0x1380] ;  /* 0x0013800001027983 */ /* 0x0023620000100a00 */
[----:B------:R-:W-:-:S04]  /*c690*/  MOV R5, 0x0 ;  /* 0x0000000000057802 */ /* 0x000fc80000000f00 */
[----:B------:R-:W-:Y:S05]  /*c6a0*/  RET.REL.NODEC R4 `(_ZN7cutlass13device_kernelIN5flash19enable_sm80_to_sm89INS1_16FlashAttnBwdSm80INS1_25CollectiveMainloopBwdSm80ILi2ELi2EN4cute5tupleIJNS5_1CILi128EEES8_NS7_ILi64EEEEEENS_10bfloat16_tEfNS_4arch4Sm80ELb0ELb0ELb1ELb1ELb0ELb0ELb0ELb0ELi2ELi4ELi4ELi4ELb0EEENS1_24CollectiveEpilogueBwdGQAISA_fSD_Li256ELb1ELb0EEENS1_19SingleTileSchedulerILb1ELb0ELb0ELi128EEEEEEEEEvNT_6ParamsE) ;  /* 0xffff395004007950 */ /* 0x000fea0003c3ffff */
        .type           $_ZN7cutlass13device_kernelIN5flash19enable_sm80_to_sm89INS1_16FlashAttnBwdSm80INS1_25CollectiveMainloopBwdSm80ILi2ELi2EN4cute5tupleIJNS5_1CILi128EEES8_NS7_ILi64EEEEEENS_10bfloat16_tEfNS_4arch4Sm80ELb0ELb0ELb1ELb1ELb0ELb0ELb0ELb0ELi2ELi4ELi4ELi4ELb0EEENS1_24CollectiveEpilogueBwdGQAISA_fSD_Li256ELb1ELb0EEENS1_19SingleTileSchedulerILb1ELb0ELb0ELi128EEEEEEEEEvNT_6ParamsE$_ZZN4cute5sliceINS_5tupleIJNS_10UnderscoreES2_S2_iEEENS1_IJNS1_IJNS_1CILi1EEENS4_ILi0EEEEEEiNS4_ILi1024EEENS4_ILi8192EEEEEEEEDaRKT_RKT0_ENKUlRKT_RKT0_E_clIS2_iEEDaSJ_SM_,@function
        .size           $_ZN7cutlass13device_kernelIN5flash19enable_sm80_to_sm89INS1_16FlashAttnBwdSm80INS1_25CollectiveMainloopBwdSm80ILi2ELi2EN4cute5tupleIJNS5_1CILi128EEES8_NS7_ILi64EEEEEENS_10bfloat16_tEfNS_4arch4Sm80ELb0ELb0ELb1ELb1ELb0ELb0ELb0ELb0ELi2ELi4ELi4ELi4ELb0EEENS1_24CollectiveEpilogueBwdGQAISA_fSD_Li256ELb1ELb0EEENS1_19SingleTileSchedulerILb1ELb0ELb0ELi128EEEEEEEEEvNT_6ParamsE$_ZZN4cute5sliceINS_5tupleIJNS_10UnderscoreES2_S2_iEEENS1_IJNS1_IJNS_1CILi1EEENS4_ILi0EEEEEEiNS4_ILi1024EEENS4_ILi8192EEEEEEEEDaRKT_RKT0_ENKUlRKT_RKT0_E_clIS2_iEEDaSJ_SM_,($_ZN7cutlass13device_kernelIN5flash19enable_sm80_to_sm89INS1_16FlashAttnBwdSm80INS1_25CollectiveMainloopBwdSm80ILi2ELi2EN4cute5tupleIJNS5_1CILi128EEES8_NS7_ILi64EEEEEENS_10bfloat16_tEfNS_4arch4Sm80ELb0ELb0ELb1ELb1ELb0ELb0ELb0ELb0ELi2ELi4ELi4ELi4ELb0EEENS1_24CollectiveEpilogueBwdGQAISA_fSD_Li256ELb1ELb0EEENS1_19SingleTileSchedulerILb1ELb0ELb0ELi128EEEEEEEEEvNT_6ParamsE$_ZZN4cute5sliceINS_5tupleIJNS_10UnderscoreES2_S2_iEEENS1_IJNS1_IJNS_1CILi1EEENS4_ILi0EEEEEElS6_lEEEEEDaRKT_RKT0_ENKUlRKT_RKT0_E_clIS2_lEEDaSH_SK_ - $_ZN7cutlass13device_kernelIN5flash19enable_sm80_to_sm89INS1_16FlashAttnBwdSm80INS1_25CollectiveMainloopBwdSm80ILi2ELi2EN4cute5tupleIJNS5_1CILi128EEES8_NS7_ILi64EEEEEENS_10bfloat16_tEfNS_4arch4Sm80ELb0ELb0ELb1ELb1ELb0ELb0ELb0ELb0ELi2ELi4ELi4ELi4ELb0EEENS1_24CollectiveEpilogueBwdGQAISA_fSD_Li256ELb1ELb0EEENS1_19SingleTileSchedulerILb1ELb0ELb0ELi128EEEEEEEEEvNT_6ParamsE$_ZZN4cute5sliceINS_5tupleIJNS_10UnderscoreES2_S2_iEEENS1_IJNS1_IJNS_1CILi1EEENS4_ILi0EEEEEEiNS4_ILi1024EEENS4_ILi8192EEEEEEEEDaRKT_RKT0_ENKUlRKT_RKT0_E_clIS2_iEEDaSJ_SM_)
$_ZN7cutlass13device_kernelIN5flash19enable_sm80_to_sm89INS1_16FlashAttnBwdSm80INS1_25CollectiveMainloopBwdSm80ILi2ELi2EN4cute5tupleIJNS5_1CILi128EEES8_NS7_ILi64EEEEEENS_10bfloat16_tEfNS_4arch4Sm80ELb0ELb0ELb1ELb1ELb0ELb0ELb0ELb0ELi2ELi4ELi4ELi4ELb0EEENS1_24CollectiveEpilogueBwdGQAISA_fSD_Li256ELb1ELb0EEENS1_19SingleTileSchedulerILb1ELb0ELb0ELi128EEEEEEEEEvNT_6ParamsE$_ZZN4cute5sliceINS_5tupleIJNS_10UnderscoreES2_S2_iEEENS1_IJNS1_IJNS_1CILi1EEENS4_ILi0EEEEEEiNS4_ILi1024EEENS4_ILi8192EEEEEEEEDaRKT_RKT0_ENKUlRKT_RKT0_E_clIS2_iEEDaSJ_SM_:
[----:B------:R-:W-:Y:S02]  /*c6b0*/  IADD3 R2, R1, 0x1380, RZ ;  /* 0x0000138001027810 */ /* 0x000fe40007ffe0ff */
[----:B------:R-:W-:Y:S02]  /*c6c0*/  MOV R8, 0xc6f0 ;  /* 0x0000c6f000087802 */ /* 0x000fe40000000f00 */
[----:B------:R-:W-:Y:S02]  /*c6d0*/  IADD3 R2, R2, c[0x0][0x20], RZ ;  /* 0x0000080002027a10 */ /* 0x000fe40007ffe0ff */
[----:B------:R-:W-:Y:S05]  /*c6e0*/  CALL.REL.NOINC `($_ZN7cutlass13device_kernelIN5flash19enable_sm80_to_sm89INS1_16FlashAttnBwdSm80INS1_25CollectiveMainloopBwdSm80ILi2ELi2EN4cute5tupleIJNS5_1CILi128EEES8_NS7_ILi64EEEEEENS_10bfloat16_tEfNS_4arch4Sm80ELb0ELb0ELb1ELb1ELb0ELb0ELb0ELb0ELi2ELi4ELi4ELi4ELb0EEENS1_24CollectiveEpilogueBwdGQAISA_fSD_Li256ELb1ELb0EEENS1_19SingleTileSchedulerILb1ELb0ELb0ELi128EEEEEEEEEvNT_6ParamsE$_ZN4cute3eso3ESOILb0ELb1EJiEEC2ERKi) ;  /* 0xffffa7e000007944 */ /* 0x000fea0003c3ffff */
[----:B-1----:R1:W5:Y:S01]  /*c6f0*/  LDL R3, [R1+0x1380] ;  /* 0x0013800001037983 */ /* 0x0023620000100800 */
[----:B------:R-:W-:Y:S02]  /*c700*/  MOV R8, R4 ;  /* 0x0000000400087202 */ /* 0x000fe40000000f00 */
[----:B------:R-:W-:-:S04]  /*c710*/  MOV R9, 0x0 ;  /* 0x0000000000097802 */ /* 0x000fc80000000f00 */
[----:B------:R-:W-:Y:S05]  /*c720*/  RET.REL.NODEC R8 `(_ZN7cutlass13device_kernelIN5flash19enable_sm80_to_sm89INS1_16FlashAttnBwdSm80INS1_25CollectiveMainloopBwdSm80ILi2ELi2EN4cute5tupleIJNS5_1CILi128EEES8_NS7_ILi64EEEEEENS_10bfloat16_tEfNS_4arch4Sm80ELb0ELb0ELb1ELb1ELb0ELb0ELb0ELb0ELi2ELi4ELi4ELi4ELb0EEENS1_24CollectiveEpilogueBwdGQAISA_fSD_Li256ELb1ELb0EEENS1_19SingleTileSchedulerILb1ELb0ELb0ELi128EEEEEEEEEvNT_6ParamsE) ;  /* 0xffff38d008007950 */ /* 0x000fea0003c3ffff */
        .type           $_ZN7cutlass13device_kernelIN5flash19enable_sm80_to_sm89INS1_16FlashAttnBwdSm80INS1_25CollectiveMainloopBwdSm80ILi2ELi2EN4cute5tupleIJNS5_1CILi128EEES8_NS7_ILi64EEEEEENS_10bfloat16_tEfNS_4arch4Sm80ELb0ELb0ELb1ELb1ELb0ELb0ELb0ELb0ELi2ELi4ELi4ELi4ELb0EEENS1_24CollectiveEpilogueBwdGQAISA_fSD_Li256ELb1ELb0EEENS1_19SingleTileSchedulerILb1ELb0ELb0ELi128EEEEEEEEEvNT_6ParamsE$_ZZN4cute5sliceINS_5tupleIJNS_10UnderscoreES2_S2_iEEENS1_IJNS1_IJNS_1CILi1EEENS4_ILi0EEEEEElS6_lEEEEEDaRKT_RKT0_ENKUlRKT_RKT0_E_clIS2_lEEDaSH_SK_,@function
        .size           $_ZN7cutlass13device_kernelIN5flash19enable_sm80_to_sm89INS1_16FlashAttnBwdSm80INS1_25CollectiveMainloopBwdSm80ILi2ELi2EN4cute5tupleIJNS5_1CILi128EEES8_NS7_ILi64EEEEEENS_10bfloat16_tEfNS_4arch4Sm80ELb0ELb0ELb1ELb1ELb0ELb0ELb0ELb0ELi2ELi4ELi4ELi4ELb0EEENS1_24CollectiveEpilogueBwdGQAISA_fSD_Li256ELb1ELb0EEENS1_19SingleTileSchedulerILb1ELb0ELb0ELi128EEEEEEEEEvNT_6ParamsE$_ZZN4cute5sliceINS_5tupleIJNS_10UnderscoreES2_S2_iEEENS1_IJNS1_IJNS_1CILi1EEENS4_ILi0EEEEEElS6_lEEEEEDaRKT_RKT0_ENKUlRKT_RKT0_E_clIS2_lEEDaSH_SK_,($_ZN7cutlass13device_kernelIN5flash19enable_sm80_to_sm89INS1_16FlashAttnBwdSm80INS1_25CollectiveMainloopBwdSm80ILi2ELi2EN4cute5tupleIJNS5_1CILi128EEES8_NS7_ILi64EEEEEENS_10bfloat16_tEfNS_4arch4Sm80ELb0ELb0ELb1ELb1ELb0ELb0ELb0ELb0ELi2ELi4ELi4ELi4ELb0EEENS1_24CollectiveEpilogueBwdGQAISA_fSD_Li256ELb1ELb0EEENS1_19SingleTileSchedulerILb1ELb0ELb0ELi128EEEEEEEEEvNT_6ParamsE$_ZZN4cute5sliceINS_5tupleIJNS_10UnderscoreES2_iEEENS1_IJNS1_IJNS_1CILi1EEENS4_ILi0EEEEEEiNS4_ILi1024EEEEEEEEDaRKT_RKT0_ENKUlRKT_RKT0_E_clIS2_iEEDaSI_SL_ - $_ZN7cutlass13device_kernelIN5flash19enable_sm80_to_sm89INS1_16FlashAttnBwdSm80INS1_25CollectiveMainloopBwdSm80ILi2ELi2EN4cute5tupleIJNS5_1CILi128EEES8_NS7_ILi64EEEEEENS_10bfloat16_tEfNS_4arch4Sm80ELb0ELb0ELb1ELb1ELb0ELb0ELb0ELb0ELi2ELi4ELi4ELi4ELb0EEENS1_24CollectiveEpilogueBwdGQAISA_fSD_Li256ELb1ELb0EEENS1_19SingleTileSchedulerILb1ELb0ELb0ELi128EEEEEEEEEvNT_6ParamsE$_ZZN4cute5sliceINS_5tupleIJNS_10UnderscoreES2_S2_iEEENS1_IJNS1_IJNS_1CILi1EEENS4_ILi0EEEEEElS6_lEEEEEDaRKT_RKT0_ENKUlRKT_RKT0_E_clIS2_lEEDaSH_SK_)
$_ZN7cutlass13device_kernelIN5flash19enable_sm80_to_sm89INS1_16FlashAttnBwdSm80INS1_25CollectiveMainloopBwdSm80ILi2ELi2EN4cute5tupleIJNS5_1CILi128EEES8_NS7_ILi64EEEEEENS_10bfloat16_tEfNS_4arch4Sm80ELb0ELb0ELb1ELb1ELb0ELb0ELb0ELb0ELi2ELi4ELi4ELi4ELb0EEENS1_24CollectiveEpilogueBwdGQAISA_fSD_Li256ELb1ELb0EEENS1_19SingleTileSchedulerILb1ELb0ELb0ELi128EEEEEEEEEvNT_6ParamsE$_ZZN4cute5sliceINS_5tupleIJNS_10UnderscoreES2_S2_iEEENS1_IJNS1_IJNS_1CILi1EEENS4_ILi0EEEEEElS6_lEEEEEDaRKT_RKT0_ENKUlRKT_RKT0_E_clIS2_lEEDaSH_SK_:
[----:B------:R-:W-:Y:S02]  /*c730*/  IADD3 R5, R1, 0x16a8, RZ ;  /* 0x000016a801057810 */ /* 0x000fe40007ffe0ff */
[----:B------:R-:W-:Y:S02]  /*c740*/  MOV R6, 0xc770 ;  /* 0x0000c77000067802 */ /* 0x000fe40000000f00 */
[----:B------:R-:W-:Y:S02]  /*c750*/  IADD3 R5, R5, c[0x0][0x20], RZ ;  /* 0x0000080005057a10 */ /* 0x000fe40007ffe0ff */
[----:B------:R-:W-:Y:S05]  /*c760*/  CALL.REL.NOINC `($_ZN7cutlass13device_kernelIN5flash19enable_sm80_to_sm89INS1_16FlashAttnBwdSm80INS1_25CollectiveMainloopBwdSm80ILi2ELi2EN4cute5tupleIJNS5_1CILi128EEES8_NS7_ILi64EEEEEENS_10bfloat16_tEfNS_4arch4Sm80ELb0ELb0ELb1ELb1ELb0ELb0ELb0ELb0ELi2ELi4ELi4ELi4ELb0EEENS1_24CollectiveEpilogueBwdGQAISA_fSD_Li256ELb1ELb0EEENS1_19SingleTileSchedulerILb1ELb0ELb0ELi128EEEEEEEEEvNT_6ParamsE$_ZN4cute3eso3ESOILb0ELb1EJlEEC2ERKl) ;  /* 0xffffa96000007944 */ /* 0x000fea0003c3ffff */
[----:B-1----:R1:W5:Y:S01]  /*c770*/  LDL.64 R2, [R1+0x16a8] ;  /* 0x0016a80001027983 */ /* 0x0023620000100a00 */
[----:B------:R-:W-:-:S04]  /*c780*/  MOV R5, 0x0 ;  /* 0x0000000000057802 */ /* 0x000fc80000000f00 */
[----:B------:R-:W-:Y:S05]  /*c790*/  RET.REL.NODEC R4 `(_ZN7cutlass13device_kernelIN5flash19enable_sm80_to_sm89INS1_16FlashAttnBwdSm80INS1_25CollectiveMainloopBwdSm80ILi2ELi2EN4cute5tupleIJNS5_1CILi128EEES8_NS7_ILi64EEEEEENS_10bfloat16_tEfNS_4arch4Sm80ELb0ELb0ELb1ELb1ELb0ELb0ELb0ELb0ELi2ELi4ELi4ELi4ELb0EEENS1_24CollectiveEpilogueBwdGQAISA_fSD_Li256ELb1ELb0EEENS1_19SingleTileSchedulerILb1ELb0ELb0ELi128EEEEEEEEEvNT_6ParamsE) ;  /* 0xffff386004007950 */ /* 0x000fea0003c3ffff */
        .type           $_ZN7cutlass13device_kernelIN5flash19enable_sm80_to_sm89INS1_16FlashAttnBwdSm80INS1_25CollectiveMainloopBwdSm80ILi2ELi2EN4cute5tupleIJNS5_1CILi128EEES8_NS7_ILi64EEEEEENS_10bfloat16_tEfNS_4arch4Sm80ELb0ELb0ELb1ELb1ELb0ELb0ELb0ELb0ELi2ELi4ELi4ELi4ELb0EEENS1_24CollectiveEpilogueBwdGQAISA_fSD_Li256ELb1ELb0EEENS1_19SingleTileSchedulerILb1ELb0ELb0ELi128EEEEEEEEEvNT_6ParamsE$_ZZN4cute5sliceINS_5tupleIJNS_10UnderscoreES2_iEEENS1_IJNS1_IJNS_1CILi1EEENS4_ILi0EEEEEEiNS4_ILi1024EEEEEEEEDaRKT_RKT0_ENKUlRKT_RKT0_E_clIS2_iEEDaSI_SL_,@function
        .size           $_ZN7cutlass13device_kernelIN5flash19enable_sm80_to_sm89INS1_16FlashAttnBwdSm80INS1_25CollectiveMainloopBwdSm80ILi2ELi2EN4cute5tupleIJNS5_1CILi128EEES8_NS7_ILi64EEEEEENS_10bfloat16_tEfNS_4arch4Sm80ELb0ELb0ELb1ELb1ELb0ELb0ELb0ELb0ELi2ELi4ELi4ELi4ELb0EEENS1_24CollectiveEpilogueBwdGQAISA_fSD_Li256ELb1ELb0EEENS1_19SingleTileSchedulerILb1ELb0ELb0ELi128EEEEEEEEEvNT_6ParamsE$_ZZN4cute5sliceINS_5tupleIJNS_10UnderscoreES2_iEEENS1_IJNS1_IJNS_1CILi1EEENS4_ILi0EEEEEEiNS4_ILi1024EEEEEEEEDaRKT_RKT0_ENKUlRKT_RKT0_E_clIS2_iEEDaSI_SL_,($_ZN7cutlass13device_kernelIN5flash19enable_sm80_to_sm89INS1_16FlashAttnBwdSm80INS1_25CollectiveMainloopBwdSm80ILi2ELi2EN4cute5tupleIJNS5_1CILi128EEES8_NS7_ILi64EEEEEENS_10bfloat16_tEfNS_4arch4Sm80ELb0ELb0ELb1ELb1ELb0ELb0ELb0ELb0ELi2ELi4ELi4ELi4ELb0EEENS1_24CollectiveEpilogueBwdGQAISA_fSD_Li256ELb1ELb0EEENS1_19SingleTileSchedulerILb1ELb0ELb0ELi128EEEEEEEEEvNT_6ParamsE$_ZZN4cute6detail10lift_sliceINS_5tupleIJNS_1CILi0EEENS_10UnderscoreEEEENS2_IJNS2_IJS4_S4_EEEiEEEEEDaRKT_RKT0_ENKUlRKT_RKT0_E_clIS5_iEEDaSH_SK_ - $_ZN7cutlass13device_kernelIN5flash19enable_sm80_to_sm89INS1_16FlashAttnBwdSm80INS1_25CollectiveMainloopBwdSm80ILi2ELi2EN4cute5tupleIJNS5_1CILi128EEES8_NS7_ILi64EEEEEENS_10bfloat16_tEfNS_4arch4Sm80ELb0ELb0ELb1ELb1ELb0ELb0ELb0ELb0ELi2ELi4ELi4ELi4ELb0EEENS1_24CollectiveEpilogueBwdGQAISA_fSD_Li256ELb1ELb0EEENS1_19SingleTileSchedulerILb1ELb0ELb0ELi128EEEEEEEEEvNT_6ParamsE$_ZZN4cute5sliceINS_5tupleIJNS_10UnderscoreES2_iEEENS1_IJNS1_IJNS_1CILi1EEENS4_ILi0EEEEEEiNS4_ILi1024EEEEEEEEDaRKT_RKT0_ENKUlRKT_RKT0_E_clIS2_iEEDaSI_SL_)
$_ZN7cutlass13device_kernelIN5flash19enable_sm80_to_sm89INS1_16FlashAttnBwdSm80INS1_25CollectiveMainloopBwdSm80ILi2ELi2EN4cute5tupleIJNS5_1CILi128EEES8_NS7_ILi64EEEEEENS_10bfloat16_tEfNS_4arch4Sm80ELb0ELb0ELb1ELb1ELb0ELb0ELb0ELb0ELi2ELi4ELi4ELi4ELb0EEENS1_24CollectiveEpilogueBwdGQAISA_fSD_Li256ELb1ELb0EEENS1_19SingleTileSchedulerILb1ELb0ELb0ELi128EEEEEEEEEvNT_6ParamsE$_ZZN4cute5sliceINS_5tupleIJNS_10UnderscoreES2_iEEENS1_IJNS1_IJNS_1CILi1EEENS4_ILi0EEEEEEiNS4_ILi1024EEEEEEEEDaRKT_RKT0_ENKUlRKT_RKT0_E_clIS2_iEEDaSI_SL_:
        /* <DEDUP_REMOVED lines=8> */
        .type           $_ZN7cutlass13device_kernelIN5flash19enable_sm80_to_sm89INS1_16FlashAttnBwdSm80INS1_25CollectiveMainloopBwdSm80ILi2ELi2EN4cute5tupleIJNS5_1CILi128EEES8_NS7_ILi64EEEEEENS_10bfloat16_tEfNS_4arch4Sm80ELb0ELb0ELb1ELb1ELb0ELb0ELb0ELb0ELi2ELi4ELi4ELi4ELb0EEENS1_24CollectiveEpilogueBwdGQAISA_fSD_Li256ELb1ELb0EEENS1_19SingleTileSchedulerILb1ELb0ELb0ELi128EEEEEEEEEvNT_6ParamsE$_ZZN4cute6detail10lift_sliceINS_5tupleIJNS_1CILi0EEENS_10UnderscoreEEEENS2_IJNS2_IJS4_S4_EEEiEEEEEDaRKT_RKT0_ENKUlRKT_RKT0_E_clIS5_iEEDaSH_SK_,@function
        .size           $_ZN7cutlass13device_kernelIN5flash19enable_sm80_to_sm89INS1_16FlashAttnBwdSm80INS1_25CollectiveMainloopBwdSm80ILi2ELi2EN4cute5tupleIJNS5_1CILi128EEES8_NS7_ILi64EEEEEENS_10bfloat16_tEfNS_4arch4Sm80ELb0ELb0ELb1ELb1ELb0ELb0ELb0ELb0ELi2ELi4ELi4ELi4ELb0EEENS1_24CollectiveEpilogueBwdGQAISA_fSD_Li256ELb1ELb0EEENS1_19SingleTileSchedulerILb1ELb0ELb0ELi128EEEEEEEEEvNT_6ParamsE$_ZZN4cute6detail10lift_sliceINS_5tupleIJNS_1CILi0EEENS_10UnderscoreEEEENS2_IJNS2_IJS4_S4_EEEiEEEEEDaRKT_RKT0_ENKUlRKT_RKT0_E_clIS5_iEEDaSH_SK_,($_ZN7cutlass13device_kernelIN5flash19enable_sm80_to_sm89INS1_16FlashAttnBwdSm80INS1_25CollectiveMainloopBwdSm80ILi2ELi2EN4cute5tupleIJNS5_1CILi128EEES8_NS7_ILi64EEEEEENS_10bfloat16_tEfNS_4arch4Sm80ELb0ELb0ELb1ELb1ELb0ELb0ELb0ELb0ELi2ELi4ELi4ELi4ELb0EEENS1_24CollectiveEpilogueBwdGQAISA_fSD_Li256ELb1ELb0EEENS1_19SingleTileSchedulerILb1ELb0ELb0ELi128EEEEEEEEEvNT_6ParamsE$_ZZN4cute6detail16composition_implINS_1CILi2EEEiNS_5tupleIJNS2_ILi1EEES3_EEENS4_IJNS2_ILi0EEES5_EEEEEDaRKT_RKT0_RKT1_RKT2_ENKUlRKT_RKT0_E_clIS3_S5_EEDaSN_SQ_ - $_ZN7cutlass13device_kernelIN5flash19enable_sm80_to_sm89INS1_16FlashAttnBwdSm80INS1_25CollectiveMainloopBwdSm80ILi2ELi2EN4cute5tupleIJNS5_1CILi128EEES8_NS7_ILi64EEEEEENS_10bfloat16_tEfNS_4arch4Sm80ELb0ELb0ELb1ELb1ELb0ELb0ELb0ELb0ELi2ELi4ELi4ELi4ELb0EEENS1_24CollectiveEpilogueBwdGQAISA_fSD_Li256ELb1ELb0EEENS1_19SingleTileSchedulerILb1ELb0ELb0ELi128EEEEEEEEEvNT_6ParamsE$_ZZN4cute6detail10lift_sliceINS_5tupleIJNS_1CILi0EEENS_10UnderscoreEEEENS2_IJNS2_IJS4_S4_EEEiEEEEEDaRKT_RKT0_ENKUlRKT_RKT0_E_clIS5_iEEDaSH_SK_)
$_ZN7cutlass13device_kernelIN5flash19enable_sm80_to_sm89INS1_16FlashAttnBwdSm80INS1_25CollectiveMainloopBwdSm80ILi2ELi2EN4cute5tupleIJNS5_1CILi128EEES8_NS7_ILi64EEEEEENS_10bfloat16_tEfNS_4arch4Sm80ELb0ELb0ELb1ELb1ELb0ELb0ELb0ELb0ELi2ELi4ELi4ELi4ELb0EEENS1_24CollectiveEpilogueBwdGQAISA_fSD_Li256ELb1ELb0EEENS1_19SingleTileSchedulerILb1ELb0ELb0ELi128EEEEEEEEEvNT_6ParamsE$_ZZN4cute6detail10lift_sliceINS_5tupleIJNS_1CILi0EEENS_10UnderscoreEEEENS2_IJNS2_IJS4_S4_EEEiEEEEEDaRKT_RKT0_ENKUlRKT_RKT0_E_clIS5_iEEDaSH_SK_:
[----:B------:R-:W-:Y:S02]  /*c820*/  IADD3 R2, R1, 0x1680, RZ ;  /* 0x0000168001027810 */ /* 0x000fe40007ffe0ff */
[----:B------:R-:W-:Y:S02]  /*c830*/  MOV R8, 0xc860 ;  /* 0x0000c86000087802 */ /* 0x000fe40000000f00 */
[----:B------:R-:W-:Y:S02]  /*c840*/  IADD3 R2, R2, c[0x0][0x20], RZ ;  /* 0x0000080002027a10 */ /* 0x000fe40007ffe0ff */
[----:B------:R-:W-:Y:S05]  /*c850*/  CALL.REL.NOINC `($_ZN7cutlass13device_kernelIN5flash19enable_sm80_to_sm89INS1_16FlashAttnBwdSm80INS1_25CollectiveMainloopBwdSm80ILi2ELi2EN4cute5tupleIJNS5_1CILi128EEES8_NS7_ILi64EEEEEENS_10bfloat16_tEfNS_4arch4Sm80ELb0ELb0ELb1ELb1ELb0ELb0ELb0ELb0ELi2ELi4ELi4ELi4ELb0EEENS1_24CollectiveEpilogueBwdGQAISA_fSD_Li256ELb1ELb0EEENS1_19SingleTileSchedulerILb1ELb0ELb0ELi128EEEEEEEEEvNT_6ParamsE$_ZN4cute3eso3ESOILb0ELb1EJiEEC2ERKi) ;  /* 0xffffa67000007944 */ /* 0x000fea0003c3ffff */
[----:B-1----:R1:W5:Y:S01]  /*c860*/  LDL R3, [R1+0x1680] ;  /* 0x0016800001037983 */ /* 0x0023620000100800 */
[----:B------:R-:W-:-:S04]  /*c870*/  MOV R11, 0x0 ;  /* 0x00000000000b7802 */ /* 0x000fc80000000f00 */
[----:B------:R-:W-:Y:S05]  /*c880*/  RET.REL.NODEC R10 `(_ZN7cutlass13device_kernelIN5flash19enable_sm80_to_sm89INS1_16FlashAttnBwdSm80INS1_25CollectiveMainloopBwdSm80ILi2ELi2EN4cute5tupleIJNS5_1CILi128EEES8_NS7_ILi64EEEEEENS_10bfloat16_tEfNS_4arch4Sm80ELb0ELb0ELb1ELb1ELb0ELb0ELb0ELb0ELi2ELi4ELi4ELi4ELb0EEENS1_24CollectiveEpilogueBwdGQAISA_fSD_Li256ELb1ELb0EEENS1_19SingleTileSchedulerILb1ELb0ELb0ELi128EEEEEEEEEvNT_6ParamsE) ;  /* 0xffff37700a007950 */ /* 0x000fea0003c3ffff */
        .type           $_ZN7cutlass13device_kernelIN5flash19enable_sm80_to_sm89INS1_16FlashAttnBwdSm80INS1_25CollectiveMainloopBwdSm80ILi2ELi2EN4cute5tupleIJNS5_1CILi128EEES8_NS7_ILi64EEEEEENS_10bfloat16_tEfNS_4arch4Sm80ELb0ELb0ELb1ELb1ELb0ELb0ELb0ELb0ELi2ELi4ELi4ELi4ELb0EEENS1_24CollectiveEpilogueBwdGQAISA_fSD_Li256ELb1ELb0EEENS1_19SingleTileSchedulerILb1ELb0ELb0ELi128EEEEEEEEEvNT_6ParamsE$_ZZN4cute6detail16composition_implINS_1CILi2EEEiNS_5tupleIJNS2_ILi1EEES3_EEENS4_IJNS2_ILi0EEES5_EEEEEDaRKT_RKT0_RKT1_RKT2_ENKUlRKT_RKT0_E_clIS3_S5_EEDaSN_SQ_,@function
        .size           $_ZN7cutlass13device_kernelIN5flash19enable_sm80_to_sm89INS1_16FlashAttnBwdSm80INS1_25CollectiveMainloopBwdSm80ILi2ELi2EN4cute5tupleIJNS5_1CILi128EEES8_NS7_ILi64EEEEEENS_10bfloat16_tEfNS_4arch4Sm80ELb0ELb0ELb1ELb1ELb0ELb0ELb0ELb0ELi2ELi4ELi4ELi4ELb0EEENS1_24CollectiveEpilogueBwdGQAISA_fSD_Li256ELb1ELb0EEENS1_19SingleTileSchedulerILb1ELb0ELb0ELi128EEEEEEEEEvNT_6ParamsE$_ZZN4cute6detail16composition_implINS_1CILi2EEEiNS_5tupleIJNS2_ILi1EEES3_EEENS4_IJNS2_ILi0EEES5_EEEEEDaRKT_RKT0_RKT1_RKT2_ENKUlRKT_RKT0_E_clIS3_S5_EEDaSN_SQ_,($_ZN7cutlass13device_kernelIN5flash19enable_sm80_to_sm89INS1_16FlashAttnBwdSm80INS1_25CollectiveMainloopBwdSm80ILi2ELi2EN4cute5tupleIJNS5_1CILi128EEES8_NS7_ILi64EEEEEENS_10bfloat16_tEfNS_4arch4Sm80ELb0ELb0ELb1ELb1ELb0ELb0ELb0ELb0ELi2ELi4ELi4ELi4ELb0EEENS1_24CollectiveEpilogueBwdGQAISA_fSD_Li256ELb1ELb0EEENS1_19SingleTileSchedulerILb1ELb0ELb0ELi128EEEEEEEEEvNT_6ParamsE$_ZZN4cute6detail16composition_implINS_5tupleIJNS_1CILi16EEENS3_ILi2EEES5_S5_NS3_ILi4EEES5_EEENS2_IJNS3_ILi1EEEiiiNS3_ILi144EEENS3_ILi512EEEEEENS2_IJNS2_IJS5_S5_EEES6_NS3_ILi8EEEEEENS2_IJNS2_IJNS3_ILi64EEESA_EEES4_NS3_ILi1024EEEEEEEEDaRKT_RKT0_RKT1_RKT2_ENKUlRKT_RKT0_E_clIS6_S4_EEDaSX_S10_ - $_ZN7cutlass13device_kernelIN5flash19enable_sm80_to_sm89INS1_16FlashAttnBwdSm80INS1_25CollectiveMainloopBwdSm80ILi2ELi2EN4cute5tupleIJNS5_1CILi128EEES8_NS7_ILi64EEEEEENS_10bfloat16_tEfNS_4arch4Sm80ELb0ELb0ELb1ELb1ELb0ELb0ELb0ELb0ELi2ELi4ELi4ELi4ELb0EEENS1_24CollectiveEpilogueBwdGQAISA_fSD_Li256ELb1ELb0EEENS1_19SingleTileSchedulerILb1ELb0ELb0ELi128EEEEEEEEEvNT_6ParamsE$_ZZN4cute6detail16composition_implINS_1CILi2EEEiNS_5tupleIJNS2_ILi1EEES3_EEENS4_IJNS2_ILi0EEES5_EEEEEDaRKT_RKT0_RKT1_RKT2_ENKUlRKT_RKT0_E_clIS3_S5_EEDaSN_SQ_)
$_ZN7cutlass13device_kernelIN5flash19enable_sm80_to_sm89INS1_16FlashAttnBwdSm80INS1_25CollectiveMainloopBwdSm80ILi2ELi2EN4cute5tupleIJNS5_1CILi128EEES8_NS7_ILi64EEEEEENS_10bfloat16_tEfNS_4arch4Sm80ELb0ELb0ELb1ELb1ELb0ELb0ELb0ELb0ELi2ELi4ELi4ELi4ELb0EEENS1_24CollectiveEpilogueBwdGQAISA_fSD_Li256ELb1ELb0EEENS1_19SingleTileSchedulerILb1ELb0ELb0ELi128EEEEEEEEEvNT_6ParamsE$_ZZN4cute6detail16composition_implINS_1CILi2EEEiNS_5tupleIJNS2_ILi1EEES3_EEENS4_IJNS2_ILi0EEES5_EEEEEDaRKT_RKT0_RKT1_RKT2_ENKUlRKT_RKT0_E_clIS3_S5_EEDaSN_SQ_:
[----:B------:R-:W-:Y:S02]  /*c890*/  IADD3 R2, R1, 0x1688, RZ ;  /* 0x0000168801027810 */ /* 0x000fe40007ffe0ff */
[----:B------:R-:W-:Y:S02]  /*c8a0*/  MOV R6, 0xc8d0 ;  /* 0x0000c8d000067802 */ /* 0x000fe40000000f00 */
[----:B------:R-:W-:Y:S02]  /*c8b0*/  IADD3 R2, R2, c[0x0][0x20], RZ ;  /* 0x0000080002027a10 */ /* 0x000fe40007ffe0ff */
[----:B------:R-:W-:Y:S05]  /*c8c0*/  CALL.REL.NOINC `($_ZN7cutlass13device_kernelIN5flash19enable_sm80_to_sm89INS1_16FlashAttnBwdSm80INS1_25CollectiveMainloopBwdSm80ILi2ELi2EN4cute5tupleIJNS5_1CILi128EEES8_NS7_ILi64EEEEEENS_10bfloat16_tEfNS_4arch4Sm80ELb0ELb0ELb1ELb1ELb0ELb0ELb0ELb0ELi2ELi4ELi4ELi4ELb0EEENS1_24CollectiveEpilogueBwdGQAISA_fSD_Li256ELb1ELb0EEENS1_19SingleTileSchedulerILb1ELb0ELb0ELi128EEEEEEEEEvNT_6ParamsE$_ZN4cute5tupleIJNS_1CILi2EEEiEEC2ERKS2_RKi) ;  /* 0xffffe27000007944 */ /* 0x000fea0003c3ffff */
[----:B------:R1:W5:Y:S01]  /*c8d0*/  LDL R3, [R1+0x1688] ;  /* 0x0016880001037983 */ /* 0x0003620000100800 */
[----:B------:R-:W-:-:S04]  /*c8e0*/  MOV R9, 0x0 ;  /* 0x0000000000097802 */ /* 0x000fc80000000f00 */
[----:B------:R-:W-:Y:S05]  /*c8f0*/  RET.REL.NODEC R8 `(_ZN7cutlass13device_kernelIN5flash19enable_sm80_to_sm89INS1_16FlashAttnBwdSm80INS1_25CollectiveMainloopBwdSm80ILi2ELi2EN4cute5tupleIJNS5_1CILi128EEES8_NS7_ILi64EEEEEENS_10bfloat16_tEfNS_4arch4Sm80ELb0ELb0ELb1ELb1ELb0ELb0ELb0ELb0ELi2ELi4ELi4ELi4ELb0EEENS1_24CollectiveEpilogueBwdGQAISA_fSD_Li256ELb1ELb0EEENS1_19SingleTileSchedulerILb1ELb0ELb0ELi128EEEEEEEEEvNT_6ParamsE) ;  /* 0xffff370008007950 */ /* 0x000fea0003c3ffff */
        .type           $_ZN7cutlass13device_kernelIN5flash19enable_sm80_to_sm89INS1_16FlashAttnBwdSm80INS1_25CollectiveMainloopBwdSm80ILi2ELi2EN4cute5tupleIJNS5_1CILi128EEES8_NS7_ILi64EEEEEENS_10bfloat16_tEfNS_4arch4Sm80ELb0ELb0ELb1ELb1ELb0ELb0ELb0ELb0ELi2ELi4ELi4ELi4ELb0EEENS1_24CollectiveEpilogueBwdGQAISA_fSD_Li256ELb1ELb0EEENS1_19SingleTileSchedulerILb1ELb0ELb0ELi128EEEEEEEEEvNT_6ParamsE$_ZZN4cute6detail16composition_implINS_5tupleIJNS_1CILi16EEENS3_ILi2EEES5_S5_NS3_ILi4EEES5_EEENS2_IJNS3_ILi1EEEiiiNS3_ILi144EEENS3_ILi512EEEEEENS2_IJNS2_IJS5_S5_EEES6_NS3_ILi8EEEEEENS2_IJNS2_IJNS3_ILi64EEESA_EEES4_NS3_ILi1024EEEEEEEEDaRKT_RKT0_RKT1_RKT2_ENKUlRKT_RKT0_E_clIS6_S4_EEDaSX_S10_,@function
        .size           $_ZN7cutlass13device_kernelIN5flash19enable_sm80_to_sm89INS1_16FlashAttnBwdSm80INS1_25CollectiveMainloopBwdSm80ILi2ELi2EN4cute5tupleIJNS5_1CILi128EEES8_NS7_ILi64EEEEEENS_10bfloat16_tEfNS_4arch4Sm80ELb0ELb0ELb1ELb1ELb0ELb0ELb0ELb0ELi2ELi4ELi4ELi4ELb0EEENS1_24CollectiveEpilogueBwdGQAISA_fSD_Li256ELb1ELb0EEENS1_19SingleTileSchedulerILb1ELb0ELb0ELi128EEEEEEEEEvNT_6ParamsE$_ZZN4cute6detail16composition_implINS_5tupleIJNS_1CILi16EEENS3_ILi2EEES5_S5_NS3_ILi4EEES5_EEENS2_IJNS3_ILi1EEEiiiNS3_ILi144EEENS3_ILi512EEEEEENS2_IJNS2_IJS5_S5_EEES6_NS3_ILi8EEEEEENS2_IJNS2_IJNS3_ILi64EEESA_EEES4_NS3_ILi1024EEEEEEEEDaRKT_RKT0_RKT1_RKT2_ENKUlRKT_RKT0_E_clIS6_S4_EEDaSX_S10_,($_ZN7cutlass13device_kernelIN5flash19enable_sm80_to_sm89INS1_16FlashAttnBwdSm80INS1_25CollectiveMainloopBwdSm80ILi2ELi2EN4cute5tupleIJNS5_1CILi128EEES8_NS7_ILi64EEEEEENS_10bfloat16_tEfNS_4arch4Sm80ELb0ELb0ELb1ELb1ELb0ELb0ELb0ELb0ELi2ELi4ELi4ELi4ELb0EEENS1_24CollectiveEpilogueBwdGQAISA_fSD_Li256ELb1ELb0EEENS1_19SingleTileSchedulerILb1ELb0ELb0ELi128EEEEEEEEEvNT_6ParamsE$_ZZN4cute6detail16composition_implINS_5tupleIJNS_1CILi16EEENS3_ILi2EEES5_S5_NS3_ILi4EEES5_EEENS2_IJNS3_ILi1EEEiiiNS3_ILi144EEENS3_ILi512EEEEEENS2_IJNS2_IJS5_S5_EEES6_NS3_ILi8EEEEEENS2_IJNS2_IJNS3_ILi64EEESA_EEES4_NS3_ILi1024EEEEEEEEDaRKT_RKT0_RKT1_RKT2_ENKUlRKT_RKT0_E_clISC_SG_EEDaSX_S10_ - $_ZN7cutlass13device_kernelIN5flash19enable_sm80_to_sm89INS1_16FlashAttnBwdSm80INS1_25CollectiveMainloopBwdSm80ILi2ELi2EN4cute5tupleIJNS5_1CILi128EEES8_NS7_ILi64EEEEEENS_10bfloat16_tEfNS_4arch4Sm80ELb0ELb0ELb1ELb1ELb0ELb0ELb0ELb0ELi2ELi4ELi4ELi4ELb0EEENS1_24CollectiveEpilogueBwdGQAISA_fSD_Li256ELb1ELb0EEENS1_19SingleTileSchedulerILb1ELb0ELb0ELi128EEEEEEEEEvNT_6ParamsE$_ZZN4cute6detail16composition_implINS_5tupleIJNS_1CILi16EEENS3_ILi2EEES5_S5_NS3_ILi4EEES5_EEENS2_IJNS3_ILi1EEEiiiNS3_ILi144EEENS3_ILi512EEEEEENS2_IJNS2_IJS5_S5_EEES6_NS3_ILi8EEEEEENS2_IJNS2_IJNS3_ILi64EEESA_EEES4_NS3_ILi1024EEEEEEEEDaRKT_RKT0_RKT1_RKT2_ENKUlRKT_RKT0_E_clIS6_S4_EEDaSX_S10_)
$_ZN7cutlass13device_kernelIN5flash19enable_sm80_to_sm89INS1_16FlashAttnBwdSm80INS1_25CollectiveMainloopBwdSm80ILi2ELi2EN4cute5tupleIJNS5_1CILi128EEES8_NS7_ILi64EEEEEENS_10bfloat16_tEfNS_4arch4Sm80ELb0ELb0ELb1ELb1ELb0ELb0ELb0ELb0ELi2ELi4ELi4ELi4ELb0EEENS1_24CollectiveEpilogueBwdGQAISA_fSD_Li256ELb1ELb0EEENS1_19SingleTileSchedulerILb1ELb0ELb0ELi128EEEEEEEEEvNT_6ParamsE$_ZZN4cute6detail16composition_implINS_5tupleIJNS_1CILi16EEENS3_ILi2EEES5_S5_NS3_ILi4EEES5_EEENS2_IJNS3_ILi1EEEiiiNS3_ILi144EEENS3_ILi512EEEEEENS2_IJNS2_IJS5_S5_EEES6_NS3_ILi8EEEEEENS2_IJNS2_IJNS3_ILi64EEESA_EEES4_NS3_ILi1024EEEEEEEEDaRKT_RKT0_RKT1_RKT2_ENKUlRKT_RKT0_E_clIS6_S4_EEDaSX_S10_:
        /* <DEDUP_REMOVED lines=14> */
[----:B-1---5:R-:W-:Y:S05]  /*c9e0*/  CALL.REL.NOINC `($_ZN7cutlass13device_kernelIN5flash19enable_sm80_to_sm89INS1_16FlashAttnBwdSm80INS1_25CollectiveMainloopBwdSm80ILi2ELi2EN4cute5tupleIJNS5_1CILi128EEES8_NS7_ILi64EEEEEENS_10bfloat16_tEfNS_4arch4Sm80ELb0ELb0ELb1ELb1ELb0ELb0ELb0ELb0ELi2ELi4ELi4ELi4ELb0EEENS1_24CollectiveEpilogueBwdGQAISA_fSD_Li256ELb1ELb0EEENS1_19SingleTileSchedulerILb1ELb0ELb0ELi128EEEEEEEEEvNT_6ParamsE$_ZZN4cute6detail16composition_implINS_5tupleIJNS_1CILi16EEENS3_ILi2EEES5_S5_NS3_ILi4EEES5_EEENS2_IJNS3_ILi1EEEiiiNS3_ILi144EEENS3_ILi512EEEEEES6_S4_EEDaRKT_RKT0_RKT1_RKT2_ENKUlRKT_T0_E_clINS2_IJNS2_IJEEESU_S6_S8_EEENS_17integral_constantIiLi1EEEEEDaSQ_SR_) ;  /* 0x0000055000007944 */ /* 0x022fea0003c00000 */
[----:B-----5:R2:W-:Y:S04]  /*c9f0*/  STL [R1+0x16a8], R2 ;  /* 0x0016a80201007387 */ /* 0x0205e80000100800 */
[----:B------:R2:W-:Y:S04]  /*ca00*/  STL.64 [R1+0x16a0], R72 ;  /* 0x0016a04801007387 */ /* 0x0005e80000100a00 */
[----:B------:R-:W5:Y:S01]  /*ca10*/  LDL R6, [R6+0x4] ;  /* 0x0000040006067983 */ /* 0x000f620000100800 */
[----:B------:R-:W-:Y:S02]  /*ca20*/  IADD3 R3, R65, 0x28, RZ ;  /* 0x0000002841037810 */ /* 0x000fe40007ffe0ff */
[----:B------:R-:W-:-:S02]  /*ca30*/  MOV R70, 0xca50 ;  /* 0x0000ca5000467802 */ /* 0x000fc40000000f00 */
[----:B-12--5:R-:W-:Y:S05]  /*ca40*/  CALL.REL.NOINC `($_ZN7cutlass13device_kernelIN5flash19enable_sm80_to_sm89INS1_16FlashAttnBwdSm80INS1_25CollectiveMainloopBwdSm80ILi2ELi2EN4cute5tupleIJNS5_1CILi128EEES8_NS7_ILi64EEEEEENS_10bfloat16_tEfNS_4arch4Sm80ELb0ELb0ELb1ELb1ELb0ELb0ELb0ELb0ELi2ELi4ELi4ELi4ELb0EEENS1_24CollectiveEpilogueBwdGQAISA_fSD_Li256ELb1ELb0EEENS1_19SingleTileSchedulerILb1ELb0ELb0ELi128EEEEEEEEEvNT_6ParamsE$_ZZN4cute6detail16composition_implINS_5tupleIJNS_1CILi16EEENS3_ILi2EEES5_S5_NS3_ILi4EEES5_EEENS2_IJNS3_ILi1EEEiiiNS3_ILi144EEENS3_ILi512EEEEEES6_S4_EEDaRKT_RKT0_RKT1_RKT2_ENKUlRKT_T0_E_clINS2_IJNS2_IJS5_EEENS2_IJiEEES5_S8_EEENS_17integral_constantIiLi2EEEEEDaSQ_SR_) ;  /* 0x000005c000007944 */ /* 0x026fea0003c00000 */
[----:B------:R-:W2:Y:S01]  /*ca50*/  LDL.64 R70, [R1+0x16a0] ;  /* 0x0016a00001467983 */ /* 0x000ea20000100a00 */
[----:B------:R-:W-:-:S02]  /*ca60*/  IADD3 R5, R65, 0x18, RZ ;  /* 0x0000001841057810 */ /* 0x000fc40007ffe0ff */
[----:B------:R-:W-:Y:S01]  /*ca70*/  MOV R8, 0xcab0 ;  /* 0x0000cab000087802 */ /* 0x000fe20000000f00 */
[----:B-----5:R3:W-:Y:S04]  /*ca80*/  STL.64 [R1+0x1698], R2 ;  /* 0x0016980201007387 */ /* 0x0207e80000100a00 */
[----:B--2---:R3:W-:Y:S02]  /*ca90*/  STL.64 [R1+0x1690], R70 ;  /* 0x0016904601007387 */ /* 0x0047e40000100a00 */
[----:B-1-3--:R-:W-:Y:S05]  /*caa0*/  CALL.REL.NOINC `($_ZN7cutlass13device_kernelIN5flash19enable_sm80_to_sm89INS1_16FlashAttnBwdSm80INS1_25CollectiveMainloopBwdSm80ILi2ELi2EN4cute5tupleIJNS5_1CILi128EEES8_NS7_ILi64EEEEEENS_10bfloat16_tEfNS_4arch4Sm80ELb0ELb0ELb1ELb1ELb0ELb0ELb0ELb0ELi2ELi4ELi4ELi4ELb0EEENS1_24CollectiveEpilogueBwdGQAISA_fSD_Li256ELb1ELb0EEENS1_19SingleTileSchedulerILb1ELb0ELb0ELi128EEEEEEEEEvNT_6ParamsE$_ZZN4cute6detail16composition_implINS_5tupleIJNS_1CILi16EEENS3_ILi2EEES5_S5_NS3_ILi4EEES5_EEENS2_IJNS3_ILi1EEEiiiNS3_ILi144EEENS3_ILi512EEEEEES6_S4_EEDaRKT_RKT0_RKT1_RKT2_ENKUlRKT_T0_E_clINS2_IJNS2_IJS5_S5_EEENS2_IJiiEEES8_S8_EEENS_17integral_constantIiLi3EEEEEDaSQ_SR_) ;  /* 0x0000065000007944 */ /* 0x00afea0003c00000 */
[----:B------:R-:W2:Y:S01]  /*cab0*/  LDL.64 R70, [R1+0x1690] ;  /* 0x0016900001467983 */ /* 0x000ea20000100a00 */
[----:B------:R-:W-:Y:S02]  /*cac0*/  IADD3 R5, R65, 0x8, RZ ;  /* 0x0000000841057810 */ /* 0x000fe40007ffe0ff */
[----:B------:R-:W-:Y:S01]  /*cad0*/  MOV R8, 0xcb10 ;  /* 0x0000cb1000087802 */ /* 0x000fe20000000f00 */
[----:B-----5:R3:W-:Y:S04]  /*cae0*/  STL.64 [R1+0x1688], R2 ;  /* 0x0016880201007387 */ /* 0x0207e80000100a00 */
[----:B--2---:R3:W-:Y:S02]  /*caf0*/  STL.64 [R1+0x1680], R70 ;  /* 0x0016804601007387 */ /* 0x0047e40000100a00 */
[----:B-1-3--:R-:W-:Y:S05]  /*cb00*/  CALL.REL.NOINC `($_ZN7cutlass13device_kernelIN5flash19enable_sm80_to_sm89INS1_16FlashAttnBwdSm80INS1_25CollectiveMainloopBwdSm80ILi2ELi2EN4cute5tupleIJNS5_1CILi128EEES8_NS7_ILi64EEEEEENS_10bfloat16_tEfNS_4arch4Sm80ELb0ELb0ELb1ELb1ELb0ELb0ELb0ELb0ELi2ELi4ELi4ELi4ELb0EEENS1_24CollectiveEpilogueBwdGQAISA_fSD_Li256ELb1ELb0EEENS1_19SingleTileSchedulerILb1ELb0ELb0ELi128EEEEEEEEEvNT_6ParamsE$_ZZN4cute6detail16composition_implINS_5tupleIJNS_1CILi16EEENS3_ILi2EEES5_S5_NS3_ILi4EEES5_EEENS2_IJNS3_ILi1EEEiiiNS3_ILi144EEENS3_ILi512EEEEEES6_S4_EEDaRKT_RKT0_RKT1_RKT2_ENKUlRKT_T0_E_clINS2_IJNS2_IJS5_S5_EEENS2_IJiiEEES8_S8_EEENS_17integral_constantIiLi4EEEEEDaSQ_SR_) ;  /* 0x0000069000007944 */ /* 0x00afea0003c00000 */
[----:B-----5:R-:W-:Y:S01]  /*cb10*/  IMAD.MOV.U32 R8, RZ, RZ, R3 ;  /* 0x000000ffff087224 */ /* 0x020fe200078e0003 */
[----:B------:R-:W-:-:S02]  /*cb20*/  MOV R3, R17 ;  /* 0x0000001100037202 */ /* 0x000fc40000000f00 */
[----:B------:R-:W-:Y:S02]  /*cb30*/  MOV R6, 0xcb50 ;  /* 0x0000cb5000067802 */ /* 0x000fe40000000f00 */
[----:B-1----:R-:W-:Y:S05]  /*cb40*/  CALL.REL.NOINC `($_ZN7cutlass13device_kernelIN5flash19enable_sm80_to_sm89INS1_16FlashAttnBwdSm80INS1_25CollectiveMainloopBwdSm80ILi2ELi2EN4cute5tupleIJNS5_1CILi128EEES8_NS7_ILi64EEEEEENS_10bfloat16_tEfNS_4arch4Sm80ELb0ELb0ELb1ELb1ELb0ELb0ELb0ELb0ELi2ELi4ELi4ELi4ELb0EEENS1_24CollectiveEpilogueBwdGQAISA_fSD_Li256ELb1ELb0EEENS1_19SingleTileSchedulerILb1ELb0ELb0ELi128EEEEEEEEEvNT_6ParamsE$_ZN4cute5tupleIJNS0_IJNS_1CILi2EEES2_EEENS0_IJiiEEEEEC2ERKS3_RKS4_) ;  /* 0xffffde0000007944 */ /* 0x002fea0003c3ffff */
[----:B------:R1:W5:Y:S01]  /*cb50*/  LDL.64 R2, [R1+0x16c0] ;  /* 0x0016c00001027983 */ /* 0x0003620000100a00 */
[----:B------:R-:W-:-:S04]  /*cb60*/  MOV R17, 0x0 ;  /* 0x0000000000117802 */ /* 0x000fc80000000f00 */
[----:B------:R-:W-:Y:S05]  /*cb70*/  RET.REL.NODEC R16 `(_ZN7cutlass13device_kernelIN5flash19enable_sm80_to_sm89INS1_16FlashAttnBwdSm80INS1_25CollectiveMainloopBwdSm80ILi2ELi2EN4cute5tupleIJNS5_1CILi128EEES8_NS7_ILi64EEEEEENS_10bfloat16_tEfNS_4arch4Sm80ELb0ELb0ELb1ELb1ELb0ELb0ELb0ELb0ELi2ELi4ELi4ELi4ELb0EEENS1_24CollectiveEpilogueBwdGQAISA_fSD_Li256ELb1ELb0EEENS1_19SingleTileSchedulerILb1ELb0ELb0ELi128EEEEEEEEEvNT_6ParamsE) ;  /* 0xffff348010007950 */ /* 0x000fea0003c3ffff */
        .type           $_ZN7cutlass13device_kernelIN5flash19enable_sm80_to_sm89INS1_16FlashAttnBwdSm80INS1_25CollectiveMainloopBwdSm80ILi2ELi2EN4cute5tupleIJNS5_1CILi128EEES8_NS7_ILi64EEEEEENS_10bfloat16_tEfNS_4arch4Sm80ELb0ELb0ELb1ELb1ELb0ELb0ELb0ELb0ELi2ELi4ELi4ELi4ELb0EEENS1_24CollectiveEpilogueBwdGQAISA_fSD_Li256ELb1ELb0EEENS1_19SingleTileSchedulerILb1ELb0ELb0ELi128EEEEEEEEEvNT_6ParamsE$_ZZN4cute6detail16composition_implINS_5tupleIJNS_1CILi16EEENS3_ILi2EEES5_S5_NS3_ILi4EEES5_EEENS2_IJNS3_ILi1EEEiiiNS3_ILi144EEENS3_ILi512EEEEEENS2_IJNS2_IJS5_S5_EEES6_NS3_ILi8EEEEEENS2_IJNS2_IJNS3_ILi64EEESA_EEES4_NS3_ILi1024EEEEEEEEDaRKT_RKT0_RKT1_RKT2_ENKUlRKT_RKT0_E_clISC_SG_EEDaSX_S10_,@function
        .size           $_ZN7cutlass13device_kernelIN5flash19enable_sm80_to_sm89INS1_16FlashAttnBwdSm80INS1_25CollectiveMainloopBwdSm80ILi2ELi2EN4cute5tupleIJNS5_1CILi128EEES8_NS7_ILi64EEEEEENS_10bfloat16_tEfNS_4arch4Sm80ELb0ELb0ELb1ELb1ELb0ELb0ELb0ELb0ELi2ELi4ELi4ELi4ELb0EEENS1_24CollectiveEpilogueBwdGQAISA_fSD_Li256ELb1ELb0EEENS1_19SingleTileSchedulerILb1ELb0ELb0ELi128EEEEEEEEEvNT_6ParamsE$_ZZN4cute6detail16composition_implINS_5tupleIJNS_1CILi16EEENS3_ILi2EEES5_S5_NS3_ILi4EEES5_EEENS2_IJNS3_ILi1EEEiiiNS3_ILi144EEENS3_ILi512EEEEEENS2_IJNS2_IJS5_S5_EEES6_NS3_ILi8EEEEEENS2_IJNS2_IJNS3_ILi64EEESA_EEES4_NS3_ILi1024EEEEEEEEDaRKT_RKT0_RKT1_RKT2_ENKUlRKT_RKT0_E_clISC_SG_EEDaSX_S10_,($_ZN7cutlass13device_kernelIN5flash19enable_sm80_to_sm89INS1_16FlashAttnBwdSm80INS1_25CollectiveMainloopBwdSm80ILi2ELi2EN4cute5tupleIJNS5_1CILi128EEES8_NS7_ILi64EEEEEENS_10bfloat16_tEfNS_4arch4Sm80ELb0ELb0ELb1ELb1ELb0ELb0ELb0ELb0ELi2ELi4ELi4ELi4ELb0EEENS1_24CollectiveEpilogueBwdGQAISA_fSD_Li256ELb1ELb0EEENS1_19SingleTileSchedulerILb1ELb0ELb0ELi128EEEEEEEEEvNT_6ParamsE$_ZZN4cute6detail16composition_implINS_5tupleIJNS_1CILi16EEENS3_ILi2EEES5_S5_NS3_ILi4EEES5_EEENS2_IJNS3_ILi1EEEiiiNS3_ILi144EEENS3_ILi512EEEEEENS2_IJS5_S5_EEENS2_IJNS3_ILi64EEESA_EEEEEDaRKT_RKT0_RKT1_RKT2_ENKUlRKT_RKT0_E_clIS5_SD_EEDaST_SW_ - $_ZN7cutlass13device_kernelIN5flash19enable_sm80_to_sm89INS1_16FlashAttnBwdSm80INS1_25CollectiveMainloopBwdSm80ILi2ELi2EN4cute5tupleIJNS5_1CILi128EEES8_NS7_ILi64EEEEEENS_10bfloat16_tEfNS_4arch4Sm80ELb0ELb0ELb1ELb1ELb0ELb0ELb0ELb0ELi2ELi4ELi4ELi4ELb0EEENS1_24CollectiveEpilogueBwdGQAISA_fSD_Li256ELb1ELb0EEENS1_19SingleTileSchedulerILb1ELb0ELb0ELi128EEEEEEEEEvNT_6ParamsE$_ZZN4cute6detail16composition_implINS_5tupleIJNS_1CILi16EEENS3_ILi2EEES5_S5_NS3_ILi4EEES5_EEENS2_IJNS3_ILi1EEEiiiNS3_ILi144EEENS3_ILi512EEEEEENS2_IJNS2_IJS5_S5_EEES6_NS3_ILi8EEEEEENS2_IJNS2_IJNS3_ILi64EEESA_EEES4_NS3_ILi1024EEEEEEEEDaRKT_RKT0_RKT1_RKT2_ENKUlRKT_RKT0_E_clISC_SG_EEDaSX_S10_)
$_ZN7cutlass13device_kernelIN5flash19enable_sm80_to_sm89INS1_16FlashAttnBwdSm80INS1_25CollectiveMainloopBwdSm80ILi2ELi2EN4cute5tupleIJNS5_1CILi128EEES8_NS7_ILi64EEEEEENS_10bfloat16_tEfNS_4arch4Sm80ELb0ELb0ELb1ELb1ELb0ELb0ELb0ELb0ELi2ELi4ELi4ELi4ELb0EEENS1_24CollectiveEpilogueBwdGQAISA_fSD_Li256ELb1ELb0EEENS1_19SingleTileSchedulerILb1ELb0ELb0ELi128EEEEEEEEEvNT_6ParamsE$_ZZN4cute6detail16composition_implINS_5tupleIJNS_1CILi16EEENS3_ILi2EEES5_S5_NS3_ILi4EEES5_EEENS2_IJNS3_ILi1EEEiiiNS3_ILi144EEENS3_ILi512EEEEEENS2_IJNS2_IJS5_S5_EEES6_NS3_ILi8EEEEEENS2_IJNS2_IJNS3_ILi64EEESA_EEES4_NS3_ILi1024EEEEEEEEDaRKT_RKT0_RKT1_RKT2_ENKUlRKT_RKT0_E_clISC_SG_EEDaSX_S10_:
[----:B------:R-:W-:Y:S02]  /*cb80*/  IADD3 R34, R1, 0x1680, RZ ;  /* 0x0000168001227810 */ /* 0x000fe40007ffe0ff */
[----:B------:R-:W-:Y:S02]  /*cb90*/  MOV R70, 0xcbd0 ;  /* 0x0000cbd000467802 */ /* 0x000fe40000000f00 */
[----:B------:R-:W-:-:S04]  /*cba0*/  IADD3 R34, R34, c[0x0][0x20], RZ ;  /* 0x0000080022227a10 */ /* 0x000fc80007ffe0ff */
[----:B------:R-:W-:Y:S02]  /*cbb0*/  IADD3 R65, R34, 0x4, RZ ;  /* 0x0000000422417810 */ /* 0x000fe40007ffe0ff */
[----:B------:R-:W-:Y:S05]  /*cbc0*/  CALL.REL.NOINC `($_ZN7cutlass13device_kernelIN5flash19enable_sm80_to_sm89INS1_16FlashAttnBwdSm80INS1_25CollectiveMainloopBwdSm80ILi2ELi2EN4cute5tupleIJNS5_1CILi128EEES8_NS7_ILi64EEEEEENS_10bfloat16_tEfNS_4arch4Sm80ELb0ELb0ELb1ELb1ELb0ELb0ELb0ELb0ELi2ELi4ELi4ELi4ELb0EEENS1_24CollectiveEpilogueBwdGQAISA_fSD_Li256ELb1ELb0EEENS1_19SingleTileSchedulerILb1ELb0ELb0ELi128EEEEEEEEEvNT_6ParamsE$_ZZN4cute6detail16composition_implINS_5tupleIJNS_1CILi16EEENS3_ILi2EEES5_S5_NS3_ILi4EEES5_EEENS2_IJNS3_ILi1EEEiiiNS3_ILi144EEENS3_ILi512EEEEEENS2_IJS5_S5_EEENS2_IJNS3_ILi64EEESA_EEEEEDaRKT_RKT0_RKT1_RKT2_ENKUlRKT_RKT0_E_clIS5_SD_EEDaST_SW_) ;  /* 0x0000009000007944 */ /* 0x000fea0003c00000 */
[----:B------:R-:W-:Y:S02]  /*cbd0*/  MOV R4, 0xcbf0 ;  /* 0x0000cbf000047802 */ /* 0x000fe40000000f00 */
[----:B-1---5:R-:W-:Y:S05]  /*cbe0*/  CALL.REL.NOINC `($_ZN7cutlass13device_kernelIN5flash19enable_sm80_to_sm89INS1_16FlashAttnBwdSm80INS1_25CollectiveMainloopBwdSm80ILi2ELi2EN4cute5tupleIJNS5_1CILi128EEES8_NS7_ILi64EEEEEENS_10bfloat16_tEfNS_4arch4Sm80ELb0ELb0ELb1ELb1ELb0ELb0ELb0ELb0ELi2ELi4ELi4ELi4ELb0EEENS1_24CollectiveEpilogueBwdGQAISA_fSD_Li256ELb1ELb0EEENS1_19SingleTileSchedulerILb1ELb0ELb0ELi128EEEEEEEEEvNT_6ParamsE$_ZN4cute3eso3ESOILb0ELb1EJiNS_1CILi512EEEEEC2ERKiRKS3_) ;  /* 0xffffa45000007944 */ /* 0x022fea0003c3ffff */
[----:B-1----:R1:W5:Y:S01]  /*cbf0*/  LDL R2, [R1+0x1684] ;  /* 0x0016840001027983 */ /* 0x0023620000100800 */
[----:B------:R-:W-:-:S03]  /*cc00*/  MOV R6, 0xcc20 ;  /* 0x0000cc2000067802 */ /* 0x000fc60000000f00 */
[----:B-1---5:R-:W-:Y:S05]  /*cc10*/  CALL.REL.NOINC `($_ZN7cutlass13device_kernelIN5flash19enable_sm80_to_sm89INS1_16FlashAttnBwdSm80INS1_25CollectiveMainloopBwdSm80ILi2ELi2EN4cute5tupleIJNS5_1CILi128EEES8_NS7_ILi64EEEEEENS_10bfloat16_tEfNS_4arch4Sm80ELb0ELb0ELb1ELb1ELb0ELb0ELb0ELb0ELi2ELi4ELi4ELi4ELb0EEENS1_24CollectiveEpilogueBwdGQAISA_fSD_Li256ELb1ELb0EEENS1_19SingleTileSchedulerILb1ELb0ELb0ELi128EEEEEEEEEvNT_6ParamsE$_ZN4cute5tupleIJNS0_IJNS_1CILi2EEES2_EEENS0_IJiNS1_ILi512EEEEEEEEC2ERKS3_RKS5_) ;  /* 0xffffdce000007944 */ /* 0x022fea0003c3ffff */
[----:B------:R1:W5:Y:S01]  /*cc20*/  LDL R34, [R1+0x1680] ;  /* 0x0016800001227983 */ /* 0x0003620000100800 */
[----:B------:R-:W-:Y:S02]  /*cc30*/  MOV R2, R10 ;  /* 0x0000000a00027202 */ /* 0x000fe40000000f00 */
[----:B------:R-:W-:-:S04]  /*cc40*/  MOV R3, 0x0 ;  /* 0x0000000000037802 */ /* 0x000fc80000000f00 */
[----:B------:R-:W-:Y:S05]  /*cc50*/  RET.REL.NODEC R2 `(_ZN7cutlass13device_kernelIN5flash19enable_sm80_to_sm89INS1_16FlashAttnBwdSm80INS1_25CollectiveMainloopBwdSm80ILi2ELi2EN4cute5tupleIJNS5_1CILi128EEES8_NS7_ILi64EEEEEENS_10bfloat16_tEfNS_4arch4Sm80ELb0ELb0ELb1ELb1ELb0ELb0ELb0ELb0ELi2ELi4ELi4ELi4ELb0EEENS1_24CollectiveEpilogueBwdGQAISA_fSD_Li256ELb1ELb0EEENS1_19SingleTileSchedulerILb1ELb0ELb0ELi128EEEEEEEEEvNT_6ParamsE) ;  /* 0xffff33a002007950 */ /* 0x000fea0003c3ffff */
        .type           $_ZN7cutlass13device_kernelIN5flash19enable_sm80_to_sm89INS1_16FlashAttnBwdSm80INS1_25CollectiveMainloopBwdSm80ILi2ELi2EN4cute5tupleIJNS5_1CILi128EEES8_NS7_ILi64EEEEEENS_10bfloat16_tEfNS_4arch4Sm80ELb0ELb0ELb1ELb1ELb0ELb0ELb0ELb0ELi2ELi4ELi4ELi4ELb0EEENS1_24CollectiveEpilogueBwdGQAISA_fSD_Li256ELb1ELb0EEENS1_19SingleTileSchedulerILb1ELb0ELb0ELi128EEEEEEEEEvNT_6ParamsE$_ZZN4cute6detail16composition_implINS_5tupleIJNS_1CILi16EEENS3_ILi2EEES5_S5_NS3_ILi4EEES5_EEENS2_IJNS3_ILi1EEEiiiNS3_ILi144EEENS3_ILi512EEEEEENS2_IJS5_S5_EEENS2_IJNS3_ILi64EEESA_EEEEEDaRKT_RKT0_RKT1_RKT2_ENKUlRKT_RKT0_E_clIS5_SD_EEDaST_SW_,@function
        .size           $_ZN7cutlass13device_kernelIN5flash19enable_sm80_to_sm89INS1_16FlashAttnBwdSm80INS1_25CollectiveMainloopBwdSm80ILi2ELi2EN4cute5tupleIJNS5_1CILi128EEES8_NS7_ILi64EEEEEENS_10bfloat16_tEfNS_4arch4Sm80ELb0ELb0ELb1ELb1ELb0ELb0ELb0ELb0ELi2ELi4ELi4ELi4ELb0EEENS1_24CollectiveEpilogueBwdGQAISA_fSD_Li256ELb1ELb0EEENS1_19SingleTileSchedulerILb1ELb0ELb0ELi128EEEEEEEEEvNT_6ParamsE$_ZZN4cute6detail16composition_implINS_5tupleIJNS_1CILi16EEENS3_ILi2EEES5_S5_NS3_ILi4EEES5_EEENS2_IJNS3_ILi1EEEiiiNS3_ILi144EEENS3_ILi512EEEEEENS2_IJS5_S5_EEENS2_IJNS3_ILi64EEESA_EEEEEDaRKT_RKT0_RKT1_RKT2_ENKUlRKT_RKT0_E_clIS5_SD_EEDaST_SW_,($_ZN7cutlass13device_kernelIN5flash19enable_sm80_to_sm89INS1_16FlashAttnBwdSm80INS1_25CollectiveMainloopBwdSm80ILi2ELi2EN4cute5tupleIJNS5_1CILi128EEES8_NS7_ILi64EEEEEENS_10bfloat16_tEfNS_4arch4Sm80ELb0ELb0ELb1ELb1ELb0ELb0ELb0ELb0ELi2ELi4ELi4ELi4ELb0EEENS1_24CollectiveEpilogueBwdGQAISA_fSD_Li256ELb1ELb0EEENS1_19SingleTileSchedulerILb1ELb0ELb0ELi128EEEEEEEEEvNT_6ParamsE$_ZZN4cute6detail16composition_implINS_5tupleIJNS_1CILi16EEENS3_ILi2EEES5_S5_NS3_ILi4EEES5_EEENS2_IJNS3_ILi1EEEiiiNS3_ILi144EEENS3_ILi512EEEEEES5_NS3_ILi64EEEEEDaRKT_RKT0_RKT1_RKT2_ENKUlRKT_T0_E_clINS2_IJNS2_IJEEESV_S5_S8_EEENS_17integral_constantIiLi3EEEEEDaSR_SS_ - $_ZN7cutlass13device_kernelIN5flash19enable_sm80_to_sm89INS1_16FlashAttnBwdSm80INS1_25CollectiveMainloopBwdSm80ILi2ELi2EN4cute5tupleIJNS5_1CILi128EEES8_NS7_ILi64EEEEEENS_10bfloat16_tEfNS_4arch4Sm80ELb0ELb0ELb1ELb1ELb0ELb0ELb0ELb0ELi2ELi4ELi4ELi4ELb0EEENS1_24CollectiveEpilogueBwdGQAISA_fSD_Li256ELb1ELb0EEENS1_19SingleTileSchedulerILb1ELb0ELb0ELi128EEEEEEEEEvNT_6ParamsE$_ZZN4cute6detail16composition_implINS_5tupleIJNS_1CILi16EEENS3_ILi2EEES5_S5_NS3_ILi4EEES5_EEENS2_IJNS3_ILi1EEEiiiNS3_ILi144EEENS3_ILi512EEEEEENS2_IJS5_S5_EEENS2_IJNS3_ILi64EEESA_EEEEEDaRKT_RKT0_RKT1_RKT2_ENKUlRKT_RKT0_E_clIS5_SD_EEDaST_SW_)
$_ZN7cutlass13device_kernelIN5flash19enable_sm80_to_sm89INS1_16FlashAttnBwdSm80INS1_25CollectiveMainloopBwdSm80ILi2ELi2EN4cute5tupleIJNS5_1CILi128EEES8_NS7_ILi64EEEEEENS_10bfloat16_tEfNS_4arch4Sm80ELb0ELb0ELb1ELb1ELb0ELb0ELb0ELb0ELi2ELi4ELi4ELi4ELb0EEENS1_24CollectiveEpilogueBwdGQAISA_fSD_Li256ELb1ELb0EEENS1_19SingleTileSchedulerILb1ELb0ELb0ELi128EEEEEEEEEvNT_6ParamsE$_ZZN4cute6detail16composition_implINS_5tupleIJNS_1CILi16EEENS3_ILi2EEES5_S5_NS3_ILi4EEES5_EEENS2_IJNS3_ILi1EEEiiiNS3_ILi144EEENS3_ILi512EEEEEENS2_IJS5_S5_EEENS2_IJNS3_ILi64EEESA_EEEEEDaRKT_RKT0_RKT1_RKT2_ENKUlRKT_RKT0_E_clIS5_SD_EEDaST_SW_:
        /* <DEDUP_REMOVED lines=13> */
[----:B-1---5:R-:W-:Y:S05]  /*cd30*/  CALL.REL.NOINC `($_ZN7cutlass13device_kernelIN5flash19enable_sm80_to_sm89INS1_16FlashAttnBwdSm80INS1_25CollectiveMainloopBwdSm80ILi2ELi2EN4cute5tupleIJNS5_1CILi128EEES8_NS7_ILi64EEEEEENS_10bfloat16_tEfNS_4arch4Sm80ELb0ELb0ELb1ELb1ELb0ELb0ELb0ELb0ELi2ELi4ELi4ELi4ELb0EEENS1_24CollectiveEpilogueBwdGQAISA_fSD_Li256ELb1ELb0EEENS1_19SingleTileSchedulerILb1ELb0ELb0ELi128EEEEEEEEEvNT_6ParamsE$_ZZN4cute6detail16composition_implINS_5tupleIJNS_1CILi16EEENS3_ILi2EEES5_S5_NS3_ILi4EEES5_EEENS2_IJNS3_ILi1EEEiiiNS3_ILi144EEENS3_ILi512EEEEEES5_NS3_ILi64EEEEEDaRKT_RKT0_RKT1_RKT2_ENKUlRKT_T0_E_clINS2_IJNS2_IJEEESV_S5_S8_EEENS_17integral_constantIiLi3EEEEEDaSR_SS_) ;  /* 0x000000b000007944 */ /* 0x022fea0003c00000 */
[----:B-----5:R2:W-:Y:S01]  /*cd40*/  STL [R1+0x1690], R2 ;  /* 0x0016900201007387 */ /* 0x0205e20000100800 */
[----:B------:R-:W-:Y:S02]  /*cd50*/  IADD3 R5, R5, 0x8, RZ ;  /* 0x0000000805057810 */ /* 0x000fe40007ffe0ff */
[----:B------:R-:W-:Y:S01]  /*cd60*/  MOV R72, 0xcd90 ;  /* 0x0000cd9000487802 */ /* 0x000fe20000000f00 */
[----:B------:R2:W-:Y:S04]  /*cd70*/  STL.64 [R1+0x1688], R74 ;  /* 0x0016884a01007387 */ /* 0x0005e80000100a00 */
[----:B-12---:R-:W-:Y:S05]  /*cd80*/  CALL.REL.NOINC `($_ZN7cutlass13device_kernelIN5flash19enable_sm80_to_sm89INS1_16FlashAttnBwdSm80INS1_25CollectiveMainloopBwdSm80ILi2ELi2EN4cute5tupleIJNS5_1CILi128EEES8_NS7_ILi64EEEEEENS_10bfloat16_tEfNS_4arch4Sm80ELb0ELb0ELb1ELb1ELb0ELb0ELb0ELb0ELi2ELi4ELi4ELi4ELb0EEENS1_24CollectiveEpilogueBwdGQAISA_fSD_Li256ELb1ELb0EEENS1_19SingleTileSchedulerILb1ELb0ELb0ELi128EEEEEEEEEvNT_6ParamsE$_ZZN4cute6detail16composition_implINS_5tupleIJNS_1CILi16EEENS3_ILi2EEES5_S5_NS3_ILi4EEES5_EEENS2_IJNS3_ILi1EEEiiiNS3_ILi144EEENS3_ILi512EEEEEES5_NS3_ILi64EEEEEDaRKT_RKT0_RKT1_RKT2_ENKUlRKT_T0_E_clINS2_IJNS2_IJS5_EEENS2_IJiEEES8_S8_EEENS_17integral_constantIiLi4EEEEEDaSR_SS_) ;  /* 0x0000012000007944 */ /* 0x006fea0003c00000 */
[----:B------:R-:W-:Y:S02]  /*cd90*/  MOV R2, R6 ;  /* 0x0000000600027202 */ /* 0x000fe40000000f00 */
[----:B------:R-:W-:Y:S02]  /*cda0*/  MOV R6, 0xcdc0 ;  /* 0x0000cdc000067802 */ /* 0x000fe40000000f00 */
[----:B-1---5:R-:W-:Y:S05]  /*cdb0*/  CALL.REL.NOINC `($_ZN7cutlass13device_kernelIN5flash19enable_sm80_to_sm89INS1_16FlashAttnBwdSm80INS1_25CollectiveMainloopBwdSm80ILi2ELi2EN4cute5tupleIJNS5_1CILi128EEES8_NS7_ILi64EEEEEENS_10bfloat16_tEfNS_4arch4Sm80ELb0ELb0ELb1ELb1ELb0ELb0ELb0ELb0ELi2ELi4ELi4ELi4ELb0EEENS1_24CollectiveEpilogueBwdGQAISA_fSD_Li256ELb1ELb0EEENS1_19SingleTileSchedulerILb1ELb0ELb0ELi128EEEEEEEEEvNT_6ParamsE$_ZN4cute5tupleIJNS_1CILi2EEEiEEC2ERKS2_RKi) ;  /* 0xffffdd8000007944 */ /* 0x022fea0003c3ffff */
[----:B------:R1:W5:Y:S01]  /*cdc0*/  LDL R2, [R1+0x16a8] ;  /* 0x0016a80001027983 */ /* 0x0003620000100800 */
[----:B------:R-:W-:-:S04]  /*cdd0*/  MOV R71, 0x0 ;  /* 0x0000000000477802 */ /* 0x000fc80000000f00 */
[----:B------:R-:W-:Y:S05]  /*cde0*/  RET.REL.NODEC R70 `(_ZN7cutlass13device_kernelIN5flash19enable_sm80_to_sm89INS1_16FlashAttnBwdSm80INS1_25CollectiveMainloopBwdSm80ILi2ELi2EN4cute5tupleIJNS5_1CILi128EEES8_NS7_ILi64EEEEEENS_10bfloat16_tEfNS_4arch4Sm80ELb0ELb0ELb1ELb1ELb0ELb0ELb0ELb0ELi2ELi4ELi4ELi4ELb0EEENS1_24CollectiveEpilogueBwdGQAISA_fSD_Li256ELb1ELb0EEENS1_19SingleTileSchedulerILb1ELb0ELb0ELi128EEEEEEEEEvNT_6ParamsE) ;  /* 0xffff321046007950 */ /* 0x000fea0003c3ffff */
        .type           $_ZN7cutlass13device_kernelIN5flash19enable_sm80_to_sm89INS1_16FlashAttnBwdSm80INS1_25CollectiveMainloopBwdSm80ILi2ELi2EN4cute5tupleIJNS5_1CILi128EEES8_NS7_ILi64EEEEEENS_10bfloat16_tEfNS_4arch4Sm80ELb0ELb0ELb1ELb1ELb0ELb0ELb0ELb0ELi2ELi4ELi4ELi4ELb0EEENS1_24CollectiveEpilogueBwdGQAISA_fSD_Li256ELb1ELb0EEENS1_19SingleTileSchedulerILb1ELb0ELb0ELi128EEEEEEEEEvNT_6ParamsE$_ZZN4cute6detail16composition_implINS_5tupleIJNS_1CILi16EEENS3_ILi2EEES5_S5_NS3_ILi4EEES5_EEENS2_IJNS3_ILi1EEEiiiNS3_ILi144EEENS3_ILi512EEEEEES5_NS3_ILi64EEEEEDaRKT_RKT0_RKT1_RKT2_ENKUlRKT_T0_E_clINS2_IJNS2_IJEEESV_S5_S8_EEENS_17integral_constantIiLi3EEEEEDaSR_SS_,@function
        .size           $_ZN7cutlass13device_kernelIN5flash19enable_sm80_to_sm89INS1_16FlashAttnBwdSm80INS1_25CollectiveMainloopBwdSm80ILi2ELi2EN4cute5tupleIJNS5_1CILi128EEES8_NS7_ILi64EEEEEENS_10bfloat16_tEfNS_4arch4Sm80ELb0ELb0ELb1ELb1ELb0ELb0ELb0ELb0ELi2ELi4ELi4ELi4ELb0EEENS1_24CollectiveEpilogueBwdGQAISA_fSD_Li256ELb1ELb0EEENS1_19SingleTileSchedulerILb1ELb0ELb0ELi128EEEEEEEEEvNT_6ParamsE$_ZZN4cute6detail16composition_implINS_5tupleIJNS_1CILi16EEENS3_ILi2EEES5_S5_NS3_ILi4EEES5_EEENS2_IJNS3_ILi1EEEiiiNS3_ILi144EEENS3_ILi512EEEEEES5_NS3_ILi64EEEEEDaRKT_RKT0_RKT1_RKT2_ENKUlRKT_T0_E_clINS2_IJNS2_IJEEESV_S5_S8_EEENS_17integral_constantIiLi3EEEEEDaSR_SS_,($_ZN7cutlass13device_kernelIN5flash19enable_sm80_to_sm89INS1_16FlashAttnBwdSm80INS1_25CollectiveMainloopBwdSm80ILi2ELi2EN4cute5tupleIJNS5_1CILi128EEES8_NS7_ILi64EEEEEENS_10bfloat16_tEfNS_4arch4Sm80ELb0ELb0ELb1ELb1ELb0ELb0ELb0ELb0ELi2ELi4ELi4ELi4ELb0EEENS1_24CollectiveEpilogueBwdGQAISA_fSD_Li256ELb1ELb0EEENS1_19SingleTileSchedulerILb1ELb0ELb0ELi128EEEEEEEEEvNT_6ParamsE$_ZZN4cute6detail16composition_implINS_5tupleIJNS_1CILi16EEENS3_ILi2EEES5_S5_NS3_ILi4EEES5_EEENS2_IJNS3_ILi1EEEiiiNS3_ILi144EEENS3_ILi512EEEEEES5_NS3_ILi64EEEEEDaRKT_RKT0_RKT1_RKT2_ENKUlRKT_T0_E_clINS2_IJNS2_IJS5_EEENS2_IJiEEES8_S8_EEENS_17integral_constantIiLi4EEEEEDaSR_SS_ - $_ZN7cutlass13device_kernelIN5flash19enable_sm80_to_sm89INS1_16FlashAttnBwdSm80INS1_25CollectiveMainloopBwdSm80ILi2ELi2EN4cute5tupleIJNS5_1CILi128EEES8_NS7_ILi64EEEEEENS_10bfloat16_tEfNS_4arch4Sm80ELb0ELb0ELb1ELb1ELb0ELb0ELb0ELb0ELi2ELi4ELi4ELi4ELb0EEENS1_24CollectiveEpilogueBwdGQAISA_fSD_Li256ELb1ELb0EEENS1_19SingleTileSchedulerILb1ELb0ELb0ELi128EEEEEEEEEvNT_6ParamsE$_ZZN4cute6detail16composition_implINS_5tupleIJNS_1CILi16EEENS3_ILi2EEES5_S5_NS3_ILi4EEES5_EEENS2_IJNS3_ILi1EEEiiiNS3_ILi144EEENS3_ILi512EEEEEES5_NS3_ILi64EEEEEDaRKT_RKT0_RKT1_RKT2_ENKUlRKT_T0_E_clINS2_IJNS2_IJEEESV_S5_S8_EEENS_17integral_constantIiLi3EEEEEDaSR_SS_)
$_ZN7cutlass13device_kernelIN5flash19enable_sm80_to_sm89INS1_16FlashAttnBwdSm80INS1_25CollectiveMainloopBwdSm80ILi2ELi2EN4cute5tupleIJNS5_1CILi128EEES8_NS7_ILi64EEEEEENS_10bfloat16_tEfNS_4arch4Sm80ELb0ELb0ELb1ELb1ELb0ELb0ELb0ELb0ELi2ELi4ELi4ELi4ELb0EEENS1_24CollectiveEpilogueBwdGQAISA_fSD_Li256ELb1ELb0EEENS1_19SingleTileSchedulerILb1ELb0ELb0ELi128EEEEEEEEEvNT_6ParamsE$_ZZN4cute6detail16composition_implINS_5tupleIJNS_1CILi16EEENS3_ILi2EEES5_S5_NS3_ILi4EEES5_EEENS2_IJNS3_ILi1EEEiiiNS3_ILi144EEENS3_ILi512EEEEEES5_NS3_ILi64EEEEEDaRKT_RKT0_RKT1_RKT2_ENKUlRKT_T0_E_clINS2_IJNS2_IJEEESV_S5_S8_EEENS_17integral_constantIiLi3EEEEEDaSR_SS_:
[----:B------:R-:W-:Y:S02]  /*cdf0*/  IADD3 R4, R1, 0x16b0, RZ ;  /* 0x000016b001047810 */ /* 0x000fe40007ffe0ff */
[----:B------:R-:W-:Y:S02]  /*ce00*/  MOV R8, 0xce40 ;  /* 0x0000ce4000087802 */ /* 0x000fe40000000f00 */
[----:B------:R-:W-:-:S04]  /*ce10*/  IADD3 R4, R4, c[0x0][0x20], RZ ;  /* 0x0000080004047a10 */ /* 0x000fc80007ffe0ff */
[----:B------:R-:W-:Y:S02]  /*ce20*/  IADD3 R2, R4, 0x4, RZ ;  /* 0x0000000404027810 */ /* 0x000fe40007ffe0ff */
[----:B------:R-:W-:Y:S05]  /*ce30*/  CALL.REL.NOINC `($_ZN7cutlass13device_kernelIN5flash19enable_sm80_to_sm89INS1_16FlashAttnBwdSm80INS1_25CollectiveMainloopBwdSm80ILi2ELi2EN4cute5tupleIJNS5_1CILi128EEES8_NS7_ILi64EEEEEENS_10bfloat16_tEfNS_4arch4Sm80ELb0ELb0ELb1ELb1ELb0ELb0ELb0ELb0ELi2ELi4ELi4ELi4ELb0EEENS1_24CollectiveEpilogueBwdGQAISA_fSD_Li256ELb1ELb0EEENS1_19SingleTileSchedulerILb1ELb0ELb0ELi128EEEEEEEEEvNT_6ParamsE$_ZN4cute3eso3ESOILb0ELb1EJiEEC2ERKi) ;  /* 0xffffa09000007944 */ /* 0x000fea0003c3ffff */
[----:B-1----:R1:W5:Y:S01]  /*ce40*/  LDL R3, [R1+0x16b4] ;  /* 0x0016b40001037983 */ /* 0x0023620000100800 */
[----:B------:R-:W-:Y:S02]  /*ce50*/  MOV R2, R4 ;  /* 0x0000000400027202 */ /* 0x000fe40000000f00 */
[----:B------:R-:W-:Y:S02]  /*ce60*/  MOV R4, 0xce80 ;  /* 0x0000ce8000047802 */ /* 0x000fe40000000f00 */
[----:B-1---5:R-:W-:Y:S05]  /*ce70*/  CALL.REL.NOINC `($_ZN7cutlass13device_kernelIN5flash19enable_sm80_to_sm89INS1_16FlashAttnBwdSm80INS1_25CollectiveMainloopBwdSm80ILi2ELi2EN4cute5tupleIJNS5_1CILi128EEES8_NS7_ILi64EEEEEENS_10bfloat16_tEfNS_4arch4Sm80ELb0ELb0ELb1ELb1ELb0ELb0ELb0ELb0ELi2ELi4ELi4ELi4ELb0EEENS1_24CollectiveEpilogueBwdGQAISA_fSD_Li256ELb1ELb0EEENS1_19SingleTileSchedulerILb1ELb0ELb0ELi128EEEEEEEEEvNT_6ParamsE$_ZN4cute3eso3ESOILb1ELb0EJNS_5tupleIJNS_1CILi2EEEEEENS2_IJiEEENS3_ILi1EEES7_EEC2ERKS5_RKS6_RKS7_SE_) ;  /* 0xffffb82000007944 */ /* 0x022fea0003c3ffff */
[----:B-1----:R1:W5:Y:S01]  /*ce80*/  LDL R2, [R1+0x16b0] ;  /* 0x0016b00001027983 */ /* 0x0023620000100800 */
[----:B------:R-:W-:-:S04]  /*ce90*/  MOV R73, 0x0 ;  /* 0x0000000000497802 */ /* 0x000fc80000000f00 */
[----:B------:R-:W-:Y:S05]  /*cea0*/  RET.REL.NODEC R72 `(_ZN7cutlass13device_kernelIN5flash19enable_sm80_to_sm89INS1_16FlashAttnBwdSm80INS1_25CollectiveMainloopBwdSm80ILi2ELi2EN4cute5tupleIJNS5_1CILi128EEES8_NS7_ILi64EEEEEENS_10bfloat16_tEfNS_4arch4Sm80ELb0ELb0ELb1ELb1ELb0ELb0ELb0ELb0ELi2ELi4ELi4ELi4ELb0EEENS1_24CollectiveEpilogueBwdGQAISA_fSD_Li256ELb1ELb0EEENS1_19SingleTileSchedulerILb1ELb0ELb0ELi128EEEEEEEEEvNT_6ParamsE) ;  /* 0xffff315048007950 */ /* 0x000fea0003c3ffff */
        .type           $_ZN7cutlass13device_kernelIN5flash19enable_sm80_to_sm89INS1_16FlashAttnBwdSm80INS1_25CollectiveMainloopBwdSm80ILi2ELi2EN4cute5tupleIJNS5_1CILi128EEES8_NS7_ILi64EEEEEENS_10bfloat16_tEfNS_4arch4Sm80ELb0ELb0ELb1ELb1ELb0ELb0ELb0ELb0ELi2ELi4ELi4ELi4ELb0EEENS1_24CollectiveEpilogueBwdGQAISA_fSD_Li256ELb1ELb0EEENS1_19SingleTileSchedulerILb1ELb0ELb0ELi128EEEEEEEEEvNT_6ParamsE$_ZZN4cute6detail16composition_implINS_5tupleIJNS_1CILi16EEENS3_ILi2EEES5_S5_NS3_ILi4EEES5_EEENS2_IJNS3_ILi1EEEiiiNS3_ILi144EEENS3_ILi512EEEEEES5_NS3_ILi64EEEEEDaRKT_RKT0_RKT1_RKT2_ENKUlRKT_T0_E_clINS2_IJNS2_IJS5_EEENS2_IJiEEES8_S8_EEENS_17integral_constantIiLi4EEEEEDaSR_SS_,@function
        .size           $_ZN7cutlass13device_kernelIN5flash19enable_sm80_to_sm89INS1_16FlashAttnBwdSm80INS1_25CollectiveMainloopBwdSm80ILi2ELi2EN4cute5tupleIJNS5_1CILi128EEES8_NS7_ILi64EEEEEENS_10bfloat16_tEfNS_4arch4Sm80ELb0ELb0ELb1ELb1ELb0ELb0ELb0ELb0ELi2ELi4ELi4ELi4ELb0EEENS1_24CollectiveEpilogueBwdGQAISA_fSD_Li256ELb1ELb0EEENS1_19SingleTileSchedulerILb1ELb0ELb0ELi128EEEEEEEEEvNT_6ParamsE$_ZZN4cute6detail16composition_implINS_5tupleIJNS_1CILi16EEENS3_ILi2EEES5_S5_NS3_ILi4EEES5_EEENS2_IJNS3_ILi1EEEiiiNS3_ILi144EEENS3_ILi512EEEEEES5_NS3_ILi64EEEEEDaRKT_RKT0_RKT1_RKT2_ENKUlRKT_T0_E_clINS2_IJNS2_IJS5_EEENS2_IJiEEES8_S8_EEENS_17integral_constantIiLi4EEEEEDaSR_SS_,($_ZN7cutlass13device_kernelIN5flash19enable_sm80_to_sm89INS1_16FlashAttnBwdSm80INS1_25CollectiveMainloopBwdSm80ILi2ELi2EN4cute5tupleIJNS5_1CILi128EEES8_NS7_ILi64EEEEEENS_10bfloat16_tEfNS_4arch4Sm80ELb0ELb0ELb1ELb1ELb0ELb0ELb0ELb0ELi2ELi4ELi4ELi4ELb0EEENS1_24CollectiveEpilogueBwdGQAISA_fSD_Li256ELb1ELb0EEENS1_19SingleTileSchedulerILb1ELb0ELb0ELi128EEEEEEEEEvNT_6ParamsE$_ZZN4cute6detail16composition_implINS_5tupleIJNS_1CILi16EEENS3_ILi2EEES5_S5_NS3_ILi4EEES5_EEENS2_IJNS3_ILi1EEEiiiNS3_ILi144EEENS3_ILi512EEEEEES6_S4_EEDaRKT_RKT0_RKT1_RKT2_ENKUlRKT_T0_E_clINS2_IJNS2_IJEEESU_S6_S8_EEENS_17integral_constantIiLi1EEEEEDaSQ_SR_ - $_ZN7cutlass13device_kernelIN5flash19enable_sm80_to_sm89INS1_16FlashAttnBwdSm80INS1_25CollectiveMainloopBwdSm80ILi2ELi2EN4cute5tupleIJNS5_1CILi128EEES8_NS7_ILi64EEEEEENS_10bfloat16_tEfNS_4arch4Sm80ELb0ELb0ELb1ELb1ELb0ELb0ELb0ELb0ELi2ELi4ELi4ELi4ELb0EEENS1_24CollectiveEpilogueBwdGQAISA_fSD_Li256ELb1ELb0EEENS1_19SingleTileSchedulerILb1ELb0ELb0ELi128EEEEEEEEEvNT_6ParamsE$_ZZN4cute6detail16composition_implINS_5tupleIJNS_1CILi16EEENS3_ILi2EEES5_S5_NS3_ILi4EEES5_EEENS2_IJNS3_ILi1EEEiiiNS3_ILi144EEENS3_ILi512EEEEEES5_NS3_ILi64EEEEEDaRKT_RKT0_RKT1_RKT2_ENKUlRKT_T0_E_clINS2_IJNS2_IJS5_EEENS2_IJiEEES8_S8_EEENS_17integral_constantIiLi4EEEEEDaSR_SS_)
$_ZN7cutlass13device_kernelIN5flash19enable_sm80_to_sm89INS1_16FlashAttnBwdSm80INS1_25CollectiveMainloopBwdSm80ILi2ELi2EN4cute5tupleIJNS5_1CILi128EEES8_NS7_ILi64EEEEEENS_10bfloat16_tEfNS_4arch4Sm80ELb0ELb0ELb1ELb1ELb0ELb0ELb0ELb0ELi2ELi4ELi4ELi4ELb0EEENS1_24CollectiveEpilogueBwdGQAISA_fSD_Li256ELb1ELb0EEENS1_19SingleTileSchedulerILb1ELb0ELb0ELi128EEEEEEEEEvNT_6ParamsE$_ZZN4cute6detail16composition_implINS_5tupleIJNS_1CILi16EEENS3_ILi2EEES5_S5_NS3_ILi4EEES5_EEENS2_IJNS3_ILi1EEEiiiNS3_ILi144EEENS3_ILi512EEEEEES5_NS3_ILi64EEEEEDaRKT_RKT0_RKT1_RKT2_ENKUlRKT_T0_E_clINS2_IJNS2_IJS5_EEENS2_IJiEEES8_S8_EEENS_17integral_constantIiLi4EEEEEDaSR_SS_:
[----:B------:R-:W-:-:S05]  /*ceb0*/  IADD3 R5, R5, -c[0x0][0x20], RZ ;  /* 0x8000080005057a10 */ /* 0x000fca0007ffe0ff */
[----:B------:R1:W5:Y:S01]  /*cec0*/  LDL R3, [R5] ;  /* 0x0000000005037983 */ /* 0x0003620000100800 */
[----:B------:R-:W-:Y:S02]  /*ced0*/  IADD3 R2, R1, 0x16b0, RZ ;  /* 0x000016b001027810 */ /* 0x000fe40007ffe0ff */
[----:B------:R-:W-:Y:S02]  /*cee0*/  MOV R4, 0xcf10 ;  /* 0x0000cf1000047802 */ /* 0x000fe40000000f00 */
[----:B------:R-:W-:Y:S02]  /*cef0*/  IADD3 R2, R2, c[0x0][0x20], RZ ;  /* 0x0000080002027a10 */ /* 0x000fe40007ffe0ff */
[----:B-1---5:R-:W-:Y:S05]  /*cf00*/  CALL.REL.NOINC `($_ZN7cutlass13device_kernelIN5flash19enable_sm80_to_sm89INS1_16FlashAttnBwdSm80INS1_25CollectiveMainloopBwdSm80ILi2ELi2EN4cute5tupleIJNS5_1CILi128EEES8_NS7_ILi64EEEEEENS_10bfloat16_tEfNS_4arch4Sm80ELb0ELb0ELb1ELb1ELb0ELb0ELb0ELb0ELi2ELi4ELi4ELi4ELb0EEENS1_24CollectiveEpilogueBwdGQAISA_fSD_Li256ELb1ELb0EEENS1_19SingleTileSchedulerILb1ELb0ELb0ELi128EEEEEEEEEvNT_6ParamsE$_ZN4cute3eso3ESOILb1ELb0EJNS_5tupleIJNS_1CILi2EEEEEENS2_IJiEEENS3_ILi1EEES7_EEC2ERKS5_RKS6_RKS7_SE_) ;  /* 0xffffb79000007944 */ /* 0x022fea0003c3ffff */
[----:B-1----:R1:W5:Y:S01]  /*cf10*/  LDL R3, [R1+0x16b0] ;  /* 0x0016b00001037983 */ /* 0x0023620000100800 */
[----:B------:R-:W-:-:S04]  /*cf20*/  MOV R73, 0x0 ;  /* 0x0000000000497802 */ /* 0x000fc80000000f00 */
[----:B------:R-:W-:Y:S05]  /*cf30*/  RET.REL.NODEC R72 `(_ZN7cutlass13device_kernelIN5flash19enable_sm80_to_sm89INS1_16FlashAttnBwdSm80INS1_25CollectiveMainloopBwdSm80ILi2ELi2EN4cute5tupleIJNS5_1CILi128EEES8_NS7_ILi64EEEEEENS_10bfloat16_tEfNS_4arch4Sm80ELb0ELb0ELb1ELb1ELb0ELb0ELb0ELb0ELi2ELi4ELi4ELi4ELb0EEENS1_24CollectiveEpilogueBwdGQAISA_fSD_Li256ELb1ELb0EEENS1_19SingleTileSchedulerILb1ELb0ELb0ELi128EEEEEEEEEvNT_6ParamsE) ;  /* 0xffff30c048007950 */ /* 0x000fea0003c3ffff */
        .type           $_ZN7cutlass13device_kernelIN5flash19enable_sm80_to_sm89INS1_16FlashAttnBwdSm80INS1_25CollectiveMainloopBwdSm80ILi2ELi2EN4cute5tupleIJNS5_1CILi128EEES8_NS7_ILi64EEEEEENS_10bfloat16_tEfNS_4arch4Sm80ELb0ELb0ELb1ELb1ELb0ELb0ELb0ELb0ELi2ELi4ELi4ELi4ELb0EEENS1_24CollectiveEpilogueBwdGQAISA_fSD_Li256ELb1ELb0EEENS1_19SingleTileSchedulerILb1ELb0ELb0ELi128EEEEEEEEEvNT_6ParamsE$_ZZN4cute6detail16composition_implINS_5tupleIJNS_1CILi16EEENS3_ILi2EEES5_S5_NS3_ILi4EEES5_EEENS2_IJNS3_ILi1EEEiiiNS3_ILi144EEENS3_ILi512EEEEEES6_S4_EEDaRKT_RKT0_RKT1_RKT2_ENKUlRKT_T0_E_clINS2_IJNS2_IJEEESU_S6_S8_EEENS_17integral_constantIiLi1EEEEEDaSQ_SR_,@function
        .size           $_ZN7cutlass13device_kernelIN5flash19enable_sm80_to_sm89INS1_16FlashAttnBwdSm80INS1_25CollectiveMainloopBwdSm80ILi2ELi2EN4cute5tupleIJNS5_1CILi128EEES8_NS7_ILi64EEEEEENS_10bfloat16_tEfNS_4arch4Sm80ELb0ELb0ELb1ELb1ELb0ELb0ELb0ELb0ELi2ELi4ELi4ELi4ELb0EEENS1_24CollectiveEpilogueBwdGQAISA_fSD_Li256ELb1ELb0EEENS1_19SingleTileSchedulerILb1ELb0ELb0ELi128EEEEEEEEEvNT_6ParamsE$_ZZN4cute6detail16composition_implINS_5tupleIJNS_1CILi16EEENS3_ILi2EEES5_S5_NS3_ILi4EEES5_EEENS2_IJNS3_ILi1EEEiiiNS3_ILi144EEENS3_ILi512EEEEEES6_S4_EEDaRKT_RKT0_RKT1_RKT2_ENKUlRKT_T0_E_clINS2_IJNS2_IJEEESU_S6_S8_EEENS_17integral_constantIiLi1EEEEEDaSQ_SR_,($_ZN7cutlass13device_kernelIN5flash19enable_sm80_to_sm89INS1_16FlashAttnBwdSm80INS1_25CollectiveMainloopBwdSm80ILi2ELi2EN4cute5tupleIJNS5_1CILi128EEES8_NS7_ILi64EEEEEENS_10bfloat16_tEfNS_4arch4Sm80ELb0ELb0ELb1ELb1ELb0ELb0ELb0ELb0ELi2ELi4ELi4ELi4ELb0EEENS1_24CollectiveEpilogueBwdGQAISA_fSD_Li256ELb1ELb0EEENS1_19SingleTileSchedulerILb1ELb0ELb0ELi128EEEEEEEEEvNT_6ParamsE$_ZZN4cute6detail16composition_implINS_5tupleIJNS_1CILi16EEENS3_ILi2EEES5_S5_NS3_ILi4EEES5_EEENS2_IJNS3_ILi1EEEiiiNS3_ILi144EEENS3_ILi512EEEEEES6_S4_EEDaRKT_RKT0_RKT1_RKT2_ENKUlRKT_T0_E_clINS2_IJNS2_IJS5_EEENS2_IJiEEES5_S8_EEENS_17integral_constantIiLi2EEEEEDaSQ_SR_ - $_ZN7cutlass13device_kernelIN5flash19enable_sm80_to_sm89INS1_16FlashAttnBwdSm80INS1_25CollectiveMainloopBwdSm80ILi2ELi2EN4cute5tupleIJNS5_1CILi128EEES8_NS7_ILi64EEEEEENS_10bfloat16_tEfNS_4arch4Sm80ELb0ELb0ELb1ELb1ELb0ELb0ELb0ELb0ELi2ELi4ELi4ELi4ELb0EEENS1_24CollectiveEpilogueBwdGQAISA_fSD_Li256ELb1ELb0EEENS1_19SingleTileSchedulerILb1ELb0ELb0ELi128EEEEEEEEEvNT_6ParamsE$_ZZN4cute6detail16composition_implINS_5tupleIJNS_1CILi16EEENS3_ILi2EEES5_S5_NS3_ILi4EEES5_EEENS2_IJNS3_ILi1EEEiiiNS3_ILi144EEENS3_ILi512EEEEEES6_S4_EEDaRKT_RKT0_RKT1_RKT2_ENKUlRKT_T0_E_clINS2_IJNS2_IJEEESU_S6_S8_EEENS_17integral_constantIiLi1EEEEEDaSQ_SR_)
$_ZN7cutlass13device_kernelIN5flash19enable_sm80_to_sm89INS1_16FlashAttnBwdSm80INS1_25CollectiveMainloopBwdSm80ILi2ELi2EN4cute5tupleIJNS5_1CILi128EEES8_NS7_ILi64EEEEEENS_10bfloat16_tEfNS_4arch4Sm80ELb0ELb0ELb1ELb1ELb0ELb0ELb0ELb0ELi2ELi4ELi4ELi4ELb0EEENS1_24CollectiveEpilogueBwdGQAISA_fSD_Li256ELb1ELb0EEENS1_19SingleTileSchedulerILb1ELb0ELb0ELi128EEEEEEEEEvNT_6ParamsE$_ZZN4cute6detail16composition_implINS_5tupleIJNS_1CILi16EEENS3_ILi2EEES5_S5_NS3_ILi4EEES5_EEENS2_IJNS3_ILi1EEEiiiNS3_ILi144EEENS3_ILi512EEEEEES6_S4_EEDaRKT_RKT0_RKT1_RKT2_ENKUlRKT_T0_E_clINS2_IJNS2_IJEEESU_S6_S8_EEENS_17integral_constantIiLi1EEEEEDaSQ_SR_:
        /* <DEDUP_REMOVED lines=8> */
[----:B-1---5:R-:W-:Y:S05]  /*cfc0*/  CALL.REL.NOINC `($_ZN7cutlass13device_kernelIN5flash19enable_sm80_to_sm89INS1_16FlashAttnBwdSm80INS1_25CollectiveMainloopBwdSm80ILi2ELi2EN4cute5tupleIJNS5_1CILi128EEES8_NS7_ILi64EEEEEENS_10bfloat16_tEfNS_4arch4Sm80ELb0ELb0ELb1ELb1ELb0ELb0ELb0ELb0ELi2ELi4ELi4ELi4ELb0EEENS1_24CollectiveEpilogueBwdGQAISA_fSD_Li256ELb1ELb0EEENS1_19SingleTileSchedulerILb1ELb0ELb0ELi128EEEEEEEEEvNT_6ParamsE$_ZN4cute3eso3ESOILb1ELb0EJNS_5tupleIJNS_1CILi2EEEEEENS2_IJiEEES4_NS3_ILi1EEEEEC2ERKS5_RKS6_RKS4_RKS7_) ;  /* 0xffffb72000007944 */ /* 0x022fea0003c3ffff */
[----:B-1----:R1:W5:Y:S01]  /*cfd0*/  LDL R2, [R1+0x16c8] ;  /* 0x0016c80001027983 */ /* 0x0023620000100800 */
[----:B------:R-:W-:Y:S02]  /*cfe0*/  MOV R4, R10 ;  /* 0x0000000a00047202 */ /* 0x000fe40000000f00 */
[----:B------:R-:W-:-:S04]  /*cff0*/  MOV R5, 0x0 ;  /* 0x0000000000057802 */ /* 0x000fc80000000f00 */
[----:B------:R-:W-:Y:S05]  /*d000*/  RET.REL.NODEC R4 `(_ZN7cutlass13device_kernelIN5flash19enable_sm80_to_sm89INS1_16FlashAttnBwdSm80INS1_25CollectiveMainloopBwdSm80ILi2ELi2EN4cute5tupleIJNS5_1CILi128EEES8_NS7_ILi64EEEEEENS_10bfloat16_tEfNS_4arch4Sm80ELb0ELb0ELb1ELb1ELb0ELb0ELb0ELb0ELi2ELi4ELi4ELi4ELb0EEENS1_24CollectiveEpilogueBwdGQAISA_fSD_Li256ELb1ELb0EEENS1_19SingleTileSchedulerILb1ELb0ELb0ELi128EEEEEEEEEvNT_6ParamsE) ;  /* 0xffff2ff004007950 */ /* 0x000fea0003c3ffff */
        .type           $_ZN7cutlass13device_kernelIN5flash19enable_sm80_to_sm89INS1_16FlashAttnBwdSm80INS1_25CollectiveMainloopBwdSm80ILi2ELi2EN4cute5tupleIJNS5_1CILi128EEES8_NS7_ILi64EEEEEENS_10bfloat16_tEfNS_4arch4Sm80ELb0ELb0ELb1ELb1ELb0ELb0ELb0ELb0ELi2ELi4ELi4ELi4ELb0EEENS1_24CollectiveEpilogueBwdGQAISA_fSD_Li256ELb1ELb0EEENS1_19SingleTileSchedulerILb1ELb0ELb0ELi128EEEEEEEEEvNT_6ParamsE$_ZZN4cute6detail16composition_implINS_5tupleIJNS_1CILi16EEENS3_ILi2EEES5_S5_NS3_ILi4EEES5_EEENS2_IJNS3_ILi1EEEiiiNS3_ILi144EEENS3_ILi512EEEEEES6_S4_EEDaRKT_RKT0_RKT1_RKT2_ENKUlRKT_T0_E_clINS2_IJNS2_IJS5_EEENS2_IJiEEES5_S8_EEENS_17integral_constantIiLi2EEEEEDaSQ_SR_,@function
        .size           $_ZN7cutlass13device_kernelIN5flash19enable_sm80_to_sm89INS1_16FlashAttnBwdSm80INS1_25CollectiveMainloopBwdSm80ILi2ELi2EN4cute5tupleIJNS5_1CILi128EEES8_NS7_ILi64EEEEEENS_10bfloat16_tEfNS_4arch4Sm80ELb0ELb0ELb1ELb1ELb0ELb0ELb0ELb0ELi2ELi4ELi4ELi4ELb0EEENS1_24CollectiveEpilogueBwdGQAISA_fSD_Li256ELb1ELb0EEENS1_19SingleTileSchedulerILb1ELb0ELb0ELi128EEEEEEEEEvNT_6ParamsE$_ZZN4cute6detail16composition_implINS_5tupleIJNS_1CILi16EEENS3_ILi2EEES5_S5_NS3_ILi4EEES5_EEENS2_IJNS3_ILi1EEEiiiNS3_ILi144EEENS3_ILi512EEEEEES6_S4_EEDaRKT_RKT0_RKT1_RKT2_ENKUlRKT_T0_E_clINS2_IJNS2_IJS5_EEENS2_IJiEEES5_S8_EEENS_17integral_constantIiLi2EEEEEDaSQ_SR_,($_ZN7cutlass13device_kernelIN5flash19enable_sm80_to_sm89INS1_16FlashAttnBwdSm80INS1_25CollectiveMainloopBwdSm80ILi2ELi2EN4cute5tupleIJNS5_1CILi128EEES8_NS7_ILi64EEEEEENS_10bfloat16_tEfNS_4arch4Sm80ELb0ELb0ELb1ELb1ELb0ELb0ELb0ELb0ELi2ELi4ELi4ELi4ELb0EEENS1_24CollectiveEpilogueBwdGQAISA_fSD_Li256ELb1ELb0EEENS1_19SingleTileSchedulerILb1ELb0ELb0ELi128EEEEEEEEEvNT_6ParamsE$_ZZN4cute6detail16composition_implINS_5tupleIJNS_1CILi16EEENS3_ILi2EEES5_S5_NS3_ILi4EEES5_EEENS2_IJNS3_ILi1EEEiiiNS3_ILi144EEENS3_ILi512EEEEEES6_S4_EEDaRKT_RKT0_RKT1_RKT2_ENKUlRKT_T0_E_clINS2_IJNS2_IJS5_S5_EEENS2_IJiiEEES8_S8_EEENS_17integral_constantIiLi3EEEEEDaSQ_SR_ - $_ZN7cutlass13device_kernelIN5flash19enable_sm80_to_sm89INS1_16FlashAttnBwdSm80INS1_25CollectiveMainloopBwdSm80ILi2ELi2EN4cute5tupleIJNS5_1CILi128EEES8_NS7_ILi64EEEEEENS_10bfloat16_tEfNS_4arch4Sm80ELb0ELb0ELb1ELb1ELb0ELb0ELb0ELb0ELi2ELi4ELi4ELi4ELb0EEENS1_24CollectiveEpilogueBwdGQAISA_fSD_Li256ELb1ELb0EEENS1_19SingleTileSchedulerILb1ELb0ELb0ELi128EEEEEEEEEvNT_6ParamsE$_ZZN4cute6detail16composition_implINS_5tupleIJNS_1CILi16EEENS3_ILi2EEES5_S5_NS3_ILi4EEES5_EEENS2_IJNS3_ILi1EEEiiiNS3_ILi144EEENS3_ILi512EEEEEES6_S4_EEDaRKT_RKT0_RKT1_RKT2_ENKUlRKT_T0_E_clINS2_IJNS2_IJS5_EEENS2_IJiEEES5_S8_EEENS_17integral_constantIiLi2EEEEEDaSQ_SR_)
$_ZN7cutlass13device_kernelIN5flash19enable_sm80_to_sm89INS1_16FlashAttnBwdSm80INS1_25CollectiveMainloopBwdSm80ILi2ELi2EN4cute5tupleIJNS5_1CILi128EEES8_NS7_ILi64EEEEEENS_10bfloat16_tEfNS_4arch4Sm80ELb0ELb0ELb1ELb1ELb0ELb0ELb0ELb0ELi2ELi4ELi4ELi4ELb0EEENS1_24CollectiveEpilogueBwdGQAISA_fSD_Li256ELb1ELb0EEENS1_19SingleTileSchedulerILb1ELb0ELb0ELi128EEEEEEEEEvNT_6ParamsE$_ZZN4cute6detail16composition_implINS_5tupleIJNS_1CILi16EEENS3_ILi2EEES5_S5_NS3_ILi4EEES5_EEENS2_IJNS3_ILi1EEEiiiNS3_ILi144EEENS3_ILi512EEEEEES6_S4_EEDaRKT_RKT0_RKT1_RKT2_ENKUlRKT_T0_E_clINS2_IJNS2_IJS5_EEENS2_IJiEEES5_S8_EEENS_17integral_constantIiLi2EEEEEDaSQ_SR_:
        /* <DEDUP_REMOVED lines=8> */
[----:B-1---5:R-:W-:Y:S05]  /*d090*/  CALL.REL.NOINC `($_ZN7cutlass13device_kernelIN5flash19enable_sm80_to_sm89INS1_16FlashAttnBwdSm80INS1_25CollectiveMainloopBwdSm80ILi2ELi2EN4cute5tupleIJNS5_1CILi128EEES8_NS7_ILi64EEEEEENS_10bfloat16_tEfNS_4arch4Sm80ELb0ELb0ELb1ELb1ELb0ELb0ELb0ELb0ELi2ELi4ELi4ELi4ELb0EEENS1_24CollectiveEpilogueBwdGQAISA_fSD_Li256ELb1ELb0EEENS1_19SingleTileSchedulerILb1ELb0ELb0ELi128EEEEEEEEEvNT_6ParamsE$_ZN4cute3eso3ESOILb0ELb0EJiiEEC2ERKiS4_) ;  /* 0xffff969000007944 */ /* 0x022fea0003c3ffff */
[----:B-1----:R1:W5:Y:S01]  /*d0a0*/  LDL.64 R2, [R1+0x16c8] ;  /* 0x0016c80001027983 */ /* 0x0023620000100a00 */
[----:B------:R-:W-:-:S03]  /*d0b0*/  MOV R6, 0xd0d0 ;  /* 0x0000d0d000067802 */ /* 0x000fc60000000f00 */
[----:B-1---5:R-:W-:Y:S05]  /*d0c0*/  CALL.REL.NOINC `($_ZN7cutlass13device_kernelIN5flash19enable_sm80_to_sm89INS1_16FlashAttnBwdSm80INS1_25CollectiveMainloopBwdSm80ILi2ELi2EN4cute5tupleIJNS5_1CILi128EEES8_NS7_ILi64EEEEEENS_10bfloat16_tEfNS_4arch4Sm80ELb0ELb0ELb1ELb1ELb0ELb0ELb0ELb0ELi2ELi4ELi4ELi4ELb0EEENS1_24CollectiveEpilogueBwdGQAISA_fSD_Li256ELb1ELb0EEENS1_19SingleTileSchedulerILb1ELb0ELb0ELi128EEEEEEEEEvNT_6ParamsE$_ZN4cute3eso3ESOILb1ELb0EJNS_5tupleIJNS_1CILi2EEES4_EEENS2_IJiiEEENS3_ILi1EEES7_EEC2ERKS5_RKS6_RKS7_SE_) ;  /* 0xffffb77000007944 */ /* 0x022fea0003c3ffff */
[----:B-1----:R1:W5:Y:S01]  /*d0d0*/  LDL.64 R2, [R1+0x16c8] ;  /* 0x0016c80001027983 */ /* 0x0023620000100a00 */
[----:B------:R-:W-:-:S04]  /*d0e0*/  MOV R71, 0x0 ;  /* 0x0000000000477802 */ /* 0x000fc80000000f00 */
[----:B------:R-:W-:Y:S05]  /*d0f0*/  RET.REL.NODEC R70 `(_ZN7cutlass13device_kernelIN5flash19enable_sm80_to_sm89INS1_16FlashAttnBwdSm80INS1_25CollectiveMainloopBwdSm80ILi2ELi2EN4cute5tupleIJNS5_1CILi128EEES8_NS7_ILi64EEEEEENS_10bfloat16_tEfNS_4arch4Sm80ELb0ELb0ELb1ELb1ELb0ELb0ELb0ELb0ELi2ELi4ELi4ELi4ELb0EEENS1_24CollectiveEpilogueBwdGQAISA_fSD_Li256ELb1ELb0EEENS1_19SingleTileSchedulerILb1ELb0ELb0ELi128EEEEEEEEEvNT_6ParamsE) ;  /* 0xffff2f0046007950 */ /* 0x000fea0003c3ffff */
        .type           $_ZN7cutlass13device_kernelIN5flash19enable_sm80_to_sm89INS1_16FlashAttnBwdSm80INS1_25CollectiveMainloopBwdSm80ILi2ELi2EN4cute5tupleIJNS5_1CILi128EEES8_NS7_ILi64EEEEEENS_10bfloat16_tEfNS_4arch4Sm80ELb0ELb0ELb1ELb1ELb0ELb0ELb0ELb0ELi2ELi4ELi4ELi4ELb0EEENS1_24CollectiveEpilogueBwdGQAISA_fSD_Li256ELb1ELb0EEENS1_19SingleTileSchedulerILb1ELb0ELb0ELi128EEEEEEEEEvNT_6ParamsE$_ZZN4cute6detail16composition_implINS_5tupleIJNS_1CILi16EEENS3_ILi2EEES5_S5_NS3_ILi4EEES5_EEENS2_IJNS3_ILi1EEEiiiNS3_ILi144EEENS3_ILi512EEEEEES6_S4_EEDaRKT_RKT0_RKT1_RKT2_ENKUlRKT_T0_E_clINS2_IJNS2_IJS5_S5_EEENS2_IJiiEEES8_S8_EEENS_17integral_constantIiLi3EEEEEDaSQ_SR_,@function
        .size           $_ZN7cutlass13device_kernelIN5flash19enable_sm80_to_sm89INS1_16FlashAttnBwdSm80INS1_25CollectiveMainloopBwdSm80ILi2ELi2EN4cute5tupleIJNS5_1CILi128EEES8_NS7_ILi64EEEEEENS_10bfloat16_tEfNS_4arch4Sm80ELb0ELb0ELb1ELb1ELb0ELb0ELb0ELb0ELi2ELi4ELi4ELi4ELb0EEENS1_24CollectiveEpilogueBwdGQAISA_fSD_Li256ELb1ELb0EEENS1_19SingleTileSchedulerILb1ELb0ELb0ELi128EEEEEEEEEvNT_6ParamsE$_ZZN4cute6detail16composition_implINS_5tupleIJNS_1CILi16EEENS3_ILi2EEES5_S5_NS3_ILi4EEES5_EEENS2_IJNS3_ILi1EEEiiiNS3_ILi144EEENS3_ILi512EEEEEES6_S4_EEDaRKT_RKT0_RKT1_RKT2_ENKUlRKT_T0_E_clINS2_IJNS2_IJS5_S5_EEENS2_IJiiEEES8_S8_EEENS_17integral_constantIiLi3EEEEEDaSQ_SR_,($_ZN7cutlass13device_kernelIN5flash19enable_sm80_to_sm89INS1_16FlashAttnBwdSm80INS1_25CollectiveMainloopBwdSm80ILi2ELi2EN4cute5tupleIJNS5_1CILi128EEES8_NS7_ILi64EEEEEENS_10bfloat16_tEfNS_4arch4Sm80ELb0ELb0ELb1ELb1ELb0ELb0ELb0ELb0ELi2ELi4ELi4ELi4ELb0EEENS1_24CollectiveEpilogueBwdGQAISA_fSD_Li256ELb1ELb0EEENS1_19SingleTileSchedulerILb1ELb0ELb0ELi128EEEEEEEEEvNT_6ParamsE$_ZZN4cute6detail16composition_implINS_5tupleIJNS_1CILi16EEENS3_ILi2EEES5_S5_NS3_ILi4EEES5_EEENS2_IJNS3_ILi1EEEiiiNS3_ILi144EEENS3_ILi512EEEEEES6_S4_EEDaRKT_RKT0_RKT1_RKT2_ENKUlRKT_T0_E_clINS2_IJNS2_IJS5_S5_EEENS2_IJiiEEES8_S8_EEENS_17integral_constantIiLi4EEEEEDaSQ_SR_ - $_ZN7cutlass13device_kernelIN5flash19enable_sm80_to_sm89INS1_16FlashAttnBwdSm80INS1_25CollectiveMainloopBwdSm80ILi2ELi2EN4cute5tupleIJNS5_1CILi128EEES8_NS7_ILi64EEEEEENS_10bfloat16_tEfNS_4arch4Sm80ELb0ELb0ELb1ELb1ELb0ELb0ELb0ELb0ELi2ELi4ELi4ELi4ELb0EEENS1_24CollectiveEpilogueBwdGQAISA_fSD_Li256ELb1ELb0EEENS1_19SingleTileSchedulerILb1ELb0ELb0ELi128EEEEEEEEEvNT_6ParamsE$_ZZN4cute6detail16composition_implINS_5tupleIJNS_1CILi16EEENS3_ILi2EEES5_S5_NS3_ILi4EEES5_EEENS2_IJNS3_ILi1EEEiiiNS3_ILi144EEENS3_ILi512EEEEEES6_S4_EEDaRKT_RKT0_RKT1_RKT2_ENKUlRKT_T0_E_clINS2_IJNS2_IJS5_S5_EEENS2_IJiiEEES8_S8_EEENS_17integral_constantIiLi3EEEEEDaSQ_SR_)
$_ZN7cutlass13device_kernelIN5flash19enable_sm80_to_sm89INS1_16FlashAttnBwdSm80INS1_25CollectiveMainloopBwdSm80ILi2ELi2EN4cute5tupleIJNS5_1CILi128EEES8_NS7_ILi64EEEEEENS_10bfloat16_tEfNS_4arch4Sm80ELb0ELb0ELb1ELb1ELb0ELb0ELb0ELb0ELi2ELi4ELi4ELi4ELb0EEENS1_24CollectiveEpilogueBwdGQAISA_fSD_Li256ELb1ELb0EEENS1_19SingleTileSchedulerILb1ELb0ELb0ELi128EEEEEEEEEvNT_6ParamsE$_ZZN4cute6detail16composition_implINS_5tupleIJNS_1CILi16EEENS3_ILi2EEES5_S5_NS3_ILi4EEES5_EEENS2_IJNS3_ILi1EEEiiiNS3_ILi144EEENS3_ILi512EEEEEES6_S4_EEDaRKT_RKT0_RKT1_RKT2_ENKUlRKT_T0_E_clINS2_IJNS2_IJS5_S5_EEENS2_IJiiEEES8_S8_EEENS_17integral_constantIiLi3EEEEEDaSQ_SR_:
[----:B------:R-:W-:-:S05]  /*d100*/  IADD3 R5, R5, -c[0x0][0x20], RZ ;  /* 0x8000080005057a10 */ /* 0x000fca0007ffe0ff */
[----:B------:R1:W5:Y:S04]  /*d110*/  LDL R2, [R5] ;  /* 0x0000000005027983 */ /* 0x0003680000100800 */
[----:B------:R1:W5:Y:S01]  /*d120*/  LDL R3, [R5+0x4] ;  /* 0x0000040005037983 */ /* 0x0003620000100800 */
[----:B------:R-:W-:Y:S02]  /*d130*/  IADD3 R4, R1, 0x16c8, RZ ;  /* 0x000016c801047810 */ /* 0x000fe40007ffe0ff */
[----:B------:R-:W-:Y:S02]  /*d140*/  MOV R6, 0xd170 ;  /* 0x0000d17000067802 */ /* 0x000fe40000000f00 */
[----:B------:R-:W-:Y:S02]  /*d150*/  IADD3 R4, R4, c[0x0][0x20], RZ ;  /* 0x0000080004047a10 */ /* 0x000fe40007ffe0ff */
[----:B-1---5:R-:W-:Y:S05]  /*d160*/  CALL.REL.NOINC `($_ZN7cutlass13device_kernelIN5flash19enable_sm80_to_sm89INS1_16FlashAttnBwdSm80INS1_25CollectiveMainloopBwdSm80ILi2ELi2EN4cute5tupleIJNS5_1CILi128EEES8_NS7_ILi64EEEEEENS_10bfloat16_tEfNS_4arch4Sm80ELb0ELb0ELb1ELb1ELb0ELb0ELb0ELb0ELi2ELi4ELi4ELi4ELb0EEENS1_24CollectiveEpilogueBwdGQAISA_fSD_Li256ELb1ELb0EEENS1_19SingleTileSchedulerILb1ELb0ELb0ELi128EEEEEEEEEvNT_6ParamsE$_ZN4cute3eso3ESOILb1ELb0EJNS_5tupleIJNS_1CILi2EEES4_EEENS2_IJiiEEENS3_ILi1EEES7_EEC2ERKS5_RKS6_RKS7_SE_) ;  /* 0xffffb6d000007944 */ /* 0x022fea0003c3ffff */
[----:B-1----:R1:W5:Y:S01]  /*d170*/  LDL.64 R2, [R1+0x16c8] ;  /* 0x0016c80001027983 */ /* 0x0023620000100a00 */
[----:B------:R-:W-:-:S04]  /*d180*/  MOV R9, 0x0 ;  /* 0x0000000000097802 */ /* 0x000fc80000000f00 */
[----:B------:R-:W-:Y:S05]  /*d190*/  RET.REL.NODEC R8 `(_ZN7cutlass13device_kernelIN5flash19enable_sm80_to_sm89INS1_16FlashAttnBwdSm80INS1_25CollectiveMainloopBwdSm80ILi2ELi2EN4cute5tupleIJNS5_1CILi128EEES8_NS7_ILi64EEEEEENS_10bfloat16_tEfNS_4arch4Sm80ELb0ELb0ELb1ELb1ELb0ELb0ELb0ELb0ELi2ELi4ELi4ELi4ELb0EEENS1_24CollectiveEpilogueBwdGQAISA_fSD_Li256ELb1ELb0EEENS1_19SingleTileSchedulerILb1ELb0ELb0ELi128EEEEEEEEEvNT_6ParamsE) ;  /* 0xffff2e6008007950 */ /* 0x000fea0003c3ffff */
        .type           $_ZN7cutlass13device_kernelIN5flash19enable_sm80_to_sm89INS1_16FlashAttnBwdSm80INS1_25CollectiveMainloopBwdSm80ILi2ELi2EN4cute5tupleIJNS5_1CILi128EEES8_NS7_ILi64EEEEEENS_10bfloat16_tEfNS_4arch4Sm80ELb0ELb0ELb1ELb1ELb0ELb0ELb0ELb0ELi2ELi4ELi4ELi4ELb0EEENS1_24CollectiveEpilogueBwdGQAISA_fSD_Li256ELb1ELb0EEENS1_19SingleTileSchedulerILb1ELb0ELb0ELi128EEEEEEEEEvNT_6ParamsE$_ZZN4cute6detail16composition_implINS_5tupleIJNS_1CILi16EEENS3_ILi2EEES5_S5_NS3_ILi4EEES5_EEENS2_IJNS3_ILi1EEEiiiNS3_ILi144EEENS3_ILi512EEEEEES6_S4_EEDaRKT_RKT0_RKT1_RKT2_ENKUlRKT_T0_E_clINS2_IJNS2_IJS5_S5_EEENS2_IJiiEEES8_S8_EEENS_17integral_constantIiLi4EEEEEDaSQ_SR_,@function
        .size           $_ZN7cutlass13device_kernelIN5flash19enable_sm80_to_sm89INS1_16FlashAttnBwdSm80INS1_25CollectiveMainloopBwdSm80ILi2ELi2EN4cute5tupleIJNS5_1CILi128EEES8_NS7_ILi64EEEEEENS_10bfloat16_tEfNS_4arch4Sm80ELb0ELb0ELb1ELb1ELb0ELb0ELb0ELb0ELi2ELi4ELi4ELi4ELb0EEENS1_24CollectiveEpilogueBwdGQAISA_fSD_Li256ELb1ELb0EEENS1_19SingleTileSchedulerILb1ELb0ELb0ELi128EEEEEEEEEvNT_6ParamsE$_ZZN4cute6detail16composition_implINS_5tupleIJNS_1CILi16EEENS3_ILi2EEES5_S5_NS3_ILi4EEES5_EEENS2_IJNS3_ILi1EEEiiiNS3_ILi144EEENS3_ILi512EEEEEES6_S4_EEDaRKT_RKT0_RKT1_RKT2_ENKUlRKT_T0_E_clINS2_IJNS2_IJS5_S5_EEENS2_IJiiEEES8_S8_EEENS_17integral_constantIiLi4EEEEEDaSQ_SR_,($_ZN7cutlass13device_kernelIN5flash19enable_sm80_to_sm89INS1_16FlashAttnBwdSm80INS1_25CollectiveMainloopBwdSm80ILi2ELi2EN4cute5tupleIJNS5_1CILi128EEES8_NS7_ILi64EEEEEENS_10bfloat16_tEfNS_4arch4Sm80ELb0ELb0ELb1ELb1ELb0ELb0ELb0ELb0ELi2ELi4ELi4ELi4ELb0EEENS1_24CollectiveEpilogueBwdGQAISA_fSD_Li256ELb1ELb0EEENS1_19SingleTileSchedulerILb1ELb0ELb0ELi128EEEEEEEEEvNT_6ParamsE$_ZZN4cute6detail16composition_implINS_5tupleIJNS_1CILi8EEENS3_ILi2EEES5_S5_S4_S5_EEENS2_IJNS3_ILi1EEEiiiNS3_ILi72EEENS3_ILi512EEEEEENS2_IJNS2_IJS5_S5_EEES4_NS3_ILi4EEEEEENS2_IJNS2_IJS7_S4_EEENS3_ILi1024EEENS3_ILi16EEEEEEEEDaRKT_RKT0_RKT1_RKT2_ENKUlRKT_RKT0_E_clISB_SE_EEDaSW_SZ_ - $_ZN7cutlass13device_kernelIN5flash19enable_sm80_to_sm89INS1_16FlashAttnBwdSm80INS1_25CollectiveMainloopBwdSm80ILi2ELi2EN4cute5tupleIJNS5_1CILi128EEES8_NS7_ILi64EEEEEENS_10bfloat16_tEfNS_4arch4Sm80ELb0ELb0ELb1ELb1ELb0ELb0ELb0ELb0ELi2ELi4ELi4ELi4ELb0EEENS1_24CollectiveEpilogueBwdGQAISA_fSD_Li256ELb1ELb0EEENS1_19SingleTileSchedulerILb1ELb0ELb0ELi128EEEEEEEEEvNT_6ParamsE$_ZZN4cute6detail16composition_implINS_5tupleIJNS_1CILi16EEENS3_ILi2EEES5_S5_NS3_ILi4EEES5_EEENS2_IJNS3_ILi1EEEiiiNS3_ILi144EEENS3_ILi512EEEEEES6_S4_EEDaRKT_RKT0_RKT1_RKT2_ENKUlRKT_T0_E_clINS2_IJNS2_IJS5_S5_EEENS2_IJiiEEES8_S8_EEENS_17integral_constantIiLi4EEEEEDaSQ_SR_)
$_ZN7cutlass13device_kernelIN5flash19enable_sm80_to_sm89INS1_16FlashAttnBwdSm80INS1_25CollectiveMainloopBwdSm80ILi2ELi2EN4cute5tupleIJNS5_1CILi128EEES8_NS7_ILi64EEEEEENS_10bfloat16_tEfNS_4arch4Sm80ELb0ELb0ELb1ELb1ELb0ELb0ELb0ELb0ELi2ELi4ELi4ELi4ELb0EEENS1_24CollectiveEpilogueBwdGQAISA_fSD_Li256ELb1ELb0EEENS1_19SingleTileSchedulerILb1ELb0ELb0ELi128EEEEEEEEEvNT_6ParamsE$_ZZN4cute6detail16composition_implINS_5tupleIJNS_1CILi16EEENS3_ILi2EEES5_S5_NS3_ILi4EEES5_EEENS2_IJNS3_ILi1EEEiiiNS3_ILi144EEENS3_ILi512EEEEEES6_S4_EEDaRKT_RKT0_RKT1_RKT2_ENKUlRKT_T0_E_clINS2_IJNS2_IJS5_S5_EEENS2_IJiiEEES8_S8_EEENS_17integral_constantIiLi4EEEEEDaSQ_SR_:
        /* <DEDUP_REMOVED lines=10> */
        .type           $_ZN7cutlass13device_kernelIN5flash19enable_sm80_to_sm89INS1_16FlashAttnBwdSm80INS1_25CollectiveMainloopBwdSm80ILi2ELi2EN4cute5tupleIJNS5_1CILi128EEES8_NS7_ILi64EEEEEENS_10bfloat16_tEfNS_4arch4Sm80ELb0ELb0ELb1ELb1ELb0ELb0ELb0ELb0ELi2ELi4ELi4ELi4ELb0EEENS1_24CollectiveEpilogueBwdGQAISA_fSD_Li256ELb1ELb0EEENS1_19SingleTileSchedulerILb1ELb0ELb0ELi128EEEEEEEEEvNT_6ParamsE$_ZZN4cute6detail16composition_implINS_5tupleIJNS_1CILi8EEENS3_ILi2EEES5_S5_S4_S5_EEENS2_IJNS3_ILi1EEEiiiNS3_ILi72EEENS3_ILi512EEEEEENS2_IJNS2_IJS5_S5_EEES4_NS3_ILi4EEEEEENS2_IJNS2_IJS7_S4_EEENS3_ILi1024EEENS3_ILi16EEEEEEEEDaRKT_RKT0_RKT1_RKT2_ENKUlRKT_RKT0_E_clISB_SE_EEDaSW_SZ_,@function
        .size           $_ZN7cutlass13device_kernelIN5flash19enable_sm80_to_sm89INS1_16FlashAttnBwdSm80INS1_25CollectiveMainloopBwdSm80ILi2ELi2EN4cute5tupleIJNS5_1CILi128EEES8_NS7_ILi64EEEEEENS_10bfloat16_tEfNS_4arch4Sm80ELb0ELb0ELb1ELb1ELb0ELb0ELb0ELb0ELi2ELi4ELi4ELi4ELb0EEENS1_24CollectiveEpilogueBwdGQAISA_fSD_Li256ELb1ELb0EEENS1_19SingleTileSchedulerILb1ELb0ELb0ELi128EEEEEEEEEvNT_6ParamsE$_ZZN4cute6detail16composition_implINS_5tupleIJNS_1CILi8EEENS3_ILi2EEES5_S5_S4_S5_EEENS2_IJNS3_ILi1EEEiiiNS3_ILi72EEENS3_ILi512EEEEEENS2_IJNS2_IJS5_S5_EEES4_NS3_ILi4EEEEEENS2_IJNS2_IJS7_S4_EEENS3_ILi1024EEENS3_ILi16EEEEEEEEDaRKT_RKT0_RKT1_RKT2_ENKUlRKT_RKT0_E_clISB_SE_EEDaSW_SZ_,($_ZN7cutlass13device_kernelIN5flash19enable_sm80_to_sm89INS1_16FlashAttnBwdSm80INS1_25CollectiveMainloopBwdSm80ILi2ELi2EN4cute5tupleIJNS5_1CILi128EEES8_NS7_ILi64EEEEEENS_10bfloat16_tEfNS_4arch4Sm80ELb0ELb0ELb1ELb1ELb0ELb0ELb0ELb0ELi2ELi4ELi4ELi4ELb0EEENS1_24CollectiveEpilogueBwdGQAISA_fSD_Li256ELb1ELb0EEENS1_19SingleTileSchedulerILb1ELb0ELb0ELi128EEEEEEEEEvNT_6ParamsE$_ZZN4cute6detail16composition_implINS_5tupleIJNS_1CILi8EEENS3_ILi2EEES5_S5_S4_S5_EEENS2_IJNS3_ILi1EEEiiiNS3_ILi72EEENS3_ILi512EEEEEENS2_IJNS2_IJS5_S5_EEES4_NS3_ILi4EEEEEENS2_IJNS2_IJS7_S4_EEENS3_ILi1024EEENS3_ILi16EEEEEEEEDaRKT_RKT0_RKT1_RKT2_ENKUlRKT_RKT0_E_clISC_SG_EEDaSW_SZ_ - $_ZN7cutlass13device_kernelIN5flash19enable_sm80_to_sm89INS1_16FlashAttnBwdSm80INS1_25CollectiveMainloopBwdSm80ILi2ELi2EN4cute5tupleIJNS5_1CILi128EEES8_NS7_ILi64EEEEEENS_10bfloat16_tEfNS_4arch4Sm80ELb0ELb0ELb1ELb1ELb0ELb0ELb0ELb0ELi2ELi4ELi4ELi4ELb0EEENS1_24CollectiveEpilogueBwdGQAISA_fSD_Li256ELb1ELb0EEENS1_19SingleTileSchedulerILb1ELb0ELb0ELi128EEEEEEEEEvNT_6ParamsE$_ZZN4cute6detail16composition_implINS_5tupleIJNS_1CILi8EEENS3_ILi2EEES5_S5_S4_S5_EEENS2_IJNS3_ILi1EEEiiiNS3_ILi72EEENS3_ILi512EEEEEENS2_IJNS2_IJS5_S5_EEES4_NS3_ILi4EEEEEENS2_IJNS2_IJS7_S4_EEENS3_ILi1024EEENS3_ILi16EEEEEEEEDaRKT_RKT0_RKT1_RKT2_ENKUlRKT_RKT0_E_clISB_SE_EEDaSW_SZ_)
$_ZN7cutlass13device_kernelIN5flash19enable_sm80_to_sm89INS1_16FlashAttnBwdSm80INS1_25CollectiveMainloopBwdSm80ILi2ELi2EN4cute5tupleIJNS5_1CILi128EEES8_NS7_ILi64EEEEEENS_10bfloat16_tEfNS_4arch4Sm80ELb0ELb0ELb1ELb1ELb0ELb0ELb0ELb0ELi2ELi4ELi4ELi4ELb0EEENS1_24CollectiveEpilogueBwdGQAISA_fSD_Li256ELb1ELb0EEENS1_19SingleTileSchedulerILb1ELb0ELb0ELi128EEEEEEEEEvNT_6ParamsE$_ZZN4cute6detail16composition_implINS_5tupleIJNS_1CILi8EEENS3_ILi2EEES5_S5_S4_S5_EEENS2_IJNS3_ILi1EEEiiiNS3_ILi72EEENS3_ILi512EEEEEENS2_IJNS2_IJS5_S5_EEES4_NS3_ILi4EEEEEENS2_IJNS2_IJS7_S4_EEENS3_ILi1024EEENS3_ILi16EEEEEEEEDaRKT_RKT0_RKT1_RKT2_ENKUlRKT_RKT0_E_clISB_SE_EEDaSW_SZ_:
[----:B------:R-:W-:Y:S02]  /*d240*/  IADD3 R33, R1, 0x1380, RZ ;  /* 0x0000138001217810 */ /* 0x000fe40007ffe0ff */
[----:B------:R-:W-:Y:S02]  /*d250*/  MOV R62, 0xd290 ;  /* 0x0000d290003e7802 */ /* 0x000fe40000000f00 */
[----:B------:R-:W-:-:S04]  /*d260*/  IADD3 R33, R33, c[0x0][0x20], RZ ;  /* 0x0000080021217a10 */ /* 0x000fc80007ffe0ff */
[----:B------:R-:W-:Y:S02]  /*d270*/  IADD3 R51, R33, 0x4, RZ ;  /* 0x0000000421337810 */ /* 0x000fe40007ffe0ff */
[----:B------:R-:W-:Y:S05]  /*d280*/  CALL.REL.NOINC `($_ZN7cutlass13device_kernelIN5flash19enable_sm80_to_sm89INS1_16FlashAttnBwdSm80INS1_25CollectiveMainloopBwdSm80ILi2ELi2EN4cute5tupleIJNS5_1CILi128EEES8_NS7_ILi64EEEEEENS_10bfloat16_tEfNS_4arch4Sm80ELb0ELb0ELb1ELb1ELb0ELb0ELb0ELb0ELi2ELi4ELi4ELi4ELb0EEENS1_24CollectiveEpilogueBwdGQAISA_fSD_Li256ELb1ELb0EEENS1_19SingleTileSchedulerILb1ELb0ELb0ELi128EEEEEEEEEvNT_6ParamsE$_ZZN4cute6detail16composition_implINS_5tupleIJNS_1CILi8EEENS3_ILi2EEES5_S5_S4_S5_EEENS2_IJNS3_ILi1EEEiiiNS3_ILi72EEENS3_ILi512EEEEEENS2_IJS5_S5_EEENS2_IJS7_S4_EEEEEDaRKT_RKT0_RKT1_RKT2_ENKUlRKT_RKT0_E_clIS5_S4_EEDaSR_SU_) ;  /* 0x000009e000007944 */ /* 0x000fea0003c00000 */
[----:B------:R-:W-:Y:S02]  /*d290*/  MOV R4, 0xd2b0 ;  /* 0x0000d2b000047802 */ /* 0x000fe40000000f00 */
[----:B-1---5:R-:W-:Y:S05]  /*d2a0*/  CALL.REL.NOINC `($_ZN7cutlass13device_kernelIN5flash19enable_sm80_to_sm89INS1_16FlashAttnBwdSm80INS1_25CollectiveMainloopBwdSm80ILi2ELi2EN4cute5tupleIJNS5_1CILi128EEES8_NS7_ILi64EEEEEENS_10bfloat16_tEfNS_4arch4Sm80ELb0ELb0ELb1ELb1ELb0ELb0ELb0ELb0ELi2ELi4ELi4ELi4ELb0EEENS1_24CollectiveEpilogueBwdGQAISA_fSD_Li256ELb1ELb0EEENS1_19SingleTileSchedulerILb1ELb0ELb0ELi128EEEEEEEEEvNT_6ParamsE$_ZN4cute3eso3ESOILb1ELb0EJNS_1CILi1EEEiEEC2ERKS3_RKi) ;  /* 0xffffa69000007944 */ /* 0x022fea0003c3ffff */
[----:B-1----:R1:W5:Y:S01]  /*d2b0*/  LDL R2, [R1+0x1384] ;  /* 0x0013840001027983 */ /* 0x0023620000100800 */
[----:B------:R-:W-:-:S03]  /*d2c0*/  MOV R6, 0xd2e0 ;  /* 0x0000d2e000067802 */ /* 0x000fc60000000f00 */
[----:B-1---5:R-:W-:Y:S05]  /*d2d0*/  CALL.REL.NOINC `($_ZN7cutlass13device_kernelIN5flash19enable_sm80_to_sm89INS1_16FlashAttnBwdSm80INS1_25CollectiveMainloopBwdSm80ILi2ELi2EN4cute5tupleIJNS5_1CILi128EEES8_NS7_ILi64EEEEEENS_10bfloat16_tEfNS_4arch4Sm80ELb0ELb0ELb1ELb1ELb0ELb0ELb0ELb0ELi2ELi4ELi4ELi4ELb0EEENS1_24CollectiveEpilogueBwdGQAISA_fSD_Li256ELb1ELb0EEENS1_19SingleTileSchedulerILb1ELb0ELb0ELi128EEEEEEEEEvNT_6ParamsE$_ZN4cute5tupleIJNS0_IJNS_1CILi2EEES2_EEENS0_IJNS1_ILi1EEEiEEEEEC2ERKS3_RKS5_) ;  /* 0xffffd58000007944 */ /* 0x022fea0003c3ffff */
[----:B------:R1:W5:Y:S01]  /*d2e0*/  LDL R33, [R1+0x1380] ;  /* 0x0013800001217983 */ /* 0x0003620000100800 */
[----:B------:R-:W-:Y:S02]  /*d2f0*/  MOV R2, R10 ;  /* 0x0000000a00027202 */ /* 0x000fe40000000f00 */
[----:B------:R-:W-:-:S04]  /*d300*/  MOV R3, 0x0 ;  /* 0x0000000000037802 */ /* 0x000fc80000000f00 */
[----:B------:R-:W-:Y:S05]  /*d310*/  RET.REL.NODEC R2 `(_ZN7cutlass13device_kernelIN5flash19enable_sm80_to_sm89INS1_16FlashAttnBwdSm80INS1_25CollectiveMainloopBwdSm80ILi2ELi2EN4cute5tupleIJNS5_1CILi128EEES8_NS7_ILi64EEEEEENS_10bfloat16_tEfNS_4arch4Sm80ELb0ELb0ELb1ELb1ELb0ELb0ELb0ELb0ELi2ELi4ELi4ELi4ELb0EEENS1_24CollectiveEpilogueBwdGQAISA_fSD_Li256ELb1ELb0EEENS1_19SingleTileSchedulerILb1ELb0ELb0ELi128EEEEEEEEEvNT_6ParamsE) ;  /* 0xffff2ce002007950 */ /* 0x000fea0003c3ffff */
        .type           $_ZN7cutlass13device_kernelIN5flash19enable_sm80_to_sm89INS1_16FlashAttnBwdSm80INS1_25CollectiveMainloopBwdSm80ILi2ELi2EN4cute5tupleIJNS5_1CILi128EEES8_NS7_ILi64EEEEEENS_10bfloat16_tEfNS_4arch4Sm80ELb0ELb0ELb1ELb1ELb0ELb0ELb0ELb0ELi2ELi4ELi4ELi4ELb0EEENS1_24CollectiveEpilogueBwdGQAISA_fSD_Li256ELb1ELb0EEENS1_19SingleTileSchedulerILb1ELb0ELb0ELi128EEEEEEEEEvNT_6ParamsE$_ZZN4cute6detail16composition_implINS_5tupleIJNS_1CILi8EEENS3_ILi2EEES5_S5_S4_S5_EEENS2_IJNS3_ILi1EEEiiiNS3_ILi72EEENS3_ILi512EEEEEENS2_IJNS2_IJS5_S5_EEES4_NS3_ILi4EEEEEENS2_IJNS2_IJS7_S4_EEENS3_ILi1024EEENS3_ILi16EEEEEEEEDaRKT_RKT0_RKT1_RKT2_ENKUlRKT_RKT0_E_clISC_SG_EEDaSW_SZ_,@function
        .size           $_ZN7cutlass13device_kernelIN5flash19enable_sm80_to_sm89INS1_16FlashAttnBwdSm80INS1_25CollectiveMainloopBwdSm80ILi2ELi2EN4cute5tupleIJNS5_1CILi128EEES8_NS7_ILi64EEEEEENS_10bfloat16_tEfNS_4arch4Sm80ELb0ELb0ELb1ELb1ELb0ELb0ELb0ELb0ELi2ELi4ELi4ELi4ELb0EEENS1_24CollectiveEpilogueBwdGQAISA_fSD_Li256ELb1ELb0EEENS1_19SingleTileSchedulerILb1ELb0ELb0ELi128EEEEEEEEEvNT_6ParamsE$_ZZN4cute6detail16composition_implINS_5tupleIJNS_1CILi8EEENS3_ILi2EEES5_S5_S4_S5_EEENS2_IJNS3_ILi1EEEiiiNS3_ILi72EEENS3_ILi512EEEEEENS2_IJNS2_IJS5_S5_EEES4_NS3_ILi4EEEEEENS2_IJNS2_IJS7_S4_EEENS3_ILi1024EEENS3_ILi16EEEEEEEEDaRKT_RKT0_RKT1_RKT2_ENKUlRKT_RKT0_E_clISC_SG_EEDaSW_SZ_,($_ZN7cutlass13device_kernelIN5flash19enable_sm80_to_sm89INS1_16FlashAttnBwdSm80INS1_25CollectiveMainloopBwdSm80ILi2ELi2EN4cute5tupleIJNS5_1CILi128EEES8_NS7_ILi64EEEEEENS_10bfloat16_tEfNS_4arch4Sm80ELb0ELb0ELb1ELb1ELb0ELb0ELb0ELb0ELi2ELi4ELi4ELi4ELb0EEENS1_24CollectiveEpilogueBwdGQAISA_fSD_Li256ELb1ELb0EEENS1_19SingleTileSchedulerILb1ELb0ELb0ELi128EEEEEEEEEvNT_6ParamsE$_ZZN4cute6detail16composition_implINS_5tupleIJNS_1CILi8EEENS3_ILi2EEES5_S5_S4_S5_EEENS2_IJNS3_ILi1EEEiiiNS3_ILi72EEENS3_ILi512EEEEEENS2_IJNS2_IJS5_S5_S5_EEES5_NS2_IJNS3_ILi4EEES5_EEEEEENS2_IJNS2_IJS7_S9_S4_EEENS3_ILi4096EEENS2_IJNS3_ILi16EEENS3_ILi8192EEEEEEEEEEEDaRKT_RKT0_RKT1_RKT2_ENKUlRKT_RKT0_E_clISB_SF_EEDaSZ_S12_ - $_ZN7cutlass13device_kernelIN5flash19enable_sm80_to_sm89INS1_16FlashAttnBwdSm80INS1_25CollectiveMainloopBwdSm80ILi2ELi2EN4cute5tupleIJNS5_1CILi128EEES8_NS7_ILi64EEEEEENS_10bfloat16_tEfNS_4arch4Sm80ELb0ELb0ELb1ELb1ELb0ELb0ELb0ELb0ELi2ELi4ELi4ELi4ELb0EEENS1_24CollectiveEpilogueBwdGQAISA_fSD_Li256ELb1ELb0EEENS1_19SingleTileSchedulerILb1ELb0ELb0ELi128EEEEEEEEEvNT_6ParamsE$_ZZN4cute6detail16composition_implINS_5tupleIJNS_1CILi8EEENS3_ILi2EEES5_S5_S4_S5_EEENS2_IJNS3_ILi1EEEiiiNS3_ILi72EEENS3_ILi512EEEEEENS2_IJNS2_IJS5_S5_EEES4_NS3_ILi4EEEEEENS2_IJNS2_IJS7_S4_EEENS3_ILi1024EEENS3_ILi16EEEEEEEEDaRKT_RKT0_RKT1_RKT2_ENKUlRKT_RKT0_E_clISC_SG_EEDaSW_SZ_)
$_ZN7cutlass13device_kernelIN5flash19enable_sm80_to_sm89INS1_16FlashAttnBwdSm80INS1_25CollectiveMainloopBwdSm80ILi2ELi2EN4cute5tupleIJNS5_1CILi128EEES8_NS7_ILi64EEEEEENS_10bfloat16_tEfNS_4arch4Sm80ELb0ELb0ELb1ELb1ELb0ELb0ELb0ELb0ELi2ELi4ELi4ELi4ELb0EEENS1_24CollectiveEpilogueBwdGQAISA_fSD_Li256ELb1ELb0EEENS1_19SingleTileSchedulerILb1ELb0ELb0ELi128EEEEEEEEEvNT_6ParamsE$_ZZN4cute6detail16composition_implINS_5tupleIJNS_1CILi8EEENS3_ILi2EEES5_S5_S4_S5_EEENS2_IJNS3_ILi1EEEiiiNS3_ILi72EEENS3_ILi512EEEEEENS2_IJNS2_IJS5_S5_EEES4_NS3_ILi4EEEEEENS2_IJNS2_IJS7_S4_EEENS3_ILi1024EEENS3_ILi16EEEEEEEEDaRKT_RKT0_RKT1_RKT2_ENKUlRKT_RKT0_E_clISC_SG_EEDaSW_SZ_:
        /* <DEDUP_REMOVED lines=14> */
[----:B-1---5:R-:W-:Y:S05]  /*d400*/  CALL.REL.NOINC `($_ZN7cutlass13device_kernelIN5flash19enable_sm80_to_sm89INS1_16FlashAttnBwdSm80INS1_25CollectiveMainloopBwdSm80ILi2ELi2EN4cute5tupleIJNS5_1CILi128EEES8_NS7_ILi64EEEEEENS_10bfloat16_tEfNS_4arch4Sm80ELb0ELb0ELb1ELb1ELb0ELb0ELb0ELb0ELi2ELi4ELi4ELi4ELb0EEENS1_24CollectiveEpilogueBwdGQAISA_fSD_Li256ELb1ELb0EEENS1_19SingleTileSchedulerILb1ELb0ELb0ELi128EEEEEEEEEvNT_6ParamsE$_ZZN4cute6detail16composition_implINS_5tupleIJNS_1CILi8EEENS3_ILi2EEES5_S5_S4_S5_EEENS2_IJNS3_ILi1EEEiiiNS3_ILi72EEENS3_ILi512EEEEEENS3_ILi4EEENS3_ILi16EEEEEDaRKT_RKT0_RKT1_RKT2_ENKUlRKT_T0_E_clINS2_IJNS2_IJEEESV_SB_S7_EEENS_17integral_constantIiLi2EEEEEDaSR_SS_) ;  /* 0x00000d5000007944 */ /* 0x022fea0003c00000 */
[----:B-----5:R2:W-:Y:S04]  /*d410*/  STL [R1+0x1398], R2 ;  /* 0x0013980201007387 */ /* 0x0205e80000100800 */
[----:B------:R2:W-:Y:S04]  /*d420*/  STL.64 [R1+0x1390], R62 ;  /* 0x0013903e01007387 */ /* 0x0005e80000100a00 */
[----:B------:R2:W5:Y:S01]  /*d430*/  LDL R6, [R50+0x8] ;  /* 0x0000080032067983 */ /* 0x0005620000100800 */
[----:B------:R-:W-:Y:S02]  /*d440*/  IADD3 R10, R43, 0x18, RZ ;  /* 0x000000182b0a7810 */ /* 0x000fe40007ffe0ff */
[----:B------:R-:W-:-:S02]  /*d450*/  MOV R70, 0xd470 ;  /* 0x0000d47000467802 */ /* 0x000fc40000000f00 */
[----:B-12--5:R-:W-:Y:S05]  /*d460*/  CALL.REL.NOINC `($_ZN7cutlass13device_kernelIN5flash19enable_sm80_to_sm89INS1_16FlashAttnBwdSm80INS1_25CollectiveMainloopBwdSm80ILi2ELi2EN4cute5tupleIJNS5_1CILi128EEES8_NS7_ILi64EEEEEENS_10bfloat16_tEfNS_4arch4Sm80ELb0ELb0ELb1ELb1ELb0ELb0ELb0ELb0ELi2ELi4ELi4ELi4ELb0EEENS1_24CollectiveEpilogueBwdGQAISA_fSD_Li256ELb1ELb0EEENS1_19SingleTileSchedulerILb1ELb0ELb0ELi128EEEEEEEEEvNT_6ParamsE$_ZZN4cute6detail16composition_implINS_5tupleIJNS_1CILi8EEENS3_ILi2EEES5_S5_S4_S5_EEENS2_IJNS3_ILi1EEEiiiNS3_ILi72EEENS3_ILi512EEEEEENS3_ILi4EEENS3_ILi16EEEEEDaRKT_RKT0_RKT1_RKT2_ENKUlRKT_T0_E_clINS2_IJNS2_IJS5_EEENS2_IJiEEES5_S7_EEENS_17integral_constantIiLi3EEEEEDaSR_SS_) ;  /* 0x00000dc000007944 */ /* 0x026fea0003c00000 */
[----:B------:R-:W2:Y:S01]  /*d470*/  LDL.64 R50, [R1+0x1390] ;  /* 0x0013900001327983 */ /* 0x000ea20000100a00 */
[----:B------:R-:W-:-:S02]  /*d480*/  IADD3 R5, R43, 0x8, RZ ;  /* 0x000000082b057810 */ /* 0x000fc40007ffe0ff */
[----:B------:R-:W-:Y:S01]  /*d490*/  MOV R8, 0xd4d0 ;  /* 0x0000d4d000087802 */ /* 0x000fe20000000f00 */
[----:B-----5:R3:W-:Y:S04]  /*d4a0*/  STL.64 [R1+0x1388], R2 ;  /* 0x0013880201007387 */ /* 0x0207e80000100a00 */
[----:B--2---:R3:W-:Y:S02]  /*d4b0*/  STL.64 [R1+0x1380], R50 ;  /* 0x0013803201007387 */ /* 0x0047e40000100a00 */
[----:B-1-3--:R-:W-:Y:S05]  /*d4c0*/  CALL.REL.NOINC `($_ZN7cutlass13device_kernelIN5flash19enable_sm80_to_sm89INS1_16FlashAttnBwdSm80INS1_25CollectiveMainloopBwdSm80ILi2ELi2EN4cute5tupleIJNS5_1CILi128EEES8_NS7_ILi64EEEEEENS_10bfloat16_tEfNS_4arch4Sm80ELb0ELb0ELb1ELb1ELb0ELb0ELb0ELb0ELi2ELi4ELi4ELi4ELb0EEENS1_24CollectiveEpilogueBwdGQAISA_fSD_Li256ELb1ELb0EEENS1_19SingleTileSchedulerILb1ELb0ELb0ELi128EEEEEEEEEvNT_6ParamsE$_ZZN4cute6detail16composition_implINS_5tupleIJNS_1CILi8EEENS3_ILi2EEES5_S5_S4_S5_EEENS2_IJNS3_ILi1EEEiiiNS3_ILi72EEENS3_ILi512EEEEEENS3_ILi4EEENS3_ILi16EEEEEDaRKT_RKT0_RKT1_RKT2_ENKUlRKT_T0_E_clINS2_IJNS2_IJS5_S5_EEENS2_IJiiEEES7_S7_EEENS_17integral_constantIiLi4EEEEEDaSR_SS_) ;  /* 0x00000e6000007944 */ /* 0x00afea0003c00000 */
[----:B-----5:R-:W-:Y:S01]  /*d4d0*/  IMAD.MOV.U32 R8, RZ, RZ, R3 ;  /* 0x000000ffff087224 */ /* 0x020fe200078e0003 */
[----:B------:R-:W-:Y:S02]  /*d4e0*/  MOV R3, R7 ;  /* 0x0000000700037202 */ /* 0x000fe40000000f00 */
[----:B------:R-:W-:Y:S02]  /*d4f0*/  MOV R6, 0xd510 ;  /* 0x0000d51000067802 */ /* 0x000fe40000000f00 */
[----:B-1----:R-:W-:Y:S05]  /*d500*/  CALL.REL.NOINC `($_ZN7cutlass13device_kernelIN5flash19enable_sm80_to_sm89INS1_16FlashAttnBwdSm80INS1_25CollectiveMainloopBwdSm80ILi2ELi2EN4cute5tupleIJNS5_1CILi128EEES8_NS7_ILi64EEEEEENS_10bfloat16_tEfNS_4arch4Sm80ELb0ELb0ELb1ELb1ELb0ELb0ELb0ELb0ELi2ELi4ELi4ELi4ELb0EEENS1_24CollectiveEpilogueBwdGQAISA_fSD_Li256ELb1ELb0EEENS1_19SingleTileSchedulerILb1ELb0ELb0ELi128EEEEEEEEEvNT_6ParamsE$_ZN4cute5tupleIJNS0_IJNS_1CILi2EEES2_EEENS0_IJiiEEEEEC2ERKS3_RKS4_) ;  /* 0xffffd44000007944 */ /* 0x002fea0003c3ffff */
[----:B------:R1:W5:Y:S01]  /*d510*/  LDL.64 R2, [R1+0x13b0] ;  /* 0x0013b00001027983 */ /* 0x0003620000100a00 */
[----:B------:R-:W-:-:S04]  /*d520*/  MOV R43, 0x0 ;  /* 0x00000000002b7802 */ /* 0x000fc80000000f00 */
[----:B------:R-:W-:Y:S05]  /*d530*/  RET.REL.NODEC R42 `(_ZN7cutlass13device_kernelIN5flash19enable_sm80_to_sm89INS1_16FlashAttnBwdSm80INS1_25CollectiveMainloopBwdSm80ILi2ELi2EN4cute5tupleIJNS5_1CILi128EEES8_NS7_ILi64EEEEEENS_10bfloat16_tEfNS_4arch4Sm80ELb0ELb0ELb1ELb1ELb0ELb0ELb0ELb0ELi2ELi4ELi4ELi4ELb0EEENS1_24CollectiveEpilogueBwdGQAISA_fSD_Li256ELb1ELb0EEENS1_19SingleTileSchedulerILb1ELb0ELb0ELi128EEEEEEEEEvNT_6ParamsE) ;  /* 0xffff2ac02a007950 */ /* 0x000fea0003c3ffff */
        .type           $_ZN7cutlass13device_kernelIN5flash19enable_sm80_to_sm89INS1_16FlashAttnBwdSm80INS1_25CollectiveMainloopBwdSm80ILi2ELi2EN4cute5tupleIJNS5_1CILi128EEES8_NS7_ILi64EEEEEENS_10bfloat16_tEfNS_4arch4Sm80ELb0ELb0ELb1ELb1ELb0ELb0ELb0ELb0ELi2ELi4ELi4ELi4ELb0EEENS1_24CollectiveEpilogueBwdGQAISA_fSD_Li256ELb1ELb0EEENS1_19SingleTileSchedulerILb1ELb0ELb0ELi128EEEEEEEEEvNT_6ParamsE$_ZZN4cute6detail16composition_implINS_5tupleIJNS_1CILi8EEENS3_ILi2EEES5_S5_S4_S5_EEENS2_IJNS3_ILi1EEEiiiNS3_ILi72EEENS3_ILi512EEEEEENS2_IJNS2_IJS5_S5_S5_EEES5_NS2_IJNS3_ILi4EEES5_EEEEEENS2_IJNS2_IJS7_S9_S4_EEENS3_ILi4096EEENS2_IJNS3_ILi16EEENS3_ILi8192EEEEEEEEEEEDaRKT_RKT0_RKT1_RKT2_ENKUlRKT_RKT0_E_clISB_SF_EEDaSZ_S12_,@function
        .size           $_ZN7cutlass13device_kernelIN5flash19enable_sm80_to_sm89INS1_16FlashAttnBwdSm80INS1_25CollectiveMainloopBwdSm80ILi2ELi2EN4cute5tupleIJNS5_1CILi128EEES8_NS7_ILi64EEEEEENS_10bfloat16_tEfNS_4arch4Sm80ELb0ELb0ELb1ELb1ELb0ELb0ELb0ELb0ELi2ELi4ELi4ELi4ELb0EEENS1_24CollectiveEpilogueBwdGQAISA_fSD_Li256ELb1ELb0EEENS1_19SingleTileSchedulerILb1ELb0ELb0ELi128EEEEEEEEEvNT_6ParamsE$_ZZN4cute6detail16composition_implINS_5tupleIJNS_1CILi8EEENS3_ILi2EEES5_S5_S4_S5_EEENS2_IJNS3_ILi1EEEiiiNS3_ILi72EEENS3_ILi512EEEEEENS2_IJNS2_IJS5_S5_S5_EEES5_NS2_IJNS3_ILi4EEES5_EEEEEENS2_IJNS2_IJS7_S9_S4_EEENS3_ILi4096EEENS2_IJNS3_ILi16EEENS3_ILi8192EEEEEEEEEEEDaRKT_RKT0_RKT1_RKT2_ENKUlRKT_RKT0_E_clISB_SF_EEDaSZ_S12_,($_ZN7cutlass13device_kernelIN5flash19enable_sm80_to_sm89INS1_16FlashAttnBwdSm80INS1_25CollectiveMainloopBwdSm80ILi2ELi2EN4cute5tupleIJNS5_1CILi128EEES8_NS7_ILi64EEEEEENS_10bfloat16_tEfNS_4arch4Sm80ELb0ELb0ELb1ELb1ELb0ELb0ELb0ELb0ELi2ELi4ELi4ELi4ELb0EEENS1_24CollectiveEpilogueBwdGQAISA_fSD_Li256ELb1ELb0EEENS1_19SingleTileSchedulerILb1ELb0ELb0ELi128EEEEEEEEEvNT_6ParamsE$_ZZN4cute6detail16composition_implINS_5tupleIJNS_1CILi8EEENS3_ILi2EEES5_S5_S4_S5_EEENS2_IJNS3_ILi1EEEiiiNS3_ILi72EEENS3_ILi512EEEEEENS2_IJNS2_IJS5_S5_S5_EEES5_NS2_IJNS3_ILi4EEES5_EEEEEENS2_IJNS2_IJS7_S9_S4_EEENS3_ILi4096EEENS2_IJNS3_ILi16EEENS3_ILi8192EEEEEEEEEEEDaRKT_RKT0_RKT1_RKT2_ENKUlRKT_RKT0_E_clISD_SJ_EEDaSZ_S12_ - $_ZN7cutlass13device_kernelIN5flash19enable_sm80_to_sm89INS1_16FlashAttnBwdSm80INS1_25CollectiveMainloopBwdSm80ILi2ELi2EN4cute5tupleIJNS5_1CILi128EEES8_NS7_ILi64EEEEEENS_10bfloat16_tEfNS_4arch4Sm80ELb0ELb0ELb1ELb1ELb0ELb0ELb0ELb0ELi2ELi4ELi4ELi4ELb0EEENS1_24CollectiveEpilogueBwdGQAISA_fSD_Li256ELb1ELb0EEENS1_19SingleTileSchedulerILb1ELb0ELb0ELi128EEEEEEEEEvNT_6ParamsE$_ZZN4cute6detail16composition_implINS_5tupleIJNS_1CILi8EEENS3_ILi2EEES5_S5_S4_S5_EEENS2_IJNS3_ILi1EEEiiiNS3_ILi72EEENS3_ILi512EEEEEENS2_IJNS2_IJS5_S5_S5_EEES5_NS2_IJNS3_ILi4EEES5_EEEEEENS2_IJNS2_IJS7_S9_S4_EEENS3_ILi4096EEENS2_IJNS3_ILi16EEENS3_ILi8192EEEEEEEEEEEDaRKT_RKT0_RKT1_RKT2_ENKUlRKT_RKT0_E_clISB_SF_EEDaSZ_S12_)
$_ZN7cutlass13device_kernelIN5flash19enable_sm80_to_sm89INS1_16FlashAttnBwdSm80INS1_25CollectiveMainloopBwdSm80ILi2ELi2EN4cute5tupleIJNS5_1CILi128EEES8_NS7_ILi64EEEEEENS_10bfloat16_tEfNS_4arch4Sm80ELb0ELb0ELb1ELb1ELb0ELb0ELb0ELb0ELi2ELi4ELi4ELi4ELb0EEENS1_24CollectiveEpilogueBwdGQAISA_fSD_Li256ELb1ELb0EEENS1_19SingleTileSchedulerILb1ELb0ELb0ELi128EEEEEEEEEvNT_6ParamsE$_ZZN4cute6detail16composition_implINS_5tupleIJNS_1CILi8EEENS3_ILi2EEES5_S5_S4_S5_EEENS2_IJNS3_ILi1EEEiiiNS3_ILi72EEENS3_ILi512EEEEEENS2_IJNS2_IJS5_S5_S5_EEES5_NS2_IJNS3_ILi4EEES5_EEEEEENS2_IJNS2_IJS7_S9_S4_EEENS3_ILi4096EEENS2_IJNS3_ILi16EEENS3_ILi8192EEEEEEEEEEEDaRKT_RKT0_RKT1_RKT2_ENKUlRKT_RKT0_E_clISB_SF_EEDaSZ_S12_:
[----:B------:R-:W-:Y:S01]  /*d540*/  IADD3 R74, R1, 0x1680, RZ ;  /* 0x00001680014a7810 */ /* 0x000fe20007ffe0ff */
[----:B------:R-:W-:Y:S01]  /*d550*/  IMAD.MOV.U32 R70, RZ, RZ, R65 ;  /* 0x000000ffff467224 */ /* 0x000fe200078e0041 */
[----:B------:R-:W-:Y:S01]  /*d560*/  MOV R10, 0xd5b0 ;  /* 0x0000d5b0000a7802 */ /* 0x000fe20000000f00 */
[----:B------:R-:W-:Y:S01]  /*d570*/  IMAD.MOV.U32 R2, RZ, RZ, R56 ;  /* 0x000000ffff027224 */ /* 0x000fe200078e0038 */
[----:B------:R-:W-:-:S04]  /*d580*/  IADD3 R74, R74, c[0x0][0x20], RZ ;  /* 0x000008004a4a7a10 */ /* 0x000fc80007ffe0ff */
[----:B------:R-:W-:Y:S02]  /*d590*/  IADD3 R75, R74, 0x4, RZ ;  /* 0x000000044a4b7810 */ /* 0x000fe40007ffe0ff */
[----:B------:R-:W-:Y:S05]  /*d5a0*/  CALL.REL.NOINC `($_ZN7cutlass13device_kernelIN5flash19enable_sm80_to_sm89INS1_16FlashAttnBwdSm80INS1_25CollectiveMainloopBwdSm80ILi2ELi2EN4cute5tupleIJNS5_1CILi128EEES8_NS7_ILi64EEEEEENS_10bfloat16_tEfNS_4arch4Sm80ELb0ELb0ELb1ELb1ELb0ELb0ELb0ELb0ELi2ELi4ELi4ELi4ELb0EEENS1_24CollectiveEpilogueBwdGQAISA_fSD_Li256ELb1ELb0EEENS1_19SingleTileSchedulerILb1ELb0ELb0ELi128EEEEEEEEEvNT_6ParamsE$_ZZN4cute6detail16composition_implINS_5tupleIJNS_1CILi8EEENS3_ILi2EEES5_S5_S4_S5_EEENS2_IJNS3_ILi1EEEiiiNS3_ILi72EEENS3_ILi512EEEEEENS2_IJS5_S5_S5_EEENS2_IJS7_S9_S4_EEEEEDaRKT_RKT0_RKT1_RKT2_ENKUlRKT_RKT0_E_clIS5_S4_EEDaSR_SU_) ;  /* 0x0000093000007944 */ /* 0x000fea0003c00000 */
[----:B-----5:R-:W-:Y:S02]  /*d5b0*/  MOV R3, R2 ;  /* 0x0000000200037202 */ /* 0x020fe40000000f00 */
[----:B------:R-:W-:Y:S02]  /*d5c0*/  MOV R2, 0xd5e0 ;  /* 0x0000d5e000027802 */ /* 0x000fe40000000f00 */
[----:B-1----:R-:W-:Y:S05]  /*d5d0*/  CALL.REL.NOINC `($_ZN7cutlass13device_kernelIN5flash19enable_sm80_to_sm89INS1_16FlashAttnBwdSm80INS1_25CollectiveMainloopBwdSm80ILi2ELi2EN4cute5tupleIJNS5_1CILi128EEES8_NS7_ILi64EEEEEENS_10bfloat16_tEfNS_4arch4Sm80ELb0ELb0ELb1ELb1ELb0ELb0ELb0ELb0ELi2ELi4ELi4ELi4ELb0EEENS1_24CollectiveEpilogueBwdGQAISA_fSD_Li256ELb1ELb0EEENS1_19SingleTileSchedulerILb1ELb0ELb0ELi128EEEEEEEEEvNT_6ParamsE$_ZN4cute3eso3ESOILb1ELb0EJNS_1CILi1EEENS2_ILi512EEEiEEC2ERKS3_RKS4_RKi) ;  /* 0xffffa16000007944 */ /* 0x002fea0003c3ffff */
[----:B------:R2:W5:Y:S01]  /*d5e0*/  LDL R2, [R1+0x1684] ;  /* 0x0016840001027983 */ /* 0x0005620000100800 */
[----:B------:R-:W-:-:S03]  /*d5f0*/  MOV R6, 0xd610 ;  /* 0x0000d61000067802 */ /* 0x000fc60000000f00 */
[----:B-12--5:R-:W-:Y:S05]  /*d600*/  CALL.REL.NOINC `($_ZN7cutlass13device_kernelIN5flash19enable_sm80_to_sm89INS1_16FlashAttnBwdSm80INS1_25CollectiveMainloopBwdSm80ILi2ELi2EN4cute5tupleIJNS5_1CILi128EEES8_NS7_ILi64EEEEEENS_10bfloat16_tEfNS_4arch4Sm80ELb0ELb0ELb1ELb1ELb0ELb0ELb0ELb0ELi2ELi4ELi4ELi4ELb0EEENS1_24CollectiveEpilogueBwdGQAISA_fSD_Li256ELb1ELb0EEENS1_19SingleTileSchedulerILb1ELb0ELb0ELi128EEEEEEEEEvNT_6ParamsE$_ZN4cute5tupleIJNS0_IJNS_1CILi2EEES2_S2_EEENS0_IJNS1_ILi1EEENS1_ILi512EEEiEEEEEC2ERKS3_RKS6_) ;  /* 0xffffd39000007944 */ /* 0x026fea0003c3ffff */
[----:B------:R1:W5:Y:S01]  /*d610*/  LDL R75, [R1+0x1680] ;  /* 0x00168000014b7983 */ /* 0x0003620000100800 */
[----:B------:R-:W-:-:S04]  /*d620*/  MOV R87, 0x0 ;  /* 0x0000000000577802 */ /* 0x000fc80000000f00 */
[----:B------:R-:W-:Y:S05]  /*d630*/  RET.REL.NODEC R86 `(_ZN7cutlass13device_kernelIN5flash19enable_sm80_to_sm89INS1_16FlashAttnBwdSm80INS1_25CollectiveMainloopBwdSm80ILi2ELi2EN4cute5tupleIJNS5_1CILi128EEES8_NS7_ILi64EEEEEENS_10bfloat16_tEfNS_4arch4Sm80ELb0ELb0ELb1ELb1ELb0ELb0ELb0ELb0ELi2ELi4ELi4ELi4ELb0EEENS1_24CollectiveEpilogueBwdGQAISA_fSD_Li256ELb1ELb0EEENS1_19SingleTileSchedulerILb1ELb0ELb0ELi128EEEEEEEEEvNT_6ParamsE) ;  /* 0xffff29c056007950 */ /* 0x000fea0003c3ffff */
        .type           $_ZN7cutlass13device_kernelIN5flash19enable_sm80_to_sm89INS1_16FlashAttnBwdSm80INS1_25CollectiveMainloopBwdSm80ILi2ELi2EN4cute5tupleIJNS5_1CILi128EEES8_NS7_ILi64EEEEEENS_10bfloat16_tEfNS_4arch4Sm80ELb0ELb0ELb1ELb1ELb0ELb0ELb0ELb0ELi2ELi4ELi4ELi4ELb0EEENS1_24CollectiveEpilogueBwdGQAISA_fSD_Li256ELb1ELb0EEENS1_19SingleTileSchedulerILb1ELb0ELb0ELi128EEEEEEEEEvNT_6ParamsE$_ZZN4cute6detail16composition_implINS_5tupleIJNS_1CILi8EEENS3_ILi2EEES5_S5_S4_S5_EEENS2_IJNS3_ILi1EEEiiiNS3_ILi72EEENS3_ILi512EEEEEENS2_IJNS2_IJS5_S5_S5_EEES5_NS2_IJNS3_ILi4EEES5_EEEEEENS2_IJNS2_IJS7_S9_S4_EEENS3_ILi4096EEENS2_IJNS3_ILi16EEENS3_ILi8192EEEEEEEEEEEDaRKT_RKT0_RKT1_RKT2_ENKUlRKT_RKT0_E_clISD_SJ_EEDaSZ_S12_,@function
        .size           $_ZN7cutlass13device_kernelIN5flash19enable_sm80_to_sm89INS1_16FlashAttnBwdSm80INS1_25CollectiveMainloopBwdSm80ILi2ELi2EN4cute5tupleIJNS5_1CILi128EEES8_NS7_ILi64EEEEEENS_10bfloat16_tEfNS_4arch4Sm80ELb0ELb0ELb1ELb1ELb0ELb0ELb0ELb0ELi2ELi4ELi4ELi4ELb0EEENS1_24CollectiveEpilogueBwdGQAISA_fSD_Li256ELb1ELb0EEENS1_19SingleTileSchedulerILb1ELb0ELb0ELi128EEEEEEEEEvNT_6ParamsE$_ZZN4cute6detail16composition_implINS_5tupleIJNS_1CILi8EEENS3_ILi2EEES5_S5_S4_S5_EEENS2_IJNS3_ILi1EEEiiiNS3_ILi72EEENS3_ILi512EEEEEENS2_IJNS2_IJS5_S5_S5_EEES5_NS2_IJNS3_ILi4EEES5_EEEEEENS2_IJNS2_IJS7_S9_S4_EEENS3_ILi4096EEENS2_IJNS3_ILi16EEENS3_ILi8192EEEEEEEEEEEDaRKT_RKT0_RKT1_RKT2_ENKUlRKT_RKT0_E_clISD_SJ_EEDaSZ_S12_,($_ZN7cutlass13device_kernelIN5flash19enable_sm80_to_sm89INS1_16FlashAttnBwdSm80INS1_25CollectiveMainloopBwdSm80ILi2ELi2EN4cute5tupleIJNS5_1CILi128EEES8_NS7_ILi64EEEEEENS_10bfloat16_tEfNS_4arch4Sm80ELb0ELb0ELb1ELb1ELb0ELb0ELb0ELb0ELi2ELi4ELi4ELi4ELb0EEENS1_24CollectiveEpilogueBwdGQAISA_fSD_Li256ELb1ELb0EEENS1_19SingleTileSchedulerILb1ELb0ELb0ELi128EEEEEEEEEvNT_6ParamsE$_ZZN4cute6detail16composition_implINS_5tupleIJNS_1CILi8EEENS3_ILi2EEES5_S5_S4_S5_EEENS2_IJNS3_ILi1EEEiiiNS3_ILi72EEENS3_ILi512EEEEEENS2_IJNS2_IJS5_S5_S5_EEES5_NS3_ILi4EEEEEENS2_IJNS2_IJS7_S9_S4_EEENS3_ILi4096EEENS3_ILi16EEEEEEEEDaRKT_RKT0_RKT1_RKT2_ENKUlRKT_RKT0_E_clISB_SE_EEDaSW_SZ_ - $_ZN7cutlass13device_kernelIN5flash19enable_sm80_to_sm89INS1_16FlashAttnBwdSm80INS1_25CollectiveMainloopBwdSm80ILi2ELi2EN4cute5tupleIJNS5_1CILi128EEES8_NS7_ILi64EEEEEENS_10bfloat16_tEfNS_4arch4Sm80ELb0ELb0ELb1ELb1ELb0ELb0ELb0ELb0ELi2ELi4ELi4ELi4ELb0EEENS1_24CollectiveEpilogueBwdGQAISA_fSD_Li256ELb1ELb0EEENS1_19SingleTileSchedulerILb1ELb0ELb0ELi128EEEEEEEEEvNT_6ParamsE$_ZZN4cute6detail16composition_implINS_5tupleIJNS_1CILi8EEENS3_ILi2EEES5_S5_S4_S5_EEENS2_IJNS3_ILi1EEEiiiNS3_ILi72EEENS3_ILi512EEEEEENS2_IJNS2_IJS5_S5_S5_EEES5_NS2_IJNS3_ILi4EEES5_EEEEEENS2_IJNS2_IJS7_S9_S4_EEENS3_ILi4096EEENS2_IJNS3_ILi16EEENS3_ILi8192EEEEEEEEEEEDaRKT_RKT0_RKT1_RKT2_ENKUlRKT_RKT0_E_clISD_SJ_EEDaSZ_S12_)
$_ZN7cutlass13device_kernelIN5flash19enable_sm80_to_sm89INS1_16FlashAttnBwdSm80INS1_25CollectiveMainloopBwdSm80ILi2ELi2EN4cute5tupleIJNS5_1CILi128EEES8_NS7_ILi64EEEEEENS_10bfloat16_tEfNS_4arch4Sm80ELb0ELb0ELb1ELb1ELb0ELb0ELb0ELb0ELi2ELi4ELi4ELi4ELb0EEENS1_24CollectiveEpilogueBwdGQAISA_fSD_Li256ELb1ELb0EEENS1_19SingleTileSchedulerILb1ELb0ELb0ELi128EEEEEEEEEvNT_6ParamsE$_ZZN4cute6detail16composition_implINS_5tupleIJNS_1CILi8EEENS3_ILi2EEES5_S5_S4_S5_EEENS2_IJNS3_ILi1EEEiiiNS3_ILi72EEENS3_ILi512EEEEEENS2_IJNS2_IJS5_S5_S5_EEES5_NS2_IJNS3_ILi4EEES5_EEEEEENS2_IJNS2_IJS7_S9_S4_EEENS3_ILi4096EEENS2_IJNS3_ILi16EEENS3_ILi8192EEEEEEEEEEEDaRKT_RKT0_RKT1_RKT2_ENKUlRKT_RKT0_E_clISD_SJ_EEDaSZ_S12_:
[----:B------:R-:W-:Y:S01]  /*d640*/  IADD3 R2, R1, 0x1680, RZ ;  /* 0x0000168001027810 */ /* 0x000fe20007ffe0ff */
[----:B------:R-:W-:Y:S01]  /*d650*/  IMAD.MOV.U32 R3, RZ, RZ, R63 ;  /* 0x000000ffff037224 */ /* 0x000fe200078e003f */
[----:B------:R-:W-:Y:S02]  /*d660*/  MOV R88, 0xd690 ;  /* 0x0000d69000587802 */ /* 0x000fe40000000f00 */
[----:B------:R-:W-:Y:S02]  /*d670*/  IADD3 R63, R2, c[0x0][0x20], RZ ;  /* 0x00000800023f7a10 */ /* 0x000fe40007ffe0ff */
[----:B------:R-:W-:Y:S05]  /*d680*/  CALL.REL.NOINC `($_ZN7cutlass13device_kernelIN5flash19enable_sm80_to_sm89INS1_16FlashAttnBwdSm80INS1_25CollectiveMainloopBwdSm80ILi2ELi2EN4cute5tupleIJNS5_1CILi128EEES8_NS7_ILi64EEEEEENS_10bfloat16_tEfNS_4arch4Sm80ELb0ELb0ELb1ELb1ELb0ELb0ELb0ELb0ELi2ELi4ELi4ELi4ELb0EEENS1_24CollectiveEpilogueBwdGQAISA_fSD_Li256ELb1ELb0EEENS1_19SingleTileSchedulerILb1ELb0ELb0ELi128EEEEEEEEEvNT_6ParamsE$_ZZN4cute6detail16composition_implINS_5tupleIJNS_1CILi8EEENS3_ILi2EEES5_S5_S4_S5_EEENS2_IJNS3_ILi1EEEiiiNS3_ILi72EEENS3_ILi512EEEEEENS2_IJNS3_ILi4EEES5_EEENS2_IJNS3_ILi16EEENS3_ILi8192EEEEEEEEDaRKT_RKT0_RKT1_RKT2_ENKUlRKT_RKT0_E_clISB_SD_EEDaSU_SX_) ;  /* 0x000003b000007944 */ /* 0x000fea0003c00000 */
[----:B------:R-:W-:Y:S02]  /*d690*/  MOV R6, 0xd6b0 ;  /* 0x0000d6b000067802 */ /* 0x000fe40000000f00 */
[----:B-1---5:R-:W-:Y:S05]  /*d6a0*/  CALL.REL.NOINC `($_ZN7cutlass13device_kernelIN5flash19enable_sm80_to_sm89INS1_16FlashAttnBwdSm80INS1_25CollectiveMainloopBwdSm80ILi2ELi2EN4cute5tupleIJNS5_1CILi128EEES8_NS7_ILi64EEEEEENS_10bfloat16_tEfNS_4arch4Sm80ELb0ELb0ELb1ELb1ELb0ELb0ELb0ELb0ELi2ELi4ELi4ELi4ELb0EEENS1_24CollectiveEpilogueBwdGQAISA_fSD_Li256ELb1ELb0EEENS1_19SingleTileSchedulerILb1ELb0ELb0ELi128EEEEEEEEEvNT_6ParamsE$_ZN4cute3eso3ESOILb0ELb1EJNS_5tupleIJiiEEENS_1CILi8192EEEEEC2ERKS3_RKS5_) ;  /* 0xffff978000007944 */ /* 0x022fea0003c3ffff */
[----:B-1----:R1:W5:Y:S01]  /*d6b0*/  LDL.64 R2, [R1+0x1680] ;  /* 0x0016800001027983 */ /* 0x0023620000100a00 */
[----:B------:R-:W-:-:S03]  /*d6c0*/  MOV R8, 0xd6e0 ;  /* 0x0000d6e000087802 */ /* 0x000fc60000000f00 */
[----:B-1---5:R-:W-:Y:S05]  /*d6d0*/  CALL.REL.NOINC `($_ZN7cutlass13device_kernelIN5flash19enable_sm80_to_sm89INS1_16FlashAttnBwdSm80INS1_25CollectiveMainloopBwdSm80ILi2ELi2EN4cute5tupleIJNS5_1CILi128EEES8_NS7_ILi64EEEEEENS_10bfloat16_tEfNS_4arch4Sm80ELb0ELb0ELb1ELb1ELb0ELb0ELb0ELb0ELi2ELi4ELi4ELi4ELb0EEENS1_24CollectiveEpilogueBwdGQAISA_fSD_Li256ELb1ELb0EEENS1_19SingleTileSchedulerILb1ELb0ELb0ELi128EEEEEEEEEvNT_6ParamsE$_ZN4cute5tupleIJNS0_IJNS0_IJNS_1CILi2EEES2_EEES2_EEENS0_IJNS0_IJiiEEENS1_ILi8192EEEEEEEEC2ERKS4_RKS7_) ;  /* 0xffffcd9000007944 */ /* 0x022fea0003c3ffff */
[----:B-1----:R1:W5:Y:S01]  /*d6e0*/  LDL.64 R2, [R1+0x1680] ;  /* 0x0016800001027983 */ /* 0x0023620000100a00 */
[----:B------:R-:W-:Y:S02]  /*d6f0*/  MOV R4, R74 ;  /* 0x0000004a00047202 */ /* 0x000fe40000000f00 */
[----:B------:R-:W-:-:S04]  /*d700*/  MOV R5, 0x0 ;  /* 0x0000000000057802 */ /* 0x000fc80000000f00 */
[----:B------:R-:W-:Y:S05]  /*d710*/  RET.REL.NODEC R4 `(_ZN7cutlass13device_kernelIN5flash19enable_sm80_to_sm89INS1_16FlashAttnBwdSm80INS1_25CollectiveMainloopBwdSm80ILi2ELi2EN4cute5tupleIJNS5_1CILi128EEES8_NS7_ILi64EEEEEENS_10bfloat16_tEfNS_4arch4Sm80ELb0ELb0ELb1ELb1ELb0ELb0ELb0ELb0ELi2ELi4ELi4ELi4ELb0EEENS1_24CollectiveEpilogueBwdGQAISA_fSD_Li256ELb1ELb0EEENS1_19SingleTileSchedulerILb1ELb0ELb0ELi128EEEEEEEEEvNT_6ParamsE) ;  /* 0xffff28e004007950 */ /* 0x000fea0003c3ffff */
        .type           $_ZN7cutlass13device_kernelIN5flash19enable_sm80_to_sm89INS1_16FlashAttnBwdSm80INS1_25CollectiveMainloopBwdSm80ILi2ELi2EN4cute5tupleIJNS5_1CILi128EEES8_NS7_ILi64EEEEEENS_10bfloat16_tEfNS_4arch4Sm80ELb0ELb0ELb1ELb1ELb0ELb0ELb0ELb0ELi2ELi4ELi4ELi4ELb0EEENS1_24CollectiveEpilogueBwdGQAISA_fSD_Li256ELb1ELb0EEENS1_19SingleTileSchedulerILb1ELb0ELb0ELi128EEEEEEEEEvNT_6ParamsE$_ZZN4cute6detail16composition_implINS_5tupleIJNS_1CILi8EEENS3_ILi2EEES5_S5_S4_S5_EEENS2_IJNS3_ILi1EEEiiiNS3_ILi72EEENS3_ILi512EEEEEENS2_IJNS2_IJS5_S5_S5_EEES5_NS3_ILi4EEEEEENS2_IJNS2_IJS7_S9_S4_EEENS3_ILi4096EEENS3_ILi16EEEEEEEEDaRKT_RKT0_RKT1_RKT2_ENKUlRKT_RKT0_E_clISB_SE_EEDaSW_SZ_,@function
        .size           $_ZN7cutlass13device_kernelIN5flash19enable_sm80_to_sm89INS1_16FlashAttnBwdSm80INS1_25CollectiveMainloopBwdSm80ILi2ELi2EN4cute5tupleIJNS5_1CILi128EEES8_NS7_ILi64EEEEEENS_10bfloat16_tEfNS_4arch4Sm80ELb0ELb0ELb1ELb1ELb0ELb0ELb0ELb0ELi2ELi4ELi4ELi4ELb0EEENS1_24CollectiveEpilogueBwdGQAISA_fSD_Li256ELb1ELb0EEENS1_19SingleTileSchedulerILb1ELb0ELb0ELi128EEEEEEEEEvNT_6ParamsE$_ZZN4cute6detail16composition_implINS_5tupleIJNS_1CILi8EEENS3_ILi2EEES5_S5_S4_S5_EEENS2_IJNS3_ILi1EEEiiiNS3_ILi72EEENS3_ILi512EEEEEENS2_IJNS2_IJS5_S5_S5_EEES5_NS3_ILi4EEEEEENS2_IJNS2_IJS7_S9_S4_EEENS3_ILi4096EEENS3_ILi16EEEEEEEEDaRKT_RKT0_RKT1_RKT2_ENKUlRKT_RKT0_E_clISB_SE_EEDaSW_SZ_,($_ZN7cutlass13device_kernelIN5flash19enable_sm80_to_sm89INS1_16FlashAttnBwdSm80INS1_25CollectiveMainloopBwdSm80ILi2ELi2EN4cute5tupleIJNS5_1CILi128EEES8_NS7_ILi64EEEEEENS_10bfloat16_tEfNS_4arch4Sm80ELb0ELb0ELb1ELb1ELb0ELb0ELb0ELb0ELi2ELi4ELi4ELi4ELb0EEENS1_24CollectiveEpilogueBwdGQAISA_fSD_Li256ELb1ELb0EEENS1_19SingleTileSchedulerILb1ELb0ELb0ELi128EEEEEEEEEvNT_6ParamsE$_ZZN4cute6detail16composition_implINS_5tupleIJNS_1CILi8EEENS3_ILi2EEES5_S5_S4_S5_EEENS2_IJNS3_ILi1EEEiiiNS3_ILi72EEENS3_ILi512EEEEEENS2_IJNS2_IJS5_S5_S5_EEES5_NS3_ILi4EEEEEENS2_IJNS2_IJS7_S9_S4_EEENS3_ILi4096EEENS3_ILi16EEEEEEEEDaRKT_RKT0_RKT1_RKT2_ENKUlRKT_RKT0_E_clISC_SG_EEDaSW_SZ_ - $_ZN7cutlass13device_kernelIN5flash19enable_sm80_to_sm89INS1_16FlashAttnBwdSm80INS1_25CollectiveMainloopBwdSm80ILi2ELi2EN4cute5tupleIJNS5_1CILi128EEES8_NS7_ILi64EEEEEENS_10bfloat16_tEfNS_4arch4Sm80ELb0ELb0ELb1ELb1ELb0ELb0ELb0ELb0ELi2ELi4ELi4ELi4ELb0EEENS1_24CollectiveEpilogueBwdGQAISA_fSD_Li256ELb1ELb0EEENS1_19SingleTileSchedulerILb1ELb0ELb0ELi128EEEEEEEEEvNT_6ParamsE$_ZZN4cute6detail16composition_implINS_5tupleIJNS_1CILi8EEENS3_ILi2EEES5_S5_S4_S5_EEENS2_IJNS3_ILi1EEEiiiNS3_ILi72EEENS3_ILi512EEEEEENS2_IJNS2_IJS5_S5_S5_EEES5_NS3_ILi4EEEEEENS2_IJNS2_IJS7_S9_S4_EEENS3_ILi4096EEENS3_ILi16EEEEEEEEDaRKT_RKT0_RKT1_RKT2_ENKUlRKT_RKT0_E_clISB_SE_EEDaSW_SZ_)
$_ZN7cutlass13device_kernelIN5flash19enable_sm80_to_sm89INS1_16FlashAttnBwdSm80INS1_25CollectiveMainloopBwdSm80ILi2ELi2EN4cute5tupleIJNS5_1CILi128EEES8_NS7_ILi64EEEEEENS_10bfloat16_tEfNS_4arch4Sm80ELb0ELb0ELb1ELb1ELb0ELb0ELb0ELb0ELi2ELi4ELi4ELi4ELb0EEENS1_24CollectiveEpilogueBwdGQAISA_fSD_Li256ELb1ELb0EEENS1_19SingleTileSchedulerILb1ELb0ELb0ELi128EEEEEEEEEvNT_6ParamsE$_ZZN4cute6detail16composition_implINS_5tupleIJNS_1CILi8EEENS3_ILi2EEES5_S5_S4_S5_EEENS2_IJNS3_ILi1EEEiiiNS3_ILi72EEENS3_ILi512EEEEEENS2_IJNS2_IJS5_S5_S5_EEES5_NS3_ILi4EEEEEENS2_IJNS2_IJS7_S9_S4_EEENS3_ILi4096EEENS3_ILi16EEEEEEEEDaRKT_RKT0_RKT1_RKT2_ENKUlRKT_RKT0_E_clISB_SE_EEDaSW_SZ_:
[----:B------:R-:W-:Y:S01]  /*d720*/  IADD3 R32, R1, 0x1380, RZ ;  /* 0x0000138001207810 */ /* 0x000fe20007ffe0ff */
[----:B------:R-:W-:Y:S01]  /*d730*/  IMAD.MOV.U32 R2, RZ, RZ, R5 ;  /* 0x000000ffff027224 */ /* 0x000fe200078e0005 */
[----:B------:R-:W-:Y:S02]  /*d740*/  MOV R10, 0xd780 ;  /* 0x0000d780000a7802 */ /* 0x000fe40000000f00 */
[----:B------:R-:W-:-:S04]  /*d750*/  IADD3 R32, R32, c[0x0][0x20], RZ ;  /* 0x0000080020207a10 */ /* 0x000fc80007ffe0ff */
[----:B------:R-:W-:Y:S02]  /*d760*/  IADD3 R61, R32, 0x4, RZ ;  /* 0x00000004203d7810 */ /* 0x000fe40007ffe0ff */
[----:B------:R-:W-:Y:S05]  /*d770*/  CALL.REL.NOINC `($_ZN7cutlass13device_kernelIN5flash19enable_sm80_to_sm89INS1_16FlashAttnBwdSm80INS1_25CollectiveMainloopBwdSm80ILi2ELi2EN4cute5tupleIJNS5_1CILi128EEES8_NS7_ILi64EEEEEENS_10bfloat16_tEfNS_4arch4Sm80ELb0ELb0ELb1ELb1ELb0ELb0ELb0ELb0ELi2ELi4ELi4ELi4ELb0EEENS1_24CollectiveEpilogueBwdGQAISA_fSD_Li256ELb1ELb0EEENS1_19SingleTileSchedulerILb1ELb0ELb0ELi128EEEEEEEEEvNT_6ParamsE$_ZZN4cute6detail16composition_implINS_5tupleIJNS_1CILi8EEENS3_ILi2EEES5_S5_S4_S5_EEENS2_IJNS3_ILi1EEEiiiNS3_ILi72EEENS3_ILi512EEEEEENS2_IJS5_S5_S5_EEENS2_IJS7_S9_S4_EEEEEDaRKT_RKT0_RKT1_RKT2_ENKUlRKT_RKT0_E_clIS5_S4_EEDaSR_SU_) ;  /* 0x0000076000007944 */ /* 0x000fea0003c00000 */
[----:B-----5:R-:W-:Y:S01]  /*d780*/  MOV R3, R2 ;  /* 0x0000000200037202 */ /* 0x020fe20000000f00 */
[----:B------:R-:W-:Y:S01]  /*d790*/  IMAD.MOV.U32 R75, RZ, RZ, R61 ;  /* 0x000000ffff4b7224 */ /* 0x000fe200078e003d */
[----:B------:R-:W-:Y:S02]  /*d7a0*/  MOV R2, 0xd7c0 ;  /* 0x0000d7c000027802 */ /* 0x000fe40000000f00 */
[----:B-1----:R-:W-:Y:S05]  /*d7b0*/  CALL.REL.NOINC `($_ZN7cutlass13device_kernelIN5flash19enable_sm80_to_sm89INS1_16FlashAttnBwdSm80INS1_25CollectiveMainloopBwdSm80ILi2ELi2EN4cute5tupleIJNS5_1CILi128EEES8_NS7_ILi64EEEEEENS_10bfloat16_tEfNS_4arch4Sm80ELb0ELb0ELb1ELb1ELb0ELb0ELb0ELb0ELi2ELi4ELi4ELi4ELb0EEENS1_24CollectiveEpilogueBwdGQAISA_fSD_Li256ELb1ELb0EEENS1_19SingleTileSchedulerILb1ELb0ELb0ELi128EEEEEEEEEvNT_6ParamsE$_ZN4cute3eso3ESOILb1ELb0EJNS_1CILi1EEENS2_ILi512EEEiEEC2ERKS3_RKS4_RKi) ;  /* 0xffff9f8000007944 */ /* 0x002fea0003c3ffff */
[----:B------:R2:W5:Y:S01]  /*d7c0*/  LDL R2, [R1+0x1384] ;  /* 0x0013840001027983 */ /* 0x0005620000100800 */
[----:B------:R-:W-:Y:S02]  /*d7d0*/  MOV R74, R32 ;  /* 0x00000020004a7202 */ /* 0x000fe40000000f00 */
[----:B------:R-:W-:Y:S02]  /*d7e0*/  MOV R6, 0xd800 ;  /* 0x0000d80000067802 */ /* 0x000fe40000000f00 */
[----:B-12--5:R-:W-:Y:S05]  /*d7f0*/  CALL.REL.NOINC `($_ZN7cutlass13device_kernelIN5flash19enable_sm80_to_sm89INS1_16FlashAttnBwdSm80INS1_25CollectiveMainloopBwdSm80ILi2ELi2EN4cute5tupleIJNS5_1CILi128EEES8_NS7_ILi64EEEEEENS_10bfloat16_tEfNS_4arch4Sm80ELb0ELb0ELb1ELb1ELb0ELb0ELb0ELb0ELi2ELi4ELi4ELi4ELb0EEENS1_24CollectiveEpilogueBwdGQAISA_fSD_Li256ELb1ELb0EEENS1_19SingleTileSchedulerILb1ELb0ELb0ELi128EEEEEEEEEvNT_6ParamsE$_ZN4cute5tupleIJNS0_IJNS_1CILi2EEES2_S2_EEENS0_IJNS1_ILi1EEENS1_ILi512EEEiEEEEEC2ERKS3_RKS6_) ;  /* 0xffffd1a000007944 */ /* 0x026fea0003c3ffff */
[----:B------:R1:W5:Y:S01]  /*d800*/  LDL R32, [R1+0x1380] ;  /* 0x0013800001207983 */ /* 0x0003620000100800 */
[----:B------:R-:W-:-:S04]  /*d810*/  MOV R61, 0x0 ;  /* 0x00000000003d7802 */ /* 0x000fc80000000f00 */
[----:B------:R-:W-:Y:S05]  /*d820*/  RET.REL.NODEC R60 `(_ZN7cutlass13device_kernelIN5flash19enable_sm80_to_sm89INS1_16FlashAttnBwdSm80INS1_25CollectiveMainloopBwdSm80ILi2ELi2EN4cute5tupleIJNS5_1CILi128EEES8_NS7_ILi64EEEEEENS_10bfloat16_tEfNS_4arch4Sm80ELb0ELb0ELb1ELb1ELb0ELb0ELb0ELb0ELi2ELi4ELi4ELi4ELb0EEENS1_24CollectiveEpilogueBwdGQAISA_fSD_Li256ELb1ELb0EEENS1_19SingleTileSchedulerILb1ELb0ELb0ELi128EEEEEEEEEvNT_6ParamsE) ;  /* 0xffff27d03c007950 */ /* 0x000fea0003c3ffff */
        .type           $_ZN7cutlass13device_kernelIN5flash19enable_sm80_to_sm89INS1_16FlashAttnBwdSm80INS1_25CollectiveMainloopBwdSm80ILi2ELi2EN4cute5tupleIJNS5_1CILi128EEES8_NS7_ILi64EEEEEENS_10bfloat16_tEfNS_4arch4Sm80ELb0ELb0ELb1ELb1ELb0ELb0ELb0ELb0ELi2ELi4ELi4ELi4ELb0EEENS1_24CollectiveEpilogueBwdGQAISA_fSD_Li256ELb1ELb0EEENS1_19SingleTileSchedulerILb1ELb0ELb0ELi128EEEEEEEEEvNT_6ParamsE$_ZZN4cute6detail16composition_implINS_5tupleIJNS_1CILi8EEENS3_ILi2EEES5_S5_S4_S5_EEENS2_IJNS3_ILi1EEEiiiNS3_ILi72EEENS3_ILi512EEEEEENS2_IJNS2_IJS5_S5_S5_EEES5_NS3_ILi4EEEEEENS2_IJNS2_IJS7_S9_S4_EEENS3_ILi4096EEENS3_ILi16EEEEEEEEDaRKT_RKT0_RKT1_RKT2_ENKUlRKT_RKT0_E_clISC_SG_EEDaSW_SZ_,@function
        .size           $_ZN7cutlass13device_kernelIN5flash19enable_sm80_to_sm89INS1_16FlashAttnBwdSm80INS1_25CollectiveMainloopBwdSm80ILi2ELi2EN4cute5tupleIJNS5_1CILi128EEES8_NS7_ILi64EEEEEENS_10bfloat16_tEfNS_4arch4Sm80ELb0ELb0ELb1ELb1ELb0ELb0ELb0ELb0ELi2ELi4ELi4ELi4ELb0EEENS1_24CollectiveEpilogueBwdGQAISA_fSD_Li256ELb1ELb0EEENS1_19SingleTileSchedulerILb1ELb0ELb0ELi128EEEEEEEEEvNT_6ParamsE$_ZZN4cute6detail16composition_implINS_5tupleIJNS_1CILi8EEENS3_ILi2EEES5_S5_S4_S5_EEENS2_IJNS3_ILi1EEEiiiNS3_ILi72EEENS3_ILi512EEEEEENS2_IJNS2_IJS5_S5_S5_EEES5_NS3_ILi4EEEEEENS2_IJNS2_IJS7_S9_S4_EEENS3_ILi4096EEENS3_ILi16EEEEEEEEDaRKT_RKT0_RKT1_RKT2_ENKUlRKT_RKT0_E_clISC_SG_EEDaSW_SZ_,($_ZN7cutlass13device_kernelIN5flash19enable_sm80_to_sm89INS1_16FlashAttnBwdSm80INS1_25CollectiveMainloopBwdSm80ILi2ELi2EN4cute5tupleIJNS5_1CILi128EEES8_NS7_ILi64EEEEEENS_10bfloat16_tEfNS_4arch4Sm80ELb0ELb0ELb1ELb1ELb0ELb0ELb0ELb0ELi2ELi4ELi4ELi4ELb0EEENS1_24CollectiveEpilogueBwdGQAISA_fSD_Li256ELb1ELb0EEENS1_19SingleTileSchedulerILb1ELb0ELb0ELi128EEEEEEEEEvNT_6ParamsE$_ZZN4cute6detail16composition_implINS_5tupleIJNS_1CILi8EEENS3_ILi2EEES5_S5_S4_S5_EEENS2_IJNS3_ILi1EEEiiiNS3_ILi72EEENS3_ILi512EEEEEENS2_IJNS3_ILi4EEES5_EEENS2_IJNS3_ILi16EEENS3_ILi8192EEEEEEEEDaRKT_RKT0_RKT1_RKT2_ENKUlRKT_RKT0_E_clISB_SD_EEDaSU_SX_ - $_ZN7cutlass13device_kernelIN5flash19enable_sm80_to_sm89INS1_16FlashAttnBwdSm80INS1_25CollectiveMainloopBwdSm80ILi2ELi2EN4cute5tupleIJNS5_1CILi128EEES8_NS7_ILi64EEEEEENS_10bfloat16_tEfNS_4arch4Sm80ELb0ELb0ELb1ELb1ELb0ELb0ELb0ELb0ELi2ELi4ELi4ELi4ELb0EEENS1_24CollectiveEpilogueBwdGQAISA_fSD_Li256ELb1ELb0EEENS1_19SingleTileSchedulerILb1ELb0ELb0ELi128EEEEEEEEEvNT_6ParamsE$_ZZN4cute6detail16composition_implINS_5tupleIJNS_1CILi8EEENS3_ILi2EEES5_S5_S4_S5_EEENS2_IJNS3_ILi1EEEiiiNS3_ILi72EEENS3_ILi512EEEEEENS2_IJNS2_IJS5_S5_S5_EEES5_NS3_ILi4EEEEEENS2_IJNS2_IJS7_S9_S4_EEENS3_ILi4096EEENS3_ILi16EEEEEEEEDaRKT_RKT0_RKT1_RKT2_ENKUlRKT_RKT0_E_clISC_SG_EEDaSW_SZ_)
$_ZN7cutlass13device_kernelIN5flash19enable_sm80_to_sm89INS1_16FlashAttnBwdSm80INS1_25CollectiveMainloopBwdSm80ILi2ELi2EN4cute5tupleIJNS5_1CILi128EEES8_NS7_ILi64EEEEEENS_10bfloat16_tEfNS_4arch4Sm80ELb0ELb0ELb1ELb1ELb0ELb0ELb0ELb0ELi2ELi4ELi4ELi4ELb0EEENS1_24CollectiveEpilogueBwdGQAISA_fSD_Li256ELb1ELb0EEENS1_19SingleTileSchedulerILb1ELb0ELb0ELi128EEEEEEEEEvNT_6ParamsE$_ZZN4cute6detail16composition_implINS_5tupleIJNS_1CILi8EEENS3_ILi2EEES5_S5_S4_S5_EEENS2_IJNS3_ILi1EEEiiiNS3_ILi72EEENS3_ILi512EEEEEENS2_IJNS2_IJS5_S5_S5_EEES5_NS3_ILi4EEEEEENS2_IJNS2_IJS7_S9_S4_EEENS3_ILi4096EEENS3_ILi16EEEEEEEEDaRKT_RKT0_RKT1_RKT2_ENKUlRKT_RKT0_E_clISC_SG_EEDaSW_SZ_:
        /* <DEDUP_REMOVED lines=33> */
        .type           $_ZN7cutlass13device_kernelIN5flash19enable_sm80_to_sm89INS1_16FlashAttnBwdSm80INS1_25CollectiveMainloopBwdSm80ILi2ELi2EN4cute5tupleIJNS5_1CILi128EEES8_NS7_ILi64EEEEEENS_10bfloat16_tEfNS_4arch4Sm80ELb0ELb0ELb1ELb1ELb0ELb0ELb0ELb0ELi2ELi4ELi4ELi4ELb0EEENS1_24CollectiveEpilogueBwdGQAISA_fSD_Li256ELb1ELb0EEENS1_19SingleTileSchedulerILb1ELb0ELb0ELi128EEEEEEEEEvNT_6ParamsE$_ZZN4cute6detail16composition_implINS_5tupleIJNS_1CILi8EEENS3_ILi2EEES5_S5_S4_S5_EEENS2_IJNS3_ILi1EEEiiiNS3_ILi72EEENS3_ILi512EEEEEENS2_IJNS3_ILi4EEES5_EEENS2_IJNS3_ILi16EEENS3_ILi8192EEEEEEEEDaRKT_RKT0_RKT1_RKT2_ENKUlRKT_RKT0_E_clISB_SD_EEDaSU_SX_,@function
        .size           $_ZN7cutlass13device_kernelIN5flash19enable_sm80_to_sm89INS1_16FlashAttnBwdSm80INS1_25CollectiveMainloopBwdSm80ILi2ELi2EN4cute5tupleIJNS5_1CILi128EEES8_NS7_ILi64EEEEEENS_10bfloat16_tEfNS_4arch4Sm80ELb0ELb0ELb1ELb1ELb0ELb0ELb0ELb0ELi2ELi4ELi4ELi4ELb0EEENS1_24CollectiveEpilogueBwdGQAISA_fSD_Li256ELb1ELb0EEENS1_19SingleTileSchedulerILb1ELb0ELb0ELi128EEEEEEEEEvNT_6ParamsE$_ZZN4cute6detail16composition_implINS_5tupleIJNS_1CILi8EEENS3_ILi2EEES5_S5_S4_S5_EEENS2_IJNS3_ILi1EEEiiiNS3_ILi72EEENS3_ILi512EEEEEENS2_IJNS3_ILi4EEES5_EEENS2_IJNS3_ILi16EEENS3_ILi8192EEEEEEEEDaRKT_RKT0_RKT1_RKT2_ENKUlRKT_RKT0_E_clISB_SD_EEDaSU_SX_,($_ZN7cutlass13device_kernelIN5flash19enable_sm80_to_sm89INS1_16FlashAttnBwdSm80INS1_25CollectiveMainloopBwdSm80ILi2ELi2EN4cute5tupleIJNS5_1CILi128EEES8_NS7_ILi64EEEEEENS_10bfloat16_tEfNS_4arch4Sm80ELb0ELb0ELb1ELb1ELb0ELb0ELb0ELb0ELi2ELi4ELi4ELi4ELb0EEENS1_24CollectiveEpilogueBwdGQAISA_fSD_Li256ELb1ELb0EEENS1_19SingleTileSchedulerILb1ELb0ELb0ELi128EEEEEEEEEvNT_6ParamsE$_ZZN4cute6detail16composition_implINS_5tupleIJNS_1CILi8EEENS3_ILi2EEES5_S5_S4_S5_EEENS2_IJNS3_ILi1EEEiiiNS3_ILi72EEENS3_ILi512EEEEEENS2_IJS5_S5_EEENS2_IJS7_S4_EEEEEDaRKT_RKT0_RKT1_RKT2_ENKUlRKT_RKT0_E_clIS5_S4_EEDaSR_SU_ - $_ZN7cutlass13device_kernelIN5flash19enable_sm80_to_sm89INS1_16FlashAttnBwdSm80INS1_25CollectiveMainloopBwdSm80ILi2ELi2EN4cute5tupleIJNS5_1CILi128EEES8_NS7_ILi64EEEEEENS_10bfloat16_tEfNS_4arch4Sm80ELb0ELb0ELb1ELb1ELb0ELb0ELb0ELb0ELi2ELi4ELi4ELi4ELb0EEENS1_24CollectiveEpilogueBwdGQAISA_fSD_Li256ELb1ELb0EEENS1_19SingleTileSchedulerILb1ELb0ELb0ELi128EEEEEEEEEvNT_6ParamsE$_ZZN4cute6detail16composition_implINS_5tupleIJNS_1CILi8EEENS3_ILi2EEES5_S5_S4_S5_EEENS2_IJNS3_ILi1EEEiiiNS3_ILi72EEENS3_ILi512EEEEEENS2_IJNS3_ILi4EEES5_EEENS2_IJNS3_ILi16EEENS3_ILi8192EEEEEEEEDaRKT_RKT0_RKT1_RKT2_ENKUlRKT_RKT0_E_clISB_SD_EEDaSU_SX_)
$_ZN7cutlass13device_kernelIN5flash19enable_sm80_to_sm89INS1_16FlashAttnBwdSm80INS1_25CollectiveMainloopBwdSm80ILi2ELi2EN4cute5tupleIJNS5_1CILi128EEES8_NS7_ILi64EEEEEENS_10bfloat16_tEfNS_4arch4Sm80ELb0ELb0ELb1ELb1ELb0ELb0ELb0ELb0ELi2ELi4ELi4ELi4ELb0EEENS1_24CollectiveEpilogueBwdGQAISA_fSD_Li256ELb1ELb0EEENS1_19SingleTileSchedulerILb1ELb0ELb0ELi128EEEEEEEEEvNT_6ParamsE$_ZZN4cute6detail16composition_implINS_5tupleIJNS_1CILi8EEENS3_ILi2EEES5_S5_S4_S5_EEENS2_IJNS3_ILi1EEEiiiNS3_ILi72EEENS3_ILi512EEEEEENS2_IJNS3_ILi4EEES5_EEENS2_IJNS3_ILi16EEENS3_ILi8192EEEEEEEEDaRKT_RKT0_RKT1_RKT2_ENKUlRKT_RKT0_E_clISB_SD_EEDaSU_SX_:
        /* <DEDUP_REMOVED lines=35> */
        .type           $_ZN7cutlass13device_kernelIN5flash19enable_sm80_to_sm89INS1_16FlashAttnBwdSm80INS1_25CollectiveMainloopBwdSm80ILi2ELi2EN4cute5tupleIJNS5_1CILi128EEES8_NS7_ILi64EEEEEENS_10bfloat16_tEfNS_4arch4Sm80ELb0ELb0ELb1ELb1ELb0ELb0ELb0ELb0ELi2ELi4ELi4ELi4ELb0EEENS1_24CollectiveEpilogueBwdGQAISA_fSD_Li256ELb1ELb0EEENS1_19SingleTileSchedulerILb1ELb0ELb0ELi128EEEEEEEEEvNT_6ParamsE$_ZZN4cute6detail16composition_implINS_5tupleIJNS_1CILi8EEENS3_ILi2EEES5_S5_S4_S5_EEENS2_IJNS3_ILi1EEEiiiNS3_ILi72EEENS3_ILi512EEEEEENS2_IJS5_S5_EEENS2_IJS7_S4_EEEEEDaRKT_RKT0_RKT1_RKT2_ENKUlRKT_RKT0_E_clIS5_S4_EEDaSR_SU_,@function
        .size           $_ZN7cutlass13device_kernelIN5flash19enable_sm80_to_sm89INS1_16FlashAttnBwdSm80INS1_25CollectiveMainloopBwdSm80ILi2ELi2EN4cute5tupleIJNS5_1CILi128EEES8_NS7_ILi64EEEEEENS_10bfloat16_tEfNS_4arch4Sm80ELb0ELb0ELb1ELb1ELb0ELb0ELb0ELb0ELi2ELi4ELi4ELi4ELb0EEENS1_24CollectiveEpilogueBwdGQAISA_fSD_Li256ELb1ELb0EEENS1_19SingleTileSchedulerILb1ELb0ELb0ELi128EEEEEEEEEvNT_6ParamsE$_ZZN4cute6detail16composition_implINS_5tupleIJNS_1CILi8EEENS3_ILi2EEES5_S5_S4_S5_EEENS2_IJNS3_ILi1EEEiiiNS3_ILi72EEENS3_ILi512EEEEEENS2_IJS5_S5_EEENS2_IJS7_S4_EEEEEDaRKT_RKT0_RKT1_RKT2_ENKUlRKT_RKT0_E_clIS5_S4_EEDaSR_SU_,($_ZN7cutlass13device_kernelIN5flash19enable_sm80_to_sm89INS1_16FlashAttnBwdSm80INS1_25CollectiveMainloopBwdSm80ILi2ELi2EN4cute5tupleIJNS5_1CILi128EEES8_NS7_ILi64EEEEEENS_10bfloat16_tEfNS_4arch4Sm80ELb0ELb0ELb1ELb1ELb0ELb0ELb0ELb0ELi2ELi4ELi4ELi4ELb0EEENS1_24CollectiveEpilogueBwdGQAISA_fSD_Li256ELb1ELb0EEENS1_19SingleTileSchedulerILb1ELb0ELb0ELi128EEEEEEEEEvNT_6ParamsE$_ZZN4cute6detail16composition_implINS_5tupleIJNS_1CILi8EEENS3_ILi2EEES5_S5_S4_S5_EEENS2_IJNS3_ILi1EEEiiiNS3_ILi72EEENS3_ILi512EEEEEENS2_IJS5_S5_S5_EEENS2_IJS7_S9_S4_EEEEEDaRKT_RKT0_RKT1_RKT2_ENKUlRKT_RKT0_E_clIS5_S4_EEDaSR_SU_ - $_ZN7cutlass13device_kernelIN5flash19enable_sm80_to_sm89INS1_16FlashAttnBwdSm80INS1_25CollectiveMainloopBwdSm80ILi2ELi2EN4cute5tupleIJNS5_1CILi128EEES8_NS7_ILi64EEEEEENS_10bfloat16_tEfNS_4arch4Sm80ELb0ELb0ELb1ELb1ELb0ELb0ELb0ELb0ELi2ELi4ELi4ELi4ELb0EEENS1_24CollectiveEpilogueBwdGQAISA_fSD_Li256ELb1ELb0EEENS1_19SingleTileSchedulerILb1ELb0ELb0ELi128EEEEEEEEEvNT_6ParamsE$_ZZN4cute6detail16composition_implINS_5tupleIJNS_1CILi8EEENS3_ILi2EEES5_S5_S4_S5_EEENS2_IJNS3_ILi1EEEiiiNS3_ILi72EEENS3_ILi512EEEEEENS2_IJS5_S5_EEENS2_IJS7_S4_EEEEEDaRKT_RKT0_RKT1_RKT2_ENKUlRKT_RKT0_E_clIS5_S4_EEDaSR_SU_)
$_ZN7cutlass13device_kernelIN5flash19enable_sm80_to_sm89INS1_16FlashAttnBwdSm80INS1_25CollectiveMainloopBwdSm80ILi2ELi2EN4cute5tupleIJNS5_1CILi128EEES8_NS7_ILi64EEEEEENS_10bfloat16_tEfNS_4arch4Sm80ELb0ELb0ELb1ELb1ELb0ELb0ELb0ELb0ELi2ELi4ELi4ELi4ELb0EEENS1_24CollectiveEpilogueBwdGQAISA_fSD_Li256ELb1ELb0EEENS1_19SingleTileSchedulerILb1ELb0ELb0ELi128EEEEEEEEEvNT_6ParamsE$_ZZN4cute6detail16composition_implINS_5tupleIJNS_1CILi8EEENS3_ILi2EEES5_S5_S4_S5_EEENS2_IJNS3_ILi1EEEiiiNS3_ILi72EEENS3_ILi512EEEEEENS2_IJS5_S5_EEENS2_IJS7_S4_EEEEEDaRKT_RKT0_RKT1_RKT2_ENKUlRKT_RKT0_E_clIS5_S4_EEDaSR_SU_:
        /* <DEDUP_REMOVED lines=15> */
[----:B-1---5:R-:W-:Y:S05]  /*dd60*/  CALL.REL.NOINC `($_ZN7cutlass13device_kernelIN5flash19enable_sm80_to_sm89INS1_16FlashAttnBwdSm80INS1_25CollectiveMainloopBwdSm80ILi2ELi2EN4cute5tupleIJNS5_1CILi128EEES8_NS7_ILi64EEEEEENS_10bfloat16_tEfNS_4arch4Sm80ELb0ELb0ELb1ELb1ELb0ELb0ELb0ELb0ELi2ELi4ELi4ELi4ELb0EEENS1_24CollectiveEpilogueBwdGQAISA_fSD_Li256ELb1ELb0EEENS1_19SingleTileSchedulerILb1ELb0ELb0ELi128EEEEEEEEEvNT_6ParamsE$_ZZN4cute6detail16composition_implINS_5tupleIJNS_1CILi8EEENS3_ILi2EEES5_S5_S4_S5_EEENS2_IJNS3_ILi1EEEiiiNS3_ILi72EEENS3_ILi512EEEEEES5_S4_EEDaRKT_RKT0_RKT1_RKT2_ENKUlRKT_T0_E_clINS2_IJNS2_IJEEEST_S5_S7_EEENS_17integral_constantIiLi1EEEEEDaSP_SQ_) ;  /* 0x0000066000007944 */ /* 0x022fea0003c00000 */
[----:B-----5:R2:W-:Y:S01]  /*dd70*/  STL [R1+0x13b0], R2 ;  /* 0x0013b00201007387 */ /* 0x0205e20000100800 */
[----:B------:R-:W-:Y:S02]  /*dd80*/  IADD3 R3, R5, 0x28, RZ ;  /* 0x0000002805037810 */ /* 0x000fe40007ffe0ff */
[----:B------:R-:W-:Y:S01]  /*dd90*/  MOV R6, 0xddc0 ;  /* 0x0000ddc000067802 */ /* 0x000fe20000000f00 */
[----:B------:R2:W-:Y:S04]  /*dda0*/  STL.64 [R1+0x13a8], R68 ;  /* 0x0013a84401007387 */ /* 0x0005e80000100a00 */
[----:B-12---:R-:W-:Y:S05]  /*ddb0*/  CALL.REL.NOINC `($_ZN7cutlass13device_kernelIN5flash19enable_sm80_to_sm89INS1_16FlashAttnBwdSm80INS1_25CollectiveMainloopBwdSm80ILi2ELi2EN4cute5tupleIJNS5_1CILi128EEES8_NS7_ILi64EEEEEENS_10bfloat16_tEfNS_4arch4Sm80ELb0ELb0ELb1ELb1ELb0ELb0ELb0ELb0ELi2ELi4ELi4ELi4ELb0EEENS1_24CollectiveEpilogueBwdGQAISA_fSD_Li256ELb1ELb0EEENS1_19SingleTileSchedulerILb1ELb0ELb0ELi128EEEEEEEEEvNT_6ParamsE$_ZZN4cute6detail16composition_implINS_5tupleIJNS_1CILi8EEENS3_ILi2EEES5_S5_S4_S5_EEENS2_IJNS3_ILi1EEEiiiNS3_ILi72EEENS3_ILi512EEEEEES5_S4_EEDaRKT_RKT0_RKT1_RKT2_ENKUlRKT_T0_E_clINS2_IJNS2_IJS5_EEENS2_IJiEEES7_S7_EEENS_17integral_constantIiLi2EEEEEDaSP_SQ_) ;  /* 0x000006e000007944 */ /* 0x006fea0003c00000 */
[----:B------:R-:W2:Y:S01]  /*ddc0*/  LDL.64 R8, [R1+0x13a8] ;  /* 0x0013a80001087983 */ /* 0x000ea20000100a00 */
[----:B------:R-:W-:Y:S02]  /*ddd0*/  IADD3 R3, R5, 0x18, RZ ;  /* 0x0000001805037810 */ /* 0x000fe40007ffe0ff */
[----:B------:R-:W-:Y:S01]  /*dde0*/  MOV R6, 0xde20 ;  /* 0x0000de2000067802 */ /* 0x000fe20000000f00 */
[----:B-----5:R3:W-:Y:S04]  /*ddf0*/  STL [R1+0x13a0], R2 ;  /* 0x0013a00201007387 */ /* 0x0207e80000100800 */
[----:B--2---:R3:W-:Y:S02]  /*de00*/  STL.64 [R1+0x1398], R8 ;  /* 0x0013980801007387 */ /* 0x0047e40000100a00 */
[----:B-1-3--:R-:W-:Y:S05]  /*de10*/  CALL.REL.NOINC `($_ZN7cutlass13device_kernelIN5flash19enable_sm80_to_sm89INS1_16FlashAttnBwdSm80INS1_25CollectiveMainloopBwdSm80ILi2ELi2EN4cute5tupleIJNS5_1CILi128EEES8_NS7_ILi64EEEEEENS_10bfloat16_tEfNS_4arch4Sm80ELb0ELb0ELb1ELb1ELb0ELb0ELb0ELb0ELi2ELi4ELi4ELi4ELb0EEENS1_24CollectiveEpilogueBwdGQAISA_fSD_Li256ELb1ELb0EEENS1_19SingleTileSchedulerILb1ELb0ELb0ELi128EEEEEEEEEvNT_6ParamsE$_ZZN4cute6detail16composition_implINS_5tupleIJNS_1CILi8EEENS3_ILi2EEES5_S5_S4_S5_EEENS2_IJNS3_ILi1EEEiiiNS3_ILi72EEENS3_ILi512EEEEEES5_S4_EEDaRKT_RKT0_RKT1_RKT2_ENKUlRKT_T0_E_clINS2_IJNS2_IJS5_EEENS2_IJiEEES7_S7_EEENS_17integral_constantIiLi3EEEEEDaSP_SQ_) ;  /* 0x0000072000007944 */ /* 0x00afea0003c00000 */
[----:B------:R-:W2:Y:S01]  /*de20*/  LDL.64 R8, [R1+0x1398] ;  /* 0x0013980001087983 */ /* 0x000ea20000100a00 */
[----:B------:R-:W-:-:S02]  /*de30*/  IADD3 R3, R5, 0x8, RZ ;  /* 0x0000000805037810 */ /* 0x000fc40007ffe0ff */
[----:B------:R-:W-:Y:S01]  /*de40*/  MOV R6, 0xde80 ;  /* 0x0000de8000067802 */ /* 0x000fe20000000f00 */
[----:B-----5:R3:W-:Y:S04]  /*de50*/  STL [R1+0x1390], R2 ;  /* 0x0013900201007387 */ /* 0x0207e80000100800 */
[----:B--2---:R3:W-:Y:S02]  /*de60*/  STL.64 [R1+0x1388], R8 ;  /* 0x0013880801007387 */ /* 0x0047e40000100a00 */
[----:B-1-3--:R-:W-:Y:S05]  /*de70*/  CALL.REL.NOINC `($_ZN7cutlass13device_kernelIN5flash19enable_sm80_to_sm89INS1_16FlashAttnBwdSm80INS1_25CollectiveMainloopBwdSm80ILi2ELi2EN4cute5tupleIJNS5_1CILi128EEES8_NS7_ILi64EEEEEENS_10bfloat16_tEfNS_4arch4Sm80ELb0ELb0ELb1ELb1ELb0ELb0ELb0ELb0ELi2ELi4ELi4ELi4ELb0EEENS1_24CollectiveEpilogueBwdGQAISA_fSD_Li256ELb1ELb0EEENS1_19SingleTileSchedulerILb1ELb0ELb0ELi128EEEEEEEEEvNT_6ParamsE$_ZZN4cute6detail16composition_implINS_5tupleIJNS_1CILi8EEENS3_ILi2EEES5_S5_S4_S5_EEENS2_IJNS3_ILi1EEEiiiNS3_ILi72EEENS3_ILi512EEEEEES5_S4_EEDaRKT_RKT0_RKT1_RKT2_ENKUlRKT_T0_E_clINS2_IJNS2_IJS5_EEENS2_IJiEEES7_S7_EEENS_17integral_constantIiLi4EEEEEDaSP_SQ_) ;  /* 0x0000076000007944 */ /* 0x00afea0003c00000 */
[----:B------:R-:W-:Y:S02]  /*de80*/  MOV R2, R55 ;  /* 0x0000003700027202 */ /* 0x000fe40000000f00 */
[----:B------:R-:W-:Y:S02]  /*de90*/  MOV R6, 0xdeb0 ;  /* 0x0000deb000067802 */ /* 0x000fe40000000f00 */
[----:B-1---5:R-:W-:Y:S05]  /*dea0*/  CALL.REL.NOINC `($_ZN7cutlass13device_kernelIN5flash19enable_sm80_to_sm89INS1_16FlashAttnBwdSm80INS1_25CollectiveMainloopBwdSm80ILi2ELi2EN4cute5tupleIJNS5_1CILi128EEES8_NS7_ILi64EEEEEENS_10bfloat16_tEfNS_4arch4Sm80ELb0ELb0ELb1ELb1ELb0ELb0ELb0ELb0ELi2ELi4ELi4ELi4ELb0EEENS1_24CollectiveEpilogueBwdGQAISA_fSD_Li256ELb1ELb0EEENS1_19SingleTileSchedulerILb1ELb0ELb0ELi128EEEEEEEEEvNT_6ParamsE$_ZN4cute5tupleIJNS_1CILi2EEEiEEC2ERKS2_RKi) ;  /* 0xffffcc9000007944 */ /* 0x022fea0003c3ffff */
[----:B------:R1:W5:Y:S01]  /*deb0*/  LDL R2, [R1+0x13c8] ;  /* 0x0013c80001027983 */ /* 0x0003620000100800 */
[----:B------:R-:W-:-:S04]  /*dec0*/  MOV R63, 0x0 ;  /* 0x00000000003f7802 */ /* 0x000fc80000000f00 */
[----:B------:R-:W-:Y:S05]  /*ded0*/  RET.REL.NODEC R62 `(_ZN7cutlass13device_kernelIN5flash19enable_sm80_to_sm89INS1_16FlashAttnBwdSm80INS1_25CollectiveMainloopBwdSm80ILi2ELi2EN4cute5tupleIJNS5_1CILi128EEES8_NS7_ILi64EEEEEENS_10bfloat16_tEfNS_4arch4Sm80ELb0ELb0ELb1ELb1ELb0ELb0ELb0ELb0ELi2ELi4ELi4ELi4ELb0EEENS1_24CollectiveEpilogueBwdGQAISA_fSD_Li256ELb1ELb0EEENS1_19SingleTileSchedulerILb1ELb0ELb0ELi128EEEEEEEEEvNT_6ParamsE) ;  /* 0xffff21203e007950 */ /* 0x000fea0003c3ffff */
        .type           $_ZN7cutlass13device_kernelIN5flash19enable_sm80_to_sm89INS1_16FlashAttnBwdSm80INS1_25CollectiveMainloopBwdSm80ILi2ELi2EN4cute5tupleIJNS5_1CILi128EEES8_NS7_ILi64EEEEEENS_10bfloat16_tEfNS_4arch4Sm80ELb0ELb0ELb1ELb1ELb0ELb0ELb0ELb0ELi2ELi4ELi4ELi4ELb0EEENS1_24CollectiveEpilogueBwdGQAISA_fSD_Li256ELb1ELb0EEENS1_19SingleTileSchedulerILb1ELb0ELb0ELi128EEEEEEEEEvNT_6ParamsE$_ZZN4cute6detail16composition_implINS_5tupleIJNS_1CILi8EEENS3_ILi2EEES5_S5_S4_S5_EEENS2_IJNS3_ILi1EEEiiiNS3_ILi72EEENS3_ILi512EEEEEENS2_IJS5_S5_S5_EEENS2_IJS7_S9_S4_EEEEEDaRKT_RKT0_RKT1_RKT2_ENKUlRKT_RKT0_E_clIS5_S4_EEDaSR_SU_,@function
        .size           $_ZN7cutlass13device_kernelIN5flash19enable_sm80_to_sm89INS1_16FlashAttnBwdSm80INS1_25CollectiveMainloopBwdSm80ILi2ELi2EN4cute5tupleIJNS5_1CILi128EEES8_NS7_ILi64EEEEEENS_10bfloat16_tEfNS_4arch4Sm80ELb0ELb0ELb1ELb1ELb0ELb0ELb0ELb0ELi2ELi4ELi4ELi4ELb0EEENS1_24CollectiveEpilogueBwdGQAISA_fSD_Li256ELb1ELb0EEENS1_19SingleTileSchedulerILb1ELb0ELb0ELi128EEEEEEEEEvNT_6ParamsE$_ZZN4cute6detail16composition_implINS_5tupleIJNS_1CILi8EEENS3_ILi2EEES5_S5_S4_S5_EEENS2_IJNS3_ILi1EEEiiiNS3_ILi72EEENS3_ILi512EEEEEENS2_IJS5_S5_S5_EEENS2_IJS7_S9_S4_EEEEEDaRKT_RKT0_RKT1_RKT2_ENKUlRKT_RKT0_E_clIS5_S4_EEDaSR_SU_,($_ZN7cutlass13device_kernelIN5flash19enable_sm80_to_sm89INS1_16FlashAttnBwdSm80INS1_25CollectiveMainloopBwdSm80ILi2ELi2EN4cute5tupleIJNS5_1CILi128EEES8_NS7_ILi64EEEEEENS_10bfloat16_tEfNS_4arch4Sm80ELb0ELb0ELb1ELb1ELb0ELb0ELb0ELb0ELi2ELi4ELi4ELi4ELb0EEENS1_24CollectiveEpilogueBwdGQAISA_fSD_Li256ELb1ELb0EEENS1_19SingleTileSchedulerILb1ELb0ELb0ELi128EEEEEEEEEvNT_6ParamsE$_ZZN4cute6detail16composition_implINS_5tupleIJNS_1CILi8EEENS3_ILi2EEES5_S5_S4_S5_EEENS2_IJNS3_ILi1EEEiiiNS3_ILi72EEENS3_ILi512EEEEEENS3_ILi4EEENS3_ILi16EEEEEDaRKT_RKT0_RKT1_RKT2_ENKUlRKT_T0_E_clINS2_IJNS2_IJEEESV_SB_S7_EEENS_17integral_constantIiLi2EEEEEDaSR_SS_ - $_ZN7cutlass13device_kernelIN5flash19enable_sm80_to_sm89INS1_16FlashAttnBwdSm80INS1_25CollectiveMainloopBwdSm80ILi2ELi2EN4cute5tupleIJNS5_1CILi128EEES8_NS7_ILi64EEEEEENS_10bfloat16_tEfNS_4arch4Sm80ELb0ELb0ELb1ELb1ELb0ELb0ELb0ELb0ELi2ELi4ELi4ELi4ELb0EEENS1_24CollectiveEpilogueBwdGQAISA_fSD_Li256ELb1ELb0EEENS1_19SingleTileSchedulerILb1ELb0ELb0ELi128EEEEEEEEEvNT_6ParamsE$_ZZN4cute6detail16composition_implINS_5tupleIJNS_1CILi8EEENS3_ILi2EEES5_S5_S4_S5_EEENS2_IJNS3_ILi1EEEiiiNS3_ILi72EEENS3_ILi512EEEEEENS2_IJS5_S5_S5_EEENS2_IJS7_S9_S4_EEEEEDaRKT_RKT0_RKT1_RKT2_ENKUlRKT_RKT0_E_clIS5_S4_EEDaSR_SU_)
$_ZN7cutlass13device_kernelIN5flash19enable_sm80_to_sm89INS1_16FlashAttnBwdSm80INS1_25CollectiveMainloopBwdSm80ILi2ELi2EN4cute5tupleIJNS5_1CILi128EEES8_NS7_ILi64EEEEEENS_10bfloat16_tEfNS_4arch4Sm80ELb0ELb0ELb1ELb1ELb0ELb0ELb0ELb0ELi2ELi4ELi4ELi4ELb0EEENS1_24CollectiveEpilogueBwdGQAISA_fSD_Li256ELb1ELb0EEENS1_19SingleTileSchedulerILb1ELb0ELb0ELi128EEEEEEEEEvNT_6ParamsE$_ZZN4cute6detail16composition_implINS_5tupleIJNS_1CILi8EEENS3_ILi2EEES5_S5_S4_S5_EEENS2_IJNS3_ILi1EEEiiiNS3_ILi72EEENS3_ILi512EEEEEENS2_IJS5_S5_S5_EEENS2_IJS7_S9_S4_EEEEEDaRKT_RKT0_RKT1_RKT2_ENKUlRKT_RKT0_E_clIS5_S4_EEDaSR_SU_:
        /* <DEDUP_REMOVED lines=37> */
[----:B------:R-:W-:Y:S02]  /*e130*/  MOV R4, R10 ;  /* 0x0000000a00047202 */ /* 0x000fe40000000f00 */
[----:B------:R-:W-:-:S04]  /*e140*/  MOV R5, 0x0 ;  /* 0x0000000000057802 */ /* 0x000fc80000000f00 */
[----:B------:R-:W-:Y:S05]  /*e150*/  RET.REL.NODEC R4 `(_ZN7cutlass13device_kernelIN5flash19enable_sm80_to_sm89INS1_16FlashAttnBwdSm80INS1_25CollectiveMainloopBwdSm80ILi2ELi2EN4cute5tupleIJNS5_1CILi128EEES8_NS7_ILi64EEEEEENS_10bfloat16_tEfNS_4arch4Sm80ELb0ELb0ELb1ELb1ELb0ELb0ELb0ELb0ELi2ELi4ELi4ELi4ELb0EEENS1_24CollectiveEpilogueBwdGQAISA_fSD_Li256ELb1ELb0EEENS1_19SingleTileSchedulerILb1ELb0ELb0ELi128EEEEEEEEEvNT_6ParamsE) ;  /* 0xffff1ea004007950 */ /* 0x000fea0003c3ffff */
        .type           $_ZN7cutlass13device_kernelIN5flash19enable_sm80_to_sm89INS1_16FlashAttnBwdSm80INS1_25CollectiveMainloopBwdSm80ILi2ELi2EN4cute5tupleIJNS5_1CILi128EEES8_NS7_ILi64EEEEEENS_10bfloat16_tEfNS_4arch4Sm80ELb0ELb0ELb1ELb1ELb0ELb0ELb0ELb0ELi2ELi4ELi4ELi4ELb0EEENS1_24CollectiveEpilogueBwdGQAISA_fSD_Li256ELb1ELb0EEENS1_19SingleTileSchedulerILb1ELb0ELb0ELi128EEEEEEEEEvNT_6ParamsE$_ZZN4cute6detail16composition_implINS_5tupleIJNS_1CILi8EEENS3_ILi2EEES5_S5_S4_S5_EEENS2_IJNS3_ILi1EEEiiiNS3_ILi72EEENS3_ILi512EEEEEENS3_ILi4EEENS3_ILi16EEEEEDaRKT_RKT0_RKT1_RKT2_ENKUlRKT_T0_E_clINS2_IJNS2_IJEEESV_SB_S7_EEENS_17integral_constantIiLi2EEEEEDaSR_SS_,@function
        .size           $_ZN7cutlass13device_kernelIN5flash19enable_sm80_to_sm89INS1_16FlashAttnBwdSm80INS1_25CollectiveMainloopBwdSm80ILi2ELi2EN4cute5tupleIJNS5_1CILi128EEES8_NS7_ILi64EEEEEENS_10bfloat16_tEfNS_4arch4Sm80ELb0ELb0ELb1ELb1ELb0ELb0ELb0ELb0ELi2ELi4ELi4ELi4ELb0EEENS1_24CollectiveEpilogueBwdGQAISA_fSD_Li256ELb1ELb0EEENS1_19SingleTileSchedulerILb1ELb0ELb0ELi128EEEEEEEEEvNT_6ParamsE$_ZZN4cute6detail16composition_implINS_5tupleIJNS_1CILi8EEENS3_ILi2EEES5_S5_S4_S5_EEENS2_IJNS3_ILi1EEEiiiNS3_ILi72EEENS3_ILi512EEEEEENS3_ILi4EEENS3_ILi16EEEEEDaRKT_RKT0_RKT1_RKT2_ENKUlRKT_T0_E_clINS2_IJNS2_IJEEESV_SB_S7_EEENS_17integral_constantIiLi2EEEEEDaSR_SS_,($_ZN7cutlass13device_kernelIN5flash19enable_sm80_to_sm89INS1_16FlashAttnBwdSm80INS1_25CollectiveMainloopBwdSm80ILi2ELi2EN4cute5tupleIJNS5_1CILi128EEES8_NS7_ILi64EEEEEENS_10bfloat16_tEfNS_4arch4Sm80ELb0ELb0ELb1ELb1ELb0ELb0ELb0ELb0ELi2ELi4ELi4ELi4ELb0EEENS1_24CollectiveEpilogueBwdGQAISA_fSD_Li256ELb1ELb0EEENS1_19SingleTileSchedulerILb1ELb0ELb0ELi128EEEEEEEEEvNT_6ParamsE$_ZZN4cute6detail16composition_implINS_5tupleIJNS_1CILi8EEENS3_ILi2EEES5_S5_S4_S5_EEENS2_IJNS3_ILi1EEEiiiNS3_ILi72EEENS3_ILi512EEEEEENS3_ILi4EEENS3_ILi16EEEEEDaRKT_RKT0_RKT1_RKT2_ENKUlRKT_T0_E_clINS2_IJNS2_IJS5_EEENS2_IJiEEES5_S7_EEENS_17integral_constantIiLi3EEEEEDaSR_SS_ - $_ZN7cutlass13device_kernelIN5flash19enable_sm80_to_sm89INS1_16FlashAttnBwdSm80INS1_25CollectiveMainloopBwdSm80ILi2ELi2EN4cute5tupleIJNS5_1CILi128EEES8_NS7_ILi64EEEEEENS_10bfloat16_tEfNS_4arch4Sm80ELb0ELb0ELb1ELb1ELb0ELb0ELb0ELb0ELi2ELi4ELi4ELi4ELb0EEENS1_24CollectiveEpilogueBwdGQAISA_fSD_Li256ELb1ELb0EEENS1_19SingleTileSchedulerILb1ELb0ELb0ELi128EEEEEEEEEvNT_6ParamsE$_ZZN4cute6detail16composition_implINS_5tupleIJNS_1CILi8EEENS3_ILi2EEES5_S5_S4_S5_EEENS2_IJNS3_ILi1EEEiiiNS3_ILi72EEENS3_ILi512EEEEEENS3_ILi4EEENS3_ILi16EEEEEDaRKT_RKT0_RKT1_RKT2_ENKUlRKT_T0_E_clINS2_IJNS2_IJEEESV_SB_S7_EEENS_17integral_constantIiLi2EEEEEDaSR_SS_)
$_ZN7cutlass13device_kernelIN5flash19enable_sm80_to_sm89INS1_16FlashAttnBwdSm80INS1_25CollectiveMainloopBwdSm80ILi2ELi2EN4cute5tupleIJNS5_1CILi128EEES8_NS7_ILi64EEEEEENS_10bfloat16_tEfNS_4arch4Sm80ELb0ELb0ELb1ELb1ELb0ELb0ELb0ELb0ELi2ELi4ELi4ELi4ELb0EEENS1_24CollectiveEpilogueBwdGQAISA_fSD_Li256ELb1ELb0EEENS1_19SingleTileSchedulerILb1ELb0ELb0ELi128EEEEEEEEEvNT_6ParamsE$_ZZN4cute6detail16composition_implINS_5tupleIJNS_1CILi8EEENS3_ILi2EEES5_S5_S4_S5_EEENS2_IJNS3_ILi1EEEiiiNS3_ILi72EEENS3_ILi512EEEEEENS3_ILi4EEENS3_ILi16EEEEEDaRKT_RKT0_RKT1_RKT2_ENKUlRKT_T0_E_clINS2_IJNS2_IJEEESV_SB_S7_EEENS_17integral_constantIiLi2EEEEEDaSR_SS_:
        /* <DEDUP_REMOVED lines=13> */
        .type           $_ZN7cutlass13device_kernelIN5flash19enable_sm80_to_sm89INS1_16FlashAttnBwdSm80INS1_25CollectiveMainloopBwdSm80ILi2ELi2EN4cute5tupleIJNS5_1CILi128EEES8_NS7_ILi64EEEEEENS_10bfloat16_tEfNS_4arch4Sm80ELb0ELb0ELb1ELb1ELb0ELb0ELb0ELb0ELi2ELi4ELi4ELi4ELb0EEENS1_24CollectiveEpilogueBwdGQAISA_fSD_Li256ELb1ELb0EEENS1_19SingleTileSchedulerILb1ELb0ELb0ELi128EEEEEEEEEvNT_6ParamsE$_ZZN4cute6detail16composition_implINS_5tupleIJNS_1CILi8EEENS3_ILi2EEES5_S5_S4_S5_EEENS2_IJNS3_ILi1EEEiiiNS3_ILi72EEENS3_ILi512EEEEEENS3_ILi4EEENS3_ILi16EEEEEDaRKT_RKT0_RKT1_RKT2_ENKUlRKT_T0_E_clINS2_IJNS2_IJS5_EEENS2_IJiEEES5_S7_EEENS_17integral_constantIiLi3EEEEEDaSR_SS_,@function
        .size           $_ZN7cutlass13device_kernelIN5flash19enable_sm80_to_sm89INS1_16FlashAttnBwdSm80INS1_25CollectiveMainloopBwdSm80ILi2ELi2EN4cute5tupleIJNS5_1CILi128EEES8_NS7_ILi64EEEEEENS_10bfloat16_tEfNS_4arch4Sm80ELb0ELb0ELb1ELb1ELb0ELb0ELb0ELb0ELi2ELi4ELi4ELi4ELb0EEENS1_24CollectiveEpilogueBwdGQAISA_fSD_Li256ELb1ELb0EEENS1_19SingleTileSchedulerILb1ELb0ELb0ELi128EEEEEEEEEvNT_6ParamsE$_ZZN4cute6detail16composition_implINS_5tupleIJNS_1CILi8EEENS3_ILi2EEES5_S5_S4_S5_EEENS2_IJNS3_ILi1EEEiiiNS3_ILi72EEENS3_ILi512EEEEEENS3_ILi4EEENS3_ILi16EEEEEDaRKT_RKT0_RKT1_RKT2_ENKUlRKT_T0_E_clINS2_IJNS2_IJS5_EEENS2_IJiEEES5_S7_EEENS_17integral_constantIiLi3EEEEEDaSR_SS_,($_ZN7cutlass13device_kernelIN5flash19enable_sm80_to_sm89INS1_16FlashAttnBwdSm80INS1_25CollectiveMainloopBwdSm80ILi2ELi2EN4cute5tupleIJNS5_1CILi128EEES8_NS7_ILi64EEEEEENS_10bfloat16_tEfNS_4arch4Sm80ELb0ELb0ELb1ELb1ELb0ELb0ELb0ELb0ELi2ELi4ELi4ELi4ELb0EEENS1_24CollectiveEpilogueBwdGQAISA_fSD_Li256ELb1ELb0EEENS1_19SingleTileSchedulerILb1ELb0ELb0ELi128EEEEEEEEEvNT_6ParamsE$_ZZN4cute6detail16composition_implINS_5tupleIJNS_1CILi8EEENS3_ILi2EEES5_S5_S4_S5_EEENS2_IJNS3_ILi1EEEiiiNS3_ILi72EEENS3_ILi512EEEEEENS3_ILi4EEENS3_ILi16EEEEEDaRKT_RKT0_RKT1_RKT2_ENKUlRKT_T0_E_clINS2_IJNS2_IJS5_S5_EEENS2_IJiiEEES7_S7_EEENS_17integral_constantIiLi4EEEEEDaSR_SS_ - $_ZN7cutlass13device_kernelIN5flash19enable_sm80_to_sm89INS1_16FlashAttnBwdSm80INS1_25CollectiveMainloopBwdSm80ILi2ELi2EN4cute5tupleIJNS5_1CILi128EEES8_NS7_ILi64EEEEEENS_10bfloat16_tEfNS_4arch4Sm80ELb0ELb0ELb1ELb1ELb0ELb0ELb0ELb0ELi2ELi4ELi4ELi4ELb0EEENS1_24CollectiveEpilogueBwdGQAISA_fSD_Li256ELb1ELb0EEENS1_19SingleTileSchedulerILb1ELb0ELb0ELi128EEEEEEEEEvNT_6ParamsE$_ZZN4cute6detail16composition_implINS_5tupleIJNS_1CILi8EEENS3_ILi2EEES5_S5_S4_S5_EEENS2_IJNS3_ILi1EEEiiiNS3_ILi72EEENS3_ILi512EEEEEENS3_ILi4EEENS3_ILi16EEEEEDaRKT_RKT0_RKT1_RKT2_ENKUlRKT_T0_E_clINS2_IJNS2_IJS5_EEENS2_IJiEEES5_S7_EEENS_17integral_constantIiLi3EEEEEDaSR_SS_)
$_ZN7cutlass13device_kernelIN5flash19enable_sm80_to_sm89INS1_16FlashAttnBwdSm80INS1_25CollectiveMainloopBwdSm80ILi2ELi2EN4cute5tupleIJNS5_1CILi128EEES8_NS7_ILi64EEEEEENS_10bfloat16_tEfNS_4arch4Sm80ELb0ELb0ELb1ELb1ELb0ELb0ELb0ELb0ELi2ELi4ELi4ELi4ELb0EEENS1_24CollectiveEpilogueBwdGQAISA_fSD_Li256ELb1ELb0EEENS1_19SingleTileSchedulerILb1ELb0ELb0ELi128EEEEEEEEEvNT_6ParamsE$_ZZN4cute6detail16composition_implINS_5tupleIJNS_1CILi8EEENS3_ILi2EEES5_S5_S4_S5_EEENS2_IJNS3_ILi1EEEiiiNS3_ILi72EEENS3_ILi512EEEEEENS3_ILi4EEENS3_ILi16EEEEEDaRKT_RKT0_RKT1_RKT2_ENKUlRKT_T0_E_clINS2_IJNS2_IJS5_EEENS2_IJiEEES5_S7_EEENS_17integral_constantIiLi3EEEEEDaSR_SS_:
        /* <DEDUP_REMOVED lines=13> */
[----:B------:R-:W-:Y:S02]  /*e300*/  MOV R4, R70 ;  /* 0x0000004600047202 */ /* 0x000fe40000000f00 */
[----:B------:R-:W-:-:S04]  /*e310*/  MOV R5, 0x0 ;  /* 0x0000000000057802 */ /* 0x000fc80000000f00 */
[----:B------:R-:W-:Y:S05]  /*e320*/  RET.REL.NODEC R4 `(_ZN7cutlass13device_kernelIN5flash19enable_sm80_to_sm89INS1_16FlashAttnBwdSm80INS1_25CollectiveMainloopBwdSm80ILi2ELi2EN4cute5tupleIJNS5_1CILi128EEES8_NS7_ILi64EEEEEENS_10bfloat16_tEfNS_4arch4Sm80ELb0ELb0ELb1ELb1ELb0ELb0ELb0ELb0ELi2ELi4ELi4ELi4ELb0EEENS1_24CollectiveEpilogueBwdGQAISA_fSD_Li256ELb1ELb0EEENS1_19SingleTileSchedulerILb1ELb0ELb0ELi128EEEEEEEEEvNT_6ParamsE) ;  /* 0xffff1cd004007950 */ /* 0x000fea0003c3ffff */
        .type           $_ZN7cutlass13device_kernelIN5flash19enable_sm80_to_sm89INS1_16FlashAttnBwdSm80INS1_25CollectiveMainloopBwdSm80ILi2ELi2EN4cute5tupleIJNS5_1CILi128EEES8_NS7_ILi64EEEEEENS_10bfloat16_tEfNS_4arch4Sm80ELb0ELb0ELb1ELb1ELb0ELb0ELb0ELb0ELi2ELi4ELi4ELi4ELb0EEENS1_24CollectiveEpilogueBwdGQAISA_fSD_Li256ELb1ELb0EEENS1_19SingleTileSchedulerILb1ELb0ELb0ELi128EEEEEEEEEvNT_6ParamsE$_ZZN4cute6detail16composition_implINS_5tupleIJNS_1CILi8EEENS3_ILi2EEES5_S5_S4_S5_EEENS2_IJNS3_ILi1EEEiiiNS3_ILi72EEENS3_ILi512EEEEEENS3_ILi4EEENS3_ILi16EEEEEDaRKT_RKT0_RKT1_RKT2_ENKUlRKT_T0_E_clINS2_IJNS2_IJS5_S5_EEENS2_IJiiEEES7_S7_EEENS_17integral_constantIiLi4EEEEEDaSR_SS_,@function
        .size           $_ZN7cutlass13device_kernelIN5flash19enable_sm80_to_sm89INS1_16FlashAttnBwdSm80INS1_25CollectiveMainloopBwdSm80ILi2ELi2EN4cute5tupleIJNS5_1CILi128EEES8_NS7_ILi64EEEEEENS_10bfloat16_tEfNS_4arch4Sm80ELb0ELb0ELb1ELb1ELb0ELb0ELb0ELb0ELi2ELi4ELi4ELi4ELb0EEENS1_24CollectiveEpilogueBwdGQAISA_fSD_Li256ELb1ELb0EEENS1_19SingleTileSchedulerILb1ELb0ELb0ELi128EEEEEEEEEvNT_6ParamsE$_ZZN4cute6detail16composition_implINS_5tupleIJNS_1CILi8EEENS3_ILi2EEES5_S5_S4_S5_EEENS2_IJNS3_ILi1EEEiiiNS3_ILi72EEENS3_ILi512EEEEEENS3_ILi4EEENS3_ILi16EEEEEDaRKT_RKT0_RKT1_RKT2_ENKUlRKT_T0_E_clINS2_IJNS2_IJS5_S5_EEENS2_IJiiEEES7_S7_EEENS_17integral_constantIiLi4EEEEEDaSR_SS_,($_ZN7cutlass13device_kernelIN5flash19enable_sm80_to_sm89INS1_16FlashAttnBwdSm80INS1_25CollectiveMainloopBwdSm80ILi2ELi2EN4cute5tupleIJNS5_1CILi128EEES8_NS7_ILi64EEEEEENS_10bfloat16_tEfNS_4arch4Sm80ELb0ELb0ELb1ELb1ELb0ELb0ELb0ELb0ELi2ELi4ELi4ELi4ELb0EEENS1_24CollectiveEpilogueBwdGQAISA_fSD_Li256ELb1ELb0EEENS1_19SingleTileSchedulerILb1ELb0ELb0ELi128EEEEEEEEEvNT_6ParamsE$_ZZN4cute6detail16composition_implINS_5tupleIJNS_1CILi8EEENS3_ILi2EEES5_S5_S4_S5_EEENS2_IJNS3_ILi1EEEiiiNS3_ILi72EEENS3_ILi512EEEEEES5_S4_EEDaRKT_RKT0_RKT1_RKT2_ENKUlRKT_T0_E_clINS2_IJNS2_IJEEEST_S5_S7_EEENS_17integral_constantIiLi1EEEEEDaSP_SQ_ - $_ZN7cutlass13device_kernelIN5flash19enable_sm80_to_sm89INS1_16FlashAttnBwdSm80INS1_25CollectiveMainloopBwdSm80ILi2ELi2EN4cute5tupleIJNS5_1CILi128EEES8_NS7_ILi64EEEEEENS_10bfloat16_tEfNS_4arch4Sm80ELb0ELb0ELb1ELb1ELb0ELb0ELb0ELb0ELi2ELi4ELi4ELi4ELb0EEENS1_24CollectiveEpilogueBwdGQAISA_fSD_Li256ELb1ELb0EEENS1_19SingleTileSchedulerILb1ELb0ELb0ELi128EEEEEEEEEvNT_6ParamsE$_ZZN4cute6detail16composition_implINS_5tupleIJNS_1CILi8EEENS3_ILi2EEES5_S5_S4_S5_EEENS2_IJNS3_ILi1EEEiiiNS3_ILi72EEENS3_ILi512EEEEEENS3_ILi4EEENS3_ILi16EEEEEDaRKT_RKT0_RKT1_RKT2_ENKUlRKT_T0_E_clINS2_IJNS2_IJS5_S5_EEENS2_IJiiEEES7_S7_EEENS_17integral_constantIiLi4EEEEEDaSR_SS_)
$_ZN7cutlass13device_kernelIN5flash19enable_sm80_to_sm89INS1_16FlashAttnBwdSm80INS1_25CollectiveMainloopBwdSm80ILi2ELi2EN4cute5tupleIJNS5_1CILi128EEES8_NS7_ILi64EEEEEENS_10bfloat16_tEfNS_4arch4Sm80ELb0ELb0ELb1ELb1ELb0ELb0ELb0ELb0ELi2ELi4ELi4ELi4ELb0EEENS1_24CollectiveEpilogueBwdGQAISA_fSD_Li256ELb1ELb0EEENS1_19SingleTileSchedulerILb1ELb0ELb0ELi128EEEEEEEEEvNT_6ParamsE$_ZZN4cute6detail16composition_implINS_5tupleIJNS_1CILi8EEENS3_ILi2EEES5_S5_S4_S5_EEENS2_IJNS3_ILi1EEEiiiNS3_ILi72EEENS3_ILi512EEEEEENS3_ILi4EEENS3_ILi16EEEEEDaRKT_RKT0_RKT1_RKT2_ENKUlRKT_T0_E_clINS2_IJNS2_IJS5_S5_EEENS2_IJiiEEES7_S7_EEENS_17integral_constantIiLi4EEEEEDaSR_SS_:
        /* <DEDUP_REMOVED lines=10> */
        .type           $_ZN7cutlass13device_kernelIN5flash19enable_sm80_to_sm89INS1_16FlashAttnBwdSm80INS1_25CollectiveMainloopBwdSm80ILi2ELi2EN4cute5tupleIJNS5_1CILi128EEES8_NS7_ILi64EEEEEENS_10bfloat16_tEfNS_4arch4Sm80ELb0ELb0ELb1ELb1ELb0ELb0ELb0ELb0ELi2ELi4ELi4ELi4ELb0EEENS1_24CollectiveEpilogueBwdGQAISA_fSD_Li256ELb1ELb0EEENS1_19SingleTileSchedulerILb1ELb0ELb0ELi128EEEEEEEEEvNT_6ParamsE$_ZZN4cute6detail16composition_implINS_5tupleIJNS_1CILi8EEENS3_ILi2EEES5_S5_S4_S5_EEENS2_IJNS3_ILi1EEEiiiNS3_ILi72EEENS3_ILi512EEEEEES5_S4_EEDaRKT_RKT0_RKT1_RKT2_ENKUlRKT_T0_E_clINS2_IJNS2_IJEEEST_S5_S7_EEENS_17integral_constantIiLi1EEEEEDaSP_SQ_,@function
        .size           $_ZN7cutlass13device_kernelIN5flash19enable_sm80_to_sm89INS1_16FlashAttnBwdSm80INS1_25CollectiveMainloopBwdSm80ILi2ELi2EN4cute5tupleIJNS5_1CILi128EEES8_NS7_ILi64EEEEEENS_10bfloat16_tEfNS_4arch4Sm80ELb0ELb0ELb1ELb1ELb0ELb0ELb0ELb0ELi2ELi4ELi4ELi4ELb0EEENS1_24CollectiveEpilogueBwdGQAISA_fSD_Li256ELb1ELb0EEENS1_19SingleTileSchedulerILb1ELb0ELb0ELi128EEEEEEEEEvNT_6ParamsE$_ZZN4cute6detail16composition_implINS_5tupleIJNS_1CILi8EEENS3_ILi2EEES5_S5_S4_S5_EEENS2_IJNS3_ILi1EEEiiiNS3_ILi72EEENS3_ILi512EEEEEES5_S4_EEDaRKT_RKT0_RKT1_RKT2_ENKUlRKT_T0_E_clINS2_IJNS2_IJEEEST_S5_S7_EEENS_17integral_constantIiLi1EEEEEDaSP_SQ_,($_ZN7cutlass13device_kernelIN5flash19enable_sm80_to_sm89INS1_16FlashAttnBwdSm80INS1_25CollectiveMainloopBwdSm80ILi2ELi2EN4cute5tupleIJNS5_1CILi128EEES8_NS7_ILi64EEEEEENS_10bfloat16_tEfNS_4arch4Sm80ELb0ELb0ELb1ELb1ELb0ELb0ELb0ELb0ELi2ELi4ELi4ELi4ELb0EEENS1_24CollectiveEpilogueBwdGQAISA_fSD_Li256ELb1ELb0EEENS1_19SingleTileSchedulerILb1ELb0ELb0ELi128EEEEEEEEEvNT_6ParamsE$_ZZN4cute6detail16composition_implINS_5tupleIJNS_1CILi8EEENS3_ILi2EEES5_S5_S4_S5_EEENS2_IJNS3_ILi1EEEiiiNS3_ILi72EEENS3_ILi512EEEEEES5_S4_EEDaRKT_RKT0_RKT1_RKT2_ENKUlRKT_T0_E_clINS2_IJNS2_IJS5_EEENS2_IJiEEES7_S7_EEENS_17integral_constantIiLi2EEEEEDaSP_SQ_ - $_ZN7cutlass13device_kernelIN5flash19enable_sm80_to_sm89INS1_16FlashAttnBwdSm80INS1_25CollectiveMainloopBwdSm80ILi2ELi2EN4cute5tupleIJNS5_1CILi128EEES8_NS7_ILi64EEEEEENS_10bfloat16_tEfNS_4arch4Sm80ELb0ELb0ELb1ELb1ELb0ELb0ELb0ELb0ELi2ELi4ELi4ELi4ELb0EEENS1_24CollectiveEpilogueBwdGQAISA_fSD_Li256ELb1ELb0EEENS1_19SingleTileSchedulerILb1ELb0ELb0ELi128EEEEEEEEEvNT_6ParamsE$_ZZN4cute6detail16composition_implINS_5tupleIJNS_1CILi8EEENS3_ILi2EEES5_S5_S4_S5_EEENS2_IJNS3_ILi1EEEiiiNS3_ILi72EEENS3_ILi512EEEEEES5_S4_EEDaRKT_RKT0_RKT1_RKT2_ENKUlRKT_T0_E_clINS2_IJNS2_IJEEEST_S5_S7_EEENS_17integral_constantIiLi1EEEEEDaSP_SQ_)
$_ZN7cutlass13device_kernelIN5flash19enable_sm80_to_sm89INS1_16FlashAttnBwdSm80INS1_25CollectiveMainloopBwdSm80ILi2ELi2EN4cute5tupleIJNS5_1CILi128EEES8_NS7_ILi64EEEEEENS_10bfloat16_tEfNS_4arch4Sm80ELb0ELb0ELb1ELb1ELb0ELb0ELb0ELb0ELi2ELi4ELi4ELi4ELb0EEENS1_24CollectiveEpilogueBwdGQAISA_fSD_Li256ELb1ELb0EEENS1_19SingleTileSchedulerILb1ELb0ELb0ELi128EEEEEEEEEvNT_6ParamsE$_ZZN4cute6detail16composition_implINS_5tupleIJNS_1CILi8EEENS3_ILi2EEES5_S5_S4_S5_EEENS2_IJNS3_ILi1EEEiiiNS3_ILi72EEENS3_ILi512EEEEEES5_S4_EEDaRKT_RKT0_RKT1_RKT2_ENKUlRKT_T0_E_clINS2_IJNS2_IJEEEST_S5_S7_EEENS_17integral_constantIiLi1EEEEEDaSP_SQ_:
        /* <DEDUP_REMOVED lines=10> */
[----:B------:R-:W-:Y:S02]  /*e470*/  MOV R8, R6 ;  /* 0x0000000600087202 */ /* 0x000fe40000000f00 */
[----:B------:R-:W-:-:S04]  /*e480*/  MOV R9, 0x0 ;  /* 0x0000000000097802 */ /* 0x000fc80000000f00 */
[----:B------:R-:W-:Y:S05]  /*e490*/  RET.REL.NODEC R8 `(_ZN7cutlass13device_kernelIN5flash19enable_sm80_to_sm89INS1_16FlashAttnBwdSm80INS1_25CollectiveMainloopBwdSm80ILi2ELi2EN4cute5tupleIJNS5_1CILi128EEES8_NS7_ILi64EEEEEENS_10bfloat16_tEfNS_4arch4Sm80ELb0ELb0ELb1ELb1ELb0ELb0ELb0ELb0ELi2ELi4ELi4ELi4ELb0EEENS1_24CollectiveEpilogueBwdGQAISA_fSD_Li256ELb1ELb0EEENS1_19SingleTileSchedulerILb1ELb0ELb0ELi128EEEEEEEEEvNT_6ParamsE) ;  /* 0xffff1b6008007950 */ /* 0x000fea0003c3ffff */
        .type           $_ZN7cutlass13device_kernelIN5flash19enable_sm80_to_sm89INS1_16FlashAttnBwdSm80INS1_25CollectiveMainloopBwdSm80ILi2ELi2EN4cute5tupleIJNS5_1CILi128EEES8_NS7_ILi64EEEEEENS_10bfloat16_tEfNS_4arch4Sm80ELb0ELb0ELb1ELb1ELb0ELb0ELb0ELb0ELi2ELi4ELi4ELi4ELb0EEENS1_24CollectiveEpilogueBwdGQAISA_fSD_Li256ELb1ELb0EEENS1_19SingleTileSchedulerILb1ELb0ELb0ELi128EEEEEEEEEvNT_6ParamsE$_ZZN4cute6detail16composition_implINS_5tupleIJNS_1CILi8EEENS3_ILi2EEES5_S5_S4_S5_EEENS2_IJNS3_ILi1EEEiiiNS3_ILi72EEENS3_ILi512EEEEEES5_S4_EEDaRKT_RKT0_RKT1_RKT2_ENKUlRKT_T0_E_clINS2_IJNS2_IJS5_EEENS2_IJiEEES7_S7_EEENS_17integral_constantIiLi2EEEEEDaSP_SQ_,@function
        .size           $_ZN7cutlass13device_kernelIN5flash19enable_sm80_to_sm89INS1_16FlashAttnBwdSm80INS1_25CollectiveMainloopBwdSm80ILi2ELi2EN4cute5tupleIJNS5_1CILi128EEES8_NS7_ILi64EEEEEENS_10bfloat16_tEfNS_4arch4Sm80ELb0ELb0ELb1ELb1ELb0ELb0ELb0ELb0ELi2ELi4ELi4ELi4ELb0EEENS1_24CollectiveEpilogueBwdGQAISA_fSD_Li256ELb1ELb0EEENS1_19SingleTileSchedulerILb1ELb0ELb0ELi128EEEEEEEEEvNT_6ParamsE$_ZZN4cute6detail16composition_implINS_5tupleIJNS_1CILi8EEENS3_ILi2EEES5_S5_S4_S5_EEENS2_IJNS3_ILi1EEEiiiNS3_ILi72EEENS3_ILi512EEEEEES5_S4_EEDaRKT_RKT0_RKT1_RKT2_ENKUlRKT_T0_E_clINS2_IJNS2_IJS5_EEENS2_IJiEEES7_S7_EEENS_17integral_constantIiLi2EEEEEDaSP_SQ_,($_ZN7cutlass13device_kernelIN5flash19enable_sm80_to_sm89INS1_16FlashAttnBwdSm80INS1_25CollectiveMainloopBwdSm80ILi2ELi2EN4cute5tupleIJNS5_1CILi128EEES8_NS7_ILi64EEEEEENS_10bfloat16_tEfNS_4arch4Sm80ELb0ELb0ELb1ELb1ELb0ELb0ELb0ELb0ELi2ELi4ELi4ELi4ELb0EEENS1_24CollectiveEpilogueBwdGQAISA_fSD_Li256ELb1ELb0EEENS1_19SingleTileSchedulerILb1ELb0ELb0ELi128EEEEEEEEEvNT_6ParamsE$_ZZN4cute6detail16composition_implINS_5tupleIJNS_1CILi8EEENS3_ILi2EEES5_S5_S4_S5_EEENS2_IJNS3_ILi1EEEiiiNS3_ILi72EEENS3_ILi512EEEEEES5_S4_EEDaRKT_RKT0_RKT1_RKT2_ENKUlRKT_T0_E_clINS2_IJNS2_IJS5_EEENS2_IJiEEES7_S7_EEENS_17integral_constantIiLi3EEEEEDaSP_SQ_ - $_ZN7cutlass13device_kernelIN5flash19enable_sm80_to_sm89INS1_16FlashAttnBwdSm80INS1_25CollectiveMainloopBwdSm80ILi2ELi2EN4cute5tupleIJNS5_1CILi128EEES8_NS7_ILi64EEEEEENS_10bfloat16_tEfNS_4arch4Sm80ELb0ELb0ELb1ELb1ELb0ELb0ELb0ELb0ELi2ELi4ELi4ELi4ELb0EEENS1_24CollectiveEpilogueBwdGQAISA_fSD_Li256ELb1ELb0EEENS1_19SingleTileSchedulerILb1ELb0ELb0ELi128EEEEEEEEEvNT_6ParamsE$_ZZN4cute6detail16composition_implINS_5tupleIJNS_1CILi8EEENS3_ILi2EEES5_S5_S4_S5_EEENS2_IJNS3_ILi1EEEiiiNS3_ILi72EEENS3_ILi512EEEEEES5_S4_EEDaRKT_RKT0_RKT1_RKT2_ENKUlRKT_T0_E_clINS2_IJNS2_IJS5_EEENS2_IJiEEES7_S7_EEENS_17integral_constantIiLi2EEEEEDaSP_SQ_)
$_ZN7cutlass13device_kernelIN5flash19enable_sm80_to_sm89INS1_16FlashAttnBwdSm80INS1_25CollectiveMainloopBwdSm80ILi2ELi2EN4cute5tupleIJNS5_1CILi128EEES8_NS7_ILi64EEEEEENS_10bfloat16_tEfNS_4arch4Sm80ELb0ELb0ELb1ELb1ELb0ELb0ELb0ELb0ELi2ELi4ELi4ELi4ELb0EEENS1_24CollectiveEpilogueBwdGQAISA_fSD_Li256ELb1ELb0EEENS1_19SingleTileSchedulerILb1ELb0ELb0ELi128EEEEEEEEEvNT_6ParamsE$_ZZN4cute6detail16composition_implINS_5tupleIJNS_1CILi8EEENS3_ILi2EEES5_S5_S4_S5_EEENS2_IJNS3_ILi1EEEiiiNS3_ILi72EEENS3_ILi512EEEEEES5_S4_EEDaRKT_RKT0_RKT1_RKT2_ENKUlRKT_T0_E_clINS2_IJNS2_IJS5_EEENS2_IJiEEES7_S7_EEENS_17integral_constantIiLi2EEEEEDaSP_SQ_:
[----:B------:R-:W-:-:S06]  /*e4a0*/  IADD3 R3, R3, -c[0x0][0x20], RZ ;  /* 0x8000080003037a10 */ /* 0x000fcc0007ffe0ff */
[----:B------:R-:W5:Y:S01]  /*e4b0*/  LDL R3, [R3] ;  /* 0x0000000003037983 */ /* 0x000f620000100800 */
[----:B------:R-:W-:Y:S02]  /*e4c0*/  IADD3 R2, R1, 0x16d0, RZ ;  /* 0x000016d001027810 */ /* 0x000fe40007ffe0ff */
[----:B------:R-:W-:Y:S02]  /*e4d0*/  MOV R4, 0xe500 ;  /* 0x0000e50000047802 */ /* 0x000fe40000000f00 */
[----:B------:R-:W-:Y:S02]  /*e4e0*/  IADD3 R2, R2, c[0x0][0x20], RZ ;  /* 0x0000080002027a10 */ /* 0x000fe40007ffe0ff */
[----:B-----5:R-:W-:Y:S05]  /*e4f0*/  CALL.REL.NOINC `($_ZN7cutlass13device_kernelIN5flash19enable_sm80_to_sm89INS1_16FlashAttnBwdSm80INS1_25CollectiveMainloopBwdSm80ILi2ELi2EN4cute5tupleIJNS5_1CILi128EEES8_NS7_ILi64EEEEEENS_10bfloat16_tEfNS_4arch4Sm80ELb0ELb0ELb1ELb1ELb0ELb0ELb0ELb0ELi2ELi4ELi4ELi4ELb0EEENS1_24CollectiveEpilogueBwdGQAISA_fSD_Li256ELb1ELb0EEENS1_19SingleTileSchedulerILb1ELb0ELb0ELi128EEEEEEEEEvNT_6ParamsE$_ZN4cute3eso3ESOILb1ELb0EJNS_5tupleIJNS_1CILi2EEEEEENS2_IJiEEENS3_ILi1EEES7_EEC2ERKS5_RKS6_RKS7_SE_) ;  /* 0xffffa1a000007944 */ /* 0x020fea0003c3ffff */
[----:B-1----:R1:W5:Y:S01]  /*e500*/  LDL R2, [R1+0x16d0] ;  /* 0x0016d00001027983 */ /* 0x0023620000100800 */
[----:B------:R-:W-:Y:S02]  /*e510*/  MOV R8, R6 ;  /* 0x0000000600087202 */ /* 0x000fe40000000f00 */
[----:B------:R-:W-:-:S04]  /*e520*/  MOV R9, 0x0 ;  /* 0x0000000000097802 */ /* 0x000fc80000000f00 */
[----:B------:R-:W-:Y:S05]  /*e530*/  RET.REL.NODEC R8 `(_ZN7cutlass13device_kernelIN5flash19enable_sm80_to_sm89INS1_16FlashAttnBwdSm80INS1_25CollectiveMainloopBwdSm80ILi2ELi2EN4cute5tupleIJNS5_1CILi128EEES8_NS7_ILi64EEEEEENS_10bfloat16_tEfNS_4arch4Sm80ELb0ELb0ELb1ELb1ELb0ELb0ELb0ELb0ELi2ELi4ELi4ELi4ELb0EEENS1_24CollectiveEpilogueBwdGQAISA_fSD_Li256ELb1ELb0EEENS1_19SingleTileSchedulerILb1ELb0ELb0ELi128EEEEEEEEEvNT_6ParamsE) ;  /* 0xffff1ac008007950 */ /* 0x000fea0003c3ffff */
        .type           $_ZN7cutlass13device_kernelIN5flash19enable_sm80_to_sm89INS1_16FlashAttnBwdSm80INS1_25CollectiveMainloopBwdSm80ILi2ELi2EN4cute5tupleIJNS5_1CILi128EEES8_NS7_ILi64EEEEEENS_10bfloat16_tEfNS_4arch4Sm80ELb0ELb0ELb1ELb1ELb0ELb0ELb0ELb0ELi2ELi4ELi4ELi4ELb0EEENS1_24CollectiveEpilogueBwdGQAISA_fSD_Li256ELb1ELb0EEENS1_19SingleTileSchedulerILb1ELb0ELb0ELi128EEEEEEEEEvNT_6ParamsE$_ZZN4cute6detail16composition_implINS_5tupleIJNS_1CILi8EEENS3_ILi2EEES5_S5_S4_S5_EEENS2_IJNS3_ILi1EEEiiiNS3_ILi72EEENS3_ILi512EEEEEES5_S4_EEDaRKT_RKT0_RKT1_RKT2_ENKUlRKT_T0_E_clINS2_IJNS2_IJS5_EEENS2_IJiEEES7_S7_EEENS_17integral_constantIiLi3EEEEEDaSP_SQ_,@function
        .size           $_ZN7cutlass13device_kernelIN5flash19enable_sm80_to_sm89INS1_16FlashAttnBwdSm80INS1_25CollectiveMainloopBwdSm80ILi2ELi2EN4cute5tupleIJNS5_1CILi128EEES8_NS7_ILi64EEEEEENS_10bfloat16_tEfNS_4arch4Sm80ELb0ELb0ELb1ELb1ELb0ELb0ELb0ELb0ELi2ELi4ELi4ELi4ELb0EEENS1_24CollectiveEpilogueBwdGQAISA_fSD_Li256ELb1ELb0EEENS1_19SingleTileSchedulerILb1ELb0ELb0ELi128EEEEEEEEEvNT_6ParamsE$_ZZN4cute6detail16composition_implINS_5tupleIJNS_1CILi8EEENS3_ILi2EEES5_S5_S4_S5_EEENS2_IJNS3_ILi1EEEiiiNS3_ILi72EEENS3_ILi512EEEEEES5_S4_EEDaRKT_RKT0_RKT1_RKT2_ENKUlRKT_T0_E_clINS2_IJNS2_IJS5_EEENS2_IJiEEES7_S7_EEENS_17integral_constantIiLi3EEEEEDaSP_SQ_,($_ZN7cutlass13device_kernelIN5flash19enable_sm80_to_sm89INS1_16FlashAttnBwdSm80INS1_25CollectiveMainloopBwdSm80ILi2ELi2EN4cute5tupleIJNS5_1CILi128EEES8_NS7_ILi64EEEEEENS_10bfloat16_tEfNS_4arch4Sm80ELb0ELb0ELb1ELb1ELb0ELb0ELb0ELb0ELi2ELi4ELi4ELi4ELb0EEENS1_24CollectiveEpilogueBwdGQAISA_fSD_Li256ELb1ELb0EEENS1_19SingleTileSchedulerILb1ELb0ELb0ELi128EEEEEEEEEvNT_6ParamsE$_ZZN4cute6detail16composition_implINS_5tupleIJNS_1CILi8EEENS3_ILi2EEES5_S5_S4_S5_EEENS2_IJNS3_ILi1EEEiiiNS3_ILi72EEENS3_ILi512EEEEEES5_S4_EEDaRKT_RKT0_RKT1_RKT2_ENKUlRKT_T0_E_clINS2_IJNS2_IJS5_EEENS2_IJiEEES7_S7_EEENS_17integral_constantIiLi4EEEEEDaSP_SQ_ - $_ZN7cutlass13device_kernelIN5flash19enable_sm80_to_sm89INS1_16FlashAttnBwdSm80INS1_25CollectiveMainloopBwdSm80ILi2ELi2EN4cute5tupleIJNS5_1CILi128EEES8_NS7_ILi64EEEEEENS_10bfloat16_tEfNS_4arch4Sm80ELb0ELb0ELb1ELb1ELb0ELb0ELb0ELb0ELi2ELi4ELi4ELi4ELb0EEENS1_24CollectiveEpilogueBwdGQAISA_fSD_Li256ELb1ELb0EEENS1_19SingleTileSchedulerILb1ELb0ELb0ELi128EEEEEEEEEvNT_6ParamsE$_ZZN4cute6detail16composition_implINS_5tupleIJNS_1CILi8EEENS3_ILi2EEES5_S5_S4_S5_EEENS2_IJNS3_ILi1EEEiiiNS3_ILi72EEENS3_ILi512EEEEEES5_S4_EEDaRKT_RKT0_RKT1_RKT2_ENKUlRKT_T0_E_clINS2_IJNS2_IJS5_EEENS2_IJiEEES7_S7_EEENS_17integral_constantIiLi3EEEEEDaSP_SQ_)
$_ZN7cutlass13device_kernelIN5flash19enable_sm80_to_sm89INS1_16FlashAttnBwdSm80INS1_25CollectiveMainloopBwdSm80ILi2ELi2EN4cute5tupleIJNS5_1CILi128EEES8_NS7_ILi64EEEEEENS_10bfloat16_tEfNS_4arch4Sm80ELb0ELb0ELb1ELb1ELb0ELb0ELb0ELb0ELi2ELi4ELi4ELi4ELb0EEENS1_24CollectiveEpilogueBwdGQAISA_fSD_Li256ELb1ELb0EEENS1_19SingleTileSchedulerILb1ELb0ELb0ELi128EEEEEEEEEvNT_6ParamsE$_ZZN4cute6detail16composition_implINS_5tupleIJNS_1CILi8EEENS3_ILi2EEES5_S5_S4_S5_EEENS2_IJNS3_ILi1EEEiiiNS3_ILi72EEENS3_ILi512EEEEEES5_S4_EEDaRKT_RKT0_RKT1_RKT2_ENKUlRKT_T0_E_clINS2_IJNS2_IJS5_EEENS2_IJiEEES7_S7_EEENS_17integral_constantIiLi3EEEEEDaSP_SQ_:
        /* <DEDUP_REMOVED lines=10> */
        .type           $_ZN7cutlass13device_kernelIN5flash19enable_sm80_to_sm89INS1_16FlashAttnBwdSm80INS1_25CollectiveMainloopBwdSm80ILi2ELi2EN4cute5tupleIJNS5_1CILi128EEES8_NS7_ILi64EEEEEENS_10bfloat16_tEfNS_4arch4Sm80ELb0ELb0ELb1ELb1ELb0ELb0ELb0ELb0ELi2ELi4ELi4ELi4ELb0EEENS1_24CollectiveEpilogueBwdGQAISA_fSD_Li256ELb1ELb0EEENS1_19SingleTileSchedulerILb1ELb0ELb0ELi128EEEEEEEEEvNT_6ParamsE$_ZZN4cute6detail16composition_implINS_5tupleIJNS_1CILi8EEENS3_ILi2EEES5_S5_S4_S5_EEENS2_IJNS3_ILi1EEEiiiNS3_ILi72EEENS3_ILi512EEEEEES5_S4_EEDaRKT_RKT0_RKT1_RKT2_ENKUlRKT_T0_E_clINS2_IJNS2_IJS5_EEENS2_IJiEEES7_S7_EEENS_17integral_constantIiLi4EEEEEDaSP_SQ_,@function
        .size           $_ZN7cutlass13device_kernelIN5flash19enable_sm80_to_sm89INS1_16FlashAttnBwdSm80INS1_25CollectiveMainloopBwdSm80ILi2ELi2EN4cute5tupleIJNS5_1CILi128EEES8_NS7_ILi64EEEEEENS_10bfloat16_tEfNS_4arch4Sm80ELb0ELb0ELb1ELb1ELb0ELb0ELb0ELb0ELi2ELi4ELi4ELi4ELb0EEENS1_24CollectiveEpilogueBwdGQAISA_fSD_Li256ELb1ELb0EEENS1_19SingleTileSchedulerILb1ELb0ELb0ELi128EEEEEEEEEvNT_6ParamsE$_ZZN4cute6detail16composition_implINS_5tupleIJNS_1CILi8EEENS3_ILi2EEES5_S5_S4_S5_EEENS2_IJNS3_ILi1EEEiiiNS3_ILi72EEENS3_ILi512EEEEEES5_S4_EEDaRKT_RKT0_RKT1_RKT2_ENKUlRKT_T0_E_clINS2_IJNS2_IJS5_EEENS2_IJiEEES7_S7_EEENS_17integral_constantIiLi4EEEEEDaSP_SQ_,($_ZN7cutlass13device_kernelIN5flash19enable_sm80_to_sm89INS1_16FlashAttnBwdSm80INS1_25CollectiveMainloopBwdSm80ILi2ELi2EN4cute5tupleIJNS5_1CILi128EEES8_NS7_ILi64EEEEEENS_10bfloat16_tEfNS_4arch4Sm80ELb0ELb0ELb1ELb1ELb0ELb0ELb0ELb0ELi2ELi4ELi4ELi4ELb0EEENS1_24CollectiveEpilogueBwdGQAISA_fSD_Li256ELb1ELb0EEENS1_19SingleTileSchedulerILb1ELb0ELb0ELi128EEEEEEEEEvNT_6ParamsE$_ZZN4cute6detail9lift_diceINS_5tupleIJiNS2_IJiNS_1CILi0EEEEEEEEES6_EEDaRKT_RKT0_ENKUlRKT_RKT0_E_clIS5_S5_EEDaSF_SI_ - $_ZN7cutlass13device_kernelIN5flash19enable_sm80_to_sm89INS1_16FlashAttnBwdSm80INS1_25CollectiveMainloopBwdSm80ILi2ELi2EN4cute5tupleIJNS5_1CILi128EEES8_NS7_ILi64EEEEEENS_10bfloat16_tEfNS_4arch4Sm80ELb0ELb0ELb1ELb1ELb0ELb0ELb0ELb0ELi2ELi4ELi4ELi4ELb0EEENS1_24CollectiveEpilogueBwdGQAISA_fSD_Li256ELb1ELb0EEENS1_19SingleTileSchedulerILb1ELb0ELb0ELi128EEEEEEEEEvNT_6ParamsE$_ZZN4cute6detail16composition_implINS_5tupleIJNS_1CILi8EEENS3_ILi2EEES5_S5_S4_S5_EEENS2_IJNS3_ILi1EEEiiiNS3_ILi72EEENS3_ILi512EEEEEES5_S4_EEDaRKT_RKT0_RKT1_RKT2_ENKUlRKT_T0_E_clINS2_IJNS2_IJS5_EEENS2_IJiEEES7_S7_EEENS_17integral_constantIiLi4EEEEEDaSP_SQ_)
$_ZN7cutlass13device_kernelIN5flash19enable_sm80_to_sm89INS1_16FlashAttnBwdSm80INS1_25CollectiveMainloopBwdSm80ILi2ELi2EN4cute5tupleIJNS5_1CILi128EEES8_NS7_ILi64EEEEEENS_10bfloat16_tEfNS_4arch4Sm80ELb0ELb0ELb1ELb1ELb0ELb0ELb0ELb0ELi2ELi4ELi4ELi4ELb0EEENS1_24CollectiveEpilogueBwdGQAISA_fSD_Li256ELb1ELb0EEENS1_19SingleTileSchedulerILb1ELb0ELb0ELi128EEEEEEEEEvNT_6ParamsE$_ZZN4cute6detail16composition_implINS_5tupleIJNS_1CILi8EEENS3_ILi2EEES5_S5_S4_S5_EEENS2_IJNS3_ILi1EEEiiiNS3_ILi72EEENS3_ILi512EEEEEES5_S4_EEDaRKT_RKT0_RKT1_RKT2_ENKUlRKT_T0_E_clINS2_IJNS2_IJS5_EEENS2_IJiEEES7_S7_EEENS_17integral_constantIiLi4EEEEEDaSP_SQ_:
        /* <DEDUP_REMOVED lines=10> */
        .type           $_ZN7cutlass13device_kernelIN5flash19enable_sm80_to_sm89INS1_16FlashAttnBwdSm80INS1_25CollectiveMainloopBwdSm80ILi2ELi2EN4cute5tupleIJNS5_1CILi128EEES8_NS7_ILi64EEEEEENS_10bfloat16_tEfNS_4arch4Sm80ELb0ELb0ELb1ELb1ELb0ELb0ELb0ELb0ELi2ELi4ELi4ELi4ELb0EEENS1_24CollectiveEpilogueBwdGQAISA_fSD_Li256ELb1ELb0EEENS1_19SingleTileSchedulerILb1ELb0ELb0ELi128EEEEEEEEEvNT_6ParamsE$_ZZN4cute6detail9lift_diceINS_5tupleIJiNS2_IJiNS_1CILi0EEEEEEEEES6_EEDaRKT_RKT0_ENKUlRKT_RKT0_E_clIS5_S5_EEDaSF_SI_,@function
        .size           $_ZN7cutlass13device_kernelIN5flash19enable_sm80_to_sm89INS1_16FlashAttnBwdSm80INS1_25CollectiveMainloopBwdSm80ILi2ELi2EN4cute5tupleIJNS5_1CILi128EEES8_NS7_ILi64EEEEEENS_10bfloat16_tEfNS_4arch4Sm80ELb0ELb0ELb1ELb1ELb0ELb0ELb0ELb0ELi2ELi4ELi4ELi4ELb0EEENS1_24CollectiveEpilogueBwdGQAISA_fSD_Li256ELb1ELb0EEENS1_19SingleTileSchedulerILb1ELb0ELb0ELi128EEEEEEEEEvNT_6ParamsE$_ZZN4cute6detail9lift_diceINS_5tupleIJiNS2_IJiNS_1CILi0EEEEEEEEES6_EEDaRKT_RKT0_ENKUlRKT_RKT0_E_clIS5_S5_EEDaSF_SI_,($_ZN7cutlass13device_kernelIN5flash19enable_sm80_to_sm89INS1_16FlashAttnBwdSm80INS1_25CollectiveMainloopBwdSm80ILi2ELi2EN4cute5tupleIJNS5_1CILi128EEES8_NS7_ILi64EEEEEENS_10bfloat16_tEfNS_4arch4Sm80ELb0ELb0ELb1ELb1ELb0ELb0ELb0ELb0ELi2ELi4ELi4ELi4ELb0EEENS1_24CollectiveEpilogueBwdGQAISA_fSD_Li256ELb1ELb0EEENS1_19SingleTileSchedulerILb1ELb0ELb0ELi128EEEEEEEEEvNT_6ParamsE$_ZZN4cute6detail9lift_diceINS_5tupleIJiNS2_IJiNS_1CILi0EEEEEEEEES6_EEDaRKT_RKT0_ENKUlRKT_RKT0_E_clIiiEEDaSF_SI_ - $_ZN7cutlass13device_kernelIN5flash19enable_sm80_to_sm89INS1_16FlashAttnBwdSm80INS1_25CollectiveMainloopBwdSm80ILi2ELi2EN4cute5tupleIJNS5_1CILi128EEES8_NS7_ILi64EEEEEENS_10bfloat16_tEfNS_4arch4Sm80ELb0ELb0ELb1ELb1ELb0ELb0ELb0ELb0ELi2ELi4ELi4ELi4ELb0EEENS1_24CollectiveEpilogueBwdGQAISA_fSD_Li256ELb1ELb0EEENS1_19SingleTileSchedulerILb1ELb0ELb0ELi128EEEEEEEEEvNT_6ParamsE$_ZZN4cute6detail9lift_diceINS_5tupleIJiNS2_IJiNS_1CILi0EEEEEEEEES6_EEDaRKT_RKT0_ENKUlRKT_RKT0_E_clIS5_S5_EEDaSF_SI_)
$_ZN7cutlass13device_kernelIN5flash19enable_sm80_to_sm89INS1_16FlashAttnBwdSm80INS1_25CollectiveMainloopBwdSm80ILi2ELi2EN4cute5tupleIJNS5_1CILi128EEES8_NS7_ILi64EEEEEENS_10bfloat16_tEfNS_4arch4Sm80ELb0ELb0ELb1ELb1ELb0ELb0ELb0ELb0ELi2ELi4ELi4ELi4ELb0EEENS1_24CollectiveEpilogueBwdGQAISA_fSD_Li256ELb1ELb0EEENS1_19SingleTileSchedulerILb1ELb0ELb0ELi128EEEEEEEEEvNT_6ParamsE$_ZZN4cute6detail9lift_diceINS_5tupleIJiNS2_IJiNS_1CILi0EEEEEEEEES6_EEDaRKT_RKT0_ENKUlRKT_RKT0_E_clIS5_S5_EEDaSF_SI_:
[----:B------:R-:W-:Y:S02]  /*e680*/  MOV R6, 0xe6a0 ;  /* 0x0000e6a000067802 */ /* 0x000fe40000000f00 */
[----:B------:R-:W-:Y:S05]  /*e690*/  CALL.REL.NOINC `($_ZN7cutlass13device_kernelIN5flash19enable_sm80_to_sm89INS1_16FlashAttnBwdSm80INS1_25CollectiveMainloopBwdSm80ILi2ELi2EN4cute5tupleIJNS5_1CILi128EEES8_NS7_ILi64EEEEEENS_10bfloat16_tEfNS_4arch4Sm80ELb0ELb0ELb1ELb1ELb0ELb0ELb0ELb0ELi2ELi4ELi4ELi4ELb0EEENS1_24CollectiveEpilogueBwdGQAISA_fSD_Li256ELb1ELb0EEENS1_19SingleTileSchedulerILb1ELb0ELb0ELi128EEEEEEEEEvNT_6ParamsE$_ZZN4cute6detail9lift_diceINS_5tupleIJiNS_1CILi0EEEEEES5_EEDaRKT_RKT0_ENKUlRKT_RKT0_E_clIiiEEDaSE_SH_) ;  /* 0x000000e000007944 */ /* 0x000fea0003c00000 */
[----:B------:R-:W-:Y:S02]  /*e6a0*/  MOV R70, 0xe6c0 ;  /* 0x0000e6c000467802 */ /* 0x000fe40000000f00 */
[----:B-1---5:R-:W-:Y:S05]  /*e6b0*/  CALL.REL.NOINC `($_ZN7cutlass13device_kernelIN5flash19enable_sm80_to_sm89INS1_16FlashAttnBwdSm80INS1_25CollectiveMainloopBwdSm80ILi2ELi2EN4cute5tupleIJNS5_1CILi128EEES8_NS7_ILi64EEEEEENS_10bfloat16_tEfNS_4arch4Sm80ELb0ELb0ELb1ELb1ELb0ELb0ELb0ELb0ELi2ELi4ELi4ELi4ELb0EEENS1_24CollectiveEpilogueBwdGQAISA_fSD_Li256ELb1ELb0EEENS1_19SingleTileSchedulerILb1ELb0ELb0ELi128EEEEEEEEEvNT_6ParamsE$_ZZN4cute12filter_tupleINS_5tupleIJiNS_1CILi0EEEEEES4_ZNS_6detail9lift_diceIS4_S4_EEDaRKT_RKT0_EUlRKT_RKT0_E_EEDaS9_SC_OT1_ENKUlDpSF_E_clIJNS1_IJiEEENS1_IJS3_EEEEEEDaSM_) ;  /* 0xffffd27000007944 */ /* 0x022fea0003c3ffff */
[----:B-----5:R-:W-:Y:S02]  /*e6c0*/  MOV R6, R2 ;  /* 0x0000000200067202 */ /* 0x020fe40000000f00 */
[----:B------:R-:W-:Y:S02]  /*e6d0*/  MOV R2, R10 ;  /* 0x0000000a00027202 */ /* 0x000fe40000000f00 */
[----:B------:R-:W-:-:S04]  /*e6e0*/  MOV R3, 0x0 ;  /* 0x0000000000037802 */ /* 0x000fc80000000f00 */
[----:B------:R-:W-:Y:S05]  /*e6f0*/  RET.REL.NODEC R2 `(_ZN7cutlass13device_kernelIN5flash19enable_sm80_to_sm89INS1_16FlashAttnBwdSm80INS1_25CollectiveMainloopBwdSm80ILi2ELi2EN4cute5tupleIJNS5_1CILi128EEES8_NS7_ILi64EEEEEENS_10bfloat16_tEfNS_4arch4Sm80ELb0ELb0ELb1ELb1ELb0ELb0ELb0ELb0ELi2ELi4ELi4ELi4ELb0EEENS1_24CollectiveEpilogueBwdGQAISA_fSD_Li256ELb1ELb0EEENS1_19SingleTileSchedulerILb1ELb0ELb0ELi128EEEEEEEEEvNT_6ParamsE) ;  /* 0xffff190002007950 */ /* 0x000fea0003c3ffff */
        .type           $_ZN7cutlass13device_kernelIN5flash19enable_sm80_to_sm89INS1_16FlashAttnBwdSm80INS1_25CollectiveMainloopBwdSm80ILi2ELi2EN4cute5tupleIJNS5_1CILi128EEES8_NS7_ILi64EEEEEENS_10bfloat16_tEfNS_4arch4Sm80ELb0ELb0ELb1ELb1ELb0ELb0ELb0ELb0ELi2ELi4ELi4ELi4ELb0EEENS1_24CollectiveEpilogueBwdGQAISA_fSD_Li256ELb1ELb0EEENS1_19SingleTileSchedulerILb1ELb0ELb0ELi128EEEEEEEEEvNT_6ParamsE$_ZZN4cute6detail9lift_diceINS_5tupleIJiNS2_IJiNS_1CILi0EEEEEEEEES6_EEDaRKT_RKT0_ENKUlRKT_RKT0_E_clIiiEEDaSF_SI_,@function
        .size           $_ZN7cutlass13device_kernelIN5flash19enable_sm80_to_sm89INS1_16FlashAttnBwdSm80INS1_25CollectiveMainloopBwdSm80ILi2ELi2EN4cute5tupleIJNS5_1CILi128EEES8_NS7_ILi64EEEEEENS_10bfloat16_tEfNS_4arch4Sm80ELb0ELb0ELb1ELb1ELb0ELb0ELb0ELb0ELi2ELi4ELi4ELi4ELb0EEENS1_24CollectiveEpilogueBwdGQAISA_fSD_Li256ELb1ELb0EEENS1_19SingleTileSchedulerILb1ELb0ELb0ELi128EEEEEEEEEvNT_6ParamsE$_ZZN4cute6detail9lift_diceINS_5tupleIJiNS2_IJiNS_1CILi0EEEEEEEEES6_EEDaRKT_RKT0_ENKUlRKT_RKT0_E_clIiiEEDaSF_SI_,($_ZN7cutlass13device_kernelIN5flash19enable_sm80_to_sm89INS1_16FlashAttnBwdSm80INS1_25CollectiveMainloopBwdSm80ILi2ELi2EN4cute5tupleIJNS5_1CILi128EEES8_NS7_ILi64EEEEEENS_10bfloat16_tEfNS_4arch4Sm80ELb0ELb0ELb1ELb1ELb0ELb0ELb0ELb0ELi2ELi4ELi4ELi4ELb0EEENS1_24CollectiveEpilogueBwdGQAISA_fSD_Li256ELb1ELb0EEENS1_19SingleTileSchedulerILb1ELb0ELb0ELi128EEEEEEEEEvNT_6ParamsE$_ZZN4cute6detail9lift_diceINS_5tupleIJiNS_1CILi0EEEEEES5_EEDaRKT_RKT0_ENKUlRKT_RKT0_E_clIiiEEDaSE_SH_ - $_ZN7cutlass13device_kernelIN5flash19enable_sm80_to_sm89INS1_16FlashAttnBwdSm80INS1_25CollectiveMainloopBwdSm80ILi2ELi2EN4cute5tupleIJNS5_1CILi128EEES8_NS7_ILi64EEEEEENS_10bfloat16_tEfNS_4arch4Sm80ELb0ELb0ELb1ELb1ELb0ELb0ELb0ELb0ELi2ELi4ELi4ELi4ELb0EEENS1_24CollectiveEpilogueBwdGQAISA_fSD_Li256ELb1ELb0EEENS1_19SingleTileSchedulerILb1ELb0ELb0ELi128EEEEEEEEEvNT_6ParamsE$_ZZN4cute6detail9lift_diceINS_5tupleIJiNS2_IJiNS_1CILi0EEEEEEEEES6_EEDaRKT_RKT0_ENKUlRKT_RKT0_E_clIiiEEDaSF_SI_)
$_ZN7cutlass13device_kernelIN5flash19enable_sm80_to_sm89INS1_16FlashAttnBwdSm80INS1_25CollectiveMainloopBwdSm80ILi2ELi2EN4cute5tupleIJNS5_1CILi128EEES8_NS7_ILi64EEEEEENS_10bfloat16_tEfNS_4arch4Sm80ELb0ELb0ELb1ELb1ELb0ELb0ELb0ELb0ELi2ELi4ELi4ELi4ELb0EEENS1_24CollectiveEpilogueBwdGQAISA_fSD_Li256ELb1ELb0EEENS1_19SingleTileSchedulerILb1ELb0ELb0ELi128EEEEEEEEEvNT_6ParamsE$_ZZN4cute6detail9lift_diceINS_5tupleIJiNS2_IJiNS_1CILi0EEEEEEEEES6_EEDaRKT_RKT0_ENKUlRKT_RKT0_E_clIiiEEDaSF_SI_:
[----:B------:R-:W-:Y:S02]  /*e700*/  IADD3 R2, R1, 0x1684, RZ ;  /* 0x0000168401027810 */ /* 0x000fe40007ffe0ff */
[----:B------:R-:W-:Y:S02]  /*e710*/  MOV R8, 0xe740 ;  /* 0x0000e74000087802 */ /* 0x000fe40000000f00 */
[----:B------:R-:W-:Y:S02]  /*e720*/  IADD3 R2, R2, c[0x0][0x20], RZ ;  /* 0x0000080002027a10 */ /* 0x000fe40007ffe0ff */
[----:B------:R-:W-:Y:S05]  /*e730*/  CALL.REL.NOINC `($_ZN7cutlass13device_kernelIN5flash19enable_sm80_to_sm89INS1_16FlashAttnBwdSm80INS1_25CollectiveMainloopBwdSm80ILi2ELi2EN4cute5tupleIJNS5_1CILi128EEES8_NS7_ILi64EEEEEENS_10bfloat16_tEfNS_4arch4Sm80ELb0ELb0ELb1ELb1ELb0ELb0ELb0ELb0ELi2ELi4ELi4ELi4ELb0EEENS1_24CollectiveEpilogueBwdGQAISA_fSD_Li256ELb1ELb0EEENS1_19SingleTileSchedulerILb1ELb0ELb0ELi128EEEEEEEEEvNT_6ParamsE$_ZN4cute3eso3ESOILb0ELb1EJiEEC2ERKi) ;  /* 0xffff879000007944 */ /* 0x000fea0003c3ffff */
[----:B------:R2:W5:Y:S01]  /*e740*/  LDL R11, [R1+0x1684] ;  /* 0x00168400010b7983 */ /* 0x0005620000100800 */
[----:B-1----:R-:W-:Y:S02]  /*e750*/  MOV R2, R10 ;  /* 0x0000000a00027202 */ /* 0x002fe40000000f00 */
[----:B------:R-:W-:-:S04]  /*e760*/  MOV R3, 0x0 ;  /* 0x0000000000037802 */ /* 0x000fc80000000f00 */
[----:B------:R-:W-:Y:S05]  /*e770*/  RET.REL.NODEC R2 `(_ZN7cutlass13device_kernelIN5flash19enable_sm80_to_sm89INS1_16FlashAttnBwdSm80INS1_25CollectiveMainloopBwdSm80ILi2ELi2EN4cute5tupleIJNS5_1CILi128EEES8_NS7_ILi64EEEEEENS_10bfloat16_tEfNS_4arch4Sm80ELb0ELb0ELb1ELb1ELb0ELb0ELb0ELb0ELi2ELi4ELi4ELi4ELb0EEENS1_24CollectiveEpilogueBwdGQAISA_fSD_Li256ELb1ELb0EEENS1_19SingleTileSchedulerILb1ELb0ELb0ELi128EEEEEEEEEvNT_6ParamsE) ;  /* 0xffff188002007950 */ /* 0x000fea0003c3ffff */
        .type           $_ZN7cutlass13device_kernelIN5flash19enable_sm80_to_sm89INS1_16FlashAttnBwdSm80INS1_25CollectiveMainloopBwdSm80ILi2ELi2EN4cute5tupleIJNS5_1CILi128EEES8_NS7_ILi64EEEEEENS_10bfloat16_tEfNS_4arch4Sm80ELb0ELb0ELb1ELb1ELb0ELb0ELb0ELb0ELi2ELi4ELi4ELi4ELb0EEENS1_24CollectiveEpilogueBwdGQAISA_fSD_Li256ELb1ELb0EEENS1_19SingleTileSchedulerILb1ELb0ELb0ELi128EEEEEEEEEvNT_6ParamsE$_ZZN4cute6detail9lift_diceINS_5tupleIJiNS_1CILi0EEEEEES5_EEDaRKT_RKT0_ENKUlRKT_RKT0_E_clIiiEEDaSE_SH_,@function
        .size           $_ZN7cutlass13device_kernelIN5flash19enable_sm80_to_sm89INS1_16FlashAttnBwdSm80INS1_25CollectiveMainloopBwdSm80ILi2ELi2EN4cute5tupleIJNS5_1CILi128EEES8_NS7_ILi64EEEEEENS_10bfloat16_tEfNS_4arch4Sm80ELb0ELb0ELb1ELb1ELb0ELb0ELb0ELb0ELi2ELi4ELi4ELi4ELb0EEENS1_24CollectiveEpilogueBwdGQAISA_fSD_Li256ELb1ELb0EEENS1_19SingleTileSchedulerILb1ELb0ELb0ELi128EEEEEEEEEvNT_6ParamsE$_ZZN4cute6detail9lift_diceINS_5tupleIJiNS_1CILi0EEEEEES5_EEDaRKT_RKT0_ENKUlRKT_RKT0_E_clIiiEEDaSE_SH_,($_ZN7cutlass13device_kernelIN5flash19enable_sm80_to_sm89INS1_16FlashAttnBwdSm80INS1_25CollectiveMainloopBwdSm80ILi2ELi2EN4cute5tupleIJNS5_1CILi128EEES8_NS7_ILi64EEEEEENS_10bfloat16_tEfNS_4arch4Sm80ELb0ELb0ELb1ELb1ELb0ELb0ELb0ELb0ELi2ELi4ELi4ELi4ELb0EEENS1_24CollectiveEpilogueBwdGQAISA_fSD_Li256ELb1ELb0EEENS1_19SingleTileSchedulerILb1ELb0ELb0ELi128EEEEEEEEEvNT_6ParamsE$_ZZN4cute6upcastILi2ENS_5tupleIJNS1_IJNS_1CILi1EEENS1_IJNS2_ILi2EEES4_S4_EEEEEES4_NS1_IJS4_S4_EEEEEENS1_IJNS1_IJNS2_ILi0EEENS1_IJS3_NS2_ILi512EEEiEEEEEENS2_ILi4096EEENS1_IJiNS2_ILi8192EEEEEEEEEEEDaRKT0_RKT1_ENKUlRKT_RKT0_E_clIS6_SC_EEDaSP_SS_ - $_ZN7cutlass13device_kernelIN5flash19enable_sm80_to_sm89INS1_16FlashAttnBwdSm80INS1_25CollectiveMainloopBwdSm80ILi2ELi2EN4cute5tupleIJNS5_1CILi128EEES8_NS7_ILi64EEEEEENS_10bfloat16_tEfNS_4arch4Sm80ELb0ELb0ELb1ELb1ELb0ELb0ELb0ELb0ELi2ELi4ELi4ELi4ELb0EEENS1_24CollectiveEpilogueBwdGQAISA_fSD_Li256ELb1ELb0EEENS1_19SingleTileSchedulerILb1ELb0ELb0ELi128EEEEEEEEEvNT_6ParamsE$_ZZN4cute6detail9lift_diceINS_5tupleIJiNS_1CILi0EEEEEES5_EEDaRKT_RKT0_ENKUlRKT_RKT0_E_clIiiEEDaSE_SH_)
$_ZN7cutlass13device_kernelIN5flash19enable_sm80_to_sm89INS1_16FlashAttnBwdSm80INS1_25CollectiveMainloopBwdSm80ILi2ELi2EN4cute5tupleIJNS5_1CILi128EEES8_NS7_ILi64EEEEEENS_10bfloat16_tEfNS_4arch4Sm80ELb0ELb0ELb1ELb1ELb0ELb0ELb0ELb0ELi2ELi4ELi4ELi4ELb0EEENS1_24CollectiveEpilogueBwdGQAISA_fSD_Li256ELb1ELb0EEENS1_19SingleTileSchedulerILb1ELb0ELb0ELi128EEEEEEEEEvNT_6ParamsE$_ZZN4cute6detail9lift_diceINS_5tupleIJiNS_1CILi0EEEEEES5_EEDaRKT_RKT0_ENKUlRKT_RKT0_E_clIiiEEDaSE_SH_:
        /* <DEDUP_REMOVED lines=8> */
        .type           $_ZN7cutlass13device_kernelIN5flash19enable_sm80_to_sm89INS1_16FlashAttnBwdSm80INS1_25CollectiveMainloopBwdSm80ILi2ELi2EN4cute5tupleIJNS5_1CILi128EEES8_NS7_ILi64EEEEEENS_10bfloat16_tEfNS_4arch4Sm80ELb0ELb0ELb1ELb1ELb0ELb0ELb0ELb0ELi2ELi4ELi4ELi4ELb0EEENS1_24CollectiveEpilogueBwdGQAISA_fSD_Li256ELb1ELb0EEENS1_19SingleTileSchedulerILb1ELb0ELb0ELi128EEEEEEEEEvNT_6ParamsE$_ZZN4cute6upcastILi2ENS_5tupleIJNS1_IJNS_1CILi1EEENS1_IJNS2_ILi2EEES4_S4_EEEEEES4_NS1_IJS4_S4_EEEEEENS1_IJNS1_IJNS2_ILi0EEENS1_IJS3_NS2_ILi512EEEiEEEEEENS2_ILi4096EEENS1_IJiNS2_ILi8192EEEEEEEEEEEDaRKT0_RKT1_ENKUlRKT_RKT0_E_clIS6_SC_EEDaSP_SS_,@function
        .size           $_ZN7cutlass13device_kernelIN5flash19enable_sm80_to_sm89INS1_16FlashAttnBwdSm80INS1_25CollectiveMainloopBwdSm80ILi2ELi2EN4cute5tupleIJNS5_1CILi128EEES8_NS7_ILi64EEEEEENS_10bfloat16_tEfNS_4arch4Sm80ELb0ELb0ELb1ELb1ELb0ELb0ELb0ELb0ELi2ELi4ELi4ELi4ELb0EEENS1_24CollectiveEpilogueBwdGQAISA_fSD_Li256ELb1ELb0EEENS1_19SingleTileSchedulerILb1ELb0ELb0ELi128EEEEEEEEEvNT_6ParamsE$_ZZN4cute6upcastILi2ENS_5tupleIJNS1_IJNS_1CILi1EEENS1_IJNS2_ILi2EEES4_S4_EEEEEES4_NS1_IJS4_S4_EEEEEENS1_IJNS1_IJNS2_ILi0EEENS1_IJS3_NS2_ILi512EEEiEEEEEENS2_ILi4096EEENS1_IJiNS2_ILi8192EEEEEEEEEEEDaRKT0_RKT1_ENKUlRKT_RKT0_E_clIS6_SC_EEDaSP_SS_,($_ZN7cutlass13device_kernelIN5flash19enable_sm80_to_sm89INS1_16FlashAttnBwdSm80INS1_25CollectiveMainloopBwdSm80ILi2ELi2EN4cute5tupleIJNS5_1CILi128EEES8_NS7_ILi64EEEEEENS_10bfloat16_tEfNS_4arch4Sm80ELb0ELb0ELb1ELb1ELb0ELb0ELb0ELb0ELi2ELi4ELi4ELi4ELb0EEENS1_24CollectiveEpilogueBwdGQAISA_fSD_Li256ELb1ELb0EEENS1_19SingleTileSchedulerILb1ELb0ELb0ELi128EEEEEEEEEvNT_6ParamsE$_ZZN4cute6upcastILi2ENS_5tupleIJNS1_IJNS_1CILi1EEENS1_IJNS2_ILi2EEES4_S4_EEEEEES4_NS1_IJS4_S4_EEEEEENS1_IJNS1_IJNS2_ILi0EEENS1_IJS3_NS2_ILi512EEEiEEEEEENS2_ILi4096EEENS1_IJiNS2_ILi8192EEEEEEEEEEEDaRKT0_RKT1_ENKUlRKT_RKT0_E_clIS7_SF_EEDaSP_SS_ - $_ZN7cutlass13device_kernelIN5flash19enable_sm80_to_sm89INS1_16FlashAttnBwdSm80INS1_25CollectiveMainloopBwdSm80ILi2ELi2EN4cute5tupleIJNS5_1CILi128EEES8_NS7_ILi64EEEEEENS_10bfloat16_tEfNS_4arch4Sm80ELb0ELb0ELb1ELb1ELb0ELb0ELb0ELb0ELi2ELi4ELi4ELi4ELb0EEENS1_24CollectiveEpilogueBwdGQAISA_fSD_Li256ELb1ELb0EEENS1_19SingleTileSchedulerILb1ELb0ELb0ELi128EEEEEEEEEvNT_6ParamsE$_ZZN4cute6upcastILi2ENS_5tupleIJNS1_IJNS_1CILi1EEENS1_IJNS2_ILi2EEES4_S4_EEEEEES4_NS1_IJS4_S4_EEEEEENS1_IJNS1_IJNS2_ILi0EEENS1_IJS3_NS2_ILi512EEEiEEEEEENS2_ILi4096EEENS1_IJiNS2_ILi8192EEEEEEEEEEEDaRKT0_RKT1_ENKUlRKT_RKT0_E_clIS6_SC_EEDaSP_SS_)
$_ZN7cutlass13device_kernelIN5flash19enable_sm80_to_sm89INS1_16FlashAttnBwdSm80INS1_25CollectiveMainloopBwdSm80ILi2ELi2EN4cute5tupleIJNS5_1CILi128EEES8_NS7_ILi64EEEEEENS_10bfloat16_tEfNS_4arch4Sm80ELb0ELb0ELb1ELb1ELb0ELb0ELb0ELb0ELi2ELi4ELi4ELi4ELb0EEENS1_24CollectiveEpilogueBwdGQAISA_fSD_Li256ELb1ELb0EEENS1_19SingleTileSchedulerILb1ELb0ELb0ELi128EEEEEEEEEvNT_6ParamsE$_ZZN4cute6upcastILi2ENS_5tupleIJNS1_IJNS_1CILi1EEENS1_IJNS2_ILi2EEES4_S4_EEEEEES4_NS1_IJS4_S4_EEEEEENS1_IJNS1_IJNS2_ILi0EEENS1_IJS3_NS2_ILi512EEEiEEEEEENS2_ILi4096EEENS1_IJiNS2_ILi8192EEEEEEEEEEEDaRKT0_RKT1_ENKUlRKT_RKT0_E_clIS6_SC_EEDaSP_SS_:
[----:B------:R-:W-:-:S06]  /*e800*/  IADD3 R3, R39, -c[0x0][0x20], RZ ;  /* 0x8000080027037a10 */ /* 0x000fcc0007ffe0ff */
[----:B------:R-:W5:Y:S01]  /*e810*/  LDL R3, [R3] ;  /* 0x0000000003037983 */ /* 0x000f620000100800 */
[----:B------:R-:W-:Y:S02]  /*e820*/  IADD3 R9, R1, 0x1380, RZ ;  /* 0x0000138001097810 */ /* 0x000fe40007ffe0ff */
[----:B------:R-:W-:Y:S02]  /*e830*/  MOV R52, 0xe870 ;  /* 0x0000e87000347802 */ /* 0x000fe40000000f00 */
[----:B------:R-:W-:-:S04]  /*e840*/  IADD3 R9, R9, c[0x0][0x20], RZ ;  /* 0x0000080009097a10 */ /* 0x000fc80007ffe0ff */
[----:B------:R-:W-:Y:S02]  /*e850*/  IADD3 R10, R9, 0x4, RZ ;  /* 0x00000004090a7810 */ /* 0x000fe40007ffe0ff */
[----:B-----5:R-:W-:Y:S05]  /*e860*/  CALL.REL.NOINC `($_ZN7cutlass13device_kernelIN5flash19enable_sm80_to_sm89INS1_16FlashAttnBwdSm80INS1_25CollectiveMainloopBwdSm80ILi2ELi2EN4cute5tupleIJNS5_1CILi128EEES8_NS7_ILi64EEEEEENS_10bfloat16_tEfNS_4arch4Sm80ELb0ELb0ELb1ELb1ELb0ELb0ELb0ELb0ELi2ELi4ELi4ELi4ELb0EEENS1_24CollectiveEpilogueBwdGQAISA_fSD_Li256ELb1ELb0EEENS1_19SingleTileSchedulerILb1ELb0ELb0ELi128EEEEEEEEEvNT_6ParamsE$_ZZN4cute6upcastILi2ENS_5tupleIJNS_1CILi1EEENS1_IJNS2_ILi2EEES4_S4_EEEEEENS1_IJNS2_ILi0EEENS1_IJS3_NS2_ILi512EEEiEEEEEEEEDaRKT0_RKT1_ENKUlRKT_RKT0_E_clIS5_S9_EEDaSJ_SM_) ;  /* 0x0000015000007944 */ /* 0x020fea0003c00000 */
[----:B------:R-:W-:Y:S02]  /*e870*/  MOV R4, 0xe890 ;  /* 0x0000e89000047802 */ /* 0x000fe40000000f00 */
[----:B-1---5:R-:W-:Y:S05]  /*e880*/  CALL.REL.NOINC `($_ZN7cutlass13device_kernelIN5flash19enable_sm80_to_sm89INS1_16FlashAttnBwdSm80INS1_25CollectiveMainloopBwdSm80ILi2ELi2EN4cute5tupleIJNS5_1CILi128EEES8_NS7_ILi64EEEEEENS_10bfloat16_tEfNS_4arch4Sm80ELb0ELb0ELb1ELb1ELb0ELb0ELb0ELb0ELi2ELi4ELi4ELi4ELb0EEENS1_24CollectiveEpilogueBwdGQAISA_fSD_Li256ELb1ELb0EEENS1_19SingleTileSchedulerILb1ELb0ELb0ELi128EEEEEEEEEvNT_6ParamsE$_ZN4cute3eso3ESOILb1ELb0EJNS_1CILi0EEENS_5tupleIJNS2_ILi1EEENS2_ILi256EEEiEEEEEC2ERKS3_RKS7_) ;  /* 0xffff8cf000007944 */ /* 0x022fea0003c3ffff */
[----:B-1----:R1:W5:Y:S01]  /*e890*/  LDL R2, [R1+0x1384] ;  /* 0x0013840001027983 */ /* 0x0023620000100800 */
[----:B------:R-:W-:-:S03]  /*e8a0*/  MOV R6, 0xe8c0 ;  /* 0x0000e8c000067802 */ /* 0x000fc60000000f00 */
[----:B-1---5:R-:W-:Y:S05]  /*e8b0*/  CALL.REL.NOINC `($_ZN7cutlass13device_kernelIN5flash19enable_sm80_to_sm89INS1_16FlashAttnBwdSm80INS1_25CollectiveMainloopBwdSm80ILi2ELi2EN4cute5tupleIJNS5_1CILi128EEES8_NS7_ILi64EEEEEENS_10bfloat16_tEfNS_4arch4Sm80ELb0ELb0ELb1ELb1ELb0ELb0ELb0ELb0ELi2ELi4ELi4ELi4ELb0EEENS1_24CollectiveEpilogueBwdGQAISA_fSD_Li256ELb1ELb0EEENS1_19SingleTileSchedulerILb1ELb0ELb0ELi128EEEEEEEEEvNT_6ParamsE$_ZN4cute5tupleIJNS0_IJNS_1CILi1EEENS0_IJS2_NS1_ILi2EEES3_EEEEEENS0_IJNS1_ILi0EEENS0_IJS2_NS1_ILi256EEEiEEEEEEEEC2ERKS5_RKS9_) ;  /* 0xffffbe8000007944 */ /* 0x022fea0003c3ffff */
[----:B------:R1:W5:Y:S01]  /*e8c0*/  LDL R31, [R1+0x1380] ;  /* 0x00138000011f7983 */ /* 0x0003620000100800 */
[----:B------:R-:W-:-:S04]  /*e8d0*/  MOV R9, 0x0 ;  /* 0x0000000000097802 */ /* 0x000fc80000000f00 */
[----:B------:R-:W-:Y:S05]  /*e8e0*/  RET.REL.NODEC R8 `(_ZN7cutlass13device_kernelIN5flash19enable_sm80_to_sm89INS1_16FlashAttnBwdSm80INS1_25CollectiveMainloopBwdSm80ILi2ELi2EN4cute5tupleIJNS5_1CILi128EEES8_NS7_ILi64EEEEEENS_10bfloat16_tEfNS_4arch4Sm80ELb0ELb0ELb1ELb1ELb0ELb0ELb0ELb0ELi2ELi4ELi4ELi4ELb0EEENS1_24CollectiveEpilogueBwdGQAISA_fSD_Li256ELb1ELb0EEENS1_19SingleTileSchedulerILb1ELb0ELb0ELi128EEEEEEEEEvNT_6ParamsE) ;  /* 0xffff171008007950 */ /* 0x000fea0003c3ffff */
        .type           $_ZN7cutlass13device_kernelIN5flash19enable_sm80_to_sm89INS1_16FlashAttnBwdSm80INS1_25CollectiveMainloopBwdSm80ILi2ELi2EN4cute5tupleIJNS5_1CILi128EEES8_NS7_ILi64EEEEEENS_10bfloat16_tEfNS_4arch4Sm80ELb0ELb0ELb1ELb1ELb0ELb0ELb0ELb0ELi2ELi4ELi4ELi4ELb0EEENS1_24CollectiveEpilogueBwdGQAISA_fSD_Li256ELb1ELb0EEENS1_19SingleTileSchedulerILb1ELb0ELb0ELi128EEEEEEEEEvNT_6ParamsE$_ZZN4cute6upcastILi2ENS_5tupleIJNS1_IJNS_1CILi1EEENS1_IJNS2_ILi2EEES4_S4_EEEEEES4_NS1_IJS4_S4_EEEEEENS1_IJNS1_IJNS2_ILi0EEENS1_IJS3_NS2_ILi512EEEiEEEEEENS2_ILi4096EEENS1_IJiNS2_ILi8192EEEEEEEEEEEDaRKT0_RKT1_ENKUlRKT_RKT0_E_clIS7_SF_EEDaSP_SS_,@function
        .size           $_ZN7cutlass13device_kernelIN5flash19enable_sm80_to_sm89INS1_16FlashAttnBwdSm80INS1_25CollectiveMainloopBwdSm80ILi2ELi2EN4cute5tupleIJNS5_1CILi128EEES8_NS7_ILi64EEEEEENS_10bfloat16_tEfNS_4arch4Sm80ELb0ELb0ELb1ELb1ELb0ELb0ELb0ELb0ELi2ELi4ELi4ELi4ELb0EEENS1_24CollectiveEpilogueBwdGQAISA_fSD_Li256ELb1ELb0EEENS1_19SingleTileSchedulerILb1ELb0ELb0ELi128EEEEEEEEEvNT_6ParamsE$_ZZN4cute6upcastILi2ENS_5tupleIJNS1_IJNS_1CILi1EEENS1_IJNS2_ILi2EEES4_S4_EEEEEES4_NS1_IJS4_S4_EEEEEENS1_IJNS1_IJNS2_ILi0EEENS1_IJS3_NS2_ILi512EEEiEEEEEENS2_ILi4096EEENS1_IJiNS2_ILi8192EEEEEEEEEEEDaRKT0_RKT1_ENKUlRKT_RKT0_E_clIS7_SF_EEDaSP_SS_,($_ZN7cutlass13device_kernelIN5flash19enable_sm80_to_sm89INS1_16FlashAttnBwdSm80INS1_25CollectiveMainloopBwdSm80ILi2ELi2EN4cute5tupleIJNS5_1CILi128EEES8_NS7_ILi64EEEEEENS_10bfloat16_tEfNS_4arch4Sm80ELb0ELb0ELb1ELb1ELb0ELb0ELb0ELb0ELi2ELi4ELi4ELi4ELb0EEENS1_24CollectiveEpilogueBwdGQAISA_fSD_Li256ELb1ELb0EEENS1_19SingleTileSchedulerILb1ELb0ELb0ELi128EEEEEEEEEvNT_6ParamsE$_ZZN4cute6upcastILi2ENS_5tupleIJNS_1CILi1EEENS1_IJNS2_ILi2EEES4_S4_EEEEEENS1_IJNS2_ILi0EEENS1_IJS3_NS2_ILi512EEEiEEEEEEEEDaRKT0_RKT1_ENKUlRKT_RKT0_E_clIS5_S9_EEDaSJ_SM_ - $_ZN7cutlass13device_kernelIN5flash19enable_sm80_to_sm89INS1_16FlashAttnBwdSm80INS1_25CollectiveMainloopBwdSm80ILi2ELi2EN4cute5tupleIJNS5_1CILi128EEES8_NS7_ILi64EEEEEENS_10bfloat16_tEfNS_4arch4Sm80ELb0ELb0ELb1ELb1ELb0ELb0ELb0ELb0ELi2ELi4ELi4ELi4ELb0EEENS1_24CollectiveEpilogueBwdGQAISA_fSD_Li256ELb1ELb0EEENS1_19SingleTileSchedulerILb1ELb0ELb0ELi128EEEEEEEEEvNT_6ParamsE$_ZZN4cute6upcastILi2ENS_5tupleIJNS1_IJNS_1CILi1EEENS1_IJNS2_ILi2EEES4_S4_EEEEEES4_NS1_IJS4_S4_EEEEEENS1_IJNS1_IJNS2_ILi0EEENS1_IJS3_NS2_ILi512EEEiEEEEEENS2_ILi4096EEENS1_IJiNS2_ILi8192EEEEEEEEEEEDaRKT0_RKT1_ENKUlRKT_RKT0_E_clIS7_SF_EEDaSP_SS_)
$_ZN7cutlass13device_kernelIN5flash19enable_sm80_to_sm89INS1_16FlashAttnBwdSm80INS1_25CollectiveMainloopBwdSm80ILi2ELi2EN4cute5tupleIJNS5_1CILi128EEES8_NS7_ILi64EEEEEENS_10bfloat16_tEfNS_4arch4Sm80ELb0ELb0ELb1ELb1ELb0ELb0ELb0ELb0ELi2ELi4ELi4ELi4ELb0EEENS1_24CollectiveEpilogueBwdGQAISA_fSD_Li256ELb1ELb0EEENS1_19SingleTileSchedulerILb1ELb0ELb0ELi128EEEEEEEEEvNT_6ParamsE$_ZZN4cute6upcastILi2ENS_5tupleIJNS1_IJNS_1CILi1EEENS1_IJNS2_ILi2EEES4_S4_EEEEEES4_NS1_IJS4_S4_EEEEEENS1_IJNS1_IJNS2_ILi0EEENS1_IJS3_NS2_ILi512EEEiEEEEEENS2_ILi4096EEENS1_IJiNS2_ILi8192EEEEEEEEEEEDaRKT0_RKT1_ENKUlRKT_RKT0_E_clIS7_SF_EEDaSP_SS_:
[----:B------:R-:W-:Y:S02]  /*e8f0*/  IADD3 R8, R1, 0x1380, RZ ;  /* 0x0000138001087810 */ /* 0x000fe40007ffe0ff */
[----:B------:R-:W-:Y:S02]  /*e900*/  MOV R50, 0xe940 ;  /* 0x0000e94000327802 */ /* 0x000fe40000000f00 */
[----:B------:R-:W-:-:S04]  /*e910*/  IADD3 R8, R8, c[0x0][0x20], RZ ;  /* 0x0000080008087a10 */ /* 0x000fc80007ffe0ff */
[----:B------:R-:W-:Y:S02]  /*e920*/  IADD3 R9, R8, 0x4, RZ ;  /* 0x0000000408097810 */ /* 0x000fe40007ffe0ff */
[----:B------:R-:W-:Y:S05]  /*e930*/  CALL.REL.NOINC `($_ZN7cutlass13device_kernelIN5flash19enable_sm80_to_sm89INS1_16FlashAttnBwdSm80INS1_25CollectiveMainloopBwdSm80ILi2ELi2EN4cute5tupleIJNS5_1CILi128EEES8_NS7_ILi64EEEEEENS_10bfloat16_tEfNS_4arch4Sm80ELb0ELb0ELb1ELb1ELb0ELb0ELb0ELb0ELi2ELi4ELi4ELi4ELb0EEENS1_24CollectiveEpilogueBwdGQAISA_fSD_Li256ELb1ELb0EEENS1_19SingleTileSchedulerILb1ELb0ELb0ELi128EEEEEEEEEvNT_6ParamsE$_ZZN4cute6upcastILi2ENS_5tupleIJNS_1CILi2EEES3_EEENS1_IJiNS2_ILi8192EEEEEEEEDaRKT0_RKT1_ENKUlRKT_RKT0_E_clIS3_iEEDaSF_SI_) ;  /* 0x0000015000007944 */ /* 0x000fea0003c00000 */
[----:B------:R-:W-:Y:S02]  /*e940*/  MOV R4, 0xe960 ;  /* 0x0000e96000047802 */ /* 0x000fe40000000f00 */
[----:B-1---5:R-:W-:Y:S05]  /*e950*/  CALL.REL.NOINC `($_ZN7cutlass13device_kernelIN5flash19enable_sm80_to_sm89INS1_16FlashAttnBwdSm80INS1_25CollectiveMainloopBwdSm80ILi2ELi2EN4cute5tupleIJNS5_1CILi128EEES8_NS7_ILi64EEEEEENS_10bfloat16_tEfNS_4arch4Sm80ELb0ELb0ELb1ELb1ELb0ELb0ELb0ELb0ELi2ELi4ELi4ELi4ELb0EEENS1_24CollectiveEpilogueBwdGQAISA_fSD_Li256ELb1ELb0EEENS1_19SingleTileSchedulerILb1ELb0ELb0ELi128EEEEEEEEEvNT_6ParamsE$_ZN4cute3eso3ESOILb0ELb1EJiNS_1CILi4096EEEEEC2ERKiRKS3_) ;  /* 0xffff86a000007944 */ /* 0x022fea0003c3ffff */
[----:B-1----:R1:W5:Y:S01]  /*e960*/  LDL R2, [R1+0x1384] ;  /* 0x0013840001027983 */ /* 0x0023620000100800 */
[----:B------:R-:W-:-:S03]  /*e970*/  MOV R6, 0xe990 ;  /* 0x0000e99000067802 */ /* 0x000fc60000000f00 */
[----:B-1---5:R-:W-:Y:S05]  /*e980*/  CALL.REL.NOINC `($_ZN7cutlass13device_kernelIN5flash19enable_sm80_to_sm89INS1_16FlashAttnBwdSm80INS1_25CollectiveMainloopBwdSm80ILi2ELi2EN4cute5tupleIJNS5_1CILi128EEES8_NS7_ILi64EEEEEENS_10bfloat16_tEfNS_4arch4Sm80ELb0ELb0ELb1ELb1ELb0ELb0ELb0ELb0ELi2ELi4ELi4ELi4ELb0EEENS1_24CollectiveEpilogueBwdGQAISA_fSD_Li256ELb1ELb0EEENS1_19SingleTileSchedulerILb1ELb0ELb0ELi128EEEEEEEEEvNT_6ParamsE$_ZN4cute5tupleIJNS0_IJNS_1CILi2EEES2_EEENS0_IJiNS1_ILi4096EEEEEEEEC2ERKS3_RKS5_) ;  /* 0xffffbf2000007944 */ /* 0x022fea0003c3ffff */
[----:B------:R1:W5:Y:S01]  /*e990*/  LDL R2, [R1+0x1380] ;  /* 0x0013800001027983 */ /* 0x0003620000100800 */
[----:B------:R-:W-:-:S04]  /*e9a0*/  MOV R11, 0x0 ;  /* 0x00000000000b7802 */ /* 0x000fc80000000f00 */
[----:B------:R-:W-:Y:S05]  /*e9b0*/  RET.REL.NODEC R10 `(_ZN7cutlass13device_kernelIN5flash19enable_sm80_to_sm89INS1_16FlashAttnBwdSm80INS1_25CollectiveMainloopBwdSm80ILi2ELi2EN4cute5tupleIJNS5_1CILi128EEES8_NS7_ILi64EEEEEENS_10bfloat16_tEfNS_4arch4Sm80ELb0ELb0ELb1ELb1ELb0ELb0ELb0ELb0ELi2ELi4ELi4ELi4ELb0EEENS1_24CollectiveEpilogueBwdGQAISA_fSD_Li256ELb1ELb0EEENS1_19SingleTileSchedulerILb1ELb0ELb0ELi128EEEEEEEEEvNT_6ParamsE) ;  /* 0xffff16400a007950 */ /* 0x000fea0003c3ffff */
        .type           $_ZN7cutlass13device_kernelIN5flash19enable_sm80_to_sm89INS1_16FlashAttnBwdSm80INS1_25CollectiveMainloopBwdSm80ILi2ELi2EN4cute5tupleIJNS5_1CILi128EEES8_NS7_ILi64EEEEEENS_10bfloat16_tEfNS_4arch4Sm80ELb0ELb0ELb1ELb1ELb0ELb0ELb0ELb0ELi2ELi4ELi4ELi4ELb0EEENS1_24CollectiveEpilogueBwdGQAISA_fSD_Li256ELb1ELb0EEENS1_19SingleTileSchedulerILb1ELb0ELb0ELi128EEEEEEEEEvNT_6ParamsE$_ZZN4cute6upcastILi2ENS_5tupleIJNS_1CILi1EEENS1_IJNS2_ILi2EEES4_S4_EEEEEENS1_IJNS2_ILi0EEENS1_IJS3_NS2_ILi512EEEiEEEEEEEEDaRKT0_RKT1_ENKUlRKT_RKT0_E_clIS5_S9_EEDaSJ_SM_,@function
        .size           $_ZN7cutlass13device_kernelIN5flash19enable_sm80_to_sm89INS1_16FlashAttnBwdSm80INS1_25CollectiveMainloopBwdSm80ILi2ELi2EN4cute5tupleIJNS5_1CILi128EEES8_NS7_ILi64EEEEEENS_10bfloat16_tEfNS_4arch4Sm80ELb0ELb0ELb1ELb1ELb0ELb0ELb0ELb0ELi2ELi4ELi4ELi4ELb0EEENS1_24CollectiveEpilogueBwdGQAISA_fSD_Li256ELb1ELb0EEENS1_19SingleTileSchedulerILb1ELb0ELb0ELi128EEEEEEEEEvNT_6ParamsE$_ZZN4cute6upcastILi2ENS_5tupleIJNS_1CILi1EEENS1_IJNS2_ILi2EEES4_S4_EEEEEENS1_IJNS2_ILi0EEENS1_IJS3_NS2_ILi512EEEiEEEEEEEEDaRKT0_RKT1_ENKUlRKT_RKT0_E_clIS5_S9_EEDaSJ_SM_,($_ZN7cutlass13device_kernelIN5flash19enable_sm80_to_sm89INS1_16FlashAttnBwdSm80INS1_25CollectiveMainloopBwdSm80ILi2ELi2EN4cute5tupleIJNS5_1CILi128EEES8_NS7_ILi64EEEEEENS_10bfloat16_tEfNS_4arch4Sm80ELb0ELb0ELb1ELb1ELb0ELb0ELb0ELb0ELi2ELi4ELi4ELi4ELb0EEENS1_24CollectiveEpilogueBwdGQAISA_fSD_Li256ELb1ELb0EEENS1_19SingleTileSchedulerILb1ELb0ELb0ELi128EEEEEEEEEvNT_6ParamsE$_ZZN4cute6upcastILi2ENS_5tupleIJNS_1CILi2EEES3_EEENS1_IJiNS2_ILi8192EEEEEEEEDaRKT0_RKT1_ENKUlRKT_RKT0_E_clIS3_iEEDaSF_SI_ - $_ZN7cutlass13device_kernelIN5flash19enable_sm80_to_sm89INS1_16FlashAttnBwdSm80INS1_25CollectiveMainloopBwdSm80ILi2ELi2EN4cute5tupleIJNS5_1CILi128EEES8_NS7_ILi64EEEEEENS_10bfloat16_tEfNS_4arch4Sm80ELb0ELb0ELb1ELb1ELb0ELb0ELb0ELb0ELi2ELi4ELi4ELi4ELb0EEENS1_24CollectiveEpilogueBwdGQAISA_fSD_Li256ELb1ELb0EEENS1_19SingleTileSchedulerILb1ELb0ELb0ELi128EEEEEEEEEvNT_6ParamsE$_ZZN4cute6upcastILi2ENS_5tupleIJNS_1CILi1EEENS1_IJNS2_ILi2EEES4_S4_EEEEEENS1_IJNS2_ILi0EEENS1_IJS3_NS2_ILi512EEEiEEEEEEEEDaRKT0_RKT1_ENKUlRKT_RKT0_E_clIS5_S9_EEDaSJ_SM_)
$_ZN7cutlass13device_kernelIN5flash19enable_sm80_to_sm89INS1_16FlashAttnBwdSm80INS1_25CollectiveMainloopBwdSm80ILi2ELi2EN4cute5tupleIJNS5_1CILi128EEES8_NS7_ILi64EEEEEENS_10bfloat16_tEfNS_4arch4Sm80ELb0ELb0ELb1ELb1ELb0ELb0ELb0ELb0ELi2ELi4ELi4ELi4ELb0EEENS1_24CollectiveEpilogueBwdGQAISA_fSD_Li256ELb1ELb0EEENS1_19SingleTileSchedulerILb1ELb0ELb0ELi128EEEEEEEEEvNT_6ParamsE$_ZZN4cute6upcastILi2ENS_5tupleIJNS_1CILi1EEENS1_IJNS2_ILi2EEES4_S4_EEEEEENS1_IJNS2_ILi0EEENS1_IJS3_NS2_ILi512EEEiEEEEEEEEDaRKT0_RKT1_ENKUlRKT_RKT0_E_clIS5_S9_EEDaSJ_SM_:
[----:B------:R-:W-:Y:S02]  /*e9c0*/  IADD3 R11, R1, 0x1388, RZ ;  /* 0x00001388010b7810 */ /* 0x000fe40007ffe0ff */
[----:B------:R-:W-:Y:S02]  /*e9d0*/  MOV R50, 0xea10 ;  /* 0x0000ea1000327802 */ /* 0x000fe40000000f00 */
[----:B------:R-:W-:-:S04]  /*e9e0*/  IADD3 R11, R11, c[0x0][0x20], RZ ;  /* 0x000008000b0b7a10 */ /* 0x000fc80007ffe0ff */
[----:B------:R-:W-:Y:S02]  /*e9f0*/  IADD3 R31, R11, 0x4, RZ ;  /* 0x000000040b1f7810 */ /* 0x000fe40007ffe0ff */
[----:B------:R-:W-:Y:S05]  /*ea00*/  CALL.REL.NOINC `($_ZN7cutlass13device_kernelIN5flash19enable_sm80_to_sm89INS1_16FlashAttnBwdSm80INS1_25CollectiveMainloopBwdSm80ILi2ELi2EN4cute5tupleIJNS5_1CILi128EEES8_NS7_ILi64EEEEEENS_10bfloat16_tEfNS_4arch4Sm80ELb0ELb0ELb1ELb1ELb0ELb0ELb0ELb0ELi2ELi4ELi4ELi4ELb0EEENS1_24CollectiveEpilogueBwdGQAISA_fSD_Li256ELb1ELb0EEENS1_19SingleTileSchedulerILb1ELb0ELb0ELi128EEEEEEEEEvNT_6ParamsE$_ZZN4cute6upcastILi2ENS_5tupleIJNS_1CILi2EEES3_S3_EEENS1_IJNS2_ILi1EEENS2_ILi512EEEiEEEEEDaRKT0_RKT1_ENKUlRKT_RKT0_E_clIS3_iEEDaSG_SJ_) ;  /* 0x0000011000007944 */ /* 0x000fea0003c00000 */
[----:B------:R-:W-:Y:S02]  /*ea10*/  MOV R4, 0xea30 ;  /* 0x0000ea3000047802 */ /* 0x000fe40000000f00 */
[----:B-1---5:R-:W-:Y:S05]  /*ea20*/  CALL.REL.NOINC `($_ZN7cutlass13device_kernelIN5flash19enable_sm80_to_sm89INS1_16FlashAttnBwdSm80INS1_25CollectiveMainloopBwdSm80ILi2ELi2EN4cute5tupleIJNS5_1CILi128EEES8_NS7_ILi64EEEEEENS_10bfloat16_tEfNS_4arch4Sm80ELb0ELb0ELb1ELb1ELb0ELb0ELb0ELb0ELi2ELi4ELi4ELi4ELb0EEENS1_24CollectiveEpilogueBwdGQAISA_fSD_Li256ELb1ELb0EEENS1_19SingleTileSchedulerILb1ELb0ELb0ELi128EEEEEEEEEvNT_6ParamsE$_ZN4cute3eso3ESOILb1ELb0EJNS_1CILi1EEENS2_ILi256EEEiEEC2ERKS3_RKS4_RKi) ;  /* 0xffff8cd000007944 */ /* 0x022fea0003c3ffff */
[----:B-1----:R1:W5:Y:S01]  /*ea30*/  LDL R2, [R1+0x138c] ;  /* 0x00138c0001027983 */ /* 0x0023620000100800 */
[----:B------:R-:W-:-:S03]  /*ea40*/  MOV R6, 0xea60 ;  /* 0x0000ea6000067802 */ /* 0x000fc60000000f00 */
[----:B-1---5:R-:W-:Y:S05]  /*ea50*/  CALL.REL.NOINC `($_ZN7cutlass13device_kernelIN5flash19enable_sm80_to_sm89INS1_16FlashAttnBwdSm80INS1_25CollectiveMainloopBwdSm80ILi2ELi2EN4cute5tupleIJNS5_1CILi128EEES8_NS7_ILi64EEEEEENS_10bfloat16_tEfNS_4arch4Sm80ELb0ELb0ELb1ELb1ELb0ELb0ELb0ELb0ELi2ELi4ELi4ELi4ELb0EEENS1_24CollectiveEpilogueBwdGQAISA_fSD_Li256ELb1ELb0EEENS1_19SingleTileSchedulerILb1ELb0ELb0ELi128EEEEEEEEEvNT_6ParamsE$_ZN4cute5tupleIJNS0_IJNS_1CILi1EEENS1_ILi2EEES3_EEENS0_IJS2_NS1_ILi256EEEiEEEEEC2ERKS4_RKS6_) ;  /* 0xffffbd7000007944 */ /* 0x022fea0003c3ffff */
[----:B------:R1:W5:Y:S01]  /*ea60*/  LDL R2, [R1+0x1388] ;  /* 0x0013880001027983 */ /* 0x0003620000100800 */
[----:B------:R-:W-:-:S04]  /*ea70*/  MOV R53, 0x0 ;  /* 0x0000000000357802 */ /* 0x000fc80000000f00 */
[----:B------:R-:W-:Y:S05]  /*ea80*/  RET.REL.NODEC R52 `(_ZN7cutlass13device_kernelIN5flash19enable_sm80_to_sm89INS1_16FlashAttnBwdSm80INS1_25CollectiveMainloopBwdSm80ILi2ELi2EN4cute5tupleIJNS5_1CILi128EEES8_NS7_ILi64EEEEEENS_10bfloat16_tEfNS_4arch4Sm80ELb0ELb0ELb1ELb1ELb0ELb0ELb0ELb0ELi2ELi4ELi4ELi4ELb0EEENS1_24CollectiveEpilogueBwdGQAISA_fSD_Li256ELb1ELb0EEENS1_19SingleTileSchedulerILb1ELb0ELb0ELi128EEEEEEEEEvNT_6ParamsE) ;  /* 0xffff157034007950 */ /* 0x000fea0003c3ffff */
        .type           $_ZN7cutlass13device_kernelIN5flash19enable_sm80_to_sm89INS1_16FlashAttnBwdSm80INS1_25CollectiveMainloopBwdSm80ILi2ELi2EN4cute5tupleIJNS5_1CILi128EEES8_NS7_ILi64EEEEEENS_10bfloat16_tEfNS_4arch4Sm80ELb0ELb0ELb1ELb1ELb0ELb0ELb0ELb0ELi2ELi4ELi4ELi4ELb0EEENS1_24CollectiveEpilogueBwdGQAISA_fSD_Li256ELb1ELb0EEENS1_19SingleTileSchedulerILb1ELb0ELb0ELi128EEEEEEEEEvNT_6ParamsE$_ZZN4cute6upcastILi2ENS_5tupleIJNS_1CILi2EEES3_EEENS1_IJiNS2_ILi8192EEEEEEEEDaRKT0_RKT1_ENKUlRKT_RKT0_E_clIS3_iEEDaSF_SI_,@function
        .size           $_ZN7cutlass13device_kernelIN5flash19enable_sm80_to_sm89INS1_16FlashAttnBwdSm80INS1_25CollectiveMainloopBwdSm80ILi2ELi2EN4cute5tupleIJNS5_1CILi128EEES8_NS7_ILi64EEEEEENS_10bfloat16_tEfNS_4arch4Sm80ELb0ELb0ELb1ELb1ELb0ELb0ELb0ELb0ELi2ELi4ELi4ELi4ELb0EEENS1_24CollectiveEpilogueBwdGQAISA_fSD_Li256ELb1ELb0EEENS1_19SingleTileSchedulerILb1ELb0ELb0ELi128EEEEEEEEEvNT_6ParamsE$_ZZN4cute6upcastILi2ENS_5tupleIJNS_1CILi2EEES3_EEENS1_IJiNS2_ILi8192EEEEEEEEDaRKT0_RKT1_ENKUlRKT_RKT0_E_clIS3_iEEDaSF_SI_,($_ZN7cutlass13device_kernelIN5flash19enable_sm80_to_sm89INS1_16FlashAttnBwdSm80INS1_25CollectiveMainloopBwdSm80ILi2ELi2EN4cute5tupleIJNS5_1CILi128EEES8_NS7_ILi64EEEEEENS_10bfloat16_tEfNS_4arch4Sm80ELb0ELb0ELb1ELb1ELb0ELb0ELb0ELb0ELi2ELi4ELi4ELi4ELb0EEENS1_24CollectiveEpilogueBwdGQAISA_fSD_Li256ELb1ELb0EEENS1_19SingleTileSchedulerILb1ELb0ELb0ELi128EEEEEEEEEvNT_6ParamsE$_ZZN4cute6upcastILi2ENS_5tupleIJNS_1CILi2EEES3_S3_EEENS1_IJNS2_ILi1EEENS2_ILi512EEEiEEEEEDaRKT0_RKT1_ENKUlRKT_RKT0_E_clIS3_iEEDaSG_SJ_ - $_ZN7cutlass13device_kernelIN5flash19enable_sm80_to_sm89INS1_16FlashAttnBwdSm80INS1_25CollectiveMainloopBwdSm80ILi2ELi2EN4cute5tupleIJNS5_1CILi128EEES8_NS7_ILi64EEEEEENS_10bfloat16_tEfNS_4arch4Sm80ELb0ELb0ELb1ELb1ELb0ELb0ELb0ELb0ELi2ELi4ELi4ELi4ELb0EEENS1_24CollectiveEpilogueBwdGQAISA_fSD_Li256ELb1ELb0EEENS1_19SingleTileSchedulerILb1ELb0ELb0ELi128EEEEEEEEEvNT_6ParamsE$_ZZN4cute6upcastILi2ENS_5tupleIJNS_1CILi2EEES3_EEENS1_IJiNS2_ILi8192EEEEEEEEDaRKT0_RKT1_ENKUlRKT_RKT0_E_clIS3_iEEDaSF_SI_)
$_ZN7cutlass13device_kernelIN5flash19enable_sm80_to_sm89INS1_16FlashAttnBwdSm80INS1_25CollectiveMainloopBwdSm80ILi2ELi2EN4cute5tupleIJNS5_1CILi128EEES8_NS7_ILi64EEEEEENS_10bfloat16_tEfNS_4arch4Sm80ELb0ELb0ELb1ELb1ELb0ELb0ELb0ELb0ELi2ELi4ELi4ELi4ELb0EEENS1_24CollectiveEpilogueBwdGQAISA_fSD_Li256ELb1ELb0EEENS1_19SingleTileSchedulerILb1ELb0ELb0ELi128EEEEEEEEEvNT_6ParamsE$_ZZN4cute6upcastILi2ENS_5tupleIJNS_1CILi2EEES3_EEENS1_IJiNS2_ILi8192EEEEEEEEDaRKT0_RKT1_ENKUlRKT_RKT0_E_clIS3_iEEDaSF_SI_:
[----:B------:R-:W-:Y:S02]  /*ea90*/  LEA.HI R3, R3, R3, RZ, 0x1 ;  /* 0x0000000303037211 */ /* 0x000fe400078f08ff */
[----:B------:R-:W-:Y:S02]  /*eaa0*/  IADD3 R2, R1, 0x1388, RZ ;  /* 0x0000138801027810 */ /* 0x000fe40007ffe0ff */
[----:B------:R-:W-:Y:S02]  /*eab0*/  SHF.R.S32.HI R3, RZ, 0x1, R3 ;  /* 0x00000001ff037819 */ /* 0x000fe40000011403 */
[----:B------:R-:W-:Y:S02]  /*eac0*/  IADD3 R2, R2, c[0x0][0x20], RZ ;  /* 0x0000080002027a10 */ /* 0x000fe40007ffe0ff */
[----:B------:R-:W-:Y:S02]  /*ead0*/  MOV R6, 0xeaf0 ;  /* 0x0000eaf000067802 */ /* 0x000fe40000000f00 */
[----:B------:R-:W-:Y:S05]  /*eae0*/  CALL.REL.NOINC `($_ZN7cutlass13device_kernelIN5flash19enable_sm80_to_sm89INS1_16FlashAttnBwdSm80INS1_25CollectiveMainloopBwdSm80ILi2ELi2EN4cute5tupleIJNS5_1CILi128EEES8_NS7_ILi64EEEEEENS_10bfloat16_tEfNS_4arch4Sm80ELb0ELb0ELb1ELb1ELb0ELb0ELb0ELb0ELi2ELi4ELi4ELi4ELb0EEENS1_24CollectiveEpilogueBwdGQAISA_fSD_Li256ELb1ELb0EEENS1_19SingleTileSchedulerILb1ELb0ELb0ELi128EEEEEEEEEvNT_6ParamsE$_ZN4cute5tupleIJNS_1CILi2EEEiEEC2ERKS2_RKi) ;  /* 0xffffc05000007944 */ /* 0x000fea0003c3ffff */
[----:B------:R1:W5:Y:S01]  /*eaf0*/  LDL R2, [R1+0x1388] ;  /* 0x0013880001027983 */ /* 0x0003620000100800 */
[----:B------:R-:W-:-:S04]  /*eb00*/  MOV R51, 0x0 ;  /* 0x0000000000337802 */ /* 0x000fc80000000f00 */
[----:B------:R-:W-:Y:S05]  /*eb10*/  RET.REL.NODEC R50 `(_ZN7cutlass13device_kernelIN5flash19enable_sm80_to_sm89INS1_16FlashAttnBwdSm80INS1_25CollectiveMainloopBwdSm80ILi2ELi2EN4cute5tupleIJNS5_1CILi128EEES8_NS7_ILi64EEEEEENS_10bfloat16_tEfNS_4arch4Sm80ELb0ELb0ELb1ELb1ELb0ELb0ELb0ELb0ELi2ELi4ELi4ELi4ELb0EEENS1_24CollectiveEpilogueBwdGQAISA_fSD_Li256ELb1ELb0EEENS1_19SingleTileSchedulerILb1ELb0ELb0ELi128EEEEEEEEEvNT_6ParamsE) ;  /* 0xffff14e032007950 */ /* 0x000fea0003c3ffff */
        .type           $_ZN7cutlass13device_kernelIN5flash19enable_sm80_to_sm89INS1_16FlashAttnBwdSm80INS1_25CollectiveMainloopBwdSm80ILi2ELi2EN4cute5tupleIJNS5_1CILi128EEES8_NS7_ILi64EEEEEENS_10bfloat16_tEfNS_4arch4Sm80ELb0ELb0ELb1ELb1ELb0ELb0ELb0ELb0ELi2ELi4ELi4ELi4ELb0EEENS1_24CollectiveEpilogueBwdGQAISA_fSD_Li256ELb1ELb0EEENS1_19SingleTileSchedulerILb1ELb0ELb0ELi128EEEEEEEEEvNT_6ParamsE$_ZZN4cute6upcastILi2ENS_5tupleIJNS_1CILi2EEES3_S3_EEENS1_IJNS2_ILi1EEENS2_ILi512EEEiEEEEEDaRKT0_RKT1_ENKUlRKT_RKT0_E_clIS3_iEEDaSG_SJ_,@function
        .size           $_ZN7cutlass13device_kernelIN5flash19enable_sm80_to_sm89INS1_16FlashAttnBwdSm80INS1_25CollectiveMainloopBwdSm80ILi2ELi2EN4cute5tupleIJNS5_1CILi128EEES8_NS7_ILi64EEEEEENS_10bfloat16_tEfNS_4arch4Sm80ELb0ELb0ELb1ELb1ELb0ELb0ELb0ELb0ELi2ELi4ELi4ELi4ELb0EEENS1_24CollectiveEpilogueBwdGQAISA_fSD_Li256ELb1ELb0EEENS1_19SingleTileSchedulerILb1ELb0ELb0ELi128EEEEEEEEEvNT_6ParamsE$_ZZN4cute6upcastILi2ENS_5tupleIJNS_1CILi2EEES3_S3_EEENS1_IJNS2_ILi1EEENS2_ILi512EEEiEEEEEDaRKT0_RKT1_ENKUlRKT_RKT0_E_clIS3_iEEDaSG_SJ_,($_ZN7cutlass13device_kernelIN5flash19enable_sm80_to_sm89INS1_16FlashAttnBwdSm80INS1_25CollectiveMainloopBwdSm80ILi2ELi2EN4cute5tupleIJNS5_1CILi128EEES8_NS7_ILi64EEEEEENS_10bfloat16_tEfNS_4arch4Sm80ELb0ELb0ELb1ELb1ELb0ELb0ELb0ELb0ELi2ELi4ELi4ELi4ELb0EEENS1_24CollectiveEpilogueBwdGQAISA_fSD_Li256ELb1ELb0EEENS1_19SingleTileSchedulerILb1ELb0ELb0ELi128EEEEEEEEEvNT_6ParamsE$_ZZN4cute7crd2crdINS_5tupleIJiiiNS_1CILi0EEEEEENS1_IJNS2_ILi32EEENS2_ILi4EEENS2_ILi2EEENS2_ILi1EEEEEENS1_IJS8_S8_S8_S8_EEEEEDaRKT_RKT0_RKT1_ENKUlRKT_RKT0_RKT1_E_clIiS5_S8_EEDaSM_SP_SS_ - $_ZN7cutlass13device_kernelIN5flash19enable_sm80_to_sm89INS1_16FlashAttnBwdSm80INS1_25CollectiveMainloopBwdSm80ILi2ELi2EN4cute5tupleIJNS5_1CILi128EEES8_NS7_ILi64EEEEEENS_10bfloat16_tEfNS_4arch4Sm80ELb0ELb0ELb1ELb1ELb0ELb0ELb0ELb0ELi2ELi4ELi4ELi4ELb0EEENS1_24CollectiveEpilogueBwdGQAISA_fSD_Li256ELb1ELb0EEENS1_19SingleTileSchedulerILb1ELb0ELb0ELi128EEEEEEEEEvNT_6ParamsE$_ZZN4cute6upcastILi2ENS_5tupleIJNS_1CILi2EEES3_S3_EEENS1_IJNS2_ILi1EEENS2_ILi512EEEiEEEEEDaRKT0_RKT1_ENKUlRKT_RKT0_E_clIS3_iEEDaSG_SJ_)
$_ZN7cutlass13device_kernelIN5flash19enable_sm80_to_sm89INS1_16FlashAttnBwdSm80INS1_25CollectiveMainloopBwdSm80ILi2ELi2EN4cute5tupleIJNS5_1CILi128EEES8_NS7_ILi64EEEEEENS_10bfloat16_tEfNS_4arch4Sm80ELb0ELb0ELb1ELb1ELb0ELb0ELb0ELb0ELi2ELi4ELi4ELi4ELb0EEENS1_24CollectiveEpilogueBwdGQAISA_fSD_Li256ELb1ELb0EEENS1_19SingleTileSchedulerILb1ELb0ELb0ELi128EEEEEEEEEvNT_6ParamsE$_ZZN4cute6upcastILi2ENS_5tupleIJNS_1CILi2EEES3_S3_EEENS1_IJNS2_ILi1EEENS2_ILi512EEEiEEEEEDaRKT0_RKT1_ENKUlRKT_RKT0_E_clIS3_iEEDaSG_SJ_:
        /* <DEDUP_REMOVED lines=9> */
        .type           $_ZN7cutlass13device_kernelIN5flash19enable_sm80_to_sm89INS1_16FlashAttnBwdSm80INS1_25CollectiveMainloopBwdSm80ILi2ELi2EN4cute5tupleIJNS5_1CILi128EEES8_NS7_ILi64EEEEEENS_10bfloat16_tEfNS_4arch4Sm80ELb0ELb0ELb1ELb1ELb0ELb0ELb0ELb0ELi2ELi4ELi4ELi4ELb0EEENS1_24CollectiveEpilogueBwdGQAISA_fSD_Li256ELb1ELb0EEENS1_19SingleTileSchedulerILb1ELb0ELb0ELi128EEEEEEEEEvNT_6ParamsE$_ZZN4cute7crd2crdINS_5tupleIJiiiNS_1CILi0EEEEEENS1_IJNS2_ILi32EEENS2_ILi4EEENS2_ILi2EEENS2_ILi1EEEEEENS1_IJS8_S8_S8_S8_EEEEEDaRKT_RKT0_RKT1_ENKUlRKT_RKT0_RKT1_E_clIiS5_S8_EEDaSM_SP_SS_,@function
        .size           $_ZN7cutlass13device_kernelIN5flash19enable_sm80_to_sm89INS1_16FlashAttnBwdSm80INS1_25CollectiveMainloopBwdSm80ILi2ELi2EN4cute5tupleIJNS5_1CILi128EEES8_NS7_ILi64EEEEEENS_10bfloat16_tEfNS_4arch4Sm80ELb0ELb0ELb1ELb1ELb0ELb0ELb0ELb0ELi2ELi4ELi4ELi4ELb0EEENS1_24CollectiveEpilogueBwdGQAISA_fSD_Li256ELb1ELb0EEENS1_19SingleTileSchedulerILb1ELb0ELb0ELi128EEEEEEEEEvNT_6ParamsE$_ZZN4cute7crd2crdINS_5tupleIJiiiNS_1CILi0EEEEEENS1_IJNS2_ILi32EEENS2_ILi4EEENS2_ILi2EEENS2_ILi1EEEEEENS1_IJS8_S8_S8_S8_EEEEEDaRKT_RKT0_RKT1_ENKUlRKT_RKT0_RKT1_E_clIiS5_S8_EEDaSM_SP_SS_,($_ZN7cutlass13device_kernelIN5flash19enable_sm80_to_sm89INS1_16FlashAttnBwdSm80INS1_25CollectiveMainloopBwdSm80ILi2ELi2EN4cute5tupleIJNS5_1CILi128EEES8_NS7_ILi64EEEEEENS_10bfloat16_tEfNS_4arch4Sm80ELb0ELb0ELb1ELb1ELb0ELb0ELb0ELb0ELi2ELi4ELi4ELi4ELb0EEENS1_24CollectiveEpilogueBwdGQAISA_fSD_Li256ELb1ELb0EEENS1_19SingleTileSchedulerILb1ELb0ELb0ELi128EEEEEEEEEvNT_6ParamsE$_ZZN4cute7crd2crdINS_5tupleIJiiiNS_1CILi0EEEEEENS1_IJNS2_ILi32EEENS2_ILi4EEENS2_ILi2EEENS2_ILi1EEEEEENS1_IJS8_S8_S8_S8_EEEEEDaRKT_RKT0_RKT1_ENKUlRKT_RKT0_RKT1_E_clIiS6_S8_EEDaSM_SP_SS_ - $_ZN7cutlass13device_kernelIN5flash19enable_sm80_to_sm89INS1_16FlashAttnBwdSm80INS1_25CollectiveMainloopBwdSm80ILi2ELi2EN4cute5tupleIJNS5_1CILi128EEES8_NS7_ILi64EEEEEENS_10bfloat16_tEfNS_4arch4Sm80ELb0ELb0ELb1ELb1ELb0ELb0ELb0ELb0ELi2ELi4ELi4ELi4ELb0EEENS1_24CollectiveEpilogueBwdGQAISA_fSD_Li256ELb1ELb0EEENS1_19SingleTileSchedulerILb1ELb0ELb0ELi128EEEEEEEEEvNT_6ParamsE$_ZZN4cute7crd2crdINS_5tupleIJiiiNS_1CILi0EEEEEENS1_IJNS2_ILi32EEENS2_ILi4EEENS2_ILi2EEENS2_ILi1EEEEEENS1_IJS8_S8_S8_S8_EEEEEDaRKT_RKT0_RKT1_ENKUlRKT_RKT0_RKT1_E_clIiS5_S8_EEDaSM_SP_SS_)
$_ZN7cutlass13device_kernelIN5flash19enable_sm80_to_sm89INS1_16FlashAttnBwdSm80INS1_25CollectiveMainloopBwdSm80ILi2ELi2EN4cute5tupleIJNS5_1CILi128EEES8_NS7_ILi64EEEEEENS_10bfloat16_tEfNS_4arch4Sm80ELb0ELb0ELb1ELb1ELb0ELb0ELb0ELb0ELi2ELi4ELi4ELi4ELb0EEENS1_24CollectiveEpilogueBwdGQAISA_fSD_Li256ELb1ELb0EEENS1_19SingleTileSchedulerILb1ELb0ELb0ELi128EEEEEEEEEvNT_6ParamsE$_ZZN4cute7crd2crdINS_5tupleIJiiiNS_1CILi0EEEEEENS1_IJNS2_ILi32EEENS2_ILi4EEENS2_ILi2EEENS2_ILi1EEEEEENS1_IJS8_S8_S8_S8_EEEEEDaRKT_RKT0_RKT1_ENKUlRKT_RKT0_RKT1_E_clIiS5_S8_EEDaSM_SP_SS_:
[----:B------:R-:W-:Y:S02]  /*ebb0*/  MOV R8, R6 ;  /* 0x0000000600087202 */ /* 0x000fe40000000f00 */
[----:B------:R-:W-:-:S04]  /*ebc0*/  MOV R9, 0x0 ;  /* 0x0000000000097802 */ /* 0x000fc80000000f00 */
[----:B------:R-:W-:Y:S05]  /*ebd0*/  RET.REL.NODEC R8 `(_ZN7cutlass13device_kernelIN5flash19enable_sm80_to_sm89INS1_16FlashAttnBwdSm80INS1_25CollectiveMainloopBwdSm80ILi2ELi2EN4cute5tupleIJNS5_1CILi128EEES8_NS7_ILi64EEEEEENS_10bfloat16_tEfNS_4arch4Sm80ELb0ELb0ELb1ELb1ELb0ELb0ELb0ELb0ELi2ELi4ELi4ELi4ELb0EEENS1_24CollectiveEpilogueBwdGQAISA_fSD_Li256ELb1ELb0EEENS1_19SingleTileSchedulerILb1ELb0ELb0ELi128EEEEEEEEEvNT_6ParamsE) ;  /* 0xffff142008007950 */ /* 0x000fea0003c3ffff */
        .type           $_ZN7cutlass13device_kernelIN5flash19enable_sm80_to_sm89INS1_16FlashAttnBwdSm80INS1_25CollectiveMainloopBwdSm80ILi2ELi2EN4cute5tupleIJNS5_1CILi128EEES8_NS7_ILi64EEEEEENS_10bfloat16_tEfNS_4arch4Sm80ELb0ELb0ELb1ELb1ELb0ELb0ELb0ELb0ELi2ELi4ELi4ELi4ELb0EEENS1_24CollectiveEpilogueBwdGQAISA_fSD_Li256ELb1ELb0EEENS1_19SingleTileSchedulerILb1ELb0ELb0ELi128EEEEEEEEEvNT_6ParamsE$_ZZN4cute7crd2crdINS_5tupleIJiiiNS_1CILi0EEEEEENS1_IJNS2_ILi32EEENS2_ILi4EEENS2_ILi2EEENS2_ILi1EEEEEENS1_IJS8_S8_S8_S8_EEEEEDaRKT_RKT0_RKT1_ENKUlRKT_RKT0_RKT1_E_clIiS6_S8_EEDaSM_SP_SS_,@function
        .size           $_ZN7cutlass13device_kernelIN5flash19enable_sm80_to_sm89INS1_16FlashAttnBwdSm80INS1_25CollectiveMainloopBwdSm80ILi2ELi2EN4cute5tupleIJNS5_1CILi128EEES8_NS7_ILi64EEEEEENS_10bfloat16_tEfNS_4arch4Sm80ELb0ELb0ELb1ELb1ELb0ELb0ELb0ELb0ELi2ELi4ELi4ELi4ELb0EEENS1_24CollectiveEpilogueBwdGQAISA_fSD_Li256ELb1ELb0EEENS1_19SingleTileSchedulerILb1ELb0ELb0ELi128EEEEEEEEEvNT_6ParamsE$_ZZN4cute7crd2crdINS_5tupleIJiiiNS_1CILi0EEEEEENS1_IJNS2_ILi32EEENS2_ILi4EEENS2_ILi2EEENS2_ILi1EEEEEENS1_IJS8_S8_S8_S8_EEEEEDaRKT_RKT0_RKT1_ENKUlRKT_RKT0_RKT1_E_clIiS6_S8_EEDaSM_SP_SS_,($_ZN7cutlass13device_kernelIN5flash19enable_sm80_to_sm89INS1_16FlashAttnBwdSm80INS1_25CollectiveMainloopBwdSm80ILi2ELi2EN4cute5tupleIJNS5_1CILi128EEES8_NS7_ILi64EEEEEENS_10bfloat16_tEfNS_4arch4Sm80ELb0ELb0ELb1ELb1ELb0ELb0ELb0ELb0ELi2ELi4ELi4ELi4ELb0EEENS1_24CollectiveEpilogueBwdGQAISA_fSD_Li256ELb1ELb0EEENS1_19SingleTileSchedulerILb1ELb0ELb0ELi128EEEEEEEEEvNT_6ParamsE$_ZZN4cute7crd2crdINS_5tupleIJiiiNS_1CILi0EEEEEENS1_IJNS2_ILi32EEENS2_ILi4EEENS2_ILi2EEENS2_ILi1EEEEEENS1_IJS8_S8_S8_S8_EEEEEDaRKT_RKT0_RKT1_ENKUlRKT_RKT0_RKT1_E_clIiS7_S8_EEDaSM_SP_SS_ - $_ZN7cutlass13device_kernelIN5flash19enable_sm80_to_sm89INS1_16FlashAttnBwdSm80INS1_25CollectiveMainloopBwdSm80ILi2ELi2EN4cute5tupleIJNS5_1CILi128EEES8_NS7_ILi64EEEEEENS_10bfloat16_tEfNS_4arch4Sm80ELb0ELb0ELb1ELb1ELb0ELb0ELb0ELb0ELi2ELi4ELi4ELi4ELb0EEENS1_24CollectiveEpilogueBwdGQAISA_fSD_Li256ELb1ELb0EEENS1_19SingleTileSchedulerILb1ELb0ELb0ELi128EEEEEEEEEvNT_6ParamsE$_ZZN4cute7crd2crdINS_5tupleIJiiiNS_1CILi0EEEEEENS1_IJNS2_ILi32EEENS2_ILi4EEENS2_ILi2EEENS2_ILi1EEEEEENS1_IJS8_S8_S8_S8_EEEEEDaRKT_RKT0_RKT1_ENKUlRKT_RKT0_RKT1_E_clIiS6_S8_EEDaSM_SP_SS_)
$_ZN7cutlass13device_kernelIN5flash19enable_sm80_to_sm89INS1_16FlashAttnBwdSm80INS1_25CollectiveMainloopBwdSm80ILi2ELi2EN4cute5tupleIJNS5_1CILi128EEES8_NS7_ILi64EEEEEENS_10bfloat16_tEfNS_4arch4Sm80ELb0ELb0ELb1ELb1ELb0ELb0ELb0ELb0ELi2ELi4ELi4ELi4ELb0EEENS1_24CollectiveEpilogueBwdGQAISA_fSD_Li256ELb1ELb0EEENS1_19SingleTileSchedulerILb1ELb0ELb0ELi128EEEEEEEEEvNT_6ParamsE$_ZZN4cute7crd2crdINS_5tupleIJiiiNS_1CILi0EEEEEENS1_IJNS2_ILi32EEENS2_ILi4EEENS2_ILi2EEENS2_ILi1EEEEEENS1_IJS8_S8_S8_S8_EEEEEDaRKT_RKT0_RKT1_ENKUlRKT_RKT0_RKT1_E_clIiS6_S8_EEDaSM_SP_SS_:
[----:B------:R-:W-:Y:S02]  /*ebe0*/  MOV R8, R2 ;  /* 0x0000000200087202 */ /* 0x000fe40000000f00 */
[----:B------:R-:W-:-:S04]  /*ebf0*/  MOV R9, 0x0 ;  /* 0x0000000000097802 */ /* 0x000fc80000000f00 */
[----:B------:R-:W-:Y:S05]  /*ec00*/  RET.REL.NODEC R8 `(_ZN7cutlass13device_kernelIN5flash19enable_sm80_to_sm89INS1_16FlashAttnBwdSm80INS1_25CollectiveMainloopBwdSm80ILi2ELi2EN4cute5tupleIJNS5_1CILi128EEES8_NS7_ILi64EEEEEENS_10bfloat16_tEfNS_4arch4Sm80ELb0ELb0ELb1ELb1ELb0ELb0ELb0ELb0ELi2ELi4ELi4ELi4ELb0EEENS1_24CollectiveEpilogueBwdGQAISA_fSD_Li256ELb1ELb0EEENS1_19SingleTileSchedulerILb1ELb0ELb0ELi128EEEEEEEEEvNT_6ParamsE) ;  /* 0xffff13f008007950 */ /* 0x000fea0003c3ffff */
        .type           $_ZN7cutlass13device_kernelIN5flash19enable_sm80_to_sm89INS1_16FlashAttnBwdSm80INS1_25CollectiveMainloopBwdSm80ILi2ELi2EN4cute5tupleIJNS5_1CILi128EEES8_NS7_ILi64EEEEEENS_10bfloat16_tEfNS_4arch4Sm80ELb0ELb0ELb1ELb1ELb0ELb0ELb0ELb0ELi2ELi4ELi4ELi4ELb0EEENS1_24CollectiveEpilogueBwdGQAISA_fSD_Li256ELb1ELb0EEENS1_19SingleTileSchedulerILb1ELb0ELb0ELi128EEEEEEEEEvNT_6ParamsE$_ZZN4cute7crd2crdINS_5tupleIJiiiNS_1CILi0EEEEEENS1_IJNS2_ILi32EEENS2_ILi4EEENS2_ILi2EEENS2_ILi1EEEEEENS1_IJS8_S8_S8_S8_EEEEEDaRKT_RKT0_RKT1_ENKUlRKT_RKT0_RKT1_E_clIiS7_S8_EEDaSM_SP_SS_,@function
        .size           $_ZN7cutlass13device_kernelIN5flash19enable_sm80_to_sm89INS1_16FlashAttnBwdSm80INS1_25CollectiveMainloopBwdSm80ILi2ELi2EN4cute5tupleIJNS5_1CILi128EEES8_NS7_ILi64EEEEEENS_10bfloat16_tEfNS_4arch4Sm80ELb0ELb0ELb1ELb1ELb0ELb0ELb0ELb0ELi2ELi4ELi4ELi4ELb0EEENS1_24CollectiveEpilogueBwdGQAISA_fSD_Li256ELb1ELb0EEENS1_19SingleTileSchedulerILb1ELb0ELb0ELi128EEEEEEEEEvNT_6ParamsE$_ZZN4cute7crd2crdINS_5tupleIJiiiNS_1CILi0EEEEEENS1_IJNS2_ILi32EEENS2_ILi4EEENS2_ILi2EEENS2_ILi1EEEEEENS1_IJS8_S8_S8_S8_EEEEEDaRKT_RKT0_RKT1_ENKUlRKT_RKT0_RKT1_E_clIiS7_S8_EEDaSM_SP_SS_,($_ZN7cutlass13device_kernelIN5flash19enable_sm80_to_sm89INS1_16FlashAttnBwdSm80INS1_25CollectiveMainloopBwdSm80ILi2ELi2EN4cute5tupleIJNS5_1CILi128EEES8_NS7_ILi64EEEEEENS_10bfloat16_tEfNS_4arch4Sm80ELb0ELb0ELb1ELb1ELb0ELb0ELb0ELb0ELi2ELi4ELi4ELi4ELb0EEENS1_24CollectiveEpilogueBwdGQAISA_fSD_Li256ELb1ELb0EEENS1_19SingleTileSchedulerILb1ELb0ELb0ELi128EEEEEEEEEvNT_6ParamsE$_ZZN4cute7flattenINS_5tupleIJNS1_IJNS_1CILi0EEENS1_IJNS2_ILi1EEENS2_ILi512EEEiEEEEEENS2_ILi4096EEENS1_IJiNS2_ILi8192EEEEEEEEEEEDaRKT_ENKUlRKT_E_clIS7_EEDaSH_ - $_ZN7cutlass13device_kernelIN5flash19enable_sm80_to_sm89INS1_16FlashAttnBwdSm80INS1_25CollectiveMainloopBwdSm80ILi2ELi2EN4cute5tupleIJNS5_1CILi128EEES8_NS7_ILi64EEEEEENS_10bfloat16_tEfNS_4arch4Sm80ELb0ELb0ELb1ELb1ELb0ELb0ELb0ELb0ELi2ELi4ELi4ELi4ELb0EEENS1_24CollectiveEpilogueBwdGQAISA_fSD_Li256ELb1ELb0EEENS1_19SingleTileSchedulerILb1ELb0ELb0ELi128EEEEEEEEEvNT_6ParamsE$_ZZN4cute7crd2crdINS_5tupleIJiiiNS_1CILi0EEEEEENS1_IJNS2_ILi32EEENS2_ILi4EEENS2_ILi2EEENS2_ILi1EEEEEENS1_IJS8_S8_S8_S8_EEEEEDaRKT_RKT0_RKT1_ENKUlRKT_RKT0_RKT1_E_clIiS7_S8_EEDaSM_SP_SS_)
$_ZN7cutlass13device_kernelIN5flash19enable_sm80_to_sm89INS1_16FlashAttnBwdSm80INS1_25CollectiveMainloopBwdSm80ILi2ELi2EN4cute5tupleIJNS5_1CILi128EEES8_NS7_ILi64EEEEEENS_10bfloat16_tEfNS_4arch4Sm80ELb0ELb0ELb1ELb1ELb0ELb0ELb0ELb0ELi2ELi4ELi4ELi4ELb0EEENS1_24CollectiveEpilogueBwdGQAISA_fSD_Li256ELb1ELb0EEENS1_19SingleTileSchedulerILb1ELb0ELb0ELi128EEEEEEEEEvNT_6ParamsE$_ZZN4cute7crd2crdINS_5tupleIJiiiNS_1CILi0EEEEEENS1_IJNS2_ILi32EEENS2_ILi4EEENS2_ILi2EEENS2_ILi1EEEEEENS1_IJS8_S8_S8_S8_EEEEEDaRKT_RKT0_RKT1_ENKUlRKT_RKT0_RKT1_E_clIiS7_S8_EEDaSM_SP_SS_:
[----:B------:R-:W-:-:S04]  /*ec10*/  MOV R3, 0x0 ;  /* 0x0000000000037802 */ /* 0x000fc80000000f00 */
[----:B------:R-:W-:Y:S05]  /*ec20*/  RET.REL.NODEC R2 `(_ZN7cutlass13device_kernelIN5flash19enable_sm80_to_sm89INS1_16FlashAttnBwdSm80INS1_25CollectiveMainloopBwdSm80ILi2ELi2EN4cute5tupleIJNS5_1CILi128EEES8_NS7_ILi64EEEEEENS_10bfloat16_tEfNS_4arch4Sm80ELb0ELb0ELb1ELb1ELb0ELb0ELb0ELb0ELi2ELi4ELi4ELi4ELb0EEENS1_24CollectiveEpilogueBwdGQAISA_fSD_Li256ELb1ELb0EEENS1_19SingleTileSchedulerILb1ELb0ELb0ELi128EEEEEEEEEvNT_6ParamsE) ;  /* 0xffff13d002007950 */ /* 0x000fea0003c3ffff */
        .type           $_ZN7cutlass13device_kernelIN5flash19enable_sm80_to_sm89INS1_16FlashAttnBwdSm80INS1_25CollectiveMainloopBwdSm80ILi2ELi2EN4cute5tupleIJNS5_1CILi128EEES8_NS7_ILi64EEEEEENS_10bfloat16_tEfNS_4arch4Sm80ELb0ELb0ELb1ELb1ELb0ELb0ELb0ELb0ELi2ELi4ELi4ELi4ELb0EEENS1_24CollectiveEpilogueBwdGQAISA_fSD_Li256ELb1ELb0EEENS1_19SingleTileSchedulerILb1ELb0ELb0ELi128EEEEEEEEEvNT_6ParamsE$_ZZN4cute7flattenINS_5tupleIJNS1_IJNS_1CILi0EEENS1_IJNS2_ILi1EEENS2_ILi512EEEiEEEEEENS2_ILi4096EEENS1_IJiNS2_ILi8192EEEEEEEEEEEDaRKT_ENKUlRKT_E_clIS7_EEDaSH_,@function
        .size           $_ZN7cutlass13device_kernelIN5flash19enable_sm80_to_sm89INS1_16FlashAttnBwdSm80INS1_25CollectiveMainloopBwdSm80ILi2ELi2EN4cute5tupleIJNS5_1CILi128EEES8_NS7_ILi64EEEEEENS_10bfloat16_tEfNS_4arch4Sm80ELb0ELb0ELb1ELb1ELb0ELb0ELb0ELb0ELi2ELi4ELi4ELi4ELb0EEENS1_24CollectiveEpilogueBwdGQAISA_fSD_Li256ELb1ELb0EEENS1_19SingleTileSchedulerILb1ELb0ELb0ELi128EEEEEEEEEvNT_6ParamsE$_ZZN4cute7flattenINS_5tupleIJNS1_IJNS_1CILi0EEENS1_IJNS2_ILi1EEENS2_ILi512EEEiEEEEEENS2_ILi4096EEENS1_IJiNS2_ILi8192EEEEEEEEEEEDaRKT_ENKUlRKT_E_clIS7_EEDaSH_,($_ZN7cutlass13device_kernelIN5flash19enable_sm80_to_sm89INS1_16FlashAttnBwdSm80INS1_25CollectiveMainloopBwdSm80ILi2ELi2EN4cute5tupleIJNS5_1CILi128EEES8_NS7_ILi64EEEEEENS_10bfloat16_tEfNS_4arch4Sm80ELb0ELb0ELb1ELb1ELb0ELb0ELb0ELb0ELi2ELi4ELi4ELi4ELb0EEENS1_24CollectiveEpilogueBwdGQAISA_fSD_Li256ELb1ELb0EEENS1_19SingleTileSchedulerILb1ELb0ELb0ELi128EEEEEEEEEvNT_6ParamsE$_ZZN4cute7flattenINS_5tupleIJNS1_IJNS_1CILi0EEENS1_IJNS2_ILi1EEENS2_ILi512EEEiEEEEEENS2_ILi4096EEENS1_IJiNS2_ILi8192EEEEEEEEEEEDaRKT_ENKUlRKT_E_clISA_EEDaSH_ - $_ZN7cutlass13device_kernelIN5flash19enable_sm80_to_sm89INS1_16FlashAttnBwdSm80INS1_25CollectiveMainloopBwdSm80ILi2ELi2EN4cute5tupleIJNS5_1CILi128EEES8_NS7_ILi64EEEEEENS_10bfloat16_tEfNS_4arch4Sm80ELb0ELb0ELb1ELb1ELb0ELb0ELb0ELb0ELi2ELi4ELi4ELi4ELb0EEENS1_24CollectiveEpilogueBwdGQAISA_fSD_Li256ELb1ELb0EEENS1_19SingleTileSchedulerILb1ELb0ELb0ELi128EEEEEEEEEvNT_6ParamsE$_ZZN4cute7flattenINS_5tupleIJNS1_IJNS_1CILi0EEENS1_IJNS2_ILi1EEENS2_ILi512EEEiEEEEEENS2_ILi4096EEENS1_IJiNS2_ILi8192EEEEEEEEEEEDaRKT_ENKUlRKT_E_clIS7_EEDaSH_)
$_ZN7cutlass13device_kernelIN5flash19enable_sm80_to_sm89INS1_16FlashAttnBwdSm80INS1_25CollectiveMainloopBwdSm80ILi2ELi2EN4cute5tupleIJNS5_1CILi128EEES8_NS7_ILi64EEEEEENS_10bfloat16_tEfNS_4arch4Sm80ELb0ELb0ELb1ELb1ELb0ELb0ELb0ELb0ELi2ELi4ELi4ELi4ELb0EEENS1_24CollectiveEpilogueBwdGQAISA_fSD_Li256ELb1ELb0EEENS1_19SingleTileSchedulerILb1ELb0ELb0ELi128EEEEEEEEEvNT_6ParamsE$_ZZN4cute7flattenINS_5tupleIJNS1_IJNS_1CILi0EEENS1_IJNS2_ILi1EEENS2_ILi512EEEiEEEEEENS2_ILi4096EEENS1_IJiNS2_ILi8192EEEEEEEEEEEDaRKT_ENKUlRKT_E_clIS7_EEDaSH_:
[----:B------:R-:W-:-:S06]  /*ec30*/  IADD3 R3, R39, -c[0x0][0x20], RZ ;  /* 0x8000080027037a10 */ /* 0x000fcc0007ffe0ff */
[----:B------:R-:W5:Y:S01]  /*ec40*/  LDL R3, [R3] ;  /* 0x0000000003037983 */ /* 0x000f620000100800 */
[----:B------:R-:W-:-:S03]  /*ec50*/  MOV R2, 0xec70 ;  /* 0x0000ec7000027802 */ /* 0x000fc60000000f00 */
[----:B-----5:R-:W-:Y:S05]  /*ec60*/  CALL.REL.NOINC `($_ZN7cutlass13device_kernelIN5flash19enable_sm80_to_sm89INS1_16FlashAttnBwdSm80INS1_25CollectiveMainloopBwdSm80ILi2ELi2EN4cute5tupleIJNS5_1CILi128EEES8_NS7_ILi64EEEEEENS_10bfloat16_tEfNS_4arch4Sm80ELb0ELb0ELb1ELb1ELb0ELb0ELb0ELb0ELi2ELi4ELi4ELi4ELb0EEENS1_24CollectiveEpilogueBwdGQAISA_fSD_Li256ELb1ELb0EEENS1_19SingleTileSchedulerILb1ELb0ELb0ELi128EEEEEEEEEvNT_6ParamsE$_ZZN4cute16flatten_to_tupleINS_5tupleIJNS_1CILi0EEENS1_IJNS2_ILi1EEENS2_ILi512EEEiEEEEEEEEDaRKT_ENKUlRKT_E_clIS6_EEDaSD_) ;  /* 0xffffd3e000007944 */ /* 0x020fea0003c3ffff */
[----:B------:R-:W-:Y:S02]  /*ec70*/  MOV R10, 0xec90 ;  /* 0x0000ec90000a7802 */ /* 0x000fe40000000f00 */
[----:B------:R-:W-:Y:S05]  /*ec80*/  CALL.REL.NOINC `($_ZN7cutlass13device_kernelIN5flash19enable_sm80_to_sm89INS1_16FlashAttnBwdSm80INS1_25CollectiveMainloopBwdSm80ILi2ELi2EN4cute5tupleIJNS5_1CILi128EEES8_NS7_ILi64EEEEEENS_10bfloat16_tEfNS_4arch4Sm80ELb0ELb0ELb1ELb1ELb0ELb0ELb0ELb0ELi2ELi4ELi4ELi4ELb0EEENS1_24CollectiveEpilogueBwdGQAISA_fSD_Li256ELb1ELb0EEENS1_19SingleTileSchedulerILb1ELb0ELb0ELi128EEEEEEEEEvNT_6ParamsE$_ZZN4cute12filter_tupleINS_5tupleIJNS_1CILi0EEENS1_IJNS2_ILi1EEENS2_ILi512EEEiEEEEEEZNS_16flatten_to_tupleIS7_EEDaRKT_EUlRKT_E_EEDaSB_OT0_ENKUlDpSE_E_clIJNS1_IJS3_EEES6_EEEDaSI_) ;  /* 0xffffc7f000007944 */ /* 0x000fea0003c3ffff */
[----:B-----5:R-:W-:Y:S02]  /*ec90*/  MOV R10, R2 ;  /* 0x00000002000a7202 */ /* 0x020fe40000000f00 */
[----:B------:R-:W-:Y:S02]  /*eca0*/  MOV R2, R6 ;  /* 0x0000000600027202 */ /* 0x000fe40000000f00 */
[----:B------:R-:W-:-:S04]  /*ecb0*/  MOV R3, 0x0 ;  /* 0x0000000000037802 */ /* 0x000fc80000000f00 */
[----:B------:R-:W-:Y:S05]  /*ecc0*/  RET.REL.NODEC R2 `(_ZN7cutlass13device_kernelIN5flash19enable_sm80_to_sm89INS1_16FlashAttnBwdSm80INS1_25CollectiveMainloopBwdSm80ILi2ELi2EN4cute5tupleIJNS5_1CILi128EEES8_NS7_ILi64EEEEEENS_10bfloat16_tEfNS_4arch4Sm80ELb0ELb0ELb1ELb1ELb0ELb0ELb0ELb0ELi2ELi4ELi4ELi4ELb0EEENS1_24CollectiveEpilogueBwdGQAISA_fSD_Li256ELb1ELb0EEENS1_19SingleTileSchedulerILb1ELb0ELb0ELi128EEEEEEEEEvNT_6ParamsE) ;  /* 0xffff133002007950 */ /* 0x000fea0003c3ffff */
        .type           $_ZN7cutlass13device_kernelIN5flash19enable_sm80_to_sm89INS1_16FlashAttnBwdSm80INS1_25CollectiveMainloopBwdSm80ILi2ELi2EN4cute5tupleIJNS5_1CILi128EEES8_NS7_ILi64EEEEEENS_10bfloat16_tEfNS_4arch4Sm80ELb0ELb0ELb1ELb1ELb0ELb0ELb0ELb0ELi2ELi4ELi4ELi4ELb0EEENS1_24CollectiveEpilogueBwdGQAISA_fSD_Li256ELb1ELb0EEENS1_19SingleTileSchedulerILb1ELb0ELb0ELi128EEEEEEEEEvNT_6ParamsE$_ZZN4cute7flattenINS_5tupleIJNS1_IJNS_1CILi0EEENS1_IJNS2_ILi1EEENS2_ILi512EEEiEEEEEENS2_ILi4096EEENS1_IJiNS2_ILi8192EEEEEEEEEEEDaRKT_ENKUlRKT_E_clISA_EEDaSH_,@function
        .size           $_ZN7cutlass13device_kernelIN5flash19enable_sm80_to_sm89INS1_16FlashAttnBwdSm80INS1_25CollectiveMainloopBwdSm80ILi2ELi2EN4cute5tupleIJNS5_1CILi128EEES8_NS7_ILi64EEEEEENS_10bfloat16_tEfNS_4arch4Sm80ELb0ELb0ELb1ELb1ELb0ELb0ELb0ELb0ELi2ELi4ELi4ELi4ELb0EEENS1_24CollectiveEpilogueBwdGQAISA_fSD_Li256ELb1ELb0EEENS1_19SingleTileSchedulerILb1ELb0ELb0ELi128EEEEEEEEEvNT_6ParamsE$_ZZN4cute7flattenINS_5tupleIJNS1_IJNS_1CILi0EEENS1_IJNS2_ILi1EEENS2_ILi512EEEiEEEEEENS2_ILi4096EEENS1_IJiNS2_ILi8192EEEEEEEEEEEDaRKT_ENKUlRKT_E_clISA_EEDaSH_,($_ZN7cutlass13device_kernelIN5flash19enable_sm80_to_sm89INS1_16FlashAttnBwdSm80INS1_25CollectiveMainloopBwdSm80ILi2ELi2EN4cute5tupleIJNS5_1CILi128EEES8_NS7_ILi64EEEEEENS_10bfloat16_tEfNS_4arch4Sm80ELb0ELb0ELb1ELb1ELb0ELb0ELb0ELb0ELi2ELi4ELi4ELi4ELb0EEENS1_24CollectiveEpilogueBwdGQAISA_fSD_Li256ELb1ELb0EEENS1_19SingleTileSchedulerILb1ELb0ELb0ELi128EEEEEEEEEvNT_6ParamsE$_ZZN4cute7flattenINS_5tupleIJNS_1CILi1EEENS1_IJNS2_ILi8EEEiiEEENS2_ILi64EEENS1_IJiNS2_ILi144EEENS2_ILi288EEEEEENS2_ILi512EEEEEEEEDaRKT_ENKUlRKT_E_clIS5_EEDaSH_ - $_ZN7cutlass13device_kernelIN5flash19enable_sm80_to_sm89INS1_16FlashAttnBwdSm80INS1_25CollectiveMainloopBwdSm80ILi2ELi2EN4cute5tupleIJNS5_1CILi128EEES8_NS7_ILi64EEEEEENS_10bfloat16_tEfNS_4arch4Sm80ELb0ELb0ELb1ELb1ELb0ELb0ELb0ELb0ELi2ELi4ELi4ELi4ELb0EEENS1_24CollectiveEpilogueBwdGQAISA_fSD_Li256ELb1ELb0EEENS1_19SingleTileSchedulerILb1ELb0ELb0ELi128EEEEEEEEEvNT_6ParamsE$_ZZN4cute7flattenINS_5tupleIJNS1_IJNS_1CILi0EEENS1_IJNS2_ILi1EEENS2_ILi512EEEiEEEEEENS2_ILi4096EEENS1_IJiNS2_ILi8192EEEEEEEEEEEDaRKT_ENKUlRKT_E_clISA_EEDaSH_)
$_ZN7cutlass13device_kernelIN5flash19enable_sm80_to_sm89INS1_16FlashAttnBwdSm80INS1_25CollectiveMainloopBwdSm80ILi2ELi2EN4cute5tupleIJNS5_1CILi128EEES8_NS7_ILi64EEEEEENS_10bfloat16_tEfNS_4arch4Sm80ELb0ELb0ELb1ELb1ELb0ELb0ELb0ELb0ELi2ELi4ELi4ELi4ELb0EEENS1_24CollectiveEpilogueBwdGQAISA_fSD_Li256ELb1ELb0EEENS1_19SingleTileSchedulerILb1ELb0ELb0ELi128EEEEEEEEEvNT_6ParamsE$_ZZN4cute7flattenINS_5tupleIJNS1_IJNS_1CILi0EEENS1_IJNS2_ILi1EEENS2_ILi512EEEiEEEEEENS2_ILi4096EEENS1_IJiNS2_ILi8192EEEEEEEEEEEDaRKT_ENKUlRKT_E_clISA_EEDaSH_:
[----:B------:R-:W-:Y:S02]  /*ecd0*/  MOV R8, R2 ;  /* 0x0000000200087202 */ /* 0x000fe40000000f00 */
[----:B------:R-:W-:-:S04]  /*ece0*/  MOV R9, 0x0 ;  /* 0x0000000000097802 */ /* 0x000fc80000000f00 */
[----:B------:R-:W-:Y:S05]  /*ecf0*/  RET.REL.NODEC R8 `(_ZN7cutlass13device_kernelIN5flash19enable_sm80_to_sm89INS1_16FlashAttnBwdSm80INS1_25CollectiveMainloopBwdSm80ILi2ELi2EN4cute5tupleIJNS5_1CILi128EEES8_NS7_ILi64EEEEEENS_10bfloat16_tEfNS_4arch4Sm80ELb0ELb0ELb1ELb1ELb0ELb0ELb0ELb0ELi2ELi4ELi4ELi4ELb0EEENS1_24CollectiveEpilogueBwdGQAISA_fSD_Li256ELb1ELb0EEENS1_19SingleTileSchedulerILb1ELb0ELb0ELi128EEEEEEEEEvNT_6ParamsE) ;  /* 0xffff130008007950 */ /* 0x000fea0003c3ffff */
        .type           $_ZN7cutlass13device_kernelIN5flash19enable_sm80_to_sm89INS1_16FlashAttnBwdSm80INS1_25CollectiveMainloopBwdSm80ILi2ELi2EN4cute5tupleIJNS5_1CILi128EEES8_NS7_ILi64EEEEEENS_10bfloat16_tEfNS_4arch4Sm80ELb0ELb0ELb1ELb1ELb0ELb0ELb0ELb0ELi2ELi4ELi4ELi4ELb0EEENS1_24CollectiveEpilogueBwdGQAISA_fSD_Li256ELb1ELb0EEENS1_19SingleTileSchedulerILb1ELb0ELb0ELi128EEEEEEEEEvNT_6ParamsE$_ZZN4cute7flattenINS_5tupleIJNS_1CILi1EEENS1_IJNS2_ILi8EEEiiEEENS2_ILi64EEENS1_IJiNS2_ILi144EEENS2_ILi288EEEEEENS2_ILi512EEEEEEEEDaRKT_ENKUlRKT_E_clIS5_EEDaSH_,@function
        .size           $_ZN7cutlass13device_kernelIN5flash19enable_sm80_to_sm89INS1_16FlashAttnBwdSm80INS1_25CollectiveMainloopBwdSm80ILi2ELi2EN4cute5tupleIJNS5_1CILi128EEES8_NS7_ILi64EEEEEENS_10bfloat16_tEfNS_4arch4Sm80ELb0ELb0ELb1ELb1ELb0ELb0ELb0ELb0ELi2ELi4ELi4ELi4ELb0EEENS1_24CollectiveEpilogueBwdGQAISA_fSD_Li256ELb1ELb0EEENS1_19SingleTileSchedulerILb1ELb0ELb0ELi128EEEEEEEEEvNT_6ParamsE$_ZZN4cute7flattenINS_5tupleIJNS_1CILi1EEENS1_IJNS2_ILi8EEEiiEEENS2_ILi64EEENS1_IJiNS2_ILi144EEENS2_ILi288EEEEEENS2_ILi512EEEEEEEEDaRKT_ENKUlRKT_E_clIS5_EEDaSH_,($_ZN7cutlass13device_kernelIN5flash19enable_sm80_to_sm89INS1_16FlashAttnBwdSm80INS1_25CollectiveMainloopBwdSm80ILi2ELi2EN4cute5tupleIJNS5_1CILi128EEES8_NS7_ILi64EEEEEENS_10bfloat16_tEfNS_4arch4Sm80ELb0ELb0ELb1ELb1ELb0ELb0ELb0ELb0ELi2ELi4ELi4ELi4ELb0EEENS1_24CollectiveEpilogueBwdGQAISA_fSD_Li256ELb1ELb0EEENS1_19SingleTileSchedulerILb1ELb0ELb0ELi128EEEEEEEEEvNT_6ParamsE$_ZZN4cute7flattenINS_5tupleIJNS_1CILi1EEENS1_IJNS2_ILi8EEEiiEEENS2_ILi64EEENS1_IJiNS2_ILi144EEENS2_ILi288EEEEEENS2_ILi512EEEEEEEEDaRKT_ENKUlRKT_E_clIS9_EEDaSH_ - $_ZN7cutlass13device_kernelIN5flash19enable_sm80_to_sm89INS1_16FlashAttnBwdSm80INS1_25CollectiveMainloopBwdSm80ILi2ELi2EN4cute5tupleIJNS5_1CILi128EEES8_NS7_ILi64EEEEEENS_10bfloat16_tEfNS_4arch4Sm80ELb0ELb0ELb1ELb1ELb0ELb0ELb0ELb0ELi2ELi4ELi4ELi4ELb0EEENS1_24CollectiveEpilogueBwdGQAISA_fSD_Li256ELb1ELb0EEENS1_19SingleTileSchedulerILb1ELb0ELb0ELi128EEEEEEEEEvNT_6ParamsE$_ZZN4cute7flattenINS_5tupleIJNS_1CILi1EEENS1_IJNS2_ILi8EEEiiEEENS2_ILi64EEENS1_IJiNS2_ILi144EEENS2_ILi288EEEEEENS2_ILi512EEEEEEEEDaRKT_ENKUlRKT_E_clIS5_EEDaSH_)
$_ZN7cutlass13device_kernelIN5flash19enable_sm80_to_sm89INS1_16FlashAttnBwdSm80INS1_25CollectiveMainloopBwdSm80ILi2ELi2EN4cute5tupleIJNS5_1CILi128EEES8_NS7_ILi64EEEEEENS_10bfloat16_tEfNS_4arch4Sm80ELb0ELb0ELb1ELb1ELb0ELb0ELb0ELb0ELi2ELi4ELi4ELi4ELb0EEENS1_24CollectiveEpilogueBwdGQAISA_fSD_Li256ELb1ELb0EEENS1_19SingleTileSchedulerILb1ELb0ELb0ELi128EEEEEEEEEvNT_6ParamsE$_ZZN4cute7flattenINS_5tupleIJNS_1CILi1EEENS1_IJNS2_ILi8EEEiiEEENS2_ILi64EEENS1_IJiNS2_ILi144EEENS2_ILi288EEEEEENS2_ILi512EEEEEEEEDaRKT_ENKUlRKT_E_clIS5_EEDaSH_:
[----:B------:R-:W-:-:S04]  /*ed00*/  MOV R5, 0x0 ;  /* 0x0000000000057802 */ /* 0x000fc80000000f00 */
[----:B------:R-:W-:Y:S05]  /*ed10*/  RET.REL.NODEC R4 `(_ZN7cutlass13device_kernelIN5flash19enable_sm80_to_sm89INS1_16FlashAttnBwdSm80INS1_25CollectiveMainloopBwdSm80ILi2ELi2EN4cute5tupleIJNS5_1CILi128EEES8_NS7_ILi64EEEEEENS_10bfloat16_tEfNS_4arch4Sm80ELb0ELb0ELb1ELb1ELb0ELb0ELb0ELb0ELi2ELi4ELi4ELi4ELb0EEENS1_24CollectiveEpilogueBwdGQAISA_fSD_Li256ELb1ELb0EEENS1_19SingleTileSchedulerILb1ELb0ELb0ELi128EEEEEEEEEvNT_6ParamsE) ;  /* 0xffff12e004007950 */ /* 0x000fea0003c3ffff */
        .type           $_ZN7cutlass13device_kernelIN5flash19enable_sm80_to_sm89INS1_16FlashAttnBwdSm80INS1_25CollectiveMainloopBwdSm80ILi2ELi2EN4cute5tupleIJNS5_1CILi128EEES8_NS7_ILi64EEEEEENS_10bfloat16_tEfNS_4arch4Sm80ELb0ELb0ELb1ELb1ELb0ELb0ELb0ELb0ELi2ELi4ELi4ELi4ELb0EEENS1_24CollectiveEpilogueBwdGQAISA_fSD_Li256ELb1ELb0EEENS1_19SingleTileSchedulerILb1ELb0ELb0ELi128EEEEEEEEEvNT_6ParamsE$_ZZN4cute7flattenINS_5tupleIJNS_1CILi1EEENS1_IJNS2_ILi8EEEiiEEENS2_ILi64EEENS1_IJiNS2_ILi144EEENS2_ILi288EEEEEENS2_ILi512EEEEEEEEDaRKT_ENKUlRKT_E_clIS9_EEDaSH_,@function
        .size           $_ZN7cutlass13device_kernelIN5flash19enable_sm80_to_sm89INS1_16FlashAttnBwdSm80INS1_25CollectiveMainloopBwdSm80ILi2ELi2EN4cute5tupleIJNS5_1CILi128EEES8_NS7_ILi64EEEEEENS_10bfloat16_tEfNS_4arch4Sm80ELb0ELb0ELb1ELb1ELb0ELb0ELb0ELb0ELi2ELi4ELi4ELi4ELb0EEENS1_24CollectiveEpilogueBwdGQAISA_fSD_Li256ELb1ELb0EEENS1_19SingleTileSchedulerILb1ELb0ELb0ELi128EEEEEEEEEvNT_6ParamsE$_ZZN4cute7flattenINS_5tupleIJNS_1CILi1EEENS1_IJNS2_ILi8EEEiiEEENS2_ILi64EEENS1_IJiNS2_ILi144EEENS2_ILi288EEEEEENS2_ILi512EEEEEEEEDaRKT_ENKUlRKT_E_clIS9_EEDaSH_,($_ZN7cutlass13device_kernelIN5flash19enable_sm80_to_sm89INS1_16FlashAttnBwdSm80INS1_25CollectiveMainloopBwdSm80ILi2ELi2EN4cute5tupleIJNS5_1CILi128EEES8_NS7_ILi64EEEEEENS_10bfloat16_tEfNS_4arch4Sm80ELb0ELb0ELb1ELb1ELb0ELb0ELb0ELb0ELi2ELi4ELi4ELi4ELb0EEENS1_24CollectiveEpilogueBwdGQAISA_fSD_Li256ELb1ELb0EEENS1_19SingleTileSchedulerILb1ELb0ELb0ELi128EEEEEEEEEvNT_6ParamsE$_ZZN4cute7flattenINS_5tupleIJNS_1CILi1EEENS1_IJiiiEEENS2_ILi64EEENS1_IJNS2_ILi72EEENS2_ILi144EEENS2_ILi288EEEEEENS2_ILi512EEEEEEEEDaRKT_ENKUlRKT_E_clIS4_EEDaSH_ - $_ZN7cutlass13device_kernelIN5flash19enable_sm80_to_sm89INS1_16FlashAttnBwdSm80INS1_25CollectiveMainloopBwdSm80ILi2ELi2EN4cute5tupleIJNS5_1CILi128EEES8_NS7_ILi64EEEEEENS_10bfloat16_tEfNS_4arch4Sm80ELb0ELb0ELb1ELb1ELb0ELb0ELb0ELb0ELi2ELi4ELi4ELi4ELb0EEENS1_24CollectiveEpilogueBwdGQAISA_fSD_Li256ELb1ELb0EEENS1_19SingleTileSchedulerILb1ELb0ELb0ELi128EEEEEEEEEvNT_6ParamsE$_ZZN4cute7flattenINS_5tupleIJNS_1CILi1EEENS1_IJNS2_ILi8EEEiiEEENS2_ILi64EEENS1_IJiNS2_ILi144EEENS2_ILi288EEEEEENS2_ILi512EEEEEEEEDaRKT_ENKUlRKT_E_clIS9_EEDaSH_)
$_ZN7cutlass13device_kernelIN5flash19enable_sm80_to_sm89INS1_16FlashAttnBwdSm80INS1_25CollectiveMainloopBwdSm80ILi2ELi2EN4cute5tupleIJNS5_1CILi128EEES8_NS7_ILi64EEEEEENS_10bfloat16_tEfNS_4arch4Sm80ELb0ELb0ELb1ELb1ELb0ELb0ELb0ELb0ELi2ELi4ELi4ELi4ELb0EEENS1_24CollectiveEpilogueBwdGQAISA_fSD_Li256ELb1ELb0EEENS1_19SingleTileSchedulerILb1ELb0ELb0ELi128EEEEEEEEEvNT_6ParamsE$_ZZN4cute7flattenINS_5tupleIJNS_1CILi1EEENS1_IJNS2_ILi8EEEiiEEENS2_ILi64EEENS1_IJiNS2_ILi144EEENS2_ILi288EEEEEENS2_ILi512EEEEEEEEDaRKT_ENKUlRKT_E_clIS9_EEDaSH_:
[----:B------:R-:W-:Y:S02]  /*ed20*/  MOV R2, R5 ;  /* 0x0000000500027202 */ /* 0x000fe40000000f00 */
[----:B------:R-:W-:-:S04]  /*ed30*/  MOV R5, 0x0 ;  /* 0x0000000000057802 */ /* 0x000fc80000000f00 */
[----:B------:R-:W-:Y:S05]  /*ed40*/  RET.REL.NODEC R4 `(_ZN7cutlass13device_kernelIN5flash19enable_sm80_to_sm89INS1_16FlashAttnBwdSm80INS1_25CollectiveMainloopBwdSm80ILi2ELi2EN4cute5tupleIJNS5_1CILi128EEES8_NS7_ILi64EEEEEENS_10bfloat16_tEfNS_4arch4Sm80ELb0ELb0ELb1ELb1ELb0ELb0ELb0ELb0ELi2ELi4ELi4ELi4ELb0EEENS1_24CollectiveEpilogueBwdGQAISA_fSD_Li256ELb1ELb0EEENS1_19SingleTileSchedulerILb1ELb0ELb0ELi128EEEEEEEEEvNT_6ParamsE) ;  /* 0xffff12b004007950 */ /* 0x000fea0003c3ffff */
        .type           $_ZN7cutlass13device_kernelIN5flash19enable_sm80_to_sm89INS1_16FlashAttnBwdSm80INS1_25CollectiveMainloopBwdSm80ILi2ELi2EN4cute5tupleIJNS5_1CILi128EEES8_NS7_ILi64EEEEEENS_10bfloat16_tEfNS_4arch4Sm80ELb0ELb0ELb1ELb1ELb0ELb0ELb0ELb0ELi2ELi4ELi4ELi4ELb0EEENS1_24CollectiveEpilogueBwdGQAISA_fSD_Li256ELb1ELb0EEENS1_19SingleTileSchedulerILb1ELb0ELb0ELi128EEEEEEEEEvNT_6ParamsE$_ZZN4cute7flattenINS_5tupleIJNS_1CILi1EEENS1_IJiiiEEENS2_ILi64EEENS1_IJNS2_ILi72EEENS2_ILi144EEENS2_ILi288EEEEEENS2_ILi512EEEEEEEEDaRKT_ENKUlRKT_E_clIS4_EEDaSH_,@function
        .size           $_ZN7cutlass13device_kernelIN5flash19enable_sm80_to_sm89INS1_16FlashAttnBwdSm80INS1_25CollectiveMainloopBwdSm80ILi2ELi2EN4cute5tupleIJNS5_1CILi128EEES8_NS7_ILi64EEEEEENS_10bfloat16_tEfNS_4arch4Sm80ELb0ELb0ELb1ELb1ELb0ELb0ELb0ELb0ELi2ELi4ELi4ELi4ELb0EEENS1_24CollectiveEpilogueBwdGQAISA_fSD_Li256ELb1ELb0EEENS1_19SingleTileSchedulerILb1ELb0ELb0ELi128EEEEEEEEEvNT_6ParamsE$_ZZN4cute7flattenINS_5tupleIJNS_1CILi1EEENS1_IJiiiEEENS2_ILi64EEENS1_IJNS2_ILi72EEENS2_ILi144EEENS2_ILi288EEEEEENS2_ILi512EEEEEEEEDaRKT_ENKUlRKT_E_clIS4_EEDaSH_,($_ZN7cutlass13device_kernelIN5flash19enable_sm80_to_sm89INS1_16FlashAttnBwdSm80INS1_25CollectiveMainloopBwdSm80ILi2ELi2EN4cute5tupleIJNS5_1CILi128EEES8_NS7_ILi64EEEEEENS_10bfloat16_tEfNS_4arch4Sm80ELb0ELb0ELb1ELb1ELb0ELb0ELb0ELb0ELi2ELi4ELi4ELi4ELb0EEENS1_24CollectiveEpilogueBwdGQAISA_fSD_Li256ELb1ELb0EEENS1_19SingleTileSchedulerILb1ELb0ELb0ELi128EEEEEEEEEvNT_6ParamsE$_ZZN4cute7idx2crdINS_5tupleIJiiNS_1CILi0EEEEEENS1_IJNS1_IJNS2_ILi4EEENS2_ILi8EEEEEENS2_ILi2EEENS2_ILi1EEEEEEEEDaRKT_RKT0_ENKUlRKT_RKT0_E_clIiS7_EEDaSJ_SM_ - $_ZN7cutlass13device_kernelIN5flash19enable_sm80_to_sm89INS1_16FlashAttnBwdSm80INS1_25CollectiveMainloopBwdSm80ILi2ELi2EN4cute5tupleIJNS5_1CILi128EEES8_NS7_ILi64EEEEEENS_10bfloat16_tEfNS_4arch4Sm80ELb0ELb0ELb1ELb1ELb0ELb0ELb0ELb0ELi2ELi4ELi4ELi4ELb0EEENS1_24CollectiveEpilogueBwdGQAISA_fSD_Li256ELb1ELb0EEENS1_19SingleTileSchedulerILb1ELb0ELb0ELi128EEEEEEEEEvNT_6ParamsE$_ZZN4cute7flattenINS_5tupleIJNS_1CILi1EEENS1_IJiiiEEENS2_ILi64EEENS1_IJNS2_ILi72EEENS2_ILi144EEENS2_ILi288EEEEEENS2_ILi512EEEEEEEEDaRKT_ENKUlRKT_E_clIS4_EEDaSH_)
$_ZN7cutlass13device_kernelIN5flash19enable_sm80_to_sm89INS1_16FlashAttnBwdSm80INS1_25CollectiveMainloopBwdSm80ILi2ELi2EN4cute5tupleIJNS5_1CILi128EEES8_NS7_ILi64EEEEEENS_10bfloat16_tEfNS_4arch4Sm80ELb0ELb0ELb1ELb1ELb0ELb0ELb0ELb0ELi2ELi4ELi4ELi4ELb0EEENS1_24CollectiveEpilogueBwdGQAISA_fSD_Li256ELb1ELb0EEENS1_19SingleTileSchedulerILb1ELb0ELb0ELi128EEEEEEEEEvNT_6ParamsE$_ZZN4cute7flattenINS_5tupleIJNS_1CILi1EEENS1_IJiiiEEENS2_ILi64EEENS1_IJNS2_ILi72EEENS2_ILi144EEENS2_ILi288EEEEEENS2_ILi512EEEEEEEEDaRKT_ENKUlRKT_E_clIS4_EEDaSH_:
[----:B------:R-:W-:Y:S02]  /*ed50*/  MOV R8, R4 ;  /* 0x0000000400087202 */ /* 0x000fe40000000f00 */
[----:B------:R-:W-:-:S04]  /*ed60*/  MOV R9, 0x0 ;  /* 0x0000000000097802 */ /* 0x000fc80000000f00 */
[----:B------:R-:W-:Y:S05]  /*ed70*/  RET.REL.NODEC R8 `(_ZN7cutlass13device_kernelIN5flash19enable_sm80_to_sm89INS1_16FlashAttnBwdSm80INS1_25CollectiveMainloopBwdSm80ILi2ELi2EN4cute5tupleIJNS5_1CILi128EEES8_NS7_ILi64EEEEEENS_10bfloat16_tEfNS_4arch4Sm80ELb0ELb0ELb1ELb1ELb0ELb0ELb0ELb0ELi2ELi4ELi4ELi4ELb0EEENS1_24CollectiveEpilogueBwdGQAISA_fSD_Li256ELb1ELb0EEENS1_19SingleTileSchedulerILb1ELb0ELb0ELi128EEEEEEEEEvNT_6ParamsE) ;  /* 0xffff128008007950 */ /* 0x000fea0003c3ffff */
        .type           $_ZN7cutlass13device_kernelIN5flash19enable_sm80_to_sm89INS1_16FlashAttnBwdSm80INS1_25CollectiveMainloopBwdSm80ILi2ELi2EN4cute5tupleIJNS5_1CILi128EEES8_NS7_ILi64EEEEEENS_10bfloat16_tEfNS_4arch4Sm80ELb0ELb0ELb1ELb1ELb0ELb0ELb0ELb0ELi2ELi4ELi4ELi4ELb0EEENS1_24CollectiveEpilogueBwdGQAISA_fSD_Li256ELb1ELb0EEENS1_19SingleTileSchedulerILb1ELb0ELb0ELi128EEEEEEEEEvNT_6ParamsE$_ZZN4cute7idx2crdINS_5tupleIJiiNS_1CILi0EEEEEENS1_IJNS1_IJNS2_ILi4EEENS2_ILi8EEEEEENS2_ILi2EEENS2_ILi1EEEEEEEEDaRKT_RKT0_ENKUlRKT_RKT0_E_clIiS7_EEDaSJ_SM_,@function
        .size           $_ZN7cutlass13device_kernelIN5flash19enable_sm80_to_sm89INS1_16FlashAttnBwdSm80INS1_25CollectiveMainloopBwdSm80ILi2ELi2EN4cute5tupleIJNS5_1CILi128EEES8_NS7_ILi64EEEEEENS_10bfloat16_tEfNS_4arch4Sm80ELb0ELb0ELb1ELb1ELb0ELb0ELb0ELb0ELi2ELi4ELi4ELi4ELb0EEENS1_24CollectiveEpilogueBwdGQAISA_fSD_Li256ELb1ELb0EEENS1_19SingleTileSchedulerILb1ELb0ELb0ELi128EEEEEEEEEvNT_6ParamsE$_ZZN4cute7idx2crdINS_5tupleIJiiNS_1CILi0EEEEEENS1_IJNS1_IJNS2_ILi4EEENS2_ILi8EEEEEENS2_ILi2EEENS2_ILi1EEEEEEEEDaRKT_RKT0_ENKUlRKT_RKT0_E_clIiS7_EEDaSJ_SM_,($_ZN7cutlass13device_kernelIN5flash19enable_sm80_to_sm89INS1_16FlashAttnBwdSm80INS1_25CollectiveMainloopBwdSm80ILi2ELi2EN4cute5tupleIJNS5_1CILi128EEES8_NS7_ILi64EEEEEENS_10bfloat16_tEfNS_4arch4Sm80ELb0ELb0ELb1ELb1ELb0ELb0ELb0ELb0ELi2ELi4ELi4ELi4ELb0EEENS1_24CollectiveEpilogueBwdGQAISA_fSD_Li256ELb1ELb0EEENS1_19SingleTileSchedulerILb1ELb0ELb0ELi128EEEEEEEEEvNT_6ParamsE$_ZZN4cute7idx2crdINS_5tupleIJiiNS_1CILi0EEEEEENS1_IJNS1_IJNS2_ILi4EEENS2_ILi8EEEEEENS2_ILi2EEENS2_ILi1EEEEEEEEDaRKT_RKT0_ENKUlRKT_RKT0_E_clIiS8_EEDaSJ_SM_ - $_ZN7cutlass13device_kernelIN5flash19enable_sm80_to_sm89INS1_16FlashAttnBwdSm80INS1_25CollectiveMainloopBwdSm80ILi2ELi2EN4cute5tupleIJNS5_1CILi128EEES8_NS7_ILi64EEEEEENS_10bfloat16_tEfNS_4arch4Sm80ELb0ELb0ELb1ELb1ELb0ELb0ELb0ELb0ELi2ELi4ELi4ELi4ELb0EEENS1_24CollectiveEpilogueBwdGQAISA_fSD_Li256ELb1ELb0EEENS1_19SingleTileSchedulerILb1ELb0ELb0ELi128EEEEEEEEEvNT_6ParamsE$_ZZN4cute7idx2crdINS_5tupleIJiiNS_1CILi0EEEEEENS1_IJNS1_IJNS2_ILi4EEENS2_ILi8EEEEEENS2_ILi2EEENS2_ILi1EEEEEEEEDaRKT_RKT0_ENKUlRKT_RKT0_E_clIiS7_EEDaSJ_SM_)
$_ZN7cutlass13device_kernelIN5flash19enable_sm80_to_sm89INS1_16FlashAttnBwdSm80INS1_25CollectiveMainloopBwdSm80ILi2ELi2EN4cute5tupleIJNS5_1CILi128EEES8_NS7_ILi64EEEEEENS_10bfloat16_tEfNS_4arch4Sm80ELb0ELb0ELb1ELb1ELb0ELb0ELb0ELb0ELi2ELi4ELi4ELi4ELb0EEENS1_24CollectiveEpilogueBwdGQAISA_fSD_Li256ELb1ELb0EEENS1_19SingleTileSchedulerILb1ELb0ELb0ELi128EEEEEEEEEvNT_6ParamsE$_ZZN4cute7idx2crdINS_5tupleIJiiNS_1CILi0EEEEEENS1_IJNS1_IJNS2_ILi4EEENS2_ILi8EEEEEENS2_ILi2EEENS2_ILi1EEEEEEEEDaRKT_RKT0_ENKUlRKT_RKT0_E_clIiS7_EEDaSJ_SM_:
        /* <DEDUP_REMOVED lines=10> */
[----:B------:R-:W-:Y:S05]  /*ee20*/  CALL.REL.NOINC `($_ZN7cutlass13device_kernelIN5flash19enable_sm80_to_sm89INS1_16FlashAttnBwdSm80INS1_25CollectiveMainloopBwdSm80ILi2ELi2EN4cute5tupleIJNS5_1CILi128EEES8_NS7_ILi64EEEEEENS_10bfloat16_tEfNS_4arch4Sm80ELb0ELb0ELb1ELb1ELb0ELb0ELb0ELb0ELi2ELi4ELi4ELi4ELb0EEENS1_24CollectiveEpilogueBwdGQAISA_fSD_Li256ELb1ELb0EEENS1_19SingleTileSchedulerILb1ELb0ELb0ELi128EEEEEEEEEvNT_6ParamsE$_ZN4cute5tupleIJiEEC2ERKi) ;  /* 0xffffbda000007944 */ /* 0x000fea0003c3ffff */
[----:B------:R1:W5:Y:S01]  /*ee30*/  LDL R69, [R1+0x1680] ;  /* 0x0016800001457983 */ /* 0x0003620000100800 */
[----:B------:R-:W-:Y:S01]  /*ee40*/  IMAD.MOV.U32 R3, RZ, RZ, R13 ;  /* 0x000000ffff037224 */ /* 0x000fe200078e000d */
[----:B------:R-:W-:-:S02]  /*ee50*/  MOV R2, R11 ;  /* 0x0000000b00027202 */ /* 0x000fc40000000f00 */
[----:B------:R-:W-:Y:S02]  /*ee60*/  MOV R10, 0xee80 ;  /* 0x0000ee80000a7802 */ /* 0x000fe40000000f00 */
[----:B-1---5:R-:W-:Y:S05]  /*ee70*/  CALL.REL.NOINC `($_ZN7cutlass13device_kernelIN5flash19enable_sm80_to_sm89INS1_16FlashAttnBwdSm80INS1_25CollectiveMainloopBwdSm80ILi2ELi2EN4cute5tupleIJNS5_1CILi128EEES8_NS7_ILi64EEEEEENS_10bfloat16_tEfNS_4arch4Sm80ELb0ELb0ELb1ELb1ELb0ELb0ELb0ELb0ELi2ELi4ELi4ELi4ELb0EEENS1_24CollectiveEpilogueBwdGQAISA_fSD_Li256ELb1ELb0EEENS1_19SingleTileSchedulerILb1ELb0ELb0ELi128EEEEEEEEEvNT_6ParamsE$_ZN4cute5tupleIJiEEC2ERKi) ;  /* 0xffffbd5000007944 */ /* 0x022fea0003c3ffff */
[----:B------:R1:W5:Y:S01]  /*ee80*/  LDL R13, [R1+0x1680] ;  /* 0x00168000010d7983 */ /* 0x0003620000100800 */
[----:B------:R-:W-:Y:S01]  /*ee90*/  IMAD.MOV.U32 R3, RZ, RZ, R69 ;  /* 0x000000ffff037224 */ /* 0x000fe200078e0045 */
[----:B------:R-:W-:Y:S02]  /*eea0*/  MOV R2, R6 ;  /* 0x0000000600027202 */ /* 0x000fe40000000f00 */
[----:B------:R-:W-:Y:S02]  /*eeb0*/  MOV R10, 0xeed0 ;  /* 0x0000eed0000a7802 */ /* 0x000fe40000000f00 */
[----:B-1---5:R-:W-:Y:S05]  /*eec0*/  CALL.REL.NOINC `($_ZN7cutlass13device_kernelIN5flash19enable_sm80_to_sm89INS1_16FlashAttnBwdSm80INS1_25CollectiveMainloopBwdSm80ILi2ELi2EN4cute5tupleIJNS5_1CILi128EEES8_NS7_ILi64EEEEEENS_10bfloat16_tEfNS_4arch4Sm80ELb0ELb0ELb1ELb1ELb0ELb0ELb0ELb0ELi2ELi4ELi4ELi4ELb0EEENS1_24CollectiveEpilogueBwdGQAISA_fSD_Li256ELb1ELb0EEENS1_19SingleTileSchedulerILb1ELb0ELb0ELi128EEEEEEEEEvNT_6ParamsE$_ZN4cute5tupleIJiEEC2ERKi) ;  /* 0xffffbd0000007944 */ /* 0x022fea0003c3ffff */
[----:B------:R1:W5:Y:S01]  /*eed0*/  LDL R3, [R1+0x1684] ;  /* 0x0016840001037983 */ /* 0x0003620000100800 */
[----:B------:R-:W-:Y:S02]  /*eee0*/  MOV R2, R11 ;  /* 0x0000000b00027202 */ /* 0x000fe40000000f00 */
[----:B------:R-:W-:Y:S02]  /*eef0*/  MOV R10, 0xef10 ;  /* 0x0000ef10000a7802 */ /* 0x000fe40000000f00 */
[----:B-1---5:R-:W-:Y:S05]  /*ef00*/  CALL.REL.NOINC `($_ZN7cutlass13device_kernelIN5flash19enable_sm80_to_sm89INS1_16FlashAttnBwdSm80INS1_25CollectiveMainloopBwdSm80ILi2ELi2EN4cute5tupleIJNS5_1CILi128EEES8_NS7_ILi64EEEEEENS_10bfloat16_tEfNS_4arch4Sm80ELb0ELb0ELb1ELb1ELb0ELb0ELb0ELb0ELi2ELi4ELi4ELi4ELb0EEENS1_24CollectiveEpilogueBwdGQAISA_fSD_Li256ELb1ELb0EEENS1_19SingleTileSchedulerILb1ELb0ELb0ELi128EEEEEEEEEvNT_6ParamsE$_ZN4cute5tupleIJiEEC2ERKi) ;  /* 0xffffbcc000007944 */ /* 0x022fea0003c3ffff */
[----:B------:R1:W5:Y:S01]  /*ef10*/  LDL R69, [R1+0x1680] ;  /* 0x0016800001457983 */ /* 0x0003620000100800 */
[----:B------:R-:W-:Y:S01]  /*ef20*/  IMAD.MOV.U32 R2, RZ, RZ, R6 ;  /* 0x000000ffff027224 */ /* 0x000fe200078e0006 */
[----:B------:R-:W-:Y:S02]  /*ef30*/  MOV R3, R13 ;  /* 0x0000000d00037202 */ /* 0x000fe40000000f00 */
[----:B------:R-:W-:-:S02]  /*ef40*/  MOV R10, 0xef60 ;  /* 0x0000ef60000a7802 */ /* 0x000fc40000000f00 */
[----:B-1---5:R-:W-:Y:S05]  /*ef50*/  CALL.REL.NOINC `($_ZN7cutlass13device_kernelIN5flash19enable_sm80_to_sm89INS1_16FlashAttnBwdSm80INS1_25CollectiveMainloopBwdSm80ILi2ELi2EN4cute5tupleIJNS5_1CILi128EEES8_NS7_ILi64EEEEEENS_10bfloat16_tEfNS_4arch4Sm80ELb0ELb0ELb1ELb1ELb0ELb0ELb0ELb0ELi2ELi4ELi4ELi4ELb0EEENS1_24CollectiveEpilogueBwdGQAISA_fSD_Li256ELb1ELb0EEENS1_19SingleTileSchedulerILb1ELb0ELb0ELi128EEEEEEEEEvNT_6ParamsE$_ZN4cute5tupleIJiEEC2ERKi) ;  /* 0xffffbc7000007944 */ /* 0x022fea0003c3ffff */
[----:B------:R1:W5:Y:S01]  /*ef60*/  LDL R3, [R1+0x1684] ;  /* 0x0016840001037983 */ /* 0x0003620000100800 */
[----:B------:R-:W-:-:S03]  /*ef70*/  MOV R6, 0xef90 ;  /* 0x0000ef9000067802 */ /* 0x000fc60000000f00 */
[----:B-1---5:R-:W-:Y:S05]  /*ef80*/  CALL.REL.NOINC `($_ZN7cutlass13device_kernelIN5flash19enable_sm80_to_sm89INS1_16FlashAttnBwdSm80INS1_25CollectiveMainloopBwdSm80ILi2ELi2EN4cute5tupleIJNS5_1CILi128EEES8_NS7_ILi64EEEEEENS_10bfloat16_tEfNS_4arch4Sm80ELb0ELb0ELb1ELb1ELb0ELb0ELb0ELb0ELi2ELi4ELi4ELi4ELb0EEENS1_24CollectiveEpilogueBwdGQAISA_fSD_Li256ELb1ELb0EEENS1_19SingleTileSchedulerILb1ELb0ELb0ELi128EEEEEEEEEvNT_6ParamsE$_ZN4cute5tupleIJNS_1CILi0EEEiEEC2ERKS2_RKi) ;  /* 0xffffbb5000007944 */ /* 0x022fea0003c3ffff */
[----:B------:R1:W5:Y:S01]  /*ef90*/  LDL R70, [R1+0x1680] ;  /* 0x0016800001467983 */ /* 0x0003620000100800 */
[----:B------:R-:W-:Y:S01]  /*efa0*/  IMAD.MOV.U32 R3, RZ, RZ, R69 ;  /* 0x000000ffff037224 */ /* 0x000fe200078e0045 */
[----:B------:R-:W-:-:S02]  /*efb0*/  MOV R2, R11 ;  /* 0x0000000b00027202 */ /* 0x000fc40000000f00 */
[----:B------:R-:W-:Y:S02]  /*efc0*/  MOV R6, 0xefe0 ;  /* 0x0000efe000067802 */ /* 0x000fe40000000f00 */
[----:B-1---5:R-:W-:Y:S05]  /*efd0*/  CALL.REL.NOINC `($_ZN7cutlass13device_kernelIN5flash19enable_sm80_to_sm89INS1_16FlashAttnBwdSm80INS1_25CollectiveMainloopBwdSm80ILi2ELi2EN4cute5tupleIJNS5_1CILi128EEES8_NS7_ILi64EEEEEENS_10bfloat16_tEfNS_4arch4Sm80ELb0ELb0ELb1ELb1ELb0ELb0ELb0ELb0ELi2ELi4ELi4ELi4ELb0EEENS1_24CollectiveEpilogueBwdGQAISA_fSD_Li256ELb1ELb0EEENS1_19SingleTileSchedulerILb1ELb0ELb0ELi128EEEEEEEEEvNT_6ParamsE$_ZN4cute3eso3ESOILb0ELb1EJiNS_1CILi0EEEEEC2ERKiRKS3_) ;  /* 0xffff7f3000007944 */ /* 0x022fea0003c3ffff */
[----:B------:R2:W5:Y:S01]  /*efe0*/  LDL R10, [R1+0x1680] ;  /* 0x00168000010a7983 */ /* 0x0005620000100800 */
[----:B------:R-:W-:-:S03]  /*eff0*/  MOV R74, 0xf020 ;  /* 0x0000f020004a7802 */ /* 0x000fc60000000f00 */
[----:B------:R2:W-:Y:S04]  /*f000*/  STL [R1+0x1680], R70 ;  /* 0x0016804601007387 */ /* 0x0005e80000100800 */
[----:B-12--5:R-:W-:Y:S05]  /*f010*/  CALL.REL.NOINC `($_ZN7cutlass13device_kernelIN5flash19enable_sm80_to_sm89INS1_16FlashAttnBwdSm80INS1_25CollectiveMainloopBwdSm80ILi2ELi2EN4cute5tupleIJNS5_1CILi128EEES8_NS7_ILi64EEEEEENS_10bfloat16_tEfNS_4arch4Sm80ELb0ELb0ELb1ELb1ELb0ELb0ELb0ELb0ELi2ELi4ELi4ELi4ELb0EEENS1_24CollectiveEpilogueBwdGQAISA_fSD_Li256ELb1ELb0EEENS1_19SingleTileSchedulerILb1ELb0ELb0ELi128EEEEEEEEEvNT_6ParamsE$_ZZN4cuteplIJiEJNS_1CILi0EEEiEEEDaRKNS_15ArithmeticTupleIJDpT_EEERKNS3_IJDpT0_EEEENKUlDpRKT_E_clIJiiEEEDaSH_) ;  /* 0x00000e2000007944 */ /* 0x026fea0003c00000 */
[----:B-----5:R-:W-:Y:S02]  /*f020*/  MOV R8, R2 ;  /* 0x0000000200087202 */ /* 0x020fe40000000f00 */
[----:B------:R-:W-:Y:S02]  /*f030*/  MOV R2, 0xf050 ;  /* 0x0000f05000027802 */ /* 0x000fe40000000f00 */
[----:B-1----:R-:W-:Y:S05]  /*f040*/  CALL.REL.NOINC `($_ZN7cutlass13device_kernelIN5flash19enable_sm80_to_sm89INS1_16FlashAttnBwdSm80INS1_25CollectiveMainloopBwdSm80ILi2ELi2EN4cute5tupleIJNS5_1CILi128EEES8_NS7_ILi64EEEEEENS_10bfloat16_tEfNS_4arch4Sm80ELb0ELb0ELb1ELb1ELb0ELb0ELb0ELb0ELi2ELi4ELi4ELi4ELb0EEENS1_24CollectiveEpilogueBwdGQAISA_fSD_Li256ELb1ELb0EEENS1_19SingleTileSchedulerILb1ELb0ELb0ELi128EEEEEEEEEvNT_6ParamsE$_ZZN4cute19as_arithmetic_tupleINS_15ArithmeticTupleIJiiEEEEEDaRKT_ENKUlRKT_E_clIiEEDaS8_) ;  /* 0xffffd1b000007944 */ /* 0x002fea0003c3ffff */
[----:B------:R-:W-:Y:S01]  /*f050*/  IMAD.MOV.U32 R8, RZ, RZ, R3 ;  /* 0x000000ffff087224 */ /* 0x000fe200078e0003 */
[----:B------:R-:W-:Y:S02]  /*f060*/  MOV R10, R6 ;  /* 0x00000006000a7202 */ /* 0x000fe40000000f00 */
[----:B------:R-:W-:Y:S02]  /*f070*/  MOV R2, 0xf090 ;  /* 0x0000f09000027802 */ /* 0x000fe40000000f00 */
[----:B------:R-:W-:Y:S05]  /*f080*/  CALL.REL.NOINC `($_ZN7cutlass13device_kernelIN5flash19enable_sm80_to_sm89INS1_16FlashAttnBwdSm80INS1_25CollectiveMainloopBwdSm80ILi2ELi2EN4cute5tupleIJNS5_1CILi128EEES8_NS7_ILi64EEEEEENS_10bfloat16_tEfNS_4arch4Sm80ELb0ELb0ELb1ELb1ELb0ELb0ELb0ELb0ELi2ELi4ELi4ELi4ELb0EEENS1_24CollectiveEpilogueBwdGQAISA_fSD_Li256ELb1ELb0EEENS1_19SingleTileSchedulerILb1ELb0ELb0ELi128EEEEEEEEEvNT_6ParamsE$_ZZN4cute19as_arithmetic_tupleINS_15ArithmeticTupleIJiiEEEEEDaRKT_ENKUlRKT_E_clIiEEDaS8_) ;  /* 0xffffd17000007944 */ /* 0x000fea0003c3ffff */
[----:B------:R1:W-:Y:S01]  /*f090*/  STL [R1+0x1680], R6 ;  /* 0x0016800601007387 */ /* 0x0003e20000100800 */
[----:B------:R-:W-:-:S03]  /*f0a0*/  MOV R74, 0xf0c0 ;  /* 0x0000f0c0004a7802 */ /* 0x000fc60000000f00 */
[----:B-1----:R-:W-:Y:S05]  /*f0b0*/  CALL.REL.NOINC `($_ZN7cutlass13device_kernelIN5flash19enable_sm80_to_sm89INS1_16FlashAttnBwdSm80INS1_25CollectiveMainloopBwdSm80ILi2ELi2EN4cute5tupleIJNS5_1CILi128EEES8_NS7_ILi64EEEEEENS_10bfloat16_tEfNS_4arch4Sm80ELb0ELb0ELb1ELb1ELb0ELb0ELb0ELb0ELi2ELi4ELi4ELi4ELb0EEENS1_24CollectiveEpilogueBwdGQAISA_fSD_Li256ELb1ELb0EEENS1_19SingleTileSchedulerILb1ELb0ELb0ELi128EEEEEEEEEvNT_6ParamsE$_ZZN4cute19as_arithmetic_tupleINS_15ArithmeticTupleIJiiEEEEEDaRKT_ENKUlDpRKT_E_clIJiiEEEDaS9_) ;  /* 0xffffd0c000007944 */ /* 0x002fea0003c3ffff */
[----:B-----5:R-:W-:Y:S02]  /*f0c0*/  MOV R6, R2 ;  /* 0x0000000200067202 */ /* 0x020fe40000000f00 */
[----:B------:R-:W-:Y:S02]  /*f0d0*/  MOV R2, 0xf0f0 ;  /* 0x0000f0f000027802 */ /* 0x000fe40000000f00 */
[----:B-1----:R-:W-:Y:S05]  /*f0e0*/  CALL.REL.NOINC `($_ZN7cutlass13device_kernelIN5flash19enable_sm80_to_sm89INS1_16FlashAttnBwdSm80INS1_25CollectiveMainloopBwdSm80ILi2ELi2EN4cute5tupleIJNS5_1CILi128EEES8_NS7_ILi64EEEEEENS_10bfloat16_tEfNS_4arch4Sm80ELb0ELb0ELb1ELb1ELb0ELb0ELb0ELb0ELi2ELi4ELi4ELi4ELb0EEENS1_24CollectiveEpilogueBwdGQAISA_fSD_Li256ELb1ELb0EEENS1_19SingleTileSchedulerILb1ELb0ELb0ELi128EEEEEEEEEvNT_6ParamsE$_ZZN4cute14transform_leafINS_15ArithmeticTupleIJiiEEENS_8identityEEEDaRKT_OT0_ENKUlRKT_E_clIiEEDaSB_) ;  /* 0xffffced000007944 */ /* 0x002fea0003c3ffff */
[----:B------:R-:W-:Y:S01]  /*f0f0*/  IMAD.MOV.U32 R6, RZ, RZ, R3 ;  /* 0x000000ffff067224 */ /* 0x000fe200078e0003 */
[----:B------:R-:W-:Y:S02]  /*f100*/  MOV R10, R8 ;  /* 0x00000008000a7202 */ /* 0x000fe40000000f00 */
[----:B------:R-:W-:-:S02]  /*f110*/  MOV R2, 0xf130 ;  /* 0x0000f13000027802 */ /* 0x000fc40000000f00 */
[----:B------:R-:W-:Y:S05]  /*f120*/  CALL.REL.NOINC `($_ZN7cutlass13device_kernelIN5flash19enable_sm80_to_sm89INS1_16FlashAttnBwdSm80INS1_25CollectiveMainloopBwdSm80ILi2ELi2EN4cute5tupleIJNS5_1CILi128EEES8_NS7_ILi64EEEEEENS_10bfloat16_tEfNS_4arch4Sm80ELb0ELb0ELb1ELb1ELb0ELb0ELb0ELb0ELi2ELi4ELi4ELi4ELb0EEENS1_24CollectiveEpilogueBwdGQAISA_fSD_Li256ELb1ELb0EEENS1_19SingleTileSchedulerILb1ELb0ELb0ELi128EEEEEEEEEvNT_6ParamsE$_ZZN4cute14transform_leafINS_15ArithmeticTupleIJiiEEENS_8identityEEEDaRKT_OT0_ENKUlRKT_E_clIiEEDaSB_) ;  /* 0xffffce9000007944 */ /* 0x000fea0003c3ffff */
[----:B------:R1:W-:Y:S01]  /*f130*/  STL [R1+0x1680], R8 ;  /* 0x0016800801007387 */ /* 0x0003e20000100800 */
[----:B------:R-:W-:-:S03]  /*f140*/  MOV R6, 0xf160 ;  /* 0x0000f16000067802 */ /* 0x000fc60000000f00 */
[----:B-1----:R-:W-:Y:S05]  /*f150*/  CALL.REL.NOINC `($_ZN7cutlass13device_kernelIN5flash19enable_sm80_to_sm89INS1_16FlashAttnBwdSm80INS1_25CollectiveMainloopBwdSm80ILi2ELi2EN4cute5tupleIJNS5_1CILi128EEES8_NS7_ILi64EEEEEENS_10bfloat16_tEfNS_4arch4Sm80ELb0ELb0ELb1ELb1ELb0ELb0ELb0ELb0ELi2ELi4ELi4ELi4ELb0EEENS1_24CollectiveEpilogueBwdGQAISA_fSD_Li256ELb1ELb0EEENS1_19SingleTileSchedulerILb1ELb0ELb0ELi128EEEEEEEEEvNT_6ParamsE$_ZZN4cute9transformINS_15ArithmeticTupleIJiiEEEZNS_14transform_leafIS2_NS_8identityEEEDaRKT_OT0_EUlRKT_E_EEDaS7_S9_ENKUlDpSC_E_clIJiiEEEDaSE_) ;  /* 0x0000067000007944 */ /* 0x002fea0003c00000 */
[----:B------:R-:W-:Y:S02]  /*f160*/  MOV R69, 0x0 ;  /* 0x0000000000457802 */ /* 0x000fe40000000f00 */
[----:B-----5:R-:W-:-:S02]  /*f170*/  MOV R10, R2 ;  /* 0x00000002000a7202 */ /* 0x020fc40000000f00 */
[----:B------:R-:W-:Y:S01]  /*f180*/  MOV R8, R3 ;  /* 0x0000000300087202 */ /* 0x000fe20000000f00 */
[----:B------:R-:W-:Y:S06]  /*f190*/  RET.REL.NODEC R68 `(_ZN7cutlass13device_kernelIN5flash19enable_sm80_to_sm89INS1_16FlashAttnBwdSm80INS1_25CollectiveMainloopBwdSm80ILi2ELi2EN4cute5tupleIJNS5_1CILi128EEES8_NS7_ILi64EEEEEENS_10bfloat16_tEfNS_4arch4Sm80ELb0ELb0ELb1ELb1ELb0ELb0ELb0ELb0ELi2ELi4ELi4ELi4ELb0EEENS1_24CollectiveEpilogueBwdGQAISA_fSD_Li256ELb1ELb0EEENS1_19SingleTileSchedulerILb1ELb0ELb0ELi128EEEEEEEEEvNT_6ParamsE) ;  /* 0xffff0e6044007950 */ /* 0x000fec0003c3ffff */
        .type           $_ZN7cutlass13device_kernelIN5flash19enable_sm80_to_sm89INS1_16FlashAttnBwdSm80INS1_25CollectiveMainloopBwdSm80ILi2ELi2EN4cute5tupleIJNS5_1CILi128EEES8_NS7_ILi64EEEEEENS_10bfloat16_tEfNS_4arch4Sm80ELb0ELb0ELb1ELb1ELb0ELb0ELb0ELb0ELi2ELi4ELi4ELi4ELb0EEENS1_24CollectiveEpilogueBwdGQAISA_fSD_Li256ELb1ELb0EEENS1_19SingleTileSchedulerILb1ELb0ELb0ELi128EEEEEEEEEvNT_6ParamsE$_ZZN4cute7idx2crdINS_5tupleIJiiNS_1CILi0EEEEEENS1_IJNS1_IJNS2_ILi4EEENS2_ILi8EEEEEENS2_ILi2EEENS2_ILi1EEEEEEEEDaRKT_RKT0_ENKUlRKT_RKT0_E_clIiS8_EEDaSJ_SM_,@function
        .size           $_ZN7cutlass13device_kernelIN5flash19enable_sm80_to_sm89INS1_16FlashAttnBwdSm80INS1_25CollectiveMainloopBwdSm80ILi2ELi2EN4cute5tupleIJNS5_1CILi128EEES8_NS7_ILi64EEEEEENS_10bfloat16_tEfNS_4arch4Sm80ELb0ELb0ELb1ELb1ELb0ELb0ELb0ELb0ELi2ELi4ELi4ELi4ELb0EEENS1_24CollectiveEpilogueBwdGQAISA_fSD_Li256ELb1ELb0EEENS1_19SingleTileSchedulerILb1ELb0ELb0ELi128EEEEEEEEEvNT_6ParamsE$_ZZN4cute7idx2crdINS_5tupleIJiiNS_1CILi0EEEEEENS1_IJNS1_IJNS2_ILi4EEENS2_ILi8EEEEEENS2_ILi2EEENS2_ILi1EEEEEEEEDaRKT_RKT0_ENKUlRKT_RKT0_E_clIiS8_EEDaSJ_SM_,($_ZN7cutlass13device_kernelIN5flash19enable_sm80_to_sm89INS1_16FlashAttnBwdSm80INS1_25CollectiveMainloopBwdSm80ILi2ELi2EN4cute5tupleIJNS5_1CILi128EEES8_NS7_ILi64EEEEEENS_10bfloat16_tEfNS_4arch4Sm80ELb0ELb0ELb1ELb1ELb0ELb0ELb0ELb0ELi2ELi4ELi4ELi4ELb0EEENS1_24CollectiveEpilogueBwdGQAISA_fSD_Li256ELb1ELb0EEENS1_19SingleTileSchedulerILb1ELb0ELb0ELi128EEEEEEEEEvNT_6ParamsE$_ZZN4cute7idx2crdINS_5tupleIJiiNS_1CILi0EEEEEENS1_IJNS1_IJNS2_ILi4EEENS2_ILi8EEEEEES5_NS2_ILi1EEEEEEEEDaRKT_RKT0_ENKUlRKT_RKT0_E_clIiS5_EEDaSI_SL_ - $_ZN7cutlass13device_kernelIN5flash19enable_sm80_to_sm89INS1_16FlashAttnBwdSm80INS1_25CollectiveMainloopBwdSm80ILi2ELi2EN4cute5tupleIJNS5_1CILi128EEES8_NS7_ILi64EEEEEENS_10bfloat16_tEfNS_4arch4Sm80ELb0ELb0ELb1ELb1ELb0ELb0ELb0ELb0ELi2ELi4ELi4ELi4ELb0EEENS1_24CollectiveEpilogueBwdGQAISA_fSD_Li256ELb1ELb0EEENS1_19SingleTileSchedulerILb1ELb0ELb0ELi128EEEEEEEEEvNT_6ParamsE$_ZZN4cute7idx2crdINS_5tupleIJiiNS_1CILi0EEEEEENS1_IJNS1_IJNS2_ILi4EEENS2_ILi8EEEEEENS2_ILi2EEENS2_ILi1EEEEEEEEDaRKT_RKT0_ENKUlRKT_RKT0_E_clIiS8_EEDaSJ_SM_)
$_ZN7cutlass13device_kernelIN5flash19enable_sm80_to_sm89INS1_16FlashAttnBwdSm80INS1_25CollectiveMainloopBwdSm80ILi2ELi2EN4cute5tupleIJNS5_1CILi128EEES8_NS7_ILi64EEEEEENS_10bfloat16_tEfNS_4arch4Sm80ELb0ELb0ELb1ELb1ELb0ELb0ELb0ELb0ELi2ELi4ELi4ELi4ELb0EEENS1_24CollectiveEpilogueBwdGQAISA_fSD_Li256ELb1ELb0EEENS1_19SingleTileSchedulerILb1ELb0ELb0ELi128EEEEEEEEEvNT_6ParamsE$_ZZN4cute7idx2crdINS_5tupleIJiiNS_1CILi0EEEEEENS1_IJNS1_IJNS2_ILi4EEENS2_ILi8EEEEEENS2_ILi2EEENS2_ILi1EEEEEEEEDaRKT_RKT0_ENKUlRKT_RKT0_E_clIiS8_EEDaSJ_SM_:
[----:B------:R-:W-:Y:S02]  /*f1a0*/  MOV R3, 0x0 ;  /* 0x0000000000037802 */ /* 0x000fe40000000f00 */
[----:B------:R-:W-:Y:S02]  /*f1b0*/  MOV R6, R5 ;  /* 0x0000000500067202 */ /* 0x000fe40000000f00 */
[----:B------:R-:W-:Y:S05]  /*f1c0*/  RET.REL.NODEC R2 `(_ZN7cutlass13device_kernelIN5flash19enable_sm80_to_sm89INS1_16FlashAttnBwdSm80INS1_25CollectiveMainloopBwdSm80ILi2ELi2EN4cute5tupleIJNS5_1CILi128EEES8_NS7_ILi64EEEEEENS_10bfloat16_tEfNS_4arch4Sm80ELb0ELb0ELb1ELb1ELb0ELb0ELb0ELb0ELi2ELi4ELi4ELi4ELb0EEENS1_24CollectiveEpilogueBwdGQAISA_fSD_Li256ELb1ELb0EEENS1_19SingleTileSchedulerILb1ELb0ELb0ELi128EEEEEEEEEvNT_6ParamsE) ;  /* 0xffff0e3002007950 */ /* 0x000fea0003c3ffff */
        .type           $_ZN7cutlass13device_kernelIN5flash19enable_sm80_to_sm89INS1_16FlashAttnBwdSm80INS1_25CollectiveMainloopBwdSm80ILi2ELi2EN4cute5tupleIJNS5_1CILi128EEES8_NS7_ILi64EEEEEENS_10bfloat16_tEfNS_4arch4Sm80ELb0ELb0ELb1ELb1ELb0ELb0ELb0ELb0ELi2ELi4ELi4ELi4ELb0EEENS1_24CollectiveEpilogueBwdGQAISA_fSD_Li256ELb1ELb0EEENS1_19SingleTileSchedulerILb1ELb0ELb0ELi128EEEEEEEEEvNT_6ParamsE$_ZZN4cute7idx2crdINS_5tupleIJiiNS_1CILi0EEEEEENS1_IJNS1_IJNS2_ILi4EEENS2_ILi8EEEEEES5_NS2_ILi1EEEEEEEEDaRKT_RKT0_ENKUlRKT_RKT0_E_clIiS5_EEDaSI_SL_,@function
        .size           $_ZN7cutlass13device_kernelIN5flash19enable_sm80_to_sm89INS1_16FlashAttnBwdSm80INS1_25CollectiveMainloopBwdSm80ILi2ELi2EN4cute5tupleIJNS5_1CILi128EEES8_NS7_ILi64EEEEEENS_10bfloat16_tEfNS_4arch4Sm80ELb0ELb0ELb1ELb1ELb0ELb0ELb0ELb0ELi2ELi4ELi4ELi4ELb0EEENS1_24CollectiveEpilogueBwdGQAISA_fSD_Li256ELb1ELb0EEENS1_19SingleTileSchedulerILb1ELb0ELb0ELi128EEEEEEEEEvNT_6ParamsE$_ZZN4cute7idx2crdINS_5tupleIJiiNS_1CILi0EEEEEENS1_IJNS1_IJNS2_ILi4EEENS2_ILi8EEEEEES5_NS2_ILi1EEEEEEEEDaRKT_RKT0_ENKUlRKT_RKT0_E_clIiS5_EEDaSI_SL_,($_ZN7cutlass13device_kernelIN5flash19enable_sm80_to_sm89INS1_16FlashAttnBwdSm80INS1_25CollectiveMainloopBwdSm80ILi2ELi2EN4cute5tupleIJNS5_1CILi128EEES8_NS7_ILi64EEEEEENS_10bfloat16_tEfNS_4arch4Sm80ELb0ELb0ELb1ELb1ELb0ELb0ELb0ELb0ELi2ELi4ELi4ELi4ELb0EEENS1_24CollectiveEpilogueBwdGQAISA_fSD_Li256ELb1ELb0EEENS1_19SingleTileSchedulerILb1ELb0ELb0ELi128EEEEEEEEEvNT_6ParamsE$_ZZN4cute7idx2crdINS_5tupleIJiiNS_1CILi0EEEEEENS1_IJNS1_IJNS2_ILi4EEENS2_ILi8EEEEEES5_NS2_ILi1EEEEEEEEDaRKT_RKT0_ENKUlRKT_RKT0_E_clIiS7_EEDaSI_SL_ - $_ZN7cutlass13device_kernelIN5flash19enable_sm80_to_sm89INS1_16FlashAttnBwdSm80INS1_25CollectiveMainloopBwdSm80ILi2ELi2EN4cute5tupleIJNS5_1CILi128EEES8_NS7_ILi64EEEEEENS_10bfloat16_tEfNS_4arch4Sm80ELb0ELb0ELb1ELb1ELb0ELb0ELb0ELb0ELi2ELi4ELi4ELi4ELb0EEENS1_24CollectiveEpilogueBwdGQAISA_fSD_Li256ELb1ELb0EEENS1_19SingleTileSchedulerILb1ELb0ELb0ELi128EEEEEEEEEvNT_6ParamsE$_ZZN4cute7idx2crdINS_5tupleIJiiNS_1CILi0EEEEEENS1_IJNS1_IJNS2_ILi4EEENS2_ILi8EEEEEES5_NS2_ILi1EEEEEEEEDaRKT_RKT0_ENKUlRKT_RKT0_E_clIiS5_EEDaSI_SL_)
$_ZN7cutlass13device_kernelIN5flash19enable_sm80_to_sm89INS1_16FlashAttnBwdSm80INS1_25CollectiveMainloopBwdSm80ILi2ELi2EN4cute5tupleIJNS5_1CILi128EEES8_NS7_ILi64EEEEEENS_10bfloat16_tEfNS_4arch4Sm80ELb0ELb0ELb1ELb1ELb0ELb0ELb0ELb0ELi2ELi4ELi4ELi4ELb0EEENS1_24CollectiveEpilogueBwdGQAISA_fSD_Li256ELb1ELb0EEENS1_19SingleTileSchedulerILb1ELb0ELb0ELi128EEEEEEEEEvNT_6ParamsE$_ZZN4cute7idx2crdINS_5tupleIJiiNS_1CILi0EEEEEENS1_IJNS1_IJNS2_ILi4EEENS2_ILi8EEEEEES5_NS2_ILi1EEEEEEEEDaRKT_RKT0_ENKUlRKT_RKT0_E_clIiS5_EEDaSI_SL_:
[----:B------:R-:W-:Y:S02]  /*f1d0*/  MOV R3, 0x0 ;  /* 0x0000000000037802 */ /* 0x000fe40000000f00 */
[----:B------:R-:W-:Y:S02]  /*f1e0*/  MOV R6, R5 ;  /* 0x0000000500067202 */ /* 0x000fe40000000f00 */
[----:B------:R-:W-:Y:S05]  /*f1f0*/  RET.REL.NODEC R2 `(_ZN7cutlass13device_kernelIN5flash19enable_sm80_to_sm89INS1_16FlashAttnBwdSm80INS1_25CollectiveMainloopBwdSm80ILi2ELi2EN4cute5tupleIJNS5_1CILi128EEES8_NS7_ILi64EEEEEENS_10bfloat16_tEfNS_4arch4Sm80ELb0ELb0ELb1ELb1ELb0ELb0ELb0ELb0ELi2ELi4ELi4ELi4ELb0EEENS1_24CollectiveEpilogueBwdGQAISA_fSD_Li256ELb1ELb0EEENS1_19SingleTileSchedulerILb1ELb0ELb0ELi128EEEEEEEEEvNT_6ParamsE) ;  /* 0xffff0e0002007950 */ /* 0x000fea0003c3ffff */
        .type           $_ZN7cutlass13device_kernelIN5flash19enable_sm80_to_sm89INS1_16FlashAttnBwdSm80INS1_25CollectiveMainloopBwdSm80ILi2ELi2EN4cute5tupleIJNS5_1CILi128EEES8_NS7_ILi64EEEEEENS_10bfloat16_tEfNS_4arch4Sm80ELb0ELb0ELb1ELb1ELb0ELb0ELb0ELb0ELi2ELi4ELi4ELi4ELb0EEENS1_24CollectiveEpilogueBwdGQAISA_fSD_Li256ELb1ELb0EEENS1_19SingleTileSchedulerILb1ELb0ELb0ELi128EEEEEEEEEvNT_6ParamsE$_ZZN4cute7idx2crdINS_5tupleIJiiNS_1CILi0EEEEEENS1_IJNS1_IJNS2_ILi4EEENS2_ILi8EEEEEES5_NS2_ILi1EEEEEEEEDaRKT_RKT0_ENKUlRKT_RKT0_E_clIiS7_EEDaSI_SL_,@function
        .size           $_ZN7cutlass13device_kernelIN5flash19enable_sm80_to_sm89INS1_16FlashAttnBwdSm80INS1_25CollectiveMainloopBwdSm80ILi2ELi2EN4cute5tupleIJNS5_1CILi128EEES8_NS7_ILi64EEEEEENS_10bfloat16_tEfNS_4arch4Sm80ELb0ELb0ELb1ELb1ELb0ELb0ELb0ELb0ELi2ELi4ELi4ELi4ELb0EEENS1_24CollectiveEpilogueBwdGQAISA_fSD_Li256ELb1ELb0EEENS1_19SingleTileSchedulerILb1ELb0ELb0ELi128EEEEEEEEEvNT_6ParamsE$_ZZN4cute7idx2crdINS_5tupleIJiiNS_1CILi0EEEEEENS1_IJNS1_IJNS2_ILi4EEENS2_ILi8EEEEEES5_NS2_ILi1EEEEEEEEDaRKT_RKT0_ENKUlRKT_RKT0_E_clIiS7_EEDaSI_SL_,($_ZN7cutlass13device_kernelIN5flash19enable_sm80_to_sm89INS1_16FlashAttnBwdSm80INS1_25CollectiveMainloopBwdSm80ILi2ELi2EN4cute5tupleIJNS5_1CILi128EEES8_NS7_ILi64EEEEEENS_10bfloat16_tEfNS_4arch4Sm80ELb0ELb0ELb1ELb1ELb0ELb0ELb0ELb0ELi2ELi4ELi4ELi4ELb0EEENS1_24CollectiveEpilogueBwdGQAISA_fSD_Li256ELb1ELb0EEENS1_19SingleTileSchedulerILb1ELb0ELb0ELi128EEEEEEEEEvNT_6ParamsE$_ZZN4cute7idx2crdIiNS_5tupleIJNS_1CILi32EEENS2_ILi4EEENS2_ILi2EEENS2_ILi1EEEEEENS1_IJS6_S3_NS2_ILi128EEENS2_ILi0EEEEEEEEDaRKT_RKT0_RKT1_ENKUlRKT_RKT0_E_clIS3_S6_EEDaSM_SP_ - $_ZN7cutlass13device_kernelIN5flash19enable_sm80_to_sm89INS1_16FlashAttnBwdSm80INS1_25CollectiveMainloopBwdSm80ILi2ELi2EN4cute5tupleIJNS5_1CILi128EEES8_NS7_ILi64EEEEEENS_10bfloat16_tEfNS_4arch4Sm80ELb0ELb0ELb1ELb1ELb0ELb0ELb0ELb0ELi2ELi4ELi4ELi4ELb0EEENS1_24CollectiveEpilogueBwdGQAISA_fSD_Li256ELb1ELb0EEENS1_19SingleTileSchedulerILb1ELb0ELb0ELi128EEEEEEEEEvNT_6ParamsE$_ZZN4cute7idx2crdINS_5tupleIJiiNS_1CILi0EEEEEENS1_IJNS1_IJNS2_ILi4EEENS2_ILi8EEEEEES5_NS2_ILi1EEEEEEEEDaRKT_RKT0_ENKUlRKT_RKT0_E_clIiS7_EEDaSI_SL_)
$_ZN7cutlass13device_kernelIN5flash19enable_sm80_to_sm89INS1_16FlashAttnBwdSm80INS1_25CollectiveMainloopBwdSm80ILi2ELi2EN4cute5tupleIJNS5_1CILi128EEES8_NS7_ILi64EEEEEENS_10bfloat16_tEfNS_4arch4Sm80ELb0ELb0ELb1ELb1ELb0ELb0ELb0ELb0ELi2ELi4ELi4ELi4ELb0EEENS1_24CollectiveEpilogueBwdGQAISA_fSD_Li256ELb1ELb0EEENS1_19SingleTileSchedulerILb1ELb0ELb0ELi128EEEEEEEEEvNT_6ParamsE$_ZZN4cute7idx2crdINS_5tupleIJiiNS_1CILi0EEEEEENS1_IJNS1_IJNS2_ILi4EEENS2_ILi8EEEEEES5_NS2_ILi1EEEEEEEEDaRKT_RKT0_ENKUlRKT_RKT0_E_clIiS7_EEDaSI_SL_:
        /* <DEDUP_REMOVED lines=62> */
[----:B-----5:R-:W-:Y:S01]  /*f5e0*/  IMAD.MOV.U32 R10, RZ, RZ, R2 ;  /* 0x000000ffff0a7224 */ /* 0x020fe200078e0002 */
[----:B------:R-:W-:Y:S01]  /*f5f0*/  MOV R2, R70 ;  /* 0x0000004600027202 */ /* 0x000fe20000000f00 */
[----:B------:R-:W-:Y:S01]  /*f600*/  IMAD.MOV.U32 R8, RZ, RZ, R3 ;  /* 0x000000ffff087224 */ /* 0x000fe200078e0003 */
[----:B------:R-:W-:-:S04]  /*f610*/  MOV R3, 0x0 ;  /* 0x0000000000037802 */ /* 0x000fc80000000f00 */
[----:B------:R-:W-:Y:S05]  /*f620*/  RET.REL.NODEC R2 `(_ZN7cutlass13device_kernelIN5flash19enable_sm80_to_sm89INS1_16FlashAttnBwdSm80INS1_25CollectiveMainloopBwdSm80ILi2ELi2EN4cute5tupleIJNS5_1CILi128EEES8_NS7_ILi64EEEEEENS_10bfloat16_tEfNS_4arch4Sm80ELb0ELb0ELb1ELb1ELb0ELb0ELb0ELb0ELi2ELi4ELi4ELi4ELb0EEENS1_24CollectiveEpilogueBwdGQAISA_fSD_Li256ELb1ELb0EEENS1_19SingleTileSchedulerILb1ELb0ELb0ELi128EEEEEEEEEvNT_6ParamsE) ;  /* 0xffff09d002007950 */ /* 0x000fea0003c3ffff */
        .type           $_ZN7cutlass13device_kernelIN5flash19enable_sm80_to_sm89INS1_16FlashAttnBwdSm80INS1_25CollectiveMainloopBwdSm80ILi2ELi2EN4cute5tupleIJNS5_1CILi128EEES8_NS7_ILi64EEEEEENS_10bfloat16_tEfNS_4arch4Sm80ELb0ELb0ELb1ELb1ELb0ELb0ELb0ELb0ELi2ELi4ELi4ELi4ELb0EEENS1_24CollectiveEpilogueBwdGQAISA_fSD_Li256ELb1ELb0EEENS1_19SingleTileSchedulerILb1ELb0ELb0ELi128EEEEEEEEEvNT_6ParamsE$_ZZN4cute7idx2crdIiNS_5tupleIJNS_1CILi32EEENS2_ILi4EEENS2_ILi2EEENS2_ILi1EEEEEENS1_IJS6_S3_NS2_ILi128EEENS2_ILi0EEEEEEEEDaRKT_RKT0_RKT1_ENKUlRKT_RKT0_E_clIS3_S6_EEDaSM_SP_,@function
        .size           $_ZN7cutlass13device_kernelIN5flash19enable_sm80_to_sm89INS1_16FlashAttnBwdSm80INS1_25CollectiveMainloopBwdSm80ILi2ELi2EN4cute5tupleIJNS5_1CILi128EEES8_NS7_ILi64EEEEEENS_10bfloat16_tEfNS_4arch4Sm80ELb0ELb0ELb1ELb1ELb0ELb0ELb0ELb0ELi2ELi4ELi4ELi4ELb0EEENS1_24CollectiveEpilogueBwdGQAISA_fSD_Li256ELb1ELb0EEENS1_19SingleTileSchedulerILb1ELb0ELb0ELi128EEEEEEEEEvNT_6ParamsE$_ZZN4cute7idx2crdIiNS_5tupleIJNS_1CILi32EEENS2_ILi4EEENS2_ILi2EEENS2_ILi1EEEEEENS1_IJS6_S3_NS2_ILi128EEENS2_ILi0EEEEEEEEDaRKT_RKT0_RKT1_ENKUlRKT_RKT0_E_clIS3_S6_EEDaSM_SP_,($_ZN7cutlass13device_kernelIN5flash19enable_sm80_to_sm89INS1_16FlashAttnBwdSm80INS1_25CollectiveMainloopBwdSm80ILi2ELi2EN4cute5tupleIJNS5_1CILi128EEES8_NS7_ILi64EEEEEENS_10bfloat16_tEfNS_4arch4Sm80ELb0ELb0ELb1ELb1ELb0ELb0ELb0ELb0ELi2ELi4ELi4ELi4ELb0EEENS1_24CollectiveEpilogueBwdGQAISA_fSD_Li256ELb1ELb0EEENS1_19SingleTileSchedulerILb1ELb0ELb0ELi128EEEEEEEEEvNT_6ParamsE$_ZZN4cute7idx2crdIiNS_5tupleIJNS_1CILi32EEENS2_ILi4EEENS2_ILi2EEENS2_ILi1EEEEEENS1_IJS6_S3_NS2_ILi128EEENS2_ILi0EEEEEEEEDaRKT_RKT0_RKT1_ENKUlRKT_RKT0_E_clIS4_S3_EEDaSM_SP_ - $_ZN7cutlass13device_kernelIN5flash19enable_sm80_to_sm89INS1_16FlashAttnBwdSm80INS1_25CollectiveMainloopBwdSm80ILi2ELi2EN4cute5tupleIJNS5_1CILi128EEES8_NS7_ILi64EEEEEENS_10bfloat16_tEfNS_4arch4Sm80ELb0ELb0ELb1ELb1ELb0ELb0ELb0ELb0ELi2ELi4ELi4ELi4ELb0EEENS1_24CollectiveEpilogueBwdGQAISA_fSD_Li256ELb1ELb0EEENS1_19SingleTileSchedulerILb1ELb0ELb0ELi128EEEEEEEEEvNT_6ParamsE$_ZZN4cute7idx2crdIiNS_5tupleIJNS_1CILi32EEENS2_ILi4EEENS2_ILi2EEENS2_ILi1EEEEEENS1_IJS6_S3_NS2_ILi128EEENS2_ILi0EEEEEEEEDaRKT_RKT0_RKT1_ENKUlRKT_RKT0_E_clIS3_S6_EEDaSM_SP_)
$_ZN7cutlass13device_kernelIN5flash19enable_sm80_to_sm89INS1_16FlashAttnBwdSm80INS1_25CollectiveMainloopBwdSm80ILi2ELi2EN4cute5tupleIJNS5_1CILi128EEES8_NS7_ILi64EEEEEENS_10bfloat16_tEfNS_4arch4Sm80ELb0ELb0ELb1ELb1ELb0ELb0ELb0ELb0ELi2ELi4ELi4ELi4ELb0EEENS1_24CollectiveEpilogueBwdGQAISA_fSD_Li256ELb1ELb0EEENS1_19SingleTileSchedulerILb1ELb0ELb0ELi128EEEEEEEEEvNT_6ParamsE$_ZZN4cute7idx2crdIiNS_5tupleIJNS_1CILi32EEENS2_ILi4EEENS2_ILi2EEENS2_ILi1EEEEEENS1_IJS6_S3_NS2_ILi128EEENS2_ILi0EEEEEEEEDaRKT_RKT0_RKT1_ENKUlRKT_RKT0_E_clIS3_S6_EEDaSM_SP_:
[----:B------:R-:W-:Y:S01]  /*f630*/  SHF.R.S32.HI R3, RZ, 0x1f, R2 ;  /* 0x0000001fff037819 */ /* 0x000fe20000011402 */
[----:B------:R-:W-:Y:S02]  /*f640*/  IMAD.MOV.U32 R8, RZ, RZ, R6 ;  /* 0x000000ffff087224 */ /* 0x000fe400078e0006 */
[----:B------:R-:W-:Y:S01]  /*f650*/  IMAD.MOV.U32 R9, RZ, RZ, 0x0 ;  /* 0x00000000ff097424 */ /* 0x000fe200078e00ff */
[----:B------:R-:W-:-:S04]  /*f660*/  LEA.HI R3, R3, R2, RZ, 0x5 ;  /* 0x0000000203037211 */ /* 0x000fc800078f28ff */
[----:B------:R-:W-:-:S05]  /*f670*/  LOP3.LUT R3, R3, 0xffffffe0, RZ, 0xc0, !PT ;  /* 0xffffffe003037812 */ /* 0x000fca00078ec0ff */
[----:B------:R-:W-:Y:S01]  /*f680*/  IMAD.IADD R10, R2, 0x1, -R3 ;  /* 0x00000001020a7824 */ /* 0x000fe200078e0a03 */
[----:B------:R-:W-:Y:S06]  /*f690*/  RET.REL.NODEC R8 `(_ZN7cutlass13device_kernelIN5flash19enable_sm80_to_sm89INS1_16FlashAttnBwdSm80INS1_25CollectiveMainloopBwdSm80ILi2ELi2EN4cute5tupleIJNS5_1CILi128EEES8_NS7_ILi64EEEEEENS_10bfloat16_tEfNS_4arch4Sm80ELb0ELb0ELb1ELb1ELb0ELb0ELb0ELb0ELi2ELi4ELi4ELi4ELb0EEENS1_24CollectiveEpilogueBwdGQAISA_fSD_Li256ELb1ELb0EEENS1_19SingleTileSchedulerILb1ELb0ELb0ELi128EEEEEEEEEvNT_6ParamsE) ;  /* 0xffff096008007950 */ /* 0x000fec0003c3ffff */
        .type           $_ZN7cutlass13device_kernelIN5flash19enable_sm80_to_sm89INS1_16FlashAttnBwdSm80INS1_25CollectiveMainloopBwdSm80ILi2ELi2EN4cute5tupleIJNS5_1CILi128EEES8_NS7_ILi64EEEEEENS_10bfloat16_tEfNS_4arch4Sm80ELb0ELb0ELb1ELb1ELb0ELb0ELb0ELb0ELi2ELi4ELi4ELi4ELb0EEENS1_24CollectiveEpilogueBwdGQAISA_fSD_Li256ELb1ELb0EEENS1_19SingleTileSchedulerILb1ELb0ELb0ELi128EEEEEEEEEvNT_6ParamsE$_ZZN4cute7idx2crdIiNS_5tupleIJNS_1CILi32EEENS2_ILi4EEENS2_ILi2EEENS2_ILi1EEEEEENS1_IJS6_S3_NS2_ILi128EEENS2_ILi0EEEEEEEEDaRKT_RKT0_RKT1_ENKUlRKT_RKT0_E_clIS4_S3_EEDaSM_SP_,@function
        .size           $_ZN7cutlass13device_kernelIN5flash19enable_sm80_to_sm89INS1_16FlashAttnBwdSm80INS1_25CollectiveMainloopBwdSm80ILi2ELi2EN4cute5tupleIJNS5_1CILi128EEES8_NS7_ILi64EEEEEENS_10bfloat16_tEfNS_4arch4Sm80ELb0ELb0ELb1ELb1ELb0ELb0ELb0ELb0ELi2ELi4ELi4ELi4ELb0EEENS1_24CollectiveEpilogueBwdGQAISA_fSD_Li256ELb1ELb0EEENS1_19SingleTileSchedulerILb1ELb0ELb0ELi128EEEEEEEEEvNT_6ParamsE$_ZZN4cute7idx2crdIiNS_5tupleIJNS_1CILi32EEENS2_ILi4EEENS2_ILi2EEENS2_ILi1EEEEEENS1_IJS6_S3_NS2_ILi128EEENS2_ILi0EEEEEEEEDaRKT_RKT0_RKT1_ENKUlRKT_RKT0_E_clIS4_S3_EEDaSM_SP_,($_ZN7cutlass13device_kernelIN5flash19enable_sm80_to_sm89INS1_16FlashAttnBwdSm80INS1_25CollectiveMainloopBwdSm80ILi2ELi2EN4cute5tupleIJNS5_1CILi128EEES8_NS7_ILi64EEEEEENS_10bfloat16_tEfNS_4arch4Sm80ELb0ELb0ELb1ELb1ELb0ELb0ELb0ELb0ELi2ELi4ELi4ELi4ELb0EEENS1_24CollectiveEpilogueBwdGQAISA_fSD_Li256ELb1ELb0EEENS1_19SingleTileSchedulerILb1ELb0ELb0ELi128EEEEEEEEEvNT_6ParamsE$_ZZN4cute7idx2crdIiNS_5tupleIJNS_1CILi32EEENS2_ILi4EEENS2_ILi2EEENS2_ILi1EEEEEENS1_IJS6_S3_NS2_ILi128EEENS2_ILi0EEEEEEEEDaRKT_RKT0_RKT1_ENKUlRKT_RKT0_E_clIS5_S8_EEDaSM_SP_ - $_ZN7cutlass13device_kernelIN5flash19enable_sm80_to_sm89INS1_16FlashAttnBwdSm80INS1_25CollectiveMainloopBwdSm80ILi2ELi2EN4cute5tupleIJNS5_1CILi128EEES8_NS7_ILi64EEEEEENS_10bfloat16_tEfNS_4arch4Sm80ELb0ELb0ELb1ELb1ELb0ELb0ELb0ELb0ELi2ELi4ELi4ELi4ELb0EEENS1_24CollectiveEpilogueBwdGQAISA_fSD_Li256ELb1ELb0EEENS1_19SingleTileSchedulerILb1ELb0ELb0ELi128EEEEEEEEEvNT_6ParamsE$_ZZN4cute7idx2crdIiNS_5tupleIJNS_1CILi32EEENS2_ILi4EEENS2_ILi2EEENS2_ILi1EEEEEENS1_IJS6_S3_NS2_ILi128EEENS2_ILi0EEEEEEEEDaRKT_RKT0_RKT1_ENKUlRKT_RKT0_E_clIS4_S3_EEDaSM_SP_)
$_ZN7cutlass13device_kernelIN5flash19enable_sm80_to_sm89INS1_16FlashAttnBwdSm80INS1_25CollectiveMainloopBwdSm80ILi2ELi2EN4cute5tupleIJNS5_1CILi128EEES8_NS7_ILi64EEEEEENS_10bfloat16_tEfNS_4arch4Sm80ELb0ELb0ELb1ELb1ELb0ELb0ELb0ELb0ELi2ELi4ELi4ELi4ELb0EEENS1_24CollectiveEpilogueBwdGQAISA_fSD_Li256ELb1ELb0EEENS1_19SingleTileSchedulerILb1ELb0ELb0ELi128EEEEEEEEEvNT_6ParamsE$_ZZN4cute7idx2crdIiNS_5tupleIJNS_1CILi32EEENS2_ILi4EEENS2_ILi2EEENS2_ILi1EEEEEENS1_IJS6_S3_NS2_ILi128EEENS2_ILi0EEEEEEEEDaRKT_RKT0_RKT1_ENKUlRKT_RKT0_E_clIS4_S3_EEDaSM_SP_:
        /* <DEDUP_REMOVED lines=9> */
[----:B------:R-:W-:Y:S06]  /*f730*/  RET.REL.NODEC R50 `(_ZN7cutlass13device_kernelIN5flash19enable_sm80_to_sm89INS1_16FlashAttnBwdSm80INS1_25CollectiveMainloopBwdSm80ILi2ELi2EN4cute5tupleIJNS5_1CILi128EEES8_NS7_ILi64EEEEEENS_10bfloat16_tEfNS_4arch4Sm80ELb0ELb0ELb1ELb1ELb0ELb0ELb0ELb0ELi2ELi4ELi4ELi4ELb0EEENS1_24CollectiveEpilogueBwdGQAISA_fSD_Li256ELb1ELb0EEENS1_19SingleTileSchedulerILb1ELb0ELb0ELi128EEEEEEEEEvNT_6ParamsE) ;  /* 0xffff08c032007950 */ /* 0x000fec0003c3ffff */
        .type           $_ZN7cutlass13device_kernelIN5flash19enable_sm80_to_sm89INS1_16FlashAttnBwdSm80INS1_25CollectiveMainloopBwdSm80ILi2ELi2EN4cute5tupleIJNS5_1CILi128EEES8_NS7_ILi64EEEEEENS_10bfloat16_tEfNS_4arch4Sm80ELb0ELb0ELb1ELb1ELb0ELb0ELb0ELb0ELi2ELi4ELi4ELi4ELb0EEENS1_24CollectiveEpilogueBwdGQAISA_fSD_Li256ELb1ELb0EEENS1_19SingleTileSchedulerILb1ELb0ELb0ELi128EEEEEEEEEvNT_6ParamsE$_ZZN4cute7idx2crdIiNS_5tupleIJNS_1CILi32EEENS2_ILi4EEENS2_ILi2EEENS2_ILi1EEEEEENS1_IJS6_S3_NS2_ILi128EEENS2_ILi0EEEEEEEEDaRKT_RKT0_RKT1_ENKUlRKT_RKT0_E_clIS5_S8_EEDaSM_SP_,@function
        .size           $_ZN7cutlass13device_kernelIN5flash19enable_sm80_to_sm89INS1_16FlashAttnBwdSm80INS1_25CollectiveMainloopBwdSm80ILi2ELi2EN4cute5tupleIJNS5_1CILi128EEES8_NS7_ILi64EEEEEENS_10bfloat16_tEfNS_4arch4Sm80ELb0ELb0ELb1ELb1ELb0ELb0ELb0ELb0ELi2ELi4ELi4ELi4ELb0EEENS1_24CollectiveEpilogueBwdGQAISA_fSD_Li256ELb1ELb0EEENS1_19SingleTileSchedulerILb1ELb0ELb0ELi128EEEEEEEEEvNT_6ParamsE$_ZZN4cute7idx2crdIiNS_5tupleIJNS_1CILi32EEENS2_ILi4EEENS2_ILi2EEENS2_ILi1EEEEEENS1_IJS6_S3_NS2_ILi128EEENS2_ILi0EEEEEEEEDaRKT_RKT0_RKT1_ENKUlRKT_RKT0_E_clIS5_S8_EEDaSM_SP_,($_ZN7cutlass13device_kernelIN5flash19enable_sm80_to_sm89INS1_16FlashAttnBwdSm80INS1_25CollectiveMainloopBwdSm80ILi2ELi2EN4cute5tupleIJNS5_1CILi128EEES8_NS7_ILi64EEEEEENS_10bfloat16_tEfNS_4arch4Sm80ELb0ELb0ELb1ELb1ELb0ELb0ELb0ELb0ELi2ELi4ELi4ELi4ELb0EEENS1_24CollectiveEpilogueBwdGQAISA_fSD_Li256ELb1ELb0EEENS1_19SingleTileSchedulerILb1ELb0ELb0ELi128EEEEEEEEEvNT_6ParamsE$_ZZN4cute9transformINS_15ArithmeticTupleIJiiEEEZNS_14transform_leafIS2_NS_8identityEEEDaRKT_OT0_EUlRKT_E_EEDaS7_S9_ENKUlDpSC_E_clIJiiEEEDaSE_ - $_ZN7cutlass13device_kernelIN5flash19enable_sm80_to_sm89INS1_16FlashAttnBwdSm80INS1_25CollectiveMainloopBwdSm80ILi2ELi2EN4cute5tupleIJNS5_1CILi128EEES8_NS7_ILi64EEEEEENS_10bfloat16_tEfNS_4arch4Sm80ELb0ELb0ELb1ELb1ELb0ELb0ELb0ELb0ELi2ELi4ELi4ELi4ELb0EEENS1_24CollectiveEpilogueBwdGQAISA_fSD_Li256ELb1ELb0EEENS1_19SingleTileSchedulerILb1ELb0ELb0ELi128EEEEEEEEEvNT_6ParamsE$_ZZN4cute7idx2crdIiNS_5tupleIJNS_1CILi32EEENS2_ILi4EEENS2_ILi2EEENS2_ILi1EEEEEENS1_IJS6_S3_NS2_ILi128EEENS2_ILi0EEEEEEEEDaRKT_RKT0_RKT1_ENKUlRKT_RKT0_E_clIS5_S8_EEDaSM_SP_)
$_ZN7cutlass13device_kernelIN5flash19enable_sm80_to_sm89INS1_16FlashAttnBwdSm80INS1_25CollectiveMainloopBwdSm80ILi2ELi2EN4cute5tupleIJNS5_1CILi128EEES8_NS7_ILi64EEEEEENS_10bfloat16_tEfNS_4arch4Sm80ELb0ELb0ELb1ELb1ELb0ELb0ELb0ELb0ELi2ELi4ELi4ELi4ELb0EEENS1_24CollectiveEpilogueBwdGQAISA_fSD_Li256ELb1ELb0EEENS1_19SingleTileSchedulerILb1ELb0ELb0ELi128EEEEEEEEEvNT_6ParamsE$_ZZN4cute7idx2crdIiNS_5tupleIJNS_1CILi32EEENS2_ILi4EEENS2_ILi2EEENS2_ILi1EEEEEENS1_IJS6_S3_NS2_ILi128EEENS2_ILi0EEEEEEEEDaRKT_RKT0_RKT1_ENKUlRKT_RKT0_E_clIS5_S8_EEDaSM_SP_:
        /* <DEDUP_REMOVED lines=8> */
[----:B------:R-:W-:Y:S06]  /*f7c0*/  RET.REL.NODEC R8 `(_ZN7cutlass13device_kernelIN5flash19enable_sm80_to_sm89INS1_16FlashAttnBwdSm80INS1_25CollectiveMainloopBwdSm80ILi2ELi2EN4cute5tupleIJNS5_1CILi128EEES8_NS7_ILi64EEEEEENS_10bfloat16_tEfNS_4arch4Sm80ELb0ELb0ELb1ELb1ELb0ELb0ELb0ELb0ELi2ELi4ELi4ELi4ELb0EEENS1_24CollectiveEpilogueBwdGQAISA_fSD_Li256ELb1ELb0EEENS1_19SingleTileSchedulerILb1ELb0ELb0ELi128EEEEEEEEEvNT_6ParamsE) ;  /* 0xffff083008007950 */ /* 0x000fec0003c3ffff */
        .type           $_ZN7cutlass13device_kernelIN5flash19enable_sm80_to_sm89INS1_16FlashAttnBwdSm80INS1_25CollectiveMainloopBwdSm80ILi2ELi2EN4cute5tupleIJNS5_1CILi128EEES8_NS7_ILi64EEEEEENS_10bfloat16_tEfNS_4arch4Sm80ELb0ELb0ELb1ELb1ELb0ELb0ELb0ELb0ELi2ELi4ELi4ELi4ELb0EEENS1_24CollectiveEpilogueBwdGQAISA_fSD_Li256ELb1ELb0EEENS1_19SingleTileSchedulerILb1ELb0ELb0ELi128EEEEEEEEEvNT_6ParamsE$_ZZN4cute9transformINS_15ArithmeticTupleIJiiEEEZNS_14transform_leafIS2_NS_8identityEEEDaRKT_OT0_EUlRKT_E_EEDaS7_S9_ENKUlDpSC_E_clIJiiEEEDaSE_,@function
        .size           $_ZN7cutlass13device_kernelIN5flash19enable_sm80_to_sm89INS1_16FlashAttnBwdSm80INS1_25CollectiveMainloopBwdSm80ILi2ELi2EN4cute5tupleIJNS5_1CILi128EEES8_NS7_ILi64EEEEEENS_10bfloat16_tEfNS_4arch4Sm80ELb0ELb0ELb1ELb1ELb0ELb0ELb0ELb0ELi2ELi4ELi4ELi4ELb0EEENS1_24CollectiveEpilogueBwdGQAISA_fSD_Li256ELb1ELb0EEENS1_19SingleTileSchedulerILb1ELb0ELb0ELi128EEEEEEEEEvNT_6ParamsE$_ZZN4cute9transformINS_15ArithmeticTupleIJiiEEEZNS_14transform_leafIS2_NS_8identityEEEDaRKT_OT0_EUlRKT_E_EEDaS7_S9_ENKUlDpSC_E_clIJiiEEEDaSE_,($_ZN7cutlass13device_kernelIN5flash19enable_sm80_to_sm89INS1_16FlashAttnBwdSm80INS1_25CollectiveMainloopBwdSm80ILi2ELi2EN4cute5tupleIJNS5_1CILi128EEES8_NS7_ILi64EEEEEENS_10bfloat16_tEfNS_4arch4Sm80ELb0ELb0ELb1ELb1ELb0ELb0ELb0ELb0ELi2ELi4ELi4ELi4ELb0EEENS1_24CollectiveEpilogueBwdGQAISA_fSD_Li256ELb1ELb0EEENS1_19SingleTileSchedulerILb1ELb0ELb0ELi128EEEEEEEEEvNT_6ParamsE$_ZZN4cute9transformINS_5tupleIJNS_1CILi32EEENS2_ILi4EEENS2_ILi2EEENS2_ILi1EEEEEENS1_IJS6_S3_NS2_ILi128EEENS2_ILi0EEEEEEZNS_7idx2crdIiS7_SA_EEDaRKT_RKT0_RKT1_EUlRKT_RKT0_E_EEDaSE_SH_OSI_ENKUlDpSN_E_clIJiiiS9_EEEDaST_ - $_ZN7cutlass13device_kernelIN5flash19enable_sm80_to_sm89INS1_16FlashAttnBwdSm80INS1_25CollectiveMainloopBwdSm80ILi2ELi2EN4cute5tupleIJNS5_1CILi128EEES8_NS7_ILi64EEEEEENS_10bfloat16_tEfNS_4arch4Sm80ELb0ELb0ELb1ELb1ELb0ELb0ELb0ELb0ELi2ELi4ELi4ELi4ELb0EEENS1_24CollectiveEpilogueBwdGQAISA_fSD_Li256ELb1ELb0EEENS1_19SingleTileSchedulerILb1ELb0ELb0ELi128EEEEEEEEEvNT_6ParamsE$_ZZN4cute9transformINS_15ArithmeticTupleIJiiEEEZNS_14transform_leafIS2_NS_8identityEEEDaRKT_OT0_EUlRKT_E_EEDaS7_S9_ENKUlDpSC_E_clIJiiEEEDaSE_)
$_ZN7cutlass13device_kernelIN5flash19enable_sm80_to_sm89INS1_16FlashAttnBwdSm80INS1_25CollectiveMainloopBwdSm80ILi2ELi2EN4cute5tupleIJNS5_1CILi128EEES8_NS7_ILi64EEEEEENS_10bfloat16_tEfNS_4arch4Sm80ELb0ELb0ELb1ELb1ELb0ELb0ELb0ELb0ELi2ELi4ELi4ELi4ELb0EEENS1_24CollectiveEpilogueBwdGQAISA_fSD_Li256ELb1ELb0EEENS1_19SingleTileSchedulerILb1ELb0ELb0ELi128EEEEEEEEEvNT_6ParamsE$_ZZN4cute9transformINS_15ArithmeticTupleIJiiEEEZNS_14transform_leafIS2_NS_8identityEEEDaRKT_OT0_EUlRKT_E_EEDaS7_S9_ENKUlDpSC_E_clIJiiEEEDaSE_:
[----:B------:R-:W-:Y:S01]  /*f7d0*/  IADD3 R3, R1, 0x1688, RZ ;  /* 0x0000168801037810 */ /* 0x000fe20007ffe0ff */
[----:B------:R-:W-:Y:S01]  /*f7e0*/  IMAD.MOV.U32 R2, RZ, RZ, R11 ;  /* 0x000000ffff027224 */ /* 0x000fe200078e000b */
[----:B------:R-:W-:Y:S02]  /*f7f0*/  MOV R8, 0xf820 ;  /* 0x0000f82000087802 */ /* 0x000fe40000000f00 */
[----:B------:R-:W-:Y:S02]  /*f800*/  IADD3 R3, R3, c[0x0][0x20], RZ ;  /* 0x0000080003037a10 */ /* 0x000fe40007ffe0ff */
[----:B------:R-:W-:Y:S05]  /*f810*/  CALL.REL.NOINC `($_ZN7cutlass13device_kernelIN5flash19enable_sm80_to_sm89INS1_16FlashAttnBwdSm80INS1_25CollectiveMainloopBwdSm80ILi2ELi2EN4cute5tupleIJNS5_1CILi128EEES8_NS7_ILi64EEEEEENS_10bfloat16_tEfNS_4arch4Sm80ELb0ELb0ELb1ELb1ELb0ELb0ELb0ELb0ELi2ELi4ELi4ELi4ELb0EEENS1_24CollectiveEpilogueBwdGQAISA_fSD_Li256ELb1ELb0EEENS1_19SingleTileSchedulerILb1ELb0ELb0ELi128EEEEEEEEEvNT_6ParamsE$_ZN4cute3eso3ESOILb0ELb0EJiiEEC2ERKiS4_) ;  /* 0xffff6f1000007944 */ /* 0x000fea0003c3ffff */
[----:B-1----:R1:W5:Y:S01]  /*f820*/  LDL.64 R2, [R1+0x1688] ;  /* 0x0016880001027983 */ /* 0x0023620000100a00 */
[----:B------:R-:W-:Y:S02]  /*f830*/  MOV R8, R6 ;  /* 0x0000000600087202 */ /* 0x000fe40000000f00 */
[----:B------:R-:W-:-:S04]  /*f840*/  MOV R9, 0x0 ;  /* 0x0000000000097802 */ /* 0x000fc80000000f00 */
[----:B------:R-:W-:Y:S05]  /*f850*/  RET.REL.NODEC R8 `(_ZN7cutlass13device_kernelIN5flash19enable_sm80_to_sm89INS1_16FlashAttnBwdSm80INS1_25CollectiveMainloopBwdSm80ILi2ELi2EN4cute5tupleIJNS5_1CILi128EEES8_NS7_ILi64EEEEEENS_10bfloat16_tEfNS_4arch4Sm80ELb0ELb0ELb1ELb1ELb0ELb0ELb0ELb0ELi2ELi4ELi4ELi4ELb0EEENS1_24CollectiveEpilogueBwdGQAISA_fSD_Li256ELb1ELb0EEENS1_19SingleTileSchedulerILb1ELb0ELb0ELi128EEEEEEEEEvNT_6ParamsE) ;  /* 0xffff07a008007950 */ /* 0x000fea0003c3ffff */
        .type           $_ZN7cutlass13device_kernelIN5flash19enable_sm80_to_sm89INS1_16FlashAttnBwdSm80INS1_25CollectiveMainloopBwdSm80ILi2ELi2EN4cute5tupleIJNS5_1CILi128EEES8_NS7_ILi64EEEEEENS_10bfloat16_tEfNS_4arch4Sm80ELb0ELb0ELb1ELb1ELb0ELb0ELb0ELb0ELi2ELi4ELi4ELi4ELb0EEENS1_24CollectiveEpilogueBwdGQAISA_fSD_Li256ELb1ELb0EEENS1_19SingleTileSchedulerILb1ELb0ELb0ELi128EEEEEEEEEvNT_6ParamsE$_ZZN4cute9transformINS_5tupleIJNS_1CILi32EEENS2_ILi4EEENS2_ILi2EEENS2_ILi1EEEEEENS1_IJS6_S3_NS2_ILi128EEENS2_ILi0EEEEEEZNS_7idx2crdIiS7_SA_EEDaRKT_RKT0_RKT1_EUlRKT_RKT0_E_EEDaSE_SH_OSI_ENKUlDpSN_E_clIJiiiS9_EEEDaST_,@function
        .size           $_ZN7cutlass13device_kernelIN5flash19enable_sm80_to_sm89INS1_16FlashAttnBwdSm80INS1_25CollectiveMainloopBwdSm80ILi2ELi2EN4cute5tupleIJNS5_1CILi128EEES8_NS7_ILi64EEEEEENS_10bfloat16_tEfNS_4arch4Sm80ELb0ELb0ELb1ELb1ELb0ELb0ELb0ELb0ELi2ELi4ELi4ELi4ELb0EEENS1_24CollectiveEpilogueBwdGQAISA_fSD_Li256ELb1ELb0EEENS1_19SingleTileSchedulerILb1ELb0ELb0ELi128EEEEEEEEEvNT_6ParamsE$_ZZN4cute9transformINS_5tupleIJNS_1CILi32EEENS2_ILi4EEENS2_ILi2EEENS2_ILi1EEEEEENS1_IJS6_S3_NS2_ILi128EEENS2_ILi0EEEEEEZNS_7idx2crdIiS7_SA_EEDaRKT_RKT0_RKT1_EUlRKT_RKT0_E_EEDaSE_SH_OSI_ENKUlDpSN_E_clIJiiiS9_EEEDaST_,($_ZN7cutlass13device_kernelIN5flash19enable_sm80_to_sm89INS1_16FlashAttnBwdSm80INS1_25CollectiveMainloopBwdSm80ILi2ELi2EN4cute5tupleIJNS5_1CILi128EEES8_NS7_ILi64EEEEEENS_10bfloat16_tEfNS_4arch4Sm80ELb0ELb0ELb1ELb1ELb0ELb0ELb0ELb0ELi2ELi4ELi4ELi4ELb0EEENS1_24CollectiveEpilogueBwdGQAISA_fSD_Li256ELb1ELb0EEENS1_19SingleTileSchedulerILb1ELb0ELb0ELi128EEEEEEEEEvNT_6ParamsE$_ZZN4cute9transformINS_5tupleIJiiNS_1CILi0EEEEEENS1_IJNS1_IJNS2_ILi4EEENS2_ILi8EEEEEENS2_ILi2EEENS2_ILi1EEEEEEZNS_7idx2crdIS4_SA_EEDaRKT_RKT0_EUlRKT_RKT0_E_EEDaSE_SH_OT1_ENKUlDpSK_E_clIJNS1_IJiiEEEiS3_EEEDaSR_ - $_ZN7cutlass13device_kernelIN5flash19enable_sm80_to_sm89INS1_16FlashAttnBwdSm80INS1_25CollectiveMainloopBwdSm80ILi2ELi2EN4cute5tupleIJNS5_1CILi128EEES8_NS7_ILi64EEEEEENS_10bfloat16_tEfNS_4arch4Sm80ELb0ELb0ELb1ELb1ELb0ELb0ELb0ELb0ELi2ELi4ELi4ELi4ELb0EEENS1_24CollectiveEpilogueBwdGQAISA_fSD_Li256ELb1ELb0EEENS1_19SingleTileSchedulerILb1ELb0ELb0ELi128EEEEEEEEEvNT_6ParamsE$_ZZN4cute9transformINS_5tupleIJNS_1CILi32EEENS2_ILi4EEENS2_ILi2EEENS2_ILi1EEEEEENS1_IJS6_S3_NS2_ILi128EEENS2_ILi0EEEEEEZNS_7idx2crdIiS7_SA_EEDaRKT_RKT0_RKT1_EUlRKT_RKT0_E_EEDaSE_SH_OSI_ENKUlDpSN_E_clIJiiiS9_EEEDaST_)
$_ZN7cutlass13device_kernelIN5flash19enable_sm80_to_sm89INS1_16FlashAttnBwdSm80INS1_25CollectiveMainloopBwdSm80ILi2ELi2EN4cute5tupleIJNS5_1CILi128EEES8_NS7_ILi64EEEEEENS_10bfloat16_tEfNS_4arch4Sm80ELb0ELb0ELb1ELb1ELb0ELb0ELb0ELb0ELi2ELi4ELi4ELi4ELb0EEENS1_24CollectiveEpilogueBwdGQAISA_fSD_Li256ELb1ELb0EEENS1_19SingleTileSchedulerILb1ELb0ELb0ELi128EEEEEEEEEvNT_6ParamsE$_ZZN4cute9transformINS_5tupleIJNS_1CILi32EEENS2_ILi4EEENS2_ILi2EEENS2_ILi1EEEEEENS1_IJS6_S3_NS2_ILi128EEENS2_ILi0EEEEEEZNS_7idx2crdIiS7_SA_EEDaRKT_RKT0_RKT1_EUlRKT_RKT0_E_EEDaSE_SH_OSI_ENKUlDpSN_E_clIJiiiS9_EEEDaST_:
[----:B------:R-:W-:Y:S02]  /*f860*/  IADD3 R3, R1, 0x13b8, RZ ;  /* 0x000013b801037810 */ /* 0x000fe40007ffe0ff */
[----:B------:R-:W-:Y:S02]  /*f870*/  MOV R8, 0xf8a0 ;  /* 0x0000f8a000087802 */ /* 0x000fe40000000f00 */
[----:B------:R-:W-:Y:S02]  /*f880*/  IADD3 R3, R3, c[0x0][0x20], RZ ;  /* 0x0000080003037a10 */ /* 0x000fe40007ffe0ff */
[----:B------:R-:W-:Y:S05]  /*f890*/  CALL.REL.NOINC `($_ZN7cutlass13device_kernelIN5flash19enable_sm80_to_sm89INS1_16FlashAttnBwdSm80INS1_25CollectiveMainloopBwdSm80ILi2ELi2EN4cute5tupleIJNS5_1CILi128EEES8_NS7_ILi64EEEEEENS_10bfloat16_tEfNS_4arch4Sm80ELb0ELb0ELb1ELb1ELb0ELb0ELb0ELb0ELi2ELi4ELi4ELi4ELb0EEENS1_24CollectiveEpilogueBwdGQAISA_fSD_Li256ELb1ELb0EEENS1_19SingleTileSchedulerILb1ELb0ELb0ELi128EEEEEEEEEvNT_6ParamsE$_ZN4cute3eso3ESOILb0ELb0EJiiiNS_1CILi0EEEEEC2ERKiS6_S6_RKS3_) ;  /* 0xffff720000007944 */ /* 0x000fea0003c3ffff */
[----:B------:R2:W5:Y:S04]  /*f8a0*/  LDL R5, [R1+0x13c0] ;  /* 0x0013c00001057983 */ /* 0x0005680000100800 */
[----:B-1----:R2:W5:Y:S01]  /*f8b0*/  LDL.64 R2, [R1+0x13b8] ;  /* 0x0013b80001027983 */ /* 0x0025620000100a00 */
[----:B------:R-:W-:Y:S02]  /*f8c0*/  MOV R8, R6 ;  /* 0x0000000600087202 */ /* 0x000fe40000000f00 */
[----:B------:R-:W-:-:S04]  /*f8d0*/  MOV R9, 0x0 ;  /* 0x0000000000097802 */ /* 0x000fc80000000f00 */
[----:B------:R-:W-:Y:S05]  /*f8e0*/  RET.REL.NODEC R8 `(_ZN7cutlass13device_kernelIN5flash19enable_sm80_to_sm89INS1_16FlashAttnBwdSm80INS1_25CollectiveMainloopBwdSm80ILi2ELi2EN4cute5tupleIJNS5_1CILi128EEES8_NS7_ILi64EEEEEENS_10bfloat16_tEfNS_4arch4Sm80ELb0ELb0ELb1ELb1ELb0ELb0ELb0ELb0ELi2ELi4ELi4ELi4ELb0EEENS1_24CollectiveEpilogueBwdGQAISA_fSD_Li256ELb1ELb0EEENS1_19SingleTileSchedulerILb1ELb0ELb0ELi128EEEEEEEEEvNT_6ParamsE) ;  /* 0xffff071008007950 */ /* 0x000fea0003c3ffff */
        .type           $_ZN7cutlass13device_kernelIN5flash19enable_sm80_to_sm89INS1_16FlashAttnBwdSm80INS1_25CollectiveMainloopBwdSm80ILi2ELi2EN4cute5tupleIJNS5_1CILi128EEES8_NS7_ILi64EEEEEENS_10bfloat16_tEfNS_4arch4Sm80ELb0ELb0ELb1ELb1ELb0ELb0ELb0ELb0ELi2ELi4ELi4ELi4ELb0EEENS1_24CollectiveEpilogueBwdGQAISA_fSD_Li256ELb1ELb0EEENS1_19SingleTileSchedulerILb1ELb0ELb0ELi128EEEEEEEEEvNT_6ParamsE$_ZZN4cute9transformINS_5tupleIJiiNS_1CILi0EEEEEENS1_IJNS1_IJNS2_ILi4EEENS2_ILi8EEEEEENS2_ILi2EEENS2_ILi1EEEEEEZNS_7idx2crdIS4_SA_EEDaRKT_RKT0_EUlRKT_RKT0_E_EEDaSE_SH_OT1_ENKUlDpSK_E_clIJNS1_IJiiEEEiS3_EEEDaSR_,@function
        .size           $_ZN7cutlass13device_kernelIN5flash19enable_sm80_to_sm89INS1_16FlashAttnBwdSm80INS1_25CollectiveMainloopBwdSm80ILi2ELi2EN4cute5tupleIJNS5_1CILi128EEES8_NS7_ILi64EEEEEENS_10bfloat16_tEfNS_4arch4Sm80ELb0ELb0ELb1ELb1ELb0ELb0ELb0ELb0ELi2ELi4ELi4ELi4ELb0EEENS1_24CollectiveEpilogueBwdGQAISA_fSD_Li256ELb1ELb0EEENS1_19SingleTileSchedulerILb1ELb0ELb0ELi128EEEEEEEEEvNT_6ParamsE$_ZZN4cute9transformINS_5tupleIJiiNS_1CILi0EEEEEENS1_IJNS1_IJNS2_ILi4EEENS2_ILi8EEEEEENS2_ILi2EEENS2_ILi1EEEEEEZNS_7idx2crdIS4_SA_EEDaRKT_RKT0_EUlRKT_RKT0_E_EEDaSE_SH_OT1_ENKUlDpSK_E_clIJNS1_IJiiEEEiS3_EEEDaSR_,($_ZN7cutlass13device_kernelIN5flash19enable_sm80_to_sm89INS1_16FlashAttnBwdSm80INS1_25CollectiveMainloopBwdSm80ILi2ELi2EN4cute5tupleIJNS5_1CILi128EEES8_NS7_ILi64EEEEEENS_10bfloat16_tEfNS_4arch4Sm80ELb0ELb0ELb1ELb1ELb0ELb0ELb0ELb0ELi2ELi4ELi4ELi4ELb0EEENS1_24CollectiveEpilogueBwdGQAISA_fSD_Li256ELb1ELb0EEENS1_19SingleTileSchedulerILb1ELb0ELb0ELi128EEEEEEEEEvNT_6ParamsE$_ZZN4cute9transformINS_5tupleIJiiNS_1CILi0EEEEEENS1_IJNS1_IJNS2_ILi4EEENS2_ILi8EEEEEES5_NS2_ILi1EEEEEEZNS_7idx2crdIS4_S9_EEDaRKT_RKT0_EUlRKT_RKT0_E_EEDaSD_SG_OT1_ENKUlDpSJ_E_clIJNS1_IJiiEEEiS3_EEEDaSQ_ - $_ZN7cutlass13device_kernelIN5flash19enable_sm80_to_sm89INS1_16FlashAttnBwdSm80INS1_25CollectiveMainloopBwdSm80ILi2ELi2EN4cute5tupleIJNS5_1CILi128EEES8_NS7_ILi64EEEEEENS_10bfloat16_tEfNS_4arch4Sm80ELb0ELb0ELb1ELb1ELb0ELb0ELb0ELb0ELi2ELi4ELi4ELi4ELb0EEENS1_24CollectiveEpilogueBwdGQAISA_fSD_Li256ELb1ELb0EEENS1_19SingleTileSchedulerILb1ELb0ELb0ELi128EEEEEEEEEvNT_6ParamsE$_ZZN4cute9transformINS_5tupleIJiiNS_1CILi0EEEEEENS1_IJNS1_IJNS2_ILi4EEENS2_ILi8EEEEEENS2_ILi2EEENS2_ILi1EEEEEEZNS_7idx2crdIS4_SA_EEDaRKT_RKT0_EUlRKT_RKT0_E_EEDaSE_SH_OT1_ENKUlDpSK_E_clIJNS1_IJiiEEEiS3_EEEDaSR_)
$_ZN7cutlass13device_kernelIN5flash19enable_sm80_to_sm89INS1_16FlashAttnBwdSm80INS1_25CollectiveMainloopBwdSm80ILi2ELi2EN4cute5tupleIJNS5_1CILi128EEES8_NS7_ILi64EEEEEENS_10bfloat16_tEfNS_4arch4Sm80ELb0ELb0ELb1ELb1ELb0ELb0ELb0ELb0ELi2ELi4ELi4ELi4ELb0EEENS1_24CollectiveEpilogueBwdGQAISA_fSD_Li256ELb1ELb0EEENS1_19SingleTileSchedulerILb1ELb0ELb0ELi128EEEEEEEEEvNT_6ParamsE$_ZZN4cute9transformINS_5tupleIJiiNS_1CILi0EEEEEENS1_IJNS1_IJNS2_ILi4EEENS2_ILi8EEEEEENS2_ILi2EEENS2_ILi1EEEEEEZNS_7idx2crdIS4_SA_EEDaRKT_RKT0_EUlRKT_RKT0_E_EEDaSE_SH_OT1_ENKUlDpSK_E_clIJNS1_IJiiEEEiS3_EEEDaSR_:
[----:B------:R-:W-:Y:S02]  /*f8f0*/  IADD3 R3, R1, 0x1680, RZ ;  /* 0x0000168001037810 */ /* 0x000fe40007ffe0ff */
[----:B------:R-:W-:Y:S02]  /*f900*/  MOV R6, 0xf930 ;  /* 0x0000f93000067802 */ /* 0x000fe40000000f00 */
[----:B------:R-:W-:Y:S02]  /*f910*/  IADD3 R3, R3, c[0x0][0x20], RZ ;  /* 0x0000080003037a10 */ /* 0x000fe40007ffe0ff */
[----:B------:R-:W-:Y:S05]  /*f920*/  CALL.REL.NOINC `($_ZN7cutlass13device_kernelIN5flash19enable_sm80_to_sm89INS1_16FlashAttnBwdSm80INS1_25CollectiveMainloopBwdSm80ILi2ELi2EN4cute5tupleIJNS5_1CILi128EEES8_NS7_ILi64EEEEEENS_10bfloat16_tEfNS_4arch4Sm80ELb0ELb0ELb1ELb1ELb0ELb0ELb0ELb0ELi2ELi4ELi4ELi4ELb0EEENS1_24CollectiveEpilogueBwdGQAISA_fSD_Li256ELb1ELb0EEENS1_19SingleTileSchedulerILb1ELb0ELb0ELi128EEEEEEEEEvNT_6ParamsE$_ZN4cute3eso3ESOILb0ELb0EJNS_5tupleIJiiEEEiNS_1CILi0EEEEEC2ERKS3_RKiRKS5_) ;  /* 0xffff629000007944 */ /* 0x000fea0003c3ffff */
[----:B------:R2:W5:Y:S04]  /*f930*/  LDL R30, [R1+0x1688] ;  /* 0x00168800011e7983 */ /* 0x0005680000100800 */
[----:B-1----:R2:W5:Y:S01]  /*f940*/  LDL.64 R2, [R1+0x1680] ;  /* 0x0016800001027983 */ /* 0x0025620000100a00 */
[----:B------:R-:W-:-:S04]  /*f950*/  MOV R69, 0x0 ;  /* 0x0000000000457802 */ /* 0x000fc80000000f00 */
[----:B------:R-:W-:Y:S05]  /*f960*/  RET.REL.NODEC R68 `(_ZN7cutlass13device_kernelIN5flash19enable_sm80_to_sm89INS1_16FlashAttnBwdSm80INS1_25CollectiveMainloopBwdSm80ILi2ELi2EN4cute5tupleIJNS5_1CILi128EEES8_NS7_ILi64EEEEEENS_10bfloat16_tEfNS_4arch4Sm80ELb0ELb0ELb1ELb1ELb0ELb0ELb0ELb0ELi2ELi4ELi4ELi4ELb0EEENS1_24CollectiveEpilogueBwdGQAISA_fSD_Li256ELb1ELb0EEENS1_19SingleTileSchedulerILb1ELb0ELb0ELi128EEEEEEEEEvNT_6ParamsE) ;  /* 0xffff069044007950 */ /* 0x000fea0003c3ffff */
        .type           $_ZN7cutlass13device_kernelIN5flash19enable_sm80_to_sm89INS1_16FlashAttnBwdSm80INS1_25CollectiveMainloopBwdSm80ILi2ELi2EN4cute5tupleIJNS5_1CILi128EEES8_NS7_ILi64EEEEEENS_10bfloat16_tEfNS_4arch4Sm80ELb0ELb0ELb1ELb1ELb0ELb0ELb0ELb0ELi2ELi4ELi4ELi4ELb0EEENS1_24CollectiveEpilogueBwdGQAISA_fSD_Li256ELb1ELb0EEENS1_19SingleTileSchedulerILb1ELb0ELb0ELi128EEEEEEEEEvNT_6ParamsE$_ZZN4cute9transformINS_5tupleIJiiNS_1CILi0EEEEEENS1_IJNS1_IJNS2_ILi4EEENS2_ILi8EEEEEES5_NS2_ILi1EEEEEEZNS_7idx2crdIS4_S9_EEDaRKT_RKT0_EUlRKT_RKT0_E_EEDaSD_SG_OT1_ENKUlDpSJ_E_clIJNS1_IJiiEEEiS3_EEEDaSQ_,@function
        .size           $_ZN7cutlass13device_kernelIN5flash19enable_sm80_to_sm89INS1_16FlashAttnBwdSm80INS1_25CollectiveMainloopBwdSm80ILi2ELi2EN4cute5tupleIJNS5_1CILi128EEES8_NS7_ILi64EEEEEENS_10bfloat16_tEfNS_4arch4Sm80ELb0ELb0ELb1ELb1ELb0ELb0ELb0ELb0ELi2ELi4ELi4ELi4ELb0EEENS1_24CollectiveEpilogueBwdGQAISA_fSD_Li256ELb1ELb0EEENS1_19SingleTileSchedulerILb1ELb0ELb0ELi128EEEEEEEEEvNT_6ParamsE$_ZZN4cute9transformINS_5tupleIJiiNS_1CILi0EEEEEENS1_IJNS1_IJNS2_ILi4EEENS2_ILi8EEEEEES5_NS2_ILi1EEEEEEZNS_7idx2crdIS4_S9_EEDaRKT_RKT0_EUlRKT_RKT0_E_EEDaSD_SG_OT1_ENKUlDpSJ_E_clIJNS1_IJiiEEEiS3_EEEDaSQ_,($_ZN7cutlass13device_kernelIN5flash19enable_sm80_to_sm89INS1_16FlashAttnBwdSm80INS1_25CollectiveMainloopBwdSm80ILi2ELi2EN4cute5tupleIJNS5_1CILi128EEES8_NS7_ILi64EEEEEENS_10bfloat16_tEfNS_4arch4Sm80ELb0ELb0ELb1ELb1ELb0ELb0ELb0ELb0ELi2ELi4ELi4ELi4ELb0EEENS1_24CollectiveEpilogueBwdGQAISA_fSD_Li256ELb1ELb0EEENS1_19SingleTileSchedulerILb1ELb0ELb0ELi128EEEEEEEEEvNT_6ParamsE$_ZZN4cute9transformINS_5tupleIJiiiNS_1CILi0EEEEEENS1_IJNS2_ILi32EEENS2_ILi4EEENS2_ILi2EEENS2_ILi1EEEEEENS1_IJS8_S8_S8_S8_EEEZNS_7crd2crdIS4_S9_SA_EEDaRKT_RKT0_RKT1_EUlRKT_RKT0_RKT1_E_EEDaSE_SH_SK_OT2_ENKUlDpSN_E_clIJiiiS3_EEEDaSX_ - $_ZN7cutlass13device_kernelIN5flash19enable_sm80_to_sm89INS1_16FlashAttnBwdSm80INS1_25CollectiveMainloopBwdSm80ILi2ELi2EN4cute5tupleIJNS5_1CILi128EEES8_NS7_ILi64EEEEEENS_10bfloat16_tEfNS_4arch4Sm80ELb0ELb0ELb1ELb1ELb0ELb0ELb0ELb0ELi2ELi4ELi4ELi4ELb0EEENS1_24CollectiveEpilogueBwdGQAISA_fSD_Li256ELb1ELb0EEENS1_19SingleTileSchedulerILb1ELb0ELb0ELi128EEEEEEEEEvNT_6ParamsE$_ZZN4cute9transformINS_5tupleIJiiNS_1CILi0EEEEEENS1_IJNS1_IJNS2_ILi4EEENS2_ILi8EEEEEES5_NS2_ILi1EEEEEEZNS_7idx2crdIS4_S9_EEDaRKT_RKT0_EUlRKT_RKT0_E_EEDaSD_SG_OT1_ENKUlDpSJ_E_clIJNS1_IJiiEEEiS3_EEEDaSQ_)
$_ZN7cutlass13device_kernelIN5flash19enable_sm80_to_sm89INS1_16FlashAttnBwdSm80INS1_25CollectiveMainloopBwdSm80ILi2ELi2EN4cute5tupleIJNS5_1CILi128EEES8_NS7_ILi64EEEEEENS_10bfloat16_tEfNS_4arch4Sm80ELb0ELb0ELb1ELb1ELb0ELb0ELb0ELb0ELi2ELi4ELi4ELi4ELb0EEENS1_24CollectiveEpilogueBwdGQAISA_fSD_Li256ELb1ELb0EEENS1_19SingleTileSchedulerILb1ELb0ELb0ELi128EEEEEEEEEvNT_6ParamsE$_ZZN4cute9transformINS_5tupleIJiiNS_1CILi0EEEEEENS1_IJNS1_IJNS2_ILi4EEENS2_ILi8EEEEEES5_NS2_ILi1EEEEEEZNS_7idx2crdIS4_S9_EEDaRKT_RKT0_EUlRKT_RKT0_E_EEDaSD_SG_OT1_ENKUlDpSJ_E_clIJNS1_IJiiEEEiS3_EEEDaSQ_:
[----:B------:R-:W-:Y:S02]  /*f970*/  IADD3 R3, R1, 0x1680, RZ ;  /* 0x0000168001037810 */ /* 0x000fe40007ffe0ff */
[----:B------:R-:W-:Y:S02]  /*f980*/  MOV R6, 0xf9b0 ;  /* 0x0000f9b000067802 */ /* 0x000fe40000000f00 */
[----:B------:R-:W-:Y:S02]  /*f990*/  IADD3 R3, R3, c[0x0][0x20], RZ ;  /* 0x0000080003037a10 */ /* 0x000fe40007ffe0ff */
[----:B------:R-:W-:Y:S05]  /*f9a0*/  CALL.REL.NOINC `($_ZN7cutlass13device_kernelIN5flash19enable_sm80_to_sm89INS1_16FlashAttnBwdSm80INS1_25CollectiveMainloopBwdSm80ILi2ELi2EN4cute5tupleIJNS5_1CILi128EEES8_NS7_ILi64EEEEEENS_10bfloat16_tEfNS_4arch4Sm80ELb0ELb0ELb1ELb1ELb0ELb0ELb0ELb0ELi2ELi4ELi4ELi4ELb0EEENS1_24CollectiveEpilogueBwdGQAISA_fSD_Li256ELb1ELb0EEENS1_19SingleTileSchedulerILb1ELb0ELb0ELi128EEEEEEEEEvNT_6ParamsE$_ZN4cute3eso3ESOILb0ELb0EJNS_5tupleIJiiEEEiNS_1CILi0EEEEEC2ERKS3_RKiRKS5_) ;  /* 0xffff621000007944 */ /* 0x000fea0003c3ffff */
[----:B------:R2:W5:Y:S04]  /*f9b0*/  LDL R29, [R1+0x1688] ;  /* 0x00168800011d7983 */ /* 0x0005680000100800 */
[----:B-1----:R2:W5:Y:S01]  /*f9c0*/  LDL.64 R2, [R1+0x1680] ;  /* 0x0016800001027983 */ /* 0x0025620000100a00 */
[----:B------:R-:W-:Y:S02]  /*f9d0*/  MOV R8, R70 ;  /* 0x0000004600087202 */ /* 0x000fe40000000f00 */
[----:B------:R-:W-:-:S04]  /*f9e0*/  MOV R9, 0x0 ;  /* 0x0000000000097802 */ /* 0x000fc80000000f00 */
[----:B------:R-:W-:Y:S05]  /*f9f0*/  RET.REL.NODEC R8 `(_ZN7cutlass13device_kernelIN5flash19enable_sm80_to_sm89INS1_16FlashAttnBwdSm80INS1_25CollectiveMainloopBwdSm80ILi2ELi2EN4cute5tupleIJNS5_1CILi128EEES8_NS7_ILi64EEEEEENS_10bfloat16_tEfNS_4arch4Sm80ELb0ELb0ELb1ELb1ELb0ELb0ELb0ELb0ELi2ELi4ELi4ELi4ELb0EEENS1_24CollectiveEpilogueBwdGQAISA_fSD_Li256ELb1ELb0EEENS1_19SingleTileSchedulerILb1ELb0ELb0ELi128EEEEEEEEEvNT_6ParamsE) ;  /* 0xffff060008007950 */ /* 0x000fea0003c3ffff */
        .type           $_ZN7cutlass13device_kernelIN5flash19enable_sm80_to_sm89INS1_16FlashAttnBwdSm80INS1_25CollectiveMainloopBwdSm80ILi2ELi2EN4cute5tupleIJNS5_1CILi128EEES8_NS7_ILi64EEEEEENS_10bfloat16_tEfNS_4arch4Sm80ELb0ELb0ELb1ELb1ELb0ELb0ELb0ELb0ELi2ELi4ELi4ELi4ELb0EEENS1_24CollectiveEpilogueBwdGQAISA_fSD_Li256ELb1ELb0EEENS1_19SingleTileSchedulerILb1ELb0ELb0ELi128EEEEEEEEEvNT_6ParamsE$_ZZN4cute9transformINS_5tupleIJiiiNS_1CILi0EEEEEENS1_IJNS2_ILi32EEENS2_ILi4EEENS2_ILi2EEENS2_ILi1EEEEEENS1_IJS8_S8_S8_S8_EEEZNS_7crd2crdIS4_S9_SA_EEDaRKT_RKT0_RKT1_EUlRKT_RKT0_RKT1_E_EEDaSE_SH_SK_OT2_ENKUlDpSN_E_clIJiiiS3_EEEDaSX_,@function
        .size           $_ZN7cutlass13device_kernelIN5flash19enable_sm80_to_sm89INS1_16FlashAttnBwdSm80INS1_25CollectiveMainloopBwdSm80ILi2ELi2EN4cute5tupleIJNS5_1CILi128EEES8_NS7_ILi64EEEEEENS_10bfloat16_tEfNS_4arch4Sm80ELb0ELb0ELb1ELb1ELb0ELb0ELb0ELb0ELi2ELi4ELi4ELi4ELb0EEENS1_24CollectiveEpilogueBwdGQAISA_fSD_Li256ELb1ELb0EEENS1_19SingleTileSchedulerILb1ELb0ELb0ELi128EEEEEEEEEvNT_6ParamsE$_ZZN4cute9transformINS_5tupleIJiiiNS_1CILi0EEEEEENS1_IJNS2_ILi32EEENS2_ILi4EEENS2_ILi2EEENS2_ILi1EEEEEENS1_IJS8_S8_S8_S8_EEEZNS_7crd2crdIS4_S9_SA_EEDaRKT_RKT0_RKT1_EUlRKT_RKT0_RKT1_E_EEDaSE_SH_SK_OT2_ENKUlDpSN_E_clIJiiiS3_EEEDaSX_,($_ZN7cutlass13device_kernelIN5flash19enable_sm80_to_sm89INS1_16FlashAttnBwdSm80INS1_25CollectiveMainloopBwdSm80ILi2ELi2EN4cute5tupleIJNS5_1CILi128EEES8_NS7_ILi64EEEEEENS_10bfloat16_tEfNS_4arch4Sm80ELb0ELb0ELb1ELb1ELb0ELb0ELb0ELb0ELi2ELi4ELi4ELi4ELb0EEENS1_24CollectiveEpilogueBwdGQAISA_fSD_Li256ELb1ELb0EEENS1_19SingleTileSchedulerILb1ELb0ELb0ELi128EEEEEEEEEvNT_6ParamsE$_ZZN4cuteplIJNS_1CILi0EEEEJS2_iEEEDaRKNS_15ArithmeticTupleIJDpT_EEERKNS3_IJDpT0_EEEENKUlDpRKT_E_clIJS2_iEEEDaSH_ - $_ZN7cutlass13device_kernelIN5flash19enable_sm80_to_sm89INS1_16FlashAttnBwdSm80INS1_25CollectiveMainloopBwdSm80ILi2ELi2EN4cute5tupleIJNS5_1CILi128EEES8_NS7_ILi64EEEEEENS_10bfloat16_tEfNS_4arch4Sm80ELb0ELb0ELb1ELb1ELb0ELb0ELb0ELb0ELi2ELi4ELi4ELi4ELb0EEENS1_24CollectiveEpilogueBwdGQAISA_fSD_Li256ELb1ELb0EEENS1_19SingleTileSchedulerILb1ELb0ELb0ELi128EEEEEEEEEvNT_6ParamsE$_ZZN4cute9transformINS_5tupleIJiiiNS_1CILi0EEEEEENS1_IJNS2_ILi32EEENS2_ILi4EEENS2_ILi2EEENS2_ILi1EEEEEENS1_IJS8_S8_S8_S8_EEEZNS_7crd2crdIS4_S9_SA_EEDaRKT_RKT0_RKT1_EUlRKT_RKT0_RKT1_E_EEDaSE_SH_SK_OT2_ENKUlDpSN_E_clIJiiiS3_EEEDaSX_)
$_ZN7cutlass13device_kernelIN5flash19enable_sm80_to_sm89INS1_16FlashAttnBwdSm80INS1_25CollectiveMainloopBwdSm80ILi2ELi2EN4cute5tupleIJNS5_1CILi128EEES8_NS7_ILi64EEEEEENS_10bfloat16_tEfNS_4arch4Sm80ELb0ELb0ELb1ELb1ELb0ELb0ELb0ELb0ELi2ELi4ELi4ELi4ELb0EEENS1_24CollectiveEpilogueBwdGQAISA_fSD_Li256ELb1ELb0EEENS1_19SingleTileSchedulerILb1ELb0ELb0ELi128EEEEEEEEEvNT_6ParamsE$_ZZN4cute9transformINS_5tupleIJiiiNS_1CILi0EEEEEENS1_IJNS2_ILi32EEENS2_ILi4EEENS2_ILi2EEENS2_ILi1EEEEEENS1_IJS8_S8_S8_S8_EEEZNS_7crd2crdIS4_S9_SA_EEDaRKT_RKT0_RKT1_EUlRKT_RKT0_RKT1_E_EEDaSE_SH_SK_OT2_ENKUlDpSN_E_clIJiiiS3_EEEDaSX_:
        /* <DEDUP_REMOVED lines=9> */
        .type           $_ZN7cutlass13device_kernelIN5flash19enable_sm80_to_sm89INS1_16FlashAttnBwdSm80INS1_25CollectiveMainloopBwdSm80ILi2ELi2EN4cute5tupleIJNS5_1CILi128EEES8_NS7_ILi64EEEEEENS_10bfloat16_tEfNS_4arch4Sm80ELb0ELb0ELb1ELb1ELb0ELb0ELb0ELb0ELi2ELi4ELi4ELi4ELb0EEENS1_24CollectiveEpilogueBwdGQAISA_fSD_Li256ELb1ELb0EEENS1_19SingleTileSchedulerILb1ELb0ELb0ELi128EEEEEEEEEvNT_6ParamsE$_ZZN4cuteplIJNS_1CILi0EEEEJS2_iEEEDaRKNS_15ArithmeticTupleIJDpT_EEERKNS3_IJDpT0_EEEENKUlDpRKT_E_clIJS2_iEEEDaSH_,@function
        .size           $_ZN7cutlass13device_kernelIN5flash19enable_sm80_to_sm89INS1_16FlashAttnBwdSm80INS1_25CollectiveMainloopBwdSm80ILi2ELi2EN4cute5tupleIJNS5_1CILi128EEES8_NS7_ILi64EEEEEENS_10bfloat16_tEfNS_4arch4Sm80ELb0ELb0ELb1ELb1ELb0ELb0ELb0ELb0ELi2ELi4ELi4ELi4ELb0EEENS1_24CollectiveEpilogueBwdGQAISA_fSD_Li256ELb1ELb0EEENS1_19SingleTileSchedulerILb1ELb0ELb0ELi128EEEEEEEEEvNT_6ParamsE$_ZZN4cuteplIJNS_1CILi0EEEEJS2_iEEEDaRKNS_15ArithmeticTupleIJDpT_EEERKNS3_IJDpT0_EEEENKUlDpRKT_E_clIJS2_iEEEDaSH_,($_ZN7cutlass13device_kernelIN5flash19enable_sm80_to_sm89INS1_16FlashAttnBwdSm80INS1_25CollectiveMainloopBwdSm80ILi2ELi2EN4cute5tupleIJNS5_1CILi128EEES8_NS7_ILi64EEEEEENS_10bfloat16_tEfNS_4arch4Sm80ELb0ELb0ELb1ELb1ELb0ELb0ELb0ELb0ELi2ELi4ELi4ELi4ELb0EEENS1_24CollectiveEpilogueBwdGQAISA_fSD_Li256ELb1ELb0EEENS1_19SingleTileSchedulerILb1ELb0ELb0ELi128EEEEEEEEEvNT_6ParamsE$_ZZN4cuteplIJNS_1CILi0EEES2_EJS2_iEEEDaRKNS_15ArithmeticTupleIJDpT_EEERKNS3_IJDpT0_EEEENKUlDpRKT_E_clIJS2_iEEEDaSH_ - $_ZN7cutlass13device_kernelIN5flash19enable_sm80_to_sm89INS1_16FlashAttnBwdSm80INS1_25CollectiveMainloopBwdSm80ILi2ELi2EN4cute5tupleIJNS5_1CILi128EEES8_NS7_ILi64EEEEEENS_10bfloat16_tEfNS_4arch4Sm80ELb0ELb0ELb1ELb1ELb0ELb0ELb0ELb0ELi2ELi4ELi4ELi4ELb0EEENS1_24CollectiveEpilogueBwdGQAISA_fSD_Li256ELb1ELb0EEENS1_19SingleTileSchedulerILb1ELb0ELb0ELi128EEEEEEEEEvNT_6ParamsE$_ZZN4cuteplIJNS_1CILi0EEEEJS2_iEEEDaRKNS_15ArithmeticTupleIJDpT_EEERKNS3_IJDpT0_EEEENKUlDpRKT_E_clIJS2_iEEEDaSH_)
$_ZN7cutlass13device_kernelIN5flash19enable_sm80_to_sm89INS1_16FlashAttnBwdSm80INS1_25CollectiveMainloopBwdSm80ILi2ELi2EN4cute5tupleIJNS5_1CILi128EEES8_NS7_ILi64EEEEEENS_10bfloat16_tEfNS_4arch4Sm80ELb0ELb0ELb1ELb1ELb0ELb0ELb0ELb0ELi2ELi4ELi4ELi4ELb0EEENS1_24CollectiveEpilogueBwdGQAISA_fSD_Li256ELb1ELb0EEENS1_19SingleTileSchedulerILb1ELb0ELb0ELi128EEEEEEEEEvNT_6ParamsE$_ZZN4cuteplIJNS_1CILi0EEEEJS2_iEEEDaRKNS_15ArithmeticTupleIJDpT_EEERKNS3_IJDpT0_EEEENKUlDpRKT_E_clIJS2_iEEEDaSH_:
[----:B------:R-:W-:Y:S02]  /*fa90*/  IADD3 R11, R1, 0x13b8, RZ ;  /* 0x000013b8010b7810 */ /* 0x000fe40007ffe0ff */
[----:B------:R-:W-:Y:S02]  /*faa0*/  MOV R6, 0xfad0 ;  /* 0x0000fad000067802 */ /* 0x000fe40000000f00 */
[----:B------:R-:W-:Y:S02]  /*fab0*/  IADD3 R11, R11, c[0x0][0x20], RZ ;  /* 0x000008000b0b7a10 */ /* 0x000fe40007ffe0ff */
[----:B------:R-:W-:Y:S05]  /*fac0*/  CALL.REL.NOINC `($_ZN7cutlass13device_kernelIN5flash19enable_sm80_to_sm89INS1_16FlashAttnBwdSm80INS1_25CollectiveMainloopBwdSm80ILi2ELi2EN4cute5tupleIJNS5_1CILi128EEES8_NS7_ILi64EEEEEENS_10bfloat16_tEfNS_4arch4Sm80ELb0ELb0ELb1ELb1ELb0ELb0ELb0ELb0ELi2ELi4ELi4ELi4ELb0EEENS1_24CollectiveEpilogueBwdGQAISA_fSD_Li256ELb1ELb0EEENS1_19SingleTileSchedulerILb1ELb0ELb0ELi128EEEEEEEEEvNT_6ParamsE$_ZN4cute5tupleIJNS_1CILi0EEEiEEC2ERKS2_RKi) ;  /* 0xffffb01000007944 */ /* 0x000fea0003c3ffff */
[----:B------:R1:W5:Y:S01]  /*fad0*/  LDL R3, [R1+0x13b8] ;  /* 0x0013b80001037983 */ /* 0x0003620000100800 */
[----:B------:R-:W-:-:S04]  /*fae0*/  MOV R11, 0x0 ;  /* 0x00000000000b7802 */ /* 0x000fc80000000f00 */
[----:B------:R-:W-:Y:S05]  /*faf0*/  RET.REL.NODEC R10 `(_ZN7cutlass13device_kernelIN5flash19enable_sm80_to_sm89INS1_16FlashAttnBwdSm80INS1_25CollectiveMainloopBwdSm80ILi2ELi2EN4cute5tupleIJNS5_1CILi128EEES8_NS7_ILi64EEEEEENS_10bfloat16_tEfNS_4arch4Sm80ELb0ELb0ELb1ELb1ELb0ELb0ELb0ELb0ELi2ELi4ELi4ELi4ELb0EEENS1_24CollectiveEpilogueBwdGQAISA_fSD_Li256ELb1ELb0EEENS1_19SingleTileSchedulerILb1ELb0ELb0ELi128EEEEEEEEEvNT_6ParamsE) ;  /* 0xffff05000a007950 */ /* 0x000fea0003c3ffff */
        .type           $_ZN7cutlass13device_kernelIN5flash19enable_sm80_to_sm89INS1_16FlashAttnBwdSm80INS1_25CollectiveMainloopBwdSm80ILi2ELi2EN4cute5tupleIJNS5_1CILi128EEES8_NS7_ILi64EEEEEENS_10bfloat16_tEfNS_4arch4Sm80ELb0ELb0ELb1ELb1ELb0ELb0ELb0ELb0ELi2ELi4ELi4ELi4ELb0EEENS1_24CollectiveEpilogueBwdGQAISA_fSD_Li256ELb1ELb0EEENS1_19SingleTileSchedulerILb1ELb0ELb0ELi128EEEEEEEEEvNT_6ParamsE$_ZZN4cuteplIJNS_1CILi0EEES2_EJS2_iEEEDaRKNS_15ArithmeticTupleIJDpT_EEERKNS3_IJDpT0_EEEENKUlDpRKT_E_clIJS2_iEEEDaSH_,@function
        .size           $_ZN7cutlass13device_kernelIN5flash19enable_sm80_to_sm89INS1_16FlashAttnBwdSm80INS1_25CollectiveMainloopBwdSm80ILi2ELi2EN4cute5tupleIJNS5_1CILi128EEES8_NS7_ILi64EEEEEENS_10bfloat16_tEfNS_4arch4Sm80ELb0ELb0ELb1ELb1ELb0ELb0ELb0ELb0ELi2ELi4ELi4ELi4ELb0EEENS1_24CollectiveEpilogueBwdGQAISA_fSD_Li256ELb1ELb0EEENS1_19SingleTileSchedulerILb1ELb0ELb0ELi128EEEEEEEEEvNT_6ParamsE$_ZZN4cuteplIJNS_1CILi0EEES2_EJS2_iEEEDaRKNS_15ArithmeticTupleIJDpT_EEERKNS3_IJDpT0_EEEENKUlDpRKT_E_clIJS2_iEEEDaSH_,($_ZN7cutlass13device_kernelIN5flash19enable_sm80_to_sm89INS1_16FlashAttnBwdSm80INS1_25CollectiveMainloopBwdSm80ILi2ELi2EN4cute5tupleIJNS5_1CILi128EEES8_NS7_ILi64EEEEEENS_10bfloat16_tEfNS_4arch4Sm80ELb0ELb0ELb1ELb1ELb0ELb0ELb0ELb0ELi2ELi4ELi4ELi4ELb0EEENS1_24CollectiveEpilogueBwdGQAISA_fSD_Li256ELb1ELb0EEENS1_19SingleTileSchedulerILb1ELb0ELb0ELi128EEEEEEEEEvNT_6ParamsE$_ZZN4cuteplIJNS_1CILi0EEES2_EJiEEEDaRKNS_15ArithmeticTupleIJDpT_EEERKNS3_IJDpT0_EEEENKUlDpRKT_E_clIJiS2_EEEDaSH_ - $_ZN7cutlass13device_kernelIN5flash19enable_sm80_to_sm89INS1_16FlashAttnBwdSm80INS1_25CollectiveMainloopBwdSm80ILi2ELi2EN4cute5tupleIJNS5_1CILi128EEES8_NS7_ILi64EEEEEENS_10bfloat16_tEfNS_4arch4Sm80ELb0ELb0ELb1ELb1ELb0ELb0ELb0ELb0ELi2ELi4ELi4ELi4ELb0EEENS1_24CollectiveEpilogueBwdGQAISA_fSD_Li256ELb1ELb0EEENS1_19SingleTileSchedulerILb1ELb0ELb0ELi128EEEEEEEEEvNT_6ParamsE$_ZZN4cuteplIJNS_1CILi0EEES2_EJS2_iEEEDaRKNS_15ArithmeticTupleIJDpT_EEERKNS3_IJDpT0_EEEENKUlDpRKT_E_clIJS2_iEEEDaSH_)
$_ZN7cutlass13device_kernelIN5flash19enable_sm80_to_sm89INS1_16FlashAttnBwdSm80INS1_25CollectiveMainloopBwdSm80ILi2ELi2EN4cute5tupleIJNS5_1CILi128EEES8_NS7_ILi64EEEEEENS_10bfloat16_tEfNS_4arch4Sm80ELb0ELb0ELb1ELb1ELb0ELb0ELb0ELb0ELi2ELi4ELi4ELi4ELb0EEENS1_24CollectiveEpilogueBwdGQAISA_fSD_Li256ELb1ELb0EEENS1_19SingleTileSchedulerILb1ELb0ELb0ELi128EEEEEEEEEvNT_6ParamsE$_ZZN4cuteplIJNS_1CILi0EEES2_EJS2_iEEEDaRKNS_15ArithmeticTupleIJDpT_EEERKNS3_IJDpT0_EEEENKUlDpRKT_E_clIJS2_iEEEDaSH_:
[----:B------:R-:W-:Y:S02]  /*fb00*/  IADD3 R11, R1, 0x13b8, RZ ;  /* 0x000013b8010b7810 */ /* 0x000fe40007ffe0ff */
[----:B------:R-:W-:Y:S02]  /*fb10*/  MOV R6, 0xfb40 ;  /* 0x0000fb4000067802 */ /* 0x000fe40000000f00 */
[----:B------:R-:W-:Y:S02]  /*fb20*/  IADD3 R11, R11, c[0x0][0x20], RZ ;  /* 0x000008000b0b7a10 */ /* 0x000fe40007ffe0ff */
[----:B------:R-:W-:Y:S05]  /*fb30*/  CALL.REL.NOINC `($_ZN7cutlass13device_kernelIN5flash19enable_sm80_to_sm89INS1_16FlashAttnBwdSm80INS1_25CollectiveMainloopBwdSm80ILi2ELi2EN4cute5tupleIJNS5_1CILi128EEES8_NS7_ILi64EEEEEENS_10bfloat16_tEfNS_4arch4Sm80ELb0ELb0ELb1ELb1ELb0ELb0ELb0ELb0ELi2ELi4ELi4ELi4ELb0EEENS1_24CollectiveEpilogueBwdGQAISA_fSD_Li256ELb1ELb0EEENS1_19SingleTileSchedulerILb1ELb0ELb0ELi128EEEEEEEEEvNT_6ParamsE$_ZN4cute5tupleIJNS_1CILi0EEEiEEC2ERKS2_RKi) ;  /* 0xffffafa000007944 */ /* 0x000fea0003c3ffff */
[----:B------:R1:W5:Y:S01]  /*fb40*/  LDL R2, [R1+0x13b8] ;  /* 0x0013b80001027983 */ /* 0x0003620000100800 */
[----:B------:R-:W-:-:S04]  /*fb50*/  MOV R11, 0x0 ;  /* 0x00000000000b7802 */ /* 0x000fc80000000f00 */
[----:B------:R-:W-:Y:S05]  /*fb60*/  RET.REL.NODEC R10 `(_ZN7cutlass13device_kernelIN5flash19enable_sm80_to_sm89INS1_16FlashAttnBwdSm80INS1_25CollectiveMainloopBwdSm80ILi2ELi2EN4cute5tupleIJNS5_1CILi128EEES8_NS7_ILi64EEEEEENS_10bfloat16_tEfNS_4arch4Sm80ELb0ELb0ELb1ELb1ELb0ELb0ELb0ELb0ELi2ELi4ELi4ELi4ELb0EEENS1_24CollectiveEpilogueBwdGQAISA_fSD_Li256ELb1ELb0EEENS1_19SingleTileSchedulerILb1ELb0ELb0ELi128EEEEEEEEEvNT_6ParamsE) ;  /* 0xffff04900a007950 */ /* 0x000fea0003c3ffff */
        .type           $_ZN7cutlass13device_kernelIN5flash19enable_sm80_to_sm89INS1_16FlashAttnBwdSm80INS1_25CollectiveMainloopBwdSm80ILi2ELi2EN4cute5tupleIJNS5_1CILi128EEES8_NS7_ILi64EEEEEENS_10bfloat16_tEfNS_4arch4Sm80ELb0ELb0ELb1ELb1ELb0ELb0ELb0ELb0ELi2ELi4ELi4ELi4ELb0EEENS1_24CollectiveEpilogueBwdGQAISA_fSD_Li256ELb1ELb0EEENS1_19SingleTileSchedulerILb1ELb0ELb0ELi128EEEEEEEEEvNT_6ParamsE$_ZZN4cuteplIJNS_1CILi0EEES2_EJiEEEDaRKNS_15ArithmeticTupleIJDpT_EEERKNS3_IJDpT0_EEEENKUlDpRKT_E_clIJiS2_EEEDaSH_,@function
        .size           $_ZN7cutlass13device_kernelIN5flash19enable_sm80_to_sm89INS1_16FlashAttnBwdSm80INS1_25CollectiveMainloopBwdSm80ILi2ELi2EN4cute5tupleIJNS5_1CILi128EEES8_NS7_ILi64EEEEEENS_10bfloat16_tEfNS_4arch4Sm80ELb0ELb0ELb1ELb1ELb0ELb0ELb0ELb0ELi2ELi4ELi4ELi4ELb0EEENS1_24CollectiveEpilogueBwdGQAISA_fSD_Li256ELb1ELb0EEENS1_19SingleTileSchedulerILb1ELb0ELb0ELi128EEEEEEEEEvNT_6ParamsE$_ZZN4cuteplIJNS_1CILi0EEES2_EJiEEEDaRKNS_15ArithmeticTupleIJDpT_EEERKNS3_IJDpT0_EEEENKUlDpRKT_E_clIJiS2_EEEDaSH_,($_ZN7cutlass13device_kernelIN5flash19enable_sm80_to_sm89INS1_16FlashAttnBwdSm80INS1_25CollectiveMainloopBwdSm80ILi2ELi2EN4cute5tupleIJNS5_1CILi128EEES8_NS7_ILi64EEEEEENS_10bfloat16_tEfNS_4arch4Sm80ELb0ELb0ELb1ELb1ELb0ELb0ELb0ELb0ELi2ELi4ELi4ELi4ELb0EEENS1_24CollectiveEpilogueBwdGQAISA_fSD_Li256ELb1ELb0EEENS1_19SingleTileSchedulerILb1ELb0ELb0ELi128EEEEEEEEEvNT_6ParamsE$_ZZN4cuteplIJNS_1CILi0EEES2_EJiS2_EEEDaRKNS_15ArithmeticTupleIJDpT_EEERKNS3_IJDpT0_EEEENKUlDpRKT_E_clIJiS2_EEEDaSH_ - $_ZN7cutlass13device_kernelIN5flash19enable_sm80_to_sm89INS1_16FlashAttnBwdSm80INS1_25CollectiveMainloopBwdSm80ILi2ELi2EN4cute5tupleIJNS5_1CILi128EEES8_NS7_ILi64EEEEEENS_10bfloat16_tEfNS_4arch4Sm80ELb0ELb0ELb1ELb1ELb0ELb0ELb0ELb0ELi2ELi4ELi4ELi4ELb0EEENS1_24CollectiveEpilogueBwdGQAISA_fSD_Li256ELb1ELb0EEENS1_19SingleTileSchedulerILb1ELb0ELb0ELi128EEEEEEEEEvNT_6ParamsE$_ZZN4cuteplIJNS_1CILi0EEES2_EJiEEEDaRKNS_15ArithmeticTupleIJDpT_EEERKNS3_IJDpT0_EEEENKUlDpRKT_E_clIJiS2_EEEDaSH_)
$_ZN7cutlass13device_kernelIN5flash19enable_sm80_to_sm89INS1_16FlashAttnBwdSm80INS1_25CollectiveMainloopBwdSm80ILi2ELi2EN4cute5tupleIJNS5_1CILi128EEES8_NS7_ILi64EEEEEENS_10bfloat16_tEfNS_4arch4Sm80ELb0ELb0ELb1ELb1ELb0ELb0ELb0ELb0ELi2ELi4ELi4ELi4ELb0EEENS1_24CollectiveEpilogueBwdGQAISA_fSD_Li256ELb1ELb0EEENS1_19SingleTileSchedulerILb1ELb0ELb0ELi128EEEEEEEEEvNT_6ParamsE$_ZZN4cuteplIJNS_1CILi0EEES2_EJiEEEDaRKNS_15ArithmeticTupleIJDpT_EEERKNS3_IJDpT0_EEEENKUlDpRKT_E_clIJiS2_EEEDaSH_:
[----:B------:R-:W-:Y:S02]  /*fb70*/  IADD3 R2, R1, 0x16a8, RZ ;  /* 0x000016a801027810 */ /* 0x000fe40007ffe0ff */
[----:B------:R-:W-:Y:S02]  /*fb80*/  MOV R10, 0xfbb0 ;  /* 0x0000fbb0000a7802 */ /* 0x000fe40000000f00 */
[----:B------:R-:W-:Y:S02]  /*fb90*/  IADD3 R2, R2, c[0x0][0x20], RZ ;  /* 0x0000080002027a10 */ /* 0x000fe40007ffe0ff */
[----:B------:R-:W-:Y:S05]  /*fba0*/  CALL.REL.NOINC `($_ZN7cutlass13device_kernelIN5flash19enable_sm80_to_sm89INS1_16FlashAttnBwdSm80INS1_25CollectiveMainloopBwdSm80ILi2ELi2EN4cute5tupleIJNS5_1CILi128EEES8_NS7_ILi64EEEEEENS_10bfloat16_tEfNS_4arch4Sm80ELb0ELb0ELb1ELb1ELb0ELb0ELb0ELb0ELi2ELi4ELi4ELi4ELb0EEENS1_24CollectiveEpilogueBwdGQAISA_fSD_Li256ELb1ELb0EEENS1_19SingleTileSchedulerILb1ELb0ELb0ELi128EEEEEEEEEvNT_6ParamsE$_ZN4cute5tupleIJiNS_1CILi0EEEEEC2ERKiRKS2_) ;  /* 0xffffb07000007944 */ /* 0x000fea0003c3ffff */
[----:B-1----:R1:W5:Y:S01]  /*fbb0*/  LDL R3, [R1+0x16a8] ;  /* 0x0016a80001037983 */ /* 0x0023620000100800 */
[----:B------:R-:W-:-:S04]  /*fbc0*/  MOV R5, 0x0 ;  /* 0x0000000000057802 */ /* 0x000fc80000000f00 */
[----:B------:R-:W-:Y:S05]  /*fbd0*/  RET.REL.NODEC R4 `(_ZN7cutlass13device_kernelIN5flash19enable_sm80_to_sm89INS1_16FlashAttnBwdSm80INS1_25CollectiveMainloopBwdSm80ILi2ELi2EN4cute5tupleIJNS5_1CILi128EEES8_NS7_ILi64EEEEEENS_10bfloat16_tEfNS_4arch4Sm80ELb0ELb0ELb1ELb1ELb0ELb0ELb0ELb0ELi2ELi4ELi4ELi4ELb0EEENS1_24CollectiveEpilogueBwdGQAISA_fSD_Li256ELb1ELb0EEENS1_19SingleTileSchedulerILb1ELb0ELb0ELi128EEEEEEEEEvNT_6ParamsE) ;  /* 0xffff042004007950 */ /* 0x000fea0003c3ffff */
        .type           $_ZN7cutlass13device_kernelIN5flash19enable_sm80_to_sm89INS1_16FlashAttnBwdSm80INS1_25CollectiveMainloopBwdSm80ILi2ELi2EN4cute5tupleIJNS5_1CILi128EEES8_NS7_ILi64EEEEEENS_10bfloat16_tEfNS_4arch4Sm80ELb0ELb0ELb1ELb1ELb0ELb0ELb0ELb0ELi2ELi4ELi4ELi4ELb0EEENS1_24CollectiveEpilogueBwdGQAISA_fSD_Li256ELb1ELb0EEENS1_19SingleTileSchedulerILb1ELb0ELb0ELi128EEEEEEEEEvNT_6ParamsE$_ZZN4cuteplIJNS_1CILi0EEES2_EJiS2_EEEDaRKNS_15ArithmeticTupleIJDpT_EEERKNS3_IJDpT0_EEEENKUlDpRKT_E_clIJiS2_EEEDaSH_,@function
        .size           $_ZN7cutlass13device_kernelIN5flash19enable_sm80_to_sm89INS1_16FlashAttnBwdSm80INS1_25CollectiveMainloopBwdSm80ILi2ELi2EN4cute5tupleIJNS5_1CILi128EEES8_NS7_ILi64EEEEEENS_10bfloat16_tEfNS_4arch4Sm80ELb0ELb0ELb1ELb1ELb0ELb0ELb0ELb0ELi2ELi4ELi4ELi4ELb0EEENS1_24CollectiveEpilogueBwdGQAISA_fSD_Li256ELb1ELb0EEENS1_19SingleTileSchedulerILb1ELb0ELb0ELi128EEEEEEEEEvNT_6ParamsE$_ZZN4cuteplIJNS_1CILi0EEES2_EJiS2_EEEDaRKNS_15ArithmeticTupleIJDpT_EEERKNS3_IJDpT0_EEEENKUlDpRKT_E_clIJiS2_EEEDaSH_,($_ZN7cutlass13device_kernelIN5flash19enable_sm80_to_sm89INS1_16FlashAttnBwdSm80INS1_25CollectiveMainloopBwdSm80ILi2ELi2EN4cute5tupleIJNS5_1CILi128EEES8_NS7_ILi64EEEEEENS_10bfloat16_tEfNS_4arch4Sm80ELb0ELb0ELb1ELb1ELb0ELb0ELb0ELb0ELi2ELi4ELi4ELi4ELb0EEENS1_24CollectiveEpilogueBwdGQAISA_fSD_Li256ELb1ELb0EEENS1_19SingleTileSchedulerILb1ELb0ELb0ELi128EEEEEEEEEvNT_6ParamsE$_ZZN4cuteplIJNS_1CILi0EEES2_EJiiEEEDaRKNS_15ArithmeticTupleIJDpT_EEERKNS3_IJDpT0_EEEENKUlDpRKT_E_clIJiiEEEDaSH_ - $_ZN7cutlass13device_kernelIN5flash19enable_sm80_to_sm89INS1_16FlashAttnBwdSm80INS1_25CollectiveMainloopBwdSm80ILi2ELi2EN4cute5tupleIJNS5_1CILi128EEES8_NS7_ILi64EEEEEENS_10bfloat16_tEfNS_4arch4Sm80ELb0ELb0ELb1ELb1ELb0ELb0ELb0ELb0ELi2ELi4ELi4ELi4ELb0EEENS1_24CollectiveEpilogueBwdGQAISA_fSD_Li256ELb1ELb0EEENS1_19SingleTileSchedulerILb1ELb0ELb0ELi128EEEEEEEEEvNT_6ParamsE$_ZZN4cuteplIJNS_1CILi0EEES2_EJiS2_EEEDaRKNS_15ArithmeticTupleIJDpT_EEERKNS3_IJDpT0_EEEENKUlDpRKT_E_clIJiS2_EEEDaSH_)
$_ZN7cutlass13device_kernelIN5flash19enable_sm80_to_sm89INS1_16FlashAttnBwdSm80INS1_25CollectiveMainloopBwdSm80ILi2ELi2EN4cute5tupleIJNS5_1CILi128EEES8_NS7_ILi64EEEEEENS_10bfloat16_tEfNS_4arch4Sm80ELb0ELb0ELb1ELb1ELb0ELb0ELb0ELb0ELi2ELi4ELi4ELi4ELb0EEENS1_24CollectiveEpilogueBwdGQAISA_fSD_Li256ELb1ELb0EEENS1_19SingleTileSchedulerILb1ELb0ELb0ELi128EEEEEEEEEvNT_6ParamsE$_ZZN4cuteplIJNS_1CILi0EEES2_EJiS2_EEEDaRKNS_15ArithmeticTupleIJDpT_EEERKNS3_IJDpT0_EEEENKUlDpRKT_E_clIJiS2_EEEDaSH_:
[----:B------:R-:W-:Y:S02]  /*fbe0*/  IADD3 R2, R1, 0x16a8, RZ ;  /* 0x000016a801027810 */ /* 0x000fe40007ffe0ff */
[----:B------:R-:W-:Y:S02]  /*fbf0*/  MOV R10, 0xfc20 ;  /* 0x0000fc20000a7802 */ /* 0x000fe40000000f00 */
[----:B------:R-:W-:Y:S02]  /*fc00*/  IADD3 R2, R2, c[0x0][0x20], RZ ;  /* 0x0000080002027a10 */ /* 0x000fe40007ffe0ff */
[----:B------:R-:W-:Y:S05]  /*fc10*/  CALL.REL.NOINC `($_ZN7cutlass13device_kernelIN5flash19enable_sm80_to_sm89INS1_16FlashAttnBwdSm80INS1_25CollectiveMainloopBwdSm80ILi2ELi2EN4cute5tupleIJNS5_1CILi128EEES8_NS7_ILi64EEEEEENS_10bfloat16_tEfNS_4arch4Sm80ELb0ELb0ELb1ELb1ELb0ELb0ELb0ELb0ELi2ELi4ELi4ELi4ELb0EEENS1_24CollectiveEpilogueBwdGQAISA_fSD_Li256ELb1ELb0EEENS1_19SingleTileSchedulerILb1ELb0ELb0ELi128EEEEEEEEEvNT_6ParamsE$_ZN4cute5tupleIJiNS_1CILi0EEEEEC2ERKiRKS2_) ;  /* 0xffffb00000007944 */ /* 0x000fea0003c3ffff */
[----:B------:R2:W5:Y:S01]  /*fc20*/  LDL R27, [R1+0x16a8] ;  /* 0x0016a800011b7983 */ /* 0x0005620000100800 */
[----:B------:R-:W-:-:S04]  /*fc30*/  MOV R5, 0x0 ;  /* 0x0000000000057802 */ /* 0x000fc80000000f00 */
[----:B------:R-:W-:Y:S05]  /*fc40*/  RET.REL.NODEC R4 `(_ZN7cutlass13device_kernelIN5flash19enable_sm80_to_sm89INS1_16FlashAttnBwdSm80INS1_25CollectiveMainloopBwdSm80ILi2ELi2EN4cute5tupleIJNS5_1CILi128EEES8_NS7_ILi64EEEEEENS_10bfloat16_tEfNS_4arch4Sm80ELb0ELb0ELb1ELb1ELb0ELb0ELb0ELb0ELi2ELi4ELi4ELi4ELb0EEENS1_24CollectiveEpilogueBwdGQAISA_fSD_Li256ELb1ELb0EEENS1_19SingleTileSchedulerILb1ELb0ELb0ELi128EEEEEEEEEvNT_6ParamsE) ;  /* 0xffff03b004007950 */ /* 0x000fea0003c3ffff */
        .type           $_ZN7cutlass13device_kernelIN5flash19enable_sm80_to_sm89INS1_16FlashAttnBwdSm80INS1_25CollectiveMainloopBwdSm80ILi2ELi2EN4cute5tupleIJNS5_1CILi128EEES8_NS7_ILi64EEEEEENS_10bfloat16_tEfNS_4arch4Sm80ELb0ELb0ELb1ELb1ELb0ELb0ELb0ELb0ELi2ELi4ELi4ELi4ELb0EEENS1_24CollectiveEpilogueBwdGQAISA_fSD_Li256ELb1ELb0EEENS1_19SingleTileSchedulerILb1ELb0ELb0ELi128EEEEEEEEEvNT_6ParamsE$_ZZN4cuteplIJNS_1CILi0EEES2_EJiiEEEDaRKNS_15ArithmeticTupleIJDpT_EEERKNS3_IJDpT0_EEEENKUlDpRKT_E_clIJiiEEEDaSH_,@function
        .size           $_ZN7cutlass13device_kernelIN5flash19enable_sm80_to_sm89INS1_16FlashAttnBwdSm80INS1_25CollectiveMainloopBwdSm80ILi2ELi2EN4cute5tupleIJNS5_1CILi128EEES8_NS7_ILi64EEEEEENS_10bfloat16_tEfNS_4arch4Sm80ELb0ELb0ELb1ELb1ELb0ELb0ELb0ELb0ELi2ELi4ELi4ELi4ELb0EEENS1_24CollectiveEpilogueBwdGQAISA_fSD_Li256ELb1ELb0EEENS1_19SingleTileSchedulerILb1ELb0ELb0ELi128EEEEEEEEEvNT_6ParamsE$_ZZN4cuteplIJNS_1CILi0EEES2_EJiiEEEDaRKNS_15ArithmeticTupleIJDpT_EEERKNS3_IJDpT0_EEEENKUlDpRKT_E_clIJiiEEEDaSH_,($_ZN7cutlass13device_kernelIN5flash19enable_sm80_to_sm89INS1_16FlashAttnBwdSm80INS1_25CollectiveMainloopBwdSm80ILi2ELi2EN4cute5tupleIJNS5_1CILi128EEES8_NS7_ILi64EEEEEENS_10bfloat16_tEfNS_4arch4Sm80ELb0ELb0ELb1ELb1ELb0ELb0ELb0ELb0ELi2ELi4ELi4ELi4ELb0EEENS1_24CollectiveEpilogueBwdGQAISA_fSD_Li256ELb1ELb0EEENS1_19SingleTileSchedulerILb1ELb0ELb0ELi128EEEEEEEEEvNT_6ParamsE$_ZZN4cuteplIJNS_1CILi0EEEiEJS2_iEEEDaRKNS_15ArithmeticTupleIJDpT_EEERKNS3_IJDpT0_EEEENKUlDpRKT_E_clIJS2_iEEEDaSH_ - $_ZN7cutlass13device_kernelIN5flash19enable_sm80_to_sm89INS1_16FlashAttnBwdSm80INS1_25CollectiveMainloopBwdSm80ILi2ELi2EN4cute5tupleIJNS5_1CILi128EEES8_NS7_ILi64EEEEEENS_10bfloat16_tEfNS_4arch4Sm80ELb0ELb0ELb1ELb1ELb0ELb0ELb0ELb0ELi2ELi4ELi4ELi4ELb0EEENS1_24CollectiveEpilogueBwdGQAISA_fSD_Li256ELb1ELb0EEENS1_19SingleTileSchedulerILb1ELb0ELb0ELi128EEEEEEEEEvNT_6ParamsE$_ZZN4cuteplIJNS_1CILi0EEES2_EJiiEEEDaRKNS_15ArithmeticTupleIJDpT_EEERKNS3_IJDpT0_EEEENKUlDpRKT_E_clIJiiEEEDaSH_)
$_ZN7cutlass13device_kernelIN5flash19enable_sm80_to_sm89INS1_16FlashAttnBwdSm80INS1_25CollectiveMainloopBwdSm80ILi2ELi2EN4cute5tupleIJNS5_1CILi128EEES8_NS7_ILi64EEEEEENS_10bfloat16_tEfNS_4arch4Sm80ELb0ELb0ELb1ELb1ELb0ELb0ELb0ELb0ELi2ELi4ELi4ELi4ELb0EEENS1_24CollectiveEpilogueBwdGQAISA_fSD_Li256ELb1ELb0EEENS1_19SingleTileSchedulerILb1ELb0ELb0ELi128EEEEEEEEEvNT_6ParamsE$_ZZN4cuteplIJNS_1CILi0EEES2_EJiiEEEDaRKNS_15ArithmeticTupleIJDpT_EEERKNS3_IJDpT0_EEEENKUlDpRKT_E_clIJiiEEEDaSH_:
        /* <DEDUP_REMOVED lines=8> */
        .type           $_ZN7cutlass13device_kernelIN5flash19enable_sm80_to_sm89INS1_16FlashAttnBwdSm80INS1_25CollectiveMainloopBwdSm80ILi2ELi2EN4cute5tupleIJNS5_1CILi128EEES8_NS7_ILi64EEEEEENS_10bfloat16_tEfNS_4arch4Sm80ELb0ELb0ELb1ELb1ELb0ELb0ELb0ELb0ELi2ELi4ELi4ELi4ELb0EEENS1_24CollectiveEpilogueBwdGQAISA_fSD_Li256ELb1ELb0EEENS1_19SingleTileSchedulerILb1ELb0ELb0ELi128EEEEEEEEEvNT_6ParamsE$_ZZN4cuteplIJNS_1CILi0EEEiEJS2_iEEEDaRKNS_15ArithmeticTupleIJDpT_EEERKNS3_IJDpT0_EEEENKUlDpRKT_E_clIJS2_iEEEDaSH_,@function
        .size           $_ZN7cutlass13device_kernelIN5flash19enable_sm80_to_sm89INS1_16FlashAttnBwdSm80INS1_25CollectiveMainloopBwdSm80ILi2ELi2EN4cute5tupleIJNS5_1CILi128EEES8_NS7_ILi64EEEEEENS_10bfloat16_tEfNS_4arch4Sm80ELb0ELb0ELb1ELb1ELb0ELb0ELb0ELb0ELi2ELi4ELi4ELi4ELb0EEENS1_24CollectiveEpilogueBwdGQAISA_fSD_Li256ELb1ELb0EEENS1_19SingleTileSchedulerILb1ELb0ELb0ELi128EEEEEEEEEvNT_6ParamsE$_ZZN4cuteplIJNS_1CILi0EEEiEJS2_iEEEDaRKNS_15ArithmeticTupleIJDpT_EEERKNS3_IJDpT0_EEEENKUlDpRKT_E_clIJS2_iEEEDaSH_,($_ZN7cutlass13device_kernelIN5flash19enable_sm80_to_sm89INS1_16FlashAttnBwdSm80INS1_25CollectiveMainloopBwdSm80ILi2ELi2EN4cute5tupleIJNS5_1CILi128EEES8_NS7_ILi64EEEEEENS_10bfloat16_tEfNS_4arch4Sm80ELb0ELb0ELb1ELb1ELb0ELb0ELb0ELb0ELi2ELi4ELi4ELi4ELb0EEENS1_24CollectiveEpilogueBwdGQAISA_fSD_Li256ELb1ELb0EEENS1_19SingleTileSchedulerILb1ELb0ELb0ELi128EEEEEEEEEvNT_6ParamsE$_ZZN4cuteplIJNS_1CILi0EEEiEJiEEEDaRKNS_15ArithmeticTupleIJDpT_EEERKNS3_IJDpT0_EEEENKUlDpRKT_E_clIJiiEEEDaSH_ - $_ZN7cutlass13device_kernelIN5flash19enable_sm80_to_sm89INS1_16FlashAttnBwdSm80INS1_25CollectiveMainloopBwdSm80ILi2ELi2EN4cute5tupleIJNS5_1CILi128EEES8_NS7_ILi64EEEEEENS_10bfloat16_tEfNS_4arch4Sm80ELb0ELb0ELb1ELb1ELb0ELb0ELb0ELb0ELi2ELi4ELi4ELi4ELb0EEENS1_24CollectiveEpilogueBwdGQAISA_fSD_Li256ELb1ELb0EEENS1_19SingleTileSchedulerILb1ELb0ELb0ELi128EEEEEEEEEvNT_6ParamsE$_ZZN4cuteplIJNS_1CILi0EEEiEJS2_iEEEDaRKNS_15ArithmeticTupleIJDpT_EEERKNS3_IJDpT0_EEEENKUlDpRKT_E_clIJS2_iEEEDaSH_)
$_ZN7cutlass13device_kernelIN5flash19enable_sm80_to_sm89INS1_16FlashAttnBwdSm80INS1_25CollectiveMainloopBwdSm80ILi2ELi2EN4cute5tupleIJNS5_1CILi128EEES8_NS7_ILi64EEEEEENS_10bfloat16_tEfNS_4arch4Sm80ELb0ELb0ELb1ELb1ELb0ELb0ELb0ELb0ELi2ELi4ELi4ELi4ELb0EEENS1_24CollectiveEpilogueBwdGQAISA_fSD_Li256ELb1ELb0EEENS1_19SingleTileSchedulerILb1ELb0ELb0ELi128EEEEEEEEEvNT_6ParamsE$_ZZN4cuteplIJNS_1CILi0EEEiEJS2_iEEEDaRKNS_15ArithmeticTupleIJDpT_EEERKNS3_IJDpT0_EEEENKUlDpRKT_E_clIJS2_iEEEDaSH_:
[----:B------:R-:W-:Y:S02]  /*fcd0*/  IADD3 R11, R1, 0x13b8, RZ ;  /* 0x000013b8010b7810 */ /* 0x000fe40007ffe0ff */
[----:B------:R-:W-:Y:S02]  /*fce0*/  MOV R6, 0xfd10 ;  /* 0x0000fd1000067802 */ /* 0x000fe40000000f00 */
[----:B------:R-:W-:Y:S02]  /*fcf0*/  IADD3 R11, R11, c[0x0][0x20], RZ ;  /* 0x000008000b0b7a10 */ /* 0x000fe40007ffe0ff */
[----:B------:R-:W-:Y:S05]  /*fd00*/  CALL.REL.NOINC `($_ZN7cutlass13device_kernelIN5flash19enable_sm80_to_sm89INS1_16FlashAttnBwdSm80INS1_25CollectiveMainloopBwdSm80ILi2ELi2EN4cute5tupleIJNS5_1CILi128EEES8_NS7_ILi64EEEEEENS_10bfloat16_tEfNS_4arch4Sm80ELb0ELb0ELb1ELb1ELb0ELb0ELb0ELb0ELi2ELi4ELi4ELi4ELb0EEENS1_24CollectiveEpilogueBwdGQAISA_fSD_Li256ELb1ELb0EEENS1_19SingleTileSchedulerILb1ELb0ELb0ELi128EEEEEEEEEvNT_6ParamsE$_ZN4cute5tupleIJNS_1CILi0EEEiEEC2ERKS2_RKi) ;  /* 0xffffadd000007944 */ /* 0x000fea0003c3ffff */
[----:B------:R1:W5:Y:S01]  /*fd10*/  LDL R3, [R1+0x13b8] ;  /* 0x0013b80001037983 */ /* 0x0003620000100800 */
[----:B------:R-:W-:-:S04]  /*fd20*/  MOV R11, 0x0 ;  /* 0x00000000000b7802 */ /* 0x000fc80000000f00 */
[----:B------:R-:W-:Y:S05]  /*fd30*/  RET.REL.NODEC R10 `(_ZN7cutlass13device_kernelIN5flash19enable_sm80_to_sm89INS1_16FlashAttnBwdSm80INS1_25CollectiveMainloopBwdSm80ILi2ELi2EN4cute5tupleIJNS5_1CILi128EEES8_NS7_ILi64EEEEEENS_10bfloat16_tEfNS_4arch4Sm80ELb0ELb0ELb1ELb1ELb0ELb0ELb0ELb0ELi2ELi4ELi4ELi4ELb0EEENS1_24CollectiveEpilogueBwdGQAISA_fSD_Li256ELb1ELb0EEENS1_19SingleTileSchedulerILb1ELb0ELb0ELi128EEEEEEEEEvNT_6ParamsE) ;  /* 0xffff02c00a007950 */ /* 0x000fea0003c3ffff */
        .type           $_ZN7cutlass13device_kernelIN5flash19enable_sm80_to_sm89INS1_16FlashAttnBwdSm80INS1_25CollectiveMainloopBwdSm80ILi2ELi2EN4cute5tupleIJNS5_1CILi128EEES8_NS7_ILi64EEEEEENS_10bfloat16_tEfNS_4arch4Sm80ELb0ELb0ELb1ELb1ELb0ELb0ELb0ELb0ELi2ELi4ELi4ELi4ELb0EEENS1_24CollectiveEpilogueBwdGQAISA_fSD_Li256ELb1ELb0EEENS1_19SingleTileSchedulerILb1ELb0ELb0ELi128EEEEEEEEEvNT_6ParamsE$_ZZN4cuteplIJNS_1CILi0EEEiEJiEEEDaRKNS_15ArithmeticTupleIJDpT_EEERKNS3_IJDpT0_EEEENKUlDpRKT_E_clIJiiEEEDaSH_,@function
        .size           $_ZN7cutlass13device_kernelIN5flash19enable_sm80_to_sm89INS1_16FlashAttnBwdSm80INS1_25CollectiveMainloopBwdSm80ILi2ELi2EN4cute5tupleIJNS5_1CILi128EEES8_NS7_ILi64EEEEEENS_10bfloat16_tEfNS_4arch4Sm80ELb0ELb0ELb1ELb1ELb0ELb0ELb0ELb0ELi2ELi4ELi4ELi4ELb0EEENS1_24CollectiveEpilogueBwdGQAISA_fSD_Li256ELb1ELb0EEENS1_19SingleTileSchedulerILb1ELb0ELb0ELi128EEEEEEEEEvNT_6ParamsE$_ZZN4cuteplIJNS_1CILi0EEEiEJiEEEDaRKNS_15ArithmeticTupleIJDpT_EEERKNS3_IJDpT0_EEEENKUlDpRKT_E_clIJiiEEEDaSH_,($_ZN7cutlass13device_kernelIN5flash19enable_sm80_to_sm89INS1_16FlashAttnBwdSm80INS1_25CollectiveMainloopBwdSm80ILi2ELi2EN4cute5tupleIJNS5_1CILi128EEES8_NS7_ILi64EEEEEENS_10bfloat16_tEfNS_4arch4Sm80ELb0ELb0ELb1ELb1ELb0ELb0ELb0ELb0ELi2ELi4ELi4ELi4ELb0EEENS1_24CollectiveEpilogueBwdGQAISA_fSD_Li256ELb1ELb0EEENS1_19SingleTileSchedulerILb1ELb0ELb0ELi128EEEEEEEEEvNT_6ParamsE$_ZZN4cuteplIJiEJNS_1CILi0EEEEEEDaRKNS_15ArithmeticTupleIJDpT_EEERKNS3_IJDpT0_EEEENKUlDpRKT_E_clIJiEEEDaSH_ - $_ZN7cutlass13device_kernelIN5flash19enable_sm80_to_sm89INS1_16FlashAttnBwdSm80INS1_25CollectiveMainloopBwdSm80ILi2ELi2EN4cute5tupleIJNS5_1CILi128EEES8_NS7_ILi64EEEEEENS_10bfloat16_tEfNS_4arch4Sm80ELb0ELb0ELb1ELb1ELb0ELb0ELb0ELb0ELi2ELi4ELi4ELi4ELb0EEENS1_24CollectiveEpilogueBwdGQAISA_fSD_Li256ELb1ELb0EEENS1_19SingleTileSchedulerILb1ELb0ELb0ELi128EEEEEEEEEvNT_6ParamsE$_ZZN4cuteplIJNS_1CILi0EEEiEJiEEEDaRKNS_15ArithmeticTupleIJDpT_EEERKNS3_IJDpT0_EEEENKUlDpRKT_E_clIJiiEEEDaSH_)
$_ZN7cutlass13device_kernelIN5flash19enable_sm80_to_sm89INS1_16FlashAttnBwdSm80INS1_25CollectiveMainloopBwdSm80ILi2ELi2EN4cute5tupleIJNS5_1CILi128EEES8_NS7_ILi64EEEEEENS_10bfloat16_tEfNS_4arch4Sm80ELb0ELb0ELb1ELb1ELb0ELb0ELb0ELb0ELi2ELi4ELi4ELi4ELb0EEENS1_24CollectiveEpilogueBwdGQAISA_fSD_Li256ELb1ELb0EEENS1_19SingleTileSchedulerILb1ELb0ELb0ELi128EEEEEEEEEvNT_6ParamsE$_ZZN4cuteplIJNS_1CILi0EEEiEJiEEEDaRKNS_15ArithmeticTupleIJDpT_EEERKNS3_IJDpT0_EEEENKUlDpRKT_E_clIJiiEEEDaSH_:
[----:B------:R-:W-:Y:S01]  /*fd40*/  IADD3 R3, R1, 0x13b8, RZ ;  /* 0x000013b801037810 */ /* 0x000fe20007ffe0ff */
[----:B------:R-:W-:Y:S01]  /*fd50*/  IMAD.MOV.U32 R2, RZ, RZ, R15 ;  /* 0x000000ffff027224 */ /* 0x000fe200078e000f */
[----:B------:R-:W-:Y:S02]  /*fd60*/  MOV R6, 0xfd90 ;  /* 0x0000fd9000067802 */ /* 0x000fe40000000f00 */
[----:B------:R-:W-:Y:S02]  /*fd70*/  IADD3 R3, R3, c[0x0][0x20], RZ ;  /* 0x0000080003037a10 */ /* 0x000fe40007ffe0ff */
[----:B------:R-:W-:Y:S05]  /*fd80*/  CALL.REL.NOINC `($_ZN7cutlass13device_kernelIN5flash19enable_sm80_to_sm89INS1_16FlashAttnBwdSm80INS1_25CollectiveMainloopBwdSm80ILi2ELi2EN4cute5tupleIJNS5_1CILi128EEES8_NS7_ILi64EEEEEENS_10bfloat16_tEfNS_4arch4Sm80ELb0ELb0ELb1ELb1ELb0ELb0ELb0ELb0ELi2ELi4ELi4ELi4ELb0EEENS1_24CollectiveEpilogueBwdGQAISA_fSD_Li256ELb1ELb0EEENS1_19SingleTileSchedulerILb1ELb0ELb0ELi128EEEEEEEEEvNT_6ParamsE$_ZN4cute5tupleIJiiEEC2ERKiS3_) ;  /* 0xffffaed000007944 */ /* 0x000fea0003c3ffff */
[----:B------:R1:W5:Y:S01]  /*fd90*/  LDL.64 R18, [R1+0x13b8] ;  /* 0x0013b80001127983 */ /* 0x0003620000100a00 */
[----:B------:R-:W-:Y:S02]  /*fda0*/  MOV R2, R4 ;  /* 0x0000000400027202 */ /* 0x000fe40000000f00 */
[----:B------:R-:W-:-:S04]  /*fdb0*/  MOV R3, 0x0 ;  /* 0x0000000000037802 */ /* 0x000fc80000000f00 */
[----:B------:R-:W-:Y:S05]  /*fdc0*/  RET.REL.NODEC R2 `(_ZN7cutlass13device_kernelIN5flash19enable_sm80_to_sm89INS1_16FlashAttnBwdSm80INS1_25CollectiveMainloopBwdSm80ILi2ELi2EN4cute5tupleIJNS5_1CILi128EEES8_NS7_ILi64EEEEEENS_10bfloat16_tEfNS_4arch4Sm80ELb0ELb0ELb1ELb1ELb0ELb0ELb0ELb0ELi2ELi4ELi4ELi4ELb0EEENS1_24CollectiveEpilogueBwdGQAISA_fSD_Li256ELb1ELb0EEENS1_19SingleTileSchedulerILb1ELb0ELb0ELi128EEEEEEEEEvNT_6ParamsE) ;  /* 0xffff023002007950 */ /* 0x000fea0003c3ffff */
        .type           $_ZN7cutlass13device_kernelIN5flash19enable_sm80_to_sm89INS1_16FlashAttnBwdSm80INS1_25CollectiveMainloopBwdSm80ILi2ELi2EN4cute5tupleIJNS5_1CILi128EEES8_NS7_ILi64EEEEEENS_10bfloat16_tEfNS_4arch4Sm80ELb0ELb0ELb1ELb1ELb0ELb0ELb0ELb0ELi2ELi4ELi4ELi4ELb0EEENS1_24CollectiveEpilogueBwdGQAISA_fSD_Li256ELb1ELb0EEENS1_19SingleTileSchedulerILb1ELb0ELb0ELi128EEEEEEEEEvNT_6ParamsE$_ZZN4cuteplIJiEJNS_1CILi0EEEEEEDaRKNS_15ArithmeticTupleIJDpT_EEERKNS3_IJDpT0_EEEENKUlDpRKT_E_clIJiEEEDaSH_,@function
        .size           $_ZN7cutlass13device_kernelIN5flash19enable_sm80_to_sm89INS1_16FlashAttnBwdSm80INS1_25CollectiveMainloopBwdSm80ILi2ELi2EN4cute5tupleIJNS5_1CILi128EEES8_NS7_ILi64EEEEEENS_10bfloat16_tEfNS_4arch4Sm80ELb0ELb0ELb1ELb1ELb0ELb0ELb0ELb0ELi2ELi4ELi4ELi4ELb0EEENS1_24CollectiveEpilogueBwdGQAISA_fSD_Li256ELb1ELb0EEENS1_19SingleTileSchedulerILb1ELb0ELb0ELi128EEEEEEEEEvNT_6ParamsE$_ZZN4cuteplIJiEJNS_1CILi0EEEEEEDaRKNS_15ArithmeticTupleIJDpT_EEERKNS3_IJDpT0_EEEENKUlDpRKT_E_clIJiEEEDaSH_,($_ZN7cutlass13device_kernelIN5flash19enable_sm80_to_sm89INS1_16FlashAttnBwdSm80INS1_25CollectiveMainloopBwdSm80ILi2ELi2EN4cute5tupleIJNS5_1CILi128EEES8_NS7_ILi64EEEEEENS_10bfloat16_tEfNS_4arch4Sm80ELb0ELb0ELb1ELb1ELb0ELb0ELb0ELb0ELi2ELi4ELi4ELi4ELb0EEENS1_24CollectiveEpilogueBwdGQAISA_fSD_Li256ELb1ELb0EEENS1_19SingleTileSchedulerILb1ELb0ELb0ELi128EEEEEEEEEvNT_6ParamsE$_ZZN4cuteplIJiEJNS_1CILi0EEEiEEEDaRKNS_15ArithmeticTupleIJDpT_EEERKNS3_IJDpT0_EEEENKUlDpRKT_E_clIJiiEEEDaSH_ - $_ZN7cutlass13device_kernelIN5flash19enable_sm80_to_sm89INS1_16FlashAttnBwdSm80INS1_25CollectiveMainloopBwdSm80ILi2ELi2EN4cute5tupleIJNS5_1CILi128EEES8_NS7_ILi64EEEEEENS_10bfloat16_tEfNS_4arch4Sm80ELb0ELb0ELb1ELb1ELb0ELb0ELb0ELb0ELi2ELi4ELi4ELi4ELb0EEENS1_24CollectiveEpilogueBwdGQAISA_fSD_Li256ELb1ELb0EEENS1_19SingleTileSchedulerILb1ELb0ELb0ELi128EEEEEEEEEvNT_6ParamsE$_ZZN4cuteplIJiEJNS_1CILi0EEEEEEDaRKNS_15ArithmeticTupleIJDpT_EEERKNS3_IJDpT0_EEEENKUlDpRKT_E_clIJiEEEDaSH_)
$_ZN7cutlass13device_kernelIN5flash19enable_sm80_to_sm89INS1_16FlashAttnBwdSm80INS1_25CollectiveMainloopBwdSm80ILi2ELi2EN4cute5tupleIJNS5_1CILi128EEES8_NS7_ILi64EEEEEENS_10bfloat16_tEfNS_4arch4Sm80ELb0ELb0ELb1ELb1ELb0ELb0ELb0ELb0ELi2ELi4ELi4ELi4ELb0EEENS1_24CollectiveEpilogueBwdGQAISA_fSD_Li256ELb1ELb0EEENS1_19SingleTileSchedulerILb1ELb0ELb0ELi128EEEEEEEEEvNT_6ParamsE$_ZZN4cuteplIJiEJNS_1CILi0EEEEEEDaRKNS_15ArithmeticTupleIJDpT_EEERKNS3_IJDpT0_EEEENKUlDpRKT_E_clIJiEEEDaSH_:
[----:B------:R-:W-:Y:S02]  /*fdd0*/  IADD3 R2, R1, 0x16a8, RZ ;  /* 0x000016a801027810 */ /* 0x000fe40007ffe0ff */
[----:B------:R-:W-:Y:S02]  /*fde0*/  MOV R10, 0xfe10 ;  /* 0x0000fe10000a7802 */ /* 0x000fe40000000f00 */
[----:B------:R-:W-:Y:S02]  /*fdf0*/  IADD3 R2, R2, c[0x0][0x20], RZ ;  /* 0x0000080002027a10 */ /* 0x000fe40007ffe0ff */
[----:B------:R-:W-:Y:S05]  /*fe00*/  CALL.REL.NOINC `($_ZN7cutlass13device_kernelIN5flash19enable_sm80_to_sm89INS1_16FlashAttnBwdSm80INS1_25CollectiveMainloopBwdSm80ILi2ELi2EN4cute5tupleIJNS5_1CILi128EEES8_NS7_ILi64EEEEEENS_10bfloat16_tEfNS_4arch4Sm80ELb0ELb0ELb1ELb1ELb0ELb0ELb0ELb0ELi2ELi4ELi4ELi4ELb0EEENS1_24CollectiveEpilogueBwdGQAISA_fSD_Li256ELb1ELb0EEENS1_19SingleTileSchedulerILb1ELb0ELb0ELi128EEEEEEEEEvNT_6ParamsE$_ZN4cute5tupleIJiEEC2ERKi) ;  /* 0xffffadc000007944 */ /* 0x000fea0003c3ffff */
[----:B------:R1:W5:Y:S01]  /*fe10*/  LDL R2, [R1+0x16a8] ;  /* 0x0016a80001027983 */ /* 0x0003620000100800 */
[----:B------:R-:W-:-:S04]  /*fe20*/  MOV R17, 0x0 ;  /* 0x0000000000117802 */ /* 0x000fc80000000f00 */
[----:B------:R-:W-:Y:S05]  /*fe30*/  RET.REL.NODEC R16 `(_ZN7cutlass13device_kernelIN5flash19enable_sm80_to_sm89INS1_16FlashAttnBwdSm80INS1_25CollectiveMainloopBwdSm80ILi2ELi2EN4cute5tupleIJNS5_1CILi128EEES8_NS7_ILi64EEEEEENS_10bfloat16_tEfNS_4arch4Sm80ELb0ELb0ELb1ELb1ELb0ELb0ELb0ELb0ELi2ELi4ELi4ELi4ELb0EEENS1_24CollectiveEpilogueBwdGQAISA_fSD_Li256ELb1ELb0EEENS1_19SingleTileSchedulerILb1ELb0ELb0ELi128EEEEEEEEEvNT_6ParamsE) ;  /* 0xffff01c010007950 */ /* 0x000fea0003c3ffff */
        .type           $_ZN7cutlass13device_kernelIN5flash19enable_sm80_to_sm89INS1_16FlashAttnBwdSm80INS1_25CollectiveMainloopBwdSm80ILi2ELi2EN4cute5tupleIJNS5_1CILi128EEES8_NS7_ILi64EEEEEENS_10bfloat16_tEfNS_4arch4Sm80ELb0ELb0ELb1ELb1ELb0ELb0ELb0ELb0ELi2ELi4ELi4ELi4ELb0EEENS1_24CollectiveEpilogueBwdGQAISA_fSD_Li256ELb1ELb0EEENS1_19SingleTileSchedulerILb1ELb0ELb0ELi128EEEEEEEEEvNT_6ParamsE$_ZZN4cuteplIJiEJNS_1CILi0EEEiEEEDaRKNS_15ArithmeticTupleIJDpT_EEERKNS3_IJDpT0_EEEENKUlDpRKT_E_clIJiiEEEDaSH_,@function
        .size           $_ZN7cutlass13device_kernelIN5flash19enable_sm80_to_sm89INS1_16FlashAttnBwdSm80INS1_25CollectiveMainloopBwdSm80ILi2ELi2EN4cute5tupleIJNS5_1CILi128EEES8_NS7_ILi64EEEEEENS_10bfloat16_tEfNS_4arch4Sm80ELb0ELb0ELb1ELb1ELb0ELb0ELb0ELb0ELi2ELi4ELi4ELi4ELb0EEENS1_24CollectiveEpilogueBwdGQAISA_fSD_Li256ELb1ELb0EEENS1_19SingleTileSchedulerILb1ELb0ELb0ELi128EEEEEEEEEvNT_6ParamsE$_ZZN4cuteplIJiEJNS_1CILi0EEEiEEEDaRKNS_15ArithmeticTupleIJDpT_EEERKNS3_IJDpT0_EEEENKUlDpRKT_E_clIJiiEEEDaSH_,($_ZN7cutlass13device_kernelIN5flash19enable_sm80_to_sm89INS1_16FlashAttnBwdSm80INS1_25CollectiveMainloopBwdSm80ILi2ELi2EN4cute5tupleIJNS5_1CILi128EEES8_NS7_ILi64EEEEEENS_10bfloat16_tEfNS_4arch4Sm80ELb0ELb0ELb1ELb1ELb0ELb0ELb0ELb0ELi2ELi4ELi4ELi4ELb0EEENS1_24CollectiveEpilogueBwdGQAISA_fSD_Li256ELb1ELb0EEENS1_19SingleTileSchedulerILb1ELb0ELb0ELi128EEEEEEEEEvNT_6ParamsE$_ZZN4cuteplIJiiEJNS_1CILi0EEES2_EEEDaRKNS_15ArithmeticTupleIJDpT_EEERKNS3_IJDpT0_EEEENKUlDpRKT_E_clIJiiEEEDaSH_ - $_ZN7cutlass13device_kernelIN5flash19enable_sm80_to_sm89INS1_16FlashAttnBwdSm80INS1_25CollectiveMainloopBwdSm80ILi2ELi2EN4cute5tupleIJNS5_1CILi128EEES8_NS7_ILi64EEEEEENS_10bfloat16_tEfNS_4arch4Sm80ELb0ELb0ELb1ELb1ELb0ELb0ELb0ELb0ELi2ELi4ELi4ELi4ELb0EEENS1_24CollectiveEpilogueBwdGQAISA_fSD_Li256ELb1ELb0EEENS1_19SingleTileSchedulerILb1ELb0ELb0ELi128EEEEEEEEEvNT_6ParamsE$_ZZN4cuteplIJiEJNS_1CILi0EEEiEEEDaRKNS_15ArithmeticTupleIJDpT_EEERKNS3_IJDpT0_EEEENKUlDpRKT_E_clIJiiEEEDaSH_)
$_ZN7cutlass13device_kernelIN5flash19enable_sm80_to_sm89INS1_16FlashAttnBwdSm80INS1_25CollectiveMainloopBwdSm80ILi2ELi2EN4cute5tupleIJNS5_1CILi128EEES8_NS7_ILi64EEEEEENS_10bfloat16_tEfNS_4arch4Sm80ELb0ELb0ELb1ELb1ELb0ELb0ELb0ELb0ELi2ELi4ELi4ELi4ELb0EEENS1_24CollectiveEpilogueBwdGQAISA_fSD_Li256ELb1ELb0EEENS1_19SingleTileSchedulerILb1ELb0ELb0ELi128EEEEEEEEEvNT_6ParamsE$_ZZN4cuteplIJiEJNS_1CILi0EEEiEEEDaRKNS_15ArithmeticTupleIJDpT_EEERKNS3_IJDpT0_EEEENKUlDpRKT_E_clIJiiEEEDaSH_:
        /* <DEDUP_REMOVED lines=8> */
        .type           $_ZN7cutlass13device_kernelIN5flash19enable_sm80_to_sm89INS1_16FlashAttnBwdSm80INS1_25CollectiveMainloopBwdSm80ILi2ELi2EN4cute5tupleIJNS5_1CILi128EEES8_NS7_ILi64EEEEEENS_10bfloat16_tEfNS_4arch4Sm80ELb0ELb0ELb1ELb1ELb0ELb0ELb0ELb0ELi2ELi4ELi4ELi4ELb0EEENS1_24CollectiveEpilogueBwdGQAISA_fSD_Li256ELb1ELb0EEENS1_19SingleTileSchedulerILb1ELb0ELb0ELi128EEEEEEEEEvNT_6ParamsE$_ZZN4cuteplIJiiEJNS_1CILi0EEES2_EEEDaRKNS_15ArithmeticTupleIJDpT_EEERKNS3_IJDpT0_EEEENKUlDpRKT_E_clIJiiEEEDaSH_,@function
        .size           $_ZN7cutlass13device_kernelIN5flash19enable_sm80_to_sm89INS1_16FlashAttnBwdSm80INS1_25CollectiveMainloopBwdSm80ILi2ELi2EN4cute5tupleIJNS5_1CILi128EEES8_NS7_ILi64EEEEEENS_10bfloat16_tEfNS_4arch4Sm80ELb0ELb0ELb1ELb1ELb0ELb0ELb0ELb0ELi2ELi4ELi4ELi4ELb0EEENS1_24CollectiveEpilogueBwdGQAISA_fSD_Li256ELb1ELb0EEENS1_19SingleTileSchedulerILb1ELb0ELb0ELi128EEEEEEEEEvNT_6ParamsE$_ZZN4cuteplIJiiEJNS_1CILi0EEES2_EEEDaRKNS_15ArithmeticTupleIJDpT_EEERKNS3_IJDpT0_EEEENKUlDpRKT_E_clIJiiEEEDaSH_,($_ZN7cutlass13device_kernelIN5flash19enable_sm80_to_sm89INS1_16FlashAttnBwdSm80INS1_25CollectiveMainloopBwdSm80ILi2ELi2EN4cute5tupleIJNS5_1CILi128EEES8_NS7_ILi64EEEEEENS_10bfloat16_tEfNS_4arch4Sm80ELb0ELb0ELb1ELb1ELb0ELb0ELb0ELb0ELi2ELi4ELi4ELi4ELb0EEENS1_24CollectiveEpilogueBwdGQAISA_fSD_Li256ELb1ELb0EEENS1_19SingleTileSchedulerILb1ELb0ELb0ELi128EEEEEEEEEvNT_6ParamsE$_ZZN4cuteplIJiiEJiiEEEDaRKNS_15ArithmeticTupleIJDpT_EEERKNS1_IJDpT0_EEEENKUlDpRKT_E_clIJiiEEEDaSF_ - $_ZN7cutlass13device_kernelIN5flash19enable_sm80_to_sm89INS1_16FlashAttnBwdSm80INS1_25CollectiveMainloopBwdSm80ILi2ELi2EN4cute5tupleIJNS5_1CILi128EEES8_NS7_ILi64EEEEEENS_10bfloat16_tEfNS_4arch4Sm80ELb0ELb0ELb1ELb1ELb0ELb0ELb0ELb0ELi2ELi4ELi4ELi4ELb0EEENS1_24CollectiveEpilogueBwdGQAISA_fSD_Li256ELb1ELb0EEENS1_19SingleTileSchedulerILb1ELb0ELb0ELi128EEEEEEEEEvNT_6ParamsE$_ZZN4cuteplIJiiEJNS_1CILi0EEES2_EEEDaRKNS_15ArithmeticTupleIJDpT_EEERKNS3_IJDpT0_EEEENKUlDpRKT_E_clIJiiEEEDaSH_)
$_ZN7cutlass13device_kernelIN5flash19enable_sm80_to_sm89INS1_16FlashAttnBwdSm80INS1_25CollectiveMainloopBwdSm80ILi2ELi2EN4cute5tupleIJNS5_1CILi128EEES8_NS7_ILi64EEEEEENS_10bfloat16_tEfNS_4arch4Sm80ELb0ELb0ELb1ELb1ELb0ELb0ELb0ELb0ELi2ELi4ELi4ELi4ELb0EEENS1_24CollectiveEpilogueBwdGQAISA_fSD_Li256ELb1ELb0EEENS1_19SingleTileSchedulerILb1ELb0ELb0ELi128EEEEEEEEEvNT_6ParamsE$_ZZN4cuteplIJiiEJNS_1CILi0EEES2_EEEDaRKNS_15ArithmeticTupleIJDpT_EEERKNS3_IJDpT0_EEEENKUlDpRKT_E_clIJiiEEEDaSH_:
        /* <DEDUP_REMOVED lines=8> */
        .type           $_ZN7cutlass13device_kernelIN5flash19enable_sm80_to_sm89INS1_16FlashAttnBwdSm80INS1_25CollectiveMainloopBwdSm80ILi2ELi2EN4cute5tupleIJNS5_1CILi128EEES8_NS7_ILi64EEEEEENS_10bfloat16_tEfNS_4arch4Sm80ELb0ELb0ELb1ELb1ELb0ELb0ELb0ELb0ELi2ELi4ELi4ELi4ELb0EEENS1_24CollectiveEpilogueBwdGQAISA_fSD_Li256ELb1ELb0EEENS1_19SingleTileSchedulerILb1ELb0ELb0ELi128EEEEEEEEEvNT_6ParamsE$_ZZN4cuteplIJiiEJiiEEEDaRKNS_15ArithmeticTupleIJDpT_EEERKNS1_IJDpT0_EEEENKUlDpRKT_E_clIJiiEEEDaSF_,@function
        .size           $_ZN7cutlass13device_kernelIN5flash19enable_sm80_to_sm89INS1_16FlashAttnBwdSm80INS1_25CollectiveMainloopBwdSm80ILi2ELi2EN4cute5tupleIJNS5_1CILi128EEES8_NS7_ILi64EEEEEENS_10bfloat16_tEfNS_4arch4Sm80ELb0ELb0ELb1ELb1ELb0ELb0ELb0ELb0ELi2ELi4ELi4ELi4ELb0EEENS1_24CollectiveEpilogueBwdGQAISA_fSD_Li256ELb1ELb0EEENS1_19SingleTileSchedulerILb1ELb0ELb0ELi128EEEEEEEEEvNT_6ParamsE$_ZZN4cuteplIJiiEJiiEEEDaRKNS_15ArithmeticTupleIJDpT_EEERKNS1_IJDpT0_EEEENKUlDpRKT_E_clIJiiEEEDaSF_,($_ZN7cutlass13device_kernelIN5flash19enable_sm80_to_sm89INS1_16FlashAttnBwdSm80INS1_25CollectiveMainloopBwdSm80ILi2ELi2EN4cute5tupleIJNS5_1CILi128EEES8_NS7_ILi64EEEEEENS_10bfloat16_tEfNS_4arch4Sm80ELb0ELb0ELb1ELb1ELb0ELb0ELb0ELb0ELi2ELi4ELi4ELi4ELb0EEENS1_24CollectiveEpilogueBwdGQAISA_fSD_Li256ELb1ELb0EEENS1_19SingleTileSchedulerILb1ELb0ELb0ELi128EEEEEEEEEvNT_6ParamsE$_ZZN5flash25CollectiveMainloopBwdSm80ILi2ELi2EN4cute5tupleIJNS1_1CILi128EEES4_NS3_ILi64EEEEEEN7cutlass10bfloat16_tEfNS7_4arch4Sm80ELb0ELb0ELb1ELb1ELb0ELb0ELb0ELb0ELi2ELi4ELi4ELi4ELb0EE3mmaINS_16FlashAttnBwdSm80ISB_NS_24CollectiveEpilogueBwdGQAIS6_fSA_Li256ELb1ELb0EEENS_19SingleTileSchedulerILb1ELb0ELb0ELi128EEEE13SharedStorageENS1_6TensorINS1_11ArrayEngineIfLm32EEENS1_6LayoutINS2_IJNS2_IJNS3_ILi2EEESO_EEESO_NS3_ILi4EEEEEENS2_IJNS2_IJNS3_ILi1EEESO_EEESQ_NS3_ILi8EEEEEEEEEEEEbRKNSB_6ParamsERT0_S12_iNS2_IJiiiEEERT_ENKUlRT_iE_clINSK_INSL_IfLm64EEENSN_INS2_IJSP_SO_SU_EEESV_EEEEEEDaS17_i - $_ZN7cutlass13device_kernelIN5flash19enable_sm80_to_sm89INS1_16FlashAttnBwdSm80INS1_25CollectiveMainloopBwdSm80ILi2ELi2EN4cute5tupleIJNS5_1CILi128EEES8_NS7_ILi64EEEEEENS_10bfloat16_tEfNS_4arch4Sm80ELb0ELb0ELb1ELb1ELb0ELb0ELb0ELb0ELi2ELi4ELi4ELi4ELb0EEENS1_24CollectiveEpilogueBwdGQAISA_fSD_Li256ELb1ELb0EEENS1_19SingleTileSchedulerILb1ELb0ELb0ELi128EEEEEEEEEvNT_6ParamsE$_ZZN4cuteplIJiiEJiiEEEDaRKNS_15ArithmeticTupleIJDpT_EEERKNS1_IJDpT0_EEEENKUlDpRKT_E_clIJiiEEEDaSF_)
$_ZN7cutlass13device_kernelIN5flash19enable_sm80_to_sm89INS1_16FlashAttnBwdSm80INS1_25CollectiveMainloopBwdSm80ILi2ELi2EN4cute5tupleIJNS5_1CILi128EEES8_NS7_ILi64EEEEEENS_10bfloat16_tEfNS_4arch4Sm80ELb0ELb0ELb1ELb1ELb0ELb0ELb0ELb0ELi2ELi4ELi4ELi4ELb0EEENS1_24CollectiveEpilogueBwdGQAISA_fSD_Li256ELb1ELb0EEENS1_19SingleTileSchedulerILb1ELb0ELb0ELi128EEEEEEEEEvNT_6ParamsE$_ZZN4cuteplIJiiEJiiEEEDaRKNS_15ArithmeticTupleIJDpT_EEERKNS1_IJDpT0_EEEENKUlDpRKT_E_clIJiiEEEDaSF_:
        /* <DEDUP_REMOVED lines=8> */
        .type           $_ZN7cutlass13device_kernelIN5flash19enable_sm80_to_sm89INS1_16FlashAttnBwdSm80INS1_25CollectiveMainloopBwdSm80ILi2ELi2EN4cute5tupleIJNS5_1CILi128EEES8_NS7_ILi64EEEEEENS_10bfloat16_tEfNS_4arch4Sm80ELb0ELb0ELb1ELb1ELb0ELb0ELb0ELb0ELi2ELi4ELi4ELi4ELb0EEENS1_24CollectiveEpilogueBwdGQAISA_fSD_Li256ELb1ELb0EEENS1_19SingleTileSchedulerILb1ELb0ELb0ELi128EEEEEEEEEvNT_6ParamsE$_ZZN5flash25CollectiveMainloopBwdSm80ILi2ELi2EN4cute5tupleIJNS1_1CILi128EEES4_NS3_ILi64EEEEEEN7cutlass10bfloat16_tEfNS7_4arch4Sm80ELb0ELb0ELb1ELb1ELb0ELb0ELb0ELb0ELi2ELi4ELi4ELi4ELb0EE3mmaINS_16FlashAttnBwdSm80ISB_NS_24CollectiveEpilogueBwdGQAIS6_fSA_Li256ELb1ELb0EEENS_19SingleTileSchedulerILb1ELb0ELb0ELi128EEEE13SharedStorageENS1_6TensorINS1_11ArrayEngineIfLm32EEENS1_6LayoutINS2_IJNS2_IJNS3_ILi2EEESO_EEESO_NS3_ILi4EEEEEENS2_IJNS2_IJNS3_ILi1EEESO_EEESQ_NS3_ILi8EEEEEEEEEEEEbRKNSB_6ParamsERT0_S12_iNS2_IJiiiEEERT_ENKUlRT_iE_clINSK_INSL_IfLm64EEENSN_INS2_IJSP_SO_SU_EEESV_EEEEEEDaS17_i,@function
        .size           $_ZN7cutlass13device_kernelIN5flash19enable_sm80_to_sm89INS1_16FlashAttnBwdSm80INS1_25CollectiveMainloopBwdSm80ILi2ELi2EN4cute5tupleIJNS5_1CILi128EEES8_NS7_ILi64EEEEEENS_10bfloat16_tEfNS_4arch4Sm80ELb0ELb0ELb1ELb1ELb0ELb0ELb0ELb0ELi2ELi4ELi4ELi4ELb0EEENS1_24CollectiveEpilogueBwdGQAISA_fSD_Li256ELb1ELb0EEENS1_19SingleTileSchedulerILb1ELb0ELb0ELi128EEEEEEEEEvNT_6ParamsE$_ZZN5flash25CollectiveMainloopBwdSm80ILi2ELi2EN4cute5tupleIJNS1_1CILi128EEES4_NS3_ILi64EEEEEEN7cutlass10bfloat16_tEfNS7_4arch4Sm80ELb0ELb0ELb1ELb1ELb0ELb0ELb0ELb0ELi2ELi4ELi4ELi4ELb0EE3mmaINS_16FlashAttnBwdSm80ISB_NS_24CollectiveEpilogueBwdGQAIS6_fSA_Li256ELb1ELb0EEENS_19SingleTileSchedulerILb1ELb0ELb0ELi128EEEE13SharedStorageENS1_6TensorINS1_11ArrayEngineIfLm32EEENS1_6LayoutINS2_IJNS2_IJNS3_ILi2EEESO_EEESO_NS3_ILi4EEEEEENS2_IJNS2_IJNS3_ILi1EEESO_EEESQ_NS3_ILi8EEEEEEEEEEEEbRKNSB_6ParamsERT0_S12_iNS2_IJiiiEEERT_ENKUlRT_iE_clINSK_INSL_IfLm64EEENSN_INS2_IJSP_SO_SU_EEESV_EEEEEEDaS17_i,($_ZN7cutlass13device_kernelIN5flash19enable_sm80_to_sm89INS1_16FlashAttnBwdSm80INS1_25CollectiveMainloopBwdSm80ILi2ELi2EN4cute5tupleIJNS5_1CILi128EEES8_NS7_ILi64EEEEEENS_10bfloat16_tEfNS_4arch4Sm80ELb0ELb0ELb1ELb1ELb0ELb0ELb0ELb0ELi2ELi4ELi4ELi4ELb0EEENS1_24CollectiveEpilogueBwdGQAISA_fSD_Li256ELb1ELb0EEENS1_19SingleTileSchedulerILb1ELb0ELb0ELi128EEEEEEEEEvNT_6ParamsE$_ZZN5flash25CollectiveMainloopBwdSm80ILi2ELi2EN4cute5tupleIJNS1_1CILi128EEES4_NS3_ILi64EEEEEEN7cutlass10bfloat16_tEfNS7_4arch4Sm80ELb0ELb0ELb1ELb1ELb0ELb0ELb0ELb0ELi2ELi4ELi4ELi4ELb0EE3mmaINS_16FlashAttnBwdSm80ISB_NS_24CollectiveEpilogueBwdGQAIS6_fSA_Li256ELb1ELb0EEENS_19SingleTileSchedulerILb1ELb0ELb0ELi128EEEE13SharedStorageENS1_6TensorINS1_11ArrayEngineIfLm32EEENS1_6LayoutINS2_IJNS2_IJNS3_ILi2EEESO_EEESO_NS3_ILi4EEEEEENS2_IJNS2_IJNS3_ILi1EEESO_EEESQ_NS3_ILi8EEEEEEEEEEEEbRKNSB_6ParamsERT0_S12_iNS2_IJiiiEEERT_ENKUliT_E_clIZSC_ISJ_SX_EbS10_S12_S12_iS13_S15_EUlRS16_iE_EEDaiS16_ - $_ZN7cutlass13device_kernelIN5flash19enable_sm80_to_sm89INS1_16FlashAttnBwdSm80INS1_25CollectiveMainloopBwdSm80ILi2ELi2EN4cute5tupleIJNS5_1CILi128EEES8_NS7_ILi64EEEEEENS_10bfloat16_tEfNS_4arch4Sm80ELb0ELb0ELb1ELb1ELb0ELb0ELb0ELb0ELi2ELi4ELi4ELi4ELb0EEENS1_24CollectiveEpilogueBwdGQAISA_fSD_Li256ELb1ELb0EEENS1_19SingleTileSchedulerILb1ELb0ELb0ELi128EEEEEEEEEvNT_6ParamsE$_ZZN5flash25CollectiveMainloopBwdSm80ILi2ELi2EN4cute5tupleIJNS1_1CILi128EEES4_NS3_ILi64EEEEEEN7cutlass10bfloat16_tEfNS7_4arch4Sm80ELb0ELb0ELb1ELb1ELb0ELb0ELb0ELb0ELi2ELi4ELi4ELi4ELb0EE3mmaINS_16FlashAttnBwdSm80ISB_NS_24CollectiveEpilogueBwdGQAIS6_fSA_Li256ELb1ELb0EEENS_19SingleTileSchedulerILb1ELb0ELb0ELi128EEEE13SharedStorageENS1_6TensorINS1_11ArrayEngineIfLm32EEENS1_6LayoutINS2_IJNS2_IJNS3_ILi2EEESO_EEESO_NS3_ILi4EEEEEENS2_IJNS2_IJNS3_ILi1EEESO_EEESQ_NS3_ILi8EEEEEEEEEEEEbRKNSB_6ParamsERT0_S12_iNS2_IJiiiEEERT_ENKUlRT_iE_clINSK_INSL_IfLm64EEENSN_INS2_IJSP_SO_SU_EEESV_EEEEEEDaS17_i)
$_ZN7cutlass13device_kernelIN5flash19enable_sm80_to_sm89INS1_16FlashAttnBwdSm80INS1_25CollectiveMainloopBwdSm80ILi2ELi2EN4cute5tupleIJNS5_1CILi128EEES8_NS7_ILi64EEEEEENS_10bfloat16_tEfNS_4arch4Sm80ELb0ELb0ELb1ELb1ELb0ELb0ELb0ELb0ELi2ELi4ELi4ELi4ELb0EEENS1_24CollectiveEpilogueBwdGQAISA_fSD_Li256ELb1ELb0EEENS1_19SingleTileSchedulerILb1ELb0ELb0ELi128EEEEEEEEEvNT_6ParamsE$_ZZN5flash25CollectiveMainloopBwdSm80ILi2ELi2EN4cute5tupleIJNS1_1CILi128EEES4_NS3_ILi64EEEEEEN7cutlass10bfloat16_tEfNS7_4arch4Sm80ELb0ELb0ELb1ELb1ELb0ELb0ELb0ELb0ELi2ELi4ELi4ELi4ELb0EE3mmaINS_16FlashAttnBwdSm80ISB_NS_24CollectiveEpilogueBwdGQAIS6_fSA_Li256ELb1ELb0EEENS_19SingleTileSchedulerILb1ELb0ELb0ELi128EEEE13SharedStorageENS1_6TensorINS1_11ArrayEngineIfLm32EEENS1_6LayoutINS2_IJNS2_IJNS3_ILi2EEESO_EEESO_NS3_ILi4EEEEEENS2_IJNS2_IJNS3_ILi1EEESO_EEESQ_NS3_ILi8EEEEEEEEEEEEbRKNSB_6ParamsERT0_S12_iNS2_IJiiiEEERT_ENKUlRT_iE_clINSK_INSL_IfLm64EEENSN_INS2_IJSP_SO_SU_EEESV_EEEEEEDaS17_i:
        /* <DEDUP_REMOVED lines=12> */
[----:B-1---5:R-:W-:Y:S05]  /*10080*/  CALL.REL.NOINC `($_ZN7cutlass13device_kernelIN5flash19enable_sm80_to_sm89INS1_16FlashAttnBwdSm80INS1_25CollectiveMainloopBwdSm80ILi2ELi2EN4cute5tupleIJNS5_1CILi128EEES8_NS7_ILi64EEEEEENS_10bfloat16_tEfNS_4arch4Sm80ELb0ELb0ELb1ELb1ELb0ELb0ELb0ELb0ELi2ELi4ELi4ELi4ELb0EEENS1_24CollectiveEpilogueBwdGQAISA_fSD_Li256ELb1ELb0EEENS1_19SingleTileSchedulerILb1ELb0ELb0ELi128EEEEEEEEEvNT_6ParamsE$_ZZN4cute7idx2crdIiNS_5tupleIJNS_1CILi32EEENS2_ILi4EEENS2_ILi2EEENS2_ILi1EEEEEENS1_IJS6_S3_NS2_ILi128EEENS2_ILi0EEEEEEEEDaRKT_RKT0_RKT1_ENKUlRKT_RKT0_E_clIS3_S6_EEDaSM_SP_) ;  /* 0xfffff5a000007944 */ /* 0x022fea0003c3ffff */
[----:B------:R-:W-:Y:S02]  /*10090*/  MOV R6, 0x100b0 ;  /* 0x000100b000067802 */ /* 0x000fe40000000f00 */
[----:B------:R-:W-:Y:S05]  /*100a0*/  CALL.REL.NOINC `($_ZN7cutlass13device_kernelIN5flash19enable_sm80_to_sm89INS1_16FlashAttnBwdSm80INS1_25CollectiveMainloopBwdSm80ILi2ELi2EN4cute5tupleIJNS5_1CILi128EEES8_NS7_ILi64EEEEEENS_10bfloat16_tEfNS_4arch4Sm80ELb0ELb0ELb1ELb1ELb0ELb0ELb0ELb0ELi2ELi4ELi4ELi4ELb0EEENS1_24CollectiveEpilogueBwdGQAISA_fSD_Li256ELb1ELb0EEENS1_19SingleTileSchedulerILb1ELb0ELb0ELi128EEEEEEEEEvNT_6ParamsE$_ZZN4cute7idx2crdIiNS_5tupleIJNS_1CILi32EEENS2_ILi4EEENS2_ILi2EEENS2_ILi1EEEEEENS1_IJS6_S3_NS2_ILi128EEENS2_ILi0EEEEEEEEDaRKT_RKT0_RKT1_ENKUlRKT_RKT0_E_clIS4_S3_EEDaSM_SP_) ;  /* 0xfffff5f000007944 */ /* 0x000fea0003c3ffff */
[----:B------:R1:W-:Y:S01]  /*100b0*/  STL [R1+0x1388], R8 ;  /* 0x0013880801007387 */ /* 0x0003e20000100800 */
[----:B------:R-:W-:-:S03]  /*100c0*/  MOV R6, 0x100e0 ;  /* 0x000100e000067802 */ /* 0x000fc60000000f00 */
[----:B-1----:R-:W-:Y:S05]  /*100d0*/  CALL.REL.NOINC `($_ZN7cutlass13device_kernelIN5flash19enable_sm80_to_sm89INS1_16FlashAttnBwdSm80INS1_25CollectiveMainloopBwdSm80ILi2ELi2EN4cute5tupleIJNS5_1CILi128EEES8_NS7_ILi64EEEEEENS_10bfloat16_tEfNS_4arch4Sm80ELb0ELb0ELb1ELb1ELb0ELb0ELb0ELb0ELi2ELi4ELi4ELi4ELb0EEENS1_24CollectiveEpilogueBwdGQAISA_fSD_Li256ELb1ELb0EEENS1_19SingleTileSchedulerILb1ELb0ELb0ELi128EEEEEEEEEvNT_6ParamsE$_ZZN4cute7idx2crdIiNS_5tupleIJNS_1CILi32EEENS2_ILi4EEENS2_ILi2EEENS2_ILi1EEEEEENS1_IJS6_S3_NS2_ILi128EEENS2_ILi0EEEEEEEEDaRKT_RKT0_RKT1_ENKUlRKT_RKT0_E_clIS5_S8_EEDaSM_SP_) ;  /* 0xfffff66000007944 */ /* 0x002fea0003c3ffff */
[----:B------:R1:W-:Y:S01]  /*100e0*/  STL [R1+0x1394], R2 ;  /* 0x0013940201007387 */ /* 0x0003e20000100800 */
[----:B------:R-:W-:-:S03]  /*100f0*/  MOV R6, 0x10110 ;  /* 0x0001011000067802 */ /* 0x000fc60000000f00 */
[----:B-1----:R-:W-:Y:S05]  /*10100*/  CALL.REL.NOINC `($_ZN7cutlass13device_kernelIN5flash19enable_sm80_to_sm89INS1_16FlashAttnBwdSm80INS1_25CollectiveMainloopBwdSm80ILi2ELi2EN4cute5tupleIJNS5_1CILi128EEES8_NS7_ILi64EEEEEENS_10bfloat16_tEfNS_4arch4Sm80ELb0ELb0ELb1ELb1ELb0ELb0ELb0ELb0ELi2ELi4ELi4ELi4ELb0EEENS1_24CollectiveEpilogueBwdGQAISA_fSD_Li256ELb1ELb0EEENS1_19SingleTileSchedulerILb1ELb0ELb0ELi128EEEEEEEEEvNT_6ParamsE$_ZZN4cute9transformINS_5tupleIJNS_1CILi32EEENS2_ILi4EEENS2_ILi2EEENS2_ILi1EEEEEENS1_IJS6_S3_NS2_ILi128EEENS2_ILi0EEEEEEZNS_7idx2crdIiS7_SA_EEDaRKT_RKT0_RKT1_EUlRKT_RKT0_E_EEDaSE_SH_OSI_ENKUlDpSN_E_clIJiiiS9_EEEDaST_) ;  /* 0xfffff75000007944 */ /* 0x002fea0003c3ffff */
[----:B------:R-:W-:Y:S02]  /*10110*/  MOV R6, 0x10130 ;  /* 0x0001013000067802 */ /* 0x000fe40000000f00 */
[----:B--2--5:R-:W-:Y:S05]  /*10120*/  CALL.REL.NOINC `($_ZN7cutlass13device_kernelIN5flash19enable_sm80_to_sm89INS1_16FlashAttnBwdSm80INS1_25CollectiveMainloopBwdSm80ILi2ELi2EN4cute5tupleIJNS5_1CILi128EEES8_NS7_ILi64EEEEEENS_10bfloat16_tEfNS_4arch4Sm80ELb0ELb0ELb1ELb1ELb0ELb0ELb0ELb0ELi2ELi4ELi4ELi4ELb0EEENS1_24CollectiveEpilogueBwdGQAISA_fSD_Li256ELb1ELb0EEENS1_19SingleTileSchedulerILb1ELb0ELb0ELi128EEEEEEEEEvNT_6ParamsE$_ZZN4cute7crd2crdINS_5tupleIJiiiNS_1CILi0EEEEEENS1_IJNS2_ILi32EEENS2_ILi4EEENS2_ILi2EEENS2_ILi1EEEEEENS1_IJS8_S8_S8_S8_EEEEEDaRKT_RKT0_RKT1_ENKUlRKT_RKT0_RKT1_E_clIiS5_S8_EEDaSM_SP_SS_) ;  /* 0xffffea8000007944 */ /* 0x024fea0003c3ffff */
[----:B------:R-:W-:Y:S02]  /*10130*/  MOV R10, R2 ;  /* 0x00000002000a7202 */ /* 0x000fe40000000f00 */
[----:B------:R-:W-:Y:S02]  /*10140*/  MOV R2, 0x10160 ;  /* 0x0001016000027802 */ /* 0x000fe40000000f00 */
[----:B------:R-:W-:Y:S05]  /*10150*/  CALL.REL.NOINC `($_ZN7cutlass13device_kernelIN5flash19enable_sm80_to_sm89INS1_16FlashAttnBwdSm80INS1_25CollectiveMainloopBwdSm80ILi2ELi2EN4cute5tupleIJNS5_1CILi128EEES8_NS7_ILi64EEEEEENS_10bfloat16_tEfNS_4arch4Sm80ELb0ELb0ELb1ELb1ELb0ELb0ELb0ELb0ELi2ELi4ELi4ELi4ELb0EEENS1_24CollectiveEpilogueBwdGQAISA_fSD_Li256ELb1ELb0EEENS1_19SingleTileSchedulerILb1ELb0ELb0ELi128EEEEEEEEEvNT_6ParamsE$_ZZN4cute7crd2crdINS_5tupleIJiiiNS_1CILi0EEEEEENS1_IJNS2_ILi32EEENS2_ILi4EEENS2_ILi2EEENS2_ILi1EEEEEENS1_IJS8_S8_S8_S8_EEEEEDaRKT_RKT0_RKT1_ENKUlRKT_RKT0_RKT1_E_clIiS6_S8_EEDaSM_SP_SS_) ;  /* 0xffffea8000007944 */ /* 0x000fea0003c3ffff */
[----:B------:R1:W-:Y:S01]  /*10160*/  STL [R1+0x1388], R3 ;  /* 0x0013880301007387 */ /* 0x0003e20000100800 */
[----:B------:R-:W-:-:S03]  /*10170*/  MOV R2, 0x10190 ;  /* 0x0001019000027802 */ /* 0x000fc60000000f00 */
[----:B-1----:R-:W-:Y:S05]  /*10180*/  CALL.REL.NOINC `($_ZN7cutlass13device_kernelIN5flash19enable_sm80_to_sm89INS1_16FlashAttnBwdSm80INS1_25CollectiveMainloopBwdSm80ILi2ELi2EN4cute5tupleIJNS5_1CILi128EEES8_NS7_ILi64EEEEEENS_10bfloat16_tEfNS_4arch4Sm80ELb0ELb0ELb1ELb1ELb0ELb0ELb0ELb0ELi2ELi4ELi4ELi4ELb0EEENS1_24CollectiveEpilogueBwdGQAISA_fSD_Li256ELb1ELb0EEENS1_19SingleTileSchedulerILb1ELb0ELb0ELi128EEEEEEEEEvNT_6ParamsE$_ZZN4cute7crd2crdINS_5tupleIJiiiNS_1CILi0EEEEEENS1_IJNS2_ILi32EEENS2_ILi4EEENS2_ILi2EEENS2_ILi1EEEEEENS1_IJS8_S8_S8_S8_EEEEEDaRKT_RKT0_RKT1_ENKUlRKT_RKT0_RKT1_E_clIiS7_S8_EEDaSM_SP_SS_) ;  /* 0xffffea8000007944 */ /* 0x002fea0003c3ffff */
[----:B------:R1:W-:Y:S01]  /*10190*/  STL [R1+0x1394], R5 ;  /* 0x0013940501007387 */ /* 0x0003e20000100800 */
[----:B------:R-:W-:-:S03]  /*101a0*/  MOV R6, 0x101c0 ;  /* 0x000101c000067802 */ /* 0x000fc60000000f00 */
[----:B-1----:R-:W-:Y:S05]  /*101b0*/  CALL.REL.NOINC `($_ZN7cutlass13device_kernelIN5flash19enable_sm80_to_sm89INS1_16FlashAttnBwdSm80INS1_25CollectiveMainloopBwdSm80ILi2ELi2EN4cute5tupleIJNS5_1CILi128EEES8_NS7_ILi64EEEEEENS_10bfloat16_tEfNS_4arch4Sm80ELb0ELb0ELb1ELb1ELb0ELb0ELb0ELb0ELi2ELi4ELi4ELi4ELb0EEENS1_24CollectiveEpilogueBwdGQAISA_fSD_Li256ELb1ELb0EEENS1_19SingleTileSchedulerILb1ELb0ELb0ELi128EEEEEEEEEvNT_6ParamsE$_ZZN4cute9transformINS_5tupleIJiiiNS_1CILi0EEEEEENS1_IJNS2_ILi32EEENS2_ILi4EEENS2_ILi2EEENS2_ILi1EEEEEENS1_IJS8_S8_S8_S8_EEEZNS_7crd2crdIS4_S9_SA_EEDaRKT_RKT0_RKT1_EUlRKT_RKT0_RKT1_E_EEDaSE_SH_SK_OT2_ENKUlDpSN_E_clIJiiiS3_EEEDaSX_) ;  /* 0xfffff84000007944 */ /* 0x002fea0003c3ffff */
[----:B-----5:R1:W-:Y:S01]  /*101c0*/  STL [R1+0x13a8], R8 ;  /* 0x0013a80801007387 */ /* 0x0203e20000100800 */
[----:B------:R-:W-:Y:S01]  /*101d0*/  IADD3 R17, R7, 0x30, RZ ;  /* 0x0000003007117810 */ /* 0x000fe20007ffe0ff */
[----:B------:R-:W-:Y:S01]  /*101e0*/  IMAD.MOV.U32 R5, RZ, RZ, R2 ;  /* 0x000000ffff057224 */ /* 0x000fe200078e0002 */
[----:B------:R-:W-:Y:S01]  /*101f0*/  MOV R6, 0x10240 ;  /* 0x0001024000067802 */ /* 0x000fe20000000f00 */
[----:B------:R1:W-:Y:S01]  /*10200*/  STL.U8 [R1+0x139c], RZ ;  /* 0x00139cff01007387 */ /* 0x0003e20000100000 */
[----:B------:R-:W-:-:S03]  /*10210*/  IMAD.MOV.U32 R43, RZ, RZ, RZ ;  /* 0x000000ffff2b7224 */ /* 0x000fc600078e00ff */
[----:B------:R1:W-:Y:S04]  /*10220*/  STL.64 [R1+0x13a0], R2 ;  /* 0x0013a00201007387 */ /* 0x0003e80000100a00 */
[----:B-12---:R-:W-:Y:S05]  /*10230*/  CALL.REL.NOINC `($_ZN7cutlass13device_kernelIN5flash19enable_sm80_to_sm89INS1_16FlashAttnBwdSm80INS1_25CollectiveMainloopBwdSm80ILi2ELi2EN4cute5tupleIJNS5_1CILi128EEES8_NS7_ILi64EEEEEENS_10bfloat16_tEfNS_4arch4Sm80ELb0ELb0ELb1ELb1ELb0ELb0ELb0ELb0ELi2ELi4ELi4ELi4ELb0EEENS1_24CollectiveEpilogueBwdGQAISA_fSD_Li256ELb1ELb0EEENS1_19SingleTileSchedulerILb1ELb0ELb0ELi128EEEEEEEEEvNT_6ParamsE$_ZN4cute3eso3ESOILb1ELb0EJNS_6LayoutINS_5tupleIJNS3_IJNS3_IJNS_1CILi4EEENS4_ILi8EEEEEENS3_IJS5_NS4_ILi2EEEEEEEEENS3_IJNS3_IJS8_S8_EEENS3_IJS8_S6_EEEEEEEEENS3_IJNS3_IJNS3_IJNS_11ScaledBasisIS8_JLi1EEEENSF_INS4_ILi1EEEJLi0EEEEEEENS3_IJNSF_INS4_ILi16EEEJLi0EEEENSF_IS6_JLi1EEEEEEEEEENS3_IJNS3_IJNSF_ISH_JLi1EEEENSF_IS6_JLi0EEEEEEENS3_IJNSF_INS4_ILi64EEEJLi0EEEENSF_ISK_JLi1EEEEEEEEEEEEEEENS_10ViewEngineINS_23ArithmeticTupleIteratorINS_15ArithmeticTupleIJNS4_ILi0EEES12_EEEEEEEEEC2ERKSY_RKS15_) ;  /* 0xffff89f000007944 */ /* 0x006fea0003c3ffff */
[----:B------:R-:W-:Y:S01]  /*10240*/  IMAD.MOV.U32 R10, RZ, RZ, R3 ;  /* 0x000000ffff0a7224 */ /* 0x000fe200078e0003 */
[----:B-1----:R-:W-:Y:S01]  /*10250*/  IADD3 R2, R7, 0x28, RZ ;  /* 0x0000002807027810 */ /* 0x002fe20007ffe0ff */
[----:B------:R-:W-:Y:S01]  /*10260*/  IMAD.MOV.U32 R3, RZ, RZ, R15 ;  /* 0x000000ffff037224 */ /* 0x000fe200078e000f */
[----:B------:R-:W-:Y:S02]  /*10270*/  MOV R8, 0x10290 ;  /* 0x0001029000087802 */ /* 0x000fe40000000f00 */
[----:B------:R-:W-:Y:S05]  /*10280*/  CALL.REL.NOINC `($_ZN7cutlass13device_kernelIN5flash19enable_sm80_to_sm89INS1_16FlashAttnBwdSm80INS1_25CollectiveMainloopBwdSm80ILi2ELi2EN4cute5tupleIJNS5_1CILi128EEES8_NS7_ILi64EEEEEENS_10bfloat16_tEfNS_4arch4Sm80ELb0ELb0ELb1ELb1ELb0ELb0ELb0ELb0ELi2ELi4ELi4ELi4ELb0EEENS1_24CollectiveEpilogueBwdGQAISA_fSD_Li256ELb1ELb0EEENS1_19SingleTileSchedulerILb1ELb0ELb0ELi128EEEEEEEEEvNT_6ParamsE$_ZN4cute3eso3ESOILb0ELb0EJiiEEC2ERKiS4_) ;  /* 0xffff64a000007944 */ /* 0x000fea0003c3ffff */
[----:B-1----:R-:W2:Y:S01]  /*10290*/  LDL.64 R2, [R1+0x1388] ;  /* 0x0013880001027983 */ /* 0x002ea20000100a00 */
[----:B------:R-:W-:-:S03]  /*102a0*/  MOV R6, 0x102e0 ;  /* 0x000102e000067802 */ /* 0x000fc60000000f00 */
[----:B--2---:R1:W-:Y:S04]  /*102b0*/  STL [R1+0x1394], R2 ;  /* 0x0013940201007387 */ /* 0x0043e80000100800 */
[----:B------:R1:W-:Y:S02]  /*102c0*/  STL [R1+0x1398], R3 ;  /* 0x0013980301007387 */ /* 0x0003e40000100800 */
[----:B-1----:R-:W-:Y:S05]  /*102d0*/  CALL.REL.NOINC `($_ZN7cutlass13device_kernelIN5flash19enable_sm80_to_sm89INS1_16FlashAttnBwdSm80INS1_25CollectiveMainloopBwdSm80ILi2ELi2EN4cute5tupleIJNS5_1CILi128EEES8_NS7_ILi64EEEEEENS_10bfloat16_tEfNS_4arch4Sm80ELb0ELb0ELb1ELb1ELb0ELb0ELb0ELb0ELi2ELi4ELi4ELi4ELb0EEENS1_24CollectiveEpilogueBwdGQAISA_fSD_Li256ELb1ELb0EEENS1_19SingleTileSchedulerILb1ELb0ELb0ELi128EEEEEEEEEvNT_6ParamsE$_ZN4cute3eso3ESOILb0ELb0EJiNS_5tupleIJiiEEEEEC2ERKiRKS3_) ;  /* 0xffff63b000007944 */ /* 0x002fea0003c3ffff */
[----:B-1----:R1:W5:Y:S04]  /*102e0*/  LDL R5, [R1+0x1390] ;  /* 0x0013900001057983 */ /* 0x0023680000100800 */
[----:B------:R1:W5:Y:S01]  /*102f0*/  LDL.64 R2, [R1+0x1388] ;  /* 0x0013880001027983 */ /* 0x0003620000100a00 */
[----:B------:R-:W-:-:S03]  /*10300*/  MOV R6, 0x10320 ;  /* 0x0001032000067802 */ /* 0x000fc60000000f00 */
[----:B-1---5:R-:W-:Y:S05]  /*10310*/  CALL.REL.NOINC `($_ZN7cutlass13device_kernelIN5flash19enable_sm80_to_sm89INS1_16FlashAttnBwdSm80INS1_25CollectiveMainloopBwdSm80ILi2ELi2EN4cute5tupleIJNS5_1CILi128EEES8_NS7_ILi64EEEEEENS_10bfloat16_tEfNS_4arch4Sm80ELb0ELb0ELb1ELb1ELb0ELb0ELb0ELb0ELi2ELi4ELi4ELi4ELb0EEENS1_24CollectiveEpilogueBwdGQAISA_fSD_Li256ELb1ELb0EEENS1_19SingleTileSchedulerILb1ELb0ELb0ELi128EEEEEEEEEvNT_6ParamsE$_ZN4cute3eso3ESOILb0ELb1EJNS_5tupleIJiNS2_IJiiEEEEEENS2_IJNS_10UnderscoreENS2_IJS5_S5_EEEEEEEEC2ERKS4_RKS7_) ;  /* 0xffff69e000007944 */ /* 0x022fea0003c3ffff */
        /* <DEDUP_REMOVED lines=10> */
[----:B-1---5:R-:W-:Y:S05]  /*103c0*/  CALL.REL.NOINC `($_ZN7cutlass13device_kernelIN5flash19enable_sm80_to_sm89INS1_16FlashAttnBwdSm80INS1_25CollectiveMainloopBwdSm80ILi2ELi2EN4cute5tupleIJNS5_1CILi128EEES8_NS7_ILi64EEEEEENS_10bfloat16_tEfNS_4arch4Sm80ELb0ELb0ELb1ELb1ELb0ELb0ELb0ELb0ELi2ELi4ELi4ELi4ELb0EEENS1_24CollectiveEpilogueBwdGQAISA_fSD_Li256ELb1ELb0EEENS1_19SingleTileSchedulerILb1ELb0ELb0ELi128EEEEEEEEEvNT_6ParamsE$_ZN4cute5tupleIJiEEC2ERKi) ;  /* 0xffffa80000007944 */ /* 0x022fea0003c3ffff */
[----:B------:R1:W5:Y:S01]  /*103d0*/  LDL R6, [R1+0x1388] ;  /* 0x0013880001067983 */ /* 0x0003620000100800 */
[----:B------:R-:W-:Y:S01]  /*103e0*/  IMAD.MOV.U32 R3, RZ, RZ, R4 ;  /* 0x000000ffff037224 */ /* 0x000fe200078e0004 */
[----:B------:R-:W-:Y:S02]  /*103f0*/  MOV R2, R15 ;  /* 0x0000000f00027202 */ /* 0x000fe40000000f00 */
        /* <DEDUP_REMOVED lines=9> */
[----:B------:R-:W-:-:S02]  /*10490*/  MOV R6, 0x104b0 ;  /* 0x000104b000067802 */ /* 0x000fc40000000f00 */
[----:B-1---5:R-:W-:Y:S05]  /*104a0*/  CALL.REL.NOINC `($_ZN7cutlass13device_kernelIN5flash19enable_sm80_to_sm89INS1_16FlashAttnBwdSm80INS1_25CollectiveMainloopBwdSm80ILi2ELi2EN4cute5tupleIJNS5_1CILi128EEES8_NS7_ILi64EEEEEENS_10bfloat16_tEfNS_4arch4Sm80ELb0ELb0ELb1ELb1ELb0ELb0ELb0ELb0ELi2ELi4ELi4ELi4ELb0EEENS1_24CollectiveEpilogueBwdGQAISA_fSD_Li256ELb1ELb0EEENS1_19SingleTileSchedulerILb1ELb0ELb0ELi128EEEEEEEEEvNT_6ParamsE$_ZN4cute5tupleIJNS_1CILi0EEEiEEC2ERKS2_RKi) ;  /* 0xffffa63000007944 */ /* 0x022fea0003c3ffff */
[----:B------:R1:W5:Y:S01]  /*104b0*/  LDL R52, [R1+0x1388] ;  /* 0x0013880001347983 */ /* 0x0003620000100800 */
[----:B------:R-:W-:Y:S01]  /*104c0*/  IMAD.MOV.U32 R3, RZ, RZ, R4 ;  /* 0x000000ffff037224 */ /* 0x000fe200078e0004 */
[----:B------:R-:W-:-:S02]  /*104d0*/  MOV R2, R7 ;  /* 0x0000000700027202 */ /* 0x000fc40000000f00 */
[----:B------:R-:W-:Y:S02]  /*104e0*/  MOV R10, 0x10500 ;  /* 0x00010500000a7802 */ /* 0x000fe40000000f00 */
[----:B-1---5:R-:W-:Y:S05]  /*104f0*/  CALL.REL.NOINC `($_ZN7cutlass13device_kernelIN5flash19enable_sm80_to_sm89INS1_16FlashAttnBwdSm80INS1_25CollectiveMainloopBwdSm80ILi2ELi2EN4cute5tupleIJNS5_1CILi128EEES8_NS7_ILi64EEEEEENS_10bfloat16_tEfNS_4arch4Sm80ELb0ELb0ELb1ELb1ELb0ELb0ELb0ELb0ELi2ELi4ELi4ELi4ELb0EEENS1_24CollectiveEpilogueBwdGQAISA_fSD_Li256ELb1ELb0EEENS1_19SingleTileSchedulerILb1ELb0ELb0ELi128EEEEEEEEEvNT_6ParamsE$_ZN4cute5tupleIJiEEC2ERKi) ;  /* 0xffffa6d000007944 */ /* 0x022fea0003c3ffff */
[----:B------:R1:W5:Y:S01]  /*10500*/  LDL R3, [R1+0x1380] ;  /* 0x0013800001037983 */ /* 0x0003620000100800 */
[----:B------:R-:W-:Y:S02]  /*10510*/  MOV R2, R15 ;  /* 0x0000000f00027202 */ /* 0x000fe40000000f00 */
[----:B------:R-:W-:Y:S02]  /*10520*/  MOV R10, 0x10540 ;  /* 0x00010540000a7802 */ /* 0x000fe40000000f00 */
[----:B-1---5:R-:W-:Y:S05]  /*10530*/  CALL.REL.NOINC `($_ZN7cutlass13device_kernelIN5flash19enable_sm80_to_sm89INS1_16FlashAttnBwdSm80INS1_25CollectiveMainloopBwdSm80ILi2ELi2EN4cute5tupleIJNS5_1CILi128EEES8_NS7_ILi64EEEEEENS_10bfloat16_tEfNS_4arch4Sm80ELb0ELb0ELb1ELb1ELb0ELb0ELb0ELb0ELi2ELi4ELi4ELi4ELb0EEENS1_24CollectiveEpilogueBwdGQAISA_fSD_Li256ELb1ELb0EEENS1_19SingleTileSchedulerILb1ELb0ELb0ELi128EEEEEEEEEvNT_6ParamsE$_ZN4cute5tupleIJiEEC2ERKi) ;  /* 0xffffa69000007944 */ /* 0x022fea0003c3ffff */
[----:B------:R1:W5:Y:S01]  /*10540*/  LDL R3, [R1+0x1388] ;  /* 0x0013880001037983 */ /* 0x0003620000100800 */
[----:B------:R-:W-:Y:S02]  /*10550*/  MOV R2, R15 ;  /* 0x0000000f00027202 */ /* 0x000fe40000000f00 */
[----:B------:R-:W-:Y:S02]  /*10560*/  MOV R6, 0x10580 ;  /* 0x0001058000067802 */ /* 0x000fe40000000f00 */
[----:B-1---5:R-:W-:Y:S05]  /*10570*/  CALL.REL.NOINC `($_ZN7cutlass13device_kernelIN5flash19enable_sm80_to_sm89INS1_16FlashAttnBwdSm80INS1_25CollectiveMainloopBwdSm80ILi2ELi2EN4cute5tupleIJNS5_1CILi128EEES8_NS7_ILi64EEEEEENS_10bfloat16_tEfNS_4arch4Sm80ELb0ELb0ELb1ELb1ELb0ELb0ELb0ELb0ELi2ELi4ELi4ELi4ELb0EEENS1_24CollectiveEpilogueBwdGQAISA_fSD_Li256ELb1ELb0EEENS1_19SingleTileSchedulerILb1ELb0ELb0ELi128EEEEEEEEEvNT_6ParamsE$_ZN4cute3eso3ESOILb0ELb1EJiNS_1CILi0EEEEEC2ERKiRKS3_) ;  /* 0xffff699000007944 */ /* 0x022fea0003c3ffff */
[----:B------:R2:W5:Y:S01]  /*10580*/  LDL R10, [R1+0x1388] ;  /* 0x00138800010a7983 */ /* 0x0005620000100800 */
[----:B------:R-:W-:-:S03]  /*10590*/  MOV R4, 0x105c0 ;  /* 0x000105c000047802 */ /* 0x000fc60000000f00 */
[----:B------:R2:W-:Y:S04]  /*105a0*/  STL [R1+0x1388], R52 ;  /* 0x0013883401007387 */ /* 0x0005e80000100800 */
[----:B-12--5:R-:W-:Y:S05]  /*105b0*/  CALL.REL.NOINC `($_ZN7cutlass13device_kernelIN5flash19enable_sm80_to_sm89INS1_16FlashAttnBwdSm80INS1_25CollectiveMainloopBwdSm80ILi2ELi2EN4cute5tupleIJNS5_1CILi128EEES8_NS7_ILi64EEEEEENS_10bfloat16_tEfNS_4arch4Sm80ELb0ELb0ELb1ELb1ELb0ELb0ELb0ELb0ELi2ELi4ELi4ELi4ELb0EEENS1_24CollectiveEpilogueBwdGQAISA_fSD_Li256ELb1ELb0EEENS1_19SingleTileSchedulerILb1ELb0ELb0ELi128EEEEEEEEEvNT_6ParamsE$_ZZN4cuteplIJNS_1CILi0EEEiEJiEEEDaRKNS_15ArithmeticTupleIJDpT_EEERKNS3_IJDpT0_EEEENKUlDpRKT_E_clIJiiEEEDaSH_) ;  /* 0xfffff78000007944 */ /* 0x026fea0003c3ffff */
[----:B------:R-:W-:Y:S01]  /*105c0*/  IMAD.SHL.U32 R3, R5, 0x10, RZ ;  /* 0x0000001005037824 */ /* 0x000fe200078e00ff */
[----:B------:R-:W-:Y:S02]  /*105d0*/  MOV R2, R15 ;  /* 0x0000000f00027202 */ /* 0x000fe40000000f00 */
[----:B------:R-:W-:Y:S02]  /*105e0*/  MOV R10, 0x10600 ;  /* 0x00010600000a7802 */ /* 0x000fe40000000f00 */
[----:B-1---5:R-:W-:Y:S05]  /*105f0*/  CALL.REL.NOINC `($_ZN7cutlass13device_kernelIN5flash19enable_sm80_to_sm89INS1_16FlashAttnBwdSm80INS1_25CollectiveMainloopBwdSm80ILi2ELi2EN4cute5tupleIJNS5_1CILi128EEES8_NS7_ILi64EEEEEENS_10bfloat16_tEfNS_4arch4Sm80ELb0ELb0ELb1ELb1ELb0ELb0ELb0ELb0ELi2ELi4ELi4ELi4ELb0EEENS1_24CollectiveEpilogueBwdGQAISA_fSD_Li256ELb1ELb0EEENS1_19SingleTileSchedulerILb1ELb0ELb0ELi128EEEEEEEEEvNT_6ParamsE$_ZN4cute5tupleIJiEEC2ERKi) ;  /* 0xffffa5d000007944 */ /* 0x022fea0003c3ffff */
[----:B------:R1:W5:Y:S01]  /*10600*/  LDL R4, [R1+0x1388] ;  /* 0x0013880001047983 */ /* 0x0003620000100800 */
[----:B------:R-:W-:Y:S01]  /*10610*/  IMAD.SHL.U32 R3, R50, 0x8, RZ ;  /* 0x0000000832037824 */ /* 0x000fe200078e00ff */
        /* <DEDUP_REMOVED lines=20> */
[----:B-1---5:R-:W-:Y:S05]  /*10760*/  CALL.REL.NOINC `($_ZN7cutlass13device_kernelIN5flash19enable_sm80_to_sm89INS1_16FlashAttnBwdSm80INS1_25CollectiveMainloopBwdSm80ILi2ELi2EN4cute5tupleIJNS5_1CILi128EEES8_NS7_ILi64EEEEEENS_10bfloat16_tEfNS_4arch4Sm80ELb0ELb0ELb1ELb1ELb0ELb0ELb0ELb0ELi2ELi4ELi4ELi4ELb0EEENS1_24CollectiveEpilogueBwdGQAISA_fSD_Li256ELb1ELb0EEENS1_19SingleTileSchedulerILb1ELb0ELb0ELi128EEEEEEEEEvNT_6ParamsE$_ZN4cute5tupleIJNS_1CILi0EEEiEEC2ERKS2_RKi) ;  /* 0xffffa37000007944 */ /* 0x022fea0003c3ffff */
[----:B------:R1:W5:Y:S01]  /*10770*/  LDL R50, [R1+0x1388] ;  /* 0x0013880001327983 */ /* 0x0003620000100800 */
[----:B------:R-:W-:Y:S01]  /*10780*/  IMAD.MOV.U32 R3, RZ, RZ, R4 ;  /* 0x000000ffff037224 */ /* 0x000fe200078e0004 */
[----:B------:R-:W-:Y:S02]  /*10790*/  MOV R2, R15 ;  /* 0x0000000f00027202 */ /* 0x000fe40000000f00 */
[----:B------:R-:W-:-:S02]  /*107a0*/  MOV R6, 0x107c0 ;  /* 0x000107c000067802 */ /* 0x000fc40000000f00 */
[----:B-1---5:R-:W-:Y:S05]  /*107b0*/  CALL.REL.NOINC `($_ZN7cutlass13device_kernelIN5flash19enable_sm80_to_sm89INS1_16FlashAttnBwdSm80INS1_25CollectiveMainloopBwdSm80ILi2ELi2EN4cute5tupleIJNS5_1CILi128EEES8_NS7_ILi64EEEEEENS_10bfloat16_tEfNS_4arch4Sm80ELb0ELb0ELb1ELb1ELb0ELb0ELb0ELb0ELi2ELi4ELi4ELi4ELb0EEENS1_24CollectiveEpilogueBwdGQAISA_fSD_Li256ELb1ELb0EEENS1_19SingleTileSchedulerILb1ELb0ELb0ELi128EEEEEEEEEvNT_6ParamsE$_ZN4cute3eso3ESOILb0ELb1EJiNS_1CILi0EEEEEC2ERKiRKS3_) ;  /* 0xffff675000007944 */ /* 0x022fea0003c3ffff */
[----:B------:R2:W5:Y:S01]  /*107c0*/  LDL R10, [R1+0x1388] ;  /* 0x00138800010a7983 */ /* 0x0005620000100800 */
[----:B------:R-:W-:-:S02]  /*107d0*/  MOV R11, R15 ;  /* 0x0000000f000b7202 */ /* 0x000fc40000000f00 */
[----:B------:R-:W-:Y:S01]  /*107e0*/  MOV R74, 0x10810 ;  /* 0x00010810004a7802 */ /* 0x000fe20000000f00 */
[----:B------:R2:W-:Y:S04]  /*107f0*/  STL [R1+0x1388], R50 ;  /* 0x0013883201007387 */ /* 0x0005e80000100800 */
[----:B-12--5:R-:W-:Y:S05]  /*10800*/  CALL.REL.NOINC `($_ZN7cutlass13device_kernelIN5flash19enable_sm80_to_sm89INS1_16FlashAttnBwdSm80INS1_25CollectiveMainloopBwdSm80ILi2ELi2EN4cute5tupleIJNS5_1CILi128EEES8_NS7_ILi64EEEEEENS_10bfloat16_tEfNS_4arch4Sm80ELb0ELb0ELb1ELb1ELb0ELb0ELb0ELb0ELi2ELi4ELi4ELi4ELb0EEENS1_24CollectiveEpilogueBwdGQAISA_fSD_Li256ELb1ELb0EEENS1_19SingleTileSchedulerILb1ELb0ELb0ELi128EEEEEEEEEvNT_6ParamsE$_ZZN4cuteplIJiEJNS_1CILi0EEEiEEEDaRKNS_15ArithmeticTupleIJDpT_EEERKNS3_IJDpT0_EEEENKUlDpRKT_E_clIJiiEEEDaSH_) ;  /* 0xfffff63000007944 */ /* 0x026fea0003c3ffff */
[----:B-----5:R-:W-:Y:S01]  /*10810*/  IMAD.IADD R6, R3, 0x1, R19 ;  /* 0x0000000103067824 */ /* 0x020fe200078e0213 */
[----:B------:R-:W-:Y:S02]  /*10820*/  IADD3 R10, R18, R2, RZ ;  /* 0x00000002120a7210 */ /* 0x000fe40007ffe0ff */
[----:B------:R-:W-:Y:S02]  /*10830*/  MOV R4, 0x10860 ;  /* 0x0001086000047802 */ /* 0x000fe40000000f00 */
[----:B------:R2:W-:Y:S04]  /*10840*/  STL [R1+0x1388], R6 ;  /* 0x0013880601007387 */ /* 0x0005e80000100800 */
[----:B-12---:R-:W-:Y:S05]  /*10850*/  CALL.REL.NOINC `($_ZN7cutlass13device_kernelIN5flash19enable_sm80_to_sm89INS1_16FlashAttnBwdSm80INS1_25CollectiveMainloopBwdSm80ILi2ELi2EN4cute5tupleIJNS5_1CILi128EEES8_NS7_ILi64EEEEEENS_10bfloat16_tEfNS_4arch4Sm80ELb0ELb0ELb1ELb1ELb0ELb0ELb0ELb0ELi2ELi4ELi4ELi4ELb0EEENS1_24CollectiveEpilogueBwdGQAISA_fSD_Li256ELb1ELb0EEENS1_19SingleTileSchedulerILb1ELb0ELb0ELi128EEEEEEEEEvNT_6ParamsE$_ZZN4cuteplIJiiEJiiEEEDaRKNS_15ArithmeticTupleIJDpT_EEERKNS1_IJDpT0_EEEENKUlDpRKT_E_clIJiiEEEDaSF_) ;  /* 0xfffff6e000007944 */ /* 0x006fea0003c3ffff */
[----:B-----5:R2:W-:Y:S01]  /*10860*/  STL [R1+0x1388], R11 ;  /* 0x0013880b01007387 */ /* 0x0205e20000100800 */
[----:B------:R-:W-:-:S03]  /*10870*/  MOV R4, 0x10890 ;  /* 0x0001089000047802 */ /* 0x000fc60000000f00 */
[----:B-12---:R-:W-:Y:S05]  /*10880*/  CALL.REL.NOINC `($_ZN7cutlass13device_kernelIN5flash19enable_sm80_to_sm89INS1_16FlashAttnBwdSm80INS1_25CollectiveMainloopBwdSm80ILi2ELi2EN4cute5tupleIJNS5_1CILi128EEES8_NS7_ILi64EEEEEENS_10bfloat16_tEfNS_4arch4Sm80ELb0ELb0ELb1ELb1ELb0ELb0ELb0ELb0ELi2ELi4ELi4ELi4ELb0EEENS1_24CollectiveEpilogueBwdGQAISA_fSD_Li256ELb1ELb0EEENS1_19SingleTileSchedulerILb1ELb0ELb0ELi128EEEEEEEEEvNT_6ParamsE$_ZZN4cuteplIJiiEJNS_1CILi0EEES2_EEEDaRKNS_15ArithmeticTupleIJDpT_EEERKNS3_IJDpT0_EEEENKUlDpRKT_E_clIJiiEEEDaSH_) ;  /* 0xfffff63000007944 */ /* 0x006fea0003c3ffff */
[----:B------:R-:W-:Y:S02]  /*10890*/  MOV R6, 0x108b0 ;  /* 0x000108b000067802 */ /* 0x000fe40000000f00 */
[----:B-1---5:R-:W-:Y:S05]  /*108a0*/  CALL.REL.NOINC `($_ZN7cutlass13device_kernelIN5flash19enable_sm80_to_sm89INS1_16FlashAttnBwdSm80INS1_25CollectiveMainloopBwdSm80ILi2ELi2EN4cute5tupleIJNS5_1CILi128EEES8_NS7_ILi64EEEEEENS_10bfloat16_tEfNS_4arch4Sm80ELb0ELb0ELb1ELb1ELb0ELb0ELb0ELb0ELi2ELi4ELi4ELi4ELb0EEENS1_24CollectiveEpilogueBwdGQAISA_fSD_Li256ELb1ELb0EEENS1_19SingleTileSchedulerILb1ELb0ELb0ELi128EEEEEEEEEvNT_6ParamsE$_ZN4cute3eso3ESOILb1ELb0EJNS_6LayoutINS_5tupleIJNS3_IJNS_1CILi2EEES5_EEES5_NS4_ILi8EEEEEENS3_IJNS3_IJNS_11ScaledBasisINS4_ILi1EEEJLi1EEEENS9_IS7_JLi0EEEEEEENS9_INS4_ILi64EEEJLi0EEEENS9_INS4_ILi16EEEJLi1EEEEEEEEENS_15ArithmeticTupleIJiiEEEEEC2ERKSJ_RKSL_) ;  /* 0xffff8c9000007944 */ /* 0x022fea0003c3ffff */
[----:B------:R-:W2:Y:S01]  /*108b0*/  LDL.64 R10, [R1+0x1388] ;  /* 0x00138800010a7983 */ /* 0x000ea20000100a00 */
[----:B-1----:R-:W-:-:S03]  /*108c0*/  MOV R4, 0x108f0 ;  /* 0x000108f000047802 */ /* 0x002fc60000000f00 */
[----:B--2---:R1:W-:Y:S04]  /*108d0*/  STL [R1+0x1388], R11 ;  /* 0x0013880b01007387 */ /* 0x0043e80000100800 */
[----:B-1----:R-:W-:Y:S05]  /*108e0*/  CALL.REL.NOINC `($_ZN7cutlass13device_kernelIN5flash19enable_sm80_to_sm89INS1_16FlashAttnBwdSm80INS1_25CollectiveMainloopBwdSm80ILi2ELi2EN4cute5tupleIJNS5_1CILi128EEES8_NS7_ILi64EEEEEENS_10bfloat16_tEfNS_4arch4Sm80ELb0ELb0ELb1ELb1ELb0ELb0ELb0ELb0ELi2ELi4ELi4ELi4ELb0EEENS1_24CollectiveEpilogueBwdGQAISA_fSD_Li256ELb1ELb0EEENS1_19SingleTileSchedulerILb1ELb0ELb0ELi128EEEEEEEEEvNT_6ParamsE$_ZZN4cuteplIJNS_1CILi0EEES2_EJiiEEEDaRKNS_15ArithmeticTupleIJDpT_EEERKNS3_IJDpT0_EEEENKUlDpRKT_E_clIJiiEEEDaSH_) ;  /* 0xfffff36000007944 */ /* 0x002fea0003c3ffff */
[----:B------:R-:W-:Y:S02]  /*108f0*/  MOV R6, 0x10910 ;  /* 0x0001091000067802 */ /* 0x000fe40000000f00 */
[----:B-1---5:R-:W-:Y:S05]  /*10900*/  CALL.REL.NOINC `($_ZN7cutlass13device_kernelIN5flash19enable_sm80_to_sm89INS1_16FlashAttnBwdSm80INS1_25CollectiveMainloopBwdSm80ILi2ELi2EN4cute5tupleIJNS5_1CILi128EEES8_NS7_ILi64EEEEEENS_10bfloat16_tEfNS_4arch4Sm80ELb0ELb0ELb1ELb1ELb0ELb0ELb0ELb0ELi2ELi4ELi4ELi4ELb0EEENS1_24CollectiveEpilogueBwdGQAISA_fSD_Li256ELb1ELb0EEENS1_19SingleTileSchedulerILb1ELb0ELb0ELi128EEEEEEEEEvNT_6ParamsE$_ZN4cute3eso3ESOILb1ELb0EJNS_6LayoutINS_5tupleIJNS3_IJNS_1CILi2EEES5_EEES5_NS4_ILi8EEEEEENS3_IJNS3_IJNS_11ScaledBasisINS4_ILi1EEEJLi1EEEENS9_IS7_JLi0EEEEEEENS9_INS4_ILi64EEEJLi0EEEENS9_INS4_ILi16EEEJLi1EEEEEEEEENS_10ViewEngineINS_23ArithmeticTupleIteratorINS_15ArithmeticTupleIJiiEEEEEEEEEC2ERKSJ_RKSP_) ;  /* 0xffff8bd000007944 */ /* 0x022fea0003c3ffff */
[----:B-1----:R1:W5:Y:S01]  /*10910*/  LDL.64 R2, [R1+0x1388] ;  /* 0x0013880001027983 */ /* 0x0023620000100a00 */
[----:B------:R-:W-:Y:S01]  /*10920*/  IMAD.MOV.U32 R50, RZ, RZ, R44 ;  /* 0x000000ffff327224 */ /* 0x000fe200078e002c */
[----:B------:R-:W-:Y:S02]  /*10930*/  MOV R51, R41 ;  /* 0x0000002900337202 */ /* 0x000fe40000000f00 */
[----:B------:R-:W-:Y:S02]  /*10940*/  MOV R6, 0x10960 ;  /* 0x0001096000067802 */ /* 0x000fe40000000f00 */
[----:B-1---5:R-:W-:Y:S05]  /*10950*/  CALL.REL.NOINC `($_ZN7cutlass13device_kernelIN5flash19enable_sm80_to_sm89INS1_16FlashAttnBwdSm80INS1_25CollectiveMainloopBwdSm80ILi2ELi2EN4cute5tupleIJNS5_1CILi128EEES8_NS7_ILi64EEEEEENS_10bfloat16_tEfNS_4arch4Sm80ELb0ELb0ELb1ELb1ELb0ELb0ELb0ELb0ELi2ELi4ELi4ELi4ELb0EEENS1_24CollectiveEpilogueBwdGQAISA_fSD_Li256ELb1ELb0EEENS1_19SingleTileSchedulerILb1ELb0ELb0ELi128EEEEEEEEEvNT_6ParamsE$_ZN4cute3eso3ESOILb1ELb0EJNS_6LayoutINS_5tupleIJNS3_IJNS_1CILi2EEES5_EEENS3_IJS5_NS4_ILi8EEEEEEEEENS3_IJNS3_IJS5_NS4_ILi4EEEEEENS3_IJNS4_ILi1EEES7_EEEEEEEENS_10ViewEngineIPfEEEEC2ERKSF_RKSI_) ;  /* 0xffff8aa000007944 */ /* 0x022fea0003c3ffff */
[----:B-1----:R1:W5:Y:S01]  /*10960*/  LDL.64 R50, [R1+0x1388] ;  /* 0x0013880001327983 */ /* 0x0023620000100a00 */
[----:B------:R-:W-:-:S03]  /*10970*/  MOV R6, 0x10990 ;  /* 0x0001099000067802 */ /* 0x000fc60000000f00 */
[----:B-1---5:R-:W-:Y:S05]  /*10980*/  CALL.REL.NOINC `($_ZN7cutlass13device_kernelIN5flash19enable_sm80_to_sm89INS1_16FlashAttnBwdSm80INS1_25CollectiveMainloopBwdSm80ILi2ELi2EN4cute5tupleIJNS5_1CILi128EEES8_NS7_ILi64EEEEEENS_10bfloat16_tEfNS_4arch4Sm80ELb0ELb0ELb1ELb1ELb0ELb0ELb0ELb0ELi2ELi4ELi4ELi4ELb0EEENS1_24CollectiveEpilogueBwdGQAISA_fSD_Li256ELb1ELb0EEENS1_19SingleTileSchedulerILb1ELb0ELb0ELi128EEEEEEEEEvNT_6ParamsE$_ZN4cute3eso3ESOILb1ELb0EJNS_6LayoutINS_5tupleIJNS3_IJNS_1CILi2EEES5_EEENS3_IJS5_NS4_ILi8EEEEEEEEENS3_IJNS3_IJNS_11ScaledBasisIS7_JLi0EEEENSA_INS4_ILi64EEEJLi0EEEEEEENS3_IJNSA_INS4_ILi1EEEJLi1EEEENSA_INS4_ILi16EEEJLi1EEEEEEEEEEEENS_10ViewEngineINS_23ArithmeticTupleIteratorINS_15ArithmeticTupleIJiiEEEEEEEEEC2ERKSL_RKSR_) ;  /* 0xffff8a1000007944 */ /* 0x022fea0003c3ffff */
[----:B------:R2:W5:Y:S01]  /*10990*/  LDL.64 R10, [R1+0x1388] ;  /* 0x00138800010a7983 */ /* 0x0005620000100a00 */
[----:B------:R-:W-:-:S03]  /*109a0*/  MOV R6, 0x109c0 ;  /* 0x000109c000067802 */ /* 0x000fc60000000f00 */
[----:B-12--5:R-:W-:Y:S05]  /*109b0*/  CALL.REL.NOINC `($_ZN7cutlass13device_kernelIN5flash19enable_sm80_to_sm89INS1_16FlashAttnBwdSm80INS1_25CollectiveMainloopBwdSm80ILi2ELi2EN4cute5tupleIJNS5_1CILi128EEES8_NS7_ILi64EEEEEENS_10bfloat16_tEfNS_4arch4Sm80ELb0ELb0ELb1ELb1ELb0ELb0ELb0ELb0ELi2ELi4ELi4ELi4ELb0EEENS1_24CollectiveEpilogueBwdGQAISA_fSD_Li256ELb1ELb0EEENS1_19SingleTileSchedulerILb1ELb0ELb0ELi128EEEEEEEEEvNT_6ParamsE$_ZN4cute3eso3ESOILb1ELb0EJNS_6LayoutINS_5tupleIJNS3_IJNS3_IJNS_1CILi4EEENS4_ILi8EEEEEENS3_IJS5_NS4_ILi2EEEEEEEEENS3_IJNS3_IJS8_S8_EEENS3_IJS8_S6_EEEEEEEEENS3_IJNS3_IJNS3_IJNS_11ScaledBasisIS8_JLi1EEEENSF_INS4_ILi1EEEJLi0EEEEEEENS3_IJNSF_INS4_ILi16EEEJLi0EEEENSF_IS6_JLi1EEEEEEEEEENS3_IJNS3_IJNSF_ISH_JLi1EEEENSF_IS6_JLi0EEEEEEENS3_IJNSF_INS4_ILi64EEEJLi0EEEENSF_ISK_JLi1EEEEEEEEEEEEEEENS_10ViewEngineINS_23ArithmeticTupleIteratorINS_15ArithmeticTupleIJNS4_ILi0EEES12_EEEEEEEEEC2ERKSY_RKS15_) ;  /* 0xffff827000007944 */ /* 0x026fea0003c3ffff */
[----:B-1----:R-:W-:Y:S02]  /*109c0*/  MOV R2, 0x109e0 ;  /* 0x000109e000027802 */ /* 0x002fe40000000f00 */
[----:B------:R-:W-:Y:S05]  /*109d0*/  CALL.REL.NOINC `($_ZN7cutlass13device_kernelIN5flash19enable_sm80_to_sm89INS1_16FlashAttnBwdSm80INS1_25CollectiveMainloopBwdSm80ILi2ELi2EN4cute5tupleIJNS5_1CILi128EEES8_NS7_ILi64EEEEEENS_10bfloat16_tEfNS_4arch4Sm80ELb0ELb0ELb1ELb1ELb0ELb0ELb0ELb0ELi2ELi4ELi4ELi4ELb0EEENS1_24CollectiveEpilogueBwdGQAISA_fSD_Li256ELb1ELb0EEENS1_19SingleTileSchedulerILb1ELb0ELb0ELi128EEEEEEEEEvNT_6ParamsE$_ZN4cute3eso3ESOILb1ELb0EJNS_6LayoutINS_5tupleIJNS3_IJNS_1CILi2EEES5_EEENS3_IJS5_NS4_ILi8EEEEEEEEENS3_IJNS3_IJNS_11ScaledBasisIS7_JLi0EEEENSA_INS4_ILi64EEEJLi0EEEEEEENS3_IJNSA_INS4_ILi1EEEJLi1EEEENSA_INS4_ILi16EEEJLi1EEEEEEEEEEEENS_10ViewEngineINS_23ArithmeticTupleIteratorINS_15ArithmeticTupleIJNS4_ILi0EEESP_EEEEEEEEEC2ERKSL_RKSS_) ;  /* 0xffff896000007944 */ /* 0x000fea0003c3ffff */
[----:B------:R2:W-:Y:S01]  /*109e0*/  STL [R1+0x1388], R11 ;  /* 0x0013880b01007387 */ /* 0x0005e20000100800 */
[----:B------:R-:W-:-:S03]  /*109f0*/  MOV R4, 0x10a10 ;  /* 0x00010a1000047802 */ /* 0x000fc60000000f00 */
[----:B-12---:R-:W-:Y:S05]  /*10a00*/  CALL.REL.NOINC `($_ZN7cutlass13device_kernelIN5flash19enable_sm80_to_sm89INS1_16FlashAttnBwdSm80INS1_25CollectiveMainloopBwdSm80ILi2ELi2EN4cute5tupleIJNS5_1CILi128EEES8_NS7_ILi64EEEEEENS_10bfloat16_tEfNS_4arch4Sm80ELb0ELb0ELb1ELb1ELb0ELb0ELb0ELb0ELi2ELi4ELi4ELi4ELb0EEENS1_24CollectiveEpilogueBwdGQAISA_fSD_Li256ELb1ELb0EEENS1_19SingleTileSchedulerILb1ELb0ELb0ELi128EEEEEEEEEvNT_6ParamsE$_ZZN4cuteplIJiiEJNS_1CILi0EEES2_EEEDaRKNS_15ArithmeticTupleIJDpT_EEERKNS3_IJDpT0_EEEENKUlDpRKT_E_clIJiiEEEDaSH_) ;  /* 0xfffff4b000007944 */ /* 0x006fea0003c3ffff */
[----:B------:R-:W2:Y:S04]  /*10a10*/  LD.E R49, [R48.64+0x8] ;  /* 0x0000080430317980 */ /* 0x000ea8000c101900 */
[----:B------:R3:W-:Y:S01]  /*10a20*/  STL [R1+0x13ac], RZ ;  /* 0x0013acff01007387 */ /* 0x0007e20000100800 */
[----:B--2---:R-:W-:-:S05]  /*10a30*/  IMAD R12, R12, -0x80, R49 ;  /* 0xffffff800c0c7824 */ /* 0x004fca00078e0231 */
[----:B---3-5:R-:W-:Y:S02]  /*10a40*/  IADD3 R5, R12, -R3, RZ ;  /* 0x800000030c057210 */ /* 0x028fe40007ffe0ff */
.L_x_1362:
[C---:B--2---:R-:W-:Y:S01]  /*10a50*/  IADD3 R4, R45.reuse, 0x1, RZ ;  /* 0x000000012d047810 */ /* 0x044fe20007ffe0ff */
[----:B------:R-:W-:Y:S01]  /*10a60*/  IMAD.MOV.U32 R3, RZ, RZ, R45 ;  /* 0x000000ffff037224 */ /* 0x000fe200078e002d */
[----:B------:R-:W-:Y:S01]  /*10a70*/  ISETP.GE.U32.AND P0, PT, R45, 0xf, PT ;  /* 0x0000000f2d00780c */ /* 0x000fe20003f06070 */
[----:B------:R-:W-:Y:S01]  /*10a80*/  IMAD.MOV.U32 R13, RZ, RZ, R15 ;  /* 0x000000ffff0d7224 */ /* 0x000fe200078e000f */
[----:B-1----:R-:W-:Y:S01]  /*10a90*/  MOV R8, 0x10ac0 ;  /* 0x00010ac000087802 */ /* 0x002fe20000000f00 */
[----:B------:R-:W-:-:S05]  /*10aa0*/  IMAD.MOV.U32 R45, RZ, RZ, R4 ;  /* 0x000000ffff2d7224 */ /* 0x000fca00078e0004 */
[----:B-1----:R-:W-:Y:S05]  /*10ab0*/  CALL.REL.NOINC `($_ZN7cutlass13device_kernelIN5flash19enable_sm80_to_sm89INS1_16FlashAttnBwdSm80INS1_25CollectiveMainloopBwdSm80ILi2ELi2EN4cute5tupleIJNS5_1CILi128EEES8_NS7_ILi64EEEEEENS_10bfloat16_tEfNS_4arch4Sm80ELb0ELb0ELb1ELb1ELb0ELb0ELb0ELb0ELi2ELi4ELi4ELi4ELb0EEENS1_24CollectiveEpilogueBwdGQAISA_fSD_Li256ELb1ELb0EEENS1_19SingleTileSchedulerILb1ELb0ELb0ELi128EEEEEEEEEvNT_6ParamsE$_ZN4cute3eso3ESOILb1ELb0EJNS_1CILi0EEEiEEC2ERKS3_RKi) ;  /* 0xffff6b0000007944 */ /* 0x002fea0003c3ffff */
[----:B------:R-:W2:Y:S01]  /*10ac0*/  LDL R6, [R1+0x1388] ;  /* 0x0013880001067983 */ /* 0x000ea20000100800 */
[----:B-1----:R-:W-:Y:S01]  /*10ad0*/  IMAD.MOV.U32 R2, RZ, RZ, R15 ;  /* 0x000000ffff027224 */ /* 0x002fe200078e000f */
[----:B------:R-:W-:Y:S02]  /*10ae0*/  MOV R10, 0x10b30 ;  /* 0x00010b30000a7802 */ /* 0x000fe40000000f00 */
[----:B--2---:R-:W-:-:S04]  /*10af0*/  LEA.HI R11, R6, R6, RZ, 0x1 ;  /* 0x00000006060b7211 */ /* 0x004fc800078f08ff */
[----:B------:R-:W-:-:S05]  /*10b00*/  LOP3.LUT R3, R11, 0xfffffffe, RZ, 0xc0, !PT ;  /* 0xfffffffe0b037812 */ /* 0x000fca00078ec0ff */
[----:B------:R-:W-:Y:S02]  /*10b10*/  IMAD.IADD R3, R6, 0x1, -R3 ;  /* 0x0000000106037824 */ /* 0x000fe400078e0a03 */
[----:B------:R-:W-:Y:S05]  /*10b20*/  CALL.REL.NOINC `($_ZN7cutlass13device_kernelIN5flash19enable_sm80_to_sm89INS1_16FlashAttnBwdSm80INS1_25CollectiveMainloopBwdSm80ILi2ELi2EN4cute5tupleIJNS5_1CILi128EEES8_NS7_ILi64EEEEEENS_10bfloat16_tEfNS_4arch4Sm80ELb0ELb0ELb1ELb1ELb0ELb0ELb0ELb0ELi2ELi4ELi4ELi4ELb0EEENS1_24CollectiveEpilogueBwdGQAISA_fSD_Li256ELb1ELb0EEENS1_19SingleTileSchedulerILb1ELb0ELb0ELi128EEEEEEEEEvNT_6ParamsE$_ZN4cute5tupleIJiEEC2ERKi) ;  /* 0xffffa0a000007944 */ /* 0x000fea0003c3ffff */
[----:B------:R1:W5:Y:S01]  /*10b30*/  LDL R6, [R1+0x1388] ;  /* 0x0013880001067983 */ /* 0x0003620000100800 */
[----:B------:R-:W-:Y:S01]  /*10b40*/  IMAD.SHL.U32 R3, R11, 0x8, RZ ;  /* 0x000000080b037824 */ /* 0x000fe200078e00ff */
[----:B------:R-:W-:Y:S01]  /*10b50*/  MOV R10, 0x10b90 ;  /* 0x00010b90000a7802 */ /* 0x000fe20000000f00 */
[----:B------:R-:W-:-:S03]  /*10b60*/  IMAD.MOV.U32 R2, RZ, RZ, R15 ;  /* 0x000000ffff027224 */ /* 0x000fc600078e000f */
[----:B------:R-:W-:Y:S02]  /*10b70*/  LOP3.LUT R3, R3, 0xfffffff0, RZ, 0xc0, !PT ;  /* 0xfffffff003037812 */ /* 0x000fe400078ec0ff */
        /* <DEDUP_REMOVED lines=18> */
[----:B-1---5:R-:W-:Y:S05]  /*10ca0*/  CALL.REL.NOINC `($_ZN7cutlass13device_kernelIN5flash19enable_sm80_to_sm89INS1_16FlashAttnBwdSm80INS1_25CollectiveMainloopBwdSm80ILi2ELi2EN4cute5tupleIJNS5_1CILi128EEES8_NS7_ILi64EEEEEENS_10bfloat16_tEfNS_4arch4Sm80ELb0ELb0ELb1ELb1ELb0ELb0ELb0ELb0ELi2ELi4ELi4ELi4ELb0EEENS1_24CollectiveEpilogueBwdGQAISA_fSD_Li256ELb1ELb0EEENS1_19SingleTileSchedulerILb1ELb0ELb0ELi128EEEEEEEEEvNT_6ParamsE$_ZN4cute5tupleIJNS_1CILi0EEEiEEC2ERKS2_RKi) ;  /* 0xffff9e3000007944 */ /* 0x022fea0003c3ffff */
[----:B------:R-:W2:Y:S01]  /*10cb0*/  LDL R3, [R1+0x1388] ;  /* 0x0013880001037983 */ /* 0x000ea20000100800 */
[----:B------:R-:W-:Y:S02]  /*10cc0*/  MOV R10, 0x10cf0 ;  /* 0x00010cf0000a7802 */ /* 0x000fe40000000f00 */
[----:B--2---:R-:W-:Y:S02]  /*10cd0*/  IADD3 R3, R12, R3, RZ ;  /* 0x000000030c037210 */ /* 0x004fe40007ffe0ff */
[----:B------:R-:W-:Y:S05]  /*10ce0*/  CALL.REL.NOINC `($_ZN7cutlass13device_kernelIN5flash19enable_sm80_to_sm89INS1_16FlashAttnBwdSm80INS1_25CollectiveMainloopBwdSm80ILi2ELi2EN4cute5tupleIJNS5_1CILi128EEES8_NS7_ILi64EEEEEENS_10bfloat16_tEfNS_4arch4Sm80ELb0ELb0ELb1ELb1ELb0ELb0ELb0ELb0ELi2ELi4ELi4ELi4ELb0EEENS1_24CollectiveEpilogueBwdGQAISA_fSD_Li256ELb1ELb0EEENS1_19SingleTileSchedulerILb1ELb0ELb0ELi128EEEEEEEEEvNT_6ParamsE$_ZZN4cuteplIJNS_1CILi0EEEiEJS2_iEEEDaRKNS_15ArithmeticTupleIJDpT_EEERKNS3_IJDpT0_EEEENKUlDpRKT_E_clIJS2_iEEEDaSH_) ;  /* 0xffffefe000007944 */ /* 0x000fea0003c3ffff */
[----:B------:R-:W-:Y:S02]  /*10cf0*/  MOV R10, 0x10d10 ;  /* 0x00010d10000a7802 */ /* 0x000fe40000000f00 */
[----:B-1---5:R-:W-:Y:S05]  /*10d00*/  CALL.REL.NOINC `($_ZN7cutlass13device_kernelIN5flash19enable_sm80_to_sm89INS1_16FlashAttnBwdSm80INS1_25CollectiveMainloopBwdSm80ILi2ELi2EN4cute5tupleIJNS5_1CILi128EEES8_NS7_ILi64EEEEEENS_10bfloat16_tEfNS_4arch4Sm80ELb0ELb0ELb1ELb1ELb0ELb0ELb0ELb0ELi2ELi4ELi4ELi4ELb0EEENS1_24CollectiveEpilogueBwdGQAISA_fSD_Li256ELb1ELb0EEENS1_19SingleTileSchedulerILb1ELb0ELb0ELi128EEEEEEEEEvNT_6ParamsE$_ZZN4cuteplIJNS_1CILi0EEEEJS2_iEEEDaRKNS_15ArithmeticTupleIJDpT_EEERKNS3_IJDpT0_EEEENKUlDpRKT_E_clIJS2_iEEEDaSH_) ;  /* 0xffffed8000007944 */ /* 0x022fea0003c3ffff */
[----:B------:R-:W-:Y:S02]  /*10d10*/  MOV R10, 0x10d30 ;  /* 0x00010d30000a7802 */ /* 0x000fe40000000f00 */
[----:B-1---5:R-:W-:Y:S05]  /*10d20*/  CALL.REL.NOINC `($_ZN7cutlass13device_kernelIN5flash19enable_sm80_to_sm89INS1_16FlashAttnBwdSm80INS1_25CollectiveMainloopBwdSm80ILi2ELi2EN4cute5tupleIJNS5_1CILi128EEES8_NS7_ILi64EEEEEENS_10bfloat16_tEfNS_4arch4Sm80ELb0ELb0ELb1ELb1ELb0ELb0ELb0ELb0ELi2ELi4ELi4ELi4ELb0EEENS1_24CollectiveEpilogueBwdGQAISA_fSD_Li256ELb1ELb0EEENS1_19SingleTileSchedulerILb1ELb0ELb0ELi128EEEEEEEEEvNT_6ParamsE$_ZZN4cuteplIJNS_1CILi0EEES2_EJS2_iEEEDaRKNS_15ArithmeticTupleIJDpT_EEERKNS3_IJDpT0_EEEENKUlDpRKT_E_clIJS2_iEEEDaSH_) ;  /* 0xffffedd000007944 */ /* 0x022fea0003c3ffff */
[----:B-----5:R-:W-:Y:S01]  /*10d30*/  ISETP.GE.AND P1, PT, R2, R5, PT ;  /* 0x000000050200720c */ /* 0x020fe20003f26270 */
[----:B------:R-:W-:-:S12]  /*10d40*/  BSSY B0, `(.L_x_1360) ;  /* 0x0000056000007945 */ /* 0x000fd80003800000 */
[----:B------:R-:W-:Y:S05]  /*10d50*/  @!P1 BRA `(.L_x_1361) ;  /* 0x0000054000009947 */ /* 0x000fea0003800000 */
[----:B------:R-:W-:Y:S01]  /*10d60*/  IMAD.MOV.U32 R3, RZ, RZ, R15 ;  /* 0x000000ffff037224 */ /* 0x000fe200078e000f */
[----:B------:R-:W-:Y:S01]  /*10d70*/  MOV R10, RZ ;  /* 0x000000ff000a7202 */ /* 0x000fe20000000f00 */
[----:B------:R-:W-:Y:S01]  /*10d80*/  IMAD.MOV.U32 R2, RZ, RZ, R14 ;  /* 0x000000ffff027224 */ /* 0x000fe200078e000e */
[----:B------:R-:W-:Y:S02]  /*10d90*/  MOV R8, 0x10db0 ;  /* 0x00010db000087802 */ /* 0x000fe40000000f00 */
[----:B-1----:R-:W-:Y:S05]  /*10da0*/  CALL.REL.NOINC `($_ZN7cutlass13device_kernelIN5flash19enable_sm80_to_sm89INS1_16FlashAttnBwdSm80INS1_25CollectiveMainloopBwdSm80ILi2ELi2EN4cute5tupleIJNS5_1CILi128EEES8_NS7_ILi64EEEEEENS_10bfloat16_tEfNS_4arch4Sm80ELb0ELb0ELb1ELb1ELb0ELb0ELb0ELb0ELi2ELi4ELi4ELi4ELb0EEENS1_24CollectiveEpilogueBwdGQAISA_fSD_Li256ELb1ELb0EEENS1_19SingleTileSchedulerILb1ELb0ELb0ELi128EEEEEEEEEvNT_6ParamsE$_ZN4cute3eso3ESOILb0ELb0EJiiEEC2ERKiS4_) ;  /* 0xffff598000007944 */ /* 0x002fea0003c3ffff */
        /* <DEDUP_REMOVED lines=79> */
.L_x_1361:
[----:B------:R-:W-:Y:S05]  /*112a0*/  BSYNC B0 ;  /* 0x0000000000007941 */ /* 0x000fea0003800000 */
.L_x_1360:
[----:B------:R2:W-:Y:S01]  /*112b0*/  STL [R1+0x13ac], R4 ;  /* 0x0013ac0401007387 */ /* 0x0005e20000100800 */
[----:B------:R-:W-:Y:S05]  /*112c0*/  @!P0 BRA `(.L_x_1362) ;  /* 0xfffff78000008947 */ /* 0x000fea000383ffff */
[----:B------:R-:W-:-:S04]  /*112d0*/  MOV R43, 0x0 ;  /* 0x00000000002b7802 */ /* 0x000fc80000000f00 */
[----:B------:R-:W-:Y:S05]  /*112e0*/  RET.REL.NODEC R42 `(_ZN7cutlass13device_kernelIN5flash19enable_sm80_to_sm89INS1_16FlashAttnBwdSm80INS1_25CollectiveMainloopBwdSm80ILi2ELi2EN4cute5tupleIJNS5_1CILi128EEES8_NS7_ILi64EEEEEENS_10bfloat16_tEfNS_4arch4Sm80ELb0ELb0ELb1ELb1ELb0ELb0ELb0ELb0ELi2ELi4ELi4ELi4ELb0EEENS1_24CollectiveEpilogueBwdGQAISA_fSD_Li256ELb1ELb0EEENS1_19SingleTileSchedulerILb1ELb0ELb0ELi128EEEEEEEEEvNT_6ParamsE) ;  /* 0xfffeed102a007950 */ /* 0x000fea0003c3ffff */
        .type           $_ZN7cutlass13device_kernelIN5flash19enable_sm80_to_sm89INS1_16FlashAttnBwdSm80INS1_25CollectiveMainloopBwdSm80ILi2ELi2EN4cute5tupleIJNS5_1CILi128EEES8_NS7_ILi64EEEEEENS_10bfloat16_tEfNS_4arch4Sm80ELb0ELb0ELb1ELb1ELb0ELb0ELb0ELb0ELi2ELi4ELi4ELi4ELb0EEENS1_24CollectiveEpilogueBwdGQAISA_fSD_Li256ELb1ELb0EEENS1_19SingleTileSchedulerILb1ELb0ELb0ELi128EEEEEEEEEvNT_6ParamsE$_ZZN5flash25CollectiveMainloopBwdSm80ILi2ELi2EN4cute5tupleIJNS1_1CILi128EEES4_NS3_ILi64EEEEEEN7cutlass10bfloat16_tEfNS7_4arch4Sm80ELb0ELb0ELb1ELb1ELb0ELb0ELb0ELb0ELi2ELi4ELi4ELi4ELb0EE3mmaINS_16FlashAttnBwdSm80ISB_NS_24CollectiveEpilogueBwdGQAIS6_fSA_Li256ELb1ELb0EEENS_19SingleTileSchedulerILb1ELb0ELb0ELi128EEEE13SharedStorageENS1_6TensorINS1_11ArrayEngineIfLm32EEENS1_6LayoutINS2_IJNS2_IJNS3_ILi2EEESO_EEESO_NS3_ILi4EEEEEENS2_IJNS2_IJNS3_ILi1EEESO_EEESQ_NS3_ILi8EEEEEEEEEEEEbRKNSB_6ParamsERT0_S12_iNS2_IJiiiEEERT_ENKUliT_E_clIZSC_ISJ_SX_EbS10_S12_S12_iS13_S15_EUlRS16_iE_EEDaiS16_,@function
        .size           $_ZN7cutlass13device_kernelIN5flash19enable_sm80_to_sm89INS1_16FlashAttnBwdSm80INS1_25CollectiveMainloopBwdSm80ILi2ELi2EN4cute5tupleIJNS5_1CILi128EEES8_NS7_ILi64EEEEEENS_10bfloat16_tEfNS_4arch4Sm80ELb0ELb0ELb1ELb1ELb0ELb0ELb0ELb0ELi2ELi4ELi4ELi4ELb0EEENS1_24CollectiveEpilogueBwdGQAISA_fSD_Li256ELb1ELb0EEENS1_19SingleTileSchedulerILb1ELb0ELb0ELi128EEEEEEEEEvNT_6ParamsE$_ZZN5flash25CollectiveMainloopBwdSm80ILi2ELi2EN4cute5tupleIJNS1_1CILi128EEES4_NS3_ILi64EEEEEEN7cutlass10bfloat16_tEfNS7_4arch4Sm80ELb0ELb0ELb1ELb1ELb0ELb0ELb0ELb0ELi2ELi4ELi4ELi4ELb0EE3mmaINS_16FlashAttnBwdSm80ISB_NS_24CollectiveEpilogueBwdGQAIS6_fSA_Li256ELb1ELb0EEENS_19SingleTileSchedulerILb1ELb0ELb0ELi128EEEE13SharedStorageENS1_6TensorINS1_11ArrayEngineIfLm32EEENS1_6LayoutINS2_IJNS2_IJNS3_ILi2EEESO_EEESO_NS3_ILi4EEEEEENS2_IJNS2_IJNS3_ILi1EEESO_EEESQ_NS3_ILi8EEEEEEEEEEEEbRKNSB_6ParamsERT0_S12_iNS2_IJiiiEEERT_ENKUliT_E_clIZSC_ISJ_SX_EbS10_S12_S12_iS13_S15_EUlRS16_iE_EEDaiS16_,($_ZN7cutlass13device_kernelIN5flash19enable_sm80_to_sm89INS1_16FlashAttnBwdSm80INS1_25CollectiveMainloopBwdSm80ILi2ELi2EN4cute5tupleIJNS5_1CILi128EEES8_NS7_ILi64EEEEEENS_10bfloat16_tEfNS_4arch4Sm80ELb0ELb0ELb1ELb1ELb0ELb0ELb0ELb0ELi2ELi4ELi4ELi4ELb0EEENS1_24CollectiveEpilogueBwdGQAISA_fSD_Li256ELb1ELb0EEENS1_19SingleTileSchedulerILb1ELb0ELb0ELi128EEEEEEEEEvNT_6ParamsE$_ZZN5flash25CollectiveMainloopBwdSm80ILi2ELi2EN4cute5tupleIJNS1_1CILi128EEES4_NS3_ILi64EEEEEEN7cutlass10bfloat16_tEfNS7_4arch4Sm80ELb0ELb0ELb1ELb1ELb0ELb0ELb0ELb0ELi2ELi4ELi4ELi4ELb0EE3mmaINS_16FlashAttnBwdSm80ISB_NS_24CollectiveEpilogueBwdGQAIS6_fSA_Li256ELb1ELb0EEENS_19SingleTileSchedulerILb1ELb0ELb0ELi128EEEE13SharedStorageENS1_6TensorINS1_11ArrayEngineIfLm32EEENS1_6LayoutINS2_IJNS2_IJNS3_ILi2EEESO_EEESO_NS3_ILi4EEEEEENS2_IJNS2_IJNS3_ILi1EEESO_EEESQ_NS3_ILi8EEEEEEEEEEEEbRKNSB_6ParamsERT0_S12_iNS2_IJiiiEEERT_ENKUliiE0_clEii - $_ZN7cutlass13device_kernelIN5flash19enable_sm80_to_sm89INS1_16FlashAttnBwdSm80INS1_25CollectiveMainloopBwdSm80ILi2ELi2EN4cute5tupleIJNS5_1CILi128EEES8_NS7_ILi64EEEEEENS_10bfloat16_tEfNS_4arch4Sm80ELb0ELb0ELb1ELb1ELb0ELb0ELb0ELb0ELi2ELi4ELi4ELi4ELb0EEENS1_24CollectiveEpilogueBwdGQAISA_fSD_Li256ELb1ELb0EEENS1_19SingleTileSchedulerILb1ELb0ELb0ELi128EEEEEEEEEvNT_6ParamsE$_ZZN5flash25CollectiveMainloopBwdSm80ILi2ELi2EN4cute5tupleIJNS1_1CILi128EEES4_NS3_ILi64EEEEEEN7cutlass10bfloat16_tEfNS7_4arch4Sm80ELb0ELb0ELb1ELb1ELb0ELb0ELb0ELb0ELi2ELi4ELi4ELi4ELb0EE3mmaINS_16FlashAttnBwdSm80ISB_NS_24CollectiveEpilogueBwdGQAIS6_fSA_Li256ELb1ELb0EEENS_19SingleTileSchedulerILb1ELb0ELb0ELi128EEEE13SharedStorageENS1_6TensorINS1_11ArrayEngineIfLm32EEENS1_6LayoutINS2_IJNS2_IJNS3_ILi2EEESO_EEESO_NS3_ILi4EEEEEENS2_IJNS2_IJNS3_ILi1EEESO_EEESQ_NS3_ILi8EEEEEEEEEEEEbRKNSB_6ParamsERT0_S12_iNS2_IJiiiEEERT_ENKUliT_E_clIZSC_ISJ_SX_EbS10_S12_S12_iS13_S15_EUlRS16_iE_EEDaiS16_)
$_ZN7cutlass13device_kernelIN5flash19enable_sm80_to_sm89INS1_16FlashAttnBwdSm80INS1_25CollectiveMainloopBwdSm80ILi2ELi2EN4cute5tupleIJNS5_1CILi128EEES8_NS7_ILi64EEEEEENS_10bfloat16_tEfNS_4arch4Sm80ELb0ELb0ELb1ELb1ELb0ELb0ELb0ELb0ELi2ELi4ELi4ELi4ELb0EEENS1_24CollectiveEpilogueBwdGQAISA_fSD_Li256ELb1ELb0EEENS1_19SingleTileSchedulerILb1ELb0ELb0ELi128EEEEEEEEEvNT_6ParamsE$_ZZN5flash25CollectiveMainloopBwdSm80ILi2ELi2EN4cute5tupleIJNS1_1CILi128EEES4_NS3_ILi64EEEEEEN7cutlass10bfloat16_tEfNS7_4arch4Sm80ELb0ELb0ELb1ELb1ELb0ELb0ELb0ELb0ELi2ELi4ELi4ELi4ELb0EE3mmaINS_16FlashAttnBwdSm80ISB_NS_24CollectiveEpilogueBwdGQAIS6_fSA_Li256ELb1ELb0EEENS_19SingleTileSchedulerILb1ELb0ELb0ELi128EEEE13SharedStorageENS1_6TensorINS1_11ArrayEngineIfLm32EEENS1_6LayoutINS2_IJNS2_IJNS3_ILi2EEESO_EEESO_NS3_ILi4EEEEEENS2_IJNS2_IJNS3_ILi1EEESO_EEESQ_NS3_ILi8EEEEEEEEEEEEbRKNSB_6ParamsERT0_S12_iNS2_IJiiiEEERT_ENKUliT_E_clIZSC_ISJ_SX_EbS10_S12_S12_iS13_S15_EUlRS16_iE_EEDaiS16_:
        /* <DEDUP_REMOVED lines=49> */
[----:B-1---5:R-:W-:Y:S05]  /*11600*/  CALL.REL.NOINC `($_ZN7cutlass13device_kernelIN5flash19enable_sm80_to_sm89INS1_16FlashAttnBwdSm80INS1_25CollectiveMainloopBwdSm80ILi2ELi2EN4cute5tupleIJNS5_1CILi128EEES8_NS7_ILi64EEEEEENS_10bfloat16_tEfNS_4arch4Sm80ELb0ELb0ELb1ELb1ELb0ELb0ELb0ELb0ELi2ELi4ELi4ELi4ELb0EEENS1_24CollectiveEpilogueBwdGQAISA_fSD_Li256ELb1ELb0EEENS1_19SingleTileSchedulerILb1ELb0ELb0ELi128EEEEEEEEEvNT_6ParamsE$_ZN4cute8smem_ptrIPN7cutlass10bfloat16_tEECI1NS_12iter_adaptorIS3_S4_EEES3_) ;  /* 0xffff97a000007944 */ /* 0x022fea0003c3ffff */
[----:B-1----:R1:W5:Y:S01]  /*11610*/  LDL.64 R2, [R1+0x758] ;  /* 0x0007580001027983 */ /* 0x0023620000100a00 */
[----:B------:R-:W-:-:S03]  /*11620*/  MOV R6, 0x11640 ;  /* 0x0001164000067802 */ /* 0x000fc60000000f00 */
[----:B-1---5:R-:W-:Y:S05]  /*11630*/  CALL.REL.NOINC `($_ZN7cutlass13device_kernelIN5flash19enable_sm80_to_sm89INS1_16FlashAttnBwdSm80INS1_25CollectiveMainloopBwdSm80ILi2ELi2EN4cute5tupleIJNS5_1CILi128EEES8_NS7_ILi64EEEEEENS_10bfloat16_tEfNS_4arch4Sm80ELb0ELb0ELb1ELb1ELb0ELb0ELb0ELb0ELi2ELi4ELi4ELi4ELb0EEENS1_24CollectiveEpilogueBwdGQAISA_fSD_Li256ELb1ELb0EEENS1_19SingleTileSchedulerILb1ELb0ELb0ELi128EEEEEEEEEvNT_6ParamsE$_ZN4cute3eso3ESOILb1ELb0EJNS_14ComposedLayoutINS_7SwizzleILi3ELi3ELi3EEENS_1CILj0EEENS_6LayoutINS_5tupleIJNS8_IJNS5_ILi8EEENS5_ILi16EEEEEENS8_IJNS5_ILi64EEENS5_ILi1EEEEEEEEENS8_IJNS8_IJSC_NS5_ILi512EEEEEENS8_IJSD_NS5_ILi0EEEEEEEEEEEEENS_10ViewEngineINS_8smem_ptrIPN7cutlass10bfloat16_tEEEEEEEC2ERKSM_RKST_) ;  /* 0xffff5da000007944 */ /* 0x022fea0003c3ffff */
[----:B-1----:R1:W5:Y:S01]  /*11640*/  LDL.64 R2, [R1+0x758] ;  /* 0x0007580001027983 */ /* 0x0023620000100a00 */
[----:B------:R-:W-:-:S03]  /*11650*/  MOV R6, 0x11670 ;  /* 0x0001167000067802 */ /* 0x000fc60000000f00 */
[----:B-1---5:R-:W-:Y:S05]  /*11660*/  CALL.REL.NOINC `($_ZN7cutlass13device_kernelIN5flash19enable_sm80_to_sm89INS1_16FlashAttnBwdSm80INS1_25CollectiveMainloopBwdSm80ILi2ELi2EN4cute5tupleIJNS5_1CILi128EEES8_NS7_ILi64EEEEEENS_10bfloat16_tEfNS_4arch4Sm80ELb0ELb0ELb1ELb1ELb0ELb0ELb0ELb0ELi2ELi4ELi4ELi4ELb0EEENS1_24CollectiveEpilogueBwdGQAISA_fSD_Li256ELb1ELb0EEENS1_19SingleTileSchedulerILb1ELb0ELb0ELi128EEEEEEEEEvNT_6ParamsE$_ZN4cute3eso3ESOILb1ELb0EJNS_14ComposedLayoutINS_7SwizzleILi3ELi3ELi3EEENS_1CILj0EEENS_6LayoutINS_5tupleIJNS8_IJNS8_IJNS5_ILi4EEENS5_ILi8EEEEEENS8_IJS9_NS5_ILi1EEEEEEEEENS8_IJNS8_IJNS5_ILi2EEESF_SF_EEENS8_IJSF_S9_EEEEEEEEENS8_IJNS8_IJNS8_IJSF_NS5_ILi64EEEEEENS8_IJNS5_ILi1024EEENS5_ILi0EEEEEEEEENS8_IJNS8_IJSC_NS5_ILi512EEESA_EEENS8_IJNS5_ILi4096EEENS5_ILi16EEEEEEEEEEEEEEEENS_10ViewEngineINS_8smem_ptrIPN7cutlass10bfloat16_tEEEEEEEC2ERKSY_RKS15_) ;  /* 0xffff5e1000007944 */ /* 0x022fea0003c3ffff */
[----:B------:R-:W-:Y:S01]  /*11670*/  ULDC.64 UR4, c[0x0][0x118] ;  /* 0x0000460000047ab9 */ /* 0x000fe20000000a00 */
[----:B------:R2:W5:Y:S04]  /*11680*/  LDL.64 R54, [R1+0x758] ;  /* 0x0007580001367983 */ /* 0x0005680000100a00 */
[----:B-1----:R2:W5:Y:S01]  /*11690*/  LD.E R3, [R52.64+0x8] ;  /* 0x0000080434037980 */ /* 0x002562000c101900 */
[----:B------:R-:W-:-:S02]  /*116a0*/  MOV R2, R23 ;  /* 0x0000001700027202 */ /* 0x000fc40000000f00 */
[----:B------:R-:W-:Y:S02]  /*116b0*/  MOV R6, 0x116d0 ;  /* 0x000116d000067802 */ /* 0x000fe40000000f00 */
[----:B--2--5:R-:W-:Y:S05]  /*116c0*/  CALL.REL.NOINC `($_ZN7cutlass13device_kernelIN5flash19enable_sm80_to_sm89INS1_16FlashAttnBwdSm80INS1_25CollectiveMainloopBwdSm80ILi2ELi2EN4cute5tupleIJNS5_1CILi128EEES8_NS7_ILi64EEEEEENS_10bfloat16_tEfNS_4arch4Sm80ELb0ELb0ELb1ELb1ELb0ELb0ELb0ELb0ELi2ELi4ELi4ELi4ELb0EEENS1_24CollectiveEpilogueBwdGQAISA_fSD_Li256ELb1ELb0EEENS1_19SingleTileSchedulerILb1ELb0ELb0ELi128EEEEEEEEEvNT_6ParamsE$_ZN4cute3eso3ESOILb0ELb1EJiNS_1CILi0EEEEEC2ERKiRKS3_) ;  /* 0xffff584000007944 */ /* 0x024fea0003c3ffff */
[----:B------:R-:W2:Y:S01]  /*116d0*/  LDL R8, [R1+0x758] ;  /* 0x0007580001087983 */ /* 0x000ea20000100800 */
[----:B------:R-:W-:Y:S01]  /*116e0*/  ULDC.64 UR4, c[0x0][0x118] ;  /* 0x0000460000047ab9 */ /* 0x000fe20000000a00 */
[----:B-1----:R-:W-:Y:S01]  /*116f0*/  IMAD.MOV.U32 R3, RZ, RZ, R23 ;  /* 0x000000ffff037224 */ /* 0x002fe200078e0017 */
[----:B------:R-:W-:Y:S01]  /*11700*/  MOV R2, R47 ;  /* 0x0000002f00027202 */ /* 0x000fe20000000f00 */
[----:B--2---:R1:W-:Y:S04]  /*11710*/  STL [R1+0x11e8], R8 ;  /* 0x0011e80801007387 */ /* 0x0043e80000100800 */
[----:B------:R1:W5:Y:S01]  /*11720*/  LD.E R6, [R52.64+0x4] ;  /* 0x0000040434067980 */ /* 0x000362000c101900 */
[----:B------:R-:W-:-:S03]  /*11730*/  MOV R4, 0x11750 ;  /* 0x0001175000047802 */ /* 0x000fc60000000f00 */
[----:B-1---5:R-:W-:Y:S05]  /*11740*/  CALL.REL.NOINC `($_ZN7cutlass13device_kernelIN5flash19enable_sm80_to_sm89INS1_16FlashAttnBwdSm80INS1_25CollectiveMainloopBwdSm80ILi2ELi2EN4cute5tupleIJNS5_1CILi128EEES8_NS7_ILi64EEEEEENS_10bfloat16_tEfNS_4arch4Sm80ELb0ELb0ELb1ELb1ELb0ELb0ELb0ELb0ELi2ELi4ELi4ELi4ELb0EEENS1_24CollectiveEpilogueBwdGQAISA_fSD_Li256ELb1ELb0EEENS1_19SingleTileSchedulerILb1ELb0ELb0ELi128EEEEEEEEEvNT_6ParamsE$_ZN4cute3eso3ESOILb0ELb0EJiNS_5tupleIJiNS_1CILi0EEEEEEEEC2ERKiRKS5_) ;  /* 0xffff4ed000007944 */ /* 0x022fea0003c3ffff */
[----:B-1----:R1:W5:Y:S01]  /*11750*/  LDL.64 R2, [R1+0x758] ;  /* 0x0007580001027983 */ /* 0x0023620000100a00 */
[----:B------:R-:W-:-:S02]  /*11760*/  MOV R4, R23 ;  /* 0x0000001700047202 */ /* 0x000fc40000000f00 */
[----:B------:R-:W-:Y:S02]  /*11770*/  MOV R6, 0x11790 ;  /* 0x0001179000067802 */ /* 0x000fe40000000f00 */
[----:B-1---5:R-:W-:Y:S05]  /*11780*/  CALL.REL.NOINC `($_ZN7cutlass13device_kernelIN5flash19enable_sm80_to_sm89INS1_16FlashAttnBwdSm80INS1_25CollectiveMainloopBwdSm80ILi2ELi2EN4cute5tupleIJNS5_1CILi128EEES8_NS7_ILi64EEEEEENS_10bfloat16_tEfNS_4arch4Sm80ELb0ELb0ELb1ELb1ELb0ELb0ELb0ELb0ELi2ELi4ELi4ELi4ELb0EEENS1_24CollectiveEpilogueBwdGQAISA_fSD_Li256ELb1ELb0EEENS1_19SingleTileSchedulerILb1ELb0ELb0ELi128EEEEEEEEEvNT_6ParamsE$_ZN4cute3eso3ESOILb0ELb1EJNS_5tupleIJiNS2_IJiNS_1CILi0EEEEEEEEENS2_IJNS_10UnderscoreENS2_IJS7_S7_EEEEEEEEC2ERKS6_RKS9_) ;  /* 0xffff551000007944 */ /* 0x022fea0003c3ffff */
[----:B------:R-:W2:Y:S01]  /*11790*/  LDL.64 R8, [R1+0x758] ;  /* 0x0007580001087983 */ /* 0x000ea20000100a00 */
[----:B-1----:R-:W-:Y:S02]  /*117a0*/  MOV R2, R50 ;  /* 0x0000003200027202 */ /* 0x002fe40000000f00 */
[----:B------:R-:W-:Y:S01]  /*117b0*/  MOV R4, 0x117f0 ;  /* 0x000117f000047802 */ /* 0x000fe20000000f00 */
[----:B--2---:R1:W-:Y:S04]  /*117c0*/  STL [R1+0x11ec], R8 ;  /* 0x0011ec0801007387 */ /* 0x0043e80000100800 */
[----:B------:R1:W-:Y:S02]  /*117d0*/  STL [R1+0x11f0], R9 ;  /* 0x0011f00901007387 */ /* 0x0003e40000100800 */
[----:B-1----:R-:W-:Y:S05]  /*117e0*/  CALL.REL.NOINC `($_ZN7cutlass13device_kernelIN5flash19enable_sm80_to_sm89INS1_16FlashAttnBwdSm80INS1_25CollectiveMainloopBwdSm80ILi2ELi2EN4cute5tupleIJNS5_1CILi128EEES8_NS7_ILi64EEEEEENS_10bfloat16_tEfNS_4arch4Sm80ELb0ELb0ELb1ELb1ELb0ELb0ELb0ELb0ELi2ELi4ELi4ELi4ELb0EEENS1_24CollectiveEpilogueBwdGQAISA_fSD_Li256ELb1ELb0EEENS1_19SingleTileSchedulerILb1ELb0ELb0ELi128EEEEEEEEEvNT_6ParamsE$_ZZN4cute4diceINS_5tupleIJNS1_IJiNS1_IJiNS_1CILi0EEEEEEEEENS1_IJNS_10UnderscoreENS1_IJS6_S6_EEEEEEEEES9_EEDaRKT_RKT0_ENKUlRKT_RKT0_E_clIS5_S5_EEDaSI_SL_) ;  /* 0xffffaa5000007944 */ /* 0x002fea0003c3ffff */
[----:B------:R2:W-:Y:S01]  /*117f0*/  STL.64 [R1+0x758], R2 ;  /* 0x0007580201007387 */ /* 0x0005e20000100a00 */
[----:B------:R-:W-:Y:S02]  /*11800*/  MOV R4, R23 ;  /* 0x0000001700047202 */ /* 0x000fe40000000f00 */
[----:B------:R-:W-:-:S02]  /*11810*/  MOV R8, 0x11830 ;  /* 0x0001183000087802 */ /* 0x000fc40000000f00 */
[----:B-12---:R-:W-:Y:S05]  /*11820*/  CALL.REL.NOINC `($_ZN7cutlass13device_kernelIN5flash19enable_sm80_to_sm89INS1_16FlashAttnBwdSm80INS1_25CollectiveMainloopBwdSm80ILi2ELi2EN4cute5tupleIJNS5_1CILi128EEES8_NS7_ILi64EEEEEENS_10bfloat16_tEfNS_4arch4Sm80ELb0ELb0ELb1ELb1ELb0ELb0ELb0ELb0ELi2ELi4ELi4ELi4ELb0EEENS1_24CollectiveEpilogueBwdGQAISA_fSD_Li256ELb1ELb0EEENS1_19SingleTileSchedulerILb1ELb0ELb0ELi128EEEEEEEEEvNT_6ParamsE$_ZZN4cute12filter_tupleINS_5tupleIJNS1_IJiNS1_IJiNS_1CILi0EEEEEEEEENS1_IJNS_10UnderscoreENS1_IJS6_S6_EEEEEEEEES9_ZNS_4diceIS9_S9_EEDaRKT_RKT0_EUlRKT_RKT0_E_EEDaSD_SG_OT1_ENKUlDpSJ_E_clIJNS1_IJiiS3_EEENS1_IJEEEEEEDaSQ_) ;  /* 0xffff97f000007944 */ /* 0x006fea0003c3ffff */
[----:B------:R-:W-:Y:S02]  /*11830*/  MOV R70, 0x11850 ;  /* 0x0001185000467802 */ /* 0x000fe40000000f00 */
[----:B-12--5:R-:W-:Y:S05]  /*11840*/  CALL.REL.NOINC `($_ZN7cutlass13device_kernelIN5flash19enable_sm80_to_sm89INS1_16FlashAttnBwdSm80INS1_25CollectiveMainloopBwdSm80ILi2ELi2EN4cute5tupleIJNS5_1CILi128EEES8_NS7_ILi64EEEEEENS_10bfloat16_tEfNS_4arch4Sm80ELb0ELb0ELb1ELb1ELb0ELb0ELb0ELb0ELi2ELi4ELi4ELi4ELb0EEENS1_24CollectiveEpilogueBwdGQAISA_fSD_Li256ELb1ELb0EEENS1_19SingleTileSchedulerILb1ELb0ELb0ELi128EEEEEEEEEvNT_6ParamsE$_ZZN4cute7idx2crdINS_5tupleIJiiNS_1CILi0EEEEEENS1_IJNS1_IJNS2_ILi4EEENS2_ILi8EEEEEES5_NS2_ILi1EEEEEEEEDaRKT_RKT0_ENKUlRKT_RKT0_E_clIiS7_EEDaSI_SL_) ;  /* 0xffffd9b000007944 */ /* 0x026fea0003c3ffff */
[----:B------:R-:W-:Y:S02]  /*11850*/  MOV R2, 0x11870 ;  /* 0x0001187000027802 */ /* 0x000fe40000000f00 */
[----:B-1----:R-:W-:Y:S05]  /*11860*/  CALL.REL.NOINC `($_ZN7cutlass13device_kernelIN5flash19enable_sm80_to_sm89INS1_16FlashAttnBwdSm80INS1_25CollectiveMainloopBwdSm80ILi2ELi2EN4cute5tupleIJNS5_1CILi128EEES8_NS7_ILi64EEEEEENS_10bfloat16_tEfNS_4arch4Sm80ELb0ELb0ELb1ELb1ELb0ELb0ELb0ELb0ELi2ELi4ELi4ELi4ELb0EEENS1_24CollectiveEpilogueBwdGQAISA_fSD_Li256ELb1ELb0EEENS1_19SingleTileSchedulerILb1ELb0ELb0ELi128EEEEEEEEEvNT_6ParamsE$_ZZN4cute7idx2crdINS_5tupleIJiiNS_1CILi0EEEEEENS1_IJNS1_IJNS2_ILi4EEENS2_ILi8EEEEEES5_NS2_ILi1EEEEEEEEDaRKT_RKT0_ENKUlRKT_RKT0_E_clIiS5_EEDaSI_SL_) ;  /* 0xffffd96000007944 */ /* 0x002fea0003c3ffff */
[----:B------:R1:W-:Y:S01]  /*11870*/  STL [R1+0x758], R6 ;  /* 0x0007580601007387 */ /* 0x0003e20000100800 */
[----:B------:R-:W-:-:S02]  /*11880*/  MOV R2, R23 ;  /* 0x0000001700027202 */ /* 0x000fc40000000f00 */
[----:B------:R-:W-:Y:S02]  /*11890*/  MOV R70, 0x118b0 ;  /* 0x000118b000467802 */ /* 0x000fe40000000f00 */
[----:B-1----:R-:W-:Y:S05]  /*118a0*/  CALL.REL.NOINC `($_ZN7cutlass13device_kernelIN5flash19enable_sm80_to_sm89INS1_16FlashAttnBwdSm80INS1_25CollectiveMainloopBwdSm80ILi2ELi2EN4cute5tupleIJNS5_1CILi128EEES8_NS7_ILi64EEEEEENS_10bfloat16_tEfNS_4arch4Sm80ELb0ELb0ELb1ELb1ELb0ELb0ELb0ELb0ELi2ELi4ELi4ELi4ELb0EEENS1_24CollectiveEpilogueBwdGQAISA_fSD_Li256ELb1ELb0EEENS1_19SingleTileSchedulerILb1ELb0ELb0ELi128EEEEEEEEEvNT_6ParamsE$_ZZN4cute9transformINS_5tupleIJiiNS_1CILi0EEEEEENS1_IJNS1_IJNS2_ILi4EEENS2_ILi8EEEEEES5_NS2_ILi1EEEEEEZNS_7idx2crdIS4_S9_EEDaRKT_RKT0_EUlRKT_RKT0_E_EEDaSD_SG_OT1_ENKUlDpSJ_E_clIJNS1_IJiiEEEiS3_EEEDaSQ_) ;  /* 0xffffe0c000007944 */ /* 0x002fea0003c3ffff */
[----:B------:R-:W-:Y:S02]  /*118b0*/  MOV R6, 0x118d0 ;  /* 0x000118d000067802 */ /* 0x000fe40000000f00 */
[----:B--2--5:R-:W-:Y:S05]  /*118c0*/  CALL.REL.NOINC `($_ZN7cutlass13device_kernelIN5flash19enable_sm80_to_sm89INS1_16FlashAttnBwdSm80INS1_25CollectiveMainloopBwdSm80ILi2ELi2EN4cute5tupleIJNS5_1CILi128EEES8_NS7_ILi64EEEEEENS_10bfloat16_tEfNS_4arch4Sm80ELb0ELb0ELb1ELb1ELb0ELb0ELb0ELb0ELi2ELi4ELi4ELi4ELb0EEENS1_24CollectiveEpilogueBwdGQAISA_fSD_Li256ELb1ELb0EEENS1_19SingleTileSchedulerILb1ELb0ELb0ELi128EEEEEEEEEvNT_6ParamsE$_ZZN4cute13to_mixed_bitsINS_5tupleIJNS1_IJNS_1CILi4EEENS2_ILi8EEEEEES3_NS2_ILi1EEEEEENS1_IJNS1_IJNS2_ILi0EEENS2_ILi64EEEEEES8_S8_EEENS1_IJNS1_IJiiEEEiS8_EEEEEDaRKT_RKT0_RKT1_ENKUlRKT_RKT0_RKT1_E_clIS5_SA_SC_EEDaSP_SS_SV_) ;  /* 0xffffa2d000007944 */ /* 0x024fea0003c3ffff */
[----:B------:R-:W-:Y:S02]  /*118d0*/  MOV R2, 0x118f0 ;  /* 0x000118f000027802 */ /* 0x000fe40000000f00 */
[----:B------:R-:W-:Y:S05]  /*118e0*/  CALL.REL.NOINC `($_ZN7cutlass13device_kernelIN5flash19enable_sm80_to_sm89INS1_16FlashAttnBwdSm80INS1_25CollectiveMainloopBwdSm80ILi2ELi2EN4cute5tupleIJNS5_1CILi128EEES8_NS7_ILi64EEEEEENS_10bfloat16_tEfNS_4arch4Sm80ELb0ELb0ELb1ELb1ELb0ELb0ELb0ELb0ELi2ELi4ELi4ELi4ELb0EEENS1_24CollectiveEpilogueBwdGQAISA_fSD_Li256ELb1ELb0EEENS1_19SingleTileSchedulerILb1ELb0ELb0ELi128EEEEEEEEEvNT_6ParamsE$_ZZN4cute13to_mixed_bitsINS_5tupleIJNS1_IJNS_1CILi4EEENS2_ILi8EEEEEES3_NS2_ILi1EEEEEENS1_IJNS1_IJNS2_ILi0EEENS2_ILi64EEEEEES8_S8_EEENS1_IJNS1_IJiiEEEiS8_EEEEEDaRKT_RKT0_RKT1_ENKUlDpRKT_E_clIJNS_9MixedBitsILj0ELj448EEENS2_ILj0EEESV_EEEDaSQ_) ;  /* 0xffffa28000007944 */ /* 0x000fea0003c3ffff */
        /* <DEDUP_REMOVED lines=21> */
[----:B-1----:R-:W-:Y:S05]  /*11a40*/  CALL.REL.NOINC `($_ZN7cutlass13device_kernelIN5flash19enable_sm80_to_sm89INS1_16FlashAttnBwdSm80INS1_25CollectiveMainloopBwdSm80ILi2ELi2EN4cute5tupleIJNS5_1CILi128EEES8_NS7_ILi64EEEEEENS_10bfloat16_tEfNS_4arch4Sm80ELb0ELb0ELb1ELb1ELb0ELb0ELb0ELb0ELi2ELi4ELi4ELi4ELb0EEENS1_24CollectiveEpilogueBwdGQAISA_fSD_Li256ELb1ELb0EEENS1_19SingleTileSchedulerILb1ELb0ELb0ELi128EEEEEEEEEvNT_6ParamsE$_ZN4cute3eso3ESOILb0ELb0EJiiiEEC2ERKiS4_S4_) ;  /* 0xffff4fb000007944 */ /* 0x002fea0003c3ffff */
[----:B------:R2:W5:Y:S04]  /*11a50*/  LDL R5, [R1+0x760] ;  /* 0x0007600001057983 */ /* 0x0005680000100800 */
[----:B-1----:R2:W5:Y:S01]  /*11a60*/  LDL.64 R2, [R1+0x758] ;  /* 0x0007580001027983 */ /* 0x0025620000100a00 */
[----:B------:R-:W-:Y:S02]  /*11a70*/  MOV R4, R23 ;  /* 0x0000001700047202 */ /* 0x000fe40000000f00 */
[----:B------:R-:W-:Y:S02]  /*11a80*/  MOV R6, 0x11aa0 ;  /* 0x00011aa000067802 */ /* 0x000fe40000000f00 */
[----:B--2--5:R-:W-:Y:S05]  /*11a90*/  CALL.REL.NOINC `($_ZN7cutlass13device_kernelIN5flash19enable_sm80_to_sm89INS1_16FlashAttnBwdSm80INS1_25CollectiveMainloopBwdSm80ILi2ELi2EN4cute5tupleIJNS5_1CILi128EEES8_NS7_ILi64EEEEEENS_10bfloat16_tEfNS_4arch4Sm80ELb0ELb0ELb1ELb1ELb0ELb0ELb0ELb0ELi2ELi4ELi4ELi4ELb0EEENS1_24CollectiveEpilogueBwdGQAISA_fSD_Li256ELb1ELb0EEENS1_19SingleTileSchedulerILb1ELb0ELb0ELi128EEEEEEEEEvNT_6ParamsE$_ZN4cute3eso3ESOILb1ELb0EJNS_1CILi1EEENS_5tupleIJiiiEEENS2_ILi64EEENS4_IJNS2_ILi72EEENS2_ILi144EEENS2_ILi288EEEEEENS2_ILi512EEEEEC2ERKS3_RKS5_RKS6_RKSA_RKSB_) ;  /* 0xffff5e3000007944 */ /* 0x024fea0003c3ffff */
[----:B-1----:R1:W5:Y:S04]  /*11aa0*/  LDL R5, [R1+0x760] ;  /* 0x0007600001057983 */ /* 0x0023680000100800 */
[----:B------:R1:W5:Y:S01]  /*11ab0*/  LDL.64 R2, [R1+0x758] ;  /* 0x0007580001027983 */ /* 0x0003620000100a00 */
[----:B------:R-:W-:-:S02]  /*11ac0*/  MOV R4, R23 ;  /* 0x0000001700047202 */ /* 0x000fc40000000f00 */
[----:B------:R-:W-:Y:S02]  /*11ad0*/  MOV R6, 0x11af0 ;  /* 0x00011af000067802 */ /* 0x000fe40000000f00 */
[----:B-1---5:R-:W-:Y:S05]  /*11ae0*/  CALL.REL.NOINC `($_ZN7cutlass13device_kernelIN5flash19enable_sm80_to_sm89INS1_16FlashAttnBwdSm80INS1_25CollectiveMainloopBwdSm80ILi2ELi2EN4cute5tupleIJNS5_1CILi128EEES8_NS7_ILi64EEEEEENS_10bfloat16_tEfNS_4arch4Sm80ELb0ELb0ELb1ELb1ELb0ELb0ELb0ELb0ELi2ELi4ELi4ELi4ELb0EEENS1_24CollectiveEpilogueBwdGQAISA_fSD_Li256ELb1ELb0EEENS1_19SingleTileSchedulerILb1ELb0ELb0ELi128EEEEEEEEEvNT_6ParamsE$_ZN4cute5tupleIJNS0_IJNS_1CILi8EEENS0_IJNS1_ILi2EEES3_S3_EEENS1_ILi1EEES4_S5_EEENS0_IJS5_NS0_IJiiiEEENS1_ILi64EEENS0_IJNS1_ILi72EEENS1_ILi144EEENS1_ILi288EEEEEENS1_ILi512EEEEEEEEC2ERKS6_RKSE_) ;  /* 0xffff8f5000007944 */ /* 0x022fea0003c3ffff */
[----:B------:R1:W5:Y:S04]  /*11af0*/  LDL R5, [R1+0x760] ;  /* 0x0007600001057983 */ /* 0x0003680000100800 */
[----:B------:R1:W5:Y:S01]  /*11b00*/  LDL.64 R2, [R1+0x758] ;  /* 0x0007580001027983 */ /* 0x0003620000100a00 */
[----:B------:R-:W-:-:S03]  /*11b10*/  MOV R4, 0x11b30 ;  /* 0x00011b3000047802 */ /* 0x000fc60000000f00 */
[----:B-1---5:R-:W-:Y:S05]  /*11b20*/  CALL.REL.NOINC `($_ZN7cutlass13device_kernelIN5flash19enable_sm80_to_sm89INS1_16FlashAttnBwdSm80INS1_25CollectiveMainloopBwdSm80ILi2ELi2EN4cute5tupleIJNS5_1CILi128EEES8_NS7_ILi64EEEEEENS_10bfloat16_tEfNS_4arch4Sm80ELb0ELb0ELb1ELb1ELb0ELb0ELb0ELb0ELi2ELi4ELi4ELi4ELb0EEENS1_24CollectiveEpilogueBwdGQAISA_fSD_Li256ELb1ELb0EEENS1_19SingleTileSchedulerILb1ELb0ELb0ELi128EEEEEEEEEvNT_6ParamsE$_ZZN4cute7flattenINS_5tupleIJNS_1CILi1EEENS1_IJiiiEEENS2_ILi64EEENS1_IJNS2_ILi72EEENS2_ILi144EEENS2_ILi288EEEEEENS2_ILi512EEEEEEEEDaRKT_ENKUlRKT_E_clIS4_EEDaSH_) ;  /* 0xffffd22000007944 */ /* 0x022fea0003c3ffff */
[----:B------:R1:W-:Y:S01]  /*11b30*/  STL.64 [R1+0x758], R2 ;  /* 0x0007580201007387 */ /* 0x0003e20000100a00 */
[----:B------:R-:W-:Y:S02]  /*11b40*/  MOV R6, R23 ;  /* 0x0000001700067202 */ /* 0x000fe40000000f00 */
[----:B------:R-:W-:Y:S01]  /*11b50*/  MOV R4, 0x11b80 ;  /* 0x00011b8000047802 */ /* 0x000fe20000000f00 */
[----:B------:R1:W-:Y:S04]  /*11b60*/  STL [R1+0x760], R5 ;  /* 0x0007600501007387 */ /* 0x0003e80000100800 */
[----:B-1----:R-:W-:Y:S05]  /*11b70*/  CALL.REL.NOINC `($_ZN7cutlass13device_kernelIN5flash19enable_sm80_to_sm89INS1_16FlashAttnBwdSm80INS1_25CollectiveMainloopBwdSm80ILi2ELi2EN4cute5tupleIJNS5_1CILi128EEES8_NS7_ILi64EEEEEENS_10bfloat16_tEfNS_4arch4Sm80ELb0ELb0ELb1ELb1ELb0ELb0ELb0ELb0ELi2ELi4ELi4ELi4ELb0EEENS1_24CollectiveEpilogueBwdGQAISA_fSD_Li256ELb1ELb0EEENS1_19SingleTileSchedulerILb1ELb0ELb0ELi128EEEEEEEEEvNT_6ParamsE$_ZZN4cute12filter_tupleINS_5tupleIJNS_1CILi1EEENS1_IJiiiEEENS2_ILi64EEENS1_IJNS2_ILi72EEENS2_ILi144EEENS2_ILi288EEEEEENS2_ILi512EEEEEEZNS_7flattenISB_EEDaRKT_EUlRKT_E_EEDaSF_OT0_ENKUlDpSI_E_clIJNS1_IJS3_EEES4_NS1_IJS5_EEES9_NS1_IJSA_EEEEEEDaSM_) ;  /* 0xffff9b3000007944 */ /* 0x002fea0003c3ffff */
[----:B------:R-:W-:Y:S02]  /*11b80*/  MOV R4, R23 ;  /* 0x0000001700047202 */ /* 0x000fe40000000f00 */
[----:B------:R-:W-:-:S02]  /*11b90*/  MOV R6, 0x11bb0 ;  /* 0x00011bb000067802 */ /* 0x000fc40000000f00 */
[----:B--2--5:R-:W-:Y:S05]  /*11ba0*/  CALL.REL.NOINC `($_ZN7cutlass13device_kernelIN5flash19enable_sm80_to_sm89INS1_16FlashAttnBwdSm80INS1_25CollectiveMainloopBwdSm80ILi2ELi2EN4cute5tupleIJNS5_1CILi128EEES8_NS7_ILi64EEEEEENS_10bfloat16_tEfNS_4arch4Sm80ELb0ELb0ELb1ELb1ELb0ELb0ELb0ELb0ELi2ELi4ELi4ELi4ELb0EEENS1_24CollectiveEpilogueBwdGQAISA_fSD_Li256ELb1ELb0EEENS1_19SingleTileSchedulerILb1ELb0ELb0ELi128EEEEEEEEEvNT_6ParamsE$_ZN4cute3eso3ESOILb0ELb1EJiNS_1CILi72EEENS2_ILi512EEEEEC2ERKiRKS3_RKS4_) ;  /* 0xffff54d000007944 */ /* 0x024fea0003c3ffff */
[----:B-1----:R-:W2:Y:S01]  /*11bb0*/  LDL R4, [R1+0x758] ;  /* 0x0007580001047983 */ /* 0x002ea20000100800 */
[----:B------:R-:W-:Y:S01]  /*11bc0*/  IMAD.MOV.U32 R5, RZ, RZ, R3 ;  /* 0x000000ffff057224 */ /* 0x000fe200078e0003 */
[----:B------:R-:W-:Y:S01]  /*11bd0*/  MOV R3, R23 ;  /* 0x0000001700037202 */ /* 0x000fe20000000f00 */
[----:B------:R-:W-:Y:S01]  /*11be0*/  IMAD.MOV.U32 R68, RZ, RZ, R49 ;  /* 0x000000ffff447224 */ /* 0x000fe200078e0031 */
[----:B------:R-:W-:Y:S01]  /*11bf0*/  MOV R6, 0x11c20 ;  /* 0x00011c2000067802 */ /* 0x000fe20000000f00 */
[----:B--2---:R1:W-:Y:S04]  /*11c00*/  STL [R1+0x790], R4 ;  /* 0x0007900401007387 */ /* 0x0043e80000100800 */
[----:B-1----:R-:W-:Y:S05]  /*11c10*/  CALL.REL.NOINC `($_ZN7cutlass13device_kernelIN5flash19enable_sm80_to_sm89INS1_16FlashAttnBwdSm80INS1_25CollectiveMainloopBwdSm80ILi2ELi2EN4cute5tupleIJNS5_1CILi128EEES8_NS7_ILi64EEEEEENS_10bfloat16_tEfNS_4arch4Sm80ELb0ELb0ELb1ELb1ELb0ELb0ELb0ELb0ELi2ELi4ELi4ELi4ELb0EEENS1_24CollectiveEpilogueBwdGQAISA_fSD_Li256ELb1ELb0EEENS1_19SingleTileSchedulerILb1ELb0ELb0ELi128EEEEEEEEEvNT_6ParamsE$_ZN4cute3eso3ESOILb0ELb0EJiiNS_1CILi72EEENS2_ILi512EEEEEC2ERKiS7_RKS3_RKS4_) ;  /* 0xffff4cf000007944 */ /* 0x002fea0003c3ffff */
        /* <DEDUP_REMOVED lines=8> */
[----:B-1----:R-:W-:Y:S05]  /*11ca0*/  CALL.REL.NOINC `($_ZN7cutlass13device_kernelIN5flash19enable_sm80_to_sm89INS1_16FlashAttnBwdSm80INS1_25CollectiveMainloopBwdSm80ILi2ELi2EN4cute5tupleIJNS5_1CILi128EEES8_NS7_ILi64EEEEEENS_10bfloat16_tEfNS_4arch4Sm80ELb0ELb0ELb1ELb1ELb0ELb0ELb0ELb0ELi2ELi4ELi4ELi4ELb0EEENS1_24CollectiveEpilogueBwdGQAISA_fSD_Li256ELb1ELb0EEENS1_19SingleTileSchedulerILb1ELb0ELb0ELi128EEEEEEEEEvNT_6ParamsE$_ZN4cute3eso3ESOILb0ELb0EJiiiNS_1CILi72EEENS2_ILi512EEEEEC2ERKiS7_S7_RKS3_RKS4_) ;  /* 0xffff4f4000007944 */ /* 0x002fea0003c3ffff */
        /* <DEDUP_REMOVED lines=10> */
[----:B-1----:R-:W-:Y:S05]  /*11d50*/  CALL.REL.NOINC `($_ZN7cutlass13device_kernelIN5flash19enable_sm80_to_sm89INS1_16FlashAttnBwdSm80INS1_25CollectiveMainloopBwdSm80ILi2ELi2EN4cute5tupleIJNS5_1CILi128EEES8_NS7_ILi64EEEEEENS_10bfloat16_tEfNS_4arch4Sm80ELb0ELb0ELb1ELb1ELb0ELb0ELb0ELb0ELi2ELi4ELi4ELi4ELb0EEENS1_24CollectiveEpilogueBwdGQAISA_fSD_Li256ELb1ELb0EEENS1_19SingleTileSchedulerILb1ELb0ELb0ELi128EEEEEEEEEvNT_6ParamsE$_ZN4cute3eso3ESOILb1ELb0EJNS_1CILi1EEEiiiNS2_ILi72EEENS2_ILi512EEEEEC2ERKS3_RKiSA_SA_RKS4_RKS5_) ;  /* 0xffff5d8000007944 */ /* 0x002fea0003c3ffff */
[----:B-1----:R1:W5:Y:S04]  /*11d60*/  LDL R5, [R1+0x778] ;  /* 0x0007780001057983 */ /* 0x0023680000100800 */
[----:B------:R1:W5:Y:S01]  /*11d70*/  LDL.64 R2, [R1+0x770] ;  /* 0x0007700001027983 */ /* 0x0003620000100a00 */
[----:B------:R-:W-:-:S02]  /*11d80*/  MOV R4, R22 ;  /* 0x0000001600047202 */ /* 0x000fc40000000f00 */
[----:B------:R-:W-:Y:S02]  /*11d90*/  MOV R6, 0x11db0 ;  /* 0x00011db000067802 */ /* 0x000fe40000000f00 */
[----:B-1---5:R-:W-:Y:S05]  /*11da0*/  CALL.REL.NOINC `($_ZN7cutlass13device_kernelIN5flash19enable_sm80_to_sm89INS1_16FlashAttnBwdSm80INS1_25CollectiveMainloopBwdSm80ILi2ELi2EN4cute5tupleIJNS5_1CILi128EEES8_NS7_ILi64EEEEEENS_10bfloat16_tEfNS_4arch4Sm80ELb0ELb0ELb1ELb1ELb0ELb0ELb0ELb0ELi2ELi4ELi4ELi4ELb0EEENS1_24CollectiveEpilogueBwdGQAISA_fSD_Li256ELb1ELb0EEENS1_19SingleTileSchedulerILb1ELb0ELb0ELi128EEEEEEEEEvNT_6ParamsE$_ZN4cute5tupleIJNS0_IJNS_1CILi8EEENS1_ILi2EEES3_S3_S2_S3_EEENS0_IJNS1_ILi1EEEiiiNS1_ILi72EEENS1_ILi512EEEEEEEEC2ERKS4_RKS8_) ;  /* 0xffff8ce000007944 */ /* 0x022fea0003c3ffff */
[----:B------:R-:W2:Y:S04]  /*11db0*/  LDL.64 R4, [R1+0x770] ;  /* 0x0007700001047983 */ /* 0x000ea80000100a00 */
[----:B------:R-:W3:Y:S01]  /*11dc0*/  LDL R3, [R1+0x778] ;  /* 0x0007780001037983 */ /* 0x000ee20000100800 */
[----:B------:R-:W-:Y:S01]  /*11dd0*/  MOV R70, R43 ;  /* 0x0000002b00467202 */ /* 0x000fe20000000f00 */
[----:B------:R-:W-:Y:S01]  /*11de0*/  IMAD.MOV.U32 R71, RZ, RZ, R42 ;  /* 0x000000ffff477224 */ /* 0x000fe200078e002a */
[----:B------:R-:W-:Y:S01]  /*11df0*/  MOV R60, 0x11e70 ;  /* 0x00011e70003c7802 */ /* 0x000fe20000000f00 */
[----:B------:R1:W-:Y:S01]  /*11e00*/  STL.U8 [R1+0x11e0], RZ ;  /* 0x0011e0ff01007387 */ /* 0x0003e20000100000 */
[----:B------:R-:W-:Y:S02]  /*11e10*/  IMAD.MOV.U32 R63, RZ, RZ, R7 ;  /* 0x000000ffff3f7224 */ /* 0x000fe400078e0007 */
[----:B--2---:R-:W-:Y:S01]  /*11e20*/  IMAD.MOV.U32 R2, RZ, RZ, R5 ;  /* 0x000000ffff027224 */ /* 0x004fe200078e0005 */
[----:B------:R1:W-:Y:S01]  /*11e30*/  STL [R1+0x77c], R4 ;  /* 0x00077c0401007387 */ /* 0x0003e20000100800 */
[----:B------:R-:W-:-:S03]  /*11e40*/  MOV R5, R12 ;  /* 0x0000000c00057202 */ /* 0x000fc60000000f00 */
[----:B---3--:R1:W-:Y:S04]  /*11e50*/  STL.64 [R1+0x780], R2 ;  /* 0x0007800201007387 */ /* 0x0083e80000100a00 */
[----:B-1----:R-:W-:Y:S05]  /*11e60*/  CALL.REL.NOINC `($_ZN7cutlass13device_kernelIN5flash19enable_sm80_to_sm89INS1_16FlashAttnBwdSm80INS1_25CollectiveMainloopBwdSm80ILi2ELi2EN4cute5tupleIJNS5_1CILi128EEES8_NS7_ILi64EEEEEENS_10bfloat16_tEfNS_4arch4Sm80ELb0ELb0ELb1ELb1ELb0ELb0ELb0ELb0ELi2ELi4ELi4ELi4ELb0EEENS1_24CollectiveEpilogueBwdGQAISA_fSD_Li256ELb1ELb0EEENS1_19SingleTileSchedulerILb1ELb0ELb0ELi128EEEEEEEEEvNT_6ParamsE$_ZZN4cute6detail16composition_implINS_5tupleIJNS_1CILi8EEENS3_ILi2EEES5_S5_S4_S5_EEENS2_IJNS3_ILi1EEEiiiNS3_ILi72EEENS3_ILi512EEEEEENS2_IJNS2_IJS5_S5_S5_EEES5_NS3_ILi4EEEEEENS2_IJNS2_IJS7_S9_S4_EEENS3_ILi4096EEENS3_ILi16EEEEEEEEDaRKT_RKT0_RKT1_RKT2_ENKUlRKT_RKT0_E_clISB_SE_EEDaSW_SZ_) ;  /* 0xffffb8b000007944 */ /* 0x002fea0003c3ffff */
[----:B------:R-:W-:Y:S01]  /*11e70*/  IMAD.MOV.U32 R4, RZ, RZ, R43 ;  /* 0x000000ffff047224 */ /* 0x000fe200078e002b */
[----:B------:R-:W-:Y:S01]  /*11e80*/  MOV R2, R12 ;  /* 0x0000000c00027202 */ /* 0x000fe20000000f00 */
[----:B------:R-:W-:Y:S01]  /*11e90*/  IMAD.MOV.U32 R5, RZ, RZ, R42 ;  /* 0x000000ffff057224 */ /* 0x000fe200078e002a */
[----:B------:R-:W-:Y:S02]  /*11ea0*/  MOV R3, R7 ;  /* 0x0000000700037202 */ /* 0x000fe40000000f00 */
[----:B------:R-:W-:Y:S02]  /*11eb0*/  MOV R60, 0x11ed0 ;  /* 0x00011ed0003c7802 */ /* 0x000fe40000000f00 */
[----:B-1---5:R-:W-:Y:S05]  /*11ec0*/  CALL.REL.NOINC `($_ZN7cutlass13device_kernelIN5flash19enable_sm80_to_sm89INS1_16FlashAttnBwdSm80INS1_25CollectiveMainloopBwdSm80ILi2ELi2EN4cute5tupleIJNS5_1CILi128EEES8_NS7_ILi64EEEEEENS_10bfloat16_tEfNS_4arch4Sm80ELb0ELb0ELb1ELb1ELb0ELb0ELb0ELb0ELi2ELi4ELi4ELi4ELb0EEENS1_24CollectiveEpilogueBwdGQAISA_fSD_Li256ELb1ELb0EEENS1_19SingleTileSchedulerILb1ELb0ELb0ELi128EEEEEEEEEvNT_6ParamsE$_ZZN4cute6detail16composition_implINS_5tupleIJNS_1CILi8EEENS3_ILi2EEES5_S5_S4_S5_EEENS2_IJNS3_ILi1EEEiiiNS3_ILi72EEENS3_ILi512EEEEEENS2_IJNS2_IJS5_S5_S5_EEES5_NS3_ILi4EEEEEENS2_IJNS2_IJS7_S9_S4_EEENS3_ILi4096EEENS3_ILi16EEEEEEEEDaRKT_RKT0_RKT1_RKT2_ENKUlRKT_RKT0_E_clISC_SG_EEDaSW_SZ_) ;  /* 0xffffb96000007944 */ /* 0x022fea0003c3ffff */
[----:B-----5:R2:W-:Y:S01]  /*11ed0*/  STL.64 [R1+0x770], R2 ;  /* 0x0007700201007387 */ /* 0x0205e20000100a00 */
[----:B------:R-:W-:-:S03]  /*11ee0*/  MOV R4, 0x11f00 ;  /* 0x00011f0000047802 */ /* 0x000fc60000000f00 */
[----:B-12---:R-:W-:Y:S05]  /*11ef0*/  CALL.REL.NOINC `($_ZN7cutlass13device_kernelIN5flash19enable_sm80_to_sm89INS1_16FlashAttnBwdSm80INS1_25CollectiveMainloopBwdSm80ILi2ELi2EN4cute5tupleIJNS5_1CILi128EEES8_NS7_ILi64EEEEEENS_10bfloat16_tEfNS_4arch4Sm80ELb0ELb0ELb1ELb1ELb0ELb0ELb0ELb0ELi2ELi4ELi4ELi4ELb0EEENS1_24CollectiveEpilogueBwdGQAISA_fSD_Li256ELb1ELb0EEENS1_19SingleTileSchedulerILb1ELb0ELb0ELi128EEEEEEEEEvNT_6ParamsE$_ZN4cute3eso3ESOILb0ELb0EJNS_5tupleIJNS_1CILi1EEENS3_ILi512EEEiEEENS3_ILi4096EEENS2_IJiiEEEEEC2ERKS6_RKS7_RKS8_) ;  /* 0xffff3b1000007944 */ /* 0x006fea0003c3ffff */
[----:B------:R2:W5:Y:S04]  /*11f00*/  LDL R5, [R1+0x760] ;  /* 0x0007600001057983 */ /* 0x0005680000100800 */
[----:B-1----:R2:W5:Y:S01]  /*11f10*/  LDL.64 R2, [R1+0x758] ;  /* 0x0007580001027983 */ /* 0x0025620000100a00 */
[----:B------:R-:W-:-:S03]  /*11f20*/  MOV R6, 0x11f40 ;  /* 0x00011f4000067802 */ /* 0x000fc60000000f00 */
[----:B--2--5:R-:W-:Y:S05]  /*11f30*/  CALL.REL.NOINC `($_ZN7cutlass13device_kernelIN5flash19enable_sm80_to_sm89INS1_16FlashAttnBwdSm80INS1_25CollectiveMainloopBwdSm80ILi2ELi2EN4cute5tupleIJNS5_1CILi128EEES8_NS7_ILi64EEEEEENS_10bfloat16_tEfNS_4arch4Sm80ELb0ELb0ELb1ELb1ELb0ELb0ELb0ELb0ELi2ELi4ELi4ELi4ELb0EEENS1_24CollectiveEpilogueBwdGQAISA_fSD_Li256ELb1ELb0EEENS1_19SingleTileSchedulerILb1ELb0ELb0ELi128EEEEEEEEEvNT_6ParamsE$_ZN4cute5tupleIJNS0_IJNS0_IJNS_1CILi2EEES2_S2_EEES2_NS0_IJS2_S2_EEEEEENS0_IJNS0_IJNS1_ILi1EEENS1_ILi512EEEiEEENS1_ILi4096EEENS0_IJiiEEEEEEEEC2ERKS5_RKSB_) ;  /* 0xffff861000007944 */ /* 0x024fea0003c3ffff */
[----:B------:R1:W5:Y:S04]  /*11f40*/  LDL R4, [R1+0x760] ;  /* 0x0007600001047983 */ /* 0x0003680000100800 */
[----:B------:R1:W5:Y:S01]  /*11f50*/  LDL.64 R2, [R1+0x758] ;  /* 0x0007580001027983 */ /* 0x0003620000100a00 */
[----:B------:R-:W-:Y:S01]  /*11f60*/  LEA.HI R6, R13, R13, RZ, 0x1d ;  /* 0x0000000d0d067211 */ /* 0x000fe200078fe8ff */
[----:B------:R-:W-:-:S04]  /*11f70*/  IMAD.MOV.U32 R5, RZ, RZ, R46 ;  /* 0x000000ffff057224 */ /* 0x000fc800078e002e */
[----:B------:R-:W-:Y:S01]  /*11f80*/  IMAD.U32 R8, R11, 0x2, R6 ;  /* 0x000000020b087824 */ /* 0x000fe200078e0006 */
[----:B------:R-:W-:-:S04]  /*11f90*/  MOV R6, 0x11fc0 ;  /* 0x00011fc000067802 */ /* 0x000fc80000000f00 */
[----:B------:R1:W-:Y:S03]  /*11fa0*/  STL [R1+0x11e4], R8 ;  /* 0x0011e40801007387 */ /* 0x0003e60000100800 */
[----:B-1---5:R-:W-:Y:S05]  /*11fb0*/  CALL.REL.NOINC `($_ZN7cutlass13device_kernelIN5flash19enable_sm80_to_sm89INS1_16FlashAttnBwdSm80INS1_25CollectiveMainloopBwdSm80ILi2ELi2EN4cute5tupleIJNS5_1CILi128EEES8_NS7_ILi64EEEEEENS_10bfloat16_tEfNS_4arch4Sm80ELb0ELb0ELb1ELb1ELb0ELb0ELb0ELb0ELi2ELi4ELi4ELi4ELb0EEENS1_24CollectiveEpilogueBwdGQAISA_fSD_Li256ELb1ELb0EEENS1_19SingleTileSchedulerILb1ELb0ELb0ELi128EEEEEEEEEvNT_6ParamsE$_ZN4cute3eso3ESOILb0ELb0EJNS_6LayoutINS_5tupleIJNS3_IJNS_1CILi2EEES5_S5_EEES5_NS3_IJS5_S5_EEEEEENS3_IJNS3_IJNS4_ILi1EEENS4_ILi512EEEiEEENS4_ILi4096EEENS3_IJiiEEEEEEEEjEEC2ERKSF_RKj) ;  /* 0xffff419000007944 */ /* 0x022fea0003c3ffff */
[----:B------:R-:W2:Y:S04]  /*11fc0*/  LDL.64 R56, [R1+0x760] ;  /* 0x0007600001387983 */ /* 0x000ea80000100a00 */
[----:B-1----:R1:W5:Y:S01]  /*11fd0*/  LDL.64 R4, [R1+0x758] ;  /* 0x0007580001047983 */ /* 0x0023620000100a00 */
[----:B------:R-:W-:Y:S02]  /*11fe0*/  MOV R9, R23 ;  /* 0x0000001700097202 */ /* 0x000fe40000000f00 */
[----:B------:R-:W-:Y:S01]  /*11ff0*/  MOV R8, 0x12020 ;  /* 0x0001202000087802 */ /* 0x000fe20000000f00 */
[----:B--2---:R-:W-:-:S04]  /*12000*/  IMAD.WIDE.U32 R2, R57, 0x2, R54 ;  /* 0x0000000239027825 */ /* 0x004fc800078e0036 */
[----:B-1---5:R-:W-:Y:S05]  /*12010*/  CALL.REL.NOINC `($_ZN7cutlass13device_kernelIN5flash19enable_sm80_to_sm89INS1_16FlashAttnBwdSm80INS1_25CollectiveMainloopBwdSm80ILi2ELi2EN4cute5tupleIJNS5_1CILi128EEES8_NS7_ILi64EEEEEENS_10bfloat16_tEfNS_4arch4Sm80ELb0ELb0ELb1ELb1ELb0ELb0ELb0ELb0ELi2ELi4ELi4ELi4ELb0EEENS1_24CollectiveEpilogueBwdGQAISA_fSD_Li256ELb1ELb0EEENS1_19SingleTileSchedulerILb1ELb0ELb0ELi128EEEEEEEEEvNT_6ParamsE$_ZN4cute8smem_ptrIPN7cutlass10bfloat16_tEECI1NS_12iter_adaptorIS3_S4_EEES3_) ;  /* 0xffff8d9000007944 */ /* 0x022fea0003c3ffff */
[----:B------:R-:W2:Y:S01]  /*12020*/  LDL.64 R8, [R1+0x758] ;  /* 0x0007580001087983 */ /* 0x000ea20000100a00 */
[----:B------:R-:W-:Y:S01]  /*12030*/  IMAD.MOV.U32 R60, RZ, RZ, R56 ;  /* 0x000000ffff3c7224 */ /* 0x000fe200078e0038 */
[----:B-1----:R-:W-:Y:S01]  /*12040*/  MOV R2, R4 ;  /* 0x0000000400027202 */ /* 0x002fe20000000f00 */
[----:B------:R-:W-:Y:S01]  /*12050*/  IMAD.MOV.U32 R3, RZ, RZ, R5 ;  /* 0x000000ffff037224 */ /* 0x000fe200078e0005 */
[----:B------:R-:W-:Y:S01]  /*12060*/  MOV R6, 0x12090 ;  /* 0x0001209000067802 */ /* 0x000fe20000000f00 */
[----:B--2---:R1:W-:Y:S04]  /*12070*/  STL.64 [R1+0x770], R8 ;  /* 0x0007700801007387 */ /* 0x0043e80000100a00 */
[----:B-1----:R-:W-:Y:S05]  /*12080*/  CALL.REL.NOINC `($_ZN7cutlass13device_kernelIN5flash19enable_sm80_to_sm89INS1_16FlashAttnBwdSm80INS1_25CollectiveMainloopBwdSm80ILi2ELi2EN4cute5tupleIJNS5_1CILi128EEES8_NS7_ILi64EEEEEENS_10bfloat16_tEfNS_4arch4Sm80ELb0ELb0ELb1ELb1ELb0ELb0ELb0ELb0ELi2ELi4ELi4ELi4ELb0EEENS1_24CollectiveEpilogueBwdGQAISA_fSD_Li256ELb1ELb0EEENS1_19SingleTileSchedulerILb1ELb0ELb0ELi128EEEEEEEEEvNT_6ParamsE$_ZN4cute3eso3ESOILb0ELb0EJNS_6LayoutINS_5tupleIJNS3_IJNS_1CILi2EEES5_S5_EEES5_NS3_IJS5_S5_EEEEEENS3_IJNS3_IJNS4_ILi1EEENS4_ILi512EEEiEEENS4_ILi4096EEENS3_IJiiEEEEEEEENS_10ViewEngineINS_8smem_ptrIPN7cutlass10bfloat16_tEEEEEEEC2ERKSF_RKSM_) ;  /* 0xffff403000007944 */ /* 0x002fea0003c3ffff */
[----:B-1----:R1:W5:Y:S04]  /*12090*/  LDL R5, [R1+0x75c] ;  /* 0x00075c0001057983 */ /* 0x0023680000100800 */
[----:B------:R1:W5:Y:S01]  /*120a0*/  LDL R3, [R1+0x760] ;  /* 0x0007600001037983 */ /* 0x0003620000100800 */
[----:B------:R-:W-:-:S03]  /*120b0*/  MOV R4, 0x120d0 ;  /* 0x000120d000047802 */ /* 0x000fc60000000f00 */
[----:B-1---5:R-:W-:Y:S05]  /*120c0*/  CALL.REL.NOINC `($_ZN7cutlass13device_kernelIN5flash19enable_sm80_to_sm89INS1_16FlashAttnBwdSm80INS1_25CollectiveMainloopBwdSm80ILi2ELi2EN4cute5tupleIJNS5_1CILi128EEES8_NS7_ILi64EEEEEENS_10bfloat16_tEfNS_4arch4Sm80ELb0ELb0ELb1ELb1ELb0ELb0ELb0ELb0ELi2ELi4ELi4ELi4ELb0EEENS1_24CollectiveEpilogueBwdGQAISA_fSD_Li256ELb1ELb0EEENS1_19SingleTileSchedulerILb1ELb0ELb0ELi128EEEEEEEEEvNT_6ParamsE$_ZZN4cute4takeILi1ELi3ENS_5tupleIJNS1_IJNS_1CILi1EEENS2_ILi512EEEiEEENS2_ILi4096EEENS1_IJiiEEEEEEEEDaRKT1_ENKUlDpRKT_E_clIJS6_S7_EEEDaSF_) ;  /* 0xffffa34000007944 */ /* 0x022fea0003c3ffff */
[----:B------:R-:W-:Y:S02]  /*120d0*/  MOV R4, 0x120f0 ;  /* 0x000120f000047802 */ /* 0x000fe40000000f00 */
[----:B-1---5:R-:W-:Y:S05]  /*120e0*/  CALL.REL.NOINC `($_ZN7cutlass13device_kernelIN5flash19enable_sm80_to_sm89INS1_16FlashAttnBwdSm80INS1_25CollectiveMainloopBwdSm80ILi2ELi2EN4cute5tupleIJNS5_1CILi128EEES8_NS7_ILi64EEEEEENS_10bfloat16_tEfNS_4arch4Sm80ELb0ELb0ELb1ELb1ELb0ELb0ELb0ELb0ELi2ELi4ELi4ELi4ELb0EEENS1_24CollectiveEpilogueBwdGQAISA_fSD_Li256ELb1ELb0EEENS1_19SingleTileSchedulerILb1ELb0ELb0ELi128EEEEEEEEEvNT_6ParamsE$_ZZN4cute16flatten_to_tupleINS_5tupleIJNS_1CILi4096EEENS1_IJiiEEEEEEEEDaRKT_ENKUlRKT_E_clIS4_EEDaSB_) ;  /* 0xffffa07000007944 */ /* 0x022fea0003c3ffff */
[----:B------:R1:W-:Y:S01]  /*120f0*/  STL.64 [R1+0x758], R2 ;  /* 0x0007580201007387 */ /* 0x0003e20000100a00 */
[----:B------:R-:W-:-:S02]  /*12100*/  MOV R54, R23 ;  /* 0x0000001700367202 */ /* 0x000fc40000000f00 */
[----:B------:R-:W-:Y:S02]  /*12110*/  MOV R4, 0x12130 ;  /* 0x0001213000047802 */ /* 0x000fe40000000f00 */
[----:B-1----:R-:W-:Y:S05]  /*12120*/  CALL.REL.NOINC `($_ZN7cutlass13device_kernelIN5flash19enable_sm80_to_sm89INS1_16FlashAttnBwdSm80INS1_25CollectiveMainloopBwdSm80ILi2ELi2EN4cute5tupleIJNS5_1CILi128EEES8_NS7_ILi64EEEEEENS_10bfloat16_tEfNS_4arch4Sm80ELb0ELb0ELb1ELb1ELb0ELb0ELb0ELb0ELi2ELi4ELi4ELi4ELb0EEENS1_24CollectiveEpilogueBwdGQAISA_fSD_Li256ELb1ELb0EEENS1_19SingleTileSchedulerILb1ELb0ELb0ELi128EEEEEEEEEvNT_6ParamsE$_ZZN4cute12filter_tupleINS_5tupleIJNS_1CILi4096EEENS1_IJiiEEEEEEZNS_16flatten_to_tupleIS5_EEDaRKT_EUlRKT_E_EEDaS9_OT0_ENKUlDpSC_E_clIJNS1_IJS3_EEES4_EEEDaSG_) ;  /* 0xffff96e000007944 */ /* 0x002fea0003c3ffff */
        /* <DEDUP_REMOVED lines=14> */
[----:B--2--5:R-:W-:Y:S05]  /*12210*/  CALL.REL.NOINC `($_ZN7cutlass13device_kernelIN5flash19enable_sm80_to_sm89INS1_16FlashAttnBwdSm80INS1_25CollectiveMainloopBwdSm80ILi2ELi2EN4cute5tupleIJNS5_1CILi128EEES8_NS7_ILi64EEEEEENS_10bfloat16_tEfNS_4arch4Sm80ELb0ELb0ELb1ELb1ELb0ELb0ELb0ELb0ELi2ELi4ELi4ELi4ELb0EEENS1_24CollectiveEpilogueBwdGQAISA_fSD_Li256ELb1ELb0EEENS1_19SingleTileSchedulerILb1ELb0ELb0ELi128EEEEEEEEEvNT_6ParamsE$_ZN4cute3eso3ESOILb1ELb0EJNS_14ComposedLayoutINS_7SwizzleILi3ELi3ELi3EEENS_1CILi0EEENS_6LayoutINS_5tupleIJNS8_IJNS8_IJNS5_ILi4EEENS5_ILi8EEEEEENS8_IJNS5_ILi2EEENS5_ILi1EEEEEEEEENS8_IJNS8_IJSC_SC_EEENS8_IJSA_S9_EEEEEEEEENS8_IJNS8_IJNS8_IJSC_NS5_ILi64EEEEEENS8_IJNS5_ILi512EEES6_EEEEEENS8_IJNS8_IJSD_SA_EEENS8_IJNS5_ILi1024EEENS5_ILi16EEEEEEEEEEEEEEEENS_10ViewEngineINS_8smem_ptrIPN7cutlass10bfloat16_tEEEEEEEC2ERKSW_RKS13_) ;  /* 0xffff503000007944 */ /* 0x024fea0003c3ffff */
        /* <DEDUP_REMOVED lines=29> */
[----:B-12--5:R-:W-:Y:S05]  /*123f0*/  CALL.REL.NOINC `($_ZN7cutlass13device_kernelIN5flash19enable_sm80_to_sm89INS1_16FlashAttnBwdSm80INS1_25CollectiveMainloopBwdSm80ILi2ELi2EN4cute5tupleIJNS5_1CILi128EEES8_NS7_ILi64EEEEEENS_10bfloat16_tEfNS_4arch4Sm80ELb0ELb0ELb1ELb1ELb0ELb0ELb0ELb0ELi2ELi4ELi4ELi4ELb0EEENS1_24CollectiveEpilogueBwdGQAISA_fSD_Li256ELb1ELb0EEENS1_19SingleTileSchedulerILb1ELb0ELb0ELi128EEEEEEEEEvNT_6ParamsE$_ZZN4cute7idx2crdINS_5tupleIJiiNS_1CILi0EEEEEENS1_IJNS1_IJNS2_ILi4EEENS2_ILi8EEEEEENS2_ILi2EEENS2_ILi1EEEEEEEEDaRKT_RKT0_ENKUlRKT_RKT0_E_clIiS7_EEDaSJ_SM_) ;  /* 0xffffc98000007944 */ /* 0x026fea0003c3ffff */
[----:B------:R-:W-:Y:S02]  /*12400*/  MOV R2, 0x12420 ;  /* 0x0001242000027802 */ /* 0x000fe40000000f00 */
[----:B-1----:R-:W-:Y:S05]  /*12410*/  CALL.REL.NOINC `($_ZN7cutlass13device_kernelIN5flash19enable_sm80_to_sm89INS1_16FlashAttnBwdSm80INS1_25CollectiveMainloopBwdSm80ILi2ELi2EN4cute5tupleIJNS5_1CILi128EEES8_NS7_ILi64EEEEEENS_10bfloat16_tEfNS_4arch4Sm80ELb0ELb0ELb1ELb1ELb0ELb0ELb0ELb0ELi2ELi4ELi4ELi4ELb0EEENS1_24CollectiveEpilogueBwdGQAISA_fSD_Li256ELb1ELb0EEENS1_19SingleTileSchedulerILb1ELb0ELb0ELi128EEEEEEEEEvNT_6ParamsE$_ZZN4cute7idx2crdINS_5tupleIJiiNS_1CILi0EEEEEENS1_IJNS1_IJNS2_ILi4EEENS2_ILi8EEEEEENS2_ILi2EEENS2_ILi1EEEEEEEEDaRKT_RKT0_ENKUlRKT_RKT0_E_clIiS8_EEDaSJ_SM_) ;  /* 0xffffcd8000007944 */ /* 0x002fea0003c3ffff */
[----:B------:R1:W-:Y:S01]  /*12420*/  STL [R1+0x758], R6 ;  /* 0x0007580601007387 */ /* 0x0003e20000100800 */
[----:B------:R-:W-:-:S02]  /*12430*/  MOV R2, R23 ;  /* 0x0000001700027202 */ /* 0x000fc40000000f00 */
[----:B------:R-:W-:Y:S02]  /*12440*/  MOV R68, 0x12460 ;  /* 0x0001246000447802 */ /* 0x000fe40000000f00 */
[----:B-1----:R-:W-:Y:S05]  /*12450*/  CALL.REL.NOINC `($_ZN7cutlass13device_kernelIN5flash19enable_sm80_to_sm89INS1_16FlashAttnBwdSm80INS1_25CollectiveMainloopBwdSm80ILi2ELi2EN4cute5tupleIJNS5_1CILi128EEES8_NS7_ILi64EEEEEENS_10bfloat16_tEfNS_4arch4Sm80ELb0ELb0ELb1ELb1ELb0ELb0ELb0ELb0ELi2ELi4ELi4ELi4ELb0EEENS1_24CollectiveEpilogueBwdGQAISA_fSD_Li256ELb1ELb0EEENS1_19SingleTileSchedulerILb1ELb0ELb0ELi128EEEEEEEEEvNT_6ParamsE$_ZZN4cute9transformINS_5tupleIJiiNS_1CILi0EEEEEENS1_IJNS1_IJNS2_ILi4EEENS2_ILi8EEEEEENS2_ILi2EEENS2_ILi1EEEEEEZNS_7idx2crdIS4_SA_EEDaRKT_RKT0_EUlRKT_RKT0_E_EEDaSE_SH_OT1_ENKUlDpSK_E_clIJNS1_IJiiEEEiS3_EEEDaSR_) ;  /* 0xffffd49000007944 */ /* 0x002fea0003c3ffff */
[----:B------:R-:W-:Y:S02]  /*12460*/  MOV R6, 0x12480 ;  /* 0x0001248000067802 */ /* 0x000fe40000000f00 */
[----:B--2--5:R-:W-:Y:S05]  /*12470*/  CALL.REL.NOINC `($_ZN7cutlass13device_kernelIN5flash19enable_sm80_to_sm89INS1_16FlashAttnBwdSm80INS1_25CollectiveMainloopBwdSm80ILi2ELi2EN4cute5tupleIJNS5_1CILi128EEES8_NS7_ILi64EEEEEENS_10bfloat16_tEfNS_4arch4Sm80ELb0ELb0ELb1ELb1ELb0ELb0ELb0ELb0ELi2ELi4ELi4ELi4ELb0EEENS1_24CollectiveEpilogueBwdGQAISA_fSD_Li256ELb1ELb0EEENS1_19SingleTileSchedulerILb1ELb0ELb0ELi128EEEEEEEEEvNT_6ParamsE$_ZZN4cute13to_mixed_bitsINS_5tupleIJNS1_IJNS_1CILi4EEENS2_ILi8EEEEEENS2_ILi2EEENS2_ILi1EEEEEENS1_IJNS1_IJNS2_ILi0EEENS2_ILi64EEEEEES9_S9_EEENS1_IJNS1_IJiiEEEiS9_EEEEEDaRKT_RKT0_RKT1_ENKUlRKT_RKT0_RKT1_E_clIS5_SB_SD_EEDaSQ_ST_SW_) ;  /* 0xffff956000007944 */ /* 0x024fea0003c3ffff */
[----:B------:R-:W-:Y:S02]  /*12480*/  MOV R2, 0x124a0 ;  /* 0x000124a000027802 */ /* 0x000fe40000000f00 */
[----:B------:R-:W-:Y:S05]  /*12490*/  CALL.REL.NOINC `($_ZN7cutlass13device_kernelIN5flash19enable_sm80_to_sm89INS1_16FlashAttnBwdSm80INS1_25CollectiveMainloopBwdSm80ILi2ELi2EN4cute5tupleIJNS5_1CILi128EEES8_NS7_ILi64EEEEEENS_10bfloat16_tEfNS_4arch4Sm80ELb0ELb0ELb1ELb1ELb0ELb0ELb0ELb0ELi2ELi4ELi4ELi4ELb0EEENS1_24CollectiveEpilogueBwdGQAISA_fSD_Li256ELb1ELb0EEENS1_19SingleTileSchedulerILb1ELb0ELb0ELi128EEEEEEEEEvNT_6ParamsE$_ZZN4cute13to_mixed_bitsINS_5tupleIJNS1_IJNS_1CILi4EEENS2_ILi8EEEEEENS2_ILi2EEENS2_ILi1EEEEEENS1_IJNS1_IJNS2_ILi0EEENS2_ILi64EEEEEES9_S9_EEENS1_IJNS1_IJiiEEEiS9_EEEEEDaRKT_RKT0_RKT1_ENKUlDpRKT_E_clIJNS_9MixedBitsILj0ELj448EEENS2_ILj0EEESW_EEEDaSR_) ;  /* 0xffff951000007944 */ /* 0x000fea0003c3ffff */
        /* <DEDUP_REMOVED lines=52> */
[----:B------:R-:W-:Y:S01]  /*127e0*/  IMAD.MOV.U32 R8, RZ, RZ, R2 ;  /* 0x000000ffff087224 */ /* 0x000fe200078e0002 */
[----:B------:R-:W-:Y:S01]  /*127f0*/  MOV R2, R22 ;  /* 0x0000001600027202 */ /* 0x000fe20000000f00 */
[----:B------:R-:W-:Y:S01]  /*12800*/  IMAD.MOV.U32 R10, RZ, RZ, R48 ;  /* 0x000000ffff0a7224 */ /* 0x000fe200078e0030 */
[----:B------:R-:W-:-:S02]  /*12810*/  MOV R9, R40 ;  /* 0x0000002800097202 */ /* 0x000fc40000000f00 */
[----:B------:R-:W-:Y:S01]  /*12820*/  MOV R6, 0x12850 ;  /* 0x0001285000067802 */ /* 0x000fe20000000f00 */
[----:B--2---:R1:W-:Y:S04]  /*12830*/  STL.64 [R1+0x788], R4 ;  /* 0x0007880401007387 */ /* 0x0043e80000100a00 */
[----:B-1----:R-:W-:Y:S05]  /*12840*/  CALL.REL.NOINC `($_ZN7cutlass13device_kernelIN5flash19enable_sm80_to_sm89INS1_16FlashAttnBwdSm80INS1_25CollectiveMainloopBwdSm80ILi2ELi2EN4cute5tupleIJNS5_1CILi128EEES8_NS7_ILi64EEEEEENS_10bfloat16_tEfNS_4arch4Sm80ELb0ELb0ELb1ELb1ELb0ELb0ELb0ELb0ELi2ELi4ELi4ELi4ELb0EEENS1_24CollectiveEpilogueBwdGQAISA_fSD_Li256ELb1ELb0EEENS1_19SingleTileSchedulerILb1ELb0ELb0ELi128EEEEEEEEEvNT_6ParamsE$_ZN4cute3eso3ESOILb0ELb0EJiiiNS_1CILi72EEENS2_ILi512EEEEEC2ERKiS7_S7_RKS3_RKS4_) ;  /* 0xffff43a000007944 */ /* 0x002fea0003c3ffff */
        /* <DEDUP_REMOVED lines=23> */
[----:B-1----:R-:W-:Y:S05]  /*129c0*/  CALL.REL.NOINC `($_ZN7cutlass13device_kernelIN5flash19enable_sm80_to_sm89INS1_16FlashAttnBwdSm80INS1_25CollectiveMainloopBwdSm80ILi2ELi2EN4cute5tupleIJNS5_1CILi128EEES8_NS7_ILi64EEEEEENS_10bfloat16_tEfNS_4arch4Sm80ELb0ELb0ELb1ELb1ELb0ELb0ELb0ELb0ELi2ELi4ELi4ELi4ELb0EEENS1_24CollectiveEpilogueBwdGQAISA_fSD_Li256ELb1ELb0EEENS1_19SingleTileSchedulerILb1ELb0ELb0ELi128EEEEEEEEEvNT_6ParamsE$_ZZN4cute6detail16composition_implINS_5tupleIJNS_1CILi8EEENS3_ILi2EEES5_S5_S4_S5_EEENS2_IJNS3_ILi1EEEiiiNS3_ILi72EEENS3_ILi512EEEEEENS2_IJNS2_IJS5_S5_EEES4_NS3_ILi4EEEEEENS2_IJNS2_IJS7_S4_EEENS3_ILi1024EEENS3_ILi16EEEEEEEEDaRKT_RKT0_RKT1_RKT2_ENKUlRKT_RKT0_E_clISB_SE_EEDaSW_SZ_) ;  /* 0xffffa87000007944 */ /* 0x002fea0003c3ffff */
[----:B------:R-:W-:Y:S01]  /*129d0*/  IMAD.MOV.U32 R2, RZ, RZ, R43 ;  /* 0x000000ffff027224 */ /* 0x000fe200078e002b */
[----:B------:R-:W-:Y:S01]  /*129e0*/  MOV R43, R42 ;  /* 0x0000002a002b7202 */ /* 0x000fe20000000f00 */
[----:B------:R-:W-:Y:S01]  /*129f0*/  IMAD.MOV.U32 R4, RZ, RZ, R12 ;  /* 0x000000ffff047224 */ /* 0x000fe200078e000c */
[----:B------:R-:W-:Y:S02]  /*12a00*/  MOV R42, 0x12a20 ;  /* 0x00012a20002a7802 */ /* 0x000fe40000000f00 */
[----:B-1---5:R-:W-:Y:S05]  /*12a10*/  CALL.REL.NOINC `($_ZN7cutlass13device_kernelIN5flash19enable_sm80_to_sm89INS1_16FlashAttnBwdSm80INS1_25CollectiveMainloopBwdSm80ILi2ELi2EN4cute5tupleIJNS5_1CILi128EEES8_NS7_ILi64EEEEEENS_10bfloat16_tEfNS_4arch4Sm80ELb0ELb0ELb1ELb1ELb0ELb0ELb0ELb0ELi2ELi4ELi4ELi4ELb0EEENS1_24CollectiveEpilogueBwdGQAISA_fSD_Li256ELb1ELb0EEENS1_19SingleTileSchedulerILb1ELb0ELb0ELi128EEEEEEEEEvNT_6ParamsE$_ZZN4cute6detail16composition_implINS_5tupleIJNS_1CILi8EEENS3_ILi2EEES5_S5_S4_S5_EEENS2_IJNS3_ILi1EEEiiiNS3_ILi72EEENS3_ILi512EEEEEENS2_IJNS2_IJS5_S5_EEES4_NS3_ILi4EEEEEENS2_IJNS2_IJS7_S4_EEENS3_ILi1024EEENS3_ILi16EEEEEEEEDaRKT_RKT0_RKT1_RKT2_ENKUlRKT_RKT0_E_clISC_SG_EEDaSW_SZ_) ;  /* 0xffffa90000007944 */ /* 0x022fea0003c3ffff */
[----:B-----5:R2:W-:Y:S01]  /*12a20*/  STL.64 [R1+0x770], R2 ;  /* 0x0007700201007387 */ /* 0x0205e20000100a00 */
[----:B------:R-:W-:-:S03]  /*12a30*/  MOV R4, 0x12a50 ;  /* 0x00012a5000047802 */ /* 0x000fc60000000f00 */
[----:B-12---:R-:W-:Y:S05]  /*12a40*/  CALL.REL.NOINC `($_ZN7cutlass13device_kernelIN5flash19enable_sm80_to_sm89INS1_16FlashAttnBwdSm80INS1_25CollectiveMainloopBwdSm80ILi2ELi2EN4cute5tupleIJNS5_1CILi128EEES8_NS7_ILi64EEEEEENS_10bfloat16_tEfNS_4arch4Sm80ELb0ELb0ELb1ELb1ELb0ELb0ELb0ELb0ELi2ELi4ELi4ELi4ELb0EEENS1_24CollectiveEpilogueBwdGQAISA_fSD_Li256ELb1ELb0EEENS1_19SingleTileSchedulerILb1ELb0ELb0ELi128EEEEEEEEEvNT_6ParamsE$_ZN4cute3eso3ESOILb0ELb0EJNS_5tupleIJNS_1CILi1EEEiEEENS3_ILi1024EEENS2_IJiiEEEEEC2ERKS5_RKS6_RKS7_) ;  /* 0xffff305000007944 */ /* 0x006fea0003c3ffff */
[----:B------:R2:W5:Y:S04]  /*12a50*/  LDL R5, [R1+0x760] ;  /* 0x0007600001057983 */ /* 0x0005680000100800 */
[----:B-1----:R2:W5:Y:S01]  /*12a60*/  LDL.64 R2, [R1+0x758] ;  /* 0x0007580001027983 */ /* 0x0025620000100a00 */
[----:B------:R-:W-:-:S03]  /*12a70*/  MOV R6, 0x12a90 ;  /* 0x00012a9000067802 */ /* 0x000fc60000000f00 */
[----:B--2--5:R-:W-:Y:S05]  /*12a80*/  CALL.REL.NOINC `($_ZN7cutlass13device_kernelIN5flash19enable_sm80_to_sm89INS1_16FlashAttnBwdSm80INS1_25CollectiveMainloopBwdSm80ILi2ELi2EN4cute5tupleIJNS5_1CILi128EEES8_NS7_ILi64EEEEEENS_10bfloat16_tEfNS_4arch4Sm80ELb0ELb0ELb1ELb1ELb0ELb0ELb0ELb0ELi2ELi4ELi4ELi4ELb0EEENS1_24CollectiveEpilogueBwdGQAISA_fSD_Li256ELb1ELb0EEENS1_19SingleTileSchedulerILb1ELb0ELb0ELi128EEEEEEEEEvNT_6ParamsE$_ZN4cute5tupleIJNS0_IJNS0_IJNS_1CILi2EEES2_EEENS1_ILi8EEES3_EEENS0_IJNS0_IJNS1_ILi1EEEiEEENS1_ILi1024EEENS0_IJiiEEEEEEEEC2ERKS5_RKSA_) ;  /* 0xffff79a000007944 */ /* 0x024fea0003c3ffff */
[----:B-1----:R1:W5:Y:S04]  /*12a90*/  LDL R4, [R1+0x760] ;  /* 0x0007600001047983 */ /* 0x0023680000100800 */
[----:B------:R1:W5:Y:S01]  /*12aa0*/  LDL.64 R2, [R1+0x758] ;  /* 0x0007580001027983 */ /* 0x0003620000100a00 */
[----:B------:R-:W-:Y:S01]  /*12ab0*/  LEA.HI R6, R13, R13, RZ, 0x1d ;  /* 0x0000000d0d067211 */ /* 0x000fe200078fe8ff */
[----:B------:R-:W-:-:S04]  /*12ac0*/  IMAD.MOV.U32 R12, RZ, RZ, R46 ;  /* 0x000000ffff0c7224 */ /* 0x000fc800078e002e */
[----:B------:R-:W-:Y:S01]  /*12ad0*/  IMAD.U32 R8, R11, 0x2, R6 ;  /* 0x000000020b087824 */ /* 0x000fe200078e0006 */
[----:B------:R-:W-:-:S04]  /*12ae0*/  MOV R6, 0x12b10 ;  /* 0x00012b1000067802 */ /* 0x000fc80000000f00 */
[----:B------:R1:W-:Y:S03]  /*12af0*/  STL [R1+0x11e4], R8 ;  /* 0x0011e40801007387 */ /* 0x0003e60000100800 */
[----:B-1---5:R-:W-:Y:S05]  /*12b00*/  CALL.REL.NOINC `($_ZN7cutlass13device_kernelIN5flash19enable_sm80_to_sm89INS1_16FlashAttnBwdSm80INS1_25CollectiveMainloopBwdSm80ILi2ELi2EN4cute5tupleIJNS5_1CILi128EEES8_NS7_ILi64EEEEEENS_10bfloat16_tEfNS_4arch4Sm80ELb0ELb0ELb1ELb1ELb0ELb0ELb0ELb0ELi2ELi4ELi4ELi4ELb0EEENS1_24CollectiveEpilogueBwdGQAISA_fSD_Li256ELb1ELb0EEENS1_19SingleTileSchedulerILb1ELb0ELb0ELi128EEEEEEEEEvNT_6ParamsE$_ZN4cute3eso3ESOILb0ELb0EJNS_6LayoutINS_5tupleIJNS3_IJNS_1CILi2EEES5_EEENS4_ILi8EEES6_EEENS3_IJNS3_IJNS4_ILi1EEEiEEENS4_ILi1024EEENS3_IJiiEEEEEEEEjEEC2ERKSE_RKj) ;  /* 0xffff32b000007944 */ /* 0x022fea0003c3ffff */
[----:B------:R-:W2:Y:S04]  /*12b10*/  LDL.64 R12, [R1+0x760] ;  /* 0x00076000010c7983 */ /* 0x000ea80000100a00 */
[----:B-1----:R1:W5:Y:S01]  /*12b20*/  LDL.64 R4, [R1+0x758] ;  /* 0x0007580001047983 */ /* 0x0023620000100a00 */
[----:B------:R-:W-:Y:S02]  /*12b30*/  MOV R9, R23 ;  /* 0x0000001700097202 */ /* 0x000fe40000000f00 */
[----:B------:R-:W-:Y:S01]  /*12b40*/  MOV R8, 0x12b70 ;  /* 0x00012b7000087802 */ /* 0x000fe20000000f00 */
[----:B--2---:R-:W-:-:S04]  /*12b50*/  IMAD.WIDE.U32 R2, R13, 0x2, R56 ;  /* 0x000000020d027825 */ /* 0x004fc800078e0038 */
[----:B-1---5:R-:W-:Y:S05]  /*12b60*/  CALL.REL.NOINC `($_ZN7cutlass13device_kernelIN5flash19enable_sm80_to_sm89INS1_16FlashAttnBwdSm80INS1_25CollectiveMainloopBwdSm80ILi2ELi2EN4cute5tupleIJNS5_1CILi128EEES8_NS7_ILi64EEEEEENS_10bfloat16_tEfNS_4arch4Sm80ELb0ELb0ELb1ELb1ELb0ELb0ELb0ELb0ELi2ELi4ELi4ELi4ELb0EEENS1_24CollectiveEpilogueBwdGQAISA_fSD_Li256ELb1ELb0EEENS1_19SingleTileSchedulerILb1ELb0ELb0ELi128EEEEEEEEEvNT_6ParamsE$_ZN4cute8smem_ptrIPN7cutlass10bfloat16_tEECI1NS_12iter_adaptorIS3_S4_EEES3_) ;  /* 0xffff824000007944 */ /* 0x022fea0003c3ffff */
[----:B-1----:R-:W2:Y:S01]  /*12b70*/  LDL.64 R2, [R1+0x758] ;  /* 0x0007580001027983 */ /* 0x002ea20000100a00 */
[----:B------:R-:W-:-:S03]  /*12b80*/  MOV R6, 0x12bb0 ;  /* 0x00012bb000067802 */ /* 0x000fc60000000f00 */
[----:B--2---:R1:W-:Y:S04]  /*12b90*/  STL.64 [R1+0x770], R2 ;  /* 0x0007700201007387 */ /* 0x0043e80000100a00 */
[----:B-1----:R-:W-:Y:S05]  /*12ba0*/  CALL.REL.NOINC `($_ZN7cutlass13device_kernelIN5flash19enable_sm80_to_sm89INS1_16FlashAttnBwdSm80INS1_25CollectiveMainloopBwdSm80ILi2ELi2EN4cute5tupleIJNS5_1CILi128EEES8_NS7_ILi64EEEEEENS_10bfloat16_tEfNS_4arch4Sm80ELb0ELb0ELb1ELb1ELb0ELb0ELb0ELb0ELi2ELi4ELi4ELi4ELb0EEENS1_24CollectiveEpilogueBwdGQAISA_fSD_Li256ELb1ELb0EEENS1_19SingleTileSchedulerILb1ELb0ELb0ELi128EEEEEEEEEvNT_6ParamsE$_ZN4cute3eso3ESOILb0ELb0EJNS_6LayoutINS_5tupleIJNS3_IJNS_1CILi2EEES5_EEENS4_ILi8EEES6_EEENS3_IJNS3_IJNS4_ILi1EEEiEEENS4_ILi1024EEENS3_IJiiEEEEEEEENS_10ViewEngineINS_8smem_ptrIPN7cutlass10bfloat16_tEEEEEEEC2ERKSE_RKSL_) ;  /* 0xffff319000007944 */ /* 0x002fea0003c3ffff */
[----:B-1----:R1:W5:Y:S04]  /*12bb0*/  LDL R5, [R1+0x75c] ;  /* 0x00075c0001057983 */ /* 0x0023680000100800 */
[----:B------:R1:W5:Y:S01]  /*12bc0*/  LDL R3, [R1+0x760] ;  /* 0x0007600001037983 */ /* 0x0003620000100800 */
[----:B------:R-:W-:-:S03]  /*12bd0*/  MOV R4, 0x12bf0 ;  /* 0x00012bf000047802 */ /* 0x000fc60000000f00 */
[----:B-1---5:R-:W-:Y:S05]  /*12be0*/  CALL.REL.NOINC `($_ZN7cutlass13device_kernelIN5flash19enable_sm80_to_sm89INS1_16FlashAttnBwdSm80INS1_25CollectiveMainloopBwdSm80ILi2ELi2EN4cute5tupleIJNS5_1CILi128EEES8_NS7_ILi64EEEEEENS_10bfloat16_tEfNS_4arch4Sm80ELb0ELb0ELb1ELb1ELb0ELb0ELb0ELb0ELi2ELi4ELi4ELi4ELb0EEENS1_24CollectiveEpilogueBwdGQAISA_fSD_Li256ELb1ELb0EEENS1_19SingleTileSchedulerILb1ELb0ELb0ELi128EEEEEEEEEvNT_6ParamsE$_ZZN4cute4takeILi1ELi3ENS_5tupleIJNS1_IJNS_1CILi1EEEiEEENS2_ILi1024EEENS1_IJiiEEEEEEEEDaRKT1_ENKUlDpRKT_E_clIJS5_S6_EEEDaSE_) ;  /* 0xffff989000007944 */ /* 0x022fea0003c3ffff */
[----:B------:R-:W-:Y:S02]  /*12bf0*/  MOV R4, 0x12c10 ;  /* 0x00012c1000047802 */ /* 0x000fe40000000f00 */
[----:B-1---5:R-:W-:Y:S05]  /*12c00*/  CALL.REL.NOINC `($_ZN7cutlass13device_kernelIN5flash19enable_sm80_to_sm89INS1_16FlashAttnBwdSm80INS1_25CollectiveMainloopBwdSm80ILi2ELi2EN4cute5tupleIJNS5_1CILi128EEES8_NS7_ILi64EEEEEENS_10bfloat16_tEfNS_4arch4Sm80ELb0ELb0ELb1ELb1ELb0ELb0ELb0ELb0ELi2ELi4ELi4ELi4ELb0EEENS1_24CollectiveEpilogueBwdGQAISA_fSD_Li256ELb1ELb0EEENS1_19SingleTileSchedulerILb1ELb0ELb0ELi128EEEEEEEEEvNT_6ParamsE$_ZZN4cute16flatten_to_tupleINS_5tupleIJNS_1CILi1024EEENS1_IJiiEEEEEEEEDaRKT_ENKUlRKT_E_clIS4_EEDaSB_) ;  /* 0xffff947000007944 */ /* 0x022fea0003c3ffff */
[----:B------:R1:W-:Y:S01]  /*12c10*/  STL.64 [R1+0x758], R2 ;  /* 0x0007580201007387 */ /* 0x0003e20000100a00 */
[----:B------:R-:W-:Y:S02]  /*12c20*/  MOV R5, R23 ;  /* 0x0000001700057202 */ /* 0x000fe40000000f00 */
[----:B------:R-:W-:Y:S02]  /*12c30*/  MOV R4, 0x12c50 ;  /* 0x00012c5000047802 */ /* 0x000fe40000000f00 */
[----:B-1----:R-:W-:Y:S05]  /*12c40*/  CALL.REL.NOINC `($_ZN7cutlass13device_kernelIN5flash19enable_sm80_to_sm89INS1_16FlashAttnBwdSm80INS1_25CollectiveMainloopBwdSm80ILi2ELi2EN4cute5tupleIJNS5_1CILi128EEES8_NS7_ILi64EEEEEENS_10bfloat16_tEfNS_4arch4Sm80ELb0ELb0ELb1ELb1ELb0ELb0ELb0ELb0ELi2ELi4ELi4ELi4ELb0EEENS1_24CollectiveEpilogueBwdGQAISA_fSD_Li256ELb1ELb0EEENS1_19SingleTileSchedulerILb1ELb0ELb0ELi128EEEEEEEEEvNT_6ParamsE$_ZZN4cute12filter_tupleINS_5tupleIJNS_1CILi1024EEENS1_IJiiEEEEEEZNS_16flatten_to_tupleIS5_EEDaRKT_EUlRKT_E_EEDaS9_OT0_ENKUlDpSC_E_clIJNS1_IJS3_EEES4_EEEDaSG_) ;  /* 0xffff891000007944 */ /* 0x002fea0003c3ffff */
        /* <DEDUP_REMOVED lines=22> */
[----:B--2--5:R-:W-:Y:S05]  /*12db0*/  CALL.REL.NOINC `($_ZN7cutlass13device_kernelIN5flash19enable_sm80_to_sm89INS1_16FlashAttnBwdSm80INS1_25CollectiveMainloopBwdSm80ILi2ELi2EN4cute5tupleIJNS5_1CILi128EEES8_NS7_ILi64EEEEEENS_10bfloat16_tEfNS_4arch4Sm80ELb0ELb0ELb1ELb1ELb0ELb0ELb0ELb0ELi2ELi4ELi4ELi4ELb0EEENS1_24CollectiveEpilogueBwdGQAISA_fSD_Li256ELb1ELb0EEENS1_19SingleTileSchedulerILb1ELb0ELb0ELi128EEEEEEEEEvNT_6ParamsE$_ZN4cute3eso3ESOILb1ELb0EJNS_10UnderscoreES2_S2_iEEC2ERKS2_S5_S5_RKi) ;  /* 0xffff436000007944 */ /* 0x024fea0003c3ffff */
[----:B------:R-:W-:Y:S01]  /*12dc0*/  ULDC.64 UR4, c[0x0][0x118] ;  /* 0x0000460000047ab9 */ /* 0x000fe20000000a00 */
[----:B------:R2:W5:Y:S04]  /*12dd0*/  LDL R7, [R1+0x758] ;  /* 0x0007580001077983 */ /* 0x0005680000100800 */
[----:B------:R2:W5:Y:S04]  /*12de0*/  LD.E R5, [R10.64] ;  /* 0x000000040a057980 */ /* 0x000568000c101900 */
[----:B-1----:R2:W5:Y:S01]  /*12df0*/  LD.E R3, [R10.64+0x4] ;  /* 0x000004040a037980 */ /* 0x002562000c101900 */
[----:B------:R-:W-:-:S03]  /*12e00*/  MOV R4, 0x12e20 ;  /* 0x00012e2000047802 */ /* 0x000fc60000000f00 */
[----:B--2--5:R-:W-:Y:S05]  /*12e10*/  CALL.REL.NOINC `($_ZN7cutlass13device_kernelIN5flash19enable_sm80_to_sm89INS1_16FlashAttnBwdSm80INS1_25CollectiveMainloopBwdSm80ILi2ELi2EN4cute5tupleIJNS5_1CILi128EEES8_NS7_ILi64EEEEEENS_10bfloat16_tEfNS_4arch4Sm80ELb0ELb0ELb1ELb1ELb0ELb0ELb0ELb0ELi2ELi4ELi4ELi4ELb0EEENS1_24CollectiveEpilogueBwdGQAISA_fSD_Li256ELb1ELb0EEENS1_19SingleTileSchedulerILb1ELb0ELb0ELi128EEEEEEEEEvNT_6ParamsE$_ZZN4cute5sliceINS_5tupleIJNS_10UnderscoreES2_S2_iEEENS1_IJNS1_IJNS_1CILi1EEENS4_ILi0EEEEEENS4_ILi4096EEENS1_IJiiEEENS1_IJS6_NS4_ILi8192EEEEEEEEEEEDaRKT_RKT0_ENKUlRKT_RKT0_E_clIS2_S9_EEDaSL_SO_) ;  /* 0xffff982000007944 */ /* 0x024fea0003c3ffff */
[----:B-----5:R2:W-:Y:S01]  /*12e20*/  STL.64 [R1+0x758], R2 ;  /* 0x0007580201007387 */ /* 0x0205e20000100a00 */
[----:B------:R-:W-:-:S02]  /*12e30*/  MOV R5, R23 ;  /* 0x0000001700057202 */ /* 0x000fc40000000f00 */
[----:B------:R-:W-:Y:S02]  /*12e40*/  MOV R4, 0x12e60 ;  /* 0x00012e6000047802 */ /* 0x000fe40000000f00 */
[----:B-12---:R-:W-:Y:S05]  /*12e50*/  CALL.REL.NOINC `($_ZN7cutlass13device_kernelIN5flash19enable_sm80_to_sm89INS1_16FlashAttnBwdSm80INS1_25CollectiveMainloopBwdSm80ILi2ELi2EN4cute5tupleIJNS5_1CILi128EEES8_NS7_ILi64EEEEEENS_10bfloat16_tEfNS_4arch4Sm80ELb0ELb0ELb1ELb1ELb0ELb0ELb0ELb0ELi2ELi4ELi4ELi4ELb0EEENS1_24CollectiveEpilogueBwdGQAISA_fSD_Li256ELb1ELb0EEENS1_19SingleTileSchedulerILb1ELb0ELb0ELi128EEEEEEEEEvNT_6ParamsE$_ZZN4cute12filter_tupleINS_5tupleIJNS_10UnderscoreES2_S2_iEEENS1_IJNS1_IJNS_1CILi1EEENS4_ILi0EEEEEENS4_ILi4096EEENS1_IJiiEEENS1_IJS6_NS4_ILi8192EEEEEEEEEZNS_5sliceIS3_SC_EEDaRKT_RKT0_EUlRKT_RKT0_E_EEDaSG_SJ_OT1_ENKUlDpSM_E_clIJNS1_IJS7_EEENS1_IJS8_EEENS1_IJS9_EEENS1_IJEEEEEEDaST_) ;  /* 0xffff841000007944 */ /* 0x006fea0003c3ffff */
[----:B-----5:R-:W-:Y:S02]  /*12e60*/  MOV R8, R3 ;  /* 0x0000000300087202 */ /* 0x020fe40000000f00 */
[----:B------:R-:W-:Y:S02]  /*12e70*/  MOV R4, 0x12e90 ;  /* 0x00012e9000047802 */ /* 0x000fe40000000f00 */
[----:B-1----:R-:W-:Y:S05]  /*12e80*/  CALL.REL.NOINC `($_ZN7cutlass13device_kernelIN5flash19enable_sm80_to_sm89INS1_16FlashAttnBwdSm80INS1_25CollectiveMainloopBwdSm80ILi2ELi2EN4cute5tupleIJNS5_1CILi128EEES8_NS7_ILi64EEEEEENS_10bfloat16_tEfNS_4arch4Sm80ELb0ELb0ELb1ELb1ELb0ELb0ELb0ELb0ELi2ELi4ELi4ELi4ELb0EEENS1_24CollectiveEpilogueBwdGQAISA_fSD_Li256ELb1ELb0EEENS1_19SingleTileSchedulerILb1ELb0ELb0ELi128EEEEEEEEEvNT_6ParamsE$_ZN4cute5tupleIJNS0_IJNS0_IJNS_1CILi8EEENS1_ILi1EEEEEENS1_ILi2EEENS0_IJS5_S5_EEEEEENS0_IJNS0_IJS3_NS1_ILi0EEEEEENS1_ILi4096EEENS0_IJiiEEEEEEEEC2ERKS7_RKSC_) ;  /* 0xffff779000007944 */ /* 0x002fea0003c3ffff */
[----:B-1----:R1:W5:Y:S01]  /*12e90*/  LDL.64 R2, [R1+0x758] ;  /* 0x0007580001027983 */ /* 0x0023620000100a00 */
[----:B------:R-:W-:Y:S02]  /*12ea0*/  SHF.L.U32 R4, R7, 0xd, RZ ;  /* 0x0000000d07047819 */ /* 0x000fe400000006ff */
[----:B------:R-:W-:-:S03]  /*12eb0*/  MOV R6, 0x12ee0 ;  /* 0x00012ee000067802 */ /* 0x000fc60000000f00 */
[----:B------:R1:W-:Y:S04]  /*12ec0*/  STL [R1+0x770], R4 ;  /* 0x0007700401007387 */ /* 0x0003e80000100800 */
[----:B-1---5:R-:W-:Y:S05]  /*12ed0*/  CALL.REL.NOINC `($_ZN7cutlass13device_kernelIN5flash19enable_sm80_to_sm89INS1_16FlashAttnBwdSm80INS1_25CollectiveMainloopBwdSm80ILi2ELi2EN4cute5tupleIJNS5_1CILi128EEES8_NS7_ILi64EEEEEENS_10bfloat16_tEfNS_4arch4Sm80ELb0ELb0ELb1ELb1ELb0ELb0ELb0ELb0ELi2ELi4ELi4ELi4ELb0EEENS1_24CollectiveEpilogueBwdGQAISA_fSD_Li256ELb1ELb0EEENS1_19SingleTileSchedulerILb1ELb0ELb0ELi128EEEEEEEEEvNT_6ParamsE$_ZN4cute3eso3ESOILb0ELb0EJNS_6LayoutINS_5tupleIJNS3_IJNS_1CILi8EEENS4_ILi1EEEEEENS4_ILi2EEENS3_IJS8_S8_EEEEEENS3_IJNS3_IJS6_NS4_ILi0EEEEEENS4_ILi4096EEENS3_IJiiEEEEEEEEiEEC2ERKSG_RKi) ;  /* 0xffff34d000007944 */ /* 0x022fea0003c3ffff */
[----:B------:R-:W-:Y:S01]  /*12ee0*/  ULDC.64 UR4, c[0x0][0x118] ;  /* 0x0000460000047ab9 */ /* 0x000fe20000000a00 */
[----:B-1----:R-:W2:Y:S04]  /*12ef0*/  LDL R2, [R1+0x760] ;  /* 0x0007600001027983 */ /* 0x002ea80000100800 */
[----:B------:R-:W2:Y:S04]  /*12f00*/  LD.E.64 R10, [R10.64+0x8] ;  /* 0x000008040a0a7980 */ /* 0x000ea8000c101b00 */
[----:B------:R1:W5:Y:S01]  /*12f10*/  LDL.64 R4, [R1+0x758] ;  /* 0x0007580001047983 */ /* 0x0003620000100a00 */
[----:B------:R-:W-:-:S02]  /*12f20*/  MOV R9, R23 ;  /* 0x0000001700097202 */ /* 0x000fc40000000f00 */
[----:B------:R-:W-:Y:S01]  /*12f30*/  MOV R8, 0x12f60 ;  /* 0x00012f6000087802 */ /* 0x000fe20000000f00 */
[----:B--2---:R-:W-:-:S04]  /*12f40*/  IMAD.WIDE R2, R2, 0x2, R10 ;  /* 0x0000000202027825 */ /* 0x004fc800078e020a */
[----:B-1---5:R-:W-:Y:S05]  /*12f50*/  CALL.REL.NOINC `($_ZN7cutlass13device_kernelIN5flash19enable_sm80_to_sm89INS1_16FlashAttnBwdSm80INS1_25CollectiveMainloopBwdSm80ILi2ELi2EN4cute5tupleIJNS5_1CILi128EEES8_NS7_ILi64EEEEEENS_10bfloat16_tEfNS_4arch4Sm80ELb0ELb0ELb1ELb1ELb0ELb0ELb0ELb0ELi2ELi4ELi4ELi4ELb0EEENS1_24CollectiveEpilogueBwdGQAISA_fSD_Li256ELb1ELb0EEENS1_19SingleTileSchedulerILb1ELb0ELb0ELi128EEEEEEEEEvNT_6ParamsE$_ZN4cute8smem_ptrIPN7cutlass10bfloat16_tEECI1NS_12iter_adaptorIS3_S4_EEES3_) ;  /* 0xffff7e5000007944 */ /* 0x022fea0003c3ffff */
[----:B-1----:R-:W2:Y:S01]  /*12f60*/  LDL.64 R2, [R1+0x758] ;  /* 0x0007580001027983 */ /* 0x002ea20000100a00 */
[----:B------:R-:W-:-:S03]  /*12f70*/  MOV R6, 0x12fa0 ;  /* 0x00012fa000067802 */ /* 0x000fc60000000f00 */
[----:B--2---:R1:W-:Y:S04]  /*12f80*/  STL.64 [R1+0x770], R2 ;  /* 0x0007700201007387 */ /* 0x0043e80000100a00 */
[----:B-1----:R-:W-:Y:S05]  /*12f90*/  CALL.REL.NOINC `($_ZN7cutlass13device_kernelIN5flash19enable_sm80_to_sm89INS1_16FlashAttnBwdSm80INS1_25CollectiveMainloopBwdSm80ILi2ELi2EN4cute5tupleIJNS5_1CILi128EEES8_NS7_ILi64EEEEEENS_10bfloat16_tEfNS_4arch4Sm80ELb0ELb0ELb1ELb1ELb0ELb0ELb0ELb0ELi2ELi4ELi4ELi4ELb0EEENS1_24CollectiveEpilogueBwdGQAISA_fSD_Li256ELb1ELb0EEENS1_19SingleTileSchedulerILb1ELb0ELb0ELi128EEEEEEEEEvNT_6ParamsE$_ZN4cute3eso3ESOILb0ELb0EJNS_6LayoutINS_5tupleIJNS3_IJNS_1CILi8EEENS4_ILi1EEEEEENS4_ILi2EEENS3_IJS8_S8_EEEEEENS3_IJNS3_IJS6_NS4_ILi0EEEEEENS4_ILi4096EEENS3_IJiiEEEEEEEENS_10ViewEngineINS_8smem_ptrIPN7cutlass10bfloat16_tEEEEEEEC2ERKSG_RKSN_) ;  /* 0xffff33a000007944 */ /* 0x002fea0003c3ffff */
[----:B------:R2:W5:Y:S04]  /*12fa0*/  LDL.64 R52, [R1+0x760] ;  /* 0x0007600001347983 */ /* 0x0005680000100a00 */
[----:B------:R2:W5:Y:S04]  /*12fb0*/  LDL.64 R50, [R24+0x30] ;  /* 0x0000300018327983 */ /* 0x0005680000100a00 */
[----:B------:R2:W5:Y:S01]  /*12fc0*/  LDL.64 R42, [R1+0x758] ;  /* 0x00075800012a7983 */ /* 0x0005620000100a00 */
[----:B------:R-:W-:Y:S01]  /*12fd0*/  IMAD.MOV.U32 R6, RZ, RZ, R16 ;  /* 0x000000ffff067224 */ /* 0x000fe200078e0010 */
[----:B-1----:R-:W-:-:S02]  /*12fe0*/  MOV R3, R17 ;  /* 0x0000001100037202 */ /* 0x002fc40000000f00 */
[----:B------:R-:W-:Y:S02]  /*12ff0*/  MOV R4, 0x13010 ;  /* 0x0001301000047802 */ /* 0x000fe40000000f00 */
[----:B--2--5:R-:W-:Y:S05]  /*13000*/  CALL.REL.NOINC `($_ZN7cutlass13device_kernelIN5flash19enable_sm80_to_sm89INS1_16FlashAttnBwdSm80INS1_25CollectiveMainloopBwdSm80ILi2ELi2EN4cute5tupleIJNS5_1CILi128EEES8_NS7_ILi64EEEEEENS_10bfloat16_tEfNS_4arch4Sm80ELb0ELb0ELb1ELb1ELb0ELb0ELb0ELb0ELi2ELi4ELi4ELi4ELb0EEENS1_24CollectiveEpilogueBwdGQAISA_fSD_Li256ELb1ELb0EEENS1_19SingleTileSchedulerILb1ELb0ELb0ELi128EEEEEEEEEvNT_6ParamsE$_ZN4cute3eso3ESOILb1ELb0EJNS_6LayoutINS_5tupleIJNS3_IJNS_1CILi8EEENS4_ILi1EEEEEENS4_ILi2EEENS4_ILi4EEEEEENS3_IJNS3_IJS6_NS4_ILi0EEEEEES5_NS4_ILi16EEEEEEEENS_10ViewEngineIPN7cutlass10bfloat16_tEEEEEC2ERKSF_RKSK_) ;  /* 0xffff6f7000007944 */ /* 0x024fea0003c3ffff */
[----:B------:R2:W5:Y:S01]  /*13010*/  LDL.64 R48, [R1+0x758] ;  /* 0x0007580001307983 */ /* 0x0005620000100a00 */
[----:B-1----:R-:W-:Y:S01]  /*13020*/  IMAD.MOV.U32 R6, RZ, RZ, R14 ;  /* 0x000000ffff067224 */ /* 0x002fe200078e000e */
[----:B------:R-:W-:Y:S02]  /*13030*/  MOV R3, R15 ;  /* 0x0000000f00037202 */ /* 0x000fe40000000f00 */
[----:B------:R-:W-:Y:S02]  /*13040*/  MOV R4, 0x13060 ;  /* 0x0001306000047802 */ /* 0x000fe40000000f00 */
[----:B--2--5:R-:W-:Y:S05]  /*13050*/  CALL.REL.NOINC `($_ZN7cutlass13device_kernelIN5flash19enable_sm80_to_sm89INS1_16FlashAttnBwdSm80INS1_25CollectiveMainloopBwdSm80ILi2ELi2EN4cute5tupleIJNS5_1CILi128EEES8_NS7_ILi64EEEEEENS_10bfloat16_tEfNS_4arch4Sm80ELb0ELb0ELb1ELb1ELb0ELb0ELb0ELb0ELi2ELi4ELi4ELi4ELb0EEENS1_24CollectiveEpilogueBwdGQAISA_fSD_Li256ELb1ELb0EEENS1_19SingleTileSchedulerILb1ELb0ELb0ELi128EEEEEEEEEvNT_6ParamsE$_ZN4cute3eso3ESOILb1ELb0EJNS_6LayoutINS_5tupleIJNS3_IJNS_1CILi8EEENS4_ILi1EEEEEENS4_ILi4EEES8_EEENS3_IJNS3_IJS6_NS4_ILi0EEEEEES5_NS4_ILi32EEEEEEEENS_10ViewEngineIPN7cutlass10bfloat16_tEEEEEC2ERKSE_RKSJ_) ;  /* 0xffff716000007944 */ /* 0x024fea0003c3ffff */
[----:B------:R2:W5:Y:S01]  /*13060*/  LDL.64 R46, [R1+0x758] ;  /* 0x00075800012e7983 */ /* 0x0005620000100a00 */
[----:B------:R-:W-:Y:S01]  /*13070*/  IMAD.MOV.U32 R9, RZ, RZ, R23 ;  /* 0x000000ffff097224 */ /* 0x000fe200078e0017 */
[----:B-1----:R-:W-:Y:S01]  /*13080*/  MOV R2, R52 ;  /* 0x0000003400027202 */ /* 0x002fe20000000f00 */
[----:B------:R-:W-:Y:S01]  /*13090*/  IMAD.MOV.U32 R3, RZ, RZ, R53 ;  /* 0x000000ffff037224 */ /* 0x000fe200078e0035 */
[----:B------:R-:W-:Y:S02]  /*130a0*/  MOV R8, 0x130c0 ;  /* 0x000130c000087802 */ /* 0x000fe40000000f00 */
[----:B--2--5:R-:W-:Y:S05]  /*130b0*/  CALL.REL.NOINC `($_ZN7cutlass13device_kernelIN5flash19enable_sm80_to_sm89INS1_16FlashAttnBwdSm80INS1_25CollectiveMainloopBwdSm80ILi2ELi2EN4cute5tupleIJNS5_1CILi128EEES8_NS7_ILi64EEEEEENS_10bfloat16_tEfNS_4arch4Sm80ELb0ELb0ELb1ELb1ELb0ELb0ELb0ELb0ELi2ELi4ELi4ELi4ELb0EEENS1_24CollectiveEpilogueBwdGQAISA_fSD_Li256ELb1ELb0EEENS1_19SingleTileSchedulerILb1ELb0ELb0ELi128EEEEEEEEEvNT_6ParamsE$_ZN4cute8smem_ptrIPN7cutlass10bfloat16_tEECI1NS_12iter_adaptorIS3_S4_EEES3_) ;  /* 0xffff7cf000007944 */ /* 0x024fea0003c3ffff */
[----:B-1----:R1:W5:Y:S01]  /*130c0*/  LDL.64 R2, [R1+0x758] ;  /* 0x0007580001027983 */ /* 0x0023620000100a00 */
[----:B------:R-:W-:Y:S02]  /*130d0*/  MOV R64, R23 ;  /* 0x0000001700407202 */ /* 0x000fe40000000f00 */
[----:B------:R-:W-:-:S02]  /*130e0*/  MOV R6, 0x13100 ;  /* 0x0001310000067802 */ /* 0x000fc40000000f00 */
[----:B-1---5:R-:W-:Y:S05]  /*130f0*/  CALL.REL.NOINC `($_ZN7cutlass13device_kernelIN5flash19enable_sm80_to_sm89INS1_16FlashAttnBwdSm80INS1_25CollectiveMainloopBwdSm80ILi2ELi2EN4cute5tupleIJNS5_1CILi128EEES8_NS7_ILi64EEEEEENS_10bfloat16_tEfNS_4arch4Sm80ELb0ELb0ELb1ELb1ELb0ELb0ELb0ELb0ELi2ELi4ELi4ELi4ELb0EEENS1_24CollectiveEpilogueBwdGQAISA_fSD_Li256ELb1ELb0EEENS1_19SingleTileSchedulerILb1ELb0ELb0ELi128EEEEEEEEEvNT_6ParamsE$_ZN4cute3eso3ESOILb1ELb0EJNS_6LayoutINS_5tupleIJNS3_IJNS_1CILi8EEENS4_ILi1EEEEEENS4_ILi2EEEEEENS3_IJNS3_IJS6_NS4_ILi0EEEEEENS4_ILi4096EEEEEEEENS_10ViewEngineINS_8smem_ptrIPN7cutlass10bfloat16_tEEEEEEEC2ERKSE_RKSL_) ;  /* 0xffff6bf000007944 */ /* 0x022fea0003c3ffff */
[----:B-1----:R1:W5:Y:S01]  /*13100*/  LDL.64 R4, [R1+0x758] ;  /* 0x0007580001047983 */ /* 0x0023620000100a00 */
[----:B------:R-:W-:Y:S01]  /*13110*/  IMAD.MOV.U32 R64, RZ, RZ, R23 ;  /* 0x000000ffff407224 */ /* 0x000fe200078e0017 */
[----:B------:R-:W-:Y:S01]  /*13120*/  MOV R6, R48 ;  /* 0x0000003000067202 */ /* 0x000fe20000000f00 */
[----:B------:R-:W-:Y:S01]  /*13130*/  IMAD.MOV.U32 R9, RZ, RZ, R49 ;  /* 0x000000ffff097224 */ /* 0x000fe200078e0031 */
[----:B------:R-:W-:-:S02]  /*13140*/  MOV R8, 0x13160 ;  /* 0x0001316000087802 */ /* 0x000fc40000000f00 */
[----:B-1---5:R-:W-:Y:S05]  /*13150*/  CALL.REL.NOINC `($_ZN7cutlass13device_kernelIN5flash19enable_sm80_to_sm89INS1_16FlashAttnBwdSm80INS1_25CollectiveMainloopBwdSm80ILi2ELi2EN4cute5tupleIJNS5_1CILi128EEES8_NS7_ILi64EEEEEENS_10bfloat16_tEfNS_4arch4Sm80ELb0ELb0ELb1ELb1ELb0ELb0ELb0ELb0ELi2ELi4ELi4ELi4ELb0EEENS1_24CollectiveEpilogueBwdGQAISA_fSD_Li256ELb1ELb0EEENS1_19SingleTileSchedulerILb1ELb0ELb0ELi128EEEEEEEEEvNT_6ParamsE$_ZN4cute3eso3ESOILb1ELb0EJNS_6LayoutINS_5tupleIJNS3_IJNS_1CILi8EEENS4_ILi1EEEEEENS4_ILi2EEEEEENS3_IJNS3_IJS6_NS4_ILi0EEEEEES5_EEEEENS_10ViewEngineIPN7cutlass10bfloat16_tEEEEEC2ERKSD_RKSI_) ;  /* 0xffff6d2000007944 */ /* 0x022fea0003c3ffff */
[----:B------:R2:W5:Y:S01]  /*13160*/  LDL.64 R2, [R1+0x758] ;  /* 0x0007580001027983 */ /* 0x0005620000100a00 */
[----:B-1----:R-:W-:Y:S01]  /*13170*/  IMAD.MOV.U32 R7, RZ, RZ, R5 ;  /* 0x000000ffff077224 */ /* 0x002fe200078e0005 */
[----:B------:R-:W-:-:S02]  /*13180*/  MOV R64, R23 ;  /* 0x0000001700407202 */ /* 0x000fc40000000f00 */
[----:B------:R-:W-:Y:S02]  /*13190*/  MOV R6, 0x131b0 ;  /* 0x000131b000067802 */ /* 0x000fe40000000f00 */
[----:B--2--5:R-:W-:Y:S05]  /*131a0*/  CALL.REL.NOINC `($_ZN7cutlass13device_kernelIN5flash19enable_sm80_to_sm89INS1_16FlashAttnBwdSm80INS1_25CollectiveMainloopBwdSm80ILi2ELi2EN4cute5tupleIJNS5_1CILi128EEES8_NS7_ILi64EEEEEENS_10bfloat16_tEfNS_4arch4Sm80ELb0ELb0ELb1ELb1ELb0ELb0ELb0ELb0ELi2ELi4ELi4ELi4ELb0EEENS1_24CollectiveEpilogueBwdGQAISA_fSD_Li256ELb1ELb0EEENS1_19SingleTileSchedulerILb1ELb0ELb0ELi128EEEEEEEEEvNT_6ParamsE$_ZN4cute3eso3ESOILb1ELb0EJNS_6LayoutINS_5tupleIJNS3_IJNS_1CILi8EEENS4_ILi1EEEEEENS3_IJNS4_ILi2EEEEEEEEENS3_IJNS3_IJS6_NS4_ILi0EEEEEENS3_IJNS4_ILi4096EEEEEEEEEEENS_10ViewEngineINS_8smem_ptrIPN7cutlass10bfloat16_tEEEEEEEC2ERKSG_RKSN_) ;  /* 0xffff691000007944 */ /* 0x024fea0003c3ffff */
[----:B------:R2:W5:Y:S01]  /*131b0*/  LDL.64 R6, [R1+0x758] ;  /* 0x0007580001067983 */ /* 0x0005620000100a00 */
[----:B-1----:R-:W-:Y:S01]  /*131c0*/  IMAD.MOV.U32 R5, RZ, RZ, R3 ;  /* 0x000000ffff057224 */ /* 0x002fe200078e0003 */
[----:B------:R-:W-:Y:S02]  /*131d0*/  MOV R64, R23 ;  /* 0x0000001700407202 */ /* 0x000fe40000000f00 */
[----:B------:R-:W-:Y:S02]  /*131e0*/  MOV R4, 0x13200 ;  /* 0x0001320000047802 */ /* 0x000fe40000000f00 */
[----:B--2--5:R-:W-:Y:S05]  /*131f0*/  CALL.REL.NOINC `($_ZN7cutlass13device_kernelIN5flash19enable_sm80_to_sm89INS1_16FlashAttnBwdSm80INS1_25CollectiveMainloopBwdSm80ILi2ELi2EN4cute5tupleIJNS5_1CILi128EEES8_NS7_ILi64EEEEEENS_10bfloat16_tEfNS_4arch4Sm80ELb0ELb0ELb1ELb1ELb0ELb0ELb0ELb0ELi2ELi4ELi4ELi4ELb0EEENS1_24CollectiveEpilogueBwdGQAISA_fSD_Li256ELb1ELb0EEENS1_19SingleTileSchedulerILb1ELb0ELb0ELi128EEEEEEEEEvNT_6ParamsE$_ZN4cute3eso3ESOILb1ELb0EJNS_6LayoutINS_5tupleIJNS3_IJNS_1CILi8EEENS4_ILi1EEEEEENS3_IJNS4_ILi2EEEEEEEEENS3_IJNS3_IJS6_NS4_ILi0EEEEEENS3_IJS5_EEEEEEEENS_10ViewEngineIPN7cutlass10bfloat16_tEEEEEC2ERKSF_RKSK_) ;  /* 0xffff69d000007944 */ /* 0x024fea0003c3ffff */
[----:B-1----:R1:W5:Y:S01]  /*13200*/  LDL.64 R2, [R1+0x758] ;  /* 0x0007580001027983 */ /* 0x0023620000100a00 */
[----:B------:R-:W-:Y:S02]  /*13210*/  MOV R64, R23 ;  /* 0x0000001700407202 */ /* 0x000fe40000000f00 */
[----:B------:R-:W-:Y:S02]  /*13220*/  MOV R8, 0x13240 ;  /* 0x0001324000087802 */ /* 0x000fe40000000f00 */
[----:B-1---5:R-:W-:Y:S05]  /*13230*/  CALL.REL.NOINC `($_ZN7cutlass13device_kernelIN5flash19enable_sm80_to_sm89INS1_16FlashAttnBwdSm80INS1_25CollectiveMainloopBwdSm80ILi2ELi2EN4cute5tupleIJNS5_1CILi128EEES8_NS7_ILi64EEEEEENS_10bfloat16_tEfNS_4arch4Sm80ELb0ELb0ELb1ELb1ELb0ELb0ELb0ELb0ELi2ELi4ELi4ELi4ELb0EEENS1_24CollectiveEpilogueBwdGQAISA_fSD_Li256ELb1ELb0EEENS1_19SingleTileSchedulerILb1ELb0ELb0ELi128EEEEEEEEEvNT_6ParamsE$_ZN4cute3eso3ESOILb1ELb0EJNS_6LayoutINS_5tupleIJNS3_IJNS3_IJNS_1CILi8EEENS4_ILi1EEEEEES6_EEENS3_IJNS3_IJS6_S6_EEENS4_ILi2EEEEEEEEENS3_IJNS3_IJNS3_IJS6_NS4_ILi0EEEEEESD_EEENS3_IJNS3_IJSD_SD_EEES5_EEEEEEEENS_10ViewEngineIPN7cutlass10bfloat16_tEEEEEC2ERKSJ_RKSO_) ;  /* 0xffff5b3000007944 */ /* 0x022fea0003c3ffff */
[----:B-1----:R1:W5:Y:S01]  /*13240*/  LDL.64 R4, [R1+0x758] ;  /* 0x0007580001047983 */ /* 0x0023620000100a00 */
[----:B------:R-:W-:Y:S02]  /*13250*/  MOV R64, R23 ;  /* 0x0000001700407202 */ /* 0x000fe40000000f00 */
[----:B------:R-:W-:-:S02]  /*13260*/  MOV R8, 0x13280 ;  /* 0x0001328000087802 */ /* 0x000fc40000000f00 */
[----:B-1---5:R-:W-:Y:S05]  /*13270*/  CALL.REL.NOINC `($_ZN7cutlass13device_kernelIN5flash19enable_sm80_to_sm89INS1_16FlashAttnBwdSm80INS1_25CollectiveMainloopBwdSm80ILi2ELi2EN4cute5tupleIJNS5_1CILi128EEES8_NS7_ILi64EEEEEENS_10bfloat16_tEfNS_4arch4Sm80ELb0ELb0ELb1ELb1ELb0ELb0ELb0ELb0ELi2ELi4ELi4ELi4ELb0EEENS1_24CollectiveEpilogueBwdGQAISA_fSD_Li256ELb1ELb0EEENS1_19SingleTileSchedulerILb1ELb0ELb0ELi128EEEEEEEEEvNT_6ParamsE$_ZN4cute3eso3ESOILb1ELb0EJNS_6LayoutINS_5tupleIJNS3_IJNS3_IJNS_1CILi8EEENS4_ILi1EEEEEES6_EEENS3_IJNS3_IJS6_S6_EEENS4_ILi2EEEEEEEEENS3_IJNS3_IJNS3_IJS6_NS4_ILi0EEEEEESD_EEENS3_IJNS3_IJSD_SD_EEENS4_ILi4096EEEEEEEEEEENS_10ViewEngineINS_8smem_ptrIPN7cutlass10bfloat16_tEEEEEEEC2ERKSK_RKSR_) ;  /* 0xffff5a1000007944 */ /* 0x022fea0003c3ffff */
[----:B-1----:R1:W5:Y:S01]  /*13280*/  LDL.64 R2, [R1+0x758] ;  /* 0x0007580001027983 */ /* 0x0023620000100a00 */
[----:B------:R-:W-:Y:S01]  /*13290*/  IMAD.MOV.U32 R6, RZ, RZ, R4 ;  /* 0x000000ffff067224 */ /* 0x000fe200078e0004 */
[----:B------:R-:W-:Y:S01]  /*132a0*/  MOV R9, R5 ;  /* 0x0000000500097202 */ /* 0x000fe20000000f00 */
[----:B------:R-:W-:Y:S01]  /*132b0*/  IMAD.MOV.U32 R64, RZ, RZ, R23 ;  /* 0x000000ffff407224 */ /* 0x000fe200078e0017 */
[----:B------:R-:W-:-:S02]  /*132c0*/  MOV R8, 0x132e0 ;  /* 0x000132e000087802 */ /* 0x000fc40000000f00 */
[----:B-1---5:R-:W-:Y:S05]  /*132d0*/  CALL.REL.NOINC `($_ZN7cutlass13device_kernelIN5flash19enable_sm80_to_sm89INS1_16FlashAttnBwdSm80INS1_25CollectiveMainloopBwdSm80ILi2ELi2EN4cute5tupleIJNS5_1CILi128EEES8_NS7_ILi64EEEEEENS_10bfloat16_tEfNS_4arch4Sm80ELb0ELb0ELb1ELb1ELb0ELb0ELb0ELb0ELi2ELi4ELi4ELi4ELb0EEENS1_24CollectiveEpilogueBwdGQAISA_fSD_Li256ELb1ELb0EEENS1_19SingleTileSchedulerILb1ELb0ELb0ELi128EEEEEEEEEvNT_6ParamsE$_ZN4cute3eso3ESOILb1ELb0EJNS_6LayoutINS_5tupleIJNS3_IJNS_1CILi8EEENS4_ILi1EEEEEENS4_ILi2EEEEEENS3_IJNS3_IJS6_NS4_ILi0EEEEEES5_EEEEENS_10ViewEngineIPN7cutlass10bfloat16_tEEEEEC2ERKSD_RKSI_) ;  /* 0xffff6ba000007944 */ /* 0x022fea0003c3ffff */
[----:B------:R2:W5:Y:S01]  /*132e0*/  LDL.64 R56, [R1+0x758] ;  /* 0x0007580001387983 */ /* 0x0005620000100a00 */
[----:B------:R-:W-:-:S02]  /*132f0*/  MOV R9, R23 ;  /* 0x0000001700097202 */ /* 0x000fc40000000f00 */
[----:B------:R-:W-:Y:S02]  /*13300*/  MOV R8, 0x13320 ;  /* 0x0001332000087802 */ /* 0x000fe40000000f00 */
[----:B-12--5:R-:W-:Y:S05]  /*13310*/  CALL.REL.NOINC `($_ZN7cutlass13device_kernelIN5flash19enable_sm80_to_sm89INS1_16FlashAttnBwdSm80INS1_25CollectiveMainloopBwdSm80ILi2ELi2EN4cute5tupleIJNS5_1CILi128EEES8_NS7_ILi64EEEEEENS_10bfloat16_tEfNS_4arch4Sm80ELb0ELb0ELb1ELb1ELb0ELb0ELb0ELb0ELi2ELi4ELi4ELi4ELb0EEENS1_24CollectiveEpilogueBwdGQAISA_fSD_Li256ELb1ELb0EEENS1_19SingleTileSchedulerILb1ELb0ELb0ELi128EEEEEEEEEvNT_6ParamsE$_ZN4cute8smem_ptrIPN7cutlass10bfloat16_tEECI1NS_12iter_adaptorIS3_S4_EEES3_) ;  /* 0xffff7a9000007944 */ /* 0x026fea0003c3ffff */
[----:B-1----:R1:W5:Y:S01]  /*13320*/  LDL.64 R2, [R1+0x758] ;  /* 0x0007580001027983 */ /* 0x0023620000100a00 */
[----:B------:R-:W-:Y:S02]  /*13330*/  MOV R64, R23 ;  /* 0x0000001700407202 */ /* 0x000fe40000000f00 */
[----:B------:R-:W-:Y:S02]  /*13340*/  MOV R6, 0x13360 ;  /* 0x0001336000067802 */ /* 0x000fe40000000f00 */
[----:B-1---5:R-:W-:Y:S05]  /*13350*/  CALL.REL.NOINC `($_ZN7cutlass13device_kernelIN5flash19enable_sm80_to_sm89INS1_16FlashAttnBwdSm80INS1_25CollectiveMainloopBwdSm80ILi2ELi2EN4cute5tupleIJNS5_1CILi128EEES8_NS7_ILi64EEEEEENS_10bfloat16_tEfNS_4arch4Sm80ELb0ELb0ELb1ELb1ELb0ELb0ELb0ELb0ELi2ELi4ELi4ELi4ELb0EEENS1_24CollectiveEpilogueBwdGQAISA_fSD_Li256ELb1ELb0EEENS1_19SingleTileSchedulerILb1ELb0ELb0ELi128EEEEEEEEEvNT_6ParamsE$_ZN4cute3eso3ESOILb1ELb0EJNS_6LayoutINS_5tupleIJNS3_IJNS_1CILi8EEENS4_ILi1EEEEEENS4_ILi2EEEEEENS3_IJNS3_IJS6_NS4_ILi0EEEEEENS4_ILi4096EEEEEEEENS_10ViewEngineINS_8smem_ptrIPN7cutlass10bfloat16_tEEEEEEEC2ERKSE_RKSL_) ;  /* 0xffff699000007944 */ /* 0x022fea0003c3ffff */
[----:B------:R2:W5:Y:S01]  /*13360*/  LDL.64 R58, [R1+0x758] ;  /* 0x00075800013a7983 */ /* 0x0005620000100a00 */
[----:B-1----:R-:W-:Y:S01]  /*13370*/  IMAD.MOV.U32 R2, RZ, RZ, R23 ;  /* 0x000000ffff027224 */ /* 0x002fe200078e0017 */
[----:B------:R-:W-:Y:S02]  /*13380*/  MOV R3, RZ ;  /* 0x000000ff00037202 */ /* 0x000fe40000000f00 */
[----:B------:R-:W-:Y:S02]  /*13390*/  MOV R10, 0x133b0 ;  /* 0x000133b0000a7802 */ /* 0x000fe40000000f00 */
[----:B--2--5:R-:W-:Y:S05]  /*133a0*/  CALL.REL.NOINC `($_ZN7cutlass13device_kernelIN5flash19enable_sm80_to_sm89INS1_16FlashAttnBwdSm80INS1_25CollectiveMainloopBwdSm80ILi2ELi2EN4cute5tupleIJNS5_1CILi128EEES8_NS7_ILi64EEEEEENS_10bfloat16_tEfNS_4arch4Sm80ELb0ELb0ELb1ELb1ELb0ELb0ELb0ELb0ELi2ELi4ELi4ELi4ELb0EEENS1_24CollectiveEpilogueBwdGQAISA_fSD_Li256ELb1ELb0EEENS1_19SingleTileSchedulerILb1ELb0ELb0ELi128EEEEEEEEEvNT_6ParamsE$_ZN4cute3eso3ESOILb1ELb0EJNS_10UnderscoreEiEEC2ERKS2_RKi) ;  /* 0xffff3df000007944 */ /* 0x024fea0003c3ffff */
[----:B-1----:R-:W2:Y:S01]  /*133b0*/  LDL R3, [R1+0x758] ;  /* 0x0007580001037983 */ /* 0x002ea20000100800 */
[----:B------:R-:W-:Y:S01]  /*133c0*/  IMAD.MOV.U32 R2, RZ, RZ, R23 ;  /* 0x000000ffff027224 */ /* 0x000fe200078e0017 */
[----:B------:R-:W-:Y:S02]  /*133d0*/  MOV R6, 0x13400 ;  /* 0x0001340000067802 */ /* 0x000fe40000000f00 */
[----:B--2---:R-:W-:-:S02]  /*133e0*/  SHF.L.U32 R3, R3, 0xc, RZ ;  /* 0x0000000c03037819 */ /* 0x004fc400000006ff */
[----:B------:R-:W-:Y:S05]  /*133f0*/  CALL.REL.NOINC `($_ZN7cutlass13device_kernelIN5flash19enable_sm80_to_sm89INS1_16FlashAttnBwdSm80INS1_25CollectiveMainloopBwdSm80ILi2ELi2EN4cute5tupleIJNS5_1CILi128EEES8_NS7_ILi64EEEEEENS_10bfloat16_tEfNS_4arch4Sm80ELb0ELb0ELb1ELb1ELb0ELb0ELb0ELb0ELi2ELi4ELi4ELi4ELb0EEENS1_24CollectiveEpilogueBwdGQAISA_fSD_Li256ELb1ELb0EEENS1_19SingleTileSchedulerILb1ELb0ELb0ELi128EEEEEEEEEvNT_6ParamsE$_ZN4cute3eso3ESOILb1ELb0EJNS_6LayoutINS_5tupleIJNS3_IJNS_1CILi8EEENS4_ILi1EEEEEEEEENS3_IJNS3_IJS6_NS4_ILi0EEEEEEEEEEEiEEC2ERKSC_RKi) ;  /* 0xffff663000007944 */ /* 0x000fea0003c3ffff */
[----:B-1----:R-:W2:Y:S01]  /*13400*/  LDL R3, [R1+0x758] ;  /* 0x0007580001037983 */ /* 0x002ea20000100800 */
[----:B------:R-:W-:-:S02]  /*13410*/  MOV R9, R23 ;  /* 0x0000001700097202 */ /* 0x000fc40000000f00 */
[----:B------:R-:W-:Y:S01]  /*13420*/  MOV R8, 0x13450 ;  /* 0x0001345000087802 */ /* 0x000fe20000000f00 */
[----:B--2---:R-:W-:-:S04]  /*13430*/  IMAD.WIDE R2, R3, 0x2, R58 ;  /* 0x0000000203027825 */ /* 0x004fc800078e023a */
[----:B------:R-:W-:Y:S05]  /*13440*/  CALL.REL.NOINC `($_ZN7cutlass13device_kernelIN5flash19enable_sm80_to_sm89INS1_16FlashAttnBwdSm80INS1_25CollectiveMainloopBwdSm80ILi2ELi2EN4cute5tupleIJNS5_1CILi128EEES8_NS7_ILi64EEEEEENS_10bfloat16_tEfNS_4arch4Sm80ELb0ELb0ELb1ELb1ELb0ELb0ELb0ELb0ELi2ELi4ELi4ELi4ELb0EEENS1_24CollectiveEpilogueBwdGQAISA_fSD_Li256ELb1ELb0EEENS1_19SingleTileSchedulerILb1ELb0ELb0ELi128EEEEEEEEEvNT_6ParamsE$_ZN4cute8smem_ptrIPN7cutlass10bfloat16_tEECI1NS_12iter_adaptorIS3_S4_EEES3_) ;  /* 0xffff796000007944 */ /* 0x000fea0003c3ffff */
[----:B-1----:R1:W5:Y:S01]  /*13450*/  LDL.64 R2, [R1+0x758] ;  /* 0x0007580001027983 */ /* 0x0023620000100a00 */
[----:B------:R-:W-:Y:S02]  /*13460*/  MOV R6, R23 ;  /* 0x0000001700067202 */ /* 0x000fe40000000f00 */
[----:B------:R-:W-:Y:S02]  /*13470*/  MOV R8, 0x13490 ;  /* 0x0001349000087802 */ /* 0x000fe40000000f00 */
[----:B-1---5:R-:W-:Y:S05]  /*13480*/  CALL.REL.NOINC `($_ZN7cutlass13device_kernelIN5flash19enable_sm80_to_sm89INS1_16FlashAttnBwdSm80INS1_25CollectiveMainloopBwdSm80ILi2ELi2EN4cute5tupleIJNS5_1CILi128EEES8_NS7_ILi64EEEEEENS_10bfloat16_tEfNS_4arch4Sm80ELb0ELb0ELb1ELb1ELb0ELb0ELb0ELb0ELi2ELi4ELi4ELi4ELb0EEENS1_24CollectiveEpilogueBwdGQAISA_fSD_Li256ELb1ELb0EEENS1_19SingleTileSchedulerILb1ELb0ELb0ELi128EEEEEEEEEvNT_6ParamsE$_ZN4cute3eso3ESOILb1ELb0EJNS_6LayoutINS_5tupleIJNS3_IJNS_1CILi8EEENS4_ILi1EEEEEEEEENS3_IJNS3_IJS6_NS4_ILi0EEEEEEEEEEENS_10ViewEngineINS_8smem_ptrIPN7cutlass10bfloat16_tEEEEEEEC2ERKSC_RKSJ_) ;  /* 0xffff651000007944 */ /* 0x022fea0003c3ffff */
[----:B------:R2:W5:Y:S01]  /*13490*/  LDL.64 R4, [R1+0x758] ;  /* 0x0007580001047983 */ /* 0x0005620000100a00 */
[----:B-1----:R-:W-:Y:S01]  /*134a0*/  IMAD.MOV.U32 R2, RZ, RZ, R23 ;  /* 0x000000ffff027224 */ /* 0x002fe200078e0017 */
[----:B------:R-:W-:Y:S02]  /*134b0*/  MOV R3, RZ ;  /* 0x000000ff00037202 */ /* 0x000fe40000000f00 */
[----:B------:R-:W-:Y:S02]  /*134c0*/  MOV R10, 0x134e0 ;  /* 0x000134e0000a7802 */ /* 0x000fe40000000f00 */
[----:B--2--5:R-:W-:Y:S05]  /*134d0*/  CALL.REL.NOINC `($_ZN7cutlass13device_kernelIN5flash19enable_sm80_to_sm89INS1_16FlashAttnBwdSm80INS1_25CollectiveMainloopBwdSm80ILi2ELi2EN4cute5tupleIJNS5_1CILi128EEES8_NS7_ILi64EEEEEENS_10bfloat16_tEfNS_4arch4Sm80ELb0ELb0ELb1ELb1ELb0ELb0ELb0ELb0ELi2ELi4ELi4ELi4ELb0EEENS1_24CollectiveEpilogueBwdGQAISA_fSD_Li256ELb1ELb0EEENS1_19SingleTileSchedulerILb1ELb0ELb0ELi128EEEEEEEEEvNT_6ParamsE$_ZN4cute3eso3ESOILb1ELb0EJNS_10UnderscoreEiEEC2ERKS2_RKi) ;  /* 0xffff3cc000007944 */ /* 0x024fea0003c3ffff */
[----:B-1----:R-:W2:Y:S01]  /*134e0*/  LDL R3, [R1+0x758] ;  /* 0x0007580001037983 */ /* 0x002ea20000100800 */
[----:B------:R-:W-:Y:S01]  /*134f0*/  IMAD.MOV.U32 R2, RZ, RZ, R23 ;  /* 0x000000ffff027224 */ /* 0x000fe200078e0017 */
[----:B------:R-:W-:-:S02]  /*13500*/  MOV R6, 0x13530 ;  /* 0x0001353000067802 */ /* 0x000fc40000000f00 */
[----:B--2---:R-:W-:Y:S02]  /*13510*/  SHF.L.U32 R3, R3, 0x3, RZ ;  /* 0x0000000303037819 */ /* 0x004fe400000006ff */
[----:B------:R-:W-:Y:S05]  /*13520*/  CALL.REL.NOINC `($_ZN7cutlass13device_kernelIN5flash19enable_sm80_to_sm89INS1_16FlashAttnBwdSm80INS1_25CollectiveMainloopBwdSm80ILi2ELi2EN4cute5tupleIJNS5_1CILi128EEES8_NS7_ILi64EEEEEENS_10bfloat16_tEfNS_4arch4Sm80ELb0ELb0ELb1ELb1ELb0ELb0ELb0ELb0ELi2ELi4ELi4ELi4ELb0EEENS1_24CollectiveEpilogueBwdGQAISA_fSD_Li256ELb1ELb0EEENS1_19SingleTileSchedulerILb1ELb0ELb0ELi128EEEEEEEEEvNT_6ParamsE$_ZN4cute3eso3ESOILb1ELb0EJNS_6LayoutINS_5tupleIJNS3_IJNS_1CILi8EEENS4_ILi1EEEEEEEEENS3_IJNS3_IJS6_NS4_ILi0EEEEEEEEEEEiEEC2ERKSC_RKi) ;  /* 0xffff650000007944 */ /* 0x000fea0003c3ffff */
[----:B-1----:R-:W2:Y:S01]  /*13530*/  LDL R3, [R1+0x758] ;  /* 0x0007580001037983 */ /* 0x002ea20000100800 */
[----:B------:R-:W-:Y:S02]  /*13540*/  MOV R64, R23 ;  /* 0x0000001700407202 */ /* 0x000fe40000000f00 */
[----:B------:R-:W-:Y:S01]  /*13550*/  MOV R6, 0x13590 ;  /* 0x0001359000067802 */ /* 0x000fe20000000f00 */
[----:B--2---:R-:W-:-:S05]  /*13560*/  IMAD.WIDE R2, R3, 0x2, R56 ;  /* 0x0000000203027825 */ /* 0x004fca00078e0238 */
[----:B------:R-:W-:Y:S02]  /*13570*/  MOV R8, R2 ;  /* 0x0000000200087202 */ /* 0x000fe40000000f00 */
[----:B------:R-:W-:Y:S05]  /*13580*/  CALL.REL.NOINC `($_ZN7cutlass13device_kernelIN5flash19enable_sm80_to_sm89INS1_16FlashAttnBwdSm80INS1_25CollectiveMainloopBwdSm80ILi2ELi2EN4cute5tupleIJNS5_1CILi128EEES8_NS7_ILi64EEEEEENS_10bfloat16_tEfNS_4arch4Sm80ELb0ELb0ELb1ELb1ELb0ELb0ELb0ELb0ELi2ELi4ELi4ELi4ELb0EEENS1_24CollectiveEpilogueBwdGQAISA_fSD_Li256ELb1ELb0EEENS1_19SingleTileSchedulerILb1ELb0ELb0ELi128EEEEEEEEEvNT_6ParamsE$_ZN4cute3eso3ESOILb1ELb0EJNS_6LayoutINS_5tupleIJNS3_IJNS_1CILi8EEENS4_ILi1EEEEEEEEENS3_IJNS3_IJS6_NS4_ILi0EEEEEEEEEEENS_10ViewEngineIPN7cutlass10bfloat16_tEEEEEC2ERKSC_RKSH_) ;  /* 0xffff645000007944 */ /* 0x000fea0003c3ffff */
[----:B------:R2:W5:Y:S01]  /*13590*/  LDL.64 R12, [R1+0x758] ;  /* 0x00075800010c7983 */ /* 0x0005620000100a00 */
[----:B-1----:R-:W-:Y:S01]  /*135a0*/  IMAD.MOV.U32 R2, RZ, RZ, R4 ;  /* 0x000000ffff027224 */ /* 0x002fe200078e0004 */
[----:B------:R-:W-:Y:S01]  /*135b0*/  MOV R3, R5 ;  /* 0x0000000500037202 */ /* 0x000fe20000000f00 */
[----:B------:R-:W-:Y:S01]  /*135c0*/  IMAD.MOV.U32 R9, RZ, RZ, R23 ;  /* 0x000000ffff097224 */ /* 0x000fe200078e0017 */
[----:B------:R-:W-:Y:S02]  /*135d0*/  MOV R8, 0x135f0 ;  /* 0x000135f000087802 */ /* 0x000fe40000000f00 */
[----:B--2--5:R-:W-:Y:S05]  /*135e0*/  CALL.REL.NOINC `($_ZN7cutlass13device_kernelIN5flash19enable_sm80_to_sm89INS1_16FlashAttnBwdSm80INS1_25CollectiveMainloopBwdSm80ILi2ELi2EN4cute5tupleIJNS5_1CILi128EEES8_NS7_ILi64EEEEEENS_10bfloat16_tEfNS_4arch4Sm80ELb0ELb0ELb1ELb1ELb0ELb0ELb0ELb0ELi2ELi4ELi4ELi4ELb0EEENS1_24CollectiveEpilogueBwdGQAISA_fSD_Li256ELb1ELb0EEENS1_19SingleTileSchedulerILb1ELb0ELb0ELi128EEEEEEEEEvNT_6ParamsE$_ZN4cute8smem_ptrIPN7cutlass10bfloat16_tEECI1NS_12iter_adaptorIS3_S4_EEES3_) ;  /* 0xffff77c000007944 */ /* 0x024fea0003c3ffff */
[----:B-1----:R1:W5:Y:S01]  /*135f0*/  LDL.64 R2, [R1+0x758] ;  /* 0x0007580001027983 */ /* 0x0023620000100a00 */
[----:B------:R-:W-:Y:S02]  /*13600*/  MOV R4, R23 ;  /* 0x0000001700047202 */ /* 0x000fe40000000f00 */
[----:B------:R-:W-:Y:S02]  /*13610*/  MOV R6, 0x13630 ;  /* 0x0001363000067802 */ /* 0x000fe40000000f00 */
[----:B-1---5:R-:W-:Y:S05]  /*13620*/  CALL.REL.NOINC `($_ZN7cutlass13device_kernelIN5flash19enable_sm80_to_sm89INS1_16FlashAttnBwdSm80INS1_25CollectiveMainloopBwdSm80ILi2ELi2EN4cute5tupleIJNS5_1CILi128EEES8_NS7_ILi64EEEEEENS_10bfloat16_tEfNS_4arch4Sm80ELb0ELb0ELb1ELb1ELb0ELb0ELb0ELb0ELi2ELi4ELi4ELi4ELb0EEENS1_24CollectiveEpilogueBwdGQAISA_fSD_Li256ELb1ELb0EEENS1_19SingleTileSchedulerILb1ELb0ELb0ELi128EEEEEEEEEvNT_6ParamsE$_ZN4cute8smem_ptrIPN7cutlass9uint128_tEECI1NS_12iter_adaptorIS3_S4_EEES3_) ;  /* 0xffff77c000007944 */ /* 0x022fea0003c3ffff */
[----:B-1----:R1:W5:Y:S01]  /*13630*/  LDL.64 R2, [R1+0x758] ;  /* 0x0007580001027983 */ /* 0x0023620000100a00 */
[----:B------:R-:W-:Y:S02]  /*13640*/  MOV R4, R23 ;  /* 0x0000001700047202 */ /* 0x000fe40000000f00 */
[----:B------:R-:W-:-:S02]  /*13650*/  MOV R6, 0x13670 ;  /* 0x0001367000067802 */ /* 0x000fc40000000f00 */
[----:B-1---5:R-:W-:Y:S05]  /*13660*/  CALL.REL.NOINC `($_ZN7cutlass13device_kernelIN5flash19enable_sm80_to_sm89INS1_16FlashAttnBwdSm80INS1_25CollectiveMainloopBwdSm80ILi2ELi2EN4cute5tupleIJNS5_1CILi128EEES8_NS7_ILi64EEEEEENS_10bfloat16_tEfNS_4arch4Sm80ELb0ELb0ELb1ELb1ELb0ELb0ELb0ELb0ELi2ELi4ELi4ELi4ELb0EEENS1_24CollectiveEpilogueBwdGQAISA_fSD_Li256ELb1ELb0EEENS1_19SingleTileSchedulerILb1ELb0ELb0ELi128EEEEEEEEEvNT_6ParamsE$_ZN4cute3eso3ESOILb1ELb0EJNS_6LayoutINS_5tupleIJNS3_IJNS_1CILi1EEES5_EEEEEENS3_IJNS3_IJS5_NS4_ILi0EEEEEEEEEEENS_10ViewEngineINS_8smem_ptrIPN7cutlass9uint128_tEEEEEEEC2ERKSB_RKSI_) ;  /* 0xffff5a5000007944 */ /* 0x022fea0003c3ffff */
[----:B------:R2:W5:Y:S01]  /*13670*/  LDL R6, [R1+0x758] ;  /* 0x0007580001067983 */ /* 0x0005620000100800 */
[----:B------:R-:W-:-:S02]  /*13680*/  MOV R64, R23 ;  /* 0x0000001700407202 */ /* 0x000fc40000000f00 */
[----:B-1----:R-:W-:Y:S02]  /*13690*/  MOV R4, 0x136b0 ;  /* 0x000136b000047802 */ /* 0x002fe40000000f00 */
[----:B--2--5:R-:W-:Y:S05]  /*136a0*/  CALL.REL.NOINC `($_ZN7cutlass13device_kernelIN5flash19enable_sm80_to_sm89INS1_16FlashAttnBwdSm80INS1_25CollectiveMainloopBwdSm80ILi2ELi2EN4cute5tupleIJNS5_1CILi128EEES8_NS7_ILi64EEEEEENS_10bfloat16_tEfNS_4arch4Sm80ELb0ELb0ELb1ELb1ELb0ELb0ELb0ELb0ELi2ELi4ELi4ELi4ELb0EEENS1_24CollectiveEpilogueBwdGQAISA_fSD_Li256ELb1ELb0EEENS1_19SingleTileSchedulerILb1ELb0ELb0ELi128EEEEEEEEEvNT_6ParamsE$_ZN4cute3eso3ESOILb1ELb0EJNS_6LayoutINS_5tupleIJNS3_IJNS_1CILi4EEENS4_ILi1EEEEEEEEENS3_IJNS3_IJS6_NS4_ILi0EEEEEEEEEEENS_10ViewEngineIPjEEEEC2ERKSC_RKSF_) ;  /* 0xffff61b000007944 */ /* 0x024fea0003c3ffff */
[----:B------:R2:W5:Y:S01]  /*136b0*/  LDL.64 R8, [R1+0x758] ;  /* 0x0007580001087983 */ /* 0x0005620000100a00 */
[----:B------:R-:W-:Y:S02]  /*136c0*/  MOV R4, R6 ;  /* 0x0000000600047202 */ /* 0x000fe40000000f00 */
[----:B-1----:R-:W-:Y:S02]  /*136d0*/  MOV R2, 0x136f0 ;  /* 0x000136f000027802 */ /* 0x002fe40000000f00 */
[----:B--2--5:R-:W-:Y:S05]  /*136e0*/  CALL.REL.NOINC `($_ZN7cutlass13device_kernelIN5flash19enable_sm80_to_sm89INS1_16FlashAttnBwdSm80INS1_25CollectiveMainloopBwdSm80ILi2ELi2EN4cute5tupleIJNS5_1CILi128EEES8_NS7_ILi64EEEEEENS_10bfloat16_tEfNS_4arch4Sm80ELb0ELb0ELb1ELb1ELb0ELb0ELb0ELb0ELi2ELi4ELi4ELi4ELb0EEENS1_24CollectiveEpilogueBwdGQAISA_fSD_Li256ELb1ELb0EEENS1_19SingleTileSchedulerILb1ELb0ELb0ELi128EEEEEEEEEvNT_6ParamsE$_ZN73_INTERNAL_24fd9406_37_flash_bwd_hdim64_bf16_softcap_sm80_cu_8e232a79_330724__cvta_generic_to_sharedEPKv) ;  /* 0xffff77c000007944 */ /* 0x024fea0003c3ffff */
        /* <DEDUP_REMOVED lines=9> */
[----:B-1----:R-:W-:Y:S05]  /*13780*/  CALL.REL.NOINC `($_ZN7cutlass13device_kernelIN5flash19enable_sm80_to_sm89INS1_16FlashAttnBwdSm80INS1_25CollectiveMainloopBwdSm80ILi2ELi2EN4cute5tupleIJNS5_1CILi128EEES8_NS7_ILi64EEEEEENS_10bfloat16_tEfNS_4arch4Sm80ELb0ELb0ELb1ELb1ELb0ELb0ELb0ELb0ELi2ELi4ELi4ELi4ELb0EEENS1_24CollectiveEpilogueBwdGQAISA_fSD_Li256ELb1ELb0EEENS1_19SingleTileSchedulerILb1ELb0ELb0ELi128EEEEEEEEEvNT_6ParamsE$_ZN4cute3eso3ESOILb1ELb0EJNS_10UnderscoreEiEEC2ERKS2_RKi) ;  /* 0xffff3a1000007944 */ /* 0x002fea0003c3ffff */
        /* <DEDUP_REMOVED lines=16> */
[----:B------:R-:W-:Y:S02]  /*13890*/  MOV R3, 0x1 ;  /* 0x0000000100037802 */ /* 0x000fe40000000f00 */
[----:B------:R-:W-:-:S02]  /*138a0*/  MOV R10, 0x138c0 ;  /* 0x000138c0000a7802 */ /* 0x000fc40000000f00 */
        /* <DEDUP_REMOVED lines=43> */
[----:B-1---5:R-:W-:Y:S05]  /*13b60*/  CALL.REL.NOINC `($_ZN7cutlass13device_kernelIN5flash19enable_sm80_to_sm89INS1_16FlashAttnBwdSm80INS1_25CollectiveMainloopBwdSm80ILi2ELi2EN4cute5tupleIJNS5_1CILi128EEES8_NS7_ILi64EEEEEENS_10bfloat16_tEfNS_4arch4Sm80ELb0ELb0ELb1ELb1ELb0ELb0ELb0ELb0ELi2ELi4ELi4ELi4ELb0EEENS1_24CollectiveEpilogueBwdGQAISA_fSD_Li256ELb1ELb0EEENS1_19SingleTileSchedulerILb1ELb0ELb0ELi128EEEEEEEEEvNT_6ParamsE$_ZN4cute8smem_ptrIPN7cutlass10bfloat16_tEECI1NS_12iter_adaptorIS3_S4_EEES3_) ;  /* 0xffff724000007944 */ /* 0x022fea0003c3ffff */
[----:B-1----:R1:W5:Y:S01]  /*13b70*/  LDL.64 R2, [R1+0x758] ;  /* 0x0007580001027983 */ /* 0x0023620000100a00 */
[----:B------:R-:W-:-:S03]  /*13b80*/  MOV R6, 0x13ba0 ;  /* 0x00013ba000067802 */ /* 0x000fc60000000f00 */
[----:B-1---5:R-:W-:Y:S05]  /*13b90*/  CALL.REL.NOINC `($_ZN7cutlass13device_kernelIN5flash19enable_sm80_to_sm89INS1_16FlashAttnBwdSm80INS1_25CollectiveMainloopBwdSm80ILi2ELi2EN4cute5tupleIJNS5_1CILi128EEES8_NS7_ILi64EEEEEENS_10bfloat16_tEfNS_4arch4Sm80ELb0ELb0ELb1ELb1ELb0ELb0ELb0ELb0ELi2ELi4ELi4ELi4ELb0EEENS1_24CollectiveEpilogueBwdGQAISA_fSD_Li256ELb1ELb0EEENS1_19SingleTileSchedulerILb1ELb0ELb0ELi128EEEEEEEEEvNT_6ParamsE$_ZN4cute3eso3ESOILb1ELb0EJNS_6LayoutINS_5tupleIJNS3_IJNS_1CILi8EEENS4_ILi1EEEEEENS4_ILi4EEEEEENS3_IJNS3_IJS6_NS4_ILi0EEEEEENS4_ILi2048EEEEEEEENS_10ViewEngineINS_8smem_ptrIPN7cutlass10bfloat16_tEEEEEEEC2ERKSE_RKSL_) ;  /* 0xffff648000007944 */ /* 0x022fea0003c3ffff */
[----:B-1----:R1:W5:Y:S01]  /*13ba0*/  LDL.64 R2, [R1+0x758] ;  /* 0x0007580001027983 */ /* 0x0023620000100a00 */
[----:B------:R-:W-:Y:S01]  /*13bb0*/  IMAD.MOV.U32 R6, RZ, RZ, R46 ;  /* 0x000000ffff067224 */ /* 0x000fe200078e002e */
[----:B------:R-:W-:Y:S02]  /*13bc0*/  MOV R9, R47 ;  /* 0x0000002f00097202 */ /* 0x000fe40000000f00 */
[----:B------:R-:W-:Y:S02]  /*13bd0*/  MOV R8, 0x13bf0 ;  /* 0x00013bf000087802 */ /* 0x000fe40000000f00 */
[----:B-1---5:R-:W-:Y:S05]  /*13be0*/  CALL.REL.NOINC `($_ZN7cutlass13device_kernelIN5flash19enable_sm80_to_sm89INS1_16FlashAttnBwdSm80INS1_25CollectiveMainloopBwdSm80ILi2ELi2EN4cute5tupleIJNS5_1CILi128EEES8_NS7_ILi64EEEEEENS_10bfloat16_tEfNS_4arch4Sm80ELb0ELb0ELb1ELb1ELb0ELb0ELb0ELb0ELi2ELi4ELi4ELi4ELb0EEENS1_24CollectiveEpilogueBwdGQAISA_fSD_Li256ELb1ELb0EEENS1_19SingleTileSchedulerILb1ELb0ELb0ELi128EEEEEEEEEvNT_6ParamsE$_ZN4cute3eso3ESOILb1ELb0EJNS_6LayoutINS_5tupleIJNS3_IJNS_1CILi8EEENS4_ILi1EEEEEENS4_ILi4EEEEEENS3_IJNS3_IJS6_NS4_ILi0EEEEEES5_EEEEENS_10ViewEngineIPN7cutlass10bfloat16_tEEEEEC2ERKSD_RKSI_) ;  /* 0xffff64b000007944 */ /* 0x022fea0003c3ffff */
[----:B-1----:R1:W5:Y:S01]  /*13bf0*/  LDL.64 R6, [R1+0x758] ;  /* 0x0007580001067983 */ /* 0x0023620000100a00 */
[----:B------:R-:W-:Y:S01]  /*13c00*/  IMAD.MOV.U32 R4, RZ, RZ, R2 ;  /* 0x000000ffff047224 */ /* 0x000fe200078e0002 */
[----:B------:R-:W-:Y:S02]  /*13c10*/  MOV R9, R3 ;  /* 0x0000000300097202 */ /* 0x000fe40000000f00 */
[----:B------:R-:W-:Y:S02]  /*13c20*/  MOV R8, 0x13c40 ;  /* 0x00013c4000087802 */ /* 0x000fe40000000f00 */
[----:B-1---5:R-:W-:Y:S05]  /*13c30*/  CALL.REL.NOINC `($_ZN7cutlass13device_kernelIN5flash19enable_sm80_to_sm89INS1_16FlashAttnBwdSm80INS1_25CollectiveMainloopBwdSm80ILi2ELi2EN4cute5tupleIJNS5_1CILi128EEES8_NS7_ILi64EEEEEENS_10bfloat16_tEfNS_4arch4Sm80ELb0ELb0ELb1ELb1ELb0ELb0ELb0ELb0ELi2ELi4ELi4ELi4ELb0EEENS1_24CollectiveEpilogueBwdGQAISA_fSD_Li256ELb1ELb0EEENS1_19SingleTileSchedulerILb1ELb0ELb0ELi128EEEEEEEEEvNT_6ParamsE$_ZN4cute3eso3ESOILb1ELb0EJNS_6LayoutINS_5tupleIJNS3_IJNS_1CILi8EEENS4_ILi1EEEEEENS3_IJNS4_ILi4EEEEEEEEENS3_IJNS3_IJS6_NS4_ILi0EEEEEENS3_IJNS4_ILi2048EEEEEEEEEEENS_10ViewEngineINS_8smem_ptrIPN7cutlass10bfloat16_tEEEEEEEC2ERKSG_RKSN_) ;  /* 0xffff5ff000007944 */ /* 0x022fea0003c3ffff */
[----:B-1----:R1:W5:Y:S01]  /*13c40*/  LDL.64 R4, [R1+0x758] ;  /* 0x0007580001047983 */ /* 0x0023620000100a00 */
[----:B------:R-:W-:Y:S01]  /*13c50*/  IMAD.MOV.U32 R2, RZ, RZ, R6 ;  /* 0x000000ffff027224 */ /* 0x000fe200078e0006 */
[----:B------:R-:W-:-:S02]  /*13c60*/  MOV R9, R7 ;  /* 0x0000000700097202 */ /* 0x000fc40000000f00 */
[----:B------:R-:W-:Y:S02]  /*13c70*/  MOV R8, 0x13c90 ;  /* 0x00013c9000087802 */ /* 0x000fe40000000f00 */
[----:B-1---5:R-:W-:Y:S05]  /*13c80*/  CALL.REL.NOINC `($_ZN7cutlass13device_kernelIN5flash19enable_sm80_to_sm89INS1_16FlashAttnBwdSm80INS1_25CollectiveMainloopBwdSm80ILi2ELi2EN4cute5tupleIJNS5_1CILi128EEES8_NS7_ILi64EEEEEENS_10bfloat16_tEfNS_4arch4Sm80ELb0ELb0ELb1ELb1ELb0ELb0ELb0ELb0ELi2ELi4ELi4ELi4ELb0EEENS1_24CollectiveEpilogueBwdGQAISA_fSD_Li256ELb1ELb0EEENS1_19SingleTileSchedulerILb1ELb0ELb0ELi128EEEEEEEEEvNT_6ParamsE$_ZN4cute3eso3ESOILb1ELb0EJNS_6LayoutINS_5tupleIJNS3_IJNS_1CILi8EEENS4_ILi1EEEEEENS3_IJNS4_ILi4EEEEEEEEENS3_IJNS3_IJS6_NS4_ILi0EEEEEENS3_IJS5_EEEEEEEENS_10ViewEngineIPN7cutlass10bfloat16_tEEEEEC2ERKSF_RKSK_) ;  /* 0xffff600000007944 */ /* 0x022fea0003c3ffff */
[----:B-1----:R1:W5:Y:S01]  /*13c90*/  LDL.64 R2, [R1+0x758] ;  /* 0x0007580001027983 */ /* 0x0023620000100a00 */
[----:B------:R-:W-:-:S03]  /*13ca0*/  MOV R10, 0x13cc0 ;  /* 0x00013cc0000a7802 */ /* 0x000fc60000000f00 */
[----:B-1---5:R-:W-:Y:S05]  /*13cb0*/  CALL.REL.NOINC `($_ZN7cutlass13device_kernelIN5flash19enable_sm80_to_sm89INS1_16FlashAttnBwdSm80INS1_25CollectiveMainloopBwdSm80ILi2ELi2EN4cute5tupleIJNS5_1CILi128EEES8_NS7_ILi64EEEEEENS_10bfloat16_tEfNS_4arch4Sm80ELb0ELb0ELb1ELb1ELb0ELb0ELb0ELb0ELi2ELi4ELi4ELi4ELb0EEENS1_24CollectiveEpilogueBwdGQAISA_fSD_Li256ELb1ELb0EEENS1_19SingleTileSchedulerILb1ELb0ELb0ELi128EEEEEEEEEvNT_6ParamsE$_ZN4cute3eso3ESOILb1ELb0EJNS_6LayoutINS_5tupleIJNS3_IJNS3_IJNS_1CILi8EEENS4_ILi1EEEEEES6_EEENS3_IJNS3_IJS6_S6_EEENS4_ILi4EEEEEEEEENS3_IJNS3_IJNS3_IJS6_NS4_ILi0EEEEEESD_EEENS3_IJNS3_IJSD_SD_EEES5_EEEEEEEENS_10ViewEngineIPN7cutlass10bfloat16_tEEEEEC2ERKSJ_RKSO_) ;  /* 0xffff515000007944 */ /* 0x022fea0003c3ffff */
[----:B------:R2:W5:Y:S01]  /*13cc0*/  LDL.64 R6, [R1+0x758] ;  /* 0x0007580001067983 */ /* 0x0005620000100a00 */
[----:B-1----:R-:W-:Y:S01]  /*13cd0*/  IMAD.MOV.U32 R2, RZ, RZ, R4 ;  /* 0x000000ffff027224 */ /* 0x002fe200078e0004 */
[----:B------:R-:W-:Y:S02]  /*13ce0*/  MOV R9, R5 ;  /* 0x0000000500097202 */ /* 0x000fe40000000f00 */
[----:B------:R-:W-:Y:S02]  /*13cf0*/  MOV R8, 0x13d10 ;  /* 0x00013d1000087802 */ /* 0x000fe40000000f00 */
[----:B--2--5:R-:W-:Y:S05]  /*13d00*/  CALL.REL.NOINC `($_ZN7cutlass13device_kernelIN5flash19enable_sm80_to_sm89INS1_16FlashAttnBwdSm80INS1_25CollectiveMainloopBwdSm80ILi2ELi2EN4cute5tupleIJNS5_1CILi128EEES8_NS7_ILi64EEEEEENS_10bfloat16_tEfNS_4arch4Sm80ELb0ELb0ELb1ELb1ELb0ELb0ELb0ELb0ELi2ELi4ELi4ELi4ELb0EEENS1_24CollectiveEpilogueBwdGQAISA_fSD_Li256ELb1ELb0EEENS1_19SingleTileSchedulerILb1ELb0ELb0ELi128EEEEEEEEEvNT_6ParamsE$_ZN4cute3eso3ESOILb1ELb0EJNS_6LayoutINS_5tupleIJNS3_IJNS3_IJNS_1CILi8EEENS4_ILi1EEEEEES6_EEENS3_IJNS3_IJS6_S6_EEENS4_ILi4EEEEEEEEENS3_IJNS3_IJNS3_IJS6_NS4_ILi0EEEEEESD_EEENS3_IJNS3_IJSD_SD_EEENS4_ILi2048EEEEEEEEEEENS_10ViewEngineINS_8smem_ptrIPN7cutlass10bfloat16_tEEEEEEEC2ERKSK_RKSR_) ;  /* 0xffff50a000007944 */ /* 0x024fea0003c3ffff */
[----:B-1----:R1:W5:Y:S01]  /*13d10*/  LDL.64 R2, [R1+0x758] ;  /* 0x0007580001027983 */ /* 0x0023620000100a00 */
[----:B------:R-:W-:Y:S02]  /*13d20*/  MOV R9, R7 ;  /* 0x0000000700097202 */ /* 0x000fe40000000f00 */
[----:B------:R-:W-:Y:S02]  /*13d30*/  MOV R8, 0x13d50 ;  /* 0x00013d5000087802 */ /* 0x000fe40000000f00 */
[----:B-1---5:R-:W-:Y:S05]  /*13d40*/  CALL.REL.NOINC `($_ZN7cutlass13device_kernelIN5flash19enable_sm80_to_sm89INS1_16FlashAttnBwdSm80INS1_25CollectiveMainloopBwdSm80ILi2ELi2EN4cute5tupleIJNS5_1CILi128EEES8_NS7_ILi64EEEEEENS_10bfloat16_tEfNS_4arch4Sm80ELb0ELb0ELb1ELb1ELb0ELb0ELb0ELb0ELi2ELi4ELi4ELi4ELb0EEENS1_24CollectiveEpilogueBwdGQAISA_fSD_Li256ELb1ELb0EEENS1_19SingleTileSchedulerILb1ELb0ELb0ELi128EEEEEEEEEvNT_6ParamsE$_ZN4cute3eso3ESOILb1ELb0EJNS_6LayoutINS_5tupleIJNS3_IJNS_1CILi8EEENS4_ILi1EEEEEENS4_ILi4EEEEEENS3_IJNS3_IJS6_NS4_ILi0EEEEEES5_EEEEENS_10ViewEngineIPN7cutlass10bfloat16_tEEEEEC2ERKSD_RKSI_) ;  /* 0xffff635000007944 */ /* 0x022fea0003c3ffff */
[----:B------:R2:W5:Y:S01]  /*13d50*/  LDL.64 R56, [R1+0x758] ;  /* 0x0007580001387983 */ /* 0x0005620000100a00 */
[----:B------:R-:W-:Y:S02]  /*13d60*/  MOV R9, R23 ;  /* 0x0000001700097202 */ /* 0x000fe40000000f00 */
[----:B------:R-:W-:-:S02]  /*13d70*/  MOV R8, 0x13d90 ;  /* 0x00013d9000087802 */ /* 0x000fc40000000f00 */
[----:B-12--5:R-:W-:Y:S05]  /*13d80*/  CALL.REL.NOINC `($_ZN7cutlass13device_kernelIN5flash19enable_sm80_to_sm89INS1_16FlashAttnBwdSm80INS1_25CollectiveMainloopBwdSm80ILi2ELi2EN4cute5tupleIJNS5_1CILi128EEES8_NS7_ILi64EEEEEENS_10bfloat16_tEfNS_4arch4Sm80ELb0ELb0ELb1ELb1ELb0ELb0ELb0ELb0ELi2ELi4ELi4ELi4ELb0EEENS1_24CollectiveEpilogueBwdGQAISA_fSD_Li256ELb1ELb0EEENS1_19SingleTileSchedulerILb1ELb0ELb0ELi128EEEEEEEEEvNT_6ParamsE$_ZN4cute8smem_ptrIPN7cutlass10bfloat16_tEECI1NS_12iter_adaptorIS3_S4_EEES3_) ;  /* 0xffff702000007944 */ /* 0x026fea0003c3ffff */
[----:B-1----:R1:W5:Y:S01]  /*13d90*/  LDL.64 R2, [R1+0x758] ;  /* 0x0007580001027983 */ /* 0x0023620000100a00 */
[----:B------:R-:W-:-:S03]  /*13da0*/  MOV R6, 0x13dc0 ;  /* 0x00013dc000067802 */ /* 0x000fc60000000f00 */
[----:B-1---5:R-:W-:Y:S05]  /*13db0*/  CALL.REL.NOINC `($_ZN7cutlass13device_kernelIN5flash19enable_sm80_to_sm89INS1_16FlashAttnBwdSm80INS1_25CollectiveMainloopBwdSm80ILi2ELi2EN4cute5tupleIJNS5_1CILi128EEES8_NS7_ILi64EEEEEENS_10bfloat16_tEfNS_4arch4Sm80ELb0ELb0ELb1ELb1ELb0ELb0ELb0ELb0ELi2ELi4ELi4ELi4ELb0EEENS1_24CollectiveEpilogueBwdGQAISA_fSD_Li256ELb1ELb0EEENS1_19SingleTileSchedulerILb1ELb0ELb0ELi128EEEEEEEEEvNT_6ParamsE$_ZN4cute3eso3ESOILb1ELb0EJNS_6LayoutINS_5tupleIJNS3_IJNS_1CILi8EEENS4_ILi1EEEEEENS4_ILi4EEEEEENS3_IJNS3_IJS6_NS4_ILi0EEEEEENS4_ILi2048EEEEEEEENS_10ViewEngineINS_8smem_ptrIPN7cutlass10bfloat16_tEEEEEEEC2ERKSE_RKSL_) ;  /* 0xffff626000007944 */ /* 0x022fea0003c3ffff */
[----:B------:R2:W5:Y:S01]  /*13dc0*/  LDL.64 R58, [R1+0x758] ;  /* 0x00075800013a7983 */ /* 0x0005620000100a00 */
[----:B-1----:R-:W-:Y:S01]  /*13dd0*/  IMAD.MOV.U32 R2, RZ, RZ, R23 ;  /* 0x000000ffff027224 */ /* 0x002fe200078e0017 */
[----:B------:R-:W-:-:S02]  /*13de0*/  MOV R3, RZ ;  /* 0x000000ff00037202 */ /* 0x000fc40000000f00 */
[----:B------:R-:W-:Y:S02]  /*13df0*/  MOV R10, 0x13e10 ;  /* 0x00013e10000a7802 */ /* 0x000fe40000000f00 */
[----:B--2--5:R-:W-:Y:S05]  /*13e00*/  CALL.REL.NOINC `($_ZN7cutlass13device_kernelIN5flash19enable_sm80_to_sm89INS1_16FlashAttnBwdSm80INS1_25CollectiveMainloopBwdSm80ILi2ELi2EN4cute5tupleIJNS5_1CILi128EEES8_NS7_ILi64EEEEEENS_10bfloat16_tEfNS_4arch4Sm80ELb0ELb0ELb1ELb1ELb0ELb0ELb0ELb0ELi2ELi4ELi4ELi4ELb0EEENS1_24CollectiveEpilogueBwdGQAISA_fSD_Li256ELb1ELb0EEENS1_19SingleTileSchedulerILb1ELb0ELb0ELi128EEEEEEEEEvNT_6ParamsE$_ZN4cute3eso3ESOILb1ELb0EJNS_10UnderscoreEiEEC2ERKS2_RKi) ;  /* 0xffff339000007944 */ /* 0x024fea0003c3ffff */
[----:B-1----:R-:W2:Y:S01]  /*13e10*/  LDL R3, [R1+0x758] ;  /* 0x0007580001037983 */ /* 0x002ea20000100800 */
[----:B------:R-:W-:Y:S01]  /*13e20*/  IMAD.MOV.U32 R2, RZ, RZ, R23 ;  /* 0x000000ffff027224 */ /* 0x000fe200078e0017 */
[----:B------:R-:W-:Y:S02]  /*13e30*/  MOV R6, 0x13e60 ;  /* 0x00013e6000067802 */ /* 0x000fe40000000f00 */
        /* <DEDUP_REMOVED lines=9> */
[----:B------:R-:W-:-:S02]  /*13ed0*/  MOV R8, 0x13ef0 ;  /* 0x00013ef000087802 */ /* 0x000fc40000000f00 */
[----:B-1---5:R-:W-:Y:S05]  /*13ee0*/  CALL.REL.NOINC `($_ZN7cutlass13device_kernelIN5flash19enable_sm80_to_sm89INS1_16FlashAttnBwdSm80INS1_25CollectiveMainloopBwdSm80ILi2ELi2EN4cute5tupleIJNS5_1CILi128EEES8_NS7_ILi64EEEEEENS_10bfloat16_tEfNS_4arch4Sm80ELb0ELb0ELb1ELb1ELb0ELb0ELb0ELb0ELi2ELi4ELi4ELi4ELb0EEENS1_24CollectiveEpilogueBwdGQAISA_fSD_Li256ELb1ELb0EEENS1_19SingleTileSchedulerILb1ELb0ELb0ELi128EEEEEEEEEvNT_6ParamsE$_ZN4cute3eso3ESOILb1ELb0EJNS_6LayoutINS_5tupleIJNS3_IJNS_1CILi8EEENS4_ILi1EEEEEEEEENS3_IJNS3_IJS6_NS4_ILi0EEEEEEEEEEENS_10ViewEngineINS_8smem_ptrIPN7cutlass10bfloat16_tEEEEEEEC2ERKSC_RKSJ_) ;  /* 0xffff5ab000007944 */ /* 0x022fea0003c3ffff */
        /* <DEDUP_REMOVED lines=233> */
[----:B-1----:R-:W-:Y:S05]  /*14d80*/  CALL.REL.NOINC `($_ZN7cutlass13device_kernelIN5flash19enable_sm80_to_sm89INS1_16FlashAttnBwdSm80INS1_25CollectiveMainloopBwdSm80ILi2ELi2EN4cute5tupleIJNS5_1CILi128EEES8_NS7_ILi64EEEEEENS_10bfloat16_tEfNS_4arch4Sm80ELb0ELb0ELb1ELb1ELb0ELb0ELb0ELb0ELi2ELi4ELi4ELi4ELb0EEENS1_24CollectiveEpilogueBwdGQAISA_fSD_Li256ELb1ELb0EEENS1_19SingleTileSchedulerILb1ELb0ELb0ELi128EEEEEEEEEvNT_6ParamsE$_ZN4cute3eso3ESOILb1ELb0EJNS_10UnderscoreES2_iEEC2ERKS2_S5_RKi) ;  /* 0xffff23d000007944 */ /* 0x002fea0003c3ffff */
        /* <DEDUP_REMOVED lines=9> */
[----:B------:R-:W-:Y:S05]  /*14e20*/  CALL.REL.NOINC `($_ZN7cutlass13device_kernelIN5flash19enable_sm80_to_sm89INS1_16FlashAttnBwdSm80INS1_25CollectiveMainloopBwdSm80ILi2ELi2EN4cute5tupleIJNS5_1CILi128EEES8_NS7_ILi64EEEEEENS_10bfloat16_tEfNS_4arch4Sm80ELb0ELb0ELb1ELb1ELb0ELb0ELb0ELb0ELi2ELi4ELi4ELi4ELb0EEENS1_24CollectiveEpilogueBwdGQAISA_fSD_Li256ELb1ELb0EEENS1_19SingleTileSchedulerILb1ELb0ELb0ELi128EEEEEEEEEvNT_6ParamsE$_ZN4cute3eso3ESOILb1ELb0EJNS_6LayoutINS_5tupleIJNS3_IJNS_1CILi8EEENS4_ILi1EEEEEENS4_ILi2EEEEEENS3_IJNS3_IJS6_NS4_ILi0EEEEEENS4_ILi4096EEEEEEEEiEEC2ERKSE_RKi) ;  /* 0xffff4f0000007944 */ /* 0x000fea0003c3ffff */
        /* <DEDUP_REMOVED lines=8> */
[----:B-1---5:R-:W-:Y:S05]  /*14eb0*/  CALL.REL.NOINC `($_ZN7cutlass13device_kernelIN5flash19enable_sm80_to_sm89INS1_16FlashAttnBwdSm80INS1_25CollectiveMainloopBwdSm80ILi2ELi2EN4cute5tupleIJNS5_1CILi128EEES8_NS7_ILi64EEEEEENS_10bfloat16_tEfNS_4arch4Sm80ELb0ELb0ELb1ELb1ELb0ELb0ELb0ELb0ELi2ELi4ELi4ELi4ELb0EEENS1_24CollectiveEpilogueBwdGQAISA_fSD_Li256ELb1ELb0EEENS1_19SingleTileSchedulerILb1ELb0ELb0ELi128EEEEEEEEEvNT_6ParamsE$_ZN4cute3eso3ESOILb1ELb0EJNS_6LayoutINS_5tupleIJNS3_IJNS_1CILi8EEENS4_ILi1EEEEEENS4_ILi2EEEEEENS3_IJNS3_IJS6_NS4_ILi0EEEEEENS4_ILi4096EEEEEEEENS_10ViewEngineINS_8smem_ptrIPN7cutlass10bfloat16_tEEEEEEEC2ERKSE_RKSL_) ;  /* 0xffff4e3000007944 */ /* 0x022fea0003c3ffff */
[----:B-1----:R1:W5:Y:S01]  /*14ec0*/  LDL.64 R4, [R1+0x758] ;  /* 0x0007580001047983 */ /* 0x0023620000100a00 */
[----:B------:R-:W-:Y:S01]  /*14ed0*/  IMAD.MOV.U32 R2, RZ, RZ, R23 ;  /* 0x000000ffff027224 */ /* 0x000fe200078e0017 */
[----:B------:R-:W-:Y:S02]  /*14ee0*/  MOV R3, 0x1 ;  /* 0x0000000100037802 */ /* 0x000fe40000000f00 */
[----:B------:R-:W-:-:S02]  /*14ef0*/  MOV R8, 0x14f10 ;  /* 0x00014f1000087802 */ /* 0x000fc40000000f00 */
[----:B-1---5:R-:W-:Y:S05]  /*14f00*/  CALL.REL.NOINC `($_ZN7cutlass13device_kernelIN5flash19enable_sm80_to_sm89INS1_16FlashAttnBwdSm80INS1_25CollectiveMainloopBwdSm80ILi2ELi2EN4cute5tupleIJNS5_1CILi128EEES8_NS7_ILi64EEEEEENS_10bfloat16_tEfNS_4arch4Sm80ELb0ELb0ELb1ELb1ELb0ELb0ELb0ELb0ELi2ELi4ELi4ELi4ELb0EEENS1_24CollectiveEpilogueBwdGQAISA_fSD_Li256ELb1ELb0EEENS1_19SingleTileSchedulerILb1ELb0ELb0ELi128EEEEEEEEEvNT_6ParamsE$_ZN4cute3eso3ESOILb1ELb0EJNS_10UnderscoreES2_iEEC2ERKS2_S5_RKi) ;  /* 0xffff225000007944 */ /* 0x022fea0003c3ffff */
[----:B-1----:R-:W2:Y:S01]  /*14f10*/  LDL R3, [R1+0x758] ;  /* 0x0007580001037983 */ /* 0x002ea20000100800 */
[----:B------:R-:W-:Y:S01]  /*14f20*/  IMAD.MOV.U32 R55, RZ, RZ, R23 ;  /* 0x000000ffff377224 */ /* 0x000fe200078e0017 */
[----:B------:R-:W-:-:S02]  /*14f30*/  MOV R6, 0x14f60 ;  /* 0x00014f6000067802 */ /* 0x000fc40000000f00 */
[----:B--2---:R-:W-:Y:S02]  /*14f40*/  SHF.L.U32 R3, R3, 0x4, RZ ;  /* 0x0000000403037819 */ /* 0x004fe400000006ff */
[----:B------:R-:W-:Y:S05]  /*14f50*/  CALL.REL.NOINC `($_ZN7cutlass13device_kernelIN5flash19enable_sm80_to_sm89INS1_16FlashAttnBwdSm80INS1_25CollectiveMainloopBwdSm80ILi2ELi2EN4cute5tupleIJNS5_1CILi128EEES8_NS7_ILi64EEEEEENS_10bfloat16_tEfNS_4arch4Sm80ELb0ELb0ELb1ELb1ELb0ELb0ELb0ELb0ELi2ELi4ELi4ELi4ELb0EEENS1_24CollectiveEpilogueBwdGQAISA_fSD_Li256ELb1ELb0EEENS1_19SingleTileSchedulerILb1ELb0ELb0ELi128EEEEEEEEEvNT_6ParamsE$_ZN4cute3eso3ESOILb1ELb0EJNS_6LayoutINS_5tupleIJNS3_IJNS_1CILi8EEENS4_ILi1EEEEEENS4_ILi2EEEEEENS3_IJNS3_IJS6_NS4_ILi0EEEEEES5_EEEEEiEEC2ERKSD_RKi) ;  /* 0xffff4f8000007944 */ /* 0x000fea0003c3ffff */
[----:B-1----:R-:W2:Y:S01]  /*14f60*/  LDL R3, [R1+0x758] ;  /* 0x0007580001037983 */ /* 0x002ea20000100800 */
[----:B------:R-:W-:Y:S02]  /*14f70*/  MOV R64, R23 ;  /* 0x0000001700407202 */ /* 0x000fe40000000f00 */
[----:B------:R-:W-:Y:S01]  /*14f80*/  MOV R8, 0x14fc0 ;  /* 0x00014fc000087802 */ /* 0x000fe20000000f00 */
[----:B--2---:R-:W-:-:S05]  /*14f90*/  IMAD.WIDE R6, R3, 0x2, R48 ;  /* 0x0000000203067825 */ /* 0x004fca00078e0230 */
[----:B------:R-:W-:Y:S02]  /*14fa0*/  MOV R9, R7 ;  /* 0x0000000700097202 */ /* 0x000fe40000000f00 */
[----:B------:R-:W-:Y:S05]  /*14fb0*/  CALL.REL.NOINC `($_ZN7cutlass13device_kernelIN5flash19enable_sm80_to_sm89INS1_16FlashAttnBwdSm80INS1_25CollectiveMainloopBwdSm80ILi2ELi2EN4cute5tupleIJNS5_1CILi128EEES8_NS7_ILi64EEEEEENS_10bfloat16_tEfNS_4arch4Sm80ELb0ELb0ELb1ELb1ELb0ELb0ELb0ELb0ELi2ELi4ELi4ELi4ELb0EEENS1_24CollectiveEpilogueBwdGQAISA_fSD_Li256ELb1ELb0EEENS1_19SingleTileSchedulerILb1ELb0ELb0ELi128EEEEEEEEEvNT_6ParamsE$_ZN4cute3eso3ESOILb1ELb0EJNS_6LayoutINS_5tupleIJNS3_IJNS_1CILi8EEENS4_ILi1EEEEEENS4_ILi2EEEEEENS3_IJNS3_IJS6_NS4_ILi0EEEEEES5_EEEEENS_10ViewEngineIPN7cutlass10bfloat16_tEEEEEC2ERKSD_RKSI_) ;  /* 0xffff4ec000007944 */ /* 0x000fea0003c3ffff */
[----:B------:R2:W5:Y:S01]  /*14fc0*/  LDL.64 R2, [R1+0x758] ;  /* 0x0007580001027983 */ /* 0x0005620000100a00 */
[----:B-1----:R-:W-:Y:S01]  /*14fd0*/  IMAD.MOV.U32 R7, RZ, RZ, R5 ;  /* 0x000000ffff077224 */ /* 0x002fe200078e0005 */
[----:B------:R-:W-:Y:S02]  /*14fe0*/  MOV R64, R23 ;  /* 0x0000001700407202 */ /* 0x000fe40000000f00 */
        /* <DEDUP_REMOVED lines=9> */
[----:B------:R-:W-:-:S02]  /*15080*/  MOV R8, 0x150a0 ;  /* 0x000150a000087802 */ /* 0x000fc40000000f00 */
[----:B-1---5:R-:W-:Y:S05]  /*15090*/  CALL.REL.NOINC `($_ZN7cutlass13device_kernelIN5flash19enable_sm80_to_sm89INS1_16FlashAttnBwdSm80INS1_25CollectiveMainloopBwdSm80ILi2ELi2EN4cute5tupleIJNS5_1CILi128EEES8_NS7_ILi64EEEEEENS_10bfloat16_tEfNS_4arch4Sm80ELb0ELb0ELb1ELb1ELb0ELb0ELb0ELb0ELi2ELi4ELi4ELi4ELb0EEENS1_24CollectiveEpilogueBwdGQAISA_fSD_Li256ELb1ELb0EEENS1_19SingleTileSchedulerILb1ELb0ELb0ELi128EEEEEEEEEvNT_6ParamsE$_ZN4cute3eso3ESOILb1ELb0EJNS_6LayoutINS_5tupleIJNS3_IJNS3_IJNS_1CILi8EEENS4_ILi1EEEEEES6_EEENS3_IJNS3_IJS6_S6_EEENS4_ILi2EEEEEEEEENS3_IJNS3_IJNS3_IJS6_NS4_ILi0EEEEEESD_EEENS3_IJNS3_IJSD_SD_EEES5_EEEEEEEENS_10ViewEngineIPN7cutlass10bfloat16_tEEEEEC2ERKSJ_RKSO_) ;  /* 0xffff3cd000007944 */ /* 0x022fea0003c3ffff */
[----:B-1----:R1:W5:Y:S01]  /*150a0*/  LDL.64 R4, [R1+0x758] ;  /* 0x0007580001047983 */ /* 0x0023620000100a00 */
[----:B------:R-:W-:-:S02]  /*150b0*/  MOV R64, R23 ;  /* 0x0000001700407202 */ /* 0x000fc40000000f00 */
[----:B------:R-:W-:Y:S02]  /*150c0*/  MOV R8, 0x150e0 ;  /* 0x000150e000087802 */ /* 0x000fe40000000f00 */
[----:B-1---5:R-:W-:Y:S05]  /*150d0*/  CALL.REL.NOINC `($_ZN7cutlass13device_kernelIN5flash19enable_sm80_to_sm89INS1_16FlashAttnBwdSm80INS1_25CollectiveMainloopBwdSm80ILi2ELi2EN4cute5tupleIJNS5_1CILi128EEES8_NS7_ILi64EEEEEENS_10bfloat16_tEfNS_4arch4Sm80ELb0ELb0ELb1ELb1ELb0ELb0ELb0ELb0ELi2ELi4ELi4ELi4ELb0EEENS1_24CollectiveEpilogueBwdGQAISA_fSD_Li256ELb1ELb0EEENS1_19SingleTileSchedulerILb1ELb0ELb0ELi128EEEEEEEEEvNT_6ParamsE$_ZN4cute3eso3ESOILb1ELb0EJNS_6LayoutINS_5tupleIJNS3_IJNS3_IJNS_1CILi8EEENS4_ILi1EEEEEES6_EEENS3_IJNS3_IJS6_S6_EEENS4_ILi2EEEEEEEEENS3_IJNS3_IJNS3_IJS6_NS4_ILi0EEEEEESD_EEENS3_IJNS3_IJSD_SD_EEENS4_ILi4096EEEEEEEEEEENS_10ViewEngineINS_8smem_ptrIPN7cutlass10bfloat16_tEEEEEEEC2ERKSK_RKSR_) ;  /* 0xffff3bb000007944 */ /* 0x022fea0003c3ffff */
[----:B-1----:R1:W5:Y:S01]  /*150e0*/  LDL.64 R2, [R1+0x758] ;  /* 0x0007580001027983 */ /* 0x0023620000100a00 */
[----:B------:R-:W-:Y:S01]  /*150f0*/  IMAD.MOV.U32 R6, RZ, RZ, R4 ;  /* 0x000000ffff067224 */ /* 0x000fe200078e0004 */
[----:B------:R-:W-:Y:S01]  /*15100*/  MOV R9, R5 ;  /* 0x0000000500097202 */ /* 0x000fe20000000f00 */
[----:B------:R-:W-:Y:S01]  /*15110*/  IMAD.MOV.U32 R64, RZ, RZ, R23 ;  /* 0x000000ffff407224 */ /* 0x000fe200078e0017 */
[----:B------:R-:W-:Y:S02]  /*15120*/  MOV R8, 0x15140 ;  /* 0x0001514000087802 */ /* 0x000fe40000000f00 */
[----:B-1---5:R-:W-:Y:S05]  /*15130*/  CALL.REL.NOINC `($_ZN7cutlass13device_kernelIN5flash19enable_sm80_to_sm89INS1_16FlashAttnBwdSm80INS1_25CollectiveMainloopBwdSm80ILi2ELi2EN4cute5tupleIJNS5_1CILi128EEES8_NS7_ILi64EEEEEENS_10bfloat16_tEfNS_4arch4Sm80ELb0ELb0ELb1ELb1ELb0ELb0ELb0ELb0ELi2ELi4ELi4ELi4ELb0EEENS1_24CollectiveEpilogueBwdGQAISA_fSD_Li256ELb1ELb0EEENS1_19SingleTileSchedulerILb1ELb0ELb0ELi128EEEEEEEEEvNT_6ParamsE$_ZN4cute3eso3ESOILb1ELb0EJNS_6LayoutINS_5tupleIJNS3_IJNS_1CILi8EEENS4_ILi1EEEEEENS4_ILi2EEEEEENS3_IJNS3_IJS6_NS4_ILi0EEEEEES5_EEEEENS_10ViewEngineIPN7cutlass10bfloat16_tEEEEEC2ERKSD_RKSI_) ;  /* 0xffff4d4000007944 */ /* 0x022fea0003c3ffff */
[----:B------:R2:W5:Y:S01]  /*15140*/  LDL.64 R56, [R1+0x758] ;  /* 0x0007580001387983 */ /* 0x0005620000100a00 */
[----:B------:R-:W-:Y:S02]  /*15150*/  MOV R9, R23 ;  /* 0x0000001700097202 */ /* 0x000fe40000000f00 */
[----:B------:R-:W-:Y:S02]  /*15160*/  MOV R8, 0x15180 ;  /* 0x0001518000087802 */ /* 0x000fe40000000f00 */
[----:B-12--5:R-:W-:Y:S05]  /*15170*/  CALL.REL.NOINC `($_ZN7cutlass13device_kernelIN5flash19enable_sm80_to_sm89INS1_16FlashAttnBwdSm80INS1_25CollectiveMainloopBwdSm80ILi2ELi2EN4cute5tupleIJNS5_1CILi128EEES8_NS7_ILi64EEEEEENS_10bfloat16_tEfNS_4arch4Sm80ELb0ELb0ELb1ELb1ELb0ELb0ELb0ELb0ELi2ELi4ELi4ELi4ELb0EEENS1_24CollectiveEpilogueBwdGQAISA_fSD_Li256ELb1ELb0EEENS1_19SingleTileSchedulerILb1ELb0ELb0ELi128EEEEEEEEEvNT_6ParamsE$_ZN4cute8smem_ptrIPN7cutlass10bfloat16_tEECI1NS_12iter_adaptorIS3_S4_EEES3_) ;  /* 0xffff5c3000007944 */ /* 0x026fea0003c3ffff */
[----:B-1----:R1:W5:Y:S01]  /*15180*/  LDL.64 R2, [R1+0x758] ;  /* 0x0007580001027983 */ /* 0x0023620000100a00 */
[----:B------:R-:W-:Y:S02]  /*15190*/  MOV R64, R23 ;  /* 0x0000001700407202 */ /* 0x000fe40000000f00 */
[----:B------:R-:W-:-:S02]  /*151a0*/  MOV R6, 0x151c0 ;  /* 0x000151c000067802 */ /* 0x000fc40000000f00 */
[----:B-1---5:R-:W-:Y:S05]  /*151b0*/  CALL.REL.NOINC `($_ZN7cutlass13device_kernelIN5flash19enable_sm80_to_sm89INS1_16FlashAttnBwdSm80INS1_25CollectiveMainloopBwdSm80ILi2ELi2EN4cute5tupleIJNS5_1CILi128EEES8_NS7_ILi64EEEEEENS_10bfloat16_tEfNS_4arch4Sm80ELb0ELb0ELb1ELb1ELb0ELb0ELb0ELb0ELi2ELi4ELi4ELi4ELb0EEENS1_24CollectiveEpilogueBwdGQAISA_fSD_Li256ELb1ELb0EEENS1_19SingleTileSchedulerILb1ELb0ELb0ELi128EEEEEEEEEvNT_6ParamsE$_ZN4cute3eso3ESOILb1ELb0EJNS_6LayoutINS_5tupleIJNS3_IJNS_1CILi8EEENS4_ILi1EEEEEENS4_ILi2EEEEEENS3_IJNS3_IJS6_NS4_ILi0EEEEEENS4_ILi4096EEEEEEEENS_10ViewEngineINS_8smem_ptrIPN7cutlass10bfloat16_tEEEEEEEC2ERKSE_RKSL_) ;  /* 0xffff4b3000007944 */ /* 0x022fea0003c3ffff */
        /* <DEDUP_REMOVED lines=140> */
[----:B------:R-:W-:Y:S05]  /*15a80*/  CALL.REL.NOINC `($_ZN7cutlass13device_kernelIN5flash19enable_sm80_to_sm89INS1_16FlashAttnBwdSm80INS1_25CollectiveMainloopBwdSm80ILi2ELi2EN4cute5tupleIJNS5_1CILi128EEES8_NS7_ILi64EEEEEENS_10bfloat16_tEfNS_4arch4Sm80ELb0ELb0ELb1ELb1ELb0ELb0ELb0ELb0ELi2ELi4ELi4ELi4ELb0EEENS1_24CollectiveEpilogueBwdGQAISA_fSD_Li256ELb1ELb0EEENS1_19SingleTileSchedulerILb1ELb0ELb0ELi128EEEEEEEEEvNT_6ParamsE$_ZN4cute3eso3ESOILb1ELb0EJNS_6LayoutINS_5tupleIJNS3_IJNS_1CILi8EEENS4_ILi1EEEEEENS4_ILi4EEEEEENS3_IJNS3_IJS6_NS4_ILi0EEEEEENS4_ILi2048EEEEEEEEiEEC2ERKSE_RKi) ;  /* 0xffff45d000007944 */ /* 0x000fea0003c3ffff */
[----:B------:R-:W-:Y:S01]  /*15a90*/  ULDC.64 UR4, c[0x0][0x118] ;  /* 0x0000460000047ab9 */ /* 0x000fe20000000a00 */
[----:B-1----:R-:W2:Y:S04]  /*15aa0*/  LDL R2, [R1+0x758] ;  /* 0x0007580001027983 */ /* 0x002ea80000100800 */
[----:B------:R-:W2:Y:S01]  /*15ab0*/  LD.E.64 R4, [R50.64+0x8] ;  /* 0x0000080432047980 */ /* 0x000ea2000c101b00 */
[----:B------:R-:W-:Y:S02]  /*15ac0*/  MOV R9, R23 ;  /* 0x0000001700097202 */ /* 0x000fe40000000f00 */
[----:B------:R-:W-:Y:S01]  /*15ad0*/  MOV R8, 0x15b00 ;  /* 0x00015b0000087802 */ /* 0x000fe20000000f00 */
[----:B--2---:R-:W-:-:S04]  /*15ae0*/  IMAD.WIDE R2, R2, 0x2, R4 ;  /* 0x0000000202027825 */ /* 0x004fc800078e0204 */
[----:B------:R-:W-:Y:S05]  /*15af0*/  CALL.REL.NOINC `($_ZN7cutlass13device_kernelIN5flash19enable_sm80_to_sm89INS1_16FlashAttnBwdSm80INS1_25CollectiveMainloopBwdSm80ILi2ELi2EN4cute5tupleIJNS5_1CILi128EEES8_NS7_ILi64EEEEEENS_10bfloat16_tEfNS_4arch4Sm80ELb0ELb0ELb1ELb1ELb0ELb0ELb0ELb0ELi2ELi4ELi4ELi4ELb0EEENS1_24CollectiveEpilogueBwdGQAISA_fSD_Li256ELb1ELb0EEENS1_19SingleTileSchedulerILb1ELb0ELb0ELi128EEEEEEEEEvNT_6ParamsE$_ZN4cute8smem_ptrIPN7cutlass10bfloat16_tEECI1NS_12iter_adaptorIS3_S4_EEES3_) ;  /* 0xffff52b000007944 */ /* 0x000fea0003c3ffff */
[----:B-1----:R1:W5:Y:S01]  /*15b00*/  LDL.64 R2, [R1+0x758] ;  /* 0x0007580001027983 */ /* 0x0023620000100a00 */
[----:B------:R-:W-:-:S03]  /*15b10*/  MOV R6, 0x15b30 ;  /* 0x00015b3000067802 */ /* 0x000fc60000000f00 */
[----:B-1---5:R-:W-:Y:S05]  /*15b20*/  CALL.REL.NOINC `($_ZN7cutlass13device_kernelIN5flash19enable_sm80_to_sm89INS1_16FlashAttnBwdSm80INS1_25CollectiveMainloopBwdSm80ILi2ELi2EN4cute5tupleIJNS5_1CILi128EEES8_NS7_ILi64EEEEEENS_10bfloat16_tEfNS_4arch4Sm80ELb0ELb0ELb1ELb1ELb0ELb0ELb0ELb0ELi2ELi4ELi4ELi4ELb0EEENS1_24CollectiveEpilogueBwdGQAISA_fSD_Li256ELb1ELb0EEENS1_19SingleTileSchedulerILb1ELb0ELb0ELi128EEEEEEEEEvNT_6ParamsE$_ZN4cute3eso3ESOILb1ELb0EJNS_6LayoutINS_5tupleIJNS3_IJNS_1CILi8EEENS4_ILi1EEEEEENS4_ILi4EEEEEENS3_IJNS3_IJS6_NS4_ILi0EEEEEENS4_ILi2048EEEEEEEENS_10ViewEngineINS_8smem_ptrIPN7cutlass10bfloat16_tEEEEEEEC2ERKSE_RKSL_) ;  /* 0xffff44f000007944 */ /* 0x022fea0003c3ffff */
[----:B-1----:R1:W5:Y:S01]  /*15b30*/  LDL.64 R4, [R1+0x758] ;  /* 0x0007580001047983 */ /* 0x0023620000100a00 */
[----:B------:R-:W-:Y:S01]  /*15b40*/  IMAD.MOV.U32 R2, RZ, RZ, R23 ;  /* 0x000000ffff027224 */ /* 0x000fe200078e0017 */
[----:B------:R-:W-:-:S02]  /*15b50*/  MOV R3, 0x1 ;  /* 0x0000000100037802 */ /* 0x000fc40000000f00 */
[----:B------:R-:W-:Y:S02]  /*15b60*/  MOV R8, 0x15b80 ;  /* 0x00015b8000087802 */ /* 0x000fe40000000f00 */
[----:B-1---5:R-:W-:Y:S05]  /*15b70*/  CALL.REL.NOINC `($_ZN7cutlass13device_kernelIN5flash19enable_sm80_to_sm89INS1_16FlashAttnBwdSm80INS1_25CollectiveMainloopBwdSm80ILi2ELi2EN4cute5tupleIJNS5_1CILi128EEES8_NS7_ILi64EEEEEENS_10bfloat16_tEfNS_4arch4Sm80ELb0ELb0ELb1ELb1ELb0ELb0ELb0ELb0ELi2ELi4ELi4ELi4ELb0EEENS1_24CollectiveEpilogueBwdGQAISA_fSD_Li256ELb1ELb0EEENS1_19SingleTileSchedulerILb1ELb0ELb0ELi128EEEEEEEEEvNT_6ParamsE$_ZN4cute3eso3ESOILb1ELb0EJNS_10UnderscoreES2_iEEC2ERKS2_S5_RKi) ;  /* 0xffff15e000007944 */ /* 0x022fea0003c3ffff */
[----:B-1----:R-:W2:Y:S01]  /*15b80*/  LDL R3, [R1+0x758] ;  /* 0x0007580001037983 */ /* 0x002ea20000100800 */
[----:B------:R-:W-:Y:S02]  /*15b90*/  MOV R6, 0x15bc0 ;  /* 0x00015bc000067802 */ /* 0x000fe40000000f00 */
[----:B--2---:R-:W-:Y:S02]  /*15ba0*/  SHF.L.U32 R3, R3, 0x5, RZ ;  /* 0x0000000503037819 */ /* 0x004fe400000006ff */
[----:B------:R-:W-:Y:S05]  /*15bb0*/  CALL.REL.NOINC `($_ZN7cutlass13device_kernelIN5flash19enable_sm80_to_sm89INS1_16FlashAttnBwdSm80INS1_25CollectiveMainloopBwdSm80ILi2ELi2EN4cute5tupleIJNS5_1CILi128EEES8_NS7_ILi64EEEEEENS_10bfloat16_tEfNS_4arch4Sm80ELb0ELb0ELb1ELb1ELb0ELb0ELb0ELb0ELi2ELi4ELi4ELi4ELb0EEENS1_24CollectiveEpilogueBwdGQAISA_fSD_Li256ELb1ELb0EEENS1_19SingleTileSchedulerILb1ELb0ELb0ELi128EEEEEEEEEvNT_6ParamsE$_ZN4cute3eso3ESOILb1ELb0EJNS_6LayoutINS_5tupleIJNS3_IJNS_1CILi8EEENS4_ILi1EEEEEENS4_ILi4EEEEEENS3_IJNS3_IJS6_NS4_ILi0EEEEEES5_EEEEEiEEC2ERKSD_RKi) ;  /* 0xffff454000007944 */ /* 0x000fea0003c3ffff */
[----:B-1----:R-:W2:Y:S01]  /*15bc0*/  LDL R3, [R1+0x758] ;  /* 0x0007580001037983 */ /* 0x002ea20000100800 */
[----:B------:R-:W-:Y:S01]  /*15bd0*/  MOV R8, 0x15c10 ;  /* 0x00015c1000087802 */ /* 0x000fe20000000f00 */
[----:B--2---:R-:W-:-:S05]  /*15be0*/  IMAD.WIDE R6, R3, 0x2, R46 ;  /* 0x0000000203067825 */ /* 0x004fca00078e022e */
[----:B------:R-:W-:Y:S02]  /*15bf0*/  MOV R9, R7 ;  /* 0x0000000700097202 */ /* 0x000fe40000000f00 */
[----:B------:R-:W-:Y:S05]  /*15c00*/  CALL.REL.NOINC `($_ZN7cutlass13device_kernelIN5flash19enable_sm80_to_sm89INS1_16FlashAttnBwdSm80INS1_25CollectiveMainloopBwdSm80ILi2ELi2EN4cute5tupleIJNS5_1CILi128EEES8_NS7_ILi64EEEEEENS_10bfloat16_tEfNS_4arch4Sm80ELb0ELb0ELb1ELb1ELb0ELb0ELb0ELb0ELi2ELi4ELi4ELi4ELb0EEENS1_24CollectiveEpilogueBwdGQAISA_fSD_Li256ELb1ELb0EEENS1_19SingleTileSchedulerILb1ELb0ELb0ELi128EEEEEEEEEvNT_6ParamsE$_ZN4cute3eso3ESOILb1ELb0EJNS_6LayoutINS_5tupleIJNS3_IJNS_1CILi8EEENS4_ILi1EEEEEENS4_ILi4EEEEEENS3_IJNS3_IJS6_NS4_ILi0EEEEEES5_EEEEENS_10ViewEngineIPN7cutlass10bfloat16_tEEEEEC2ERKSD_RKSI_) ;  /* 0xffff449000007944 */ /* 0x000fea0003c3ffff */
[----:B------:R2:W5:Y:S01]  /*15c10*/  LDL.64 R2, [R1+0x758] ;  /* 0x0007580001027983 */ /* 0x0005620000100a00 */
[----:B------:R-:W-:Y:S02]  /*15c20*/  MOV R9, R5 ;  /* 0x0000000500097202 */ /* 0x000fe40000000f00 */
[----:B------:R-:W-:Y:S02]  /*15c30*/  MOV R8, 0x15c50 ;  /* 0x00015c5000087802 */ /* 0x000fe40000000f00 */
[----:B-12--5:R-:W-:Y:S05]  /*15c40*/  CALL.REL.NOINC `($_ZN7cutlass13device_kernelIN5flash19enable_sm80_to_sm89INS1_16FlashAttnBwdSm80INS1_25CollectiveMainloopBwdSm80ILi2ELi2EN4cute5tupleIJNS5_1CILi128EEES8_NS7_ILi64EEEEEENS_10bfloat16_tEfNS_4arch4Sm80ELb0ELb0ELb1ELb1ELb0ELb0ELb0ELb0ELi2ELi4ELi4ELi4ELb0EEENS1_24CollectiveEpilogueBwdGQAISA_fSD_Li256ELb1ELb0EEENS1_19SingleTileSchedulerILb1ELb0ELb0ELi128EEEEEEEEEvNT_6ParamsE$_ZN4cute3eso3ESOILb1ELb0EJNS_6LayoutINS_5tupleIJNS3_IJNS_1CILi8EEENS4_ILi1EEEEEENS3_IJNS4_ILi4EEEEEEEEENS3_IJNS3_IJS6_NS4_ILi0EEEEEENS3_IJNS4_ILi2048EEEEEEEEEEENS_10ViewEngineINS_8smem_ptrIPN7cutlass10bfloat16_tEEEEEEEC2ERKSG_RKSN_) ;  /* 0xffff3fe000007944 */ /* 0x026fea0003c3ffff */
[----:B-1----:R1:W5:Y:S01]  /*15c50*/  LDL.64 R4, [R1+0x758] ;  /* 0x0007580001047983 */ /* 0x0023620000100a00 */
[----:B------:R-:W-:Y:S02]  /*15c60*/  MOV R9, R3 ;  /* 0x0000000300097202 */ /* 0x000fe40000000f00 */
        /* <DEDUP_REMOVED lines=8> */
[----:B------:R-:W-:-:S02]  /*15cf0*/  MOV R8, 0x15d10 ;  /* 0x00015d1000087802 */ /* 0x000fc40000000f00 */
[----:B--2--5:R-:W-:Y:S05]  /*15d00*/  CALL.REL.NOINC `($_ZN7cutlass13device_kernelIN5flash19enable_sm80_to_sm89INS1_16FlashAttnBwdSm80INS1_25CollectiveMainloopBwdSm80ILi2ELi2EN4cute5tupleIJNS5_1CILi128EEES8_NS7_ILi64EEEEEENS_10bfloat16_tEfNS_4arch4Sm80ELb0ELb0ELb1ELb1ELb0ELb0ELb0ELb0ELi2ELi4ELi4ELi4ELb0EEENS1_24CollectiveEpilogueBwdGQAISA_fSD_Li256ELb1ELb0EEENS1_19SingleTileSchedulerILb1ELb0ELb0ELi128EEEEEEEEEvNT_6ParamsE$_ZN4cute3eso3ESOILb1ELb0EJNS_6LayoutINS_5tupleIJNS3_IJNS3_IJNS_1CILi8EEENS4_ILi1EEEEEES6_EEENS3_IJNS3_IJS6_S6_EEENS4_ILi4EEEEEEEEENS3_IJNS3_IJNS3_IJS6_NS4_ILi0EEEEEESD_EEENS3_IJNS3_IJSD_SD_EEENS4_ILi2048EEEEEEEEEEENS_10ViewEngineINS_8smem_ptrIPN7cutlass10bfloat16_tEEEEEEEC2ERKSK_RKSR_) ;  /* 0xffff30a000007944 */ /* 0x024fea0003c3ffff */
[----:B-1----:R1:W5:Y:S01]  /*15d10*/  LDL.64 R2, [R1+0x758] ;  /* 0x0007580001027983 */ /* 0x0023620000100a00 */
[----:B------:R-:W-:-:S02]  /*15d20*/  MOV R9, R7 ;  /* 0x0000000700097202 */ /* 0x000fc40000000f00 */
[----:B------:R-:W-:Y:S02]  /*15d30*/  MOV R8, 0x15d50 ;  /* 0x00015d5000087802 */ /* 0x000fe40000000f00 */
[----:B-1---5:R-:W-:Y:S05]  /*15d40*/  CALL.REL.NOINC `($_ZN7cutlass13device_kernelIN5flash19enable_sm80_to_sm89INS1_16FlashAttnBwdSm80INS1_25CollectiveMainloopBwdSm80ILi2ELi2EN4cute5tupleIJNS5_1CILi128EEES8_NS7_ILi64EEEEEENS_10bfloat16_tEfNS_4arch4Sm80ELb0ELb0ELb1ELb1ELb0ELb0ELb0ELb0ELi2ELi4ELi4ELi4ELb0EEENS1_24CollectiveEpilogueBwdGQAISA_fSD_Li256ELb1ELb0EEENS1_19SingleTileSchedulerILb1ELb0ELb0ELi128EEEEEEEEEvNT_6ParamsE$_ZN4cute3eso3ESOILb1ELb0EJNS_6LayoutINS_5tupleIJNS3_IJNS_1CILi8EEENS4_ILi1EEEEEENS4_ILi4EEEEEENS3_IJNS3_IJS6_NS4_ILi0EEEEEES5_EEEEENS_10ViewEngineIPN7cutlass10bfloat16_tEEEEEC2ERKSD_RKSI_) ;  /* 0xffff435000007944 */ /* 0x022fea0003c3ffff */
[----:B------:R2:W5:Y:S01]  /*15d50*/  LDL.64 R56, [R1+0x758] ;  /* 0x0007580001387983 */ /* 0x0005620000100a00 */
[----:B------:R-:W-:Y:S02]  /*15d60*/  MOV R9, R23 ;  /* 0x0000001700097202 */ /* 0x000fe40000000f00 */
[----:B------:R-:W-:Y:S02]  /*15d70*/  MOV R8, 0x15d90 ;  /* 0x00015d9000087802 */ /* 0x000fe40000000f00 */
[----:B-12--5:R-:W-:Y:S05]  /*15d80*/  CALL.REL.NOINC `($_ZN7cutlass13device_kernelIN5flash19enable_sm80_to_sm89INS1_16FlashAttnBwdSm80INS1_25CollectiveMainloopBwdSm80ILi2ELi2EN4cute5tupleIJNS5_1CILi128EEES8_NS7_ILi64EEEEEENS_10bfloat16_tEfNS_4arch4Sm80ELb0ELb0ELb1ELb1ELb0ELb0ELb0ELb0ELi2ELi4ELi4ELi4ELb0EEENS1_24CollectiveEpilogueBwdGQAISA_fSD_Li256ELb1ELb0EEENS1_19SingleTileSchedulerILb1ELb0ELb0ELi128EEEEEEEEEvNT_6ParamsE$_ZN4cute8smem_ptrIPN7cutlass10bfloat16_tEECI1NS_12iter_adaptorIS3_S4_EEES3_) ;  /* 0xffff502000007944 */ /* 0x026fea0003c3ffff */
[----:B-1----:R1:W5:Y:S01]  /*15d90*/  LDL.64 R2, [R1+0x758] ;  /* 0x0007580001027983 */ /* 0x0023620000100a00 */
[----:B------:R-:W-:-:S03]  /*15da0*/  MOV R6, 0x15dc0 ;  /* 0x00015dc000067802 */ /* 0x000fc60000000f00 */
[----:B-1---5:R-:W-:Y:S05]  /*15db0*/  CALL.REL.NOINC `($_ZN7cutlass13device_kernelIN5flash19enable_sm80_to_sm89INS1_16FlashAttnBwdSm80INS1_25CollectiveMainloopBwdSm80ILi2ELi2EN4cute5tupleIJNS5_1CILi128EEES8_NS7_ILi64EEEEEENS_10bfloat16_tEfNS_4arch4Sm80ELb0ELb0ELb1ELb1ELb0ELb0ELb0ELb0ELi2ELi4ELi4ELi4ELb0EEENS1_24CollectiveEpilogueBwdGQAISA_fSD_Li256ELb1ELb0EEENS1_19SingleTileSchedulerILb1ELb0ELb0ELi128EEEEEEEEEvNT_6ParamsE$_ZN4cute3eso3ESOILb1ELb0EJNS_6LayoutINS_5tupleIJNS3_IJNS_1CILi8EEENS4_ILi1EEEEEENS4_ILi4EEEEEENS3_IJNS3_IJS6_NS4_ILi0EEEEEENS4_ILi2048EEEEEEEENS_10ViewEngineINS_8smem_ptrIPN7cutlass10bfloat16_tEEEEEEEC2ERKSE_RKSL_) ;  /* 0xffff426000007944 */ /* 0x022fea0003c3ffff */
        /* <DEDUP_REMOVED lines=252> */
[----:B-1----:R-:W-:Y:S05]  /*16d80*/  CALL.REL.NOINC `($_ZN7cutlass13device_kernelIN5flash19enable_sm80_to_sm89INS1_16FlashAttnBwdSm80INS1_25CollectiveMainloopBwdSm80ILi2ELi2EN4cute5tupleIJNS5_1CILi128EEES8_NS7_ILi64EEEEEENS_10bfloat16_tEfNS_4arch4Sm80ELb0ELb0ELb1ELb1ELb0ELb0ELb0ELb0ELi2ELi4ELi4ELi4ELb0EEENS1_24CollectiveEpilogueBwdGQAISA_fSD_Li256ELb1ELb0EEENS1_19SingleTileSchedulerILb1ELb0ELb0ELi128EEEEEEEEEvNT_6ParamsE$_ZN4cute3eso3ESOILb1ELb0EJNS_10UnderscoreES2_iEEC2ERKS2_S5_RKi) ;  /* 0xffff03d000007944 */ /* 0x002fea0003c3ffff */
        /* <DEDUP_REMOVED lines=9> */
[----:B------:R-:W-:Y:S05]  /*16e20*/  CALL.REL.NOINC `($_ZN7cutlass13device_kernelIN5flash19enable_sm80_to_sm89INS1_16FlashAttnBwdSm80INS1_25CollectiveMainloopBwdSm80ILi2ELi2EN4cute5tupleIJNS5_1CILi128EEES8_NS7_ILi64EEEEEENS_10bfloat16_tEfNS_4arch4Sm80ELb0ELb0ELb1ELb1ELb0ELb0ELb0ELb0ELi2ELi4ELi4ELi4ELb0EEENS1_24CollectiveEpilogueBwdGQAISA_fSD_Li256ELb1ELb0EEENS1_19SingleTileSchedulerILb1ELb0ELb0ELi128EEEEEEEEEvNT_6ParamsE$_ZN4cute3eso3ESOILb1ELb0EJNS_6LayoutINS_5tupleIJNS3_IJNS_1CILi2EEES5_S5_EEES5_EEENS3_IJNS3_IJNS4_ILi1EEES5_NS4_ILi4EEEEEENS4_ILi8EEEEEEEEiEEC2ERKSD_RKi) ;  /* 0xffff297000007944 */ /* 0x000fea0003c3ffff */
[----:B-1----:R-:W2:Y:S01]  /*16e30*/  LDL R3, [R1+0x758] ;  /* 0x0007580001037983 */ /* 0x002ea20000100800 */
[----:B------:R-:W-:Y:S02]  /*16e40*/  MOV R64, R23 ;  /* 0x0000001700407202 */ /* 0x000fe40000000f00 */
[----:B------:R-:W-:Y:S01]  /*16e50*/  MOV R4, 0x16e90 ;  /* 0x00016e9000047802 */ /* 0x000fe20000000f00 */
[----:B--2---:R-:W-:-:S05]  /*16e60*/  IMAD.WIDE R2, R3, 0x2, R16 ;  /* 0x0000000203027825 */ /* 0x004fca00078e0210 */
[----:B------:R-:W-:Y:S02]  /*16e70*/  MOV R6, R2 ;  /* 0x0000000200067202 */ /* 0x000fe40000000f00 */
[----:B------:R-:W-:Y:S05]  /*16e80*/  CALL.REL.NOINC `($_ZN7cutlass13device_kernelIN5flash19enable_sm80_to_sm89INS1_16FlashAttnBwdSm80INS1_25CollectiveMainloopBwdSm80ILi2ELi2EN4cute5tupleIJNS5_1CILi128EEES8_NS7_ILi64EEEEEENS_10bfloat16_tEfNS_4arch4Sm80ELb0ELb0ELb1ELb1ELb0ELb0ELb0ELb0ELi2ELi4ELi4ELi4ELb0EEENS1_24CollectiveEpilogueBwdGQAISA_fSD_Li256ELb1ELb0EEENS1_19SingleTileSchedulerILb1ELb0ELb0ELi128EEEEEEEEEvNT_6ParamsE$_ZN4cute3eso3ESOILb1ELb0EJNS_6LayoutINS_5tupleIJNS3_IJNS_1CILi2EEES5_S5_EEES5_EEENS3_IJNS3_IJNS4_ILi1EEES5_NS4_ILi4EEEEEENS4_ILi8EEEEEEEENS_10ViewEngineIPN7cutlass10bfloat16_tEEEEEC2ERKSD_RKSI_) ;  /* 0xffff28c000007944 */ /* 0x000fea0003c3ffff */
[----:B------:R2:W5:Y:S01]  /*16e90*/  LDL.64 R56, [R1+0x758] ;  /* 0x0007580001387983 */ /* 0x0005620000100a00 */
[----:B-1----:R-:W-:Y:S01]  /*16ea0*/  IMAD.MOV.U32 R2, RZ, RZ, R23 ;  /* 0x000000ffff027224 */ /* 0x002fe200078e0017 */
[----:B------:R-:W-:Y:S02]  /*16eb0*/  MOV R3, RZ ;  /* 0x000000ff00037202 */ /* 0x000fe40000000f00 */
[----:B------:R-:W-:Y:S02]  /*16ec0*/  MOV R8, 0x16ee0 ;  /* 0x00016ee000087802 */ /* 0x000fe40000000f00 */
[----:B--2--5:R-:W-:Y:S05]  /*16ed0*/  CALL.REL.NOINC `($_ZN7cutlass13device_kernelIN5flash19enable_sm80_to_sm89INS1_16FlashAttnBwdSm80INS1_25CollectiveMainloopBwdSm80ILi2ELi2EN4cute5tupleIJNS5_1CILi128EEES8_NS7_ILi64EEEEEENS_10bfloat16_tEfNS_4arch4Sm80ELb0ELb0ELb1ELb1ELb0ELb0ELb0ELb0ELi2ELi4ELi4ELi4ELb0EEENS1_24CollectiveEpilogueBwdGQAISA_fSD_Li256ELb1ELb0EEENS1_19SingleTileSchedulerILb1ELb0ELb0ELi128EEEEEEEEEvNT_6ParamsE$_ZN4cute3eso3ESOILb1ELb0EJNS_10UnderscoreES2_iEEC2ERKS2_S5_RKi) ;  /* 0xffff028000007944 */ /* 0x024fea0003c3ffff */
        /* <DEDUP_REMOVED lines=8> */
[----:B------:R-:W-:Y:S05]  /*16f60*/  CALL.REL.NOINC `($_ZN7cutlass13device_kernelIN5flash19enable_sm80_to_sm89INS1_16FlashAttnBwdSm80INS1_25CollectiveMainloopBwdSm80ILi2ELi2EN4cute5tupleIJNS5_1CILi128EEES8_NS7_ILi64EEEEEENS_10bfloat16_tEfNS_4arch4Sm80ELb0ELb0ELb1ELb1ELb0ELb0ELb0ELb0ELi2ELi4ELi4ELi4ELb0EEENS1_24CollectiveEpilogueBwdGQAISA_fSD_Li256ELb1ELb0EEENS1_19SingleTileSchedulerILb1ELb0ELb0ELi128EEEEEEEEEvNT_6ParamsE$_ZN4cute3eso3ESOILb1ELb0EJNS_6LayoutINS_5tupleIJNS3_IJNS_1CILi2EEES5_EEENS4_ILi8EEEEEENS3_IJNS3_IJNS4_ILi1EEES5_EEENS4_ILi4EEEEEEEEiEEC2ERKSD_RKi) ;  /* 0xffff253000007944 */ /* 0x000fea0003c3ffff */
[----:B-1----:R-:W2:Y:S01]  /*16f70*/  LDL R3, [R1+0x758] ;  /* 0x0007580001037983 */ /* 0x002ea20000100800 */
[----:B------:R-:W-:Y:S01]  /*16f80*/  MOV R4, 0x16fc0 ;  /* 0x00016fc000047802 */ /* 0x000fe20000000f00 */
[----:B--2---:R-:W-:-:S05]  /*16f90*/  IMAD.WIDE R2, R3, 0x2, R14 ;  /* 0x0000000203027825 */ /* 0x004fca00078e020e */
[----:B------:R-:W-:Y:S02]  /*16fa0*/  MOV R6, R2 ;  /* 0x0000000200067202 */ /* 0x000fe40000000f00 */
[----:B------:R-:W-:Y:S05]  /*16fb0*/  CALL.REL.NOINC `($_ZN7cutlass13device_kernelIN5flash19enable_sm80_to_sm89INS1_16FlashAttnBwdSm80INS1_25CollectiveMainloopBwdSm80ILi2ELi2EN4cute5tupleIJNS5_1CILi128EEES8_NS7_ILi64EEEEEENS_10bfloat16_tEfNS_4arch4Sm80ELb0ELb0ELb1ELb1ELb0ELb0ELb0ELb0ELi2ELi4ELi4ELi4ELb0EEENS1_24CollectiveEpilogueBwdGQAISA_fSD_Li256ELb1ELb0EEENS1_19SingleTileSchedulerILb1ELb0ELb0ELi128EEEEEEEEEvNT_6ParamsE$_ZN4cute3eso3ESOILb1ELb0EJNS_6LayoutINS_5tupleIJNS3_IJNS_1CILi2EEES5_EEENS4_ILi8EEEEEENS3_IJNS3_IJNS4_ILi1EEES5_EEENS4_ILi4EEEEEEEENS_10ViewEngineIPN7cutlass10bfloat16_tEEEEEC2ERKSD_RKSI_) ;  /* 0xffff249000007944 */ /* 0x000fea0003c3ffff */
[----:B------:R2:W5:Y:S04]  /*16fc0*/  LDL.64 R58, [R1+0x758] ;  /* 0x00075800013a7983 */ /* 0x0005680000100a00 */
[----:B------:R2:W-:Y:S02]  /*16fd0*/  STL [R1+0x770], RZ ;  /* 0x000770ff01007387 */ /* 0x0005e40000100800 */
.L_x_1363:
[----:B------:R-:W-:Y:S01]  /*16fe0*/  IMAD.MOV.U32 R77, RZ, RZ, R23 ;  /* 0x000000ffff4d7224 */ /* 0x000fe200078e0017 */
[----:B------:R-:W-:Y:S01]  /*16ff0*/  LOP3.LUT R78, R54, 0x1, RZ, 0xc0, !PT ;  /* 0x00000001364e7812 */ /* 0x000fe200078ec0ff */
[----:B------:R-:W-:Y:S01]  /*17000*/  IMAD.MOV.U32 R65, RZ, RZ, R22 ;  /* 0x000000ffff417224 */ /* 0x000fe200078e0016 */
[----:B-1----:R-:W-:Y:S02]  /*17010*/  MOV R76, 0x17030 ;  /* 0x00017030004c7802 */ /* 0x002fe40000000f00 */
[----:B-12--5:R-:W-:Y:S05]  /*17020*/  CALL.REL.NOINC `($_ZN7cutlass13device_kernelIN5flash19enable_sm80_to_sm89INS1_16FlashAttnBwdSm80INS1_25CollectiveMainloopBwdSm80ILi2ELi2EN4cute5tupleIJNS5_1CILi128EEES8_NS7_ILi64EEEEEENS_10bfloat16_tEfNS_4arch4Sm80ELb0ELb0ELb1ELb1ELb0ELb0ELb0ELb0ELi2ELi4ELi4ELi4ELb0EEENS1_24CollectiveEpilogueBwdGQAISA_fSD_Li256ELb1ELb0EEENS1_19SingleTileSchedulerILb1ELb0ELb0ELi128EEEEEEEEEvNT_6ParamsE$_ZN4cute3eso3ESOILb1ELb0EJNS_10UnderscoreEiiEEC2ERKS2_RKiS7_) ;  /* 0xffff01b000007944 */ /* 0x026fea0003c3ffff */
[----:B------:R-:W-:Y:S01]  /*17030*/  MOV R64, R23 ;  /* 0x0000001700407202 */ /* 0x000fe20000000f00 */
[----:B-1----:R-:W2:Y:S01]  /*17040*/  LDL.64 R2, [R1+0x758] ;  /* 0x0007580001027983 */ /* 0x002ea20000100a00 */
[----:B------:R-:W-:Y:S01]  /*17050*/  MOV R4, 0x17090 ;  /* 0x0001709000047802 */ /* 0x000fe20000000f00 */
[----:B--2---:R-:W-:Y:S04]  /*17060*/  IMAD R3, R3, 0x2, R2 ;  /* 0x0000000203037824 */ /* 0x004fe800078e0202 */
[----:B------:R-:W-:Y:S02]  /*17070*/  IMAD.SHL.U32 R3, R3, 0x4, RZ ;  /* 0x0000000403037824 */ /* 0x000fe400078e00ff */
[----:B------:R-:W-:Y:S05]  /*17080*/  CALL.REL.NOINC `($_ZN7cutlass13device_kernelIN5flash19enable_sm80_to_sm89INS1_16FlashAttnBwdSm80INS1_25CollectiveMainloopBwdSm80ILi2ELi2EN4cute5tupleIJNS5_1CILi128EEES8_NS7_ILi64EEEEEENS_10bfloat16_tEfNS_4arch4Sm80ELb0ELb0ELb1ELb1ELb0ELb0ELb0ELb0ELi2ELi4ELi4ELi4ELb0EEENS1_24CollectiveEpilogueBwdGQAISA_fSD_Li256ELb1ELb0EEENS1_19SingleTileSchedulerILb1ELb0ELb0ELi128EEEEEEEEEvNT_6ParamsE$_ZN4cute3eso3ESOILb1ELb0EJNS_6LayoutINS_5tupleIJNS3_IJNS_1CILi2EEES5_EEEEEENS3_IJNS3_IJNS4_ILi1EEES5_EEEEEEEEiEEC2ERKSB_RKi) ;  /* 0xffff21e000007944 */ /* 0x000fea0003c3ffff */
[----:B------:R-:W-:Y:S01]  /*17090*/  MOV R4, 0x170f0 ;  /* 0x000170f000047802 */ /* 0x000fe20000000f00 */
[----:B-1----:R-:W2:Y:S01]  /*170a0*/  LDL R3, [R1+0x758] ;  /* 0x0007580001037983 */ /* 0x002ea20000100800 */
[----:B------:R-:W-:Y:S01]  /*170b0*/  IMAD.MOV.U32 R2, RZ, RZ, R23 ;  /* 0x000000ffff027224 */ /* 0x000fe200078e0017 */
[C---:B--2---:R-:W-:Y:S04]  /*170c0*/  LEA R8, P0, R3.reuse, R44, 0x2 ;  /* 0x0000002c03087211 */ /* 0x044fe800078010ff */
[----:B------:R-:W-:Y:S04]  /*170d0*/  LEA.HI.X.SX32 R3, R3, R45, 0x2, P0 ;  /* 0x0000002d03037211 */ /* 0x000fe800000f16ff */
[----:B------:R-:W-:Y:S05]  /*170e0*/  CALL.REL.NOINC `($_ZN7cutlass13device_kernelIN5flash19enable_sm80_to_sm89INS1_16FlashAttnBwdSm80INS1_25CollectiveMainloopBwdSm80ILi2ELi2EN4cute5tupleIJNS5_1CILi128EEES8_NS7_ILi64EEEEEENS_10bfloat16_tEfNS_4arch4Sm80ELb0ELb0ELb1ELb1ELb0ELb0ELb0ELb0ELi2ELi4ELi4ELi4ELb0EEENS1_24CollectiveEpilogueBwdGQAISA_fSD_Li256ELb1ELb0EEENS1_19SingleTileSchedulerILb1ELb0ELb0ELi128EEEEEEEEEvNT_6ParamsE$_ZN4cute3eso3ESOILb1ELb0EJNS_6LayoutINS_5tupleIJNS3_IJNS_1CILi2EEES5_EEEEEENS3_IJNS3_IJNS4_ILi1EEES5_EEEEEEEENS_10ViewEngineIPfEEEEC2ERKSB_RKSE_) ;  /* 0xffff213000007944 */ /* 0x000fea0003c3ffff */
[----:B------:R-:W-:Y:S01]  /*170f0*/  MOV R3, R78 ;  /* 0x0000004e00037202 */ /* 0x000fe20000000f00 */
[----:B-1----:R1:W5:Y:S01]  /*17100*/  LDL.64 R8, [R1+0x758] ;  /* 0x0007580001087983 */ /* 0x0023620000100a00 */
[----:B------:R-:W-:Y:S01]  /*17110*/  MOV R10, 0x17140 ;  /* 0x00017140000a7802 */ /* 0x000fe20000000f00 */
[----:B------:R-:W-:Y:S02]  /*17120*/  IMAD.MOV.U32 R2, RZ, RZ, R23 ;  /* 0x000000ffff027224 */ /* 0x000fe400078e0017 */
[----:B-1---5:R-:W-:Y:S05]  /*17130*/  CALL.REL.NOINC `($_ZN7cutlass13device_kernelIN5flash19enable_sm80_to_sm89INS1_16FlashAttnBwdSm80INS1_25CollectiveMainloopBwdSm80ILi2ELi2EN4cute5tupleIJNS5_1CILi128EEES8_NS7_ILi64EEEEEENS_10bfloat16_tEfNS_4arch4Sm80ELb0ELb0ELb1ELb1ELb0ELb0ELb0ELb0ELi2ELi4ELi4ELi4ELb0EEENS1_24CollectiveEpilogueBwdGQAISA_fSD_Li256ELb1ELb0EEENS1_19SingleTileSchedulerILb1ELb0ELb0ELi128EEEEEEEEEvNT_6ParamsE$_ZN4cute3eso3ESOILb1ELb0EJNS_10UnderscoreEiEEC2ERKS2_RKi) ;  /* 0xffff006000007944 */ /* 0x022fea0003c3ffff */
[----:B------:R-:W-:Y:S01]  /*17140*/  MOV R4, 0x17190 ;  /* 0x0001719000047802 */ /* 0x000fe20000000f00 */
[----:B-1----:R-:W2:Y:S01]  /*17150*/  LDL R3, [R1+0x758] ;  /* 0x0007580001037983 */ /* 0x002ea20000100800 */
[----:B------:R-:W-:Y:S01]  /*17160*/  IMAD.MOV.U32 R64, RZ, RZ, R23 ;  /* 0x000000ffff407224 */ /* 0x000fe200078e0017 */
[----:B--2---:R-:W-:Y:S02]  /*17170*/  SHF.L.U32 R3, R3, 0x3, RZ ;  /* 0x0000000303037819 */ /* 0x004fe400000006ff */
[----:B------:R-:W-:Y:S05]  /*17180*/  CALL.REL.NOINC `($_ZN7cutlass13device_kernelIN5flash19enable_sm80_to_sm89INS1_16FlashAttnBwdSm80INS1_25CollectiveMainloopBwdSm80ILi2ELi2EN4cute5tupleIJNS5_1CILi128EEES8_NS7_ILi64EEEEEENS_10bfloat16_tEfNS_4arch4Sm80ELb0ELb0ELb1ELb1ELb0ELb0ELb0ELb0ELi2ELi4ELi4ELi4ELb0EEENS1_24CollectiveEpilogueBwdGQAISA_fSD_Li256ELb1ELb0EEENS1_19SingleTileSchedulerILb1ELb0ELb0ELi128EEEEEEEEEvNT_6ParamsE$_ZN4cute3eso3ESOILb1ELb0EJNS_6LayoutINS_5tupleIJNS3_IJNS_1CILi2EEES5_S5_EEEEEENS3_IJNS3_IJNS4_ILi1EEES5_NS4_ILi4EEEEEEEEEEEiEEC2ERKSC_RKi) ;  /* 0xffff24f000007944 */ /* 0x000fea0003c3ffff */
[----:B------:R-:W-:Y:S01]  /*17190*/  MOV R4, 0x171f0 ;  /* 0x000171f000047802 */ /* 0x000fe20000000f00 */
[----:B-1----:R-:W2:Y:S01]  /*171a0*/  LDL R3, [R1+0x758] ;  /* 0x0007580001037983 */ /* 0x002ea20000100800 */
[----:B------:R-:W-:Y:S01]  /*171b0*/  IMAD.MOV.U32 R64, RZ, RZ, R23 ;  /* 0x000000ffff407224 */ /* 0x000fe200078e0017 */
[C---:B--2---:R-:W-:Y:S04]  /*171c0*/  LEA R6, P0, R3.reuse, R56, 0x1 ;  /* 0x0000003803067211 */ /* 0x044fe800078008ff */
[----:B------:R-:W-:Y:S04]  /*171d0*/  LEA.HI.X.SX32 R3, R3, R57, 0x1, P0 ;  /* 0x0000003903037211 */ /* 0x000fe800000f0eff */
[----:B------:R-:W-:Y:S05]  /*171e0*/  CALL.REL.NOINC `($_ZN7cutlass13device_kernelIN5flash19enable_sm80_to_sm89INS1_16FlashAttnBwdSm80INS1_25CollectiveMainloopBwdSm80ILi2ELi2EN4cute5tupleIJNS5_1CILi128EEES8_NS7_ILi64EEEEEENS_10bfloat16_tEfNS_4arch4Sm80ELb0ELb0ELb1ELb1ELb0ELb0ELb0ELb0ELi2ELi4ELi4ELi4ELb0EEENS1_24CollectiveEpilogueBwdGQAISA_fSD_Li256ELb1ELb0EEENS1_19SingleTileSchedulerILb1ELb0ELb0ELi128EEEEEEEEEvNT_6ParamsE$_ZN4cute3eso3ESOILb1ELb0EJNS_6LayoutINS_5tupleIJNS3_IJNS_1CILi2EEES5_S5_EEEEEENS3_IJNS3_IJNS4_ILi1EEES5_NS4_ILi4EEEEEEEEEEENS_10ViewEngineIPN7cutlass10bfloat16_tEEEEEC2ERKSC_RKSH_) ;  /* 0xffff244000007944 */ /* 0x000fea0003c3ffff */
[----:B------:R-:W-:Y:S01]  /*171f0*/  MOV R3, R54 ;  /* 0x0000003600037202 */ /* 0x000fe20000000f00 */
[----:B------:R2:W5:Y:S01]  /*17200*/  LDL.64 R12, [R1+0x758] ;  /* 0x00075800010c7983 */ /* 0x0005620000100a00 */
[----:B------:R-:W-:Y:S01]  /*17210*/  MOV R10, 0x17240 ;  /* 0x00017240000a7802 */ /* 0x000fe20000000f00 */
[----:B-1----:R-:W-:Y:S02]  /*17220*/  IMAD.MOV.U32 R2, RZ, RZ, R23 ;  /* 0x000000ffff027224 */ /* 0x002fe400078e0017 */
[----:B--2--5:R-:W-:Y:S05]  /*17230*/  CALL.REL.NOINC `($_ZN7cutlass13device_kernelIN5flash19enable_sm80_to_sm89INS1_16FlashAttnBwdSm80INS1_25CollectiveMainloopBwdSm80ILi2ELi2EN4cute5tupleIJNS5_1CILi128EEES8_NS7_ILi64EEEEEENS_10bfloat16_tEfNS_4arch4Sm80ELb0ELb0ELb1ELb1ELb0ELb0ELb0ELb0ELi2ELi4ELi4ELi4ELb0EEENS1_24CollectiveEpilogueBwdGQAISA_fSD_Li256ELb1ELb0EEENS1_19SingleTileSchedulerILb1ELb0ELb0ELi128EEEEEEEEEvNT_6ParamsE$_ZN4cute3eso3ESOILb1ELb0EJNS_10UnderscoreEiEEC2ERKS2_RKi) ;  /* 0xfffeff6000007944 */ /* 0x024fea0003c3ffff */
[----:B------:R-:W-:Y:S01]  /*17240*/  MOV R4, 0x17290 ;  /* 0x0001729000047802 */ /* 0x000fe20000000f00 */
[----:B-1----:R-:W2:Y:S01]  /*17250*/  LDL R3, [R1+0x758] ;  /* 0x0007580001037983 */ /* 0x002ea20000100800 */
[----:B------:R-:W-:Y:S01]  /*17260*/  IMAD.MOV.U32 R64, RZ, RZ, R23 ;  /* 0x000000ffff407224 */ /* 0x000fe200078e0017 */
[----:B--2---:R-:W-:Y:S02]  /*17270*/  SHF.L.U32 R3, R3, 0x2, RZ ;  /* 0x0000000203037819 */ /* 0x004fe400000006ff */
[----:B------:R-:W-:Y:S05]  /*17280*/  CALL.REL.NOINC `($_ZN7cutlass13device_kernelIN5flash19enable_sm80_to_sm89INS1_16FlashAttnBwdSm80INS1_25CollectiveMainloopBwdSm80ILi2ELi2EN4cute5tupleIJNS5_1CILi128EEES8_NS7_ILi64EEEEEENS_10bfloat16_tEfNS_4arch4Sm80ELb0ELb0ELb1ELb1ELb0ELb0ELb0ELb0ELi2ELi4ELi4ELi4ELb0EEENS1_24CollectiveEpilogueBwdGQAISA_fSD_Li256ELb1ELb0EEENS1_19SingleTileSchedulerILb1ELb0ELb0ELi128EEEEEEEEEvNT_6ParamsE$_ZN4cute3eso3ESOILb1ELb0EJNS_6LayoutINS_5tupleIJNS3_IJNS_1CILi2EEES5_EEEEEENS3_IJNS3_IJNS4_ILi1EEES5_EEEEEEEEiEEC2ERKSB_RKi) ;  /* 0xffff1fe000007944 */ /* 0x000fea0003c3ffff */
[----:B------:R-:W-:Y:S01]  /*17290*/  MOV R4, 0x172f0 ;  /* 0x000172f000047802 */ /* 0x000fe20000000f00 */
[----:B-1----:R-:W2:Y:S01]  /*172a0*/  LDL R3, [R1+0x758] ;  /* 0x0007580001037983 */ /* 0x002ea20000100800 */
[----:B------:R-:W-:Y:S01]  /*172b0*/  IMAD.MOV.U32 R64, RZ, RZ, R23 ;  /* 0x000000ffff407224 */ /* 0x000fe200078e0017 */
[C---:B--2---:R-:W-:Y:S04]  /*172c0*/  LEA R6, P0, R3.reuse, R58, 0x1 ;  /* 0x0000003a03067211 */ /* 0x044fe800078008ff */
[----:B------:R-:W-:Y:S04]  /*172d0*/  LEA.HI.X.SX32 R3, R3, R59, 0x1, P0 ;  /* 0x0000003b03037211 */ /* 0x000fe800000f0eff */
[----:B------:R-:W-:Y:S05]  /*172e0*/  CALL.REL.NOINC `($_ZN7cutlass13device_kernelIN5flash19enable_sm80_to_sm89INS1_16FlashAttnBwdSm80INS1_25CollectiveMainloopBwdSm80ILi2ELi2EN4cute5tupleIJNS5_1CILi128EEES8_NS7_ILi64EEEEEENS_10bfloat16_tEfNS_4arch4Sm80ELb0ELb0ELb1ELb1ELb0ELb0ELb0ELb0ELi2ELi4ELi4ELi4ELb0EEENS1_24CollectiveEpilogueBwdGQAISA_fSD_Li256ELb1ELb0EEENS1_19SingleTileSchedulerILb1ELb0ELb0ELi128EEEEEEEEEvNT_6ParamsE$_ZN4cute3eso3ESOILb1ELb0EJNS_6LayoutINS_5tupleIJNS3_IJNS_1CILi2EEES5_EEEEEENS3_IJNS3_IJNS4_ILi1EEES5_EEEEEEEENS_10ViewEngineIPN7cutlass10bfloat16_tEEEEEC2ERKSB_RKSG_) ;  /* 0xffff1ee000007944 */ /* 0x000fea0003c3ffff */
[----:B------:R-:W-:Y:S01]  /*172f0*/  MOV R65, R22 ;  /* 0x0000001600417202 */ /* 0x000fe20000000f00 */
[----:B------:R2:W5:Y:S01]  /*17300*/  LDL.64 R10, [R1+0x758] ;  /* 0x00075800010a7983 */ /* 0x0005620000100a00 */
[----:B------:R-:W-:Y:S01]  /*17310*/  MOV R76, 0x17340 ;  /* 0x00017340004c7802 */ /* 0x000fe20000000f00 */
[----:B------:R-:W-:Y:S02]  /*17320*/  IMAD.MOV.U32 R77, RZ, RZ, R23 ;  /* 0x000000ffff4d7224 */ /* 0x000fe400078e0017 */
        /* <DEDUP_REMOVED lines=12> */
[----:B------:R-:W-:Y:S05]  /*173f0*/  CALL.REL.NOINC `($_ZN7cutlass13device_kernelIN5flash19enable_sm80_to_sm89INS1_16FlashAttnBwdSm80INS1_25CollectiveMainloopBwdSm80ILi2ELi2EN4cute5tupleIJNS5_1CILi128EEES8_NS7_ILi64EEEEEENS_10bfloat16_tEfNS_4arch4Sm80ELb0ELb0ELb1ELb1ELb0ELb0ELb0ELb0ELi2ELi4ELi4ELi4ELb0EEENS1_24CollectiveEpilogueBwdGQAISA_fSD_Li256ELb1ELb0EEENS1_19SingleTileSchedulerILb1ELb0ELb0ELi128EEEEEEEEEvNT_6ParamsE$_ZN4cute3eso3ESOILb1ELb0EJNS_6LayoutINS_5tupleIJNS3_IJNS_1CILi2EEES5_EEEEEENS3_IJNS3_IJNS4_ILi1EEES5_EEEEEEEENS_10ViewEngineIPKfEEEEC2ERKSB_RKSF_) ;  /* 0xffff1d8000007944 */ /* 0x000fea0003c3ffff */
[----:B------:R-:W-:Y:S01]  /*17400*/  MOV R64, R23 ;  /* 0x0000001700407202 */ /* 0x000fe20000000f00 */
[----:B-1----:R1:W5:Y:S01]  /*17410*/  LDL.64 R6, [R1+0x758] ;  /* 0x0007580001067983 */ /* 0x0023620000100a00 */
[----:B------:R-:W-:Y:S03]  /*17420*/  MOV R4, 0x17440 ;  /* 0x0001744000047802 */ /* 0x000fe60000000f00 */
[----:B-1---5:R-:W-:Y:S05]  /*17430*/  CALL.REL.NOINC `($_ZN7cutlass13device_kernelIN5flash19enable_sm80_to_sm89INS1_16FlashAttnBwdSm80INS1_25CollectiveMainloopBwdSm80ILi2ELi2EN4cute5tupleIJNS5_1CILi128EEES8_NS7_ILi64EEEEEENS_10bfloat16_tEfNS_4arch4Sm80ELb0ELb0ELb1ELb1ELb0ELb0ELb0ELb0ELi2ELi4ELi4ELi4ELb0EEENS1_24CollectiveEpilogueBwdGQAISA_fSD_Li256ELb1ELb0EEENS1_19SingleTileSchedulerILb1ELb0ELb0ELi128EEEEEEEEEvNT_6ParamsE$_ZN4cute3eso3ESOILb1ELb0EJNS_6LayoutINS_5tupleIJNS3_IJNS_1CILi1EEENS4_ILi2EEES6_EEEEEENS3_IJNS3_IJS5_S5_S6_EEEEEEEENS_10ViewEngineIPjEEEEC2ERKSB_RKSE_) ;  /* 0xffff1bc000007944 */ /* 0x022fea0003c3ffff */
[----:B-1----:R-:W-:Y:S01]  /*17440*/  MOV R2, R23 ;  /* 0x0000001700027202 */ /* 0x002fe20000000f00 */
[----:B------:R1:W5:Y:S01]  /*17450*/  LDL.64 R14, [R1+0x758] ;  /* 0x00075800010e7983 */ /* 0x0003620000100a00 */
[----:B------:R-:W-:Y:S01]  /*17460*/  MOV R4, 0x17490 ;  /* 0x0001749000047802 */ /* 0x000fe20000000f00 */
[----:B------:R-:W-:Y:S02]  /*17470*/  IMAD.MOV.U32 R3, RZ, RZ, R11 ;  /* 0x000000ffff037224 */ /* 0x000fe400078e000b */
[----:B-1---5:R-:W-:Y:S05]  /*17480*/  CALL.REL.NOINC `($_ZN7cutlass13device_kernelIN5flash19enable_sm80_to_sm89INS1_16FlashAttnBwdSm80INS1_25CollectiveMainloopBwdSm80ILi2ELi2EN4cute5tupleIJNS5_1CILi128EEES8_NS7_ILi64EEEEEENS_10bfloat16_tEfNS_4arch4Sm80ELb0ELb0ELb1ELb1ELb0ELb0ELb0ELb0ELi2ELi4ELi4ELi4ELb0EEENS1_24CollectiveEpilogueBwdGQAISA_fSD_Li256ELb1ELb0EEENS1_19SingleTileSchedulerILb1ELb0ELb0ELi128EEEEEEEEEvNT_6ParamsE$_ZN4cute3eso3ESOILb1ELb0EJNS_6LayoutINS_5tupleIJNS3_IJNS_1CILi1EEENS4_ILi2EEEEEEEEENS3_IJNS3_IJS5_S5_EEEEEEEENS_10ViewEngineIPjEEEEC2ERKSB_RKSE_) ;  /* 0xffff1a6000007944 */ /* 0x022fea0003c3ffff */
[----:B-1----:R-:W-:Y:S01]  /*17490*/  MOV R2, R23 ;  /* 0x0000001700027202 */ /* 0x002fe20000000f00 */
[----:B------:R1:W5:Y:S01]  /*174a0*/  LDL.64 R16, [R1+0x758] ;  /* 0x0007580001107983 */ /* 0x0003620000100a00 */
[----:B------:R-:W-:Y:S01]  /*174b0*/  MOV R4, 0x174e0 ;  /* 0x000174e000047802 */ /* 0x000fe20000000f00 */
[----:B------:R-:W-:Y:S02]  /*174c0*/  IMAD.MOV.U32 R3, RZ, RZ, R9 ;  /* 0x000000ffff037224 */ /* 0x000fe400078e0009 */
[----:B-1---5:R-:W-:Y:S05]  /*174d0*/  CALL.REL.NOINC `($_ZN7cutlass13device_kernelIN5flash19enable_sm80_to_sm89INS1_16FlashAttnBwdSm80INS1_25CollectiveMainloopBwdSm80ILi2ELi2EN4cute5tupleIJNS5_1CILi128EEES8_NS7_ILi64EEEEEENS_10bfloat16_tEfNS_4arch4Sm80ELb0ELb0ELb1ELb1ELb0ELb0ELb0ELb0ELi2ELi4ELi4ELi4ELb0EEENS1_24CollectiveEpilogueBwdGQAISA_fSD_Li256ELb1ELb0EEENS1_19SingleTileSchedulerILb1ELb0ELb0ELi128EEEEEEEEEvNT_6ParamsE$_ZN4cute3eso3ESOILb1ELb0EJNS_6LayoutINS_5tupleIJNS3_IJNS_1CILi2EEES5_EEEEEENS3_IJNS3_IJNS4_ILi1EEES5_EEEEEEEENS_10ViewEngineIPfEEEEC2ERKSB_RKSE_) ;  /* 0xffff1d4000007944 */ /* 0x022fea0003c3ffff */
[----:B-1----:R-:W-:Y:S01]  /*174e0*/  MOV R2, R23 ;  /* 0x0000001700027202 */ /* 0x002fe20000000f00 */
[----:B------:R1:W5:Y:S01]  /*174f0*/  LDL.64 R60, [R1+0x758] ;  /* 0x00075800013c7983 */ /* 0x0003620000100a00 */
[----:B------:R-:W-:Y:S01]  /*17500*/  MOV R4, 0x17530 ;  /* 0x0001753000047802 */ /* 0x000fe20000000f00 */
[----:B------:R-:W-:Y:S02]  /*17510*/  IMAD.MOV.U32 R3, RZ, RZ, R7 ;  /* 0x000000ffff037224 */ /* 0x000fe400078e0007 */
[----:B-1---5:R-:W-:Y:S05]  /*17520*/  CALL.REL.NOINC `($_ZN7cutlass13device_kernelIN5flash19enable_sm80_to_sm89INS1_16FlashAttnBwdSm80INS1_25CollectiveMainloopBwdSm80ILi2ELi2EN4cute5tupleIJNS5_1CILi128EEES8_NS7_ILi64EEEEEENS_10bfloat16_tEfNS_4arch4Sm80ELb0ELb0ELb1ELb1ELb0ELb0ELb0ELb0ELi2ELi4ELi4ELi4ELb0EEENS1_24CollectiveEpilogueBwdGQAISA_fSD_Li256ELb1ELb0EEENS1_19SingleTileSchedulerILb1ELb0ELb0ELi128EEEEEEEEEvNT_6ParamsE$_ZN4cute3eso3ESOILb1ELb0EJNS_6LayoutINS_5tupleIJNS3_IJNS_1CILi2EEES5_EEEEEENS3_IJNS3_IJNS4_ILi1EEES5_EEEEEEEENS_10ViewEngineIPKfEEEEC2ERKSB_RKSF_) ;  /* 0xffff1c5000007944 */ /* 0x022fea0003c3ffff */
        /* <DEDUP_REMOVED lines=24> */
[----:B-1----:R-:W-:Y:S05]  /*176b0*/  CALL.REL.NOINC `($_ZN7cutlass13device_kernelIN5flash19enable_sm80_to_sm89INS1_16FlashAttnBwdSm80INS1_25CollectiveMainloopBwdSm80ILi2ELi2EN4cute5tupleIJNS5_1CILi128EEES8_NS7_ILi64EEEEEENS_10bfloat16_tEfNS_4arch4Sm80ELb0ELb0ELb1ELb1ELb0ELb0ELb0ELb0ELi2ELi4ELi4ELi4ELb0EEENS1_24CollectiveEpilogueBwdGQAISA_fSD_Li256ELb1ELb0EEENS1_19SingleTileSchedulerILb1ELb0ELb0ELi128EEEEEEEEEvNT_6ParamsE$_ZN4cute3eso3ESOILb1ELb0EJNS_10UnderscoreEiiEEC2ERKS2_RKiS7_) ;  /* 0xfffefb2000007944 */ /* 0x002fea0003c3ffff */
        /* <DEDUP_REMOVED lines=643> */
[----:B------:R-:W-:Y:S02]  /*19ef0*/  MOV R3, 0x1 ;  /* 0x0000000100037802 */ /* 0x000fe40000000f00 */
        /* <DEDUP_REMOVED lines=18> */
.L_x_1364:
        /* <DEDUP_REMOVED lines=772> */
.L_x_1365:
        /* <DEDUP_REMOVED lines=222> */
[----:B------:R-:W-:Y:S05]  /*1de40*/  CALL.REL.NOINC `($_ZN7cutlass13device_kernelIN5flash19enable_sm80_to_sm89INS1_16FlashAttnBwdSm80INS1_25CollectiveMainloopBwdSm80ILi2ELi2EN4cute5tupleIJNS5_1CILi128EEES8_NS7_ILi64EEEEEENS_10bfloat16_tEfNS_4arch4Sm80ELb0ELb0ELb1ELb1ELb0ELb0ELb0ELb0ELi2ELi4ELi4ELi4ELb0EEENS1_24CollectiveEpilogueBwdGQAISA_fSD_Li256ELb1ELb0EEENS1_19SingleTileSchedulerILb1ELb0ELb0ELi128EEEEEEEEEvNT_6ParamsE$_ZN4cute3eso3ESOILb1ELb0EJNS_10UnderscoreES2_iEEC2ERKS2_S5_RKi) ;  /* 0xfffe931000007944 */ /* 0x000fea0003c3ffff */
        /* <DEDUP_REMOVED lines=37> */
.L_x_1366:
        /* <DEDUP_REMOVED lines=220> */
[----:B-----5:R-:W-:Y:S05]  /*1ee60*/  CALL.REL.NOINC `($_ZN7cutlass13device_kernelIN5flash19enable_sm80_to_sm89INS1_16FlashAttnBwdSm80INS1_25CollectiveMainloopBwdSm80ILi2ELi2EN4cute5tupleIJNS5_1CILi128EEES8_NS7_ILi64EEEEEENS_10bfloat16_tEfNS_4arch4Sm80ELb0ELb0ELb1ELb1ELb0ELb0ELb0ELb0ELi2ELi4ELi4ELi4ELb0EEENS1_24CollectiveEpilogueBwdGQAISA_fSD_Li256ELb1ELb0EEENS1_19SingleTileSchedulerILb1ELb0ELb0ELi128EEEEEEEEEvNT_6ParamsE$_ZN4cute8smem_ptrIPfECI1NS_12iter_adaptorIS1_S2_EEES1_) ;  /* 0xfffebfc000007944 */ /* 0x020fea0003c3ffff */
[----:B-1----:R1:W5:Y:S01]  /*1ee70*/  LDL.64 R2, [R1+0x758] ;  /* 0x0007580001027983 */ /* 0x0023620000100a00 */
[----:B------:R-:W-:-:S03]  /*1ee80*/  MOV R8, 0x1eea0 ;  /* 0x0001eea000087802 */ /* 0x000fc60000000f00 */
[----:B-1---5:R-:W-:Y:S05]  /*1ee90*/  CALL.REL.NOINC `($_ZN7cutlass13device_kernelIN5flash19enable_sm80_to_sm89INS1_16FlashAttnBwdSm80INS1_25CollectiveMainloopBwdSm80ILi2ELi2EN4cute5tupleIJNS5_1CILi128EEES8_NS7_ILi64EEEEEENS_10bfloat16_tEfNS_4arch4Sm80ELb0ELb0ELb1ELb1ELb0ELb0ELb0ELb0ELi2ELi4ELi4ELi4ELb0EEENS1_24CollectiveEpilogueBwdGQAISA_fSD_Li256ELb1ELb0EEENS1_19SingleTileSchedulerILb1ELb0ELb0ELi128EEEEEEEEEvNT_6ParamsE$_ZN4cute3eso3ESOILb1ELb0EJNS_6LayoutINS_5tupleIJNS3_IJNS_1CILi2EEES5_EEEEEENS3_IJNS3_IJNS4_ILi8EEENS4_ILi64EEEEEEEEEEENS_10ViewEngineINS_8smem_ptrIPfEEEEEEC2ERKSC_RKSH_) ;  /* 0xfffea41000007944 */ /* 0x022fea0003c3ffff */
        /* <DEDUP_REMOVED lines=9> */
[----:B--2--5:R-:W-:Y:S05]  /*1ef30*/  CALL.REL.NOINC `($_ZN7cutlass13device_kernelIN5flash19enable_sm80_to_sm89INS1_16FlashAttnBwdSm80INS1_25CollectiveMainloopBwdSm80ILi2ELi2EN4cute5tupleIJNS5_1CILi128EEES8_NS7_ILi64EEEEEENS_10bfloat16_tEfNS_4arch4Sm80ELb0ELb0ELb1ELb1ELb0ELb0ELb0ELb0ELi2ELi4ELi4ELi4ELb0EEENS1_24CollectiveEpilogueBwdGQAISA_fSD_Li256ELb1ELb0EEENS1_19SingleTileSchedulerILb1ELb0ELb0ELi128EEEEEEEEEvNT_6ParamsE$_ZN4cute3eso3ESOILb1ELb0EJNS_10UnderscoreEiEEC2ERKS2_RKi) ;  /* 0xfffe826000007944 */ /* 0x024fea0003c3ffff */
[----:B-1----:R-:W2:Y:S01]  /*1ef40*/  LDL R3, [R1+0x758] ;  /* 0x0007580001037983 */ /* 0x002ea20000100800 */
[----:B------:R-:W-:Y:S02]  /*1ef50*/  MOV R6, 0x1ef80 ;  /* 0x0001ef8000067802 */ /* 0x000fe40000000f00 */
[----:B--2---:R-:W-:Y:S02]  /*1ef60*/  SHF.L.U32 R3, R3, 0x7, RZ ;  /* 0x0000000703037819 */ /* 0x004fe400000006ff */
[----:B------:R-:W-:Y:S05]  /*1ef70*/  CALL.REL.NOINC `($_ZN7cutlass13device_kernelIN5flash19enable_sm80_to_sm89INS1_16FlashAttnBwdSm80INS1_25CollectiveMainloopBwdSm80ILi2ELi2EN4cute5tupleIJNS5_1CILi128EEES8_NS7_ILi64EEEEEENS_10bfloat16_tEfNS_4arch4Sm80ELb0ELb0ELb1ELb1ELb0ELb0ELb0ELb0ELi2ELi4ELi4ELi4ELb0EEENS1_24CollectiveEpilogueBwdGQAISA_fSD_Li256ELb1ELb0EEENS1_19SingleTileSchedulerILb1ELb0ELb0ELi128EEEEEEEEEvNT_6ParamsE$_ZN4cute3eso3ESOILb1ELb0EJNS_6LayoutINS_5tupleIJNS3_IJNS_1CILi2EEES5_EEEEEENS3_IJNS3_IJNS4_ILi8EEENS4_ILi64EEEEEEEEEEEiEEC2ERKSC_RKi) ;  /* 0xfffea37000007944 */ /* 0x000fea0003c3ffff */
[----:B------:R-:W-:Y:S01]  /*1ef80*/  ULDC.64 UR4, c[0x0][0x118] ;  /* 0x0000460000047ab9 */ /* 0x000fe20000000a00 */
[----:B-1----:R-:W2:Y:S04]  /*1ef90*/  LDL R2, [R1+0x758] ;  /* 0x0007580001027983 */ /* 0x002ea80000100800 */
[----:B------:R-:W2:Y:S01]  /*1efa0*/  LD.E.64 R12, [R12.64] ;  /* 0x000000040c0c7980 */ /* 0x000ea2000c101b00 */
[----:B------:R-:W-:-:S02]  /*1efb0*/  MOV R6, R23 ;  /* 0x0000001700067202 */ /* 0x000fc40000000f00 */
[----:B------:R-:W-:Y:S01]  /*1efc0*/  MOV R8, 0x1eff0 ;  /* 0x0001eff000087802 */ /* 0x000fe20000000f00 */
[----:B--2---:R-:W-:-:S04]  /*1efd0*/  IMAD.WIDE R2, R2, 0x4, R12 ;  /* 0x0000000402027825 */ /* 0x004fc800078e020c */
[----:B------:R-:W-:Y:S05]  /*1efe0*/  CALL.REL.NOINC `($_ZN7cutlass13device_kernelIN5flash19enable_sm80_to_sm89INS1_16FlashAttnBwdSm80INS1_25CollectiveMainloopBwdSm80ILi2ELi2EN4cute5tupleIJNS5_1CILi128EEES8_NS7_ILi64EEEEEENS_10bfloat16_tEfNS_4arch4Sm80ELb0ELb0ELb1ELb1ELb0ELb0ELb0ELb0ELi2ELi4ELi4ELi4ELb0EEENS1_24CollectiveEpilogueBwdGQAISA_fSD_Li256ELb1ELb0EEENS1_19SingleTileSchedulerILb1ELb0ELb0ELi128EEEEEEEEEvNT_6ParamsE$_ZN4cute8smem_ptrIPfECI1NS_12iter_adaptorIS1_S2_EEES1_) ;  /* 0xfffebe4000007944 */ /* 0x000fea0003c3ffff */
[----:B-1----:R1:W5:Y:S01]  /*1eff0*/  LDL.64 R2, [R1+0x758] ;  /* 0x0007580001027983 */ /* 0x0023620000100a00 */
[----:B------:R-:W-:-:S03]  /*1f000*/  MOV R8, 0x1f020 ;  /* 0x0001f02000087802 */ /* 0x000fc60000000f00 */
[----:B-1---5:R-:W-:Y:S05]  /*1f010*/  CALL.REL.NOINC `($_ZN7cutlass13device_kernelIN5flash19enable_sm80_to_sm89INS1_16FlashAttnBwdSm80INS1_25CollectiveMainloopBwdSm80ILi2ELi2EN4cute5tupleIJNS5_1CILi128EEES8_NS7_ILi64EEEEEENS_10bfloat16_tEfNS_4arch4Sm80ELb0ELb0ELb1ELb1ELb0ELb0ELb0ELb0ELi2ELi4ELi4ELi4ELb0EEENS1_24CollectiveEpilogueBwdGQAISA_fSD_Li256ELb1ELb0EEENS1_19SingleTileSchedulerILb1ELb0ELb0ELi128EEEEEEEEEvNT_6ParamsE$_ZN4cute3eso3ESOILb1ELb0EJNS_6LayoutINS_5tupleIJNS3_IJNS_1CILi2EEES5_EEEEEENS3_IJNS3_IJNS4_ILi8EEENS4_ILi64EEEEEEEEEEENS_10ViewEngineINS_8smem_ptrIPfEEEEEEC2ERKSC_RKSH_) ;  /* 0xfffea29000007944 */ /* 0x022fea0003c3ffff */
[----:B-1----:R1:W5:Y:S01]  /*1f020*/  LDL.64 R2, [R1+0x758] ;  /* 0x0007580001027983 */ /* 0x0023620000100a00 */
[----:B------:R-:W-:Y:S02]  /*1f030*/  MOV R9, R5 ;  /* 0x0000000500097202 */ /* 0x000fe40000000f00 */
[----:B------:R-:W-:Y:S02]  /*1f040*/  MOV R6, 0x1f060 ;  /* 0x0001f06000067802 */ /* 0x000fe40000000f00 */
[----:B-1---5:R-:W-:Y:S05]  /*1f050*/  CALL.REL.NOINC `($_ZN7cutlass13device_kernelIN5flash19enable_sm80_to_sm89INS1_16FlashAttnBwdSm80INS1_25CollectiveMainloopBwdSm80ILi2ELi2EN4cute5tupleIJNS5_1CILi128EEES8_NS7_ILi64EEEEEENS_10bfloat16_tEfNS_4arch4Sm80ELb0ELb0ELb1ELb1ELb0ELb0ELb0ELb0ELi2ELi4ELi4ELi4ELb0EEENS1_24CollectiveEpilogueBwdGQAISA_fSD_Li256ELb1ELb0EEENS1_19SingleTileSchedulerILb1ELb0ELb0ELi128EEEEEEEEEvNT_6ParamsE$_ZN4cute3eso3ESOILb1ELb0EJNS_6LayoutINS_5tupleIJNS_1CILi1EEENS4_ILi4EEEEEENS3_IJNS4_ILi0EEES5_EEEEENS_10ViewEngineIPfEEEEC2ERKSA_RKSD_) ;  /* 0xfffeb21000007944 */ /* 0x022fea0003c3ffff */
[----:B------:R2:W5:Y:S01]  /*1f060*/  LDL.64 R12, [R1+0x758] ;  /* 0x00075800010c7983 */ /* 0x0005620000100a00 */
[----:B-1----:R-:W-:Y:S02]  /*1f070*/  MOV R9, R3 ;  /* 0x0000000300097202 */ /* 0x002fe40000000f00 */
[----:B------:R-:W-:Y:S02]  /*1f080*/  MOV R6, 0x1f0a0 ;  /* 0x0001f0a000067802 */ /* 0x000fe40000000f00 */
[----:B--2--5:R-:W-:Y:S05]  /*1f090*/  CALL.REL.NOINC `($_ZN7cutlass13device_kernelIN5flash19enable_sm80_to_sm89INS1_16FlashAttnBwdSm80INS1_25CollectiveMainloopBwdSm80ILi2ELi2EN4cute5tupleIJNS5_1CILi128EEES8_NS7_ILi64EEEEEENS_10bfloat16_tEfNS_4arch4Sm80ELb0ELb0ELb1ELb1ELb0ELb0ELb0ELb0ELi2ELi4ELi4ELi4ELb0EEENS1_24CollectiveEpilogueBwdGQAISA_fSD_Li256ELb1ELb0EEENS1_19SingleTileSchedulerILb1ELb0ELb0ELi128EEEEEEEEEvNT_6ParamsE$_ZN4cute3eso3ESOILb1ELb0EJNS_6LayoutINS_5tupleIJNS_1CILi1EEENS3_IJNS4_ILi2EEES6_EEEEEENS3_IJNS4_ILi0EEENS3_IJNS4_ILi8EEENS4_ILi64EEEEEEEEEEENS_10ViewEngineINS_8smem_ptrIPfEEEEEEC2ERKSE_RKSJ_) ;  /* 0xfffeb17000007944 */ /* 0x024fea0003c3ffff */
[----:B-1----:R1:W5:Y:S01]  /*1f0a0*/  LDL.64 R2, [R1+0x758] ;  /* 0x0007580001027983 */ /* 0x0023620000100a00 */
[----:B------:R-:W-:Y:S02]  /*1f0b0*/  MOV R6, R23 ;  /* 0x0000001700067202 */ /* 0x000fe40000000f00 */
[----:B------:R-:W-:-:S02]  /*1f0c0*/  MOV R8, 0x1f0e0 ;  /* 0x0001f0e000087802 */ /* 0x000fc40000000f00 */
[----:B-1---5:R-:W-:Y:S05]  /*1f0d0*/  CALL.REL.NOINC `($_ZN7cutlass13device_kernelIN5flash19enable_sm80_to_sm89INS1_16FlashAttnBwdSm80INS1_25CollectiveMainloopBwdSm80ILi2ELi2EN4cute5tupleIJNS5_1CILi128EEES8_NS7_ILi64EEEEEENS_10bfloat16_tEfNS_4arch4Sm80ELb0ELb0ELb1ELb1ELb0ELb0ELb0ELb0ELi2ELi4ELi4ELi4ELb0EEENS1_24CollectiveEpilogueBwdGQAISA_fSD_Li256ELb1ELb0EEENS1_19SingleTileSchedulerILb1ELb0ELb0ELi128EEEEEEEEEvNT_6ParamsE$_ZN4cute8smem_ptrIPfECI1NS_12iter_adaptorIS1_S2_EEES1_) ;  /* 0xfffebd5000007944 */ /* 0x022fea0003c3ffff */
[----:B-1----:R1:W5:Y:S01]  /*1f0e0*/  LDL.64 R2, [R1+0x758] ;  /* 0x0007580001027983 */ /* 0x0023620000100a00 */
[----:B------:R-:W-:-:S03]  /*1f0f0*/  MOV R8, 0x1f110 ;  /* 0x0001f11000087802 */ /* 0x000fc60000000f00 */
[----:B-1---5:R-:W-:Y:S05]  /*1f100*/  CALL.REL.NOINC `($_ZN7cutlass13device_kernelIN5flash19enable_sm80_to_sm89INS1_16FlashAttnBwdSm80INS1_25CollectiveMainloopBwdSm80ILi2ELi2EN4cute5tupleIJNS5_1CILi128EEES8_NS7_ILi64EEEEEENS_10bfloat16_tEfNS_4arch4Sm80ELb0ELb0ELb1ELb1ELb0ELb0ELb0ELb0ELi2ELi4ELi4ELi4ELb0EEENS1_24CollectiveEpilogueBwdGQAISA_fSD_Li256ELb1ELb0EEENS1_19SingleTileSchedulerILb1ELb0ELb0ELi128EEEEEEEEEvNT_6ParamsE$_ZN4cute3eso3ESOILb1ELb0EJNS_6LayoutINS_5tupleIJNS3_IJNS_1CILi2EEES5_EEEEEENS3_IJNS3_IJNS4_ILi8EEENS4_ILi64EEEEEEEEEEENS_10ViewEngineINS_8smem_ptrIPfEEEEEEC2ERKSC_RKSH_) ;  /* 0xfffea1a000007944 */ /* 0x022fea0003c3ffff */
[----:B------:R2:W5:Y:S01]  /*1f110*/  LDL.64 R10, [R1+0x758] ;  /* 0x00075800010a7983 */ /* 0x0005620000100a00 */
[----:B-1----:R-:W-:-:S03]  /*1f120*/  MOV R6, 0x1f140 ;  /* 0x0001f14000067802 */ /* 0x002fc60000000f00 */
[----:B--2--5:R-:W-:Y:S05]  /*1f130*/  CALL.REL.NOINC `($_ZN7cutlass13device_kernelIN5flash19enable_sm80_to_sm89INS1_16FlashAttnBwdSm80INS1_25CollectiveMainloopBwdSm80ILi2ELi2EN4cute5tupleIJNS5_1CILi128EEES8_NS7_ILi64EEEEEENS_10bfloat16_tEfNS_4arch4Sm80ELb0ELb0ELb1ELb1ELb0ELb0ELb0ELb0ELi2ELi4ELi4ELi4ELb0EEENS1_24CollectiveEpilogueBwdGQAISA_fSD_Li256ELb1ELb0EEENS1_19SingleTileSchedulerILb1ELb0ELb0ELi128EEEEEEEEEvNT_6ParamsE$_ZN4cute3eso3ESOILb1ELb0EJNS_6LayoutINS_5tupleIJNS_1CILi4EEEEEENS3_IJNS4_ILi1EEEEEEEENS_10ViewEngineIPfEEEEC2ERKS9_RKSC_) ;  /* 0xfffeb19000007944 */ /* 0x024fea0003c3ffff */
        /* <DEDUP_REMOVED lines=88> */
[C---:B---3--:R-:W-:Y:S02]  /*1f6c0*/  FMUL.FTZ R12, R60.reuse, R12 ;  /* 0x0000000c3c0c7220 */ /* 0x048fe40000410000 */
        /* <DEDUP_REMOVED lines=183> */
[----:B------:R-:W-:Y:S05]  /*20240*/  CALL.REL.NOINC `($_ZN7cutlass13device_kernelIN5flash19enable_sm80_to_sm89INS1_16FlashAttnBwdSm80INS1_25CollectiveMainloopBwdSm80ILi2ELi2EN4cute5tupleIJNS5_1CILi128EEES8_NS7_ILi64EEEEEENS_10bfloat16_tEfNS_4arch4Sm80ELb0ELb0ELb1ELb1ELb0ELb0ELb0ELb0ELi2ELi4ELi4ELi4ELb0EEENS1_24CollectiveEpilogueBwdGQAISA_fSD_Li256ELb1ELb0EEENS1_19SingleTileSchedulerILb1ELb0ELb0ELi128EEEEEEEEEvNT_6ParamsE$_ZN4cute3eso3ESOILb1ELb0EJNS_6LayoutINS_5tupleIJNS3_IJNS_1CILi2EEES5_EEENS3_IJS5_NS4_ILi8EEEEEEEEENS3_IJNS3_IJS5_NS4_ILi4EEEEEENS3_IJNS4_ILi1EEES7_EEEEEEEENS_10ViewEngineIPfEEEEC2ERKSF_RKSI_) ;  /* 0xfffe91b000007944 */ /* 0x000fea0003c3ffff */
        /* <DEDUP_REMOVED lines=148> */
[----:B-1---5:R-:W-:Y:S05]  /*20b90*/  CALL.REL.NOINC `($_ZN7cutlass13device_kernelIN5flash19enable_sm80_to_sm89INS1_16FlashAttnBwdSm80INS1_25CollectiveMainloopBwdSm80ILi2ELi2EN4cute5tupleIJNS5_1CILi128EEES8_NS7_ILi64EEEEEENS_10bfloat16_tEfNS_4arch4Sm80ELb0ELb0ELb1ELb1ELb0ELb0ELb0ELb0ELi2ELi4ELi4ELi4ELb0EEENS1_24CollectiveEpilogueBwdGQAISA_fSD_Li256ELb1ELb0EEENS1_19SingleTileSchedulerILb1ELb0ELb0ELi128EEEEEEEEEvNT_6ParamsE$_ZZN5flash25CollectiveMainloopBwdSm80ILi2ELi2EN4cute5tupleIJNS1_1CILi128EEES4_NS3_ILi64EEEEEEN7cutlass10bfloat16_tEfNS7_4arch4Sm80ELb0ELb0ELb1ELb1ELb0ELb0ELb0ELb0ELi2ELi4ELi4ELi4ELb0EE3mmaINS_16FlashAttnBwdSm80ISB_NS_24CollectiveEpilogueBwdGQAIS6_fSA_Li256ELb1ELb0EEENS_19SingleTileSchedulerILb1ELb0ELb0ELi128EEEE13SharedStorageENS1_6TensorINS1_11ArrayEngineIfLm32EEENS1_6LayoutINS2_IJNS2_IJNS3_ILi2EEESO_EEESO_NS3_ILi4EEEEEENS2_IJNS2_IJNS3_ILi1EEESO_EEESQ_NS3_ILi8EEEEEEEEEEEEbRKNSB_6ParamsERT0_S12_iNS2_IJiiiEEERT_ENKUlRT_iE_clINSK_INSL_IfLm64EEENSN_INS2_IJSP_SO_SU_EEESV_EEEEEEDaS17_i) ;  /* 0xfffef42000007944 */ /* 0x022fea0003c3ffff */
[----:B------:R-:W-:Y:S02]  /*20ba0*/  MOV R10, RZ ;  /* 0x000000ff000a7202 */ /* 0x000fe40000000f00 */
.L_x_1368:
[----:B-1----:R-:W-:-:S05]  /*20bb0*/  MOV R2, 0x20bd0 ;  /* 0x00020bd000027802 */ /* 0x002fca0000000f00 */
[----:B--2---:R-:W-:Y:S05]  /*20bc0*/  CALL.REL.NOINC `($_ZN7cutlass13device_kernelIN5flash19enable_sm80_to_sm89INS1_16FlashAttnBwdSm80INS1_25CollectiveMainloopBwdSm80ILi2ELi2EN4cute5tupleIJNS5_1CILi128EEES8_NS7_ILi64EEEEEENS_10bfloat16_tEfNS_4arch4Sm80ELb0ELb0ELb1ELb1ELb0ELb0ELb0ELb0ELi2ELi4ELi4ELi4ELb0EEENS1_24CollectiveEpilogueBwdGQAISA_fSD_Li256ELb1ELb0EEENS1_19SingleTileSchedulerILb1ELb0ELb0ELi128EEEEEEEEEvNT_6ParamsE$_ZZZN5flash25CollectiveMainloopBwdSm80ILi2ELi2EN4cute5tupleIJNS1_1CILi128EEES4_NS3_ILi64EEEEEEN7cutlass10bfloat16_tEfNS7_4arch4Sm80ELb0ELb0ELb1ELb1ELb0ELb0ELb0ELb0ELi2ELi4ELi4ELi4ELb0EE3mmaINS_16FlashAttnBwdSm80ISB_NS_24CollectiveEpilogueBwdGQAIS6_fSA_Li256ELb1ELb0EEENS_19SingleTileSchedulerILb1ELb0ELb0ELi128EEEE13SharedStorageENS1_6TensorINS1_11ArrayEngineIfLm32EEENS1_6LayoutINS2_IJNS2_IJNS3_ILi2EEESO_EEESO_NS3_ILi4EEEEEENS2_IJNS2_IJNS3_ILi1EEESO_EEESQ_NS3_ILi8EEEEEEEEEEEEbRKNSB_6ParamsERT0_S12_iNS2_IJiiiEEERT_ENKUliT_E_clIZSC_ISJ_SX_EbS10_S12_S12_iS13_S15_EUlRS16_iE_EEDaiS16_ENKUlvE0_clEv) ;  /* 0x000446b000007944 */ /* 0x004fea0003c00000 */
[----:B------:R1:W-:Y:S01]  /*20bd0*/  STL [R1+0x770], RZ ;  /* 0x000770ff01007387 */ /* 0x0003e20000100800 */
[----:B------:R-:W-:-:S03]  /*20be0*/  MOV R5, RZ ;  /* 0x000000ff00057202 */ /* 0x000fc60000000f00 */
.L_x_1367:
[----:B------:R-:W-:Y:S01]  /*20bf0*/  IMAD.MOV.U32 R3, RZ, RZ, R23 ;  /* 0x000000ffff037224 */ /* 0x000fe200078e0017 */
[----:B-1----:R-:W-:-:S02]  /*20c00*/  MOV R2, R22 ;  /* 0x0000001600027202 */ /* 0x002fc40000000f00 */
[----:B------:R-:W-:Y:S02]  /*20c10*/  MOV R8, 0x20c30 ;  /* 0x00020c3000087802 */ /* 0x000fe40000000f00 */
[----:B-1---5:R-:W-:Y:S05]  /*20c20*/  CALL.REL.NOINC `($_ZN7cutlass13device_kernelIN5flash19enable_sm80_to_sm89INS1_16FlashAttnBwdSm80INS1_25CollectiveMainloopBwdSm80ILi2ELi2EN4cute5tupleIJNS5_1CILi128EEES8_NS7_ILi64EEEEEENS_10bfloat16_tEfNS_4arch4Sm80ELb0ELb0ELb1ELb1ELb0ELb0ELb0ELb0ELi2ELi4ELi4ELi4ELb0EEENS1_24CollectiveEpilogueBwdGQAISA_fSD_Li256ELb1ELb0EEENS1_19SingleTileSchedulerILb1ELb0ELb0ELi128EEEEEEEEEvNT_6ParamsE$_ZN4cute3eso3ESOILb0ELb0EJiiEEC2ERKiS4_) ;  /* 0xfffe5b0000007944 */ /* 0x022fea0003c3ffff */
        /* <DEDUP_REMOVED lines=20> */
[----:B------:R-:W-:Y:S05]  /*20d70*/  CALL.REL.NOINC `($_ZN7cutlass13device_kernelIN5flash19enable_sm80_to_sm89INS1_16FlashAttnBwdSm80INS1_25CollectiveMainloopBwdSm80ILi2ELi2EN4cute5tupleIJNS5_1CILi128EEES8_NS7_ILi64EEEEEENS_10bfloat16_tEfNS_4arch4Sm80ELb0ELb0ELb1ELb1ELb0ELb0ELb0ELb0ELi2ELi4ELi4ELi4ELb0EEENS1_24CollectiveEpilogueBwdGQAISA_fSD_Li256ELb1ELb0EEENS1_19SingleTileSchedulerILb1ELb0ELb0ELi128EEEEEEEEEvNT_6ParamsE$exp2f) ;  /* 0x000446e000007944 */ /* 0x000fea0003c00000 */
[----:B------:R-:W-:Y:S01]  /*20d80*/  IMAD.MOV.U32 R3, RZ, RZ, R23 ;  /* 0x000000ffff037224 */ /* 0x000fe200078e0017 */
[----:B------:R-:W-:Y:S02]  /*20d90*/  MOV R2, R22 ;  /* 0x0000001600027202 */ /* 0x000fe40000000f00 */
[----:B------:R-:W-:Y:S02]  /*20da0*/  MOV R8, 0x20dc0 ;  /* 0x00020dc000087802 */ /* 0x000fe40000000f00 */
[----:B-1----:R-:W-:Y:S05]  /*20db0*/  CALL.REL.NOINC `($_ZN7cutlass13device_kernelIN5flash19enable_sm80_to_sm89INS1_16FlashAttnBwdSm80INS1_25CollectiveMainloopBwdSm80ILi2ELi2EN4cute5tupleIJNS5_1CILi128EEES8_NS7_ILi64EEEEEENS_10bfloat16_tEfNS_4arch4Sm80ELb0ELb0ELb1ELb1ELb0ELb0ELb0ELb0ELi2ELi4ELi4ELi4ELb0EEENS1_24CollectiveEpilogueBwdGQAISA_fSD_Li256ELb1ELb0EEENS1_19SingleTileSchedulerILb1ELb0ELb0ELi128EEEEEEEEEvNT_6ParamsE$_ZN4cute3eso3ESOILb0ELb0EJiiEEC2ERKiS4_) ;  /* 0xfffe597000007944 */ /* 0x002fea0003c3ffff */
        /* <DEDUP_REMOVED lines=93> */
[----:B--2---:R1:W-:Y:S04]  /*21390*/  STL.64 [R1+0x750], R8 ;  /* 0x0007500801007387 */ /* 0x0043e80000100a00 */
[----:B-1----:R-:W-:Y:S05]  /*213a0*/  CALL.REL.NOINC `($_ZN7cutlass13device_kernelIN5flash19enable_sm80_to_sm89INS1_16FlashAttnBwdSm80INS1_25CollectiveMainloopBwdSm80ILi2ELi2EN4cute5tupleIJNS5_1CILi128EEES8_NS7_ILi64EEEEEENS_10bfloat16_tEfNS_4arch4Sm80ELb0ELb0ELb1ELb1ELb0ELb0ELb0ELb0ELi2ELi4ELi4ELi4ELb0EEENS1_24CollectiveEpilogueBwdGQAISA_fSD_Li256ELb1ELb0EEENS1_19SingleTileSchedulerILb1ELb0ELb0ELi128EEEEEEEEEvNT_6ParamsE$_ZZN4cute4diceINS_5tupleIJNS1_IJiNS1_IJiNS_1CILi0EEEEEEEEENS1_IJNS_10UnderscoreENS1_IJS6_S6_EEEEEEEEES9_EEDaRKT_RKT0_ENKUlRKT_RKT0_E_clIS5_S5_EEDaSI_SL_) ;  /* 0xfffeae9000007944 */ /* 0x002fea0003c3ffff */
[----:B------:R2:W-:Y:S01]  /*213b0*/  STL.64 [R1+0x7a0], R2 ;  /* 0x0007a00201007387 */ /* 0x0005e20000100a00 */
[----:B------:R-:W-:Y:S02]  /*213c0*/  IADD3 R54, P0, R38, 0x50, RZ ;  /* 0x0000005026367810 */ /* 0x000fe40007f1e0ff */
[----:B------:R-:W-:-:S03]  /*213d0*/  MOV R8, 0x21410 ;  /* 0x0002141000087802 */ /* 0x000fc60000000f00 */
[----:B------:R-:W-:Y:S02]  /*213e0*/  IMAD.X R44, RZ, RZ, R37, P0 ;  /* 0x000000ffff2c7224 */ /* 0x000fe400000e0625 */
[----:B------:R-:W-:Y:S02]  /*213f0*/  IMAD.MOV.U32 R4, RZ, RZ, R54 ;  /* 0x000000ffff047224 */ /* 0x000fe400078e0036 */
[----:B-12---:R-:W-:Y:S05]  /*21400*/  CALL.REL.NOINC `($_ZN7cutlass13device_kernelIN5flash19enable_sm80_to_sm89INS1_16FlashAttnBwdSm80INS1_25CollectiveMainloopBwdSm80ILi2ELi2EN4cute5tupleIJNS5_1CILi128EEES8_NS7_ILi64EEEEEENS_10bfloat16_tEfNS_4arch4Sm80ELb0ELb0ELb1ELb1ELb0ELb0ELb0ELb0ELi2ELi4ELi4ELi4ELb0EEENS1_24CollectiveEpilogueBwdGQAISA_fSD_Li256ELb1ELb0EEENS1_19SingleTileSchedulerILb1ELb0ELb0ELi128EEEEEEEEEvNT_6ParamsE$_ZZN4cute12filter_tupleINS_5tupleIJNS1_IJiNS1_IJiNS_1CILi0EEEEEEEEENS1_IJNS_10UnderscoreENS1_IJS6_S6_EEEEEEEEES9_ZNS_4diceIS9_S9_EEDaRKT_RKT0_EUlRKT_RKT0_E_EEDaSD_SG_OT1_ENKUlDpSJ_E_clIJNS1_IJiiS3_EEENS1_IJEEEEEEDaSQ_) ;  /* 0xfffe9c1000007944 */ /* 0x006fea0003c3ffff */
[----:B------:R-:W-:Y:S02]  /*21410*/  MOV R70, 0x21430 ;  /* 0x0002143000467802 */ /* 0x000fe40000000f00 */
[----:B-12--5:R-:W-:Y:S05]  /*21420*/  CALL.REL.NOINC `($_ZN7cutlass13device_kernelIN5flash19enable_sm80_to_sm89INS1_16FlashAttnBwdSm80INS1_25CollectiveMainloopBwdSm80ILi2ELi2EN4cute5tupleIJNS5_1CILi128EEES8_NS7_ILi64EEEEEENS_10bfloat16_tEfNS_4arch4Sm80ELb0ELb0ELb1ELb1ELb0ELb0ELb0ELb0ELi2ELi4ELi4ELi4ELb0EEENS1_24CollectiveEpilogueBwdGQAISA_fSD_Li256ELb1ELb0EEENS1_19SingleTileSchedulerILb1ELb0ELb0ELi128EEEEEEEEEvNT_6ParamsE$_ZZN4cute7idx2crdINS_5tupleIJiiNS_1CILi0EEEEEENS1_IJNS1_IJNS2_ILi4EEENS2_ILi8EEEEEES5_NS2_ILi1EEEEEEEEDaRKT_RKT0_ENKUlRKT_RKT0_E_clIiS7_EEDaSI_SL_) ;  /* 0xfffeddd000007944 */ /* 0x026fea0003c3ffff */
[----:B------:R-:W-:Y:S02]  /*21430*/  MOV R2, 0x21450 ;  /* 0x0002145000027802 */ /* 0x000fe40000000f00 */
[----:B-1----:R-:W-:Y:S05]  /*21440*/  CALL.REL.NOINC `($_ZN7cutlass13device_kernelIN5flash19enable_sm80_to_sm89INS1_16FlashAttnBwdSm80INS1_25CollectiveMainloopBwdSm80ILi2ELi2EN4cute5tupleIJNS5_1CILi128EEES8_NS7_ILi64EEEEEENS_10bfloat16_tEfNS_4arch4Sm80ELb0ELb0ELb1ELb1ELb0ELb0ELb0ELb0ELi2ELi4ELi4ELi4ELb0EEENS1_24CollectiveEpilogueBwdGQAISA_fSD_Li256ELb1ELb0EEENS1_19SingleTileSchedulerILb1ELb0ELb0ELi128EEEEEEEEEvNT_6ParamsE$_ZZN4cute7idx2crdINS_5tupleIJiiNS_1CILi0EEEEEENS1_IJNS1_IJNS2_ILi4EEENS2_ILi8EEEEEES5_NS2_ILi1EEEEEEEEDaRKT_RKT0_ENKUlRKT_RKT0_E_clIiS5_EEDaSI_SL_) ;  /* 0xfffedd8000007944 */ /* 0x002fea0003c3ffff */
[----:B------:R1:W-:Y:S01]  /*21450*/  STL [R1+0x7a0], R6 ;  /* 0x0007a00601007387 */ /* 0x0003e20000100800 */
[----:B------:R-:W-:Y:S02]  /*21460*/  MOV R2, R54 ;  /* 0x0000003600027202 */ /* 0x000fe40000000f00 */
        /* <DEDUP_REMOVED lines=26> */
[----:B-1----:R-:W-:Y:S05]  /*21610*/  CALL.REL.NOINC `($_ZN7cutlass13device_kernelIN5flash19enable_sm80_to_sm89INS1_16FlashAttnBwdSm80INS1_25CollectiveMainloopBwdSm80ILi2ELi2EN4cute5tupleIJNS5_1CILi128EEES8_NS7_ILi64EEEEEENS_10bfloat16_tEfNS_4arch4Sm80ELb0ELb0ELb1ELb1ELb0ELb0ELb0ELb0ELi2ELi4ELi4ELi4ELb0EEENS1_24CollectiveEpilogueBwdGQAISA_fSD_Li256ELb1ELb0EEENS1_19SingleTileSchedulerILb1ELb0ELb0ELi128EEEEEEEEEvNT_6ParamsE$_ZN4cute3eso3ESOILb0ELb0EJiiiEEC2ERKiS4_S4_) ;  /* 0xfffe53e000007944 */ /* 0x002fea0003c3ffff */
[----:B------:R2:W5:Y:S04]  /*21620*/  LDL R5, [R1+0x760] ;  /* 0x0007600001057983 */ /* 0x0005680000100800 */
[----:B-1----:R2:W5:Y:S01]  /*21630*/  LDL.64 R2, [R1+0x758] ;  /* 0x0007580001027983 */ /* 0x0025620000100a00 */
[----:B------:R-:W-:-:S02]  /*21640*/  MOV R4, R23 ;  /* 0x0000001700047202 */ /* 0x000fc40000000f00 */
[----:B------:R-:W-:Y:S02]  /*21650*/  MOV R6, 0x21670 ;  /* 0x0002167000067802 */ /* 0x000fe40000000f00 */
[----:B--2--5:R-:W-:Y:S05]  /*21660*/  CALL.REL.NOINC `($_ZN7cutlass13device_kernelIN5flash19enable_sm80_to_sm89INS1_16FlashAttnBwdSm80INS1_25CollectiveMainloopBwdSm80ILi2ELi2EN4cute5tupleIJNS5_1CILi128EEES8_NS7_ILi64EEEEEENS_10bfloat16_tEfNS_4arch4Sm80ELb0ELb0ELb1ELb1ELb0ELb0ELb0ELb0ELi2ELi4ELi4ELi4ELb0EEENS1_24CollectiveEpilogueBwdGQAISA_fSD_Li256ELb1ELb0EEENS1_19SingleTileSchedulerILb1ELb0ELb0ELi128EEEEEEEEEvNT_6ParamsE$_ZN4cute3eso3ESOILb1ELb0EJNS_1CILi1EEENS_5tupleIJiiiEEENS2_ILi64EEENS4_IJNS2_ILi72EEENS2_ILi144EEENS2_ILi288EEEEEENS2_ILi512EEEEEC2ERKS3_RKS5_RKS6_RKSA_RKSB_) ;  /* 0xfffe626000007944 */ /* 0x024fea0003c3ffff */
[----:B-1----:R1:W5:Y:S04]  /*21670*/  LDL R5, [R1+0x760] ;  /* 0x0007600001057983 */ /* 0x0023680000100800 */
[----:B------:R1:W5:Y:S01]  /*21680*/  LDL.64 R2, [R1+0x758] ;  /* 0x0007580001027983 */ /* 0x0003620000100a00 */
[----:B------:R-:W-:Y:S02]  /*21690*/  MOV R4, R23 ;  /* 0x0000001700047202 */ /* 0x000fe40000000f00 */
[----:B------:R-:W-:Y:S02]  /*216a0*/  MOV R6, 0x216c0 ;  /* 0x000216c000067802 */ /* 0x000fe40000000f00 */
[----:B-1---5:R-:W-:Y:S05]  /*216b0*/  CALL.REL.NOINC `($_ZN7cutlass13device_kernelIN5flash19enable_sm80_to_sm89INS1_16FlashAttnBwdSm80INS1_25CollectiveMainloopBwdSm80ILi2ELi2EN4cute5tupleIJNS5_1CILi128EEES8_NS7_ILi64EEEEEENS_10bfloat16_tEfNS_4arch4Sm80ELb0ELb0ELb1ELb1ELb0ELb0ELb0ELb0ELi2ELi4ELi4ELi4ELb0EEENS1_24CollectiveEpilogueBwdGQAISA_fSD_Li256ELb1ELb0EEENS1_19SingleTileSchedulerILb1ELb0ELb0ELi128EEEEEEEEEvNT_6ParamsE$_ZN4cute5tupleIJNS0_IJNS_1CILi8EEENS0_IJNS1_ILi2EEES3_S3_EEENS1_ILi1EEES4_S5_EEENS0_IJS5_NS0_IJiiiEEENS1_ILi64EEENS0_IJNS1_ILi72EEENS1_ILi144EEENS1_ILi288EEEEEENS1_ILi512EEEEEEEEC2ERKS6_RKSE_) ;  /* 0xfffe938000007944 */ /* 0x022fea0003c3ffff */
[----:B------:R1:W5:Y:S04]  /*216c0*/  LDL R5, [R1+0x760] ;  /* 0x0007600001057983 */ /* 0x0003680000100800 */
[----:B------:R1:W5:Y:S01]  /*216d0*/  LDL.64 R2, [R1+0x758] ;  /* 0x0007580001027983 */ /* 0x0003620000100a00 */
[----:B------:R-:W-:-:S03]  /*216e0*/  MOV R4, 0x21700 ;  /* 0x0002170000047802 */ /* 0x000fc60000000f00 */
[----:B-1---5:R-:W-:Y:S05]  /*216f0*/  CALL.REL.NOINC `($_ZN7cutlass13device_kernelIN5flash19enable_sm80_to_sm89INS1_16FlashAttnBwdSm80INS1_25CollectiveMainloopBwdSm80ILi2ELi2EN4cute5tupleIJNS5_1CILi128EEES8_NS7_ILi64EEEEEENS_10bfloat16_tEfNS_4arch4Sm80ELb0ELb0ELb1ELb1ELb0ELb0ELb0ELb0ELi2ELi4ELi4ELi4ELb0EEENS1_24CollectiveEpilogueBwdGQAISA_fSD_Li256ELb1ELb0EEENS1_19SingleTileSchedulerILb1ELb0ELb0ELi128EEEEEEEEEvNT_6ParamsE$_ZZN4cute7flattenINS_5tupleIJNS_1CILi1EEENS1_IJiiiEEENS2_ILi64EEENS1_IJNS2_ILi72EEENS2_ILi144EEENS2_ILi288EEEEEENS2_ILi512EEEEEEEEDaRKT_ENKUlRKT_E_clIS4_EEDaSH_) ;  /* 0xfffed65000007944 */ /* 0x022fea0003c3ffff */
[----:B------:R1:W-:Y:S01]  /*21700*/  STL.64 [R1+0x7a0], R2 ;  /* 0x0007a00201007387 */ /* 0x0003e20000100a00 */
[----:B------:R-:W-:-:S02]  /*21710*/  MOV R6, R54 ;  /* 0x0000003600067202 */ /* 0x000fc40000000f00 */
[----:B------:R-:W-:Y:S01]  /*21720*/  MOV R4, 0x21750 ;  /* 0x0002175000047802 */ /* 0x000fe20000000f00 */
[----:B------:R1:W-:Y:S04]  /*21730*/  STL [R1+0x7a8], R5 ;  /* 0x0007a80501007387 */ /* 0x0003e80000100800 */
[----:B-1----:R-:W-:Y:S05]  /*21740*/  CALL.REL.NOINC `($_ZN7cutlass13device_kernelIN5flash19enable_sm80_to_sm89INS1_16FlashAttnBwdSm80INS1_25CollectiveMainloopBwdSm80ILi2ELi2EN4cute5tupleIJNS5_1CILi128EEES8_NS7_ILi64EEEEEENS_10bfloat16_tEfNS_4arch4Sm80ELb0ELb0ELb1ELb1ELb0ELb0ELb0ELb0ELi2ELi4ELi4ELi4ELb0EEENS1_24CollectiveEpilogueBwdGQAISA_fSD_Li256ELb1ELb0EEENS1_19SingleTileSchedulerILb1ELb0ELb0ELi128EEEEEEEEEvNT_6ParamsE$_ZZN4cute12filter_tupleINS_5tupleIJNS_1CILi1EEENS1_IJiiiEEENS2_ILi64EEENS1_IJNS2_ILi72EEENS2_ILi144EEENS2_ILi288EEEEEENS2_ILi512EEEEEEZNS_7flattenISB_EEDaRKT_EUlRKT_E_EEDaSF_OT0_ENKUlDpSI_E_clIJNS1_IJS3_EEES4_NS1_IJS5_EEES9_NS1_IJSA_EEEEEEDaSM_) ;  /* 0xfffe9f6000007944 */ /* 0x002fea0003c3ffff */
[----:B------:R-:W-:Y:S02]  /*21750*/  MOV R4, R23 ;  /* 0x0000001700047202 */ /* 0x000fe40000000f00 */
[----:B------:R-:W-:Y:S02]  /*21760*/  MOV R6, 0x21780 ;  /* 0x0002178000067802 */ /* 0x000fe40000000f00 */
        /* <DEDUP_REMOVED lines=42> */
[----:B-1----:R-:W-:Y:S05]  /*21a10*/  CALL.REL.NOINC `($_ZN7cutlass13device_kernelIN5flash19enable_sm80_to_sm89INS1_16FlashAttnBwdSm80INS1_25CollectiveMainloopBwdSm80ILi2ELi2EN4cute5tupleIJNS5_1CILi128EEES8_NS7_ILi64EEEEEENS_10bfloat16_tEfNS_4arch4Sm80ELb0ELb0ELb1ELb1ELb0ELb0ELb0ELb0ELi2ELi4ELi4ELi4ELb0EEENS1_24CollectiveEpilogueBwdGQAISA_fSD_Li256ELb1ELb0EEENS1_19SingleTileSchedulerILb1ELb0ELb0ELi128EEEEEEEEEvNT_6ParamsE$_ZZN4cute6detail16composition_implINS_5tupleIJNS_1CILi8EEENS3_ILi2EEES5_S5_S4_S5_EEENS2_IJNS3_ILi1EEEiiiNS3_ILi72EEENS3_ILi512EEEEEENS2_IJNS2_IJS5_S5_S5_EEES5_NS3_ILi4EEEEEENS2_IJNS2_IJS7_S9_S4_EEENS3_ILi4096EEENS3_ILi16EEEEEEEEDaRKT_RKT0_RKT1_RKT2_ENKUlRKT_RKT0_E_clISB_SE_EEDaSW_SZ_) ;  /* 0xfffebd0000007944 */ /* 0x002fea0003c3ffff */
[----:B------:R-:W-:Y:S01]  /*21a20*/  IMAD.MOV.U32 R4, RZ, RZ, R50 ;  /* 0x000000ffff047224 */ /* 0x000fe200078e0032 */
[----:B------:R-:W-:Y:S01]  /*21a30*/  MOV R2, R54 ;  /* 0x0000003600027202 */ /* 0x000fe20000000f00 */
[----:B------:R-:W-:Y:S01]  /*21a40*/  IMAD.MOV.U32 R5, RZ, RZ, R43 ;  /* 0x000000ffff057224 */ /* 0x000fe200078e002b */
[----:B------:R-:W-:Y:S02]  /*21a50*/  MOV R3, R44 ;  /* 0x0000002c00037202 */ /* 0x000fe40000000f00 */
[----:B------:R-:W-:-:S02]  /*21a60*/  MOV R60, 0x21a80 ;  /* 0x00021a80003c7802 */ /* 0x000fc40000000f00 */
        /* <DEDUP_REMOVED lines=23> */
[----:B-1----:R-:W-:Y:S01]  /*21be0*/  IMAD.MOV.U32 R2, RZ, RZ, R4 ;  /* 0x000000ffff027224 */ /* 0x002fe200078e0004 */
[----:B------:R-:W-:-:S02]  /*21bf0*/  MOV R3, R5 ;  /* 0x0000000500037202 */ /* 0x000fc40000000f00 */
        /* <DEDUP_REMOVED lines=10> */
[----:B------:R-:W-:-:S03]  /*21ca0*/  MOV R4, 0x21cc0 ;  /* 0x00021cc000047802 */ /* 0x000fc60000000f00 */
        /* <DEDUP_REMOVED lines=17> */
[----:B--2--5:R-:W-:Y:S05]  /*21dc0*/  CALL.REL.NOINC `($_ZN7cutlass13device_kernelIN5flash19enable_sm80_to_sm89INS1_16FlashAttnBwdSm80INS1_25CollectiveMainloopBwdSm80ILi2ELi2EN4cute5tupleIJNS5_1CILi128EEES8_NS7_ILi64EEEEEENS_10bfloat16_tEfNS_4arch4Sm80ELb0ELb0ELb1ELb1ELb0ELb0ELb0ELb0ELi2ELi4ELi4ELi4ELb0EEENS1_24CollectiveEpilogueBwdGQAISA_fSD_Li256ELb1ELb0EEENS1_19SingleTileSchedulerILb1ELb0ELb0ELi128EEEEEEEEEvNT_6ParamsE$_ZN4cute3eso3ESOILb1ELb0EJNS_14ComposedLayoutINS_7SwizzleILi3ELi3ELi3EEENS_1CILi0EEENS_6LayoutINS_5tupleIJNS8_IJNS8_IJNS5_ILi4EEENS5_ILi8EEEEEENS8_IJNS5_ILi2EEENS5_ILi1EEEEEEEEENS8_IJNS8_IJSC_SC_EEENS8_IJSA_S9_EEEEEEEEENS8_IJNS8_IJNS8_IJSC_NS5_ILi64EEEEEENS8_IJNS5_ILi512EEES6_EEEEEENS8_IJNS8_IJSD_SA_EEENS8_IJNS5_ILi1024EEENS5_ILi16EEEEEEEEEEEEEEEENS_10ViewEngineINS_8smem_ptrIPN7cutlass10bfloat16_tEEEEEEEC2ERKSW_RKS13_) ;  /* 0xfffe548000007944 */ /* 0x024fea0003c3ffff */
[----:B------:R-:W-:Y:S01]  /*21dd0*/  ULDC.64 UR4, c[0x0][0x118] ;  /* 0x0000460000047ab9 */ /* 0x000fe20000000a00 */
[----:B------:R2:W5:Y:S04]  /*21de0*/  LDL.64 R60, [R1+0x758] ;  /* 0x00075800013c7983 */ /* 0x0005680000100a00 */
[----:B-1----:R2:W5:Y:S01]  /*21df0*/  LD.E R3, [R10.64+0xc] ;  /* 0x00000c040a037980 */ /* 0x002562000c101900 */
[----:B------:R-:W-:Y:S02]  /*21e00*/  MOV R2, R23 ;  /* 0x0000001700027202 */ /* 0x000fe40000000f00 */
[----:B------:R-:W-:-:S02]  /*21e10*/  MOV R6, 0x21e30 ;  /* 0x00021e3000067802 */ /* 0x000fc40000000f00 */
        /* <DEDUP_REMOVED lines=19> */
[----:B------:R-:W-:Y:S02]  /*21f50*/  MOV R4, R54 ;  /* 0x0000003600047202 */ /* 0x000fe40000000f00 */
[----:B------:R-:W-:Y:S02]  /*21f60*/  MOV R8, 0x21f80 ;  /* 0x00021f8000087802 */ /* 0x000fe40000000f00 */
[----:B-12---:R-:W-:Y:S05]  /*21f70*/  CALL.REL.NOINC `($_ZN7cutlass13device_kernelIN5flash19enable_sm80_to_sm89INS1_16FlashAttnBwdSm80INS1_25CollectiveMainloopBwdSm80ILi2ELi2EN4cute5tupleIJNS5_1CILi128EEES8_NS7_ILi64EEEEEENS_10bfloat16_tEfNS_4arch4Sm80ELb0ELb0ELb1ELb1ELb0ELb0ELb0ELb0ELi2ELi4ELi4ELi4ELb0EEENS1_24CollectiveEpilogueBwdGQAISA_fSD_Li256ELb1ELb0EEENS1_19SingleTileSchedulerILb1ELb0ELb0ELi128EEEEEEEEEvNT_6ParamsE$_ZZN4cute12filter_tupleINS_5tupleIJNS1_IJiNS1_IJiNS_1CILi0EEEEEEEEENS1_IJNS_10UnderscoreENS1_IJS6_S6_EEEEEEEEES9_ZNS_4diceIS9_S9_EEDaRKT_RKT0_EUlRKT_RKT0_E_EEDaSD_SG_OT1_ENKUlDpSJ_E_clIJNS1_IJiiS3_EEENS1_IJEEEEEEDaSQ_) ;  /* 0xfffe90a000007944 */ /* 0x006fea0003c3ffff */
[----:B------:R-:W-:Y:S02]  /*21f80*/  MOV R68, 0x21fa0 ;  /* 0x00021fa000447802 */ /* 0x000fe40000000f00 */
[----:B-12--5:R-:W-:Y:S05]  /*21f90*/  CALL.REL.NOINC `($_ZN7cutlass13device_kernelIN5flash19enable_sm80_to_sm89INS1_16FlashAttnBwdSm80INS1_25CollectiveMainloopBwdSm80ILi2ELi2EN4cute5tupleIJNS5_1CILi128EEES8_NS7_ILi64EEEEEENS_10bfloat16_tEfNS_4arch4Sm80ELb0ELb0ELb1ELb1ELb0ELb0ELb0ELb0ELi2ELi4ELi4ELi4ELb0EEENS1_24CollectiveEpilogueBwdGQAISA_fSD_Li256ELb1ELb0EEENS1_19SingleTileSchedulerILb1ELb0ELb0ELi128EEEEEEEEEvNT_6ParamsE$_ZZN4cute7idx2crdINS_5tupleIJiiNS_1CILi0EEEEEENS1_IJNS1_IJNS2_ILi4EEENS2_ILi8EEEEEENS2_ILi2EEENS2_ILi1EEEEEEEEDaRKT_RKT0_ENKUlRKT_RKT0_E_clIiS7_EEDaSJ_SM_) ;  /* 0xfffecde000007944 */ /* 0x026fea0003c3ffff */
[----:B------:R-:W-:Y:S02]  /*21fa0*/  MOV R2, 0x21fc0 ;  /* 0x00021fc000027802 */ /* 0x000fe40000000f00 */
[----:B-1----:R-:W-:Y:S05]  /*21fb0*/  CALL.REL.NOINC `($_ZN7cutlass13device_kernelIN5flash19enable_sm80_to_sm89INS1_16FlashAttnBwdSm80INS1_25CollectiveMainloopBwdSm80ILi2ELi2EN4cute5tupleIJNS5_1CILi128EEES8_NS7_ILi64EEEEEENS_10bfloat16_tEfNS_4arch4Sm80ELb0ELb0ELb1ELb1ELb0ELb0ELb0ELb0ELi2ELi4ELi4ELi4ELb0EEENS1_24CollectiveEpilogueBwdGQAISA_fSD_Li256ELb1ELb0EEENS1_19SingleTileSchedulerILb1ELb0ELb0ELi128EEEEEEEEEvNT_6ParamsE$_ZZN4cute7idx2crdINS_5tupleIJiiNS_1CILi0EEEEEENS1_IJNS1_IJNS2_ILi4EEENS2_ILi8EEEEEENS2_ILi2EEENS2_ILi1EEEEEEEEDaRKT_RKT0_ENKUlRKT_RKT0_E_clIiS8_EEDaSJ_SM_) ;  /* 0xfffed1e000007944 */ /* 0x002fea0003c3ffff */
[----:B------:R1:W-:Y:S01]  /*21fc0*/  STL [R1+0x7a0], R6 ;  /* 0x0007a00601007387 */ /* 0x0003e20000100800 */
[----:B------:R-:W-:Y:S02]  /*21fd0*/  MOV R2, R54 ;  /* 0x0000003600027202 */ /* 0x000fe40000000f00 */
[----:B------:R-:W-:-:S02]  /*21fe0*/  MOV R68, 0x22000 ;  /* 0x0002200000447802 */ /* 0x000fc40000000f00 */
        /* <DEDUP_REMOVED lines=102> */
[----:B------:R-:W-:-:S05]  /*22650*/  LEA.HI R6, R13, R13, RZ, 0x1d ;  /* 0x0000000d0d067211 */ /* 0x000fca00078fe8ff */
        /* <DEDUP_REMOVED lines=278> */
[----:B------:R2:W5:Y:S01]  /*237c0*/  LDL.64 R2, [R1+0x758] ;  /* 0x0007580001027983 */ /* 0x0005620000100a00 */
[----:B------:R-:W-:Y:S02]  /*237d0*/  MOV R9, R5 ;  /* 0x0000000500097202 */ /* 0x000fe40000000f00 */
[----:B------:R-:W-:Y:S02]  /*237e0*/  MOV R8, 0x23800 ;  /* 0x0002380000087802 */ /* 0x000fe40000000f00 */
[----:B-12--5:R-:W-:Y:S05]  /*237f0*/  CALL.REL.NOINC `($_ZN7cutlass13device_kernelIN5flash19enable_sm80_to_sm89INS1_16FlashAttnBwdSm80INS1_25CollectiveMainloopBwdSm80ILi2ELi2EN4cute5tupleIJNS5_1CILi128EEES8_NS7_ILi64EEEEEENS_10bfloat16_tEfNS_4arch4Sm80ELb0ELb0ELb1ELb1ELb0ELb0ELb0ELb0ELi2ELi4ELi4ELi4ELb0EEENS1_24CollectiveEpilogueBwdGQAISA_fSD_Li256ELb1ELb0EEENS1_19SingleTileSchedulerILb1ELb0ELb0ELi128EEEEEEEEEvNT_6ParamsE$_ZN4cute3eso3ESOILb1ELb0EJNS_6LayoutINS_5tupleIJNS3_IJNS_1CILi8EEENS4_ILi1EEEEEENS3_IJNS4_ILi4EEEEEEEEENS3_IJNS3_IJS6_NS4_ILi0EEEEEENS3_IJNS4_ILi2048EEEEEEEEEEENS_10ViewEngineINS_8smem_ptrIPN7cutlass10bfloat16_tEEEEEEEC2ERKSG_RKSN_) ;  /* 0xfffe643000007944 */ /* 0x026fea0003c3ffff */
[----:B------:R2:W5:Y:S01]  /*23800*/  LDL.64 R6, [R1+0x758] ;  /* 0x0007580001067983 */ /* 0x0005620000100a00 */
[----:B------:R-:W-:Y:S02]  /*23810*/  MOV R9, R3 ;  /* 0x0000000300097202 */ /* 0x000fe40000000f00 */
[----:B------:R-:W-:-:S02]  /*23820*/  MOV R8, 0x23840 ;  /* 0x0002384000087802 */ /* 0x000fc40000000f00 */
[----:B-12--5:R-:W-:Y:S05]  /*23830*/  CALL.REL.NOINC `($_ZN7cutlass13device_kernelIN5flash19enable_sm80_to_sm89INS1_16FlashAttnBwdSm80INS1_25CollectiveMainloopBwdSm80ILi2ELi2EN4cute5tupleIJNS5_1CILi128EEES8_NS7_ILi64EEEEEENS_10bfloat16_tEfNS_4arch4Sm80ELb0ELb0ELb1ELb1ELb0ELb0ELb0ELb0ELi2ELi4ELi4ELi4ELb0EEENS1_24CollectiveEpilogueBwdGQAISA_fSD_Li256ELb1ELb0EEENS1_19SingleTileSchedulerILb1ELb0ELb0ELi128EEEEEEEEEvNT_6ParamsE$_ZN4cute3eso3ESOILb1ELb0EJNS_6LayoutINS_5tupleIJNS3_IJNS_1CILi8EEENS4_ILi1EEEEEENS3_IJNS4_ILi4EEEEEEEEENS3_IJNS3_IJS6_NS4_ILi0EEEEEENS3_IJS5_EEEEEEEENS_10ViewEngineIPN7cutlass10bfloat16_tEEEEEC2ERKSF_RKSK_) ;  /* 0xfffe645000007944 */ /* 0x026fea0003c3ffff */
[----:B-1----:R1:W5:Y:S01]  /*23840*/  LDL.64 R2, [R1+0x758] ;  /* 0x0007580001027983 */ /* 0x0023620000100a00 */
[----:B------:R-:W-:-:S03]  /*23850*/  MOV R10, 0x23870 ;  /* 0x00023870000a7802 */ /* 0x000fc60000000f00 */
[----:B-1---5:R-:W-:Y:S05]  /*23860*/  CALL.REL.NOINC `($_ZN7cutlass13device_kernelIN5flash19enable_sm80_to_sm89INS1_16FlashAttnBwdSm80INS1_25CollectiveMainloopBwdSm80ILi2ELi2EN4cute5tupleIJNS5_1CILi128EEES8_NS7_ILi64EEEEEENS_10bfloat16_tEfNS_4arch4Sm80ELb0ELb0ELb1ELb1ELb0ELb0ELb0ELb0ELi2ELi4ELi4ELi4ELb0EEENS1_24CollectiveEpilogueBwdGQAISA_fSD_Li256ELb1ELb0EEENS1_19SingleTileSchedulerILb1ELb0ELb0ELi128EEEEEEEEEvNT_6ParamsE$_ZN4cute3eso3ESOILb1ELb0EJNS_6LayoutINS_5tupleIJNS3_IJNS3_IJNS_1CILi8EEENS4_ILi1EEEEEES6_EEENS3_IJNS3_IJS6_S6_EEENS4_ILi4EEEEEEEEENS3_IJNS3_IJNS3_IJS6_NS4_ILi0EEEEEESD_EEENS3_IJNS3_IJSD_SD_EEES5_EEEEEEEENS_10ViewEngineIPN7cutlass10bfloat16_tEEEEEC2ERKSJ_RKSO_) ;  /* 0xfffe55a000007944 */ /* 0x022fea0003c3ffff */
[----:B------:R2:W5:Y:S01]  /*23870*/  LDL.64 R4, [R1+0x758] ;  /* 0x0007580001047983 */ /* 0x0005620000100a00 */
[----:B-1----:R-:W-:Y:S01]  /*23880*/  IMAD.MOV.U32 R2, RZ, RZ, R6 ;  /* 0x000000ffff027224 */ /* 0x002fe200078e0006 */
[----:B------:R-:W-:-:S02]  /*23890*/  MOV R9, R7 ;  /* 0x0000000700097202 */ /* 0x000fc40000000f00 */
[----:B------:R-:W-:Y:S02]  /*238a0*/  MOV R8, 0x238c0 ;  /* 0x000238c000087802 */ /* 0x000fe40000000f00 */
[----:B--2--5:R-:W-:Y:S05]  /*238b0*/  CALL.REL.NOINC `($_ZN7cutlass13device_kernelIN5flash19enable_sm80_to_sm89INS1_16FlashAttnBwdSm80INS1_25CollectiveMainloopBwdSm80ILi2ELi2EN4cute5tupleIJNS5_1CILi128EEES8_NS7_ILi64EEEEEENS_10bfloat16_tEfNS_4arch4Sm80ELb0ELb0ELb1ELb1ELb0ELb0ELb0ELb0ELi2ELi4ELi4ELi4ELb0EEENS1_24CollectiveEpilogueBwdGQAISA_fSD_Li256ELb1ELb0EEENS1_19SingleTileSchedulerILb1ELb0ELb0ELi128EEEEEEEEEvNT_6ParamsE$_ZN4cute3eso3ESOILb1ELb0EJNS_6LayoutINS_5tupleIJNS3_IJNS3_IJNS_1CILi8EEENS4_ILi1EEEEEES6_EEENS3_IJNS3_IJS6_S6_EEENS4_ILi4EEEEEEEEENS3_IJNS3_IJNS3_IJS6_NS4_ILi0EEEEEESD_EEENS3_IJNS3_IJSD_SD_EEENS4_ILi2048EEEEEEEEEEENS_10ViewEngineINS_8smem_ptrIPN7cutlass10bfloat16_tEEEEEEEC2ERKSK_RKSR_) ;  /* 0xfffe54f000007944 */ /* 0x024fea0003c3ffff */
        /* <DEDUP_REMOVED lines=260> */
[----:B------:R1:W-:Y:S02]  /*24900*/  ST.E [R8.64+0xc], R7 ;  /* 0x00000c0708007985 */ /* 0x0003e4000c101904 */
.L_x_1372:
[----:B------:R-:W-:-:S13]  /*24910*/  ISETP.NE.AND P0, PT, R45, 0x3, PT ;  /* 0x000000032d00780c */ /* 0x000fda0003f05270 */
[----:B-1----:R-:W-:Y:S05]  /*24920*/  @!P0 BRA `(.L_x_1369) ;  /* 0x0000206000008947 */ /* 0x002fea0003800000 */
[----:B------:R-:W-:Y:S01]  /*24930*/  IADD3 R14, R45, 0x1, RZ ;  /* 0x000000012d0e7810 */ /* 0x000fe20007ffe0ff */
[----:B------:R-:W-:Y:S01]  /*24940*/  IMAD.MOV.U32 R2, RZ, RZ, R23 ;  /* 0x000000ffff027224 */ /* 0x000fe200078e0017 */
[----:B-1----:R-:W-:-:S03]  /*24950*/  MOV R8, 0x24980 ;  /* 0x0002498000087802 */ /* 0x002fc60000000f00 */
[----:B------:R-:W-:Y:S02]  /*24960*/  IMAD.MOV.U32 R3, RZ, RZ, R14 ;  /* 0x000000ffff037224 */ /* 0x000fe400078e000e */
[----:B------:R-:W-:Y:S05]  /*24970*/  CALL.REL.NOINC `($_ZN7cutlass13device_kernelIN5flash19enable_sm80_to_sm89INS1_16FlashAttnBwdSm80INS1_25CollectiveMainloopBwdSm80ILi2ELi2EN4cute5tupleIJNS5_1CILi128EEES8_NS7_ILi64EEEEEENS_10bfloat16_tEfNS_4arch4Sm80ELb0ELb0ELb1ELb1ELb0ELb0ELb0ELb0ELi2ELi4ELi4ELi4ELb0EEENS1_24CollectiveEpilogueBwdGQAISA_fSD_Li256ELb1ELb0EEENS1_19SingleTileSchedulerILb1ELb0ELb0ELi128EEEEEEEEEvNT_6ParamsE$_ZN4cute3eso3ESOILb1ELb0EJNS_10UnderscoreES2_iEEC2ERKS2_S5_RKi) ;  /* 0xfffe27e000007944 */ /* 0x000fea0003c3ffff */
        /* <DEDUP_REMOVED lines=21> */
[----:B------:R-:W-:Y:S02]  /*24ad0*/  MOV R3, R14 ;  /* 0x0000000e00037202 */ /* 0x000fe40000000f00 */
        /* <DEDUP_REMOVED lines=198> */
[----:B------:R-:W-:-:S02]  /*25740*/  MOV R2, R23 ;  /* 0x0000001700027202 */ /* 0x000fc40000000f00 */
        /* <DEDUP_REMOVED lines=15> */
[----:B------:R2:W5:Y:S01]  /*25840*/  LDL.64 R6, [R1+0x758] ;  /* 0x0007580001067983 */ /* 0x0005620000100a00 */
[----:B------:R-:W-:Y:S02]  /*25850*/  MOV R9, R3 ;  /* 0x0000000300097202 */ /* 0x000fe40000000f00 */
[----:B------:R-:W-:Y:S02]  /*25860*/  MOV R8, 0x25880 ;  /* 0x0002588000087802 */ /* 0x000fe40000000f00 */
[----:B-12--5:R-:W-:Y:S05]  /*25870*/  CALL.REL.NOINC `($_ZN7cutlass13device_kernelIN5flash19enable_sm80_to_sm89INS1_16FlashAttnBwdSm80INS1_25CollectiveMainloopBwdSm80ILi2ELi2EN4cute5tupleIJNS5_1CILi128EEES8_NS7_ILi64EEEEEENS_10bfloat16_tEfNS_4arch4Sm80ELb0ELb0ELb1ELb1ELb0ELb0ELb0ELb0ELi2ELi4ELi4ELi4ELb0EEENS1_24CollectiveEpilogueBwdGQAISA_fSD_Li256ELb1ELb0EEENS1_19SingleTileSchedulerILb1ELb0ELb0ELi128EEEEEEEEEvNT_6ParamsE$_ZN4cute3eso3ESOILb1ELb0EJNS_6LayoutINS_5tupleIJNS3_IJNS_1CILi8EEENS4_ILi1EEEEEENS3_IJNS4_ILi4EEEEEEEEENS3_IJNS3_IJS6_NS4_ILi0EEEEEENS3_IJS5_EEEEEEEENS_10ViewEngineIPN7cutlass10bfloat16_tEEEEEC2ERKSF_RKSK_) ;  /* 0xfffe441000007944 */ /* 0x026fea0003c3ffff */
        /* <DEDUP_REMOVED lines=9> */
[----:B------:R-:W-:Y:S01]  /*25910*/  IMAD.MOV.U32 R6, RZ, RZ, R4 ;  /* 0x000000ffff067224 */ /* 0x000fe200078e0004 */
        /* <DEDUP_REMOVED lines=262> */
[----:B-1----:R-:W-:Y:S05]  /*26980*/  CALL.REL.NOINC `($_ZN7cutlass13device_kernelIN5flash19enable_sm80_to_sm89INS1_16FlashAttnBwdSm80INS1_25CollectiveMainloopBwdSm80ILi2ELi2EN4cute5tupleIJNS5_1CILi128EEES8_NS7_ILi64EEEEEENS_10bfloat16_tEfNS_4arch4Sm80ELb0ELb0ELb1ELb1ELb0ELb0ELb0ELb0ELi2ELi4ELi4ELi4ELb0EEENS1_24CollectiveEpilogueBwdGQAISA_fSD_Li256ELb1ELb0EEENS1_19SingleTileSchedulerILb1ELb0ELb0ELi128EEEEEEEEEvNT_6ParamsE$_ZZN5flash25CollectiveMainloopBwdSm80ILi2ELi2EN4cute5tupleIJNS1_1CILi128EEES4_NS3_ILi64EEEEEEN7cutlass10bfloat16_tEfNS7_4arch4Sm80ELb0ELb0ELb1ELb1ELb0ELb0ELb0ELb0ELi2ELi4ELi4ELi4ELb0EE3mmaINS_16FlashAttnBwdSm80ISB_NS_24CollectiveEpilogueBwdGQAIS6_fSA_Li256ELb1ELb0EEENS_19SingleTileSchedulerILb1ELb0ELb0ELi128EEEE13SharedStorageENS1_6TensorINS1_11ArrayEngineIfLm32EEENS1_6LayoutINS2_IJNS2_IJNS3_ILi2EEESO_EEESO_NS3_ILi4EEEEEENS2_IJNS2_IJNS3_ILi1EEESO_EEESQ_NS3_ILi8EEEEEEEEEEEEbRKNSB_6ParamsERT0_S12_iNS2_IJiiiEEERT_ENKUlvE_clEv) ;  /* 0x00037fd000007944 */ /* 0x002fea0003c00000 */
.L_x_1369:
[----:B------:R-:W-:Y:S01]  /*26990*/  IMAD.MOV.U32 R2, RZ, RZ, R23 ;  /* 0x000000ffff027224 */ /* 0x000fe200078e0017 */
[----:B------:R-:W-:Y:S01]  /*269a0*/  MOV R3, R45 ;  /* 0x0000002d00037202 */ /* 0x000fe20000000f00 */
[----:B------:R-:W-:Y:S01]  /*269b0*/  IMAD.MOV.U32 R55, RZ, RZ, RZ ;  /* 0x000000ffff377224 */ /* 0x000fe200078e00ff */
[----:B-1----:R-:W-:-:S02]  /*269c0*/  MOV R8, 0x269e0 ;  /* 0x000269e000087802 */ /* 0x002fc40000000f00 */
[----:B------:R-:W-:Y:S05]  /*269d0*/  CALL.REL.NOINC `($_ZN7cutlass13device_kernelIN5flash19enable_sm80_to_sm89INS1_16FlashAttnBwdSm80INS1_25CollectiveMainloopBwdSm80ILi2ELi2EN4cute5tupleIJNS5_1CILi128EEES8_NS7_ILi64EEEEEENS_10bfloat16_tEfNS_4arch4Sm80ELb0ELb0ELb1ELb1ELb0ELb0ELb0ELb0ELi2ELi4ELi4ELi4ELb0EEENS1_24CollectiveEpilogueBwdGQAISA_fSD_Li256ELb1ELb0EEENS1_19SingleTileSchedulerILb1ELb0ELb0ELi128EEEEEEEEEvNT_6ParamsE$_ZN4cute3eso3ESOILb1ELb0EJNS_10UnderscoreES2_iEEC2ERKS2_S5_RKi) ;  /* 0xfffe078000007944 */ /* 0x000fea0003c3ffff */
        /* <DEDUP_REMOVED lines=18> */
[----:B------:R-:W-:Y:S02]  /*26b00*/  MOV R3, R45 ;  /* 0x0000002d00037202 */ /* 0x000fe40000000f00 */
        /* <DEDUP_REMOVED lines=18> */
.L_x_1370:
[----:B------:R-:W-:Y:S01]  /*26c30*/  IMAD.MOV.U32 R77, RZ, RZ, R23 ;  /* 0x000000ffff4d7224 */ /* 0x000fe200078e0017 */
[----:B------:R-:W-:Y:S01]  /*26c40*/  LOP3.LUT R78, R55, 0x1, RZ, 0xc0, !PT ;  /* 0x00000001374e7812 */ /* 0x000fe200078ec0ff */
[----:B-1----:R-:W-:Y:S01]  /*26c50*/  IMAD.MOV.U32 R65, RZ, RZ, R22 ;  /* 0x000000ffff417224 */ /* 0x002fe200078e0016 */
[----:B------:R-:W-:Y:S02]  /*26c60*/  MOV R76, 0x26c80 ;  /* 0x00026c80004c7802 */ /* 0x000fe40000000f00 */
        /* <DEDUP_REMOVED lines=214> */
.L_x_1371:
[----:B------:R-:W2:Y:S01]  /*279d0*/  LDL.64 R2, [R24+0xa0] ;  /* 0x0000a00018027983 */ /* 0x000ea20000100a00 */
[----:B------:R-:W-:Y:S01]  /*279e0*/  ULDC.64 UR4, c[0x0][0x118] ;  /* 0x0000460000047ab9 */ /* 0x000fe20000000a00 */
[----:B-1----:R-:W-:Y:S02]  /*279f0*/  MOV R6, R23 ;  /* 0x0000001700067202 */ /* 0x002fe40000000f00 */
[----:B------:R-:W-:Y:S01]  /*27a00*/  MOV R8, 0x27a30 ;  /* 0x00027a3000087802 */ /* 0x000fe20000000f00 */
[----:B--2---:R-:W5:Y:S04]  /*27a10*/  LD.E.64 R2, [R2.64] ;  /* 0x0000000402027980 */ /* 0x004f68000c101b00 */
[----:B-----5:R-:W-:Y:S05]  /*27a20*/  CALL.REL.NOINC `($_ZN7cutlass13device_kernelIN5flash19enable_sm80_to_sm89INS1_16FlashAttnBwdSm80INS1_25CollectiveMainloopBwdSm80ILi2ELi2EN4cute5tupleIJNS5_1CILi128EEES8_NS7_ILi64EEEEEENS_10bfloat16_tEfNS_4arch4Sm80ELb0ELb0ELb1ELb1ELb0ELb0ELb0ELb0ELi2ELi4ELi4ELi4ELb0EEENS1_24CollectiveEpilogueBwdGQAISA_fSD_Li256ELb1ELb0EEENS1_19SingleTileSchedulerILb1ELb0ELb0ELi128EEEEEEEEEvNT_6ParamsE$_ZN4cute8smem_ptrIPfECI1NS_12iter_adaptorIS1_S2_EEES1_) ;  /* 0xfffe340000007944 */ /* 0x020fea0003c3ffff */
[----:B-1----:R1:W5:Y:S01]  /*27a30*/  LDL.64 R2, [R1+0x758] ;  /* 0x0007580001027983 */ /* 0x0023620000100a00 */
[----:B------:R-:W-:-:S03]  /*27a40*/  MOV R8, 0x27a60 ;  /* 0x00027a6000087802 */ /* 0x000fc60000000f00 */
[----:B-1---5:R-:W-:Y:S05]  /*27a50*/  CALL.REL.NOINC `($_ZN7cutlass13device_kernelIN5flash19enable_sm80_to_sm89INS1_16FlashAttnBwdSm80INS1_25CollectiveMainloopBwdSm80ILi2ELi2EN4cute5tupleIJNS5_1CILi128EEES8_NS7_ILi64EEEEEENS_10bfloat16_tEfNS_4arch4Sm80ELb0ELb0ELb1ELb1ELb0ELb0ELb0ELb0ELi2ELi4ELi4ELi4ELb0EEENS1_24CollectiveEpilogueBwdGQAISA_fSD_Li256ELb1ELb0EEENS1_19SingleTileSchedulerILb1ELb0ELb0ELi128EEEEEEEEEvNT_6ParamsE$_ZN4cute3eso3ESOILb1ELb0EJNS_6LayoutINS_5tupleIJNS3_IJNS_1CILi2EEES5_EEEEEENS3_IJNS3_IJNS4_ILi8EEENS4_ILi64EEEEEEEEEEENS_10ViewEngineINS_8smem_ptrIPfEEEEEEC2ERKSC_RKSH_) ;  /* 0xfffe185000007944 */ /* 0x022fea0003c3ffff */
[----:B------:R2:W-:Y:S04]  /*27a60*/  STL.128 [R1+0xa50], RZ ;  /* 0x000a50ff01007387 */ /* 0x0005e80000100c00 */
[----:B------:R2:W5:Y:S01]  /*27a70*/  LDL.64 R12, [R24+0xa0] ;  /* 0x0000a000180c7983 */ /* 0x0005620000100a00 */
[----:B------:R-:W-:Y:S01]  /*27a80*/  IADD3 R7, P0, R38, 0x300, RZ ;  /* 0x0000030026077810 */ /* 0x000fe20007f1e0ff */
[----:B-1----:R-:W-:Y:S01]  /*27a90*/  IMAD.MOV.U32 R2, RZ, RZ, R23 ;  /* 0x000000ffff027224 */ /* 0x002fe200078e0017 */
[----:B------:R-:W-:-:S02]  /*27aa0*/  MOV R3, R41 ;  /* 0x0000002900037202 */ /* 0x000fc40000000f00 */
[----:B------:R-:W-:Y:S01]  /*27ab0*/  MOV R10, 0x27ae0 ;  /* 0x00027ae0000a7802 */ /* 0x000fe20000000f00 */
[----:B------:R-:W-:-:S03]  /*27ac0*/  IMAD.X R4, RZ, RZ, R37, P0 ;  /* 0x000000ffff047224 */ /* 0x000fc600000e0625 */
        /* <DEDUP_REMOVED lines=16> */
[----:B------:R-:W-:Y:S01]  /*27bd0*/  IMAD.MOV.U32 R9, RZ, RZ, R4 ;  /* 0x000000ffff097224 */ /* 0x000fe200078e0004 */
[----:B------:R-:W-:Y:S02]  /*27be0*/  MOV R16, R7 ;  /* 0x0000000700107202 */ /* 0x000fe40000000f00 */
[----:B------:R-:W-:Y:S02]  /*27bf0*/  MOV R6, 0x27c10 ;  /* 0x00027c1000067802 */ /* 0x000fe40000000f00 */
[----:B-1---5:R-:W-:Y:S05]  /*27c00*/  CALL.REL.NOINC `($_ZN7cutlass13device_kernelIN5flash19enable_sm80_to_sm89INS1_16FlashAttnBwdSm80INS1_25CollectiveMainloopBwdSm80ILi2ELi2EN4cute5tupleIJNS5_1CILi128EEES8_NS7_ILi64EEEEEENS_10bfloat16_tEfNS_4arch4Sm80ELb0ELb0ELb1ELb1ELb0ELb0ELb0ELb0ELi2ELi4ELi4ELi4ELb0EEENS1_24CollectiveEpilogueBwdGQAISA_fSD_Li256ELb1ELb0EEENS1_19SingleTileSchedulerILb1ELb0ELb0ELi128EEEEEEEEEvNT_6ParamsE$_ZN4cute3eso3ESOILb1ELb0EJNS_6LayoutINS_5tupleIJNS_1CILi1EEENS4_ILi4EEEEEENS3_IJNS4_ILi0EEES5_EEEEENS_10ViewEngineIPfEEEEC2ERKSA_RKSD_) ;  /* 0xfffe266000007944 */ /* 0x022fea0003c3ffff */
[----:B-1----:R1:W5:Y:S01]  /*27c10*/  LDL.64 R4, [R1+0x758] ;  /* 0x0007580001047983 */ /* 0x0023620000100a00 */
[----:B------:R-:W-:Y:S02]  /*27c20*/  MOV R9, R3 ;  /* 0x0000000300097202 */ /* 0x000fe40000000f00 */
[----:B------:R-:W-:Y:S02]  /*27c30*/  MOV R6, 0x27c50 ;  /* 0x00027c5000067802 */ /* 0x000fe40000000f00 */
[----:B-1---5:R-:W-:Y:S05]  /*27c40*/  CALL.REL.NOINC `($_ZN7cutlass13device_kernelIN5flash19enable_sm80_to_sm89INS1_16FlashAttnBwdSm80INS1_25CollectiveMainloopBwdSm80ILi2ELi2EN4cute5tupleIJNS5_1CILi128EEES8_NS7_ILi64EEEEEENS_10bfloat16_tEfNS_4arch4Sm80ELb0ELb0ELb1ELb1ELb0ELb0ELb0ELb0ELi2ELi4ELi4ELi4ELb0EEENS1_24CollectiveEpilogueBwdGQAISA_fSD_Li256ELb1ELb0EEENS1_19SingleTileSchedulerILb1ELb0ELb0ELi128EEEEEEEEEvNT_6ParamsE$_ZN4cute3eso3ESOILb1ELb0EJNS_6LayoutINS_5tupleIJNS_1CILi1EEENS3_IJNS4_ILi2EEES6_EEEEEENS3_IJNS4_ILi0EEENS3_IJNS4_ILi8EEENS4_ILi64EEEEEEEEEEENS_10ViewEngineINS_8smem_ptrIPfEEEEEEC2ERKSE_RKSJ_) ;  /* 0xfffe25c000007944 */ /* 0x022fea0003c3ffff */
[----:B-1----:R1:W5:Y:S01]  /*27c50*/  LDL.64 R2, [R1+0x758] ;  /* 0x0007580001027983 */ /* 0x0023620000100a00 */
[----:B------:R-:W-:-:S02]  /*27c60*/  MOV R6, R23 ;  /* 0x0000001700067202 */ /* 0x000fc40000000f00 */
[----:B------:R-:W-:Y:S02]  /*27c70*/  MOV R8, 0x27c90 ;  /* 0x00027c9000087802 */ /* 0x000fe40000000f00 */
[----:B-1---5:R-:W-:Y:S05]  /*27c80*/  CALL.REL.NOINC `($_ZN7cutlass13device_kernelIN5flash19enable_sm80_to_sm89INS1_16FlashAttnBwdSm80INS1_25CollectiveMainloopBwdSm80ILi2ELi2EN4cute5tupleIJNS5_1CILi128EEES8_NS7_ILi64EEEEEENS_10bfloat16_tEfNS_4arch4Sm80ELb0ELb0ELb1ELb1ELb0ELb0ELb0ELb0ELi2ELi4ELi4ELi4ELb0EEENS1_24CollectiveEpilogueBwdGQAISA_fSD_Li256ELb1ELb0EEENS1_19SingleTileSchedulerILb1ELb0ELb0ELi128EEEEEEEEEvNT_6ParamsE$_ZN4cute8smem_ptrIPfECI1NS_12iter_adaptorIS1_S2_EEES1_) ;  /* 0xfffe31a000007944 */ /* 0x022fea0003c3ffff */
[----:B-1----:R1:W5:Y:S01]  /*27c90*/  LDL.64 R2, [R1+0x758] ;  /* 0x0007580001027983 */ /* 0x0023620000100a00 */
[----:B------:R-:W-:-:S03]  /*27ca0*/  MOV R8, 0x27cc0 ;  /* 0x00027cc000087802 */ /* 0x000fc60000000f00 */
[----:B-1---5:R-:W-:Y:S05]  /*27cb0*/  CALL.REL.NOINC `($_ZN7cutlass13device_kernelIN5flash19enable_sm80_to_sm89INS1_16FlashAttnBwdSm80INS1_25CollectiveMainloopBwdSm80ILi2ELi2EN4cute5tupleIJNS5_1CILi128EEES8_NS7_ILi64EEEEEENS_10bfloat16_tEfNS_4arch4Sm80ELb0ELb0ELb1ELb1ELb0ELb0ELb0ELb0ELi2ELi4ELi4ELi4ELb0EEENS1_24CollectiveEpilogueBwdGQAISA_fSD_Li256ELb1ELb0EEENS1_19SingleTileSchedulerILb1ELb0ELb0ELi128EEEEEEEEEvNT_6ParamsE$_ZN4cute3eso3ESOILb1ELb0EJNS_6LayoutINS_5tupleIJNS3_IJNS_1CILi2EEES5_EEEEEENS3_IJNS3_IJNS4_ILi8EEENS4_ILi64EEEEEEEEEEENS_10ViewEngineINS_8smem_ptrIPfEEEEEEC2ERKSC_RKSH_) ;  /* 0xfffe15f000007944 */ /* 0x022fea0003c3ffff */
[----:B------:R2:W5:Y:S01]  /*27cc0*/  LDL.64 R10, [R1+0x758] ;  /* 0x00075800010a7983 */ /* 0x0005620000100a00 */
[----:B------:R-:W-:Y:S01]  /*27cd0*/  IMAD.MOV.U32 R12, RZ, RZ, R4 ;  /* 0x000000ffff0c7224 */ /* 0x000fe200078e0004 */
[----:B------:R-:W-:Y:S02]  /*27ce0*/  MOV R13, R5 ;  /* 0x00000005000d7202 */ /* 0x000fe40000000f00 */
[----:B-1----:R-:W-:Y:S02]  /*27cf0*/  MOV R6, 0x27d10 ;  /* 0x00027d1000067802 */ /* 0x002fe40000000f00 */
[----:B--2--5:R-:W-:Y:S05]  /*27d00*/  CALL.REL.NOINC `($_ZN7cutlass13device_kernelIN5flash19enable_sm80_to_sm89INS1_16FlashAttnBwdSm80INS1_25CollectiveMainloopBwdSm80ILi2ELi2EN4cute5tupleIJNS5_1CILi128EEES8_NS7_ILi64EEEEEENS_10bfloat16_tEfNS_4arch4Sm80ELb0ELb0ELb1ELb1ELb0ELb0ELb0ELb0ELi2ELi4ELi4ELi4ELb0EEENS1_24CollectiveEpilogueBwdGQAISA_fSD_Li256ELb1ELb0EEENS1_19SingleTileSchedulerILb1ELb0ELb0ELi128EEEEEEEEEvNT_6ParamsE$_ZN4cute3eso3ESOILb1ELb0EJNS_6LayoutINS_5tupleIJNS_1CILi4EEEEEENS3_IJNS4_ILi1EEEEEEEENS_10ViewEngineIPfEEEEC2ERKS9_RKSC_) ;  /* 0xfffe25c000007944 */ /* 0x024fea0003c3ffff */
        /* <DEDUP_REMOVED lines=14> */
[----:B--2---:R-:W-:Y:S05]  /*27df0*/  CALL.REL.NOINC `($_ZN7cutlass13device_kernelIN5flash19enable_sm80_to_sm89INS1_16FlashAttnBwdSm80INS1_25CollectiveMainloopBwdSm80ILi2ELi2EN4cute5tupleIJNS5_1CILi128EEES8_NS7_ILi64EEEEEENS_10bfloat16_tEfNS_4arch4Sm80ELb0ELb0ELb1ELb1ELb0ELb0ELb0ELb0ELi2ELi4ELi4ELi4ELb0EEENS1_24CollectiveEpilogueBwdGQAISA_fSD_Li256ELb1ELb0EEENS1_19SingleTileSchedulerILb1ELb0ELb0ELi128EEEEEEEEEvNT_6ParamsE$_ZN4cute3eso3ESOILb1ELb0EJNS_6LayoutINS_5tupleIJNS3_IJNS_1CILi2EEES5_EEENS3_IJS5_NS4_ILi8EEEEEEEEENS3_IJNS3_IJS5_NS4_ILi4EEEEEENS3_IJNS4_ILi1EEES7_EEEEEEEENS_10ViewEngineIPfEEEEC2ERKSF_RKSI_) ;  /* 0xfffe160000007944 */ /* 0x004fea0003c3ffff */
[----:B------:R2:W5:Y:S01]  /*27e00*/  LDL.64 R12, [R1+0x758] ;  /* 0x00075800010c7983 */ /* 0x0005620000100a00 */
[----:B------:R-:W-:-:S03]  /*27e10*/  MOV R10, RZ ;  /* 0x000000ff000a7202 */ /* 0x000fc60000000f00 */
.L_x_1374:
[----:B-1----:R-:W-:-:S04]  /*27e20*/  MOV R2, 0x27e40 ;  /* 0x00027e4000027802 */ /* 0x002fc80000000f00 */
[----:B-12--5:R-:W-:Y:S05]  /*27e30*/  CALL.REL.NOINC `($_ZN7cutlass13device_kernelIN5flash19enable_sm80_to_sm89INS1_16FlashAttnBwdSm80INS1_25CollectiveMainloopBwdSm80ILi2ELi2EN4cute5tupleIJNS5_1CILi128EEES8_NS7_ILi64EEEEEENS_10bfloat16_tEfNS_4arch4Sm80ELb0ELb0ELb1ELb1ELb0ELb0ELb0ELb0ELi2ELi4ELi4ELi4ELb0EEENS1_24CollectiveEpilogueBwdGQAISA_fSD_Li256ELb1ELb0EEENS1_19SingleTileSchedulerILb1ELb0ELb0ELi128EEEEEEEEEvNT_6ParamsE$_ZZZN5flash25CollectiveMainloopBwdSm80ILi2ELi2EN4cute5tupleIJNS1_1CILi128EEES4_NS3_ILi64EEEEEEN7cutlass10bfloat16_tEfNS7_4arch4Sm80ELb0ELb0ELb1ELb1ELb0ELb0ELb0ELb0ELi2ELi4ELi4ELi4ELb0EE3mmaINS_16FlashAttnBwdSm80ISB_NS_24CollectiveEpilogueBwdGQAIS6_fSA_Li256ELb1ELb0EEENS_19SingleTileSchedulerILb1ELb0ELb0ELi128EEEE13SharedStorageENS1_6TensorINS1_11ArrayEngineIfLm32EEENS1_6LayoutINS2_IJNS2_IJNS3_ILi2EEESO_EEESO_NS3_ILi4EEEEEENS2_IJNS2_IJNS3_ILi1EEESO_EEESQ_NS3_ILi8EEEEEEEEEEEEbRKNSB_6ParamsERT0_S12_iNS2_IJiiiEEERT_ENKUliT_E_clIZSC_ISJ_SX_EbS10_S12_S12_iS13_S15_EUlRS16_iE_EEDaiS16_ENKUlvE1_clEv) ;  /* 0x0003d49000007944 */ /* 0x026fea0003c00000 */
[----:B------:R1:W-:Y:S01]  /*27e40*/  STL [R1+0x770], RZ ;  /* 0x000770ff01007387 */ /* 0x0003e20000100800 */
[----:B------:R-:W-:-:S03]  /*27e50*/  MOV R5, RZ ;  /* 0x000000ff00057202 */ /* 0x000fc60000000f00 */
.L_x_1373:
[----:B------:R-:W-:Y:S01]  /*27e60*/  IMAD.MOV.U32 R3, RZ, RZ, R23 ;  /* 0x000000ffff037224 */ /* 0x000fe200078e0017 */
[----:B-1----:R-:W-:-:S02]  /*27e70*/  MOV R2, R22 ;  /* 0x0000001600027202 */ /* 0x002fc40000000f00 */
[----:B------:R-:W-:Y:S02]  /*27e80*/  MOV R8, 0x27ea0 ;  /* 0x00027ea000087802 */ /* 0x000fe40000000f00 */
[----:B-1---5:R-:W-:Y:S05]  /*27e90*/  CALL.REL.NOINC `($_ZN7cutlass13device_kernelIN5flash19enable_sm80_to_sm89INS1_16FlashAttnBwdSm80INS1_25CollectiveMainloopBwdSm80ILi2ELi2EN4cute5tupleIJNS5_1CILi128EEES8_NS7_ILi64EEEEEENS_10bfloat16_tEfNS_4arch4Sm80ELb0ELb0ELb1ELb1ELb0ELb0ELb0ELb0ELi2ELi4ELi4ELi4ELb0EEENS1_24CollectiveEpilogueBwdGQAISA_fSD_Li256ELb1ELb0EEENS1_19SingleTileSchedulerILb1ELb0ELb0ELi128EEEEEEEEEvNT_6ParamsE$_ZN4cute3eso3ESOILb0ELb0EJiiEEC2ERKiS4_) ;  /* 0xfffde89000007944 */ /* 0x022fea0003c3ffff */
        /* <DEDUP_REMOVED lines=41> */
[----:B------:R-:W-:Y:S05]  /*28130*/  CALL.REL.NOINC `($_ZN7cutlass13device_kernelIN5flash19enable_sm80_to_sm89INS1_16FlashAttnBwdSm80INS1_25CollectiveMainloopBwdSm80ILi2ELi2EN4cute5tupleIJNS5_1CILi128EEES8_NS7_ILi64EEEEEENS_10bfloat16_tEfNS_4arch4Sm80ELb0ELb0ELb1ELb1ELb0ELb0ELb0ELb0ELi2ELi4ELi4ELi4ELb0EEENS1_24CollectiveEpilogueBwdGQAISA_fSD_Li256ELb1ELb0EEENS1_19SingleTileSchedulerILb1ELb0ELb0ELi128EEEEEEEEEvNT_6ParamsE$_ZN4cute3eso3ESOILb0ELb0EJiiEEC2ERKiS4_) ;  /* 0xfffde5f000007944 */ /* 0x000fea0003c3ffff */
        /* <DEDUP_REMOVED lines=19> */
[----:B-1----:R-:W-:Y:S05]  /*28270*/  CALL.REL.NOINC `($_ZN7cutlass13device_kernelIN5flash19enable_sm80_to_sm89INS1_16FlashAttnBwdSm80INS1_25CollectiveMainloopBwdSm80ILi2ELi2EN4cute5tupleIJNS5_1CILi128EEES8_NS7_ILi64EEEEEENS_10bfloat16_tEfNS_4arch4Sm80ELb0ELb0ELb1ELb1ELb0ELb0ELb0ELb0ELi2ELi4ELi4ELi4ELb0EEENS1_24CollectiveEpilogueBwdGQAISA_fSD_Li256ELb1ELb0EEENS1_19SingleTileSchedulerILb1ELb0ELb0ELi128EEEEEEEEEvNT_6ParamsE$_ZN4cute3eso3ESOILb0ELb0EJiiEEC2ERKiS4_) ;  /* 0xfffde4b000007944 */ /* 0x002fea0003c3ffff */
        /* <DEDUP_REMOVED lines=13> */
[----:B-----5:R-:W-:Y:S05]  /*28350*/  CALL.REL.NOINC `($_ZN7cutlass13device_kernelIN5flash19enable_sm80_to_sm89INS1_16FlashAttnBwdSm80INS1_25CollectiveMainloopBwdSm80ILi2ELi2EN4cute5tupleIJNS5_1CILi128EEES8_NS7_ILi64EEEEEENS_10bfloat16_tEfNS_4arch4Sm80ELb0ELb0ELb1ELb1ELb0ELb0ELb0ELb0ELi2ELi4ELi4ELi4ELb0EEENS1_24CollectiveEpilogueBwdGQAISA_fSD_Li256ELb1ELb0EEENS1_19SingleTileSchedulerILb1ELb0ELb0ELi128EEEEEEEEEvNT_6ParamsE$_ZN4cute3eso3ESOILb0ELb0EJiiEEC2ERKiS4_) ;  /* 0xfffde3d000007944 */ /* 0x020fea0003c3ffff */
        /* <DEDUP_REMOVED lines=50> */
[----:B--2---:R-:W-:Y:S05]  /*28680*/  CALL.REL.NOINC `($_ZN7cutlass13device_kernelIN5flash19enable_sm80_to_sm89INS1_16FlashAttnBwdSm80INS1_25CollectiveMainloopBwdSm80ILi2ELi2EN4cute5tupleIJNS5_1CILi128EEES8_NS7_ILi64EEEEEENS_10bfloat16_tEfNS_4arch4Sm80ELb0ELb0ELb1ELb1ELb0ELb0ELb0ELb0ELi2ELi4ELi4ELi4ELb0EEENS1_24CollectiveEpilogueBwdGQAISA_fSD_Li256ELb1ELb0EEENS1_19SingleTileSchedulerILb1ELb0ELb0ELi128EEEEEEEEEvNT_6ParamsE$_ZN4cute3eso3ESOILb1ELb0EJNS_6LayoutINS_5tupleIJNS3_IJNS_1CILi1EEENS4_ILi2EEEEEES6_NS4_ILi8EEEEEENS3_IJNS3_IJS5_S5_EEES6_NS4_ILi4EEEEEEEENS_10ViewEngineIPKN7cutlass5ArrayIfLi2ELb1EEEEEEEC2ERKSD_RKSK_) ;  /* 0xfffe08b000007944 */ /* 0x004fea0003c3ffff */
[----:B------:R2:W5:Y:S01]  /*28690*/  LDL.64 R10, [R14] ;  /* 0x000000000e0a7983 */ /* 0x0005620000100a00 */
[----:B-1----:R-:W-:Y:S01]  /*286a0*/  IMAD.MOV.U32 R8, RZ, RZ, R4 ;  /* 0x000000ffff087224 */ /* 0x002fe200078e0004 */
[----:B------:R-:W-:-:S02]  /*286b0*/  MOV R5, R3 ;  /* 0x0000000300057202 */ /* 0x000fc40000000f00 */
[----:B------:R-:W-:Y:S02]  /*286c0*/  MOV R6, 0x286e0 ;  /* 0x000286e000067802 */ /* 0x000fe40000000f00 */
[----:B--2--5:R-:W-:Y:S05]  /*286d0*/  CALL.REL.NOINC `($_ZN7cutlass13device_kernelIN5flash19enable_sm80_to_sm89INS1_16FlashAttnBwdSm80INS1_25CollectiveMainloopBwdSm80ILi2ELi2EN4cute5tupleIJNS5_1CILi128EEES8_NS7_ILi64EEEEEENS_10bfloat16_tEfNS_4arch4Sm80ELb0ELb0ELb1ELb1ELb0ELb0ELb0ELb0ELi2ELi4ELi4ELi4ELb0EEENS1_24CollectiveEpilogueBwdGQAISA_fSD_Li256ELb1ELb0EEENS1_19SingleTileSchedulerILb1ELb0ELb0ELi128EEEEEEEEEvNT_6ParamsE$_ZN4cute3eso3ESOILb1ELb0EJNS_6LayoutINS_5tupleIJNS3_IJNS_1CILi1EEENS4_ILi2EEEEEES6_NS4_ILi8EEEEEENS3_IJNS3_IJS5_S5_EEES6_NS4_ILi4EEEEEEEENS_10ViewEngineIPN7cutlass5ArrayINSF_10bfloat16_tELi2ELb0EEEEEEEC2ERKSD_RKSK_) ;  /* 0xfffe08c000007944 */ /* 0x024fea0003c3ffff */
        /* <DEDUP_REMOVED lines=133> */
[----:B---3--:R-:W-:Y:S05]  /*28f30*/  CALL.REL.NOINC `($_ZN7cutlass13device_kernelIN5flash19enable_sm80_to_sm89INS1_16FlashAttnBwdSm80INS1_25CollectiveMainloopBwdSm80ILi2ELi2EN4cute5tupleIJNS5_1CILi128EEES8_NS7_ILi64EEEEEENS_10bfloat16_tEfNS_4arch4Sm80ELb0ELb0ELb1ELb1ELb0ELb0ELb0ELb0ELi2ELi4ELi4ELi4ELb0EEENS1_24CollectiveEpilogueBwdGQAISA_fSD_Li256ELb1ELb0EEENS1_19SingleTileSchedulerILb1ELb0ELb0ELi128EEEEEEEEEvNT_6ParamsE$_ZN4cute3eso3ESOILb1ELb0EJNS_6LayoutINS_5tupleIJNS3_IJNS_1CILi1EEENS3_IJNS4_ILi4EEENS4_ILi2EEEEEEEEES7_S6_EEENS3_IJNS3_IJNS4_ILi0EEENS3_IJS5_NS4_ILi8EEEEEEEEES6_NS4_ILi16EEEEEEEENS_10ViewEngineIPN7cutlass10bfloat16_tEEEEEC2ERKSH_RKSM_) ;  /* 0xfffdff6000007944 */ /* 0x008fea0003c3ffff */
[----:B------:R2:W5:Y:S04]  /*28f40*/  LDL.64 R56, [R24+0xb8] ;  /* 0x0000b80018387983 */ /* 0x0005680000100a00 */
[----:B-1----:R2:W5:Y:S01]  /*28f50*/  LDL.64 R2, [R14] ;  /* 0x000000000e027983 */ /* 0x0025620000100a00 */
[----:B------:R-:W-:-:S03]  /*28f60*/  MOV R6, 0x28f80 ;  /* 0x00028f8000067802 */ /* 0x000fc60000000f00 */
[----:B--2--5:R-:W-:Y:S05]  /*28f70*/  CALL.REL.NOINC `($_ZN7cutlass13device_kernelIN5flash19enable_sm80_to_sm89INS1_16FlashAttnBwdSm80INS1_25CollectiveMainloopBwdSm80ILi2ELi2EN4cute5tupleIJNS5_1CILi128EEES8_NS7_ILi64EEEEEENS_10bfloat16_tEfNS_4arch4Sm80ELb0ELb0ELb1ELb1ELb0ELb0ELb0ELb0ELi2ELi4ELi4ELi4ELb0EEENS1_24CollectiveEpilogueBwdGQAISA_fSD_Li256ELb1ELb0EEENS1_19SingleTileSchedulerILb1ELb0ELb0ELi128EEEEEEEEEvNT_6ParamsE$_ZN4cute3eso3ESOILb1ELb0EJNS_6LayoutINS_5tupleIJNS3_IJNS_1CILi1EEENS3_IJNS4_ILi2EEES6_EEEEEES6_NS4_ILi4EEEEEENS3_IJNS3_IJNS4_ILi0EEENS3_IJS5_S9_EEEEEES6_NS4_ILi8EEEEEEEENS_10ViewEngineIPjEEEEC2ERKSG_RKSJ_) ;  /* 0xfffdfed000007944 */ /* 0x024fea0003c3ffff */
[----:B------:R-:W-:Y:S01]  /*28f80*/  ULDC.64 UR4, c[0x0][0x118] ;  /* 0x0000460000047ab9 */ /* 0x000fe20000000a00 */
[----:B------:R2:W5:Y:S04]  /*28f90*/  LDL.64 R46, [R14] ;  /* 0x000000000e2e7983 */ /* 0x0005680000100a00 */
[----:B-1----:R-:W3:Y:S04]  /*28fa0*/  LD.E R4, [R56.64] ;  /* 0x0000000438047980 */ /* 0x002ee8000c101900 */
[----:B------:R-:W4:Y:S01]  /*28fb0*/  LD.E R2, [R56.64+0x4] ;  /* 0x0000040438027980 */ /* 0x000f22000c101900 */
[----:B------:R-:W-:-:S03]  /*28fc0*/  MOV R8, 0x29000 ;  /* 0x0002900000087802 */ /* 0x000fc60000000f00 */
[----:B---3--:R2:W-:Y:S04]  /*28fd0*/  STL [R1+0x794], R4 ;  /* 0x0007940401007387 */ /* 0x0085e80000100800 */
[----:B----4-:R2:W-:Y:S02]  /*28fe0*/  STL [R1+0x798], R2 ;  /* 0x0007980201007387 */ /* 0x0105e40000100800 */
[----:B--2--5:R-:W-:Y:S05]  /*28ff0*/  CALL.REL.NOINC `($_ZN7cutlass13device_kernelIN5flash19enable_sm80_to_sm89INS1_16FlashAttnBwdSm80INS1_25CollectiveMainloopBwdSm80ILi2ELi2EN4cute5tupleIJNS5_1CILi128EEES8_NS7_ILi64EEEEEENS_10bfloat16_tEfNS_4arch4Sm80ELb0ELb0ELb1ELb1ELb0ELb0ELb0ELb0ELi2ELi4ELi4ELi4ELb0EEENS1_24CollectiveEpilogueBwdGQAISA_fSD_Li256ELb1ELb0EEENS1_19SingleTileSchedulerILb1ELb0ELb0ELi128EEEEEEEEEvNT_6ParamsE$_ZZN4cute6upcastILi2ENS_5tupleIJNS1_IJNS_1CILi1EEENS1_IJNS2_ILi2EEES4_S4_EEEEEES4_NS1_IJS4_S4_EEEEEENS1_IJNS1_IJNS2_ILi0EEENS1_IJS3_NS2_ILi512EEEiEEEEEENS2_ILi4096EEENS1_IJiNS2_ILi8192EEEEEEEEEEEDaRKT0_RKT1_ENKUlRKT_RKT0_E_clIS6_SC_EEDaSP_SS_) ;  /* 0xfffe580000007944 */ /* 0x024fea0003c3ffff */
[----:B------:R2:W5:Y:S01]  /*29000*/  LDL R3, [R1+0x798] ;  /* 0x0007980001037983 */ /* 0x0005620000100800 */
[----:B------:R-:W-:-:S03]  /*29010*/  MOV R10, 0x29030 ;  /* 0x00029030000a7802 */ /* 0x000fc60000000f00 */
[----:B-12--5:R-:W-:Y:S05]  /*29020*/  CALL.REL.NOINC `($_ZN7cutlass13device_kernelIN5flash19enable_sm80_to_sm89INS1_16FlashAttnBwdSm80INS1_25CollectiveMainloopBwdSm80ILi2ELi2EN4cute5tupleIJNS5_1CILi128EEES8_NS7_ILi64EEEEEENS_10bfloat16_tEfNS_4arch4Sm80ELb0ELb0ELb1ELb1ELb0ELb0ELb0ELb0ELi2ELi4ELi4ELi4ELb0EEENS1_24CollectiveEpilogueBwdGQAISA_fSD_Li256ELb1ELb0EEENS1_19SingleTileSchedulerILb1ELb0ELb0ELi128EEEEEEEEEvNT_6ParamsE$_ZZN4cute6upcastILi2ENS_5tupleIJNS1_IJNS_1CILi1EEENS1_IJNS2_ILi2EEES4_S4_EEEEEES4_NS1_IJS4_S4_EEEEEENS1_IJNS1_IJNS2_ILi0EEENS1_IJS3_NS2_ILi512EEEiEEEEEENS2_ILi4096EEENS1_IJiNS2_ILi8192EEEEEEEEEEEDaRKT0_RKT1_ENKUlRKT_RKT0_E_clIS7_SF_EEDaSP_SS_) ;  /* 0xfffe58c000007944 */ /* 0x026fea0003c3ffff */
[----:B-----5:R2:W-:Y:S01]  /*29030*/  STL [R1+0x750], R2 ;  /* 0x0007500201007387 */ /* 0x0205e20000100800 */
[----:B------:R-:W-:-:S03]  /*29040*/  MOV R4, 0x29060 ;  /* 0x0002906000047802 */ /* 0x000fc60000000f00 */
[----:B-12---:R-:W-:Y:S05]  /*29050*/  CALL.REL.NOINC `($_ZN7cutlass13device_kernelIN5flash19enable_sm80_to_sm89INS1_16FlashAttnBwdSm80INS1_25CollectiveMainloopBwdSm80ILi2ELi2EN4cute5tupleIJNS5_1CILi128EEES8_NS7_ILi64EEEEEENS_10bfloat16_tEfNS_4arch4Sm80ELb0ELb0ELb1ELb1ELb0ELb0ELb0ELb0ELi2ELi4ELi4ELi4ELb0EEENS1_24CollectiveEpilogueBwdGQAISA_fSD_Li256ELb1ELb0EEENS1_19SingleTileSchedulerILb1ELb0ELb0ELi128EEEEEEEEEvNT_6ParamsE$_ZN4cute3eso3ESOILb0ELb0EJNS_5tupleIJNS_1CILi0EEENS2_IJNS3_ILi1EEENS3_ILi256EEEiEEEEEENS3_ILi2048EEENS2_IJiNS3_ILi4096EEEEEEEEC2ERKS8_RKS9_RKSB_) ;  /* 0xfffdc8a000007944 */ /* 0x006fea0003c3ffff */
[----:B------:R2:W5:Y:S04]  /*29060*/  LDL R5, [R14] ;  /* 0x000000000e057983 */ /* 0x0005680000100800 */
[----:B-1----:R2:W5:Y:S01]  /*29070*/  LDL R3, [R14+0x4] ;  /* 0x000004000e037983 */ /* 0x0025620000100800 */
[----:B------:R-:W-:-:S03]  /*29080*/  MOV R4, 0x290a0 ;  /* 0x000290a000047802 */ /* 0x000fc60000000f00 */
[----:B--2--5:R-:W-:Y:S05]  /*29090*/  CALL.REL.NOINC `($_ZN7cutlass13device_kernelIN5flash19enable_sm80_to_sm89INS1_16FlashAttnBwdSm80INS1_25CollectiveMainloopBwdSm80ILi2ELi2EN4cute5tupleIJNS5_1CILi128EEES8_NS7_ILi64EEEEEENS_10bfloat16_tEfNS_4arch4Sm80ELb0ELb0ELb1ELb1ELb0ELb0ELb0ELb0ELi2ELi4ELi4ELi4ELb0EEENS1_24CollectiveEpilogueBwdGQAISA_fSD_Li256ELb1ELb0EEENS1_19SingleTileSchedulerILb1ELb0ELb0ELi128EEEEEEEEEvNT_6ParamsE$_ZN4cute5tupleIJNS0_IJNS0_IJNS_1CILi1EEENS0_IJS2_NS1_ILi2EEES3_EEEEEES3_NS0_IJS3_S3_EEEEEENS0_IJNS0_IJNS1_ILi0EEENS0_IJS2_NS1_ILi256EEEiEEEEEENS1_ILi2048EEENS0_IJiNS1_ILi4096EEEEEEEEEEEC2ERKS7_RKSF_) ;  /* 0xfffe135000007944 */ /* 0x024fea0003c3ffff */
[----:B------:R1:W5:Y:S04]  /*290a0*/  LDL R5, [R14] ;  /* 0x000000000e057983 */ /* 0x0003680000100800 */
[----:B------:R1:W5:Y:S01]  /*290b0*/  LDL R4, [R14+0x4] ;  /* 0x000004000e047983 */ /* 0x0003620000100800 */
[----:B------:R-:W-:-:S03]  /*290c0*/  MOV R6, 0x290e0 ;  /* 0x000290e000067802 */ /* 0x000fc60000000f00 */
[----:B-1---5:R-:W-:Y:S05]  /*290d0*/  CALL.REL.NOINC `($_ZN7cutlass13device_kernelIN5flash19enable_sm80_to_sm89INS1_16FlashAttnBwdSm80INS1_25CollectiveMainloopBwdSm80ILi2ELi2EN4cute5tupleIJNS5_1CILi128EEES8_NS7_ILi64EEEEEENS_10bfloat16_tEfNS_4arch4Sm80ELb0ELb0ELb1ELb1ELb0ELb0ELb0ELb0ELi2ELi4ELi4ELi4ELb0EEENS1_24CollectiveEpilogueBwdGQAISA_fSD_Li256ELb1ELb0EEENS1_19SingleTileSchedulerILb1ELb0ELb0ELi128EEEEEEEEEvNT_6ParamsE$_ZZN4cute7flattenINS_5tupleIJNS1_IJNS_1CILi0EEENS1_IJNS2_ILi1EEENS2_ILi512EEEiEEEEEENS2_ILi4096EEENS1_IJiNS2_ILi8192EEEEEEEEEEEDaRKT_ENKUlRKT_E_clIS7_EEDaSH_) ;  /* 0xfffe5b5000007944 */ /* 0x022fea0003c3ffff */
[----:B------:R2:W5:Y:S01]  /*290e0*/  LDL R3, [R1+0x798] ;  /* 0x0007980001037983 */ /* 0x0005620000100800 */
[----:B------:R-:W-:-:S03]  /*290f0*/  MOV R2, 0x29110 ;  /* 0x0002911000027802 */ /* 0x000fc60000000f00 */
[----:B-12--5:R-:W-:Y:S05]  /*29100*/  CALL.REL.NOINC `($_ZN7cutlass13device_kernelIN5flash19enable_sm80_to_sm89INS1_16FlashAttnBwdSm80INS1_25CollectiveMainloopBwdSm80ILi2ELi2EN4cute5tupleIJNS5_1CILi128EEES8_NS7_ILi64EEEEEENS_10bfloat16_tEfNS_4arch4Sm80ELb0ELb0ELb1ELb1ELb0ELb0ELb0ELb0ELi2ELi4ELi4ELi4ELb0EEENS1_24CollectiveEpilogueBwdGQAISA_fSD_Li256ELb1ELb0EEENS1_19SingleTileSchedulerILb1ELb0ELb0ELi128EEEEEEEEEvNT_6ParamsE$_ZZN4cute7flattenINS_5tupleIJNS1_IJNS_1CILi0EEENS1_IJNS2_ILi1EEENS2_ILi512EEEiEEEEEENS2_ILi4096EEENS1_IJiNS2_ILi8192EEEEEEEEEEEDaRKT_ENKUlRKT_E_clISA_EEDaSH_) ;  /* 0xfffe5bc000007944 */ /* 0x026fea0003c3ffff */
[----:B------:R1:W-:Y:S01]  /*29110*/  STL [R14], R3 ;  /* 0x000000030e007387 */ /* 0x0003e20000100800 */
[----:B------:R-:W-:-:S03]  /*29120*/  MOV R6, 0x29140 ;  /* 0x0002914000067802 */ /* 0x000fc60000000f00 */
[----:B-1----:R-:W-:Y:S05]  /*29130*/  CALL.REL.NOINC `($_ZN7cutlass13device_kernelIN5flash19enable_sm80_to_sm89INS1_16FlashAttnBwdSm80INS1_25CollectiveMainloopBwdSm80ILi2ELi2EN4cute5tupleIJNS5_1CILi128EEES8_NS7_ILi64EEEEEENS_10bfloat16_tEfNS_4arch4Sm80ELb0ELb0ELb1ELb1ELb0ELb0ELb0ELb0ELi2ELi4ELi4ELi4ELb0EEENS1_24CollectiveEpilogueBwdGQAISA_fSD_Li256ELb1ELb0EEENS1_19SingleTileSchedulerILb1ELb0ELb0ELi128EEEEEEEEEvNT_6ParamsE$_ZZN4cute12filter_tupleINS_5tupleIJNS1_IJNS_1CILi0EEENS1_IJNS2_ILi1EEENS2_ILi512EEEiEEEEEENS2_ILi4096EEENS1_IJiNS2_ILi8192EEEEEEEEEZNS_7flattenISB_EEDaRKT_EUlRKT_E_EEDaSF_OT0_ENKUlDpSI_E_clIJNS1_IJS3_S4_S5_iEEENS1_IJS8_EEESA_EEEDaSM_) ;  /* 0xfffe1e7000007944 */ /* 0x002fea0003c3ffff */
[----:B------:R-:W-:Y:S02]  /*29140*/  ULDC.64 UR4, c[0x0][0x118] ;  /* 0x0000460000047ab9 */ /* 0x000fe40000000a00 */
[----:B------:R1:W5:Y:S01]  /*29150*/  LD.E.64 R2, [R56.64+0x8] ;  /* 0x0000080438027980 */ /* 0x000362000c101b00 */
[----:B------:R-:W-:-:S02]  /*29160*/  MOV R9, R54 ;  /* 0x0000003600097202 */ /* 0x000fc40000000f00 */
[----:B------:R-:W-:Y:S02]  /*29170*/  MOV R8, 0x29190 ;  /* 0x0002919000087802 */ /* 0x000fe40000000f00 */
[----:B-1---5:R-:W-:Y:S05]  /*29180*/  CALL.REL.NOINC `($_ZN7cutlass13device_kernelIN5flash19enable_sm80_to_sm89INS1_16FlashAttnBwdSm80INS1_25CollectiveMainloopBwdSm80ILi2ELi2EN4cute5tupleIJNS5_1CILi128EEES8_NS7_ILi64EEEEEENS_10bfloat16_tEfNS_4arch4Sm80ELb0ELb0ELb1ELb1ELb0ELb0ELb0ELb0ELi2ELi4ELi4ELi4ELb0EEENS1_24CollectiveEpilogueBwdGQAISA_fSD_Li256ELb1ELb0EEENS1_19SingleTileSchedulerILb1ELb0ELb0ELi128EEEEEEEEEvNT_6ParamsE$_ZN4cute8smem_ptrIPN7cutlass10bfloat16_tEECI1NS_12iter_adaptorIS3_S4_EEES3_) ;  /* 0xfffe1c2000007944 */ /* 0x022fea0003c3ffff */
[----:B-1----:R1:W5:Y:S01]  /*29190*/  LDL.64 R2, [R14] ;  /* 0x000000000e027983 */ /* 0x0023620000100a00 */
[----:B------:R-:W-:-:S03]  /*291a0*/  MOV R8, 0x291c0 ;  /* 0x000291c000087802 */ /* 0x000fc60000000f00 */
[----:B-1---5:R-:W-:Y:S05]  /*291b0*/  CALL.REL.NOINC `($_ZN7cutlass13device_kernelIN5flash19enable_sm80_to_sm89INS1_16FlashAttnBwdSm80INS1_25CollectiveMainloopBwdSm80ILi2ELi2EN4cute5tupleIJNS5_1CILi128EEES8_NS7_ILi64EEEEEENS_10bfloat16_tEfNS_4arch4Sm80ELb0ELb0ELb1ELb1ELb0ELb0ELb0ELb0ELi2ELi4ELi4ELi4ELb0EEENS1_24CollectiveEpilogueBwdGQAISA_fSD_Li256ELb1ELb0EEENS1_19SingleTileSchedulerILb1ELb0ELb0ELi128EEEEEEEEEvNT_6ParamsE$_ZN4cute8smem_ptrIPjECI1NS_12iter_adaptorIS1_S2_EEES1_) ;  /* 0xfffe1cb000007944 */ /* 0x022fea0003c3ffff */
[----:B------:R-:W2:Y:S01]  /*291c0*/  LDL.64 R8, [R14] ;  /* 0x000000000e087983 */ /* 0x000ea20000100a00 */
[----:B-1----:R-:W-:Y:S01]  /*291d0*/  MOV R3, R4 ;  /* 0x0000000400037202 */ /* 0x002fe20000000f00 */
[----:B------:R-:W-:Y:S01]  /*291e0*/  IMAD.MOV.U32 R2, RZ, RZ, R5 ;  /* 0x000000ffff027224 */ /* 0x000fe200078e0005 */
[----:B------:R-:W-:Y:S01]  /*291f0*/  MOV R4, 0x29220 ;  /* 0x0002922000047802 */ /* 0x000fe20000000f00 */
[----:B--2---:R1:W-:Y:S04]  /*29200*/  STL.64 [R1+0x750], R8 ;  /* 0x0007500801007387 */ /* 0x0043e80000100a00 */
[----:B-1----:R-:W-:Y:S05]  /*29210*/  CALL.REL.NOINC `($_ZN7cutlass13device_kernelIN5flash19enable_sm80_to_sm89INS1_16FlashAttnBwdSm80INS1_25CollectiveMainloopBwdSm80ILi2ELi2EN4cute5tupleIJNS5_1CILi128EEES8_NS7_ILi64EEEEEENS_10bfloat16_tEfNS_4arch4Sm80ELb0ELb0ELb1ELb1ELb0ELb0ELb0ELb0ELi2ELi4ELi4ELi4ELb0EEENS1_24CollectiveEpilogueBwdGQAISA_fSD_Li256ELb1ELb0EEENS1_19SingleTileSchedulerILb1ELb0ELb0ELi128EEEEEEEEEvNT_6ParamsE$_ZN4cute3eso3ESOILb0ELb0EJNS_6LayoutINS_5tupleIJNS3_IJNS_1CILi1EEENS3_IJS5_NS4_ILi2EEES6_EEEEEES6_NS3_IJS6_S6_EEEEEENS3_IJNS3_IJNS4_ILi0EEENS3_IJS5_NS4_ILi256EEEiEEEEEENS4_ILi2048EEENS3_IJiNS4_ILi4096EEEEEEEEEEENS_10ViewEngineINS_8smem_ptrIPjEEEEEEC2ERKSJ_RKSO_) ;  /* 0xfffdcaa000007944 */ /* 0x002fea0003c3ffff */
        /* <DEDUP_REMOVED lines=347> */
[----:B----45:R-:W-:Y:S05]  /*2a7d0*/  CALL.REL.NOINC `($_ZN7cutlass13device_kernelIN5flash19enable_sm80_to_sm89INS1_16FlashAttnBwdSm80INS1_25CollectiveMainloopBwdSm80ILi2ELi2EN4cute5tupleIJNS5_1CILi128EEES8_NS7_ILi64EEEEEENS_10bfloat16_tEfNS_4arch4Sm80ELb0ELb0ELb1ELb1ELb0ELb0ELb0ELb0ELi2ELi4ELi4ELi4ELb0EEENS1_24CollectiveEpilogueBwdGQAISA_fSD_Li256ELb1ELb0EEENS1_19SingleTileSchedulerILb1ELb0ELb0ELi128EEEEEEEEEvNT_6ParamsE$_ZN4cute8smem_ptrIPN7cutlass10bfloat16_tEECI1NS_12iter_adaptorIS3_S4_EEES3_) ;  /* 0xfffe05d000007944 */ /* 0x030fea0003c3ffff */
[----:B-1----:R1:W5:Y:S01]  /*2a7e0*/  LDL.64 R2, [R1+0x758] ;  /* 0x0007580001027983 */ /* 0x0023620000100a00 */
[----:B------:R-:W-:-:S03]  /*2a7f0*/  MOV R6, 0x2a810 ;  /* 0x0002a81000067802 */ /* 0x000fc60000000f00 */
[----:B-1---5:R-:W-:Y:S05]  /*2a800*/  CALL.REL.NOINC `($_ZN7cutlass13device_kernelIN5flash19enable_sm80_to_sm89INS1_16FlashAttnBwdSm80INS1_25CollectiveMainloopBwdSm80ILi2ELi2EN4cute5tupleIJNS5_1CILi128EEES8_NS7_ILi64EEEEEENS_10bfloat16_tEfNS_4arch4Sm80ELb0ELb0ELb1ELb1ELb0ELb0ELb0ELb0ELi2ELi4ELi4ELi4ELb0EEENS1_24CollectiveEpilogueBwdGQAISA_fSD_Li256ELb1ELb0EEENS1_19SingleTileSchedulerILb1ELb0ELb0ELi128EEEEEEEEEvNT_6ParamsE$_ZN4cute3eso3ESOILb1ELb0EJNS_14ComposedLayoutINS_7SwizzleILi3ELi3ELi3EEENS_1CILj0EEENS_6LayoutINS_5tupleIJNS5_ILi64EEENS5_ILi128EEEEEENS8_IJNS5_ILi1EEES9_EEEEEEENS_10ViewEngineINS_8smem_ptrIPN7cutlass10bfloat16_tEEEEEEEC2ERKSF_RKSM_) ;  /* 0xfffdcb8000007944 */ /* 0x022fea0003c3ffff */
[----:B-1----:R1:W5:Y:S01]  /*2a810*/  LDL.64 R2, [R1+0x758] ;  /* 0x0007580001027983 */ /* 0x0023620000100a00 */
[----:B------:R-:W-:-:S03]  /*2a820*/  MOV R6, 0x2a840 ;  /* 0x0002a84000067802 */ /* 0x000fc60000000f00 */
[----:B-1---5:R-:W-:Y:S05]  /*2a830*/  CALL.REL.NOINC `($_ZN7cutlass13device_kernelIN5flash19enable_sm80_to_sm89INS1_16FlashAttnBwdSm80INS1_25CollectiveMainloopBwdSm80ILi2ELi2EN4cute5tupleIJNS5_1CILi128EEES8_NS7_ILi64EEEEEENS_10bfloat16_tEfNS_4arch4Sm80ELb0ELb0ELb1ELb1ELb0ELb0ELb0ELb0ELi2ELi4ELi4ELi4ELb0EEENS1_24CollectiveEpilogueBwdGQAISA_fSD_Li256ELb1ELb0EEENS1_19SingleTileSchedulerILb1ELb0ELb0ELi128EEEEEEEEEvNT_6ParamsE$_ZN4cute3eso3ESOILb1ELb0EJNS_14ComposedLayoutINS_7SwizzleILi3ELi3ELi3EEENS_1CILj0EEENS_6LayoutINS_5tupleIJNS8_IJNS8_IJNS5_ILi4EEENS5_ILi8EEEEEENS8_IJNS5_ILi2EEENS5_ILi1EEEEEEEEENS8_IJNS8_IJSC_SC_EEESB_EEEEEENS8_IJNS8_IJNS8_IJNS5_ILi128EEESD_EEENS8_IJSA_NS5_ILi0EEEEEEEEENS8_IJNS8_IJNS5_ILi64EEENS5_ILi512EEEEEENS8_IJNS5_ILi16EEENS5_ILi1024EEEEEEEEEEEEEEEENS_10ViewEngineINS_8smem_ptrIPN7cutlass10bfloat16_tEEEEEEEC2ERKSX_RKS14_) ;  /* 0xfffdcbf000007944 */ /* 0x022fea0003c3ffff */
        /* <DEDUP_REMOVED lines=23> */
[----:B------:R2:W-:Y:S01]  /*2a9b0*/  STL [R14], R2 ;  /* 0x000000020e007387 */ /* 0x0005e20000100800 */
[----:B------:R-:W-:Y:S02]  /*2a9c0*/  MOV R4, R54 ;  /* 0x0000003600047202 */ /* 0x000fe40000000f00 */
[----:B------:R-:W-:Y:S01]  /*2a9d0*/  MOV R8, 0x2aa00 ;  /* 0x0002aa0000087802 */ /* 0x000fe20000000f00 */
[----:B------:R2:W-:Y:S04]  /*2a9e0*/  STL [R14+0x4], R3 ;  /* 0x000004030e007387 */ /* 0x0005e80000100800 */
[----:B-12---:R-:W-:Y:S05]  /*2a9f0*/  CALL.REL.NOINC `($_ZN7cutlass13device_kernelIN5flash19enable_sm80_to_sm89INS1_16FlashAttnBwdSm80INS1_25CollectiveMainloopBwdSm80ILi2ELi2EN4cute5tupleIJNS5_1CILi128EEES8_NS7_ILi64EEEEEENS_10bfloat16_tEfNS_4arch4Sm80ELb0ELb0ELb1ELb1ELb0ELb0ELb0ELb0ELi2ELi4ELi4ELi4ELb0EEENS1_24CollectiveEpilogueBwdGQAISA_fSD_Li256ELb1ELb0EEENS1_19SingleTileSchedulerILb1ELb0ELb0ELi128EEEEEEEEEvNT_6ParamsE$_ZZN4cute12filter_tupleINS_5tupleIJNS1_IJiNS1_IJiNS_1CILi0EEEEEEEEENS1_IJNS_10UnderscoreENS1_IJS6_S6_EEEEEEEEES9_ZNS_4diceIS9_S9_EEDaRKT_RKT0_EUlRKT_RKT0_E_EEDaSD_SG_OT1_ENKUlDpSJ_E_clIJNS1_IJiiS3_EEENS1_IJEEEEEEDaSQ_) ;  /* 0xfffe062000007944 */ /* 0x006fea0003c3ffff */
[----:B------:R-:W-:Y:S02]  /*2aa00*/  MOV R68, 0x2aa20 ;  /* 0x0002aa2000447802 */ /* 0x000fe40000000f00 */
[----:B-12--5:R-:W-:Y:S05]  /*2aa10*/  CALL.REL.NOINC `($_ZN7cutlass13device_kernelIN5flash19enable_sm80_to_sm89INS1_16FlashAttnBwdSm80INS1_25CollectiveMainloopBwdSm80ILi2ELi2EN4cute5tupleIJNS5_1CILi128EEES8_NS7_ILi64EEEEEENS_10bfloat16_tEfNS_4arch4Sm80ELb0ELb0ELb1ELb1ELb0ELb0ELb0ELb0ELi2ELi4ELi4ELi4ELb0EEENS1_24CollectiveEpilogueBwdGQAISA_fSD_Li256ELb1ELb0EEENS1_19SingleTileSchedulerILb1ELb0ELb0ELi128EEEEEEEEEvNT_6ParamsE$_ZZN4cute7idx2crdINS_5tupleIJiiNS_1CILi0EEEEEENS1_IJNS1_IJNS2_ILi4EEENS2_ILi8EEEEEENS2_ILi2EEENS2_ILi1EEEEEEEEDaRKT_RKT0_ENKUlRKT_RKT0_E_clIiS7_EEDaSJ_SM_) ;  /* 0xfffe436000007944 */ /* 0x026fea0003c3ffff */
[----:B------:R-:W-:Y:S02]  /*2aa20*/  MOV R2, 0x2aa40 ;  /* 0x0002aa4000027802 */ /* 0x000fe40000000f00 */
[----:B-1----:R-:W-:Y:S05]  /*2aa30*/  CALL.REL.NOINC `($_ZN7cutlass13device_kernelIN5flash19enable_sm80_to_sm89INS1_16FlashAttnBwdSm80INS1_25CollectiveMainloopBwdSm80ILi2ELi2EN4cute5tupleIJNS5_1CILi128EEES8_NS7_ILi64EEEEEENS_10bfloat16_tEfNS_4arch4Sm80ELb0ELb0ELb1ELb1ELb0ELb0ELb0ELb0ELi2ELi4ELi4ELi4ELb0EEENS1_24CollectiveEpilogueBwdGQAISA_fSD_Li256ELb1ELb0EEENS1_19SingleTileSchedulerILb1ELb0ELb0ELi128EEEEEEEEEvNT_6ParamsE$_ZZN4cute7idx2crdINS_5tupleIJiiNS_1CILi0EEEEEENS1_IJNS1_IJNS2_ILi4EEENS2_ILi8EEEEEENS2_ILi2EEENS2_ILi1EEEEEEEEDaRKT_RKT0_ENKUlRKT_RKT0_E_clIiS8_EEDaSJ_SM_) ;  /* 0xfffe476000007944 */ /* 0x002fea0003c3ffff */
[----:B------:R1:W-:Y:S01]  /*2aa40*/  STL [R14], R6 ;  /* 0x000000060e007387 */ /* 0x0003e20000100800 */
[----:B------:R-:W-:Y:S02]  /*2aa50*/  MOV R2, R54 ;  /* 0x0000003600027202 */ /* 0x000fe40000000f00 */
[----:B------:R-:W-:-:S02]  /*2aa60*/  MOV R68, 0x2aa80 ;  /* 0x0002aa8000447802 */ /* 0x000fc40000000f00 */
[----:B-1----:R-:W-:Y:S05]  /*2aa70*/  CALL.REL.NOINC `($_ZN7cutlass13device_kernelIN5flash19enable_sm80_to_sm89INS1_16FlashAttnBwdSm80INS1_25CollectiveMainloopBwdSm80ILi2ELi2EN4cute5tupleIJNS5_1CILi128EEES8_NS7_ILi64EEEEEENS_10bfloat16_tEfNS_4arch4Sm80ELb0ELb0ELb1ELb1ELb0ELb0ELb0ELb0ELi2ELi4ELi4ELi4ELb0EEENS1_24CollectiveEpilogueBwdGQAISA_fSD_Li256ELb1ELb0EEENS1_19SingleTileSchedulerILb1ELb0ELb0ELi128EEEEEEEEEvNT_6ParamsE$_ZZN4cute9transformINS_5tupleIJiiNS_1CILi0EEEEEENS1_IJNS1_IJNS2_ILi4EEENS2_ILi8EEEEEENS2_ILi2EEENS2_ILi1EEEEEEZNS_7idx2crdIS4_SA_EEDaRKT_RKT0_EUlRKT_RKT0_E_EEDaSE_SH_OT1_ENKUlDpSK_E_clIJNS1_IJiiEEEiS3_EEEDaSR_) ;  /* 0xfffe4e7000007944 */ /* 0x002fea0003c3ffff */
[----:B------:R-:W-:Y:S02]  /*2aa80*/  MOV R6, 0x2aaa0 ;  /* 0x0002aaa000067802 */ /* 0x000fe40000000f00 */
[----:B--2--5:R-:W-:Y:S05]  /*2aa90*/  CALL.REL.NOINC `($_ZN7cutlass13device_kernelIN5flash19enable_sm80_to_sm89INS1_16FlashAttnBwdSm80INS1_25CollectiveMainloopBwdSm80ILi2ELi2EN4cute5tupleIJNS5_1CILi128EEES8_NS7_ILi64EEEEEENS_10bfloat16_tEfNS_4arch4Sm80ELb0ELb0ELb1ELb1ELb0ELb0ELb0ELb0ELi2ELi4ELi4ELi4ELb0EEENS1_24CollectiveEpilogueBwdGQAISA_fSD_Li256ELb1ELb0EEENS1_19SingleTileSchedulerILb1ELb0ELb0ELi128EEEEEEEEEvNT_6ParamsE$_ZZN4cute13to_mixed_bitsINS_5tupleIJNS1_IJNS_1CILi4EEENS2_ILi8EEEEEENS2_ILi2EEENS2_ILi1EEEEEENS1_IJNS1_IJNS2_ILi128EEENS2_ILi0EEEEEES4_SA_EEENS1_IJNS1_IJiiEEEiSA_EEEEEDaRKT_RKT0_RKT1_ENKUlRKT_RKT0_RKT1_E_clIS5_SB_SD_EEDaSQ_ST_SW_) ;  /* 0xfffe100000007944 */ /* 0x024fea0003c3ffff */
[----:B------:R-:W-:Y:S02]  /*2aaa0*/  MOV R6, 0x2aac0 ;  /* 0x0002aac000067802 */ /* 0x000fe40000000f00 */
[----:B------:R-:W-:Y:S05]  /*2aab0*/  CALL.REL.NOINC `($_ZN7cutlass13device_kernelIN5flash19enable_sm80_to_sm89INS1_16FlashAttnBwdSm80INS1_25CollectiveMainloopBwdSm80ILi2ELi2EN4cute5tupleIJNS5_1CILi128EEES8_NS7_ILi64EEEEEENS_10bfloat16_tEfNS_4arch4Sm80ELb0ELb0ELb1ELb1ELb0ELb0ELb0ELb0ELi2ELi4ELi4ELi4ELb0EEENS1_24CollectiveEpilogueBwdGQAISA_fSD_Li256ELb1ELb0EEENS1_19SingleTileSchedulerILb1ELb0ELb0ELi128EEEEEEEEEvNT_6ParamsE$_ZZN4cute13to_mixed_bitsINS_5tupleIJNS1_IJNS_1CILi4EEENS2_ILi8EEEEEENS2_ILi2EEENS2_ILi1EEEEEENS1_IJNS1_IJNS2_ILi128EEENS2_ILi0EEEEEES4_SA_EEENS1_IJNS1_IJiiEEEiSA_EEEEEDaRKT_RKT0_RKT1_ENKUlRKT_RKT0_RKT1_E_clIS6_S4_iEEDaSQ_ST_SW_) ;  /* 0xfffe106000007944 */ /* 0x000fea0003c3ffff */
[----:B------:R-:W-:Y:S02]  /*2aac0*/  MOV R5, R2 ;  /* 0x0000000200057202 */ /* 0x000fe40000000f00 */
[----:B------:R-:W-:-:S02]  /*2aad0*/  MOV R2, 0x2aaf0 ;  /* 0x0002aaf000027802 */ /* 0x000fc40000000f00 */
[----:B------:R-:W-:Y:S05]  /*2aae0*/  CALL.REL.NOINC `($_ZN7cutlass13device_kernelIN5flash19enable_sm80_to_sm89INS1_16FlashAttnBwdSm80INS1_25CollectiveMainloopBwdSm80ILi2ELi2EN4cute5tupleIJNS5_1CILi128EEES8_NS7_ILi64EEEEEENS_10bfloat16_tEfNS_4arch4Sm80ELb0ELb0ELb1ELb1ELb0ELb0ELb0ELb0ELi2ELi4ELi4ELi4ELb0EEENS1_24CollectiveEpilogueBwdGQAISA_fSD_Li256ELb1ELb0EEENS1_19SingleTileSchedulerILb1ELb0ELb0ELi128EEEEEEEEEvNT_6ParamsE$_ZZN4cute13to_mixed_bitsINS_5tupleIJNS1_IJNS_1CILi4EEENS2_ILi8EEEEEENS2_ILi2EEENS2_ILi1EEEEEENS1_IJNS1_IJNS2_ILi128EEENS2_ILi0EEEEEES4_SA_EEENS1_IJNS1_IJiiEEEiSA_EEEEEDaRKT_RKT0_RKT1_ENKUlDpRKT_E_clIJNS_9MixedBitsILj0ELj384EEENSU_ILj0ELj8EEENS2_ILj0EEEEEEDaSR_) ;  /* 0xfffe0f7000007944 */ /* 0x000fea0003c3ffff */
        /* <DEDUP_REMOVED lines=13> */
[----:B-1----:R-:W-:Y:S05]  /*2abc0*/  CALL.REL.NOINC `($_ZN7cutlass13device_kernelIN5flash19enable_sm80_to_sm89INS1_16FlashAttnBwdSm80INS1_25CollectiveMainloopBwdSm80ILi2ELi2EN4cute5tupleIJNS5_1CILi128EEES8_NS7_ILi64EEEEEENS_10bfloat16_tEfNS_4arch4Sm80ELb0ELb0ELb1ELb1ELb0ELb0ELb0ELb0ELi2ELi4ELi4ELi4ELb0EEENS1_24CollectiveEpilogueBwdGQAISA_fSD_Li256ELb1ELb0EEENS1_19SingleTileSchedulerILb1ELb0ELb0ELi128EEEEEEEEEvNT_6ParamsE$_ZN4cute3eso3ESOILb1ELb0EJNS_1CILi8EEEiiEEC2ERKS3_RKiS8_) ;  /* 0xfffdd1c000007944 */ /* 0x002fea0003c3ffff */
[----:B-1----:R1:W5:Y:S01]  /*2abd0*/  LDL.64 R2, [R1+0x758] ;  /* 0x0007580001027983 */ /* 0x0023620000100a00 */
[----:B------:R-:W-:Y:S01]  /*2abe0*/  IMAD.MOV.U32 R5, RZ, RZ, 0x48 ;  /* 0x00000048ff057424 */ /* 0x000fe200078e00ff */
[----:B------:R-:W-:Y:S01]  /*2abf0*/  LOP3.LUT P0, RZ, R11, 0x8, RZ, 0xc0, !PT ;  /* 0x000000080bff7812 */ /* 0x000fe2000780c0ff */
[----:B------:R-:W-:Y:S01]  /*2ac00*/  IMAD.MOV.U32 R57, RZ, RZ, R23 ;  /* 0x000000ffff397224 */ /* 0x000fe200078e0017 */
[----:B------:R-:W-:-:S02]  /*2ac10*/  MOV R6, 0x2ac40 ;  /* 0x0002ac4000067802 */ /* 0x000fc40000000f00 */
[----:B------:R-:W-:-:S04]  /*2ac20*/  SEL R5, R5, 0x38, !P0 ;  /* 0x0000003805057807 */ /* 0x000fc80004000000 */
[----:B-1---5:R-:W-:Y:S05]  /*2ac30*/  CALL.REL.NOINC `($_ZN7cutlass13device_kernelIN5flash19enable_sm80_to_sm89INS1_16FlashAttnBwdSm80INS1_25CollectiveMainloopBwdSm80ILi2ELi2EN4cute5tupleIJNS5_1CILi128EEES8_NS7_ILi64EEEEEENS_10bfloat16_tEfNS_4arch4Sm80ELb0ELb0ELb1ELb1ELb0ELb0ELb0ELb0ELi2ELi4ELi4ELi4ELb0EEENS1_24CollectiveEpilogueBwdGQAISA_fSD_Li256ELb1ELb0EEENS1_19SingleTileSchedulerILb1ELb0ELb0ELi128EEEEEEEEEvNT_6ParamsE$_ZN4cute3eso3ESOILb0ELb1EJiNS_1CILi144EEENS2_ILi288EEEEEC2ERKiRKS3_RKS4_) ;  /* 0xfffdc32000007944 */ /* 0x022fea0003c3ffff */
[----:B-1----:R-:W2:Y:S01]  /*2ac40*/  LDL R4, [R1+0x758] ;  /* 0x0007580001047983 */ /* 0x002ea20000100800 */
[----:B------:R-:W-:Y:S01]  /*2ac50*/  IMAD.MOV.U32 R57, RZ, RZ, R23 ;  /* 0x000000ffff397224 */ /* 0x000fe200078e0017 */
[----:B------:R-:W-:Y:S02]  /*2ac60*/  MOV R65, R12 ;  /* 0x0000000c00417202 */ /* 0x000fe40000000f00 */
[----:B------:R-:W-:Y:S01]  /*2ac70*/  MOV R6, 0x2aca0 ;  /* 0x0002aca000067802 */ /* 0x000fe20000000f00 */
[----:B--2---:R1:W-:Y:S04]  /*2ac80*/  STL [R1+0x790], R4 ;  /* 0x0007900401007387 */ /* 0x0043e80000100800 */
[----:B-1----:R-:W-:Y:S05]  /*2ac90*/  CALL.REL.NOINC `($_ZN7cutlass13device_kernelIN5flash19enable_sm80_to_sm89INS1_16FlashAttnBwdSm80INS1_25CollectiveMainloopBwdSm80ILi2ELi2EN4cute5tupleIJNS5_1CILi128EEES8_NS7_ILi64EEEEEENS_10bfloat16_tEfNS_4arch4Sm80ELb0ELb0ELb1ELb1ELb0ELb0ELb0ELb0ELi2ELi4ELi4ELi4ELb0EEENS1_24CollectiveEpilogueBwdGQAISA_fSD_Li256ELb1ELb0EEENS1_19SingleTileSchedulerILb1ELb0ELb0ELi128EEEEEEEEEvNT_6ParamsE$_ZN4cute3eso3ESOILb1ELb0EJNS_1CILi1EEENS_5tupleIJNS2_ILi8EEEiiEEENS2_ILi64EEENS4_IJiNS2_ILi144EEENS2_ILi288EEEEEENS2_ILi512EEEEEC2ERKS3_RKS6_RKS7_RKSA_RKSB_) ;  /* 0xfffdcba000007944 */ /* 0x002fea0003c3ffff */
[----:B-1----:R1:W5:Y:S04]  /*2aca0*/  LDL R5, [R1+0x760] ;  /* 0x0007600001057983 */ /* 0x0023680000100800 */
[----:B------:R1:W5:Y:S01]  /*2acb0*/  LDL.64 R2, [R1+0x758] ;  /* 0x0007580001027983 */ /* 0x0003620000100a00 */
[----:B------:R-:W-:-:S02]  /*2acc0*/  MOV R57, R23 ;  /* 0x0000001700397202 */ /* 0x000fc40000000f00 */
[----:B------:R-:W-:Y:S02]  /*2acd0*/  MOV R6, 0x2acf0 ;  /* 0x0002acf000067802 */ /* 0x000fe40000000f00 */
[----:B-1---5:R-:W-:Y:S05]  /*2ace0*/  CALL.REL.NOINC `($_ZN7cutlass13device_kernelIN5flash19enable_sm80_to_sm89INS1_16FlashAttnBwdSm80INS1_25CollectiveMainloopBwdSm80ILi2ELi2EN4cute5tupleIJNS5_1CILi128EEES8_NS7_ILi64EEEEEENS_10bfloat16_tEfNS_4arch4Sm80ELb0ELb0ELb1ELb1ELb0ELb0ELb0ELb0ELi2ELi4ELi4ELi4ELb0EEENS1_24CollectiveEpilogueBwdGQAISA_fSD_Li256ELb1ELb0EEENS1_19SingleTileSchedulerILb1ELb0ELb0ELi128EEEEEEEEEvNT_6ParamsE$_ZN4cute5tupleIJNS0_IJNS_1CILi8EEENS0_IJNS1_ILi2EEES3_S3_EEENS1_ILi1EEES4_S5_EEENS0_IJS5_NS0_IJS2_iiEEENS1_ILi64EEENS0_IJiNS1_ILi144EEENS1_ILi288EEEEEENS1_ILi512EEEEEEEEC2ERKS6_RKSD_) ;  /* 0xfffdfd0000007944 */ /* 0x022fea0003c3ffff */
[----:B------:R1:W5:Y:S04]  /*2acf0*/  LDL R6, [R1+0x760] ;  /* 0x0007600001067983 */ /* 0x0003680000100800 */
[----:B------:R1:W5:Y:S01]  /*2ad00*/  LDL.64 R2, [R1+0x758] ;  /* 0x0007580001027983 */ /* 0x0003620000100a00 */
[----:B------:R-:W-:-:S03]  /*2ad10*/  MOV R4, 0x2ad30 ;  /* 0x0002ad3000047802 */ /* 0x000fc60000000f00 */
[----:B-1---5:R-:W-:Y:S05]  /*2ad20*/  CALL.REL.NOINC `($_ZN7cutlass13device_kernelIN5flash19enable_sm80_to_sm89INS1_16FlashAttnBwdSm80INS1_25CollectiveMainloopBwdSm80ILi2ELi2EN4cute5tupleIJNS5_1CILi128EEES8_NS7_ILi64EEEEEENS_10bfloat16_tEfNS_4arch4Sm80ELb0ELb0ELb1ELb1ELb0ELb0ELb0ELb0ELi2ELi4ELi4ELi4ELb0EEENS1_24CollectiveEpilogueBwdGQAISA_fSD_Li256ELb1ELb0EEENS1_19SingleTileSchedulerILb1ELb0ELb0ELi128EEEEEEEEEvNT_6ParamsE$_ZZN4cute7flattenINS_5tupleIJNS_1CILi1EEENS1_IJNS2_ILi8EEEiiEEENS2_ILi64EEENS1_IJiNS2_ILi144EEENS2_ILi288EEEEEENS2_ILi512EEEEEEEEDaRKT_ENKUlRKT_E_clIS5_EEDaSH_) ;  /* 0xfffe3fd000007944 */ /* 0x022fea0003c3ffff */
[----:B------:R1:W-:Y:S01]  /*2ad30*/  STL [R14], R2 ;  /* 0x000000020e007387 */ /* 0x0003e20000100800 */
[----:B------:R-:W-:Y:S02]  /*2ad40*/  MOV R5, R6 ;  /* 0x0000000600057202 */ /* 0x000fe40000000f00 */
[----:B------:R-:W-:Y:S01]  /*2ad50*/  MOV R4, 0x2ad80 ;  /* 0x0002ad8000047802 */ /* 0x000fe20000000f00 */
[----:B------:R1:W-:Y:S04]  /*2ad60*/  STL [R14+0x4], R3 ;  /* 0x000004030e007387 */ /* 0x0003e80000100800 */
[----:B-1----:R-:W-:Y:S05]  /*2ad70*/  CALL.REL.NOINC `($_ZN7cutlass13device_kernelIN5flash19enable_sm80_to_sm89INS1_16FlashAttnBwdSm80INS1_25CollectiveMainloopBwdSm80ILi2ELi2EN4cute5tupleIJNS5_1CILi128EEES8_NS7_ILi64EEEEEENS_10bfloat16_tEfNS_4arch4Sm80ELb0ELb0ELb1ELb1ELb0ELb0ELb0ELb0ELi2ELi4ELi4ELi4ELb0EEENS1_24CollectiveEpilogueBwdGQAISA_fSD_Li256ELb1ELb0EEENS1_19SingleTileSchedulerILb1ELb0ELb0ELi128EEEEEEEEEvNT_6ParamsE$_ZZN4cute7flattenINS_5tupleIJNS_1CILi1EEENS1_IJNS2_ILi8EEEiiEEENS2_ILi64EEENS1_IJiNS2_ILi144EEENS2_ILi288EEEEEENS2_ILi512EEEEEEEEDaRKT_ENKUlRKT_E_clIS9_EEDaSH_) ;  /* 0xfffe3fa000007944 */ /* 0x002fea0003c3ffff */
[----:B------:R1:W-:Y:S01]  /*2ad80*/  STL [R1+0x794], R2 ;  /* 0x0007940201007387 */ /* 0x0003e20000100800 */
[----:B------:R-:W-:Y:S01]  /*2ad90*/  IMAD.MOV.U32 R57, RZ, RZ, R54 ;  /* 0x000000ffff397224 */ /* 0x000fe200078e0036 */
[----:B------:R-:W-:-:S02]  /*2ada0*/  MOV R64, R39 ;  /* 0x0000002700407202 */ /* 0x000fc40000000f00 */
[----:B------:R-:W-:Y:S02]  /*2adb0*/  MOV R4, 0x2add0 ;  /* 0x0002add000047802 */ /* 0x000fe40000000f00 */
[----:B-1----:R-:W-:Y:S05]  /*2adc0*/  CALL.REL.NOINC `($_ZN7cutlass13device_kernelIN5flash19enable_sm80_to_sm89INS1_16FlashAttnBwdSm80INS1_25CollectiveMainloopBwdSm80ILi2ELi2EN4cute5tupleIJNS5_1CILi128EEES8_NS7_ILi64EEEEEENS_10bfloat16_tEfNS_4arch4Sm80ELb0ELb0ELb1ELb1ELb0ELb0ELb0ELb0ELi2ELi4ELi4ELi4ELb0EEENS1_24CollectiveEpilogueBwdGQAISA_fSD_Li256ELb1ELb0EEENS1_19SingleTileSchedulerILb1ELb0ELb0ELi128EEEEEEEEEvNT_6ParamsE$_ZZN4cute12filter_tupleINS_5tupleIJNS_1CILi1EEENS1_IJNS2_ILi8EEEiiEEENS2_ILi64EEENS1_IJiNS2_ILi144EEENS2_ILi288EEEEEENS2_ILi512EEEEEEZNS_7flattenISB_EEDaRKT_EUlRKT_E_EEDaSF_OT0_ENKUlDpSI_E_clIJNS1_IJS3_EEES5_NS1_IJS6_EEES9_NS1_IJSA_EEEEEEDaSM_) ;  /* 0xfffe082000007944 */ /* 0x002fea0003c3ffff */
[----:B------:R-:W-:Y:S02]  /*2add0*/  MOV R57, R23 ;  /* 0x0000001700397202 */ /* 0x000fe40000000f00 */
[----:B------:R-:W-:Y:S02]  /*2ade0*/  MOV R6, 0x2ae00 ;  /* 0x0002ae0000067802 */ /* 0x000fe40000000f00 */
[----:B--2--5:R-:W-:Y:S05]  /*2adf0*/  CALL.REL.NOINC `($_ZN7cutlass13device_kernelIN5flash19enable_sm80_to_sm89INS1_16FlashAttnBwdSm80INS1_25CollectiveMainloopBwdSm80ILi2ELi2EN4cute5tupleIJNS5_1CILi128EEES8_NS7_ILi64EEEEEENS_10bfloat16_tEfNS_4arch4Sm80ELb0ELb0ELb1ELb1ELb0ELb0ELb0ELb0ELi2ELi4ELi4ELi4ELb0EEENS1_24CollectiveEpilogueBwdGQAISA_fSD_Li256ELb1ELb0EEENS1_19SingleTileSchedulerILb1ELb0ELb0ELi128EEEEEEEEEvNT_6ParamsE$_ZN4cute3eso3ESOILb0ELb1EJiNS_1CILi144EEENS2_ILi512EEEEEC2ERKiRKS3_RKS4_) ;  /* 0xfffdc1b000007944 */ /* 0x024fea0003c3ffff */
[----:B------:R-:W2:Y:S01]  /*2ae00*/  LDL R6, [R1+0x758] ;  /* 0x0007580001067983 */ /* 0x000ea20000100800 */
[----:B-1----:R-:W-:Y:S01]  /*2ae10*/  IMAD.MOV.U32 R4, RZ, RZ, R42 ;  /* 0x000000ffff047224 */ /* 0x002fe200078e002a */
[----:B------:R-:W-:Y:S02]  /*2ae20*/  MOV R57, R23 ;  /* 0x0000001700397202 */ /* 0x000fe40000000f00 */
[----:B------:R-:W-:Y:S01]  /*2ae30*/  MOV R8, 0x2ae60 ;  /* 0x0002ae6000087802 */ /* 0x000fe20000000f00 */
[----:B--2---:R1:W-:Y:S04]  /*2ae40*/  STL [R1+0x11ec], R6 ;  /* 0x0011ec0601007387 */ /* 0x0043e80000100800 */
[----:B-1----:R-:W-:Y:S05]  /*2ae50*/  CALL.REL.NOINC `($_ZN7cutlass13device_kernelIN5flash19enable_sm80_to_sm89INS1_16FlashAttnBwdSm80INS1_25CollectiveMainloopBwdSm80ILi2ELi2EN4cute5tupleIJNS5_1CILi128EEES8_NS7_ILi64EEEEEENS_10bfloat16_tEfNS_4arch4Sm80ELb0ELb0ELb1ELb1ELb0ELb0ELb0ELb0ELi2ELi4ELi4ELi4ELb0EEENS1_24CollectiveEpilogueBwdGQAISA_fSD_Li256ELb1ELb0EEENS1_19SingleTileSchedulerILb1ELb0ELb0ELi128EEEEEEEEEvNT_6ParamsE$_ZN4cute3eso3ESOILb0ELb0EJiiNS_1CILi144EEENS2_ILi512EEEEEC2ERKiS7_RKS3_RKS4_) ;  /* 0xfffdba4000007944 */ /* 0x002fea0003c3ffff */
[----:B-1----:R-:W2:Y:S01]  /*2ae60*/  LDL.64 R4, [R1+0x758] ;  /* 0x0007580001047983 */ /* 0x002ea20000100a00 */
[----:B------:R-:W-:Y:S01]  /*2ae70*/  IMAD.MOV.U32 R3, RZ, RZ, R16 ;  /* 0x000000ffff037224 */ /* 0x000fe200078e0010 */
[----:B------:R-:W-:Y:S01]  /*2ae80*/  MOV R8, R40 ;  /* 0x0000002800087202 */ /* 0x000fe20000000f00 */
[----:B------:R-:W-:Y:S01]  /*2ae90*/  IMAD.MOV.U32 R64, RZ, RZ, R23 ;  /* 0x000000ffff407224 */ /* 0x000fe200078e0017 */
[----:B------:R-:W-:Y:S01]  /*2aea0*/  MOV R6, 0x2aed0 ;  /* 0x0002aed000067802 */ /* 0x000fe20000000f00 */
[----:B--2---:R1:W-:Y:S04]  /*2aeb0*/  STL.64 [R1+0x788], R4 ;  /* 0x0007880401007387 */ /* 0x0043e80000100a00 */
[----:B-1----:R-:W-:Y:S05]  /*2aec0*/  CALL.REL.NOINC `($_ZN7cutlass13device_kernelIN5flash19enable_sm80_to_sm89INS1_16FlashAttnBwdSm80INS1_25CollectiveMainloopBwdSm80ILi2ELi2EN4cute5tupleIJNS5_1CILi128EEES8_NS7_ILi64EEEEEENS_10bfloat16_tEfNS_4arch4Sm80ELb0ELb0ELb1ELb1ELb0ELb0ELb0ELb0ELi2ELi4ELi4ELi4ELb0EEENS1_24CollectiveEpilogueBwdGQAISA_fSD_Li256ELb1ELb0EEENS1_19SingleTileSchedulerILb1ELb0ELb0ELi128EEEEEEEEEvNT_6ParamsE$_ZN4cute3eso3ESOILb0ELb0EJiiiNS_1CILi144EEENS2_ILi512EEEEEC2ERKiS7_S7_RKS3_RKS4_) ;  /* 0xfffdbc7000007944 */ /* 0x002fea0003c3ffff */
        /* <DEDUP_REMOVED lines=9> */
[----:B-1----:R-:W-:Y:S05]  /*2af60*/  CALL.REL.NOINC `($_ZN7cutlass13device_kernelIN5flash19enable_sm80_to_sm89INS1_16FlashAttnBwdSm80INS1_25CollectiveMainloopBwdSm80ILi2ELi2EN4cute5tupleIJNS5_1CILi128EEES8_NS7_ILi64EEEEEENS_10bfloat16_tEfNS_4arch4Sm80ELb0ELb0ELb1ELb1ELb0ELb0ELb0ELb0ELi2ELi4ELi4ELi4ELb0EEENS1_24CollectiveEpilogueBwdGQAISA_fSD_Li256ELb1ELb0EEENS1_19SingleTileSchedulerILb1ELb0ELb0ELi128EEEEEEEEEvNT_6ParamsE$_ZN4cute3eso3ESOILb1ELb0EJNS_1CILi8EEEiiiNS2_ILi144EEENS2_ILi512EEEEEC2ERKS3_RKiSA_SA_RKS4_RKS5_) ;  /* 0xfffdce9000007944 */ /* 0x002fea0003c3ffff */
        /* <DEDUP_REMOVED lines=8> */
[----:B-1----:R-:W-:Y:S05]  /*2aff0*/  CALL.REL.NOINC `($_ZN7cutlass13device_kernelIN5flash19enable_sm80_to_sm89INS1_16FlashAttnBwdSm80INS1_25CollectiveMainloopBwdSm80ILi2ELi2EN4cute5tupleIJNS5_1CILi128EEES8_NS7_ILi64EEEEEENS_10bfloat16_tEfNS_4arch4Sm80ELb0ELb0ELb1ELb1ELb0ELb0ELb0ELb0ELi2ELi4ELi4ELi4ELb0EEENS1_24CollectiveEpilogueBwdGQAISA_fSD_Li256ELb1ELb0EEENS1_19SingleTileSchedulerILb1ELb0ELb0ELi128EEEEEEEEEvNT_6ParamsE$_ZN4cute3eso3ESOILb1ELb0EJNS_1CILi1EEEiiiNS2_ILi144EEENS2_ILi512EEEEEC2ERKS3_RKiSA_SA_RKS4_RKS5_) ;  /* 0xfffdc98000007944 */ /* 0x002fea0003c3ffff */
[----:B-1----:R1:W5:Y:S04]  /*2b000*/  LDL R5, [R1+0x760] ;  /* 0x0007600001057983 */ /* 0x0023680000100800 */
[----:B------:R1:W5:Y:S01]  /*2b010*/  LDL.64 R2, [R1+0x758] ;  /* 0x0007580001027983 */ /* 0x0003620000100a00 */
[----:B------:R-:W-:-:S02]  /*2b020*/  MOV R56, R23 ;  /* 0x0000001700387202 */ /* 0x000fc40000000f00 */
[----:B------:R-:W-:Y:S02]  /*2b030*/  MOV R6, 0x2b050 ;  /* 0x0002b05000067802 */ /* 0x000fe40000000f00 */
[----:B-1---5:R-:W-:Y:S05]  /*2b040*/  CALL.REL.NOINC `($_ZN7cutlass13device_kernelIN5flash19enable_sm80_to_sm89INS1_16FlashAttnBwdSm80INS1_25CollectiveMainloopBwdSm80ILi2ELi2EN4cute5tupleIJNS5_1CILi128EEES8_NS7_ILi64EEEEEENS_10bfloat16_tEfNS_4arch4Sm80ELb0ELb0ELb1ELb1ELb0ELb0ELb0ELb0ELi2ELi4ELi4ELi4ELb0EEENS1_24CollectiveEpilogueBwdGQAISA_fSD_Li256ELb1ELb0EEENS1_19SingleTileSchedulerILb1ELb0ELb0ELi128EEEEEEEEEvNT_6ParamsE$_ZN4cute5tupleIJNS0_IJNS_1CILi16EEENS1_ILi2EEES3_S3_NS1_ILi4EEES3_EEENS0_IJNS1_ILi1EEEiiiNS1_ILi144EEENS1_ILi512EEEEEEEEC2ERKS5_RKS9_) ;  /* 0xfffdf6a000007944 */ /* 0x022fea0003c3ffff */
        /* <DEDUP_REMOVED lines=11> */
[----:B-1----:R-:W-:Y:S05]  /*2b100*/  CALL.REL.NOINC `($_ZN7cutlass13device_kernelIN5flash19enable_sm80_to_sm89INS1_16FlashAttnBwdSm80INS1_25CollectiveMainloopBwdSm80ILi2ELi2EN4cute5tupleIJNS5_1CILi128EEES8_NS7_ILi64EEEEEENS_10bfloat16_tEfNS_4arch4Sm80ELb0ELb0ELb1ELb1ELb0ELb0ELb0ELb0ELi2ELi4ELi4ELi4ELb0EEENS1_24CollectiveEpilogueBwdGQAISA_fSD_Li256ELb1ELb0EEENS1_19SingleTileSchedulerILb1ELb0ELb0ELi128EEEEEEEEEvNT_6ParamsE$_ZZN4cute6detail16composition_implINS_5tupleIJNS_1CILi16EEENS3_ILi2EEES5_S5_NS3_ILi4EEES5_EEENS2_IJNS3_ILi1EEEiiiNS3_ILi144EEENS3_ILi512EEEEEENS2_IJNS2_IJS5_S5_EEES6_NS3_ILi8EEEEEENS2_IJNS2_IJNS3_ILi64EEESA_EEES4_NS3_ILi1024EEEEEEEEDaRKT_RKT0_RKT1_RKT2_ENKUlRKT_RKT0_E_clISC_SG_EEDaSX_S10_) ;  /* 0xfffe1a7000007944 */ /* 0x002fea0003c3ffff */
[----:B------:R-:W-:Y:S01]  /*2b110*/  IMAD.MOV.U32 R3, RZ, RZ, R17 ;  /* 0x000000ffff037224 */ /* 0x000fe200078e0011 */
[----:B------:R-:W-:Y:S01]  /*2b120*/  MOV R5, R44 ;  /* 0x0000002c00057202 */ /* 0x000fe20000000f00 */
[----:B------:R-:W-:Y:S01]  /*2b130*/  IMAD.MOV.U32 R2, RZ, RZ, R39 ;  /* 0x000000ffff027224 */ /* 0x000fe200078e0027 */
[----:B------:R-:W-:-:S02]  /*2b140*/  MOV R17, R54 ;  /* 0x0000003600117202 */ /* 0x000fc40000000f00 */
[----:B------:R-:W-:Y:S02]  /*2b150*/  MOV R16, 0x2b170 ;  /* 0x0002b17000107802 */ /* 0x000fe40000000f00 */
[----:B-1---5:R-:W-:Y:S05]  /*2b160*/  CALL.REL.NOINC `($_ZN7cutlass13device_kernelIN5flash19enable_sm80_to_sm89INS1_16FlashAttnBwdSm80INS1_25CollectiveMainloopBwdSm80ILi2ELi2EN4cute5tupleIJNS5_1CILi128EEES8_NS7_ILi64EEEEEENS_10bfloat16_tEfNS_4arch4Sm80ELb0ELb0ELb1ELb1ELb0ELb0ELb0ELb0ELi2ELi4ELi4ELi4ELb0EEENS1_24CollectiveEpilogueBwdGQAISA_fSD_Li256ELb1ELb0EEENS1_19SingleTileSchedulerILb1ELb0ELb0ELi128EEEEEEEEEvNT_6ParamsE$_ZZN4cute6detail16composition_implINS_5tupleIJNS_1CILi16EEENS3_ILi2EEES5_S5_NS3_ILi4EEES5_EEENS2_IJNS3_ILi1EEEiiiNS3_ILi144EEENS3_ILi512EEEEEENS2_IJNS2_IJS5_S5_EEES6_NS3_ILi8EEEEEENS2_IJNS2_IJNS3_ILi64EEESA_EEES4_NS3_ILi1024EEEEEEEEDaRKT_RKT0_RKT1_RKT2_ENKUlRKT_RKT0_E_clIS6_S4_EEDaSX_S10_) ;  /* 0xfffe179000007944 */ /* 0x022fea0003c3ffff */
[----:B-----5:R2:W-:Y:S01]  /*2b170*/  STL.64 [R1+0x770], R2 ;  /* 0x0007700201007387 */ /* 0x0205e20000100a00 */
[----:B------:R-:W-:Y:S01]  /*2b180*/  IMAD.MOV.U32 R57, RZ, RZ, R23 ;  /* 0x000000ffff397224 */ /* 0x000fe200078e0017 */
[----:B------:R-:W-:Y:S02]  /*2b190*/  MOV R64, R22 ;  /* 0x0000001600407202 */ /* 0x000fe40000000f00 */
[----:B------:R-:W-:Y:S02]  /*2b1a0*/  MOV R4, 0x2b1c0 ;  /* 0x0002b1c000047802 */ /* 0x000fe40000000f00 */
[----:B-12---:R-:W-:Y:S05]  /*2b1b0*/  CALL.REL.NOINC `($_ZN7cutlass13device_kernelIN5flash19enable_sm80_to_sm89INS1_16FlashAttnBwdSm80INS1_25CollectiveMainloopBwdSm80ILi2ELi2EN4cute5tupleIJNS5_1CILi128EEES8_NS7_ILi64EEEEEENS_10bfloat16_tEfNS_4arch4Sm80ELb0ELb0ELb1ELb1ELb0ELb0ELb0ELb0ELi2ELi4ELi4ELi4ELb0EEENS1_24CollectiveEpilogueBwdGQAISA_fSD_Li256ELb1ELb0EEENS1_19SingleTileSchedulerILb1ELb0ELb0ELi128EEEEEEEEEvNT_6ParamsE$_ZN4cute3eso3ESOILb0ELb0EJNS_5tupleIJiNS_1CILi512EEEEEENS2_IJiiEEENS3_ILi1024EEEEEC2ERKS5_RKS6_RKS7_) ;  /* 0xfffda97000007944 */ /* 0x006fea0003c3ffff */
[----:B------:R2:W5:Y:S04]  /*2b1c0*/  LDL R5, [R1+0x760] ;  /* 0x0007600001057983 */ /* 0x0005680000100800 */
[----:B-1----:R2:W5:Y:S01]  /*2b1d0*/  LDL.64 R2, [R1+0x758] ;  /* 0x0007580001027983 */ /* 0x0025620000100a00 */
[----:B------:R-:W-:Y:S02]  /*2b1e0*/  MOV R57, R23 ;  /* 0x0000001700397202 */ /* 0x000fe40000000f00 */
[----:B------:R-:W-:-:S02]  /*2b1f0*/  MOV R6, 0x2b210 ;  /* 0x0002b21000067802 */ /* 0x000fc40000000f00 */
[----:B--2--5:R-:W-:Y:S05]  /*2b200*/  CALL.REL.NOINC `($_ZN7cutlass13device_kernelIN5flash19enable_sm80_to_sm89INS1_16FlashAttnBwdSm80INS1_25CollectiveMainloopBwdSm80ILi2ELi2EN4cute5tupleIJNS5_1CILi128EEES8_NS7_ILi64EEEEEENS_10bfloat16_tEfNS_4arch4Sm80ELb0ELb0ELb1ELb1ELb0ELb0ELb0ELb0ELi2ELi4ELi4ELi4ELb0EEENS1_24CollectiveEpilogueBwdGQAISA_fSD_Li256ELb1ELb0EEENS1_19SingleTileSchedulerILb1ELb0ELb0ELi128EEEEEEEEEvNT_6ParamsE$_ZN4cute5tupleIJNS0_IJNS0_IJNS_1CILi2EEES2_EEES3_NS1_ILi8EEEEEENS0_IJNS0_IJiNS1_ILi512EEEEEENS0_IJiiEEENS1_ILi1024EEEEEEEEC2ERKS5_RKSA_) ;  /* 0xfffdf2a000007944 */ /* 0x024fea0003c3ffff */
        /* <DEDUP_REMOVED lines=9> */
[----:B-1---5:R-:W-:Y:S05]  /*2b2a0*/  CALL.REL.NOINC `($_ZN7cutlass13device_kernelIN5flash19enable_sm80_to_sm89INS1_16FlashAttnBwdSm80INS1_25CollectiveMainloopBwdSm80ILi2ELi2EN4cute5tupleIJNS5_1CILi128EEES8_NS7_ILi64EEEEEENS_10bfloat16_tEfNS_4arch4Sm80ELb0ELb0ELb1ELb1ELb0ELb0ELb0ELb0ELi2ELi4ELi4ELi4ELb0EEENS1_24CollectiveEpilogueBwdGQAISA_fSD_Li256ELb1ELb0EEENS1_19SingleTileSchedulerILb1ELb0ELb0ELi128EEEEEEEEEvNT_6ParamsE$_ZN4cute3eso3ESOILb0ELb0EJNS_6LayoutINS_5tupleIJNS3_IJNS_1CILi2EEES5_EEES6_NS4_ILi8EEEEEENS3_IJNS3_IJiNS4_ILi512EEEEEENS3_IJiiEEENS4_ILi1024EEEEEEEEjEEC2ERKSE_RKj) ;  /* 0xfffdac4000007944 */ /* 0x022fea0003c3ffff */
[----:B------:R-:W2:Y:S04]  /*2b2b0*/  LDL.64 R16, [R1+0x760] ;  /* 0x0007600001107983 */ /* 0x000ea80000100a00 */
[----:B-1----:R1:W5:Y:S01]  /*2b2c0*/  LDL.64 R4, [R1+0x758] ;  /* 0x0007580001047983 */ /* 0x0023620000100a00 */
[----:B------:R-:W-:Y:S02]  /*2b2d0*/  MOV R9, R23 ;  /* 0x0000001700097202 */ /* 0x000fe40000000f00 */
[----:B------:R-:W-:Y:S01]  /*2b2e0*/  MOV R8, 0x2b310 ;  /* 0x0002b31000087802 */ /* 0x000fe20000000f00 */
[----:B--2---:R-:W-:-:S04]  /*2b2f0*/  IMAD.WIDE.U32 R2, R17, 0x2, R46 ;  /* 0x0000000211027825 */ /* 0x004fc800078e002e */
[----:B-1---5:R-:W-:Y:S05]  /*2b300*/  CALL.REL.NOINC `($_ZN7cutlass13device_kernelIN5flash19enable_sm80_to_sm89INS1_16FlashAttnBwdSm80INS1_25CollectiveMainloopBwdSm80ILi2ELi2EN4cute5tupleIJNS5_1CILi128EEES8_NS7_ILi64EEEEEENS_10bfloat16_tEfNS_4arch4Sm80ELb0ELb0ELb1ELb1ELb0ELb0ELb0ELb0ELi2ELi4ELi4ELi4ELb0EEENS1_24CollectiveEpilogueBwdGQAISA_fSD_Li256ELb1ELb0EEENS1_19SingleTileSchedulerILb1ELb0ELb0ELi128EEEEEEEEEvNT_6ParamsE$_ZN4cute8smem_ptrIPN7cutlass10bfloat16_tEECI1NS_12iter_adaptorIS3_S4_EEES3_) ;  /* 0xfffdfaa000007944 */ /* 0x022fea0003c3ffff */
[----:B-1----:R-:W2:Y:S01]  /*2b310*/  LDL.64 R2, [R1+0x758] ;  /* 0x0007580001027983 */ /* 0x002ea20000100a00 */
[----:B------:R-:W-:Y:S01]  /*2b320*/  IMAD.MOV.U32 R57, RZ, RZ, R23 ;  /* 0x000000ffff397224 */ /* 0x000fe200078e0017 */
[----:B------:R-:W-:-:S02]  /*2b330*/  MOV R64, R22 ;  /* 0x0000001600407202 */ /* 0x000fc40000000f00 */
[----:B------:R-:W-:Y:S01]  /*2b340*/  MOV R6, 0x2b370 ;  /* 0x0002b37000067802 */ /* 0x000fe20000000f00 */
[----:B--2---:R1:W-:Y:S04]  /*2b350*/  STL.64 [R1+0x770], R2 ;  /* 0x0007700201007387 */ /* 0x0043e80000100a00 */
[----:B-1----:R-:W-:Y:S05]  /*2b360*/  CALL.REL.NOINC `($_ZN7cutlass13device_kernelIN5flash19enable_sm80_to_sm89INS1_16FlashAttnBwdSm80INS1_25CollectiveMainloopBwdSm80ILi2ELi2EN4cute5tupleIJNS5_1CILi128EEES8_NS7_ILi64EEEEEENS_10bfloat16_tEfNS_4arch4Sm80ELb0ELb0ELb1ELb1ELb0ELb0ELb0ELb0ELi2ELi4ELi4ELi4ELb0EEENS1_24CollectiveEpilogueBwdGQAISA_fSD_Li256ELb1ELb0EEENS1_19SingleTileSchedulerILb1ELb0ELb0ELi128EEEEEEEEEvNT_6ParamsE$_ZN4cute3eso3ESOILb0ELb0EJNS_6LayoutINS_5tupleIJNS3_IJNS_1CILi2EEES5_EEES6_NS4_ILi8EEEEEENS3_IJNS3_IJiNS4_ILi512EEEEEENS3_IJiiEEENS4_ILi1024EEEEEEEENS_10ViewEngineINS_8smem_ptrIPN7cutlass10bfloat16_tEEEEEEEC2ERKSE_RKSL_) ;  /* 0xfffdaaf000007944 */ /* 0x002fea0003c3ffff */
[----:B-1----:R1:W5:Y:S04]  /*2b370*/  LDL R5, [R1+0x75c] ;  /* 0x00075c0001057983 */ /* 0x0023680000100800 */
[----:B------:R1:W5:Y:S01]  /*2b380*/  LDL R3, [R1+0x760] ;  /* 0x0007600001037983 */ /* 0x0003620000100800 */
[----:B------:R-:W-:-:S03]  /*2b390*/  MOV R4, 0x2b3b0 ;  /* 0x0002b3b000047802 */ /* 0x000fc60000000f00 */
[----:B-1---5:R-:W-:Y:S05]  /*2b3a0*/  CALL.REL.NOINC `($_ZN7cutlass13device_kernelIN5flash19enable_sm80_to_sm89INS1_16FlashAttnBwdSm80INS1_25CollectiveMainloopBwdSm80ILi2ELi2EN4cute5tupleIJNS5_1CILi128EEES8_NS7_ILi64EEEEEENS_10bfloat16_tEfNS_4arch4Sm80ELb0ELb0ELb1ELb1ELb0ELb0ELb0ELb0ELi2ELi4ELi4ELi4ELb0EEENS1_24CollectiveEpilogueBwdGQAISA_fSD_Li256ELb1ELb0EEENS1_19SingleTileSchedulerILb1ELb0ELb0ELi128EEEEEEEEEvNT_6ParamsE$_ZZN4cute4takeILi1ELi3ENS_5tupleIJNS1_IJiNS_1CILi512EEEEEENS1_IJiiEEENS2_ILi1024EEEEEEEEDaRKT1_ENKUlDpRKT_E_clIJS5_S6_EEEDaSE_) ;  /* 0xfffe114000007944 */ /* 0x022fea0003c3ffff */
[----:B------:R-:W-:Y:S02]  /*2b3b0*/  MOV R4, 0x2b3d0 ;  /* 0x0002b3d000047802 */ /* 0x000fe40000000f00 */
[----:B-1---5:R-:W-:Y:S05]  /*2b3c0*/  CALL.REL.NOINC `($_ZN7cutlass13device_kernelIN5flash19enable_sm80_to_sm89INS1_16FlashAttnBwdSm80INS1_25CollectiveMainloopBwdSm80ILi2ELi2EN4cute5tupleIJNS5_1CILi128EEES8_NS7_ILi64EEEEEENS_10bfloat16_tEfNS_4arch4Sm80ELb0ELb0ELb1ELb1ELb0ELb0ELb0ELb0ELi2ELi4ELi4ELi4ELb0EEENS1_24CollectiveEpilogueBwdGQAISA_fSD_Li256ELb1ELb0EEENS1_19SingleTileSchedulerILb1ELb0ELb0ELi128EEEEEEEEEvNT_6ParamsE$_ZZN4cute16flatten_to_tupleINS_5tupleIJNS1_IJiiEEENS_1CILi1024EEEEEEEEDaRKT_ENKUlRKT_E_clIS2_EEDaSB_) ;  /* 0xfffe0c3000007944 */ /* 0x022fea0003c3ffff */
[----:B------:R1:W-:Y:S01]  /*2b3d0*/  STL [R14], R2 ;  /* 0x000000020e007387 */ /* 0x0003e20000100800 */
[----:B------:R-:W-:Y:S02]  /*2b3e0*/  MOV R57, R54 ;  /* 0x0000003600397202 */ /* 0x000fe40000000f00 */
[----:B------:R-:W-:Y:S01]  /*2b3f0*/  MOV R4, 0x2b420 ;  /* 0x0002b42000047802 */ /* 0x000fe20000000f00 */
[----:B------:R1:W-:Y:S04]  /*2b400*/  STL [R14+0x4], R3 ;  /* 0x000004030e007387 */ /* 0x0003e80000100800 */
[----:B-1----:R-:W-:Y:S05]  /*2b410*/  CALL.REL.NOINC `($_ZN7cutlass13device_kernelIN5flash19enable_sm80_to_sm89INS1_16FlashAttnBwdSm80INS1_25CollectiveMainloopBwdSm80ILi2ELi2EN4cute5tupleIJNS5_1CILi128EEES8_NS7_ILi64EEEEEENS_10bfloat16_tEfNS_4arch4Sm80ELb0ELb0ELb1ELb1ELb0ELb0ELb0ELb0ELi2ELi4ELi4ELi4ELb0EEENS1_24CollectiveEpilogueBwdGQAISA_fSD_Li256ELb1ELb0EEENS1_19SingleTileSchedulerILb1ELb0ELb0ELi128EEEEEEEEEvNT_6ParamsE$_ZZN4cute12filter_tupleINS_5tupleIJNS1_IJiiEEENS_1CILi1024EEEEEEZNS_16flatten_to_tupleIS5_EEDaRKT_EUlRKT_E_EEDaS9_OT0_ENKUlDpSC_E_clIJS2_NS1_IJS4_EEEEEEDaSG_) ;  /* 0xfffdfca000007944 */ /* 0x002fea0003c3ffff */
        /* <DEDUP_REMOVED lines=25> */
[----:B-1----:R2:W5:Y:S01]  /*2b5b0*/  LD.E R3, [R10.64] ;  /* 0x000000040a037980 */ /* 0x002562000c101900 */
[----:B------:R-:W-:-:S03]  /*2b5c0*/  MOV R4, 0x2b5e0 ;  /* 0x0002b5e000047802 */ /* 0x000fc60000000f00 */
[----:B--2--5:R-:W-:Y:S05]  /*2b5d0*/  CALL.REL.NOINC `($_ZN7cutlass13device_kernelIN5flash19enable_sm80_to_sm89INS1_16FlashAttnBwdSm80INS1_25CollectiveMainloopBwdSm80ILi2ELi2EN4cute5tupleIJNS5_1CILi128EEES8_NS7_ILi64EEEEEENS_10bfloat16_tEfNS_4arch4Sm80ELb0ELb0ELb1ELb1ELb0ELb0ELb0ELb0ELi2ELi4ELi4ELi4ELb0EEENS1_24CollectiveEpilogueBwdGQAISA_fSD_Li256ELb1ELb0EEENS1_19SingleTileSchedulerILb1ELb0ELb0ELi128EEEEEEEEEvNT_6ParamsE$_ZZN4cute5sliceINS_5tupleIJNS_10UnderscoreES2_S2_iEEENS1_IJNS1_IJNS_1CILi1EEENS4_ILi0EEEEEEiNS4_ILi1024EEENS4_ILi8192EEEEEEEEDaRKT_RKT0_ENKUlRKT_RKT0_E_clIS2_iEEDaSJ_SM_) ;  /* 0xfffe10d000007944 */ /* 0x024fea0003c3ffff */
[----:B------:R-:W-:Y:S02]  /*2b5e0*/  MOV R4, 0x2b600 ;  /* 0x0002b60000047802 */ /* 0x000fe40000000f00 */
[----:B-1---5:R-:W-:Y:S05]  /*2b5f0*/  CALL.REL.NOINC `($_ZN7cutlass13device_kernelIN5flash19enable_sm80_to_sm89INS1_16FlashAttnBwdSm80INS1_25CollectiveMainloopBwdSm80ILi2ELi2EN4cute5tupleIJNS5_1CILi128EEES8_NS7_ILi64EEEEEENS_10bfloat16_tEfNS_4arch4Sm80ELb0ELb0ELb1ELb1ELb0ELb0ELb0ELb0ELi2ELi4ELi4ELi4ELb0EEENS1_24CollectiveEpilogueBwdGQAISA_fSD_Li256ELb1ELb0EEENS1_19SingleTileSchedulerILb1ELb0ELb0ELi128EEEEEEEEEvNT_6ParamsE$_ZZN4cute12filter_tupleINS_5tupleIJNS_10UnderscoreES2_S2_iEEENS1_IJNS1_IJNS_1CILi1EEENS4_ILi0EEEEEEiNS4_ILi1024EEENS4_ILi8192EEEEEEZNS_5sliceIS3_SA_EEDaRKT_RKT0_EUlRKT_RKT0_E_EEDaSE_SH_OT1_ENKUlDpSK_E_clIJNS1_IJS7_EEENS1_IJiEEENS1_IJS8_EEENS1_IJEEEEEEDaSR_) ;  /* 0xfffdfd1000007944 */ /* 0x022fea0003c3ffff */
[----:B------:R-:W-:Y:S02]  /*2b600*/  MOV R4, 0x2b620 ;  /* 0x0002b62000047802 */ /* 0x000fe40000000f00 */
[----:B-1---5:R-:W-:Y:S05]  /*2b610*/  CALL.REL.NOINC `($_ZN7cutlass13device_kernelIN5flash19enable_sm80_to_sm89INS1_16FlashAttnBwdSm80INS1_25CollectiveMainloopBwdSm80ILi2ELi2EN4cute5tupleIJNS5_1CILi128EEES8_NS7_ILi64EEEEEENS_10bfloat16_tEfNS_4arch4Sm80ELb0ELb0ELb1ELb1ELb0ELb0ELb0ELb0ELi2ELi4ELi4ELi4ELb0EEENS1_24CollectiveEpilogueBwdGQAISA_fSD_Li256ELb1ELb0EEENS1_19SingleTileSchedulerILb1ELb0ELb0ELi128EEEEEEEEEvNT_6ParamsE$_ZN4cute5tupleIJNS0_IJNS0_IJNS_1CILi8EEENS1_ILi1EEEEEENS1_ILi2EEES2_EEENS0_IJNS0_IJS3_NS1_ILi0EEEEEEiNS1_ILi1024EEEEEEEEC2ERKS6_RKSA_) ;  /* 0xfffdf04000007944 */ /* 0x022fea0003c3ffff */
[----:B------:R1:W5:Y:S01]  /*2b620*/  LDL R2, [R1+0x758] ;  /* 0x0007580001027983 */ /* 0x0003620000100800 */
[----:B------:R-:W-:Y:S02]  /*2b630*/  SHF.L.U32 R6, R5, 0xd, RZ ;  /* 0x0000000d05067819 */ /* 0x000fe400000006ff */
[----:B------:R-:W-:-:S03]  /*2b640*/  MOV R4, 0x2b670 ;  /* 0x0002b67000047802 */ /* 0x000fc60000000f00 */
[----:B------:R1:W-:Y:S04]  /*2b650*/  STL [R1+0x11e0], R6 ;  /* 0x0011e00601007387 */ /* 0x0003e80000100800 */
[----:B-1---5:R-:W-:Y:S05]  /*2b660*/  CALL.REL.NOINC `($_ZN7cutlass13device_kernelIN5flash19enable_sm80_to_sm89INS1_16FlashAttnBwdSm80INS1_25CollectiveMainloopBwdSm80ILi2ELi2EN4cute5tupleIJNS5_1CILi128EEES8_NS7_ILi64EEEEEENS_10bfloat16_tEfNS_4arch4Sm80ELb0ELb0ELb1ELb1ELb0ELb0ELb0ELb0ELi2ELi4ELi4ELi4ELb0EEENS1_24CollectiveEpilogueBwdGQAISA_fSD_Li256ELb1ELb0EEENS1_19SingleTileSchedulerILb1ELb0ELb0ELi128EEEEEEEEEvNT_6ParamsE$_ZN4cute3eso3ESOILb0ELb0EJNS_6LayoutINS_5tupleIJNS3_IJNS_1CILi8EEENS4_ILi1EEEEEENS4_ILi2EEES5_EEENS3_IJNS3_IJS6_NS4_ILi0EEEEEEiNS4_ILi1024EEEEEEEEiEEC2ERKSE_RKi) ;  /* 0xfffdae3000007944 */ /* 0x022fea0003c3ffff */
[----:B------:R-:W-:Y:S01]  /*2b670*/  ULDC.64 UR4, c[0x0][0x118] ;  /* 0x0000460000047ab9 */ /* 0x000fe20000000a00 */
[----:B-1----:R-:W2:Y:S04]  /*2b680*/  LDL.64 R4, [R1+0x758] ;  /* 0x0007580001047983 */ /* 0x002ea80000100a00 */
[----:B------:R-:W2:Y:S01]  /*2b690*/  LD.E.64 R2, [R10.64+0x8] ;  /* 0x000008040a027980 */ /* 0x000ea2000c101b00 */
[----:B------:R-:W-:Y:S02]  /*2b6a0*/  MOV R9, R23 ;  /* 0x0000001700097202 */ /* 0x000fe40000000f00 */
[----:B------:R-:W-:Y:S01]  /*2b6b0*/  MOV R8, 0x2b6e0 ;  /* 0x0002b6e000087802 */ /* 0x000fe20000000f00 */
[----:B--2---:R-:W-:-:S04]  /*2b6c0*/  IMAD.WIDE R2, R5, 0x2, R2 ;  /* 0x0000000205027825 */ /* 0x004fc800078e0202 */
[----:B------:R-:W-:Y:S05]  /*2b6d0*/  CALL.REL.NOINC `($_ZN7cutlass13device_kernelIN5flash19enable_sm80_to_sm89INS1_16FlashAttnBwdSm80INS1_25CollectiveMainloopBwdSm80ILi2ELi2EN4cute5tupleIJNS5_1CILi128EEES8_NS7_ILi64EEEEEENS_10bfloat16_tEfNS_4arch4Sm80ELb0ELb0ELb1ELb1ELb0ELb0ELb0ELb0ELi2ELi4ELi4ELi4ELb0EEENS1_24CollectiveEpilogueBwdGQAISA_fSD_Li256ELb1ELb0EEENS1_19SingleTileSchedulerILb1ELb0ELb0ELi128EEEEEEEEEvNT_6ParamsE$_ZN4cute8smem_ptrIPN7cutlass10bfloat16_tEECI1NS_12iter_adaptorIS3_S4_EEES3_) ;  /* 0xfffdf6d000007944 */ /* 0x000fea0003c3ffff */
[----:B-1----:R-:W2:Y:S01]  /*2b6e0*/  LDL.64 R2, [R1+0x758] ;  /* 0x0007580001027983 */ /* 0x002ea20000100a00 */
[----:B------:R-:W-:-:S02]  /*2b6f0*/  MOV R6, R4 ;  /* 0x0000000400067202 */ /* 0x000fc40000000f00 */
[----:B------:R-:W-:Y:S01]  /*2b700*/  MOV R4, 0x2b730 ;  /* 0x0002b73000047802 */ /* 0x000fe20000000f00 */
[----:B--2---:R1:W-:Y:S04]  /*2b710*/  STL.64 [R1+0x770], R2 ;  /* 0x0007700201007387 */ /* 0x0043e80000100a00 */
[----:B-1----:R-:W-:Y:S05]  /*2b720*/  CALL.REL.NOINC `($_ZN7cutlass13device_kernelIN5flash19enable_sm80_to_sm89INS1_16FlashAttnBwdSm80INS1_25CollectiveMainloopBwdSm80ILi2ELi2EN4cute5tupleIJNS5_1CILi128EEES8_NS7_ILi64EEEEEENS_10bfloat16_tEfNS_4arch4Sm80ELb0ELb0ELb1ELb1ELb0ELb0ELb0ELb0ELi2ELi4ELi4ELi4ELb0EEENS1_24CollectiveEpilogueBwdGQAISA_fSD_Li256ELb1ELb0EEENS1_19SingleTileSchedulerILb1ELb0ELb0ELi128EEEEEEEEEvNT_6ParamsE$_ZN4cute3eso3ESOILb0ELb0EJNS_6LayoutINS_5tupleIJNS3_IJNS_1CILi8EEENS4_ILi1EEEEEENS4_ILi2EEES5_EEENS3_IJNS3_IJS6_NS4_ILi0EEEEEEiNS4_ILi1024EEEEEEEENS_10ViewEngineINS_8smem_ptrIPN7cutlass10bfloat16_tEEEEEEEC2ERKSE_RKSL_) ;  /* 0xfffdad0000007944 */ /* 0x002fea0003c3ffff */
[----:B-1----:R-:W2:Y:S01]  /*2b730*/  LDL.64 R2, [R24+0xe0] ;  /* 0x0000e00018027983 */ /* 0x002ea20000100a00 */
[----:B------:R-:W-:-:S03]  /*2b740*/  ULDC.64 UR4, c[0x0][0x118] ;  /* 0x0000460000047ab9 */ /* 0x000fc60000000a00 */
[----:B------:R1:W5:Y:S04]  /*2b750*/  LDL R39, [R1+0x758] ;  /* 0x0007580001277983 */ /* 0x0003680000100800 */
[----:B------:R1:W5:Y:S04]  /*2b760*/  LDL.64 R52, [R1+0x760] ;  /* 0x0007600001347983 */ /* 0x0003680000100a00 */
[----:B------:R1:W5:Y:S04]  /*2b770*/  LDL.64 R10, [R24+0xc8] ;  /* 0x0000c800180a7983 */ /* 0x0003680000100a00 */
[----:B--2---:R-:W5:Y:S01]  /*2b780*/  LD.E.64 R2, [R2.64] ;  /* 0x0000000402027980 */ /* 0x004f62000c101b00 */
[----:B------:R-:W-:-:S03]  /*2b790*/  MOV R6, 0x2b7b0 ;  /* 0x0002b7b000067802 */ /* 0x000fc60000000f00 */
[----:B-1---5:R-:W-:Y:S05]  /*2b7a0*/  CALL.REL.NOINC `($_ZN7cutlass13device_kernelIN5flash19enable_sm80_to_sm89INS1_16FlashAttnBwdSm80INS1_25CollectiveMainloopBwdSm80ILi2ELi2EN4cute5tupleIJNS5_1CILi128EEES8_NS7_ILi64EEEEEENS_10bfloat16_tEfNS_4arch4Sm80ELb0ELb0ELb1ELb1ELb0ELb0ELb0ELb0ELi2ELi4ELi4ELi4ELb0EEENS1_24CollectiveEpilogueBwdGQAISA_fSD_Li256ELb1ELb0EEENS1_19SingleTileSchedulerILb1ELb0ELb0ELi128EEEEEEEEEvNT_6ParamsE$_ZN4cute3eso3ESOILb1ELb0EJNS_14ComposedLayoutINS_7SwizzleILi3ELi3ELi3EEENS_1CILi0EEENS_6LayoutINS_5tupleIJNS8_IJNS8_IJNS5_ILi4EEENS5_ILi8EEEEEENS8_IJS9_NS5_ILi1EEEEEEEEENS8_IJNS8_IJNS5_ILi2EEESF_SF_EEENS8_IJSF_SA_EEEEEEEEENS8_IJNS8_IJNS8_IJNS5_ILi128EEESC_EEENS8_IJNS5_ILi16EEES6_EEEEEENS8_IJNS8_IJNS5_ILi64EEESA_NS5_ILi512EEEEEENS8_IJNS5_ILi8192EEENS5_ILi1024EEEEEEEEEEEEEEEENS_10ViewEngineINS_8smem_ptrIPN7cutlass10bfloat16_tEEEEEEEC2ERKSY_RKS15_) ;  /* 0xfffdbb9000007944 */ /* 0x022fea0003c3ffff */
        /* <DEDUP_REMOVED lines=29> */
[----:B-12--5:R-:W-:Y:S05]  /*2b980*/  CALL.REL.NOINC `($_ZN7cutlass13device_kernelIN5flash19enable_sm80_to_sm89INS1_16FlashAttnBwdSm80INS1_25CollectiveMainloopBwdSm80ILi2ELi2EN4cute5tupleIJNS5_1CILi128EEES8_NS7_ILi64EEEEEENS_10bfloat16_tEfNS_4arch4Sm80ELb0ELb0ELb1ELb1ELb0ELb0ELb0ELb0ELi2ELi4ELi4ELi4ELb0EEENS1_24CollectiveEpilogueBwdGQAISA_fSD_Li256ELb1ELb0EEENS1_19SingleTileSchedulerILb1ELb0ELb0ELi128EEEEEEEEEvNT_6ParamsE$_ZZN4cute7idx2crdINS_5tupleIJiiNS_1CILi0EEEEEENS1_IJNS1_IJNS2_ILi4EEENS2_ILi8EEEEEES5_NS2_ILi1EEEEEEEEDaRKT_RKT0_ENKUlRKT_RKT0_E_clIiS7_EEDaSI_SL_) ;  /* 0xfffe387000007944 */ /* 0x026fea0003c3ffff */
[----:B------:R-:W-:Y:S02]  /*2b990*/  MOV R2, 0x2b9b0 ;  /* 0x0002b9b000027802 */ /* 0x000fe40000000f00 */
[----:B-1----:R-:W-:Y:S05]  /*2b9a0*/  CALL.REL.NOINC `($_ZN7cutlass13device_kernelIN5flash19enable_sm80_to_sm89INS1_16FlashAttnBwdSm80INS1_25CollectiveMainloopBwdSm80ILi2ELi2EN4cute5tupleIJNS5_1CILi128EEES8_NS7_ILi64EEEEEENS_10bfloat16_tEfNS_4arch4Sm80ELb0ELb0ELb1ELb1ELb0ELb0ELb0ELb0ELi2ELi4ELi4ELi4ELb0EEENS1_24CollectiveEpilogueBwdGQAISA_fSD_Li256ELb1ELb0EEENS1_19SingleTileSchedulerILb1ELb0ELb0ELi128EEEEEEEEEvNT_6ParamsE$_ZZN4cute7idx2crdINS_5tupleIJiiNS_1CILi0EEEEEENS1_IJNS1_IJNS2_ILi4EEENS2_ILi8EEEEEES5_NS2_ILi1EEEEEEEEDaRKT_RKT0_ENKUlRKT_RKT0_E_clIiS5_EEDaSI_SL_) ;  /* 0xfffe382000007944 */ /* 0x002fea0003c3ffff */
[----:B------:R1:W-:Y:S01]  /*2b9b0*/  STL [R14], R6 ;  /* 0x000000060e007387 */ /* 0x0003e20000100800 */
[----:B------:R-:W-:Y:S02]  /*2b9c0*/  MOV R2, R54 ;  /* 0x0000003600027202 */ /* 0x000fe40000000f00 */
[----:B------:R-:W-:-:S02]  /*2b9d0*/  MOV R70, 0x2b9f0 ;  /* 0x0002b9f000467802 */ /* 0x000fc40000000f00 */
[----:B-1----:R-:W-:Y:S05]  /*2b9e0*/  CALL.REL.NOINC `($_ZN7cutlass13device_kernelIN5flash19enable_sm80_to_sm89INS1_16FlashAttnBwdSm80INS1_25CollectiveMainloopBwdSm80ILi2ELi2EN4cute5tupleIJNS5_1CILi128EEES8_NS7_ILi64EEEEEENS_10bfloat16_tEfNS_4arch4Sm80ELb0ELb0ELb1ELb1ELb0ELb0ELb0ELb0ELi2ELi4ELi4ELi4ELb0EEENS1_24CollectiveEpilogueBwdGQAISA_fSD_Li256ELb1ELb0EEENS1_19SingleTileSchedulerILb1ELb0ELb0ELi128EEEEEEEEEvNT_6ParamsE$_ZZN4cute9transformINS_5tupleIJiiNS_1CILi0EEEEEENS1_IJNS1_IJNS2_ILi4EEENS2_ILi8EEEEEES5_NS2_ILi1EEEEEEZNS_7idx2crdIS4_S9_EEDaRKT_RKT0_EUlRKT_RKT0_E_EEDaSD_SG_OT1_ENKUlDpSJ_E_clIJNS1_IJiiEEEiS3_EEEDaSQ_) ;  /* 0xfffe3f8000007944 */ /* 0x002fea0003c3ffff */
[----:B------:R-:W-:Y:S02]  /*2b9f0*/  MOV R6, 0x2ba10 ;  /* 0x0002ba1000067802 */ /* 0x000fe40000000f00 */
[----:B--2--5:R-:W-:Y:S05]  /*2ba00*/  CALL.REL.NOINC `($_ZN7cutlass13device_kernelIN5flash19enable_sm80_to_sm89INS1_16FlashAttnBwdSm80INS1_25CollectiveMainloopBwdSm80ILi2ELi2EN4cute5tupleIJNS5_1CILi128EEES8_NS7_ILi64EEEEEENS_10bfloat16_tEfNS_4arch4Sm80ELb0ELb0ELb1ELb1ELb0ELb0ELb0ELb0ELi2ELi4ELi4ELi4ELb0EEENS1_24CollectiveEpilogueBwdGQAISA_fSD_Li256ELb1ELb0EEENS1_19SingleTileSchedulerILb1ELb0ELb0ELi128EEEEEEEEEvNT_6ParamsE$_ZZN4cute13to_mixed_bitsINS_5tupleIJNS1_IJNS_1CILi4EEENS2_ILi8EEEEEES3_NS2_ILi1EEEEEENS1_IJNS1_IJNS2_ILi128EEENS2_ILi0EEEEEENS2_ILi16EEES9_EEENS1_IJNS1_IJiiEEEiS9_EEEEEDaRKT_RKT0_RKT1_ENKUlRKT_RKT0_RKT1_E_clIS5_SA_SD_EEDaSQ_ST_SW_) ;  /* 0xfffe02b000007944 */ /* 0x024fea0003c3ffff */
[----:B------:R-:W-:Y:S02]  /*2ba10*/  MOV R6, 0x2ba30 ;  /* 0x0002ba3000067802 */ /* 0x000fe40000000f00 */
[----:B------:R-:W-:Y:S05]  /*2ba20*/  CALL.REL.NOINC `($_ZN7cutlass13device_kernelIN5flash19enable_sm80_to_sm89INS1_16FlashAttnBwdSm80INS1_25CollectiveMainloopBwdSm80ILi2ELi2EN4cute5tupleIJNS5_1CILi128EEES8_NS7_ILi64EEEEEENS_10bfloat16_tEfNS_4arch4Sm80ELb0ELb0ELb1ELb1ELb0ELb0ELb0ELb0ELi2ELi4ELi4ELi4ELb0EEENS1_24CollectiveEpilogueBwdGQAISA_fSD_Li256ELb1ELb0EEENS1_19SingleTileSchedulerILb1ELb0ELb0ELi128EEEEEEEEEvNT_6ParamsE$_ZZN4cute13to_mixed_bitsINS_5tupleIJNS1_IJNS_1CILi4EEENS2_ILi8EEEEEES3_NS2_ILi1EEEEEENS1_IJNS1_IJNS2_ILi128EEENS2_ILi0EEEEEENS2_ILi16EEES9_EEENS1_IJNS1_IJiiEEEiS9_EEEEEDaRKT_RKT0_RKT1_ENKUlRKT_RKT0_RKT1_E_clIS3_SB_iEEDaSQ_ST_SW_) ;  /* 0xfffe024000007944 */ /* 0x000fea0003c3ffff */
[----:B------:R-:W-:Y:S02]  /*2ba30*/  MOV R5, R2 ;  /* 0x0000000200057202 */ /* 0x000fe40000000f00 */
[----:B------:R-:W-:-:S02]  /*2ba40*/  MOV R2, 0x2ba60 ;  /* 0x0002ba6000027802 */ /* 0x000fc40000000f00 */
[----:B------:R-:W-:Y:S05]  /*2ba50*/  CALL.REL.NOINC `($_ZN7cutlass13device_kernelIN5flash19enable_sm80_to_sm89INS1_16FlashAttnBwdSm80INS1_25CollectiveMainloopBwdSm80ILi2ELi2EN4cute5tupleIJNS5_1CILi128EEES8_NS7_ILi64EEEEEENS_10bfloat16_tEfNS_4arch4Sm80ELb0ELb0ELb1ELb1ELb0ELb0ELb0ELb0ELi2ELi4ELi4ELi4ELb0EEENS1_24CollectiveEpilogueBwdGQAISA_fSD_Li256ELb1ELb0EEENS1_19SingleTileSchedulerILb1ELb0ELb0ELi128EEEEEEEEEvNT_6ParamsE$_ZZN4cute13to_mixed_bitsINS_5tupleIJNS1_IJNS_1CILi4EEENS2_ILi8EEEEEES3_NS2_ILi1EEEEEENS1_IJNS1_IJNS2_ILi128EEENS2_ILi0EEEEEENS2_ILi16EEES9_EEENS1_IJNS1_IJiiEEEiS9_EEEEEDaRKT_RKT0_RKT1_ENKUlDpRKT_E_clIJNS_9MixedBitsILj0ELj384EEENSU_ILj0ELj48EEENS2_ILj0EEEEEEDaSR_) ;  /* 0xfffe01c000007944 */ /* 0x000fea0003c3ffff */
[----:B------:R-:W-:Y:S02]  /*2ba60*/  SHF.R.S32.HI R5, RZ, 0x1f, R4 ;  /* 0x0000001fff057819 */ /* 0x000fe40000011404 */
[----:B------:R-:W-:-:S02]  /*2ba70*/  LOP3.LUT R3, R3, 0x1b0, RZ, 0xc0, !PT ;  /* 0x000001b003037812 */ /* 0x000fc400078ec0ff */
[----:B------:R-:W-:Y:S02]  /*2ba80*/  LEA.HI R5, R5, R4, RZ, 0x2 ;  /* 0x0000000405057211 */ /* 0x000fe400078f10ff */
[----:B------:R-:W-:Y:S02]  /*2ba90*/  MOV R4, 0x2bad0 ;  /* 0x0002bad000047802 */ /* 0x000fe40000000f00 */
[----:B------:R-:W-:-:S05]  /*2baa0*/  SHF.R.S32.HI R2, RZ, 0x2, R5 ;  /* 0x00000002ff027819 */ /* 0x000fca0000011405 */
[----:B------:R1:W-:Y:S02]  /*2bab0*/  STL [R1+0x77c], R2 ;  /* 0x00077c0201007387 */ /* 0x0003e40000100800 */
[----:B-1----:R-:W-:Y:S05]  /*2bac0*/  CALL.REL.NOINC `($_ZN7cutlass13device_kernelIN5flash19enable_sm80_to_sm89INS1_16FlashAttnBwdSm80INS1_25CollectiveMainloopBwdSm80ILi2ELi2EN4cute5tupleIJNS5_1CILi128EEES8_NS7_ILi64EEEEEENS_10bfloat16_tEfNS_4arch4Sm80ELb0ELb0ELb1ELb1ELb0ELb0ELb0ELb0ELi2ELi4ELi4ELi4ELb0EEENS1_24CollectiveEpilogueBwdGQAISA_fSD_Li256ELb1ELb0EEENS1_19SingleTileSchedulerILb1ELb0ELb0ELi128EEEEEEEEEvNT_6ParamsE$_ZN4cute5tupleIJNS_7SwizzleILi3ELi3ELi3EEENS_9MixedBitsILj0ELj432EEENS_6LayoutINS0_IJNS0_IJNS_1CILi2EEES7_S7_EEES7_NS6_ILi8EEEEEENS0_IJNS0_IJNS6_ILi64EEES9_NS6_ILi512EEEEEENS6_ILi8192EEENS6_ILi1024EEEEEEEEEEC2ERKS2_RKS4_RKSH_) ;  /* 0xfffdf0c000007944 */ /* 0x002fea0003c3ffff */
[----:B-1----:R1:W5:Y:S01]  /*2bad0*/  LDL R2, [R1+0x758] ;  /* 0x0007580001027983 */ /* 0x0023620000100800 */
[----:B------:R-:W-:-:S03]  /*2bae0*/  MOV R4, 0x2bb00 ;  /* 0x0002bb0000047802 */ /* 0x000fc60000000f00 */
[----:B-1---5:R-:W-:Y:S05]  /*2baf0*/  CALL.REL.NOINC `($_ZN7cutlass13device_kernelIN5flash19enable_sm80_to_sm89INS1_16FlashAttnBwdSm80INS1_25CollectiveMainloopBwdSm80ILi2ELi2EN4cute5tupleIJNS5_1CILi128EEES8_NS7_ILi64EEEEEENS_10bfloat16_tEfNS_4arch4Sm80ELb0ELb0ELb1ELb1ELb0ELb0ELb0ELb0ELi2ELi4ELi4ELi4ELb0EEENS1_24CollectiveEpilogueBwdGQAISA_fSD_Li256ELb1ELb0EEENS1_19SingleTileSchedulerILb1ELb0ELb0ELi128EEEEEEEEEvNT_6ParamsE$_ZN4cute3eso3ESOILb0ELb0EJNS_14ComposedLayoutINS_7SwizzleILi3ELi3ELi3EEENS_9MixedBitsILj0ELj432EEENS_6LayoutINS_5tupleIJNS8_IJNS_1CILi2EEESA_SA_EEESA_NS9_ILi8EEEEEENS8_IJNS8_IJNS9_ILi64EEESC_NS9_ILi512EEEEEENS9_ILi8192EEENS9_ILi1024EEEEEEEEEEiEEC2ERKSL_RKi) ;  /* 0xfffd9d8000007944 */ /* 0x022fea0003c3ffff */
[----:B-1----:R-:W2:Y:S01]  /*2bb00*/  LDL.64 R4, [R1+0x758] ;  /* 0x0007580001047983 */ /* 0x002ea20000100a00 */
[----:B------:R-:W-:Y:S02]  /*2bb10*/  MOV R9, R23 ;  /* 0x0000001700097202 */ /* 0x000fe40000000f00 */
[----:B------:R-:W-:Y:S01]  /*2bb20*/  MOV R8, 0x2bb50 ;  /* 0x0002bb5000087802 */ /* 0x000fe20000000f00 */
[----:B--2---:R-:W-:-:S04]  /*2bb30*/  IMAD.WIDE R2, R5, 0x2, R16 ;  /* 0x0000000205027825 */ /* 0x004fc800078e0210 */
[----:B------:R-:W-:Y:S05]  /*2bb40*/  CALL.REL.NOINC `($_ZN7cutlass13device_kernelIN5flash19enable_sm80_to_sm89INS1_16FlashAttnBwdSm80INS1_25CollectiveMainloopBwdSm80ILi2ELi2EN4cute5tupleIJNS5_1CILi128EEES8_NS7_ILi64EEEEEENS_10bfloat16_tEfNS_4arch4Sm80ELb0ELb0ELb1ELb1ELb0ELb0ELb0ELb0ELi2ELi4ELi4ELi4ELb0EEENS1_24CollectiveEpilogueBwdGQAISA_fSD_Li256ELb1ELb0EEENS1_19SingleTileSchedulerILb1ELb0ELb0ELi128EEEEEEEEEvNT_6ParamsE$_ZN4cute8smem_ptrIPN7cutlass10bfloat16_tEECI1NS_12iter_adaptorIS3_S4_EEES3_) ;  /* 0xfffdf26000007944 */ /* 0x000fea0003c3ffff */
[----:B-1----:R-:W2:Y:S01]  /*2bb50*/  LDL.64 R2, [R1+0x758] ;  /* 0x0007580001027983 */ /* 0x002ea20000100a00 */
[----:B------:R-:W-:Y:S02]  /*2bb60*/  MOV R6, R4 ;  /* 0x0000000400067202 */ /* 0x000fe40000000f00 */
[----:B------:R-:W-:Y:S01]  /*2bb70*/  MOV R4, 0x2bba0 ;  /* 0x0002bba000047802 */ /* 0x000fe20000000f00 */
[----:B--2---:R1:W-:Y:S04]  /*2bb80*/  STL.64 [R1+0x770], R2 ;  /* 0x0007700201007387 */ /* 0x0043e80000100a00 */
[----:B-1----:R-:W-:Y:S05]  /*2bb90*/  CALL.REL.NOINC `($_ZN7cutlass13device_kernelIN5flash19enable_sm80_to_sm89INS1_16FlashAttnBwdSm80INS1_25CollectiveMainloopBwdSm80ILi2ELi2EN4cute5tupleIJNS5_1CILi128EEES8_NS7_ILi64EEEEEENS_10bfloat16_tEfNS_4arch4Sm80ELb0ELb0ELb1ELb1ELb0ELb0ELb0ELb0ELi2ELi4ELi4ELi4ELb0EEENS1_24CollectiveEpilogueBwdGQAISA_fSD_Li256ELb1ELb0EEENS1_19SingleTileSchedulerILb1ELb0ELb0ELi128EEEEEEEEEvNT_6ParamsE$_ZN4cute3eso3ESOILb0ELb0EJNS_14ComposedLayoutINS_7SwizzleILi3ELi3ELi3EEENS_9MixedBitsILj0ELj432EEENS_6LayoutINS_5tupleIJNS8_IJNS_1CILi2EEESA_SA_EEESA_NS9_ILi8EEEEEENS8_IJNS8_IJNS9_ILi64EEESC_NS9_ILi512EEEEEENS9_ILi8192EEENS9_ILi1024EEEEEEEEEENS_10ViewEngineINS_8smem_ptrIPN7cutlass10bfloat16_tEEEEEEEC2ERKSL_RKSS_) ;  /* 0xfffd9c7000007944 */ /* 0x002fea0003c3ffff */
        /* <DEDUP_REMOVED lines=23> */
[----:B--2--5:R-:W-:Y:S05]  /*2bd10*/  CALL.REL.NOINC `($_ZN7cutlass13device_kernelIN5flash19enable_sm80_to_sm89INS1_16FlashAttnBwdSm80INS1_25CollectiveMainloopBwdSm80ILi2ELi2EN4cute5tupleIJNS5_1CILi128EEES8_NS7_ILi64EEEEEENS_10bfloat16_tEfNS_4arch4Sm80ELb0ELb0ELb1ELb1ELb0ELb0ELb0ELb0ELi2ELi4ELi4ELi4ELb0EEENS1_24CollectiveEpilogueBwdGQAISA_fSD_Li256ELb1ELb0EEENS1_19SingleTileSchedulerILb1ELb0ELb0ELi128EEEEEEEEEvNT_6ParamsE$_ZN4cute3eso3ESOILb1ELb0EJNS_6LayoutINS_5tupleIJNS3_IJNS_1CILi8EEENS4_ILi1EEEEEENS4_ILi2EEES5_EEENS3_IJNS3_IJS6_NS4_ILi0EEEEEENS4_ILi64EEES5_EEEEENS_10ViewEngineIPN7cutlass10bfloat16_tEEEEEC2ERKSE_RKSJ_) ;  /* 0xfffde2b000007944 */ /* 0x024fea0003c3ffff */
[----:B------:R2:W5:Y:S01]  /*2bd20*/  LDL.64 R48, [R1+0x758] ;  /* 0x0007580001307983 */ /* 0x0005620000100a00 */
[----:B-1----:R-:W-:Y:S01]  /*2bd30*/  IMAD.MOV.U32 R6, RZ, RZ, R44 ;  /* 0x000000ffff067224 */ /* 0x002fe200078e002c */
[----:B------:R-:W-:Y:S01]  /*2bd40*/  MOV R3, R45 ;  /* 0x0000002d00037202 */ /* 0x000fe20000000f00 */
[----:B------:R-:W-:Y:S01]  /*2bd50*/  IMAD.MOV.U32 R64, RZ, RZ, R23 ;  /* 0x000000ffff407224 */ /* 0x000fe200078e0017 */
[----:B------:R-:W-:Y:S02]  /*2bd60*/  MOV R4, 0x2bd80 ;  /* 0x0002bd8000047802 */ /* 0x000fe40000000f00 */
[----:B--2--5:R-:W-:Y:S05]  /*2bd70*/  CALL.REL.NOINC `($_ZN7cutlass13device_kernelIN5flash19enable_sm80_to_sm89INS1_16FlashAttnBwdSm80INS1_25CollectiveMainloopBwdSm80ILi2ELi2EN4cute5tupleIJNS5_1CILi128EEES8_NS7_ILi64EEEEEENS_10bfloat16_tEfNS_4arch4Sm80ELb0ELb0ELb1ELb1ELb0ELb0ELb0ELb0ELi2ELi4ELi4ELi4ELb0EEENS1_24CollectiveEpilogueBwdGQAISA_fSD_Li256ELb1ELb0EEENS1_19SingleTileSchedulerILb1ELb0ELb0ELi128EEEEEEEEEvNT_6ParamsE$_ZN4cute3eso3ESOILb1ELb0EJNS_6LayoutINS_5tupleIJNS3_IJNS3_IJNS_1CILi4EEENS4_ILi2EEEEEENS4_ILi1EEEEEES6_NS4_ILi8EEEEEENS3_IJNS3_IJNS3_IJS8_NS4_ILi32EEEEEENS4_ILi0EEEEEENS4_ILi64EEES5_EEEEENS_10ViewEngineIPN7cutlass10bfloat16_tEEEEEC2ERKSI_RKSN_) ;  /* 0xfffdce6000007944 */ /* 0x024fea0003c3ffff */
[----:B------:R-:W-:Y:S01]  /*2bd80*/  ULDC.64 UR4, c[0x0][0x118] ;  /* 0x0000460000047ab9 */ /* 0x000fe20000000a00 */
[----:B------:R2:W5:Y:S04]  /*2bd90*/  LDL.64 R46, [R1+0x758] ;  /* 0x00075800012e7983 */ /* 0x0005680000100a00 */
[----:B-1----:R2:W5:Y:S01]  /*2bda0*/  LD.E.64 R2, [R50.64] ;  /* 0x0000000432027980 */ /* 0x002562000c101b00 */
[----:B------:R-:W-:-:S02]  /*2bdb0*/  MOV R9, R23 ;  /* 0x0000001700097202 */ /* 0x000fc40000000f00 */
[----:B------:R-:W-:Y:S02]  /*2bdc0*/  MOV R8, 0x2bde0 ;  /* 0x0002bde000087802 */ /* 0x000fe40000000f00 */
[----:B--2--5:R-:W-:Y:S05]  /*2bdd0*/  CALL.REL.NOINC `($_ZN7cutlass13device_kernelIN5flash19enable_sm80_to_sm89INS1_16FlashAttnBwdSm80INS1_25CollectiveMainloopBwdSm80ILi2ELi2EN4cute5tupleIJNS5_1CILi128EEES8_NS7_ILi64EEEEEENS_10bfloat16_tEfNS_4arch4Sm80ELb0ELb0ELb1ELb1ELb0ELb0ELb0ELb0ELi2ELi4ELi4ELi4ELb0EEENS1_24CollectiveEpilogueBwdGQAISA_fSD_Li256ELb1ELb0EEENS1_19SingleTileSchedulerILb1ELb0ELb0ELi128EEEEEEEEEvNT_6ParamsE$_ZN4cute8smem_ptrIPN7cutlass10bfloat16_tEECI1NS_12iter_adaptorIS3_S4_EEES3_) ;  /* 0xfffdefd000007944 */ /* 0x024fea0003c3ffff */
[----:B-1----:R1:W5:Y:S01]  /*2bde0*/  LDL.64 R2, [R1+0x758] ;  /* 0x0007580001027983 */ /* 0x0023620000100a00 */
[----:B------:R-:W-:-:S03]  /*2bdf0*/  MOV R6, 0x2be10 ;  /* 0x0002be1000067802 */ /* 0x000fc60000000f00 */
[----:B-1---5:R-:W-:Y:S05]  /*2be00*/  CALL.REL.NOINC `($_ZN7cutlass13device_kernelIN5flash19enable_sm80_to_sm89INS1_16FlashAttnBwdSm80INS1_25CollectiveMainloopBwdSm80ILi2ELi2EN4cute5tupleIJNS5_1CILi128EEES8_NS7_ILi64EEEEEENS_10bfloat16_tEfNS_4arch4Sm80ELb0ELb0ELb1ELb1ELb0ELb0ELb0ELb0ELi2ELi4ELi4ELi4ELb0EEENS1_24CollectiveEpilogueBwdGQAISA_fSD_Li256ELb1ELb0EEENS1_19SingleTileSchedulerILb1ELb0ELb0ELi128EEEEEEEEEvNT_6ParamsE$_ZN4cute3eso3ESOILb1ELb0EJNS_6LayoutINS_5tupleIJNS3_IJNS_1CILi8EEENS4_ILi1EEEEEENS4_ILi2EEEEEENS3_IJNS3_IJS6_NS4_ILi0EEEEEENS4_ILi8192EEEEEEEENS_10ViewEngineINS_8smem_ptrIPN7cutlass10bfloat16_tEEEEEEEC2ERKSE_RKSL_) ;  /* 0xfffddff000007944 */ /* 0x022fea0003c3ffff */
[----:B-1----:R1:W5:Y:S01]  /*2be10*/  LDL.64 R4, [R1+0x758] ;  /* 0x0007580001047983 */ /* 0x0023620000100a00 */
[----:B------:R-:W-:Y:S01]  /*2be20*/  IMAD.MOV.U32 R8, RZ, RZ, R48 ;  /* 0x000000ffff087224 */ /* 0x000fe200078e0030 */
[----:B------:R-:W-:Y:S02]  /*2be30*/  MOV R3, R49 ;  /* 0x0000003100037202 */ /* 0x000fe40000000f00 */
[----:B------:R-:W-:Y:S02]  /*2be40*/  MOV R6, 0x2be60 ;  /* 0x0002be6000067802 */ /* 0x000fe40000000f00 */
[----:B-1---5:R-:W-:Y:S05]  /*2be50*/  CALL.REL.NOINC `($_ZN7cutlass13device_kernelIN5flash19enable_sm80_to_sm89INS1_16FlashAttnBwdSm80INS1_25CollectiveMainloopBwdSm80ILi2ELi2EN4cute5tupleIJNS5_1CILi128EEES8_NS7_ILi64EEEEEENS_10bfloat16_tEfNS_4arch4Sm80ELb0ELb0ELb1ELb1ELb0ELb0ELb0ELb0ELi2ELi4ELi4ELi4ELb0EEENS1_24CollectiveEpilogueBwdGQAISA_fSD_Li256ELb1ELb0EEENS1_19SingleTileSchedulerILb1ELb0ELb0ELi128EEEEEEEEEvNT_6ParamsE$_ZN4cute3eso3ESOILb1ELb0EJNS_6LayoutINS_5tupleIJNS3_IJNS_1CILi8EEENS4_ILi1EEEEEENS4_ILi2EEEEEENS3_IJNS3_IJS6_NS4_ILi0EEEEEENS4_ILi64EEEEEEEENS_10ViewEngineIPN7cutlass10bfloat16_tEEEEEC2ERKSE_RKSJ_) ;  /* 0xfffddf1000007944 */ /* 0x022fea0003c3ffff */
[----:B-1----:R1:W5:Y:S01]  /*2be60*/  LDL.64 R2, [R1+0x758] ;  /* 0x0007580001027983 */ /* 0x0023620000100a00 */
[----:B------:R-:W-:Y:S02]  /*2be70*/  MOV R7, R5 ;  /* 0x0000000500077202 */ /* 0x000fe40000000f00 */
[----:B------:R-:W-:Y:S02]  /*2be80*/  MOV R6, 0x2bea0 ;  /* 0x0002bea000067802 */ /* 0x000fe40000000f00 */
[----:B-1---5:R-:W-:Y:S05]  /*2be90*/  CALL.REL.NOINC `($_ZN7cutlass13device_kernelIN5flash19enable_sm80_to_sm89INS1_16FlashAttnBwdSm80INS1_25CollectiveMainloopBwdSm80ILi2ELi2EN4cute5tupleIJNS5_1CILi128EEES8_NS7_ILi64EEEEEENS_10bfloat16_tEfNS_4arch4Sm80ELb0ELb0ELb1ELb1ELb0ELb0ELb0ELb0ELi2ELi4ELi4ELi4ELb0EEENS1_24CollectiveEpilogueBwdGQAISA_fSD_Li256ELb1ELb0EEENS1_19SingleTileSchedulerILb1ELb0ELb0ELi128EEEEEEEEEvNT_6ParamsE$_ZN4cute3eso3ESOILb1ELb0EJNS_6LayoutINS_5tupleIJNS3_IJNS_1CILi8EEENS4_ILi1EEEEEENS3_IJNS4_ILi2EEEEEEEEENS3_IJNS3_IJS6_NS4_ILi0EEEEEENS3_IJNS4_ILi8192EEEEEEEEEEENS_10ViewEngineINS_8smem_ptrIPN7cutlass10bfloat16_tEEEEEEEC2ERKSG_RKSN_) ;  /* 0xfffddcd000007944 */ /* 0x022fea0003c3ffff */
[----:B-1----:R1:W5:Y:S01]  /*2bea0*/  LDL.64 R4, [R1+0x758] ;  /* 0x0007580001047983 */ /* 0x0023620000100a00 */
[----:B------:R-:W-:Y:S02]  /*2beb0*/  MOV R8, R2 ;  /* 0x0000000200087202 */ /* 0x000fe40000000f00 */
[----:B------:R-:W-:-:S02]  /*2bec0*/  MOV R6, 0x2bee0 ;  /* 0x0002bee000067802 */ /* 0x000fc40000000f00 */
[----:B-1---5:R-:W-:Y:S05]  /*2bed0*/  CALL.REL.NOINC `($_ZN7cutlass13device_kernelIN5flash19enable_sm80_to_sm89INS1_16FlashAttnBwdSm80INS1_25CollectiveMainloopBwdSm80ILi2ELi2EN4cute5tupleIJNS5_1CILi128EEES8_NS7_ILi64EEEEEENS_10bfloat16_tEfNS_4arch4Sm80ELb0ELb0ELb1ELb1ELb0ELb0ELb0ELb0ELi2ELi4ELi4ELi4ELb0EEENS1_24CollectiveEpilogueBwdGQAISA_fSD_Li256ELb1ELb0EEENS1_19SingleTileSchedulerILb1ELb0ELb0ELi128EEEEEEEEEvNT_6ParamsE$_ZN4cute3eso3ESOILb1ELb0EJNS_6LayoutINS_5tupleIJNS3_IJNS_1CILi8EEENS4_ILi1EEEEEENS3_IJNS4_ILi2EEEEEEEEENS3_IJNS3_IJS6_NS4_ILi0EEEEEENS3_IJNS4_ILi64EEEEEEEEEEENS_10ViewEngineIPN7cutlass10bfloat16_tEEEEEC2ERKSG_RKSL_) ;  /* 0xfffddc4000007944 */ /* 0x022fea0003c3ffff */
[----:B-1----:R1:W5:Y:S01]  /*2bee0*/  LDL.64 R2, [R1+0x758] ;  /* 0x0007580001027983 */ /* 0x0023620000100a00 */
[----:B------:R-:W-:-:S03]  /*2bef0*/  MOV R8, 0x2bf10 ;  /* 0x0002bf1000087802 */ /* 0x000fc60000000f00 */
[----:B-1---5:R-:W-:Y:S05]  /*2bf00*/  CALL.REL.NOINC `($_ZN7cutlass13device_kernelIN5flash19enable_sm80_to_sm89INS1_16FlashAttnBwdSm80INS1_25CollectiveMainloopBwdSm80ILi2ELi2EN4cute5tupleIJNS5_1CILi128EEES8_NS7_ILi64EEEEEENS_10bfloat16_tEfNS_4arch4Sm80ELb0ELb0ELb1ELb1ELb0ELb0ELb0ELb0ELi2ELi4ELi4ELi4ELb0EEENS1_24CollectiveEpilogueBwdGQAISA_fSD_Li256ELb1ELb0EEENS1_19SingleTileSchedulerILb1ELb0ELb0ELi128EEEEEEEEEvNT_6ParamsE$_ZN4cute3eso3ESOILb1ELb0EJNS_6LayoutINS_5tupleIJNS3_IJNS3_IJNS_1CILi8EEENS4_ILi1EEEEEES6_EEENS3_IJNS3_IJS6_S6_EEENS4_ILi2EEEEEEEEENS3_IJNS3_IJNS3_IJS6_NS4_ILi0EEEEEESD_EEENS3_IJNS3_IJSD_SD_EEENS4_ILi64EEEEEEEEEEENS_10ViewEngineIPN7cutlass10bfloat16_tEEEEEC2ERKSK_RKSP_) ;  /* 0xfffdcdc000007944 */ /* 0x022fea0003c3ffff */
[----:B-1----:R1:W5:Y:S01]  /*2bf10*/  LDL.64 R2, [R1+0x758] ;  /* 0x0007580001027983 */ /* 0x0023620000100a00 */
[----:B------:R-:W-:-:S02]  /*2bf20*/  MOV R7, R5 ;  /* 0x0000000500077202 */ /* 0x000fc40000000f00 */
[----:B------:R-:W-:Y:S02]  /*2bf30*/  MOV R6, 0x2bf50 ;  /* 0x0002bf5000067802 */ /* 0x000fe40000000f00 */
[----:B-1---5:R-:W-:Y:S05]  /*2bf40*/  CALL.REL.NOINC `($_ZN7cutlass13device_kernelIN5flash19enable_sm80_to_sm89INS1_16FlashAttnBwdSm80INS1_25CollectiveMainloopBwdSm80ILi2ELi2EN4cute5tupleIJNS5_1CILi128EEES8_NS7_ILi64EEEEEENS_10bfloat16_tEfNS_4arch4Sm80ELb0ELb0ELb1ELb1ELb0ELb0ELb0ELb0ELi2ELi4ELi4ELi4ELb0EEENS1_24CollectiveEpilogueBwdGQAISA_fSD_Li256ELb1ELb0EEENS1_19SingleTileSchedulerILb1ELb0ELb0ELi128EEEEEEEEEvNT_6ParamsE$_ZN4cute3eso3ESOILb1ELb0EJNS_6LayoutINS_5tupleIJNS3_IJNS3_IJNS_1CILi8EEENS4_ILi1EEEEEES6_EEENS3_IJNS3_IJS6_S6_EEENS4_ILi2EEEEEEEEENS3_IJNS3_IJNS3_IJS6_NS4_ILi0EEEEEESD_EEENS3_IJNS3_IJSD_SD_EEENS4_ILi8192EEEEEEEEEEENS_10ViewEngineINS_8smem_ptrIPN7cutlass10bfloat16_tEEEEEEEC2ERKSK_RKSR_) ;  /* 0xfffdcdc000007944 */ /* 0x022fea0003c3ffff */
[----:B-1----:R1:W5:Y:S01]  /*2bf50*/  LDL.64 R4, [R1+0x758] ;  /* 0x0007580001047983 */ /* 0x0023620000100a00 */
[----:B------:R-:W-:Y:S02]  /*2bf60*/  MOV R8, R2 ;  /* 0x0000000200087202 */ /* 0x000fe40000000f00 */
[----:B------:R-:W-:Y:S02]  /*2bf70*/  MOV R6, 0x2bf90 ;  /* 0x0002bf9000067802 */ /* 0x000fe40000000f00 */
[----:B-1---5:R-:W-:Y:S05]  /*2bf80*/  CALL.REL.NOINC `($_ZN7cutlass13device_kernelIN5flash19enable_sm80_to_sm89INS1_16FlashAttnBwdSm80INS1_25CollectiveMainloopBwdSm80ILi2ELi2EN4cute5tupleIJNS5_1CILi128EEES8_NS7_ILi64EEEEEENS_10bfloat16_tEfNS_4arch4Sm80ELb0ELb0ELb1ELb1ELb0ELb0ELb0ELb0ELi2ELi4ELi4ELi4ELb0EEENS1_24CollectiveEpilogueBwdGQAISA_fSD_Li256ELb1ELb0EEENS1_19SingleTileSchedulerILb1ELb0ELb0ELi128EEEEEEEEEvNT_6ParamsE$_ZN4cute3eso3ESOILb1ELb0EJNS_6LayoutINS_5tupleIJNS3_IJNS_1CILi8EEENS4_ILi1EEEEEENS4_ILi2EEEEEENS3_IJNS3_IJS6_NS4_ILi0EEEEEENS4_ILi64EEEEEEEENS_10ViewEngineIPN7cutlass10bfloat16_tEEEEEC2ERKSE_RKSJ_) ;  /* 0xfffddde000007944 */ /* 0x022fea0003c3ffff */
[----:B------:R2:W5:Y:S01]  /*2bf90*/  LDL.64 R16, [R1+0x758] ;  /* 0x0007580001107983 */ /* 0x0005620000100a00 */
[----:B-1----:R-:W-:Y:S01]  /*2bfa0*/  IMAD.MOV.U32 R2, RZ, RZ, R4 ;  /* 0x000000ffff027224 */ /* 0x002fe200078e0004 */
[----:B------:R-:W-:Y:S01]  /*2bfb0*/  MOV R3, R5 ;  /* 0x0000000500037202 */ /* 0x000fe20000000f00 */
[----:B------:R-:W-:Y:S01]  /*2bfc0*/  IMAD.MOV.U32 R9, RZ, RZ, R23 ;  /* 0x000000ffff097224 */ /* 0x000fe200078e0017 */
[----:B------:R-:W-:Y:S02]  /*2bfd0*/  MOV R8, 0x2bff0 ;  /* 0x0002bff000087802 */ /* 0x000fe40000000f00 */
[----:B--2--5:R-:W-:Y:S05]  /*2bfe0*/  CALL.REL.NOINC `($_ZN7cutlass13device_kernelIN5flash19enable_sm80_to_sm89INS1_16FlashAttnBwdSm80INS1_25CollectiveMainloopBwdSm80ILi2ELi2EN4cute5tupleIJNS5_1CILi128EEES8_NS7_ILi64EEEEEENS_10bfloat16_tEfNS_4arch4Sm80ELb0ELb0ELb1ELb1ELb0ELb0ELb0ELb0ELi2ELi4ELi4ELi4ELb0EEENS1_24CollectiveEpilogueBwdGQAISA_fSD_Li256ELb1ELb0EEENS1_19SingleTileSchedulerILb1ELb0ELb0ELi128EEEEEEEEEvNT_6ParamsE$_ZN4cute8smem_ptrIPN7cutlass10bfloat16_tEECI1NS_12iter_adaptorIS3_S4_EEES3_) ;  /* 0xfffdedc000007944 */ /* 0x024fea0003c3ffff */
[----:B-1----:R1:W5:Y:S01]  /*2bff0*/  LDL.64 R2, [R1+0x758] ;  /* 0x0007580001027983 */ /* 0x0023620000100a00 */
[----:B------:R-:W-:-:S03]  /*2c000*/  MOV R6, 0x2c020 ;  /* 0x0002c02000067802 */ /* 0x000fc60000000f00 */
[----:B-1---5:R-:W-:Y:S05]  /*2c010*/  CALL.REL.NOINC `($_ZN7cutlass13device_kernelIN5flash19enable_sm80_to_sm89INS1_16FlashAttnBwdSm80INS1_25CollectiveMainloopBwdSm80ILi2ELi2EN4cute5tupleIJNS5_1CILi128EEES8_NS7_ILi64EEEEEENS_10bfloat16_tEfNS_4arch4Sm80ELb0ELb0ELb1ELb1ELb0ELb0ELb0ELb0ELi2ELi4ELi4ELi4ELb0EEENS1_24CollectiveEpilogueBwdGQAISA_fSD_Li256ELb1ELb0EEENS1_19SingleTileSchedulerILb1ELb0ELb0ELi128EEEEEEEEEvNT_6ParamsE$_ZN4cute3eso3ESOILb1ELb0EJNS_6LayoutINS_5tupleIJNS3_IJNS_1CILi8EEENS4_ILi1EEEEEENS4_ILi2EEEEEENS3_IJNS3_IJS6_NS4_ILi0EEEEEENS4_ILi8192EEEEEEEENS_10ViewEngineINS_8smem_ptrIPN7cutlass10bfloat16_tEEEEEEEC2ERKSE_RKSL_) ;  /* 0xfffddde000007944 */ /* 0x022fea0003c3ffff */
        /* <DEDUP_REMOVED lines=127> */
[----:B-1----:R-:W-:Y:S05]  /*2c810*/  CALL.REL.NOINC `($_ZN7cutlass13device_kernelIN5flash19enable_sm80_to_sm89INS1_16FlashAttnBwdSm80INS1_25CollectiveMainloopBwdSm80ILi2ELi2EN4cute5tupleIJNS5_1CILi128EEES8_NS7_ILi64EEEEEENS_10bfloat16_tEfNS_4arch4Sm80ELb0ELb0ELb1ELb1ELb0ELb0ELb0ELb0ELi2ELi4ELi4ELi4ELb0EEENS1_24CollectiveEpilogueBwdGQAISA_fSD_Li256ELb1ELb0EEENS1_19SingleTileSchedulerILb1ELb0ELb0ELi128EEEEEEEEEvNT_6ParamsE$_ZZN4cute5sliceINS_5tupleIJNS_10UnderscoreES2_NS_1CILi0EEEEEENS1_IJNS1_IJNS3_ILi1EEES4_EEEiNS3_ILi1024EEEEEEEEDaRKT_RKT0_ENKUlRKT_RKT0_E_clIS2_iEEDaSI_SL_) ;  /* 0xfffdfdb000007944 */ /* 0x002fea0003c3ffff */
[----:B------:R-:W-:Y:S02]  /*2c820*/  MOV R4, 0x2c840 ;  /* 0x0002c84000047802 */ /* 0x000fe40000000f00 */
[----:B-1---5:R-:W-:Y:S05]  /*2c830*/  CALL.REL.NOINC `($_ZN7cutlass13device_kernelIN5flash19enable_sm80_to_sm89INS1_16FlashAttnBwdSm80INS1_25CollectiveMainloopBwdSm80ILi2ELi2EN4cute5tupleIJNS5_1CILi128EEES8_NS7_ILi64EEEEEENS_10bfloat16_tEfNS_4arch4Sm80ELb0ELb0ELb1ELb1ELb0ELb0ELb0ELb0ELi2ELi4ELi4ELi4ELb0EEENS1_24CollectiveEpilogueBwdGQAISA_fSD_Li256ELb1ELb0EEENS1_19SingleTileSchedulerILb1ELb0ELb0ELi128EEEEEEEEEvNT_6ParamsE$_ZZN4cute12filter_tupleINS_5tupleIJNS_10UnderscoreES2_NS_1CILi0EEEEEENS1_IJNS1_IJNS3_ILi1EEES4_EEEiNS3_ILi1024EEEEEEZNS_5sliceIS5_S9_EEDaRKT_RKT0_EUlRKT_RKT0_E_EEDaSD_SG_OT1_ENKUlDpSJ_E_clIJNS1_IJS7_EEENS1_IJiEEENS1_IJEEEEEEDaSQ_) ;  /* 0xfffde9c000007944 */ /* 0x022fea0003c3ffff */
[----:B------:R-:W-:Y:S02]  /*2c840*/  MOV R64, R23 ;  /* 0x0000001700407202 */ /* 0x000fe40000000f00 */
[----:B------:R-:W-:-:S02]  /*2c850*/  MOV R6, 0x2c870 ;  /* 0x0002c87000067802 */ /* 0x000fc40000000f00 */
[----:B-1---5:R-:W-:Y:S05]  /*2c860*/  CALL.REL.NOINC `($_ZN7cutlass13device_kernelIN5flash19enable_sm80_to_sm89INS1_16FlashAttnBwdSm80INS1_25CollectiveMainloopBwdSm80ILi2ELi2EN4cute5tupleIJNS5_1CILi128EEES8_NS7_ILi64EEEEEENS_10bfloat16_tEfNS_4arch4Sm80ELb0ELb0ELb1ELb1ELb0ELb0ELb0ELb0ELi2ELi4ELi4ELi4ELb0EEENS1_24CollectiveEpilogueBwdGQAISA_fSD_Li256ELb1ELb0EEENS1_19SingleTileSchedulerILb1ELb0ELb0ELi128EEEEEEEEEvNT_6ParamsE$_ZN4cute5tupleIJNS0_IJNS0_IJNS_1CILi8EEENS1_ILi1EEEEEENS1_ILi2EEEEEENS0_IJNS0_IJS3_NS1_ILi0EEEEEEiEEEEEC2ERKS6_RKS9_) ;  /* 0xfffddd7000007944 */ /* 0x022fea0003c3ffff */
[----:B-1----:R1:W5:Y:S01]  /*2c870*/  LDL R3, [R1+0x758] ;  /* 0x0007580001037983 */ /* 0x0023620000100800 */
[----:B------:R-:W-:-:S02]  /*2c880*/  MOV R64, R23 ;  /* 0x0000001700407202 */ /* 0x000fc40000000f00 */
[----:B------:R-:W-:Y:S02]  /*2c890*/  MOV R6, 0x2c8b0 ;  /* 0x0002c8b000067802 */ /* 0x000fe40000000f00 */
[----:B-1---5:R-:W-:Y:S05]  /*2c8a0*/  CALL.REL.NOINC `($_ZN7cutlass13device_kernelIN5flash19enable_sm80_to_sm89INS1_16FlashAttnBwdSm80INS1_25CollectiveMainloopBwdSm80ILi2ELi2EN4cute5tupleIJNS5_1CILi128EEES8_NS7_ILi64EEEEEENS_10bfloat16_tEfNS_4arch4Sm80ELb0ELb0ELb1ELb1ELb0ELb0ELb0ELb0ELi2ELi4ELi4ELi4ELb0EEENS1_24CollectiveEpilogueBwdGQAISA_fSD_Li256ELb1ELb0EEENS1_19SingleTileSchedulerILb1ELb0ELb0ELi128EEEEEEEEEvNT_6ParamsE$_ZN4cute3eso3ESOILb0ELb1EJNS_6LayoutINS_5tupleIJNS3_IJNS_1CILi8EEENS4_ILi1EEEEEENS4_ILi2EEEEEENS3_IJNS3_IJS6_NS4_ILi0EEEEEEiEEEEESA_EEC2ERKSD_RKSA_) ;  /* 0xfffda5e000007944 */ /* 0x022fea0003c3ffff */
[----:B------:R2:W5:Y:S01]  /*2c8b0*/  LDL R4, [R1+0x758] ;  /* 0x0007580001047983 */ /* 0x0005620000100800 */
[----:B------:R-:W-:Y:S01]  /*2c8c0*/  IMAD.MOV.U32 R9, RZ, RZ, R23 ;  /* 0x000000ffff097224 */ /* 0x000fe200078e0017 */
[----:B-1----:R-:W-:Y:S01]  /*2c8d0*/  MOV R2, R52 ;  /* 0x0000003400027202 */ /* 0x002fe20000000f00 */
[----:B------:R-:W-:Y:S01]  /*2c8e0*/  IMAD.MOV.U32 R3, RZ, RZ, R53 ;  /* 0x000000ffff037224 */ /* 0x000fe200078e0035 */
[----:B------:R-:W-:Y:S02]  /*2c8f0*/  MOV R8, 0x2c910 ;  /* 0x0002c91000087802 */ /* 0x000fe40000000f00 */
[----:B--2--5:R-:W-:Y:S05]  /*2c900*/  CALL.REL.NOINC `($_ZN7cutlass13device_kernelIN5flash19enable_sm80_to_sm89INS1_16FlashAttnBwdSm80INS1_25CollectiveMainloopBwdSm80ILi2ELi2EN4cute5tupleIJNS5_1CILi128EEES8_NS7_ILi64EEEEEENS_10bfloat16_tEfNS_4arch4Sm80ELb0ELb0ELb1ELb1ELb0ELb0ELb0ELb0ELi2ELi4ELi4ELi4ELb0EEENS1_24CollectiveEpilogueBwdGQAISA_fSD_Li256ELb1ELb0EEENS1_19SingleTileSchedulerILb1ELb0ELb0ELi128EEEEEEEEEvNT_6ParamsE$_ZN4cute8smem_ptrIPN7cutlass10bfloat16_tEECI1NS_12iter_adaptorIS3_S4_EEES3_) ;  /* 0xfffde4a000007944 */ /* 0x024fea0003c3ffff */
[----:B-1----:R-:W2:Y:S01]  /*2c910*/  LDL.64 R2, [R1+0x758] ;  /* 0x0007580001027983 */ /* 0x002ea20000100a00 */
[----:B------:R-:W-:Y:S01]  /*2c920*/  IMAD.MOV.U32 R6, RZ, RZ, R4 ;  /* 0x000000ffff067224 */ /* 0x000fe200078e0004 */
[----:B------:R-:W-:Y:S01]  /*2c930*/  MOV R64, R23 ;  /* 0x0000001700407202 */ /* 0x000fe20000000f00 */
[----:B------:R-:W-:Y:S01]  /*2c940*/  IMAD.MOV.U32 R56, RZ, RZ, R22 ;  /* 0x000000ffff387224 */ /* 0x000fe200078e0016 */
[----:B------:R-:W-:Y:S01]  /*2c950*/  MOV R4, 0x2c980 ;  /* 0x0002c98000047802 */ /* 0x000fe20000000f00 */
[----:B--2---:R1:W-:Y:S04]  /*2c960*/  STL.64 [R1+0x770], R2 ;  /* 0x0007700201007387 */ /* 0x0043e80000100a00 */
[----:B-1----:R-:W-:Y:S05]  /*2c970*/  CALL.REL.NOINC `($_ZN7cutlass13device_kernelIN5flash19enable_sm80_to_sm89INS1_16FlashAttnBwdSm80INS1_25CollectiveMainloopBwdSm80ILi2ELi2EN4cute5tupleIJNS5_1CILi128EEES8_NS7_ILi64EEEEEENS_10bfloat16_tEfNS_4arch4Sm80ELb0ELb0ELb1ELb1ELb0ELb0ELb0ELb0ELi2ELi4ELi4ELi4ELb0EEENS1_24CollectiveEpilogueBwdGQAISA_fSD_Li256ELb1ELb0EEENS1_19SingleTileSchedulerILb1ELb0ELb0ELi128EEEEEEEEEvNT_6ParamsE$_ZN4cute3eso3ESOILb0ELb0EJNS_6LayoutINS_5tupleIJNS3_IJNS_1CILi8EEENS4_ILi1EEEEEENS4_ILi2EEEEEENS3_IJNS3_IJS6_NS4_ILi0EEEEEEiEEEEENS_10ViewEngineINS_8smem_ptrIPN7cutlass10bfloat16_tEEEEEEEC2ERKSD_RKSK_) ;  /* 0xfffd98e000007944 */ /* 0x002fea0003c3ffff */
[----:B-1----:R1:W5:Y:S04]  /*2c980*/  LDL R8, [R1+0x758] ;  /* 0x0007580001087983 */ /* 0x0023680000100800 */
[----:B------:R1:W5:Y:S01]  /*2c990*/  LDL.64 R12, [R1+0x760] ;  /* 0x00076000010c7983 */ /* 0x0003620000100a00 */
[----:B------:R-:W-:Y:S01]  /*2c9a0*/  IMAD.MOV.U32 R64, RZ, RZ, R23 ;  /* 0x000000ffff407224 */ /* 0x000fe200078e0017 */
[----:B------:R-:W-:Y:S01]  /*2c9b0*/  MOV R10, R46 ;  /* 0x0000002e000a7202 */ /* 0x000fe20000000f00 */
[----:B------:R-:W-:Y:S01]  /*2c9c0*/  IMAD.MOV.U32 R11, RZ, RZ, R47 ;  /* 0x000000ffff0b7224 */ /* 0x000fe200078e002f */
[----:B------:R-:W-:-:S02]  /*2c9d0*/  MOV R6, 0x2c9f0 ;  /* 0x0002c9f000067802 */ /* 0x000fc40000000f00 */
[----:B-1---5:R-:W-:Y:S05]  /*2c9e0*/  CALL.REL.NOINC `($_ZN7cutlass13device_kernelIN5flash19enable_sm80_to_sm89INS1_16FlashAttnBwdSm80INS1_25CollectiveMainloopBwdSm80ILi2ELi2EN4cute5tupleIJNS5_1CILi128EEES8_NS7_ILi64EEEEEENS_10bfloat16_tEfNS_4arch4Sm80ELb0ELb0ELb1ELb1ELb0ELb0ELb0ELb0ELi2ELi4ELi4ELi4ELb0EEENS1_24CollectiveEpilogueBwdGQAISA_fSD_Li256ELb1ELb0EEENS1_19SingleTileSchedulerILb1ELb0ELb0ELi128EEEEEEEEEvNT_6ParamsE$_ZN4cute3eso3ESOILb1ELb0EJNS_6LayoutINS_5tupleIJNS3_IJNS3_IJNS_1CILi4EEENS4_ILi2EEEEEENS4_ILi1EEEEEES6_EEENS3_IJNS3_IJNS3_IJS8_NS4_ILi32EEEEEENS4_ILi0EEEEEENS4_ILi64EEEEEEEENS_10ViewEngineIPN7cutlass10bfloat16_tEEEEEC2ERKSH_RKSM_) ;  /* 0xfffdc17000007944 */ /* 0x022fea0003c3ffff */
[----:B------:R2:W5:Y:S01]  /*2c9f0*/  LDL.64 R4, [R1+0x758] ;  /* 0x0007580001047983 */ /* 0x0005620000100a00 */
[----:B------:R-:W-:-:S02]  /*2ca00*/  MOV R3, R8 ;  /* 0x0000000800037202 */ /* 0x000fc40000000f00 */
[----:B------:R-:W-:Y:S02]  /*2ca10*/  MOV R6, 0x2ca30 ;  /* 0x0002ca3000067802 */ /* 0x000fe40000000f00 */
[----:B-12--5:R-:W-:Y:S05]  /*2ca20*/  CALL.REL.NOINC `($_ZN7cutlass13device_kernelIN5flash19enable_sm80_to_sm89INS1_16FlashAttnBwdSm80INS1_25CollectiveMainloopBwdSm80ILi2ELi2EN4cute5tupleIJNS5_1CILi128EEES8_NS7_ILi64EEEEEENS_10bfloat16_tEfNS_4arch4Sm80ELb0ELb0ELb1ELb1ELb0ELb0ELb0ELb0ELi2ELi4ELi4ELi4ELb0EEENS1_24CollectiveEpilogueBwdGQAISA_fSD_Li256ELb1ELb0EEENS1_19SingleTileSchedulerILb1ELb0ELb0ELi128EEEEEEEEEvNT_6ParamsE$_ZZN4cute4takeILi1ELi2ENS_5tupleIJNS1_IJNS_1CILi1EEENS2_ILi0EEEEEEiEEEEEDaRKT1_ENKUlDpRKT_E_clIJiEEEDaSD_) ;  /* 0xfffdf90000007944 */ /* 0x026fea0003c3ffff */
[----:B------:R-:W-:Y:S02]  /*2ca30*/  MOV R64, R23 ;  /* 0x0000001700407202 */ /* 0x000fe40000000f00 */
[----:B------:R-:W-:Y:S02]  /*2ca40*/  MOV R6, 0x2ca60 ;  /* 0x0002ca6000067802 */ /* 0x000fe40000000f00 */
[----:B-1---5:R-:W-:Y:S05]  /*2ca50*/  CALL.REL.NOINC `($_ZN7cutlass13device_kernelIN5flash19enable_sm80_to_sm89INS1_16FlashAttnBwdSm80INS1_25CollectiveMainloopBwdSm80ILi2ELi2EN4cute5tupleIJNS5_1CILi128EEES8_NS7_ILi64EEEEEENS_10bfloat16_tEfNS_4arch4Sm80ELb0ELb0ELb1ELb1ELb0ELb0ELb0ELb0ELi2ELi4ELi4ELi4ELb0EEENS1_24CollectiveEpilogueBwdGQAISA_fSD_Li256ELb1ELb0EEENS1_19SingleTileSchedulerILb1ELb0ELb0ELi128EEEEEEEEEvNT_6ParamsE$_ZN4cute3eso3ESOILb1ELb0EJNS_5tupleIJNS_1CILi1EEENS3_ILi0EEEEEENS2_IJiEEEEEC2ERKS6_RKS7_) ;  /* 0xfffdb9f000007944 */ /* 0x022fea0003c3ffff */
[----:B-1----:R1:W5:Y:S01]  /*2ca60*/  LDL R3, [R1+0x758] ;  /* 0x0007580001037983 */ /* 0x0023620000100800 */
[----:B------:R-:W-:Y:S02]  /*2ca70*/  MOV R64, R23 ;  /* 0x0000001700407202 */ /* 0x000fe40000000f00 */
[----:B------:R-:W-:Y:S02]  /*2ca80*/  MOV R6, 0x2caa0 ;  /* 0x0002caa000067802 */ /* 0x000fe40000000f00 */
[----:B-1---5:R-:W-:Y:S05]  /*2ca90*/  CALL.REL.NOINC `($_ZN7cutlass13device_kernelIN5flash19enable_sm80_to_sm89INS1_16FlashAttnBwdSm80INS1_25CollectiveMainloopBwdSm80ILi2ELi2EN4cute5tupleIJNS5_1CILi128EEES8_NS7_ILi64EEEEEENS_10bfloat16_tEfNS_4arch4Sm80ELb0ELb0ELb1ELb1ELb0ELb0ELb0ELb0ELi2ELi4ELi4ELi4ELb0EEENS1_24CollectiveEpilogueBwdGQAISA_fSD_Li256ELb1ELb0EEENS1_19SingleTileSchedulerILb1ELb0ELb0ELi128EEEEEEEEEvNT_6ParamsE$_ZN4cute5tupleIJNS0_IJNS0_IJNS_1CILi8EEENS1_ILi1EEEEEENS0_IJNS1_ILi2EEEEEEEEENS0_IJNS0_IJS3_NS1_ILi0EEEEEENS0_IJiEEEEEEEEC2ERKS7_RKSB_) ;  /* 0xfffddb0000007944 */ /* 0x022fea0003c3ffff */
[----:B------:R2:W5:Y:S01]  /*2caa0*/  LDL R8, [R1+0x758] ;  /* 0x0007580001087983 */ /* 0x0005620000100800 */
[----:B------:R-:W-:Y:S01]  /*2cab0*/  IMAD.MOV.U32 R64, RZ, RZ, R23 ;  /* 0x000000ffff407224 */ /* 0x000fe200078e0017 */
[----:B------:R-:W-:Y:S02]  /*2cac0*/  MOV R56, R22 ;  /* 0x0000001600387202 */ /* 0x000fe40000000f00 */
[----:B------:R2:W-:Y:S01]  /*2cad0*/  STL.64 [R1+0x770], R12 ;  /* 0x0007700c01007387 */ /* 0x0005e20000100a00 */
[----:B------:R-:W-:-:S03]  /*2cae0*/  MOV R6, 0x2cb00 ;  /* 0x0002cb0000067802 */ /* 0x000fc60000000f00 */
[----:B-12--5:R-:W-:Y:S05]  /*2caf0*/  CALL.REL.NOINC `($_ZN7cutlass13device_kernelIN5flash19enable_sm80_to_sm89INS1_16FlashAttnBwdSm80INS1_25CollectiveMainloopBwdSm80ILi2ELi2EN4cute5tupleIJNS5_1CILi128EEES8_NS7_ILi64EEEEEENS_10bfloat16_tEfNS_4arch4Sm80ELb0ELb0ELb1ELb1ELb0ELb0ELb0ELb0ELi2ELi4ELi4ELi4ELb0EEENS1_24CollectiveEpilogueBwdGQAISA_fSD_Li256ELb1ELb0EEENS1_19SingleTileSchedulerILb1ELb0ELb0ELi128EEEEEEEEEvNT_6ParamsE$_ZN4cute3eso3ESOILb0ELb0EJNS_6LayoutINS_5tupleIJNS3_IJNS_1CILi8EEENS4_ILi1EEEEEENS3_IJNS4_ILi2EEEEEEEEENS3_IJNS3_IJS6_NS4_ILi0EEEEEENS3_IJiEEEEEEEENS_10ViewEngineINS_8smem_ptrIPN7cutlass10bfloat16_tEEEEEEEC2ERKSF_RKSM_) ;  /* 0xfffd96f000007944 */ /* 0x026fea0003c3ffff */
[----:B-1----:R1:W5:Y:S04]  /*2cb00*/  LDL R8, [R1+0x758] ;  /* 0x0007580001087983 */ /* 0x0023680000100800 */
[----:B------:R1:W5:Y:S01]  /*2cb10*/  LDL.64 R16, [R1+0x760] ;  /* 0x0007600001107983 */ /* 0x0003620000100a00 */
[----:B------:R-:W-:-:S02]  /*2cb20*/  MOV R64, R23 ;  /* 0x0000001700407202 */ /* 0x000fc40000000f00 */
[----:B------:R-:W-:Y:S02]  /*2cb30*/  MOV R6, 0x2cb50 ;  /* 0x0002cb5000067802 */ /* 0x000fe40000000f00 */
[----:B-1---5:R-:W-:Y:S05]  /*2cb40*/  CALL.REL.NOINC `($_ZN7cutlass13device_kernelIN5flash19enable_sm80_to_sm89INS1_16FlashAttnBwdSm80INS1_25CollectiveMainloopBwdSm80ILi2ELi2EN4cute5tupleIJNS5_1CILi128EEES8_NS7_ILi64EEEEEENS_10bfloat16_tEfNS_4arch4Sm80ELb0ELb0ELb1ELb1ELb0ELb0ELb0ELb0ELi2ELi4ELi4ELi4ELb0EEENS1_24CollectiveEpilogueBwdGQAISA_fSD_Li256ELb1ELb0EEENS1_19SingleTileSchedulerILb1ELb0ELb0ELi128EEEEEEEEEvNT_6ParamsE$_ZN4cute3eso3ESOILb1ELb0EJNS_6LayoutINS_5tupleIJNS3_IJNS3_IJNS_1CILi4EEENS4_ILi2EEEEEENS4_ILi1EEEEEENS3_IJS6_EEEEEENS3_IJNS3_IJNS3_IJS8_NS4_ILi32EEEEEENS4_ILi0EEEEEENS3_IJNS4_ILi64EEEEEEEEEEENS_10ViewEngineIPN7cutlass10bfloat16_tEEEEEC2ERKSJ_RKSO_) ;  /* 0xfffdbfd000007944 */ /* 0x022fea0003c3ffff */
[----:B-1----:R1:W5:Y:S01]  /*2cb50*/  LDL.64 R2, [R1+0x758] ;  /* 0x0007580001027983 */ /* 0x0023620000100a00 */
[----:B------:R-:W-:Y:S02]  /*2cb60*/  MOV R64, R23 ;  /* 0x0000001700407202 */ /* 0x000fe40000000f00 */
[----:B------:R-:W-:Y:S02]  /*2cb70*/  MOV R6, 0x2cb90 ;  /* 0x0002cb9000067802 */ /* 0x000fe40000000f00 */
[----:B-1---5:R-:W-:Y:S05]  /*2cb80*/  CALL.REL.NOINC `($_ZN7cutlass13device_kernelIN5flash19enable_sm80_to_sm89INS1_16FlashAttnBwdSm80INS1_25CollectiveMainloopBwdSm80ILi2ELi2EN4cute5tupleIJNS5_1CILi128EEES8_NS7_ILi64EEEEEENS_10bfloat16_tEfNS_4arch4Sm80ELb0ELb0ELb1ELb1ELb0ELb0ELb0ELb0ELi2ELi4ELi4ELi4ELb0EEENS1_24CollectiveEpilogueBwdGQAISA_fSD_Li256ELb1ELb0EEENS1_19SingleTileSchedulerILb1ELb0ELb0ELi128EEEEEEEEEvNT_6ParamsE$_ZN4cute3eso3ESOILb1ELb0EJNS_6LayoutINS_5tupleIJNS3_IJNS3_IJNS3_IJNS_1CILi4EEENS4_ILi2EEEEEENS4_ILi1EEEEEES8_EEENS3_IJNS3_IJNS3_IJS8_S8_EEES8_EEES6_EEEEEENS3_IJNS3_IJNS3_IJNS3_IJS8_NS4_ILi32EEEEEENS4_ILi0EEEEEESH_EEENS3_IJNS3_IJNS3_IJSH_SH_EEESH_EEENS4_ILi64EEEEEEEEEEENS_10ViewEngineIPN7cutlass10bfloat16_tEEEEEC2ERKSP_RKSU_) ;  /* 0xfffdbe7000007944 */ /* 0x022fea0003c3ffff */
[----:B------:R2:W5:Y:S01]  /*2cb90*/  LDL.64 R10, [R1+0x758] ;  /* 0x00075800010a7983 */ /* 0x0005620000100a00 */
[----:B-1----:R-:W-:Y:S01]  /*2cba0*/  IMAD.MOV.U32 R3, RZ, RZ, R8 ;  /* 0x000000ffff037224 */ /* 0x002fe200078e0008 */
[----:B------:R-:W-:Y:S02]  /*2cbb0*/  MOV R64, R23 ;  /* 0x0000001700407202 */ /* 0x000fe40000000f00 */
[----:B------:R-:W-:Y:S02]  /*2cbc0*/  MOV R4, 0x2cbe0 ;  /* 0x0002cbe000047802 */ /* 0x000fe40000000f00 */
[----:B--2--5:R-:W-:Y:S05]  /*2cbd0*/  CALL.REL.NOINC `($_ZN7cutlass13device_kernelIN5flash19enable_sm80_to_sm89INS1_16FlashAttnBwdSm80INS1_25CollectiveMainloopBwdSm80ILi2ELi2EN4cute5tupleIJNS5_1CILi128EEES8_NS7_ILi64EEEEEENS_10bfloat16_tEfNS_4arch4Sm80ELb0ELb0ELb1ELb1ELb0ELb0ELb0ELb0ELi2ELi4ELi4ELi4ELb0EEENS1_24CollectiveEpilogueBwdGQAISA_fSD_Li256ELb1ELb0EEENS1_19SingleTileSchedulerILb1ELb0ELb0ELi128EEEEEEEEEvNT_6ParamsE$_ZN4cute5tupleIJNS0_IJNS_1CILi2EEEEEENS0_IJiEEEEEC2ERKS3_RKS4_) ;  /* 0xfffddc4000007944 */ /* 0x024fea0003c3ffff */
[----:B-1----:R-:W2:Y:S01]  /*2cbe0*/  LDL R3, [R1+0x758] ;  /* 0x0007580001037983 */ /* 0x002ea20000100800 */
[----:B------:R-:W-:Y:S02]  /*2cbf0*/  MOV R2, R54 ;  /* 0x0000003600027202 */ /* 0x000fe40000000f00 */
[----:B------:R-:W-:Y:S01]  /*2cc00*/  MOV R12, 0x2cc30 ;  /* 0x0002cc30000c7802 */ /* 0x000fe20000000f00 */
[----:B--2---:R1:W-:Y:S04]  /*2cc10*/  STL [R14], R3 ;  /* 0x000000030e007387 */ /* 0x0043e80000100800 */
[----:B-1----:R-:W-:Y:S05]  /*2cc20*/  CALL.REL.NOINC `($_ZN7cutlass13device_kernelIN5flash19enable_sm80_to_sm89INS1_16FlashAttnBwdSm80INS1_25CollectiveMainloopBwdSm80ILi2ELi2EN4cute5tupleIJNS5_1CILi128EEES8_NS7_ILi64EEEEEENS_10bfloat16_tEfNS_4arch4Sm80ELb0ELb0ELb1ELb1ELb0ELb0ELb0ELb0ELi2ELi4ELi4ELi4ELb0EEENS1_24CollectiveEpilogueBwdGQAISA_fSD_Li256ELb1ELb0EEENS1_19SingleTileSchedulerILb1ELb0ELb0ELi128EEEEEEEEEvNT_6ParamsE$_ZZN4cute14logical_divideINS_5tupleIJNS1_IJNS_1CILi8EEENS2_ILi1EEEEEENS1_IJNS2_ILi2EEEEEEEEENS1_IJNS1_IJS4_NS2_ILi0EEEEEENS1_IJiEEEEEENS1_IJS5_NS_6LayoutIS4_S9_EEEEEEEDaRKNSD_IT_T0_EERKT1_ENKUlRKT_RKT0_E_clINSD_IS7_SB_EESE_EEDaSQ_ST_) ;  /* 0xfffdf23000007944 */ /* 0x002fea0003c3ffff */
[----:B------:R-:W-:Y:S02]  /*2cc30*/  MOV R64, R23 ;  /* 0x0000001700407202 */ /* 0x000fe40000000f00 */
[----:B------:R-:W-:-:S02]  /*2cc40*/  MOV R4, 0x2cc60 ;  /* 0x0002cc6000047802 */ /* 0x000fc40000000f00 */
[----:B-1---5:R-:W-:Y:S05]  /*2cc50*/  CALL.REL.NOINC `($_ZN7cutlass13device_kernelIN5flash19enable_sm80_to_sm89INS1_16FlashAttnBwdSm80INS1_25CollectiveMainloopBwdSm80ILi2ELi2EN4cute5tupleIJNS5_1CILi128EEES8_NS7_ILi64EEEEEENS_10bfloat16_tEfNS_4arch4Sm80ELb0ELb0ELb1ELb1ELb0ELb0ELb0ELb0ELi2ELi4ELi4ELi4ELb0EEENS1_24CollectiveEpilogueBwdGQAISA_fSD_Li256ELb1ELb0EEENS1_19SingleTileSchedulerILb1ELb0ELb0ELi128EEEEEEEEEvNT_6ParamsE$_ZN4cute3eso3ESOILb1ELb0EJNS_5tupleIJNS2_IJNS_1CILi1EEENS3_ILi0EEEEEENS2_IJS5_S5_EEEEEENS2_IJS5_iEEEEEC2ERKS8_RKS9_) ;  /* 0xfffdb32000007944 */ /* 0x022fea0003c3ffff */
[----:B-1----:R1:W5:Y:S01]  /*2cc60*/  LDL R3, [R1+0x758] ;  /* 0x0007580001037983 */ /* 0x0023620000100800 */
[----:B------:R-:W-:-:S02]  /*2cc70*/  MOV R64, R23 ;  /* 0x0000001700407202 */ /* 0x000fc40000000f00 */
[----:B------:R-:W-:Y:S02]  /*2cc80*/  MOV R4, 0x2cca0 ;  /* 0x0002cca000047802 */ /* 0x000fe40000000f00 */
[----:B-1---5:R-:W-:Y:S05]  /*2cc90*/  CALL.REL.NOINC `($_ZN7cutlass13device_kernelIN5flash19enable_sm80_to_sm89INS1_16FlashAttnBwdSm80INS1_25CollectiveMainloopBwdSm80ILi2ELi2EN4cute5tupleIJNS5_1CILi128EEES8_NS7_ILi64EEEEEENS_10bfloat16_tEfNS_4arch4Sm80ELb0ELb0ELb1ELb1ELb0ELb0ELb0ELb0ELi2ELi4ELi4ELi4ELb0EEENS1_24CollectiveEpilogueBwdGQAISA_fSD_Li256ELb1ELb0EEENS1_19SingleTileSchedulerILb1ELb0ELb0ELi128EEEEEEEEEvNT_6ParamsE$_ZN4cute5tupleIJNS0_IJNS0_IJNS0_IJNS_1CILi8EEENS1_ILi1EEEEEENS0_IJS3_S3_EEEEEENS0_IJS3_NS1_ILi2EEEEEEEEENS0_IJNS0_IJNS0_IJS3_NS1_ILi0EEEEEENS0_IJSA_SA_EEEEEENS0_IJSA_iEEEEEEEEC2ERKS9_RKSF_) ;  /* 0xfffdd6d000007944 */ /* 0x022fea0003c3ffff */
[----:B-1----:R1:W5:Y:S01]  /*2cca0*/  LDL R3, [R1+0x758] ;  /* 0x0007580001037983 */ /* 0x0023620000100800 */
[----:B------:R-:W-:Y:S02]  /*2ccb0*/  MOV R64, R23 ;  /* 0x0000001700407202 */ /* 0x000fe40000000f00 */
[----:B------:R-:W-:Y:S02]  /*2ccc0*/  MOV R4, 0x2cce0 ;  /* 0x0002cce000047802 */ /* 0x000fe40000000f00 */
[----:B-1---5:R-:W-:Y:S05]  /*2ccd0*/  CALL.REL.NOINC `($_ZN7cutlass13device_kernelIN5flash19enable_sm80_to_sm89INS1_16FlashAttnBwdSm80INS1_25CollectiveMainloopBwdSm80ILi2ELi2EN4cute5tupleIJNS5_1CILi128EEES8_NS7_ILi64EEEEEENS_10bfloat16_tEfNS_4arch4Sm80ELb0ELb0ELb1ELb1ELb0ELb0ELb0ELb0ELi2ELi4ELi4ELi4ELb0EEENS1_24CollectiveEpilogueBwdGQAISA_fSD_Li256ELb1ELb0EEENS1_19SingleTileSchedulerILb1ELb0ELb0ELi128EEEEEEEEEvNT_6ParamsE$_ZN4cute3eso3ESOILb1ELb0EJNS_5tupleIJNS2_IJNS_1CILi1EEENS3_ILi0EEEEEENS2_IJS5_S5_EEEEEENS2_IJS5_iEEEEEC2ERKS8_RKS9_) ;  /* 0xfffdb2a000007944 */ /* 0x022fea0003c3ffff */
[----:B-1----:R1:W5:Y:S01]  /*2cce0*/  LDL R3, [R1+0x758] ;  /* 0x0007580001037983 */ /* 0x0023620000100800 */
[----:B------:R-:W-:Y:S02]  /*2ccf0*/  MOV R64, R23 ;  /* 0x0000001700407202 */ /* 0x000fe40000000f00 */
[----:B------:R-:W-:Y:S02]  /*2cd00*/  MOV R4, 0x2cd20 ;  /* 0x0002cd2000047802 */ /* 0x000fe40000000f00 */
[----:B-1---5:R-:W-:Y:S05]  /*2cd10*/  CALL.REL.NOINC `($_ZN7cutlass13device_kernelIN5flash19enable_sm80_to_sm89INS1_16FlashAttnBwdSm80INS1_25CollectiveMainloopBwdSm80ILi2ELi2EN4cute5tupleIJNS5_1CILi128EEES8_NS7_ILi64EEEEEENS_10bfloat16_tEfNS_4arch4Sm80ELb0ELb0ELb1ELb1ELb0ELb0ELb0ELb0ELi2ELi4ELi4ELi4ELb0EEENS1_24CollectiveEpilogueBwdGQAISA_fSD_Li256ELb1ELb0EEENS1_19SingleTileSchedulerILb1ELb0ELb0ELi128EEEEEEEEEvNT_6ParamsE$_ZN4cute3eso3ESOILb1ELb0EJNS_5tupleIJNS_1CILi0EEES4_EEEiEEC2ERKS5_RKi) ;  /* 0xfffdb65000007944 */ /* 0x022fea0003c3ffff */
[----:B-1----:R1:W5:Y:S01]  /*2cd20*/  LDL R3, [R1+0x758] ;  /* 0x0007580001037983 */ /* 0x0023620000100800 */
[----:B------:R-:W-:Y:S02]  /*2cd30*/  MOV R64, R23 ;  /* 0x0000001700407202 */ /* 0x000fe40000000f00 */
[----:B------:R-:W-:Y:S02]  /*2cd40*/  MOV R4, 0x2cd60 ;  /* 0x0002cd6000047802 */ /* 0x000fe40000000f00 */
[----:B-1---5:R-:W-:Y:S05]  /*2cd50*/  CALL.REL.NOINC `($_ZN7cutlass13device_kernelIN5flash19enable_sm80_to_sm89INS1_16FlashAttnBwdSm80INS1_25CollectiveMainloopBwdSm80ILi2ELi2EN4cute5tupleIJNS5_1CILi128EEES8_NS7_ILi64EEEEEENS_10bfloat16_tEfNS_4arch4Sm80ELb0ELb0ELb1ELb1ELb0ELb0ELb0ELb0ELi2ELi4ELi4ELi4ELb0EEENS1_24CollectiveEpilogueBwdGQAISA_fSD_Li256ELb1ELb0EEENS1_19SingleTileSchedulerILb1ELb0ELb0ELi128EEEEEEEEEvNT_6ParamsE$_ZN4cute3eso3ESOILb1ELb0EJNS_5tupleIJNS2_IJNS_1CILi1EEENS3_ILi0EEEEEES5_EEENS2_IJNS2_IJS5_S5_EEEiEEEEEC2ERKS7_RKS9_) ;  /* 0xfffdb26000007944 */ /* 0x022fea0003c3ffff */
[----:B-1----:R1:W5:Y:S01]  /*2cd60*/  LDL R3, [R1+0x758] ;  /* 0x0007580001037983 */ /* 0x0023620000100800 */
[----:B------:R-:W-:-:S02]  /*2cd70*/  MOV R64, R23 ;  /* 0x0000001700407202 */ /* 0x000fc40000000f00 */
[----:B------:R-:W-:Y:S02]  /*2cd80*/  MOV R4, 0x2cda0 ;  /* 0x0002cda000047802 */ /* 0x000fe40000000f00 */
[----:B-1---5:R-:W-:Y:S05]  /*2cd90*/  CALL.REL.NOINC `($_ZN7cutlass13device_kernelIN5flash19enable_sm80_to_sm89INS1_16FlashAttnBwdSm80INS1_25CollectiveMainloopBwdSm80ILi2ELi2EN4cute5tupleIJNS5_1CILi128EEES8_NS7_ILi64EEEEEENS_10bfloat16_tEfNS_4arch4Sm80ELb0ELb0ELb1ELb1ELb0ELb0ELb0ELb0ELi2ELi4ELi4ELi4ELb0EEENS1_24CollectiveEpilogueBwdGQAISA_fSD_Li256ELb1ELb0EEENS1_19SingleTileSchedulerILb1ELb0ELb0ELi128EEEEEEEEEvNT_6ParamsE$_ZN4cute5tupleIJNS0_IJNS0_IJNS0_IJNS_1CILi8EEENS1_ILi1EEEEEES3_EEENS0_IJNS0_IJS3_S3_EEENS1_ILi2EEEEEEEEENS0_IJNS0_IJNS0_IJS3_NS1_ILi0EEEEEESA_EEENS0_IJNS0_IJSA_SA_EEEiEEEEEEEEC2ERKS9_RKSF_) ;  /* 0xfffdd61000007944 */ /* 0x022fea0003c3ffff */
[----:B------:R2:W5:Y:S01]  /*2cda0*/  LDL R6, [R1+0x758] ;  /* 0x0007580001067983 */ /* 0x0005620000100800 */
[----:B------:R-:W-:Y:S01]  /*2cdb0*/  IMAD.MOV.U32 R64, RZ, RZ, R23 ;  /* 0x000000ffff407224 */ /* 0x000fe200078e0017 */
[----:B------:R-:W-:Y:S02]  /*2cdc0*/  MOV R56, R22 ;  /* 0x0000001600387202 */ /* 0x000fe40000000f00 */
[----:B------:R2:W-:Y:S01]  /*2cdd0*/  STL.64 [R1+0x770], R16 ;  /* 0x0007701001007387 */ /* 0x0005e20000100a00 */
[----:B------:R-:W-:-:S03]  /*2cde0*/  MOV R4, 0x2ce00 ;  /* 0x0002ce0000047802 */ /* 0x000fc60000000f00 */
[----:B-12--5:R-:W-:Y:S05]  /*2cdf0*/  CALL.REL.NOINC `($_ZN7cutlass13device_kernelIN5flash19enable_sm80_to_sm89INS1_16FlashAttnBwdSm80INS1_25CollectiveMainloopBwdSm80ILi2ELi2EN4cute5tupleIJNS5_1CILi128EEES8_NS7_ILi64EEEEEENS_10bfloat16_tEfNS_4arch4Sm80ELb0ELb0ELb1ELb1ELb0ELb0ELb0ELb0ELi2ELi4ELi4ELi4ELb0EEENS1_24CollectiveEpilogueBwdGQAISA_fSD_Li256ELb1ELb0EEENS1_19SingleTileSchedulerILb1ELb0ELb0ELi128EEEEEEEEEvNT_6ParamsE$_ZN4cute3eso3ESOILb0ELb0EJNS_6LayoutINS_5tupleIJNS3_IJNS3_IJNS_1CILi8EEENS4_ILi1EEEEEES6_EEENS3_IJNS3_IJS6_S6_EEENS4_ILi2EEEEEEEEENS3_IJNS3_IJNS3_IJS6_NS4_ILi0EEEEEESD_EEENS3_IJNS3_IJSD_SD_EEEiEEEEEEEENS_10ViewEngineINS_8smem_ptrIPN7cutlass10bfloat16_tEEEEEEEC2ERKSJ_RKSQ_) ;  /* 0xfffd8e5000007944 */ /* 0x026fea0003c3ffff */
[----:B-1----:R1:W5:Y:S04]  /*2ce00*/  LDL R8, [R1+0x758] ;  /* 0x0007580001087983 */ /* 0x0023680000100800 */
[----:B------:R1:W5:Y:S01]  /*2ce10*/  LDL.64 R4, [R1+0x760] ;  /* 0x0007600001047983 */ /* 0x0003620000100a00 */
[----:B------:R-:W-:-:S02]  /*2ce20*/  MOV R64, R23 ;  /* 0x0000001700407202 */ /* 0x000fc40000000f00 */
[----:B------:R-:W-:Y:S02]  /*2ce30*/  MOV R6, 0x2ce50 ;  /* 0x0002ce5000067802 */ /* 0x000fe40000000f00 */
[----:B-1---5:R-:W-:Y:S05]  /*2ce40*/  CALL.REL.NOINC `($_ZN7cutlass13device_kernelIN5flash19enable_sm80_to_sm89INS1_16FlashAttnBwdSm80INS1_25CollectiveMainloopBwdSm80ILi2ELi2EN4cute5tupleIJNS5_1CILi128EEES8_NS7_ILi64EEEEEENS_10bfloat16_tEfNS_4arch4Sm80ELb0ELb0ELb1ELb1ELb0ELb0ELb0ELb0ELi2ELi4ELi4ELi4ELb0EEENS1_24CollectiveEpilogueBwdGQAISA_fSD_Li256ELb1ELb0EEENS1_19SingleTileSchedulerILb1ELb0ELb0ELi128EEEEEEEEEvNT_6ParamsE$_ZN4cute3eso3ESOILb1ELb0EJNS_6LayoutINS_5tupleIJNS3_IJNS3_IJNS_1CILi4EEENS4_ILi2EEEEEENS4_ILi1EEEEEES6_EEENS3_IJNS3_IJNS3_IJS8_NS4_ILi32EEEEEENS4_ILi0EEEEEENS4_ILi64EEEEEEEENS_10ViewEngineIPN7cutlass10bfloat16_tEEEEEC2ERKSH_RKSM_) ;  /* 0xfffdbd1000007944 */ /* 0x022fea0003c3ffff */
[----:B------:R2:W5:Y:S01]  /*2ce50*/  LDL.64 R14, [R1+0x758] ;  /* 0x00075800010e7983 */ /* 0x0005620000100a00 */
[----:B------:R-:W-:Y:S02]  /*2ce60*/  MOV R3, R8 ;  /* 0x0000000800037202 */ /* 0x000fe40000000f00 */
[----:B------:R-:W-:Y:S02]  /*2ce70*/  MOV R6, 0x2ce90 ;  /* 0x0002ce9000067802 */ /* 0x000fe40000000f00 */
[----:B-12--5:R-:W-:Y:S05]  /*2ce80*/  CALL.REL.NOINC `($_ZN7cutlass13device_kernelIN5flash19enable_sm80_to_sm89INS1_16FlashAttnBwdSm80INS1_25CollectiveMainloopBwdSm80ILi2ELi2EN4cute5tupleIJNS5_1CILi128EEES8_NS7_ILi64EEEEEENS_10bfloat16_tEfNS_4arch4Sm80ELb0ELb0ELb1ELb1ELb0ELb0ELb0ELb0ELi2ELi4ELi4ELi4ELb0EEENS1_24CollectiveEpilogueBwdGQAISA_fSD_Li256ELb1ELb0EEENS1_19SingleTileSchedulerILb1ELb0ELb0ELi128EEEEEEEEEvNT_6ParamsE$_ZZN4cute5sliceINS_5tupleIJNS1_IJNS_10UnderscoreENS_1CILi0EEEEEENS1_IJS4_S2_EEEEEENS1_IJNS1_IJNS1_IJNS3_ILi1EEES4_EEES4_EEENS1_IJNS1_IJS4_S4_EEEiEEEEEEEEDaRKT_RKT0_ENKUlRKT_RKT0_E_clIS6_SC_EEDaSM_SP_) ;  /* 0xfffdf6d000007944 */ /* 0x026fea0003c3ffff */
[----:B------:R-:W-:Y:S02]  /*2ce90*/  MOV R8, 0x2ceb0 ;  /* 0x0002ceb000087802 */ /* 0x000fe40000000f00 */
[----:B-1----:R-:W-:Y:S05]  /*2cea0*/  CALL.REL.NOINC `($_ZN7cutlass13device_kernelIN5flash19enable_sm80_to_sm89INS1_16FlashAttnBwdSm80INS1_25CollectiveMainloopBwdSm80ILi2ELi2EN4cute5tupleIJNS5_1CILi128EEES8_NS7_ILi64EEEEEENS_10bfloat16_tEfNS_4arch4Sm80ELb0ELb0ELb1ELb1ELb0ELb0ELb0ELb0ELi2ELi4ELi4ELi4ELb0EEENS1_24CollectiveEpilogueBwdGQAISA_fSD_Li256ELb1ELb0EEENS1_19SingleTileSchedulerILb1ELb0ELb0ELi128EEEEEEEEEvNT_6ParamsE$_ZZN4cute12filter_tupleINS_5tupleIJNS1_IJNS_10UnderscoreENS_1CILi0EEEEEENS1_IJS4_S2_EEEEEENS1_IJNS1_IJNS1_IJNS3_ILi1EEES4_EEES4_EEENS1_IJNS1_IJS4_S4_EEEiEEEEEEZNS_5sliceIS7_SD_EEDaRKT_RKT0_EUlRKT_RKT0_E_EEDaSH_SK_OT1_ENKUlDpSN_E_clIJNS1_IJS9_EEENS1_IJiEEEEEEDaSU_) ;  /* 0xfffde09000007944 */ /* 0x002fea0003c3ffff */
[----:B------:R-:W-:Y:S02]  /*2ceb0*/  MOV R64, R23 ;  /* 0x0000001700407202 */ /* 0x000fe40000000f00 */
[----:B------:R-:W-:Y:S02]  /*2cec0*/  MOV R6, 0x2cee0 ;  /* 0x0002cee000067802 */ /* 0x000fe40000000f00 */
[----:B-1---5:R-:W-:Y:S05]  /*2ced0*/  CALL.REL.NOINC `($_ZN7cutlass13device_kernelIN5flash19enable_sm80_to_sm89INS1_16FlashAttnBwdSm80INS1_25CollectiveMainloopBwdSm80ILi2ELi2EN4cute5tupleIJNS5_1CILi128EEES8_NS7_ILi64EEEEEENS_10bfloat16_tEfNS_4arch4Sm80ELb0ELb0ELb1ELb1ELb0ELb0ELb0ELb0ELi2ELi4ELi4ELi4ELb0EEENS1_24CollectiveEpilogueBwdGQAISA_fSD_Li256ELb1ELb0EEENS1_19SingleTileSchedulerILb1ELb0ELb0ELi128EEEEEEEEEvNT_6ParamsE$_ZN4cute5tupleIJNS0_IJNS0_IJNS_1CILi8EEENS1_ILi1EEEEEENS1_ILi2EEEEEENS0_IJNS0_IJS3_NS1_ILi0EEEEEEiEEEEEC2ERKS6_RKS9_) ;  /* 0xfffdd70000007944 */ /* 0x022fea0003c3ffff */
[----:B-1----:R1:W5:Y:S01]  /*2cee0*/  LDL R3, [R1+0x758] ;  /* 0x0007580001037983 */ /* 0x0023620000100800 */
[----:B------:R-:W-:Y:S02]  /*2cef0*/  MOV R64, R23 ;  /* 0x0000001700407202 */ /* 0x000fe40000000f00 */
[----:B------:R-:W-:Y:S02]  /*2cf00*/  MOV R6, 0x2cf20 ;  /* 0x0002cf2000067802 */ /* 0x000fe40000000f00 */
[----:B-1---5:R-:W-:Y:S05]  /*2cf10*/  CALL.REL.NOINC `($_ZN7cutlass13device_kernelIN5flash19enable_sm80_to_sm89INS1_16FlashAttnBwdSm80INS1_25CollectiveMainloopBwdSm80ILi2ELi2EN4cute5tupleIJNS5_1CILi128EEES8_NS7_ILi64EEEEEENS_10bfloat16_tEfNS_4arch4Sm80ELb0ELb0ELb1ELb1ELb0ELb0ELb0ELb0ELi2ELi4ELi4ELi4ELb0EEENS1_24CollectiveEpilogueBwdGQAISA_fSD_Li256ELb1ELb0EEENS1_19SingleTileSchedulerILb1ELb0ELb0ELi128EEEEEEEEEvNT_6ParamsE$_ZN4cute3eso3ESOILb0ELb1EJNS_6LayoutINS_5tupleIJNS3_IJNS_1CILi8EEENS4_ILi1EEEEEENS4_ILi2EEEEEENS3_IJNS3_IJS6_NS4_ILi0EEEEEEiEEEEESA_EEC2ERKSD_RKSA_) ;  /* 0xfffd9f7000007944 */ /* 0x022fea0003c3ffff */
[----:B------:R2:W5:Y:S01]  /*2cf20*/  LDL R7, [R1+0x758] ;  /* 0x0007580001077983 */ /* 0x0005620000100800 */
[----:B-1----:R-:W-:Y:S01]  /*2cf30*/  IMAD.MOV.U32 R2, RZ, RZ, R4 ;  /* 0x000000ffff027224 */ /* 0x002fe200078e0004 */
[----:B------:R-:W-:Y:S01]  /*2cf40*/  MOV R3, R5 ;  /* 0x0000000500037202 */ /* 0x000fe20000000f00 */
[----:B------:R-:W-:Y:S01]  /*2cf50*/  IMAD.MOV.U32 R9, RZ, RZ, R23 ;  /* 0x000000ffff097224 */ /* 0x000fe200078e0017 */
[----:B------:R-:W-:-:S02]  /*2cf60*/  MOV R8, 0x2cf80 ;  /* 0x0002cf8000087802 */ /* 0x000fc40000000f00 */
        /* <DEDUP_REMOVED lines=8> */
[----:B------:R2:W5:Y:S04]  /*2cff0*/  LDL R16, [R1+0x758] ;  /* 0x0007580001107983 */ /* 0x0005680000100800 */
[----:B------:R2:W5:Y:S01]  /*2d000*/  LDL.64 R56, [R1+0x760] ;  /* 0x0007600001387983 */ /* 0x0005620000100a00 */
[----:B------:R-:W-:Y:S01]  /*2d010*/  IMAD.MOV.U32 R2, RZ, RZ, R23 ;  /* 0x000000ffff027224 */ /* 0x000fe200078e0017 */
[----:B-1----:R-:W-:-:S02]  /*2d020*/  MOV R3, RZ ;  /* 0x000000ff00037202 */ /* 0x002fc40000000f00 */
[----:B------:R-:W-:Y:S02]  /*2d030*/  MOV R10, 0x2d050 ;  /* 0x0002d050000a7802 */ /* 0x000fe40000000f00 */
[----:B--2--5:R-:W-:Y:S05]  /*2d040*/  CALL.REL.NOINC `($_ZN7cutlass13device_kernelIN5flash19enable_sm80_to_sm89INS1_16FlashAttnBwdSm80INS1_25CollectiveMainloopBwdSm80ILi2ELi2EN4cute5tupleIJNS5_1CILi128EEES8_NS7_ILi64EEEEEENS_10bfloat16_tEfNS_4arch4Sm80ELb0ELb0ELb1ELb1ELb0ELb0ELb0ELb0ELi2ELi4ELi4ELi4ELb0EEENS1_24CollectiveEpilogueBwdGQAISA_fSD_Li256ELb1ELb0EEENS1_19SingleTileSchedulerILb1ELb0ELb0ELi128EEEEEEEEEvNT_6ParamsE$_ZN4cute3eso3ESOILb1ELb0EJNS_10UnderscoreEiEEC2ERKS2_RKi) ;  /* 0xfffda15000007944 */ /* 0x024fea0003c3ffff */
[----:B-1----:R-:W2:Y:S01]  /*2d050*/  LDL R3, [R1+0x758] ;  /* 0x0007580001037983 */ /* 0x002ea20000100800 */
[----:B------:R-:W-:Y:S02]  /*2d060*/  MOV R2, R23 ;  /* 0x0000001700027202 */ /* 0x000fe40000000f00 */
[----:B------:R-:W-:Y:S01]  /*2d070*/  MOV R6, 0x2d0a0 ;  /* 0x0002d0a000067802 */ /* 0x000fe20000000f00 */
[----:B--2---:R-:W-:Y:S02]  /*2d080*/  IMAD R3, R16, R3, RZ ;  /* 0x0000000310037224 */ /* 0x004fe400078e02ff */
        /* <DEDUP_REMOVED lines=19> */
[----:B------:R-:W-:Y:S05]  /*2d1c0*/  CALL.REL.NOINC `($_ZN7cutlass13device_kernelIN5flash19enable_sm80_to_sm89INS1_16FlashAttnBwdSm80INS1_25CollectiveMainloopBwdSm80ILi2ELi2EN4cute5tupleIJNS5_1CILi128EEES8_NS7_ILi64EEEEEENS_10bfloat16_tEfNS_4arch4Sm80ELb0ELb0ELb1ELb1ELb0ELb0ELb0ELb0ELi2ELi4ELi4ELi4ELb0EEENS1_24CollectiveEpilogueBwdGQAISA_fSD_Li256ELb1ELb0EEENS1_19SingleTileSchedulerILb1ELb0ELb0ELi128EEEEEEEEEvNT_6ParamsE$_ZN4cute3eso3ESOILb1ELb0EJNS_6LayoutINS_5tupleIJNS3_IJNS3_IJNS_1CILi4EEENS4_ILi2EEEEEENS4_ILi1EEEEEEEEENS3_IJNS3_IJNS3_IJS8_NS4_ILi32EEEEEENS4_ILi0EEEEEEEEEEEiEEC2ERKSG_RKi) ;  /* 0xfffdb91000007944 */ /* 0x000fea0003c3ffff */
[----:B-1----:R-:W2:Y:S01]  /*2d1d0*/  LDL R3, [R1+0x758] ;  /* 0x0007580001037983 */ /* 0x002ea20000100800 */
[----:B------:R-:W-:Y:S02]  /*2d1e0*/  MOV R64, R23 ;  /* 0x0000001700407202 */ /* 0x000fe40000000f00 */
[----:B------:R-:W-:Y:S01]  /*2d1f0*/  MOV R6, 0x2d230 ;  /* 0x0002d23000067802 */ /* 0x000fe20000000f00 */
[----:B--2---:R-:W-:-:S05]  /*2d200*/  IMAD.WIDE R2, R3, 0x2, R14 ;  /* 0x0000000203027825 */ /* 0x004fca00078e020e */
[----:B------:R-:W-:Y:S02]  /*2d210*/  MOV R8, R2 ;  /* 0x0000000200087202 */ /* 0x000fe40000000f00 */
[----:B------:R-:W-:Y:S05]  /*2d220*/  CALL.REL.NOINC `($_ZN7cutlass13device_kernelIN5flash19enable_sm80_to_sm89INS1_16FlashAttnBwdSm80INS1_25CollectiveMainloopBwdSm80ILi2ELi2EN4cute5tupleIJNS5_1CILi128EEES8_NS7_ILi64EEEEEENS_10bfloat16_tEfNS_4arch4Sm80ELb0ELb0ELb1ELb1ELb0ELb0ELb0ELb0ELi2ELi4ELi4ELi4ELb0EEENS1_24CollectiveEpilogueBwdGQAISA_fSD_Li256ELb1ELb0EEENS1_19SingleTileSchedulerILb1ELb0ELb0ELi128EEEEEEEEEvNT_6ParamsE$_ZN4cute3eso3ESOILb1ELb0EJNS_6LayoutINS_5tupleIJNS3_IJNS3_IJNS_1CILi4EEENS4_ILi2EEEEEENS4_ILi1EEEEEEEEENS3_IJNS3_IJNS3_IJS8_NS4_ILi32EEEEEENS4_ILi0EEEEEEEEEEENS_10ViewEngineIPN7cutlass10bfloat16_tEEEEEC2ERKSG_RKSL_) ;  /* 0xfffdb86000007944 */ /* 0x000fea0003c3ffff */
        /* <DEDUP_REMOVED lines=17> */
[----:B--2--5:R-:W-:Y:S05]  /*2d340*/  CALL.REL.NOINC `($_ZN7cutlass13device_kernelIN5flash19enable_sm80_to_sm89INS1_16FlashAttnBwdSm80INS1_25CollectiveMainloopBwdSm80ILi2ELi2EN4cute5tupleIJNS5_1CILi128EEES8_NS7_ILi64EEEEEENS_10bfloat16_tEfNS_4arch4Sm80ELb0ELb0ELb1ELb1ELb0ELb0ELb0ELb0ELi2ELi4ELi4ELi4ELb0EEENS1_24CollectiveEpilogueBwdGQAISA_fSD_Li256ELb1ELb0EEENS1_19SingleTileSchedulerILb1ELb0ELb0ELi128EEEEEEEEEvNT_6ParamsE$_ZN4cute3eso3ESOILb1ELb0EJNS_6LayoutINS_5tupleIJNS3_IJNS3_IJNS_1CILi2EEES5_EEENS4_ILi1EEEEEEEEENS3_IJNS3_IJNS3_IJS7_NS4_ILi16EEEEEENS4_ILi0EEEEEEEEEEENS_10ViewEngineIPjEEEEC2ERKSF_RKSI_) ;  /* 0xfffdb6f000007944 */ /* 0x024fea0003c3ffff */
        /* <DEDUP_REMOVED lines=15> */
[----:B------:R-:W-:-:S02]  /*2d440*/  MOV R2, R23 ;  /* 0x0000001700027202 */ /* 0x000fc40000000f00 */
        /* <DEDUP_REMOVED lines=14> */
[----:B------:R-:W-:-:S02]  /*2d530*/  MOV R3, 0x1 ;  /* 0x0000000100037802 */ /* 0x000fc40000000f00 */
        /* <DEDUP_REMOVED lines=46> */
[----:B------:R-:W-:-:S02]  /*2d820*/  MOV R4, 0x2d850 ;  /* 0x0002d85000047802 */ /* 0x000fc40000000f00 */
[----:B--2---:R-:W-:Y:S02]  /*2d830*/  SHF.L.U32 R3, R3, 0xa, RZ ;  /* 0x0000000a03037819 */ /* 0x004fe400000006ff */
[----:B------:R-:W-:Y:S05]  /*2d840*/  CALL.REL.NOINC `($_ZN7cutlass13device_kernelIN5flash19enable_sm80_to_sm89INS1_16FlashAttnBwdSm80INS1_25CollectiveMainloopBwdSm80ILi2ELi2EN4cute5tupleIJNS5_1CILi128EEES8_NS7_ILi64EEEEEENS_10bfloat16_tEfNS_4arch4Sm80ELb0ELb0ELb1ELb1ELb0ELb0ELb0ELb0ELi2ELi4ELi4ELi4ELb0EEENS1_24CollectiveEpilogueBwdGQAISA_fSD_Li256ELb1ELb0EEENS1_19SingleTileSchedulerILb1ELb0ELb0ELi128EEEEEEEEEvNT_6ParamsE$_ZN4cute3eso3ESOILb1ELb0EJNS_6LayoutINS_5tupleIJNS3_IJNS_1CILi8EEENS4_ILi1EEEEEENS4_ILi2EEEEEENS3_IJNS3_IJS6_NS4_ILi0EEEEEENS4_ILi8192EEEEEEEEiEEC2ERKSE_RKi) ;  /* 0xfffdc5f000007944 */ /* 0x000fea0003c3ffff */
[----:B------:R-:W-:Y:S01]  /*2d850*/  ULDC.64 UR4, c[0x0][0x118] ;  /* 0x0000460000047ab9 */ /* 0x000fe20000000a00 */
[----:B-1----:R-:W2:Y:S04]  /*2d860*/  LDL R2, [R1+0x758] ;  /* 0x0007580001027983 */ /* 0x002ea80000100800 */
[----:B------:R-:W2:Y:S01]  /*2d870*/  LD.E.64 R4, [R50.64] ;  /* 0x0000000432047980 */ /* 0x000ea2000c101b00 */
[----:B------:R-:W-:Y:S02]  /*2d880*/  MOV R9, R23 ;  /* 0x0000001700097202 */ /* 0x000fe40000000f00 */
[----:B------:R-:W-:Y:S01]  /*2d890*/  MOV R8, 0x2d8c0 ;  /* 0x0002d8c000087802 */ /* 0x000fe20000000f00 */
[----:B--2---:R-:W-:-:S04]  /*2d8a0*/  IMAD.WIDE R2, R2, 0x2, R4 ;  /* 0x0000000202027825 */ /* 0x004fc800078e0204 */
[----:B------:R-:W-:Y:S05]  /*2d8b0*/  CALL.REL.NOINC `($_ZN7cutlass13device_kernelIN5flash19enable_sm80_to_sm89INS1_16FlashAttnBwdSm80INS1_25CollectiveMainloopBwdSm80ILi2ELi2EN4cute5tupleIJNS5_1CILi128EEES8_NS7_ILi64EEEEEENS_10bfloat16_tEfNS_4arch4Sm80ELb0ELb0ELb1ELb1ELb0ELb0ELb0ELb0ELi2ELi4ELi4ELi4ELb0EEENS1_24CollectiveEpilogueBwdGQAISA_fSD_Li256ELb1ELb0EEENS1_19SingleTileSchedulerILb1ELb0ELb0ELi128EEEEEEEEEvNT_6ParamsE$_ZN4cute8smem_ptrIPN7cutlass10bfloat16_tEECI1NS_12iter_adaptorIS3_S4_EEES3_) ;  /* 0xfffdd4f000007944 */ /* 0x000fea0003c3ffff */
[----:B-1----:R1:W5:Y:S01]  /*2d8c0*/  LDL.64 R2, [R1+0x758] ;  /* 0x0007580001027983 */ /* 0x0023620000100a00 */
[----:B------:R-:W-:-:S03]  /*2d8d0*/  MOV R6, 0x2d8f0 ;  /* 0x0002d8f000067802 */ /* 0x000fc60000000f00 */
[----:B-1---5:R-:W-:Y:S05]  /*2d8e0*/  CALL.REL.NOINC `($_ZN7cutlass13device_kernelIN5flash19enable_sm80_to_sm89INS1_16FlashAttnBwdSm80INS1_25CollectiveMainloopBwdSm80ILi2ELi2EN4cute5tupleIJNS5_1CILi128EEES8_NS7_ILi64EEEEEENS_10bfloat16_tEfNS_4arch4Sm80ELb0ELb0ELb1ELb1ELb0ELb0ELb0ELb0ELi2ELi4ELi4ELi4ELb0EEENS1_24CollectiveEpilogueBwdGQAISA_fSD_Li256ELb1ELb0EEENS1_19SingleTileSchedulerILb1ELb0ELb0ELi128EEEEEEEEEvNT_6ParamsE$_ZN4cute3eso3ESOILb1ELb0EJNS_6LayoutINS_5tupleIJNS3_IJNS_1CILi8EEENS4_ILi1EEEEEENS4_ILi2EEEEEENS3_IJNS3_IJS6_NS4_ILi0EEEEEENS4_ILi8192EEEEEEEENS_10ViewEngineINS_8smem_ptrIPN7cutlass10bfloat16_tEEEEEEEC2ERKSE_RKSL_) ;  /* 0xfffdc51000007944 */ /* 0x022fea0003c3ffff */
        /* <DEDUP_REMOVED lines=8> */
[----:B------:R-:W-:Y:S05]  /*2d970*/  CALL.REL.NOINC `($_ZN7cutlass13device_kernelIN5flash19enable_sm80_to_sm89INS1_16FlashAttnBwdSm80INS1_25CollectiveMainloopBwdSm80ILi2ELi2EN4cute5tupleIJNS5_1CILi128EEES8_NS7_ILi64EEEEEENS_10bfloat16_tEfNS_4arch4Sm80ELb0ELb0ELb1ELb1ELb0ELb0ELb0ELb0ELi2ELi4ELi4ELi4ELb0EEENS1_24CollectiveEpilogueBwdGQAISA_fSD_Li256ELb1ELb0EEENS1_19SingleTileSchedulerILb1ELb0ELb0ELi128EEEEEEEEEvNT_6ParamsE$_ZN4cute3eso3ESOILb1ELb0EJNS_6LayoutINS_5tupleIJNS3_IJNS_1CILi8EEENS4_ILi1EEEEEENS4_ILi2EEEEEENS3_IJNS3_IJS6_NS4_ILi0EEEEEENS4_ILi64EEEEEEEEiEEC2ERKSE_RKi) ;  /* 0xfffdc44000007944 */ /* 0x000fea0003c3ffff */
[----:B-1----:R-:W2:Y:S01]  /*2d980*/  LDL R3, [R1+0x758] ;  /* 0x0007580001037983 */ /* 0x002ea20000100800 */
[----:B------:R-:W-:Y:S01]  /*2d990*/  MOV R6, 0x2d9d0 ;  /* 0x0002d9d000067802 */ /* 0x000fe20000000f00 */
[----:B--2---:R-:W-:-:S05]  /*2d9a0*/  IMAD.WIDE R2, R3, 0x2, R48 ;  /* 0x0000000203027825 */ /* 0x004fca00078e0230 */
[----:B------:R-:W-:Y:S02]  /*2d9b0*/  MOV R8, R2 ;  /* 0x0000000200087202 */ /* 0x000fe40000000f00 */
[----:B------:R-:W-:Y:S05]  /*2d9c0*/  CALL.REL.NOINC `($_ZN7cutlass13device_kernelIN5flash19enable_sm80_to_sm89INS1_16FlashAttnBwdSm80INS1_25CollectiveMainloopBwdSm80ILi2ELi2EN4cute5tupleIJNS5_1CILi128EEES8_NS7_ILi64EEEEEENS_10bfloat16_tEfNS_4arch4Sm80ELb0ELb0ELb1ELb1ELb0ELb0ELb0ELb0ELi2ELi4ELi4ELi4ELb0EEENS1_24CollectiveEpilogueBwdGQAISA_fSD_Li256ELb1ELb0EEENS1_19SingleTileSchedulerILb1ELb0ELb0ELi128EEEEEEEEEvNT_6ParamsE$_ZN4cute3eso3ESOILb1ELb0EJNS_6LayoutINS_5tupleIJNS3_IJNS_1CILi8EEENS4_ILi1EEEEEENS4_ILi2EEEEEENS3_IJNS3_IJS6_NS4_ILi0EEEEEENS4_ILi64EEEEEEEENS_10ViewEngineIPN7cutlass10bfloat16_tEEEEEC2ERKSE_RKSJ_) ;  /* 0xfffdc3a000007944 */ /* 0x000fea0003c3ffff */
[----:B-1----:R1:W5:Y:S01]  /*2d9d0*/  LDL.64 R2, [R1+0x758] ;  /* 0x0007580001027983 */ /* 0x0023620000100a00 */
[----:B------:R-:W-:Y:S02]  /*2d9e0*/  MOV R7, R5 ;  /* 0x0000000500077202 */ /* 0x000fe40000000f00 */
[----:B------:R-:W-:Y:S02]  /*2d9f0*/  MOV R6, 0x2da10 ;  /* 0x0002da1000067802 */ /* 0x000fe40000000f00 */
[----:B-1---5:R-:W-:Y:S05]  /*2da00*/  CALL.REL.NOINC `($_ZN7cutlass13device_kernelIN5flash19enable_sm80_to_sm89INS1_16FlashAttnBwdSm80INS1_25CollectiveMainloopBwdSm80ILi2ELi2EN4cute5tupleIJNS5_1CILi128EEES8_NS7_ILi64EEEEEENS_10bfloat16_tEfNS_4arch4Sm80ELb0ELb0ELb1ELb1ELb0ELb0ELb0ELb0ELi2ELi4ELi4ELi4ELb0EEENS1_24CollectiveEpilogueBwdGQAISA_fSD_Li256ELb1ELb0EEENS1_19SingleTileSchedulerILb1ELb0ELb0ELi128EEEEEEEEEvNT_6ParamsE$_ZN4cute3eso3ESOILb1ELb0EJNS_6LayoutINS_5tupleIJNS3_IJNS_1CILi8EEENS4_ILi1EEEEEENS3_IJNS4_ILi2EEEEEEEEENS3_IJNS3_IJS6_NS4_ILi0EEEEEENS3_IJNS4_ILi8192EEEEEEEEEEENS_10ViewEngineINS_8smem_ptrIPN7cutlass10bfloat16_tEEEEEEEC2ERKSG_RKSN_) ;  /* 0xfffdc16000007944 */ /* 0x022fea0003c3ffff */
[----:B-1----:R1:W5:Y:S01]  /*2da10*/  LDL.64 R4, [R1+0x758] ;  /* 0x0007580001047983 */ /* 0x0023620000100a00 */
[----:B------:R-:W-:Y:S02]  /*2da20*/  MOV R8, R2 ;  /* 0x0000000200087202 */ /* 0x000fe40000000f00 */
[----:B------:R-:W-:Y:S02]  /*2da30*/  MOV R6, 0x2da50 ;  /* 0x0002da5000067802 */ /* 0x000fe40000000f00 */
[----:B-1---5:R-:W-:Y:S05]  /*2da40*/  CALL.REL.NOINC `($_ZN7cutlass13device_kernelIN5flash19enable_sm80_to_sm89INS1_16FlashAttnBwdSm80INS1_25CollectiveMainloopBwdSm80ILi2ELi2EN4cute5tupleIJNS5_1CILi128EEES8_NS7_ILi64EEEEEENS_10bfloat16_tEfNS_4arch4Sm80ELb0ELb0ELb1ELb1ELb0ELb0ELb0ELb0ELi2ELi4ELi4ELi4ELb0EEENS1_24CollectiveEpilogueBwdGQAISA_fSD_Li256ELb1ELb0EEENS1_19SingleTileSchedulerILb1ELb0ELb0ELi128EEEEEEEEEvNT_6ParamsE$_ZN4cute3eso3ESOILb1ELb0EJNS_6LayoutINS_5tupleIJNS3_IJNS_1CILi8EEENS4_ILi1EEEEEENS3_IJNS4_ILi2EEEEEEEEENS3_IJNS3_IJS6_NS4_ILi0EEEEEENS3_IJNS4_ILi64EEEEEEEEEEENS_10ViewEngineIPN7cutlass10bfloat16_tEEEEEC2ERKSG_RKSL_) ;  /* 0xfffdc0d000007944 */ /* 0x022fea0003c3ffff */
[----:B-1----:R1:W5:Y:S01]  /*2da50*/  LDL.64 R2, [R1+0x758] ;  /* 0x0007580001027983 */ /* 0x0023620000100a00 */
[----:B------:R-:W-:-:S03]  /*2da60*/  MOV R8, 0x2da80 ;  /* 0x0002da8000087802 */ /* 0x000fc60000000f00 */
[----:B-1---5:R-:W-:Y:S05]  /*2da70*/  CALL.REL.NOINC `($_ZN7cutlass13device_kernelIN5flash19enable_sm80_to_sm89INS1_16FlashAttnBwdSm80INS1_25CollectiveMainloopBwdSm80ILi2ELi2EN4cute5tupleIJNS5_1CILi128EEES8_NS7_ILi64EEEEEENS_10bfloat16_tEfNS_4arch4Sm80ELb0ELb0ELb1ELb1ELb0ELb0ELb0ELb0ELi2ELi4ELi4ELi4ELb0EEENS1_24CollectiveEpilogueBwdGQAISA_fSD_Li256ELb1ELb0EEENS1_19SingleTileSchedulerILb1ELb0ELb0ELi128EEEEEEEEEvNT_6ParamsE$_ZN4cute3eso3ESOILb1ELb0EJNS_6LayoutINS_5tupleIJNS3_IJNS3_IJNS_1CILi8EEENS4_ILi1EEEEEES6_EEENS3_IJNS3_IJS6_S6_EEENS4_ILi2EEEEEEEEENS3_IJNS3_IJNS3_IJS6_NS4_ILi0EEEEEESD_EEENS3_IJNS3_IJSD_SD_EEENS4_ILi64EEEEEEEEEEENS_10ViewEngineIPN7cutlass10bfloat16_tEEEEEC2ERKSK_RKSP_) ;  /* 0xfffdb25000007944 */ /* 0x022fea0003c3ffff */
[----:B-1----:R1:W5:Y:S01]  /*2da80*/  LDL.64 R2, [R1+0x758] ;  /* 0x0007580001027983 */ /* 0x0023620000100a00 */
[----:B------:R-:W-:Y:S02]  /*2da90*/  MOV R7, R5 ;  /* 0x0000000500077202 */ /* 0x000fe40000000f00 */
[----:B------:R-:W-:-:S02]  /*2daa0*/  MOV R6, 0x2dac0 ;  /* 0x0002dac000067802 */ /* 0x000fc40000000f00 */
[----:B-1---5:R-:W-:Y:S05]  /*2dab0*/  CALL.REL.NOINC `($_ZN7cutlass13device_kernelIN5flash19enable_sm80_to_sm89INS1_16FlashAttnBwdSm80INS1_25CollectiveMainloopBwdSm80ILi2ELi2EN4cute5tupleIJNS5_1CILi128EEES8_NS7_ILi64EEEEEENS_10bfloat16_tEfNS_4arch4Sm80ELb0ELb0ELb1ELb1ELb0ELb0ELb0ELb0ELi2ELi4ELi4ELi4ELb0EEENS1_24CollectiveEpilogueBwdGQAISA_fSD_Li256ELb1ELb0EEENS1_19SingleTileSchedulerILb1ELb0ELb0ELi128EEEEEEEEEvNT_6ParamsE$_ZN4cute3eso3ESOILb1ELb0EJNS_6LayoutINS_5tupleIJNS3_IJNS3_IJNS_1CILi8EEENS4_ILi1EEEEEES6_EEENS3_IJNS3_IJS6_S6_EEENS4_ILi2EEEEEEEEENS3_IJNS3_IJNS3_IJS6_NS4_ILi0EEEEEESD_EEENS3_IJNS3_IJSD_SD_EEENS4_ILi8192EEEEEEEEEEENS_10ViewEngineINS_8smem_ptrIPN7cutlass10bfloat16_tEEEEEEEC2ERKSK_RKSR_) ;  /* 0xfffdb25000007944 */ /* 0x022fea0003c3ffff */
[----:B-1----:R1:W5:Y:S01]  /*2dac0*/  LDL.64 R4, [R1+0x758] ;  /* 0x0007580001047983 */ /* 0x0023620000100a00 */
[----:B------:R-:W-:-:S02]  /*2dad0*/  MOV R8, R2 ;  /* 0x0000000200087202 */ /* 0x000fc40000000f00 */
        /* <DEDUP_REMOVED lines=140> */
[----:B------:R2:W5:Y:S01]  /*2e3a0*/  LDL R5, [R1+0x758] ;  /* 0x0007580001057983 */ /* 0x0005620000100800 */
[----:B-1----:R-:W-:-:S02]  /*2e3b0*/  MOV R3, R39 ;  /* 0x0000002700037202 */ /* 0x002fc40000000f00 */
[----:B------:R-:W-:Y:S02]  /*2e3c0*/  MOV R4, 0x2e3e0 ;  /* 0x0002e3e000047802 */ /* 0x000fe40000000f00 */
[----:B--2--5:R-:W-:Y:S05]  /*2e3d0*/  CALL.REL.NOINC `($_ZN7cutlass13device_kernelIN5flash19enable_sm80_to_sm89INS1_16FlashAttnBwdSm80INS1_25CollectiveMainloopBwdSm80ILi2ELi2EN4cute5tupleIJNS5_1CILi128EEES8_NS7_ILi64EEEEEENS_10bfloat16_tEfNS_4arch4Sm80ELb0ELb0ELb1ELb1ELb0ELb0ELb0ELb0ELi2ELi4ELi4ELi4ELb0EEENS1_24CollectiveEpilogueBwdGQAISA_fSD_Li256ELb1ELb0EEENS1_19SingleTileSchedulerILb1ELb0ELb0ELi128EEEEEEEEEvNT_6ParamsE$_ZZN4cute5sliceINS_5tupleIJNS_10UnderscoreES2_iEEENS1_IJNS1_IJNS_1CILi1EEENS4_ILi0EEEEEEiNS4_ILi1024EEEEEEEEDaRKT_RKT0_ENKUlRKT_RKT0_E_clIS2_iEEDaSI_SL_) ;  /* 0xfffde3c000007944 */ /* 0x024fea0003c3ffff */
[----:B------:R-:W-:Y:S02]  /*2e3e0*/  MOV R4, 0x2e400 ;  /* 0x0002e40000047802 */ /* 0x000fe40000000f00 */
[----:B-1---5:R-:W-:Y:S05]  /*2e3f0*/  CALL.REL.NOINC `($_ZN7cutlass13device_kernelIN5flash19enable_sm80_to_sm89INS1_16FlashAttnBwdSm80INS1_25CollectiveMainloopBwdSm80ILi2ELi2EN4cute5tupleIJNS5_1CILi128EEES8_NS7_ILi64EEEEEENS_10bfloat16_tEfNS_4arch4Sm80ELb0ELb0ELb1ELb1ELb0ELb0ELb0ELb0ELi2ELi4ELi4ELi4ELb0EEENS1_24CollectiveEpilogueBwdGQAISA_fSD_Li256ELb1ELb0EEENS1_19SingleTileSchedulerILb1ELb0ELb0ELi128EEEEEEEEEvNT_6ParamsE$_ZZN4cute12filter_tupleINS_5tupleIJNS_10UnderscoreES2_iEEENS1_IJNS1_IJNS_1CILi1EEENS4_ILi0EEEEEEiNS4_ILi1024EEEEEEZNS_5sliceIS3_S9_EEDaRKT_RKT0_EUlRKT_RKT0_E_EEDaSD_SG_OT1_ENKUlDpSJ_E_clIJNS1_IJS7_EEENS1_IJiEEENS1_IJEEEEEEDaSQ_) ;  /* 0xfffdd00000007944 */ /* 0x022fea0003c3ffff */
[----:B------:R-:W-:Y:S02]  /*2e400*/  MOV R64, R23 ;  /* 0x0000001700407202 */ /* 0x000fe40000000f00 */
[----:B------:R-:W-:Y:S02]  /*2e410*/  MOV R6, 0x2e430 ;  /* 0x0002e43000067802 */ /* 0x000fe40000000f00 */
[----:B-1---5:R-:W-:Y:S05]  /*2e420*/  CALL.REL.NOINC `($_ZN7cutlass13device_kernelIN5flash19enable_sm80_to_sm89INS1_16FlashAttnBwdSm80INS1_25CollectiveMainloopBwdSm80ILi2ELi2EN4cute5tupleIJNS5_1CILi128EEES8_NS7_ILi64EEEEEENS_10bfloat16_tEfNS_4arch4Sm80ELb0ELb0ELb1ELb1ELb0ELb0ELb0ELb0ELi2ELi4ELi4ELi4ELb0EEENS1_24CollectiveEpilogueBwdGQAISA_fSD_Li256ELb1ELb0EEENS1_19SingleTileSchedulerILb1ELb0ELb0ELi128EEEEEEEEEvNT_6ParamsE$_ZN4cute5tupleIJNS0_IJNS0_IJNS_1CILi8EEENS1_ILi1EEEEEENS1_ILi2EEEEEENS0_IJNS0_IJS3_NS1_ILi0EEEEEEiEEEEEC2ERKS6_RKS9_) ;  /* 0xfffdc1b000007944 */ /* 0x022fea0003c3ffff */
[----:B------:R2:W5:Y:S01]  /*2e430*/  LDL R6, [R1+0x758] ;  /* 0x0007580001067983 */ /* 0x0005620000100800 */
[----:B------:R-:W-:Y:S01]  /*2e440*/  IMAD.SHL.U32 R8, R5, 0x400, RZ ;  /* 0x0000040005087824 */ /* 0x000fe200078e00ff */
[----:B-1----:R-:W-:Y:S01]  /*2e450*/  MOV R2, R23 ;  /* 0x0000001700027202 */ /* 0x002fe20000000f00 */
[----:B------:R-:W-:Y:S01]  /*2e460*/  IMAD.MOV.U32 R58, RZ, RZ, R22 ;  /* 0x000000ffff3a7224 */ /* 0x000fe200078e0016 */
[----:B------:R-:W-:Y:S02]  /*2e470*/  MOV R4, 0x2e4a0 ;  /* 0x0002e4a000047802 */ /* 0x000fe40000000f00 */
[----:B------:R2:W-:Y:S04]  /*2e480*/  STL [R1+0x770], R8 ;  /* 0x0007700801007387 */ /* 0x0005e80000100800 */
[----:B--2--5:R-:W-:Y:S05]  /*2e490*/  CALL.REL.NOINC `($_ZN7cutlass13device_kernelIN5flash19enable_sm80_to_sm89INS1_16FlashAttnBwdSm80INS1_25CollectiveMainloopBwdSm80ILi2ELi2EN4cute5tupleIJNS5_1CILi128EEES8_NS7_ILi64EEEEEENS_10bfloat16_tEfNS_4arch4Sm80ELb0ELb0ELb1ELb1ELb0ELb0ELb0ELb0ELi2ELi4ELi4ELi4ELb0EEENS1_24CollectiveEpilogueBwdGQAISA_fSD_Li256ELb1ELb0EEENS1_19SingleTileSchedulerILb1ELb0ELb0ELi128EEEEEEEEEvNT_6ParamsE$_ZN4cute3eso3ESOILb0ELb0EJNS_6LayoutINS_5tupleIJNS3_IJNS_1CILi8EEENS4_ILi1EEEEEENS4_ILi2EEEEEENS3_IJNS3_IJS6_NS4_ILi0EEEEEEiEEEEEiEEC2ERKSD_RKi) ;  /* 0xfffd7e3000007944 */ /* 0x024fea0003c3ffff */
[----:B------:R-:W2:Y:S01]  /*2e4a0*/  LDL.64 R4, [R1+0x758] ;  /* 0x0007580001047983 */ /* 0x000ea20000100a00 */
[----:B------:R-:W-:Y:S02]  /*2e4b0*/  MOV R9, R23 ;  /* 0x0000001700097202 */ /* 0x000fe40000000f00 */
[----:B------:R-:W-:Y:S01]  /*2e4c0*/  MOV R8, 0x2e4f0 ;  /* 0x0002e4f000087802 */ /* 0x000fe20000000f00 */
[----:B-12---:R-:W-:-:S04]  /*2e4d0*/  IMAD.WIDE R2, R5, 0x2, R52 ;  /* 0x0000000205027825 */ /* 0x006fc800078e0234 */
[----:B------:R-:W-:Y:S05]  /*2e4e0*/  CALL.REL.NOINC `($_ZN7cutlass13device_kernelIN5flash19enable_sm80_to_sm89INS1_16FlashAttnBwdSm80INS1_25CollectiveMainloopBwdSm80ILi2ELi2EN4cute5tupleIJNS5_1CILi128EEES8_NS7_ILi64EEEEEENS_10bfloat16_tEfNS_4arch4Sm80ELb0ELb0ELb1ELb1ELb0ELb0ELb0ELb0ELi2ELi4ELi4ELi4ELb0EEENS1_24CollectiveEpilogueBwdGQAISA_fSD_Li256ELb1ELb0EEENS1_19SingleTileSchedulerILb1ELb0ELb0ELi128EEEEEEEEEvNT_6ParamsE$_ZN4cute8smem_ptrIPN7cutlass10bfloat16_tEECI1NS_12iter_adaptorIS3_S4_EEES3_) ;  /* 0xfffdc8c000007944 */ /* 0x000fea0003c3ffff */
        /* <DEDUP_REMOVED lines=10> */
[----:B-1----:R-:W-:-:S02]  /*2e590*/  MOV R3, 0x1 ;  /* 0x0000000100037802 */ /* 0x002fc40000000f00 */
[----:B------:R-:W-:Y:S02]  /*2e5a0*/  MOV R8, 0x2e5c0 ;  /* 0x0002e5c000087802 */ /* 0x000fe40000000f00 */
[----:B--2--5:R-:W-:Y:S05]  /*2e5b0*/  CALL.REL.NOINC `($_ZN7cutlass13device_kernelIN5flash19enable_sm80_to_sm89INS1_16FlashAttnBwdSm80INS1_25CollectiveMainloopBwdSm80ILi2ELi2EN4cute5tupleIJNS5_1CILi128EEES8_NS7_ILi64EEEEEENS_10bfloat16_tEfNS_4arch4Sm80ELb0ELb0ELb1ELb1ELb0ELb0ELb0ELb0ELi2ELi4ELi4ELi4ELb0EEENS1_24CollectiveEpilogueBwdGQAISA_fSD_Li256ELb1ELb0EEENS1_19SingleTileSchedulerILb1ELb0ELb0ELi128EEEEEEEEEvNT_6ParamsE$_ZN4cute3eso3ESOILb1ELb0EJNS_10UnderscoreES2_iEEC2ERKS2_S5_RKi) ;  /* 0xfffd8ba000007944 */ /* 0x024fea0003c3ffff */
[----:B-1----:R-:W2:Y:S01]  /*2e5c0*/  LDL R3, [R1+0x758] ;  /* 0x0007580001037983 */ /* 0x002ea20000100800 */
[----:B------:R-:W-:Y:S01]  /*2e5d0*/  IMAD.MOV.U32 R2, RZ, RZ, R23 ;  /* 0x000000ffff027224 */ /* 0x000fe200078e0017 */
[----:B------:R-:W-:Y:S02]  /*2e5e0*/  MOV R4, 0x2e610 ;  /* 0x0002e61000047802 */ /* 0x000fe40000000f00 */
[----:B--2---:R-:W-:Y:S02]  /*2e5f0*/  SHF.L.U32 R3, R3, 0x2, RZ ;  /* 0x0000000203037819 */ /* 0x004fe400000006ff */
[----:B------:R-:W-:Y:S05]  /*2e600*/  CALL.REL.NOINC `($_ZN7cutlass13device_kernelIN5flash19enable_sm80_to_sm89INS1_16FlashAttnBwdSm80INS1_25CollectiveMainloopBwdSm80ILi2ELi2EN4cute5tupleIJNS5_1CILi128EEES8_NS7_ILi64EEEEEENS_10bfloat16_tEfNS_4arch4Sm80ELb0ELb0ELb1ELb1ELb0ELb0ELb0ELb0ELi2ELi4ELi4ELi4ELb0EEENS1_24CollectiveEpilogueBwdGQAISA_fSD_Li256ELb1ELb0EEENS1_19SingleTileSchedulerILb1ELb0ELb0ELi128EEEEEEEEEvNT_6ParamsE$_ZN4cute3eso3ESOILb1ELb0EJNS_6LayoutINS_5tupleIJNS3_IJNS3_IJNS_1CILi4EEENS4_ILi2EEEEEENS4_ILi1EEEEEES6_EEENS3_IJNS3_IJNS3_IJS8_NS4_ILi32EEEEEENS4_ILi0EEEEEENS4_ILi64EEEEEEEEiEEC2ERKSH_RKi) ;  /* 0xfffda59000007944 */ /* 0x000fea0003c3ffff */
[----:B-1----:R-:W2:Y:S01]  /*2e610*/  LDL R3, [R1+0x758] ;  /* 0x0007580001037983 */ /* 0x002ea20000100800 */
[----:B------:R-:W-:Y:S02]  /*2e620*/  MOV R64, R23 ;  /* 0x0000001700407202 */ /* 0x000fe40000000f00 */
[----:B------:R-:W-:Y:S01]  /*2e630*/  MOV R6, 0x2e660 ;  /* 0x0002e66000067802 */ /* 0x000fe20000000f00 */
[----:B--2---:R-:W-:-:S04]  /*2e640*/  IMAD.WIDE R10, R3, 0x2, R46 ;  /* 0x00000002030a7825 */ /* 0x004fc800078e022e */
[----:B------:R-:W-:Y:S05]  /*2e650*/  CALL.REL.NOINC `($_ZN7cutlass13device_kernelIN5flash19enable_sm80_to_sm89INS1_16FlashAttnBwdSm80INS1_25CollectiveMainloopBwdSm80ILi2ELi2EN4cute5tupleIJNS5_1CILi128EEES8_NS7_ILi64EEEEEENS_10bfloat16_tEfNS_4arch4Sm80ELb0ELb0ELb1ELb1ELb0ELb0ELb0ELb0ELi2ELi4ELi4ELi4ELb0EEENS1_24CollectiveEpilogueBwdGQAISA_fSD_Li256ELb1ELb0EEENS1_19SingleTileSchedulerILb1ELb0ELb0ELi128EEEEEEEEEvNT_6ParamsE$_ZN4cute3eso3ESOILb1ELb0EJNS_6LayoutINS_5tupleIJNS3_IJNS3_IJNS_1CILi4EEENS4_ILi2EEEEEENS4_ILi1EEEEEES6_EEENS3_IJNS3_IJNS3_IJS8_NS4_ILi32EEEEEENS4_ILi0EEEEEENS4_ILi64EEEEEEEENS_10ViewEngineIPN7cutlass10bfloat16_tEEEEEC2ERKSH_RKSM_) ;  /* 0xfffda50000007944 */ /* 0x000fea0003c3ffff */
[----:B------:R2:W5:Y:S01]  /*2e660*/  LDL.64 R4, [R1+0x758] ;  /* 0x0007580001047983 */ /* 0x0005620000100a00 */
[----:B------:R-:W-:Y:S02]  /*2e670*/  MOV R3, R14 ;  /* 0x0000000e00037202 */ /* 0x000fe40000000f00 */
[----:B------:R-:W-:-:S02]  /*2e680*/  MOV R6, 0x2e6a0 ;  /* 0x0002e6a000067802 */ /* 0x000fc40000000f00 */
[----:B-12--5:R-:W-:Y:S05]  /*2e690*/  CALL.REL.NOINC `($_ZN7cutlass13device_kernelIN5flash19enable_sm80_to_sm89INS1_16FlashAttnBwdSm80INS1_25CollectiveMainloopBwdSm80ILi2ELi2EN4cute5tupleIJNS5_1CILi128EEES8_NS7_ILi64EEEEEENS_10bfloat16_tEfNS_4arch4Sm80ELb0ELb0ELb1ELb1ELb0ELb0ELb0ELb0ELi2ELi4ELi4ELi4ELb0EEENS1_24CollectiveEpilogueBwdGQAISA_fSD_Li256ELb1ELb0EEENS1_19SingleTileSchedulerILb1ELb0ELb0ELi128EEEEEEEEEvNT_6ParamsE$_ZZN4cute4takeILi1ELi2ENS_5tupleIJNS1_IJNS_1CILi1EEENS2_ILi0EEEEEEiEEEEEDaRKT1_ENKUlDpRKT_E_clIJiEEEDaSD_) ;  /* 0xfffddc9000007944 */ /* 0x026fea0003c3ffff */
[----:B------:R-:W-:Y:S02]  /*2e6a0*/  MOV R64, R23 ;  /* 0x0000001700407202 */ /* 0x000fe40000000f00 */
[----:B------:R-:W-:-:S02]  /*2e6b0*/  MOV R6, 0x2e6d0 ;  /* 0x0002e6d000067802 */ /* 0x000fc40000000f00 */
[----:B-1---5:R-:W-:Y:S05]  /*2e6c0*/  CALL.REL.NOINC `($_ZN7cutlass13device_kernelIN5flash19enable_sm80_to_sm89INS1_16FlashAttnBwdSm80INS1_25CollectiveMainloopBwdSm80ILi2ELi2EN4cute5tupleIJNS5_1CILi128EEES8_NS7_ILi64EEEEEENS_10bfloat16_tEfNS_4arch4Sm80ELb0ELb0ELb1ELb1ELb0ELb0ELb0ELb0ELi2ELi4ELi4ELi4ELb0EEENS1_24CollectiveEpilogueBwdGQAISA_fSD_Li256ELb1ELb0EEENS1_19SingleTileSchedulerILb1ELb0ELb0ELi128EEEEEEEEEvNT_6ParamsE$_ZN4cute3eso3ESOILb1ELb0EJNS_5tupleIJNS_1CILi1EEENS3_ILi0EEEEEENS2_IJiEEEEEC2ERKS6_RKS7_) ;  /* 0xfffd9d8000007944 */ /* 0x022fea0003c3ffff */
[----:B-1----:R1:W5:Y:S01]  /*2e6d0*/  LDL R3, [R1+0x758] ;  /* 0x0007580001037983 */ /* 0x0023620000100800 */
[----:B------:R-:W-:-:S02]  /*2e6e0*/  MOV R64, R23 ;  /* 0x0000001700407202 */ /* 0x000fc40000000f00 */
        /* <DEDUP_REMOVED lines=22> */
[----:B------:R-:W2:Y:S01]  /*2e850*/  LDL R4, [R1+0x758] ;  /* 0x0007580001047983 */ /* 0x000ea20000100800 */
[----:B-1----:R-:W-:Y:S02]  /*2e860*/  MOV R2, R22 ;  /* 0x0000001600027202 */ /* 0x002fe40000000f00 */
[----:B------:R-:W-:Y:S01]  /*2e870*/  MOV R12, 0x2e8a0 ;  /* 0x0002e8a0000c7802 */ /* 0x000fe20000000f00 */
[----:B--2---:R1:W-:Y:S04]  /*2e880*/  STL [R1+0x770], R4 ;  /* 0x0007700401007387 */ /* 0x0043e80000100800 */
        /* <DEDUP_REMOVED lines=194> */
[----:B------:R-:W-:Y:S05]  /*2f4b0*/  CALL.REL.NOINC `($_ZN7cutlass13device_kernelIN5flash19enable_sm80_to_sm89INS1_16FlashAttnBwdSm80INS1_25CollectiveMainloopBwdSm80ILi2ELi2EN4cute5tupleIJNS5_1CILi128EEES8_NS7_ILi64EEEEEENS_10bfloat16_tEfNS_4arch4Sm80ELb0ELb0ELb1ELb1ELb0ELb0ELb0ELb0ELi2ELi4ELi4ELi4ELb0EEENS1_24CollectiveEpilogueBwdGQAISA_fSD_Li256ELb1ELb0EEENS1_19SingleTileSchedulerILb1ELb0ELb0ELi128EEEEEEEEEvNT_6ParamsE$_ZN4cute3eso3ESOILb1ELb0EJNS_6LayoutINS_5tupleIJNS3_IJNS_1CILi2EEES5_S5_EEES5_EEENS3_IJNS3_IJNS4_ILi1EEES5_NS4_ILi4EEEEEENS4_ILi64EEEEEEEEiEEC2ERKSD_RKi) ;  /* 0xfffda25000007944 */ /* 0x000fea0003c3ffff */
[----:B-1----:R-:W2:Y:S01]  /*2f4c0*/  LDL R3, [R1+0x758] ;  /* 0x0007580001037983 */ /* 0x002ea20000100800 */
[----:B------:R-:W-:Y:S01]  /*2f4d0*/  MOV R4, 0x2f510 ;  /* 0x0002f51000047802 */ /* 0x000fe20000000f00 */
[----:B--2---:R-:W-:-:S05]  /*2f4e0*/  IMAD.WIDE R2, R3, 0x2, R42 ;  /* 0x0000000203027825 */ /* 0x004fca00078e022a */
[----:B------:R-:W-:Y:S02]  /*2f4f0*/  MOV R6, R2 ;  /* 0x0000000200067202 */ /* 0x000fe40000000f00 */
[----:B------:R-:W-:Y:S05]  /*2f500*/  CALL.REL.NOINC `($_ZN7cutlass13device_kernelIN5flash19enable_sm80_to_sm89INS1_16FlashAttnBwdSm80INS1_25CollectiveMainloopBwdSm80ILi2ELi2EN4cute5tupleIJNS5_1CILi128EEES8_NS7_ILi64EEEEEENS_10bfloat16_tEfNS_4arch4Sm80ELb0ELb0ELb1ELb1ELb0ELb0ELb0ELb0ELi2ELi4ELi4ELi4ELb0EEENS1_24CollectiveEpilogueBwdGQAISA_fSD_Li256ELb1ELb0EEENS1_19SingleTileSchedulerILb1ELb0ELb0ELi128EEEEEEEEEvNT_6ParamsE$_ZN4cute3eso3ESOILb1ELb0EJNS_6LayoutINS_5tupleIJNS3_IJNS_1CILi2EEES5_S5_EEES5_EEENS3_IJNS3_IJNS4_ILi1EEES5_NS4_ILi4EEEEEENS4_ILi64EEEEEEEENS_10ViewEngineIPN7cutlass10bfloat16_tEEEEEC2ERKSD_RKSI_) ;  /* 0xfffda1b000007944 */ /* 0x000fea0003c3ffff */
[----:B------:R2:W5:Y:S01]  /*2f510*/  LDL.64 R56, [R1+0x758] ;  /* 0x0007580001387983 */ /* 0x0005620000100a00 */
[----:B-1----:R-:W-:Y:S01]  /*2f520*/  IMAD.MOV.U32 R2, RZ, RZ, R23 ;  /* 0x000000ffff027224 */ /* 0x002fe200078e0017 */
[----:B------:R-:W-:Y:S02]  /*2f530*/  MOV R3, RZ ;  /* 0x000000ff00037202 */ /* 0x000fe40000000f00 */
[----:B------:R-:W-:Y:S02]  /*2f540*/  MOV R8, 0x2f560 ;  /* 0x0002f56000087802 */ /* 0x000fe40000000f00 */
[----:B--2--5:R-:W-:Y:S05]  /*2f550*/  CALL.REL.NOINC `($_ZN7cutlass13device_kernelIN5flash19enable_sm80_to_sm89INS1_16FlashAttnBwdSm80INS1_25CollectiveMainloopBwdSm80ILi2ELi2EN4cute5tupleIJNS5_1CILi128EEES8_NS7_ILi64EEEEEENS_10bfloat16_tEfNS_4arch4Sm80ELb0ELb0ELb1ELb1ELb0ELb0ELb0ELb0ELi2ELi4ELi4ELi4ELb0EEENS1_24CollectiveEpilogueBwdGQAISA_fSD_Li256ELb1ELb0EEENS1_19SingleTileSchedulerILb1ELb0ELb0ELi128EEEEEEEEEvNT_6ParamsE$_ZN4cute3eso3ESOILb1ELb0EJNS_10UnderscoreES2_iEEC2ERKS2_S5_RKi) ;  /* 0xfffd7c0000007944 */ /* 0x024fea0003c3ffff */
[----:B-1----:R-:W2:Y:S01]  /*2f560*/  LDL R3, [R1+0x758] ;  /* 0x0007580001037983 */ /* 0x002ea20000100800 */
[----:B------:R-:W-:Y:S01]  /*2f570*/  IMAD.MOV.U32 R64, RZ, RZ, R23 ;  /* 0x000000ffff407224 */ /* 0x000fe200078e0017 */
[----:B------:R-:W-:Y:S02]  /*2f580*/  MOV R4, 0x2f5b0 ;  /* 0x0002f5b000047802 */ /* 0x000fe40000000f00 */
[----:B--2---:R-:W-:Y:S02]  /*2f590*/  SHF.L.U32 R3, R3, 0x2, RZ ;  /* 0x0000000203037819 */ /* 0x004fe400000006ff */
[----:B------:R-:W-:Y:S05]  /*2f5a0*/  CALL.REL.NOINC `($_ZN7cutlass13device_kernelIN5flash19enable_sm80_to_sm89INS1_16FlashAttnBwdSm80INS1_25CollectiveMainloopBwdSm80ILi2ELi2EN4cute5tupleIJNS5_1CILi128EEES8_NS7_ILi64EEEEEENS_10bfloat16_tEfNS_4arch4Sm80ELb0ELb0ELb1ELb1ELb0ELb0ELb0ELb0ELi2ELi4ELi4ELi4ELb0EEENS1_24CollectiveEpilogueBwdGQAISA_fSD_Li256ELb1ELb0EEENS1_19SingleTileSchedulerILb1ELb0ELb0ELi128EEEEEEEEEvNT_6ParamsE$_ZN4cute3eso3ESOILb1ELb0EJNS_6LayoutINS_5tupleIJNS3_IJNS_1CILi2EEES5_EEES6_EEENS3_IJNS3_IJNS4_ILi1EEES5_EEENS3_IJNS4_ILi32EEENS4_ILi64EEEEEEEEEEEiEEC2ERKSE_RKi) ;  /* 0xfffda04000007944 */ /* 0x000fea0003c3ffff */
[----:B-1----:R-:W2:Y:S01]  /*2f5b0*/  LDL R3, [R1+0x758] ;  /* 0x0007580001037983 */ /* 0x002ea20000100800 */
[----:B------:R-:W-:Y:S02]  /*2f5c0*/  MOV R64, R23 ;  /* 0x0000001700407202 */ /* 0x000fe40000000f00 */
[----:B------:R-:W-:Y:S01]  /*2f5d0*/  MOV R4, 0x2f610 ;  /* 0x0002f61000047802 */ /* 0x000fe20000000f00 */
[----:B--2---:R-:W-:-:S05]  /*2f5e0*/  IMAD.WIDE R2, R3, 0x2, R44 ;  /* 0x0000000203027825 */ /* 0x004fca00078e022c */
[----:B------:R-:W-:Y:S02]  /*2f5f0*/  MOV R6, R2 ;  /* 0x0000000200067202 */ /* 0x000fe40000000f00 */
[----:B------:R-:W-:Y:S05]  /*2f600*/  CALL.REL.NOINC `($_ZN7cutlass13device_kernelIN5flash19enable_sm80_to_sm89INS1_16FlashAttnBwdSm80INS1_25CollectiveMainloopBwdSm80ILi2ELi2EN4cute5tupleIJNS5_1CILi128EEES8_NS7_ILi64EEEEEENS_10bfloat16_tEfNS_4arch4Sm80ELb0ELb0ELb1ELb1ELb0ELb0ELb0ELb0ELi2ELi4ELi4ELi4ELb0EEENS1_24CollectiveEpilogueBwdGQAISA_fSD_Li256ELb1ELb0EEENS1_19SingleTileSchedulerILb1ELb0ELb0ELi128EEEEEEEEEvNT_6ParamsE$_ZN4cute3eso3ESOILb1ELb0EJNS_6LayoutINS_5tupleIJNS3_IJNS_1CILi2EEES5_EEES6_EEENS3_IJNS3_IJNS4_ILi1EEES5_EEENS3_IJNS4_ILi32EEENS4_ILi64EEEEEEEEEEENS_10ViewEngineIPN7cutlass10bfloat16_tEEEEEC2ERKSE_RKSJ_) ;  /* 0xfffd9f9000007944 */ /* 0x000fea0003c3ffff */
[----:B------:R2:W5:Y:S04]  /*2f610*/  LDL.64 R58, [R1+0x758] ;  /* 0x00075800013a7983 */ /* 0x0005680000100a00 */
[----:B------:R2:W-:Y:S02]  /*2f620*/  STL [R1+0x770], RZ ;  /* 0x000770ff01007387 */ /* 0x0005e40000100800 */
.L_x_1375:
        /* <DEDUP_REMOVED lines=228> */
[----:B------:R-:W-:Y:S05]  /*30470*/  CALL.REL.NOINC `($_ZN7cutlass13device_kernelIN5flash19enable_sm80_to_sm89INS1_16FlashAttnBwdSm80INS1_25CollectiveMainloopBwdSm80ILi2ELi2EN4cute5tupleIJNS5_1CILi128EEES8_NS7_ILi64EEEEEENS_10bfloat16_tEfNS_4arch4Sm80ELb0ELb0ELb1ELb1ELb0ELb0ELb0ELb0ELi2ELi4ELi4ELi4ELb0EEENS1_24CollectiveEpilogueBwdGQAISA_fSD_Li256ELb1ELb0EEENS1_19SingleTileSchedulerILb1ELb0ELb0ELi128EEEEEEEEEvNT_6ParamsE$_ZN4cute3eso3ESOILb1ELb0EJNS_10UnderscoreES2_iEEC2ERKS2_S5_RKi) ;  /* 0xfffd6ce000007944 */ /* 0x000fea0003c3ffff */
        /* <DEDUP_REMOVED lines=466> */
[----:B------:R-:W-:Y:S02]  /*321a0*/  MOV R3, 0x1 ;  /* 0x0000000100037802 */ /* 0x000fe40000000f00 */
        /* <DEDUP_REMOVED lines=15> */
.L_x_1376:
        /* <DEDUP_REMOVED lines=711> */
.L_x_1377:
        /* <DEDUP_REMOVED lines=711> */
.L_x_1378:
        /* <DEDUP_REMOVED lines=711> */
.L_x_1379:
        /* <DEDUP_REMOVED lines=711> */
.L_x_1380:
        /* <DEDUP_REMOVED lines=711> */
.L_x_1381:
        /* <DEDUP_REMOVED lines=256> */
.L_x_1382:
        /* <DEDUP_REMOVED lines=274> */
[----:B--2--5:R-:W-:Y:S05]  /*421f0*/  CALL.REL.NOINC `($_ZN7cutlass13device_kernelIN5flash19enable_sm80_to_sm89INS1_16FlashAttnBwdSm80INS1_25CollectiveMainloopBwdSm80ILi2ELi2EN4cute5tupleIJNS5_1CILi128EEES8_NS7_ILi64EEEEEENS_10bfloat16_tEfNS_4arch4Sm80ELb0ELb0ELb1ELb1ELb0ELb0ELb0ELb0ELi2ELi4ELi4ELi4ELb0EEENS1_24CollectiveEpilogueBwdGQAISA_fSD_Li256ELb1ELb0EEENS1_19SingleTileSchedulerILb1ELb0ELb0ELi128EEEEEEEEEvNT_6ParamsE$_ZZZN5flash25CollectiveMainloopBwdSm80ILi2ELi2EN4cute5tupleIJNS1_1CILi128EEES4_NS3_ILi64EEEEEEN7cutlass10bfloat16_tEfNS7_4arch4Sm80ELb0ELb0ELb1ELb1ELb0ELb0ELb0ELb0ELi2ELi4ELi4ELi4ELb0EE3mmaINS_16FlashAttnBwdSm80ISB_NS_24CollectiveEpilogueBwdGQAIS6_fSA_Li256ELb1ELb0EEENS_19SingleTileSchedulerILb1ELb0ELb0ELi128EEEE13SharedStorageENS1_6TensorINS1_11ArrayEngineIfLm32EEENS1_6LayoutINS2_IJNS2_IJNS3_ILi2EEESO_EEESO_NS3_ILi4EEEEEENS2_IJNS2_IJNS3_ILi1EEESO_EEESQ_NS3_ILi8EEEEEEEEEEEEbRKNSB_6ParamsERT0_S12_iNS2_IJiiiEEERT_ENKUliT_E_clIZSC_ISJ_SX_EbS10_S12_S12_iS13_S15_EUlRS16_iE_EEDaiS16_ENKUlT_E_clIZSC_ISJ_SX_EbS10_S12_S12_iS13_S15_EUlvE0_EEDaS1B_) ;  /* 0x0001c89000007944 */ /* 0x024fea0003c00000 */
[----:B------:R-:W2:Y:S01]  /*42200*/  LDL.64 R2, [R24+0x188] ;  /* 0x0001880018027983 */ /* 0x000ea20000100a00 */
[----:B------:R-:W-:-:S03]  /*42210*/  ULDC.64 UR4, c[0x0][0x118] ;  /* 0x0000460000047ab9 */ /* 0x000fc60000000a00 */
[----:B------:R3:W5:Y:S04]  /*42220*/  LDL.64 R12, [R24+0xc8] ;  /* 0x0000c800180c7983 */ /* 0x0007680000100a00 */
[----:B--2---:R-:W5:Y:S01]  /*42230*/  LD.E.64 R2, [R2.64] ;  /* 0x0000000402027980 */ /* 0x004f62000c101b00 */
[----:B-1----:R-:W-:Y:S02]  /*42240*/  MOV R9, R23 ;  /* 0x0000001700097202 */ /* 0x002fe40000000f00 */
[----:B------:R-:W-:Y:S02]  /*42250*/  MOV R8, 0x42270 ;  /* 0x0004227000087802 */ /* 0x000fe40000000f00 */
[----:B---3-5:R-:W-:Y:S05]  /*42260*/  CALL.REL.NOINC `($_ZN7cutlass13device_kernelIN5flash19enable_sm80_to_sm89INS1_16FlashAttnBwdSm80INS1_25CollectiveMainloopBwdSm80ILi2ELi2EN4cute5tupleIJNS5_1CILi128EEES8_NS7_ILi64EEEEEENS_10bfloat16_tEfNS_4arch4Sm80ELb0ELb0ELb1ELb1ELb0ELb0ELb0ELb0ELi2ELi4ELi4ELi4ELb0EEENS1_24CollectiveEpilogueBwdGQAISA_fSD_Li256ELb1ELb0EEENS1_19SingleTileSchedulerILb1ELb0ELb0ELi128EEEEEEEEEvNT_6ParamsE$_ZN4cute8smem_ptrIPN7cutlass10bfloat16_tEECI1NS_12iter_adaptorIS3_S4_EEES3_) ;  /* 0xfffc8b4000007944 */ /* 0x028fea0003c3ffff */
        /* <DEDUP_REMOVED lines=84> */
[----:B------:R1:W-:Y:S01]  /*427b0*/  STL.64 [R1+0x7a0], R2 ;  /* 0x0007a00201007387 */ /* 0x0003e20000100a00 */
[----:B------:R-:W-:Y:S02]  /*427c0*/  MOV R5, R6 ;  /* 0x0000000600057202 */ /* 0x000fe40000000f00 */
[----:B------:R-:W-:Y:S02]  /*427d0*/  MOV R4, 0x427f0 ;  /* 0x000427f000047802 */ /* 0x000fe40000000f00 */
        /* <DEDUP_REMOVED lines=31> */
[----:B-1----:R-:W-:Y:S05]  /*429d0*/  CALL.REL.NOINC `($_ZN7cutlass13device_kernelIN5flash19enable_sm80_to_sm89INS1_16FlashAttnBwdSm80INS1_25CollectiveMainloopBwdSm80ILi2ELi2EN4cute5tupleIJNS5_1CILi128EEES8_NS7_ILi64EEEEEENS_10bfloat16_tEfNS_4arch4Sm80ELb0ELb0ELb1ELb1ELb0ELb0ELb0ELb0ELi2ELi4ELi4ELi4ELb0EEENS1_24CollectiveEpilogueBwdGQAISA_fSD_Li256ELb1ELb0EEENS1_19SingleTileSchedulerILb1ELb0ELb0ELi128EEEEEEEEEvNT_6ParamsE$_ZN4cute3eso3ESOILb1ELb0EJNS_1CILi8EEEiiiNS2_ILi144EEENS2_ILi512EEEEEC2ERKS3_RKiSA_SA_RKS4_RKS5_) ;  /* 0xfffc542000007944 */ /* 0x002fea0003c3ffff */
        /* <DEDUP_REMOVED lines=59> */
[----:B------:R-:W-:Y:S01]  /*42d90*/  MOV R57, R23 ;  /* 0x0000001700397202 */ /* 0x000fe20000000f00 */
[----:B------:R-:W-:Y:S01]  /*42da0*/  IMAD.MOV.U32 R64, RZ, RZ, R22 ;  /* 0x000000ffff407224 */ /* 0x000fe200078e0016 */
        /* <DEDUP_REMOVED lines=9> */
[----:B------:R1:W-:Y:S01]  /*42e40*/  STL.64 [R1+0x7a0], R2 ;  /* 0x0007a00201007387 */ /* 0x0003e20000100a00 */
[----:B------:R-:W-:-:S02]  /*42e50*/  MOV R57, R54 ;  /* 0x0000003600397202 */ /* 0x000fc40000000f00 */
[----:B------:R-:W-:Y:S02]  /*42e60*/  MOV R4, 0x42e80 ;  /* 0x00042e8000047802 */ /* 0x000fe40000000f00 */
        /* <DEDUP_REMOVED lines=37> */
[----:B------:R-:W-:Y:S01]  /*430c0*/  IMAD.SHL.U32 R8, R5, 0x2000, RZ ;  /* 0x0000200005087824 */ /* 0x000fe200078e00ff */
[----:B------:R-:W-:-:S02]  /*430d0*/  MOV R15, R39 ;  /* 0x00000027000f7202 */ /* 0x000fc40000000f00 */
[----:B------:R-:W-:Y:S02]  /*430e0*/  MOV R4, 0x43110 ;  /* 0x0004311000047802 */ /* 0x000fe40000000f00 */
        /* <DEDUP_REMOVED lines=50> */
[----:B-12--5:R-:W-:Y:S05]  /*43410*/  CALL.REL.NOINC `($_ZN7cutlass13device_kernelIN5flash19enable_sm80_to_sm89INS1_16FlashAttnBwdSm80INS1_25CollectiveMainloopBwdSm80ILi2ELi2EN4cute5tupleIJNS5_1CILi128EEES8_NS7_ILi64EEEEEENS_10bfloat16_tEfNS_4arch4Sm80ELb0ELb0ELb1ELb1ELb0ELb0ELb0ELb0ELi2ELi4ELi4ELi4ELb0EEENS1_24CollectiveEpilogueBwdGQAISA_fSD_Li256ELb1ELb0EEENS1_19SingleTileSchedulerILb1ELb0ELb0ELi128EEEEEEEEEvNT_6ParamsE$_ZZN4cute7idx2crdINS_5tupleIJiiNS_1CILi0EEEEEENS1_IJNS1_IJNS2_ILi4EEENS2_ILi8EEEEEES5_NS2_ILi1EEEEEEEEDaRKT_RKT0_ENKUlRKT_RKT0_E_clIiS7_EEDaSI_SL_) ;  /* 0xfffcbde000007944 */ /* 0x026fea0003c3ffff */
[----:B------:R-:W-:Y:S02]  /*43420*/  MOV R2, 0x43440 ;  /* 0x0004344000027802 */ /* 0x000fe40000000f00 */
[----:B-1----:R-:W-:Y:S05]  /*43430*/  CALL.REL.NOINC `($_ZN7cutlass13device_kernelIN5flash19enable_sm80_to_sm89INS1_16FlashAttnBwdSm80INS1_25CollectiveMainloopBwdSm80ILi2ELi2EN4cute5tupleIJNS5_1CILi128EEES8_NS7_ILi64EEEEEENS_10bfloat16_tEfNS_4arch4Sm80ELb0ELb0ELb1ELb1ELb0ELb0ELb0ELb0ELi2ELi4ELi4ELi4ELb0EEENS1_24CollectiveEpilogueBwdGQAISA_fSD_Li256ELb1ELb0EEENS1_19SingleTileSchedulerILb1ELb0ELb0ELi128EEEEEEEEEvNT_6ParamsE$_ZZN4cute7idx2crdINS_5tupleIJiiNS_1CILi0EEEEEENS1_IJNS1_IJNS2_ILi4EEENS2_ILi8EEEEEES5_NS2_ILi1EEEEEEEEDaRKT_RKT0_ENKUlRKT_RKT0_E_clIiS5_EEDaSI_SL_) ;  /* 0xfffcbd9000007944 */ /* 0x002fea0003c3ffff */
[----:B------:R1:W-:Y:S01]  /*43440*/  STL [R1+0x7a0], R6 ;  /* 0x0007a00601007387 */ /* 0x0003e20000100800 */
        /* <DEDUP_REMOVED lines=18> */
[----:B------:R-:W-:Y:S02]  /*43570*/  MOV R7, R41 ;  /* 0x0000002900077202 */ /* 0x000fe40000000f00 */
[----:B------:R-:W-:Y:S02]  /*43580*/  MOV R4, 0x435a0 ;  /* 0x000435a000047802 */ /* 0x000fe40000000f00 */
        /* <DEDUP_REMOVED lines=948> */
.L_x_1383:
        /* <DEDUP_REMOVED lines=711> */
.L_x_1384:
        /* <DEDUP_REMOVED lines=711> */
.L_x_1385:
        /* <DEDUP_REMOVED lines=711> */
.L_x_1386:
        /* <DEDUP_REMOVED lines=711> */
.L_x_1387:
        /* <DEDUP_REMOVED lines=711> */
.L_x_1388:
        /* <DEDUP_REMOVED lines=560> */
[----:B------:R-:W2:Y:S01]  /*57200*/  LDL R4, [R1+0x758] ;  /* 0x0007580001047983 */ /* 0x000ea20000100800 */
[----:B-1----:R-:W-:Y:S02]  /*57210*/  MOV R2, R23 ;  /* 0x0000001700027202 */ /* 0x002fe40000000f00 */
        /* <DEDUP_REMOVED lines=60> */
[----:B------:R-:W2:Y:S01]  /*575e0*/  LDL R4, [R1+0x758] ;  /* 0x0007580001047983 */ /* 0x000ea20000100800 */
[----:B-1----:R-:W-:-:S02]  /*575f0*/  MOV R2, R23 ;  /* 0x0000001700027202 */ /* 0x002fc40000000f00 */
        /* <DEDUP_REMOVED lines=87> */
.L_x_1389:
        /* <DEDUP_REMOVED lines=256> */
.L_x_1390:
        /* <DEDUP_REMOVED lines=251> */
[----:B------:R-:W-:Y:S05]  /*59b20*/  RET.REL.NODEC R6 `(_ZN7cutlass13device_kernelIN5flash19enable_sm80_to_sm89INS1_16FlashAttnBwdSm80INS1_25CollectiveMainloopBwdSm80ILi2ELi2EN4cute5tupleIJNS5_1CILi128EEES8_NS7_ILi64EEEEEENS_10bfloat16_tEfNS_4arch4Sm80ELb0ELb0ELb1ELb1ELb0ELb0ELb0ELb0ELi2ELi4ELi4ELi4ELb0EEENS1_24CollectiveEpilogueBwdGQAISA_fSD_Li256ELb1ELb0EEENS1_19SingleTileSchedulerILb1ELb0ELb0ELi128EEEEEEEEEvNT_6ParamsE) ;  /* 0xfffa64d006007950 */ /* 0x000fea0003c3ffff */
        .type           $_ZN7cutlass13device_kernelIN5flash19enable_sm80_to_sm89INS1_16FlashAttnBwdSm80INS1_25CollectiveMainloopBwdSm80ILi2ELi2EN4cute5tupleIJNS5_1CILi128EEES8_NS7_ILi64EEEEEENS_10bfloat16_tEfNS_4arch4Sm80ELb0ELb0ELb1ELb1ELb0ELb0ELb0ELb0ELi2ELi4ELi4ELi4ELb0EEENS1_24CollectiveEpilogueBwdGQAISA_fSD_Li256ELb1ELb0EEENS1_19SingleTileSchedulerILb1ELb0ELb0ELi128EEEEEEEEEvNT_6ParamsE$_ZZN5flash25CollectiveMainloopBwdSm80ILi2ELi2EN4cute5tupleIJNS1_1CILi128EEES4_NS3_ILi64EEEEEEN7cutlass10bfloat16_tEfNS7_4arch4Sm80ELb0ELb0ELb1ELb1ELb0ELb0ELb0ELb0ELi2ELi4ELi4ELi4ELb0EE3mmaINS_16FlashAttnBwdSm80ISB_NS_24CollectiveEpilogueBwdGQAIS6_fSA_Li256ELb1ELb0EEENS_19SingleTileSchedulerILb1ELb0ELb0ELi128EEEE13SharedStorageENS1_6TensorINS1_11ArrayEngineIfLm32EEENS1_6LayoutINS2_IJNS2_IJNS3_ILi2EEESO_EEESO_NS3_ILi4EEEEEENS2_IJNS2_IJNS3_ILi1EEESO_EEESQ_NS3_ILi8EEEEEEEEEEEEbRKNSB_6ParamsERT0_S12_iNS2_IJiiiEEERT_ENKUliiE0_clEii,@function
        .size           $_ZN7cutlass13device_kernelIN5flash19enable_sm80_to_sm89INS1_16FlashAttnBwdSm80INS1_25CollectiveMainloopBwdSm80ILi2ELi2EN4cute5tupleIJNS5_1CILi128EEES8_NS7_ILi64EEEEEENS_10bfloat16_tEfNS_4arch4Sm80ELb0ELb0ELb1ELb1ELb0ELb0ELb0ELb0ELi2ELi4ELi4ELi4ELb0EEENS1_24CollectiveEpilogueBwdGQAISA_fSD_Li256ELb1ELb0EEENS1_19SingleTileSchedulerILb1ELb0ELb0ELi128EEEEEEEEEvNT_6ParamsE$_ZZN5flash25CollectiveMainloopBwdSm80ILi2ELi2EN4cute5tupleIJNS1_1CILi128EEES4_NS3_ILi64EEEEEEN7cutlass10bfloat16_tEfNS7_4arch4Sm80ELb0ELb0ELb1ELb1ELb0ELb0ELb0ELb0ELi2ELi4ELi4ELi4ELb0EE3mmaINS_16FlashAttnBwdSm80ISB_NS_24CollectiveEpilogueBwdGQAIS6_fSA_Li256ELb1ELb0EEENS_19SingleTileSchedulerILb1ELb0ELb0ELi128EEEE13SharedStorageENS1_6TensorINS1_11ArrayEngineIfLm32EEENS1_6LayoutINS2_IJNS2_IJNS3_ILi2EEESO_EEESO_NS3_ILi4EEEEEENS2_IJNS2_IJNS3_ILi1EEESO_EEESQ_NS3_ILi8EEEEEEEEEEEEbRKNSB_6ParamsERT0_S12_iNS2_IJiiiEEERT_ENKUliiE0_clEii,($_ZN7cutlass13device_kernelIN5flash19enable_sm80_to_sm89INS1_16FlashAttnBwdSm80INS1_25CollectiveMainloopBwdSm80ILi2ELi2EN4cute5tupleIJNS5_1CILi128EEES8_NS7_ILi64EEEEEENS_10bfloat16_tEfNS_4arch4Sm80ELb0ELb0ELb1ELb1ELb0ELb0ELb0ELb0ELi2ELi4ELi4ELi4ELb0EEENS1_24CollectiveEpilogueBwdGQAISA_fSD_Li256ELb1ELb0EEENS1_19SingleTileSchedulerILb1ELb0ELb0ELi128EEEEEEEEEvNT_6ParamsE$_ZZN5flash25CollectiveMainloopBwdSm80ILi2ELi2EN4cute5tupleIJNS1_1CILi128EEES4_NS3_ILi64EEEEEEN7cutlass10bfloat16_tEfNS7_4arch4Sm80ELb0ELb0ELb1ELb1ELb0ELb0ELb0ELb0ELi2ELi4ELi4ELi4ELb0EE3mmaINS_16FlashAttnBwdSm80ISB_NS_24CollectiveEpilogueBwdGQAIS6_fSA_Li256ELb1ELb0EEENS_19SingleTileSchedulerILb1ELb0ELb0ELi128EEEE13SharedStorageENS1_6TensorINS1_11ArrayEngineIfLm32EEENS1_6LayoutINS2_IJNS2_IJNS3_ILi2EEESO_EEESO_NS3_ILi4EEEEEENS2_IJNS2_IJNS3_ILi1EEESO_EEESQ_NS3_ILi8EEEEEEEEEEEEbRKNSB_6ParamsERT0_S12_iNS2_IJiiiEEERT_ENKUliiE_clEii - $_ZN7cutlass13device_kernelIN5flash19enable_sm80_to_sm89INS1_16FlashAttnBwdSm80INS1_25CollectiveMainloopBwdSm80ILi2ELi2EN4cute5tupleIJNS5_1CILi128EEES8_NS7_ILi64EEEEEENS_10bfloat16_tEfNS_4arch4Sm80ELb0ELb0ELb1ELb1ELb0ELb0ELb0ELb0ELi2ELi4ELi4ELi4ELb0EEENS1_24CollectiveEpilogueBwdGQAISA_fSD_Li256ELb1ELb0EEENS1_19SingleTileSchedulerILb1ELb0ELb0ELi128EEEEEEEEEvNT_6ParamsE$_ZZN5flash25CollectiveMainloopBwdSm80ILi2ELi2EN4cute5tupleIJNS1_1CILi128EEES4_NS3_ILi64EEEEEEN7cutlass10bfloat16_tEfNS7_4arch4Sm80ELb0ELb0ELb1ELb1ELb0ELb0ELb0ELb0ELi2ELi4ELi4ELi4ELb0EE3mmaINS_16FlashAttnBwdSm80ISB_NS_24CollectiveEpilogueBwdGQAIS6_fSA_Li256ELb1ELb0EEENS_19SingleTileSchedulerILb1ELb0ELb0ELi128EEEE13SharedStorageENS1_6TensorINS1_11ArrayEngineIfLm32EEENS1_6LayoutINS2_IJNS2_IJNS3_ILi2EEESO_EEESO_NS3_ILi4EEEEEENS2_IJNS2_IJNS3_ILi1EEESO_EEESQ_NS3_ILi8EEEEEEEEEEEEbRKNSB_6ParamsERT0_S12_iNS2_IJiiiEEERT_ENKUliiE0_clEii)
$_ZN7cutlass13device_kernelIN5flash19enable_sm80_to_sm89INS1_16FlashAttnBwdSm80INS1_25CollectiveMainloopBwdSm80ILi2ELi2EN4cute5tupleIJNS5_1CILi128EEES8_NS7_ILi64EEEEEENS_10bfloat16_tEfNS_4arch4Sm80ELb0ELb0ELb1ELb1ELb0ELb0ELb0ELb0ELi2ELi4ELi4ELi4ELb0EEENS1_24CollectiveEpilogueBwdGQAISA_fSD_Li256ELb1ELb0EEENS1_19SingleTileSchedulerILb1ELb0ELb0ELi128EEEEEEEEEvNT_6ParamsE$_ZZN5flash25CollectiveMainloopBwdSm80ILi2ELi2EN4cute5tupleIJNS1_1CILi128EEES4_NS3_ILi64EEEEEEN7cutlass10bfloat16_tEfNS7_4arch4Sm80ELb0ELb0ELb1ELb1ELb0ELb0ELb0ELb0ELi2ELi4ELi4ELi4ELb0EE3mmaINS_16FlashAttnBwdSm80ISB_NS_24CollectiveEpilogueBwdGQAIS6_fSA_Li256ELb1ELb0EEENS_19SingleTileSchedulerILb1ELb0ELb0ELi128EEEE13SharedStorageENS1_6TensorINS1_11ArrayEngineIfLm32EEENS1_6LayoutINS2_IJNS2_IJNS3_ILi2EEESO_EEESO_NS3_ILi4EEEEEENS2_IJNS2_IJNS3_ILi1EEESO_EEESQ_NS3_ILi8EEEEEEEEEEEEbRKNSB_6ParamsERT0_S12_iNS2_IJiiiEEERT_ENKUliiE0_clEii:
        /* <DEDUP_REMOVED lines=10> */
[----:B-1---5:R-:W-:Y:S05]  /*59bd0*/  CALL.REL.NOINC `($_ZN7cutlass13device_kernelIN5flash19enable_sm80_to_sm89INS1_16FlashAttnBwdSm80INS1_25CollectiveMainloopBwdSm80ILi2ELi2EN4cute5tupleIJNS5_1CILi128EEES8_NS7_ILi64EEEEEENS_10bfloat16_tEfNS_4arch4Sm80ELb0ELb0ELb1ELb1ELb0ELb0ELb0ELb0ELi2ELi4ELi4ELi4ELb0EEENS1_24CollectiveEpilogueBwdGQAISA_fSD_Li256ELb1ELb0EEENS1_19SingleTileSchedulerILb1ELb0ELb0ELi128EEEEEEEEEvNT_6ParamsE$_ZN4cute3eso3ESOILb1ELb0EJNS_10UnderscoreES2_S2_iEEC2ERKS2_S5_S5_RKi) ;  /* 0xfffad54000007944 */ /* 0x022fea0003c3ffff */
[----:B-1----:R-:W2:Y:S01]  /*59be0*/  LDL R3, [R1+0x1688] ;  /* 0x0016880001037983 */ /* 0x002ea20000100800 */
[----:B------:R-:W-:Y:S02]  /*59bf0*/  MOV R4, 0x59c20 ;  /* 0x00059c2000047802 */ /* 0x000fe40000000f00 */
[----:B--2---:R-:W-:Y:S02]  /*59c00*/  SHF.L.U32 R3, R3, 0xd, RZ ;  /* 0x0000000d03037819 */ /* 0x004fe400000006ff */
[----:B------:R-:W-:Y:S05]  /*59c10*/  CALL.REL.NOINC `($_ZN7cutlass13device_kernelIN5flash19enable_sm80_to_sm89INS1_16FlashAttnBwdSm80INS1_25CollectiveMainloopBwdSm80ILi2ELi2EN4cute5tupleIJNS5_1CILi128EEES8_NS7_ILi64EEEEEENS_10bfloat16_tEfNS_4arch4Sm80ELb0ELb0ELb1ELb1ELb0ELb0ELb0ELb0ELi2ELi4ELi4ELi4ELb0EEENS1_24CollectiveEpilogueBwdGQAISA_fSD_Li256ELb1ELb0EEENS1_19SingleTileSchedulerILb1ELb0ELb0ELi128EEEEEEEEEvNT_6ParamsE$_ZN4cute3eso3ESOILb1ELb0EJNS_6LayoutINS_5tupleIJNS3_IJNS_1CILi8EEENS4_ILi1EEEEEENS4_ILi4EEES6_EEENS3_IJNS3_IJS6_NS4_ILi0EEEEEENS4_ILi2048EEESA_EEEEEiEEC2ERKSE_RKi) ;  /* 0xfffb056000007944 */ /* 0x000fea0003c3ffff */
[----:B------:R-:W-:Y:S01]  /*59c20*/  ULDC.64 UR8, c[0x0][0x118] ;  /* 0x0000460000087ab9 */ /* 0x000fe20000000a00 */
[----:B-1----:R-:W2:Y:S04]  /*59c30*/  LDL R2, [R1+0x1688] ;  /* 0x0016880001027983 */ /* 0x002ea80000100800 */
[----:B------:R-:W2:Y:S01]  /*59c40*/  LD.E.64 R6, [R6.64] ;  /* 0x0000000806067980 */ /* 0x000ea2000c101b00 */
[----:B------:R-:W-:-:S02]  /*59c50*/  MOV R9, R15 ;  /* 0x0000000f00097202 */ /* 0x000fc40000000f00 */
[----:B------:R-:W-:Y:S01]  /*59c60*/  MOV R8, 0x59c90 ;  /* 0x00059c9000087802 */ /* 0x000fe20000000f00 */
[----:B--2---:R-:W-:-:S04]  /*59c70*/  IMAD.WIDE R2, R2, 0x2, R6 ;  /* 0x0000000202027825 */ /* 0x004fc800078e0206 */
[----:B------:R-:W-:Y:S05]  /*59c80*/  CALL.REL.NOINC `($_ZN7cutlass13device_kernelIN5flash19enable_sm80_to_sm89INS1_16FlashAttnBwdSm80INS1_25CollectiveMainloopBwdSm80ILi2ELi2EN4cute5tupleIJNS5_1CILi128EEES8_NS7_ILi64EEEEEENS_10bfloat16_tEfNS_4arch4Sm80ELb0ELb0ELb1ELb1ELb0ELb0ELb0ELb0ELi2ELi4ELi4ELi4ELb0EEENS1_24CollectiveEpilogueBwdGQAISA_fSD_Li256ELb1ELb0EEENS1_19SingleTileSchedulerILb1ELb0ELb0ELi128EEEEEEEEEvNT_6ParamsE$_ZN4cute8smem_ptrIPN7cutlass10bfloat16_tEECI1NS_12iter_adaptorIS3_S4_EEES3_) ;  /* 0xfffb112000007944 */ /* 0x000fea0003c3ffff */
[----:B-1----:R1:W5:Y:S01]  /*59c90*/  LDL.64 R2, [R1+0x1688] ;  /* 0x0016880001027983 */ /* 0x0023620000100a00 */
[----:B------:R-:W-:-:S03]  /*59ca0*/  MOV R6, 0x59cc0 ;  /* 0x00059cc000067802 */ /* 0x000fc60000000f00 */
[----:B-1---5:R-:W-:Y:S05]  /*59cb0*/  CALL.REL.NOINC `($_ZN7cutlass13device_kernelIN5flash19enable_sm80_to_sm89INS1_16FlashAttnBwdSm80INS1_25CollectiveMainloopBwdSm80ILi2ELi2EN4cute5tupleIJNS5_1CILi128EEES8_NS7_ILi64EEEEEENS_10bfloat16_tEfNS_4arch4Sm80ELb0ELb0ELb1ELb1ELb0ELb0ELb0ELb0ELi2ELi4ELi4ELi4ELb0EEENS1_24CollectiveEpilogueBwdGQAISA_fSD_Li256ELb1ELb0EEENS1_19SingleTileSchedulerILb1ELb0ELb0ELi128EEEEEEEEEvNT_6ParamsE$_ZN4cute3eso3ESOILb1ELb0EJNS_6LayoutINS_5tupleIJNS3_IJNS_1CILi8EEENS4_ILi1EEEEEENS4_ILi4EEES6_EEENS3_IJNS3_IJS6_NS4_ILi0EEEEEENS4_ILi2048EEESA_EEEEENS_10ViewEngineINS_8smem_ptrIPN7cutlass10bfloat16_tEEEEEEEC2ERKSE_RKSL_) ;  /* 0xfffb048000007944 */ /* 0x022fea0003c3ffff */
[----:B------:R-:W-:Y:S01]  /*59cc0*/  ULDC.64 UR8, c[0x0][0x118] ;  /* 0x0000460000087ab9 */ /* 0x000fe20000000a00 */
[----:B------:R2:W5:Y:S04]  /*59cd0*/  LDL.64 R84, [R1+0x1688] ;  /* 0x0016880001547983 */ /* 0x0005680000100a00 */
[----:B------:R2:W5:Y:S01]  /*59ce0*/  LD.E.64 R10, [R80.64+0x8] ;  /* 0x00000808500a7980 */ /* 0x000562000c101b00 */
[----:B-1----:R-:W-:Y:S01]  /*59cf0*/  IMAD.MOV.U32 R2, RZ, RZ, R15 ;  /* 0x000000ffff027224 */ /* 0x002fe200078e000f */
[----:B------:R-:W-:Y:S02]  /*59d00*/  MOV R3, R17 ;  /* 0x0000001100037202 */ /* 0x000fe40000000f00 */
[----:B------:R-:W-:-:S02]  /*59d10*/  MOV R4, 0x59d30 ;  /* 0x00059d3000047802 */ /* 0x000fc40000000f00 */
[----:B--2--5:R-:W-:Y:S05]  /*59d20*/  CALL.REL.NOINC `($_ZN7cutlass13device_kernelIN5flash19enable_sm80_to_sm89INS1_16FlashAttnBwdSm80INS1_25CollectiveMainloopBwdSm80ILi2ELi2EN4cute5tupleIJNS5_1CILi128EEES8_NS7_ILi64EEEEEENS_10bfloat16_tEfNS_4arch4Sm80ELb0ELb0ELb1ELb1ELb0ELb0ELb0ELb0ELi2ELi4ELi4ELi4ELb0EEENS1_24CollectiveEpilogueBwdGQAISA_fSD_Li256ELb1ELb0EEENS1_19SingleTileSchedulerILb1ELb0ELb0ELi128EEEEEEEEEvNT_6ParamsE$_ZN4cute3eso3ESOILb1ELb0EJNS_10UnderscoreES2_S2_iEEC2ERKS2_S5_S5_RKi) ;  /* 0xfffad3f000007944 */ /* 0x024fea0003c3ffff */
[----:B------:R-:W2:Y:S01]  /*59d30*/  LDL R8, [R1+0x1688] ;  /* 0x0016880001087983 */ /* 0x000ea20000100800 */
[----:B------:R-:W-:-:S03]  /*59d40*/  ULDC.64 UR8, c[0x0][0x118] ;  /* 0x0000460000087ab9 */ /* 0x000fc60000000a00 */
[----:B-1----:R1:W5:Y:S01]  /*59d50*/  LD.E.64 R2, [R10.64+0x8] ;  /* 0x000008080a027980 */ /* 0x002362000c101b00 */
[----:B------:R-:W-:Y:S02]  /*59d60*/  MOV R4, 0x59d90 ;  /* 0x00059d9000047802 */ /* 0x000fe40000000f00 */
[----:B--2---:R-:W-:Y:S02]  /*59d70*/  SHF.R.S32.HI R7, RZ, 0x1f, R8 ;  /* 0x0000001fff077819 */ /* 0x004fe40000011408 */
[----:B-1---5:R-:W-:Y:S05]  /*59d80*/  CALL.REL.NOINC `($_ZN7cutlass13device_kernelIN5flash19enable_sm80_to_sm89INS1_16FlashAttnBwdSm80INS1_25CollectiveMainloopBwdSm80ILi2ELi2EN4cute5tupleIJNS5_1CILi128EEES8_NS7_ILi64EEEEEENS_10bfloat16_tEfNS_4arch4Sm80ELb0ELb0ELb1ELb1ELb0ELb0ELb0ELb0ELi2ELi4ELi4ELi4ELb0EEENS1_24CollectiveEpilogueBwdGQAISA_fSD_Li256ELb1ELb0EEENS1_19SingleTileSchedulerILb1ELb0ELb0ELi128EEEEEEEEEvNT_6ParamsE$_ZZN4cute5sliceINS_5tupleIJNS_10UnderscoreES2_S2_iEEENS1_IJNS1_IJNS_1CILi1EEENS4_ILi0EEEEEElS6_lEEEEEDaRKT_RKT0_ENKUlRKT_RKT0_E_clIS2_lEEDaSH_SK_) ;  /* 0xfffb29a000007944 */ /* 0x022fea0003c3ffff */
[----:B-----5:R-:W-:Y:S02]  /*59d90*/  MOV R5, R3 ;  /* 0x0000000300057202 */ /* 0x020fe40000000f00 */
[----:B------:R-:W-:Y:S02]  /*59da0*/  MOV R4, 0x59dc0 ;  /* 0x00059dc000047802 */ /* 0x000fe40000000f00 */
[----:B-1----:R-:W-:Y:S05]  /*59db0*/  CALL.REL.NOINC `($_ZN7cutlass13device_kernelIN5flash19enable_sm80_to_sm89INS1_16FlashAttnBwdSm80INS1_25CollectiveMainloopBwdSm80ILi2ELi2EN4cute5tupleIJNS5_1CILi128EEES8_NS7_ILi64EEEEEENS_10bfloat16_tEfNS_4arch4Sm80ELb0ELb0ELb1ELb1ELb0ELb0ELb0ELb0ELi2ELi4ELi4ELi4ELb0EEENS1_24CollectiveEpilogueBwdGQAISA_fSD_Li256ELb1ELb0EEENS1_19SingleTileSchedulerILb1ELb0ELb0ELi128EEEEEEEEEvNT_6ParamsE$_ZZN4cute12filter_tupleINS_5tupleIJNS_10UnderscoreES2_S2_iEEENS1_IJNS1_IJNS_1CILi1EEENS4_ILi0EEEEEElS6_lEEEZNS_5sliceIS3_S8_EEDaRKT_RKT0_EUlRKT_RKT0_E_EEDaSC_SF_OT1_ENKUlDpSI_E_clIJNS1_IJS7_EEENS1_IJlEEENS1_IJS6_EEENS1_IJEEEEEEDaSP_) ;  /* 0xfffb15d000007944 */ /* 0x002fea0003c3ffff */
[----:B-----5:R-:W-:Y:S02]  /*59dc0*/  MOV R5, R3 ;  /* 0x0000000300057202 */ /* 0x020fe40000000f00 */
[----:B------:R-:W-:Y:S02]  /*59dd0*/  MOV R4, 0x59df0 ;  /* 0x00059df000047802 */ /* 0x000fe40000000f00 */
[----:B-1----:R-:W-:Y:S05]  /*59de0*/  CALL.REL.NOINC `($_ZN7cutlass13device_kernelIN5flash19enable_sm80_to_sm89INS1_16FlashAttnBwdSm80INS1_25CollectiveMainloopBwdSm80ILi2ELi2EN4cute5tupleIJNS5_1CILi128EEES8_NS7_ILi64EEEEEENS_10bfloat16_tEfNS_4arch4Sm80ELb0ELb0ELb1ELb1ELb0ELb0ELb0ELb0ELi2ELi4ELi4ELi4ELb0EEENS1_24CollectiveEpilogueBwdGQAISA_fSD_Li256ELb1ELb0EEENS1_19SingleTileSchedulerILb1ELb0ELb0ELi128EEEEEEEEEvNT_6ParamsE$_ZN4cute5tupleIJNS0_IJNS0_IJNS_1CILi8EEENS1_ILi1EEEEEENS1_ILi4EEES3_EEENS0_IJNS0_IJS3_NS1_ILi0EEEEEElS7_EEEEEC2ERKS6_RKS9_) ;  /* 0xfffb08c000007944 */ /* 0x002fea0003c3ffff */
        /* <DEDUP_REMOVED lines=9> */
[----:B-1---5:R-:W-:Y:S05]  /*59e80*/  CALL.REL.NOINC `($_ZN7cutlass13device_kernelIN5flash19enable_sm80_to_sm89INS1_16FlashAttnBwdSm80INS1_25CollectiveMainloopBwdSm80ILi2ELi2EN4cute5tupleIJNS5_1CILi128EEES8_NS7_ILi64EEEEEENS_10bfloat16_tEfNS_4arch4Sm80ELb0ELb0ELb1ELb1ELb0ELb0ELb0ELb0ELi2ELi4ELi4ELi4ELb0EEENS1_24CollectiveEpilogueBwdGQAISA_fSD_Li256ELb1ELb0EEENS1_19SingleTileSchedulerILb1ELb0ELb0ELi128EEEEEEEEEvNT_6ParamsE$_ZN4cute3eso3ESOILb0ELb0EJNS_6LayoutINS_5tupleIJNS3_IJNS_1CILi8EEENS4_ILi1EEEEEENS4_ILi4EEES6_EEENS3_IJNS3_IJS6_NS4_ILi0EEEEEElSA_EEEEElEEC2ERKSD_RKl) ;  /* 0xfffac72000007944 */ /* 0x022fea0003c3ffff */
[----:B------:R-:W-:Y:S01]  /*59e90*/  ULDC.64 UR8, c[0x0][0x118] ;  /* 0x0000460000087ab9 */ /* 0x000fe20000000a00 */
[----:B------:R-:W2:Y:S04]  /*59ea0*/  LDL.64 R6, [R1+0x1690] ;  /* 0x0016900001067983 */ /* 0x000ea80000100a00 */
[----:B------:R-:W2:Y:S04]  /*59eb0*/  LD.E.64 R10, [R10.64+0x18] ;  /* 0x000018080a0a7980 */ /* 0x000ea8000c101b00 */
[----:B-1----:R1:W5:Y:S01]  /*59ec0*/  LDL.64 R2, [R1+0x1688] ;  /* 0x0016880001027983 */ /* 0x0023620000100a00 */
[----:B------:R-:W-:-:S02]  /*59ed0*/  MOV R8, 0x59f10 ;  /* 0x00059f1000087802 */ /* 0x000fc40000000f00 */
[----:B--2---:R-:W-:-:S04]  /*59ee0*/  LEA R4, P0, R6, R10, 0x1 ;  /* 0x0000000a06047211 */ /* 0x004fc800078008ff */
[----:B------:R-:W-:-:S04]  /*59ef0*/  LEA.HI.X R9, R6, R11, R7, 0x1, P0 ;  /* 0x0000000b06097211 */ /* 0x000fc800000f0c07 */
[----:B-1---5:R-:W-:Y:S05]  /*59f00*/  CALL.REL.NOINC `($_ZN7cutlass13device_kernelIN5flash19enable_sm80_to_sm89INS1_16FlashAttnBwdSm80INS1_25CollectiveMainloopBwdSm80ILi2ELi2EN4cute5tupleIJNS5_1CILi128EEES8_NS7_ILi64EEEEEENS_10bfloat16_tEfNS_4arch4Sm80ELb0ELb0ELb1ELb1ELb0ELb0ELb0ELb0ELi2ELi4ELi4ELi4ELb0EEENS1_24CollectiveEpilogueBwdGQAISA_fSD_Li256ELb1ELb0EEENS1_19SingleTileSchedulerILb1ELb0ELb0ELi128EEEEEEEEEvNT_6ParamsE$_ZN4cute8gmem_ptrIPKN7cutlass10bfloat16_tEECI1NS_12iter_adaptorIS4_S5_EEES4_) ;  /* 0xfffb0da000007944 */ /* 0x022fea0003c3ffff */
[----:B------:R-:W2:Y:S01]  /*59f10*/  LDL.64 R8, [R1+0x1688] ;  /* 0x0016880001087983 */ /* 0x000ea20000100a00 */
[----:B-1----:R-:W-:Y:S02]  /*59f20*/  MOV R5, R3 ;  /* 0x0000000300057202 */ /* 0x002fe40000000f00 */
[----:B------:R-:W-:Y:S01]  /*59f30*/  MOV R6, 0x59f60 ;  /* 0x00059f6000067802 */ /* 0x000fe20000000f00 */
[----:B--2---:R1:W-:Y:S04]  /*59f40*/  STL.64 [R1+0x1698], R8 ;  /* 0x0016980801007387 */ /* 0x0043e80000100a00 */
[----:B-1----:R-:W-:Y:S05]  /*59f50*/  CALL.REL.NOINC `($_ZN7cutlass13device_kernelIN5flash19enable_sm80_to_sm89INS1_16FlashAttnBwdSm80INS1_25CollectiveMainloopBwdSm80ILi2ELi2EN4cute5tupleIJNS5_1CILi128EEES8_NS7_ILi64EEEEEENS_10bfloat16_tEfNS_4arch4Sm80ELb0ELb0ELb1ELb1ELb0ELb0ELb0ELb0ELi2ELi4ELi4ELi4ELb0EEENS1_24CollectiveEpilogueBwdGQAISA_fSD_Li256ELb1ELb0EEENS1_19SingleTileSchedulerILb1ELb0ELb0ELi128EEEEEEEEEvNT_6ParamsE$_ZN4cute3eso3ESOILb0ELb0EJNS_6LayoutINS_5tupleIJNS3_IJNS_1CILi8EEENS4_ILi1EEEEEENS4_ILi4EEES6_EEENS3_IJNS3_IJS6_NS4_ILi0EEEEEElSA_EEEEENS_10ViewEngineINS_8gmem_ptrIPKN7cutlass10bfloat16_tEEEEEEEC2ERKSD_RKSL_) ;  /* 0xfffac5c000007944 */ /* 0x002fea0003c3ffff */
        /* <DEDUP_REMOVED lines=11> */
[----:B--2--5:R-:W-:Y:S05]  /*5a010*/  CALL.REL.NOINC `($_ZN7cutlass13device_kernelIN5flash19enable_sm80_to_sm89INS1_16FlashAttnBwdSm80INS1_25CollectiveMainloopBwdSm80ILi2ELi2EN4cute5tupleIJNS5_1CILi128EEES8_NS7_ILi64EEEEEENS_10bfloat16_tEfNS_4arch4Sm80ELb0ELb0ELb1ELb1ELb0ELb0ELb0ELb0ELi2ELi4ELi4ELi4ELb0EEENS1_24CollectiveEpilogueBwdGQAISA_fSD_Li256ELb1ELb0EEENS1_19SingleTileSchedulerILb1ELb0ELb0ELi128EEEEEEEEEvNT_6ParamsE$_ZZN4cuteplIJiiEJNS_1CILi0EEES2_EEEDaRKNS_15ArithmeticTupleIJDpT_EEERKNS3_IJDpT0_EEEENKUlDpRKT_E_clIJiiEEEDaSH_) ;  /* 0xfffb5ea000007944 */ /* 0x024fea0003c3ffff */
[----:B-----5:R-:W-:Y:S01]  /*5a020*/  IMAD.IADD R82, R7, 0x1, -R2 ;  /* 0x0000000107527824 */ /* 0x020fe200078e0a02 */
[----:B------:R-:W-:Y:S02]  /*5a030*/  MOV R3, RZ ;  /* 0x000000ff00037202 */ /* 0x000fe40000000f00 */
[----:B------:R-:W-:Y:S02]  /*5a040*/  MOV R6, 0x5a060 ;  /* 0x0005a06000067802 */ /* 0x000fe40000000f00 */
[----:B-1----:R-:W-:Y:S05]  /*5a050*/  CALL.REL.NOINC `($_ZN7cutlass13device_kernelIN5flash19enable_sm80_to_sm89INS1_16FlashAttnBwdSm80INS1_25CollectiveMainloopBwdSm80ILi2ELi2EN4cute5tupleIJNS5_1CILi128EEES8_NS7_ILi64EEEEEENS_10bfloat16_tEfNS_4arch4Sm80ELb0ELb0ELb1ELb1ELb0ELb0ELb0ELb0ELi2ELi4ELi4ELi4ELb0EEENS1_24CollectiveEpilogueBwdGQAISA_fSD_Li256ELb1ELb0EEENS1_19SingleTileSchedulerILb1ELb0ELb0ELi128EEEEEEEEEvNT_6ParamsE$_ZN4cute3eso3ESOILb1ELb0EJNS_1CILi0EEEiS3_EEC2ERKS3_RKiS6_) ;  /* 0xfffad5a000007944 */ /* 0x002fea0003c3ffff */
[----:B-1----:R-:W2:Y:S01]  /*5a060*/  LDL R3, [R1+0x1688] ;  /* 0x0016880001037983 */ /* 0x002ea20000100800 */
[----:B------:R-:W-:Y:S01]  /*5a070*/  IMAD.MOV.U32 R2, RZ, RZ, R15 ;  /* 0x000000ffff027224 */ /* 0x000fe200078e000f */
[----:B------:R-:W-:Y:S02]  /*5a080*/  MOV R10, 0x5a0b0 ;  /* 0x0005a0b0000a7802 */ /* 0x000fe40000000f00 */
[----:B--2---:R-:W-:Y:S02]  /*5a090*/  SHF.L.U32 R3, R3, 0x5, RZ ;  /* 0x0000000503037819 */ /* 0x004fe400000006ff */
[----:B------:R-:W-:Y:S05]  /*5a0a0*/  CALL.REL.NOINC `($_ZN7cutlass13device_kernelIN5flash19enable_sm80_to_sm89INS1_16FlashAttnBwdSm80INS1_25CollectiveMainloopBwdSm80ILi2ELi2EN4cute5tupleIJNS5_1CILi128EEES8_NS7_ILi64EEEEEENS_10bfloat16_tEfNS_4arch4Sm80ELb0ELb0ELb1ELb1ELb0ELb0ELb0ELb0ELi2ELi4ELi4ELi4ELb0EEENS1_24CollectiveEpilogueBwdGQAISA_fSD_Li256ELb1ELb0EEENS1_19SingleTileSchedulerILb1ELb0ELb0ELi128EEEEEEEEEvNT_6ParamsE$_ZN4cute5tupleIJiEEC2ERKi) ;  /* 0xfffb0b2000007944 */ /* 0x000fea0003c3ffff */
[----:B------:R1:W5:Y:S01]  /*5a0b0*/  LDL R3, [R1+0x1688] ;  /* 0x0016880001037983 */ /* 0x0003620000100800 */
        /* <DEDUP_REMOVED lines=8> */
[----:B------:R-:W-:Y:S02]  /*5a140*/  MOV R2, R15 ;  /* 0x0000000f00027202 */ /* 0x000fe40000000f00 */
[----:B------:R-:W-:Y:S02]  /*5a150*/  MOV R6, 0x5a170 ;  /* 0x0005a17000067802 */ /* 0x000fe40000000f00 */
[----:B-1---5:R-:W-:Y:S05]  /*5a160*/  CALL.REL.NOINC `($_ZN7cutlass13device_kernelIN5flash19enable_sm80_to_sm89INS1_16FlashAttnBwdSm80INS1_25CollectiveMainloopBwdSm80ILi2ELi2EN4cute5tupleIJNS5_1CILi128EEES8_NS7_ILi64EEEEEENS_10bfloat16_tEfNS_4arch4Sm80ELb0ELb0ELb1ELb1ELb0ELb0ELb0ELb0ELi2ELi4ELi4ELi4ELb0EEENS1_24CollectiveEpilogueBwdGQAISA_fSD_Li256ELb1ELb0EEENS1_19SingleTileSchedulerILb1ELb0ELb0ELi128EEEEEEEEEvNT_6ParamsE$_ZN4cute3eso3ESOILb0ELb1EJiNS_1CILi0EEEEEC2ERKiRKS3_) ;  /* 0xfffacda000007944 */ /* 0x022fea0003c3ffff */
[----:B-1----:R1:W5:Y:S01]  /*5a170*/  LDL R3, [R1+0x1688] ;  /* 0x0016880001037983 */ /* 0x0023620000100800 */
[----:B------:R-:W-:-:S03]  /*5a180*/  MOV R4, 0x5a1a0 ;  /* 0x0005a1a000047802 */ /* 0x000fc60000000f00 */
[----:B-1---5:R-:W-:Y:S05]  /*5a190*/  CALL.REL.NOINC `($_ZN7cutlass13device_kernelIN5flash19enable_sm80_to_sm89INS1_16FlashAttnBwdSm80INS1_25CollectiveMainloopBwdSm80ILi2ELi2EN4cute5tupleIJNS5_1CILi128EEES8_NS7_ILi64EEEEEENS_10bfloat16_tEfNS_4arch4Sm80ELb0ELb0ELb1ELb1ELb0ELb0ELb0ELb0ELi2ELi4ELi4ELi4ELb0EEENS1_24CollectiveEpilogueBwdGQAISA_fSD_Li256ELb1ELb0EEENS1_19SingleTileSchedulerILb1ELb0ELb0ELi128EEEEEEEEEvNT_6ParamsE$_ZZN4cuteplIJNS_1CILi0EEES2_EJiEEEDaRKNS_15ArithmeticTupleIJDpT_EEERKNS3_IJDpT0_EEEENKUlDpRKT_E_clIJiS2_EEEDaSH_) ;  /* 0xfffb59d000007944 */ /* 0x022fea0003c3ffff */
[----:B------:R-:W-:Y:S02]  /*5a1a0*/  MOV R4, 0x5a1c0 ;  /* 0x0005a1c000047802 */ /* 0x000fe40000000f00 */
[----:B-1---5:R-:W-:Y:S05]  /*5a1b0*/  CALL.REL.NOINC `($_ZN7cutlass13device_kernelIN5flash19enable_sm80_to_sm89INS1_16FlashAttnBwdSm80INS1_25CollectiveMainloopBwdSm80ILi2ELi2EN4cute5tupleIJNS5_1CILi128EEES8_NS7_ILi64EEEEEENS_10bfloat16_tEfNS_4arch4Sm80ELb0ELb0ELb1ELb1ELb0ELb0ELb0ELb0ELi2ELi4ELi4ELi4ELb0EEENS1_24CollectiveEpilogueBwdGQAISA_fSD_Li256ELb1ELb0EEENS1_19SingleTileSchedulerILb1ELb0ELb0ELi128EEEEEEEEEvNT_6ParamsE$_ZZN4cuteplIJNS_1CILi0EEES2_EJiS2_EEEDaRKNS_15ArithmeticTupleIJDpT_EEERKNS3_IJDpT0_EEEENKUlDpRKT_E_clIJiS2_EEEDaSH_) ;  /* 0xfffb5a2000007944 */ /* 0x022fea0003c3ffff */
        /* <DEDUP_REMOVED lines=9> */
[----:B--23-5:R-:W-:Y:S05]  /*5a250*/  CALL.REL.NOINC `($_ZN7cutlass13device_kernelIN5flash19enable_sm80_to_sm89INS1_16FlashAttnBwdSm80INS1_25CollectiveMainloopBwdSm80ILi2ELi2EN4cute5tupleIJNS5_1CILi128EEES8_NS7_ILi64EEEEEENS_10bfloat16_tEfNS_4arch4Sm80ELb0ELb0ELb1ELb1ELb0ELb0ELb0ELb0ELi2ELi4ELi4ELi4ELb0EEENS1_24CollectiveEpilogueBwdGQAISA_fSD_Li256ELb1ELb0EEENS1_19SingleTileSchedulerILb1ELb0ELb0ELi128EEEEEEEEEvNT_6ParamsE$_ZN4cute3eso3ESOILb1ELb0EJNS_10UnderscoreEiiEEC2ERKS2_RKiS7_) ;  /* 0xfffacf8000007944 */ /* 0x02cfea0003c3ffff */
[----:B------:R-:W2:Y:S01]  /*5a260*/  LDL R5, [R1+0x1688] ;  /* 0x0016880001057983 */ /* 0x000ea20000100800 */
[----:B------:R-:W-:Y:S02]  /*5a270*/  MOV R4, 0x5a2e0 ;  /* 0x0005a2e000047802 */ /* 0x000fe40000000f00 */
[----:B-12---:R-:W-:Y:S01]  /*5a280*/  SHF.R.S32.HI R2, RZ, 0x1f, R5 ;  /* 0x0000001fff027819 */ /* 0x006fe20000011405 */
[-C--:B------:R-:W-:Y:S02]  /*5a290*/  IMAD R3, R89, R5.reuse, RZ ;  /* 0x0000000559037224 */ /* 0x080fe400078e02ff */
[----:B------:R-:W-:-:S04]  /*5a2a0*/  IMAD.WIDE.U32 R6, R88, R5, RZ ;  /* 0x0000000558067225 */ /* 0x000fc800078e00ff */
[----:B------:R-:W-:-:S05]  /*5a2b0*/  IMAD R3, R88, R2, R3 ;  /* 0x0000000258037224 */ /* 0x000fca00078e0203 */
[----:B------:R-:W-:Y:S02]  /*5a2c0*/  IADD3 R3, R7, R3, RZ ;  /* 0x0000000307037210 */ /* 0x000fe40007ffe0ff */
[----:B------:R-:W-:Y:S05]  /*5a2d0*/  CALL.REL.NOINC `($_ZN7cutlass13device_kernelIN5flash19enable_sm80_to_sm89INS1_16FlashAttnBwdSm80INS1_25CollectiveMainloopBwdSm80ILi2ELi2EN4cute5tupleIJNS5_1CILi128EEES8_NS7_ILi64EEEEEENS_10bfloat16_tEfNS_4arch4Sm80ELb0ELb0ELb1ELb1ELb0ELb0ELb0ELb0ELi2ELi4ELi4ELi4ELb0EEENS1_24CollectiveEpilogueBwdGQAISA_fSD_Li256ELb1ELb0EEENS1_19SingleTileSchedulerILb1ELb0ELb0ELi128EEEEEEEEEvNT_6ParamsE$_ZN4cute3eso3ESOILb1ELb0EJNS_6LayoutINS_5tupleIJNS3_IJNS_1CILi8EEENS4_ILi1EEEEEEEEENS3_IJNS3_IJS6_NS4_ILi0EEEEEEEEEEElEEC2ERKSC_RKl) ;  /* 0xfffaf79000007944 */ /* 0x000fea0003c3ffff */
[----:B-1----:R-:W2:Y:S01]  /*5a2e0*/  LDL.64 R2, [R1+0x1688] ;  /* 0x0016880001027983 */ /* 0x002ea20000100a00 */
[----:B------:R-:W-:Y:S02]  /*5a2f0*/  MOV R8, 0x5a330 ;  /* 0x0005a33000087802 */ /* 0x000fe40000000f00 */
[----:B--2---:R-:W-:-:S04]  /*5a300*/  LEA R4, P1, R2, R86, 0x1 ;  /* 0x0000005602047211 */ /* 0x004fc800078208ff */
[----:B------:R-:W-:-:S04]  /*5a310*/  LEA.HI.X R9, R2, R87, R3, 0x1, P1 ;  /* 0x0000005702097211 */ /* 0x000fc800008f0c03 */
[----:B------:R-:W-:Y:S05]  /*5a320*/  CALL.REL.NOINC `($_ZN7cutlass13device_kernelIN5flash19enable_sm80_to_sm89INS1_16FlashAttnBwdSm80INS1_25CollectiveMainloopBwdSm80ILi2ELi2EN4cute5tupleIJNS5_1CILi128EEES8_NS7_ILi64EEEEEENS_10bfloat16_tEfNS_4arch4Sm80ELb0ELb0ELb1ELb1ELb0ELb0ELb0ELb0ELi2ELi4ELi4ELi4ELb0EEENS1_24CollectiveEpilogueBwdGQAISA_fSD_Li256ELb1ELb0EEENS1_19SingleTileSchedulerILb1ELb0ELb0ELi128EEEEEEEEEvNT_6ParamsE$_ZN4cute8gmem_ptrIPKN7cutlass10bfloat16_tEECI1NS_12iter_adaptorIS4_S5_EEES4_) ;  /* 0xfffb098000007944 */ /* 0x000fea0003c3ffff */
[----:B------:R2:W5:Y:S01]  /*5a330*/  LDL.64 R2, [R1+0x1688] ;  /* 0x0016880001027983 */ /* 0x0005620000100a00 */
[----:B------:R-:W-:-:S03]  /*5a340*/  MOV R6, 0x5a360 ;  /* 0x0005a36000067802 */ /* 0x000fc60000000f00 */
[----:B-12--5:R-:W-:Y:S05]  /*5a350*/  CALL.REL.NOINC `($_ZN7cutlass13device_kernelIN5flash19enable_sm80_to_sm89INS1_16FlashAttnBwdSm80INS1_25CollectiveMainloopBwdSm80ILi2ELi2EN4cute5tupleIJNS5_1CILi128EEES8_NS7_ILi64EEEEEENS_10bfloat16_tEfNS_4arch4Sm80ELb0ELb0ELb1ELb1ELb0ELb0ELb0ELb0ELi2ELi4ELi4ELi4ELb0EEENS1_24CollectiveEpilogueBwdGQAISA_fSD_Li256ELb1ELb0EEENS1_19SingleTileSchedulerILb1ELb0ELb0ELi128EEEEEEEEEvNT_6ParamsE$_ZN4cute3eso3ESOILb1ELb0EJNS_6LayoutINS_5tupleIJNS3_IJNS_1CILi8EEENS4_ILi1EEEEEEEEENS3_IJNS3_IJS6_NS4_ILi0EEEEEEEEEEENS_10ViewEngineINS_8gmem_ptrIPKN7cutlass10bfloat16_tEEEEEEEC2ERKSC_RKSK_) ;  /* 0xfffaf60000007944 */ /* 0x026fea0003c3ffff */
[----:B-1----:R1:W5:Y:S01]  /*5a360*/  LDL.64 R4, [R1+0x1688] ;  /* 0x0016880001047983 */ /* 0x0023620000100a00 */
[----:B------:R-:W-:Y:S01]  /*5a370*/  IMAD.MOV.U32 R77, RZ, RZ, R15 ;  /* 0x000000ffff4d7224 */ /* 0x000fe200078e000f */
[----:B------:R-:W-:Y:S02]  /*5a380*/  MOV R78, RZ ;  /* 0x000000ff004e7202 */ /* 0x000fe40000000f00 */
[----:B------:R-:W-:Y:S02]  /*5a390*/  MOV R76, 0x5a3b0 ;  /* 0x0005a3b0004c7802 */ /* 0x000fe40000000f00 */
[----:B-1---5:R-:W-:Y:S05]  /*5a3a0*/  CALL.REL.NOINC `($_ZN7cutlass13device_kernelIN5flash19enable_sm80_to_sm89INS1_16FlashAttnBwdSm80INS1_25CollectiveMainloopBwdSm80ILi2ELi2EN4cute5tupleIJNS5_1CILi128EEES8_NS7_ILi64EEEEEENS_10bfloat16_tEfNS_4arch4Sm80ELb0ELb0ELb1ELb1ELb0ELb0ELb0ELb0ELi2ELi4ELi4ELi4ELb0EEENS1_24CollectiveEpilogueBwdGQAISA_fSD_Li256ELb1ELb0EEENS1_19SingleTileSchedulerILb1ELb0ELb0ELi128EEEEEEEEEvNT_6ParamsE$_ZN4cute3eso3ESOILb1ELb0EJNS_10UnderscoreEiiEEC2ERKS2_RKiS7_) ;  /* 0xffface3000007944 */ /* 0x022fea0003c3ffff */
[----:B-1----:R-:W2:Y:S01]  /*5a3b0*/  LDL R3, [R1+0x1688] ;  /* 0x0016880001037983 */ /* 0x002ea20000100800 */
[----:B------:R-:W-:Y:S01]  /*5a3c0*/  IMAD.MOV.U32 R2, RZ, RZ, R15 ;  /* 0x000000ffff027224 */ /* 0x000fe200078e000f */
[----:B------:R-:W-:Y:S02]  /*5a3d0*/  MOV R6, 0x5a400 ;  /* 0x0005a40000067802 */ /* 0x000fe40000000f00 */
[----:B--2---:R-:W-:Y:S02]  /*5a3e0*/  SHF.L.U32 R3, R3, 0xb, RZ ;  /* 0x0000000b03037819 */ /* 0x004fe400000006ff */
        /* <DEDUP_REMOVED lines=10> */
[----:B-1----:R1:W5:Y:S01]  /*5a490*/  LDL.64 R6, [R1+0x1688] ;  /* 0x0016880001067983 */ /* 0x0023620000100a00 */
[----:B------:R-:W-:Y:S02]  /*5a4a0*/  MOV R9, R5 ;  /* 0x0000000500097202 */ /* 0x000fe40000000f00 */
[----:B------:R-:W-:Y:S02]  /*5a4b0*/  MOV R8, 0x5a4d0 ;  /* 0x0005a4d000087802 */ /* 0x000fe40000000f00 */
[----:B-1---5:R-:W-:Y:S05]  /*5a4c0*/  CALL.REL.NOINC `($_ZN7cutlass13device_kernelIN5flash19enable_sm80_to_sm89INS1_16FlashAttnBwdSm80INS1_25CollectiveMainloopBwdSm80ILi2ELi2EN4cute5tupleIJNS5_1CILi128EEES8_NS7_ILi64EEEEEENS_10bfloat16_tEfNS_4arch4Sm80ELb0ELb0ELb1ELb1ELb0ELb0ELb0ELb0ELi2ELi4ELi4ELi4ELb0EEENS1_24CollectiveEpilogueBwdGQAISA_fSD_Li256ELb1ELb0EEENS1_19SingleTileSchedulerILb1ELb0ELb0ELi128EEEEEEEEEvNT_6ParamsE$_ZN4cute8gmem_ptrIPKN7cutlass10bfloat16_tEECI1NS_12iter_adaptorIS4_S5_EEES4_) ;  /* 0xfffb07e000007944 */ /* 0x022fea0003c3ffff */
[----:B------:R2:W5:Y:S01]  /*5a4d0*/  LDL.64 R2, [R1+0x1688] ;  /* 0x0016880001027983 */ /* 0x0005620000100a00 */
[----:B------:R-:W-:-:S03]  /*5a4e0*/  MOV R8, 0x5a500 ;  /* 0x0005a50000087802 */ /* 0x000fc60000000f00 */
[----:B-12--5:R-:W-:Y:S05]  /*5a4f0*/  CALL.REL.NOINC `($_ZN7cutlass13device_kernelIN5flash19enable_sm80_to_sm89INS1_16FlashAttnBwdSm80INS1_25CollectiveMainloopBwdSm80ILi2ELi2EN4cute5tupleIJNS5_1CILi128EEES8_NS7_ILi64EEEEEENS_10bfloat16_tEfNS_4arch4Sm80ELb0ELb0ELb1ELb1ELb0ELb0ELb0ELb0ELi2ELi4ELi4ELi4ELb0EEENS1_24CollectiveEpilogueBwdGQAISA_fSD_Li256ELb1ELb0EEENS1_19SingleTileSchedulerILb1ELb0ELb0ELi128EEEEEEEEEvNT_6ParamsE$_ZN4cute8gmem_ptrIPKN7cutlass9uint128_tEECI1NS_12iter_adaptorIS4_S5_EEES4_) ;  /* 0xfffb07f000007944 */ /* 0x026fea0003c3ffff */
[----:B-1----:R1:W5:Y:S01]  /*5a500*/  LDL.64 R2, [R1+0x1688] ;  /* 0x0016880001027983 */ /* 0x0023620000100a00 */
[----:B------:R-:W-:-:S03]  /*5a510*/  MOV R8, 0x5a530 ;  /* 0x0005a53000087802 */ /* 0x000fc60000000f00 */
[----:B-1---5:R-:W-:Y:S05]  /*5a520*/  CALL.REL.NOINC `($_ZN7cutlass13device_kernelIN5flash19enable_sm80_to_sm89INS1_16FlashAttnBwdSm80INS1_25CollectiveMainloopBwdSm80ILi2ELi2EN4cute5tupleIJNS5_1CILi128EEES8_NS7_ILi64EEEEEENS_10bfloat16_tEfNS_4arch4Sm80ELb0ELb0ELb1ELb1ELb0ELb0ELb0ELb0ELi2ELi4ELi4ELi4ELb0EEENS1_24CollectiveEpilogueBwdGQAISA_fSD_Li256ELb1ELb0EEENS1_19SingleTileSchedulerILb1ELb0ELb0ELi128EEEEEEEEEvNT_6ParamsE$_ZN4cute3eso3ESOILb1ELb0EJNS_6LayoutINS_5tupleIJNS3_IJNS_1CILi1EEES5_EEEEEENS3_IJNS3_IJS5_NS4_ILi0EEEEEEEEEEENS_10ViewEngineINS_8gmem_ptrIPKN7cutlass9uint128_tEEEEEEEC2ERKSB_RKSJ_) ;  /* 0xfffaeb5000007944 */ /* 0x022fea0003c3ffff */
[----:B------:R2:W5:Y:S01]  /*5a530*/  LDL.64 R76, [R1+0x1688] ;  /* 0x00168800014c7983 */ /* 0x0005620000100a00 */
[----:B-1----:R-:W-:Y:S01]  /*5a540*/  IMAD.MOV.U32 R2, RZ, RZ, R6 ;  /* 0x000000ffff027224 */ /* 0x002fe200078e0006 */
[----:B------:R-:W-:Y:S01]  /*5a550*/  MOV R3, R7 ;  /* 0x0000000700037202 */ /* 0x000fe20000000f00 */
[----:B------:R-:W-:Y:S01]  /*5a560*/  IMAD.MOV.U32 R9, RZ, RZ, R15 ;  /* 0x000000ffff097224 */ /* 0x000fe200078e000f */
[----:B------:R-:W-:-:S02]  /*5a570*/  MOV R8, 0x5a590 ;  /* 0x0005a59000087802 */ /* 0x000fc40000000f00 */
[----:B--2--5:R-:W-:Y:S05]  /*5a580*/  CALL.REL.NOINC `($_ZN7cutlass13device_kernelIN5flash19enable_sm80_to_sm89INS1_16FlashAttnBwdSm80INS1_25CollectiveMainloopBwdSm80ILi2ELi2EN4cute5tupleIJNS5_1CILi128EEES8_NS7_ILi64EEEEEENS_10bfloat16_tEfNS_4arch4Sm80ELb0ELb0ELb1ELb1ELb0ELb0ELb0ELb0ELi2ELi4ELi4ELi4ELb0EEENS1_24CollectiveEpilogueBwdGQAISA_fSD_Li256ELb1ELb0EEENS1_19SingleTileSchedulerILb1ELb0ELb0ELi128EEEEEEEEEvNT_6ParamsE$_ZN4cute8smem_ptrIPN7cutlass10bfloat16_tEECI1NS_12iter_adaptorIS3_S4_EEES3_) ;  /* 0xfffb082000007944 */ /* 0x024fea0003c3ffff */
[----:B-1----:R1:W5:Y:S01]  /*5a590*/  LDL.64 R2, [R1+0x1688] ;  /* 0x0016880001027983 */ /* 0x0023620000100a00 */
[----:B------:R-:W-:-:S02]  /*5a5a0*/  MOV R4, R15 ;  /* 0x0000000f00047202 */ /* 0x000fc40000000f00 */
[----:B------:R-:W-:Y:S02]  /*5a5b0*/  MOV R6, 0x5a5d0 ;  /* 0x0005a5d000067802 */ /* 0x000fe40000000f00 */
[----:B-1---5:R-:W-:Y:S05]  /*5a5c0*/  CALL.REL.NOINC `($_ZN7cutlass13device_kernelIN5flash19enable_sm80_to_sm89INS1_16FlashAttnBwdSm80INS1_25CollectiveMainloopBwdSm80ILi2ELi2EN4cute5tupleIJNS5_1CILi128EEES8_NS7_ILi64EEEEEENS_10bfloat16_tEfNS_4arch4Sm80ELb0ELb0ELb1ELb1ELb0ELb0ELb0ELb0ELi2ELi4ELi4ELi4ELb0EEENS1_24CollectiveEpilogueBwdGQAISA_fSD_Li256ELb1ELb0EEENS1_19SingleTileSchedulerILb1ELb0ELb0ELi128EEEEEEEEEvNT_6ParamsE$_ZN4cute8smem_ptrIPN7cutlass9uint128_tEECI1NS_12iter_adaptorIS3_S4_EEES3_) ;  /* 0xfffb082000007944 */ /* 0x022fea0003c3ffff */
[----:B-1----:R1:W5:Y:S01]  /*5a5d0*/  LDL.64 R2, [R1+0x1688] ;  /* 0x0016880001027983 */ /* 0x0023620000100a00 */
[----:B------:R-:W-:Y:S02]  /*5a5e0*/  MOV R4, R15 ;  /* 0x0000000f00047202 */ /* 0x000fe40000000f00 */
[----:B------:R-:W-:Y:S02]  /*5a5f0*/  MOV R6, 0x5a610 ;  /* 0x0005a61000067802 */ /* 0x000fe40000000f00 */
[----:B-1---5:R-:W-:Y:S05]  /*5a600*/  CALL.REL.NOINC `($_ZN7cutlass13device_kernelIN5flash19enable_sm80_to_sm89INS1_16FlashAttnBwdSm80INS1_25CollectiveMainloopBwdSm80ILi2ELi2EN4cute5tupleIJNS5_1CILi128EEES8_NS7_ILi64EEEEEENS_10bfloat16_tEfNS_4arch4Sm80ELb0ELb0ELb1ELb1ELb0ELb0ELb0ELb0ELi2ELi4ELi4ELi4ELb0EEENS1_24CollectiveEpilogueBwdGQAISA_fSD_Li256ELb1ELb0EEENS1_19SingleTileSchedulerILb1ELb0ELb0ELi128EEEEEEEEEvNT_6ParamsE$_ZN4cute3eso3ESOILb1ELb0EJNS_6LayoutINS_5tupleIJNS3_IJNS_1CILi1EEES5_EEEEEENS3_IJNS3_IJS5_NS4_ILi0EEEEEEEEEEENS_10ViewEngineINS_8smem_ptrIPN7cutlass9uint128_tEEEEEEEC2ERKSB_RKSI_) ;  /* 0xfffaeab000007944 */ /* 0x022fea0003c3ffff */
[----:B-1----:R1:W5:Y:S01]  /*5a610*/  LDL R4, [R1+0x1688] ;  /* 0x0016880001047983 */ /* 0x0023620000100800 */
[----:B------:R-:W-:-:S03]  /*5a620*/  MOV R2, 0x5a640 ;  /* 0x0005a64000027802 */ /* 0x000fc60000000f00 */
[----:B-1---5:R-:W-:Y:S05]  /*5a630*/  CALL.REL.NOINC `($_ZN7cutlass13device_kernelIN5flash19enable_sm80_to_sm89INS1_16FlashAttnBwdSm80INS1_25CollectiveMainloopBwdSm80ILi2ELi2EN4cute5tupleIJNS5_1CILi128EEES8_NS7_ILi64EEEEEENS_10bfloat16_tEfNS_4arch4Sm80ELb0ELb0ELb1ELb1ELb0ELb0ELb0ELb0ELi2ELi4ELi4ELi4ELb0EEENS1_24CollectiveEpilogueBwdGQAISA_fSD_Li256ELb1ELb0EEENS1_19SingleTileSchedulerILb1ELb0ELb0ELi128EEEEEEEEEvNT_6ParamsE$_ZN73_INTERNAL_24fd9406_37_flash_bwd_hdim64_bf16_softcap_sm80_cu_8e232a79_330724__cvta_generic_to_sharedEPKv) ;  /* 0xfffb087000007944 */ /* 0x022fea0003c3ffff */
        /* <DEDUP_REMOVED lines=10> */
[----:B-1----:R-:W-:Y:S05]  /*5a6e0*/  CALL.REL.NOINC `($_ZN7cutlass13device_kernelIN5flash19enable_sm80_to_sm89INS1_16FlashAttnBwdSm80INS1_25CollectiveMainloopBwdSm80ILi2ELi2EN4cute5tupleIJNS5_1CILi128EEES8_NS7_ILi64EEEEEENS_10bfloat16_tEfNS_4arch4Sm80ELb0ELb0ELb1ELb1ELb0ELb0ELb0ELb0ELi2ELi4ELi4ELi4ELb0EEENS1_24CollectiveEpilogueBwdGQAISA_fSD_Li256ELb1ELb0EEENS1_19SingleTileSchedulerILb1ELb0ELb0ELi128EEEEEEEEEvNT_6ParamsE$_ZN4cute3eso3ESOILb1ELb0EJNS_1CILi0EEEiS3_EEC2ERKS3_RKiS6_) ;  /* 0xfffacf1000007944 */ /* 0x002fea0003c3ffff */
[----:B-1----:R-:W2:Y:S01]  /*5a6f0*/  LDL R3, [R1+0x1688] ;  /* 0x0016880001037983 */ /* 0x002ea20000100800 */
[----:B------:R-:W-:Y:S01]  /*5a700*/  IMAD.MOV.U32 R2, RZ, RZ, R15 ;  /* 0x000000ffff027224 */ /* 0x000fe200078e000f */
[----:B------:R-:W-:-:S02]  /*5a710*/  MOV R10, 0x5a740 ;  /* 0x0005a740000a7802 */ /* 0x000fc40000000f00 */
[----:B--2---:R-:W-:Y:S02]  /*5a720*/  SHF.L.U32 R3, R3, 0x5, RZ ;  /* 0x0000000503037819 */ /* 0x004fe400000006ff */
[----:B------:R-:W-:Y:S05]  /*5a730*/  CALL.REL.NOINC `($_ZN7cutlass13device_kernelIN5flash19enable_sm80_to_sm89INS1_16FlashAttnBwdSm80INS1_25CollectiveMainloopBwdSm80ILi2ELi2EN4cute5tupleIJNS5_1CILi128EEES8_NS7_ILi64EEEEEENS_10bfloat16_tEfNS_4arch4Sm80ELb0ELb0ELb1ELb1ELb0ELb0ELb0ELb0ELi2ELi4ELi4ELi4ELb0EEENS1_24CollectiveEpilogueBwdGQAISA_fSD_Li256ELb1ELb0EEENS1_19SingleTileSchedulerILb1ELb0ELb0ELi128EEEEEEEEEvNT_6ParamsE$_ZN4cute5tupleIJiEEC2ERKi) ;  /* 0xfffb049000007944 */ /* 0x000fea0003c3ffff */
[----:B------:R1:W5:Y:S01]  /*5a740*/  LDL R3, [R1+0x1688] ;  /* 0x0016880001037983 */ /* 0x0003620000100800 */
        /* <DEDUP_REMOVED lines=44> */
[----:B------:R-:W-:Y:S02]  /*5aa10*/  MOV R78, 0x1 ;  /* 0x00000001004e7802 */ /* 0x000fe40000000f00 */
        /* <DEDUP_REMOVED lines=265> */
[----:B-1---5:R-:W-:Y:S05]  /*5bab0*/  CALL.REL.NOINC `($_ZN7cutlass13device_kernelIN5flash19enable_sm80_to_sm89INS1_16FlashAttnBwdSm80INS1_25CollectiveMainloopBwdSm80ILi2ELi2EN4cute5tupleIJNS5_1CILi128EEES8_NS7_ILi64EEEEEENS_10bfloat16_tEfNS_4arch4Sm80ELb0ELb0ELb1ELb1ELb0ELb0ELb0ELb0ELi2ELi4ELi4ELi4ELb0EEENS1_24CollectiveEpilogueBwdGQAISA_fSD_Li256ELb1ELb0EEENS1_19SingleTileSchedulerILb1ELb0ELb0ELi128EEEEEEEEEvNT_6ParamsE$_ZN4cute3eso3ESOILb1ELb0EJNS_10UnderscoreES2_iEEC2ERKS2_S5_RKi) ;  /* 0xfffab6a000007944 */ /* 0x022fea0003c3ffff */
[----:B-1----:R-:W2:Y:S01]  /*5bac0*/  LDL R3, [R1+0x1688] ;  /* 0x0016880001037983 */ /* 0x002ea20000100800 */
[----:B------:R-:W-:-:S02]  /*5bad0*/  MOV R6, 0x5bb00 ;  /* 0x0005bb0000067802 */ /* 0x000fc40000000f00 */
[----:B--2---:R-:W-:Y:S02]  /*5bae0*/  SHF.L.U32 R3, R3, 0x7, RZ ;  /* 0x0000000703037819 */ /* 0x004fe400000006ff */
[----:B------:R-:W-:Y:S05]  /*5baf0*/  CALL.REL.NOINC `($_ZN7cutlass13device_kernelIN5flash19enable_sm80_to_sm89INS1_16FlashAttnBwdSm80INS1_25CollectiveMainloopBwdSm80ILi2ELi2EN4cute5tupleIJNS5_1CILi128EEES8_NS7_ILi64EEEEEENS_10bfloat16_tEfNS_4arch4Sm80ELb0ELb0ELb1ELb1ELb0ELb0ELb0ELb0ELi2ELi4ELi4ELi4ELb0EEENS1_24CollectiveEpilogueBwdGQAISA_fSD_Li256ELb1ELb0EEENS1_19SingleTileSchedulerILb1ELb0ELb0ELi128EEEEEEEEEvNT_6ParamsE$_ZN4cute3eso3ESOILb1ELb0EJNS_6LayoutINS_5tupleIJNS3_IJNS_1CILi4EEENS4_ILi1EEEEEES6_EEENS3_IJNS3_IJS6_NS4_ILi0EEEEEES9_EEEEEiEEC2ERKSC_RKi) ;  /* 0xfffade2000007944 */ /* 0x000fea0003c3ffff */
[----:B------:R-:W-:Y:S01]  /*5bb00*/  ULDC.64 UR8, c[0x0][0x118] ;  /* 0x0000460000087ab9 */ /* 0x000fe20000000a00 */
[----:B-1----:R-:W2:Y:S04]  /*5bb10*/  LDL R2, [R1+0x1688] ;  /* 0x0016880001027983 */ /* 0x002ea80000100800 */
[----:B------:R-:W2:Y:S01]  /*5bb20*/  LD.E.64 R4, [R10.64+0x8] ;  /* 0x000008080a047980 */ /* 0x000ea2000c101b00 */
[----:B------:R-:W-:Y:S01]  /*5bb30*/  MOV R8, 0x5bb70 ;  /* 0x0005bb7000087802 */ /* 0x000fe20000000f00 */
[----:B--2---:R-:W-:Y:S01]  /*5bb40*/  IMAD.WIDE R4, R2, 0x4, R4 ;  /* 0x0000000402047825 */ /* 0x004fe200078e0204 */
[----:B------:R-:W-:-:S03]  /*5bb50*/  MOV R2, R15 ;  /* 0x0000000f00027202 */ /* 0x000fc60000000f00 */
[----:B------:R-:W-:Y:S05]  /*5bb60*/  CALL.REL.NOINC `($_ZN7cutlass13device_kernelIN5flash19enable_sm80_to_sm89INS1_16FlashAttnBwdSm80INS1_25CollectiveMainloopBwdSm80ILi2ELi2EN4cute5tupleIJNS5_1CILi128EEES8_NS7_ILi64EEEEEENS_10bfloat16_tEfNS_4arch4Sm80ELb0ELb0ELb1ELb1ELb0ELb0ELb0ELb0ELi2ELi4ELi4ELi4ELb0EEENS1_24CollectiveEpilogueBwdGQAISA_fSD_Li256ELb1ELb0EEENS1_19SingleTileSchedulerILb1ELb0ELb0ELi128EEEEEEEEEvNT_6ParamsE$_ZN4cute8gmem_ptrIPKfECI1NS_12iter_adaptorIS2_S3_EEES2_) ;  /* 0xfffaf1c000007944 */ /* 0x000fea0003c3ffff */
[----:B-1----:R1:W5:Y:S01]  /*5bb70*/  LDL.64 R2, [R1+0x1688] ;  /* 0x0016880001027983 */ /* 0x0023620000100a00 */
[----:B------:R-:W-:-:S03]  /*5bb80*/  MOV R6, 0x5bba0 ;  /* 0x0005bba000067802 */ /* 0x000fc60000000f00 */
[----:B-1---5:R-:W-:Y:S05]  /*5bb90*/  CALL.REL.NOINC `($_ZN7cutlass13device_kernelIN5flash19enable_sm80_to_sm89INS1_16FlashAttnBwdSm80INS1_25CollectiveMainloopBwdSm80ILi2ELi2EN4cute5tupleIJNS5_1CILi128EEES8_NS7_ILi64EEEEEENS_10bfloat16_tEfNS_4arch4Sm80ELb0ELb0ELb1ELb1ELb0ELb0ELb0ELb0ELi2ELi4ELi4ELi4ELb0EEENS1_24CollectiveEpilogueBwdGQAISA_fSD_Li256ELb1ELb0EEENS1_19SingleTileSchedulerILb1ELb0ELb0ELi128EEEEEEEEEvNT_6ParamsE$_ZN4cute3eso3ESOILb1ELb0EJNS_6LayoutINS_5tupleIJNS3_IJNS_1CILi4EEENS4_ILi1EEEEEES6_EEENS3_IJNS3_IJS6_NS4_ILi0EEEEEES9_EEEEENS_10ViewEngineINS_8gmem_ptrIPKfEEEEEEC2ERKSC_RKSI_) ;  /* 0xfffadd0000007944 */ /* 0x022fea0003c3ffff */
[----:B------:R-:W-:Y:S01]  /*5bba0*/  ULDC.64 UR8, c[0x0][0x118] ;  /* 0x0000460000087ab9 */ /* 0x000fe20000000a00 */
[----:B-1----:R1:W5:Y:S04]  /*5bbb0*/  LDL.64 R4, [R1+0x1688] ;  /* 0x0016880001047983 */ /* 0x0023680000100a00 */
[----:B------:R1:W5:Y:S01]  /*5bbc0*/  LD.E.64 R10, [R80.64+0x40] ;  /* 0x00004008500a7980 */ /* 0x000362000c101b00 */
[----:B------:R-:W-:Y:S01]  /*5bbd0*/  IMAD.MOV.U32 R3, RZ, RZ, R16 ;  /* 0x000000ffff037224 */ /* 0x000fe200078e0010 */
[----:B------:R-:W-:-:S02]  /*5bbe0*/  MOV R2, R15 ;  /* 0x0000000f00027202 */ /* 0x000fc40000000f00 */
[----:B------:R-:W-:Y:S02]  /*5bbf0*/  MOV R8, 0x5bc10 ;  /* 0x0005bc1000087802 */ /* 0x000fe40000000f00 */
[----:B-1---5:R-:W-:Y:S05]  /*5bc00*/  CALL.REL.NOINC `($_ZN7cutlass13device_kernelIN5flash19enable_sm80_to_sm89INS1_16FlashAttnBwdSm80INS1_25CollectiveMainloopBwdSm80ILi2ELi2EN4cute5tupleIJNS5_1CILi128EEES8_NS7_ILi64EEEEEENS_10bfloat16_tEfNS_4arch4Sm80ELb0ELb0ELb1ELb1ELb0ELb0ELb0ELb0ELi2ELi4ELi4ELi4ELb0EEENS1_24CollectiveEpilogueBwdGQAISA_fSD_Li256ELb1ELb0EEENS1_19SingleTileSchedulerILb1ELb0ELb0ELi128EEEEEEEEEvNT_6ParamsE$_ZN4cute3eso3ESOILb1ELb0EJNS_10UnderscoreES2_iEEC2ERKS2_S5_RKi) ;  /* 0xfffab55000007944 */ /* 0x022fea0003c3ffff */
[----:B-1----:R-:W2:Y:S01]  /*5bc10*/  LDL R3, [R1+0x1688] ;  /* 0x0016880001037983 */ /* 0x002ea20000100800 */
[----:B------:R-:W-:Y:S02]  /*5bc20*/  MOV R6, 0x5bc50 ;  /* 0x0005bc5000067802 */ /* 0x000fe40000000f00 */
[----:B--2---:R-:W-:Y:S02]  /*5bc30*/  SHF.L.U32 R3, R3, 0x7, RZ ;  /* 0x0000000703037819 */ /* 0x004fe400000006ff */
[----:B------:R-:W-:Y:S05]  /*5bc40*/  CALL.REL.NOINC `($_ZN7cutlass13device_kernelIN5flash19enable_sm80_to_sm89INS1_16FlashAttnBwdSm80INS1_25CollectiveMainloopBwdSm80ILi2ELi2EN4cute5tupleIJNS5_1CILi128EEES8_NS7_ILi64EEEEEENS_10bfloat16_tEfNS_4arch4Sm80ELb0ELb0ELb1ELb1ELb0ELb0ELb0ELb0ELi2ELi4ELi4ELi4ELb0EEENS1_24CollectiveEpilogueBwdGQAISA_fSD_Li256ELb1ELb0EEENS1_19SingleTileSchedulerILb1ELb0ELb0ELi128EEEEEEEEEvNT_6ParamsE$_ZN4cute3eso3ESOILb1ELb0EJNS_6LayoutINS_5tupleIJNS3_IJNS_1CILi4EEENS4_ILi1EEEEEES6_EEENS3_IJNS3_IJS6_NS4_ILi0EEEEEES9_EEEEEiEEC2ERKSC_RKi) ;  /* 0xfffadcd000007944 */ /* 0x000fea0003c3ffff */
[----:B------:R-:W-:Y:S01]  /*5bc50*/  ULDC.64 UR8, c[0x0][0x118] ;  /* 0x0000460000087ab9 */ /* 0x000fe20000000a00 */
[----:B-1----:R-:W2:Y:S04]  /*5bc60*/  LDL R2, [R1+0x1688] ;  /* 0x0016880001027983 */ /* 0x002ea80000100800 */
[----:B------:R-:W2:Y:S01]  /*5bc70*/  LD.E.64 R10, [R10.64] ;  /* 0x000000080a0a7980 */ /* 0x000ea2000c101b00 */
[----:B------:R-:W-:Y:S02]  /*5bc80*/  MOV R6, R15 ;  /* 0x0000000f00067202 */ /* 0x000fe40000000f00 */
[----:B------:R-:W-:Y:S01]  /*5bc90*/  MOV R8, 0x5bcc0 ;  /* 0x0005bcc000087802 */ /* 0x000fe20000000f00 */
[----:B--2---:R-:W-:-:S04]  /*5bca0*/  IMAD.WIDE R2, R2, 0x4, R10 ;  /* 0x0000000402027825 */ /* 0x004fc800078e020a */
[----:B------:R-:W-:Y:S05]  /*5bcb0*/  CALL.REL.NOINC `($_ZN7cutlass13device_kernelIN5flash19enable_sm80_to_sm89INS1_16FlashAttnBwdSm80INS1_25CollectiveMainloopBwdSm80ILi2ELi2EN4cute5tupleIJNS5_1CILi128EEES8_NS7_ILi64EEEEEENS_10bfloat16_tEfNS_4arch4Sm80ELb0ELb0ELb1ELb1ELb0ELb0ELb0ELb0ELi2ELi4ELi4ELi4ELb0EEENS1_24CollectiveEpilogueBwdGQAISA_fSD_Li256ELb1ELb0EEENS1_19SingleTileSchedulerILb1ELb0ELb0ELi128EEEEEEEEEvNT_6ParamsE$_ZN4cute8smem_ptrIPfECI1NS_12iter_adaptorIS1_S2_EEES1_) ;  /* 0xfffaf17000007944 */ /* 0x000fea0003c3ffff */
[----:B-1----:R1:W5:Y:S01]  /*5bcc0*/  LDL.64 R2, [R1+0x1688] ;  /* 0x0016880001027983 */ /* 0x0023620000100a00 */
[----:B------:R-:W-:-:S03]  /*5bcd0*/  MOV R8, 0x5bcf0 ;  /* 0x0005bcf000087802 */ /* 0x000fc60000000f00 */
[----:B-1---5:R-:W-:Y:S05]  /*5bce0*/  CALL.REL.NOINC `($_ZN7cutlass13device_kernelIN5flash19enable_sm80_to_sm89INS1_16FlashAttnBwdSm80INS1_25CollectiveMainloopBwdSm80ILi2ELi2EN4cute5tupleIJNS5_1CILi128EEES8_NS7_ILi64EEEEEENS_10bfloat16_tEfNS_4arch4Sm80ELb0ELb0ELb1ELb1ELb0ELb0ELb0ELb0ELi2ELi4ELi4ELi4ELb0EEENS1_24CollectiveEpilogueBwdGQAISA_fSD_Li256ELb1ELb0EEENS1_19SingleTileSchedulerILb1ELb0ELb0ELi128EEEEEEEEEvNT_6ParamsE$_ZN4cute3eso3ESOILb1ELb0EJNS_6LayoutINS_5tupleIJNS3_IJNS_1CILi4EEENS4_ILi1EEEEEES6_EEENS3_IJNS3_IJS6_NS4_ILi0EEEEEES9_EEEEENS_10ViewEngineINS_8smem_ptrIPfEEEEEEC2ERKSC_RKSH_) ;  /* 0xfffadbf000007944 */ /* 0x022fea0003c3ffff */
[----:B------:R-:W-:Y:S01]  /*5bcf0*/  ULDC.64 UR8, c[0x0][0x118] ;  /* 0x0000460000087ab9 */ /* 0x000fe20000000a00 */
[----:B-1----:R1:W5:Y:S04]  /*5bd00*/  LDL.64 R6, [R1+0x1688] ;  /* 0x0016880001067983 */ /* 0x0023680000100a00 */
[----:B------:R1:W5:Y:S01]  /*5bd10*/  LD.E.64 R10, [R80.64+0x48] ;  /* 0x00004808500a7980 */ /* 0x000362000c101b00 */
[----:B------:R-:W-:-:S02]  /*5bd20*/  MOV R3, RZ ;  /* 0x000000ff00037202 */ /* 0x000fc40000000f00 */
[----:B------:R-:W-:Y:S02]  /*5bd30*/  MOV R8, 0x5bd50 ;  /* 0x0005bd5000087802 */ /* 0x000fe40000000f00 */
[----:B-1---5:R-:W-:Y:S05]  /*5bd40*/  CALL.REL.NOINC `($_ZN7cutlass13device_kernelIN5flash19enable_sm80_to_sm89INS1_16FlashAttnBwdSm80INS1_25CollectiveMainloopBwdSm80ILi2ELi2EN4cute5tupleIJNS5_1CILi128EEES8_NS7_ILi64EEEEEENS_10bfloat16_tEfNS_4arch4Sm80ELb0ELb0ELb1ELb1ELb0ELb0ELb0ELb0ELi2ELi4ELi4ELi4ELb0EEENS1_24CollectiveEpilogueBwdGQAISA_fSD_Li256ELb1ELb0EEENS1_19SingleTileSchedulerILb1ELb0ELb0ELi128EEEEEEEEEvNT_6ParamsE$_ZN4cute3eso3ESOILb1ELb0EJNS_1CILi0EEEiEEC2ERKS3_RKi) ;  /* 0xfffab87000007944 */ /* 0x022fea0003c3ffff */
[----:B------:R-:W-:Y:S02]  /*5bd50*/  ULDC.64 UR8, c[0x0][0x118] ;  /* 0x0000460000087ab9 */ /* 0x000fe40000000a00 */
[----:B-1----:R1:W5:Y:S01]  /*5bd60*/  LD.E R3, [R10.64] ;  /* 0x000000080a037980 */ /* 0x002362000c101900 */
[----:B------:R-:W-:-:S03]  /*5bd70*/  MOV R16, 0x5bd90 ;  /* 0x0005bd9000107802 */ /* 0x000fc60000000f00 */
[----:B-1---5:R-:W-:Y:S05]  /*5bd80*/  CALL.REL.NOINC `($_ZN7cutlass13device_kernelIN5flash19enable_sm80_to_sm89INS1_16FlashAttnBwdSm80INS1_25CollectiveMainloopBwdSm80ILi2ELi2EN4cute5tupleIJNS5_1CILi128EEES8_NS7_ILi64EEEEEENS_10bfloat16_tEfNS_4arch4Sm80ELb0ELb0ELb1ELb1ELb0ELb0ELb0ELb0ELi2ELi4ELi4ELi4ELb0EEENS1_24CollectiveEpilogueBwdGQAISA_fSD_Li256ELb1ELb0EEENS1_19SingleTileSchedulerILb1ELb0ELb0ELi128EEEEEEEEEvNT_6ParamsE$_ZZN4cuteplIJiEJNS_1CILi0EEEEEEDaRKNS_15ArithmeticTupleIJDpT_EEERKNS3_IJDpT0_EEEENKUlDpRKT_E_clIJiEEEDaSH_) ;  /* 0xfffb404000007944 */ /* 0x022fea0003c3ffff */
[----:B-----5:R-:W-:Y:S01]  /*5bd90*/  ISETP.GT.AND P0, PT, R2, 0x7f, PT ;  /* 0x0000007f0200780c */ /* 0x020fe20003f04270 */
[----:B------:R-:W-:Y:S01]  /*5bda0*/  IMAD.MOV.U32 R2, RZ, RZ, R14 ;  /* 0x000000ffff027224 */ /* 0x000fe200078e000e */
[----:B------:R-:W-:-:S11]  /*5bdb0*/  MOV R3, 0x0 ;  /* 0x0000000000037802 */ /* 0x000fd60000000f00 */
[----:B------:R-:W-:Y:S05]  /*5bdc0*/  @P0 RET.REL.NODEC R2 `(_ZN7cutlass13device_kernelIN5flash19enable_sm80_to_sm89INS1_16FlashAttnBwdSm80INS1_25CollectiveMainloopBwdSm80ILi2ELi2EN4cute5tupleIJNS5_1CILi128EEES8_NS7_ILi64EEEEEENS_10bfloat16_tEfNS_4arch4Sm80ELb0ELb0ELb1ELb1ELb0ELb0ELb0ELb0ELi2ELi4ELi4ELi4ELb0EEENS1_24CollectiveEpilogueBwdGQAISA_fSD_Li256ELb1ELb0EEENS1_19SingleTileSchedulerILb1ELb0ELb0ELi128EEEEEEEEEvNT_6ParamsE) ;  /* 0xfffa423002000950 */ /* 0x000fea0003c3ffff */
[----:B------:R-:W-:Y:S02]  /*5bdd0*/  ULDC.64 UR8, c[0x0][0x118] ;  /* 0x0000460000087ab9 */ /* 0x000fe40000000a00 */
[----:B------:R-:W5:Y:S01]  /*5bde0*/  LD.E.64 R80, [R80.64+0x50] ;  /* 0x0000500850507980 */ /* 0x000f62000c101b00 */
[----:B------:R-:W-:Y:S01]  /*5bdf0*/  IMAD.MOV.U32 R2, RZ, RZ, R13 ;  /* 0x000000ffff027224 */ /* 0x000fe200078e000d */
[----:B------:R-:W-:Y:S02]  /*5be00*/  MOV R3, RZ ;  /* 0x000000ff00037202 */ /* 0x000fe40000000f00 */
[----:B------:R-:W-:Y:S02]  /*5be10*/  MOV R10, 0x5be30 ;  /* 0x0005be30000a7802 */ /* 0x000fe40000000f00 */
[----:B-1---5:R-:W-:Y:S05]  /*5be20*/  CALL.REL.NOINC `($_ZN7cutlass13device_kernelIN5flash19enable_sm80_to_sm89INS1_16FlashAttnBwdSm80INS1_25CollectiveMainloopBwdSm80ILi2ELi2EN4cute5tupleIJNS5_1CILi128EEES8_NS7_ILi64EEEEEENS_10bfloat16_tEfNS_4arch4Sm80ELb0ELb0ELb1ELb1ELb0ELb0ELb0ELb0ELi2ELi4ELi4ELi4ELb0EEENS1_24CollectiveEpilogueBwdGQAISA_fSD_Li256ELb1ELb0EEENS1_19SingleTileSchedulerILb1ELb0ELb0ELi128EEEEEEEEEvNT_6ParamsE$_ZN4cute3eso3ESOILb1ELb0EJNS_10UnderscoreEiEEC2ERKS2_RKi) ;  /* 0xfffab37000007944 */ /* 0x022fea0003c3ffff */
[----:B-1----:R-:W-:Y:S02]  /*5be30*/  MOV R2, R13 ;  /* 0x0000000d00027202 */ /* 0x002fe40000000f00 */
[----:B------:R-:W-:Y:S02]  /*5be40*/  MOV R8, 0x5be60 ;  /* 0x0005be6000087802 */ /* 0x000fe40000000f00 */
[----:B------:R-:W-:Y:S05]  /*5be50*/  CALL.REL.NOINC `($_ZN7cutlass13device_kernelIN5flash19enable_sm80_to_sm89INS1_16FlashAttnBwdSm80INS1_25CollectiveMainloopBwdSm80ILi2ELi2EN4cute5tupleIJNS5_1CILi128EEES8_NS7_ILi64EEEEEENS_10bfloat16_tEfNS_4arch4Sm80ELb0ELb0ELb1ELb1ELb0ELb0ELb0ELb0ELi2ELi4ELi4ELi4ELb0EEENS1_24CollectiveEpilogueBwdGQAISA_fSD_Li256ELb1ELb0EEENS1_19SingleTileSchedulerILb1ELb0ELb0ELi128EEEEEEEEEvNT_6ParamsE$_ZN4cute8gmem_ptrIPKfECI1NS_12iter_adaptorIS2_S3_EEES2_) ;  /* 0xfffaeed000007944 */ /* 0x000fea0003c3ffff */
[----:B-1----:R1:W5:Y:S01]  /*5be60*/  LDL.64 R2, [R1+0x1680] ;  /* 0x0016800001027983 */ /* 0x0023620000100a00 */
[----:B------:R-:W-:-:S03]  /*5be70*/  MOV R8, 0x5be90 ;  /* 0x0005be9000087802 */ /* 0x000fc60000000f00 */
[----:B-1---5:R-:W-:Y:S05]  /*5be80*/  CALL.REL.NOINC `($_ZN7cutlass13device_kernelIN5flash19enable_sm80_to_sm89INS1_16FlashAttnBwdSm80INS1_25CollectiveMainloopBwdSm80ILi2ELi2EN4cute5tupleIJNS5_1CILi128EEES8_NS7_ILi64EEEEEENS_10bfloat16_tEfNS_4arch4Sm80ELb0ELb0ELb1ELb1ELb0ELb0ELb0ELb0ELi2ELi4ELi4ELi4ELb0EEENS1_24CollectiveEpilogueBwdGQAISA_fSD_Li256ELb1ELb0EEENS1_19SingleTileSchedulerILb1ELb0ELb0ELi128EEEEEEEEEvNT_6ParamsE$_ZN4cute3eso3ESOILb1ELb0EJNS_6LayoutINS_5tupleIJNS3_IJNS_1CILi4EEENS4_ILi1EEEEEEEEENS3_IJNS3_IJS6_NS4_ILi0EEEEEEEEEEENS_10ViewEngineINS_8gmem_ptrIPKfEEEEEEC2ERKSC_RKSI_) ;  /* 0xfffad95000007944 */ /* 0x022fea0003c3ffff */
[----:B-1----:R1:W5:Y:S01]  /*5be90*/  LDL.64 R4, [R1+0x1680] ;  /* 0x0016800001047983 */ /* 0x0023620000100a00 */
[----:B------:R-:W-:Y:S01]  /*5bea0*/  IMAD.MOV.U32 R2, RZ, RZ, R13 ;  /* 0x000000ffff027224 */ /* 0x000fe200078e000d */
[----:B------:R-:W-:-:S02]  /*5beb0*/  MOV R3, RZ ;  /* 0x000000ff00037202 */ /* 0x000fc40000000f00 */
[----:B------:R-:W-:Y:S02]  /*5bec0*/  MOV R10, 0x5bee0 ;  /* 0x0005bee0000a7802 */ /* 0x000fe40000000f00 */
[----:B-1---5:R-:W-:Y:S05]  /*5bed0*/  CALL.REL.NOINC `($_ZN7cutlass13device_kernelIN5flash19enable_sm80_to_sm89INS1_16FlashAttnBwdSm80INS1_25CollectiveMainloopBwdSm80ILi2ELi2EN4cute5tupleIJNS5_1CILi128EEES8_NS7_ILi64EEEEEENS_10bfloat16_tEfNS_4arch4Sm80ELb0ELb0ELb1ELb1ELb0ELb0ELb0ELb0ELi2ELi4ELi4ELi4ELb0EEENS1_24CollectiveEpilogueBwdGQAISA_fSD_Li256ELb1ELb0EEENS1_19SingleTileSchedulerILb1ELb0ELb0ELi128EEEEEEEEEvNT_6ParamsE$_ZN4cute3eso3ESOILb1ELb0EJNS_10UnderscoreEiEEC2ERKS2_RKi) ;  /* 0xfffab2c000007944 */ /* 0x022fea0003c3ffff */
[----:B-1----:R-:W-:Y:S01]  /*5bee0*/  IMAD.MOV.U32 R2, RZ, RZ, R6 ;  /* 0x000000ffff027224 */ /* 0x002fe200078e0006 */
[----:B------:R-:W-:Y:S01]  /*5bef0*/  MOV R3, R7 ;  /* 0x0000000700037202 */ /* 0x000fe20000000f00 */
[----:B------:R-:W-:Y:S01]  /*5bf00*/  IMAD.MOV.U32 R6, RZ, RZ, R13 ;  /* 0x000000ffff067224 */ /* 0x000fe200078e000d */
[----:B------:R-:W-:Y:S02]  /*5bf10*/  MOV R8, 0x5bf30 ;  /* 0x0005bf3000087802 */ /* 0x000fe40000000f00 */
[----:B------:R-:W-:Y:S05]  /*5bf20*/  CALL.REL.NOINC `($_ZN7cutlass13device_kernelIN5flash19enable_sm80_to_sm89INS1_16FlashAttnBwdSm80INS1_25CollectiveMainloopBwdSm80ILi2ELi2EN4cute5tupleIJNS5_1CILi128EEES8_NS7_ILi64EEEEEENS_10bfloat16_tEfNS_4arch4Sm80ELb0ELb0ELb1ELb1ELb0ELb0ELb0ELb0ELi2ELi4ELi4ELi4ELb0EEENS1_24CollectiveEpilogueBwdGQAISA_fSD_Li256ELb1ELb0EEENS1_19SingleTileSchedulerILb1ELb0ELb0ELi128EEEEEEEEEvNT_6ParamsE$_ZN4cute8smem_ptrIPfECI1NS_12iter_adaptorIS1_S2_EEES1_) ;  /* 0xfffaef0000007944 */ /* 0x000fea0003c3ffff */
[----:B-1----:R1:W5:Y:S01]  /*5bf30*/  LDL.64 R2, [R1+0x1680] ;  /* 0x0016800001027983 */ /* 0x0023620000100a00 */
[----:B------:R-:W-:-:S03]  /*5bf40*/  MOV R8, 0x5bf60 ;  /* 0x0005bf6000087802 */ /* 0x000fc60000000f00 */
[----:B-1---5:R-:W-:Y:S05]  /*5bf50*/  CALL.REL.NOINC `($_ZN7cutlass13device_kernelIN5flash19enable_sm80_to_sm89INS1_16FlashAttnBwdSm80INS1_25CollectiveMainloopBwdSm80ILi2ELi2EN4cute5tupleIJNS5_1CILi128EEES8_NS7_ILi64EEEEEENS_10bfloat16_tEfNS_4arch4Sm80ELb0ELb0ELb1ELb1ELb0ELb0ELb0ELb0ELi2ELi4ELi4ELi4ELb0EEENS1_24CollectiveEpilogueBwdGQAISA_fSD_Li256ELb1ELb0EEENS1_19SingleTileSchedulerILb1ELb0ELb0ELi128EEEEEEEEEvNT_6ParamsE$_ZN4cute3eso3ESOILb1ELb0EJNS_6LayoutINS_5tupleIJNS3_IJNS_1CILi4EEENS4_ILi1EEEEEEEEENS3_IJNS3_IJS6_NS4_ILi0EEEEEEEEEEENS_10ViewEngineINS_8smem_ptrIPfEEEEEEC2ERKSC_RKSH_) ;  /* 0xfffad8c000007944 */ /* 0x022fea0003c3ffff */
[----:B-1----:R1:W5:Y:S01]  /*5bf60*/  LDL.64 R6, [R1+0x1680] ;  /* 0x0016800001067983 */ /* 0x0023620000100a00 */
[----:B------:R-:W-:Y:S02]  /*5bf70*/  MOV R2, R15 ;  /* 0x0000000f00027202 */ /* 0x000fe40000000f00 */
[----:B------:R-:W-:Y:S02]  /*5bf80*/  MOV R8, 0x5bfa0 ;  /* 0x0005bfa000087802 */ /* 0x000fe40000000f00 */
[----:B-1---5:R-:W-:Y:S05]  /*5bf90*/  CALL.REL.NOINC `($_ZN7cutlass13device_kernelIN5flash19enable_sm80_to_sm89INS1_16FlashAttnBwdSm80INS1_25CollectiveMainloopBwdSm80ILi2ELi2EN4cute5tupleIJNS5_1CILi128EEES8_NS7_ILi64EEEEEENS_10bfloat16_tEfNS_4arch4Sm80ELb0ELb0ELb1ELb1ELb0ELb0ELb0ELb0ELi2ELi4ELi4ELi4ELb0EEENS1_24CollectiveEpilogueBwdGQAISA_fSD_Li256ELb1ELb0EEENS1_19SingleTileSchedulerILb1ELb0ELb0ELi128EEEEEEEEEvNT_6ParamsE$_ZN4cute8gmem_ptrIPKfECI1NS_12iter_adaptorIS2_S3_EEES2_) ;  /* 0xfffaed9000007944 */ /* 0x022fea0003c3ffff */
[----:B-1----:R1:W5:Y:S01]  /*5bfa0*/  LDL.64 R2, [R1+0x1688] ;  /* 0x0016880001027983 */ /* 0x0023620000100a00 */
[----:B------:R-:W-:-:S03]  /*5bfb0*/  MOV R8, 0x5bfd0 ;  /* 0x0005bfd000087802 */ /* 0x000fc60000000f00 */
[----:B-1---5:R-:W-:Y:S05]  /*5bfc0*/  CALL.REL.NOINC `($_ZN7cutlass13device_kernelIN5flash19enable_sm80_to_sm89INS1_16FlashAttnBwdSm80INS1_25CollectiveMainloopBwdSm80ILi2ELi2EN4cute5tupleIJNS5_1CILi128EEES8_NS7_ILi64EEEEEENS_10bfloat16_tEfNS_4arch4Sm80ELb0ELb0ELb1ELb1ELb0ELb0ELb0ELb0ELi2ELi4ELi4ELi4ELb0EEENS1_24CollectiveEpilogueBwdGQAISA_fSD_Li256ELb1ELb0EEENS1_19SingleTileSchedulerILb1ELb0ELb0ELi128EEEEEEEEEvNT_6ParamsE$_ZN4cute8gmem_ptrIPKN7cutlass9uint128_tEECI1NS_12iter_adaptorIS4_S5_EEES4_) ;  /* 0xfffaed2000007944 */ /* 0x022fea0003c3ffff */
        /* <DEDUP_REMOVED lines=8> */
[----:B--2--5:R-:W-:Y:S05]  /*5c050*/  CALL.REL.NOINC `($_ZN7cutlass13device_kernelIN5flash19enable_sm80_to_sm89INS1_16FlashAttnBwdSm80INS1_25CollectiveMainloopBwdSm80ILi2ELi2EN4cute5tupleIJNS5_1CILi128EEES8_NS7_ILi64EEEEEENS_10bfloat16_tEfNS_4arch4Sm80ELb0ELb0ELb1ELb1ELb0ELb0ELb0ELb0ELi2ELi4ELi4ELi4ELb0EEENS1_24CollectiveEpilogueBwdGQAISA_fSD_Li256ELb1ELb0EEENS1_19SingleTileSchedulerILb1ELb0ELb0ELi128EEEEEEEEEvNT_6ParamsE$_ZN4cute8smem_ptrIPfECI1NS_12iter_adaptorIS1_S2_EEES1_) ;  /* 0xfffaedd000007944 */ /* 0x024fea0003c3ffff */
        /* <DEDUP_REMOVED lines=19> */
[----:B------:R-:W-:Y:S05]  /*5c190*/  RET.REL.NODEC R14 `(_ZN7cutlass13device_kernelIN5flash19enable_sm80_to_sm89INS1_16FlashAttnBwdSm80INS1_25CollectiveMainloopBwdSm80ILi2ELi2EN4cute5tupleIJNS5_1CILi128EEES8_NS7_ILi64EEEEEENS_10bfloat16_tEfNS_4arch4Sm80ELb0ELb0ELb1ELb1ELb0ELb0ELb0ELb0ELi2ELi4ELi4ELi4ELb0EEENS1_24CollectiveEpilogueBwdGQAISA_fSD_Li256ELb1ELb0EEENS1_19SingleTileSchedulerILb1ELb0ELb0ELi128EEEEEEEEEvNT_6ParamsE) ;  /* 0xfffa3e600e007950 */ /* 0x000fea0003c3ffff */
        .type           $_ZN7cutlass13device_kernelIN5flash19enable_sm80_to_sm89INS1_16FlashAttnBwdSm80INS1_25CollectiveMainloopBwdSm80ILi2ELi2EN4cute5tupleIJNS5_1CILi128EEES8_NS7_ILi64EEEEEENS_10bfloat16_tEfNS_4arch4Sm80ELb0ELb0ELb1ELb1ELb0ELb0ELb0ELb0ELi2ELi4ELi4ELi4ELb0EEENS1_24CollectiveEpilogueBwdGQAISA_fSD_Li256ELb1ELb0EEENS1_19SingleTileSchedulerILb1ELb0ELb0ELi128EEEEEEEEEvNT_6ParamsE$_ZZN5flash25CollectiveMainloopBwdSm80ILi2ELi2EN4cute5tupleIJNS1_1CILi128EEES4_NS3_ILi64EEEEEEN7cutlass10bfloat16_tEfNS7_4arch4Sm80ELb0ELb0ELb1ELb1ELb0ELb0ELb0ELb0ELi2ELi4ELi4ELi4ELb0EE3mmaINS_16FlashAttnBwdSm80ISB_NS_24CollectiveEpilogueBwdGQAIS6_fSA_Li256ELb1ELb0EEENS_19SingleTileSchedulerILb1ELb0ELb0ELi128EEEE13SharedStorageENS1_6TensorINS1_11ArrayEngineIfLm32EEENS1_6LayoutINS2_IJNS2_IJNS3_ILi2EEESO_EEESO_NS3_ILi4EEEEEENS2_IJNS2_IJNS3_ILi1EEESO_EEESQ_NS3_ILi8EEEEEEEEEEEEbRKNSB_6ParamsERT0_S12_iNS2_IJiiiEEERT_ENKUliiE_clEii,@function
        .size           $_ZN7cutlass13device_kernelIN5flash19enable_sm80_to_sm89INS1_16FlashAttnBwdSm80INS1_25CollectiveMainloopBwdSm80ILi2ELi2EN4cute5tupleIJNS5_1CILi128EEES8_NS7_ILi64EEEEEENS_10bfloat16_tEfNS_4arch4Sm80ELb0ELb0ELb1ELb1ELb0ELb0ELb0ELb0ELi2ELi4ELi4ELi4ELb0EEENS1_24CollectiveEpilogueBwdGQAISA_fSD_Li256ELb1ELb0EEENS1_19SingleTileSchedulerILb1ELb0ELb0ELi128EEEEEEEEEvNT_6ParamsE$_ZZN5flash25CollectiveMainloopBwdSm80ILi2ELi2EN4cute5tupleIJNS1_1CILi128EEES4_NS3_ILi64EEEEEEN7cutlass10bfloat16_tEfNS7_4arch4Sm80ELb0ELb0ELb1ELb1ELb0ELb0ELb0ELb0ELi2ELi4ELi4ELi4ELb0EE3mmaINS_16FlashAttnBwdSm80ISB_NS_24CollectiveEpilogueBwdGQAIS6_fSA_Li256ELb1ELb0EEENS_19SingleTileSchedulerILb1ELb0ELb0ELi128EEEE13SharedStorageENS1_6TensorINS1_11ArrayEngineIfLm32EEENS1_6LayoutINS2_IJNS2_IJNS3_ILi2EEESO_EEESO_NS3_ILi4EEEEEENS2_IJNS2_IJNS3_ILi1EEESO_EEESQ_NS3_ILi8EEEEEEEEEEEEbRKNSB_6ParamsERT0_S12_iNS2_IJiiiEEERT_ENKUliiE_clEii,($_ZN7cutlass13device_kernelIN5flash19enable_sm80_to_sm89INS1_16FlashAttnBwdSm80INS1_25CollectiveMainloopBwdSm80ILi2ELi2EN4cute5tupleIJNS5_1CILi128EEES8_NS7_ILi64EEEEEENS_10bfloat16_tEfNS_4arch4Sm80ELb0ELb0ELb1ELb1ELb0ELb0ELb0ELb0ELi2ELi4ELi4ELi4ELb0EEENS1_24CollectiveEpilogueBwdGQAISA_fSD_Li256ELb1ELb0EEENS1_19SingleTileSchedulerILb1ELb0ELb0ELi128EEEEEEEEEvNT_6ParamsE$_ZZN5flash25CollectiveMainloopBwdSm80ILi2ELi2EN4cute5tupleIJNS1_1CILi128EEES4_NS3_ILi64EEEEEEN7cutlass10bfloat16_tEfNS7_4arch4Sm80ELb0ELb0ELb1ELb1ELb0ELb0ELb0ELb0ELi2ELi4ELi4ELi4ELb0EE3mmaINS_16FlashAttnBwdSm80ISB_NS_24CollectiveEpilogueBwdGQAIS6_fSA_Li256ELb1ELb0EEENS_19SingleTileSchedulerILb1ELb0ELb0ELi128EEEE13SharedStorageENS1_6TensorINS1_11ArrayEngineIfLm32EEENS1_6LayoutINS2_IJNS2_IJNS3_ILi2EEESO_EEESO_NS3_ILi4EEEEEENS2_IJNS2_IJNS3_ILi1EEESO_EEESQ_NS3_ILi8EEEEEEEEEEEEbRKNSB_6ParamsERT0_S12_iNS2_IJiiiEEERT_ENKUlvE0_clEv - $_ZN7cutlass13device_kernelIN5flash19enable_sm80_to_sm89INS1_16FlashAttnBwdSm80INS1_25CollectiveMainloopBwdSm80ILi2ELi2EN4cute5tupleIJNS5_1CILi128EEES8_NS7_ILi64EEEEEENS_10bfloat16_tEfNS_4arch4Sm80ELb0ELb0ELb1ELb1ELb0ELb0ELb0ELb0ELi2ELi4ELi4ELi4ELb0EEENS1_24CollectiveEpilogueBwdGQAISA_fSD_Li256ELb1ELb0EEENS1_19SingleTileSchedulerILb1ELb0ELb0ELi128EEEEEEEEEvNT_6ParamsE$_ZZN5flash25CollectiveMainloopBwdSm80ILi2ELi2EN4cute5tupleIJNS1_1CILi128EEES4_NS3_ILi64EEEEEEN7cutlass10bfloat16_tEfNS7_4arch4Sm80ELb0ELb0ELb1ELb1ELb0ELb0ELb0ELb0ELi2ELi4ELi4ELi4ELb0EE3mmaINS_16FlashAttnBwdSm80ISB_NS_24CollectiveEpilogueBwdGQAIS6_fSA_Li256ELb1ELb0EEENS_19SingleTileSchedulerILb1ELb0ELb0ELi128EEEE13SharedStorageENS1_6TensorINS1_11ArrayEngineIfLm32EEENS1_6LayoutINS2_IJNS2_IJNS3_ILi2EEESO_EEESO_NS3_ILi4EEEEEENS2_IJNS2_IJNS3_ILi1EEESO_EEESQ_NS3_ILi8EEEEEEEEEEEEbRKNSB_6ParamsERT0_S12_iNS2_IJiiiEEERT_ENKUliiE_clEii)
$_ZN7cutlass13device_kernelIN5flash19enable_sm80_to_sm89INS1_16FlashAttnBwdSm80INS1_25CollectiveMainloopBwdSm80ILi2ELi2EN4cute5tupleIJNS5_1CILi128EEES8_NS7_ILi64EEEEEENS_10bfloat16_tEfNS_4arch4Sm80ELb0ELb0ELb1ELb1ELb0ELb0ELb0ELb0ELi2ELi4ELi4ELi4ELb0EEENS1_24CollectiveEpilogueBwdGQAISA_fSD_Li256ELb1ELb0EEENS1_19SingleTileSchedulerILb1ELb0ELb0ELi128EEEEEEEEEvNT_6ParamsE$_ZZN5flash25CollectiveMainloopBwdSm80ILi2ELi2EN4cute5tupleIJNS1_1CILi128EEES4_NS3_ILi64EEEEEEN7cutlass10bfloat16_tEfNS7_4arch4Sm80ELb0ELb0ELb1ELb1ELb0ELb0ELb0ELb0ELi2ELi4ELi4ELi4ELb0EE3mmaINS_16FlashAttnBwdSm80ISB_NS_24CollectiveEpilogueBwdGQAIS6_fSA_Li256ELb1ELb0EEENS_19SingleTileSchedulerILb1ELb0ELb0ELi128EEEE13SharedStorageENS1_6TensorINS1_11ArrayEngineIfLm32EEENS1_6LayoutINS2_IJNS2_IJNS3_ILi2EEESO_EEESO_NS3_ILi4EEEEEENS2_IJNS2_IJNS3_ILi1EEESO_EEESQ_NS3_ILi8EEEEEEEEEEEEbRKNSB_6ParamsERT0_S12_iNS2_IJiiiEEERT_ENKUliiE_clEii:
        /* <DEDUP_REMOVED lines=64> */
[----:B-1----:R-:W-:Y:S01]  /*5c5a0*/  IMAD.MOV.U32 R5, RZ, RZ, R3 ;  /* 0x000000ffff057224 */ /* 0x002fe200078e0003 */
[----:B------:R-:W-:Y:S02]  /*5c5b0*/  MOV R79, R55 ;  /* 0x00000037004f7202 */ /* 0x000fe40000000f00 */
        /* <DEDUP_REMOVED lines=551> */
        .type           $_ZN7cutlass13device_kernelIN5flash19enable_sm80_to_sm89INS1_16FlashAttnBwdSm80INS1_25CollectiveMainloopBwdSm80ILi2ELi2EN4cute5tupleIJNS5_1CILi128EEES8_NS7_ILi64EEEEEENS_10bfloat16_tEfNS_4arch4Sm80ELb0ELb0ELb1ELb1ELb0ELb0ELb0ELb0ELi2ELi4ELi4ELi4ELb0EEENS1_24CollectiveEpilogueBwdGQAISA_fSD_Li256ELb1ELb0EEENS1_19SingleTileSchedulerILb1ELb0ELb0ELi128EEEEEEEEEvNT_6ParamsE$_ZZN5flash25CollectiveMainloopBwdSm80ILi2ELi2EN4cute5tupleIJNS1_1CILi128EEES4_NS3_ILi64EEEEEEN7cutlass10bfloat16_tEfNS7_4arch4Sm80ELb0ELb0ELb1ELb1ELb0ELb0ELb0ELb0ELi2ELi4ELi4ELi4ELb0EE3mmaINS_16FlashAttnBwdSm80ISB_NS_24CollectiveEpilogueBwdGQAIS6_fSA_Li256ELb1ELb0EEENS_19SingleTileSchedulerILb1ELb0ELb0ELi128EEEE13SharedStorageENS1_6TensorINS1_11ArrayEngineIfLm32EEENS1_6LayoutINS2_IJNS2_IJNS3_ILi2EEESO_EEESO_NS3_ILi4EEEEEENS2_IJNS2_IJNS3_ILi1EEESO_EEESQ_NS3_ILi8EEEEEEEEEEEEbRKNSB_6ParamsERT0_S12_iNS2_IJiiiEEERT_ENKUlvE0_clEv,@function
        .size           $_ZN7cutlass13device_kernelIN5flash19enable_sm80_to_sm89INS1_16FlashAttnBwdSm80INS1_25CollectiveMainloopBwdSm80ILi2ELi2EN4cute5tupleIJNS5_1CILi128EEES8_NS7_ILi64EEEEEENS_10bfloat16_tEfNS_4arch4Sm80ELb0ELb0ELb1ELb1ELb0ELb0ELb0ELb0ELi2ELi4ELi4ELi4ELb0EEENS1_24CollectiveEpilogueBwdGQAISA_fSD_Li256ELb1ELb0EEENS1_19SingleTileSchedulerILb1ELb0ELb0ELi128EEEEEEEEEvNT_6ParamsE$_ZZN5flash25CollectiveMainloopBwdSm80ILi2ELi2EN4cute5tupleIJNS1_1CILi128EEES4_NS3_ILi64EEEEEEN7cutlass10bfloat16_tEfNS7_4arch4Sm80ELb0ELb0ELb1ELb1ELb0ELb0ELb0ELb0ELi2ELi4ELi4ELi4ELb0EE3mmaINS_16FlashAttnBwdSm80ISB_NS_24CollectiveEpilogueBwdGQAIS6_fSA_Li256ELb1ELb0EEENS_19SingleTileSchedulerILb1ELb0ELb0ELi128EEEE13SharedStorageENS1_6TensorINS1_11ArrayEngineIfLm32EEENS1_6LayoutINS2_IJNS2_IJNS3_ILi2EEESO_EEESO_NS3_ILi4EEEEEENS2_IJNS2_IJNS3_ILi1EEESO_EEESQ_NS3_ILi8EEEEEEEEEEEEbRKNSB_6ParamsERT0_S12_iNS2_IJiiiEEERT_ENKUlvE0_clEv,($_ZN7cutlass13device_kernelIN5flash19enable_sm80_to_sm89INS1_16FlashAttnBwdSm80INS1_25CollectiveMainloopBwdSm80ILi2ELi2EN4cute5tupleIJNS5_1CILi128EEES8_NS7_ILi64EEEEEENS_10bfloat16_tEfNS_4arch4Sm80ELb0ELb0ELb1ELb1ELb0ELb0ELb0ELb0ELi2ELi4ELi4ELi4ELb0EEENS1_24CollectiveEpilogueBwdGQAISA_fSD_Li256ELb1ELb0EEENS1_19SingleTileSchedulerILb1ELb0ELb0ELi128EEEEEEEEEvNT_6ParamsE$_ZZN5flash25CollectiveMainloopBwdSm80ILi2ELi2EN4cute5tupleIJNS1_1CILi128EEES4_NS3_ILi64EEEEEEN7cutlass10bfloat16_tEfNS7_4arch4Sm80ELb0ELb0ELb1ELb1ELb0ELb0ELb0ELb0ELi2ELi4ELi4ELi4ELb0EE3mmaINS_16FlashAttnBwdSm80ISB_NS_24CollectiveEpilogueBwdGQAIS6_fSA_Li256ELb1ELb0EEENS_19SingleTileSchedulerILb1ELb0ELb0ELi128EEEE13SharedStorageENS1_6TensorINS1_11ArrayEngineIfLm32EEENS1_6LayoutINS2_IJNS2_IJNS3_ILi2EEESO_EEESO_NS3_ILi4EEEEEENS2_IJNS2_IJNS3_ILi1EEESO_EEESQ_NS3_ILi8EEEEEEEEEEEEbRKNSB_6ParamsERT0_S12_iNS2_IJiiiEEERT_ENKUlvE_clEv - $_ZN7cutlass13device_kernelIN5flash19enable_sm80_to_sm89INS1_16FlashAttnBwdSm80INS1_25CollectiveMainloopBwdSm80ILi2ELi2EN4cute5tupleIJNS5_1CILi128EEES8_NS7_ILi64EEEEEENS_10bfloat16_tEfNS_4arch4Sm80ELb0ELb0ELb1ELb1ELb0ELb0ELb0ELb0ELi2ELi4ELi4ELi4ELb0EEENS1_24CollectiveEpilogueBwdGQAISA_fSD_Li256ELb1ELb0EEENS1_19SingleTileSchedulerILb1ELb0ELb0ELi128EEEEEEEEEvNT_6ParamsE$_ZZN5flash25CollectiveMainloopBwdSm80ILi2ELi2EN4cute5tupleIJNS1_1CILi128EEES4_NS3_ILi64EEEEEEN7cutlass10bfloat16_tEfNS7_4arch4Sm80ELb0ELb0ELb1ELb1ELb0ELb0ELb0ELb0ELi2ELi4ELi4ELi4ELb0EE3mmaINS_16FlashAttnBwdSm80ISB_NS_24CollectiveEpilogueBwdGQAIS6_fSA_Li256ELb1ELb0EEENS_19SingleTileSchedulerILb1ELb0ELb0ELi128EEEE13SharedStorageENS1_6TensorINS1_11ArrayEngineIfLm32EEENS1_6LayoutINS2_IJNS2_IJNS3_ILi2EEESO_EEESO_NS3_ILi4EEEEEENS2_IJNS2_IJNS3_ILi1EEESO_EEESQ_NS3_ILi8EEEEEEEEEEEEbRKNSB_6ParamsERT0_S12_iNS2_IJiiiEEERT_ENKUlvE0_clEv)
$_ZN7cutlass13device_kernelIN5flash19enable_sm80_to_sm89INS1_16FlashAttnBwdSm80INS1_25CollectiveMainloopBwdSm80ILi2ELi2EN4cute5tupleIJNS5_1CILi128EEES8_NS7_ILi64EEEEEENS_10bfloat16_tEfNS_4arch4Sm80ELb0ELb0ELb1ELb1ELb0ELb0ELb0ELb0ELi2ELi4ELi4ELi4ELb0EEENS1_24CollectiveEpilogueBwdGQAISA_fSD_Li256ELb1ELb0EEENS1_19SingleTileSchedulerILb1ELb0ELb0ELi128EEEEEEEEEvNT_6ParamsE$_ZZN5flash25CollectiveMainloopBwdSm80ILi2ELi2EN4cute5tupleIJNS1_1CILi128EEES4_NS3_ILi64EEEEEEN7cutlass10bfloat16_tEfNS7_4arch4Sm80ELb0ELb0ELb1ELb1ELb0ELb0ELb0ELb0ELi2ELi4ELi4ELi4ELb0EE3mmaINS_16FlashAttnBwdSm80ISB_NS_24CollectiveEpilogueBwdGQAIS6_fSA_Li256ELb1ELb0EEENS_19SingleTileSchedulerILb1ELb0ELb0ELi128EEEE13SharedStorageENS1_6TensorINS1_11ArrayEngineIfLm32EEENS1_6LayoutINS2_IJNS2_IJNS3_ILi2EEESO_EEESO_NS3_ILi4EEEEEENS2_IJNS2_IJNS3_ILi1EEESO_EEESQ_NS3_ILi8EEEEEEEEEEEEbRKNSB_6ParamsERT0_S12_iNS2_IJiiiEEERT_ENKUlvE0_clEv:
        /* <DEDUP_REMOVED lines=14> */
[----:B-1---5:R-:W-:Y:S05]  /*5e910*/  CALL.REL.NOINC `($_ZN7cutlass13device_kernelIN5flash19enable_sm80_to_sm89INS1_16FlashAttnBwdSm80INS1_25CollectiveMainloopBwdSm80ILi2ELi2EN4cute5tupleIJNS5_1CILi128EEES8_NS7_ILi64EEEEEENS_10bfloat16_tEfNS_4arch4Sm80ELb0ELb0ELb1ELb1ELb0ELb0ELb0ELb0ELi2ELi4ELi4ELi4ELb0EEENS1_24CollectiveEpilogueBwdGQAISA_fSD_Li256ELb1ELb0EEENS1_19SingleTileSchedulerILb1ELb0ELb0ELi128EEEEEEEEEvNT_6ParamsE$_ZZN5flash25CollectiveMainloopBwdSm80ILi2ELi2EN4cute5tupleIJNS1_1CILi128EEES4_NS3_ILi64EEEEEEN7cutlass10bfloat16_tEfNS7_4arch4Sm80ELb0ELb0ELb1ELb1ELb0ELb0ELb0ELb0ELi2ELi4ELi4ELi4ELb0EE3mmaINS_16FlashAttnBwdSm80ISB_NS_24CollectiveEpilogueBwdGQAIS6_fSA_Li256ELb1ELb0EEENS_19SingleTileSchedulerILb1ELb0ELb0ELi128EEEE13SharedStorageENS1_6TensorINS1_11ArrayEngineIfLm32EEENS1_6LayoutINS2_IJNS2_IJNS3_ILi2EEESO_EEESO_NS3_ILi4EEEEEENS2_IJNS2_IJNS3_ILi1EEESO_EEESQ_NS3_ILi8EEEEEEEEEEEEbRKNSB_6ParamsERT0_S12_iNS2_IJiiiEEERT_ENKUliiE0_clEii) ;  /* 0xffffb21000007944 */ /* 0x022fea0003c3ffff */
.L_x_1392:
[----:B------:R-:W-:Y:S05]  /*5e920*/  BSYNC B0 ;  /* 0x0000000000007941 */ /* 0x000fea0003800000 */
.L_x_1391:
[----:B------:R-:W-:Y:S01]  /*5e930*/  MOV R13, 0x0 ;  /* 0x00000000000d7802 */ /* 0x000fe20000000f00 */
[----:B------:R-:W0:Y:S03]  /*5e940*/  LDGDEPBAR ;  /* 0x00000000000079af */ /* 0x000e260000000000 */
[----:B------:R-:W-:Y:S05]  /*5e950*/  RET.REL.NODEC R12 `(_ZN7cutlass13device_kernelIN5flash19enable_sm80_to_sm89INS1_16FlashAttnBwdSm80INS1_25CollectiveMainloopBwdSm80ILi2ELi2EN4cute5tupleIJNS5_1CILi128EEES8_NS7_ILi64EEEEEENS_10bfloat16_tEfNS_4arch4Sm80ELb0ELb0ELb1ELb1ELb0ELb0ELb0ELb0ELi2ELi4ELi4ELi4ELb0EEENS1_24CollectiveEpilogueBwdGQAISA_fSD_Li256ELb1ELb0EEENS1_19SingleTileSchedulerILb1ELb0ELb0ELi128EEEEEEEEEvNT_6ParamsE) ;  /* 0xfffa16a00c007950 */ /* 0x000fea0003c3ffff */
        .type           $_ZN7cutlass13device_kernelIN5flash19enable_sm80_to_sm89INS1_16FlashAttnBwdSm80INS1_25CollectiveMainloopBwdSm80ILi2ELi2EN4cute5tupleIJNS5_1CILi128EEES8_NS7_ILi64EEEEEENS_10bfloat16_tEfNS_4arch4Sm80ELb0ELb0ELb1ELb1ELb0ELb0ELb0ELb0ELi2ELi4ELi4ELi4ELb0EEENS1_24CollectiveEpilogueBwdGQAISA_fSD_Li256ELb1ELb0EEENS1_19SingleTileSchedulerILb1ELb0ELb0ELi128EEEEEEEEEvNT_6ParamsE$_ZZN5flash25CollectiveMainloopBwdSm80ILi2ELi2EN4cute5tupleIJNS1_1CILi128EEES4_NS3_ILi64EEEEEEN7cutlass10bfloat16_tEfNS7_4arch4Sm80ELb0ELb0ELb1ELb1ELb0ELb0ELb0ELb0ELi2ELi4ELi4ELi4ELb0EE3mmaINS_16FlashAttnBwdSm80ISB_NS_24CollectiveEpilogueBwdGQAIS6_fSA_Li256ELb1ELb0EEENS_19SingleTileSchedulerILb1ELb0ELb0ELi128EEEE13SharedStorageENS1_6TensorINS1_11ArrayEngineIfLm32EEENS1_6LayoutINS2_IJNS2_IJNS3_ILi2EEESO_EEESO_NS3_ILi4EEEEEENS2_IJNS2_IJNS3_ILi1EEESO_EEESQ_NS3_ILi8EEEEEEEEEEEEbRKNSB_6ParamsERT0_S12_iNS2_IJiiiEEERT_ENKUlvE_clEv,@function
        .size           $_ZN7cutlass13device_kernelIN5flash19enable_sm80_to_sm89INS1_16FlashAttnBwdSm80INS1_25CollectiveMainloopBwdSm80ILi2ELi2EN4cute5tupleIJNS5_1CILi128EEES8_NS7_ILi64EEEEEENS_10bfloat16_tEfNS_4arch4Sm80ELb0ELb0ELb1ELb1ELb0ELb0ELb0ELb0ELi2ELi4ELi4ELi4ELb0EEENS1_24CollectiveEpilogueBwdGQAISA_fSD_Li256ELb1ELb0EEENS1_19SingleTileSchedulerILb1ELb0ELb0ELi128EEEEEEEEEvNT_6ParamsE$_ZZN5flash25CollectiveMainloopBwdSm80ILi2ELi2EN4cute5tupleIJNS1_1CILi128EEES4_NS3_ILi64EEEEEEN7cutlass10bfloat16_tEfNS7_4arch4Sm80ELb0ELb0ELb1ELb1ELb0ELb0ELb0ELb0ELi2ELi4ELi4ELi4ELb0EE3mmaINS_16FlashAttnBwdSm80ISB_NS_24CollectiveEpilogueBwdGQAIS6_fSA_Li256ELb1ELb0EEENS_19SingleTileSchedulerILb1ELb0ELb0ELi128EEEE13SharedStorageENS1_6TensorINS1_11ArrayEngineIfLm32EEENS1_6LayoutINS2_IJNS2_IJNS3_ILi2EEESO_EEESO_NS3_ILi4EEEEEENS2_IJNS2_IJNS3_ILi1EEESO_EEESQ_NS3_ILi8EEEEEEEEEEEEbRKNSB_6ParamsERT0_S12_iNS2_IJiiiEEERT_ENKUlvE_clEv,($_ZN7cutlass13device_kernelIN5flash19enable_sm80_to_sm89INS1_16FlashAttnBwdSm80INS1_25CollectiveMainloopBwdSm80ILi2ELi2EN4cute5tupleIJNS5_1CILi128EEES8_NS7_ILi64EEEEEENS_10bfloat16_tEfNS_4arch4Sm80ELb0ELb0ELb1ELb1ELb0ELb0ELb0ELb0ELi2ELi4ELi4ELi4ELb0EEENS1_24CollectiveEpilogueBwdGQAISA_fSD_Li256ELb1ELb0EEENS1_19SingleTileSchedulerILb1ELb0ELb0ELi128EEEEEEEEEvNT_6ParamsE$_ZZZN5flash25CollectiveMainloopBwdSm80ILi2ELi2EN4cute5tupleIJNS1_1CILi128EEES4_NS3_ILi64EEEEEEN7cutlass10bfloat16_tEfNS7_4arch4Sm80ELb0ELb0ELb1ELb1ELb0ELb0ELb0ELb0ELi2ELi4ELi4ELi4ELb0EE3mmaINS_16FlashAttnBwdSm80ISB_NS_24CollectiveEpilogueBwdGQAIS6_fSA_Li256ELb1ELb0EEENS_19SingleTileSchedulerILb1ELb0ELb0ELi128EEEE13SharedStorageENS1_6TensorINS1_11ArrayEngineIfLm32EEENS1_6LayoutINS2_IJNS2_IJNS3_ILi2EEESO_EEESO_NS3_ILi4EEEEEENS2_IJNS2_IJNS3_ILi1EEESO_EEESQ_NS3_ILi8EEEEEEEEEEEEbRKNSB_6ParamsERT0_S12_iNS2_IJiiiEEERT_ENKUliT_E_clIZSC_ISJ_SX_EbS10_S12_S12_iS13_S15_EUlRS16_iE_EEDaiS16_ENKUlT_E_clIZSC_ISJ_SX_EbS10_S12_S12_iS13_S15_EUlvE0_EEDaS1B_ - $_ZN7cutlass13device_kernelIN5flash19enable_sm80_to_sm89INS1_16FlashAttnBwdSm80INS1_25CollectiveMainloopBwdSm80ILi2ELi2EN4cute5tupleIJNS5_1CILi128EEES8_NS7_ILi64EEEEEENS_10bfloat16_tEfNS_4arch4Sm80ELb0ELb0ELb1ELb1ELb0ELb0ELb0ELb0ELi2ELi4ELi4ELi4ELb0EEENS1_24CollectiveEpilogueBwdGQAISA_fSD_Li256ELb1ELb0EEENS1_19SingleTileSchedulerILb1ELb0ELb0ELi128EEEEEEEEEvNT_6ParamsE$_ZZN5flash25CollectiveMainloopBwdSm80ILi2ELi2EN4cute5tupleIJNS1_1CILi128EEES4_NS3_ILi64EEEEEEN7cutlass10bfloat16_tEfNS7_4arch4Sm80ELb0ELb0ELb1ELb1ELb0ELb0ELb0ELb0ELi2ELi4ELi4ELi4ELb0EE3mmaINS_16FlashAttnBwdSm80ISB_NS_24CollectiveEpilogueBwdGQAIS6_fSA_Li256ELb1ELb0EEENS_19SingleTileSchedulerILb1ELb0ELb0ELi128EEEE13SharedStorageENS1_6TensorINS1_11ArrayEngineIfLm32EEENS1_6LayoutINS2_IJNS2_IJNS3_ILi2EEESO_EEESO_NS3_ILi4EEEEEENS2_IJNS2_IJNS3_ILi1EEESO_EEESQ_NS3_ILi8EEEEEEEEEEEEbRKNSB_6ParamsERT0_S12_iNS2_IJiiiEEERT_ENKUlvE_clEv)
$_ZN7cutlass13device_kernelIN5flash19enable_sm80_to_sm89INS1_16FlashAttnBwdSm80INS1_25CollectiveMainloopBwdSm80ILi2ELi2EN4cute5tupleIJNS5_1CILi128EEES8_NS7_ILi64EEEEEENS_10bfloat16_tEfNS_4arch4Sm80ELb0ELb0ELb1ELb1ELb0ELb0ELb0ELb0ELi2ELi4ELi4ELi4ELb0EEENS1_24CollectiveEpilogueBwdGQAISA_fSD_Li256ELb1ELb0EEENS1_19SingleTileSchedulerILb1ELb0ELb0ELi128EEEEEEEEEvNT_6ParamsE$_ZZN5flash25CollectiveMainloopBwdSm80ILi2ELi2EN4cute5tupleIJNS1_1CILi128EEES4_NS3_ILi64EEEEEEN7cutlass10bfloat16_tEfNS7_4arch4Sm80ELb0ELb0ELb1ELb1ELb0ELb0ELb0ELb0ELi2ELi4ELi4ELi4ELb0EE3mmaINS_16FlashAttnBwdSm80ISB_NS_24CollectiveEpilogueBwdGQAIS6_fSA_Li256ELb1ELb0EEENS_19SingleTileSchedulerILb1ELb0ELb0ELi128EEEE13SharedStorageENS1_6TensorINS1_11ArrayEngineIfLm32EEENS1_6LayoutINS2_IJNS2_IJNS3_ILi2EEESO_EEESO_NS3_ILi4EEEEEENS2_IJNS2_IJNS3_ILi1EEESO_EEESQ_NS3_ILi8EEEEEEEEEEEEbRKNSB_6ParamsERT0_S12_iNS2_IJiiiEEERT_ENKUlvE_clEv:
        /* <DEDUP_REMOVED lines=14> */
[----:B-1---5:R-:W-:Y:S05]  /*5ea40*/  CALL.REL.NOINC `($_ZN7cutlass13device_kernelIN5flash19enable_sm80_to_sm89INS1_16FlashAttnBwdSm80INS1_25CollectiveMainloopBwdSm80ILi2ELi2EN4cute5tupleIJNS5_1CILi128EEES8_NS7_ILi64EEEEEENS_10bfloat16_tEfNS_4arch4Sm80ELb0ELb0ELb1ELb1ELb0ELb0ELb0ELb0ELi2ELi4ELi4ELi4ELb0EEENS1_24CollectiveEpilogueBwdGQAISA_fSD_Li256ELb1ELb0EEENS1_19SingleTileSchedulerILb1ELb0ELb0ELi128EEEEEEEEEvNT_6ParamsE$_ZZN5flash25CollectiveMainloopBwdSm80ILi2ELi2EN4cute5tupleIJNS1_1CILi128EEES4_NS3_ILi64EEEEEEN7cutlass10bfloat16_tEfNS7_4arch4Sm80ELb0ELb0ELb1ELb1ELb0ELb0ELb0ELb0ELi2ELi4ELi4ELi4ELb0EE3mmaINS_16FlashAttnBwdSm80ISB_NS_24CollectiveEpilogueBwdGQAIS6_fSA_Li256ELb1ELb0EEENS_19SingleTileSchedulerILb1ELb0ELb0ELi128EEEE13SharedStorageENS1_6TensorINS1_11ArrayEngineIfLm32EEENS1_6LayoutINS2_IJNS2_IJNS3_ILi2EEESO_EEESO_NS3_ILi4EEEEEENS2_IJNS2_IJNS3_ILi1EEESO_EEESQ_NS3_ILi8EEEEEEEEEEEEbRKNSB_6ParamsERT0_S12_iNS2_IJiiiEEERT_ENKUliiE_clEii) ;  /* 0xffffd75000007944 */ /* 0x022fea0003c3ffff */
.L_x_1394:
[----:B------:R-:W-:Y:S05]  /*5ea50*/  BSYNC B0 ;  /* 0x0000000000007941 */ /* 0x000fea0003800000 */
.L_x_1393:
[----:B------:R-:W-:Y:S01]  /*5ea60*/  MOV R15, 0x0 ;  /* 0x00000000000f7802 */ /* 0x000fe20000000f00 */
[----:B------:R-:W0:Y:S03]  /*5ea70*/  LDGDEPBAR ;  /* 0x00000000000079af */ /* 0x000e260000000000 */
[----:B------:R-:W-:Y:S05]  /*5ea80*/  RET.REL.NODEC R14 `(_ZN7cutlass13device_kernelIN5flash19enable_sm80_to_sm89INS1_16FlashAttnBwdSm80INS1_25CollectiveMainloopBwdSm80ILi2ELi2EN4cute5tupleIJNS5_1CILi128EEES8_NS7_ILi64EEEEEENS_10bfloat16_tEfNS_4arch4Sm80ELb0ELb0ELb1ELb1ELb0ELb0ELb0ELb0ELi2ELi4ELi4ELi4ELb0EEENS1_24CollectiveEpilogueBwdGQAISA_fSD_Li256ELb1ELb0EEENS1_19SingleTileSchedulerILb1ELb0ELb0ELi128EEEEEEEEEvNT_6ParamsE) ;  /* 0xfffa15700e007950 */ /* 0x000fea0003c3ffff */
        .type           $_ZN7cutlass13device_kernelIN5flash19enable_sm80_to_sm89INS1_16FlashAttnBwdSm80INS1_25CollectiveMainloopBwdSm80ILi2ELi2EN4cute5tupleIJNS5_1CILi128EEES8_NS7_ILi64EEEEEENS_10bfloat16_tEfNS_4arch4Sm80ELb0ELb0ELb1ELb1ELb0ELb0ELb0ELb0ELi2ELi4ELi4ELi4ELb0EEENS1_24CollectiveEpilogueBwdGQAISA_fSD_Li256ELb1ELb0EEENS1_19SingleTileSchedulerILb1ELb0ELb0ELi128EEEEEEEEEvNT_6ParamsE$_ZZZN5flash25CollectiveMainloopBwdSm80ILi2ELi2EN4cute5tupleIJNS1_1CILi128EEES4_NS3_ILi64EEEEEEN7cutlass10bfloat16_tEfNS7_4arch4Sm80ELb0ELb0ELb1ELb1ELb0ELb0ELb0ELb0ELi2ELi4ELi4ELi4ELb0EE3mmaINS_16FlashAttnBwdSm80ISB_NS_24CollectiveEpilogueBwdGQAIS6_fSA_Li256ELb1ELb0EEENS_19SingleTileSchedulerILb1ELb0ELb0ELi128EEEE13SharedStorageENS1_6TensorINS1_11ArrayEngineIfLm32EEENS1_6LayoutINS2_IJNS2_IJNS3_ILi2EEESO_EEESO_NS3_ILi4EEEEEENS2_IJNS2_IJNS3_ILi1EEESO_EEESQ_NS3_ILi8EEEEEEEEEEEEbRKNSB_6ParamsERT0_S12_iNS2_IJiiiEEERT_ENKUliT_E_clIZSC_ISJ_SX_EbS10_S12_S12_iS13_S15_EUlRS16_iE_EEDaiS16_ENKUlT_E_clIZSC_ISJ_SX_EbS10_S12_S12_iS13_S15_EUlvE0_EEDaS1B_,@function
        .size           $_ZN7cutlass13device_kernelIN5flash19enable_sm80_to_sm89INS1_16FlashAttnBwdSm80INS1_25CollectiveMainloopBwdSm80ILi2ELi2EN4cute5tupleIJNS5_1CILi128EEES8_NS7_ILi64EEEEEENS_10bfloat16_tEfNS_4arch4Sm80ELb0ELb0ELb1ELb1ELb0ELb0ELb0ELb0ELi2ELi4ELi4ELi4ELb0EEENS1_24CollectiveEpilogueBwdGQAISA_fSD_Li256ELb1ELb0EEENS1_19SingleTileSchedulerILb1ELb0ELb0ELi128EEEEEEEEEvNT_6ParamsE$_ZZZN5flash25CollectiveMainloopBwdSm80ILi2ELi2EN4cute5tupleIJNS1_1CILi128EEES4_NS3_ILi64EEEEEEN7cutlass10bfloat16_tEfNS7_4arch4Sm80ELb0ELb0ELb1ELb1ELb0ELb0ELb0ELb0ELi2ELi4ELi4ELi4ELb0EE3mmaINS_16FlashAttnBwdSm80ISB_NS_24CollectiveEpilogueBwdGQAIS6_fSA_Li256ELb1ELb0EEENS_19SingleTileSchedulerILb1ELb0ELb0ELi128EEEE13SharedStorageENS1_6TensorINS1_11ArrayEngineIfLm32EEENS1_6LayoutINS2_IJNS2_IJNS3_ILi2EEESO_EEESO_NS3_ILi4EEEEEENS2_IJNS2_IJNS3_ILi1EEESO_EEESQ_NS3_ILi8EEEEEEEEEEEEbRKNSB_6ParamsERT0_S12_iNS2_IJiiiEEERT_ENKUliT_E_clIZSC_ISJ_SX_EbS10_S12_S12_iS13_S15_EUlRS16_iE_EEDaiS16_ENKUlT_E_clIZSC_ISJ_SX_EbS10_S12_S12_iS13_S15_EUlvE0_EEDaS1B_,($_ZN7cutlass13device_kernelIN5flash19enable_sm80_to_sm89INS1_16FlashAttnBwdSm80INS1_25CollectiveMainloopBwdSm80ILi2ELi2EN4cute5tupleIJNS5_1CILi128EEES8_NS7_ILi64EEEEEENS_10bfloat16_tEfNS_4arch4Sm80ELb0ELb0ELb1ELb1ELb0ELb0ELb0ELb0ELi2ELi4ELi4ELi4ELb0EEENS1_24CollectiveEpilogueBwdGQAISA_fSD_Li256ELb1ELb0EEENS1_19SingleTileSchedulerILb1ELb0ELb0ELi128EEEEEEEEEvNT_6ParamsE$_ZZZN5flash25CollectiveMainloopBwdSm80ILi2ELi2EN4cute5tupleIJNS1_1CILi128EEES4_NS3_ILi64EEEEEEN7cutlass10bfloat16_tEfNS7_4arch4Sm80ELb0ELb0ELb1ELb1ELb0ELb0ELb0ELb0ELi2ELi4ELi4ELi4ELb0EE3mmaINS_16FlashAttnBwdSm80ISB_NS_24CollectiveEpilogueBwdGQAIS6_fSA_Li256ELb1ELb0EEENS_19SingleTileSchedulerILb1ELb0ELb0ELi128EEEE13SharedStorageENS1_6TensorINS1_11ArrayEngineIfLm32EEENS1_6LayoutINS2_IJNS2_IJNS3_ILi2EEESO_EEESO_NS3_ILi4EEEEEENS2_IJNS2_IJNS3_ILi1EEESO_EEESQ_NS3_ILi8EEEEEEEEEEEEbRKNSB_6ParamsERT0_S12_iNS2_IJiiiEEERT_ENKUliT_E_clIZSC_ISJ_SX_EbS10_S12_S12_iS13_S15_EUlRS16_iE_EEDaiS16_ENKUlvE0_clEv - $_ZN7cutlass13device_kernelIN5flash19enable_sm80_to_sm89INS1_16FlashAttnBwdSm80INS1_25CollectiveMainloopBwdSm80ILi2ELi2EN4cute5tupleIJNS5_1CILi128EEES8_NS7_ILi64EEEEEENS_10bfloat16_tEfNS_4arch4Sm80ELb0ELb0ELb1ELb1ELb0ELb0ELb0ELb0ELi2ELi4ELi4ELi4ELb0EEENS1_24CollectiveEpilogueBwdGQAISA_fSD_Li256ELb1ELb0EEENS1_19SingleTileSchedulerILb1ELb0ELb0ELi128EEEEEEEEEvNT_6ParamsE$_ZZZN5flash25CollectiveMainloopBwdSm80ILi2ELi2EN4cute5tupleIJNS1_1CILi128EEES4_NS3_ILi64EEEEEEN7cutlass10bfloat16_tEfNS7_4arch4Sm80ELb0ELb0ELb1ELb1ELb0ELb0ELb0ELb0ELi2ELi4ELi4ELi4ELb0EE3mmaINS_16FlashAttnBwdSm80ISB_NS_24CollectiveEpilogueBwdGQAIS6_fSA_Li256ELb1ELb0EEENS_19SingleTileSchedulerILb1ELb0ELb0ELi128EEEE13SharedStorageENS1_6TensorINS1_11ArrayEngineIfLm32EEENS1_6LayoutINS2_IJNS2_IJNS3_ILi2EEESO_EEESO_NS3_ILi4EEEEEENS2_IJNS2_IJNS3_ILi1EEESO_EEESQ_NS3_ILi8EEEEEEEEEEEEbRKNSB_6ParamsERT0_S12_iNS2_IJiiiEEERT_ENKUliT_E_clIZSC_ISJ_SX_EbS10_S12_S12_iS13_S15_EUlRS16_iE_EEDaiS16_ENKUlT_E_clIZSC_ISJ_SX_EbS10_S12_S12_iS13_S15_EUlvE0_EEDaS1B_)
$_ZN7cutlass13device_kernelIN5flash19enable_sm80_to_sm89INS1_16FlashAttnBwdSm80INS1_25CollectiveMainloopBwdSm80ILi2ELi2EN4cute5tupleIJNS5_1CILi128EEES8_NS7_ILi64EEEEEENS_10bfloat16_tEfNS_4arch4Sm80ELb0ELb0ELb1ELb1ELb0ELb0ELb0ELb0ELi2ELi4ELi4ELi4ELb0EEENS1_24CollectiveEpilogueBwdGQAISA_fSD_Li256ELb1ELb0EEENS1_19SingleTileSchedulerILb1ELb0ELb0ELi128EEEEEEEEEvNT_6ParamsE$_ZZZN5flash25CollectiveMainloopBwdSm80ILi2ELi2EN4cute5tupleIJNS1_1CILi128EEES4_NS3_ILi64EEEEEEN7cutlass10bfloat16_tEfNS7_4arch4Sm80ELb0ELb0ELb1ELb1ELb0ELb0ELb0ELb0ELi2ELi4ELi4ELi4ELb0EE3mmaINS_16FlashAttnBwdSm80ISB_NS_24CollectiveEpilogueBwdGQAIS6_fSA_Li256ELb1ELb0EEENS_19SingleTileSchedulerILb1ELb0ELb0ELi128EEEE13SharedStorageENS1_6TensorINS1_11ArrayEngineIfLm32EEENS1_6LayoutINS2_IJNS2_IJNS3_ILi2EEESO_EEESO_NS3_ILi4EEEEEENS2_IJNS2_IJNS3_ILi1EEESO_EEESQ_NS3_ILi8EEEEEEEEEEEEbRKNSB_6ParamsERT0_S12_iNS2_IJiiiEEERT_ENKUliT_E_clIZSC_ISJ_SX_EbS10_S12_S12_iS13_S15_EUlRS16_iE_EEDaiS16_ENKUlT_E_clIZSC_ISJ_SX_EbS10_S12_S12_iS13_S15_EUlvE0_EEDaS1B_:
        /* <DEDUP_REMOVED lines=38> */
[----:B-1---5:R-:W-:Y:S05]  /*5ecf0*/  CALL.REL.NOINC `($_ZN7cutlass13device_kernelIN5flash19enable_sm80_to_sm89INS1_16FlashAttnBwdSm80INS1_25CollectiveMainloopBwdSm80ILi2ELi2EN4cute5tupleIJNS5_1CILi128EEES8_NS7_ILi64EEEEEENS_10bfloat16_tEfNS_4arch4Sm80ELb0ELb0ELb1ELb1ELb0ELb0ELb0ELb0ELi2ELi4ELi4ELi4ELb0EEENS1_24CollectiveEpilogueBwdGQAISA_fSD_Li256ELb1ELb0EEENS1_19SingleTileSchedulerILb1ELb0ELb0ELi128EEEEEEEEEvNT_6ParamsE$_ZN4cute3eso3ESOILb1ELb0EJNS_14ComposedLayoutINS_7SwizzleILi3ELi3ELi3EEENS_1CILi0EEENS_6LayoutINS_5tupleIJNS8_IJNS8_IJNS5_ILi4EEENS5_ILi8EEEEEENS8_IJS9_NS5_ILi1EEEEEEEEENS8_IJNS8_IJNS5_ILi2EEESF_SF_EEENS8_IJSF_NS8_IJS9_SF_EEEEEEEEEEEENS8_IJNS8_IJNS8_IJSF_NS5_ILi64EEEEEENS8_IJNS5_ILi1024EEES6_EEEEEENS8_IJNS8_IJSC_NS5_ILi512EEESA_EEENS8_IJNS5_ILi4096EEENS8_IJNS5_ILi16EEENS5_ILi8192EEEEEEEEEEEEEEEEEEENS_10ViewEngineINS_8smem_ptrIPN7cutlass10bfloat16_tEEEEEEEC2ERKS10_RKS17_) ;  /* 0xfffa85f000007944 */ /* 0x022fea0003c3ffff */
[----:B-1----:R1:W5:Y:S04]  /*5ed00*/  LD.E R3, [R10.64+0x8] ;  /* 0x000008040a037980 */ /* 0x002368000c101900 */
[----:B------:R1:W5:Y:S01]  /*5ed10*/  LDL.64 R84, [R1+0x1428] ;  /* 0x0014280001547983 */ /* 0x0003620000100a00 */
[----:B------:R-:W-:-:S02]  /*5ed20*/  MOV R2, R57 ;  /* 0x0000003900027202 */ /* 0x000fc40000000f00 */
[----:B------:R-:W-:Y:S02]  /*5ed30*/  MOV R6, 0x5ed50 ;  /* 0x0005ed5000067802 */ /* 0x000fe40000000f00 */
[----:B-1---5:R-:W-:Y:S05]  /*5ed40*/  CALL.REL.NOINC `($_ZN7cutlass13device_kernelIN5flash19enable_sm80_to_sm89INS1_16FlashAttnBwdSm80INS1_25CollectiveMainloopBwdSm80ILi2ELi2EN4cute5tupleIJNS5_1CILi128EEES8_NS7_ILi64EEEEEENS_10bfloat16_tEfNS_4arch4Sm80ELb0ELb0ELb1ELb1ELb0ELb0ELb0ELb0ELi2ELi4ELi4ELi4ELb0EEENS1_24CollectiveEpilogueBwdGQAISA_fSD_Li256ELb1ELb0EEENS1_19SingleTileSchedulerILb1ELb0ELb0ELi128EEEEEEEEEvNT_6ParamsE$_ZN4cute3eso3ESOILb0ELb1EJiNS_1CILi0EEEEEC2ERKiRKS3_) ;  /* 0xfffa81c000007944 */ /* 0x022fea0003c3ffff */
[----:B------:R-:W2:Y:S01]  /*5ed50*/  LDL R8, [R1+0x1428] ;  /* 0x0014280001087983 */ /* 0x000ea20000100800 */
[----:B-1----:R-:W-:Y:S01]  /*5ed60*/  IMAD.MOV.U32 R3, RZ, RZ, R57 ;  /* 0x000000ffff037224 */ /* 0x002fe200078e0039 */
[----:B------:R-:W-:Y:S02]  /*5ed70*/  MOV R2, R12 ;  /* 0x0000000c00027202 */ /* 0x000fe40000000f00 */
        /* <DEDUP_REMOVED lines=76> */
[----:B------:R-:W-:-:S02]  /*5f240*/  MOV R3, R57 ;  /* 0x0000003900037202 */ /* 0x000fc40000000f00 */
[----:B------:R-:W-:Y:S01]  /*5f250*/  MOV R6, 0x5f280 ;  /* 0x0005f28000067802 */ /* 0x000fe20000000f00 */
[----:B--2---:R1:W-:Y:S04]  /*5f260*/  STL [R1+0x1474], R4 ;  /* 0x0014740401007387 */ /* 0x0043e80000100800 */
[----:B-1----:R-:W-:Y:S05]  /*5f270*/  CALL.REL.NOINC `($_ZN7cutlass13device_kernelIN5flash19enable_sm80_to_sm89INS1_16FlashAttnBwdSm80INS1_25CollectiveMainloopBwdSm80ILi2ELi2EN4cute5tupleIJNS5_1CILi128EEES8_NS7_ILi64EEEEEENS_10bfloat16_tEfNS_4arch4Sm80ELb0ELb0ELb1ELb1ELb0ELb0ELb0ELb0ELi2ELi4ELi4ELi4ELb0EEENS1_24CollectiveEpilogueBwdGQAISA_fSD_Li256ELb1ELb0EEENS1_19SingleTileSchedulerILb1ELb0ELb0ELi128EEEEEEEEEvNT_6ParamsE$_ZN4cute3eso3ESOILb0ELb0EJiiNS_1CILi72EEENS2_ILi512EEEEEC2ERKiS7_RKS3_RKS4_) ;  /* 0xfffa769000007944 */ /* 0x002fea0003c3ffff */
        /* <DEDUP_REMOVED lines=8> */
[----:B-1----:R-:W-:Y:S05]  /*5f300*/  CALL.REL.NOINC `($_ZN7cutlass13device_kernelIN5flash19enable_sm80_to_sm89INS1_16FlashAttnBwdSm80INS1_25CollectiveMainloopBwdSm80ILi2ELi2EN4cute5tupleIJNS5_1CILi128EEES8_NS7_ILi64EEEEEENS_10bfloat16_tEfNS_4arch4Sm80ELb0ELb0ELb1ELb1ELb0ELb0ELb0ELb0ELi2ELi4ELi4ELi4ELb0EEENS1_24CollectiveEpilogueBwdGQAISA_fSD_Li256ELb1ELb0EEENS1_19SingleTileSchedulerILb1ELb0ELb0ELi128EEEEEEEEEvNT_6ParamsE$_ZN4cute3eso3ESOILb0ELb0EJiiiNS_1CILi72EEENS2_ILi512EEEEEC2ERKiS7_S7_RKS3_RKS4_) ;  /* 0xfffa78e000007944 */ /* 0x002fea0003c3ffff */
        /* <DEDUP_REMOVED lines=16> */
[----:B------:R-:W-:-:S03]  /*5f410*/  MOV R86, 0x5f460 ;  /* 0x0005f46000567802 */ /* 0x000fc60000000f00 */
[----:B------:R1:W-:Y:S04]  /*5f420*/  STL.U8 [R1+0x1470], RZ ;  /* 0x001470ff01007387 */ /* 0x0003e80000100000 */
[----:B--2---:R1:W-:Y:S04]  /*5f430*/  STL.64 [R1+0x1448], R2 ;  /* 0x0014480201007387 */ /* 0x0043e80000100a00 */
[----:B---3--:R1:W-:Y:S02]  /*5f440*/  STL [R1+0x1450], R4 ;  /* 0x0014500401007387 */ /* 0x0083e40000100800 */
[----:B-1----:R-:W-:Y:S05]  /*5f450*/  CALL.REL.NOINC `($_ZN7cutlass13device_kernelIN5flash19enable_sm80_to_sm89INS1_16FlashAttnBwdSm80INS1_25CollectiveMainloopBwdSm80ILi2ELi2EN4cute5tupleIJNS5_1CILi128EEES8_NS7_ILi64EEEEEENS_10bfloat16_tEfNS_4arch4Sm80ELb0ELb0ELb1ELb1ELb0ELb0ELb0ELb0ELi2ELi4ELi4ELi4ELb0EEENS1_24CollectiveEpilogueBwdGQAISA_fSD_Li256ELb1ELb0EEENS1_19SingleTileSchedulerILb1ELb0ELb0ELi128EEEEEEEEEvNT_6ParamsE$_ZZN4cute6detail16composition_implINS_5tupleIJNS_1CILi8EEENS3_ILi2EEES5_S5_S4_S5_EEENS2_IJNS3_ILi1EEEiiiNS3_ILi72EEENS3_ILi512EEEEEENS2_IJNS2_IJS5_S5_S5_EEES5_NS2_IJNS3_ILi4EEES5_EEEEEENS2_IJNS2_IJS7_S9_S4_EEENS3_ILi4096EEENS2_IJNS3_ILi16EEENS3_ILi8192EEEEEEEEEEEDaRKT_RKT0_RKT1_RKT2_ENKUlRKT_RKT0_E_clISB_SF_EEDaSZ_S12_) ;  /* 0xfffae0e000007944 */ /* 0x002fea0003c3ffff */
[----:B------:R-:W-:Y:S02]  /*5f460*/  MOV R74, 0x5f480 ;  /* 0x0005f480004a7802 */ /* 0x000fe40000000f00 */
[----:B-1---5:R-:W-:Y:S05]  /*5f470*/  CALL.REL.NOINC `($_ZN7cutlass13device_kernelIN5flash19enable_sm80_to_sm89INS1_16FlashAttnBwdSm80INS1_25CollectiveMainloopBwdSm80ILi2ELi2EN4cute5tupleIJNS5_1CILi128EEES8_NS7_ILi64EEEEEENS_10bfloat16_tEfNS_4arch4Sm80ELb0ELb0ELb1ELb1ELb0ELb0ELb0ELb0ELi2ELi4ELi4ELi4ELb0EEENS1_24CollectiveEpilogueBwdGQAISA_fSD_Li256ELb1ELb0EEENS1_19SingleTileSchedulerILb1ELb0ELb0ELi128EEEEEEEEEvNT_6ParamsE$_ZZN4cute6detail16composition_implINS_5tupleIJNS_1CILi8EEENS3_ILi2EEES5_S5_S4_S5_EEENS2_IJNS3_ILi1EEEiiiNS3_ILi72EEENS3_ILi512EEEEEENS2_IJNS2_IJS5_S5_S5_EEES5_NS2_IJNS3_ILi4EEES5_EEEEEENS2_IJNS2_IJS7_S9_S4_EEENS3_ILi4096EEENS2_IJNS3_ILi16EEENS3_ILi8192EEEEEEEEEEEDaRKT_RKT0_RKT1_RKT2_ENKUlRKT_RKT0_E_clISD_SJ_EEDaSZ_S12_) ;  /* 0xfffae1c000007944 */ /* 0x022fea0003c3ffff */
[----:B-----5:R2:W-:Y:S01]  /*5f480*/  STL.64 [R1+0x1410], R2 ;  /* 0x0014100201007387 */ /* 0x0205e20000100a00 */
[----:B------:R-:W-:-:S03]  /*5f490*/  MOV R6, 0x5f4b0 ;  /* 0x0005f4b000067802 */ /* 0x000fc60000000f00 */
[----:B-12---:R-:W-:Y:S05]  /*5f4a0*/  CALL.REL.NOINC `($_ZN7cutlass13device_kernelIN5flash19enable_sm80_to_sm89INS1_16FlashAttnBwdSm80INS1_25CollectiveMainloopBwdSm80ILi2ELi2EN4cute5tupleIJNS5_1CILi128EEES8_NS7_ILi64EEEEEENS_10bfloat16_tEfNS_4arch4Sm80ELb0ELb0ELb1ELb1ELb0ELb0ELb0ELb0ELi2ELi4ELi4ELi4ELb0EEENS1_24CollectiveEpilogueBwdGQAISA_fSD_Li256ELb1ELb0EEENS1_19SingleTileSchedulerILb1ELb0ELb0ELi128EEEEEEEEEvNT_6ParamsE$_ZN4cute3eso3ESOILb0ELb0EJNS_5tupleIJNS_1CILi1EEENS3_ILi512EEEiEEENS3_ILi4096EEENS2_IJNS2_IJiiEEENS3_ILi8192EEEEEEEEC2ERKS6_RKS7_RKSA_) ;  /* 0xfffa64c000007944 */ /* 0x006fea0003c3ffff */
[----:B-1----:R1:W5:Y:S04]  /*5f4b0*/  LDL R5, [R1+0x1430] ;  /* 0x0014300001057983 */ /* 0x0023680000100800 */
[----:B------:R1:W5:Y:S01]  /*5f4c0*/  LDL.64 R2, [R1+0x1428] ;  /* 0x0014280001027983 */ /* 0x0003620000100a00 */
[----:B------:R-:W-:-:S03]  /*5f4d0*/  MOV R6, 0x5f4f0 ;  /* 0x0005f4f000067802 */ /* 0x000fc60000000f00 */
[----:B-1---5:R-:W-:Y:S05]  /*5f4e0*/  CALL.REL.NOINC `($_ZN7cutlass13device_kernelIN5flash19enable_sm80_to_sm89INS1_16FlashAttnBwdSm80INS1_25CollectiveMainloopBwdSm80ILi2ELi2EN4cute5tupleIJNS5_1CILi128EEES8_NS7_ILi64EEEEEENS_10bfloat16_tEfNS_4arch4Sm80ELb0ELb0ELb1ELb1ELb0ELb0ELb0ELb0ELi2ELi4ELi4ELi4ELb0EEENS1_24CollectiveEpilogueBwdGQAISA_fSD_Li256ELb1ELb0EEENS1_19SingleTileSchedulerILb1ELb0ELb0ELi128EEEEEEEEEvNT_6ParamsE$_ZN4cute5tupleIJNS0_IJNS0_IJNS_1CILi2EEES2_S2_EEES2_NS0_IJNS0_IJS2_S2_EEES2_EEEEEENS0_IJNS0_IJNS1_ILi1EEENS1_ILi512EEEiEEENS1_ILi4096EEENS0_IJNS0_IJiiEEENS1_ILi8192EEEEEEEEEEEC2ERKS6_RKSE_) ;  /* 0xfffab01000007944 */ /* 0x022fea0003c3ffff */
[----:B------:R1:W5:Y:S04]  /*5f4f0*/  LDL R4, [R1+0x1430] ;  /* 0x0014300001047983 */ /* 0x0003680000100800 */
[----:B------:R1:W5:Y:S01]  /*5f500*/  LDL.64 R2, [R1+0x1428] ;  /* 0x0014280001027983 */ /* 0x0003620000100a00 */
[----:B------:R-:W-:-:S05]  /*5f510*/  LEA.HI R6, R13, R13, RZ, 0x1d ;  /* 0x0000000d0d067211 */ /* 0x000fca00078fe8ff */
[----:B------:R-:W-:Y:S01]  /*5f520*/  IMAD.U32 R8, R11, 0x2, R6 ;  /* 0x000000020b087824 */ /* 0x000fe200078e0006 */
[----:B------:R-:W-:-:S04]  /*5f530*/  MOV R6, 0x5f560 ;  /* 0x0005f56000067802 */ /* 0x000fc80000000f00 */
[----:B------:R1:W-:Y:S03]  /*5f540*/  STL [R1+0x1420], R8 ;  /* 0x0014200801007387 */ /* 0x0003e60000100800 */
[----:B-1---5:R-:W-:Y:S05]  /*5f550*/  CALL.REL.NOINC `($_ZN7cutlass13device_kernelIN5flash19enable_sm80_to_sm89INS1_16FlashAttnBwdSm80INS1_25CollectiveMainloopBwdSm80ILi2ELi2EN4cute5tupleIJNS5_1CILi128EEES8_NS7_ILi64EEEEEENS_10bfloat16_tEfNS_4arch4Sm80ELb0ELb0ELb1ELb1ELb0ELb0ELb0ELb0ELi2ELi4ELi4ELi4ELb0EEENS1_24CollectiveEpilogueBwdGQAISA_fSD_Li256ELb1ELb0EEENS1_19SingleTileSchedulerILb1ELb0ELb0ELi128EEEEEEEEEvNT_6ParamsE$_ZN4cute3eso3ESOILb0ELb0EJNS_6LayoutINS_5tupleIJNS3_IJNS_1CILi2EEES5_S5_EEES5_NS3_IJNS3_IJS5_S5_EEES5_EEEEEENS3_IJNS3_IJNS4_ILi1EEENS4_ILi512EEEiEEENS4_ILi4096EEENS3_IJNS3_IJiiEEENS4_ILi8192EEEEEEEEEEEjEEC2ERKSI_RKj) ;  /* 0xfffa6ac000007944 */ /* 0x022fea0003c3ffff */
        /* <DEDUP_REMOVED lines=9> */
[----:B-1----:R-:W-:Y:S05]  /*5f5f0*/  CALL.REL.NOINC `($_ZN7cutlass13device_kernelIN5flash19enable_sm80_to_sm89INS1_16FlashAttnBwdSm80INS1_25CollectiveMainloopBwdSm80ILi2ELi2EN4cute5tupleIJNS5_1CILi128EEES8_NS7_ILi64EEEEEENS_10bfloat16_tEfNS_4arch4Sm80ELb0ELb0ELb1ELb1ELb0ELb0ELb0ELb0ELi2ELi4ELi4ELi4ELb0EEENS1_24CollectiveEpilogueBwdGQAISA_fSD_Li256ELb1ELb0EEENS1_19SingleTileSchedulerILb1ELb0ELb0ELi128EEEEEEEEEvNT_6ParamsE$_ZN4cute3eso3ESOILb0ELb0EJNS_6LayoutINS_5tupleIJNS3_IJNS_1CILi2EEES5_S5_EEES5_NS3_IJNS3_IJS5_S5_EEES5_EEEEEENS3_IJNS3_IJNS4_ILi1EEENS4_ILi512EEEiEEENS4_ILi4096EEENS3_IJNS3_IJiiEEENS4_ILi8192EEEEEEEEEEENS_10ViewEngineINS_8smem_ptrIPN7cutlass10bfloat16_tEEEEEEEC2ERKSI_RKSP_) ;  /* 0xfffa699000007944 */ /* 0x002fea0003c3ffff */
[----:B-1----:R1:W5:Y:S04]  /*5f600*/  LDL R5, [R1+0x142c] ;  /* 0x00142c0001057983 */ /* 0x0023680000100800 */
[----:B------:R1:W5:Y:S01]  /*5f610*/  LDL R3, [R1+0x1430] ;  /* 0x0014300001037983 */ /* 0x0003620000100800 */
[----:B------:R-:W-:-:S03]  /*5f620*/  MOV R4, 0x5f640 ;  /* 0x0005f64000047802 */ /* 0x000fc60000000f00 */
[----:B-1---5:R-:W-:Y:S05]  /*5f630*/  CALL.REL.NOINC `($_ZN7cutlass13device_kernelIN5flash19enable_sm80_to_sm89INS1_16FlashAttnBwdSm80INS1_25CollectiveMainloopBwdSm80ILi2ELi2EN4cute5tupleIJNS5_1CILi128EEES8_NS7_ILi64EEEEEENS_10bfloat16_tEfNS_4arch4Sm80ELb0ELb0ELb1ELb1ELb0ELb0ELb0ELb0ELi2ELi4ELi4ELi4ELb0EEENS1_24CollectiveEpilogueBwdGQAISA_fSD_Li256ELb1ELb0EEENS1_19SingleTileSchedulerILb1ELb0ELb0ELi128EEEEEEEEEvNT_6ParamsE$_ZZN4cute4takeILi1ELi3ENS_5tupleIJNS1_IJNS_1CILi1EEENS2_ILi512EEEiEEENS2_ILi4096EEENS1_IJNS1_IJiiEEENS2_ILi8192EEEEEEEEEEEDaRKT1_ENKUlDpRKT_E_clIJS6_S9_EEEDaSH_) ;  /* 0xfffacd6000007944 */ /* 0x022fea0003c3ffff */
[----:B-----5:R2:W-:Y:S01]  /*5f640*/  STL.64 [R1+0x1410], R2 ;  /* 0x0014100201007387 */ /* 0x0205e20000100a00 */
[----:B------:R-:W-:-:S03]  /*5f650*/  MOV R4, 0x5f670 ;  /* 0x0005f67000047802 */ /* 0x000fc60000000f00 */
[----:B-12---:R-:W-:Y:S05]  /*5f660*/  CALL.REL.NOINC `($_ZN7cutlass13device_kernelIN5flash19enable_sm80_to_sm89INS1_16FlashAttnBwdSm80INS1_25CollectiveMainloopBwdSm80ILi2ELi2EN4cute5tupleIJNS5_1CILi128EEES8_NS7_ILi64EEEEEENS_10bfloat16_tEfNS_4arch4Sm80ELb0ELb0ELb1ELb1ELb0ELb0ELb0ELb0ELi2ELi4ELi4ELi4ELb0EEENS1_24CollectiveEpilogueBwdGQAISA_fSD_Li256ELb1ELb0EEENS1_19SingleTileSchedulerILb1ELb0ELb0ELi128EEEEEEEEEvNT_6ParamsE$_ZZN4cute16flatten_to_tupleINS_5tupleIJNS_1CILi4096EEENS1_IJNS1_IJiiEEENS2_ILi8192EEEEEEEEEEEDaRKT_ENKUlRKT_E_clIS6_EEDaSD_) ;  /* 0xfffaca3000007944 */ /* 0x006fea0003c3ffff */
[----:B-----5:R2:W-:Y:S01]  /*5f670*/  STL.64 [R1+0x1428], R2 ;  /* 0x0014280201007387 */ /* 0x0205e20000100a00 */
[----:B------:R-:W-:-:S03]  /*5f680*/  MOV R4, 0x5f6a0 ;  /* 0x0005f6a000047802 */ /* 0x000fc60000000f00 */
[----:B-12---:R-:W-:Y:S05]  /*5f690*/  CALL.REL.NOINC `($_ZN7cutlass13device_kernelIN5flash19enable_sm80_to_sm89INS1_16FlashAttnBwdSm80INS1_25CollectiveMainloopBwdSm80ILi2ELi2EN4cute5tupleIJNS5_1CILi128EEES8_NS7_ILi64EEEEEENS_10bfloat16_tEfNS_4arch4Sm80ELb0ELb0ELb1ELb1ELb0ELb0ELb0ELb0ELi2ELi4ELi4ELi4ELb0EEENS1_24CollectiveEpilogueBwdGQAISA_fSD_Li256ELb1ELb0EEENS1_19SingleTileSchedulerILb1ELb0ELb0ELi128EEEEEEEEEvNT_6ParamsE$_ZZN4cute12filter_tupleINS_5tupleIJNS_1CILi4096EEENS1_IJNS1_IJiiEEENS2_ILi8192EEEEEEEEEZNS_16flatten_to_tupleIS7_EEDaRKT_EUlRKT_E_EEDaSB_OT0_ENKUlDpSE_E_clIJNS1_IJS3_EEENS1_IJiiS5_EEEEEEDaSI_) ;  /* 0xfffac0e000007944 */ /* 0x006fea0003c3ffff */
        /* <DEDUP_REMOVED lines=21> */
[----:B--2--5:R-:W-:Y:S05]  /*5f7f0*/  CALL.REL.NOINC `($_ZN7cutlass13device_kernelIN5flash19enable_sm80_to_sm89INS1_16FlashAttnBwdSm80INS1_25CollectiveMainloopBwdSm80ILi2ELi2EN4cute5tupleIJNS5_1CILi128EEES8_NS7_ILi64EEEEEENS_10bfloat16_tEfNS_4arch4Sm80ELb0ELb0ELb1ELb1ELb0ELb0ELb0ELb0ELi2ELi4ELi4ELi4ELb0EEENS1_24CollectiveEpilogueBwdGQAISA_fSD_Li256ELb1ELb0EEENS1_19SingleTileSchedulerILb1ELb0ELb0ELi128EEEEEEEEEvNT_6ParamsE$_ZN4cute3eso3ESOILb1ELb0EJNS_14ComposedLayoutINS_7SwizzleILi3ELi3ELi3EEENS_1CILi0EEENS_6LayoutINS_5tupleIJNS8_IJNS8_IJNS5_ILi4EEENS5_ILi8EEEEEENS8_IJNS5_ILi2EEENS5_ILi1EEEEEEEEENS8_IJNS8_IJSC_SC_EEESB_EEEEEENS8_IJNS8_IJNS8_IJNS5_ILi128EEESD_EEENS8_IJSA_S6_EEEEEENS8_IJNS8_IJNS5_ILi64EEENS5_ILi512EEEEEENS8_IJNS5_ILi16EEENS5_ILi1024EEEEEEEEEEEEEEEENS_10ViewEngineINS_8smem_ptrIPN7cutlass10bfloat16_tEEEEEEEC2ERKSW_RKS13_) ;  /* 0xfffa7aa000007944 */ /* 0x024fea0003c3ffff */
[----:B-1----:R1:W5:Y:S04]  /*5f800*/  LD.E R3, [R10.64+0xc] ;  /* 0x00000c040a037980 */ /* 0x002368000c101900 */
[----:B------:R1:W5:Y:S01]  /*5f810*/  LDL.64 R84, [R1+0x1428] ;  /* 0x0014280001547983 */ /* 0x0003620000100a00 */
[----:B------:R-:W-:Y:S02]  /*5f820*/  MOV R2, R57 ;  /* 0x0000003900027202 */ /* 0x000fe40000000f00 */
        /* <DEDUP_REMOVED lines=32> */
[----:B--2--5:R-:W-:Y:S05]  /*5fa30*/  CALL.REL.NOINC `($_ZN7cutlass13device_kernelIN5flash19enable_sm80_to_sm89INS1_16FlashAttnBwdSm80INS1_25CollectiveMainloopBwdSm80ILi2ELi2EN4cute5tupleIJNS5_1CILi128EEES8_NS7_ILi64EEEEEENS_10bfloat16_tEfNS_4arch4Sm80ELb0ELb0ELb1ELb1ELb0ELb0ELb0ELb0ELi2ELi4ELi4ELi4ELb0EEENS1_24CollectiveEpilogueBwdGQAISA_fSD_Li256ELb1ELb0EEENS1_19SingleTileSchedulerILb1ELb0ELb0ELi128EEEEEEEEEvNT_6ParamsE$_ZZN4cute13to_mixed_bitsINS_5tupleIJNS1_IJNS_1CILi4EEENS2_ILi8EEEEEENS2_ILi2EEENS2_ILi1EEEEEENS1_IJNS1_IJNS2_ILi128EEENS2_ILi0EEEEEES4_SA_EEENS1_IJNS1_IJiiEEEiSA_EEEEEDaRKT_RKT0_RKT1_ENKUlRKT_RKT0_RKT1_E_clIS5_SB_SD_EEDaSQ_ST_SW_) ;  /* 0xfffac06000007944 */ /* 0x024fea0003c3ffff */
[----:B------:R-:W-:Y:S02]  /*5fa40*/  MOV R6, 0x5fa60 ;  /* 0x0005fa6000067802 */ /* 0x000fe40000000f00 */
[----:B------:R-:W-:Y:S05]  /*5fa50*/  CALL.REL.NOINC `($_ZN7cutlass13device_kernelIN5flash19enable_sm80_to_sm89INS1_16FlashAttnBwdSm80INS1_25CollectiveMainloopBwdSm80ILi2ELi2EN4cute5tupleIJNS5_1CILi128EEES8_NS7_ILi64EEEEEENS_10bfloat16_tEfNS_4arch4Sm80ELb0ELb0ELb1ELb1ELb0ELb0ELb0ELb0ELi2ELi4ELi4ELi4ELb0EEENS1_24CollectiveEpilogueBwdGQAISA_fSD_Li256ELb1ELb0EEENS1_19SingleTileSchedulerILb1ELb0ELb0ELi128EEEEEEEEEvNT_6ParamsE$_ZZN4cute13to_mixed_bitsINS_5tupleIJNS1_IJNS_1CILi4EEENS2_ILi8EEEEEENS2_ILi2EEENS2_ILi1EEEEEENS1_IJNS1_IJNS2_ILi128EEENS2_ILi0EEEEEES4_SA_EEENS1_IJNS1_IJiiEEEiSA_EEEEEDaRKT_RKT0_RKT1_ENKUlRKT_RKT0_RKT1_E_clIS6_S4_iEEDaSQ_ST_SW_) ;  /* 0xfffac0c000007944 */ /* 0x000fea0003c3ffff */
[----:B------:R-:W-:Y:S02]  /*5fa60*/  MOV R5, R2 ;  /* 0x0000000200057202 */ /* 0x000fe40000000f00 */
[----:B------:R-:W-:Y:S02]  /*5fa70*/  MOV R2, 0x5fa90 ;  /* 0x0005fa9000027802 */ /* 0x000fe40000000f00 */
[----:B------:R-:W-:Y:S05]  /*5fa80*/  CALL.REL.NOINC `($_ZN7cutlass13device_kernelIN5flash19enable_sm80_to_sm89INS1_16FlashAttnBwdSm80INS1_25CollectiveMainloopBwdSm80ILi2ELi2EN4cute5tupleIJNS5_1CILi128EEES8_NS7_ILi64EEEEEENS_10bfloat16_tEfNS_4arch4Sm80ELb0ELb0ELb1ELb1ELb0ELb0ELb0ELb0ELi2ELi4ELi4ELi4ELb0EEENS1_24CollectiveEpilogueBwdGQAISA_fSD_Li256ELb1ELb0EEENS1_19SingleTileSchedulerILb1ELb0ELb0ELi128EEEEEEEEEvNT_6ParamsE$_ZZN4cute13to_mixed_bitsINS_5tupleIJNS1_IJNS_1CILi4EEENS2_ILi8EEEEEENS2_ILi2EEENS2_ILi1EEEEEENS1_IJNS1_IJNS2_ILi128EEENS2_ILi0EEEEEES4_SA_EEENS1_IJNS1_IJiiEEEiSA_EEEEEDaRKT_RKT0_RKT1_ENKUlDpRKT_E_clIJNS_9MixedBitsILj0ELj384EEENSU_ILj0ELj8EEENS2_ILj0EEEEEEDaSR_) ;  /* 0xfffabfd000007944 */ /* 0x000fea0003c3ffff */
        /* <DEDUP_REMOVED lines=11> */
[----:B-1----:R-:W-:Y:S05]  /*5fb40*/  CALL.REL.NOINC `($_ZN7cutlass13device_kernelIN5flash19enable_sm80_to_sm89INS1_16FlashAttnBwdSm80INS1_25CollectiveMainloopBwdSm80ILi2ELi2EN4cute5tupleIJNS5_1CILi128EEES8_NS7_ILi64EEEEEENS_10bfloat16_tEfNS_4arch4Sm80ELb0ELb0ELb1ELb1ELb0ELb0ELb0ELb0ELi2ELi4ELi4ELi4ELb0EEENS1_24CollectiveEpilogueBwdGQAISA_fSD_Li256ELb1ELb0EEENS1_19SingleTileSchedulerILb1ELb0ELb0ELi128EEEEEEEEEvNT_6ParamsE$_ZN4cute3eso3ESOILb1ELb0EJNS_1CILi8EEEiiEEC2ERKS3_RKiS8_) ;  /* 0xfffa824000007944 */ /* 0x002fea0003c3ffff */
[----:B-1----:R1:W5:Y:S01]  /*5fb50*/  LDL.64 R2, [R1+0x1428] ;  /* 0x0014280001027983 */ /* 0x0023620000100a00 */
[----:B------:R-:W-:Y:S01]  /*5fb60*/  IMAD.MOV.U32 R5, RZ, RZ, 0x48 ;  /* 0x00000048ff057424 */ /* 0x000fe200078e00ff */
[----:B------:R-:W-:Y:S02]  /*5fb70*/  LOP3.LUT P0, RZ, R11, 0x8, RZ, 0xc0, !PT ;  /* 0x000000080bff7812 */ /* 0x000fe4000780c0ff */
[----:B------:R-:W-:Y:S02]  /*5fb80*/  MOV R6, 0x5fbb0 ;  /* 0x0005fbb000067802 */ /* 0x000fe40000000f00 */
[----:B------:R-:W-:-:S04]  /*5fb90*/  SEL R5, R5, 0x38, !P0 ;  /* 0x0000003805057807 */ /* 0x000fc80004000000 */
[----:B-1---5:R-:W-:Y:S05]  /*5fba0*/  CALL.REL.NOINC `($_ZN7cutlass13device_kernelIN5flash19enable_sm80_to_sm89INS1_16FlashAttnBwdSm80INS1_25CollectiveMainloopBwdSm80ILi2ELi2EN4cute5tupleIJNS5_1CILi128EEES8_NS7_ILi64EEEEEENS_10bfloat16_tEfNS_4arch4Sm80ELb0ELb0ELb1ELb1ELb0ELb0ELb0ELb0ELi2ELi4ELi4ELi4ELb0EEENS1_24CollectiveEpilogueBwdGQAISA_fSD_Li256ELb1ELb0EEENS1_19SingleTileSchedulerILb1ELb0ELb0ELi128EEEEEEEEEvNT_6ParamsE$_ZN4cute3eso3ESOILb0ELb1EJiNS_1CILi144EEENS2_ILi288EEEEEC2ERKiRKS3_RKS4_) ;  /* 0xfffa73b000007944 */ /* 0x022fea0003c3ffff */
[----:B-1----:R-:W2:Y:S01]  /*5fbb0*/  LDL R4, [R1+0x1428] ;  /* 0x0014280001047983 */ /* 0x002ea20000100800 */
[----:B------:R-:W-:-:S03]  /*5fbc0*/  MOV R6, 0x5fbf0 ;  /* 0x0005fbf000067802 */ /* 0x000fc60000000f00 */
[----:B--2---:R1:W-:Y:S04]  /*5fbd0*/  STL [R1+0x1470], R4 ;  /* 0x0014700401007387 */ /* 0x0043e80000100800 */
[----:B-1----:R-:W-:Y:S05]  /*5fbe0*/  CALL.REL.NOINC `($_ZN7cutlass13device_kernelIN5flash19enable_sm80_to_sm89INS1_16FlashAttnBwdSm80INS1_25CollectiveMainloopBwdSm80ILi2ELi2EN4cute5tupleIJNS5_1CILi128EEES8_NS7_ILi64EEEEEENS_10bfloat16_tEfNS_4arch4Sm80ELb0ELb0ELb1ELb1ELb0ELb0ELb0ELb0ELi2ELi4ELi4ELi4ELb0EEENS1_24CollectiveEpilogueBwdGQAISA_fSD_Li256ELb1ELb0EEENS1_19SingleTileSchedulerILb1ELb0ELb0ELi128EEEEEEEEEvNT_6ParamsE$_ZN4cute3eso3ESOILb1ELb0EJNS_1CILi1EEENS_5tupleIJNS2_ILi8EEEiiEEENS2_ILi64EEENS4_IJiNS2_ILi144EEENS2_ILi288EEEEEENS2_ILi512EEEEEC2ERKS3_RKS6_RKS7_RKSA_RKSB_) ;  /* 0xfffa7c5000007944 */ /* 0x002fea0003c3ffff */
[----:B-1----:R1:W5:Y:S04]  /*5fbf0*/  LDL R5, [R1+0x1430] ;  /* 0x0014300001057983 */ /* 0x0023680000100800 */
[----:B------:R1:W5:Y:S01]  /*5fc00*/  LDL.64 R2, [R1+0x1428] ;  /* 0x0014280001027983 */ /* 0x0003620000100a00 */
[----:B------:R-:W-:-:S03]  /*5fc10*/  MOV R6, 0x5fc30 ;  /* 0x0005fc3000067802 */ /* 0x000fc60000000f00 */
[----:B-1---5:R-:W-:Y:S05]  /*5fc20*/  CALL.REL.NOINC `($_ZN7cutlass13device_kernelIN5flash19enable_sm80_to_sm89INS1_16FlashAttnBwdSm80INS1_25CollectiveMainloopBwdSm80ILi2ELi2EN4cute5tupleIJNS5_1CILi128EEES8_NS7_ILi64EEEEEENS_10bfloat16_tEfNS_4arch4Sm80ELb0ELb0ELb1ELb1ELb0ELb0ELb0ELb0ELi2ELi4ELi4ELi4ELb0EEENS1_24CollectiveEpilogueBwdGQAISA_fSD_Li256ELb1ELb0EEENS1_19SingleTileSchedulerILb1ELb0ELb0ELi128EEEEEEEEEvNT_6ParamsE$_ZN4cute5tupleIJNS0_IJNS_1CILi8EEENS0_IJNS1_ILi2EEES3_S3_EEENS1_ILi1EEES4_S5_EEENS0_IJS5_NS0_IJS2_iiEEENS1_ILi64EEENS0_IJiNS1_ILi144EEENS1_ILi288EEEEEENS1_ILi512EEEEEEEEC2ERKS6_RKSD_) ;  /* 0xfffaadc000007944 */ /* 0x022fea0003c3ffff */
[----:B------:R1:W5:Y:S04]  /*5fc30*/  LDL R6, [R1+0x1430] ;  /* 0x0014300001067983 */ /* 0x0003680000100800 */
[----:B------:R1:W5:Y:S01]  /*5fc40*/  LDL.64 R2, [R1+0x1428] ;  /* 0x0014280001027983 */ /* 0x0003620000100a00 */
[----:B------:R-:W-:-:S03]  /*5fc50*/  MOV R4, 0x5fc70 ;  /* 0x0005fc7000047802 */ /* 0x000fc60000000f00 */
[----:B-1---5:R-:W-:Y:S05]  /*5fc60*/  CALL.REL.NOINC `($_ZN7cutlass13device_kernelIN5flash19enable_sm80_to_sm89INS1_16FlashAttnBwdSm80INS1_25CollectiveMainloopBwdSm80ILi2ELi2EN4cute5tupleIJNS5_1CILi128EEES8_NS7_ILi64EEEEEENS_10bfloat16_tEfNS_4arch4Sm80ELb0ELb0ELb1ELb1ELb0ELb0ELb0ELb0ELi2ELi4ELi4ELi4ELb0EEENS1_24CollectiveEpilogueBwdGQAISA_fSD_Li256ELb1ELb0EEENS1_19SingleTileSchedulerILb1ELb0ELb0ELi128EEEEEEEEEvNT_6ParamsE$_ZZN4cute7flattenINS_5tupleIJNS_1CILi1EEENS1_IJNS2_ILi8EEEiiEEENS2_ILi64EEENS1_IJiNS2_ILi144EEENS2_ILi288EEEEEENS2_ILi512EEEEEEEEDaRKT_ENKUlRKT_E_clIS5_EEDaSH_) ;  /* 0xfffaf09000007944 */ /* 0x022fea0003c3ffff */
[----:B------:R1:W-:Y:S01]  /*5fc70*/  STL.64 [R1+0x1428], R2 ;  /* 0x0014280201007387 */ /* 0x0003e20000100a00 */
[----:B------:R-:W-:-:S02]  /*5fc80*/  MOV R5, R6 ;  /* 0x0000000600057202 */ /* 0x000fc40000000f00 */
[----:B------:R-:W-:Y:S02]  /*5fc90*/  MOV R4, 0x5fcb0 ;  /* 0x0005fcb000047802 */ /* 0x000fe40000000f00 */
[----:B-1----:R-:W-:Y:S05]  /*5fca0*/  CALL.REL.NOINC `($_ZN7cutlass13device_kernelIN5flash19enable_sm80_to_sm89INS1_16FlashAttnBwdSm80INS1_25CollectiveMainloopBwdSm80ILi2ELi2EN4cute5tupleIJNS5_1CILi128EEES8_NS7_ILi64EEEEEENS_10bfloat16_tEfNS_4arch4Sm80ELb0ELb0ELb1ELb1ELb0ELb0ELb0ELb0ELi2ELi4ELi4ELi4ELb0EEENS1_24CollectiveEpilogueBwdGQAISA_fSD_Li256ELb1ELb0EEENS1_19SingleTileSchedulerILb1ELb0ELb0ELi128EEEEEEEEEvNT_6ParamsE$_ZZN4cute7flattenINS_5tupleIJNS_1CILi1EEENS1_IJNS2_ILi8EEEiiEEENS2_ILi64EEENS1_IJiNS2_ILi144EEENS2_ILi288EEEEEENS2_ILi512EEEEEEEEDaRKT_ENKUlRKT_E_clIS9_EEDaSH_) ;  /* 0xfffaf07000007944 */ /* 0x002fea0003c3ffff */
[----:B------:R1:W-:Y:S01]  /*5fcb0*/  STL [R1+0x1410], R2 ;  /* 0x0014100201007387 */ /* 0x0003e20000100800 */
[----:B------:R-:W-:-:S03]  /*5fcc0*/  MOV R4, 0x5fce0 ;  /* 0x0005fce000047802 */ /* 0x000fc60000000f00 */
[----:B-1----:R-:W-:Y:S05]  /*5fcd0*/  CALL.REL.NOINC `($_ZN7cutlass13device_kernelIN5flash19enable_sm80_to_sm89INS1_16FlashAttnBwdSm80INS1_25CollectiveMainloopBwdSm80ILi2ELi2EN4cute5tupleIJNS5_1CILi128EEES8_NS7_ILi64EEEEEENS_10bfloat16_tEfNS_4arch4Sm80ELb0ELb0ELb1ELb1ELb0ELb0ELb0ELb0ELi2ELi4ELi4ELi4ELb0EEENS1_24CollectiveEpilogueBwdGQAISA_fSD_Li256ELb1ELb0EEENS1_19SingleTileSchedulerILb1ELb0ELb0ELi128EEEEEEEEEvNT_6ParamsE$_ZZN4cute12filter_tupleINS_5tupleIJNS_1CILi1EEENS1_IJNS2_ILi8EEEiiEEENS2_ILi64EEENS1_IJiNS2_ILi144EEENS2_ILi288EEEEEENS2_ILi512EEEEEEZNS_7flattenISB_EEDaRKT_EUlRKT_E_EEDaSF_OT0_ENKUlDpSI_E_clIJNS1_IJS3_EEES5_NS1_IJS6_EEES9_NS1_IJSA_EEEEEEDaSM_) ;  /* 0xfffab91000007944 */ /* 0x002fea0003c3ffff */
[----:B------:R-:W-:Y:S02]  /*5fce0*/  MOV R6, 0x5fd00 ;  /* 0x0005fd0000067802 */ /* 0x000fe40000000f00 */
[----:B--2--5:R-:W-:Y:S05]  /*5fcf0*/  CALL.REL.NOINC `($_ZN7cutlass13device_kernelIN5flash19enable_sm80_to_sm89INS1_16FlashAttnBwdSm80INS1_25CollectiveMainloopBwdSm80ILi2ELi2EN4cute5tupleIJNS5_1CILi128EEES8_NS7_ILi64EEEEEENS_10bfloat16_tEfNS_4arch4Sm80ELb0ELb0ELb1ELb1ELb0ELb0ELb0ELb0ELi2ELi4ELi4ELi4ELb0EEENS1_24CollectiveEpilogueBwdGQAISA_fSD_Li256ELb1ELb0EEENS1_19SingleTileSchedulerILb1ELb0ELb0ELi128EEEEEEEEEvNT_6ParamsE$_ZN4cute3eso3ESOILb0ELb1EJiNS_1CILi144EEENS2_ILi512EEEEEC2ERKiRKS3_RKS4_) ;  /* 0xfffa72b000007944 */ /* 0x024fea0003c3ffff */
[----:B------:R-:W2:Y:S01]  /*5fd00*/  LDL R6, [R1+0x1428] ;  /* 0x0014280001067983 */ /* 0x000ea20000100800 */
[----:B-1----:R-:W-:Y:S02]  /*5fd10*/  MOV R4, R12 ;  /* 0x0000000c00047202 */ /* 0x002fe40000000f00 */
[----:B------:R-:W-:Y:S01]  /*5fd20*/  MOV R8, 0x5fd50 ;  /* 0x0005fd5000087802 */ /* 0x000fe20000000f00 */
[----:B--2---:R1:W-:Y:S04]  /*5fd30*/  STL [R1+0x145c], R6 ;  /* 0x00145c0601007387 */ /* 0x0043e80000100800 */
[----:B-1----:R-:W-:Y:S05]  /*5fd40*/  CALL.REL.NOINC `($_ZN7cutlass13device_kernelIN5flash19enable_sm80_to_sm89INS1_16FlashAttnBwdSm80INS1_25CollectiveMainloopBwdSm80ILi2ELi2EN4cute5tupleIJNS5_1CILi128EEES8_NS7_ILi64EEEEEENS_10bfloat16_tEfNS_4arch4Sm80ELb0ELb0ELb1ELb1ELb0ELb0ELb0ELb0ELi2ELi4ELi4ELi4ELb0EEENS1_24CollectiveEpilogueBwdGQAISA_fSD_Li256ELb1ELb0EEENS1_19SingleTileSchedulerILb1ELb0ELb0ELi128EEEEEEEEEvNT_6ParamsE$_ZN4cute3eso3ESOILb0ELb0EJiiNS_1CILi144EEENS2_ILi512EEEEEC2ERKiS7_RKS3_RKS4_) ;  /* 0xfffa6b5000007944 */ /* 0x002fea0003c3ffff */
[----:B-1----:R-:W2:Y:S01]  /*5fd50*/  LDL.64 R4, [R1+0x1428] ;  /* 0x0014280001047983 */ /* 0x002ea20000100a00 */
[----:B------:R-:W-:Y:S01]  /*5fd60*/  IMAD.MOV.U32 R3, RZ, RZ, R7 ;  /* 0x000000ffff037224 */ /* 0x000fe200078e0007 */
[----:B------:R-:W-:Y:S02]  /*5fd70*/  IADD3 R8, R55, 0xd8, RZ ;  /* 0x000000d837087810 */ /* 0x000fe40007ffe0ff */
[----:B------:R-:W-:Y:S01]  /*5fd80*/  MOV R6, 0x5fdc0 ;  /* 0x0005fdc000067802 */ /* 0x000fe20000000f00 */
[----:B--2---:R1:W-:Y:S04]  /*5fd90*/  STL [R1+0x1454], R4 ;  /* 0x0014540401007387 */ /* 0x0043e80000100800 */
[----:B------:R1:W-:Y:S02]  /*5fda0*/  STL [R1+0x1458], R5 ;  /* 0x0014580501007387 */ /* 0x0003e40000100800 */
[----:B-1----:R-:W-:Y:S05]  /*5fdb0*/  CALL.REL.NOINC `($_ZN7cutlass13device_kernelIN5flash19enable_sm80_to_sm89INS1_16FlashAttnBwdSm80INS1_25CollectiveMainloopBwdSm80ILi2ELi2EN4cute5tupleIJNS5_1CILi128EEES8_NS7_ILi64EEEEEENS_10bfloat16_tEfNS_4arch4Sm80ELb0ELb0ELb1ELb1ELb0ELb0ELb0ELb0ELi2ELi4ELi4ELi4ELb0EEENS1_24CollectiveEpilogueBwdGQAISA_fSD_Li256ELb1ELb0EEENS1_19SingleTileSchedulerILb1ELb0ELb0ELi128EEEEEEEEEvNT_6ParamsE$_ZN4cute3eso3ESOILb0ELb0EJiiiNS_1CILi144EEENS2_ILi512EEEEEC2ERKiS7_S7_RKS3_RKS4_) ;  /* 0xfffa6d8000007944 */ /* 0x002fea0003c3ffff */
[----:B-1----:R-:W2:Y:S04]  /*5fdc0*/  LDL.64 R2, [R1+0x1410] ;  /* 0x0014100001027983 */ /* 0x002ea80000100a00 */
[----:B------:R-:W3:Y:S01]  /*5fdd0*/  LDL R6, [R1+0x1418] ;  /* 0x0014180001067983 */ /* 0x000ee20000100800 */
[----:B------:R-:W-:-:S03]  /*5fde0*/  MOV R4, 0x5fe20 ;  /* 0x0005fe2000047802 */ /* 0x000fc60000000f00 */
[----:B--2---:R1:W-:Y:S04]  /*5fdf0*/  STL.64 [R1+0x1428], R2 ;  /* 0x0014280201007387 */ /* 0x0043e80000100a00 */
[----:B---3--:R1:W-:Y:S02]  /*5fe00*/  STL [R1+0x1430], R6 ;  /* 0x0014300601007387 */ /* 0x0083e40000100800 */
[----:B-1----:R-:W-:Y:S05]  /*5fe10*/  CALL.REL.NOINC `($_ZN7cutlass13device_kernelIN5flash19enable_sm80_to_sm89INS1_16FlashAttnBwdSm80INS1_25CollectiveMainloopBwdSm80ILi2ELi2EN4cute5tupleIJNS5_1CILi128EEES8_NS7_ILi64EEEEEENS_10bfloat16_tEfNS_4arch4Sm80ELb0ELb0ELb1ELb1ELb0ELb0ELb0ELb0ELi2ELi4ELi4ELi4ELb0EEENS1_24CollectiveEpilogueBwdGQAISA_fSD_Li256ELb1ELb0EEENS1_19SingleTileSchedulerILb1ELb0ELb0ELi128EEEEEEEEEvNT_6ParamsE$_ZN4cute3eso3ESOILb1ELb0EJNS_1CILi8EEEiiiNS2_ILi144EEENS2_ILi512EEEEEC2ERKS3_RKiSA_SA_RKS4_RKS5_) ;  /* 0xfffa7fe000007944 */ /* 0x002fea0003c3ffff */
[----:B-1----:R-:W2:Y:S04]  /*5fe20*/  LDL.64 R2, [R1+0x1448] ;  /* 0x0014480001027983 */ /* 0x002ea80000100a00 */
[----:B------:R-:W3:Y:S01]  /*5fe30*/  LDL R10, [R1+0x1450] ;  /* 0x00145000010a7983 */ /* 0x000ee20000100800 */
[C---:B------:R-:W-:Y:S02]  /*5fe40*/  IADD3 R8, R55.reuse, 0x94, RZ ;  /* 0x0000009437087810 */ /* 0x040fe40007ffe0ff */
[----:B------:R-:W-:-:S02]  /*5fe50*/  IADD3 R6, R55, 0x98, RZ ;  /* 0x0000009837067810 */ /* 0x000fc40007ffe0ff */
[----:B------:R-:W-:Y:S01]  /*5fe60*/  MOV R4, 0x5fea0 ;  /* 0x0005fea000047802 */ /* 0x000fe20000000f00 */
[----:B--2---:R1:W-:Y:S04]  /*5fe70*/  STL.64 [R1+0x1410], R2 ;  /* 0x0014100201007387 */ /* 0x0043e80000100a00 */
[----:B---3--:R1:W-:Y:S02]  /*5fe80*/  STL [R1+0x1418], R10 ;  /* 0x0014180a01007387 */ /* 0x0083e40000100800 */
[----:B-1----:R-:W-:Y:S05]  /*5fe90*/  CALL.REL.NOINC `($_ZN7cutlass13device_kernelIN5flash19enable_sm80_to_sm89INS1_16FlashAttnBwdSm80INS1_25CollectiveMainloopBwdSm80ILi2ELi2EN4cute5tupleIJNS5_1CILi128EEES8_NS7_ILi64EEEEEENS_10bfloat16_tEfNS_4arch4Sm80ELb0ELb0ELb1ELb1ELb0ELb0ELb0ELb0ELi2ELi4ELi4ELi4ELb0EEENS1_24CollectiveEpilogueBwdGQAISA_fSD_Li256ELb1ELb0EEENS1_19SingleTileSchedulerILb1ELb0ELb0ELi128EEEEEEEEEvNT_6ParamsE$_ZN4cute3eso3ESOILb1ELb0EJNS_1CILi1EEEiiiNS2_ILi144EEENS2_ILi512EEEEEC2ERKS3_RKiSA_SA_RKS4_RKS5_) ;  /* 0xfffa7ae000007944 */ /* 0x002fea0003c3ffff */
[----:B-1----:R1:W5:Y:S04]  /*5fea0*/  LDL R5, [R1+0x1450] ;  /* 0x0014500001057983 */ /* 0x0023680000100800 */
[----:B------:R1:W5:Y:S01]  /*5feb0*/  LDL.64 R2, [R1+0x1448] ;  /* 0x0014480001027983 */ /* 0x0003620000100a00 */
[----:B------:R-:W-:-:S03]  /*5fec0*/  MOV R6, 0x5fee0 ;  /* 0x0005fee000067802 */ /* 0x000fc60000000f00 */
[----:B-1---5:R-:W-:Y:S05]  /*5fed0*/  CALL.REL.NOINC `($_ZN7cutlass13device_kernelIN5flash19enable_sm80_to_sm89INS1_16FlashAttnBwdSm80INS1_25CollectiveMainloopBwdSm80ILi2ELi2EN4cute5tupleIJNS5_1CILi128EEES8_NS7_ILi64EEEEEENS_10bfloat16_tEfNS_4arch4Sm80ELb0ELb0ELb1ELb1ELb0ELb0ELb0ELb0ELi2ELi4ELi4ELi4ELb0EEENS1_24CollectiveEpilogueBwdGQAISA_fSD_Li256ELb1ELb0EEENS1_19SingleTileSchedulerILb1ELb0ELb0ELi128EEEEEEEEEvNT_6ParamsE$_ZN4cute5tupleIJNS0_IJNS_1CILi16EEENS1_ILi2EEES3_S3_NS1_ILi4EEES3_EEENS0_IJNS1_ILi1EEEiiiNS1_ILi144EEENS1_ILi512EEEEEEEEC2ERKS5_RKS9_) ;  /* 0xfffaa81000007944 */ /* 0x022fea0003c3ffff */
        /* <DEDUP_REMOVED lines=10> */
[----:B-1----:R-:W-:Y:S05]  /*5ff80*/  CALL.REL.NOINC `($_ZN7cutlass13device_kernelIN5flash19enable_sm80_to_sm89INS1_16FlashAttnBwdSm80INS1_25CollectiveMainloopBwdSm80ILi2ELi2EN4cute5tupleIJNS5_1CILi128EEES8_NS7_ILi64EEEEEENS_10bfloat16_tEfNS_4arch4Sm80ELb0ELb0ELb1ELb1ELb0ELb0ELb0ELb0ELi2ELi4ELi4ELi4ELb0EEENS1_24CollectiveEpilogueBwdGQAISA_fSD_Li256ELb1ELb0EEENS1_19SingleTileSchedulerILb1ELb0ELb0ELi128EEEEEEEEEvNT_6ParamsE$_ZZN4cute6detail16composition_implINS_5tupleIJNS_1CILi16EEENS3_ILi2EEES5_S5_NS3_ILi4EEES5_EEENS2_IJNS3_ILi1EEEiiiNS3_ILi144EEENS3_ILi512EEEEEENS2_IJNS2_IJS5_S5_EEES6_NS3_ILi8EEEEEENS2_IJNS2_IJNS3_ILi64EEESA_EEES4_NS3_ILi1024EEEEEEEEDaRKT_RKT0_RKT1_RKT2_ENKUlRKT_RKT0_E_clISC_SG_EEDaSX_S10_) ;  /* 0xfffacbf000007944 */ /* 0x002fea0003c3ffff */
[----:B------:R-:W-:Y:S01]  /*5ff90*/  IMAD.MOV.U32 R5, RZ, RZ, R16 ;  /* 0x000000ffff057224 */ /* 0x000fe200078e0010 */
[----:B------:R-:W-:Y:S01]  /*5ffa0*/  MOV R3, R14 ;  /* 0x0000000e00037202 */ /* 0x000fe20000000f00 */
[----:B------:R-:W-:Y:S01]  /*5ffb0*/  IMAD.MOV.U32 R2, RZ, RZ, R15 ;  /* 0x000000ffff027224 */ /* 0x000fe200078e000f */
[----:B------:R-:W-:Y:S02]  /*5ffc0*/  MOV R16, 0x5ffe0 ;  /* 0x0005ffe000107802 */ /* 0x000fe40000000f00 */
[----:B-1---5:R-:W-:Y:S05]  /*5ffd0*/  CALL.REL.NOINC `($_ZN7cutlass13device_kernelIN5flash19enable_sm80_to_sm89INS1_16FlashAttnBwdSm80INS1_25CollectiveMainloopBwdSm80ILi2ELi2EN4cute5tupleIJNS5_1CILi128EEES8_NS7_ILi64EEEEEENS_10bfloat16_tEfNS_4arch4Sm80ELb0ELb0ELb1ELb1ELb0ELb0ELb0ELb0ELi2ELi4ELi4ELi4ELb0EEENS1_24CollectiveEpilogueBwdGQAISA_fSD_Li256ELb1ELb0EEENS1_19SingleTileSchedulerILb1ELb0ELb0ELi128EEEEEEEEEvNT_6ParamsE$_ZZN4cute6detail16composition_implINS_5tupleIJNS_1CILi16EEENS3_ILi2EEES5_S5_NS3_ILi4EEES5_EEENS2_IJNS3_ILi1EEEiiiNS3_ILi144EEENS3_ILi512EEEEEENS2_IJNS2_IJS5_S5_EEES6_NS3_ILi8EEEEEENS2_IJNS2_IJNS3_ILi64EEESA_EEES4_NS3_ILi1024EEEEEEEEDaRKT_RKT0_RKT1_RKT2_ENKUlRKT_RKT0_E_clIS6_S4_EEDaSX_S10_) ;  /* 0xfffac92000007944 */ /* 0x022fea0003c3ffff */
[----:B-----5:R2:W-:Y:S01]  /*5ffe0*/  STL.64 [R1+0x1410], R2 ;  /* 0x0014100201007387 */ /* 0x0205e20000100a00 */
[----:B------:R-:W-:-:S03]  /*5fff0*/  MOV R4, 0x60010 ;  /* 0x0006001000047802 */ /* 0x000fc60000000f00 */
[----:B-12---:R-:W-:Y:S05]  /*60000*/  CALL.REL.NOINC `($_ZN7cutlass13device_kernelIN5flash19enable_sm80_to_sm89INS1_16FlashAttnBwdSm80INS1_25CollectiveMainloopBwdSm80ILi2ELi2EN4cute5tupleIJNS5_1CILi128EEES8_NS7_ILi64EEEEEENS_10bfloat16_tEfNS_4arch4Sm80ELb0ELb0ELb1ELb1ELb0ELb0ELb0ELb0ELi2ELi4ELi4ELi4ELb0EEENS1_24CollectiveEpilogueBwdGQAISA_fSD_Li256ELb1ELb0EEENS1_19SingleTileSchedulerILb1ELb0ELb0ELi128EEEEEEEEEvNT_6ParamsE$_ZN4cute3eso3ESOILb0ELb0EJNS_5tupleIJiNS_1CILi512EEEEEENS2_IJiiEEENS3_ILi1024EEEEEC2ERKS5_RKS6_RKS7_) ;  /* 0xfffa5b2000007944 */ /* 0x006fea0003c3ffff */
[----:B------:R2:W5:Y:S04]  /*60010*/  LDL R5, [R1+0x1430] ;  /* 0x0014300001057983 */ /* 0x0005680000100800 */
[----:B-1----:R2:W5:Y:S01]  /*60020*/  LDL.64 R2, [R1+0x1428] ;  /* 0x0014280001027983 */ /* 0x0025620000100a00 */
[----:B------:R-:W-:-:S03]  /*60030*/  MOV R6, 0x60050 ;  /* 0x0006005000067802 */ /* 0x000fc60000000f00 */
[----:B--2--5:R-:W-:Y:S05]  /*60040*/  CALL.REL.NOINC `($_ZN7cutlass13device_kernelIN5flash19enable_sm80_to_sm89INS1_16FlashAttnBwdSm80INS1_25CollectiveMainloopBwdSm80ILi2ELi2EN4cute5tupleIJNS5_1CILi128EEES8_NS7_ILi64EEEEEENS_10bfloat16_tEfNS_4arch4Sm80ELb0ELb0ELb1ELb1ELb0ELb0ELb0ELb0ELi2ELi4ELi4ELi4ELb0EEENS1_24CollectiveEpilogueBwdGQAISA_fSD_Li256ELb1ELb0EEENS1_19SingleTileSchedulerILb1ELb0ELb0ELi128EEEEEEEEEvNT_6ParamsE$_ZN4cute5tupleIJNS0_IJNS0_IJNS_1CILi2EEES2_EEES3_NS1_ILi8EEEEEENS0_IJNS0_IJiNS1_ILi512EEEEEENS0_IJiiEEENS1_ILi1024EEEEEEEEC2ERKS5_RKSA_) ;  /* 0xfffaa46000007944 */ /* 0x024fea0003c3ffff */
[----:B------:R1:W5:Y:S04]  /*60050*/  LDL R4, [R1+0x1430] ;  /* 0x0014300001047983 */ /* 0x0003680000100800 */
[----:B------:R1:W5:Y:S01]  /*60060*/  LDL.64 R2, [R1+0x1428] ;  /* 0x0014280001027983 */ /* 0x0003620000100a00 */
[----:B------:R-:W-:-:S02]  /*60070*/  LOP3.LUT R11, R11, 0x180, RZ, 0xc0, !PT ;  /* 0x000001800b0b7812 */ /* 0x000fc400078ec0ff */
[----:B------:R-:W-:Y:S02]  /*60080*/  MOV R6, 0x600d0 ;  /* 0x000600d000067802 */ /* 0x000fe40000000f00 */
        /* <DEDUP_REMOVED lines=11> */
[----:B------:R-:W-:Y:S02]  /*60140*/  MOV R16, R12 ;  /* 0x0000000c00107202 */ /* 0x000fe40000000f00 */
        /* <DEDUP_REMOVED lines=10> */
[----:B------:R-:W-:-:S03]  /*601f0*/  MOV R4, 0x60210 ;  /* 0x0006021000047802 */ /* 0x000fc60000000f00 */
        /* <DEDUP_REMOVED lines=24> */
[----:B-12--5:R-:W-:Y:S05]  /*60380*/  CALL.REL.NOINC `($_ZN7cutlass13device_kernelIN5flash19enable_sm80_to_sm89INS1_16FlashAttnBwdSm80INS1_25CollectiveMainloopBwdSm80ILi2ELi2EN4cute5tupleIJNS5_1CILi128EEES8_NS7_ILi64EEEEEENS_10bfloat16_tEfNS_4arch4Sm80ELb0ELb0ELb1ELb1ELb0ELb0ELb0ELb0ELi2ELi4ELi4ELi4ELb0EEENS1_24CollectiveEpilogueBwdGQAISA_fSD_Li256ELb1ELb0EEENS1_19SingleTileSchedulerILb1ELb0ELb0ELi128EEEEEEEEEvNT_6ParamsE$_ZN4cute3eso3ESOILb1ELb0EJNS_6LayoutINS_5tupleIJNS3_IJNS_1CILi8EEENS4_ILi1EEEEEENS4_ILi2EEENS3_IJNS4_ILi4EEES8_EEEEEENS3_IJNS3_IJS6_NS4_ILi0EEEEEES5_NS3_IJNS4_ILi32EEENS4_ILi16EEEEEEEEEEENS_10ViewEngineIPN7cutlass10bfloat16_tEEEEEC2ERKSI_RKSN_) ;  /* 0xfffa9b9000007944 */ /* 0x026fea0003c3ffff */
[----:B------:R2:W5:Y:S01]  /*60390*/  LDL.64 R70, [R1+0x1410] ;  /* 0x0014100001467983 */ /* 0x0005620000100a00 */
[----:B-1----:R-:W-:Y:S01]  /*603a0*/  IMAD.MOV.U32 R6, RZ, RZ, R66 ;  /* 0x000000ffff067224 */ /* 0x002fe200078e0042 */
[----:B------:R-:W-:-:S02]  /*603b0*/  MOV R3, R67 ;  /* 0x0000004300037202 */ /* 0x000fc40000000f00 */
[----:B------:R-:W-:Y:S02]  /*603c0*/  MOV R4, 0x603e0 ;  /* 0x000603e000047802 */ /* 0x000fe40000000f00 */
[----:B--2--5:R-:W-:Y:S05]  /*603d0*/  CALL.REL.NOINC `($_ZN7cutlass13device_kernelIN5flash19enable_sm80_to_sm89INS1_16FlashAttnBwdSm80INS1_25CollectiveMainloopBwdSm80ILi2ELi2EN4cute5tupleIJNS5_1CILi128EEES8_NS7_ILi64EEEEEENS_10bfloat16_tEfNS_4arch4Sm80ELb0ELb0ELb1ELb1ELb0ELb0ELb0ELb0ELi2ELi4ELi4ELi4ELb0EEENS1_24CollectiveEpilogueBwdGQAISA_fSD_Li256ELb1ELb0EEENS1_19SingleTileSchedulerILb1ELb0ELb0ELi128EEEEEEEEEvNT_6ParamsE$_ZN4cute3eso3ESOILb1ELb0EJNS_6LayoutINS_5tupleIJNS3_IJNS3_IJNS_1CILi4EEENS4_ILi2EEEEEENS4_ILi1EEEEEES6_NS4_ILi8EEEEEENS3_IJNS3_IJNS3_IJS8_NS4_ILi32EEEEEENS4_ILi0EEEEEENS4_ILi64EEES5_EEEEENS_10ViewEngineIPN7cutlass10bfloat16_tEEEEEC2ERKSI_RKSN_) ;  /* 0xfffa880000007944 */ /* 0x024fea0003c3ffff */
[----:B------:R2:W5:Y:S04]  /*603e0*/  LDL.64 R68, [R1+0x1410] ;  /* 0x0014100001447983 */ /* 0x0005680000100a00 */
[----:B-1----:R2:W5:Y:S01]  /*603f0*/  LD.E.64 R2, [R74.64+0x8] ;  /* 0x000008044a027980 */ /* 0x002562000c101b00 */
[----:B------:R-:W-:Y:S02]  /*60400*/  MOV R9, R64 ;  /* 0x0000004000097202 */ /* 0x000fe40000000f00 */
[----:B------:R-:W-:Y:S02]  /*60410*/  MOV R8, 0x60430 ;  /* 0x0006043000087802 */ /* 0x000fe40000000f00 */
[----:B--2--5:R-:W-:Y:S05]  /*60420*/  CALL.REL.NOINC `($_ZN7cutlass13device_kernelIN5flash19enable_sm80_to_sm89INS1_16FlashAttnBwdSm80INS1_25CollectiveMainloopBwdSm80ILi2ELi2EN4cute5tupleIJNS5_1CILi128EEES8_NS7_ILi64EEEEEENS_10bfloat16_tEfNS_4arch4Sm80ELb0ELb0ELb1ELb1ELb0ELb0ELb0ELb0ELi2ELi4ELi4ELi4ELb0EEENS1_24CollectiveEpilogueBwdGQAISA_fSD_Li256ELb1ELb0EEENS1_19SingleTileSchedulerILb1ELb0ELb0ELi128EEEEEEEEEvNT_6ParamsE$_ZN4cute8smem_ptrIPN7cutlass10bfloat16_tEECI1NS_12iter_adaptorIS3_S4_EEES3_) ;  /* 0xfffaa98000007944 */ /* 0x024fea0003c3ffff */
[----:B-1----:R1:W5:Y:S01]  /*60430*/  LDL.64 R2, [R1+0x1410] ;  /* 0x0014100001027983 */ /* 0x0023620000100a00 */
[----:B------:R-:W-:-:S03]  /*60440*/  MOV R6, 0x60460 ;  /* 0x0006046000067802 */ /* 0x000fc60000000f00 */
[----:B-1---5:R-:W-:Y:S05]  /*60450*/  CALL.REL.NOINC `($_ZN7cutlass13device_kernelIN5flash19enable_sm80_to_sm89INS1_16FlashAttnBwdSm80INS1_25CollectiveMainloopBwdSm80ILi2ELi2EN4cute5tupleIJNS5_1CILi128EEES8_NS7_ILi64EEEEEENS_10bfloat16_tEfNS_4arch4Sm80ELb0ELb0ELb1ELb1ELb0ELb0ELb0ELb0ELi2ELi4ELi4ELi4ELb0EEENS1_24CollectiveEpilogueBwdGQAISA_fSD_Li256ELb1ELb0EEENS1_19SingleTileSchedulerILb1ELb0ELb0ELi128EEEEEEEEEvNT_6ParamsE$_ZN4cute3eso3ESOILb1ELb0EJNS_6LayoutINS_5tupleIJNS3_IJNS_1CILi8EEENS4_ILi1EEEEEENS4_ILi2EEEEEENS3_IJNS3_IJS6_NS4_ILi0EEEEEENS4_ILi4096EEEEEEEENS_10ViewEngineINS_8smem_ptrIPN7cutlass10bfloat16_tEEEEEEEC2ERKSE_RKSL_) ;  /* 0xfffa989000007944 */ /* 0x022fea0003c3ffff */
[----:B-1----:R1:W5:Y:S01]  /*60460*/  LDL.64 R4, [R1+0x1410] ;  /* 0x0014100001047983 */ /* 0x0023620000100a00 */
[----:B------:R-:W-:Y:S01]  /*60470*/  IMAD.MOV.U32 R6, RZ, RZ, R70 ;  /* 0x000000ffff067224 */ /* 0x000fe200078e0046 */
[----:B------:R-:W-:-:S02]  /*60480*/  MOV R9, R71 ;  /* 0x0000004700097202 */ /* 0x000fc40000000f00 */
[----:B------:R-:W-:Y:S02]  /*60490*/  MOV R8, 0x604b0 ;  /* 0x000604b000087802 */ /* 0x000fe40000000f00 */
[----:B-1---5:R-:W-:Y:S05]  /*604a0*/  CALL.REL.NOINC `($_ZN7cutlass13device_kernelIN5flash19enable_sm80_to_sm89INS1_16FlashAttnBwdSm80INS1_25CollectiveMainloopBwdSm80ILi2ELi2EN4cute5tupleIJNS5_1CILi128EEES8_NS7_ILi64EEEEEENS_10bfloat16_tEfNS_4arch4Sm80ELb0ELb0ELb1ELb1ELb0ELb0ELb0ELb0ELi2ELi4ELi4ELi4ELb0EEENS1_24CollectiveEpilogueBwdGQAISA_fSD_Li256ELb1ELb0EEENS1_19SingleTileSchedulerILb1ELb0ELb0ELi128EEEEEEEEEvNT_6ParamsE$_ZN4cute3eso3ESOILb1ELb0EJNS_6LayoutINS_5tupleIJNS3_IJNS_1CILi8EEENS4_ILi1EEEEEENS4_ILi2EEEEEENS3_IJNS3_IJS6_NS4_ILi0EEEEEES5_EEEEENS_10ViewEngineIPN7cutlass10bfloat16_tEEEEEC2ERKSD_RKSI_) ;  /* 0xfffa99d000007944 */ /* 0x022fea0003c3ffff */
[----:B------:R2:W5:Y:S01]  /*604b0*/  LDL.64 R2, [R1+0x1410] ;  /* 0x0014100001027983 */ /* 0x0005620000100a00 */
[----:B-1----:R-:W-:Y:S02]  /*604c0*/  MOV R7, R5 ;  /* 0x0000000500077202 */ /* 0x002fe40000000f00 */
[----:B------:R-:W-:Y:S02]  /*604d0*/  MOV R6, 0x604f0 ;  /* 0x000604f000067802 */ /* 0x000fe40000000f00 */
[----:B--2--5:R-:W-:Y:S05]  /*604e0*/  CALL.REL.NOINC `($_ZN7cutlass13device_kernelIN5flash19enable_sm80_to_sm89INS1_16FlashAttnBwdSm80INS1_25CollectiveMainloopBwdSm80ILi2ELi2EN4cute5tupleIJNS5_1CILi128EEES8_NS7_ILi64EEEEEENS_10bfloat16_tEfNS_4arch4Sm80ELb0ELb0ELb1ELb1ELb0ELb0ELb0ELb0ELi2ELi4ELi4ELi4ELb0EEENS1_24CollectiveEpilogueBwdGQAISA_fSD_Li256ELb1ELb0EEENS1_19SingleTileSchedulerILb1ELb0ELb0ELi128EEEEEEEEEvNT_6ParamsE$_ZN4cute3eso3ESOILb1ELb0EJNS_6LayoutINS_5tupleIJNS3_IJNS_1CILi8EEENS4_ILi1EEEEEENS3_IJNS4_ILi2EEEEEEEEENS3_IJNS3_IJS6_NS4_ILi0EEEEEENS3_IJNS4_ILi4096EEEEEEEEEEENS_10ViewEngineINS_8smem_ptrIPN7cutlass10bfloat16_tEEEEEEEC2ERKSG_RKSN_) ;  /* 0xfffa95d000007944 */ /* 0x024fea0003c3ffff */
[----:B------:R2:W5:Y:S01]  /*604f0*/  LDL.64 R6, [R1+0x1410] ;  /* 0x0014100001067983 */ /* 0x0005620000100a00 */
[----:B-1----:R-:W-:Y:S02]  /*60500*/  MOV R5, R3 ;  /* 0x0000000300057202 */ /* 0x002fe40000000f00 */
[----:B------:R-:W-:Y:S02]  /*60510*/  MOV R4, 0x60530 ;  /* 0x0006053000047802 */ /* 0x000fe40000000f00 */
[----:B--2--5:R-:W-:Y:S05]  /*60520*/  CALL.REL.NOINC `($_ZN7cutlass13device_kernelIN5flash19enable_sm80_to_sm89INS1_16FlashAttnBwdSm80INS1_25CollectiveMainloopBwdSm80ILi2ELi2EN4cute5tupleIJNS5_1CILi128EEES8_NS7_ILi64EEEEEENS_10bfloat16_tEfNS_4arch4Sm80ELb0ELb0ELb1ELb1ELb0ELb0ELb0ELb0ELi2ELi4ELi4ELi4ELb0EEENS1_24CollectiveEpilogueBwdGQAISA_fSD_Li256ELb1ELb0EEENS1_19SingleTileSchedulerILb1ELb0ELb0ELi128EEEEEEEEEvNT_6ParamsE$_ZN4cute3eso3ESOILb1ELb0EJNS_6LayoutINS_5tupleIJNS3_IJNS_1CILi8EEENS4_ILi1EEEEEENS3_IJNS4_ILi2EEEEEEEEENS3_IJNS3_IJS6_NS4_ILi0EEEEEENS3_IJS5_EEEEEEEENS_10ViewEngineIPN7cutlass10bfloat16_tEEEEEC2ERKSF_RKSK_) ;  /* 0xfffa96a000007944 */ /* 0x024fea0003c3ffff */
[----:B-1----:R1:W5:Y:S01]  /*60530*/  LDL.64 R2, [R1+0x1410] ;  /* 0x0014100001027983 */ /* 0x0023620000100a00 */
[----:B------:R-:W-:-:S03]  /*60540*/  MOV R8, 0x60560 ;  /* 0x0006056000087802 */ /* 0x000fc60000000f00 */
[----:B-1---5:R-:W-:Y:S05]  /*60550*/  CALL.REL.NOINC `($_ZN7cutlass13device_kernelIN5flash19enable_sm80_to_sm89INS1_16FlashAttnBwdSm80INS1_25CollectiveMainloopBwdSm80ILi2ELi2EN4cute5tupleIJNS5_1CILi128EEES8_NS7_ILi64EEEEEENS_10bfloat16_tEfNS_4arch4Sm80ELb0ELb0ELb1ELb1ELb0ELb0ELb0ELb0ELi2ELi4ELi4ELi4ELb0EEENS1_24CollectiveEpilogueBwdGQAISA_fSD_Li256ELb1ELb0EEENS1_19SingleTileSchedulerILb1ELb0ELb0ELi128EEEEEEEEEvNT_6ParamsE$_ZN4cute3eso3ESOILb1ELb0EJNS_6LayoutINS_5tupleIJNS3_IJNS3_IJNS_1CILi8EEENS4_ILi1EEEEEES6_EEENS3_IJNS3_IJS6_S6_EEENS4_ILi2EEEEEEEEENS3_IJNS3_IJNS3_IJS6_NS4_ILi0EEEEEESD_EEENS3_IJNS3_IJSD_SD_EEES5_EEEEEEEENS_10ViewEngineIPN7cutlass10bfloat16_tEEEEEC2ERKSJ_RKSO_) ;  /* 0xfffa881000007944 */ /* 0x022fea0003c3ffff */
[----:B-1----:R1:W5:Y:S01]  /*60560*/  LDL.64 R4, [R1+0x1410] ;  /* 0x0014100001047983 */ /* 0x0023620000100a00 */
[----:B------:R-:W-:-:S03]  /*60570*/  MOV R8, 0x60590 ;  /* 0x0006059000087802 */ /* 0x000fc60000000f00 */
[----:B-1---5:R-:W-:Y:S05]  /*60580*/  CALL.REL.NOINC `($_ZN7cutlass13device_kernelIN5flash19enable_sm80_to_sm89INS1_16FlashAttnBwdSm80INS1_25CollectiveMainloopBwdSm80ILi2ELi2EN4cute5tupleIJNS5_1CILi128EEES8_NS7_ILi64EEEEEENS_10bfloat16_tEfNS_4arch4Sm80ELb0ELb0ELb1ELb1ELb0ELb0ELb0ELb0ELi2ELi4ELi4ELi4ELb0EEENS1_24CollectiveEpilogueBwdGQAISA_fSD_Li256ELb1ELb0EEENS1_19SingleTileSchedulerILb1ELb0ELb0ELi128EEEEEEEEEvNT_6ParamsE$_ZN4cute3eso3ESOILb1ELb0EJNS_6LayoutINS_5tupleIJNS3_IJNS3_IJNS_1CILi8EEENS4_ILi1EEEEEES6_EEENS3_IJNS3_IJS6_S6_EEENS4_ILi2EEEEEEEEENS3_IJNS3_IJNS3_IJS6_NS4_ILi0EEEEEESD_EEENS3_IJNS3_IJSD_SD_EEENS4_ILi4096EEEEEEEEEEENS_10ViewEngineINS_8smem_ptrIPN7cutlass10bfloat16_tEEEEEEEC2ERKSK_RKSR_) ;  /* 0xfffa870000007944 */ /* 0x022fea0003c3ffff */
[----:B-1----:R1:W5:Y:S01]  /*60590*/  LDL.64 R2, [R1+0x1410] ;  /* 0x0014100001027983 */ /* 0x0023620000100a00 */
[----:B------:R-:W-:Y:S01]  /*605a0*/  IMAD.MOV.U32 R6, RZ, RZ, R4 ;  /* 0x000000ffff067224 */ /* 0x000fe200078e0004 */
[----:B------:R-:W-:-:S02]  /*605b0*/  MOV R9, R5 ;  /* 0x0000000500097202 */ /* 0x000fc40000000f00 */
[----:B------:R-:W-:Y:S02]  /*605c0*/  MOV R8, 0x605e0 ;  /* 0x000605e000087802 */ /* 0x000fe40000000f00 */
[----:B-1---5:R-:W-:Y:S05]  /*605d0*/  CALL.REL.NOINC `($_ZN7cutlass13device_kernelIN5flash19enable_sm80_to_sm89INS1_16FlashAttnBwdSm80INS1_25CollectiveMainloopBwdSm80ILi2ELi2EN4cute5tupleIJNS5_1CILi128EEES8_NS7_ILi64EEEEEENS_10bfloat16_tEfNS_4arch4Sm80ELb0ELb0ELb1ELb1ELb0ELb0ELb0ELb0ELi2ELi4ELi4ELi4ELb0EEENS1_24CollectiveEpilogueBwdGQAISA_fSD_Li256ELb1ELb0EEENS1_19SingleTileSchedulerILb1ELb0ELb0ELi128EEEEEEEEEvNT_6ParamsE$_ZN4cute3eso3ESOILb1ELb0EJNS_6LayoutINS_5tupleIJNS3_IJNS_1CILi8EEENS4_ILi1EEEEEENS4_ILi2EEEEEENS3_IJNS3_IJS6_NS4_ILi0EEEEEES5_EEEEENS_10ViewEngineIPN7cutlass10bfloat16_tEEEEEC2ERKSD_RKSI_) ;  /* 0xfffa98a000007944 */ /* 0x022fea0003c3ffff */
[----:B------:R2:W5:Y:S01]  /*605e0*/  LDL.64 R14, [R1+0x1410] ;  /* 0x00141000010e7983 */ /* 0x0005620000100a00 */
[----:B------:R-:W-:Y:S02]  /*605f0*/  MOV R9, R64 ;  /* 0x0000004000097202 */ /* 0x000fe40000000f00 */
[----:B------:R-:W-:Y:S02]  /*60600*/  MOV R8, 0x60620 ;  /* 0x0006062000087802 */ /* 0x000fe40000000f00 */
[----:B-12--5:R-:W-:Y:S05]  /*60610*/  CALL.REL.NOINC `($_ZN7cutlass13device_kernelIN5flash19enable_sm80_to_sm89INS1_16FlashAttnBwdSm80INS1_25CollectiveMainloopBwdSm80ILi2ELi2EN4cute5tupleIJNS5_1CILi128EEES8_NS7_ILi64EEEEEENS_10bfloat16_tEfNS_4arch4Sm80ELb0ELb0ELb1ELb1ELb0ELb0ELb0ELb0ELi2ELi4ELi4ELi4ELb0EEENS1_24CollectiveEpilogueBwdGQAISA_fSD_Li256ELb1ELb0EEENS1_19SingleTileSchedulerILb1ELb0ELb0ELi128EEEEEEEEEvNT_6ParamsE$_ZN4cute8smem_ptrIPN7cutlass10bfloat16_tEECI1NS_12iter_adaptorIS3_S4_EEES3_) ;  /* 0xfffaa79000007944 */ /* 0x026fea0003c3ffff */
[----:B-1----:R1:W5:Y:S01]  /*60620*/  LDL.64 R2, [R1+0x1410] ;  /* 0x0014100001027983 */ /* 0x0023620000100a00 */
[----:B------:R-:W-:-:S03]  /*60630*/  MOV R6, 0x60650 ;  /* 0x0006065000067802 */ /* 0x000fc60000000f00 */
        /* <DEDUP_REMOVED lines=50> */
[----:B-1----:R-:W-:-:S03]  /*60960*/  MOV R4, 0x60980 ;  /* 0x0006098000047802 */ /* 0x002fc60000000f00 */
[----:B--2--5:R-:W-:Y:S05]  /*60970*/  CALL.REL.NOINC `($_ZN7cutlass13device_kernelIN5flash19enable_sm80_to_sm89INS1_16FlashAttnBwdSm80INS1_25CollectiveMainloopBwdSm80ILi2ELi2EN4cute5tupleIJNS5_1CILi128EEES8_NS7_ILi64EEEEEENS_10bfloat16_tEfNS_4arch4Sm80ELb0ELb0ELb1ELb1ELb0ELb0ELb0ELb0ELi2ELi4ELi4ELi4ELb0EEENS1_24CollectiveEpilogueBwdGQAISA_fSD_Li256ELb1ELb0EEENS1_19SingleTileSchedulerILb1ELb0ELb0ELi128EEEEEEEEEvNT_6ParamsE$_ZN4cute3eso3ESOILb1ELb0EJNS_6LayoutINS_5tupleIJNS3_IJNS_1CILi4EEENS4_ILi1EEEEEEEEENS3_IJNS3_IJS6_NS4_ILi0EEEEEEEEEEENS_10ViewEngineIPjEEEEC2ERKSC_RKSF_) ;  /* 0xfffa8ee000007944 */ /* 0x024fea0003c3ffff */
[----:B------:R2:W5:Y:S01]  /*60980*/  LDL.64 R8, [R1+0x1410] ;  /* 0x0014100001087983 */ /* 0x0005620000100a00 */
[----:B------:R-:W-:-:S02]  /*60990*/  MOV R4, R6 ;  /* 0x0000000600047202 */ /* 0x000fc40000000f00 */
[----:B-1----:R-:W-:Y:S02]  /*609a0*/  MOV R2, 0x609c0 ;  /* 0x000609c000027802 */ /* 0x002fe40000000f00 */
[----:B--2--5:R-:W-:Y:S05]  /*609b0*/  CALL.REL.NOINC `($_ZN7cutlass13device_kernelIN5flash19enable_sm80_to_sm89INS1_16FlashAttnBwdSm80INS1_25CollectiveMainloopBwdSm80ILi2ELi2EN4cute5tupleIJNS5_1CILi128EEES8_NS7_ILi64EEEEEENS_10bfloat16_tEfNS_4arch4Sm80ELb0ELb0ELb1ELb1ELb0ELb0ELb0ELb0ELi2ELi4ELi4ELi4ELb0EEENS1_24CollectiveEpilogueBwdGQAISA_fSD_Li256ELb1ELb0EEENS1_19SingleTileSchedulerILb1ELb0ELb0ELi128EEEEEEEEEvNT_6ParamsE$_ZN73_INTERNAL_24fd9406_37_flash_bwd_hdim64_bf16_softcap_sm80_cu_8e232a79_330724__cvta_generic_to_sharedEPKv) ;  /* 0xfffaa4f000007944 */ /* 0x024fea0003c3ffff */
        /* <DEDUP_REMOVED lines=59> */
[----:B------:R-:W1:Y:S04]  /*60d70*/  LDSM.16.M88.4 R4, [R4] ;  /* 0x000000000404783b */ /* 0x000e680000000200 */
[----:B-1----:R1:W-:Y:S04]  /*60d80*/  ST.E [R8.64], R4 ;  /* 0x0000000408007985 */ /* 0x0023e8000c101904 */
[----:B------:R1:W-:Y:S04]  /*60d90*/  ST.E [R8.64+0x4], R5 ;  /* 0x0000040508007985 */ /* 0x0003e8000c101904 */
[----:B------:R1:W-:Y:S04]  /*60da0*/  ST.E [R8.64+0x8], R6 ;  /* 0x0000080608007985 */ /* 0x0003e8000c101904 */
[----:B------:R1:W-:Y:S04]  /*60db0*/  ST.E [R8.64+0xc], R7 ;  /* 0x00000c0708007985 */ /* 0x0003e8000c101904 */
[----:B------:R1:W5:Y:S01]  /*60dc0*/  LD.E R3, [R72.64] ;  /* 0x0000000448037980 */ /* 0x000362000c101900 */
[----:B------:R-:W-:-:S03]  /*60dd0*/  MOV R10, 0x60df0 ;  /* 0x00060df0000a7802 */ /* 0x000fc60000000f00 */
[----:B-1---5:R-:W-:Y:S05]  /*60de0*/  CALL.REL.NOINC `($_ZN7cutlass13device_kernelIN5flash19enable_sm80_to_sm89INS1_16FlashAttnBwdSm80INS1_25CollectiveMainloopBwdSm80ILi2ELi2EN4cute5tupleIJNS5_1CILi128EEES8_NS7_ILi64EEEEEENS_10bfloat16_tEfNS_4arch4Sm80ELb0ELb0ELb1ELb1ELb0ELb0ELb0ELb0ELi2ELi4ELi4ELi4ELb0EEENS1_24CollectiveEpilogueBwdGQAISA_fSD_Li256ELb1ELb0EEENS1_19SingleTileSchedulerILb1ELb0ELb0ELi128EEEEEEEEEvNT_6ParamsE$_ZZN4cute5sliceINS_5tupleIJNS_10UnderscoreES2_NS_1CILi0EEEEEENS1_IJNS1_IJNS3_ILi1EEES4_EEEiNS3_ILi1024EEEEEEEEDaRKT_RKT0_ENKUlRKT_RKT0_E_clIS2_iEEDaSI_SL_) ;  /* 0xfffab7e000007944 */ /* 0x022fea0003c3ffff */
[----:B------:R-:W-:Y:S02]  /*60df0*/  MOV R4, 0x60e10 ;  /* 0x00060e1000047802 */ /* 0x000fe40000000f00 */
[----:B-1---5:R-:W-:Y:S05]  /*60e00*/  CALL.REL.NOINC `($_ZN7cutlass13device_kernelIN5flash19enable_sm80_to_sm89INS1_16FlashAttnBwdSm80INS1_25CollectiveMainloopBwdSm80ILi2ELi2EN4cute5tupleIJNS5_1CILi128EEES8_NS7_ILi64EEEEEENS_10bfloat16_tEfNS_4arch4Sm80ELb0ELb0ELb1ELb1ELb0ELb0ELb0ELb0ELi2ELi4ELi4ELi4ELb0EEENS1_24CollectiveEpilogueBwdGQAISA_fSD_Li256ELb1ELb0EEENS1_19SingleTileSchedulerILb1ELb0ELb0ELi128EEEEEEEEEvNT_6ParamsE$_ZZN4cute12filter_tupleINS_5tupleIJNS_10UnderscoreES2_NS_1CILi0EEEEEENS1_IJNS1_IJNS3_ILi1EEES4_EEEiNS3_ILi1024EEEEEEZNS_5sliceIS5_S9_EEDaRKT_RKT0_EUlRKT_RKT0_E_EEDaSD_SG_OT1_ENKUlDpSJ_E_clIJNS1_IJS7_EEENS1_IJiEEENS1_IJEEEEEEDaSQ_) ;  /* 0xfffaa3f000007944 */ /* 0x022fea0003c3ffff */
[----:B------:R-:W-:Y:S02]  /*60e10*/  MOV R6, 0x60e30 ;  /* 0x00060e3000067802 */ /* 0x000fe40000000f00 */
[----:B-1---5:R-:W-:Y:S05]  /*60e20*/  CALL.REL.NOINC `($_ZN7cutlass13device_kernelIN5flash19enable_sm80_to_sm89INS1_16FlashAttnBwdSm80INS1_25CollectiveMainloopBwdSm80ILi2ELi2EN4cute5tupleIJNS5_1CILi128EEES8_NS7_ILi64EEEEEENS_10bfloat16_tEfNS_4arch4Sm80ELb0ELb0ELb1ELb1ELb0ELb0ELb0ELb0ELi2ELi4ELi4ELi4ELb0EEENS1_24CollectiveEpilogueBwdGQAISA_fSD_Li256ELb1ELb0EEENS1_19SingleTileSchedulerILb1ELb0ELb0ELi128EEEEEEEEEvNT_6ParamsE$_ZN4cute5tupleIJNS0_IJNS0_IJNS_1CILi8EEENS1_ILi1EEEEEENS1_ILi2EEEEEENS0_IJNS0_IJS3_NS1_ILi0EEEEEEiEEEEEC2ERKS6_RKS9_) ;  /* 0xfffa97b000007944 */ /* 0x022fea0003c3ffff */
[----:B-1----:R1:W5:Y:S01]  /*60e30*/  LDL R3, [R1+0x1410] ;  /* 0x0014100001037983 */ /* 0x0023620000100800 */
[----:B------:R-:W-:-:S03]  /*60e40*/  MOV R6, 0x60e60 ;  /* 0x00060e6000067802 */ /* 0x000fc60000000f00 */
[----:B-1---5:R-:W-:Y:S05]  /*60e50*/  CALL.REL.NOINC `($_ZN7cutlass13device_kernelIN5flash19enable_sm80_to_sm89INS1_16FlashAttnBwdSm80INS1_25CollectiveMainloopBwdSm80ILi2ELi2EN4cute5tupleIJNS5_1CILi128EEES8_NS7_ILi64EEEEEENS_10bfloat16_tEfNS_4arch4Sm80ELb0ELb0ELb1ELb1ELb0ELb0ELb0ELb0ELi2ELi4ELi4ELi4ELb0EEENS1_24CollectiveEpilogueBwdGQAISA_fSD_Li256ELb1ELb0EEENS1_19SingleTileSchedulerILb1ELb0ELb0ELi128EEEEEEEEEvNT_6ParamsE$_ZN4cute3eso3ESOILb0ELb1EJNS_6LayoutINS_5tupleIJNS3_IJNS_1CILi8EEENS4_ILi1EEEEEENS4_ILi2EEEEEENS3_IJNS3_IJS6_NS4_ILi0EEEEEEiEEEEESA_EEC2ERKSD_RKSA_) ;  /* 0xfffa603000007944 */ /* 0x022fea0003c3ffff */
[----:B------:R2:W5:Y:S04]  /*60e60*/  LDL R4, [R1+0x1410] ;  /* 0x0014100001047983 */ /* 0x0005680000100800 */
[----:B-1----:R2:W5:Y:S01]  /*60e70*/  LD.E.64 R2, [R72.64+0x8] ;  /* 0x0000080448027980 */ /* 0x002562000c101b00 */
[----:B------:R-:W-:-:S02]  /*60e80*/  MOV R9, R64 ;  /* 0x0000004000097202 */ /* 0x000fc40000000f00 */
[----:B------:R-:W-:Y:S02]  /*60e90*/  MOV R8, 0x60eb0 ;  /* 0x00060eb000087802 */ /* 0x000fe40000000f00 */
[----:B--2--5:R-:W-:Y:S05]  /*60ea0*/  CALL.REL.NOINC `($_ZN7cutlass13device_kernelIN5flash19enable_sm80_to_sm89INS1_16FlashAttnBwdSm80INS1_25CollectiveMainloopBwdSm80ILi2ELi2EN4cute5tupleIJNS5_1CILi128EEES8_NS7_ILi64EEEEEENS_10bfloat16_tEfNS_4arch4Sm80ELb0ELb0ELb1ELb1ELb0ELb0ELb0ELb0ELi2ELi4ELi4ELi4ELb0EEENS1_24CollectiveEpilogueBwdGQAISA_fSD_Li256ELb1ELb0EEENS1_19SingleTileSchedulerILb1ELb0ELb0ELi128EEEEEEEEEvNT_6ParamsE$_ZN4cute8smem_ptrIPN7cutlass10bfloat16_tEECI1NS_12iter_adaptorIS3_S4_EEES3_) ;  /* 0xfffa9f0000007944 */ /* 0x024fea0003c3ffff */
[----:B-1----:R-:W2:Y:S01]  /*60eb0*/  LDL.64 R2, [R1+0x1410] ;  /* 0x0014100001027983 */ /* 0x002ea20000100a00 */
[----:B------:R-:W-:Y:S02]  /*60ec0*/  MOV R6, R4 ;  /* 0x0000000400067202 */ /* 0x000fe40000000f00 */
[----:B------:R-:W-:Y:S01]  /*60ed0*/  MOV R4, 0x60f00 ;  /* 0x00060f0000047802 */ /* 0x000fe20000000f00 */
[----:B--2---:R1:W-:Y:S04]  /*60ee0*/  STL.64 [R1+0x1448], R2 ;  /* 0x0014480201007387 */ /* 0x0043e80000100a00 */
[----:B-1----:R-:W-:Y:S05]  /*60ef0*/  CALL.REL.NOINC `($_ZN7cutlass13device_kernelIN5flash19enable_sm80_to_sm89INS1_16FlashAttnBwdSm80INS1_25CollectiveMainloopBwdSm80ILi2ELi2EN4cute5tupleIJNS5_1CILi128EEES8_NS7_ILi64EEEEEENS_10bfloat16_tEfNS_4arch4Sm80ELb0ELb0ELb1ELb1ELb0ELb0ELb0ELb0ELi2ELi4ELi4ELi4ELb0EEENS1_24CollectiveEpilogueBwdGQAISA_fSD_Li256ELb1ELb0EEENS1_19SingleTileSchedulerILb1ELb0ELb0ELi128EEEEEEEEEvNT_6ParamsE$_ZN4cute3eso3ESOILb0ELb0EJNS_6LayoutINS_5tupleIJNS3_IJNS_1CILi8EEENS4_ILi1EEEEEENS4_ILi2EEEEEENS3_IJNS3_IJS6_NS4_ILi0EEEEEEiEEEEENS_10ViewEngineINS_8smem_ptrIPN7cutlass10bfloat16_tEEEEEEEC2ERKSD_RKSK_) ;  /* 0xfffa536000007944 */ /* 0x002fea0003c3ffff */
[----:B-1----:R1:W5:Y:S04]  /*60f00*/  LDL R8, [R1+0x1410] ;  /* 0x0014100001087983 */ /* 0x0023680000100800 */
[----:B------:R1:W5:Y:S01]  /*60f10*/  LDL.64 R12, [R1+0x1418] ;  /* 0x00141800010c7983 */ /* 0x0003620000100a00 */
[----:B------:R-:W-:Y:S01]  /*60f20*/  IMAD.MOV.U32 R10, RZ, RZ, R68 ;  /* 0x000000ffff0a7224 */ /* 0x000fe200078e0044 */
[----:B------:R-:W-:-:S02]  /*60f30*/  MOV R11, R69 ;  /* 0x00000045000b7202 */ /* 0x000fc40000000f00 */
[----:B------:R-:W-:Y:S02]  /*60f40*/  MOV R6, 0x60f60 ;  /* 0x00060f6000067802 */ /* 0x000fe40000000f00 */
[----:B-1---5:R-:W-:Y:S05]  /*60f50*/  CALL.REL.NOINC `($_ZN7cutlass13device_kernelIN5flash19enable_sm80_to_sm89INS1_16FlashAttnBwdSm80INS1_25CollectiveMainloopBwdSm80ILi2ELi2EN4cute5tupleIJNS5_1CILi128EEES8_NS7_ILi64EEEEEENS_10bfloat16_tEfNS_4arch4Sm80ELb0ELb0ELb1ELb1ELb0ELb0ELb0ELb0ELi2ELi4ELi4ELi4ELb0EEENS1_24CollectiveEpilogueBwdGQAISA_fSD_Li256ELb1ELb0EEENS1_19SingleTileSchedulerILb1ELb0ELb0ELi128EEEEEEEEEvNT_6ParamsE$_ZN4cute3eso3ESOILb1ELb0EJNS_6LayoutINS_5tupleIJNS3_IJNS3_IJNS_1CILi4EEENS4_ILi2EEEEEENS4_ILi1EEEEEES6_EEENS3_IJNS3_IJNS3_IJS8_NS4_ILi32EEEEEENS4_ILi0EEEEEENS4_ILi64EEEEEEEENS_10ViewEngineIPN7cutlass10bfloat16_tEEEEEC2ERKSH_RKSM_) ;  /* 0xfffa7c0000007944 */ /* 0x022fea0003c3ffff */
[----:B------:R2:W5:Y:S01]  /*60f60*/  LDL.64 R4, [R1+0x1410] ;  /* 0x0014100001047983 */ /* 0x0005620000100a00 */
[----:B------:R-:W-:Y:S02]  /*60f70*/  MOV R3, R8 ;  /* 0x0000000800037202 */ /* 0x000fe40000000f00 */
[----:B------:R-:W-:Y:S02]  /*60f80*/  MOV R6, 0x60fa0 ;  /* 0x00060fa000067802 */ /* 0x000fe40000000f00 */
[----:B-12--5:R-:W-:Y:S05]  /*60f90*/  CALL.REL.NOINC `($_ZN7cutlass13device_kernelIN5flash19enable_sm80_to_sm89INS1_16FlashAttnBwdSm80INS1_25CollectiveMainloopBwdSm80ILi2ELi2EN4cute5tupleIJNS5_1CILi128EEES8_NS7_ILi64EEEEEENS_10bfloat16_tEfNS_4arch4Sm80ELb0ELb0ELb1ELb1ELb0ELb0ELb0ELb0ELi2ELi4ELi4ELi4ELb0EEENS1_24CollectiveEpilogueBwdGQAISA_fSD_Li256ELb1ELb0EEENS1_19SingleTileSchedulerILb1ELb0ELb0ELi128EEEEEEEEEvNT_6ParamsE$_ZZN4cute4takeILi1ELi2ENS_5tupleIJNS1_IJNS_1CILi1EEENS2_ILi0EEEEEEiEEEEEDaRKT1_ENKUlDpRKT_E_clIJiEEEDaSD_) ;  /* 0xfffab39000007944 */ /* 0x026fea0003c3ffff */
[----:B------:R-:W-:Y:S02]  /*60fa0*/  MOV R6, 0x60fc0 ;  /* 0x00060fc000067802 */ /* 0x000fe40000000f00 */
[----:B-1---5:R-:W-:Y:S05]  /*60fb0*/  CALL.REL.NOINC `($_ZN7cutlass13device_kernelIN5flash19enable_sm80_to_sm89INS1_16FlashAttnBwdSm80INS1_25CollectiveMainloopBwdSm80ILi2ELi2EN4cute5tupleIJNS5_1CILi128EEES8_NS7_ILi64EEEEEENS_10bfloat16_tEfNS_4arch4Sm80ELb0ELb0ELb1ELb1ELb0ELb0ELb0ELb0ELi2ELi4ELi4ELi4ELb0EEENS1_24CollectiveEpilogueBwdGQAISA_fSD_Li256ELb1ELb0EEENS1_19SingleTileSchedulerILb1ELb0ELb0ELi128EEEEEEEEEvNT_6ParamsE$_ZN4cute3eso3ESOILb1ELb0EJNS_5tupleIJNS_1CILi1EEENS3_ILi0EEEEEENS2_IJiEEEEEC2ERKS6_RKS7_) ;  /* 0xfffa749000007944 */ /* 0x022fea0003c3ffff */
[----:B-1----:R1:W5:Y:S01]  /*60fc0*/  LDL R3, [R1+0x1410] ;  /* 0x0014100001037983 */ /* 0x0023620000100800 */
[----:B------:R-:W-:-:S03]  /*60fd0*/  MOV R6, 0x60ff0 ;  /* 0x00060ff000067802 */ /* 0x000fc60000000f00 */
[----:B-1---5:R-:W-:Y:S05]  /*60fe0*/  CALL.REL.NOINC `($_ZN7cutlass13device_kernelIN5flash19enable_sm80_to_sm89INS1_16FlashAttnBwdSm80INS1_25CollectiveMainloopBwdSm80ILi2ELi2EN4cute5tupleIJNS5_1CILi128EEES8_NS7_ILi64EEEEEENS_10bfloat16_tEfNS_4arch4Sm80ELb0ELb0ELb1ELb1ELb0ELb0ELb0ELb0ELi2ELi4ELi4ELi4ELb0EEENS1_24CollectiveEpilogueBwdGQAISA_fSD_Li256ELb1ELb0EEENS1_19SingleTileSchedulerILb1ELb0ELb0ELi128EEEEEEEEEvNT_6ParamsE$_ZN4cute5tupleIJNS0_IJNS0_IJNS_1CILi8EEENS1_ILi1EEEEEENS0_IJNS1_ILi2EEEEEEEEENS0_IJNS0_IJS3_NS1_ILi0EEEEEENS0_IJiEEEEEEEEC2ERKS7_RKSB_) ;  /* 0xfffa95b000007944 */ /* 0x022fea0003c3ffff */
[----:B------:R2:W5:Y:S01]  /*60ff0*/  LDL R8, [R1+0x1410] ;  /* 0x0014100001087983 */ /* 0x0005620000100800 */
[----:B------:R-:W-:-:S03]  /*61000*/  MOV R6, 0x61030 ;  /* 0x0006103000067802 */ /* 0x000fc60000000f00 */
[----:B------:R2:W-:Y:S04]  /*61010*/  STL.64 [R1+0x1448], R12 ;  /* 0x0014480c01007387 */ /* 0x0005e80000100a00 */
[----:B-12--5:R-:W-:Y:S05]  /*61020*/  CALL.REL.NOINC `($_ZN7cutlass13device_kernelIN5flash19enable_sm80_to_sm89INS1_16FlashAttnBwdSm80INS1_25CollectiveMainloopBwdSm80ILi2ELi2EN4cute5tupleIJNS5_1CILi128EEES8_NS7_ILi64EEEEEENS_10bfloat16_tEfNS_4arch4Sm80ELb0ELb0ELb1ELb1ELb0ELb0ELb0ELb0ELi2ELi4ELi4ELi4ELb0EEENS1_24CollectiveEpilogueBwdGQAISA_fSD_Li256ELb1ELb0EEENS1_19SingleTileSchedulerILb1ELb0ELb0ELi128EEEEEEEEEvNT_6ParamsE$_ZN4cute3eso3ESOILb0ELb0EJNS_6LayoutINS_5tupleIJNS3_IJNS_1CILi8EEENS4_ILi1EEEEEENS3_IJNS4_ILi2EEEEEEEEENS3_IJNS3_IJS6_NS4_ILi0EEEEEENS3_IJiEEEEEEEENS_10ViewEngineINS_8smem_ptrIPN7cutlass10bfloat16_tEEEEEEEC2ERKSF_RKSM_) ;  /* 0xfffa51c000007944 */ /* 0x026fea0003c3ffff */
[----:B-1----:R1:W5:Y:S04]  /*61030*/  LDL R8, [R1+0x1410] ;  /* 0x0014100001087983 */ /* 0x0023680000100800 */
[----:B------:R1:W5:Y:S01]  /*61040*/  LDL.64 R14, [R1+0x1418] ;  /* 0x00141800010e7983 */ /* 0x0003620000100a00 */
[----:B------:R-:W-:-:S03]  /*61050*/  MOV R6, 0x61070 ;  /* 0x0006107000067802 */ /* 0x000fc60000000f00 */
[----:B-1---5:R-:W-:Y:S05]  /*61060*/  CALL.REL.NOINC `($_ZN7cutlass13device_kernelIN5flash19enable_sm80_to_sm89INS1_16FlashAttnBwdSm80INS1_25CollectiveMainloopBwdSm80ILi2ELi2EN4cute5tupleIJNS5_1CILi128EEES8_NS7_ILi64EEEEEENS_10bfloat16_tEfNS_4arch4Sm80ELb0ELb0ELb1ELb1ELb0ELb0ELb0ELb0ELi2ELi4ELi4ELi4ELb0EEENS1_24CollectiveEpilogueBwdGQAISA_fSD_Li256ELb1ELb0EEENS1_19SingleTileSchedulerILb1ELb0ELb0ELi128EEEEEEEEEvNT_6ParamsE$_ZN4cute3eso3ESOILb1ELb0EJNS_6LayoutINS_5tupleIJNS3_IJNS3_IJNS_1CILi4EEENS4_ILi2EEEEEENS4_ILi1EEEEEENS3_IJS6_EEEEEENS3_IJNS3_IJNS3_IJS8_NS4_ILi32EEEEEENS4_ILi0EEEEEENS3_IJNS4_ILi64EEEEEEEEEEENS_10ViewEngineIPN7cutlass10bfloat16_tEEEEEC2ERKSJ_RKSO_) ;  /* 0xfffa7ab000007944 */ /* 0x022fea0003c3ffff */
[----:B-1----:R1:W5:Y:S01]  /*61070*/  LDL.64 R2, [R1+0x1410] ;  /* 0x0014100001027983 */ /* 0x0023620000100a00 */
[----:B------:R-:W-:-:S03]  /*61080*/  MOV R6, 0x610a0 ;  /* 0x000610a000067802 */ /* 0x000fc60000000f00 */
[----:B-1---5:R-:W-:Y:S05]  /*61090*/  CALL.REL.NOINC `($_ZN7cutlass13device_kernelIN5flash19enable_sm80_to_sm89INS1_16FlashAttnBwdSm80INS1_25CollectiveMainloopBwdSm80ILi2ELi2EN4cute5tupleIJNS5_1CILi128EEES8_NS7_ILi64EEEEEENS_10bfloat16_tEfNS_4arch4Sm80ELb0ELb0ELb1ELb1ELb0ELb0ELb0ELb0ELi2ELi4ELi4ELi4ELb0EEENS1_24CollectiveEpilogueBwdGQAISA_fSD_Li256ELb1ELb0EEENS1_19SingleTileSchedulerILb1ELb0ELb0ELi128EEEEEEEEEvNT_6ParamsE$_ZN4cute3eso3ESOILb1ELb0EJNS_6LayoutINS_5tupleIJNS3_IJNS3_IJNS3_IJNS_1CILi4EEENS4_ILi2EEEEEENS4_ILi1EEEEEES8_EEENS3_IJNS3_IJNS3_IJS8_S8_EEES8_EEES6_EEEEEENS3_IJNS3_IJNS3_IJNS3_IJS8_NS4_ILi32EEEEEENS4_ILi0EEEEEESH_EEENS3_IJNS3_IJNS3_IJSH_SH_EEESH_EEENS4_ILi64EEEEEEEEEEENS_10ViewEngineIPN7cutlass10bfloat16_tEEEEEC2ERKSP_RKSU_) ;  /* 0xfffa796000007944 */ /* 0x022fea0003c3ffff */
[----:B------:R2:W5:Y:S01]  /*610a0*/  LDL.64 R10, [R1+0x1410] ;  /* 0x00141000010a7983 */ /* 0x0005620000100a00 */
[----:B-1----:R-:W-:Y:S02]  /*610b0*/  MOV R3, R8 ;  /* 0x0000000800037202 */ /* 0x002fe40000000f00 */
[----:B------:R-:W-:Y:S02]  /*610c0*/  MOV R4, 0x610e0 ;  /* 0x000610e000047802 */ /* 0x000fe40000000f00 */
[----:B--2--5:R-:W-:Y:S05]  /*610d0*/  CALL.REL.NOINC `($_ZN7cutlass13device_kernelIN5flash19enable_sm80_to_sm89INS1_16FlashAttnBwdSm80INS1_25CollectiveMainloopBwdSm80ILi2ELi2EN4cute5tupleIJNS5_1CILi128EEES8_NS7_ILi64EEEEEENS_10bfloat16_tEfNS_4arch4Sm80ELb0ELb0ELb1ELb1ELb0ELb0ELb0ELb0ELi2ELi4ELi4ELi4ELb0EEENS1_24CollectiveEpilogueBwdGQAISA_fSD_Li256ELb1ELb0EEENS1_19SingleTileSchedulerILb1ELb0ELb0ELi128EEEEEEEEEvNT_6ParamsE$_ZN4cute5tupleIJNS0_IJNS_1CILi2EEEEEENS0_IJiEEEEEC2ERKS3_RKS4_) ;  /* 0xfffa974000007944 */ /* 0x024fea0003c3ffff */
[----:B------:R-:W2:Y:S01]  /*610e0*/  LDL R4, [R1+0x1410] ;  /* 0x0014100001047983 */ /* 0x000ea20000100800 */
[----:B-1----:R-:W-:-:S02]  /*610f0*/  MOV R2, R56 ;  /* 0x0000003800027202 */ /* 0x002fc40000000f00 */
[----:B------:R-:W-:Y:S01]  /*61100*/  MOV R12, 0x61130 ;  /* 0x00061130000c7802 */ /* 0x000fe20000000f00 */
[----:B--2---:R1:W-:Y:S04]  /*61110*/  STL [R1+0x1448], R4 ;  /* 0x0014480401007387 */ /* 0x0043e80000100800 */
[----:B-1----:R-:W-:Y:S05]  /*61120*/  CALL.REL.NOINC `($_ZN7cutlass13device_kernelIN5flash19enable_sm80_to_sm89INS1_16FlashAttnBwdSm80INS1_25CollectiveMainloopBwdSm80ILi2ELi2EN4cute5tupleIJNS5_1CILi128EEES8_NS7_ILi64EEEEEENS_10bfloat16_tEfNS_4arch4Sm80ELb0ELb0ELb1ELb1ELb0ELb0ELb0ELb0ELi2ELi4ELi4ELi4ELb0EEENS1_24CollectiveEpilogueBwdGQAISA_fSD_Li256ELb1ELb0EEENS1_19SingleTileSchedulerILb1ELb0ELb0ELi128EEEEEEEEEvNT_6ParamsE$_ZZN4cute14logical_divideINS_5tupleIJNS1_IJNS_1CILi8EEENS2_ILi1EEEEEENS1_IJNS2_ILi2EEEEEEEEENS1_IJNS1_IJS4_NS2_ILi0EEEEEENS1_IJiEEEEEENS1_IJS5_NS_6LayoutIS4_S9_EEEEEEEDaRKNSD_IT_T0_EERKT1_ENKUlRKT_RKT0_E_clINSD_IS7_SB_EESE_EEDaSQ_ST_) ;  /* 0xfffaad3000007944 */ /* 0x002fea0003c3ffff */
[----:B------:R-:W-:Y:S02]  /*61130*/  MOV R4, 0x61150 ;  /* 0x0006115000047802 */ /* 0x000fe40000000f00 */
[----:B-1---5:R-:W-:Y:S05]  /*61140*/  CALL.REL.NOINC `($_ZN7cutlass13device_kernelIN5flash19enable_sm80_to_sm89INS1_16FlashAttnBwdSm80INS1_25CollectiveMainloopBwdSm80ILi2ELi2EN4cute5tupleIJNS5_1CILi128EEES8_NS7_ILi64EEEEEENS_10bfloat16_tEfNS_4arch4Sm80ELb0ELb0ELb1ELb1ELb0ELb0ELb0ELb0ELi2ELi4ELi4ELi4ELb0EEENS1_24CollectiveEpilogueBwdGQAISA_fSD_Li256ELb1ELb0EEENS1_19SingleTileSchedulerILb1ELb0ELb0ELi128EEEEEEEEEvNT_6ParamsE$_ZN4cute3eso3ESOILb1ELb0EJNS_5tupleIJNS2_IJNS_1CILi1EEENS3_ILi0EEEEEENS2_IJS5_S5_EEEEEENS2_IJS5_iEEEEEC2ERKS8_RKS9_) ;  /* 0xfffa6e3000007944 */ /* 0x022fea0003c3ffff */
[----:B-1----:R1:W5:Y:S01]  /*61150*/  LDL R3, [R1+0x1410] ;  /* 0x0014100001037983 */ /* 0x0023620000100800 */
[----:B------:R-:W-:-:S03]  /*61160*/  MOV R4, 0x61180 ;  /* 0x0006118000047802 */ /* 0x000fc60000000f00 */
[----:B-1---5:R-:W-:Y:S05]  /*61170*/  CALL.REL.NOINC `($_ZN7cutlass13device_kernelIN5flash19enable_sm80_to_sm89INS1_16FlashAttnBwdSm80INS1_25CollectiveMainloopBwdSm80ILi2ELi2EN4cute5tupleIJNS5_1CILi128EEES8_NS7_ILi64EEEEEENS_10bfloat16_tEfNS_4arch4Sm80ELb0ELb0ELb1ELb1ELb0ELb0ELb0ELb0ELi2ELi4ELi4ELi4ELb0EEENS1_24CollectiveEpilogueBwdGQAISA_fSD_Li256ELb1ELb0EEENS1_19SingleTileSchedulerILb1ELb0ELb0ELi128EEEEEEEEEvNT_6ParamsE$_ZN4cute5tupleIJNS0_IJNS0_IJNS0_IJNS_1CILi8EEENS1_ILi1EEEEEENS0_IJS3_S3_EEEEEENS0_IJS3_NS1_ILi2EEEEEEEEENS0_IJNS0_IJNS0_IJS3_NS1_ILi0EEEEEENS0_IJSA_SA_EEEEEENS0_IJSA_iEEEEEEEEC2ERKS9_RKSF_) ;  /* 0xfffa91f000007944 */ /* 0x022fea0003c3ffff */
[----:B-1----:R1:W5:Y:S01]  /*61180*/  LDL R3, [R1+0x1410] ;  /* 0x0014100001037983 */ /* 0x0023620000100800 */
[----:B------:R-:W-:-:S03]  /*61190*/  MOV R4, 0x611b0 ;  /* 0x000611b000047802 */ /* 0x000fc60000000f00 */
[----:B-1---5:R-:W-:Y:S05]  /*611a0*/  CALL.REL.NOINC `($_ZN7cutlass13device_kernelIN5flash19enable_sm80_to_sm89INS1_16FlashAttnBwdSm80INS1_25CollectiveMainloopBwdSm80ILi2ELi2EN4cute5tupleIJNS5_1CILi128EEES8_NS7_ILi64EEEEEENS_10bfloat16_tEfNS_4arch4Sm80ELb0ELb0ELb1ELb1ELb0ELb0ELb0ELb0ELi2ELi4ELi4ELi4ELb0EEENS1_24CollectiveEpilogueBwdGQAISA_fSD_Li256ELb1ELb0EEENS1_19SingleTileSchedulerILb1ELb0ELb0ELi128EEEEEEEEEvNT_6ParamsE$_ZN4cute3eso3ESOILb1ELb0EJNS_5tupleIJNS2_IJNS_1CILi1EEENS3_ILi0EEEEEENS2_IJS5_S5_EEEEEENS2_IJS5_iEEEEEC2ERKS8_RKS9_) ;  /* 0xfffa6dd000007944 */ /* 0x022fea0003c3ffff */
[----:B-1----:R1:W5:Y:S01]  /*611b0*/  LDL R3, [R1+0x1410] ;  /* 0x0014100001037983 */ /* 0x0023620000100800 */
[----:B------:R-:W-:-:S03]  /*611c0*/  MOV R4, 0x611e0 ;  /* 0x000611e000047802 */ /* 0x000fc60000000f00 */
[----:B-1---5:R-:W-:Y:S05]  /*611d0*/  CALL.REL.NOINC `($_ZN7cutlass13device_kernelIN5flash19enable_sm80_to_sm89INS1_16FlashAttnBwdSm80INS1_25CollectiveMainloopBwdSm80ILi2ELi2EN4cute5tupleIJNS5_1CILi128EEES8_NS7_ILi64EEEEEENS_10bfloat16_tEfNS_4arch4Sm80ELb0ELb0ELb1ELb1ELb0ELb0ELb0ELb0ELi2ELi4ELi4ELi4ELb0EEENS1_24CollectiveEpilogueBwdGQAISA_fSD_Li256ELb1ELb0EEENS1_19SingleTileSchedulerILb1ELb0ELb0ELi128EEEEEEEEEvNT_6ParamsE$_ZN4cute3eso3ESOILb1ELb0EJNS_5tupleIJNS_1CILi0EEES4_EEEiEEC2ERKS5_RKi) ;  /* 0xfffa719000007944 */ /* 0x022fea0003c3ffff */
[----:B-1----:R1:W5:Y:S01]  /*611e0*/  LDL R3, [R1+0x1410] ;  /* 0x0014100001037983 */ /* 0x0023620000100800 */
[----:B------:R-:W-:-:S03]  /*611f0*/  MOV R4, 0x61210 ;  /* 0x0006121000047802 */ /* 0x000fc60000000f00 */
[----:B-1---5:R-:W-:Y:S05]  /*61200*/  CALL.REL.NOINC `($_ZN7cutlass13device_kernelIN5flash19enable_sm80_to_sm89INS1_16FlashAttnBwdSm80INS1_25CollectiveMainloopBwdSm80ILi2ELi2EN4cute5tupleIJNS5_1CILi128EEES8_NS7_ILi64EEEEEENS_10bfloat16_tEfNS_4arch4Sm80ELb0ELb0ELb1ELb1ELb0ELb0ELb0ELb0ELi2ELi4ELi4ELi4ELb0EEENS1_24CollectiveEpilogueBwdGQAISA_fSD_Li256ELb1ELb0EEENS1_19SingleTileSchedulerILb1ELb0ELb0ELi128EEEEEEEEEvNT_6ParamsE$_ZN4cute3eso3ESOILb1ELb0EJNS_5tupleIJNS2_IJNS_1CILi1EEENS3_ILi0EEEEEES5_EEENS2_IJNS2_IJS5_S5_EEEiEEEEEC2ERKS7_RKS9_) ;  /* 0xfffa6db000007944 */ /* 0x022fea0003c3ffff */
[----:B-1----:R1:W5:Y:S01]  /*61210*/  LDL R3, [R1+0x1410] ;  /* 0x0014100001037983 */ /* 0x0023620000100800 */
[----:B------:R-:W-:-:S03]  /*61220*/  MOV R4, 0x61240 ;  /* 0x0006124000047802 */ /* 0x000fc60000000f00 */
[----:B-1---5:R-:W-:Y:S05]  /*61230*/  CALL.REL.NOINC `($_ZN7cutlass13device_kernelIN5flash19enable_sm80_to_sm89INS1_16FlashAttnBwdSm80INS1_25CollectiveMainloopBwdSm80ILi2ELi2EN4cute5tupleIJNS5_1CILi128EEES8_NS7_ILi64EEEEEENS_10bfloat16_tEfNS_4arch4Sm80ELb0ELb0ELb1ELb1ELb0ELb0ELb0ELb0ELi2ELi4ELi4ELi4ELb0EEENS1_24CollectiveEpilogueBwdGQAISA_fSD_Li256ELb1ELb0EEENS1_19SingleTileSchedulerILb1ELb0ELb0ELi128EEEEEEEEEvNT_6ParamsE$_ZN4cute5tupleIJNS0_IJNS0_IJNS0_IJNS_1CILi8EEENS1_ILi1EEEEEES3_EEENS0_IJNS0_IJS3_S3_EEENS1_ILi2EEEEEEEEENS0_IJNS0_IJNS0_IJS3_NS1_ILi0EEEEEESA_EEENS0_IJNS0_IJSA_SA_EEEiEEEEEEEEC2ERKS9_RKSF_) ;  /* 0xfffa917000007944 */ /* 0x022fea0003c3ffff */
[----:B------:R2:W5:Y:S01]  /*61240*/  LDL R6, [R1+0x1410] ;  /* 0x0014100001067983 */ /* 0x0005620000100800 */
[----:B------:R-:W-:-:S03]  /*61250*/  MOV R4, 0x61280 ;  /* 0x0006128000047802 */ /* 0x000fc60000000f00 */
[----:B------:R2:W-:Y:S04]  /*61260*/  STL.64 [R1+0x1448], R14 ;  /* 0x0014480e01007387 */ /* 0x0005e80000100a00 */
[----:B-12--5:R-:W-:Y:S05]  /*61270*/  CALL.REL.NOINC `($_ZN7cutlass13device_kernelIN5flash19enable_sm80_to_sm89INS1_16FlashAttnBwdSm80INS1_25CollectiveMainloopBwdSm80ILi2ELi2EN4cute5tupleIJNS5_1CILi128EEES8_NS7_ILi64EEEEEENS_10bfloat16_tEfNS_4arch4Sm80ELb0ELb0ELb1ELb1ELb0ELb0ELb0ELb0ELi2ELi4ELi4ELi4ELb0EEENS1_24CollectiveEpilogueBwdGQAISA_fSD_Li256ELb1ELb0EEENS1_19SingleTileSchedulerILb1ELb0ELb0ELi128EEEEEEEEEvNT_6ParamsE$_ZN4cute3eso3ESOILb0ELb0EJNS_6LayoutINS_5tupleIJNS3_IJNS3_IJNS_1CILi8EEENS4_ILi1EEEEEES6_EEENS3_IJNS3_IJS6_S6_EEENS4_ILi2EEEEEEEEENS3_IJNS3_IJNS3_IJS6_NS4_ILi0EEEEEESD_EEENS3_IJNS3_IJSD_SD_EEEiEEEEEEEENS_10ViewEngineINS_8smem_ptrIPN7cutlass10bfloat16_tEEEEEEEC2ERKSJ_RKSQ_) ;  /* 0xfffa49d000007944 */ /* 0x026fea0003c3ffff */
[----:B-1----:R1:W5:Y:S04]  /*61280*/  LDL R8, [R1+0x1410] ;  /* 0x0014100001087983 */ /* 0x0023680000100800 */
[----:B------:R1:W5:Y:S01]  /*61290*/  LDL.64 R4, [R1+0x1418] ;  /* 0x0014180001047983 */ /* 0x0003620000100a00 */
[----:B------:R-:W-:-:S03]  /*612a0*/  MOV R6, 0x612c0 ;  /* 0x000612c000067802 */ /* 0x000fc60000000f00 */
[----:B-1---5:R-:W-:Y:S05]  /*612b0*/  CALL.REL.NOINC `($_ZN7cutlass13device_kernelIN5flash19enable_sm80_to_sm89INS1_16FlashAttnBwdSm80INS1_25CollectiveMainloopBwdSm80ILi2ELi2EN4cute5tupleIJNS5_1CILi128EEES8_NS7_ILi64EEEEEENS_10bfloat16_tEfNS_4arch4Sm80ELb0ELb0ELb1ELb1ELb0ELb0ELb0ELb0ELi2ELi4ELi4ELi4ELb0EEENS1_24CollectiveEpilogueBwdGQAISA_fSD_Li256ELb1ELb0EEENS1_19SingleTileSchedulerILb1ELb0ELb0ELi128EEEEEEEEEvNT_6ParamsE$_ZN4cute3eso3ESOILb1ELb0EJNS_6LayoutINS_5tupleIJNS3_IJNS3_IJNS_1CILi4EEENS4_ILi2EEEEEENS4_ILi1EEEEEES6_EEENS3_IJNS3_IJNS3_IJS8_NS4_ILi32EEEEEENS4_ILi0EEEEEENS4_ILi64EEEEEEEENS_10ViewEngineIPN7cutlass10bfloat16_tEEEEEC2ERKSH_RKSM_) ;  /* 0xfffa78a000007944 */ /* 0x022fea0003c3ffff */
[----:B------:R2:W5:Y:S01]  /*612c0*/  LDL.64 R16, [R1+0x1410] ;  /* 0x0014100001107983 */ /* 0x0005620000100a00 */
[----:B------:R-:W-:Y:S02]  /*612d0*/  MOV R3, R8 ;  /* 0x0000000800037202 */ /* 0x000fe40000000f00 */
[----:B------:R-:W-:Y:S02]  /*612e0*/  MOV R6, 0x61300 ;  /* 0x0006130000067802 */ /* 0x000fe40000000f00 */
[----:B-12--5:R-:W-:Y:S05]  /*612f0*/  CALL.REL.NOINC `($_ZN7cutlass13device_kernelIN5flash19enable_sm80_to_sm89INS1_16FlashAttnBwdSm80INS1_25CollectiveMainloopBwdSm80ILi2ELi2EN4cute5tupleIJNS5_1CILi128EEES8_NS7_ILi64EEEEEENS_10bfloat16_tEfNS_4arch4Sm80ELb0ELb0ELb1ELb1ELb0ELb0ELb0ELb0ELi2ELi4ELi4ELi4ELb0EEENS1_24CollectiveEpilogueBwdGQAISA_fSD_Li256ELb1ELb0EEENS1_19SingleTileSchedulerILb1ELb0ELb0ELi128EEEEEEEEEvNT_6ParamsE$_ZZN4cute5sliceINS_5tupleIJNS1_IJNS_10UnderscoreENS_1CILi0EEEEEENS1_IJS4_S2_EEEEEENS1_IJNS1_IJNS1_IJNS3_ILi1EEES4_EEES4_EEENS1_IJNS1_IJS4_S4_EEEiEEEEEEEEDaRKT_RKT0_ENKUlRKT_RKT0_E_clIS6_SC_EEDaSM_SP_) ;  /* 0xfffab26000007944 */ /* 0x026fea0003c3ffff */
[----:B------:R-:W-:Y:S02]  /*61300*/  MOV R8, 0x61320 ;  /* 0x0006132000087802 */ /* 0x000fe40000000f00 */
[----:B-1----:R-:W-:Y:S05]  /*61310*/  CALL.REL.NOINC `($_ZN7cutlass13device_kernelIN5flash19enable_sm80_to_sm89INS1_16FlashAttnBwdSm80INS1_25CollectiveMainloopBwdSm80ILi2ELi2EN4cute5tupleIJNS5_1CILi128EEES8_NS7_ILi64EEEEEENS_10bfloat16_tEfNS_4arch4Sm80ELb0ELb0ELb1ELb1ELb0ELb0ELb0ELb0ELi2ELi4ELi4ELi4ELb0EEENS1_24CollectiveEpilogueBwdGQAISA_fSD_Li256ELb1ELb0EEENS1_19SingleTileSchedulerILb1ELb0ELb0ELi128EEEEEEEEEvNT_6ParamsE$_ZZN4cute12filter_tupleINS_5tupleIJNS1_IJNS_10UnderscoreENS_1CILi0EEEEEENS1_IJS4_S2_EEEEEENS1_IJNS1_IJNS1_IJNS3_ILi1EEES4_EEES4_EEENS1_IJNS1_IJS4_S4_EEEiEEEEEEZNS_5sliceIS7_SD_EEDaRKT_RKT0_EUlRKT_RKT0_E_EEDaSH_SK_OT1_ENKUlDpSN_E_clIJNS1_IJS9_EEENS1_IJiEEEEEEDaSU_) ;  /* 0xfffa9c2000007944 */ /* 0x002fea0003c3ffff */
[----:B------:R-:W-:Y:S02]  /*61320*/  MOV R6, 0x61340 ;  /* 0x0006134000067802 */ /* 0x000fe40000000f00 */
[----:B-1---5:R-:W-:Y:S05]  /*61330*/  CALL.REL.NOINC `($_ZN7cutlass13device_kernelIN5flash19enable_sm80_to_sm89INS1_16FlashAttnBwdSm80INS1_25CollectiveMainloopBwdSm80ILi2ELi2EN4cute5tupleIJNS5_1CILi128EEES8_NS7_ILi64EEEEEENS_10bfloat16_tEfNS_4arch4Sm80ELb0ELb0ELb1ELb1ELb0ELb0ELb0ELb0ELi2ELi4ELi4ELi4ELb0EEENS1_24CollectiveEpilogueBwdGQAISA_fSD_Li256ELb1ELb0EEENS1_19SingleTileSchedulerILb1ELb0ELb0ELi128EEEEEEEEEvNT_6ParamsE$_ZN4cute5tupleIJNS0_IJNS0_IJNS_1CILi8EEENS1_ILi1EEEEEENS1_ILi2EEEEEENS0_IJNS0_IJS3_NS1_ILi0EEEEEEiEEEEEC2ERKS6_RKS9_) ;  /* 0xfffa92a000007944 */ /* 0x022fea0003c3ffff */
[----:B-1----:R1:W5:Y:S01]  /*61340*/  LDL R3, [R1+0x1410] ;  /* 0x0014100001037983 */ /* 0x0023620000100800 */
[----:B------:R-:W-:-:S03]  /*61350*/  MOV R6, 0x61370 ;  /* 0x0006137000067802 */ /* 0x000fc60000000f00 */
        /* <DEDUP_REMOVED lines=8> */
[----:B------:R-:W-:-:S02]  /*613e0*/  MOV R6, R7 ;  /* 0x0000000700067202 */ /* 0x000fc40000000f00 */
[----:B------:R-:W-:Y:S01]  /*613f0*/  MOV R4, 0x61420 ;  /* 0x0006142000047802 */ /* 0x000fe20000000f00 */
[----:B--2---:R1:W-:Y:S04]  /*61400*/  STL.64 [R1+0x1448], R2 ;  /* 0x0014480201007387 */ /* 0x0043e80000100a00 */
[----:B-1----:R-:W-:Y:S05]  /*61410*/  CALL.REL.NOINC `($_ZN7cutlass13device_kernelIN5flash19enable_sm80_to_sm89INS1_16FlashAttnBwdSm80INS1_25CollectiveMainloopBwdSm80ILi2ELi2EN4cute5tupleIJNS5_1CILi128EEES8_NS7_ILi64EEEEEENS_10bfloat16_tEfNS_4arch4Sm80ELb0ELb0ELb1ELb1ELb0ELb0ELb0ELb0ELi2ELi4ELi4ELi4ELb0EEENS1_24CollectiveEpilogueBwdGQAISA_fSD_Li256ELb1ELb0EEENS1_19SingleTileSchedulerILb1ELb0ELb0ELi128EEEEEEEEEvNT_6ParamsE$_ZN4cute3eso3ESOILb0ELb0EJNS_6LayoutINS_5tupleIJNS3_IJNS_1CILi8EEENS4_ILi1EEEEEENS4_ILi2EEEEEENS3_IJNS3_IJS6_NS4_ILi0EEEEEEiEEEEENS_10ViewEngineINS_8smem_ptrIPN7cutlass10bfloat16_tEEEEEEEC2ERKSD_RKSK_) ;  /* 0xfffa4e4000007944 */ /* 0x002fea0003c3ffff */
[----:B------:R2:W5:Y:S04]  /*61420*/  LDL R14, [R1+0x1410] ;  /* 0x00141000010e7983 */ /* 0x0005680000100800 */
[----:B------:R2:W5:Y:S01]  /*61430*/  LDL.64 R76, [R1+0x1418] ;  /* 0x00141800014c7983 */ /* 0x0005620000100a00 */
[----:B------:R-:W-:Y:S01]  /*61440*/  IMAD.MOV.U32 R2, RZ, RZ, R64 ;  /* 0x000000ffff027224 */ /* 0x000fe200078e0040 */
[----:B-1----:R-:W-:Y:S02]  /*61450*/  MOV R3, RZ ;  /* 0x000000ff00037202 */ /* 0x002fe40000000f00 */
[----:B------:R-:W-:Y:S02]  /*61460*/  MOV R10, 0x61480 ;  /* 0x00061480000a7802 */ /* 0x000fe40000000f00 */
[----:B--2--5:R-:W-:Y:S05]  /*61470*/  CALL.REL.NOINC `($_ZN7cutlass13device_kernelIN5flash19enable_sm80_to_sm89INS1_16FlashAttnBwdSm80INS1_25CollectiveMainloopBwdSm80ILi2ELi2EN4cute5tupleIJNS5_1CILi128EEES8_NS7_ILi64EEEEEENS_10bfloat16_tEfNS_4arch4Sm80ELb0ELb0ELb1ELb1ELb0ELb0ELb0ELb0ELi2ELi4ELi4ELi4ELb0EEENS1_24CollectiveEpilogueBwdGQAISA_fSD_Li256ELb1ELb0EEENS1_19SingleTileSchedulerILb1ELb0ELb0ELi128EEEEEEEEEvNT_6ParamsE$_ZN4cute3eso3ESOILb1ELb0EJNS_10UnderscoreEiEEC2ERKS2_RKi) ;  /* 0xfffa5d2000007944 */ /* 0x024fea0003c3ffff */
        /* <DEDUP_REMOVED lines=16> */
[----:B------:R-:W-:-:S02]  /*61580*/  MOV R3, RZ ;  /* 0x000000ff00037202 */ /* 0x000fc40000000f00 */
[----:B------:R-:W-:Y:S02]  /*61590*/  MOV R10, 0x615b0 ;  /* 0x000615b0000a7802 */ /* 0x000fe40000000f00 */
[----:B--2--5:R-:W-:Y:S05]  /*615a0*/  CALL.REL.NOINC `($_ZN7cutlass13device_kernelIN5flash19enable_sm80_to_sm89INS1_16FlashAttnBwdSm80INS1_25CollectiveMainloopBwdSm80ILi2ELi2EN4cute5tupleIJNS5_1CILi128EEES8_NS7_ILi64EEEEEENS_10bfloat16_tEfNS_4arch4Sm80ELb0ELb0ELb1ELb1ELb0ELb0ELb0ELb0ELi2ELi4ELi4ELi4ELb0EEENS1_24CollectiveEpilogueBwdGQAISA_fSD_Li256ELb1ELb0EEENS1_19SingleTileSchedulerILb1ELb0ELb0ELi128EEEEEEEEEvNT_6ParamsE$_ZN4cute3eso3ESOILb1ELb0EJNS_10UnderscoreEiEEC2ERKS2_RKi) ;  /* 0xfffa5bf000007944 */ /* 0x024fea0003c3ffff */
[----:B-1----:R-:W2:Y:S01]  /*615b0*/  LDL R3, [R1+0x1410] ;  /* 0x0014100001037983 */ /* 0x002ea20000100800 */
[----:B------:R-:W-:Y:S02]  /*615c0*/  MOV R6, 0x615f0 ;  /* 0x000615f000067802 */ /* 0x000fe40000000f00 */
[----:B--2---:R-:W-:Y:S02]  /*615d0*/  SHF.L.U32 R3, R3, 0x6, RZ ;  /* 0x0000000603037819 */ /* 0x004fe400000006ff */
[----:B------:R-:W-:Y:S05]  /*615e0*/  CALL.REL.NOINC `($_ZN7cutlass13device_kernelIN5flash19enable_sm80_to_sm89INS1_16FlashAttnBwdSm80INS1_25CollectiveMainloopBwdSm80ILi2ELi2EN4cute5tupleIJNS5_1CILi128EEES8_NS7_ILi64EEEEEENS_10bfloat16_tEfNS_4arch4Sm80ELb0ELb0ELb1ELb1ELb0ELb0ELb0ELb0ELi2ELi4ELi4ELi4ELb0EEENS1_24CollectiveEpilogueBwdGQAISA_fSD_Li256ELb1ELb0EEENS1_19SingleTileSchedulerILb1ELb0ELb0ELi128EEEEEEEEEvNT_6ParamsE$_ZN4cute3eso3ESOILb1ELb0EJNS_6LayoutINS_5tupleIJNS3_IJNS3_IJNS_1CILi4EEENS4_ILi2EEEEEENS4_ILi1EEEEEEEEENS3_IJNS3_IJNS3_IJS8_NS4_ILi32EEEEEENS4_ILi0EEEEEEEEEEEiEEC2ERKSG_RKi) ;  /* 0xfffa74f000007944 */ /* 0x000fea0003c3ffff */
[----:B-1----:R-:W2:Y:S01]  /*615f0*/  LDL R3, [R1+0x1410] ;  /* 0x0014100001037983 */ /* 0x002ea20000100800 */
        /* <DEDUP_REMOVED lines=20> */
[----:B--2--5:R-:W-:Y:S05]  /*61740*/  CALL.REL.NOINC `($_ZN7cutlass13device_kernelIN5flash19enable_sm80_to_sm89INS1_16FlashAttnBwdSm80INS1_25CollectiveMainloopBwdSm80ILi2ELi2EN4cute5tupleIJNS5_1CILi128EEES8_NS7_ILi64EEEEEENS_10bfloat16_tEfNS_4arch4Sm80ELb0ELb0ELb1ELb1ELb0ELb0ELb0ELb0ELi2ELi4ELi4ELi4ELb0EEENS1_24CollectiveEpilogueBwdGQAISA_fSD_Li256ELb1ELb0EEENS1_19SingleTileSchedulerILb1ELb0ELb0ELi128EEEEEEEEEvNT_6ParamsE$_ZN4cute3eso3ESOILb1ELb0EJNS_6LayoutINS_5tupleIJNS3_IJNS3_IJNS_1CILi2EEES5_EEENS4_ILi1EEEEEEEEENS3_IJNS3_IJNS3_IJS7_NS4_ILi16EEEEEENS4_ILi0EEEEEEEEEEENS_10ViewEngineIPjEEEEC2ERKSF_RKSI_) ;  /* 0xfffa72f000007944 */ /* 0x024fea0003c3ffff */
[----:B------:R2:W5:Y:S01]  /*61750*/  LDL.64 R8, [R1+0x1410] ;  /* 0x0014100001087983 */ /* 0x0005620000100a00 */
[----:B------:R-:W-:-:S02]  /*61760*/  MOV R4, R5 ;  /* 0x0000000500047202 */ /* 0x000fc40000000f00 */
[----:B-1----:R-:W-:Y:S02]  /*61770*/  MOV R2, 0x61790 ;  /* 0x0006179000027802 */ /* 0x002fe40000000f00 */
[----:B--2--5:R-:W-:Y:S05]  /*61780*/  CALL.REL.NOINC `($_ZN7cutlass13device_kernelIN5flash19enable_sm80_to_sm89INS1_16FlashAttnBwdSm80INS1_25CollectiveMainloopBwdSm80ILi2ELi2EN4cute5tupleIJNS5_1CILi128EEES8_NS7_ILi64EEEEEENS_10bfloat16_tEfNS_4arch4Sm80ELb0ELb0ELb1ELb1ELb0ELb0ELb0ELb0ELi2ELi4ELi4ELi4ELb0EEENS1_24CollectiveEpilogueBwdGQAISA_fSD_Li256ELb1ELb0EEENS1_19SingleTileSchedulerILb1ELb0ELb0ELi128EEEEEEEEEvNT_6ParamsE$_ZN73_INTERNAL_24fd9406_37_flash_bwd_hdim64_bf16_softcap_sm80_cu_8e232a79_330724__cvta_generic_to_sharedEPKv) ;  /* 0xfffa972000007944 */ /* 0x024fea0003c3ffff */
        /* <DEDUP_REMOVED lines=58> */
[----:B------:R-:W1:Y:S04]  /*61b30*/  LDSM.16.MT88.4 R4, [R4] ;  /* 0x000000000404783b */ /* 0x000e680000004200 */
[----:B-1----:R1:W-:Y:S04]  /*61b40*/  ST.E [R8.64], R4 ;  /* 0x0000000408007985 */ /* 0x0023e8000c101904 */
[----:B------:R1:W-:Y:S04]  /*61b50*/  ST.E [R8.64+0x4], R5 ;  /* 0x0000040508007985 */ /* 0x0003e8000c101904 */
[----:B------:R1:W-:Y:S04]  /*61b60*/  ST.E [R8.64+0x40], R6 ;  /* 0x0000400608007985 */ /* 0x0003e8000c101904 */
[----:B------:R1:W-:Y:S02]  /*61b70*/  ST.E [R8.64+0x44], R7 ;  /* 0x0000440708007985 */ /* 0x0003e4000c101904 */
.L_x_1398:
[----:B------:R-:W-:-:S13]  /*61b80*/  ISETP.NE.AND P0, PT, R63, 0x7, PT ;  /* 0x000000073f00780c */ /* 0x000fda0003f05270 */
[----:B-1----:R-:W-:Y:S05]  /*61b90*/  @!P0 BRA `(.L_x_1395) ;  /* 0x00001b6000008947 */ /* 0x002fea0003800000 */
[----:B------:R-:W-:Y:S01]  /*61ba0*/  IADD3 R14, R63, 0x1, RZ ;  /* 0x000000013f0e7810 */ /* 0x000fe20007ffe0ff */
[----:B------:R-:W-:Y:S01]  /*61bb0*/  IMAD.MOV.U32 R2, RZ, RZ, R64 ;  /* 0x000000ffff027224 */ /* 0x000fe200078e0040 */
[----:B-1----:R-:W-:-:S03]  /*61bc0*/  MOV R8, 0x61bf0 ;  /* 0x00061bf000087802 */ /* 0x002fc60000000f00 */
[----:B------:R-:W-:Y:S02]  /*61bd0*/  IMAD.MOV.U32 R3, RZ, RZ, R14 ;  /* 0x000000ffff037224 */ /* 0x000fe400078e000e */
[----:B------:R-:W-:Y:S05]  /*61be0*/  CALL.REL.NOINC `($_ZN7cutlass13device_kernelIN5flash19enable_sm80_to_sm89INS1_16FlashAttnBwdSm80INS1_25CollectiveMainloopBwdSm80ILi2ELi2EN4cute5tupleIJNS5_1CILi128EEES8_NS7_ILi64EEEEEENS_10bfloat16_tEfNS_4arch4Sm80ELb0ELb0ELb1ELb1ELb0ELb0ELb0ELb0ELi2ELi4ELi4ELi4ELb0EEENS1_24CollectiveEpilogueBwdGQAISA_fSD_Li256ELb1ELb0EEENS1_19SingleTileSchedulerILb1ELb0ELb0ELi128EEEEEEEEEvNT_6ParamsE$_ZN4cute3eso3ESOILb1ELb0EJNS_10UnderscoreES2_iEEC2ERKS2_S5_RKi) ;  /* 0xfffa557000007944 */ /* 0x000fea0003c3ffff */
        /* <DEDUP_REMOVED lines=16> */
[----:B------:R-:W-:Y:S05]  /*61cf0*/  CALL.REL.NOINC `($_ZN7cutlass13device_kernelIN5flash19enable_sm80_to_sm89INS1_16FlashAttnBwdSm80INS1_25CollectiveMainloopBwdSm80ILi2ELi2EN4cute5tupleIJNS5_1CILi128EEES8_NS7_ILi64EEEEEENS_10bfloat16_tEfNS_4arch4Sm80ELb0ELb0ELb1ELb1ELb0ELb0ELb0ELb0ELi2ELi4ELi4ELi4ELb0EEENS1_24CollectiveEpilogueBwdGQAISA_fSD_Li256ELb1ELb0EEENS1_19SingleTileSchedulerILb1ELb0ELb0ELi128EEEEEEEEEvNT_6ParamsE$_ZN4cute3eso3ESOILb1ELb0EJNS_6LayoutINS_5tupleIJNS3_IJNS_1CILi8EEENS4_ILi1EEEEEENS4_ILi2EEEEEENS3_IJNS3_IJS6_NS4_ILi0EEEEEENS4_ILi4096EEEEEEEEiEEC2ERKSE_RKi) ;  /* 0xfffa803000007944 */ /* 0x000fea0003c3ffff */
        /* <DEDUP_REMOVED lines=8> */
[----:B-1---5:R-:W-:Y:S05]  /*61d80*/  CALL.REL.NOINC `($_ZN7cutlass13device_kernelIN5flash19enable_sm80_to_sm89INS1_16FlashAttnBwdSm80INS1_25CollectiveMainloopBwdSm80ILi2ELi2EN4cute5tupleIJNS5_1CILi128EEES8_NS7_ILi64EEEEEENS_10bfloat16_tEfNS_4arch4Sm80ELb0ELb0ELb1ELb1ELb0ELb0ELb0ELb0ELi2ELi4ELi4ELi4ELb0EEENS1_24CollectiveEpilogueBwdGQAISA_fSD_Li256ELb1ELb0EEENS1_19SingleTileSchedulerILb1ELb0ELb0ELi128EEEEEEEEEvNT_6ParamsE$_ZN4cute3eso3ESOILb1ELb0EJNS_6LayoutINS_5tupleIJNS3_IJNS_1CILi8EEENS4_ILi1EEEEEENS4_ILi2EEEEEENS3_IJNS3_IJS6_NS4_ILi0EEEEEENS4_ILi4096EEEEEEEENS_10ViewEngineINS_8smem_ptrIPN7cutlass10bfloat16_tEEEEEEEC2ERKSE_RKSL_) ;  /* 0xfffa7f6000007944 */ /* 0x022fea0003c3ffff */
[----:B-1----:R1:W5:Y:S01]  /*61d90*/  LDL.64 R4, [R1+0x1410] ;  /* 0x0014100001047983 */ /* 0x0023620000100a00 */
[----:B------:R-:W-:Y:S01]  /*61da0*/  IMAD.MOV.U32 R2, RZ, RZ, R55 ;  /* 0x000000ffff027224 */ /* 0x000fe200078e0037 */
[----:B------:R-:W-:-:S02]  /*61db0*/  MOV R3, R14 ;  /* 0x0000000e00037202 */ /* 0x000fc40000000f00 */
[----:B------:R-:W-:Y:S02]  /*61dc0*/  MOV R8, 0x61de0 ;  /* 0x00061de000087802 */ /* 0x000fe40000000f00 */
[----:B-1---5:R-:W-:Y:S05]  /*61dd0*/  CALL.REL.NOINC `($_ZN7cutlass13device_kernelIN5flash19enable_sm80_to_sm89INS1_16FlashAttnBwdSm80INS1_25CollectiveMainloopBwdSm80ILi2ELi2EN4cute5tupleIJNS5_1CILi128EEES8_NS7_ILi64EEEEEENS_10bfloat16_tEfNS_4arch4Sm80ELb0ELb0ELb1ELb1ELb0ELb0ELb0ELb0ELi2ELi4ELi4ELi4ELb0EEENS1_24CollectiveEpilogueBwdGQAISA_fSD_Li256ELb1ELb0EEENS1_19SingleTileSchedulerILb1ELb0ELb0ELi128EEEEEEEEEvNT_6ParamsE$_ZN4cute3eso3ESOILb1ELb0EJNS_10UnderscoreES2_iEEC2ERKS2_S5_RKi) ;  /* 0xfffa538000007944 */ /* 0x022fea0003c3ffff */
        /* <DEDUP_REMOVED lines=9> */
[----:B------:R-:W-:Y:S05]  /*61e70*/  CALL.REL.NOINC `($_ZN7cutlass13device_kernelIN5flash19enable_sm80_to_sm89INS1_16FlashAttnBwdSm80INS1_25CollectiveMainloopBwdSm80ILi2ELi2EN4cute5tupleIJNS5_1CILi128EEES8_NS7_ILi64EEEEEENS_10bfloat16_tEfNS_4arch4Sm80ELb0ELb0ELb1ELb1ELb0ELb0ELb0ELb0ELi2ELi4ELi4ELi4ELb0EEENS1_24CollectiveEpilogueBwdGQAISA_fSD_Li256ELb1ELb0EEENS1_19SingleTileSchedulerILb1ELb0ELb0ELi128EEEEEEEEEvNT_6ParamsE$_ZN4cute3eso3ESOILb1ELb0EJNS_6LayoutINS_5tupleIJNS3_IJNS_1CILi8EEENS4_ILi1EEEEEENS4_ILi2EEEEEENS3_IJNS3_IJS6_NS4_ILi0EEEEEES5_EEEEEiEEC2ERKSD_RKi) ;  /* 0xfffa806000007944 */ /* 0x000fea0003c3ffff */
[----:B-1----:R-:W2:Y:S01]  /*61e80*/  LDL R3, [R1+0x1380] ;  /* 0x0013800001037983 */ /* 0x002ea20000100800 */
[----:B------:R-:W-:Y:S01]  /*61e90*/  MOV R8, 0x61ed0 ;  /* 0x00061ed000087802 */ /* 0x000fe20000000f00 */
[----:B--2---:R-:W-:-:S05]  /*61ea0*/  IMAD.WIDE R6, R3, 0x2, R70 ;  /* 0x0000000203067825 */ /* 0x004fca00078e0246 */
[----:B------:R-:W-:Y:S02]  /*61eb0*/  MOV R9, R7 ;  /* 0x0000000700097202 */ /* 0x000fe40000000f00 */
[----:B------:R-:W-:Y:S05]  /*61ec0*/  CALL.REL.NOINC `($_ZN7cutlass13device_kernelIN5flash19enable_sm80_to_sm89INS1_16FlashAttnBwdSm80INS1_25CollectiveMainloopBwdSm80ILi2ELi2EN4cute5tupleIJNS5_1CILi128EEES8_NS7_ILi64EEEEEENS_10bfloat16_tEfNS_4arch4Sm80ELb0ELb0ELb1ELb1ELb0ELb0ELb0ELb0ELi2ELi4ELi4ELi4ELb0EEENS1_24CollectiveEpilogueBwdGQAISA_fSD_Li256ELb1ELb0EEENS1_19SingleTileSchedulerILb1ELb0ELb0ELi128EEEEEEEEEvNT_6ParamsE$_ZN4cute3eso3ESOILb1ELb0EJNS_6LayoutINS_5tupleIJNS3_IJNS_1CILi8EEENS4_ILi1EEEEEENS4_ILi2EEEEEENS3_IJNS3_IJS6_NS4_ILi0EEEEEES5_EEEEENS_10ViewEngineIPN7cutlass10bfloat16_tEEEEEC2ERKSD_RKSI_) ;  /* 0xfffa7fb000007944 */ /* 0x000fea0003c3ffff */
        /* <DEDUP_REMOVED lines=149> */
[----:B------:R2:W5:Y:S04]  /*62820*/  LDL R5, [R1+0x1380] ;  /* 0x0013800001057983 */ /* 0x0005680000100800 */
[----:B-1----:R2:W5:Y:S01]  /*62830*/  LD.E R3, [R72.64] ;  /* 0x0000000448037980 */ /* 0x002562000c101900 */
[----:B------:R-:W-:-:S03]  /*62840*/  MOV R4, 0x62860 ;  /* 0x0006286000047802 */ /* 0x000fc60000000f00 */
[----:B--2--5:R-:W-:Y:S05]  /*62850*/  CALL.REL.NOINC `($_ZN7cutlass13device_kernelIN5flash19enable_sm80_to_sm89INS1_16FlashAttnBwdSm80INS1_25CollectiveMainloopBwdSm80ILi2ELi2EN4cute5tupleIJNS5_1CILi128EEES8_NS7_ILi64EEEEEENS_10bfloat16_tEfNS_4arch4Sm80ELb0ELb0ELb1ELb1ELb0ELb0ELb0ELb0ELi2ELi4ELi4ELi4ELb0EEENS1_24CollectiveEpilogueBwdGQAISA_fSD_Li256ELb1ELb0EEENS1_19SingleTileSchedulerILb1ELb0ELb0ELi128EEEEEEEEEvNT_6ParamsE$_ZZN4cute5sliceINS_5tupleIJNS_10UnderscoreES2_iEEENS1_IJNS1_IJNS_1CILi1EEENS4_ILi0EEEEEEiNS4_ILi1024EEEEEEEEDaRKT_RKT0_ENKUlRKT_RKT0_E_clIS2_iEEDaSI_SL_) ;  /* 0xfffa9f4000007944 */ /* 0x024fea0003c3ffff */
[----:B------:R-:W-:Y:S02]  /*62860*/  MOV R4, 0x62880 ;  /* 0x0006288000047802 */ /* 0x000fe40000000f00 */
[----:B-1---5:R-:W-:Y:S05]  /*62870*/  CALL.REL.NOINC `($_ZN7cutlass13device_kernelIN5flash19enable_sm80_to_sm89INS1_16FlashAttnBwdSm80INS1_25CollectiveMainloopBwdSm80ILi2ELi2EN4cute5tupleIJNS5_1CILi128EEES8_NS7_ILi64EEEEEENS_10bfloat16_tEfNS_4arch4Sm80ELb0ELb0ELb1ELb1ELb0ELb0ELb0ELb0ELi2ELi4ELi4ELi4ELb0EEENS1_24CollectiveEpilogueBwdGQAISA_fSD_Li256ELb1ELb0EEENS1_19SingleTileSchedulerILb1ELb0ELb0ELi128EEEEEEEEEvNT_6ParamsE$_ZZN4cute12filter_tupleINS_5tupleIJNS_10UnderscoreES2_iEEENS1_IJNS1_IJNS_1CILi1EEENS4_ILi0EEEEEEiNS4_ILi1024EEEEEEZNS_5sliceIS3_S9_EEDaRKT_RKT0_EUlRKT_RKT0_E_EEDaSD_SG_OT1_ENKUlDpSJ_E_clIJNS1_IJS7_EEENS1_IJiEEENS1_IJEEEEEEDaSQ_) ;  /* 0xfffa8b8000007944 */ /* 0x022fea0003c3ffff */
[----:B------:R-:W-:Y:S02]  /*62880*/  MOV R6, 0x628a0 ;  /* 0x000628a000067802 */ /* 0x000fe40000000f00 */
[----:B-1---5:R-:W-:Y:S05]  /*62890*/  CALL.REL.NOINC `($_ZN7cutlass13device_kernelIN5flash19enable_sm80_to_sm89INS1_16FlashAttnBwdSm80INS1_25CollectiveMainloopBwdSm80ILi2ELi2EN4cute5tupleIJNS5_1CILi128EEES8_NS7_ILi64EEEEEENS_10bfloat16_tEfNS_4arch4Sm80ELb0ELb0ELb1ELb1ELb0ELb0ELb0ELb0ELi2ELi4ELi4ELi4ELb0EEENS1_24CollectiveEpilogueBwdGQAISA_fSD_Li256ELb1ELb0EEENS1_19SingleTileSchedulerILb1ELb0ELb0ELi128EEEEEEEEEvNT_6ParamsE$_ZN4cute5tupleIJNS0_IJNS0_IJNS_1CILi8EEENS1_ILi1EEEEEENS1_ILi2EEEEEENS0_IJNS0_IJS3_NS1_ILi0EEEEEEiEEEEEC2ERKS6_RKS9_) ;  /* 0xfffa7d4000007944 */ /* 0x022fea0003c3ffff */
[----:B------:R2:W5:Y:S01]  /*628a0*/  LDL R6, [R1+0x1410] ;  /* 0x0014100001067983 */ /* 0x0005620000100800 */
[----:B------:R-:W-:Y:S01]  /*628b0*/  IMAD.SHL.U32 R8, R5, 0x400, RZ ;  /* 0x0000040005087824 */ /* 0x000fe200078e00ff */
[----:B-1----:R-:W-:-:S02]  /*628c0*/  MOV R2, R55 ;  /* 0x0000003700027202 */ /* 0x002fc40000000f00 */
[----:B------:R-:W-:Y:S02]  /*628d0*/  MOV R4, 0x62900 ;  /* 0x0006290000047802 */ /* 0x000fe40000000f00 */
[----:B------:R2:W-:Y:S04]  /*628e0*/  STL [R1+0x1420], R8 ;  /* 0x0014200801007387 */ /* 0x0005e80000100800 */
[----:B--2--5:R-:W-:Y:S05]  /*628f0*/  CALL.REL.NOINC `($_ZN7cutlass13device_kernelIN5flash19enable_sm80_to_sm89INS1_16FlashAttnBwdSm80INS1_25CollectiveMainloopBwdSm80ILi2ELi2EN4cute5tupleIJNS5_1CILi128EEES8_NS7_ILi64EEEEEENS_10bfloat16_tEfNS_4arch4Sm80ELb0ELb0ELb1ELb1ELb0ELb0ELb0ELb0ELi2ELi4ELi4ELi4ELb0EEENS1_24CollectiveEpilogueBwdGQAISA_fSD_Li256ELb1ELb0EEENS1_19SingleTileSchedulerILb1ELb0ELb0ELi128EEEEEEEEEvNT_6ParamsE$_ZN4cute3eso3ESOILb0ELb0EJNS_6LayoutINS_5tupleIJNS3_IJNS_1CILi8EEENS4_ILi1EEEEEENS4_ILi2EEEEEENS3_IJNS3_IJS6_NS4_ILi0EEEEEEiEEEEEiEEC2ERKSD_RKi) ;  /* 0xfffa39d000007944 */ /* 0x024fea0003c3ffff */
[----:B-1----:R-:W2:Y:S04]  /*62900*/  LD.E.64 R2, [R72.64+0x8] ;  /* 0x0000080448027980 */ /* 0x002ea8000c101b00 */
[----:B------:R-:W2:Y:S01]  /*62910*/  LDL.64 R4, [R1+0x1380] ;  /* 0x0013800001047983 */ /* 0x000ea20000100a00 */
        /* <DEDUP_REMOVED lines=8> */
[----:B-1----:R-:W-:Y:S05]  /*629a0*/  CALL.REL.NOINC `($_ZN7cutlass13device_kernelIN5flash19enable_sm80_to_sm89INS1_16FlashAttnBwdSm80INS1_25CollectiveMainloopBwdSm80ILi2ELi2EN4cute5tupleIJNS5_1CILi128EEES8_NS7_ILi64EEEEEENS_10bfloat16_tEfNS_4arch4Sm80ELb0ELb0ELb1ELb1ELb0ELb0ELb0ELb0ELi2ELi4ELi4ELi4ELb0EEENS1_24CollectiveEpilogueBwdGQAISA_fSD_Li256ELb1ELb0EEENS1_19SingleTileSchedulerILb1ELb0ELb0ELi128EEEEEEEEEvNT_6ParamsE$_ZN4cute3eso3ESOILb0ELb0EJNS_6LayoutINS_5tupleIJNS3_IJNS_1CILi8EEENS4_ILi1EEEEEENS4_ILi2EEEEEENS3_IJNS3_IJS6_NS4_ILi0EEEEEEiEEEEENS_10ViewEngineINS_8smem_ptrIPN7cutlass10bfloat16_tEEEEEEEC2ERKSD_RKSK_) ;  /* 0xfffa38b000007944 */ /* 0x002fea0003c3ffff */
[----:B------:R2:W5:Y:S04]  /*629b0*/  LDL R15, [R1+0x1410] ;  /* 0x00141000010f7983 */ /* 0x0005680000100800 */
[----:B------:R2:W5:Y:S01]  /*629c0*/  LDL.64 R12, [R1+0x1418] ;  /* 0x00141800010c7983 */ /* 0x0005620000100a00 */
[----:B-1----:R-:W-:Y:S01]  /*629d0*/  IMAD.MOV.U32 R3, RZ, RZ, R14 ;  /* 0x000000ffff037224 */ /* 0x002fe200078e000e */
[----:B------:R-:W-:Y:S02]  /*629e0*/  MOV R2, R55 ;  /* 0x0000003700027202 */ /* 0x000fe40000000f00 */
[----:B------:R-:W-:Y:S02]  /*629f0*/  MOV R8, 0x62a10 ;  /* 0x00062a1000087802 */ /* 0x000fe40000000f00 */
[----:B--2--5:R-:W-:Y:S05]  /*62a00*/  CALL.REL.NOINC `($_ZN7cutlass13device_kernelIN5flash19enable_sm80_to_sm89INS1_16FlashAttnBwdSm80INS1_25CollectiveMainloopBwdSm80ILi2ELi2EN4cute5tupleIJNS5_1CILi128EEES8_NS7_ILi64EEEEEENS_10bfloat16_tEfNS_4arch4Sm80ELb0ELb0ELb1ELb1ELb0ELb0ELb0ELb0ELi2ELi4ELi4ELi4ELb0EEENS1_24CollectiveEpilogueBwdGQAISA_fSD_Li256ELb1ELb0EEENS1_19SingleTileSchedulerILb1ELb0ELb0ELi128EEEEEEEEEvNT_6ParamsE$_ZN4cute3eso3ESOILb1ELb0EJNS_10UnderscoreES2_iEEC2ERKS2_S5_RKi) ;  /* 0xfffa475000007944 */ /* 0x024fea0003c3ffff */
[----:B-1----:R-:W2:Y:S01]  /*62a10*/  LDL R3, [R1+0x1380] ;  /* 0x0013800001037983 */ /* 0x002ea20000100800 */
[----:B------:R-:W-:Y:S01]  /*62a20*/  IMAD.MOV.U32 R2, RZ, RZ, R55 ;  /* 0x000000ffff027224 */ /* 0x000fe200078e0037 */
[----:B------:R-:W-:-:S02]  /*62a30*/  MOV R4, 0x62a60 ;  /* 0x00062a6000047802 */ /* 0x000fc40000000f00 */
[----:B--2---:R-:W-:Y:S02]  /*62a40*/  SHF.L.U32 R3, R3, 0x2, RZ ;  /* 0x0000000203037819 */ /* 0x004fe400000006ff */
[----:B------:R-:W-:Y:S05]  /*62a50*/  CALL.REL.NOINC `($_ZN7cutlass13device_kernelIN5flash19enable_sm80_to_sm89INS1_16FlashAttnBwdSm80INS1_25CollectiveMainloopBwdSm80ILi2ELi2EN4cute5tupleIJNS5_1CILi128EEES8_NS7_ILi64EEEEEENS_10bfloat16_tEfNS_4arch4Sm80ELb0ELb0ELb1ELb1ELb0ELb0ELb0ELb0ELi2ELi4ELi4ELi4ELb0EEENS1_24CollectiveEpilogueBwdGQAISA_fSD_Li256ELb1ELb0EEENS1_19SingleTileSchedulerILb1ELb0ELb0ELi128EEEEEEEEEvNT_6ParamsE$_ZN4cute3eso3ESOILb1ELb0EJNS_6LayoutINS_5tupleIJNS3_IJNS3_IJNS_1CILi4EEENS4_ILi2EEEEEENS4_ILi1EEEEEES6_EEENS3_IJNS3_IJNS3_IJS8_NS4_ILi32EEEEEENS4_ILi0EEEEEENS4_ILi64EEEEEEEEiEEC2ERKSH_RKi) ;  /* 0xfffa614000007944 */ /* 0x000fea0003c3ffff */
[----:B-1----:R-:W2:Y:S01]  /*62a60*/  LDL R3, [R1+0x1380] ;  /* 0x0013800001037983 */ /* 0x002ea20000100800 */
[----:B------:R-:W-:Y:S01]  /*62a70*/  MOV R6, 0x62aa0 ;  /* 0x00062aa000067802 */ /* 0x000fe20000000f00 */
[----:B--2---:R-:W-:-:S04]  /*62a80*/  IMAD.WIDE R10, R3, 0x2, R68 ;  /* 0x00000002030a7825 */ /* 0x004fc800078e0244 */
[----:B------:R-:W-:Y:S05]  /*62a90*/  CALL.REL.NOINC `($_ZN7cutlass13device_kernelIN5flash19enable_sm80_to_sm89INS1_16FlashAttnBwdSm80INS1_25CollectiveMainloopBwdSm80ILi2ELi2EN4cute5tupleIJNS5_1CILi128EEES8_NS7_ILi64EEEEEENS_10bfloat16_tEfNS_4arch4Sm80ELb0ELb0ELb1ELb1ELb0ELb0ELb0ELb0ELi2ELi4ELi4ELi4ELb0EEENS1_24CollectiveEpilogueBwdGQAISA_fSD_Li256ELb1ELb0EEENS1_19SingleTileSchedulerILb1ELb0ELb0ELi128EEEEEEEEEvNT_6ParamsE$_ZN4cute3eso3ESOILb1ELb0EJNS_6LayoutINS_5tupleIJNS3_IJNS3_IJNS_1CILi4EEENS4_ILi2EEEEEENS4_ILi1EEEEEES6_EEENS3_IJNS3_IJNS3_IJS8_NS4_ILi32EEEEEENS4_ILi0EEEEEENS4_ILi64EEEEEEEENS_10ViewEngineIPN7cutlass10bfloat16_tEEEEEC2ERKSH_RKSM_) ;  /* 0xfffa60c000007944 */ /* 0x000fea0003c3ffff */
        /* <DEDUP_REMOVED lines=197> */
[----:B-1----:R-:W-:Y:S05]  /*636f0*/  CALL.REL.NOINC `($_ZN7cutlass13device_kernelIN5flash19enable_sm80_to_sm89INS1_16FlashAttnBwdSm80INS1_25CollectiveMainloopBwdSm80ILi2ELi2EN4cute5tupleIJNS5_1CILi128EEES8_NS7_ILi64EEEEEENS_10bfloat16_tEfNS_4arch4Sm80ELb0ELb0ELb1ELb1ELb0ELb0ELb0ELb0ELi2ELi4ELi4ELi4ELb0EEENS1_24CollectiveEpilogueBwdGQAISA_fSD_Li256ELb1ELb0EEENS1_19SingleTileSchedulerILb1ELb0ELb0ELi128EEEEEEEEEvNT_6ParamsE$_ZZN5flash25CollectiveMainloopBwdSm80ILi2ELi2EN4cute5tupleIJNS1_1CILi128EEES4_NS3_ILi64EEEEEEN7cutlass10bfloat16_tEfNS7_4arch4Sm80ELb0ELb0ELb1ELb1ELb0ELb0ELb0ELb0ELi2ELi4ELi4ELi4ELb0EE3mmaINS_16FlashAttnBwdSm80ISB_NS_24CollectiveEpilogueBwdGQAIS6_fSA_Li256ELb1ELb0EEENS_19SingleTileSchedulerILb1ELb0ELb0ELi128EEEE13SharedStorageENS1_6TensorINS1_11ArrayEngineIfLm32EEENS1_6LayoutINS2_IJNS2_IJNS3_ILi2EEESO_EEESO_NS3_ILi4EEEEEENS2_IJNS2_IJNS3_ILi1EEESO_EEESQ_NS3_ILi8EEEEEEEEEEEEbRKNSB_6ParamsERT0_S12_iNS2_IJiiiEEERT_ENKUlvE0_clEv) ;  /* 0xffffb13000007944 */ /* 0x002fea0003c3ffff */
.L_x_1395:
[----:B------:R-:W-:Y:S01]  /*63700*/  IMAD.MOV.U32 R2, RZ, RZ, R64 ;  /* 0x000000ffff027224 */ /* 0x000fe200078e0040 */
[----:B------:R-:W-:Y:S01]  /*63710*/  MOV R3, R63 ;  /* 0x0000003f00037202 */ /* 0x000fe20000000f00 */
[----:B------:R-:W-:Y:S01]  /*63720*/  IMAD.MOV.U32 R79, RZ, RZ, RZ ;  /* 0x000000ffff4f7224 */ /* 0x000fe200078e00ff */
[----:B-1----:R-:W-:-:S02]  /*63730*/  MOV R8, 0x63750 ;  /* 0x0006375000087802 */ /* 0x002fc40000000f00 */
[----:B------:R-:W-:Y:S05]  /*63740*/  CALL.REL.NOINC `($_ZN7cutlass13device_kernelIN5flash19enable_sm80_to_sm89INS1_16FlashAttnBwdSm80INS1_25CollectiveMainloopBwdSm80ILi2ELi2EN4cute5tupleIJNS5_1CILi128EEES8_NS7_ILi64EEEEEENS_10bfloat16_tEfNS_4arch4Sm80ELb0ELb0ELb1ELb1ELb0ELb0ELb0ELb0ELi2ELi4ELi4ELi4ELb0EEENS1_24CollectiveEpilogueBwdGQAISA_fSD_Li256ELb1ELb0EEENS1_19SingleTileSchedulerILb1ELb0ELb0ELi128EEEEEEEEEvNT_6ParamsE$_ZN4cute3eso3ESOILb1ELb0EJNS_10UnderscoreES2_iEEC2ERKS2_S5_RKi) ;  /* 0xfffa3a1000007944 */ /* 0x000fea0003c3ffff */
        /* <DEDUP_REMOVED lines=15> */
[----:B------:R-:W-:Y:S05]  /*63840*/  CALL.REL.NOINC `($_ZN7cutlass13device_kernelIN5flash19enable_sm80_to_sm89INS1_16FlashAttnBwdSm80INS1_25CollectiveMainloopBwdSm80ILi2ELi2EN4cute5tupleIJNS5_1CILi128EEES8_NS7_ILi64EEEEEENS_10bfloat16_tEfNS_4arch4Sm80ELb0ELb0ELb1ELb1ELb0ELb0ELb0ELb0ELi2ELi4ELi4ELi4ELb0EEENS1_24CollectiveEpilogueBwdGQAISA_fSD_Li256ELb1ELb0EEENS1_19SingleTileSchedulerILb1ELb0ELb0ELi128EEEEEEEEEvNT_6ParamsE$_ZN4cute3eso3ESOILb1ELb0EJNS_6LayoutINS_5tupleIJNS3_IJNS_1CILi2EEES5_S5_EEES5_EEENS3_IJNS3_IJNS4_ILi1EEES5_NS4_ILi4EEEEEENS4_ILi8EEEEEEEEiEEC2ERKSD_RKi) ;  /* 0xfffa5f5000007944 */ /* 0x000fea0003c3ffff */
[----:B-1----:R-:W2:Y:S01]  /*63850*/  LDL R2, [R1+0x1410] ;  /* 0x0014100001027983 */ /* 0x002ea20000100800 */
[----:B------:R-:W-:Y:S02]  /*63860*/  MOV R4, R60 ;  /* 0x0000003c00047202 */ /* 0x000fe40000000f00 */
[----:B------:R-:W-:-:S05]  /*63870*/  MOV R5, R59 ;  /* 0x0000003b00057202 */ /* 0x000fca0000000f00 */
[----:B--2---:R-:W-:Y:S01]  /*63880*/  IMAD.WIDE R2, R2, 0x2, R4 ;  /* 0x0000000202027825 */ /* 0x004fe200078e0204 */
[----:B------:R-:W-:-:S04]  /*63890*/  MOV R4, 0x638c0 ;  /* 0x000638c000047802 */ /* 0x000fc80000000f00 */
[----:B------:R-:W-:Y:S02]  /*638a0*/  MOV R6, R2 ;  /* 0x0000000200067202 */ /* 0x000fe40000000f00 */
[----:B------:R-:W-:Y:S05]  /*638b0*/  CALL.REL.NOINC `($_ZN7cutlass13device_kernelIN5flash19enable_sm80_to_sm89INS1_16FlashAttnBwdSm80INS1_25CollectiveMainloopBwdSm80ILi2ELi2EN4cute5tupleIJNS5_1CILi128EEES8_NS7_ILi64EEEEEENS_10bfloat16_tEfNS_4arch4Sm80ELb0ELb0ELb1ELb1ELb0ELb0ELb0ELb0ELi2ELi4ELi4ELi4ELb0EEENS1_24CollectiveEpilogueBwdGQAISA_fSD_Li256ELb1ELb0EEENS1_19SingleTileSchedulerILb1ELb0ELb0ELi128EEEEEEEEEvNT_6ParamsE$_ZN4cute3eso3ESOILb1ELb0EJNS_6LayoutINS_5tupleIJNS3_IJNS_1CILi2EEES5_S5_EEES5_EEENS3_IJNS3_IJNS4_ILi1EEES5_NS4_ILi4EEEEEENS4_ILi8EEEEEEEENS_10ViewEngineIPN7cutlass10bfloat16_tEEEEEC2ERKSD_RKSI_) ;  /* 0xfffa5e9000007944 */ /* 0x000fea0003c3ffff */
[----:B------:R2:W5:Y:S01]  /*638c0*/  LDL.64 R82, [R1+0x1410] ;  /* 0x0014100001527983 */ /* 0x0005620000100a00 */
[----:B-1----:R-:W-:Y:S01]  /*638d0*/  IMAD.MOV.U32 R2, RZ, RZ, R64 ;  /* 0x000000ffff027224 */ /* 0x002fe200078e0040 */
[----:B------:R-:W-:Y:S02]  /*638e0*/  MOV R3, R63 ;  /* 0x0000003f00037202 */ /* 0x000fe40000000f00 */
[----:B------:R-:W-:Y:S02]  /*638f0*/  MOV R8, 0x63910 ;  /* 0x0006391000087802 */ /* 0x000fe40000000f00 */
[----:B--2--5:R-:W-:Y:S05]  /*63900*/  CALL.REL.NOINC `($_ZN7cutlass13device_kernelIN5flash19enable_sm80_to_sm89INS1_16FlashAttnBwdSm80INS1_25CollectiveMainloopBwdSm80ILi2ELi2EN4cute5tupleIJNS5_1CILi128EEES8_NS7_ILi64EEEEEENS_10bfloat16_tEfNS_4arch4Sm80ELb0ELb0ELb1ELb1ELb0ELb0ELb0ELb0ELi2ELi4ELi4ELi4ELb0EEENS1_24CollectiveEpilogueBwdGQAISA_fSD_Li256ELb1ELb0EEENS1_19SingleTileSchedulerILb1ELb0ELb0ELi128EEEEEEEEEvNT_6ParamsE$_ZN4cute3eso3ESOILb1ELb0EJNS_10UnderscoreES2_iEEC2ERKS2_S5_RKi) ;  /* 0xfffa385000007944 */ /* 0x024fea0003c3ffff */
[----:B-1----:R-:W2:Y:S01]  /*63910*/  LDL R3, [R1+0x1410] ;  /* 0x0014100001037983 */ /* 0x002ea20000100800 */
[----:B------:R-:W-:Y:S02]  /*63920*/  MOV R4, 0x63950 ;  /* 0x0006395000047802 */ /* 0x000fe40000000f00 */
[----:B--2---:R-:W-:Y:S02]  /*63930*/  SHF.L.U32 R3, R3, 0x2, RZ ;  /* 0x0000000203037819 */ /* 0x004fe400000006ff */
[----:B------:R-:W-:Y:S05]  /*63940*/  CALL.REL.NOINC `($_ZN7cutlass13device_kernelIN5flash19enable_sm80_to_sm89INS1_16FlashAttnBwdSm80INS1_25CollectiveMainloopBwdSm80ILi2ELi2EN4cute5tupleIJNS5_1CILi128EEES8_NS7_ILi64EEEEEENS_10bfloat16_tEfNS_4arch4Sm80ELb0ELb0ELb1ELb1ELb0ELb0ELb0ELb0ELi2ELi4ELi4ELi4ELb0EEENS1_24CollectiveEpilogueBwdGQAISA_fSD_Li256ELb1ELb0EEENS1_19SingleTileSchedulerILb1ELb0ELb0ELi128EEEEEEEEEvNT_6ParamsE$_ZN4cute3eso3ESOILb1ELb0EJNS_6LayoutINS_5tupleIJNS3_IJNS_1CILi2EEES5_EEES6_EEENS3_IJNS3_IJNS4_ILi1EEES5_EEENS3_IJNS4_ILi32EEENS4_ILi64EEEEEEEEEEEiEEC2ERKSE_RKi) ;  /* 0xfffa5ca000007944 */ /* 0x000fea0003c3ffff */
[----:B-1----:R-:W2:Y:S01]  /*63950*/  LDL R3, [R1+0x1410] ;  /* 0x0014100001037983 */ /* 0x002ea20000100800 */
[----:B------:R-:W-:Y:S01]  /*63960*/  MOV R4, 0x639a0 ;  /* 0x000639a000047802 */ /* 0x000fe20000000f00 */
[----:B--2---:R-:W-:-:S05]  /*63970*/  IMAD.WIDE R2, R3, 0x2, R66 ;  /* 0x0000000203027825 */ /* 0x004fca00078e0242 */
[----:B------:R-:W-:Y:S02]  /*63980*/  MOV R6, R2 ;  /* 0x0000000200067202 */ /* 0x000fe40000000f00 */
[----:B------:R-:W-:Y:S05]  /*63990*/  CALL.REL.NOINC `($_ZN7cutlass13device_kernelIN5flash19enable_sm80_to_sm89INS1_16FlashAttnBwdSm80INS1_25CollectiveMainloopBwdSm80ILi2ELi2EN4cute5tupleIJNS5_1CILi128EEES8_NS7_ILi64EEEEEENS_10bfloat16_tEfNS_4arch4Sm80ELb0ELb0ELb1ELb1ELb0ELb0ELb0ELb0ELi2ELi4ELi4ELi4ELb0EEENS1_24CollectiveEpilogueBwdGQAISA_fSD_Li256ELb1ELb0EEENS1_19SingleTileSchedulerILb1ELb0ELb0ELi128EEEEEEEEEvNT_6ParamsE$_ZN4cute3eso3ESOILb1ELb0EJNS_6LayoutINS_5tupleIJNS3_IJNS_1CILi2EEES5_EEES6_EEENS3_IJNS3_IJNS4_ILi1EEES5_EEENS3_IJNS4_ILi32EEENS4_ILi64EEEEEEEEEEENS_10ViewEngineIPN7cutlass10bfloat16_tEEEEEC2ERKSE_RKSJ_) ;  /* 0xfffa5c0000007944 */ /* 0x000fea0003c3ffff */
[----:B------:R2:W5:Y:S04]  /*639a0*/  LDL.64 R80, [R1+0x1410] ;  /* 0x0014100001507983 */ /* 0x0005680000100a00 */
[----:B------:R2:W-:Y:S02]  /*639b0*/  STL [R1+0x1448], RZ ;  /* 0x001448ff01007387 */ /* 0x0005e40000100800 */
.L_x_1396:
[----:B-1----:R-:W-:Y:S01]  /*639c0*/  IMAD.MOV.U32 R77, RZ, RZ, R64 ;  /* 0x000000ffff4d7224 */ /* 0x002fe200078e0040 */
[----:B------:R-:W-:Y:S01]  /*639d0*/  LOP3.LUT R78, R79, 0x1, RZ, 0xc0, !PT ;  /* 0x000000014f4e7812 */ /* 0x000fe200078ec0ff */
[----:B------:R-:W-:Y:S01]  /*639e0*/  IMAD.MOV.U32 R65, RZ, RZ, R56 ;  /* 0x000000ffff417224 */ /* 0x000fe200078e0038 */
[----:B------:R-:W-:Y:S02]  /*639f0*/  MOV R76, 0x63a10 ;  /* 0x00063a10004c7802 */ /* 0x000fe40000000f00 */
[----:B-12--5:R-:W-:Y:S05]  /*63a00*/  CALL.REL.NOINC `($_ZN7cutlass13device_kernelIN5flash19enable_sm80_to_sm89INS1_16FlashAttnBwdSm80INS1_25CollectiveMainloopBwdSm80ILi2ELi2EN4cute5tupleIJNS5_1CILi128EEES8_NS7_ILi64EEEEEENS_10bfloat16_tEfNS_4arch4Sm80ELb0ELb0ELb1ELb1ELb0ELb0ELb0ELb0ELi2ELi4ELi4ELi4ELb0EEENS1_24CollectiveEpilogueBwdGQAISA_fSD_Li256ELb1ELb0EEENS1_19SingleTileSchedulerILb1ELb0ELb0ELi128EEEEEEEEEvNT_6ParamsE$_ZN4cute3eso3ESOILb1ELb0EJNS_10UnderscoreEiiEEC2ERKS2_RKiS7_) ;  /* 0xfffa37d000007944 */ /* 0x026fea0003c3ffff */
[----:B------:R-:W-:Y:S01]  /*63a10*/  MOV R4, 0x63a60 ;  /* 0x00063a6000047802 */ /* 0x000fe20000000f00 */
[----:B-1----:R-:W2:Y:S02]  /*63a20*/  LDL.64 R2, [R1+0x1410] ;  /* 0x0014100001027983 */ /* 0x002ea40000100a00 */
[----:B--2---:R-:W-:Y:S05]  /*63a30*/  IMAD R3, R3, 0x2, R2 ;  /* 0x0000000203037824 */ /* 0x004fea00078e0202 */
[----:B------:R-:W-:Y:S02]  /*63a40*/  SHF.L.U32 R3, R3, 0x2, RZ ;  /* 0x0000000203037819 */ /* 0x000fe400000006ff */
        /* <DEDUP_REMOVED lines=13> */
[----:B-1----:R-:W2:Y:S02]  /*63b20*/  LDL R3, [R1+0x1410] ;  /* 0x0014100001037983 */ /* 0x002ea40000100800 */
[----:B--2---:R-:W-:Y:S02]  /*63b30*/  SHF.L.U32 R3, R3, 0x3, RZ ;  /* 0x0000000303037819 */ /* 0x004fe400000006ff */
[----:B------:R-:W-:Y:S05]  /*63b40*/  CALL.REL.NOINC `($_ZN7cutlass13device_kernelIN5flash19enable_sm80_to_sm89INS1_16FlashAttnBwdSm80INS1_25CollectiveMainloopBwdSm80ILi2ELi2EN4cute5tupleIJNS5_1CILi128EEES8_NS7_ILi64EEEEEENS_10bfloat16_tEfNS_4arch4Sm80ELb0ELb0ELb1ELb1ELb0ELb0ELb0ELb0ELi2ELi4ELi4ELi4ELb0EEENS1_24CollectiveEpilogueBwdGQAISA_fSD_Li256ELb1ELb0EEENS1_19SingleTileSchedulerILb1ELb0ELb0ELi128EEEEEEEEEvNT_6ParamsE$_ZN4cute3eso3ESOILb1ELb0EJNS_6LayoutINS_5tupleIJNS3_IJNS_1CILi2EEES5_S5_EEEEEENS3_IJNS3_IJNS4_ILi1EEES5_NS4_ILi4EEEEEEEEEEEiEEC2ERKSC_RKi) ;  /* 0xfffa5b3000007944 */ /* 0x000fea0003c3ffff */
[----:B------:R-:W-:Y:S01]  /*63b50*/  MOV R4, 0x63ba0 ;  /* 0x00063ba000047802 */ /* 0x000fe20000000f00 */
[----:B-1----:R-:W2:Y:S02]  /*63b60*/  LDL R3, [R1+0x1410] ;  /* 0x0014100001037983 */ /* 0x002ea40000100800 */
        /* <DEDUP_REMOVED lines=18> */
[----:B-1----:R-:W2:Y:S02]  /*63c90*/  LDL R3, [R1+0x1410] ;  /* 0x0014100001037983 */ /* 0x002ea40000100800 */
        /* <DEDUP_REMOVED lines=18> */
[----:B------:R-:W-:Y:S05]  /*63dc0*/  CALL.REL.NOINC `($_ZN7cutlass13device_kernelIN5flash19enable_sm80_to_sm89INS1_16FlashAttnBwdSm80INS1_25CollectiveMainloopBwdSm80ILi2ELi2EN4cute5tupleIJNS5_1CILi128EEES8_NS7_ILi64EEEEEENS_10bfloat16_tEfNS_4arch4Sm80ELb0ELb0ELb1ELb1ELb0ELb0ELb0ELb0ELi2ELi4ELi4ELi4ELb0EEENS1_24CollectiveEpilogueBwdGQAISA_fSD_Li256ELb1ELb0EEENS1_19SingleTileSchedulerILb1ELb0ELb0ELi128EEEEEEEEEvNT_6ParamsE$_ZN4cute3eso3ESOILb1ELb0EJNS_6LayoutINS_5tupleIJNS3_IJNS_1CILi2EEES5_EEEEEENS3_IJNS3_IJNS4_ILi1EEES5_EEEEEEEENS_10ViewEngineIPKfEEEEC2ERKSB_RKSF_) ;  /* 0xfffa53b000007944 */ /* 0x000fea0003c3ffff */
        /* <DEDUP_REMOVED lines=147> */
.L_x_1397:
[----:B-1----:R-:W-:Y:S02]  /*64700*/  MOV R4, 0x64720 ;  /* 0x0006472000047802 */ /* 0x002fe40000000f00 */
[----:B------:R-:W-:Y:S05]  /*64710*/  CALL.REL.NOINC `($_ZN7cutlass13device_kernelIN5flash19enable_sm80_to_sm89INS1_16FlashAttnBwdSm80INS1_25CollectiveMainloopBwdSm80ILi2ELi2EN4cute5tupleIJNS5_1CILi128EEES8_NS7_ILi64EEEEEENS_10bfloat16_tEfNS_4arch4Sm80ELb0ELb0ELb1ELb1ELb0ELb0ELb0ELb0ELi2ELi4ELi4ELi4ELb0EEENS1_24CollectiveEpilogueBwdGQAISA_fSD_Li256ELb1ELb0EEENS1_19SingleTileSchedulerILb1ELb0ELb0ELi128EEEEEEEEEvNT_6ParamsE$_ZN4cute3eso3ESOILb1ELb0EJNS_6LayoutINS_5tupleIJNS3_IJNS_1CILi1EEENS4_ILi4EEEEEENS4_ILi2EEES6_EEENS3_IJNS3_IJNS4_ILi0EEES5_EEES6_NS4_ILi8EEEEEEEENS_10ViewEngineIPfEEEEC2ERKSE_RKSH_) ;  /* 0xfffa492000007944 */ /* 0x000fea0003c3ffff */
[----:B------:R-:W2:Y:S04]  /*64720*/  LDL.64 R10, [R61+0x60] ;  /* 0x000060003d0a7983 */ /* 0x000ea80000100a00 */
[----:B------:R3:W5:Y:S04]  /*64730*/  LDL.64 R4, [R61+0x58] ;  /* 0x000058003d047983 */ /* 0x0007680000100a00 */
[----:B------:R3:W5:Y:S04]  /*64740*/  LDL.64 R6, [R1+0x1428] ;  /* 0x0014280001067983 */ /* 0x0007680000100a00 */
[----:B--2---:R3:W5:Y:S01]  /*64750*/  LD.E R3, [R10.64] ;  /* 0x000000040a037980 */ /* 0x004762000c101900 */
[----:B-1----:R-:W-:-:S02]  /*64760*/  MOV R2, R64 ;  /* 0x0000004000027202 */ /* 0x002fc40000000f00 */
[----:B------:R-:W-:Y:S02]  /*64770*/  MOV R8, 0x64790 ;  /* 0x0006479000087802 */ /* 0x000fe40000000f00 */
[----:B---3-5:R-:W-:Y:S05]  /*64780*/  CALL.REL.NOINC `($_ZN7cutlass13device_kernelIN5flash19enable_sm80_to_sm89INS1_16FlashAttnBwdSm80INS1_25CollectiveMainloopBwdSm80ILi2ELi2EN4cute5tupleIJNS5_1CILi128EEES8_NS7_ILi64EEEEEENS_10bfloat16_tEfNS_4arch4Sm80ELb0ELb0ELb1ELb1ELb0ELb0ELb0ELb0ELi2ELi4ELi4ELi4ELb0EEENS1_24CollectiveEpilogueBwdGQAISA_fSD_Li256ELb1ELb0EEENS1_19SingleTileSchedulerILb1ELb0ELb0ELi128EEEEEEEEEvNT_6ParamsE$_ZN4cute3eso3ESOILb1ELb0EJNS_10UnderscoreES2_iEEC2ERKS2_S5_RKi) ;  /* 0xfffa29d000007944 */ /* 0x028fea0003c3ffff */
[----:B-1----:R-:W2:Y:S01]  /*64790*/  LDL R3, [R1+0x1410] ;  /* 0x0014100001037983 */ /* 0x002ea20000100800 */
[----:B------:R-:W-:Y:S02]  /*647a0*/  MOV R8, 0x647d0 ;  /* 0x000647d000087802 */ /* 0x000fe40000000f00 */
[----:B--2---:R-:W-:Y:S02]  /*647b0*/  SHF.L.U32 R3, R3, 0xd, RZ ;  /* 0x0000000d03037819 */ /* 0x004fe400000006ff */
[----:B------:R-:W-:Y:S05]  /*647c0*/  CALL.REL.NOINC `($_ZN7cutlass13device_kernelIN5flash19enable_sm80_to_sm89INS1_16FlashAttnBwdSm80INS1_25CollectiveMainloopBwdSm80ILi2ELi2EN4cute5tupleIJNS5_1CILi128EEES8_NS7_ILi64EEEEEENS_10bfloat16_tEfNS_4arch4Sm80ELb0ELb0ELb1ELb1ELb0ELb0ELb0ELb0ELi2ELi4ELi4ELi4ELb0EEENS1_24CollectiveEpilogueBwdGQAISA_fSD_Li256ELb1ELb0EEENS1_19SingleTileSchedulerILb1ELb0ELb0ELi128EEEEEEEEEvNT_6ParamsE$_ZN4cute3eso3ESOILb1ELb0EJNS_6LayoutINS_5tupleIJNS3_IJNS_1CILi1EEES5_EEENS4_ILi32EEEEEENS3_IJNS3_IJNS4_ILi0EEES9_EEENS4_ILi256EEEEEEEEiEEC2ERKSD_RKi) ;  /* 0xfffa497000007944 */ /* 0x000fea0003c3ffff */
[----:B------:R-:W2:Y:S04]  /*647d0*/  LD.E.64 R4, [R4.64+0x8] ;  /* 0x0000080404047980 */ /* 0x000ea8000c101b00 */
[----:B------:R-:W2:Y:S01]  /*647e0*/  LDL R10, [R1+0x1428] ;  /* 0x00142800010a7983 */ /* 0x000ea20000100800 */
[----:B------:R-:W-:Y:S01]  /*647f0*/  MOV R8, 0x64820 ;  /* 0x0006482000087802 */ /* 0x000fe20000000f00 */
[----:B--2---:R-:W-:-:S04]  /*64800*/  IMAD.WIDE R10, R10, 0x4, R4 ;  /* 0x000000040a0a7825 */ /* 0x004fc800078e0204 */
[----:B-1----:R-:W-:Y:S05]  /*64810*/  CALL.REL.NOINC `($_ZN7cutlass13device_kernelIN5flash19enable_sm80_to_sm89INS1_16FlashAttnBwdSm80INS1_25CollectiveMainloopBwdSm80ILi2ELi2EN4cute5tupleIJNS5_1CILi128EEES8_NS7_ILi64EEEEEENS_10bfloat16_tEfNS_4arch4Sm80ELb0ELb0ELb1ELb1ELb0ELb0ELb0ELb0ELi2ELi4ELi4ELi4ELb0EEENS1_24CollectiveEpilogueBwdGQAISA_fSD_Li256ELb1ELb0EEENS1_19SingleTileSchedulerILb1ELb0ELb0ELi128EEEEEEEEEvNT_6ParamsE$_ZN4cute8gmem_ptrIPfECI1NS_12iter_adaptorIS1_S2_EEES1_) ;  /* 0xfffa655000007944 */ /* 0x002fea0003c3ffff */
[----:B-1----:R1:W5:Y:S01]  /*64820*/  LDL.64 R2, [R1+0x1428] ;  /* 0x0014280001027983 */ /* 0x0023620000100a00 */
[----:B------:R-:W-:-:S03]  /*64830*/  MOV R4, 0x64850 ;  /* 0x0006485000047802 */ /* 0x000fc60000000f00 */
[----:B-1---5:R-:W-:Y:S05]  /*64840*/  CALL.REL.NOINC `($_ZN7cutlass13device_kernelIN5flash19enable_sm80_to_sm89INS1_16FlashAttnBwdSm80INS1_25CollectiveMainloopBwdSm80ILi2ELi2EN4cute5tupleIJNS5_1CILi128EEES8_NS7_ILi64EEEEEENS_10bfloat16_tEfNS_4arch4Sm80ELb0ELb0ELb1ELb1ELb0ELb0ELb0ELb0ELi2ELi4ELi4ELi4ELb0EEENS1_24CollectiveEpilogueBwdGQAISA_fSD_Li256ELb1ELb0EEENS1_19SingleTileSchedulerILb1ELb0ELb0ELi128EEEEEEEEEvNT_6ParamsE$_ZN4cute3eso3ESOILb1ELb0EJNS_6LayoutINS_5tupleIJNS3_IJNS_1CILi1EEES5_EEENS4_ILi32EEEEEENS3_IJNS3_IJNS4_ILi0EEES9_EEENS4_ILi256EEEEEEEENS_10ViewEngineINS_8gmem_ptrIPfEEEEEEC2ERKSD_RKSI_) ;  /* 0xfffa48b000007944 */ /* 0x022fea0003c3ffff */
[----:B-1----:R-:W2:Y:S04]  /*64850*/  LDL.64 R2, [R1+0x1428] ;  /* 0x0014280001027983 */ /* 0x002ea80000100a00 */
[----:B------:R1:W5:Y:S01]  /*64860*/  LD.E R5, [R6.64] ;  /* 0x0000000406057980 */ /* 0x000362000c101900 */
[----:B------:R-:W-:Y:S01]  /*64870*/  MOV R10, 0x648b0 ;  /* 0x000648b0000a7802 */ /* 0x000fe20000000f00 */
[----:B--2---:R-:W-:Y:S01]  /*64880*/  IMAD.MOV.U32 R14, RZ, RZ, R2 ;  /* 0x000000ffff0e7224 */ /* 0x004fe200078e0002 */
[----:B------:R-:W-:-:S02]  /*64890*/  MOV R15, R3 ;  /* 0x00000003000f7202 */ /* 0x000fc40000000f00 */
[----:B-1---5:R-:W-:Y:S05]  /*648a0*/  CALL.REL.NOINC `($_ZN7cutlass13device_kernelIN5flash19enable_sm80_to_sm89INS1_16FlashAttnBwdSm80INS1_25CollectiveMainloopBwdSm80ILi2ELi2EN4cute5tupleIJNS5_1CILi128EEES8_NS7_ILi64EEEEEENS_10bfloat16_tEfNS_4arch4Sm80ELb0ELb0ELb1ELb1ELb0ELb0ELb0ELb0ELi2ELi4ELi4ELi4ELb0EEENS1_24CollectiveEpilogueBwdGQAISA_fSD_Li256ELb1ELb0EEENS1_19SingleTileSchedulerILb1ELb0ELb0ELi128EEEEEEEEEvNT_6ParamsE$_ZN73_INTERNAL_24fd9406_37_flash_bwd_hdim64_bf16_softcap_sm80_cu_8e232a79_33079atomicAddEPff) ;  /* 0xfffa663000007944 */ /* 0x022fea0003c3ffff */
[----:B------:R2:W5:Y:S01]  /*648b0*/  LD.E R5, [R6.64+0x4] ;  /* 0x0000040406057980 */ /* 0x000562000c101900 */
[----:B-1----:R-:W-:-:S02]  /*648c0*/  IADD3 R14, P0, R2, 0x400, RZ ;  /* 0x00000400020e7810 */ /* 0x002fc40007f1e0ff */
[----:B------:R-:W-:-:S03]  /*648d0*/  MOV R10, 0x64900 ;  /* 0x00064900000a7802 */ /* 0x000fc60000000f00 */
[----:B------:R-:W-:-:S03]  /*648e0*/  IMAD.X R15, RZ, RZ, R3, P0 ;  /* 0x000000ffff0f7224 */ /* 0x000fc600000e0603 */
[----:B--2--5:R-:W-:Y:S05]  /*648f0*/  CALL.REL.NOINC `($_ZN7cutlass13device_kernelIN5flash19enable_sm80_to_sm89INS1_16FlashAttnBwdSm80INS1_25CollectiveMainloopBwdSm80ILi2ELi2EN4cute5tupleIJNS5_1CILi128EEES8_NS7_ILi64EEEEEENS_10bfloat16_tEfNS_4arch4Sm80ELb0ELb0ELb1ELb1ELb0ELb0ELb0ELb0ELi2ELi4ELi4ELi4ELb0EEENS1_24CollectiveEpilogueBwdGQAISA_fSD_Li256ELb1ELb0EEENS1_19SingleTileSchedulerILb1ELb0ELb0ELi128EEEEEEEEEvNT_6ParamsE$_ZN73_INTERNAL_24fd9406_37_flash_bwd_hdim64_bf16_softcap_sm80_cu_8e232a79_33079atomicAddEPff) ;  /* 0xfffa65e000007944 */ /* 0x024fea0003c3ffff */
[----:B------:R2:W5:Y:S01]  /*64900*/  LD.E R5, [R6.64+0x8] ;  /* 0x0000080406057980 */ /* 0x000562000c101900 */
[----:B-1----:R-:W-:Y:S02]  /*64910*/  IADD3 R14, P0, R2, 0x800, RZ ;  /* 0x00000800020e7810 */ /* 0x002fe40007f1e0ff */
        /* <DEDUP_REMOVED lines=148> */
[----:B------:R-:W-:-:S04]  /*65260*/  MOV R63, 0x0 ;  /* 0x00000000003f7802 */ /* 0x000fc80000000f00 */
[----:B------:R-:W-:Y:S05]  /*65270*/  RET.REL.NODEC R62 `(_ZN7cutlass13device_kernelIN5flash19enable_sm80_to_sm89INS1_16FlashAttnBwdSm80INS1_25CollectiveMainloopBwdSm80ILi2ELi2EN4cute5tupleIJNS5_1CILi128EEES8_NS7_ILi64EEEEEENS_10bfloat16_tEfNS_4arch4Sm80ELb0ELb0ELb1ELb1ELb0ELb0ELb0ELb0ELi2ELi4ELi4ELi4ELb0EEENS1_24CollectiveEpilogueBwdGQAISA_fSD_Li256ELb1ELb0EEENS1_19SingleTileSchedulerILb1ELb0ELb0ELi128EEEEEEEEEvNT_6ParamsE) ;  /* 0xfff9ad803e007950 */ /* 0x000fea0003c3ffff */
        .type           $_ZN7cutlass13device_kernelIN5flash19enable_sm80_to_sm89INS1_16FlashAttnBwdSm80INS1_25CollectiveMainloopBwdSm80ILi2ELi2EN4cute5tupleIJNS5_1CILi128EEES8_NS7_ILi64EEEEEENS_10bfloat16_tEfNS_4arch4Sm80ELb0ELb0ELb1ELb1ELb0ELb0ELb0ELb0ELi2ELi4ELi4ELi4ELb0EEENS1_24CollectiveEpilogueBwdGQAISA_fSD_Li256ELb1ELb0EEENS1_19SingleTileSchedulerILb1ELb0ELb0ELi128EEEEEEEEEvNT_6ParamsE$_ZZZN5flash25CollectiveMainloopBwdSm80ILi2ELi2EN4cute5tupleIJNS1_1CILi128EEES4_NS3_ILi64EEEEEEN7cutlass10bfloat16_tEfNS7_4arch4Sm80ELb0ELb0ELb1ELb1ELb0ELb0ELb0ELb0ELi2ELi4ELi4ELi4ELb0EE3mmaINS_16FlashAttnBwdSm80ISB_NS_24CollectiveEpilogueBwdGQAIS6_fSA_Li256ELb1ELb0EEENS_19SingleTileSchedulerILb1ELb0ELb0ELi128EEEE13SharedStorageENS1_6TensorINS1_11ArrayEngineIfLm32EEENS1_6LayoutINS2_IJNS2_IJNS3_ILi2EEESO_EEESO_NS3_ILi4EEEEEENS2_IJNS2_IJNS3_ILi1EEESO_EEESQ_NS3_ILi8EEEEEEEEEEEEbRKNSB_6ParamsERT0_S12_iNS2_IJiiiEEERT_ENKUliT_E_clIZSC_ISJ_SX_EbS10_S12_S12_iS13_S15_EUlRS16_iE_EEDaiS16_ENKUlvE0_clEv,@function
        .size           $_ZN7cutlass13device_kernelIN5flash19enable_sm80_to_sm89INS1_16FlashAttnBwdSm80INS1_25CollectiveMainloopBwdSm80ILi2ELi2EN4cute5tupleIJNS5_1CILi128EEES8_NS7_ILi64EEEEEENS_10bfloat16_tEfNS_4arch4Sm80ELb0ELb0ELb1ELb1ELb0ELb0ELb0ELb0ELi2ELi4ELi4ELi4ELb0EEENS1_24CollectiveEpilogueBwdGQAISA_fSD_Li256ELb1ELb0EEENS1_19SingleTileSchedulerILb1ELb0ELb0ELi128EEEEEEEEEvNT_6ParamsE$_ZZZN5flash25CollectiveMainloopBwdSm80ILi2ELi2EN4cute5tupleIJNS1_1CILi128EEES4_NS3_ILi64EEEEEEN7cutlass10bfloat16_tEfNS7_4arch4Sm80ELb0ELb0ELb1ELb1ELb0ELb0ELb0ELb0ELi2ELi4ELi4ELi4ELb0EE3mmaINS_16FlashAttnBwdSm80ISB_NS_24CollectiveEpilogueBwdGQAIS6_fSA_Li256ELb1ELb0EEENS_19SingleTileSchedulerILb1ELb0ELb0ELi128EEEE13SharedStorageENS1_6TensorINS1_11ArrayEngineIfLm32EEENS1_6LayoutINS2_IJNS2_IJNS3_ILi2EEESO_EEESO_NS3_ILi4EEEEEENS2_IJNS2_IJNS3_ILi1EEESO_EEESQ_NS3_ILi8EEEEEEEEEEEEbRKNSB_6ParamsERT0_S12_iNS2_IJiiiEEERT_ENKUliT_E_clIZSC_ISJ_SX_EbS10_S12_S12_iS13_S15_EUlRS16_iE_EEDaiS16_ENKUlvE0_clEv,($_ZN7cutlass13device_kernelIN5flash19enable_sm80_to_sm89INS1_16FlashAttnBwdSm80INS1_25CollectiveMainloopBwdSm80ILi2ELi2EN4cute5tupleIJNS5_1CILi128EEES8_NS7_ILi64EEEEEENS_10bfloat16_tEfNS_4arch4Sm80ELb0ELb0ELb1ELb1ELb0ELb0ELb0ELb0ELi2ELi4ELi4ELi4ELb0EEENS1_24CollectiveEpilogueBwdGQAISA_fSD_Li256ELb1ELb0EEENS1_19SingleTileSchedulerILb1ELb0ELb0ELi128EEEEEEEEEvNT_6ParamsE$_ZZZN5flash25CollectiveMainloopBwdSm80ILi2ELi2EN4cute5tupleIJNS1_1CILi128EEES4_NS3_ILi64EEEEEEN7cutlass10bfloat16_tEfNS7_4arch4Sm80ELb0ELb0ELb1ELb1ELb0ELb0ELb0ELb0ELi2ELi4ELi4ELi4ELb0EE3mmaINS_16FlashAttnBwdSm80ISB_NS_24CollectiveEpilogueBwdGQAIS6_fSA_Li256ELb1ELb0EEENS_19SingleTileSchedulerILb1ELb0ELb0ELi128EEEE13SharedStorageENS1_6TensorINS1_11ArrayEngineIfLm32EEENS1_6LayoutINS2_IJNS2_IJNS3_ILi2EEESO_EEESO_NS3_ILi4EEEEEENS2_IJNS2_IJNS3_ILi1EEESO_EEESQ_NS3_ILi8EEEEEEEEEEEEbRKNSB_6ParamsERT0_S12_iNS2_IJiiiEEERT_ENKUliT_E_clIZSC_ISJ_SX_EbS10_S12_S12_iS13_S15_EUlRS16_iE_EEDaiS16_ENKUlvE1_clEv - $_ZN7cutlass13device_kernelIN5flash19enable_sm80_to_sm89INS1_16FlashAttnBwdSm80INS1_25CollectiveMainloopBwdSm80ILi2ELi2EN4cute5tupleIJNS5_1CILi128EEES8_NS7_ILi64EEEEEENS_10bfloat16_tEfNS_4arch4Sm80ELb0ELb0ELb1ELb1ELb0ELb0ELb0ELb0ELi2ELi4ELi4ELi4ELb0EEENS1_24CollectiveEpilogueBwdGQAISA_fSD_Li256ELb1ELb0EEENS1_19SingleTileSchedulerILb1ELb0ELb0ELi128EEEEEEEEEvNT_6ParamsE$_ZZZN5flash25CollectiveMainloopBwdSm80ILi2ELi2EN4cute5tupleIJNS1_1CILi128EEES4_NS3_ILi64EEEEEEN7cutlass10bfloat16_tEfNS7_4arch4Sm80ELb0ELb0ELb1ELb1ELb0ELb0ELb0ELb0ELi2ELi4ELi4ELi4ELb0EE3mmaINS_16FlashAttnBwdSm80ISB_NS_24CollectiveEpilogueBwdGQAIS6_fSA_Li256ELb1ELb0EEENS_19SingleTileSchedulerILb1ELb0ELb0ELi128EEEE13SharedStorageENS1_6TensorINS1_11ArrayEngineIfLm32EEENS1_6LayoutINS2_IJNS2_IJNS3_ILi2EEESO_EEESO_NS3_ILi4EEEEEENS2_IJNS2_IJNS3_ILi1EEESO_EEESQ_NS3_ILi8EEEEEEEEEEEEbRKNSB_6ParamsERT0_S12_iNS2_IJiiiEEERT_ENKUliT_E_clIZSC_ISJ_SX_EbS10_S12_S12_iS13_S15_EUlRS16_iE_EEDaiS16_ENKUlvE0_clEv)
$_ZN7cutlass13device_kernelIN5flash19enable_sm80_to_sm89INS1_16FlashAttnBwdSm80INS1_25CollectiveMainloopBwdSm80ILi2ELi2EN4cute5tupleIJNS5_1CILi128EEES8_NS7_ILi64EEEEEENS_10bfloat16_tEfNS_4arch4Sm80ELb0ELb0ELb1ELb1ELb0ELb0ELb0ELb0ELi2ELi4ELi4ELi4ELb0EEENS1_24CollectiveEpilogueBwdGQAISA_fSD_Li256ELb1ELb0EEENS1_19SingleTileSchedulerILb1ELb0ELb0ELi128EEEEEEEEEvNT_6ParamsE$_ZZZN5flash25CollectiveMainloopBwdSm80ILi2ELi2EN4cute5tupleIJNS1_1CILi128EEES4_NS3_ILi64EEEEEEN7cutlass10bfloat16_tEfNS7_4arch4Sm80ELb0ELb0ELb1ELb1ELb0ELb0ELb0ELb0ELi2ELi4ELi4ELi4ELb0EE3mmaINS_16FlashAttnBwdSm80ISB_NS_24CollectiveEpilogueBwdGQAIS6_fSA_Li256ELb1ELb0EEENS_19SingleTileSchedulerILb1ELb0ELb0ELi128EEEE13SharedStorageENS1_6TensorINS1_11ArrayEngineIfLm32EEENS1_6LayoutINS2_IJNS2_IJNS3_ILi2EEESO_EEESO_NS3_ILi4EEEEEENS2_IJNS2_IJNS3_ILi1EEESO_EEESQ_NS3_ILi8EEEEEEEEEEEEbRKNSB_6ParamsERT0_S12_iNS2_IJiiiEEERT_ENKUliT_E_clIZSC_ISJ_SX_EbS10_S12_S12_iS13_S15_EUlRS16_iE_EEDaiS16_ENKUlvE0_clEv:
[----:B------:R-:W-:-:S05]  /*65280*/  IADD3 R3, R16, -c[0x0][0x20], RZ ;  /* 0x8000080010037a10 */ /* 0x000fca0007ffe0ff */
[----:B------:R-:W-:-:S05]  /*65290*/  IMAD R3, R10, 0x4, R3 ;  /* 0x000000040a037824 */ /* 0x000fca00078e0203 */
[----:B------:R1:W5:Y:S02]  /*652a0*/  LDL R4, [R3] ;  /* 0x0000000003047983 */ /* 0x0003640000100800 */
[----:B-1----:R-:W-:-:S04]  /*652b0*/  MOV R3, 0x0 ;  /* 0x0000000000037802 */ /* 0x002fc80000000f00 */
[----:B------:R-:W-:Y:S05]  /*652c0*/  RET.REL.NODEC R2 `(_ZN7cutlass13device_kernelIN5flash19enable_sm80_to_sm89INS1_16FlashAttnBwdSm80INS1_25CollectiveMainloopBwdSm80ILi2ELi2EN4cute5tupleIJNS5_1CILi128EEES8_NS7_ILi64EEEEEENS_10bfloat16_tEfNS_4arch4Sm80ELb0ELb0ELb1ELb1ELb0ELb0ELb0ELb0ELi2ELi4ELi4ELi4ELb0EEENS1_24CollectiveEpilogueBwdGQAISA_fSD_Li256ELb1ELb0EEENS1_19SingleTileSchedulerILb1ELb0ELb0ELi128EEEEEEEEEvNT_6ParamsE) ;  /* 0xfff9ad3002007950 */ /* 0x000fea0003c3ffff */
        .type           $_ZN7cutlass13device_kernelIN5flash19enable_sm80_to_sm89INS1_16FlashAttnBwdSm80INS1_25CollectiveMainloopBwdSm80ILi2ELi2EN4cute5tupleIJNS5_1CILi128EEES8_NS7_ILi64EEEEEENS_10bfloat16_tEfNS_4arch4Sm80ELb0ELb0ELb1ELb1ELb0ELb0ELb0ELb0ELi2ELi4ELi4ELi4ELb0EEENS1_24CollectiveEpilogueBwdGQAISA_fSD_Li256ELb1ELb0EEENS1_19SingleTileSchedulerILb1ELb0ELb0ELi128EEEEEEEEEvNT_6ParamsE$_ZZZN5flash25CollectiveMainloopBwdSm80ILi2ELi2EN4cute5tupleIJNS1_1CILi128EEES4_NS3_ILi64EEEEEEN7cutlass10bfloat16_tEfNS7_4arch4Sm80ELb0ELb0ELb1ELb1ELb0ELb0ELb0ELb0ELi2ELi4ELi4ELi4ELb0EE3mmaINS_16FlashAttnBwdSm80ISB_NS_24CollectiveEpilogueBwdGQAIS6_fSA_Li256ELb1ELb0EEENS_19SingleTileSchedulerILb1ELb0ELb0ELi128EEEE13SharedStorageENS1_6TensorINS1_11ArrayEngineIfLm32EEENS1_6LayoutINS2_IJNS2_IJNS3_ILi2EEESO_EEESO_NS3_ILi4EEEEEENS2_IJNS2_IJNS3_ILi1EEESO_EEESQ_NS3_ILi8EEEEEEEEEEEEbRKNSB_6ParamsERT0_S12_iNS2_IJiiiEEERT_ENKUliT_E_clIZSC_ISJ_SX_EbS10_S12_S12_iS13_S15_EUlRS16_iE_EEDaiS16_ENKUlvE1_clEv,@function
        .size           $_ZN7cutlass13device_kernelIN5flash19enable_sm80_to_sm89INS1_16FlashAttnBwdSm80INS1_25CollectiveMainloopBwdSm80ILi2ELi2EN4cute5tupleIJNS5_1CILi128EEES8_NS7_ILi64EEEEEENS_10bfloat16_tEfNS_4arch4Sm80ELb0ELb0ELb1ELb1ELb0ELb0ELb0ELb0ELi2ELi4ELi4ELi4ELb0EEENS1_24CollectiveEpilogueBwdGQAISA_fSD_Li256ELb1ELb0EEENS1_19SingleTileSchedulerILb1ELb0ELb0ELi128EEEEEEEEEvNT_6ParamsE$_ZZZN5flash25CollectiveMainloopBwdSm80ILi2ELi2EN4cute5tupleIJNS1_1CILi128EEES4_NS3_ILi64EEEEEEN7cutlass10bfloat16_tEfNS7_4arch4Sm80ELb0ELb0ELb1ELb1ELb0ELb0ELb0ELb0ELi2ELi4ELi4ELi4ELb0EE3mmaINS_16FlashAttnBwdSm80ISB_NS_24CollectiveEpilogueBwdGQAIS6_fSA_Li256ELb1ELb0EEENS_19SingleTileSchedulerILb1ELb0ELb0ELi128EEEE13SharedStorageENS1_6TensorINS1_11ArrayEngineIfLm32EEENS1_6LayoutINS2_IJNS2_IJNS3_ILi2EEESO_EEESO_NS3_ILi4EEEEEENS2_IJNS2_IJNS3_ILi1EEESO_EEESQ_NS3_ILi8EEEEEEEEEEEEbRKNSB_6ParamsERT0_S12_iNS2_IJiiiEEERT_ENKUliT_E_clIZSC_ISJ_SX_EbS10_S12_S12_iS13_S15_EUlRS16_iE_EEDaiS16_ENKUlvE1_clEv,($_ZN7cutlass13device_kernelIN5flash19enable_sm80_to_sm89INS1_16FlashAttnBwdSm80INS1_25CollectiveMainloopBwdSm80ILi2ELi2EN4cute5tupleIJNS5_1CILi128EEES8_NS7_ILi64EEEEEENS_10bfloat16_tEfNS_4arch4Sm80ELb0ELb0ELb1ELb1ELb0ELb0ELb0ELb0ELi2ELi4ELi4ELi4ELb0EEENS1_24CollectiveEpilogueBwdGQAISA_fSD_Li256ELb1ELb0EEENS1_19SingleTileSchedulerILb1ELb0ELb0ELi128EEEEEEEEEvNT_6ParamsE$__fAtomicAdd - $_ZN7cutlass13device_kernelIN5flash19enable_sm80_to_sm89INS1_16FlashAttnBwdSm80INS1_25CollectiveMainloopBwdSm80ILi2ELi2EN4cute5tupleIJNS5_1CILi128EEES8_NS7_ILi64EEEEEENS_10bfloat16_tEfNS_4arch4Sm80ELb0ELb0ELb1ELb1ELb0ELb0ELb0ELb0ELi2ELi4ELi4ELi4ELb0EEENS1_24CollectiveEpilogueBwdGQAISA_fSD_Li256ELb1ELb0EEENS1_19SingleTileSchedulerILb1ELb0ELb0ELi128EEEEEEEEEvNT_6ParamsE$_ZZZN5flash25CollectiveMainloopBwdSm80ILi2ELi2EN4cute5tupleIJNS1_1CILi128EEES4_NS3_ILi64EEEEEEN7cutlass10bfloat16_tEfNS7_4arch4Sm80ELb0ELb0ELb1ELb1ELb0ELb0ELb0ELb0ELi2ELi4ELi4ELi4ELb0EE3mmaINS_16FlashAttnBwdSm80ISB_NS_24CollectiveEpilogueBwdGQAIS6_fSA_Li256ELb1ELb0EEENS_19SingleTileSchedulerILb1ELb0ELb0ELi128EEEE13SharedStorageENS1_6TensorINS1_11ArrayEngineIfLm32EEENS1_6LayoutINS2_IJNS2_IJNS3_ILi2EEESO_EEESO_NS3_ILi4EEEEEENS2_IJNS2_IJNS3_ILi1EEESO_EEESQ_NS3_ILi8EEEEEEEEEEEEbRKNSB_6ParamsERT0_S12_iNS2_IJiiiEEERT_ENKUliT_E_clIZSC_ISJ_SX_EbS10_S12_S12_iS13_S15_EUlRS16_iE_EEDaiS16_ENKUlvE1_clEv)
$_ZN7cutlass13device_kernelIN5flash19enable_sm80_to_sm89INS1_16FlashAttnBwdSm80INS1_25CollectiveMainloopBwdSm80ILi2ELi2EN4cute5tupleIJNS5_1CILi128EEES8_NS7_ILi64EEEEEENS_10bfloat16_tEfNS_4arch4Sm80ELb0ELb0ELb1ELb1ELb0ELb0ELb0ELb0ELi2ELi4ELi4ELi4ELb0EEENS1_24CollectiveEpilogueBwdGQAISA_fSD_Li256ELb1ELb0EEENS1_19SingleTileSchedulerILb1ELb0ELb0ELi128EEEEEEEEEvNT_6ParamsE$_ZZZN5flash25CollectiveMainloopBwdSm80ILi2ELi2EN4cute5tupleIJNS1_1CILi128EEES4_NS3_ILi64EEEEEEN7cutlass10bfloat16_tEfNS7_4arch4Sm80ELb0ELb0ELb1ELb1ELb0ELb0ELb0ELb0ELi2ELi4ELi4ELi4ELb0EE3mmaINS_16FlashAttnBwdSm80ISB_NS_24CollectiveEpilogueBwdGQAIS6_fSA_Li256ELb1ELb0EEENS_19SingleTileSchedulerILb1ELb0ELb0ELi128EEEE13SharedStorageENS1_6TensorINS1_11ArrayEngineIfLm32EEENS1_6LayoutINS2_IJNS2_IJNS3_ILi2EEESO_EEESO_NS3_ILi4EEEEEENS2_IJNS2_IJNS3_ILi1EEESO_EEESQ_NS3_ILi8EEEEEEEEEEEEbRKNSB_6ParamsERT0_S12_iNS2_IJiiiEEERT_ENKUliT_E_clIZSC_ISJ_SX_EbS10_S12_S12_iS13_S15_EUlRS16_iE_EEDaiS16_ENKUlvE1_clEv:
[----:B------:R-:W-:-:S05]  /*652d0*/  IADD3 R3, R7, -c[0x0][0x20], RZ ;  /* 0x8000080007037a10 */ /* 0x000fca0007ffe0ff */
[----:B------:R-:W-:-:S05]  /*652e0*/  IMAD R3, R10, 0x4, R3 ;  /* 0x000000040a037824 */ /* 0x000fca00078e0203 */
[----:B------:R1:W5:Y:S02]  /*652f0*/  LDL R4, [R3] ;  /* 0x0000000003047983 */ /* 0x0003640000100800 */
[----:B-1----:R-:W-:-:S04]  /*65300*/  MOV R3, 0x0 ;  /* 0x0000000000037802 */ /* 0x002fc80000000f00 */
[----:B------:R-:W-:Y:S05]  /*65310*/  RET.REL.NODEC R2 `(_ZN7cutlass13device_kernelIN5flash19enable_sm80_to_sm89INS1_16FlashAttnBwdSm80INS1_25CollectiveMainloopBwdSm80ILi2ELi2EN4cute5tupleIJNS5_1CILi128EEES8_NS7_ILi64EEEEEENS_10bfloat16_tEfNS_4arch4Sm80ELb0ELb0ELb1ELb1ELb0ELb0ELb0ELb0ELi2ELi4ELi4ELi4ELb0EEENS1_24CollectiveEpilogueBwdGQAISA_fSD_Li256ELb1ELb0EEENS1_19SingleTileSchedulerILb1ELb0ELb0ELi128EEEEEEEEEvNT_6ParamsE) ;  /* 0xfff9ace002007950 */ /* 0x000fea0003c3ffff */
        .type           $_ZN7cutlass13device_kernelIN5flash19enable_sm80_to_sm89INS1_16FlashAttnBwdSm80INS1_25CollectiveMainloopBwdSm80ILi2ELi2EN4cute5tupleIJNS5_1CILi128EEES8_NS7_ILi64EEEEEENS_10bfloat16_tEfNS_4arch4Sm80ELb0ELb0ELb1ELb1ELb0ELb0ELb0ELb0ELi2ELi4ELi4ELi4ELb0EEENS1_24CollectiveEpilogueBwdGQAISA_fSD_Li256ELb1ELb0EEENS1_19SingleTileSchedulerILb1ELb0ELb0ELi128EEEEEEEEEvNT_6ParamsE$__fAtomicAdd,@function
        .size           $_ZN7cutlass13device_kernelIN5flash19enable_sm80_to_sm89INS1_16FlashAttnBwdSm80INS1_25CollectiveMainloopBwdSm80ILi2ELi2EN4cute5tupleIJNS5_1CILi128EEES8_NS7_ILi64EEEEEENS_10bfloat16_tEfNS_4arch4Sm80ELb0ELb0ELb1ELb1ELb0ELb0ELb0ELb0ELi2ELi4ELi4ELi4ELb0EEENS1_24CollectiveEpilogueBwdGQAISA_fSD_Li256ELb1ELb0EEENS1_19SingleTileSchedulerILb1ELb0ELb0ELi128EEEEEEEEEvNT_6ParamsE$__fAtomicAdd,($_ZN7cutlass13device_kernelIN5flash19enable_sm80_to_sm89INS1_16FlashAttnBwdSm80INS1_25CollectiveMainloopBwdSm80ILi2ELi2EN4cute5tupleIJNS5_1CILi128EEES8_NS7_ILi64EEEEEENS_10bfloat16_tEfNS_4arch4Sm80ELb0ELb0ELb1ELb1ELb0ELb0ELb0ELb0ELi2ELi4ELi4ELi4ELb0EEENS1_24CollectiveEpilogueBwdGQAISA_fSD_Li256ELb1ELb0EEENS1_19SingleTileSchedulerILb1ELb0ELb0ELi128EEEEEEEEEvNT_6ParamsE$exp2f - $_ZN7cutlass13device_kernelIN5flash19enable_sm80_to_sm89INS1_16FlashAttnBwdSm80INS1_25CollectiveMainloopBwdSm80ILi2ELi2EN4cute5tupleIJNS5_1CILi128EEES8_NS7_ILi64EEEEEENS_10bfloat16_tEfNS_4arch4Sm80ELb0ELb0ELb1ELb1ELb0ELb0ELb0ELb0ELi2ELi4ELi4ELi4ELb0EEENS1_24CollectiveEpilogueBwdGQAISA_fSD_Li256ELb1ELb0EEENS1_19SingleTileSchedulerILb1ELb0ELb0ELi128EEEEEEEEEvNT_6ParamsE$__fAtomicAdd)
$_ZN7cutlass13device_kernelIN5flash19enable_sm80_to_sm89INS1_16FlashAttnBwdSm80INS1_25CollectiveMainloopBwdSm80ILi2ELi2EN4cute5tupleIJNS5_1CILi128EEES8_NS7_ILi64EEEEEENS_10bfloat16_tEfNS_4arch4Sm80ELb0ELb0ELb1ELb1ELb0ELb0ELb0ELb0ELi2ELi4ELi4ELi4ELb0EEENS1_24CollectiveEpilogueBwdGQAISA_fSD_Li256ELb1ELb0EEENS1_19SingleTileSchedulerILb1ELb0ELb0ELi128EEEEEEEEEvNT_6ParamsE$__fAtomicAdd:
[----:B------:R-:W-:Y:S02]  /*65320*/  ULDC.64 UR8, c[0x0][0x118] ;  /* 0x0000460000087ab9 */ /* 0x000fe40000000a00 */
[----:B------:R-:W2:Y:S01]  /*65330*/  ATOM.E.ADD.F32.FTZ.RN.STRONG.GPU P0, RZ, [R14.64], R5 ;  /* 0x000000050eff798a */ /* 0x000ea2000810e7c8 */
[----:B------:R-:W-:Y:S02]  /*65340*/  MOV R13, 0x0 ;  /* 0x00000000000d7802 */ /* 0x000fe40000000f00 */
[----:B------:R-:W-:Y:S02]  /*65350*/  MOV R9, R5 ;  /* 0x0000000500097202 */ /* 0x000fe40000000f00 */
[----:B--2---:R-:W-:Y:S05]  /*65360*/  @P0 RET.REL.NODEC R12 `(_ZN7cutlass13device_kernelIN5flash19enable_sm80_to_sm89INS1_16FlashAttnBwdSm80INS1_25CollectiveMainloopBwdSm80ILi2ELi2EN4cute5tupleIJNS5_1CILi128EEES8_NS7_ILi64EEEEEENS_10bfloat16_tEfNS_4arch4Sm80ELb0ELb0ELb1ELb1ELb0ELb0ELb0ELb0ELi2ELi4ELi4ELi4ELb0EEENS1_24CollectiveEpilogueBwdGQAISA_fSD_Li256ELb1ELb0EEENS1_19SingleTileSchedulerILb1ELb0ELb0ELi128EEEEEEEEEvNT_6ParamsE) ;  /* 0xfff9ac900c000950 */ /* 0x004fea0003c3ffff */
[----:B------:R-:W1:Y:S02]  /*65370*/  QSPC.E.S P0, RZ, [R14] ;  /* 0x000000000eff73aa */ /* 0x000e640000000500 */
[----:B-1----:R-:W-:Y:S05]  /*65380*/  @!P0 BRA `(.L_x_1399) ;  /* 0x0000008000008947 */ /* 0x002fea0003800000 */
[----:B------:R-:W-:-:S05]  /*65390*/  LOP3.LUT R8, R14, 0xffffff, RZ, 0xc0, !PT ;  /* 0x00ffffff0e087812 */ /* 0x000fca00078ec0ff */
.L_x_1400:
[----:B------:R-:W1:Y:S02]  /*653a0*/  LDS R4, [R8] ;  /* 0x0000000008047984 */ /* 0x000e640000000800 */
[----:B-1----:R-:W-:-:S06]  /*653b0*/  FADD R5, R9, R4 ;  /* 0x0000000409057221 */ /* 0x002fcc0000000000 */
[----:B------:R-:W1:Y:S02]  /*653c0*/  ATOMS.CAST.SPIN R5, [R8], R4, R5 ;  /* 0x000000040805738d */ /* 0x000e640001800005 */
[----:B-1----:R-:W-:-:S13]  /*653d0*/  ISETP.EQ.U32.AND P0, PT, R5, 0x1, PT ;  /* 0x000000010500780c */ /* 0x002fda0003f02070 */
[----:B------:R-:W-:Y:S05]  /*653e0*/  @!P0 BRA `(.L_x_1400) ;  /* 0xffffffb000008947 */ /* 0x000fea000383ffff */
[----:B------:R-:W-:-:S04]  /*653f0*/  MOV R13, 0x0 ;  /* 0x00000000000d7802 */ /* 0x000fc80000000f00 */
[----:B------:R-:W-:Y:S05]  /*65400*/  RET.REL.NODEC R12 `(_ZN7cutlass13device_kernelIN5flash19enable_sm80_to_sm89INS1_16FlashAttnBwdSm80INS1_25CollectiveMainloopBwdSm80ILi2ELi2EN4cute5tupleIJNS5_1CILi128EEES8_NS7_ILi64EEEEEENS_10bfloat16_tEfNS_4arch4Sm80ELb0ELb0ELb1ELb1ELb0ELb0ELb0ELb0ELi2ELi4ELi4ELi4ELb0EEENS1_24CollectiveEpilogueBwdGQAISA_fSD_Li256ELb1ELb0EEENS1_19SingleTileSchedulerILb1ELb0ELb0ELi128EEEEEEEEEvNT_6ParamsE) ;  /* 0xfff9abf00c007950 */ /* 0x000fea0003c3ffff */
.L_x_1399:
[----:B------:R-:W2:Y:S01]  /*65410*/  LD.E R4, [R14.64] ;  /* 0x000000080e047980 */ /* 0x000ea2000c101900 */
[----:B------:R-:W-:Y:S01]  /*65420*/  MOV R13, 0x0 ;  /* 0x00000000000d7802 */ /* 0x000fe20000000f00 */
[----:B--2---:R-:W-:-:S05]  /*65430*/  FADD R9, R9, R4 ;  /* 0x0000000409097221 */ /* 0x004fca0000000000 */
[----:B------:R1:W-:Y:S01]  /*65440*/  ST.E [R14.64], R9 ;  /* 0x000000090e007985 */ /* 0x0003e2000c101908 */
[----:B------:R-:W-:Y:S05]  /*65450*/  RET.REL.NODEC R12 `(_ZN7cutlass13device_kernelIN5flash19enable_sm80_to_sm89INS1_16FlashAttnBwdSm80INS1_25CollectiveMainloopBwdSm80ILi2ELi2EN4cute5tupleIJNS5_1CILi128EEES8_NS7_ILi64EEEEEENS_10bfloat16_tEfNS_4arch4Sm80ELb0ELb0ELb1ELb1ELb0ELb0ELb0ELb0ELi2ELi4ELi4ELi4ELb0EEENS1_24CollectiveEpilogueBwdGQAISA_fSD_Li256ELb1ELb0EEENS1_19SingleTileSchedulerILb1ELb0ELb0ELi128EEEEEEEEEvNT_6ParamsE) ;  /* 0xfff9aba00c007950 */ /* 0x000fea0003c3ffff */
        .type           $_ZN7cutlass13device_kernelIN5flash19enable_sm80_to_sm89INS1_16FlashAttnBwdSm80INS1_25CollectiveMainloopBwdSm80ILi2ELi2EN4cute5tupleIJNS5_1CILi128EEES8_NS7_ILi64EEEEEENS_10bfloat16_tEfNS_4arch4Sm80ELb0ELb0ELb1ELb1ELb0ELb0ELb0ELb0ELi2ELi4ELi4ELi4ELb0EEENS1_24CollectiveEpilogueBwdGQAISA_fSD_Li256ELb1ELb0EEENS1_19SingleTileSchedulerILb1ELb0ELb0ELi128EEEEEEEEEvNT_6ParamsE$exp2f,@function
        .size           $_ZN7cutlass13device_kernelIN5flash19enable_sm80_to_sm89INS1_16FlashAttnBwdSm80INS1_25CollectiveMainloopBwdSm80ILi2ELi2EN4cute5tupleIJNS5_1CILi128EEES8_NS7_ILi64EEEEEENS_10bfloat16_tEfNS_4arch4Sm80ELb0ELb0ELb1ELb1ELb0ELb0ELb0ELb0ELi2ELi4ELi4ELi4ELb0EEENS1_24CollectiveEpilogueBwdGQAISA_fSD_Li256ELb1ELb0EEENS1_19SingleTileSchedulerILb1ELb0ELb0ELi128EEEEEEEEEvNT_6ParamsE$exp2f,(.L_x_7648 - $_ZN7cutlass13device_kernelIN5flash19enable_sm80_to_sm89INS1_16FlashAttnBwdSm80INS1_25CollectiveMainloopBwdSm80ILi2ELi2EN4cute5tupleIJNS5_1CILi128EEES8_NS7_ILi64EEEEEENS_10bfloat16_tEfNS_4arch4Sm80ELb0ELb0ELb1ELb1ELb0ELb0ELb0ELb0ELi2ELi4ELi4ELi4ELb0EEENS1_24CollectiveEpilogueBwdGQAISA_fSD_Li256ELb1ELb0EEENS1_19SingleTileSchedulerILb1ELb0ELb0ELi128EEEEEEEEEvNT_6ParamsE$exp2f)
$_ZN7cutlass13device_kernelIN5flash19enable_sm80_to_sm89INS1_16FlashAttnBwdSm80INS1_25CollectiveMainloopBwdSm80ILi2ELi2EN4cute5tupleIJNS5_1CILi128EEES8_NS7_ILi64EEEEEENS_10bfloat16_tEfNS_4arch4Sm80ELb0ELb0ELb1ELb1ELb0ELb0ELb0ELb0ELi2ELi4ELi4ELi4ELb0EEENS1_24CollectiveEpilogueBwdGQAISA_fSD_Li256ELb1ELb0EEENS1_19SingleTileSchedulerILb1ELb0ELb0ELi128EEEEEEEEEvNT_6ParamsE$exp2f:
[----:B------:R-:W1:Y:S01]  /*65460*/  MUFU.EX2 R6, R6 ;  /* 0x0000000600067308 */ /* 0x000e620000000800 */
[----:B------:R-:W-:-:S04]  /*65470*/  MOV R3, 0x0 ;  /* 0x0000000000037802 */ /* 0x000fc80000000f00 */
[----:B------:R-:W-:Y:S05]  /*65480*/  RET.REL.NODEC R2 `(_ZN7cutlass13device_kernelIN5flash19enable_sm80_to_sm89INS1_16FlashAttnBwdSm80INS1_25CollectiveMainloopBwdSm80ILi2ELi2EN4cute5tupleIJNS5_1CILi128EEES8_NS7_ILi64EEEEEENS_10bfloat16_tEfNS_4arch4Sm80ELb0ELb0ELb1ELb1ELb0ELb0ELb0ELb0ELi2ELi4ELi4ELi4ELb0EEENS1_24CollectiveEpilogueBwdGQAISA_fSD_Li256ELb1ELb0EEENS1_19SingleTileSchedulerILb1ELb0ELb0ELi128EEEEEEEEEvNT_6ParamsE) ;  /* 0xfff9ab7002007950 */ /* 0x000fea0003c3ffff */
.L_x_1401:
        /* <DEDUP_REMOVED lines=15> */
.L_x_7648:


//--------------------- .text._ZN7cutlass13device_kernelIN5flash19enable_sm80_to_sm89INS1_16FlashAttnBwdSm80INS1_25CollectiveMainloopBwdSm80ILi2ELi2EN4cute5tupleIJNS5_1CILi128EEES8_NS7_ILi64EEEEEENS_10bfloat16_tEfNS_4arch4Sm80ELb0ELb0ELb1ELb1ELb1ELb0ELb0ELb0ELi2ELi4ELi4ELi4ELb0EEENS1_24CollectiveEpilogueBwdGQAISA_fSD_Li256ELb1ELb1EEENS1_19SingleTileSchedulerILb1ELb0ELb0ELi128EEEEEEEEEvNT_6ParamsE --------------------------
	.section	.text._ZN7cutlass13device_kernelIN5flash19enable_sm80_to_sm89INS1_16FlashAttnBwdSm80INS1_25CollectiveMainloopBwdSm80ILi2ELi2EN4cute5tupleIJNS5_1CILi128EEES8_NS7_ILi64EEEEEENS_10bfloat16_tEfNS_4arch4Sm80ELb0ELb0ELb1ELb1ELb1ELb0ELb0ELb0ELi2ELi4ELi4ELi4ELb0EEENS1_24CollectiveEpilogueBwdGQAISA_fSD_Li256ELb1ELb1EEENS1_19SingleTileSchedulerILb1ELb0ELb0ELi128EEEEEEEEEvNT_6ParamsE,"ax",@progbits
	.sectioninfo	@"SHI_REGISTERS=128"
	.align	128
.text._ZN7cutlass13device_kernelIN5flash19enable_sm80_to_sm89INS1_16FlashAttnBwdSm80INS1_25CollectiveMainloopBwdSm80ILi2ELi2EN4cute5tupleIJNS5_1CILi128EEES8_NS7_ILi64EEEEEENS_10bfloat16_tEfNS_4arch4Sm80ELb0ELb0ELb1ELb1ELb1ELb0ELb0ELb0ELi2ELi4ELi4ELi4ELb0EEENS1_24CollectiveEpilogueBwdGQAISA_fSD_Li256ELb1ELb1EEENS1_19SingleTileSchedulerILb1ELb0ELb0ELi128EEEEEEEEEvNT_6ParamsE:
        .type           _ZN7cutlass13device_kernelIN5flash19enable_sm80_to_sm89INS1_16FlashAttnBwdSm80INS1_25CollectiveMainloopBwdSm80ILi2ELi2EN4cute5tupleIJNS5_1CILi128EEES8_NS7_ILi64EEEEEENS_10bfloat16_tEfNS_4arch4Sm80ELb0ELb0ELb1ELb1ELb1ELb0ELb0ELb0ELi2ELi4ELi4ELi4ELb0EEENS1_24CollectiveEpilogueBwdGQAISA_fSD_Li256ELb1ELb1EEENS1_19SingleTileSchedulerILb1ELb0ELb0ELi128EEEEEEEEEvNT_6ParamsE,@function
        .size           _ZN7cutlass13device_kernelIN5flash19enable_sm80_to_sm89INS1_16FlashAttnBwdSm80INS1_25CollectiveMainloopBwdSm80ILi2ELi2EN4cute5tupleIJNS5_1CILi128EEES8_NS7_ILi64EEEEEENS_10bfloat16_tEfNS_4arch4Sm80ELb0ELb0ELb1ELb1ELb1ELb0ELb0ELb0ELi2ELi4ELi4ELi4ELb0EEENS1_24CollectiveEpilogueBwdGQAISA_fSD_Li256ELb1ELb1EEENS1_19SingleTileSchedulerILb1ELb0ELb0ELi128EEEEEEEEEvNT_6ParamsE,(.L_x_8042 - _ZN7cutlass13device_kernelIN5flash19enable_sm80_to_sm89INS1_16FlashAttnBwdSm80INS1_25CollectiveMainloopBwdSm80ILi2ELi2EN4cute5tupleIJNS5_1CILi128EEES8_NS7_ILi64EEEEEENS_10bfloat16_tEfNS_4arch4Sm80ELb0ELb0ELb1ELb1ELb1ELb0ELb0ELb0ELi2ELi4ELi4ELi4ELb0EEENS1_24CollectiveEpilogueBwdGQAISA_fSD_Li256ELb1ELb1EEENS1_19SingleTileSchedulerILb1ELb0ELb0ELi128EEEEEEEEEvNT_6ParamsE)
        .other          _ZN7cutlass13device_kernelIN5flash19enable_sm80_to_sm89INS1_16FlashAttnBwdSm80INS1_25CollectiveMainloopBwdSm80ILi2ELi2EN4cute5tupleIJNS5_1CILi128EEES8_NS7_ILi64EEEEEENS_10bfloat16_tEfNS_4arch4Sm80ELb0ELb0ELb1ELb1ELb1ELb0ELb0ELb0ELi2ELi4ELi4ELi4ELb0EEENS1_24CollectiveEpilogueBwdGQAISA_fSD_Li256ELb1ELb1EEENS1_19SingleTileSchedulerILb1ELb0ELb0ELi128EEEEEEEEEvNT_6ParamsE,@"STO_CUDA_ENTRY STV_DEFAULT"
_ZN7cutlass13device_kernelIN5flash19enable_sm80_to_sm89INS1_16FlashAttnBwdSm80INS1_25CollectiveMainloopBwdSm80ILi2ELi2EN4cute5tupleIJNS5_1CILi128EEES8_NS7_ILi64EEEEEENS_10bfloat16_tEfNS_4arch4Sm80ELb0ELb0ELb1ELb1ELb1ELb0ELb0ELb0ELi2ELi4ELi4ELi4ELb0EEENS1_24CollectiveEpilogueBwdGQAISA_fSD_Li256ELb1ELb1EEENS1_19SingleTileSchedulerILb1ELb0ELb0ELi128EEEEEEEEEvNT_6ParamsE:
        /* <DEDUP_REMOVED lines=18> */
.L_x_1403:
        /* <DEDUP_REMOVED lines=8> */
.L_x_1405:
[----:B------:R-:W-:Y:S02]  /*01a0*/  MOV R5, c[0x0][0x3ac] ;  /* 0x0000eb0000057a02 */ /* 0x000fe40000000f00 */
.L_x_1404:
[----:B------:R-:W2:Y:S02]  /*01b0*/  S2R R30, SR_CTAID.X ;  /* 0x00000000001e7919 */ /* 0x000ea40000002500 */
[----:B--2---:R-:W-:-:S05]  /*01c0*/  IMAD.SHL.U32 R0, R30, 0x80, RZ ;  /* 0x000000801e007824 */ /* 0x004fca00078e00ff */
[----:B-----5:R-:W-:-:S04]  /*01d0*/  ISETP.GE.AND P0, PT, R0, R5, PT ;  /* 0x000000050000720c */ /* 0x020fc80003f06270 */
[----:B------:R-:W-:Y:S01]  /*01e0*/  SEL R38, R38, 0xffffffff, !P0 ;  /* 0xffffffff26267807 */ /* 0x000fe20004000000 */
[----:B------:R-:W-:Y:S05]  /*01f0*/  BRA `(.L_x_1406) ;  /* 0x0000012000007947 */ /* 0x000fea0003800000 */
.L_x_1402:
[----:B------:R-:W-:-:S04]  /*0200*/  ISETP.NE.U32.AND P0, PT, RZ, c[0x0][0x3c8], PT ;  /* 0x0000f200ff007a0c */ /* 0x000fc80003f05070 */
[----:B------:R-:W-:-:S13]  /*0210*/  ISETP.NE.AND.EX P0, PT, RZ, c[0x0][0x3cc], PT, P0 ;  /* 0x0000f300ff007a0c */ /* 0x000fda0003f05300 */
[----:B------:R-:W-:Y:S05]  /*0220*/  @!P0 BRA `(.L_x_1407) ;  /* 0x0000002000008947 */ /* 0x000fea0003800000 */
[----:B------:R1:W5:Y:S01]  /*0230*/  LDG.E R5, [R4.64] ;  /* 0x0000000604057981 */ /* 0x000362000c1e1900 */
[----:B------:R-:W-:Y:S05]  /*0240*/  BRA `(.L_x_1408) ;  /* 0x0000009000007947 */ /* 0x000fea0003800000 */
.L_x_1407:
        /* <DEDUP_REMOVED lines=8> */
.L_x_1409:
[----:B------:R-:W-:Y:S02]  /*02d0*/  MOV R5, c[0x0][0x3ac] ;  /* 0x0000eb0000057a02 */ /* 0x000fe40000000f00 */
.L_x_1408:
[----:B------:R-:W2:Y:S02]  /*02e0*/  S2R R30, SR_CTAID.X ;  /* 0x00000000001e7919 */ /* 0x000ea40000002500 */
[----:B--2---:R-:W-:-:S05]  /*02f0*/  IMAD.SHL.U32 R0, R30, 0x80, RZ ;  /* 0x000000801e007824 */ /* 0x004fca00078e00ff */
[----:B-----5:R-:W-:-:S04]  /*0300*/  ISETP.GE.AND P0, PT, R0, R5, PT ;  /* 0x000000050000720c */ /* 0x020fc80003f06270 */
[----:B------:R-:W-:-:S04]  /*0310*/  SEL R38, R38, 0xffffffff, !P0 ;  /* 0xffffffff26267807 */ /* 0x000fc80004000000 */
.L_x_1406:
        /* <DEDUP_REMOVED lines=54> */
.L_x_1410:
[----:B-----5:R2:W-:Y:S01]  /*0680*/  STL [R0+0xc], R8 ;  /* 0x00000c0800007387 */ /* 0x0205e20000100800 */
[----:B------:R-:W-:-:S04]  /*0690*/  ISETP.NE.U32.AND P0, PT, RZ, c[0x0][0x2e0], PT ;  /* 0x0000b800ff007a0c */ /* 0x000fc80003f05070 */
[----:B------:R-:W-:-:S13]  /*06a0*/  ISETP.NE.AND.EX P0, PT, RZ, c[0x0][0x2e4], PT, P0 ;  /* 0x0000b900ff007a0c */ /* 0x000fda0003f05300 */
[----:B------:R-:W-:Y:S05]  /*06b0*/  @!P0 BRA `(.L_x_1411) ;  /* 0x0000003000008947 */ /* 0x000fea0003800000 */
[----:B------:R-:W-:-:S05]  /*06c0*/  IMAD.WIDE R2, R38, R3, c[0x0][0x2e0] ;  /* 0x0000b80026027625 */ /* 0x000fca00078e0203 */
[----:B------:R3:W5:Y:S01]  /*06d0*/  LDG.E R9, [R2.64] ;  /* 0x0000000602097981 */ /* 0x000762000c1e1900 */
[----:B------:R-:W-:Y:S05]  /*06e0*/  BRA `(.L_x_1412) ;  /* 0x0000005000007947 */ /* 0x000fea0003800000 */
.L_x_1411:
[----:B------:R-:W-:Y:S05]  /*06f0*/  @!P3 BRA `(.L_x_1412) ;  /* 0x000000400000b947 */ /* 0x000fea0003800000 */
[----:B------:R-:W-:-:S05]  /*0700*/  IMAD.WIDE R6, R38, R3, c[0x0][0x2d0] ;  /* 0x0000b40026067625 */ /* 0x000fca00078e0203 */
[----:B------:R-:W3:Y:S04]  /*0710*/  LDG.E R9, [R6.64] ;  /* 0x0000000606097981 */ /* 0x000ee8000c1e1900 */
[----:B------:R-:W3:Y:S02]  /*0720*/  LDG.E R2, [R6.64+0x4] ;  /* 0x0000040606027981 */ /* 0x000ee4000c1e1900 */
[----:B---3--:R-:W-:-:S04]  /*0730*/  IADD3 R9, -R9, R2, RZ ;  /* 0x0000000209097210 */ /* 0x008fc80007ffe1ff */
.L_x_1412:
        /* <DEDUP_REMOVED lines=10> */
[----:B------:R-:W-:Y:S01]  /*07e0*/  UMOV UR13, 0x7 ;  /* 0x00000007000d7882 */ /* 0x000fe20000000000 */
[----:B-123--:R-:W-:Y:S01]  /*07f0*/  IMAD.MOV.U32 R0, RZ, RZ, 0x1 ;  /* 0x00000001ff007424 */ /* 0x00efe200078e00ff */
[----:B------:R-:W-:Y:S01]  /*0800*/  ULDC.64 UR10, c[0x0][0x178] ;  /* 0x00005e00000a7ab9 */ /* 0x000fe20000000a00 */
[----:B------:R-:W-:Y:S01]  /*0810*/  IMAD.MOV.U32 R2, RZ, RZ, c[0x0][0x260] ;  /* 0x00009800ff027624 */ /* 0x000fe200078e00ff */
[----:B------:R-:W-:Y:S01]  /*0820*/  IADD3 R3, R3, 0x7f, RZ ;  /* 0x0000007f03037810 */ /* 0x000fe20007ffe0ff */
[----:B------:R-:W-:Y:S01]  /*0830*/  UMOV UR12, 0x5 ;  /* 0x00000005000c7882 */ /* 0x000fe20000000000 */
[----:B------:R-:W-:Y:S01]  /*0840*/  STL.U8 [R1+0x70], R0 ;  /* 0x0000700001007387 */ /* 0x000fe20000100000 */
[----:B------:R-:W-:Y:S01]  /*0850*/  USHF.L.U64.HI UR4, UR10, UR13, UR11 ;  /* 0x0000000d0a047299 */ /* 0x000fe2000801020b */
[----:B------:R-:W-:Y:S01]  /*0860*/  SHF.R.S32.HI R4, RZ, 0x1f, R3 ;  /* 0x0000001fff047819 */ /* 0x000fe20000011403 */
[----:B------:R-:W-:Y:S01]  /*0870*/  USHF.L.U64.HI UR11, UR10, UR12, UR11 ;  /* 0x0000000c0a0b7299 */ /* 0x000fe2000801020b */
[----:B------:R1:W-:Y:S01]  /*0880*/  STL.U8 [R1+0x71], R0 ;  /* 0x0000710001007387 */ /* 0x0003e20000100000 */
[----:B------:R-:W-:Y:S01]  /*0890*/  IADD3 R2, R2, 0x7f, RZ ;  /* 0x0000007f02027810 */ /* 0x000fe20007ffe0ff */
[----:B------:R-:W-:Y:S01]  /*08a0*/  USHF.L.U32 UR8, UR10, 0x5, URZ ;  /* 0x000000050a087899 */ /* 0x000fe2000800063f */
[----:B------:R-:W-:Y:S01]  /*08b0*/  LEA.HI R4, R4, R3, RZ, 0x7 ;  /* 0x0000000304047211 */ /* 0x000fe200078f38ff */
[----:B------:R-:W-:Y:S01]  /*08c0*/  IMAD.MOV.U32 R3, RZ, RZ, c[0x0][0x1f8] ;  /* 0x00007e00ff037624 */ /* 0x000fe200078e00ff */
[----:B------:R-:W-:Y:S01]  /*08d0*/  SHF.R.S32.HI R35, RZ, 0x1f, R2 ;  /* 0x0000001fff237819 */ /* 0x000fe20000011402 */
[----:B------:R-:W-:Y:S01]  /*08e0*/  USHF.L.U32 UR5, UR10, 0x7, URZ ;  /* 0x000000070a057899 */ /* 0x000fe2000800063f */
[----:B------:R-:W-:Y:S01]  /*08f0*/  SHF.R.S32.HI R11, RZ, 0x1f, R32 ;  /* 0x0000001fff0b7819 */ /* 0x000fe20000011420 */
[----:B------:R-:W-:Y:S01]  /*0900*/  IMAD.U32 R40, RZ, RZ, UR8 ;  /* 0x00000008ff287e24 */ /* 0x000fe2000f8e00ff */
[----:B------:R-:W-:Y:S01]  /*0910*/  LEA.HI R35, R35, R2, RZ, 0x7 ;  /* 0x0000000223237211 */ /* 0x000fe200078f38ff */
[----:B------:R-:W-:Y:S01]  /*0920*/  IMAD.U32 R41, RZ, RZ, UR11 ;  /* 0x0000000bff297e24 */ /* 0x000fe2000f8e00ff */
[----:B------:R-:W-:Y:S01]  /*0930*/  IADD3 R3, R3, 0x7f, RZ ;  /* 0x0000007f03037810 */ /* 0x000fe20007ffe0ff */
[----:B------:R-:W-:Y:S01]  /*0940*/  IMAD.U32 R42, RZ, RZ, UR5 ;  /* 0x00000005ff2a7e24 */ /* 0x000fe2000f8e00ff */
[CC--:B------:R-:W-:Y:S01]  /*0950*/  LEA.HI R2, R11.reuse, R32.reuse, RZ, 0x4 ;  /* 0x000000200b027211 */ /* 0x0c0fe200078f20ff */
[----:B------:R-:W-:Y:S01]  /*0960*/  IMAD.U32 R43, RZ, RZ, UR4 ;  /* 0x00000004ff2b7e24 */ /* 0x000fe2000f8e00ff */
[----:B------:R-:W-:Y:S01]  /*0970*/  SHF.R.S32.HI R36, RZ, 0x1f, R3 ;  /* 0x0000001fff247819 */ /* 0x000fe20000011403 */
[----:B------:R-:W-:Y:S01]  /*0980*/  ULDC.64 UR8, c[0x0][0x18] ;  /* 0x0000060000087ab9 */ /* 0x000fe20000000a00 */
[----:B------:R-:W-:Y:S01]  /*0990*/  LEA.HI R7, R11, R32, RZ, 0x2 ;  /* 0x000000200b077211 */ /* 0x000fe200078f10ff */
[----:B------:R-:W-:Y:S01]  /*09a0*/  UIADD3 UR14, UP0, UR8, 0x4080, URZ ;  /* 0x00004080080e7890 */ /* 0x000fe2000ff1e03f */
[----:B------:R2:W-:Y:S01]  /*09b0*/  STL.128 [R1+0x80], R40 ;  /* 0x0000802801007387 */ /* 0x0005e20000100c00 */
[----:B------:R-:W-:Y:S01]  /*09c0*/  LEA.HI R36, R36, R3, RZ, 0x7 ;  /* 0x0000000324247211 */ /* 0x000fe200078f38ff */
[----:B------:R-:W-:Y:S01]  /*09d0*/  UIADD3 UR5, UP1, UR8, 0x80, URZ ;  /* 0x0000008008057890 */ /* 0x000fe2000ff3e03f */
[--C-:B------:R-:W-:Y:S01]  /*09e0*/  SHF.R.S32.HI R18, RZ, 0x2, R7.reuse ;  /* 0x00000002ff127819 */ /* 0x100fe20000011407 */
[----:B------:R-:W-:Y:S01]  /*09f0*/  UIADD3.X UR11, URZ, UR9, URZ, UP0, !UPT ;  /* 0x000000093f0b7290 */ /* 0x000fe200087fe43f */
[----:B------:R-:W-:Y:S01]  /*0a00*/  SHF.R.S32.HI R3, RZ, 0x1f, R7 ;  /* 0x0000001fff037819 */ /* 0x000fe20000011407 */
[----:B-1----:R-:W-:Y:S01]  /*0a10*/  IMAD.MOV.U32 R0, RZ, RZ, c[0x0][0x228] ;  /* 0x00008a00ff007624 */ /* 0x002fe200078e00ff */
[----:B------:R-:W-:Y:S01]  /*0a20*/  SHF.R.S32.HI R4, RZ, 0x7, R4 ;  /* 0x00000007ff047819 */ /* 0x000fe20000011404 */
[----:B------:R-:W-:Y:S01]  /*0a30*/  UIADD3.X UR4, URZ, UR9, URZ, UP1, !UPT ;  /* 0x000000093f047290 */ /* 0x000fe20008ffe43f */
[----:B------:R-:W-:Y:S01]  /*0a40*/  LEA.HI R3, R3, R18, RZ, 0x3 ;  /* 0x0000001203037211 */ /* 0x000fe200078f18ff */
[----:B------:R-:W-:Y:S01]  /*0a50*/  IMAD.U32 R55, RZ, RZ, UR11 ;  /* 0x0000000bff377e24 */ /* 0x000fe2000f8e00ff */
[----:B------:R-:W-:Y:S01]  /*0a60*/  IADD3 R0, R0, 0x1fff, RZ ;  /* 0x00001fff00007810 */ /* 0x000fe20007ffe0ff */
[----:B------:R1:W-:Y:S01]  /*0a70*/  STL [R1+0x78], R4 ;  /* 0x0000780401007387 */ /* 0x0003e20000100800 */
[----:B------:R-:W-:Y:S01]  /*0a80*/  LOP3.LUT R3, R3, 0xfffffff8, RZ, 0xc0, !PT ;  /* 0xfffffff803037812 */ /* 0x000fe200078ec0ff */
[----:B------:R-:W-:Y:S01]  /*0a90*/  IMAD.U32 R52, RZ, RZ, UR5 ;  /* 0x00000005ff347e24 */ /* 0x000fe2000f8e00ff */
[----:B------:R-:W-:Y:S01]  /*0aa0*/  SHF.R.S32.HI R27, RZ, 0x1f, R0 ;  /* 0x0000001fff1b7819 */ /* 0x000fe20000011400 */
[----:B------:R-:W-:Y:S01]  /*0ab0*/  IMAD.U32 R53, RZ, RZ, UR4 ;  /* 0x00000004ff357e24 */ /* 0x000fe2000f8e00ff */
[----:B------:R-:W-:Y:S01]  /*0ac0*/  MOV R54, UR14 ;  /* 0x0000000e00367c02 */ /* 0x000fe20008000f00 */
[----:B------:R-:W-:Y:S01]  /*0ad0*/  IMAD.IADD R18, R18, 0x1, -R3 ;  /* 0x0000000112127824 */ /* 0x000fe200078e0a03 */
[----:B------:R-:W-:Y:S01]  /*0ae0*/  LEA.HI R27, R27, R0, RZ, 0xd ;  /* 0x000000001b1b7211 */ /* 0x000fe200078f68ff */
[----:B------:R-:W-:Y:S01]  /*0af0*/  UIADD3 UR14, UP1, UR8, 0x18880, URZ ;  /* 0x00018880080e7890 */ /* 0x000fe2000ff3e03f */
[----:B------:R-:W-:Y:S01]  /*0b00*/  SHF.R.S32.HI R0, RZ, 0x4, R2 ;  /* 0x00000004ff007819 */ /* 0x000fe20000011402 */
[----:B------:R-:W3:Y:S01]  /*0b10*/  S2R R15, SR_CTAID.Y ;  /* 0x00000000000f7919 */ /* 0x000ee20000002600 */
[----:B------:R-:W-:Y:S01]  /*0b20*/  LOP3.LUT R3, R2, 0xfffffff0, RZ, 0xc0, !PT ;  /* 0xfffffff002037812 */ /* 0x000fe200078ec0ff */
[----:B------:R-:W-:Y:S01]  /*0b30*/  UIADD3.X UR11, URZ, UR9, URZ, UP1, !UPT ;  /* 0x000000093f0b7290 */ /* 0x000fe20008ffe43f */
[----:B------:R-:W-:Y:S01]  /*0b40*/  IMAD.MOV.U32 R44, RZ, RZ, R52 ;  /* 0x000000ffff2c7224 */ /* 0x000fe200078e0034 */
[CC--:B------:R-:W-:Y:S01]  /*0b50*/  LEA.HI R19, R11.reuse, R32.reuse, RZ, 0x5 ;  /* 0x000000200b137211 */ /* 0x0c0fe200078f28ff */
[----:B------:R-:W-:Y:S01]  /*0b60*/  IMAD.U32 R46, RZ, RZ, UR14 ;  /* 0x0000000eff2e7e24 */ /* 0x000fe2000f8e00ff */
[----:B------:R-:W-:Y:S01]  /*0b70*/  LEA.HI R10, R11, R32, RZ, 0x6 ;  /* 0x000000200b0a7211 */ /* 0x000fe200078f30ff */
[----:B------:R-:W-:Y:S01]  /*0b80*/  IMAD.IADD R6, R32, 0x1, -R3 ;  /* 0x0000000120067824 */ /* 0x000fe200078e0a03 */
[----:B------:R-:W-:Y:S01]  /*0b90*/  UIADD3 UR5, UP0, UR8, 0x20880, URZ ;  /* 0x0002088008057890 */ /* 0x000fe2000ff1e03f */
[----:B--2---:R-:W-:Y:S01]  /*0ba0*/  LEA.HI R43, R2, R0, RZ, 0x1 ;  /* 0x00000000022b7211 */ /* 0x004fe200078f08ff */
[----:B------:R-:W-:Y:S01]  /*0bb0*/  IMAD.U32 R47, RZ, RZ, UR11 ;  /* 0x0000000bff2f7e24 */ /* 0x000fe2000f8e00ff */
[----:B------:R-:W-:Y:S01]  /*0bc0*/  STL.128 [R1+0x30], R52 ;  /* 0x0000303401007387 */ /* 0x000fe20000100c00 */
[----:B------:R-:W-:Y:S01]  /*0bd0*/  IMAD.MOV.U32 R45, RZ, RZ, R53 ;  /* 0x000000ffff2d7224 */ /* 0x000fe200078e0035 */
[----:B------:R-:W-:Y:S01]  /*0be0*/  LOP3.LUT R43, R43, 0xfffffffe, RZ, 0xc0, !PT ;  /* 0xfffffffe2b2b7812 */ /* 0x000fe200078ec0ff */
[----:B------:R-:W-:Y:S01]  /*0bf0*/  IMAD.SHL.U32 R10, R10, 0x8, RZ ;  /* 0x000000080a0a7824 */ /* 0x000fe200078e00ff */
[----:B------:R-:W-:Y:S01]  /*0c00*/  UIADD3.X UR4, URZ, UR9, URZ, UP0, !UPT ;  /* 0x000000093f047290 */ /* 0x000fe200087fe43f */
[----:B------:R-:W-:Y:S01]  /*0c10*/  IMAD.SHL.U32 R58, R32, 0x4, RZ ;  /* 0x00000004203a7824 */ /* 0x000fe200078e00ff */
[----:B------:R2:W-:Y:S01]  /*0c20*/  STL.128 [R1+0x50], R44 ;  /* 0x0000502c01007387 */ /* 0x0005e20000100c00 */
[----:B------:R-:W-:Y:S01]  /*0c30*/  IMAD.IADD R43, R0, 0x1, -R43 ;  /* 0x00000001002b7824 */ /* 0x000fe200078e0a2b */
[CC--:B------:R-:W-:Y:S01]  /*0c40*/  LEA.HI R0, R11.reuse, R32.reuse, RZ, 0x3 ;  /* 0x000000200b007211 */ /* 0x0c0fe200078f18ff */
[----:B------:R-:W-:Y:S01]  /*0c50*/  IMAD.U32 R48, RZ, RZ, UR5 ;  /* 0x00000005ff307e24 */ /* 0x000fe2000f8e00ff */
[----:B------:R-:W-:Y:S01]  /*0c60*/  LEA.HI R11, R11, R32, RZ, 0x7 ;  /* 0x000000200b0b7211 */ /* 0x000fe200078f38ff */
[----:B------:R-:W-:Y:S01]  /*0c70*/  IMAD.U32 R49, RZ, RZ, UR4 ;  /* 0x00000004ff317e24 */ /* 0x000fe2000f8e00ff */
[----:B------:R-:W-:Y:S01]  /*0c80*/  LOP3.LUT R13, R0, 0xfffffff8, RZ, 0xc0, !PT ;  /* 0xfffffff8000d7812 */ /* 0x000fe200078ec0ff */
[C---:B---3--:R-:W-:Y:S01]  /*0c90*/  IMAD.WIDE.U32 R40, R15.reuse, c[0x0][0x238], RZ ;  /* 0x00008e000f287a25 */ /* 0x048fe200078e00ff */
[----:B------:R-:W-:Y:S01]  /*0ca0*/  SHF.R.S32.HI R2, RZ, 0x3, R0 ;  /* 0x00000003ff027819 */ /* 0x000fe20000011400 */
[----:B------:R-:W-:Y:S01]  /*0cb0*/  UIADD3 UR14, UP0, UR8, 0x8080, URZ ;  /* 0x00008080080e7890 */ /* 0x000fe2000ff1e03f */
[----:B------:R-:W-:Y:S01]  /*0cc0*/  SHF.R.S32.HI R70, RZ, 0x1f, R15 ;  /* 0x0000001fff467819 */ /* 0x000fe2000001140f */
[----:B------:R-:W-:Y:S01]  /*0cd0*/  IMAD.IADD R28, R32, 0x1, -R13 ;  /* 0x00000001201c7824 */ /* 0x000fe200078e0a0d */
[----:B-1----:R-:W-:Y:S01]  /*0ce0*/  SHF.L.U32 R4, R2, 0x6, RZ ;  /* 0x0000000602047819 */ /* 0x002fe200000006ff */
[----:B------:R-:W-:Y:S01]  /*0cf0*/  IMAD.MOV.U32 R50, RZ, RZ, R48 ;  /* 0x000000ffff327224 */ /* 0x000fe200078e0030 */
[----:B------:R-:W-:Y:S01]  /*0d00*/  SHF.R.S32.HI R13, RZ, 0x1f, R6 ;  /* 0x0000001fff0d7819 */ /* 0x000fe20000011406 */
[----:B------:R-:W-:Y:S01]  /*0d10*/  IMAD.SHL.U32 R3, R28, 0x8, RZ ;  /* 0x000000081c037824 */ /* 0x000fe200078e00ff */
[----:B------:R-:W-:Y:S01]  /*0d20*/  LOP3.LUT R4, R4, 0x1c0, RZ, 0xc0, !PT ;  /* 0x000001c004047812 */ /* 0x000fe200078ec0ff */
[----:B------:R-:W-:Y:S01]  /*0d30*/  IMAD.SHL.U32 R33, R28, 0x40, RZ ;  /* 0x000000401c217824 */ /* 0x000fe200078e00ff */
[----:B------:R-:W-:Y:S01]  /*0d40*/  SHF.R.S32.HI R59, RZ, 0x1f, R58 ;  /* 0x0000001fff3b7819 */ /* 0x000fe2000001143a */
[----:B------:R-:W-:Y:S01]  /*0d50*/  IMAD R68, R70, c[0x0][0x238], RZ ;  /* 0x00008e0046447a24 */ /* 0x000fe200078e02ff */
[----:B------:R-:W-:Y:S01]  /*0d60*/  LOP3.LUT R23, R4, 0x38, R3, 0xf8, !PT ;  /* 0x0000003804177812 */ /* 0x000fe200078ef803 */
[----:B------:R-:W-:Y:S01]  /*0d70*/  IMAD.MOV.U32 R51, RZ, RZ, R49 ;  /* 0x000000ffff337224 */ /* 0x000fe200078e0031 */
[----:B------:R-:W-:Y:S01]  /*0d80*/  SHF.R.U32.HI R14, RZ, 0x3, R4 ;  /* 0x00000003ff0e7819 */ /* 0x000fe20000011604 */
[----:B------:R-:W-:Y:S01]  /*0d90*/  IMAD R68, R15, c[0x0][0x23c], R68 ;  /* 0x00008f000f447a24 */ /* 0x000fe200078e0244 */
[----:B------:R-:W-:Y:S01]  /*0da0*/  LEA.HI R4, R13, R6, RZ, 0x3 ;  /* 0x000000060d047211 */ /* 0x000fe200078f18ff */
[----:B------:R-:W-:Y:S01]  /*0db0*/  IMAD.WIDE.U32 R62, R15, c[0x0][0x270], R58 ;  /* 0x00009c000f3e7a25 */ /* 0x000fe200078e003a */
[----:B------:R-:W-:Y:S01]  /*0dc0*/  LOP3.LUT R23, R23, R14, RZ, 0x3c, !PT ;  /* 0x0000000e17177212 */ /* 0x000fe200078e3cff */
[----:B------:R1:W-:Y:S01]  /*0dd0*/  STL.128 [R1+0x60], R48 ;  /* 0x0000603001007387 */ /* 0x0003e20000100c00 */
[--C-:B------:R-:W-:Y:S01]  /*0de0*/  SHF.R.S32.HI R13, RZ, 0x5, R19.reuse ;  /* 0x00000005ff0d7819 */ /* 0x100fe20000011413 */
[----:B------:R-:W-:Y:S01]  /*0df0*/  IMAD.IADD R69, R41, 0x1, R68 ;  /* 0x0000000129457824 */ /* 0x000fe200078e0244 */
[----:B------:R-:W-:Y:S01]  /*0e00*/  SHF.R.S32.HI R14, RZ, 0x1f, R19 ;  /* 0x0000001fff0e7819 */ /* 0x000fe20000011413 */
[----:B------:R-:W-:Y:S01]  /*0e10*/  IMAD.MOV.U32 R68, RZ, RZ, R40 ;  /* 0x000000ffff447224 */ /* 0x000fe200078e0028 */
[----:B--2---:R-:W-:Y:S01]  /*0e20*/  LOP3.LUT R45, R4, 0xfffffff8, RZ, 0xc0, !PT ;  /* 0xfffffff8042d7812 */ /* 0x004fe200078ec0ff */
[----:B------:R-:W-:Y:S01]  /*0e30*/  IMAD R40, R70, c[0x0][0x270], RZ ;  /* 0x00009c0046287a24 */ /* 0x000fe200078e02ff */
[----:B------:R-:W-:Y:S01]  /*0e40*/  LEA.HI R14, R14, R13, RZ, 0x2 ;  /* 0x0000000d0e0e7211 */ /* 0x000fe200078f10ff */
[----:B------:R-:W-:Y:S01]  /*0e50*/  IMAD R66, R70, c[0x0][0x180], RZ ;  /* 0x0000600046427a24 */ /* 0x000fe200078e02ff */
[----:B------:R-:W-:Y:S01]  /*0e60*/  LOP3.LUT R19, R19, 0xffffffe0, RZ, 0xc0, !PT ;  /* 0xffffffe013137812 */ /* 0x000fe200078ec0ff */
[----:B------:R-:W-:Y:S01]  /*0e70*/  IMAD.IADD R45, R6, 0x1, -R45 ;  /* 0x00000001062d7824 */ /* 0x000fe200078e0a2d */
[----:B------:R-:W-:Y:S01]  /*0e80*/  SHF.R.S32.HI R6, RZ, 0x7, R11 ;  /* 0x00000007ff067819 */ /* 0x000fe2000001140b */
[----:B------:R-:W-:Y:S01]  /*0e90*/  IMAD R40, R15, c[0x0][0x274], R40 ;  /* 0x00009d000f287a24 */ /* 0x000fe200078e0228 */
[----:B------:R-:W-:Y:S01]  /*0ea0*/  LOP3.LUT R14, R14, 0xfffffffc, RZ, 0xc0, !PT ;  /* 0xfffffffc0e0e7812 */ /* 0x000fe200078ec0ff */
[----:B------:R-:W-:Y:S01]  /*0eb0*/  IMAD.MOV.U32 R54, RZ, RZ, R3 ;  /* 0x000000ffff367224 */ /* 0x000fe200078e0003 */
[----:B------:R-:W-:Y:S01]  /*0ec0*/  LOP3.LUT R33, R33, 0x1c0, RZ, 0xc0, !PT ;  /* 0x000001c021217812 */ /* 0x000fe200078ec0ff */
[----:B------:R-:W-:Y:S01]  /*0ed0*/  IMAD R57, R43, 0x2, R6 ;  /* 0x000000022b397824 */ /* 0x000fe200078e0206 */
[----:B------:R-:W-:Y:S01]  /*0ee0*/  LOP3.LUT R23, R23, 0xfffffe00, R10, 0xf8, !PT ;  /* 0xfffffe0017177812 */ /* 0x000fe200078ef80a */
[----:B------:R-:W-:Y:S01]  /*0ef0*/  IMAD.IADD R10, R32, 0x1, -R19 ;  /* 0x00000001200a7824 */ /* 0x000fe200078e0a13 */
[----:B------:R-:W-:Y:S01]  /*0f00*/  LEA.HI R31, R11, R6, RZ, 0x1 ;  /* 0x000000060b1f7211 */ /* 0x000fe200078f08ff */
[----:B------:R-:W-:Y:S01]  /*0f10*/  IMAD.IADD R11, R13, 0x1, -R14 ;  /* 0x000000010d0b7824 */ /* 0x000fe200078e0a0e */
[----:B------:R-:W-:Y:S01]  /*0f20*/  LOP3.LUT R14, R33, 0x8, R0, 0xf8, !PT ;  /* 0x00000008210e7812 */ /* 0x000fe200078ef800 */
[C---:B------:R-:W-:Y:S01]  /*0f30*/  IMAD R64, R70.reuse, c[0x0][0x210], RZ ;  /* 0x0000840046407a24 */ /* 0x040fe200078e02ff */
[----:B------:R-:W-:Y:S01]  /*0f40*/  SHF.R.U32.HI R19, RZ, 0x3, R33 ;  /* 0x00000003ff137819 */ /* 0x000fe20000011621 */
[----:B------:R-:W-:Y:S01]  /*0f50*/  IMAD R70, R70, c[0x0][0x288], RZ ;  /* 0x0000a20046467a24 */ /* 0x000fe200078e02ff */
[----:B------:R-:W-:Y:S01]  /*0f60*/  LOP3.LUT R31, R31, 0xfffffffe, RZ, 0xc0, !PT ;  /* 0xfffffffe1f1f7812 */ /* 0x000fe200078ec0ff */
[----:B------:R-:W-:Y:S01]  /*0f70*/  IMAD.IADD R41, R63, 0x1, R40 ;  /* 0x000000013f297824 */ /* 0x000fe200078e0228 */
[-C--:B------:R-:W-:Y:S01]  /*0f80*/  LOP3.LUT R14, R14, R19.reuse, RZ, 0x3c, !PT ;  /* 0x000000130e0e7212 */ /* 0x080fe200078e3cff */
[----:B------:R-:W-:Y:S01]  /*0f90*/  IMAD.MOV.U32 R40, RZ, RZ, R62 ;  /* 0x000000ffff287224 */ /* 0x000fe200078e003e */
[----:B------:R-:W-:Y:S01]  /*0fa0*/  SHF.L.U32 R16, R11, 0x4, RZ ;  /* 0x000000040b107819 */ /* 0x000fe200000006ff */
[----:B------:R-:W-:Y:S01]  /*0fb0*/  IMAD.IADD R26, R6, 0x1, -R31 ;  /* 0x00000001061a7824 */ /* 0x000fe200078e0a1f */
[----:B------:R-:W-:Y:S01]  /*0fc0*/  SHF.R.S32.HI R55, RZ, 0x1f, R3 ;  /* 0x0000001fff377819 */ /* 0x000fe20000011403 */
[----:B------:R-:W-:Y:S01]  /*0fd0*/  IMAD.U32 R57, R57, 0x200, R14 ;  /* 0x0000020039397824 */ /* 0x000fe200078e000e */
[----:B------:R-:W-:Y:S01]  /*0fe0*/  LOP3.LUT R33, R33, 0x30, R16, 0xf8, !PT ;  /* 0x0000003021217812 */ /* 0x000fe200078ef810 */
[----:B------:R-:W-:Y:S01]  /*0ff0*/  IMAD.SHL.U32 R14, R18, 0x40, RZ ;  /* 0x00000040120e7824 */ /* 0x000fe200078e00ff */
[----:B------:R-:W-:Y:S01]  /*1000*/  SHF.R.S32.HI R13, RZ, 0x1f, R10 ;  /* 0x0000001fff0d7819 */ /* 0x000fe2000001140a */
[----:B------:R-:W-:Y:S01]  /*1010*/  IMAD.SHL.U32 R6, R6, 0x8, RZ ;  /* 0x0000000806067824 */ /* 0x000fe200078e00ff */
[----:B------:R-:W-:Y:S01]  /*1020*/  LOP3.LUT R44, R33, 0x8, R0, 0xf8, !PT ;  /* 0x00000008212c7812 */ /* 0x000fe200078ef800 */
[----:B------:R-:W-:Y:S01]  /*1030*/  IMAD.SHL.U32 R31, R43, 0x10, RZ ;  /* 0x000000102b1f7824 */ /* 0x000fe200078e00ff */
[----:B------:R-:W-:Y:S01]  /*1040*/  LOP3.LUT R14, R14, 0x1c0, RZ, 0xc0, !PT ;  /* 0x000001c00e0e7812 */ /* 0x000fe200078ec0ff */
[----:B------:R-:W-:Y:S01]  /*1050*/  IMAD.MOV.U32 R12, RZ, RZ, c[0x0][0x248] ;  /* 0x00009200ff0c7624 */ /* 0x000fe200078e00ff */
[----:B------:R-:W-:Y:S01]  /*1060*/  LOP3.LUT R6, R6, 0x8, RZ, 0xc0, !PT ;  /* 0x0000000806067812 */ /* 0x000fe200078ec0ff */
[C---:B------:R-:W-:Y:S01]  /*1070*/  IMAD R66, R15.reuse, c[0x0][0x184], R66 ;  /* 0x000061000f427a24 */ /* 0x040fe200078e0242 */
[----:B------:R-:W-:Y:S01]  /*1080*/  SHF.R.U32.HI R61, RZ, 0x3, R14 ;  /* 0x00000003ff3d7819 */ /* 0x000fe2000001160e */
[----:B------:R-:W-:Y:S01]  /*1090*/  IMAD.WIDE.U32 R74, R15, c[0x0][0x180], R54 ;  /* 0x000060000f4a7a25 */ /* 0x000fe200078e0036 */
[----:B------:R-:W-:Y:S01]  /*10a0*/  LOP3.LUT R56, R6, 0x10, R31, 0xf8, !PT ;  /* 0x0000001006387812 */ /* 0x000fe200078ef81f */
[----:B------:R-:W-:Y:S01]  /*10b0*/  UIADD3.X UR11, URZ, UR9, URZ, UP0, !UPT ;  /* 0x000000093f0b7290 */ /* 0x000fe200087fe43f */
[----:B------:R-:W-:Y:S01]  /*10c0*/  LOP3.LUT R61, R61, R14, R6, 0x1e, !PT ;  /* 0x0000000e3d3d7212 */ /* 0x000fe200078e1e06 */
[C---:B------:R-:W-:Y:S01]  /*10d0*/  IMAD R64, R15.reuse, c[0x0][0x214], R64 ;  /* 0x000085000f407a24 */ /* 0x040fe200078e0240 */
[----:B------:R-:W-:Y:S01]  /*10e0*/  SHF.R.S32.HI R14, RZ, 0x1f, R38 ;  /* 0x0000001fff0e7819 */ /* 0x000fe20000011426 */
[C---:B------:R-:W-:Y:S01]  /*10f0*/  IMAD.WIDE.U32 R72, R15.reuse, c[0x0][0x210], R54 ;  /* 0x000084000f487a25 */ /* 0x040fe200078e0036 */
[----:B------:R-:W-:Y:S01]  /*1100*/  SEL R62, R38, RZ, !P1 ;  /* 0x000000ff263e7207 */ /* 0x000fe20004800000 */
[----:B------:R-:W-:Y:S01]  /*1110*/  ULDC.64 UR4, c[0x0][0x208] ;  /* 0x0000820000047ab9 */ /* 0x000fe20000000a00 */
[----:B------:R-:W-:Y:S01]  /*1120*/  SEL R31, R14, RZ, !P1 ;  /* 0x000000ff0e1f7207 */ /* 0x000fe20004800000 */
[----:B-1----:R-:W-:Y:S01]  /*1130*/  IMAD.WIDE.U32 R50, R15, c[0x0][0x288], R58 ;  /* 0x0000a2000f327a25 */ /* 0x002fe200078e003a */
[----:B------:R-:W-:Y:S01]  /*1140*/  LOP3.LUT R44, R44, R19, RZ, 0x3c, !PT ;  /* 0x000000132c2c7212 */ /* 0x000fe200078e3cff */
[----:B------:R-:W-:Y:S01]  /*1150*/  USHF.L.U64.HI UR13, UR4, UR13, UR5 ;  /* 0x0000000d040d7299 */ /* 0x000fe20008010205 */
[----:B------:R-:W-:Y:S01]  /*1160*/  LEA.HI R13, R13, R10, RZ, 0x2 ;  /* 0x0000000a0d0d7211 */ /* 0x000fe200078f10ff */
[----:B------:R-:W-:Y:S01]  /*1170*/  IMAD R70, R15, c[0x0][0x28c], R70 ;  /* 0x0000a3000f467a24 */ /* 0x000fe200078e0246 */
[----:B------:R-:W-:Y:S01]  /*1180*/  LOP3.LUT R7, R7, 0x7ffffffc, RZ, 0xc0, !PT ;  /* 0x7ffffffc07077812 */ /* 0x000fe200078ec0ff */
[C---:B------:R-:W-:Y:S01]  /*1190*/  IMAD R19, R31.reuse, c[0x0][0x240], RZ ;  /* 0x000090001f137a24 */ /* 0x040fe200078e02ff */
[----:B------:R-:W-:Y:S01]  /*11a0*/  ISETP.NE.AND P0, PT, R12, 0x1, PT ;  /* 0x000000010c00780c */ /* 0x000fe20003f05270 */
[----:B------:R-:W-:Y:S01]  /*11b0*/  IMAD R39, R31, c[0x0][0x188], RZ ;  /* 0x000062001f277a24 */ /* 0x000fe200078e02ff */
[----:B------:R-:W-:Y:S01]  /*11c0*/  IADD3 R67, R75, R66, RZ ;  /* 0x000000424b437210 */ /* 0x000fe20007ffe0ff */
[----:B------:R-:W-:Y:S01]  /*11d0*/  IMAD R37, R31, c[0x0][0x218], RZ ;  /* 0x000086001f257a24 */ /* 0x000fe200078e02ff */
[----:B------:R-:W-:Y:S01]  /*11e0*/  LEA.HI.SX32 R13, R13, R16, 0x1e ;  /* 0x000000100d0d7211 */ /* 0x000fe200078ff2ff */
[----:B------:R-:W-:Y:S01]  /*11f0*/  IMAD R33, R31, c[0x0][0x278], RZ ;  /* 0x00009e001f217a24 */ /* 0x000fe200078e02ff */
[----:B------:R-:W-:Y:S01]  /*1200*/  R2P PR, R45, 0x6 ;  /* 0x000000062d007804 */ /* 0x000fe20000000000 */
[----:B------:R-:W-:Y:S01]  /*1210*/  IMAD.IADD R65, R73, 0x1, R64 ;  /* 0x0000000149417824 */ /* 0x000fe200078e0240 */
[----:B------:R-:W-:Y:S01]  /*1220*/  USHF.L.U32 UR15, UR4, 0x7, URZ ;  /* 0x00000007040f7899 */ /* 0x000fe2000800063f */
[----:B------:R-:W-:Y:S01]  /*1230*/  IMAD R31, R31, c[0x0][0x290], RZ ;  /* 0x0000a4001f1f7a24 */ /* 0x000fe200078e02ff */
[----:B------:R-:W-:Y:S01]  /*1240*/  USHF.L.U64.HI UR5, UR4, UR12, UR5 ;  /* 0x0000000c04057299 */ /* 0x000fe20008010205 */
[----:B------:R-:W-:Y:S01]  /*1250*/  IMAD.WIDE.U32 R40, R62, c[0x0][0x278], R40 ;  /* 0x00009e003e287a25 */ /* 0x000fe200078e0028 */
[----:B------:R-:W-:Y:S01]  /*1260*/  USHF.L.U32 UR4, UR4, 0x5, URZ ;  /* 0x0000000504047899 */ /* 0x000fe2000800063f */
[----:B------:R-:W-:Y:S01]  /*1270*/  STL [R1+0x74], R32 ;  /* 0x0000742001007387 */ /* 0x000fe20000100800 */
[----:B------:R-:W-:Y:S01]  /*1280*/  MOV R81, UR13 ;  /* 0x0000000d00517c02 */ /* 0x000fe20008000f00 */
[----:B------:R-:W-:Y:S01]  /*1290*/  IMAD.IADD R71, R51, 0x1, R70 ;  /* 0x0000000133477824 */ /* 0x000fe200078e0246 */
[----:B------:R-:W-:Y:S01]  /*12a0*/  IADD3 R40, P4, R17, R40, RZ ;  /* 0x0000002811287210 */ /* 0x000fe20007f9e0ff */
[----:B------:R-:W-:Y:S01]  /*12b0*/  IMAD.MOV.U32 R66, RZ, RZ, R74 ;  /* 0x000000ffff427224 */ /* 0x000fe200078e004a */
[----:B------:R-:W-:Y:S01]  /*12c0*/  SHF.R.S32.HI R35, RZ, 0x7, R35 ;  /* 0x00000007ff237819 */ /* 0x000fe20000011423 */
[----:B------:R-:W-:-:S02]  /*12d0*/  IMAD.MOV.U32 R64, RZ, RZ, R72 ;  /* 0x000000ffff407224 */ /* 0x000fc400078e0048 */
[----:B------:R-:W-:Y:S02]  /*12e0*/  IMAD.MOV.U32 R70, RZ, RZ, R50 ;  /* 0x000000ffff467224 */ /* 0x000fe400078e0032 */
[C---:B------:R-:W-:Y:S02]  /*12f0*/  IMAD R50, R62.reuse, c[0x0][0x27c], R33 ;  /* 0x00009f003e327a24 */ /* 0x040fe400078e0221 */
[C---:B------:R-:W-:Y:S01]  /*1300*/  IMAD R34, R62.reuse, c[0x0][0x18c], R39 ;  /* 0x000063003e227a24 */ /* 0x040fe200078e0227 */
[----:B------:R-:W-:Y:S01]  /*1310*/  SHF.R.S32.HI R39, RZ, 0x1f, R17 ;  /* 0x0000001fff277819 */ /* 0x000fe20000011411 */
[----:B------:R-:W-:Y:S01]  /*1320*/  IMAD R16, R62, c[0x0][0x294], R31 ;  /* 0x0000a5003e107a24 */ /* 0x000fe200078e021f */
[----:B------:R-:W-:Y:S01]  /*1330*/  MOV R31, 0x10 ;  /* 0x00000010001f7802 */ /* 0x000fe20000000f00 */
[----:B------:R-:W-:Y:S02]  /*1340*/  IMAD.IADD R7, R32, 0x1, -R7 ;  /* 0x0000000120077824 */ /* 0x000fe400078e0a07 */
[----:B------:R-:W-:Y:S01]  /*1350*/  IMAD.SHL.U32 R42, R11, 0x400, RZ ;  /* 0x000004000b2a7824 */ /* 0x000fe200078e00ff */
[----:B------:R-:W-:Y:S01]  /*1360*/  SEL R6, R31, 0xfffffff0, !P1 ;  /* 0xfffffff01f067807 */ /* 0x000fe20004800000 */
[----:B------:R-:W-:-:S02]  /*1370*/  IMAD.MOV.U32 R33, RZ, RZ, 0x20 ;  /* 0x00000020ff217424 */ /* 0x000fc400078e00ff */
[C---:B------:R-:W-:Y:S02]  /*1380*/  IMAD R19, R62.reuse, c[0x0][0x244], R19 ;  /* 0x000091003e137a24 */ /* 0x040fe400078e0213 */
[C---:B------:R-:W-:Y:S01]  /*1390*/  IMAD R0, R62.reuse, c[0x0][0x21c], R37 ;  /* 0x000087003e007a24 */ /* 0x040fe200078e0225 */
[----:B------:R-:W-:Y:S01]  /*13a0*/  IADD3.X R37, R39, R41, R50, P4, !PT ;  /* 0x0000002927257210 */ /* 0x000fe200027fe432 */
[----:B------:R-:W-:-:S04]  /*13b0*/  IMAD.WIDE.U32 R68, R62, c[0x0][0x240], R68 ;  /* 0x000090003e447a25 */ /* 0x000fc800078e0044 */
        /* <DEDUP_REMOVED lines=9> */
[----:B------:R-:W-:Y:S01]  /*1450*/  IMAD.MOV.U32 R50, RZ, RZ, 0x2 ;  /* 0x00000002ff327424 */ /* 0x000fe200078e00ff */
[----:B------:R-:W-:Y:S01]  /*1460*/  IADD3 R17, P4, R17, R62, RZ ;  /* 0x0000003e11117210 */ /* 0x000fe20007f9e0ff */
[----:B------:R-:W-:Y:S01]  /*1470*/  IMAD.SHL.U32 R45, R45, 0x40, RZ ;  /* 0x000000402d2d7824 */ /* 0x000fe200078e00ff */
[----:B------:R-:W-:Y:S01]  /*1480*/  IADD3 R28, P6, P5, R32, R68, R41 ;  /* 0x00000044201c7210 */ /* 0x000fe20007dde029 */
[----:B------:R-:W-:Y:S01]  /*1490*/  IMAD.IADD R19, R69, 0x1, R19 ;  /* 0x0000000145137824 */ /* 0x000fe200078e0213 */
[----:B------:R-:W-:Y:S01]  /*14a0*/  IADD3.X R16, R39, R63, R16, P4, !PT ;  /* 0x0000003f27107210 */ /* 0x000fe200027fe410 */
[----:B------:R-:W-:Y:S01]  /*14b0*/  IMAD.WIDE.U32 R62, R57, R50, c[0x0][0x18] ;  /* 0x00000600393e7625 */ /* 0x000fe200078e0032 */
[----:B------:R-:W-:-:S02]  /*14c0*/  SHF.R.S32.HI R41, RZ, 0x1f, R41 ;  /* 0x0000001fff297819 */ /* 0x000fc40000011429 */
[----:B------:R-:W-:Y:S01]  /*14d0*/  LOP3.LUT R39, R45, 0x1c0, RZ, 0xc0, !PT ;  /* 0x000001c02d277812 */ /* 0x000fe200078ec0ff */
[----:B------:R-:W-:Y:S01]  /*14e0*/  IMAD R59, R43, 0x200, R44 ;  /* 0x000002002b3b7824 */ /* 0x000fe200078e022c */
[----:B------:R-:W-:Y:S01]  /*14f0*/  IADD3 R62, P4, R62, 0x4080, RZ ;  /* 0x000040803e3e7810 */ /* 0x000fe20007f9e0ff */
[----:B------:R-:W-:Y:S01]  /*1500*/  IMAD.IADD R67, R67, 0x1, R34 ;  /* 0x0000000143437824 */ /* 0x000fe200078e0222 */
[----:B------:R-:W-:Y:S01]  /*1510*/  SHF.R.S32.HI R44, RZ, 0x1f, R32 ;  /* 0x0000001fff2c7819 */ /* 0x000fe20000011420 */
[----:B------:R-:W-:Y:S01]  /*1520*/  IMAD.SHL.U32 R50, R43, 0x8, RZ ;  /* 0x000000082b327824 */ /* 0x000fe200078e00ff */
[----:B------:R-:W-:Y:S01]  /*1530*/  SHF.R.U32.HI R51, RZ, 0x3, R39 ;  /* 0x00000003ff337819 */ /* 0x000fe20000011627 */
[----:B------:R-:W-:Y:S01]  /*1540*/  IMAD.X R63, RZ, RZ, R63, P4 ;  /* 0x000000ffff3f7224 */ /* 0x000fe200020e063f */
[----:B------:R-:W-:Y:S01]  /*1550*/  IADD3 R34, P4, R2, R5, RZ ;  /* 0x0000000502227210 */ /* 0x000fe20007f9e0ff */
[----:B------:R-:W-:Y:S01]  /*1560*/  IMAD.SHL.U32 R4, R4, 0x40, RZ ;  /* 0x0000004004047824 */ /* 0x000fe200078e00ff */
[----:B------:R-:W-:Y:S01]  /*1570*/  IADD3.X R19, R44, R19, R41, P6, P5 ;  /* 0x000000132c137210 */ /* 0x000fe200037ea429 */
[----:B------:R-:W-:Y:S01]  /*1580*/  IMAD.U32 R74, RZ, RZ, UR4 ;  /* 0x00000004ff4a7e24 */ /* 0x000fe2000f8e00ff */
[----:B------:R-:W-:Y:S01]  /*1590*/  LEA.HI.X.SX32 R41, R5, R0, 0x1, P4 ;  /* 0x0000000005297211 */ /* 0x000fe200020f0eff */
[----:B------:R-:W-:Y:S01]  /*15a0*/  IMAD.U32 R75, RZ, RZ, UR5 ;  /* 0x00000005ff4b7e24 */ /* 0x000fe2000f8e00ff */
[----:B------:R-:W-:Y:S01]  /*15b0*/  LOP3.LUT R50, R39, 0x8, R50, 0xf8, !PT ;  /* 0x0000000827327812 */ /* 0x000fe200078ef832 */
[----:B------:R-:W-:Y:S01]  /*15c0*/  ULDC UR4, c[0x0][0x1c] ;  /* 0x0000070000047ab9 */ /* 0x000fe20000000800 */
[----:B------:R-:W-:Y:S01]  /*15d0*/  LOP3.LUT R39, R51, R56, R39, 0x1e, !PT ;  /* 0x0000003833277212 */ /* 0x000fe200078e1e27 */
[C---:B------:R-:W-:Y:S01]  /*15e0*/  IMAD R45, R41.reuse, c[0x0][0x208], RZ ;  /* 0x00008200292d7a24 */ /* 0x040fe200078e02ff */
[----:B------:R-:W-:Y:S01]  /*15f0*/  LOP3.LUT R44, R4, 0xfffffe00, RZ, 0xc0, !PT ;  /* 0xfffffe00042c7812 */ /* 0x000fe200078ec0ff */
[----:B------:R-:W-:Y:S01]  /*1600*/  IMAD R43, R41, c[0x0][0x178], RZ ;  /* 0x00005e00292b7a24 */ /* 0x000fe200078e02ff */
[----:B------:R-:W-:Y:S01]  /*1610*/  LOP3.LUT R51, R50, R51, RZ, 0x3c, !PT ;  /* 0x0000003332337212 */ /* 0x000fe200078e3cff */
[----:B------:R-:W-:Y:S01]  /*1620*/  IMAD.IADD R61, R60, 0x1, R61 ;  /* 0x000000013c3d7824 */ /* 0x000fe200078e023d */
[----:B------:R-:W-:Y:S01]  /*1630*/  SEL R5, R33, 0xffffffe0, !P2 ;  /* 0xffffffe021057807 */ /* 0x000fe20005000000 */
[----:B------:R-:W-:Y:S01]  /*1640*/  IMAD R41, R34, c[0x0][0x17c], R43 ;  /* 0x00005f0022297a24 */ /* 0x000fe200078e022b */
[----:B------:R-:W-:Y:S01]  /*1650*/  SEL R4, R31, 0xfffffff0, !P1 ;  /* 0xfffffff01f047807 */ /* 0x000fe20004800000 */
[----:B------:R-:W-:Y:S01]  /*1660*/  IMAD.WIDE.U32 R68, R61, 0x2, R46 ;  /* 0x000000023d447825 */ /* 0x000fe200078e002e */
[----:B------:R-:W-:-:S02]  /*1670*/  R2P PR, R18, 0x6 ;  /* 0x0000000612007804 */ /* 0x000fc40000000000 */
[----:B------:R-:W-:Y:S01]  /*1680*/  LEA R50, P4, R40, c[0x0][0x258], 0x2 ;  /* 0x0000960028327a11 */ /* 0x000fe200078810ff */
[C---:B------:R-:W-:Y:S01]  /*1690*/  IMAD R18, R34.reuse, c[0x0][0x20c], R45 ;  /* 0x0000830022127a24 */ /* 0x040fe200078e022d */
[-C--:B------:R-:W-:Y:S01]  /*16a0*/  IADD3 R51, R51, R44.reuse, R42 ;  /* 0x0000002c33337210 */ /* 0x080fe20007ffe02a */
[----:B------:R-:W-:Y:S01]  /*16b0*/  IMAD.WIDE.U32 R42, R34, c[0x0][0x208], R64 ;  /* 0x00008200222a7a25 */ /* 0x000fe200078e0040 */
[----:B------:R-:W-:Y:S02]  /*16c0*/  LOP3.LUT R39, R39, R44, RZ, 0xfc, !PT ;  /* 0x0000002c27277212 */ /* 0x000fe400078efcff */
[----:B------:R-:W-:Y:S01]  /*16d0*/  LEA.HI.X R37, R40, c[0x0][0x25c], R37, 0x2, P4 ;  /* 0x0000970028257a11 */ /* 0x000fe200020f1425 */
[----:B------:R-:W-:Y:S01]  /*16e0*/  IMAD.WIDE.U32 R44, R34, c[0x0][0x178], R66 ;  /* 0x00005e00222c7a25 */ /* 0x000fe200078e0042 */
[C---:B------:R-:W-:Y:S02]  /*16f0*/  LEA R66, P5, R17.reuse, c[0x0][0x280], 0x2 ;  /* 0x0000a00011427a11 */ /* 0x040fe400078a10ff */
[C---:B------:R-:W-:Y:S01]  /*1700*/  LEA R64, P4, R28.reuse, c[0x0][0x220], 0x2 ;  /* 0x000088001c407a11 */ /* 0x040fe200078810ff */
[----:B------:R-:W-:Y:S01]  /*1710*/  IMAD.U32 R40, RZ, RZ, UR14 ;  /* 0x0000000eff287e24 */ /* 0x000fe2000f8e00ff */
[----:B------:R-:W-:Y:S01]  /*1720*/  LEA.HI.X R67, R17, c[0x0][0x284], R16, 0x2, P5 ;  /* 0x0000a10011437a11 */ /* 0x000fe200028f1410 */
[----:B------:R-:W-:Y:S01]  /*1730*/  IMAD.IADD R17, R45, 0x1, R41 ;  /* 0x000000012d117824 */ /* 0x000fe200078e0229 */
[----:B------:R-:W-:Y:S01]  /*1740*/  LEA.HI.X R65, R28, c[0x0][0x224], R19, 0x2, P4 ;  /* 0x000089001c417a11 */ /* 0x000fe200020f1413 */
[----:B------:R-:W-:Y:S01]  /*1750*/  IMAD.U32 R41, RZ, RZ, UR11 ;  /* 0x0000000bff297e24 */ /* 0x000fe2000f8e00ff */
[----:B------:R-:W-:Y:S01]  /*1760*/  LEA R16, P4, R44, c[0x0][0x160], 0x1 ;  /* 0x000058002c107a11 */ /* 0x000fe200078808ff */
[----:B------:R-:W-:Y:S01]  /*1770*/  UIADD3 UR11, UP0, UR8, 0x10080, URZ ;  /* 0x00010080080b7890 */ /* 0x000fe2000ff1e03f */
[----:B------:R-:W-:-:S02]  /*1780*/  IMAD.IADD R28, R43, 0x1, R18 ;  /* 0x000000012b1c7824 */ /* 0x000fc400078e0212 */
        /* <DEDUP_REMOVED lines=11> */
[----:B------:R-:W-:Y:S01]  /*1840*/  IMAD.WIDE.U32 R44, R59, 0x2, R46 ;  /* 0x000000023b2c7825 */ /* 0x000fe200078e002e */
[----:B------:R-:W-:Y:S01]  /*1850*/  UIADD3.X UR5, URZ, UR4, URZ, UP0, !UPT ;  /* 0x000000043f057290 */ /* 0x000fe200087fe43f */
[----:B------:R-:W-:Y:S01]  /*1860*/  STL.128 [R1+0x20], R40 ;  /* 0x0000202801007387 */ /* 0x000fe20000100c00 */
[----:B------:R-:W-:Y:S01]  /*1870*/  UIADD3 UR8, UP0, UR8, 0x18480, URZ ;  /* 0x0001848008087890 */ /* 0x000fe2000ff1e03f */
[----:B------:R-:W-:-:S02]  /*1880*/  IMAD.U32 R76, RZ, RZ, UR9 ;  /* 0x00000009ff4c7e24 */ /* 0x000fc4000f8e00ff */
[----:B------:R-:W-:Y:S01]  /*1890*/  STL.128 [R1+0x40], R40 ;  /* 0x0000402801007387 */ /* 0x000fe20000100c00 */
[----:B------:R-:W-:Y:S01]  /*18a0*/  IMAD.U32 R77, RZ, RZ, UR5 ;  /* 0x00000005ff4d7e24 */ /* 0x000fe2000f8e00ff */
[----:B------:R-:W-:Y:S01]  /*18b0*/  UIADD3.X UR4, URZ, UR4, URZ, UP0, !UPT ;  /* 0x000000043f047290 */ /* 0x000fe200087fe43f */
[--C-:B------:R-:W-:Y:S01]  /*18c0*/  IMAD.WIDE.U32 R60, R61, 0x2, R48.reuse ;  /* 0x000000023d3c7825 */ /* 0x100fe200078e0030 */
[----:B------:R2:W-:Y:S03]  /*18d0*/  STL.64 [R28+0x8], R74 ;  /* 0x0000084a1c007387 */ /* 0x0005e60000100a00 */
[--C-:B------:R-:W-:Y:S01]  /*18e0*/  IMAD.WIDE.U32 R46, R59, 0x2, R48.reuse ;  /* 0x000000023b2e7825 */ /* 0x100fe200078e0030 */
[----:B------:R3:W-:Y:S03]  /*18f0*/  STL.64 [R28+0x18], R72 ;  /* 0x000018481c007387 */ /* 0x0007e60000100a00 */
[----:B------:R-:W-:-:S04]  /*1900*/  IMAD.WIDE.U32 R70, R51, 0x2, R48 ;  /* 0x0000000233467825 */ /* 0x000fc800078e0030 */
[----:B------:R-:W-:-:S04]  /*1910*/  IMAD.WIDE.U32 R48, R39, 0x2, R52 ;  /* 0x0000000227307825 */ /* 0x000fc800078e0034 */
[----:B------:R-:W-:Y:S02]  /*1920*/  IMAD.U32 R80, RZ, RZ, UR15 ;  /* 0x0000000fff507e24 */ /* 0x000fe4000f8e00ff */
[----:B------:R-:W-:Y:S01]  /*1930*/  IMAD.WIDE.U32 R78, R39, 0x2, R42 ;  /* 0x00000002274e7825 */ /* 0x000fe200078e002a */
[----:B-1----:R-:W-:Y:S02]  /*1940*/  SHF.R.S32.HI R19, RZ, 0x7, R36 ;  /* 0x00000007ff137819 */ /* 0x002fe40000011424 */
[----:B------:R-:W-:Y:S01]  /*1950*/  STL.64 [R28+0x10], R80 ;  /* 0x000010501c007387 */ /* 0x000fe20000100a00 */
[----:B------:R-:W-:Y:S01]  /*1960*/  SEL R18, R31, 0xfffffff0, !P1 ;  /* 0xfffffff01f127807 */ /* 0x000fe20004800000 */
[----:B------:R-:W-:Y:S01]  /*1970*/  IMAD.U32 R36, RZ, RZ, UR8 ;  /* 0x00000008ff247e24 */ /* 0x000fe2000f8e00ff */
[----:B------:R-:W-:Y:S01]  /*1980*/  ISETP.GE.AND P1, PT, R3, c[0x0][0x1fc], PT ;  /* 0x00007f0003007a0c */ /* 0x000fe20003f26270 */
[----:B------:R1:W-:Y:S01]  /*1990*/  STL [R28], R19 ;  /* 0x000000131c007387 */ /* 0x0003e20000100800 */
[----:B------:R-:W-:-:S04]  /*19a0*/  @P0 IMAD.HI.U32 R22, R15, c[0x0][0x24c], RZ ;  /* 0x000093000f160a27 */ /* 0x000fc800078e00ff */
[----:B--2---:R-:W-:-:S04]  /*19b0*/  IMAD.WIDE.U32 R74, R57, 0x2, R52 ;  /* 0x00000002394a7825 */ /* 0x004fc800078e0034 */
[----:B------:R-:W-:-:S04]  /*19c0*/  IMAD.WIDE.U32 R56, R51, 0x2, R40 ;  /* 0x0000000233387825 */ /* 0x000fc800078e0028 */
[----:B---3--:R-:W-:-:S04]  /*19d0*/  IMAD.WIDE.U32 R72, R39, 0x2, R40 ;  /* 0x0000000227487825 */ /* 0x008fc800078e0028 */
[----:B------:R-:W-:-:S04]  /*19e0*/  IMAD.WIDE.U32 R40, R23, 0x2, R42 ;  /* 0x0000000217287825 */ /* 0x000fc800078e002a */
[----:B------:R-:W-:Y:S01]  /*19f0*/  IMAD.WIDE.U32 R52, R51, 0x2, R42 ;  /* 0x0000000233347825 */ /* 0x000fe200078e002a */
[----:B------:R2:W-:Y:S03]  /*1a00*/  STL.64 [R28+0x20], R40 ;  /* 0x000020281c007387 */ /* 0x0005e60000100a00 */
[----:B------:R-:W-:Y:S01]  /*1a10*/  IMAD.WIDE R42, R58, 0x4, R76 ;  /* 0x000000043a2a7825 */ /* 0x000fe200078e024c */
[----:B-1----:R-:W-:Y:S01]  /*1a20*/  SEL R19, R33, 0xffffffe0, !P2 ;  /* 0xffffffe021137807 */ /* 0x002fe20005000000 */
[----:B------:R-:W-:Y:S01]  /*1a30*/  STL [R1+0xc8], R35 ;  /* 0x0000c82301007387 */ /* 0x000fe20000100800 */
[----:B------:R-:W-:Y:S01]  /*1a40*/  ISETP.GE.AND P2, PT, R3, c[0x0][0x16c], PT ;  /* 0x00005b0003007a0c */ /* 0x000fe20003f46270 */
[----:B--2---:R-:W-:Y:S02]  /*1a50*/  IMAD.MOV.U32 R40, RZ, RZ, R50 ;  /* 0x000000ffff287224 */ /* 0x004fe400078e0032 */
[----:B------:R-:W-:-:S02]  /*1a60*/  IMAD.MOV.U32 R41, RZ, RZ, R37 ;  /* 0x000000ffff297224 */ /* 0x000fc400078e0025 */
[----:B------:R-:W-:Y:S01]  /*1a70*/  IMAD.U32 R37, RZ, RZ, UR4 ;  /* 0x00000004ff257e24 */ /* 0x000fe2000f8e00ff */
[----:B------:R-:W-:Y:S01]  /*1a80*/  SEL R14, R14, RZ, !P3 ;  /* 0x000000ff0e0e7207 */ /* 0x000fe20005800000 */
[----:B------:R-:W-:Y:S01]  /*1a90*/  IMAD.WIDE R50, R13, 0x4, R76 ;  /* 0x000000040d327825 */ /* 0x000fe200078e024c */
[----:B------:R-:W-:Y:S01]  /*1aa0*/  STL.128 [R1+0xd0], R40 ;  /* 0x0000d02801007387 */ /* 0x000fe20000100c00 */
[----:B------:R-:W-:-:S03]  /*1ab0*/  ULDC.64 UR4, c[0x0][0x1d8] ;  /* 0x0000760000047ab9 */ /* 0x000fc60000000a00 */
[----:B------:R-:W-:Y:S04]  /*1ac0*/  STL.64 [R28+0x48], R66 ;  /* 0x000048421c007387 */ /* 0x000fe80000100a00 */
[----:B------:R1:W-:Y:S04]  /*1ad0*/  STL [R28+0x40], R35 ;  /* 0x000040231c007387 */ /* 0x0003e80000100800 */
[----:B------:R-:W-:Y:S04]  /*1ae0*/  STL.64 [R1+0x110], R10 ;  /* 0x0001100a01007387 */ /* 0x000fe80000100a00 */
[----:B------:R-:W-:Y:S04]  /*1af0*/  STL.64 [R1+0x120], R10 ;  /* 0x0001200a01007387 */ /* 0x000fe80000100a00 */
[----:B------:R2:W-:Y:S04]  /*1b00*/  STL.64 [R1+0x130], R10 ;  /* 0x0001300a01007387 */ /* 0x0005e80000100a00 */
[----:B------:R-:W-:Y:S04]  /*1b10*/  STL.64 [R1+0x270], R4 ;  /* 0x0002700401007387 */ /* 0x000fe80000100a00 */
[----:B------:R3:W-:Y:S04]  /*1b20*/  STL.64 [R1+0x280], R4 ;  /* 0x0002800401007387 */ /* 0x0007e80000100a00 */
[----:B------:R-:W-:Y:S01]  /*1b30*/  STL.64 [R1+0x298], R18 ;  /* 0x0002981201007387 */ /* 0x000fe20000100a00 */
[----:B-1----:R-:W-:-:S03]  /*1b40*/  IMAD.X R35, RZ, RZ, R21, P4 ;  /* 0x000000ffff237224 */ /* 0x002fc600020e0615 */
        /* <DEDUP_REMOVED lines=88> */
[----:B--2---:R-:W-:Y:S01]  /*20d0*/  IMAD.X R13, RZ, RZ, R21, P1 ;  /* 0x000000ffff0d7224 */ /* 0x004fe200008e0615 */
[----:B------:R-:W-:-:S05]  /*20e0*/  IADD3 R40, P1, R20, 0x340, RZ ;  /* 0x0000034014287810 */ /* 0x000fca0007f3e0ff */
[----:B------:R-:W-:Y:S02]  /*20f0*/  IMAD.X R41, RZ, RZ, R21, P1 ;  /* 0x000000ffff297224 */ /* 0x000fe400008e0615 */
[----:B------:R-:W-:Y:S02]  /*2100*/  IMAD.MOV.U32 R50, RZ, RZ, R40 ;  /* 0x000000ffff327224 */ /* 0x000fe400078e0028 */
[----:B---3--:R-:W-:Y:S02]  /*2110*/  IMAD.MOV.U32 R6, RZ, RZ, R19 ;  /* 0x000000ffff067224 */ /* 0x008fe400078e0013 */
[----:B------:R-:W-:Y:S02]  /*2120*/  IMAD.MOV.U32 R7, RZ, RZ, R36 ;  /* 0x000000ffff077224 */ /* 0x000fe400078e0024 */
[----:B------:R-:W-:Y:S02]  /*2130*/  IMAD.MOV.U32 R4, RZ, RZ, R27 ;  /* 0x000000ffff047224 */ /* 0x000fe400078e001b */
[----:B------:R-:W-:Y:S01]  /*2140*/  IMAD.MOV.U32 R5, RZ, RZ, R26 ;  /* 0x000000ffff057224 */ /* 0x000fe200078e001a */
[----:B------:R-:W-:Y:S01]  /*2150*/  IADD3 R26, P2, R20, 0x338, RZ ;  /* 0x00000338141a7810 */ /* 0x000fe20007f5e0ff */
[----:B------:R-:W-:-:S03]  /*2160*/  IMAD.MOV.U32 R51, RZ, RZ, R41 ;  /* 0x000000ffff337224 */ /* 0x000fc600078e0029 */
[----:B------:R1:W-:Y:S01]  /*2170*/  STL.128 [R1+0x380], R4 ;  /* 0x0003800401007387 */ /* 0x0003e20000100c00 */
[----:B------:R-:W-:Y:S01]  /*2180*/  IMAD.X R27, RZ, RZ, R21, P2 ;  /* 0x000000ffff1b7224 */ /* 0x000fe200010e0615 */
[C---:B------:R-:W-:Y:S01]  /*2190*/  IADD3 R42, P2, R20.reuse, 0x70, RZ ;  /* 0x00000070142a7810 */ /* 0x040fe20007f5e0ff */
[----:B------:R-:W-:Y:S02]  /*21a0*/  IMAD.MOV.U32 R48, RZ, RZ, R26 ;  /* 0x000000ffff307224 */ /* 0x000fe400078e001a */
[----:B------:R-:W-:Y:S01]  /*21b0*/  IMAD.MOV.U32 R49, RZ, RZ, R27 ;  /* 0x000000ffff317224 */ /* 0x000fe200078e001b */
[----:B------:R-:W-:Y:S01]  /*21c0*/  STL.128 [R1+0x390], R24 ;  /* 0x0003901801007387 */ /* 0x000fe20000100c00 */
[--C-:B------:R-:W-:Y:S01]  /*21d0*/  IMAD.X R43, RZ, RZ, R21.reuse, P2 ;  /* 0x000000ffff2b7224 */ /* 0x100fe200010e0615 */
[C---:B------:R-:W-:Y:S02]  /*21e0*/  IADD3 R60, P2, R20.reuse, 0xe0, RZ ;  /* 0x000000e0143c7810 */ /* 0x040fe40007f5e0ff */
[----:B------:R2:W-:Y:S03]  /*21f0*/  STL.128 [R1+0x3f0], R48 ;  /* 0x0003f03001007387 */ /* 0x0005e60000100c00 */
[----:B------:R-:W-:Y:S01]  /*2200*/  IMAD.X R61, RZ, RZ, R21, P2 ;  /* 0x000000ffff3d7224 */ /* 0x000fe200010e0615 */
        /* <DEDUP_REMOVED lines=9> */
[----:B------:R-:W-:Y:S01]  /*22a0*/  IMAD.MOV.U32 R44, RZ, RZ, R13 ;  /* 0x000000ffff2c7224 */ /* 0x000fe200078e000d */
[----:B--2---:R-:W-:Y:S01]  /*22b0*/  IADD3 R48, P4, R20, 0xd8, RZ ;  /* 0x000000d814307810 */ /* 0x004fe20007f9e0ff */
[----:B------:R-:W-:Y:S02]  /*22c0*/  IMAD.MOV.U32 R50, RZ, RZ, R11 ;  /* 0x000000ffff327224 */ /* 0x000fe400078e000b */
[----:B------:R-:W-:Y:S01]  /*22d0*/  IMAD.MOV.U32 R13, RZ, RZ, c[0x0][0x24c] ;  /* 0x00009300ff0d7624 */ /* 0x000fe200078e00ff */
[----:B------:R-:W-:Y:S01]  /*22e0*/  IADD3.X R49, RZ, R21, RZ, P4, !PT ;  /* 0x00000015ff317210 */ /* 0x000fe200027fe4ff */
[----:B------:R-:W-:-:S03]  /*22f0*/  IMAD.MOV.U32 R11, RZ, RZ, c[0x0][0x2a4] ;  /* 0x0000a900ff0b7624 */ /* 0x000fc600078e00ff */
[----:B------:R2:W-:Y:S04]  /*2300*/  STL.64 [R1+0x370], R12 ;  /* 0x0003700c01007387 */ /* 0x0005e80000100a00 */
[----:B------:R3:W-:Y:S01]  /*2310*/  STL.128 [R1+0x350], R8 ;  /* 0x0003500801007387 */ /* 0x0007e20000100c00 */
[--C-:B-1----:R-:W-:Y:S01]  /*2320*/  IMAD.X R4, RZ, RZ, R21.reuse, P1 ;  /* 0x000000ffff047224 */ /* 0x102fe200008e0615 */
[C---:B------:R-:W-:Y:S01]  /*2330*/  IADD3 R46, P1, R20.reuse, 0xc0, RZ ;  /* 0x000000c0142e7810 */ /* 0x040fe20007f3e0ff */
[--C-:B------:R-:W-:Y:S02]  /*2340*/  IMAD.X R6, RZ, RZ, R21.reuse, P5 ;  /* 0x000000ffff067224 */ /* 0x100fe400028e0615 */
[----:B------:R-:W-:Y:S02]  /*2350*/  IMAD.MOV.U32 R51, RZ, RZ, R4 ;  /* 0x000000ffff337224 */ /* 0x000fe400078e0004 */
[----:B------:R-:W-:Y:S01]  /*2360*/  IMAD.X R47, RZ, RZ, R21, P1 ;  /* 0x000000ffff2f7224 */ /* 0x000fe200008e0615 */
[----:B------:R-:W-:Y:S01]  /*2370*/  IADD3 R18, P1, R20, 0x348, RZ ;  /* 0x0000034814127810 */ /* 0x000fe20007f3e0ff */
[----:B------:R-:W-:Y:S01]  /*2380*/  IMAD.MOV.U32 R45, RZ, RZ, R6 ;  /* 0x000000ffff2d7224 */ /* 0x000fe200078e0006 */
[----:B------:R-:W-:Y:S01]  /*2390*/  STL.128 [R1+0x3c0], R48 ;  /* 0x0003c03001007387 */ /* 0x000fe20000100c00 */
[----:B------:R-:W-:-:S02]  /*23a0*/  IMAD.MOV.U32 R6, RZ, RZ, R44 ;  /* 0x000000ffff067224 */ /* 0x000fc400078e002c */
[----:B------:R-:W-:Y:S01]  /*23b0*/  IMAD.MOV.U32 R4, RZ, RZ, R50 ;  /* 0x000000ffff047224 */ /* 0x000fe200078e0032 */
[----:B------:R-:W-:Y:S01]  /*23c0*/  MOV R7, R45 ;  /* 0x0000002d00077202 */ /* 0x000fe20000000f00 */
[----:B------:R-:W-:Y:S01]  /*23d0*/  IMAD.MOV.U32 R5, RZ, RZ, R51 ;  /* 0x000000ffff057224 */ /* 0x000fe200078e0033 */
[----:B------:R-:W-:Y:S01]  /*23e0*/  STL.128 [R1+0x3d0], R44 ;  /* 0x0003d02c01007387 */ /* 0x000fe20000100c00 */
[--C-:B------:R-:W-:Y:S01]  /*23f0*/  IMAD.X R19, RZ, RZ, R21.reuse, P1 ;  /* 0x000000ffff137224 */ /* 0x100fe200008e0615 */
[----:B------:R-:W-:Y:S01]  /*2400*/  IADD3 R62, P1, R20, 0xf0, RZ ;  /* 0x000000f0143e7810 */ /* 0x000fe20007f3e0ff */
[----:B--2---:R-:W-:Y:S01]  /*2410*/  IMAD.MOV.U32 R12, RZ, RZ, c[0x0][0x250] ;  /* 0x00009400ff0c7624 */ /* 0x004fe200078e00ff */
[----:B------:R1:W-:Y:S03]  /*2420*/  STL.128 [R1+0x420], R4 ;  /* 0x0004200401007387 */ /* 0x0003e60000100c00 */
[----:B------:R-:W-:Y:S01]  /*2430*/  IMAD.X R63, RZ, RZ, R21, P1 ;  /* 0x000000ffff3f7224 */ /* 0x000fe200008e0615 */
[----:B------:R-:W-:Y:S04]  /*2440*/  STL [R1+0x378], R12 ;  /* 0x0003780c01007387 */ /* 0x000fe80000100800 */
[----:B------:R-:W-:Y:S04]  /*2450*/  STL.128 [R1+0x410], R60 ;  /* 0x0004103c01007387 */ /* 0x000fe80000100c00 */
[----:B---3--:R-:W2:Y:S04]  /*2460*/  LDL.U8 R11, [R1+0x341] ;  /* 0x00034100010b7983 */ /* 0x008ea80000100000 */
[----:B------:R-:W3:Y:S01]  /*2470*/  LDL.U8 R10, [R1+0x341] ;  /* 0x00034100010a7983 */ /* 0x000ee20000100000 */
[----:B-1----:R-:W-:-:S02]  /*2480*/  IMAD.MOV.U32 R4, RZ, RZ, R42 ;  /* 0x000000ffff047224 */ /* 0x002fc400078e002a */
[----:B------:R-:W-:Y:S02]  /*2490*/  IMAD.MOV.U32 R5, RZ, RZ, R43 ;  /* 0x000000ffff057224 */ /* 0x000fe400078e002b */
[----:B------:R-:W-:Y:S02]  /*24a0*/  IMAD.MOV.U32 R6, RZ, RZ, R18 ;  /* 0x000000ffff067224 */ /* 0x000fe400078e0012 */
[----:B------:R-:W-:-:S05]  /*24b0*/  IMAD.MOV.U32 R7, RZ, RZ, R19 ;  /* 0x000000ffff077224 */ /* 0x000fca00078e0013 */
[----:B------:R1:W-:Y:S04]  /*24c0*/  STL.128 [R1+0x400], R4 ;  /* 0x0004000401007387 */ /* 0x0003e80000100c00 */
[----:B------:R-:W4:Y:S04]  /*24d0*/  LDL R28, [R28+0x2a4] ;  /* 0x0002a4001c1c7983 */ /* 0x000f280000100800 */
[----:B-1----:R-:W5:Y:S01]  /*24e0*/  LDL.U8 R5, [R1+0x341] ;  /* 0x0003410001057983 */ /* 0x002f620000100000 */
[----:B------:R-:W-:Y:S01]  /*24f0*/  @P0 SHF.R.U32.HI R13, RZ, c[0x0][0x250], R22 ;  /* 0x00009400ff0d0a19 */ /* 0x000fe20000011616 */
[----:B------:R-:W-:-:S05]  /*2500*/  @!P0 IMAD.MOV.U32 R13, RZ, RZ, R15 ;  /* 0x000000ffff0d8224 */ /* 0x000fca00078e000f */
[----:B------:R-:W-:Y:S01]  /*2510*/  SHF.R.S32.HI R15, RZ, 0x1f, R13 ;  /* 0x0000001fff0f7819 */ /* 0x000fe2000001140d */
[----:B------:R-:W-:-:S04]  /*2520*/  IMAD.WIDE.U32 R18, R13, c[0x0][0x1e0], R54 ;  /* 0x000078000d127a25 */ /* 0x000fc800078e0036 */
[----:B------:R-:W-:-:S04]  /*2530*/  IMAD R12, R15, c[0x0][0x1e0], RZ ;  /* 0x000078000f0c7a24 */ /* 0x000fc800078e02ff */
[----:B------:R-:W-:Y:S02]  /*2540*/  IMAD R12, R13, c[0x0][0x1e4], R12 ;  /* 0x000079000d0c7a24 */ /* 0x000fe400078e020c */
[----:B------:R-:W-:Y:S02]  /*2550*/  IMAD.MOV.U32 R36, RZ, RZ, R18 ;  /* 0x000000ffff247224 */ /* 0x000fe400078e0012 */
[----:B------:R-:W-:Y:S01]  /*2560*/  IMAD.IADD R37, R19, 0x1, R12 ;  /* 0x0000000113257824 */ /* 0x000fe200078e020c */
[----:B------:R-:W-:Y:S01]  /*2570*/  SEL R19, R38, RZ, !P3 ;  /* 0x000000ff26137207 */ /* 0x000fe20005800000 */
[----:B------:R-:W-:Y:S02]  /*2580*/  IMAD R12, R14, c[0x0][0x1e8], RZ ;  /* 0x00007a000e0c7a24 */ /* 0x000fe400078e02ff */
[----:B------:R-:W-:Y:S02]  /*2590*/  IMAD R9, R30, -0x80, R9 ;  /* 0xffffff801e097824 */ /* 0x000fe400078e0209 */
[----:B------:R-:W-:-:S02]  /*25a0*/  IMAD R12, R19, c[0x0][0x1ec], R12 ;  /* 0x00007b00130c7a24 */ /* 0x000fc400078e020c */
[----:B------:R-:W-:-:S04]  /*25b0*/  IMAD.WIDE.U32 R36, R19, c[0x0][0x1e8], R36 ;  /* 0x00007a0013247a25 */ /* 0x000fc800078e0024 */
[----:B------:R-:W-:Y:S01]  /*25c0*/  IMAD.IADD R37, R37, 0x1, R12 ;  /* 0x0000000125257824 */ /* 0x000fe200078e020c */
[----:B------:R-:W-:Y:S01]  /*25d0*/  IADD3 R12, -R2, R9, RZ ;  /* 0x00000009020c7210 */ /* 0x000fe20007ffe1ff */
[----:B------:R-:W-:Y:S01]  /*25e0*/  IMAD.WIDE.U32 R44, R13, c[0x0][0x1b0], R54 ;  /* 0x00006c000d2c7a25 */ /* 0x000fe200078e0036 */
[----:B----4-:R-:W-:-:S13]  /*25f0*/  ISETP.GT.AND P1, PT, R28, 0x7f, PT ;  /* 0x0000007f1c00780c */ /* 0x010fda0003f24270 */
[----:B------:R-:W4:Y:S04]  /*2600*/  @!P1 LDL.U8 R4, [R1+0x71] ;  /* 0x0000710001049983 */ /* 0x000f280000100000 */
[----:B------:R-:W4:Y:S04]  /*2610*/  @!P1 LDL.128 R56, [R1+0xd0] ;  /* 0x0000d00001389983 */ /* 0x000f280000100c00 */
[----:B------:R-:W4:Y:S04]  /*2620*/  @!P1 LDL.128 R40, [R1+0x3e0] ;  /* 0x0003e00001289983 */ /* 0x000f280000100c00 */
[----:B------:R-:W4:Y:S04]  /*2630*/  @!P1 LDL.64 R6, [R1+0x408] ;  /* 0x0004080001069983 */ /* 0x000f280000100a00 */
[----:B------:R-:W4:Y:S04]  /*2640*/  @!P1 LDL.64 R26, [R1+0x3f0] ;  /* 0x0003f000011a9983 */ /* 0x000f280000100a00 */
[----:B------:R-:W4:Y:S01]  /*2650*/  @!P1 LDL.64 R46, [R1+0x3d8] ;  /* 0x0003d800012e9983 */ /* 0x000f220000100a00 */
[----:B------:R-:W-:-:S02]  /*2660*/  IADD3 R28, P0, R2, R29, RZ ;  /* 0x0000001d021c7210 */ /* 0x000fc40007f1e0ff */
[----:B------:R-:W-:Y:S01]  /*2670*/  ISETP.GE.AND P5, PT, R12, 0x1, PT ;  /* 0x000000010c00780c */ /* 0x000fe20003fa6270 */
[----:B------:R-:W-:Y:S01]  /*2680*/  USHF.L.U32 UR9, UR4, 0x6, URZ ;  /* 0x0000000604097899 */ /* 0x000fe2000800063f */
[----:B------:R-:W-:Y:S01]  /*2690*/  LEA.HI.X.SX32 R29, R29, R0, 0x1, P0 ;  /* 0x000000001d1d7211 */ /* 0x000fe200000f0eff */
[----:B------:R-:W-:Y:S01]  /*26a0*/  IMAD R0, R15, c[0x0][0x1b0], RZ ;  /* 0x00006c000f007a24 */ /* 0x000fe200078e02ff */
[----:B------:R-:W-:Y:S01]  /*26b0*/  UMOV UR8, 0x6 ;  /* 0x0000000600087882 */ /* 0x000fe20000000000 */
[----:B------:R-:W-:Y:S01]  /*26c0*/  IMAD R14, R14, c[0x0][0x1b8], RZ ;  /* 0x00006e000e0e7a24 */ /* 0x000fe200078e02ff */
[----:B------:R-:W-:Y:S01]  /*26d0*/  ISETP.GE.AND P4, PT, R12, 0x21, PT ;  /* 0x000000210c00780c */ /* 0x000fe20003f86270 */
[----:B------:R-:W-:Y:S01]  /*26e0*/  IMAD.WIDE R28, R30, 0x80, R28 ;  /* 0x000000801e1c7825 */ /* 0x000fe200078e021c */
[----:B------:R-:W-:Y:S01]  /*26f0*/  ISETP.GE.AND P3, PT, R12, 0x41, PT ;  /* 0x000000410c00780c */ /* 0x000fe20003f66270 */
[----:B------:R-:W4:Y:S02]  /*2700*/  @!P1 LDL.64 R50, [R1+0x420] ;  /* 0x0004200001329983 */ /* 0x000f240000100a00 */
[----:B------:R-:W-:-:S02]  /*2710*/  IMAD R0, R13, c[0x0][0x1b4], R0 ;  /* 0x00006d000d007a24 */ /* 0x000fc400078e0200 */
[----:B------:R-:W-:Y:S02]  /*2720*/  IMAD R9, R29, c[0x0][0x1d8], RZ ;  /* 0x000076001d097a24 */ /* 0x000fe400078e02ff */
[----:B------:R-:W-:Y:S01]  /*2730*/  IMAD.SHL.U32 R23, R23, 0x2, RZ ;  /* 0x0000000217177824 */ /* 0x000fe200078e00ff */
[----:B--2---:R-:W-:Y:S01]  /*2740*/  LOP3.LUT R11, R11, 0x1, RZ, 0xc0, !PT ;  /* 0x000000010b0b7812 */ /* 0x004fe200078ec0ff */
[----:B------:R-:W-:Y:S01]  /*2750*/  IMAD.IADD R45, R45, 0x1, R0 ;  /* 0x000000012d2d7824 */ /* 0x000fe200078e0200 */
[----:B---3--:R-:W-:Y:S01]  /*2760*/  LOP3.LUT R10, R10, 0x1, RZ, 0xc0, !PT ;  /* 0x000000010a0a7812 */ /* 0x008fe200078ec0ff */
[C---:B------:R-:W-:Y:S01]  /*2770*/  IMAD R0, R28.reuse, c[0x0][0x1dc], R9 ;  /* 0x000077001c007a24 */ /* 0x040fe200078e0209 */
[----:B-----5:R-:W-:Y:S01]  /*2780*/  LOP3.LUT R5, R5, 0x1, RZ, 0xc0, !PT ;  /* 0x0000000105057812 */ /* 0x020fe200078ec0ff */
[----:B------:R-:W-:Y:S01]  /*2790*/  IMAD.WIDE.U32 R48, R28, c[0x0][0x1d8], R36 ;  /* 0x000076001c307a25 */ /* 0x000fe200078e0024 */
[----:B------:R-:W-:Y:S01]  /*27a0*/  ISETP.GE.OR P2, PT, R3, c[0x0][0x1cc], !P5 ;  /* 0x0000730003007a0c */ /* 0x000fe20006f46670 */
[----:B------:R-:W2:Y:S02]  /*27b0*/  @!P1 LDL.64 R60, [R1+0x410] ;  /* 0x00041000013c9983 */ /* 0x000ea40000100a00 */
[----:B------:R-:W-:Y:S01]  /*27c0*/  IMAD.IADD R0, R49, 0x1, R0 ;  /* 0x0000000131007824 */ /* 0x000fe200078e0200 */
[----:B------:R-:W-:Y:S01]  /*27d0*/  LEA R36, P0, R48, c[0x0][0x1c0], 0x1 ;  /* 0x0000700030247a11 */ /* 0x000fe200078008ff */
[----:B------:R-:W-:-:S03]  /*27e0*/  USHF.L.U64.HI UR5, UR4, UR8, UR5 ;  /* 0x0000000804057299 */ /* 0x000fc60008010205 */
[----:B------:R-:W-:Y:S02]  /*27f0*/  LEA.HI.X R37, R48, c[0x0][0x1c4], R0, 0x1, P0 ;  /* 0x0000710030257a11 */ /* 0x000fe400000f0c00 */
        /* <DEDUP_REMOVED lines=11> */
[----:B------:R-:W-:-:S04]  /*28b0*/  IADD3 R14, P2, R18, UR9, RZ ;  /* 0x00000009120e7c10 */ /* 0x000fc8000ff5e0ff */
[----:B------:R-:W-:Y:S01]  /*28c0*/  IADD3.X R15, R19, UR5, RZ, P2, !PT ;  /* 0x00000005130f7c10 */ /* 0x000fe200097fe4ff */
[----:B------:R-:W-:Y:S02]  /*28d0*/  IMAD R9, R29, c[0x0][0x1a8], RZ ;  /* 0x00006a001d097a24 */ /* 0x000fe400078e02ff */
[----:B------:R3:W-:Y:S04]  /*28e0*/  LDGSTS.E.BYPASS.LTC128B.128 [R23+0x5080], [R18.64], !P6 ;  /* 0x0508000012177fae */ /* 0x0007e8000f101d46 */
[----:B------:R5:W-:Y:S01]  /*28f0*/  LDGSTS.E.BYPASS.LTC128B.128 [R23+0x6080], [R14.64], !P0 ;  /* 0x060800000e177fae */ /* 0x000be2000c101d46 */
[C---:B------:R-:W-:Y:S02]  /*2900*/  IMAD R9, R28.reuse, c[0x0][0x1ac], R9 ;  /* 0x00006b001c097a24 */ /* 0x040fe400078e0209 */
[----:B------:R-:W-:Y:S01]  /*2910*/  IMAD.WIDE.U32 R28, R28, c[0x0][0x1a8], R44 ;  /* 0x00006a001c1c7a25 */ /* 0x000fe200078e002c */
[----:B------:R-:W-:-:S02]  /*2920*/  ISETP.GE.AND P2, PT, R12, 0x61, PT ;  /* 0x000000610c00780c */ /* 0x000fc40003f46270 */
        /* <DEDUP_REMOVED lines=9> */
[----:B-----5:R-:W-:-:S02]  /*29c0*/  IADD3 R14, P0, R12, UR9, RZ ;  /* 0x000000090c0e7c10 */ /* 0x020fc4000ff1e0ff */
[C---:B------:R-:W-:Y:S01]  /*29d0*/  ISETP.GE.OR P5, PT, R3.reuse, c[0x0][0x19c], !P5 ;  /* 0x0000670003007a0c */ /* 0x040fe20006fa6670 */
[----:B------:R-:W-:Y:S01]  /*29e0*/  IMAD.IADD R2, R8, 0x1, -R2 ;  /* 0x0000000108027824 */ /* 0x000fe200078e0a02 */
        /* <DEDUP_REMOVED lines=8> */
[----:B---3--:R-:W-:Y:S02]  /*2a70*/  IADD3 R18, P0, R8, UR9, RZ ;  /* 0x0000000908127c10 */ /* 0x008fe4000ff1e0ff */
[----:B------:R-:W-:Y:S01]  /*2a80*/  ISETP.GE.AND P5, PT, R3, c[0x0][0x16c], PT ;  /* 0x00005b0003007a0c */ /* 0x000fe20003fa6270 */
[----:B------:R1:W-:Y:S01]  /*2a90*/  LDGSTS.E.BYPASS.LTC128B.128 [R23+0x1080], [R14.64], !P4 ;  /* 0x010800000e177fae */ /* 0x0003e2000e101d46 */
[----:B------:R-:W-:-:S03]  /*2aa0*/  IADD3.X R19, R9, UR5, RZ, P0, !PT ;  /* 0x0000000509137c10 */ /* 0x000fc600087fe4ff */
[----:B------:R3:W-:Y:S01]  /*2ab0*/  LDGSTS.E.BYPASS.LTC128B.128 [R23+0x2080], [R8.64], !P3 ;  /* 0x0208000008177fae */ /* 0x0007e2000d901d46 */
[----:B------:R-:W-:-:S03]  /*2ac0*/  USHF.L.U32 UR5, UR10, 0x6, URZ ;  /* 0x000000060a057899 */ /* 0x000fc6000800063f */
[----:B------:R1:W-:Y:S01]  /*2ad0*/  LDGSTS.E.BYPASS.LTC128B.128 [R23+0x3080], [R18.64], !P2 ;  /* 0x0308000012177fae */ /* 0x0003e2000d101d46 */
[----:B------:R-:W-:Y:S01]  /*2ae0*/  ISETP.LT.OR P2, PT, R2, 0x1, P5 ;  /* 0x000000010200780c */ /* 0x000fe20002f41670 */
[----:B------:R-:W-:Y:S02]  /*2af0*/  ULDC UR4, c[0x0][0x17c] ;  /* 0x00005f0000047ab9 */ /* 0x000fe40000000800 */
[----:B------:R-:W-:Y:S01]  /*2b00*/  USHF.L.U64.HI UR4, UR10, UR8, UR4 ;  /* 0x000000080a047299 */ /* 0x000fe20008010204 */
[----:B------:R-:W-:Y:S01]  /*2b10*/  ISETP.NE.U32.AND P5, PT, R11, 0x1, PT ;  /* 0x000000010b00780c */ /* 0x000fe20003fa5070 */
[----:B------:R-:W0:Y:S01]  /*2b20*/  LDGDEPBAR ;  /* 0x00000000000079af */ /* 0x000e220000000000 */
[----:B------:R-:W-:Y:S02]  /*2b30*/  ISETP.NE.U32.AND P4, PT, R10, 0x1, PT ;  /* 0x000000010a00780c */ /* 0x000fe40003f85070 */
[----:B------:R-:W-:Y:S02]  /*2b40*/  ISETP.NE.U32.AND P3, PT, R5, 0x1, PT ;  /* 0x000000010500780c */ /* 0x000fe40003f65070 */
[----:B------:R-:W-:-:S02]  /*2b50*/  ISETP.LT.OR P5, PT, R2, 0x21, P5 ;  /* 0x000000210200780c */ /* 0x000fc40002fa1670 */
[----:B-----5:R-:W-:Y:S01]  /*2b60*/  IADD3 R12, P0, R16, UR5, RZ ;  /* 0x00000005100c7c10 */ /* 0x020fe2000ff1e0ff */
[----:B------:R1:W-:Y:S01]  /*2b70*/  LDGSTS.E.BYPASS.LTC128B.128 [R23+0x8080], [R16.64], !P2 ;  /* 0x0808000010177fae */ /* 0x0003e2000d101d46 */
[C---:B------:R-:W-:Y:S02]  /*2b80*/  ISETP.LT.OR P4, PT, R2.reuse, 0x41, P4 ;  /* 0x000000410200780c */ /* 0x040fe40002781670 */
[----:B------:R-:W-:Y:S02]  /*2b90*/  IADD3.X R13, R17, UR4, RZ, P0, !PT ;  /* 0x00000004110d7c10 */ /* 0x000fe400087fe4ff */
[----:B------:R-:W-:Y:S02]  /*2ba0*/  ISETP.LT.OR P3, PT, R2, 0x61, P3 ;  /* 0x000000610200780c */ /* 0x000fe40001f61670 */
[----:B---3--:R-:W-:Y:S01]  /*2bb0*/  IADD3 R8, P0, R12, UR5, RZ ;  /* 0x000000050c087c10 */ /* 0x008fe2000ff1e0ff */
[----:B------:R-:W-:Y:S02]  /*2bc0*/  IMAD.MOV.U32 R0, RZ, RZ, RZ ;  /* 0x000000ffff007224 */ /* 0x000fe400078e00ff */
[----:B------:R3:W-:Y:S01]  /*2bd0*/  LDGSTS.E.BYPASS.LTC128B.128 [R23+0x9080], [R12.64], !P5 ;  /* 0x090800000c177fae */ /* 0x0007e2000e901d46 */
[----:B------:R-:W-:-:S02]  /*2be0*/  IADD3.X R9, R13, UR4, RZ, P0, !PT ;  /* 0x000000040d097c10 */ /* 0x000fc400087fe4ff */
[----:B------:R-:W-:Y:S01]  /*2bf0*/  IADD3 R2, P0, R8, UR5, RZ ;  /* 0x0000000508027c10 */ /* 0x000fe2000ff1e0ff */
[----:B------:R-:W5:Y:S03]  /*2c00*/  @!P1 LDL R0, [R1+0x430] ;  /* 0x0004300001009983 */ /* 0x000f660000100800 */
[----:B------:R-:W-:Y:S01]  /*2c10*/  IADD3.X R3, R9, UR4, RZ, P0, !PT ;  /* 0x0000000409037c10 */ /* 0x000fe200087fe4ff */
[----:B------:R1:W-:Y:S04]  /*2c20*/  LDGSTS.E.BYPASS.LTC128B.128 [R23+0xa080], [R8.64], !P4 ;  /* 0x0a08000008177fae */ /* 0x0003e8000e101d46 */
[----:B------:R5:W-:Y:S01]  /*2c30*/  LDGSTS.E.BYPASS.LTC128B.128 [R23+0xb080], [R2.64], !P3 ;  /* 0x0b08000002177fae */ /* 0x000be2000d901d46 */
[----:B----4-:R-:W-:-:S02]  /*2c40*/  @!P1 ISETP.NE.AND P2, PT, R4, RZ, PT ;  /* 0x000000ff0400920c */ /* 0x010fc40003f45270 */
[----:B------:R-:W-:Y:S01]  /*2c50*/  @!P1 IADD3 R59, R58, -c[0x0][0x18], RZ ;  /* 0x800006003a3b9a10 */ /* 0x000fe20007ffe0ff */
[----:B------:R-:W-:Y:S01]  /*2c60*/  @!P1 IMAD.MOV.U32 R34, RZ, RZ, R40 ;  /* 0x000000ffff229224 */ /* 0x000fe200078e0028 */
[----:B------:R-:W-:Y:S01]  /*2c70*/  @!P1 MOV R24, R42 ;  /* 0x0000002a00189202 */ /* 0x000fe20000000f00 */
[----:B------:R-:W-:Y:S02]  /*2c80*/  @!P1 IMAD.MOV.U32 R35, RZ, RZ, R41 ;  /* 0x000000ffff239224 */ /* 0x000fe400078e0029 */
[----:B------:R-:W-:-:S06]  /*2c90*/  @!P1 IMAD.MOV.U32 R25, RZ, RZ, R43 ;  /* 0x000000ffff199224 */ /* 0x000fcc00078e002b */
[----:B------:R4:W-:Y:S04]  /*2ca0*/  @!P1 LDGSTS.E.BYPASS.LTC128B.128 [R59], [R56.64], P2 ;  /* 0x00000000383b9fae */ /* 0x0009e80009101d46 */
[----:B------:R-:W2:Y:S04]  /*2cb0*/  LD.E.U8 R4, [R6.64] ;  /* 0x0000000606047980 */ /* 0x000ea8000c101100 */
[----:B-1----:R1:W3:Y:S04]  /*2cc0*/  LD.E.64 R8, [R34.64+0x10] ;  /* 0x0000100622087980 */ /* 0x0022e8000c101b00 */
[----:B------:R-:W4:Y:S04]  /*2cd0*/  LD.E R26, [R26.64] ;  /* 0x000000061a1a7980 */ /* 0x000f28000c101900 */
[----:B------:R-:W4:Y:S04]  /*2ce0*/  LD.E R25, [R24.64+0xc] ;  /* 0x00000c0618197980 */ /* 0x000f28000c101900 */
[----:B------:R1:W4:Y:S04]  /*2cf0*/  LD.E.64 R10, [R34.64+0x18] ;  /* 0x00001806220a7980 */ /* 0x000328000c101b00 */
[----:B------:R-:W4:Y:S04]  /*2d00*/  LD.E R46, [R46.64] ;  /* 0x000000062e2e7980 */ /* 0x000f28000c101900 */
[----:B------:R-:W0:Y:S04]  /*2d10*/  LDGDEPBAR ;  /* 0x00000000000079af */ /* 0x000e280000000000 */
[----:B-1----:R-:W4:Y:S01]  /*2d20*/  LD.E.64 R34, [R34.64+0x8] ;  /* 0x0000080622227980 */ /* 0x002f22000c101b00 */
[----:B-----5:R-:W-:Y:S01]  /*2d30*/  IMAD.SHL.U32 R2, R0, 0x80, RZ ;  /* 0x0000008000027824 */ /* 0x020fe200078e00ff */
[----:B--2---:R-:W-:-:S02]  /*2d40*/  LOP3.LUT R5, R4, 0x1, RZ, 0xc0, !PT ;  /* 0x0000000104057812 */ /* 0x004fc400078ec0ff */
[----:B------:R-:W-:Y:S01]  /*2d50*/  SHF.R.S32.HI R4, RZ, 0x1f, R0 ;  /* 0x0000001fff047819 */ /* 0x000fe20000011400 */
[-C--:B---3--:R-:W-:Y:S01]  /*2d60*/  IMAD R3, R9, R0.reuse, RZ ;  /* 0x0000000009037224 */ /* 0x088fe200078e02ff */
        /* <DEDUP_REMOVED lines=35> */
[----:B------:R3:W4:Y:S04]  /*2fa0*/  LD.E.U8 R4, [R6.64] ;  /* 0x0000000606047980 */ /* 0x000728000c101100 */
[----:B---3--:R-:W3:Y:S01]  /*2fb0*/  LDL R6, [R1+0x18] ;  /* 0x0000180001067983 */ /* 0x008ee20000100800 */
[----:B----4-:R-:W-:-:S04]  /*2fc0*/  LOP3.LUT R4, R4, 0x1, RZ, 0xc0, !PT ;  /* 0x0000000104047812 */ /* 0x010fc800078ec0ff */
        /* <DEDUP_REMOVED lines=108> */
.L_x_1415:
[----:B---3--:R-:W-:Y:S05]  /*3690*/  BSYNC B0 ;  /* 0x0000000000007941 */ /* 0x008fea0003800000 */
.L_x_1414:
        /* <DEDUP_REMOVED lines=314> */
.L_x_1419:
[----:B-1----:R-:W-:Y:S02]  /*4a40*/  MOV R28, 0x4a60 ;  /* 0x00004a60001c7802 */ /* 0x002fe40000000f00 */
[----:B------:R-:W-:Y:S05]  /*4a50*/  CALL.REL.NOINC `($_ZN7cutlass13device_kernelIN5flash19enable_sm80_to_sm89INS1_16FlashAttnBwdSm80INS1_25CollectiveMainloopBwdSm80ILi2ELi2EN4cute5tupleIJNS5_1CILi128EEES8_NS7_ILi64EEEEEENS_10bfloat16_tEfNS_4arch4Sm80ELb0ELb0ELb1ELb1ELb1ELb0ELb0ELb0ELi2ELi4ELi4ELi4ELb0EEENS1_24CollectiveEpilogueBwdGQAISA_fSD_Li256ELb1ELb1EEENS1_19SingleTileSchedulerILb1ELb0ELb0ELi128EEEEEEEEEvNT_6ParamsE$_ZZN5flash25CollectiveMainloopBwdSm80ILi2ELi2EN4cute5tupleIJNS1_1CILi128EEES4_NS3_ILi64EEEEEEN7cutlass10bfloat16_tEfNS7_4arch4Sm80ELb0ELb0ELb1ELb1ELb1ELb0ELb0ELb0ELi2ELi4ELi4ELi4ELb0EE3mmaINS_16FlashAttnBwdSm80ISB_NS_24CollectiveEpilogueBwdGQAIS6_fSA_Li256ELb1ELb1EEENS_19SingleTileSchedulerILb1ELb0ELb0ELi128EEEE13SharedStorageENS1_6TensorINS1_11ArrayEngineIfLm32EEENS1_6LayoutINS2_IJNS2_IJNS3_ILi2EEESO_EEESO_NS3_ILi4EEEEEENS2_IJNS2_IJNS3_ILi1EEESO_EEESQ_NS3_ILi8EEEEEEEEEEEEbRKNSB_6ParamsERT0_S12_iNS2_IJiiiEEERT_ENKUliT_E_clIZSC_ISJ_SX_EbS10_S12_S12_iS13_S15_EUlRS16_iE_EEDaiS16_) ;  /* 0x0000cd3000007944 */ /* 0x000fea0003c00000 */
[----:B---3--:R-:W2:Y:S02]  /*4a60*/  LDL R2, [R1+0x430] ;  /* 0x0004300001027983 */ /* 0x008ea40000100800 */
[----:B--2---:R-:W-:-:S04]  /*4a70*/  IADD3 R2, R2, 0x1, RZ ;  /* 0x0000000102027810 */ /* 0x004fc80007ffe0ff */
[----:B------:R-:W-:Y:S01]  /*4a80*/  ISETP.GE.AND P0, PT, R2, R37, PT ;  /* 0x000000250200720c */ /* 0x000fe20003f06270 */
[----:B------:R1:W-:-:S12]  /*4a90*/  STL [R1+0x430], R2 ;  /* 0x0004300201007387 */ /* 0x0003d80000100800 */
[----:B------:R-:W-:Y:S05]  /*4aa0*/  @!P0 BRA `(.L_x_1419) ;  /* 0xffffff9000008947 */ /* 0x000fea000383ffff */
[----:B------:R-:W-:Y:S05]  /*4ab0*/  BSYNC B1 ;  /* 0x0000000000017941 */ /* 0x000fea0003800000 */
.L_x_1418:
        /* <DEDUP_REMOVED lines=8> */
.L_x_1417:
[----:B------:R-:W-:Y:S05]  /*4b40*/  BSYNC B2 ;  /* 0x0000000000027941 */ /* 0x000fea0003800000 */
.L_x_1416:
        /* <DEDUP_REMOVED lines=41> */
.L_x_1413:
[----:B------:R-:W-:Y:S05]  /*4de0*/  @P2 EXIT ;  /* 0x000000000000294d */ /* 0x000fea0003800000 */
[----:B------:R-:W-:-:S04]  /*4df0*/  ISETP.NE.U32.AND P0, PT, RZ, c[0x0][0x360], PT ;  /* 0x0000d800ff007a0c */ /* 0x000fc80003f05070 */
[----:B------:R-:W-:-:S13]  /*4e00*/  ISETP.NE.AND.EX P0, PT, RZ, c[0x0][0x364], PT, P0 ;  /* 0x0000d900ff007a0c */ /* 0x000fda0003f05300 */
[----:B------:R-:W-:-:S04]  /*4e10*/  @P0 IMAD.MOV.U32 R3, RZ, RZ, 0x4 ;  /* 0x00000004ff030424 */ /* 0x000fc800078e00ff */
[----:B-1-3--:R-:W-:-:S05]  /*4e20*/  @P0 IMAD.WIDE R4, R38, R3, c[0x0][0x360] ;  /* 0x0000d80026040625 */ /* 0x00afca00078e0203 */
[----:B------:R-:W3:Y:S01]  /*4e30*/  @P0 LDG.E R3, [R4.64] ;  /* 0x0000000604030981 */ /* 0x000ee2000c1e1900 */
[----:B--2---:R-:W-:Y:S01]  /*4e40*/  IMAD.MOV.U32 R0, RZ, RZ, 0x1 ;  /* 0x00000001ff007424 */ /* 0x004fe200078e00ff */
[----:B------:R-:W-:Y:S02]  /*4e50*/  WARPSYNC 0xffffffff ;  /* 0xffffffff00007948 */ /* 0x000fe40003800000 */
[----:B------:R-:W1:Y:S02]  /*4e60*/  S2R R2, SR_CTAID.Y ;  /* 0x0000000000027919 */ /* 0x000e640000002600 */
[----:B------:R-:W-:-:S13]  /*4e70*/  ISETP.NE.AND P1, PT, R0, c[0x0][0x338], PT ;  /* 0x0000ce0000007a0c */ /* 0x000fda0003f25270 */
[----:B-1----:R-:W-:-:S04]  /*4e80*/  @P1 IMAD.HI.U32 R0, R2, c[0x0][0x33c], RZ ;  /* 0x0000cf0002001a27 */ /* 0x002fc800078e00ff */
[----:B------:R-:W-:Y:S01]  /*4e90*/  IMAD.MOV.U32 R44, RZ, RZ, R2 ;  /* 0x000000ffff2c7224 */ /* 0x000fe200078e0002 */
[----:B------:R-:W-:Y:S02]  /*4ea0*/  @P1 SHF.R.U32.HI R44, RZ, c[0x0][0x340], R0 ;  /* 0x0000d000ff2c1a19 */ /* 0x000fe40000011600 */
[----:B------:R-:W-:-:S04]  /*4eb0*/  SHF.R.S32.HI R0, RZ, 0x1f, R38 ;  /* 0x0000001fff007819 */ /* 0x000fc80000011426 */
[----:B------:R-:W-:Y:S01]  /*4ec0*/  SEL R0, R0, RZ, !P0 ;  /* 0x000000ff00007207 */ /* 0x000fe20004000000 */
[----:B---3--:R-:W-:-:S05]  /*4ed0*/  @P0 IMAD R3, R38, 0x80, R3 ;  /* 0x0000008026030824 */ /* 0x008fca00078e0203 */
[----:B------:R-:W-:-:S04]  /*4ee0*/  @P0 SHF.R.S32.HI R46, RZ, 0x1f, R3 ;  /* 0x0000001fff2e0819 */ /* 0x000fc80000011403 */
[----:B------:R-:W-:Y:S01]  /*4ef0*/  @P0 LEA.HI R46, R46, R3, RZ, 0x7 ;  /* 0x000000032e2e0211 */ /* 0x000fe200078f38ff */
[----:B------:R-:W-:-:S04]  /*4f00*/  IMAD.MOV R3, RZ, RZ, -R44 ;  /* 0x000000ffff037224 */ /* 0x000fc800078e0a2c */
[----:B------:R-:W-:Y:S02]  /*4f10*/  @P0 IMAD.SHL.U32 R46, R46, 0x40, RZ ;  /* 0x000000402e2e0824 */ /* 0x000fe400078e00ff */
[----:B------:R-:W-:Y:S01]  /*4f20*/  IMAD R28, R3, c[0x0][0x338], R2 ;  /* 0x0000ce00031c7a24 */ /* 0x000fe200078e0202 */
[----:B------:R-:W-:Y:S02]  /*4f30*/  SEL R2, R38, RZ, !P0 ;  /* 0x000000ff26027207 */ /* 0x000fe40004000000 */
[----:B------:R-:W-:Y:S02]  /*4f40*/  @P0 LOP3.LUT R46, R46, 0xffffe000, RZ, 0xc0, !PT ;  /* 0xffffe0002e2e0812 */ /* 0x000fe400078ec0ff */
[----:B------:R-:W-:Y:S02]  /*4f50*/  SHF.R.S32.HI R3, RZ, 0x1f, R44 ;  /* 0x0000001fff037819 */ /* 0x000fe4000001142c */
[----:B------:R-:W-:Y:S02]  /*4f60*/  @P0 SHF.R.S32.HI R47, RZ, 0x1f, R46 ;  /* 0x0000001fff2f0819 */ /* 0x000fe4000001142e */
[----:B------:R-:W-:-:S02]  /*4f70*/  @!P0 CS2R R46, SRZ ;  /* 0x00000000002e8805 */ /* 0x000fc4000001ff00 */
[----:B------:R-:W-:Y:S01]  /*4f80*/  IMAD R5, R30, c[0x0][0x358], RZ ;  /* 0x0000d6001e057a24 */ /* 0x000fe200078e02ff */
[----:B------:R-:W-:Y:S01]  /*4f90*/  BAR.SYNC.DEFER_BLOCKING 0x1, 0x100 ;  /* 0x0044000000007b1d */ /* 0x000fe20000010000 */
[----:B------:R-:W-:Y:S01]  /*4fa0*/  IMAD R4, R38, c[0x0][0x2f4], RZ ;  /* 0x0000bd0026047a24 */ /* 0x000fe200078e02ff */
[----:B------:R-:W-:Y:S01]  /*4fb0*/  ISETP.NE.AND P2, PT, R32, RZ, PT ;  /* 0x000000ff2000720c */ /* 0x000fe20003f45270 */
[----:B------:R-:W-:-:S03]  /*4fc0*/  IMAD R5, R5, c[0x0][0x2f4], RZ ;  /* 0x0000bd0005057a24 */ /* 0x000fc600078e02ff */
[----:B------:R-:W-:Y:S01]  /*4fd0*/  SHF.R.S32.HI R31, RZ, 0x1f, R4 ;  /* 0x0000001fff1f7819 */ /* 0x000fe20000011404 */
[----:B------:R-:W-:Y:S01]  /*4fe0*/  BSSY B0, `(.L_x_1420) ;  /* 0x000000e000007945 */ /* 0x000fe20003800000 */
[----:B------:R-:W-:Y:S02]  /*4ff0*/  IADD3 R4, P1, P0, R5, R4, R44 ;  /* 0x0000000405047210 */ /* 0x000fe4000783e02c */
[----:B------:R-:W-:-:S03]  /*5000*/  SHF.R.S32.HI R6, RZ, 0x1f, R5 ;  /* 0x0000001fff067819 */ /* 0x000fc60000011405 */
[----:B------:R-:W-:Y:S01]  /*5010*/  IMAD.SHL.U32 R29, R4, 0x4, RZ ;  /* 0x00000004041d7824 */ /* 0x000fe200078e00ff */
[----:B------:R-:W-:-:S04]  /*5020*/  IADD3.X R31, R6, R31, R3, P1, P0 ;  /* 0x0000001f061f7210 */ /* 0x000fc80000fe0403 */
[----:B------:R-:W-:Y:S02]  /*5030*/  SHF.L.U64.HI R31, R4, 0x2, R31 ;  /* 0x00000002041f7819 */ /* 0x000fe4000001021f */
[----:B------:R-:W-:-:S04]  /*5040*/  IADD3 R34, P0, R29, c[0x0][0x350], RZ ;  /* 0x0000d4001d227a10 */ /* 0x000fc80007f1e0ff */
[----:B------:R-:W-:Y:S01]  /*5050*/  IADD3.X R35, R31, c[0x0][0x354], RZ, P0, !PT ;  /* 0x0000d5001f237a10 */ /* 0x000fe200007fe4ff */
[----:B------:R-:W-:Y:S05]  /*5060*/  @P2 BRA `(.L_x_1421) ;  /* 0x0000005000002947 */ /* 0x000fea0003800000 */
.L_x_1422:
[----:B------:R-:W2:Y:S01]  /*5070*/  LDG.E.STRONG.GPU R5, [R34.64] ;  /* 0x0000000622057981 */ /* 0x000ea2000c1ef900 */
[----:B------:R-:W-:Y:S01]  /*5080*/  YIELD ;  /* 0x0000000000007946 */ /* 0x000fe20003800000 */
[----:B--2---:R-:W-:Y:S01]  /*5090*/  ISETP.NE.AND P0, PT, R5, R28, PT ;  /* 0x0000001c0500720c */ /* 0x004fe20003f05270 */
[----:B------:R-:W-:-:S12]  /*50a0*/  CCTL.IVALL ;  /* 0x00000000ff00798f */ /* 0x000fd80002000000 */
[----:B------:R-:W-:Y:S05]  /*50b0*/  @P0 BRA `(.L_x_1422) ;  /* 0xffffffb000000947 */ /* 0x000fea000383ffff */
.L_x_1421:
[----:B------:R-:W-:Y:S05]  /*50c0*/  BSYNC B0 ;  /* 0x0000000000007941 */ /* 0x000fea0003800000 */
.L_x_1420:
[----:B------:R-:W-:Y:S01]  /*50d0*/  MOV R45, 0xffffffff ;  /* 0xffffffff002d7802 */ /* 0x000fe20000000f00 */
[----:B------:R-:W-:Y:S05]  /*50e0*/  BRA.CONV ~URZ, `(.L_x_1423) ;  /* 0x000000237f007947 */ /* 0x000fea000b800000 */
[----:B------:R-:W-:Y:S02]  /*50f0*/  MOV R4, 0x5110 ;  /* 0x0000511000047802 */ /* 0x000fe40000000f00 */
[----:B------:R-:W-:Y:S05]  /*5100*/  CALL.REL.NOINC `($__internal_7_$__cuda_sm70_warpsync) ;  /* 0x0006067000007944 */ /* 0x000fea0003c00000 */
.L_x_1423:
        /* <DEDUP_REMOVED lines=9> */
[----:B------:R-:W-:Y:S01]  /*51a0*/  IMAD.SHL.U32 R33, R30, 0x2000, RZ ;  /* 0x000020001e217824 */ /* 0x000fe200078e00ff */
[----:B------:R-:W-:-:S04]  /*51b0*/  SHF.R.S32.HI R30, RZ, 0x1f, R32 ;  /* 0x0000001fff1e7819 */ /* 0x000fc80000011420 */
[----:B------:R-:W-:Y:S02]  /*51c0*/  IADD3 R46, P1, P0, R46, R33, R32 ;  /* 0x000000212e2e7210 */ /* 0x000fe4000783e020 */
[----:B------:R-:W-:-:S04]  /*51d0*/  SHF.R.S32.HI R33, RZ, 0x1f, R33 ;  /* 0x0000001fff217819 */ /* 0x000fc80000011421 */
[----:B------:R-:W-:Y:S01]  /*51e0*/  IADD3.X R47, R47, R33, R30, P1, P0 ;  /* 0x000000212f2f7210 */ /* 0x000fe20000fe041e */
[----:B------:R-:W-:-:S04]  /*51f0*/  IMAD R33, R3, c[0x0][0x328], RZ ;  /* 0x0000ca0003217a24 */ /* 0x000fc800078e02ff */
[C---:B------:R-:W-:Y:S02]  /*5200*/  IMAD R48, R44.reuse, c[0x0][0x32c], R33 ;  /* 0x0000cb002c307a24 */ /* 0x040fe400078e0221 */
[----:B------:R-:W-:-:S04]  /*5210*/  IMAD.WIDE.U32 R32, R44, c[0x0][0x328], R46 ;  /* 0x0000ca002c207a25 */ /* 0x000fc800078e002e */
[----:B------:R-:W-:Y:S01]  /*5220*/  IMAD.IADD R49, R33, 0x1, R48 ;  /* 0x0000000121317824 */ /* 0x000fe200078e0230 */
[----:B------:R-:W-:Y:S01]  /*5230*/  MOV R48, R32 ;  /* 0x0000002000307202 */ /* 0x000fe20000000f00 */
        /* <DEDUP_REMOVED lines=40> */
[----:B------:R-:W-:Y:S05]  /*54c0*/  CALL.REL.NOINC `($__internal_7_$__cuda_sm70_warpsync) ;  /* 0x000602b000007944 */ /* 0x000fea0003c00000 */
.L_x_1424:
        /* <DEDUP_REMOVED lines=12> */
.L_x_1426:
[----:B------:R-:W-:Y:S05]  /*5590*/  BSYNC B0 ;  /* 0x0000000000007941 */ /* 0x000fea0003800000 */
.L_x_1425:
[----:B-1----:R-:W-:Y:S01]  /*55a0*/  IADD3 R36, P0, R29, c[0x0][0x348], RZ ;  /* 0x0000d2001d247a10 */ /* 0x002fe20007f1e0ff */
[----:B------:R-:W-:Y:S03]  /*55b0*/  BSSY B0, `(.L_x_1427) ;  /* 0x0000008000007945 */ /* 0x000fe60003800000 */
[----:B------:R-:W-:Y:S01]  /*55c0*/  IADD3.X R37, R31, c[0x0][0x34c], RZ, P0, !PT ;  /* 0x0000d3001f257a10 */ /* 0x000fe200007fe4ff */
[----:B------:R-:W-:Y:S05]  /*55d0*/  @P2 BRA `(.L_x_1428) ;  /* 0x0000005000002947 */ /* 0x000fea0003800000 */
.L_x_1429:
[----:B------:R-:W2:Y:S01]  /*55e0*/  LDG.E.STRONG.GPU R5, [R36.64] ;  /* 0x0000000624057981 */ /* 0x000ea2000c1ef900 */
[----:B------:R-:W-:Y:S01]  /*55f0*/  YIELD ;  /* 0x0000000000007946 */ /* 0x000fe20003800000 */
[----:B--2---:R-:W-:Y:S01]  /*5600*/  ISETP.NE.AND P0, PT, R5, R28, PT ;  /* 0x0000001c0500720c */ /* 0x004fe20003f05270 */
[----:B------:R-:W-:-:S12]  /*5610*/  CCTL.IVALL ;  /* 0x00000000ff00798f */ /* 0x000fd80002000000 */
[----:B------:R-:W-:Y:S05]  /*5620*/  @P0 BRA `(.L_x_1429) ;  /* 0xffffffb000000947 */ /* 0x000fea000383ffff */
.L_x_1428:
[----:B------:R-:W-:Y:S05]  /*5630*/  BSYNC B0 ;  /* 0x0000000000007941 */ /* 0x000fea0003800000 */
.L_x_1427:
[----:B------:R-:W-:Y:S05]  /*5640*/  BRA.CONV ~URZ, `(.L_x_1430) ;  /* 0x000000237f007947 */ /* 0x000fea000b800000 */
[----:B------:R-:W-:Y:S02]  /*5650*/  MOV R4, 0x5670 ;  /* 0x0000567000047802 */ /* 0x000fe40000000f00 */
[----:B------:R-:W-:Y:S05]  /*5660*/  CALL.REL.NOINC `($__internal_7_$__cuda_sm70_warpsync) ;  /* 0x0006011000007944 */ /* 0x000fea0003c00000 */
.L_x_1430:
        /* <DEDUP_REMOVED lines=9> */
[----:B------:R-:W-:Y:S01]  /*5700*/  MOV R38, R46 ;  /* 0x0000002e00267202 */ /* 0x000fe20000000f00 */
[----:B------:R-:W-:Y:S01]  /*5710*/  IMAD R3, R3, c[0x0][0x300], RZ ;  /* 0x0000c00003037a24 */ /* 0x000fe200078e02ff */
[----:B------:R-:W-:-:S03]  /*5720*/  MOV R39, R47 ;  /* 0x0000002f00277202 */ /* 0x000fc60000000f00 */
[C---:B------:R-:W-:Y:S02]  /*5730*/  IMAD R3, R44.reuse, c[0x0][0x304], R3 ;  /* 0x0000c1002c037a24 */ /* 0x040fe400078e0203 */
[----:B------:R-:W-:-:S05]  /*5740*/  IMAD.WIDE.U32 R38, R44, c[0x0][0x300], R38 ;  /* 0x0000c0002c267a25 */ /* 0x000fca00078e0026 */
        /* <DEDUP_REMOVED lines=42> */
.L_x_1431:
        /* <DEDUP_REMOVED lines=12> */
        .type           $_ZN7cutlass13device_kernelIN5flash19enable_sm80_to_sm89INS1_16FlashAttnBwdSm80INS1_25CollectiveMainloopBwdSm80ILi2ELi2EN4cute5tupleIJNS5_1CILi128EEES8_NS7_ILi64EEEEEENS_10bfloat16_tEfNS_4arch4Sm80ELb0ELb0ELb1ELb1ELb1ELb0ELb0ELb0ELi2ELi4ELi4ELi4ELb0EEENS1_24CollectiveEpilogueBwdGQAISA_fSD_Li256ELb1ELb1EEENS1_19SingleTileSchedulerILb1ELb0ELb0ELi128EEEEEEEEEvNT_6ParamsE$_ZN4cute12iter_adaptorIPKN7cutlass10bfloat16_tENS_8gmem_ptrIS4_EEEC2ES4_,@function
        .size           $_ZN7cutlass13device_kernelIN5flash19enable_sm80_to_sm89INS1_16FlashAttnBwdSm80INS1_25CollectiveMainloopBwdSm80ILi2ELi2EN4cute5tupleIJNS5_1CILi128EEES8_NS7_ILi64EEEEEENS_10bfloat16_tEfNS_4arch4Sm80ELb0ELb0ELb1ELb1ELb1ELb0ELb0ELb0ELi2ELi4ELi4ELi4ELb0EEENS1_24CollectiveEpilogueBwdGQAISA_fSD_Li256ELb1ELb1EEENS1_19SingleTileSchedulerILb1ELb0ELb0ELi128EEEEEEEEEvNT_6ParamsE$_ZN4cute12iter_adaptorIPKN7cutlass10bfloat16_tENS_8gmem_ptrIS4_EEEC2ES4_,($_ZN7cutlass13device_kernelIN5flash19enable_sm80_to_sm89INS1_16FlashAttnBwdSm80INS1_25CollectiveMainloopBwdSm80ILi2ELi2EN4cute5tupleIJNS5_1CILi128EEES8_NS7_ILi64EEEEEENS_10bfloat16_tEfNS_4arch4Sm80ELb0ELb0ELb1ELb1ELb1ELb0ELb0ELb0ELi2ELi4ELi4ELi4ELb0EEENS1_24CollectiveEpilogueBwdGQAISA_fSD_Li256ELb1ELb1EEENS1_19SingleTileSchedulerILb1ELb0ELb0ELi128EEEEEEEEEvNT_6ParamsE$_ZN4cute12iter_adaptorIPKN7cutlass9uint128_tENS_8gmem_ptrIS4_EEEC2ES4_ - $_ZN7cutlass13device_kernelIN5flash19enable_sm80_to_sm89INS1_16FlashAttnBwdSm80INS1_25CollectiveMainloopBwdSm80ILi2ELi2EN4cute5tupleIJNS5_1CILi128EEES8_NS7_ILi64EEEEEENS_10bfloat16_tEfNS_4arch4Sm80ELb0ELb0ELb1ELb1ELb1ELb0ELb0ELb0ELi2ELi4ELi4ELi4ELb0EEENS1_24CollectiveEpilogueBwdGQAISA_fSD_Li256ELb1ELb1EEENS1_19SingleTileSchedulerILb1ELb0ELb0ELi128EEEEEEEEEvNT_6ParamsE$_ZN4cute12iter_adaptorIPKN7cutlass10bfloat16_tENS_8gmem_ptrIS4_EEEC2ES4_)
$_ZN7cutlass13device_kernelIN5flash19enable_sm80_to_sm89INS1_16FlashAttnBwdSm80INS1_25CollectiveMainloopBwdSm80ILi2ELi2EN4cute5tupleIJNS5_1CILi128EEES8_NS7_ILi64EEEEEENS_10bfloat16_tEfNS_4arch4Sm80ELb0ELb0ELb1ELb1ELb1ELb0ELb0ELb0ELi2ELi4ELi4ELi4ELb0EEENS1_24CollectiveEpilogueBwdGQAISA_fSD_Li256ELb1ELb1EEENS1_19SingleTileSchedulerILb1ELb0ELb0ELi128EEEEEEEEEvNT_6ParamsE$_ZN4cute12iter_adaptorIPKN7cutlass10bfloat16_tENS_8gmem_ptrIS4_EEEC2ES4_:
[----:B------:R-:W-:Y:S01]  /*5ab0*/  IADD3 R5, R15, -c[0x0][0x20], RZ ;  /* 0x800008000f057a10 */ /* 0x000fe20007ffe0ff */
[----:B------:R-:W-:Y:S01]  /*5ac0*/  IMAD.MOV.U32 R78, RZ, RZ, R4 ;  /* 0x000000ffff4e7224 */ /* 0x000fe200078e0004 */
[----:B------:R-:W-:Y:S01]  /*5ad0*/  MOV R79, R9 ;  /* 0x00000009004f7202 */ /* 0x000fe20000000f00 */
[----:B------:R-:W-:-:S04]  /*5ae0*/  IMAD.MOV.U32 R11, RZ, RZ, 0x0 ;  /* 0x00000000ff0b7424 */ /* 0x000fc800078e00ff */
[----:B------:R1:W-:Y:S01]  /*5af0*/  STL.64 [R5], R78 ;  /* 0x0000004e05007387 */ /* 0x0003e20000100a00 */
[----:B------:R-:W-:Y:S05]  /*5b00*/  RET.REL.NODEC R10 `(_ZN7cutlass13device_kernelIN5flash19enable_sm80_to_sm89INS1_16FlashAttnBwdSm80INS1_25CollectiveMainloopBwdSm80ILi2ELi2EN4cute5tupleIJNS5_1CILi128EEES8_NS7_ILi64EEEEEENS_10bfloat16_tEfNS_4arch4Sm80ELb0ELb0ELb1ELb1ELb1ELb0ELb0ELb0ELi2ELi4ELi4ELi4ELb0EEENS1_24CollectiveEpilogueBwdGQAISA_fSD_Li256ELb1ELb1EEENS1_19SingleTileSchedulerILb1ELb0ELb0ELi128EEEEEEEEEvNT_6ParamsE) ;  /* 0xffffa4f00a007950 */ /* 0x000fea0003c3ffff */
        .type           $_ZN7cutlass13device_kernelIN5flash19enable_sm80_to_sm89INS1_16FlashAttnBwdSm80INS1_25CollectiveMainloopBwdSm80ILi2ELi2EN4cute5tupleIJNS5_1CILi128EEES8_NS7_ILi64EEEEEENS_10bfloat16_tEfNS_4arch4Sm80ELb0ELb0ELb1ELb1ELb1ELb0ELb0ELb0ELi2ELi4ELi4ELi4ELb0EEENS1_24CollectiveEpilogueBwdGQAISA_fSD_Li256ELb1ELb1EEENS1_19SingleTileSchedulerILb1ELb0ELb0ELi128EEEEEEEEEvNT_6ParamsE$_ZN4cute12iter_adaptorIPKN7cutlass9uint128_tENS_8gmem_ptrIS4_EEEC2ES4_,@function
        .size           $_ZN7cutlass13device_kernelIN5flash19enable_sm80_to_sm89INS1_16FlashAttnBwdSm80INS1_25CollectiveMainloopBwdSm80ILi2ELi2EN4cute5tupleIJNS5_1CILi128EEES8_NS7_ILi64EEEEEENS_10bfloat16_tEfNS_4arch4Sm80ELb0ELb0ELb1ELb1ELb1ELb0ELb0ELb0ELi2ELi4ELi4ELi4ELb0EEENS1_24CollectiveEpilogueBwdGQAISA_fSD_Li256ELb1ELb1EEENS1_19SingleTileSchedulerILb1ELb0ELb0ELi128EEEEEEEEEvNT_6ParamsE$_ZN4cute12iter_adaptorIPKN7cutlass9uint128_tENS_8gmem_ptrIS4_EEEC2ES4_,($_ZN7cutlass13device_kernelIN5flash19enable_sm80_to_sm89INS1_16FlashAttnBwdSm80INS1_25CollectiveMainloopBwdSm80ILi2ELi2EN4cute5tupleIJNS5_1CILi128EEES8_NS7_ILi64EEEEEENS_10bfloat16_tEfNS_4arch4Sm80ELb0ELb0ELb1ELb1ELb1ELb0ELb0ELb0ELi2ELi4ELi4ELi4ELb0EEENS1_24CollectiveEpilogueBwdGQAISA_fSD_Li256ELb1ELb1EEENS1_19SingleTileSchedulerILb1ELb0ELb0ELi128EEEEEEEEEvNT_6ParamsE$_ZN4cute12iter_adaptorIPKfNS_8gmem_ptrIS2_EEEC2ES2_ - $_ZN7cutlass13device_kernelIN5flash19enable_sm80_to_sm89INS1_16FlashAttnBwdSm80INS1_25CollectiveMainloopBwdSm80ILi2ELi2EN4cute5tupleIJNS5_1CILi128EEES8_NS7_ILi64EEEEEENS_10bfloat16_tEfNS_4arch4Sm80ELb0ELb0ELb1ELb1ELb1ELb0ELb0ELb0ELi2ELi4ELi4ELi4ELb0EEENS1_24CollectiveEpilogueBwdGQAISA_fSD_Li256ELb1ELb1EEENS1_19SingleTileSchedulerILb1ELb0ELb0ELi128EEEEEEEEEvNT_6ParamsE$_ZN4cute12iter_adaptorIPKN7cutlass9uint128_tENS_8gmem_ptrIS4_EEEC2ES4_)
$_ZN7cutlass13device_kernelIN5flash19enable_sm80_to_sm89INS1_16FlashAttnBwdSm80INS1_25CollectiveMainloopBwdSm80ILi2ELi2EN4cute5tupleIJNS5_1CILi128EEES8_NS7_ILi64EEEEEENS_10bfloat16_tEfNS_4arch4Sm80ELb0ELb0ELb1ELb1ELb1ELb0ELb0ELb0ELi2ELi4ELi4ELi4ELb0EEENS1_24CollectiveEpilogueBwdGQAISA_fSD_Li256ELb1ELb1EEENS1_19SingleTileSchedulerILb1ELb0ELb0ELi128EEEEEEEEEvNT_6ParamsE$_ZN4cute12iter_adaptorIPKN7cutlass9uint128_tENS_8gmem_ptrIS4_EEEC2ES4_:
[----:B------:R-:W-:Y:S02]  /*5b10*/  IADD3 R4, R15, -c[0x0][0x20], RZ ;  /* 0x800008000f047a10 */ /* 0x000fe40007ffe0ff */
[----:B------:R-:W-:-:S03]  /*5b20*/  MOV R11, 0x0 ;  /* 0x00000000000b7802 */ /* 0x000fc60000000f00 */
[----:B------:R1:W-:Y:S01]  /*5b30*/  STL.64 [R4], R2 ;  /* 0x0000000204007387 */ /* 0x0003e20000100a00 */
[----:B------:R-:W-:Y:S05]  /*5b40*/  RET.REL.NODEC R10 `(_ZN7cutlass13device_kernelIN5flash19enable_sm80_to_sm89INS1_16FlashAttnBwdSm80INS1_25CollectiveMainloopBwdSm80ILi2ELi2EN4cute5tupleIJNS5_1CILi128EEES8_NS7_ILi64EEEEEENS_10bfloat16_tEfNS_4arch4Sm80ELb0ELb0ELb1ELb1ELb1ELb0ELb0ELb0ELi2ELi4ELi4ELi4ELb0EEENS1_24CollectiveEpilogueBwdGQAISA_fSD_Li256ELb1ELb1EEENS1_19SingleTileSchedulerILb1ELb0ELb0ELi128EEEEEEEEEvNT_6ParamsE) ;  /* 0xffffa4b00a007950 */ /* 0x000fea0003c3ffff */
        .type           $_ZN7cutlass13device_kernelIN5flash19enable_sm80_to_sm89INS1_16FlashAttnBwdSm80INS1_25CollectiveMainloopBwdSm80ILi2ELi2EN4cute5tupleIJNS5_1CILi128EEES8_NS7_ILi64EEEEEENS_10bfloat16_tEfNS_4arch4Sm80ELb0ELb0ELb1ELb1ELb1ELb0ELb0ELb0ELi2ELi4ELi4ELi4ELb0EEENS1_24CollectiveEpilogueBwdGQAISA_fSD_Li256ELb1ELb1EEENS1_19SingleTileSchedulerILb1ELb0ELb0ELi128EEEEEEEEEvNT_6ParamsE$_ZN4cute12iter_adaptorIPKfNS_8gmem_ptrIS2_EEEC2ES2_,@function
        .size           $_ZN7cutlass13device_kernelIN5flash19enable_sm80_to_sm89INS1_16FlashAttnBwdSm80INS1_25CollectiveMainloopBwdSm80ILi2ELi2EN4cute5tupleIJNS5_1CILi128EEES8_NS7_ILi64EEEEEENS_10bfloat16_tEfNS_4arch4Sm80ELb0ELb0ELb1ELb1ELb1ELb0ELb0ELb0ELi2ELi4ELi4ELi4ELb0EEENS1_24CollectiveEpilogueBwdGQAISA_fSD_Li256ELb1ELb1EEENS1_19SingleTileSchedulerILb1ELb0ELb0ELi128EEEEEEEEEvNT_6ParamsE$_ZN4cute12iter_adaptorIPKfNS_8gmem_ptrIS2_EEEC2ES2_,($_ZN7cutlass13device_kernelIN5flash19enable_sm80_to_sm89INS1_16FlashAttnBwdSm80INS1_25CollectiveMainloopBwdSm80ILi2ELi2EN4cute5tupleIJNS5_1CILi128EEES8_NS7_ILi64EEEEEENS_10bfloat16_tEfNS_4arch4Sm80ELb0ELb0ELb1ELb1ELb1ELb0ELb0ELb0ELi2ELi4ELi4ELi4ELb0EEENS1_24CollectiveEpilogueBwdGQAISA_fSD_Li256ELb1ELb1EEENS1_19SingleTileSchedulerILb1ELb0ELb0ELi128EEEEEEEEEvNT_6ParamsE$_ZN4cute12iter_adaptorIPN7cutlass10bfloat16_tENS_8smem_ptrIS3_EEEC2ES3_ - $_ZN7cutlass13device_kernelIN5flash19enable_sm80_to_sm89INS1_16FlashAttnBwdSm80INS1_25CollectiveMainloopBwdSm80ILi2ELi2EN4cute5tupleIJNS5_1CILi128EEES8_NS7_ILi64EEEEEENS_10bfloat16_tEfNS_4arch4Sm80ELb0ELb0ELb1ELb1ELb1ELb0ELb0ELb0ELi2ELi4ELi4ELi4ELb0EEENS1_24CollectiveEpilogueBwdGQAISA_fSD_Li256ELb1ELb1EEENS1_19SingleTileSchedulerILb1ELb0ELb0ELi128EEEEEEEEEvNT_6ParamsE$_ZN4cute12iter_adaptorIPKfNS_8gmem_ptrIS2_EEEC2ES2_)
$_ZN7cutlass13device_kernelIN5flash19enable_sm80_to_sm89INS1_16FlashAttnBwdSm80INS1_25CollectiveMainloopBwdSm80ILi2ELi2EN4cute5tupleIJNS5_1CILi128EEES8_NS7_ILi64EEEEEENS_10bfloat16_tEfNS_4arch4Sm80ELb0ELb0ELb1ELb1ELb1ELb0ELb0ELb0ELi2ELi4ELi4ELi4ELb0EEENS1_24CollectiveEpilogueBwdGQAISA_fSD_Li256ELb1ELb1EEENS1_19SingleTileSchedulerILb1ELb0ELb0ELi128EEEEEEEEEvNT_6ParamsE$_ZN4cute12iter_adaptorIPKfNS_8gmem_ptrIS2_EEEC2ES2_:
[----:B------:R-:W-:Y:S02]  /*5b50*/  IADD3 R2, R2, -c[0x0][0x20], RZ ;  /* 0x8000080002027a10 */ /* 0x000fe40007ffe0ff */
[----:B------:R-:W-:-:S03]  /*5b60*/  MOV R11, 0x0 ;  /* 0x00000000000b7802 */ /* 0x000fc60000000f00 */
[----:B------:R1:W-:Y:S01]  /*5b70*/  STL.64 [R2], R4 ;  /* 0x0000000402007387 */ /* 0x0003e20000100a00 */
[----:B------:R-:W-:Y:S05]  /*5b80*/  RET.REL.NODEC R10 `(_ZN7cutlass13device_kernelIN5flash19enable_sm80_to_sm89INS1_16FlashAttnBwdSm80INS1_25CollectiveMainloopBwdSm80ILi2ELi2EN4cute5tupleIJNS5_1CILi128EEES8_NS7_ILi64EEEEEENS_10bfloat16_tEfNS_4arch4Sm80ELb0ELb0ELb1ELb1ELb1ELb0ELb0ELb0ELi2ELi4ELi4ELi4ELb0EEENS1_24CollectiveEpilogueBwdGQAISA_fSD_Li256ELb1ELb1EEENS1_19SingleTileSchedulerILb1ELb0ELb0ELi128EEEEEEEEEvNT_6ParamsE) ;  /* 0xffffa4700a007950 */ /* 0x000fea0003c3ffff */
        .type           $_ZN7cutlass13device_kernelIN5flash19enable_sm80_to_sm89INS1_16FlashAttnBwdSm80INS1_25CollectiveMainloopBwdSm80ILi2ELi2EN4cute5tupleIJNS5_1CILi128EEES8_NS7_ILi64EEEEEENS_10bfloat16_tEfNS_4arch4Sm80ELb0ELb0ELb1ELb1ELb1ELb0ELb0ELb0ELi2ELi4ELi4ELi4ELb0EEENS1_24CollectiveEpilogueBwdGQAISA_fSD_Li256ELb1ELb1EEENS1_19SingleTileSchedulerILb1ELb0ELb0ELi128EEEEEEEEEvNT_6ParamsE$_ZN4cute12iter_adaptorIPN7cutlass10bfloat16_tENS_8smem_ptrIS3_EEEC2ES3_,@function
        .size           $_ZN7cutlass13device_kernelIN5flash19enable_sm80_to_sm89INS1_16FlashAttnBwdSm80INS1_25CollectiveMainloopBwdSm80ILi2ELi2EN4cute5tupleIJNS5_1CILi128EEES8_NS7_ILi64EEEEEENS_10bfloat16_tEfNS_4arch4Sm80ELb0ELb0ELb1ELb1ELb1ELb0ELb0ELb0ELi2ELi4ELi4ELi4ELb0EEENS1_24CollectiveEpilogueBwdGQAISA_fSD_Li256ELb1ELb1EEENS1_19SingleTileSchedulerILb1ELb0ELb0ELi128EEEEEEEEEvNT_6ParamsE$_ZN4cute12iter_adaptorIPN7cutlass10bfloat16_tENS_8smem_ptrIS3_EEEC2ES3_,($_ZN7cutlass13device_kernelIN5flash19enable_sm80_to_sm89INS1_16FlashAttnBwdSm80INS1_25CollectiveMainloopBwdSm80ILi2ELi2EN4cute5tupleIJNS5_1CILi128EEES8_NS7_ILi64EEEEEENS_10bfloat16_tEfNS_4arch4Sm80ELb0ELb0ELb1ELb1ELb1ELb0ELb0ELb0ELi2ELi4ELi4ELi4ELb0EEENS1_24CollectiveEpilogueBwdGQAISA_fSD_Li256ELb1ELb1EEENS1_19SingleTileSchedulerILb1ELb0ELb0ELi128EEEEEEEEEvNT_6ParamsE$_ZN4cute12iter_adaptorIPN7cutlass9uint128_tENS_8smem_ptrIS3_EEEC2ES3_ - $_ZN7cutlass13device_kernelIN5flash19enable_sm80_to_sm89INS1_16FlashAttnBwdSm80INS1_25CollectiveMainloopBwdSm80ILi2ELi2EN4cute5tupleIJNS5_1CILi128EEES8_NS7_ILi64EEEEEENS_10bfloat16_tEfNS_4arch4Sm80ELb0ELb0ELb1ELb1ELb1ELb0ELb0ELb0ELi2ELi4ELi4ELi4ELb0EEENS1_24CollectiveEpilogueBwdGQAISA_fSD_Li256ELb1ELb1EEENS1_19SingleTileSchedulerILb1ELb0ELb0ELi128EEEEEEEEEvNT_6ParamsE$_ZN4cute12iter_adaptorIPN7cutlass10bfloat16_tENS_8smem_ptrIS3_EEEC2ES3_)
$_ZN7cutlass13device_kernelIN5flash19enable_sm80_to_sm89INS1_16FlashAttnBwdSm80INS1_25CollectiveMainloopBwdSm80ILi2ELi2EN4cute5tupleIJNS5_1CILi128EEES8_NS7_ILi64EEEEEENS_10bfloat16_tEfNS_4arch4Sm80ELb0ELb0ELb1ELb1ELb1ELb0ELb0ELb0ELi2ELi4ELi4ELi4ELb0EEENS1_24CollectiveEpilogueBwdGQAISA_fSD_Li256ELb1ELb1EEENS1_19SingleTileSchedulerILb1ELb0ELb0ELi128EEEEEEEEEvNT_6ParamsE$_ZN4cute12iter_adaptorIPN7cutlass10bfloat16_tENS_8smem_ptrIS3_EEEC2ES3_:
[----:B------:R-:W-:Y:S02]  /*5b90*/  IADD3 R6, R9, -c[0x0][0x20], RZ ;  /* 0x8000080009067a10 */ /* 0x000fe40007ffe0ff */
[----:B------:R-:W-:-:S03]  /*5ba0*/  MOV R11, 0x0 ;  /* 0x00000000000b7802 */ /* 0x000fc60000000f00 */
[----:B------:R1:W-:Y:S01]  /*5bb0*/  STL.64 [R6], R2 ;  /* 0x0000000206007387 */ /* 0x0003e20000100a00 */
[----:B------:R-:W-:Y:S05]  /*5bc0*/  RET.REL.NODEC R10 `(_ZN7cutlass13device_kernelIN5flash19enable_sm80_to_sm89INS1_16FlashAttnBwdSm80INS1_25CollectiveMainloopBwdSm80ILi2ELi2EN4cute5tupleIJNS5_1CILi128EEES8_NS7_ILi64EEEEEENS_10bfloat16_tEfNS_4arch4Sm80ELb0ELb0ELb1ELb1ELb1ELb0ELb0ELb0ELi2ELi4ELi4ELi4ELb0EEENS1_24CollectiveEpilogueBwdGQAISA_fSD_Li256ELb1ELb1EEENS1_19SingleTileSchedulerILb1ELb0ELb0ELi128EEEEEEEEEvNT_6ParamsE) ;  /* 0xffffa4300a007950 */ /* 0x000fea0003c3ffff */
        .type           $_ZN7cutlass13device_kernelIN5flash19enable_sm80_to_sm89INS1_16FlashAttnBwdSm80INS1_25CollectiveMainloopBwdSm80ILi2ELi2EN4cute5tupleIJNS5_1CILi128EEES8_NS7_ILi64EEEEEENS_10bfloat16_tEfNS_4arch4Sm80ELb0ELb0ELb1ELb1ELb1ELb0ELb0ELb0ELi2ELi4ELi4ELi4ELb0EEENS1_24CollectiveEpilogueBwdGQAISA_fSD_Li256ELb1ELb1EEENS1_19SingleTileSchedulerILb1ELb0ELb0ELi128EEEEEEEEEvNT_6ParamsE$_ZN4cute12iter_adaptorIPN7cutlass9uint128_tENS_8smem_ptrIS3_EEEC2ES3_,@function
        .size           $_ZN7cutlass13device_kernelIN5flash19enable_sm80_to_sm89INS1_16FlashAttnBwdSm80INS1_25CollectiveMainloopBwdSm80ILi2ELi2EN4cute5tupleIJNS5_1CILi128EEES8_NS7_ILi64EEEEEENS_10bfloat16_tEfNS_4arch4Sm80ELb0ELb0ELb1ELb1ELb1ELb0ELb0ELb0ELi2ELi4ELi4ELi4ELb0EEENS1_24CollectiveEpilogueBwdGQAISA_fSD_Li256ELb1ELb1EEENS1_19SingleTileSchedulerILb1ELb0ELb0ELi128EEEEEEEEEvNT_6ParamsE$_ZN4cute12iter_adaptorIPN7cutlass9uint128_tENS_8smem_ptrIS3_EEEC2ES3_,($_ZN7cutlass13device_kernelIN5flash19enable_sm80_to_sm89INS1_16FlashAttnBwdSm80INS1_25CollectiveMainloopBwdSm80ILi2ELi2EN4cute5tupleIJNS5_1CILi128EEES8_NS7_ILi64EEEEEENS_10bfloat16_tEfNS_4arch4Sm80ELb0ELb0ELb1ELb1ELb1ELb0ELb0ELb0ELi2ELi4ELi4ELi4ELb0EEENS1_24CollectiveEpilogueBwdGQAISA_fSD_Li256ELb1ELb1EEENS1_19SingleTileSchedulerILb1ELb0ELb0ELi128EEEEEEEEEvNT_6ParamsE$_ZN4cute12iter_adaptorIPfNS_8gmem_ptrIS1_EEEC2ES1_ - $_ZN7cutlass13device_kernelIN5flash19enable_sm80_to_sm89INS1_16FlashAttnBwdSm80INS1_25CollectiveMainloopBwdSm80ILi2ELi2EN4cute5tupleIJNS5_1CILi128EEES8_NS7_ILi64EEEEEENS_10bfloat16_tEfNS_4arch4Sm80ELb0ELb0ELb1ELb1ELb1ELb0ELb0ELb0ELi2ELi4ELi4ELi4ELb0EEENS1_24CollectiveEpilogueBwdGQAISA_fSD_Li256ELb1ELb1EEENS1_19SingleTileSchedulerILb1ELb0ELb0ELi128EEEEEEEEEvNT_6ParamsE$_ZN4cute12iter_adaptorIPN7cutlass9uint128_tENS_8smem_ptrIS3_EEEC2ES3_)
$_ZN7cutlass13device_kernelIN5flash19enable_sm80_to_sm89INS1_16FlashAttnBwdSm80INS1_25CollectiveMainloopBwdSm80ILi2ELi2EN4cute5tupleIJNS5_1CILi128EEES8_NS7_ILi64EEEEEENS_10bfloat16_tEfNS_4arch4Sm80ELb0ELb0ELb1ELb1ELb1ELb0ELb0ELb0ELi2ELi4ELi4ELi4ELb0EEENS1_24CollectiveEpilogueBwdGQAISA_fSD_Li256ELb1ELb1EEENS1_19SingleTileSchedulerILb1ELb0ELb0ELi128EEEEEEEEEvNT_6ParamsE$_ZN4cute12iter_adaptorIPN7cutlass9uint128_tENS_8smem_ptrIS3_EEEC2ES3_:
[----:B------:R-:W-:Y:S02]  /*5bd0*/  IADD3 R4, R4, -c[0x0][0x20], RZ ;  /* 0x8000080004047a10 */ /* 0x000fe40007ffe0ff */
[----:B------:R-:W-:-:S03]  /*5be0*/  MOV R9, 0x0 ;  /* 0x0000000000097802 */ /* 0x000fc60000000f00 */
[----:B------:R1:W-:Y:S01]  /*5bf0*/  STL.64 [R4], R2 ;  /* 0x0000000204007387 */ /* 0x0003e20000100a00 */
[----:B------:R-:W-:Y:S05]  /*5c00*/  RET.REL.NODEC R8 `(_ZN7cutlass13device_kernelIN5flash19enable_sm80_to_sm89INS1_16FlashAttnBwdSm80INS1_25CollectiveMainloopBwdSm80ILi2ELi2EN4cute5tupleIJNS5_1CILi128EEES8_NS7_ILi64EEEEEENS_10bfloat16_tEfNS_4arch4Sm80ELb0ELb0ELb1ELb1ELb1ELb0ELb0ELb0ELi2ELi4ELi4ELi4ELb0EEENS1_24CollectiveEpilogueBwdGQAISA_fSD_Li256ELb1ELb1EEENS1_19SingleTileSchedulerILb1ELb0ELb0ELi128EEEEEEEEEvNT_6ParamsE) ;  /* 0xffffa3f008007950 */ /* 0x000fea0003c3ffff */
        .type           $_ZN7cutlass13device_kernelIN5flash19enable_sm80_to_sm89INS1_16FlashAttnBwdSm80INS1_25CollectiveMainloopBwdSm80ILi2ELi2EN4cute5tupleIJNS5_1CILi128EEES8_NS7_ILi64EEEEEENS_10bfloat16_tEfNS_4arch4Sm80ELb0ELb0ELb1ELb1ELb1ELb0ELb0ELb0ELi2ELi4ELi4ELi4ELb0EEENS1_24CollectiveEpilogueBwdGQAISA_fSD_Li256ELb1ELb1EEENS1_19SingleTileSchedulerILb1ELb0ELb0ELi128EEEEEEEEEvNT_6ParamsE$_ZN4cute12iter_adaptorIPfNS_8gmem_ptrIS1_EEEC2ES1_,@function
        .size           $_ZN7cutlass13device_kernelIN5flash19enable_sm80_to_sm89INS1_16FlashAttnBwdSm80INS1_25CollectiveMainloopBwdSm80ILi2ELi2EN4cute5tupleIJNS5_1CILi128EEES8_NS7_ILi64EEEEEENS_10bfloat16_tEfNS_4arch4Sm80ELb0ELb0ELb1ELb1ELb1ELb0ELb0ELb0ELi2ELi4ELi4ELi4ELb0EEENS1_24CollectiveEpilogueBwdGQAISA_fSD_Li256ELb1ELb1EEENS1_19SingleTileSchedulerILb1ELb0ELb0ELi128EEEEEEEEEvNT_6ParamsE$_ZN4cute12iter_adaptorIPfNS_8gmem_ptrIS1_EEEC2ES1_,($_ZN7cutlass13device_kernelIN5flash19enable_sm80_to_sm89INS1_16FlashAttnBwdSm80INS1_25CollectiveMainloopBwdSm80ILi2ELi2EN4cute5tupleIJNS5_1CILi128EEES8_NS7_ILi64EEEEEENS_10bfloat16_tEfNS_4arch4Sm80ELb0ELb0ELb1ELb1ELb1ELb0ELb0ELb0ELi2ELi4ELi4ELi4ELb0EEENS1_24CollectiveEpilogueBwdGQAISA_fSD_Li256ELb1ELb1EEENS1_19SingleTileSchedulerILb1ELb0ELb0ELi128EEEEEEEEEvNT_6ParamsE$_ZN4cute12iter_adaptorIPfNS_8smem_ptrIS1_EEEC2ES1_ - $_ZN7cutlass13device_kernelIN5flash19enable_sm80_to_sm89INS1_16FlashAttnBwdSm80INS1_25CollectiveMainloopBwdSm80ILi2ELi2EN4cute5tupleIJNS5_1CILi128EEES8_NS7_ILi64EEEEEENS_10bfloat16_tEfNS_4arch4Sm80ELb0ELb0ELb1ELb1ELb1ELb0ELb0ELb0ELi2ELi4ELi4ELi4ELb0EEENS1_24CollectiveEpilogueBwdGQAISA_fSD_Li256ELb1ELb1EEENS1_19SingleTileSchedulerILb1ELb0ELb0ELi128EEEEEEEEEvNT_6ParamsE$_ZN4cute12iter_adaptorIPfNS_8gmem_ptrIS1_EEEC2ES1_)
$_ZN7cutlass13device_kernelIN5flash19enable_sm80_to_sm89INS1_16FlashAttnBwdSm80INS1_25CollectiveMainloopBwdSm80ILi2ELi2EN4cute5tupleIJNS5_1CILi128EEES8_NS7_ILi64EEEEEENS_10bfloat16_tEfNS_4arch4Sm80ELb0ELb0ELb1ELb1ELb1ELb0ELb0ELb0ELi2ELi4ELi4ELi4ELb0EEENS1_24CollectiveEpilogueBwdGQAISA_fSD_Li256ELb1ELb1EEENS1_19SingleTileSchedulerILb1ELb0ELb0ELi128EEEEEEEEEvNT_6ParamsE$_ZN4cute12iter_adaptorIPfNS_8gmem_ptrIS1_EEEC2ES1_:
[----:B------:R-:W-:Y:S02]  /*5c10*/  IADD3 R2, R59, -c[0x0][0x20], RZ ;  /* 0x800008003b027a10 */ /* 0x000fe40007ffe0ff */
[----:B------:R-:W-:-:S03]  /*5c20*/  MOV R5, 0x0 ;  /* 0x0000000000057802 */ /* 0x000fc60000000f00 */
[----:B------:R1:W-:Y:S01]  /*5c30*/  STL.64 [R2], R10 ;  /* 0x0000000a02007387 */ /* 0x0003e20000100a00 */
[----:B------:R-:W-:Y:S05]  /*5c40*/  RET.REL.NODEC R4 `(_ZN7cutlass13device_kernelIN5flash19enable_sm80_to_sm89INS1_16FlashAttnBwdSm80INS1_25CollectiveMainloopBwdSm80ILi2ELi2EN4cute5tupleIJNS5_1CILi128EEES8_NS7_ILi64EEEEEENS_10bfloat16_tEfNS_4arch4Sm80ELb0ELb0ELb1ELb1ELb1ELb0ELb0ELb0ELi2ELi4ELi4ELi4ELb0EEENS1_24CollectiveEpilogueBwdGQAISA_fSD_Li256ELb1ELb1EEENS1_19SingleTileSchedulerILb1ELb0ELb0ELi128EEEEEEEEEvNT_6ParamsE) ;  /* 0xffffa3b004007950 */ /* 0x000fea0003c3ffff */
        .type           $_ZN7cutlass13device_kernelIN5flash19enable_sm80_to_sm89INS1_16FlashAttnBwdSm80INS1_25CollectiveMainloopBwdSm80ILi2ELi2EN4cute5tupleIJNS5_1CILi128EEES8_NS7_ILi64EEEEEENS_10bfloat16_tEfNS_4arch4Sm80ELb0ELb0ELb1ELb1ELb1ELb0ELb0ELb0ELi2ELi4ELi4ELi4ELb0EEENS1_24CollectiveEpilogueBwdGQAISA_fSD_Li256ELb1ELb1EEENS1_19SingleTileSchedulerILb1ELb0ELb0ELi128EEEEEEEEEvNT_6ParamsE$_ZN4cute12iter_adaptorIPfNS_8smem_ptrIS1_EEEC2ES1_,@function
        .size           $_ZN7cutlass13device_kernelIN5flash19enable_sm80_to_sm89INS1_16FlashAttnBwdSm80INS1_25CollectiveMainloopBwdSm80ILi2ELi2EN4cute5tupleIJNS5_1CILi128EEES8_NS7_ILi64EEEEEENS_10bfloat16_tEfNS_4arch4Sm80ELb0ELb0ELb1ELb1ELb1ELb0ELb0ELb0ELi2ELi4ELi4ELi4ELb0EEENS1_24CollectiveEpilogueBwdGQAISA_fSD_Li256ELb1ELb1EEENS1_19SingleTileSchedulerILb1ELb0ELb0ELi128EEEEEEEEEvNT_6ParamsE$_ZN4cute12iter_adaptorIPfNS_8smem_ptrIS1_EEEC2ES1_,($_ZN7cutlass13device_kernelIN5flash19enable_sm80_to_sm89INS1_16FlashAttnBwdSm80INS1_25CollectiveMainloopBwdSm80ILi2ELi2EN4cute5tupleIJNS5_1CILi128EEES8_NS7_ILi64EEEEEENS_10bfloat16_tEfNS_4arch4Sm80ELb0ELb0ELb1ELb1ELb1ELb0ELb0ELb0ELi2ELi4ELi4ELi4ELb0EEENS1_24CollectiveEpilogueBwdGQAISA_fSD_Li256ELb1ELb1EEENS1_19SingleTileSchedulerILb1ELb0ELb0ELi128EEEEEEEEEvNT_6ParamsE$_ZN4cute12iter_adaptorIPjNS_8smem_ptrIS1_EEEC2ES1_ - $_ZN7cutlass13device_kernelIN5flash19enable_sm80_to_sm89INS1_16FlashAttnBwdSm80INS1_25CollectiveMainloopBwdSm80ILi2ELi2EN4cute5tupleIJNS5_1CILi128EEES8_NS7_ILi64EEEEEENS_10bfloat16_tEfNS_4arch4Sm80ELb0ELb0ELb1ELb1ELb1ELb0ELb0ELb0ELi2ELi4ELi4ELi4ELb0EEENS1_24CollectiveEpilogueBwdGQAISA_fSD_Li256ELb1ELb1EEENS1_19SingleTileSchedulerILb1ELb0ELb0ELi128EEEEEEEEEvNT_6ParamsE$_ZN4cute12iter_adaptorIPfNS_8smem_ptrIS1_EEEC2ES1_)
$_ZN7cutlass13device_kernelIN5flash19enable_sm80_to_sm89INS1_16FlashAttnBwdSm80INS1_25CollectiveMainloopBwdSm80ILi2ELi2EN4cute5tupleIJNS5_1CILi128EEES8_NS7_ILi64EEEEEENS_10bfloat16_tEfNS_4arch4Sm80ELb0ELb0ELb1ELb1ELb1ELb0ELb0ELb0ELi2ELi4ELi4ELi4ELb0EEENS1_24CollectiveEpilogueBwdGQAISA_fSD_Li256ELb1ELb1EEENS1_19SingleTileSchedulerILb1ELb0ELb0ELi128EEEEEEEEEvNT_6ParamsE$_ZN4cute12iter_adaptorIPfNS_8smem_ptrIS1_EEEC2ES1_:
[----:B------:R-:W-:Y:S02]  /*5c50*/  IADD3 R6, R6, -c[0x0][0x20], RZ ;  /* 0x8000080006067a10 */ /* 0x000fe40007ffe0ff */
[----:B------:R-:W-:-:S03]  /*5c60*/  MOV R11, 0x0 ;  /* 0x00000000000b7802 */ /* 0x000fc60000000f00 */
[----:B------:R1:W-:Y:S01]  /*5c70*/  STL.64 [R6], R2 ;  /* 0x0000000206007387 */ /* 0x0003e20000100a00 */
[----:B------:R-:W-:Y:S05]  /*5c80*/  RET.REL.NODEC R10 `(_ZN7cutlass13device_kernelIN5flash19enable_sm80_to_sm89INS1_16FlashAttnBwdSm80INS1_25CollectiveMainloopBwdSm80ILi2ELi2EN4cute5tupleIJNS5_1CILi128EEES8_NS7_ILi64EEEEEENS_10bfloat16_tEfNS_4arch4Sm80ELb0ELb0ELb1ELb1ELb1ELb0ELb0ELb0ELi2ELi4ELi4ELi4ELb0EEENS1_24CollectiveEpilogueBwdGQAISA_fSD_Li256ELb1ELb1EEENS1_19SingleTileSchedulerILb1ELb0ELb0ELi128EEEEEEEEEvNT_6ParamsE) ;  /* 0xffffa3700a007950 */ /* 0x000fea0003c3ffff */
        .type           $_ZN7cutlass13device_kernelIN5flash19enable_sm80_to_sm89INS1_16FlashAttnBwdSm80INS1_25CollectiveMainloopBwdSm80ILi2ELi2EN4cute5tupleIJNS5_1CILi128EEES8_NS7_ILi64EEEEEENS_10bfloat16_tEfNS_4arch4Sm80ELb0ELb0ELb1ELb1ELb1ELb0ELb0ELb0ELi2ELi4ELi4ELi4ELb0EEENS1_24CollectiveEpilogueBwdGQAISA_fSD_Li256ELb1ELb1EEENS1_19SingleTileSchedulerILb1ELb0ELb0ELi128EEEEEEEEEvNT_6ParamsE$_ZN4cute12iter_adaptorIPjNS_8smem_ptrIS1_EEEC2ES1_,@function
        .size           $_ZN7cutlass13device_kernelIN5flash19enable_sm80_to_sm89INS1_16FlashAttnBwdSm80INS1_25CollectiveMainloopBwdSm80ILi2ELi2EN4cute5tupleIJNS5_1CILi128EEES8_NS7_ILi64EEEEEENS_10bfloat16_tEfNS_4arch4Sm80ELb0ELb0ELb1ELb1ELb1ELb0ELb0ELb0ELi2ELi4ELi4ELi4ELb0EEENS1_24CollectiveEpilogueBwdGQAISA_fSD_Li256ELb1ELb1EEENS1_19SingleTileSchedulerILb1ELb0ELb0ELi128EEEEEEEEEvNT_6ParamsE$_ZN4cute12iter_adaptorIPjNS_8smem_ptrIS1_EEEC2ES1_,($_ZN7cutlass13device_kernelIN5flash19enable_sm80_to_sm89INS1_16FlashAttnBwdSm80INS1_25CollectiveMainloopBwdSm80ILi2ELi2EN4cute5tupleIJNS5_1CILi128EEES8_NS7_ILi64EEEEEENS_10bfloat16_tEfNS_4arch4Sm80ELb0ELb0ELb1ELb1ELb1ELb0ELb0ELb0ELi2ELi4ELi4ELi4ELb0EEENS1_24CollectiveEpilogueBwdGQAISA_fSD_Li256ELb1ELb1EEENS1_19SingleTileSchedulerILb1ELb0ELb0ELi128EEEEEEEEEvNT_6ParamsE$_ZN4cute3eso3ESOILb0ELb0EJNS_14ComposedLayoutINS_7SwizzleILi3ELi3ELi3EEENS_9MixedBitsILj0ELj432EEENS_6LayoutINS_5tupleIJNS8_IJNS_1CILi2EEESA_SA_EEESA_NS9_ILi8EEEEEENS8_IJNS8_IJNS9_ILi64EEESC_NS9_ILi512EEEEEENS9_ILi8192EEENS9_ILi1024EEEEEEEEEENS_10ViewEngineINS_8smem_ptrIPN7cutlass10bfloat16_tEEEEEEEC2ERKSL_RKSS_ - $_ZN7cutlass13device_kernelIN5flash19enable_sm80_to_sm89INS1_16FlashAttnBwdSm80INS1_25CollectiveMainloopBwdSm80ILi2ELi2EN4cute5tupleIJNS5_1CILi128EEES8_NS7_ILi64EEEEEENS_10bfloat16_tEfNS_4arch4Sm80ELb0ELb0ELb1ELb1ELb1ELb0ELb0ELb0ELi2ELi4ELi4ELi4ELb0EEENS1_24CollectiveEpilogueBwdGQAISA_fSD_Li256ELb1ELb1EEENS1_19SingleTileSchedulerILb1ELb0ELb0ELi128EEEEEEEEEvNT_6ParamsE$_ZN4cute12iter_adaptorIPjNS_8smem_ptrIS1_EEEC2ES1_)
$_ZN7cutlass13device_kernelIN5flash19enable_sm80_to_sm89INS1_16FlashAttnBwdSm80INS1_25CollectiveMainloopBwdSm80ILi2ELi2EN4cute5tupleIJNS5_1CILi128EEES8_NS7_ILi64EEEEEENS_10bfloat16_tEfNS_4arch4Sm80ELb0ELb0ELb1ELb1ELb1ELb0ELb0ELb0ELi2ELi4ELi4ELi4ELb0EEENS1_24CollectiveEpilogueBwdGQAISA_fSD_Li256ELb1ELb1EEENS1_19SingleTileSchedulerILb1ELb0ELb0ELi128EEEEEEEEEvNT_6ParamsE$_ZN4cute12iter_adaptorIPjNS_8smem_ptrIS1_EEEC2ES1_:
[----:B------:R-:W-:Y:S02]  /*5c90*/  IADD3 R6, R56, -c[0x0][0x20], RZ ;  /* 0x8000080038067a10 */ /* 0x000fe40007ffe0ff */
[----:B------:R-:W-:-:S03]  /*5ca0*/  MOV R11, 0x0 ;  /* 0x00000000000b7802 */ /* 0x000fc60000000f00 */
[----:B------:R1:W-:Y:S01]  /*5cb0*/  STL.64 [R6], R2 ;  /* 0x0000000206007387 */ /* 0x0003e20000100a00 */
[----:B------:R-:W-:Y:S05]  /*5cc0*/  RET.REL.NODEC R10 `(_ZN7cutlass13device_kernelIN5flash19enable_sm80_to_sm89INS1_16FlashAttnBwdSm80INS1_25CollectiveMainloopBwdSm80ILi2ELi2EN4cute5tupleIJNS5_1CILi128EEES8_NS7_ILi64EEEEEENS_10bfloat16_tEfNS_4arch4Sm80ELb0ELb0ELb1ELb1ELb1ELb0ELb0ELb0ELi2ELi4ELi4ELi4ELb0EEENS1_24CollectiveEpilogueBwdGQAISA_fSD_Li256ELb1ELb1EEENS1_19SingleTileSchedulerILb1ELb0ELb0ELi128EEEEEEEEEvNT_6ParamsE) ;  /* 0xffffa3300a007950 */ /* 0x000fea0003c3ffff */
        .type           $_ZN7cutlass13device_kernelIN5flash19enable_sm80_to_sm89INS1_16FlashAttnBwdSm80INS1_25CollectiveMainloopBwdSm80ILi2ELi2EN4cute5tupleIJNS5_1CILi128EEES8_NS7_ILi64EEEEEENS_10bfloat16_tEfNS_4arch4Sm80ELb0ELb0ELb1ELb1ELb1ELb0ELb0ELb0ELi2ELi4ELi4ELi4ELb0EEENS1_24CollectiveEpilogueBwdGQAISA_fSD_Li256ELb1ELb1EEENS1_19SingleTileSchedulerILb1ELb0ELb0ELi128EEEEEEEEEvNT_6ParamsE$_ZN4cute3eso3ESOILb0ELb0EJNS_14ComposedLayoutINS_7SwizzleILi3ELi3ELi3EEENS_9MixedBitsILj0ELj432EEENS_6LayoutINS_5tupleIJNS8_IJNS_1CILi2EEESA_SA_EEESA_NS9_ILi8EEEEEENS8_IJNS8_IJNS9_ILi64EEESC_NS9_ILi512EEEEEENS9_ILi8192EEENS9_ILi1024EEEEEEEEEENS_10ViewEngineINS_8smem_ptrIPN7cutlass10bfloat16_tEEEEEEEC2ERKSL_RKSS_,@function
        .size           $_ZN7cutlass13device_kernelIN5flash19enable_sm80_to_sm89INS1_16FlashAttnBwdSm80INS1_25CollectiveMainloopBwdSm80ILi2ELi2EN4cute5tupleIJNS5_1CILi128EEES8_NS7_ILi64EEEEEENS_10bfloat16_tEfNS_4arch4Sm80ELb0ELb0ELb1ELb1ELb1ELb0ELb0ELb0ELi2ELi4ELi4ELi4ELb0EEENS1_24CollectiveEpilogueBwdGQAISA_fSD_Li256ELb1ELb1EEENS1_19SingleTileSchedulerILb1ELb0ELb0ELi128EEEEEEEEEvNT_6ParamsE$_ZN4cute3eso3ESOILb0ELb0EJNS_14ComposedLayoutINS_7SwizzleILi3ELi3ELi3EEENS_9MixedBitsILj0ELj432EEENS_6LayoutINS_5tupleIJNS8_IJNS_1CILi2EEESA_SA_EEESA_NS9_ILi8EEEEEENS8_IJNS8_IJNS9_ILi64EEESC_NS9_ILi512EEEEEENS9_ILi8192EEENS9_ILi1024EEEEEEEEEENS_10ViewEngineINS_8smem_ptrIPN7cutlass10bfloat16_tEEEEEEEC2ERKSL_RKSS_,($_ZN7cutlass13device_kernelIN5flash19enable_sm80_to_sm89INS1_16FlashAttnBwdSm80INS1_25CollectiveMainloopBwdSm80ILi2ELi2EN4cute5tupleIJNS5_1CILi128EEES8_NS7_ILi64EEEEEENS_10bfloat16_tEfNS_4arch4Sm80ELb0ELb0ELb1ELb1ELb1ELb0ELb0ELb0ELi2ELi4ELi4ELi4ELb0EEENS1_24CollectiveEpilogueBwdGQAISA_fSD_Li256ELb1ELb1EEENS1_19SingleTileSchedulerILb1ELb0ELb0ELi128EEEEEEEEEvNT_6ParamsE$_ZN4cute3eso3ESOILb0ELb0EJNS_14ComposedLayoutINS_7SwizzleILi3ELi3ELi3EEENS_9MixedBitsILj0ELj432EEENS_6LayoutINS_5tupleIJNS8_IJNS_1CILi2EEESA_SA_EEESA_NS9_ILi8EEEEEENS8_IJNS8_IJNS9_ILi64EEESC_NS9_ILi512EEEEEENS9_ILi8192EEENS9_ILi1024EEEEEEEEEEiEEC2ERKSL_RKi - $_ZN7cutlass13device_kernelIN5flash19enable_sm80_to_sm89INS1_16FlashAttnBwdSm80INS1_25CollectiveMainloopBwdSm80ILi2ELi2EN4cute5tupleIJNS5_1CILi128EEES8_NS7_ILi64EEEEEENS_10bfloat16_tEfNS_4arch4Sm80ELb0ELb0ELb1ELb1ELb1ELb0ELb0ELb0ELi2ELi4ELi4ELi4ELb0EEENS1_24CollectiveEpilogueBwdGQAISA_fSD_Li256ELb1ELb1EEENS1_19SingleTileSchedulerILb1ELb0ELb0ELi128EEEEEEEEEvNT_6ParamsE$_ZN4cute3eso3ESOILb0ELb0EJNS_14ComposedLayoutINS_7SwizzleILi3ELi3ELi3EEENS_9MixedBitsILj0ELj432EEENS_6LayoutINS_5tupleIJNS8_IJNS_1CILi2EEESA_SA_EEESA_NS9_ILi8EEEEEENS8_IJNS8_IJNS9_ILi64EEESC_NS9_ILi512EEEEEENS9_ILi8192EEENS9_ILi1024EEEEEEEEEENS_10ViewEngineINS_8smem_ptrIPN7cutlass10bfloat16_tEEEEEEEC2ERKSL_RKSS_)
$_ZN7cutlass13device_kernelIN5flash19enable_sm80_to_sm89INS1_16FlashAttnBwdSm80INS1_25CollectiveMainloopBwdSm80ILi2ELi2EN4cute5tupleIJNS5_1CILi128EEES8_NS7_ILi64EEEEEENS_10bfloat16_tEfNS_4arch4Sm80ELb0ELb0ELb1ELb1ELb1ELb0ELb0ELb0ELi2ELi4ELi4ELi4ELb0EEENS1_24CollectiveEpilogueBwdGQAISA_fSD_Li256ELb1ELb1EEENS1_19SingleTileSchedulerILb1ELb0ELb0ELi128EEEEEEEEEvNT_6ParamsE$_ZN4cute3eso3ESOILb0ELb0EJNS_14ComposedLayoutINS_7SwizzleILi3ELi3ELi3EEENS_9MixedBitsILj0ELj432EEENS_6LayoutINS_5tupleIJNS8_IJNS_1CILi2EEESA_SA_EEESA_NS9_ILi8EEEEEENS8_IJNS8_IJNS9_ILi64EEESC_NS9_ILi512EEEEEENS9_ILi8192EEENS9_ILi1024EEEEEEEEEENS_10ViewEngineINS_8smem_ptrIPN7cutlass10bfloat16_tEEEEEEEC2ERKSL_RKSS_:
[----:B------:R-:W-:Y:S02]  /*5cd0*/  IADD3 R3, R23, -c[0x0][0x20], RZ ;  /* 0x8000080017037a10 */ /* 0x000fe40007ffe0ff */
[----:B------:R-:W-:-:S03]  /*5ce0*/  IADD3 R2, R22, -c[0x0][0x20], RZ ;  /* 0x8000080016027a10 */ /* 0x000fc60007ffe0ff */
[----:B------:R1:W-:Y:S04]  /*5cf0*/  STL [R3], R6 ;  /* 0x0000000603007387 */ /* 0x0003e80000100800 */
[----:B------:R-:W2:Y:S01]  /*5d00*/  LDL.64 R8, [R2] ;  /* 0x0000000002087983 */ /* 0x000ea20000100a00 */
[----:B------:R-:W-:-:S03]  /*5d10*/  IMAD.MOV.U32 R5, RZ, RZ, 0x0 ;  /* 0x00000000ff057424 */ /* 0x000fc600078e00ff */
[----:B--2---:R1:W-:Y:S01]  /*5d20*/  STL.64 [R3+0x8], R8 ;  /* 0x0000080803007387 */ /* 0x0043e20000100a00 */
[----:B------:R-:W-:Y:S05]  /*5d30*/  RET.REL.NODEC R4 `(_ZN7cutlass13device_kernelIN5flash19enable_sm80_to_sm89INS1_16FlashAttnBwdSm80INS1_25CollectiveMainloopBwdSm80ILi2ELi2EN4cute5tupleIJNS5_1CILi128EEES8_NS7_ILi64EEEEEENS_10bfloat16_tEfNS_4arch4Sm80ELb0ELb0ELb1ELb1ELb1ELb0ELb0ELb0ELi2ELi4ELi4ELi4ELb0EEENS1_24CollectiveEpilogueBwdGQAISA_fSD_Li256ELb1ELb1EEENS1_19SingleTileSchedulerILb1ELb0ELb0ELi128EEEEEEEEEvNT_6ParamsE) ;  /* 0xffffa2c004007950 */ /* 0x000fea0003c3ffff */
        .type           $_ZN7cutlass13device_kernelIN5flash19enable_sm80_to_sm89INS1_16FlashAttnBwdSm80INS1_25CollectiveMainloopBwdSm80ILi2ELi2EN4cute5tupleIJNS5_1CILi128EEES8_NS7_ILi64EEEEEENS_10bfloat16_tEfNS_4arch4Sm80ELb0ELb0ELb1ELb1ELb1ELb0ELb0ELb0ELi2ELi4ELi4ELi4ELb0EEENS1_24CollectiveEpilogueBwdGQAISA_fSD_Li256ELb1ELb1EEENS1_19SingleTileSchedulerILb1ELb0ELb0ELi128EEEEEEEEEvNT_6ParamsE$_ZN4cute3eso3ESOILb0ELb0EJNS_14ComposedLayoutINS_7SwizzleILi3ELi3ELi3EEENS_9MixedBitsILj0ELj432EEENS_6LayoutINS_5tupleIJNS8_IJNS_1CILi2EEESA_SA_EEESA_NS9_ILi8EEEEEENS8_IJNS8_IJNS9_ILi64EEESC_NS9_ILi512EEEEEENS9_ILi8192EEENS9_ILi1024EEEEEEEEEEiEEC2ERKSL_RKi,@function
        .size           $_ZN7cutlass13device_kernelIN5flash19enable_sm80_to_sm89INS1_16FlashAttnBwdSm80INS1_25CollectiveMainloopBwdSm80ILi2ELi2EN4cute5tupleIJNS5_1CILi128EEES8_NS7_ILi64EEEEEENS_10bfloat16_tEfNS_4arch4Sm80ELb0ELb0ELb1ELb1ELb1ELb0ELb0ELb0ELi2ELi4ELi4ELi4ELb0EEENS1_24CollectiveEpilogueBwdGQAISA_fSD_Li256ELb1ELb1EEENS1_19SingleTileSchedulerILb1ELb0ELb0ELi128EEEEEEEEEvNT_6ParamsE$_ZN4cute3eso3ESOILb0ELb0EJNS_14ComposedLayoutINS_7SwizzleILi3ELi3ELi3EEENS_9MixedBitsILj0ELj432EEENS_6LayoutINS_5tupleIJNS8_IJNS_1CILi2EEESA_SA_EEESA_NS9_ILi8EEEEEENS8_IJNS8_IJNS9_ILi64EEESC_NS9_ILi512EEEEEENS9_ILi8192EEENS9_ILi1024EEEEEEEEEEiEEC2ERKSL_RKi,($_ZN7cutlass13device_kernelIN5flash19enable_sm80_to_sm89INS1_16FlashAttnBwdSm80INS1_25CollectiveMainloopBwdSm80ILi2ELi2EN4cute5tupleIJNS5_1CILi128EEES8_NS7_ILi64EEEEEENS_10bfloat16_tEfNS_4arch4Sm80ELb0ELb0ELb1ELb1ELb1ELb0ELb0ELb0ELi2ELi4ELi4ELi4ELb0EEENS1_24CollectiveEpilogueBwdGQAISA_fSD_Li256ELb1ELb1EEENS1_19SingleTileSchedulerILb1ELb0ELb0ELi128EEEEEEEEEvNT_6ParamsE$_ZN4cute3eso3ESOILb0ELb0EJNS_5tupleIJNS_1CILi0EEENS2_IJNS3_ILi1EEENS3_ILi256EEEiEEEEEENS3_ILi2048EEENS2_IJiNS3_ILi4096EEEEEEEEC2ERKS8_RKS9_RKSB_ - $_ZN7cutlass13device_kernelIN5flash19enable_sm80_to_sm89INS1_16FlashAttnBwdSm80INS1_25CollectiveMainloopBwdSm80ILi2ELi2EN4cute5tupleIJNS5_1CILi128EEES8_NS7_ILi64EEEEEENS_10bfloat16_tEfNS_4arch4Sm80ELb0ELb0ELb1ELb1ELb1ELb0ELb0ELb0ELi2ELi4ELi4ELi4ELb0EEENS1_24CollectiveEpilogueBwdGQAISA_fSD_Li256ELb1ELb1EEENS1_19SingleTileSchedulerILb1ELb0ELb0ELi128EEEEEEEEEvNT_6ParamsE$_ZN4cute3eso3ESOILb0ELb0EJNS_14ComposedLayoutINS_7SwizzleILi3ELi3ELi3EEENS_9MixedBitsILj0ELj432EEENS_6LayoutINS_5tupleIJNS8_IJNS_1CILi2EEESA_SA_EEESA_NS9_ILi8EEEEEENS8_IJNS8_IJNS9_ILi64EEESC_NS9_ILi512EEEEEENS9_ILi8192EEENS9_ILi1024EEEEEEEEEEiEEC2ERKSL_RKi)
$_ZN7cutlass13device_kernelIN5flash19enable_sm80_to_sm89INS1_16FlashAttnBwdSm80INS1_25CollectiveMainloopBwdSm80ILi2ELi2EN4cute5tupleIJNS5_1CILi128EEES8_NS7_ILi64EEEEEENS_10bfloat16_tEfNS_4arch4Sm80ELb0ELb0ELb1ELb1ELb1ELb0ELb0ELb0ELi2ELi4ELi4ELi4ELb0EEENS1_24CollectiveEpilogueBwdGQAISA_fSD_Li256ELb1ELb1EEENS1_19SingleTileSchedulerILb1ELb0ELb0ELi128EEEEEEEEEvNT_6ParamsE$_ZN4cute3eso3ESOILb0ELb0EJNS_14ComposedLayoutINS_7SwizzleILi3ELi3ELi3EEENS_9MixedBitsILj0ELj432EEENS_6LayoutINS_5tupleIJNS8_IJNS_1CILi2EEESA_SA_EEESA_NS9_ILi8EEEEEENS8_IJNS8_IJNS9_ILi64EEESC_NS9_ILi512EEEEEENS9_ILi8192EEENS9_ILi1024EEEEEEEEEEiEEC2ERKSL_RKi:
[----:B------:R-:W-:Y:S02]  /*5d40*/  IADD3 R5, R23, -c[0x0][0x20], RZ ;  /* 0x8000080017057a10 */ /* 0x000fe40007ffe0ff */
[----:B------:R-:W-:-:S03]  /*5d50*/  IADD3 R3, R7, -c[0x0][0x20], RZ ;  /* 0x8000080007037a10 */ /* 0x000fc60007ffe0ff */
[----:B------:R1:W-:Y:S04]  /*5d60*/  STL [R5], R2 ;  /* 0x0000000205007387 */ /* 0x0003e80000100800 */
[----:B------:R-:W2:Y:S01]  /*5d70*/  LDL R6, [R3] ;  /* 0x0000000003067983 */ /* 0x000ea20000100800 */
[----:B------:R-:W-:Y:S02]  /*5d80*/  IMAD.MOV.U32 R8, RZ, RZ, R4 ;  /* 0x000000ffff087224 */ /* 0x000fe400078e0004 */
[----:B------:R-:W-:Y:S01]  /*5d90*/  IMAD.MOV.U32 R9, RZ, RZ, 0x0 ;  /* 0x00000000ff097424 */ /* 0x000fe200078e00ff */
[----:B--2---:R1:W-:Y:S03]  /*5da0*/  STL [R5+0x4], R6 ;  /* 0x0000040605007387 */ /* 0x0043e60000100800 */
[----:B------:R-:W-:Y:S05]  /*5db0*/  RET.REL.NODEC R8 `(_ZN7cutlass13device_kernelIN5flash19enable_sm80_to_sm89INS1_16FlashAttnBwdSm80INS1_25CollectiveMainloopBwdSm80ILi2ELi2EN4cute5tupleIJNS5_1CILi128EEES8_NS7_ILi64EEEEEENS_10bfloat16_tEfNS_4arch4Sm80ELb0ELb0ELb1ELb1ELb1ELb0ELb0ELb0ELi2ELi4ELi4ELi4ELb0EEENS1_24CollectiveEpilogueBwdGQAISA_fSD_Li256ELb1ELb1EEENS1_19SingleTileSchedulerILb1ELb0ELb0ELi128EEEEEEEEEvNT_6ParamsE) ;  /* 0xffffa24008007950 */ /* 0x000fea0003c3ffff */
        .type           $_ZN7cutlass13device_kernelIN5flash19enable_sm80_to_sm89INS1_16FlashAttnBwdSm80INS1_25CollectiveMainloopBwdSm80ILi2ELi2EN4cute5tupleIJNS5_1CILi128EEES8_NS7_ILi64EEEEEENS_10bfloat16_tEfNS_4arch4Sm80ELb0ELb0ELb1ELb1ELb1ELb0ELb0ELb0ELi2ELi4ELi4ELi4ELb0EEENS1_24CollectiveEpilogueBwdGQAISA_fSD_Li256ELb1ELb1EEENS1_19SingleTileSchedulerILb1ELb0ELb0ELi128EEEEEEEEEvNT_6ParamsE$_ZN4cute3eso3ESOILb0ELb0EJNS_5tupleIJNS_1CILi0EEENS2_IJNS3_ILi1EEENS3_ILi256EEEiEEEEEENS3_ILi2048EEENS2_IJiNS3_ILi4096EEEEEEEEC2ERKS8_RKS9_RKSB_,@function
        .size           $_ZN7cutlass13device_kernelIN5flash19enable_sm80_to_sm89INS1_16FlashAttnBwdSm80INS1_25CollectiveMainloopBwdSm80ILi2ELi2EN4cute5tupleIJNS5_1CILi128EEES8_NS7_ILi64EEEEEENS_10bfloat16_tEfNS_4arch4Sm80ELb0ELb0ELb1ELb1ELb1ELb0ELb0ELb0ELi2ELi4ELi4ELi4ELb0EEENS1_24CollectiveEpilogueBwdGQAISA_fSD_Li256ELb1ELb1EEENS1_19SingleTileSchedulerILb1ELb0ELb0ELi128EEEEEEEEEvNT_6ParamsE$_ZN4cute3eso3ESOILb0ELb0EJNS_5tupleIJNS_1CILi0EEENS2_IJNS3_ILi1EEENS3_ILi256EEEiEEEEEENS3_ILi2048EEENS2_IJiNS3_ILi4096EEEEEEEEC2ERKS8_RKS9_RKSB_,($_ZN7cutlass13device_kernelIN5flash19enable_sm80_to_sm89INS1_16FlashAttnBwdSm80INS1_25CollectiveMainloopBwdSm80ILi2ELi2EN4cute5tupleIJNS5_1CILi128EEES8_NS7_ILi64EEEEEENS_10bfloat16_tEfNS_4arch4Sm80ELb0ELb0ELb1ELb1ELb1ELb0ELb0ELb0ELi2ELi4ELi4ELi4ELb0EEENS1_24CollectiveEpilogueBwdGQAISA_fSD_Li256ELb1ELb1EEENS1_19SingleTileSchedulerILb1ELb0ELb0ELi128EEEEEEEEEvNT_6ParamsE$_ZN4cute3eso3ESOILb0ELb0EJNS_5tupleIJNS_1CILi1EEENS3_ILi512EEEiEEENS3_ILi4096EEENS2_IJNS2_IJiiEEENS3_ILi8192EEEEEEEEC2ERKS6_RKS7_RKSA_ - $_ZN7cutlass13device_kernelIN5flash19enable_sm80_to_sm89INS1_16FlashAttnBwdSm80INS1_25CollectiveMainloopBwdSm80ILi2ELi2EN4cute5tupleIJNS5_1CILi128EEES8_NS7_ILi64EEEEEENS_10bfloat16_tEfNS_4arch4Sm80ELb0ELb0ELb1ELb1ELb1ELb0ELb0ELb0ELi2ELi4ELi4ELi4ELb0EEENS1_24CollectiveEpilogueBwdGQAISA_fSD_Li256ELb1ELb1EEENS1_19SingleTileSchedulerILb1ELb0ELb0ELi128EEEEEEEEEvNT_6ParamsE$_ZN4cute3eso3ESOILb0ELb0EJNS_5tupleIJNS_1CILi0EEENS2_IJNS3_ILi1EEENS3_ILi256EEEiEEEEEENS3_ILi2048EEENS2_IJiNS3_ILi4096EEEEEEEEC2ERKS8_RKS9_RKSB_)
$_ZN7cutlass13device_kernelIN5flash19enable_sm80_to_sm89INS1_16FlashAttnBwdSm80INS1_25CollectiveMainloopBwdSm80ILi2ELi2EN4cute5tupleIJNS5_1CILi128EEES8_NS7_ILi64EEEEEENS_10bfloat16_tEfNS_4arch4Sm80ELb0ELb0ELb1ELb1ELb1ELb0ELb0ELb0ELi2ELi4ELi4ELi4ELb0EEENS1_24CollectiveEpilogueBwdGQAISA_fSD_Li256ELb1ELb1EEENS1_19SingleTileSchedulerILb1ELb0ELb0ELi128EEEEEEEEEvNT_6ParamsE$_ZN4cute3eso3ESOILb0ELb0EJNS_5tupleIJNS_1CILi0EEENS2_IJNS3_ILi1EEENS3_ILi256EEEiEEEEEENS3_ILi2048EEENS2_IJiNS3_ILi4096EEEEEEEEC2ERKS8_RKS9_RKSB_:
[----:B------:R-:W-:Y:S02]  /*5dc0*/  IADD3 R3, R56, -c[0x0][0x20], RZ ;  /* 0x8000080038037a10 */ /* 0x000fe40007ffe0ff */
[----:B------:R-:W-:-:S03]  /*5dd0*/  IADD3 R2, R40, -c[0x0][0x20], RZ ;  /* 0x8000080028027a10 */ /* 0x000fc60007ffe0ff */
[----:B------:R1:W-:Y:S04]  /*5de0*/  STL [R3], R33 ;  /* 0x0000002103007387 */ /* 0x0003e80000100800 */
[----:B------:R-:W2:Y:S01]  /*5df0*/  LDL R2, [R2] ;  /* 0x0000000002027983 */ /* 0x000ea20000100800 */
[----:B------:R-:W-:-:S03]  /*5e00*/  IMAD.MOV.U32 R5, RZ, RZ, 0x0 ;  /* 0x00000000ff057424 */ /* 0x000fc600078e00ff */
[----:B--2---:R1:W-:Y:S01]  /*5e10*/  STL [R3+0x4], R2 ;  /* 0x0000040203007387 */ /* 0x0043e20000100800 */
[----:B------:R-:W-:Y:S05]  /*5e20*/  RET.REL.NODEC R4 `(_ZN7cutlass13device_kernelIN5flash19enable_sm80_to_sm89INS1_16FlashAttnBwdSm80INS1_25CollectiveMainloopBwdSm80ILi2ELi2EN4cute5tupleIJNS5_1CILi128EEES8_NS7_ILi64EEEEEENS_10bfloat16_tEfNS_4arch4Sm80ELb0ELb0ELb1ELb1ELb1ELb0ELb0ELb0ELi2ELi4ELi4ELi4ELb0EEENS1_24CollectiveEpilogueBwdGQAISA_fSD_Li256ELb1ELb1EEENS1_19SingleTileSchedulerILb1ELb0ELb0ELi128EEEEEEEEEvNT_6ParamsE) ;  /* 0xffffa1d004007950 */ /* 0x000fea0003c3ffff */
        .type           $_ZN7cutlass13device_kernelIN5flash19enable_sm80_to_sm89INS1_16FlashAttnBwdSm80INS1_25CollectiveMainloopBwdSm80ILi2ELi2EN4cute5tupleIJNS5_1CILi128EEES8_NS7_ILi64EEEEEENS_10bfloat16_tEfNS_4arch4Sm80ELb0ELb0ELb1ELb1ELb1ELb0ELb0ELb0ELi2ELi4ELi4ELi4ELb0EEENS1_24CollectiveEpilogueBwdGQAISA_fSD_Li256ELb1ELb1EEENS1_19SingleTileSchedulerILb1ELb0ELb0ELi128EEEEEEEEEvNT_6ParamsE$_ZN4cute3eso3ESOILb0ELb0EJNS_5tupleIJNS_1CILi1EEENS3_ILi512EEEiEEENS3_ILi4096EEENS2_IJNS2_IJiiEEENS3_ILi8192EEEEEEEEC2ERKS6_RKS7_RKSA_,@function
        .size           $_ZN7cutlass13device_kernelIN5flash19enable_sm80_to_sm89INS1_16FlashAttnBwdSm80INS1_25CollectiveMainloopBwdSm80ILi2ELi2EN4cute5tupleIJNS5_1CILi128EEES8_NS7_ILi64EEEEEENS_10bfloat16_tEfNS_4arch4Sm80ELb0ELb0ELb1ELb1ELb1ELb0ELb0ELb0ELi2ELi4ELi4ELi4ELb0EEENS1_24CollectiveEpilogueBwdGQAISA_fSD_Li256ELb1ELb1EEENS1_19SingleTileSchedulerILb1ELb0ELb0ELi128EEEEEEEEEvNT_6ParamsE$_ZN4cute3eso3ESOILb0ELb0EJNS_5tupleIJNS_1CILi1EEENS3_ILi512EEEiEEENS3_ILi4096EEENS2_IJNS2_IJiiEEENS3_ILi8192EEEEEEEEC2ERKS6_RKS7_RKSA_,($_ZN7cutlass13device_kernelIN5flash19enable_sm80_to_sm89INS1_16FlashAttnBwdSm80INS1_25CollectiveMainloopBwdSm80ILi2ELi2EN4cute5tupleIJNS5_1CILi128EEES8_NS7_ILi64EEEEEENS_10bfloat16_tEfNS_4arch4Sm80ELb0ELb0ELb1ELb1ELb1ELb0ELb0ELb0ELi2ELi4ELi4ELi4ELb0EEENS1_24CollectiveEpilogueBwdGQAISA_fSD_Li256ELb1ELb1EEENS1_19SingleTileSchedulerILb1ELb0ELb0ELi128EEEEEEEEEvNT_6ParamsE$_ZN4cute3eso3ESOILb0ELb0EJNS_5tupleIJNS_1CILi1EEENS3_ILi512EEEiEEENS3_ILi4096EEENS2_IJiiEEEEEC2ERKS6_RKS7_RKS8_ - $_ZN7cutlass13device_kernelIN5flash19enable_sm80_to_sm89INS1_16FlashAttnBwdSm80INS1_25CollectiveMainloopBwdSm80ILi2ELi2EN4cute5tupleIJNS5_1CILi128EEES8_NS7_ILi64EEEEEENS_10bfloat16_tEfNS_4arch4Sm80ELb0ELb0ELb1ELb1ELb1ELb0ELb0ELb0ELi2ELi4ELi4ELi4ELb0EEENS1_24CollectiveEpilogueBwdGQAISA_fSD_Li256ELb1ELb1EEENS1_19SingleTileSchedulerILb1ELb0ELb0ELi128EEEEEEEEEvNT_6ParamsE$_ZN4cute3eso3ESOILb0ELb0EJNS_5tupleIJNS_1CILi1EEENS3_ILi512EEEiEEENS3_ILi4096EEENS2_IJNS2_IJiiEEENS3_ILi8192EEEEEEEEC2ERKS6_RKS7_RKSA_)
$_ZN7cutlass13device_kernelIN5flash19enable_sm80_to_sm89INS1_16FlashAttnBwdSm80INS1_25CollectiveMainloopBwdSm80ILi2ELi2EN4cute5tupleIJNS5_1CILi128EEES8_NS7_ILi64EEEEEENS_10bfloat16_tEfNS_4arch4Sm80ELb0ELb0ELb1ELb1ELb1ELb0ELb0ELb0ELi2ELi4ELi4ELi4ELb0EEENS1_24CollectiveEpilogueBwdGQAISA_fSD_Li256ELb1ELb1EEENS1_19SingleTileSchedulerILb1ELb0ELb0ELi128EEEEEEEEEvNT_6ParamsE$_ZN4cute3eso3ESOILb0ELb0EJNS_5tupleIJNS_1CILi1EEENS3_ILi512EEEiEEENS3_ILi4096EEENS2_IJNS2_IJiiEEENS3_ILi8192EEEEEEEEC2ERKS6_RKS7_RKSA_:
        /* <DEDUP_REMOVED lines=9> */
[----:B------:R-:W-:Y:S05]  /*5ec0*/  RET.REL.NODEC R8 `(_ZN7cutlass13device_kernelIN5flash19enable_sm80_to_sm89INS1_16FlashAttnBwdSm80INS1_25CollectiveMainloopBwdSm80ILi2ELi2EN4cute5tupleIJNS5_1CILi128EEES8_NS7_ILi64EEEEEENS_10bfloat16_tEfNS_4arch4Sm80ELb0ELb0ELb1ELb1ELb1ELb0ELb0ELb0ELi2ELi4ELi4ELi4ELb0EEENS1_24CollectiveEpilogueBwdGQAISA_fSD_Li256ELb1ELb1EEENS1_19SingleTileSchedulerILb1ELb0ELb0ELi128EEEEEEEEEvNT_6ParamsE) ;  /* 0xffffa13008007950 */ /* 0x000fea0003c3ffff */
        .type           $_ZN7cutlass13device_kernelIN5flash19enable_sm80_to_sm89INS1_16FlashAttnBwdSm80INS1_25CollectiveMainloopBwdSm80ILi2ELi2EN4cute5tupleIJNS5_1CILi128EEES8_NS7_ILi64EEEEEENS_10bfloat16_tEfNS_4arch4Sm80ELb0ELb0ELb1ELb1ELb1ELb0ELb0ELb0ELi2ELi4ELi4ELi4ELb0EEENS1_24CollectiveEpilogueBwdGQAISA_fSD_Li256ELb1ELb1EEENS1_19SingleTileSchedulerILb1ELb0ELb0ELi128EEEEEEEEEvNT_6ParamsE$_ZN4cute3eso3ESOILb0ELb0EJNS_5tupleIJNS_1CILi1EEENS3_ILi512EEEiEEENS3_ILi4096EEENS2_IJiiEEEEEC2ERKS6_RKS7_RKS8_,@function
        .size           $_ZN7cutlass13device_kernelIN5flash19enable_sm80_to_sm89INS1_16FlashAttnBwdSm80INS1_25CollectiveMainloopBwdSm80ILi2ELi2EN4cute5tupleIJNS5_1CILi128EEES8_NS7_ILi64EEEEEENS_10bfloat16_tEfNS_4arch4Sm80ELb0ELb0ELb1ELb1ELb1ELb0ELb0ELb0ELi2ELi4ELi4ELi4ELb0EEENS1_24CollectiveEpilogueBwdGQAISA_fSD_Li256ELb1ELb1EEENS1_19SingleTileSchedulerILb1ELb0ELb0ELi128EEEEEEEEEvNT_6ParamsE$_ZN4cute3eso3ESOILb0ELb0EJNS_5tupleIJNS_1CILi1EEENS3_ILi512EEEiEEENS3_ILi4096EEENS2_IJiiEEEEEC2ERKS6_RKS7_RKS8_,($_ZN7cutlass13device_kernelIN5flash19enable_sm80_to_sm89INS1_16FlashAttnBwdSm80INS1_25CollectiveMainloopBwdSm80ILi2ELi2EN4cute5tupleIJNS5_1CILi128EEES8_NS7_ILi64EEEEEENS_10bfloat16_tEfNS_4arch4Sm80ELb0ELb0ELb1ELb1ELb1ELb0ELb0ELb0ELi2ELi4ELi4ELi4ELb0EEENS1_24CollectiveEpilogueBwdGQAISA_fSD_Li256ELb1ELb1EEENS1_19SingleTileSchedulerILb1ELb0ELb0ELi128EEEEEEEEEvNT_6ParamsE$_ZN4cute3eso3ESOILb0ELb0EJNS_5tupleIJNS_1CILi1EEEiEEENS3_ILi1024EEENS2_IJiiEEEEEC2ERKS5_RKS6_RKS7_ - $_ZN7cutlass13device_kernelIN5flash19enable_sm80_to_sm89INS1_16FlashAttnBwdSm80INS1_25CollectiveMainloopBwdSm80ILi2ELi2EN4cute5tupleIJNS5_1CILi128EEES8_NS7_ILi64EEEEEENS_10bfloat16_tEfNS_4arch4Sm80ELb0ELb0ELb1ELb1ELb1ELb0ELb0ELb0ELi2ELi4ELi4ELi4ELb0EEENS1_24CollectiveEpilogueBwdGQAISA_fSD_Li256ELb1ELb1EEENS1_19SingleTileSchedulerILb1ELb0ELb0ELi128EEEEEEEEEvNT_6ParamsE$_ZN4cute3eso3ESOILb0ELb0EJNS_5tupleIJNS_1CILi1EEENS3_ILi512EEEiEEENS3_ILi4096EEENS2_IJiiEEEEEC2ERKS6_RKS7_RKS8_)
$_ZN7cutlass13device_kernelIN5flash19enable_sm80_to_sm89INS1_16FlashAttnBwdSm80INS1_25CollectiveMainloopBwdSm80ILi2ELi2EN4cute5tupleIJNS5_1CILi128EEES8_NS7_ILi64EEEEEENS_10bfloat16_tEfNS_4arch4Sm80ELb0ELb0ELb1ELb1ELb1ELb0ELb0ELb0ELi2ELi4ELi4ELi4ELb0EEENS1_24CollectiveEpilogueBwdGQAISA_fSD_Li256ELb1ELb1EEENS1_19SingleTileSchedulerILb1ELb0ELb0ELi128EEEEEEEEEvNT_6ParamsE$_ZN4cute3eso3ESOILb0ELb0EJNS_5tupleIJNS_1CILi1EEENS3_ILi512EEEiEEENS3_ILi4096EEENS2_IJiiEEEEEC2ERKS6_RKS7_RKS8_:
        /* <DEDUP_REMOVED lines=8> */
[----:B------:R-:W-:Y:S05]  /*5f50*/  RET.REL.NODEC R4 `(_ZN7cutlass13device_kernelIN5flash19enable_sm80_to_sm89INS1_16FlashAttnBwdSm80INS1_25CollectiveMainloopBwdSm80ILi2ELi2EN4cute5tupleIJNS5_1CILi128EEES8_NS7_ILi64EEEEEENS_10bfloat16_tEfNS_4arch4Sm80ELb0ELb0ELb1ELb1ELb1ELb0ELb0ELb0ELi2ELi4ELi4ELi4ELb0EEENS1_24CollectiveEpilogueBwdGQAISA_fSD_Li256ELb1ELb1EEENS1_19SingleTileSchedulerILb1ELb0ELb0ELi128EEEEEEEEEvNT_6ParamsE) ;  /* 0xffffa0a004007950 */ /* 0x000fea0003c3ffff */
        .type           $_ZN7cutlass13device_kernelIN5flash19enable_sm80_to_sm89INS1_16FlashAttnBwdSm80INS1_25CollectiveMainloopBwdSm80ILi2ELi2EN4cute5tupleIJNS5_1CILi128EEES8_NS7_ILi64EEEEEENS_10bfloat16_tEfNS_4arch4Sm80ELb0ELb0ELb1ELb1ELb1ELb0ELb0ELb0ELi2ELi4ELi4ELi4ELb0EEENS1_24CollectiveEpilogueBwdGQAISA_fSD_Li256ELb1ELb1EEENS1_19SingleTileSchedulerILb1ELb0ELb0ELi128EEEEEEEEEvNT_6ParamsE$_ZN4cute3eso3ESOILb0ELb0EJNS_5tupleIJNS_1CILi1EEEiEEENS3_ILi1024EEENS2_IJiiEEEEEC2ERKS5_RKS6_RKS7_,@function
        .size           $_ZN7cutlass13device_kernelIN5flash19enable_sm80_to_sm89INS1_16FlashAttnBwdSm80INS1_25CollectiveMainloopBwdSm80ILi2ELi2EN4cute5tupleIJNS5_1CILi128EEES8_NS7_ILi64EEEEEENS_10bfloat16_tEfNS_4arch4Sm80ELb0ELb0ELb1ELb1ELb1ELb0ELb0ELb0ELi2ELi4ELi4ELi4ELb0EEENS1_24CollectiveEpilogueBwdGQAISA_fSD_Li256ELb1ELb1EEENS1_19SingleTileSchedulerILb1ELb0ELb0ELi128EEEEEEEEEvNT_6ParamsE$_ZN4cute3eso3ESOILb0ELb0EJNS_5tupleIJNS_1CILi1EEEiEEENS3_ILi1024EEENS2_IJiiEEEEEC2ERKS5_RKS6_RKS7_,($_ZN7cutlass13device_kernelIN5flash19enable_sm80_to_sm89INS1_16FlashAttnBwdSm80INS1_25CollectiveMainloopBwdSm80ILi2ELi2EN4cute5tupleIJNS5_1CILi128EEES8_NS7_ILi64EEEEEENS_10bfloat16_tEfNS_4arch4Sm80ELb0ELb0ELb1ELb1ELb1ELb0ELb0ELb0ELi2ELi4ELi4ELi4ELb0EEENS1_24CollectiveEpilogueBwdGQAISA_fSD_Li256ELb1ELb1EEENS1_19SingleTileSchedulerILb1ELb0ELb0ELi128EEEEEEEEEvNT_6ParamsE$_ZN4cute3eso3ESOILb0ELb0EJNS_5tupleIJiNS_1CILi512EEEEEENS2_IJiiEEENS3_ILi1024EEEEEC2ERKS5_RKS6_RKS7_ - $_ZN7cutlass13device_kernelIN5flash19enable_sm80_to_sm89INS1_16FlashAttnBwdSm80INS1_25CollectiveMainloopBwdSm80ILi2ELi2EN4cute5tupleIJNS5_1CILi128EEES8_NS7_ILi64EEEEEENS_10bfloat16_tEfNS_4arch4Sm80ELb0ELb0ELb1ELb1ELb1ELb0ELb0ELb0ELi2ELi4ELi4ELi4ELb0EEENS1_24CollectiveEpilogueBwdGQAISA_fSD_Li256ELb1ELb1EEENS1_19SingleTileSchedulerILb1ELb0ELb0ELi128EEEEEEEEEvNT_6ParamsE$_ZN4cute3eso3ESOILb0ELb0EJNS_5tupleIJNS_1CILi1EEEiEEENS3_ILi1024EEENS2_IJiiEEEEEC2ERKS5_RKS6_RKS7_)
$_ZN7cutlass13device_kernelIN5flash19enable_sm80_to_sm89INS1_16FlashAttnBwdSm80INS1_25CollectiveMainloopBwdSm80ILi2ELi2EN4cute5tupleIJNS5_1CILi128EEES8_NS7_ILi64EEEEEENS_10bfloat16_tEfNS_4arch4Sm80ELb0ELb0ELb1ELb1ELb1ELb0ELb0ELb0ELi2ELi4ELi4ELi4ELb0EEENS1_24CollectiveEpilogueBwdGQAISA_fSD_Li256ELb1ELb1EEENS1_19SingleTileSchedulerILb1ELb0ELb0ELi128EEEEEEEEEvNT_6ParamsE$_ZN4cute3eso3ESOILb0ELb0EJNS_5tupleIJNS_1CILi1EEEiEEENS3_ILi1024EEENS2_IJiiEEEEEC2ERKS5_RKS6_RKS7_:
        /* <DEDUP_REMOVED lines=9> */
        .type           $_ZN7cutlass13device_kernelIN5flash19enable_sm80_to_sm89INS1_16FlashAttnBwdSm80INS1_25CollectiveMainloopBwdSm80ILi2ELi2EN4cute5tupleIJNS5_1CILi128EEES8_NS7_ILi64EEEEEENS_10bfloat16_tEfNS_4arch4Sm80ELb0ELb0ELb1ELb1ELb1ELb0ELb0ELb0ELi2ELi4ELi4ELi4ELb0EEENS1_24CollectiveEpilogueBwdGQAISA_fSD_Li256ELb1ELb1EEENS1_19SingleTileSchedulerILb1ELb0ELb0ELi128EEEEEEEEEvNT_6ParamsE$_ZN4cute3eso3ESOILb0ELb0EJNS_5tupleIJiNS_1CILi512EEEEEENS2_IJiiEEENS3_ILi1024EEEEEC2ERKS5_RKS6_RKS7_,@function
        .size           $_ZN7cutlass13device_kernelIN5flash19enable_sm80_to_sm89INS1_16FlashAttnBwdSm80INS1_25CollectiveMainloopBwdSm80ILi2ELi2EN4cute5tupleIJNS5_1CILi128EEES8_NS7_ILi64EEEEEENS_10bfloat16_tEfNS_4arch4Sm80ELb0ELb0ELb1ELb1ELb1ELb0ELb0ELb0ELi2ELi4ELi4ELi4ELb0EEENS1_24CollectiveEpilogueBwdGQAISA_fSD_Li256ELb1ELb1EEENS1_19SingleTileSchedulerILb1ELb0ELb0ELi128EEEEEEEEEvNT_6ParamsE$_ZN4cute3eso3ESOILb0ELb0EJNS_5tupleIJiNS_1CILi512EEEEEENS2_IJiiEEENS3_ILi1024EEEEEC2ERKS5_RKS6_RKS7_,($_ZN7cutlass13device_kernelIN5flash19enable_sm80_to_sm89INS1_16FlashAttnBwdSm80INS1_25CollectiveMainloopBwdSm80ILi2ELi2EN4cute5tupleIJNS5_1CILi128EEES8_NS7_ILi64EEEEEENS_10bfloat16_tEfNS_4arch4Sm80ELb0ELb0ELb1ELb1ELb1ELb0ELb0ELb0ELi2ELi4ELi4ELi4ELb0EEENS1_24CollectiveEpilogueBwdGQAISA_fSD_Li256ELb1ELb1EEENS1_19SingleTileSchedulerILb1ELb0ELb0ELi128EEEEEEEEEvNT_6ParamsE$_ZN4cute3eso3ESOILb0ELb0EJNS_5tupleIJiiEEEiNS_1CILi0EEEEEC2ERKS3_RKiRKS5_ - $_ZN7cutlass13device_kernelIN5flash19enable_sm80_to_sm89INS1_16FlashAttnBwdSm80INS1_25CollectiveMainloopBwdSm80ILi2ELi2EN4cute5tupleIJNS5_1CILi128EEES8_NS7_ILi64EEEEEENS_10bfloat16_tEfNS_4arch4Sm80ELb0ELb0ELb1ELb1ELb1ELb0ELb0ELb0ELi2ELi4ELi4ELi4ELb0EEENS1_24CollectiveEpilogueBwdGQAISA_fSD_Li256ELb1ELb1EEENS1_19SingleTileSchedulerILb1ELb0ELb0ELi128EEEEEEEEEvNT_6ParamsE$_ZN4cute3eso3ESOILb0ELb0EJNS_5tupleIJiNS_1CILi512EEEEEENS2_IJiiEEENS3_ILi1024EEEEEC2ERKS5_RKS6_RKS7_)
$_ZN7cutlass13device_kernelIN5flash19enable_sm80_to_sm89INS1_16FlashAttnBwdSm80INS1_25CollectiveMainloopBwdSm80ILi2ELi2EN4cute5tupleIJNS5_1CILi128EEES8_NS7_ILi64EEEEEENS_10bfloat16_tEfNS_4arch4Sm80ELb0ELb0ELb1ELb1ELb1ELb0ELb0ELb0ELi2ELi4ELi4ELi4ELb0EEENS1_24CollectiveEpilogueBwdGQAISA_fSD_Li256ELb1ELb1EEENS1_19SingleTileSchedulerILb1ELb0ELb0ELi128EEEEEEEEEvNT_6ParamsE$_ZN4cute3eso3ESOILb0ELb0EJNS_5tupleIJiNS_1CILi512EEEEEENS2_IJiiEEENS3_ILi1024EEEEEC2ERKS5_RKS6_RKS7_:
        /* <DEDUP_REMOVED lines=9> */
        .type           $_ZN7cutlass13device_kernelIN5flash19enable_sm80_to_sm89INS1_16FlashAttnBwdSm80INS1_25CollectiveMainloopBwdSm80ILi2ELi2EN4cute5tupleIJNS5_1CILi128EEES8_NS7_ILi64EEEEEENS_10bfloat16_tEfNS_4arch4Sm80ELb0ELb0ELb1ELb1ELb1ELb0ELb0ELb0ELi2ELi4ELi4ELi4ELb0EEENS1_24CollectiveEpilogueBwdGQAISA_fSD_Li256ELb1ELb1EEENS1_19SingleTileSchedulerILb1ELb0ELb0ELi128EEEEEEEEEvNT_6ParamsE$_ZN4cute3eso3ESOILb0ELb0EJNS_5tupleIJiiEEEiNS_1CILi0EEEEEC2ERKS3_RKiRKS5_,@function
        .size           $_ZN7cutlass13device_kernelIN5flash19enable_sm80_to_sm89INS1_16FlashAttnBwdSm80INS1_25CollectiveMainloopBwdSm80ILi2ELi2EN4cute5tupleIJNS5_1CILi128EEES8_NS7_ILi64EEEEEENS_10bfloat16_tEfNS_4arch4Sm80ELb0ELb0ELb1ELb1ELb1ELb0ELb0ELb0ELi2ELi4ELi4ELi4ELb0EEENS1_24CollectiveEpilogueBwdGQAISA_fSD_Li256ELb1ELb1EEENS1_19SingleTileSchedulerILb1ELb0ELb0ELi128EEEEEEEEEvNT_6ParamsE$_ZN4cute3eso3ESOILb0ELb0EJNS_5tupleIJiiEEEiNS_1CILi0EEEEEC2ERKS3_RKiRKS5_,($_ZN7cutlass13device_kernelIN5flash19enable_sm80_to_sm89INS1_16FlashAttnBwdSm80INS1_25CollectiveMainloopBwdSm80ILi2ELi2EN4cute5tupleIJNS5_1CILi128EEES8_NS7_ILi64EEEEEENS_10bfloat16_tEfNS_4arch4Sm80ELb0ELb0ELb1ELb1ELb1ELb0ELb0ELb0ELi2ELi4ELi4ELi4ELb0EEENS1_24CollectiveEpilogueBwdGQAISA_fSD_Li256ELb1ELb1EEENS1_19SingleTileSchedulerILb1ELb0ELb0ELi128EEEEEEEEEvNT_6ParamsE$_ZN4cute3eso3ESOILb0ELb0EJNS_6LayoutINS_5tupleIJNS3_IJNS3_IJNS_1CILi8EEENS4_ILi1EEEEEES6_EEENS3_IJNS3_IJS6_S6_EEENS4_ILi2EEEEEEEEENS3_IJNS3_IJNS3_IJS6_NS4_ILi0EEEEEESD_EEENS3_IJNS3_IJSD_SD_EEEiEEEEEEEENS_10ViewEngineINS_8smem_ptrIPN7cutlass10bfloat16_tEEEEEEEC2ERKSJ_RKSQ_ - $_ZN7cutlass13device_kernelIN5flash19enable_sm80_to_sm89INS1_16FlashAttnBwdSm80INS1_25CollectiveMainloopBwdSm80ILi2ELi2EN4cute5tupleIJNS5_1CILi128EEES8_NS7_ILi64EEEEEENS_10bfloat16_tEfNS_4arch4Sm80ELb0ELb0ELb1ELb1ELb1ELb0ELb0ELb0ELi2ELi4ELi4ELi4ELb0EEENS1_24CollectiveEpilogueBwdGQAISA_fSD_Li256ELb1ELb1EEENS1_19SingleTileSchedulerILb1ELb0ELb0ELi128EEEEEEEEEvNT_6ParamsE$_ZN4cute3eso3ESOILb0ELb0EJNS_5tupleIJiiEEEiNS_1CILi0EEEEEC2ERKS3_RKiRKS5_)
$_ZN7cutlass13device_kernelIN5flash19enable_sm80_to_sm89INS1_16FlashAttnBwdSm80INS1_25CollectiveMainloopBwdSm80ILi2ELi2EN4cute5tupleIJNS5_1CILi128EEES8_NS7_ILi64EEEEEENS_10bfloat16_tEfNS_4arch4Sm80ELb0ELb0ELb1ELb1ELb1ELb0ELb0ELb0ELi2ELi4ELi4ELi4ELb0EEENS1_24CollectiveEpilogueBwdGQAISA_fSD_Li256ELb1ELb1EEENS1_19SingleTileSchedulerILb1ELb0ELb0ELi128EEEEEEEEEvNT_6ParamsE$_ZN4cute3eso3ESOILb0ELb0EJNS_5tupleIJiiEEEiNS_1CILi0EEEEEC2ERKS3_RKiRKS5_:
        /* <DEDUP_REMOVED lines=8> */
[----:B------:R-:W-:Y:S05]  /*6100*/  RET.REL.NODEC R76 `(_ZN7cutlass13device_kernelIN5flash19enable_sm80_to_sm89INS1_16FlashAttnBwdSm80INS1_25CollectiveMainloopBwdSm80ILi2ELi2EN4cute5tupleIJNS5_1CILi128EEES8_NS7_ILi64EEEEEENS_10bfloat16_tEfNS_4arch4Sm80ELb0ELb0ELb1ELb1ELb1ELb0ELb0ELb0ELi2ELi4ELi4ELi4ELb0EEENS1_24CollectiveEpilogueBwdGQAISA_fSD_Li256ELb1ELb1EEENS1_19SingleTileSchedulerILb1ELb0ELb0ELi128EEEEEEEEEvNT_6ParamsE) ;  /* 0xffff9ef04c007950 */ /* 0x000fea0003c3ffff */
        .type           $_ZN7cutlass13device_kernelIN5flash19enable_sm80_to_sm89INS1_16FlashAttnBwdSm80INS1_25CollectiveMainloopBwdSm80ILi2ELi2EN4cute5tupleIJNS5_1CILi128EEES8_NS7_ILi64EEEEEENS_10bfloat16_tEfNS_4arch4Sm80ELb0ELb0ELb1ELb1ELb1ELb0ELb0ELb0ELi2ELi4ELi4ELi4ELb0EEENS1_24CollectiveEpilogueBwdGQAISA_fSD_Li256ELb1ELb1EEENS1_19SingleTileSchedulerILb1ELb0ELb0ELi128EEEEEEEEEvNT_6ParamsE$_ZN4cute3eso3ESOILb0ELb0EJNS_6LayoutINS_5tupleIJNS3_IJNS3_IJNS_1CILi8EEENS4_ILi1EEEEEES6_EEENS3_IJNS3_IJS6_S6_EEENS4_ILi2EEEEEEEEENS3_IJNS3_IJNS3_IJS6_NS4_ILi0EEEEEESD_EEENS3_IJNS3_IJSD_SD_EEEiEEEEEEEENS_10ViewEngineINS_8smem_ptrIPN7cutlass10bfloat16_tEEEEEEEC2ERKSJ_RKSQ_,@function
        .size           $_ZN7cutlass13device_kernelIN5flash19enable_sm80_to_sm89INS1_16FlashAttnBwdSm80INS1_25CollectiveMainloopBwdSm80ILi2ELi2EN4cute5tupleIJNS5_1CILi128EEES8_NS7_ILi64EEEEEENS_10bfloat16_tEfNS_4arch4Sm80ELb0ELb0ELb1ELb1ELb1ELb0ELb0ELb0ELi2ELi4ELi4ELi4ELb0EEENS1_24CollectiveEpilogueBwdGQAISA_fSD_Li256ELb1ELb1EEENS1_19SingleTileSchedulerILb1ELb0ELb0ELi128EEEEEEEEEvNT_6ParamsE$_ZN4cute3eso3ESOILb0ELb0EJNS_6LayoutINS_5tupleIJNS3_IJNS3_IJNS_1CILi8EEENS4_ILi1EEEEEES6_EEENS3_IJNS3_IJS6_S6_EEENS4_ILi2EEEEEEEEENS3_IJNS3_IJNS3_IJS6_NS4_ILi0EEEEEESD_EEENS3_IJNS3_IJSD_SD_EEEiEEEEEEEENS_10ViewEngineINS_8smem_ptrIPN7cutlass10bfloat16_tEEEEEEEC2ERKSJ_RKSQ_,($_ZN7cutlass13device_kernelIN5flash19enable_sm80_to_sm89INS1_16FlashAttnBwdSm80INS1_25CollectiveMainloopBwdSm80ILi2ELi2EN4cute5tupleIJNS5_1CILi128EEES8_NS7_ILi64EEEEEENS_10bfloat16_tEfNS_4arch4Sm80ELb0ELb0ELb1ELb1ELb1ELb0ELb0ELb0ELi2ELi4ELi4ELi4ELb0EEENS1_24CollectiveEpilogueBwdGQAISA_fSD_Li256ELb1ELb1EEENS1_19SingleTileSchedulerILb1ELb0ELb0ELi128EEEEEEEEEvNT_6ParamsE$_ZN4cute3eso3ESOILb0ELb0EJNS_6LayoutINS_5tupleIJNS3_IJNS_1CILi1EEENS3_IJS5_NS4_ILi2EEES6_EEEEEES6_NS3_IJS6_S6_EEEEEENS3_IJNS3_IJNS4_ILi0EEENS3_IJS5_NS4_ILi256EEEiEEEEEENS4_ILi2048EEENS3_IJiNS4_ILi4096EEEEEEEEEEENS_10ViewEngineINS_8smem_ptrIPjEEEEEEC2ERKSJ_RKSO_ - $_ZN7cutlass13device_kernelIN5flash19enable_sm80_to_sm89INS1_16FlashAttnBwdSm80INS1_25CollectiveMainloopBwdSm80ILi2ELi2EN4cute5tupleIJNS5_1CILi128EEES8_NS7_ILi64EEEEEENS_10bfloat16_tEfNS_4arch4Sm80ELb0ELb0ELb1ELb1ELb1ELb0ELb0ELb0ELi2ELi4ELi4ELi4ELb0EEENS1_24CollectiveEpilogueBwdGQAISA_fSD_Li256ELb1ELb1EEENS1_19SingleTileSchedulerILb1ELb0ELb0ELi128EEEEEEEEEvNT_6ParamsE$_ZN4cute3eso3ESOILb0ELb0EJNS_6LayoutINS_5tupleIJNS3_IJNS3_IJNS_1CILi8EEENS4_ILi1EEEEEES6_EEENS3_IJNS3_IJS6_S6_EEENS4_ILi2EEEEEEEEENS3_IJNS3_IJNS3_IJS6_NS4_ILi0EEEEEESD_EEENS3_IJNS3_IJSD_SD_EEEiEEEEEEEENS_10ViewEngineINS_8smem_ptrIPN7cutlass10bfloat16_tEEEEEEEC2ERKSJ_RKSQ_)
$_ZN7cutlass13device_kernelIN5flash19enable_sm80_to_sm89INS1_16FlashAttnBwdSm80INS1_25CollectiveMainloopBwdSm80ILi2ELi2EN4cute5tupleIJNS5_1CILi128EEES8_NS7_ILi64EEEEEENS_10bfloat16_tEfNS_4arch4Sm80ELb0ELb0ELb1ELb1ELb1ELb0ELb0ELb0ELi2ELi4ELi4ELi4ELb0EEENS1_24CollectiveEpilogueBwdGQAISA_fSD_Li256ELb1ELb1EEENS1_19SingleTileSchedulerILb1ELb0ELb0ELi128EEEEEEEEEvNT_6ParamsE$_ZN4cute3eso3ESOILb0ELb0EJNS_6LayoutINS_5tupleIJNS3_IJNS3_IJNS_1CILi8EEENS4_ILi1EEEEEES6_EEENS3_IJNS3_IJS6_S6_EEENS4_ILi2EEEEEEEEENS3_IJNS3_IJNS3_IJS6_NS4_ILi0EEEEEESD_EEENS3_IJNS3_IJSD_SD_EEEiEEEEEEEENS_10ViewEngineINS_8smem_ptrIPN7cutlass10bfloat16_tEEEEEEEC2ERKSJ_RKSQ_:
[----:B------:R-:W-:Y:S02]  /*6110*/  IADD3 R3, R66, -c[0x0][0x20], RZ ;  /* 0x8000080042037a10 */ /* 0x000fe40007ffe0ff */
[----:B------:R-:W-:-:S03]  /*6120*/  IADD3 R2, R58, -c[0x0][0x20], RZ ;  /* 0x800008003a027a10 */ /* 0x000fc60007ffe0ff */
[----:B------:R1:W-:Y:S04]  /*6130*/  STL [R3], R6 ;  /* 0x0000000603007387 */ /* 0x0003e80000100800 */
[----:B------:R-:W2:Y:S01]  /*6140*/  LDL.64 R8, [R2] ;  /* 0x0000000002087983 */ /* 0x000ea20000100a00 */
[----:B------:R-:W-:-:S03]  /*6150*/  IMAD.MOV.U32 R5, RZ, RZ, 0x0 ;  /* 0x00000000ff057424 */ /* 0x000fc600078e00ff */
[----:B--2---:R1:W-:Y:S01]  /*6160*/  STL.64 [R3+0x8], R8 ;  /* 0x0000080803007387 */ /* 0x0043e20000100a00 */
[----:B------:R-:W-:Y:S05]  /*6170*/  RET.REL.NODEC R4 `(_ZN7cutlass13device_kernelIN5flash19enable_sm80_to_sm89INS1_16FlashAttnBwdSm80INS1_25CollectiveMainloopBwdSm80ILi2ELi2EN4cute5tupleIJNS5_1CILi128EEES8_NS7_ILi64EEEEEENS_10bfloat16_tEfNS_4arch4Sm80ELb0ELb0ELb1ELb1ELb1ELb0ELb0ELb0ELi2ELi4ELi4ELi4ELb0EEENS1_24CollectiveEpilogueBwdGQAISA_fSD_Li256ELb1ELb1EEENS1_19SingleTileSchedulerILb1ELb0ELb0ELi128EEEEEEEEEvNT_6ParamsE) ;  /* 0xffff9e8004007950 */ /* 0x000fea0003c3ffff */
        .type           $_ZN7cutlass13device_kernelIN5flash19enable_sm80_to_sm89INS1_16FlashAttnBwdSm80INS1_25CollectiveMainloopBwdSm80ILi2ELi2EN4cute5tupleIJNS5_1CILi128EEES8_NS7_ILi64EEEEEENS_10bfloat16_tEfNS_4arch4Sm80ELb0ELb0ELb1ELb1ELb1ELb0ELb0ELb0ELi2ELi4ELi4ELi4ELb0EEENS1_24CollectiveEpilogueBwdGQAISA_fSD_Li256ELb1ELb1EEENS1_19SingleTileSchedulerILb1ELb0ELb0ELi128EEEEEEEEEvNT_6ParamsE$_ZN4cute3eso3ESOILb0ELb0EJNS_6LayoutINS_5tupleIJNS3_IJNS_1CILi1EEENS3_IJS5_NS4_ILi2EEES6_EEEEEES6_NS3_IJS6_S6_EEEEEENS3_IJNS3_IJNS4_ILi0EEENS3_IJS5_NS4_ILi256EEEiEEEEEENS4_ILi2048EEENS3_IJiNS4_ILi4096EEEEEEEEEEENS_10ViewEngineINS_8smem_ptrIPjEEEEEEC2ERKSJ_RKSO_,@function
        .size           $_ZN7cutlass13device_kernelIN5flash19enable_sm80_to_sm89INS1_16FlashAttnBwdSm80INS1_25CollectiveMainloopBwdSm80ILi2ELi2EN4cute5tupleIJNS5_1CILi128EEES8_NS7_ILi64EEEEEENS_10bfloat16_tEfNS_4arch4Sm80ELb0ELb0ELb1ELb1ELb1ELb0ELb0ELb0ELi2ELi4ELi4ELi4ELb0EEENS1_24CollectiveEpilogueBwdGQAISA_fSD_Li256ELb1ELb1EEENS1_19SingleTileSchedulerILb1ELb0ELb0ELi128EEEEEEEEEvNT_6ParamsE$_ZN4cute3eso3ESOILb0ELb0EJNS_6LayoutINS_5tupleIJNS3_IJNS_1CILi1EEENS3_IJS5_NS4_ILi2EEES6_EEEEEES6_NS3_IJS6_S6_EEEEEENS3_IJNS3_IJNS4_ILi0EEENS3_IJS5_NS4_ILi256EEEiEEEEEENS4_ILi2048EEENS3_IJiNS4_ILi4096EEEEEEEEEEENS_10ViewEngineINS_8smem_ptrIPjEEEEEEC2ERKSJ_RKSO_,($_ZN7cutlass13device_kernelIN5flash19enable_sm80_to_sm89INS1_16FlashAttnBwdSm80INS1_25CollectiveMainloopBwdSm80ILi2ELi2EN4cute5tupleIJNS5_1CILi128EEES8_NS7_ILi64EEEEEENS_10bfloat16_tEfNS_4arch4Sm80ELb0ELb0ELb1ELb1ELb1ELb0ELb0ELb0ELi2ELi4ELi4ELi4ELb0EEENS1_24CollectiveEpilogueBwdGQAISA_fSD_Li256ELb1ELb1EEENS1_19SingleTileSchedulerILb1ELb0ELb0ELi128EEEEEEEEEvNT_6ParamsE$_ZN4cute3eso3ESOILb0ELb0EJNS_6LayoutINS_5tupleIJNS3_IJNS_1CILi2EEES5_EEENS4_ILi8EEES6_EEENS3_IJNS3_IJNS4_ILi1EEEiEEENS4_ILi1024EEENS3_IJiiEEEEEEEENS_10ViewEngineINS_8smem_ptrIPN7cutlass10bfloat16_tEEEEEEEC2ERKSE_RKSL_ - $_ZN7cutlass13device_kernelIN5flash19enable_sm80_to_sm89INS1_16FlashAttnBwdSm80INS1_25CollectiveMainloopBwdSm80ILi2ELi2EN4cute5tupleIJNS5_1CILi128EEES8_NS7_ILi64EEEEEENS_10bfloat16_tEfNS_4arch4Sm80ELb0ELb0ELb1ELb1ELb1ELb0ELb0ELb0ELi2ELi4ELi4ELi4ELb0EEENS1_24CollectiveEpilogueBwdGQAISA_fSD_Li256ELb1ELb1EEENS1_19SingleTileSchedulerILb1ELb0ELb0ELi128EEEEEEEEEvNT_6ParamsE$_ZN4cute3eso3ESOILb0ELb0EJNS_6LayoutINS_5tupleIJNS3_IJNS_1CILi1EEENS3_IJS5_NS4_ILi2EEES6_EEEEEES6_NS3_IJS6_S6_EEEEEENS3_IJNS3_IJNS4_ILi0EEENS3_IJS5_NS4_ILi256EEEiEEEEEENS4_ILi2048EEENS3_IJiNS4_ILi4096EEEEEEEEEEENS_10ViewEngineINS_8smem_ptrIPjEEEEEEC2ERKSJ_RKSO_)
$_ZN7cutlass13device_kernelIN5flash19enable_sm80_to_sm89INS1_16FlashAttnBwdSm80INS1_25CollectiveMainloopBwdSm80ILi2ELi2EN4cute5tupleIJNS5_1CILi128EEES8_NS7_ILi64EEEEEENS_10bfloat16_tEfNS_4arch4Sm80ELb0ELb0ELb1ELb1ELb1ELb0ELb0ELb0ELi2ELi4ELi4ELi4ELb0EEENS1_24CollectiveEpilogueBwdGQAISA_fSD_Li256ELb1ELb1EEENS1_19SingleTileSchedulerILb1ELb0ELb0ELi128EEEEEEEEEvNT_6ParamsE$_ZN4cute3eso3ESOILb0ELb0EJNS_6LayoutINS_5tupleIJNS3_IJNS_1CILi1EEENS3_IJS5_NS4_ILi2EEES6_EEEEEES6_NS3_IJS6_S6_EEEEEENS3_IJNS3_IJNS4_ILi0EEENS3_IJS5_NS4_ILi256EEEiEEEEEENS4_ILi2048EEENS3_IJiNS4_ILi4096EEEEEEEEEEENS_10ViewEngineINS_8smem_ptrIPjEEEEEEC2ERKSJ_RKSO_:
[----:B------:R-:W-:Y:S02]  /*6180*/  IADD3 R5, R56, -c[0x0][0x20], RZ ;  /* 0x8000080038057a10 */ /* 0x000fe40007ffe0ff */
[----:B------:R-:W-:-:S03]  /*6190*/  IADD3 R6, R40, -c[0x0][0x20], RZ ;  /* 0x8000080028067a10 */ /* 0x000fc60007ffe0ff */
[----:B------:R1:W-:Y:S04]  /*61a0*/  STL.64 [R5], R2 ;  /* 0x0000000205007387 */ /* 0x0003e80000100a00 */
[----:B------:R-:W2:Y:S01]  /*61b0*/  LDL.64 R8, [R6] ;  /* 0x0000000006087983 */ /* 0x000ea20000100a00 */
[----:B------:R-:W-:Y:S02]  /*61c0*/  IMAD.MOV.U32 R10, RZ, RZ, R4 ;  /* 0x000000ffff0a7224 */ /* 0x000fe400078e0004 */
[----:B------:R-:W-:Y:S01]  /*61d0*/  IMAD.MOV.U32 R11, RZ, RZ, 0x0 ;  /* 0x00000000ff0b7424 */ /* 0x000fe200078e00ff */
[----:B--2---:R1:W-:Y:S03]  /*61e0*/  STL.64 [R5+0x8], R8 ;  /* 0x0000080805007387 */ /* 0x0043e60000100a00 */
[----:B------:R-:W-:Y:S05]  /*61f0*/  RET.REL.NODEC R10 `(_ZN7cutlass13device_kernelIN5flash19enable_sm80_to_sm89INS1_16FlashAttnBwdSm80INS1_25CollectiveMainloopBwdSm80ILi2ELi2EN4cute5tupleIJNS5_1CILi128EEES8_NS7_ILi64EEEEEENS_10bfloat16_tEfNS_4arch4Sm80ELb0ELb0ELb1ELb1ELb1ELb0ELb0ELb0ELi2ELi4ELi4ELi4ELb0EEENS1_24CollectiveEpilogueBwdGQAISA_fSD_Li256ELb1ELb1EEENS1_19SingleTileSchedulerILb1ELb0ELb0ELi128EEEEEEEEEvNT_6ParamsE) ;  /* 0xffff9e000a007950 */ /* 0x000fea0003c3ffff */
        .type           $_ZN7cutlass13device_kernelIN5flash19enable_sm80_to_sm89INS1_16FlashAttnBwdSm80INS1_25CollectiveMainloopBwdSm80ILi2ELi2EN4cute5tupleIJNS5_1CILi128EEES8_NS7_ILi64EEEEEENS_10bfloat16_tEfNS_4arch4Sm80ELb0ELb0ELb1ELb1ELb1ELb0ELb0ELb0ELi2ELi4ELi4ELi4ELb0EEENS1_24CollectiveEpilogueBwdGQAISA_fSD_Li256ELb1ELb1EEENS1_19SingleTileSchedulerILb1ELb0ELb0ELi128EEEEEEEEEvNT_6ParamsE$_ZN4cute3eso3ESOILb0ELb0EJNS_6LayoutINS_5tupleIJNS3_IJNS_1CILi2EEES5_EEENS4_ILi8EEES6_EEENS3_IJNS3_IJNS4_ILi1EEEiEEENS4_ILi1024EEENS3_IJiiEEEEEEEENS_10ViewEngineINS_8smem_ptrIPN7cutlass10bfloat16_tEEEEEEEC2ERKSE_RKSL_,@function
        .size           $_ZN7cutlass13device_kernelIN5flash19enable_sm80_to_sm89INS1_16FlashAttnBwdSm80INS1_25CollectiveMainloopBwdSm80ILi2ELi2EN4cute5tupleIJNS5_1CILi128EEES8_NS7_ILi64EEEEEENS_10bfloat16_tEfNS_4arch4Sm80ELb0ELb0ELb1ELb1ELb1ELb0ELb0ELb0ELi2ELi4ELi4ELi4ELb0EEENS1_24CollectiveEpilogueBwdGQAISA_fSD_Li256ELb1ELb1EEENS1_19SingleTileSchedulerILb1ELb0ELb0ELi128EEEEEEEEEvNT_6ParamsE$_ZN4cute3eso3ESOILb0ELb0EJNS_6LayoutINS_5tupleIJNS3_IJNS_1CILi2EEES5_EEENS4_ILi8EEES6_EEENS3_IJNS3_IJNS4_ILi1EEEiEEENS4_ILi1024EEENS3_IJiiEEEEEEEENS_10ViewEngineINS_8smem_ptrIPN7cutlass10bfloat16_tEEEEEEEC2ERKSE_RKSL_,($_ZN7cutlass13device_kernelIN5flash19enable_sm80_to_sm89INS1_16FlashAttnBwdSm80INS1_25CollectiveMainloopBwdSm80ILi2ELi2EN4cute5tupleIJNS5_1CILi128EEES8_NS7_ILi64EEEEEENS_10bfloat16_tEfNS_4arch4Sm80ELb0ELb0ELb1ELb1ELb1ELb0ELb0ELb0ELi2ELi4ELi4ELi4ELb0EEENS1_24CollectiveEpilogueBwdGQAISA_fSD_Li256ELb1ELb1EEENS1_19SingleTileSchedulerILb1ELb0ELb0ELi128EEEEEEEEEvNT_6ParamsE$_ZN4cute3eso3ESOILb0ELb0EJNS_6LayoutINS_5tupleIJNS3_IJNS_1CILi2EEES5_EEENS4_ILi8EEES6_EEENS3_IJNS3_IJNS4_ILi1EEEiEEENS4_ILi1024EEENS3_IJiiEEEEEEEEjEEC2ERKSE_RKj - $_ZN7cutlass13device_kernelIN5flash19enable_sm80_to_sm89INS1_16FlashAttnBwdSm80INS1_25CollectiveMainloopBwdSm80ILi2ELi2EN4cute5tupleIJNS5_1CILi128EEES8_NS7_ILi64EEEEEENS_10bfloat16_tEfNS_4arch4Sm80ELb0ELb0ELb1ELb1ELb1ELb0ELb0ELb0ELi2ELi4ELi4ELi4ELb0EEENS1_24CollectiveEpilogueBwdGQAISA_fSD_Li256ELb1ELb1EEENS1_19SingleTileSchedulerILb1ELb0ELb0ELi128EEEEEEEEEvNT_6ParamsE$_ZN4cute3eso3ESOILb0ELb0EJNS_6LayoutINS_5tupleIJNS3_IJNS_1CILi2EEES5_EEENS4_ILi8EEES6_EEENS3_IJNS3_IJNS4_ILi1EEEiEEENS4_ILi1024EEENS3_IJiiEEEEEEEENS_10ViewEngineINS_8smem_ptrIPN7cutlass10bfloat16_tEEEEEEEC2ERKSE_RKSL_)
$_ZN7cutlass13device_kernelIN5flash19enable_sm80_to_sm89INS1_16FlashAttnBwdSm80INS1_25CollectiveMainloopBwdSm80ILi2ELi2EN4cute5tupleIJNS5_1CILi128EEES8_NS7_ILi64EEEEEENS_10bfloat16_tEfNS_4arch4Sm80ELb0ELb0ELb1ELb1ELb1ELb0ELb0ELb0ELi2ELi4ELi4ELi4ELb0EEENS1_24CollectiveEpilogueBwdGQAISA_fSD_Li256ELb1ELb1EEENS1_19SingleTileSchedulerILb1ELb0ELb0ELi128EEEEEEEEEvNT_6ParamsE$_ZN4cute3eso3ESOILb0ELb0EJNS_6LayoutINS_5tupleIJNS3_IJNS_1CILi2EEES5_EEENS4_ILi8EEES6_EEENS3_IJNS3_IJNS4_ILi1EEEiEEENS4_ILi1024EEENS3_IJiiEEEEEEEENS_10ViewEngineINS_8smem_ptrIPN7cutlass10bfloat16_tEEEEEEEC2ERKSE_RKSL_:
[----:B------:R-:W-:Y:S02]  /*6200*/  IADD3 R3, R23, -c[0x0][0x20], RZ ;  /* 0x8000080017037a10 */ /* 0x000fe40007ffe0ff */
[----:B------:R-:W-:-:S03]  /*6210*/  IADD3 R2, R22, -c[0x0][0x20], RZ ;  /* 0x8000080016027a10 */ /* 0x000fc60007ffe0ff */
[----:B------:R1:W-:Y:S04]  /*6220*/  STL.64 [R3], R4 ;  /* 0x0000000403007387 */ /* 0x0003e80000100a00 */
[----:B------:R1:W-:Y:S04]  /*6230*/  STL [R3+0x8], R12 ;  /* 0x0000080c03007387 */ /* 0x0003e80000100800 */
[----:B------:R-:W2:Y:S01]  /*6240*/  LDL.64 R8, [R2] ;  /* 0x0000000002087983 */ /* 0x000ea20000100a00 */
[----:B------:R-:W-:-:S03]  /*6250*/  IMAD.MOV.U32 R7, RZ, RZ, 0x0 ;  /* 0x00000000ff077424 */ /* 0x000fc600078e00ff */
[----:B--2---:R1:W-:Y:S01]  /*6260*/  STL.64 [R3+0x10], R8 ;  /* 0x0000100803007387 */ /* 0x0043e20000100a00 */
[----:B------:R-:W-:Y:S05]  /*6270*/  RET.REL.NODEC R6 `(_ZN7cutlass13device_kernelIN5flash19enable_sm80_to_sm89INS1_16FlashAttnBwdSm80INS1_25CollectiveMainloopBwdSm80ILi2ELi2EN4cute5tupleIJNS5_1CILi128EEES8_NS7_ILi64EEEEEENS_10bfloat16_tEfNS_4arch4Sm80ELb0ELb0ELb1ELb1ELb1ELb0ELb0ELb0ELi2ELi4ELi4ELi4ELb0EEENS1_24CollectiveEpilogueBwdGQAISA_fSD_Li256ELb1ELb1EEENS1_19SingleTileSchedulerILb1ELb0ELb0ELi128EEEEEEEEEvNT_6ParamsE) ;  /* 0xffff9d8006007950 */ /* 0x000fea0003c3ffff */
        .type           $_ZN7cutlass13device_kernelIN5flash19enable_sm80_to_sm89INS1_16FlashAttnBwdSm80INS1_25CollectiveMainloopBwdSm80ILi2ELi2EN4cute5tupleIJNS5_1CILi128EEES8_NS7_ILi64EEEEEENS_10bfloat16_tEfNS_4arch4Sm80ELb0ELb0ELb1ELb1ELb1ELb0ELb0ELb0ELi2ELi4ELi4ELi4ELb0EEENS1_24CollectiveEpilogueBwdGQAISA_fSD_Li256ELb1ELb1EEENS1_19SingleTileSchedulerILb1ELb0ELb0ELi128EEEEEEEEEvNT_6ParamsE$_ZN4cute3eso3ESOILb0ELb0EJNS_6LayoutINS_5tupleIJNS3_IJNS_1CILi2EEES5_EEENS4_ILi8EEES6_EEENS3_IJNS3_IJNS4_ILi1EEEiEEENS4_ILi1024EEENS3_IJiiEEEEEEEEjEEC2ERKSE_RKj,@function
        .size           $_ZN7cutlass13device_kernelIN5flash19enable_sm80_to_sm89INS1_16FlashAttnBwdSm80INS1_25CollectiveMainloopBwdSm80ILi2ELi2EN4cute5tupleIJNS5_1CILi128EEES8_NS7_ILi64EEEEEENS_10bfloat16_tEfNS_4arch4Sm80ELb0ELb0ELb1ELb1ELb1ELb0ELb0ELb0ELi2ELi4ELi4ELi4ELb0EEENS1_24CollectiveEpilogueBwdGQAISA_fSD_Li256ELb1ELb1EEENS1_19SingleTileSchedulerILb1ELb0ELb0ELi128EEEEEEEEEvNT_6ParamsE$_ZN4cute3eso3ESOILb0ELb0EJNS_6LayoutINS_5tupleIJNS3_IJNS_1CILi2EEES5_EEENS4_ILi8EEES6_EEENS3_IJNS3_IJNS4_ILi1EEEiEEENS4_ILi1024EEENS3_IJiiEEEEEEEEjEEC2ERKSE_RKj,($_ZN7cutlass13device_kernelIN5flash19enable_sm80_to_sm89INS1_16FlashAttnBwdSm80INS1_25CollectiveMainloopBwdSm80ILi2ELi2EN4cute5tupleIJNS5_1CILi128EEES8_NS7_ILi64EEEEEENS_10bfloat16_tEfNS_4arch4Sm80ELb0ELb0ELb1ELb1ELb1ELb0ELb0ELb0ELi2ELi4ELi4ELi4ELb0EEENS1_24CollectiveEpilogueBwdGQAISA_fSD_Li256ELb1ELb1EEENS1_19SingleTileSchedulerILb1ELb0ELb0ELi128EEEEEEEEEvNT_6ParamsE$_ZN4cute3eso3ESOILb0ELb0EJNS_6LayoutINS_5tupleIJNS3_IJNS_1CILi2EEES5_EEES6_NS4_ILi8EEEEEENS3_IJNS3_IJiNS4_ILi512EEEEEENS3_IJiiEEENS4_ILi1024EEEEEEEENS_10ViewEngineINS_8smem_ptrIPN7cutlass10bfloat16_tEEEEEEEC2ERKSE_RKSL_ - $_ZN7cutlass13device_kernelIN5flash19enable_sm80_to_sm89INS1_16FlashAttnBwdSm80INS1_25CollectiveMainloopBwdSm80ILi2ELi2EN4cute5tupleIJNS5_1CILi128EEES8_NS7_ILi64EEEEEENS_10bfloat16_tEfNS_4arch4Sm80ELb0ELb0ELb1ELb1ELb1ELb0ELb0ELb0ELi2ELi4ELi4ELi4ELb0EEENS1_24CollectiveEpilogueBwdGQAISA_fSD_Li256ELb1ELb1EEENS1_19SingleTileSchedulerILb1ELb0ELb0ELi128EEEEEEEEEvNT_6ParamsE$_ZN4cute3eso3ESOILb0ELb0EJNS_6LayoutINS_5tupleIJNS3_IJNS_1CILi2EEES5_EEENS4_ILi8EEES6_EEENS3_IJNS3_IJNS4_ILi1EEEiEEENS4_ILi1024EEENS3_IJiiEEEEEEEEjEEC2ERKSE_RKj)
$_ZN7cutlass13device_kernelIN5flash19enable_sm80_to_sm89INS1_16FlashAttnBwdSm80INS1_25CollectiveMainloopBwdSm80ILi2ELi2EN4cute5tupleIJNS5_1CILi128EEES8_NS7_ILi64EEEEEENS_10bfloat16_tEfNS_4arch4Sm80ELb0ELb0ELb1ELb1ELb1ELb0ELb0ELb0ELi2ELi4ELi4ELi4ELb0EEENS1_24CollectiveEpilogueBwdGQAISA_fSD_Li256ELb1ELb1EEENS1_19SingleTileSchedulerILb1ELb0ELb0ELi128EEEEEEEEEvNT_6ParamsE$_ZN4cute3eso3ESOILb0ELb0EJNS_6LayoutINS_5tupleIJNS3_IJNS_1CILi2EEES5_EEENS4_ILi8EEES6_EEENS3_IJNS3_IJNS4_ILi1EEEiEEENS4_ILi1024EEENS3_IJiiEEEEEEEEjEEC2ERKSE_RKj:
        /* <DEDUP_REMOVED lines=9> */
[----:B------:R-:W-:Y:S05]  /*6310*/  RET.REL.NODEC R10 `(_ZN7cutlass13device_kernelIN5flash19enable_sm80_to_sm89INS1_16FlashAttnBwdSm80INS1_25CollectiveMainloopBwdSm80ILi2ELi2EN4cute5tupleIJNS5_1CILi128EEES8_NS7_ILi64EEEEEENS_10bfloat16_tEfNS_4arch4Sm80ELb0ELb0ELb1ELb1ELb1ELb0ELb0ELb0ELi2ELi4ELi4ELi4ELb0EEENS1_24CollectiveEpilogueBwdGQAISA_fSD_Li256ELb1ELb1EEENS1_19SingleTileSchedulerILb1ELb0ELb0ELi128EEEEEEEEEvNT_6ParamsE) ;  /* 0xffff9ce00a007950 */ /* 0x000fea0003c3ffff */
        .type           $_ZN7cutlass13device_kernelIN5flash19enable_sm80_to_sm89INS1_16FlashAttnBwdSm80INS1_25CollectiveMainloopBwdSm80ILi2ELi2EN4cute5tupleIJNS5_1CILi128EEES8_NS7_ILi64EEEEEENS_10bfloat16_tEfNS_4arch4Sm80ELb0ELb0ELb1ELb1ELb1ELb0ELb0ELb0ELi2ELi4ELi4ELi4ELb0EEENS1_24CollectiveEpilogueBwdGQAISA_fSD_Li256ELb1ELb1EEENS1_19SingleTileSchedulerILb1ELb0ELb0ELi128EEEEEEEEEvNT_6ParamsE$_ZN4cute3eso3ESOILb0ELb0EJNS_6LayoutINS_5tupleIJNS3_IJNS_1CILi2EEES5_EEES6_NS4_ILi8EEEEEENS3_IJNS3_IJiNS4_ILi512EEEEEENS3_IJiiEEENS4_ILi1024EEEEEEEENS_10ViewEngineINS_8smem_ptrIPN7cutlass10bfloat16_tEEEEEEEC2ERKSE_RKSL_,@function
        .size           $_ZN7cutlass13device_kernelIN5flash19enable_sm80_to_sm89INS1_16FlashAttnBwdSm80INS1_25CollectiveMainloopBwdSm80ILi2ELi2EN4cute5tupleIJNS5_1CILi128EEES8_NS7_ILi64EEEEEENS_10bfloat16_tEfNS_4arch4Sm80ELb0ELb0ELb1ELb1ELb1ELb0ELb0ELb0ELi2ELi4ELi4ELi4ELb0EEENS1_24CollectiveEpilogueBwdGQAISA_fSD_Li256ELb1ELb1EEENS1_19SingleTileSchedulerILb1ELb0ELb0ELi128EEEEEEEEEvNT_6ParamsE$_ZN4cute3eso3ESOILb0ELb0EJNS_6LayoutINS_5tupleIJNS3_IJNS_1CILi2EEES5_EEES6_NS4_ILi8EEEEEENS3_IJNS3_IJiNS4_ILi512EEEEEENS3_IJiiEEENS4_ILi1024EEEEEEEENS_10ViewEngineINS_8smem_ptrIPN7cutlass10bfloat16_tEEEEEEEC2ERKSE_RKSL_,($_ZN7cutlass13device_kernelIN5flash19enable_sm80_to_sm89INS1_16FlashAttnBwdSm80INS1_25CollectiveMainloopBwdSm80ILi2ELi2EN4cute5tupleIJNS5_1CILi128EEES8_NS7_ILi64EEEEEENS_10bfloat16_tEfNS_4arch4Sm80ELb0ELb0ELb1ELb1ELb1ELb0ELb0ELb0ELi2ELi4ELi4ELi4ELb0EEENS1_24CollectiveEpilogueBwdGQAISA_fSD_Li256ELb1ELb1EEENS1_19SingleTileSchedulerILb1ELb0ELb0ELi128EEEEEEEEEvNT_6ParamsE$_ZN4cute3eso3ESOILb0ELb0EJNS_6LayoutINS_5tupleIJNS3_IJNS_1CILi2EEES5_EEES6_NS4_ILi8EEEEEENS3_IJNS3_IJiNS4_ILi512EEEEEENS3_IJiiEEENS4_ILi1024EEEEEEEEjEEC2ERKSE_RKj - $_ZN7cutlass13device_kernelIN5flash19enable_sm80_to_sm89INS1_16FlashAttnBwdSm80INS1_25CollectiveMainloopBwdSm80ILi2ELi2EN4cute5tupleIJNS5_1CILi128EEES8_NS7_ILi64EEEEEENS_10bfloat16_tEfNS_4arch4Sm80ELb0ELb0ELb1ELb1ELb1ELb0ELb0ELb0ELi2ELi4ELi4ELi4ELb0EEENS1_24CollectiveEpilogueBwdGQAISA_fSD_Li256ELb1ELb1EEENS1_19SingleTileSchedulerILb1ELb0ELb0ELi128EEEEEEEEEvNT_6ParamsE$_ZN4cute3eso3ESOILb0ELb0EJNS_6LayoutINS_5tupleIJNS3_IJNS_1CILi2EEES5_EEES6_NS4_ILi8EEEEEENS3_IJNS3_IJiNS4_ILi512EEEEEENS3_IJiiEEENS4_ILi1024EEEEEEEENS_10ViewEngineINS_8smem_ptrIPN7cutlass10bfloat16_tEEEEEEEC2ERKSE_RKSL_)
$_ZN7cutlass13device_kernelIN5flash19enable_sm80_to_sm89INS1_16FlashAttnBwdSm80INS1_25CollectiveMainloopBwdSm80ILi2ELi2EN4cute5tupleIJNS5_1CILi128EEES8_NS7_ILi64EEEEEENS_10bfloat16_tEfNS_4arch4Sm80ELb0ELb0ELb1ELb1ELb1ELb0ELb0ELb0ELi2ELi4ELi4ELi4ELb0EEENS1_24CollectiveEpilogueBwdGQAISA_fSD_Li256ELb1ELb1EEENS1_19SingleTileSchedulerILb1ELb0ELb0ELi128EEEEEEEEEvNT_6ParamsE$_ZN4cute3eso3ESOILb0ELb0EJNS_6LayoutINS_5tupleIJNS3_IJNS_1CILi2EEES5_EEES6_NS4_ILi8EEEEEENS3_IJNS3_IJiNS4_ILi512EEEEEENS3_IJiiEEENS4_ILi1024EEEEEEEENS_10ViewEngineINS_8smem_ptrIPN7cutlass10bfloat16_tEEEEEEEC2ERKSE_RKSL_:
        /* <DEDUP_REMOVED lines=8> */
[----:B------:R-:W-:Y:S05]  /*63a0*/  RET.REL.NODEC R10 `(_ZN7cutlass13device_kernelIN5flash19enable_sm80_to_sm89INS1_16FlashAttnBwdSm80INS1_25CollectiveMainloopBwdSm80ILi2ELi2EN4cute5tupleIJNS5_1CILi128EEES8_NS7_ILi64EEEEEENS_10bfloat16_tEfNS_4arch4Sm80ELb0ELb0ELb1ELb1ELb1ELb0ELb0ELb0ELi2ELi4ELi4ELi4ELb0EEENS1_24CollectiveEpilogueBwdGQAISA_fSD_Li256ELb1ELb1EEENS1_19SingleTileSchedulerILb1ELb0ELb0ELi128EEEEEEEEEvNT_6ParamsE) ;  /* 0xffff9c500a007950 */ /* 0x000fea0003c3ffff */
        .type           $_ZN7cutlass13device_kernelIN5flash19enable_sm80_to_sm89INS1_16FlashAttnBwdSm80INS1_25CollectiveMainloopBwdSm80ILi2ELi2EN4cute5tupleIJNS5_1CILi128EEES8_NS7_ILi64EEEEEENS_10bfloat16_tEfNS_4arch4Sm80ELb0ELb0ELb1ELb1ELb1ELb0ELb0ELb0ELi2ELi4ELi4ELi4ELb0EEENS1_24CollectiveEpilogueBwdGQAISA_fSD_Li256ELb1ELb1EEENS1_19SingleTileSchedulerILb1ELb0ELb0ELi128EEEEEEEEEvNT_6ParamsE$_ZN4cute3eso3ESOILb0ELb0EJNS_6LayoutINS_5tupleIJNS3_IJNS_1CILi2EEES5_EEES6_NS4_ILi8EEEEEENS3_IJNS3_IJiNS4_ILi512EEEEEENS3_IJiiEEENS4_ILi1024EEEEEEEEjEEC2ERKSE_RKj,@function
        .size           $_ZN7cutlass13device_kernelIN5flash19enable_sm80_to_sm89INS1_16FlashAttnBwdSm80INS1_25CollectiveMainloopBwdSm80ILi2ELi2EN4cute5tupleIJNS5_1CILi128EEES8_NS7_ILi64EEEEEENS_10bfloat16_tEfNS_4arch4Sm80ELb0ELb0ELb1ELb1ELb1ELb0ELb0ELb0ELi2ELi4ELi4ELi4ELb0EEENS1_24CollectiveEpilogueBwdGQAISA_fSD_Li256ELb1ELb1EEENS1_19SingleTileSchedulerILb1ELb0ELb0ELi128EEEEEEEEEvNT_6ParamsE$_ZN4cute3eso3ESOILb0ELb0EJNS_6LayoutINS_5tupleIJNS3_IJNS_1CILi2EEES5_EEES6_NS4_ILi8EEEEEENS3_IJNS3_IJiNS4_ILi512EEEEEENS3_IJiiEEENS4_ILi1024EEEEEEEEjEEC2ERKSE_RKj,($_ZN7cutlass13device_kernelIN5flash19enable_sm80_to_sm89INS1_16FlashAttnBwdSm80INS1_25CollectiveMainloopBwdSm80ILi2ELi2EN4cute5tupleIJNS5_1CILi128EEES8_NS7_ILi64EEEEEENS_10bfloat16_tEfNS_4arch4Sm80ELb0ELb0ELb1ELb1ELb1ELb0ELb0ELb0ELi2ELi4ELi4ELi4ELb0EEENS1_24CollectiveEpilogueBwdGQAISA_fSD_Li256ELb1ELb1EEENS1_19SingleTileSchedulerILb1ELb0ELb0ELi128EEEEEEEEEvNT_6ParamsE$_ZN4cute3eso3ESOILb0ELb0EJNS_6LayoutINS_5tupleIJNS3_IJNS_1CILi2EEES5_S5_EEES5_NS3_IJNS3_IJS5_S5_EEES5_EEEEEENS3_IJNS3_IJNS4_ILi1EEENS4_ILi512EEEiEEENS4_ILi4096EEENS3_IJNS3_IJiiEEENS4_ILi8192EEEEEEEEEEENS_10ViewEngineINS_8smem_ptrIPN7cutlass10bfloat16_tEEEEEEEC2ERKSI_RKSP_ - $_ZN7cutlass13device_kernelIN5flash19enable_sm80_to_sm89INS1_16FlashAttnBwdSm80INS1_25CollectiveMainloopBwdSm80ILi2ELi2EN4cute5tupleIJNS5_1CILi128EEES8_NS7_ILi64EEEEEENS_10bfloat16_tEfNS_4arch4Sm80ELb0ELb0ELb1ELb1ELb1ELb0ELb0ELb0ELi2ELi4ELi4ELi4ELb0EEENS1_24CollectiveEpilogueBwdGQAISA_fSD_Li256ELb1ELb1EEENS1_19SingleTileSchedulerILb1ELb0ELb0ELi128EEEEEEEEEvNT_6ParamsE$_ZN4cute3eso3ESOILb0ELb0EJNS_6LayoutINS_5tupleIJNS3_IJNS_1CILi2EEES5_EEES6_NS4_ILi8EEEEEENS3_IJNS3_IJiNS4_ILi512EEEEEENS3_IJiiEEENS4_ILi1024EEEEEEEEjEEC2ERKSE_RKj)
$_ZN7cutlass13device_kernelIN5flash19enable_sm80_to_sm89INS1_16FlashAttnBwdSm80INS1_25CollectiveMainloopBwdSm80ILi2ELi2EN4cute5tupleIJNS5_1CILi128EEES8_NS7_ILi64EEEEEENS_10bfloat16_tEfNS_4arch4Sm80ELb0ELb0ELb1ELb1ELb1ELb0ELb0ELb0ELi2ELi4ELi4ELi4ELb0EEENS1_24CollectiveEpilogueBwdGQAISA_fSD_Li256ELb1ELb1EEENS1_19SingleTileSchedulerILb1ELb0ELb0ELi128EEEEEEEEEvNT_6ParamsE$_ZN4cute3eso3ESOILb0ELb0EJNS_6LayoutINS_5tupleIJNS3_IJNS_1CILi2EEES5_EEES6_NS4_ILi8EEEEEENS3_IJNS3_IJiNS4_ILi512EEEEEENS3_IJiiEEENS4_ILi1024EEEEEEEEjEEC2ERKSE_RKj:
        /* <DEDUP_REMOVED lines=10> */
        .type           $_ZN7cutlass13device_kernelIN5flash19enable_sm80_to_sm89INS1_16FlashAttnBwdSm80INS1_25CollectiveMainloopBwdSm80ILi2ELi2EN4cute5tupleIJNS5_1CILi128EEES8_NS7_ILi64EEEEEENS_10bfloat16_tEfNS_4arch4Sm80ELb0ELb0ELb1ELb1ELb1ELb0ELb0ELb0ELi2ELi4ELi4ELi4ELb0EEENS1_24CollectiveEpilogueBwdGQAISA_fSD_Li256ELb1ELb1EEENS1_19SingleTileSchedulerILb1ELb0ELb0ELi128EEEEEEEEEvNT_6ParamsE$_ZN4cute3eso3ESOILb0ELb0EJNS_6LayoutINS_5tupleIJNS3_IJNS_1CILi2EEES5_S5_EEES5_NS3_IJNS3_IJS5_S5_EEES5_EEEEEENS3_IJNS3_IJNS4_ILi1EEENS4_ILi512EEEiEEENS4_ILi4096EEENS3_IJNS3_IJiiEEENS4_ILi8192EEEEEEEEEEENS_10ViewEngineINS_8smem_ptrIPN7cutlass10bfloat16_tEEEEEEEC2ERKSI_RKSP_,@function
        .size           $_ZN7cutlass13device_kernelIN5flash19enable_sm80_to_sm89INS1_16FlashAttnBwdSm80INS1_25CollectiveMainloopBwdSm80ILi2ELi2EN4cute5tupleIJNS5_1CILi128EEES8_NS7_ILi64EEEEEENS_10bfloat16_tEfNS_4arch4Sm80ELb0ELb0ELb1ELb1ELb1ELb0ELb0ELb0ELi2ELi4ELi4ELi4ELb0EEENS1_24CollectiveEpilogueBwdGQAISA_fSD_Li256ELb1ELb1EEENS1_19SingleTileSchedulerILb1ELb0ELb0ELi128EEEEEEEEEvNT_6ParamsE$_ZN4cute3eso3ESOILb0ELb0EJNS_6LayoutINS_5tupleIJNS3_IJNS_1CILi2EEES5_S5_EEES5_NS3_IJNS3_IJS5_S5_EEES5_EEEEEENS3_IJNS3_IJNS4_ILi1EEENS4_ILi512EEEiEEENS4_ILi4096EEENS3_IJNS3_IJiiEEENS4_ILi8192EEEEEEEEEEENS_10ViewEngineINS_8smem_ptrIPN7cutlass10bfloat16_tEEEEEEEC2ERKSI_RKSP_,($_ZN7cutlass13device_kernelIN5flash19enable_sm80_to_sm89INS1_16FlashAttnBwdSm80INS1_25CollectiveMainloopBwdSm80ILi2ELi2EN4cute5tupleIJNS5_1CILi128EEES8_NS7_ILi64EEEEEENS_10bfloat16_tEfNS_4arch4Sm80ELb0ELb0ELb1ELb1ELb1ELb0ELb0ELb0ELi2ELi4ELi4ELi4ELb0EEENS1_24CollectiveEpilogueBwdGQAISA_fSD_Li256ELb1ELb1EEENS1_19SingleTileSchedulerILb1ELb0ELb0ELi128EEEEEEEEEvNT_6ParamsE$_ZN4cute3eso3ESOILb0ELb0EJNS_6LayoutINS_5tupleIJNS3_IJNS_1CILi2EEES5_S5_EEES5_NS3_IJNS3_IJS5_S5_EEES5_EEEEEENS3_IJNS3_IJNS4_ILi1EEENS4_ILi512EEEiEEENS4_ILi4096EEENS3_IJNS3_IJiiEEENS4_ILi8192EEEEEEEEEEEjEEC2ERKSI_RKj - $_ZN7cutlass13device_kernelIN5flash19enable_sm80_to_sm89INS1_16FlashAttnBwdSm80INS1_25CollectiveMainloopBwdSm80ILi2ELi2EN4cute5tupleIJNS5_1CILi128EEES8_NS7_ILi64EEEEEENS_10bfloat16_tEfNS_4arch4Sm80ELb0ELb0ELb1ELb1ELb1ELb0ELb0ELb0ELi2ELi4ELi4ELi4ELb0EEENS1_24CollectiveEpilogueBwdGQAISA_fSD_Li256ELb1ELb1EEENS1_19SingleTileSchedulerILb1ELb0ELb0ELi128EEEEEEEEEvNT_6ParamsE$_ZN4cute3eso3ESOILb0ELb0EJNS_6LayoutINS_5tupleIJNS3_IJNS_1CILi2EEES5_S5_EEES5_NS3_IJNS3_IJS5_S5_EEES5_EEEEEENS3_IJNS3_IJNS4_ILi1EEENS4_ILi512EEEiEEENS4_ILi4096EEENS3_IJNS3_IJiiEEENS4_ILi8192EEEEEEEEEEENS_10ViewEngineINS_8smem_ptrIPN7cutlass10bfloat16_tEEEEEEEC2ERKSI_RKSP_)
$_ZN7cutlass13device_kernelIN5flash19enable_sm80_to_sm89INS1_16FlashAttnBwdSm80INS1_25CollectiveMainloopBwdSm80ILi2ELi2EN4cute5tupleIJNS5_1CILi128EEES8_NS7_ILi64EEEEEENS_10bfloat16_tEfNS_4arch4Sm80ELb0ELb0ELb1ELb1ELb1ELb0ELb0ELb0ELi2ELi4ELi4ELi4ELb0EEENS1_24CollectiveEpilogueBwdGQAISA_fSD_Li256ELb1ELb1EEENS1_19SingleTileSchedulerILb1ELb0ELb0ELi128EEEEEEEEEvNT_6ParamsE$_ZN4cute3eso3ESOILb0ELb0EJNS_6LayoutINS_5tupleIJNS3_IJNS_1CILi2EEES5_S5_EEES5_NS3_IJNS3_IJS5_S5_EEES5_EEEEEENS3_IJNS3_IJNS4_ILi1EEENS4_ILi512EEEiEEENS4_ILi4096EEENS3_IJNS3_IJiiEEENS4_ILi8192EEEEEEEEEEENS_10ViewEngineINS_8smem_ptrIPN7cutlass10bfloat16_tEEEEEEEC2ERKSI_RKSP_:
        /* <DEDUP_REMOVED lines=9> */
        .type           $_ZN7cutlass13device_kernelIN5flash19enable_sm80_to_sm89INS1_16FlashAttnBwdSm80INS1_25CollectiveMainloopBwdSm80ILi2ELi2EN4cute5tupleIJNS5_1CILi128EEES8_NS7_ILi64EEEEEENS_10bfloat16_tEfNS_4arch4Sm80ELb0ELb0ELb1ELb1ELb1ELb0ELb0ELb0ELi2ELi4ELi4ELi4ELb0EEENS1_24CollectiveEpilogueBwdGQAISA_fSD_Li256ELb1ELb1EEENS1_19SingleTileSchedulerILb1ELb0ELb0ELi128EEEEEEEEEvNT_6ParamsE$_ZN4cute3eso3ESOILb0ELb0EJNS_6LayoutINS_5tupleIJNS3_IJNS_1CILi2EEES5_S5_EEES5_NS3_IJNS3_IJS5_S5_EEES5_EEEEEENS3_IJNS3_IJNS4_ILi1EEENS4_ILi512EEEiEEENS4_ILi4096EEENS3_IJNS3_IJiiEEENS4_ILi8192EEEEEEEEEEEjEEC2ERKSI_RKj,@function
        .size           $_ZN7cutlass13device_kernelIN5flash19enable_sm80_to_sm89INS1_16FlashAttnBwdSm80INS1_25CollectiveMainloopBwdSm80ILi2ELi2EN4cute5tupleIJNS5_1CILi128EEES8_NS7_ILi64EEEEEENS_10bfloat16_tEfNS_4arch4Sm80ELb0ELb0ELb1ELb1ELb1ELb0ELb0ELb0ELi2ELi4ELi4ELi4ELb0EEENS1_24CollectiveEpilogueBwdGQAISA_fSD_Li256ELb1ELb1EEENS1_19SingleTileSchedulerILb1ELb0ELb0ELi128EEEEEEEEEvNT_6ParamsE$_ZN4cute3eso3ESOILb0ELb0EJNS_6LayoutINS_5tupleIJNS3_IJNS_1CILi2EEES5_S5_EEES5_NS3_IJNS3_IJS5_S5_EEES5_EEEEEENS3_IJNS3_IJNS4_ILi1EEENS4_ILi512EEEiEEENS4_ILi4096EEENS3_IJNS3_IJiiEEENS4_ILi8192EEEEEEEEEEEjEEC2ERKSI_RKj,($_ZN7cutlass13device_kernelIN5flash19enable_sm80_to_sm89INS1_16FlashAttnBwdSm80INS1_25CollectiveMainloopBwdSm80ILi2ELi2EN4cute5tupleIJNS5_1CILi128EEES8_NS7_ILi64EEEEEENS_10bfloat16_tEfNS_4arch4Sm80ELb0ELb0ELb1ELb1ELb1ELb0ELb0ELb0ELi2ELi4ELi4ELi4ELb0EEENS1_24CollectiveEpilogueBwdGQAISA_fSD_Li256ELb1ELb1EEENS1_19SingleTileSchedulerILb1ELb0ELb0ELi128EEEEEEEEEvNT_6ParamsE$_ZN4cute3eso3ESOILb0ELb0EJNS_6LayoutINS_5tupleIJNS3_IJNS_1CILi2EEES5_S5_EEES5_NS3_IJS5_S5_EEEEEENS3_IJNS3_IJNS4_ILi1EEENS4_ILi512EEEiEEENS4_ILi4096EEENS3_IJiiEEEEEEEENS_10ViewEngineINS_8smem_ptrIPN7cutlass10bfloat16_tEEEEEEEC2ERKSF_RKSM_ - $_ZN7cutlass13device_kernelIN5flash19enable_sm80_to_sm89INS1_16FlashAttnBwdSm80INS1_25CollectiveMainloopBwdSm80ILi2ELi2EN4cute5tupleIJNS5_1CILi128EEES8_NS7_ILi64EEEEEENS_10bfloat16_tEfNS_4arch4Sm80ELb0ELb0ELb1ELb1ELb1ELb0ELb0ELb0ELi2ELi4ELi4ELi4ELb0EEENS1_24CollectiveEpilogueBwdGQAISA_fSD_Li256ELb1ELb1EEENS1_19SingleTileSchedulerILb1ELb0ELb0ELi128EEEEEEEEEvNT_6ParamsE$_ZN4cute3eso3ESOILb0ELb0EJNS_6LayoutINS_5tupleIJNS3_IJNS_1CILi2EEES5_S5_EEES5_NS3_IJNS3_IJS5_S5_EEES5_EEEEEENS3_IJNS3_IJNS4_ILi1EEENS4_ILi512EEEiEEENS4_ILi4096EEENS3_IJNS3_IJiiEEENS4_ILi8192EEEEEEEEEEEjEEC2ERKSI_RKj)
$_ZN7cutlass13device_kernelIN5flash19enable_sm80_to_sm89INS1_16FlashAttnBwdSm80INS1_25CollectiveMainloopBwdSm80ILi2ELi2EN4cute5tupleIJNS5_1CILi128EEES8_NS7_ILi64EEEEEENS_10bfloat16_tEfNS_4arch4Sm80ELb0ELb0ELb1ELb1ELb1ELb0ELb0ELb0ELi2ELi4ELi4ELi4ELb0EEENS1_24CollectiveEpilogueBwdGQAISA_fSD_Li256ELb1ELb1EEENS1_19SingleTileSchedulerILb1ELb0ELb0ELi128EEEEEEEEEvNT_6ParamsE$_ZN4cute3eso3ESOILb0ELb0EJNS_6LayoutINS_5tupleIJNS3_IJNS_1CILi2EEES5_S5_EEES5_NS3_IJNS3_IJS5_S5_EEES5_EEEEEENS3_IJNS3_IJNS4_ILi1EEENS4_ILi512EEEiEEENS4_ILi4096EEENS3_IJNS3_IJiiEEENS4_ILi8192EEEEEEEEEEEjEEC2ERKSI_RKj:
        /* <DEDUP_REMOVED lines=10> */
        .type           $_ZN7cutlass13device_kernelIN5flash19enable_sm80_to_sm89INS1_16FlashAttnBwdSm80INS1_25CollectiveMainloopBwdSm80ILi2ELi2EN4cute5tupleIJNS5_1CILi128EEES8_NS7_ILi64EEEEEENS_10bfloat16_tEfNS_4arch4Sm80ELb0ELb0ELb1ELb1ELb1ELb0ELb0ELb0ELi2ELi4ELi4ELi4ELb0EEENS1_24CollectiveEpilogueBwdGQAISA_fSD_Li256ELb1ELb1EEENS1_19SingleTileSchedulerILb1ELb0ELb0ELi128EEEEEEEEEvNT_6ParamsE$_ZN4cute3eso3ESOILb0ELb0EJNS_6LayoutINS_5tupleIJNS3_IJNS_1CILi2EEES5_S5_EEES5_NS3_IJS5_S5_EEEEEENS3_IJNS3_IJNS4_ILi1EEENS4_ILi512EEEiEEENS4_ILi4096EEENS3_IJiiEEEEEEEENS_10ViewEngineINS_8smem_ptrIPN7cutlass10bfloat16_tEEEEEEEC2ERKSF_RKSM_,@function
        .size           $_ZN7cutlass13device_kernelIN5flash19enable_sm80_to_sm89INS1_16FlashAttnBwdSm80INS1_25CollectiveMainloopBwdSm80ILi2ELi2EN4cute5tupleIJNS5_1CILi128EEES8_NS7_ILi64EEEEEENS_10bfloat16_tEfNS_4arch4Sm80ELb0ELb0ELb1ELb1ELb1ELb0ELb0ELb0ELi2ELi4ELi4ELi4ELb0EEENS1_24CollectiveEpilogueBwdGQAISA_fSD_Li256ELb1ELb1EEENS1_19SingleTileSchedulerILb1ELb0ELb0ELi128EEEEEEEEEvNT_6ParamsE$_ZN4cute3eso3ESOILb0ELb0EJNS_6LayoutINS_5tupleIJNS3_IJNS_1CILi2EEES5_S5_EEES5_NS3_IJS5_S5_EEEEEENS3_IJNS3_IJNS4_ILi1EEENS4_ILi512EEEiEEENS4_ILi4096EEENS3_IJiiEEEEEEEENS_10ViewEngineINS_8smem_ptrIPN7cutlass10bfloat16_tEEEEEEEC2ERKSF_RKSM_,($_ZN7cutlass13device_kernelIN5flash19enable_sm80_to_sm89INS1_16FlashAttnBwdSm80INS1_25CollectiveMainloopBwdSm80ILi2ELi2EN4cute5tupleIJNS5_1CILi128EEES8_NS7_ILi64EEEEEENS_10bfloat16_tEfNS_4arch4Sm80ELb0ELb0ELb1ELb1ELb1ELb0ELb0ELb0ELi2ELi4ELi4ELi4ELb0EEENS1_24CollectiveEpilogueBwdGQAISA_fSD_Li256ELb1ELb1EEENS1_19SingleTileSchedulerILb1ELb0ELb0ELi128EEEEEEEEEvNT_6ParamsE$_ZN4cute3eso3ESOILb0ELb0EJNS_6LayoutINS_5tupleIJNS3_IJNS_1CILi2EEES5_S5_EEES5_NS3_IJS5_S5_EEEEEENS3_IJNS3_IJNS4_ILi1EEENS4_ILi512EEEiEEENS4_ILi4096EEENS3_IJiiEEEEEEEEjEEC2ERKSF_RKj - $_ZN7cutlass13device_kernelIN5flash19enable_sm80_to_sm89INS1_16FlashAttnBwdSm80INS1_25CollectiveMainloopBwdSm80ILi2ELi2EN4cute5tupleIJNS5_1CILi128EEES8_NS7_ILi64EEEEEENS_10bfloat16_tEfNS_4arch4Sm80ELb0ELb0ELb1ELb1ELb1ELb0ELb0ELb0ELi2ELi4ELi4ELi4ELb0EEENS1_24CollectiveEpilogueBwdGQAISA_fSD_Li256ELb1ELb1EEENS1_19SingleTileSchedulerILb1ELb0ELb0ELi128EEEEEEEEEvNT_6ParamsE$_ZN4cute3eso3ESOILb0ELb0EJNS_6LayoutINS_5tupleIJNS3_IJNS_1CILi2EEES5_S5_EEES5_NS3_IJS5_S5_EEEEEENS3_IJNS3_IJNS4_ILi1EEENS4_ILi512EEEiEEENS4_ILi4096EEENS3_IJiiEEEEEEEENS_10ViewEngineINS_8smem_ptrIPN7cutlass10bfloat16_tEEEEEEEC2ERKSF_RKSM_)
$_ZN7cutlass13device_kernelIN5flash19enable_sm80_to_sm89INS1_16FlashAttnBwdSm80INS1_25CollectiveMainloopBwdSm80ILi2ELi2EN4cute5tupleIJNS5_1CILi128EEES8_NS7_ILi64EEEEEENS_10bfloat16_tEfNS_4arch4Sm80ELb0ELb0ELb1ELb1ELb1ELb0ELb0ELb0ELi2ELi4ELi4ELi4ELb0EEENS1_24CollectiveEpilogueBwdGQAISA_fSD_Li256ELb1ELb1EEENS1_19SingleTileSchedulerILb1ELb0ELb0ELi128EEEEEEEEEvNT_6ParamsE$_ZN4cute3eso3ESOILb0ELb0EJNS_6LayoutINS_5tupleIJNS3_IJNS_1CILi2EEES5_S5_EEES5_NS3_IJS5_S5_EEEEEENS3_IJNS3_IJNS4_ILi1EEENS4_ILi512EEEiEEENS4_ILi4096EEENS3_IJiiEEEEEEEENS_10ViewEngineINS_8smem_ptrIPN7cutlass10bfloat16_tEEEEEEEC2ERKSF_RKSM_:
        /* <DEDUP_REMOVED lines=9> */
        .type           $_ZN7cutlass13device_kernelIN5flash19enable_sm80_to_sm89INS1_16FlashAttnBwdSm80INS1_25CollectiveMainloopBwdSm80ILi2ELi2EN4cute5tupleIJNS5_1CILi128EEES8_NS7_ILi64EEEEEENS_10bfloat16_tEfNS_4arch4Sm80ELb0ELb0ELb1ELb1ELb1ELb0ELb0ELb0ELi2ELi4ELi4ELi4ELb0EEENS1_24CollectiveEpilogueBwdGQAISA_fSD_Li256ELb1ELb1EEENS1_19SingleTileSchedulerILb1ELb0ELb0ELi128EEEEEEEEEvNT_6ParamsE$_ZN4cute3eso3ESOILb0ELb0EJNS_6LayoutINS_5tupleIJNS3_IJNS_1CILi2EEES5_S5_EEES5_NS3_IJS5_S5_EEEEEENS3_IJNS3_IJNS4_ILi1EEENS4_ILi512EEEiEEENS4_ILi4096EEENS3_IJiiEEEEEEEEjEEC2ERKSF_RKj,@function
        .size           $_ZN7cutlass13device_kernelIN5flash19enable_sm80_to_sm89INS1_16FlashAttnBwdSm80INS1_25CollectiveMainloopBwdSm80ILi2ELi2EN4cute5tupleIJNS5_1CILi128EEES8_NS7_ILi64EEEEEENS_10bfloat16_tEfNS_4arch4Sm80ELb0ELb0ELb1ELb1ELb1ELb0ELb0ELb0ELi2ELi4ELi4ELi4ELb0EEENS1_24CollectiveEpilogueBwdGQAISA_fSD_Li256ELb1ELb1EEENS1_19SingleTileSchedulerILb1ELb0ELb0ELi128EEEEEEEEEvNT_6ParamsE$_ZN4cute3eso3ESOILb0ELb0EJNS_6LayoutINS_5tupleIJNS3_IJNS_1CILi2EEES5_S5_EEES5_NS3_IJS5_S5_EEEEEENS3_IJNS3_IJNS4_ILi1EEENS4_ILi512EEEiEEENS4_ILi4096EEENS3_IJiiEEEEEEEEjEEC2ERKSF_RKj,($_ZN7cutlass13device_kernelIN5flash19enable_sm80_to_sm89INS1_16FlashAttnBwdSm80INS1_25CollectiveMainloopBwdSm80ILi2ELi2EN4cute5tupleIJNS5_1CILi128EEES8_NS7_ILi64EEEEEENS_10bfloat16_tEfNS_4arch4Sm80ELb0ELb0ELb1ELb1ELb1ELb0ELb0ELb0ELi2ELi4ELi4ELi4ELb0EEENS1_24CollectiveEpilogueBwdGQAISA_fSD_Li256ELb1ELb1EEENS1_19SingleTileSchedulerILb1ELb0ELb0ELi128EEEEEEEEEvNT_6ParamsE$_ZN4cute3eso3ESOILb0ELb0EJNS_6LayoutINS_5tupleIJNS3_IJNS_1CILi8EEENS4_ILi1EEEEEENS3_IJNS4_ILi2EEEEEEEEENS3_IJNS3_IJS6_NS4_ILi0EEEEEENS3_IJiEEEEEEEENS_10ViewEngineINS_8smem_ptrIPN7cutlass10bfloat16_tEEEEEEEC2ERKSF_RKSM_ - $_ZN7cutlass13device_kernelIN5flash19enable_sm80_to_sm89INS1_16FlashAttnBwdSm80INS1_25CollectiveMainloopBwdSm80ILi2ELi2EN4cute5tupleIJNS5_1CILi128EEES8_NS7_ILi64EEEEEENS_10bfloat16_tEfNS_4arch4Sm80ELb0ELb0ELb1ELb1ELb1ELb0ELb0ELb0ELi2ELi4ELi4ELi4ELb0EEENS1_24CollectiveEpilogueBwdGQAISA_fSD_Li256ELb1ELb1EEENS1_19SingleTileSchedulerILb1ELb0ELb0ELi128EEEEEEEEEvNT_6ParamsE$_ZN4cute3eso3ESOILb0ELb0EJNS_6LayoutINS_5tupleIJNS3_IJNS_1CILi2EEES5_S5_EEES5_NS3_IJS5_S5_EEEEEENS3_IJNS3_IJNS4_ILi1EEENS4_ILi512EEEiEEENS4_ILi4096EEENS3_IJiiEEEEEEEEjEEC2ERKSF_RKj)
$_ZN7cutlass13device_kernelIN5flash19enable_sm80_to_sm89INS1_16FlashAttnBwdSm80INS1_25CollectiveMainloopBwdSm80ILi2ELi2EN4cute5tupleIJNS5_1CILi128EEES8_NS7_ILi64EEEEEENS_10bfloat16_tEfNS_4arch4Sm80ELb0ELb0ELb1ELb1ELb1ELb0ELb0ELb0ELi2ELi4ELi4ELi4ELb0EEENS1_24CollectiveEpilogueBwdGQAISA_fSD_Li256ELb1ELb1EEENS1_19SingleTileSchedulerILb1ELb0ELb0ELi128EEEEEEEEEvNT_6ParamsE$_ZN4cute3eso3ESOILb0ELb0EJNS_6LayoutINS_5tupleIJNS3_IJNS_1CILi2EEES5_S5_EEES5_NS3_IJS5_S5_EEEEEENS3_IJNS3_IJNS4_ILi1EEENS4_ILi512EEEiEEENS4_ILi4096EEENS3_IJiiEEEEEEEEjEEC2ERKSF_RKj:
        /* <DEDUP_REMOVED lines=10> */
        .type           $_ZN7cutlass13device_kernelIN5flash19enable_sm80_to_sm89INS1_16FlashAttnBwdSm80INS1_25CollectiveMainloopBwdSm80ILi2ELi2EN4cute5tupleIJNS5_1CILi128EEES8_NS7_ILi64EEEEEENS_10bfloat16_tEfNS_4arch4Sm80ELb0ELb0ELb1ELb1ELb1ELb0ELb0ELb0ELi2ELi4ELi4ELi4ELb0EEENS1_24CollectiveEpilogueBwdGQAISA_fSD_Li256ELb1ELb1EEENS1_19SingleTileSchedulerILb1ELb0ELb0ELi128EEEEEEEEEvNT_6ParamsE$_ZN4cute3eso3ESOILb0ELb0EJNS_6LayoutINS_5tupleIJNS3_IJNS_1CILi8EEENS4_ILi1EEEEEENS3_IJNS4_ILi2EEEEEEEEENS3_IJNS3_IJS6_NS4_ILi0EEEEEENS3_IJiEEEEEEEENS_10ViewEngineINS_8smem_ptrIPN7cutlass10bfloat16_tEEEEEEEC2ERKSF_RKSM_,@function
        .size           $_ZN7cutlass13device_kernelIN5flash19enable_sm80_to_sm89INS1_16FlashAttnBwdSm80INS1_25CollectiveMainloopBwdSm80ILi2ELi2EN4cute5tupleIJNS5_1CILi128EEES8_NS7_ILi64EEEEEENS_10bfloat16_tEfNS_4arch4Sm80ELb0ELb0ELb1ELb1ELb1ELb0ELb0ELb0ELi2ELi4ELi4ELi4ELb0EEENS1_24CollectiveEpilogueBwdGQAISA_fSD_Li256ELb1ELb1EEENS1_19SingleTileSchedulerILb1ELb0ELb0ELi128EEEEEEEEEvNT_6ParamsE$_ZN4cute3eso3ESOILb0ELb0EJNS_6LayoutINS_5tupleIJNS3_IJNS_1CILi8EEENS4_ILi1EEEEEENS3_IJNS4_ILi2EEEEEEEEENS3_IJNS3_IJS6_NS4_ILi0EEEEEENS3_IJiEEEEEEEENS_10ViewEngineINS_8smem_ptrIPN7cutlass10bfloat16_tEEEEEEEC2ERKSF_RKSM_,($_ZN7cutlass13device_kernelIN5flash19enable_sm80_to_sm89INS1_16FlashAttnBwdSm80INS1_25CollectiveMainloopBwdSm80ILi2ELi2EN4cute5tupleIJNS5_1CILi128EEES8_NS7_ILi64EEEEEENS_10bfloat16_tEfNS_4arch4Sm80ELb0ELb0ELb1ELb1ELb1ELb0ELb0ELb0ELi2ELi4ELi4ELi4ELb0EEENS1_24CollectiveEpilogueBwdGQAISA_fSD_Li256ELb1ELb1EEENS1_19SingleTileSchedulerILb1ELb0ELb0ELi128EEEEEEEEEvNT_6ParamsE$_ZN4cute3eso3ESOILb0ELb0EJNS_6LayoutINS_5tupleIJNS3_IJNS_1CILi8EEENS4_ILi1EEEEEENS4_ILi2EEEEEENS3_IJNS3_IJS6_NS4_ILi0EEEEEEiEEEEENS_10ViewEngineINS_8smem_ptrIPN7cutlass10bfloat16_tEEEEEEEC2ERKSD_RKSK_ - $_ZN7cutlass13device_kernelIN5flash19enable_sm80_to_sm89INS1_16FlashAttnBwdSm80INS1_25CollectiveMainloopBwdSm80ILi2ELi2EN4cute5tupleIJNS5_1CILi128EEES8_NS7_ILi64EEEEEENS_10bfloat16_tEfNS_4arch4Sm80ELb0ELb0ELb1ELb1ELb1ELb0ELb0ELb0ELi2ELi4ELi4ELi4ELb0EEENS1_24CollectiveEpilogueBwdGQAISA_fSD_Li256ELb1ELb1EEENS1_19SingleTileSchedulerILb1ELb0ELb0ELi128EEEEEEEEEvNT_6ParamsE$_ZN4cute3eso3ESOILb0ELb0EJNS_6LayoutINS_5tupleIJNS3_IJNS_1CILi8EEENS4_ILi1EEEEEENS3_IJNS4_ILi2EEEEEEEEENS3_IJNS3_IJS6_NS4_ILi0EEEEEENS3_IJiEEEEEEEENS_10ViewEngineINS_8smem_ptrIPN7cutlass10bfloat16_tEEEEEEEC2ERKSF_RKSM_)
$_ZN7cutlass13device_kernelIN5flash19enable_sm80_to_sm89INS1_16FlashAttnBwdSm80INS1_25CollectiveMainloopBwdSm80ILi2ELi2EN4cute5tupleIJNS5_1CILi128EEES8_NS7_ILi64EEEEEENS_10bfloat16_tEfNS_4arch4Sm80ELb0ELb0ELb1ELb1ELb1ELb0ELb0ELb0ELi2ELi4ELi4ELi4ELb0EEENS1_24CollectiveEpilogueBwdGQAISA_fSD_Li256ELb1ELb1EEENS1_19SingleTileSchedulerILb1ELb0ELb0ELi128EEEEEEEEEvNT_6ParamsE$_ZN4cute3eso3ESOILb0ELb0EJNS_6LayoutINS_5tupleIJNS3_IJNS_1CILi8EEENS4_ILi1EEEEEENS3_IJNS4_ILi2EEEEEEEEENS3_IJNS3_IJS6_NS4_ILi0EEEEEENS3_IJiEEEEEEEENS_10ViewEngineINS_8smem_ptrIPN7cutlass10bfloat16_tEEEEEEEC2ERKSF_RKSM_:
[----:B------:R-:W-:Y:S02]  /*66b0*/  IADD3 R3, R66, -c[0x0][0x20], RZ ;  /* 0x8000080042037a10 */ /* 0x000fe40007ffe0ff */
[----:B------:R-:W-:-:S03]  /*66c0*/  IADD3 R2, R58, -c[0x0][0x20], RZ ;  /* 0x800008003a027a10 */ /* 0x000fc60007ffe0ff */
[----:B------:R1:W-:Y:S04]  /*66d0*/  STL [R3], R8 ;  /* 0x0000000803007387 */ /* 0x0003e80000100800 */
[----:B------:R-:W2:Y:S01]  /*66e0*/  LDL.64 R10, [R2] ;  /* 0x00000000020a7983 */ /* 0x000ea20000100a00 */
[----:B------:R-:W-:-:S03]  /*66f0*/  IMAD.MOV.U32 R7, RZ, RZ, 0x0 ;  /* 0x00000000ff077424 */ /* 0x000fc600078e00ff */
[----:B--2---:R1:W-:Y:S01]  /*6700*/  STL.64 [R3+0x8], R10 ;  /* 0x0000080a03007387 */ /* 0x0043e20000100a00 */
[----:B------:R-:W-:Y:S05]  /*6710*/  RET.REL.NODEC R6 `(_ZN7cutlass13device_kernelIN5flash19enable_sm80_to_sm89INS1_16FlashAttnBwdSm80INS1_25CollectiveMainloopBwdSm80ILi2ELi2EN4cute5tupleIJNS5_1CILi128EEES8_NS7_ILi64EEEEEENS_10bfloat16_tEfNS_4arch4Sm80ELb0ELb0ELb1ELb1ELb1ELb0ELb0ELb0ELi2ELi4ELi4ELi4ELb0EEENS1_24CollectiveEpilogueBwdGQAISA_fSD_Li256ELb1ELb1EEENS1_19SingleTileSchedulerILb1ELb0ELb0ELi128EEEEEEEEEvNT_6ParamsE) ;  /* 0xffff98e006007950 */ /* 0x000fea0003c3ffff */
        .type           $_ZN7cutlass13device_kernelIN5flash19enable_sm80_to_sm89INS1_16FlashAttnBwdSm80INS1_25CollectiveMainloopBwdSm80ILi2ELi2EN4cute5tupleIJNS5_1CILi128EEES8_NS7_ILi64EEEEEENS_10bfloat16_tEfNS_4arch4Sm80ELb0ELb0ELb1ELb1ELb1ELb0ELb0ELb0ELi2ELi4ELi4ELi4ELb0EEENS1_24CollectiveEpilogueBwdGQAISA_fSD_Li256ELb1ELb1EEENS1_19SingleTileSchedulerILb1ELb0ELb0ELi128EEEEEEEEEvNT_6ParamsE$_ZN4cute3eso3ESOILb0ELb0EJNS_6LayoutINS_5tupleIJNS3_IJNS_1CILi8EEENS4_ILi1EEEEEENS4_ILi2EEEEEENS3_IJNS3_IJS6_NS4_ILi0EEEEEEiEEEEENS_10ViewEngineINS_8smem_ptrIPN7cutlass10bfloat16_tEEEEEEEC2ERKSD_RKSK_,@function
        .size           $_ZN7cutlass13device_kernelIN5flash19enable_sm80_to_sm89INS1_16FlashAttnBwdSm80INS1_25CollectiveMainloopBwdSm80ILi2ELi2EN4cute5tupleIJNS5_1CILi128EEES8_NS7_ILi64EEEEEENS_10bfloat16_tEfNS_4arch4Sm80ELb0ELb0ELb1ELb1ELb1ELb0ELb0ELb0ELi2ELi4ELi4ELi4ELb0EEENS1_24CollectiveEpilogueBwdGQAISA_fSD_Li256ELb1ELb1EEENS1_19SingleTileSchedulerILb1ELb0ELb0ELi128EEEEEEEEEvNT_6ParamsE$_ZN4cute3eso3ESOILb0ELb0EJNS_6LayoutINS_5tupleIJNS3_IJNS_1CILi8EEENS4_ILi1EEEEEENS4_ILi2EEEEEENS3_IJNS3_IJS6_NS4_ILi0EEEEEEiEEEEENS_10ViewEngineINS_8smem_ptrIPN7cutlass10bfloat16_tEEEEEEEC2ERKSD_RKSK_,($_ZN7cutlass13device_kernelIN5flash19enable_sm80_to_sm89INS1_16FlashAttnBwdSm80INS1_25CollectiveMainloopBwdSm80ILi2ELi2EN4cute5tupleIJNS5_1CILi128EEES8_NS7_ILi64EEEEEENS_10bfloat16_tEfNS_4arch4Sm80ELb0ELb0ELb1ELb1ELb1ELb0ELb0ELb0ELi2ELi4ELi4ELi4ELb0EEENS1_24CollectiveEpilogueBwdGQAISA_fSD_Li256ELb1ELb1EEENS1_19SingleTileSchedulerILb1ELb0ELb0ELi128EEEEEEEEEvNT_6ParamsE$_ZN4cute3eso3ESOILb0ELb0EJNS_6LayoutINS_5tupleIJNS3_IJNS_1CILi8EEENS4_ILi1EEEEEENS4_ILi2EEEEEENS3_IJNS3_IJS6_NS4_ILi0EEEEEEiEEEEEiEEC2ERKSD_RKi - $_ZN7cutlass13device_kernelIN5flash19enable_sm80_to_sm89INS1_16FlashAttnBwdSm80INS1_25CollectiveMainloopBwdSm80ILi2ELi2EN4cute5tupleIJNS5_1CILi128EEES8_NS7_ILi64EEEEEENS_10bfloat16_tEfNS_4arch4Sm80ELb0ELb0ELb1ELb1ELb1ELb0ELb0ELb0ELi2ELi4ELi4ELi4ELb0EEENS1_24CollectiveEpilogueBwdGQAISA_fSD_Li256ELb1ELb1EEENS1_19SingleTileSchedulerILb1ELb0ELb0ELi128EEEEEEEEEvNT_6ParamsE$_ZN4cute3eso3ESOILb0ELb0EJNS_6LayoutINS_5tupleIJNS3_IJNS_1CILi8EEENS4_ILi1EEEEEENS4_ILi2EEEEEENS3_IJNS3_IJS6_NS4_ILi0EEEEEEiEEEEENS_10ViewEngineINS_8smem_ptrIPN7cutlass10bfloat16_tEEEEEEEC2ERKSD_RKSK_)
$_ZN7cutlass13device_kernelIN5flash19enable_sm80_to_sm89INS1_16FlashAttnBwdSm80INS1_25CollectiveMainloopBwdSm80ILi2ELi2EN4cute5tupleIJNS5_1CILi128EEES8_NS7_ILi64EEEEEENS_10bfloat16_tEfNS_4arch4Sm80ELb0ELb0ELb1ELb1ELb1ELb0ELb0ELb0ELi2ELi4ELi4ELi4ELb0EEENS1_24CollectiveEpilogueBwdGQAISA_fSD_Li256ELb1ELb1EEENS1_19SingleTileSchedulerILb1ELb0ELb0ELi128EEEEEEEEEvNT_6ParamsE$_ZN4cute3eso3ESOILb0ELb0EJNS_6LayoutINS_5tupleIJNS3_IJNS_1CILi8EEENS4_ILi1EEEEEENS4_ILi2EEEEEENS3_IJNS3_IJS6_NS4_ILi0EEEEEEiEEEEENS_10ViewEngineINS_8smem_ptrIPN7cutlass10bfloat16_tEEEEEEEC2ERKSD_RKSK_:
[----:B------:R-:W-:Y:S02]  /*6720*/  IADD3 R3, R66, -c[0x0][0x20], RZ ;  /* 0x8000080042037a10 */ /* 0x000fe40007ffe0ff */
[----:B------:R-:W-:-:S03]  /*6730*/  IADD3 R2, R58, -c[0x0][0x20], RZ ;  /* 0x800008003a027a10 */ /* 0x000fc60007ffe0ff */
[----:B------:R1:W-:Y:S04]  /*6740*/  STL [R3], R6 ;  /* 0x0000000603007387 */ /* 0x0003e80000100800 */
[----:B------:R-:W2:Y:S01]  /*6750*/  LDL.64 R8, [R2] ;  /* 0x0000000002087983 */ /* 0x000ea20000100a00 */
[----:B------:R-:W-:-:S03]  /*6760*/  IMAD.MOV.U32 R5, RZ, RZ, 0x0 ;  /* 0x00000000ff057424 */ /* 0x000fc600078e00ff */
[----:B--2---:R1:W-:Y:S01]  /*6770*/  STL.64 [R3+0x8], R8 ;  /* 0x0000080803007387 */ /* 0x0043e20000100a00 */
[----:B------:R-:W-:Y:S05]  /*6780*/  RET.REL.NODEC R4 `(_ZN7cutlass13device_kernelIN5flash19enable_sm80_to_sm89INS1_16FlashAttnBwdSm80INS1_25CollectiveMainloopBwdSm80ILi2ELi2EN4cute5tupleIJNS5_1CILi128EEES8_NS7_ILi64EEEEEENS_10bfloat16_tEfNS_4arch4Sm80ELb0ELb0ELb1ELb1ELb1ELb0ELb0ELb0ELi2ELi4ELi4ELi4ELb0EEENS1_24CollectiveEpilogueBwdGQAISA_fSD_Li256ELb1ELb1EEENS1_19SingleTileSchedulerILb1ELb0ELb0ELi128EEEEEEEEEvNT_6ParamsE) ;  /* 0xffff987004007950 */ /* 0x000fea0003c3ffff */
        .type           $_ZN7cutlass13device_kernelIN5flash19enable_sm80_to_sm89INS1_16FlashAttnBwdSm80INS1_25CollectiveMainloopBwdSm80ILi2ELi2EN4cute5tupleIJNS5_1CILi128EEES8_NS7_ILi64EEEEEENS_10bfloat16_tEfNS_4arch4Sm80ELb0ELb0ELb1ELb1ELb1ELb0ELb0ELb0ELi2ELi4ELi4ELi4ELb0EEENS1_24CollectiveEpilogueBwdGQAISA_fSD_Li256ELb1ELb1EEENS1_19SingleTileSchedulerILb1ELb0ELb0ELi128EEEEEEEEEvNT_6ParamsE$_ZN4cute3eso3ESOILb0ELb0EJNS_6LayoutINS_5tupleIJNS3_IJNS_1CILi8EEENS4_ILi1EEEEEENS4_ILi2EEEEEENS3_IJNS3_IJS6_NS4_ILi0EEEEEEiEEEEEiEEC2ERKSD_RKi,@function
        .size           $_ZN7cutlass13device_kernelIN5flash19enable_sm80_to_sm89INS1_16FlashAttnBwdSm80INS1_25CollectiveMainloopBwdSm80ILi2ELi2EN4cute5tupleIJNS5_1CILi128EEES8_NS7_ILi64EEEEEENS_10bfloat16_tEfNS_4arch4Sm80ELb0ELb0ELb1ELb1ELb1ELb0ELb0ELb0ELi2ELi4ELi4ELi4ELb0EEENS1_24CollectiveEpilogueBwdGQAISA_fSD_Li256ELb1ELb1EEENS1_19SingleTileSchedulerILb1ELb0ELb0ELi128EEEEEEEEEvNT_6ParamsE$_ZN4cute3eso3ESOILb0ELb0EJNS_6LayoutINS_5tupleIJNS3_IJNS_1CILi8EEENS4_ILi1EEEEEENS4_ILi2EEEEEENS3_IJNS3_IJS6_NS4_ILi0EEEEEEiEEEEEiEEC2ERKSD_RKi,($_ZN7cutlass13device_kernelIN5flash19enable_sm80_to_sm89INS1_16FlashAttnBwdSm80INS1_25CollectiveMainloopBwdSm80ILi2ELi2EN4cute5tupleIJNS5_1CILi128EEES8_NS7_ILi64EEEEEENS_10bfloat16_tEfNS_4arch4Sm80ELb0ELb0ELb1ELb1ELb1ELb0ELb0ELb0ELi2ELi4ELi4ELi4ELb0EEENS1_24CollectiveEpilogueBwdGQAISA_fSD_Li256ELb1ELb1EEENS1_19SingleTileSchedulerILb1ELb0ELb0ELi128EEEEEEEEEvNT_6ParamsE$_ZN4cute3eso3ESOILb0ELb0EJNS_6LayoutINS_5tupleIJNS3_IJNS_1CILi8EEENS4_ILi1EEEEEENS4_ILi2EEENS3_IJS8_S8_EEEEEENS3_IJNS3_IJS6_NS4_ILi0EEEEEENS4_ILi4096EEENS3_IJiiEEEEEEEENS_10ViewEngineINS_8smem_ptrIPN7cutlass10bfloat16_tEEEEEEEC2ERKSG_RKSN_ - $_ZN7cutlass13device_kernelIN5flash19enable_sm80_to_sm89INS1_16FlashAttnBwdSm80INS1_25CollectiveMainloopBwdSm80ILi2ELi2EN4cute5tupleIJNS5_1CILi128EEES8_NS7_ILi64EEEEEENS_10bfloat16_tEfNS_4arch4Sm80ELb0ELb0ELb1ELb1ELb1ELb0ELb0ELb0ELi2ELi4ELi4ELi4ELb0EEENS1_24CollectiveEpilogueBwdGQAISA_fSD_Li256ELb1ELb1EEENS1_19SingleTileSchedulerILb1ELb0ELb0ELi128EEEEEEEEEvNT_6ParamsE$_ZN4cute3eso3ESOILb0ELb0EJNS_6LayoutINS_5tupleIJNS3_IJNS_1CILi8EEENS4_ILi1EEEEEENS4_ILi2EEEEEENS3_IJNS3_IJS6_NS4_ILi0EEEEEEiEEEEEiEEC2ERKSD_RKi)
$_ZN7cutlass13device_kernelIN5flash19enable_sm80_to_sm89INS1_16FlashAttnBwdSm80INS1_25CollectiveMainloopBwdSm80ILi2ELi2EN4cute5tupleIJNS5_1CILi128EEES8_NS7_ILi64EEEEEENS_10bfloat16_tEfNS_4arch4Sm80ELb0ELb0ELb1ELb1ELb1ELb0ELb0ELb0ELi2ELi4ELi4ELi4ELb0EEENS1_24CollectiveEpilogueBwdGQAISA_fSD_Li256ELb1ELb1EEENS1_19SingleTileSchedulerILb1ELb0ELb0ELi128EEEEEEEEEvNT_6ParamsE$_ZN4cute3eso3ESOILb0ELb0EJNS_6LayoutINS_5tupleIJNS3_IJNS_1CILi8EEENS4_ILi1EEEEEENS4_ILi2EEEEEENS3_IJNS3_IJS6_NS4_ILi0EEEEEEiEEEEEiEEC2ERKSD_RKi:
[----:B------:R-:W-:Y:S02]  /*6790*/  IADD3 R3, R2, -c[0x0][0x20], RZ ;  /* 0x8000080002037a10 */ /* 0x000fe40007ffe0ff */
[----:B------:R-:W-:-:S03]  /*67a0*/  IADD3 R2, R60, -c[0x0][0x20], RZ ;  /* 0x800008003c027a10 */ /* 0x000fc60007ffe0ff */
[----:B------:R1:W-:Y:S04]  /*67b0*/  STL [R3], R6 ;  /* 0x0000000603007387 */ /* 0x0003e80000100800 */
[----:B------:R-:W2:Y:S01]  /*67c0*/  LDL R2, [R2] ;  /* 0x0000000002027983 */ /* 0x000ea20000100800 */
[----:B------:R-:W-:-:S03]  /*67d0*/  IMAD.MOV.U32 R5, RZ, RZ, 0x0 ;  /* 0x00000000ff057424 */ /* 0x000fc600078e00ff */
[----:B--2---:R1:W-:Y:S01]  /*67e0*/  STL [R3+0x4], R2 ;  /* 0x0000040203007387 */ /* 0x0043e20000100800 */
[----:B------:R-:W-:Y:S05]  /*67f0*/  RET.REL.NODEC R4 `(_ZN7cutlass13device_kernelIN5flash19enable_sm80_to_sm89INS1_16FlashAttnBwdSm80INS1_25CollectiveMainloopBwdSm80ILi2ELi2EN4cute5tupleIJNS5_1CILi128EEES8_NS7_ILi64EEEEEENS_10bfloat16_tEfNS_4arch4Sm80ELb0ELb0ELb1ELb1ELb1ELb0ELb0ELb0ELi2ELi4ELi4ELi4ELb0EEENS1_24CollectiveEpilogueBwdGQAISA_fSD_Li256ELb1ELb1EEENS1_19SingleTileSchedulerILb1ELb0ELb0ELi128EEEEEEEEEvNT_6ParamsE) ;  /* 0xffff980004007950 */ /* 0x000fea0003c3ffff */
        .type           $_ZN7cutlass13device_kernelIN5flash19enable_sm80_to_sm89INS1_16FlashAttnBwdSm80INS1_25CollectiveMainloopBwdSm80ILi2ELi2EN4cute5tupleIJNS5_1CILi128EEES8_NS7_ILi64EEEEEENS_10bfloat16_tEfNS_4arch4Sm80ELb0ELb0ELb1ELb1ELb1ELb0ELb0ELb0ELi2ELi4ELi4ELi4ELb0EEENS1_24CollectiveEpilogueBwdGQAISA_fSD_Li256ELb1ELb1EEENS1_19SingleTileSchedulerILb1ELb0ELb0ELi128EEEEEEEEEvNT_6ParamsE$_ZN4cute3eso3ESOILb0ELb0EJNS_6LayoutINS_5tupleIJNS3_IJNS_1CILi8EEENS4_ILi1EEEEEENS4_ILi2EEENS3_IJS8_S8_EEEEEENS3_IJNS3_IJS6_NS4_ILi0EEEEEENS4_ILi4096EEENS3_IJiiEEEEEEEENS_10ViewEngineINS_8smem_ptrIPN7cutlass10bfloat16_tEEEEEEEC2ERKSG_RKSN_,@function
        .size           $_ZN7cutlass13device_kernelIN5flash19enable_sm80_to_sm89INS1_16FlashAttnBwdSm80INS1_25CollectiveMainloopBwdSm80ILi2ELi2EN4cute5tupleIJNS5_1CILi128EEES8_NS7_ILi64EEEEEENS_10bfloat16_tEfNS_4arch4Sm80ELb0ELb0ELb1ELb1ELb1ELb0ELb0ELb0ELi2ELi4ELi4ELi4ELb0EEENS1_24CollectiveEpilogueBwdGQAISA_fSD_Li256ELb1ELb1EEENS1_19SingleTileSchedulerILb1ELb0ELb0ELi128EEEEEEEEEvNT_6ParamsE$_ZN4cute3eso3ESOILb0ELb0EJNS_6LayoutINS_5tupleIJNS3_IJNS_1CILi8EEENS4_ILi1EEEEEENS4_ILi2EEENS3_IJS8_S8_EEEEEENS3_IJNS3_IJS6_NS4_ILi0EEEEEENS4_ILi4096EEENS3_IJiiEEEEEEEENS_10ViewEngineINS_8smem_ptrIPN7cutlass10bfloat16_tEEEEEEEC2ERKSG_RKSN_,($_ZN7cutlass13device_kernelIN5flash19enable_sm80_to_sm89INS1_16FlashAttnBwdSm80INS1_25CollectiveMainloopBwdSm80ILi2ELi2EN4cute5tupleIJNS5_1CILi128EEES8_NS7_ILi64EEEEEENS_10bfloat16_tEfNS_4arch4Sm80ELb0ELb0ELb1ELb1ELb1ELb0ELb0ELb0ELi2ELi4ELi4ELi4ELb0EEENS1_24CollectiveEpilogueBwdGQAISA_fSD_Li256ELb1ELb1EEENS1_19SingleTileSchedulerILb1ELb0ELb0ELi128EEEEEEEEEvNT_6ParamsE$_ZN4cute3eso3ESOILb0ELb0EJNS_6LayoutINS_5tupleIJNS3_IJNS_1CILi8EEENS4_ILi1EEEEEENS4_ILi2EEENS3_IJS8_S8_EEEEEENS3_IJNS3_IJS6_NS4_ILi0EEEEEENS4_ILi4096EEENS3_IJiiEEEEEEEEiEEC2ERKSG_RKi - $_ZN7cutlass13device_kernelIN5flash19enable_sm80_to_sm89INS1_16FlashAttnBwdSm80INS1_25CollectiveMainloopBwdSm80ILi2ELi2EN4cute5tupleIJNS5_1CILi128EEES8_NS7_ILi64EEEEEENS_10bfloat16_tEfNS_4arch4Sm80ELb0ELb0ELb1ELb1ELb1ELb0ELb0ELb0ELi2ELi4ELi4ELi4ELb0EEENS1_24CollectiveEpilogueBwdGQAISA_fSD_Li256ELb1ELb1EEENS1_19SingleTileSchedulerILb1ELb0ELb0ELi128EEEEEEEEEvNT_6ParamsE$_ZN4cute3eso3ESOILb0ELb0EJNS_6LayoutINS_5tupleIJNS3_IJNS_1CILi8EEENS4_ILi1EEEEEENS4_ILi2EEENS3_IJS8_S8_EEEEEENS3_IJNS3_IJS6_NS4_ILi0EEEEEENS4_ILi4096EEENS3_IJiiEEEEEEEENS_10ViewEngineINS_8smem_ptrIPN7cutlass10bfloat16_tEEEEEEEC2ERKSG_RKSN_)
$_ZN7cutlass13device_kernelIN5flash19enable_sm80_to_sm89INS1_16FlashAttnBwdSm80INS1_25CollectiveMainloopBwdSm80ILi2ELi2EN4cute5tupleIJNS5_1CILi128EEES8_NS7_ILi64EEEEEENS_10bfloat16_tEfNS_4arch4Sm80ELb0ELb0ELb1ELb1ELb1ELb0ELb0ELb0ELi2ELi4ELi4ELi4ELb0EEENS1_24CollectiveEpilogueBwdGQAISA_fSD_Li256ELb1ELb1EEENS1_19SingleTileSchedulerILb1ELb0ELb0ELi128EEEEEEEEEvNT_6ParamsE$_ZN4cute3eso3ESOILb0ELb0EJNS_6LayoutINS_5tupleIJNS3_IJNS_1CILi8EEENS4_ILi1EEEEEENS4_ILi2EEENS3_IJS8_S8_EEEEEENS3_IJNS3_IJS6_NS4_ILi0EEEEEENS4_ILi4096EEENS3_IJiiEEEEEEEENS_10ViewEngineINS_8smem_ptrIPN7cutlass10bfloat16_tEEEEEEEC2ERKSG_RKSN_:
[----:B------:R-:W-:Y:S02]  /*6800*/  IADD3 R3, R23, -c[0x0][0x20], RZ ;  /* 0x8000080017037a10 */ /* 0x000fe40007ffe0ff */
[----:B------:R-:W-:-:S03]  /*6810*/  IADD3 R2, R22, -c[0x0][0x20], RZ ;  /* 0x8000080016027a10 */ /* 0x000fc60007ffe0ff */
[----:B------:R1:W-:Y:S04]  /*6820*/  STL.64 [R3], R4 ;  /* 0x0000000403007387 */ /* 0x0003e80000100a00 */
[----:B------:R-:W2:Y:S01]  /*6830*/  LDL.64 R8, [R2] ;  /* 0x0000000002087983 */ /* 0x000ea20000100a00 */
[----:B------:R-:W-:-:S03]  /*6840*/  IMAD.MOV.U32 R7, RZ, RZ, 0x0 ;  /* 0x00000000ff077424 */ /* 0x000fc600078e00ff */
[----:B--2---:R1:W-:Y:S01]  /*6850*/  STL.64 [R3+0x8], R8 ;  /* 0x0000080803007387 */ /* 0x0043e20000100a00 */
[----:B------:R-:W-:Y:S05]  /*6860*/  RET.REL.NODEC R6 `(_ZN7cutlass13device_kernelIN5flash19enable_sm80_to_sm89INS1_16FlashAttnBwdSm80INS1_25CollectiveMainloopBwdSm80ILi2ELi2EN4cute5tupleIJNS5_1CILi128EEES8_NS7_ILi64EEEEEENS_10bfloat16_tEfNS_4arch4Sm80ELb0ELb0ELb1ELb1ELb1ELb0ELb0ELb0ELi2ELi4ELi4ELi4ELb0EEENS1_24CollectiveEpilogueBwdGQAISA_fSD_Li256ELb1ELb1EEENS1_19SingleTileSchedulerILb1ELb0ELb0ELi128EEEEEEEEEvNT_6ParamsE) ;  /* 0xffff979006007950 */ /* 0x000fea0003c3ffff */
        .type           $_ZN7cutlass13device_kernelIN5flash19enable_sm80_to_sm89INS1_16FlashAttnBwdSm80INS1_25CollectiveMainloopBwdSm80ILi2ELi2EN4cute5tupleIJNS5_1CILi128EEES8_NS7_ILi64EEEEEENS_10bfloat16_tEfNS_4arch4Sm80ELb0ELb0ELb1ELb1ELb1ELb0ELb0ELb0ELi2ELi4ELi4ELi4ELb0EEENS1_24CollectiveEpilogueBwdGQAISA_fSD_Li256ELb1ELb1EEENS1_19SingleTileSchedulerILb1ELb0ELb0ELi128EEEEEEEEEvNT_6ParamsE$_ZN4cute3eso3ESOILb0ELb0EJNS_6LayoutINS_5tupleIJNS3_IJNS_1CILi8EEENS4_ILi1EEEEEENS4_ILi2EEENS3_IJS8_S8_EEEEEENS3_IJNS3_IJS6_NS4_ILi0EEEEEENS4_ILi4096EEENS3_IJiiEEEEEEEEiEEC2ERKSG_RKi,@function
        .size           $_ZN7cutlass13device_kernelIN5flash19enable_sm80_to_sm89INS1_16FlashAttnBwdSm80INS1_25CollectiveMainloopBwdSm80ILi2ELi2EN4cute5tupleIJNS5_1CILi128EEES8_NS7_ILi64EEEEEENS_10bfloat16_tEfNS_4arch4Sm80ELb0ELb0ELb1ELb1ELb1ELb0ELb0ELb0ELi2ELi4ELi4ELi4ELb0EEENS1_24CollectiveEpilogueBwdGQAISA_fSD_Li256ELb1ELb1EEENS1_19SingleTileSchedulerILb1ELb0ELb0ELi128EEEEEEEEEvNT_6ParamsE$_ZN4cute3eso3ESOILb0ELb0EJNS_6LayoutINS_5tupleIJNS3_IJNS_1CILi8EEENS4_ILi1EEEEEENS4_ILi2EEENS3_IJS8_S8_EEEEEENS3_IJNS3_IJS6_NS4_ILi0EEEEEENS4_ILi4096EEENS3_IJiiEEEEEEEEiEEC2ERKSG_RKi,($_ZN7cutlass13device_kernelIN5flash19enable_sm80_to_sm89INS1_16FlashAttnBwdSm80INS1_25CollectiveMainloopBwdSm80ILi2ELi2EN4cute5tupleIJNS5_1CILi128EEES8_NS7_ILi64EEEEEENS_10bfloat16_tEfNS_4arch4Sm80ELb0ELb0ELb1ELb1ELb1ELb0ELb0ELb0ELi2ELi4ELi4ELi4ELb0EEENS1_24CollectiveEpilogueBwdGQAISA_fSD_Li256ELb1ELb1EEENS1_19SingleTileSchedulerILb1ELb0ELb0ELi128EEEEEEEEEvNT_6ParamsE$_ZN4cute3eso3ESOILb0ELb0EJNS_6LayoutINS_5tupleIJNS3_IJNS_1CILi8EEENS4_ILi1EEEEEENS4_ILi2EEES5_EEENS3_IJNS3_IJS6_NS4_ILi0EEEEEEiNS4_ILi1024EEEEEEEENS_10ViewEngineINS_8smem_ptrIPN7cutlass10bfloat16_tEEEEEEEC2ERKSE_RKSL_ - $_ZN7cutlass13device_kernelIN5flash19enable_sm80_to_sm89INS1_16FlashAttnBwdSm80INS1_25CollectiveMainloopBwdSm80ILi2ELi2EN4cute5tupleIJNS5_1CILi128EEES8_NS7_ILi64EEEEEENS_10bfloat16_tEfNS_4arch4Sm80ELb0ELb0ELb1ELb1ELb1ELb0ELb0ELb0ELi2ELi4ELi4ELi4ELb0EEENS1_24CollectiveEpilogueBwdGQAISA_fSD_Li256ELb1ELb1EEENS1_19SingleTileSchedulerILb1ELb0ELb0ELi128EEEEEEEEEvNT_6ParamsE$_ZN4cute3eso3ESOILb0ELb0EJNS_6LayoutINS_5tupleIJNS3_IJNS_1CILi8EEENS4_ILi1EEEEEENS4_ILi2EEENS3_IJS8_S8_EEEEEENS3_IJNS3_IJS6_NS4_ILi0EEEEEENS4_ILi4096EEENS3_IJiiEEEEEEEEiEEC2ERKSG_RKi)
$_ZN7cutlass13device_kernelIN5flash19enable_sm80_to_sm89INS1_16FlashAttnBwdSm80INS1_25CollectiveMainloopBwdSm80ILi2ELi2EN4cute5tupleIJNS5_1CILi128EEES8_NS7_ILi64EEEEEENS_10bfloat16_tEfNS_4arch4Sm80ELb0ELb0ELb1ELb1ELb1ELb0ELb0ELb0ELi2ELi4ELi4ELi4ELb0EEENS1_24CollectiveEpilogueBwdGQAISA_fSD_Li256ELb1ELb1EEENS1_19SingleTileSchedulerILb1ELb0ELb0ELi128EEEEEEEEEvNT_6ParamsE$_ZN4cute3eso3ESOILb0ELb0EJNS_6LayoutINS_5tupleIJNS3_IJNS_1CILi8EEENS4_ILi1EEEEEENS4_ILi2EEENS3_IJS8_S8_EEEEEENS3_IJNS3_IJS6_NS4_ILi0EEEEEENS4_ILi4096EEENS3_IJiiEEEEEEEEiEEC2ERKSG_RKi:
[----:B------:R-:W-:Y:S02]  /*6870*/  IADD3 R5, R23, -c[0x0][0x20], RZ ;  /* 0x8000080017057a10 */ /* 0x000fe40007ffe0ff */
[----:B------:R-:W-:-:S03]  /*6880*/  IADD3 R4, R22, -c[0x0][0x20], RZ ;  /* 0x8000080016047a10 */ /* 0x000fc60007ffe0ff */
[----:B------:R1:W-:Y:S04]  /*6890*/  STL [R5], R2 ;  /* 0x0000000205007387 */ /* 0x0003e80000100800 */
[----:B------:R1:W-:Y:S04]  /*68a0*/  STL [R5+0x4], R3 ;  /* 0x0000040305007387 */ /* 0x0003e80000100800 */
[----:B------:R-:W2:Y:S01]  /*68b0*/  LDL R4, [R4] ;  /* 0x0000000004047983 */ /* 0x000ea20000100800 */
[----:B------:R-:W-:-:S03]  /*68c0*/  IMAD.MOV.U32 R7, RZ, RZ, 0x0 ;  /* 0x00000000ff077424 */ /* 0x000fc600078e00ff */
[----:B--2---:R1:W-:Y:S01]  /*68d0*/  STL [R5+0x8], R4 ;  /* 0x0000080405007387 */ /* 0x0043e20000100800 */
[----:B------:R-:W-:Y:S05]  /*68e0*/  RET.REL.NODEC R6 `(_ZN7cutlass13device_kernelIN5flash19enable_sm80_to_sm89INS1_16FlashAttnBwdSm80INS1_25CollectiveMainloopBwdSm80ILi2ELi2EN4cute5tupleIJNS5_1CILi128EEES8_NS7_ILi64EEEEEENS_10bfloat16_tEfNS_4arch4Sm80ELb0ELb0ELb1ELb1ELb1ELb0ELb0ELb0ELi2ELi4ELi4ELi4ELb0EEENS1_24CollectiveEpilogueBwdGQAISA_fSD_Li256ELb1ELb1EEENS1_19SingleTileSchedulerILb1ELb0ELb0ELi128EEEEEEEEEvNT_6ParamsE) ;  /* 0xffff971006007950 */ /* 0x000fea0003c3ffff */
        .type           $_ZN7cutlass13device_kernelIN5flash19enable_sm80_to_sm89INS1_16FlashAttnBwdSm80INS1_25CollectiveMainloopBwdSm80ILi2ELi2EN4cute5tupleIJNS5_1CILi128EEES8_NS7_ILi64EEEEEENS_10bfloat16_tEfNS_4arch4Sm80ELb0ELb0ELb1ELb1ELb1ELb0ELb0ELb0ELi2ELi4ELi4ELi4ELb0EEENS1_24CollectiveEpilogueBwdGQAISA_fSD_Li256ELb1ELb1EEENS1_19SingleTileSchedulerILb1ELb0ELb0ELi128EEEEEEEEEvNT_6ParamsE$_ZN4cute3eso3ESOILb0ELb0EJNS_6LayoutINS_5tupleIJNS3_IJNS_1CILi8EEENS4_ILi1EEEEEENS4_ILi2EEES5_EEENS3_IJNS3_IJS6_NS4_ILi0EEEEEEiNS4_ILi1024EEEEEEEENS_10ViewEngineINS_8smem_ptrIPN7cutlass10bfloat16_tEEEEEEEC2ERKSE_RKSL_,@function
        .size           $_ZN7cutlass13device_kernelIN5flash19enable_sm80_to_sm89INS1_16FlashAttnBwdSm80INS1_25CollectiveMainloopBwdSm80ILi2ELi2EN4cute5tupleIJNS5_1CILi128EEES8_NS7_ILi64EEEEEENS_10bfloat16_tEfNS_4arch4Sm80ELb0ELb0ELb1ELb1ELb1ELb0ELb0ELb0ELi2ELi4ELi4ELi4ELb0EEENS1_24CollectiveEpilogueBwdGQAISA_fSD_Li256ELb1ELb1EEENS1_19SingleTileSchedulerILb1ELb0ELb0ELi128EEEEEEEEEvNT_6ParamsE$_ZN4cute3eso3ESOILb0ELb0EJNS_6LayoutINS_5tupleIJNS3_IJNS_1CILi8EEENS4_ILi1EEEEEENS4_ILi2EEES5_EEENS3_IJNS3_IJS6_NS4_ILi0EEEEEEiNS4_ILi1024EEEEEEEENS_10ViewEngineINS_8smem_ptrIPN7cutlass10bfloat16_tEEEEEEEC2ERKSE_RKSL_,($_ZN7cutlass13device_kernelIN5flash19enable_sm80_to_sm89INS1_16FlashAttnBwdSm80INS1_25CollectiveMainloopBwdSm80ILi2ELi2EN4cute5tupleIJNS5_1CILi128EEES8_NS7_ILi64EEEEEENS_10bfloat16_tEfNS_4arch4Sm80ELb0ELb0ELb1ELb1ELb1ELb0ELb0ELb0ELi2ELi4ELi4ELi4ELb0EEENS1_24CollectiveEpilogueBwdGQAISA_fSD_Li256ELb1ELb1EEENS1_19SingleTileSchedulerILb1ELb0ELb0ELi128EEEEEEEEEvNT_6ParamsE$_ZN4cute3eso3ESOILb0ELb0EJNS_6LayoutINS_5tupleIJNS3_IJNS_1CILi8EEENS4_ILi1EEEEEENS4_ILi2EEES5_EEENS3_IJNS3_IJS6_NS4_ILi0EEEEEEiNS4_ILi1024EEEEEEEEiEEC2ERKSE_RKi - $_ZN7cutlass13device_kernelIN5flash19enable_sm80_to_sm89INS1_16FlashAttnBwdSm80INS1_25CollectiveMainloopBwdSm80ILi2ELi2EN4cute5tupleIJNS5_1CILi128EEES8_NS7_ILi64EEEEEENS_10bfloat16_tEfNS_4arch4Sm80ELb0ELb0ELb1ELb1ELb1ELb0ELb0ELb0ELi2ELi4ELi4ELi4ELb0EEENS1_24CollectiveEpilogueBwdGQAISA_fSD_Li256ELb1ELb1EEENS1_19SingleTileSchedulerILb1ELb0ELb0ELi128EEEEEEEEEvNT_6ParamsE$_ZN4cute3eso3ESOILb0ELb0EJNS_6LayoutINS_5tupleIJNS3_IJNS_1CILi8EEENS4_ILi1EEEEEENS4_ILi2EEES5_EEENS3_IJNS3_IJS6_NS4_ILi0EEEEEEiNS4_ILi1024EEEEEEEENS_10ViewEngineINS_8smem_ptrIPN7cutlass10bfloat16_tEEEEEEEC2ERKSE_RKSL_)
$_ZN7cutlass13device_kernelIN5flash19enable_sm80_to_sm89INS1_16FlashAttnBwdSm80INS1_25CollectiveMainloopBwdSm80ILi2ELi2EN4cute5tupleIJNS5_1CILi128EEES8_NS7_ILi64EEEEEENS_10bfloat16_tEfNS_4arch4Sm80ELb0ELb0ELb1ELb1ELb1ELb0ELb0ELb0ELi2ELi4ELi4ELi4ELb0EEENS1_24CollectiveEpilogueBwdGQAISA_fSD_Li256ELb1ELb1EEENS1_19SingleTileSchedulerILb1ELb0ELb0ELi128EEEEEEEEEvNT_6ParamsE$_ZN4cute3eso3ESOILb0ELb0EJNS_6LayoutINS_5tupleIJNS3_IJNS_1CILi8EEENS4_ILi1EEEEEENS4_ILi2EEES5_EEENS3_IJNS3_IJS6_NS4_ILi0EEEEEEiNS4_ILi1024EEEEEEEENS_10ViewEngineINS_8smem_ptrIPN7cutlass10bfloat16_tEEEEEEEC2ERKSE_RKSL_:
[----:B------:R-:W-:Y:S02]  /*68f0*/  IADD3 R3, R23, -c[0x0][0x20], RZ ;  /* 0x8000080017037a10 */ /* 0x000fe40007ffe0ff */
[----:B------:R-:W-:-:S03]  /*6900*/  IADD3 R2, R22, -c[0x0][0x20], RZ ;  /* 0x8000080016027a10 */ /* 0x000fc60007ffe0ff */
[----:B------:R1:W-:Y:S04]  /*6910*/  STL [R3], R6 ;  /* 0x0000000603007387 */ /* 0x0003e80000100800 */
[----:B------:R-:W2:Y:S01]  /*6920*/  LDL.64 R8, [R2] ;  /* 0x0000000002087983 */ /* 0x000ea20000100a00 */
[----:B------:R-:W-:-:S03]  /*6930*/  IMAD.MOV.U32 R5, RZ, RZ, 0x0 ;  /* 0x00000000ff057424 */ /* 0x000fc600078e00ff */
[----:B--2---:R1:W-:Y:S01]  /*6940*/  STL.64 [R3+0x8], R8 ;  /* 0x0000080803007387 */ /* 0x0043e20000100a00 */
[----:B------:R-:W-:Y:S05]  /*6950*/  RET.REL.NODEC R4 `(_ZN7cutlass13device_kernelIN5flash19enable_sm80_to_sm89INS1_16FlashAttnBwdSm80INS1_25CollectiveMainloopBwdSm80ILi2ELi2EN4cute5tupleIJNS5_1CILi128EEES8_NS7_ILi64EEEEEENS_10bfloat16_tEfNS_4arch4Sm80ELb0ELb0ELb1ELb1ELb1ELb0ELb0ELb0ELi2ELi4ELi4ELi4ELb0EEENS1_24CollectiveEpilogueBwdGQAISA_fSD_Li256ELb1ELb1EEENS1_19SingleTileSchedulerILb1ELb0ELb0ELi128EEEEEEEEEvNT_6ParamsE) ;  /* 0xffff96a004007950 */ /* 0x000fea0003c3ffff */
        .type           $_ZN7cutlass13device_kernelIN5flash19enable_sm80_to_sm89INS1_16FlashAttnBwdSm80INS1_25CollectiveMainloopBwdSm80ILi2ELi2EN4cute5tupleIJNS5_1CILi128EEES8_NS7_ILi64EEEEEENS_10bfloat16_tEfNS_4arch4Sm80ELb0ELb0ELb1ELb1ELb1ELb0ELb0ELb0ELi2ELi4ELi4ELi4ELb0EEENS1_24CollectiveEpilogueBwdGQAISA_fSD_Li256ELb1ELb1EEENS1_19SingleTileSchedulerILb1ELb0ELb0ELi128EEEEEEEEEvNT_6ParamsE$_ZN4cute3eso3ESOILb0ELb0EJNS_6LayoutINS_5tupleIJNS3_IJNS_1CILi8EEENS4_ILi1EEEEEENS4_ILi2EEES5_EEENS3_IJNS3_IJS6_NS4_ILi0EEEEEEiNS4_ILi1024EEEEEEEEiEEC2ERKSE_RKi,@function
        .size           $_ZN7cutlass13device_kernelIN5flash19enable_sm80_to_sm89INS1_16FlashAttnBwdSm80INS1_25CollectiveMainloopBwdSm80ILi2ELi2EN4cute5tupleIJNS5_1CILi128EEES8_NS7_ILi64EEEEEENS_10bfloat16_tEfNS_4arch4Sm80ELb0ELb0ELb1ELb1ELb1ELb0ELb0ELb0ELi2ELi4ELi4ELi4ELb0EEENS1_24CollectiveEpilogueBwdGQAISA_fSD_Li256ELb1ELb1EEENS1_19SingleTileSchedulerILb1ELb0ELb0ELi128EEEEEEEEEvNT_6ParamsE$_ZN4cute3eso3ESOILb0ELb0EJNS_6LayoutINS_5tupleIJNS3_IJNS_1CILi8EEENS4_ILi1EEEEEENS4_ILi2EEES5_EEENS3_IJNS3_IJS6_NS4_ILi0EEEEEEiNS4_ILi1024EEEEEEEEiEEC2ERKSE_RKi,($_ZN7cutlass13device_kernelIN5flash19enable_sm80_to_sm89INS1_16FlashAttnBwdSm80INS1_25CollectiveMainloopBwdSm80ILi2ELi2EN4cute5tupleIJNS5_1CILi128EEES8_NS7_ILi64EEEEEENS_10bfloat16_tEfNS_4arch4Sm80ELb0ELb0ELb1ELb1ELb1ELb0ELb0ELb0ELi2ELi4ELi4ELi4ELb0EEENS1_24CollectiveEpilogueBwdGQAISA_fSD_Li256ELb1ELb1EEENS1_19SingleTileSchedulerILb1ELb0ELb0ELi128EEEEEEEEEvNT_6ParamsE$_ZN4cute3eso3ESOILb0ELb0EJNS_6LayoutINS_5tupleIJNS3_IJNS_1CILi8EEENS4_ILi1EEEEEENS4_ILi4EEES6_EEENS3_IJNS3_IJS6_NS4_ILi0EEEEEElSA_EEEEENS_10ViewEngineINS_8gmem_ptrIPKN7cutlass10bfloat16_tEEEEEEEC2ERKSD_RKSL_ - $_ZN7cutlass13device_kernelIN5flash19enable_sm80_to_sm89INS1_16FlashAttnBwdSm80INS1_25CollectiveMainloopBwdSm80ILi2ELi2EN4cute5tupleIJNS5_1CILi128EEES8_NS7_ILi64EEEEEENS_10bfloat16_tEfNS_4arch4Sm80ELb0ELb0ELb1ELb1ELb1ELb0ELb0ELb0ELi2ELi4ELi4ELi4ELb0EEENS1_24CollectiveEpilogueBwdGQAISA_fSD_Li256ELb1ELb1EEENS1_19SingleTileSchedulerILb1ELb0ELb0ELi128EEEEEEEEEvNT_6ParamsE$_ZN4cute3eso3ESOILb0ELb0EJNS_6LayoutINS_5tupleIJNS3_IJNS_1CILi8EEENS4_ILi1EEEEEENS4_ILi2EEES5_EEENS3_IJNS3_IJS6_NS4_ILi0EEEEEEiNS4_ILi1024EEEEEEEEiEEC2ERKSE_RKi)
$_ZN7cutlass13device_kernelIN5flash19enable_sm80_to_sm89INS1_16FlashAttnBwdSm80INS1_25CollectiveMainloopBwdSm80ILi2ELi2EN4cute5tupleIJNS5_1CILi128EEES8_NS7_ILi64EEEEEENS_10bfloat16_tEfNS_4arch4Sm80ELb0ELb0ELb1ELb1ELb1ELb0ELb0ELb0ELi2ELi4ELi4ELi4ELb0EEENS1_24CollectiveEpilogueBwdGQAISA_fSD_Li256ELb1ELb1EEENS1_19SingleTileSchedulerILb1ELb0ELb0ELi128EEEEEEEEEvNT_6ParamsE$_ZN4cute3eso3ESOILb0ELb0EJNS_6LayoutINS_5tupleIJNS3_IJNS_1CILi8EEENS4_ILi1EEEEEENS4_ILi2EEES5_EEENS3_IJNS3_IJS6_NS4_ILi0EEEEEEiNS4_ILi1024EEEEEEEEiEEC2ERKSE_RKi:
        /* <DEDUP_REMOVED lines=8> */
        .type           $_ZN7cutlass13device_kernelIN5flash19enable_sm80_to_sm89INS1_16FlashAttnBwdSm80INS1_25CollectiveMainloopBwdSm80ILi2ELi2EN4cute5tupleIJNS5_1CILi128EEES8_NS7_ILi64EEEEEENS_10bfloat16_tEfNS_4arch4Sm80ELb0ELb0ELb1ELb1ELb1ELb0ELb0ELb0ELi2ELi4ELi4ELi4ELb0EEENS1_24CollectiveEpilogueBwdGQAISA_fSD_Li256ELb1ELb1EEENS1_19SingleTileSchedulerILb1ELb0ELb0ELi128EEEEEEEEEvNT_6ParamsE$_ZN4cute3eso3ESOILb0ELb0EJNS_6LayoutINS_5tupleIJNS3_IJNS_1CILi8EEENS4_ILi1EEEEEENS4_ILi4EEES6_EEENS3_IJNS3_IJS6_NS4_ILi0EEEEEElSA_EEEEENS_10ViewEngineINS_8gmem_ptrIPKN7cutlass10bfloat16_tEEEEEEEC2ERKSD_RKSL_,@function
        .size           $_ZN7cutlass13device_kernelIN5flash19enable_sm80_to_sm89INS1_16FlashAttnBwdSm80INS1_25CollectiveMainloopBwdSm80ILi2ELi2EN4cute5tupleIJNS5_1CILi128EEES8_NS7_ILi64EEEEEENS_10bfloat16_tEfNS_4arch4Sm80ELb0ELb0ELb1ELb1ELb1ELb0ELb0ELb0ELi2ELi4ELi4ELi4ELb0EEENS1_24CollectiveEpilogueBwdGQAISA_fSD_Li256ELb1ELb1EEENS1_19SingleTileSchedulerILb1ELb0ELb0ELi128EEEEEEEEEvNT_6ParamsE$_ZN4cute3eso3ESOILb0ELb0EJNS_6LayoutINS_5tupleIJNS3_IJNS_1CILi8EEENS4_ILi1EEEEEENS4_ILi4EEES6_EEENS3_IJNS3_IJS6_NS4_ILi0EEEEEElSA_EEEEENS_10ViewEngineINS_8gmem_ptrIPKN7cutlass10bfloat16_tEEEEEEEC2ERKSD_RKSL_,($_ZN7cutlass13device_kernelIN5flash19enable_sm80_to_sm89INS1_16FlashAttnBwdSm80INS1_25CollectiveMainloopBwdSm80ILi2ELi2EN4cute5tupleIJNS5_1CILi128EEES8_NS7_ILi64EEEEEENS_10bfloat16_tEfNS_4arch4Sm80ELb0ELb0ELb1ELb1ELb1ELb0ELb0ELb0ELi2ELi4ELi4ELi4ELb0EEENS1_24CollectiveEpilogueBwdGQAISA_fSD_Li256ELb1ELb1EEENS1_19SingleTileSchedulerILb1ELb0ELb0ELi128EEEEEEEEEvNT_6ParamsE$_ZN4cute3eso3ESOILb0ELb0EJNS_6LayoutINS_5tupleIJNS3_IJNS_1CILi8EEENS4_ILi1EEEEEENS4_ILi4EEES6_EEENS3_IJNS3_IJS6_NS4_ILi0EEEEEElSA_EEEEElEEC2ERKSD_RKl - $_ZN7cutlass13device_kernelIN5flash19enable_sm80_to_sm89INS1_16FlashAttnBwdSm80INS1_25CollectiveMainloopBwdSm80ILi2ELi2EN4cute5tupleIJNS5_1CILi128EEES8_NS7_ILi64EEEEEENS_10bfloat16_tEfNS_4arch4Sm80ELb0ELb0ELb1ELb1ELb1ELb0ELb0ELb0ELi2ELi4ELi4ELi4ELb0EEENS1_24CollectiveEpilogueBwdGQAISA_fSD_Li256ELb1ELb1EEENS1_19SingleTileSchedulerILb1ELb0ELb0ELi128EEEEEEEEEvNT_6ParamsE$_ZN4cute3eso3ESOILb0ELb0EJNS_6LayoutINS_5tupleIJNS3_IJNS_1CILi8EEENS4_ILi1EEEEEENS4_ILi4EEES6_EEENS3_IJNS3_IJS6_NS4_ILi0EEEEEElSA_EEEEENS_10ViewEngineINS_8gmem_ptrIPKN7cutlass10bfloat16_tEEEEEEEC2ERKSD_RKSL_)
$_ZN7cutlass13device_kernelIN5flash19enable_sm80_to_sm89INS1_16FlashAttnBwdSm80INS1_25CollectiveMainloopBwdSm80ILi2ELi2EN4cute5tupleIJNS5_1CILi128EEES8_NS7_ILi64EEEEEENS_10bfloat16_tEfNS_4arch4Sm80ELb0ELb0ELb1ELb1ELb1ELb0ELb0ELb0ELi2ELi4ELi4ELi4ELb0EEENS1_24CollectiveEpilogueBwdGQAISA_fSD_Li256ELb1ELb1EEENS1_19SingleTileSchedulerILb1ELb0ELb0ELi128EEEEEEEEEvNT_6ParamsE$_ZN4cute3eso3ESOILb0ELb0EJNS_6LayoutINS_5tupleIJNS3_IJNS_1CILi8EEENS4_ILi1EEEEEENS4_ILi4EEES6_EEENS3_IJNS3_IJS6_NS4_ILi0EEEEEElSA_EEEEENS_10ViewEngineINS_8gmem_ptrIPKN7cutlass10bfloat16_tEEEEEEEC2ERKSD_RKSL_:
        /* <DEDUP_REMOVED lines=8> */
[----:B------:R-:W-:Y:S05]  /*6a60*/  RET.REL.NODEC R6 `(_ZN7cutlass13device_kernelIN5flash19enable_sm80_to_sm89INS1_16FlashAttnBwdSm80INS1_25CollectiveMainloopBwdSm80ILi2ELi2EN4cute5tupleIJNS5_1CILi128EEES8_NS7_ILi64EEEEEENS_10bfloat16_tEfNS_4arch4Sm80ELb0ELb0ELb1ELb1ELb1ELb0ELb0ELb0ELi2ELi4ELi4ELi4ELb0EEENS1_24CollectiveEpilogueBwdGQAISA_fSD_Li256ELb1ELb1EEENS1_19SingleTileSchedulerILb1ELb0ELb0ELi128EEEEEEEEEvNT_6ParamsE) ;  /* 0xffff959006007950 */ /* 0x000fea0003c3ffff */
        .type           $_ZN7cutlass13device_kernelIN5flash19enable_sm80_to_sm89INS1_16FlashAttnBwdSm80INS1_25CollectiveMainloopBwdSm80ILi2ELi2EN4cute5tupleIJNS5_1CILi128EEES8_NS7_ILi64EEEEEENS_10bfloat16_tEfNS_4arch4Sm80ELb0ELb0ELb1ELb1ELb1ELb0ELb0ELb0ELi2ELi4ELi4ELi4ELb0EEENS1_24CollectiveEpilogueBwdGQAISA_fSD_Li256ELb1ELb1EEENS1_19SingleTileSchedulerILb1ELb0ELb0ELi128EEEEEEEEEvNT_6ParamsE$_ZN4cute3eso3ESOILb0ELb0EJNS_6LayoutINS_5tupleIJNS3_IJNS_1CILi8EEENS4_ILi1EEEEEENS4_ILi4EEES6_EEENS3_IJNS3_IJS6_NS4_ILi0EEEEEElSA_EEEEElEEC2ERKSD_RKl,@function
        .size           $_ZN7cutlass13device_kernelIN5flash19enable_sm80_to_sm89INS1_16FlashAttnBwdSm80INS1_25CollectiveMainloopBwdSm80ILi2ELi2EN4cute5tupleIJNS5_1CILi128EEES8_NS7_ILi64EEEEEENS_10bfloat16_tEfNS_4arch4Sm80ELb0ELb0ELb1ELb1ELb1ELb0ELb0ELb0ELi2ELi4ELi4ELi4ELb0EEENS1_24CollectiveEpilogueBwdGQAISA_fSD_Li256ELb1ELb1EEENS1_19SingleTileSchedulerILb1ELb0ELb0ELi128EEEEEEEEEvNT_6ParamsE$_ZN4cute3eso3ESOILb0ELb0EJNS_6LayoutINS_5tupleIJNS3_IJNS_1CILi8EEENS4_ILi1EEEEEENS4_ILi4EEES6_EEENS3_IJNS3_IJS6_NS4_ILi0EEEEEElSA_EEEEElEEC2ERKSD_RKl,($_ZN7cutlass13device_kernelIN5flash19enable_sm80_to_sm89INS1_16FlashAttnBwdSm80INS1_25CollectiveMainloopBwdSm80ILi2ELi2EN4cute5tupleIJNS5_1CILi128EEES8_NS7_ILi64EEEEEENS_10bfloat16_tEfNS_4arch4Sm80ELb0ELb0ELb1ELb1ELb1ELb0ELb0ELb0ELi2ELi4ELi4ELi4ELb0EEENS1_24CollectiveEpilogueBwdGQAISA_fSD_Li256ELb1ELb1EEENS1_19SingleTileSchedulerILb1ELb0ELb0ELi128EEEEEEEEEvNT_6ParamsE$_ZN4cute3eso3ESOILb0ELb0EJiNS_5tupleIJiNS_1CILi0EEEEEEEEC2ERKiRKS5_ - $_ZN7cutlass13device_kernelIN5flash19enable_sm80_to_sm89INS1_16FlashAttnBwdSm80INS1_25CollectiveMainloopBwdSm80ILi2ELi2EN4cute5tupleIJNS5_1CILi128EEES8_NS7_ILi64EEEEEENS_10bfloat16_tEfNS_4arch4Sm80ELb0ELb0ELb1ELb1ELb1ELb0ELb0ELb0ELi2ELi4ELi4ELi4ELb0EEENS1_24CollectiveEpilogueBwdGQAISA_fSD_Li256ELb1ELb1EEENS1_19SingleTileSchedulerILb1ELb0ELb0ELi128EEEEEEEEEvNT_6ParamsE$_ZN4cute3eso3ESOILb0ELb0EJNS_6LayoutINS_5tupleIJNS3_IJNS_1CILi8EEENS4_ILi1EEEEEENS4_ILi4EEES6_EEENS3_IJNS3_IJS6_NS4_ILi0EEEEEElSA_EEEEElEEC2ERKSD_RKl)
$_ZN7cutlass13device_kernelIN5flash19enable_sm80_to_sm89INS1_16FlashAttnBwdSm80INS1_25CollectiveMainloopBwdSm80ILi2ELi2EN4cute5tupleIJNS5_1CILi128EEES8_NS7_ILi64EEEEEENS_10bfloat16_tEfNS_4arch4Sm80ELb0ELb0ELb1ELb1ELb1ELb0ELb0ELb0ELi2ELi4ELi4ELi4ELb0EEENS1_24CollectiveEpilogueBwdGQAISA_fSD_Li256ELb1ELb1EEENS1_19SingleTileSchedulerILb1ELb0ELb0ELi128EEEEEEEEEvNT_6ParamsE$_ZN4cute3eso3ESOILb0ELb0EJNS_6LayoutINS_5tupleIJNS3_IJNS_1CILi8EEENS4_ILi1EEEEEENS4_ILi4EEES6_EEENS3_IJNS3_IJS6_NS4_ILi0EEEEEElSA_EEEEElEEC2ERKSD_RKl:
[----:B------:R-:W-:Y:S02]  /*6a70*/  IADD3 R5, R15, -c[0x0][0x20], RZ ;  /* 0x800008000f057a10 */ /* 0x000fe40007ffe0ff */
[----:B------:R-:W-:-:S03]  /*6a80*/  IADD3 R4, R81, -c[0x0][0x20], RZ ;  /* 0x8000080051047a10 */ /* 0x000fc60007ffe0ff */
[----:B------:R1:W-:Y:S04]  /*6a90*/  STL.64 [R5], R2 ;  /* 0x0000000205007387 */ /* 0x0003e80000100a00 */
[----:B------:R-:W2:Y:S01]  /*6aa0*/  LDL.64 R8, [R4] ;  /* 0x0000000004087983 */ /* 0x000ea20000100a00 */
[----:B------:R-:W-:-:S03]  /*6ab0*/  IMAD.MOV.U32 R7, RZ, RZ, 0x0 ;  /* 0x00000000ff077424 */ /* 0x000fc600078e00ff */
[----:B--2---:R1:W-:Y:S01]  /*6ac0*/  STL.64 [R5+0x8], R8 ;  /* 0x0000080805007387 */ /* 0x0043e20000100a00 */
[----:B------:R-:W-:Y:S05]  /*6ad0*/  RET.REL.NODEC R6 `(_ZN7cutlass13device_kernelIN5flash19enable_sm80_to_sm89INS1_16FlashAttnBwdSm80INS1_25CollectiveMainloopBwdSm80ILi2ELi2EN4cute5tupleIJNS5_1CILi128EEES8_NS7_ILi64EEEEEENS_10bfloat16_tEfNS_4arch4Sm80ELb0ELb0ELb1ELb1ELb1ELb0ELb0ELb0ELi2ELi4ELi4ELi4ELb0EEENS1_24CollectiveEpilogueBwdGQAISA_fSD_Li256ELb1ELb1EEENS1_19SingleTileSchedulerILb1ELb0ELb0ELi128EEEEEEEEEvNT_6ParamsE) ;  /* 0xffff952006007950 */ /* 0x000fea0003c3ffff */
        .type           $_ZN7cutlass13device_kernelIN5flash19enable_sm80_to_sm89INS1_16FlashAttnBwdSm80INS1_25CollectiveMainloopBwdSm80ILi2ELi2EN4cute5tupleIJNS5_1CILi128EEES8_NS7_ILi64EEEEEENS_10bfloat16_tEfNS_4arch4Sm80ELb0ELb0ELb1ELb1ELb1ELb0ELb0ELb0ELi2ELi4ELi4ELi4ELb0EEENS1_24CollectiveEpilogueBwdGQAISA_fSD_Li256ELb1ELb1EEENS1_19SingleTileSchedulerILb1ELb0ELb0ELi128EEEEEEEEEvNT_6ParamsE$_ZN4cute3eso3ESOILb0ELb0EJiNS_5tupleIJiNS_1CILi0EEEEEEEEC2ERKiRKS5_,@function
        .size           $_ZN7cutlass13device_kernelIN5flash19enable_sm80_to_sm89INS1_16FlashAttnBwdSm80INS1_25CollectiveMainloopBwdSm80ILi2ELi2EN4cute5tupleIJNS5_1CILi128EEES8_NS7_ILi64EEEEEENS_10bfloat16_tEfNS_4arch4Sm80ELb0ELb0ELb1ELb1ELb1ELb0ELb0ELb0ELi2ELi4ELi4ELi4ELb0EEENS1_24CollectiveEpilogueBwdGQAISA_fSD_Li256ELb1ELb1EEENS1_19SingleTileSchedulerILb1ELb0ELb0ELi128EEEEEEEEEvNT_6ParamsE$_ZN4cute3eso3ESOILb0ELb0EJiNS_5tupleIJiNS_1CILi0EEEEEEEEC2ERKiRKS5_,($_ZN7cutlass13device_kernelIN5flash19enable_sm80_to_sm89INS1_16FlashAttnBwdSm80INS1_25CollectiveMainloopBwdSm80ILi2ELi2EN4cute5tupleIJNS5_1CILi128EEES8_NS7_ILi64EEEEEENS_10bfloat16_tEfNS_4arch4Sm80ELb0ELb0ELb1ELb1ELb1ELb0ELb0ELb0ELi2ELi4ELi4ELi4ELb0EEENS1_24CollectiveEpilogueBwdGQAISA_fSD_Li256ELb1ELb1EEENS1_19SingleTileSchedulerILb1ELb0ELb0ELi128EEEEEEEEEvNT_6ParamsE$_ZN4cute3eso3ESOILb0ELb0EJiNS_5tupleIJiiEEEEEC2ERKiRKS3_ - $_ZN7cutlass13device_kernelIN5flash19enable_sm80_to_sm89INS1_16FlashAttnBwdSm80INS1_25CollectiveMainloopBwdSm80ILi2ELi2EN4cute5tupleIJNS5_1CILi128EEES8_NS7_ILi64EEEEEENS_10bfloat16_tEfNS_4arch4Sm80ELb0ELb0ELb1ELb1ELb1ELb0ELb0ELb0ELi2ELi4ELi4ELi4ELb0EEENS1_24CollectiveEpilogueBwdGQAISA_fSD_Li256ELb1ELb1EEENS1_19SingleTileSchedulerILb1ELb0ELb0ELi128EEEEEEEEEvNT_6ParamsE$_ZN4cute3eso3ESOILb0ELb0EJiNS_5tupleIJiNS_1CILi0EEEEEEEEC2ERKiRKS5_)
$_ZN7cutlass13device_kernelIN5flash19enable_sm80_to_sm89INS1_16FlashAttnBwdSm80INS1_25CollectiveMainloopBwdSm80ILi2ELi2EN4cute5tupleIJNS5_1CILi128EEES8_NS7_ILi64EEEEEENS_10bfloat16_tEfNS_4arch4Sm80ELb0ELb0ELb1ELb1ELb1ELb0ELb0ELb0ELi2ELi4ELi4ELi4ELb0EEENS1_24CollectiveEpilogueBwdGQAISA_fSD_Li256ELb1ELb1EEENS1_19SingleTileSchedulerILb1ELb0ELb0ELi128EEEEEEEEEvNT_6ParamsE$_ZN4cute3eso3ESOILb0ELb0EJiNS_5tupleIJiNS_1CILi0EEEEEEEEC2ERKiRKS5_:
[----:B------:R-:W-:Y:S02]  /*6ae0*/  IADD3 R3, R3, -c[0x0][0x20], RZ ;  /* 0x8000080003037a10 */ /* 0x000fe40007ffe0ff */
[----:B------:R-:W-:-:S03]  /*6af0*/  IADD3 R2, R2, -c[0x0][0x20], RZ ;  /* 0x8000080002027a10 */ /* 0x000fc60007ffe0ff */
[----:B------:R1:W-:Y:S04]  /*6b00*/  STL [R3], R6 ;  /* 0x0000000603007387 */ /* 0x0003e80000100800 */
[----:B------:R-:W2:Y:S01]  /*6b10*/  LDL R2, [R2] ;  /* 0x0000000002027983 */ /* 0x000ea20000100800 */
[----:B------:R-:W-:-:S03]  /*6b20*/  IMAD.MOV.U32 R5, RZ, RZ, 0x0 ;  /* 0x00000000ff057424 */ /* 0x000fc600078e00ff */
[----:B--2---:R1:W-:Y:S01]  /*6b30*/  STL [R3+0x4], R2 ;  /* 0x0000040203007387 */ /* 0x0043e20000100800 */
[----:B------:R-:W-:Y:S05]  /*6b40*/  RET.REL.NODEC R4 `(_ZN7cutlass13device_kernelIN5flash19enable_sm80_to_sm89INS1_16FlashAttnBwdSm80INS1_25CollectiveMainloopBwdSm80ILi2ELi2EN4cute5tupleIJNS5_1CILi128EEES8_NS7_ILi64EEEEEENS_10bfloat16_tEfNS_4arch4Sm80ELb0ELb0ELb1ELb1ELb1ELb0ELb0ELb0ELi2ELi4ELi4ELi4ELb0EEENS1_24CollectiveEpilogueBwdGQAISA_fSD_Li256ELb1ELb1EEENS1_19SingleTileSchedulerILb1ELb0ELb0ELi128EEEEEEEEEvNT_6ParamsE) ;  /* 0xffff94b004007950 */ /* 0x000fea0003c3ffff */
        .type           $_ZN7cutlass13device_kernelIN5flash19enable_sm80_to_sm89INS1_16FlashAttnBwdSm80INS1_25CollectiveMainloopBwdSm80ILi2ELi2EN4cute5tupleIJNS5_1CILi128EEES8_NS7_ILi64EEEEEENS_10bfloat16_tEfNS_4arch4Sm80ELb0ELb0ELb1ELb1ELb1ELb0ELb0ELb0ELi2ELi4ELi4ELi4ELb0EEENS1_24CollectiveEpilogueBwdGQAISA_fSD_Li256ELb1ELb1EEENS1_19SingleTileSchedulerILb1ELb0ELb0ELi128EEEEEEEEEvNT_6ParamsE$_ZN4cute3eso3ESOILb0ELb0EJiNS_5tupleIJiiEEEEEC2ERKiRKS3_,@function
        .size           $_ZN7cutlass13device_kernelIN5flash19enable_sm80_to_sm89INS1_16FlashAttnBwdSm80INS1_25CollectiveMainloopBwdSm80ILi2ELi2EN4cute5tupleIJNS5_1CILi128EEES8_NS7_ILi64EEEEEENS_10bfloat16_tEfNS_4arch4Sm80ELb0ELb0ELb1ELb1ELb1ELb0ELb0ELb0ELi2ELi4ELi4ELi4ELb0EEENS1_24CollectiveEpilogueBwdGQAISA_fSD_Li256ELb1ELb1EEENS1_19SingleTileSchedulerILb1ELb0ELb0ELi128EEEEEEEEEvNT_6ParamsE$_ZN4cute3eso3ESOILb0ELb0EJiNS_5tupleIJiiEEEEEC2ERKiRKS3_,($_ZN7cutlass13device_kernelIN5flash19enable_sm80_to_sm89INS1_16FlashAttnBwdSm80INS1_25CollectiveMainloopBwdSm80ILi2ELi2EN4cute5tupleIJNS5_1CILi128EEES8_NS7_ILi64EEEEEENS_10bfloat16_tEfNS_4arch4Sm80ELb0ELb0ELb1ELb1ELb1ELb0ELb0ELb0ELi2ELi4ELi4ELi4ELb0EEENS1_24CollectiveEpilogueBwdGQAISA_fSD_Li256ELb1ELb1EEENS1_19SingleTileSchedulerILb1ELb0ELb0ELi128EEEEEEEEEvNT_6ParamsE$_ZN4cute3eso3ESOILb0ELb0EJiiEEC2ERKiS4_ - $_ZN7cutlass13device_kernelIN5flash19enable_sm80_to_sm89INS1_16FlashAttnBwdSm80INS1_25CollectiveMainloopBwdSm80ILi2ELi2EN4cute5tupleIJNS5_1CILi128EEES8_NS7_ILi64EEEEEENS_10bfloat16_tEfNS_4arch4Sm80ELb0ELb0ELb1ELb1ELb1ELb0ELb0ELb0ELi2ELi4ELi4ELi4ELb0EEENS1_24CollectiveEpilogueBwdGQAISA_fSD_Li256ELb1ELb1EEENS1_19SingleTileSchedulerILb1ELb0ELb0ELi128EEEEEEEEEvNT_6ParamsE$_ZN4cute3eso3ESOILb0ELb0EJiNS_5tupleIJiiEEEEEC2ERKiRKS3_)
$_ZN7cutlass13device_kernelIN5flash19enable_sm80_to_sm89INS1_16FlashAttnBwdSm80INS1_25CollectiveMainloopBwdSm80ILi2ELi2EN4cute5tupleIJNS5_1CILi128EEES8_NS7_ILi64EEEEEENS_10bfloat16_tEfNS_4arch4Sm80ELb0ELb0ELb1ELb1ELb1ELb0ELb0ELb0ELi2ELi4ELi4ELi4ELb0EEENS1_24CollectiveEpilogueBwdGQAISA_fSD_Li256ELb1ELb1EEENS1_19SingleTileSchedulerILb1ELb0ELb0ELi128EEEEEEEEEvNT_6ParamsE$_ZN4cute3eso3ESOILb0ELb0EJiNS_5tupleIJiiEEEEEC2ERKiRKS3_:
        /* <DEDUP_REMOVED lines=10> */
        .type           $_ZN7cutlass13device_kernelIN5flash19enable_sm80_to_sm89INS1_16FlashAttnBwdSm80INS1_25CollectiveMainloopBwdSm80ILi2ELi2EN4cute5tupleIJNS5_1CILi128EEES8_NS7_ILi64EEEEEENS_10bfloat16_tEfNS_4arch4Sm80ELb0ELb0ELb1ELb1ELb1ELb0ELb0ELb0ELi2ELi4ELi4ELi4ELb0EEENS1_24CollectiveEpilogueBwdGQAISA_fSD_Li256ELb1ELb1EEENS1_19SingleTileSchedulerILb1ELb0ELb0ELi128EEEEEEEEEvNT_6ParamsE$_ZN4cute3eso3ESOILb0ELb0EJiiEEC2ERKiS4_,@function
        .size           $_ZN7cutlass13device_kernelIN5flash19enable_sm80_to_sm89INS1_16FlashAttnBwdSm80INS1_25CollectiveMainloopBwdSm80ILi2ELi2EN4cute5tupleIJNS5_1CILi128EEES8_NS7_ILi64EEEEEENS_10bfloat16_tEfNS_4arch4Sm80ELb0ELb0ELb1ELb1ELb1ELb0ELb0ELb0ELi2ELi4ELi4ELi4ELb0EEENS1_24CollectiveEpilogueBwdGQAISA_fSD_Li256ELb1ELb1EEENS1_19SingleTileSchedulerILb1ELb0ELb0ELi128EEEEEEEEEvNT_6ParamsE$_ZN4cute3eso3ESOILb0ELb0EJiiEEC2ERKiS4_,($_ZN7cutlass13device_kernelIN5flash19enable_sm80_to_sm89INS1_16FlashAttnBwdSm80INS1_25CollectiveMainloopBwdSm80ILi2ELi2EN4cute5tupleIJNS5_1CILi128EEES8_NS7_ILi64EEEEEENS_10bfloat16_tEfNS_4arch4Sm80ELb0ELb0ELb1ELb1ELb1ELb0ELb0ELb0ELi2ELi4ELi4ELi4ELb0EEENS1_24CollectiveEpilogueBwdGQAISA_fSD_Li256ELb1ELb1EEENS1_19SingleTileSchedulerILb1ELb0ELb0ELi128EEEEEEEEEvNT_6ParamsE$_ZN4cute3eso3ESOILb0ELb0EJiiNS_1CILi0EEEEEC2ERKiS6_RKS3_ - $_ZN7cutlass13device_kernelIN5flash19enable_sm80_to_sm89INS1_16FlashAttnBwdSm80INS1_25CollectiveMainloopBwdSm80ILi2ELi2EN4cute5tupleIJNS5_1CILi128EEES8_NS7_ILi64EEEEEENS_10bfloat16_tEfNS_4arch4Sm80ELb0ELb0ELb1ELb1ELb1ELb0ELb0ELb0ELi2ELi4ELi4ELi4ELb0EEENS1_24CollectiveEpilogueBwdGQAISA_fSD_Li256ELb1ELb1EEENS1_19SingleTileSchedulerILb1ELb0ELb0ELi128EEEEEEEEEvNT_6ParamsE$_ZN4cute3eso3ESOILb0ELb0EJiiEEC2ERKiS4_)
$_ZN7cutlass13device_kernelIN5flash19enable_sm80_to_sm89INS1_16FlashAttnBwdSm80INS1_25CollectiveMainloopBwdSm80ILi2ELi2EN4cute5tupleIJNS5_1CILi128EEES8_NS7_ILi64EEEEEENS_10bfloat16_tEfNS_4arch4Sm80ELb0ELb0ELb1ELb1ELb1ELb0ELb0ELb0ELi2ELi4ELi4ELi4ELb0EEENS1_24CollectiveEpilogueBwdGQAISA_fSD_Li256ELb1ELb1EEENS1_19SingleTileSchedulerILb1ELb0ELb0ELi128EEEEEEEEEvNT_6ParamsE$_ZN4cute3eso3ESOILb0ELb0EJiiEEC2ERKiS4_:
[----:B------:R-:W-:Y:S02]  /*6bf0*/  IADD3 R3, R3, -c[0x0][0x20], RZ ;  /* 0x8000080003037a10 */ /* 0x000fe40007ffe0ff */
[----:B------:R-:W-:-:S03]  /*6c00*/  IADD3 R2, R2, -c[0x0][0x20], RZ ;  /* 0x8000080002027a10 */ /* 0x000fc60007ffe0ff */
[----:B------:R1:W-:Y:S04]  /*6c10*/  STL [R3], R10 ;  /* 0x0000000a03007387 */ /* 0x0003e80000100800 */
[----:B------:R-:W2:Y:S01]  /*6c20*/  LDL R2, [R2] ;  /* 0x0000000002027983 */ /* 0x000ea20000100800 */
[----:B------:R-:W-:-:S03]  /*6c30*/  IMAD.MOV.U32 R9, RZ, RZ, 0x0 ;  /* 0x00000000ff097424 */ /* 0x000fc600078e00ff */
[----:B--2---:R1:W-:Y:S01]  /*6c40*/  STL [R3+0x4], R2 ;  /* 0x0000040203007387 */ /* 0x0043e20000100800 */
[----:B------:R-:W-:Y:S05]  /*6c50*/  RET.REL.NODEC R8 `(_ZN7cutlass13device_kernelIN5flash19enable_sm80_to_sm89INS1_16FlashAttnBwdSm80INS1_25CollectiveMainloopBwdSm80ILi2ELi2EN4cute5tupleIJNS5_1CILi128EEES8_NS7_ILi64EEEEEENS_10bfloat16_tEfNS_4arch4Sm80ELb0ELb0ELb1ELb1ELb1ELb0ELb0ELb0ELi2ELi4ELi4ELi4ELb0EEENS1_24CollectiveEpilogueBwdGQAISA_fSD_Li256ELb1ELb1EEENS1_19SingleTileSchedulerILb1ELb0ELb0ELi128EEEEEEEEEvNT_6ParamsE) ;  /* 0xffff93a008007950 */ /* 0x000fea0003c3ffff */
        .type           $_ZN7cutlass13device_kernelIN5flash19enable_sm80_to_sm89INS1_16FlashAttnBwdSm80INS1_25CollectiveMainloopBwdSm80ILi2ELi2EN4cute5tupleIJNS5_1CILi128EEES8_NS7_ILi64EEEEEENS_10bfloat16_tEfNS_4arch4Sm80ELb0ELb0ELb1ELb1ELb1ELb0ELb0ELb0ELi2ELi4ELi4ELi4ELb0EEENS1_24CollectiveEpilogueBwdGQAISA_fSD_Li256ELb1ELb1EEENS1_19SingleTileSchedulerILb1ELb0ELb0ELi128EEEEEEEEEvNT_6ParamsE$_ZN4cute3eso3ESOILb0ELb0EJiiNS_1CILi0EEEEEC2ERKiS6_RKS3_,@function
        .size           $_ZN7cutlass13device_kernelIN5flash19enable_sm80_to_sm89INS1_16FlashAttnBwdSm80INS1_25CollectiveMainloopBwdSm80ILi2ELi2EN4cute5tupleIJNS5_1CILi128EEES8_NS7_ILi64EEEEEENS_10bfloat16_tEfNS_4arch4Sm80ELb0ELb0ELb1ELb1ELb1ELb0ELb0ELb0ELi2ELi4ELi4ELi4ELb0EEENS1_24CollectiveEpilogueBwdGQAISA_fSD_Li256ELb1ELb1EEENS1_19SingleTileSchedulerILb1ELb0ELb0ELi128EEEEEEEEEvNT_6ParamsE$_ZN4cute3eso3ESOILb0ELb0EJiiNS_1CILi0EEEEEC2ERKiS6_RKS3_,($_ZN7cutlass13device_kernelIN5flash19enable_sm80_to_sm89INS1_16FlashAttnBwdSm80INS1_25CollectiveMainloopBwdSm80ILi2ELi2EN4cute5tupleIJNS5_1CILi128EEES8_NS7_ILi64EEEEEENS_10bfloat16_tEfNS_4arch4Sm80ELb0ELb0ELb1ELb1ELb1ELb0ELb0ELb0ELi2ELi4ELi4ELi4ELb0EEENS1_24CollectiveEpilogueBwdGQAISA_fSD_Li256ELb1ELb1EEENS1_19SingleTileSchedulerILb1ELb0ELb0ELi128EEEEEEEEEvNT_6ParamsE$_ZN4cute3eso3ESOILb0ELb0EJiiNS_1CILi1024EEEEEC2ERKiS6_RKS3_ - $_ZN7cutlass13device_kernelIN5flash19enable_sm80_to_sm89INS1_16FlashAttnBwdSm80INS1_25CollectiveMainloopBwdSm80ILi2ELi2EN4cute5tupleIJNS5_1CILi128EEES8_NS7_ILi64EEEEEENS_10bfloat16_tEfNS_4arch4Sm80ELb0ELb0ELb1ELb1ELb1ELb0ELb0ELb0ELi2ELi4ELi4ELi4ELb0EEENS1_24CollectiveEpilogueBwdGQAISA_fSD_Li256ELb1ELb1EEENS1_19SingleTileSchedulerILb1ELb0ELb0ELi128EEEEEEEEEvNT_6ParamsE$_ZN4cute3eso3ESOILb0ELb0EJiiNS_1CILi0EEEEEC2ERKiS6_RKS3_)
$_ZN7cutlass13device_kernelIN5flash19enable_sm80_to_sm89INS1_16FlashAttnBwdSm80INS1_25CollectiveMainloopBwdSm80ILi2ELi2EN4cute5tupleIJNS5_1CILi128EEES8_NS7_ILi64EEEEEENS_10bfloat16_tEfNS_4arch4Sm80ELb0ELb0ELb1ELb1ELb1ELb0ELb0ELb0ELi2ELi4ELi4ELi4ELb0EEENS1_24CollectiveEpilogueBwdGQAISA_fSD_Li256ELb1ELb1EEENS1_19SingleTileSchedulerILb1ELb0ELb0ELi128EEEEEEEEEvNT_6ParamsE$_ZN4cute3eso3ESOILb0ELb0EJiiNS_1CILi0EEEEEC2ERKiS6_RKS3_:
        /* <DEDUP_REMOVED lines=8> */
        .type           $_ZN7cutlass13device_kernelIN5flash19enable_sm80_to_sm89INS1_16FlashAttnBwdSm80INS1_25CollectiveMainloopBwdSm80ILi2ELi2EN4cute5tupleIJNS5_1CILi128EEES8_NS7_ILi64EEEEEENS_10bfloat16_tEfNS_4arch4Sm80ELb0ELb0ELb1ELb1ELb1ELb0ELb0ELb0ELi2ELi4ELi4ELi4ELb0EEENS1_24CollectiveEpilogueBwdGQAISA_fSD_Li256ELb1ELb1EEENS1_19SingleTileSchedulerILb1ELb0ELb0ELi128EEEEEEEEEvNT_6ParamsE$_ZN4cute3eso3ESOILb0ELb0EJiiNS_1CILi1024EEEEEC2ERKiS6_RKS3_,@function
        .size           $_ZN7cutlass13device_kernelIN5flash19enable_sm80_to_sm89INS1_16FlashAttnBwdSm80INS1_25CollectiveMainloopBwdSm80ILi2ELi2EN4cute5tupleIJNS5_1CILi128EEES8_NS7_ILi64EEEEEENS_10bfloat16_tEfNS_4arch4Sm80ELb0ELb0ELb1ELb1ELb1ELb0ELb0ELb0ELi2ELi4ELi4ELi4ELb0EEENS1_24CollectiveEpilogueBwdGQAISA_fSD_Li256ELb1ELb1EEENS1_19SingleTileSchedulerILb1ELb0ELb0ELi128EEEEEEEEEvNT_6ParamsE$_ZN4cute3eso3ESOILb0ELb0EJiiNS_1CILi1024EEEEEC2ERKiS6_RKS3_,($_ZN7cutlass13device_kernelIN5flash19enable_sm80_to_sm89INS1_16FlashAttnBwdSm80INS1_25CollectiveMainloopBwdSm80ILi2ELi2EN4cute5tupleIJNS5_1CILi128EEES8_NS7_ILi64EEEEEENS_10bfloat16_tEfNS_4arch4Sm80ELb0ELb0ELb1ELb1ELb1ELb0ELb0ELb0ELi2ELi4ELi4ELi4ELb0EEENS1_24CollectiveEpilogueBwdGQAISA_fSD_Li256ELb1ELb1EEENS1_19SingleTileSchedulerILb1ELb0ELb0ELi128EEEEEEEEEvNT_6ParamsE$_ZN4cute3eso3ESOILb0ELb0EJiiNS_1CILi144EEENS2_ILi512EEEEEC2ERKiS7_RKS3_RKS4_ - $_ZN7cutlass13device_kernelIN5flash19enable_sm80_to_sm89INS1_16FlashAttnBwdSm80INS1_25CollectiveMainloopBwdSm80ILi2ELi2EN4cute5tupleIJNS5_1CILi128EEES8_NS7_ILi64EEEEEENS_10bfloat16_tEfNS_4arch4Sm80ELb0ELb0ELb1ELb1ELb1ELb0ELb0ELb0ELi2ELi4ELi4ELi4ELb0EEENS1_24CollectiveEpilogueBwdGQAISA_fSD_Li256ELb1ELb1EEENS1_19SingleTileSchedulerILb1ELb0ELb0ELi128EEEEEEEEEvNT_6ParamsE$_ZN4cute3eso3ESOILb0ELb0EJiiNS_1CILi1024EEEEEC2ERKiS6_RKS3_)
$_ZN7cutlass13device_kernelIN5flash19enable_sm80_to_sm89INS1_16FlashAttnBwdSm80INS1_25CollectiveMainloopBwdSm80ILi2ELi2EN4cute5tupleIJNS5_1CILi128EEES8_NS7_ILi64EEEEEENS_10bfloat16_tEfNS_4arch4Sm80ELb0ELb0ELb1ELb1ELb1ELb0ELb0ELb0ELi2ELi4ELi4ELi4ELb0EEENS1_24CollectiveEpilogueBwdGQAISA_fSD_Li256ELb1ELb1EEENS1_19SingleTileSchedulerILb1ELb0ELb0ELi128EEEEEEEEEvNT_6ParamsE$_ZN4cute3eso3ESOILb0ELb0EJiiNS_1CILi1024EEEEEC2ERKiS6_RKS3_:
        /* <DEDUP_REMOVED lines=8> */
        .type           $_ZN7cutlass13device_kernelIN5flash19enable_sm80_to_sm89INS1_16FlashAttnBwdSm80INS1_25CollectiveMainloopBwdSm80ILi2ELi2EN4cute5tupleIJNS5_1CILi128EEES8_NS7_ILi64EEEEEENS_10bfloat16_tEfNS_4arch4Sm80ELb0ELb0ELb1ELb1ELb1ELb0ELb0ELb0ELi2ELi4ELi4ELi4ELb0EEENS1_24CollectiveEpilogueBwdGQAISA_fSD_Li256ELb1ELb1EEENS1_19SingleTileSchedulerILb1ELb0ELb0ELi128EEEEEEEEEvNT_6ParamsE$_ZN4cute3eso3ESOILb0ELb0EJiiNS_1CILi144EEENS2_ILi512EEEEEC2ERKiS7_RKS3_RKS4_,@function
        .size           $_ZN7cutlass13device_kernelIN5flash19enable_sm80_to_sm89INS1_16FlashAttnBwdSm80INS1_25CollectiveMainloopBwdSm80ILi2ELi2EN4cute5tupleIJNS5_1CILi128EEES8_NS7_ILi64EEEEEENS_10bfloat16_tEfNS_4arch4Sm80ELb0ELb0ELb1ELb1ELb1ELb0ELb0ELb0ELi2ELi4ELi4ELi4ELb0EEENS1_24CollectiveEpilogueBwdGQAISA_fSD_Li256ELb1ELb1EEENS1_19SingleTileSchedulerILb1ELb0ELb0ELi128EEEEEEEEEvNT_6ParamsE$_ZN4cute3eso3ESOILb0ELb0EJiiNS_1CILi144EEENS2_ILi512EEEEEC2ERKiS7_RKS3_RKS4_,($_ZN7cutlass13device_kernelIN5flash19enable_sm80_to_sm89INS1_16FlashAttnBwdSm80INS1_25CollectiveMainloopBwdSm80ILi2ELi2EN4cute5tupleIJNS5_1CILi128EEES8_NS7_ILi64EEEEEENS_10bfloat16_tEfNS_4arch4Sm80ELb0ELb0ELb1ELb1ELb1ELb0ELb0ELb0ELi2ELi4ELi4ELi4ELb0EEENS1_24CollectiveEpilogueBwdGQAISA_fSD_Li256ELb1ELb1EEENS1_19SingleTileSchedulerILb1ELb0ELb0ELi128EEEEEEEEEvNT_6ParamsE$_ZN4cute3eso3ESOILb0ELb0EJiiNS_1CILi72EEENS2_ILi512EEEEEC2ERKiS7_RKS3_RKS4_ - $_ZN7cutlass13device_kernelIN5flash19enable_sm80_to_sm89INS1_16FlashAttnBwdSm80INS1_25CollectiveMainloopBwdSm80ILi2ELi2EN4cute5tupleIJNS5_1CILi128EEES8_NS7_ILi64EEEEEENS_10bfloat16_tEfNS_4arch4Sm80ELb0ELb0ELb1ELb1ELb1ELb0ELb0ELb0ELi2ELi4ELi4ELi4ELb0EEENS1_24CollectiveEpilogueBwdGQAISA_fSD_Li256ELb1ELb1EEENS1_19SingleTileSchedulerILb1ELb0ELb0ELi128EEEEEEEEEvNT_6ParamsE$_ZN4cute3eso3ESOILb0ELb0EJiiNS_1CILi144EEENS2_ILi512EEEEEC2ERKiS7_RKS3_RKS4_)
$_ZN7cutlass13device_kernelIN5flash19enable_sm80_to_sm89INS1_16FlashAttnBwdSm80INS1_25CollectiveMainloopBwdSm80ILi2ELi2EN4cute5tupleIJNS5_1CILi128EEES8_NS7_ILi64EEEEEENS_10bfloat16_tEfNS_4arch4Sm80ELb0ELb0ELb1ELb1ELb1ELb0ELb0ELb0ELi2ELi4ELi4ELi4ELb0EEENS1_24CollectiveEpilogueBwdGQAISA_fSD_Li256ELb1ELb1EEENS1_19SingleTileSchedulerILb1ELb0ELb0ELi128EEEEEEEEEvNT_6ParamsE$_ZN4cute3eso3ESOILb0ELb0EJiiNS_1CILi144EEENS2_ILi512EEEEEC2ERKiS7_RKS3_RKS4_:
[----:B------:R-:W-:Y:S02]  /*6d60*/  IADD3 R6, R59, -c[0x0][0x20], RZ ;  /* 0x800008003b067a10 */ /* 0x000fe40007ffe0ff */
[----:B------:R-:W-:-:S03]  /*6d70*/  IADD3 R4, R4, -c[0x0][0x20], RZ ;  /* 0x8000080004047a10 */ /* 0x000fc60007ffe0ff */
[----:B------:R1:W-:Y:S04]  /*6d80*/  STL [R6], R3 ;  /* 0x0000000306007387 */ /* 0x0003e80000100800 */
[----:B------:R-:W2:Y:S01]  /*6d90*/  LDL R5, [R4] ;  /* 0x0000000004057983 */ /* 0x000ea20000100800 */
[----:B------:R-:W-:-:S03]  /*6da0*/  IMAD.MOV.U32 R9, RZ, RZ, 0x0 ;  /* 0x00000000ff097424 */ /* 0x000fc600078e00ff */
[----:B--2---:R1:W-:Y:S01]  /*6db0*/  STL [R6+0x4], R5 ;  /* 0x0000040506007387 */ /* 0x0043e20000100800 */
[----:B------:R-:W-:Y:S05]  /*6dc0*/  RET.REL.NODEC R8 `(_ZN7cutlass13device_kernelIN5flash19enable_sm80_to_sm89INS1_16FlashAttnBwdSm80INS1_25CollectiveMainloopBwdSm80ILi2ELi2EN4cute5tupleIJNS5_1CILi128EEES8_NS7_ILi64EEEEEENS_10bfloat16_tEfNS_4arch4Sm80ELb0ELb0ELb1ELb1ELb1ELb0ELb0ELb0ELi2ELi4ELi4ELi4ELb0EEENS1_24CollectiveEpilogueBwdGQAISA_fSD_Li256ELb1ELb1EEENS1_19SingleTileSchedulerILb1ELb0ELb0ELi128EEEEEEEEEvNT_6ParamsE) ;  /* 0xffff923008007950 */ /* 0x000fea0003c3ffff */
        .type           $_ZN7cutlass13device_kernelIN5flash19enable_sm80_to_sm89INS1_16FlashAttnBwdSm80INS1_25CollectiveMainloopBwdSm80ILi2ELi2EN4cute5tupleIJNS5_1CILi128EEES8_NS7_ILi64EEEEEENS_10bfloat16_tEfNS_4arch4Sm80ELb0ELb0ELb1ELb1ELb1ELb0ELb0ELb0ELi2ELi4ELi4ELi4ELb0EEENS1_24CollectiveEpilogueBwdGQAISA_fSD_Li256ELb1ELb1EEENS1_19SingleTileSchedulerILb1ELb0ELb0ELi128EEEEEEEEEvNT_6ParamsE$_ZN4cute3eso3ESOILb0ELb0EJiiNS_1CILi72EEENS2_ILi512EEEEEC2ERKiS7_RKS3_RKS4_,@function
        .size           $_ZN7cutlass13device_kernelIN5flash19enable_sm80_to_sm89INS1_16FlashAttnBwdSm80INS1_25CollectiveMainloopBwdSm80ILi2ELi2EN4cute5tupleIJNS5_1CILi128EEES8_NS7_ILi64EEEEEENS_10bfloat16_tEfNS_4arch4Sm80ELb0ELb0ELb1ELb1ELb1ELb0ELb0ELb0ELi2ELi4ELi4ELi4ELb0EEENS1_24CollectiveEpilogueBwdGQAISA_fSD_Li256ELb1ELb1EEENS1_19SingleTileSchedulerILb1ELb0ELb0ELi128EEEEEEEEEvNT_6ParamsE$_ZN4cute3eso3ESOILb0ELb0EJiiNS_1CILi72EEENS2_ILi512EEEEEC2ERKiS7_RKS3_RKS4_,($_ZN7cutlass13device_kernelIN5flash19enable_sm80_to_sm89INS1_16FlashAttnBwdSm80INS1_25CollectiveMainloopBwdSm80ILi2ELi2EN4cute5tupleIJNS5_1CILi128EEES8_NS7_ILi64EEEEEENS_10bfloat16_tEfNS_4arch4Sm80ELb0ELb0ELb1ELb1ELb1ELb0ELb0ELb0ELi2ELi4ELi4ELi4ELb0EEENS1_24CollectiveEpilogueBwdGQAISA_fSD_Li256ELb1ELb1EEENS1_19SingleTileSchedulerILb1ELb0ELb0ELi128EEEEEEEEEvNT_6ParamsE$_ZN4cute3eso3ESOILb0ELb0EJiiNS_1CILi8192EEEEEC2ERKiS6_RKS3_ - $_ZN7cutlass13device_kernelIN5flash19enable_sm80_to_sm89INS1_16FlashAttnBwdSm80INS1_25CollectiveMainloopBwdSm80ILi2ELi2EN4cute5tupleIJNS5_1CILi128EEES8_NS7_ILi64EEEEEENS_10bfloat16_tEfNS_4arch4Sm80ELb0ELb0ELb1ELb1ELb1ELb0ELb0ELb0ELi2ELi4ELi4ELi4ELb0EEENS1_24CollectiveEpilogueBwdGQAISA_fSD_Li256ELb1ELb1EEENS1_19SingleTileSchedulerILb1ELb0ELb0ELi128EEEEEEEEEvNT_6ParamsE$_ZN4cute3eso3ESOILb0ELb0EJiiNS_1CILi72EEENS2_ILi512EEEEEC2ERKiS7_RKS3_RKS4_)
$_ZN7cutlass13device_kernelIN5flash19enable_sm80_to_sm89INS1_16FlashAttnBwdSm80INS1_25CollectiveMainloopBwdSm80ILi2ELi2EN4cute5tupleIJNS5_1CILi128EEES8_NS7_ILi64EEEEEENS_10bfloat16_tEfNS_4arch4Sm80ELb0ELb0ELb1ELb1ELb1ELb0ELb0ELb0ELi2ELi4ELi4ELi4ELb0EEENS1_24CollectiveEpilogueBwdGQAISA_fSD_Li256ELb1ELb1EEENS1_19SingleTileSchedulerILb1ELb0ELb0ELi128EEEEEEEEEvNT_6ParamsE$_ZN4cute3eso3ESOILb0ELb0EJiiNS_1CILi72EEENS2_ILi512EEEEEC2ERKiS7_RKS3_RKS4_:
        /* <DEDUP_REMOVED lines=8> */
        .type           $_ZN7cutlass13device_kernelIN5flash19enable_sm80_to_sm89INS1_16FlashAttnBwdSm80INS1_25CollectiveMainloopBwdSm80ILi2ELi2EN4cute5tupleIJNS5_1CILi128EEES8_NS7_ILi64EEEEEENS_10bfloat16_tEfNS_4arch4Sm80ELb0ELb0ELb1ELb1ELb1ELb0ELb0ELb0ELi2ELi4ELi4ELi4ELb0EEENS1_24CollectiveEpilogueBwdGQAISA_fSD_Li256ELb1ELb1EEENS1_19SingleTileSchedulerILb1ELb0ELb0ELi128EEEEEEEEEvNT_6ParamsE$_ZN4cute3eso3ESOILb0ELb0EJiiNS_1CILi8192EEEEEC2ERKiS6_RKS3_,@function
        .size           $_ZN7cutlass13device_kernelIN5flash19enable_sm80_to_sm89INS1_16FlashAttnBwdSm80INS1_25CollectiveMainloopBwdSm80ILi2ELi2EN4cute5tupleIJNS5_1CILi128EEES8_NS7_ILi64EEEEEENS_10bfloat16_tEfNS_4arch4Sm80ELb0ELb0ELb1ELb1ELb1ELb0ELb0ELb0ELi2ELi4ELi4ELi4ELb0EEENS1_24CollectiveEpilogueBwdGQAISA_fSD_Li256ELb1ELb1EEENS1_19SingleTileSchedulerILb1ELb0ELb0ELi128EEEEEEEEEvNT_6ParamsE$_ZN4cute3eso3ESOILb0ELb0EJiiNS_1CILi8192EEEEEC2ERKiS6_RKS3_,($_ZN7cutlass13device_kernelIN5flash19enable_sm80_to_sm89INS1_16FlashAttnBwdSm80INS1_25CollectiveMainloopBwdSm80ILi2ELi2EN4cute5tupleIJNS5_1CILi128EEES8_NS7_ILi64EEEEEENS_10bfloat16_tEfNS_4arch4Sm80ELb0ELb0ELb1ELb1ELb1ELb0ELb0ELb0ELi2ELi4ELi4ELi4ELb0EEENS1_24CollectiveEpilogueBwdGQAISA_fSD_Li256ELb1ELb1EEENS1_19SingleTileSchedulerILb1ELb0ELb0ELi128EEEEEEEEEvNT_6ParamsE$_ZN4cute3eso3ESOILb0ELb0EJiiiEEC2ERKiS4_S4_ - $_ZN7cutlass13device_kernelIN5flash19enable_sm80_to_sm89INS1_16FlashAttnBwdSm80INS1_25CollectiveMainloopBwdSm80ILi2ELi2EN4cute5tupleIJNS5_1CILi128EEES8_NS7_ILi64EEEEEENS_10bfloat16_tEfNS_4arch4Sm80ELb0ELb0ELb1ELb1ELb1ELb0ELb0ELb0ELi2ELi4ELi4ELi4ELb0EEENS1_24CollectiveEpilogueBwdGQAISA_fSD_Li256ELb1ELb1EEENS1_19SingleTileSchedulerILb1ELb0ELb0ELi128EEEEEEEEEvNT_6ParamsE$_ZN4cute3eso3ESOILb0ELb0EJiiNS_1CILi8192EEEEEC2ERKiS6_RKS3_)
$_ZN7cutlass13device_kernelIN5flash19enable_sm80_to_sm89INS1_16FlashAttnBwdSm80INS1_25CollectiveMainloopBwdSm80ILi2ELi2EN4cute5tupleIJNS5_1CILi128EEES8_NS7_ILi64EEEEEENS_10bfloat16_tEfNS_4arch4Sm80ELb0ELb0ELb1ELb1ELb1ELb0ELb0ELb0ELi2ELi4ELi4ELi4ELb0EEENS1_24CollectiveEpilogueBwdGQAISA_fSD_Li256ELb1ELb1EEENS1_19SingleTileSchedulerILb1ELb0ELb0ELi128EEEEEEEEEvNT_6ParamsE$_ZN4cute3eso3ESOILb0ELb0EJiiNS_1CILi8192EEEEEC2ERKiS6_RKS3_:
[----:B------:R-:W-:Y:S02]  /*6e50*/  IADD3 R3, R3, -c[0x0][0x20], RZ ;  /* 0x8000080003037a10 */ /* 0x000fe40007ffe0ff */
[----:B------:R-:W-:-:S03]  /*6e60*/  IADD3 R2, R2, -c[0x0][0x20], RZ ;  /* 0x8000080002027a10 */ /* 0x000fc60007ffe0ff */
[----:B------:R1:W-:Y:S04]  /*6e70*/  STL [R3], R10 ;  /* 0x0000000a03007387 */ /* 0x0003e80000100800 */
[----:B------:R-:W2:Y:S01]  /*6e80*/  LDL R2, [R2] ;  /* 0x0000000002027983 */ /* 0x000ea20000100800 */
[----:B------:R-:W-:-:S03]  /*6e90*/  IMAD.MOV.U32 R9, RZ, RZ, 0x0 ;  /* 0x00000000ff097424 */ /* 0x000fc600078e00ff */
[----:B--2---:R1:W-:Y:S01]  /*6ea0*/  STL [R3+0x4], R2 ;  /* 0x0000040203007387 */ /* 0x0043e20000100800 */
[----:B------:R-:W-:Y:S05]  /*6eb0*/  RET.REL.NODEC R8 `(_ZN7cutlass13device_kernelIN5flash19enable_sm80_to_sm89INS1_16FlashAttnBwdSm80INS1_25CollectiveMainloopBwdSm80ILi2ELi2EN4cute5tupleIJNS5_1CILi128EEES8_NS7_ILi64EEEEEENS_10bfloat16_tEfNS_4arch4Sm80ELb0ELb0ELb1ELb1ELb1ELb0ELb0ELb0ELi2ELi4ELi4ELi4ELb0EEENS1_24CollectiveEpilogueBwdGQAISA_fSD_Li256ELb1ELb1EEENS1_19SingleTileSchedulerILb1ELb0ELb0ELi128EEEEEEEEEvNT_6ParamsE) ;  /* 0xffff914008007950 */ /* 0x000fea0003c3ffff */
        .type           $_ZN7cutlass13device_kernelIN5flash19enable_sm80_to_sm89INS1_16FlashAttnBwdSm80INS1_25CollectiveMainloopBwdSm80ILi2ELi2EN4cute5tupleIJNS5_1CILi128EEES8_NS7_ILi64EEEEEENS_10bfloat16_tEfNS_4arch4Sm80ELb0ELb0ELb1ELb1ELb1ELb0ELb0ELb0ELi2ELi4ELi4ELi4ELb0EEENS1_24CollectiveEpilogueBwdGQAISA_fSD_Li256ELb1ELb1EEENS1_19SingleTileSchedulerILb1ELb0ELb0ELi128EEEEEEEEEvNT_6ParamsE$_ZN4cute3eso3ESOILb0ELb0EJiiiEEC2ERKiS4_S4_,@function
        .size           $_ZN7cutlass13device_kernelIN5flash19enable_sm80_to_sm89INS1_16FlashAttnBwdSm80INS1_25CollectiveMainloopBwdSm80ILi2ELi2EN4cute5tupleIJNS5_1CILi128EEES8_NS7_ILi64EEEEEENS_10bfloat16_tEfNS_4arch4Sm80ELb0ELb0ELb1ELb1ELb1ELb0ELb0ELb0ELi2ELi4ELi4ELi4ELb0EEENS1_24CollectiveEpilogueBwdGQAISA_fSD_Li256ELb1ELb1EEENS1_19SingleTileSchedulerILb1ELb0ELb0ELi128EEEEEEEEEvNT_6ParamsE$_ZN4cute3eso3ESOILb0ELb0EJiiiEEC2ERKiS4_S4_,($_ZN7cutlass13device_kernelIN5flash19enable_sm80_to_sm89INS1_16FlashAttnBwdSm80INS1_25CollectiveMainloopBwdSm80ILi2ELi2EN4cute5tupleIJNS5_1CILi128EEES8_NS7_ILi64EEEEEENS_10bfloat16_tEfNS_4arch4Sm80ELb0ELb0ELb1ELb1ELb1ELb0ELb0ELb0ELi2ELi4ELi4ELi4ELb0EEENS1_24CollectiveEpilogueBwdGQAISA_fSD_Li256ELb1ELb1EEENS1_19SingleTileSchedulerILb1ELb0ELb0ELi128EEEEEEEEEvNT_6ParamsE$_ZN4cute3eso3ESOILb0ELb0EJiiiNS_1CILi0EEEEEC2ERKiS6_S6_RKS3_ - $_ZN7cutlass13device_kernelIN5flash19enable_sm80_to_sm89INS1_16FlashAttnBwdSm80INS1_25CollectiveMainloopBwdSm80ILi2ELi2EN4cute5tupleIJNS5_1CILi128EEES8_NS7_ILi64EEEEEENS_10bfloat16_tEfNS_4arch4Sm80ELb0ELb0ELb1ELb1ELb1ELb0ELb0ELb0ELi2ELi4ELi4ELi4ELb0EEENS1_24CollectiveEpilogueBwdGQAISA_fSD_Li256ELb1ELb1EEENS1_19SingleTileSchedulerILb1ELb0ELb0ELi128EEEEEEEEEvNT_6ParamsE$_ZN4cute3eso3ESOILb0ELb0EJiiiEEC2ERKiS4_S4_)
$_ZN7cutlass13device_kernelIN5flash19enable_sm80_to_sm89INS1_16FlashAttnBwdSm80INS1_25CollectiveMainloopBwdSm80ILi2ELi2EN4cute5tupleIJNS5_1CILi128EEES8_NS7_ILi64EEEEEENS_10bfloat16_tEfNS_4arch4Sm80ELb0ELb0ELb1ELb1ELb1ELb0ELb0ELb0ELi2ELi4ELi4ELi4ELb0EEENS1_24CollectiveEpilogueBwdGQAISA_fSD_Li256ELb1ELb1EEENS1_19SingleTileSchedulerILb1ELb0ELb0ELi128EEEEEEEEEvNT_6ParamsE$_ZN4cute3eso3ESOILb0ELb0EJiiiEEC2ERKiS4_S4_:
        /* <DEDUP_REMOVED lines=9> */
[----:B------:R-:W-:Y:S05]  /*6f50*/  RET.REL.NODEC R4 `(_ZN7cutlass13device_kernelIN5flash19enable_sm80_to_sm89INS1_16FlashAttnBwdSm80INS1_25CollectiveMainloopBwdSm80ILi2ELi2EN4cute5tupleIJNS5_1CILi128EEES8_NS7_ILi64EEEEEENS_10bfloat16_tEfNS_4arch4Sm80ELb0ELb0ELb1ELb1ELb1ELb0ELb0ELb0ELi2ELi4ELi4ELi4ELb0EEENS1_24CollectiveEpilogueBwdGQAISA_fSD_Li256ELb1ELb1EEENS1_19SingleTileSchedulerILb1ELb0ELb0ELi128EEEEEEEEEvNT_6ParamsE) ;  /* 0xffff90a004007950 */ /* 0x000fea0003c3ffff */
        .type           $_ZN7cutlass13device_kernelIN5flash19enable_sm80_to_sm89INS1_16FlashAttnBwdSm80INS1_25CollectiveMainloopBwdSm80ILi2ELi2EN4cute5tupleIJNS5_1CILi128EEES8_NS7_ILi64EEEEEENS_10bfloat16_tEfNS_4arch4Sm80ELb0ELb0ELb1ELb1ELb1ELb0ELb0ELb0ELi2ELi4ELi4ELi4ELb0EEENS1_24CollectiveEpilogueBwdGQAISA_fSD_Li256ELb1ELb1EEENS1_19SingleTileSchedulerILb1ELb0ELb0ELi128EEEEEEEEEvNT_6ParamsE$_ZN4cute3eso3ESOILb0ELb0EJiiiNS_1CILi0EEEEEC2ERKiS6_S6_RKS3_,@function
        .size           $_ZN7cutlass13device_kernelIN5flash19enable_sm80_to_sm89INS1_16FlashAttnBwdSm80INS1_25CollectiveMainloopBwdSm80ILi2ELi2EN4cute5tupleIJNS5_1CILi128EEES8_NS7_ILi64EEEEEENS_10bfloat16_tEfNS_4arch4Sm80ELb0ELb0ELb1ELb1ELb1ELb0ELb0ELb0ELi2ELi4ELi4ELi4ELb0EEENS1_24CollectiveEpilogueBwdGQAISA_fSD_Li256ELb1ELb1EEENS1_19SingleTileSchedulerILb1ELb0ELb0ELi128EEEEEEEEEvNT_6ParamsE$_ZN4cute3eso3ESOILb0ELb0EJiiiNS_1CILi0EEEEEC2ERKiS6_S6_RKS3_,($_ZN7cutlass13device_kernelIN5flash19enable_sm80_to_sm89INS1_16FlashAttnBwdSm80INS1_25CollectiveMainloopBwdSm80ILi2ELi2EN4cute5tupleIJNS5_1CILi128EEES8_NS7_ILi64EEEEEENS_10bfloat16_tEfNS_4arch4Sm80ELb0ELb0ELb1ELb1ELb1ELb0ELb0ELb0ELi2ELi4ELi4ELi4ELb0EEENS1_24CollectiveEpilogueBwdGQAISA_fSD_Li256ELb1ELb1EEENS1_19SingleTileSchedulerILb1ELb0ELb0ELi128EEEEEEEEEvNT_6ParamsE$_ZN4cute3eso3ESOILb0ELb0EJiiiNS_1CILi144EEENS2_ILi512EEEEEC2ERKiS7_S7_RKS3_RKS4_ - $_ZN7cutlass13device_kernelIN5flash19enable_sm80_to_sm89INS1_16FlashAttnBwdSm80INS1_25CollectiveMainloopBwdSm80ILi2ELi2EN4cute5tupleIJNS5_1CILi128EEES8_NS7_ILi64EEEEEENS_10bfloat16_tEfNS_4arch4Sm80ELb0ELb0ELb1ELb1ELb1ELb0ELb0ELb0ELi2ELi4ELi4ELi4ELb0EEENS1_24CollectiveEpilogueBwdGQAISA_fSD_Li256ELb1ELb1EEENS1_19SingleTileSchedulerILb1ELb0ELb0ELi128EEEEEEEEEvNT_6ParamsE$_ZN4cute3eso3ESOILb0ELb0EJiiiNS_1CILi0EEEEEC2ERKiS6_S6_RKS3_)
$_ZN7cutlass13device_kernelIN5flash19enable_sm80_to_sm89INS1_16FlashAttnBwdSm80INS1_25CollectiveMainloopBwdSm80ILi2ELi2EN4cute5tupleIJNS5_1CILi128EEES8_NS7_ILi64EEEEEENS_10bfloat16_tEfNS_4arch4Sm80ELb0ELb0ELb1ELb1ELb1ELb0ELb0ELb0ELi2ELi4ELi4ELi4ELb0EEENS1_24CollectiveEpilogueBwdGQAISA_fSD_Li256ELb1ELb1EEENS1_19SingleTileSchedulerILb1ELb0ELb0ELi128EEEEEEEEEvNT_6ParamsE$_ZN4cute3eso3ESOILb0ELb0EJiiiNS_1CILi0EEEEEC2ERKiS6_S6_RKS3_:
        /* <DEDUP_REMOVED lines=9> */
[----:B------:R-:W-:Y:S05]  /*6ff0*/  RET.REL.NODEC R8 `(_ZN7cutlass13device_kernelIN5flash19enable_sm80_to_sm89INS1_16FlashAttnBwdSm80INS1_25CollectiveMainloopBwdSm80ILi2ELi2EN4cute5tupleIJNS5_1CILi128EEES8_NS7_ILi64EEEEEENS_10bfloat16_tEfNS_4arch4Sm80ELb0ELb0ELb1ELb1ELb1ELb0ELb0ELb0ELi2ELi4ELi4ELi4ELb0EEENS1_24CollectiveEpilogueBwdGQAISA_fSD_Li256ELb1ELb1EEENS1_19SingleTileSchedulerILb1ELb0ELb0ELi128EEEEEEEEEvNT_6ParamsE) ;  /* 0xffff900008007950 */ /* 0x000fea0003c3ffff */
        .type           $_ZN7cutlass13device_kernelIN5flash19enable_sm80_to_sm89INS1_16FlashAttnBwdSm80INS1_25CollectiveMainloopBwdSm80ILi2ELi2EN4cute5tupleIJNS5_1CILi128EEES8_NS7_ILi64EEEEEENS_10bfloat16_tEfNS_4arch4Sm80ELb0ELb0ELb1ELb1ELb1ELb0ELb0ELb0ELi2ELi4ELi4ELi4ELb0EEENS1_24CollectiveEpilogueBwdGQAISA_fSD_Li256ELb1ELb1EEENS1_19SingleTileSchedulerILb1ELb0ELb0ELi128EEEEEEEEEvNT_6ParamsE$_ZN4cute3eso3ESOILb0ELb0EJiiiNS_1CILi144EEENS2_ILi512EEEEEC2ERKiS7_S7_RKS3_RKS4_,@function
        .size           $_ZN7cutlass13device_kernelIN5flash19enable_sm80_to_sm89INS1_16FlashAttnBwdSm80INS1_25CollectiveMainloopBwdSm80ILi2ELi2EN4cute5tupleIJNS5_1CILi128EEES8_NS7_ILi64EEEEEENS_10bfloat16_tEfNS_4arch4Sm80ELb0ELb0ELb1ELb1ELb1ELb0ELb0ELb0ELi2ELi4ELi4ELi4ELb0EEENS1_24CollectiveEpilogueBwdGQAISA_fSD_Li256ELb1ELb1EEENS1_19SingleTileSchedulerILb1ELb0ELb0ELi128EEEEEEEEEvNT_6ParamsE$_ZN4cute3eso3ESOILb0ELb0EJiiiNS_1CILi144EEENS2_ILi512EEEEEC2ERKiS7_S7_RKS3_RKS4_,($_ZN7cutlass13device_kernelIN5flash19enable_sm80_to_sm89INS1_16FlashAttnBwdSm80INS1_25CollectiveMainloopBwdSm80ILi2ELi2EN4cute5tupleIJNS5_1CILi128EEES8_NS7_ILi64EEEEEENS_10bfloat16_tEfNS_4arch4Sm80ELb0ELb0ELb1ELb1ELb1ELb0ELb0ELb0ELi2ELi4ELi4ELi4ELb0EEENS1_24CollectiveEpilogueBwdGQAISA_fSD_Li256ELb1ELb1EEENS1_19SingleTileSchedulerILb1ELb0ELb0ELi128EEEEEEEEEvNT_6ParamsE$_ZN4cute3eso3ESOILb0ELb0EJiiiNS_1CILi72EEENS2_ILi512EEEEEC2ERKiS7_S7_RKS3_RKS4_ - $_ZN7cutlass13device_kernelIN5flash19enable_sm80_to_sm89INS1_16FlashAttnBwdSm80INS1_25CollectiveMainloopBwdSm80ILi2ELi2EN4cute5tupleIJNS5_1CILi128EEES8_NS7_ILi64EEEEEENS_10bfloat16_tEfNS_4arch4Sm80ELb0ELb0ELb1ELb1ELb1ELb0ELb0ELb0ELi2ELi4ELi4ELi4ELb0EEENS1_24CollectiveEpilogueBwdGQAISA_fSD_Li256ELb1ELb1EEENS1_19SingleTileSchedulerILb1ELb0ELb0ELi128EEEEEEEEEvNT_6ParamsE$_ZN4cute3eso3ESOILb0ELb0EJiiiNS_1CILi144EEENS2_ILi512EEEEEC2ERKiS7_S7_RKS3_RKS4_)
$_ZN7cutlass13device_kernelIN5flash19enable_sm80_to_sm89INS1_16FlashAttnBwdSm80INS1_25CollectiveMainloopBwdSm80ILi2ELi2EN4cute5tupleIJNS5_1CILi128EEES8_NS7_ILi64EEEEEENS_10bfloat16_tEfNS_4arch4Sm80ELb0ELb0ELb1ELb1ELb1ELb0ELb0ELb0ELi2ELi4ELi4ELi4ELb0EEENS1_24CollectiveEpilogueBwdGQAISA_fSD_Li256ELb1ELb1EEENS1_19SingleTileSchedulerILb1ELb0ELb0ELi128EEEEEEEEEvNT_6ParamsE$_ZN4cute3eso3ESOILb0ELb0EJiiiNS_1CILi144EEENS2_ILi512EEEEEC2ERKiS7_S7_RKS3_RKS4_:
        /* <DEDUP_REMOVED lines=10> */
[----:B------:R-:W-:Y:S05]  /*70a0*/  RET.REL.NODEC R72 `(_ZN7cutlass13device_kernelIN5flash19enable_sm80_to_sm89INS1_16FlashAttnBwdSm80INS1_25CollectiveMainloopBwdSm80ILi2ELi2EN4cute5tupleIJNS5_1CILi128EEES8_NS7_ILi64EEEEEENS_10bfloat16_tEfNS_4arch4Sm80ELb0ELb0ELb1ELb1ELb1ELb0ELb0ELb0ELi2ELi4ELi4ELi4ELb0EEENS1_24CollectiveEpilogueBwdGQAISA_fSD_Li256ELb1ELb1EEENS1_19SingleTileSchedulerILb1ELb0ELb0ELi128EEEEEEEEEvNT_6ParamsE) ;  /* 0xffff8f5048007950 */ /* 0x000fea0003c3ffff */
        .type           $_ZN7cutlass13device_kernelIN5flash19enable_sm80_to_sm89INS1_16FlashAttnBwdSm80INS1_25CollectiveMainloopBwdSm80ILi2ELi2EN4cute5tupleIJNS5_1CILi128EEES8_NS7_ILi64EEEEEENS_10bfloat16_tEfNS_4arch4Sm80ELb0ELb0ELb1ELb1ELb1ELb0ELb0ELb0ELi2ELi4ELi4ELi4ELb0EEENS1_24CollectiveEpilogueBwdGQAISA_fSD_Li256ELb1ELb1EEENS1_19SingleTileSchedulerILb1ELb0ELb0ELi128EEEEEEEEEvNT_6ParamsE$_ZN4cute3eso3ESOILb0ELb0EJiiiNS_1CILi72EEENS2_ILi512EEEEEC2ERKiS7_S7_RKS3_RKS4_,@function
        .size           $_ZN7cutlass13device_kernelIN5flash19enable_sm80_to_sm89INS1_16FlashAttnBwdSm80INS1_25CollectiveMainloopBwdSm80ILi2ELi2EN4cute5tupleIJNS5_1CILi128EEES8_NS7_ILi64EEEEEENS_10bfloat16_tEfNS_4arch4Sm80ELb0ELb0ELb1ELb1ELb1ELb0ELb0ELb0ELi2ELi4ELi4ELi4ELb0EEENS1_24CollectiveEpilogueBwdGQAISA_fSD_Li256ELb1ELb1EEENS1_19SingleTileSchedulerILb1ELb0ELb0ELi128EEEEEEEEEvNT_6ParamsE$_ZN4cute3eso3ESOILb0ELb0EJiiiNS_1CILi72EEENS2_ILi512EEEEEC2ERKiS7_S7_RKS3_RKS4_,($_ZN7cutlass13device_kernelIN5flash19enable_sm80_to_sm89INS1_16FlashAttnBwdSm80INS1_25CollectiveMainloopBwdSm80ILi2ELi2EN4cute5tupleIJNS5_1CILi128EEES8_NS7_ILi64EEEEEENS_10bfloat16_tEfNS_4arch4Sm80ELb0ELb0ELb1ELb1ELb1ELb0ELb0ELb0ELi2ELi4ELi4ELi4ELb0EEENS1_24CollectiveEpilogueBwdGQAISA_fSD_Li256ELb1ELb1EEENS1_19SingleTileSchedulerILb1ELb0ELb0ELi128EEEEEEEEEvNT_6ParamsE$_ZN4cute3eso3ESOILb0ELb1EJNS_5tupleIJiNS2_IJiNS_1CILi0EEEEEEEEENS2_IJNS_10UnderscoreENS2_IJS7_S7_EEEEEEEEC2ERKS6_RKS9_ - $_ZN7cutlass13device_kernelIN5flash19enable_sm80_to_sm89INS1_16FlashAttnBwdSm80INS1_25CollectiveMainloopBwdSm80ILi2ELi2EN4cute5tupleIJNS5_1CILi128EEES8_NS7_ILi64EEEEEENS_10bfloat16_tEfNS_4arch4Sm80ELb0ELb0ELb1ELb1ELb1ELb0ELb0ELb0ELi2ELi4ELi4ELi4ELb0EEENS1_24CollectiveEpilogueBwdGQAISA_fSD_Li256ELb1ELb1EEENS1_19SingleTileSchedulerILb1ELb0ELb0ELi128EEEEEEEEEvNT_6ParamsE$_ZN4cute3eso3ESOILb0ELb0EJiiiNS_1CILi72EEENS2_ILi512EEEEEC2ERKiS7_S7_RKS3_RKS4_)
$_ZN7cutlass13device_kernelIN5flash19enable_sm80_to_sm89INS1_16FlashAttnBwdSm80INS1_25CollectiveMainloopBwdSm80ILi2ELi2EN4cute5tupleIJNS5_1CILi128EEES8_NS7_ILi64EEEEEENS_10bfloat16_tEfNS_4arch4Sm80ELb0ELb0ELb1ELb1ELb1ELb0ELb0ELb0ELi2ELi4ELi4ELi4ELb0EEENS1_24CollectiveEpilogueBwdGQAISA_fSD_Li256ELb1ELb1EEENS1_19SingleTileSchedulerILb1ELb0ELb0ELi128EEEEEEEEEvNT_6ParamsE$_ZN4cute3eso3ESOILb0ELb0EJiiiNS_1CILi72EEENS2_ILi512EEEEEC2ERKiS7_S7_RKS3_RKS4_:
        /* <DEDUP_REMOVED lines=11> */
        .type           $_ZN7cutlass13device_kernelIN5flash19enable_sm80_to_sm89INS1_16FlashAttnBwdSm80INS1_25CollectiveMainloopBwdSm80ILi2ELi2EN4cute5tupleIJNS5_1CILi128EEES8_NS7_ILi64EEEEEENS_10bfloat16_tEfNS_4arch4Sm80ELb0ELb0ELb1ELb1ELb1ELb0ELb0ELb0ELi2ELi4ELi4ELi4ELb0EEENS1_24CollectiveEpilogueBwdGQAISA_fSD_Li256ELb1ELb1EEENS1_19SingleTileSchedulerILb1ELb0ELb0ELi128EEEEEEEEEvNT_6ParamsE$_ZN4cute3eso3ESOILb0ELb1EJNS_5tupleIJiNS2_IJiNS_1CILi0EEEEEEEEENS2_IJNS_10UnderscoreENS2_IJS7_S7_EEEEEEEEC2ERKS6_RKS9_,@function
        .size           $_ZN7cutlass13device_kernelIN5flash19enable_sm80_to_sm89INS1_16FlashAttnBwdSm80INS1_25CollectiveMainloopBwdSm80ILi2ELi2EN4cute5tupleIJNS5_1CILi128EEES8_NS7_ILi64EEEEEENS_10bfloat16_tEfNS_4arch4Sm80ELb0ELb0ELb1ELb1ELb1ELb0ELb0ELb0ELi2ELi4ELi4ELi4ELb0EEENS1_24CollectiveEpilogueBwdGQAISA_fSD_Li256ELb1ELb1EEENS1_19SingleTileSchedulerILb1ELb0ELb0ELi128EEEEEEEEEvNT_6ParamsE$_ZN4cute3eso3ESOILb0ELb1EJNS_5tupleIJiNS2_IJiNS_1CILi0EEEEEEEEENS2_IJNS_10UnderscoreENS2_IJS7_S7_EEEEEEEEC2ERKS6_RKS9_,($_ZN7cutlass13device_kernelIN5flash19enable_sm80_to_sm89INS1_16FlashAttnBwdSm80INS1_25CollectiveMainloopBwdSm80ILi2ELi2EN4cute5tupleIJNS5_1CILi128EEES8_NS7_ILi64EEEEEENS_10bfloat16_tEfNS_4arch4Sm80ELb0ELb0ELb1ELb1ELb1ELb0ELb0ELb0ELi2ELi4ELi4ELi4ELb0EEENS1_24CollectiveEpilogueBwdGQAISA_fSD_Li256ELb1ELb1EEENS1_19SingleTileSchedulerILb1ELb0ELb0ELi128EEEEEEEEEvNT_6ParamsE$_ZN4cute3eso3ESOILb0ELb1EJNS_5tupleIJiNS2_IJiiEEEEEENS2_IJNS_10UnderscoreENS2_IJS5_S5_EEEEEEEEC2ERKS4_RKS7_ - $_ZN7cutlass13device_kernelIN5flash19enable_sm80_to_sm89INS1_16FlashAttnBwdSm80INS1_25CollectiveMainloopBwdSm80ILi2ELi2EN4cute5tupleIJNS5_1CILi128EEES8_NS7_ILi64EEEEEENS_10bfloat16_tEfNS_4arch4Sm80ELb0ELb0ELb1ELb1ELb1ELb0ELb0ELb0ELi2ELi4ELi4ELi4ELb0EEENS1_24CollectiveEpilogueBwdGQAISA_fSD_Li256ELb1ELb1EEENS1_19SingleTileSchedulerILb1ELb0ELb0ELi128EEEEEEEEEvNT_6ParamsE$_ZN4cute3eso3ESOILb0ELb1EJNS_5tupleIJiNS2_IJiNS_1CILi0EEEEEEEEENS2_IJNS_10UnderscoreENS2_IJS7_S7_EEEEEEEEC2ERKS6_RKS9_)
$_ZN7cutlass13device_kernelIN5flash19enable_sm80_to_sm89INS1_16FlashAttnBwdSm80INS1_25CollectiveMainloopBwdSm80ILi2ELi2EN4cute5tupleIJNS5_1CILi128EEES8_NS7_ILi64EEEEEENS_10bfloat16_tEfNS_4arch4Sm80ELb0ELb0ELb1ELb1ELb1ELb0ELb0ELb0ELi2ELi4ELi4ELi4ELb0EEENS1_24CollectiveEpilogueBwdGQAISA_fSD_Li256ELb1ELb1EEENS1_19SingleTileSchedulerILb1ELb0ELb0ELi128EEEEEEEEEvNT_6ParamsE$_ZN4cute3eso3ESOILb0ELb1EJNS_5tupleIJiNS2_IJiNS_1CILi0EEEEEEEEENS2_IJNS_10UnderscoreENS2_IJS7_S7_EEEEEEEEC2ERKS6_RKS9_:
[----:B------:R-:W-:Y:S01]  /*7160*/  IADD3 R4, R4, -c[0x0][0x20], RZ ;  /* 0x8000080004047a10 */ /* 0x000fe20007ffe0ff */
[----:B------:R-:W-:Y:S01]  /*7170*/  IMAD.MOV.U32 R8, RZ, RZ, R6 ;  /* 0x000000ffff087224 */ /* 0x000fe200078e0006 */
[----:B------:R-:W-:-:S03]  /*7180*/  MOV R9, 0x0 ;  /* 0x0000000000097802 */ /* 0x000fc60000000f00 */
[----:B------:R1:W-:Y:S04]  /*7190*/  STL [R4], R2 ;  /* 0x0000000204007387 */ /* 0x0003e80000100800 */
[----:B------:R1:W-:Y:S01]  /*71a0*/  STL [R4+0x4], R3 ;  /* 0x0000040304007387 */ /* 0x0003e20000100800 */
[----:B------:R-:W-:Y:S05]  /*71b0*/  RET.REL.NODEC R8 `(_ZN7cutlass13device_kernelIN5flash19enable_sm80_to_sm89INS1_16FlashAttnBwdSm80INS1_25CollectiveMainloopBwdSm80ILi2ELi2EN4cute5tupleIJNS5_1CILi128EEES8_NS7_ILi64EEEEEENS_10bfloat16_tEfNS_4arch4Sm80ELb0ELb0ELb1ELb1ELb1ELb0ELb0ELb0ELi2ELi4ELi4ELi4ELb0EEENS1_24CollectiveEpilogueBwdGQAISA_fSD_Li256ELb1ELb1EEENS1_19SingleTileSchedulerILb1ELb0ELb0ELi128EEEEEEEEEvNT_6ParamsE) ;  /* 0xffff8e4008007950 */ /* 0x000fea0003c3ffff */
        .type           $_ZN7cutlass13device_kernelIN5flash19enable_sm80_to_sm89INS1_16FlashAttnBwdSm80INS1_25CollectiveMainloopBwdSm80ILi2ELi2EN4cute5tupleIJNS5_1CILi128EEES8_NS7_ILi64EEEEEENS_10bfloat16_tEfNS_4arch4Sm80ELb0ELb0ELb1ELb1ELb1ELb0ELb0ELb0ELi2ELi4ELi4ELi4ELb0EEENS1_24CollectiveEpilogueBwdGQAISA_fSD_Li256ELb1ELb1EEENS1_19SingleTileSchedulerILb1ELb0ELb0ELi128EEEEEEEEEvNT_6ParamsE$_ZN4cute3eso3ESOILb0ELb1EJNS_5tupleIJiNS2_IJiiEEEEEENS2_IJNS_10UnderscoreENS2_IJS5_S5_EEEEEEEEC2ERKS4_RKS7_,@function
        .size           $_ZN7cutlass13device_kernelIN5flash19enable_sm80_to_sm89INS1_16FlashAttnBwdSm80INS1_25CollectiveMainloopBwdSm80ILi2ELi2EN4cute5tupleIJNS5_1CILi128EEES8_NS7_ILi64EEEEEENS_10bfloat16_tEfNS_4arch4Sm80ELb0ELb0ELb1ELb1ELb1ELb0ELb0ELb0ELi2ELi4ELi4ELi4ELb0EEENS1_24CollectiveEpilogueBwdGQAISA_fSD_Li256ELb1ELb1EEENS1_19SingleTileSchedulerILb1ELb0ELb0ELi128EEEEEEEEEvNT_6ParamsE$_ZN4cute3eso3ESOILb0ELb1EJNS_5tupleIJiNS2_IJiiEEEEEENS2_IJNS_10UnderscoreENS2_IJS5_S5_EEEEEEEEC2ERKS4_RKS7_,($_ZN7cutlass13device_kernelIN5flash19enable_sm80_to_sm89INS1_16FlashAttnBwdSm80INS1_25CollectiveMainloopBwdSm80ILi2ELi2EN4cute5tupleIJNS5_1CILi128EEES8_NS7_ILi64EEEEEENS_10bfloat16_tEfNS_4arch4Sm80ELb0ELb0ELb1ELb1ELb1ELb0ELb0ELb0ELi2ELi4ELi4ELi4ELb0EEENS1_24CollectiveEpilogueBwdGQAISA_fSD_Li256ELb1ELb1EEENS1_19SingleTileSchedulerILb1ELb0ELb0ELi128EEEEEEEEEvNT_6ParamsE$_ZN4cute3eso3ESOILb0ELb1EJNS_5tupleIJiiEEEEEC2ERKS3_ - $_ZN7cutlass13device_kernelIN5flash19enable_sm80_to_sm89INS1_16FlashAttnBwdSm80INS1_25CollectiveMainloopBwdSm80ILi2ELi2EN4cute5tupleIJNS5_1CILi128EEES8_NS7_ILi64EEEEEENS_10bfloat16_tEfNS_4arch4Sm80ELb0ELb0ELb1ELb1ELb1ELb0ELb0ELb0ELi2ELi4ELi4ELi4ELb0EEENS1_24CollectiveEpilogueBwdGQAISA_fSD_Li256ELb1ELb1EEENS1_19SingleTileSchedulerILb1ELb0ELb0ELi128EEEEEEEEEvNT_6ParamsE$_ZN4cute3eso3ESOILb0ELb1EJNS_5tupleIJiNS2_IJiiEEEEEENS2_IJNS_10UnderscoreENS2_IJS5_S5_EEEEEEEEC2ERKS4_RKS7_)
$_ZN7cutlass13device_kernelIN5flash19enable_sm80_to_sm89INS1_16FlashAttnBwdSm80INS1_25CollectiveMainloopBwdSm80ILi2ELi2EN4cute5tupleIJNS5_1CILi128EEES8_NS7_ILi64EEEEEENS_10bfloat16_tEfNS_4arch4Sm80ELb0ELb0ELb1ELb1ELb1ELb0ELb0ELb0ELi2ELi4ELi4ELi4ELb0EEENS1_24CollectiveEpilogueBwdGQAISA_fSD_Li256ELb1ELb1EEENS1_19SingleTileSchedulerILb1ELb0ELb0ELi128EEEEEEEEEvNT_6ParamsE$_ZN4cute3eso3ESOILb0ELb1EJNS_5tupleIJiNS2_IJiiEEEEEENS2_IJNS_10UnderscoreENS2_IJS5_S5_EEEEEEEEC2ERKS4_RKS7_:
[----:B------:R-:W-:Y:S01]  /*71c0*/  IADD3 R4, R15, -c[0x0][0x20], RZ ;  /* 0x800008000f047a10 */ /* 0x000fe20007ffe0ff */
[----:B------:R-:W-:Y:S01]  /*71d0*/  IMAD.MOV.U32 R8, RZ, RZ, R6 ;  /* 0x000000ffff087224 */ /* 0x000fe200078e0006 */
[----:B------:R-:W-:-:S03]  /*71e0*/  MOV R9, 0x0 ;  /* 0x0000000000097802 */ /* 0x000fc60000000f00 */
[----:B------:R1:W-:Y:S04]  /*71f0*/  STL [R4], R2 ;  /* 0x0000000204007387 */ /* 0x0003e80000100800 */
[----:B------:R1:W-:Y:S04]  /*7200*/  STL [R4+0x4], R3 ;  /* 0x0000040304007387 */ /* 0x0003e80000100800 */
[----:B------:R1:W-:Y:S01]  /*7210*/  STL [R4+0x8], R5 ;  /* 0x0000080504007387 */ /* 0x0003e20000100800 */
[----:B------:R-:W-:Y:S05]  /*7220*/  RET.REL.NODEC R8 `(_ZN7cutlass13device_kernelIN5flash19enable_sm80_to_sm89INS1_16FlashAttnBwdSm80INS1_25CollectiveMainloopBwdSm80ILi2ELi2EN4cute5tupleIJNS5_1CILi128EEES8_NS7_ILi64EEEEEENS_10bfloat16_tEfNS_4arch4Sm80ELb0ELb0ELb1ELb1ELb1ELb0ELb0ELb0ELi2ELi4ELi4ELi4ELb0EEENS1_24CollectiveEpilogueBwdGQAISA_fSD_Li256ELb1ELb1EEENS1_19SingleTileSchedulerILb1ELb0ELb0ELi128EEEEEEEEEvNT_6ParamsE) ;  /* 0xffff8dd008007950 */ /* 0x000fea0003c3ffff */
        .type           $_ZN7cutlass13device_kernelIN5flash19enable_sm80_to_sm89INS1_16FlashAttnBwdSm80INS1_25CollectiveMainloopBwdSm80ILi2ELi2EN4cute5tupleIJNS5_1CILi128EEES8_NS7_ILi64EEEEEENS_10bfloat16_tEfNS_4arch4Sm80ELb0ELb0ELb1ELb1ELb1ELb0ELb0ELb0ELi2ELi4ELi4ELi4ELb0EEENS1_24CollectiveEpilogueBwdGQAISA_fSD_Li256ELb1ELb1EEENS1_19SingleTileSchedulerILb1ELb0ELb0ELi128EEEEEEEEEvNT_6ParamsE$_ZN4cute3eso3ESOILb0ELb1EJNS_5tupleIJiiEEEEEC2ERKS3_,@function
        .size           $_ZN7cutlass13device_kernelIN5flash19enable_sm80_to_sm89INS1_16FlashAttnBwdSm80INS1_25CollectiveMainloopBwdSm80ILi2ELi2EN4cute5tupleIJNS5_1CILi128EEES8_NS7_ILi64EEEEEENS_10bfloat16_tEfNS_4arch4Sm80ELb0ELb0ELb1ELb1ELb1ELb0ELb0ELb0ELi2ELi4ELi4ELi4ELb0EEENS1_24CollectiveEpilogueBwdGQAISA_fSD_Li256ELb1ELb1EEENS1_19SingleTileSchedulerILb1ELb0ELb0ELi128EEEEEEEEEvNT_6ParamsE$_ZN4cute3eso3ESOILb0ELb1EJNS_5tupleIJiiEEEEEC2ERKS3_,($_ZN7cutlass13device_kernelIN5flash19enable_sm80_to_sm89INS1_16FlashAttnBwdSm80INS1_25CollectiveMainloopBwdSm80ILi2ELi2EN4cute5tupleIJNS5_1CILi128EEES8_NS7_ILi64EEEEEENS_10bfloat16_tEfNS_4arch4Sm80ELb0ELb0ELb1ELb1ELb1ELb0ELb0ELb0ELi2ELi4ELi4ELi4ELb0EEENS1_24CollectiveEpilogueBwdGQAISA_fSD_Li256ELb1ELb1EEENS1_19SingleTileSchedulerILb1ELb0ELb0ELi128EEEEEEEEEvNT_6ParamsE$_ZN4cute3eso3ESOILb0ELb1EJNS_5tupleIJiiEEENS_1CILi1024EEEEEC2ERKS3_RKS5_ - $_ZN7cutlass13device_kernelIN5flash19enable_sm80_to_sm89INS1_16FlashAttnBwdSm80INS1_25CollectiveMainloopBwdSm80ILi2ELi2EN4cute5tupleIJNS5_1CILi128EEES8_NS7_ILi64EEEEEENS_10bfloat16_tEfNS_4arch4Sm80ELb0ELb0ELb1ELb1ELb1ELb0ELb0ELb0ELi2ELi4ELi4ELi4ELb0EEENS1_24CollectiveEpilogueBwdGQAISA_fSD_Li256ELb1ELb1EEENS1_19SingleTileSchedulerILb1ELb0ELb0ELi128EEEEEEEEEvNT_6ParamsE$_ZN4cute3eso3ESOILb0ELb1EJNS_5tupleIJiiEEEEEC2ERKS3_)
$_ZN7cutlass13device_kernelIN5flash19enable_sm80_to_sm89INS1_16FlashAttnBwdSm80INS1_25CollectiveMainloopBwdSm80ILi2ELi2EN4cute5tupleIJNS5_1CILi128EEES8_NS7_ILi64EEEEEENS_10bfloat16_tEfNS_4arch4Sm80ELb0ELb0ELb1ELb1ELb1ELb0ELb0ELb0ELi2ELi4ELi4ELi4ELb0EEENS1_24CollectiveEpilogueBwdGQAISA_fSD_Li256ELb1ELb1EEENS1_19SingleTileSchedulerILb1ELb0ELb0ELi128EEEEEEEEEvNT_6ParamsE$_ZN4cute3eso3ESOILb0ELb1EJNS_5tupleIJiiEEEEEC2ERKS3_:
[----:B------:R-:W-:Y:S01]  /*7230*/  IADD3 R2, R2, -c[0x0][0x20], RZ ;  /* 0x8000080002027a10 */ /* 0x000fe20007ffe0ff */
[----:B------:R-:W-:Y:S01]  /*7240*/  IMAD.MOV.U32 R8, RZ, RZ, R6 ;  /* 0x000000ffff087224 */ /* 0x000fe200078e0006 */
[----:B------:R-:W-:-:S03]  /*7250*/  MOV R9, 0x0 ;  /* 0x0000000000097802 */ /* 0x000fc60000000f00 */
[----:B------:R1:W-:Y:S04]  /*7260*/  STL [R2], R5 ;  /* 0x0000000502007387 */ /* 0x0003e80000100800 */
[----:B------:R1:W-:Y:S01]  /*7270*/  STL [R2+0x4], R3 ;  /* 0x0000040302007387 */ /* 0x0003e20000100800 */
[----:B------:R-:W-:Y:S05]  /*7280*/  RET.REL.NODEC R8 `(_ZN7cutlass13device_kernelIN5flash19enable_sm80_to_sm89INS1_16FlashAttnBwdSm80INS1_25CollectiveMainloopBwdSm80ILi2ELi2EN4cute5tupleIJNS5_1CILi128EEES8_NS7_ILi64EEEEEENS_10bfloat16_tEfNS_4arch4Sm80ELb0ELb0ELb1ELb1ELb1ELb0ELb0ELb0ELi2ELi4ELi4ELi4ELb0EEENS1_24CollectiveEpilogueBwdGQAISA_fSD_Li256ELb1ELb1EEENS1_19SingleTileSchedulerILb1ELb0ELb0ELi128EEEEEEEEEvNT_6ParamsE) ;  /* 0xffff8d7008007950 */ /* 0x000fea0003c3ffff */
        .type           $_ZN7cutlass13device_kernelIN5flash19enable_sm80_to_sm89INS1_16FlashAttnBwdSm80INS1_25CollectiveMainloopBwdSm80ILi2ELi2EN4cute5tupleIJNS5_1CILi128EEES8_NS7_ILi64EEEEEENS_10bfloat16_tEfNS_4arch4Sm80ELb0ELb0ELb1ELb1ELb1ELb0ELb0ELb0ELi2ELi4ELi4ELi4ELb0EEENS1_24CollectiveEpilogueBwdGQAISA_fSD_Li256ELb1ELb1EEENS1_19SingleTileSchedulerILb1ELb0ELb0ELi128EEEEEEEEEvNT_6ParamsE$_ZN4cute3eso3ESOILb0ELb1EJNS_5tupleIJiiEEENS_1CILi1024EEEEEC2ERKS3_RKS5_,@function
        .size           $_ZN7cutlass13device_kernelIN5flash19enable_sm80_to_sm89INS1_16FlashAttnBwdSm80INS1_25CollectiveMainloopBwdSm80ILi2ELi2EN4cute5tupleIJNS5_1CILi128EEES8_NS7_ILi64EEEEEENS_10bfloat16_tEfNS_4arch4Sm80ELb0ELb0ELb1ELb1ELb1ELb0ELb0ELb0ELi2ELi4ELi4ELi4ELb0EEENS1_24CollectiveEpilogueBwdGQAISA_fSD_Li256ELb1ELb1EEENS1_19SingleTileSchedulerILb1ELb0ELb0ELi128EEEEEEEEEvNT_6ParamsE$_ZN4cute3eso3ESOILb0ELb1EJNS_5tupleIJiiEEENS_1CILi1024EEEEEC2ERKS3_RKS5_,($_ZN7cutlass13device_kernelIN5flash19enable_sm80_to_sm89INS1_16FlashAttnBwdSm80INS1_25CollectiveMainloopBwdSm80ILi2ELi2EN4cute5tupleIJNS5_1CILi128EEES8_NS7_ILi64EEEEEENS_10bfloat16_tEfNS_4arch4Sm80ELb0ELb0ELb1ELb1ELb1ELb0ELb0ELb0ELi2ELi4ELi4ELi4ELb0EEENS1_24CollectiveEpilogueBwdGQAISA_fSD_Li256ELb1ELb1EEENS1_19SingleTileSchedulerILb1ELb0ELb0ELi128EEEEEEEEEvNT_6ParamsE$_ZN4cute3eso3ESOILb0ELb1EJNS_5tupleIJiiEEENS_1CILi8192EEEEEC2ERKS3_RKS5_ - $_ZN7cutlass13device_kernelIN5flash19enable_sm80_to_sm89INS1_16FlashAttnBwdSm80INS1_25CollectiveMainloopBwdSm80ILi2ELi2EN4cute5tupleIJNS5_1CILi128EEES8_NS7_ILi64EEEEEENS_10bfloat16_tEfNS_4arch4Sm80ELb0ELb0ELb1ELb1ELb1ELb0ELb0ELb0ELi2ELi4ELi4ELi4ELb0EEENS1_24CollectiveEpilogueBwdGQAISA_fSD_Li256ELb1ELb1EEENS1_19SingleTileSchedulerILb1ELb0ELb0ELi128EEEEEEEEEvNT_6ParamsE$_ZN4cute3eso3ESOILb0ELb1EJNS_5tupleIJiiEEENS_1CILi1024EEEEEC2ERKS3_RKS5_)
$_ZN7cutlass13device_kernelIN5flash19enable_sm80_to_sm89INS1_16FlashAttnBwdSm80INS1_25CollectiveMainloopBwdSm80ILi2ELi2EN4cute5tupleIJNS5_1CILi128EEES8_NS7_ILi64EEEEEENS_10bfloat16_tEfNS_4arch4Sm80ELb0ELb0ELb1ELb1ELb1ELb0ELb0ELb0ELi2ELi4ELi4ELi4ELb0EEENS1_24CollectiveEpilogueBwdGQAISA_fSD_Li256ELb1ELb1EEENS1_19SingleTileSchedulerILb1ELb0ELb0ELi128EEEEEEEEEvNT_6ParamsE$_ZN4cute3eso3ESOILb0ELb1EJNS_5tupleIJiiEEENS_1CILi1024EEEEEC2ERKS3_RKS5_:
[----:B------:R-:W-:Y:S01]  /*7290*/  IADD3 R2, R2, -c[0x0][0x20], RZ ;  /* 0x8000080002027a10 */ /* 0x000fe20007ffe0ff */
[----:B------:R-:W-:Y:S01]  /*72a0*/  IMAD.MOV.U32 R8, RZ, RZ, R6 ;  /* 0x000000ffff087224 */ /* 0x000fe200078e0006 */
[----:B------:R-:W-:-:S03]  /*72b0*/  MOV R9, 0x0 ;  /* 0x0000000000097802 */ /* 0x000fc60000000f00 */
[----:B------:R1:W-:Y:S04]  /*72c0*/  STL [R2], R5 ;  /* 0x0000000502007387 */ /* 0x0003e80000100800 */
[----:B------:R1:W-:Y:S01]  /*72d0*/  STL [R2+0x4], R3 ;  /* 0x0000040302007387 */ /* 0x0003e20000100800 */
[----:B------:R-:W-:Y:S05]  /*72e0*/  RET.REL.NODEC R8 `(_ZN7cutlass13device_kernelIN5flash19enable_sm80_to_sm89INS1_16FlashAttnBwdSm80INS1_25CollectiveMainloopBwdSm80ILi2ELi2EN4cute5tupleIJNS5_1CILi128EEES8_NS7_ILi64EEEEEENS_10bfloat16_tEfNS_4arch4Sm80ELb0ELb0ELb1ELb1ELb1ELb0ELb0ELb0ELi2ELi4ELi4ELi4ELb0EEENS1_24CollectiveEpilogueBwdGQAISA_fSD_Li256ELb1ELb1EEENS1_19SingleTileSchedulerILb1ELb0ELb0ELi128EEEEEEEEEvNT_6ParamsE) ;  /* 0xffff8d1008007950 */ /* 0x000fea0003c3ffff */
        .type           $_ZN7cutlass13device_kernelIN5flash19enable_sm80_to_sm89INS1_16FlashAttnBwdSm80INS1_25CollectiveMainloopBwdSm80ILi2ELi2EN4cute5tupleIJNS5_1CILi128EEES8_NS7_ILi64EEEEEENS_10bfloat16_tEfNS_4arch4Sm80ELb0ELb0ELb1ELb1ELb1ELb0ELb0ELb0ELi2ELi4ELi4ELi4ELb0EEENS1_24CollectiveEpilogueBwdGQAISA_fSD_Li256ELb1ELb1EEENS1_19SingleTileSchedulerILb1ELb0ELb0ELi128EEEEEEEEEvNT_6ParamsE$_ZN4cute3eso3ESOILb0ELb1EJNS_5tupleIJiiEEENS_1CILi8192EEEEEC2ERKS3_RKS5_,@function
        .size           $_ZN7cutlass13device_kernelIN5flash19enable_sm80_to_sm89INS1_16FlashAttnBwdSm80INS1_25CollectiveMainloopBwdSm80ILi2ELi2EN4cute5tupleIJNS5_1CILi128EEES8_NS7_ILi64EEEEEENS_10bfloat16_tEfNS_4arch4Sm80ELb0ELb0ELb1ELb1ELb1ELb0ELb0ELb0ELi2ELi4ELi4ELi4ELb0EEENS1_24CollectiveEpilogueBwdGQAISA_fSD_Li256ELb1ELb1EEENS1_19SingleTileSchedulerILb1ELb0ELb0ELi128EEEEEEEEEvNT_6ParamsE$_ZN4cute3eso3ESOILb0ELb1EJNS_5tupleIJiiEEENS_1CILi8192EEEEEC2ERKS3_RKS5_,($_ZN7cutlass13device_kernelIN5flash19enable_sm80_to_sm89INS1_16FlashAttnBwdSm80INS1_25CollectiveMainloopBwdSm80ILi2ELi2EN4cute5tupleIJNS5_1CILi128EEES8_NS7_ILi64EEEEEENS_10bfloat16_tEfNS_4arch4Sm80ELb0ELb0ELb1ELb1ELb1ELb0ELb0ELb0ELi2ELi4ELi4ELi4ELb0EEENS1_24CollectiveEpilogueBwdGQAISA_fSD_Li256ELb1ELb1EEENS1_19SingleTileSchedulerILb1ELb0ELb0ELi128EEEEEEEEEvNT_6ParamsE$_ZN4cute3eso3ESOILb0ELb1EJNS_6LayoutINS_5tupleIJNS3_IJNS_1CILi8EEENS4_ILi1EEEEEENS4_ILi2EEEEEENS3_IJNS3_IJS6_NS4_ILi0EEEEEEiEEEEESA_EEC2ERKSD_RKSA_ - $_ZN7cutlass13device_kernelIN5flash19enable_sm80_to_sm89INS1_16FlashAttnBwdSm80INS1_25CollectiveMainloopBwdSm80ILi2ELi2EN4cute5tupleIJNS5_1CILi128EEES8_NS7_ILi64EEEEEENS_10bfloat16_tEfNS_4arch4Sm80ELb0ELb0ELb1ELb1ELb1ELb0ELb0ELb0ELi2ELi4ELi4ELi4ELb0EEENS1_24CollectiveEpilogueBwdGQAISA_fSD_Li256ELb1ELb1EEENS1_19SingleTileSchedulerILb1ELb0ELb0ELi128EEEEEEEEEvNT_6ParamsE$_ZN4cute3eso3ESOILb0ELb1EJNS_5tupleIJiiEEENS_1CILi8192EEEEEC2ERKS3_RKS5_)
$_ZN7cutlass13device_kernelIN5flash19enable_sm80_to_sm89INS1_16FlashAttnBwdSm80INS1_25CollectiveMainloopBwdSm80ILi2ELi2EN4cute5tupleIJNS5_1CILi128EEES8_NS7_ILi64EEEEEENS_10bfloat16_tEfNS_4arch4Sm80ELb0ELb0ELb1ELb1ELb1ELb0ELb0ELb0ELi2ELi4ELi4ELi4ELb0EEENS1_24CollectiveEpilogueBwdGQAISA_fSD_Li256ELb1ELb1EEENS1_19SingleTileSchedulerILb1ELb0ELb0ELi128EEEEEEEEEvNT_6ParamsE$_ZN4cute3eso3ESOILb0ELb1EJNS_5tupleIJiiEEENS_1CILi8192EEEEEC2ERKS3_RKS5_:
[----:B------:R-:W-:Y:S01]  /*72f0*/  IADD3 R4, R65, -c[0x0][0x20], RZ ;  /* 0x8000080041047a10 */ /* 0x000fe20007ffe0ff */
[----:B------:R-:W-:Y:S01]  /*7300*/  IMAD.MOV.U32 R8, RZ, RZ, R6 ;  /* 0x000000ffff087224 */ /* 0x000fe200078e0006 */
[----:B------:R-:W-:-:S03]  /*7310*/  MOV R9, 0x0 ;  /* 0x0000000000097802 */ /* 0x000fc60000000f00 */
[----:B------:R1:W-:Y:S04]  /*7320*/  STL [R4], R2 ;  /* 0x0000000204007387 */ /* 0x0003e80000100800 */
[----:B------:R1:W-:Y:S01]  /*7330*/  STL [R4+0x4], R3 ;  /* 0x0000040304007387 */ /* 0x0003e20000100800 */
[----:B------:R-:W-:Y:S05]  /*7340*/  RET.REL.NODEC R8 `(_ZN7cutlass13device_kernelIN5flash19enable_sm80_to_sm89INS1_16FlashAttnBwdSm80INS1_25CollectiveMainloopBwdSm80ILi2ELi2EN4cute5tupleIJNS5_1CILi128EEES8_NS7_ILi64EEEEEENS_10bfloat16_tEfNS_4arch4Sm80ELb0ELb0ELb1ELb1ELb1ELb0ELb0ELb0ELi2ELi4ELi4ELi4ELb0EEENS1_24CollectiveEpilogueBwdGQAISA_fSD_Li256ELb1ELb1EEENS1_19SingleTileSchedulerILb1ELb0ELb0ELi128EEEEEEEEEvNT_6ParamsE) ;  /* 0xffff8cb008007950 */ /* 0x000fea0003c3ffff */
        .type           $_ZN7cutlass13device_kernelIN5flash19enable_sm80_to_sm89INS1_16FlashAttnBwdSm80INS1_25CollectiveMainloopBwdSm80ILi2ELi2EN4cute5tupleIJNS5_1CILi128EEES8_NS7_ILi64EEEEEENS_10bfloat16_tEfNS_4arch4Sm80ELb0ELb0ELb1ELb1ELb1ELb0ELb0ELb0ELi2ELi4ELi4ELi4ELb0EEENS1_24CollectiveEpilogueBwdGQAISA_fSD_Li256ELb1ELb1EEENS1_19SingleTileSchedulerILb1ELb0ELb0ELi128EEEEEEEEEvNT_6ParamsE$_ZN4cute3eso3ESOILb0ELb1EJNS_6LayoutINS_5tupleIJNS3_IJNS_1CILi8EEENS4_ILi1EEEEEENS4_ILi2EEEEEENS3_IJNS3_IJS6_NS4_ILi0EEEEEEiEEEEESA_EEC2ERKSD_RKSA_,@function
        .size           $_ZN7cutlass13device_kernelIN5flash19enable_sm80_to_sm89INS1_16FlashAttnBwdSm80INS1_25CollectiveMainloopBwdSm80ILi2ELi2EN4cute5tupleIJNS5_1CILi128EEES8_NS7_ILi64EEEEEENS_10bfloat16_tEfNS_4arch4Sm80ELb0ELb0ELb1ELb1ELb1ELb0ELb0ELb0ELi2ELi4ELi4ELi4ELb0EEENS1_24CollectiveEpilogueBwdGQAISA_fSD_Li256ELb1ELb1EEENS1_19SingleTileSchedulerILb1ELb0ELb0ELi128EEEEEEEEEvNT_6ParamsE$_ZN4cute3eso3ESOILb0ELb1EJNS_6LayoutINS_5tupleIJNS3_IJNS_1CILi8EEENS4_ILi1EEEEEENS4_ILi2EEEEEENS3_IJNS3_IJS6_NS4_ILi0EEEEEEiEEEEESA_EEC2ERKSD_RKSA_,($_ZN7cutlass13device_kernelIN5flash19enable_sm80_to_sm89INS1_16FlashAttnBwdSm80INS1_25CollectiveMainloopBwdSm80ILi2ELi2EN4cute5tupleIJNS5_1CILi128EEES8_NS7_ILi64EEEEEENS_10bfloat16_tEfNS_4arch4Sm80ELb0ELb0ELb1ELb1ELb1ELb0ELb0ELb0ELi2ELi4ELi4ELi4ELb0EEENS1_24CollectiveEpilogueBwdGQAISA_fSD_Li256ELb1ELb1EEENS1_19SingleTileSchedulerILb1ELb0ELb0ELi128EEEEEEEEEvNT_6ParamsE$_ZN4cute3eso3ESOILb0ELb1EJiEEC2ERKi - $_ZN7cutlass13device_kernelIN5flash19enable_sm80_to_sm89INS1_16FlashAttnBwdSm80INS1_25CollectiveMainloopBwdSm80ILi2ELi2EN4cute5tupleIJNS5_1CILi128EEES8_NS7_ILi64EEEEEENS_10bfloat16_tEfNS_4arch4Sm80ELb0ELb0ELb1ELb1ELb1ELb0ELb0ELb0ELi2ELi4ELi4ELi4ELb0EEENS1_24CollectiveEpilogueBwdGQAISA_fSD_Li256ELb1ELb1EEENS1_19SingleTileSchedulerILb1ELb0ELb0ELi128EEEEEEEEEvNT_6ParamsE$_ZN4cute3eso3ESOILb0ELb1EJNS_6LayoutINS_5tupleIJNS3_IJNS_1CILi8EEENS4_ILi1EEEEEENS4_ILi2EEEEEENS3_IJNS3_IJS6_NS4_ILi0EEEEEEiEEEEESA_EEC2ERKSD_RKSA_)
$_ZN7cutlass13device_kernelIN5flash19enable_sm80_to_sm89INS1_16FlashAttnBwdSm80INS1_25CollectiveMainloopBwdSm80ILi2ELi2EN4cute5tupleIJNS5_1CILi128EEES8_NS7_ILi64EEEEEENS_10bfloat16_tEfNS_4arch4Sm80ELb0ELb0ELb1ELb1ELb1ELb0ELb0ELb0ELi2ELi4ELi4ELi4ELb0EEENS1_24CollectiveEpilogueBwdGQAISA_fSD_Li256ELb1ELb1EEENS1_19SingleTileSchedulerILb1ELb0ELb0ELi128EEEEEEEEEvNT_6ParamsE$_ZN4cute3eso3ESOILb0ELb1EJNS_6LayoutINS_5tupleIJNS3_IJNS_1CILi8EEENS4_ILi1EEEEEENS4_ILi2EEEEEENS3_IJNS3_IJS6_NS4_ILi0EEEEEEiEEEEESA_EEC2ERKSD_RKSA_:
[----:B------:R-:W-:Y:S02]  /*7350*/  IADD3 R2, R66, -c[0x0][0x20], RZ ;  /* 0x8000080042027a10 */ /* 0x000fe40007ffe0ff */
[----:B------:R-:W-:-:S03]  /*7360*/  MOV R7, 0x0 ;  /* 0x0000000000077802 */ /* 0x000fc60000000f00 */
[----:B------:R1:W-:Y:S01]  /*7370*/  STL [R2], R3 ;  /* 0x0000000302007387 */ /* 0x0003e20000100800 */
[----:B------:R-:W-:Y:S05]  /*7380*/  RET.REL.NODEC R6 `(_ZN7cutlass13device_kernelIN5flash19enable_sm80_to_sm89INS1_16FlashAttnBwdSm80INS1_25CollectiveMainloopBwdSm80ILi2ELi2EN4cute5tupleIJNS5_1CILi128EEES8_NS7_ILi64EEEEEENS_10bfloat16_tEfNS_4arch4Sm80ELb0ELb0ELb1ELb1ELb1ELb0ELb0ELb0ELi2ELi4ELi4ELi4ELb0EEENS1_24CollectiveEpilogueBwdGQAISA_fSD_Li256ELb1ELb1EEENS1_19SingleTileSchedulerILb1ELb0ELb0ELi128EEEEEEEEEvNT_6ParamsE) ;  /* 0xffff8c7006007950 */ /* 0x000fea0003c3ffff */
        .type           $_ZN7cutlass13device_kernelIN5flash19enable_sm80_to_sm89INS1_16FlashAttnBwdSm80INS1_25CollectiveMainloopBwdSm80ILi2ELi2EN4cute5tupleIJNS5_1CILi128EEES8_NS7_ILi64EEEEEENS_10bfloat16_tEfNS_4arch4Sm80ELb0ELb0ELb1ELb1ELb1ELb0ELb0ELb0ELi2ELi4ELi4ELi4ELb0EEENS1_24CollectiveEpilogueBwdGQAISA_fSD_Li256ELb1ELb1EEENS1_19SingleTileSchedulerILb1ELb0ELb0ELi128EEEEEEEEEvNT_6ParamsE$_ZN4cute3eso3ESOILb0ELb1EJiEEC2ERKi,@function
        .size           $_ZN7cutlass13device_kernelIN5flash19enable_sm80_to_sm89INS1_16FlashAttnBwdSm80INS1_25CollectiveMainloopBwdSm80ILi2ELi2EN4cute5tupleIJNS5_1CILi128EEES8_NS7_ILi64EEEEEENS_10bfloat16_tEfNS_4arch4Sm80ELb0ELb0ELb1ELb1ELb1ELb0ELb0ELb0ELi2ELi4ELi4ELi4ELb0EEENS1_24CollectiveEpilogueBwdGQAISA_fSD_Li256ELb1ELb1EEENS1_19SingleTileSchedulerILb1ELb0ELb0ELi128EEEEEEEEEvNT_6ParamsE$_ZN4cute3eso3ESOILb0ELb1EJiEEC2ERKi,($_ZN7cutlass13device_kernelIN5flash19enable_sm80_to_sm89INS1_16FlashAttnBwdSm80INS1_25CollectiveMainloopBwdSm80ILi2ELi2EN4cute5tupleIJNS5_1CILi128EEES8_NS7_ILi64EEEEEENS_10bfloat16_tEfNS_4arch4Sm80ELb0ELb0ELb1ELb1ELb1ELb0ELb0ELb0ELi2ELi4ELi4ELi4ELb0EEENS1_24CollectiveEpilogueBwdGQAISA_fSD_Li256ELb1ELb1EEENS1_19SingleTileSchedulerILb1ELb0ELb0ELi128EEEEEEEEEvNT_6ParamsE$_ZN4cute3eso3ESOILb0ELb1EJiNS_1CILi0EEEEEC2ERKiRKS3_ - $_ZN7cutlass13device_kernelIN5flash19enable_sm80_to_sm89INS1_16FlashAttnBwdSm80INS1_25CollectiveMainloopBwdSm80ILi2ELi2EN4cute5tupleIJNS5_1CILi128EEES8_NS7_ILi64EEEEEENS_10bfloat16_tEfNS_4arch4Sm80ELb0ELb0ELb1ELb1ELb1ELb0ELb0ELb0ELi2ELi4ELi4ELi4ELb0EEENS1_24CollectiveEpilogueBwdGQAISA_fSD_Li256ELb1ELb1EEENS1_19SingleTileSchedulerILb1ELb0ELb0ELi128EEEEEEEEEvNT_6ParamsE$_ZN4cute3eso3ESOILb0ELb1EJiEEC2ERKi)
$_ZN7cutlass13device_kernelIN5flash19enable_sm80_to_sm89INS1_16FlashAttnBwdSm80INS1_25CollectiveMainloopBwdSm80ILi2ELi2EN4cute5tupleIJNS5_1CILi128EEES8_NS7_ILi64EEEEEENS_10bfloat16_tEfNS_4arch4Sm80ELb0ELb0ELb1ELb1ELb1ELb0ELb0ELb0ELi2ELi4ELi4ELi4ELb0EEENS1_24CollectiveEpilogueBwdGQAISA_fSD_Li256ELb1ELb1EEENS1_19SingleTileSchedulerILb1ELb0ELb0ELi128EEEEEEEEEvNT_6ParamsE$_ZN4cute3eso3ESOILb0ELb1EJiEEC2ERKi:
[----:B------:R-:W-:Y:S02]  /*7390*/  IADD3 R2, R2, -c[0x0][0x20], RZ ;  /* 0x8000080002027a10 */ /* 0x000fe40007ffe0ff */
[----:B------:R-:W-:-:S03]  /*73a0*/  MOV R9, 0x0 ;  /* 0x0000000000097802 */ /* 0x000fc60000000f00 */
[----:B------:R1:W-:Y:S01]  /*73b0*/  STL [R2], R3 ;  /* 0x0000000302007387 */ /* 0x0003e20000100800 */
[----:B------:R-:W-:Y:S05]  /*73c0*/  RET.REL.NODEC R8 `(_ZN7cutlass13device_kernelIN5flash19enable_sm80_to_sm89INS1_16FlashAttnBwdSm80INS1_25CollectiveMainloopBwdSm80ILi2ELi2EN4cute5tupleIJNS5_1CILi128EEES8_NS7_ILi64EEEEEENS_10bfloat16_tEfNS_4arch4Sm80ELb0ELb0ELb1ELb1ELb1ELb0ELb0ELb0ELi2ELi4ELi4ELi4ELb0EEENS1_24CollectiveEpilogueBwdGQAISA_fSD_Li256ELb1ELb1EEENS1_19SingleTileSchedulerILb1ELb0ELb0ELi128EEEEEEEEEvNT_6ParamsE) ;  /* 0xffff8c3008007950 */ /* 0x000fea0003c3ffff */
        .type           $_ZN7cutlass13device_kernelIN5flash19enable_sm80_to_sm89INS1_16FlashAttnBwdSm80INS1_25CollectiveMainloopBwdSm80ILi2ELi2EN4cute5tupleIJNS5_1CILi128EEES8_NS7_ILi64EEEEEENS_10bfloat16_tEfNS_4arch4Sm80ELb0ELb0ELb1ELb1ELb1ELb0ELb0ELb0ELi2ELi4ELi4ELi4ELb0EEENS1_24CollectiveEpilogueBwdGQAISA_fSD_Li256ELb1ELb1EEENS1_19SingleTileSchedulerILb1ELb0ELb0ELi128EEEEEEEEEvNT_6ParamsE$_ZN4cute3eso3ESOILb0ELb1EJiNS_1CILi0EEEEEC2ERKiRKS3_,@function
        .size           $_ZN7cutlass13device_kernelIN5flash19enable_sm80_to_sm89INS1_16FlashAttnBwdSm80INS1_25CollectiveMainloopBwdSm80ILi2ELi2EN4cute5tupleIJNS5_1CILi128EEES8_NS7_ILi64EEEEEENS_10bfloat16_tEfNS_4arch4Sm80ELb0ELb0ELb1ELb1ELb1ELb0ELb0ELb0ELi2ELi4ELi4ELi4ELb0EEENS1_24CollectiveEpilogueBwdGQAISA_fSD_Li256ELb1ELb1EEENS1_19SingleTileSchedulerILb1ELb0ELb0ELi128EEEEEEEEEvNT_6ParamsE$_ZN4cute3eso3ESOILb0ELb1EJiNS_1CILi0EEEEEC2ERKiRKS3_,($_ZN7cutlass13device_kernelIN5flash19enable_sm80_to_sm89INS1_16FlashAttnBwdSm80INS1_25CollectiveMainloopBwdSm80ILi2ELi2EN4cute5tupleIJNS5_1CILi128EEES8_NS7_ILi64EEEEEENS_10bfloat16_tEfNS_4arch4Sm80ELb0ELb0ELb1ELb1ELb1ELb0ELb0ELb0ELi2ELi4ELi4ELi4ELb0EEENS1_24CollectiveEpilogueBwdGQAISA_fSD_Li256ELb1ELb1EEENS1_19SingleTileSchedulerILb1ELb0ELb0ELi128EEEEEEEEEvNT_6ParamsE$_ZN4cute3eso3ESOILb0ELb1EJiNS_1CILi144EEENS2_ILi288EEEEEC2ERKiRKS3_RKS4_ - $_ZN7cutlass13device_kernelIN5flash19enable_sm80_to_sm89INS1_16FlashAttnBwdSm80INS1_25CollectiveMainloopBwdSm80ILi2ELi2EN4cute5tupleIJNS5_1CILi128EEES8_NS7_ILi64EEEEEENS_10bfloat16_tEfNS_4arch4Sm80ELb0ELb0ELb1ELb1ELb1ELb0ELb0ELb0ELi2ELi4ELi4ELi4ELb0EEENS1_24CollectiveEpilogueBwdGQAISA_fSD_Li256ELb1ELb1EEENS1_19SingleTileSchedulerILb1ELb0ELb0ELi128EEEEEEEEEvNT_6ParamsE$_ZN4cute3eso3ESOILb0ELb1EJiNS_1CILi0EEEEEC2ERKiRKS3_)
$_ZN7cutlass13device_kernelIN5flash19enable_sm80_to_sm89INS1_16FlashAttnBwdSm80INS1_25CollectiveMainloopBwdSm80ILi2ELi2EN4cute5tupleIJNS5_1CILi128EEES8_NS7_ILi64EEEEEENS_10bfloat16_tEfNS_4arch4Sm80ELb0ELb0ELb1ELb1ELb1ELb0ELb0ELb0ELi2ELi4ELi4ELi4ELb0EEENS1_24CollectiveEpilogueBwdGQAISA_fSD_Li256ELb1ELb1EEENS1_19SingleTileSchedulerILb1ELb0ELb0ELi128EEEEEEEEEvNT_6ParamsE$_ZN4cute3eso3ESOILb0ELb1EJiNS_1CILi0EEEEEC2ERKiRKS3_:
[----:B------:R-:W-:Y:S01]  /*73d0*/  IADD3 R2, R2, -c[0x0][0x20], RZ ;  /* 0x8000080002027a10 */ /* 0x000fe20007ffe0ff */
[----:B------:R-:W-:Y:S01]  /*73e0*/  IMAD.MOV.U32 R8, RZ, RZ, R6 ;  /* 0x000000ffff087224 */ /* 0x000fe200078e0006 */
[----:B------:R-:W-:-:S03]  /*73f0*/  MOV R9, 0x0 ;  /* 0x0000000000097802 */ /* 0x000fc60000000f00 */
[----:B------:R1:W-:Y:S01]  /*7400*/  STL [R2], R3 ;  /* 0x0000000302007387 */ /* 0x0003e20000100800 */
[----:B------:R-:W-:Y:S05]  /*7410*/  RET.REL.NODEC R8 `(_ZN7cutlass13device_kernelIN5flash19enable_sm80_to_sm89INS1_16FlashAttnBwdSm80INS1_25CollectiveMainloopBwdSm80ILi2ELi2EN4cute5tupleIJNS5_1CILi128EEES8_NS7_ILi64EEEEEENS_10bfloat16_tEfNS_4arch4Sm80ELb0ELb0ELb1ELb1ELb1ELb0ELb0ELb0ELi2ELi4ELi4ELi4ELb0EEENS1_24CollectiveEpilogueBwdGQAISA_fSD_Li256ELb1ELb1EEENS1_19SingleTileSchedulerILb1ELb0ELb0ELi128EEEEEEEEEvNT_6ParamsE) ;  /* 0xffff8be008007950 */ /* 0x000fea0003c3ffff */
        .type           $_ZN7cutlass13device_kernelIN5flash19enable_sm80_to_sm89INS1_16FlashAttnBwdSm80INS1_25CollectiveMainloopBwdSm80ILi2ELi2EN4cute5tupleIJNS5_1CILi128EEES8_NS7_ILi64EEEEEENS_10bfloat16_tEfNS_4arch4Sm80ELb0ELb0ELb1ELb1ELb1ELb0ELb0ELb0ELi2ELi4ELi4ELi4ELb0EEENS1_24CollectiveEpilogueBwdGQAISA_fSD_Li256ELb1ELb1EEENS1_19SingleTileSchedulerILb1ELb0ELb0ELi128EEEEEEEEEvNT_6ParamsE$_ZN4cute3eso3ESOILb0ELb1EJiNS_1CILi144EEENS2_ILi288EEEEEC2ERKiRKS3_RKS4_,@function
        .size           $_ZN7cutlass13device_kernelIN5flash19enable_sm80_to_sm89INS1_16FlashAttnBwdSm80INS1_25CollectiveMainloopBwdSm80ILi2ELi2EN4cute5tupleIJNS5_1CILi128EEES8_NS7_ILi64EEEEEENS_10bfloat16_tEfNS_4arch4Sm80ELb0ELb0ELb1ELb1ELb1ELb0ELb0ELb0ELi2ELi4ELi4ELi4ELb0EEENS1_24CollectiveEpilogueBwdGQAISA_fSD_Li256ELb1ELb1EEENS1_19SingleTileSchedulerILb1ELb0ELb0ELi128EEEEEEEEEvNT_6ParamsE$_ZN4cute3eso3ESOILb0ELb1EJiNS_1CILi144EEENS2_ILi288EEEEEC2ERKiRKS3_RKS4_,($_ZN7cutlass13device_kernelIN5flash19enable_sm80_to_sm89INS1_16FlashAttnBwdSm80INS1_25CollectiveMainloopBwdSm80ILi2ELi2EN4cute5tupleIJNS5_1CILi128EEES8_NS7_ILi64EEEEEENS_10bfloat16_tEfNS_4arch4Sm80ELb0ELb0ELb1ELb1ELb1ELb0ELb0ELb0ELi2ELi4ELi4ELi4ELb0EEENS1_24CollectiveEpilogueBwdGQAISA_fSD_Li256ELb1ELb1EEENS1_19SingleTileSchedulerILb1ELb0ELb0ELi128EEEEEEEEEvNT_6ParamsE$_ZN4cute3eso3ESOILb0ELb1EJiNS_1CILi144EEENS2_ILi512EEEEEC2ERKiRKS3_RKS4_ - $_ZN7cutlass13device_kernelIN5flash19enable_sm80_to_sm89INS1_16FlashAttnBwdSm80INS1_25CollectiveMainloopBwdSm80ILi2ELi2EN4cute5tupleIJNS5_1CILi128EEES8_NS7_ILi64EEEEEENS_10bfloat16_tEfNS_4arch4Sm80ELb0ELb0ELb1ELb1ELb1ELb0ELb0ELb0ELi2ELi4ELi4ELi4ELb0EEENS1_24CollectiveEpilogueBwdGQAISA_fSD_Li256ELb1ELb1EEENS1_19SingleTileSchedulerILb1ELb0ELb0ELi128EEEEEEEEEvNT_6ParamsE$_ZN4cute3eso3ESOILb0ELb1EJiNS_1CILi144EEENS2_ILi288EEEEEC2ERKiRKS3_RKS4_)
$_ZN7cutlass13device_kernelIN5flash19enable_sm80_to_sm89INS1_16FlashAttnBwdSm80INS1_25CollectiveMainloopBwdSm80ILi2ELi2EN4cute5tupleIJNS5_1CILi128EEES8_NS7_ILi64EEEEEENS_10bfloat16_tEfNS_4arch4Sm80ELb0ELb0ELb1ELb1ELb1ELb0ELb0ELb0ELi2ELi4ELi4ELi4ELb0EEENS1_24CollectiveEpilogueBwdGQAISA_fSD_Li256ELb1ELb1EEENS1_19SingleTileSchedulerILb1ELb0ELb0ELi128EEEEEEEEEvNT_6ParamsE$_ZN4cute3eso3ESOILb0ELb1EJiNS_1CILi144EEENS2_ILi288EEEEEC2ERKiRKS3_RKS4_:
[----:B------:R-:W-:Y:S01]  /*7420*/  IADD3 R4, R59, -c[0x0][0x20], RZ ;  /* 0x800008003b047a10 */ /* 0x000fe20007ffe0ff */
[----:B------:R-:W-:Y:S01]  /*7430*/  IMAD.MOV.U32 R8, RZ, RZ, R6 ;  /* 0x000000ffff087224 */ /* 0x000fe200078e0006 */
[----:B------:R-:W-:-:S03]  /*7440*/  MOV R9, 0x0 ;  /* 0x0000000000097802 */ /* 0x000fc60000000f00 */
[----:B------:R1:W-:Y:S01]  /*7450*/  STL [R4], R5 ;  /* 0x0000000504007387 */ /* 0x0003e20000100800 */
[----:B------:R-:W-:Y:S05]  /*7460*/  RET.REL.NODEC R8 `(_ZN7cutlass13device_kernelIN5flash19enable_sm80_to_sm89INS1_16FlashAttnBwdSm80INS1_25CollectiveMainloopBwdSm80ILi2ELi2EN4cute5tupleIJNS5_1CILi128EEES8_NS7_ILi64EEEEEENS_10bfloat16_tEfNS_4arch4Sm80ELb0ELb0ELb1ELb1ELb1ELb0ELb0ELb0ELi2ELi4ELi4ELi4ELb0EEENS1_24CollectiveEpilogueBwdGQAISA_fSD_Li256ELb1ELb1EEENS1_19SingleTileSchedulerILb1ELb0ELb0ELi128EEEEEEEEEvNT_6ParamsE) ;  /* 0xffff8b9008007950 */ /* 0x000fea0003c3ffff */
        .type           $_ZN7cutlass13device_kernelIN5flash19enable_sm80_to_sm89INS1_16FlashAttnBwdSm80INS1_25CollectiveMainloopBwdSm80ILi2ELi2EN4cute5tupleIJNS5_1CILi128EEES8_NS7_ILi64EEEEEENS_10bfloat16_tEfNS_4arch4Sm80ELb0ELb0ELb1ELb1ELb1ELb0ELb0ELb0ELi2ELi4ELi4ELi4ELb0EEENS1_24CollectiveEpilogueBwdGQAISA_fSD_Li256ELb1ELb1EEENS1_19SingleTileSchedulerILb1ELb0ELb0ELi128EEEEEEEEEvNT_6ParamsE$_ZN4cute3eso3ESOILb0ELb1EJiNS_1CILi144EEENS2_ILi512EEEEEC2ERKiRKS3_RKS4_,@function
        .size           $_ZN7cutlass13device_kernelIN5flash19enable_sm80_to_sm89INS1_16FlashAttnBwdSm80INS1_25CollectiveMainloopBwdSm80ILi2ELi2EN4cute5tupleIJNS5_1CILi128EEES8_NS7_ILi64EEEEEENS_10bfloat16_tEfNS_4arch4Sm80ELb0ELb0ELb1ELb1ELb1ELb0ELb0ELb0ELi2ELi4ELi4ELi4ELb0EEENS1_24CollectiveEpilogueBwdGQAISA_fSD_Li256ELb1ELb1EEENS1_19SingleTileSchedulerILb1ELb0ELb0ELi128EEEEEEEEEvNT_6ParamsE$_ZN4cute3eso3ESOILb0ELb1EJiNS_1CILi144EEENS2_ILi512EEEEEC2ERKiRKS3_RKS4_,($_ZN7cutlass13device_kernelIN5flash19enable_sm80_to_sm89INS1_16FlashAttnBwdSm80INS1_25CollectiveMainloopBwdSm80ILi2ELi2EN4cute5tupleIJNS5_1CILi128EEES8_NS7_ILi64EEEEEENS_10bfloat16_tEfNS_4arch4Sm80ELb0ELb0ELb1ELb1ELb1ELb0ELb0ELb0ELi2ELi4ELi4ELi4ELb0EEENS1_24CollectiveEpilogueBwdGQAISA_fSD_Li256ELb1ELb1EEENS1_19SingleTileSchedulerILb1ELb0ELb0ELi128EEEEEEEEEvNT_6ParamsE$_ZN4cute3eso3ESOILb0ELb1EJiNS_1CILi4096EEEEEC2ERKiRKS3_ - $_ZN7cutlass13device_kernelIN5flash19enable_sm80_to_sm89INS1_16FlashAttnBwdSm80INS1_25CollectiveMainloopBwdSm80ILi2ELi2EN4cute5tupleIJNS5_1CILi128EEES8_NS7_ILi64EEEEEENS_10bfloat16_tEfNS_4arch4Sm80ELb0ELb0ELb1ELb1ELb1ELb0ELb0ELb0ELi2ELi4ELi4ELi4ELb0EEENS1_24CollectiveEpilogueBwdGQAISA_fSD_Li256ELb1ELb1EEENS1_19SingleTileSchedulerILb1ELb0ELb0ELi128EEEEEEEEEvNT_6ParamsE$_ZN4cute3eso3ESOILb0ELb1EJiNS_1CILi144EEENS2_ILi512EEEEEC2ERKiRKS3_RKS4_)
$_ZN7cutlass13device_kernelIN5flash19enable_sm80_to_sm89INS1_16FlashAttnBwdSm80INS1_25CollectiveMainloopBwdSm80ILi2ELi2EN4cute5tupleIJNS5_1CILi128EEES8_NS7_ILi64EEEEEENS_10bfloat16_tEfNS_4arch4Sm80ELb0ELb0ELb1ELb1ELb1ELb0ELb0ELb0ELi2ELi4ELi4ELi4ELb0EEENS1_24CollectiveEpilogueBwdGQAISA_fSD_Li256ELb1ELb1EEENS1_19SingleTileSchedulerILb1ELb0ELb0ELi128EEEEEEEEEvNT_6ParamsE$_ZN4cute3eso3ESOILb0ELb1EJiNS_1CILi144EEENS2_ILi512EEEEEC2ERKiRKS3_RKS4_:
[----:B------:R-:W-:Y:S01]  /*7470*/  IADD3 R4, R59, -c[0x0][0x20], RZ ;  /* 0x800008003b047a10 */ /* 0x000fe20007ffe0ff */
[----:B------:R-:W-:Y:S01]  /*7480*/  IMAD.MOV.U32 R8, RZ, RZ, R6 ;  /* 0x000000ffff087224 */ /* 0x000fe200078e0006 */
[----:B------:R-:W-:-:S03]  /*7490*/  MOV R9, 0x0 ;  /* 0x0000000000097802 */ /* 0x000fc60000000f00 */
[----:B------:R1:W-:Y:S01]  /*74a0*/  STL [R4], R5 ;  /* 0x0000000504007387 */ /* 0x0003e20000100800 */
[----:B------:R-:W-:Y:S05]  /*74b0*/  RET.REL.NODEC R8 `(_ZN7cutlass13device_kernelIN5flash19enable_sm80_to_sm89INS1_16FlashAttnBwdSm80INS1_25CollectiveMainloopBwdSm80ILi2ELi2EN4cute5tupleIJNS5_1CILi128EEES8_NS7_ILi64EEEEEENS_10bfloat16_tEfNS_4arch4Sm80ELb0ELb0ELb1ELb1ELb1ELb0ELb0ELb0ELi2ELi4ELi4ELi4ELb0EEENS1_24CollectiveEpilogueBwdGQAISA_fSD_Li256ELb1ELb1EEENS1_19SingleTileSchedulerILb1ELb0ELb0ELi128EEEEEEEEEvNT_6ParamsE) ;  /* 0xffff8b4008007950 */ /* 0x000fea0003c3ffff */
        .type           $_ZN7cutlass13device_kernelIN5flash19enable_sm80_to_sm89INS1_16FlashAttnBwdSm80INS1_25CollectiveMainloopBwdSm80ILi2ELi2EN4cute5tupleIJNS5_1CILi128EEES8_NS7_ILi64EEEEEENS_10bfloat16_tEfNS_4arch4Sm80ELb0ELb0ELb1ELb1ELb1ELb0ELb0ELb0ELi2ELi4ELi4ELi4ELb0EEENS1_24CollectiveEpilogueBwdGQAISA_fSD_Li256ELb1ELb1EEENS1_19SingleTileSchedulerILb1ELb0ELb0ELi128EEEEEEEEEvNT_6ParamsE$_ZN4cute3eso3ESOILb0ELb1EJiNS_1CILi4096EEEEEC2ERKiRKS3_,@function
        .size           $_ZN7cutlass13device_kernelIN5flash19enable_sm80_to_sm89INS1_16FlashAttnBwdSm80INS1_25CollectiveMainloopBwdSm80ILi2ELi2EN4cute5tupleIJNS5_1CILi128EEES8_NS7_ILi64EEEEEENS_10bfloat16_tEfNS_4arch4Sm80ELb0ELb0ELb1ELb1ELb1ELb0ELb0ELb0ELi2ELi4ELi4ELi4ELb0EEENS1_24CollectiveEpilogueBwdGQAISA_fSD_Li256ELb1ELb1EEENS1_19SingleTileSchedulerILb1ELb0ELb0ELi128EEEEEEEEEvNT_6ParamsE$_ZN4cute3eso3ESOILb0ELb1EJiNS_1CILi4096EEEEEC2ERKiRKS3_,($_ZN7cutlass13device_kernelIN5flash19enable_sm80_to_sm89INS1_16FlashAttnBwdSm80INS1_25CollectiveMainloopBwdSm80ILi2ELi2EN4cute5tupleIJNS5_1CILi128EEES8_NS7_ILi64EEEEEENS_10bfloat16_tEfNS_4arch4Sm80ELb0ELb0ELb1ELb1ELb1ELb0ELb0ELb0ELi2ELi4ELi4ELi4ELb0EEENS1_24CollectiveEpilogueBwdGQAISA_fSD_Li256ELb1ELb1EEENS1_19SingleTileSchedulerILb1ELb0ELb0ELi128EEEEEEEEEvNT_6ParamsE$_ZN4cute3eso3ESOILb0ELb1EJiNS_1CILi512EEEEEC2ERKiRKS3_ - $_ZN7cutlass13device_kernelIN5flash19enable_sm80_to_sm89INS1_16FlashAttnBwdSm80INS1_25CollectiveMainloopBwdSm80ILi2ELi2EN4cute5tupleIJNS5_1CILi128EEES8_NS7_ILi64EEEEEENS_10bfloat16_tEfNS_4arch4Sm80ELb0ELb0ELb1ELb1ELb1ELb0ELb0ELb0ELi2ELi4ELi4ELi4ELb0EEENS1_24CollectiveEpilogueBwdGQAISA_fSD_Li256ELb1ELb1EEENS1_19SingleTileSchedulerILb1ELb0ELb0ELi128EEEEEEEEEvNT_6ParamsE$_ZN4cute3eso3ESOILb0ELb1EJiNS_1CILi4096EEEEEC2ERKiRKS3_)
$_ZN7cutlass13device_kernelIN5flash19enable_sm80_to_sm89INS1_16FlashAttnBwdSm80INS1_25CollectiveMainloopBwdSm80ILi2ELi2EN4cute5tupleIJNS5_1CILi128EEES8_NS7_ILi64EEEEEENS_10bfloat16_tEfNS_4arch4Sm80ELb0ELb0ELb1ELb1ELb1ELb0ELb0ELb0ELi2ELi4ELi4ELi4ELb0EEENS1_24CollectiveEpilogueBwdGQAISA_fSD_Li256ELb1ELb1EEENS1_19SingleTileSchedulerILb1ELb0ELb0ELi128EEEEEEEEEvNT_6ParamsE$_ZN4cute3eso3ESOILb0ELb1EJiNS_1CILi4096EEEEEC2ERKiRKS3_:
[----:B------:R-:W-:Y:S02]  /*74c0*/  IADD3 R9, R9, -c[0x0][0x20], RZ ;  /* 0x8000080009097a10 */ /* 0x000fe40007ffe0ff */
[----:B------:R-:W-:-:S03]  /*74d0*/  MOV R5, 0x0 ;  /* 0x0000000000057802 */ /* 0x000fc60000000f00 */
[----:B------:R1:W-:Y:S01]  /*74e0*/  STL [R9], R2 ;  /* 0x0000000209007387 */ /* 0x0003e20000100800 */
[----:B------:R-:W-:Y:S05]  /*74f0*/  RET.REL.NODEC R4 `(_ZN7cutlass13device_kernelIN5flash19enable_sm80_to_sm89INS1_16FlashAttnBwdSm80INS1_25CollectiveMainloopBwdSm80ILi2ELi2EN4cute5tupleIJNS5_1CILi128EEES8_NS7_ILi64EEEEEENS_10bfloat16_tEfNS_4arch4Sm80ELb0ELb0ELb1ELb1ELb1ELb0ELb0ELb0ELi2ELi4ELi4ELi4ELb0EEENS1_24CollectiveEpilogueBwdGQAISA_fSD_Li256ELb1ELb1EEENS1_19SingleTileSchedulerILb1ELb0ELb0ELi128EEEEEEEEEvNT_6ParamsE) ;  /* 0xffff8b0004007950 */ /* 0x000fea0003c3ffff */
        .type           $_ZN7cutlass13device_kernelIN5flash19enable_sm80_to_sm89INS1_16FlashAttnBwdSm80INS1_25CollectiveMainloopBwdSm80ILi2ELi2EN4cute5tupleIJNS5_1CILi128EEES8_NS7_ILi64EEEEEENS_10bfloat16_tEfNS_4arch4Sm80ELb0ELb0ELb1ELb1ELb1ELb0ELb0ELb0ELi2ELi4ELi4ELi4ELb0EEENS1_24CollectiveEpilogueBwdGQAISA_fSD_Li256ELb1ELb1EEENS1_19SingleTileSchedulerILb1ELb0ELb0ELi128EEEEEEEEEvNT_6ParamsE$_ZN4cute3eso3ESOILb0ELb1EJiNS_1CILi512EEEEEC2ERKiRKS3_,@function
        .size           $_ZN7cutlass13device_kernelIN5flash19enable_sm80_to_sm89INS1_16FlashAttnBwdSm80INS1_25CollectiveMainloopBwdSm80ILi2ELi2EN4cute5tupleIJNS5_1CILi128EEES8_NS7_ILi64EEEEEENS_10bfloat16_tEfNS_4arch4Sm80ELb0ELb0ELb1ELb1ELb1ELb0ELb0ELb0ELi2ELi4ELi4ELi4ELb0EEENS1_24CollectiveEpilogueBwdGQAISA_fSD_Li256ELb1ELb1EEENS1_19SingleTileSchedulerILb1ELb0ELb0ELi128EEEEEEEEEvNT_6ParamsE$_ZN4cute3eso3ESOILb0ELb1EJiNS_1CILi512EEEEEC2ERKiRKS3_,($_ZN7cutlass13device_kernelIN5flash19enable_sm80_to_sm89INS1_16FlashAttnBwdSm80INS1_25CollectiveMainloopBwdSm80ILi2ELi2EN4cute5tupleIJNS5_1CILi128EEES8_NS7_ILi64EEEEEENS_10bfloat16_tEfNS_4arch4Sm80ELb0ELb0ELb1ELb1ELb1ELb0ELb0ELb0ELi2ELi4ELi4ELi4ELb0EEENS1_24CollectiveEpilogueBwdGQAISA_fSD_Li256ELb1ELb1EEENS1_19SingleTileSchedulerILb1ELb0ELb0ELi128EEEEEEEEEvNT_6ParamsE$_ZN4cute3eso3ESOILb0ELb1EJiNS_1CILi72EEENS2_ILi512EEEEEC2ERKiRKS3_RKS4_ - $_ZN7cutlass13device_kernelIN5flash19enable_sm80_to_sm89INS1_16FlashAttnBwdSm80INS1_25CollectiveMainloopBwdSm80ILi2ELi2EN4cute5tupleIJNS5_1CILi128EEES8_NS7_ILi64EEEEEENS_10bfloat16_tEfNS_4arch4Sm80ELb0ELb0ELb1ELb1ELb1ELb0ELb0ELb0ELi2ELi4ELi4ELi4ELb0EEENS1_24CollectiveEpilogueBwdGQAISA_fSD_Li256ELb1ELb1EEENS1_19SingleTileSchedulerILb1ELb0ELb0ELi128EEEEEEEEEvNT_6ParamsE$_ZN4cute3eso3ESOILb0ELb1EJiNS_1CILi512EEEEEC2ERKiRKS3_)
$_ZN7cutlass13device_kernelIN5flash19enable_sm80_to_sm89INS1_16FlashAttnBwdSm80INS1_25CollectiveMainloopBwdSm80ILi2ELi2EN4cute5tupleIJNS5_1CILi128EEES8_NS7_ILi64EEEEEENS_10bfloat16_tEfNS_4arch4Sm80ELb0ELb0ELb1ELb1ELb1ELb0ELb0ELb0ELi2ELi4ELi4ELi4ELb0EEENS1_24CollectiveEpilogueBwdGQAISA_fSD_Li256ELb1ELb1EEENS1_19SingleTileSchedulerILb1ELb0ELb0ELi128EEEEEEEEEvNT_6ParamsE$_ZN4cute3eso3ESOILb0ELb1EJiNS_1CILi512EEEEEC2ERKiRKS3_:
[----:B------:R-:W-:Y:S02]  /*7500*/  IADD3 R67, R67, -c[0x0][0x20], RZ ;  /* 0x8000080043437a10 */ /* 0x000fe40007ffe0ff */
[----:B------:R-:W-:-:S03]  /*7510*/  MOV R5, 0x0 ;  /* 0x0000000000057802 */ /* 0x000fc60000000f00 */
[----:B------:R1:W-:Y:S01]  /*7520*/  STL [R67], R2 ;  /* 0x0000000243007387 */ /* 0x0003e20000100800 */
[----:B------:R-:W-:Y:S05]  /*7530*/  RET.REL.NODEC R4 `(_ZN7cutlass13device_kernelIN5flash19enable_sm80_to_sm89INS1_16FlashAttnBwdSm80INS1_25CollectiveMainloopBwdSm80ILi2ELi2EN4cute5tupleIJNS5_1CILi128EEES8_NS7_ILi64EEEEEENS_10bfloat16_tEfNS_4arch4Sm80ELb0ELb0ELb1ELb1ELb1ELb0ELb0ELb0ELi2ELi4ELi4ELi4ELb0EEENS1_24CollectiveEpilogueBwdGQAISA_fSD_Li256ELb1ELb1EEENS1_19SingleTileSchedulerILb1ELb0ELb0ELi128EEEEEEEEEvNT_6ParamsE) ;  /* 0xffff8ac004007950 */ /* 0x000fea0003c3ffff */
        .type           $_ZN7cutlass13device_kernelIN5flash19enable_sm80_to_sm89INS1_16FlashAttnBwdSm80INS1_25CollectiveMainloopBwdSm80ILi2ELi2EN4cute5tupleIJNS5_1CILi128EEES8_NS7_ILi64EEEEEENS_10bfloat16_tEfNS_4arch4Sm80ELb0ELb0ELb1ELb1ELb1ELb0ELb0ELb0ELi2ELi4ELi4ELi4ELb0EEENS1_24CollectiveEpilogueBwdGQAISA_fSD_Li256ELb1ELb1EEENS1_19SingleTileSchedulerILb1ELb0ELb0ELi128EEEEEEEEEvNT_6ParamsE$_ZN4cute3eso3ESOILb0ELb1EJiNS_1CILi72EEENS2_ILi512EEEEEC2ERKiRKS3_RKS4_,@function
        .size           $_ZN7cutlass13device_kernelIN5flash19enable_sm80_to_sm89INS1_16FlashAttnBwdSm80INS1_25CollectiveMainloopBwdSm80ILi2ELi2EN4cute5tupleIJNS5_1CILi128EEES8_NS7_ILi64EEEEEENS_10bfloat16_tEfNS_4arch4Sm80ELb0ELb0ELb1ELb1ELb1ELb0ELb0ELb0ELi2ELi4ELi4ELi4ELb0EEENS1_24CollectiveEpilogueBwdGQAISA_fSD_Li256ELb1ELb1EEENS1_19SingleTileSchedulerILb1ELb0ELb0ELi128EEEEEEEEEvNT_6ParamsE$_ZN4cute3eso3ESOILb0ELb1EJiNS_1CILi72EEENS2_ILi512EEEEEC2ERKiRKS3_RKS4_,($_ZN7cutlass13device_kernelIN5flash19enable_sm80_to_sm89INS1_16FlashAttnBwdSm80INS1_25CollectiveMainloopBwdSm80ILi2ELi2EN4cute5tupleIJNS5_1CILi128EEES8_NS7_ILi64EEEEEENS_10bfloat16_tEfNS_4arch4Sm80ELb0ELb0ELb1ELb1ELb1ELb0ELb0ELb0ELi2ELi4ELi4ELi4ELb0EEENS1_24CollectiveEpilogueBwdGQAISA_fSD_Li256ELb1ELb1EEENS1_19SingleTileSchedulerILb1ELb0ELb0ELi128EEEEEEEEEvNT_6ParamsE$_ZN4cute3eso3ESOILb0ELb1EJlEEC2ERKl - $_ZN7cutlass13device_kernelIN5flash19enable_sm80_to_sm89INS1_16FlashAttnBwdSm80INS1_25CollectiveMainloopBwdSm80ILi2ELi2EN4cute5tupleIJNS5_1CILi128EEES8_NS7_ILi64EEEEEENS_10bfloat16_tEfNS_4arch4Sm80ELb0ELb0ELb1ELb1ELb1ELb0ELb0ELb0ELi2ELi4ELi4ELi4ELb0EEENS1_24CollectiveEpilogueBwdGQAISA_fSD_Li256ELb1ELb1EEENS1_19SingleTileSchedulerILb1ELb0ELb0ELi128EEEEEEEEEvNT_6ParamsE$_ZN4cute3eso3ESOILb0ELb1EJiNS_1CILi72EEENS2_ILi512EEEEEC2ERKiRKS3_RKS4_)
$_ZN7cutlass13device_kernelIN5flash19enable_sm80_to_sm89INS1_16FlashAttnBwdSm80INS1_25CollectiveMainloopBwdSm80ILi2ELi2EN4cute5tupleIJNS5_1CILi128EEES8_NS7_ILi64EEEEEENS_10bfloat16_tEfNS_4arch4Sm80ELb0ELb0ELb1ELb1ELb1ELb0ELb0ELb0ELi2ELi4ELi4ELi4ELb0EEENS1_24CollectiveEpilogueBwdGQAISA_fSD_Li256ELb1ELb1EEENS1_19SingleTileSchedulerILb1ELb0ELb0ELi128EEEEEEEEEvNT_6ParamsE$_ZN4cute3eso3ESOILb0ELb1EJiNS_1CILi72EEENS2_ILi512EEEEEC2ERKiRKS3_RKS4_:
[----:B------:R-:W-:Y:S01]  /*7540*/  IADD3 R4, R4, -c[0x0][0x20], RZ ;  /* 0x8000080004047a10 */ /* 0x000fe20007ffe0ff */
[----:B------:R-:W-:Y:S01]  /*7550*/  IMAD.MOV.U32 R8, RZ, RZ, R6 ;  /* 0x000000ffff087224 */ /* 0x000fe200078e0006 */
[----:B------:R-:W-:-:S03]  /*7560*/  MOV R9, 0x0 ;  /* 0x0000000000097802 */ /* 0x000fc60000000f00 */
[----:B------:R1:W-:Y:S01]  /*7570*/  STL [R4], R5 ;  /* 0x0000000504007387 */ /* 0x0003e20000100800 */
[----:B------:R-:W-:Y:S05]  /*7580*/  RET.REL.NODEC R8 `(_ZN7cutlass13device_kernelIN5flash19enable_sm80_to_sm89INS1_16FlashAttnBwdSm80INS1_25CollectiveMainloopBwdSm80ILi2ELi2EN4cute5tupleIJNS5_1CILi128EEES8_NS7_ILi64EEEEEENS_10bfloat16_tEfNS_4arch4Sm80ELb0ELb0ELb1ELb1ELb1ELb0ELb0ELb0ELi2ELi4ELi4ELi4ELb0EEENS1_24CollectiveEpilogueBwdGQAISA_fSD_Li256ELb1ELb1EEENS1_19SingleTileSchedulerILb1ELb0ELb0ELi128EEEEEEEEEvNT_6ParamsE) ;  /* 0xffff8a7008007950 */ /* 0x000fea0003c3ffff */
        .type           $_ZN7cutlass13device_kernelIN5flash19enable_sm80_to_sm89INS1_16FlashAttnBwdSm80INS1_25CollectiveMainloopBwdSm80ILi2ELi2EN4cute5tupleIJNS5_1CILi128EEES8_NS7_ILi64EEEEEENS_10bfloat16_tEfNS_4arch4Sm80ELb0ELb0ELb1ELb1ELb1ELb0ELb0ELb0ELi2ELi4ELi4ELi4ELb0EEENS1_24CollectiveEpilogueBwdGQAISA_fSD_Li256ELb1ELb1EEENS1_19SingleTileSchedulerILb1ELb0ELb0ELi128EEEEEEEEEvNT_6ParamsE$_ZN4cute3eso3ESOILb0ELb1EJlEEC2ERKl,@function
        .size           $_ZN7cutlass13device_kernelIN5flash19enable_sm80_to_sm89INS1_16FlashAttnBwdSm80INS1_25CollectiveMainloopBwdSm80ILi2ELi2EN4cute5tupleIJNS5_1CILi128EEES8_NS7_ILi64EEEEEENS_10bfloat16_tEfNS_4arch4Sm80ELb0ELb0ELb1ELb1ELb1ELb0ELb0ELb0ELi2ELi4ELi4ELi4ELb0EEENS1_24CollectiveEpilogueBwdGQAISA_fSD_Li256ELb1ELb1EEENS1_19SingleTileSchedulerILb1ELb0ELb0ELi128EEEEEEEEEvNT_6ParamsE$_ZN4cute3eso3ESOILb0ELb1EJlEEC2ERKl,($_ZN7cutlass13device_kernelIN5flash19enable_sm80_to_sm89INS1_16FlashAttnBwdSm80INS1_25CollectiveMainloopBwdSm80ILi2ELi2EN4cute5tupleIJNS5_1CILi128EEES8_NS7_ILi64EEEEEENS_10bfloat16_tEfNS_4arch4Sm80ELb0ELb0ELb1ELb1ELb1ELb0ELb0ELb0ELi2ELi4ELi4ELi4ELb0EEENS1_24CollectiveEpilogueBwdGQAISA_fSD_Li256ELb1ELb1EEENS1_19SingleTileSchedulerILb1ELb0ELb0ELi128EEEEEEEEEvNT_6ParamsE$_ZN4cute3eso3ESOILb1ELb0EJNS_10UnderscoreES2_S2_iEEC2ERKS2_S5_S5_RKi - $_ZN7cutlass13device_kernelIN5flash19enable_sm80_to_sm89INS1_16FlashAttnBwdSm80INS1_25CollectiveMainloopBwdSm80ILi2ELi2EN4cute5tupleIJNS5_1CILi128EEES8_NS7_ILi64EEEEEENS_10bfloat16_tEfNS_4arch4Sm80ELb0ELb0ELb1ELb1ELb1ELb0ELb0ELb0ELi2ELi4ELi4ELi4ELb0EEENS1_24CollectiveEpilogueBwdGQAISA_fSD_Li256ELb1ELb1EEENS1_19SingleTileSchedulerILb1ELb0ELb0ELi128EEEEEEEEEvNT_6ParamsE$_ZN4cute3eso3ESOILb0ELb1EJlEEC2ERKl)
$_ZN7cutlass13device_kernelIN5flash19enable_sm80_to_sm89INS1_16FlashAttnBwdSm80INS1_25CollectiveMainloopBwdSm80ILi2ELi2EN4cute5tupleIJNS5_1CILi128EEES8_NS7_ILi64EEEEEENS_10bfloat16_tEfNS_4arch4Sm80ELb0ELb0ELb1ELb1ELb1ELb0ELb0ELb0ELi2ELi4ELi4ELi4ELb0EEENS1_24CollectiveEpilogueBwdGQAISA_fSD_Li256ELb1ELb1EEENS1_19SingleTileSchedulerILb1ELb0ELb0ELi128EEEEEEEEEvNT_6ParamsE$_ZN4cute3eso3ESOILb0ELb1EJlEEC2ERKl:
[----:B------:R-:W-:Y:S01]  /*7590*/  IADD3 R5, R5, -c[0x0][0x20], RZ ;  /* 0x8000080005057a10 */ /* 0x000fe20007ffe0ff */
[----:B------:R-:W-:Y:S01]  /*75a0*/  IMAD.MOV.U32 R78, RZ, RZ, R6 ;  /* 0x000000ffff4e7224 */ /* 0x000fe200078e0006 */
[----:B------:R-:W-:-:S03]  /*75b0*/  MOV R79, 0x0 ;  /* 0x00000000004f7802 */ /* 0x000fc60000000f00 */
[----:B------:R1:W-:Y:S01]  /*75c0*/  STL.64 [R5], R2 ;  /* 0x0000000205007387 */ /* 0x0003e20000100a00 */
[----:B------:R-:W-:Y:S05]  /*75d0*/  RET.REL.NODEC R78 `(_ZN7cutlass13device_kernelIN5flash19enable_sm80_to_sm89INS1_16FlashAttnBwdSm80INS1_25CollectiveMainloopBwdSm80ILi2ELi2EN4cute5tupleIJNS5_1CILi128EEES8_NS7_ILi64EEEEEENS_10bfloat16_tEfNS_4arch4Sm80ELb0ELb0ELb1ELb1ELb1ELb0ELb0ELb0ELi2ELi4ELi4ELi4ELb0EEENS1_24CollectiveEpilogueBwdGQAISA_fSD_Li256ELb1ELb1EEENS1_19SingleTileSchedulerILb1ELb0ELb0ELi128EEEEEEEEEvNT_6ParamsE) ;  /* 0xffff8a204e007950 */ /* 0x000fea0003c3ffff */
        .type           $_ZN7cutlass13device_kernelIN5flash19enable_sm80_to_sm89INS1_16FlashAttnBwdSm80INS1_25CollectiveMainloopBwdSm80ILi2ELi2EN4cute5tupleIJNS5_1CILi128EEES8_NS7_ILi64EEEEEENS_10bfloat16_tEfNS_4arch4Sm80ELb0ELb0ELb1ELb1ELb1ELb0ELb0ELb0ELi2ELi4ELi4ELi4ELb0EEENS1_24CollectiveEpilogueBwdGQAISA_fSD_Li256ELb1ELb1EEENS1_19SingleTileSchedulerILb1ELb0ELb0ELi128EEEEEEEEEvNT_6ParamsE$_ZN4cute3eso3ESOILb1ELb0EJNS_10UnderscoreES2_S2_iEEC2ERKS2_S5_S5_RKi,@function
        .size           $_ZN7cutlass13device_kernelIN5flash19enable_sm80_to_sm89INS1_16FlashAttnBwdSm80INS1_25CollectiveMainloopBwdSm80ILi2ELi2EN4cute5tupleIJNS5_1CILi128EEES8_NS7_ILi64EEEEEENS_10bfloat16_tEfNS_4arch4Sm80ELb0ELb0ELb1ELb1ELb1ELb0ELb0ELb0ELi2ELi4ELi4ELi4ELb0EEENS1_24CollectiveEpilogueBwdGQAISA_fSD_Li256ELb1ELb1EEENS1_19SingleTileSchedulerILb1ELb0ELb0ELi128EEEEEEEEEvNT_6ParamsE$_ZN4cute3eso3ESOILb1ELb0EJNS_10UnderscoreES2_S2_iEEC2ERKS2_S5_S5_RKi,($_ZN7cutlass13device_kernelIN5flash19enable_sm80_to_sm89INS1_16FlashAttnBwdSm80INS1_25CollectiveMainloopBwdSm80ILi2ELi2EN4cute5tupleIJNS5_1CILi128EEES8_NS7_ILi64EEEEEENS_10bfloat16_tEfNS_4arch4Sm80ELb0ELb0ELb1ELb1ELb1ELb0ELb0ELb0ELi2ELi4ELi4ELi4ELb0EEENS1_24CollectiveEpilogueBwdGQAISA_fSD_Li256ELb1ELb1EEENS1_19SingleTileSchedulerILb1ELb0ELb0ELi128EEEEEEEEEvNT_6ParamsE$_ZN4cute3eso3ESOILb1ELb0EJNS_10UnderscoreES2_iEEC2ERKS2_S5_RKi - $_ZN7cutlass13device_kernelIN5flash19enable_sm80_to_sm89INS1_16FlashAttnBwdSm80INS1_25CollectiveMainloopBwdSm80ILi2ELi2EN4cute5tupleIJNS5_1CILi128EEES8_NS7_ILi64EEEEEENS_10bfloat16_tEfNS_4arch4Sm80ELb0ELb0ELb1ELb1ELb1ELb0ELb0ELb0ELi2ELi4ELi4ELi4ELb0EEENS1_24CollectiveEpilogueBwdGQAISA_fSD_Li256ELb1ELb1EEENS1_19SingleTileSchedulerILb1ELb0ELb0ELi128EEEEEEEEEvNT_6ParamsE$_ZN4cute3eso3ESOILb1ELb0EJNS_10UnderscoreES2_S2_iEEC2ERKS2_S5_S5_RKi)
$_ZN7cutlass13device_kernelIN5flash19enable_sm80_to_sm89INS1_16FlashAttnBwdSm80INS1_25CollectiveMainloopBwdSm80ILi2ELi2EN4cute5tupleIJNS5_1CILi128EEES8_NS7_ILi64EEEEEENS_10bfloat16_tEfNS_4arch4Sm80ELb0ELb0ELb1ELb1ELb1ELb0ELb0ELb0ELi2ELi4ELi4ELi4ELb0EEENS1_24CollectiveEpilogueBwdGQAISA_fSD_Li256ELb1ELb1EEENS1_19SingleTileSchedulerILb1ELb0ELb0ELi128EEEEEEEEEvNT_6ParamsE$_ZN4cute3eso3ESOILb1ELb0EJNS_10UnderscoreES2_S2_iEEC2ERKS2_S5_S5_RKi:
[----:B------:R-:W-:Y:S02]  /*75e0*/  IADD3 R2, R2, -c[0x0][0x20], RZ ;  /* 0x8000080002027a10 */ /* 0x000fe40007ffe0ff */
[----:B------:R-:W-:-:S03]  /*75f0*/  MOV R5, 0x0 ;  /* 0x0000000000057802 */ /* 0x000fc60000000f00 */
[----:B------:R1:W-:Y:S01]  /*7600*/  STL [R2], R3 ;  /* 0x0000000302007387 */ /* 0x0003e20000100800 */
[----:B------:R-:W-:Y:S05]  /*7610*/  RET.REL.NODEC R4 `(_ZN7cutlass13device_kernelIN5flash19enable_sm80_to_sm89INS1_16FlashAttnBwdSm80INS1_25CollectiveMainloopBwdSm80ILi2ELi2EN4cute5tupleIJNS5_1CILi128EEES8_NS7_ILi64EEEEEENS_10bfloat16_tEfNS_4arch4Sm80ELb0ELb0ELb1ELb1ELb1ELb0ELb0ELb0ELi2ELi4ELi4ELi4ELb0EEENS1_24CollectiveEpilogueBwdGQAISA_fSD_Li256ELb1ELb1EEENS1_19SingleTileSchedulerILb1ELb0ELb0ELi128EEEEEEEEEvNT_6ParamsE) ;  /* 0xffff89e004007950 */ /* 0x000fea0003c3ffff */
        .type           $_ZN7cutlass13device_kernelIN5flash19enable_sm80_to_sm89INS1_16FlashAttnBwdSm80INS1_25CollectiveMainloopBwdSm80ILi2ELi2EN4cute5tupleIJNS5_1CILi128EEES8_NS7_ILi64EEEEEENS_10bfloat16_tEfNS_4arch4Sm80ELb0ELb0ELb1ELb1ELb1ELb0ELb0ELb0ELi2ELi4ELi4ELi4ELb0EEENS1_24CollectiveEpilogueBwdGQAISA_fSD_Li256ELb1ELb1EEENS1_19SingleTileSchedulerILb1ELb0ELb0ELi128EEEEEEEEEvNT_6ParamsE$_ZN4cute3eso3ESOILb1ELb0EJNS_10UnderscoreES2_iEEC2ERKS2_S5_RKi,@function
        .size           $_ZN7cutlass13device_kernelIN5flash19enable_sm80_to_sm89INS1_16FlashAttnBwdSm80INS1_25CollectiveMainloopBwdSm80ILi2ELi2EN4cute5tupleIJNS5_1CILi128EEES8_NS7_ILi64EEEEEENS_10bfloat16_tEfNS_4arch4Sm80ELb0ELb0ELb1ELb1ELb1ELb0ELb0ELb0ELi2ELi4ELi4ELi4ELb0EEENS1_24CollectiveEpilogueBwdGQAISA_fSD_Li256ELb1ELb1EEENS1_19SingleTileSchedulerILb1ELb0ELb0ELi128EEEEEEEEEvNT_6ParamsE$_ZN4cute3eso3ESOILb1ELb0EJNS_10UnderscoreES2_iEEC2ERKS2_S5_RKi,($_ZN7cutlass13device_kernelIN5flash19enable_sm80_to_sm89INS1_16FlashAttnBwdSm80INS1_25CollectiveMainloopBwdSm80ILi2ELi2EN4cute5tupleIJNS5_1CILi128EEES8_NS7_ILi64EEEEEENS_10bfloat16_tEfNS_4arch4Sm80ELb0ELb0ELb1ELb1ELb1ELb0ELb0ELb0ELi2ELi4ELi4ELi4ELb0EEENS1_24CollectiveEpilogueBwdGQAISA_fSD_Li256ELb1ELb1EEENS1_19SingleTileSchedulerILb1ELb0ELb0ELi128EEEEEEEEEvNT_6ParamsE$_ZN4cute3eso3ESOILb1ELb0EJNS_10UnderscoreEiEEC2ERKS2_RKi - $_ZN7cutlass13device_kernelIN5flash19enable_sm80_to_sm89INS1_16FlashAttnBwdSm80INS1_25CollectiveMainloopBwdSm80ILi2ELi2EN4cute5tupleIJNS5_1CILi128EEES8_NS7_ILi64EEEEEENS_10bfloat16_tEfNS_4arch4Sm80ELb0ELb0ELb1ELb1ELb1ELb0ELb0ELb0ELi2ELi4ELi4ELi4ELb0EEENS1_24CollectiveEpilogueBwdGQAISA_fSD_Li256ELb1ELb1EEENS1_19SingleTileSchedulerILb1ELb0ELb0ELi128EEEEEEEEEvNT_6ParamsE$_ZN4cute3eso3ESOILb1ELb0EJNS_10UnderscoreES2_iEEC2ERKS2_S5_RKi)
$_ZN7cutlass13device_kernelIN5flash19enable_sm80_to_sm89INS1_16FlashAttnBwdSm80INS1_25CollectiveMainloopBwdSm80ILi2ELi2EN4cute5tupleIJNS5_1CILi128EEES8_NS7_ILi64EEEEEENS_10bfloat16_tEfNS_4arch4Sm80ELb0ELb0ELb1ELb1ELb1ELb0ELb0ELb0ELi2ELi4ELi4ELi4ELb0EEENS1_24CollectiveEpilogueBwdGQAISA_fSD_Li256ELb1ELb1EEENS1_19SingleTileSchedulerILb1ELb0ELb0ELi128EEEEEEEEEvNT_6ParamsE$_ZN4cute3eso3ESOILb1ELb0EJNS_10UnderscoreES2_iEEC2ERKS2_S5_RKi:
[----:B------:R-:W-:Y:S02]  /*7620*/  IADD3 R2, R2, -c[0x0][0x20], RZ ;  /* 0x8000080002027a10 */ /* 0x000fe40007ffe0ff */
[----:B------:R-:W-:-:S03]  /*7630*/  MOV R9, 0x0 ;  /* 0x0000000000097802 */ /* 0x000fc60000000f00 */
[----:B------:R1:W-:Y:S01]  /*7640*/  STL [R2], R3 ;  /* 0x0000000302007387 */ /* 0x0003e20000100800 */
[----:B------:R-:W-:Y:S05]  /*7650*/  RET.REL.NODEC R8 `(_ZN7cutlass13device_kernelIN5flash19enable_sm80_to_sm89INS1_16FlashAttnBwdSm80INS1_25CollectiveMainloopBwdSm80ILi2ELi2EN4cute5tupleIJNS5_1CILi128EEES8_NS7_ILi64EEEEEENS_10bfloat16_tEfNS_4arch4Sm80ELb0ELb0ELb1ELb1ELb1ELb0ELb0ELb0ELi2ELi4ELi4ELi4ELb0EEENS1_24CollectiveEpilogueBwdGQAISA_fSD_Li256ELb1ELb1EEENS1_19SingleTileSchedulerILb1ELb0ELb0ELi128EEEEEEEEEvNT_6ParamsE) ;  /* 0xffff89a008007950 */ /* 0x000fea0003c3ffff */
        .type           $_ZN7cutlass13device_kernelIN5flash19enable_sm80_to_sm89INS1_16FlashAttnBwdSm80INS1_25CollectiveMainloopBwdSm80ILi2ELi2EN4cute5tupleIJNS5_1CILi128EEES8_NS7_ILi64EEEEEENS_10bfloat16_tEfNS_4arch4Sm80ELb0ELb0ELb1ELb1ELb1ELb0ELb0ELb0ELi2ELi4ELi4ELi4ELb0EEENS1_24CollectiveEpilogueBwdGQAISA_fSD_Li256ELb1ELb1EEENS1_19SingleTileSchedulerILb1ELb0ELb0ELi128EEEEEEEEEvNT_6ParamsE$_ZN4cute3eso3ESOILb1ELb0EJNS_10UnderscoreEiEEC2ERKS2_RKi,@function
        .size           $_ZN7cutlass13device_kernelIN5flash19enable_sm80_to_sm89INS1_16FlashAttnBwdSm80INS1_25CollectiveMainloopBwdSm80ILi2ELi2EN4cute5tupleIJNS5_1CILi128EEES8_NS7_ILi64EEEEEENS_10bfloat16_tEfNS_4arch4Sm80ELb0ELb0ELb1ELb1ELb1ELb0ELb0ELb0ELi2ELi4ELi4ELi4ELb0EEENS1_24CollectiveEpilogueBwdGQAISA_fSD_Li256ELb1ELb1EEENS1_19SingleTileSchedulerILb1ELb0ELb0ELi128EEEEEEEEEvNT_6ParamsE$_ZN4cute3eso3ESOILb1ELb0EJNS_10UnderscoreEiEEC2ERKS2_RKi,($_ZN7cutlass13device_kernelIN5flash19enable_sm80_to_sm89INS1_16FlashAttnBwdSm80INS1_25CollectiveMainloopBwdSm80ILi2ELi2EN4cute5tupleIJNS5_1CILi128EEES8_NS7_ILi64EEEEEENS_10bfloat16_tEfNS_4arch4Sm80ELb0ELb0ELb1ELb1ELb1ELb0ELb0ELb0ELi2ELi4ELi4ELi4ELb0EEENS1_24CollectiveEpilogueBwdGQAISA_fSD_Li256ELb1ELb1EEENS1_19SingleTileSchedulerILb1ELb0ELb0ELi128EEEEEEEEEvNT_6ParamsE$_ZN4cute3eso3ESOILb1ELb0EJNS_10UnderscoreEiiEEC2ERKS2_RKiS7_ - $_ZN7cutlass13device_kernelIN5flash19enable_sm80_to_sm89INS1_16FlashAttnBwdSm80INS1_25CollectiveMainloopBwdSm80ILi2ELi2EN4cute5tupleIJNS5_1CILi128EEES8_NS7_ILi64EEEEEENS_10bfloat16_tEfNS_4arch4Sm80ELb0ELb0ELb1ELb1ELb1ELb0ELb0ELb0ELi2ELi4ELi4ELi4ELb0EEENS1_24CollectiveEpilogueBwdGQAISA_fSD_Li256ELb1ELb1EEENS1_19SingleTileSchedulerILb1ELb0ELb0ELi128EEEEEEEEEvNT_6ParamsE$_ZN4cute3eso3ESOILb1ELb0EJNS_10UnderscoreEiEEC2ERKS2_RKi)
$_ZN7cutlass13device_kernelIN5flash19enable_sm80_to_sm89INS1_16FlashAttnBwdSm80INS1_25CollectiveMainloopBwdSm80ILi2ELi2EN4cute5tupleIJNS5_1CILi128EEES8_NS7_ILi64EEEEEENS_10bfloat16_tEfNS_4arch4Sm80ELb0ELb0ELb1ELb1ELb1ELb0ELb0ELb0ELi2ELi4ELi4ELi4ELb0EEENS1_24CollectiveEpilogueBwdGQAISA_fSD_Li256ELb1ELb1EEENS1_19SingleTileSchedulerILb1ELb0ELb0ELi128EEEEEEEEEvNT_6ParamsE$_ZN4cute3eso3ESOILb1ELb0EJNS_10UnderscoreEiEEC2ERKS2_RKi:
[----:B------:R-:W-:Y:S02]  /*7660*/  IADD3 R2, R2, -c[0x0][0x20], RZ ;  /* 0x8000080002027a10 */ /* 0x000fe40007ffe0ff */
[----:B------:R-:W-:-:S03]  /*7670*/  MOV R11, 0x0 ;  /* 0x00000000000b7802 */ /* 0x000fc60000000f00 */
[----:B------:R1:W-:Y:S01]  /*7680*/  STL [R2], R3 ;  /* 0x0000000302007387 */ /* 0x0003e20000100800 */
[----:B------:R-:W-:Y:S05]  /*7690*/  RET.REL.NODEC R10 `(_ZN7cutlass13device_kernelIN5flash19enable_sm80_to_sm89INS1_16FlashAttnBwdSm80INS1_25CollectiveMainloopBwdSm80ILi2ELi2EN4cute5tupleIJNS5_1CILi128EEES8_NS7_ILi64EEEEEENS_10bfloat16_tEfNS_4arch4Sm80ELb0ELb0ELb1ELb1ELb1ELb0ELb0ELb0ELi2ELi4ELi4ELi4ELb0EEENS1_24CollectiveEpilogueBwdGQAISA_fSD_Li256ELb1ELb1EEENS1_19SingleTileSchedulerILb1ELb0ELb0ELi128EEEEEEEEEvNT_6ParamsE) ;  /* 0xffff89600a007950 */ /* 0x000fea0003c3ffff */
        .type           $_ZN7cutlass13device_kernelIN5flash19enable_sm80_to_sm89INS1_16FlashAttnBwdSm80INS1_25CollectiveMainloopBwdSm80ILi2ELi2EN4cute5tupleIJNS5_1CILi128EEES8_NS7_ILi64EEEEEENS_10bfloat16_tEfNS_4arch4Sm80ELb0ELb0ELb1ELb1ELb1ELb0ELb0ELb0ELi2ELi4ELi4ELi4ELb0EEENS1_24CollectiveEpilogueBwdGQAISA_fSD_Li256ELb1ELb1EEENS1_19SingleTileSchedulerILb1ELb0ELb0ELi128EEEEEEEEEvNT_6ParamsE$_ZN4cute3eso3ESOILb1ELb0EJNS_10UnderscoreEiiEEC2ERKS2_RKiS7_,@function
        .size           $_ZN7cutlass13device_kernelIN5flash19enable_sm80_to_sm89INS1_16FlashAttnBwdSm80INS1_25CollectiveMainloopBwdSm80ILi2ELi2EN4cute5tupleIJNS5_1CILi128EEES8_NS7_ILi64EEEEEENS_10bfloat16_tEfNS_4arch4Sm80ELb0ELb0ELb1ELb1ELb1ELb0ELb0ELb0ELi2ELi4ELi4ELi4ELb0EEENS1_24CollectiveEpilogueBwdGQAISA_fSD_Li256ELb1ELb1EEENS1_19SingleTileSchedulerILb1ELb0ELb0ELi128EEEEEEEEEvNT_6ParamsE$_ZN4cute3eso3ESOILb1ELb0EJNS_10UnderscoreEiiEEC2ERKS2_RKiS7_,($_ZN7cutlass13device_kernelIN5flash19enable_sm80_to_sm89INS1_16FlashAttnBwdSm80INS1_25CollectiveMainloopBwdSm80ILi2ELi2EN4cute5tupleIJNS5_1CILi128EEES8_NS7_ILi64EEEEEENS_10bfloat16_tEfNS_4arch4Sm80ELb0ELb0ELb1ELb1ELb1ELb0ELb0ELb0ELi2ELi4ELi4ELi4ELb0EEENS1_24CollectiveEpilogueBwdGQAISA_fSD_Li256ELb1ELb1EEENS1_19SingleTileSchedulerILb1ELb0ELb0ELi128EEEEEEEEEvNT_6ParamsE$_ZN4cute3eso3ESOILb1ELb0EJNS_14ComposedLayoutINS_7SwizzleILi3ELi3ELi3EEENS_1CILi0EEENS_6LayoutINS_5tupleIJNS8_IJNS8_IJNS5_ILi4EEENS5_ILi8EEEEEENS8_IJNS5_ILi2EEENS5_ILi1EEEEEEEEENS8_IJNS8_IJSC_SC_EEENS8_IJSA_S9_EEEEEEEEENS8_IJNS8_IJNS8_IJSC_NS5_ILi64EEEEEENS8_IJNS5_ILi512EEES6_EEEEEENS8_IJNS8_IJSD_SA_EEENS8_IJNS5_ILi1024EEENS5_ILi16EEEEEEEEEEEEEEEENS_10ViewEngineINS_8smem_ptrIPN7cutlass10bfloat16_tEEEEEEEC2ERKSW_RKS13_ - $_ZN7cutlass13device_kernelIN5flash19enable_sm80_to_sm89INS1_16FlashAttnBwdSm80INS1_25CollectiveMainloopBwdSm80ILi2ELi2EN4cute5tupleIJNS5_1CILi128EEES8_NS7_ILi64EEEEEENS_10bfloat16_tEfNS_4arch4Sm80ELb0ELb0ELb1ELb1ELb1ELb0ELb0ELb0ELi2ELi4ELi4ELi4ELb0EEENS1_24CollectiveEpilogueBwdGQAISA_fSD_Li256ELb1ELb1EEENS1_19SingleTileSchedulerILb1ELb0ELb0ELi128EEEEEEEEEvNT_6ParamsE$_ZN4cute3eso3ESOILb1ELb0EJNS_10UnderscoreEiiEEC2ERKS2_RKiS7_)
$_ZN7cutlass13device_kernelIN5flash19enable_sm80_to_sm89INS1_16FlashAttnBwdSm80INS1_25CollectiveMainloopBwdSm80ILi2ELi2EN4cute5tupleIJNS5_1CILi128EEES8_NS7_ILi64EEEEEENS_10bfloat16_tEfNS_4arch4Sm80ELb0ELb0ELb1ELb1ELb1ELb0ELb0ELb0ELi2ELi4ELi4ELi4ELb0EEENS1_24CollectiveEpilogueBwdGQAISA_fSD_Li256ELb1ELb1EEENS1_19SingleTileSchedulerILb1ELb0ELb0ELi128EEEEEEEEEvNT_6ParamsE$_ZN4cute3eso3ESOILb1ELb0EJNS_10UnderscoreEiiEEC2ERKS2_RKiS7_:
[----:B------:R-:W-:Y:S02]  /*76a0*/  IADD3 R3, R79, -c[0x0][0x20], RZ ;  /* 0x800008004f037a10 */ /* 0x000fe40007ffe0ff */
[----:B------:R-:W-:-:S03]  /*76b0*/  IADD3 R2, R67, -c[0x0][0x20], RZ ;  /* 0x8000080043027a10 */ /* 0x000fc60007ffe0ff */
[----:B------:R1:W-:Y:S04]  /*76c0*/  STL [R3], R80 ;  /* 0x0000005003007387 */ /* 0x0003e80000100800 */
[----:B------:R-:W2:Y:S01]  /*76d0*/  LDL R2, [R2] ;  /* 0x0000000002027983 */ /* 0x000ea20000100800 */
[----:B------:R-:W-:-:S03]  /*76e0*/  IMAD.MOV.U32 R79, RZ, RZ, 0x0 ;  /* 0x00000000ff4f7424 */ /* 0x000fc600078e00ff */
[----:B--2---:R1:W-:Y:S01]  /*76f0*/  STL [R3+0x4], R2 ;  /* 0x0000040203007387 */ /* 0x0043e20000100800 */
[----:B------:R-:W-:Y:S05]  /*7700*/  RET.REL.NODEC R78 `(_ZN7cutlass13device_kernelIN5flash19enable_sm80_to_sm89INS1_16FlashAttnBwdSm80INS1_25CollectiveMainloopBwdSm80ILi2ELi2EN4cute5tupleIJNS5_1CILi128EEES8_NS7_ILi64EEEEEENS_10bfloat16_tEfNS_4arch4Sm80ELb0ELb0ELb1ELb1ELb1ELb0ELb0ELb0ELi2ELi4ELi4ELi4ELb0EEENS1_24CollectiveEpilogueBwdGQAISA_fSD_Li256ELb1ELb1EEENS1_19SingleTileSchedulerILb1ELb0ELb0ELi128EEEEEEEEEvNT_6ParamsE) ;  /* 0xffff88f04e007950 */ /* 0x000fea0003c3ffff */
        .type           $_ZN7cutlass13device_kernelIN5flash19enable_sm80_to_sm89INS1_16FlashAttnBwdSm80INS1_25CollectiveMainloopBwdSm80ILi2ELi2EN4cute5tupleIJNS5_1CILi128EEES8_NS7_ILi64EEEEEENS_10bfloat16_tEfNS_4arch4Sm80ELb0ELb0ELb1ELb1ELb1ELb0ELb0ELb0ELi2ELi4ELi4ELi4ELb0EEENS1_24CollectiveEpilogueBwdGQAISA_fSD_Li256ELb1ELb1EEENS1_19SingleTileSchedulerILb1ELb0ELb0ELi128EEEEEEEEEvNT_6ParamsE$_ZN4cute3eso3ESOILb1ELb0EJNS_14ComposedLayoutINS_7SwizzleILi3ELi3ELi3EEENS_1CILi0EEENS_6LayoutINS_5tupleIJNS8_IJNS8_IJNS5_ILi4EEENS5_ILi8EEEEEENS8_IJNS5_ILi2EEENS5_ILi1EEEEEEEEENS8_IJNS8_IJSC_SC_EEENS8_IJSA_S9_EEEEEEEEENS8_IJNS8_IJNS8_IJSC_NS5_ILi64EEEEEENS8_IJNS5_ILi512EEES6_EEEEEENS8_IJNS8_IJSD_SA_EEENS8_IJNS5_ILi1024EEENS5_ILi16EEEEEEEEEEEEEEEENS_10ViewEngineINS_8smem_ptrIPN7cutlass10bfloat16_tEEEEEEEC2ERKSW_RKS13_,@function
        .size           $_ZN7cutlass13device_kernelIN5flash19enable_sm80_to_sm89INS1_16FlashAttnBwdSm80INS1_25CollectiveMainloopBwdSm80ILi2ELi2EN4cute5tupleIJNS5_1CILi128EEES8_NS7_ILi64EEEEEENS_10bfloat16_tEfNS_4arch4Sm80ELb0ELb0ELb1ELb1ELb1ELb0ELb0ELb0ELi2ELi4ELi4ELi4ELb0EEENS1_24CollectiveEpilogueBwdGQAISA_fSD_Li256ELb1ELb1EEENS1_19SingleTileSchedulerILb1ELb0ELb0ELi128EEEEEEEEEvNT_6ParamsE$_ZN4cute3eso3ESOILb1ELb0EJNS_14ComposedLayoutINS_7SwizzleILi3ELi3ELi3EEENS_1CILi0EEENS_6LayoutINS_5tupleIJNS8_IJNS8_IJNS5_ILi4EEENS5_ILi8EEEEEENS8_IJNS5_ILi2EEENS5_ILi1EEEEEEEEENS8_IJNS8_IJSC_SC_EEENS8_IJSA_S9_EEEEEEEEENS8_IJNS8_IJNS8_IJSC_NS5_ILi64EEEEEENS8_IJNS5_ILi512EEES6_EEEEEENS8_IJNS8_IJSD_SA_EEENS8_IJNS5_ILi1024EEENS5_ILi16EEEEEEEEEEEEEEEENS_10ViewEngineINS_8smem_ptrIPN7cutlass10bfloat16_tEEEEEEEC2ERKSW_RKS13_,($_ZN7cutlass13device_kernelIN5flash19enable_sm80_to_sm89INS1_16FlashAttnBwdSm80INS1_25CollectiveMainloopBwdSm80ILi2ELi2EN4cute5tupleIJNS5_1CILi128EEES8_NS7_ILi64EEEEEENS_10bfloat16_tEfNS_4arch4Sm80ELb0ELb0ELb1ELb1ELb1ELb0ELb0ELb0ELi2ELi4ELi4ELi4ELb0EEENS1_24CollectiveEpilogueBwdGQAISA_fSD_Li256ELb1ELb1EEENS1_19SingleTileSchedulerILb1ELb0ELb0ELi128EEEEEEEEEvNT_6ParamsE$_ZN4cute3eso3ESOILb1ELb0EJNS_14ComposedLayoutINS_7SwizzleILi3ELi3ELi3EEENS_1CILi0EEENS_6LayoutINS_5tupleIJNS8_IJNS8_IJNS5_ILi4EEENS5_ILi8EEEEEENS8_IJNS5_ILi2EEENS5_ILi1EEEEEEEEENS8_IJNS8_IJSC_SC_EEESB_EEEEEENS8_IJNS8_IJNS8_IJNS5_ILi128EEESD_EEENS8_IJSA_S6_EEEEEENS8_IJNS8_IJNS5_ILi64EEENS5_ILi512EEEEEENS8_IJNS5_ILi16EEENS5_ILi1024EEEEEEEEEEEEEEEENS_10ViewEngineINS_8smem_ptrIPN7cutlass10bfloat16_tEEEEEEEC2ERKSW_RKS13_ - $_ZN7cutlass13device_kernelIN5flash19enable_sm80_to_sm89INS1_16FlashAttnBwdSm80INS1_25CollectiveMainloopBwdSm80ILi2ELi2EN4cute5tupleIJNS5_1CILi128EEES8_NS7_ILi64EEEEEENS_10bfloat16_tEfNS_4arch4Sm80ELb0ELb0ELb1ELb1ELb1ELb0ELb0ELb0ELi2ELi4ELi4ELi4ELb0EEENS1_24CollectiveEpilogueBwdGQAISA_fSD_Li256ELb1ELb1EEENS1_19SingleTileSchedulerILb1ELb0ELb0ELi128EEEEEEEEEvNT_6ParamsE$_ZN4cute3eso3ESOILb1ELb0EJNS_14ComposedLayoutINS_7SwizzleILi3ELi3ELi3EEENS_1CILi0EEENS_6LayoutINS_5tupleIJNS8_IJNS8_IJNS5_ILi4EEENS5_ILi8EEEEEENS8_IJNS5_ILi2EEENS5_ILi1EEEEEEEEENS8_IJNS8_IJSC_SC_EEENS8_IJSA_S9_EEEEEEEEENS8_IJNS8_IJNS8_IJSC_NS5_ILi64EEEEEENS8_IJNS5_ILi512EEES6_EEEEEENS8_IJNS8_IJSD_SA_EEENS8_IJNS5_ILi1024EEENS5_ILi16EEEEEEEEEEEEEEEENS_10ViewEngineINS_8smem_ptrIPN7cutlass10bfloat16_tEEEEEEEC2ERKSW_RKS13_)
$_ZN7cutlass13device_kernelIN5flash19enable_sm80_to_sm89INS1_16FlashAttnBwdSm80INS1_25CollectiveMainloopBwdSm80ILi2ELi2EN4cute5tupleIJNS5_1CILi128EEES8_NS7_ILi64EEEEEENS_10bfloat16_tEfNS_4arch4Sm80ELb0ELb0ELb1ELb1ELb1ELb0ELb0ELb0ELi2ELi4ELi4ELi4ELb0EEENS1_24CollectiveEpilogueBwdGQAISA_fSD_Li256ELb1ELb1EEENS1_19SingleTileSchedulerILb1ELb0ELb0ELi128EEEEEEEEEvNT_6ParamsE$_ZN4cute3eso3ESOILb1ELb0EJNS_14ComposedLayoutINS_7SwizzleILi3ELi3ELi3EEENS_1CILi0EEENS_6LayoutINS_5tupleIJNS8_IJNS8_IJNS5_ILi4EEENS5_ILi8EEEEEENS8_IJNS5_ILi2EEENS5_ILi1EEEEEEEEENS8_IJNS8_IJSC_SC_EEENS8_IJSA_S9_EEEEEEEEENS8_IJNS8_IJNS8_IJSC_NS5_ILi64EEEEEENS8_IJNS5_ILi512EEES6_EEEEEENS8_IJNS8_IJSD_SA_EEENS8_IJNS5_ILi1024EEENS5_ILi16EEEEEEEEEEEEEEEENS_10ViewEngineINS_8smem_ptrIPN7cutlass10bfloat16_tEEEEEEEC2ERKSW_RKS13_:
[----:B------:R-:W-:Y:S01]  /*7710*/  IADD3 R4, R23, -c[0x0][0x20], RZ ;  /* 0x8000080017047a10 */ /* 0x000fe20007ffe0ff */
[----:B------:R-:W-:Y:S01]  /*7720*/  IMAD.MOV.U32 R8, RZ, RZ, R6 ;  /* 0x000000ffff087224 */ /* 0x000fe200078e0006 */
[----:B------:R-:W-:-:S03]  /*7730*/  MOV R9, 0x0 ;  /* 0x0000000000097802 */ /* 0x000fc60000000f00 */
[----:B------:R1:W-:Y:S01]  /*7740*/  STL.64 [R4], R2 ;  /* 0x0000000204007387 */ /* 0x0003e20000100a00 */
[----:B------:R-:W-:Y:S05]  /*7750*/  RET.REL.NODEC R8 `(_ZN7cutlass13device_kernelIN5flash19enable_sm80_to_sm89INS1_16FlashAttnBwdSm80INS1_25CollectiveMainloopBwdSm80ILi2ELi2EN4cute5tupleIJNS5_1CILi128EEES8_NS7_ILi64EEEEEENS_10bfloat16_tEfNS_4arch4Sm80ELb0ELb0ELb1ELb1ELb1ELb0ELb0ELb0ELi2ELi4ELi4ELi4ELb0EEENS1_24CollectiveEpilogueBwdGQAISA_fSD_Li256ELb1ELb1EEENS1_19SingleTileSchedulerILb1ELb0ELb0ELi128EEEEEEEEEvNT_6ParamsE) ;  /* 0xffff88a008007950 */ /* 0x000fea0003c3ffff */
        .type           $_ZN7cutlass13device_kernelIN5flash19enable_sm80_to_sm89INS1_16FlashAttnBwdSm80INS1_25CollectiveMainloopBwdSm80ILi2ELi2EN4cute5tupleIJNS5_1CILi128EEES8_NS7_ILi64EEEEEENS_10bfloat16_tEfNS_4arch4Sm80ELb0ELb0ELb1ELb1ELb1ELb0ELb0ELb0ELi2ELi4ELi4ELi4ELb0EEENS1_24CollectiveEpilogueBwdGQAISA_fSD_Li256ELb1ELb1EEENS1_19SingleTileSchedulerILb1ELb0ELb0ELi128EEEEEEEEEvNT_6ParamsE$_ZN4cute3eso3ESOILb1ELb0EJNS_14ComposedLayoutINS_7SwizzleILi3ELi3ELi3EEENS_1CILi0EEENS_6LayoutINS_5tupleIJNS8_IJNS8_IJNS5_ILi4EEENS5_ILi8EEEEEENS8_IJNS5_ILi2EEENS5_ILi1EEEEEEEEENS8_IJNS8_IJSC_SC_EEESB_EEEEEENS8_IJNS8_IJNS8_IJNS5_ILi128EEESD_EEENS8_IJSA_S6_EEEEEENS8_IJNS8_IJNS5_ILi64EEENS5_ILi512EEEEEENS8_IJNS5_ILi16EEENS5_ILi1024EEEEEEEEEEEEEEEENS_10ViewEngineINS_8smem_ptrIPN7cutlass10bfloat16_tEEEEEEEC2ERKSW_RKS13_,@function
        .size           $_ZN7cutlass13device_kernelIN5flash19enable_sm80_to_sm89INS1_16FlashAttnBwdSm80INS1_25CollectiveMainloopBwdSm80ILi2ELi2EN4cute5tupleIJNS5_1CILi128EEES8_NS7_ILi64EEEEEENS_10bfloat16_tEfNS_4arch4Sm80ELb0ELb0ELb1ELb1ELb1ELb0ELb0ELb0ELi2ELi4ELi4ELi4ELb0EEENS1_24CollectiveEpilogueBwdGQAISA_fSD_Li256ELb1ELb1EEENS1_19SingleTileSchedulerILb1ELb0ELb0ELi128EEEEEEEEEvNT_6ParamsE$_ZN4cute3eso3ESOILb1ELb0EJNS_14ComposedLayoutINS_7SwizzleILi3ELi3ELi3EEENS_1CILi0EEENS_6LayoutINS_5tupleIJNS8_IJNS8_IJNS5_ILi4EEENS5_ILi8EEEEEENS8_IJNS5_ILi2EEENS5_ILi1EEEEEEEEENS8_IJNS8_IJSC_SC_EEESB_EEEEEENS8_IJNS8_IJNS8_IJNS5_ILi128EEESD_EEENS8_IJSA_S6_EEEEEENS8_IJNS8_IJNS5_ILi64EEENS5_ILi512EEEEEENS8_IJNS5_ILi16EEENS5_ILi1024EEEEEEEEEEEEEEEENS_10ViewEngineINS_8smem_ptrIPN7cutlass10bfloat16_tEEEEEEEC2ERKSW_RKS13_,($_ZN7cutlass13device_kernelIN5flash19enable_sm80_to_sm89INS1_16FlashAttnBwdSm80INS1_25CollectiveMainloopBwdSm80ILi2ELi2EN4cute5tupleIJNS5_1CILi128EEES8_NS7_ILi64EEEEEENS_10bfloat16_tEfNS_4arch4Sm80ELb0ELb0ELb1ELb1ELb1ELb0ELb0ELb0ELi2ELi4ELi4ELi4ELb0EEENS1_24CollectiveEpilogueBwdGQAISA_fSD_Li256ELb1ELb1EEENS1_19SingleTileSchedulerILb1ELb0ELb0ELi128EEEEEEEEEvNT_6ParamsE$_ZN4cute3eso3ESOILb1ELb0EJNS_14ComposedLayoutINS_7SwizzleILi3ELi3ELi3EEENS_1CILi0EEENS_6LayoutINS_5tupleIJNS8_IJNS8_IJNS5_ILi4EEENS5_ILi8EEEEEENS8_IJS9_NS5_ILi1EEEEEEEEENS8_IJNS8_IJNS5_ILi2EEESF_SF_EEENS8_IJSF_NS8_IJS9_SF_EEEEEEEEEEEENS8_IJNS8_IJNS8_IJSF_NS5_ILi64EEEEEENS8_IJNS5_ILi1024EEES6_EEEEEENS8_IJNS8_IJSC_NS5_ILi512EEESA_EEENS8_IJNS5_ILi4096EEENS8_IJNS5_ILi16EEENS5_ILi8192EEEEEEEEEEEEEEEEEEENS_10ViewEngineINS_8smem_ptrIPN7cutlass10bfloat16_tEEEEEEEC2ERKS10_RKS17_ - $_ZN7cutlass13device_kernelIN5flash19enable_sm80_to_sm89INS1_16FlashAttnBwdSm80INS1_25CollectiveMainloopBwdSm80ILi2ELi2EN4cute5tupleIJNS5_1CILi128EEES8_NS7_ILi64EEEEEENS_10bfloat16_tEfNS_4arch4Sm80ELb0ELb0ELb1ELb1ELb1ELb0ELb0ELb0ELi2ELi4ELi4ELi4ELb0EEENS1_24CollectiveEpilogueBwdGQAISA_fSD_Li256ELb1ELb1EEENS1_19SingleTileSchedulerILb1ELb0ELb0ELi128EEEEEEEEEvNT_6ParamsE$_ZN4cute3eso3ESOILb1ELb0EJNS_14ComposedLayoutINS_7SwizzleILi3ELi3ELi3EEENS_1CILi0EEENS_6LayoutINS_5tupleIJNS8_IJNS8_IJNS5_ILi4EEENS5_ILi8EEEEEENS8_IJNS5_ILi2EEENS5_ILi1EEEEEEEEENS8_IJNS8_IJSC_SC_EEESB_EEEEEENS8_IJNS8_IJNS8_IJNS5_ILi128EEESD_EEENS8_IJSA_S6_EEEEEENS8_IJNS8_IJNS5_ILi64EEENS5_ILi512EEEEEENS8_IJNS5_ILi16EEENS5_ILi1024EEEEEEEEEEEEEEEENS_10ViewEngineINS_8smem_ptrIPN7cutlass10bfloat16_tEEEEEEEC2ERKSW_RKS13_)
$_ZN7cutlass13device_kernelIN5flash19enable_sm80_to_sm89INS1_16FlashAttnBwdSm80INS1_25CollectiveMainloopBwdSm80ILi2ELi2EN4cute5tupleIJNS5_1CILi128EEES8_NS7_ILi64EEEEEENS_10bfloat16_tEfNS_4arch4Sm80ELb0ELb0ELb1ELb1ELb1ELb0ELb0ELb0ELi2ELi4ELi4ELi4ELb0EEENS1_24CollectiveEpilogueBwdGQAISA_fSD_Li256ELb1ELb1EEENS1_19SingleTileSchedulerILb1ELb0ELb0ELi128EEEEEEEEEvNT_6ParamsE$_ZN4cute3eso3ESOILb1ELb0EJNS_14ComposedLayoutINS_7SwizzleILi3ELi3ELi3EEENS_1CILi0EEENS_6LayoutINS_5tupleIJNS8_IJNS8_IJNS5_ILi4EEENS5_ILi8EEEEEENS8_IJNS5_ILi2EEENS5_ILi1EEEEEEEEENS8_IJNS8_IJSC_SC_EEESB_EEEEEENS8_IJNS8_IJNS8_IJNS5_ILi128EEESD_EEENS8_IJSA_S6_EEEEEENS8_IJNS8_IJNS5_ILi64EEENS5_ILi512EEEEEENS8_IJNS5_ILi16EEENS5_ILi1024EEEEEEEEEEEEEEEENS_10ViewEngineINS_8smem_ptrIPN7cutlass10bfloat16_tEEEEEEEC2ERKSW_RKS13_:
[----:B------:R-:W-:Y:S01]  /*7760*/  IADD3 R4, R59, -c[0x0][0x20], RZ ;  /* 0x800008003b047a10 */ /* 0x000fe20007ffe0ff */
[----:B------:R-:W-:Y:S01]  /*7770*/  IMAD.MOV.U32 R8, RZ, RZ, R6 ;  /* 0x000000ffff087224 */ /* 0x000fe200078e0006 */
[----:B------:R-:W-:-:S03]  /*7780*/  MOV R9, 0x0 ;  /* 0x0000000000097802 */ /* 0x000fc60000000f00 */
[----:B------:R1:W-:Y:S01]  /*7790*/  STL.64 [R4], R2 ;  /* 0x0000000204007387 */ /* 0x0003e20000100a00 */
[----:B------:R-:W-:Y:S05]  /*77a0*/  RET.REL.NODEC R8 `(_ZN7cutlass13device_kernelIN5flash19enable_sm80_to_sm89INS1_16FlashAttnBwdSm80INS1_25CollectiveMainloopBwdSm80ILi2ELi2EN4cute5tupleIJNS5_1CILi128EEES8_NS7_ILi64EEEEEENS_10bfloat16_tEfNS_4arch4Sm80ELb0ELb0ELb1ELb1ELb1ELb0ELb0ELb0ELi2ELi4ELi4ELi4ELb0EEENS1_24CollectiveEpilogueBwdGQAISA_fSD_Li256ELb1ELb1EEENS1_19SingleTileSchedulerILb1ELb0ELb0ELi128EEEEEEEEEvNT_6ParamsE) ;  /* 0xffff885008007950 */ /* 0x000fea0003c3ffff */
        .type           $_ZN7cutlass13device_kernelIN5flash19enable_sm80_to_sm89INS1_16FlashAttnBwdSm80INS1_25CollectiveMainloopBwdSm80ILi2ELi2EN4cute5tupleIJNS5_1CILi128EEES8_NS7_ILi64EEEEEENS_10bfloat16_tEfNS_4arch4Sm80ELb0ELb0ELb1ELb1ELb1ELb0ELb0ELb0ELi2ELi4ELi4ELi4ELb0EEENS1_24CollectiveEpilogueBwdGQAISA_fSD_Li256ELb1ELb1EEENS1_19SingleTileSchedulerILb1ELb0ELb0ELi128EEEEEEEEEvNT_6ParamsE$_ZN4cute3eso3ESOILb1ELb0EJNS_14ComposedLayoutINS_7SwizzleILi3ELi3ELi3EEENS_1CILi0EEENS_6LayoutINS_5tupleIJNS8_IJNS8_IJNS5_ILi4EEENS5_ILi8EEEEEENS8_IJS9_NS5_ILi1EEEEEEEEENS8_IJNS8_IJNS5_ILi2EEESF_SF_EEENS8_IJSF_NS8_IJS9_SF_EEEEEEEEEEEENS8_IJNS8_IJNS8_IJSF_NS5_ILi64EEEEEENS8_IJNS5_ILi1024EEES6_EEEEEENS8_IJNS8_IJSC_NS5_ILi512EEESA_EEENS8_IJNS5_ILi4096EEENS8_IJNS5_ILi16EEENS5_ILi8192EEEEEEEEEEEEEEEEEEENS_10ViewEngineINS_8smem_ptrIPN7cutlass10bfloat16_tEEEEEEEC2ERKS10_RKS17_,@function
        .size           $_ZN7cutlass13device_kernelIN5flash19enable_sm80_to_sm89INS1_16FlashAttnBwdSm80INS1_25CollectiveMainloopBwdSm80ILi2ELi2EN4cute5tupleIJNS5_1CILi128EEES8_NS7_ILi64EEEEEENS_10bfloat16_tEfNS_4arch4Sm80ELb0ELb0ELb1ELb1ELb1ELb0ELb0ELb0ELi2ELi4ELi4ELi4ELb0EEENS1_24CollectiveEpilogueBwdGQAISA_fSD_Li256ELb1ELb1EEENS1_19SingleTileSchedulerILb1ELb0ELb0ELi128EEEEEEEEEvNT_6ParamsE$_ZN4cute3eso3ESOILb1ELb0EJNS_14ComposedLayoutINS_7SwizzleILi3ELi3ELi3EEENS_1CILi0EEENS_6LayoutINS_5tupleIJNS8_IJNS8_IJNS5_ILi4EEENS5_ILi8EEEEEENS8_IJS9_NS5_ILi1EEEEEEEEENS8_IJNS8_IJNS5_ILi2EEESF_SF_EEENS8_IJSF_NS8_IJS9_SF_EEEEEEEEEEEENS8_IJNS8_IJNS8_IJSF_NS5_ILi64EEEEEENS8_IJNS5_ILi1024EEES6_EEEEEENS8_IJNS8_IJSC_NS5_ILi512EEESA_EEENS8_IJNS5_ILi4096EEENS8_IJNS5_ILi16EEENS5_ILi8192EEEEEEEEEEEEEEEEEEENS_10ViewEngineINS_8smem_ptrIPN7cutlass10bfloat16_tEEEEEEEC2ERKS10_RKS17_,($_ZN7cutlass13device_kernelIN5flash19enable_sm80_to_sm89INS1_16FlashAttnBwdSm80INS1_25CollectiveMainloopBwdSm80ILi2ELi2EN4cute5tupleIJNS5_1CILi128EEES8_NS7_ILi64EEEEEENS_10bfloat16_tEfNS_4arch4Sm80ELb0ELb0ELb1ELb1ELb1ELb0ELb0ELb0ELi2ELi4ELi4ELi4ELb0EEENS1_24CollectiveEpilogueBwdGQAISA_fSD_Li256ELb1ELb1EEENS1_19SingleTileSchedulerILb1ELb0ELb0ELi128EEEEEEEEEvNT_6ParamsE$_ZN4cute3eso3ESOILb1ELb0EJNS_14ComposedLayoutINS_7SwizzleILi3ELi3ELi3EEENS_1CILi0EEENS_6LayoutINS_5tupleIJNS8_IJNS8_IJNS5_ILi4EEENS5_ILi8EEEEEENS8_IJS9_NS5_ILi1EEEEEEEEENS8_IJNS8_IJNS5_ILi2EEESF_SF_EEENS8_IJSF_SA_EEEEEEEEENS8_IJNS8_IJNS8_IJNS5_ILi128EEESC_EEENS8_IJNS5_ILi16EEES6_EEEEEENS8_IJNS8_IJNS5_ILi64EEESA_NS5_ILi512EEEEEENS8_IJNS5_ILi8192EEENS5_ILi1024EEEEEEEEEEEEEEEENS_10ViewEngineINS_8smem_ptrIPN7cutlass10bfloat16_tEEEEEEEC2ERKSY_RKS15_ - $_ZN7cutlass13device_kernelIN5flash19enable_sm80_to_sm89INS1_16FlashAttnBwdSm80INS1_25CollectiveMainloopBwdSm80ILi2ELi2EN4cute5tupleIJNS5_1CILi128EEES8_NS7_ILi64EEEEEENS_10bfloat16_tEfNS_4arch4Sm80ELb0ELb0ELb1ELb1ELb1ELb0ELb0ELb0ELi2ELi4ELi4ELi4ELb0EEENS1_24CollectiveEpilogueBwdGQAISA_fSD_Li256ELb1ELb1EEENS1_19SingleTileSchedulerILb1ELb0ELb0ELi128EEEEEEEEEvNT_6ParamsE$_ZN4cute3eso3ESOILb1ELb0EJNS_14ComposedLayoutINS_7SwizzleILi3ELi3ELi3EEENS_1CILi0EEENS_6LayoutINS_5tupleIJNS8_IJNS8_IJNS5_ILi4EEENS5_ILi8EEEEEENS8_IJS9_NS5_ILi1EEEEEEEEENS8_IJNS8_IJNS5_ILi2EEESF_SF_EEENS8_IJSF_NS8_IJS9_SF_EEEEEEEEEEEENS8_IJNS8_IJNS8_IJSF_NS5_ILi64EEEEEENS8_IJNS5_ILi1024EEES6_EEEEEENS8_IJNS8_IJSC_NS5_ILi512EEESA_EEENS8_IJNS5_ILi4096EEENS8_IJNS5_ILi16EEENS5_ILi8192EEEEEEEEEEEEEEEEEEENS_10ViewEngineINS_8smem_ptrIPN7cutlass10bfloat16_tEEEEEEEC2ERKS10_RKS17_)
$_ZN7cutlass13device_kernelIN5flash19enable_sm80_to_sm89INS1_16FlashAttnBwdSm80INS1_25CollectiveMainloopBwdSm80ILi2ELi2EN4cute5tupleIJNS5_1CILi128EEES8_NS7_ILi64EEEEEENS_10bfloat16_tEfNS_4arch4Sm80ELb0ELb0ELb1ELb1ELb1ELb0ELb0ELb0ELi2ELi4ELi4ELi4ELb0EEENS1_24CollectiveEpilogueBwdGQAISA_fSD_Li256ELb1ELb1EEENS1_19SingleTileSchedulerILb1ELb0ELb0ELi128EEEEEEEEEvNT_6ParamsE$_ZN4cute3eso3ESOILb1ELb0EJNS_14ComposedLayoutINS_7SwizzleILi3ELi3ELi3EEENS_1CILi0EEENS_6LayoutINS_5tupleIJNS8_IJNS8_IJNS5_ILi4EEENS5_ILi8EEEEEENS8_IJS9_NS5_ILi1EEEEEEEEENS8_IJNS8_IJNS5_ILi2EEESF_SF_EEENS8_IJSF_NS8_IJS9_SF_EEEEEEEEEEEENS8_IJNS8_IJNS8_IJSF_NS5_ILi64EEEEEENS8_IJNS5_ILi1024EEES6_EEEEEENS8_IJNS8_IJSC_NS5_ILi512EEESA_EEENS8_IJNS5_ILi4096EEENS8_IJNS5_ILi16EEENS5_ILi8192EEEEEEEEEEEEEEEEEEENS_10ViewEngineINS_8smem_ptrIPN7cutlass10bfloat16_tEEEEEEEC2ERKS10_RKS17_:
[----:B------:R-:W-:Y:S01]  /*77b0*/  IADD3 R4, R59, -c[0x0][0x20], RZ ;  /* 0x800008003b047a10 */ /* 0x000fe20007ffe0ff */
[----:B------:R-:W-:Y:S01]  /*77c0*/  IMAD.MOV.U32 R8, RZ, RZ, R6 ;  /* 0x000000ffff087224 */ /* 0x000fe200078e0006 */
[----:B------:R-:W-:-:S03]  /*77d0*/  MOV R9, 0x0 ;  /* 0x0000000000097802 */ /* 0x000fc60000000f00 */
[----:B------:R1:W-:Y:S01]  /*77e0*/  STL.64 [R4], R2 ;  /* 0x0000000204007387 */ /* 0x0003e20000100a00 */
[----:B------:R-:W-:Y:S05]  /*77f0*/  RET.REL.NODEC R8 `(_ZN7cutlass13device_kernelIN5flash19enable_sm80_to_sm89INS1_16FlashAttnBwdSm80INS1_25CollectiveMainloopBwdSm80ILi2ELi2EN4cute5tupleIJNS5_1CILi128EEES8_NS7_ILi64EEEEEENS_10bfloat16_tEfNS_4arch4Sm80ELb0ELb0ELb1ELb1ELb1ELb0ELb0ELb0ELi2ELi4ELi4ELi4ELb0EEENS1_24CollectiveEpilogueBwdGQAISA_fSD_Li256ELb1ELb1EEENS1_19SingleTileSchedulerILb1ELb0ELb0ELi128EEEEEEEEEvNT_6ParamsE) ;  /* 0xffff880008007950 */ /* 0x000fea0003c3ffff */
        .type           $_ZN7cutlass13device_kernelIN5flash19enable_sm80_to_sm89INS1_16FlashAttnBwdSm80INS1_25CollectiveMainloopBwdSm80ILi2ELi2EN4cute5tupleIJNS5_1CILi128EEES8_NS7_ILi64EEEEEENS_10bfloat16_tEfNS_4arch4Sm80ELb0ELb0ELb1ELb1ELb1ELb0ELb0ELb0ELi2ELi4ELi4ELi4ELb0EEENS1_24CollectiveEpilogueBwdGQAISA_fSD_Li256ELb1ELb1EEENS1_19SingleTileSchedulerILb1ELb0ELb0ELi128EEEEEEEEEvNT_6ParamsE$_ZN4cute3eso3ESOILb1ELb0EJNS_14ComposedLayoutINS_7SwizzleILi3ELi3ELi3EEENS_1CILi0EEENS_6LayoutINS_5tupleIJNS8_IJNS8_IJNS5_ILi4EEENS5_ILi8EEEEEENS8_IJS9_NS5_ILi1EEEEEEEEENS8_IJNS8_IJNS5_ILi2EEESF_SF_EEENS8_IJSF_SA_EEEEEEEEENS8_IJNS8_IJNS8_IJNS5_ILi128EEESC_EEENS8_IJNS5_ILi16EEES6_EEEEEENS8_IJNS8_IJNS5_ILi64EEESA_NS5_ILi512EEEEEENS8_IJNS5_ILi8192EEENS5_ILi1024EEEEEEEEEEEEEEEENS_10ViewEngineINS_8smem_ptrIPN7cutlass10bfloat16_tEEEEEEEC2ERKSY_RKS15_,@function
        .size           $_ZN7cutlass13device_kernelIN5flash19enable_sm80_to_sm89INS1_16FlashAttnBwdSm80INS1_25CollectiveMainloopBwdSm80ILi2ELi2EN4cute5tupleIJNS5_1CILi128EEES8_NS7_ILi64EEEEEENS_10bfloat16_tEfNS_4arch4Sm80ELb0ELb0ELb1ELb1ELb1ELb0ELb0ELb0ELi2ELi4ELi4ELi4ELb0EEENS1_24CollectiveEpilogueBwdGQAISA_fSD_Li256ELb1ELb1EEENS1_19SingleTileSchedulerILb1ELb0ELb0ELi128EEEEEEEEEvNT_6ParamsE$_ZN4cute3eso3ESOILb1ELb0EJNS_14ComposedLayoutINS_7SwizzleILi3ELi3ELi3EEENS_1CILi0EEENS_6LayoutINS_5tupleIJNS8_IJNS8_IJNS5_ILi4EEENS5_ILi8EEEEEENS8_IJS9_NS5_ILi1EEEEEEEEENS8_IJNS8_IJNS5_ILi2EEESF_SF_EEENS8_IJSF_SA_EEEEEEEEENS8_IJNS8_IJNS8_IJNS5_ILi128EEESC_EEENS8_IJNS5_ILi16EEES6_EEEEEENS8_IJNS8_IJNS5_ILi64EEESA_NS5_ILi512EEEEEENS8_IJNS5_ILi8192EEENS5_ILi1024EEEEEEEEEEEEEEEENS_10ViewEngineINS_8smem_ptrIPN7cutlass10bfloat16_tEEEEEEEC2ERKSY_RKS15_,($_ZN7cutlass13device_kernelIN5flash19enable_sm80_to_sm89INS1_16FlashAttnBwdSm80INS1_25CollectiveMainloopBwdSm80ILi2ELi2EN4cute5tupleIJNS5_1CILi128EEES8_NS7_ILi64EEEEEENS_10bfloat16_tEfNS_4arch4Sm80ELb0ELb0ELb1ELb1ELb1ELb0ELb0ELb0ELi2ELi4ELi4ELi4ELb0EEENS1_24CollectiveEpilogueBwdGQAISA_fSD_Li256ELb1ELb1EEENS1_19SingleTileSchedulerILb1ELb0ELb0ELi128EEEEEEEEEvNT_6ParamsE$_ZN4cute3eso3ESOILb1ELb0EJNS_14ComposedLayoutINS_7SwizzleILi3ELi3ELi3EEENS_1CILj0EEENS_6LayoutINS_5tupleIJNS5_ILi64EEENS5_ILi128EEEEEENS8_IJNS5_ILi1EEES9_EEEEEEENS_10ViewEngineINS_8smem_ptrIPN7cutlass10bfloat16_tEEEEEEEC2ERKSF_RKSM_ - $_ZN7cutlass13device_kernelIN5flash19enable_sm80_to_sm89INS1_16FlashAttnBwdSm80INS1_25CollectiveMainloopBwdSm80ILi2ELi2EN4cute5tupleIJNS5_1CILi128EEES8_NS7_ILi64EEEEEENS_10bfloat16_tEfNS_4arch4Sm80ELb0ELb0ELb1ELb1ELb1ELb0ELb0ELb0ELi2ELi4ELi4ELi4ELb0EEENS1_24CollectiveEpilogueBwdGQAISA_fSD_Li256ELb1ELb1EEENS1_19SingleTileSchedulerILb1ELb0ELb0ELi128EEEEEEEEEvNT_6ParamsE$_ZN4cute3eso3ESOILb1ELb0EJNS_14ComposedLayoutINS_7SwizzleILi3ELi3ELi3EEENS_1CILi0EEENS_6LayoutINS_5tupleIJNS8_IJNS8_IJNS5_ILi4EEENS5_ILi8EEEEEENS8_IJS9_NS5_ILi1EEEEEEEEENS8_IJNS8_IJNS5_ILi2EEESF_SF_EEENS8_IJSF_SA_EEEEEEEEENS8_IJNS8_IJNS8_IJNS5_ILi128EEESC_EEENS8_IJNS5_ILi16EEES6_EEEEEENS8_IJNS8_IJNS5_ILi64EEESA_NS5_ILi512EEEEEENS8_IJNS5_ILi8192EEENS5_ILi1024EEEEEEEEEEEEEEEENS_10ViewEngineINS_8smem_ptrIPN7cutlass10bfloat16_tEEEEEEEC2ERKSY_RKS15_)
$_ZN7cutlass13device_kernelIN5flash19enable_sm80_to_sm89INS1_16FlashAttnBwdSm80INS1_25CollectiveMainloopBwdSm80ILi2ELi2EN4cute5tupleIJNS5_1CILi128EEES8_NS7_ILi64EEEEEENS_10bfloat16_tEfNS_4arch4Sm80ELb0ELb0ELb1ELb1ELb1ELb0ELb0ELb0ELi2ELi4ELi4ELi4ELb0EEENS1_24CollectiveEpilogueBwdGQAISA_fSD_Li256ELb1ELb1EEENS1_19SingleTileSchedulerILb1ELb0ELb0ELi128EEEEEEEEEvNT_6ParamsE$_ZN4cute3eso3ESOILb1ELb0EJNS_14ComposedLayoutINS_7SwizzleILi3ELi3ELi3EEENS_1CILi0EEENS_6LayoutINS_5tupleIJNS8_IJNS8_IJNS5_ILi4EEENS5_ILi8EEEEEENS8_IJS9_NS5_ILi1EEEEEEEEENS8_IJNS8_IJNS5_ILi2EEESF_SF_EEENS8_IJSF_SA_EEEEEEEEENS8_IJNS8_IJNS8_IJNS5_ILi128EEESC_EEENS8_IJNS5_ILi16EEES6_EEEEEENS8_IJNS8_IJNS5_ILi64EEESA_NS5_ILi512EEEEEENS8_IJNS5_ILi8192EEENS5_ILi1024EEEEEEEEEEEEEEEENS_10ViewEngineINS_8smem_ptrIPN7cutlass10bfloat16_tEEEEEEEC2ERKSY_RKS15_:
[----:B------:R-:W-:Y:S01]  /*7800*/  IADD3 R4, R23, -c[0x0][0x20], RZ ;  /* 0x8000080017047a10 */ /* 0x000fe20007ffe0ff */
[----:B------:R-:W-:Y:S01]  /*7810*/  IMAD.MOV.U32 R8, RZ, RZ, R6 ;  /* 0x000000ffff087224 */ /* 0x000fe200078e0006 */
[----:B------:R-:W-:-:S03]  /*7820*/  MOV R9, 0x0 ;  /* 0x0000000000097802 */ /* 0x000fc60000000f00 */
[----:B------:R1:W-:Y:S01]  /*7830*/  STL.64 [R4], R2 ;  /* 0x0000000204007387 */ /* 0x0003e20000100a00 */
[----:B------:R-:W-:Y:S05]  /*7840*/  RET.REL.NODEC R8 `(_ZN7cutlass13device_kernelIN5flash19enable_sm80_to_sm89INS1_16FlashAttnBwdSm80INS1_25CollectiveMainloopBwdSm80ILi2ELi2EN4cute5tupleIJNS5_1CILi128EEES8_NS7_ILi64EEEEEENS_10bfloat16_tEfNS_4arch4Sm80ELb0ELb0ELb1ELb1ELb1ELb0ELb0ELb0ELi2ELi4ELi4ELi4ELb0EEENS1_24CollectiveEpilogueBwdGQAISA_fSD_Li256ELb1ELb1EEENS1_19SingleTileSchedulerILb1ELb0ELb0ELi128EEEEEEEEEvNT_6ParamsE) ;  /* 0xffff87b008007950 */ /* 0x000fea0003c3ffff */
        .type           $_ZN7cutlass13device_kernelIN5flash19enable_sm80_to_sm89INS1_16FlashAttnBwdSm80INS1_25CollectiveMainloopBwdSm80ILi2ELi2EN4cute5tupleIJNS5_1CILi128EEES8_NS7_ILi64EEEEEENS_10bfloat16_tEfNS_4arch4Sm80ELb0ELb0ELb1ELb1ELb1ELb0ELb0ELb0ELi2ELi4ELi4ELi4ELb0EEENS1_24CollectiveEpilogueBwdGQAISA_fSD_Li256ELb1ELb1EEENS1_19SingleTileSchedulerILb1ELb0ELb0ELi128EEEEEEEEEvNT_6ParamsE$_ZN4cute3eso3ESOILb1ELb0EJNS_14ComposedLayoutINS_7SwizzleILi3ELi3ELi3EEENS_1CILj0EEENS_6LayoutINS_5tupleIJNS5_ILi64EEENS5_ILi128EEEEEENS8_IJNS5_ILi1EEES9_EEEEEEENS_10ViewEngineINS_8smem_ptrIPN7cutlass10bfloat16_tEEEEEEEC2ERKSF_RKSM_,@function
        .size           $_ZN7cutlass13device_kernelIN5flash19enable_sm80_to_sm89INS1_16FlashAttnBwdSm80INS1_25CollectiveMainloopBwdSm80ILi2ELi2EN4cute5tupleIJNS5_1CILi128EEES8_NS7_ILi64EEEEEENS_10bfloat16_tEfNS_4arch4Sm80ELb0ELb0ELb1ELb1ELb1ELb0ELb0ELb0ELi2ELi4ELi4ELi4ELb0EEENS1_24CollectiveEpilogueBwdGQAISA_fSD_Li256ELb1ELb1EEENS1_19SingleTileSchedulerILb1ELb0ELb0ELi128EEEEEEEEEvNT_6ParamsE$_ZN4cute3eso3ESOILb1ELb0EJNS_14ComposedLayoutINS_7SwizzleILi3ELi3ELi3EEENS_1CILj0EEENS_6LayoutINS_5tupleIJNS5_ILi64EEENS5_ILi128EEEEEENS8_IJNS5_ILi1EEES9_EEEEEEENS_10ViewEngineINS_8smem_ptrIPN7cutlass10bfloat16_tEEEEEEEC2ERKSF_RKSM_,($_ZN7cutlass13device_kernelIN5flash19enable_sm80_to_sm89INS1_16FlashAttnBwdSm80INS1_25CollectiveMainloopBwdSm80ILi2ELi2EN4cute5tupleIJNS5_1CILi128EEES8_NS7_ILi64EEEEEENS_10bfloat16_tEfNS_4arch4Sm80ELb0ELb0ELb1ELb1ELb1ELb0ELb0ELb0ELi2ELi4ELi4ELi4ELb0EEENS1_24CollectiveEpilogueBwdGQAISA_fSD_Li256ELb1ELb1EEENS1_19SingleTileSchedulerILb1ELb0ELb0ELi128EEEEEEEEEvNT_6ParamsE$_ZN4cute3eso3ESOILb1ELb0EJNS_14ComposedLayoutINS_7SwizzleILi3ELi3ELi3EEENS_1CILj0EEENS_6LayoutINS_5tupleIJNS8_IJNS5_ILi8EEENS5_ILi16EEEEEENS8_IJNS5_ILi64EEENS5_ILi1EEEEEEEEENS8_IJNS8_IJSC_NS5_ILi512EEEEEENS8_IJSD_NS5_ILi0EEEEEEEEEEEEENS_10ViewEngineINS_8smem_ptrIPN7cutlass10bfloat16_tEEEEEEEC2ERKSM_RKST_ - $_ZN7cutlass13device_kernelIN5flash19enable_sm80_to_sm89INS1_16FlashAttnBwdSm80INS1_25CollectiveMainloopBwdSm80ILi2ELi2EN4cute5tupleIJNS5_1CILi128EEES8_NS7_ILi64EEEEEENS_10bfloat16_tEfNS_4arch4Sm80ELb0ELb0ELb1ELb1ELb1ELb0ELb0ELb0ELi2ELi4ELi4ELi4ELb0EEENS1_24CollectiveEpilogueBwdGQAISA_fSD_Li256ELb1ELb1EEENS1_19SingleTileSchedulerILb1ELb0ELb0ELi128EEEEEEEEEvNT_6ParamsE$_ZN4cute3eso3ESOILb1ELb0EJNS_14ComposedLayoutINS_7SwizzleILi3ELi3ELi3EEENS_1CILj0EEENS_6LayoutINS_5tupleIJNS5_ILi64EEENS5_ILi128EEEEEENS8_IJNS5_ILi1EEES9_EEEEEEENS_10ViewEngineINS_8smem_ptrIPN7cutlass10bfloat16_tEEEEEEEC2ERKSF_RKSM_)
$_ZN7cutlass13device_kernelIN5flash19enable_sm80_to_sm89INS1_16FlashAttnBwdSm80INS1_25CollectiveMainloopBwdSm80ILi2ELi2EN4cute5tupleIJNS5_1CILi128EEES8_NS7_ILi64EEEEEENS_10bfloat16_tEfNS_4arch4Sm80ELb0ELb0ELb1ELb1ELb1ELb0ELb0ELb0ELi2ELi4ELi4ELi4ELb0EEENS1_24CollectiveEpilogueBwdGQAISA_fSD_Li256ELb1ELb1EEENS1_19SingleTileSchedulerILb1ELb0ELb0ELi128EEEEEEEEEvNT_6ParamsE$_ZN4cute3eso3ESOILb1ELb0EJNS_14ComposedLayoutINS_7SwizzleILi3ELi3ELi3EEENS_1CILj0EEENS_6LayoutINS_5tupleIJNS5_ILi64EEENS5_ILi128EEEEEENS8_IJNS5_ILi1EEES9_EEEEEEENS_10ViewEngineINS_8smem_ptrIPN7cutlass10bfloat16_tEEEEEEEC2ERKSF_RKSM_:
[----:B------:R-:W-:Y:S01]  /*7850*/  IADD3 R4, R23, -c[0x0][0x20], RZ ;  /* 0x8000080017047a10 */ /* 0x000fe20007ffe0ff */
[----:B------:R-:W-:Y:S01]  /*7860*/  IMAD.MOV.U32 R8, RZ, RZ, R6 ;  /* 0x000000ffff087224 */ /* 0x000fe200078e0006 */
[----:B------:R-:W-:-:S03]  /*7870*/  MOV R9, 0x0 ;  /* 0x0000000000097802 */ /* 0x000fc60000000f00 */
[----:B------:R1:W-:Y:S01]  /*7880*/  STL.64 [R4], R2 ;  /* 0x0000000204007387 */ /* 0x0003e20000100a00 */
[----:B------:R-:W-:Y:S05]  /*7890*/  RET.REL.NODEC R8 `(_ZN7cutlass13device_kernelIN5flash19enable_sm80_to_sm89INS1_16FlashAttnBwdSm80INS1_25CollectiveMainloopBwdSm80ILi2ELi2EN4cute5tupleIJNS5_1CILi128EEES8_NS7_ILi64EEEEEENS_10bfloat16_tEfNS_4arch4Sm80ELb0ELb0ELb1ELb1ELb1ELb0ELb0ELb0ELi2ELi4ELi4ELi4ELb0EEENS1_24CollectiveEpilogueBwdGQAISA_fSD_Li256ELb1ELb1EEENS1_19SingleTileSchedulerILb1ELb0ELb0ELi128EEEEEEEEEvNT_6ParamsE) ;  /* 0xffff876008007950 */ /* 0x000fea0003c3ffff */
        .type           $_ZN7cutlass13device_kernelIN5flash19enable_sm80_to_sm89INS1_16FlashAttnBwdSm80INS1_25CollectiveMainloopBwdSm80ILi2ELi2EN4cute5tupleIJNS5_1CILi128EEES8_NS7_ILi64EEEEEENS_10bfloat16_tEfNS_4arch4Sm80ELb0ELb0ELb1ELb1ELb1ELb0ELb0ELb0ELi2ELi4ELi4ELi4ELb0EEENS1_24CollectiveEpilogueBwdGQAISA_fSD_Li256ELb1ELb1EEENS1_19SingleTileSchedulerILb1ELb0ELb0ELi128EEEEEEEEEvNT_6ParamsE$_ZN4cute3eso3ESOILb1ELb0EJNS_14ComposedLayoutINS_7SwizzleILi3ELi3ELi3EEENS_1CILj0EEENS_6LayoutINS_5tupleIJNS8_IJNS5_ILi8EEENS5_ILi16EEEEEENS8_IJNS5_ILi64EEENS5_ILi1EEEEEEEEENS8_IJNS8_IJSC_NS5_ILi512EEEEEENS8_IJSD_NS5_ILi0EEEEEEEEEEEEENS_10ViewEngineINS_8smem_ptrIPN7cutlass10bfloat16_tEEEEEEEC2ERKSM_RKST_,@function
        .size           $_ZN7cutlass13device_kernelIN5flash19enable_sm80_to_sm89INS1_16FlashAttnBwdSm80INS1_25CollectiveMainloopBwdSm80ILi2ELi2EN4cute5tupleIJNS5_1CILi128EEES8_NS7_ILi64EEEEEENS_10bfloat16_tEfNS_4arch4Sm80ELb0ELb0ELb1ELb1ELb1ELb0ELb0ELb0ELi2ELi4ELi4ELi4ELb0EEENS1_24CollectiveEpilogueBwdGQAISA_fSD_Li256ELb1ELb1EEENS1_19SingleTileSchedulerILb1ELb0ELb0ELi128EEEEEEEEEvNT_6ParamsE$_ZN4cute3eso3ESOILb1ELb0EJNS_14ComposedLayoutINS_7SwizzleILi3ELi3ELi3EEENS_1CILj0EEENS_6LayoutINS_5tupleIJNS8_IJNS5_ILi8EEENS5_ILi16EEEEEENS8_IJNS5_ILi64EEENS5_ILi1EEEEEEEEENS8_IJNS8_IJSC_NS5_ILi512EEEEEENS8_IJSD_NS5_ILi0EEEEEEEEEEEEENS_10ViewEngineINS_8smem_ptrIPN7cutlass10bfloat16_tEEEEEEEC2ERKSM_RKST_,($_ZN7cutlass13device_kernelIN5flash19enable_sm80_to_sm89INS1_16FlashAttnBwdSm80INS1_25CollectiveMainloopBwdSm80ILi2ELi2EN4cute5tupleIJNS5_1CILi128EEES8_NS7_ILi64EEEEEENS_10bfloat16_tEfNS_4arch4Sm80ELb0ELb0ELb1ELb1ELb1ELb0ELb0ELb0ELi2ELi4ELi4ELi4ELb0EEENS1_24CollectiveEpilogueBwdGQAISA_fSD_Li256ELb1ELb1EEENS1_19SingleTileSchedulerILb1ELb0ELb0ELi128EEEEEEEEEvNT_6ParamsE$_ZN4cute3eso3ESOILb1ELb0EJNS_14ComposedLayoutINS_7SwizzleILi3ELi3ELi3EEENS_1CILj0EEENS_6LayoutINS_5tupleIJNS8_IJNS8_IJNS5_ILi4EEENS5_ILi8EEEEEENS8_IJNS5_ILi2EEENS5_ILi1EEEEEEEEENS8_IJNS8_IJSC_SC_EEESB_EEEEEENS8_IJNS8_IJNS8_IJNS5_ILi128EEESD_EEENS8_IJSA_NS5_ILi0EEEEEEEEENS8_IJNS8_IJNS5_ILi64EEENS5_ILi512EEEEEENS8_IJNS5_ILi16EEENS5_ILi1024EEEEEEEEEEEEEEEENS_10ViewEngineINS_8smem_ptrIPN7cutlass10bfloat16_tEEEEEEEC2ERKSX_RKS14_ - $_ZN7cutlass13device_kernelIN5flash19enable_sm80_to_sm89INS1_16FlashAttnBwdSm80INS1_25CollectiveMainloopBwdSm80ILi2ELi2EN4cute5tupleIJNS5_1CILi128EEES8_NS7_ILi64EEEEEENS_10bfloat16_tEfNS_4arch4Sm80ELb0ELb0ELb1ELb1ELb1ELb0ELb0ELb0ELi2ELi4ELi4ELi4ELb0EEENS1_24CollectiveEpilogueBwdGQAISA_fSD_Li256ELb1ELb1EEENS1_19SingleTileSchedulerILb1ELb0ELb0ELi128EEEEEEEEEvNT_6ParamsE$_ZN4cute3eso3ESOILb1ELb0EJNS_14ComposedLayoutINS_7SwizzleILi3ELi3ELi3EEENS_1CILj0EEENS_6LayoutINS_5tupleIJNS8_IJNS5_ILi8EEENS5_ILi16EEEEEENS8_IJNS5_ILi64EEENS5_ILi1EEEEEEEEENS8_IJNS8_IJSC_NS5_ILi512EEEEEENS8_IJSD_NS5_ILi0EEEEEEEEEEEEENS_10ViewEngineINS_8smem_ptrIPN7cutlass10bfloat16_tEEEEEEEC2ERKSM_RKST_)
$_ZN7cutlass13device_kernelIN5flash19enable_sm80_to_sm89INS1_16FlashAttnBwdSm80INS1_25CollectiveMainloopBwdSm80ILi2ELi2EN4cute5tupleIJNS5_1CILi128EEES8_NS7_ILi64EEEEEENS_10bfloat16_tEfNS_4arch4Sm80ELb0ELb0ELb1ELb1ELb1ELb0ELb0ELb0ELi2ELi4ELi4ELi4ELb0EEENS1_24CollectiveEpilogueBwdGQAISA_fSD_Li256ELb1ELb1EEENS1_19SingleTileSchedulerILb1ELb0ELb0ELi128EEEEEEEEEvNT_6ParamsE$_ZN4cute3eso3ESOILb1ELb0EJNS_14ComposedLayoutINS_7SwizzleILi3ELi3ELi3EEENS_1CILj0EEENS_6LayoutINS_5tupleIJNS8_IJNS5_ILi8EEENS5_ILi16EEEEEENS8_IJNS5_ILi64EEENS5_ILi1EEEEEEEEENS8_IJNS8_IJSC_NS5_ILi512EEEEEENS8_IJSD_NS5_ILi0EEEEEEEEEEEEENS_10ViewEngineINS_8smem_ptrIPN7cutlass10bfloat16_tEEEEEEEC2ERKSM_RKST_:
[----:B------:R-:W-:Y:S01]  /*78a0*/  IADD3 R4, R23, -c[0x0][0x20], RZ ;  /* 0x8000080017047a10 */ /* 0x000fe20007ffe0ff */
[----:B------:R-:W-:Y:S01]  /*78b0*/  IMAD.MOV.U32 R8, RZ, RZ, R6 ;  /* 0x000000ffff087224 */ /* 0x000fe200078e0006 */
[----:B------:R-:W-:-:S03]  /*78c0*/  MOV R9, 0x0 ;  /* 0x0000000000097802 */ /* 0x000fc60000000f00 */
[----:B------:R1:W-:Y:S01]  /*78d0*/  STL.64 [R4], R2 ;  /* 0x0000000204007387 */ /* 0x0003e20000100a00 */
[----:B------:R-:W-:Y:S05]  /*78e0*/  RET.REL.NODEC R8 `(_ZN7cutlass13device_kernelIN5flash19enable_sm80_to_sm89INS1_16FlashAttnBwdSm80INS1_25CollectiveMainloopBwdSm80ILi2ELi2EN4cute5tupleIJNS5_1CILi128EEES8_NS7_ILi64EEEEEENS_10bfloat16_tEfNS_4arch4Sm80ELb0ELb0ELb1ELb1ELb1ELb0ELb0ELb0ELi2ELi4ELi4ELi4ELb0EEENS1_24CollectiveEpilogueBwdGQAISA_fSD_Li256ELb1ELb1EEENS1_19SingleTileSchedulerILb1ELb0ELb0ELi128EEEEEEEEEvNT_6ParamsE) ;  /* 0xffff871008007950 */ /* 0x000fea0003c3ffff */
        .type           $_ZN7cutlass13device_kernelIN5flash19enable_sm80_to_sm89INS1_16FlashAttnBwdSm80INS1_25CollectiveMainloopBwdSm80ILi2ELi2EN4cute5tupleIJNS5_1CILi128EEES8_NS7_ILi64EEEEEENS_10bfloat16_tEfNS_4arch4Sm80ELb0ELb0ELb1ELb1ELb1ELb0ELb0ELb0ELi2ELi4ELi4ELi4ELb0EEENS1_24CollectiveEpilogueBwdGQAISA_fSD_Li256ELb1ELb1EEENS1_19SingleTileSchedulerILb1ELb0ELb0ELi128EEEEEEEEEvNT_6ParamsE$_ZN4cute3eso3ESOILb1ELb0EJNS_14ComposedLayoutINS_7SwizzleILi3ELi3ELi3EEENS_1CILj0EEENS_6LayoutINS_5tupleIJNS8_IJNS8_IJNS5_ILi4EEENS5_ILi8EEEEEENS8_IJNS5_ILi2EEENS5_ILi1EEEEEEEEENS8_IJNS8_IJSC_SC_EEESB_EEEEEENS8_IJNS8_IJNS8_IJNS5_ILi128EEESD_EEENS8_IJSA_NS5_ILi0EEEEEEEEENS8_IJNS8_IJNS5_ILi64EEENS5_ILi512EEEEEENS8_IJNS5_ILi16EEENS5_ILi1024EEEEEEEEEEEEEEEENS_10ViewEngineINS_8smem_ptrIPN7cutlass10bfloat16_tEEEEEEEC2ERKSX_RKS14_,@function
        .size           $_ZN7cutlass13device_kernelIN5flash19enable_sm80_to_sm89INS1_16FlashAttnBwdSm80INS1_25CollectiveMainloopBwdSm80ILi2ELi2EN4cute5tupleIJNS5_1CILi128EEES8_NS7_ILi64EEEEEENS_10bfloat16_tEfNS_4arch4Sm80ELb0ELb0ELb1ELb1ELb1ELb0ELb0ELb0ELi2ELi4ELi4ELi4ELb0EEENS1_24CollectiveEpilogueBwdGQAISA_fSD_Li256ELb1ELb1EEENS1_19SingleTileSchedulerILb1ELb0ELb0ELi128EEEEEEEEEvNT_6ParamsE$_ZN4cute3eso3ESOILb1ELb0EJNS_14ComposedLayoutINS_7SwizzleILi3ELi3ELi3EEENS_1CILj0EEENS_6LayoutINS_5tupleIJNS8_IJNS8_IJNS5_ILi4EEENS5_ILi8EEEEEENS8_IJNS5_ILi2EEENS5_ILi1EEEEEEEEENS8_IJNS8_IJSC_SC_EEESB_EEEEEENS8_IJNS8_IJNS8_IJNS5_ILi128EEESD_EEENS8_IJSA_NS5_ILi0EEEEEEEEENS8_IJNS8_IJNS5_ILi64EEENS5_ILi512EEEEEENS8_IJNS5_ILi16EEENS5_ILi1024EEEEEEEEEEEEEEEENS_10ViewEngineINS_8smem_ptrIPN7cutlass10bfloat16_tEEEEEEEC2ERKSX_RKS14_,($_ZN7cutlass13device_kernelIN5flash19enable_sm80_to_sm89INS1_16FlashAttnBwdSm80INS1_25CollectiveMainloopBwdSm80ILi2ELi2EN4cute5tupleIJNS5_1CILi128EEES8_NS7_ILi64EEEEEENS_10bfloat16_tEfNS_4arch4Sm80ELb0ELb0ELb1ELb1ELb1ELb0ELb0ELb0ELi2ELi4ELi4ELi4ELb0EEENS1_24CollectiveEpilogueBwdGQAISA_fSD_Li256ELb1ELb1EEENS1_19SingleTileSchedulerILb1ELb0ELb0ELi128EEEEEEEEEvNT_6ParamsE$_ZN4cute3eso3ESOILb1ELb0EJNS_14ComposedLayoutINS_7SwizzleILi3ELi3ELi3EEENS_1CILj0EEENS_6LayoutINS_5tupleIJNS8_IJNS8_IJNS5_ILi4EEENS5_ILi8EEEEEENS8_IJS9_NS5_ILi1EEEEEEEEENS8_IJNS8_IJNS5_ILi2EEESF_SF_EEENS8_IJSF_S9_EEEEEEEEENS8_IJNS8_IJNS8_IJSF_NS5_ILi64EEEEEENS8_IJNS5_ILi1024EEENS5_ILi0EEEEEEEEENS8_IJNS8_IJSC_NS5_ILi512EEESA_EEENS8_IJNS5_ILi4096EEENS5_ILi16EEEEEEEEEEEEEEEENS_10ViewEngineINS_8smem_ptrIPN7cutlass10bfloat16_tEEEEEEEC2ERKSY_RKS15_ - $_ZN7cutlass13device_kernelIN5flash19enable_sm80_to_sm89INS1_16FlashAttnBwdSm80INS1_25CollectiveMainloopBwdSm80ILi2ELi2EN4cute5tupleIJNS5_1CILi128EEES8_NS7_ILi64EEEEEENS_10bfloat16_tEfNS_4arch4Sm80ELb0ELb0ELb1ELb1ELb1ELb0ELb0ELb0ELi2ELi4ELi4ELi4ELb0EEENS1_24CollectiveEpilogueBwdGQAISA_fSD_Li256ELb1ELb1EEENS1_19SingleTileSchedulerILb1ELb0ELb0ELi128EEEEEEEEEvNT_6ParamsE$_ZN4cute3eso3ESOILb1ELb0EJNS_14ComposedLayoutINS_7SwizzleILi3ELi3ELi3EEENS_1CILj0EEENS_6LayoutINS_5tupleIJNS8_IJNS8_IJNS5_ILi4EEENS5_ILi8EEEEEENS8_IJNS5_ILi2EEENS5_ILi1EEEEEEEEENS8_IJNS8_IJSC_SC_EEESB_EEEEEENS8_IJNS8_IJNS8_IJNS5_ILi128EEESD_EEENS8_IJSA_NS5_ILi0EEEEEEEEENS8_IJNS8_IJNS5_ILi64EEENS5_ILi512EEEEEENS8_IJNS5_ILi16EEENS5_ILi1024EEEEEEEEEEEEEEEENS_10ViewEngineINS_8smem_ptrIPN7cutlass10bfloat16_tEEEEEEEC2ERKSX_RKS14_)
$_ZN7cutlass13device_kernelIN5flash19enable_sm80_to_sm89INS1_16FlashAttnBwdSm80INS1_25CollectiveMainloopBwdSm80ILi2ELi2EN4cute5tupleIJNS5_1CILi128EEES8_NS7_ILi64EEEEEENS_10bfloat16_tEfNS_4arch4Sm80ELb0ELb0ELb1ELb1ELb1ELb0ELb0ELb0ELi2ELi4ELi4ELi4ELb0EEENS1_24CollectiveEpilogueBwdGQAISA_fSD_Li256ELb1ELb1EEENS1_19SingleTileSchedulerILb1ELb0ELb0ELi128EEEEEEEEEvNT_6ParamsE$_ZN4cute3eso3ESOILb1ELb0EJNS_14ComposedLayoutINS_7SwizzleILi3ELi3ELi3EEENS_1CILj0EEENS_6LayoutINS_5tupleIJNS8_IJNS8_IJNS5_ILi4EEENS5_ILi8EEEEEENS8_IJNS5_ILi2EEENS5_ILi1EEEEEEEEENS8_IJNS8_IJSC_SC_EEESB_EEEEEENS8_IJNS8_IJNS8_IJNS5_ILi128EEESD_EEENS8_IJSA_NS5_ILi0EEEEEEEEENS8_IJNS8_IJNS5_ILi64EEENS5_ILi512EEEEEENS8_IJNS5_ILi16EEENS5_ILi1024EEEEEEEEEEEEEEEENS_10ViewEngineINS_8smem_ptrIPN7cutlass10bfloat16_tEEEEEEEC2ERKSX_RKS14_:
[----:B------:R-:W-:Y:S01]  /*78f0*/  IADD3 R4, R23, -c[0x0][0x20], RZ ;  /* 0x8000080017047a10 */ /* 0x000fe20007ffe0ff */
[----:B------:R-:W-:Y:S01]  /*7900*/  IMAD.MOV.U32 R8, RZ, RZ, R6 ;  /* 0x000000ffff087224 */ /* 0x000fe200078e0006 */
[----:B------:R-:W-:-:S03]  /*7910*/  MOV R9, 0x0 ;  /* 0x0000000000097802 */ /* 0x000fc60000000f00 */
[----:B------:R1:W-:Y:S01]  /*7920*/  STL.64 [R4], R2 ;  /* 0x0000000204007387 */ /* 0x0003e20000100a00 */
[----:B------:R-:W-:Y:S05]  /*7930*/  RET.REL.NODEC R8 `(_ZN7cutlass13device_kernelIN5flash19enable_sm80_to_sm89INS1_16FlashAttnBwdSm80INS1_25CollectiveMainloopBwdSm80ILi2ELi2EN4cute5tupleIJNS5_1CILi128EEES8_NS7_ILi64EEEEEENS_10bfloat16_tEfNS_4arch4Sm80ELb0ELb0ELb1ELb1ELb1ELb0ELb0ELb0ELi2ELi4ELi4ELi4ELb0EEENS1_24CollectiveEpilogueBwdGQAISA_fSD_Li256ELb1ELb1EEENS1_19SingleTileSchedulerILb1ELb0ELb0ELi128EEEEEEEEEvNT_6ParamsE) ;  /* 0xffff86c008007950 */ /* 0x000fea0003c3ffff */
        .type           $_ZN7cutlass13device_kernelIN5flash19enable_sm80_to_sm89INS1_16FlashAttnBwdSm80INS1_25CollectiveMainloopBwdSm80ILi2ELi2EN4cute5tupleIJNS5_1CILi128EEES8_NS7_ILi64EEEEEENS_10bfloat16_tEfNS_4arch4Sm80ELb0ELb0ELb1ELb1ELb1ELb0ELb0ELb0ELi2ELi4ELi4ELi4ELb0EEENS1_24CollectiveEpilogueBwdGQAISA_fSD_Li256ELb1ELb1EEENS1_19SingleTileSchedulerILb1ELb0ELb0ELi128EEEEEEEEEvNT_6ParamsE$_ZN4cute3eso3ESOILb1ELb0EJNS_14ComposedLayoutINS_7SwizzleILi3ELi3ELi3EEENS_1CILj0EEENS_6LayoutINS_5tupleIJNS8_IJNS8_IJNS5_ILi4EEENS5_ILi8EEEEEENS8_IJS9_NS5_ILi1EEEEEEEEENS8_IJNS8_IJNS5_ILi2EEESF_SF_EEENS8_IJSF_S9_EEEEEEEEENS8_IJNS8_IJNS8_IJSF_NS5_ILi64EEEEEENS8_IJNS5_ILi1024EEENS5_ILi0EEEEEEEEENS8_IJNS8_IJSC_NS5_ILi512EEESA_EEENS8_IJNS5_ILi4096EEENS5_ILi16EEEEEEEEEEEEEEEENS_10ViewEngineINS_8smem_ptrIPN7cutlass10bfloat16_tEEEEEEEC2ERKSY_RKS15_,@function
        .size           $_ZN7cutlass13device_kernelIN5flash19enable_sm80_to_sm89INS1_16FlashAttnBwdSm80INS1_25CollectiveMainloopBwdSm80ILi2ELi2EN4cute5tupleIJNS5_1CILi128EEES8_NS7_ILi64EEEEEENS_10bfloat16_tEfNS_4arch4Sm80ELb0ELb0ELb1ELb1ELb1ELb0ELb0ELb0ELi2ELi4ELi4ELi4ELb0EEENS1_24CollectiveEpilogueBwdGQAISA_fSD_Li256ELb1ELb1EEENS1_19SingleTileSchedulerILb1ELb0ELb0ELi128EEEEEEEEEvNT_6ParamsE$_ZN4cute3eso3ESOILb1ELb0EJNS_14ComposedLayoutINS_7SwizzleILi3ELi3ELi3EEENS_1CILj0EEENS_6LayoutINS_5tupleIJNS8_IJNS8_IJNS5_ILi4EEENS5_ILi8EEEEEENS8_IJS9_NS5_ILi1EEEEEEEEENS8_IJNS8_IJNS5_ILi2EEESF_SF_EEENS8_IJSF_S9_EEEEEEEEENS8_IJNS8_IJNS8_IJSF_NS5_ILi64EEEEEENS8_IJNS5_ILi1024EEENS5_ILi0EEEEEEEEENS8_IJNS8_IJSC_NS5_ILi512EEESA_EEENS8_IJNS5_ILi4096EEENS5_ILi16EEEEEEEEEEEEEEEENS_10ViewEngineINS_8smem_ptrIPN7cutlass10bfloat16_tEEEEEEEC2ERKSY_RKS15_,($_ZN7cutlass13device_kernelIN5flash19enable_sm80_to_sm89INS1_16FlashAttnBwdSm80INS1_25CollectiveMainloopBwdSm80ILi2ELi2EN4cute5tupleIJNS5_1CILi128EEES8_NS7_ILi64EEEEEENS_10bfloat16_tEfNS_4arch4Sm80ELb0ELb0ELb1ELb1ELb1ELb0ELb0ELb0ELi2ELi4ELi4ELi4ELb0EEENS1_24CollectiveEpilogueBwdGQAISA_fSD_Li256ELb1ELb1EEENS1_19SingleTileSchedulerILb1ELb0ELb0ELi128EEEEEEEEEvNT_6ParamsE$_ZN4cute3eso3ESOILb1ELb0EJNS_1CILi0EEENS2_ILi1EEENS2_ILi512EEEiEEC2ERKS3_RKS4_RKS5_RKi - $_ZN7cutlass13device_kernelIN5flash19enable_sm80_to_sm89INS1_16FlashAttnBwdSm80INS1_25CollectiveMainloopBwdSm80ILi2ELi2EN4cute5tupleIJNS5_1CILi128EEES8_NS7_ILi64EEEEEENS_10bfloat16_tEfNS_4arch4Sm80ELb0ELb0ELb1ELb1ELb1ELb0ELb0ELb0ELi2ELi4ELi4ELi4ELb0EEENS1_24CollectiveEpilogueBwdGQAISA_fSD_Li256ELb1ELb1EEENS1_19SingleTileSchedulerILb1ELb0ELb0ELi128EEEEEEEEEvNT_6ParamsE$_ZN4cute3eso3ESOILb1ELb0EJNS_14ComposedLayoutINS_7SwizzleILi3ELi3ELi3EEENS_1CILj0EEENS_6LayoutINS_5tupleIJNS8_IJNS8_IJNS5_ILi4EEENS5_ILi8EEEEEENS8_IJS9_NS5_ILi1EEEEEEEEENS8_IJNS8_IJNS5_ILi2EEESF_SF_EEENS8_IJSF_S9_EEEEEEEEENS8_IJNS8_IJNS8_IJSF_NS5_ILi64EEEEEENS8_IJNS5_ILi1024EEENS5_ILi0EEEEEEEEENS8_IJNS8_IJSC_NS5_ILi512EEESA_EEENS8_IJNS5_ILi4096EEENS5_ILi16EEEEEEEEEEEEEEEENS_10ViewEngineINS_8smem_ptrIPN7cutlass10bfloat16_tEEEEEEEC2ERKSY_RKS15_)
$_ZN7cutlass13device_kernelIN5flash19enable_sm80_to_sm89INS1_16FlashAttnBwdSm80INS1_25CollectiveMainloopBwdSm80ILi2ELi2EN4cute5tupleIJNS5_1CILi128EEES8_NS7_ILi64EEEEEENS_10bfloat16_tEfNS_4arch4Sm80ELb0ELb0ELb1ELb1ELb1ELb0ELb0ELb0ELi2ELi4ELi4ELi4ELb0EEENS1_24CollectiveEpilogueBwdGQAISA_fSD_Li256ELb1ELb1EEENS1_19SingleTileSchedulerILb1ELb0ELb0ELi128EEEEEEEEEvNT_6ParamsE$_ZN4cute3eso3ESOILb1ELb0EJNS_14ComposedLayoutINS_7SwizzleILi3ELi3ELi3EEENS_1CILj0EEENS_6LayoutINS_5tupleIJNS8_IJNS8_IJNS5_ILi4EEENS5_ILi8EEEEEENS8_IJS9_NS5_ILi1EEEEEEEEENS8_IJNS8_IJNS5_ILi2EEESF_SF_EEENS8_IJSF_S9_EEEEEEEEENS8_IJNS8_IJNS8_IJSF_NS5_ILi64EEEEEENS8_IJNS5_ILi1024EEENS5_ILi0EEEEEEEEENS8_IJNS8_IJSC_NS5_ILi512EEESA_EEENS8_IJNS5_ILi4096EEENS5_ILi16EEEEEEEEEEEEEEEENS_10ViewEngineINS_8smem_ptrIPN7cutlass10bfloat16_tEEEEEEEC2ERKSY_RKS15_:
[----:B------:R-:W-:Y:S01]  /*7940*/  IADD3 R4, R23, -c[0x0][0x20], RZ ;  /* 0x8000080017047a10 */ /* 0x000fe20007ffe0ff */
[----:B------:R-:W-:Y:S01]  /*7950*/  IMAD.MOV.U32 R8, RZ, RZ, R6 ;  /* 0x000000ffff087224 */ /* 0x000fe200078e0006 */
[----:B------:R-:W-:-:S03]  /*7960*/  MOV R9, 0x0 ;  /* 0x0000000000097802 */ /* 0x000fc60000000f00 */
[----:B------:R1:W-:Y:S01]  /*7970*/  STL.64 [R4], R2 ;  /* 0x0000000204007387 */ /* 0x0003e20000100a00 */
[----:B------:R-:W-:Y:S05]  /*7980*/  RET.REL.NODEC R8 `(_ZN7cutlass13device_kernelIN5flash19enable_sm80_to_sm89INS1_16FlashAttnBwdSm80INS1_25CollectiveMainloopBwdSm80ILi2ELi2EN4cute5tupleIJNS5_1CILi128EEES8_NS7_ILi64EEEEEENS_10bfloat16_tEfNS_4arch4Sm80ELb0ELb0ELb1ELb1ELb1ELb0ELb0ELb0ELi2ELi4ELi4ELi4ELb0EEENS1_24CollectiveEpilogueBwdGQAISA_fSD_Li256ELb1ELb1EEENS1_19SingleTileSchedulerILb1ELb0ELb0ELi128EEEEEEEEEvNT_6ParamsE) ;  /* 0xffff867008007950 */ /* 0x000fea0003c3ffff */
        .type           $_ZN7cutlass13device_kernelIN5flash19enable_sm80_to_sm89INS1_16FlashAttnBwdSm80INS1_25CollectiveMainloopBwdSm80ILi2ELi2EN4cute5tupleIJNS5_1CILi128EEES8_NS7_ILi64EEEEEENS_10bfloat16_tEfNS_4arch4Sm80ELb0ELb0ELb1ELb1ELb1ELb0ELb0ELb0ELi2ELi4ELi4ELi4ELb0EEENS1_24CollectiveEpilogueBwdGQAISA_fSD_Li256ELb1ELb1EEENS1_19SingleTileSchedulerILb1ELb0ELb0ELi128EEEEEEEEEvNT_6ParamsE$_ZN4cute3eso3ESOILb1ELb0EJNS_1CILi0EEENS2_ILi1EEENS2_ILi512EEEiEEC2ERKS3_RKS4_RKS5_RKi,@function
        .size           $_ZN7cutlass13device_kernelIN5flash19enable_sm80_to_sm89INS1_16FlashAttnBwdSm80INS1_25CollectiveMainloopBwdSm80ILi2ELi2EN4cute5tupleIJNS5_1CILi128EEES8_NS7_ILi64EEEEEENS_10bfloat16_tEfNS_4arch4Sm80ELb0ELb0ELb1ELb1ELb1ELb0ELb0ELb0ELi2ELi4ELi4ELi4ELb0EEENS1_24CollectiveEpilogueBwdGQAISA_fSD_Li256ELb1ELb1EEENS1_19SingleTileSchedulerILb1ELb0ELb0ELi128EEEEEEEEEvNT_6ParamsE$_ZN4cute3eso3ESOILb1ELb0EJNS_1CILi0EEENS2_ILi1EEENS2_ILi512EEEiEEC2ERKS3_RKS4_RKS5_RKi,($_ZN7cutlass13device_kernelIN5flash19enable_sm80_to_sm89INS1_16FlashAttnBwdSm80INS1_25CollectiveMainloopBwdSm80ILi2ELi2EN4cute5tupleIJNS5_1CILi128EEES8_NS7_ILi64EEEEEENS_10bfloat16_tEfNS_4arch4Sm80ELb0ELb0ELb1ELb1ELb1ELb0ELb0ELb0ELi2ELi4ELi4ELi4ELb0EEENS1_24CollectiveEpilogueBwdGQAISA_fSD_Li256ELb1ELb1EEENS1_19SingleTileSchedulerILb1ELb0ELb0ELi128EEEEEEEEEvNT_6ParamsE$_ZN4cute3eso3ESOILb1ELb0EJNS_1CILi0EEENS2_ILi1EEENS2_ILi512EEEiNS2_ILi4096EEEiNS2_ILi8192EEEEEC2ERKS3_RKS4_RKS5_RKiRKS6_SG_RKS7_ - $_ZN7cutlass13device_kernelIN5flash19enable_sm80_to_sm89INS1_16FlashAttnBwdSm80INS1_25CollectiveMainloopBwdSm80ILi2ELi2EN4cute5tupleIJNS5_1CILi128EEES8_NS7_ILi64EEEEEENS_10bfloat16_tEfNS_4arch4Sm80ELb0ELb0ELb1ELb1ELb1ELb0ELb0ELb0ELi2ELi4ELi4ELi4ELb0EEENS1_24CollectiveEpilogueBwdGQAISA_fSD_Li256ELb1ELb1EEENS1_19SingleTileSchedulerILb1ELb0ELb0ELi128EEEEEEEEEvNT_6ParamsE$_ZN4cute3eso3ESOILb1ELb0EJNS_1CILi0EEENS2_ILi1EEENS2_ILi512EEEiEEC2ERKS3_RKS4_RKS5_RKi)
$_ZN7cutlass13device_kernelIN5flash19enable_sm80_to_sm89INS1_16FlashAttnBwdSm80INS1_25CollectiveMainloopBwdSm80ILi2ELi2EN4cute5tupleIJNS5_1CILi128EEES8_NS7_ILi64EEEEEENS_10bfloat16_tEfNS_4arch4Sm80ELb0ELb0ELb1ELb1ELb1ELb0ELb0ELb0ELi2ELi4ELi4ELi4ELb0EEENS1_24CollectiveEpilogueBwdGQAISA_fSD_Li256ELb1ELb1EEENS1_19SingleTileSchedulerILb1ELb0ELb0ELi128EEEEEEEEEvNT_6ParamsE$_ZN4cute3eso3ESOILb1ELb0EJNS_1CILi0EEENS2_ILi1EEENS2_ILi512EEEiEEC2ERKS3_RKS4_RKS5_RKi:
[----:B------:R-:W-:Y:S02]  /*7990*/  IADD3 R2, R2, -c[0x0][0x20], RZ ;  /* 0x8000080002027a10 */ /* 0x000fe40007ffe0ff */
[----:B------:R-:W-:-:S03]  /*79a0*/  MOV R9, 0x0 ;  /* 0x0000000000097802 */ /* 0x000fc60000000f00 */
[----:B------:R1:W-:Y:S01]  /*79b0*/  STL [R2], R3 ;  /* 0x0000000302007387 */ /* 0x0003e20000100800 */
[----:B------:R-:W-:Y:S05]  /*79c0*/  RET.REL.NODEC R8 `(_ZN7cutlass13device_kernelIN5flash19enable_sm80_to_sm89INS1_16FlashAttnBwdSm80INS1_25CollectiveMainloopBwdSm80ILi2ELi2EN4cute5tupleIJNS5_1CILi128EEES8_NS7_ILi64EEEEEENS_10bfloat16_tEfNS_4arch4Sm80ELb0ELb0ELb1ELb1ELb1ELb0ELb0ELb0ELi2ELi4ELi4ELi4ELb0EEENS1_24CollectiveEpilogueBwdGQAISA_fSD_Li256ELb1ELb1EEENS1_19SingleTileSchedulerILb1ELb0ELb0ELi128EEEEEEEEEvNT_6ParamsE) ;  /* 0xffff863008007950 */ /* 0x000fea0003c3ffff */
        .type           $_ZN7cutlass13device_kernelIN5flash19enable_sm80_to_sm89INS1_16FlashAttnBwdSm80INS1_25CollectiveMainloopBwdSm80ILi2ELi2EN4cute5tupleIJNS5_1CILi128EEES8_NS7_ILi64EEEEEENS_10bfloat16_tEfNS_4arch4Sm80ELb0ELb0ELb1ELb1ELb1ELb0ELb0ELb0ELi2ELi4ELi4ELi4ELb0EEENS1_24CollectiveEpilogueBwdGQAISA_fSD_Li256ELb1ELb1EEENS1_19SingleTileSchedulerILb1ELb0ELb0ELi128EEEEEEEEEvNT_6ParamsE$_ZN4cute3eso3ESOILb1ELb0EJNS_1CILi0EEENS2_ILi1EEENS2_ILi512EEEiNS2_ILi4096EEEiNS2_ILi8192EEEEEC2ERKS3_RKS4_RKS5_RKiRKS6_SG_RKS7_,@function
        .size           $_ZN7cutlass13device_kernelIN5flash19enable_sm80_to_sm89INS1_16FlashAttnBwdSm80INS1_25CollectiveMainloopBwdSm80ILi2ELi2EN4cute5tupleIJNS5_1CILi128EEES8_NS7_ILi64EEEEEENS_10bfloat16_tEfNS_4arch4Sm80ELb0ELb0ELb1ELb1ELb1ELb0ELb0ELb0ELi2ELi4ELi4ELi4ELb0EEENS1_24CollectiveEpilogueBwdGQAISA_fSD_Li256ELb1ELb1EEENS1_19SingleTileSchedulerILb1ELb0ELb0ELi128EEEEEEEEEvNT_6ParamsE$_ZN4cute3eso3ESOILb1ELb0EJNS_1CILi0EEENS2_ILi1EEENS2_ILi512EEEiNS2_ILi4096EEEiNS2_ILi8192EEEEEC2ERKS3_RKS4_RKS5_RKiRKS6_SG_RKS7_,($_ZN7cutlass13device_kernelIN5flash19enable_sm80_to_sm89INS1_16FlashAttnBwdSm80INS1_25CollectiveMainloopBwdSm80ILi2ELi2EN4cute5tupleIJNS5_1CILi128EEES8_NS7_ILi64EEEEEENS_10bfloat16_tEfNS_4arch4Sm80ELb0ELb0ELb1ELb1ELb1ELb0ELb0ELb0ELi2ELi4ELi4ELi4ELb0EEENS1_24CollectiveEpilogueBwdGQAISA_fSD_Li256ELb1ELb1EEENS1_19SingleTileSchedulerILb1ELb0ELb0ELi128EEEEEEEEEvNT_6ParamsE$_ZN4cute3eso3ESOILb1ELb0EJNS_1CILi0EEENS_5tupleIJNS2_ILi1EEENS2_ILi256EEEiEEEEEC2ERKS3_RKS7_ - $_ZN7cutlass13device_kernelIN5flash19enable_sm80_to_sm89INS1_16FlashAttnBwdSm80INS1_25CollectiveMainloopBwdSm80ILi2ELi2EN4cute5tupleIJNS5_1CILi128EEES8_NS7_ILi64EEEEEENS_10bfloat16_tEfNS_4arch4Sm80ELb0ELb0ELb1ELb1ELb1ELb0ELb0ELb0ELi2ELi4ELi4ELi4ELb0EEENS1_24CollectiveEpilogueBwdGQAISA_fSD_Li256ELb1ELb1EEENS1_19SingleTileSchedulerILb1ELb0ELb0ELi128EEEEEEEEEvNT_6ParamsE$_ZN4cute3eso3ESOILb1ELb0EJNS_1CILi0EEENS2_ILi1EEENS2_ILi512EEEiNS2_ILi4096EEEiNS2_ILi8192EEEEEC2ERKS3_RKS4_RKS5_RKiRKS6_SG_RKS7_)
$_ZN7cutlass13device_kernelIN5flash19enable_sm80_to_sm89INS1_16FlashAttnBwdSm80INS1_25CollectiveMainloopBwdSm80ILi2ELi2EN4cute5tupleIJNS5_1CILi128EEES8_NS7_ILi64EEEEEENS_10bfloat16_tEfNS_4arch4Sm80ELb0ELb0ELb1ELb1ELb1ELb0ELb0ELb0ELi2ELi4ELi4ELi4ELb0EEENS1_24CollectiveEpilogueBwdGQAISA_fSD_Li256ELb1ELb1EEENS1_19SingleTileSchedulerILb1ELb0ELb0ELi128EEEEEEEEEvNT_6ParamsE$_ZN4cute3eso3ESOILb1ELb0EJNS_1CILi0EEENS2_ILi1EEENS2_ILi512EEEiNS2_ILi4096EEEiNS2_ILi8192EEEEEC2ERKS3_RKS4_RKS5_RKiRKS6_SG_RKS7_:
[----:B------:R-:W-:Y:S02]  /*79d0*/  IADD3 R3, R3, -c[0x0][0x20], RZ ;  /* 0x8000080003037a10 */ /* 0x000fe40007ffe0ff */
[----:B------:R-:W-:-:S03]  /*79e0*/  IADD3 R2, R56, -c[0x0][0x20], RZ ;  /* 0x8000080038027a10 */ /* 0x000fc60007ffe0ff */
[----:B------:R1:W-:Y:S04]  /*79f0*/  STL [R3], R10 ;  /* 0x0000000a03007387 */ /* 0x0003e80000100800 */
[----:B------:R-:W2:Y:S01]  /*7a00*/  LDL R2, [R2] ;  /* 0x0000000002027983 */ /* 0x000ea20000100800 */
[----:B------:R-:W-:-:S03]  /*7a10*/  IMAD.MOV.U32 R9, RZ, RZ, 0x0 ;  /* 0x00000000ff097424 */ /* 0x000fc600078e00ff */
[----:B--2---:R1:W-:Y:S01]  /*7a20*/  STL [R3+0x4], R2 ;  /* 0x0000040203007387 */ /* 0x0043e20000100800 */
[----:B------:R-:W-:Y:S05]  /*7a30*/  RET.REL.NODEC R8 `(_ZN7cutlass13device_kernelIN5flash19enable_sm80_to_sm89INS1_16FlashAttnBwdSm80INS1_25CollectiveMainloopBwdSm80ILi2ELi2EN4cute5tupleIJNS5_1CILi128EEES8_NS7_ILi64EEEEEENS_10bfloat16_tEfNS_4arch4Sm80ELb0ELb0ELb1ELb1ELb1ELb0ELb0ELb0ELi2ELi4ELi4ELi4ELb0EEENS1_24CollectiveEpilogueBwdGQAISA_fSD_Li256ELb1ELb1EEENS1_19SingleTileSchedulerILb1ELb0ELb0ELi128EEEEEEEEEvNT_6ParamsE) ;  /* 0xffff85c008007950 */ /* 0x000fea0003c3ffff */
        .type           $_ZN7cutlass13device_kernelIN5flash19enable_sm80_to_sm89INS1_16FlashAttnBwdSm80INS1_25CollectiveMainloopBwdSm80ILi2ELi2EN4cute5tupleIJNS5_1CILi128EEES8_NS7_ILi64EEEEEENS_10bfloat16_tEfNS_4arch4Sm80ELb0ELb0ELb1ELb1ELb1ELb0ELb0ELb0ELi2ELi4ELi4ELi4ELb0EEENS1_24CollectiveEpilogueBwdGQAISA_fSD_Li256ELb1ELb1EEENS1_19SingleTileSchedulerILb1ELb0ELb0ELi128EEEEEEEEEvNT_6ParamsE$_ZN4cute3eso3ESOILb1ELb0EJNS_1CILi0EEENS_5tupleIJNS2_ILi1EEENS2_ILi256EEEiEEEEEC2ERKS3_RKS7_,@function
        .size           $_ZN7cutlass13device_kernelIN5flash19enable_sm80_to_sm89INS1_16FlashAttnBwdSm80INS1_25CollectiveMainloopBwdSm80ILi2ELi2EN4cute5tupleIJNS5_1CILi128EEES8_NS7_ILi64EEEEEENS_10bfloat16_tEfNS_4arch4Sm80ELb0ELb0ELb1ELb1ELb1ELb0ELb0ELb0ELi2ELi4ELi4ELi4ELb0EEENS1_24CollectiveEpilogueBwdGQAISA_fSD_Li256ELb1ELb1EEENS1_19SingleTileSchedulerILb1ELb0ELb0ELi128EEEEEEEEEvNT_6ParamsE$_ZN4cute3eso3ESOILb1ELb0EJNS_1CILi0EEENS_5tupleIJNS2_ILi1EEENS2_ILi256EEEiEEEEEC2ERKS3_RKS7_,($_ZN7cutlass13device_kernelIN5flash19enable_sm80_to_sm89INS1_16FlashAttnBwdSm80INS1_25CollectiveMainloopBwdSm80ILi2ELi2EN4cute5tupleIJNS5_1CILi128EEES8_NS7_ILi64EEEEEENS_10bfloat16_tEfNS_4arch4Sm80ELb0ELb0ELb1ELb1ELb1ELb0ELb0ELb0ELi2ELi4ELi4ELi4ELb0EEENS1_24CollectiveEpilogueBwdGQAISA_fSD_Li256ELb1ELb1EEENS1_19SingleTileSchedulerILb1ELb0ELb0ELi128EEEEEEEEEvNT_6ParamsE$_ZN4cute3eso3ESOILb1ELb0EJNS_1CILi0EEEiEEC2ERKS3_RKi - $_ZN7cutlass13device_kernelIN5flash19enable_sm80_to_sm89INS1_16FlashAttnBwdSm80INS1_25CollectiveMainloopBwdSm80ILi2ELi2EN4cute5tupleIJNS5_1CILi128EEES8_NS7_ILi64EEEEEENS_10bfloat16_tEfNS_4arch4Sm80ELb0ELb0ELb1ELb1ELb1ELb0ELb0ELb0ELi2ELi4ELi4ELi4ELb0EEENS1_24CollectiveEpilogueBwdGQAISA_fSD_Li256ELb1ELb1EEENS1_19SingleTileSchedulerILb1ELb0ELb0ELi128EEEEEEEEEvNT_6ParamsE$_ZN4cute3eso3ESOILb1ELb0EJNS_1CILi0EEENS_5tupleIJNS2_ILi1EEENS2_ILi256EEEiEEEEEC2ERKS3_RKS7_)
$_ZN7cutlass13device_kernelIN5flash19enable_sm80_to_sm89INS1_16FlashAttnBwdSm80INS1_25CollectiveMainloopBwdSm80ILi2ELi2EN4cute5tupleIJNS5_1CILi128EEES8_NS7_ILi64EEEEEENS_10bfloat16_tEfNS_4arch4Sm80ELb0ELb0ELb1ELb1ELb1ELb0ELb0ELb0ELi2ELi4ELi4ELi4ELb0EEENS1_24CollectiveEpilogueBwdGQAISA_fSD_Li256ELb1ELb1EEENS1_19SingleTileSchedulerILb1ELb0ELb0ELi128EEEEEEEEEvNT_6ParamsE$_ZN4cute3eso3ESOILb1ELb0EJNS_1CILi0EEENS_5tupleIJNS2_ILi1EEENS2_ILi256EEEiEEEEEC2ERKS3_RKS7_:
[----:B------:R-:W-:Y:S02]  /*7a40*/  IADD3 R3, R10, -c[0x0][0x20], RZ ;  /* 0x800008000a037a10 */ /* 0x000fe40007ffe0ff */
[----:B------:R-:W-:-:S03]  /*7a50*/  MOV R5, 0x0 ;  /* 0x0000000000057802 */ /* 0x000fc60000000f00 */
[----:B------:R1:W-:Y:S01]  /*7a60*/  STL [R3], R2 ;  /* 0x0000000203007387 */ /* 0x0003e20000100800 */
[----:B------:R-:W-:Y:S05]  /*7a70*/  RET.REL.NODEC R4 `(_ZN7cutlass13device_kernelIN5flash19enable_sm80_to_sm89INS1_16FlashAttnBwdSm80INS1_25CollectiveMainloopBwdSm80ILi2ELi2EN4cute5tupleIJNS5_1CILi128EEES8_NS7_ILi64EEEEEENS_10bfloat16_tEfNS_4arch4Sm80ELb0ELb0ELb1ELb1ELb1ELb0ELb0ELb0ELi2ELi4ELi4ELi4ELb0EEENS1_24CollectiveEpilogueBwdGQAISA_fSD_Li256ELb1ELb1EEENS1_19SingleTileSchedulerILb1ELb0ELb0ELi128EEEEEEEEEvNT_6ParamsE) ;  /* 0xffff858004007950 */ /* 0x000fea0003c3ffff */
        .type           $_ZN7cutlass13device_kernelIN5flash19enable_sm80_to_sm89INS1_16FlashAttnBwdSm80INS1_25CollectiveMainloopBwdSm80ILi2ELi2EN4cute5tupleIJNS5_1CILi128EEES8_NS7_ILi64EEEEEENS_10bfloat16_tEfNS_4arch4Sm80ELb0ELb0ELb1ELb1ELb1ELb0ELb0ELb0ELi2ELi4ELi4ELi4ELb0EEENS1_24CollectiveEpilogueBwdGQAISA_fSD_Li256ELb1ELb1EEENS1_19SingleTileSchedulerILb1ELb0ELb0ELi128EEEEEEEEEvNT_6ParamsE$_ZN4cute3eso3ESOILb1ELb0EJNS_1CILi0EEEiEEC2ERKS3_RKi,@function
        .size           $_ZN7cutlass13device_kernelIN5flash19enable_sm80_to_sm89INS1_16FlashAttnBwdSm80INS1_25CollectiveMainloopBwdSm80ILi2ELi2EN4cute5tupleIJNS5_1CILi128EEES8_NS7_ILi64EEEEEENS_10bfloat16_tEfNS_4arch4Sm80ELb0ELb0ELb1ELb1ELb1ELb0ELb0ELb0ELi2ELi4ELi4ELi4ELb0EEENS1_24CollectiveEpilogueBwdGQAISA_fSD_Li256ELb1ELb1EEENS1_19SingleTileSchedulerILb1ELb0ELb0ELi128EEEEEEEEEvNT_6ParamsE$_ZN4cute3eso3ESOILb1ELb0EJNS_1CILi0EEEiEEC2ERKS3_RKi,($_ZN7cutlass13device_kernelIN5flash19enable_sm80_to_sm89INS1_16FlashAttnBwdSm80INS1_25CollectiveMainloopBwdSm80ILi2ELi2EN4cute5tupleIJNS5_1CILi128EEES8_NS7_ILi64EEEEEENS_10bfloat16_tEfNS_4arch4Sm80ELb0ELb0ELb1ELb1ELb1ELb0ELb0ELb0ELi2ELi4ELi4ELi4ELb0EEENS1_24CollectiveEpilogueBwdGQAISA_fSD_Li256ELb1ELb1EEENS1_19SingleTileSchedulerILb1ELb0ELb0ELi128EEEEEEEEEvNT_6ParamsE$_ZN4cute3eso3ESOILb1ELb0EJNS_1CILi0EEEiS3_EEC2ERKS3_RKiS6_ - $_ZN7cutlass13device_kernelIN5flash19enable_sm80_to_sm89INS1_16FlashAttnBwdSm80INS1_25CollectiveMainloopBwdSm80ILi2ELi2EN4cute5tupleIJNS5_1CILi128EEES8_NS7_ILi64EEEEEENS_10bfloat16_tEfNS_4arch4Sm80ELb0ELb0ELb1ELb1ELb1ELb0ELb0ELb0ELi2ELi4ELi4ELi4ELb0EEENS1_24CollectiveEpilogueBwdGQAISA_fSD_Li256ELb1ELb1EEENS1_19SingleTileSchedulerILb1ELb0ELb0ELi128EEEEEEEEEvNT_6ParamsE$_ZN4cute3eso3ESOILb1ELb0EJNS_1CILi0EEEiEEC2ERKS3_RKi)
$_ZN7cutlass13device_kernelIN5flash19enable_sm80_to_sm89INS1_16FlashAttnBwdSm80INS1_25CollectiveMainloopBwdSm80ILi2ELi2EN4cute5tupleIJNS5_1CILi128EEES8_NS7_ILi64EEEEEENS_10bfloat16_tEfNS_4arch4Sm80ELb0ELb0ELb1ELb1ELb1ELb0ELb0ELb0ELi2ELi4ELi4ELi4ELb0EEENS1_24CollectiveEpilogueBwdGQAISA_fSD_Li256ELb1ELb1EEENS1_19SingleTileSchedulerILb1ELb0ELb0ELi128EEEEEEEEEvNT_6ParamsE$_ZN4cute3eso3ESOILb1ELb0EJNS_1CILi0EEEiEEC2ERKS3_RKi:
[----:B------:R-:W-:Y:S02]  /*7a80*/  IADD3 R2, R13, -c[0x0][0x20], RZ ;  /* 0x800008000d027a10 */ /* 0x000fe40007ffe0ff */
[----:B------:R-:W-:-:S03]  /*7a90*/  MOV R9, 0x0 ;  /* 0x0000000000097802 */ /* 0x000fc60000000f00 */
[----:B------:R1:W-:Y:S01]  /*7aa0*/  STL [R2], R3 ;  /* 0x0000000302007387 */ /* 0x0003e20000100800 */
[----:B------:R-:W-:Y:S05]  /*7ab0*/  RET.REL.NODEC R8 `(_ZN7cutlass13device_kernelIN5flash19enable_sm80_to_sm89INS1_16FlashAttnBwdSm80INS1_25CollectiveMainloopBwdSm80ILi2ELi2EN4cute5tupleIJNS5_1CILi128EEES8_NS7_ILi64EEEEEENS_10bfloat16_tEfNS_4arch4Sm80ELb0ELb0ELb1ELb1ELb1ELb0ELb0ELb0ELi2ELi4ELi4ELi4ELb0EEENS1_24CollectiveEpilogueBwdGQAISA_fSD_Li256ELb1ELb1EEENS1_19SingleTileSchedulerILb1ELb0ELb0ELi128EEEEEEEEEvNT_6ParamsE) ;  /* 0xffff854008007950 */ /* 0x000fea0003c3ffff */
        .type           $_ZN7cutlass13device_kernelIN5flash19enable_sm80_to_sm89INS1_16FlashAttnBwdSm80INS1_25CollectiveMainloopBwdSm80ILi2ELi2EN4cute5tupleIJNS5_1CILi128EEES8_NS7_ILi64EEEEEENS_10bfloat16_tEfNS_4arch4Sm80ELb0ELb0ELb1ELb1ELb1ELb0ELb0ELb0ELi2ELi4ELi4ELi4ELb0EEENS1_24CollectiveEpilogueBwdGQAISA_fSD_Li256ELb1ELb1EEENS1_19SingleTileSchedulerILb1ELb0ELb0ELi128EEEEEEEEEvNT_6ParamsE$_ZN4cute3eso3ESOILb1ELb0EJNS_1CILi0EEEiS3_EEC2ERKS3_RKiS6_,@function
        .size           $_ZN7cutlass13device_kernelIN5flash19enable_sm80_to_sm89INS1_16FlashAttnBwdSm80INS1_25CollectiveMainloopBwdSm80ILi2ELi2EN4cute5tupleIJNS5_1CILi128EEES8_NS7_ILi64EEEEEENS_10bfloat16_tEfNS_4arch4Sm80ELb0ELb0ELb1ELb1ELb1ELb0ELb0ELb0ELi2ELi4ELi4ELi4ELb0EEENS1_24CollectiveEpilogueBwdGQAISA_fSD_Li256ELb1ELb1EEENS1_19SingleTileSchedulerILb1ELb0ELb0ELi128EEEEEEEEEvNT_6ParamsE$_ZN4cute3eso3ESOILb1ELb0EJNS_1CILi0EEEiS3_EEC2ERKS3_RKiS6_,($_ZN7cutlass13device_kernelIN5flash19enable_sm80_to_sm89INS1_16FlashAttnBwdSm80INS1_25CollectiveMainloopBwdSm80ILi2ELi2EN4cute5tupleIJNS5_1CILi128EEES8_NS7_ILi64EEEEEENS_10bfloat16_tEfNS_4arch4Sm80ELb0ELb0ELb1ELb1ELb1ELb0ELb0ELb0ELi2ELi4ELi4ELi4ELb0EEENS1_24CollectiveEpilogueBwdGQAISA_fSD_Li256ELb1ELb1EEENS1_19SingleTileSchedulerILb1ELb0ELb0ELi128EEEEEEEEEvNT_6ParamsE$_ZN4cute3eso3ESOILb1ELb0EJNS_1CILi1024EEENS_5tupleIJiiEEEEEC2ERKS3_RKS5_ - $_ZN7cutlass13device_kernelIN5flash19enable_sm80_to_sm89INS1_16FlashAttnBwdSm80INS1_25CollectiveMainloopBwdSm80ILi2ELi2EN4cute5tupleIJNS5_1CILi128EEES8_NS7_ILi64EEEEEENS_10bfloat16_tEfNS_4arch4Sm80ELb0ELb0ELb1ELb1ELb1ELb0ELb0ELb0ELi2ELi4ELi4ELi4ELb0EEENS1_24CollectiveEpilogueBwdGQAISA_fSD_Li256ELb1ELb1EEENS1_19SingleTileSchedulerILb1ELb0ELb0ELi128EEEEEEEEEvNT_6ParamsE$_ZN4cute3eso3ESOILb1ELb0EJNS_1CILi0EEEiS3_EEC2ERKS3_RKiS6_)
$_ZN7cutlass13device_kernelIN5flash19enable_sm80_to_sm89INS1_16FlashAttnBwdSm80INS1_25CollectiveMainloopBwdSm80ILi2ELi2EN4cute5tupleIJNS5_1CILi128EEES8_NS7_ILi64EEEEEENS_10bfloat16_tEfNS_4arch4Sm80ELb0ELb0ELb1ELb1ELb1ELb0ELb0ELb0ELi2ELi4ELi4ELi4ELb0EEENS1_24CollectiveEpilogueBwdGQAISA_fSD_Li256ELb1ELb1EEENS1_19SingleTileSchedulerILb1ELb0ELb0ELi128EEEEEEEEEvNT_6ParamsE$_ZN4cute3eso3ESOILb1ELb0EJNS_1CILi0EEEiS3_EEC2ERKS3_RKiS6_:
[----:B------:R-:W-:Y:S02]  /*7ac0*/  IADD3 R2, R15, -c[0x0][0x20], RZ ;  /* 0x800008000f027a10 */ /* 0x000fe40007ffe0ff */
[----:B------:R-:W-:-:S03]  /*7ad0*/  MOV R7, 0x0 ;  /* 0x0000000000077802 */ /* 0x000fc60000000f00 */
[----:B------:R1:W-:Y:S01]  /*7ae0*/  STL [R2], R3 ;  /* 0x0000000302007387 */ /* 0x0003e20000100800 */
[----:B------:R-:W-:Y:S05]  /*7af0*/  RET.REL.NODEC R6 `(_ZN7cutlass13device_kernelIN5flash19enable_sm80_to_sm89INS1_16FlashAttnBwdSm80INS1_25CollectiveMainloopBwdSm80ILi2ELi2EN4cute5tupleIJNS5_1CILi128EEES8_NS7_ILi64EEEEEENS_10bfloat16_tEfNS_4arch4Sm80ELb0ELb0ELb1ELb1ELb1ELb0ELb0ELb0ELi2ELi4ELi4ELi4ELb0EEENS1_24CollectiveEpilogueBwdGQAISA_fSD_Li256ELb1ELb1EEENS1_19SingleTileSchedulerILb1ELb0ELb0ELi128EEEEEEEEEvNT_6ParamsE) ;  /* 0xffff850006007950 */ /* 0x000fea0003c3ffff */
        .type           $_ZN7cutlass13device_kernelIN5flash19enable_sm80_to_sm89INS1_16FlashAttnBwdSm80INS1_25CollectiveMainloopBwdSm80ILi2ELi2EN4cute5tupleIJNS5_1CILi128EEES8_NS7_ILi64EEEEEENS_10bfloat16_tEfNS_4arch4Sm80ELb0ELb0ELb1ELb1ELb1ELb0ELb0ELb0ELi2ELi4ELi4ELi4ELb0EEENS1_24CollectiveEpilogueBwdGQAISA_fSD_Li256ELb1ELb1EEENS1_19SingleTileSchedulerILb1ELb0ELb0ELi128EEEEEEEEEvNT_6ParamsE$_ZN4cute3eso3ESOILb1ELb0EJNS_1CILi1024EEENS_5tupleIJiiEEEEEC2ERKS3_RKS5_,@function
        .size           $_ZN7cutlass13device_kernelIN5flash19enable_sm80_to_sm89INS1_16FlashAttnBwdSm80INS1_25CollectiveMainloopBwdSm80ILi2ELi2EN4cute5tupleIJNS5_1CILi128EEES8_NS7_ILi64EEEEEENS_10bfloat16_tEfNS_4arch4Sm80ELb0ELb0ELb1ELb1ELb1ELb0ELb0ELb0ELi2ELi4ELi4ELi4ELb0EEENS1_24CollectiveEpilogueBwdGQAISA_fSD_Li256ELb1ELb1EEENS1_19SingleTileSchedulerILb1ELb0ELb0ELi128EEEEEEEEEvNT_6ParamsE$_ZN4cute3eso3ESOILb1ELb0EJNS_1CILi1024EEENS_5tupleIJiiEEEEEC2ERKS3_RKS5_,($_ZN7cutlass13device_kernelIN5flash19enable_sm80_to_sm89INS1_16FlashAttnBwdSm80INS1_25CollectiveMainloopBwdSm80ILi2ELi2EN4cute5tupleIJNS5_1CILi128EEES8_NS7_ILi64EEEEEENS_10bfloat16_tEfNS_4arch4Sm80ELb0ELb0ELb1ELb1ELb1ELb0ELb0ELb0ELi2ELi4ELi4ELi4ELb0EEENS1_24CollectiveEpilogueBwdGQAISA_fSD_Li256ELb1ELb1EEENS1_19SingleTileSchedulerILb1ELb0ELb0ELi128EEEEEEEEEvNT_6ParamsE$_ZN4cute3eso3ESOILb1ELb0EJNS_1CILi1024EEEiiEEC2ERKS3_RKiS8_ - $_ZN7cutlass13device_kernelIN5flash19enable_sm80_to_sm89INS1_16FlashAttnBwdSm80INS1_25CollectiveMainloopBwdSm80ILi2ELi2EN4cute5tupleIJNS5_1CILi128EEES8_NS7_ILi64EEEEEENS_10bfloat16_tEfNS_4arch4Sm80ELb0ELb0ELb1ELb1ELb1ELb0ELb0ELb0ELi2ELi4ELi4ELi4ELb0EEENS1_24CollectiveEpilogueBwdGQAISA_fSD_Li256ELb1ELb1EEENS1_19SingleTileSchedulerILb1ELb0ELb0ELi128EEEEEEEEEvNT_6ParamsE$_ZN4cute3eso3ESOILb1ELb0EJNS_1CILi1024EEENS_5tupleIJiiEEEEEC2ERKS3_RKS5_)
$_ZN7cutlass13device_kernelIN5flash19enable_sm80_to_sm89INS1_16FlashAttnBwdSm80INS1_25CollectiveMainloopBwdSm80ILi2ELi2EN4cute5tupleIJNS5_1CILi128EEES8_NS7_ILi64EEEEEENS_10bfloat16_tEfNS_4arch4Sm80ELb0ELb0ELb1ELb1ELb1ELb0ELb0ELb0ELi2ELi4ELi4ELi4ELb0EEENS1_24CollectiveEpilogueBwdGQAISA_fSD_Li256ELb1ELb1EEENS1_19SingleTileSchedulerILb1ELb0ELb0ELi128EEEEEEEEEvNT_6ParamsE$_ZN4cute3eso3ESOILb1ELb0EJNS_1CILi1024EEENS_5tupleIJiiEEEEEC2ERKS3_RKS5_:
[----:B------:R-:W-:Y:S02]  /*7b00*/  IADD3 R2, R2, -c[0x0][0x20], RZ ;  /* 0x8000080002027a10 */ /* 0x000fe40007ffe0ff */
[----:B------:R-:W-:-:S03]  /*7b10*/  MOV R7, 0x0 ;  /* 0x0000000000077802 */ /* 0x000fc60000000f00 */
[----:B------:R1:W-:Y:S04]  /*7b20*/  STL [R2], R5 ;  /* 0x0000000502007387 */ /* 0x0003e80000100800 */
[----:B------:R1:W-:Y:S01]  /*7b30*/  STL [R2+0x4], R3 ;  /* 0x0000040302007387 */ /* 0x0003e20000100800 */
[----:B------:R-:W-:Y:S05]  /*7b40*/  RET.REL.NODEC R6 `(_ZN7cutlass13device_kernelIN5flash19enable_sm80_to_sm89INS1_16FlashAttnBwdSm80INS1_25CollectiveMainloopBwdSm80ILi2ELi2EN4cute5tupleIJNS5_1CILi128EEES8_NS7_ILi64EEEEEENS_10bfloat16_tEfNS_4arch4Sm80ELb0ELb0ELb1ELb1ELb1ELb0ELb0ELb0ELi2ELi4ELi4ELi4ELb0EEENS1_24CollectiveEpilogueBwdGQAISA_fSD_Li256ELb1ELb1EEENS1_19SingleTileSchedulerILb1ELb0ELb0ELi128EEEEEEEEEvNT_6ParamsE) ;  /* 0xffff84b006007950 */ /* 0x000fea0003c3ffff */
        .type           $_ZN7cutlass13device_kernelIN5flash19enable_sm80_to_sm89INS1_16FlashAttnBwdSm80INS1_25CollectiveMainloopBwdSm80ILi2ELi2EN4cute5tupleIJNS5_1CILi128EEES8_NS7_ILi64EEEEEENS_10bfloat16_tEfNS_4arch4Sm80ELb0ELb0ELb1ELb1ELb1ELb0ELb0ELb0ELi2ELi4ELi4ELi4ELb0EEENS1_24CollectiveEpilogueBwdGQAISA_fSD_Li256ELb1ELb1EEENS1_19SingleTileSchedulerILb1ELb0ELb0ELi128EEEEEEEEEvNT_6ParamsE$_ZN4cute3eso3ESOILb1ELb0EJNS_1CILi1024EEEiiEEC2ERKS3_RKiS8_,@function
        .size           $_ZN7cutlass13device_kernelIN5flash19enable_sm80_to_sm89INS1_16FlashAttnBwdSm80INS1_25CollectiveMainloopBwdSm80ILi2ELi2EN4cute5tupleIJNS5_1CILi128EEES8_NS7_ILi64EEEEEENS_10bfloat16_tEfNS_4arch4Sm80ELb0ELb0ELb1ELb1ELb1ELb0ELb0ELb0ELi2ELi4ELi4ELi4ELb0EEENS1_24CollectiveEpilogueBwdGQAISA_fSD_Li256ELb1ELb1EEENS1_19SingleTileSchedulerILb1ELb0ELb0ELi128EEEEEEEEEvNT_6ParamsE$_ZN4cute3eso3ESOILb1ELb0EJNS_1CILi1024EEEiiEEC2ERKS3_RKiS8_,($_ZN7cutlass13device_kernelIN5flash19enable_sm80_to_sm89INS1_16FlashAttnBwdSm80INS1_25CollectiveMainloopBwdSm80ILi2ELi2EN4cute5tupleIJNS5_1CILi128EEES8_NS7_ILi64EEEEEENS_10bfloat16_tEfNS_4arch4Sm80ELb0ELb0ELb1ELb1ELb1ELb0ELb0ELb0ELi2ELi4ELi4ELi4ELb0EEENS1_24CollectiveEpilogueBwdGQAISA_fSD_Li256ELb1ELb1EEENS1_19SingleTileSchedulerILb1ELb0ELb0ELi128EEEEEEEEEvNT_6ParamsE$_ZN4cute3eso3ESOILb1ELb0EJNS_1CILi1EEENS2_ILi256EEEiEEC2ERKS3_RKS4_RKi - $_ZN7cutlass13device_kernelIN5flash19enable_sm80_to_sm89INS1_16FlashAttnBwdSm80INS1_25CollectiveMainloopBwdSm80ILi2ELi2EN4cute5tupleIJNS5_1CILi128EEES8_NS7_ILi64EEEEEENS_10bfloat16_tEfNS_4arch4Sm80ELb0ELb0ELb1ELb1ELb1ELb0ELb0ELb0ELi2ELi4ELi4ELi4ELb0EEENS1_24CollectiveEpilogueBwdGQAISA_fSD_Li256ELb1ELb1EEENS1_19SingleTileSchedulerILb1ELb0ELb0ELi128EEEEEEEEEvNT_6ParamsE$_ZN4cute3eso3ESOILb1ELb0EJNS_1CILi1024EEEiiEEC2ERKS3_RKiS8_)
$_ZN7cutlass13device_kernelIN5flash19enable_sm80_to_sm89INS1_16FlashAttnBwdSm80INS1_25CollectiveMainloopBwdSm80ILi2ELi2EN4cute5tupleIJNS5_1CILi128EEES8_NS7_ILi64EEEEEENS_10bfloat16_tEfNS_4arch4Sm80ELb0ELb0ELb1ELb1ELb1ELb0ELb0ELb0ELi2ELi4ELi4ELi4ELb0EEENS1_24CollectiveEpilogueBwdGQAISA_fSD_Li256ELb1ELb1EEENS1_19SingleTileSchedulerILb1ELb0ELb0ELi128EEEEEEEEEvNT_6ParamsE$_ZN4cute3eso3ESOILb1ELb0EJNS_1CILi1024EEEiiEEC2ERKS3_RKiS8_:
[----:B------:R-:W-:Y:S02]  /*7b50*/  IADD3 R3, R3, -c[0x0][0x20], RZ ;  /* 0x8000080003037a10 */ /* 0x000fe40007ffe0ff */
[----:B------:R-:W-:-:S03]  /*7b60*/  IADD3 R2, R2, -c[0x0][0x20], RZ ;  /* 0x8000080002027a10 */ /* 0x000fc60007ffe0ff */
[----:B------:R1:W-:Y:S04]  /*7b70*/  STL [R3], R8 ;  /* 0x0000000803007387 */ /* 0x0003e80000100800 */
[----:B------:R-:W2:Y:S01]  /*7b80*/  LDL R2, [R2] ;  /* 0x0000000002027983 */ /* 0x000ea20000100800 */
[----:B------:R-:W-:-:S03]  /*7b90*/  IMAD.MOV.U32 R7, RZ, RZ, 0x0 ;  /* 0x00000000ff077424 */ /* 0x000fc600078e00ff */
[----:B--2---:R1:W-:Y:S01]  /*7ba0*/  STL [R3+0x4], R2 ;  /* 0x0000040203007387 */ /* 0x0043e20000100800 */
[----:B------:R-:W-:Y:S05]  /*7bb0*/  RET.REL.NODEC R6 `(_ZN7cutlass13device_kernelIN5flash19enable_sm80_to_sm89INS1_16FlashAttnBwdSm80INS1_25CollectiveMainloopBwdSm80ILi2ELi2EN4cute5tupleIJNS5_1CILi128EEES8_NS7_ILi64EEEEEENS_10bfloat16_tEfNS_4arch4Sm80ELb0ELb0ELb1ELb1ELb1ELb0ELb0ELb0ELi2ELi4ELi4ELi4ELb0EEENS1_24CollectiveEpilogueBwdGQAISA_fSD_Li256ELb1ELb1EEENS1_19SingleTileSchedulerILb1ELb0ELb0ELi128EEEEEEEEEvNT_6ParamsE) ;  /* 0xffff844006007950 */ /* 0x000fea0003c3ffff */
        .type           $_ZN7cutlass13device_kernelIN5flash19enable_sm80_to_sm89INS1_16FlashAttnBwdSm80INS1_25CollectiveMainloopBwdSm80ILi2ELi2EN4cute5tupleIJNS5_1CILi128EEES8_NS7_ILi64EEEEEENS_10bfloat16_tEfNS_4arch4Sm80ELb0ELb0ELb1ELb1ELb1ELb0ELb0ELb0ELi2ELi4ELi4ELi4ELb0EEENS1_24CollectiveEpilogueBwdGQAISA_fSD_Li256ELb1ELb1EEENS1_19SingleTileSchedulerILb1ELb0ELb0ELi128EEEEEEEEEvNT_6ParamsE$_ZN4cute3eso3ESOILb1ELb0EJNS_1CILi1EEENS2_ILi256EEEiEEC2ERKS3_RKS4_RKi,@function
        .size           $_ZN7cutlass13device_kernelIN5flash19enable_sm80_to_sm89INS1_16FlashAttnBwdSm80INS1_25CollectiveMainloopBwdSm80ILi2ELi2EN4cute5tupleIJNS5_1CILi128EEES8_NS7_ILi64EEEEEENS_10bfloat16_tEfNS_4arch4Sm80ELb0ELb0ELb1ELb1ELb1ELb0ELb0ELb0ELi2ELi4ELi4ELi4ELb0EEENS1_24CollectiveEpilogueBwdGQAISA_fSD_Li256ELb1ELb1EEENS1_19SingleTileSchedulerILb1ELb0ELb0ELi128EEEEEEEEEvNT_6ParamsE$_ZN4cute3eso3ESOILb1ELb0EJNS_1CILi1EEENS2_ILi256EEEiEEC2ERKS3_RKS4_RKi,($_ZN7cutlass13device_kernelIN5flash19enable_sm80_to_sm89INS1_16FlashAttnBwdSm80INS1_25CollectiveMainloopBwdSm80ILi2ELi2EN4cute5tupleIJNS5_1CILi128EEES8_NS7_ILi64EEEEEENS_10bfloat16_tEfNS_4arch4Sm80ELb0ELb0ELb1ELb1ELb1ELb0ELb0ELb0ELi2ELi4ELi4ELi4ELb0EEENS1_24CollectiveEpilogueBwdGQAISA_fSD_Li256ELb1ELb1EEENS1_19SingleTileSchedulerILb1ELb0ELb0ELi128EEEEEEEEEvNT_6ParamsE$_ZN4cute3eso3ESOILb1ELb0EJNS_1CILi1EEENS2_ILi512EEEiEEC2ERKS3_RKS4_RKi - $_ZN7cutlass13device_kernelIN5flash19enable_sm80_to_sm89INS1_16FlashAttnBwdSm80INS1_25CollectiveMainloopBwdSm80ILi2ELi2EN4cute5tupleIJNS5_1CILi128EEES8_NS7_ILi64EEEEEENS_10bfloat16_tEfNS_4arch4Sm80ELb0ELb0ELb1ELb1ELb1ELb0ELb0ELb0ELi2ELi4ELi4ELi4ELb0EEENS1_24CollectiveEpilogueBwdGQAISA_fSD_Li256ELb1ELb1EEENS1_19SingleTileSchedulerILb1ELb0ELb0ELi128EEEEEEEEEvNT_6ParamsE$_ZN4cute3eso3ESOILb1ELb0EJNS_1CILi1EEENS2_ILi256EEEiEEC2ERKS3_RKS4_RKi)
$_ZN7cutlass13device_kernelIN5flash19enable_sm80_to_sm89INS1_16FlashAttnBwdSm80INS1_25CollectiveMainloopBwdSm80ILi2ELi2EN4cute5tupleIJNS5_1CILi128EEES8_NS7_ILi64EEEEEENS_10bfloat16_tEfNS_4arch4Sm80ELb0ELb0ELb1ELb1ELb1ELb0ELb0ELb0ELi2ELi4ELi4ELi4ELb0EEENS1_24CollectiveEpilogueBwdGQAISA_fSD_Li256ELb1ELb1EEENS1_19SingleTileSchedulerILb1ELb0ELb0ELi128EEEEEEEEEvNT_6ParamsE$_ZN4cute3eso3ESOILb1ELb0EJNS_1CILi1EEENS2_ILi256EEEiEEC2ERKS3_RKS4_RKi:
[----:B------:R-:W-:Y:S02]  /*7bc0*/  IADD3 R33, R33, -c[0x0][0x20], RZ ;  /* 0x8000080021217a10 */ /* 0x000fe40007ffe0ff */
[----:B------:R-:W-:-:S03]  /*7bd0*/  MOV R5, 0x0 ;  /* 0x0000000000057802 */ /* 0x000fc60000000f00 */
[----:B------:R1:W-:Y:S01]  /*7be0*/  STL [R33], R2 ;  /* 0x0000000221007387 */ /* 0x0003e20000100800 */
[----:B------:R-:W-:Y:S05]  /*7bf0*/  RET.REL.NODEC R4 `(_ZN7cutlass13device_kernelIN5flash19enable_sm80_to_sm89INS1_16FlashAttnBwdSm80INS1_25CollectiveMainloopBwdSm80ILi2ELi2EN4cute5tupleIJNS5_1CILi128EEES8_NS7_ILi64EEEEEENS_10bfloat16_tEfNS_4arch4Sm80ELb0ELb0ELb1ELb1ELb1ELb0ELb0ELb0ELi2ELi4ELi4ELi4ELb0EEENS1_24CollectiveEpilogueBwdGQAISA_fSD_Li256ELb1ELb1EEENS1_19SingleTileSchedulerILb1ELb0ELb0ELi128EEEEEEEEEvNT_6ParamsE) ;  /* 0xffff840004007950 */ /* 0x000fea0003c3ffff */
        .type           $_ZN7cutlass13device_kernelIN5flash19enable_sm80_to_sm89INS1_16FlashAttnBwdSm80INS1_25CollectiveMainloopBwdSm80ILi2ELi2EN4cute5tupleIJNS5_1CILi128EEES8_NS7_ILi64EEEEEENS_10bfloat16_tEfNS_4arch4Sm80ELb0ELb0ELb1ELb1ELb1ELb0ELb0ELb0ELi2ELi4ELi4ELi4ELb0EEENS1_24CollectiveEpilogueBwdGQAISA_fSD_Li256ELb1ELb1EEENS1_19SingleTileSchedulerILb1ELb0ELb0ELi128EEEEEEEEEvNT_6ParamsE$_ZN4cute3eso3ESOILb1ELb0EJNS_1CILi1EEENS2_ILi512EEEiEEC2ERKS3_RKS4_RKi,@function
        .size           $_ZN7cutlass13device_kernelIN5flash19enable_sm80_to_sm89INS1_16FlashAttnBwdSm80INS1_25CollectiveMainloopBwdSm80ILi2ELi2EN4cute5tupleIJNS5_1CILi128EEES8_NS7_ILi64EEEEEENS_10bfloat16_tEfNS_4arch4Sm80ELb0ELb0ELb1ELb1ELb1ELb0ELb0ELb0ELi2ELi4ELi4ELi4ELb0EEENS1_24CollectiveEpilogueBwdGQAISA_fSD_Li256ELb1ELb1EEENS1_19SingleTileSchedulerILb1ELb0ELb0ELi128EEEEEEEEEvNT_6ParamsE$_ZN4cute3eso3ESOILb1ELb0EJNS_1CILi1EEENS2_ILi512EEEiEEC2ERKS3_RKS4_RKi,($_ZN7cutlass13device_kernelIN5flash19enable_sm80_to_sm89INS1_16FlashAttnBwdSm80INS1_25CollectiveMainloopBwdSm80ILi2ELi2EN4cute5tupleIJNS5_1CILi128EEES8_NS7_ILi64EEEEEENS_10bfloat16_tEfNS_4arch4Sm80ELb0ELb0ELb1ELb1ELb1ELb0ELb0ELb0ELi2ELi4ELi4ELi4ELb0EEENS1_24CollectiveEpilogueBwdGQAISA_fSD_Li256ELb1ELb1EEENS1_19SingleTileSchedulerILb1ELb0ELb0ELi128EEEEEEEEEvNT_6ParamsE$_ZN4cute3eso3ESOILb1ELb0EJNS_1CILi1EEENS2_ILi8EEEiiNS2_ILi64EEEiNS2_ILi144EEENS2_ILi288EEENS2_ILi512EEEEEC2ERKS3_RKS4_RKiSF_RKS5_SF_RKS6_RKS7_RKS8_ - $_ZN7cutlass13device_kernelIN5flash19enable_sm80_to_sm89INS1_16FlashAttnBwdSm80INS1_25CollectiveMainloopBwdSm80ILi2ELi2EN4cute5tupleIJNS5_1CILi128EEES8_NS7_ILi64EEEEEENS_10bfloat16_tEfNS_4arch4Sm80ELb0ELb0ELb1ELb1ELb1ELb0ELb0ELb0ELi2ELi4ELi4ELi4ELb0EEENS1_24CollectiveEpilogueBwdGQAISA_fSD_Li256ELb1ELb1EEENS1_19SingleTileSchedulerILb1ELb0ELb0ELi128EEEEEEEEEvNT_6ParamsE$_ZN4cute3eso3ESOILb1ELb0EJNS_1CILi1EEENS2_ILi512EEEiEEC2ERKS3_RKS4_RKi)
$_ZN7cutlass13device_kernelIN5flash19enable_sm80_to_sm89INS1_16FlashAttnBwdSm80INS1_25CollectiveMainloopBwdSm80ILi2ELi2EN4cute5tupleIJNS5_1CILi128EEES8_NS7_ILi64EEEEEENS_10bfloat16_tEfNS_4arch4Sm80ELb0ELb0ELb1ELb1ELb1ELb0ELb0ELb0ELi2ELi4ELi4ELi4ELb0EEENS1_24CollectiveEpilogueBwdGQAISA_fSD_Li256ELb1ELb1EEENS1_19SingleTileSchedulerILb1ELb0ELb0ELi128EEEEEEEEEvNT_6ParamsE$_ZN4cute3eso3ESOILb1ELb0EJNS_1CILi1EEENS2_ILi512EEEiEEC2ERKS3_RKS4_RKi:
[----:B------:R-:W-:Y:S01]  /*7c00*/  IADD3 R4, R77, -c[0x0][0x20], RZ ;  /* 0x800008004d047a10 */ /* 0x000fe20007ffe0ff */
[----:B------:R-:W-:Y:S01]  /*7c10*/  IMAD.MOV.U32 R8, RZ, RZ, R2 ;  /* 0x000000ffff087224 */ /* 0x000fe200078e0002 */
[----:B------:R-:W-:-:S03]  /*7c20*/  MOV R9, 0x0 ;  /* 0x0000000000097802 */ /* 0x000fc60000000f00 */
[----:B------:R1:W-:Y:S01]  /*7c30*/  STL [R4], R3 ;  /* 0x0000000304007387 */ /* 0x0003e20000100800 */
[----:B------:R-:W-:Y:S05]  /*7c40*/  RET.REL.NODEC R8 `(_ZN7cutlass13device_kernelIN5flash19enable_sm80_to_sm89INS1_16FlashAttnBwdSm80INS1_25CollectiveMainloopBwdSm80ILi2ELi2EN4cute5tupleIJNS5_1CILi128EEES8_NS7_ILi64EEEEEENS_10bfloat16_tEfNS_4arch4Sm80ELb0ELb0ELb1ELb1ELb1ELb0ELb0ELb0ELi2ELi4ELi4ELi4ELb0EEENS1_24CollectiveEpilogueBwdGQAISA_fSD_Li256ELb1ELb1EEENS1_19SingleTileSchedulerILb1ELb0ELb0ELi128EEEEEEEEEvNT_6ParamsE) ;  /* 0xffff83b008007950 */ /* 0x000fea0003c3ffff */
        .type           $_ZN7cutlass13device_kernelIN5flash19enable_sm80_to_sm89INS1_16FlashAttnBwdSm80INS1_25CollectiveMainloopBwdSm80ILi2ELi2EN4cute5tupleIJNS5_1CILi128EEES8_NS7_ILi64EEEEEENS_10bfloat16_tEfNS_4arch4Sm80ELb0ELb0ELb1ELb1ELb1ELb0ELb0ELb0ELi2ELi4ELi4ELi4ELb0EEENS1_24CollectiveEpilogueBwdGQAISA_fSD_Li256ELb1ELb1EEENS1_19SingleTileSchedulerILb1ELb0ELb0ELi128EEEEEEEEEvNT_6ParamsE$_ZN4cute3eso3ESOILb1ELb0EJNS_1CILi1EEENS2_ILi8EEEiiNS2_ILi64EEEiNS2_ILi144EEENS2_ILi288EEENS2_ILi512EEEEEC2ERKS3_RKS4_RKiSF_RKS5_SF_RKS6_RKS7_RKS8_,@function
        .size           $_ZN7cutlass13device_kernelIN5flash19enable_sm80_to_sm89INS1_16FlashAttnBwdSm80INS1_25CollectiveMainloopBwdSm80ILi2ELi2EN4cute5tupleIJNS5_1CILi128EEES8_NS7_ILi64EEEEEENS_10bfloat16_tEfNS_4arch4Sm80ELb0ELb0ELb1ELb1ELb1ELb0ELb0ELb0ELi2ELi4ELi4ELi4ELb0EEENS1_24CollectiveEpilogueBwdGQAISA_fSD_Li256ELb1ELb1EEENS1_19SingleTileSchedulerILb1ELb0ELb0ELi128EEEEEEEEEvNT_6ParamsE$_ZN4cute3eso3ESOILb1ELb0EJNS_1CILi1EEENS2_ILi8EEEiiNS2_ILi64EEEiNS2_ILi144EEENS2_ILi288EEENS2_ILi512EEEEEC2ERKS3_RKS4_RKiSF_RKS5_SF_RKS6_RKS7_RKS8_,($_ZN7cutlass13device_kernelIN5flash19enable_sm80_to_sm89INS1_16FlashAttnBwdSm80INS1_25CollectiveMainloopBwdSm80ILi2ELi2EN4cute5tupleIJNS5_1CILi128EEES8_NS7_ILi64EEEEEENS_10bfloat16_tEfNS_4arch4Sm80ELb0ELb0ELb1ELb1ELb1ELb0ELb0ELb0ELi2ELi4ELi4ELi4ELb0EEENS1_24CollectiveEpilogueBwdGQAISA_fSD_Li256ELb1ELb1EEENS1_19SingleTileSchedulerILb1ELb0ELb0ELi128EEEEEEEEEvNT_6ParamsE$_ZN4cute3eso3ESOILb1ELb0EJNS_1CILi1EEENS_5tupleIJNS2_ILi8EEEiiEEENS2_ILi64EEENS4_IJiNS2_ILi144EEENS2_ILi288EEEEEENS2_ILi512EEEEEC2ERKS3_RKS6_RKS7_RKSA_RKSB_ - $_ZN7cutlass13device_kernelIN5flash19enable_sm80_to_sm89INS1_16FlashAttnBwdSm80INS1_25CollectiveMainloopBwdSm80ILi2ELi2EN4cute5tupleIJNS5_1CILi128EEES8_NS7_ILi64EEEEEENS_10bfloat16_tEfNS_4arch4Sm80ELb0ELb0ELb1ELb1ELb1ELb0ELb0ELb0ELi2ELi4ELi4ELi4ELb0EEENS1_24CollectiveEpilogueBwdGQAISA_fSD_Li256ELb1ELb1EEENS1_19SingleTileSchedulerILb1ELb0ELb0ELi128EEEEEEEEEvNT_6ParamsE$_ZN4cute3eso3ESOILb1ELb0EJNS_1CILi1EEENS2_ILi8EEEiiNS2_ILi64EEEiNS2_ILi144EEENS2_ILi288EEENS2_ILi512EEEEEC2ERKS3_RKS4_RKiSF_RKS5_SF_RKS6_RKS7_RKS8_)
$_ZN7cutlass13device_kernelIN5flash19enable_sm80_to_sm89INS1_16FlashAttnBwdSm80INS1_25CollectiveMainloopBwdSm80ILi2ELi2EN4cute5tupleIJNS5_1CILi128EEES8_NS7_ILi64EEEEEENS_10bfloat16_tEfNS_4arch4Sm80ELb0ELb0ELb1ELb1ELb1ELb0ELb0ELb0ELi2ELi4ELi4ELi4ELb0EEENS1_24CollectiveEpilogueBwdGQAISA_fSD_Li256ELb1ELb1EEENS1_19SingleTileSchedulerILb1ELb0ELb0ELi128EEEEEEEEEvNT_6ParamsE$_ZN4cute3eso3ESOILb1ELb0EJNS_1CILi1EEENS2_ILi8EEEiiNS2_ILi64EEEiNS2_ILi144EEENS2_ILi288EEENS2_ILi512EEEEEC2ERKS3_RKS4_RKiSF_RKS5_SF_RKS6_RKS7_RKS8_:
        /* <DEDUP_REMOVED lines=11> */
        .type           $_ZN7cutlass13device_kernelIN5flash19enable_sm80_to_sm89INS1_16FlashAttnBwdSm80INS1_25CollectiveMainloopBwdSm80ILi2ELi2EN4cute5tupleIJNS5_1CILi128EEES8_NS7_ILi64EEEEEENS_10bfloat16_tEfNS_4arch4Sm80ELb0ELb0ELb1ELb1ELb1ELb0ELb0ELb0ELi2ELi4ELi4ELi4ELb0EEENS1_24CollectiveEpilogueBwdGQAISA_fSD_Li256ELb1ELb1EEENS1_19SingleTileSchedulerILb1ELb0ELb0ELi128EEEEEEEEEvNT_6ParamsE$_ZN4cute3eso3ESOILb1ELb0EJNS_1CILi1EEENS_5tupleIJNS2_ILi8EEEiiEEENS2_ILi64EEENS4_IJiNS2_ILi144EEENS2_ILi288EEEEEENS2_ILi512EEEEEC2ERKS3_RKS6_RKS7_RKSA_RKSB_,@function
        .size           $_ZN7cutlass13device_kernelIN5flash19enable_sm80_to_sm89INS1_16FlashAttnBwdSm80INS1_25CollectiveMainloopBwdSm80ILi2ELi2EN4cute5tupleIJNS5_1CILi128EEES8_NS7_ILi64EEEEEENS_10bfloat16_tEfNS_4arch4Sm80ELb0ELb0ELb1ELb1ELb1ELb0ELb0ELb0ELi2ELi4ELi4ELi4ELb0EEENS1_24CollectiveEpilogueBwdGQAISA_fSD_Li256ELb1ELb1EEENS1_19SingleTileSchedulerILb1ELb0ELb0ELi128EEEEEEEEEvNT_6ParamsE$_ZN4cute3eso3ESOILb1ELb0EJNS_1CILi1EEENS_5tupleIJNS2_ILi8EEEiiEEENS2_ILi64EEENS4_IJiNS2_ILi144EEENS2_ILi288EEEEEENS2_ILi512EEEEEC2ERKS3_RKS6_RKS7_RKSA_RKSB_,($_ZN7cutlass13device_kernelIN5flash19enable_sm80_to_sm89INS1_16FlashAttnBwdSm80INS1_25CollectiveMainloopBwdSm80ILi2ELi2EN4cute5tupleIJNS5_1CILi128EEES8_NS7_ILi64EEEEEENS_10bfloat16_tEfNS_4arch4Sm80ELb0ELb0ELb1ELb1ELb1ELb0ELb0ELb0ELi2ELi4ELi4ELi4ELb0EEENS1_24CollectiveEpilogueBwdGQAISA_fSD_Li256ELb1ELb1EEENS1_19SingleTileSchedulerILb1ELb0ELb0ELi128EEEEEEEEEvNT_6ParamsE$_ZN4cute3eso3ESOILb1ELb0EJNS_1CILi1EEENS_5tupleIJiiiEEENS2_ILi64EEENS4_IJNS2_ILi72EEENS2_ILi144EEENS2_ILi288EEEEEENS2_ILi512EEEEEC2ERKS3_RKS5_RKS6_RKSA_RKSB_ - $_ZN7cutlass13device_kernelIN5flash19enable_sm80_to_sm89INS1_16FlashAttnBwdSm80INS1_25CollectiveMainloopBwdSm80ILi2ELi2EN4cute5tupleIJNS5_1CILi128EEES8_NS7_ILi64EEEEEENS_10bfloat16_tEfNS_4arch4Sm80ELb0ELb0ELb1ELb1ELb1ELb0ELb0ELb0ELi2ELi4ELi4ELi4ELb0EEENS1_24CollectiveEpilogueBwdGQAISA_fSD_Li256ELb1ELb1EEENS1_19SingleTileSchedulerILb1ELb0ELb0ELi128EEEEEEEEEvNT_6ParamsE$_ZN4cute3eso3ESOILb1ELb0EJNS_1CILi1EEENS_5tupleIJNS2_ILi8EEEiiEEENS2_ILi64EEENS4_IJiNS2_ILi144EEENS2_ILi288EEEEEENS2_ILi512EEEEEC2ERKS3_RKS6_RKS7_RKSA_RKSB_)
$_ZN7cutlass13device_kernelIN5flash19enable_sm80_to_sm89INS1_16FlashAttnBwdSm80INS1_25CollectiveMainloopBwdSm80ILi2ELi2EN4cute5tupleIJNS5_1CILi128EEES8_NS7_ILi64EEEEEENS_10bfloat16_tEfNS_4arch4Sm80ELb0ELb0ELb1ELb1ELb1ELb0ELb0ELb0ELi2ELi4ELi4ELi4ELb0EEENS1_24CollectiveEpilogueBwdGQAISA_fSD_Li256ELb1ELb1EEENS1_19SingleTileSchedulerILb1ELb0ELb0ELi128EEEEEEEEEvNT_6ParamsE$_ZN4cute3eso3ESOILb1ELb0EJNS_1CILi1EEENS_5tupleIJNS2_ILi8EEEiiEEENS2_ILi64EEENS4_IJiNS2_ILi144EEENS2_ILi288EEEEEENS2_ILi512EEEEEC2ERKS3_RKS6_RKS7_RKSA_RKSB_:
        /* <DEDUP_REMOVED lines=9> */
        .type           $_ZN7cutlass13device_kernelIN5flash19enable_sm80_to_sm89INS1_16FlashAttnBwdSm80INS1_25CollectiveMainloopBwdSm80ILi2ELi2EN4cute5tupleIJNS5_1CILi128EEES8_NS7_ILi64EEEEEENS_10bfloat16_tEfNS_4arch4Sm80ELb0ELb0ELb1ELb1ELb1ELb0ELb0ELb0ELi2ELi4ELi4ELi4ELb0EEENS1_24CollectiveEpilogueBwdGQAISA_fSD_Li256ELb1ELb1EEENS1_19SingleTileSchedulerILb1ELb0ELb0ELi128EEEEEEEEEvNT_6ParamsE$_ZN4cute3eso3ESOILb1ELb0EJNS_1CILi1EEENS_5tupleIJiiiEEENS2_ILi64EEENS4_IJNS2_ILi72EEENS2_ILi144EEENS2_ILi288EEEEEENS2_ILi512EEEEEC2ERKS3_RKS5_RKS6_RKSA_RKSB_,@function
        .size           $_ZN7cutlass13device_kernelIN5flash19enable_sm80_to_sm89INS1_16FlashAttnBwdSm80INS1_25CollectiveMainloopBwdSm80ILi2ELi2EN4cute5tupleIJNS5_1CILi128EEES8_NS7_ILi64EEEEEENS_10bfloat16_tEfNS_4arch4Sm80ELb0ELb0ELb1ELb1ELb1ELb0ELb0ELb0ELi2ELi4ELi4ELi4ELb0EEENS1_24CollectiveEpilogueBwdGQAISA_fSD_Li256ELb1ELb1EEENS1_19SingleTileSchedulerILb1ELb0ELb0ELi128EEEEEEEEEvNT_6ParamsE$_ZN4cute3eso3ESOILb1ELb0EJNS_1CILi1EEENS_5tupleIJiiiEEENS2_ILi64EEENS4_IJNS2_ILi72EEENS2_ILi144EEENS2_ILi288EEEEEENS2_ILi512EEEEEC2ERKS3_RKS5_RKS6_RKSA_RKSB_,($_ZN7cutlass13device_kernelIN5flash19enable_sm80_to_sm89INS1_16FlashAttnBwdSm80INS1_25CollectiveMainloopBwdSm80ILi2ELi2EN4cute5tupleIJNS5_1CILi128EEES8_NS7_ILi64EEEEEENS_10bfloat16_tEfNS_4arch4Sm80ELb0ELb0ELb1ELb1ELb1ELb0ELb0ELb0ELi2ELi4ELi4ELi4ELb0EEENS1_24CollectiveEpilogueBwdGQAISA_fSD_Li256ELb1ELb1EEENS1_19SingleTileSchedulerILb1ELb0ELb0ELi128EEEEEEEEEvNT_6ParamsE$_ZN4cute3eso3ESOILb1ELb0EJNS_1CILi1EEEiEEC2ERKS3_RKi - $_ZN7cutlass13device_kernelIN5flash19enable_sm80_to_sm89INS1_16FlashAttnBwdSm80INS1_25CollectiveMainloopBwdSm80ILi2ELi2EN4cute5tupleIJNS5_1CILi128EEES8_NS7_ILi64EEEEEENS_10bfloat16_tEfNS_4arch4Sm80ELb0ELb0ELb1ELb1ELb1ELb0ELb0ELb0ELi2ELi4ELi4ELi4ELb0EEENS1_24CollectiveEpilogueBwdGQAISA_fSD_Li256ELb1ELb1EEENS1_19SingleTileSchedulerILb1ELb0ELb0ELi128EEEEEEEEEvNT_6ParamsE$_ZN4cute3eso3ESOILb1ELb0EJNS_1CILi1EEENS_5tupleIJiiiEEENS2_ILi64EEENS4_IJNS2_ILi72EEENS2_ILi144EEENS2_ILi288EEEEEENS2_ILi512EEEEEC2ERKS3_RKS5_RKS6_RKSA_RKSB_)
$_ZN7cutlass13device_kernelIN5flash19enable_sm80_to_sm89INS1_16FlashAttnBwdSm80INS1_25CollectiveMainloopBwdSm80ILi2ELi2EN4cute5tupleIJNS5_1CILi128EEES8_NS7_ILi64EEEEEENS_10bfloat16_tEfNS_4arch4Sm80ELb0ELb0ELb1ELb1ELb1ELb0ELb0ELb0ELi2ELi4ELi4ELi4ELb0EEENS1_24CollectiveEpilogueBwdGQAISA_fSD_Li256ELb1ELb1EEENS1_19SingleTileSchedulerILb1ELb0ELb0ELi128EEEEEEEEEvNT_6ParamsE$_ZN4cute3eso3ESOILb1ELb0EJNS_1CILi1EEENS_5tupleIJiiiEEENS2_ILi64EEENS4_IJNS2_ILi72EEENS2_ILi144EEENS2_ILi288EEEEEENS2_ILi512EEEEEC2ERKS3_RKS5_RKS6_RKSA_RKSB_:
[----:B------:R-:W-:Y:S01]  /*7d90*/  IADD3 R4, R4, -c[0x0][0x20], RZ ;  /* 0x8000080004047a10 */ /* 0x000fe20007ffe0ff */
[----:B------:R-:W-:Y:S01]  /*7da0*/  IMAD.MOV.U32 R8, RZ, RZ, R6 ;  /* 0x000000ffff087224 */ /* 0x000fe200078e0006 */
[----:B------:R-:W-:-:S03]  /*7db0*/  MOV R9, 0x0 ;  /* 0x0000000000097802 */ /* 0x000fc60000000f00 */
[----:B------:R1:W-:Y:S04]  /*7dc0*/  STL [R4], R2 ;  /* 0x0000000204007387 */ /* 0x0003e80000100800 */
[----:B------:R1:W-:Y:S04]  /*7dd0*/  STL [R4+0x4], R3 ;  /* 0x0000040304007387 */ /* 0x0003e80000100800 */
[----:B------:R1:W-:Y:S01]  /*7de0*/  STL [R4+0x8], R5 ;  /* 0x0000080504007387 */ /* 0x0003e20000100800 */
[----:B------:R-:W-:Y:S05]  /*7df0*/  RET.REL.NODEC R8 `(_ZN7cutlass13device_kernelIN5flash19enable_sm80_to_sm89INS1_16FlashAttnBwdSm80INS1_25CollectiveMainloopBwdSm80ILi2ELi2EN4cute5tupleIJNS5_1CILi128EEES8_NS7_ILi64EEEEEENS_10bfloat16_tEfNS_4arch4Sm80ELb0ELb0ELb1ELb1ELb1ELb0ELb0ELb0ELi2ELi4ELi4ELi4ELb0EEENS1_24CollectiveEpilogueBwdGQAISA_fSD_Li256ELb1ELb1EEENS1_19SingleTileSchedulerILb1ELb0ELb0ELi128EEEEEEEEEvNT_6ParamsE) ;  /* 0xffff820008007950 */ /* 0x000fea0003c3ffff */
        .type           $_ZN7cutlass13device_kernelIN5flash19enable_sm80_to_sm89INS1_16FlashAttnBwdSm80INS1_25CollectiveMainloopBwdSm80ILi2ELi2EN4cute5tupleIJNS5_1CILi128EEES8_NS7_ILi64EEEEEENS_10bfloat16_tEfNS_4arch4Sm80ELb0ELb0ELb1ELb1ELb1ELb0ELb0ELb0ELi2ELi4ELi4ELi4ELb0EEENS1_24CollectiveEpilogueBwdGQAISA_fSD_Li256ELb1ELb1EEENS1_19SingleTileSchedulerILb1ELb0ELb0ELi128EEEEEEEEEvNT_6ParamsE$_ZN4cute3eso3ESOILb1ELb0EJNS_1CILi1EEEiEEC2ERKS3_RKi,@function
        .size           $_ZN7cutlass13device_kernelIN5flash19enable_sm80_to_sm89INS1_16FlashAttnBwdSm80INS1_25CollectiveMainloopBwdSm80ILi2ELi2EN4cute5tupleIJNS5_1CILi128EEES8_NS7_ILi64EEEEEENS_10bfloat16_tEfNS_4arch4Sm80ELb0ELb0ELb1ELb1ELb1ELb0ELb0ELb0ELi2ELi4ELi4ELi4ELb0EEENS1_24CollectiveEpilogueBwdGQAISA_fSD_Li256ELb1ELb1EEENS1_19SingleTileSchedulerILb1ELb0ELb0ELi128EEEEEEEEEvNT_6ParamsE$_ZN4cute3eso3ESOILb1ELb0EJNS_1CILi1EEEiEEC2ERKS3_RKi,($_ZN7cutlass13device_kernelIN5flash19enable_sm80_to_sm89INS1_16FlashAttnBwdSm80INS1_25CollectiveMainloopBwdSm80ILi2ELi2EN4cute5tupleIJNS5_1CILi128EEES8_NS7_ILi64EEEEEENS_10bfloat16_tEfNS_4arch4Sm80ELb0ELb0ELb1ELb1ELb1ELb0ELb0ELb0ELi2ELi4ELi4ELi4ELb0EEENS1_24CollectiveEpilogueBwdGQAISA_fSD_Li256ELb1ELb1EEENS1_19SingleTileSchedulerILb1ELb0ELb0ELi128EEEEEEEEEvNT_6ParamsE$_ZN4cute3eso3ESOILb1ELb0EJNS_1CILi1EEEiiiNS2_ILi144EEENS2_ILi512EEEEEC2ERKS3_RKiSA_SA_RKS4_RKS5_ - $_ZN7cutlass13device_kernelIN5flash19enable_sm80_to_sm89INS1_16FlashAttnBwdSm80INS1_25CollectiveMainloopBwdSm80ILi2ELi2EN4cute5tupleIJNS5_1CILi128EEES8_NS7_ILi64EEEEEENS_10bfloat16_tEfNS_4arch4Sm80ELb0ELb0ELb1ELb1ELb1ELb0ELb0ELb0ELi2ELi4ELi4ELi4ELb0EEENS1_24CollectiveEpilogueBwdGQAISA_fSD_Li256ELb1ELb1EEENS1_19SingleTileSchedulerILb1ELb0ELb0ELi128EEEEEEEEEvNT_6ParamsE$_ZN4cute3eso3ESOILb1ELb0EJNS_1CILi1EEEiEEC2ERKS3_RKi)
$_ZN7cutlass13device_kernelIN5flash19enable_sm80_to_sm89INS1_16FlashAttnBwdSm80INS1_25CollectiveMainloopBwdSm80ILi2ELi2EN4cute5tupleIJNS5_1CILi128EEES8_NS7_ILi64EEEEEENS_10bfloat16_tEfNS_4arch4Sm80ELb0ELb0ELb1ELb1ELb1ELb0ELb0ELb0ELi2ELi4ELi4ELi4ELb0EEENS1_24CollectiveEpilogueBwdGQAISA_fSD_Li256ELb1ELb1EEENS1_19SingleTileSchedulerILb1ELb0ELb0ELi128EEEEEEEEEvNT_6ParamsE$_ZN4cute3eso3ESOILb1ELb0EJNS_1CILi1EEEiEEC2ERKS3_RKi:
[----:B------:R-:W-:Y:S02]  /*7e00*/  IADD3 R51, R51, -c[0x0][0x20], RZ ;  /* 0x8000080033337a10 */ /* 0x000fe40007ffe0ff */
[----:B------:R-:W-:-:S03]  /*7e10*/  MOV R5, 0x0 ;  /* 0x0000000000057802 */ /* 0x000fc60000000f00 */
[----:B------:R1:W-:Y:S01]  /*7e20*/  STL [R51], R2 ;  /* 0x0000000233007387 */ /* 0x0003e20000100800 */
[----:B------:R-:W-:Y:S05]  /*7e30*/  RET.REL.NODEC R4 `(_ZN7cutlass13device_kernelIN5flash19enable_sm80_to_sm89INS1_16FlashAttnBwdSm80INS1_25CollectiveMainloopBwdSm80ILi2ELi2EN4cute5tupleIJNS5_1CILi128EEES8_NS7_ILi64EEEEEENS_10bfloat16_tEfNS_4arch4Sm80ELb0ELb0ELb1ELb1ELb1ELb0ELb0ELb0ELi2ELi4ELi4ELi4ELb0EEENS1_24CollectiveEpilogueBwdGQAISA_fSD_Li256ELb1ELb1EEENS1_19SingleTileSchedulerILb1ELb0ELb0ELi128EEEEEEEEEvNT_6ParamsE) ;  /* 0xffff81c004007950 */ /* 0x000fea0003c3ffff */
        .type           $_ZN7cutlass13device_kernelIN5flash19enable_sm80_to_sm89INS1_16FlashAttnBwdSm80INS1_25CollectiveMainloopBwdSm80ILi2ELi2EN4cute5tupleIJNS5_1CILi128EEES8_NS7_ILi64EEEEEENS_10bfloat16_tEfNS_4arch4Sm80ELb0ELb0ELb1ELb1ELb1ELb0ELb0ELb0ELi2ELi4ELi4ELi4ELb0EEENS1_24CollectiveEpilogueBwdGQAISA_fSD_Li256ELb1ELb1EEENS1_19SingleTileSchedulerILb1ELb0ELb0ELi128EEEEEEEEEvNT_6ParamsE$_ZN4cute3eso3ESOILb1ELb0EJNS_1CILi1EEEiiiNS2_ILi144EEENS2_ILi512EEEEEC2ERKS3_RKiSA_SA_RKS4_RKS5_,@function
        .size           $_ZN7cutlass13device_kernelIN5flash19enable_sm80_to_sm89INS1_16FlashAttnBwdSm80INS1_25CollectiveMainloopBwdSm80ILi2ELi2EN4cute5tupleIJNS5_1CILi128EEES8_NS7_ILi64EEEEEENS_10bfloat16_tEfNS_4arch4Sm80ELb0ELb0ELb1ELb1ELb1ELb0ELb0ELb0ELi2ELi4ELi4ELi4ELb0EEENS1_24CollectiveEpilogueBwdGQAISA_fSD_Li256ELb1ELb1EEENS1_19SingleTileSchedulerILb1ELb0ELb0ELi128EEEEEEEEEvNT_6ParamsE$_ZN4cute3eso3ESOILb1ELb0EJNS_1CILi1EEEiiiNS2_ILi144EEENS2_ILi512EEEEEC2ERKS3_RKiSA_SA_RKS4_RKS5_,($_ZN7cutlass13device_kernelIN5flash19enable_sm80_to_sm89INS1_16FlashAttnBwdSm80INS1_25CollectiveMainloopBwdSm80ILi2ELi2EN4cute5tupleIJNS5_1CILi128EEES8_NS7_ILi64EEEEEENS_10bfloat16_tEfNS_4arch4Sm80ELb0ELb0ELb1ELb1ELb1ELb0ELb0ELb0ELi2ELi4ELi4ELi4ELb0EEENS1_24CollectiveEpilogueBwdGQAISA_fSD_Li256ELb1ELb1EEENS1_19SingleTileSchedulerILb1ELb0ELb0ELi128EEEEEEEEEvNT_6ParamsE$_ZN4cute3eso3ESOILb1ELb0EJNS_1CILi1EEEiiiNS2_ILi64EEENS2_ILi72EEENS2_ILi144EEENS2_ILi288EEENS2_ILi512EEEEEC2ERKS3_RKiSD_SD_RKS4_RKS5_RKS6_RKS7_RKS8_ - $_ZN7cutlass13device_kernelIN5flash19enable_sm80_to_sm89INS1_16FlashAttnBwdSm80INS1_25CollectiveMainloopBwdSm80ILi2ELi2EN4cute5tupleIJNS5_1CILi128EEES8_NS7_ILi64EEEEEENS_10bfloat16_tEfNS_4arch4Sm80ELb0ELb0ELb1ELb1ELb1ELb0ELb0ELb0ELi2ELi4ELi4ELi4ELb0EEENS1_24CollectiveEpilogueBwdGQAISA_fSD_Li256ELb1ELb1EEENS1_19SingleTileSchedulerILb1ELb0ELb0ELi128EEEEEEEEEvNT_6ParamsE$_ZN4cute3eso3ESOILb1ELb0EJNS_1CILi1EEEiiiNS2_ILi144EEENS2_ILi512EEEEEC2ERKS3_RKiSA_SA_RKS4_RKS5_)
$_ZN7cutlass13device_kernelIN5flash19enable_sm80_to_sm89INS1_16FlashAttnBwdSm80INS1_25CollectiveMainloopBwdSm80ILi2ELi2EN4cute5tupleIJNS5_1CILi128EEES8_NS7_ILi64EEEEEENS_10bfloat16_tEfNS_4arch4Sm80ELb0ELb0ELb1ELb1ELb1ELb0ELb0ELb0ELi2ELi4ELi4ELi4ELb0EEENS1_24CollectiveEpilogueBwdGQAISA_fSD_Li256ELb1ELb1EEENS1_19SingleTileSchedulerILb1ELb0ELb0ELi128EEEEEEEEEvNT_6ParamsE$_ZN4cute3eso3ESOILb1ELb0EJNS_1CILi1EEEiiiNS2_ILi144EEENS2_ILi512EEEEEC2ERKS3_RKiSA_SA_RKS4_RKS5_:
        /* <DEDUP_REMOVED lines=11> */
        .type           $_ZN7cutlass13device_kernelIN5flash19enable_sm80_to_sm89INS1_16FlashAttnBwdSm80INS1_25CollectiveMainloopBwdSm80ILi2ELi2EN4cute5tupleIJNS5_1CILi128EEES8_NS7_ILi64EEEEEENS_10bfloat16_tEfNS_4arch4Sm80ELb0ELb0ELb1ELb1ELb1ELb0ELb0ELb0ELi2ELi4ELi4ELi4ELb0EEENS1_24CollectiveEpilogueBwdGQAISA_fSD_Li256ELb1ELb1EEENS1_19SingleTileSchedulerILb1ELb0ELb0ELi128EEEEEEEEEvNT_6ParamsE$_ZN4cute3eso3ESOILb1ELb0EJNS_1CILi1EEEiiiNS2_ILi64EEENS2_ILi72EEENS2_ILi144EEENS2_ILi288EEENS2_ILi512EEEEEC2ERKS3_RKiSD_SD_RKS4_RKS5_RKS6_RKS7_RKS8_,@function
        .size           $_ZN7cutlass13device_kernelIN5flash19enable_sm80_to_sm89INS1_16FlashAttnBwdSm80INS1_25CollectiveMainloopBwdSm80ILi2ELi2EN4cute5tupleIJNS5_1CILi128EEES8_NS7_ILi64EEEEEENS_10bfloat16_tEfNS_4arch4Sm80ELb0ELb0ELb1ELb1ELb1ELb0ELb0ELb0ELi2ELi4ELi4ELi4ELb0EEENS1_24CollectiveEpilogueBwdGQAISA_fSD_Li256ELb1ELb1EEENS1_19SingleTileSchedulerILb1ELb0ELb0ELi128EEEEEEEEEvNT_6ParamsE$_ZN4cute3eso3ESOILb1ELb0EJNS_1CILi1EEEiiiNS2_ILi64EEENS2_ILi72EEENS2_ILi144EEENS2_ILi288EEENS2_ILi512EEEEEC2ERKS3_RKiSD_SD_RKS4_RKS5_RKS6_RKS7_RKS8_,($_ZN7cutlass13device_kernelIN5flash19enable_sm80_to_sm89INS1_16FlashAttnBwdSm80INS1_25CollectiveMainloopBwdSm80ILi2ELi2EN4cute5tupleIJNS5_1CILi128EEES8_NS7_ILi64EEEEEENS_10bfloat16_tEfNS_4arch4Sm80ELb0ELb0ELb1ELb1ELb1ELb0ELb0ELb0ELi2ELi4ELi4ELi4ELb0EEENS1_24CollectiveEpilogueBwdGQAISA_fSD_Li256ELb1ELb1EEENS1_19SingleTileSchedulerILb1ELb0ELb0ELi128EEEEEEEEEvNT_6ParamsE$_ZN4cute3eso3ESOILb1ELb0EJNS_1CILi1EEEiiiNS2_ILi72EEENS2_ILi512EEEEEC2ERKS3_RKiSA_SA_RKS4_RKS5_ - $_ZN7cutlass13device_kernelIN5flash19enable_sm80_to_sm89INS1_16FlashAttnBwdSm80INS1_25CollectiveMainloopBwdSm80ILi2ELi2EN4cute5tupleIJNS5_1CILi128EEES8_NS7_ILi64EEEEEENS_10bfloat16_tEfNS_4arch4Sm80ELb0ELb0ELb1ELb1ELb1ELb0ELb0ELb0ELi2ELi4ELi4ELi4ELb0EEENS1_24CollectiveEpilogueBwdGQAISA_fSD_Li256ELb1ELb1EEENS1_19SingleTileSchedulerILb1ELb0ELb0ELi128EEEEEEEEEvNT_6ParamsE$_ZN4cute3eso3ESOILb1ELb0EJNS_1CILi1EEEiiiNS2_ILi64EEENS2_ILi72EEENS2_ILi144EEENS2_ILi288EEENS2_ILi512EEEEEC2ERKS3_RKiSD_SD_RKS4_RKS5_RKS6_RKS7_RKS8_)
$_ZN7cutlass13device_kernelIN5flash19enable_sm80_to_sm89INS1_16FlashAttnBwdSm80INS1_25CollectiveMainloopBwdSm80ILi2ELi2EN4cute5tupleIJNS5_1CILi128EEES8_NS7_ILi64EEEEEENS_10bfloat16_tEfNS_4arch4Sm80ELb0ELb0ELb1ELb1ELb1ELb0ELb0ELb0ELi2ELi4ELi4ELi4ELb0EEENS1_24CollectiveEpilogueBwdGQAISA_fSD_Li256ELb1ELb1EEENS1_19SingleTileSchedulerILb1ELb0ELb0ELi128EEEEEEEEEvNT_6ParamsE$_ZN4cute3eso3ESOILb1ELb0EJNS_1CILi1EEEiiiNS2_ILi64EEENS2_ILi72EEENS2_ILi144EEENS2_ILi288EEENS2_ILi512EEEEEC2ERKS3_RKiSD_SD_RKS4_RKS5_RKS6_RKS7_RKS8_:
        /* <DEDUP_REMOVED lines=11> */
        .type           $_ZN7cutlass13device_kernelIN5flash19enable_sm80_to_sm89INS1_16FlashAttnBwdSm80INS1_25CollectiveMainloopBwdSm80ILi2ELi2EN4cute5tupleIJNS5_1CILi128EEES8_NS7_ILi64EEEEEENS_10bfloat16_tEfNS_4arch4Sm80ELb0ELb0ELb1ELb1ELb1ELb0ELb0ELb0ELi2ELi4ELi4ELi4ELb0EEENS1_24CollectiveEpilogueBwdGQAISA_fSD_Li256ELb1ELb1EEENS1_19SingleTileSchedulerILb1ELb0ELb0ELi128EEEEEEEEEvNT_6ParamsE$_ZN4cute3eso3ESOILb1ELb0EJNS_1CILi1EEEiiiNS2_ILi72EEENS2_ILi512EEEEEC2ERKS3_RKiSA_SA_RKS4_RKS5_,@function
        .size           $_ZN7cutlass13device_kernelIN5flash19enable_sm80_to_sm89INS1_16FlashAttnBwdSm80INS1_25CollectiveMainloopBwdSm80ILi2ELi2EN4cute5tupleIJNS5_1CILi128EEES8_NS7_ILi64EEEEEENS_10bfloat16_tEfNS_4arch4Sm80ELb0ELb0ELb1ELb1ELb1ELb0ELb0ELb0ELi2ELi4ELi4ELi4ELb0EEENS1_24CollectiveEpilogueBwdGQAISA_fSD_Li256ELb1ELb1EEENS1_19SingleTileSchedulerILb1ELb0ELb0ELi128EEEEEEEEEvNT_6ParamsE$_ZN4cute3eso3ESOILb1ELb0EJNS_1CILi1EEEiiiNS2_ILi72EEENS2_ILi512EEEEEC2ERKS3_RKiSA_SA_RKS4_RKS5_,($_ZN7cutlass13device_kernelIN5flash19enable_sm80_to_sm89INS1_16FlashAttnBwdSm80INS1_25CollectiveMainloopBwdSm80ILi2ELi2EN4cute5tupleIJNS5_1CILi128EEES8_NS7_ILi64EEEEEENS_10bfloat16_tEfNS_4arch4Sm80ELb0ELb0ELb1ELb1ELb1ELb0ELb0ELb0ELi2ELi4ELi4ELi4ELb0EEENS1_24CollectiveEpilogueBwdGQAISA_fSD_Li256ELb1ELb1EEENS1_19SingleTileSchedulerILb1ELb0ELb0ELi128EEEEEEEEEvNT_6ParamsE$_ZN4cute3eso3ESOILb1ELb0EJNS_1CILi2EEEiEEC2ERKS3_RKi - $_ZN7cutlass13device_kernelIN5flash19enable_sm80_to_sm89INS1_16FlashAttnBwdSm80INS1_25CollectiveMainloopBwdSm80ILi2ELi2EN4cute5tupleIJNS5_1CILi128EEES8_NS7_ILi64EEEEEENS_10bfloat16_tEfNS_4arch4Sm80ELb0ELb0ELb1ELb1ELb1ELb0ELb0ELb0ELi2ELi4ELi4ELi4ELb0EEENS1_24CollectiveEpilogueBwdGQAISA_fSD_Li256ELb1ELb1EEENS1_19SingleTileSchedulerILb1ELb0ELb0ELi128EEEEEEEEEvNT_6ParamsE$_ZN4cute3eso3ESOILb1ELb0EJNS_1CILi1EEEiiiNS2_ILi72EEENS2_ILi512EEEEEC2ERKS3_RKiSA_SA_RKS4_RKS5_)
$_ZN7cutlass13device_kernelIN5flash19enable_sm80_to_sm89INS1_16FlashAttnBwdSm80INS1_25CollectiveMainloopBwdSm80ILi2ELi2EN4cute5tupleIJNS5_1CILi128EEES8_NS7_ILi64EEEEEENS_10bfloat16_tEfNS_4arch4Sm80ELb0ELb0ELb1ELb1ELb1ELb0ELb0ELb0ELi2ELi4ELi4ELi4ELb0EEENS1_24CollectiveEpilogueBwdGQAISA_fSD_Li256ELb1ELb1EEENS1_19SingleTileSchedulerILb1ELb0ELb0ELi128EEEEEEEEEvNT_6ParamsE$_ZN4cute3eso3ESOILb1ELb0EJNS_1CILi1EEEiiiNS2_ILi72EEENS2_ILi512EEEEEC2ERKS3_RKiSA_SA_RKS4_RKS5_:
        /* <DEDUP_REMOVED lines=11> */
        .type           $_ZN7cutlass13device_kernelIN5flash19enable_sm80_to_sm89INS1_16FlashAttnBwdSm80INS1_25CollectiveMainloopBwdSm80ILi2ELi2EN4cute5tupleIJNS5_1CILi128EEES8_NS7_ILi64EEEEEENS_10bfloat16_tEfNS_4arch4Sm80ELb0ELb0ELb1ELb1ELb1ELb0ELb0ELb0ELi2ELi4ELi4ELi4ELb0EEENS1_24CollectiveEpilogueBwdGQAISA_fSD_Li256ELb1ELb1EEENS1_19SingleTileSchedulerILb1ELb0ELb0ELi128EEEEEEEEEvNT_6ParamsE$_ZN4cute3eso3ESOILb1ELb0EJNS_1CILi2EEEiEEC2ERKS3_RKi,@function
        .size           $_ZN7cutlass13device_kernelIN5flash19enable_sm80_to_sm89INS1_16FlashAttnBwdSm80INS1_25CollectiveMainloopBwdSm80ILi2ELi2EN4cute5tupleIJNS5_1CILi128EEES8_NS7_ILi64EEEEEENS_10bfloat16_tEfNS_4arch4Sm80ELb0ELb0ELb1ELb1ELb1ELb0ELb0ELb0ELi2ELi4ELi4ELi4ELb0EEENS1_24CollectiveEpilogueBwdGQAISA_fSD_Li256ELb1ELb1EEENS1_19SingleTileSchedulerILb1ELb0ELb0ELi128EEEEEEEEEvNT_6ParamsE$_ZN4cute3eso3ESOILb1ELb0EJNS_1CILi2EEEiEEC2ERKS3_RKi,($_ZN7cutlass13device_kernelIN5flash19enable_sm80_to_sm89INS1_16FlashAttnBwdSm80INS1_25CollectiveMainloopBwdSm80ILi2ELi2EN4cute5tupleIJNS5_1CILi128EEES8_NS7_ILi64EEEEEENS_10bfloat16_tEfNS_4arch4Sm80ELb0ELb0ELb1ELb1ELb1ELb0ELb0ELb0ELi2ELi4ELi4ELi4ELb0EEENS1_24CollectiveEpilogueBwdGQAISA_fSD_Li256ELb1ELb1EEENS1_19SingleTileSchedulerILb1ELb0ELb0ELi128EEEEEEEEEvNT_6ParamsE$_ZN4cute3eso3ESOILb1ELb0EJNS_1CILi4096EEENS_5tupleIJNS4_IJiiEEENS2_ILi8192EEEEEEEEC2ERKS3_RKS7_ - $_ZN7cutlass13device_kernelIN5flash19enable_sm80_to_sm89INS1_16FlashAttnBwdSm80INS1_25CollectiveMainloopBwdSm80ILi2ELi2EN4cute5tupleIJNS5_1CILi128EEES8_NS7_ILi64EEEEEENS_10bfloat16_tEfNS_4arch4Sm80ELb0ELb0ELb1ELb1ELb1ELb0ELb0ELb0ELi2ELi4ELi4ELi4ELb0EEENS1_24CollectiveEpilogueBwdGQAISA_fSD_Li256ELb1ELb1EEENS1_19SingleTileSchedulerILb1ELb0ELb0ELi128EEEEEEEEEvNT_6ParamsE$_ZN4cute3eso3ESOILb1ELb0EJNS_1CILi2EEEiEEC2ERKS3_RKi)
$_ZN7cutlass13device_kernelIN5flash19enable_sm80_to_sm89INS1_16FlashAttnBwdSm80INS1_25CollectiveMainloopBwdSm80ILi2ELi2EN4cute5tupleIJNS5_1CILi128EEES8_NS7_ILi64EEEEEENS_10bfloat16_tEfNS_4arch4Sm80ELb0ELb0ELb1ELb1ELb1ELb0ELb0ELb0ELi2ELi4ELi4ELi4ELb0EEENS1_24CollectiveEpilogueBwdGQAISA_fSD_Li256ELb1ELb1EEENS1_19SingleTileSchedulerILb1ELb0ELb0ELi128EEEEEEEEEvNT_6ParamsE$_ZN4cute3eso3ESOILb1ELb0EJNS_1CILi2EEEiEEC2ERKS3_RKi:
[----:B------:R-:W-:Y:S02]  /*8050*/  IADD3 R2, R2, -c[0x0][0x20], RZ ;  /* 0x8000080002027a10 */ /* 0x000fe40007ffe0ff */
[----:B------:R-:W-:-:S03]  /*8060*/  MOV R5, 0x0 ;  /* 0x0000000000057802 */ /* 0x000fc60000000f00 */
[----:B------:R1:W-:Y:S01]  /*8070*/  STL [R2], R3 ;  /* 0x0000000302007387 */ /* 0x0003e20000100800 */
[----:B------:R-:W-:Y:S05]  /*8080*/  RET.REL.NODEC R4 `(_ZN7cutlass13device_kernelIN5flash19enable_sm80_to_sm89INS1_16FlashAttnBwdSm80INS1_25CollectiveMainloopBwdSm80ILi2ELi2EN4cute5tupleIJNS5_1CILi128EEES8_NS7_ILi64EEEEEENS_10bfloat16_tEfNS_4arch4Sm80ELb0ELb0ELb1ELb1ELb1ELb0ELb0ELb0ELi2ELi4ELi4ELi4ELb0EEENS1_24CollectiveEpilogueBwdGQAISA_fSD_Li256ELb1ELb1EEENS1_19SingleTileSchedulerILb1ELb0ELb0ELi128EEEEEEEEEvNT_6ParamsE) ;  /* 0xffff7f7004007950 */ /* 0x000fea0003c3ffff */
        .type           $_ZN7cutlass13device_kernelIN5flash19enable_sm80_to_sm89INS1_16FlashAttnBwdSm80INS1_25CollectiveMainloopBwdSm80ILi2ELi2EN4cute5tupleIJNS5_1CILi128EEES8_NS7_ILi64EEEEEENS_10bfloat16_tEfNS_4arch4Sm80ELb0ELb0ELb1ELb1ELb1ELb0ELb0ELb0ELi2ELi4ELi4ELi4ELb0EEENS1_24CollectiveEpilogueBwdGQAISA_fSD_Li256ELb1ELb1EEENS1_19SingleTileSchedulerILb1ELb0ELb0ELi128EEEEEEEEEvNT_6ParamsE$_ZN4cute3eso3ESOILb1ELb0EJNS_1CILi4096EEENS_5tupleIJNS4_IJiiEEENS2_ILi8192EEEEEEEEC2ERKS3_RKS7_,@function
        .size           $_ZN7cutlass13device_kernelIN5flash19enable_sm80_to_sm89INS1_16FlashAttnBwdSm80INS1_25CollectiveMainloopBwdSm80ILi2ELi2EN4cute5tupleIJNS5_1CILi128EEES8_NS7_ILi64EEEEEENS_10bfloat16_tEfNS_4arch4Sm80ELb0ELb0ELb1ELb1ELb1ELb0ELb0ELb0ELi2ELi4ELi4ELi4ELb0EEENS1_24CollectiveEpilogueBwdGQAISA_fSD_Li256ELb1ELb1EEENS1_19SingleTileSchedulerILb1ELb0ELb0ELi128EEEEEEEEEvNT_6ParamsE$_ZN4cute3eso3ESOILb1ELb0EJNS_1CILi4096EEENS_5tupleIJNS4_IJiiEEENS2_ILi8192EEEEEEEEC2ERKS3_RKS7_,($_ZN7cutlass13device_kernelIN5flash19enable_sm80_to_sm89INS1_16FlashAttnBwdSm80INS1_25CollectiveMainloopBwdSm80ILi2ELi2EN4cute5tupleIJNS5_1CILi128EEES8_NS7_ILi64EEEEEENS_10bfloat16_tEfNS_4arch4Sm80ELb0ELb0ELb1ELb1ELb1ELb0ELb0ELb0ELi2ELi4ELi4ELi4ELb0EEENS1_24CollectiveEpilogueBwdGQAISA_fSD_Li256ELb1ELb1EEENS1_19SingleTileSchedulerILb1ELb0ELb0ELi128EEEEEEEEEvNT_6ParamsE$_ZN4cute3eso3ESOILb1ELb0EJNS_1CILi4096EEENS_5tupleIJiiEEEEEC2ERKS3_RKS5_ - $_ZN7cutlass13device_kernelIN5flash19enable_sm80_to_sm89INS1_16FlashAttnBwdSm80INS1_25CollectiveMainloopBwdSm80ILi2ELi2EN4cute5tupleIJNS5_1CILi128EEES8_NS7_ILi64EEEEEENS_10bfloat16_tEfNS_4arch4Sm80ELb0ELb0ELb1ELb1ELb1ELb0ELb0ELb0ELi2ELi4ELi4ELi4ELb0EEENS1_24CollectiveEpilogueBwdGQAISA_fSD_Li256ELb1ELb1EEENS1_19SingleTileSchedulerILb1ELb0ELb0ELi128EEEEEEEEEvNT_6ParamsE$_ZN4cute3eso3ESOILb1ELb0EJNS_1CILi4096EEENS_5tupleIJNS4_IJiiEEENS2_ILi8192EEEEEEEEC2ERKS3_RKS7_)
$_ZN7cutlass13device_kernelIN5flash19enable_sm80_to_sm89INS1_16FlashAttnBwdSm80INS1_25CollectiveMainloopBwdSm80ILi2ELi2EN4cute5tupleIJNS5_1CILi128EEES8_NS7_ILi64EEEEEENS_10bfloat16_tEfNS_4arch4Sm80ELb0ELb0ELb1ELb1ELb1ELb0ELb0ELb0ELi2ELi4ELi4ELi4ELb0EEENS1_24CollectiveEpilogueBwdGQAISA_fSD_Li256ELb1ELb1EEENS1_19SingleTileSchedulerILb1ELb0ELb0ELi128EEEEEEEEEvNT_6ParamsE$_ZN4cute3eso3ESOILb1ELb0EJNS_1CILi4096EEENS_5tupleIJNS4_IJiiEEENS2_ILi8192EEEEEEEEC2ERKS3_RKS7_:
[----:B------:R-:W-:Y:S01]  /*8090*/  IADD3 R2, R2, -c[0x0][0x20], RZ ;  /* 0x8000080002027a10 */ /* 0x000fe20007ffe0ff */
[----:B------:R-:W-:Y:S01]  /*80a0*/  IMAD.MOV.U32 R8, RZ, RZ, R6 ;  /* 0x000000ffff087224 */ /* 0x000fe200078e0006 */
[----:B------:R-:W-:-:S03]  /*80b0*/  MOV R9, 0x0 ;  /* 0x0000000000097802 */ /* 0x000fc60000000f00 */
[----:B------:R1:W-:Y:S04]  /*80c0*/  STL [R2], R5 ;  /* 0x0000000502007387 */ /* 0x0003e80000100800 */
[----:B------:R1:W-:Y:S01]  /*80d0*/  STL [R2+0x4], R3 ;  /* 0x0000040302007387 */ /* 0x0003e20000100800 */
[----:B------:R-:W-:Y:S05]  /*80e0*/  RET.REL.NODEC R8 `(_ZN7cutlass13device_kernelIN5flash19enable_sm80_to_sm89INS1_16FlashAttnBwdSm80INS1_25CollectiveMainloopBwdSm80ILi2ELi2EN4cute5tupleIJNS5_1CILi128EEES8_NS7_ILi64EEEEEENS_10bfloat16_tEfNS_4arch4Sm80ELb0ELb0ELb1ELb1ELb1ELb0ELb0ELb0ELi2ELi4ELi4ELi4ELb0EEENS1_24CollectiveEpilogueBwdGQAISA_fSD_Li256ELb1ELb1EEENS1_19SingleTileSchedulerILb1ELb0ELb0ELi128EEEEEEEEEvNT_6ParamsE) ;  /* 0xffff7f1008007950 */ /* 0x000fea0003c3ffff */
        .type           $_ZN7cutlass13device_kernelIN5flash19enable_sm80_to_sm89INS1_16FlashAttnBwdSm80INS1_25CollectiveMainloopBwdSm80ILi2ELi2EN4cute5tupleIJNS5_1CILi128EEES8_NS7_ILi64EEEEEENS_10bfloat16_tEfNS_4arch4Sm80ELb0ELb0ELb1ELb1ELb1ELb0ELb0ELb0ELi2ELi4ELi4ELi4ELb0EEENS1_24CollectiveEpilogueBwdGQAISA_fSD_Li256ELb1ELb1EEENS1_19SingleTileSchedulerILb1ELb0ELb0ELi128EEEEEEEEEvNT_6ParamsE$_ZN4cute3eso3ESOILb1ELb0EJNS_1CILi4096EEENS_5tupleIJiiEEEEEC2ERKS3_RKS5_,@function
        .size           $_ZN7cutlass13device_kernelIN5flash19enable_sm80_to_sm89INS1_16FlashAttnBwdSm80INS1_25CollectiveMainloopBwdSm80ILi2ELi2EN4cute5tupleIJNS5_1CILi128EEES8_NS7_ILi64EEEEEENS_10bfloat16_tEfNS_4arch4Sm80ELb0ELb0ELb1ELb1ELb1ELb0ELb0ELb0ELi2ELi4ELi4ELi4ELb0EEENS1_24CollectiveEpilogueBwdGQAISA_fSD_Li256ELb1ELb1EEENS1_19SingleTileSchedulerILb1ELb0ELb0ELi128EEEEEEEEEvNT_6ParamsE$_ZN4cute3eso3ESOILb1ELb0EJNS_1CILi4096EEENS_5tupleIJiiEEEEEC2ERKS3_RKS5_,($_ZN7cutlass13device_kernelIN5flash19enable_sm80_to_sm89INS1_16FlashAttnBwdSm80INS1_25CollectiveMainloopBwdSm80ILi2ELi2EN4cute5tupleIJNS5_1CILi128EEES8_NS7_ILi64EEEEEENS_10bfloat16_tEfNS_4arch4Sm80ELb0ELb0ELb1ELb1ELb1ELb0ELb0ELb0ELi2ELi4ELi4ELi4ELb0EEENS1_24CollectiveEpilogueBwdGQAISA_fSD_Li256ELb1ELb1EEENS1_19SingleTileSchedulerILb1ELb0ELb0ELi128EEEEEEEEEvNT_6ParamsE$_ZN4cute3eso3ESOILb1ELb0EJNS_1CILi4096EEEiiEEC2ERKS3_RKiS8_ - $_ZN7cutlass13device_kernelIN5flash19enable_sm80_to_sm89INS1_16FlashAttnBwdSm80INS1_25CollectiveMainloopBwdSm80ILi2ELi2EN4cute5tupleIJNS5_1CILi128EEES8_NS7_ILi64EEEEEENS_10bfloat16_tEfNS_4arch4Sm80ELb0ELb0ELb1ELb1ELb1ELb0ELb0ELb0ELi2ELi4ELi4ELi4ELb0EEENS1_24CollectiveEpilogueBwdGQAISA_fSD_Li256ELb1ELb1EEENS1_19SingleTileSchedulerILb1ELb0ELb0ELi128EEEEEEEEEvNT_6ParamsE$_ZN4cute3eso3ESOILb1ELb0EJNS_1CILi4096EEENS_5tupleIJiiEEEEEC2ERKS3_RKS5_)
$_ZN7cutlass13device_kernelIN5flash19enable_sm80_to_sm89INS1_16FlashAttnBwdSm80INS1_25CollectiveMainloopBwdSm80ILi2ELi2EN4cute5tupleIJNS5_1CILi128EEES8_NS7_ILi64EEEEEENS_10bfloat16_tEfNS_4arch4Sm80ELb0ELb0ELb1ELb1ELb1ELb0ELb0ELb0ELi2ELi4ELi4ELi4ELb0EEENS1_24CollectiveEpilogueBwdGQAISA_fSD_Li256ELb1ELb1EEENS1_19SingleTileSchedulerILb1ELb0ELb0ELi128EEEEEEEEEvNT_6ParamsE$_ZN4cute3eso3ESOILb1ELb0EJNS_1CILi4096EEENS_5tupleIJiiEEEEEC2ERKS3_RKS5_:
[----:B------:R-:W-:Y:S01]  /*80f0*/  IADD3 R2, R2, -c[0x0][0x20], RZ ;  /* 0x8000080002027a10 */ /* 0x000fe20007ffe0ff */
[----:B------:R-:W-:Y:S01]  /*8100*/  IMAD.MOV.U32 R8, RZ, RZ, R6 ;  /* 0x000000ffff087224 */ /* 0x000fe200078e0006 */
[----:B------:R-:W-:-:S03]  /*8110*/  MOV R9, 0x0 ;  /* 0x0000000000097802 */ /* 0x000fc60000000f00 */
[----:B------:R1:W-:Y:S04]  /*8120*/  STL [R2], R5 ;  /* 0x0000000502007387 */ /* 0x0003e80000100800 */
[----:B------:R1:W-:Y:S01]  /*8130*/  STL [R2+0x4], R3 ;  /* 0x0000040302007387 */ /* 0x0003e20000100800 */
[----:B------:R-:W-:Y:S05]  /*8140*/  RET.REL.NODEC R8 `(_ZN7cutlass13device_kernelIN5flash19enable_sm80_to_sm89INS1_16FlashAttnBwdSm80INS1_25CollectiveMainloopBwdSm80ILi2ELi2EN4cute5tupleIJNS5_1CILi128EEES8_NS7_ILi64EEEEEENS_10bfloat16_tEfNS_4arch4Sm80ELb0ELb0ELb1ELb1ELb1ELb0ELb0ELb0ELi2ELi4ELi4ELi4ELb0EEENS1_24CollectiveEpilogueBwdGQAISA_fSD_Li256ELb1ELb1EEENS1_19SingleTileSchedulerILb1ELb0ELb0ELi128EEEEEEEEEvNT_6ParamsE) ;  /* 0xffff7eb008007950 */ /* 0x000fea0003c3ffff */
        .type           $_ZN7cutlass13device_kernelIN5flash19enable_sm80_to_sm89INS1_16FlashAttnBwdSm80INS1_25CollectiveMainloopBwdSm80ILi2ELi2EN4cute5tupleIJNS5_1CILi128EEES8_NS7_ILi64EEEEEENS_10bfloat16_tEfNS_4arch4Sm80ELb0ELb0ELb1ELb1ELb1ELb0ELb0ELb0ELi2ELi4ELi4ELi4ELb0EEENS1_24CollectiveEpilogueBwdGQAISA_fSD_Li256ELb1ELb1EEENS1_19SingleTileSchedulerILb1ELb0ELb0ELi128EEEEEEEEEvNT_6ParamsE$_ZN4cute3eso3ESOILb1ELb0EJNS_1CILi4096EEEiiEEC2ERKS3_RKiS8_,@function
        .size           $_ZN7cutlass13device_kernelIN5flash19enable_sm80_to_sm89INS1_16FlashAttnBwdSm80INS1_25CollectiveMainloopBwdSm80ILi2ELi2EN4cute5tupleIJNS5_1CILi128EEES8_NS7_ILi64EEEEEENS_10bfloat16_tEfNS_4arch4Sm80ELb0ELb0ELb1ELb1ELb1ELb0ELb0ELb0ELi2ELi4ELi4ELi4ELb0EEENS1_24CollectiveEpilogueBwdGQAISA_fSD_Li256ELb1ELb1EEENS1_19SingleTileSchedulerILb1ELb0ELb0ELi128EEEEEEEEEvNT_6ParamsE$_ZN4cute3eso3ESOILb1ELb0EJNS_1CILi4096EEEiiEEC2ERKS3_RKiS8_,($_ZN7cutlass13device_kernelIN5flash19enable_sm80_to_sm89INS1_16FlashAttnBwdSm80INS1_25CollectiveMainloopBwdSm80ILi2ELi2EN4cute5tupleIJNS5_1CILi128EEES8_NS7_ILi64EEEEEENS_10bfloat16_tEfNS_4arch4Sm80ELb0ELb0ELb1ELb1ELb1ELb0ELb0ELb0ELi2ELi4ELi4ELi4ELb0EEENS1_24CollectiveEpilogueBwdGQAISA_fSD_Li256ELb1ELb1EEENS1_19SingleTileSchedulerILb1ELb0ELb0ELi128EEEEEEEEEvNT_6ParamsE$_ZN4cute3eso3ESOILb1ELb0EJNS_1CILi4096EEEiiNS2_ILi8192EEEEEC2ERKS3_RKiS9_RKS4_ - $_ZN7cutlass13device_kernelIN5flash19enable_sm80_to_sm89INS1_16FlashAttnBwdSm80INS1_25CollectiveMainloopBwdSm80ILi2ELi2EN4cute5tupleIJNS5_1CILi128EEES8_NS7_ILi64EEEEEENS_10bfloat16_tEfNS_4arch4Sm80ELb0ELb0ELb1ELb1ELb1ELb0ELb0ELb0ELi2ELi4ELi4ELi4ELb0EEENS1_24CollectiveEpilogueBwdGQAISA_fSD_Li256ELb1ELb1EEENS1_19SingleTileSchedulerILb1ELb0ELb0ELi128EEEEEEEEEvNT_6ParamsE$_ZN4cute3eso3ESOILb1ELb0EJNS_1CILi4096EEEiiEEC2ERKS3_RKiS8_)
$_ZN7cutlass13device_kernelIN5flash19enable_sm80_to_sm89INS1_16FlashAttnBwdSm80INS1_25CollectiveMainloopBwdSm80ILi2ELi2EN4cute5tupleIJNS5_1CILi128EEES8_NS7_ILi64EEEEEENS_10bfloat16_tEfNS_4arch4Sm80ELb0ELb0ELb1ELb1ELb1ELb0ELb0ELb0ELi2ELi4ELi4ELi4ELb0EEENS1_24CollectiveEpilogueBwdGQAISA_fSD_Li256ELb1ELb1EEENS1_19SingleTileSchedulerILb1ELb0ELb0ELi128EEEEEEEEEvNT_6ParamsE$_ZN4cute3eso3ESOILb1ELb0EJNS_1CILi4096EEEiiEEC2ERKS3_RKiS8_:
        /* <DEDUP_REMOVED lines=8> */
        .type           $_ZN7cutlass13device_kernelIN5flash19enable_sm80_to_sm89INS1_16FlashAttnBwdSm80INS1_25CollectiveMainloopBwdSm80ILi2ELi2EN4cute5tupleIJNS5_1CILi128EEES8_NS7_ILi64EEEEEENS_10bfloat16_tEfNS_4arch4Sm80ELb0ELb0ELb1ELb1ELb1ELb0ELb0ELb0ELi2ELi4ELi4ELi4ELb0EEENS1_24CollectiveEpilogueBwdGQAISA_fSD_Li256ELb1ELb1EEENS1_19SingleTileSchedulerILb1ELb0ELb0ELi128EEEEEEEEEvNT_6ParamsE$_ZN4cute3eso3ESOILb1ELb0EJNS_1CILi4096EEEiiNS2_ILi8192EEEEEC2ERKS3_RKiS9_RKS4_,@function
        .size           $_ZN7cutlass13device_kernelIN5flash19enable_sm80_to_sm89INS1_16FlashAttnBwdSm80INS1_25CollectiveMainloopBwdSm80ILi2ELi2EN4cute5tupleIJNS5_1CILi128EEES8_NS7_ILi64EEEEEENS_10bfloat16_tEfNS_4arch4Sm80ELb0ELb0ELb1ELb1ELb1ELb0ELb0ELb0ELi2ELi4ELi4ELi4ELb0EEENS1_24CollectiveEpilogueBwdGQAISA_fSD_Li256ELb1ELb1EEENS1_19SingleTileSchedulerILb1ELb0ELb0ELi128EEEEEEEEEvNT_6ParamsE$_ZN4cute3eso3ESOILb1ELb0EJNS_1CILi4096EEEiiNS2_ILi8192EEEEEC2ERKS3_RKiS9_RKS4_,($_ZN7cutlass13device_kernelIN5flash19enable_sm80_to_sm89INS1_16FlashAttnBwdSm80INS1_25CollectiveMainloopBwdSm80ILi2ELi2EN4cute5tupleIJNS5_1CILi128EEES8_NS7_ILi64EEEEEENS_10bfloat16_tEfNS_4arch4Sm80ELb0ELb0ELb1ELb1ELb1ELb0ELb0ELb0ELi2ELi4ELi4ELi4ELb0EEENS1_24CollectiveEpilogueBwdGQAISA_fSD_Li256ELb1ELb1EEENS1_19SingleTileSchedulerILb1ELb0ELb0ELi128EEEEEEEEEvNT_6ParamsE$_ZN4cute3eso3ESOILb1ELb0EJNS_1CILi8EEEiiEEC2ERKS3_RKiS8_ - $_ZN7cutlass13device_kernelIN5flash19enable_sm80_to_sm89INS1_16FlashAttnBwdSm80INS1_25CollectiveMainloopBwdSm80ILi2ELi2EN4cute5tupleIJNS5_1CILi128EEES8_NS7_ILi64EEEEEENS_10bfloat16_tEfNS_4arch4Sm80ELb0ELb0ELb1ELb1ELb1ELb0ELb0ELb0ELi2ELi4ELi4ELi4ELb0EEENS1_24CollectiveEpilogueBwdGQAISA_fSD_Li256ELb1ELb1EEENS1_19SingleTileSchedulerILb1ELb0ELb0ELi128EEEEEEEEEvNT_6ParamsE$_ZN4cute3eso3ESOILb1ELb0EJNS_1CILi4096EEEiiNS2_ILi8192EEEEEC2ERKS3_RKiS9_RKS4_)
$_ZN7cutlass13device_kernelIN5flash19enable_sm80_to_sm89INS1_16FlashAttnBwdSm80INS1_25CollectiveMainloopBwdSm80ILi2ELi2EN4cute5tupleIJNS5_1CILi128EEES8_NS7_ILi64EEEEEENS_10bfloat16_tEfNS_4arch4Sm80ELb0ELb0ELb1ELb1ELb1ELb0ELb0ELb0ELi2ELi4ELi4ELi4ELb0EEENS1_24CollectiveEpilogueBwdGQAISA_fSD_Li256ELb1ELb1EEENS1_19SingleTileSchedulerILb1ELb0ELb0ELi128EEEEEEEEEvNT_6ParamsE$_ZN4cute3eso3ESOILb1ELb0EJNS_1CILi4096EEEiiNS2_ILi8192EEEEEC2ERKS3_RKiS9_RKS4_:
        /* <DEDUP_REMOVED lines=8> */
        .type           $_ZN7cutlass13device_kernelIN5flash19enable_sm80_to_sm89INS1_16FlashAttnBwdSm80INS1_25CollectiveMainloopBwdSm80ILi2ELi2EN4cute5tupleIJNS5_1CILi128EEES8_NS7_ILi64EEEEEENS_10bfloat16_tEfNS_4arch4Sm80ELb0ELb0ELb1ELb1ELb1ELb0ELb0ELb0ELi2ELi4ELi4ELi4ELb0EEENS1_24CollectiveEpilogueBwdGQAISA_fSD_Li256ELb1ELb1EEENS1_19SingleTileSchedulerILb1ELb0ELb0ELi128EEEEEEEEEvNT_6ParamsE$_ZN4cute3eso3ESOILb1ELb0EJNS_1CILi8EEEiiEEC2ERKS3_RKiS8_,@function
        .size           $_ZN7cutlass13device_kernelIN5flash19enable_sm80_to_sm89INS1_16FlashAttnBwdSm80INS1_25CollectiveMainloopBwdSm80ILi2ELi2EN4cute5tupleIJNS5_1CILi128EEES8_NS7_ILi64EEEEEENS_10bfloat16_tEfNS_4arch4Sm80ELb0ELb0ELb1ELb1ELb1ELb0ELb0ELb0ELi2ELi4ELi4ELi4ELb0EEENS1_24CollectiveEpilogueBwdGQAISA_fSD_Li256ELb1ELb1EEENS1_19SingleTileSchedulerILb1ELb0ELb0ELi128EEEEEEEEEvNT_6ParamsE$_ZN4cute3eso3ESOILb1ELb0EJNS_1CILi8EEEiiEEC2ERKS3_RKiS8_,($_ZN7cutlass13device_kernelIN5flash19enable_sm80_to_sm89INS1_16FlashAttnBwdSm80INS1_25CollectiveMainloopBwdSm80ILi2ELi2EN4cute5tupleIJNS5_1CILi128EEES8_NS7_ILi64EEEEEENS_10bfloat16_tEfNS_4arch4Sm80ELb0ELb0ELb1ELb1ELb1ELb0ELb0ELb0ELi2ELi4ELi4ELi4ELb0EEENS1_24CollectiveEpilogueBwdGQAISA_fSD_Li256ELb1ELb1EEENS1_19SingleTileSchedulerILb1ELb0ELb0ELi128EEEEEEEEEvNT_6ParamsE$_ZN4cute3eso3ESOILb1ELb0EJNS_1CILi8EEEiiiNS2_ILi144EEENS2_ILi512EEEEEC2ERKS3_RKiSA_SA_RKS4_RKS5_ - $_ZN7cutlass13device_kernelIN5flash19enable_sm80_to_sm89INS1_16FlashAttnBwdSm80INS1_25CollectiveMainloopBwdSm80ILi2ELi2EN4cute5tupleIJNS5_1CILi128EEES8_NS7_ILi64EEEEEENS_10bfloat16_tEfNS_4arch4Sm80ELb0ELb0ELb1ELb1ELb1ELb0ELb0ELb0ELi2ELi4ELi4ELi4ELb0EEENS1_24CollectiveEpilogueBwdGQAISA_fSD_Li256ELb1ELb1EEENS1_19SingleTileSchedulerILb1ELb0ELb0ELi128EEEEEEEEEvNT_6ParamsE$_ZN4cute3eso3ESOILb1ELb0EJNS_1CILi8EEEiiEEC2ERKS3_RKiS8_)
$_ZN7cutlass13device_kernelIN5flash19enable_sm80_to_sm89INS1_16FlashAttnBwdSm80INS1_25CollectiveMainloopBwdSm80ILi2ELi2EN4cute5tupleIJNS5_1CILi128EEES8_NS7_ILi64EEEEEENS_10bfloat16_tEfNS_4arch4Sm80ELb0ELb0ELb1ELb1ELb1ELb0ELb0ELb0ELi2ELi4ELi4ELi4ELb0EEENS1_24CollectiveEpilogueBwdGQAISA_fSD_Li256ELb1ELb1EEENS1_19SingleTileSchedulerILb1ELb0ELb0ELi128EEEEEEEEEvNT_6ParamsE$_ZN4cute3eso3ESOILb1ELb0EJNS_1CILi8EEEiiEEC2ERKS3_RKiS8_:
[----:B------:R-:W-:Y:S02]  /*8250*/  IADD3 R3, R59, -c[0x0][0x20], RZ ;  /* 0x800008003b037a10 */ /* 0x000fe40007ffe0ff */
[----:B------:R-:W-:-:S03]  /*8260*/  IADD3 R2, R58, -c[0x0][0x20], RZ ;  /* 0x800008003a027a10 */ /* 0x000fc60007ffe0ff */
[----:B------:R1:W-:Y:S04]  /*8270*/  STL [R3], R6 ;  /* 0x0000000603007387 */ /* 0x0003e80000100800 */
[----:B------:R-:W2:Y:S01]  /*8280*/  LDL R2, [R2] ;  /* 0x0000000002027983 */ /* 0x000ea20000100800 */
[----:B------:R-:W-:-:S03]  /*8290*/  IMAD.MOV.U32 R5, RZ, RZ, 0x0 ;  /* 0x00000000ff057424 */ /* 0x000fc600078e00ff */
[----:B--2---:R1:W-:Y:S01]  /*82a0*/  STL [R3+0x4], R2 ;  /* 0x0000040203007387 */ /* 0x0043e20000100800 */
[----:B------:R-:W-:Y:S05]  /*82b0*/  RET.REL.NODEC R4 `(_ZN7cutlass13device_kernelIN5flash19enable_sm80_to_sm89INS1_16FlashAttnBwdSm80INS1_25CollectiveMainloopBwdSm80ILi2ELi2EN4cute5tupleIJNS5_1CILi128EEES8_NS7_ILi64EEEEEENS_10bfloat16_tEfNS_4arch4Sm80ELb0ELb0ELb1ELb1ELb1ELb0ELb0ELb0ELi2ELi4ELi4ELi4ELb0EEENS1_24CollectiveEpilogueBwdGQAISA_fSD_Li256ELb1ELb1EEENS1_19SingleTileSchedulerILb1ELb0ELb0ELi128EEEEEEEEEvNT_6ParamsE) ;  /* 0xffff7d4004007950 */ /* 0x000fea0003c3ffff */
        .type           $_ZN7cutlass13device_kernelIN5flash19enable_sm80_to_sm89INS1_16FlashAttnBwdSm80INS1_25CollectiveMainloopBwdSm80ILi2ELi2EN4cute5tupleIJNS5_1CILi128EEES8_NS7_ILi64EEEEEENS_10bfloat16_tEfNS_4arch4Sm80ELb0ELb0ELb1ELb1ELb1ELb0ELb0ELb0ELi2ELi4ELi4ELi4ELb0EEENS1_24CollectiveEpilogueBwdGQAISA_fSD_Li256ELb1ELb1EEENS1_19SingleTileSchedulerILb1ELb0ELb0ELi128EEEEEEEEEvNT_6ParamsE$_ZN4cute3eso3ESOILb1ELb0EJNS_1CILi8EEEiiiNS2_ILi144EEENS2_ILi512EEEEEC2ERKS3_RKiSA_SA_RKS4_RKS5_,@function
        .size           $_ZN7cutlass13device_kernelIN5flash19enable_sm80_to_sm89INS1_16FlashAttnBwdSm80INS1_25CollectiveMainloopBwdSm80ILi2ELi2EN4cute5tupleIJNS5_1CILi128EEES8_NS7_ILi64EEEEEENS_10bfloat16_tEfNS_4arch4Sm80ELb0ELb0ELb1ELb1ELb1ELb0ELb0ELb0ELi2ELi4ELi4ELi4ELb0EEENS1_24CollectiveEpilogueBwdGQAISA_fSD_Li256ELb1ELb1EEENS1_19SingleTileSchedulerILb1ELb0ELb0ELi128EEEEEEEEEvNT_6ParamsE$_ZN4cute3eso3ESOILb1ELb0EJNS_1CILi8EEEiiiNS2_ILi144EEENS2_ILi512EEEEEC2ERKS3_RKiSA_SA_RKS4_RKS5_,($_ZN7cutlass13device_kernelIN5flash19enable_sm80_to_sm89INS1_16FlashAttnBwdSm80INS1_25CollectiveMainloopBwdSm80ILi2ELi2EN4cute5tupleIJNS5_1CILi128EEES8_NS7_ILi64EEEEEENS_10bfloat16_tEfNS_4arch4Sm80ELb0ELb0ELb1ELb1ELb1ELb0ELb0ELb0ELi2ELi4ELi4ELi4ELb0EEENS1_24CollectiveEpilogueBwdGQAISA_fSD_Li256ELb1ELb1EEENS1_19SingleTileSchedulerILb1ELb0ELb0ELi128EEEEEEEEEvNT_6ParamsE$_ZN4cute3eso3ESOILb1ELb0EJNS_5tupleIJNS2_IJNS2_IJNS_1CILi8EEENS3_ILi1EEEEEENS2_IJS5_S5_EEEEEENS2_IJS5_NS3_ILi2EEEEEEEEENS2_IJNS2_IJNS2_IJS5_NS3_ILi0EEEEEENS2_IJSC_SC_EEEEEENS2_IJSC_iEEEEEEEEC2ERKSB_RKSH_ - $_ZN7cutlass13device_kernelIN5flash19enable_sm80_to_sm89INS1_16FlashAttnBwdSm80INS1_25CollectiveMainloopBwdSm80ILi2ELi2EN4cute5tupleIJNS5_1CILi128EEES8_NS7_ILi64EEEEEENS_10bfloat16_tEfNS_4arch4Sm80ELb0ELb0ELb1ELb1ELb1ELb0ELb0ELb0ELi2ELi4ELi4ELi4ELb0EEENS1_24CollectiveEpilogueBwdGQAISA_fSD_Li256ELb1ELb1EEENS1_19SingleTileSchedulerILb1ELb0ELb0ELi128EEEEEEEEEvNT_6ParamsE$_ZN4cute3eso3ESOILb1ELb0EJNS_1CILi8EEEiiiNS2_ILi144EEENS2_ILi512EEEEEC2ERKS3_RKiSA_SA_RKS4_RKS5_)
$_ZN7cutlass13device_kernelIN5flash19enable_sm80_to_sm89INS1_16FlashAttnBwdSm80INS1_25CollectiveMainloopBwdSm80ILi2ELi2EN4cute5tupleIJNS5_1CILi128EEES8_NS7_ILi64EEEEEENS_10bfloat16_tEfNS_4arch4Sm80ELb0ELb0ELb1ELb1ELb1ELb0ELb0ELb0ELi2ELi4ELi4ELi4ELb0EEENS1_24CollectiveEpilogueBwdGQAISA_fSD_Li256ELb1ELb1EEENS1_19SingleTileSchedulerILb1ELb0ELb0ELi128EEEEEEEEEvNT_6ParamsE$_ZN4cute3eso3ESOILb1ELb0EJNS_1CILi8EEEiiiNS2_ILi144EEENS2_ILi512EEEEEC2ERKS3_RKiSA_SA_RKS4_RKS5_:
        /* <DEDUP_REMOVED lines=9> */
[----:B------:R-:W-:Y:S05]  /*8350*/  RET.REL.NODEC R4 `(_ZN7cutlass13device_kernelIN5flash19enable_sm80_to_sm89INS1_16FlashAttnBwdSm80INS1_25CollectiveMainloopBwdSm80ILi2ELi2EN4cute5tupleIJNS5_1CILi128EEES8_NS7_ILi64EEEEEENS_10bfloat16_tEfNS_4arch4Sm80ELb0ELb0ELb1ELb1ELb1ELb0ELb0ELb0ELi2ELi4ELi4ELi4ELb0EEENS1_24CollectiveEpilogueBwdGQAISA_fSD_Li256ELb1ELb1EEENS1_19SingleTileSchedulerILb1ELb0ELb0ELi128EEEEEEEEEvNT_6ParamsE) ;  /* 0xffff7ca004007950 */ /* 0x000fea0003c3ffff */
        .type           $_ZN7cutlass13device_kernelIN5flash19enable_sm80_to_sm89INS1_16FlashAttnBwdSm80INS1_25CollectiveMainloopBwdSm80ILi2ELi2EN4cute5tupleIJNS5_1CILi128EEES8_NS7_ILi64EEEEEENS_10bfloat16_tEfNS_4arch4Sm80ELb0ELb0ELb1ELb1ELb1ELb0ELb0ELb0ELi2ELi4ELi4ELi4ELb0EEENS1_24CollectiveEpilogueBwdGQAISA_fSD_Li256ELb1ELb1EEENS1_19SingleTileSchedulerILb1ELb0ELb0ELi128EEEEEEEEEvNT_6ParamsE$_ZN4cute3eso3ESOILb1ELb0EJNS_5tupleIJNS2_IJNS2_IJNS_1CILi8EEENS3_ILi1EEEEEENS2_IJS5_S5_EEEEEENS2_IJS5_NS3_ILi2EEEEEEEEENS2_IJNS2_IJNS2_IJS5_NS3_ILi0EEEEEENS2_IJSC_SC_EEEEEENS2_IJSC_iEEEEEEEEC2ERKSB_RKSH_,@function
        .size           $_ZN7cutlass13device_kernelIN5flash19enable_sm80_to_sm89INS1_16FlashAttnBwdSm80INS1_25CollectiveMainloopBwdSm80ILi2ELi2EN4cute5tupleIJNS5_1CILi128EEES8_NS7_ILi64EEEEEENS_10bfloat16_tEfNS_4arch4Sm80ELb0ELb0ELb1ELb1ELb1ELb0ELb0ELb0ELi2ELi4ELi4ELi4ELb0EEENS1_24CollectiveEpilogueBwdGQAISA_fSD_Li256ELb1ELb1EEENS1_19SingleTileSchedulerILb1ELb0ELb0ELi128EEEEEEEEEvNT_6ParamsE$_ZN4cute3eso3ESOILb1ELb0EJNS_5tupleIJNS2_IJNS2_IJNS_1CILi8EEENS3_ILi1EEEEEENS2_IJS5_S5_EEEEEENS2_IJS5_NS3_ILi2EEEEEEEEENS2_IJNS2_IJNS2_IJS5_NS3_ILi0EEEEEENS2_IJSC_SC_EEEEEENS2_IJSC_iEEEEEEEEC2ERKSB_RKSH_,($_ZN7cutlass13device_kernelIN5flash19enable_sm80_to_sm89INS1_16FlashAttnBwdSm80INS1_25CollectiveMainloopBwdSm80ILi2ELi2EN4cute5tupleIJNS5_1CILi128EEES8_NS7_ILi64EEEEEENS_10bfloat16_tEfNS_4arch4Sm80ELb0ELb0ELb1ELb1ELb1ELb0ELb0ELb0ELi2ELi4ELi4ELi4ELb0EEENS1_24CollectiveEpilogueBwdGQAISA_fSD_Li256ELb1ELb1EEENS1_19SingleTileSchedulerILb1ELb0ELb0ELi128EEEEEEEEEvNT_6ParamsE$_ZN4cute3eso3ESOILb1ELb0EJNS_5tupleIJNS2_IJNS2_IJNS_1CILi8EEENS3_ILi1EEEEEES5_EEENS2_IJNS2_IJS5_S5_EEENS3_ILi2EEEEEEEEENS2_IJNS2_IJNS2_IJS5_NS3_ILi0EEEEEESC_EEENS2_IJNS2_IJSC_SC_EEEiEEEEEEEEC2ERKSB_RKSH_ - $_ZN7cutlass13device_kernelIN5flash19enable_sm80_to_sm89INS1_16FlashAttnBwdSm80INS1_25CollectiveMainloopBwdSm80ILi2ELi2EN4cute5tupleIJNS5_1CILi128EEES8_NS7_ILi64EEEEEENS_10bfloat16_tEfNS_4arch4Sm80ELb0ELb0ELb1ELb1ELb1ELb0ELb0ELb0ELi2ELi4ELi4ELi4ELb0EEENS1_24CollectiveEpilogueBwdGQAISA_fSD_Li256ELb1ELb1EEENS1_19SingleTileSchedulerILb1ELb0ELb0ELi128EEEEEEEEEvNT_6ParamsE$_ZN4cute3eso3ESOILb1ELb0EJNS_5tupleIJNS2_IJNS2_IJNS_1CILi8EEENS3_ILi1EEEEEENS2_IJS5_S5_EEEEEENS2_IJS5_NS3_ILi2EEEEEEEEENS2_IJNS2_IJNS2_IJS5_NS3_ILi0EEEEEENS2_IJSC_SC_EEEEEENS2_IJSC_iEEEEEEEEC2ERKSB_RKSH_)
$_ZN7cutlass13device_kernelIN5flash19enable_sm80_to_sm89INS1_16FlashAttnBwdSm80INS1_25CollectiveMainloopBwdSm80ILi2ELi2EN4cute5tupleIJNS5_1CILi128EEES8_NS7_ILi64EEEEEENS_10bfloat16_tEfNS_4arch4Sm80ELb0ELb0ELb1ELb1ELb1ELb0ELb0ELb0ELi2ELi4ELi4ELi4ELb0EEENS1_24CollectiveEpilogueBwdGQAISA_fSD_Li256ELb1ELb1EEENS1_19SingleTileSchedulerILb1ELb0ELb0ELi128EEEEEEEEEvNT_6ParamsE$_ZN4cute3eso3ESOILb1ELb0EJNS_5tupleIJNS2_IJNS2_IJNS_1CILi8EEENS3_ILi1EEEEEENS2_IJS5_S5_EEEEEENS2_IJS5_NS3_ILi2EEEEEEEEENS2_IJNS2_IJNS2_IJS5_NS3_ILi0EEEEEENS2_IJSC_SC_EEEEEENS2_IJSC_iEEEEEEEEC2ERKSB_RKSH_:
[----:B------:R-:W-:Y:S02]  /*8360*/  IADD3 R2, R66, -c[0x0][0x20], RZ ;  /* 0x8000080042027a10 */ /* 0x000fe40007ffe0ff */
[----:B------:R-:W-:-:S03]  /*8370*/  MOV R7, 0x0 ;  /* 0x0000000000077802 */ /* 0x000fc60000000f00 */
[----:B------:R1:W-:Y:S01]  /*8380*/  STL [R2], R3 ;  /* 0x0000000302007387 */ /* 0x0003e20000100800 */
[----:B------:R-:W-:Y:S05]  /*8390*/  RET.REL.NODEC R6 `(_ZN7cutlass13device_kernelIN5flash19enable_sm80_to_sm89INS1_16FlashAttnBwdSm80INS1_25CollectiveMainloopBwdSm80ILi2ELi2EN4cute5tupleIJNS5_1CILi128EEES8_NS7_ILi64EEEEEENS_10bfloat16_tEfNS_4arch4Sm80ELb0ELb0ELb1ELb1ELb1ELb0ELb0ELb0ELi2ELi4ELi4ELi4ELb0EEENS1_24CollectiveEpilogueBwdGQAISA_fSD_Li256ELb1ELb1EEENS1_19SingleTileSchedulerILb1ELb0ELb0ELi128EEEEEEEEEvNT_6ParamsE) ;  /* 0xffff7c6006007950 */ /* 0x000fea0003c3ffff */
        .type           $_ZN7cutlass13device_kernelIN5flash19enable_sm80_to_sm89INS1_16FlashAttnBwdSm80INS1_25CollectiveMainloopBwdSm80ILi2ELi2EN4cute5tupleIJNS5_1CILi128EEES8_NS7_ILi64EEEEEENS_10bfloat16_tEfNS_4arch4Sm80ELb0ELb0ELb1ELb1ELb1ELb0ELb0ELb0ELi2ELi4ELi4ELi4ELb0EEENS1_24CollectiveEpilogueBwdGQAISA_fSD_Li256ELb1ELb1EEENS1_19SingleTileSchedulerILb1ELb0ELb0ELi128EEEEEEEEEvNT_6ParamsE$_ZN4cute3eso3ESOILb1ELb0EJNS_5tupleIJNS2_IJNS2_IJNS_1CILi8EEENS3_ILi1EEEEEES5_EEENS2_IJNS2_IJS5_S5_EEENS3_ILi2EEEEEEEEENS2_IJNS2_IJNS2_IJS5_NS3_ILi0EEEEEESC_EEENS2_IJNS2_IJSC_SC_EEEiEEEEEEEEC2ERKSB_RKSH_,@function
        .size           $_ZN7cutlass13device_kernelIN5flash19enable_sm80_to_sm89INS1_16FlashAttnBwdSm80INS1_25CollectiveMainloopBwdSm80ILi2ELi2EN4cute5tupleIJNS5_1CILi128EEES8_NS7_ILi64EEEEEENS_10bfloat16_tEfNS_4arch4Sm80ELb0ELb0ELb1ELb1ELb1ELb0ELb0ELb0ELi2ELi4ELi4ELi4ELb0EEENS1_24CollectiveEpilogueBwdGQAISA_fSD_Li256ELb1ELb1EEENS1_19SingleTileSchedulerILb1ELb0ELb0ELi128EEEEEEEEEvNT_6ParamsE$_ZN4cute3eso3ESOILb1ELb0EJNS_5tupleIJNS2_IJNS2_IJNS_1CILi8EEENS3_ILi1EEEEEES5_EEENS2_IJNS2_IJS5_S5_EEENS3_ILi2EEEEEEEEENS2_IJNS2_IJNS2_IJS5_NS3_ILi0EEEEEESC_EEENS2_IJNS2_IJSC_SC_EEEiEEEEEEEEC2ERKSB_RKSH_,($_ZN7cutlass13device_kernelIN5flash19enable_sm80_to_sm89INS1_16FlashAttnBwdSm80INS1_25CollectiveMainloopBwdSm80ILi2ELi2EN4cute5tupleIJNS5_1CILi128EEES8_NS7_ILi64EEEEEENS_10bfloat16_tEfNS_4arch4Sm80ELb0ELb0ELb1ELb1ELb1ELb0ELb0ELb0ELi2ELi4ELi4ELi4ELb0EEENS1_24CollectiveEpilogueBwdGQAISA_fSD_Li256ELb1ELb1EEENS1_19SingleTileSchedulerILb1ELb0ELb0ELi128EEEEEEEEEvNT_6ParamsE$_ZN4cute3eso3ESOILb1ELb0EJNS_5tupleIJNS2_IJNS_1CILi1EEENS2_IJS4_NS3_ILi2EEES5_EEEEEES5_NS2_IJS5_S5_EEEEEENS2_IJNS2_IJNS3_ILi0EEENS2_IJS4_NS3_ILi256EEEiEEEEEENS3_ILi2048EEENS2_IJiNS3_ILi4096EEEEEEEEEEEC2ERKS9_RKSH_ - $_ZN7cutlass13device_kernelIN5flash19enable_sm80_to_sm89INS1_16FlashAttnBwdSm80INS1_25CollectiveMainloopBwdSm80ILi2ELi2EN4cute5tupleIJNS5_1CILi128EEES8_NS7_ILi64EEEEEENS_10bfloat16_tEfNS_4arch4Sm80ELb0ELb0ELb1ELb1ELb1ELb0ELb0ELb0ELi2ELi4ELi4ELi4ELb0EEENS1_24CollectiveEpilogueBwdGQAISA_fSD_Li256ELb1ELb1EEENS1_19SingleTileSchedulerILb1ELb0ELb0ELi128EEEEEEEEEvNT_6ParamsE$_ZN4cute3eso3ESOILb1ELb0EJNS_5tupleIJNS2_IJNS2_IJNS_1CILi8EEENS3_ILi1EEEEEES5_EEENS2_IJNS2_IJS5_S5_EEENS3_ILi2EEEEEEEEENS2_IJNS2_IJNS2_IJS5_NS3_ILi0EEEEEESC_EEENS2_IJNS2_IJSC_SC_EEEiEEEEEEEEC2ERKSB_RKSH_)
$_ZN7cutlass13device_kernelIN5flash19enable_sm80_to_sm89INS1_16FlashAttnBwdSm80INS1_25CollectiveMainloopBwdSm80ILi2ELi2EN4cute5tupleIJNS5_1CILi128EEES8_NS7_ILi64EEEEEENS_10bfloat16_tEfNS_4arch4Sm80ELb0ELb0ELb1ELb1ELb1ELb0ELb0ELb0ELi2ELi4ELi4ELi4ELb0EEENS1_24CollectiveEpilogueBwdGQAISA_fSD_Li256ELb1ELb1EEENS1_19SingleTileSchedulerILb1ELb0ELb0ELi128EEEEEEEEEvNT_6ParamsE$_ZN4cute3eso3ESOILb1ELb0EJNS_5tupleIJNS2_IJNS2_IJNS_1CILi8EEENS3_ILi1EEEEEES5_EEENS2_IJNS2_IJS5_S5_EEENS3_ILi2EEEEEEEEENS2_IJNS2_IJNS2_IJS5_NS3_ILi0EEEEEESC_EEENS2_IJNS2_IJSC_SC_EEEiEEEEEEEEC2ERKSB_RKSH_:
[----:B------:R-:W-:Y:S02]  /*83a0*/  IADD3 R2, R66, -c[0x0][0x20], RZ ;  /* 0x8000080042027a10 */ /* 0x000fe40007ffe0ff */
[----:B------:R-:W-:-:S03]  /*83b0*/  MOV R7, 0x0 ;  /* 0x0000000000077802 */ /* 0x000fc60000000f00 */
[----:B------:R1:W-:Y:S01]  /*83c0*/  STL [R2], R3 ;  /* 0x0000000302007387 */ /* 0x0003e20000100800 */
[----:B------:R-:W-:Y:S05]  /*83d0*/  RET.REL.NODEC R6 `(_ZN7cutlass13device_kernelIN5flash19enable_sm80_to_sm89INS1_16FlashAttnBwdSm80INS1_25CollectiveMainloopBwdSm80ILi2ELi2EN4cute5tupleIJNS5_1CILi128EEES8_NS7_ILi64EEEEEENS_10bfloat16_tEfNS_4arch4Sm80ELb0ELb0ELb1ELb1ELb1ELb0ELb0ELb0ELi2ELi4ELi4ELi4ELb0EEENS1_24CollectiveEpilogueBwdGQAISA_fSD_Li256ELb1ELb1EEENS1_19SingleTileSchedulerILb1ELb0ELb0ELi128EEEEEEEEEvNT_6ParamsE) ;  /* 0xffff7c2006007950 */ /* 0x000fea0003c3ffff */
        .type           $_ZN7cutlass13device_kernelIN5flash19enable_sm80_to_sm89INS1_16FlashAttnBwdSm80INS1_25CollectiveMainloopBwdSm80ILi2ELi2EN4cute5tupleIJNS5_1CILi128EEES8_NS7_ILi64EEEEEENS_10bfloat16_tEfNS_4arch4Sm80ELb0ELb0ELb1ELb1ELb1ELb0ELb0ELb0ELi2ELi4ELi4ELi4ELb0EEENS1_24CollectiveEpilogueBwdGQAISA_fSD_Li256ELb1ELb1EEENS1_19SingleTileSchedulerILb1ELb0ELb0ELi128EEEEEEEEEvNT_6ParamsE$_ZN4cute3eso3ESOILb1ELb0EJNS_5tupleIJNS2_IJNS_1CILi1EEENS2_IJS4_NS3_ILi2EEES5_EEEEEES5_NS2_IJS5_S5_EEEEEENS2_IJNS2_IJNS3_ILi0EEENS2_IJS4_NS3_ILi256EEEiEEEEEENS3_ILi2048EEENS2_IJiNS3_ILi4096EEEEEEEEEEEC2ERKS9_RKSH_,@function
        .size           $_ZN7cutlass13device_kernelIN5flash19enable_sm80_to_sm89INS1_16FlashAttnBwdSm80INS1_25CollectiveMainloopBwdSm80ILi2ELi2EN4cute5tupleIJNS5_1CILi128EEES8_NS7_ILi64EEEEEENS_10bfloat16_tEfNS_4arch4Sm80ELb0ELb0ELb1ELb1ELb1ELb0ELb0ELb0ELi2ELi4ELi4ELi4ELb0EEENS1_24CollectiveEpilogueBwdGQAISA_fSD_Li256ELb1ELb1EEENS1_19SingleTileSchedulerILb1ELb0ELb0ELi128EEEEEEEEEvNT_6ParamsE$_ZN4cute3eso3ESOILb1ELb0EJNS_5tupleIJNS2_IJNS_1CILi1EEENS2_IJS4_NS3_ILi2EEES5_EEEEEES5_NS2_IJS5_S5_EEEEEENS2_IJNS2_IJNS3_ILi0EEENS2_IJS4_NS3_ILi256EEEiEEEEEENS3_ILi2048EEENS2_IJiNS3_ILi4096EEEEEEEEEEEC2ERKS9_RKSH_,($_ZN7cutlass13device_kernelIN5flash19enable_sm80_to_sm89INS1_16FlashAttnBwdSm80INS1_25CollectiveMainloopBwdSm80ILi2ELi2EN4cute5tupleIJNS5_1CILi128EEES8_NS7_ILi64EEEEEENS_10bfloat16_tEfNS_4arch4Sm80ELb0ELb0ELb1ELb1ELb1ELb0ELb0ELb0ELi2ELi4ELi4ELi4ELb0EEENS1_24CollectiveEpilogueBwdGQAISA_fSD_Li256ELb1ELb1EEENS1_19SingleTileSchedulerILb1ELb0ELb0ELi128EEEEEEEEEvNT_6ParamsE$_ZN4cute3eso3ESOILb1ELb0EJNS_5tupleIJNS2_IJNS_1CILi1EEENS3_ILi0EEEEEENS2_IJS5_S5_EEEEEENS2_IJS5_iEEEEEC2ERKS8_RKS9_ - $_ZN7cutlass13device_kernelIN5flash19enable_sm80_to_sm89INS1_16FlashAttnBwdSm80INS1_25CollectiveMainloopBwdSm80ILi2ELi2EN4cute5tupleIJNS5_1CILi128EEES8_NS7_ILi64EEEEEENS_10bfloat16_tEfNS_4arch4Sm80ELb0ELb0ELb1ELb1ELb1ELb0ELb0ELb0ELi2ELi4ELi4ELi4ELb0EEENS1_24CollectiveEpilogueBwdGQAISA_fSD_Li256ELb1ELb1EEENS1_19SingleTileSchedulerILb1ELb0ELb0ELi128EEEEEEEEEvNT_6ParamsE$_ZN4cute3eso3ESOILb1ELb0EJNS_5tupleIJNS2_IJNS_1CILi1EEENS2_IJS4_NS3_ILi2EEES5_EEEEEES5_NS2_IJS5_S5_EEEEEENS2_IJNS2_IJNS3_ILi0EEENS2_IJS4_NS3_ILi256EEEiEEEEEENS3_ILi2048EEENS2_IJiNS3_ILi4096EEEEEEEEEEEC2ERKS9_RKSH_)
$_ZN7cutlass13device_kernelIN5flash19enable_sm80_to_sm89INS1_16FlashAttnBwdSm80INS1_25CollectiveMainloopBwdSm80ILi2ELi2EN4cute5tupleIJNS5_1CILi128EEES8_NS7_ILi64EEEEEENS_10bfloat16_tEfNS_4arch4Sm80ELb0ELb0ELb1ELb1ELb1ELb0ELb0ELb0ELi2ELi4ELi4ELi4ELb0EEENS1_24CollectiveEpilogueBwdGQAISA_fSD_Li256ELb1ELb1EEENS1_19SingleTileSchedulerILb1ELb0ELb0ELi128EEEEEEEEEvNT_6ParamsE$_ZN4cute3eso3ESOILb1ELb0EJNS_5tupleIJNS2_IJNS_1CILi1EEENS2_IJS4_NS3_ILi2EEES5_EEEEEES5_NS2_IJS5_S5_EEEEEENS2_IJNS2_IJNS3_ILi0EEENS2_IJS4_NS3_ILi256EEEiEEEEEENS3_ILi2048EEENS2_IJiNS3_ILi4096EEEEEEEEEEEC2ERKS9_RKSH_:
[----:B------:R-:W-:Y:S01]  /*83e0*/  IADD3 R2, R56, -c[0x0][0x20], RZ ;  /* 0x8000080038027a10 */ /* 0x000fe20007ffe0ff */
[----:B------:R-:W-:Y:S01]  /*83f0*/  IMAD.MOV.U32 R8, RZ, RZ, R6 ;  /* 0x000000ffff087224 */ /* 0x000fe200078e0006 */
[----:B------:R-:W-:-:S03]  /*8400*/  MOV R9, 0x0 ;  /* 0x0000000000097802 */ /* 0x000fc60000000f00 */
[----:B------:R1:W-:Y:S04]  /*8410*/  STL [R2], R5 ;  /* 0x0000000502007387 */ /* 0x0003e80000100800 */
[----:B------:R1:W-:Y:S01]  /*8420*/  STL [R2+0x4], R3 ;  /* 0x0000040302007387 */ /* 0x0003e20000100800 */
[----:B------:R-:W-:Y:S05]  /*8430*/  RET.REL.NODEC R8 `(_ZN7cutlass13device_kernelIN5flash19enable_sm80_to_sm89INS1_16FlashAttnBwdSm80INS1_25CollectiveMainloopBwdSm80ILi2ELi2EN4cute5tupleIJNS5_1CILi128EEES8_NS7_ILi64EEEEEENS_10bfloat16_tEfNS_4arch4Sm80ELb0ELb0ELb1ELb1ELb1ELb0ELb0ELb0ELi2ELi4ELi4ELi4ELb0EEENS1_24CollectiveEpilogueBwdGQAISA_fSD_Li256ELb1ELb1EEENS1_19SingleTileSchedulerILb1ELb0ELb0ELi128EEEEEEEEEvNT_6ParamsE) ;  /* 0xffff7bc008007950 */ /* 0x000fea0003c3ffff */
        .type           $_ZN7cutlass13device_kernelIN5flash19enable_sm80_to_sm89INS1_16FlashAttnBwdSm80INS1_25CollectiveMainloopBwdSm80ILi2ELi2EN4cute5tupleIJNS5_1CILi128EEES8_NS7_ILi64EEEEEENS_10bfloat16_tEfNS_4arch4Sm80ELb0ELb0ELb1ELb1ELb1ELb0ELb0ELb0ELi2ELi4ELi4ELi4ELb0EEENS1_24CollectiveEpilogueBwdGQAISA_fSD_Li256ELb1ELb1EEENS1_19SingleTileSchedulerILb1ELb0ELb0ELi128EEEEEEEEEvNT_6ParamsE$_ZN4cute3eso3ESOILb1ELb0EJNS_5tupleIJNS2_IJNS_1CILi1EEENS3_ILi0EEEEEENS2_IJS5_S5_EEEEEENS2_IJS5_iEEEEEC2ERKS8_RKS9_,@function
        .size           $_ZN7cutlass13device_kernelIN5flash19enable_sm80_to_sm89INS1_16FlashAttnBwdSm80INS1_25CollectiveMainloopBwdSm80ILi2ELi2EN4cute5tupleIJNS5_1CILi128EEES8_NS7_ILi64EEEEEENS_10bfloat16_tEfNS_4arch4Sm80ELb0ELb0ELb1ELb1ELb1ELb0ELb0ELb0ELi2ELi4ELi4ELi4ELb0EEENS1_24CollectiveEpilogueBwdGQAISA_fSD_Li256ELb1ELb1EEENS1_19SingleTileSchedulerILb1ELb0ELb0ELi128EEEEEEEEEvNT_6ParamsE$_ZN4cute3eso3ESOILb1ELb0EJNS_5tupleIJNS2_IJNS_1CILi1EEENS3_ILi0EEEEEENS2_IJS5_S5_EEEEEENS2_IJS5_iEEEEEC2ERKS8_RKS9_,($_ZN7cutlass13device_kernelIN5flash19enable_sm80_to_sm89INS1_16FlashAttnBwdSm80INS1_25CollectiveMainloopBwdSm80ILi2ELi2EN4cute5tupleIJNS5_1CILi128EEES8_NS7_ILi64EEEEEENS_10bfloat16_tEfNS_4arch4Sm80ELb0ELb0ELb1ELb1ELb1ELb0ELb0ELb0ELi2ELi4ELi4ELi4ELb0EEENS1_24CollectiveEpilogueBwdGQAISA_fSD_Li256ELb1ELb1EEENS1_19SingleTileSchedulerILb1ELb0ELb0ELi128EEEEEEEEEvNT_6ParamsE$_ZN4cute3eso3ESOILb1ELb0EJNS_5tupleIJNS2_IJNS_1CILi1EEENS3_ILi0EEEEEES5_EEENS2_IJNS2_IJS5_S5_EEEiEEEEEC2ERKS7_RKS9_ - $_ZN7cutlass13device_kernelIN5flash19enable_sm80_to_sm89INS1_16FlashAttnBwdSm80INS1_25CollectiveMainloopBwdSm80ILi2ELi2EN4cute5tupleIJNS5_1CILi128EEES8_NS7_ILi64EEEEEENS_10bfloat16_tEfNS_4arch4Sm80ELb0ELb0ELb1ELb1ELb1ELb0ELb0ELb0ELi2ELi4ELi4ELi4ELb0EEENS1_24CollectiveEpilogueBwdGQAISA_fSD_Li256ELb1ELb1EEENS1_19SingleTileSchedulerILb1ELb0ELb0ELi128EEEEEEEEEvNT_6ParamsE$_ZN4cute3eso3ESOILb1ELb0EJNS_5tupleIJNS2_IJNS_1CILi1EEENS3_ILi0EEEEEENS2_IJS5_S5_EEEEEENS2_IJS5_iEEEEEC2ERKS8_RKS9_)
$_ZN7cutlass13device_kernelIN5flash19enable_sm80_to_sm89INS1_16FlashAttnBwdSm80INS1_25CollectiveMainloopBwdSm80ILi2ELi2EN4cute5tupleIJNS5_1CILi128EEES8_NS7_ILi64EEEEEENS_10bfloat16_tEfNS_4arch4Sm80ELb0ELb0ELb1ELb1ELb1ELb0ELb0ELb0ELi2ELi4ELi4ELi4ELb0EEENS1_24CollectiveEpilogueBwdGQAISA_fSD_Li256ELb1ELb1EEENS1_19SingleTileSchedulerILb1ELb0ELb0ELi128EEEEEEEEEvNT_6ParamsE$_ZN4cute3eso3ESOILb1ELb0EJNS_5tupleIJNS2_IJNS_1CILi1EEENS3_ILi0EEEEEENS2_IJS5_S5_EEEEEENS2_IJS5_iEEEEEC2ERKS8_RKS9_:
[----:B------:R-:W-:Y:S02]  /*8440*/  IADD3 R2, R66, -c[0x0][0x20], RZ ;  /* 0x8000080042027a10 */ /* 0x000fe40007ffe0ff */
[----:B------:R-:W-:-:S03]  /*8450*/  MOV R5, 0x0 ;  /* 0x0000000000057802 */ /* 0x000fc60000000f00 */
[----:B------:R1:W-:Y:S01]  /*8460*/  STL [R2], R3 ;  /* 0x0000000302007387 */ /* 0x0003e20000100800 */
[----:B------:R-:W-:Y:S05]  /*8470*/  RET.REL.NODEC R4 `(_ZN7cutlass13device_kernelIN5flash19enable_sm80_to_sm89INS1_16FlashAttnBwdSm80INS1_25CollectiveMainloopBwdSm80ILi2ELi2EN4cute5tupleIJNS5_1CILi128EEES8_NS7_ILi64EEEEEENS_10bfloat16_tEfNS_4arch4Sm80ELb0ELb0ELb1ELb1ELb1ELb0ELb0ELb0ELi2ELi4ELi4ELi4ELb0EEENS1_24CollectiveEpilogueBwdGQAISA_fSD_Li256ELb1ELb1EEENS1_19SingleTileSchedulerILb1ELb0ELb0ELi128EEEEEEEEEvNT_6ParamsE) ;  /* 0xffff7b8004007950 */ /* 0x000fea0003c3ffff */
        .type           $_ZN7cutlass13device_kernelIN5flash19enable_sm80_to_sm89INS1_16FlashAttnBwdSm80INS1_25CollectiveMainloopBwdSm80ILi2ELi2EN4cute5tupleIJNS5_1CILi128EEES8_NS7_ILi64EEEEEENS_10bfloat16_tEfNS_4arch4Sm80ELb0ELb0ELb1ELb1ELb1ELb0ELb0ELb0ELi2ELi4ELi4ELi4ELb0EEENS1_24CollectiveEpilogueBwdGQAISA_fSD_Li256ELb1ELb1EEENS1_19SingleTileSchedulerILb1ELb0ELb0ELi128EEEEEEEEEvNT_6ParamsE$_ZN4cute3eso3ESOILb1ELb0EJNS_5tupleIJNS2_IJNS_1CILi1EEENS3_ILi0EEEEEES5_EEENS2_IJNS2_IJS5_S5_EEEiEEEEEC2ERKS7_RKS9_,@function
        .size           $_ZN7cutlass13device_kernelIN5flash19enable_sm80_to_sm89INS1_16FlashAttnBwdSm80INS1_25CollectiveMainloopBwdSm80ILi2ELi2EN4cute5tupleIJNS5_1CILi128EEES8_NS7_ILi64EEEEEENS_10bfloat16_tEfNS_4arch4Sm80ELb0ELb0ELb1ELb1ELb1ELb0ELb0ELb0ELi2ELi4ELi4ELi4ELb0EEENS1_24CollectiveEpilogueBwdGQAISA_fSD_Li256ELb1ELb1EEENS1_19SingleTileSchedulerILb1ELb0ELb0ELi128EEEEEEEEEvNT_6ParamsE$_ZN4cute3eso3ESOILb1ELb0EJNS_5tupleIJNS2_IJNS_1CILi1EEENS3_ILi0EEEEEES5_EEENS2_IJNS2_IJS5_S5_EEEiEEEEEC2ERKS7_RKS9_,($_ZN7cutlass13device_kernelIN5flash19enable_sm80_to_sm89INS1_16FlashAttnBwdSm80INS1_25CollectiveMainloopBwdSm80ILi2ELi2EN4cute5tupleIJNS5_1CILi128EEES8_NS7_ILi64EEEEEENS_10bfloat16_tEfNS_4arch4Sm80ELb0ELb0ELb1ELb1ELb1ELb0ELb0ELb0ELi2ELi4ELi4ELi4ELb0EEENS1_24CollectiveEpilogueBwdGQAISA_fSD_Li256ELb1ELb1EEENS1_19SingleTileSchedulerILb1ELb0ELb0ELi128EEEEEEEEEvNT_6ParamsE$_ZN4cute3eso3ESOILb1ELb0EJNS_5tupleIJNS2_IJNS_1CILi2EEES4_EEENS3_ILi8EEES5_EEENS2_IJNS2_IJNS3_ILi1EEEiEEENS3_ILi1024EEENS2_IJiiEEEEEEEEC2ERKS7_RKSC_ - $_ZN7cutlass13device_kernelIN5flash19enable_sm80_to_sm89INS1_16FlashAttnBwdSm80INS1_25CollectiveMainloopBwdSm80ILi2ELi2EN4cute5tupleIJNS5_1CILi128EEES8_NS7_ILi64EEEEEENS_10bfloat16_tEfNS_4arch4Sm80ELb0ELb0ELb1ELb1ELb1ELb0ELb0ELb0ELi2ELi4ELi4ELi4ELb0EEENS1_24CollectiveEpilogueBwdGQAISA_fSD_Li256ELb1ELb1EEENS1_19SingleTileSchedulerILb1ELb0ELb0ELi128EEEEEEEEEvNT_6ParamsE$_ZN4cute3eso3ESOILb1ELb0EJNS_5tupleIJNS2_IJNS_1CILi1EEENS3_ILi0EEEEEES5_EEENS2_IJNS2_IJS5_S5_EEEiEEEEEC2ERKS7_RKS9_)
$_ZN7cutlass13device_kernelIN5flash19enable_sm80_to_sm89INS1_16FlashAttnBwdSm80INS1_25CollectiveMainloopBwdSm80ILi2ELi2EN4cute5tupleIJNS5_1CILi128EEES8_NS7_ILi64EEEEEENS_10bfloat16_tEfNS_4arch4Sm80ELb0ELb0ELb1ELb1ELb1ELb0ELb0ELb0ELi2ELi4ELi4ELi4ELb0EEENS1_24CollectiveEpilogueBwdGQAISA_fSD_Li256ELb1ELb1EEENS1_19SingleTileSchedulerILb1ELb0ELb0ELi128EEEEEEEEEvNT_6ParamsE$_ZN4cute3eso3ESOILb1ELb0EJNS_5tupleIJNS2_IJNS_1CILi1EEENS3_ILi0EEEEEES5_EEENS2_IJNS2_IJS5_S5_EEEiEEEEEC2ERKS7_RKS9_:
[----:B------:R-:W-:Y:S02]  /*8480*/  IADD3 R2, R66, -c[0x0][0x20], RZ ;  /* 0x8000080042027a10 */ /* 0x000fe40007ffe0ff */
[----:B------:R-:W-:-:S03]  /*8490*/  MOV R5, 0x0 ;  /* 0x0000000000057802 */ /* 0x000fc60000000f00 */
[----:B------:R1:W-:Y:S01]  /*84a0*/  STL [R2], R3 ;  /* 0x0000000302007387 */ /* 0x0003e20000100800 */
[----:B------:R-:W-:Y:S05]  /*84b0*/  RET.REL.NODEC R4 `(_ZN7cutlass13device_kernelIN5flash19enable_sm80_to_sm89INS1_16FlashAttnBwdSm80INS1_25CollectiveMainloopBwdSm80ILi2ELi2EN4cute5tupleIJNS5_1CILi128EEES8_NS7_ILi64EEEEEENS_10bfloat16_tEfNS_4arch4Sm80ELb0ELb0ELb1ELb1ELb1ELb0ELb0ELb0ELi2ELi4ELi4ELi4ELb0EEENS1_24CollectiveEpilogueBwdGQAISA_fSD_Li256ELb1ELb1EEENS1_19SingleTileSchedulerILb1ELb0ELb0ELi128EEEEEEEEEvNT_6ParamsE) ;  /* 0xffff7b4004007950 */ /* 0x000fea0003c3ffff */
        .type           $_ZN7cutlass13device_kernelIN5flash19enable_sm80_to_sm89INS1_16FlashAttnBwdSm80INS1_25CollectiveMainloopBwdSm80ILi2ELi2EN4cute5tupleIJNS5_1CILi128EEES8_NS7_ILi64EEEEEENS_10bfloat16_tEfNS_4arch4Sm80ELb0ELb0ELb1ELb1ELb1ELb0ELb0ELb0ELi2ELi4ELi4ELi4ELb0EEENS1_24CollectiveEpilogueBwdGQAISA_fSD_Li256ELb1ELb1EEENS1_19SingleTileSchedulerILb1ELb0ELb0ELi128EEEEEEEEEvNT_6ParamsE$_ZN4cute3eso3ESOILb1ELb0EJNS_5tupleIJNS2_IJNS_1CILi2EEES4_EEENS3_ILi8EEES5_EEENS2_IJNS2_IJNS3_ILi1EEEiEEENS3_ILi1024EEENS2_IJiiEEEEEEEEC2ERKS7_RKSC_,@function
        .size           $_ZN7cutlass13device_kernelIN5flash19enable_sm80_to_sm89INS1_16FlashAttnBwdSm80INS1_25CollectiveMainloopBwdSm80ILi2ELi2EN4cute5tupleIJNS5_1CILi128EEES8_NS7_ILi64EEEEEENS_10bfloat16_tEfNS_4arch4Sm80ELb0ELb0ELb1ELb1ELb1ELb0ELb0ELb0ELi2ELi4ELi4ELi4ELb0EEENS1_24CollectiveEpilogueBwdGQAISA_fSD_Li256ELb1ELb1EEENS1_19SingleTileSchedulerILb1ELb0ELb0ELi128EEEEEEEEEvNT_6ParamsE$_ZN4cute3eso3ESOILb1ELb0EJNS_5tupleIJNS2_IJNS_1CILi2EEES4_EEENS3_ILi8EEES5_EEENS2_IJNS2_IJNS3_ILi1EEEiEEENS3_ILi1024EEENS2_IJiiEEEEEEEEC2ERKS7_RKSC_,($_ZN7cutlass13device_kernelIN5flash19enable_sm80_to_sm89INS1_16FlashAttnBwdSm80INS1_25CollectiveMainloopBwdSm80ILi2ELi2EN4cute5tupleIJNS5_1CILi128EEES8_NS7_ILi64EEEEEENS_10bfloat16_tEfNS_4arch4Sm80ELb0ELb0ELb1ELb1ELb1ELb0ELb0ELb0ELi2ELi4ELi4ELi4ELb0EEENS1_24CollectiveEpilogueBwdGQAISA_fSD_Li256ELb1ELb1EEENS1_19SingleTileSchedulerILb1ELb0ELb0ELi128EEEEEEEEEvNT_6ParamsE$_ZN4cute3eso3ESOILb1ELb0EJNS_5tupleIJNS2_IJNS_1CILi2EEES4_EEES4_EEENS2_IJNS2_IJiiEEENS3_ILi8192EEEEEEEEC2ERKS6_RKS9_ - $_ZN7cutlass13device_kernelIN5flash19enable_sm80_to_sm89INS1_16FlashAttnBwdSm80INS1_25CollectiveMainloopBwdSm80ILi2ELi2EN4cute5tupleIJNS5_1CILi128EEES8_NS7_ILi64EEEEEENS_10bfloat16_tEfNS_4arch4Sm80ELb0ELb0ELb1ELb1ELb1ELb0ELb0ELb0ELi2ELi4ELi4ELi4ELb0EEENS1_24CollectiveEpilogueBwdGQAISA_fSD_Li256ELb1ELb1EEENS1_19SingleTileSchedulerILb1ELb0ELb0ELi128EEEEEEEEEvNT_6ParamsE$_ZN4cute3eso3ESOILb1ELb0EJNS_5tupleIJNS2_IJNS_1CILi2EEES4_EEENS3_ILi8EEES5_EEENS2_IJNS2_IJNS3_ILi1EEEiEEENS3_ILi1024EEENS2_IJiiEEEEEEEEC2ERKS7_RKSC_)
$_ZN7cutlass13device_kernelIN5flash19enable_sm80_to_sm89INS1_16FlashAttnBwdSm80INS1_25CollectiveMainloopBwdSm80ILi2ELi2EN4cute5tupleIJNS5_1CILi128EEES8_NS7_ILi64EEEEEENS_10bfloat16_tEfNS_4arch4Sm80ELb0ELb0ELb1ELb1ELb1ELb0ELb0ELb0ELi2ELi4ELi4ELi4ELb0EEENS1_24CollectiveEpilogueBwdGQAISA_fSD_Li256ELb1ELb1EEENS1_19SingleTileSchedulerILb1ELb0ELb0ELi128EEEEEEEEEvNT_6ParamsE$_ZN4cute3eso3ESOILb1ELb0EJNS_5tupleIJNS2_IJNS_1CILi2EEES4_EEENS3_ILi8EEES5_EEENS2_IJNS2_IJNS3_ILi1EEEiEEENS3_ILi1024EEENS2_IJiiEEEEEEEEC2ERKS7_RKSC_:
[----:B------:R-:W-:Y:S02]  /*84c0*/  IADD3 R4, R23, -c[0x0][0x20], RZ ;  /* 0x8000080017047a10 */ /* 0x000fe40007ffe0ff */
[----:B------:R-:W-:-:S03]  /*84d0*/  MOV R9, 0x0 ;  /* 0x0000000000097802 */ /* 0x000fc60000000f00 */
[----:B------:R1:W-:Y:S04]  /*84e0*/  STL [R4], R2 ;  /* 0x0000000204007387 */ /* 0x0003e80000100800 */
[----:B------:R1:W-:Y:S04]  /*84f0*/  STL [R4+0x4], R3 ;  /* 0x0000040304007387 */ /* 0x0003e80000100800 */
[----:B------:R1:W-:Y:S01]  /*8500*/  STL [R4+0x8], R5 ;  /* 0x0000080504007387 */ /* 0x0003e20000100800 */
[----:B------:R-:W-:Y:S05]  /*8510*/  RET.REL.NODEC R8 `(_ZN7cutlass13device_kernelIN5flash19enable_sm80_to_sm89INS1_16FlashAttnBwdSm80INS1_25CollectiveMainloopBwdSm80ILi2ELi2EN4cute5tupleIJNS5_1CILi128EEES8_NS7_ILi64EEEEEENS_10bfloat16_tEfNS_4arch4Sm80ELb0ELb0ELb1ELb1ELb1ELb0ELb0ELb0ELi2ELi4ELi4ELi4ELb0EEENS1_24CollectiveEpilogueBwdGQAISA_fSD_Li256ELb1ELb1EEENS1_19SingleTileSchedulerILb1ELb0ELb0ELi128EEEEEEEEEvNT_6ParamsE) ;  /* 0xffff7ae008007950 */ /* 0x000fea0003c3ffff */
        .type           $_ZN7cutlass13device_kernelIN5flash19enable_sm80_to_sm89INS1_16FlashAttnBwdSm80INS1_25CollectiveMainloopBwdSm80ILi2ELi2EN4cute5tupleIJNS5_1CILi128EEES8_NS7_ILi64EEEEEENS_10bfloat16_tEfNS_4arch4Sm80ELb0ELb0ELb1ELb1ELb1ELb0ELb0ELb0ELi2ELi4ELi4ELi4ELb0EEENS1_24CollectiveEpilogueBwdGQAISA_fSD_Li256ELb1ELb1EEENS1_19SingleTileSchedulerILb1ELb0ELb0ELi128EEEEEEEEEvNT_6ParamsE$_ZN4cute3eso3ESOILb1ELb0EJNS_5tupleIJNS2_IJNS_1CILi2EEES4_EEES4_EEENS2_IJNS2_IJiiEEENS3_ILi8192EEEEEEEEC2ERKS6_RKS9_,@function
        .size           $_ZN7cutlass13device_kernelIN5flash19enable_sm80_to_sm89INS1_16FlashAttnBwdSm80INS1_25CollectiveMainloopBwdSm80ILi2ELi2EN4cute5tupleIJNS5_1CILi128EEES8_NS7_ILi64EEEEEENS_10bfloat16_tEfNS_4arch4Sm80ELb0ELb0ELb1ELb1ELb1ELb0ELb0ELb0ELi2ELi4ELi4ELi4ELb0EEENS1_24CollectiveEpilogueBwdGQAISA_fSD_Li256ELb1ELb1EEENS1_19SingleTileSchedulerILb1ELb0ELb0ELi128EEEEEEEEEvNT_6ParamsE$_ZN4cute3eso3ESOILb1ELb0EJNS_5tupleIJNS2_IJNS_1CILi2EEES4_EEES4_EEENS2_IJNS2_IJiiEEENS3_ILi8192EEEEEEEEC2ERKS6_RKS9_,($_ZN7cutlass13device_kernelIN5flash19enable_sm80_to_sm89INS1_16FlashAttnBwdSm80INS1_25CollectiveMainloopBwdSm80ILi2ELi2EN4cute5tupleIJNS5_1CILi128EEES8_NS7_ILi64EEEEEENS_10bfloat16_tEfNS_4arch4Sm80ELb0ELb0ELb1ELb1ELb1ELb0ELb0ELb0ELi2ELi4ELi4ELi4ELb0EEENS1_24CollectiveEpilogueBwdGQAISA_fSD_Li256ELb1ELb1EEENS1_19SingleTileSchedulerILb1ELb0ELb0ELi128EEEEEEEEEvNT_6ParamsE$_ZN4cute3eso3ESOILb1ELb0EJNS_5tupleIJNS2_IJNS_1CILi2EEES4_EEES5_NS3_ILi8EEEEEENS2_IJNS2_IJiNS3_ILi512EEEEEENS2_IJiiEEENS3_ILi1024EEEEEEEEC2ERKS7_RKSC_ - $_ZN7cutlass13device_kernelIN5flash19enable_sm80_to_sm89INS1_16FlashAttnBwdSm80INS1_25CollectiveMainloopBwdSm80ILi2ELi2EN4cute5tupleIJNS5_1CILi128EEES8_NS7_ILi64EEEEEENS_10bfloat16_tEfNS_4arch4Sm80ELb0ELb0ELb1ELb1ELb1ELb0ELb0ELb0ELi2ELi4ELi4ELi4ELb0EEENS1_24CollectiveEpilogueBwdGQAISA_fSD_Li256ELb1ELb1EEENS1_19SingleTileSchedulerILb1ELb0ELb0ELi128EEEEEEEEEvNT_6ParamsE$_ZN4cute3eso3ESOILb1ELb0EJNS_5tupleIJNS2_IJNS_1CILi2EEES4_EEES4_EEENS2_IJNS2_IJiiEEENS3_ILi8192EEEEEEEEC2ERKS6_RKS9_)
$_ZN7cutlass13device_kernelIN5flash19enable_sm80_to_sm89INS1_16FlashAttnBwdSm80INS1_25CollectiveMainloopBwdSm80ILi2ELi2EN4cute5tupleIJNS5_1CILi128EEES8_NS7_ILi64EEEEEENS_10bfloat16_tEfNS_4arch4Sm80ELb0ELb0ELb1ELb1ELb1ELb0ELb0ELb0ELi2ELi4ELi4ELi4ELb0EEENS1_24CollectiveEpilogueBwdGQAISA_fSD_Li256ELb1ELb1EEENS1_19SingleTileSchedulerILb1ELb0ELb0ELi128EEEEEEEEEvNT_6ParamsE$_ZN4cute3eso3ESOILb1ELb0EJNS_5tupleIJNS2_IJNS_1CILi2EEES4_EEES4_EEENS2_IJNS2_IJiiEEENS3_ILi8192EEEEEEEEC2ERKS6_RKS9_:
[----:B------:R-:W-:Y:S01]  /*8520*/  IADD3 R4, R65, -c[0x0][0x20], RZ ;  /* 0x8000080041047a10 */ /* 0x000fe20007ffe0ff */
[----:B------:R-:W-:Y:S01]  /*8530*/  IMAD.MOV.U32 R70, RZ, RZ, R6 ;  /* 0x000000ffff467224 */ /* 0x000fe200078e0006 */
[----:B------:R-:W-:-:S03]  /*8540*/  MOV R71, 0x0 ;  /* 0x0000000000477802 */ /* 0x000fc60000000f00 */
[----:B------:R1:W-:Y:S04]  /*8550*/  STL [R4], R2 ;  /* 0x0000000204007387 */ /* 0x0003e80000100800 */
[----:B------:R1:W-:Y:S01]  /*8560*/  STL [R4+0x4], R3 ;  /* 0x0000040304007387 */ /* 0x0003e20000100800 */
[----:B------:R-:W-:Y:S05]  /*8570*/  RET.REL.NODEC R70 `(_ZN7cutlass13device_kernelIN5flash19enable_sm80_to_sm89INS1_16FlashAttnBwdSm80INS1_25CollectiveMainloopBwdSm80ILi2ELi2EN4cute5tupleIJNS5_1CILi128EEES8_NS7_ILi64EEEEEENS_10bfloat16_tEfNS_4arch4Sm80ELb0ELb0ELb1ELb1ELb1ELb0ELb0ELb0ELi2ELi4ELi4ELi4ELb0EEENS1_24CollectiveEpilogueBwdGQAISA_fSD_Li256ELb1ELb1EEENS1_19SingleTileSchedulerILb1ELb0ELb0ELi128EEEEEEEEEvNT_6ParamsE) ;  /* 0xffff7a8046007950 */ /* 0x000fea0003c3ffff */
        .type           $_ZN7cutlass13device_kernelIN5flash19enable_sm80_to_sm89INS1_16FlashAttnBwdSm80INS1_25CollectiveMainloopBwdSm80ILi2ELi2EN4cute5tupleIJNS5_1CILi128EEES8_NS7_ILi64EEEEEENS_10bfloat16_tEfNS_4arch4Sm80ELb0ELb0ELb1ELb1ELb1ELb0ELb0ELb0ELi2ELi4ELi4ELi4ELb0EEENS1_24CollectiveEpilogueBwdGQAISA_fSD_Li256ELb1ELb1EEENS1_19SingleTileSchedulerILb1ELb0ELb0ELi128EEEEEEEEEvNT_6ParamsE$_ZN4cute3eso3ESOILb1ELb0EJNS_5tupleIJNS2_IJNS_1CILi2EEES4_EEES5_NS3_ILi8EEEEEENS2_IJNS2_IJiNS3_ILi512EEEEEENS2_IJiiEEENS3_ILi1024EEEEEEEEC2ERKS7_RKSC_,@function
        .size           $_ZN7cutlass13device_kernelIN5flash19enable_sm80_to_sm89INS1_16FlashAttnBwdSm80INS1_25CollectiveMainloopBwdSm80ILi2ELi2EN4cute5tupleIJNS5_1CILi128EEES8_NS7_ILi64EEEEEENS_10bfloat16_tEfNS_4arch4Sm80ELb0ELb0ELb1ELb1ELb1ELb0ELb0ELb0ELi2ELi4ELi4ELi4ELb0EEENS1_24CollectiveEpilogueBwdGQAISA_fSD_Li256ELb1ELb1EEENS1_19SingleTileSchedulerILb1ELb0ELb0ELi128EEEEEEEEEvNT_6ParamsE$_ZN4cute3eso3ESOILb1ELb0EJNS_5tupleIJNS2_IJNS_1CILi2EEES4_EEES5_NS3_ILi8EEEEEENS2_IJNS2_IJiNS3_ILi512EEEEEENS2_IJiiEEENS3_ILi1024EEEEEEEEC2ERKS7_RKSC_,($_ZN7cutlass13device_kernelIN5flash19enable_sm80_to_sm89INS1_16FlashAttnBwdSm80INS1_25CollectiveMainloopBwdSm80ILi2ELi2EN4cute5tupleIJNS5_1CILi128EEES8_NS7_ILi64EEEEEENS_10bfloat16_tEfNS_4arch4Sm80ELb0ELb0ELb1ELb1ELb1ELb0ELb0ELb0ELi2ELi4ELi4ELi4ELb0EEENS1_24CollectiveEpilogueBwdGQAISA_fSD_Li256ELb1ELb1EEENS1_19SingleTileSchedulerILb1ELb0ELb0ELi128EEEEEEEEEvNT_6ParamsE$_ZN4cute3eso3ESOILb1ELb0EJNS_5tupleIJNS2_IJNS_1CILi2EEES4_S4_EEES4_NS2_IJNS2_IJS4_S4_EEES4_EEEEEENS2_IJNS2_IJNS3_ILi1EEENS3_ILi512EEEiEEENS3_ILi4096EEENS2_IJNS2_IJiiEEENS3_ILi8192EEEEEEEEEEEC2ERKS8_RKSG_ - $_ZN7cutlass13device_kernelIN5flash19enable_sm80_to_sm89INS1_16FlashAttnBwdSm80INS1_25CollectiveMainloopBwdSm80ILi2ELi2EN4cute5tupleIJNS5_1CILi128EEES8_NS7_ILi64EEEEEENS_10bfloat16_tEfNS_4arch4Sm80ELb0ELb0ELb1ELb1ELb1ELb0ELb0ELb0ELi2ELi4ELi4ELi4ELb0EEENS1_24CollectiveEpilogueBwdGQAISA_fSD_Li256ELb1ELb1EEENS1_19SingleTileSchedulerILb1ELb0ELb0ELi128EEEEEEEEEvNT_6ParamsE$_ZN4cute3eso3ESOILb1ELb0EJNS_5tupleIJNS2_IJNS_1CILi2EEES4_EEES5_NS3_ILi8EEEEEENS2_IJNS2_IJiNS3_ILi512EEEEEENS2_IJiiEEENS3_ILi1024EEEEEEEEC2ERKS7_RKSC_)
$_ZN7cutlass13device_kernelIN5flash19enable_sm80_to_sm89INS1_16FlashAttnBwdSm80INS1_25CollectiveMainloopBwdSm80ILi2ELi2EN4cute5tupleIJNS5_1CILi128EEES8_NS7_ILi64EEEEEENS_10bfloat16_tEfNS_4arch4Sm80ELb0ELb0ELb1ELb1ELb1ELb0ELb0ELb0ELi2ELi4ELi4ELi4ELb0EEENS1_24CollectiveEpilogueBwdGQAISA_fSD_Li256ELb1ELb1EEENS1_19SingleTileSchedulerILb1ELb0ELb0ELi128EEEEEEEEEvNT_6ParamsE$_ZN4cute3eso3ESOILb1ELb0EJNS_5tupleIJNS2_IJNS_1CILi2EEES4_EEES5_NS3_ILi8EEEEEENS2_IJNS2_IJiNS3_ILi512EEEEEENS2_IJiiEEENS3_ILi1024EEEEEEEEC2ERKS7_RKSC_:
[----:B------:R-:W-:Y:S02]  /*8580*/  IADD3 R4, R59, -c[0x0][0x20], RZ ;  /* 0x800008003b047a10 */ /* 0x000fe40007ffe0ff */
[----:B------:R-:W-:-:S03]  /*8590*/  MOV R9, 0x0 ;  /* 0x0000000000097802 */ /* 0x000fc60000000f00 */
[----:B------:R1:W-:Y:S04]  /*85a0*/  STL [R4], R2 ;  /* 0x0000000204007387 */ /* 0x0003e80000100800 */
[----:B------:R1:W-:Y:S04]  /*85b0*/  STL [R4+0x4], R3 ;  /* 0x0000040304007387 */ /* 0x0003e80000100800 */
[----:B------:R1:W-:Y:S01]  /*85c0*/  STL [R4+0x8], R5 ;  /* 0x0000080504007387 */ /* 0x0003e20000100800 */
[----:B------:R-:W-:Y:S05]  /*85d0*/  RET.REL.NODEC R8 `(_ZN7cutlass13device_kernelIN5flash19enable_sm80_to_sm89INS1_16FlashAttnBwdSm80INS1_25CollectiveMainloopBwdSm80ILi2ELi2EN4cute5tupleIJNS5_1CILi128EEES8_NS7_ILi64EEEEEENS_10bfloat16_tEfNS_4arch4Sm80ELb0ELb0ELb1ELb1ELb1ELb0ELb0ELb0ELi2ELi4ELi4ELi4ELb0EEENS1_24CollectiveEpilogueBwdGQAISA_fSD_Li256ELb1ELb1EEENS1_19SingleTileSchedulerILb1ELb0ELb0ELi128EEEEEEEEEvNT_6ParamsE) ;  /* 0xffff7a2008007950 */ /* 0x000fea0003c3ffff */
        .type           $_ZN7cutlass13device_kernelIN5flash19enable_sm80_to_sm89INS1_16FlashAttnBwdSm80INS1_25CollectiveMainloopBwdSm80ILi2ELi2EN4cute5tupleIJNS5_1CILi128EEES8_NS7_ILi64EEEEEENS_10bfloat16_tEfNS_4arch4Sm80ELb0ELb0ELb1ELb1ELb1ELb0ELb0ELb0ELi2ELi4ELi4ELi4ELb0EEENS1_24CollectiveEpilogueBwdGQAISA_fSD_Li256ELb1ELb1EEENS1_19SingleTileSchedulerILb1ELb0ELb0ELi128EEEEEEEEEvNT_6ParamsE$_ZN4cute3eso3ESOILb1ELb0EJNS_5tupleIJNS2_IJNS_1CILi2EEES4_S4_EEES4_NS2_IJNS2_IJS4_S4_EEES4_EEEEEENS2_IJNS2_IJNS3_ILi1EEENS3_ILi512EEEiEEENS3_ILi4096EEENS2_IJNS2_IJiiEEENS3_ILi8192EEEEEEEEEEEC2ERKS8_RKSG_,@function
        .size           $_ZN7cutlass13device_kernelIN5flash19enable_sm80_to_sm89INS1_16FlashAttnBwdSm80INS1_25CollectiveMainloopBwdSm80ILi2ELi2EN4cute5tupleIJNS5_1CILi128EEES8_NS7_ILi64EEEEEENS_10bfloat16_tEfNS_4arch4Sm80ELb0ELb0ELb1ELb1ELb1ELb0ELb0ELb0ELi2ELi4ELi4ELi4ELb0EEENS1_24CollectiveEpilogueBwdGQAISA_fSD_Li256ELb1ELb1EEENS1_19SingleTileSchedulerILb1ELb0ELb0ELi128EEEEEEEEEvNT_6ParamsE$_ZN4cute3eso3ESOILb1ELb0EJNS_5tupleIJNS2_IJNS_1CILi2EEES4_S4_EEES4_NS2_IJNS2_IJS4_S4_EEES4_EEEEEENS2_IJNS2_IJNS3_ILi1EEENS3_ILi512EEEiEEENS3_ILi4096EEENS2_IJNS2_IJiiEEENS3_ILi8192EEEEEEEEEEEC2ERKS8_RKSG_,($_ZN7cutlass13device_kernelIN5flash19enable_sm80_to_sm89INS1_16FlashAttnBwdSm80INS1_25CollectiveMainloopBwdSm80ILi2ELi2EN4cute5tupleIJNS5_1CILi128EEES8_NS7_ILi64EEEEEENS_10bfloat16_tEfNS_4arch4Sm80ELb0ELb0ELb1ELb1ELb1ELb0ELb0ELb0ELi2ELi4ELi4ELi4ELb0EEENS1_24CollectiveEpilogueBwdGQAISA_fSD_Li256ELb1ELb1EEENS1_19SingleTileSchedulerILb1ELb0ELb0ELi128EEEEEEEEEvNT_6ParamsE$_ZN4cute3eso3ESOILb1ELb0EJNS_5tupleIJNS2_IJNS_1CILi2EEES4_S4_EEES4_NS2_IJS4_S4_EEEEEENS2_IJNS2_IJNS3_ILi1EEENS3_ILi512EEEiEEENS3_ILi4096EEENS2_IJiiEEEEEEEEC2ERKS7_RKSD_ - $_ZN7cutlass13device_kernelIN5flash19enable_sm80_to_sm89INS1_16FlashAttnBwdSm80INS1_25CollectiveMainloopBwdSm80ILi2ELi2EN4cute5tupleIJNS5_1CILi128EEES8_NS7_ILi64EEEEEENS_10bfloat16_tEfNS_4arch4Sm80ELb0ELb0ELb1ELb1ELb1ELb0ELb0ELb0ELi2ELi4ELi4ELi4ELb0EEENS1_24CollectiveEpilogueBwdGQAISA_fSD_Li256ELb1ELb1EEENS1_19SingleTileSchedulerILb1ELb0ELb0ELi128EEEEEEEEEvNT_6ParamsE$_ZN4cute3eso3ESOILb1ELb0EJNS_5tupleIJNS2_IJNS_1CILi2EEES4_S4_EEES4_NS2_IJNS2_IJS4_S4_EEES4_EEEEEENS2_IJNS2_IJNS3_ILi1EEENS3_ILi512EEEiEEENS3_ILi4096EEENS2_IJNS2_IJiiEEENS3_ILi8192EEEEEEEEEEEC2ERKS8_RKSG_)
$_ZN7cutlass13device_kernelIN5flash19enable_sm80_to_sm89INS1_16FlashAttnBwdSm80INS1_25CollectiveMainloopBwdSm80ILi2ELi2EN4cute5tupleIJNS5_1CILi128EEES8_NS7_ILi64EEEEEENS_10bfloat16_tEfNS_4arch4Sm80ELb0ELb0ELb1ELb1ELb1ELb0ELb0ELb0ELi2ELi4ELi4ELi4ELb0EEENS1_24CollectiveEpilogueBwdGQAISA_fSD_Li256ELb1ELb1EEENS1_19SingleTileSchedulerILb1ELb0ELb0ELi128EEEEEEEEEvNT_6ParamsE$_ZN4cute3eso3ESOILb1ELb0EJNS_5tupleIJNS2_IJNS_1CILi2EEES4_S4_EEES4_NS2_IJNS2_IJS4_S4_EEES4_EEEEEENS2_IJNS2_IJNS3_ILi1EEENS3_ILi512EEEiEEENS3_ILi4096EEENS2_IJNS2_IJiiEEENS3_ILi8192EEEEEEEEEEEC2ERKS8_RKSG_:
[----:B------:R-:W-:Y:S02]  /*85e0*/  IADD3 R4, R59, -c[0x0][0x20], RZ ;  /* 0x800008003b047a10 */ /* 0x000fe40007ffe0ff */
[----:B------:R-:W-:-:S03]  /*85f0*/  MOV R9, 0x0 ;  /* 0x0000000000097802 */ /* 0x000fc60000000f00 */
[----:B------:R1:W-:Y:S04]  /*8600*/  STL [R4], R2 ;  /* 0x0000000204007387 */ /* 0x0003e80000100800 */
[----:B------:R1:W-:Y:S04]  /*8610*/  STL [R4+0x4], R3 ;  /* 0x0000040304007387 */ /* 0x0003e80000100800 */
[----:B------:R1:W-:Y:S01]  /*8620*/  STL [R4+0x8], R5 ;  /* 0x0000080504007387 */ /* 0x0003e20000100800 */
[----:B------:R-:W-:Y:S05]  /*8630*/  RET.REL.NODEC R8 `(_ZN7cutlass13device_kernelIN5flash19enable_sm80_to_sm89INS1_16FlashAttnBwdSm80INS1_25CollectiveMainloopBwdSm80ILi2ELi2EN4cute5tupleIJNS5_1CILi128EEES8_NS7_ILi64EEEEEENS_10bfloat16_tEfNS_4arch4Sm80ELb0ELb0ELb1ELb1ELb1ELb0ELb0ELb0ELi2ELi4ELi4ELi4ELb0EEENS1_24CollectiveEpilogueBwdGQAISA_fSD_Li256ELb1ELb1EEENS1_19SingleTileSchedulerILb1ELb0ELb0ELi128EEEEEEEEEvNT_6ParamsE) ;  /* 0xffff79c008007950 */ /* 0x000fea0003c3ffff */
        .type           $_ZN7cutlass13device_kernelIN5flash19enable_sm80_to_sm89INS1_16FlashAttnBwdSm80INS1_25CollectiveMainloopBwdSm80ILi2ELi2EN4cute5tupleIJNS5_1CILi128EEES8_NS7_ILi64EEEEEENS_10bfloat16_tEfNS_4arch4Sm80ELb0ELb0ELb1ELb1ELb1ELb0ELb0ELb0ELi2ELi4ELi4ELi4ELb0EEENS1_24CollectiveEpilogueBwdGQAISA_fSD_Li256ELb1ELb1EEENS1_19SingleTileSchedulerILb1ELb0ELb0ELi128EEEEEEEEEvNT_6ParamsE$_ZN4cute3eso3ESOILb1ELb0EJNS_5tupleIJNS2_IJNS_1CILi2EEES4_S4_EEES4_NS2_IJS4_S4_EEEEEENS2_IJNS2_IJNS3_ILi1EEENS3_ILi512EEEiEEENS3_ILi4096EEENS2_IJiiEEEEEEEEC2ERKS7_RKSD_,@function
        .size           $_ZN7cutlass13device_kernelIN5flash19enable_sm80_to_sm89INS1_16FlashAttnBwdSm80INS1_25CollectiveMainloopBwdSm80ILi2ELi2EN4cute5tupleIJNS5_1CILi128EEES8_NS7_ILi64EEEEEENS_10bfloat16_tEfNS_4arch4Sm80ELb0ELb0ELb1ELb1ELb1ELb0ELb0ELb0ELi2ELi4ELi4ELi4ELb0EEENS1_24CollectiveEpilogueBwdGQAISA_fSD_Li256ELb1ELb1EEENS1_19SingleTileSchedulerILb1ELb0ELb0ELi128EEEEEEEEEvNT_6ParamsE$_ZN4cute3eso3ESOILb1ELb0EJNS_5tupleIJNS2_IJNS_1CILi2EEES4_S4_EEES4_NS2_IJS4_S4_EEEEEENS2_IJNS2_IJNS3_ILi1EEENS3_ILi512EEEiEEENS3_ILi4096EEENS2_IJiiEEEEEEEEC2ERKS7_RKSD_,($_ZN7cutlass13device_kernelIN5flash19enable_sm80_to_sm89INS1_16FlashAttnBwdSm80INS1_25CollectiveMainloopBwdSm80ILi2ELi2EN4cute5tupleIJNS5_1CILi128EEES8_NS7_ILi64EEEEEENS_10bfloat16_tEfNS_4arch4Sm80ELb0ELb0ELb1ELb1ELb1ELb0ELb0ELb0ELi2ELi4ELi4ELi4ELb0EEENS1_24CollectiveEpilogueBwdGQAISA_fSD_Li256ELb1ELb1EEENS1_19SingleTileSchedulerILb1ELb0ELb0ELi128EEEEEEEEEvNT_6ParamsE$_ZN4cute3eso3ESOILb1ELb0EJNS_5tupleIJNS2_IJNS_1CILi8EEENS3_ILi1EEEEEENS2_IJNS3_ILi2EEEEEEEEENS2_IJNS2_IJS5_NS3_ILi0EEEEEENS2_IJiEEEEEEEEC2ERKS9_RKSD_ - $_ZN7cutlass13device_kernelIN5flash19enable_sm80_to_sm89INS1_16FlashAttnBwdSm80INS1_25CollectiveMainloopBwdSm80ILi2ELi2EN4cute5tupleIJNS5_1CILi128EEES8_NS7_ILi64EEEEEENS_10bfloat16_tEfNS_4arch4Sm80ELb0ELb0ELb1ELb1ELb1ELb0ELb0ELb0ELi2ELi4ELi4ELi4ELb0EEENS1_24CollectiveEpilogueBwdGQAISA_fSD_Li256ELb1ELb1EEENS1_19SingleTileSchedulerILb1ELb0ELb0ELi128EEEEEEEEEvNT_6ParamsE$_ZN4cute3eso3ESOILb1ELb0EJNS_5tupleIJNS2_IJNS_1CILi2EEES4_S4_EEES4_NS2_IJS4_S4_EEEEEENS2_IJNS2_IJNS3_ILi1EEENS3_ILi512EEEiEEENS3_ILi4096EEENS2_IJiiEEEEEEEEC2ERKS7_RKSD_)
$_ZN7cutlass13device_kernelIN5flash19enable_sm80_to_sm89INS1_16FlashAttnBwdSm80INS1_25CollectiveMainloopBwdSm80ILi2ELi2EN4cute5tupleIJNS5_1CILi128EEES8_NS7_ILi64EEEEEENS_10bfloat16_tEfNS_4arch4Sm80ELb0ELb0ELb1ELb1ELb1ELb0ELb0ELb0ELi2ELi4ELi4ELi4ELb0EEENS1_24CollectiveEpilogueBwdGQAISA_fSD_Li256ELb1ELb1EEENS1_19SingleTileSchedulerILb1ELb0ELb0ELi128EEEEEEEEEvNT_6ParamsE$_ZN4cute3eso3ESOILb1ELb0EJNS_5tupleIJNS2_IJNS_1CILi2EEES4_S4_EEES4_NS2_IJS4_S4_EEEEEENS2_IJNS2_IJNS3_ILi1EEENS3_ILi512EEEiEEENS3_ILi4096EEENS2_IJiiEEEEEEEEC2ERKS7_RKSD_:
[----:B------:R-:W-:Y:S02]  /*8640*/  IADD3 R4, R23, -c[0x0][0x20], RZ ;  /* 0x8000080017047a10 */ /* 0x000fe40007ffe0ff */
[----:B------:R-:W-:-:S03]  /*8650*/  MOV R9, 0x0 ;  /* 0x0000000000097802 */ /* 0x000fc60000000f00 */
[----:B------:R1:W-:Y:S04]  /*8660*/  STL [R4], R2 ;  /* 0x0000000204007387 */ /* 0x0003e80000100800 */
[----:B------:R1:W-:Y:S04]  /*8670*/  STL [R4+0x4], R3 ;  /* 0x0000040304007387 */ /* 0x0003e80000100800 */
[----:B------:R1:W-:Y:S01]  /*8680*/  STL [R4+0x8], R5 ;  /* 0x0000080504007387 */ /* 0x0003e20000100800 */
[----:B------:R-:W-:Y:S05]  /*8690*/  RET.REL.NODEC R8 `(_ZN7cutlass13device_kernelIN5flash19enable_sm80_to_sm89INS1_16FlashAttnBwdSm80INS1_25CollectiveMainloopBwdSm80ILi2ELi2EN4cute5tupleIJNS5_1CILi128EEES8_NS7_ILi64EEEEEENS_10bfloat16_tEfNS_4arch4Sm80ELb0ELb0ELb1ELb1ELb1ELb0ELb0ELb0ELi2ELi4ELi4ELi4ELb0EEENS1_24CollectiveEpilogueBwdGQAISA_fSD_Li256ELb1ELb1EEENS1_19SingleTileSchedulerILb1ELb0ELb0ELi128EEEEEEEEEvNT_6ParamsE) ;  /* 0xffff796008007950 */ /* 0x000fea0003c3ffff */
        .type           $_ZN7cutlass13device_kernelIN5flash19enable_sm80_to_sm89INS1_16FlashAttnBwdSm80INS1_25CollectiveMainloopBwdSm80ILi2ELi2EN4cute5tupleIJNS5_1CILi128EEES8_NS7_ILi64EEEEEENS_10bfloat16_tEfNS_4arch4Sm80ELb0ELb0ELb1ELb1ELb1ELb0ELb0ELb0ELi2ELi4ELi4ELi4ELb0EEENS1_24CollectiveEpilogueBwdGQAISA_fSD_Li256ELb1ELb1EEENS1_19SingleTileSchedulerILb1ELb0ELb0ELi128EEEEEEEEEvNT_6ParamsE$_ZN4cute3eso3ESOILb1ELb0EJNS_5tupleIJNS2_IJNS_1CILi8EEENS3_ILi1EEEEEENS2_IJNS3_ILi2EEEEEEEEENS2_IJNS2_IJS5_NS3_ILi0EEEEEENS2_IJiEEEEEEEEC2ERKS9_RKSD_,@function
        .size           $_ZN7cutlass13device_kernelIN5flash19enable_sm80_to_sm89INS1_16FlashAttnBwdSm80INS1_25CollectiveMainloopBwdSm80ILi2ELi2EN4cute5tupleIJNS5_1CILi128EEES8_NS7_ILi64EEEEEENS_10bfloat16_tEfNS_4arch4Sm80ELb0ELb0ELb1ELb1ELb1ELb0ELb0ELb0ELi2ELi4ELi4ELi4ELb0EEENS1_24CollectiveEpilogueBwdGQAISA_fSD_Li256ELb1ELb1EEENS1_19SingleTileSchedulerILb1ELb0ELb0ELi128EEEEEEEEEvNT_6ParamsE$_ZN4cute3eso3ESOILb1ELb0EJNS_5tupleIJNS2_IJNS_1CILi8EEENS3_ILi1EEEEEENS2_IJNS3_ILi2EEEEEEEEENS2_IJNS2_IJS5_NS3_ILi0EEEEEENS2_IJiEEEEEEEEC2ERKS9_RKSD_,($_ZN7cutlass13device_kernelIN5flash19enable_sm80_to_sm89INS1_16FlashAttnBwdSm80INS1_25CollectiveMainloopBwdSm80ILi2ELi2EN4cute5tupleIJNS5_1CILi128EEES8_NS7_ILi64EEEEEENS_10bfloat16_tEfNS_4arch4Sm80ELb0ELb0ELb1ELb1ELb1ELb0ELb0ELb0ELi2ELi4ELi4ELi4ELb0EEENS1_24CollectiveEpilogueBwdGQAISA_fSD_Li256ELb1ELb1EEENS1_19SingleTileSchedulerILb1ELb0ELb0ELi128EEEEEEEEEvNT_6ParamsE$_ZN4cute3eso3ESOILb1ELb0EJNS_5tupleIJNS2_IJNS_1CILi8EEENS3_ILi1EEEEEENS3_ILi2EEEEEENS2_IJNS2_IJS5_NS3_ILi0EEEEEEiEEEEEC2ERKS8_RKSB_ - $_ZN7cutlass13device_kernelIN5flash19enable_sm80_to_sm89INS1_16FlashAttnBwdSm80INS1_25CollectiveMainloopBwdSm80ILi2ELi2EN4cute5tupleIJNS5_1CILi128EEES8_NS7_ILi64EEEEEENS_10bfloat16_tEfNS_4arch4Sm80ELb0ELb0ELb1ELb1ELb1ELb0ELb0ELb0ELi2ELi4ELi4ELi4ELb0EEENS1_24CollectiveEpilogueBwdGQAISA_fSD_Li256ELb1ELb1EEENS1_19SingleTileSchedulerILb1ELb0ELb0ELi128EEEEEEEEEvNT_6ParamsE$_ZN4cute3eso3ESOILb1ELb0EJNS_5tupleIJNS2_IJNS_1CILi8EEENS3_ILi1EEEEEENS2_IJNS3_ILi2EEEEEEEEENS2_IJNS2_IJS5_NS3_ILi0EEEEEENS2_IJiEEEEEEEEC2ERKS9_RKSD_)
$_ZN7cutlass13device_kernelIN5flash19enable_sm80_to_sm89INS1_16FlashAttnBwdSm80INS1_25CollectiveMainloopBwdSm80ILi2ELi2EN4cute5tupleIJNS5_1CILi128EEES8_NS7_ILi64EEEEEENS_10bfloat16_tEfNS_4arch4Sm80ELb0ELb0ELb1ELb1ELb1ELb0ELb0ELb0ELi2ELi4ELi4ELi4ELb0EEENS1_24CollectiveEpilogueBwdGQAISA_fSD_Li256ELb1ELb1EEENS1_19SingleTileSchedulerILb1ELb0ELb0ELi128EEEEEEEEEvNT_6ParamsE$_ZN4cute3eso3ESOILb1ELb0EJNS_5tupleIJNS2_IJNS_1CILi8EEENS3_ILi1EEEEEENS2_IJNS3_ILi2EEEEEEEEENS2_IJNS2_IJS5_NS3_ILi0EEEEEENS2_IJiEEEEEEEEC2ERKS9_RKSD_:
[----:B------:R-:W-:Y:S02]  /*86a0*/  IADD3 R2, R66, -c[0x0][0x20], RZ ;  /* 0x8000080042027a10 */ /* 0x000fe40007ffe0ff */
[----:B------:R-:W-:-:S03]  /*86b0*/  MOV R9, 0x0 ;  /* 0x0000000000097802 */ /* 0x000fc60000000f00 */
[----:B------:R1:W-:Y:S01]  /*86c0*/  STL [R2], R3 ;  /* 0x0000000302007387 */ /* 0x0003e20000100800 */
[----:B------:R-:W-:Y:S05]  /*86d0*/  RET.REL.NODEC R8 `(_ZN7cutlass13device_kernelIN5flash19enable_sm80_to_sm89INS1_16FlashAttnBwdSm80INS1_25CollectiveMainloopBwdSm80ILi2ELi2EN4cute5tupleIJNS5_1CILi128EEES8_NS7_ILi64EEEEEENS_10bfloat16_tEfNS_4arch4Sm80ELb0ELb0ELb1ELb1ELb1ELb0ELb0ELb0ELi2ELi4ELi4ELi4ELb0EEENS1_24CollectiveEpilogueBwdGQAISA_fSD_Li256ELb1ELb1EEENS1_19SingleTileSchedulerILb1ELb0ELb0ELi128EEEEEEEEEvNT_6ParamsE) ;  /* 0xffff792008007950 */ /* 0x000fea0003c3ffff */
        .type           $_ZN7cutlass13device_kernelIN5flash19enable_sm80_to_sm89INS1_16FlashAttnBwdSm80INS1_25CollectiveMainloopBwdSm80ILi2ELi2EN4cute5tupleIJNS5_1CILi128EEES8_NS7_ILi64EEEEEENS_10bfloat16_tEfNS_4arch4Sm80ELb0ELb0ELb1ELb1ELb1ELb0ELb0ELb0ELi2ELi4ELi4ELi4ELb0EEENS1_24CollectiveEpilogueBwdGQAISA_fSD_Li256ELb1ELb1EEENS1_19SingleTileSchedulerILb1ELb0ELb0ELi128EEEEEEEEEvNT_6ParamsE$_ZN4cute3eso3ESOILb1ELb0EJNS_5tupleIJNS2_IJNS_1CILi8EEENS3_ILi1EEEEEENS3_ILi2EEEEEENS2_IJNS2_IJS5_NS3_ILi0EEEEEEiEEEEEC2ERKS8_RKSB_,@function
        .size           $_ZN7cutlass13device_kernelIN5flash19enable_sm80_to_sm89INS1_16FlashAttnBwdSm80INS1_25CollectiveMainloopBwdSm80ILi2ELi2EN4cute5tupleIJNS5_1CILi128EEES8_NS7_ILi64EEEEEENS_10bfloat16_tEfNS_4arch4Sm80ELb0ELb0ELb1ELb1ELb1ELb0ELb0ELb0ELi2ELi4ELi4ELi4ELb0EEENS1_24CollectiveEpilogueBwdGQAISA_fSD_Li256ELb1ELb1EEENS1_19SingleTileSchedulerILb1ELb0ELb0ELi128EEEEEEEEEvNT_6ParamsE$_ZN4cute3eso3ESOILb1ELb0EJNS_5tupleIJNS2_IJNS_1CILi8EEENS3_ILi1EEEEEENS3_ILi2EEEEEENS2_IJNS2_IJS5_NS3_ILi0EEEEEEiEEEEEC2ERKS8_RKSB_,($_ZN7cutlass13device_kernelIN5flash19enable_sm80_to_sm89INS1_16FlashAttnBwdSm80INS1_25CollectiveMainloopBwdSm80ILi2ELi2EN4cute5tupleIJNS5_1CILi128EEES8_NS7_ILi64EEEEEENS_10bfloat16_tEfNS_4arch4Sm80ELb0ELb0ELb1ELb1ELb1ELb0ELb0ELb0ELi2ELi4ELi4ELi4ELb0EEENS1_24CollectiveEpilogueBwdGQAISA_fSD_Li256ELb1ELb1EEENS1_19SingleTileSchedulerILb1ELb0ELb0ELi128EEEEEEEEEvNT_6ParamsE$_ZN4cute3eso3ESOILb1ELb0EJNS_5tupleIJNS2_IJNS_1CILi8EEENS3_ILi1EEEEEENS3_ILi2EEENS2_IJS7_S7_EEEEEENS2_IJNS2_IJS5_NS3_ILi0EEEEEENS3_ILi4096EEENS2_IJiiEEEEEEEEC2ERKS9_RKSE_ - $_ZN7cutlass13device_kernelIN5flash19enable_sm80_to_sm89INS1_16FlashAttnBwdSm80INS1_25CollectiveMainloopBwdSm80ILi2ELi2EN4cute5tupleIJNS5_1CILi128EEES8_NS7_ILi64EEEEEENS_10bfloat16_tEfNS_4arch4Sm80ELb0ELb0ELb1ELb1ELb1ELb0ELb0ELb0ELi2ELi4ELi4ELi4ELb0EEENS1_24CollectiveEpilogueBwdGQAISA_fSD_Li256ELb1ELb1EEENS1_19SingleTileSchedulerILb1ELb0ELb0ELi128EEEEEEEEEvNT_6ParamsE$_ZN4cute3eso3ESOILb1ELb0EJNS_5tupleIJNS2_IJNS_1CILi8EEENS3_ILi1EEEEEENS3_ILi2EEEEEENS2_IJNS2_IJS5_NS3_ILi0EEEEEEiEEEEEC2ERKS8_RKSB_)
$_ZN7cutlass13device_kernelIN5flash19enable_sm80_to_sm89INS1_16FlashAttnBwdSm80INS1_25CollectiveMainloopBwdSm80ILi2ELi2EN4cute5tupleIJNS5_1CILi128EEES8_NS7_ILi64EEEEEENS_10bfloat16_tEfNS_4arch4Sm80ELb0ELb0ELb1ELb1ELb1ELb0ELb0ELb0ELi2ELi4ELi4ELi4ELb0EEENS1_24CollectiveEpilogueBwdGQAISA_fSD_Li256ELb1ELb1EEENS1_19SingleTileSchedulerILb1ELb0ELb0ELi128EEEEEEEEEvNT_6ParamsE$_ZN4cute3eso3ESOILb1ELb0EJNS_5tupleIJNS2_IJNS_1CILi8EEENS3_ILi1EEEEEENS3_ILi2EEEEEENS2_IJNS2_IJS5_NS3_ILi0EEEEEEiEEEEEC2ERKS8_RKSB_:
[----:B------:R-:W-:Y:S02]  /*86e0*/  IADD3 R2, R66, -c[0x0][0x20], RZ ;  /* 0x8000080042027a10 */ /* 0x000fe40007ffe0ff */
[----:B------:R-:W-:-:S03]  /*86f0*/  MOV R9, 0x0 ;  /* 0x0000000000097802 */ /* 0x000fc60000000f00 */
[----:B------:R1:W-:Y:S01]  /*8700*/  STL [R2], R3 ;  /* 0x0000000302007387 */ /* 0x0003e20000100800 */
[----:B------:R-:W-:Y:S05]  /*8710*/  RET.REL.NODEC R8 `(_ZN7cutlass13device_kernelIN5flash19enable_sm80_to_sm89INS1_16FlashAttnBwdSm80INS1_25CollectiveMainloopBwdSm80ILi2ELi2EN4cute5tupleIJNS5_1CILi128EEES8_NS7_ILi64EEEEEENS_10bfloat16_tEfNS_4arch4Sm80ELb0ELb0ELb1ELb1ELb1ELb0ELb0ELb0ELi2ELi4ELi4ELi4ELb0EEENS1_24CollectiveEpilogueBwdGQAISA_fSD_Li256ELb1ELb1EEENS1_19SingleTileSchedulerILb1ELb0ELb0ELi128EEEEEEEEEvNT_6ParamsE) ;  /* 0xffff78e008007950 */ /* 0x000fea0003c3ffff */
        .type           $_ZN7cutlass13device_kernelIN5flash19enable_sm80_to_sm89INS1_16FlashAttnBwdSm80INS1_25CollectiveMainloopBwdSm80ILi2ELi2EN4cute5tupleIJNS5_1CILi128EEES8_NS7_ILi64EEEEEENS_10bfloat16_tEfNS_4arch4Sm80ELb0ELb0ELb1ELb1ELb1ELb0ELb0ELb0ELi2ELi4ELi4ELi4ELb0EEENS1_24CollectiveEpilogueBwdGQAISA_fSD_Li256ELb1ELb1EEENS1_19SingleTileSchedulerILb1ELb0ELb0ELi128EEEEEEEEEvNT_6ParamsE$_ZN4cute3eso3ESOILb1ELb0EJNS_5tupleIJNS2_IJNS_1CILi8EEENS3_ILi1EEEEEENS3_ILi2EEENS2_IJS7_S7_EEEEEENS2_IJNS2_IJS5_NS3_ILi0EEEEEENS3_ILi4096EEENS2_IJiiEEEEEEEEC2ERKS9_RKSE_,@function
        .size           $_ZN7cutlass13device_kernelIN5flash19enable_sm80_to_sm89INS1_16FlashAttnBwdSm80INS1_25CollectiveMainloopBwdSm80ILi2ELi2EN4cute5tupleIJNS5_1CILi128EEES8_NS7_ILi64EEEEEENS_10bfloat16_tEfNS_4arch4Sm80ELb0ELb0ELb1ELb1ELb1ELb0ELb0ELb0ELi2ELi4ELi4ELi4ELb0EEENS1_24CollectiveEpilogueBwdGQAISA_fSD_Li256ELb1ELb1EEENS1_19SingleTileSchedulerILb1ELb0ELb0ELi128EEEEEEEEEvNT_6ParamsE$_ZN4cute3eso3ESOILb1ELb0EJNS_5tupleIJNS2_IJNS_1CILi8EEENS3_ILi1EEEEEENS3_ILi2EEENS2_IJS7_S7_EEEEEENS2_IJNS2_IJS5_NS3_ILi0EEEEEENS3_ILi4096EEENS2_IJiiEEEEEEEEC2ERKS9_RKSE_,($_ZN7cutlass13device_kernelIN5flash19enable_sm80_to_sm89INS1_16FlashAttnBwdSm80INS1_25CollectiveMainloopBwdSm80ILi2ELi2EN4cute5tupleIJNS5_1CILi128EEES8_NS7_ILi64EEEEEENS_10bfloat16_tEfNS_4arch4Sm80ELb0ELb0ELb1ELb1ELb1ELb0ELb0ELb0ELi2ELi4ELi4ELi4ELb0EEENS1_24CollectiveEpilogueBwdGQAISA_fSD_Li256ELb1ELb1EEENS1_19SingleTileSchedulerILb1ELb0ELb0ELi128EEEEEEEEEvNT_6ParamsE$_ZN4cute3eso3ESOILb1ELb0EJNS_5tupleIJNS2_IJNS_1CILi8EEENS3_ILi1EEEEEENS3_ILi2EEES4_EEENS2_IJNS2_IJS5_NS3_ILi0EEEEEEiNS3_ILi1024EEEEEEEEC2ERKS8_RKSC_ - $_ZN7cutlass13device_kernelIN5flash19enable_sm80_to_sm89INS1_16FlashAttnBwdSm80INS1_25CollectiveMainloopBwdSm80ILi2ELi2EN4cute5tupleIJNS5_1CILi128EEES8_NS7_ILi64EEEEEENS_10bfloat16_tEfNS_4arch4Sm80ELb0ELb0ELb1ELb1ELb1ELb0ELb0ELb0ELi2ELi4ELi4ELi4ELb0EEENS1_24CollectiveEpilogueBwdGQAISA_fSD_Li256ELb1ELb1EEENS1_19SingleTileSchedulerILb1ELb0ELb0ELi128EEEEEEEEEvNT_6ParamsE$_ZN4cute3eso3ESOILb1ELb0EJNS_5tupleIJNS2_IJNS_1CILi8EEENS3_ILi1EEEEEENS3_ILi2EEENS2_IJS7_S7_EEEEEENS2_IJNS2_IJS5_NS3_ILi0EEEEEENS3_ILi4096EEENS2_IJiiEEEEEEEEC2ERKS9_RKSE_)
$_ZN7cutlass13device_kernelIN5flash19enable_sm80_to_sm89INS1_16FlashAttnBwdSm80INS1_25CollectiveMainloopBwdSm80ILi2ELi2EN4cute5tupleIJNS5_1CILi128EEES8_NS7_ILi64EEEEEENS_10bfloat16_tEfNS_4arch4Sm80ELb0ELb0ELb1ELb1ELb1ELb0ELb0ELb0ELi2ELi4ELi4ELi4ELb0EEENS1_24CollectiveEpilogueBwdGQAISA_fSD_Li256ELb1ELb1EEENS1_19SingleTileSchedulerILb1ELb0ELb0ELi128EEEEEEEEEvNT_6ParamsE$_ZN4cute3eso3ESOILb1ELb0EJNS_5tupleIJNS2_IJNS_1CILi8EEENS3_ILi1EEEEEENS3_ILi2EEENS2_IJS7_S7_EEEEEENS2_IJNS2_IJS5_NS3_ILi0EEEEEENS3_ILi4096EEENS2_IJiiEEEEEEEEC2ERKS9_RKSE_:
[----:B------:R-:W-:Y:S01]  /*8720*/  IADD3 R3, R23, -c[0x0][0x20], RZ ;  /* 0x8000080017037a10 */ /* 0x000fe20007ffe0ff */
[----:B------:R-:W-:Y:S01]  /*8730*/  IMAD.MOV.U32 R12, RZ, RZ, R6 ;  /* 0x000000ffff0c7224 */ /* 0x000fe200078e0006 */
[----:B------:R-:W-:-:S03]  /*8740*/  MOV R13, 0x0 ;  /* 0x00000000000d7802 */ /* 0x000fc60000000f00 */
[----:B------:R1:W-:Y:S04]  /*8750*/  STL [R3], R2 ;  /* 0x0000000203007387 */ /* 0x0003e80000100800 */
[----:B------:R1:W-:Y:S01]  /*8760*/  STL [R3+0x4], R8 ;  /* 0x0000040803007387 */ /* 0x0003e20000100800 */
[----:B------:R-:W-:Y:S05]  /*8770*/  RET.REL.NODEC R12 `(_ZN7cutlass13device_kernelIN5flash19enable_sm80_to_sm89INS1_16FlashAttnBwdSm80INS1_25CollectiveMainloopBwdSm80ILi2ELi2EN4cute5tupleIJNS5_1CILi128EEES8_NS7_ILi64EEEEEENS_10bfloat16_tEfNS_4arch4Sm80ELb0ELb0ELb1ELb1ELb1ELb0ELb0ELb0ELi2ELi4ELi4ELi4ELb0EEENS1_24CollectiveEpilogueBwdGQAISA_fSD_Li256ELb1ELb1EEENS1_19SingleTileSchedulerILb1ELb0ELb0ELi128EEEEEEEEEvNT_6ParamsE) ;  /* 0xffff78800c007950 */ /* 0x000fea0003c3ffff */
        .type           $_ZN7cutlass13device_kernelIN5flash19enable_sm80_to_sm89INS1_16FlashAttnBwdSm80INS1_25CollectiveMainloopBwdSm80ILi2ELi2EN4cute5tupleIJNS5_1CILi128EEES8_NS7_ILi64EEEEEENS_10bfloat16_tEfNS_4arch4Sm80ELb0ELb0ELb1ELb1ELb1ELb0ELb0ELb0ELi2ELi4ELi4ELi4ELb0EEENS1_24CollectiveEpilogueBwdGQAISA_fSD_Li256ELb1ELb1EEENS1_19SingleTileSchedulerILb1ELb0ELb0ELi128EEEEEEEEEvNT_6ParamsE$_ZN4cute3eso3ESOILb1ELb0EJNS_5tupleIJNS2_IJNS_1CILi8EEENS3_ILi1EEEEEENS3_ILi2EEES4_EEENS2_IJNS2_IJS5_NS3_ILi0EEEEEEiNS3_ILi1024EEEEEEEEC2ERKS8_RKSC_,@function
        .size           $_ZN7cutlass13device_kernelIN5flash19enable_sm80_to_sm89INS1_16FlashAttnBwdSm80INS1_25CollectiveMainloopBwdSm80ILi2ELi2EN4cute5tupleIJNS5_1CILi128EEES8_NS7_ILi64EEEEEENS_10bfloat16_tEfNS_4arch4Sm80ELb0ELb0ELb1ELb1ELb1ELb0ELb0ELb0ELi2ELi4ELi4ELi4ELb0EEENS1_24CollectiveEpilogueBwdGQAISA_fSD_Li256ELb1ELb1EEENS1_19SingleTileSchedulerILb1ELb0ELb0ELi128EEEEEEEEEvNT_6ParamsE$_ZN4cute3eso3ESOILb1ELb0EJNS_5tupleIJNS2_IJNS_1CILi8EEENS3_ILi1EEEEEENS3_ILi2EEES4_EEENS2_IJNS2_IJS5_NS3_ILi0EEEEEEiNS3_ILi1024EEEEEEEEC2ERKS8_RKSC_,($_ZN7cutlass13device_kernelIN5flash19enable_sm80_to_sm89INS1_16FlashAttnBwdSm80INS1_25CollectiveMainloopBwdSm80ILi2ELi2EN4cute5tupleIJNS5_1CILi128EEES8_NS7_ILi64EEEEEENS_10bfloat16_tEfNS_4arch4Sm80ELb0ELb0ELb1ELb1ELb1ELb0ELb0ELb0ELi2ELi4ELi4ELi4ELb0EEENS1_24CollectiveEpilogueBwdGQAISA_fSD_Li256ELb1ELb1EEENS1_19SingleTileSchedulerILb1ELb0ELb0ELi128EEEEEEEEEvNT_6ParamsE$_ZN4cute3eso3ESOILb1ELb0EJNS_5tupleIJNS2_IJNS_1CILi8EEENS3_ILi1EEEEEENS3_ILi4EEES5_EEENS2_IJNS2_IJS5_NS3_ILi0EEEEEElS9_EEEEEC2ERKS8_RKSB_ - $_ZN7cutlass13device_kernelIN5flash19enable_sm80_to_sm89INS1_16FlashAttnBwdSm80INS1_25CollectiveMainloopBwdSm80ILi2ELi2EN4cute5tupleIJNS5_1CILi128EEES8_NS7_ILi64EEEEEENS_10bfloat16_tEfNS_4arch4Sm80ELb0ELb0ELb1ELb1ELb1ELb0ELb0ELb0ELi2ELi4ELi4ELi4ELb0EEENS1_24CollectiveEpilogueBwdGQAISA_fSD_Li256ELb1ELb1EEENS1_19SingleTileSchedulerILb1ELb0ELb0ELi128EEEEEEEEEvNT_6ParamsE$_ZN4cute3eso3ESOILb1ELb0EJNS_5tupleIJNS2_IJNS_1CILi8EEENS3_ILi1EEEEEENS3_ILi2EEES4_EEENS2_IJNS2_IJS5_NS3_ILi0EEEEEEiNS3_ILi1024EEEEEEEEC2ERKS8_RKSC_)
$_ZN7cutlass13device_kernelIN5flash19enable_sm80_to_sm89INS1_16FlashAttnBwdSm80INS1_25CollectiveMainloopBwdSm80ILi2ELi2EN4cute5tupleIJNS5_1CILi128EEES8_NS7_ILi64EEEEEENS_10bfloat16_tEfNS_4arch4Sm80ELb0ELb0ELb1ELb1ELb1ELb0ELb0ELb0ELi2ELi4ELi4ELi4ELb0EEENS1_24CollectiveEpilogueBwdGQAISA_fSD_Li256ELb1ELb1EEENS1_19SingleTileSchedulerILb1ELb0ELb0ELi128EEEEEEEEEvNT_6ParamsE$_ZN4cute3eso3ESOILb1ELb0EJNS_5tupleIJNS2_IJNS_1CILi8EEENS3_ILi1EEEEEENS3_ILi2EEES4_EEENS2_IJNS2_IJS5_NS3_ILi0EEEEEEiNS3_ILi1024EEEEEEEEC2ERKS8_RKSC_:
[----:B------:R-:W-:Y:S02]  /*8780*/  IADD3 R2, R23, -c[0x0][0x20], RZ ;  /* 0x8000080017027a10 */ /* 0x000fe40007ffe0ff */
[----:B------:R-:W-:-:S03]  /*8790*/  MOV R9, 0x0 ;  /* 0x0000000000097802 */ /* 0x000fc60000000f00 */
[----:B------:R1:W-:Y:S01]  /*87a0*/  STL [R2], R3 ;  /* 0x0000000302007387 */ /* 0x0003e20000100800 */
[----:B------:R-:W-:Y:S05]  /*87b0*/  RET.REL.NODEC R8 `(_ZN7cutlass13device_kernelIN5flash19enable_sm80_to_sm89INS1_16FlashAttnBwdSm80INS1_25CollectiveMainloopBwdSm80ILi2ELi2EN4cute5tupleIJNS5_1CILi128EEES8_NS7_ILi64EEEEEENS_10bfloat16_tEfNS_4arch4Sm80ELb0ELb0ELb1ELb1ELb1ELb0ELb0ELb0ELi2ELi4ELi4ELi4ELb0EEENS1_24CollectiveEpilogueBwdGQAISA_fSD_Li256ELb1ELb1EEENS1_19SingleTileSchedulerILb1ELb0ELb0ELi128EEEEEEEEEvNT_6ParamsE) ;  /* 0xffff784008007950 */ /* 0x000fea0003c3ffff */
        .type           $_ZN7cutlass13device_kernelIN5flash19enable_sm80_to_sm89INS1_16FlashAttnBwdSm80INS1_25CollectiveMainloopBwdSm80ILi2ELi2EN4cute5tupleIJNS5_1CILi128EEES8_NS7_ILi64EEEEEENS_10bfloat16_tEfNS_4arch4Sm80ELb0ELb0ELb1ELb1ELb1ELb0ELb0ELb0ELi2ELi4ELi4ELi4ELb0EEENS1_24CollectiveEpilogueBwdGQAISA_fSD_Li256ELb1ELb1EEENS1_19SingleTileSchedulerILb1ELb0ELb0ELi128EEEEEEEEEvNT_6ParamsE$_ZN4cute3eso3ESOILb1ELb0EJNS_5tupleIJNS2_IJNS_1CILi8EEENS3_ILi1EEEEEENS3_ILi4EEES5_EEENS2_IJNS2_IJS5_NS3_ILi0EEEEEElS9_EEEEEC2ERKS8_RKSB_,@function
        .size           $_ZN7cutlass13device_kernelIN5flash19enable_sm80_to_sm89INS1_16FlashAttnBwdSm80INS1_25CollectiveMainloopBwdSm80ILi2ELi2EN4cute5tupleIJNS5_1CILi128EEES8_NS7_ILi64EEEEEENS_10bfloat16_tEfNS_4arch4Sm80ELb0ELb0ELb1ELb1ELb1ELb0ELb0ELb0ELi2ELi4ELi4ELi4ELb0EEENS1_24CollectiveEpilogueBwdGQAISA_fSD_Li256ELb1ELb1EEENS1_19SingleTileSchedulerILb1ELb0ELb0ELi128EEEEEEEEEvNT_6ParamsE$_ZN4cute3eso3ESOILb1ELb0EJNS_5tupleIJNS2_IJNS_1CILi8EEENS3_ILi1EEEEEENS3_ILi4EEES5_EEENS2_IJNS2_IJS5_NS3_ILi0EEEEEElS9_EEEEEC2ERKS8_RKSB_,($_ZN7cutlass13device_kernelIN5flash19enable_sm80_to_sm89INS1_16FlashAttnBwdSm80INS1_25CollectiveMainloopBwdSm80ILi2ELi2EN4cute5tupleIJNS5_1CILi128EEES8_NS7_ILi64EEEEEENS_10bfloat16_tEfNS_4arch4Sm80ELb0ELb0ELb1ELb1ELb1ELb0ELb0ELb0ELi2ELi4ELi4ELi4ELb0EEENS1_24CollectiveEpilogueBwdGQAISA_fSD_Li256ELb1ELb1EEENS1_19SingleTileSchedulerILb1ELb0ELb0ELi128EEEEEEEEEvNT_6ParamsE$_ZN4cute3eso3ESOILb1ELb0EJNS_5tupleIJNS_1CILi0EEES4_EEEiEEC2ERKS5_RKi - $_ZN7cutlass13device_kernelIN5flash19enable_sm80_to_sm89INS1_16FlashAttnBwdSm80INS1_25CollectiveMainloopBwdSm80ILi2ELi2EN4cute5tupleIJNS5_1CILi128EEES8_NS7_ILi64EEEEEENS_10bfloat16_tEfNS_4arch4Sm80ELb0ELb0ELb1ELb1ELb1ELb0ELb0ELb0ELi2ELi4ELi4ELi4ELb0EEENS1_24CollectiveEpilogueBwdGQAISA_fSD_Li256ELb1ELb1EEENS1_19SingleTileSchedulerILb1ELb0ELb0ELi128EEEEEEEEEvNT_6ParamsE$_ZN4cute3eso3ESOILb1ELb0EJNS_5tupleIJNS2_IJNS_1CILi8EEENS3_ILi1EEEEEENS3_ILi4EEES5_EEENS2_IJNS2_IJS5_NS3_ILi0EEEEEElS9_EEEEEC2ERKS8_RKSB_)
$_ZN7cutlass13device_kernelIN5flash19enable_sm80_to_sm89INS1_16FlashAttnBwdSm80INS1_25CollectiveMainloopBwdSm80ILi2ELi2EN4cute5tupleIJNS5_1CILi128EEES8_NS7_ILi64EEEEEENS_10bfloat16_tEfNS_4arch4Sm80ELb0ELb0ELb1ELb1ELb1ELb0ELb0ELb0ELi2ELi4ELi4ELi4ELb0EEENS1_24CollectiveEpilogueBwdGQAISA_fSD_Li256ELb1ELb1EEENS1_19SingleTileSchedulerILb1ELb0ELb0ELi128EEEEEEEEEvNT_6ParamsE$_ZN4cute3eso3ESOILb1ELb0EJNS_5tupleIJNS2_IJNS_1CILi8EEENS3_ILi1EEEEEENS3_ILi4EEES5_EEENS2_IJNS2_IJS5_NS3_ILi0EEEEEElS9_EEEEEC2ERKS8_RKSB_:
[----:B------:R-:W-:Y:S01]  /*87c0*/  IADD3 R3, R15, -c[0x0][0x20], RZ ;  /* 0x800008000f037a10 */ /* 0x000fe20007ffe0ff */
[----:B------:R-:W-:Y:S01]  /*87d0*/  IMAD.MOV.U32 R78, RZ, RZ, R2 ;  /* 0x000000ffff4e7224 */ /* 0x000fe200078e0002 */
[----:B------:R-:W-:Y:S01]  /*87e0*/  MOV R84, R6 ;  /* 0x0000000600547202 */ /* 0x000fe20000000f00 */
[----:B------:R-:W-:Y:S01]  /*87f0*/  IMAD.MOV.U32 R79, RZ, RZ, R5 ;  /* 0x000000ffff4f7224 */ /* 0x000fe200078e0005 */
[----:B------:R-:W-:-:S04]  /*8800*/  MOV R85, 0x0 ;  /* 0x0000000000557802 */ /* 0x000fc80000000f00 */
[----:B------:R1:W-:Y:S01]  /*8810*/  STL.64 [R3], R78 ;  /* 0x0000004e03007387 */ /* 0x0003e20000100a00 */
[----:B------:R-:W-:Y:S05]  /*8820*/  RET.REL.NODEC R84 `(_ZN7cutlass13device_kernelIN5flash19enable_sm80_to_sm89INS1_16FlashAttnBwdSm80INS1_25CollectiveMainloopBwdSm80ILi2ELi2EN4cute5tupleIJNS5_1CILi128EEES8_NS7_ILi64EEEEEENS_10bfloat16_tEfNS_4arch4Sm80ELb0ELb0ELb1ELb1ELb1ELb0ELb0ELb0ELi2ELi4ELi4ELi4ELb0EEENS1_24CollectiveEpilogueBwdGQAISA_fSD_Li256ELb1ELb1EEENS1_19SingleTileSchedulerILb1ELb0ELb0ELi128EEEEEEEEEvNT_6ParamsE) ;  /* 0xffff77d054007950 */ /* 0x000fea0003c3ffff */
        .type           $_ZN7cutlass13device_kernelIN5flash19enable_sm80_to_sm89INS1_16FlashAttnBwdSm80INS1_25CollectiveMainloopBwdSm80ILi2ELi2EN4cute5tupleIJNS5_1CILi128EEES8_NS7_ILi64EEEEEENS_10bfloat16_tEfNS_4arch4Sm80ELb0ELb0ELb1ELb1ELb1ELb0ELb0ELb0ELi2ELi4ELi4ELi4ELb0EEENS1_24CollectiveEpilogueBwdGQAISA_fSD_Li256ELb1ELb1EEENS1_19SingleTileSchedulerILb1ELb0ELb0ELi128EEEEEEEEEvNT_6ParamsE$_ZN4cute3eso3ESOILb1ELb0EJNS_5tupleIJNS_1CILi0EEES4_EEEiEEC2ERKS5_RKi,@function
        .size           $_ZN7cutlass13device_kernelIN5flash19enable_sm80_to_sm89INS1_16FlashAttnBwdSm80INS1_25CollectiveMainloopBwdSm80ILi2ELi2EN4cute5tupleIJNS5_1CILi128EEES8_NS7_ILi64EEEEEENS_10bfloat16_tEfNS_4arch4Sm80ELb0ELb0ELb1ELb1ELb1ELb0ELb0ELb0ELi2ELi4ELi4ELi4ELb0EEENS1_24CollectiveEpilogueBwdGQAISA_fSD_Li256ELb1ELb1EEENS1_19SingleTileSchedulerILb1ELb0ELb0ELi128EEEEEEEEEvNT_6ParamsE$_ZN4cute3eso3ESOILb1ELb0EJNS_5tupleIJNS_1CILi0EEES4_EEEiEEC2ERKS5_RKi,($_ZN7cutlass13device_kernelIN5flash19enable_sm80_to_sm89INS1_16FlashAttnBwdSm80INS1_25CollectiveMainloopBwdSm80ILi2ELi2EN4cute5tupleIJNS5_1CILi128EEES8_NS7_ILi64EEEEEENS_10bfloat16_tEfNS_4arch4Sm80ELb0ELb0ELb1ELb1ELb1ELb0ELb0ELb0ELi2ELi4ELi4ELi4ELb0EEENS1_24CollectiveEpilogueBwdGQAISA_fSD_Li256ELb1ELb1EEENS1_19SingleTileSchedulerILb1ELb0ELb0ELi128EEEEEEEEEvNT_6ParamsE$_ZN4cute3eso3ESOILb1ELb0EJNS_5tupleIJNS_1CILi16EEENS3_ILi2EEES5_S5_NS3_ILi4EEES5_EEENS2_IJNS3_ILi1EEEiiiNS3_ILi144EEENS3_ILi512EEEEEEEEC2ERKS7_RKSB_ - $_ZN7cutlass13device_kernelIN5flash19enable_sm80_to_sm89INS1_16FlashAttnBwdSm80INS1_25CollectiveMainloopBwdSm80ILi2ELi2EN4cute5tupleIJNS5_1CILi128EEES8_NS7_ILi64EEEEEENS_10bfloat16_tEfNS_4arch4Sm80ELb0ELb0ELb1ELb1ELb1ELb0ELb0ELb0ELi2ELi4ELi4ELi4ELb0EEENS1_24CollectiveEpilogueBwdGQAISA_fSD_Li256ELb1ELb1EEENS1_19SingleTileSchedulerILb1ELb0ELb0ELi128EEEEEEEEEvNT_6ParamsE$_ZN4cute3eso3ESOILb1ELb0EJNS_5tupleIJNS_1CILi0EEES4_EEEiEEC2ERKS5_RKi)
$_ZN7cutlass13device_kernelIN5flash19enable_sm80_to_sm89INS1_16FlashAttnBwdSm80INS1_25CollectiveMainloopBwdSm80ILi2ELi2EN4cute5tupleIJNS5_1CILi128EEES8_NS7_ILi64EEEEEENS_10bfloat16_tEfNS_4arch4Sm80ELb0ELb0ELb1ELb1ELb1ELb0ELb0ELb0ELi2ELi4ELi4ELi4ELb0EEENS1_24CollectiveEpilogueBwdGQAISA_fSD_Li256ELb1ELb1EEENS1_19SingleTileSchedulerILb1ELb0ELb0ELi128EEEEEEEEEvNT_6ParamsE$_ZN4cute3eso3ESOILb1ELb0EJNS_5tupleIJNS_1CILi0EEES4_EEEiEEC2ERKS5_RKi:
[----:B------:R-:W-:Y:S02]  /*8830*/  IADD3 R2, R66, -c[0x0][0x20], RZ ;  /* 0x8000080042027a10 */ /* 0x000fe40007ffe0ff */
[----:B------:R-:W-:-:S03]  /*8840*/  MOV R5, 0x0 ;  /* 0x0000000000057802 */ /* 0x000fc60000000f00 */
[----:B------:R1:W-:Y:S01]  /*8850*/  STL [R2], R3 ;  /* 0x0000000302007387 */ /* 0x0003e20000100800 */
[----:B------:R-:W-:Y:S05]  /*8860*/  RET.REL.NODEC R4 `(_ZN7cutlass13device_kernelIN5flash19enable_sm80_to_sm89INS1_16FlashAttnBwdSm80INS1_25CollectiveMainloopBwdSm80ILi2ELi2EN4cute5tupleIJNS5_1CILi128EEES8_NS7_ILi64EEEEEENS_10bfloat16_tEfNS_4arch4Sm80ELb0ELb0ELb1ELb1ELb1ELb0ELb0ELb0ELi2ELi4ELi4ELi4ELb0EEENS1_24CollectiveEpilogueBwdGQAISA_fSD_Li256ELb1ELb1EEENS1_19SingleTileSchedulerILb1ELb0ELb0ELi128EEEEEEEEEvNT_6ParamsE) ;  /* 0xffff779004007950 */ /* 0x000fea0003c3ffff */
        .type           $_ZN7cutlass13device_kernelIN5flash19enable_sm80_to_sm89INS1_16FlashAttnBwdSm80INS1_25CollectiveMainloopBwdSm80ILi2ELi2EN4cute5tupleIJNS5_1CILi128EEES8_NS7_ILi64EEEEEENS_10bfloat16_tEfNS_4arch4Sm80ELb0ELb0ELb1ELb1ELb1ELb0ELb0ELb0ELi2ELi4ELi4ELi4ELb0EEENS1_24CollectiveEpilogueBwdGQAISA_fSD_Li256ELb1ELb1EEENS1_19SingleTileSchedulerILb1ELb0ELb0ELi128EEEEEEEEEvNT_6ParamsE$_ZN4cute3eso3ESOILb1ELb0EJNS_5tupleIJNS_1CILi16EEENS3_ILi2EEES5_S5_NS3_ILi4EEES5_EEENS2_IJNS3_ILi1EEEiiiNS3_ILi144EEENS3_ILi512EEEEEEEEC2ERKS7_RKSB_,@function
        .size           $_ZN7cutlass13device_kernelIN5flash19enable_sm80_to_sm89INS1_16FlashAttnBwdSm80INS1_25CollectiveMainloopBwdSm80ILi2ELi2EN4cute5tupleIJNS5_1CILi128EEES8_NS7_ILi64EEEEEENS_10bfloat16_tEfNS_4arch4Sm80ELb0ELb0ELb1ELb1ELb1ELb0ELb0ELb0ELi2ELi4ELi4ELi4ELb0EEENS1_24CollectiveEpilogueBwdGQAISA_fSD_Li256ELb1ELb1EEENS1_19SingleTileSchedulerILb1ELb0ELb0ELi128EEEEEEEEEvNT_6ParamsE$_ZN4cute3eso3ESOILb1ELb0EJNS_5tupleIJNS_1CILi16EEENS3_ILi2EEES5_S5_NS3_ILi4EEES5_EEENS2_IJNS3_ILi1EEEiiiNS3_ILi144EEENS3_ILi512EEEEEEEEC2ERKS7_RKSB_,($_ZN7cutlass13device_kernelIN5flash19enable_sm80_to_sm89INS1_16FlashAttnBwdSm80INS1_25CollectiveMainloopBwdSm80ILi2ELi2EN4cute5tupleIJNS5_1CILi128EEES8_NS7_ILi64EEEEEENS_10bfloat16_tEfNS_4arch4Sm80ELb0ELb0ELb1ELb1ELb1ELb0ELb0ELb0ELi2ELi4ELi4ELi4ELb0EEENS1_24CollectiveEpilogueBwdGQAISA_fSD_Li256ELb1ELb1EEENS1_19SingleTileSchedulerILb1ELb0ELb0ELi128EEEEEEEEEvNT_6ParamsE$_ZN4cute3eso3ESOILb1ELb0EJNS_5tupleIJNS_1CILi1EEENS2_IJS4_NS3_ILi2EEES5_EEEEEENS2_IJNS3_ILi0EEENS2_IJS4_NS3_ILi256EEEiEEEEEEEEC2ERKS7_RKSB_ - $_ZN7cutlass13device_kernelIN5flash19enable_sm80_to_sm89INS1_16FlashAttnBwdSm80INS1_25CollectiveMainloopBwdSm80ILi2ELi2EN4cute5tupleIJNS5_1CILi128EEES8_NS7_ILi64EEEEEENS_10bfloat16_tEfNS_4arch4Sm80ELb0ELb0ELb1ELb1ELb1ELb0ELb0ELb0ELi2ELi4ELi4ELi4ELb0EEENS1_24CollectiveEpilogueBwdGQAISA_fSD_Li256ELb1ELb1EEENS1_19SingleTileSchedulerILb1ELb0ELb0ELi128EEEEEEEEEvNT_6ParamsE$_ZN4cute3eso3ESOILb1ELb0EJNS_5tupleIJNS_1CILi16EEENS3_ILi2EEES5_S5_NS3_ILi4EEES5_EEENS2_IJNS3_ILi1EEEiiiNS3_ILi144EEENS3_ILi512EEEEEEEEC2ERKS7_RKSB_)
$_ZN7cutlass13device_kernelIN5flash19enable_sm80_to_sm89INS1_16FlashAttnBwdSm80INS1_25CollectiveMainloopBwdSm80ILi2ELi2EN4cute5tupleIJNS5_1CILi128EEES8_NS7_ILi64EEEEEENS_10bfloat16_tEfNS_4arch4Sm80ELb0ELb0ELb1ELb1ELb1ELb0ELb0ELb0ELi2ELi4ELi4ELi4ELb0EEENS1_24CollectiveEpilogueBwdGQAISA_fSD_Li256ELb1ELb1EEENS1_19SingleTileSchedulerILb1ELb0ELb0ELi128EEEEEEEEEvNT_6ParamsE$_ZN4cute3eso3ESOILb1ELb0EJNS_5tupleIJNS_1CILi16EEENS3_ILi2EEES5_S5_NS3_ILi4EEES5_EEENS2_IJNS3_ILi1EEEiiiNS3_ILi144EEENS3_ILi512EEEEEEEEC2ERKS7_RKSB_:
[----:B------:R-:W-:Y:S02]  /*8870*/  IADD3 R4, R58, -c[0x0][0x20], RZ ;  /* 0x800008003a047a10 */ /* 0x000fe40007ffe0ff */
[----:B------:R-:W-:-:S03]  /*8880*/  MOV R9, 0x0 ;  /* 0x0000000000097802 */ /* 0x000fc60000000f00 */
[----:B------:R1:W-:Y:S04]  /*8890*/  STL [R4], R2 ;  /* 0x0000000204007387 */ /* 0x0003e80000100800 */
[----:B------:R1:W-:Y:S04]  /*88a0*/  STL [R4+0x4], R3 ;  /* 0x0000040304007387 */ /* 0x0003e80000100800 */
[----:B------:R1:W-:Y:S01]  /*88b0*/  STL [R4+0x8], R5 ;  /* 0x0000080504007387 */ /* 0x0003e20000100800 */
[----:B------:R-:W-:Y:S05]  /*88c0*/  RET.REL.NODEC R8 `(_ZN7cutlass13device_kernelIN5flash19enable_sm80_to_sm89INS1_16FlashAttnBwdSm80INS1_25CollectiveMainloopBwdSm80ILi2ELi2EN4cute5tupleIJNS5_1CILi128EEES8_NS7_ILi64EEEEEENS_10bfloat16_tEfNS_4arch4Sm80ELb0ELb0ELb1ELb1ELb1ELb0ELb0ELb0ELi2ELi4ELi4ELi4ELb0EEENS1_24CollectiveEpilogueBwdGQAISA_fSD_Li256ELb1ELb1EEENS1_19SingleTileSchedulerILb1ELb0ELb0ELi128EEEEEEEEEvNT_6ParamsE) ;  /* 0xffff773008007950 */ /* 0x000fea0003c3ffff */
        .type           $_ZN7cutlass13device_kernelIN5flash19enable_sm80_to_sm89INS1_16FlashAttnBwdSm80INS1_25CollectiveMainloopBwdSm80ILi2ELi2EN4cute5tupleIJNS5_1CILi128EEES8_NS7_ILi64EEEEEENS_10bfloat16_tEfNS_4arch4Sm80ELb0ELb0ELb1ELb1ELb1ELb0ELb0ELb0ELi2ELi4ELi4ELi4ELb0EEENS1_24CollectiveEpilogueBwdGQAISA_fSD_Li256ELb1ELb1EEENS1_19SingleTileSchedulerILb1ELb0ELb0ELi128EEEEEEEEEvNT_6ParamsE$_ZN4cute3eso3ESOILb1ELb0EJNS_5tupleIJNS_1CILi1EEENS2_IJS4_NS3_ILi2EEES5_EEEEEENS2_IJNS3_ILi0EEENS2_IJS4_NS3_ILi256EEEiEEEEEEEEC2ERKS7_RKSB_,@function
        .size           $_ZN7cutlass13device_kernelIN5flash19enable_sm80_to_sm89INS1_16FlashAttnBwdSm80INS1_25CollectiveMainloopBwdSm80ILi2ELi2EN4cute5tupleIJNS5_1CILi128EEES8_NS7_ILi64EEEEEENS_10bfloat16_tEfNS_4arch4Sm80ELb0ELb0ELb1ELb1ELb1ELb0ELb0ELb0ELi2ELi4ELi4ELi4ELb0EEENS1_24CollectiveEpilogueBwdGQAISA_fSD_Li256ELb1ELb1EEENS1_19SingleTileSchedulerILb1ELb0ELb0ELi128EEEEEEEEEvNT_6ParamsE$_ZN4cute3eso3ESOILb1ELb0EJNS_5tupleIJNS_1CILi1EEENS2_IJS4_NS3_ILi2EEES5_EEEEEENS2_IJNS3_ILi0EEENS2_IJS4_NS3_ILi256EEEiEEEEEEEEC2ERKS7_RKSB_,($_ZN7cutlass13device_kernelIN5flash19enable_sm80_to_sm89INS1_16FlashAttnBwdSm80INS1_25CollectiveMainloopBwdSm80ILi2ELi2EN4cute5tupleIJNS5_1CILi128EEES8_NS7_ILi64EEEEEENS_10bfloat16_tEfNS_4arch4Sm80ELb0ELb0ELb1ELb1ELb1ELb0ELb0ELb0ELi2ELi4ELi4ELi4ELb0EEENS1_24CollectiveEpilogueBwdGQAISA_fSD_Li256ELb1ELb1EEENS1_19SingleTileSchedulerILb1ELb0ELb0ELi128EEEEEEEEEvNT_6ParamsE$_ZN4cute3eso3ESOILb1ELb0EJNS_5tupleIJNS_1CILi1EEENS3_ILi0EEEEEENS2_IJiEEEEEC2ERKS6_RKS7_ - $_ZN7cutlass13device_kernelIN5flash19enable_sm80_to_sm89INS1_16FlashAttnBwdSm80INS1_25CollectiveMainloopBwdSm80ILi2ELi2EN4cute5tupleIJNS5_1CILi128EEES8_NS7_ILi64EEEEEENS_10bfloat16_tEfNS_4arch4Sm80ELb0ELb0ELb1ELb1ELb1ELb0ELb0ELb0ELi2ELi4ELi4ELi4ELb0EEENS1_24CollectiveEpilogueBwdGQAISA_fSD_Li256ELb1ELb1EEENS1_19SingleTileSchedulerILb1ELb0ELb0ELi128EEEEEEEEEvNT_6ParamsE$_ZN4cute3eso3ESOILb1ELb0EJNS_5tupleIJNS_1CILi1EEENS2_IJS4_NS3_ILi2EEES5_EEEEEENS2_IJNS3_ILi0EEENS2_IJS4_NS3_ILi256EEEiEEEEEEEEC2ERKS7_RKSB_)
$_ZN7cutlass13device_kernelIN5flash19enable_sm80_to_sm89INS1_16FlashAttnBwdSm80INS1_25CollectiveMainloopBwdSm80ILi2ELi2EN4cute5tupleIJNS5_1CILi128EEES8_NS7_ILi64EEEEEENS_10bfloat16_tEfNS_4arch4Sm80ELb0ELb0ELb1ELb1ELb1ELb0ELb0ELb0ELi2ELi4ELi4ELi4ELb0EEENS1_24CollectiveEpilogueBwdGQAISA_fSD_Li256ELb1ELb1EEENS1_19SingleTileSchedulerILb1ELb0ELb0ELi128EEEEEEEEEvNT_6ParamsE$_ZN4cute3eso3ESOILb1ELb0EJNS_5tupleIJNS_1CILi1EEENS2_IJS4_NS3_ILi2EEES5_EEEEEENS2_IJNS3_ILi0EEENS2_IJS4_NS3_ILi256EEEiEEEEEEEEC2ERKS7_RKSB_:
[----:B------:R-:W-:Y:S02]  /*88d0*/  IADD3 R3, R9, -c[0x0][0x20], RZ ;  /* 0x8000080009037a10 */ /* 0x000fe40007ffe0ff */
[----:B------:R-:W-:-:S03]  /*88e0*/  MOV R5, 0x0 ;  /* 0x0000000000057802 */ /* 0x000fc60000000f00 */
[----:B------:R1:W-:Y:S01]  /*88f0*/  STL [R3], R2 ;  /* 0x0000000203007387 */ /* 0x0003e20000100800 */
[----:B------:R-:W-:Y:S05]  /*8900*/  RET.REL.NODEC R4 `(_ZN7cutlass13device_kernelIN5flash19enable_sm80_to_sm89INS1_16FlashAttnBwdSm80INS1_25CollectiveMainloopBwdSm80ILi2ELi2EN4cute5tupleIJNS5_1CILi128EEES8_NS7_ILi64EEEEEENS_10bfloat16_tEfNS_4arch4Sm80ELb0ELb0ELb1ELb1ELb1ELb0ELb0ELb0ELi2ELi4ELi4ELi4ELb0EEENS1_24CollectiveEpilogueBwdGQAISA_fSD_Li256ELb1ELb1EEENS1_19SingleTileSchedulerILb1ELb0ELb0ELi128EEEEEEEEEvNT_6ParamsE) ;  /* 0xffff76f004007950 */ /* 0x000fea0003c3ffff */
        .type           $_ZN7cutlass13device_kernelIN5flash19enable_sm80_to_sm89INS1_16FlashAttnBwdSm80INS1_25CollectiveMainloopBwdSm80ILi2ELi2EN4cute5tupleIJNS5_1CILi128EEES8_NS7_ILi64EEEEEENS_10bfloat16_tEfNS_4arch4Sm80ELb0ELb0ELb1ELb1ELb1ELb0ELb0ELb0ELi2ELi4ELi4ELi4ELb0EEENS1_24CollectiveEpilogueBwdGQAISA_fSD_Li256ELb1ELb1EEENS1_19SingleTileSchedulerILb1ELb0ELb0ELi128EEEEEEEEEvNT_6ParamsE$_ZN4cute3eso3ESOILb1ELb0EJNS_5tupleIJNS_1CILi1EEENS3_ILi0EEEEEENS2_IJiEEEEEC2ERKS6_RKS7_,@function
        .size           $_ZN7cutlass13device_kernelIN5flash19enable_sm80_to_sm89INS1_16FlashAttnBwdSm80INS1_25CollectiveMainloopBwdSm80ILi2ELi2EN4cute5tupleIJNS5_1CILi128EEES8_NS7_ILi64EEEEEENS_10bfloat16_tEfNS_4arch4Sm80ELb0ELb0ELb1ELb1ELb1ELb0ELb0ELb0ELi2ELi4ELi4ELi4ELb0EEENS1_24CollectiveEpilogueBwdGQAISA_fSD_Li256ELb1ELb1EEENS1_19SingleTileSchedulerILb1ELb0ELb0ELi128EEEEEEEEEvNT_6ParamsE$_ZN4cute3eso3ESOILb1ELb0EJNS_5tupleIJNS_1CILi1EEENS3_ILi0EEEEEENS2_IJiEEEEEC2ERKS6_RKS7_,($_ZN7cutlass13device_kernelIN5flash19enable_sm80_to_sm89INS1_16FlashAttnBwdSm80INS1_25CollectiveMainloopBwdSm80ILi2ELi2EN4cute5tupleIJNS5_1CILi128EEES8_NS7_ILi64EEEEEENS_10bfloat16_tEfNS_4arch4Sm80ELb0ELb0ELb1ELb1ELb1ELb0ELb0ELb0ELi2ELi4ELi4ELi4ELb0EEENS1_24CollectiveEpilogueBwdGQAISA_fSD_Li256ELb1ELb1EEENS1_19SingleTileSchedulerILb1ELb0ELb0ELi128EEEEEEEEEvNT_6ParamsE$_ZN4cute3eso3ESOILb1ELb0EJNS_5tupleIJNS_1CILi1EEENS3_ILi0EEEEEENS3_ILi4096EEENS2_IJiiEEEEEC2ERKS6_RKS7_RKS8_ - $_ZN7cutlass13device_kernelIN5flash19enable_sm80_to_sm89INS1_16FlashAttnBwdSm80INS1_25CollectiveMainloopBwdSm80ILi2ELi2EN4cute5tupleIJNS5_1CILi128EEES8_NS7_ILi64EEEEEENS_10bfloat16_tEfNS_4arch4Sm80ELb0ELb0ELb1ELb1ELb1ELb0ELb0ELb0ELi2ELi4ELi4ELi4ELb0EEENS1_24CollectiveEpilogueBwdGQAISA_fSD_Li256ELb1ELb1EEENS1_19SingleTileSchedulerILb1ELb0ELb0ELi128EEEEEEEEEvNT_6ParamsE$_ZN4cute3eso3ESOILb1ELb0EJNS_5tupleIJNS_1CILi1EEENS3_ILi0EEEEEENS2_IJiEEEEEC2ERKS6_RKS7_)
$_ZN7cutlass13device_kernelIN5flash19enable_sm80_to_sm89INS1_16FlashAttnBwdSm80INS1_25CollectiveMainloopBwdSm80ILi2ELi2EN4cute5tupleIJNS5_1CILi128EEES8_NS7_ILi64EEEEEENS_10bfloat16_tEfNS_4arch4Sm80ELb0ELb0ELb1ELb1ELb1ELb0ELb0ELb0ELi2ELi4ELi4ELi4ELb0EEENS1_24CollectiveEpilogueBwdGQAISA_fSD_Li256ELb1ELb1EEENS1_19SingleTileSchedulerILb1ELb0ELb0ELi128EEEEEEEEEvNT_6ParamsE$_ZN4cute3eso3ESOILb1ELb0EJNS_5tupleIJNS_1CILi1EEENS3_ILi0EEEEEENS2_IJiEEEEEC2ERKS6_RKS7_:
[----:B------:R-:W-:Y:S02]  /*8910*/  IADD3 R2, R66, -c[0x0][0x20], RZ ;  /* 0x8000080042027a10 */ /* 0x000fe40007ffe0ff */
[----:B------:R-:W-:-:S03]  /*8920*/  MOV R7, 0x0 ;  /* 0x0000000000077802 */ /* 0x000fc60000000f00 */
[----:B------:R1:W-:Y:S01]  /*8930*/  STL [R2], R3 ;  /* 0x0000000302007387 */ /* 0x0003e20000100800 */
[----:B------:R-:W-:Y:S05]  /*8940*/  RET.REL.NODEC R6 `(_ZN7cutlass13device_kernelIN5flash19enable_sm80_to_sm89INS1_16FlashAttnBwdSm80INS1_25CollectiveMainloopBwdSm80ILi2ELi2EN4cute5tupleIJNS5_1CILi128EEES8_NS7_ILi64EEEEEENS_10bfloat16_tEfNS_4arch4Sm80ELb0ELb0ELb1ELb1ELb1ELb0ELb0ELb0ELi2ELi4ELi4ELi4ELb0EEENS1_24CollectiveEpilogueBwdGQAISA_fSD_Li256ELb1ELb1EEENS1_19SingleTileSchedulerILb1ELb0ELb0ELi128EEEEEEEEEvNT_6ParamsE) ;  /* 0xffff76b006007950 */ /* 0x000fea0003c3ffff */
        .type           $_ZN7cutlass13device_kernelIN5flash19enable_sm80_to_sm89INS1_16FlashAttnBwdSm80INS1_25CollectiveMainloopBwdSm80ILi2ELi2EN4cute5tupleIJNS5_1CILi128EEES8_NS7_ILi64EEEEEENS_10bfloat16_tEfNS_4arch4Sm80ELb0ELb0ELb1ELb1ELb1ELb0ELb0ELb0ELi2ELi4ELi4ELi4ELb0EEENS1_24CollectiveEpilogueBwdGQAISA_fSD_Li256ELb1ELb1EEENS1_19SingleTileSchedulerILb1ELb0ELb0ELi128EEEEEEEEEvNT_6ParamsE$_ZN4cute3eso3ESOILb1ELb0EJNS_5tupleIJNS_1CILi1EEENS3_ILi0EEEEEENS3_ILi4096EEENS2_IJiiEEEEEC2ERKS6_RKS7_RKS8_,@function
        .size           $_ZN7cutlass13device_kernelIN5flash19enable_sm80_to_sm89INS1_16FlashAttnBwdSm80INS1_25CollectiveMainloopBwdSm80ILi2ELi2EN4cute5tupleIJNS5_1CILi128EEES8_NS7_ILi64EEEEEENS_10bfloat16_tEfNS_4arch4Sm80ELb0ELb0ELb1ELb1ELb1ELb0ELb0ELb0ELi2ELi4ELi4ELi4ELb0EEENS1_24CollectiveEpilogueBwdGQAISA_fSD_Li256ELb1ELb1EEENS1_19SingleTileSchedulerILb1ELb0ELb0ELi128EEEEEEEEEvNT_6ParamsE$_ZN4cute3eso3ESOILb1ELb0EJNS_5tupleIJNS_1CILi1EEENS3_ILi0EEEEEENS3_ILi4096EEENS2_IJiiEEEEEC2ERKS6_RKS7_RKS8_,($_ZN7cutlass13device_kernelIN5flash19enable_sm80_to_sm89INS1_16FlashAttnBwdSm80INS1_25CollectiveMainloopBwdSm80ILi2ELi2EN4cute5tupleIJNS5_1CILi128EEES8_NS7_ILi64EEEEEENS_10bfloat16_tEfNS_4arch4Sm80ELb0ELb0ELb1ELb1ELb1ELb0ELb0ELb0ELi2ELi4ELi4ELi4ELb0EEENS1_24CollectiveEpilogueBwdGQAISA_fSD_Li256ELb1ELb1EEENS1_19SingleTileSchedulerILb1ELb0ELb0ELi128EEEEEEEEEvNT_6ParamsE$_ZN4cute3eso3ESOILb1ELb0EJNS_5tupleIJNS_1CILi1EEENS3_ILi0EEEEEEiEEC2ERKS6_RKi - $_ZN7cutlass13device_kernelIN5flash19enable_sm80_to_sm89INS1_16FlashAttnBwdSm80INS1_25CollectiveMainloopBwdSm80ILi2ELi2EN4cute5tupleIJNS5_1CILi128EEES8_NS7_ILi64EEEEEENS_10bfloat16_tEfNS_4arch4Sm80ELb0ELb0ELb1ELb1ELb1ELb0ELb0ELb0ELi2ELi4ELi4ELi4ELb0EEENS1_24CollectiveEpilogueBwdGQAISA_fSD_Li256ELb1ELb1EEENS1_19SingleTileSchedulerILb1ELb0ELb0ELi128EEEEEEEEEvNT_6ParamsE$_ZN4cute3eso3ESOILb1ELb0EJNS_5tupleIJNS_1CILi1EEENS3_ILi0EEEEEENS3_ILi4096EEENS2_IJiiEEEEEC2ERKS6_RKS7_RKS8_)
$_ZN7cutlass13device_kernelIN5flash19enable_sm80_to_sm89INS1_16FlashAttnBwdSm80INS1_25CollectiveMainloopBwdSm80ILi2ELi2EN4cute5tupleIJNS5_1CILi128EEES8_NS7_ILi64EEEEEENS_10bfloat16_tEfNS_4arch4Sm80ELb0ELb0ELb1ELb1ELb1ELb0ELb0ELb0ELi2ELi4ELi4ELi4ELb0EEENS1_24CollectiveEpilogueBwdGQAISA_fSD_Li256ELb1ELb1EEENS1_19SingleTileSchedulerILb1ELb0ELb0ELi128EEEEEEEEEvNT_6ParamsE$_ZN4cute3eso3ESOILb1ELb0EJNS_5tupleIJNS_1CILi1EEENS3_ILi0EEEEEENS3_ILi4096EEENS2_IJiiEEEEEC2ERKS6_RKS7_RKS8_:
[----:B------:R-:W-:Y:S01]  /*8950*/  IADD3 R2, R2, -c[0x0][0x20], RZ ;  /* 0x8000080002027a10 */ /* 0x000fe20007ffe0ff */
[----:B------:R-:W-:Y:S01]  /*8960*/  IMAD.MOV.U32 R8, RZ, RZ, R6 ;  /* 0x000000ffff087224 */ /* 0x000fe200078e0006 */
[----:B------:R-:W-:-:S03]  /*8970*/  MOV R9, 0x0 ;  /* 0x0000000000097802 */ /* 0x000fc60000000f00 */
[----:B------:R1:W-:Y:S04]  /*8980*/  STL [R2], R5 ;  /* 0x0000000502007387 */ /* 0x0003e80000100800 */
[----:B------:R1:W-:Y:S01]  /*8990*/  STL [R2+0x4], R3 ;  /* 0x0000040302007387 */ /* 0x0003e20000100800 */
[----:B------:R-:W-:Y:S05]  /*89a0*/  RET.REL.NODEC R8 `(_ZN7cutlass13device_kernelIN5flash19enable_sm80_to_sm89INS1_16FlashAttnBwdSm80INS1_25CollectiveMainloopBwdSm80ILi2ELi2EN4cute5tupleIJNS5_1CILi128EEES8_NS7_ILi64EEEEEENS_10bfloat16_tEfNS_4arch4Sm80ELb0ELb0ELb1ELb1ELb1ELb0ELb0ELb0ELi2ELi4ELi4ELi4ELb0EEENS1_24CollectiveEpilogueBwdGQAISA_fSD_Li256ELb1ELb1EEENS1_19SingleTileSchedulerILb1ELb0ELb0ELi128EEEEEEEEEvNT_6ParamsE) ;  /* 0xffff765008007950 */ /* 0x000fea0003c3ffff */
        .type           $_ZN7cutlass13device_kernelIN5flash19enable_sm80_to_sm89INS1_16FlashAttnBwdSm80INS1_25CollectiveMainloopBwdSm80ILi2ELi2EN4cute5tupleIJNS5_1CILi128EEES8_NS7_ILi64EEEEEENS_10bfloat16_tEfNS_4arch4Sm80ELb0ELb0ELb1ELb1ELb1ELb0ELb0ELb0ELi2ELi4ELi4ELi4ELb0EEENS1_24CollectiveEpilogueBwdGQAISA_fSD_Li256ELb1ELb1EEENS1_19SingleTileSchedulerILb1ELb0ELb0ELi128EEEEEEEEEvNT_6ParamsE$_ZN4cute3eso3ESOILb1ELb0EJNS_5tupleIJNS_1CILi1EEENS3_ILi0EEEEEEiEEC2ERKS6_RKi,@function
        .size           $_ZN7cutlass13device_kernelIN5flash19enable_sm80_to_sm89INS1_16FlashAttnBwdSm80INS1_25CollectiveMainloopBwdSm80ILi2ELi2EN4cute5tupleIJNS5_1CILi128EEES8_NS7_ILi64EEEEEENS_10bfloat16_tEfNS_4arch4Sm80ELb0ELb0ELb1ELb1ELb1ELb0ELb0ELb0ELi2ELi4ELi4ELi4ELb0EEENS1_24CollectiveEpilogueBwdGQAISA_fSD_Li256ELb1ELb1EEENS1_19SingleTileSchedulerILb1ELb0ELb0ELi128EEEEEEEEEvNT_6ParamsE$_ZN4cute3eso3ESOILb1ELb0EJNS_5tupleIJNS_1CILi1EEENS3_ILi0EEEEEEiEEC2ERKS6_RKi,($_ZN7cutlass13device_kernelIN5flash19enable_sm80_to_sm89INS1_16FlashAttnBwdSm80INS1_25CollectiveMainloopBwdSm80ILi2ELi2EN4cute5tupleIJNS5_1CILi128EEES8_NS7_ILi64EEEEEENS_10bfloat16_tEfNS_4arch4Sm80ELb0ELb0ELb1ELb1ELb1ELb0ELb0ELb0ELi2ELi4ELi4ELi4ELb0EEENS1_24CollectiveEpilogueBwdGQAISA_fSD_Li256ELb1ELb1EEENS1_19SingleTileSchedulerILb1ELb0ELb0ELi128EEEEEEEEEvNT_6ParamsE$_ZN4cute3eso3ESOILb1ELb0EJNS_5tupleIJNS_1CILi1EEENS3_ILi0EEEEEEiNS3_ILi1024EEEEEC2ERKS6_RKiRKS7_ - $_ZN7cutlass13device_kernelIN5flash19enable_sm80_to_sm89INS1_16FlashAttnBwdSm80INS1_25CollectiveMainloopBwdSm80ILi2ELi2EN4cute5tupleIJNS5_1CILi128EEES8_NS7_ILi64EEEEEENS_10bfloat16_tEfNS_4arch4Sm80ELb0ELb0ELb1ELb1ELb1ELb0ELb0ELb0ELi2ELi4ELi4ELi4ELb0EEENS1_24CollectiveEpilogueBwdGQAISA_fSD_Li256ELb1ELb1EEENS1_19SingleTileSchedulerILb1ELb0ELb0ELi128EEEEEEEEEvNT_6ParamsE$_ZN4cute3eso3ESOILb1ELb0EJNS_5tupleIJNS_1CILi1EEENS3_ILi0EEEEEEiEEC2ERKS6_RKi)
$_ZN7cutlass13device_kernelIN5flash19enable_sm80_to_sm89INS1_16FlashAttnBwdSm80INS1_25CollectiveMainloopBwdSm80ILi2ELi2EN4cute5tupleIJNS5_1CILi128EEES8_NS7_ILi64EEEEEENS_10bfloat16_tEfNS_4arch4Sm80ELb0ELb0ELb1ELb1ELb1ELb0ELb0ELb0ELi2ELi4ELi4ELi4ELb0EEENS1_24CollectiveEpilogueBwdGQAISA_fSD_Li256ELb1ELb1EEENS1_19SingleTileSchedulerILb1ELb0ELb0ELi128EEEEEEEEEvNT_6ParamsE$_ZN4cute3eso3ESOILb1ELb0EJNS_5tupleIJNS_1CILi1EEENS3_ILi0EEEEEEiEEC2ERKS6_RKi:
[----:B------:R-:W-:Y:S02]  /*89b0*/  IADD3 R2, R2, -c[0x0][0x20], RZ ;  /* 0x8000080002027a10 */ /* 0x000fe40007ffe0ff */
[----:B------:R-:W-:-:S03]  /*89c0*/  MOV R7, 0x0 ;  /* 0x0000000000077802 */ /* 0x000fc60000000f00 */
[----:B------:R1:W-:Y:S01]  /*89d0*/  STL [R2], R3 ;  /* 0x0000000302007387 */ /* 0x0003e20000100800 */
[----:B------:R-:W-:Y:S05]  /*89e0*/  RET.REL.NODEC R6 `(_ZN7cutlass13device_kernelIN5flash19enable_sm80_to_sm89INS1_16FlashAttnBwdSm80INS1_25CollectiveMainloopBwdSm80ILi2ELi2EN4cute5tupleIJNS5_1CILi128EEES8_NS7_ILi64EEEEEENS_10bfloat16_tEfNS_4arch4Sm80ELb0ELb0ELb1ELb1ELb1ELb0ELb0ELb0ELi2ELi4ELi4ELi4ELb0EEENS1_24CollectiveEpilogueBwdGQAISA_fSD_Li256ELb1ELb1EEENS1_19SingleTileSchedulerILb1ELb0ELb0ELi128EEEEEEEEEvNT_6ParamsE) ;  /* 0xffff761006007950 */ /* 0x000fea0003c3ffff */
        .type           $_ZN7cutlass13device_kernelIN5flash19enable_sm80_to_sm89INS1_16FlashAttnBwdSm80INS1_25CollectiveMainloopBwdSm80ILi2ELi2EN4cute5tupleIJNS5_1CILi128EEES8_NS7_ILi64EEEEEENS_10bfloat16_tEfNS_4arch4Sm80ELb0ELb0ELb1ELb1ELb1ELb0ELb0ELb0ELi2ELi4ELi4ELi4ELb0EEENS1_24CollectiveEpilogueBwdGQAISA_fSD_Li256ELb1ELb1EEENS1_19SingleTileSchedulerILb1ELb0ELb0ELi128EEEEEEEEEvNT_6ParamsE$_ZN4cute3eso3ESOILb1ELb0EJNS_5tupleIJNS_1CILi1EEENS3_ILi0EEEEEEiNS3_ILi1024EEEEEC2ERKS6_RKiRKS7_,@function
        .size           $_ZN7cutlass13device_kernelIN5flash19enable_sm80_to_sm89INS1_16FlashAttnBwdSm80INS1_25CollectiveMainloopBwdSm80ILi2ELi2EN4cute5tupleIJNS5_1CILi128EEES8_NS7_ILi64EEEEEENS_10bfloat16_tEfNS_4arch4Sm80ELb0ELb0ELb1ELb1ELb1ELb0ELb0ELb0ELi2ELi4ELi4ELi4ELb0EEENS1_24CollectiveEpilogueBwdGQAISA_fSD_Li256ELb1ELb1EEENS1_19SingleTileSchedulerILb1ELb0ELb0ELi128EEEEEEEEEvNT_6ParamsE$_ZN4cute3eso3ESOILb1ELb0EJNS_5tupleIJNS_1CILi1EEENS3_ILi0EEEEEEiNS3_ILi1024EEEEEC2ERKS6_RKiRKS7_,($_ZN7cutlass13device_kernelIN5flash19enable_sm80_to_sm89INS1_16FlashAttnBwdSm80INS1_25CollectiveMainloopBwdSm80ILi2ELi2EN4cute5tupleIJNS5_1CILi128EEES8_NS7_ILi64EEEEEENS_10bfloat16_tEfNS_4arch4Sm80ELb0ELb0ELb1ELb1ELb1ELb0ELb0ELb0ELi2ELi4ELi4ELi4ELb0EEENS1_24CollectiveEpilogueBwdGQAISA_fSD_Li256ELb1ELb1EEENS1_19SingleTileSchedulerILb1ELb0ELb0ELi128EEEEEEEEEvNT_6ParamsE$_ZN4cute3eso3ESOILb1ELb0EJNS_5tupleIJNS_1CILi1EEENS3_ILi0EEEEEElS5_EEC2ERKS6_RKlRKS5_ - $_ZN7cutlass13device_kernelIN5flash19enable_sm80_to_sm89INS1_16FlashAttnBwdSm80INS1_25CollectiveMainloopBwdSm80ILi2ELi2EN4cute5tupleIJNS5_1CILi128EEES8_NS7_ILi64EEEEEENS_10bfloat16_tEfNS_4arch4Sm80ELb0ELb0ELb1ELb1ELb1ELb0ELb0ELb0ELi2ELi4ELi4ELi4ELb0EEENS1_24CollectiveEpilogueBwdGQAISA_fSD_Li256ELb1ELb1EEENS1_19SingleTileSchedulerILb1ELb0ELb0ELi128EEEEEEEEEvNT_6ParamsE$_ZN4cute3eso3ESOILb1ELb0EJNS_5tupleIJNS_1CILi1EEENS3_ILi0EEEEEEiNS3_ILi1024EEEEEC2ERKS6_RKiRKS7_)
$_ZN7cutlass13device_kernelIN5flash19enable_sm80_to_sm89INS1_16FlashAttnBwdSm80INS1_25CollectiveMainloopBwdSm80ILi2ELi2EN4cute5tupleIJNS5_1CILi128EEES8_NS7_ILi64EEEEEENS_10bfloat16_tEfNS_4arch4Sm80ELb0ELb0ELb1ELb1ELb1ELb0ELb0ELb0ELi2ELi4ELi4ELi4ELb0EEENS1_24CollectiveEpilogueBwdGQAISA_fSD_Li256ELb1ELb1EEENS1_19SingleTileSchedulerILb1ELb0ELb0ELi128EEEEEEEEEvNT_6ParamsE$_ZN4cute3eso3ESOILb1ELb0EJNS_5tupleIJNS_1CILi1EEENS3_ILi0EEEEEEiNS3_ILi1024EEEEEC2ERKS6_RKiRKS7_:
[----:B------:R-:W-:Y:S02]  /*89f0*/  IADD3 R2, R2, -c[0x0][0x20], RZ ;  /* 0x8000080002027a10 */ /* 0x000fe40007ffe0ff */
[----:B------:R-:W-:-:S03]  /*8a00*/  MOV R9, 0x0 ;  /* 0x0000000000097802 */ /* 0x000fc60000000f00 */
[----:B------:R1:W-:Y:S01]  /*8a10*/  STL [R2], R3 ;  /* 0x0000000302007387 */ /* 0x0003e20000100800 */
[----:B------:R-:W-:Y:S05]  /*8a20*/  RET.REL.NODEC R8 `(_ZN7cutlass13device_kernelIN5flash19enable_sm80_to_sm89INS1_16FlashAttnBwdSm80INS1_25CollectiveMainloopBwdSm80ILi2ELi2EN4cute5tupleIJNS5_1CILi128EEES8_NS7_ILi64EEEEEENS_10bfloat16_tEfNS_4arch4Sm80ELb0ELb0ELb1ELb1ELb1ELb0ELb0ELb0ELi2ELi4ELi4ELi4ELb0EEENS1_24CollectiveEpilogueBwdGQAISA_fSD_Li256ELb1ELb1EEENS1_19SingleTileSchedulerILb1ELb0ELb0ELi128EEEEEEEEEvNT_6ParamsE) ;  /* 0xffff75d008007950 */ /* 0x000fea0003c3ffff */
        .type           $_ZN7cutlass13device_kernelIN5flash19enable_sm80_to_sm89INS1_16FlashAttnBwdSm80INS1_25CollectiveMainloopBwdSm80ILi2ELi2EN4cute5tupleIJNS5_1CILi128EEES8_NS7_ILi64EEEEEENS_10bfloat16_tEfNS_4arch4Sm80ELb0ELb0ELb1ELb1ELb1ELb0ELb0ELb0ELi2ELi4ELi4ELi4ELb0EEENS1_24CollectiveEpilogueBwdGQAISA_fSD_Li256ELb1ELb1EEENS1_19SingleTileSchedulerILb1ELb0ELb0ELi128EEEEEEEEEvNT_6ParamsE$_ZN4cute3eso3ESOILb1ELb0EJNS_5tupleIJNS_1CILi1EEENS3_ILi0EEEEEElS5_EEC2ERKS6_RKlRKS5_,@function
        .size           $_ZN7cutlass13device_kernelIN5flash19enable_sm80_to_sm89INS1_16FlashAttnBwdSm80INS1_25CollectiveMainloopBwdSm80ILi2ELi2EN4cute5tupleIJNS5_1CILi128EEES8_NS7_ILi64EEEEEENS_10bfloat16_tEfNS_4arch4Sm80ELb0ELb0ELb1ELb1ELb1ELb0ELb0ELb0ELi2ELi4ELi4ELi4ELb0EEENS1_24CollectiveEpilogueBwdGQAISA_fSD_Li256ELb1ELb1EEENS1_19SingleTileSchedulerILb1ELb0ELb0ELi128EEEEEEEEEvNT_6ParamsE$_ZN4cute3eso3ESOILb1ELb0EJNS_5tupleIJNS_1CILi1EEENS3_ILi0EEEEEElS5_EEC2ERKS6_RKlRKS5_,($_ZN7cutlass13device_kernelIN5flash19enable_sm80_to_sm89INS1_16FlashAttnBwdSm80INS1_25CollectiveMainloopBwdSm80ILi2ELi2EN4cute5tupleIJNS5_1CILi128EEES8_NS7_ILi64EEEEEENS_10bfloat16_tEfNS_4arch4Sm80ELb0ELb0ELb1ELb1ELb1ELb0ELb0ELb0ELi2ELi4ELi4ELi4ELb0EEENS1_24CollectiveEpilogueBwdGQAISA_fSD_Li256ELb1ELb1EEENS1_19SingleTileSchedulerILb1ELb0ELb0ELi128EEEEEEEEEvNT_6ParamsE$_ZN4cute3eso3ESOILb1ELb0EJNS_5tupleIJNS_1CILi1EEENS3_ILi2EEEEEENS2_IJNS3_ILi0EEEiEEEEEC2ERKS6_RKS8_ - $_ZN7cutlass13device_kernelIN5flash19enable_sm80_to_sm89INS1_16FlashAttnBwdSm80INS1_25CollectiveMainloopBwdSm80ILi2ELi2EN4cute5tupleIJNS5_1CILi128EEES8_NS7_ILi64EEEEEENS_10bfloat16_tEfNS_4arch4Sm80ELb0ELb0ELb1ELb1ELb1ELb0ELb0ELb0ELi2ELi4ELi4ELi4ELb0EEENS1_24CollectiveEpilogueBwdGQAISA_fSD_Li256ELb1ELb1EEENS1_19SingleTileSchedulerILb1ELb0ELb0ELi128EEEEEEEEEvNT_6ParamsE$_ZN4cute3eso3ESOILb1ELb0EJNS_5tupleIJNS_1CILi1EEENS3_ILi0EEEEEElS5_EEC2ERKS6_RKlRKS5_)
$_ZN7cutlass13device_kernelIN5flash19enable_sm80_to_sm89INS1_16FlashAttnBwdSm80INS1_25CollectiveMainloopBwdSm80ILi2ELi2EN4cute5tupleIJNS5_1CILi128EEES8_NS7_ILi64EEEEEENS_10bfloat16_tEfNS_4arch4Sm80ELb0ELb0ELb1ELb1ELb1ELb0ELb0ELb0ELi2ELi4ELi4ELi4ELb0EEENS1_24CollectiveEpilogueBwdGQAISA_fSD_Li256ELb1ELb1EEENS1_19SingleTileSchedulerILb1ELb0ELb0ELi128EEEEEEEEEvNT_6ParamsE$_ZN4cute3eso3ESOILb1ELb0EJNS_5tupleIJNS_1CILi1EEENS3_ILi0EEEEEElS5_EEC2ERKS6_RKlRKS5_:
[----:B------:R-:W-:Y:S01]  /*8a30*/  IADD3 R3, R3, -c[0x0][0x20], RZ ;  /* 0x8000080003037a10 */ /* 0x000fe20007ffe0ff */
[----:B------:R-:W-:Y:S01]  /*8a40*/  IMAD.MOV.U32 R78, RZ, RZ, R2 ;  /* 0x000000ffff4e7224 */ /* 0x000fe200078e0002 */
[----:B------:R-:W-:Y:S01]  /*8a50*/  MOV R84, R6 ;  /* 0x0000000600547202 */ /* 0x000fe20000000f00 */
[----:B------:R-:W-:Y:S01]  /*8a60*/  IMAD.MOV.U32 R79, RZ, RZ, R5 ;  /* 0x000000ffff4f7224 */ /* 0x000fe200078e0005 */
[----:B------:R-:W-:-:S04]  /*8a70*/  MOV R85, 0x0 ;  /* 0x0000000000557802 */ /* 0x000fc80000000f00 */
[----:B------:R1:W-:Y:S01]  /*8a80*/  STL.64 [R3], R78 ;  /* 0x0000004e03007387 */ /* 0x0003e20000100a00 */
[----:B------:R-:W-:Y:S05]  /*8a90*/  RET.REL.NODEC R84 `(_ZN7cutlass13device_kernelIN5flash19enable_sm80_to_sm89INS1_16FlashAttnBwdSm80INS1_25CollectiveMainloopBwdSm80ILi2ELi2EN4cute5tupleIJNS5_1CILi128EEES8_NS7_ILi64EEEEEENS_10bfloat16_tEfNS_4arch4Sm80ELb0ELb0ELb1ELb1ELb1ELb0ELb0ELb0ELi2ELi4ELi4ELi4ELb0EEENS1_24CollectiveEpilogueBwdGQAISA_fSD_Li256ELb1ELb1EEENS1_19SingleTileSchedulerILb1ELb0ELb0ELi128EEEEEEEEEvNT_6ParamsE) ;  /* 0xffff756054007950 */ /* 0x000fea0003c3ffff */
        .type           $_ZN7cutlass13device_kernelIN5flash19enable_sm80_to_sm89INS1_16FlashAttnBwdSm80INS1_25CollectiveMainloopBwdSm80ILi2ELi2EN4cute5tupleIJNS5_1CILi128EEES8_NS7_ILi64EEEEEENS_10bfloat16_tEfNS_4arch4Sm80ELb0ELb0ELb1ELb1ELb1ELb0ELb0ELb0ELi2ELi4ELi4ELi4ELb0EEENS1_24CollectiveEpilogueBwdGQAISA_fSD_Li256ELb1ELb1EEENS1_19SingleTileSchedulerILb1ELb0ELb0ELi128EEEEEEEEEvNT_6ParamsE$_ZN4cute3eso3ESOILb1ELb0EJNS_5tupleIJNS_1CILi1EEENS3_ILi2EEEEEENS2_IJNS3_ILi0EEEiEEEEEC2ERKS6_RKS8_,@function
        .size           $_ZN7cutlass13device_kernelIN5flash19enable_sm80_to_sm89INS1_16FlashAttnBwdSm80INS1_25CollectiveMainloopBwdSm80ILi2ELi2EN4cute5tupleIJNS5_1CILi128EEES8_NS7_ILi64EEEEEENS_10bfloat16_tEfNS_4arch4Sm80ELb0ELb0ELb1ELb1ELb1ELb0ELb0ELb0ELi2ELi4ELi4ELi4ELb0EEENS1_24CollectiveEpilogueBwdGQAISA_fSD_Li256ELb1ELb1EEENS1_19SingleTileSchedulerILb1ELb0ELb0ELi128EEEEEEEEEvNT_6ParamsE$_ZN4cute3eso3ESOILb1ELb0EJNS_5tupleIJNS_1CILi1EEENS3_ILi2EEEEEENS2_IJNS3_ILi0EEEiEEEEEC2ERKS6_RKS8_,($_ZN7cutlass13device_kernelIN5flash19enable_sm80_to_sm89INS1_16FlashAttnBwdSm80INS1_25CollectiveMainloopBwdSm80ILi2ELi2EN4cute5tupleIJNS5_1CILi128EEES8_NS7_ILi64EEEEEENS_10bfloat16_tEfNS_4arch4Sm80ELb0ELb0ELb1ELb1ELb1ELb0ELb0ELb0ELi2ELi4ELi4ELi4ELb0EEENS1_24CollectiveEpilogueBwdGQAISA_fSD_Li256ELb1ELb1EEENS1_19SingleTileSchedulerILb1ELb0ELb0ELi128EEEEEEEEEvNT_6ParamsE$_ZN4cute3eso3ESOILb1ELb0EJNS_5tupleIJNS_1CILi1EEENS3_ILi2EEES5_EEENS2_IJS4_NS3_ILi256EEEiEEEEEC2ERKS6_RKS8_ - $_ZN7cutlass13device_kernelIN5flash19enable_sm80_to_sm89INS1_16FlashAttnBwdSm80INS1_25CollectiveMainloopBwdSm80ILi2ELi2EN4cute5tupleIJNS5_1CILi128EEES8_NS7_ILi64EEEEEENS_10bfloat16_tEfNS_4arch4Sm80ELb0ELb0ELb1ELb1ELb1ELb0ELb0ELb0ELi2ELi4ELi4ELi4ELb0EEENS1_24CollectiveEpilogueBwdGQAISA_fSD_Li256ELb1ELb1EEENS1_19SingleTileSchedulerILb1ELb0ELb0ELi128EEEEEEEEEvNT_6ParamsE$_ZN4cute3eso3ESOILb1ELb0EJNS_5tupleIJNS_1CILi1EEENS3_ILi2EEEEEENS2_IJNS3_ILi0EEEiEEEEEC2ERKS6_RKS8_)
$_ZN7cutlass13device_kernelIN5flash19enable_sm80_to_sm89INS1_16FlashAttnBwdSm80INS1_25CollectiveMainloopBwdSm80ILi2ELi2EN4cute5tupleIJNS5_1CILi128EEES8_NS7_ILi64EEEEEENS_10bfloat16_tEfNS_4arch4Sm80ELb0ELb0ELb1ELb1ELb1ELb0ELb0ELb0ELi2ELi4ELi4ELi4ELb0EEENS1_24CollectiveEpilogueBwdGQAISA_fSD_Li256ELb1ELb1EEENS1_19SingleTileSchedulerILb1ELb0ELb0ELi128EEEEEEEEEvNT_6ParamsE$_ZN4cute3eso3ESOILb1ELb0EJNS_5tupleIJNS_1CILi1EEENS3_ILi2EEEEEENS2_IJNS3_ILi0EEEiEEEEEC2ERKS6_RKS8_:
[----:B------:R-:W-:Y:S02]  /*8aa0*/  IADD3 R3, R13, -c[0x0][0x20], RZ ;  /* 0x800008000d037a10 */ /* 0x000fe40007ffe0ff */
[----:B------:R-:W-:-:S03]  /*8ab0*/  MOV R5, 0x0 ;  /* 0x0000000000057802 */ /* 0x000fc60000000f00 */
[----:B------:R1:W-:Y:S01]  /*8ac0*/  STL [R3], R2 ;  /* 0x0000000203007387 */ /* 0x0003e20000100800 */
[----:B------:R-:W-:Y:S05]  /*8ad0*/  RET.REL.NODEC R4 `(_ZN7cutlass13device_kernelIN5flash19enable_sm80_to_sm89INS1_16FlashAttnBwdSm80INS1_25CollectiveMainloopBwdSm80ILi2ELi2EN4cute5tupleIJNS5_1CILi128EEES8_NS7_ILi64EEEEEENS_10bfloat16_tEfNS_4arch4Sm80ELb0ELb0ELb1ELb1ELb1ELb0ELb0ELb0ELi2ELi4ELi4ELi4ELb0EEENS1_24CollectiveEpilogueBwdGQAISA_fSD_Li256ELb1ELb1EEENS1_19SingleTileSchedulerILb1ELb0ELb0ELi128EEEEEEEEEvNT_6ParamsE) ;  /* 0xffff752004007950 */ /* 0x000fea0003c3ffff */
        .type           $_ZN7cutlass13device_kernelIN5flash19enable_sm80_to_sm89INS1_16FlashAttnBwdSm80INS1_25CollectiveMainloopBwdSm80ILi2ELi2EN4cute5tupleIJNS5_1CILi128EEES8_NS7_ILi64EEEEEENS_10bfloat16_tEfNS_4arch4Sm80ELb0ELb0ELb1ELb1ELb1ELb0ELb0ELb0ELi2ELi4ELi4ELi4ELb0EEENS1_24CollectiveEpilogueBwdGQAISA_fSD_Li256ELb1ELb1EEENS1_19SingleTileSchedulerILb1ELb0ELb0ELi128EEEEEEEEEvNT_6ParamsE$_ZN4cute3eso3ESOILb1ELb0EJNS_5tupleIJNS_1CILi1EEENS3_ILi2EEES5_EEENS2_IJS4_NS3_ILi256EEEiEEEEEC2ERKS6_RKS8_,@function
        .size           $_ZN7cutlass13device_kernelIN5flash19enable_sm80_to_sm89INS1_16FlashAttnBwdSm80INS1_25CollectiveMainloopBwdSm80ILi2ELi2EN4cute5tupleIJNS5_1CILi128EEES8_NS7_ILi64EEEEEENS_10bfloat16_tEfNS_4arch4Sm80ELb0ELb0ELb1ELb1ELb1ELb0ELb0ELb0ELi2ELi4ELi4ELi4ELb0EEENS1_24CollectiveEpilogueBwdGQAISA_fSD_Li256ELb1ELb1EEENS1_19SingleTileSchedulerILb1ELb0ELb0ELi128EEEEEEEEEvNT_6ParamsE$_ZN4cute3eso3ESOILb1ELb0EJNS_5tupleIJNS_1CILi1EEENS3_ILi2EEES5_EEENS2_IJS4_NS3_ILi256EEEiEEEEEC2ERKS6_RKS8_,($_ZN7cutlass13device_kernelIN5flash19enable_sm80_to_sm89INS1_16FlashAttnBwdSm80INS1_25CollectiveMainloopBwdSm80ILi2ELi2EN4cute5tupleIJNS5_1CILi128EEES8_NS7_ILi64EEEEEENS_10bfloat16_tEfNS_4arch4Sm80ELb0ELb0ELb1ELb1ELb1ELb0ELb0ELb0ELi2ELi4ELi4ELi4ELb0EEENS1_24CollectiveEpilogueBwdGQAISA_fSD_Li256ELb1ELb1EEENS1_19SingleTileSchedulerILb1ELb0ELb0ELi128EEEEEEEEEvNT_6ParamsE$_ZN4cute3eso3ESOILb1ELb0EJNS_5tupleIJNS_1CILi2EEEEEENS2_IJiEEEEEC2ERKS5_RKS6_ - $_ZN7cutlass13device_kernelIN5flash19enable_sm80_to_sm89INS1_16FlashAttnBwdSm80INS1_25CollectiveMainloopBwdSm80ILi2ELi2EN4cute5tupleIJNS5_1CILi128EEES8_NS7_ILi64EEEEEENS_10bfloat16_tEfNS_4arch4Sm80ELb0ELb0ELb1ELb1ELb1ELb0ELb0ELb0ELi2ELi4ELi4ELi4ELb0EEENS1_24CollectiveEpilogueBwdGQAISA_fSD_Li256ELb1ELb1EEENS1_19SingleTileSchedulerILb1ELb0ELb0ELi128EEEEEEEEEvNT_6ParamsE$_ZN4cute3eso3ESOILb1ELb0EJNS_5tupleIJNS_1CILi1EEENS3_ILi2EEES5_EEENS2_IJS4_NS3_ILi256EEEiEEEEEC2ERKS6_RKS8_)
$_ZN7cutlass13device_kernelIN5flash19enable_sm80_to_sm89INS1_16FlashAttnBwdSm80INS1_25CollectiveMainloopBwdSm80ILi2ELi2EN4cute5tupleIJNS5_1CILi128EEES8_NS7_ILi64EEEEEENS_10bfloat16_tEfNS_4arch4Sm80ELb0ELb0ELb1ELb1ELb1ELb0ELb0ELb0ELi2ELi4ELi4ELi4ELb0EEENS1_24CollectiveEpilogueBwdGQAISA_fSD_Li256ELb1ELb1EEENS1_19SingleTileSchedulerILb1ELb0ELb0ELi128EEEEEEEEEvNT_6ParamsE$_ZN4cute3eso3ESOILb1ELb0EJNS_5tupleIJNS_1CILi1EEENS3_ILi2EEES5_EEENS2_IJS4_NS3_ILi256EEEiEEEEEC2ERKS6_RKS8_:
[----:B------:R-:W-:Y:S02]  /*8ae0*/  IADD3 R3, R11, -c[0x0][0x20], RZ ;  /* 0x800008000b037a10 */ /* 0x000fe40007ffe0ff */
[----:B------:R-:W-:-:S03]  /*8af0*/  MOV R5, 0x0 ;  /* 0x0000000000057802 */ /* 0x000fc60000000f00 */
[----:B------:R1:W-:Y:S01]  /*8b00*/  STL [R3], R2 ;  /* 0x0000000203007387 */ /* 0x0003e20000100800 */
[----:B------:R-:W-:Y:S05]  /*8b10*/  RET.REL.NODEC R4 `(_ZN7cutlass13device_kernelIN5flash19enable_sm80_to_sm89INS1_16FlashAttnBwdSm80INS1_25CollectiveMainloopBwdSm80ILi2ELi2EN4cute5tupleIJNS5_1CILi128EEES8_NS7_ILi64EEEEEENS_10bfloat16_tEfNS_4arch4Sm80ELb0ELb0ELb1ELb1ELb1ELb0ELb0ELb0ELi2ELi4ELi4ELi4ELb0EEENS1_24CollectiveEpilogueBwdGQAISA_fSD_Li256ELb1ELb1EEENS1_19SingleTileSchedulerILb1ELb0ELb0ELi128EEEEEEEEEvNT_6ParamsE) ;  /* 0xffff74e004007950 */ /* 0x000fea0003c3ffff */
        .type           $_ZN7cutlass13device_kernelIN5flash19enable_sm80_to_sm89INS1_16FlashAttnBwdSm80INS1_25CollectiveMainloopBwdSm80ILi2ELi2EN4cute5tupleIJNS5_1CILi128EEES8_NS7_ILi64EEEEEENS_10bfloat16_tEfNS_4arch4Sm80ELb0ELb0ELb1ELb1ELb1ELb0ELb0ELb0ELi2ELi4ELi4ELi4ELb0EEENS1_24CollectiveEpilogueBwdGQAISA_fSD_Li256ELb1ELb1EEENS1_19SingleTileSchedulerILb1ELb0ELb0ELi128EEEEEEEEEvNT_6ParamsE$_ZN4cute3eso3ESOILb1ELb0EJNS_5tupleIJNS_1CILi2EEEEEENS2_IJiEEEEEC2ERKS5_RKS6_,@function
        .size           $_ZN7cutlass13device_kernelIN5flash19enable_sm80_to_sm89INS1_16FlashAttnBwdSm80INS1_25CollectiveMainloopBwdSm80ILi2ELi2EN4cute5tupleIJNS5_1CILi128EEES8_NS7_ILi64EEEEEENS_10bfloat16_tEfNS_4arch4Sm80ELb0ELb0ELb1ELb1ELb1ELb0ELb0ELb0ELi2ELi4ELi4ELi4ELb0EEENS1_24CollectiveEpilogueBwdGQAISA_fSD_Li256ELb1ELb1EEENS1_19SingleTileSchedulerILb1ELb0ELb0ELi128EEEEEEEEEvNT_6ParamsE$_ZN4cute3eso3ESOILb1ELb0EJNS_5tupleIJNS_1CILi2EEEEEENS2_IJiEEEEEC2ERKS5_RKS6_,($_ZN7cutlass13device_kernelIN5flash19enable_sm80_to_sm89INS1_16FlashAttnBwdSm80INS1_25CollectiveMainloopBwdSm80ILi2ELi2EN4cute5tupleIJNS5_1CILi128EEES8_NS7_ILi64EEEEEENS_10bfloat16_tEfNS_4arch4Sm80ELb0ELb0ELb1ELb1ELb1ELb0ELb0ELb0ELi2ELi4ELi4ELi4ELb0EEENS1_24CollectiveEpilogueBwdGQAISA_fSD_Li256ELb1ELb1EEENS1_19SingleTileSchedulerILb1ELb0ELb0ELi128EEEEEEEEEvNT_6ParamsE$_ZN4cute3eso3ESOILb1ELb0EJNS_5tupleIJNS_1CILi2EEEEEENS2_IJiEEENS3_ILi1EEES7_EEC2ERKS5_RKS6_RKS7_SE_ - $_ZN7cutlass13device_kernelIN5flash19enable_sm80_to_sm89INS1_16FlashAttnBwdSm80INS1_25CollectiveMainloopBwdSm80ILi2ELi2EN4cute5tupleIJNS5_1CILi128EEES8_NS7_ILi64EEEEEENS_10bfloat16_tEfNS_4arch4Sm80ELb0ELb0ELb1ELb1ELb1ELb0ELb0ELb0ELi2ELi4ELi4ELi4ELb0EEENS1_24CollectiveEpilogueBwdGQAISA_fSD_Li256ELb1ELb1EEENS1_19SingleTileSchedulerILb1ELb0ELb0ELi128EEEEEEEEEvNT_6ParamsE$_ZN4cute3eso3ESOILb1ELb0EJNS_5tupleIJNS_1CILi2EEEEEENS2_IJiEEEEEC2ERKS5_RKS6_)
$_ZN7cutlass13device_kernelIN5flash19enable_sm80_to_sm89INS1_16FlashAttnBwdSm80INS1_25CollectiveMainloopBwdSm80ILi2ELi2EN4cute5tupleIJNS5_1CILi128EEES8_NS7_ILi64EEEEEENS_10bfloat16_tEfNS_4arch4Sm80ELb0ELb0ELb1ELb1ELb1ELb0ELb0ELb0ELi2ELi4ELi4ELi4ELb0EEENS1_24CollectiveEpilogueBwdGQAISA_fSD_Li256ELb1ELb1EEENS1_19SingleTileSchedulerILb1ELb0ELb0ELi128EEEEEEEEEvNT_6ParamsE$_ZN4cute3eso3ESOILb1ELb0EJNS_5tupleIJNS_1CILi2EEEEEENS2_IJiEEEEEC2ERKS5_RKS6_:
[----:B------:R-:W-:Y:S02]  /*8b20*/  IADD3 R2, R66, -c[0x0][0x20], RZ ;  /* 0x8000080042027a10 */ /* 0x000fe40007ffe0ff */
[----:B------:R-:W-:-:S03]  /*8b30*/  MOV R7, 0x0 ;  /* 0x0000000000077802 */ /* 0x000fc60000000f00 */
[----:B------:R1:W-:Y:S01]  /*8b40*/  STL [R2], R3 ;  /* 0x0000000302007387 */ /* 0x0003e20000100800 */
[----:B------:R-:W-:Y:S05]  /*8b50*/  RET.REL.NODEC R6 `(_ZN7cutlass13device_kernelIN5flash19enable_sm80_to_sm89INS1_16FlashAttnBwdSm80INS1_25CollectiveMainloopBwdSm80ILi2ELi2EN4cute5tupleIJNS5_1CILi128EEES8_NS7_ILi64EEEEEENS_10bfloat16_tEfNS_4arch4Sm80ELb0ELb0ELb1ELb1ELb1ELb0ELb0ELb0ELi2ELi4ELi4ELi4ELb0EEENS1_24CollectiveEpilogueBwdGQAISA_fSD_Li256ELb1ELb1EEENS1_19SingleTileSchedulerILb1ELb0ELb0ELi128EEEEEEEEEvNT_6ParamsE) ;  /* 0xffff74a006007950 */ /* 0x000fea0003c3ffff */
        .type           $_ZN7cutlass13device_kernelIN5flash19enable_sm80_to_sm89INS1_16FlashAttnBwdSm80INS1_25CollectiveMainloopBwdSm80ILi2ELi2EN4cute5tupleIJNS5_1CILi128EEES8_NS7_ILi64EEEEEENS_10bfloat16_tEfNS_4arch4Sm80ELb0ELb0ELb1ELb1ELb1ELb0ELb0ELb0ELi2ELi4ELi4ELi4ELb0EEENS1_24CollectiveEpilogueBwdGQAISA_fSD_Li256ELb1ELb1EEENS1_19SingleTileSchedulerILb1ELb0ELb0ELi128EEEEEEEEEvNT_6ParamsE$_ZN4cute3eso3ESOILb1ELb0EJNS_5tupleIJNS_1CILi2EEEEEENS2_IJiEEENS3_ILi1EEES7_EEC2ERKS5_RKS6_RKS7_SE_,@function
        .size           $_ZN7cutlass13device_kernelIN5flash19enable_sm80_to_sm89INS1_16FlashAttnBwdSm80INS1_25CollectiveMainloopBwdSm80ILi2ELi2EN4cute5tupleIJNS5_1CILi128EEES8_NS7_ILi64EEEEEENS_10bfloat16_tEfNS_4arch4Sm80ELb0ELb0ELb1ELb1ELb1ELb0ELb0ELb0ELi2ELi4ELi4ELi4ELb0EEENS1_24CollectiveEpilogueBwdGQAISA_fSD_Li256ELb1ELb1EEENS1_19SingleTileSchedulerILb1ELb0ELb0ELi128EEEEEEEEEvNT_6ParamsE$_ZN4cute3eso3ESOILb1ELb0EJNS_5tupleIJNS_1CILi2EEEEEENS2_IJiEEENS3_ILi1EEES7_EEC2ERKS5_RKS6_RKS7_SE_,($_ZN7cutlass13device_kernelIN5flash19enable_sm80_to_sm89INS1_16FlashAttnBwdSm80INS1_25CollectiveMainloopBwdSm80ILi2ELi2EN4cute5tupleIJNS5_1CILi128EEES8_NS7_ILi64EEEEEENS_10bfloat16_tEfNS_4arch4Sm80ELb0ELb0ELb1ELb1ELb1ELb0ELb0ELb0ELi2ELi4ELi4ELi4ELb0EEENS1_24CollectiveEpilogueBwdGQAISA_fSD_Li256ELb1ELb1EEENS1_19SingleTileSchedulerILb1ELb0ELb0ELi128EEEEEEEEEvNT_6ParamsE$_ZN4cute3eso3ESOILb1ELb0EJNS_5tupleIJNS_1CILi2EEEEEENS2_IJiEEES4_NS3_ILi1EEEEEC2ERKS5_RKS6_RKS4_RKS7_ - $_ZN7cutlass13device_kernelIN5flash19enable_sm80_to_sm89INS1_16FlashAttnBwdSm80INS1_25CollectiveMainloopBwdSm80ILi2ELi2EN4cute5tupleIJNS5_1CILi128EEES8_NS7_ILi64EEEEEENS_10bfloat16_tEfNS_4arch4Sm80ELb0ELb0ELb1ELb1ELb1ELb0ELb0ELb0ELi2ELi4ELi4ELi4ELb0EEENS1_24CollectiveEpilogueBwdGQAISA_fSD_Li256ELb1ELb1EEENS1_19SingleTileSchedulerILb1ELb0ELb0ELi128EEEEEEEEEvNT_6ParamsE$_ZN4cute3eso3ESOILb1ELb0EJNS_5tupleIJNS_1CILi2EEEEEENS2_IJiEEENS3_ILi1EEES7_EEC2ERKS5_RKS6_RKS7_SE_)
$_ZN7cutlass13device_kernelIN5flash19enable_sm80_to_sm89INS1_16FlashAttnBwdSm80INS1_25CollectiveMainloopBwdSm80ILi2ELi2EN4cute5tupleIJNS5_1CILi128EEES8_NS7_ILi64EEEEEENS_10bfloat16_tEfNS_4arch4Sm80ELb0ELb0ELb1ELb1ELb1ELb0ELb0ELb0ELi2ELi4ELi4ELi4ELb0EEENS1_24CollectiveEpilogueBwdGQAISA_fSD_Li256ELb1ELb1EEENS1_19SingleTileSchedulerILb1ELb0ELb0ELi128EEEEEEEEEvNT_6ParamsE$_ZN4cute3eso3ESOILb1ELb0EJNS_5tupleIJNS_1CILi2EEEEEENS2_IJiEEENS3_ILi1EEES7_EEC2ERKS5_RKS6_RKS7_SE_:
[----:B------:R-:W-:Y:S01]  /*8b60*/  IADD3 R2, R2, -c[0x0][0x20], RZ ;  /* 0x8000080002027a10 */ /* 0x000fe20007ffe0ff */
[----:B------:R-:W-:Y:S01]  /*8b70*/  IMAD.MOV.U32 R8, RZ, RZ, R4 ;  /* 0x000000ffff087224 */ /* 0x000fe200078e0004 */
[----:B------:R-:W-:-:S03]  /*8b80*/  MOV R9, 0x0 ;  /* 0x0000000000097802 */ /* 0x000fc60000000f00 */
[----:B------:R1:W-:Y:S01]  /*8b90*/  STL [R2], R3 ;  /* 0x0000000302007387 */ /* 0x0003e20000100800 */
[----:B------:R-:W-:Y:S05]  /*8ba0*/  RET.REL.NODEC R8 `(_ZN7cutlass13device_kernelIN5flash19enable_sm80_to_sm89INS1_16FlashAttnBwdSm80INS1_25CollectiveMainloopBwdSm80ILi2ELi2EN4cute5tupleIJNS5_1CILi128EEES8_NS7_ILi64EEEEEENS_10bfloat16_tEfNS_4arch4Sm80ELb0ELb0ELb1ELb1ELb1ELb0ELb0ELb0ELi2ELi4ELi4ELi4ELb0EEENS1_24CollectiveEpilogueBwdGQAISA_fSD_Li256ELb1ELb1EEENS1_19SingleTileSchedulerILb1ELb0ELb0ELi128EEEEEEEEEvNT_6ParamsE) ;  /* 0xffff745008007950 */ /* 0x000fea0003c3ffff */
        .type           $_ZN7cutlass13device_kernelIN5flash19enable_sm80_to_sm89INS1_16FlashAttnBwdSm80INS1_25CollectiveMainloopBwdSm80ILi2ELi2EN4cute5tupleIJNS5_1CILi128EEES8_NS7_ILi64EEEEEENS_10bfloat16_tEfNS_4arch4Sm80ELb0ELb0ELb1ELb1ELb1ELb0ELb0ELb0ELi2ELi4ELi4ELi4ELb0EEENS1_24CollectiveEpilogueBwdGQAISA_fSD_Li256ELb1ELb1EEENS1_19SingleTileSchedulerILb1ELb0ELb0ELi128EEEEEEEEEvNT_6ParamsE$_ZN4cute3eso3ESOILb1ELb0EJNS_5tupleIJNS_1CILi2EEEEEENS2_IJiEEES4_NS3_ILi1EEEEEC2ERKS5_RKS6_RKS4_RKS7_,@function
        .size           $_ZN7cutlass13device_kernelIN5flash19enable_sm80_to_sm89INS1_16FlashAttnBwdSm80INS1_25CollectiveMainloopBwdSm80ILi2ELi2EN4cute5tupleIJNS5_1CILi128EEES8_NS7_ILi64EEEEEENS_10bfloat16_tEfNS_4arch4Sm80ELb0ELb0ELb1ELb1ELb1ELb0ELb0ELb0ELi2ELi4ELi4ELi4ELb0EEENS1_24CollectiveEpilogueBwdGQAISA_fSD_Li256ELb1ELb1EEENS1_19SingleTileSchedulerILb1ELb0ELb0ELi128EEEEEEEEEvNT_6ParamsE$_ZN4cute3eso3ESOILb1ELb0EJNS_5tupleIJNS_1CILi2EEEEEENS2_IJiEEES4_NS3_ILi1EEEEEC2ERKS5_RKS6_RKS4_RKS7_,($_ZN7cutlass13device_kernelIN5flash19enable_sm80_to_sm89INS1_16FlashAttnBwdSm80INS1_25CollectiveMainloopBwdSm80ILi2ELi2EN4cute5tupleIJNS5_1CILi128EEES8_NS7_ILi64EEEEEENS_10bfloat16_tEfNS_4arch4Sm80ELb0ELb0ELb1ELb1ELb1ELb0ELb0ELb0ELi2ELi4ELi4ELi4ELb0EEENS1_24CollectiveEpilogueBwdGQAISA_fSD_Li256ELb1ELb1EEENS1_19SingleTileSchedulerILb1ELb0ELb0ELi128EEEEEEEEEvNT_6ParamsE$_ZN4cute3eso3ESOILb1ELb0EJNS_5tupleIJNS_1CILi2EEES4_EEENS2_IJNS3_ILi1EEEiEEEEEC2ERKS5_RKS7_ - $_ZN7cutlass13device_kernelIN5flash19enable_sm80_to_sm89INS1_16FlashAttnBwdSm80INS1_25CollectiveMainloopBwdSm80ILi2ELi2EN4cute5tupleIJNS5_1CILi128EEES8_NS7_ILi64EEEEEENS_10bfloat16_tEfNS_4arch4Sm80ELb0ELb0ELb1ELb1ELb1ELb0ELb0ELb0ELi2ELi4ELi4ELi4ELb0EEENS1_24CollectiveEpilogueBwdGQAISA_fSD_Li256ELb1ELb1EEENS1_19SingleTileSchedulerILb1ELb0ELb0ELi128EEEEEEEEEvNT_6ParamsE$_ZN4cute3eso3ESOILb1ELb0EJNS_5tupleIJNS_1CILi2EEEEEENS2_IJiEEES4_NS3_ILi1EEEEEC2ERKS5_RKS6_RKS4_RKS7_)
$_ZN7cutlass13device_kernelIN5flash19enable_sm80_to_sm89INS1_16FlashAttnBwdSm80INS1_25CollectiveMainloopBwdSm80ILi2ELi2EN4cute5tupleIJNS5_1CILi128EEES8_NS7_ILi64EEEEEENS_10bfloat16_tEfNS_4arch4Sm80ELb0ELb0ELb1ELb1ELb1ELb0ELb0ELb0ELi2ELi4ELi4ELi4ELb0EEENS1_24CollectiveEpilogueBwdGQAISA_fSD_Li256ELb1ELb1EEENS1_19SingleTileSchedulerILb1ELb0ELb0ELi128EEEEEEEEEvNT_6ParamsE$_ZN4cute3eso3ESOILb1ELb0EJNS_5tupleIJNS_1CILi2EEEEEENS2_IJiEEES4_NS3_ILi1EEEEEC2ERKS5_RKS6_RKS4_RKS7_:
[----:B------:R-:W-:Y:S02]  /*8bb0*/  IADD3 R2, R2, -c[0x0][0x20], RZ ;  /* 0x8000080002027a10 */ /* 0x000fe40007ffe0ff */
[----:B------:R-:W-:-:S03]  /*8bc0*/  MOV R5, 0x0 ;  /* 0x0000000000057802 */ /* 0x000fc60000000f00 */
[----:B------:R1:W-:Y:S01]  /*8bd0*/  STL [R2], R3 ;  /* 0x0000000302007387 */ /* 0x0003e20000100800 */
[----:B------:R-:W-:Y:S05]  /*8be0*/  RET.REL.NODEC R4 `(_ZN7cutlass13device_kernelIN5flash19enable_sm80_to_sm89INS1_16FlashAttnBwdSm80INS1_25CollectiveMainloopBwdSm80ILi2ELi2EN4cute5tupleIJNS5_1CILi128EEES8_NS7_ILi64EEEEEENS_10bfloat16_tEfNS_4arch4Sm80ELb0ELb0ELb1ELb1ELb1ELb0ELb0ELb0ELi2ELi4ELi4ELi4ELb0EEENS1_24CollectiveEpilogueBwdGQAISA_fSD_Li256ELb1ELb1EEENS1_19SingleTileSchedulerILb1ELb0ELb0ELi128EEEEEEEEEvNT_6ParamsE) ;  /* 0xffff741004007950 */ /* 0x000fea0003c3ffff */
        .type           $_ZN7cutlass13device_kernelIN5flash19enable_sm80_to_sm89INS1_16FlashAttnBwdSm80INS1_25CollectiveMainloopBwdSm80ILi2ELi2EN4cute5tupleIJNS5_1CILi128EEES8_NS7_ILi64EEEEEENS_10bfloat16_tEfNS_4arch4Sm80ELb0ELb0ELb1ELb1ELb1ELb0ELb0ELb0ELi2ELi4ELi4ELi4ELb0EEENS1_24CollectiveEpilogueBwdGQAISA_fSD_Li256ELb1ELb1EEENS1_19SingleTileSchedulerILb1ELb0ELb0ELi128EEEEEEEEEvNT_6ParamsE$_ZN4cute3eso3ESOILb1ELb0EJNS_5tupleIJNS_1CILi2EEES4_EEENS2_IJNS3_ILi1EEEiEEEEEC2ERKS5_RKS7_,@function
        .size           $_ZN7cutlass13device_kernelIN5flash19enable_sm80_to_sm89INS1_16FlashAttnBwdSm80INS1_25CollectiveMainloopBwdSm80ILi2ELi2EN4cute5tupleIJNS5_1CILi128EEES8_NS7_ILi64EEEEEENS_10bfloat16_tEfNS_4arch4Sm80ELb0ELb0ELb1ELb1ELb1ELb0ELb0ELb0ELi2ELi4ELi4ELi4ELb0EEENS1_24CollectiveEpilogueBwdGQAISA_fSD_Li256ELb1ELb1EEENS1_19SingleTileSchedulerILb1ELb0ELb0ELi128EEEEEEEEEvNT_6ParamsE$_ZN4cute3eso3ESOILb1ELb0EJNS_5tupleIJNS_1CILi2EEES4_EEENS2_IJNS3_ILi1EEEiEEEEEC2ERKS5_RKS7_,($_ZN7cutlass13device_kernelIN5flash19enable_sm80_to_sm89INS1_16FlashAttnBwdSm80INS1_25CollectiveMainloopBwdSm80ILi2ELi2EN4cute5tupleIJNS5_1CILi128EEES8_NS7_ILi64EEEEEENS_10bfloat16_tEfNS_4arch4Sm80ELb0ELb0ELb1ELb1ELb1ELb0ELb0ELb0ELi2ELi4ELi4ELi4ELb0EEENS1_24CollectiveEpilogueBwdGQAISA_fSD_Li256ELb1ELb1EEENS1_19SingleTileSchedulerILb1ELb0ELb0ELi128EEEEEEEEEvNT_6ParamsE$_ZN4cute3eso3ESOILb1ELb0EJNS_5tupleIJNS_1CILi2EEES4_EEENS2_IJiNS3_ILi4096EEEEEEEEC2ERKS5_RKS7_ - $_ZN7cutlass13device_kernelIN5flash19enable_sm80_to_sm89INS1_16FlashAttnBwdSm80INS1_25CollectiveMainloopBwdSm80ILi2ELi2EN4cute5tupleIJNS5_1CILi128EEES8_NS7_ILi64EEEEEENS_10bfloat16_tEfNS_4arch4Sm80ELb0ELb0ELb1ELb1ELb1ELb0ELb0ELb0ELi2ELi4ELi4ELi4ELb0EEENS1_24CollectiveEpilogueBwdGQAISA_fSD_Li256ELb1ELb1EEENS1_19SingleTileSchedulerILb1ELb0ELb0ELi128EEEEEEEEEvNT_6ParamsE$_ZN4cute3eso3ESOILb1ELb0EJNS_5tupleIJNS_1CILi2EEES4_EEENS2_IJNS3_ILi1EEEiEEEEEC2ERKS5_RKS7_)
$_ZN7cutlass13device_kernelIN5flash19enable_sm80_to_sm89INS1_16FlashAttnBwdSm80INS1_25CollectiveMainloopBwdSm80ILi2ELi2EN4cute5tupleIJNS5_1CILi128EEES8_NS7_ILi64EEEEEENS_10bfloat16_tEfNS_4arch4Sm80ELb0ELb0ELb1ELb1ELb1ELb0ELb0ELb0ELi2ELi4ELi4ELi4ELb0EEENS1_24CollectiveEpilogueBwdGQAISA_fSD_Li256ELb1ELb1EEENS1_19SingleTileSchedulerILb1ELb0ELb0ELi128EEEEEEEEEvNT_6ParamsE$_ZN4cute3eso3ESOILb1ELb0EJNS_5tupleIJNS_1CILi2EEES4_EEENS2_IJNS3_ILi1EEEiEEEEEC2ERKS5_RKS7_:
[----:B------:R-:W-:Y:S02]  /*8bf0*/  IADD3 R3, R35, -c[0x0][0x20], RZ ;  /* 0x8000080023037a10 */ /* 0x000fe40007ffe0ff */
[----:B------:R-:W-:-:S03]  /*8c00*/  MOV R5, 0x0 ;  /* 0x0000000000057802 */ /* 0x000fc60000000f00 */
[----:B------:R1:W-:Y:S01]  /*8c10*/  STL [R3], R2 ;  /* 0x0000000203007387 */ /* 0x0003e20000100800 */
[----:B------:R-:W-:Y:S05]  /*8c20*/  RET.REL.NODEC R4 `(_ZN7cutlass13device_kernelIN5flash19enable_sm80_to_sm89INS1_16FlashAttnBwdSm80INS1_25CollectiveMainloopBwdSm80ILi2ELi2EN4cute5tupleIJNS5_1CILi128EEES8_NS7_ILi64EEEEEENS_10bfloat16_tEfNS_4arch4Sm80ELb0ELb0ELb1ELb1ELb1ELb0ELb0ELb0ELi2ELi4ELi4ELi4ELb0EEENS1_24CollectiveEpilogueBwdGQAISA_fSD_Li256ELb1ELb1EEENS1_19SingleTileSchedulerILb1ELb0ELb0ELi128EEEEEEEEEvNT_6ParamsE) ;  /* 0xffff73d004007950 */ /* 0x000fea0003c3ffff */
        .type           $_ZN7cutlass13device_kernelIN5flash19enable_sm80_to_sm89INS1_16FlashAttnBwdSm80INS1_25CollectiveMainloopBwdSm80ILi2ELi2EN4cute5tupleIJNS5_1CILi128EEES8_NS7_ILi64EEEEEENS_10bfloat16_tEfNS_4arch4Sm80ELb0ELb0ELb1ELb1ELb1ELb0ELb0ELb0ELi2ELi4ELi4ELi4ELb0EEENS1_24CollectiveEpilogueBwdGQAISA_fSD_Li256ELb1ELb1EEENS1_19SingleTileSchedulerILb1ELb0ELb0ELi128EEEEEEEEEvNT_6ParamsE$_ZN4cute3eso3ESOILb1ELb0EJNS_5tupleIJNS_1CILi2EEES4_EEENS2_IJiNS3_ILi4096EEEEEEEEC2ERKS5_RKS7_,@function
        .size           $_ZN7cutlass13device_kernelIN5flash19enable_sm80_to_sm89INS1_16FlashAttnBwdSm80INS1_25CollectiveMainloopBwdSm80ILi2ELi2EN4cute5tupleIJNS5_1CILi128EEES8_NS7_ILi64EEEEEENS_10bfloat16_tEfNS_4arch4Sm80ELb0ELb0ELb1ELb1ELb1ELb0ELb0ELb0ELi2ELi4ELi4ELi4ELb0EEENS1_24CollectiveEpilogueBwdGQAISA_fSD_Li256ELb1ELb1EEENS1_19SingleTileSchedulerILb1ELb0ELb0ELi128EEEEEEEEEvNT_6ParamsE$_ZN4cute3eso3ESOILb1ELb0EJNS_5tupleIJNS_1CILi2EEES4_EEENS2_IJiNS3_ILi4096EEEEEEEEC2ERKS5_RKS7_,($_ZN7cutlass13device_kernelIN5flash19enable_sm80_to_sm89INS1_16FlashAttnBwdSm80INS1_25CollectiveMainloopBwdSm80ILi2ELi2EN4cute5tupleIJNS5_1CILi128EEES8_NS7_ILi64EEEEEENS_10bfloat16_tEfNS_4arch4Sm80ELb0ELb0ELb1ELb1ELb1ELb0ELb0ELb0ELi2ELi4ELi4ELi4ELb0EEENS1_24CollectiveEpilogueBwdGQAISA_fSD_Li256ELb1ELb1EEENS1_19SingleTileSchedulerILb1ELb0ELb0ELi128EEEEEEEEEvNT_6ParamsE$_ZN4cute3eso3ESOILb1ELb0EJNS_5tupleIJNS_1CILi2EEES4_EEENS2_IJiNS3_ILi512EEEEEEEEC2ERKS5_RKS7_ - $_ZN7cutlass13device_kernelIN5flash19enable_sm80_to_sm89INS1_16FlashAttnBwdSm80INS1_25CollectiveMainloopBwdSm80ILi2ELi2EN4cute5tupleIJNS5_1CILi128EEES8_NS7_ILi64EEEEEENS_10bfloat16_tEfNS_4arch4Sm80ELb0ELb0ELb1ELb1ELb1ELb0ELb0ELb0ELi2ELi4ELi4ELi4ELb0EEENS1_24CollectiveEpilogueBwdGQAISA_fSD_Li256ELb1ELb1EEENS1_19SingleTileSchedulerILb1ELb0ELb0ELi128EEEEEEEEEvNT_6ParamsE$_ZN4cute3eso3ESOILb1ELb0EJNS_5tupleIJNS_1CILi2EEES4_EEENS2_IJiNS3_ILi4096EEEEEEEEC2ERKS5_RKS7_)
$_ZN7cutlass13device_kernelIN5flash19enable_sm80_to_sm89INS1_16FlashAttnBwdSm80INS1_25CollectiveMainloopBwdSm80ILi2ELi2EN4cute5tupleIJNS5_1CILi128EEES8_NS7_ILi64EEEEEENS_10bfloat16_tEfNS_4arch4Sm80ELb0ELb0ELb1ELb1ELb1ELb0ELb0ELb0ELi2ELi4ELi4ELi4ELb0EEENS1_24CollectiveEpilogueBwdGQAISA_fSD_Li256ELb1ELb1EEENS1_19SingleTileSchedulerILb1ELb0ELb0ELi128EEEEEEEEEvNT_6ParamsE$_ZN4cute3eso3ESOILb1ELb0EJNS_5tupleIJNS_1CILi2EEES4_EEENS2_IJiNS3_ILi4096EEEEEEEEC2ERKS5_RKS7_:
[----:B------:R-:W-:Y:S02]  /*8c30*/  IADD3 R3, R8, -c[0x0][0x20], RZ ;  /* 0x8000080008037a10 */ /* 0x000fe40007ffe0ff */
[----:B------:R-:W-:-:S03]  /*8c40*/  MOV R5, 0x0 ;  /* 0x0000000000057802 */ /* 0x000fc60000000f00 */
[----:B------:R1:W-:Y:S01]  /*8c50*/  STL [R3], R2 ;  /* 0x0000000203007387 */ /* 0x0003e20000100800 */
[----:B------:R-:W-:Y:S05]  /*8c60*/  RET.REL.NODEC R4 `(_ZN7cutlass13device_kernelIN5flash19enable_sm80_to_sm89INS1_16FlashAttnBwdSm80INS1_25CollectiveMainloopBwdSm80ILi2ELi2EN4cute5tupleIJNS5_1CILi128EEES8_NS7_ILi64EEEEEENS_10bfloat16_tEfNS_4arch4Sm80ELb0ELb0ELb1ELb1ELb1ELb0ELb0ELb0ELi2ELi4ELi4ELi4ELb0EEENS1_24CollectiveEpilogueBwdGQAISA_fSD_Li256ELb1ELb1EEENS1_19SingleTileSchedulerILb1ELb0ELb0ELi128EEEEEEEEEvNT_6ParamsE) ;  /* 0xffff739004007950 */ /* 0x000fea0003c3ffff */
        .type           $_ZN7cutlass13device_kernelIN5flash19enable_sm80_to_sm89INS1_16FlashAttnBwdSm80INS1_25CollectiveMainloopBwdSm80ILi2ELi2EN4cute5tupleIJNS5_1CILi128EEES8_NS7_ILi64EEEEEENS_10bfloat16_tEfNS_4arch4Sm80ELb0ELb0ELb1ELb1ELb1ELb0ELb0ELb0ELi2ELi4ELi4ELi4ELb0EEENS1_24CollectiveEpilogueBwdGQAISA_fSD_Li256ELb1ELb1EEENS1_19SingleTileSchedulerILb1ELb0ELb0ELi128EEEEEEEEEvNT_6ParamsE$_ZN4cute3eso3ESOILb1ELb0EJNS_5tupleIJNS_1CILi2EEES4_EEENS2_IJiNS3_ILi512EEEEEEEEC2ERKS5_RKS7_,@function
        .size           $_ZN7cutlass13device_kernelIN5flash19enable_sm80_to_sm89INS1_16FlashAttnBwdSm80INS1_25CollectiveMainloopBwdSm80ILi2ELi2EN4cute5tupleIJNS5_1CILi128EEES8_NS7_ILi64EEEEEENS_10bfloat16_tEfNS_4arch4Sm80ELb0ELb0ELb1ELb1ELb1ELb0ELb0ELb0ELi2ELi4ELi4ELi4ELb0EEENS1_24CollectiveEpilogueBwdGQAISA_fSD_Li256ELb1ELb1EEENS1_19SingleTileSchedulerILb1ELb0ELb0ELi128EEEEEEEEEvNT_6ParamsE$_ZN4cute3eso3ESOILb1ELb0EJNS_5tupleIJNS_1CILi2EEES4_EEENS2_IJiNS3_ILi512EEEEEEEEC2ERKS5_RKS7_,($_ZN7cutlass13device_kernelIN5flash19enable_sm80_to_sm89INS1_16FlashAttnBwdSm80INS1_25CollectiveMainloopBwdSm80ILi2ELi2EN4cute5tupleIJNS5_1CILi128EEES8_NS7_ILi64EEEEEENS_10bfloat16_tEfNS_4arch4Sm80ELb0ELb0ELb1ELb1ELb1ELb0ELb0ELb0ELi2ELi4ELi4ELi4ELb0EEENS1_24CollectiveEpilogueBwdGQAISA_fSD_Li256ELb1ELb1EEENS1_19SingleTileSchedulerILb1ELb0ELb0ELi128EEEEEEEEEvNT_6ParamsE$_ZN4cute3eso3ESOILb1ELb0EJNS_5tupleIJNS_1CILi2EEES4_EEENS2_IJiiEEEEEC2ERKS5_RKS6_ - $_ZN7cutlass13device_kernelIN5flash19enable_sm80_to_sm89INS1_16FlashAttnBwdSm80INS1_25CollectiveMainloopBwdSm80ILi2ELi2EN4cute5tupleIJNS5_1CILi128EEES8_NS7_ILi64EEEEEENS_10bfloat16_tEfNS_4arch4Sm80ELb0ELb0ELb1ELb1ELb1ELb0ELb0ELb0ELi2ELi4ELi4ELi4ELb0EEENS1_24CollectiveEpilogueBwdGQAISA_fSD_Li256ELb1ELb1EEENS1_19SingleTileSchedulerILb1ELb0ELb0ELi128EEEEEEEEEvNT_6ParamsE$_ZN4cute3eso3ESOILb1ELb0EJNS_5tupleIJNS_1CILi2EEES4_EEENS2_IJiNS3_ILi512EEEEEEEEC2ERKS5_RKS7_)
$_ZN7cutlass13device_kernelIN5flash19enable_sm80_to_sm89INS1_16FlashAttnBwdSm80INS1_25CollectiveMainloopBwdSm80ILi2ELi2EN4cute5tupleIJNS5_1CILi128EEES8_NS7_ILi64EEEEEENS_10bfloat16_tEfNS_4arch4Sm80ELb0ELb0ELb1ELb1ELb1ELb0ELb0ELb0ELi2ELi4ELi4ELi4ELb0EEENS1_24CollectiveEpilogueBwdGQAISA_fSD_Li256ELb1ELb1EEENS1_19SingleTileSchedulerILb1ELb0ELb0ELi128EEEEEEEEEvNT_6ParamsE$_ZN4cute3eso3ESOILb1ELb0EJNS_5tupleIJNS_1CILi2EEES4_EEENS2_IJiNS3_ILi512EEEEEEEEC2ERKS5_RKS7_:
[----:B------:R-:W-:Y:S02]  /*8c70*/  IADD3 R3, R36, -c[0x0][0x20], RZ ;  /* 0x8000080024037a10 */ /* 0x000fe40007ffe0ff */
[----:B------:R-:W-:-:S03]  /*8c80*/  MOV R5, 0x0 ;  /* 0x0000000000057802 */ /* 0x000fc60000000f00 */
[----:B------:R1:W-:Y:S01]  /*8c90*/  STL [R3], R2 ;  /* 0x0000000203007387 */ /* 0x0003e20000100800 */
[----:B------:R-:W-:Y:S05]  /*8ca0*/  RET.REL.NODEC R4 `(_ZN7cutlass13device_kernelIN5flash19enable_sm80_to_sm89INS1_16FlashAttnBwdSm80INS1_25CollectiveMainloopBwdSm80ILi2ELi2EN4cute5tupleIJNS5_1CILi128EEES8_NS7_ILi64EEEEEENS_10bfloat16_tEfNS_4arch4Sm80ELb0ELb0ELb1ELb1ELb1ELb0ELb0ELb0ELi2ELi4ELi4ELi4ELb0EEENS1_24CollectiveEpilogueBwdGQAISA_fSD_Li256ELb1ELb1EEENS1_19SingleTileSchedulerILb1ELb0ELb0ELi128EEEEEEEEEvNT_6ParamsE) ;  /* 0xffff735004007950 */ /* 0x000fea0003c3ffff */
        .type           $_ZN7cutlass13device_kernelIN5flash19enable_sm80_to_sm89INS1_16FlashAttnBwdSm80INS1_25CollectiveMainloopBwdSm80ILi2ELi2EN4cute5tupleIJNS5_1CILi128EEES8_NS7_ILi64EEEEEENS_10bfloat16_tEfNS_4arch4Sm80ELb0ELb0ELb1ELb1ELb1ELb0ELb0ELb0ELi2ELi4ELi4ELi4ELb0EEENS1_24CollectiveEpilogueBwdGQAISA_fSD_Li256ELb1ELb1EEENS1_19SingleTileSchedulerILb1ELb0ELb0ELi128EEEEEEEEEvNT_6ParamsE$_ZN4cute3eso3ESOILb1ELb0EJNS_5tupleIJNS_1CILi2EEES4_EEENS2_IJiiEEEEEC2ERKS5_RKS6_,@function
        .size           $_ZN7cutlass13device_kernelIN5flash19enable_sm80_to_sm89INS1_16FlashAttnBwdSm80INS1_25CollectiveMainloopBwdSm80ILi2ELi2EN4cute5tupleIJNS5_1CILi128EEES8_NS7_ILi64EEEEEENS_10bfloat16_tEfNS_4arch4Sm80ELb0ELb0ELb1ELb1ELb1ELb0ELb0ELb0ELi2ELi4ELi4ELi4ELb0EEENS1_24CollectiveEpilogueBwdGQAISA_fSD_Li256ELb1ELb1EEENS1_19SingleTileSchedulerILb1ELb0ELb0ELi128EEEEEEEEEvNT_6ParamsE$_ZN4cute3eso3ESOILb1ELb0EJNS_5tupleIJNS_1CILi2EEES4_EEENS2_IJiiEEEEEC2ERKS5_RKS6_,($_ZN7cutlass13device_kernelIN5flash19enable_sm80_to_sm89INS1_16FlashAttnBwdSm80INS1_25CollectiveMainloopBwdSm80ILi2ELi2EN4cute5tupleIJNS5_1CILi128EEES8_NS7_ILi64EEEEEENS_10bfloat16_tEfNS_4arch4Sm80ELb0ELb0ELb1ELb1ELb1ELb0ELb0ELb0ELi2ELi4ELi4ELi4ELb0EEENS1_24CollectiveEpilogueBwdGQAISA_fSD_Li256ELb1ELb1EEENS1_19SingleTileSchedulerILb1ELb0ELb0ELi128EEEEEEEEEvNT_6ParamsE$_ZN4cute3eso3ESOILb1ELb0EJNS_5tupleIJNS_1CILi2EEES4_EEENS2_IJiiEEENS3_ILi1EEES7_EEC2ERKS5_RKS6_RKS7_SE_ - $_ZN7cutlass13device_kernelIN5flash19enable_sm80_to_sm89INS1_16FlashAttnBwdSm80INS1_25CollectiveMainloopBwdSm80ILi2ELi2EN4cute5tupleIJNS5_1CILi128EEES8_NS7_ILi64EEEEEENS_10bfloat16_tEfNS_4arch4Sm80ELb0ELb0ELb1ELb1ELb1ELb0ELb0ELb0ELi2ELi4ELi4ELi4ELb0EEENS1_24CollectiveEpilogueBwdGQAISA_fSD_Li256ELb1ELb1EEENS1_19SingleTileSchedulerILb1ELb0ELb0ELi128EEEEEEEEEvNT_6ParamsE$_ZN4cute3eso3ESOILb1ELb0EJNS_5tupleIJNS_1CILi2EEES4_EEENS2_IJiiEEEEEC2ERKS5_RKS6_)
$_ZN7cutlass13device_kernelIN5flash19enable_sm80_to_sm89INS1_16FlashAttnBwdSm80INS1_25CollectiveMainloopBwdSm80ILi2ELi2EN4cute5tupleIJNS5_1CILi128EEES8_NS7_ILi64EEEEEENS_10bfloat16_tEfNS_4arch4Sm80ELb0ELb0ELb1ELb1ELb1ELb0ELb0ELb0ELi2ELi4ELi4ELi4ELb0EEENS1_24CollectiveEpilogueBwdGQAISA_fSD_Li256ELb1ELb1EEENS1_19SingleTileSchedulerILb1ELb0ELb0ELi128EEEEEEEEEvNT_6ParamsE$_ZN4cute3eso3ESOILb1ELb0EJNS_5tupleIJNS_1CILi2EEES4_EEENS2_IJiiEEEEEC2ERKS5_RKS6_:
[----:B------:R-:W-:Y:S02]  /*8cb0*/  IADD3 R3, R3, -c[0x0][0x20], RZ ;  /* 0x8000080003037a10 */ /* 0x000fe40007ffe0ff */
[----:B------:R-:W-:-:S03]  /*8cc0*/  MOV R5, 0x0 ;  /* 0x0000000000057802 */ /* 0x000fc60000000f00 */
[----:B------:R1:W-:Y:S04]  /*8cd0*/  STL [R3], R2 ;  /* 0x0000000203007387 */ /* 0x0003e80000100800 */
[----:B------:R1:W-:Y:S01]  /*8ce0*/  STL [R3+0x4], R8 ;  /* 0x0000040803007387 */ /* 0x0003e20000100800 */
[----:B------:R-:W-:Y:S05]  /*8cf0*/  RET.REL.NODEC R4 `(_ZN7cutlass13device_kernelIN5flash19enable_sm80_to_sm89INS1_16FlashAttnBwdSm80INS1_25CollectiveMainloopBwdSm80ILi2ELi2EN4cute5tupleIJNS5_1CILi128EEES8_NS7_ILi64EEEEEENS_10bfloat16_tEfNS_4arch4Sm80ELb0ELb0ELb1ELb1ELb1ELb0ELb0ELb0ELi2ELi4ELi4ELi4ELb0EEENS1_24CollectiveEpilogueBwdGQAISA_fSD_Li256ELb1ELb1EEENS1_19SingleTileSchedulerILb1ELb0ELb0ELi128EEEEEEEEEvNT_6ParamsE) ;  /* 0xffff730004007950 */ /* 0x000fea0003c3ffff */
        .type           $_ZN7cutlass13device_kernelIN5flash19enable_sm80_to_sm89INS1_16FlashAttnBwdSm80INS1_25CollectiveMainloopBwdSm80ILi2ELi2EN4cute5tupleIJNS5_1CILi128EEES8_NS7_ILi64EEEEEENS_10bfloat16_tEfNS_4arch4Sm80ELb0ELb0ELb1ELb1ELb1ELb0ELb0ELb0ELi2ELi4ELi4ELi4ELb0EEENS1_24CollectiveEpilogueBwdGQAISA_fSD_Li256ELb1ELb1EEENS1_19SingleTileSchedulerILb1ELb0ELb0ELi128EEEEEEEEEvNT_6ParamsE$_ZN4cute3eso3ESOILb1ELb0EJNS_5tupleIJNS_1CILi2EEES4_EEENS2_IJiiEEENS3_ILi1EEES7_EEC2ERKS5_RKS6_RKS7_SE_,@function
        .size           $_ZN7cutlass13device_kernelIN5flash19enable_sm80_to_sm89INS1_16FlashAttnBwdSm80INS1_25CollectiveMainloopBwdSm80ILi2ELi2EN4cute5tupleIJNS5_1CILi128EEES8_NS7_ILi64EEEEEENS_10bfloat16_tEfNS_4arch4Sm80ELb0ELb0ELb1ELb1ELb1ELb0ELb0ELb0ELi2ELi4ELi4ELi4ELb0EEENS1_24CollectiveEpilogueBwdGQAISA_fSD_Li256ELb1ELb1EEENS1_19SingleTileSchedulerILb1ELb0ELb0ELi128EEEEEEEEEvNT_6ParamsE$_ZN4cute3eso3ESOILb1ELb0EJNS_5tupleIJNS_1CILi2EEES4_EEENS2_IJiiEEENS3_ILi1EEES7_EEC2ERKS5_RKS6_RKS7_SE_,($_ZN7cutlass13device_kernelIN5flash19enable_sm80_to_sm89INS1_16FlashAttnBwdSm80INS1_25CollectiveMainloopBwdSm80ILi2ELi2EN4cute5tupleIJNS5_1CILi128EEES8_NS7_ILi64EEEEEENS_10bfloat16_tEfNS_4arch4Sm80ELb0ELb0ELb1ELb1ELb1ELb0ELb0ELb0ELi2ELi4ELi4ELi4ELb0EEENS1_24CollectiveEpilogueBwdGQAISA_fSD_Li256ELb1ELb1EEENS1_19SingleTileSchedulerILb1ELb0ELb0ELi128EEEEEEEEEvNT_6ParamsE$_ZN4cute3eso3ESOILb1ELb0EJNS_5tupleIJNS_1CILi2EEES4_S4_EEENS2_IJNS3_ILi1EEENS3_ILi512EEEiEEEEEC2ERKS5_RKS8_ - $_ZN7cutlass13device_kernelIN5flash19enable_sm80_to_sm89INS1_16FlashAttnBwdSm80INS1_25CollectiveMainloopBwdSm80ILi2ELi2EN4cute5tupleIJNS5_1CILi128EEES8_NS7_ILi64EEEEEENS_10bfloat16_tEfNS_4arch4Sm80ELb0ELb0ELb1ELb1ELb1ELb0ELb0ELb0ELi2ELi4ELi4ELi4ELb0EEENS1_24CollectiveEpilogueBwdGQAISA_fSD_Li256ELb1ELb1EEENS1_19SingleTileSchedulerILb1ELb0ELb0ELi128EEEEEEEEEvNT_6ParamsE$_ZN4cute3eso3ESOILb1ELb0EJNS_5tupleIJNS_1CILi2EEES4_EEENS2_IJiiEEENS3_ILi1EEES7_EEC2ERKS5_RKS6_RKS7_SE_)
$_ZN7cutlass13device_kernelIN5flash19enable_sm80_to_sm89INS1_16FlashAttnBwdSm80INS1_25CollectiveMainloopBwdSm80ILi2ELi2EN4cute5tupleIJNS5_1CILi128EEES8_NS7_ILi64EEEEEENS_10bfloat16_tEfNS_4arch4Sm80ELb0ELb0ELb1ELb1ELb1ELb0ELb0ELb0ELi2ELi4ELi4ELi4ELb0EEENS1_24CollectiveEpilogueBwdGQAISA_fSD_Li256ELb1ELb1EEENS1_19SingleTileSchedulerILb1ELb0ELb0ELi128EEEEEEEEEvNT_6ParamsE$_ZN4cute3eso3ESOILb1ELb0EJNS_5tupleIJNS_1CILi2EEES4_EEENS2_IJiiEEENS3_ILi1EEES7_EEC2ERKS5_RKS6_RKS7_SE_:
[----:B------:R-:W-:Y:S01]  /*8d00*/  IADD3 R4, R4, -c[0x0][0x20], RZ ;  /* 0x8000080004047a10 */ /* 0x000fe20007ffe0ff */
[----:B------:R-:W-:Y:S01]  /*8d10*/  IMAD.MOV.U32 R88, RZ, RZ, R6 ;  /* 0x000000ffff587224 */ /* 0x000fe200078e0006 */
[----:B------:R-:W-:-:S03]  /*8d20*/  MOV R89, 0x0 ;  /* 0x0000000000597802 */ /* 0x000fc60000000f00 */
[----:B------:R1:W-:Y:S04]  /*8d30*/  STL [R4], R2 ;  /* 0x0000000204007387 */ /* 0x0003e80000100800 */
[----:B------:R1:W-:Y:S01]  /*8d40*/  STL [R4+0x4], R3 ;  /* 0x0000040304007387 */ /* 0x0003e20000100800 */
[----:B------:R-:W-:Y:S05]  /*8d50*/  RET.REL.NODEC R88 `(_ZN7cutlass13device_kernelIN5flash19enable_sm80_to_sm89INS1_16FlashAttnBwdSm80INS1_25CollectiveMainloopBwdSm80ILi2ELi2EN4cute5tupleIJNS5_1CILi128EEES8_NS7_ILi64EEEEEENS_10bfloat16_tEfNS_4arch4Sm80ELb0ELb0ELb1ELb1ELb1ELb0ELb0ELb0ELi2ELi4ELi4ELi4ELb0EEENS1_24CollectiveEpilogueBwdGQAISA_fSD_Li256ELb1ELb1EEENS1_19SingleTileSchedulerILb1ELb0ELb0ELi128EEEEEEEEEvNT_6ParamsE) ;  /* 0xffff72a058007950 */ /* 0x000fea0003c3ffff */
        .type           $_ZN7cutlass13device_kernelIN5flash19enable_sm80_to_sm89INS1_16FlashAttnBwdSm80INS1_25CollectiveMainloopBwdSm80ILi2ELi2EN4cute5tupleIJNS5_1CILi128EEES8_NS7_ILi64EEEEEENS_10bfloat16_tEfNS_4arch4Sm80ELb0ELb0ELb1ELb1ELb1ELb0ELb0ELb0ELi2ELi4ELi4ELi4ELb0EEENS1_24CollectiveEpilogueBwdGQAISA_fSD_Li256ELb1ELb1EEENS1_19SingleTileSchedulerILb1ELb0ELb0ELi128EEEEEEEEEvNT_6ParamsE$_ZN4cute3eso3ESOILb1ELb0EJNS_5tupleIJNS_1CILi2EEES4_S4_EEENS2_IJNS3_ILi1EEENS3_ILi512EEEiEEEEEC2ERKS5_RKS8_,@function
        .size           $_ZN7cutlass13device_kernelIN5flash19enable_sm80_to_sm89INS1_16FlashAttnBwdSm80INS1_25CollectiveMainloopBwdSm80ILi2ELi2EN4cute5tupleIJNS5_1CILi128EEES8_NS7_ILi64EEEEEENS_10bfloat16_tEfNS_4arch4Sm80ELb0ELb0ELb1ELb1ELb1ELb0ELb0ELb0ELi2ELi4ELi4ELi4ELb0EEENS1_24CollectiveEpilogueBwdGQAISA_fSD_Li256ELb1ELb1EEENS1_19SingleTileSchedulerILb1ELb0ELb0ELi128EEEEEEEEEvNT_6ParamsE$_ZN4cute3eso3ESOILb1ELb0EJNS_5tupleIJNS_1CILi2EEES4_S4_EEENS2_IJNS3_ILi1EEENS3_ILi512EEEiEEEEEC2ERKS5_RKS8_,($_ZN7cutlass13device_kernelIN5flash19enable_sm80_to_sm89INS1_16FlashAttnBwdSm80INS1_25CollectiveMainloopBwdSm80ILi2ELi2EN4cute5tupleIJNS5_1CILi128EEES8_NS7_ILi64EEEEEENS_10bfloat16_tEfNS_4arch4Sm80ELb0ELb0ELb1ELb1ELb1ELb0ELb0ELb0ELi2ELi4ELi4ELi4ELb0EEENS1_24CollectiveEpilogueBwdGQAISA_fSD_Li256ELb1ELb1EEENS1_19SingleTileSchedulerILb1ELb0ELb0ELi128EEEEEEEEEvNT_6ParamsE$_ZN4cute3eso3ESOILb1ELb0EJNS_5tupleIJNS_1CILi8EEENS2_IJNS3_ILi2EEES5_S5_EEENS3_ILi1EEES6_S7_EEENS2_IJS7_NS2_IJS4_iiEEENS3_ILi64EEENS2_IJiNS3_ILi144EEENS3_ILi288EEEEEENS3_ILi512EEEEEEEEC2ERKS8_RKSF_ - $_ZN7cutlass13device_kernelIN5flash19enable_sm80_to_sm89INS1_16FlashAttnBwdSm80INS1_25CollectiveMainloopBwdSm80ILi2ELi2EN4cute5tupleIJNS5_1CILi128EEES8_NS7_ILi64EEEEEENS_10bfloat16_tEfNS_4arch4Sm80ELb0ELb0ELb1ELb1ELb1ELb0ELb0ELb0ELi2ELi4ELi4ELi4ELb0EEENS1_24CollectiveEpilogueBwdGQAISA_fSD_Li256ELb1ELb1EEENS1_19SingleTileSchedulerILb1ELb0ELb0ELi128EEEEEEEEEvNT_6ParamsE$_ZN4cute3eso3ESOILb1ELb0EJNS_5tupleIJNS_1CILi2EEES4_S4_EEENS2_IJNS3_ILi1EEENS3_ILi512EEEiEEEEEC2ERKS5_RKS8_)
$_ZN7cutlass13device_kernelIN5flash19enable_sm80_to_sm89INS1_16FlashAttnBwdSm80INS1_25CollectiveMainloopBwdSm80ILi2ELi2EN4cute5tupleIJNS5_1CILi128EEES8_NS7_ILi64EEEEEENS_10bfloat16_tEfNS_4arch4Sm80ELb0ELb0ELb1ELb1ELb1ELb0ELb0ELb0ELi2ELi4ELi4ELi4ELb0EEENS1_24CollectiveEpilogueBwdGQAISA_fSD_Li256ELb1ELb1EEENS1_19SingleTileSchedulerILb1ELb0ELb0ELi128EEEEEEEEEvNT_6ParamsE$_ZN4cute3eso3ESOILb1ELb0EJNS_5tupleIJNS_1CILi2EEES4_S4_EEENS2_IJNS3_ILi1EEENS3_ILi512EEEiEEEEEC2ERKS5_RKS8_:
[----:B------:R-:W-:Y:S02]  /*8d60*/  IADD3 R3, R76, -c[0x0][0x20], RZ ;  /* 0x800008004c037a10 */ /* 0x000fe40007ffe0ff */
[----:B------:R-:W-:-:S03]  /*8d70*/  MOV R5, 0x0 ;  /* 0x0000000000057802 */ /* 0x000fc60000000f00 */
[----:B------:R1:W-:Y:S01]  /*8d80*/  STL [R3], R2 ;  /* 0x0000000203007387 */ /* 0x0003e20000100800 */
[----:B------:R-:W-:Y:S05]  /*8d90*/  RET.REL.NODEC R4 `(_ZN7cutlass13device_kernelIN5flash19enable_sm80_to_sm89INS1_16FlashAttnBwdSm80INS1_25CollectiveMainloopBwdSm80ILi2ELi2EN4cute5tupleIJNS5_1CILi128EEES8_NS7_ILi64EEEEEENS_10bfloat16_tEfNS_4arch4Sm80ELb0ELb0ELb1ELb1ELb1ELb0ELb0ELb0ELi2ELi4ELi4ELi4ELb0EEENS1_24CollectiveEpilogueBwdGQAISA_fSD_Li256ELb1ELb1EEENS1_19SingleTileSchedulerILb1ELb0ELb0ELi128EEEEEEEEEvNT_6ParamsE) ;  /* 0xffff726004007950 */ /* 0x000fea0003c3ffff */
        .type           $_ZN7cutlass13device_kernelIN5flash19enable_sm80_to_sm89INS1_16FlashAttnBwdSm80INS1_25CollectiveMainloopBwdSm80ILi2ELi2EN4cute5tupleIJNS5_1CILi128EEES8_NS7_ILi64EEEEEENS_10bfloat16_tEfNS_4arch4Sm80ELb0ELb0ELb1ELb1ELb1ELb0ELb0ELb0ELi2ELi4ELi4ELi4ELb0EEENS1_24CollectiveEpilogueBwdGQAISA_fSD_Li256ELb1ELb1EEENS1_19SingleTileSchedulerILb1ELb0ELb0ELi128EEEEEEEEEvNT_6ParamsE$_ZN4cute3eso3ESOILb1ELb0EJNS_5tupleIJNS_1CILi8EEENS2_IJNS3_ILi2EEES5_S5_EEENS3_ILi1EEES6_S7_EEENS2_IJS7_NS2_IJS4_iiEEENS3_ILi64EEENS2_IJiNS3_ILi144EEENS3_ILi288EEEEEENS3_ILi512EEEEEEEEC2ERKS8_RKSF_,@function
        .size           $_ZN7cutlass13device_kernelIN5flash19enable_sm80_to_sm89INS1_16FlashAttnBwdSm80INS1_25CollectiveMainloopBwdSm80ILi2ELi2EN4cute5tupleIJNS5_1CILi128EEES8_NS7_ILi64EEEEEENS_10bfloat16_tEfNS_4arch4Sm80ELb0ELb0ELb1ELb1ELb1ELb0ELb0ELb0ELi2ELi4ELi4ELi4ELb0EEENS1_24CollectiveEpilogueBwdGQAISA_fSD_Li256ELb1ELb1EEENS1_19SingleTileSchedulerILb1ELb0ELb0ELi128EEEEEEEEEvNT_6ParamsE$_ZN4cute3eso3ESOILb1ELb0EJNS_5tupleIJNS_1CILi8EEENS2_IJNS3_ILi2EEES5_S5_EEENS3_ILi1EEES6_S7_EEENS2_IJS7_NS2_IJS4_iiEEENS3_ILi64EEENS2_IJiNS3_ILi144EEENS3_ILi288EEEEEENS3_ILi512EEEEEEEEC2ERKS8_RKSF_,($_ZN7cutlass13device_kernelIN5flash19enable_sm80_to_sm89INS1_16FlashAttnBwdSm80INS1_25CollectiveMainloopBwdSm80ILi2ELi2EN4cute5tupleIJNS5_1CILi128EEES8_NS7_ILi64EEEEEENS_10bfloat16_tEfNS_4arch4Sm80ELb0ELb0ELb1ELb1ELb1ELb0ELb0ELb0ELi2ELi4ELi4ELi4ELb0EEENS1_24CollectiveEpilogueBwdGQAISA_fSD_Li256ELb1ELb1EEENS1_19SingleTileSchedulerILb1ELb0ELb0ELi128EEEEEEEEEvNT_6ParamsE$_ZN4cute3eso3ESOILb1ELb0EJNS_5tupleIJNS_1CILi8EEENS2_IJNS3_ILi2EEES5_S5_EEENS3_ILi1EEES6_S7_EEENS2_IJS7_NS2_IJiiiEEENS3_ILi64EEENS2_IJNS3_ILi72EEENS3_ILi144EEENS3_ILi288EEEEEENS3_ILi512EEEEEEEEC2ERKS8_RKSG_ - $_ZN7cutlass13device_kernelIN5flash19enable_sm80_to_sm89INS1_16FlashAttnBwdSm80INS1_25CollectiveMainloopBwdSm80ILi2ELi2EN4cute5tupleIJNS5_1CILi128EEES8_NS7_ILi64EEEEEENS_10bfloat16_tEfNS_4arch4Sm80ELb0ELb0ELb1ELb1ELb1ELb0ELb0ELb0ELi2ELi4ELi4ELi4ELb0EEENS1_24CollectiveEpilogueBwdGQAISA_fSD_Li256ELb1ELb1EEENS1_19SingleTileSchedulerILb1ELb0ELb0ELi128EEEEEEEEEvNT_6ParamsE$_ZN4cute3eso3ESOILb1ELb0EJNS_5tupleIJNS_1CILi8EEENS2_IJNS3_ILi2EEES5_S5_EEENS3_ILi1EEES6_S7_EEENS2_IJS7_NS2_IJS4_iiEEENS3_ILi64EEENS2_IJiNS3_ILi144EEENS3_ILi288EEEEEENS3_ILi512EEEEEEEEC2ERKS8_RKSF_)
$_ZN7cutlass13device_kernelIN5flash19enable_sm80_to_sm89INS1_16FlashAttnBwdSm80INS1_25CollectiveMainloopBwdSm80ILi2ELi2EN4cute5tupleIJNS5_1CILi128EEES8_NS7_ILi64EEEEEENS_10bfloat16_tEfNS_4arch4Sm80ELb0ELb0ELb1ELb1ELb1ELb0ELb0ELb0ELi2ELi4ELi4ELi4ELb0EEENS1_24CollectiveEpilogueBwdGQAISA_fSD_Li256ELb1ELb1EEENS1_19SingleTileSchedulerILb1ELb0ELb0ELi128EEEEEEEEEvNT_6ParamsE$_ZN4cute3eso3ESOILb1ELb0EJNS_5tupleIJNS_1CILi8EEENS2_IJNS3_ILi2EEES5_S5_EEENS3_ILi1EEES6_S7_EEENS2_IJS7_NS2_IJS4_iiEEENS3_ILi64EEENS2_IJiNS3_ILi144EEENS3_ILi288EEEEEENS3_ILi512EEEEEEEEC2ERKS8_RKSF_:
[----:B------:R-:W-:Y:S02]  /*8da0*/  IADD3 R4, R59, -c[0x0][0x20], RZ ;  /* 0x800008003b047a10 */ /* 0x000fe40007ffe0ff */
[----:B------:R-:W-:-:S03]  /*8db0*/  MOV R9, 0x0 ;  /* 0x0000000000097802 */ /* 0x000fc60000000f00 */
[----:B------:R1:W-:Y:S04]  /*8dc0*/  STL [R4], R2 ;  /* 0x0000000204007387 */ /* 0x0003e80000100800 */
[----:B------:R1:W-:Y:S04]  /*8dd0*/  STL [R4+0x4], R3 ;  /* 0x0000040304007387 */ /* 0x0003e80000100800 */
[----:B------:R1:W-:Y:S01]  /*8de0*/  STL [R4+0x8], R5 ;  /* 0x0000080504007387 */ /* 0x0003e20000100800 */
[----:B------:R-:W-:Y:S05]  /*8df0*/  RET.REL.NODEC R8 `(_ZN7cutlass13device_kernelIN5flash19enable_sm80_to_sm89INS1_16FlashAttnBwdSm80INS1_25CollectiveMainloopBwdSm80ILi2ELi2EN4cute5tupleIJNS5_1CILi128EEES8_NS7_ILi64EEEEEENS_10bfloat16_tEfNS_4arch4Sm80ELb0ELb0ELb1ELb1ELb1ELb0ELb0ELb0ELi2ELi4ELi4ELi4ELb0EEENS1_24CollectiveEpilogueBwdGQAISA_fSD_Li256ELb1ELb1EEENS1_19SingleTileSchedulerILb1ELb0ELb0ELi128EEEEEEEEEvNT_6ParamsE) ;  /* 0xffff720008007950 */ /* 0x000fea0003c3ffff */
        .type           $_ZN7cutlass13device_kernelIN5flash19enable_sm80_to_sm89INS1_16FlashAttnBwdSm80INS1_25CollectiveMainloopBwdSm80ILi2ELi2EN4cute5tupleIJNS5_1CILi128EEES8_NS7_ILi64EEEEEENS_10bfloat16_tEfNS_4arch4Sm80ELb0ELb0ELb1ELb1ELb1ELb0ELb0ELb0ELi2ELi4ELi4ELi4ELb0EEENS1_24CollectiveEpilogueBwdGQAISA_fSD_Li256ELb1ELb1EEENS1_19SingleTileSchedulerILb1ELb0ELb0ELi128EEEEEEEEEvNT_6ParamsE$_ZN4cute3eso3ESOILb1ELb0EJNS_5tupleIJNS_1CILi8EEENS2_IJNS3_ILi2EEES5_S5_EEENS3_ILi1EEES6_S7_EEENS2_IJS7_NS2_IJiiiEEENS3_ILi64EEENS2_IJNS3_ILi72EEENS3_ILi144EEENS3_ILi288EEEEEENS3_ILi512EEEEEEEEC2ERKS8_RKSG_,@function
        .size           $_ZN7cutlass13device_kernelIN5flash19enable_sm80_to_sm89INS1_16FlashAttnBwdSm80INS1_25CollectiveMainloopBwdSm80ILi2ELi2EN4cute5tupleIJNS5_1CILi128EEES8_NS7_ILi64EEEEEENS_10bfloat16_tEfNS_4arch4Sm80ELb0ELb0ELb1ELb1ELb1ELb0ELb0ELb0ELi2ELi4ELi4ELi4ELb0EEENS1_24CollectiveEpilogueBwdGQAISA_fSD_Li256ELb1ELb1EEENS1_19SingleTileSchedulerILb1ELb0ELb0ELi128EEEEEEEEEvNT_6ParamsE$_ZN4cute3eso3ESOILb1ELb0EJNS_5tupleIJNS_1CILi8EEENS2_IJNS3_ILi2EEES5_S5_EEENS3_ILi1EEES6_S7_EEENS2_IJS7_NS2_IJiiiEEENS3_ILi64EEENS2_IJNS3_ILi72EEENS3_ILi144EEENS3_ILi288EEEEEENS3_ILi512EEEEEEEEC2ERKS8_RKSG_,($_ZN7cutlass13device_kernelIN5flash19enable_sm80_to_sm89INS1_16FlashAttnBwdSm80INS1_25CollectiveMainloopBwdSm80ILi2ELi2EN4cute5tupleIJNS5_1CILi128EEES8_NS7_ILi64EEEEEENS_10bfloat16_tEfNS_4arch4Sm80ELb0ELb0ELb1ELb1ELb1ELb0ELb0ELb0ELi2ELi4ELi4ELi4ELb0EEENS1_24CollectiveEpilogueBwdGQAISA_fSD_Li256ELb1ELb1EEENS1_19SingleTileSchedulerILb1ELb0ELb0ELi128EEEEEEEEEvNT_6ParamsE$_ZN4cute3eso3ESOILb1ELb0EJNS_5tupleIJNS_1CILi8EEENS3_ILi2EEES5_S5_S4_S5_EEENS2_IJNS3_ILi1EEEiiiNS3_ILi72EEENS3_ILi512EEEEEEEEC2ERKS6_RKSA_ - $_ZN7cutlass13device_kernelIN5flash19enable_sm80_to_sm89INS1_16FlashAttnBwdSm80INS1_25CollectiveMainloopBwdSm80ILi2ELi2EN4cute5tupleIJNS5_1CILi128EEES8_NS7_ILi64EEEEEENS_10bfloat16_tEfNS_4arch4Sm80ELb0ELb0ELb1ELb1ELb1ELb0ELb0ELb0ELi2ELi4ELi4ELi4ELb0EEENS1_24CollectiveEpilogueBwdGQAISA_fSD_Li256ELb1ELb1EEENS1_19SingleTileSchedulerILb1ELb0ELb0ELi128EEEEEEEEEvNT_6ParamsE$_ZN4cute3eso3ESOILb1ELb0EJNS_5tupleIJNS_1CILi8EEENS2_IJNS3_ILi2EEES5_S5_EEENS3_ILi1EEES6_S7_EEENS2_IJS7_NS2_IJiiiEEENS3_ILi64EEENS2_IJNS3_ILi72EEENS3_ILi144EEENS3_ILi288EEEEEENS3_ILi512EEEEEEEEC2ERKS8_RKSG_)
$_ZN7cutlass13device_kernelIN5flash19enable_sm80_to_sm89INS1_16FlashAttnBwdSm80INS1_25CollectiveMainloopBwdSm80ILi2ELi2EN4cute5tupleIJNS5_1CILi128EEES8_NS7_ILi64EEEEEENS_10bfloat16_tEfNS_4arch4Sm80ELb0ELb0ELb1ELb1ELb1ELb0ELb0ELb0ELi2ELi4ELi4ELi4ELb0EEENS1_24CollectiveEpilogueBwdGQAISA_fSD_Li256ELb1ELb1EEENS1_19SingleTileSchedulerILb1ELb0ELb0ELi128EEEEEEEEEvNT_6ParamsE$_ZN4cute3eso3ESOILb1ELb0EJNS_5tupleIJNS_1CILi8EEENS2_IJNS3_ILi2EEES5_S5_EEENS3_ILi1EEES6_S7_EEENS2_IJS7_NS2_IJiiiEEENS3_ILi64EEENS2_IJNS3_ILi72EEENS3_ILi144EEENS3_ILi288EEEEEENS3_ILi512EEEEEEEEC2ERKS8_RKSG_:
[----:B------:R-:W-:Y:S02]  /*8e00*/  IADD3 R4, R4, -c[0x0][0x20], RZ ;  /* 0x8000080004047a10 */ /* 0x000fe40007ffe0ff */
[----:B------:R-:W-:-:S03]  /*8e10*/  MOV R9, 0x0 ;  /* 0x0000000000097802 */ /* 0x000fc60000000f00 */
[----:B------:R1:W-:Y:S04]  /*8e20*/  STL [R4], R2 ;  /* 0x0000000204007387 */ /* 0x0003e80000100800 */
[----:B------:R1:W-:Y:S04]  /*8e30*/  STL [R4+0x4], R3 ;  /* 0x0000040304007387 */ /* 0x0003e80000100800 */
[----:B------:R1:W-:Y:S01]  /*8e40*/  STL [R4+0x8], R5 ;  /* 0x0000080504007387 */ /* 0x0003e20000100800 */
[----:B------:R-:W-:Y:S05]  /*8e50*/  RET.REL.NODEC R8 `(_ZN7cutlass13device_kernelIN5flash19enable_sm80_to_sm89INS1_16FlashAttnBwdSm80INS1_25CollectiveMainloopBwdSm80ILi2ELi2EN4cute5tupleIJNS5_1CILi128EEES8_NS7_ILi64EEEEEENS_10bfloat16_tEfNS_4arch4Sm80ELb0ELb0ELb1ELb1ELb1ELb0ELb0ELb0ELi2ELi4ELi4ELi4ELb0EEENS1_24CollectiveEpilogueBwdGQAISA_fSD_Li256ELb1ELb1EEENS1_19SingleTileSchedulerILb1ELb0ELb0ELi128EEEEEEEEEvNT_6ParamsE) ;  /* 0xffff71a008007950 */ /* 0x000fea0003c3ffff */
        .type           $_ZN7cutlass13device_kernelIN5flash19enable_sm80_to_sm89INS1_16FlashAttnBwdSm80INS1_25CollectiveMainloopBwdSm80ILi2ELi2EN4cute5tupleIJNS5_1CILi128EEES8_NS7_ILi64EEEEEENS_10bfloat16_tEfNS_4arch4Sm80ELb0ELb0ELb1ELb1ELb1ELb0ELb0ELb0ELi2ELi4ELi4ELi4ELb0EEENS1_24CollectiveEpilogueBwdGQAISA_fSD_Li256ELb1ELb1EEENS1_19SingleTileSchedulerILb1ELb0ELb0ELi128EEEEEEEEEvNT_6ParamsE$_ZN4cute3eso3ESOILb1ELb0EJNS_5tupleIJNS_1CILi8EEENS3_ILi2EEES5_S5_S4_S5_EEENS2_IJNS3_ILi1EEEiiiNS3_ILi72EEENS3_ILi512EEEEEEEEC2ERKS6_RKSA_,@function
        .size           $_ZN7cutlass13device_kernelIN5flash19enable_sm80_to_sm89INS1_16FlashAttnBwdSm80INS1_25CollectiveMainloopBwdSm80ILi2ELi2EN4cute5tupleIJNS5_1CILi128EEES8_NS7_ILi64EEEEEENS_10bfloat16_tEfNS_4arch4Sm80ELb0ELb0ELb1ELb1ELb1ELb0ELb0ELb0ELi2ELi4ELi4ELi4ELb0EEENS1_24CollectiveEpilogueBwdGQAISA_fSD_Li256ELb1ELb1EEENS1_19SingleTileSchedulerILb1ELb0ELb0ELi128EEEEEEEEEvNT_6ParamsE$_ZN4cute3eso3ESOILb1ELb0EJNS_5tupleIJNS_1CILi8EEENS3_ILi2EEES5_S5_S4_S5_EEENS2_IJNS3_ILi1EEEiiiNS3_ILi72EEENS3_ILi512EEEEEEEEC2ERKS6_RKSA_,($_ZN7cutlass13device_kernelIN5flash19enable_sm80_to_sm89INS1_16FlashAttnBwdSm80INS1_25CollectiveMainloopBwdSm80ILi2ELi2EN4cute5tupleIJNS5_1CILi128EEES8_NS7_ILi64EEEEEENS_10bfloat16_tEfNS_4arch4Sm80ELb0ELb0ELb1ELb1ELb1ELb0ELb0ELb0ELi2ELi4ELi4ELi4ELb0EEENS1_24CollectiveEpilogueBwdGQAISA_fSD_Li256ELb1ELb1EEENS1_19SingleTileSchedulerILb1ELb0ELb0ELi128EEEEEEEEEvNT_6ParamsE$_ZN4cute3eso3ESOILb1ELb0EJNS_6LayoutINS_5tupleIJNS3_IJNS3_IJNS3_IJNS_1CILi4EEENS4_ILi2EEEEEENS4_ILi1EEEEEES8_EEENS3_IJNS3_IJNS3_IJS8_S8_EEES8_EEES6_EEEEEENS3_IJNS3_IJNS3_IJNS3_IJS8_NS4_ILi32EEEEEENS4_ILi0EEEEEESH_EEENS3_IJNS3_IJNS3_IJSH_SH_EEESH_EEENS4_ILi64EEEEEEEEEEENS_10ViewEngineIPN7cutlass10bfloat16_tEEEEEC2ERKSP_RKSU_ - $_ZN7cutlass13device_kernelIN5flash19enable_sm80_to_sm89INS1_16FlashAttnBwdSm80INS1_25CollectiveMainloopBwdSm80ILi2ELi2EN4cute5tupleIJNS5_1CILi128EEES8_NS7_ILi64EEEEEENS_10bfloat16_tEfNS_4arch4Sm80ELb0ELb0ELb1ELb1ELb1ELb0ELb0ELb0ELi2ELi4ELi4ELi4ELb0EEENS1_24CollectiveEpilogueBwdGQAISA_fSD_Li256ELb1ELb1EEENS1_19SingleTileSchedulerILb1ELb0ELb0ELi128EEEEEEEEEvNT_6ParamsE$_ZN4cute3eso3ESOILb1ELb0EJNS_5tupleIJNS_1CILi8EEENS3_ILi2EEES5_S5_S4_S5_EEENS2_IJNS3_ILi1EEEiiiNS3_ILi72EEENS3_ILi512EEEEEEEEC2ERKS6_RKSA_)
$_ZN7cutlass13device_kernelIN5flash19enable_sm80_to_sm89INS1_16FlashAttnBwdSm80INS1_25CollectiveMainloopBwdSm80ILi2ELi2EN4cute5tupleIJNS5_1CILi128EEES8_NS7_ILi64EEEEEENS_10bfloat16_tEfNS_4arch4Sm80ELb0ELb0ELb1ELb1ELb1ELb0ELb0ELb0ELi2ELi4ELi4ELi4ELb0EEENS1_24CollectiveEpilogueBwdGQAISA_fSD_Li256ELb1ELb1EEENS1_19SingleTileSchedulerILb1ELb0ELb0ELi128EEEEEEEEEvNT_6ParamsE$_ZN4cute3eso3ESOILb1ELb0EJNS_5tupleIJNS_1CILi8EEENS3_ILi2EEES5_S5_S4_S5_EEENS2_IJNS3_ILi1EEEiiiNS3_ILi72EEENS3_ILi512EEEEEEEEC2ERKS6_RKSA_:
[----:B------:R-:W-:Y:S02]  /*8e60*/  IADD3 R4, R4, -c[0x0][0x20], RZ ;  /* 0x8000080004047a10 */ /* 0x000fe40007ffe0ff */
[----:B------:R-:W-:-:S03]  /*8e70*/  MOV R9, 0x0 ;  /* 0x0000000000097802 */ /* 0x000fc60000000f00 */
[----:B------:R1:W-:Y:S04]  /*8e80*/  STL [R4], R2 ;  /* 0x0000000204007387 */ /* 0x0003e80000100800 */
[----:B------:R1:W-:Y:S04]  /*8e90*/  STL [R4+0x4], R3 ;  /* 0x0000040304007387 */ /* 0x0003e80000100800 */
[----:B------:R1:W-:Y:S01]  /*8ea0*/  STL [R4+0x8], R5 ;  /* 0x0000080504007387 */ /* 0x0003e20000100800 */
[----:B------:R-:W-:Y:S05]  /*8eb0*/  RET.REL.NODEC R8 `(_ZN7cutlass13device_kernelIN5flash19enable_sm80_to_sm89INS1_16FlashAttnBwdSm80INS1_25CollectiveMainloopBwdSm80ILi2ELi2EN4cute5tupleIJNS5_1CILi128EEES8_NS7_ILi64EEEEEENS_10bfloat16_tEfNS_4arch4Sm80ELb0ELb0ELb1ELb1ELb1ELb0ELb0ELb0ELi2ELi4ELi4ELi4ELb0EEENS1_24CollectiveEpilogueBwdGQAISA_fSD_Li256ELb1ELb1EEENS1_19SingleTileSchedulerILb1ELb0ELb0ELi128EEEEEEEEEvNT_6ParamsE) ;  /* 0xffff714008007950 */ /* 0x000fea0003c3ffff */
        .type           $_ZN7cutlass13device_kernelIN5flash19enable_sm80_to_sm89INS1_16FlashAttnBwdSm80INS1_25CollectiveMainloopBwdSm80ILi2ELi2EN4cute5tupleIJNS5_1CILi128EEES8_NS7_ILi64EEEEEENS_10bfloat16_tEfNS_4arch4Sm80ELb0ELb0ELb1ELb1ELb1ELb0ELb0ELb0ELi2ELi4ELi4ELi4ELb0EEENS1_24CollectiveEpilogueBwdGQAISA_fSD_Li256ELb1ELb1EEENS1_19SingleTileSchedulerILb1ELb0ELb0ELi128EEEEEEEEEvNT_6ParamsE$_ZN4cute3eso3ESOILb1ELb0EJNS_6LayoutINS_5tupleIJNS3_IJNS3_IJNS3_IJNS_1CILi4EEENS4_ILi2EEEEEENS4_ILi1EEEEEES8_EEENS3_IJNS3_IJNS3_IJS8_S8_EEES8_EEES6_EEEEEENS3_IJNS3_IJNS3_IJNS3_IJS8_NS4_ILi32EEEEEENS4_ILi0EEEEEESH_EEENS3_IJNS3_IJNS3_IJSH_SH_EEESH_EEENS4_ILi64EEEEEEEEEEENS_10ViewEngineIPN7cutlass10bfloat16_tEEEEEC2ERKSP_RKSU_,@function
        .size           $_ZN7cutlass13device_kernelIN5flash19enable_sm80_to_sm89INS1_16FlashAttnBwdSm80INS1_25CollectiveMainloopBwdSm80ILi2ELi2EN4cute5tupleIJNS5_1CILi128EEES8_NS7_ILi64EEEEEENS_10bfloat16_tEfNS_4arch4Sm80ELb0ELb0ELb1ELb1ELb1ELb0ELb0ELb0ELi2ELi4ELi4ELi4ELb0EEENS1_24CollectiveEpilogueBwdGQAISA_fSD_Li256ELb1ELb1EEENS1_19SingleTileSchedulerILb1ELb0ELb0ELi128EEEEEEEEEvNT_6ParamsE$_ZN4cute3eso3ESOILb1ELb0EJNS_6LayoutINS_5tupleIJNS3_IJNS3_IJNS3_IJNS_1CILi4EEENS4_ILi2EEEEEENS4_ILi1EEEEEES8_EEENS3_IJNS3_IJNS3_IJS8_S8_EEES8_EEES6_EEEEEENS3_IJNS3_IJNS3_IJNS3_IJS8_NS4_ILi32EEEEEENS4_ILi0EEEEEESH_EEENS3_IJNS3_IJNS3_IJSH_SH_EEESH_EEENS4_ILi64EEEEEEEEEEENS_10ViewEngineIPN7cutlass10bfloat16_tEEEEEC2ERKSP_RKSU_,($_ZN7cutlass13device_kernelIN5flash19enable_sm80_to_sm89INS1_16FlashAttnBwdSm80INS1_25CollectiveMainloopBwdSm80ILi2ELi2EN4cute5tupleIJNS5_1CILi128EEES8_NS7_ILi64EEEEEENS_10bfloat16_tEfNS_4arch4Sm80ELb0ELb0ELb1ELb1ELb1ELb0ELb0ELb0ELi2ELi4ELi4ELi4ELb0EEENS1_24CollectiveEpilogueBwdGQAISA_fSD_Li256ELb1ELb1EEENS1_19SingleTileSchedulerILb1ELb0ELb0ELi128EEEEEEEEEvNT_6ParamsE$_ZN4cute3eso3ESOILb1ELb0EJNS_6LayoutINS_5tupleIJNS3_IJNS3_IJNS_1CILi2EEES5_EEENS4_ILi1EEEEEEEEENS3_IJNS3_IJNS3_IJS7_NS4_ILi16EEEEEENS4_ILi0EEEEEEEEEEENS_10ViewEngineIPjEEEEC2ERKSF_RKSI_ - $_ZN7cutlass13device_kernelIN5flash19enable_sm80_to_sm89INS1_16FlashAttnBwdSm80INS1_25CollectiveMainloopBwdSm80ILi2ELi2EN4cute5tupleIJNS5_1CILi128EEES8_NS7_ILi64EEEEEENS_10bfloat16_tEfNS_4arch4Sm80ELb0ELb0ELb1ELb1ELb1ELb0ELb0ELb0ELi2ELi4ELi4ELi4ELb0EEENS1_24CollectiveEpilogueBwdGQAISA_fSD_Li256ELb1ELb1EEENS1_19SingleTileSchedulerILb1ELb0ELb0ELi128EEEEEEEEEvNT_6ParamsE$_ZN4cute3eso3ESOILb1ELb0EJNS_6LayoutINS_5tupleIJNS3_IJNS3_IJNS3_IJNS_1CILi4EEENS4_ILi2EEEEEENS4_ILi1EEEEEES8_EEENS3_IJNS3_IJNS3_IJS8_S8_EEES8_EEES6_EEEEEENS3_IJNS3_IJNS3_IJNS3_IJS8_NS4_ILi32EEEEEENS4_ILi0EEEEEESH_EEENS3_IJNS3_IJNS3_IJSH_SH_EEESH_EEENS4_ILi64EEEEEEEEEEENS_10ViewEngineIPN7cutlass10bfloat16_tEEEEEC2ERKSP_RKSU_)
$_ZN7cutlass13device_kernelIN5flash19enable_sm80_to_sm89INS1_16FlashAttnBwdSm80INS1_25CollectiveMainloopBwdSm80ILi2ELi2EN4cute5tupleIJNS5_1CILi128EEES8_NS7_ILi64EEEEEENS_10bfloat16_tEfNS_4arch4Sm80ELb0ELb0ELb1ELb1ELb1ELb0ELb0ELb0ELi2ELi4ELi4ELi4ELb0EEENS1_24CollectiveEpilogueBwdGQAISA_fSD_Li256ELb1ELb1EEENS1_19SingleTileSchedulerILb1ELb0ELb0ELi128EEEEEEEEEvNT_6ParamsE$_ZN4cute3eso3ESOILb1ELb0EJNS_6LayoutINS_5tupleIJNS3_IJNS3_IJNS3_IJNS_1CILi4EEENS4_ILi2EEEEEENS4_ILi1EEEEEES8_EEENS3_IJNS3_IJNS3_IJS8_S8_EEES8_EEES6_EEEEEENS3_IJNS3_IJNS3_IJNS3_IJS8_NS4_ILi32EEEEEENS4_ILi0EEEEEESH_EEENS3_IJNS3_IJNS3_IJSH_SH_EEESH_EEENS4_ILi64EEEEEEEEEEENS_10ViewEngineIPN7cutlass10bfloat16_tEEEEEC2ERKSP_RKSU_:
[----:B------:R-:W-:Y:S02]  /*8ec0*/  IADD3 R4, R66, -c[0x0][0x20], RZ ;  /* 0x8000080042047a10 */ /* 0x000fe40007ffe0ff */
[----:B------:R-:W-:-:S03]  /*8ed0*/  MOV R7, 0x0 ;  /* 0x0000000000077802 */ /* 0x000fc60000000f00 */
[----:B------:R1:W-:Y:S01]  /*8ee0*/  STL.64 [R4], R2 ;  /* 0x0000000204007387 */ /* 0x0003e20000100a00 */
[----:B------:R-:W-:Y:S05]  /*8ef0*/  RET.REL.NODEC R6 `(_ZN7cutlass13device_kernelIN5flash19enable_sm80_to_sm89INS1_16FlashAttnBwdSm80INS1_25CollectiveMainloopBwdSm80ILi2ELi2EN4cute5tupleIJNS5_1CILi128EEES8_NS7_ILi64EEEEEENS_10bfloat16_tEfNS_4arch4Sm80ELb0ELb0ELb1ELb1ELb1ELb0ELb0ELb0ELi2ELi4ELi4ELi4ELb0EEENS1_24CollectiveEpilogueBwdGQAISA_fSD_Li256ELb1ELb1EEENS1_19SingleTileSchedulerILb1ELb0ELb0ELi128EEEEEEEEEvNT_6ParamsE) ;  /* 0xffff710006007950 */ /* 0x000fea0003c3ffff */
        .type           $_ZN7cutlass13device_kernelIN5flash19enable_sm80_to_sm89INS1_16FlashAttnBwdSm80INS1_25CollectiveMainloopBwdSm80ILi2ELi2EN4cute5tupleIJNS5_1CILi128EEES8_NS7_ILi64EEEEEENS_10bfloat16_tEfNS_4arch4Sm80ELb0ELb0ELb1ELb1ELb1ELb0ELb0ELb0ELi2ELi4ELi4ELi4ELb0EEENS1_24CollectiveEpilogueBwdGQAISA_fSD_Li256ELb1ELb1EEENS1_19SingleTileSchedulerILb1ELb0ELb0ELi128EEEEEEEEEvNT_6ParamsE$_ZN4cute3eso3ESOILb1ELb0EJNS_6LayoutINS_5tupleIJNS3_IJNS3_IJNS_1CILi2EEES5_EEENS4_ILi1EEEEEEEEENS3_IJNS3_IJNS3_IJS7_NS4_ILi16EEEEEENS4_ILi0EEEEEEEEEEENS_10ViewEngineIPjEEEEC2ERKSF_RKSI_,@function
        .size           $_ZN7cutlass13device_kernelIN5flash19enable_sm80_to_sm89INS1_16FlashAttnBwdSm80INS1_25CollectiveMainloopBwdSm80ILi2ELi2EN4cute5tupleIJNS5_1CILi128EEES8_NS7_ILi64EEEEEENS_10bfloat16_tEfNS_4arch4Sm80ELb0ELb0ELb1ELb1ELb1ELb0ELb0ELb0ELi2ELi4ELi4ELi4ELb0EEENS1_24CollectiveEpilogueBwdGQAISA_fSD_Li256ELb1ELb1EEENS1_19SingleTileSchedulerILb1ELb0ELb0ELi128EEEEEEEEEvNT_6ParamsE$_ZN4cute3eso3ESOILb1ELb0EJNS_6LayoutINS_5tupleIJNS3_IJNS3_IJNS_1CILi2EEES5_EEENS4_ILi1EEEEEEEEENS3_IJNS3_IJNS3_IJS7_NS4_ILi16EEEEEENS4_ILi0EEEEEEEEEEENS_10ViewEngineIPjEEEEC2ERKSF_RKSI_,($_ZN7cutlass13device_kernelIN5flash19enable_sm80_to_sm89INS1_16FlashAttnBwdSm80INS1_25CollectiveMainloopBwdSm80ILi2ELi2EN4cute5tupleIJNS5_1CILi128EEES8_NS7_ILi64EEEEEENS_10bfloat16_tEfNS_4arch4Sm80ELb0ELb0ELb1ELb1ELb1ELb0ELb0ELb0ELi2ELi4ELi4ELi4ELb0EEENS1_24CollectiveEpilogueBwdGQAISA_fSD_Li256ELb1ELb1EEENS1_19SingleTileSchedulerILb1ELb0ELb0ELi128EEEEEEEEEvNT_6ParamsE$_ZN4cute3eso3ESOILb1ELb0EJNS_6LayoutINS_5tupleIJNS3_IJNS3_IJNS_1CILi4EEENS4_ILi2EEEEEENS4_ILi1EEEEEEEEENS3_IJNS3_IJNS3_IJS8_NS4_ILi32EEEEEENS4_ILi0EEEEEEEEEEENS_10ViewEngineIPN7cutlass10bfloat16_tEEEEEC2ERKSG_RKSL_ - $_ZN7cutlass13device_kernelIN5flash19enable_sm80_to_sm89INS1_16FlashAttnBwdSm80INS1_25CollectiveMainloopBwdSm80ILi2ELi2EN4cute5tupleIJNS5_1CILi128EEES8_NS7_ILi64EEEEEENS_10bfloat16_tEfNS_4arch4Sm80ELb0ELb0ELb1ELb1ELb1ELb0ELb0ELb0ELi2ELi4ELi4ELi4ELb0EEENS1_24CollectiveEpilogueBwdGQAISA_fSD_Li256ELb1ELb1EEENS1_19SingleTileSchedulerILb1ELb0ELb0ELi128EEEEEEEEEvNT_6ParamsE$_ZN4cute3eso3ESOILb1ELb0EJNS_6LayoutINS_5tupleIJNS3_IJNS3_IJNS_1CILi2EEES5_EEENS4_ILi1EEEEEEEEENS3_IJNS3_IJNS3_IJS7_NS4_ILi16EEEEEENS4_ILi0EEEEEEEEEEENS_10ViewEngineIPjEEEEC2ERKSF_RKSI_)
$_ZN7cutlass13device_kernelIN5flash19enable_sm80_to_sm89INS1_16FlashAttnBwdSm80INS1_25CollectiveMainloopBwdSm80ILi2ELi2EN4cute5tupleIJNS5_1CILi128EEES8_NS7_ILi64EEEEEENS_10bfloat16_tEfNS_4arch4Sm80ELb0ELb0ELb1ELb1ELb1ELb0ELb0ELb0ELi2ELi4ELi4ELi4ELb0EEENS1_24CollectiveEpilogueBwdGQAISA_fSD_Li256ELb1ELb1EEENS1_19SingleTileSchedulerILb1ELb0ELb0ELi128EEEEEEEEEvNT_6ParamsE$_ZN4cute3eso3ESOILb1ELb0EJNS_6LayoutINS_5tupleIJNS3_IJNS3_IJNS_1CILi2EEES5_EEENS4_ILi1EEEEEEEEENS3_IJNS3_IJNS3_IJS7_NS4_ILi16EEEEEENS4_ILi0EEEEEEEEEEENS_10ViewEngineIPjEEEEC2ERKSF_RKSI_:
[----:B------:R-:W-:Y:S02]  /*8f00*/  IADD3 R2, R66, -c[0x0][0x20], RZ ;  /* 0x8000080042027a10 */ /* 0x000fe40007ffe0ff */
[----:B------:R-:W-:-:S03]  /*8f10*/  MOV R5, 0x0 ;  /* 0x0000000000057802 */ /* 0x000fc60000000f00 */
[----:B------:R1:W-:Y:S01]  /*8f20*/  STL.64 [R2], R12 ;  /* 0x0000000c02007387 */ /* 0x0003e20000100a00 */
[----:B------:R-:W-:Y:S05]  /*8f30*/  RET.REL.NODEC R4 `(_ZN7cutlass13device_kernelIN5flash19enable_sm80_to_sm89INS1_16FlashAttnBwdSm80INS1_25CollectiveMainloopBwdSm80ILi2ELi2EN4cute5tupleIJNS5_1CILi128EEES8_NS7_ILi64EEEEEENS_10bfloat16_tEfNS_4arch4Sm80ELb0ELb0ELb1ELb1ELb1ELb0ELb0ELb0ELi2ELi4ELi4ELi4ELb0EEENS1_24CollectiveEpilogueBwdGQAISA_fSD_Li256ELb1ELb1EEENS1_19SingleTileSchedulerILb1ELb0ELb0ELi128EEEEEEEEEvNT_6ParamsE) ;  /* 0xffff70c004007950 */ /* 0x000fea0003c3ffff */
        .type           $_ZN7cutlass13device_kernelIN5flash19enable_sm80_to_sm89INS1_16FlashAttnBwdSm80INS1_25CollectiveMainloopBwdSm80ILi2ELi2EN4cute5tupleIJNS5_1CILi128EEES8_NS7_ILi64EEEEEENS_10bfloat16_tEfNS_4arch4Sm80ELb0ELb0ELb1ELb1ELb1ELb0ELb0ELb0ELi2ELi4ELi4ELi4ELb0EEENS1_24CollectiveEpilogueBwdGQAISA_fSD_Li256ELb1ELb1EEENS1_19SingleTileSchedulerILb1ELb0ELb0ELi128EEEEEEEEEvNT_6ParamsE$_ZN4cute3eso3ESOILb1ELb0EJNS_6LayoutINS_5tupleIJNS3_IJNS3_IJNS_1CILi4EEENS4_ILi2EEEEEENS4_ILi1EEEEEEEEENS3_IJNS3_IJNS3_IJS8_NS4_ILi32EEEEEENS4_ILi0EEEEEEEEEEENS_10ViewEngineIPN7cutlass10bfloat16_tEEEEEC2ERKSG_RKSL_,@function
        .size           $_ZN7cutlass13device_kernelIN5flash19enable_sm80_to_sm89INS1_16FlashAttnBwdSm80INS1_25CollectiveMainloopBwdSm80ILi2ELi2EN4cute5tupleIJNS5_1CILi128EEES8_NS7_ILi64EEEEEENS_10bfloat16_tEfNS_4arch4Sm80ELb0ELb0ELb1ELb1ELb1ELb0ELb0ELb0ELi2ELi4ELi4ELi4ELb0EEENS1_24CollectiveEpilogueBwdGQAISA_fSD_Li256ELb1ELb1EEENS1_19SingleTileSchedulerILb1ELb0ELb0ELi128EEEEEEEEEvNT_6ParamsE$_ZN4cute3eso3ESOILb1ELb0EJNS_6LayoutINS_5tupleIJNS3_IJNS3_IJNS_1CILi4EEENS4_ILi2EEEEEENS4_ILi1EEEEEEEEENS3_IJNS3_IJNS3_IJS8_NS4_ILi32EEEEEENS4_ILi0EEEEEEEEEEENS_10ViewEngineIPN7cutlass10bfloat16_tEEEEEC2ERKSG_RKSL_,($_ZN7cutlass13device_kernelIN5flash19enable_sm80_to_sm89INS1_16FlashAttnBwdSm80INS1_25CollectiveMainloopBwdSm80ILi2ELi2EN4cute5tupleIJNS5_1CILi128EEES8_NS7_ILi64EEEEEENS_10bfloat16_tEfNS_4arch4Sm80ELb0ELb0ELb1ELb1ELb1ELb0ELb0ELb0ELi2ELi4ELi4ELi4ELb0EEENS1_24CollectiveEpilogueBwdGQAISA_fSD_Li256ELb1ELb1EEENS1_19SingleTileSchedulerILb1ELb0ELb0ELi128EEEEEEEEEvNT_6ParamsE$_ZN4cute3eso3ESOILb1ELb0EJNS_6LayoutINS_5tupleIJNS3_IJNS3_IJNS_1CILi4EEENS4_ILi2EEEEEENS4_ILi1EEEEEEEEENS3_IJNS3_IJNS3_IJS8_NS4_ILi32EEEEEENS4_ILi0EEEEEEEEEEEiEEC2ERKSG_RKi - $_ZN7cutlass13device_kernelIN5flash19enable_sm80_to_sm89INS1_16FlashAttnBwdSm80INS1_25CollectiveMainloopBwdSm80ILi2ELi2EN4cute5tupleIJNS5_1CILi128EEES8_NS7_ILi64EEEEEENS_10bfloat16_tEfNS_4arch4Sm80ELb0ELb0ELb1ELb1ELb1ELb0ELb0ELb0ELi2ELi4ELi4ELi4ELb0EEENS1_24CollectiveEpilogueBwdGQAISA_fSD_Li256ELb1ELb1EEENS1_19SingleTileSchedulerILb1ELb0ELb0ELi128EEEEEEEEEvNT_6ParamsE$_ZN4cute3eso3ESOILb1ELb0EJNS_6LayoutINS_5tupleIJNS3_IJNS3_IJNS_1CILi4EEENS4_ILi2EEEEEENS4_ILi1EEEEEEEEENS3_IJNS3_IJNS3_IJS8_NS4_ILi32EEEEEENS4_ILi0EEEEEEEEEEENS_10ViewEngineIPN7cutlass10bfloat16_tEEEEEC2ERKSG_RKSL_)
$_ZN7cutlass13device_kernelIN5flash19enable_sm80_to_sm89INS1_16FlashAttnBwdSm80INS1_25CollectiveMainloopBwdSm80ILi2ELi2EN4cute5tupleIJNS5_1CILi128EEES8_NS7_ILi64EEEEEENS_10bfloat16_tEfNS_4arch4Sm80ELb0ELb0ELb1ELb1ELb1ELb0ELb0ELb0ELi2ELi4ELi4ELi4ELb0EEENS1_24CollectiveEpilogueBwdGQAISA_fSD_Li256ELb1ELb1EEENS1_19SingleTileSchedulerILb1ELb0ELb0ELi128EEEEEEEEEvNT_6ParamsE$_ZN4cute3eso3ESOILb1ELb0EJNS_6LayoutINS_5tupleIJNS3_IJNS3_IJNS_1CILi4EEENS4_ILi2EEEEEENS4_ILi1EEEEEEEEENS3_IJNS3_IJNS3_IJS8_NS4_ILi32EEEEEENS4_ILi0EEEEEEEEEEENS_10ViewEngineIPN7cutlass10bfloat16_tEEEEEC2ERKSG_RKSL_:
[----:B------:R-:W-:Y:S01]  /*8f40*/  IADD3 R2, R66, -c[0x0][0x20], RZ ;  /* 0x8000080042027a10 */ /* 0x000fe20007ffe0ff */
[----:B------:R-:W-:Y:S01]  /*8f50*/  IMAD.MOV.U32 R9, RZ, RZ, R3 ;  /* 0x000000ffff097224 */ /* 0x000fe200078e0003 */
[----:B------:R-:W-:-:S04]  /*8f60*/  MOV R7, 0x0 ;  /* 0x0000000000077802 */ /* 0x000fc80000000f00 */
[----:B------:R1:W-:Y:S01]  /*8f70*/  STL.64 [R2], R8 ;  /* 0x0000000802007387 */ /* 0x0003e20000100a00 */
[----:B------:R-:W-:Y:S05]  /*8f80*/  RET.REL.NODEC R6 `(_ZN7cutlass13device_kernelIN5flash19enable_sm80_to_sm89INS1_16FlashAttnBwdSm80INS1_25CollectiveMainloopBwdSm80ILi2ELi2EN4cute5tupleIJNS5_1CILi128EEES8_NS7_ILi64EEEEEENS_10bfloat16_tEfNS_4arch4Sm80ELb0ELb0ELb1ELb1ELb1ELb0ELb0ELb0ELi2ELi4ELi4ELi4ELb0EEENS1_24CollectiveEpilogueBwdGQAISA_fSD_Li256ELb1ELb1EEENS1_19SingleTileSchedulerILb1ELb0ELb0ELi128EEEEEEEEEvNT_6ParamsE) ;  /* 0xffff707006007950 */ /* 0x000fea0003c3ffff */
        .type           $_ZN7cutlass13device_kernelIN5flash19enable_sm80_to_sm89INS1_16FlashAttnBwdSm80INS1_25CollectiveMainloopBwdSm80ILi2ELi2EN4cute5tupleIJNS5_1CILi128EEES8_NS7_ILi64EEEEEENS_10bfloat16_tEfNS_4arch4Sm80ELb0ELb0ELb1ELb1ELb1ELb0ELb0ELb0ELi2ELi4ELi4ELi4ELb0EEENS1_24CollectiveEpilogueBwdGQAISA_fSD_Li256ELb1ELb1EEENS1_19SingleTileSchedulerILb1ELb0ELb0ELi128EEEEEEEEEvNT_6ParamsE$_ZN4cute3eso3ESOILb1ELb0EJNS_6LayoutINS_5tupleIJNS3_IJNS3_IJNS_1CILi4EEENS4_ILi2EEEEEENS4_ILi1EEEEEEEEENS3_IJNS3_IJNS3_IJS8_NS4_ILi32EEEEEENS4_ILi0EEEEEEEEEEEiEEC2ERKSG_RKi,@function
        .size           $_ZN7cutlass13device_kernelIN5flash19enable_sm80_to_sm89INS1_16FlashAttnBwdSm80INS1_25CollectiveMainloopBwdSm80ILi2ELi2EN4cute5tupleIJNS5_1CILi128EEES8_NS7_ILi64EEEEEENS_10bfloat16_tEfNS_4arch4Sm80ELb0ELb0ELb1ELb1ELb1ELb0ELb0ELb0ELi2ELi4ELi4ELi4ELb0EEENS1_24CollectiveEpilogueBwdGQAISA_fSD_Li256ELb1ELb1EEENS1_19SingleTileSchedulerILb1ELb0ELb0ELi128EEEEEEEEEvNT_6ParamsE$_ZN4cute3eso3ESOILb1ELb0EJNS_6LayoutINS_5tupleIJNS3_IJNS3_IJNS_1CILi4EEENS4_ILi2EEEEEENS4_ILi1EEEEEEEEENS3_IJNS3_IJNS3_IJS8_NS4_ILi32EEEEEENS4_ILi0EEEEEEEEEEEiEEC2ERKSG_RKi,($_ZN7cutlass13device_kernelIN5flash19enable_sm80_to_sm89INS1_16FlashAttnBwdSm80INS1_25CollectiveMainloopBwdSm80ILi2ELi2EN4cute5tupleIJNS5_1CILi128EEES8_NS7_ILi64EEEEEENS_10bfloat16_tEfNS_4arch4Sm80ELb0ELb0ELb1ELb1ELb1ELb0ELb0ELb0ELi2ELi4ELi4ELi4ELb0EEENS1_24CollectiveEpilogueBwdGQAISA_fSD_Li256ELb1ELb1EEENS1_19SingleTileSchedulerILb1ELb0ELb0ELi128EEEEEEEEEvNT_6ParamsE$_ZN4cute3eso3ESOILb1ELb0EJNS_6LayoutINS_5tupleIJNS3_IJNS3_IJNS_1CILi4EEENS4_ILi2EEEEEENS4_ILi1EEEEEENS3_IJS6_EEEEEENS3_IJNS3_IJNS3_IJS8_NS4_ILi32EEEEEENS4_ILi0EEEEEENS3_IJNS4_ILi64EEEEEEEEEEENS_10ViewEngineIPN7cutlass10bfloat16_tEEEEEC2ERKSJ_RKSO_ - $_ZN7cutlass13device_kernelIN5flash19enable_sm80_to_sm89INS1_16FlashAttnBwdSm80INS1_25CollectiveMainloopBwdSm80ILi2ELi2EN4cute5tupleIJNS5_1CILi128EEES8_NS7_ILi64EEEEEENS_10bfloat16_tEfNS_4arch4Sm80ELb0ELb0ELb1ELb1ELb1ELb0ELb0ELb0ELi2ELi4ELi4ELi4ELb0EEENS1_24CollectiveEpilogueBwdGQAISA_fSD_Li256ELb1ELb1EEENS1_19SingleTileSchedulerILb1ELb0ELb0ELi128EEEEEEEEEvNT_6ParamsE$_ZN4cute3eso3ESOILb1ELb0EJNS_6LayoutINS_5tupleIJNS3_IJNS3_IJNS_1CILi4EEENS4_ILi2EEEEEENS4_ILi1EEEEEEEEENS3_IJNS3_IJNS3_IJS8_NS4_ILi32EEEEEENS4_ILi0EEEEEEEEEEEiEEC2ERKSG_RKi)
$_ZN7cutlass13device_kernelIN5flash19enable_sm80_to_sm89INS1_16FlashAttnBwdSm80INS1_25CollectiveMainloopBwdSm80ILi2ELi2EN4cute5tupleIJNS5_1CILi128EEES8_NS7_ILi64EEEEEENS_10bfloat16_tEfNS_4arch4Sm80ELb0ELb0ELb1ELb1ELb1ELb0ELb0ELb0ELi2ELi4ELi4ELi4ELb0EEENS1_24CollectiveEpilogueBwdGQAISA_fSD_Li256ELb1ELb1EEENS1_19SingleTileSchedulerILb1ELb0ELb0ELi128EEEEEEEEEvNT_6ParamsE$_ZN4cute3eso3ESOILb1ELb0EJNS_6LayoutINS_5tupleIJNS3_IJNS3_IJNS_1CILi4EEENS4_ILi2EEEEEENS4_ILi1EEEEEEEEENS3_IJNS3_IJNS3_IJS8_NS4_ILi32EEEEEENS4_ILi0EEEEEEEEEEEiEEC2ERKSG_RKi:
[----:B------:R-:W-:Y:S02]  /*8f90*/  IADD3 R2, R66, -c[0x0][0x20], RZ ;  /* 0x8000080042027a10 */ /* 0x000fe40007ffe0ff */
[----:B------:R-:W-:-:S03]  /*8fa0*/  MOV R7, 0x0 ;  /* 0x0000000000077802 */ /* 0x000fc60000000f00 */
[----:B------:R1:W-:Y:S01]  /*8fb0*/  STL [R2], R3 ;  /* 0x0000000302007387 */ /* 0x0003e20000100800 */
[----:B------:R-:W-:Y:S05]  /*8fc0*/  RET.REL.NODEC R6 `(_ZN7cutlass13device_kernelIN5flash19enable_sm80_to_sm89INS1_16FlashAttnBwdSm80INS1_25CollectiveMainloopBwdSm80ILi2ELi2EN4cute5tupleIJNS5_1CILi128EEES8_NS7_ILi64EEEEEENS_10bfloat16_tEfNS_4arch4Sm80ELb0ELb0ELb1ELb1ELb1ELb0ELb0ELb0ELi2ELi4ELi4ELi4ELb0EEENS1_24CollectiveEpilogueBwdGQAISA_fSD_Li256ELb1ELb1EEENS1_19SingleTileSchedulerILb1ELb0ELb0ELi128EEEEEEEEEvNT_6ParamsE) ;  /* 0xffff703006007950 */ /* 0x000fea0003c3ffff */
        .type           $_ZN7cutlass13device_kernelIN5flash19enable_sm80_to_sm89INS1_16FlashAttnBwdSm80INS1_25CollectiveMainloopBwdSm80ILi2ELi2EN4cute5tupleIJNS5_1CILi128EEES8_NS7_ILi64EEEEEENS_10bfloat16_tEfNS_4arch4Sm80ELb0ELb0ELb1ELb1ELb1ELb0ELb0ELb0ELi2ELi4ELi4ELi4ELb0EEENS1_24CollectiveEpilogueBwdGQAISA_fSD_Li256ELb1ELb1EEENS1_19SingleTileSchedulerILb1ELb0ELb0ELi128EEEEEEEEEvNT_6ParamsE$_ZN4cute3eso3ESOILb1ELb0EJNS_6LayoutINS_5tupleIJNS3_IJNS3_IJNS_1CILi4EEENS4_ILi2EEEEEENS4_ILi1EEEEEENS3_IJS6_EEEEEENS3_IJNS3_IJNS3_IJS8_NS4_ILi32EEEEEENS4_ILi0EEEEEENS3_IJNS4_ILi64EEEEEEEEEEENS_10ViewEngineIPN7cutlass10bfloat16_tEEEEEC2ERKSJ_RKSO_,@function
        .size           $_ZN7cutlass13device_kernelIN5flash19enable_sm80_to_sm89INS1_16FlashAttnBwdSm80INS1_25CollectiveMainloopBwdSm80ILi2ELi2EN4cute5tupleIJNS5_1CILi128EEES8_NS7_ILi64EEEEEENS_10bfloat16_tEfNS_4arch4Sm80ELb0ELb0ELb1ELb1ELb1ELb0ELb0ELb0ELi2ELi4ELi4ELi4ELb0EEENS1_24CollectiveEpilogueBwdGQAISA_fSD_Li256ELb1ELb1EEENS1_19SingleTileSchedulerILb1ELb0ELb0ELi128EEEEEEEEEvNT_6ParamsE$_ZN4cute3eso3ESOILb1ELb0EJNS_6LayoutINS_5tupleIJNS3_IJNS3_IJNS_1CILi4EEENS4_ILi2EEEEEENS4_ILi1EEEEEENS3_IJS6_EEEEEENS3_IJNS3_IJNS3_IJS8_NS4_ILi32EEEEEENS4_ILi0EEEEEENS3_IJNS4_ILi64EEEEEEEEEEENS_10ViewEngineIPN7cutlass10bfloat16_tEEEEEC2ERKSJ_RKSO_,($_ZN7cutlass13device_kernelIN5flash19enable_sm80_to_sm89INS1_16FlashAttnBwdSm80INS1_25CollectiveMainloopBwdSm80ILi2ELi2EN4cute5tupleIJNS5_1CILi128EEES8_NS7_ILi64EEEEEENS_10bfloat16_tEfNS_4arch4Sm80ELb0ELb0ELb1ELb1ELb1ELb0ELb0ELb0ELi2ELi4ELi4ELi4ELb0EEENS1_24CollectiveEpilogueBwdGQAISA_fSD_Li256ELb1ELb1EEENS1_19SingleTileSchedulerILb1ELb0ELb0ELi128EEEEEEEEEvNT_6ParamsE$_ZN4cute3eso3ESOILb1ELb0EJNS_6LayoutINS_5tupleIJNS3_IJNS3_IJNS_1CILi4EEENS4_ILi2EEEEEENS4_ILi1EEEEEES6_EEENS3_IJNS3_IJNS3_IJS8_NS4_ILi32EEEEEENS4_ILi0EEEEEENS4_ILi64EEEEEEEENS_10ViewEngineIPN7cutlass10bfloat16_tEEEEEC2ERKSH_RKSM_ - $_ZN7cutlass13device_kernelIN5flash19enable_sm80_to_sm89INS1_16FlashAttnBwdSm80INS1_25CollectiveMainloopBwdSm80ILi2ELi2EN4cute5tupleIJNS5_1CILi128EEES8_NS7_ILi64EEEEEENS_10bfloat16_tEfNS_4arch4Sm80ELb0ELb0ELb1ELb1ELb1ELb0ELb0ELb0ELi2ELi4ELi4ELi4ELb0EEENS1_24CollectiveEpilogueBwdGQAISA_fSD_Li256ELb1ELb1EEENS1_19SingleTileSchedulerILb1ELb0ELb0ELi128EEEEEEEEEvNT_6ParamsE$_ZN4cute3eso3ESOILb1ELb0EJNS_6LayoutINS_5tupleIJNS3_IJNS3_IJNS_1CILi4EEENS4_ILi2EEEEEENS4_ILi1EEEEEENS3_IJS6_EEEEEENS3_IJNS3_IJNS3_IJS8_NS4_ILi32EEEEEENS4_ILi0EEEEEENS3_IJNS4_ILi64EEEEEEEEEEENS_10ViewEngineIPN7cutlass10bfloat16_tEEEEEC2ERKSJ_RKSO_)
$_ZN7cutlass13device_kernelIN5flash19enable_sm80_to_sm89INS1_16FlashAttnBwdSm80INS1_25CollectiveMainloopBwdSm80ILi2ELi2EN4cute5tupleIJNS5_1CILi128EEES8_NS7_ILi64EEEEEENS_10bfloat16_tEfNS_4arch4Sm80ELb0ELb0ELb1ELb1ELb1ELb0ELb0ELb0ELi2ELi4ELi4ELi4ELb0EEENS1_24CollectiveEpilogueBwdGQAISA_fSD_Li256ELb1ELb1EEENS1_19SingleTileSchedulerILb1ELb0ELb0ELi128EEEEEEEEEvNT_6ParamsE$_ZN4cute3eso3ESOILb1ELb0EJNS_6LayoutINS_5tupleIJNS3_IJNS3_IJNS_1CILi4EEENS4_ILi2EEEEEENS4_ILi1EEEEEENS3_IJS6_EEEEEENS3_IJNS3_IJNS3_IJS8_NS4_ILi32EEEEEENS4_ILi0EEEEEENS3_IJNS4_ILi64EEEEEEEEEEENS_10ViewEngineIPN7cutlass10bfloat16_tEEEEEC2ERKSJ_RKSO_:
[----:B------:R-:W-:Y:S02]  /*8fd0*/  IADD3 R2, R66, -c[0x0][0x20], RZ ;  /* 0x8000080042027a10 */ /* 0x000fe40007ffe0ff */
[----:B------:R-:W-:-:S03]  /*8fe0*/  MOV R7, 0x0 ;  /* 0x0000000000077802 */ /* 0x000fc60000000f00 */
[----:B------:R1:W-:Y:S01]  /*8ff0*/  STL.64 [R2], R4 ;  /* 0x0000000402007387 */ /* 0x0003e20000100a00 */
[----:B------:R-:W-:Y:S05]  /*9000*/  RET.REL.NODEC R6 `(_ZN7cutlass13device_kernelIN5flash19enable_sm80_to_sm89INS1_16FlashAttnBwdSm80INS1_25CollectiveMainloopBwdSm80ILi2ELi2EN4cute5tupleIJNS5_1CILi128EEES8_NS7_ILi64EEEEEENS_10bfloat16_tEfNS_4arch4Sm80ELb0ELb0ELb1ELb1ELb1ELb0ELb0ELb0ELi2ELi4ELi4ELi4ELb0EEENS1_24CollectiveEpilogueBwdGQAISA_fSD_Li256ELb1ELb1EEENS1_19SingleTileSchedulerILb1ELb0ELb0ELi128EEEEEEEEEvNT_6ParamsE) ;  /* 0xffff6ff006007950 */ /* 0x000fea0003c3ffff */
        .type           $_ZN7cutlass13device_kernelIN5flash19enable_sm80_to_sm89INS1_16FlashAttnBwdSm80INS1_25CollectiveMainloopBwdSm80ILi2ELi2EN4cute5tupleIJNS5_1CILi128EEES8_NS7_ILi64EEEEEENS_10bfloat16_tEfNS_4arch4Sm80ELb0ELb0ELb1ELb1ELb1ELb0ELb0ELb0ELi2ELi4ELi4ELi4ELb0EEENS1_24CollectiveEpilogueBwdGQAISA_fSD_Li256ELb1ELb1EEENS1_19SingleTileSchedulerILb1ELb0ELb0ELi128EEEEEEEEEvNT_6ParamsE$_ZN4cute3eso3ESOILb1ELb0EJNS_6LayoutINS_5tupleIJNS3_IJNS3_IJNS_1CILi4EEENS4_ILi2EEEEEENS4_ILi1EEEEEES6_EEENS3_IJNS3_IJNS3_IJS8_NS4_ILi32EEEEEENS4_ILi0EEEEEENS4_ILi64EEEEEEEENS_10ViewEngineIPN7cutlass10bfloat16_tEEEEEC2ERKSH_RKSM_,@function
        .size           $_ZN7cutlass13device_kernelIN5flash19enable_sm80_to_sm89INS1_16FlashAttnBwdSm80INS1_25CollectiveMainloopBwdSm80ILi2ELi2EN4cute5tupleIJNS5_1CILi128EEES8_NS7_ILi64EEEEEENS_10bfloat16_tEfNS_4arch4Sm80ELb0ELb0ELb1ELb1ELb1ELb0ELb0ELb0ELi2ELi4ELi4ELi4ELb0EEENS1_24CollectiveEpilogueBwdGQAISA_fSD_Li256ELb1ELb1EEENS1_19SingleTileSchedulerILb1ELb0ELb0ELi128EEEEEEEEEvNT_6ParamsE$_ZN4cute3eso3ESOILb1ELb0EJNS_6LayoutINS_5tupleIJNS3_IJNS3_IJNS_1CILi4EEENS4_ILi2EEEEEENS4_ILi1EEEEEES6_EEENS3_IJNS3_IJNS3_IJS8_NS4_ILi32EEEEEENS4_ILi0EEEEEENS4_ILi64EEEEEEEENS_10ViewEngineIPN7cutlass10bfloat16_tEEEEEC2ERKSH_RKSM_,($_ZN7cutlass13device_kernelIN5flash19enable_sm80_to_sm89INS1_16FlashAttnBwdSm80INS1_25CollectiveMainloopBwdSm80ILi2ELi2EN4cute5tupleIJNS5_1CILi128EEES8_NS7_ILi64EEEEEENS_10bfloat16_tEfNS_4arch4Sm80ELb0ELb0ELb1ELb1ELb1ELb0ELb0ELb0ELi2ELi4ELi4ELi4ELb0EEENS1_24CollectiveEpilogueBwdGQAISA_fSD_Li256ELb1ELb1EEENS1_19SingleTileSchedulerILb1ELb0ELb0ELi128EEEEEEEEEvNT_6ParamsE$_ZN4cute3eso3ESOILb1ELb0EJNS_6LayoutINS_5tupleIJNS3_IJNS3_IJNS_1CILi4EEENS4_ILi2EEEEEENS4_ILi1EEEEEES6_EEENS3_IJNS3_IJNS3_IJS8_NS4_ILi32EEEEEENS4_ILi0EEEEEENS4_ILi64EEEEEEEEiEEC2ERKSH_RKi - $_ZN7cutlass13device_kernelIN5flash19enable_sm80_to_sm89INS1_16FlashAttnBwdSm80INS1_25CollectiveMainloopBwdSm80ILi2ELi2EN4cute5tupleIJNS5_1CILi128EEES8_NS7_ILi64EEEEEENS_10bfloat16_tEfNS_4arch4Sm80ELb0ELb0ELb1ELb1ELb1ELb0ELb0ELb0ELi2ELi4ELi4ELi4ELb0EEENS1_24CollectiveEpilogueBwdGQAISA_fSD_Li256ELb1ELb1EEENS1_19SingleTileSchedulerILb1ELb0ELb0ELi128EEEEEEEEEvNT_6ParamsE$_ZN4cute3eso3ESOILb1ELb0EJNS_6LayoutINS_5tupleIJNS3_IJNS3_IJNS_1CILi4EEENS4_ILi2EEEEEENS4_ILi1EEEEEES6_EEENS3_IJNS3_IJNS3_IJS8_NS4_ILi32EEEEEENS4_ILi0EEEEEENS4_ILi64EEEEEEEENS_10ViewEngineIPN7cutlass10bfloat16_tEEEEEC2ERKSH_RKSM_)
$_ZN7cutlass13device_kernelIN5flash19enable_sm80_to_sm89INS1_16FlashAttnBwdSm80INS1_25CollectiveMainloopBwdSm80ILi2ELi2EN4cute5tupleIJNS5_1CILi128EEES8_NS7_ILi64EEEEEENS_10bfloat16_tEfNS_4arch4Sm80ELb0ELb0ELb1ELb1ELb1ELb0ELb0ELb0ELi2ELi4ELi4ELi4ELb0EEENS1_24CollectiveEpilogueBwdGQAISA_fSD_Li256ELb1ELb1EEENS1_19SingleTileSchedulerILb1ELb0ELb0ELi128EEEEEEEEEvNT_6ParamsE$_ZN4cute3eso3ESOILb1ELb0EJNS_6LayoutINS_5tupleIJNS3_IJNS3_IJNS_1CILi4EEENS4_ILi2EEEEEENS4_ILi1EEEEEES6_EEENS3_IJNS3_IJNS3_IJS8_NS4_ILi32EEEEEENS4_ILi0EEEEEENS4_ILi64EEEEEEEENS_10ViewEngineIPN7cutlass10bfloat16_tEEEEEC2ERKSH_RKSM_:
[----:B------:R-:W-:Y:S02]  /*9010*/  IADD3 R2, R66, -c[0x0][0x20], RZ ;  /* 0x8000080042027a10 */ /* 0x000fe40007ffe0ff */
[----:B------:R-:W-:-:S03]  /*9020*/  MOV R7, 0x0 ;  /* 0x0000000000077802 */ /* 0x000fc60000000f00 */
[----:B------:R1:W-:Y:S01]  /*9030*/  STL.64 [R2], R10 ;  /* 0x0000000a02007387 */ /* 0x0003e20000100a00 */
[----:B------:R-:W-:Y:S05]  /*9040*/  RET.REL.NODEC R6 `(_ZN7cutlass13device_kernelIN5flash19enable_sm80_to_sm89INS1_16FlashAttnBwdSm80INS1_25CollectiveMainloopBwdSm80ILi2ELi2EN4cute5tupleIJNS5_1CILi128EEES8_NS7_ILi64EEEEEENS_10bfloat16_tEfNS_4arch4Sm80ELb0ELb0ELb1ELb1ELb1ELb0ELb0ELb0ELi2ELi4ELi4ELi4ELb0EEENS1_24CollectiveEpilogueBwdGQAISA_fSD_Li256ELb1ELb1EEENS1_19SingleTileSchedulerILb1ELb0ELb0ELi128EEEEEEEEEvNT_6ParamsE) ;  /* 0xffff6fb006007950 */ /* 0x000fea0003c3ffff */
        .type           $_ZN7cutlass13device_kernelIN5flash19enable_sm80_to_sm89INS1_16FlashAttnBwdSm80INS1_25CollectiveMainloopBwdSm80ILi2ELi2EN4cute5tupleIJNS5_1CILi128EEES8_NS7_ILi64EEEEEENS_10bfloat16_tEfNS_4arch4Sm80ELb0ELb0ELb1ELb1ELb1ELb0ELb0ELb0ELi2ELi4ELi4ELi4ELb0EEENS1_24CollectiveEpilogueBwdGQAISA_fSD_Li256ELb1ELb1EEENS1_19SingleTileSchedulerILb1ELb0ELb0ELi128EEEEEEEEEvNT_6ParamsE$_ZN4cute3eso3ESOILb1ELb0EJNS_6LayoutINS_5tupleIJNS3_IJNS3_IJNS_1CILi4EEENS4_ILi2EEEEEENS4_ILi1EEEEEES6_EEENS3_IJNS3_IJNS3_IJS8_NS4_ILi32EEEEEENS4_ILi0EEEEEENS4_ILi64EEEEEEEEiEEC2ERKSH_RKi,@function
        .size           $_ZN7cutlass13device_kernelIN5flash19enable_sm80_to_sm89INS1_16FlashAttnBwdSm80INS1_25CollectiveMainloopBwdSm80ILi2ELi2EN4cute5tupleIJNS5_1CILi128EEES8_NS7_ILi64EEEEEENS_10bfloat16_tEfNS_4arch4Sm80ELb0ELb0ELb1ELb1ELb1ELb0ELb0ELb0ELi2ELi4ELi4ELi4ELb0EEENS1_24CollectiveEpilogueBwdGQAISA_fSD_Li256ELb1ELb1EEENS1_19SingleTileSchedulerILb1ELb0ELb0ELi128EEEEEEEEEvNT_6ParamsE$_ZN4cute3eso3ESOILb1ELb0EJNS_6LayoutINS_5tupleIJNS3_IJNS3_IJNS_1CILi4EEENS4_ILi2EEEEEENS4_ILi1EEEEEES6_EEENS3_IJNS3_IJNS3_IJS8_NS4_ILi32EEEEEENS4_ILi0EEEEEENS4_ILi64EEEEEEEEiEEC2ERKSH_RKi,($_ZN7cutlass13device_kernelIN5flash19enable_sm80_to_sm89INS1_16FlashAttnBwdSm80INS1_25CollectiveMainloopBwdSm80ILi2ELi2EN4cute5tupleIJNS5_1CILi128EEES8_NS7_ILi64EEEEEENS_10bfloat16_tEfNS_4arch4Sm80ELb0ELb0ELb1ELb1ELb1ELb0ELb0ELb0ELi2ELi4ELi4ELi4ELb0EEENS1_24CollectiveEpilogueBwdGQAISA_fSD_Li256ELb1ELb1EEENS1_19SingleTileSchedulerILb1ELb0ELb0ELi128EEEEEEEEEvNT_6ParamsE$_ZN4cute3eso3ESOILb1ELb0EJNS_6LayoutINS_5tupleIJNS3_IJNS3_IJNS_1CILi4EEENS4_ILi2EEEEEENS4_ILi1EEEEEES6_NS4_ILi8EEEEEENS3_IJNS3_IJNS3_IJS8_NS4_ILi32EEEEEENS4_ILi0EEEEEENS4_ILi64EEES5_EEEEENS_10ViewEngineIPN7cutlass10bfloat16_tEEEEEC2ERKSI_RKSN_ - $_ZN7cutlass13device_kernelIN5flash19enable_sm80_to_sm89INS1_16FlashAttnBwdSm80INS1_25CollectiveMainloopBwdSm80ILi2ELi2EN4cute5tupleIJNS5_1CILi128EEES8_NS7_ILi64EEEEEENS_10bfloat16_tEfNS_4arch4Sm80ELb0ELb0ELb1ELb1ELb1ELb0ELb0ELb0ELi2ELi4ELi4ELi4ELb0EEENS1_24CollectiveEpilogueBwdGQAISA_fSD_Li256ELb1ELb1EEENS1_19SingleTileSchedulerILb1ELb0ELb0ELi128EEEEEEEEEvNT_6ParamsE$_ZN4cute3eso3ESOILb1ELb0EJNS_6LayoutINS_5tupleIJNS3_IJNS3_IJNS_1CILi4EEENS4_ILi2EEEEEENS4_ILi1EEEEEES6_EEENS3_IJNS3_IJNS3_IJS8_NS4_ILi32EEEEEENS4_ILi0EEEEEENS4_ILi64EEEEEEEEiEEC2ERKSH_RKi)
$_ZN7cutlass13device_kernelIN5flash19enable_sm80_to_sm89INS1_16FlashAttnBwdSm80INS1_25CollectiveMainloopBwdSm80ILi2ELi2EN4cute5tupleIJNS5_1CILi128EEES8_NS7_ILi64EEEEEENS_10bfloat16_tEfNS_4arch4Sm80ELb0ELb0ELb1ELb1ELb1ELb0ELb0ELb0ELi2ELi4ELi4ELi4ELb0EEENS1_24CollectiveEpilogueBwdGQAISA_fSD_Li256ELb1ELb1EEENS1_19SingleTileSchedulerILb1ELb0ELb0ELi128EEEEEEEEEvNT_6ParamsE$_ZN4cute3eso3ESOILb1ELb0EJNS_6LayoutINS_5tupleIJNS3_IJNS3_IJNS_1CILi4EEENS4_ILi2EEEEEENS4_ILi1EEEEEES6_EEENS3_IJNS3_IJNS3_IJS8_NS4_ILi32EEEEEENS4_ILi0EEEEEENS4_ILi64EEEEEEEEiEEC2ERKSH_RKi:
[----:B------:R-:W-:Y:S02]  /*9050*/  IADD3 R2, R2, -c[0x0][0x20], RZ ;  /* 0x8000080002027a10 */ /* 0x000fe40007ffe0ff */
[----:B------:R-:W-:-:S03]  /*9060*/  MOV R5, 0x0 ;  /* 0x0000000000057802 */ /* 0x000fc60000000f00 */
[----:B------:R1:W-:Y:S01]  /*9070*/  STL [R2], R3 ;  /* 0x0000000302007387 */ /* 0x0003e20000100800 */
[----:B------:R-:W-:Y:S05]  /*9080*/  RET.REL.NODEC R4 `(_ZN7cutlass13device_kernelIN5flash19enable_sm80_to_sm89INS1_16FlashAttnBwdSm80INS1_25CollectiveMainloopBwdSm80ILi2ELi2EN4cute5tupleIJNS5_1CILi128EEES8_NS7_ILi64EEEEEENS_10bfloat16_tEfNS_4arch4Sm80ELb0ELb0ELb1ELb1ELb1ELb0ELb0ELb0ELi2ELi4ELi4ELi4ELb0EEENS1_24CollectiveEpilogueBwdGQAISA_fSD_Li256ELb1ELb1EEENS1_19SingleTileSchedulerILb1ELb0ELb0ELi128EEEEEEEEEvNT_6ParamsE) ;  /* 0xffff6f7004007950 */ /* 0x000fea0003c3ffff */
        .type           $_ZN7cutlass13device_kernelIN5flash19enable_sm80_to_sm89INS1_16FlashAttnBwdSm80INS1_25CollectiveMainloopBwdSm80ILi2ELi2EN4cute5tupleIJNS5_1CILi128EEES8_NS7_ILi64EEEEEENS_10bfloat16_tEfNS_4arch4Sm80ELb0ELb0ELb1ELb1ELb1ELb0ELb0ELb0ELi2ELi4ELi4ELi4ELb0EEENS1_24CollectiveEpilogueBwdGQAISA_fSD_Li256ELb1ELb1EEENS1_19SingleTileSchedulerILb1ELb0ELb0ELi128EEEEEEEEEvNT_6ParamsE$_ZN4cute3eso3ESOILb1ELb0EJNS_6LayoutINS_5tupleIJNS3_IJNS3_IJNS_1CILi4EEENS4_ILi2EEEEEENS4_ILi1EEEEEES6_NS4_ILi8EEEEEENS3_IJNS3_IJNS3_IJS8_NS4_ILi32EEEEEENS4_ILi0EEEEEENS4_ILi64EEES5_EEEEENS_10ViewEngineIPN7cutlass10bfloat16_tEEEEEC2ERKSI_RKSN_,@function
        .size           $_ZN7cutlass13device_kernelIN5flash19enable_sm80_to_sm89INS1_16FlashAttnBwdSm80INS1_25CollectiveMainloopBwdSm80ILi2ELi2EN4cute5tupleIJNS5_1CILi128EEES8_NS7_ILi64EEEEEENS_10bfloat16_tEfNS_4arch4Sm80ELb0ELb0ELb1ELb1ELb1ELb0ELb0ELb0ELi2ELi4ELi4ELi4ELb0EEENS1_24CollectiveEpilogueBwdGQAISA_fSD_Li256ELb1ELb1EEENS1_19SingleTileSchedulerILb1ELb0ELb0ELi128EEEEEEEEEvNT_6ParamsE$_ZN4cute3eso3ESOILb1ELb0EJNS_6LayoutINS_5tupleIJNS3_IJNS3_IJNS_1CILi4EEENS4_ILi2EEEEEENS4_ILi1EEEEEES6_NS4_ILi8EEEEEENS3_IJNS3_IJNS3_IJS8_NS4_ILi32EEEEEENS4_ILi0EEEEEENS4_ILi64EEES5_EEEEENS_10ViewEngineIPN7cutlass10bfloat16_tEEEEEC2ERKSI_RKSN_,($_ZN7cutlass13device_kernelIN5flash19enable_sm80_to_sm89INS1_16FlashAttnBwdSm80INS1_25CollectiveMainloopBwdSm80ILi2ELi2EN4cute5tupleIJNS5_1CILi128EEES8_NS7_ILi64EEEEEENS_10bfloat16_tEfNS_4arch4Sm80ELb0ELb0ELb1ELb1ELb1ELb0ELb0ELb0ELi2ELi4ELi4ELi4ELb0EEENS1_24CollectiveEpilogueBwdGQAISA_fSD_Li256ELb1ELb1EEENS1_19SingleTileSchedulerILb1ELb0ELb0ELi128EEEEEEEEEvNT_6ParamsE$_ZN4cute3eso3ESOILb1ELb0EJNS_6LayoutINS_5tupleIJNS3_IJNS3_IJNS_1CILi4EEENS4_ILi8EEEEEENS3_IJS5_NS4_ILi2EEEEEEEEENS3_IJNS3_IJS8_S8_EEENS3_IJS8_S6_EEEEEEEEENS3_IJNS3_IJNS3_IJNS_11ScaledBasisIS8_JLi1EEEENSF_INS4_ILi1EEEJLi0EEEEEEENS3_IJNSF_INS4_ILi16EEEJLi0EEEENSF_IS6_JLi1EEEEEEEEEENS3_IJNS3_IJNSF_ISH_JLi1EEEENSF_IS6_JLi0EEEEEEENS3_IJNSF_INS4_ILi64EEEJLi0EEEENSF_ISK_JLi1EEEEEEEEEEEEEEENS_10ViewEngineINS_23ArithmeticTupleIteratorINS_15ArithmeticTupleIJNS4_ILi0EEES12_EEEEEEEEEC2ERKSY_RKS15_ - $_ZN7cutlass13device_kernelIN5flash19enable_sm80_to_sm89INS1_16FlashAttnBwdSm80INS1_25CollectiveMainloopBwdSm80ILi2ELi2EN4cute5tupleIJNS5_1CILi128EEES8_NS7_ILi64EEEEEENS_10bfloat16_tEfNS_4arch4Sm80ELb0ELb0ELb1ELb1ELb1ELb0ELb0ELb0ELi2ELi4ELi4ELi4ELb0EEENS1_24CollectiveEpilogueBwdGQAISA_fSD_Li256ELb1ELb1EEENS1_19SingleTileSchedulerILb1ELb0ELb0ELi128EEEEEEEEEvNT_6ParamsE$_ZN4cute3eso3ESOILb1ELb0EJNS_6LayoutINS_5tupleIJNS3_IJNS3_IJNS_1CILi4EEENS4_ILi2EEEEEENS4_ILi1EEEEEES6_NS4_ILi8EEEEEENS3_IJNS3_IJNS3_IJS8_NS4_ILi32EEEEEENS4_ILi0EEEEEENS4_ILi64EEES5_EEEEENS_10ViewEngineIPN7cutlass10bfloat16_tEEEEEC2ERKSI_RKSN_)
$_ZN7cutlass13device_kernelIN5flash19enable_sm80_to_sm89INS1_16FlashAttnBwdSm80INS1_25CollectiveMainloopBwdSm80ILi2ELi2EN4cute5tupleIJNS5_1CILi128EEES8_NS7_ILi64EEEEEENS_10bfloat16_tEfNS_4arch4Sm80ELb0ELb0ELb1ELb1ELb1ELb0ELb0ELb0ELi2ELi4ELi4ELi4ELb0EEENS1_24CollectiveEpilogueBwdGQAISA_fSD_Li256ELb1ELb1EEENS1_19SingleTileSchedulerILb1ELb0ELb0ELi128EEEEEEEEEvNT_6ParamsE$_ZN4cute3eso3ESOILb1ELb0EJNS_6LayoutINS_5tupleIJNS3_IJNS3_IJNS_1CILi4EEENS4_ILi2EEEEEENS4_ILi1EEEEEES6_NS4_ILi8EEEEEENS3_IJNS3_IJNS3_IJS8_NS4_ILi32EEEEEENS4_ILi0EEEEEENS4_ILi64EEES5_EEEEENS_10ViewEngineIPN7cutlass10bfloat16_tEEEEEC2ERKSI_RKSN_:
[----:B------:R-:W-:Y:S01]  /*9090*/  IADD3 R2, R66, -c[0x0][0x20], RZ ;  /* 0x8000080042027a10 */ /* 0x000fe20007ffe0ff */
[----:B------:R-:W-:Y:S01]  /*90a0*/  IMAD.MOV.U32 R7, RZ, RZ, R3 ;  /* 0x000000ffff077224 */ /* 0x000fe200078e0003 */
[----:B------:R-:W-:-:S04]  /*90b0*/  MOV R5, 0x0 ;  /* 0x0000000000057802 */ /* 0x000fc80000000f00 */
[----:B------:R1:W-:Y:S01]  /*90c0*/  STL.64 [R2], R6 ;  /* 0x0000000602007387 */ /* 0x0003e20000100a00 */
[----:B------:R-:W-:Y:S05]  /*90d0*/  RET.REL.NODEC R4 `(_ZN7cutlass13device_kernelIN5flash19enable_sm80_to_sm89INS1_16FlashAttnBwdSm80INS1_25CollectiveMainloopBwdSm80ILi2ELi2EN4cute5tupleIJNS5_1CILi128EEES8_NS7_ILi64EEEEEENS_10bfloat16_tEfNS_4arch4Sm80ELb0ELb0ELb1ELb1ELb1ELb0ELb0ELb0ELi2ELi4ELi4ELi4ELb0EEENS1_24CollectiveEpilogueBwdGQAISA_fSD_Li256ELb1ELb1EEENS1_19SingleTileSchedulerILb1ELb0ELb0ELi128EEEEEEEEEvNT_6ParamsE) ;  /* 0xffff6f2004007950 */ /* 0x000fea0003c3ffff */
        .type           $_ZN7cutlass13device_kernelIN5flash19enable_sm80_to_sm89INS1_16FlashAttnBwdSm80INS1_25CollectiveMainloopBwdSm80ILi2ELi2EN4cute5tupleIJNS5_1CILi128EEES8_NS7_ILi64EEEEEENS_10bfloat16_tEfNS_4arch4Sm80ELb0ELb0ELb1ELb1ELb1ELb0ELb0ELb0ELi2ELi4ELi4ELi4ELb0EEENS1_24CollectiveEpilogueBwdGQAISA_fSD_Li256ELb1ELb1EEENS1_19SingleTileSchedulerILb1ELb0ELb0ELi128EEEEEEEEEvNT_6ParamsE$_ZN4cute3eso3ESOILb1ELb0EJNS_6LayoutINS_5tupleIJNS3_IJNS3_IJNS_1CILi4EEENS4_ILi8EEEEEENS3_IJS5_NS4_ILi2EEEEEEEEENS3_IJNS3_IJS8_S8_EEENS3_IJS8_S6_EEEEEEEEENS3_IJNS3_IJNS3_IJNS_11ScaledBasisIS8_JLi1EEEENSF_INS4_ILi1EEEJLi0EEEEEEENS3_IJNSF_INS4_ILi16EEEJLi0EEEENSF_IS6_JLi1EEEEEEEEEENS3_IJNS3_IJNSF_ISH_JLi1EEEENSF_IS6_JLi0EEEEEEENS3_IJNSF_INS4_ILi64EEEJLi0EEEENSF_ISK_JLi1EEEEEEEEEEEEEEENS_10ViewEngineINS_23ArithmeticTupleIteratorINS_15ArithmeticTupleIJNS4_ILi0EEES12_EEEEEEEEEC2ERKSY_RKS15_,@function
        .size           $_ZN7cutlass13device_kernelIN5flash19enable_sm80_to_sm89INS1_16FlashAttnBwdSm80INS1_25CollectiveMainloopBwdSm80ILi2ELi2EN4cute5tupleIJNS5_1CILi128EEES8_NS7_ILi64EEEEEENS_10bfloat16_tEfNS_4arch4Sm80ELb0ELb0ELb1ELb1ELb1ELb0ELb0ELb0ELi2ELi4ELi4ELi4ELb0EEENS1_24CollectiveEpilogueBwdGQAISA_fSD_Li256ELb1ELb1EEENS1_19SingleTileSchedulerILb1ELb0ELb0ELi128EEEEEEEEEvNT_6ParamsE$_ZN4cute3eso3ESOILb1ELb0EJNS_6LayoutINS_5tupleIJNS3_IJNS3_IJNS_1CILi4EEENS4_ILi8EEEEEENS3_IJS5_NS4_ILi2EEEEEEEEENS3_IJNS3_IJS8_S8_EEENS3_IJS8_S6_EEEEEEEEENS3_IJNS3_IJNS3_IJNS_11ScaledBasisIS8_JLi1EEEENSF_INS4_ILi1EEEJLi0EEEEEEENS3_IJNSF_INS4_ILi16EEEJLi0EEEENSF_IS6_JLi1EEEEEEEEEENS3_IJNS3_IJNSF_ISH_JLi1EEEENSF_IS6_JLi0EEEEEEENS3_IJNSF_INS4_ILi64EEEJLi0EEEENSF_ISK_JLi1EEEEEEEEEEEEEEENS_10ViewEngineINS_23ArithmeticTupleIteratorINS_15ArithmeticTupleIJNS4_ILi0EEES12_EEEEEEEEEC2ERKSY_RKS15_,($_ZN7cutlass13device_kernelIN5flash19enable_sm80_to_sm89INS1_16FlashAttnBwdSm80INS1_25CollectiveMainloopBwdSm80ILi2ELi2EN4cute5tupleIJNS5_1CILi128EEES8_NS7_ILi64EEEEEENS_10bfloat16_tEfNS_4arch4Sm80ELb0ELb0ELb1ELb1ELb1ELb0ELb0ELb0ELi2ELi4ELi4ELi4ELb0EEENS1_24CollectiveEpilogueBwdGQAISA_fSD_Li256ELb1ELb1EEENS1_19SingleTileSchedulerILb1ELb0ELb0ELi128EEEEEEEEEvNT_6ParamsE$_ZN4cute3eso3ESOILb1ELb0EJNS_6LayoutINS_5tupleIJNS3_IJNS3_IJNS_1CILi8EEENS4_ILi1EEEEEES6_EEENS3_IJNS3_IJS6_S6_EEENS4_ILi2EEEEEEEEENS3_IJNS3_IJNS3_IJS6_NS4_ILi0EEEEEESD_EEENS3_IJNS3_IJSD_SD_EEENS4_ILi4096EEEEEEEEEEENS_10ViewEngineINS_8smem_ptrIPN7cutlass10bfloat16_tEEEEEEEC2ERKSK_RKSR_ - $_ZN7cutlass13device_kernelIN5flash19enable_sm80_to_sm89INS1_16FlashAttnBwdSm80INS1_25CollectiveMainloopBwdSm80ILi2ELi2EN4cute5tupleIJNS5_1CILi128EEES8_NS7_ILi64EEEEEENS_10bfloat16_tEfNS_4arch4Sm80ELb0ELb0ELb1ELb1ELb1ELb0ELb0ELb0ELi2ELi4ELi4ELi4ELb0EEENS1_24CollectiveEpilogueBwdGQAISA_fSD_Li256ELb1ELb1EEENS1_19SingleTileSchedulerILb1ELb0ELb0ELi128EEEEEEEEEvNT_6ParamsE$_ZN4cute3eso3ESOILb1ELb0EJNS_6LayoutINS_5tupleIJNS3_IJNS3_IJNS_1CILi4EEENS4_ILi8EEEEEENS3_IJS5_NS4_ILi2EEEEEEEEENS3_IJNS3_IJS8_S8_EEENS3_IJS8_S6_EEEEEEEEENS3_IJNS3_IJNS3_IJNS_11ScaledBasisIS8_JLi1EEEENSF_INS4_ILi1EEEJLi0EEEEEEENS3_IJNSF_INS4_ILi16EEEJLi0EEEENSF_IS6_JLi1EEEEEEEEEENS3_IJNS3_IJNSF_ISH_JLi1EEEENSF_IS6_JLi0EEEEEEENS3_IJNSF_INS4_ILi64EEEJLi0EEEENSF_ISK_JLi1EEEEEEEEEEEEEEENS_10ViewEngineINS_23ArithmeticTupleIteratorINS_15ArithmeticTupleIJNS4_ILi0EEES12_EEEEEEEEEC2ERKSY_RKS15_)
$_ZN7cutlass13device_kernelIN5flash19enable_sm80_to_sm89INS1_16FlashAttnBwdSm80INS1_25CollectiveMainloopBwdSm80ILi2ELi2EN4cute5tupleIJNS5_1CILi128EEES8_NS7_ILi64EEEEEENS_10bfloat16_tEfNS_4arch4Sm80ELb0ELb0ELb1ELb1ELb1ELb0ELb0ELb0ELi2ELi4ELi4ELi4ELb0EEENS1_24CollectiveEpilogueBwdGQAISA_fSD_Li256ELb1ELb1EEENS1_19SingleTileSchedulerILb1ELb0ELb0ELi128EEEEEEEEEvNT_6ParamsE$_ZN4cute3eso3ESOILb1ELb0EJNS_6LayoutINS_5tupleIJNS3_IJNS3_IJNS_1CILi4EEENS4_ILi8EEEEEENS3_IJS5_NS4_ILi2EEEEEEEEENS3_IJNS3_IJS8_S8_EEENS3_IJS8_S6_EEEEEEEEENS3_IJNS3_IJNS3_IJNS_11ScaledBasisIS8_JLi1EEEENSF_INS4_ILi1EEEJLi0EEEEEEENS3_IJNSF_INS4_ILi16EEEJLi0EEEENSF_IS6_JLi1EEEEEEEEEENS3_IJNS3_IJNSF_ISH_JLi1EEEENSF_IS6_JLi0EEEEEEENS3_IJNSF_INS4_ILi64EEEJLi0EEEENSF_ISK_JLi1EEEEEEEEEEEEEEENS_10ViewEngineINS_23ArithmeticTupleIteratorINS_15ArithmeticTupleIJNS4_ILi0EEES12_EEEEEEEEEC2ERKSY_RKS15_:
[----:B------:R-:W-:Y:S01]  /*90e0*/  IADD3 R2, R17, -c[0x0][0x20], RZ ;  /* 0x8000080011027a10 */ /* 0x000fe20007ffe0ff */
[----:B------:R-:W-:Y:S01]  /*90f0*/  IMAD.MOV.U32 R52, RZ, RZ, R6 ;  /* 0x000000ffff347224 */ /* 0x000fe200078e0006 */
[----:B------:R-:W-:Y:S01]  /*9100*/  PRMT R9, R45, 0x7770, RZ ;  /* 0x000077702d097816 */ /* 0x000fe200000000ff */
[----:B------:R-:W-:-:S04]  /*9110*/  IMAD.MOV.U32 R53, RZ, RZ, 0x0 ;  /* 0x00000000ff357424 */ /* 0x000fc800078e00ff */
[----:B------:R1:W-:Y:S01]  /*9120*/  STL.U8 [R2], R9 ;  /* 0x0000000902007387 */ /* 0x0003e20000100000 */
[----:B------:R-:W-:Y:S05]  /*9130*/  RET.REL.NODEC R52 `(_ZN7cutlass13device_kernelIN5flash19enable_sm80_to_sm89INS1_16FlashAttnBwdSm80INS1_25CollectiveMainloopBwdSm80ILi2ELi2EN4cute5tupleIJNS5_1CILi128EEES8_NS7_ILi64EEEEEENS_10bfloat16_tEfNS_4arch4Sm80ELb0ELb0ELb1ELb1ELb1ELb0ELb0ELb0ELi2ELi4ELi4ELi4ELb0EEENS1_24CollectiveEpilogueBwdGQAISA_fSD_Li256ELb1ELb1EEENS1_19SingleTileSchedulerILb1ELb0ELb0ELi128EEEEEEEEEvNT_6ParamsE) ;  /* 0xffff6ec034007950 */ /* 0x000fea0003c3ffff */
        .type           $_ZN7cutlass13device_kernelIN5flash19enable_sm80_to_sm89INS1_16FlashAttnBwdSm80INS1_25CollectiveMainloopBwdSm80ILi2ELi2EN4cute5tupleIJNS5_1CILi128EEES8_NS7_ILi64EEEEEENS_10bfloat16_tEfNS_4arch4Sm80ELb0ELb0ELb1ELb1ELb1ELb0ELb0ELb0ELi2ELi4ELi4ELi4ELb0EEENS1_24CollectiveEpilogueBwdGQAISA_fSD_Li256ELb1ELb1EEENS1_19SingleTileSchedulerILb1ELb0ELb0ELi128EEEEEEEEEvNT_6ParamsE$_ZN4cute3eso3ESOILb1ELb0EJNS_6LayoutINS_5tupleIJNS3_IJNS3_IJNS_1CILi8EEENS4_ILi1EEEEEES6_EEENS3_IJNS3_IJS6_S6_EEENS4_ILi2EEEEEEEEENS3_IJNS3_IJNS3_IJS6_NS4_ILi0EEEEEESD_EEENS3_IJNS3_IJSD_SD_EEENS4_ILi4096EEEEEEEEEEENS_10ViewEngineINS_8smem_ptrIPN7cutlass10bfloat16_tEEEEEEEC2ERKSK_RKSR_,@function
        .size           $_ZN7cutlass13device_kernelIN5flash19enable_sm80_to_sm89INS1_16FlashAttnBwdSm80INS1_25CollectiveMainloopBwdSm80ILi2ELi2EN4cute5tupleIJNS5_1CILi128EEES8_NS7_ILi64EEEEEENS_10bfloat16_tEfNS_4arch4Sm80ELb0ELb0ELb1ELb1ELb1ELb0ELb0ELb0ELi2ELi4ELi4ELi4ELb0EEENS1_24CollectiveEpilogueBwdGQAISA_fSD_Li256ELb1ELb1EEENS1_19SingleTileSchedulerILb1ELb0ELb0ELi128EEEEEEEEEvNT_6ParamsE$_ZN4cute3eso3ESOILb1ELb0EJNS_6LayoutINS_5tupleIJNS3_IJNS3_IJNS_1CILi8EEENS4_ILi1EEEEEES6_EEENS3_IJNS3_IJS6_S6_EEENS4_ILi2EEEEEEEEENS3_IJNS3_IJNS3_IJS6_NS4_ILi0EEEEEESD_EEENS3_IJNS3_IJSD_SD_EEENS4_ILi4096EEEEEEEEEEENS_10ViewEngineINS_8smem_ptrIPN7cutlass10bfloat16_tEEEEEEEC2ERKSK_RKSR_,($_ZN7cutlass13device_kernelIN5flash19enable_sm80_to_sm89INS1_16FlashAttnBwdSm80INS1_25CollectiveMainloopBwdSm80ILi2ELi2EN4cute5tupleIJNS5_1CILi128EEES8_NS7_ILi64EEEEEENS_10bfloat16_tEfNS_4arch4Sm80ELb0ELb0ELb1ELb1ELb1ELb0ELb0ELb0ELi2ELi4ELi4ELi4ELb0EEENS1_24CollectiveEpilogueBwdGQAISA_fSD_Li256ELb1ELb1EEENS1_19SingleTileSchedulerILb1ELb0ELb0ELi128EEEEEEEEEvNT_6ParamsE$_ZN4cute3eso3ESOILb1ELb0EJNS_6LayoutINS_5tupleIJNS3_IJNS3_IJNS_1CILi8EEENS4_ILi1EEEEEES6_EEENS3_IJNS3_IJS6_S6_EEENS4_ILi2EEEEEEEEENS3_IJNS3_IJNS3_IJS6_NS4_ILi0EEEEEESD_EEENS3_IJNS3_IJSD_SD_EEENS4_ILi64EEEEEEEEEEENS_10ViewEngineIPN7cutlass10bfloat16_tEEEEEC2ERKSK_RKSP_ - $_ZN7cutlass13device_kernelIN5flash19enable_sm80_to_sm89INS1_16FlashAttnBwdSm80INS1_25CollectiveMainloopBwdSm80ILi2ELi2EN4cute5tupleIJNS5_1CILi128EEES8_NS7_ILi64EEEEEENS_10bfloat16_tEfNS_4arch4Sm80ELb0ELb0ELb1ELb1ELb1ELb0ELb0ELb0ELi2ELi4ELi4ELi4ELb0EEENS1_24CollectiveEpilogueBwdGQAISA_fSD_Li256ELb1ELb1EEENS1_19SingleTileSchedulerILb1ELb0ELb0ELi128EEEEEEEEEvNT_6ParamsE$_ZN4cute3eso3ESOILb1ELb0EJNS_6LayoutINS_5tupleIJNS3_IJNS3_IJNS_1CILi8EEENS4_ILi1EEEEEES6_EEENS3_IJNS3_IJS6_S6_EEENS4_ILi2EEEEEEEEENS3_IJNS3_IJNS3_IJS6_NS4_ILi0EEEEEESD_EEENS3_IJNS3_IJSD_SD_EEENS4_ILi4096EEEEEEEEEEENS_10ViewEngineINS_8smem_ptrIPN7cutlass10bfloat16_tEEEEEEEC2ERKSK_RKSR_)
$_ZN7cutlass13device_kernelIN5flash19enable_sm80_to_sm89INS1_16FlashAttnBwdSm80INS1_25CollectiveMainloopBwdSm80ILi2ELi2EN4cute5tupleIJNS5_1CILi128EEES8_NS7_ILi64EEEEEENS_10bfloat16_tEfNS_4arch4Sm80ELb0ELb0ELb1ELb1ELb1ELb0ELb0ELb0ELi2ELi4ELi4ELi4ELb0EEENS1_24CollectiveEpilogueBwdGQAISA_fSD_Li256ELb1ELb1EEENS1_19SingleTileSchedulerILb1ELb0ELb0ELi128EEEEEEEEEvNT_6ParamsE$_ZN4cute3eso3ESOILb1ELb0EJNS_6LayoutINS_5tupleIJNS3_IJNS3_IJNS_1CILi8EEENS4_ILi1EEEEEES6_EEENS3_IJNS3_IJS6_S6_EEENS4_ILi2EEEEEEEEENS3_IJNS3_IJNS3_IJS6_NS4_ILi0EEEEEESD_EEENS3_IJNS3_IJSD_SD_EEENS4_ILi4096EEEEEEEEEEENS_10ViewEngineINS_8smem_ptrIPN7cutlass10bfloat16_tEEEEEEEC2ERKSK_RKSR_:
[----:B------:R-:W-:Y:S02]  /*9140*/  IADD3 R2, R66, -c[0x0][0x20], RZ ;  /* 0x8000080042027a10 */ /* 0x000fe40007ffe0ff */
[----:B------:R-:W-:-:S03]  /*9150*/  MOV R9, 0x0 ;  /* 0x0000000000097802 */ /* 0x000fc60000000f00 */
[----:B------:R1:W-:Y:S01]  /*9160*/  STL.64 [R2], R6 ;  /* 0x0000000602007387 */ /* 0x0003e20000100a00 */
[----:B------:R-:W-:Y:S05]  /*9170*/  RET.REL.NODEC R8 `(_ZN7cutlass13device_kernelIN5flash19enable_sm80_to_sm89INS1_16FlashAttnBwdSm80INS1_25CollectiveMainloopBwdSm80ILi2ELi2EN4cute5tupleIJNS5_1CILi128EEES8_NS7_ILi64EEEEEENS_10bfloat16_tEfNS_4arch4Sm80ELb0ELb0ELb1ELb1ELb1ELb0ELb0ELb0ELi2ELi4ELi4ELi4ELb0EEENS1_24CollectiveEpilogueBwdGQAISA_fSD_Li256ELb1ELb1EEENS1_19SingleTileSchedulerILb1ELb0ELb0ELi128EEEEEEEEEvNT_6ParamsE) ;  /* 0xffff6e8008007950 */ /* 0x000fea0003c3ffff */
        .type           $_ZN7cutlass13device_kernelIN5flash19enable_sm80_to_sm89INS1_16FlashAttnBwdSm80INS1_25CollectiveMainloopBwdSm80ILi2ELi2EN4cute5tupleIJNS5_1CILi128EEES8_NS7_ILi64EEEEEENS_10bfloat16_tEfNS_4arch4Sm80ELb0ELb0ELb1ELb1ELb1ELb0ELb0ELb0ELi2ELi4ELi4ELi4ELb0EEENS1_24CollectiveEpilogueBwdGQAISA_fSD_Li256ELb1ELb1EEENS1_19SingleTileSchedulerILb1ELb0ELb0ELi128EEEEEEEEEvNT_6ParamsE$_ZN4cute3eso3ESOILb1ELb0EJNS_6LayoutINS_5tupleIJNS3_IJNS3_IJNS_1CILi8EEENS4_ILi1EEEEEES6_EEENS3_IJNS3_IJS6_S6_EEENS4_ILi2EEEEEEEEENS3_IJNS3_IJNS3_IJS6_NS4_ILi0EEEEEESD_EEENS3_IJNS3_IJSD_SD_EEENS4_ILi64EEEEEEEEEEENS_10ViewEngineIPN7cutlass10bfloat16_tEEEEEC2ERKSK_RKSP_,@function
        .size           $_ZN7cutlass13device_kernelIN5flash19enable_sm80_to_sm89INS1_16FlashAttnBwdSm80INS1_25CollectiveMainloopBwdSm80ILi2ELi2EN4cute5tupleIJNS5_1CILi128EEES8_NS7_ILi64EEEEEENS_10bfloat16_tEfNS_4arch4Sm80ELb0ELb0ELb1ELb1ELb1ELb0ELb0ELb0ELi2ELi4ELi4ELi4ELb0EEENS1_24CollectiveEpilogueBwdGQAISA_fSD_Li256ELb1ELb1EEENS1_19SingleTileSchedulerILb1ELb0ELb0ELi128EEEEEEEEEvNT_6ParamsE$_ZN4cute3eso3ESOILb1ELb0EJNS_6LayoutINS_5tupleIJNS3_IJNS3_IJNS_1CILi8EEENS4_ILi1EEEEEES6_EEENS3_IJNS3_IJS6_S6_EEENS4_ILi2EEEEEEEEENS3_IJNS3_IJNS3_IJS6_NS4_ILi0EEEEEESD_EEENS3_IJNS3_IJSD_SD_EEENS4_ILi64EEEEEEEEEEENS_10ViewEngineIPN7cutlass10bfloat16_tEEEEEC2ERKSK_RKSP_,($_ZN7cutlass13device_kernelIN5flash19enable_sm80_to_sm89INS1_16FlashAttnBwdSm80INS1_25CollectiveMainloopBwdSm80ILi2ELi2EN4cute5tupleIJNS5_1CILi128EEES8_NS7_ILi64EEEEEENS_10bfloat16_tEfNS_4arch4Sm80ELb0ELb0ELb1ELb1ELb1ELb0ELb0ELb0ELi2ELi4ELi4ELi4ELb0EEENS1_24CollectiveEpilogueBwdGQAISA_fSD_Li256ELb1ELb1EEENS1_19SingleTileSchedulerILb1ELb0ELb0ELi128EEEEEEEEEvNT_6ParamsE$_ZN4cute3eso3ESOILb1ELb0EJNS_6LayoutINS_5tupleIJNS3_IJNS3_IJNS_1CILi8EEENS4_ILi1EEEEEES6_EEENS3_IJNS3_IJS6_S6_EEENS4_ILi2EEEEEEEEENS3_IJNS3_IJNS3_IJS6_NS4_ILi0EEEEEESD_EEENS3_IJNS3_IJSD_SD_EEENS4_ILi8192EEEEEEEEEEENS_10ViewEngineINS_8smem_ptrIPN7cutlass10bfloat16_tEEEEEEEC2ERKSK_RKSR_ - $_ZN7cutlass13device_kernelIN5flash19enable_sm80_to_sm89INS1_16FlashAttnBwdSm80INS1_25CollectiveMainloopBwdSm80ILi2ELi2EN4cute5tupleIJNS5_1CILi128EEES8_NS7_ILi64EEEEEENS_10bfloat16_tEfNS_4arch4Sm80ELb0ELb0ELb1ELb1ELb1ELb0ELb0ELb0ELi2ELi4ELi4ELi4ELb0EEENS1_24CollectiveEpilogueBwdGQAISA_fSD_Li256ELb1ELb1EEENS1_19SingleTileSchedulerILb1ELb0ELb0ELi128EEEEEEEEEvNT_6ParamsE$_ZN4cute3eso3ESOILb1ELb0EJNS_6LayoutINS_5tupleIJNS3_IJNS3_IJNS_1CILi8EEENS4_ILi1EEEEEES6_EEENS3_IJNS3_IJS6_S6_EEENS4_ILi2EEEEEEEEENS3_IJNS3_IJNS3_IJS6_NS4_ILi0EEEEEESD_EEENS3_IJNS3_IJSD_SD_EEENS4_ILi64EEEEEEEEEEENS_10ViewEngineIPN7cutlass10bfloat16_tEEEEEC2ERKSK_RKSP_)
$_ZN7cutlass13device_kernelIN5flash19enable_sm80_to_sm89INS1_16FlashAttnBwdSm80INS1_25CollectiveMainloopBwdSm80ILi2ELi2EN4cute5tupleIJNS5_1CILi128EEES8_NS7_ILi64EEEEEENS_10bfloat16_tEfNS_4arch4Sm80ELb0ELb0ELb1ELb1ELb1ELb0ELb0ELb0ELi2ELi4ELi4ELi4ELb0EEENS1_24CollectiveEpilogueBwdGQAISA_fSD_Li256ELb1ELb1EEENS1_19SingleTileSchedulerILb1ELb0ELb0ELi128EEEEEEEEEvNT_6ParamsE$_ZN4cute3eso3ESOILb1ELb0EJNS_6LayoutINS_5tupleIJNS3_IJNS3_IJNS_1CILi8EEENS4_ILi1EEEEEES6_EEENS3_IJNS3_IJS6_S6_EEENS4_ILi2EEEEEEEEENS3_IJNS3_IJNS3_IJS6_NS4_ILi0EEEEEESD_EEENS3_IJNS3_IJSD_SD_EEENS4_ILi64EEEEEEEEEEENS_10ViewEngineIPN7cutlass10bfloat16_tEEEEEC2ERKSK_RKSP_:
[----:B------:R-:W-:Y:S02]  /*9180*/  IADD3 R6, R23, -c[0x0][0x20], RZ ;  /* 0x8000080017067a10 */ /* 0x000fe40007ffe0ff */
[----:B------:R-:W-:-:S03]  /*9190*/  MOV R9, 0x0 ;  /* 0x0000000000097802 */ /* 0x000fc60000000f00 */
[----:B------:R1:W-:Y:S01]  /*91a0*/  STL.64 [R6], R2 ;  /* 0x0000000206007387 */ /* 0x0003e20000100a00 */
[----:B------:R-:W-:Y:S05]  /*91b0*/  RET.REL.NODEC R8 `(_ZN7cutlass13device_kernelIN5flash19enable_sm80_to_sm89INS1_16FlashAttnBwdSm80INS1_25CollectiveMainloopBwdSm80ILi2ELi2EN4cute5tupleIJNS5_1CILi128EEES8_NS7_ILi64EEEEEENS_10bfloat16_tEfNS_4arch4Sm80ELb0ELb0ELb1ELb1ELb1ELb0ELb0ELb0ELi2ELi4ELi4ELi4ELb0EEENS1_24CollectiveEpilogueBwdGQAISA_fSD_Li256ELb1ELb1EEENS1_19SingleTileSchedulerILb1ELb0ELb0ELi128EEEEEEEEEvNT_6ParamsE) ;  /* 0xffff6e4008007950 */ /* 0x000fea0003c3ffff */
        .type           $_ZN7cutlass13device_kernelIN5flash19enable_sm80_to_sm89INS1_16FlashAttnBwdSm80INS1_25CollectiveMainloopBwdSm80ILi2ELi2EN4cute5tupleIJNS5_1CILi128EEES8_NS7_ILi64EEEEEENS_10bfloat16_tEfNS_4arch4Sm80ELb0ELb0ELb1ELb1ELb1ELb0ELb0ELb0ELi2ELi4ELi4ELi4ELb0EEENS1_24CollectiveEpilogueBwdGQAISA_fSD_Li256ELb1ELb1EEENS1_19SingleTileSchedulerILb1ELb0ELb0ELi128EEEEEEEEEvNT_6ParamsE$_ZN4cute3eso3ESOILb1ELb0EJNS_6LayoutINS_5tupleIJNS3_IJNS3_IJNS_1CILi8EEENS4_ILi1EEEEEES6_EEENS3_IJNS3_IJS6_S6_EEENS4_ILi2EEEEEEEEENS3_IJNS3_IJNS3_IJS6_NS4_ILi0EEEEEESD_EEENS3_IJNS3_IJSD_SD_EEENS4_ILi8192EEEEEEEEEEENS_10ViewEngineINS_8smem_ptrIPN7cutlass10bfloat16_tEEEEEEEC2ERKSK_RKSR_,@function
        .size           $_ZN7cutlass13device_kernelIN5flash19enable_sm80_to_sm89INS1_16FlashAttnBwdSm80INS1_25CollectiveMainloopBwdSm80ILi2ELi2EN4cute5tupleIJNS5_1CILi128EEES8_NS7_ILi64EEEEEENS_10bfloat16_tEfNS_4arch4Sm80ELb0ELb0ELb1ELb1ELb1ELb0ELb0ELb0ELi2ELi4ELi4ELi4ELb0EEENS1_24CollectiveEpilogueBwdGQAISA_fSD_Li256ELb1ELb1EEENS1_19SingleTileSchedulerILb1ELb0ELb0ELi128EEEEEEEEEvNT_6ParamsE$_ZN4cute3eso3ESOILb1ELb0EJNS_6LayoutINS_5tupleIJNS3_IJNS3_IJNS_1CILi8EEENS4_ILi1EEEEEES6_EEENS3_IJNS3_IJS6_S6_EEENS4_ILi2EEEEEEEEENS3_IJNS3_IJNS3_IJS6_NS4_ILi0EEEEEESD_EEENS3_IJNS3_IJSD_SD_EEENS4_ILi8192EEEEEEEEEEENS_10ViewEngineINS_8smem_ptrIPN7cutlass10bfloat16_tEEEEEEEC2ERKSK_RKSR_,($_ZN7cutlass13device_kernelIN5flash19enable_sm80_to_sm89INS1_16FlashAttnBwdSm80INS1_25CollectiveMainloopBwdSm80ILi2ELi2EN4cute5tupleIJNS5_1CILi128EEES8_NS7_ILi64EEEEEENS_10bfloat16_tEfNS_4arch4Sm80ELb0ELb0ELb1ELb1ELb1ELb0ELb0ELb0ELi2ELi4ELi4ELi4ELb0EEENS1_24CollectiveEpilogueBwdGQAISA_fSD_Li256ELb1ELb1EEENS1_19SingleTileSchedulerILb1ELb0ELb0ELi128EEEEEEEEEvNT_6ParamsE$_ZN4cute3eso3ESOILb1ELb0EJNS_6LayoutINS_5tupleIJNS3_IJNS3_IJNS_1CILi8EEENS4_ILi1EEEEEES6_EEENS3_IJNS3_IJS6_S6_EEENS4_ILi2EEEEEEEEENS3_IJNS3_IJNS3_IJS6_NS4_ILi0EEEEEESD_EEENS3_IJNS3_IJSD_SD_EEES5_EEEEEEEENS_10ViewEngineIPN7cutlass10bfloat16_tEEEEEC2ERKSJ_RKSO_ - $_ZN7cutlass13device_kernelIN5flash19enable_sm80_to_sm89INS1_16FlashAttnBwdSm80INS1_25CollectiveMainloopBwdSm80ILi2ELi2EN4cute5tupleIJNS5_1CILi128EEES8_NS7_ILi64EEEEEENS_10bfloat16_tEfNS_4arch4Sm80ELb0ELb0ELb1ELb1ELb1ELb0ELb0ELb0ELi2ELi4ELi4ELi4ELb0EEENS1_24CollectiveEpilogueBwdGQAISA_fSD_Li256ELb1ELb1EEENS1_19SingleTileSchedulerILb1ELb0ELb0ELi128EEEEEEEEEvNT_6ParamsE$_ZN4cute3eso3ESOILb1ELb0EJNS_6LayoutINS_5tupleIJNS3_IJNS3_IJNS_1CILi8EEENS4_ILi1EEEEEES6_EEENS3_IJNS3_IJS6_S6_EEENS4_ILi2EEEEEEEEENS3_IJNS3_IJNS3_IJS6_NS4_ILi0EEEEEESD_EEENS3_IJNS3_IJSD_SD_EEENS4_ILi8192EEEEEEEEEEENS_10ViewEngineINS_8smem_ptrIPN7cutlass10bfloat16_tEEEEEEEC2ERKSK_RKSR_)
$_ZN7cutlass13device_kernelIN5flash19enable_sm80_to_sm89INS1_16FlashAttnBwdSm80INS1_25CollectiveMainloopBwdSm80ILi2ELi2EN4cute5tupleIJNS5_1CILi128EEES8_NS7_ILi64EEEEEENS_10bfloat16_tEfNS_4arch4Sm80ELb0ELb0ELb1ELb1ELb1ELb0ELb0ELb0ELi2ELi4ELi4ELi4ELb0EEENS1_24CollectiveEpilogueBwdGQAISA_fSD_Li256ELb1ELb1EEENS1_19SingleTileSchedulerILb1ELb0ELb0ELi128EEEEEEEEEvNT_6ParamsE$_ZN4cute3eso3ESOILb1ELb0EJNS_6LayoutINS_5tupleIJNS3_IJNS3_IJNS_1CILi8EEENS4_ILi1EEEEEES6_EEENS3_IJNS3_IJS6_S6_EEENS4_ILi2EEEEEEEEENS3_IJNS3_IJNS3_IJS6_NS4_ILi0EEEEEESD_EEENS3_IJNS3_IJSD_SD_EEENS4_ILi8192EEEEEEEEEEENS_10ViewEngineINS_8smem_ptrIPN7cutlass10bfloat16_tEEEEEEEC2ERKSK_RKSR_:
[----:B------:R-:W-:Y:S01]  /*91c0*/  IADD3 R5, R23, -c[0x0][0x20], RZ ;  /* 0x8000080017057a10 */ /* 0x000fe20007ffe0ff */
[----:B------:R-:W-:Y:S01]  /*91d0*/  IMAD.MOV.U32 R8, RZ, RZ, R4 ;  /* 0x000000ffff087224 */ /* 0x000fe200078e0004 */
[----:B------:R-:W-:Y:S01]  /*91e0*/  MOV R9, R7 ;  /* 0x0000000700097202 */ /* 0x000fe20000000f00 */
[----:B------:R-:W-:-:S04]  /*91f0*/  IMAD.MOV.U32 R7, RZ, RZ, 0x0 ;  /* 0x00000000ff077424 */ /* 0x000fc800078e00ff */
[----:B------:R1:W-:Y:S01]  /*9200*/  STL.64 [R5], R8 ;  /* 0x0000000805007387 */ /* 0x0003e20000100a00 */
[----:B------:R-:W-:Y:S05]  /*9210*/  RET.REL.NODEC R6 `(_ZN7cutlass13device_kernelIN5flash19enable_sm80_to_sm89INS1_16FlashAttnBwdSm80INS1_25CollectiveMainloopBwdSm80ILi2ELi2EN4cute5tupleIJNS5_1CILi128EEES8_NS7_ILi64EEEEEENS_10bfloat16_tEfNS_4arch4Sm80ELb0ELb0ELb1ELb1ELb1ELb0ELb0ELb0ELi2ELi4ELi4ELi4ELb0EEENS1_24CollectiveEpilogueBwdGQAISA_fSD_Li256ELb1ELb1EEENS1_19SingleTileSchedulerILb1ELb0ELb0ELi128EEEEEEEEEvNT_6ParamsE) ;  /* 0xffff6de006007950 */ /* 0x000fea0003c3ffff */
        .type           $_ZN7cutlass13device_kernelIN5flash19enable_sm80_to_sm89INS1_16FlashAttnBwdSm80INS1_25CollectiveMainloopBwdSm80ILi2ELi2EN4cute5tupleIJNS5_1CILi128EEES8_NS7_ILi64EEEEEENS_10bfloat16_tEfNS_4arch4Sm80ELb0ELb0ELb1ELb1ELb1ELb0ELb0ELb0ELi2ELi4ELi4ELi4ELb0EEENS1_24CollectiveEpilogueBwdGQAISA_fSD_Li256ELb1ELb1EEENS1_19SingleTileSchedulerILb1ELb0ELb0ELi128EEEEEEEEEvNT_6ParamsE$_ZN4cute3eso3ESOILb1ELb0EJNS_6LayoutINS_5tupleIJNS3_IJNS3_IJNS_1CILi8EEENS4_ILi1EEEEEES6_EEENS3_IJNS3_IJS6_S6_EEENS4_ILi2EEEEEEEEENS3_IJNS3_IJNS3_IJS6_NS4_ILi0EEEEEESD_EEENS3_IJNS3_IJSD_SD_EEES5_EEEEEEEENS_10ViewEngineIPN7cutlass10bfloat16_tEEEEEC2ERKSJ_RKSO_,@function
        .size           $_ZN7cutlass13device_kernelIN5flash19enable_sm80_to_sm89INS1_16FlashAttnBwdSm80INS1_25CollectiveMainloopBwdSm80ILi2ELi2EN4cute5tupleIJNS5_1CILi128EEES8_NS7_ILi64EEEEEENS_10bfloat16_tEfNS_4arch4Sm80ELb0ELb0ELb1ELb1ELb1ELb0ELb0ELb0ELi2ELi4ELi4ELi4ELb0EEENS1_24CollectiveEpilogueBwdGQAISA_fSD_Li256ELb1ELb1EEENS1_19SingleTileSchedulerILb1ELb0ELb0ELi128EEEEEEEEEvNT_6ParamsE$_ZN4cute3eso3ESOILb1ELb0EJNS_6LayoutINS_5tupleIJNS3_IJNS3_IJNS_1CILi8EEENS4_ILi1EEEEEES6_EEENS3_IJNS3_IJS6_S6_EEENS4_ILi2EEEEEEEEENS3_IJNS3_IJNS3_IJS6_NS4_ILi0EEEEEESD_EEENS3_IJNS3_IJSD_SD_EEES5_EEEEEEEENS_10ViewEngineIPN7cutlass10bfloat16_tEEEEEC2ERKSJ_RKSO_,($_ZN7cutlass13device_kernelIN5flash19enable_sm80_to_sm89INS1_16FlashAttnBwdSm80INS1_25CollectiveMainloopBwdSm80ILi2ELi2EN4cute5tupleIJNS5_1CILi128EEES8_NS7_ILi64EEEEEENS_10bfloat16_tEfNS_4arch4Sm80ELb0ELb0ELb1ELb1ELb1ELb0ELb0ELb0ELi2ELi4ELi4ELi4ELb0EEENS1_24CollectiveEpilogueBwdGQAISA_fSD_Li256ELb1ELb1EEENS1_19SingleTileSchedulerILb1ELb0ELb0ELi128EEEEEEEEEvNT_6ParamsE$_ZN4cute3eso3ESOILb1ELb0EJNS_6LayoutINS_5tupleIJNS3_IJNS3_IJNS_1CILi8EEENS4_ILi1EEEEEES6_EEENS3_IJNS3_IJS6_S6_EEENS4_ILi4EEEEEEEEENS3_IJNS3_IJNS3_IJS6_NS4_ILi0EEEEEESD_EEENS3_IJNS3_IJSD_SD_EEENS4_ILi2048EEEEEEEEEEENS_10ViewEngineINS_8smem_ptrIPN7cutlass10bfloat16_tEEEEEEEC2ERKSK_RKSR_ - $_ZN7cutlass13device_kernelIN5flash19enable_sm80_to_sm89INS1_16FlashAttnBwdSm80INS1_25CollectiveMainloopBwdSm80ILi2ELi2EN4cute5tupleIJNS5_1CILi128EEES8_NS7_ILi64EEEEEENS_10bfloat16_tEfNS_4arch4Sm80ELb0ELb0ELb1ELb1ELb1ELb0ELb0ELb0ELi2ELi4ELi4ELi4ELb0EEENS1_24CollectiveEpilogueBwdGQAISA_fSD_Li256ELb1ELb1EEENS1_19SingleTileSchedulerILb1ELb0ELb0ELi128EEEEEEEEEvNT_6ParamsE$_ZN4cute3eso3ESOILb1ELb0EJNS_6LayoutINS_5tupleIJNS3_IJNS3_IJNS_1CILi8EEENS4_ILi1EEEEEES6_EEENS3_IJNS3_IJS6_S6_EEENS4_ILi2EEEEEEEEENS3_IJNS3_IJNS3_IJS6_NS4_ILi0EEEEEESD_EEENS3_IJNS3_IJSD_SD_EEES5_EEEEEEEENS_10ViewEngineIPN7cutlass10bfloat16_tEEEEEC2ERKSJ_RKSO_)
$_ZN7cutlass13device_kernelIN5flash19enable_sm80_to_sm89INS1_16FlashAttnBwdSm80INS1_25CollectiveMainloopBwdSm80ILi2ELi2EN4cute5tupleIJNS5_1CILi128EEES8_NS7_ILi64EEEEEENS_10bfloat16_tEfNS_4arch4Sm80ELb0ELb0ELb1ELb1ELb1ELb0ELb0ELb0ELi2ELi4ELi4ELi4ELb0EEENS1_24CollectiveEpilogueBwdGQAISA_fSD_Li256ELb1ELb1EEENS1_19SingleTileSchedulerILb1ELb0ELb0ELi128EEEEEEEEEvNT_6ParamsE$_ZN4cute3eso3ESOILb1ELb0EJNS_6LayoutINS_5tupleIJNS3_IJNS3_IJNS_1CILi8EEENS4_ILi1EEEEEES6_EEENS3_IJNS3_IJS6_S6_EEENS4_ILi2EEEEEEEEENS3_IJNS3_IJNS3_IJS6_NS4_ILi0EEEEEESD_EEENS3_IJNS3_IJSD_SD_EEES5_EEEEEEEENS_10ViewEngineIPN7cutlass10bfloat16_tEEEEEC2ERKSJ_RKSO_:
[----:B------:R-:W-:Y:S02]  /*9220*/  IADD3 R4, R66, -c[0x0][0x20], RZ ;  /* 0x8000080042047a10 */ /* 0x000fe40007ffe0ff */
[----:B------:R-:W-:-:S03]  /*9230*/  MOV R9, 0x0 ;  /* 0x0000000000097802 */ /* 0x000fc60000000f00 */
[----:B------:R1:W-:Y:S01]  /*9240*/  STL.64 [R4], R2 ;  /* 0x0000000204007387 */ /* 0x0003e20000100a00 */
[----:B------:R-:W-:Y:S05]  /*9250*/  RET.REL.NODEC R8 `(_ZN7cutlass13device_kernelIN5flash19enable_sm80_to_sm89INS1_16FlashAttnBwdSm80INS1_25CollectiveMainloopBwdSm80ILi2ELi2EN4cute5tupleIJNS5_1CILi128EEES8_NS7_ILi64EEEEEENS_10bfloat16_tEfNS_4arch4Sm80ELb0ELb0ELb1ELb1ELb1ELb0ELb0ELb0ELi2ELi4ELi4ELi4ELb0EEENS1_24CollectiveEpilogueBwdGQAISA_fSD_Li256ELb1ELb1EEENS1_19SingleTileSchedulerILb1ELb0ELb0ELi128EEEEEEEEEvNT_6ParamsE) ;  /* 0xffff6da008007950 */ /* 0x000fea0003c3ffff */
        .type           $_ZN7cutlass13device_kernelIN5flash19enable_sm80_to_sm89INS1_16FlashAttnBwdSm80INS1_25CollectiveMainloopBwdSm80ILi2ELi2EN4cute5tupleIJNS5_1CILi128EEES8_NS7_ILi64EEEEEENS_10bfloat16_tEfNS_4arch4Sm80ELb0ELb0ELb1ELb1ELb1ELb0ELb0ELb0ELi2ELi4ELi4ELi4ELb0EEENS1_24CollectiveEpilogueBwdGQAISA_fSD_Li256ELb1ELb1EEENS1_19SingleTileSchedulerILb1ELb0ELb0ELi128EEEEEEEEEvNT_6ParamsE$_ZN4cute3eso3ESOILb1ELb0EJNS_6LayoutINS_5tupleIJNS3_IJNS3_IJNS_1CILi8EEENS4_ILi1EEEEEES6_EEENS3_IJNS3_IJS6_S6_EEENS4_ILi4EEEEEEEEENS3_IJNS3_IJNS3_IJS6_NS4_ILi0EEEEEESD_EEENS3_IJNS3_IJSD_SD_EEENS4_ILi2048EEEEEEEEEEENS_10ViewEngineINS_8smem_ptrIPN7cutlass10bfloat16_tEEEEEEEC2ERKSK_RKSR_,@function
        .size           $_ZN7cutlass13device_kernelIN5flash19enable_sm80_to_sm89INS1_16FlashAttnBwdSm80INS1_25CollectiveMainloopBwdSm80ILi2ELi2EN4cute5tupleIJNS5_1CILi128EEES8_NS7_ILi64EEEEEENS_10bfloat16_tEfNS_4arch4Sm80ELb0ELb0ELb1ELb1ELb1ELb0ELb0ELb0ELi2ELi4ELi4ELi4ELb0EEENS1_24CollectiveEpilogueBwdGQAISA_fSD_Li256ELb1ELb1EEENS1_19SingleTileSchedulerILb1ELb0ELb0ELi128EEEEEEEEEvNT_6ParamsE$_ZN4cute3eso3ESOILb1ELb0EJNS_6LayoutINS_5tupleIJNS3_IJNS3_IJNS_1CILi8EEENS4_ILi1EEEEEES6_EEENS3_IJNS3_IJS6_S6_EEENS4_ILi4EEEEEEEEENS3_IJNS3_IJNS3_IJS6_NS4_ILi0EEEEEESD_EEENS3_IJNS3_IJSD_SD_EEENS4_ILi2048EEEEEEEEEEENS_10ViewEngineINS_8smem_ptrIPN7cutlass10bfloat16_tEEEEEEEC2ERKSK_RKSR_,($_ZN7cutlass13device_kernelIN5flash19enable_sm80_to_sm89INS1_16FlashAttnBwdSm80INS1_25CollectiveMainloopBwdSm80ILi2ELi2EN4cute5tupleIJNS5_1CILi128EEES8_NS7_ILi64EEEEEENS_10bfloat16_tEfNS_4arch4Sm80ELb0ELb0ELb1ELb1ELb1ELb0ELb0ELb0ELi2ELi4ELi4ELi4ELb0EEENS1_24CollectiveEpilogueBwdGQAISA_fSD_Li256ELb1ELb1EEENS1_19SingleTileSchedulerILb1ELb0ELb0ELi128EEEEEEEEEvNT_6ParamsE$_ZN4cute3eso3ESOILb1ELb0EJNS_6LayoutINS_5tupleIJNS3_IJNS3_IJNS_1CILi8EEENS4_ILi1EEEEEES6_EEENS3_IJNS3_IJS6_S6_EEENS4_ILi4EEEEEEEEENS3_IJNS3_IJNS3_IJS6_NS4_ILi0EEEEEESD_EEENS3_IJNS3_IJSD_SD_EEES5_EEEEEEEENS_10ViewEngineIPN7cutlass10bfloat16_tEEEEEC2ERKSJ_RKSO_ - $_ZN7cutlass13device_kernelIN5flash19enable_sm80_to_sm89INS1_16FlashAttnBwdSm80INS1_25CollectiveMainloopBwdSm80ILi2ELi2EN4cute5tupleIJNS5_1CILi128EEES8_NS7_ILi64EEEEEENS_10bfloat16_tEfNS_4arch4Sm80ELb0ELb0ELb1ELb1ELb1ELb0ELb0ELb0ELi2ELi4ELi4ELi4ELb0EEENS1_24CollectiveEpilogueBwdGQAISA_fSD_Li256ELb1ELb1EEENS1_19SingleTileSchedulerILb1ELb0ELb0ELi128EEEEEEEEEvNT_6ParamsE$_ZN4cute3eso3ESOILb1ELb0EJNS_6LayoutINS_5tupleIJNS3_IJNS3_IJNS_1CILi8EEENS4_ILi1EEEEEES6_EEENS3_IJNS3_IJS6_S6_EEENS4_ILi4EEEEEEEEENS3_IJNS3_IJNS3_IJS6_NS4_ILi0EEEEEESD_EEENS3_IJNS3_IJSD_SD_EEENS4_ILi2048EEEEEEEEEEENS_10ViewEngineINS_8smem_ptrIPN7cutlass10bfloat16_tEEEEEEEC2ERKSK_RKSR_)
$_ZN7cutlass13device_kernelIN5flash19enable_sm80_to_sm89INS1_16FlashAttnBwdSm80INS1_25CollectiveMainloopBwdSm80ILi2ELi2EN4cute5tupleIJNS5_1CILi128EEES8_NS7_ILi64EEEEEENS_10bfloat16_tEfNS_4arch4Sm80ELb0ELb0ELb1ELb1ELb1ELb0ELb0ELb0ELi2ELi4ELi4ELi4ELb0EEENS1_24CollectiveEpilogueBwdGQAISA_fSD_Li256ELb1ELb1EEENS1_19SingleTileSchedulerILb1ELb0ELb0ELi128EEEEEEEEEvNT_6ParamsE$_ZN4cute3eso3ESOILb1ELb0EJNS_6LayoutINS_5tupleIJNS3_IJNS3_IJNS_1CILi8EEENS4_ILi1EEEEEES6_EEENS3_IJNS3_IJS6_S6_EEENS4_ILi4EEEEEEEEENS3_IJNS3_IJNS3_IJS6_NS4_ILi0EEEEEESD_EEENS3_IJNS3_IJSD_SD_EEENS4_ILi2048EEEEEEEEEEENS_10ViewEngineINS_8smem_ptrIPN7cutlass10bfloat16_tEEEEEEEC2ERKSK_RKSR_:
[----:B------:R-:W-:Y:S02]  /*9260*/  IADD3 R2, R23, -c[0x0][0x20], RZ ;  /* 0x8000080017027a10 */ /* 0x000fe40007ffe0ff */
[----:B------:R-:W-:-:S03]  /*9270*/  MOV R9, 0x0 ;  /* 0x0000000000097802 */ /* 0x000fc60000000f00 */
[----:B------:R1:W-:Y:S01]  /*9280*/  STL.64 [R2], R6 ;  /* 0x0000000602007387 */ /* 0x0003e20000100a00 */
[----:B------:R-:W-:Y:S05]  /*9290*/  RET.REL.NODEC R8 `(_ZN7cutlass13device_kernelIN5flash19enable_sm80_to_sm89INS1_16FlashAttnBwdSm80INS1_25CollectiveMainloopBwdSm80ILi2ELi2EN4cute5tupleIJNS5_1CILi128EEES8_NS7_ILi64EEEEEENS_10bfloat16_tEfNS_4arch4Sm80ELb0ELb0ELb1ELb1ELb1ELb0ELb0ELb0ELi2ELi4ELi4ELi4ELb0EEENS1_24CollectiveEpilogueBwdGQAISA_fSD_Li256ELb1ELb1EEENS1_19SingleTileSchedulerILb1ELb0ELb0ELi128EEEEEEEEEvNT_6ParamsE) ;  /* 0xffff6d6008007950 */ /* 0x000fea0003c3ffff */
        .type           $_ZN7cutlass13device_kernelIN5flash19enable_sm80_to_sm89INS1_16FlashAttnBwdSm80INS1_25CollectiveMainloopBwdSm80ILi2ELi2EN4cute5tupleIJNS5_1CILi128EEES8_NS7_ILi64EEEEEENS_10bfloat16_tEfNS_4arch4Sm80ELb0ELb0ELb1ELb1ELb1ELb0ELb0ELb0ELi2ELi4ELi4ELi4ELb0EEENS1_24CollectiveEpilogueBwdGQAISA_fSD_Li256ELb1ELb1EEENS1_19SingleTileSchedulerILb1ELb0ELb0ELi128EEEEEEEEEvNT_6ParamsE$_ZN4cute3eso3ESOILb1ELb0EJNS_6LayoutINS_5tupleIJNS3_IJNS3_IJNS_1CILi8EEENS4_ILi1EEEEEES6_EEENS3_IJNS3_IJS6_S6_EEENS4_ILi4EEEEEEEEENS3_IJNS3_IJNS3_IJS6_NS4_ILi0EEEEEESD_EEENS3_IJNS3_IJSD_SD_EEES5_EEEEEEEENS_10ViewEngineIPN7cutlass10bfloat16_tEEEEEC2ERKSJ_RKSO_,@function
        .size           $_ZN7cutlass13device_kernelIN5flash19enable_sm80_to_sm89INS1_16FlashAttnBwdSm80INS1_25CollectiveMainloopBwdSm80ILi2ELi2EN4cute5tupleIJNS5_1CILi128EEES8_NS7_ILi64EEEEEENS_10bfloat16_tEfNS_4arch4Sm80ELb0ELb0ELb1ELb1ELb1ELb0ELb0ELb0ELi2ELi4ELi4ELi4ELb0EEENS1_24CollectiveEpilogueBwdGQAISA_fSD_Li256ELb1ELb1EEENS1_19SingleTileSchedulerILb1ELb0ELb0ELi128EEEEEEEEEvNT_6ParamsE$_ZN4cute3eso3ESOILb1ELb0EJNS_6LayoutINS_5tupleIJNS3_IJNS3_IJNS_1CILi8EEENS4_ILi1EEEEEES6_EEENS3_IJNS3_IJS6_S6_EEENS4_ILi4EEEEEEEEENS3_IJNS3_IJNS3_IJS6_NS4_ILi0EEEEEESD_EEENS3_IJNS3_IJSD_SD_EEES5_EEEEEEEENS_10ViewEngineIPN7cutlass10bfloat16_tEEEEEC2ERKSJ_RKSO_,($_ZN7cutlass13device_kernelIN5flash19enable_sm80_to_sm89INS1_16FlashAttnBwdSm80INS1_25CollectiveMainloopBwdSm80ILi2ELi2EN4cute5tupleIJNS5_1CILi128EEES8_NS7_ILi64EEEEEENS_10bfloat16_tEfNS_4arch4Sm80ELb0ELb0ELb1ELb1ELb1ELb0ELb0ELb0ELi2ELi4ELi4ELi4ELb0EEENS1_24CollectiveEpilogueBwdGQAISA_fSD_Li256ELb1ELb1EEENS1_19SingleTileSchedulerILb1ELb0ELb0ELi128EEEEEEEEEvNT_6ParamsE$_ZN4cute3eso3ESOILb1ELb0EJNS_6LayoutINS_5tupleIJNS3_IJNS_1CILi1EEENS3_IJNS4_ILi2EEES6_EEEEEES6_NS4_ILi4EEEEEENS3_IJNS3_IJNS4_ILi0EEENS3_IJS5_S9_EEEEEES6_NS4_ILi8EEEEEEEENS_10ViewEngineIPjEEEEC2ERKSG_RKSJ_ - $_ZN7cutlass13device_kernelIN5flash19enable_sm80_to_sm89INS1_16FlashAttnBwdSm80INS1_25CollectiveMainloopBwdSm80ILi2ELi2EN4cute5tupleIJNS5_1CILi128EEES8_NS7_ILi64EEEEEENS_10bfloat16_tEfNS_4arch4Sm80ELb0ELb0ELb1ELb1ELb1ELb0ELb0ELb0ELi2ELi4ELi4ELi4ELb0EEENS1_24CollectiveEpilogueBwdGQAISA_fSD_Li256ELb1ELb1EEENS1_19SingleTileSchedulerILb1ELb0ELb0ELi128EEEEEEEEEvNT_6ParamsE$_ZN4cute3eso3ESOILb1ELb0EJNS_6LayoutINS_5tupleIJNS3_IJNS3_IJNS_1CILi8EEENS4_ILi1EEEEEES6_EEENS3_IJNS3_IJS6_S6_EEENS4_ILi4EEEEEEEEENS3_IJNS3_IJNS3_IJS6_NS4_ILi0EEEEEESD_EEENS3_IJNS3_IJSD_SD_EEES5_EEEEEEEENS_10ViewEngineIPN7cutlass10bfloat16_tEEEEEC2ERKSJ_RKSO_)
$_ZN7cutlass13device_kernelIN5flash19enable_sm80_to_sm89INS1_16FlashAttnBwdSm80INS1_25CollectiveMainloopBwdSm80ILi2ELi2EN4cute5tupleIJNS5_1CILi128EEES8_NS7_ILi64EEEEEENS_10bfloat16_tEfNS_4arch4Sm80ELb0ELb0ELb1ELb1ELb1ELb0ELb0ELb0ELi2ELi4ELi4ELi4ELb0EEENS1_24CollectiveEpilogueBwdGQAISA_fSD_Li256ELb1ELb1EEENS1_19SingleTileSchedulerILb1ELb0ELb0ELi128EEEEEEEEEvNT_6ParamsE$_ZN4cute3eso3ESOILb1ELb0EJNS_6LayoutINS_5tupleIJNS3_IJNS3_IJNS_1CILi8EEENS4_ILi1EEEEEES6_EEENS3_IJNS3_IJS6_S6_EEENS4_ILi4EEEEEEEEENS3_IJNS3_IJNS3_IJS6_NS4_ILi0EEEEEESD_EEENS3_IJNS3_IJSD_SD_EEES5_EEEEEEEENS_10ViewEngineIPN7cutlass10bfloat16_tEEEEEC2ERKSJ_RKSO_:
[----:B------:R-:W-:Y:S02]  /*92a0*/  IADD3 R4, R23, -c[0x0][0x20], RZ ;  /* 0x8000080017047a10 */ /* 0x000fe40007ffe0ff */
[----:B------:R-:W-:-:S03]  /*92b0*/  MOV R9, 0x0 ;  /* 0x0000000000097802 */ /* 0x000fc60000000f00 */
[----:B------:R1:W-:Y:S01]  /*92c0*/  STL.64 [R4], R2 ;  /* 0x0000000204007387 */ /* 0x0003e20000100a00 */
[----:B------:R-:W-:Y:S05]  /*92d0*/  RET.REL.NODEC R8 `(_ZN7cutlass13device_kernelIN5flash19enable_sm80_to_sm89INS1_16FlashAttnBwdSm80INS1_25CollectiveMainloopBwdSm80ILi2ELi2EN4cute5tupleIJNS5_1CILi128EEES8_NS7_ILi64EEEEEENS_10bfloat16_tEfNS_4arch4Sm80ELb0ELb0ELb1ELb1ELb1ELb0ELb0ELb0ELi2ELi4ELi4ELi4ELb0EEENS1_24CollectiveEpilogueBwdGQAISA_fSD_Li256ELb1ELb1EEENS1_19SingleTileSchedulerILb1ELb0ELb0ELi128EEEEEEEEEvNT_6ParamsE) ;  /* 0xffff6d2008007950 */ /* 0x000fea0003c3ffff */
        .type           $_ZN7cutlass13device_kernelIN5flash19enable_sm80_to_sm89INS1_16FlashAttnBwdSm80INS1_25CollectiveMainloopBwdSm80ILi2ELi2EN4cute5tupleIJNS5_1CILi128EEES8_NS7_ILi64EEEEEENS_10bfloat16_tEfNS_4arch4Sm80ELb0ELb0ELb1ELb1ELb1ELb0ELb0ELb0ELi2ELi4ELi4ELi4ELb0EEENS1_24CollectiveEpilogueBwdGQAISA_fSD_Li256ELb1ELb1EEENS1_19SingleTileSchedulerILb1ELb0ELb0ELi128EEEEEEEEEvNT_6ParamsE$_ZN4cute3eso3ESOILb1ELb0EJNS_6LayoutINS_5tupleIJNS3_IJNS_1CILi1EEENS3_IJNS4_ILi2EEES6_EEEEEES6_NS4_ILi4EEEEEENS3_IJNS3_IJNS4_ILi0EEENS3_IJS5_S9_EEEEEES6_NS4_ILi8EEEEEEEENS_10ViewEngineIPjEEEEC2ERKSG_RKSJ_,@function
        .size           $_ZN7cutlass13device_kernelIN5flash19enable_sm80_to_sm89INS1_16FlashAttnBwdSm80INS1_25CollectiveMainloopBwdSm80ILi2ELi2EN4cute5tupleIJNS5_1CILi128EEES8_NS7_ILi64EEEEEENS_10bfloat16_tEfNS_4arch4Sm80ELb0ELb0ELb1ELb1ELb1ELb0ELb0ELb0ELi2ELi4ELi4ELi4ELb0EEENS1_24CollectiveEpilogueBwdGQAISA_fSD_Li256ELb1ELb1EEENS1_19SingleTileSchedulerILb1ELb0ELb0ELi128EEEEEEEEEvNT_6ParamsE$_ZN4cute3eso3ESOILb1ELb0EJNS_6LayoutINS_5tupleIJNS3_IJNS_1CILi1EEENS3_IJNS4_ILi2EEES6_EEEEEES6_NS4_ILi4EEEEEENS3_IJNS3_IJNS4_ILi0EEENS3_IJS5_S9_EEEEEES6_NS4_ILi8EEEEEEEENS_10ViewEngineIPjEEEEC2ERKSG_RKSJ_,($_ZN7cutlass13device_kernelIN5flash19enable_sm80_to_sm89INS1_16FlashAttnBwdSm80INS1_25CollectiveMainloopBwdSm80ILi2ELi2EN4cute5tupleIJNS5_1CILi128EEES8_NS7_ILi64EEEEEENS_10bfloat16_tEfNS_4arch4Sm80ELb0ELb0ELb1ELb1ELb1ELb0ELb0ELb0ELi2ELi4ELi4ELi4ELb0EEENS1_24CollectiveEpilogueBwdGQAISA_fSD_Li256ELb1ELb1EEENS1_19SingleTileSchedulerILb1ELb0ELb0ELi128EEEEEEEEEvNT_6ParamsE$_ZN4cute3eso3ESOILb1ELb0EJNS_6LayoutINS_5tupleIJNS3_IJNS_1CILi1EEENS3_IJNS4_ILi4EEENS4_ILi2EEEEEEEEES7_S6_EEENS3_IJNS3_IJNS4_ILi0EEENS3_IJS5_NS4_ILi8EEEEEEEEES6_NS4_ILi16EEEEEEEENS_10ViewEngineIPN7cutlass10bfloat16_tEEEEEC2ERKSH_RKSM_ - $_ZN7cutlass13device_kernelIN5flash19enable_sm80_to_sm89INS1_16FlashAttnBwdSm80INS1_25CollectiveMainloopBwdSm80ILi2ELi2EN4cute5tupleIJNS5_1CILi128EEES8_NS7_ILi64EEEEEENS_10bfloat16_tEfNS_4arch4Sm80ELb0ELb0ELb1ELb1ELb1ELb0ELb0ELb0ELi2ELi4ELi4ELi4ELb0EEENS1_24CollectiveEpilogueBwdGQAISA_fSD_Li256ELb1ELb1EEENS1_19SingleTileSchedulerILb1ELb0ELb0ELi128EEEEEEEEEvNT_6ParamsE$_ZN4cute3eso3ESOILb1ELb0EJNS_6LayoutINS_5tupleIJNS3_IJNS_1CILi1EEENS3_IJNS4_ILi2EEES6_EEEEEES6_NS4_ILi4EEEEEENS3_IJNS3_IJNS4_ILi0EEENS3_IJS5_S9_EEEEEES6_NS4_ILi8EEEEEEEENS_10ViewEngineIPjEEEEC2ERKSG_RKSJ_)
$_ZN7cutlass13device_kernelIN5flash19enable_sm80_to_sm89INS1_16FlashAttnBwdSm80INS1_25CollectiveMainloopBwdSm80ILi2ELi2EN4cute5tupleIJNS5_1CILi128EEES8_NS7_ILi64EEEEEENS_10bfloat16_tEfNS_4arch4Sm80ELb0ELb0ELb1ELb1ELb1ELb0ELb0ELb0ELi2ELi4ELi4ELi4ELb0EEENS1_24CollectiveEpilogueBwdGQAISA_fSD_Li256ELb1ELb1EEENS1_19SingleTileSchedulerILb1ELb0ELb0ELi128EEEEEEEEEvNT_6ParamsE$_ZN4cute3eso3ESOILb1ELb0EJNS_6LayoutINS_5tupleIJNS3_IJNS_1CILi1EEENS3_IJNS4_ILi2EEES6_EEEEEES6_NS4_ILi4EEEEEENS3_IJNS3_IJNS4_ILi0EEENS3_IJS5_S9_EEEEEES6_NS4_ILi8EEEEEEEENS_10ViewEngineIPjEEEEC2ERKSG_RKSJ_:
[----:B------:R-:W-:Y:S01]  /*92e0*/  IADD3 R4, R56, -c[0x0][0x20], RZ ;  /* 0x8000080038047a10 */ /* 0x000fe20007ffe0ff */
[----:B------:R-:W-:Y:S01]  /*92f0*/  IMAD.MOV.U32 R8, RZ, RZ, R6 ;  /* 0x000000ffff087224 */ /* 0x000fe200078e0006 */
[----:B------:R-:W-:-:S03]  /*9300*/  MOV R9, 0x0 ;  /* 0x0000000000097802 */ /* 0x000fc60000000f00 */
[----:B------:R1:W-:Y:S01]  /*9310*/  STL.64 [R4], R2 ;  /* 0x0000000204007387 */ /* 0x0003e20000100a00 */
[----:B------:R-:W-:Y:S05]  /*9320*/  RET.REL.NODEC R8 `(_ZN7cutlass13device_kernelIN5flash19enable_sm80_to_sm89INS1_16FlashAttnBwdSm80INS1_25CollectiveMainloopBwdSm80ILi2ELi2EN4cute5tupleIJNS5_1CILi128EEES8_NS7_ILi64EEEEEENS_10bfloat16_tEfNS_4arch4Sm80ELb0ELb0ELb1ELb1ELb1ELb0ELb0ELb0ELi2ELi4ELi4ELi4ELb0EEENS1_24CollectiveEpilogueBwdGQAISA_fSD_Li256ELb1ELb1EEENS1_19SingleTileSchedulerILb1ELb0ELb0ELi128EEEEEEEEEvNT_6ParamsE) ;  /* 0xffff6cd008007950 */ /* 0x000fea0003c3ffff */
        .type           $_ZN7cutlass13device_kernelIN5flash19enable_sm80_to_sm89INS1_16FlashAttnBwdSm80INS1_25CollectiveMainloopBwdSm80ILi2ELi2EN4cute5tupleIJNS5_1CILi128EEES8_NS7_ILi64EEEEEENS_10bfloat16_tEfNS_4arch4Sm80ELb0ELb0ELb1ELb1ELb1ELb0ELb0ELb0ELi2ELi4ELi4ELi4ELb0EEENS1_24CollectiveEpilogueBwdGQAISA_fSD_Li256ELb1ELb1EEENS1_19SingleTileSchedulerILb1ELb0ELb0ELi128EEEEEEEEEvNT_6ParamsE$_ZN4cute3eso3ESOILb1ELb0EJNS_6LayoutINS_5tupleIJNS3_IJNS_1CILi1EEENS3_IJNS4_ILi4EEENS4_ILi2EEEEEEEEES7_S6_EEENS3_IJNS3_IJNS4_ILi0EEENS3_IJS5_NS4_ILi8EEEEEEEEES6_NS4_ILi16EEEEEEEENS_10ViewEngineIPN7cutlass10bfloat16_tEEEEEC2ERKSH_RKSM_,@function
        .size           $_ZN7cutlass13device_kernelIN5flash19enable_sm80_to_sm89INS1_16FlashAttnBwdSm80INS1_25CollectiveMainloopBwdSm80ILi2ELi2EN4cute5tupleIJNS5_1CILi128EEES8_NS7_ILi64EEEEEENS_10bfloat16_tEfNS_4arch4Sm80ELb0ELb0ELb1ELb1ELb1ELb0ELb0ELb0ELi2ELi4ELi4ELi4ELb0EEENS1_24CollectiveEpilogueBwdGQAISA_fSD_Li256ELb1ELb1EEENS1_19SingleTileSchedulerILb1ELb0ELb0ELi128EEEEEEEEEvNT_6ParamsE$_ZN4cute3eso3ESOILb1ELb0EJNS_6LayoutINS_5tupleIJNS3_IJNS_1CILi1EEENS3_IJNS4_ILi4EEENS4_ILi2EEEEEEEEES7_S6_EEENS3_IJNS3_IJNS4_ILi0EEENS3_IJS5_NS4_ILi8EEEEEEEEES6_NS4_ILi16EEEEEEEENS_10ViewEngineIPN7cutlass10bfloat16_tEEEEEC2ERKSH_RKSM_,($_ZN7cutlass13device_kernelIN5flash19enable_sm80_to_sm89INS1_16FlashAttnBwdSm80INS1_25CollectiveMainloopBwdSm80ILi2ELi2EN4cute5tupleIJNS5_1CILi128EEES8_NS7_ILi64EEEEEENS_10bfloat16_tEfNS_4arch4Sm80ELb0ELb0ELb1ELb1ELb1ELb0ELb0ELb0ELi2ELi4ELi4ELi4ELb0EEENS1_24CollectiveEpilogueBwdGQAISA_fSD_Li256ELb1ELb1EEENS1_19SingleTileSchedulerILb1ELb0ELb0ELi128EEEEEEEEEvNT_6ParamsE$_ZN4cute3eso3ESOILb1ELb0EJNS_6LayoutINS_5tupleIJNS3_IJNS_1CILi1EEENS4_ILi2EEEEEEEEENS3_IJNS3_IJS5_S5_EEEEEEEENS_10ViewEngineIPjEEEEC2ERKSB_RKSE_ - $_ZN7cutlass13device_kernelIN5flash19enable_sm80_to_sm89INS1_16FlashAttnBwdSm80INS1_25CollectiveMainloopBwdSm80ILi2ELi2EN4cute5tupleIJNS5_1CILi128EEES8_NS7_ILi64EEEEEENS_10bfloat16_tEfNS_4arch4Sm80ELb0ELb0ELb1ELb1ELb1ELb0ELb0ELb0ELi2ELi4ELi4ELi4ELb0EEENS1_24CollectiveEpilogueBwdGQAISA_fSD_Li256ELb1ELb1EEENS1_19SingleTileSchedulerILb1ELb0ELb0ELi128EEEEEEEEEvNT_6ParamsE$_ZN4cute3eso3ESOILb1ELb0EJNS_6LayoutINS_5tupleIJNS3_IJNS_1CILi1EEENS3_IJNS4_ILi4EEENS4_ILi2EEEEEEEEES7_S6_EEENS3_IJNS3_IJNS4_ILi0EEENS3_IJS5_NS4_ILi8EEEEEEEEES6_NS4_ILi16EEEEEEEENS_10ViewEngineIPN7cutlass10bfloat16_tEEEEEC2ERKSH_RKSM_)
$_ZN7cutlass13device_kernelIN5flash19enable_sm80_to_sm89INS1_16FlashAttnBwdSm80INS1_25CollectiveMainloopBwdSm80ILi2ELi2EN4cute5tupleIJNS5_1CILi128EEES8_NS7_ILi64EEEEEENS_10bfloat16_tEfNS_4arch4Sm80ELb0ELb0ELb1ELb1ELb1ELb0ELb0ELb0ELi2ELi4ELi4ELi4ELb0EEENS1_24CollectiveEpilogueBwdGQAISA_fSD_Li256ELb1ELb1EEENS1_19SingleTileSchedulerILb1ELb0ELb0ELi128EEEEEEEEEvNT_6ParamsE$_ZN4cute3eso3ESOILb1ELb0EJNS_6LayoutINS_5tupleIJNS3_IJNS_1CILi1EEENS3_IJNS4_ILi4EEENS4_ILi2EEEEEEEEES7_S6_EEENS3_IJNS3_IJNS4_ILi0EEENS3_IJS5_NS4_ILi8EEEEEEEEES6_NS4_ILi16EEEEEEEENS_10ViewEngineIPN7cutlass10bfloat16_tEEEEEC2ERKSH_RKSM_:
[----:B------:R-:W-:Y:S01]  /*9330*/  IADD3 R3, R56, -c[0x0][0x20], RZ ;  /* 0x8000080038037a10 */ /* 0x000fe20007ffe0ff */
[----:B------:R-:W-:Y:S01]  /*9340*/  IMAD.MOV.U32 R50, RZ, RZ, R2 ;  /* 0x000000ffff327224 */ /* 0x000fe200078e0002 */
[----:B------:R-:W-:-:S04]  /*9350*/  MOV R5, 0x0 ;  /* 0x0000000000057802 */ /* 0x000fc80000000f00 */
[----:B------:R1:W-:Y:S01]  /*9360*/  STL.64 [R3], R50 ;  /* 0x0000003203007387 */ /* 0x0003e20000100a00 */
[----:B------:R-:W-:Y:S05]  /*9370*/  RET.REL.NODEC R4 `(_ZN7cutlass13device_kernelIN5flash19enable_sm80_to_sm89INS1_16FlashAttnBwdSm80INS1_25CollectiveMainloopBwdSm80ILi2ELi2EN4cute5tupleIJNS5_1CILi128EEES8_NS7_ILi64EEEEEENS_10bfloat16_tEfNS_4arch4Sm80ELb0ELb0ELb1ELb1ELb1ELb0ELb0ELb0ELi2ELi4ELi4ELi4ELb0EEENS1_24CollectiveEpilogueBwdGQAISA_fSD_Li256ELb1ELb1EEENS1_19SingleTileSchedulerILb1ELb0ELb0ELi128EEEEEEEEEvNT_6ParamsE) ;  /* 0xffff6c8004007950 */ /* 0x000fea0003c3ffff */
        .type           $_ZN7cutlass13device_kernelIN5flash19enable_sm80_to_sm89INS1_16FlashAttnBwdSm80INS1_25CollectiveMainloopBwdSm80ILi2ELi2EN4cute5tupleIJNS5_1CILi128EEES8_NS7_ILi64EEEEEENS_10bfloat16_tEfNS_4arch4Sm80ELb0ELb0ELb1ELb1ELb1ELb0ELb0ELb0ELi2ELi4ELi4ELi4ELb0EEENS1_24CollectiveEpilogueBwdGQAISA_fSD_Li256ELb1ELb1EEENS1_19SingleTileSchedulerILb1ELb0ELb0ELi128EEEEEEEEEvNT_6ParamsE$_ZN4cute3eso3ESOILb1ELb0EJNS_6LayoutINS_5tupleIJNS3_IJNS_1CILi1EEENS4_ILi2EEEEEEEEENS3_IJNS3_IJS5_S5_EEEEEEEENS_10ViewEngineIPjEEEEC2ERKSB_RKSE_,@function
        .size           $_ZN7cutlass13device_kernelIN5flash19enable_sm80_to_sm89INS1_16FlashAttnBwdSm80INS1_25CollectiveMainloopBwdSm80ILi2ELi2EN4cute5tupleIJNS5_1CILi128EEES8_NS7_ILi64EEEEEENS_10bfloat16_tEfNS_4arch4Sm80ELb0ELb0ELb1ELb1ELb1ELb0ELb0ELb0ELi2ELi4ELi4ELi4ELb0EEENS1_24CollectiveEpilogueBwdGQAISA_fSD_Li256ELb1ELb1EEENS1_19SingleTileSchedulerILb1ELb0ELb0ELi128EEEEEEEEEvNT_6ParamsE$_ZN4cute3eso3ESOILb1ELb0EJNS_6LayoutINS_5tupleIJNS3_IJNS_1CILi1EEENS4_ILi2EEEEEEEEENS3_IJNS3_IJS5_S5_EEEEEEEENS_10ViewEngineIPjEEEEC2ERKSB_RKSE_,($_ZN7cutlass13device_kernelIN5flash19enable_sm80_to_sm89INS1_16FlashAttnBwdSm80INS1_25CollectiveMainloopBwdSm80ILi2ELi2EN4cute5tupleIJNS5_1CILi128EEES8_NS7_ILi64EEEEEENS_10bfloat16_tEfNS_4arch4Sm80ELb0ELb0ELb1ELb1ELb1ELb0ELb0ELb0ELi2ELi4ELi4ELi4ELb0EEENS1_24CollectiveEpilogueBwdGQAISA_fSD_Li256ELb1ELb1EEENS1_19SingleTileSchedulerILb1ELb0ELb0ELi128EEEEEEEEEvNT_6ParamsE$_ZN4cute3eso3ESOILb1ELb0EJNS_6LayoutINS_5tupleIJNS3_IJNS_1CILi1EEENS4_ILi2EEEEEES6_NS4_ILi8EEEEEENS3_IJNS3_IJS5_S5_EEES6_NS4_ILi4EEEEEEEENS_10ViewEngineIPKN7cutlass5ArrayIfLi2ELb1EEEEEEEC2ERKSD_RKSK_ - $_ZN7cutlass13device_kernelIN5flash19enable_sm80_to_sm89INS1_16FlashAttnBwdSm80INS1_25CollectiveMainloopBwdSm80ILi2ELi2EN4cute5tupleIJNS5_1CILi128EEES8_NS7_ILi64EEEEEENS_10bfloat16_tEfNS_4arch4Sm80ELb0ELb0ELb1ELb1ELb1ELb0ELb0ELb0ELi2ELi4ELi4ELi4ELb0EEENS1_24CollectiveEpilogueBwdGQAISA_fSD_Li256ELb1ELb1EEENS1_19SingleTileSchedulerILb1ELb0ELb0ELi128EEEEEEEEEvNT_6ParamsE$_ZN4cute3eso3ESOILb1ELb0EJNS_6LayoutINS_5tupleIJNS3_IJNS_1CILi1EEENS4_ILi2EEEEEEEEENS3_IJNS3_IJS5_S5_EEEEEEEENS_10ViewEngineIPjEEEEC2ERKSB_RKSE_)
$_ZN7cutlass13device_kernelIN5flash19enable_sm80_to_sm89INS1_16FlashAttnBwdSm80INS1_25CollectiveMainloopBwdSm80ILi2ELi2EN4cute5tupleIJNS5_1CILi128EEES8_NS7_ILi64EEEEEENS_10bfloat16_tEfNS_4arch4Sm80ELb0ELb0ELb1ELb1ELb1ELb0ELb0ELb0ELi2ELi4ELi4ELi4ELb0EEENS1_24CollectiveEpilogueBwdGQAISA_fSD_Li256ELb1ELb1EEENS1_19SingleTileSchedulerILb1ELb0ELb0ELi128EEEEEEEEEvNT_6ParamsE$_ZN4cute3eso3ESOILb1ELb0EJNS_6LayoutINS_5tupleIJNS3_IJNS_1CILi1EEENS4_ILi2EEEEEEEEENS3_IJNS3_IJS5_S5_EEEEEEEENS_10ViewEngineIPjEEEEC2ERKSB_RKSE_:
[----:B------:R-:W-:Y:S01]  /*9380*/  IADD3 R2, R2, -c[0x0][0x20], RZ ;  /* 0x8000080002027a10 */ /* 0x000fe20007ffe0ff */
[----:B------:R-:W-:Y:S01]  /*9390*/  IMAD.MOV.U32 R11, RZ, RZ, R3 ;  /* 0x000000ffff0b7224 */ /* 0x000fe200078e0003 */
[----:B------:R-:W-:-:S04]  /*93a0*/  MOV R5, 0x0 ;  /* 0x0000000000057802 */ /* 0x000fc80000000f00 */
[----:B------:R1:W-:Y:S01]  /*93b0*/  STL.64 [R2], R10 ;  /* 0x0000000a02007387 */ /* 0x0003e20000100a00 */
[----:B------:R-:W-:Y:S05]  /*93c0*/  RET.REL.NODEC R4 `(_ZN7cutlass13device_kernelIN5flash19enable_sm80_to_sm89INS1_16FlashAttnBwdSm80INS1_25CollectiveMainloopBwdSm80ILi2ELi2EN4cute5tupleIJNS5_1CILi128EEES8_NS7_ILi64EEEEEENS_10bfloat16_tEfNS_4arch4Sm80ELb0ELb0ELb1ELb1ELb1ELb0ELb0ELb0ELi2ELi4ELi4ELi4ELb0EEENS1_24CollectiveEpilogueBwdGQAISA_fSD_Li256ELb1ELb1EEENS1_19SingleTileSchedulerILb1ELb0ELb0ELi128EEEEEEEEEvNT_6ParamsE) ;  /* 0xffff6c3004007950 */ /* 0x000fea0003c3ffff */
        .type           $_ZN7cutlass13device_kernelIN5flash19enable_sm80_to_sm89INS1_16FlashAttnBwdSm80INS1_25CollectiveMainloopBwdSm80ILi2ELi2EN4cute5tupleIJNS5_1CILi128EEES8_NS7_ILi64EEEEEENS_10bfloat16_tEfNS_4arch4Sm80ELb0ELb0ELb1ELb1ELb1ELb0ELb0ELb0ELi2ELi4ELi4ELi4ELb0EEENS1_24CollectiveEpilogueBwdGQAISA_fSD_Li256ELb1ELb1EEENS1_19SingleTileSchedulerILb1ELb0ELb0ELi128EEEEEEEEEvNT_6ParamsE$_ZN4cute3eso3ESOILb1ELb0EJNS_6LayoutINS_5tupleIJNS3_IJNS_1CILi1EEENS4_ILi2EEEEEES6_NS4_ILi8EEEEEENS3_IJNS3_IJS5_S5_EEES6_NS4_ILi4EEEEEEEENS_10ViewEngineIPKN7cutlass5ArrayIfLi2ELb1EEEEEEEC2ERKSD_RKSK_,@function
        .size           $_ZN7cutlass13device_kernelIN5flash19enable_sm80_to_sm89INS1_16FlashAttnBwdSm80INS1_25CollectiveMainloopBwdSm80ILi2ELi2EN4cute5tupleIJNS5_1CILi128EEES8_NS7_ILi64EEEEEENS_10bfloat16_tEfNS_4arch4Sm80ELb0ELb0ELb1ELb1ELb1ELb0ELb0ELb0ELi2ELi4ELi4ELi4ELb0EEENS1_24CollectiveEpilogueBwdGQAISA_fSD_Li256ELb1ELb1EEENS1_19SingleTileSchedulerILb1ELb0ELb0ELi128EEEEEEEEEvNT_6ParamsE$_ZN4cute3eso3ESOILb1ELb0EJNS_6LayoutINS_5tupleIJNS3_IJNS_1CILi1EEENS4_ILi2EEEEEES6_NS4_ILi8EEEEEENS3_IJNS3_IJS5_S5_EEES6_NS4_ILi4EEEEEEEENS_10ViewEngineIPKN7cutlass5ArrayIfLi2ELb1EEEEEEEC2ERKSD_RKSK_,($_ZN7cutlass13device_kernelIN5flash19enable_sm80_to_sm89INS1_16FlashAttnBwdSm80INS1_25CollectiveMainloopBwdSm80ILi2ELi2EN4cute5tupleIJNS5_1CILi128EEES8_NS7_ILi64EEEEEENS_10bfloat16_tEfNS_4arch4Sm80ELb0ELb0ELb1ELb1ELb1ELb0ELb0ELb0ELi2ELi4ELi4ELi4ELb0EEENS1_24CollectiveEpilogueBwdGQAISA_fSD_Li256ELb1ELb1EEENS1_19SingleTileSchedulerILb1ELb0ELb0ELi128EEEEEEEEEvNT_6ParamsE$_ZN4cute3eso3ESOILb1ELb0EJNS_6LayoutINS_5tupleIJNS3_IJNS_1CILi1EEENS4_ILi2EEEEEES6_NS4_ILi8EEEEEENS3_IJNS3_IJS5_S5_EEES6_NS4_ILi4EEEEEEEENS_10ViewEngineIPN7cutlass5ArrayINSF_10bfloat16_tELi2ELb0EEEEEEEC2ERKSD_RKSK_ - $_ZN7cutlass13device_kernelIN5flash19enable_sm80_to_sm89INS1_16FlashAttnBwdSm80INS1_25CollectiveMainloopBwdSm80ILi2ELi2EN4cute5tupleIJNS5_1CILi128EEES8_NS7_ILi64EEEEEENS_10bfloat16_tEfNS_4arch4Sm80ELb0ELb0ELb1ELb1ELb1ELb0ELb0ELb0ELi2ELi4ELi4ELi4ELb0EEENS1_24CollectiveEpilogueBwdGQAISA_fSD_Li256ELb1ELb1EEENS1_19SingleTileSchedulerILb1ELb0ELb0ELi128EEEEEEEEEvNT_6ParamsE$_ZN4cute3eso3ESOILb1ELb0EJNS_6LayoutINS_5tupleIJNS3_IJNS_1CILi1EEENS4_ILi2EEEEEES6_NS4_ILi8EEEEEENS3_IJNS3_IJS5_S5_EEES6_NS4_ILi4EEEEEEEENS_10ViewEngineIPKN7cutlass5ArrayIfLi2ELb1EEEEEEEC2ERKSD_RKSK_)
$_ZN7cutlass13device_kernelIN5flash19enable_sm80_to_sm89INS1_16FlashAttnBwdSm80INS1_25CollectiveMainloopBwdSm80ILi2ELi2EN4cute5tupleIJNS5_1CILi128EEES8_NS7_ILi64EEEEEENS_10bfloat16_tEfNS_4arch4Sm80ELb0ELb0ELb1ELb1ELb1ELb0ELb0ELb0ELi2ELi4ELi4ELi4ELb0EEENS1_24CollectiveEpilogueBwdGQAISA_fSD_Li256ELb1ELb1EEENS1_19SingleTileSchedulerILb1ELb0ELb0ELi128EEEEEEEEEvNT_6ParamsE$_ZN4cute3eso3ESOILb1ELb0EJNS_6LayoutINS_5tupleIJNS3_IJNS_1CILi1EEENS4_ILi2EEEEEES6_NS4_ILi8EEEEEENS3_IJNS3_IJS5_S5_EEES6_NS4_ILi4EEEEEEEENS_10ViewEngineIPKN7cutlass5ArrayIfLi2ELb1EEEEEEEC2ERKSD_RKSK_:
[----:B------:R-:W-:Y:S01]  /*93d0*/  IADD3 R2, R56, -c[0x0][0x20], RZ ;  /* 0x8000080038027a10 */ /* 0x000fe20007ffe0ff */
[----:B------:R-:W-:Y:S01]  /*93e0*/  IMAD.MOV.U32 R9, RZ, RZ, R5 ;  /* 0x000000ffff097224 */ /* 0x000fe200078e0005 */
[----:B------:R-:W-:Y:S01]  /*93f0*/  MOV R10, R6 ;  /* 0x00000006000a7202 */ /* 0x000fe20000000f00 */
[----:B------:R-:W-:-:S03]  /*9400*/  IMAD.MOV.U32 R11, RZ, RZ, 0x0 ;  /* 0x00000000ff0b7424 */ /* 0x000fc600078e00ff */
[----:B------:R1:W-:Y:S01]  /*9410*/  STL.64 [R2], R8 ;  /* 0x0000000802007387 */ /* 0x0003e20000100a00 */
[----:B------:R-:W-:Y:S05]  /*9420*/  RET.REL.NODEC R10 `(_ZN7cutlass13device_kernelIN5flash19enable_sm80_to_sm89INS1_16FlashAttnBwdSm80INS1_25CollectiveMainloopBwdSm80ILi2ELi2EN4cute5tupleIJNS5_1CILi128EEES8_NS7_ILi64EEEEEENS_10bfloat16_tEfNS_4arch4Sm80ELb0ELb0ELb1ELb1ELb1ELb0ELb0ELb0ELi2ELi4ELi4ELi4ELb0EEENS1_24CollectiveEpilogueBwdGQAISA_fSD_Li256ELb1ELb1EEENS1_19SingleTileSchedulerILb1ELb0ELb0ELi128EEEEEEEEEvNT_6ParamsE) ;  /* 0xffff6bd00a007950 */ /* 0x000fea0003c3ffff */
        .type           $_ZN7cutlass13device_kernelIN5flash19enable_sm80_to_sm89INS1_16FlashAttnBwdSm80INS1_25CollectiveMainloopBwdSm80ILi2ELi2EN4cute5tupleIJNS5_1CILi128EEES8_NS7_ILi64EEEEEENS_10bfloat16_tEfNS_4arch4Sm80ELb0ELb0ELb1ELb1ELb1ELb0ELb0ELb0ELi2ELi4ELi4ELi4ELb0EEENS1_24CollectiveEpilogueBwdGQAISA_fSD_Li256ELb1ELb1EEENS1_19SingleTileSchedulerILb1ELb0ELb0ELi128EEEEEEEEEvNT_6ParamsE$_ZN4cute3eso3ESOILb1ELb0EJNS_6LayoutINS_5tupleIJNS3_IJNS_1CILi1EEENS4_ILi2EEEEEES6_NS4_ILi8EEEEEENS3_IJNS3_IJS5_S5_EEES6_NS4_ILi4EEEEEEEENS_10ViewEngineIPN7cutlass5ArrayINSF_10bfloat16_tELi2ELb0EEEEEEEC2ERKSD_RKSK_,@function
        .size           $_ZN7cutlass13device_kernelIN5flash19enable_sm80_to_sm89INS1_16FlashAttnBwdSm80INS1_25CollectiveMainloopBwdSm80ILi2ELi2EN4cute5tupleIJNS5_1CILi128EEES8_NS7_ILi64EEEEEENS_10bfloat16_tEfNS_4arch4Sm80ELb0ELb0ELb1ELb1ELb1ELb0ELb0ELb0ELi2ELi4ELi4ELi4ELb0EEENS1_24CollectiveEpilogueBwdGQAISA_fSD_Li256ELb1ELb1EEENS1_19SingleTileSchedulerILb1ELb0ELb0ELi128EEEEEEEEEvNT_6ParamsE$_ZN4cute3eso3ESOILb1ELb0EJNS_6LayoutINS_5tupleIJNS3_IJNS_1CILi1EEENS4_ILi2EEEEEES6_NS4_ILi8EEEEEENS3_IJNS3_IJS5_S5_EEES6_NS4_ILi4EEEEEEEENS_10ViewEngineIPN7cutlass5ArrayINSF_10bfloat16_tELi2ELb0EEEEEEEC2ERKSD_RKSK_,($_ZN7cutlass13device_kernelIN5flash19enable_sm80_to_sm89INS1_16FlashAttnBwdSm80INS1_25CollectiveMainloopBwdSm80ILi2ELi2EN4cute5tupleIJNS5_1CILi128EEES8_NS7_ILi64EEEEEENS_10bfloat16_tEfNS_4arch4Sm80ELb0ELb0ELb1ELb1ELb1ELb0ELb0ELb0ELi2ELi4ELi4ELi4ELb0EEENS1_24CollectiveEpilogueBwdGQAISA_fSD_Li256ELb1ELb1EEENS1_19SingleTileSchedulerILb1ELb0ELb0ELi128EEEEEEEEEvNT_6ParamsE$_ZN4cute3eso3ESOILb1ELb0EJNS_6LayoutINS_5tupleIJNS3_IJNS_1CILi1EEENS4_ILi2EEES6_EEEEEENS3_IJNS3_IJS5_S5_S6_EEEEEEEENS_10ViewEngineIPjEEEEC2ERKSB_RKSE_ - $_ZN7cutlass13device_kernelIN5flash19enable_sm80_to_sm89INS1_16FlashAttnBwdSm80INS1_25CollectiveMainloopBwdSm80ILi2ELi2EN4cute5tupleIJNS5_1CILi128EEES8_NS7_ILi64EEEEEENS_10bfloat16_tEfNS_4arch4Sm80ELb0ELb0ELb1ELb1ELb1ELb0ELb0ELb0ELi2ELi4ELi4ELi4ELb0EEENS1_24CollectiveEpilogueBwdGQAISA_fSD_Li256ELb1ELb1EEENS1_19SingleTileSchedulerILb1ELb0ELb0ELi128EEEEEEEEEvNT_6ParamsE$_ZN4cute3eso3ESOILb1ELb0EJNS_6LayoutINS_5tupleIJNS3_IJNS_1CILi1EEENS4_ILi2EEEEEES6_NS4_ILi8EEEEEENS3_IJNS3_IJS5_S5_EEES6_NS4_ILi4EEEEEEEENS_10ViewEngineIPN7cutlass5ArrayINSF_10bfloat16_tELi2ELb0EEEEEEEC2ERKSD_RKSK_)
$_ZN7cutlass13device_kernelIN5flash19enable_sm80_to_sm89INS1_16FlashAttnBwdSm80INS1_25CollectiveMainloopBwdSm80ILi2ELi2EN4cute5tupleIJNS5_1CILi128EEES8_NS7_ILi64EEEEEENS_10bfloat16_tEfNS_4arch4Sm80ELb0ELb0ELb1ELb1ELb1ELb0ELb0ELb0ELi2ELi4ELi4ELi4ELb0EEENS1_24CollectiveEpilogueBwdGQAISA_fSD_Li256ELb1ELb1EEENS1_19SingleTileSchedulerILb1ELb0ELb0ELi128EEEEEEEEEvNT_6ParamsE$_ZN4cute3eso3ESOILb1ELb0EJNS_6LayoutINS_5tupleIJNS3_IJNS_1CILi1EEENS4_ILi2EEEEEES6_NS4_ILi8EEEEEENS3_IJNS3_IJS5_S5_EEES6_NS4_ILi4EEEEEEEENS_10ViewEngineIPN7cutlass5ArrayINSF_10bfloat16_tELi2ELb0EEEEEEEC2ERKSD_RKSK_:
[----:B------:R-:W-:Y:S01]  /*9430*/  IADD3 R2, R56, -c[0x0][0x20], RZ ;  /* 0x8000080038027a10 */ /* 0x000fe20007ffe0ff */
[----:B------:R-:W-:Y:S01]  /*9440*/  IMAD.MOV.U32 R9, RZ, RZ, R5 ;  /* 0x000000ffff097224 */ /* 0x000fe200078e0005 */
[----:B------:R-:W-:Y:S01]  /*9450*/  MOV R50, R6 ;  /* 0x0000000600327202 */ /* 0x000fe20000000f00 */
[----:B------:R-:W-:-:S03]  /*9460*/  IMAD.MOV.U32 R51, RZ, RZ, 0x0 ;  /* 0x00000000ff337424 */ /* 0x000fc600078e00ff */
[----:B------:R1:W-:Y:S01]  /*9470*/  STL.64 [R2], R8 ;  /* 0x0000000802007387 */ /* 0x0003e20000100a00 */
[----:B------:R-:W-:Y:S05]  /*9480*/  RET.REL.NODEC R50 `(_ZN7cutlass13device_kernelIN5flash19enable_sm80_to_sm89INS1_16FlashAttnBwdSm80INS1_25CollectiveMainloopBwdSm80ILi2ELi2EN4cute5tupleIJNS5_1CILi128EEES8_NS7_ILi64EEEEEENS_10bfloat16_tEfNS_4arch4Sm80ELb0ELb0ELb1ELb1ELb1ELb0ELb0ELb0ELi2ELi4ELi4ELi4ELb0EEENS1_24CollectiveEpilogueBwdGQAISA_fSD_Li256ELb1ELb1EEENS1_19SingleTileSchedulerILb1ELb0ELb0ELi128EEEEEEEEEvNT_6ParamsE) ;  /* 0xffff6b7032007950 */ /* 0x000fea0003c3ffff */
        .type           $_ZN7cutlass13device_kernelIN5flash19enable_sm80_to_sm89INS1_16FlashAttnBwdSm80INS1_25CollectiveMainloopBwdSm80ILi2ELi2EN4cute5tupleIJNS5_1CILi128EEES8_NS7_ILi64EEEEEENS_10bfloat16_tEfNS_4arch4Sm80ELb0ELb0ELb1ELb1ELb1ELb0ELb0ELb0ELi2ELi4ELi4ELi4ELb0EEENS1_24CollectiveEpilogueBwdGQAISA_fSD_Li256ELb1ELb1EEENS1_19SingleTileSchedulerILb1ELb0ELb0ELi128EEEEEEEEEvNT_6ParamsE$_ZN4cute3eso3ESOILb1ELb0EJNS_6LayoutINS_5tupleIJNS3_IJNS_1CILi1EEENS4_ILi2EEES6_EEEEEENS3_IJNS3_IJS5_S5_S6_EEEEEEEENS_10ViewEngineIPjEEEEC2ERKSB_RKSE_,@function
        .size           $_ZN7cutlass13device_kernelIN5flash19enable_sm80_to_sm89INS1_16FlashAttnBwdSm80INS1_25CollectiveMainloopBwdSm80ILi2ELi2EN4cute5tupleIJNS5_1CILi128EEES8_NS7_ILi64EEEEEENS_10bfloat16_tEfNS_4arch4Sm80ELb0ELb0ELb1ELb1ELb1ELb0ELb0ELb0ELi2ELi4ELi4ELi4ELb0EEENS1_24CollectiveEpilogueBwdGQAISA_fSD_Li256ELb1ELb1EEENS1_19SingleTileSchedulerILb1ELb0ELb0ELi128EEEEEEEEEvNT_6ParamsE$_ZN4cute3eso3ESOILb1ELb0EJNS_6LayoutINS_5tupleIJNS3_IJNS_1CILi1EEENS4_ILi2EEES6_EEEEEENS3_IJNS3_IJS5_S5_S6_EEEEEEEENS_10ViewEngineIPjEEEEC2ERKSB_RKSE_,($_ZN7cutlass13device_kernelIN5flash19enable_sm80_to_sm89INS1_16FlashAttnBwdSm80INS1_25CollectiveMainloopBwdSm80ILi2ELi2EN4cute5tupleIJNS5_1CILi128EEES8_NS7_ILi64EEEEEENS_10bfloat16_tEfNS_4arch4Sm80ELb0ELb0ELb1ELb1ELb1ELb0ELb0ELb0ELi2ELi4ELi4ELi4ELb0EEENS1_24CollectiveEpilogueBwdGQAISA_fSD_Li256ELb1ELb1EEENS1_19SingleTileSchedulerILb1ELb0ELb0ELi128EEEEEEEEEvNT_6ParamsE$_ZN4cute3eso3ESOILb1ELb0EJNS_6LayoutINS_5tupleIJNS3_IJNS_1CILi1EEENS4_ILi4EEEEEENS4_ILi2EEES6_EEENS3_IJNS3_IJNS4_ILi0EEES5_EEES6_NS4_ILi8EEEEEEEENS_10ViewEngineIPfEEEEC2ERKSE_RKSH_ - $_ZN7cutlass13device_kernelIN5flash19enable_sm80_to_sm89INS1_16FlashAttnBwdSm80INS1_25CollectiveMainloopBwdSm80ILi2ELi2EN4cute5tupleIJNS5_1CILi128EEES8_NS7_ILi64EEEEEENS_10bfloat16_tEfNS_4arch4Sm80ELb0ELb0ELb1ELb1ELb1ELb0ELb0ELb0ELi2ELi4ELi4ELi4ELb0EEENS1_24CollectiveEpilogueBwdGQAISA_fSD_Li256ELb1ELb1EEENS1_19SingleTileSchedulerILb1ELb0ELb0ELi128EEEEEEEEEvNT_6ParamsE$_ZN4cute3eso3ESOILb1ELb0EJNS_6LayoutINS_5tupleIJNS3_IJNS_1CILi1EEENS4_ILi2EEES6_EEEEEENS3_IJNS3_IJS5_S5_S6_EEEEEEEENS_10ViewEngineIPjEEEEC2ERKSB_RKSE_)
$_ZN7cutlass13device_kernelIN5flash19enable_sm80_to_sm89INS1_16FlashAttnBwdSm80INS1_25CollectiveMainloopBwdSm80ILi2ELi2EN4cute5tupleIJNS5_1CILi128EEES8_NS7_ILi64EEEEEENS_10bfloat16_tEfNS_4arch4Sm80ELb0ELb0ELb1ELb1ELb1ELb0ELb0ELb0ELi2ELi4ELi4ELi4ELb0EEENS1_24CollectiveEpilogueBwdGQAISA_fSD_Li256ELb1ELb1EEENS1_19SingleTileSchedulerILb1ELb0ELb0ELi128EEEEEEEEEvNT_6ParamsE$_ZN4cute3eso3ESOILb1ELb0EJNS_6LayoutINS_5tupleIJNS3_IJNS_1CILi1EEENS4_ILi2EEES6_EEEEEENS3_IJNS3_IJS5_S5_S6_EEEEEEEENS_10ViewEngineIPjEEEEC2ERKSB_RKSE_:
[----:B------:R-:W-:Y:S02]  /*9490*/  IADD3 R2, R66, -c[0x0][0x20], RZ ;  /* 0x8000080042027a10 */ /* 0x000fe40007ffe0ff */
[----:B------:R-:W-:-:S03]  /*94a0*/  MOV R5, 0x0 ;  /* 0x0000000000057802 */ /* 0x000fc60000000f00 */
[----:B------:R1:W-:Y:S01]  /*94b0*/  STL.64 [R2], R12 ;  /* 0x0000000c02007387 */ /* 0x0003e20000100a00 */
[----:B------:R-:W-:Y:S05]  /*94c0*/  RET.REL.NODEC R4 `(_ZN7cutlass13device_kernelIN5flash19enable_sm80_to_sm89INS1_16FlashAttnBwdSm80INS1_25CollectiveMainloopBwdSm80ILi2ELi2EN4cute5tupleIJNS5_1CILi128EEES8_NS7_ILi64EEEEEENS_10bfloat16_tEfNS_4arch4Sm80ELb0ELb0ELb1ELb1ELb1ELb0ELb0ELb0ELi2ELi4ELi4ELi4ELb0EEENS1_24CollectiveEpilogueBwdGQAISA_fSD_Li256ELb1ELb1EEENS1_19SingleTileSchedulerILb1ELb0ELb0ELi128EEEEEEEEEvNT_6ParamsE) ;  /* 0xffff6b3004007950 */ /* 0x000fea0003c3ffff */
        .type           $_ZN7cutlass13device_kernelIN5flash19enable_sm80_to_sm89INS1_16FlashAttnBwdSm80INS1_25CollectiveMainloopBwdSm80ILi2ELi2EN4cute5tupleIJNS5_1CILi128EEES8_NS7_ILi64EEEEEENS_10bfloat16_tEfNS_4arch4Sm80ELb0ELb0ELb1ELb1ELb1ELb0ELb0ELb0ELi2ELi4ELi4ELi4ELb0EEENS1_24CollectiveEpilogueBwdGQAISA_fSD_Li256ELb1ELb1EEENS1_19SingleTileSchedulerILb1ELb0ELb0ELi128EEEEEEEEEvNT_6ParamsE$_ZN4cute3eso3ESOILb1ELb0EJNS_6LayoutINS_5tupleIJNS3_IJNS_1CILi1EEENS4_ILi4EEEEEENS4_ILi2EEES6_EEENS3_IJNS3_IJNS4_ILi0EEES5_EEES6_NS4_ILi8EEEEEEEENS_10ViewEngineIPfEEEEC2ERKSE_RKSH_,@function
        .size           $_ZN7cutlass13device_kernelIN5flash19enable_sm80_to_sm89INS1_16FlashAttnBwdSm80INS1_25CollectiveMainloopBwdSm80ILi2ELi2EN4cute5tupleIJNS5_1CILi128EEES8_NS7_ILi64EEEEEENS_10bfloat16_tEfNS_4arch4Sm80ELb0ELb0ELb1ELb1ELb1ELb0ELb0ELb0ELi2ELi4ELi4ELi4ELb0EEENS1_24CollectiveEpilogueBwdGQAISA_fSD_Li256ELb1ELb1EEENS1_19SingleTileSchedulerILb1ELb0ELb0ELi128EEEEEEEEEvNT_6ParamsE$_ZN4cute3eso3ESOILb1ELb0EJNS_6LayoutINS_5tupleIJNS3_IJNS_1CILi1EEENS4_ILi4EEEEEENS4_ILi2EEES6_EEENS3_IJNS3_IJNS4_ILi0EEES5_EEES6_NS4_ILi8EEEEEEEENS_10ViewEngineIPfEEEEC2ERKSE_RKSH_,($_ZN7cutlass13device_kernelIN5flash19enable_sm80_to_sm89INS1_16FlashAttnBwdSm80INS1_25CollectiveMainloopBwdSm80ILi2ELi2EN4cute5tupleIJNS5_1CILi128EEES8_NS7_ILi64EEEEEENS_10bfloat16_tEfNS_4arch4Sm80ELb0ELb0ELb1ELb1ELb1ELb0ELb0ELb0ELi2ELi4ELi4ELi4ELb0EEENS1_24CollectiveEpilogueBwdGQAISA_fSD_Li256ELb1ELb1EEENS1_19SingleTileSchedulerILb1ELb0ELb0ELi128EEEEEEEEEvNT_6ParamsE$_ZN4cute3eso3ESOILb1ELb0EJNS_6LayoutINS_5tupleIJNS3_IJNS_1CILi1EEES5_EEEEEENS3_IJNS3_IJS5_NS4_ILi0EEEEEEEEEEENS_10ViewEngineINS_8gmem_ptrIPKN7cutlass9uint128_tEEEEEEEC2ERKSB_RKSJ_ - $_ZN7cutlass13device_kernelIN5flash19enable_sm80_to_sm89INS1_16FlashAttnBwdSm80INS1_25CollectiveMainloopBwdSm80ILi2ELi2EN4cute5tupleIJNS5_1CILi128EEES8_NS7_ILi64EEEEEENS_10bfloat16_tEfNS_4arch4Sm80ELb0ELb0ELb1ELb1ELb1ELb0ELb0ELb0ELi2ELi4ELi4ELi4ELb0EEENS1_24CollectiveEpilogueBwdGQAISA_fSD_Li256ELb1ELb1EEENS1_19SingleTileSchedulerILb1ELb0ELb0ELi128EEEEEEEEEvNT_6ParamsE$_ZN4cute3eso3ESOILb1ELb0EJNS_6LayoutINS_5tupleIJNS3_IJNS_1CILi1EEENS4_ILi4EEEEEENS4_ILi2EEES6_EEENS3_IJNS3_IJNS4_ILi0EEES5_EEES6_NS4_ILi8EEEEEEEENS_10ViewEngineIPfEEEEC2ERKSE_RKSH_)
$_ZN7cutlass13device_kernelIN5flash19enable_sm80_to_sm89INS1_16FlashAttnBwdSm80INS1_25CollectiveMainloopBwdSm80ILi2ELi2EN4cute5tupleIJNS5_1CILi128EEES8_NS7_ILi64EEEEEENS_10bfloat16_tEfNS_4arch4Sm80ELb0ELb0ELb1ELb1ELb1ELb0ELb0ELb0ELi2ELi4ELi4ELi4ELb0EEENS1_24CollectiveEpilogueBwdGQAISA_fSD_Li256ELb1ELb1EEENS1_19SingleTileSchedulerILb1ELb0ELb0ELi128EEEEEEEEEvNT_6ParamsE$_ZN4cute3eso3ESOILb1ELb0EJNS_6LayoutINS_5tupleIJNS3_IJNS_1CILi1EEENS4_ILi4EEEEEENS4_ILi2EEES6_EEENS3_IJNS3_IJNS4_ILi0EEES5_EEES6_NS4_ILi8EEEEEEEENS_10ViewEngineIPfEEEEC2ERKSE_RKSH_:
[----:B------:R-:W-:Y:S02]  /*94d0*/  IADD3 R2, R59, -c[0x0][0x20], RZ ;  /* 0x800008003b027a10 */ /* 0x000fe40007ffe0ff */
[----:B------:R-:W-:-:S03]  /*94e0*/  MOV R5, 0x0 ;  /* 0x0000000000057802 */ /* 0x000fc60000000f00 */
[----:B------:R1:W-:Y:S01]  /*94f0*/  STL.64 [R2], R54 ;  /* 0x0000003602007387 */ /* 0x0003e20000100a00 */
[----:B------:R-:W-:Y:S05]  /*9500*/  RET.REL.NODEC R4 `(_ZN7cutlass13device_kernelIN5flash19enable_sm80_to_sm89INS1_16FlashAttnBwdSm80INS1_25CollectiveMainloopBwdSm80ILi2ELi2EN4cute5tupleIJNS5_1CILi128EEES8_NS7_ILi64EEEEEENS_10bfloat16_tEfNS_4arch4Sm80ELb0ELb0ELb1ELb1ELb1ELb0ELb0ELb0ELi2ELi4ELi4ELi4ELb0EEENS1_24CollectiveEpilogueBwdGQAISA_fSD_Li256ELb1ELb1EEENS1_19SingleTileSchedulerILb1ELb0ELb0ELi128EEEEEEEEEvNT_6ParamsE) ;  /* 0xffff6af004007950 */ /* 0x000fea0003c3ffff */
        .type           $_ZN7cutlass13device_kernelIN5flash19enable_sm80_to_sm89INS1_16FlashAttnBwdSm80INS1_25CollectiveMainloopBwdSm80ILi2ELi2EN4cute5tupleIJNS5_1CILi128EEES8_NS7_ILi64EEEEEENS_10bfloat16_tEfNS_4arch4Sm80ELb0ELb0ELb1ELb1ELb1ELb0ELb0ELb0ELi2ELi4ELi4ELi4ELb0EEENS1_24CollectiveEpilogueBwdGQAISA_fSD_Li256ELb1ELb1EEENS1_19SingleTileSchedulerILb1ELb0ELb0ELi128EEEEEEEEEvNT_6ParamsE$_ZN4cute3eso3ESOILb1ELb0EJNS_6LayoutINS_5tupleIJNS3_IJNS_1CILi1EEES5_EEEEEENS3_IJNS3_IJS5_NS4_ILi0EEEEEEEEEEENS_10ViewEngineINS_8gmem_ptrIPKN7cutlass9uint128_tEEEEEEEC2ERKSB_RKSJ_,@function
        .size           $_ZN7cutlass13device_kernelIN5flash19enable_sm80_to_sm89INS1_16FlashAttnBwdSm80INS1_25CollectiveMainloopBwdSm80ILi2ELi2EN4cute5tupleIJNS5_1CILi128EEES8_NS7_ILi64EEEEEENS_10bfloat16_tEfNS_4arch4Sm80ELb0ELb0ELb1ELb1ELb1ELb0ELb0ELb0ELi2ELi4ELi4ELi4ELb0EEENS1_24CollectiveEpilogueBwdGQAISA_fSD_Li256ELb1ELb1EEENS1_19SingleTileSchedulerILb1ELb0ELb0ELi128EEEEEEEEEvNT_6ParamsE$_ZN4cute3eso3ESOILb1ELb0EJNS_6LayoutINS_5tupleIJNS3_IJNS_1CILi1EEES5_EEEEEENS3_IJNS3_IJS5_NS4_ILi0EEEEEEEEEEENS_10ViewEngineINS_8gmem_ptrIPKN7cutlass9uint128_tEEEEEEEC2ERKSB_RKSJ_,($_ZN7cutlass13device_kernelIN5flash19enable_sm80_to_sm89INS1_16FlashAttnBwdSm80INS1_25CollectiveMainloopBwdSm80ILi2ELi2EN4cute5tupleIJNS5_1CILi128EEES8_NS7_ILi64EEEEEENS_10bfloat16_tEfNS_4arch4Sm80ELb0ELb0ELb1ELb1ELb1ELb0ELb0ELb0ELi2ELi4ELi4ELi4ELb0EEENS1_24CollectiveEpilogueBwdGQAISA_fSD_Li256ELb1ELb1EEENS1_19SingleTileSchedulerILb1ELb0ELb0ELi128EEEEEEEEEvNT_6ParamsE$_ZN4cute3eso3ESOILb1ELb0EJNS_6LayoutINS_5tupleIJNS3_IJNS_1CILi1EEES5_EEEEEENS3_IJNS3_IJS5_NS4_ILi0EEEEEEEEEEENS_10ViewEngineINS_8smem_ptrIPN7cutlass9uint128_tEEEEEEEC2ERKSB_RKSI_ - $_ZN7cutlass13device_kernelIN5flash19enable_sm80_to_sm89INS1_16FlashAttnBwdSm80INS1_25CollectiveMainloopBwdSm80ILi2ELi2EN4cute5tupleIJNS5_1CILi128EEES8_NS7_ILi64EEEEEENS_10bfloat16_tEfNS_4arch4Sm80ELb0ELb0ELb1ELb1ELb1ELb0ELb0ELb0ELi2ELi4ELi4ELi4ELb0EEENS1_24CollectiveEpilogueBwdGQAISA_fSD_Li256ELb1ELb1EEENS1_19SingleTileSchedulerILb1ELb0ELb0ELi128EEEEEEEEEvNT_6ParamsE$_ZN4cute3eso3ESOILb1ELb0EJNS_6LayoutINS_5tupleIJNS3_IJNS_1CILi1EEES5_EEEEEENS3_IJNS3_IJS5_NS4_ILi0EEEEEEEEEEENS_10ViewEngineINS_8gmem_ptrIPKN7cutlass9uint128_tEEEEEEEC2ERKSB_RKSJ_)
$_ZN7cutlass13device_kernelIN5flash19enable_sm80_to_sm89INS1_16FlashAttnBwdSm80INS1_25CollectiveMainloopBwdSm80ILi2ELi2EN4cute5tupleIJNS5_1CILi128EEES8_NS7_ILi64EEEEEENS_10bfloat16_tEfNS_4arch4Sm80ELb0ELb0ELb1ELb1ELb1ELb0ELb0ELb0ELi2ELi4ELi4ELi4ELb0EEENS1_24CollectiveEpilogueBwdGQAISA_fSD_Li256ELb1ELb1EEENS1_19SingleTileSchedulerILb1ELb0ELb0ELi128EEEEEEEEEvNT_6ParamsE$_ZN4cute3eso3ESOILb1ELb0EJNS_6LayoutINS_5tupleIJNS3_IJNS_1CILi1EEES5_EEEEEENS3_IJNS3_IJS5_NS4_ILi0EEEEEEEEEEENS_10ViewEngineINS_8gmem_ptrIPKN7cutlass9uint128_tEEEEEEEC2ERKSB_RKSJ_:
[----:B------:R-:W-:Y:S02]  /*9510*/  IADD3 R4, R15, -c[0x0][0x20], RZ ;  /* 0x800008000f047a10 */ /* 0x000fe40007ffe0ff */
[----:B------:R-:W-:-:S03]  /*9520*/  MOV R9, 0x0 ;  /* 0x0000000000097802 */ /* 0x000fc60000000f00 */
[----:B------:R1:W-:Y:S01]  /*9530*/  STL.64 [R4], R2 ;  /* 0x0000000204007387 */ /* 0x0003e20000100a00 */
[----:B------:R-:W-:Y:S05]  /*9540*/  RET.REL.NODEC R8 `(_ZN7cutlass13device_kernelIN5flash19enable_sm80_to_sm89INS1_16FlashAttnBwdSm80INS1_25CollectiveMainloopBwdSm80ILi2ELi2EN4cute5tupleIJNS5_1CILi128EEES8_NS7_ILi64EEEEEENS_10bfloat16_tEfNS_4arch4Sm80ELb0ELb0ELb1ELb1ELb1ELb0ELb0ELb0ELi2ELi4ELi4ELi4ELb0EEENS1_24CollectiveEpilogueBwdGQAISA_fSD_Li256ELb1ELb1EEENS1_19SingleTileSchedulerILb1ELb0ELb0ELi128EEEEEEEEEvNT_6ParamsE) ;  /* 0xffff6ab008007950 */ /* 0x000fea0003c3ffff */
        .type           $_ZN7cutlass13device_kernelIN5flash19enable_sm80_to_sm89INS1_16FlashAttnBwdSm80INS1_25CollectiveMainloopBwdSm80ILi2ELi2EN4cute5tupleIJNS5_1CILi128EEES8_NS7_ILi64EEEEEENS_10bfloat16_tEfNS_4arch4Sm80ELb0ELb0ELb1ELb1ELb1ELb0ELb0ELb0ELi2ELi4ELi4ELi4ELb0EEENS1_24CollectiveEpilogueBwdGQAISA_fSD_Li256ELb1ELb1EEENS1_19SingleTileSchedulerILb1ELb0ELb0ELi128EEEEEEEEEvNT_6ParamsE$_ZN4cute3eso3ESOILb1ELb0EJNS_6LayoutINS_5tupleIJNS3_IJNS_1CILi1EEES5_EEEEEENS3_IJNS3_IJS5_NS4_ILi0EEEEEEEEEEENS_10ViewEngineINS_8smem_ptrIPN7cutlass9uint128_tEEEEEEEC2ERKSB_RKSI_,@function
        .size           $_ZN7cutlass13device_kernelIN5flash19enable_sm80_to_sm89INS1_16FlashAttnBwdSm80INS1_25CollectiveMainloopBwdSm80ILi2ELi2EN4cute5tupleIJNS5_1CILi128EEES8_NS7_ILi64EEEEEENS_10bfloat16_tEfNS_4arch4Sm80ELb0ELb0ELb1ELb1ELb1ELb0ELb0ELb0ELi2ELi4ELi4ELi4ELb0EEENS1_24CollectiveEpilogueBwdGQAISA_fSD_Li256ELb1ELb1EEENS1_19SingleTileSchedulerILb1ELb0ELb0ELi128EEEEEEEEEvNT_6ParamsE$_ZN4cute3eso3ESOILb1ELb0EJNS_6LayoutINS_5tupleIJNS3_IJNS_1CILi1EEES5_EEEEEENS3_IJNS3_IJS5_NS4_ILi0EEEEEEEEEEENS_10ViewEngineINS_8smem_ptrIPN7cutlass9uint128_tEEEEEEEC2ERKSB_RKSI_,($_ZN7cutlass13device_kernelIN5flash19enable_sm80_to_sm89INS1_16FlashAttnBwdSm80INS1_25CollectiveMainloopBwdSm80ILi2ELi2EN4cute5tupleIJNS5_1CILi128EEES8_NS7_ILi64EEEEEENS_10bfloat16_tEfNS_4arch4Sm80ELb0ELb0ELb1ELb1ELb1ELb0ELb0ELb0ELi2ELi4ELi4ELi4ELb0EEENS1_24CollectiveEpilogueBwdGQAISA_fSD_Li256ELb1ELb1EEENS1_19SingleTileSchedulerILb1ELb0ELb0ELi128EEEEEEEEEvNT_6ParamsE$_ZN4cute3eso3ESOILb1ELb0EJNS_6LayoutINS_5tupleIJNS3_IJNS_1CILi1EEES5_EEENS4_ILi32EEEEEENS3_IJNS3_IJNS4_ILi0EEES9_EEENS4_ILi256EEEEEEEENS_10ViewEngineINS_8gmem_ptrIPfEEEEEEC2ERKSD_RKSI_ - $_ZN7cutlass13device_kernelIN5flash19enable_sm80_to_sm89INS1_16FlashAttnBwdSm80INS1_25CollectiveMainloopBwdSm80ILi2ELi2EN4cute5tupleIJNS5_1CILi128EEES8_NS7_ILi64EEEEEENS_10bfloat16_tEfNS_4arch4Sm80ELb0ELb0ELb1ELb1ELb1ELb0ELb0ELb0ELi2ELi4ELi4ELi4ELb0EEENS1_24CollectiveEpilogueBwdGQAISA_fSD_Li256ELb1ELb1EEENS1_19SingleTileSchedulerILb1ELb0ELb0ELi128EEEEEEEEEvNT_6ParamsE$_ZN4cute3eso3ESOILb1ELb0EJNS_6LayoutINS_5tupleIJNS3_IJNS_1CILi1EEES5_EEEEEENS3_IJNS3_IJS5_NS4_ILi0EEEEEEEEEEENS_10ViewEngineINS_8smem_ptrIPN7cutlass9uint128_tEEEEEEEC2ERKSB_RKSI_)
$_ZN7cutlass13device_kernelIN5flash19enable_sm80_to_sm89INS1_16FlashAttnBwdSm80INS1_25CollectiveMainloopBwdSm80ILi2ELi2EN4cute5tupleIJNS5_1CILi128EEES8_NS7_ILi64EEEEEENS_10bfloat16_tEfNS_4arch4Sm80ELb0ELb0ELb1ELb1ELb1ELb0ELb0ELb0ELi2ELi4ELi4ELi4ELb0EEENS1_24CollectiveEpilogueBwdGQAISA_fSD_Li256ELb1ELb1EEENS1_19SingleTileSchedulerILb1ELb0ELb0ELi128EEEEEEEEEvNT_6ParamsE$_ZN4cute3eso3ESOILb1ELb0EJNS_6LayoutINS_5tupleIJNS3_IJNS_1CILi1EEES5_EEEEEENS3_IJNS3_IJS5_NS4_ILi0EEEEEEEEEEENS_10ViewEngineINS_8smem_ptrIPN7cutlass9uint128_tEEEEEEEC2ERKSB_RKSI_:
[----:B------:R-:W-:Y:S02]  /*9550*/  IADD3 R4, R4, -c[0x0][0x20], RZ ;  /* 0x8000080004047a10 */ /* 0x000fe40007ffe0ff */
[----:B------:R-:W-:-:S03]  /*9560*/  MOV R7, 0x0 ;  /* 0x0000000000077802 */ /* 0x000fc60000000f00 */
[----:B------:R1:W-:Y:S01]  /*9570*/  STL.64 [R4], R2 ;  /* 0x0000000204007387 */ /* 0x0003e20000100a00 */
[----:B------:R-:W-:Y:S05]  /*9580*/  RET.REL.NODEC R6 `(_ZN7cutlass13device_kernelIN5flash19enable_sm80_to_sm89INS1_16FlashAttnBwdSm80INS1_25CollectiveMainloopBwdSm80ILi2ELi2EN4cute5tupleIJNS5_1CILi128EEES8_NS7_ILi64EEEEEENS_10bfloat16_tEfNS_4arch4Sm80ELb0ELb0ELb1ELb1ELb1ELb0ELb0ELb0ELi2ELi4ELi4ELi4ELb0EEENS1_24CollectiveEpilogueBwdGQAISA_fSD_Li256ELb1ELb1EEENS1_19SingleTileSchedulerILb1ELb0ELb0ELi128EEEEEEEEEvNT_6ParamsE) ;  /* 0xffff6a7006007950 */ /* 0x000fea0003c3ffff */
        .type           $_ZN7cutlass13device_kernelIN5flash19enable_sm80_to_sm89INS1_16FlashAttnBwdSm80INS1_25CollectiveMainloopBwdSm80ILi2ELi2EN4cute5tupleIJNS5_1CILi128EEES8_NS7_ILi64EEEEEENS_10bfloat16_tEfNS_4arch4Sm80ELb0ELb0ELb1ELb1ELb1ELb0ELb0ELb0ELi2ELi4ELi4ELi4ELb0EEENS1_24CollectiveEpilogueBwdGQAISA_fSD_Li256ELb1ELb1EEENS1_19SingleTileSchedulerILb1ELb0ELb0ELi128EEEEEEEEEvNT_6ParamsE$_ZN4cute3eso3ESOILb1ELb0EJNS_6LayoutINS_5tupleIJNS3_IJNS_1CILi1EEES5_EEENS4_ILi32EEEEEENS3_IJNS3_IJNS4_ILi0EEES9_EEENS4_ILi256EEEEEEEENS_10ViewEngineINS_8gmem_ptrIPfEEEEEEC2ERKSD_RKSI_,@function
        .size           $_ZN7cutlass13device_kernelIN5flash19enable_sm80_to_sm89INS1_16FlashAttnBwdSm80INS1_25CollectiveMainloopBwdSm80ILi2ELi2EN4cute5tupleIJNS5_1CILi128EEES8_NS7_ILi64EEEEEENS_10bfloat16_tEfNS_4arch4Sm80ELb0ELb0ELb1ELb1ELb1ELb0ELb0ELb0ELi2ELi4ELi4ELi4ELb0EEENS1_24CollectiveEpilogueBwdGQAISA_fSD_Li256ELb1ELb1EEENS1_19SingleTileSchedulerILb1ELb0ELb0ELi128EEEEEEEEEvNT_6ParamsE$_ZN4cute3eso3ESOILb1ELb0EJNS_6LayoutINS_5tupleIJNS3_IJNS_1CILi1EEES5_EEENS4_ILi32EEEEEENS3_IJNS3_IJNS4_ILi0EEES9_EEENS4_ILi256EEEEEEEENS_10ViewEngineINS_8gmem_ptrIPfEEEEEEC2ERKSD_RKSI_,($_ZN7cutlass13device_kernelIN5flash19enable_sm80_to_sm89INS1_16FlashAttnBwdSm80INS1_25CollectiveMainloopBwdSm80ILi2ELi2EN4cute5tupleIJNS5_1CILi128EEES8_NS7_ILi64EEEEEENS_10bfloat16_tEfNS_4arch4Sm80ELb0ELb0ELb1ELb1ELb1ELb0ELb0ELb0ELi2ELi4ELi4ELi4ELb0EEENS1_24CollectiveEpilogueBwdGQAISA_fSD_Li256ELb1ELb1EEENS1_19SingleTileSchedulerILb1ELb0ELb0ELi128EEEEEEEEEvNT_6ParamsE$_ZN4cute3eso3ESOILb1ELb0EJNS_6LayoutINS_5tupleIJNS3_IJNS_1CILi1EEES5_EEENS4_ILi32EEEEEENS3_IJNS3_IJNS4_ILi0EEES9_EEENS4_ILi256EEEEEEEEiEEC2ERKSD_RKi - $_ZN7cutlass13device_kernelIN5flash19enable_sm80_to_sm89INS1_16FlashAttnBwdSm80INS1_25CollectiveMainloopBwdSm80ILi2ELi2EN4cute5tupleIJNS5_1CILi128EEES8_NS7_ILi64EEEEEENS_10bfloat16_tEfNS_4arch4Sm80ELb0ELb0ELb1ELb1ELb1ELb0ELb0ELb0ELi2ELi4ELi4ELi4ELb0EEENS1_24CollectiveEpilogueBwdGQAISA_fSD_Li256ELb1ELb1EEENS1_19SingleTileSchedulerILb1ELb0ELb0ELi128EEEEEEEEEvNT_6ParamsE$_ZN4cute3eso3ESOILb1ELb0EJNS_6LayoutINS_5tupleIJNS3_IJNS_1CILi1EEES5_EEENS4_ILi32EEEEEENS3_IJNS3_IJNS4_ILi0EEES9_EEENS4_ILi256EEEEEEEENS_10ViewEngineINS_8gmem_ptrIPfEEEEEEC2ERKSD_RKSI_)
$_ZN7cutlass13device_kernelIN5flash19enable_sm80_to_sm89INS1_16FlashAttnBwdSm80INS1_25CollectiveMainloopBwdSm80ILi2ELi2EN4cute5tupleIJNS5_1CILi128EEES8_NS7_ILi64EEEEEENS_10bfloat16_tEfNS_4arch4Sm80ELb0ELb0ELb1ELb1ELb1ELb0ELb0ELb0ELi2ELi4ELi4ELi4ELb0EEENS1_24CollectiveEpilogueBwdGQAISA_fSD_Li256ELb1ELb1EEENS1_19SingleTileSchedulerILb1ELb0ELb0ELi128EEEEEEEEEvNT_6ParamsE$_ZN4cute3eso3ESOILb1ELb0EJNS_6LayoutINS_5tupleIJNS3_IJNS_1CILi1EEES5_EEENS4_ILi32EEEEEENS3_IJNS3_IJNS4_ILi0EEES9_EEENS4_ILi256EEEEEEEENS_10ViewEngineINS_8gmem_ptrIPfEEEEEEC2ERKSD_RKSI_:
[----:B------:R-:W-:Y:S02]  /*9590*/  IADD3 R59, R59, -c[0x0][0x20], RZ ;  /* 0x800008003b3b7a10 */ /* 0x000fe40007ffe0ff */
[----:B------:R-:W-:-:S03]  /*95a0*/  MOV R5, 0x0 ;  /* 0x0000000000057802 */ /* 0x000fc60000000f00 */
[----:B------:R1:W-:Y:S01]  /*95b0*/  STL.64 [R59], R2 ;  /* 0x000000023b007387 */ /* 0x0003e20000100a00 */
[----:B------:R-:W-:Y:S05]  /*95c0*/  RET.REL.NODEC R4 `(_ZN7cutlass13device_kernelIN5flash19enable_sm80_to_sm89INS1_16FlashAttnBwdSm80INS1_25CollectiveMainloopBwdSm80ILi2ELi2EN4cute5tupleIJNS5_1CILi128EEES8_NS7_ILi64EEEEEENS_10bfloat16_tEfNS_4arch4Sm80ELb0ELb0ELb1ELb1ELb1ELb0ELb0ELb0ELi2ELi4ELi4ELi4ELb0EEENS1_24CollectiveEpilogueBwdGQAISA_fSD_Li256ELb1ELb1EEENS1_19SingleTileSchedulerILb1ELb0ELb0ELi128EEEEEEEEEvNT_6ParamsE) ;  /* 0xffff6a3004007950 */ /* 0x000fea0003c3ffff */
        .type           $_ZN7cutlass13device_kernelIN5flash19enable_sm80_to_sm89INS1_16FlashAttnBwdSm80INS1_25CollectiveMainloopBwdSm80ILi2ELi2EN4cute5tupleIJNS5_1CILi128EEES8_NS7_ILi64EEEEEENS_10bfloat16_tEfNS_4arch4Sm80ELb0ELb0ELb1ELb1ELb1ELb0ELb0ELb0ELi2ELi4ELi4ELi4ELb0EEENS1_24CollectiveEpilogueBwdGQAISA_fSD_Li256ELb1ELb1EEENS1_19SingleTileSchedulerILb1ELb0ELb0ELi128EEEEEEEEEvNT_6ParamsE$_ZN4cute3eso3ESOILb1ELb0EJNS_6LayoutINS_5tupleIJNS3_IJNS_1CILi1EEES5_EEENS4_ILi32EEEEEENS3_IJNS3_IJNS4_ILi0EEES9_EEENS4_ILi256EEEEEEEEiEEC2ERKSD_RKi,@function
        .size           $_ZN7cutlass13device_kernelIN5flash19enable_sm80_to_sm89INS1_16FlashAttnBwdSm80INS1_25CollectiveMainloopBwdSm80ILi2ELi2EN4cute5tupleIJNS5_1CILi128EEES8_NS7_ILi64EEEEEENS_10bfloat16_tEfNS_4arch4Sm80ELb0ELb0ELb1ELb1ELb1ELb0ELb0ELb0ELi2ELi4ELi4ELi4ELb0EEENS1_24CollectiveEpilogueBwdGQAISA_fSD_Li256ELb1ELb1EEENS1_19SingleTileSchedulerILb1ELb0ELb0ELi128EEEEEEEEEvNT_6ParamsE$_ZN4cute3eso3ESOILb1ELb0EJNS_6LayoutINS_5tupleIJNS3_IJNS_1CILi1EEES5_EEENS4_ILi32EEEEEENS3_IJNS3_IJNS4_ILi0EEES9_EEENS4_ILi256EEEEEEEEiEEC2ERKSD_RKi,($_ZN7cutlass13device_kernelIN5flash19enable_sm80_to_sm89INS1_16FlashAttnBwdSm80INS1_25CollectiveMainloopBwdSm80ILi2ELi2EN4cute5tupleIJNS5_1CILi128EEES8_NS7_ILi64EEEEEENS_10bfloat16_tEfNS_4arch4Sm80ELb0ELb0ELb1ELb1ELb1ELb0ELb0ELb0ELi2ELi4ELi4ELi4ELb0EEENS1_24CollectiveEpilogueBwdGQAISA_fSD_Li256ELb1ELb1EEENS1_19SingleTileSchedulerILb1ELb0ELb0ELi128EEEEEEEEEvNT_6ParamsE$_ZN4cute3eso3ESOILb1ELb0EJNS_6LayoutINS_5tupleIJNS3_IJNS_1CILi2EEES5_EEEEEENS3_IJNS3_IJNS4_ILi1EEES5_EEEEEEEENS_10ViewEngineIPKfEEEEC2ERKSB_RKSF_ - $_ZN7cutlass13device_kernelIN5flash19enable_sm80_to_sm89INS1_16FlashAttnBwdSm80INS1_25CollectiveMainloopBwdSm80ILi2ELi2EN4cute5tupleIJNS5_1CILi128EEES8_NS7_ILi64EEEEEENS_10bfloat16_tEfNS_4arch4Sm80ELb0ELb0ELb1ELb1ELb1ELb0ELb0ELb0ELi2ELi4ELi4ELi4ELb0EEENS1_24CollectiveEpilogueBwdGQAISA_fSD_Li256ELb1ELb1EEENS1_19SingleTileSchedulerILb1ELb0ELb0ELi128EEEEEEEEEvNT_6ParamsE$_ZN4cute3eso3ESOILb1ELb0EJNS_6LayoutINS_5tupleIJNS3_IJNS_1CILi1EEES5_EEENS4_ILi32EEEEEENS3_IJNS3_IJNS4_ILi0EEES9_EEENS4_ILi256EEEEEEEEiEEC2ERKSD_RKi)
$_ZN7cutlass13device_kernelIN5flash19enable_sm80_to_sm89INS1_16FlashAttnBwdSm80INS1_25CollectiveMainloopBwdSm80ILi2ELi2EN4cute5tupleIJNS5_1CILi128EEES8_NS7_ILi64EEEEEENS_10bfloat16_tEfNS_4arch4Sm80ELb0ELb0ELb1ELb1ELb1ELb0ELb0ELb0ELi2ELi4ELi4ELi4ELb0EEENS1_24CollectiveEpilogueBwdGQAISA_fSD_Li256ELb1ELb1EEENS1_19SingleTileSchedulerILb1ELb0ELb0ELi128EEEEEEEEEvNT_6ParamsE$_ZN4cute3eso3ESOILb1ELb0EJNS_6LayoutINS_5tupleIJNS3_IJNS_1CILi1EEES5_EEENS4_ILi32EEEEEENS3_IJNS3_IJNS4_ILi0EEES9_EEENS4_ILi256EEEEEEEEiEEC2ERKSD_RKi:
[----:B------:R-:W-:Y:S02]  /*95d0*/  IADD3 R2, R59, -c[0x0][0x20], RZ ;  /* 0x800008003b027a10 */ /* 0x000fe40007ffe0ff */
[----:B------:R-:W-:-:S03]  /*95e0*/  MOV R9, 0x0 ;  /* 0x0000000000097802 */ /* 0x000fc60000000f00 */
[----:B------:R1:W-:Y:S01]  /*95f0*/  STL [R2], R3 ;  /* 0x0000000302007387 */ /* 0x0003e20000100800 */
[----:B------:R-:W-:Y:S05]  /*9600*/  RET.REL.NODEC R8 `(_ZN7cutlass13device_kernelIN5flash19enable_sm80_to_sm89INS1_16FlashAttnBwdSm80INS1_25CollectiveMainloopBwdSm80ILi2ELi2EN4cute5tupleIJNS5_1CILi128EEES8_NS7_ILi64EEEEEENS_10bfloat16_tEfNS_4arch4Sm80ELb0ELb0ELb1ELb1ELb1ELb0ELb0ELb0ELi2ELi4ELi4ELi4ELb0EEENS1_24CollectiveEpilogueBwdGQAISA_fSD_Li256ELb1ELb1EEENS1_19SingleTileSchedulerILb1ELb0ELb0ELi128EEEEEEEEEvNT_6ParamsE) ;  /* 0xffff69f008007950 */ /* 0x000fea0003c3ffff */
        .type           $_ZN7cutlass13device_kernelIN5flash19enable_sm80_to_sm89INS1_16FlashAttnBwdSm80INS1_25CollectiveMainloopBwdSm80ILi2ELi2EN4cute5tupleIJNS5_1CILi128EEES8_NS7_ILi64EEEEEENS_10bfloat16_tEfNS_4arch4Sm80ELb0ELb0ELb1ELb1ELb1ELb0ELb0ELb0ELi2ELi4ELi4ELi4ELb0EEENS1_24CollectiveEpilogueBwdGQAISA_fSD_Li256ELb1ELb1EEENS1_19SingleTileSchedulerILb1ELb0ELb0ELi128EEEEEEEEEvNT_6ParamsE$_ZN4cute3eso3ESOILb1ELb0EJNS_6LayoutINS_5tupleIJNS3_IJNS_1CILi2EEES5_EEEEEENS3_IJNS3_IJNS4_ILi1EEES5_EEEEEEEENS_10ViewEngineIPKfEEEEC2ERKSB_RKSF_,@function
        .size           $_ZN7cutlass13device_kernelIN5flash19enable_sm80_to_sm89INS1_16FlashAttnBwdSm80INS1_25CollectiveMainloopBwdSm80ILi2ELi2EN4cute5tupleIJNS5_1CILi128EEES8_NS7_ILi64EEEEEENS_10bfloat16_tEfNS_4arch4Sm80ELb0ELb0ELb1ELb1ELb1ELb0ELb0ELb0ELi2ELi4ELi4ELi4ELb0EEENS1_24CollectiveEpilogueBwdGQAISA_fSD_Li256ELb1ELb1EEENS1_19SingleTileSchedulerILb1ELb0ELb0ELi128EEEEEEEEEvNT_6ParamsE$_ZN4cute3eso3ESOILb1ELb0EJNS_6LayoutINS_5tupleIJNS3_IJNS_1CILi2EEES5_EEEEEENS3_IJNS3_IJNS4_ILi1EEES5_EEEEEEEENS_10ViewEngineIPKfEEEEC2ERKSB_RKSF_,($_ZN7cutlass13device_kernelIN5flash19enable_sm80_to_sm89INS1_16FlashAttnBwdSm80INS1_25CollectiveMainloopBwdSm80ILi2ELi2EN4cute5tupleIJNS5_1CILi128EEES8_NS7_ILi64EEEEEENS_10bfloat16_tEfNS_4arch4Sm80ELb0ELb0ELb1ELb1ELb1ELb0ELb0ELb0ELi2ELi4ELi4ELi4ELb0EEENS1_24CollectiveEpilogueBwdGQAISA_fSD_Li256ELb1ELb1EEENS1_19SingleTileSchedulerILb1ELb0ELb0ELi128EEEEEEEEEvNT_6ParamsE$_ZN4cute3eso3ESOILb1ELb0EJNS_6LayoutINS_5tupleIJNS3_IJNS_1CILi2EEES5_EEEEEENS3_IJNS3_IJNS4_ILi1EEES5_EEEEEEEENS_10ViewEngineIPN7cutlass10bfloat16_tEEEEEC2ERKSB_RKSG_ - $_ZN7cutlass13device_kernelIN5flash19enable_sm80_to_sm89INS1_16FlashAttnBwdSm80INS1_25CollectiveMainloopBwdSm80ILi2ELi2EN4cute5tupleIJNS5_1CILi128EEES8_NS7_ILi64EEEEEENS_10bfloat16_tEfNS_4arch4Sm80ELb0ELb0ELb1ELb1ELb1ELb0ELb0ELb0ELi2ELi4ELi4ELi4ELb0EEENS1_24CollectiveEpilogueBwdGQAISA_fSD_Li256ELb1ELb1EEENS1_19SingleTileSchedulerILb1ELb0ELb0ELi128EEEEEEEEEvNT_6ParamsE$_ZN4cute3eso3ESOILb1ELb0EJNS_6LayoutINS_5tupleIJNS3_IJNS_1CILi2EEES5_EEEEEENS3_IJNS3_IJNS4_ILi1EEES5_EEEEEEEENS_10ViewEngineIPKfEEEEC2ERKSB_RKSF_)
$_ZN7cutlass13device_kernelIN5flash19enable_sm80_to_sm89INS1_16FlashAttnBwdSm80INS1_25CollectiveMainloopBwdSm80ILi2ELi2EN4cute5tupleIJNS5_1CILi128EEES8_NS7_ILi64EEEEEENS_10bfloat16_tEfNS_4arch4Sm80ELb0ELb0ELb1ELb1ELb1ELb0ELb0ELb0ELi2ELi4ELi4ELi4ELb0EEENS1_24CollectiveEpilogueBwdGQAISA_fSD_Li256ELb1ELb1EEENS1_19SingleTileSchedulerILb1ELb0ELb0ELi128EEEEEEEEEvNT_6ParamsE$_ZN4cute3eso3ESOILb1ELb0EJNS_6LayoutINS_5tupleIJNS3_IJNS_1CILi2EEES5_EEEEEENS3_IJNS3_IJNS4_ILi1EEES5_EEEEEEEENS_10ViewEngineIPKfEEEEC2ERKSB_RKSF_:
[----:B------:R-:W-:Y:S01]  /*9610*/  IADD3 R2, R2, -c[0x0][0x20], RZ ;  /* 0x8000080002027a10 */ /* 0x000fe20007ffe0ff */
[----:B------:R-:W-:Y:S01]  /*9620*/  IMAD.MOV.U32 R7, RZ, RZ, R3 ;  /* 0x000000ffff077224 */ /* 0x000fe200078e0003 */
[----:B------:R-:W-:-:S04]  /*9630*/  MOV R5, 0x0 ;  /* 0x0000000000057802 */ /* 0x000fc80000000f00 */
[----:B------:R1:W-:Y:S01]  /*9640*/  STL.64 [R2], R6 ;  /* 0x0000000602007387 */ /* 0x0003e20000100a00 */
[----:B------:R-:W-:Y:S05]  /*9650*/  RET.REL.NODEC R4 `(_ZN7cutlass13device_kernelIN5flash19enable_sm80_to_sm89INS1_16FlashAttnBwdSm80INS1_25CollectiveMainloopBwdSm80ILi2ELi2EN4cute5tupleIJNS5_1CILi128EEES8_NS7_ILi64EEEEEENS_10bfloat16_tEfNS_4arch4Sm80ELb0ELb0ELb1ELb1ELb1ELb0ELb0ELb0ELi2ELi4ELi4ELi4ELb0EEENS1_24CollectiveEpilogueBwdGQAISA_fSD_Li256ELb1ELb1EEENS1_19SingleTileSchedulerILb1ELb0ELb0ELi128EEEEEEEEEvNT_6ParamsE) ;  /* 0xffff69a004007950 */ /* 0x000fea0003c3ffff */
        .type           $_ZN7cutlass13device_kernelIN5flash19enable_sm80_to_sm89INS1_16FlashAttnBwdSm80INS1_25CollectiveMainloopBwdSm80ILi2ELi2EN4cute5tupleIJNS5_1CILi128EEES8_NS7_ILi64EEEEEENS_10bfloat16_tEfNS_4arch4Sm80ELb0ELb0ELb1ELb1ELb1ELb0ELb0ELb0ELi2ELi4ELi4ELi4ELb0EEENS1_24CollectiveEpilogueBwdGQAISA_fSD_Li256ELb1ELb1EEENS1_19SingleTileSchedulerILb1ELb0ELb0ELi128EEEEEEEEEvNT_6ParamsE$_ZN4cute3eso3ESOILb1ELb0EJNS_6LayoutINS_5tupleIJNS3_IJNS_1CILi2EEES5_EEEEEENS3_IJNS3_IJNS4_ILi1EEES5_EEEEEEEENS_10ViewEngineIPN7cutlass10bfloat16_tEEEEEC2ERKSB_RKSG_,@function
        .size           $_ZN7cutlass13device_kernelIN5flash19enable_sm80_to_sm89INS1_16FlashAttnBwdSm80INS1_25CollectiveMainloopBwdSm80ILi2ELi2EN4cute5tupleIJNS5_1CILi128EEES8_NS7_ILi64EEEEEENS_10bfloat16_tEfNS_4arch4Sm80ELb0ELb0ELb1ELb1ELb1ELb0ELb0ELb0ELi2ELi4ELi4ELi4ELb0EEENS1_24CollectiveEpilogueBwdGQAISA_fSD_Li256ELb1ELb1EEENS1_19SingleTileSchedulerILb1ELb0ELb0ELi128EEEEEEEEEvNT_6ParamsE$_ZN4cute3eso3ESOILb1ELb0EJNS_6LayoutINS_5tupleIJNS3_IJNS_1CILi2EEES5_EEEEEENS3_IJNS3_IJNS4_ILi1EEES5_EEEEEEEENS_10ViewEngineIPN7cutlass10bfloat16_tEEEEEC2ERKSB_RKSG_,($_ZN7cutlass13device_kernelIN5flash19enable_sm80_to_sm89INS1_16FlashAttnBwdSm80INS1_25CollectiveMainloopBwdSm80ILi2ELi2EN4cute5tupleIJNS5_1CILi128EEES8_NS7_ILi64EEEEEENS_10bfloat16_tEfNS_4arch4Sm80ELb0ELb0ELb1ELb1ELb1ELb0ELb0ELb0ELi2ELi4ELi4ELi4ELb0EEENS1_24CollectiveEpilogueBwdGQAISA_fSD_Li256ELb1ELb1EEENS1_19SingleTileSchedulerILb1ELb0ELb0ELi128EEEEEEEEEvNT_6ParamsE$_ZN4cute3eso3ESOILb1ELb0EJNS_6LayoutINS_5tupleIJNS3_IJNS_1CILi2EEES5_EEEEEENS3_IJNS3_IJNS4_ILi1EEES5_EEEEEEEENS_10ViewEngineIPfEEEEC2ERKSB_RKSE_ - $_ZN7cutlass13device_kernelIN5flash19enable_sm80_to_sm89INS1_16FlashAttnBwdSm80INS1_25CollectiveMainloopBwdSm80ILi2ELi2EN4cute5tupleIJNS5_1CILi128EEES8_NS7_ILi64EEEEEENS_10bfloat16_tEfNS_4arch4Sm80ELb0ELb0ELb1ELb1ELb1ELb0ELb0ELb0ELi2ELi4ELi4ELi4ELb0EEENS1_24CollectiveEpilogueBwdGQAISA_fSD_Li256ELb1ELb1EEENS1_19SingleTileSchedulerILb1ELb0ELb0ELi128EEEEEEEEEvNT_6ParamsE$_ZN4cute3eso3ESOILb1ELb0EJNS_6LayoutINS_5tupleIJNS3_IJNS_1CILi2EEES5_EEEEEENS3_IJNS3_IJNS4_ILi1EEES5_EEEEEEEENS_10ViewEngineIPN7cutlass10bfloat16_tEEEEEC2ERKSB_RKSG_)
$_ZN7cutlass13device_kernelIN5flash19enable_sm80_to_sm89INS1_16FlashAttnBwdSm80INS1_25CollectiveMainloopBwdSm80ILi2ELi2EN4cute5tupleIJNS5_1CILi128EEES8_NS7_ILi64EEEEEENS_10bfloat16_tEfNS_4arch4Sm80ELb0ELb0ELb1ELb1ELb1ELb0ELb0ELb0ELi2ELi4ELi4ELi4ELb0EEENS1_24CollectiveEpilogueBwdGQAISA_fSD_Li256ELb1ELb1EEENS1_19SingleTileSchedulerILb1ELb0ELb0ELi128EEEEEEEEEvNT_6ParamsE$_ZN4cute3eso3ESOILb1ELb0EJNS_6LayoutINS_5tupleIJNS3_IJNS_1CILi2EEES5_EEEEEENS3_IJNS3_IJNS4_ILi1EEES5_EEEEEEEENS_10ViewEngineIPN7cutlass10bfloat16_tEEEEEC2ERKSB_RKSG_:
[----:B------:R-:W-:Y:S01]  /*9660*/  IADD3 R2, R66, -c[0x0][0x20], RZ ;  /* 0x8000080042027a10 */ /* 0x000fe20007ffe0ff */
[----:B------:R-:W-:Y:S01]  /*9670*/  IMAD.MOV.U32 R7, RZ, RZ, R3 ;  /* 0x000000ffff077224 */ /* 0x000fe200078e0003 */
[----:B------:R-:W-:-:S04]  /*9680*/  MOV R5, 0x0 ;  /* 0x0000000000057802 */ /* 0x000fc80000000f00 */
[----:B------:R1:W-:Y:S01]  /*9690*/  STL.64 [R2], R6 ;  /* 0x0000000602007387 */ /* 0x0003e20000100a00 */
[----:B------:R-:W-:Y:S05]  /*96a0*/  RET.REL.NODEC R4 `(_ZN7cutlass13device_kernelIN5flash19enable_sm80_to_sm89INS1_16FlashAttnBwdSm80INS1_25CollectiveMainloopBwdSm80ILi2ELi2EN4cute5tupleIJNS5_1CILi128EEES8_NS7_ILi64EEEEEENS_10bfloat16_tEfNS_4arch4Sm80ELb0ELb0ELb1ELb1ELb1ELb0ELb0ELb0ELi2ELi4ELi4ELi4ELb0EEENS1_24CollectiveEpilogueBwdGQAISA_fSD_Li256ELb1ELb1EEENS1_19SingleTileSchedulerILb1ELb0ELb0ELi128EEEEEEEEEvNT_6ParamsE) ;  /* 0xffff695004007950 */ /* 0x000fea0003c3ffff */
        .type           $_ZN7cutlass13device_kernelIN5flash19enable_sm80_to_sm89INS1_16FlashAttnBwdSm80INS1_25CollectiveMainloopBwdSm80ILi2ELi2EN4cute5tupleIJNS5_1CILi128EEES8_NS7_ILi64EEEEEENS_10bfloat16_tEfNS_4arch4Sm80ELb0ELb0ELb1ELb1ELb1ELb0ELb0ELb0ELi2ELi4ELi4ELi4ELb0EEENS1_24CollectiveEpilogueBwdGQAISA_fSD_Li256ELb1ELb1EEENS1_19SingleTileSchedulerILb1ELb0ELb0ELi128EEEEEEEEEvNT_6ParamsE$_ZN4cute3eso3ESOILb1ELb0EJNS_6LayoutINS_5tupleIJNS3_IJNS_1CILi2EEES5_EEEEEENS3_IJNS3_IJNS4_ILi1EEES5_EEEEEEEENS_10ViewEngineIPfEEEEC2ERKSB_RKSE_,@function
        .size           $_ZN7cutlass13device_kernelIN5flash19enable_sm80_to_sm89INS1_16FlashAttnBwdSm80INS1_25CollectiveMainloopBwdSm80ILi2ELi2EN4cute5tupleIJNS5_1CILi128EEES8_NS7_ILi64EEEEEENS_10bfloat16_tEfNS_4arch4Sm80ELb0ELb0ELb1ELb1ELb1ELb0ELb0ELb0ELi2ELi4ELi4ELi4ELb0EEENS1_24CollectiveEpilogueBwdGQAISA_fSD_Li256ELb1ELb1EEENS1_19SingleTileSchedulerILb1ELb0ELb0ELi128EEEEEEEEEvNT_6ParamsE$_ZN4cute3eso3ESOILb1ELb0EJNS_6LayoutINS_5tupleIJNS3_IJNS_1CILi2EEES5_EEEEEENS3_IJNS3_IJNS4_ILi1EEES5_EEEEEEEENS_10ViewEngineIPfEEEEC2ERKSB_RKSE_,($_ZN7cutlass13device_kernelIN5flash19enable_sm80_to_sm89INS1_16FlashAttnBwdSm80INS1_25CollectiveMainloopBwdSm80ILi2ELi2EN4cute5tupleIJNS5_1CILi128EEES8_NS7_ILi64EEEEEENS_10bfloat16_tEfNS_4arch4Sm80ELb0ELb0ELb1ELb1ELb1ELb0ELb0ELb0ELi2ELi4ELi4ELi4ELb0EEENS1_24CollectiveEpilogueBwdGQAISA_fSD_Li256ELb1ELb1EEENS1_19SingleTileSchedulerILb1ELb0ELb0ELi128EEEEEEEEEvNT_6ParamsE$_ZN4cute3eso3ESOILb1ELb0EJNS_6LayoutINS_5tupleIJNS3_IJNS_1CILi2EEES5_EEEEEENS3_IJNS3_IJNS4_ILi1EEES5_EEEEEEEEiEEC2ERKSB_RKi - $_ZN7cutlass13device_kernelIN5flash19enable_sm80_to_sm89INS1_16FlashAttnBwdSm80INS1_25CollectiveMainloopBwdSm80ILi2ELi2EN4cute5tupleIJNS5_1CILi128EEES8_NS7_ILi64EEEEEENS_10bfloat16_tEfNS_4arch4Sm80ELb0ELb0ELb1ELb1ELb1ELb0ELb0ELb0ELi2ELi4ELi4ELi4ELb0EEENS1_24CollectiveEpilogueBwdGQAISA_fSD_Li256ELb1ELb1EEENS1_19SingleTileSchedulerILb1ELb0ELb0ELi128EEEEEEEEEvNT_6ParamsE$_ZN4cute3eso3ESOILb1ELb0EJNS_6LayoutINS_5tupleIJNS3_IJNS_1CILi2EEES5_EEEEEENS3_IJNS3_IJNS4_ILi1EEES5_EEEEEEEENS_10ViewEngineIPfEEEEC2ERKSB_RKSE_)
$_ZN7cutlass13device_kernelIN5flash19enable_sm80_to_sm89INS1_16FlashAttnBwdSm80INS1_25CollectiveMainloopBwdSm80ILi2ELi2EN4cute5tupleIJNS5_1CILi128EEES8_NS7_ILi64EEEEEENS_10bfloat16_tEfNS_4arch4Sm80ELb0ELb0ELb1ELb1ELb1ELb0ELb0ELb0ELi2ELi4ELi4ELi4ELb0EEENS1_24CollectiveEpilogueBwdGQAISA_fSD_Li256ELb1ELb1EEENS1_19SingleTileSchedulerILb1ELb0ELb0ELi128EEEEEEEEEvNT_6ParamsE$_ZN4cute3eso3ESOILb1ELb0EJNS_6LayoutINS_5tupleIJNS3_IJNS_1CILi2EEES5_EEEEEENS3_IJNS3_IJNS4_ILi1EEES5_EEEEEEEENS_10ViewEngineIPfEEEEC2ERKSB_RKSE_:
[----:B------:R-:W-:Y:S01]  /*96b0*/  IADD3 R2, R2, -c[0x0][0x20], RZ ;  /* 0x8000080002027a10 */ /* 0x000fe20007ffe0ff */
[----:B------:R-:W-:Y:S01]  /*96c0*/  IMAD.MOV.U32 R9, RZ, RZ, R3 ;  /* 0x000000ffff097224 */ /* 0x000fe200078e0003 */
[----:B------:R-:W-:-:S04]  /*96d0*/  MOV R5, 0x0 ;  /* 0x0000000000057802 */ /* 0x000fc80000000f00 */
[----:B------:R1:W-:Y:S01]  /*96e0*/  STL.64 [R2], R8 ;  /* 0x0000000802007387 */ /* 0x0003e20000100a00 */
[----:B------:R-:W-:Y:S05]  /*96f0*/  RET.REL.NODEC R4 `(_ZN7cutlass13device_kernelIN5flash19enable_sm80_to_sm89INS1_16FlashAttnBwdSm80INS1_25CollectiveMainloopBwdSm80ILi2ELi2EN4cute5tupleIJNS5_1CILi128EEES8_NS7_ILi64EEEEEENS_10bfloat16_tEfNS_4arch4Sm80ELb0ELb0ELb1ELb1ELb1ELb0ELb0ELb0ELi2ELi4ELi4ELi4ELb0EEENS1_24CollectiveEpilogueBwdGQAISA_fSD_Li256ELb1ELb1EEENS1_19SingleTileSchedulerILb1ELb0ELb0ELi128EEEEEEEEEvNT_6ParamsE) ;  /* 0xffff690004007950 */ /* 0x000fea0003c3ffff */
        .type           $_ZN7cutlass13device_kernelIN5flash19enable_sm80_to_sm89INS1_16FlashAttnBwdSm80INS1_25CollectiveMainloopBwdSm80ILi2ELi2EN4cute5tupleIJNS5_1CILi128EEES8_NS7_ILi64EEEEEENS_10bfloat16_tEfNS_4arch4Sm80ELb0ELb0ELb1ELb1ELb1ELb0ELb0ELb0ELi2ELi4ELi4ELi4ELb0EEENS1_24CollectiveEpilogueBwdGQAISA_fSD_Li256ELb1ELb1EEENS1_19SingleTileSchedulerILb1ELb0ELb0ELi128EEEEEEEEEvNT_6ParamsE$_ZN4cute3eso3ESOILb1ELb0EJNS_6LayoutINS_5tupleIJNS3_IJNS_1CILi2EEES5_EEEEEENS3_IJNS3_IJNS4_ILi1EEES5_EEEEEEEEiEEC2ERKSB_RKi,@function
        .size           $_ZN7cutlass13device_kernelIN5flash19enable_sm80_to_sm89INS1_16FlashAttnBwdSm80INS1_25CollectiveMainloopBwdSm80ILi2ELi2EN4cute5tupleIJNS5_1CILi128EEES8_NS7_ILi64EEEEEENS_10bfloat16_tEfNS_4arch4Sm80ELb0ELb0ELb1ELb1ELb1ELb0ELb0ELb0ELi2ELi4ELi4ELi4ELb0EEENS1_24CollectiveEpilogueBwdGQAISA_fSD_Li256ELb1ELb1EEENS1_19SingleTileSchedulerILb1ELb0ELb0ELi128EEEEEEEEEvNT_6ParamsE$_ZN4cute3eso3ESOILb1ELb0EJNS_6LayoutINS_5tupleIJNS3_IJNS_1CILi2EEES5_EEEEEENS3_IJNS3_IJNS4_ILi1EEES5_EEEEEEEEiEEC2ERKSB_RKi,($_ZN7cutlass13device_kernelIN5flash19enable_sm80_to_sm89INS1_16FlashAttnBwdSm80INS1_25CollectiveMainloopBwdSm80ILi2ELi2EN4cute5tupleIJNS5_1CILi128EEES8_NS7_ILi64EEEEEENS_10bfloat16_tEfNS_4arch4Sm80ELb0ELb0ELb1ELb1ELb1ELb0ELb0ELb0ELi2ELi4ELi4ELi4ELb0EEENS1_24CollectiveEpilogueBwdGQAISA_fSD_Li256ELb1ELb1EEENS1_19SingleTileSchedulerILb1ELb0ELb0ELi128EEEEEEEEEvNT_6ParamsE$_ZN4cute3eso3ESOILb1ELb0EJNS_6LayoutINS_5tupleIJNS3_IJNS_1CILi2EEES5_EEEEEENS3_IJNS3_IJNS4_ILi8EEENS4_ILi64EEEEEEEEEEENS_10ViewEngineINS_8smem_ptrIPfEEEEEEC2ERKSC_RKSH_ - $_ZN7cutlass13device_kernelIN5flash19enable_sm80_to_sm89INS1_16FlashAttnBwdSm80INS1_25CollectiveMainloopBwdSm80ILi2ELi2EN4cute5tupleIJNS5_1CILi128EEES8_NS7_ILi64EEEEEENS_10bfloat16_tEfNS_4arch4Sm80ELb0ELb0ELb1ELb1ELb1ELb0ELb0ELb0ELi2ELi4ELi4ELi4ELb0EEENS1_24CollectiveEpilogueBwdGQAISA_fSD_Li256ELb1ELb1EEENS1_19SingleTileSchedulerILb1ELb0ELb0ELi128EEEEEEEEEvNT_6ParamsE$_ZN4cute3eso3ESOILb1ELb0EJNS_6LayoutINS_5tupleIJNS3_IJNS_1CILi2EEES5_EEEEEENS3_IJNS3_IJNS4_ILi1EEES5_EEEEEEEEiEEC2ERKSB_RKi)
$_ZN7cutlass13device_kernelIN5flash19enable_sm80_to_sm89INS1_16FlashAttnBwdSm80INS1_25CollectiveMainloopBwdSm80ILi2ELi2EN4cute5tupleIJNS5_1CILi128EEES8_NS7_ILi64EEEEEENS_10bfloat16_tEfNS_4arch4Sm80ELb0ELb0ELb1ELb1ELb1ELb0ELb0ELb0ELi2ELi4ELi4ELi4ELb0EEENS1_24CollectiveEpilogueBwdGQAISA_fSD_Li256ELb1ELb1EEENS1_19SingleTileSchedulerILb1ELb0ELb0ELi128EEEEEEEEEvNT_6ParamsE$_ZN4cute3eso3ESOILb1ELb0EJNS_6LayoutINS_5tupleIJNS3_IJNS_1CILi2EEES5_EEEEEENS3_IJNS3_IJNS4_ILi1EEES5_EEEEEEEEiEEC2ERKSB_RKi:
[----:B------:R-:W-:Y:S02]  /*9700*/  IADD3 R2, R66, -c[0x0][0x20], RZ ;  /* 0x8000080042027a10 */ /* 0x000fe40007ffe0ff */
[----:B------:R-:W-:-:S03]  /*9710*/  MOV R5, 0x0 ;  /* 0x0000000000057802 */ /* 0x000fc60000000f00 */
[----:B------:R1:W-:Y:S01]  /*9720*/  STL [R2], R3 ;  /* 0x0000000302007387 */ /* 0x0003e20000100800 */
[----:B------:R-:W-:Y:S05]  /*9730*/  RET.REL.NODEC R4 `(_ZN7cutlass13device_kernelIN5flash19enable_sm80_to_sm89INS1_16FlashAttnBwdSm80INS1_25CollectiveMainloopBwdSm80ILi2ELi2EN4cute5tupleIJNS5_1CILi128EEES8_NS7_ILi64EEEEEENS_10bfloat16_tEfNS_4arch4Sm80ELb0ELb0ELb1ELb1ELb1ELb0ELb0ELb0ELi2ELi4ELi4ELi4ELb0EEENS1_24CollectiveEpilogueBwdGQAISA_fSD_Li256ELb1ELb1EEENS1_19SingleTileSchedulerILb1ELb0ELb0ELi128EEEEEEEEEvNT_6ParamsE) ;  /* 0xffff68c004007950 */ /* 0x000fea0003c3ffff */
        .type           $_ZN7cutlass13device_kernelIN5flash19enable_sm80_to_sm89INS1_16FlashAttnBwdSm80INS1_25CollectiveMainloopBwdSm80ILi2ELi2EN4cute5tupleIJNS5_1CILi128EEES8_NS7_ILi64EEEEEENS_10bfloat16_tEfNS_4arch4Sm80ELb0ELb0ELb1ELb1ELb1ELb0ELb0ELb0ELi2ELi4ELi4ELi4ELb0EEENS1_24CollectiveEpilogueBwdGQAISA_fSD_Li256ELb1ELb1EEENS1_19SingleTileSchedulerILb1ELb0ELb0ELi128EEEEEEEEEvNT_6ParamsE$_ZN4cute3eso3ESOILb1ELb0EJNS_6LayoutINS_5tupleIJNS3_IJNS_1CILi2EEES5_EEEEEENS3_IJNS3_IJNS4_ILi8EEENS4_ILi64EEEEEEEEEEENS_10ViewEngineINS_8smem_ptrIPfEEEEEEC2ERKSC_RKSH_,@function
        .size           $_ZN7cutlass13device_kernelIN5flash19enable_sm80_to_sm89INS1_16FlashAttnBwdSm80INS1_25CollectiveMainloopBwdSm80ILi2ELi2EN4cute5tupleIJNS5_1CILi128EEES8_NS7_ILi64EEEEEENS_10bfloat16_tEfNS_4arch4Sm80ELb0ELb0ELb1ELb1ELb1ELb0ELb0ELb0ELi2ELi4ELi4ELi4ELb0EEENS1_24CollectiveEpilogueBwdGQAISA_fSD_Li256ELb1ELb1EEENS1_19SingleTileSchedulerILb1ELb0ELb0ELi128EEEEEEEEEvNT_6ParamsE$_ZN4cute3eso3ESOILb1ELb0EJNS_6LayoutINS_5tupleIJNS3_IJNS_1CILi2EEES5_EEEEEENS3_IJNS3_IJNS4_ILi8EEENS4_ILi64EEEEEEEEEEENS_10ViewEngineINS_8smem_ptrIPfEEEEEEC2ERKSC_RKSH_,($_ZN7cutlass13device_kernelIN5flash19enable_sm80_to_sm89INS1_16FlashAttnBwdSm80INS1_25CollectiveMainloopBwdSm80ILi2ELi2EN4cute5tupleIJNS5_1CILi128EEES8_NS7_ILi64EEEEEENS_10bfloat16_tEfNS_4arch4Sm80ELb0ELb0ELb1ELb1ELb1ELb0ELb0ELb0ELi2ELi4ELi4ELi4ELb0EEENS1_24CollectiveEpilogueBwdGQAISA_fSD_Li256ELb1ELb1EEENS1_19SingleTileSchedulerILb1ELb0ELb0ELi128EEEEEEEEEvNT_6ParamsE$_ZN4cute3eso3ESOILb1ELb0EJNS_6LayoutINS_5tupleIJNS3_IJNS_1CILi2EEES5_EEEEEENS3_IJNS3_IJNS4_ILi8EEENS4_ILi64EEEEEEEEEEEiEEC2ERKSC_RKi - $_ZN7cutlass13device_kernelIN5flash19enable_sm80_to_sm89INS1_16FlashAttnBwdSm80INS1_25CollectiveMainloopBwdSm80ILi2ELi2EN4cute5tupleIJNS5_1CILi128EEES8_NS7_ILi64EEEEEENS_10bfloat16_tEfNS_4arch4Sm80ELb0ELb0ELb1ELb1ELb1ELb0ELb0ELb0ELi2ELi4ELi4ELi4ELb0EEENS1_24CollectiveEpilogueBwdGQAISA_fSD_Li256ELb1ELb1EEENS1_19SingleTileSchedulerILb1ELb0ELb0ELi128EEEEEEEEEvNT_6ParamsE$_ZN4cute3eso3ESOILb1ELb0EJNS_6LayoutINS_5tupleIJNS3_IJNS_1CILi2EEES5_EEEEEENS3_IJNS3_IJNS4_ILi8EEENS4_ILi64EEEEEEEEEEENS_10ViewEngineINS_8smem_ptrIPfEEEEEEC2ERKSC_RKSH_)
$_ZN7cutlass13device_kernelIN5flash19enable_sm80_to_sm89INS1_16FlashAttnBwdSm80INS1_25CollectiveMainloopBwdSm80ILi2ELi2EN4cute5tupleIJNS5_1CILi128EEES8_NS7_ILi64EEEEEENS_10bfloat16_tEfNS_4arch4Sm80ELb0ELb0ELb1ELb1ELb1ELb0ELb0ELb0ELi2ELi4ELi4ELi4ELb0EEENS1_24CollectiveEpilogueBwdGQAISA_fSD_Li256ELb1ELb1EEENS1_19SingleTileSchedulerILb1ELb0ELb0ELi128EEEEEEEEEvNT_6ParamsE$_ZN4cute3eso3ESOILb1ELb0EJNS_6LayoutINS_5tupleIJNS3_IJNS_1CILi2EEES5_EEEEEENS3_IJNS3_IJNS4_ILi8EEENS4_ILi64EEEEEEEEEEENS_10ViewEngineINS_8smem_ptrIPfEEEEEEC2ERKSC_RKSH_:
[----:B------:R-:W-:Y:S02]  /*9740*/  IADD3 R6, R23, -c[0x0][0x20], RZ ;  /* 0x8000080017067a10 */ /* 0x000fe40007ffe0ff */
[----:B------:R-:W-:-:S03]  /*9750*/  MOV R9, 0x0 ;  /* 0x0000000000097802 */ /* 0x000fc60000000f00 */
[----:B------:R1:W-:Y:S01]  /*9760*/  STL.64 [R6], R2 ;  /* 0x0000000206007387 */ /* 0x0003e20000100a00 */
[----:B------:R-:W-:Y:S05]  /*9770*/  RET.REL.NODEC R8 `(_ZN7cutlass13device_kernelIN5flash19enable_sm80_to_sm89INS1_16FlashAttnBwdSm80INS1_25CollectiveMainloopBwdSm80ILi2ELi2EN4cute5tupleIJNS5_1CILi128EEES8_NS7_ILi64EEEEEENS_10bfloat16_tEfNS_4arch4Sm80ELb0ELb0ELb1ELb1ELb1ELb0ELb0ELb0ELi2ELi4ELi4ELi4ELb0EEENS1_24CollectiveEpilogueBwdGQAISA_fSD_Li256ELb1ELb1EEENS1_19SingleTileSchedulerILb1ELb0ELb0ELi128EEEEEEEEEvNT_6ParamsE) ;  /* 0xffff688008007950 */ /* 0x000fea0003c3ffff */
        .type           $_ZN7cutlass13device_kernelIN5flash19enable_sm80_to_sm89INS1_16FlashAttnBwdSm80INS1_25CollectiveMainloopBwdSm80ILi2ELi2EN4cute5tupleIJNS5_1CILi128EEES8_NS7_ILi64EEEEEENS_10bfloat16_tEfNS_4arch4Sm80ELb0ELb0ELb1ELb1ELb1ELb0ELb0ELb0ELi2ELi4ELi4ELi4ELb0EEENS1_24CollectiveEpilogueBwdGQAISA_fSD_Li256ELb1ELb1EEENS1_19SingleTileSchedulerILb1ELb0ELb0ELi128EEEEEEEEEvNT_6ParamsE$_ZN4cute3eso3ESOILb1ELb0EJNS_6LayoutINS_5tupleIJNS3_IJNS_1CILi2EEES5_EEEEEENS3_IJNS3_IJNS4_ILi8EEENS4_ILi64EEEEEEEEEEEiEEC2ERKSC_RKi,@function
        .size           $_ZN7cutlass13device_kernelIN5flash19enable_sm80_to_sm89INS1_16FlashAttnBwdSm80INS1_25CollectiveMainloopBwdSm80ILi2ELi2EN4cute5tupleIJNS5_1CILi128EEES8_NS7_ILi64EEEEEENS_10bfloat16_tEfNS_4arch4Sm80ELb0ELb0ELb1ELb1ELb1ELb0ELb0ELb0ELi2ELi4ELi4ELi4ELb0EEENS1_24CollectiveEpilogueBwdGQAISA_fSD_Li256ELb1ELb1EEENS1_19SingleTileSchedulerILb1ELb0ELb0ELi128EEEEEEEEEvNT_6ParamsE$_ZN4cute3eso3ESOILb1ELb0EJNS_6LayoutINS_5tupleIJNS3_IJNS_1CILi2EEES5_EEEEEENS3_IJNS3_IJNS4_ILi8EEENS4_ILi64EEEEEEEEEEEiEEC2ERKSC_RKi,($_ZN7cutlass13device_kernelIN5flash19enable_sm80_to_sm89INS1_16FlashAttnBwdSm80INS1_25CollectiveMainloopBwdSm80ILi2ELi2EN4cute5tupleIJNS5_1CILi128EEES8_NS7_ILi64EEEEEENS_10bfloat16_tEfNS_4arch4Sm80ELb0ELb0ELb1ELb1ELb1ELb0ELb0ELb0ELi2ELi4ELi4ELi4ELb0EEENS1_24CollectiveEpilogueBwdGQAISA_fSD_Li256ELb1ELb1EEENS1_19SingleTileSchedulerILb1ELb0ELb0ELi128EEEEEEEEEvNT_6ParamsE$_ZN4cute3eso3ESOILb1ELb0EJNS_6LayoutINS_5tupleIJNS3_IJNS_1CILi2EEES5_EEENS3_IJS5_NS4_ILi8EEEEEEEEENS3_IJNS3_IJNS_11ScaledBasisIS7_JLi0EEEENSA_INS4_ILi64EEEJLi0EEEEEEENS3_IJNSA_INS4_ILi1EEEJLi1EEEENSA_INS4_ILi16EEEJLi1EEEEEEEEEEEENS_10ViewEngineINS_23ArithmeticTupleIteratorINS_15ArithmeticTupleIJNS4_ILi0EEESP_EEEEEEEEEC2ERKSL_RKSS_ - $_ZN7cutlass13device_kernelIN5flash19enable_sm80_to_sm89INS1_16FlashAttnBwdSm80INS1_25CollectiveMainloopBwdSm80ILi2ELi2EN4cute5tupleIJNS5_1CILi128EEES8_NS7_ILi64EEEEEENS_10bfloat16_tEfNS_4arch4Sm80ELb0ELb0ELb1ELb1ELb1ELb0ELb0ELb0ELi2ELi4ELi4ELi4ELb0EEENS1_24CollectiveEpilogueBwdGQAISA_fSD_Li256ELb1ELb1EEENS1_19SingleTileSchedulerILb1ELb0ELb0ELi128EEEEEEEEEvNT_6ParamsE$_ZN4cute3eso3ESOILb1ELb0EJNS_6LayoutINS_5tupleIJNS3_IJNS_1CILi2EEES5_EEEEEENS3_IJNS3_IJNS4_ILi8EEENS4_ILi64EEEEEEEEEEEiEEC2ERKSC_RKi)
$_ZN7cutlass13device_kernelIN5flash19enable_sm80_to_sm89INS1_16FlashAttnBwdSm80INS1_25CollectiveMainloopBwdSm80ILi2ELi2EN4cute5tupleIJNS5_1CILi128EEES8_NS7_ILi64EEEEEENS_10bfloat16_tEfNS_4arch4Sm80ELb0ELb0ELb1ELb1ELb1ELb0ELb0ELb0ELi2ELi4ELi4ELi4ELb0EEENS1_24CollectiveEpilogueBwdGQAISA_fSD_Li256ELb1ELb1EEENS1_19SingleTileSchedulerILb1ELb0ELb0ELi128EEEEEEEEEvNT_6ParamsE$_ZN4cute3eso3ESOILb1ELb0EJNS_6LayoutINS_5tupleIJNS3_IJNS_1CILi2EEES5_EEEEEENS3_IJNS3_IJNS4_ILi8EEENS4_ILi64EEEEEEEEEEEiEEC2ERKSC_RKi:
[----:B------:R-:W-:Y:S01]  /*9780*/  IADD3 R2, R23, -c[0x0][0x20], RZ ;  /* 0x8000080017027a10 */ /* 0x000fe20007ffe0ff */
[----:B------:R-:W-:Y:S01]  /*9790*/  IMAD.MOV.U32 R8, RZ, RZ, R6 ;  /* 0x000000ffff087224 */ /* 0x000fe200078e0006 */
[----:B------:R-:W-:-:S03]  /*97a0*/  MOV R9, 0x0 ;  /* 0x0000000000097802 */ /* 0x000fc60000000f00 */
[----:B------:R1:W-:Y:S01]  /*97b0*/  STL [R2], R3 ;  /* 0x0000000302007387 */ /* 0x0003e20000100800 */
[----:B------:R-:W-:Y:S05]  /*97c0*/  RET.REL.NODEC R8 `(_ZN7cutlass13device_kernelIN5flash19enable_sm80_to_sm89INS1_16FlashAttnBwdSm80INS1_25CollectiveMainloopBwdSm80ILi2ELi2EN4cute5tupleIJNS5_1CILi128EEES8_NS7_ILi64EEEEEENS_10bfloat16_tEfNS_4arch4Sm80ELb0ELb0ELb1ELb1ELb1ELb0ELb0ELb0ELi2ELi4ELi4ELi4ELb0EEENS1_24CollectiveEpilogueBwdGQAISA_fSD_Li256ELb1ELb1EEENS1_19SingleTileSchedulerILb1ELb0ELb0ELi128EEEEEEEEEvNT_6ParamsE) ;  /* 0xffff683008007950 */ /* 0x000fea0003c3ffff */
        .type           $_ZN7cutlass13device_kernelIN5flash19enable_sm80_to_sm89INS1_16FlashAttnBwdSm80INS1_25CollectiveMainloopBwdSm80ILi2ELi2EN4cute5tupleIJNS5_1CILi128EEES8_NS7_ILi64EEEEEENS_10bfloat16_tEfNS_4arch4Sm80ELb0ELb0ELb1ELb1ELb1ELb0ELb0ELb0ELi2ELi4ELi4ELi4ELb0EEENS1_24CollectiveEpilogueBwdGQAISA_fSD_Li256ELb1ELb1EEENS1_19SingleTileSchedulerILb1ELb0ELb0ELi128EEEEEEEEEvNT_6ParamsE$_ZN4cute3eso3ESOILb1ELb0EJNS_6LayoutINS_5tupleIJNS3_IJNS_1CILi2EEES5_EEENS3_IJS5_NS4_ILi8EEEEEEEEENS3_IJNS3_IJNS_11ScaledBasisIS7_JLi0EEEENSA_INS4_ILi64EEEJLi0EEEEEEENS3_IJNSA_INS4_ILi1EEEJLi1EEEENSA_INS4_ILi16EEEJLi1EEEEEEEEEEEENS_10ViewEngineINS_23ArithmeticTupleIteratorINS_15ArithmeticTupleIJNS4_ILi0EEESP_EEEEEEEEEC2ERKSL_RKSS_,@function
        .size           $_ZN7cutlass13device_kernelIN5flash19enable_sm80_to_sm89INS1_16FlashAttnBwdSm80INS1_25CollectiveMainloopBwdSm80ILi2ELi2EN4cute5tupleIJNS5_1CILi128EEES8_NS7_ILi64EEEEEENS_10bfloat16_tEfNS_4arch4Sm80ELb0ELb0ELb1ELb1ELb1ELb0ELb0ELb0ELi2ELi4ELi4ELi4ELb0EEENS1_24CollectiveEpilogueBwdGQAISA_fSD_Li256ELb1ELb1EEENS1_19SingleTileSchedulerILb1ELb0ELb0ELi128EEEEEEEEEvNT_6ParamsE$_ZN4cute3eso3ESOILb1ELb0EJNS_6LayoutINS_5tupleIJNS3_IJNS_1CILi2EEES5_EEENS3_IJS5_NS4_ILi8EEEEEEEEENS3_IJNS3_IJNS_11ScaledBasisIS7_JLi0EEEENSA_INS4_ILi64EEEJLi0EEEEEEENS3_IJNSA_INS4_ILi1EEEJLi1EEEENSA_INS4_ILi16EEEJLi1EEEEEEEEEEEENS_10ViewEngineINS_23ArithmeticTupleIteratorINS_15ArithmeticTupleIJNS4_ILi0EEESP_EEEEEEEEEC2ERKSL_RKSS_,($_ZN7cutlass13device_kernelIN5flash19enable_sm80_to_sm89INS1_16FlashAttnBwdSm80INS1_25CollectiveMainloopBwdSm80ILi2ELi2EN4cute5tupleIJNS5_1CILi128EEES8_NS7_ILi64EEEEEENS_10bfloat16_tEfNS_4arch4Sm80ELb0ELb0ELb1ELb1ELb1ELb0ELb0ELb0ELi2ELi4ELi4ELi4ELb0EEENS1_24CollectiveEpilogueBwdGQAISA_fSD_Li256ELb1ELb1EEENS1_19SingleTileSchedulerILb1ELb0ELb0ELi128EEEEEEEEEvNT_6ParamsE$_ZN4cute3eso3ESOILb1ELb0EJNS_6LayoutINS_5tupleIJNS3_IJNS_1CILi2EEES5_EEENS3_IJS5_NS4_ILi8EEEEEEEEENS3_IJNS3_IJNS_11ScaledBasisIS7_JLi0EEEENSA_INS4_ILi64EEEJLi0EEEEEEENS3_IJNSA_INS4_ILi1EEEJLi1EEEENSA_INS4_ILi16EEEJLi1EEEEEEEEEEEENS_10ViewEngineINS_23ArithmeticTupleIteratorINS_15ArithmeticTupleIJiiEEEEEEEEEC2ERKSL_RKSR_ - $_ZN7cutlass13device_kernelIN5flash19enable_sm80_to_sm89INS1_16FlashAttnBwdSm80INS1_25CollectiveMainloopBwdSm80ILi2ELi2EN4cute5tupleIJNS5_1CILi128EEES8_NS7_ILi64EEEEEENS_10bfloat16_tEfNS_4arch4Sm80ELb0ELb0ELb1ELb1ELb1ELb0ELb0ELb0ELi2ELi4ELi4ELi4ELb0EEENS1_24CollectiveEpilogueBwdGQAISA_fSD_Li256ELb1ELb1EEENS1_19SingleTileSchedulerILb1ELb0ELb0ELi128EEEEEEEEEvNT_6ParamsE$_ZN4cute3eso3ESOILb1ELb0EJNS_6LayoutINS_5tupleIJNS3_IJNS_1CILi2EEES5_EEENS3_IJS5_NS4_ILi8EEEEEEEEENS3_IJNS3_IJNS_11ScaledBasisIS7_JLi0EEEENSA_INS4_ILi64EEEJLi0EEEEEEENS3_IJNSA_INS4_ILi1EEEJLi1EEEENSA_INS4_ILi16EEEJLi1EEEEEEEEEEEENS_10ViewEngineINS_23ArithmeticTupleIteratorINS_15ArithmeticTupleIJNS4_ILi0EEESP_EEEEEEEEEC2ERKSL_RKSS_)
$_ZN7cutlass13device_kernelIN5flash19enable_sm80_to_sm89INS1_16FlashAttnBwdSm80INS1_25CollectiveMainloopBwdSm80ILi2ELi2EN4cute5tupleIJNS5_1CILi128EEES8_NS7_ILi64EEEEEENS_10bfloat16_tEfNS_4arch4Sm80ELb0ELb0ELb1ELb1ELb1ELb0ELb0ELb0ELi2ELi4ELi4ELi4ELb0EEENS1_24CollectiveEpilogueBwdGQAISA_fSD_Li256ELb1ELb1EEENS1_19SingleTileSchedulerILb1ELb0ELb0ELi128EEEEEEEEEvNT_6ParamsE$_ZN4cute3eso3ESOILb1ELb0EJNS_6LayoutINS_5tupleIJNS3_IJNS_1CILi2EEES5_EEENS3_IJS5_NS4_ILi8EEEEEEEEENS3_IJNS3_IJNS_11ScaledBasisIS7_JLi0EEEENSA_INS4_ILi64EEEJLi0EEEEEEENS3_IJNSA_INS4_ILi1EEEJLi1EEEENSA_INS4_ILi16EEEJLi1EEEEEEEEEEEENS_10ViewEngineINS_23ArithmeticTupleIteratorINS_15ArithmeticTupleIJNS4_ILi0EEESP_EEEEEEEEEC2ERKSL_RKSS_:
[----:B------:R-:W-:Y:S01]  /*97d0*/  IADD3 R17, R17, -c[0x0][0x20], RZ ;  /* 0x8000080011117a10 */ /* 0x000fe20007ffe0ff */
[----:B------:R-:W-:Y:S01]  /*97e0*/  IMAD.MOV.U32 R4, RZ, RZ, R2 ;  /* 0x000000ffff047224 */ /* 0x000fe200078e0002 */
[----:B------:R-:W-:Y:S01]  /*97f0*/  PRMT R3, RZ, 0x7610, R3 ;  /* 0x00007610ff037816 */ /* 0x000fe20000000003 */
[----:B------:R-:W-:-:S04]  /*9800*/  IMAD.MOV.U32 R5, RZ, RZ, 0x0 ;  /* 0x00000000ff057424 */ /* 0x000fc800078e00ff */
[----:B------:R1:W-:Y:S01]  /*9810*/  STL.U8 [R17], R3 ;  /* 0x0000000311007387 */ /* 0x0003e20000100000 */
[----:B------:R-:W-:Y:S05]  /*9820*/  RET.REL.NODEC R4 `(_ZN7cutlass13device_kernelIN5flash19enable_sm80_to_sm89INS1_16FlashAttnBwdSm80INS1_25CollectiveMainloopBwdSm80ILi2ELi2EN4cute5tupleIJNS5_1CILi128EEES8_NS7_ILi64EEEEEENS_10bfloat16_tEfNS_4arch4Sm80ELb0ELb0ELb1ELb1ELb1ELb0ELb0ELb0ELi2ELi4ELi4ELi4ELb0EEENS1_24CollectiveEpilogueBwdGQAISA_fSD_Li256ELb1ELb1EEENS1_19SingleTileSchedulerILb1ELb0ELb0ELi128EEEEEEEEEvNT_6ParamsE) ;  /* 0xffff67d004007950 */ /* 0x000fea0003c3ffff */
        .type           $_ZN7cutlass13device_kernelIN5flash19enable_sm80_to_sm89INS1_16FlashAttnBwdSm80INS1_25CollectiveMainloopBwdSm80ILi2ELi2EN4cute5tupleIJNS5_1CILi128EEES8_NS7_ILi64EEEEEENS_10bfloat16_tEfNS_4arch4Sm80ELb0ELb0ELb1ELb1ELb1ELb0ELb0ELb0ELi2ELi4ELi4ELi4ELb0EEENS1_24CollectiveEpilogueBwdGQAISA_fSD_Li256ELb1ELb1EEENS1_19SingleTileSchedulerILb1ELb0ELb0ELi128EEEEEEEEEvNT_6ParamsE$_ZN4cute3eso3ESOILb1ELb0EJNS_6LayoutINS_5tupleIJNS3_IJNS_1CILi2EEES5_EEENS3_IJS5_NS4_ILi8EEEEEEEEENS3_IJNS3_IJNS_11ScaledBasisIS7_JLi0EEEENSA_INS4_ILi64EEEJLi0EEEEEEENS3_IJNSA_INS4_ILi1EEEJLi1EEEENSA_INS4_ILi16EEEJLi1EEEEEEEEEEEENS_10ViewEngineINS_23ArithmeticTupleIteratorINS_15ArithmeticTupleIJiiEEEEEEEEEC2ERKSL_RKSR_,@function
        .size           $_ZN7cutlass13device_kernelIN5flash19enable_sm80_to_sm89INS1_16FlashAttnBwdSm80INS1_25CollectiveMainloopBwdSm80ILi2ELi2EN4cute5tupleIJNS5_1CILi128EEES8_NS7_ILi64EEEEEENS_10bfloat16_tEfNS_4arch4Sm80ELb0ELb0ELb1ELb1ELb1ELb0ELb0ELb0ELi2ELi4ELi4ELi4ELb0EEENS1_24CollectiveEpilogueBwdGQAISA_fSD_Li256ELb1ELb1EEENS1_19SingleTileSchedulerILb1ELb0ELb0ELi128EEEEEEEEEvNT_6ParamsE$_ZN4cute3eso3ESOILb1ELb0EJNS_6LayoutINS_5tupleIJNS3_IJNS_1CILi2EEES5_EEENS3_IJS5_NS4_ILi8EEEEEEEEENS3_IJNS3_IJNS_11ScaledBasisIS7_JLi0EEEENSA_INS4_ILi64EEEJLi0EEEEEEENS3_IJNSA_INS4_ILi1EEEJLi1EEEENSA_INS4_ILi16EEEJLi1EEEEEEEEEEEENS_10ViewEngineINS_23ArithmeticTupleIteratorINS_15ArithmeticTupleIJiiEEEEEEEEEC2ERKSL_RKSR_,($_ZN7cutlass13device_kernelIN5flash19enable_sm80_to_sm89INS1_16FlashAttnBwdSm80INS1_25CollectiveMainloopBwdSm80ILi2ELi2EN4cute5tupleIJNS5_1CILi128EEES8_NS7_ILi64EEEEEENS_10bfloat16_tEfNS_4arch4Sm80ELb0ELb0ELb1ELb1ELb1ELb0ELb0ELb0ELi2ELi4ELi4ELi4ELb0EEENS1_24CollectiveEpilogueBwdGQAISA_fSD_Li256ELb1ELb1EEENS1_19SingleTileSchedulerILb1ELb0ELb0ELi128EEEEEEEEEvNT_6ParamsE$_ZN4cute3eso3ESOILb1ELb0EJNS_6LayoutINS_5tupleIJNS3_IJNS_1CILi2EEES5_EEENS3_IJS5_NS4_ILi8EEEEEEEEENS3_IJNS3_IJS5_NS4_ILi4EEEEEENS3_IJNS4_ILi1EEES7_EEEEEEEENS_10ViewEngineIPfEEEEC2ERKSF_RKSI_ - $_ZN7cutlass13device_kernelIN5flash19enable_sm80_to_sm89INS1_16FlashAttnBwdSm80INS1_25CollectiveMainloopBwdSm80ILi2ELi2EN4cute5tupleIJNS5_1CILi128EEES8_NS7_ILi64EEEEEENS_10bfloat16_tEfNS_4arch4Sm80ELb0ELb0ELb1ELb1ELb1ELb0ELb0ELb0ELi2ELi4ELi4ELi4ELb0EEENS1_24CollectiveEpilogueBwdGQAISA_fSD_Li256ELb1ELb1EEENS1_19SingleTileSchedulerILb1ELb0ELb0ELi128EEEEEEEEEvNT_6ParamsE$_ZN4cute3eso3ESOILb1ELb0EJNS_6LayoutINS_5tupleIJNS3_IJNS_1CILi2EEES5_EEENS3_IJS5_NS4_ILi8EEEEEEEEENS3_IJNS3_IJNS_11ScaledBasisIS7_JLi0EEEENSA_INS4_ILi64EEEJLi0EEEEEEENS3_IJNSA_INS4_ILi1EEEJLi1EEEENSA_INS4_ILi16EEEJLi1EEEEEEEEEEEENS_10ViewEngineINS_23ArithmeticTupleIteratorINS_15ArithmeticTupleIJiiEEEEEEEEEC2ERKSL_RKSR_)
$_ZN7cutlass13device_kernelIN5flash19enable_sm80_to_sm89INS1_16FlashAttnBwdSm80INS1_25CollectiveMainloopBwdSm80ILi2ELi2EN4cute5tupleIJNS5_1CILi128EEES8_NS7_ILi64EEEEEENS_10bfloat16_tEfNS_4arch4Sm80ELb0ELb0ELb1ELb1ELb1ELb0ELb0ELb0ELi2ELi4ELi4ELi4ELb0EEENS1_24CollectiveEpilogueBwdGQAISA_fSD_Li256ELb1ELb1EEENS1_19SingleTileSchedulerILb1ELb0ELb0ELi128EEEEEEEEEvNT_6ParamsE$_ZN4cute3eso3ESOILb1ELb0EJNS_6LayoutINS_5tupleIJNS3_IJNS_1CILi2EEES5_EEENS3_IJS5_NS4_ILi8EEEEEEEEENS3_IJNS3_IJNS_11ScaledBasisIS7_JLi0EEEENSA_INS4_ILi64EEEJLi0EEEEEEENS3_IJNSA_INS4_ILi1EEEJLi1EEEENSA_INS4_ILi16EEEJLi1EEEEEEEEEEEENS_10ViewEngineINS_23ArithmeticTupleIteratorINS_15ArithmeticTupleIJiiEEEEEEEEEC2ERKSL_RKSR_:
[----:B------:R-:W-:Y:S01]  /*9830*/  IADD3 R4, R15, -c[0x0][0x20], RZ ;  /* 0x800008000f047a10 */ /* 0x000fe20007ffe0ff */
[----:B------:R-:W-:Y:S01]  /*9840*/  IMAD.MOV.U32 R8, RZ, RZ, R6 ;  /* 0x000000ffff087224 */ /* 0x000fe200078e0006 */
[----:B------:R-:W-:-:S03]  /*9850*/  MOV R9, 0x0 ;  /* 0x0000000000097802 */ /* 0x000fc60000000f00 */
[----:B------:R1:W-:Y:S04]  /*9860*/  STL [R4], R2 ;  /* 0x0000000204007387 */ /* 0x0003e80000100800 */
[----:B------:R1:W-:Y:S01]  /*9870*/  STL [R4+0x4], R3 ;  /* 0x0000040304007387 */ /* 0x0003e20000100800 */
[----:B------:R-:W-:Y:S05]  /*9880*/  RET.REL.NODEC R8 `(_ZN7cutlass13device_kernelIN5flash19enable_sm80_to_sm89INS1_16FlashAttnBwdSm80INS1_25CollectiveMainloopBwdSm80ILi2ELi2EN4cute5tupleIJNS5_1CILi128EEES8_NS7_ILi64EEEEEENS_10bfloat16_tEfNS_4arch4Sm80ELb0ELb0ELb1ELb1ELb1ELb0ELb0ELb0ELi2ELi4ELi4ELi4ELb0EEENS1_24CollectiveEpilogueBwdGQAISA_fSD_Li256ELb1ELb1EEENS1_19SingleTileSchedulerILb1ELb0ELb0ELi128EEEEEEEEEvNT_6ParamsE) ;  /* 0xffff677008007950 */ /* 0x000fea0003c3ffff */
        .type           $_ZN7cutlass13device_kernelIN5flash19enable_sm80_to_sm89INS1_16FlashAttnBwdSm80INS1_25CollectiveMainloopBwdSm80ILi2ELi2EN4cute5tupleIJNS5_1CILi128EEES8_NS7_ILi64EEEEEENS_10bfloat16_tEfNS_4arch4Sm80ELb0ELb0ELb1ELb1ELb1ELb0ELb0ELb0ELi2ELi4ELi4ELi4ELb0EEENS1_24CollectiveEpilogueBwdGQAISA_fSD_Li256ELb1ELb1EEENS1_19SingleTileSchedulerILb1ELb0ELb0ELi128EEEEEEEEEvNT_6ParamsE$_ZN4cute3eso3ESOILb1ELb0EJNS_6LayoutINS_5tupleIJNS3_IJNS_1CILi2EEES5_EEENS3_IJS5_NS4_ILi8EEEEEEEEENS3_IJNS3_IJS5_NS4_ILi4EEEEEENS3_IJNS4_ILi1EEES7_EEEEEEEENS_10ViewEngineIPfEEEEC2ERKSF_RKSI_,@function
        .size           $_ZN7cutlass13device_kernelIN5flash19enable_sm80_to_sm89INS1_16FlashAttnBwdSm80INS1_25CollectiveMainloopBwdSm80ILi2ELi2EN4cute5tupleIJNS5_1CILi128EEES8_NS7_ILi64EEEEEENS_10bfloat16_tEfNS_4arch4Sm80ELb0ELb0ELb1ELb1ELb1ELb0ELb0ELb0ELi2ELi4ELi4ELi4ELb0EEENS1_24CollectiveEpilogueBwdGQAISA_fSD_Li256ELb1ELb1EEENS1_19SingleTileSchedulerILb1ELb0ELb0ELi128EEEEEEEEEvNT_6ParamsE$_ZN4cute3eso3ESOILb1ELb0EJNS_6LayoutINS_5tupleIJNS3_IJNS_1CILi2EEES5_EEENS3_IJS5_NS4_ILi8EEEEEEEEENS3_IJNS3_IJS5_NS4_ILi4EEEEEENS3_IJNS4_ILi1EEES7_EEEEEEEENS_10ViewEngineIPfEEEEC2ERKSF_RKSI_,($_ZN7cutlass13device_kernelIN5flash19enable_sm80_to_sm89INS1_16FlashAttnBwdSm80INS1_25CollectiveMainloopBwdSm80ILi2ELi2EN4cute5tupleIJNS5_1CILi128EEES8_NS7_ILi64EEEEEENS_10bfloat16_tEfNS_4arch4Sm80ELb0ELb0ELb1ELb1ELb1ELb0ELb0ELb0ELi2ELi4ELi4ELi4ELb0EEENS1_24CollectiveEpilogueBwdGQAISA_fSD_Li256ELb1ELb1EEENS1_19SingleTileSchedulerILb1ELb0ELb0ELi128EEEEEEEEEvNT_6ParamsE$_ZN4cute3eso3ESOILb1ELb0EJNS_6LayoutINS_5tupleIJNS3_IJNS_1CILi2EEES5_EEENS4_ILi8EEEEEENS3_IJNS3_IJNS4_ILi1EEES5_EEENS4_ILi4EEEEEEEENS_10ViewEngineIPN7cutlass10bfloat16_tEEEEEC2ERKSD_RKSI_ - $_ZN7cutlass13device_kernelIN5flash19enable_sm80_to_sm89INS1_16FlashAttnBwdSm80INS1_25CollectiveMainloopBwdSm80ILi2ELi2EN4cute5tupleIJNS5_1CILi128EEES8_NS7_ILi64EEEEEENS_10bfloat16_tEfNS_4arch4Sm80ELb0ELb0ELb1ELb1ELb1ELb0ELb0ELb0ELi2ELi4ELi4ELi4ELb0EEENS1_24CollectiveEpilogueBwdGQAISA_fSD_Li256ELb1ELb1EEENS1_19SingleTileSchedulerILb1ELb0ELb0ELi128EEEEEEEEEvNT_6ParamsE$_ZN4cute3eso3ESOILb1ELb0EJNS_6LayoutINS_5tupleIJNS3_IJNS_1CILi2EEES5_EEENS3_IJS5_NS4_ILi8EEEEEEEEENS3_IJNS3_IJS5_NS4_ILi4EEEEEENS3_IJNS4_ILi1EEES7_EEEEEEEENS_10ViewEngineIPfEEEEC2ERKSF_RKSI_)
$_ZN7cutlass13device_kernelIN5flash19enable_sm80_to_sm89INS1_16FlashAttnBwdSm80INS1_25CollectiveMainloopBwdSm80ILi2ELi2EN4cute5tupleIJNS5_1CILi128EEES8_NS7_ILi64EEEEEENS_10bfloat16_tEfNS_4arch4Sm80ELb0ELb0ELb1ELb1ELb1ELb0ELb0ELb0ELi2ELi4ELi4ELi4ELb0EEENS1_24CollectiveEpilogueBwdGQAISA_fSD_Li256ELb1ELb1EEENS1_19SingleTileSchedulerILb1ELb0ELb0ELi128EEEEEEEEEvNT_6ParamsE$_ZN4cute3eso3ESOILb1ELb0EJNS_6LayoutINS_5tupleIJNS3_IJNS_1CILi2EEES5_EEENS3_IJS5_NS4_ILi8EEEEEEEEENS3_IJNS3_IJS5_NS4_ILi4EEEEEENS3_IJNS4_ILi1EEES7_EEEEEEEENS_10ViewEngineIPfEEEEC2ERKSF_RKSI_:
[----:B------:R-:W-:Y:S01]  /*9890*/  IADD3 R4, R15, -c[0x0][0x20], RZ ;  /* 0x800008000f047a10 */ /* 0x000fe20007ffe0ff */
[----:B------:R-:W-:Y:S01]  /*98a0*/  IMAD.MOV.U32 R8, RZ, RZ, R6 ;  /* 0x000000ffff087224 */ /* 0x000fe200078e0006 */
[----:B------:R-:W-:-:S03]  /*98b0*/  MOV R9, 0x0 ;  /* 0x0000000000097802 */ /* 0x000fc60000000f00 */
[----:B------:R1:W-:Y:S01]  /*98c0*/  STL.64 [R4], R50 ;  /* 0x0000003204007387 */ /* 0x0003e20000100a00 */
[----:B------:R-:W-:Y:S05]  /*98d0*/  RET.REL.NODEC R8 `(_ZN7cutlass13device_kernelIN5flash19enable_sm80_to_sm89INS1_16FlashAttnBwdSm80INS1_25CollectiveMainloopBwdSm80ILi2ELi2EN4cute5tupleIJNS5_1CILi128EEES8_NS7_ILi64EEEEEENS_10bfloat16_tEfNS_4arch4Sm80ELb0ELb0ELb1ELb1ELb1ELb0ELb0ELb0ELi2ELi4ELi4ELi4ELb0EEENS1_24CollectiveEpilogueBwdGQAISA_fSD_Li256ELb1ELb1EEENS1_19SingleTileSchedulerILb1ELb0ELb0ELi128EEEEEEEEEvNT_6ParamsE) ;  /* 0xffff672008007950 */ /* 0x000fea0003c3ffff */
        .type           $_ZN7cutlass13device_kernelIN5flash19enable_sm80_to_sm89INS1_16FlashAttnBwdSm80INS1_25CollectiveMainloopBwdSm80ILi2ELi2EN4cute5tupleIJNS5_1CILi128EEES8_NS7_ILi64EEEEEENS_10bfloat16_tEfNS_4arch4Sm80ELb0ELb0ELb1ELb1ELb1ELb0ELb0ELb0ELi2ELi4ELi4ELi4ELb0EEENS1_24CollectiveEpilogueBwdGQAISA_fSD_Li256ELb1ELb1EEENS1_19SingleTileSchedulerILb1ELb0ELb0ELi128EEEEEEEEEvNT_6ParamsE$_ZN4cute3eso3ESOILb1ELb0EJNS_6LayoutINS_5tupleIJNS3_IJNS_1CILi2EEES5_EEENS4_ILi8EEEEEENS3_IJNS3_IJNS4_ILi1EEES5_EEENS4_ILi4EEEEEEEENS_10ViewEngineIPN7cutlass10bfloat16_tEEEEEC2ERKSD_RKSI_,@function
        .size           $_ZN7cutlass13device_kernelIN5flash19enable_sm80_to_sm89INS1_16FlashAttnBwdSm80INS1_25CollectiveMainloopBwdSm80ILi2ELi2EN4cute5tupleIJNS5_1CILi128EEES8_NS7_ILi64EEEEEENS_10bfloat16_tEfNS_4arch4Sm80ELb0ELb0ELb1ELb1ELb1ELb0ELb0ELb0ELi2ELi4ELi4ELi4ELb0EEENS1_24CollectiveEpilogueBwdGQAISA_fSD_Li256ELb1ELb1EEENS1_19SingleTileSchedulerILb1ELb0ELb0ELi128EEEEEEEEEvNT_6ParamsE$_ZN4cute3eso3ESOILb1ELb0EJNS_6LayoutINS_5tupleIJNS3_IJNS_1CILi2EEES5_EEENS4_ILi8EEEEEENS3_IJNS3_IJNS4_ILi1EEES5_EEENS4_ILi4EEEEEEEENS_10ViewEngineIPN7cutlass10bfloat16_tEEEEEC2ERKSD_RKSI_,($_ZN7cutlass13device_kernelIN5flash19enable_sm80_to_sm89INS1_16FlashAttnBwdSm80INS1_25CollectiveMainloopBwdSm80ILi2ELi2EN4cute5tupleIJNS5_1CILi128EEES8_NS7_ILi64EEEEEENS_10bfloat16_tEfNS_4arch4Sm80ELb0ELb0ELb1ELb1ELb1ELb0ELb0ELb0ELi2ELi4ELi4ELi4ELb0EEENS1_24CollectiveEpilogueBwdGQAISA_fSD_Li256ELb1ELb1EEENS1_19SingleTileSchedulerILb1ELb0ELb0ELi128EEEEEEEEEvNT_6ParamsE$_ZN4cute3eso3ESOILb1ELb0EJNS_6LayoutINS_5tupleIJNS3_IJNS_1CILi2EEES5_EEENS4_ILi8EEEEEENS3_IJNS3_IJNS4_ILi1EEES5_EEENS4_ILi4EEEEEEEEiEEC2ERKSD_RKi - $_ZN7cutlass13device_kernelIN5flash19enable_sm80_to_sm89INS1_16FlashAttnBwdSm80INS1_25CollectiveMainloopBwdSm80ILi2ELi2EN4cute5tupleIJNS5_1CILi128EEES8_NS7_ILi64EEEEEENS_10bfloat16_tEfNS_4arch4Sm80ELb0ELb0ELb1ELb1ELb1ELb0ELb0ELb0ELi2ELi4ELi4ELi4ELb0EEENS1_24CollectiveEpilogueBwdGQAISA_fSD_Li256ELb1ELb1EEENS1_19SingleTileSchedulerILb1ELb0ELb0ELi128EEEEEEEEEvNT_6ParamsE$_ZN4cute3eso3ESOILb1ELb0EJNS_6LayoutINS_5tupleIJNS3_IJNS_1CILi2EEES5_EEENS4_ILi8EEEEEENS3_IJNS3_IJNS4_ILi1EEES5_EEENS4_ILi4EEEEEEEENS_10ViewEngineIPN7cutlass10bfloat16_tEEEEEC2ERKSD_RKSI_)
$_ZN7cutlass13device_kernelIN5flash19enable_sm80_to_sm89INS1_16FlashAttnBwdSm80INS1_25CollectiveMainloopBwdSm80ILi2ELi2EN4cute5tupleIJNS5_1CILi128EEES8_NS7_ILi64EEEEEENS_10bfloat16_tEfNS_4arch4Sm80ELb0ELb0ELb1ELb1ELb1ELb0ELb0ELb0ELi2ELi4ELi4ELi4ELb0EEENS1_24CollectiveEpilogueBwdGQAISA_fSD_Li256ELb1ELb1EEENS1_19SingleTileSchedulerILb1ELb0ELb0ELi128EEEEEEEEEvNT_6ParamsE$_ZN4cute3eso3ESOILb1ELb0EJNS_6LayoutINS_5tupleIJNS3_IJNS_1CILi2EEES5_EEENS4_ILi8EEEEEENS3_IJNS3_IJNS4_ILi1EEES5_EEENS4_ILi4EEEEEEEENS_10ViewEngineIPN7cutlass10bfloat16_tEEEEEC2ERKSD_RKSI_:
[----:B------:R-:W-:Y:S01]  /*98e0*/  IADD3 R2, R23, -c[0x0][0x20], RZ ;  /* 0x8000080017027a10 */ /* 0x000fe20007ffe0ff */
[----:B------:R-:W-:Y:S01]  /*98f0*/  IMAD.MOV.U32 R7, RZ, RZ, R3 ;  /* 0x000000ffff077224 */ /* 0x000fe200078e0003 */
[----:B------:R-:W-:-:S04]  /*9900*/  MOV R5, 0x0 ;  /* 0x0000000000057802 */ /* 0x000fc80000000f00 */
[----:B------:R1:W-:Y:S01]  /*9910*/  STL.64 [R2], R6 ;  /* 0x0000000602007387 */ /* 0x0003e20000100a00 */
[----:B------:R-:W-:Y:S05]  /*9920*/  RET.REL.NODEC R4 `(_ZN7cutlass13device_kernelIN5flash19enable_sm80_to_sm89INS1_16FlashAttnBwdSm80INS1_25CollectiveMainloopBwdSm80ILi2ELi2EN4cute5tupleIJNS5_1CILi128EEES8_NS7_ILi64EEEEEENS_10bfloat16_tEfNS_4arch4Sm80ELb0ELb0ELb1ELb1ELb1ELb0ELb0ELb0ELi2ELi4ELi4ELi4ELb0EEENS1_24CollectiveEpilogueBwdGQAISA_fSD_Li256ELb1ELb1EEENS1_19SingleTileSchedulerILb1ELb0ELb0ELi128EEEEEEEEEvNT_6ParamsE) ;  /* 0xffff66d004007950 */ /* 0x000fea0003c3ffff */
        .type           $_ZN7cutlass13device_kernelIN5flash19enable_sm80_to_sm89INS1_16FlashAttnBwdSm80INS1_25CollectiveMainloopBwdSm80ILi2ELi2EN4cute5tupleIJNS5_1CILi128EEES8_NS7_ILi64EEEEEENS_10bfloat16_tEfNS_4arch4Sm80ELb0ELb0ELb1ELb1ELb1ELb0ELb0ELb0ELi2ELi4ELi4ELi4ELb0EEENS1_24CollectiveEpilogueBwdGQAISA_fSD_Li256ELb1ELb1EEENS1_19SingleTileSchedulerILb1ELb0ELb0ELi128EEEEEEEEEvNT_6ParamsE$_ZN4cute3eso3ESOILb1ELb0EJNS_6LayoutINS_5tupleIJNS3_IJNS_1CILi2EEES5_EEENS4_ILi8EEEEEENS3_IJNS3_IJNS4_ILi1EEES5_EEENS4_ILi4EEEEEEEEiEEC2ERKSD_RKi,@function
        .size           $_ZN7cutlass13device_kernelIN5flash19enable_sm80_to_sm89INS1_16FlashAttnBwdSm80INS1_25CollectiveMainloopBwdSm80ILi2ELi2EN4cute5tupleIJNS5_1CILi128EEES8_NS7_ILi64EEEEEENS_10bfloat16_tEfNS_4arch4Sm80ELb0ELb0ELb1ELb1ELb1ELb0ELb0ELb0ELi2ELi4ELi4ELi4ELb0EEENS1_24CollectiveEpilogueBwdGQAISA_fSD_Li256ELb1ELb1EEENS1_19SingleTileSchedulerILb1ELb0ELb0ELi128EEEEEEEEEvNT_6ParamsE$_ZN4cute3eso3ESOILb1ELb0EJNS_6LayoutINS_5tupleIJNS3_IJNS_1CILi2EEES5_EEENS4_ILi8EEEEEENS3_IJNS3_IJNS4_ILi1EEES5_EEENS4_ILi4EEEEEEEEiEEC2ERKSD_RKi,($_ZN7cutlass13device_kernelIN5flash19enable_sm80_to_sm89INS1_16FlashAttnBwdSm80INS1_25CollectiveMainloopBwdSm80ILi2ELi2EN4cute5tupleIJNS5_1CILi128EEES8_NS7_ILi64EEEEEENS_10bfloat16_tEfNS_4arch4Sm80ELb0ELb0ELb1ELb1ELb1ELb0ELb0ELb0ELi2ELi4ELi4ELi4ELb0EEENS1_24CollectiveEpilogueBwdGQAISA_fSD_Li256ELb1ELb1EEENS1_19SingleTileSchedulerILb1ELb0ELb0ELi128EEEEEEEEEvNT_6ParamsE$_ZN4cute3eso3ESOILb1ELb0EJNS_6LayoutINS_5tupleIJNS3_IJNS_1CILi2EEES5_EEES5_NS4_ILi8EEEEEENS3_IJNS3_IJNS_11ScaledBasisINS4_ILi1EEEJLi1EEEENS9_IS7_JLi0EEEEEEENS9_INS4_ILi64EEEJLi0EEEENS9_INS4_ILi16EEEJLi1EEEEEEEEENS_10ViewEngineINS_23ArithmeticTupleIteratorINS_15ArithmeticTupleIJiiEEEEEEEEEC2ERKSJ_RKSP_ - $_ZN7cutlass13device_kernelIN5flash19enable_sm80_to_sm89INS1_16FlashAttnBwdSm80INS1_25CollectiveMainloopBwdSm80ILi2ELi2EN4cute5tupleIJNS5_1CILi128EEES8_NS7_ILi64EEEEEENS_10bfloat16_tEfNS_4arch4Sm80ELb0ELb0ELb1ELb1ELb1ELb0ELb0ELb0ELi2ELi4ELi4ELi4ELb0EEENS1_24CollectiveEpilogueBwdGQAISA_fSD_Li256ELb1ELb1EEENS1_19SingleTileSchedulerILb1ELb0ELb0ELi128EEEEEEEEEvNT_6ParamsE$_ZN4cute3eso3ESOILb1ELb0EJNS_6LayoutINS_5tupleIJNS3_IJNS_1CILi2EEES5_EEENS4_ILi8EEEEEENS3_IJNS3_IJNS4_ILi1EEES5_EEENS4_ILi4EEEEEEEEiEEC2ERKSD_RKi)
$_ZN7cutlass13device_kernelIN5flash19enable_sm80_to_sm89INS1_16FlashAttnBwdSm80INS1_25CollectiveMainloopBwdSm80ILi2ELi2EN4cute5tupleIJNS5_1CILi128EEES8_NS7_ILi64EEEEEENS_10bfloat16_tEfNS_4arch4Sm80ELb0ELb0ELb1ELb1ELb1ELb0ELb0ELb0ELi2ELi4ELi4ELi4ELb0EEENS1_24CollectiveEpilogueBwdGQAISA_fSD_Li256ELb1ELb1EEENS1_19SingleTileSchedulerILb1ELb0ELb0ELi128EEEEEEEEEvNT_6ParamsE$_ZN4cute3eso3ESOILb1ELb0EJNS_6LayoutINS_5tupleIJNS3_IJNS_1CILi2EEES5_EEENS4_ILi8EEEEEENS3_IJNS3_IJNS4_ILi1EEES5_EEENS4_ILi4EEEEEEEEiEEC2ERKSD_RKi:
[----:B------:R-:W-:Y:S02]  /*9930*/  IADD3 R2, R23, -c[0x0][0x20], RZ ;  /* 0x8000080017027a10 */ /* 0x000fe40007ffe0ff */
[----:B------:R-:W-:-:S03]  /*9940*/  MOV R5, 0x0 ;  /* 0x0000000000057802 */ /* 0x000fc60000000f00 */
[----:B------:R1:W-:Y:S01]  /*9950*/  STL [R2], R3 ;  /* 0x0000000302007387 */ /* 0x0003e20000100800 */
[----:B------:R-:W-:Y:S05]  /*9960*/  RET.REL.NODEC R4 `(_ZN7cutlass13device_kernelIN5flash19enable_sm80_to_sm89INS1_16FlashAttnBwdSm80INS1_25CollectiveMainloopBwdSm80ILi2ELi2EN4cute5tupleIJNS5_1CILi128EEES8_NS7_ILi64EEEEEENS_10bfloat16_tEfNS_4arch4Sm80ELb0ELb0ELb1ELb1ELb1ELb0ELb0ELb0ELi2ELi4ELi4ELi4ELb0EEENS1_24CollectiveEpilogueBwdGQAISA_fSD_Li256ELb1ELb1EEENS1_19SingleTileSchedulerILb1ELb0ELb0ELi128EEEEEEEEEvNT_6ParamsE) ;  /* 0xffff669004007950 */ /* 0x000fea0003c3ffff */
        .type           $_ZN7cutlass13device_kernelIN5flash19enable_sm80_to_sm89INS1_16FlashAttnBwdSm80INS1_25CollectiveMainloopBwdSm80ILi2ELi2EN4cute5tupleIJNS5_1CILi128EEES8_NS7_ILi64EEEEEENS_10bfloat16_tEfNS_4arch4Sm80ELb0ELb0ELb1ELb1ELb1ELb0ELb0ELb0ELi2ELi4ELi4ELi4ELb0EEENS1_24CollectiveEpilogueBwdGQAISA_fSD_Li256ELb1ELb1EEENS1_19SingleTileSchedulerILb1ELb0ELb0ELi128EEEEEEEEEvNT_6ParamsE$_ZN4cute3eso3ESOILb1ELb0EJNS_6LayoutINS_5tupleIJNS3_IJNS_1CILi2EEES5_EEES5_NS4_ILi8EEEEEENS3_IJNS3_IJNS_11ScaledBasisINS4_ILi1EEEJLi1EEEENS9_IS7_JLi0EEEEEEENS9_INS4_ILi64EEEJLi0EEEENS9_INS4_ILi16EEEJLi1EEEEEEEEENS_10ViewEngineINS_23ArithmeticTupleIteratorINS_15ArithmeticTupleIJiiEEEEEEEEEC2ERKSJ_RKSP_,@function
        .size           $_ZN7cutlass13device_kernelIN5flash19enable_sm80_to_sm89INS1_16FlashAttnBwdSm80INS1_25CollectiveMainloopBwdSm80ILi2ELi2EN4cute5tupleIJNS5_1CILi128EEES8_NS7_ILi64EEEEEENS_10bfloat16_tEfNS_4arch4Sm80ELb0ELb0ELb1ELb1ELb1ELb0ELb0ELb0ELi2ELi4ELi4ELi4ELb0EEENS1_24CollectiveEpilogueBwdGQAISA_fSD_Li256ELb1ELb1EEENS1_19SingleTileSchedulerILb1ELb0ELb0ELi128EEEEEEEEEvNT_6ParamsE$_ZN4cute3eso3ESOILb1ELb0EJNS_6LayoutINS_5tupleIJNS3_IJNS_1CILi2EEES5_EEES5_NS4_ILi8EEEEEENS3_IJNS3_IJNS_11ScaledBasisINS4_ILi1EEEJLi1EEEENS9_IS7_JLi0EEEEEEENS9_INS4_ILi64EEEJLi0EEEENS9_INS4_ILi16EEEJLi1EEEEEEEEENS_10ViewEngineINS_23ArithmeticTupleIteratorINS_15ArithmeticTupleIJiiEEEEEEEEEC2ERKSJ_RKSP_,($_ZN7cutlass13device_kernelIN5flash19enable_sm80_to_sm89INS1_16FlashAttnBwdSm80INS1_25CollectiveMainloopBwdSm80ILi2ELi2EN4cute5tupleIJNS5_1CILi128EEES8_NS7_ILi64EEEEEENS_10bfloat16_tEfNS_4arch4Sm80ELb0ELb0ELb1ELb1ELb1ELb0ELb0ELb0ELi2ELi4ELi4ELi4ELb0EEENS1_24CollectiveEpilogueBwdGQAISA_fSD_Li256ELb1ELb1EEENS1_19SingleTileSchedulerILb1ELb0ELb0ELi128EEEEEEEEEvNT_6ParamsE$_ZN4cute3eso3ESOILb1ELb0EJNS_6LayoutINS_5tupleIJNS3_IJNS_1CILi2EEES5_EEES5_NS4_ILi8EEEEEENS3_IJNS3_IJNS_11ScaledBasisINS4_ILi1EEEJLi1EEEENS9_IS7_JLi0EEEEEEENS9_INS4_ILi64EEEJLi0EEEENS9_INS4_ILi16EEEJLi1EEEEEEEEENS_15ArithmeticTupleIJiiEEEEEC2ERKSJ_RKSL_ - $_ZN7cutlass13device_kernelIN5flash19enable_sm80_to_sm89INS1_16FlashAttnBwdSm80INS1_25CollectiveMainloopBwdSm80ILi2ELi2EN4cute5tupleIJNS5_1CILi128EEES8_NS7_ILi64EEEEEENS_10bfloat16_tEfNS_4arch4Sm80ELb0ELb0ELb1ELb1ELb1ELb0ELb0ELb0ELi2ELi4ELi4ELi4ELb0EEENS1_24CollectiveEpilogueBwdGQAISA_fSD_Li256ELb1ELb1EEENS1_19SingleTileSchedulerILb1ELb0ELb0ELi128EEEEEEEEEvNT_6ParamsE$_ZN4cute3eso3ESOILb1ELb0EJNS_6LayoutINS_5tupleIJNS3_IJNS_1CILi2EEES5_EEES5_NS4_ILi8EEEEEENS3_IJNS3_IJNS_11ScaledBasisINS4_ILi1EEEJLi1EEEENS9_IS7_JLi0EEEEEEENS9_INS4_ILi64EEEJLi0EEEENS9_INS4_ILi16EEEJLi1EEEEEEEEENS_10ViewEngineINS_23ArithmeticTupleIteratorINS_15ArithmeticTupleIJiiEEEEEEEEEC2ERKSJ_RKSP_)
$_ZN7cutlass13device_kernelIN5flash19enable_sm80_to_sm89INS1_16FlashAttnBwdSm80INS1_25CollectiveMainloopBwdSm80ILi2ELi2EN4cute5tupleIJNS5_1CILi128EEES8_NS7_ILi64EEEEEENS_10bfloat16_tEfNS_4arch4Sm80ELb0ELb0ELb1ELb1ELb1ELb0ELb0ELb0ELi2ELi4ELi4ELi4ELb0EEENS1_24CollectiveEpilogueBwdGQAISA_fSD_Li256ELb1ELb1EEENS1_19SingleTileSchedulerILb1ELb0ELb0ELi128EEEEEEEEEvNT_6ParamsE$_ZN4cute3eso3ESOILb1ELb0EJNS_6LayoutINS_5tupleIJNS3_IJNS_1CILi2EEES5_EEES5_NS4_ILi8EEEEEENS3_IJNS3_IJNS_11ScaledBasisINS4_ILi1EEEJLi1EEEENS9_IS7_JLi0EEEEEEENS9_INS4_ILi64EEEJLi0EEEENS9_INS4_ILi16EEEJLi1EEEEEEEEENS_10ViewEngineINS_23ArithmeticTupleIteratorINS_15ArithmeticTupleIJiiEEEEEEEEEC2ERKSJ_RKSP_:
[----:B------:R-:W-:Y:S01]  /*9970*/  IADD3 R4, R15, -c[0x0][0x20], RZ ;  /* 0x800008000f047a10 */ /* 0x000fe20007ffe0ff */
[----:B------:R-:W-:Y:S01]  /*9980*/  IMAD.MOV.U32 R8, RZ, RZ, R6 ;  /* 0x000000ffff087224 */ /* 0x000fe200078e0006 */
[----:B------:R-:W-:-:S03]  /*9990*/  MOV R9, 0x0 ;  /* 0x0000000000097802 */ /* 0x000fc60000000f00 */
[----:B------:R1:W-:Y:S04]  /*99a0*/  STL [R4], R2 ;  /* 0x0000000204007387 */ /* 0x0003e80000100800 */
[----:B------:R1:W-:Y:S01]  /*99b0*/  STL [R4+0x4], R3 ;  /* 0x0000040304007387 */ /* 0x0003e20000100800 */
[----:B------:R-:W-:Y:S05]  /*99c0*/  RET.REL.NODEC R8 `(_ZN7cutlass13device_kernelIN5flash19enable_sm80_to_sm89INS1_16FlashAttnBwdSm80INS1_25CollectiveMainloopBwdSm80ILi2ELi2EN4cute5tupleIJNS5_1CILi128EEES8_NS7_ILi64EEEEEENS_10bfloat16_tEfNS_4arch4Sm80ELb0ELb0ELb1ELb1ELb1ELb0ELb0ELb0ELi2ELi4ELi4ELi4ELb0EEENS1_24CollectiveEpilogueBwdGQAISA_fSD_Li256ELb1ELb1EEENS1_19SingleTileSchedulerILb1ELb0ELb0ELi128EEEEEEEEEvNT_6ParamsE) ;  /* 0xffff663008007950 */ /* 0x000fea0003c3ffff */
        .type           $_ZN7cutlass13device_kernelIN5flash19enable_sm80_to_sm89INS1_16FlashAttnBwdSm80INS1_25CollectiveMainloopBwdSm80ILi2ELi2EN4cute5tupleIJNS5_1CILi128EEES8_NS7_ILi64EEEEEENS_10bfloat16_tEfNS_4arch4Sm80ELb0ELb0ELb1ELb1ELb1ELb0ELb0ELb0ELi2ELi4ELi4ELi4ELb0EEENS1_24CollectiveEpilogueBwdGQAISA_fSD_Li256ELb1ELb1EEENS1_19SingleTileSchedulerILb1ELb0ELb0ELi128EEEEEEEEEvNT_6ParamsE$_ZN4cute3eso3ESOILb1ELb0EJNS_6LayoutINS_5tupleIJNS3_IJNS_1CILi2EEES5_EEES5_NS4_ILi8EEEEEENS3_IJNS3_IJNS_11ScaledBasisINS4_ILi1EEEJLi1EEEENS9_IS7_JLi0EEEEEEENS9_INS4_ILi64EEEJLi0EEEENS9_INS4_ILi16EEEJLi1EEEEEEEEENS_15ArithmeticTupleIJiiEEEEEC2ERKSJ_RKSL_,@function
        .size           $_ZN7cutlass13device_kernelIN5flash19enable_sm80_to_sm89INS1_16FlashAttnBwdSm80INS1_25CollectiveMainloopBwdSm80ILi2ELi2EN4cute5tupleIJNS5_1CILi128EEES8_NS7_ILi64EEEEEENS_10bfloat16_tEfNS_4arch4Sm80ELb0ELb0ELb1ELb1ELb1ELb0ELb0ELb0ELi2ELi4ELi4ELi4ELb0EEENS1_24CollectiveEpilogueBwdGQAISA_fSD_Li256ELb1ELb1EEENS1_19SingleTileSchedulerILb1ELb0ELb0ELi128EEEEEEEEEvNT_6ParamsE$_ZN4cute3eso3ESOILb1ELb0EJNS_6LayoutINS_5tupleIJNS3_IJNS_1CILi2EEES5_EEES5_NS4_ILi8EEEEEENS3_IJNS3_IJNS_11ScaledBasisINS4_ILi1EEEJLi1EEEENS9_IS7_JLi0EEEEEEENS9_INS4_ILi64EEEJLi0EEEENS9_INS4_ILi16EEEJLi1EEEEEEEEENS_15ArithmeticTupleIJiiEEEEEC2ERKSJ_RKSL_,($_ZN7cutlass13device_kernelIN5flash19enable_sm80_to_sm89INS1_16FlashAttnBwdSm80INS1_25CollectiveMainloopBwdSm80ILi2ELi2EN4cute5tupleIJNS5_1CILi128EEES8_NS7_ILi64EEEEEENS_10bfloat16_tEfNS_4arch4Sm80ELb0ELb0ELb1ELb1ELb1ELb0ELb0ELb0ELi2ELi4ELi4ELi4ELb0EEENS1_24CollectiveEpilogueBwdGQAISA_fSD_Li256ELb1ELb1EEENS1_19SingleTileSchedulerILb1ELb0ELb0ELi128EEEEEEEEEvNT_6ParamsE$_ZN4cute3eso3ESOILb1ELb0EJNS_6LayoutINS_5tupleIJNS3_IJNS_1CILi2EEES5_EEES6_EEENS3_IJNS3_IJNS4_ILi1EEES5_EEENS3_IJNS4_ILi32EEENS4_ILi64EEEEEEEEEEENS_10ViewEngineIPN7cutlass10bfloat16_tEEEEEC2ERKSE_RKSJ_ - $_ZN7cutlass13device_kernelIN5flash19enable_sm80_to_sm89INS1_16FlashAttnBwdSm80INS1_25CollectiveMainloopBwdSm80ILi2ELi2EN4cute5tupleIJNS5_1CILi128EEES8_NS7_ILi64EEEEEENS_10bfloat16_tEfNS_4arch4Sm80ELb0ELb0ELb1ELb1ELb1ELb0ELb0ELb0ELi2ELi4ELi4ELi4ELb0EEENS1_24CollectiveEpilogueBwdGQAISA_fSD_Li256ELb1ELb1EEENS1_19SingleTileSchedulerILb1ELb0ELb0ELi128EEEEEEEEEvNT_6ParamsE$_ZN4cute3eso3ESOILb1ELb0EJNS_6LayoutINS_5tupleIJNS3_IJNS_1CILi2EEES5_EEES5_NS4_ILi8EEEEEENS3_IJNS3_IJNS_11ScaledBasisINS4_ILi1EEEJLi1EEEENS9_IS7_JLi0EEEEEEENS9_INS4_ILi64EEEJLi0EEEENS9_INS4_ILi16EEEJLi1EEEEEEEEENS_15ArithmeticTupleIJiiEEEEEC2ERKSJ_RKSL_)
$_ZN7cutlass13device_kernelIN5flash19enable_sm80_to_sm89INS1_16FlashAttnBwdSm80INS1_25CollectiveMainloopBwdSm80ILi2ELi2EN4cute5tupleIJNS5_1CILi128EEES8_NS7_ILi64EEEEEENS_10bfloat16_tEfNS_4arch4Sm80ELb0ELb0ELb1ELb1ELb1ELb0ELb0ELb0ELi2ELi4ELi4ELi4ELb0EEENS1_24CollectiveEpilogueBwdGQAISA_fSD_Li256ELb1ELb1EEENS1_19SingleTileSchedulerILb1ELb0ELb0ELi128EEEEEEEEEvNT_6ParamsE$_ZN4cute3eso3ESOILb1ELb0EJNS_6LayoutINS_5tupleIJNS3_IJNS_1CILi2EEES5_EEES5_NS4_ILi8EEEEEENS3_IJNS3_IJNS_11ScaledBasisINS4_ILi1EEEJLi1EEEENS9_IS7_JLi0EEEEEEENS9_INS4_ILi64EEEJLi0EEEENS9_INS4_ILi16EEEJLi1EEEEEEEEENS_15ArithmeticTupleIJiiEEEEEC2ERKSJ_RKSL_:
[----:B------:R-:W-:Y:S01]  /*99d0*/  IADD3 R4, R15, -c[0x0][0x20], RZ ;  /* 0x800008000f047a10 */ /* 0x000fe20007ffe0ff */
[----:B------:R-:W-:Y:S01]  /*99e0*/  IMAD.MOV.U32 R8, RZ, RZ, R6 ;  /* 0x000000ffff087224 */ /* 0x000fe200078e0006 */
[----:B------:R-:W-:-:S03]  /*99f0*/  MOV R9, 0x0 ;  /* 0x0000000000097802 */ /* 0x000fc60000000f00 */
[----:B------:R1:W-:Y:S04]  /*9a00*/  STL [R4], R2 ;  /* 0x0000000204007387 */ /* 0x0003e80000100800 */
[----:B------:R1:W-:Y:S01]  /*9a10*/  STL [R4+0x4], R3 ;  /* 0x0000040304007387 */ /* 0x0003e20000100800 */
[----:B------:R-:W-:Y:S05]  /*9a20*/  RET.REL.NODEC R8 `(_ZN7cutlass13device_kernelIN5flash19enable_sm80_to_sm89INS1_16FlashAttnBwdSm80INS1_25CollectiveMainloopBwdSm80ILi2ELi2EN4cute5tupleIJNS5_1CILi128EEES8_NS7_ILi64EEEEEENS_10bfloat16_tEfNS_4arch4Sm80ELb0ELb0ELb1ELb1ELb1ELb0ELb0ELb0ELi2ELi4ELi4ELi4ELb0EEENS1_24CollectiveEpilogueBwdGQAISA_fSD_Li256ELb1ELb1EEENS1_19SingleTileSchedulerILb1ELb0ELb0ELi128EEEEEEEEEvNT_6ParamsE) ;  /* 0xffff65d008007950 */ /* 0x000fea0003c3ffff */
        .type           $_ZN7cutlass13device_kernelIN5flash19enable_sm80_to_sm89INS1_16FlashAttnBwdSm80INS1_25CollectiveMainloopBwdSm80ILi2ELi2EN4cute5tupleIJNS5_1CILi128EEES8_NS7_ILi64EEEEEENS_10bfloat16_tEfNS_4arch4Sm80ELb0ELb0ELb1ELb1ELb1ELb0ELb0ELb0ELi2ELi4ELi4ELi4ELb0EEENS1_24CollectiveEpilogueBwdGQAISA_fSD_Li256ELb1ELb1EEENS1_19SingleTileSchedulerILb1ELb0ELb0ELi128EEEEEEEEEvNT_6ParamsE$_ZN4cute3eso3ESOILb1ELb0EJNS_6LayoutINS_5tupleIJNS3_IJNS_1CILi2EEES5_EEES6_EEENS3_IJNS3_IJNS4_ILi1EEES5_EEENS3_IJNS4_ILi32EEENS4_ILi64EEEEEEEEEEENS_10ViewEngineIPN7cutlass10bfloat16_tEEEEEC2ERKSE_RKSJ_,@function
        .size           $_ZN7cutlass13device_kernelIN5flash19enable_sm80_to_sm89INS1_16FlashAttnBwdSm80INS1_25CollectiveMainloopBwdSm80ILi2ELi2EN4cute5tupleIJNS5_1CILi128EEES8_NS7_ILi64EEEEEENS_10bfloat16_tEfNS_4arch4Sm80ELb0ELb0ELb1ELb1ELb1ELb0ELb0ELb0ELi2ELi4ELi4ELi4ELb0EEENS1_24CollectiveEpilogueBwdGQAISA_fSD_Li256ELb1ELb1EEENS1_19SingleTileSchedulerILb1ELb0ELb0ELi128EEEEEEEEEvNT_6ParamsE$_ZN4cute3eso3ESOILb1ELb0EJNS_6LayoutINS_5tupleIJNS3_IJNS_1CILi2EEES5_EEES6_EEENS3_IJNS3_IJNS4_ILi1EEES5_EEENS3_IJNS4_ILi32EEENS4_ILi64EEEEEEEEEEENS_10ViewEngineIPN7cutlass10bfloat16_tEEEEEC2ERKSE_RKSJ_,($_ZN7cutlass13device_kernelIN5flash19enable_sm80_to_sm89INS1_16FlashAttnBwdSm80INS1_25CollectiveMainloopBwdSm80ILi2ELi2EN4cute5tupleIJNS5_1CILi128EEES8_NS7_ILi64EEEEEENS_10bfloat16_tEfNS_4arch4Sm80ELb0ELb0ELb1ELb1ELb1ELb0ELb0ELb0ELi2ELi4ELi4ELi4ELb0EEENS1_24CollectiveEpilogueBwdGQAISA_fSD_Li256ELb1ELb1EEENS1_19SingleTileSchedulerILb1ELb0ELb0ELi128EEEEEEEEEvNT_6ParamsE$_ZN4cute3eso3ESOILb1ELb0EJNS_6LayoutINS_5tupleIJNS3_IJNS_1CILi2EEES5_EEES6_EEENS3_IJNS3_IJNS4_ILi1EEES5_EEENS3_IJNS4_ILi32EEENS4_ILi64EEEEEEEEEEEiEEC2ERKSE_RKi - $_ZN7cutlass13device_kernelIN5flash19enable_sm80_to_sm89INS1_16FlashAttnBwdSm80INS1_25CollectiveMainloopBwdSm80ILi2ELi2EN4cute5tupleIJNS5_1CILi128EEES8_NS7_ILi64EEEEEENS_10bfloat16_tEfNS_4arch4Sm80ELb0ELb0ELb1ELb1ELb1ELb0ELb0ELb0ELi2ELi4ELi4ELi4ELb0EEENS1_24CollectiveEpilogueBwdGQAISA_fSD_Li256ELb1ELb1EEENS1_19SingleTileSchedulerILb1ELb0ELb0ELi128EEEEEEEEEvNT_6ParamsE$_ZN4cute3eso3ESOILb1ELb0EJNS_6LayoutINS_5tupleIJNS3_IJNS_1CILi2EEES5_EEES6_EEENS3_IJNS3_IJNS4_ILi1EEES5_EEENS3_IJNS4_ILi32EEENS4_ILi64EEEEEEEEEEENS_10ViewEngineIPN7cutlass10bfloat16_tEEEEEC2ERKSE_RKSJ_)
$_ZN7cutlass13device_kernelIN5flash19enable_sm80_to_sm89INS1_16FlashAttnBwdSm80INS1_25CollectiveMainloopBwdSm80ILi2ELi2EN4cute5tupleIJNS5_1CILi128EEES8_NS7_ILi64EEEEEENS_10bfloat16_tEfNS_4arch4Sm80ELb0ELb0ELb1ELb1ELb1ELb0ELb0ELb0ELi2ELi4ELi4ELi4ELb0EEENS1_24CollectiveEpilogueBwdGQAISA_fSD_Li256ELb1ELb1EEENS1_19SingleTileSchedulerILb1ELb0ELb0ELi128EEEEEEEEEvNT_6ParamsE$_ZN4cute3eso3ESOILb1ELb0EJNS_6LayoutINS_5tupleIJNS3_IJNS_1CILi2EEES5_EEES6_EEENS3_IJNS3_IJNS4_ILi1EEES5_EEENS3_IJNS4_ILi32EEENS4_ILi64EEEEEEEEEEENS_10ViewEngineIPN7cutlass10bfloat16_tEEEEEC2ERKSE_RKSJ_:
[----:B------:R-:W-:Y:S01]  /*9a30*/  IADD3 R2, R66, -c[0x0][0x20], RZ ;  /* 0x8000080042027a10 */ /* 0x000fe20007ffe0ff */
[----:B------:R-:W-:Y:S01]  /*9a40*/  IMAD.MOV.U32 R7, RZ, RZ, R3 ;  /* 0x000000ffff077224 */ /* 0x000fe200078e0003 */
[----:B------:R-:W-:-:S04]  /*9a50*/  MOV R5, 0x0 ;  /* 0x0000000000057802 */ /* 0x000fc80000000f00 */
[----:B------:R1:W-:Y:S01]  /*9a60*/  STL.64 [R2], R6 ;  /* 0x0000000602007387 */ /* 0x0003e20000100a00 */
[----:B------:R-:W-:Y:S05]  /*9a70*/  RET.REL.NODEC R4 `(_ZN7cutlass13device_kernelIN5flash19enable_sm80_to_sm89INS1_16FlashAttnBwdSm80INS1_25CollectiveMainloopBwdSm80ILi2ELi2EN4cute5tupleIJNS5_1CILi128EEES8_NS7_ILi64EEEEEENS_10bfloat16_tEfNS_4arch4Sm80ELb0ELb0ELb1ELb1ELb1ELb0ELb0ELb0ELi2ELi4ELi4ELi4ELb0EEENS1_24CollectiveEpilogueBwdGQAISA_fSD_Li256ELb1ELb1EEENS1_19SingleTileSchedulerILb1ELb0ELb0ELi128EEEEEEEEEvNT_6ParamsE) ;  /* 0xffff658004007950 */ /* 0x000fea0003c3ffff */
        .type           $_ZN7cutlass13device_kernelIN5flash19enable_sm80_to_sm89INS1_16FlashAttnBwdSm80INS1_25CollectiveMainloopBwdSm80ILi2ELi2EN4cute5tupleIJNS5_1CILi128EEES8_NS7_ILi64EEEEEENS_10bfloat16_tEfNS_4arch4Sm80ELb0ELb0ELb1ELb1ELb1ELb0ELb0ELb0ELi2ELi4ELi4ELi4ELb0EEENS1_24CollectiveEpilogueBwdGQAISA_fSD_Li256ELb1ELb1EEENS1_19SingleTileSchedulerILb1ELb0ELb0ELi128EEEEEEEEEvNT_6ParamsE$_ZN4cute3eso3ESOILb1ELb0EJNS_6LayoutINS_5tupleIJNS3_IJNS_1CILi2EEES5_EEES6_EEENS3_IJNS3_IJNS4_ILi1EEES5_EEENS3_IJNS4_ILi32EEENS4_ILi64EEEEEEEEEEEiEEC2ERKSE_RKi,@function
        .size           $_ZN7cutlass13device_kernelIN5flash19enable_sm80_to_sm89INS1_16FlashAttnBwdSm80INS1_25CollectiveMainloopBwdSm80ILi2ELi2EN4cute5tupleIJNS5_1CILi128EEES8_NS7_ILi64EEEEEENS_10bfloat16_tEfNS_4arch4Sm80ELb0ELb0ELb1ELb1ELb1ELb0ELb0ELb0ELi2ELi4ELi4ELi4ELb0EEENS1_24CollectiveEpilogueBwdGQAISA_fSD_Li256ELb1ELb1EEENS1_19SingleTileSchedulerILb1ELb0ELb0ELi128EEEEEEEEEvNT_6ParamsE$_ZN4cute3eso3ESOILb1ELb0EJNS_6LayoutINS_5tupleIJNS3_IJNS_1CILi2EEES5_EEES6_EEENS3_IJNS3_IJNS4_ILi1EEES5_EEENS3_IJNS4_ILi32EEENS4_ILi64EEEEEEEEEEEiEEC2ERKSE_RKi,($_ZN7cutlass13device_kernelIN5flash19enable_sm80_to_sm89INS1_16FlashAttnBwdSm80INS1_25CollectiveMainloopBwdSm80ILi2ELi2EN4cute5tupleIJNS5_1CILi128EEES8_NS7_ILi64EEEEEENS_10bfloat16_tEfNS_4arch4Sm80ELb0ELb0ELb1ELb1ELb1ELb0ELb0ELb0ELi2ELi4ELi4ELi4ELb0EEENS1_24CollectiveEpilogueBwdGQAISA_fSD_Li256ELb1ELb1EEENS1_19SingleTileSchedulerILb1ELb0ELb0ELi128EEEEEEEEEvNT_6ParamsE$_ZN4cute3eso3ESOILb1ELb0EJNS_6LayoutINS_5tupleIJNS3_IJNS_1CILi2EEES5_S5_EEEEEENS3_IJNS3_IJNS4_ILi1EEES5_NS4_ILi4EEEEEEEEEEENS_10ViewEngineIPN7cutlass10bfloat16_tEEEEEC2ERKSC_RKSH_ - $_ZN7cutlass13device_kernelIN5flash19enable_sm80_to_sm89INS1_16FlashAttnBwdSm80INS1_25CollectiveMainloopBwdSm80ILi2ELi2EN4cute5tupleIJNS5_1CILi128EEES8_NS7_ILi64EEEEEENS_10bfloat16_tEfNS_4arch4Sm80ELb0ELb0ELb1ELb1ELb1ELb0ELb0ELb0ELi2ELi4ELi4ELi4ELb0EEENS1_24CollectiveEpilogueBwdGQAISA_fSD_Li256ELb1ELb1EEENS1_19SingleTileSchedulerILb1ELb0ELb0ELi128EEEEEEEEEvNT_6ParamsE$_ZN4cute3eso3ESOILb1ELb0EJNS_6LayoutINS_5tupleIJNS3_IJNS_1CILi2EEES5_EEES6_EEENS3_IJNS3_IJNS4_ILi1EEES5_EEENS3_IJNS4_ILi32EEENS4_ILi64EEEEEEEEEEEiEEC2ERKSE_RKi)
$_ZN7cutlass13device_kernelIN5flash19enable_sm80_to_sm89INS1_16FlashAttnBwdSm80INS1_25CollectiveMainloopBwdSm80ILi2ELi2EN4cute5tupleIJNS5_1CILi128EEES8_NS7_ILi64EEEEEENS_10bfloat16_tEfNS_4arch4Sm80ELb0ELb0ELb1ELb1ELb1ELb0ELb0ELb0ELi2ELi4ELi4ELi4ELb0EEENS1_24CollectiveEpilogueBwdGQAISA_fSD_Li256ELb1ELb1EEENS1_19SingleTileSchedulerILb1ELb0ELb0ELi128EEEEEEEEEvNT_6ParamsE$_ZN4cute3eso3ESOILb1ELb0EJNS_6LayoutINS_5tupleIJNS3_IJNS_1CILi2EEES5_EEES6_EEENS3_IJNS3_IJNS4_ILi1EEES5_EEENS3_IJNS4_ILi32EEENS4_ILi64EEEEEEEEEEEiEEC2ERKSE_RKi:
[----:B------:R-:W-:Y:S02]  /*9a80*/  IADD3 R2, R66, -c[0x0][0x20], RZ ;  /* 0x8000080042027a10 */ /* 0x000fe40007ffe0ff */
[----:B------:R-:W-:-:S03]  /*9a90*/  MOV R5, 0x0 ;  /* 0x0000000000057802 */ /* 0x000fc60000000f00 */
[----:B------:R1:W-:Y:S01]  /*9aa0*/  STL [R2], R3 ;  /* 0x0000000302007387 */ /* 0x0003e20000100800 */
[----:B------:R-:W-:Y:S05]  /*9ab0*/  RET.REL.NODEC R4 `(_ZN7cutlass13device_kernelIN5flash19enable_sm80_to_sm89INS1_16FlashAttnBwdSm80INS1_25CollectiveMainloopBwdSm80ILi2ELi2EN4cute5tupleIJNS5_1CILi128EEES8_NS7_ILi64EEEEEENS_10bfloat16_tEfNS_4arch4Sm80ELb0ELb0ELb1ELb1ELb1ELb0ELb0ELb0ELi2ELi4ELi4ELi4ELb0EEENS1_24CollectiveEpilogueBwdGQAISA_fSD_Li256ELb1ELb1EEENS1_19SingleTileSchedulerILb1ELb0ELb0ELi128EEEEEEEEEvNT_6ParamsE) ;  /* 0xffff654004007950 */ /* 0x000fea0003c3ffff */
        .type           $_ZN7cutlass13device_kernelIN5flash19enable_sm80_to_sm89INS1_16FlashAttnBwdSm80INS1_25CollectiveMainloopBwdSm80ILi2ELi2EN4cute5tupleIJNS5_1CILi128EEES8_NS7_ILi64EEEEEENS_10bfloat16_tEfNS_4arch4Sm80ELb0ELb0ELb1ELb1ELb1ELb0ELb0ELb0ELi2ELi4ELi4ELi4ELb0EEENS1_24CollectiveEpilogueBwdGQAISA_fSD_Li256ELb1ELb1EEENS1_19SingleTileSchedulerILb1ELb0ELb0ELi128EEEEEEEEEvNT_6ParamsE$_ZN4cute3eso3ESOILb1ELb0EJNS_6LayoutINS_5tupleIJNS3_IJNS_1CILi2EEES5_S5_EEEEEENS3_IJNS3_IJNS4_ILi1EEES5_NS4_ILi4EEEEEEEEEEENS_10ViewEngineIPN7cutlass10bfloat16_tEEEEEC2ERKSC_RKSH_,@function
        .size           $_ZN7cutlass13device_kernelIN5flash19enable_sm80_to_sm89INS1_16FlashAttnBwdSm80INS1_25CollectiveMainloopBwdSm80ILi2ELi2EN4cute5tupleIJNS5_1CILi128EEES8_NS7_ILi64EEEEEENS_10bfloat16_tEfNS_4arch4Sm80ELb0ELb0ELb1ELb1ELb1ELb0ELb0ELb0ELi2ELi4ELi4ELi4ELb0EEENS1_24CollectiveEpilogueBwdGQAISA_fSD_Li256ELb1ELb1EEENS1_19SingleTileSchedulerILb1ELb0ELb0ELi128EEEEEEEEEvNT_6ParamsE$_ZN4cute3eso3ESOILb1ELb0EJNS_6LayoutINS_5tupleIJNS3_IJNS_1CILi2EEES5_S5_EEEEEENS3_IJNS3_IJNS4_ILi1EEES5_NS4_ILi4EEEEEEEEEEENS_10ViewEngineIPN7cutlass10bfloat16_tEEEEEC2ERKSC_RKSH_,($_ZN7cutlass13device_kernelIN5flash19enable_sm80_to_sm89INS1_16FlashAttnBwdSm80INS1_25CollectiveMainloopBwdSm80ILi2ELi2EN4cute5tupleIJNS5_1CILi128EEES8_NS7_ILi64EEEEEENS_10bfloat16_tEfNS_4arch4Sm80ELb0ELb0ELb1ELb1ELb1ELb0ELb0ELb0ELi2ELi4ELi4ELi4ELb0EEENS1_24CollectiveEpilogueBwdGQAISA_fSD_Li256ELb1ELb1EEENS1_19SingleTileSchedulerILb1ELb0ELb0ELi128EEEEEEEEEvNT_6ParamsE$_ZN4cute3eso3ESOILb1ELb0EJNS_6LayoutINS_5tupleIJNS3_IJNS_1CILi2EEES5_S5_EEEEEENS3_IJNS3_IJNS4_ILi1EEES5_NS4_ILi4EEEEEEEEEEEiEEC2ERKSC_RKi - $_ZN7cutlass13device_kernelIN5flash19enable_sm80_to_sm89INS1_16FlashAttnBwdSm80INS1_25CollectiveMainloopBwdSm80ILi2ELi2EN4cute5tupleIJNS5_1CILi128EEES8_NS7_ILi64EEEEEENS_10bfloat16_tEfNS_4arch4Sm80ELb0ELb0ELb1ELb1ELb1ELb0ELb0ELb0ELi2ELi4ELi4ELi4ELb0EEENS1_24CollectiveEpilogueBwdGQAISA_fSD_Li256ELb1ELb1EEENS1_19SingleTileSchedulerILb1ELb0ELb0ELi128EEEEEEEEEvNT_6ParamsE$_ZN4cute3eso3ESOILb1ELb0EJNS_6LayoutINS_5tupleIJNS3_IJNS_1CILi2EEES5_S5_EEEEEENS3_IJNS3_IJNS4_ILi1EEES5_NS4_ILi4EEEEEEEEEEENS_10ViewEngineIPN7cutlass10bfloat16_tEEEEEC2ERKSC_RKSH_)
$_ZN7cutlass13device_kernelIN5flash19enable_sm80_to_sm89INS1_16FlashAttnBwdSm80INS1_25CollectiveMainloopBwdSm80ILi2ELi2EN4cute5tupleIJNS5_1CILi128EEES8_NS7_ILi64EEEEEENS_10bfloat16_tEfNS_4arch4Sm80ELb0ELb0ELb1ELb1ELb1ELb0ELb0ELb0ELi2ELi4ELi4ELi4ELb0EEENS1_24CollectiveEpilogueBwdGQAISA_fSD_Li256ELb1ELb1EEENS1_19SingleTileSchedulerILb1ELb0ELb0ELi128EEEEEEEEEvNT_6ParamsE$_ZN4cute3eso3ESOILb1ELb0EJNS_6LayoutINS_5tupleIJNS3_IJNS_1CILi2EEES5_S5_EEEEEENS3_IJNS3_IJNS4_ILi1EEES5_NS4_ILi4EEEEEEEEEEENS_10ViewEngineIPN7cutlass10bfloat16_tEEEEEC2ERKSC_RKSH_:
[----:B------:R-:W-:Y:S01]  /*9ac0*/  IADD3 R2, R66, -c[0x0][0x20], RZ ;  /* 0x8000080042027a10 */ /* 0x000fe20007ffe0ff */
[----:B------:R-:W-:Y:S01]  /*9ad0*/  IMAD.MOV.U32 R7, RZ, RZ, R3 ;  /* 0x000000ffff077224 */ /* 0x000fe200078e0003 */
[----:B------:R-:W-:-:S04]  /*9ae0*/  MOV R5, 0x0 ;  /* 0x0000000000057802 */ /* 0x000fc80000000f00 */
[----:B------:R1:W-:Y:S01]  /*9af0*/  STL.64 [R2], R6 ;  /* 0x0000000602007387 */ /* 0x0003e20000100a00 */
[----:B------:R-:W-:Y:S05]  /*9b00*/  RET.REL.NODEC R4 `(_ZN7cutlass13device_kernelIN5flash19enable_sm80_to_sm89INS1_16FlashAttnBwdSm80INS1_25CollectiveMainloopBwdSm80ILi2ELi2EN4cute5tupleIJNS5_1CILi128EEES8_NS7_ILi64EEEEEENS_10bfloat16_tEfNS_4arch4Sm80ELb0ELb0ELb1ELb1ELb1ELb0ELb0ELb0ELi2ELi4ELi4ELi4ELb0EEENS1_24CollectiveEpilogueBwdGQAISA_fSD_Li256ELb1ELb1EEENS1_19SingleTileSchedulerILb1ELb0ELb0ELi128EEEEEEEEEvNT_6ParamsE) ;  /* 0xffff64f004007950 */ /* 0x000fea0003c3ffff */
        .type           $_ZN7cutlass13device_kernelIN5flash19enable_sm80_to_sm89INS1_16FlashAttnBwdSm80INS1_25CollectiveMainloopBwdSm80ILi2ELi2EN4cute5tupleIJNS5_1CILi128EEES8_NS7_ILi64EEEEEENS_10bfloat16_tEfNS_4arch4Sm80ELb0ELb0ELb1ELb1ELb1ELb0ELb0ELb0ELi2ELi4ELi4ELi4ELb0EEENS1_24CollectiveEpilogueBwdGQAISA_fSD_Li256ELb1ELb1EEENS1_19SingleTileSchedulerILb1ELb0ELb0ELi128EEEEEEEEEvNT_6ParamsE$_ZN4cute3eso3ESOILb1ELb0EJNS_6LayoutINS_5tupleIJNS3_IJNS_1CILi2EEES5_S5_EEEEEENS3_IJNS3_IJNS4_ILi1EEES5_NS4_ILi4EEEEEEEEEEEiEEC2ERKSC_RKi,@function
        .size           $_ZN7cutlass13device_kernelIN5flash19enable_sm80_to_sm89INS1_16FlashAttnBwdSm80INS1_25CollectiveMainloopBwdSm80ILi2ELi2EN4cute5tupleIJNS5_1CILi128EEES8_NS7_ILi64EEEEEENS_10bfloat16_tEfNS_4arch4Sm80ELb0ELb0ELb1ELb1ELb1ELb0ELb0ELb0ELi2ELi4ELi4ELi4ELb0EEENS1_24CollectiveEpilogueBwdGQAISA_fSD_Li256ELb1ELb1EEENS1_19SingleTileSchedulerILb1ELb0ELb0ELi128EEEEEEEEEvNT_6ParamsE$_ZN4cute3eso3ESOILb1ELb0EJNS_6LayoutINS_5tupleIJNS3_IJNS_1CILi2EEES5_S5_EEEEEENS3_IJNS3_IJNS4_ILi1EEES5_NS4_ILi4EEEEEEEEEEEiEEC2ERKSC_RKi,($_ZN7cutlass13device_kernelIN5flash19enable_sm80_to_sm89INS1_16FlashAttnBwdSm80INS1_25CollectiveMainloopBwdSm80ILi2ELi2EN4cute5tupleIJNS5_1CILi128EEES8_NS7_ILi64EEEEEENS_10bfloat16_tEfNS_4arch4Sm80ELb0ELb0ELb1ELb1ELb1ELb0ELb0ELb0ELi2ELi4ELi4ELi4ELb0EEENS1_24CollectiveEpilogueBwdGQAISA_fSD_Li256ELb1ELb1EEENS1_19SingleTileSchedulerILb1ELb0ELb0ELi128EEEEEEEEEvNT_6ParamsE$_ZN4cute3eso3ESOILb1ELb0EJNS_6LayoutINS_5tupleIJNS3_IJNS_1CILi2EEES5_S5_EEES5_EEENS3_IJNS3_IJNS4_ILi1EEES5_NS4_ILi4EEEEEENS4_ILi64EEEEEEEENS_10ViewEngineIPN7cutlass10bfloat16_tEEEEEC2ERKSD_RKSI_ - $_ZN7cutlass13device_kernelIN5flash19enable_sm80_to_sm89INS1_16FlashAttnBwdSm80INS1_25CollectiveMainloopBwdSm80ILi2ELi2EN4cute5tupleIJNS5_1CILi128EEES8_NS7_ILi64EEEEEENS_10bfloat16_tEfNS_4arch4Sm80ELb0ELb0ELb1ELb1ELb1ELb0ELb0ELb0ELi2ELi4ELi4ELi4ELb0EEENS1_24CollectiveEpilogueBwdGQAISA_fSD_Li256ELb1ELb1EEENS1_19SingleTileSchedulerILb1ELb0ELb0ELi128EEEEEEEEEvNT_6ParamsE$_ZN4cute3eso3ESOILb1ELb0EJNS_6LayoutINS_5tupleIJNS3_IJNS_1CILi2EEES5_S5_EEEEEENS3_IJNS3_IJNS4_ILi1EEES5_NS4_ILi4EEEEEEEEEEEiEEC2ERKSC_RKi)
$_ZN7cutlass13device_kernelIN5flash19enable_sm80_to_sm89INS1_16FlashAttnBwdSm80INS1_25CollectiveMainloopBwdSm80ILi2ELi2EN4cute5tupleIJNS5_1CILi128EEES8_NS7_ILi64EEEEEENS_10bfloat16_tEfNS_4arch4Sm80ELb0ELb0ELb1ELb1ELb1ELb0ELb0ELb0ELi2ELi4ELi4ELi4ELb0EEENS1_24CollectiveEpilogueBwdGQAISA_fSD_Li256ELb1ELb1EEENS1_19SingleTileSchedulerILb1ELb0ELb0ELi128EEEEEEEEEvNT_6ParamsE$_ZN4cute3eso3ESOILb1ELb0EJNS_6LayoutINS_5tupleIJNS3_IJNS_1CILi2EEES5_S5_EEEEEENS3_IJNS3_IJNS4_ILi1EEES5_NS4_ILi4EEEEEEEEEEEiEEC2ERKSC_RKi:
[----:B------:R-:W-:Y:S02]  /*9b10*/  IADD3 R2, R66, -c[0x0][0x20], RZ ;  /* 0x8000080042027a10 */ /* 0x000fe40007ffe0ff */
[----:B------:R-:W-:-:S03]  /*9b20*/  MOV R5, 0x0 ;  /* 0x0000000000057802 */ /* 0x000fc60000000f00 */
[----:B------:R1:W-:Y:S01]  /*9b30*/  STL [R2], R3 ;  /* 0x0000000302007387 */ /* 0x0003e20000100800 */
[----:B------:R-:W-:Y:S05]  /*9b40*/  RET.REL.NODEC R4 `(_ZN7cutlass13device_kernelIN5flash19enable_sm80_to_sm89INS1_16FlashAttnBwdSm80INS1_25CollectiveMainloopBwdSm80ILi2ELi2EN4cute5tupleIJNS5_1CILi128EEES8_NS7_ILi64EEEEEENS_10bfloat16_tEfNS_4arch4Sm80ELb0ELb0ELb1ELb1ELb1ELb0ELb0ELb0ELi2ELi4ELi4ELi4ELb0EEENS1_24CollectiveEpilogueBwdGQAISA_fSD_Li256ELb1ELb1EEENS1_19SingleTileSchedulerILb1ELb0ELb0ELi128EEEEEEEEEvNT_6ParamsE) ;  /* 0xffff64b004007950 */ /* 0x000fea0003c3ffff */
        .type           $_ZN7cutlass13device_kernelIN5flash19enable_sm80_to_sm89INS1_16FlashAttnBwdSm80INS1_25CollectiveMainloopBwdSm80ILi2ELi2EN4cute5tupleIJNS5_1CILi128EEES8_NS7_ILi64EEEEEENS_10bfloat16_tEfNS_4arch4Sm80ELb0ELb0ELb1ELb1ELb1ELb0ELb0ELb0ELi2ELi4ELi4ELi4ELb0EEENS1_24CollectiveEpilogueBwdGQAISA_fSD_Li256ELb1ELb1EEENS1_19SingleTileSchedulerILb1ELb0ELb0ELi128EEEEEEEEEvNT_6ParamsE$_ZN4cute3eso3ESOILb1ELb0EJNS_6LayoutINS_5tupleIJNS3_IJNS_1CILi2EEES5_S5_EEES5_EEENS3_IJNS3_IJNS4_ILi1EEES5_NS4_ILi4EEEEEENS4_ILi64EEEEEEEENS_10ViewEngineIPN7cutlass10bfloat16_tEEEEEC2ERKSD_RKSI_,@function
        .size           $_ZN7cutlass13device_kernelIN5flash19enable_sm80_to_sm89INS1_16FlashAttnBwdSm80INS1_25CollectiveMainloopBwdSm80ILi2ELi2EN4cute5tupleIJNS5_1CILi128EEES8_NS7_ILi64EEEEEENS_10bfloat16_tEfNS_4arch4Sm80ELb0ELb0ELb1ELb1ELb1ELb0ELb0ELb0ELi2ELi4ELi4ELi4ELb0EEENS1_24CollectiveEpilogueBwdGQAISA_fSD_Li256ELb1ELb1EEENS1_19SingleTileSchedulerILb1ELb0ELb0ELi128EEEEEEEEEvNT_6ParamsE$_ZN4cute3eso3ESOILb1ELb0EJNS_6LayoutINS_5tupleIJNS3_IJNS_1CILi2EEES5_S5_EEES5_EEENS3_IJNS3_IJNS4_ILi1EEES5_NS4_ILi4EEEEEENS4_ILi64EEEEEEEENS_10ViewEngineIPN7cutlass10bfloat16_tEEEEEC2ERKSD_RKSI_,($_ZN7cutlass13device_kernelIN5flash19enable_sm80_to_sm89INS1_16FlashAttnBwdSm80INS1_25CollectiveMainloopBwdSm80ILi2ELi2EN4cute5tupleIJNS5_1CILi128EEES8_NS7_ILi64EEEEEENS_10bfloat16_tEfNS_4arch4Sm80ELb0ELb0ELb1ELb1ELb1ELb0ELb0ELb0ELi2ELi4ELi4ELi4ELb0EEENS1_24CollectiveEpilogueBwdGQAISA_fSD_Li256ELb1ELb1EEENS1_19SingleTileSchedulerILb1ELb0ELb0ELi128EEEEEEEEEvNT_6ParamsE$_ZN4cute3eso3ESOILb1ELb0EJNS_6LayoutINS_5tupleIJNS3_IJNS_1CILi2EEES5_S5_EEES5_EEENS3_IJNS3_IJNS4_ILi1EEES5_NS4_ILi4EEEEEENS4_ILi64EEEEEEEEiEEC2ERKSD_RKi - $_ZN7cutlass13device_kernelIN5flash19enable_sm80_to_sm89INS1_16FlashAttnBwdSm80INS1_25CollectiveMainloopBwdSm80ILi2ELi2EN4cute5tupleIJNS5_1CILi128EEES8_NS7_ILi64EEEEEENS_10bfloat16_tEfNS_4arch4Sm80ELb0ELb0ELb1ELb1ELb1ELb0ELb0ELb0ELi2ELi4ELi4ELi4ELb0EEENS1_24CollectiveEpilogueBwdGQAISA_fSD_Li256ELb1ELb1EEENS1_19SingleTileSchedulerILb1ELb0ELb0ELi128EEEEEEEEEvNT_6ParamsE$_ZN4cute3eso3ESOILb1ELb0EJNS_6LayoutINS_5tupleIJNS3_IJNS_1CILi2EEES5_S5_EEES5_EEENS3_IJNS3_IJNS4_ILi1EEES5_NS4_ILi4EEEEEENS4_ILi64EEEEEEEENS_10ViewEngineIPN7cutlass10bfloat16_tEEEEEC2ERKSD_RKSI_)
$_ZN7cutlass13device_kernelIN5flash19enable_sm80_to_sm89INS1_16FlashAttnBwdSm80INS1_25CollectiveMainloopBwdSm80ILi2ELi2EN4cute5tupleIJNS5_1CILi128EEES8_NS7_ILi64EEEEEENS_10bfloat16_tEfNS_4arch4Sm80ELb0ELb0ELb1ELb1ELb1ELb0ELb0ELb0ELi2ELi4ELi4ELi4ELb0EEENS1_24CollectiveEpilogueBwdGQAISA_fSD_Li256ELb1ELb1EEENS1_19SingleTileSchedulerILb1ELb0ELb0ELi128EEEEEEEEEvNT_6ParamsE$_ZN4cute3eso3ESOILb1ELb0EJNS_6LayoutINS_5tupleIJNS3_IJNS_1CILi2EEES5_S5_EEES5_EEENS3_IJNS3_IJNS4_ILi1EEES5_NS4_ILi4EEEEEENS4_ILi64EEEEEEEENS_10ViewEngineIPN7cutlass10bfloat16_tEEEEEC2ERKSD_RKSI_:
[----:B------:R-:W-:Y:S01]  /*9b50*/  IADD3 R2, R23, -c[0x0][0x20], RZ ;  /* 0x8000080017027a10 */ /* 0x000fe20007ffe0ff */
[----:B------:R-:W-:Y:S01]  /*9b60*/  IMAD.MOV.U32 R7, RZ, RZ, R3 ;  /* 0x000000ffff077224 */ /* 0x000fe200078e0003 */
[----:B------:R-:W-:-:S04]  /*9b70*/  MOV R5, 0x0 ;  /* 0x0000000000057802 */ /* 0x000fc80000000f00 */
[----:B------:R1:W-:Y:S01]  /*9b80*/  STL.64 [R2], R6 ;  /* 0x0000000602007387 */ /* 0x0003e20000100a00 */
[----:B------:R-:W-:Y:S05]  /*9b90*/  RET.REL.NODEC R4 `(_ZN7cutlass13device_kernelIN5flash19enable_sm80_to_sm89INS1_16FlashAttnBwdSm80INS1_25CollectiveMainloopBwdSm80ILi2ELi2EN4cute5tupleIJNS5_1CILi128EEES8_NS7_ILi64EEEEEENS_10bfloat16_tEfNS_4arch4Sm80ELb0ELb0ELb1ELb1ELb1ELb0ELb0ELb0ELi2ELi4ELi4ELi4ELb0EEENS1_24CollectiveEpilogueBwdGQAISA_fSD_Li256ELb1ELb1EEENS1_19SingleTileSchedulerILb1ELb0ELb0ELi128EEEEEEEEEvNT_6ParamsE) ;  /* 0xffff646004007950 */ /* 0x000fea0003c3ffff */
        .type           $_ZN7cutlass13device_kernelIN5flash19enable_sm80_to_sm89INS1_16FlashAttnBwdSm80INS1_25CollectiveMainloopBwdSm80ILi2ELi2EN4cute5tupleIJNS5_1CILi128EEES8_NS7_ILi64EEEEEENS_10bfloat16_tEfNS_4arch4Sm80ELb0ELb0ELb1ELb1ELb1ELb0ELb0ELb0ELi2ELi4ELi4ELi4ELb0EEENS1_24CollectiveEpilogueBwdGQAISA_fSD_Li256ELb1ELb1EEENS1_19SingleTileSchedulerILb1ELb0ELb0ELi128EEEEEEEEEvNT_6ParamsE$_ZN4cute3eso3ESOILb1ELb0EJNS_6LayoutINS_5tupleIJNS3_IJNS_1CILi2EEES5_S5_EEES5_EEENS3_IJNS3_IJNS4_ILi1EEES5_NS4_ILi4EEEEEENS4_ILi64EEEEEEEEiEEC2ERKSD_RKi,@function
        .size           $_ZN7cutlass13device_kernelIN5flash19enable_sm80_to_sm89INS1_16FlashAttnBwdSm80INS1_25CollectiveMainloopBwdSm80ILi2ELi2EN4cute5tupleIJNS5_1CILi128EEES8_NS7_ILi64EEEEEENS_10bfloat16_tEfNS_4arch4Sm80ELb0ELb0ELb1ELb1ELb1ELb0ELb0ELb0ELi2ELi4ELi4ELi4ELb0EEENS1_24CollectiveEpilogueBwdGQAISA_fSD_Li256ELb1ELb1EEENS1_19SingleTileSchedulerILb1ELb0ELb0ELi128EEEEEEEEEvNT_6ParamsE$_ZN4cute3eso3ESOILb1ELb0EJNS_6LayoutINS_5tupleIJNS3_IJNS_1CILi2EEES5_S5_EEES5_EEENS3_IJNS3_IJNS4_ILi1EEES5_NS4_ILi4EEEEEENS4_ILi64EEEEEEEEiEEC2ERKSD_RKi,($_ZN7cutlass13device_kernelIN5flash19enable_sm80_to_sm89INS1_16FlashAttnBwdSm80INS1_25CollectiveMainloopBwdSm80ILi2ELi2EN4cute5tupleIJNS5_1CILi128EEES8_NS7_ILi64EEEEEENS_10bfloat16_tEfNS_4arch4Sm80ELb0ELb0ELb1ELb1ELb1ELb0ELb0ELb0ELi2ELi4ELi4ELi4ELb0EEENS1_24CollectiveEpilogueBwdGQAISA_fSD_Li256ELb1ELb1EEENS1_19SingleTileSchedulerILb1ELb0ELb0ELi128EEEEEEEEEvNT_6ParamsE$_ZN4cute3eso3ESOILb1ELb0EJNS_6LayoutINS_5tupleIJNS3_IJNS_1CILi2EEES5_S5_EEES5_EEENS3_IJNS3_IJNS4_ILi1EEES5_NS4_ILi4EEEEEENS4_ILi8EEEEEEEENS_10ViewEngineIPN7cutlass10bfloat16_tEEEEEC2ERKSD_RKSI_ - $_ZN7cutlass13device_kernelIN5flash19enable_sm80_to_sm89INS1_16FlashAttnBwdSm80INS1_25CollectiveMainloopBwdSm80ILi2ELi2EN4cute5tupleIJNS5_1CILi128EEES8_NS7_ILi64EEEEEENS_10bfloat16_tEfNS_4arch4Sm80ELb0ELb0ELb1ELb1ELb1ELb0ELb0ELb0ELi2ELi4ELi4ELi4ELb0EEENS1_24CollectiveEpilogueBwdGQAISA_fSD_Li256ELb1ELb1EEENS1_19SingleTileSchedulerILb1ELb0ELb0ELi128EEEEEEEEEvNT_6ParamsE$_ZN4cute3eso3ESOILb1ELb0EJNS_6LayoutINS_5tupleIJNS3_IJNS_1CILi2EEES5_S5_EEES5_EEENS3_IJNS3_IJNS4_ILi1EEES5_NS4_ILi4EEEEEENS4_ILi64EEEEEEEEiEEC2ERKSD_RKi)
$_ZN7cutlass13device_kernelIN5flash19enable_sm80_to_sm89INS1_16FlashAttnBwdSm80INS1_25CollectiveMainloopBwdSm80ILi2ELi2EN4cute5tupleIJNS5_1CILi128EEES8_NS7_ILi64EEEEEENS_10bfloat16_tEfNS_4arch4Sm80ELb0ELb0ELb1ELb1ELb1ELb0ELb0ELb0ELi2ELi4ELi4ELi4ELb0EEENS1_24CollectiveEpilogueBwdGQAISA_fSD_Li256ELb1ELb1EEENS1_19SingleTileSchedulerILb1ELb0ELb0ELi128EEEEEEEEEvNT_6ParamsE$_ZN4cute3eso3ESOILb1ELb0EJNS_6LayoutINS_5tupleIJNS3_IJNS_1CILi2EEES5_S5_EEES5_EEENS3_IJNS3_IJNS4_ILi1EEES5_NS4_ILi4EEEEEENS4_ILi64EEEEEEEEiEEC2ERKSD_RKi:
[----:B------:R-:W-:Y:S02]  /*9ba0*/  IADD3 R2, R23, -c[0x0][0x20], RZ ;  /* 0x8000080017027a10 */ /* 0x000fe40007ffe0ff */
[----:B------:R-:W-:-:S03]  /*9bb0*/  MOV R5, 0x0 ;  /* 0x0000000000057802 */ /* 0x000fc60000000f00 */
[----:B------:R1:W-:Y:S01]  /*9bc0*/  STL [R2], R3 ;  /* 0x0000000302007387 */ /* 0x0003e20000100800 */
[----:B------:R-:W-:Y:S05]  /*9bd0*/  RET.REL.NODEC R4 `(_ZN7cutlass13device_kernelIN5flash19enable_sm80_to_sm89INS1_16FlashAttnBwdSm80INS1_25CollectiveMainloopBwdSm80ILi2ELi2EN4cute5tupleIJNS5_1CILi128EEES8_NS7_ILi64EEEEEENS_10bfloat16_tEfNS_4arch4Sm80ELb0ELb0ELb1ELb1ELb1ELb0ELb0ELb0ELi2ELi4ELi4ELi4ELb0EEENS1_24CollectiveEpilogueBwdGQAISA_fSD_Li256ELb1ELb1EEENS1_19SingleTileSchedulerILb1ELb0ELb0ELi128EEEEEEEEEvNT_6ParamsE) ;  /* 0xffff642004007950 */ /* 0x000fea0003c3ffff */
        .type           $_ZN7cutlass13device_kernelIN5flash19enable_sm80_to_sm89INS1_16FlashAttnBwdSm80INS1_25CollectiveMainloopBwdSm80ILi2ELi2EN4cute5tupleIJNS5_1CILi128EEES8_NS7_ILi64EEEEEENS_10bfloat16_tEfNS_4arch4Sm80ELb0ELb0ELb1ELb1ELb1ELb0ELb0ELb0ELi2ELi4ELi4ELi4ELb0EEENS1_24CollectiveEpilogueBwdGQAISA_fSD_Li256ELb1ELb1EEENS1_19SingleTileSchedulerILb1ELb0ELb0ELi128EEEEEEEEEvNT_6ParamsE$_ZN4cute3eso3ESOILb1ELb0EJNS_6LayoutINS_5tupleIJNS3_IJNS_1CILi2EEES5_S5_EEES5_EEENS3_IJNS3_IJNS4_ILi1EEES5_NS4_ILi4EEEEEENS4_ILi8EEEEEEEENS_10ViewEngineIPN7cutlass10bfloat16_tEEEEEC2ERKSD_RKSI_,@function
        .size           $_ZN7cutlass13device_kernelIN5flash19enable_sm80_to_sm89INS1_16FlashAttnBwdSm80INS1_25CollectiveMainloopBwdSm80ILi2ELi2EN4cute5tupleIJNS5_1CILi128EEES8_NS7_ILi64EEEEEENS_10bfloat16_tEfNS_4arch4Sm80ELb0ELb0ELb1ELb1ELb1ELb0ELb0ELb0ELi2ELi4ELi4ELi4ELb0EEENS1_24CollectiveEpilogueBwdGQAISA_fSD_Li256ELb1ELb1EEENS1_19SingleTileSchedulerILb1ELb0ELb0ELi128EEEEEEEEEvNT_6ParamsE$_ZN4cute3eso3ESOILb1ELb0EJNS_6LayoutINS_5tupleIJNS3_IJNS_1CILi2EEES5_S5_EEES5_EEENS3_IJNS3_IJNS4_ILi1EEES5_NS4_ILi4EEEEEENS4_ILi8EEEEEEEENS_10ViewEngineIPN7cutlass10bfloat16_tEEEEEC2ERKSD_RKSI_,($_ZN7cutlass13device_kernelIN5flash19enable_sm80_to_sm89INS1_16FlashAttnBwdSm80INS1_25CollectiveMainloopBwdSm80ILi2ELi2EN4cute5tupleIJNS5_1CILi128EEES8_NS7_ILi64EEEEEENS_10bfloat16_tEfNS_4arch4Sm80ELb0ELb0ELb1ELb1ELb1ELb0ELb0ELb0ELi2ELi4ELi4ELi4ELb0EEENS1_24CollectiveEpilogueBwdGQAISA_fSD_Li256ELb1ELb1EEENS1_19SingleTileSchedulerILb1ELb0ELb0ELi128EEEEEEEEEvNT_6ParamsE$_ZN4cute3eso3ESOILb1ELb0EJNS_6LayoutINS_5tupleIJNS3_IJNS_1CILi2EEES5_S5_EEES5_EEENS3_IJNS3_IJNS4_ILi1EEES5_NS4_ILi4EEEEEENS4_ILi8EEEEEEEEiEEC2ERKSD_RKi - $_ZN7cutlass13device_kernelIN5flash19enable_sm80_to_sm89INS1_16FlashAttnBwdSm80INS1_25CollectiveMainloopBwdSm80ILi2ELi2EN4cute5tupleIJNS5_1CILi128EEES8_NS7_ILi64EEEEEENS_10bfloat16_tEfNS_4arch4Sm80ELb0ELb0ELb1ELb1ELb1ELb0ELb0ELb0ELi2ELi4ELi4ELi4ELb0EEENS1_24CollectiveEpilogueBwdGQAISA_fSD_Li256ELb1ELb1EEENS1_19SingleTileSchedulerILb1ELb0ELb0ELi128EEEEEEEEEvNT_6ParamsE$_ZN4cute3eso3ESOILb1ELb0EJNS_6LayoutINS_5tupleIJNS3_IJNS_1CILi2EEES5_S5_EEES5_EEENS3_IJNS3_IJNS4_ILi1EEES5_NS4_ILi4EEEEEENS4_ILi8EEEEEEEENS_10ViewEngineIPN7cutlass10bfloat16_tEEEEEC2ERKSD_RKSI_)
$_ZN7cutlass13device_kernelIN5flash19enable_sm80_to_sm89INS1_16FlashAttnBwdSm80INS1_25CollectiveMainloopBwdSm80ILi2ELi2EN4cute5tupleIJNS5_1CILi128EEES8_NS7_ILi64EEEEEENS_10bfloat16_tEfNS_4arch4Sm80ELb0ELb0ELb1ELb1ELb1ELb0ELb0ELb0ELi2ELi4ELi4ELi4ELb0EEENS1_24CollectiveEpilogueBwdGQAISA_fSD_Li256ELb1ELb1EEENS1_19SingleTileSchedulerILb1ELb0ELb0ELi128EEEEEEEEEvNT_6ParamsE$_ZN4cute3eso3ESOILb1ELb0EJNS_6LayoutINS_5tupleIJNS3_IJNS_1CILi2EEES5_S5_EEES5_EEENS3_IJNS3_IJNS4_ILi1EEES5_NS4_ILi4EEEEEENS4_ILi8EEEEEEEENS_10ViewEngineIPN7cutlass10bfloat16_tEEEEEC2ERKSD_RKSI_:
[----:B------:R-:W-:Y:S01]  /*9be0*/  IADD3 R2, R66, -c[0x0][0x20], RZ ;  /* 0x8000080042027a10 */ /* 0x000fe20007ffe0ff */
[----:B------:R-:W-:Y:S01]  /*9bf0*/  IMAD.MOV.U32 R7, RZ, RZ, R3 ;  /* 0x000000ffff077224 */ /* 0x000fe200078e0003 */
[----:B------:R-:W-:-:S04]  /*9c00*/  MOV R5, 0x0 ;  /* 0x0000000000057802 */ /* 0x000fc80000000f00 */
[----:B------:R1:W-:Y:S01]  /*9c10*/  STL.64 [R2], R6 ;  /* 0x0000000602007387 */ /* 0x0003e20000100a00 */
[----:B------:R-:W-:Y:S05]  /*9c20*/  RET.REL.NODEC R4 `(_ZN7cutlass13device_kernelIN5flash19enable_sm80_to_sm89INS1_16FlashAttnBwdSm80INS1_25CollectiveMainloopBwdSm80ILi2ELi2EN4cute5tupleIJNS5_1CILi128EEES8_NS7_ILi64EEEEEENS_10bfloat16_tEfNS_4arch4Sm80ELb0ELb0ELb1ELb1ELb1ELb0ELb0ELb0ELi2ELi4ELi4ELi4ELb0EEENS1_24CollectiveEpilogueBwdGQAISA_fSD_Li256ELb1ELb1EEENS1_19SingleTileSchedulerILb1ELb0ELb0ELi128EEEEEEEEEvNT_6ParamsE) ;  /* 0xffff63d004007950 */ /* 0x000fea0003c3ffff */
        .type           $_ZN7cutlass13device_kernelIN5flash19enable_sm80_to_sm89INS1_16FlashAttnBwdSm80INS1_25CollectiveMainloopBwdSm80ILi2ELi2EN4cute5tupleIJNS5_1CILi128EEES8_NS7_ILi64EEEEEENS_10bfloat16_tEfNS_4arch4Sm80ELb0ELb0ELb1ELb1ELb1ELb0ELb0ELb0ELi2ELi4ELi4ELi4ELb0EEENS1_24CollectiveEpilogueBwdGQAISA_fSD_Li256ELb1ELb1EEENS1_19SingleTileSchedulerILb1ELb0ELb0ELi128EEEEEEEEEvNT_6ParamsE$_ZN4cute3eso3ESOILb1ELb0EJNS_6LayoutINS_5tupleIJNS3_IJNS_1CILi2EEES5_S5_EEES5_EEENS3_IJNS3_IJNS4_ILi1EEES5_NS4_ILi4EEEEEENS4_ILi8EEEEEEEEiEEC2ERKSD_RKi,@function
        .size           $_ZN7cutlass13device_kernelIN5flash19enable_sm80_to_sm89INS1_16FlashAttnBwdSm80INS1_25CollectiveMainloopBwdSm80ILi2ELi2EN4cute5tupleIJNS5_1CILi128EEES8_NS7_ILi64EEEEEENS_10bfloat16_tEfNS_4arch4Sm80ELb0ELb0ELb1ELb1ELb1ELb0ELb0ELb0ELi2ELi4ELi4ELi4ELb0EEENS1_24CollectiveEpilogueBwdGQAISA_fSD_Li256ELb1ELb1EEENS1_19SingleTileSchedulerILb1ELb0ELb0ELi128EEEEEEEEEvNT_6ParamsE$_ZN4cute3eso3ESOILb1ELb0EJNS_6LayoutINS_5tupleIJNS3_IJNS_1CILi2EEES5_S5_EEES5_EEENS3_IJNS3_IJNS4_ILi1EEES5_NS4_ILi4EEEEEENS4_ILi8EEEEEEEEiEEC2ERKSD_RKi,($_ZN7cutlass13device_kernelIN5flash19enable_sm80_to_sm89INS1_16FlashAttnBwdSm80INS1_25CollectiveMainloopBwdSm80ILi2ELi2EN4cute5tupleIJNS5_1CILi128EEES8_NS7_ILi64EEEEEENS_10bfloat16_tEfNS_4arch4Sm80ELb0ELb0ELb1ELb1ELb1ELb0ELb0ELb0ELi2ELi4ELi4ELi4ELb0EEENS1_24CollectiveEpilogueBwdGQAISA_fSD_Li256ELb1ELb1EEENS1_19SingleTileSchedulerILb1ELb0ELb0ELi128EEEEEEEEEvNT_6ParamsE$_ZN4cute3eso3ESOILb1ELb0EJNS_6LayoutINS_5tupleIJNS3_IJNS_1CILi4EEENS4_ILi1EEEEEEEEENS3_IJNS3_IJS6_NS4_ILi0EEEEEEEEEEENS_10ViewEngineINS_8gmem_ptrIPKfEEEEEEC2ERKSC_RKSI_ - $_ZN7cutlass13device_kernelIN5flash19enable_sm80_to_sm89INS1_16FlashAttnBwdSm80INS1_25CollectiveMainloopBwdSm80ILi2ELi2EN4cute5tupleIJNS5_1CILi128EEES8_NS7_ILi64EEEEEENS_10bfloat16_tEfNS_4arch4Sm80ELb0ELb0ELb1ELb1ELb1ELb0ELb0ELb0ELi2ELi4ELi4ELi4ELb0EEENS1_24CollectiveEpilogueBwdGQAISA_fSD_Li256ELb1ELb1EEENS1_19SingleTileSchedulerILb1ELb0ELb0ELi128EEEEEEEEEvNT_6ParamsE$_ZN4cute3eso3ESOILb1ELb0EJNS_6LayoutINS_5tupleIJNS3_IJNS_1CILi2EEES5_S5_EEES5_EEENS3_IJNS3_IJNS4_ILi1EEES5_NS4_ILi4EEEEEENS4_ILi8EEEEEEEEiEEC2ERKSD_RKi)
$_ZN7cutlass13device_kernelIN5flash19enable_sm80_to_sm89INS1_16FlashAttnBwdSm80INS1_25CollectiveMainloopBwdSm80ILi2ELi2EN4cute5tupleIJNS5_1CILi128EEES8_NS7_ILi64EEEEEENS_10bfloat16_tEfNS_4arch4Sm80ELb0ELb0ELb1ELb1ELb1ELb0ELb0ELb0ELi2ELi4ELi4ELi4ELb0EEENS1_24CollectiveEpilogueBwdGQAISA_fSD_Li256ELb1ELb1EEENS1_19SingleTileSchedulerILb1ELb0ELb0ELi128EEEEEEEEEvNT_6ParamsE$_ZN4cute3eso3ESOILb1ELb0EJNS_6LayoutINS_5tupleIJNS3_IJNS_1CILi2EEES5_S5_EEES5_EEENS3_IJNS3_IJNS4_ILi1EEES5_NS4_ILi4EEEEEENS4_ILi8EEEEEEEEiEEC2ERKSD_RKi:
[----:B------:R-:W-:Y:S02]  /*9c30*/  IADD3 R2, R66, -c[0x0][0x20], RZ ;  /* 0x8000080042027a10 */ /* 0x000fe40007ffe0ff */
[----:B------:R-:W-:-:S03]  /*9c40*/  MOV R5, 0x0 ;  /* 0x0000000000057802 */ /* 0x000fc60000000f00 */
[----:B------:R1:W-:Y:S01]  /*9c50*/  STL [R2], R3 ;  /* 0x0000000302007387 */ /* 0x0003e20000100800 */
[----:B------:R-:W-:Y:S05]  /*9c60*/  RET.REL.NODEC R4 `(_ZN7cutlass13device_kernelIN5flash19enable_sm80_to_sm89INS1_16FlashAttnBwdSm80INS1_25CollectiveMainloopBwdSm80ILi2ELi2EN4cute5tupleIJNS5_1CILi128EEES8_NS7_ILi64EEEEEENS_10bfloat16_tEfNS_4arch4Sm80ELb0ELb0ELb1ELb1ELb1ELb0ELb0ELb0ELi2ELi4ELi4ELi4ELb0EEENS1_24CollectiveEpilogueBwdGQAISA_fSD_Li256ELb1ELb1EEENS1_19SingleTileSchedulerILb1ELb0ELb0ELi128EEEEEEEEEvNT_6ParamsE) ;  /* 0xffff639004007950 */ /* 0x000fea0003c3ffff */
        .type           $_ZN7cutlass13device_kernelIN5flash19enable_sm80_to_sm89INS1_16FlashAttnBwdSm80INS1_25CollectiveMainloopBwdSm80ILi2ELi2EN4cute5tupleIJNS5_1CILi128EEES8_NS7_ILi64EEEEEENS_10bfloat16_tEfNS_4arch4Sm80ELb0ELb0ELb1ELb1ELb1ELb0ELb0ELb0ELi2ELi4ELi4ELi4ELb0EEENS1_24CollectiveEpilogueBwdGQAISA_fSD_Li256ELb1ELb1EEENS1_19SingleTileSchedulerILb1ELb0ELb0ELi128EEEEEEEEEvNT_6ParamsE$_ZN4cute3eso3ESOILb1ELb0EJNS_6LayoutINS_5tupleIJNS3_IJNS_1CILi4EEENS4_ILi1EEEEEEEEENS3_IJNS3_IJS6_NS4_ILi0EEEEEEEEEEENS_10ViewEngineINS_8gmem_ptrIPKfEEEEEEC2ERKSC_RKSI_,@function
        .size           $_ZN7cutlass13device_kernelIN5flash19enable_sm80_to_sm89INS1_16FlashAttnBwdSm80INS1_25CollectiveMainloopBwdSm80ILi2ELi2EN4cute5tupleIJNS5_1CILi128EEES8_NS7_ILi64EEEEEENS_10bfloat16_tEfNS_4arch4Sm80ELb0ELb0ELb1ELb1ELb1ELb0ELb0ELb0ELi2ELi4ELi4ELi4ELb0EEENS1_24CollectiveEpilogueBwdGQAISA_fSD_Li256ELb1ELb1EEENS1_19SingleTileSchedulerILb1ELb0ELb0ELi128EEEEEEEEEvNT_6ParamsE$_ZN4cute3eso3ESOILb1ELb0EJNS_6LayoutINS_5tupleIJNS3_IJNS_1CILi4EEENS4_ILi1EEEEEEEEENS3_IJNS3_IJS6_NS4_ILi0EEEEEEEEEEENS_10ViewEngineINS_8gmem_ptrIPKfEEEEEEC2ERKSC_RKSI_,($_ZN7cutlass13device_kernelIN5flash19enable_sm80_to_sm89INS1_16FlashAttnBwdSm80INS1_25CollectiveMainloopBwdSm80ILi2ELi2EN4cute5tupleIJNS5_1CILi128EEES8_NS7_ILi64EEEEEENS_10bfloat16_tEfNS_4arch4Sm80ELb0ELb0ELb1ELb1ELb1ELb0ELb0ELb0ELi2ELi4ELi4ELi4ELb0EEENS1_24CollectiveEpilogueBwdGQAISA_fSD_Li256ELb1ELb1EEENS1_19SingleTileSchedulerILb1ELb0ELb0ELi128EEEEEEEEEvNT_6ParamsE$_ZN4cute3eso3ESOILb1ELb0EJNS_6LayoutINS_5tupleIJNS3_IJNS_1CILi4EEENS4_ILi1EEEEEEEEENS3_IJNS3_IJS6_NS4_ILi0EEEEEEEEEEENS_10ViewEngineINS_8smem_ptrIPfEEEEEEC2ERKSC_RKSH_ - $_ZN7cutlass13device_kernelIN5flash19enable_sm80_to_sm89INS1_16FlashAttnBwdSm80INS1_25CollectiveMainloopBwdSm80ILi2ELi2EN4cute5tupleIJNS5_1CILi128EEES8_NS7_ILi64EEEEEENS_10bfloat16_tEfNS_4arch4Sm80ELb0ELb0ELb1ELb1ELb1ELb0ELb0ELb0ELi2ELi4ELi4ELi4ELb0EEENS1_24CollectiveEpilogueBwdGQAISA_fSD_Li256ELb1ELb1EEENS1_19SingleTileSchedulerILb1ELb0ELb0ELi128EEEEEEEEEvNT_6ParamsE$_ZN4cute3eso3ESOILb1ELb0EJNS_6LayoutINS_5tupleIJNS3_IJNS_1CILi4EEENS4_ILi1EEEEEEEEENS3_IJNS3_IJS6_NS4_ILi0EEEEEEEEEEENS_10ViewEngineINS_8gmem_ptrIPKfEEEEEEC2ERKSC_RKSI_)
$_ZN7cutlass13device_kernelIN5flash19enable_sm80_to_sm89INS1_16FlashAttnBwdSm80INS1_25CollectiveMainloopBwdSm80ILi2ELi2EN4cute5tupleIJNS5_1CILi128EEES8_NS7_ILi64EEEEEENS_10bfloat16_tEfNS_4arch4Sm80ELb0ELb0ELb1ELb1ELb1ELb0ELb0ELb0ELi2ELi4ELi4ELi4ELb0EEENS1_24CollectiveEpilogueBwdGQAISA_fSD_Li256ELb1ELb1EEENS1_19SingleTileSchedulerILb1ELb0ELb0ELi128EEEEEEEEEvNT_6ParamsE$_ZN4cute3eso3ESOILb1ELb0EJNS_6LayoutINS_5tupleIJNS3_IJNS_1CILi4EEENS4_ILi1EEEEEEEEENS3_IJNS3_IJS6_NS4_ILi0EEEEEEEEEEENS_10ViewEngineINS_8gmem_ptrIPKfEEEEEEC2ERKSC_RKSI_:
[----:B------:R-:W-:Y:S02]  /*9c70*/  IADD3 R4, R13, -c[0x0][0x20], RZ ;  /* 0x800008000d047a10 */ /* 0x000fe40007ffe0ff */
[----:B------:R-:W-:-:S03]  /*9c80*/  MOV R9, 0x0 ;  /* 0x0000000000097802 */ /* 0x000fc60000000f00 */
[----:B------:R1:W-:Y:S01]  /*9c90*/  STL.64 [R4], R2 ;  /* 0x0000000204007387 */ /* 0x0003e20000100a00 */
[----:B------:R-:W-:Y:S05]  /*9ca0*/  RET.REL.NODEC R8 `(_ZN7cutlass13device_kernelIN5flash19enable_sm80_to_sm89INS1_16FlashAttnBwdSm80INS1_25CollectiveMainloopBwdSm80ILi2ELi2EN4cute5tupleIJNS5_1CILi128EEES8_NS7_ILi64EEEEEENS_10bfloat16_tEfNS_4arch4Sm80ELb0ELb0ELb1ELb1ELb1ELb0ELb0ELb0ELi2ELi4ELi4ELi4ELb0EEENS1_24CollectiveEpilogueBwdGQAISA_fSD_Li256ELb1ELb1EEENS1_19SingleTileSchedulerILb1ELb0ELb0ELi128EEEEEEEEEvNT_6ParamsE) ;  /* 0xffff635008007950 */ /* 0x000fea0003c3ffff */
        .type           $_ZN7cutlass13device_kernelIN5flash19enable_sm80_to_sm89INS1_16FlashAttnBwdSm80INS1_25CollectiveMainloopBwdSm80ILi2ELi2EN4cute5tupleIJNS5_1CILi128EEES8_NS7_ILi64EEEEEENS_10bfloat16_tEfNS_4arch4Sm80ELb0ELb0ELb1ELb1ELb1ELb0ELb0ELb0ELi2ELi4ELi4ELi4ELb0EEENS1_24CollectiveEpilogueBwdGQAISA_fSD_Li256ELb1ELb1EEENS1_19SingleTileSchedulerILb1ELb0ELb0ELi128EEEEEEEEEvNT_6ParamsE$_ZN4cute3eso3ESOILb1ELb0EJNS_6LayoutINS_5tupleIJNS3_IJNS_1CILi4EEENS4_ILi1EEEEEEEEENS3_IJNS3_IJS6_NS4_ILi0EEEEEEEEEEENS_10ViewEngineINS_8smem_ptrIPfEEEEEEC2ERKSC_RKSH_,@function
        .size           $_ZN7cutlass13device_kernelIN5flash19enable_sm80_to_sm89INS1_16FlashAttnBwdSm80INS1_25CollectiveMainloopBwdSm80ILi2ELi2EN4cute5tupleIJNS5_1CILi128EEES8_NS7_ILi64EEEEEENS_10bfloat16_tEfNS_4arch4Sm80ELb0ELb0ELb1ELb1ELb1ELb0ELb0ELb0ELi2ELi4ELi4ELi4ELb0EEENS1_24CollectiveEpilogueBwdGQAISA_fSD_Li256ELb1ELb1EEENS1_19SingleTileSchedulerILb1ELb0ELb0ELi128EEEEEEEEEvNT_6ParamsE$_ZN4cute3eso3ESOILb1ELb0EJNS_6LayoutINS_5tupleIJNS3_IJNS_1CILi4EEENS4_ILi1EEEEEEEEENS3_IJNS3_IJS6_NS4_ILi0EEEEEEEEEEENS_10ViewEngineINS_8smem_ptrIPfEEEEEEC2ERKSC_RKSH_,($_ZN7cutlass13device_kernelIN5flash19enable_sm80_to_sm89INS1_16FlashAttnBwdSm80INS1_25CollectiveMainloopBwdSm80ILi2ELi2EN4cute5tupleIJNS5_1CILi128EEES8_NS7_ILi64EEEEEENS_10bfloat16_tEfNS_4arch4Sm80ELb0ELb0ELb1ELb1ELb1ELb0ELb0ELb0ELi2ELi4ELi4ELi4ELb0EEENS1_24CollectiveEpilogueBwdGQAISA_fSD_Li256ELb1ELb1EEENS1_19SingleTileSchedulerILb1ELb0ELb0ELi128EEEEEEEEEvNT_6ParamsE$_ZN4cute3eso3ESOILb1ELb0EJNS_6LayoutINS_5tupleIJNS3_IJNS_1CILi4EEENS4_ILi1EEEEEEEEENS3_IJNS3_IJS6_NS4_ILi0EEEEEEEEEEENS_10ViewEngineIPjEEEEC2ERKSC_RKSF_ - $_ZN7cutlass13device_kernelIN5flash19enable_sm80_to_sm89INS1_16FlashAttnBwdSm80INS1_25CollectiveMainloopBwdSm80ILi2ELi2EN4cute5tupleIJNS5_1CILi128EEES8_NS7_ILi64EEEEEENS_10bfloat16_tEfNS_4arch4Sm80ELb0ELb0ELb1ELb1ELb1ELb0ELb0ELb0ELi2ELi4ELi4ELi4ELb0EEENS1_24CollectiveEpilogueBwdGQAISA_fSD_Li256ELb1ELb1EEENS1_19SingleTileSchedulerILb1ELb0ELb0ELi128EEEEEEEEEvNT_6ParamsE$_ZN4cute3eso3ESOILb1ELb0EJNS_6LayoutINS_5tupleIJNS3_IJNS_1CILi4EEENS4_ILi1EEEEEEEEENS3_IJNS3_IJS6_NS4_ILi0EEEEEEEEEEENS_10ViewEngineINS_8smem_ptrIPfEEEEEEC2ERKSC_RKSH_)
$_ZN7cutlass13device_kernelIN5flash19enable_sm80_to_sm89INS1_16FlashAttnBwdSm80INS1_25CollectiveMainloopBwdSm80ILi2ELi2EN4cute5tupleIJNS5_1CILi128EEES8_NS7_ILi64EEEEEENS_10bfloat16_tEfNS_4arch4Sm80ELb0ELb0ELb1ELb1ELb1ELb0ELb0ELb0ELi2ELi4ELi4ELi4ELb0EEENS1_24CollectiveEpilogueBwdGQAISA_fSD_Li256ELb1ELb1EEENS1_19SingleTileSchedulerILb1ELb0ELb0ELi128EEEEEEEEEvNT_6ParamsE$_ZN4cute3eso3ESOILb1ELb0EJNS_6LayoutINS_5tupleIJNS3_IJNS_1CILi4EEENS4_ILi1EEEEEEEEENS3_IJNS3_IJS6_NS4_ILi0EEEEEEEEEEENS_10ViewEngineINS_8smem_ptrIPfEEEEEEC2ERKSC_RKSH_:
[----:B------:R-:W-:Y:S02]  /*9cb0*/  IADD3 R6, R13, -c[0x0][0x20], RZ ;  /* 0x800008000d067a10 */ /* 0x000fe40007ffe0ff */
[----:B------:R-:W-:-:S03]  /*9cc0*/  MOV R9, 0x0 ;  /* 0x0000000000097802 */ /* 0x000fc60000000f00 */
[----:B------:R1:W-:Y:S01]  /*9cd0*/  STL.64 [R6], R2 ;  /* 0x0000000206007387 */ /* 0x0003e20000100a00 */
[----:B------:R-:W-:Y:S05]  /*9ce0*/  RET.REL.NODEC R8 `(_ZN7cutlass13device_kernelIN5flash19enable_sm80_to_sm89INS1_16FlashAttnBwdSm80INS1_25CollectiveMainloopBwdSm80ILi2ELi2EN4cute5tupleIJNS5_1CILi128EEES8_NS7_ILi64EEEEEENS_10bfloat16_tEfNS_4arch4Sm80ELb0ELb0ELb1ELb1ELb1ELb0ELb0ELb0ELi2ELi4ELi4ELi4ELb0EEENS1_24CollectiveEpilogueBwdGQAISA_fSD_Li256ELb1ELb1EEENS1_19SingleTileSchedulerILb1ELb0ELb0ELi128EEEEEEEEEvNT_6ParamsE) ;  /* 0xffff631008007950 */ /* 0x000fea0003c3ffff */
        .type           $_ZN7cutlass13device_kernelIN5flash19enable_sm80_to_sm89INS1_16FlashAttnBwdSm80INS1_25CollectiveMainloopBwdSm80ILi2ELi2EN4cute5tupleIJNS5_1CILi128EEES8_NS7_ILi64EEEEEENS_10bfloat16_tEfNS_4arch4Sm80ELb0ELb0ELb1ELb1ELb1ELb0ELb0ELb0ELi2ELi4ELi4ELi4ELb0EEENS1_24CollectiveEpilogueBwdGQAISA_fSD_Li256ELb1ELb1EEENS1_19SingleTileSchedulerILb1ELb0ELb0ELi128EEEEEEEEEvNT_6ParamsE$_ZN4cute3eso3ESOILb1ELb0EJNS_6LayoutINS_5tupleIJNS3_IJNS_1CILi4EEENS4_ILi1EEEEEEEEENS3_IJNS3_IJS6_NS4_ILi0EEEEEEEEEEENS_10ViewEngineIPjEEEEC2ERKSC_RKSF_,@function
        .size           $_ZN7cutlass13device_kernelIN5flash19enable_sm80_to_sm89INS1_16FlashAttnBwdSm80INS1_25CollectiveMainloopBwdSm80ILi2ELi2EN4cute5tupleIJNS5_1CILi128EEES8_NS7_ILi64EEEEEENS_10bfloat16_tEfNS_4arch4Sm80ELb0ELb0ELb1ELb1ELb1ELb0ELb0ELb0ELi2ELi4ELi4ELi4ELb0EEENS1_24CollectiveEpilogueBwdGQAISA_fSD_Li256ELb1ELb1EEENS1_19SingleTileSchedulerILb1ELb0ELb0ELi128EEEEEEEEEvNT_6ParamsE$_ZN4cute3eso3ESOILb1ELb0EJNS_6LayoutINS_5tupleIJNS3_IJNS_1CILi4EEENS4_ILi1EEEEEEEEENS3_IJNS3_IJS6_NS4_ILi0EEEEEEEEEEENS_10ViewEngineIPjEEEEC2ERKSC_RKSF_,($_ZN7cutlass13device_kernelIN5flash19enable_sm80_to_sm89INS1_16FlashAttnBwdSm80INS1_25CollectiveMainloopBwdSm80ILi2ELi2EN4cute5tupleIJNS5_1CILi128EEES8_NS7_ILi64EEEEEENS_10bfloat16_tEfNS_4arch4Sm80ELb0ELb0ELb1ELb1ELb1ELb0ELb0ELb0ELi2ELi4ELi4ELi4ELb0EEENS1_24CollectiveEpilogueBwdGQAISA_fSD_Li256ELb1ELb1EEENS1_19SingleTileSchedulerILb1ELb0ELb0ELi128EEEEEEEEEvNT_6ParamsE$_ZN4cute3eso3ESOILb1ELb0EJNS_6LayoutINS_5tupleIJNS3_IJNS_1CILi4EEENS4_ILi1EEEEEES6_EEENS3_IJNS3_IJS6_NS4_ILi0EEEEEES9_EEEEENS_10ViewEngineINS_8gmem_ptrIPKfEEEEEEC2ERKSC_RKSI_ - $_ZN7cutlass13device_kernelIN5flash19enable_sm80_to_sm89INS1_16FlashAttnBwdSm80INS1_25CollectiveMainloopBwdSm80ILi2ELi2EN4cute5tupleIJNS5_1CILi128EEES8_NS7_ILi64EEEEEENS_10bfloat16_tEfNS_4arch4Sm80ELb0ELb0ELb1ELb1ELb1ELb0ELb0ELb0ELi2ELi4ELi4ELi4ELb0EEENS1_24CollectiveEpilogueBwdGQAISA_fSD_Li256ELb1ELb1EEENS1_19SingleTileSchedulerILb1ELb0ELb0ELi128EEEEEEEEEvNT_6ParamsE$_ZN4cute3eso3ESOILb1ELb0EJNS_6LayoutINS_5tupleIJNS3_IJNS_1CILi4EEENS4_ILi1EEEEEEEEENS3_IJNS3_IJS6_NS4_ILi0EEEEEEEEEEENS_10ViewEngineIPjEEEEC2ERKSC_RKSF_)
$_ZN7cutlass13device_kernelIN5flash19enable_sm80_to_sm89INS1_16FlashAttnBwdSm80INS1_25CollectiveMainloopBwdSm80ILi2ELi2EN4cute5tupleIJNS5_1CILi128EEES8_NS7_ILi64EEEEEENS_10bfloat16_tEfNS_4arch4Sm80ELb0ELb0ELb1ELb1ELb1ELb0ELb0ELb0ELi2ELi4ELi4ELi4ELb0EEENS1_24CollectiveEpilogueBwdGQAISA_fSD_Li256ELb1ELb1EEENS1_19SingleTileSchedulerILb1ELb0ELb0ELi128EEEEEEEEEvNT_6ParamsE$_ZN4cute3eso3ESOILb1ELb0EJNS_6LayoutINS_5tupleIJNS3_IJNS_1CILi4EEENS4_ILi1EEEEEEEEENS3_IJNS3_IJS6_NS4_ILi0EEEEEEEEEEENS_10ViewEngineIPjEEEEC2ERKSC_RKSF_:
[----:B------:R-:W-:Y:S02]  /*9cf0*/  IADD3 R2, R66, -c[0x0][0x20], RZ ;  /* 0x8000080042027a10 */ /* 0x000fe40007ffe0ff */
[----:B------:R-:W-:-:S03]  /*9d00*/  MOV R5, 0x0 ;  /* 0x0000000000057802 */ /* 0x000fc60000000f00 */
[----:B------:R1:W-:Y:S01]  /*9d10*/  STL.64 [R2], R12 ;  /* 0x0000000c02007387 */ /* 0x0003e20000100a00 */
[----:B------:R-:W-:Y:S05]  /*9d20*/  RET.REL.NODEC R4 `(_ZN7cutlass13device_kernelIN5flash19enable_sm80_to_sm89INS1_16FlashAttnBwdSm80INS1_25CollectiveMainloopBwdSm80ILi2ELi2EN4cute5tupleIJNS5_1CILi128EEES8_NS7_ILi64EEEEEENS_10bfloat16_tEfNS_4arch4Sm80ELb0ELb0ELb1ELb1ELb1ELb0ELb0ELb0ELi2ELi4ELi4ELi4ELb0EEENS1_24CollectiveEpilogueBwdGQAISA_fSD_Li256ELb1ELb1EEENS1_19SingleTileSchedulerILb1ELb0ELb0ELi128EEEEEEEEEvNT_6ParamsE) ;  /* 0xffff62d004007950 */ /* 0x000fea0003c3ffff */
        .type           $_ZN7cutlass13device_kernelIN5flash19enable_sm80_to_sm89INS1_16FlashAttnBwdSm80INS1_25CollectiveMainloopBwdSm80ILi2ELi2EN4cute5tupleIJNS5_1CILi128EEES8_NS7_ILi64EEEEEENS_10bfloat16_tEfNS_4arch4Sm80ELb0ELb0ELb1ELb1ELb1ELb0ELb0ELb0ELi2ELi4ELi4ELi4ELb0EEENS1_24CollectiveEpilogueBwdGQAISA_fSD_Li256ELb1ELb1EEENS1_19SingleTileSchedulerILb1ELb0ELb0ELi128EEEEEEEEEvNT_6ParamsE$_ZN4cute3eso3ESOILb1ELb0EJNS_6LayoutINS_5tupleIJNS3_IJNS_1CILi4EEENS4_ILi1EEEEEES6_EEENS3_IJNS3_IJS6_NS4_ILi0EEEEEES9_EEEEENS_10ViewEngineINS_8gmem_ptrIPKfEEEEEEC2ERKSC_RKSI_,@function
        .size           $_ZN7cutlass13device_kernelIN5flash19enable_sm80_to_sm89INS1_16FlashAttnBwdSm80INS1_25CollectiveMainloopBwdSm80ILi2ELi2EN4cute5tupleIJNS5_1CILi128EEES8_NS7_ILi64EEEEEENS_10bfloat16_tEfNS_4arch4Sm80ELb0ELb0ELb1ELb1ELb1ELb0ELb0ELb0ELi2ELi4ELi4ELi4ELb0EEENS1_24CollectiveEpilogueBwdGQAISA_fSD_Li256ELb1ELb1EEENS1_19SingleTileSchedulerILb1ELb0ELb0ELi128EEEEEEEEEvNT_6ParamsE$_ZN4cute3eso3ESOILb1ELb0EJNS_6LayoutINS_5tupleIJNS3_IJNS_1CILi4EEENS4_ILi1EEEEEES6_EEENS3_IJNS3_IJS6_NS4_ILi0EEEEEES9_EEEEENS_10ViewEngineINS_8gmem_ptrIPKfEEEEEEC2ERKSC_RKSI_,($_ZN7cutlass13device_kernelIN5flash19enable_sm80_to_sm89INS1_16FlashAttnBwdSm80INS1_25CollectiveMainloopBwdSm80ILi2ELi2EN4cute5tupleIJNS5_1CILi128EEES8_NS7_ILi64EEEEEENS_10bfloat16_tEfNS_4arch4Sm80ELb0ELb0ELb1ELb1ELb1ELb0ELb0ELb0ELi2ELi4ELi4ELi4ELb0EEENS1_24CollectiveEpilogueBwdGQAISA_fSD_Li256ELb1ELb1EEENS1_19SingleTileSchedulerILb1ELb0ELb0ELi128EEEEEEEEEvNT_6ParamsE$_ZN4cute3eso3ESOILb1ELb0EJNS_6LayoutINS_5tupleIJNS3_IJNS_1CILi4EEENS4_ILi1EEEEEES6_EEENS3_IJNS3_IJS6_NS4_ILi0EEEEEES9_EEEEENS_10ViewEngineINS_8smem_ptrIPfEEEEEEC2ERKSC_RKSH_ - $_ZN7cutlass13device_kernelIN5flash19enable_sm80_to_sm89INS1_16FlashAttnBwdSm80INS1_25CollectiveMainloopBwdSm80ILi2ELi2EN4cute5tupleIJNS5_1CILi128EEES8_NS7_ILi64EEEEEENS_10bfloat16_tEfNS_4arch4Sm80ELb0ELb0ELb1ELb1ELb1ELb0ELb0ELb0ELi2ELi4ELi4ELi4ELb0EEENS1_24CollectiveEpilogueBwdGQAISA_fSD_Li256ELb1ELb1EEENS1_19SingleTileSchedulerILb1ELb0ELb0ELi128EEEEEEEEEvNT_6ParamsE$_ZN4cute3eso3ESOILb1ELb0EJNS_6LayoutINS_5tupleIJNS3_IJNS_1CILi4EEENS4_ILi1EEEEEES6_EEENS3_IJNS3_IJS6_NS4_ILi0EEEEEES9_EEEEENS_10ViewEngineINS_8gmem_ptrIPKfEEEEEEC2ERKSC_RKSI_)
$_ZN7cutlass13device_kernelIN5flash19enable_sm80_to_sm89INS1_16FlashAttnBwdSm80INS1_25CollectiveMainloopBwdSm80ILi2ELi2EN4cute5tupleIJNS5_1CILi128EEES8_NS7_ILi64EEEEEENS_10bfloat16_tEfNS_4arch4Sm80ELb0ELb0ELb1ELb1ELb1ELb0ELb0ELb0ELi2ELi4ELi4ELi4ELb0EEENS1_24CollectiveEpilogueBwdGQAISA_fSD_Li256ELb1ELb1EEENS1_19SingleTileSchedulerILb1ELb0ELb0ELi128EEEEEEEEEvNT_6ParamsE$_ZN4cute3eso3ESOILb1ELb0EJNS_6LayoutINS_5tupleIJNS3_IJNS_1CILi4EEENS4_ILi1EEEEEES6_EEENS3_IJNS3_IJS6_NS4_ILi0EEEEEES9_EEEEENS_10ViewEngineINS_8gmem_ptrIPKfEEEEEEC2ERKSC_RKSI_:
[----:B------:R-:W-:Y:S02]  /*9d30*/  IADD3 R4, R15, -c[0x0][0x20], RZ ;  /* 0x800008000f047a10 */ /* 0x000fe40007ffe0ff */
[----:B------:R-:W-:-:S03]  /*9d40*/  MOV R7, 0x0 ;  /* 0x0000000000077802 */ /* 0x000fc60000000f00 */
[----:B------:R1:W-:Y:S01]  /*9d50*/  STL.64 [R4], R2 ;  /* 0x0000000204007387 */ /* 0x0003e20000100a00 */
[----:B------:R-:W-:Y:S05]  /*9d60*/  RET.REL.NODEC R6 `(_ZN7cutlass13device_kernelIN5flash19enable_sm80_to_sm89INS1_16FlashAttnBwdSm80INS1_25CollectiveMainloopBwdSm80ILi2ELi2EN4cute5tupleIJNS5_1CILi128EEES8_NS7_ILi64EEEEEENS_10bfloat16_tEfNS_4arch4Sm80ELb0ELb0ELb1ELb1ELb1ELb0ELb0ELb0ELi2ELi4ELi4ELi4ELb0EEENS1_24CollectiveEpilogueBwdGQAISA_fSD_Li256ELb1ELb1EEENS1_19SingleTileSchedulerILb1ELb0ELb0ELi128EEEEEEEEEvNT_6ParamsE) ;  /* 0xffff629006007950 */ /* 0x000fea0003c3ffff */
        .type           $_ZN7cutlass13device_kernelIN5flash19enable_sm80_to_sm89INS1_16FlashAttnBwdSm80INS1_25CollectiveMainloopBwdSm80ILi2ELi2EN4cute5tupleIJNS5_1CILi128EEES8_NS7_ILi64EEEEEENS_10bfloat16_tEfNS_4arch4Sm80ELb0ELb0ELb1ELb1ELb1ELb0ELb0ELb0ELi2ELi4ELi4ELi4ELb0EEENS1_24CollectiveEpilogueBwdGQAISA_fSD_Li256ELb1ELb1EEENS1_19SingleTileSchedulerILb1ELb0ELb0ELi128EEEEEEEEEvNT_6ParamsE$_ZN4cute3eso3ESOILb1ELb0EJNS_6LayoutINS_5tupleIJNS3_IJNS_1CILi4EEENS4_ILi1EEEEEES6_EEENS3_IJNS3_IJS6_NS4_ILi0EEEEEES9_EEEEENS_10ViewEngineINS_8smem_ptrIPfEEEEEEC2ERKSC_RKSH_,@function
        .size           $_ZN7cutlass13device_kernelIN5flash19enable_sm80_to_sm89INS1_16FlashAttnBwdSm80INS1_25CollectiveMainloopBwdSm80ILi2ELi2EN4cute5tupleIJNS5_1CILi128EEES8_NS7_ILi64EEEEEENS_10bfloat16_tEfNS_4arch4Sm80ELb0ELb0ELb1ELb1ELb1ELb0ELb0ELb0ELi2ELi4ELi4ELi4ELb0EEENS1_24CollectiveEpilogueBwdGQAISA_fSD_Li256ELb1ELb1EEENS1_19SingleTileSchedulerILb1ELb0ELb0ELi128EEEEEEEEEvNT_6ParamsE$_ZN4cute3eso3ESOILb1ELb0EJNS_6LayoutINS_5tupleIJNS3_IJNS_1CILi4EEENS4_ILi1EEEEEES6_EEENS3_IJNS3_IJS6_NS4_ILi0EEEEEES9_EEEEENS_10ViewEngineINS_8smem_ptrIPfEEEEEEC2ERKSC_RKSH_,($_ZN7cutlass13device_kernelIN5flash19enable_sm80_to_sm89INS1_16FlashAttnBwdSm80INS1_25CollectiveMainloopBwdSm80ILi2ELi2EN4cute5tupleIJNS5_1CILi128EEES8_NS7_ILi64EEEEEENS_10bfloat16_tEfNS_4arch4Sm80ELb0ELb0ELb1ELb1ELb1ELb0ELb0ELb0ELi2ELi4ELi4ELi4ELb0EEENS1_24CollectiveEpilogueBwdGQAISA_fSD_Li256ELb1ELb1EEENS1_19SingleTileSchedulerILb1ELb0ELb0ELi128EEEEEEEEEvNT_6ParamsE$_ZN4cute3eso3ESOILb1ELb0EJNS_6LayoutINS_5tupleIJNS3_IJNS_1CILi4EEENS4_ILi1EEEEEES6_EEENS3_IJNS3_IJS6_NS4_ILi0EEEEEES9_EEEEEiEEC2ERKSC_RKi - $_ZN7cutlass13device_kernelIN5flash19enable_sm80_to_sm89INS1_16FlashAttnBwdSm80INS1_25CollectiveMainloopBwdSm80ILi2ELi2EN4cute5tupleIJNS5_1CILi128EEES8_NS7_ILi64EEEEEENS_10bfloat16_tEfNS_4arch4Sm80ELb0ELb0ELb1ELb1ELb1ELb0ELb0ELb0ELi2ELi4ELi4ELi4ELb0EEENS1_24CollectiveEpilogueBwdGQAISA_fSD_Li256ELb1ELb1EEENS1_19SingleTileSchedulerILb1ELb0ELb0ELi128EEEEEEEEEvNT_6ParamsE$_ZN4cute3eso3ESOILb1ELb0EJNS_6LayoutINS_5tupleIJNS3_IJNS_1CILi4EEENS4_ILi1EEEEEES6_EEENS3_IJNS3_IJS6_NS4_ILi0EEEEEES9_EEEEENS_10ViewEngineINS_8smem_ptrIPfEEEEEEC2ERKSC_RKSH_)
$_ZN7cutlass13device_kernelIN5flash19enable_sm80_to_sm89INS1_16FlashAttnBwdSm80INS1_25CollectiveMainloopBwdSm80ILi2ELi2EN4cute5tupleIJNS5_1CILi128EEES8_NS7_ILi64EEEEEENS_10bfloat16_tEfNS_4arch4Sm80ELb0ELb0ELb1ELb1ELb1ELb0ELb0ELb0ELi2ELi4ELi4ELi4ELb0EEENS1_24CollectiveEpilogueBwdGQAISA_fSD_Li256ELb1ELb1EEENS1_19SingleTileSchedulerILb1ELb0ELb0ELi128EEEEEEEEEvNT_6ParamsE$_ZN4cute3eso3ESOILb1ELb0EJNS_6LayoutINS_5tupleIJNS3_IJNS_1CILi4EEENS4_ILi1EEEEEES6_EEENS3_IJNS3_IJS6_NS4_ILi0EEEEEES9_EEEEENS_10ViewEngineINS_8smem_ptrIPfEEEEEEC2ERKSC_RKSH_:
[----:B------:R-:W-:Y:S02]  /*9d70*/  IADD3 R6, R15, -c[0x0][0x20], RZ ;  /* 0x800008000f067a10 */ /* 0x000fe40007ffe0ff */
[----:B------:R-:W-:-:S03]  /*9d80*/  MOV R9, 0x0 ;  /* 0x0000000000097802 */ /* 0x000fc60000000f00 */
[----:B------:R1:W-:Y:S01]  /*9d90*/  STL.64 [R6], R2 ;  /* 0x0000000206007387 */ /* 0x0003e20000100a00 */
[----:B------:R-:W-:Y:S05]  /*9da0*/  RET.REL.NODEC R8 `(_ZN7cutlass13device_kernelIN5flash19enable_sm80_to_sm89INS1_16FlashAttnBwdSm80INS1_25CollectiveMainloopBwdSm80ILi2ELi2EN4cute5tupleIJNS5_1CILi128EEES8_NS7_ILi64EEEEEENS_10bfloat16_tEfNS_4arch4Sm80ELb0ELb0ELb1ELb1ELb1ELb0ELb0ELb0ELi2ELi4ELi4ELi4ELb0EEENS1_24CollectiveEpilogueBwdGQAISA_fSD_Li256ELb1ELb1EEENS1_19SingleTileSchedulerILb1ELb0ELb0ELi128EEEEEEEEEvNT_6ParamsE) ;  /* 0xffff625008007950 */ /* 0x000fea0003c3ffff */
        .type           $_ZN7cutlass13device_kernelIN5flash19enable_sm80_to_sm89INS1_16FlashAttnBwdSm80INS1_25CollectiveMainloopBwdSm80ILi2ELi2EN4cute5tupleIJNS5_1CILi128EEES8_NS7_ILi64EEEEEENS_10bfloat16_tEfNS_4arch4Sm80ELb0ELb0ELb1ELb1ELb1ELb0ELb0ELb0ELi2ELi4ELi4ELi4ELb0EEENS1_24CollectiveEpilogueBwdGQAISA_fSD_Li256ELb1ELb1EEENS1_19SingleTileSchedulerILb1ELb0ELb0ELi128EEEEEEEEEvNT_6ParamsE$_ZN4cute3eso3ESOILb1ELb0EJNS_6LayoutINS_5tupleIJNS3_IJNS_1CILi4EEENS4_ILi1EEEEEES6_EEENS3_IJNS3_IJS6_NS4_ILi0EEEEEES9_EEEEEiEEC2ERKSC_RKi,@function
        .size           $_ZN7cutlass13device_kernelIN5flash19enable_sm80_to_sm89INS1_16FlashAttnBwdSm80INS1_25CollectiveMainloopBwdSm80ILi2ELi2EN4cute5tupleIJNS5_1CILi128EEES8_NS7_ILi64EEEEEENS_10bfloat16_tEfNS_4arch4Sm80ELb0ELb0ELb1ELb1ELb1ELb0ELb0ELb0ELi2ELi4ELi4ELi4ELb0EEENS1_24CollectiveEpilogueBwdGQAISA_fSD_Li256ELb1ELb1EEENS1_19SingleTileSchedulerILb1ELb0ELb0ELi128EEEEEEEEEvNT_6ParamsE$_ZN4cute3eso3ESOILb1ELb0EJNS_6LayoutINS_5tupleIJNS3_IJNS_1CILi4EEENS4_ILi1EEEEEES6_EEENS3_IJNS3_IJS6_NS4_ILi0EEEEEES9_EEEEEiEEC2ERKSC_RKi,($_ZN7cutlass13device_kernelIN5flash19enable_sm80_to_sm89INS1_16FlashAttnBwdSm80INS1_25CollectiveMainloopBwdSm80ILi2ELi2EN4cute5tupleIJNS5_1CILi128EEES8_NS7_ILi64EEEEEENS_10bfloat16_tEfNS_4arch4Sm80ELb0ELb0ELb1ELb1ELb1ELb0ELb0ELb0ELi2ELi4ELi4ELi4ELb0EEENS1_24CollectiveEpilogueBwdGQAISA_fSD_Li256ELb1ELb1EEENS1_19SingleTileSchedulerILb1ELb0ELb0ELi128EEEEEEEEEvNT_6ParamsE$_ZN4cute3eso3ESOILb1ELb0EJNS_6LayoutINS_5tupleIJNS3_IJNS_1CILi8EEENS4_ILi1EEEEEEEEENS3_IJNS3_IJS6_NS4_ILi0EEEEEEEEEEENS_10ViewEngineINS_8gmem_ptrIPKN7cutlass10bfloat16_tEEEEEEEC2ERKSC_RKSK_ - $_ZN7cutlass13device_kernelIN5flash19enable_sm80_to_sm89INS1_16FlashAttnBwdSm80INS1_25CollectiveMainloopBwdSm80ILi2ELi2EN4cute5tupleIJNS5_1CILi128EEES8_NS7_ILi64EEEEEENS_10bfloat16_tEfNS_4arch4Sm80ELb0ELb0ELb1ELb1ELb1ELb0ELb0ELb0ELi2ELi4ELi4ELi4ELb0EEENS1_24CollectiveEpilogueBwdGQAISA_fSD_Li256ELb1ELb1EEENS1_19SingleTileSchedulerILb1ELb0ELb0ELi128EEEEEEEEEvNT_6ParamsE$_ZN4cute3eso3ESOILb1ELb0EJNS_6LayoutINS_5tupleIJNS3_IJNS_1CILi4EEENS4_ILi1EEEEEES6_EEENS3_IJNS3_IJS6_NS4_ILi0EEEEEES9_EEEEEiEEC2ERKSC_RKi)
$_ZN7cutlass13device_kernelIN5flash19enable_sm80_to_sm89INS1_16FlashAttnBwdSm80INS1_25CollectiveMainloopBwdSm80ILi2ELi2EN4cute5tupleIJNS5_1CILi128EEES8_NS7_ILi64EEEEEENS_10bfloat16_tEfNS_4arch4Sm80ELb0ELb0ELb1ELb1ELb1ELb0ELb0ELb0ELi2ELi4ELi4ELi4ELb0EEENS1_24CollectiveEpilogueBwdGQAISA_fSD_Li256ELb1ELb1EEENS1_19SingleTileSchedulerILb1ELb0ELb0ELi128EEEEEEEEEvNT_6ParamsE$_ZN4cute3eso3ESOILb1ELb0EJNS_6LayoutINS_5tupleIJNS3_IJNS_1CILi4EEENS4_ILi1EEEEEES6_EEENS3_IJNS3_IJS6_NS4_ILi0EEEEEES9_EEEEEiEEC2ERKSC_RKi:
[----:B------:R-:W-:Y:S02]  /*9db0*/  IADD3 R2, R15, -c[0x0][0x20], RZ ;  /* 0x800008000f027a10 */ /* 0x000fe40007ffe0ff */
[----:B------:R-:W-:-:S03]  /*9dc0*/  MOV R7, 0x0 ;  /* 0x0000000000077802 */ /* 0x000fc60000000f00 */
[----:B------:R1:W-:Y:S01]  /*9dd0*/  STL [R2], R3 ;  /* 0x0000000302007387 */ /* 0x0003e20000100800 */
[----:B------:R-:W-:Y:S05]  /*9de0*/  RET.REL.NODEC R6 `(_ZN7cutlass13device_kernelIN5flash19enable_sm80_to_sm89INS1_16FlashAttnBwdSm80INS1_25CollectiveMainloopBwdSm80ILi2ELi2EN4cute5tupleIJNS5_1CILi128EEES8_NS7_ILi64EEEEEENS_10bfloat16_tEfNS_4arch4Sm80ELb0ELb0ELb1ELb1ELb1ELb0ELb0ELb0ELi2ELi4ELi4ELi4ELb0EEENS1_24CollectiveEpilogueBwdGQAISA_fSD_Li256ELb1ELb1EEENS1_19SingleTileSchedulerILb1ELb0ELb0ELi128EEEEEEEEEvNT_6ParamsE) ;  /* 0xffff621006007950 */ /* 0x000fea0003c3ffff */
        .type           $_ZN7cutlass13device_kernelIN5flash19enable_sm80_to_sm89INS1_16FlashAttnBwdSm80INS1_25CollectiveMainloopBwdSm80ILi2ELi2EN4cute5tupleIJNS5_1CILi128EEES8_NS7_ILi64EEEEEENS_10bfloat16_tEfNS_4arch4Sm80ELb0ELb0ELb1ELb1ELb1ELb0ELb0ELb0ELi2ELi4ELi4ELi4ELb0EEENS1_24CollectiveEpilogueBwdGQAISA_fSD_Li256ELb1ELb1EEENS1_19SingleTileSchedulerILb1ELb0ELb0ELi128EEEEEEEEEvNT_6ParamsE$_ZN4cute3eso3ESOILb1ELb0EJNS_6LayoutINS_5tupleIJNS3_IJNS_1CILi8EEENS4_ILi1EEEEEEEEENS3_IJNS3_IJS6_NS4_ILi0EEEEEEEEEEENS_10ViewEngineINS_8gmem_ptrIPKN7cutlass10bfloat16_tEEEEEEEC2ERKSC_RKSK_,@function
        .size           $_ZN7cutlass13device_kernelIN5flash19enable_sm80_to_sm89INS1_16FlashAttnBwdSm80INS1_25CollectiveMainloopBwdSm80ILi2ELi2EN4cute5tupleIJNS5_1CILi128EEES8_NS7_ILi64EEEEEENS_10bfloat16_tEfNS_4arch4Sm80ELb0ELb0ELb1ELb1ELb1ELb0ELb0ELb0ELi2ELi4ELi4ELi4ELb0EEENS1_24CollectiveEpilogueBwdGQAISA_fSD_Li256ELb1ELb1EEENS1_19SingleTileSchedulerILb1ELb0ELb0ELi128EEEEEEEEEvNT_6ParamsE$_ZN4cute3eso3ESOILb1ELb0EJNS_6LayoutINS_5tupleIJNS3_IJNS_1CILi8EEENS4_ILi1EEEEEEEEENS3_IJNS3_IJS6_NS4_ILi0EEEEEEEEEEENS_10ViewEngineINS_8gmem_ptrIPKN7cutlass10bfloat16_tEEEEEEEC2ERKSC_RKSK_,($_ZN7cutlass13device_kernelIN5flash19enable_sm80_to_sm89INS1_16FlashAttnBwdSm80INS1_25CollectiveMainloopBwdSm80ILi2ELi2EN4cute5tupleIJNS5_1CILi128EEES8_NS7_ILi64EEEEEENS_10bfloat16_tEfNS_4arch4Sm80ELb0ELb0ELb1ELb1ELb1ELb0ELb0ELb0ELi2ELi4ELi4ELi4ELb0EEENS1_24CollectiveEpilogueBwdGQAISA_fSD_Li256ELb1ELb1EEENS1_19SingleTileSchedulerILb1ELb0ELb0ELi128EEEEEEEEEvNT_6ParamsE$_ZN4cute3eso3ESOILb1ELb0EJNS_6LayoutINS_5tupleIJNS3_IJNS_1CILi8EEENS4_ILi1EEEEEEEEENS3_IJNS3_IJS6_NS4_ILi0EEEEEEEEEEENS_10ViewEngineINS_8smem_ptrIPN7cutlass10bfloat16_tEEEEEEEC2ERKSC_RKSJ_ - $_ZN7cutlass13device_kernelIN5flash19enable_sm80_to_sm89INS1_16FlashAttnBwdSm80INS1_25CollectiveMainloopBwdSm80ILi2ELi2EN4cute5tupleIJNS5_1CILi128EEES8_NS7_ILi64EEEEEENS_10bfloat16_tEfNS_4arch4Sm80ELb0ELb0ELb1ELb1ELb1ELb0ELb0ELb0ELi2ELi4ELi4ELi4ELb0EEENS1_24CollectiveEpilogueBwdGQAISA_fSD_Li256ELb1ELb1EEENS1_19SingleTileSchedulerILb1ELb0ELb0ELi128EEEEEEEEEvNT_6ParamsE$_ZN4cute3eso3ESOILb1ELb0EJNS_6LayoutINS_5tupleIJNS3_IJNS_1CILi8EEENS4_ILi1EEEEEEEEENS3_IJNS3_IJS6_NS4_ILi0EEEEEEEEEEENS_10ViewEngineINS_8gmem_ptrIPKN7cutlass10bfloat16_tEEEEEEEC2ERKSC_RKSK_)
$_ZN7cutlass13device_kernelIN5flash19enable_sm80_to_sm89INS1_16FlashAttnBwdSm80INS1_25CollectiveMainloopBwdSm80ILi2ELi2EN4cute5tupleIJNS5_1CILi128EEES8_NS7_ILi64EEEEEENS_10bfloat16_tEfNS_4arch4Sm80ELb0ELb0ELb1ELb1ELb1ELb0ELb0ELb0ELi2ELi4ELi4ELi4ELb0EEENS1_24CollectiveEpilogueBwdGQAISA_fSD_Li256ELb1ELb1EEENS1_19SingleTileSchedulerILb1ELb0ELb0ELi128EEEEEEEEEvNT_6ParamsE$_ZN4cute3eso3ESOILb1ELb0EJNS_6LayoutINS_5tupleIJNS3_IJNS_1CILi8EEENS4_ILi1EEEEEEEEENS3_IJNS3_IJS6_NS4_ILi0EEEEEEEEEEENS_10ViewEngineINS_8gmem_ptrIPKN7cutlass10bfloat16_tEEEEEEEC2ERKSC_RKSK_:
[----:B------:R-:W-:Y:S02]  /*9df0*/  IADD3 R4, R15, -c[0x0][0x20], RZ ;  /* 0x800008000f047a10 */ /* 0x000fe40007ffe0ff */
[----:B------:R-:W-:-:S03]  /*9e00*/  MOV R7, 0x0 ;  /* 0x0000000000077802 */ /* 0x000fc60000000f00 */
[----:B------:R1:W-:Y:S01]  /*9e10*/  STL.64 [R4], R2 ;  /* 0x0000000204007387 */ /* 0x0003e20000100a00 */
[----:B------:R-:W-:Y:S05]  /*9e20*/  RET.REL.NODEC R6 `(_ZN7cutlass13device_kernelIN5flash19enable_sm80_to_sm89INS1_16FlashAttnBwdSm80INS1_25CollectiveMainloopBwdSm80ILi2ELi2EN4cute5tupleIJNS5_1CILi128EEES8_NS7_ILi64EEEEEENS_10bfloat16_tEfNS_4arch4Sm80ELb0ELb0ELb1ELb1ELb1ELb0ELb0ELb0ELi2ELi4ELi4ELi4ELb0EEENS1_24CollectiveEpilogueBwdGQAISA_fSD_Li256ELb1ELb1EEENS1_19SingleTileSchedulerILb1ELb0ELb0ELi128EEEEEEEEEvNT_6ParamsE) ;  /* 0xffff61d006007950 */ /* 0x000fea0003c3ffff */
        .type           $_ZN7cutlass13device_kernelIN5flash19enable_sm80_to_sm89INS1_16FlashAttnBwdSm80INS1_25CollectiveMainloopBwdSm80ILi2ELi2EN4cute5tupleIJNS5_1CILi128EEES8_NS7_ILi64EEEEEENS_10bfloat16_tEfNS_4arch4Sm80ELb0ELb0ELb1ELb1ELb1ELb0ELb0ELb0ELi2ELi4ELi4ELi4ELb0EEENS1_24CollectiveEpilogueBwdGQAISA_fSD_Li256ELb1ELb1EEENS1_19SingleTileSchedulerILb1ELb0ELb0ELi128EEEEEEEEEvNT_6ParamsE$_ZN4cute3eso3ESOILb1ELb0EJNS_6LayoutINS_5tupleIJNS3_IJNS_1CILi8EEENS4_ILi1EEEEEEEEENS3_IJNS3_IJS6_NS4_ILi0EEEEEEEEEEENS_10ViewEngineINS_8smem_ptrIPN7cutlass10bfloat16_tEEEEEEEC2ERKSC_RKSJ_,@function
        .size           $_ZN7cutlass13device_kernelIN5flash19enable_sm80_to_sm89INS1_16FlashAttnBwdSm80INS1_25CollectiveMainloopBwdSm80ILi2ELi2EN4cute5tupleIJNS5_1CILi128EEES8_NS7_ILi64EEEEEENS_10bfloat16_tEfNS_4arch4Sm80ELb0ELb0ELb1ELb1ELb1ELb0ELb0ELb0ELi2ELi4ELi4ELi4ELb0EEENS1_24CollectiveEpilogueBwdGQAISA_fSD_Li256ELb1ELb1EEENS1_19SingleTileSchedulerILb1ELb0ELb0ELi128EEEEEEEEEvNT_6ParamsE$_ZN4cute3eso3ESOILb1ELb0EJNS_6LayoutINS_5tupleIJNS3_IJNS_1CILi8EEENS4_ILi1EEEEEEEEENS3_IJNS3_IJS6_NS4_ILi0EEEEEEEEEEENS_10ViewEngineINS_8smem_ptrIPN7cutlass10bfloat16_tEEEEEEEC2ERKSC_RKSJ_,($_ZN7cutlass13device_kernelIN5flash19enable_sm80_to_sm89INS1_16FlashAttnBwdSm80INS1_25CollectiveMainloopBwdSm80ILi2ELi2EN4cute5tupleIJNS5_1CILi128EEES8_NS7_ILi64EEEEEENS_10bfloat16_tEfNS_4arch4Sm80ELb0ELb0ELb1ELb1ELb1ELb0ELb0ELb0ELi2ELi4ELi4ELi4ELb0EEENS1_24CollectiveEpilogueBwdGQAISA_fSD_Li256ELb1ELb1EEENS1_19SingleTileSchedulerILb1ELb0ELb0ELi128EEEEEEEEEvNT_6ParamsE$_ZN4cute3eso3ESOILb1ELb0EJNS_6LayoutINS_5tupleIJNS3_IJNS_1CILi8EEENS4_ILi1EEEEEEEEENS3_IJNS3_IJS6_NS4_ILi0EEEEEEEEEEENS_10ViewEngineIPN7cutlass10bfloat16_tEEEEEC2ERKSC_RKSH_ - $_ZN7cutlass13device_kernelIN5flash19enable_sm80_to_sm89INS1_16FlashAttnBwdSm80INS1_25CollectiveMainloopBwdSm80ILi2ELi2EN4cute5tupleIJNS5_1CILi128EEES8_NS7_ILi64EEEEEENS_10bfloat16_tEfNS_4arch4Sm80ELb0ELb0ELb1ELb1ELb1ELb0ELb0ELb0ELi2ELi4ELi4ELi4ELb0EEENS1_24CollectiveEpilogueBwdGQAISA_fSD_Li256ELb1ELb1EEENS1_19SingleTileSchedulerILb1ELb0ELb0ELi128EEEEEEEEEvNT_6ParamsE$_ZN4cute3eso3ESOILb1ELb0EJNS_6LayoutINS_5tupleIJNS3_IJNS_1CILi8EEENS4_ILi1EEEEEEEEENS3_IJNS3_IJS6_NS4_ILi0EEEEEEEEEEENS_10ViewEngineINS_8smem_ptrIPN7cutlass10bfloat16_tEEEEEEEC2ERKSC_RKSJ_)
$_ZN7cutlass13device_kernelIN5flash19enable_sm80_to_sm89INS1_16FlashAttnBwdSm80INS1_25CollectiveMainloopBwdSm80ILi2ELi2EN4cute5tupleIJNS5_1CILi128EEES8_NS7_ILi64EEEEEENS_10bfloat16_tEfNS_4arch4Sm80ELb0ELb0ELb1ELb1ELb1ELb0ELb0ELb0ELi2ELi4ELi4ELi4ELb0EEENS1_24CollectiveEpilogueBwdGQAISA_fSD_Li256ELb1ELb1EEENS1_19SingleTileSchedulerILb1ELb0ELb0ELi128EEEEEEEEEvNT_6ParamsE$_ZN4cute3eso3ESOILb1ELb0EJNS_6LayoutINS_5tupleIJNS3_IJNS_1CILi8EEENS4_ILi1EEEEEEEEENS3_IJNS3_IJS6_NS4_ILi0EEEEEEEEEEENS_10ViewEngineINS_8smem_ptrIPN7cutlass10bfloat16_tEEEEEEEC2ERKSC_RKSJ_:
[----:B------:R-:W-:Y:S02]  /*9e30*/  IADD3 R6, R6, -c[0x0][0x20], RZ ;  /* 0x8000080006067a10 */ /* 0x000fe40007ffe0ff */
[----:B------:R-:W-:-:S03]  /*9e40*/  MOV R9, 0x0 ;  /* 0x0000000000097802 */ /* 0x000fc60000000f00 */
[----:B------:R1:W-:Y:S01]  /*9e50*/  STL.64 [R6], R2 ;  /* 0x0000000206007387 */ /* 0x0003e20000100a00 */
[----:B------:R-:W-:Y:S05]  /*9e60*/  RET.REL.NODEC R8 `(_ZN7cutlass13device_kernelIN5flash19enable_sm80_to_sm89INS1_16FlashAttnBwdSm80INS1_25CollectiveMainloopBwdSm80ILi2ELi2EN4cute5tupleIJNS5_1CILi128EEES8_NS7_ILi64EEEEEENS_10bfloat16_tEfNS_4arch4Sm80ELb0ELb0ELb1ELb1ELb1ELb0ELb0ELb0ELi2ELi4ELi4ELi4ELb0EEENS1_24CollectiveEpilogueBwdGQAISA_fSD_Li256ELb1ELb1EEENS1_19SingleTileSchedulerILb1ELb0ELb0ELi128EEEEEEEEEvNT_6ParamsE) ;  /* 0xffff619008007950 */ /* 0x000fea0003c3ffff */
        .type           $_ZN7cutlass13device_kernelIN5flash19enable_sm80_to_sm89INS1_16FlashAttnBwdSm80INS1_25CollectiveMainloopBwdSm80ILi2ELi2EN4cute5tupleIJNS5_1CILi128EEES8_NS7_ILi64EEEEEENS_10bfloat16_tEfNS_4arch4Sm80ELb0ELb0ELb1ELb1ELb1ELb0ELb0ELb0ELi2ELi4ELi4ELi4ELb0EEENS1_24CollectiveEpilogueBwdGQAISA_fSD_Li256ELb1ELb1EEENS1_19SingleTileSchedulerILb1ELb0ELb0ELi128EEEEEEEEEvNT_6ParamsE$_ZN4cute3eso3ESOILb1ELb0EJNS_6LayoutINS_5tupleIJNS3_IJNS_1CILi8EEENS4_ILi1EEEEEEEEENS3_IJNS3_IJS6_NS4_ILi0EEEEEEEEEEENS_10ViewEngineIPN7cutlass10bfloat16_tEEEEEC2ERKSC_RKSH_,@function
        .size           $_ZN7cutlass13device_kernelIN5flash19enable_sm80_to_sm89INS1_16FlashAttnBwdSm80INS1_25CollectiveMainloopBwdSm80ILi2ELi2EN4cute5tupleIJNS5_1CILi128EEES8_NS7_ILi64EEEEEENS_10bfloat16_tEfNS_4arch4Sm80ELb0ELb0ELb1ELb1ELb1ELb0ELb0ELb0ELi2ELi4ELi4ELi4ELb0EEENS1_24CollectiveEpilogueBwdGQAISA_fSD_Li256ELb1ELb1EEENS1_19SingleTileSchedulerILb1ELb0ELb0ELi128EEEEEEEEEvNT_6ParamsE$_ZN4cute3eso3ESOILb1ELb0EJNS_6LayoutINS_5tupleIJNS3_IJNS_1CILi8EEENS4_ILi1EEEEEEEEENS3_IJNS3_IJS6_NS4_ILi0EEEEEEEEEEENS_10ViewEngineIPN7cutlass10bfloat16_tEEEEEC2ERKSC_RKSH_,($_ZN7cutlass13device_kernelIN5flash19enable_sm80_to_sm89INS1_16FlashAttnBwdSm80INS1_25CollectiveMainloopBwdSm80ILi2ELi2EN4cute5tupleIJNS5_1CILi128EEES8_NS7_ILi64EEEEEENS_10bfloat16_tEfNS_4arch4Sm80ELb0ELb0ELb1ELb1ELb1ELb0ELb0ELb0ELi2ELi4ELi4ELi4ELb0EEENS1_24CollectiveEpilogueBwdGQAISA_fSD_Li256ELb1ELb1EEENS1_19SingleTileSchedulerILb1ELb0ELb0ELi128EEEEEEEEEvNT_6ParamsE$_ZN4cute3eso3ESOILb1ELb0EJNS_6LayoutINS_5tupleIJNS3_IJNS_1CILi8EEENS4_ILi1EEEEEEEEENS3_IJNS3_IJS6_NS4_ILi0EEEEEEEEEEEiEEC2ERKSC_RKi - $_ZN7cutlass13device_kernelIN5flash19enable_sm80_to_sm89INS1_16FlashAttnBwdSm80INS1_25CollectiveMainloopBwdSm80ILi2ELi2EN4cute5tupleIJNS5_1CILi128EEES8_NS7_ILi64EEEEEENS_10bfloat16_tEfNS_4arch4Sm80ELb0ELb0ELb1ELb1ELb1ELb0ELb0ELb0ELi2ELi4ELi4ELi4ELb0EEENS1_24CollectiveEpilogueBwdGQAISA_fSD_Li256ELb1ELb1EEENS1_19SingleTileSchedulerILb1ELb0ELb0ELi128EEEEEEEEEvNT_6ParamsE$_ZN4cute3eso3ESOILb1ELb0EJNS_6LayoutINS_5tupleIJNS3_IJNS_1CILi8EEENS4_ILi1EEEEEEEEENS3_IJNS3_IJS6_NS4_ILi0EEEEEEEEEEENS_10ViewEngineIPN7cutlass10bfloat16_tEEEEEC2ERKSC_RKSH_)
$_ZN7cutlass13device_kernelIN5flash19enable_sm80_to_sm89INS1_16FlashAttnBwdSm80INS1_25CollectiveMainloopBwdSm80ILi2ELi2EN4cute5tupleIJNS5_1CILi128EEES8_NS7_ILi64EEEEEENS_10bfloat16_tEfNS_4arch4Sm80ELb0ELb0ELb1ELb1ELb1ELb0ELb0ELb0ELi2ELi4ELi4ELi4ELb0EEENS1_24CollectiveEpilogueBwdGQAISA_fSD_Li256ELb1ELb1EEENS1_19SingleTileSchedulerILb1ELb0ELb0ELi128EEEEEEEEEvNT_6ParamsE$_ZN4cute3eso3ESOILb1ELb0EJNS_6LayoutINS_5tupleIJNS3_IJNS_1CILi8EEENS4_ILi1EEEEEEEEENS3_IJNS3_IJS6_NS4_ILi0EEEEEEEEEEENS_10ViewEngineIPN7cutlass10bfloat16_tEEEEEC2ERKSC_RKSH_:
[----:B------:R-:W-:Y:S01]  /*9e70*/  IADD3 R2, R66, -c[0x0][0x20], RZ ;  /* 0x8000080042027a10 */ /* 0x000fe20007ffe0ff */
[----:B------:R-:W-:Y:S01]  /*9e80*/  IMAD.MOV.U32 R9, RZ, RZ, R3 ;  /* 0x000000ffff097224 */ /* 0x000fe200078e0003 */
[----:B------:R-:W-:-:S04]  /*9e90*/  MOV R7, 0x0 ;  /* 0x0000000000077802 */ /* 0x000fc80000000f00 */
[----:B------:R1:W-:Y:S01]  /*9ea0*/  STL.64 [R2], R8 ;  /* 0x0000000802007387 */ /* 0x0003e20000100a00 */
[----:B------:R-:W-:Y:S05]  /*9eb0*/  RET.REL.NODEC R6 `(_ZN7cutlass13device_kernelIN5flash19enable_sm80_to_sm89INS1_16FlashAttnBwdSm80INS1_25CollectiveMainloopBwdSm80ILi2ELi2EN4cute5tupleIJNS5_1CILi128EEES8_NS7_ILi64EEEEEENS_10bfloat16_tEfNS_4arch4Sm80ELb0ELb0ELb1ELb1ELb1ELb0ELb0ELb0ELi2ELi4ELi4ELi4ELb0EEENS1_24CollectiveEpilogueBwdGQAISA_fSD_Li256ELb1ELb1EEENS1_19SingleTileSchedulerILb1ELb0ELb0ELi128EEEEEEEEEvNT_6ParamsE) ;  /* 0xffff614006007950 */ /* 0x000fea0003c3ffff */
        .type           $_ZN7cutlass13device_kernelIN5flash19enable_sm80_to_sm89INS1_16FlashAttnBwdSm80INS1_25CollectiveMainloopBwdSm80ILi2ELi2EN4cute5tupleIJNS5_1CILi128EEES8_NS7_ILi64EEEEEENS_10bfloat16_tEfNS_4arch4Sm80ELb0ELb0ELb1ELb1ELb1ELb0ELb0ELb0ELi2ELi4ELi4ELi4ELb0EEENS1_24CollectiveEpilogueBwdGQAISA_fSD_Li256ELb1ELb1EEENS1_19SingleTileSchedulerILb1ELb0ELb0ELi128EEEEEEEEEvNT_6ParamsE$_ZN4cute3eso3ESOILb1ELb0EJNS_6LayoutINS_5tupleIJNS3_IJNS_1CILi8EEENS4_ILi1EEEEEEEEENS3_IJNS3_IJS6_NS4_ILi0EEEEEEEEEEEiEEC2ERKSC_RKi,@function
        .size           $_ZN7cutlass13device_kernelIN5flash19enable_sm80_to_sm89INS1_16FlashAttnBwdSm80INS1_25CollectiveMainloopBwdSm80ILi2ELi2EN4cute5tupleIJNS5_1CILi128EEES8_NS7_ILi64EEEEEENS_10bfloat16_tEfNS_4arch4Sm80ELb0ELb0ELb1ELb1ELb1ELb0ELb0ELb0ELi2ELi4ELi4ELi4ELb0EEENS1_24CollectiveEpilogueBwdGQAISA_fSD_Li256ELb1ELb1EEENS1_19SingleTileSchedulerILb1ELb0ELb0ELi128EEEEEEEEEvNT_6ParamsE$_ZN4cute3eso3ESOILb1ELb0EJNS_6LayoutINS_5tupleIJNS3_IJNS_1CILi8EEENS4_ILi1EEEEEEEEENS3_IJNS3_IJS6_NS4_ILi0EEEEEEEEEEEiEEC2ERKSC_RKi,($_ZN7cutlass13device_kernelIN5flash19enable_sm80_to_sm89INS1_16FlashAttnBwdSm80INS1_25CollectiveMainloopBwdSm80ILi2ELi2EN4cute5tupleIJNS5_1CILi128EEES8_NS7_ILi64EEEEEENS_10bfloat16_tEfNS_4arch4Sm80ELb0ELb0ELb1ELb1ELb1ELb0ELb0ELb0ELi2ELi4ELi4ELi4ELb0EEENS1_24CollectiveEpilogueBwdGQAISA_fSD_Li256ELb1ELb1EEENS1_19SingleTileSchedulerILb1ELb0ELb0ELi128EEEEEEEEEvNT_6ParamsE$_ZN4cute3eso3ESOILb1ELb0EJNS_6LayoutINS_5tupleIJNS3_IJNS_1CILi8EEENS4_ILi1EEEEEEEEENS3_IJNS3_IJS6_NS4_ILi0EEEEEEEEEEElEEC2ERKSC_RKl - $_ZN7cutlass13device_kernelIN5flash19enable_sm80_to_sm89INS1_16FlashAttnBwdSm80INS1_25CollectiveMainloopBwdSm80ILi2ELi2EN4cute5tupleIJNS5_1CILi128EEES8_NS7_ILi64EEEEEENS_10bfloat16_tEfNS_4arch4Sm80ELb0ELb0ELb1ELb1ELb1ELb0ELb0ELb0ELi2ELi4ELi4ELi4ELb0EEENS1_24CollectiveEpilogueBwdGQAISA_fSD_Li256ELb1ELb1EEENS1_19SingleTileSchedulerILb1ELb0ELb0ELi128EEEEEEEEEvNT_6ParamsE$_ZN4cute3eso3ESOILb1ELb0EJNS_6LayoutINS_5tupleIJNS3_IJNS_1CILi8EEENS4_ILi1EEEEEEEEENS3_IJNS3_IJS6_NS4_ILi0EEEEEEEEEEEiEEC2ERKSC_RKi)
$_ZN7cutlass13device_kernelIN5flash19enable_sm80_to_sm89INS1_16FlashAttnBwdSm80INS1_25CollectiveMainloopBwdSm80ILi2ELi2EN4cute5tupleIJNS5_1CILi128EEES8_NS7_ILi64EEEEEENS_10bfloat16_tEfNS_4arch4Sm80ELb0ELb0ELb1ELb1ELb1ELb0ELb0ELb0ELi2ELi4ELi4ELi4ELb0EEENS1_24CollectiveEpilogueBwdGQAISA_fSD_Li256ELb1ELb1EEENS1_19SingleTileSchedulerILb1ELb0ELb0ELi128EEEEEEEEEvNT_6ParamsE$_ZN4cute3eso3ESOILb1ELb0EJNS_6LayoutINS_5tupleIJNS3_IJNS_1CILi8EEENS4_ILi1EEEEEEEEENS3_IJNS3_IJS6_NS4_ILi0EEEEEEEEEEEiEEC2ERKSC_RKi:
[----:B------:R-:W-:Y:S02]  /*9ec0*/  IADD3 R2, R2, -c[0x0][0x20], RZ ;  /* 0x8000080002027a10 */ /* 0x000fe40007ffe0ff */
[----:B------:R-:W-:-:S03]  /*9ed0*/  MOV R7, 0x0 ;  /* 0x0000000000077802 */ /* 0x000fc60000000f00 */
[----:B------:R1:W-:Y:S01]  /*9ee0*/  STL [R2], R3 ;  /* 0x0000000302007387 */ /* 0x0003e20000100800 */
[----:B------:R-:W-:Y:S05]  /*9ef0*/  RET.REL.NODEC R6 `(_ZN7cutlass13device_kernelIN5flash19enable_sm80_to_sm89INS1_16FlashAttnBwdSm80INS1_25CollectiveMainloopBwdSm80ILi2ELi2EN4cute5tupleIJNS5_1CILi128EEES8_NS7_ILi64EEEEEENS_10bfloat16_tEfNS_4arch4Sm80ELb0ELb0ELb1ELb1ELb1ELb0ELb0ELb0ELi2ELi4ELi4ELi4ELb0EEENS1_24CollectiveEpilogueBwdGQAISA_fSD_Li256ELb1ELb1EEENS1_19SingleTileSchedulerILb1ELb0ELb0ELi128EEEEEEEEEvNT_6ParamsE) ;  /* 0xffff610006007950 */ /* 0x000fea0003c3ffff */
        .type           $_ZN7cutlass13device_kernelIN5flash19enable_sm80_to_sm89INS1_16FlashAttnBwdSm80INS1_25CollectiveMainloopBwdSm80ILi2ELi2EN4cute5tupleIJNS5_1CILi128EEES8_NS7_ILi64EEEEEENS_10bfloat16_tEfNS_4arch4Sm80ELb0ELb0ELb1ELb1ELb1ELb0ELb0ELb0ELi2ELi4ELi4ELi4ELb0EEENS1_24CollectiveEpilogueBwdGQAISA_fSD_Li256ELb1ELb1EEENS1_19SingleTileSchedulerILb1ELb0ELb0ELi128EEEEEEEEEvNT_6ParamsE$_ZN4cute3eso3ESOILb1ELb0EJNS_6LayoutINS_5tupleIJNS3_IJNS_1CILi8EEENS4_ILi1EEEEEEEEENS3_IJNS3_IJS6_NS4_ILi0EEEEEEEEEEElEEC2ERKSC_RKl,@function
        .size           $_ZN7cutlass13device_kernelIN5flash19enable_sm80_to_sm89INS1_16FlashAttnBwdSm80INS1_25CollectiveMainloopBwdSm80ILi2ELi2EN4cute5tupleIJNS5_1CILi128EEES8_NS7_ILi64EEEEEENS_10bfloat16_tEfNS_4arch4Sm80ELb0ELb0ELb1ELb1ELb1ELb0ELb0ELb0ELi2ELi4ELi4ELi4ELb0EEENS1_24CollectiveEpilogueBwdGQAISA_fSD_Li256ELb1ELb1EEENS1_19SingleTileSchedulerILb1ELb0ELb0ELi128EEEEEEEEEvNT_6ParamsE$_ZN4cute3eso3ESOILb1ELb0EJNS_6LayoutINS_5tupleIJNS3_IJNS_1CILi8EEENS4_ILi1EEEEEEEEENS3_IJNS3_IJS6_NS4_ILi0EEEEEEEEEEElEEC2ERKSC_RKl,($_ZN7cutlass13device_kernelIN5flash19enable_sm80_to_sm89INS1_16FlashAttnBwdSm80INS1_25CollectiveMainloopBwdSm80ILi2ELi2EN4cute5tupleIJNS5_1CILi128EEES8_NS7_ILi64EEEEEENS_10bfloat16_tEfNS_4arch4Sm80ELb0ELb0ELb1ELb1ELb1ELb0ELb0ELb0ELi2ELi4ELi4ELi4ELb0EEENS1_24CollectiveEpilogueBwdGQAISA_fSD_Li256ELb1ELb1EEENS1_19SingleTileSchedulerILb1ELb0ELb0ELi128EEEEEEEEEvNT_6ParamsE$_ZN4cute3eso3ESOILb1ELb0EJNS_6LayoutINS_5tupleIJNS3_IJNS_1CILi8EEENS4_ILi1EEEEEENS3_IJNS4_ILi2EEEEEEEEENS3_IJNS3_IJS6_NS4_ILi0EEEEEENS3_IJNS4_ILi4096EEEEEEEEEEENS_10ViewEngineINS_8smem_ptrIPN7cutlass10bfloat16_tEEEEEEEC2ERKSG_RKSN_ - $_ZN7cutlass13device_kernelIN5flash19enable_sm80_to_sm89INS1_16FlashAttnBwdSm80INS1_25CollectiveMainloopBwdSm80ILi2ELi2EN4cute5tupleIJNS5_1CILi128EEES8_NS7_ILi64EEEEEENS_10bfloat16_tEfNS_4arch4Sm80ELb0ELb0ELb1ELb1ELb1ELb0ELb0ELb0ELi2ELi4ELi4ELi4ELb0EEENS1_24CollectiveEpilogueBwdGQAISA_fSD_Li256ELb1ELb1EEENS1_19SingleTileSchedulerILb1ELb0ELb0ELi128EEEEEEEEEvNT_6ParamsE$_ZN4cute3eso3ESOILb1ELb0EJNS_6LayoutINS_5tupleIJNS3_IJNS_1CILi8EEENS4_ILi1EEEEEEEEENS3_IJNS3_IJS6_NS4_ILi0EEEEEEEEEEElEEC2ERKSC_RKl)
$_ZN7cutlass13device_kernelIN5flash19enable_sm80_to_sm89INS1_16FlashAttnBwdSm80INS1_25CollectiveMainloopBwdSm80ILi2ELi2EN4cute5tupleIJNS5_1CILi128EEES8_NS7_ILi64EEEEEENS_10bfloat16_tEfNS_4arch4Sm80ELb0ELb0ELb1ELb1ELb1ELb0ELb0ELb0ELi2ELi4ELi4ELi4ELb0EEENS1_24CollectiveEpilogueBwdGQAISA_fSD_Li256ELb1ELb1EEENS1_19SingleTileSchedulerILb1ELb0ELb0ELi128EEEEEEEEEvNT_6ParamsE$_ZN4cute3eso3ESOILb1ELb0EJNS_6LayoutINS_5tupleIJNS3_IJNS_1CILi8EEENS4_ILi1EEEEEEEEENS3_IJNS3_IJS6_NS4_ILi0EEEEEEEEEEElEEC2ERKSC_RKl:
[----:B------:R-:W-:Y:S01]  /*9f00*/  IADD3 R2, R15, -c[0x0][0x20], RZ ;  /* 0x800008000f027a10 */ /* 0x000fe20007ffe0ff */
[----:B------:R-:W-:Y:S01]  /*9f10*/  IMAD.MOV.U32 R7, RZ, RZ, R3 ;  /* 0x000000ffff077224 */ /* 0x000fe200078e0003 */
[----:B------:R-:W-:-:S04]  /*9f20*/  MOV R5, 0x0 ;  /* 0x0000000000057802 */ /* 0x000fc80000000f00 */
[----:B------:R1:W-:Y:S01]  /*9f30*/  STL.64 [R2], R6 ;  /* 0x0000000602007387 */ /* 0x0003e20000100a00 */
[----:B------:R-:W-:Y:S05]  /*9f40*/  RET.REL.NODEC R4 `(_ZN7cutlass13device_kernelIN5flash19enable_sm80_to_sm89INS1_16FlashAttnBwdSm80INS1_25CollectiveMainloopBwdSm80ILi2ELi2EN4cute5tupleIJNS5_1CILi128EEES8_NS7_ILi64EEEEEENS_10bfloat16_tEfNS_4arch4Sm80ELb0ELb0ELb1ELb1ELb1ELb0ELb0ELb0ELi2ELi4ELi4ELi4ELb0EEENS1_24CollectiveEpilogueBwdGQAISA_fSD_Li256ELb1ELb1EEENS1_19SingleTileSchedulerILb1ELb0ELb0ELi128EEEEEEEEEvNT_6ParamsE) ;  /* 0xffff60b004007950 */ /* 0x000fea0003c3ffff */
        .type           $_ZN7cutlass13device_kernelIN5flash19enable_sm80_to_sm89INS1_16FlashAttnBwdSm80INS1_25CollectiveMainloopBwdSm80ILi2ELi2EN4cute5tupleIJNS5_1CILi128EEES8_NS7_ILi64EEEEEENS_10bfloat16_tEfNS_4arch4Sm80ELb0ELb0ELb1ELb1ELb1ELb0ELb0ELb0ELi2ELi4ELi4ELi4ELb0EEENS1_24CollectiveEpilogueBwdGQAISA_fSD_Li256ELb1ELb1EEENS1_19SingleTileSchedulerILb1ELb0ELb0ELi128EEEEEEEEEvNT_6ParamsE$_ZN4cute3eso3ESOILb1ELb0EJNS_6LayoutINS_5tupleIJNS3_IJNS_1CILi8EEENS4_ILi1EEEEEENS3_IJNS4_ILi2EEEEEEEEENS3_IJNS3_IJS6_NS4_ILi0EEEEEENS3_IJNS4_ILi4096EEEEEEEEEEENS_10ViewEngineINS_8smem_ptrIPN7cutlass10bfloat16_tEEEEEEEC2ERKSG_RKSN_,@function
        .size           $_ZN7cutlass13device_kernelIN5flash19enable_sm80_to_sm89INS1_16FlashAttnBwdSm80INS1_25CollectiveMainloopBwdSm80ILi2ELi2EN4cute5tupleIJNS5_1CILi128EEES8_NS7_ILi64EEEEEENS_10bfloat16_tEfNS_4arch4Sm80ELb0ELb0ELb1ELb1ELb1ELb0ELb0ELb0ELi2ELi4ELi4ELi4ELb0EEENS1_24CollectiveEpilogueBwdGQAISA_fSD_Li256ELb1ELb1EEENS1_19SingleTileSchedulerILb1ELb0ELb0ELi128EEEEEEEEEvNT_6ParamsE$_ZN4cute3eso3ESOILb1ELb0EJNS_6LayoutINS_5tupleIJNS3_IJNS_1CILi8EEENS4_ILi1EEEEEENS3_IJNS4_ILi2EEEEEEEEENS3_IJNS3_IJS6_NS4_ILi0EEEEEENS3_IJNS4_ILi4096EEEEEEEEEEENS_10ViewEngineINS_8smem_ptrIPN7cutlass10bfloat16_tEEEEEEEC2ERKSG_RKSN_,($_ZN7cutlass13device_kernelIN5flash19enable_sm80_to_sm89INS1_16FlashAttnBwdSm80INS1_25CollectiveMainloopBwdSm80ILi2ELi2EN4cute5tupleIJNS5_1CILi128EEES8_NS7_ILi64EEEEEENS_10bfloat16_tEfNS_4arch4Sm80ELb0ELb0ELb1ELb1ELb1ELb0ELb0ELb0ELi2ELi4ELi4ELi4ELb0EEENS1_24CollectiveEpilogueBwdGQAISA_fSD_Li256ELb1ELb1EEENS1_19SingleTileSchedulerILb1ELb0ELb0ELi128EEEEEEEEEvNT_6ParamsE$_ZN4cute3eso3ESOILb1ELb0EJNS_6LayoutINS_5tupleIJNS3_IJNS_1CILi8EEENS4_ILi1EEEEEENS3_IJNS4_ILi2EEEEEEEEENS3_IJNS3_IJS6_NS4_ILi0EEEEEENS3_IJNS4_ILi64EEEEEEEEEEENS_10ViewEngineIPN7cutlass10bfloat16_tEEEEEC2ERKSG_RKSL_ - $_ZN7cutlass13device_kernelIN5flash19enable_sm80_to_sm89INS1_16FlashAttnBwdSm80INS1_25CollectiveMainloopBwdSm80ILi2ELi2EN4cute5tupleIJNS5_1CILi128EEES8_NS7_ILi64EEEEEENS_10bfloat16_tEfNS_4arch4Sm80ELb0ELb0ELb1ELb1ELb1ELb0ELb0ELb0ELi2ELi4ELi4ELi4ELb0EEENS1_24CollectiveEpilogueBwdGQAISA_fSD_Li256ELb1ELb1EEENS1_19SingleTileSchedulerILb1ELb0ELb0ELi128EEEEEEEEEvNT_6ParamsE$_ZN4cute3eso3ESOILb1ELb0EJNS_6LayoutINS_5tupleIJNS3_IJNS_1CILi8EEENS4_ILi1EEEEEENS3_IJNS4_ILi2EEEEEEEEENS3_IJNS3_IJS6_NS4_ILi0EEEEEENS3_IJNS4_ILi4096EEEEEEEEEEENS_10ViewEngineINS_8smem_ptrIPN7cutlass10bfloat16_tEEEEEEEC2ERKSG_RKSN_)
$_ZN7cutlass13device_kernelIN5flash19enable_sm80_to_sm89INS1_16FlashAttnBwdSm80INS1_25CollectiveMainloopBwdSm80ILi2ELi2EN4cute5tupleIJNS5_1CILi128EEES8_NS7_ILi64EEEEEENS_10bfloat16_tEfNS_4arch4Sm80ELb0ELb0ELb1ELb1ELb1ELb0ELb0ELb0ELi2ELi4ELi4ELi4ELb0EEENS1_24CollectiveEpilogueBwdGQAISA_fSD_Li256ELb1ELb1EEENS1_19SingleTileSchedulerILb1ELb0ELb0ELi128EEEEEEEEEvNT_6ParamsE$_ZN4cute3eso3ESOILb1ELb0EJNS_6LayoutINS_5tupleIJNS3_IJNS_1CILi8EEENS4_ILi1EEEEEENS3_IJNS4_ILi2EEEEEEEEENS3_IJNS3_IJS6_NS4_ILi0EEEEEENS3_IJNS4_ILi4096EEEEEEEEEEENS_10ViewEngineINS_8smem_ptrIPN7cutlass10bfloat16_tEEEEEEEC2ERKSG_RKSN_:
[----:B------:R-:W-:Y:S01]  /*9f50*/  IADD3 R5, R66, -c[0x0][0x20], RZ ;  /* 0x8000080042057a10 */ /* 0x000fe20007ffe0ff */
[----:B------:R-:W-:Y:S01]  /*9f60*/  IMAD.MOV.U32 R8, RZ, RZ, R4 ;  /* 0x000000ffff087224 */ /* 0x000fe200078e0004 */
[----:B------:R-:W-:Y:S01]  /*9f70*/  MOV R9, R7 ;  /* 0x0000000700097202 */ /* 0x000fe20000000f00 */
[----:B------:R-:W-:-:S04]  /*9f80*/  IMAD.MOV.U32 R7, RZ, RZ, 0x0 ;  /* 0x00000000ff077424 */ /* 0x000fc800078e00ff */
[----:B------:R1:W-:Y:S01]  /*9f90*/  STL.64 [R5], R8 ;  /* 0x0000000805007387 */ /* 0x0003e20000100a00 */
[----:B------:R-:W-:Y:S05]  /*9fa0*/  RET.REL.NODEC R6 `(_ZN7cutlass13device_kernelIN5flash19enable_sm80_to_sm89INS1_16FlashAttnBwdSm80INS1_25CollectiveMainloopBwdSm80ILi2ELi2EN4cute5tupleIJNS5_1CILi128EEES8_NS7_ILi64EEEEEENS_10bfloat16_tEfNS_4arch4Sm80ELb0ELb0ELb1ELb1ELb1ELb0ELb0ELb0ELi2ELi4ELi4ELi4ELb0EEENS1_24CollectiveEpilogueBwdGQAISA_fSD_Li256ELb1ELb1EEENS1_19SingleTileSchedulerILb1ELb0ELb0ELi128EEEEEEEEEvNT_6ParamsE) ;  /* 0xffff605006007950 */ /* 0x000fea0003c3ffff */
        .type           $_ZN7cutlass13device_kernelIN5flash19enable_sm80_to_sm89INS1_16FlashAttnBwdSm80INS1_25CollectiveMainloopBwdSm80ILi2ELi2EN4cute5tupleIJNS5_1CILi128EEES8_NS7_ILi64EEEEEENS_10bfloat16_tEfNS_4arch4Sm80ELb0ELb0ELb1ELb1ELb1ELb0ELb0ELb0ELi2ELi4ELi4ELi4ELb0EEENS1_24CollectiveEpilogueBwdGQAISA_fSD_Li256ELb1ELb1EEENS1_19SingleTileSchedulerILb1ELb0ELb0ELi128EEEEEEEEEvNT_6ParamsE$_ZN4cute3eso3ESOILb1ELb0EJNS_6LayoutINS_5tupleIJNS3_IJNS_1CILi8EEENS4_ILi1EEEEEENS3_IJNS4_ILi2EEEEEEEEENS3_IJNS3_IJS6_NS4_ILi0EEEEEENS3_IJNS4_ILi64EEEEEEEEEEENS_10ViewEngineIPN7cutlass10bfloat16_tEEEEEC2ERKSG_RKSL_,@function
        .size           $_ZN7cutlass13device_kernelIN5flash19enable_sm80_to_sm89INS1_16FlashAttnBwdSm80INS1_25CollectiveMainloopBwdSm80ILi2ELi2EN4cute5tupleIJNS5_1CILi128EEES8_NS7_ILi64EEEEEENS_10bfloat16_tEfNS_4arch4Sm80ELb0ELb0ELb1ELb1ELb1ELb0ELb0ELb0ELi2ELi4ELi4ELi4ELb0EEENS1_24CollectiveEpilogueBwdGQAISA_fSD_Li256ELb1ELb1EEENS1_19SingleTileSchedulerILb1ELb0ELb0ELi128EEEEEEEEEvNT_6ParamsE$_ZN4cute3eso3ESOILb1ELb0EJNS_6LayoutINS_5tupleIJNS3_IJNS_1CILi8EEENS4_ILi1EEEEEENS3_IJNS4_ILi2EEEEEEEEENS3_IJNS3_IJS6_NS4_ILi0EEEEEENS3_IJNS4_ILi64EEEEEEEEEEENS_10ViewEngineIPN7cutlass10bfloat16_tEEEEEC2ERKSG_RKSL_,($_ZN7cutlass13device_kernelIN5flash19enable_sm80_to_sm89INS1_16FlashAttnBwdSm80INS1_25CollectiveMainloopBwdSm80ILi2ELi2EN4cute5tupleIJNS5_1CILi128EEES8_NS7_ILi64EEEEEENS_10bfloat16_tEfNS_4arch4Sm80ELb0ELb0ELb1ELb1ELb1ELb0ELb0ELb0ELi2ELi4ELi4ELi4ELb0EEENS1_24CollectiveEpilogueBwdGQAISA_fSD_Li256ELb1ELb1EEENS1_19SingleTileSchedulerILb1ELb0ELb0ELi128EEEEEEEEEvNT_6ParamsE$_ZN4cute3eso3ESOILb1ELb0EJNS_6LayoutINS_5tupleIJNS3_IJNS_1CILi8EEENS4_ILi1EEEEEENS3_IJNS4_ILi2EEEEEEEEENS3_IJNS3_IJS6_NS4_ILi0EEEEEENS3_IJNS4_ILi8192EEEEEEEEEEENS_10ViewEngineINS_8smem_ptrIPN7cutlass10bfloat16_tEEEEEEEC2ERKSG_RKSN_ - $_ZN7cutlass13device_kernelIN5flash19enable_sm80_to_sm89INS1_16FlashAttnBwdSm80INS1_25CollectiveMainloopBwdSm80ILi2ELi2EN4cute5tupleIJNS5_1CILi128EEES8_NS7_ILi64EEEEEENS_10bfloat16_tEfNS_4arch4Sm80ELb0ELb0ELb1ELb1ELb1ELb0ELb0ELb0ELi2ELi4ELi4ELi4ELb0EEENS1_24CollectiveEpilogueBwdGQAISA_fSD_Li256ELb1ELb1EEENS1_19SingleTileSchedulerILb1ELb0ELb0ELi128EEEEEEEEEvNT_6ParamsE$_ZN4cute3eso3ESOILb1ELb0EJNS_6LayoutINS_5tupleIJNS3_IJNS_1CILi8EEENS4_ILi1EEEEEENS3_IJNS4_ILi2EEEEEEEEENS3_IJNS3_IJS6_NS4_ILi0EEEEEENS3_IJNS4_ILi64EEEEEEEEEEENS_10ViewEngineIPN7cutlass10bfloat16_tEEEEEC2ERKSG_RKSL_)
$_ZN7cutlass13device_kernelIN5flash19enable_sm80_to_sm89INS1_16FlashAttnBwdSm80INS1_25CollectiveMainloopBwdSm80ILi2ELi2EN4cute5tupleIJNS5_1CILi128EEES8_NS7_ILi64EEEEEENS_10bfloat16_tEfNS_4arch4Sm80ELb0ELb0ELb1ELb1ELb1ELb0ELb0ELb0ELi2ELi4ELi4ELi4ELb0EEENS1_24CollectiveEpilogueBwdGQAISA_fSD_Li256ELb1ELb1EEENS1_19SingleTileSchedulerILb1ELb0ELb0ELi128EEEEEEEEEvNT_6ParamsE$_ZN4cute3eso3ESOILb1ELb0EJNS_6LayoutINS_5tupleIJNS3_IJNS_1CILi8EEENS4_ILi1EEEEEENS3_IJNS4_ILi2EEEEEEEEENS3_IJNS3_IJS6_NS4_ILi0EEEEEENS3_IJNS4_ILi64EEEEEEEEEEENS_10ViewEngineIPN7cutlass10bfloat16_tEEEEEC2ERKSG_RKSL_:
[----:B------:R-:W-:Y:S01]  /*9fb0*/  IADD3 R2, R23, -c[0x0][0x20], RZ ;  /* 0x8000080017027a10 */ /* 0x000fe20007ffe0ff */
[----:B------:R-:W-:Y:S01]  /*9fc0*/  IMAD.MOV.U32 R9, RZ, RZ, R3 ;  /* 0x000000ffff097224 */ /* 0x000fe200078e0003 */
[----:B------:R-:W-:-:S04]  /*9fd0*/  MOV R7, 0x0 ;  /* 0x0000000000077802 */ /* 0x000fc80000000f00 */
[----:B------:R1:W-:Y:S01]  /*9fe0*/  STL.64 [R2], R8 ;  /* 0x0000000802007387 */ /* 0x0003e20000100a00 */
[----:B------:R-:W-:Y:S05]  /*9ff0*/  RET.REL.NODEC R6 `(_ZN7cutlass13device_kernelIN5flash19enable_sm80_to_sm89INS1_16FlashAttnBwdSm80INS1_25CollectiveMainloopBwdSm80ILi2ELi2EN4cute5tupleIJNS5_1CILi128EEES8_NS7_ILi64EEEEEENS_10bfloat16_tEfNS_4arch4Sm80ELb0ELb0ELb1ELb1ELb1ELb0ELb0ELb0ELi2ELi4ELi4ELi4ELb0EEENS1_24CollectiveEpilogueBwdGQAISA_fSD_Li256ELb1ELb1EEENS1_19SingleTileSchedulerILb1ELb0ELb0ELi128EEEEEEEEEvNT_6ParamsE) ;  /* 0xffff600006007950 */ /* 0x000fea0003c3ffff */
        .type           $_ZN7cutlass13device_kernelIN5flash19enable_sm80_to_sm89INS1_16FlashAttnBwdSm80INS1_25CollectiveMainloopBwdSm80ILi2ELi2EN4cute5tupleIJNS5_1CILi128EEES8_NS7_ILi64EEEEEENS_10bfloat16_tEfNS_4arch4Sm80ELb0ELb0ELb1ELb1ELb1ELb0ELb0ELb0ELi2ELi4ELi4ELi4ELb0EEENS1_24CollectiveEpilogueBwdGQAISA_fSD_Li256ELb1ELb1EEENS1_19SingleTileSchedulerILb1ELb0ELb0ELi128EEEEEEEEEvNT_6ParamsE$_ZN4cute3eso3ESOILb1ELb0EJNS_6LayoutINS_5tupleIJNS3_IJNS_1CILi8EEENS4_ILi1EEEEEENS3_IJNS4_ILi2EEEEEEEEENS3_IJNS3_IJS6_NS4_ILi0EEEEEENS3_IJNS4_ILi8192EEEEEEEEEEENS_10ViewEngineINS_8smem_ptrIPN7cutlass10bfloat16_tEEEEEEEC2ERKSG_RKSN_,@function
        .size           $_ZN7cutlass13device_kernelIN5flash19enable_sm80_to_sm89INS1_16FlashAttnBwdSm80INS1_25CollectiveMainloopBwdSm80ILi2ELi2EN4cute5tupleIJNS5_1CILi128EEES8_NS7_ILi64EEEEEENS_10bfloat16_tEfNS_4arch4Sm80ELb0ELb0ELb1ELb1ELb1ELb0ELb0ELb0ELi2ELi4ELi4ELi4ELb0EEENS1_24CollectiveEpilogueBwdGQAISA_fSD_Li256ELb1ELb1EEENS1_19SingleTileSchedulerILb1ELb0ELb0ELi128EEEEEEEEEvNT_6ParamsE$_ZN4cute3eso3ESOILb1ELb0EJNS_6LayoutINS_5tupleIJNS3_IJNS_1CILi8EEENS4_ILi1EEEEEENS3_IJNS4_ILi2EEEEEEEEENS3_IJNS3_IJS6_NS4_ILi0EEEEEENS3_IJNS4_ILi8192EEEEEEEEEEENS_10ViewEngineINS_8smem_ptrIPN7cutlass10bfloat16_tEEEEEEEC2ERKSG_RKSN_,($_ZN7cutlass13device_kernelIN5flash19enable_sm80_to_sm89INS1_16FlashAttnBwdSm80INS1_25CollectiveMainloopBwdSm80ILi2ELi2EN4cute5tupleIJNS5_1CILi128EEES8_NS7_ILi64EEEEEENS_10bfloat16_tEfNS_4arch4Sm80ELb0ELb0ELb1ELb1ELb1ELb0ELb0ELb0ELi2ELi4ELi4ELi4ELb0EEENS1_24CollectiveEpilogueBwdGQAISA_fSD_Li256ELb1ELb1EEENS1_19SingleTileSchedulerILb1ELb0ELb0ELi128EEEEEEEEEvNT_6ParamsE$_ZN4cute3eso3ESOILb1ELb0EJNS_6LayoutINS_5tupleIJNS3_IJNS_1CILi8EEENS4_ILi1EEEEEENS3_IJNS4_ILi2EEEEEEEEENS3_IJNS3_IJS6_NS4_ILi0EEEEEENS3_IJS5_EEEEEEEENS_10ViewEngineIPN7cutlass10bfloat16_tEEEEEC2ERKSF_RKSK_ - $_ZN7cutlass13device_kernelIN5flash19enable_sm80_to_sm89INS1_16FlashAttnBwdSm80INS1_25CollectiveMainloopBwdSm80ILi2ELi2EN4cute5tupleIJNS5_1CILi128EEES8_NS7_ILi64EEEEEENS_10bfloat16_tEfNS_4arch4Sm80ELb0ELb0ELb1ELb1ELb1ELb0ELb0ELb0ELi2ELi4ELi4ELi4ELb0EEENS1_24CollectiveEpilogueBwdGQAISA_fSD_Li256ELb1ELb1EEENS1_19SingleTileSchedulerILb1ELb0ELb0ELi128EEEEEEEEEvNT_6ParamsE$_ZN4cute3eso3ESOILb1ELb0EJNS_6LayoutINS_5tupleIJNS3_IJNS_1CILi8EEENS4_ILi1EEEEEENS3_IJNS4_ILi2EEEEEEEEENS3_IJNS3_IJS6_NS4_ILi0EEEEEENS3_IJNS4_ILi8192EEEEEEEEEEENS_10ViewEngineINS_8smem_ptrIPN7cutlass10bfloat16_tEEEEEEEC2ERKSG_RKSN_)
$_ZN7cutlass13device_kernelIN5flash19enable_sm80_to_sm89INS1_16FlashAttnBwdSm80INS1_25CollectiveMainloopBwdSm80ILi2ELi2EN4cute5tupleIJNS5_1CILi128EEES8_NS7_ILi64EEEEEENS_10bfloat16_tEfNS_4arch4Sm80ELb0ELb0ELb1ELb1ELb1ELb0ELb0ELb0ELi2ELi4ELi4ELi4ELb0EEENS1_24CollectiveEpilogueBwdGQAISA_fSD_Li256ELb1ELb1EEENS1_19SingleTileSchedulerILb1ELb0ELb0ELi128EEEEEEEEEvNT_6ParamsE$_ZN4cute3eso3ESOILb1ELb0EJNS_6LayoutINS_5tupleIJNS3_IJNS_1CILi8EEENS4_ILi1EEEEEENS3_IJNS4_ILi2EEEEEEEEENS3_IJNS3_IJS6_NS4_ILi0EEEEEENS3_IJNS4_ILi8192EEEEEEEEEEENS_10ViewEngineINS_8smem_ptrIPN7cutlass10bfloat16_tEEEEEEEC2ERKSG_RKSN_:
[----:B------:R-:W-:Y:S01]  /*a000*/  IADD3 R5, R23, -c[0x0][0x20], RZ ;  /* 0x8000080017057a10 */ /* 0x000fe20007ffe0ff */
[----:B------:R-:W-:Y:S01]  /*a010*/  IMAD.MOV.U32 R8, RZ, RZ, R4 ;  /* 0x000000ffff087224 */ /* 0x000fe200078e0004 */
[----:B------:R-:W-:Y:S01]  /*a020*/  MOV R9, R7 ;  /* 0x0000000700097202 */ /* 0x000fe20000000f00 */
[----:B------:R-:W-:-:S04]  /*a030*/  IMAD.MOV.U32 R7, RZ, RZ, 0x0 ;  /* 0x00000000ff077424 */ /* 0x000fc800078e00ff */
[----:B------:R1:W-:Y:S01]  /*a040*/  STL.64 [R5], R8 ;  /* 0x0000000805007387 */ /* 0x0003e20000100a00 */
[----:B------:R-:W-:Y:S05]  /*a050*/  RET.REL.NODEC R6 `(_ZN7cutlass13device_kernelIN5flash19enable_sm80_to_sm89INS1_16FlashAttnBwdSm80INS1_25CollectiveMainloopBwdSm80ILi2ELi2EN4cute5tupleIJNS5_1CILi128EEES8_NS7_ILi64EEEEEENS_10bfloat16_tEfNS_4arch4Sm80ELb0ELb0ELb1ELb1ELb1ELb0ELb0ELb0ELi2ELi4ELi4ELi4ELb0EEENS1_24CollectiveEpilogueBwdGQAISA_fSD_Li256ELb1ELb1EEENS1_19SingleTileSchedulerILb1ELb0ELb0ELi128EEEEEEEEEvNT_6ParamsE) ;  /* 0xffff5fa006007950 */ /* 0x000fea0003c3ffff */
        .type           $_ZN7cutlass13device_kernelIN5flash19enable_sm80_to_sm89INS1_16FlashAttnBwdSm80INS1_25CollectiveMainloopBwdSm80ILi2ELi2EN4cute5tupleIJNS5_1CILi128EEES8_NS7_ILi64EEEEEENS_10bfloat16_tEfNS_4arch4Sm80ELb0ELb0ELb1ELb1ELb1ELb0ELb0ELb0ELi2ELi4ELi4ELi4ELb0EEENS1_24CollectiveEpilogueBwdGQAISA_fSD_Li256ELb1ELb1EEENS1_19SingleTileSchedulerILb1ELb0ELb0ELi128EEEEEEEEEvNT_6ParamsE$_ZN4cute3eso3ESOILb1ELb0EJNS_6LayoutINS_5tupleIJNS3_IJNS_1CILi8EEENS4_ILi1EEEEEENS3_IJNS4_ILi2EEEEEEEEENS3_IJNS3_IJS6_NS4_ILi0EEEEEENS3_IJS5_EEEEEEEENS_10ViewEngineIPN7cutlass10bfloat16_tEEEEEC2ERKSF_RKSK_,@function
        .size           $_ZN7cutlass13device_kernelIN5flash19enable_sm80_to_sm89INS1_16FlashAttnBwdSm80INS1_25CollectiveMainloopBwdSm80ILi2ELi2EN4cute5tupleIJNS5_1CILi128EEES8_NS7_ILi64EEEEEENS_10bfloat16_tEfNS_4arch4Sm80ELb0ELb0ELb1ELb1ELb1ELb0ELb0ELb0ELi2ELi4ELi4ELi4ELb0EEENS1_24CollectiveEpilogueBwdGQAISA_fSD_Li256ELb1ELb1EEENS1_19SingleTileSchedulerILb1ELb0ELb0ELi128EEEEEEEEEvNT_6ParamsE$_ZN4cute3eso3ESOILb1ELb0EJNS_6LayoutINS_5tupleIJNS3_IJNS_1CILi8EEENS4_ILi1EEEEEENS3_IJNS4_ILi2EEEEEEEEENS3_IJNS3_IJS6_NS4_ILi0EEEEEENS3_IJS5_EEEEEEEENS_10ViewEngineIPN7cutlass10bfloat16_tEEEEEC2ERKSF_RKSK_,($_ZN7cutlass13device_kernelIN5flash19enable_sm80_to_sm89INS1_16FlashAttnBwdSm80INS1_25CollectiveMainloopBwdSm80ILi2ELi2EN4cute5tupleIJNS5_1CILi128EEES8_NS7_ILi64EEEEEENS_10bfloat16_tEfNS_4arch4Sm80ELb0ELb0ELb1ELb1ELb1ELb0ELb0ELb0ELi2ELi4ELi4ELi4ELb0EEENS1_24CollectiveEpilogueBwdGQAISA_fSD_Li256ELb1ELb1EEENS1_19SingleTileSchedulerILb1ELb0ELb0ELi128EEEEEEEEEvNT_6ParamsE$_ZN4cute3eso3ESOILb1ELb0EJNS_6LayoutINS_5tupleIJNS3_IJNS_1CILi8EEENS4_ILi1EEEEEENS3_IJNS4_ILi4EEEEEEEEENS3_IJNS3_IJS6_NS4_ILi0EEEEEENS3_IJNS4_ILi2048EEEEEEEEEEENS_10ViewEngineINS_8smem_ptrIPN7cutlass10bfloat16_tEEEEEEEC2ERKSG_RKSN_ - $_ZN7cutlass13device_kernelIN5flash19enable_sm80_to_sm89INS1_16FlashAttnBwdSm80INS1_25CollectiveMainloopBwdSm80ILi2ELi2EN4cute5tupleIJNS5_1CILi128EEES8_NS7_ILi64EEEEEENS_10bfloat16_tEfNS_4arch4Sm80ELb0ELb0ELb1ELb1ELb1ELb0ELb0ELb0ELi2ELi4ELi4ELi4ELb0EEENS1_24CollectiveEpilogueBwdGQAISA_fSD_Li256ELb1ELb1EEENS1_19SingleTileSchedulerILb1ELb0ELb0ELi128EEEEEEEEEvNT_6ParamsE$_ZN4cute3eso3ESOILb1ELb0EJNS_6LayoutINS_5tupleIJNS3_IJNS_1CILi8EEENS4_ILi1EEEEEENS3_IJNS4_ILi2EEEEEEEEENS3_IJNS3_IJS6_NS4_ILi0EEEEEENS3_IJS5_EEEEEEEENS_10ViewEngineIPN7cutlass10bfloat16_tEEEEEC2ERKSF_RKSK_)
$_ZN7cutlass13device_kernelIN5flash19enable_sm80_to_sm89INS1_16FlashAttnBwdSm80INS1_25CollectiveMainloopBwdSm80ILi2ELi2EN4cute5tupleIJNS5_1CILi128EEES8_NS7_ILi64EEEEEENS_10bfloat16_tEfNS_4arch4Sm80ELb0ELb0ELb1ELb1ELb1ELb0ELb0ELb0ELi2ELi4ELi4ELi4ELb0EEENS1_24CollectiveEpilogueBwdGQAISA_fSD_Li256ELb1ELb1EEENS1_19SingleTileSchedulerILb1ELb0ELb0ELi128EEEEEEEEEvNT_6ParamsE$_ZN4cute3eso3ESOILb1ELb0EJNS_6LayoutINS_5tupleIJNS3_IJNS_1CILi8EEENS4_ILi1EEEEEENS3_IJNS4_ILi2EEEEEEEEENS3_IJNS3_IJS6_NS4_ILi0EEEEEENS3_IJS5_EEEEEEEENS_10ViewEngineIPN7cutlass10bfloat16_tEEEEEC2ERKSF_RKSK_:
[----:B------:R-:W-:Y:S01]  /*a060*/  IADD3 R3, R66, -c[0x0][0x20], RZ ;  /* 0x8000080042037a10 */ /* 0x000fe20007ffe0ff */
[----:B------:R-:W-:Y:S01]  /*a070*/  IMAD.MOV.U32 R8, RZ, RZ, R2 ;  /* 0x000000ffff087224 */ /* 0x000fe200078e0002 */
[----:B------:R-:W-:Y:S01]  /*a080*/  MOV R9, R5 ;  /* 0x0000000500097202 */ /* 0x000fe20000000f00 */
[----:B------:R-:W-:-:S04]  /*a090*/  IMAD.MOV.U32 R5, RZ, RZ, 0x0 ;  /* 0x00000000ff057424 */ /* 0x000fc800078e00ff */
[----:B------:R1:W-:Y:S01]  /*a0a0*/  STL.64 [R3], R8 ;  /* 0x0000000803007387 */ /* 0x0003e20000100a00 */
[----:B------:R-:W-:Y:S05]  /*a0b0*/  RET.REL.NODEC R4 `(_ZN7cutlass13device_kernelIN5flash19enable_sm80_to_sm89INS1_16FlashAttnBwdSm80INS1_25CollectiveMainloopBwdSm80ILi2ELi2EN4cute5tupleIJNS5_1CILi128EEES8_NS7_ILi64EEEEEENS_10bfloat16_tEfNS_4arch4Sm80ELb0ELb0ELb1ELb1ELb1ELb0ELb0ELb0ELi2ELi4ELi4ELi4ELb0EEENS1_24CollectiveEpilogueBwdGQAISA_fSD_Li256ELb1ELb1EEENS1_19SingleTileSchedulerILb1ELb0ELb0ELi128EEEEEEEEEvNT_6ParamsE) ;  /* 0xffff5f4004007950 */ /* 0x000fea0003c3ffff */
        .type           $_ZN7cutlass13device_kernelIN5flash19enable_sm80_to_sm89INS1_16FlashAttnBwdSm80INS1_25CollectiveMainloopBwdSm80ILi2ELi2EN4cute5tupleIJNS5_1CILi128EEES8_NS7_ILi64EEEEEENS_10bfloat16_tEfNS_4arch4Sm80ELb0ELb0ELb1ELb1ELb1ELb0ELb0ELb0ELi2ELi4ELi4ELi4ELb0EEENS1_24CollectiveEpilogueBwdGQAISA_fSD_Li256ELb1ELb1EEENS1_19SingleTileSchedulerILb1ELb0ELb0ELi128EEEEEEEEEvNT_6ParamsE$_ZN4cute3eso3ESOILb1ELb0EJNS_6LayoutINS_5tupleIJNS3_IJNS_1CILi8EEENS4_ILi1EEEEEENS3_IJNS4_ILi4EEEEEEEEENS3_IJNS3_IJS6_NS4_ILi0EEEEEENS3_IJNS4_ILi2048EEEEEEEEEEENS_10ViewEngineINS_8smem_ptrIPN7cutlass10bfloat16_tEEEEEEEC2ERKSG_RKSN_,@function
        .size           $_ZN7cutlass13device_kernelIN5flash19enable_sm80_to_sm89INS1_16FlashAttnBwdSm80INS1_25CollectiveMainloopBwdSm80ILi2ELi2EN4cute5tupleIJNS5_1CILi128EEES8_NS7_ILi64EEEEEENS_10bfloat16_tEfNS_4arch4Sm80ELb0ELb0ELb1ELb1ELb1ELb0ELb0ELb0ELi2ELi4ELi4ELi4ELb0EEENS1_24CollectiveEpilogueBwdGQAISA_fSD_Li256ELb1ELb1EEENS1_19SingleTileSchedulerILb1ELb0ELb0ELi128EEEEEEEEEvNT_6ParamsE$_ZN4cute3eso3ESOILb1ELb0EJNS_6LayoutINS_5tupleIJNS3_IJNS_1CILi8EEENS4_ILi1EEEEEENS3_IJNS4_ILi4EEEEEEEEENS3_IJNS3_IJS6_NS4_ILi0EEEEEENS3_IJNS4_ILi2048EEEEEEEEEEENS_10ViewEngineINS_8smem_ptrIPN7cutlass10bfloat16_tEEEEEEEC2ERKSG_RKSN_,($_ZN7cutlass13device_kernelIN5flash19enable_sm80_to_sm89INS1_16FlashAttnBwdSm80INS1_25CollectiveMainloopBwdSm80ILi2ELi2EN4cute5tupleIJNS5_1CILi128EEES8_NS7_ILi64EEEEEENS_10bfloat16_tEfNS_4arch4Sm80ELb0ELb0ELb1ELb1ELb1ELb0ELb0ELb0ELi2ELi4ELi4ELi4ELb0EEENS1_24CollectiveEpilogueBwdGQAISA_fSD_Li256ELb1ELb1EEENS1_19SingleTileSchedulerILb1ELb0ELb0ELi128EEEEEEEEEvNT_6ParamsE$_ZN4cute3eso3ESOILb1ELb0EJNS_6LayoutINS_5tupleIJNS3_IJNS_1CILi8EEENS4_ILi1EEEEEENS3_IJNS4_ILi4EEEEEEEEENS3_IJNS3_IJS6_NS4_ILi0EEEEEENS3_IJS5_EEEEEEEENS_10ViewEngineIPN7cutlass10bfloat16_tEEEEEC2ERKSF_RKSK_ - $_ZN7cutlass13device_kernelIN5flash19enable_sm80_to_sm89INS1_16FlashAttnBwdSm80INS1_25CollectiveMainloopBwdSm80ILi2ELi2EN4cute5tupleIJNS5_1CILi128EEES8_NS7_ILi64EEEEEENS_10bfloat16_tEfNS_4arch4Sm80ELb0ELb0ELb1ELb1ELb1ELb0ELb0ELb0ELi2ELi4ELi4ELi4ELb0EEENS1_24CollectiveEpilogueBwdGQAISA_fSD_Li256ELb1ELb1EEENS1_19SingleTileSchedulerILb1ELb0ELb0ELi128EEEEEEEEEvNT_6ParamsE$_ZN4cute3eso3ESOILb1ELb0EJNS_6LayoutINS_5tupleIJNS3_IJNS_1CILi8EEENS4_ILi1EEEEEENS3_IJNS4_ILi4EEEEEEEEENS3_IJNS3_IJS6_NS4_ILi0EEEEEENS3_IJNS4_ILi2048EEEEEEEEEEENS_10ViewEngineINS_8smem_ptrIPN7cutlass10bfloat16_tEEEEEEEC2ERKSG_RKSN_)
$_ZN7cutlass13device_kernelIN5flash19enable_sm80_to_sm89INS1_16FlashAttnBwdSm80INS1_25CollectiveMainloopBwdSm80ILi2ELi2EN4cute5tupleIJNS5_1CILi128EEES8_NS7_ILi64EEEEEENS_10bfloat16_tEfNS_4arch4Sm80ELb0ELb0ELb1ELb1ELb1ELb0ELb0ELb0ELi2ELi4ELi4ELi4ELb0EEENS1_24CollectiveEpilogueBwdGQAISA_fSD_Li256ELb1ELb1EEENS1_19SingleTileSchedulerILb1ELb0ELb0ELi128EEEEEEEEEvNT_6ParamsE$_ZN4cute3eso3ESOILb1ELb0EJNS_6LayoutINS_5tupleIJNS3_IJNS_1CILi8EEENS4_ILi1EEEEEENS3_IJNS4_ILi4EEEEEEEEENS3_IJNS3_IJS6_NS4_ILi0EEEEEENS3_IJNS4_ILi2048EEEEEEEEEEENS_10ViewEngineINS_8smem_ptrIPN7cutlass10bfloat16_tEEEEEEEC2ERKSG_RKSN_:
[----:B------:R-:W-:Y:S01]  /*a0c0*/  IADD3 R7, R23, -c[0x0][0x20], RZ ;  /* 0x8000080017077a10 */ /* 0x000fe20007ffe0ff */
[----:B------:R-:W-:Y:S01]  /*a0d0*/  IMAD.MOV.U32 R10, RZ, RZ, R6 ;  /* 0x000000ffff0a7224 */ /* 0x000fe200078e0006 */
[----:B------:R-:W-:Y:S01]  /*a0e0*/  MOV R11, R9 ;  /* 0x00000009000b7202 */ /* 0x000fe20000000f00 */
[----:B------:R-:W-:-:S04]  /*a0f0*/  IMAD.MOV.U32 R9, RZ, RZ, 0x0 ;  /* 0x00000000ff097424 */ /* 0x000fc800078e00ff */
[----:B------:R1:W-:Y:S01]  /*a100*/  STL.64 [R7], R10 ;  /* 0x0000000a07007387 */ /* 0x0003e20000100a00 */
[----:B------:R-:W-:Y:S05]  /*a110*/  RET.REL.NODEC R8 `(_ZN7cutlass13device_kernelIN5flash19enable_sm80_to_sm89INS1_16FlashAttnBwdSm80INS1_25CollectiveMainloopBwdSm80ILi2ELi2EN4cute5tupleIJNS5_1CILi128EEES8_NS7_ILi64EEEEEENS_10bfloat16_tEfNS_4arch4Sm80ELb0ELb0ELb1ELb1ELb1ELb0ELb0ELb0ELi2ELi4ELi4ELi4ELb0EEENS1_24CollectiveEpilogueBwdGQAISA_fSD_Li256ELb1ELb1EEENS1_19SingleTileSchedulerILb1ELb0ELb0ELi128EEEEEEEEEvNT_6ParamsE) ;  /* 0xffff5ee008007950 */ /* 0x000fea0003c3ffff */
        .type           $_ZN7cutlass13device_kernelIN5flash19enable_sm80_to_sm89INS1_16FlashAttnBwdSm80INS1_25CollectiveMainloopBwdSm80ILi2ELi2EN4cute5tupleIJNS5_1CILi128EEES8_NS7_ILi64EEEEEENS_10bfloat16_tEfNS_4arch4Sm80ELb0ELb0ELb1ELb1ELb1ELb0ELb0ELb0ELi2ELi4ELi4ELi4ELb0EEENS1_24CollectiveEpilogueBwdGQAISA_fSD_Li256ELb1ELb1EEENS1_19SingleTileSchedulerILb1ELb0ELb0ELi128EEEEEEEEEvNT_6ParamsE$_ZN4cute3eso3ESOILb1ELb0EJNS_6LayoutINS_5tupleIJNS3_IJNS_1CILi8EEENS4_ILi1EEEEEENS3_IJNS4_ILi4EEEEEEEEENS3_IJNS3_IJS6_NS4_ILi0EEEEEENS3_IJS5_EEEEEEEENS_10ViewEngineIPN7cutlass10bfloat16_tEEEEEC2ERKSF_RKSK_,@function
        .size           $_ZN7cutlass13device_kernelIN5flash19enable_sm80_to_sm89INS1_16FlashAttnBwdSm80INS1_25CollectiveMainloopBwdSm80ILi2ELi2EN4cute5tupleIJNS5_1CILi128EEES8_NS7_ILi64EEEEEENS_10bfloat16_tEfNS_4arch4Sm80ELb0ELb0ELb1ELb1ELb1ELb0ELb0ELb0ELi2ELi4ELi4ELi4ELb0EEENS1_24CollectiveEpilogueBwdGQAISA_fSD_Li256ELb1ELb1EEENS1_19SingleTileSchedulerILb1ELb0ELb0ELi128EEEEEEEEEvNT_6ParamsE$_ZN4cute3eso3ESOILb1ELb0EJNS_6LayoutINS_5tupleIJNS3_IJNS_1CILi8EEENS4_ILi1EEEEEENS3_IJNS4_ILi4EEEEEEEEENS3_IJNS3_IJS6_NS4_ILi0EEEEEENS3_IJS5_EEEEEEEENS_10ViewEngineIPN7cutlass10bfloat16_tEEEEEC2ERKSF_RKSK_,($_ZN7cutlass13device_kernelIN5flash19enable_sm80_to_sm89INS1_16FlashAttnBwdSm80INS1_25CollectiveMainloopBwdSm80ILi2ELi2EN4cute5tupleIJNS5_1CILi128EEES8_NS7_ILi64EEEEEENS_10bfloat16_tEfNS_4arch4Sm80ELb0ELb0ELb1ELb1ELb1ELb0ELb0ELb0ELi2ELi4ELi4ELi4ELb0EEENS1_24CollectiveEpilogueBwdGQAISA_fSD_Li256ELb1ELb1EEENS1_19SingleTileSchedulerILb1ELb0ELb0ELi128EEEEEEEEEvNT_6ParamsE$_ZN4cute3eso3ESOILb1ELb0EJNS_6LayoutINS_5tupleIJNS3_IJNS_1CILi8EEENS4_ILi1EEEEEENS4_ILi2EEEEEENS3_IJNS3_IJS6_NS4_ILi0EEEEEENS4_ILi4096EEEEEEEENS_10ViewEngineINS_8smem_ptrIPN7cutlass10bfloat16_tEEEEEEEC2ERKSE_RKSL_ - $_ZN7cutlass13device_kernelIN5flash19enable_sm80_to_sm89INS1_16FlashAttnBwdSm80INS1_25CollectiveMainloopBwdSm80ILi2ELi2EN4cute5tupleIJNS5_1CILi128EEES8_NS7_ILi64EEEEEENS_10bfloat16_tEfNS_4arch4Sm80ELb0ELb0ELb1ELb1ELb1ELb0ELb0ELb0ELi2ELi4ELi4ELi4ELb0EEENS1_24CollectiveEpilogueBwdGQAISA_fSD_Li256ELb1ELb1EEENS1_19SingleTileSchedulerILb1ELb0ELb0ELi128EEEEEEEEEvNT_6ParamsE$_ZN4cute3eso3ESOILb1ELb0EJNS_6LayoutINS_5tupleIJNS3_IJNS_1CILi8EEENS4_ILi1EEEEEENS3_IJNS4_ILi4EEEEEEEEENS3_IJNS3_IJS6_NS4_ILi0EEEEEENS3_IJS5_EEEEEEEENS_10ViewEngineIPN7cutlass10bfloat16_tEEEEEC2ERKSF_RKSK_)
$_ZN7cutlass13device_kernelIN5flash19enable_sm80_to_sm89INS1_16FlashAttnBwdSm80INS1_25CollectiveMainloopBwdSm80ILi2ELi2EN4cute5tupleIJNS5_1CILi128EEES8_NS7_ILi64EEEEEENS_10bfloat16_tEfNS_4arch4Sm80ELb0ELb0ELb1ELb1ELb1ELb0ELb0ELb0ELi2ELi4ELi4ELi4ELb0EEENS1_24CollectiveEpilogueBwdGQAISA_fSD_Li256ELb1ELb1EEENS1_19SingleTileSchedulerILb1ELb0ELb0ELi128EEEEEEEEEvNT_6ParamsE$_ZN4cute3eso3ESOILb1ELb0EJNS_6LayoutINS_5tupleIJNS3_IJNS_1CILi8EEENS4_ILi1EEEEEENS3_IJNS4_ILi4EEEEEEEEENS3_IJNS3_IJS6_NS4_ILi0EEEEEENS3_IJS5_EEEEEEEENS_10ViewEngineIPN7cutlass10bfloat16_tEEEEEC2ERKSF_RKSK_:
[----:B------:R-:W-:Y:S01]  /*a120*/  IADD3 R3, R23, -c[0x0][0x20], RZ ;  /* 0x8000080017037a10 */ /* 0x000fe20007ffe0ff */
[----:B------:R-:W-:Y:S01]  /*a130*/  IMAD.MOV.U32 R8, RZ, RZ, R2 ;  /* 0x000000ffff087224 */ /* 0x000fe200078e0002 */
[----:B------:R-:W-:Y:S01]  /*a140*/  MOV R9, R5 ;  /* 0x0000000500097202 */ /* 0x000fe20000000f00 */
[----:B------:R-:W-:-:S04]  /*a150*/  IMAD.MOV.U32 R5, RZ, RZ, 0x0 ;  /* 0x00000000ff057424 */ /* 0x000fc800078e00ff */
[----:B------:R1:W-:Y:S01]  /*a160*/  STL.64 [R3], R8 ;  /* 0x0000000803007387 */ /* 0x0003e20000100a00 */
[----:B------:R-:W-:Y:S05]  /*a170*/  RET.REL.NODEC R4 `(_ZN7cutlass13device_kernelIN5flash19enable_sm80_to_sm89INS1_16FlashAttnBwdSm80INS1_25CollectiveMainloopBwdSm80ILi2ELi2EN4cute5tupleIJNS5_1CILi128EEES8_NS7_ILi64EEEEEENS_10bfloat16_tEfNS_4arch4Sm80ELb0ELb0ELb1ELb1ELb1ELb0ELb0ELb0ELi2ELi4ELi4ELi4ELb0EEENS1_24CollectiveEpilogueBwdGQAISA_fSD_Li256ELb1ELb1EEENS1_19SingleTileSchedulerILb1ELb0ELb0ELi128EEEEEEEEEvNT_6ParamsE) ;  /* 0xffff5e8004007950 */ /* 0x000fea0003c3ffff */
        .type           $_ZN7cutlass13device_kernelIN5flash19enable_sm80_to_sm89INS1_16FlashAttnBwdSm80INS1_25CollectiveMainloopBwdSm80ILi2ELi2EN4cute5tupleIJNS5_1CILi128EEES8_NS7_ILi64EEEEEENS_10bfloat16_tEfNS_4arch4Sm80ELb0ELb0ELb1ELb1ELb1ELb0ELb0ELb0ELi2ELi4ELi4ELi4ELb0EEENS1_24CollectiveEpilogueBwdGQAISA_fSD_Li256ELb1ELb1EEENS1_19SingleTileSchedulerILb1ELb0ELb0ELi128EEEEEEEEEvNT_6ParamsE$_ZN4cute3eso3ESOILb1ELb0EJNS_6LayoutINS_5tupleIJNS3_IJNS_1CILi8EEENS4_ILi1EEEEEENS4_ILi2EEEEEENS3_IJNS3_IJS6_NS4_ILi0EEEEEENS4_ILi4096EEEEEEEENS_10ViewEngineINS_8smem_ptrIPN7cutlass10bfloat16_tEEEEEEEC2ERKSE_RKSL_,@function
        .size           $_ZN7cutlass13device_kernelIN5flash19enable_sm80_to_sm89INS1_16FlashAttnBwdSm80INS1_25CollectiveMainloopBwdSm80ILi2ELi2EN4cute5tupleIJNS5_1CILi128EEES8_NS7_ILi64EEEEEENS_10bfloat16_tEfNS_4arch4Sm80ELb0ELb0ELb1ELb1ELb1ELb0ELb0ELb0ELi2ELi4ELi4ELi4ELb0EEENS1_24CollectiveEpilogueBwdGQAISA_fSD_Li256ELb1ELb1EEENS1_19SingleTileSchedulerILb1ELb0ELb0ELi128EEEEEEEEEvNT_6ParamsE$_ZN4cute3eso3ESOILb1ELb0EJNS_6LayoutINS_5tupleIJNS3_IJNS_1CILi8EEENS4_ILi1EEEEEENS4_ILi2EEEEEENS3_IJNS3_IJS6_NS4_ILi0EEEEEENS4_ILi4096EEEEEEEENS_10ViewEngineINS_8smem_ptrIPN7cutlass10bfloat16_tEEEEEEEC2ERKSE_RKSL_,($_ZN7cutlass13device_kernelIN5flash19enable_sm80_to_sm89INS1_16FlashAttnBwdSm80INS1_25CollectiveMainloopBwdSm80ILi2ELi2EN4cute5tupleIJNS5_1CILi128EEES8_NS7_ILi64EEEEEENS_10bfloat16_tEfNS_4arch4Sm80ELb0ELb0ELb1ELb1ELb1ELb0ELb0ELb0ELi2ELi4ELi4ELi4ELb0EEENS1_24CollectiveEpilogueBwdGQAISA_fSD_Li256ELb1ELb1EEENS1_19SingleTileSchedulerILb1ELb0ELb0ELi128EEEEEEEEEvNT_6ParamsE$_ZN4cute3eso3ESOILb1ELb0EJNS_6LayoutINS_5tupleIJNS3_IJNS_1CILi8EEENS4_ILi1EEEEEENS4_ILi2EEEEEENS3_IJNS3_IJS6_NS4_ILi0EEEEEENS4_ILi4096EEEEEEEEiEEC2ERKSE_RKi - $_ZN7cutlass13device_kernelIN5flash19enable_sm80_to_sm89INS1_16FlashAttnBwdSm80INS1_25CollectiveMainloopBwdSm80ILi2ELi2EN4cute5tupleIJNS5_1CILi128EEES8_NS7_ILi64EEEEEENS_10bfloat16_tEfNS_4arch4Sm80ELb0ELb0ELb1ELb1ELb1ELb0ELb0ELb0ELi2ELi4ELi4ELi4ELb0EEENS1_24CollectiveEpilogueBwdGQAISA_fSD_Li256ELb1ELb1EEENS1_19SingleTileSchedulerILb1ELb0ELb0ELi128EEEEEEEEEvNT_6ParamsE$_ZN4cute3eso3ESOILb1ELb0EJNS_6LayoutINS_5tupleIJNS3_IJNS_1CILi8EEENS4_ILi1EEEEEENS4_ILi2EEEEEENS3_IJNS3_IJS6_NS4_ILi0EEEEEENS4_ILi4096EEEEEEEENS_10ViewEngineINS_8smem_ptrIPN7cutlass10bfloat16_tEEEEEEEC2ERKSE_RKSL_)
$_ZN7cutlass13device_kernelIN5flash19enable_sm80_to_sm89INS1_16FlashAttnBwdSm80INS1_25CollectiveMainloopBwdSm80ILi2ELi2EN4cute5tupleIJNS5_1CILi128EEES8_NS7_ILi64EEEEEENS_10bfloat16_tEfNS_4arch4Sm80ELb0ELb0ELb1ELb1ELb1ELb0ELb0ELb0ELi2ELi4ELi4ELi4ELb0EEENS1_24CollectiveEpilogueBwdGQAISA_fSD_Li256ELb1ELb1EEENS1_19SingleTileSchedulerILb1ELb0ELb0ELi128EEEEEEEEEvNT_6ParamsE$_ZN4cute3eso3ESOILb1ELb0EJNS_6LayoutINS_5tupleIJNS3_IJNS_1CILi8EEENS4_ILi1EEEEEENS4_ILi2EEEEEENS3_IJNS3_IJS6_NS4_ILi0EEEEEENS4_ILi4096EEEEEEEENS_10ViewEngineINS_8smem_ptrIPN7cutlass10bfloat16_tEEEEEEEC2ERKSE_RKSL_:
[----:B------:R-:W-:Y:S02]  /*a180*/  IADD3 R4, R66, -c[0x0][0x20], RZ ;  /* 0x8000080042047a10 */ /* 0x000fe40007ffe0ff */
[----:B------:R-:W-:-:S03]  /*a190*/  MOV R7, 0x0 ;  /* 0x0000000000077802 */ /* 0x000fc60000000f00 */
[----:B------:R1:W-:Y:S01]  /*a1a0*/  STL.64 [R4], R2 ;  /* 0x0000000204007387 */ /* 0x0003e20000100a00 */
[----:B------:R-:W-:Y:S05]  /*a1b0*/  RET.REL.NODEC R6 `(_ZN7cutlass13device_kernelIN5flash19enable_sm80_to_sm89INS1_16FlashAttnBwdSm80INS1_25CollectiveMainloopBwdSm80ILi2ELi2EN4cute5tupleIJNS5_1CILi128EEES8_NS7_ILi64EEEEEENS_10bfloat16_tEfNS_4arch4Sm80ELb0ELb0ELb1ELb1ELb1ELb0ELb0ELb0ELi2ELi4ELi4ELi4ELb0EEENS1_24CollectiveEpilogueBwdGQAISA_fSD_Li256ELb1ELb1EEENS1_19SingleTileSchedulerILb1ELb0ELb0ELi128EEEEEEEEEvNT_6ParamsE) ;  /* 0xffff5e4006007950 */ /* 0x000fea0003c3ffff */
        .type           $_ZN7cutlass13device_kernelIN5flash19enable_sm80_to_sm89INS1_16FlashAttnBwdSm80INS1_25CollectiveMainloopBwdSm80ILi2ELi2EN4cute5tupleIJNS5_1CILi128EEES8_NS7_ILi64EEEEEENS_10bfloat16_tEfNS_4arch4Sm80ELb0ELb0ELb1ELb1ELb1ELb0ELb0ELb0ELi2ELi4ELi4ELi4ELb0EEENS1_24CollectiveEpilogueBwdGQAISA_fSD_Li256ELb1ELb1EEENS1_19SingleTileSchedulerILb1ELb0ELb0ELi128EEEEEEEEEvNT_6ParamsE$_ZN4cute3eso3ESOILb1ELb0EJNS_6LayoutINS_5tupleIJNS3_IJNS_1CILi8EEENS4_ILi1EEEEEENS4_ILi2EEEEEENS3_IJNS3_IJS6_NS4_ILi0EEEEEENS4_ILi4096EEEEEEEEiEEC2ERKSE_RKi,@function
        .size           $_ZN7cutlass13device_kernelIN5flash19enable_sm80_to_sm89INS1_16FlashAttnBwdSm80INS1_25CollectiveMainloopBwdSm80ILi2ELi2EN4cute5tupleIJNS5_1CILi128EEES8_NS7_ILi64EEEEEENS_10bfloat16_tEfNS_4arch4Sm80ELb0ELb0ELb1ELb1ELb1ELb0ELb0ELb0ELi2ELi4ELi4ELi4ELb0EEENS1_24CollectiveEpilogueBwdGQAISA_fSD_Li256ELb1ELb1EEENS1_19SingleTileSchedulerILb1ELb0ELb0ELi128EEEEEEEEEvNT_6ParamsE$_ZN4cute3eso3ESOILb1ELb0EJNS_6LayoutINS_5tupleIJNS3_IJNS_1CILi8EEENS4_ILi1EEEEEENS4_ILi2EEEEEENS3_IJNS3_IJS6_NS4_ILi0EEEEEENS4_ILi4096EEEEEEEEiEEC2ERKSE_RKi,($_ZN7cutlass13device_kernelIN5flash19enable_sm80_to_sm89INS1_16FlashAttnBwdSm80INS1_25CollectiveMainloopBwdSm80ILi2ELi2EN4cute5tupleIJNS5_1CILi128EEES8_NS7_ILi64EEEEEENS_10bfloat16_tEfNS_4arch4Sm80ELb0ELb0ELb1ELb1ELb1ELb0ELb0ELb0ELi2ELi4ELi4ELi4ELb0EEENS1_24CollectiveEpilogueBwdGQAISA_fSD_Li256ELb1ELb1EEENS1_19SingleTileSchedulerILb1ELb0ELb0ELi128EEEEEEEEEvNT_6ParamsE$_ZN4cute3eso3ESOILb1ELb0EJNS_6LayoutINS_5tupleIJNS3_IJNS_1CILi8EEENS4_ILi1EEEEEENS4_ILi2EEEEEENS3_IJNS3_IJS6_NS4_ILi0EEEEEENS4_ILi64EEEEEEEENS_10ViewEngineIPN7cutlass10bfloat16_tEEEEEC2ERKSE_RKSJ_ - $_ZN7cutlass13device_kernelIN5flash19enable_sm80_to_sm89INS1_16FlashAttnBwdSm80INS1_25CollectiveMainloopBwdSm80ILi2ELi2EN4cute5tupleIJNS5_1CILi128EEES8_NS7_ILi64EEEEEENS_10bfloat16_tEfNS_4arch4Sm80ELb0ELb0ELb1ELb1ELb1ELb0ELb0ELb0ELi2ELi4ELi4ELi4ELb0EEENS1_24CollectiveEpilogueBwdGQAISA_fSD_Li256ELb1ELb1EEENS1_19SingleTileSchedulerILb1ELb0ELb0ELi128EEEEEEEEEvNT_6ParamsE$_ZN4cute3eso3ESOILb1ELb0EJNS_6LayoutINS_5tupleIJNS3_IJNS_1CILi8EEENS4_ILi1EEEEEENS4_ILi2EEEEEENS3_IJNS3_IJS6_NS4_ILi0EEEEEENS4_ILi4096EEEEEEEEiEEC2ERKSE_RKi)
$_ZN7cutlass13device_kernelIN5flash19enable_sm80_to_sm89INS1_16FlashAttnBwdSm80INS1_25CollectiveMainloopBwdSm80ILi2ELi2EN4cute5tupleIJNS5_1CILi128EEES8_NS7_ILi64EEEEEENS_10bfloat16_tEfNS_4arch4Sm80ELb0ELb0ELb1ELb1ELb1ELb0ELb0ELb0ELi2ELi4ELi4ELi4ELb0EEENS1_24CollectiveEpilogueBwdGQAISA_fSD_Li256ELb1ELb1EEENS1_19SingleTileSchedulerILb1ELb0ELb0ELi128EEEEEEEEEvNT_6ParamsE$_ZN4cute3eso3ESOILb1ELb0EJNS_6LayoutINS_5tupleIJNS3_IJNS_1CILi8EEENS4_ILi1EEEEEENS4_ILi2EEEEEENS3_IJNS3_IJS6_NS4_ILi0EEEEEENS4_ILi4096EEEEEEEEiEEC2ERKSE_RKi:
[----:B------:R-:W-:Y:S02]  /*a1c0*/  IADD3 R2, R66, -c[0x0][0x20], RZ ;  /* 0x8000080042027a10 */ /* 0x000fe40007ffe0ff */
[----:B------:R-:W-:-:S03]  /*a1d0*/  MOV R5, 0x0 ;  /* 0x0000000000057802 */ /* 0x000fc60000000f00 */
[----:B------:R1:W-:Y:S01]  /*a1e0*/  STL [R2], R3 ;  /* 0x0000000302007387 */ /* 0x0003e20000100800 */
[----:B------:R-:W-:Y:S05]  /*a1f0*/  RET.REL.NODEC R4 `(_ZN7cutlass13device_kernelIN5flash19enable_sm80_to_sm89INS1_16FlashAttnBwdSm80INS1_25CollectiveMainloopBwdSm80ILi2ELi2EN4cute5tupleIJNS5_1CILi128EEES8_NS7_ILi64EEEEEENS_10bfloat16_tEfNS_4arch4Sm80ELb0ELb0ELb1ELb1ELb1ELb0ELb0ELb0ELi2ELi4ELi4ELi4ELb0EEENS1_24CollectiveEpilogueBwdGQAISA_fSD_Li256ELb1ELb1EEENS1_19SingleTileSchedulerILb1ELb0ELb0ELi128EEEEEEEEEvNT_6ParamsE) ;  /* 0xffff5e0004007950 */ /* 0x000fea0003c3ffff */
        .type           $_ZN7cutlass13device_kernelIN5flash19enable_sm80_to_sm89INS1_16FlashAttnBwdSm80INS1_25CollectiveMainloopBwdSm80ILi2ELi2EN4cute5tupleIJNS5_1CILi128EEES8_NS7_ILi64EEEEEENS_10bfloat16_tEfNS_4arch4Sm80ELb0ELb0ELb1ELb1ELb1ELb0ELb0ELb0ELi2ELi4ELi4ELi4ELb0EEENS1_24CollectiveEpilogueBwdGQAISA_fSD_Li256ELb1ELb1EEENS1_19SingleTileSchedulerILb1ELb0ELb0ELi128EEEEEEEEEvNT_6ParamsE$_ZN4cute3eso3ESOILb1ELb0EJNS_6LayoutINS_5tupleIJNS3_IJNS_1CILi8EEENS4_ILi1EEEEEENS4_ILi2EEEEEENS3_IJNS3_IJS6_NS4_ILi0EEEEEENS4_ILi64EEEEEEEENS_10ViewEngineIPN7cutlass10bfloat16_tEEEEEC2ERKSE_RKSJ_,@function
        .size           $_ZN7cutlass13device_kernelIN5flash19enable_sm80_to_sm89INS1_16FlashAttnBwdSm80INS1_25CollectiveMainloopBwdSm80ILi2ELi2EN4cute5tupleIJNS5_1CILi128EEES8_NS7_ILi64EEEEEENS_10bfloat16_tEfNS_4arch4Sm80ELb0ELb0ELb1ELb1ELb1ELb0ELb0ELb0ELi2ELi4ELi4ELi4ELb0EEENS1_24CollectiveEpilogueBwdGQAISA_fSD_Li256ELb1ELb1EEENS1_19SingleTileSchedulerILb1ELb0ELb0ELi128EEEEEEEEEvNT_6ParamsE$_ZN4cute3eso3ESOILb1ELb0EJNS_6LayoutINS_5tupleIJNS3_IJNS_1CILi8EEENS4_ILi1EEEEEENS4_ILi2EEEEEENS3_IJNS3_IJS6_NS4_ILi0EEEEEENS4_ILi64EEEEEEEENS_10ViewEngineIPN7cutlass10bfloat16_tEEEEEC2ERKSE_RKSJ_,($_ZN7cutlass13device_kernelIN5flash19enable_sm80_to_sm89INS1_16FlashAttnBwdSm80INS1_25CollectiveMainloopBwdSm80ILi2ELi2EN4cute5tupleIJNS5_1CILi128EEES8_NS7_ILi64EEEEEENS_10bfloat16_tEfNS_4arch4Sm80ELb0ELb0ELb1ELb1ELb1ELb0ELb0ELb0ELi2ELi4ELi4ELi4ELb0EEENS1_24CollectiveEpilogueBwdGQAISA_fSD_Li256ELb1ELb1EEENS1_19SingleTileSchedulerILb1ELb0ELb0ELi128EEEEEEEEEvNT_6ParamsE$_ZN4cute3eso3ESOILb1ELb0EJNS_6LayoutINS_5tupleIJNS3_IJNS_1CILi8EEENS4_ILi1EEEEEENS4_ILi2EEEEEENS3_IJNS3_IJS6_NS4_ILi0EEEEEENS4_ILi64EEEEEEEEiEEC2ERKSE_RKi - $_ZN7cutlass13device_kernelIN5flash19enable_sm80_to_sm89INS1_16FlashAttnBwdSm80INS1_25CollectiveMainloopBwdSm80ILi2ELi2EN4cute5tupleIJNS5_1CILi128EEES8_NS7_ILi64EEEEEENS_10bfloat16_tEfNS_4arch4Sm80ELb0ELb0ELb1ELb1ELb1ELb0ELb0ELb0ELi2ELi4ELi4ELi4ELb0EEENS1_24CollectiveEpilogueBwdGQAISA_fSD_Li256ELb1ELb1EEENS1_19SingleTileSchedulerILb1ELb0ELb0ELi128EEEEEEEEEvNT_6ParamsE$_ZN4cute3eso3ESOILb1ELb0EJNS_6LayoutINS_5tupleIJNS3_IJNS_1CILi8EEENS4_ILi1EEEEEENS4_ILi2EEEEEENS3_IJNS3_IJS6_NS4_ILi0EEEEEENS4_ILi64EEEEEEEENS_10ViewEngineIPN7cutlass10bfloat16_tEEEEEC2ERKSE_RKSJ_)
$_ZN7cutlass13device_kernelIN5flash19enable_sm80_to_sm89INS1_16FlashAttnBwdSm80INS1_25CollectiveMainloopBwdSm80ILi2ELi2EN4cute5tupleIJNS5_1CILi128EEES8_NS7_ILi64EEEEEENS_10bfloat16_tEfNS_4arch4Sm80ELb0ELb0ELb1ELb1ELb1ELb0ELb0ELb0ELi2ELi4ELi4ELi4ELb0EEENS1_24CollectiveEpilogueBwdGQAISA_fSD_Li256ELb1ELb1EEENS1_19SingleTileSchedulerILb1ELb0ELb0ELi128EEEEEEEEEvNT_6ParamsE$_ZN4cute3eso3ESOILb1ELb0EJNS_6LayoutINS_5tupleIJNS3_IJNS_1CILi8EEENS4_ILi1EEEEEENS4_ILi2EEEEEENS3_IJNS3_IJS6_NS4_ILi0EEEEEENS4_ILi64EEEEEEEENS_10ViewEngineIPN7cutlass10bfloat16_tEEEEEC2ERKSE_RKSJ_:
[----:B------:R-:W-:Y:S01]  /*a200*/  IADD3 R2, R23, -c[0x0][0x20], RZ ;  /* 0x8000080017027a10 */ /* 0x000fe20007ffe0ff */
[----:B------:R-:W-:Y:S01]  /*a210*/  IMAD.MOV.U32 R9, RZ, RZ, R3 ;  /* 0x000000ffff097224 */ /* 0x000fe200078e0003 */
[----:B------:R-:W-:-:S04]  /*a220*/  MOV R7, 0x0 ;  /* 0x0000000000077802 */ /* 0x000fc80000000f00 */
[----:B------:R1:W-:Y:S01]  /*a230*/  STL.64 [R2], R8 ;  /* 0x0000000802007387 */ /* 0x0003e20000100a00 */
[----:B------:R-:W-:Y:S05]  /*a240*/  RET.REL.NODEC R6 `(_ZN7cutlass13device_kernelIN5flash19enable_sm80_to_sm89INS1_16FlashAttnBwdSm80INS1_25CollectiveMainloopBwdSm80ILi2ELi2EN4cute5tupleIJNS5_1CILi128EEES8_NS7_ILi64EEEEEENS_10bfloat16_tEfNS_4arch4Sm80ELb0ELb0ELb1ELb1ELb1ELb0ELb0ELb0ELi2ELi4ELi4ELi4ELb0EEENS1_24CollectiveEpilogueBwdGQAISA_fSD_Li256ELb1ELb1EEENS1_19SingleTileSchedulerILb1ELb0ELb0ELi128EEEEEEEEEvNT_6ParamsE) ;  /* 0xffff5db006007950 */ /* 0x000fea0003c3ffff */
        .type           $_ZN7cutlass13device_kernelIN5flash19enable_sm80_to_sm89INS1_16FlashAttnBwdSm80INS1_25CollectiveMainloopBwdSm80ILi2ELi2EN4cute5tupleIJNS5_1CILi128EEES8_NS7_ILi64EEEEEENS_10bfloat16_tEfNS_4arch4Sm80ELb0ELb0ELb1ELb1ELb1ELb0ELb0ELb0ELi2ELi4ELi4ELi4ELb0EEENS1_24CollectiveEpilogueBwdGQAISA_fSD_Li256ELb1ELb1EEENS1_19SingleTileSchedulerILb1ELb0ELb0ELi128EEEEEEEEEvNT_6ParamsE$_ZN4cute3eso3ESOILb1ELb0EJNS_6LayoutINS_5tupleIJNS3_IJNS_1CILi8EEENS4_ILi1EEEEEENS4_ILi2EEEEEENS3_IJNS3_IJS6_NS4_ILi0EEEEEENS4_ILi64EEEEEEEEiEEC2ERKSE_RKi,@function
        .size           $_ZN7cutlass13device_kernelIN5flash19enable_sm80_to_sm89INS1_16FlashAttnBwdSm80INS1_25CollectiveMainloopBwdSm80ILi2ELi2EN4cute5tupleIJNS5_1CILi128EEES8_NS7_ILi64EEEEEENS_10bfloat16_tEfNS_4arch4Sm80ELb0ELb0ELb1ELb1ELb1ELb0ELb0ELb0ELi2ELi4ELi4ELi4ELb0EEENS1_24CollectiveEpilogueBwdGQAISA_fSD_Li256ELb1ELb1EEENS1_19SingleTileSchedulerILb1ELb0ELb0ELi128EEEEEEEEEvNT_6ParamsE$_ZN4cute3eso3ESOILb1ELb0EJNS_6LayoutINS_5tupleIJNS3_IJNS_1CILi8EEENS4_ILi1EEEEEENS4_ILi2EEEEEENS3_IJNS3_IJS6_NS4_ILi0EEEEEENS4_ILi64EEEEEEEEiEEC2ERKSE_RKi,($_ZN7cutlass13device_kernelIN5flash19enable_sm80_to_sm89INS1_16FlashAttnBwdSm80INS1_25CollectiveMainloopBwdSm80ILi2ELi2EN4cute5tupleIJNS5_1CILi128EEES8_NS7_ILi64EEEEEENS_10bfloat16_tEfNS_4arch4Sm80ELb0ELb0ELb1ELb1ELb1ELb0ELb0ELb0ELi2ELi4ELi4ELi4ELb0EEENS1_24CollectiveEpilogueBwdGQAISA_fSD_Li256ELb1ELb1EEENS1_19SingleTileSchedulerILb1ELb0ELb0ELi128EEEEEEEEEvNT_6ParamsE$_ZN4cute3eso3ESOILb1ELb0EJNS_6LayoutINS_5tupleIJNS3_IJNS_1CILi8EEENS4_ILi1EEEEEENS4_ILi2EEEEEENS3_IJNS3_IJS6_NS4_ILi0EEEEEENS4_ILi8192EEEEEEEENS_10ViewEngineINS_8smem_ptrIPN7cutlass10bfloat16_tEEEEEEEC2ERKSE_RKSL_ - $_ZN7cutlass13device_kernelIN5flash19enable_sm80_to_sm89INS1_16FlashAttnBwdSm80INS1_25CollectiveMainloopBwdSm80ILi2ELi2EN4cute5tupleIJNS5_1CILi128EEES8_NS7_ILi64EEEEEENS_10bfloat16_tEfNS_4arch4Sm80ELb0ELb0ELb1ELb1ELb1ELb0ELb0ELb0ELi2ELi4ELi4ELi4ELb0EEENS1_24CollectiveEpilogueBwdGQAISA_fSD_Li256ELb1ELb1EEENS1_19SingleTileSchedulerILb1ELb0ELb0ELi128EEEEEEEEEvNT_6ParamsE$_ZN4cute3eso3ESOILb1ELb0EJNS_6LayoutINS_5tupleIJNS3_IJNS_1CILi8EEENS4_ILi1EEEEEENS4_ILi2EEEEEENS3_IJNS3_IJS6_NS4_ILi0EEEEEENS4_ILi64EEEEEEEEiEEC2ERKSE_RKi)
$_ZN7cutlass13device_kernelIN5flash19enable_sm80_to_sm89INS1_16FlashAttnBwdSm80INS1_25CollectiveMainloopBwdSm80ILi2ELi2EN4cute5tupleIJNS5_1CILi128EEES8_NS7_ILi64EEEEEENS_10bfloat16_tEfNS_4arch4Sm80ELb0ELb0ELb1ELb1ELb1ELb0ELb0ELb0ELi2ELi4ELi4ELi4ELb0EEENS1_24CollectiveEpilogueBwdGQAISA_fSD_Li256ELb1ELb1EEENS1_19SingleTileSchedulerILb1ELb0ELb0ELi128EEEEEEEEEvNT_6ParamsE$_ZN4cute3eso3ESOILb1ELb0EJNS_6LayoutINS_5tupleIJNS3_IJNS_1CILi8EEENS4_ILi1EEEEEENS4_ILi2EEEEEENS3_IJNS3_IJS6_NS4_ILi0EEEEEENS4_ILi64EEEEEEEEiEEC2ERKSE_RKi:
[----:B------:R-:W-:Y:S02]  /*a250*/  IADD3 R2, R23, -c[0x0][0x20], RZ ;  /* 0x8000080017027a10 */ /* 0x000fe40007ffe0ff */
[----:B------:R-:W-:-:S03]  /*a260*/  MOV R7, 0x0 ;  /* 0x0000000000077802 */ /* 0x000fc60000000f00 */
[----:B------:R1:W-:Y:S01]  /*a270*/  STL [R2], R3 ;  /* 0x0000000302007387 */ /* 0x0003e20000100800 */
[----:B------:R-:W-:Y:S05]  /*a280*/  RET.REL.NODEC R6 `(_ZN7cutlass13device_kernelIN5flash19enable_sm80_to_sm89INS1_16FlashAttnBwdSm80INS1_25CollectiveMainloopBwdSm80ILi2ELi2EN4cute5tupleIJNS5_1CILi128EEES8_NS7_ILi64EEEEEENS_10bfloat16_tEfNS_4arch4Sm80ELb0ELb0ELb1ELb1ELb1ELb0ELb0ELb0ELi2ELi4ELi4ELi4ELb0EEENS1_24CollectiveEpilogueBwdGQAISA_fSD_Li256ELb1ELb1EEENS1_19SingleTileSchedulerILb1ELb0ELb0ELi128EEEEEEEEEvNT_6ParamsE) ;  /* 0xffff5d7006007950 */ /* 0x000fea0003c3ffff */
        .type           $_ZN7cutlass13device_kernelIN5flash19enable_sm80_to_sm89INS1_16FlashAttnBwdSm80INS1_25CollectiveMainloopBwdSm80ILi2ELi2EN4cute5tupleIJNS5_1CILi128EEES8_NS7_ILi64EEEEEENS_10bfloat16_tEfNS_4arch4Sm80ELb0ELb0ELb1ELb1ELb1ELb0ELb0ELb0ELi2ELi4ELi4ELi4ELb0EEENS1_24CollectiveEpilogueBwdGQAISA_fSD_Li256ELb1ELb1EEENS1_19SingleTileSchedulerILb1ELb0ELb0ELi128EEEEEEEEEvNT_6ParamsE$_ZN4cute3eso3ESOILb1ELb0EJNS_6LayoutINS_5tupleIJNS3_IJNS_1CILi8EEENS4_ILi1EEEEEENS4_ILi2EEEEEENS3_IJNS3_IJS6_NS4_ILi0EEEEEENS4_ILi8192EEEEEEEENS_10ViewEngineINS_8smem_ptrIPN7cutlass10bfloat16_tEEEEEEEC2ERKSE_RKSL_,@function
        .size           $_ZN7cutlass13device_kernelIN5flash19enable_sm80_to_sm89INS1_16FlashAttnBwdSm80INS1_25CollectiveMainloopBwdSm80ILi2ELi2EN4cute5tupleIJNS5_1CILi128EEES8_NS7_ILi64EEEEEENS_10bfloat16_tEfNS_4arch4Sm80ELb0ELb0ELb1ELb1ELb1ELb0ELb0ELb0ELi2ELi4ELi4ELi4ELb0EEENS1_24CollectiveEpilogueBwdGQAISA_fSD_Li256ELb1ELb1EEENS1_19SingleTileSchedulerILb1ELb0ELb0ELi128EEEEEEEEEvNT_6ParamsE$_ZN4cute3eso3ESOILb1ELb0EJNS_6LayoutINS_5tupleIJNS3_IJNS_1CILi8EEENS4_ILi1EEEEEENS4_ILi2EEEEEENS3_IJNS3_IJS6_NS4_ILi0EEEEEENS4_ILi8192EEEEEEEENS_10ViewEngineINS_8smem_ptrIPN7cutlass10bfloat16_tEEEEEEEC2ERKSE_RKSL_,($_ZN7cutlass13device_kernelIN5flash19enable_sm80_to_sm89INS1_16FlashAttnBwdSm80INS1_25CollectiveMainloopBwdSm80ILi2ELi2EN4cute5tupleIJNS5_1CILi128EEES8_NS7_ILi64EEEEEENS_10bfloat16_tEfNS_4arch4Sm80ELb0ELb0ELb1ELb1ELb1ELb0ELb0ELb0ELi2ELi4ELi4ELi4ELb0EEENS1_24CollectiveEpilogueBwdGQAISA_fSD_Li256ELb1ELb1EEENS1_19SingleTileSchedulerILb1ELb0ELb0ELi128EEEEEEEEEvNT_6ParamsE$_ZN4cute3eso3ESOILb1ELb0EJNS_6LayoutINS_5tupleIJNS3_IJNS_1CILi8EEENS4_ILi1EEEEEENS4_ILi2EEEEEENS3_IJNS3_IJS6_NS4_ILi0EEEEEENS4_ILi8192EEEEEEEEiEEC2ERKSE_RKi - $_ZN7cutlass13device_kernelIN5flash19enable_sm80_to_sm89INS1_16FlashAttnBwdSm80INS1_25CollectiveMainloopBwdSm80ILi2ELi2EN4cute5tupleIJNS5_1CILi128EEES8_NS7_ILi64EEEEEENS_10bfloat16_tEfNS_4arch4Sm80ELb0ELb0ELb1ELb1ELb1ELb0ELb0ELb0ELi2ELi4ELi4ELi4ELb0EEENS1_24CollectiveEpilogueBwdGQAISA_fSD_Li256ELb1ELb1EEENS1_19SingleTileSchedulerILb1ELb0ELb0ELi128EEEEEEEEEvNT_6ParamsE$_ZN4cute3eso3ESOILb1ELb0EJNS_6LayoutINS_5tupleIJNS3_IJNS_1CILi8EEENS4_ILi1EEEEEENS4_ILi2EEEEEENS3_IJNS3_IJS6_NS4_ILi0EEEEEENS4_ILi8192EEEEEEEENS_10ViewEngineINS_8smem_ptrIPN7cutlass10bfloat16_tEEEEEEEC2ERKSE_RKSL_)
$_ZN7cutlass13device_kernelIN5flash19enable_sm80_to_sm89INS1_16FlashAttnBwdSm80INS1_25CollectiveMainloopBwdSm80ILi2ELi2EN4cute5tupleIJNS5_1CILi128EEES8_NS7_ILi64EEEEEENS_10bfloat16_tEfNS_4arch4Sm80ELb0ELb0ELb1ELb1ELb1ELb0ELb0ELb0ELi2ELi4ELi4ELi4ELb0EEENS1_24CollectiveEpilogueBwdGQAISA_fSD_Li256ELb1ELb1EEENS1_19SingleTileSchedulerILb1ELb0ELb0ELi128EEEEEEEEEvNT_6ParamsE$_ZN4cute3eso3ESOILb1ELb0EJNS_6LayoutINS_5tupleIJNS3_IJNS_1CILi8EEENS4_ILi1EEEEEENS4_ILi2EEEEEENS3_IJNS3_IJS6_NS4_ILi0EEEEEENS4_ILi8192EEEEEEEENS_10ViewEngineINS_8smem_ptrIPN7cutlass10bfloat16_tEEEEEEEC2ERKSE_RKSL_:
[----:B------:R-:W-:Y:S02]  /*a290*/  IADD3 R4, R23, -c[0x0][0x20], RZ ;  /* 0x8000080017047a10 */ /* 0x000fe40007ffe0ff */
[----:B------:R-:W-:-:S03]  /*a2a0*/  MOV R7, 0x0 ;  /* 0x0000000000077802 */ /* 0x000fc60000000f00 */
[----:B------:R1:W-:Y:S01]  /*a2b0*/  STL.64 [R4], R2 ;  /* 0x0000000204007387 */ /* 0x0003e20000100a00 */
[----:B------:R-:W-:Y:S05]  /*a2c0*/  RET.REL.NODEC R6 `(_ZN7cutlass13device_kernelIN5flash19enable_sm80_to_sm89INS1_16FlashAttnBwdSm80INS1_25CollectiveMainloopBwdSm80ILi2ELi2EN4cute5tupleIJNS5_1CILi128EEES8_NS7_ILi64EEEEEENS_10bfloat16_tEfNS_4arch4Sm80ELb0ELb0ELb1ELb1ELb1ELb0ELb0ELb0ELi2ELi4ELi4ELi4ELb0EEENS1_24CollectiveEpilogueBwdGQAISA_fSD_Li256ELb1ELb1EEENS1_19SingleTileSchedulerILb1ELb0ELb0ELi128EEEEEEEEEvNT_6ParamsE) ;  /* 0xffff5d3006007950 */ /* 0x000fea0003c3ffff */
        .type           $_ZN7cutlass13device_kernelIN5flash19enable_sm80_to_sm89INS1_16FlashAttnBwdSm80INS1_25CollectiveMainloopBwdSm80ILi2ELi2EN4cute5tupleIJNS5_1CILi128EEES8_NS7_ILi64EEEEEENS_10bfloat16_tEfNS_4arch4Sm80ELb0ELb0ELb1ELb1ELb1ELb0ELb0ELb0ELi2ELi4ELi4ELi4ELb0EEENS1_24CollectiveEpilogueBwdGQAISA_fSD_Li256ELb1ELb1EEENS1_19SingleTileSchedulerILb1ELb0ELb0ELi128EEEEEEEEEvNT_6ParamsE$_ZN4cute3eso3ESOILb1ELb0EJNS_6LayoutINS_5tupleIJNS3_IJNS_1CILi8EEENS4_ILi1EEEEEENS4_ILi2EEEEEENS3_IJNS3_IJS6_NS4_ILi0EEEEEENS4_ILi8192EEEEEEEEiEEC2ERKSE_RKi,@function
        .size           $_ZN7cutlass13device_kernelIN5flash19enable_sm80_to_sm89INS1_16FlashAttnBwdSm80INS1_25CollectiveMainloopBwdSm80ILi2ELi2EN4cute5tupleIJNS5_1CILi128EEES8_NS7_ILi64EEEEEENS_10bfloat16_tEfNS_4arch4Sm80ELb0ELb0ELb1ELb1ELb1ELb0ELb0ELb0ELi2ELi4ELi4ELi4ELb0EEENS1_24CollectiveEpilogueBwdGQAISA_fSD_Li256ELb1ELb1EEENS1_19SingleTileSchedulerILb1ELb0ELb0ELi128EEEEEEEEEvNT_6ParamsE$_ZN4cute3eso3ESOILb1ELb0EJNS_6LayoutINS_5tupleIJNS3_IJNS_1CILi8EEENS4_ILi1EEEEEENS4_ILi2EEEEEENS3_IJNS3_IJS6_NS4_ILi0EEEEEENS4_ILi8192EEEEEEEEiEEC2ERKSE_RKi,($_ZN7cutlass13device_kernelIN5flash19enable_sm80_to_sm89INS1_16FlashAttnBwdSm80INS1_25CollectiveMainloopBwdSm80ILi2ELi2EN4cute5tupleIJNS5_1CILi128EEES8_NS7_ILi64EEEEEENS_10bfloat16_tEfNS_4arch4Sm80ELb0ELb0ELb1ELb1ELb1ELb0ELb0ELb0ELi2ELi4ELi4ELi4ELb0EEENS1_24CollectiveEpilogueBwdGQAISA_fSD_Li256ELb1ELb1EEENS1_19SingleTileSchedulerILb1ELb0ELb0ELi128EEEEEEEEEvNT_6ParamsE$_ZN4cute3eso3ESOILb1ELb0EJNS_6LayoutINS_5tupleIJNS3_IJNS_1CILi8EEENS4_ILi1EEEEEENS4_ILi2EEEEEENS3_IJNS3_IJS6_NS4_ILi0EEEEEES5_EEEEENS_10ViewEngineIPN7cutlass10bfloat16_tEEEEEC2ERKSD_RKSI_ - $_ZN7cutlass13device_kernelIN5flash19enable_sm80_to_sm89INS1_16FlashAttnBwdSm80INS1_25CollectiveMainloopBwdSm80ILi2ELi2EN4cute5tupleIJNS5_1CILi128EEES8_NS7_ILi64EEEEEENS_10bfloat16_tEfNS_4arch4Sm80ELb0ELb0ELb1ELb1ELb1ELb0ELb0ELb0ELi2ELi4ELi4ELi4ELb0EEENS1_24CollectiveEpilogueBwdGQAISA_fSD_Li256ELb1ELb1EEENS1_19SingleTileSchedulerILb1ELb0ELb0ELi128EEEEEEEEEvNT_6ParamsE$_ZN4cute3eso3ESOILb1ELb0EJNS_6LayoutINS_5tupleIJNS3_IJNS_1CILi8EEENS4_ILi1EEEEEENS4_ILi2EEEEEENS3_IJNS3_IJS6_NS4_ILi0EEEEEENS4_ILi8192EEEEEEEEiEEC2ERKSE_RKi)
$_ZN7cutlass13device_kernelIN5flash19enable_sm80_to_sm89INS1_16FlashAttnBwdSm80INS1_25CollectiveMainloopBwdSm80ILi2ELi2EN4cute5tupleIJNS5_1CILi128EEES8_NS7_ILi64EEEEEENS_10bfloat16_tEfNS_4arch4Sm80ELb0ELb0ELb1ELb1ELb1ELb0ELb0ELb0ELi2ELi4ELi4ELi4ELb0EEENS1_24CollectiveEpilogueBwdGQAISA_fSD_Li256ELb1ELb1EEENS1_19SingleTileSchedulerILb1ELb0ELb0ELi128EEEEEEEEEvNT_6ParamsE$_ZN4cute3eso3ESOILb1ELb0EJNS_6LayoutINS_5tupleIJNS3_IJNS_1CILi8EEENS4_ILi1EEEEEENS4_ILi2EEEEEENS3_IJNS3_IJS6_NS4_ILi0EEEEEENS4_ILi8192EEEEEEEEiEEC2ERKSE_RKi:
[----:B------:R-:W-:Y:S02]  /*a2d0*/  IADD3 R2, R23, -c[0x0][0x20], RZ ;  /* 0x8000080017027a10 */ /* 0x000fe40007ffe0ff */
[----:B------:R-:W-:-:S03]  /*a2e0*/  MOV R5, 0x0 ;  /* 0x0000000000057802 */ /* 0x000fc60000000f00 */
[----:B------:R1:W-:Y:S01]  /*a2f0*/  STL [R2], R3 ;  /* 0x0000000302007387 */ /* 0x0003e20000100800 */
[----:B------:R-:W-:Y:S05]  /*a300*/  RET.REL.NODEC R4 `(_ZN7cutlass13device_kernelIN5flash19enable_sm80_to_sm89INS1_16FlashAttnBwdSm80INS1_25CollectiveMainloopBwdSm80ILi2ELi2EN4cute5tupleIJNS5_1CILi128EEES8_NS7_ILi64EEEEEENS_10bfloat16_tEfNS_4arch4Sm80ELb0ELb0ELb1ELb1ELb1ELb0ELb0ELb0ELi2ELi4ELi4ELi4ELb0EEENS1_24CollectiveEpilogueBwdGQAISA_fSD_Li256ELb1ELb1EEENS1_19SingleTileSchedulerILb1ELb0ELb0ELi128EEEEEEEEEvNT_6ParamsE) ;  /* 0xffff5cf004007950 */ /* 0x000fea0003c3ffff */
        .type           $_ZN7cutlass13device_kernelIN5flash19enable_sm80_to_sm89INS1_16FlashAttnBwdSm80INS1_25CollectiveMainloopBwdSm80ILi2ELi2EN4cute5tupleIJNS5_1CILi128EEES8_NS7_ILi64EEEEEENS_10bfloat16_tEfNS_4arch4Sm80ELb0ELb0ELb1ELb1ELb1ELb0ELb0ELb0ELi2ELi4ELi4ELi4ELb0EEENS1_24CollectiveEpilogueBwdGQAISA_fSD_Li256ELb1ELb1EEENS1_19SingleTileSchedulerILb1ELb0ELb0ELi128EEEEEEEEEvNT_6ParamsE$_ZN4cute3eso3ESOILb1ELb0EJNS_6LayoutINS_5tupleIJNS3_IJNS_1CILi8EEENS4_ILi1EEEEEENS4_ILi2EEEEEENS3_IJNS3_IJS6_NS4_ILi0EEEEEES5_EEEEENS_10ViewEngineIPN7cutlass10bfloat16_tEEEEEC2ERKSD_RKSI_,@function
        .size           $_ZN7cutlass13device_kernelIN5flash19enable_sm80_to_sm89INS1_16FlashAttnBwdSm80INS1_25CollectiveMainloopBwdSm80ILi2ELi2EN4cute5tupleIJNS5_1CILi128EEES8_NS7_ILi64EEEEEENS_10bfloat16_tEfNS_4arch4Sm80ELb0ELb0ELb1ELb1ELb1ELb0ELb0ELb0ELi2ELi4ELi4ELi4ELb0EEENS1_24CollectiveEpilogueBwdGQAISA_fSD_Li256ELb1ELb1EEENS1_19SingleTileSchedulerILb1ELb0ELb0ELi128EEEEEEEEEvNT_6ParamsE$_ZN4cute3eso3ESOILb1ELb0EJNS_6LayoutINS_5tupleIJNS3_IJNS_1CILi8EEENS4_ILi1EEEEEENS4_ILi2EEEEEENS3_IJNS3_IJS6_NS4_ILi0EEEEEES5_EEEEENS_10ViewEngineIPN7cutlass10bfloat16_tEEEEEC2ERKSD_RKSI_,($_ZN7cutlass13device_kernelIN5flash19enable_sm80_to_sm89INS1_16FlashAttnBwdSm80INS1_25CollectiveMainloopBwdSm80ILi2ELi2EN4cute5tupleIJNS5_1CILi128EEES8_NS7_ILi64EEEEEENS_10bfloat16_tEfNS_4arch4Sm80ELb0ELb0ELb1ELb1ELb1ELb0ELb0ELb0ELi2ELi4ELi4ELi4ELb0EEENS1_24CollectiveEpilogueBwdGQAISA_fSD_Li256ELb1ELb1EEENS1_19SingleTileSchedulerILb1ELb0ELb0ELi128EEEEEEEEEvNT_6ParamsE$_ZN4cute3eso3ESOILb1ELb0EJNS_6LayoutINS_5tupleIJNS3_IJNS_1CILi8EEENS4_ILi1EEEEEENS4_ILi2EEEEEENS3_IJNS3_IJS6_NS4_ILi0EEEEEES5_EEEEEiEEC2ERKSD_RKi - $_ZN7cutlass13device_kernelIN5flash19enable_sm80_to_sm89INS1_16FlashAttnBwdSm80INS1_25CollectiveMainloopBwdSm80ILi2ELi2EN4cute5tupleIJNS5_1CILi128EEES8_NS7_ILi64EEEEEENS_10bfloat16_tEfNS_4arch4Sm80ELb0ELb0ELb1ELb1ELb1ELb0ELb0ELb0ELi2ELi4ELi4ELi4ELb0EEENS1_24CollectiveEpilogueBwdGQAISA_fSD_Li256ELb1ELb1EEENS1_19SingleTileSchedulerILb1ELb0ELb0ELi128EEEEEEEEEvNT_6ParamsE$_ZN4cute3eso3ESOILb1ELb0EJNS_6LayoutINS_5tupleIJNS3_IJNS_1CILi8EEENS4_ILi1EEEEEENS4_ILi2EEEEEENS3_IJNS3_IJS6_NS4_ILi0EEEEEES5_EEEEENS_10ViewEngineIPN7cutlass10bfloat16_tEEEEEC2ERKSD_RKSI_)
$_ZN7cutlass13device_kernelIN5flash19enable_sm80_to_sm89INS1_16FlashAttnBwdSm80INS1_25CollectiveMainloopBwdSm80ILi2ELi2EN4cute5tupleIJNS5_1CILi128EEES8_NS7_ILi64EEEEEENS_10bfloat16_tEfNS_4arch4Sm80ELb0ELb0ELb1ELb1ELb1ELb0ELb0ELb0ELi2ELi4ELi4ELi4ELb0EEENS1_24CollectiveEpilogueBwdGQAISA_fSD_Li256ELb1ELb1EEENS1_19SingleTileSchedulerILb1ELb0ELb0ELi128EEEEEEEEEvNT_6ParamsE$_ZN4cute3eso3ESOILb1ELb0EJNS_6LayoutINS_5tupleIJNS3_IJNS_1CILi8EEENS4_ILi1EEEEEENS4_ILi2EEEEEENS3_IJNS3_IJS6_NS4_ILi0EEEEEES5_EEEEENS_10ViewEngineIPN7cutlass10bfloat16_tEEEEEC2ERKSD_RKSI_:
[----:B------:R-:W-:Y:S01]  /*a310*/  IADD3 R7, R66, -c[0x0][0x20], RZ ;  /* 0x8000080042077a10 */ /* 0x000fe20007ffe0ff */
[----:B------:R-:W-:Y:S01]  /*a320*/  IMAD.MOV.U32 R10, RZ, RZ, R6 ;  /* 0x000000ffff0a7224 */ /* 0x000fe200078e0006 */
[----:B------:R-:W-:Y:S01]  /*a330*/  MOV R11, R9 ;  /* 0x00000009000b7202 */ /* 0x000fe20000000f00 */
[----:B------:R-:W-:-:S04]  /*a340*/  IMAD.MOV.U32 R9, RZ, RZ, 0x0 ;  /* 0x00000000ff097424 */ /* 0x000fc800078e00ff */
[----:B------:R1:W-:Y:S01]  /*a350*/  STL.64 [R7], R10 ;  /* 0x0000000a07007387 */ /* 0x0003e20000100a00 */
[----:B------:R-:W-:Y:S05]  /*a360*/  RET.REL.NODEC R8 `(_ZN7cutlass13device_kernelIN5flash19enable_sm80_to_sm89INS1_16FlashAttnBwdSm80INS1_25CollectiveMainloopBwdSm80ILi2ELi2EN4cute5tupleIJNS5_1CILi128EEES8_NS7_ILi64EEEEEENS_10bfloat16_tEfNS_4arch4Sm80ELb0ELb0ELb1ELb1ELb1ELb0ELb0ELb0ELi2ELi4ELi4ELi4ELb0EEENS1_24CollectiveEpilogueBwdGQAISA_fSD_Li256ELb1ELb1EEENS1_19SingleTileSchedulerILb1ELb0ELb0ELi128EEEEEEEEEvNT_6ParamsE) ;  /* 0xffff5c9008007950 */ /* 0x000fea0003c3ffff */
        .type           $_ZN7cutlass13device_kernelIN5flash19enable_sm80_to_sm89INS1_16FlashAttnBwdSm80INS1_25CollectiveMainloopBwdSm80ILi2ELi2EN4cute5tupleIJNS5_1CILi128EEES8_NS7_ILi64EEEEEENS_10bfloat16_tEfNS_4arch4Sm80ELb0ELb0ELb1ELb1ELb1ELb0ELb0ELb0ELi2ELi4ELi4ELi4ELb0EEENS1_24CollectiveEpilogueBwdGQAISA_fSD_Li256ELb1ELb1EEENS1_19SingleTileSchedulerILb1ELb0ELb0ELi128EEEEEEEEEvNT_6ParamsE$_ZN4cute3eso3ESOILb1ELb0EJNS_6LayoutINS_5tupleIJNS3_IJNS_1CILi8EEENS4_ILi1EEEEEENS4_ILi2EEEEEENS3_IJNS3_IJS6_NS4_ILi0EEEEEES5_EEEEEiEEC2ERKSD_RKi,@function
        .size           $_ZN7cutlass13device_kernelIN5flash19enable_sm80_to_sm89INS1_16FlashAttnBwdSm80INS1_25CollectiveMainloopBwdSm80ILi2ELi2EN4cute5tupleIJNS5_1CILi128EEES8_NS7_ILi64EEEEEENS_10bfloat16_tEfNS_4arch4Sm80ELb0ELb0ELb1ELb1ELb1ELb0ELb0ELb0ELi2ELi4ELi4ELi4ELb0EEENS1_24CollectiveEpilogueBwdGQAISA_fSD_Li256ELb1ELb1EEENS1_19SingleTileSchedulerILb1ELb0ELb0ELi128EEEEEEEEEvNT_6ParamsE$_ZN4cute3eso3ESOILb1ELb0EJNS_6LayoutINS_5tupleIJNS3_IJNS_1CILi8EEENS4_ILi1EEEEEENS4_ILi2EEEEEENS3_IJNS3_IJS6_NS4_ILi0EEEEEES5_EEEEEiEEC2ERKSD_RKi,($_ZN7cutlass13device_kernelIN5flash19enable_sm80_to_sm89INS1_16FlashAttnBwdSm80INS1_25CollectiveMainloopBwdSm80ILi2ELi2EN4cute5tupleIJNS5_1CILi128EEES8_NS7_ILi64EEEEEENS_10bfloat16_tEfNS_4arch4Sm80ELb0ELb0ELb1ELb1ELb1ELb0ELb0ELb0ELi2ELi4ELi4ELi4ELb0EEENS1_24CollectiveEpilogueBwdGQAISA_fSD_Li256ELb1ELb1EEENS1_19SingleTileSchedulerILb1ELb0ELb0ELi128EEEEEEEEEvNT_6ParamsE$_ZN4cute3eso3ESOILb1ELb0EJNS_6LayoutINS_5tupleIJNS3_IJNS_1CILi8EEENS4_ILi1EEEEEENS4_ILi2EEENS3_IJNS4_ILi4EEES8_EEEEEENS3_IJNS3_IJS6_NS4_ILi0EEEEEES5_NS3_IJNS4_ILi32EEENS4_ILi16EEEEEEEEEEENS_10ViewEngineIPN7cutlass10bfloat16_tEEEEEC2ERKSI_RKSN_ - $_ZN7cutlass13device_kernelIN5flash19enable_sm80_to_sm89INS1_16FlashAttnBwdSm80INS1_25CollectiveMainloopBwdSm80ILi2ELi2EN4cute5tupleIJNS5_1CILi128EEES8_NS7_ILi64EEEEEENS_10bfloat16_tEfNS_4arch4Sm80ELb0ELb0ELb1ELb1ELb1ELb0ELb0ELb0ELi2ELi4ELi4ELi4ELb0EEENS1_24CollectiveEpilogueBwdGQAISA_fSD_Li256ELb1ELb1EEENS1_19SingleTileSchedulerILb1ELb0ELb0ELi128EEEEEEEEEvNT_6ParamsE$_ZN4cute3eso3ESOILb1ELb0EJNS_6LayoutINS_5tupleIJNS3_IJNS_1CILi8EEENS4_ILi1EEEEEENS4_ILi2EEEEEENS3_IJNS3_IJS6_NS4_ILi0EEEEEES5_EEEEEiEEC2ERKSD_RKi)
$_ZN7cutlass13device_kernelIN5flash19enable_sm80_to_sm89INS1_16FlashAttnBwdSm80INS1_25CollectiveMainloopBwdSm80ILi2ELi2EN4cute5tupleIJNS5_1CILi128EEES8_NS7_ILi64EEEEEENS_10bfloat16_tEfNS_4arch4Sm80ELb0ELb0ELb1ELb1ELb1ELb0ELb0ELb0ELi2ELi4ELi4ELi4ELb0EEENS1_24CollectiveEpilogueBwdGQAISA_fSD_Li256ELb1ELb1EEENS1_19SingleTileSchedulerILb1ELb0ELb0ELi128EEEEEEEEEvNT_6ParamsE$_ZN4cute3eso3ESOILb1ELb0EJNS_6LayoutINS_5tupleIJNS3_IJNS_1CILi8EEENS4_ILi1EEEEEENS4_ILi2EEEEEENS3_IJNS3_IJS6_NS4_ILi0EEEEEES5_EEEEEiEEC2ERKSD_RKi:
[----:B------:R-:W-:Y:S02]  /*a370*/  IADD3 R2, R57, -c[0x0][0x20], RZ ;  /* 0x8000080039027a10 */ /* 0x000fe40007ffe0ff */
[----:B------:R-:W-:-:S03]  /*a380*/  MOV R7, 0x0 ;  /* 0x0000000000077802 */ /* 0x000fc60000000f00 */
[----:B------:R1:W-:Y:S01]  /*a390*/  STL [R2], R3 ;  /* 0x0000000302007387 */ /* 0x0003e20000100800 */
[----:B------:R-:W-:Y:S05]  /*a3a0*/  RET.REL.NODEC R6 `(_ZN7cutlass13device_kernelIN5flash19enable_sm80_to_sm89INS1_16FlashAttnBwdSm80INS1_25CollectiveMainloopBwdSm80ILi2ELi2EN4cute5tupleIJNS5_1CILi128EEES8_NS7_ILi64EEEEEENS_10bfloat16_tEfNS_4arch4Sm80ELb0ELb0ELb1ELb1ELb1ELb0ELb0ELb0ELi2ELi4ELi4ELi4ELb0EEENS1_24CollectiveEpilogueBwdGQAISA_fSD_Li256ELb1ELb1EEENS1_19SingleTileSchedulerILb1ELb0ELb0ELi128EEEEEEEEEvNT_6ParamsE) ;  /* 0xffff5c5006007950 */ /* 0x000fea0003c3ffff */
        .type           $_ZN7cutlass13device_kernelIN5flash19enable_sm80_to_sm89INS1_16FlashAttnBwdSm80INS1_25CollectiveMainloopBwdSm80ILi2ELi2EN4cute5tupleIJNS5_1CILi128EEES8_NS7_ILi64EEEEEENS_10bfloat16_tEfNS_4arch4Sm80ELb0ELb0ELb1ELb1ELb1ELb0ELb0ELb0ELi2ELi4ELi4ELi4ELb0EEENS1_24CollectiveEpilogueBwdGQAISA_fSD_Li256ELb1ELb1EEENS1_19SingleTileSchedulerILb1ELb0ELb0ELi128EEEEEEEEEvNT_6ParamsE$_ZN4cute3eso3ESOILb1ELb0EJNS_6LayoutINS_5tupleIJNS3_IJNS_1CILi8EEENS4_ILi1EEEEEENS4_ILi2EEENS3_IJNS4_ILi4EEES8_EEEEEENS3_IJNS3_IJS6_NS4_ILi0EEEEEES5_NS3_IJNS4_ILi32EEENS4_ILi16EEEEEEEEEEENS_10ViewEngineIPN7cutlass10bfloat16_tEEEEEC2ERKSI_RKSN_,@function
        .size           $_ZN7cutlass13device_kernelIN5flash19enable_sm80_to_sm89INS1_16FlashAttnBwdSm80INS1_25CollectiveMainloopBwdSm80ILi2ELi2EN4cute5tupleIJNS5_1CILi128EEES8_NS7_ILi64EEEEEENS_10bfloat16_tEfNS_4arch4Sm80ELb0ELb0ELb1ELb1ELb1ELb0ELb0ELb0ELi2ELi4ELi4ELi4ELb0EEENS1_24CollectiveEpilogueBwdGQAISA_fSD_Li256ELb1ELb1EEENS1_19SingleTileSchedulerILb1ELb0ELb0ELi128EEEEEEEEEvNT_6ParamsE$_ZN4cute3eso3ESOILb1ELb0EJNS_6LayoutINS_5tupleIJNS3_IJNS_1CILi8EEENS4_ILi1EEEEEENS4_ILi2EEENS3_IJNS4_ILi4EEES8_EEEEEENS3_IJNS3_IJS6_NS4_ILi0EEEEEES5_NS3_IJNS4_ILi32EEENS4_ILi16EEEEEEEEEEENS_10ViewEngineIPN7cutlass10bfloat16_tEEEEEC2ERKSI_RKSN_,($_ZN7cutlass13device_kernelIN5flash19enable_sm80_to_sm89INS1_16FlashAttnBwdSm80INS1_25CollectiveMainloopBwdSm80ILi2ELi2EN4cute5tupleIJNS5_1CILi128EEES8_NS7_ILi64EEEEEENS_10bfloat16_tEfNS_4arch4Sm80ELb0ELb0ELb1ELb1ELb1ELb0ELb0ELb0ELi2ELi4ELi4ELi4ELb0EEENS1_24CollectiveEpilogueBwdGQAISA_fSD_Li256ELb1ELb1EEENS1_19SingleTileSchedulerILb1ELb0ELb0ELi128EEEEEEEEEvNT_6ParamsE$_ZN4cute3eso3ESOILb1ELb0EJNS_6LayoutINS_5tupleIJNS3_IJNS_1CILi8EEENS4_ILi1EEEEEENS4_ILi2EEENS4_ILi4EEEEEENS3_IJNS3_IJS6_NS4_ILi0EEEEEES5_NS4_ILi16EEEEEEEENS_10ViewEngineIPN7cutlass10bfloat16_tEEEEEC2ERKSF_RKSK_ - $_ZN7cutlass13device_kernelIN5flash19enable_sm80_to_sm89INS1_16FlashAttnBwdSm80INS1_25CollectiveMainloopBwdSm80ILi2ELi2EN4cute5tupleIJNS5_1CILi128EEES8_NS7_ILi64EEEEEENS_10bfloat16_tEfNS_4arch4Sm80ELb0ELb0ELb1ELb1ELb1ELb0ELb0ELb0ELi2ELi4ELi4ELi4ELb0EEENS1_24CollectiveEpilogueBwdGQAISA_fSD_Li256ELb1ELb1EEENS1_19SingleTileSchedulerILb1ELb0ELb0ELi128EEEEEEEEEvNT_6ParamsE$_ZN4cute3eso3ESOILb1ELb0EJNS_6LayoutINS_5tupleIJNS3_IJNS_1CILi8EEENS4_ILi1EEEEEENS4_ILi2EEENS3_IJNS4_ILi4EEES8_EEEEEENS3_IJNS3_IJS6_NS4_ILi0EEEEEES5_NS3_IJNS4_ILi32EEENS4_ILi16EEEEEEEEEEENS_10ViewEngineIPN7cutlass10bfloat16_tEEEEEC2ERKSI_RKSN_)
$_ZN7cutlass13device_kernelIN5flash19enable_sm80_to_sm89INS1_16FlashAttnBwdSm80INS1_25CollectiveMainloopBwdSm80ILi2ELi2EN4cute5tupleIJNS5_1CILi128EEES8_NS7_ILi64EEEEEENS_10bfloat16_tEfNS_4arch4Sm80ELb0ELb0ELb1ELb1ELb1ELb0ELb0ELb0ELi2ELi4ELi4ELi4ELb0EEENS1_24CollectiveEpilogueBwdGQAISA_fSD_Li256ELb1ELb1EEENS1_19SingleTileSchedulerILb1ELb0ELb0ELi128EEEEEEEEEvNT_6ParamsE$_ZN4cute3eso3ESOILb1ELb0EJNS_6LayoutINS_5tupleIJNS3_IJNS_1CILi8EEENS4_ILi1EEEEEENS4_ILi2EEENS3_IJNS4_ILi4EEES8_EEEEEENS3_IJNS3_IJS6_NS4_ILi0EEEEEES5_NS3_IJNS4_ILi32EEENS4_ILi16EEEEEEEEEEENS_10ViewEngineIPN7cutlass10bfloat16_tEEEEEC2ERKSI_RKSN_:
[----:B------:R-:W-:Y:S01]  /*a3b0*/  IADD3 R2, R66, -c[0x0][0x20], RZ ;  /* 0x8000080042027a10 */ /* 0x000fe20007ffe0ff */
[----:B------:R-:W-:Y:S01]  /*a3c0*/  IMAD.MOV.U32 R6, RZ, RZ, R62 ;  /* 0x000000ffff067224 */ /* 0x000fe200078e003e */
[----:B------:R-:W-:Y:S01]  /*a3d0*/  MOV R7, R61 ;  /* 0x0000003d00077202 */ /* 0x000fe20000000f00 */
[----:B------:R-:W-:-:S04]  /*a3e0*/  IMAD.MOV.U32 R5, RZ, RZ, 0x0 ;  /* 0x00000000ff057424 */ /* 0x000fc800078e00ff */
[----:B------:R1:W-:Y:S01]  /*a3f0*/  STL.64 [R2], R6 ;  /* 0x0000000602007387 */ /* 0x0003e20000100a00 */
[----:B------:R-:W-:Y:S05]  /*a400*/  RET.REL.NODEC R4 `(_ZN7cutlass13device_kernelIN5flash19enable_sm80_to_sm89INS1_16FlashAttnBwdSm80INS1_25CollectiveMainloopBwdSm80ILi2ELi2EN4cute5tupleIJNS5_1CILi128EEES8_NS7_ILi64EEEEEENS_10bfloat16_tEfNS_4arch4Sm80ELb0ELb0ELb1ELb1ELb1ELb0ELb0ELb0ELi2ELi4ELi4ELi4ELb0EEENS1_24CollectiveEpilogueBwdGQAISA_fSD_Li256ELb1ELb1EEENS1_19SingleTileSchedulerILb1ELb0ELb0ELi128EEEEEEEEEvNT_6ParamsE) ;  /* 0xffff5bf004007950 */ /* 0x000fea0003c3ffff */
        .type           $_ZN7cutlass13device_kernelIN5flash19enable_sm80_to_sm89INS1_16FlashAttnBwdSm80INS1_25CollectiveMainloopBwdSm80ILi2ELi2EN4cute5tupleIJNS5_1CILi128EEES8_NS7_ILi64EEEEEENS_10bfloat16_tEfNS_4arch4Sm80ELb0ELb0ELb1ELb1ELb1ELb0ELb0ELb0ELi2ELi4ELi4ELi4ELb0EEENS1_24CollectiveEpilogueBwdGQAISA_fSD_Li256ELb1ELb1EEENS1_19SingleTileSchedulerILb1ELb0ELb0ELi128EEEEEEEEEvNT_6ParamsE$_ZN4cute3eso3ESOILb1ELb0EJNS_6LayoutINS_5tupleIJNS3_IJNS_1CILi8EEENS4_ILi1EEEEEENS4_ILi2EEENS4_ILi4EEEEEENS3_IJNS3_IJS6_NS4_ILi0EEEEEES5_NS4_ILi16EEEEEEEENS_10ViewEngineIPN7cutlass10bfloat16_tEEEEEC2ERKSF_RKSK_,@function
        .size           $_ZN7cutlass13device_kernelIN5flash19enable_sm80_to_sm89INS1_16FlashAttnBwdSm80INS1_25CollectiveMainloopBwdSm80ILi2ELi2EN4cute5tupleIJNS5_1CILi128EEES8_NS7_ILi64EEEEEENS_10bfloat16_tEfNS_4arch4Sm80ELb0ELb0ELb1ELb1ELb1ELb0ELb0ELb0ELi2ELi4ELi4ELi4ELb0EEENS1_24CollectiveEpilogueBwdGQAISA_fSD_Li256ELb1ELb1EEENS1_19SingleTileSchedulerILb1ELb0ELb0ELi128EEEEEEEEEvNT_6ParamsE$_ZN4cute3eso3ESOILb1ELb0EJNS_6LayoutINS_5tupleIJNS3_IJNS_1CILi8EEENS4_ILi1EEEEEENS4_ILi2EEENS4_ILi4EEEEEENS3_IJNS3_IJS6_NS4_ILi0EEEEEES5_NS4_ILi16EEEEEEEENS_10ViewEngineIPN7cutlass10bfloat16_tEEEEEC2ERKSF_RKSK_,($_ZN7cutlass13device_kernelIN5flash19enable_sm80_to_sm89INS1_16FlashAttnBwdSm80INS1_25CollectiveMainloopBwdSm80ILi2ELi2EN4cute5tupleIJNS5_1CILi128EEES8_NS7_ILi64EEEEEENS_10bfloat16_tEfNS_4arch4Sm80ELb0ELb0ELb1ELb1ELb1ELb0ELb0ELb0ELi2ELi4ELi4ELi4ELb0EEENS1_24CollectiveEpilogueBwdGQAISA_fSD_Li256ELb1ELb1EEENS1_19SingleTileSchedulerILb1ELb0ELb0ELi128EEEEEEEEEvNT_6ParamsE$_ZN4cute3eso3ESOILb1ELb0EJNS_6LayoutINS_5tupleIJNS3_IJNS_1CILi8EEENS4_ILi1EEEEEENS4_ILi2EEES5_EEENS3_IJNS3_IJS6_NS4_ILi0EEEEEENS4_ILi64EEES5_EEEEENS_10ViewEngineIPN7cutlass10bfloat16_tEEEEEC2ERKSE_RKSJ_ - $_ZN7cutlass13device_kernelIN5flash19enable_sm80_to_sm89INS1_16FlashAttnBwdSm80INS1_25CollectiveMainloopBwdSm80ILi2ELi2EN4cute5tupleIJNS5_1CILi128EEES8_NS7_ILi64EEEEEENS_10bfloat16_tEfNS_4arch4Sm80ELb0ELb0ELb1ELb1ELb1ELb0ELb0ELb0ELi2ELi4ELi4ELi4ELb0EEENS1_24CollectiveEpilogueBwdGQAISA_fSD_Li256ELb1ELb1EEENS1_19SingleTileSchedulerILb1ELb0ELb0ELi128EEEEEEEEEvNT_6ParamsE$_ZN4cute3eso3ESOILb1ELb0EJNS_6LayoutINS_5tupleIJNS3_IJNS_1CILi8EEENS4_ILi1EEEEEENS4_ILi2EEENS4_ILi4EEEEEENS3_IJNS3_IJS6_NS4_ILi0EEEEEES5_NS4_ILi16EEEEEEEENS_10ViewEngineIPN7cutlass10bfloat16_tEEEEEC2ERKSF_RKSK_)
$_ZN7cutlass13device_kernelIN5flash19enable_sm80_to_sm89INS1_16FlashAttnBwdSm80INS1_25CollectiveMainloopBwdSm80ILi2ELi2EN4cute5tupleIJNS5_1CILi128EEES8_NS7_ILi64EEEEEENS_10bfloat16_tEfNS_4arch4Sm80ELb0ELb0ELb1ELb1ELb1ELb0ELb0ELb0ELi2ELi4ELi4ELi4ELb0EEENS1_24CollectiveEpilogueBwdGQAISA_fSD_Li256ELb1ELb1EEENS1_19SingleTileSchedulerILb1ELb0ELb0ELi128EEEEEEEEEvNT_6ParamsE$_ZN4cute3eso3ESOILb1ELb0EJNS_6LayoutINS_5tupleIJNS3_IJNS_1CILi8EEENS4_ILi1EEEEEENS4_ILi2EEENS4_ILi4EEEEEENS3_IJNS3_IJS6_NS4_ILi0EEEEEES5_NS4_ILi16EEEEEEEENS_10ViewEngineIPN7cutlass10bfloat16_tEEEEEC2ERKSF_RKSK_:
[----:B------:R-:W-:Y:S01]  /*a410*/  IADD3 R2, R23, -c[0x0][0x20], RZ ;  /* 0x8000080017027a10 */ /* 0x000fe20007ffe0ff */
[----:B------:R-:W-:Y:S01]  /*a420*/  IMAD.MOV.U32 R7, RZ, RZ, R3 ;  /* 0x000000ffff077224 */ /* 0x000fe200078e0003 */
[----:B------:R-:W-:-:S04]  /*a430*/  MOV R5, 0x0 ;  /* 0x0000000000057802 */ /* 0x000fc80000000f00 */
[----:B------:R1:W-:Y:S01]  /*a440*/  STL.64 [R2], R6 ;  /* 0x0000000602007387 */ /* 0x0003e20000100a00 */
[----:B------:R-:W-:Y:S05]  /*a450*/  RET.REL.NODEC R4 `(_ZN7cutlass13device_kernelIN5flash19enable_sm80_to_sm89INS1_16FlashAttnBwdSm80INS1_25CollectiveMainloopBwdSm80ILi2ELi2EN4cute5tupleIJNS5_1CILi128EEES8_NS7_ILi64EEEEEENS_10bfloat16_tEfNS_4arch4Sm80ELb0ELb0ELb1ELb1ELb1ELb0ELb0ELb0ELi2ELi4ELi4ELi4ELb0EEENS1_24CollectiveEpilogueBwdGQAISA_fSD_Li256ELb1ELb1EEENS1_19SingleTileSchedulerILb1ELb0ELb0ELi128EEEEEEEEEvNT_6ParamsE) ;  /* 0xffff5ba004007950 */ /* 0x000fea0003c3ffff */
        .type           $_ZN7cutlass13device_kernelIN5flash19enable_sm80_to_sm89INS1_16FlashAttnBwdSm80INS1_25CollectiveMainloopBwdSm80ILi2ELi2EN4cute5tupleIJNS5_1CILi128EEES8_NS7_ILi64EEEEEENS_10bfloat16_tEfNS_4arch4Sm80ELb0ELb0ELb1ELb1ELb1ELb0ELb0ELb0ELi2ELi4ELi4ELi4ELb0EEENS1_24CollectiveEpilogueBwdGQAISA_fSD_Li256ELb1ELb1EEENS1_19SingleTileSchedulerILb1ELb0ELb0ELi128EEEEEEEEEvNT_6ParamsE$_ZN4cute3eso3ESOILb1ELb0EJNS_6LayoutINS_5tupleIJNS3_IJNS_1CILi8EEENS4_ILi1EEEEEENS4_ILi2EEES5_EEENS3_IJNS3_IJS6_NS4_ILi0EEEEEENS4_ILi64EEES5_EEEEENS_10ViewEngineIPN7cutlass10bfloat16_tEEEEEC2ERKSE_RKSJ_,@function
        .size           $_ZN7cutlass13device_kernelIN5flash19enable_sm80_to_sm89INS1_16FlashAttnBwdSm80INS1_25CollectiveMainloopBwdSm80ILi2ELi2EN4cute5tupleIJNS5_1CILi128EEES8_NS7_ILi64EEEEEENS_10bfloat16_tEfNS_4arch4Sm80ELb0ELb0ELb1ELb1ELb1ELb0ELb0ELb0ELi2ELi4ELi4ELi4ELb0EEENS1_24CollectiveEpilogueBwdGQAISA_fSD_Li256ELb1ELb1EEENS1_19SingleTileSchedulerILb1ELb0ELb0ELi128EEEEEEEEEvNT_6ParamsE$_ZN4cute3eso3ESOILb1ELb0EJNS_6LayoutINS_5tupleIJNS3_IJNS_1CILi8EEENS4_ILi1EEEEEENS4_ILi2EEES5_EEENS3_IJNS3_IJS6_NS4_ILi0EEEEEENS4_ILi64EEES5_EEEEENS_10ViewEngineIPN7cutlass10bfloat16_tEEEEEC2ERKSE_RKSJ_,($_ZN7cutlass13device_kernelIN5flash19enable_sm80_to_sm89INS1_16FlashAttnBwdSm80INS1_25CollectiveMainloopBwdSm80ILi2ELi2EN4cute5tupleIJNS5_1CILi128EEES8_NS7_ILi64EEEEEENS_10bfloat16_tEfNS_4arch4Sm80ELb0ELb0ELb1ELb1ELb1ELb0ELb0ELb0ELi2ELi4ELi4ELi4ELb0EEENS1_24CollectiveEpilogueBwdGQAISA_fSD_Li256ELb1ELb1EEENS1_19SingleTileSchedulerILb1ELb0ELb0ELi128EEEEEEEEEvNT_6ParamsE$_ZN4cute3eso3ESOILb1ELb0EJNS_6LayoutINS_5tupleIJNS3_IJNS_1CILi8EEENS4_ILi1EEEEEENS4_ILi4EEEEEENS3_IJNS3_IJS6_NS4_ILi0EEEEEENS4_ILi2048EEEEEEEENS_10ViewEngineINS_8smem_ptrIPN7cutlass10bfloat16_tEEEEEEEC2ERKSE_RKSL_ - $_ZN7cutlass13device_kernelIN5flash19enable_sm80_to_sm89INS1_16FlashAttnBwdSm80INS1_25CollectiveMainloopBwdSm80ILi2ELi2EN4cute5tupleIJNS5_1CILi128EEES8_NS7_ILi64EEEEEENS_10bfloat16_tEfNS_4arch4Sm80ELb0ELb0ELb1ELb1ELb1ELb0ELb0ELb0ELi2ELi4ELi4ELi4ELb0EEENS1_24CollectiveEpilogueBwdGQAISA_fSD_Li256ELb1ELb1EEENS1_19SingleTileSchedulerILb1ELb0ELb0ELi128EEEEEEEEEvNT_6ParamsE$_ZN4cute3eso3ESOILb1ELb0EJNS_6LayoutINS_5tupleIJNS3_IJNS_1CILi8EEENS4_ILi1EEEEEENS4_ILi2EEES5_EEENS3_IJNS3_IJS6_NS4_ILi0EEEEEENS4_ILi64EEES5_EEEEENS_10ViewEngineIPN7cutlass10bfloat16_tEEEEEC2ERKSE_RKSJ_)
$_ZN7cutlass13device_kernelIN5flash19enable_sm80_to_sm89INS1_16FlashAttnBwdSm80INS1_25CollectiveMainloopBwdSm80ILi2ELi2EN4cute5tupleIJNS5_1CILi128EEES8_NS7_ILi64EEEEEENS_10bfloat16_tEfNS_4arch4Sm80ELb0ELb0ELb1ELb1ELb1ELb0ELb0ELb0ELi2ELi4ELi4ELi4ELb0EEENS1_24CollectiveEpilogueBwdGQAISA_fSD_Li256ELb1ELb1EEENS1_19SingleTileSchedulerILb1ELb0ELb0ELi128EEEEEEEEEvNT_6ParamsE$_ZN4cute3eso3ESOILb1ELb0EJNS_6LayoutINS_5tupleIJNS3_IJNS_1CILi8EEENS4_ILi1EEEEEENS4_ILi2EEES5_EEENS3_IJNS3_IJS6_NS4_ILi0EEEEEENS4_ILi64EEES5_EEEEENS_10ViewEngineIPN7cutlass10bfloat16_tEEEEEC2ERKSE_RKSJ_:
[----:B------:R-:W-:Y:S01]  /*a460*/  IADD3 R2, R23, -c[0x0][0x20], RZ ;  /* 0x8000080017027a10 */ /* 0x000fe20007ffe0ff */
[----:B------:R-:W-:Y:S01]  /*a470*/  IMAD.MOV.U32 R7, RZ, RZ, R3 ;  /* 0x000000ffff077224 */ /* 0x000fe200078e0003 */
[----:B------:R-:W-:-:S04]  /*a480*/  MOV R5, 0x0 ;  /* 0x0000000000057802 */ /* 0x000fc80000000f00 */
[----:B------:R1:W-:Y:S01]  /*a490*/  STL.64 [R2], R6 ;  /* 0x0000000602007387 */ /* 0x0003e20000100a00 */
[----:B------:R-:W-:Y:S05]  /*a4a0*/  RET.REL.NODEC R4 `(_ZN7cutlass13device_kernelIN5flash19enable_sm80_to_sm89INS1_16FlashAttnBwdSm80INS1_25CollectiveMainloopBwdSm80ILi2ELi2EN4cute5tupleIJNS5_1CILi128EEES8_NS7_ILi64EEEEEENS_10bfloat16_tEfNS_4arch4Sm80ELb0ELb0ELb1ELb1ELb1ELb0ELb0ELb0ELi2ELi4ELi4ELi4ELb0EEENS1_24CollectiveEpilogueBwdGQAISA_fSD_Li256ELb1ELb1EEENS1_19SingleTileSchedulerILb1ELb0ELb0ELi128EEEEEEEEEvNT_6ParamsE) ;  /* 0xffff5b5004007950 */ /* 0x000fea0003c3ffff */
        .type           $_ZN7cutlass13device_kernelIN5flash19enable_sm80_to_sm89INS1_16FlashAttnBwdSm80INS1_25CollectiveMainloopBwdSm80ILi2ELi2EN4cute5tupleIJNS5_1CILi128EEES8_NS7_ILi64EEEEEENS_10bfloat16_tEfNS_4arch4Sm80ELb0ELb0ELb1ELb1ELb1ELb0ELb0ELb0ELi2ELi4ELi4ELi4ELb0EEENS1_24CollectiveEpilogueBwdGQAISA_fSD_Li256ELb1ELb1EEENS1_19SingleTileSchedulerILb1ELb0ELb0ELi128EEEEEEEEEvNT_6ParamsE$_ZN4cute3eso3ESOILb1ELb0EJNS_6LayoutINS_5tupleIJNS3_IJNS_1CILi8EEENS4_ILi1EEEEEENS4_ILi4EEEEEENS3_IJNS3_IJS6_NS4_ILi0EEEEEENS4_ILi2048EEEEEEEENS_10ViewEngineINS_8smem_ptrIPN7cutlass10bfloat16_tEEEEEEEC2ERKSE_RKSL_,@function
        .size           $_ZN7cutlass13device_kernelIN5flash19enable_sm80_to_sm89INS1_16FlashAttnBwdSm80INS1_25CollectiveMainloopBwdSm80ILi2ELi2EN4cute5tupleIJNS5_1CILi128EEES8_NS7_ILi64EEEEEENS_10bfloat16_tEfNS_4arch4Sm80ELb0ELb0ELb1ELb1ELb1ELb0ELb0ELb0ELi2ELi4ELi4ELi4ELb0EEENS1_24CollectiveEpilogueBwdGQAISA_fSD_Li256ELb1ELb1EEENS1_19SingleTileSchedulerILb1ELb0ELb0ELi128EEEEEEEEEvNT_6ParamsE$_ZN4cute3eso3ESOILb1ELb0EJNS_6LayoutINS_5tupleIJNS3_IJNS_1CILi8EEENS4_ILi1EEEEEENS4_ILi4EEEEEENS3_IJNS3_IJS6_NS4_ILi0EEEEEENS4_ILi2048EEEEEEEENS_10ViewEngineINS_8smem_ptrIPN7cutlass10bfloat16_tEEEEEEEC2ERKSE_RKSL_,($_ZN7cutlass13device_kernelIN5flash19enable_sm80_to_sm89INS1_16FlashAttnBwdSm80INS1_25CollectiveMainloopBwdSm80ILi2ELi2EN4cute5tupleIJNS5_1CILi128EEES8_NS7_ILi64EEEEEENS_10bfloat16_tEfNS_4arch4Sm80ELb0ELb0ELb1ELb1ELb1ELb0ELb0ELb0ELi2ELi4ELi4ELi4ELb0EEENS1_24CollectiveEpilogueBwdGQAISA_fSD_Li256ELb1ELb1EEENS1_19SingleTileSchedulerILb1ELb0ELb0ELi128EEEEEEEEEvNT_6ParamsE$_ZN4cute3eso3ESOILb1ELb0EJNS_6LayoutINS_5tupleIJNS3_IJNS_1CILi8EEENS4_ILi1EEEEEENS4_ILi4EEEEEENS3_IJNS3_IJS6_NS4_ILi0EEEEEENS4_ILi2048EEEEEEEEiEEC2ERKSE_RKi - $_ZN7cutlass13device_kernelIN5flash19enable_sm80_to_sm89INS1_16FlashAttnBwdSm80INS1_25CollectiveMainloopBwdSm80ILi2ELi2EN4cute5tupleIJNS5_1CILi128EEES8_NS7_ILi64EEEEEENS_10bfloat16_tEfNS_4arch4Sm80ELb0ELb0ELb1ELb1ELb1ELb0ELb0ELb0ELi2ELi4ELi4ELi4ELb0EEENS1_24CollectiveEpilogueBwdGQAISA_fSD_Li256ELb1ELb1EEENS1_19SingleTileSchedulerILb1ELb0ELb0ELi128EEEEEEEEEvNT_6ParamsE$_ZN4cute3eso3ESOILb1ELb0EJNS_6LayoutINS_5tupleIJNS3_IJNS_1CILi8EEENS4_ILi1EEEEEENS4_ILi4EEEEEENS3_IJNS3_IJS6_NS4_ILi0EEEEEENS4_ILi2048EEEEEEEENS_10ViewEngineINS_8smem_ptrIPN7cutlass10bfloat16_tEEEEEEEC2ERKSE_RKSL_)
$_ZN7cutlass13device_kernelIN5flash19enable_sm80_to_sm89INS1_16FlashAttnBwdSm80INS1_25CollectiveMainloopBwdSm80ILi2ELi2EN4cute5tupleIJNS5_1CILi128EEES8_NS7_ILi64EEEEEENS_10bfloat16_tEfNS_4arch4Sm80ELb0ELb0ELb1ELb1ELb1ELb0ELb0ELb0ELi2ELi4ELi4ELi4ELb0EEENS1_24CollectiveEpilogueBwdGQAISA_fSD_Li256ELb1ELb1EEENS1_19SingleTileSchedulerILb1ELb0ELb0ELi128EEEEEEEEEvNT_6ParamsE$_ZN4cute3eso3ESOILb1ELb0EJNS_6LayoutINS_5tupleIJNS3_IJNS_1CILi8EEENS4_ILi1EEEEEENS4_ILi4EEEEEENS3_IJNS3_IJS6_NS4_ILi0EEEEEENS4_ILi2048EEEEEEEENS_10ViewEngineINS_8smem_ptrIPN7cutlass10bfloat16_tEEEEEEEC2ERKSE_RKSL_:
[----:B------:R-:W-:Y:S02]  /*a4b0*/  IADD3 R4, R23, -c[0x0][0x20], RZ ;  /* 0x8000080017047a10 */ /* 0x000fe40007ffe0ff */
[----:B------:R-:W-:-:S03]  /*a4c0*/  MOV R7, 0x0 ;  /* 0x0000000000077802 */ /* 0x000fc60000000f00 */
[----:B------:R1:W-:Y:S01]  /*a4d0*/  STL.64 [R4], R2 ;  /* 0x0000000204007387 */ /* 0x0003e20000100a00 */
[----:B------:R-:W-:Y:S05]  /*a4e0*/  RET.REL.NODEC R6 `(_ZN7cutlass13device_kernelIN5flash19enable_sm80_to_sm89INS1_16FlashAttnBwdSm80INS1_25CollectiveMainloopBwdSm80ILi2ELi2EN4cute5tupleIJNS5_1CILi128EEES8_NS7_ILi64EEEEEENS_10bfloat16_tEfNS_4arch4Sm80ELb0ELb0ELb1ELb1ELb1ELb0ELb0ELb0ELi2ELi4ELi4ELi4ELb0EEENS1_24CollectiveEpilogueBwdGQAISA_fSD_Li256ELb1ELb1EEENS1_19SingleTileSchedulerILb1ELb0ELb0ELi128EEEEEEEEEvNT_6ParamsE) ;  /* 0xffff5b1006007950 */ /* 0x000fea0003c3ffff */
        .type           $_ZN7cutlass13device_kernelIN5flash19enable_sm80_to_sm89INS1_16FlashAttnBwdSm80INS1_25CollectiveMainloopBwdSm80ILi2ELi2EN4cute5tupleIJNS5_1CILi128EEES8_NS7_ILi64EEEEEENS_10bfloat16_tEfNS_4arch4Sm80ELb0ELb0ELb1ELb1ELb1ELb0ELb0ELb0ELi2ELi4ELi4ELi4ELb0EEENS1_24CollectiveEpilogueBwdGQAISA_fSD_Li256ELb1ELb1EEENS1_19SingleTileSchedulerILb1ELb0ELb0ELi128EEEEEEEEEvNT_6ParamsE$_ZN4cute3eso3ESOILb1ELb0EJNS_6LayoutINS_5tupleIJNS3_IJNS_1CILi8EEENS4_ILi1EEEEEENS4_ILi4EEEEEENS3_IJNS3_IJS6_NS4_ILi0EEEEEENS4_ILi2048EEEEEEEEiEEC2ERKSE_RKi,@function
        .size           $_ZN7cutlass13device_kernelIN5flash19enable_sm80_to_sm89INS1_16FlashAttnBwdSm80INS1_25CollectiveMainloopBwdSm80ILi2ELi2EN4cute5tupleIJNS5_1CILi128EEES8_NS7_ILi64EEEEEENS_10bfloat16_tEfNS_4arch4Sm80ELb0ELb0ELb1ELb1ELb1ELb0ELb0ELb0ELi2ELi4ELi4ELi4ELb0EEENS1_24CollectiveEpilogueBwdGQAISA_fSD_Li256ELb1ELb1EEENS1_19SingleTileSchedulerILb1ELb0ELb0ELi128EEEEEEEEEvNT_6ParamsE$_ZN4cute3eso3ESOILb1ELb0EJNS_6LayoutINS_5tupleIJNS3_IJNS_1CILi8EEENS4_ILi1EEEEEENS4_ILi4EEEEEENS3_IJNS3_IJS6_NS4_ILi0EEEEEENS4_ILi2048EEEEEEEEiEEC2ERKSE_RKi,($_ZN7cutlass13device_kernelIN5flash19enable_sm80_to_sm89INS1_16FlashAttnBwdSm80INS1_25CollectiveMainloopBwdSm80ILi2ELi2EN4cute5tupleIJNS5_1CILi128EEES8_NS7_ILi64EEEEEENS_10bfloat16_tEfNS_4arch4Sm80ELb0ELb0ELb1ELb1ELb1ELb0ELb0ELb0ELi2ELi4ELi4ELi4ELb0EEENS1_24CollectiveEpilogueBwdGQAISA_fSD_Li256ELb1ELb1EEENS1_19SingleTileSchedulerILb1ELb0ELb0ELi128EEEEEEEEEvNT_6ParamsE$_ZN4cute3eso3ESOILb1ELb0EJNS_6LayoutINS_5tupleIJNS3_IJNS_1CILi8EEENS4_ILi1EEEEEENS4_ILi4EEEEEENS3_IJNS3_IJS6_NS4_ILi0EEEEEES5_EEEEENS_10ViewEngineIPN7cutlass10bfloat16_tEEEEEC2ERKSD_RKSI_ - $_ZN7cutlass13device_kernelIN5flash19enable_sm80_to_sm89INS1_16FlashAttnBwdSm80INS1_25CollectiveMainloopBwdSm80ILi2ELi2EN4cute5tupleIJNS5_1CILi128EEES8_NS7_ILi64EEEEEENS_10bfloat16_tEfNS_4arch4Sm80ELb0ELb0ELb1ELb1ELb1ELb0ELb0ELb0ELi2ELi4ELi4ELi4ELb0EEENS1_24CollectiveEpilogueBwdGQAISA_fSD_Li256ELb1ELb1EEENS1_19SingleTileSchedulerILb1ELb0ELb0ELi128EEEEEEEEEvNT_6ParamsE$_ZN4cute3eso3ESOILb1ELb0EJNS_6LayoutINS_5tupleIJNS3_IJNS_1CILi8EEENS4_ILi1EEEEEENS4_ILi4EEEEEENS3_IJNS3_IJS6_NS4_ILi0EEEEEENS4_ILi2048EEEEEEEEiEEC2ERKSE_RKi)
$_ZN7cutlass13device_kernelIN5flash19enable_sm80_to_sm89INS1_16FlashAttnBwdSm80INS1_25CollectiveMainloopBwdSm80ILi2ELi2EN4cute5tupleIJNS5_1CILi128EEES8_NS7_ILi64EEEEEENS_10bfloat16_tEfNS_4arch4Sm80ELb0ELb0ELb1ELb1ELb1ELb0ELb0ELb0ELi2ELi4ELi4ELi4ELb0EEENS1_24CollectiveEpilogueBwdGQAISA_fSD_Li256ELb1ELb1EEENS1_19SingleTileSchedulerILb1ELb0ELb0ELi128EEEEEEEEEvNT_6ParamsE$_ZN4cute3eso3ESOILb1ELb0EJNS_6LayoutINS_5tupleIJNS3_IJNS_1CILi8EEENS4_ILi1EEEEEENS4_ILi4EEEEEENS3_IJNS3_IJS6_NS4_ILi0EEEEEENS4_ILi2048EEEEEEEEiEEC2ERKSE_RKi:
[----:B------:R-:W-:Y:S02]  /*a4f0*/  IADD3 R2, R23, -c[0x0][0x20], RZ ;  /* 0x8000080017027a10 */ /* 0x000fe40007ffe0ff */
[----:B------:R-:W-:-:S03]  /*a500*/  MOV R5, 0x0 ;  /* 0x0000000000057802 */ /* 0x000fc60000000f00 */
[----:B------:R1:W-:Y:S01]  /*a510*/  STL [R2], R3 ;  /* 0x0000000302007387 */ /* 0x0003e20000100800 */
[----:B------:R-:W-:Y:S05]  /*a520*/  RET.REL.NODEC R4 `(_ZN7cutlass13device_kernelIN5flash19enable_sm80_to_sm89INS1_16FlashAttnBwdSm80INS1_25CollectiveMainloopBwdSm80ILi2ELi2EN4cute5tupleIJNS5_1CILi128EEES8_NS7_ILi64EEEEEENS_10bfloat16_tEfNS_4arch4Sm80ELb0ELb0ELb1ELb1ELb1ELb0ELb0ELb0ELi2ELi4ELi4ELi4ELb0EEENS1_24CollectiveEpilogueBwdGQAISA_fSD_Li256ELb1ELb1EEENS1_19SingleTileSchedulerILb1ELb0ELb0ELi128EEEEEEEEEvNT_6ParamsE) ;  /* 0xffff5ad004007950 */ /* 0x000fea0003c3ffff */
        .type           $_ZN7cutlass13device_kernelIN5flash19enable_sm80_to_sm89INS1_16FlashAttnBwdSm80INS1_25CollectiveMainloopBwdSm80ILi2ELi2EN4cute5tupleIJNS5_1CILi128EEES8_NS7_ILi64EEEEEENS_10bfloat16_tEfNS_4arch4Sm80ELb0ELb0ELb1ELb1ELb1ELb0ELb0ELb0ELi2ELi4ELi4ELi4ELb0EEENS1_24CollectiveEpilogueBwdGQAISA_fSD_Li256ELb1ELb1EEENS1_19SingleTileSchedulerILb1ELb0ELb0ELi128EEEEEEEEEvNT_6ParamsE$_ZN4cute3eso3ESOILb1ELb0EJNS_6LayoutINS_5tupleIJNS3_IJNS_1CILi8EEENS4_ILi1EEEEEENS4_ILi4EEEEEENS3_IJNS3_IJS6_NS4_ILi0EEEEEES5_EEEEENS_10ViewEngineIPN7cutlass10bfloat16_tEEEEEC2ERKSD_RKSI_,@function
        .size           $_ZN7cutlass13device_kernelIN5flash19enable_sm80_to_sm89INS1_16FlashAttnBwdSm80INS1_25CollectiveMainloopBwdSm80ILi2ELi2EN4cute5tupleIJNS5_1CILi128EEES8_NS7_ILi64EEEEEENS_10bfloat16_tEfNS_4arch4Sm80ELb0ELb0ELb1ELb1ELb1ELb0ELb0ELb0ELi2ELi4ELi4ELi4ELb0EEENS1_24CollectiveEpilogueBwdGQAISA_fSD_Li256ELb1ELb1EEENS1_19SingleTileSchedulerILb1ELb0ELb0ELi128EEEEEEEEEvNT_6ParamsE$_ZN4cute3eso3ESOILb1ELb0EJNS_6LayoutINS_5tupleIJNS3_IJNS_1CILi8EEENS4_ILi1EEEEEENS4_ILi4EEEEEENS3_IJNS3_IJS6_NS4_ILi0EEEEEES5_EEEEENS_10ViewEngineIPN7cutlass10bfloat16_tEEEEEC2ERKSD_RKSI_,($_ZN7cutlass13device_kernelIN5flash19enable_sm80_to_sm89INS1_16FlashAttnBwdSm80INS1_25CollectiveMainloopBwdSm80ILi2ELi2EN4cute5tupleIJNS5_1CILi128EEES8_NS7_ILi64EEEEEENS_10bfloat16_tEfNS_4arch4Sm80ELb0ELb0ELb1ELb1ELb1ELb0ELb0ELb0ELi2ELi4ELi4ELi4ELb0EEENS1_24CollectiveEpilogueBwdGQAISA_fSD_Li256ELb1ELb1EEENS1_19SingleTileSchedulerILb1ELb0ELb0ELi128EEEEEEEEEvNT_6ParamsE$_ZN4cute3eso3ESOILb1ELb0EJNS_6LayoutINS_5tupleIJNS3_IJNS_1CILi8EEENS4_ILi1EEEEEENS4_ILi4EEEEEENS3_IJNS3_IJS6_NS4_ILi0EEEEEES5_EEEEEiEEC2ERKSD_RKi - $_ZN7cutlass13device_kernelIN5flash19enable_sm80_to_sm89INS1_16FlashAttnBwdSm80INS1_25CollectiveMainloopBwdSm80ILi2ELi2EN4cute5tupleIJNS5_1CILi128EEES8_NS7_ILi64EEEEEENS_10bfloat16_tEfNS_4arch4Sm80ELb0ELb0ELb1ELb1ELb1ELb0ELb0ELb0ELi2ELi4ELi4ELi4ELb0EEENS1_24CollectiveEpilogueBwdGQAISA_fSD_Li256ELb1ELb1EEENS1_19SingleTileSchedulerILb1ELb0ELb0ELi128EEEEEEEEEvNT_6ParamsE$_ZN4cute3eso3ESOILb1ELb0EJNS_6LayoutINS_5tupleIJNS3_IJNS_1CILi8EEENS4_ILi1EEEEEENS4_ILi4EEEEEENS3_IJNS3_IJS6_NS4_ILi0EEEEEES5_EEEEENS_10ViewEngineIPN7cutlass10bfloat16_tEEEEEC2ERKSD_RKSI_)
$_ZN7cutlass13device_kernelIN5flash19enable_sm80_to_sm89INS1_16FlashAttnBwdSm80INS1_25CollectiveMainloopBwdSm80ILi2ELi2EN4cute5tupleIJNS5_1CILi128EEES8_NS7_ILi64EEEEEENS_10bfloat16_tEfNS_4arch4Sm80ELb0ELb0ELb1ELb1ELb1ELb0ELb0ELb0ELi2ELi4ELi4ELi4ELb0EEENS1_24CollectiveEpilogueBwdGQAISA_fSD_Li256ELb1ELb1EEENS1_19SingleTileSchedulerILb1ELb0ELb0ELi128EEEEEEEEEvNT_6ParamsE$_ZN4cute3eso3ESOILb1ELb0EJNS_6LayoutINS_5tupleIJNS3_IJNS_1CILi8EEENS4_ILi1EEEEEENS4_ILi4EEEEEENS3_IJNS3_IJS6_NS4_ILi0EEEEEES5_EEEEENS_10ViewEngineIPN7cutlass10bfloat16_tEEEEEC2ERKSD_RKSI_:
[----:B------:R-:W-:Y:S01]  /*a530*/  IADD3 R7, R23, -c[0x0][0x20], RZ ;  /* 0x8000080017077a10 */ /* 0x000fe20007ffe0ff */
[----:B------:R-:W-:Y:S01]  /*a540*/  IMAD.MOV.U32 R10, RZ, RZ, R6 ;  /* 0x000000ffff0a7224 */ /* 0x000fe200078e0006 */
[----:B------:R-:W-:Y:S01]  /*a550*/  MOV R11, R9 ;  /* 0x00000009000b7202 */ /* 0x000fe20000000f00 */
[----:B------:R-:W-:-:S04]  /*a560*/  IMAD.MOV.U32 R9, RZ, RZ, 0x0 ;  /* 0x00000000ff097424 */ /* 0x000fc800078e00ff */
[----:B------:R1:W-:Y:S01]  /*a570*/  STL.64 [R7], R10 ;  /* 0x0000000a07007387 */ /* 0x0003e20000100a00 */
[----:B------:R-:W-:Y:S05]  /*a580*/  RET.REL.NODEC R8 `(_ZN7cutlass13device_kernelIN5flash19enable_sm80_to_sm89INS1_16FlashAttnBwdSm80INS1_25CollectiveMainloopBwdSm80ILi2ELi2EN4cute5tupleIJNS5_1CILi128EEES8_NS7_ILi64EEEEEENS_10bfloat16_tEfNS_4arch4Sm80ELb0ELb0ELb1ELb1ELb1ELb0ELb0ELb0ELi2ELi4ELi4ELi4ELb0EEENS1_24CollectiveEpilogueBwdGQAISA_fSD_Li256ELb1ELb1EEENS1_19SingleTileSchedulerILb1ELb0ELb0ELi128EEEEEEEEEvNT_6ParamsE) ;  /* 0xffff5a7008007950 */ /* 0x000fea0003c3ffff */
        .type           $_ZN7cutlass13device_kernelIN5flash19enable_sm80_to_sm89INS1_16FlashAttnBwdSm80INS1_25CollectiveMainloopBwdSm80ILi2ELi2EN4cute5tupleIJNS5_1CILi128EEES8_NS7_ILi64EEEEEENS_10bfloat16_tEfNS_4arch4Sm80ELb0ELb0ELb1ELb1ELb1ELb0ELb0ELb0ELi2ELi4ELi4ELi4ELb0EEENS1_24CollectiveEpilogueBwdGQAISA_fSD_Li256ELb1ELb1EEENS1_19SingleTileSchedulerILb1ELb0ELb0ELi128EEEEEEEEEvNT_6ParamsE$_ZN4cute3eso3ESOILb1ELb0EJNS_6LayoutINS_5tupleIJNS3_IJNS_1CILi8EEENS4_ILi1EEEEEENS4_ILi4EEEEEENS3_IJNS3_IJS6_NS4_ILi0EEEEEES5_EEEEEiEEC2ERKSD_RKi,@function
        .size           $_ZN7cutlass13device_kernelIN5flash19enable_sm80_to_sm89INS1_16FlashAttnBwdSm80INS1_25CollectiveMainloopBwdSm80ILi2ELi2EN4cute5tupleIJNS5_1CILi128EEES8_NS7_ILi64EEEEEENS_10bfloat16_tEfNS_4arch4Sm80ELb0ELb0ELb1ELb1ELb1ELb0ELb0ELb0ELi2ELi4ELi4ELi4ELb0EEENS1_24CollectiveEpilogueBwdGQAISA_fSD_Li256ELb1ELb1EEENS1_19SingleTileSchedulerILb1ELb0ELb0ELi128EEEEEEEEEvNT_6ParamsE$_ZN4cute3eso3ESOILb1ELb0EJNS_6LayoutINS_5tupleIJNS3_IJNS_1CILi8EEENS4_ILi1EEEEEENS4_ILi4EEEEEENS3_IJNS3_IJS6_NS4_ILi0EEEEEES5_EEEEEiEEC2ERKSD_RKi,($_ZN7cutlass13device_kernelIN5flash19enable_sm80_to_sm89INS1_16FlashAttnBwdSm80INS1_25CollectiveMainloopBwdSm80ILi2ELi2EN4cute5tupleIJNS5_1CILi128EEES8_NS7_ILi64EEEEEENS_10bfloat16_tEfNS_4arch4Sm80ELb0ELb0ELb1ELb1ELb1ELb0ELb0ELb0ELi2ELi4ELi4ELi4ELb0EEENS1_24CollectiveEpilogueBwdGQAISA_fSD_Li256ELb1ELb1EEENS1_19SingleTileSchedulerILb1ELb0ELb0ELi128EEEEEEEEEvNT_6ParamsE$_ZN4cute3eso3ESOILb1ELb0EJNS_6LayoutINS_5tupleIJNS3_IJNS_1CILi8EEENS4_ILi1EEEEEENS4_ILi4EEES6_EEENS3_IJNS3_IJS6_NS4_ILi0EEEEEENS4_ILi2048EEESA_EEEEENS_10ViewEngineINS_8smem_ptrIPN7cutlass10bfloat16_tEEEEEEEC2ERKSE_RKSL_ - $_ZN7cutlass13device_kernelIN5flash19enable_sm80_to_sm89INS1_16FlashAttnBwdSm80INS1_25CollectiveMainloopBwdSm80ILi2ELi2EN4cute5tupleIJNS5_1CILi128EEES8_NS7_ILi64EEEEEENS_10bfloat16_tEfNS_4arch4Sm80ELb0ELb0ELb1ELb1ELb1ELb0ELb0ELb0ELi2ELi4ELi4ELi4ELb0EEENS1_24CollectiveEpilogueBwdGQAISA_fSD_Li256ELb1ELb1EEENS1_19SingleTileSchedulerILb1ELb0ELb0ELi128EEEEEEEEEvNT_6ParamsE$_ZN4cute3eso3ESOILb1ELb0EJNS_6LayoutINS_5tupleIJNS3_IJNS_1CILi8EEENS4_ILi1EEEEEENS4_ILi4EEEEEENS3_IJNS3_IJS6_NS4_ILi0EEEEEES5_EEEEEiEEC2ERKSD_RKi)
$_ZN7cutlass13device_kernelIN5flash19enable_sm80_to_sm89INS1_16FlashAttnBwdSm80INS1_25CollectiveMainloopBwdSm80ILi2ELi2EN4cute5tupleIJNS5_1CILi128EEES8_NS7_ILi64EEEEEENS_10bfloat16_tEfNS_4arch4Sm80ELb0ELb0ELb1ELb1ELb1ELb0ELb0ELb0ELi2ELi4ELi4ELi4ELb0EEENS1_24CollectiveEpilogueBwdGQAISA_fSD_Li256ELb1ELb1EEENS1_19SingleTileSchedulerILb1ELb0ELb0ELi128EEEEEEEEEvNT_6ParamsE$_ZN4cute3eso3ESOILb1ELb0EJNS_6LayoutINS_5tupleIJNS3_IJNS_1CILi8EEENS4_ILi1EEEEEENS4_ILi4EEEEEENS3_IJNS3_IJS6_NS4_ILi0EEEEEES5_EEEEEiEEC2ERKSD_RKi:
[----:B------:R-:W-:Y:S02]  /*a590*/  IADD3 R2, R23, -c[0x0][0x20], RZ ;  /* 0x8000080017027a10 */ /* 0x000fe40007ffe0ff */
[----:B------:R-:W-:-:S03]  /*a5a0*/  MOV R7, 0x0 ;  /* 0x0000000000077802 */ /* 0x000fc60000000f00 */
[----:B------:R1:W-:Y:S01]  /*a5b0*/  STL [R2], R3 ;  /* 0x0000000302007387 */ /* 0x0003e20000100800 */
[----:B------:R-:W-:Y:S05]  /*a5c0*/  RET.REL.NODEC R6 `(_ZN7cutlass13device_kernelIN5flash19enable_sm80_to_sm89INS1_16FlashAttnBwdSm80INS1_25CollectiveMainloopBwdSm80ILi2ELi2EN4cute5tupleIJNS5_1CILi128EEES8_NS7_ILi64EEEEEENS_10bfloat16_tEfNS_4arch4Sm80ELb0ELb0ELb1ELb1ELb1ELb0ELb0ELb0ELi2ELi4ELi4ELi4ELb0EEENS1_24CollectiveEpilogueBwdGQAISA_fSD_Li256ELb1ELb1EEENS1_19SingleTileSchedulerILb1ELb0ELb0ELi128EEEEEEEEEvNT_6ParamsE) ;  /* 0xffff5a3006007950 */ /* 0x000fea0003c3ffff */
        .type           $_ZN7cutlass13device_kernelIN5flash19enable_sm80_to_sm89INS1_16FlashAttnBwdSm80INS1_25CollectiveMainloopBwdSm80ILi2ELi2EN4cute5tupleIJNS5_1CILi128EEES8_NS7_ILi64EEEEEENS_10bfloat16_tEfNS_4arch4Sm80ELb0ELb0ELb1ELb1ELb1ELb0ELb0ELb0ELi2ELi4ELi4ELi4ELb0EEENS1_24CollectiveEpilogueBwdGQAISA_fSD_Li256ELb1ELb1EEENS1_19SingleTileSchedulerILb1ELb0ELb0ELi128EEEEEEEEEvNT_6ParamsE$_ZN4cute3eso3ESOILb1ELb0EJNS_6LayoutINS_5tupleIJNS3_IJNS_1CILi8EEENS4_ILi1EEEEEENS4_ILi4EEES6_EEENS3_IJNS3_IJS6_NS4_ILi0EEEEEENS4_ILi2048EEESA_EEEEENS_10ViewEngineINS_8smem_ptrIPN7cutlass10bfloat16_tEEEEEEEC2ERKSE_RKSL_,@function
        .size           $_ZN7cutlass13device_kernelIN5flash19enable_sm80_to_sm89INS1_16FlashAttnBwdSm80INS1_25CollectiveMainloopBwdSm80ILi2ELi2EN4cute5tupleIJNS5_1CILi128EEES8_NS7_ILi64EEEEEENS_10bfloat16_tEfNS_4arch4Sm80ELb0ELb0ELb1ELb1ELb1ELb0ELb0ELb0ELi2ELi4ELi4ELi4ELb0EEENS1_24CollectiveEpilogueBwdGQAISA_fSD_Li256ELb1ELb1EEENS1_19SingleTileSchedulerILb1ELb0ELb0ELi128EEEEEEEEEvNT_6ParamsE$_ZN4cute3eso3ESOILb1ELb0EJNS_6LayoutINS_5tupleIJNS3_IJNS_1CILi8EEENS4_ILi1EEEEEENS4_ILi4EEES6_EEENS3_IJNS3_IJS6_NS4_ILi0EEEEEENS4_ILi2048EEESA_EEEEENS_10ViewEngineINS_8smem_ptrIPN7cutlass10bfloat16_tEEEEEEEC2ERKSE_RKSL_,($_ZN7cutlass13device_kernelIN5flash19enable_sm80_to_sm89INS1_16FlashAttnBwdSm80INS1_25CollectiveMainloopBwdSm80ILi2ELi2EN4cute5tupleIJNS5_1CILi128EEES8_NS7_ILi64EEEEEENS_10bfloat16_tEfNS_4arch4Sm80ELb0ELb0ELb1ELb1ELb1ELb0ELb0ELb0ELi2ELi4ELi4ELi4ELb0EEENS1_24CollectiveEpilogueBwdGQAISA_fSD_Li256ELb1ELb1EEENS1_19SingleTileSchedulerILb1ELb0ELb0ELi128EEEEEEEEEvNT_6ParamsE$_ZN4cute3eso3ESOILb1ELb0EJNS_6LayoutINS_5tupleIJNS3_IJNS_1CILi8EEENS4_ILi1EEEEEENS4_ILi4EEES6_EEENS3_IJNS3_IJS6_NS4_ILi0EEEEEENS4_ILi2048EEESA_EEEEEiEEC2ERKSE_RKi - $_ZN7cutlass13device_kernelIN5flash19enable_sm80_to_sm89INS1_16FlashAttnBwdSm80INS1_25CollectiveMainloopBwdSm80ILi2ELi2EN4cute5tupleIJNS5_1CILi128EEES8_NS7_ILi64EEEEEENS_10bfloat16_tEfNS_4arch4Sm80ELb0ELb0ELb1ELb1ELb1ELb0ELb0ELb0ELi2ELi4ELi4ELi4ELb0EEENS1_24CollectiveEpilogueBwdGQAISA_fSD_Li256ELb1ELb1EEENS1_19SingleTileSchedulerILb1ELb0ELb0ELi128EEEEEEEEEvNT_6ParamsE$_ZN4cute3eso3ESOILb1ELb0EJNS_6LayoutINS_5tupleIJNS3_IJNS_1CILi8EEENS4_ILi1EEEEEENS4_ILi4EEES6_EEENS3_IJNS3_IJS6_NS4_ILi0EEEEEENS4_ILi2048EEESA_EEEEENS_10ViewEngineINS_8smem_ptrIPN7cutlass10bfloat16_tEEEEEEEC2ERKSE_RKSL_)
$_ZN7cutlass13device_kernelIN5flash19enable_sm80_to_sm89INS1_16FlashAttnBwdSm80INS1_25CollectiveMainloopBwdSm80ILi2ELi2EN4cute5tupleIJNS5_1CILi128EEES8_NS7_ILi64EEEEEENS_10bfloat16_tEfNS_4arch4Sm80ELb0ELb0ELb1ELb1ELb1ELb0ELb0ELb0ELi2ELi4ELi4ELi4ELb0EEENS1_24CollectiveEpilogueBwdGQAISA_fSD_Li256ELb1ELb1EEENS1_19SingleTileSchedulerILb1ELb0ELb0ELi128EEEEEEEEEvNT_6ParamsE$_ZN4cute3eso3ESOILb1ELb0EJNS_6LayoutINS_5tupleIJNS3_IJNS_1CILi8EEENS4_ILi1EEEEEENS4_ILi4EEES6_EEENS3_IJNS3_IJS6_NS4_ILi0EEEEEENS4_ILi2048EEESA_EEEEENS_10ViewEngineINS_8smem_ptrIPN7cutlass10bfloat16_tEEEEEEEC2ERKSE_RKSL_:
[----:B------:R-:W-:Y:S02]  /*a5d0*/  IADD3 R4, R15, -c[0x0][0x20], RZ ;  /* 0x800008000f047a10 */ /* 0x000fe40007ffe0ff */
[----:B------:R-:W-:-:S03]  /*a5e0*/  MOV R7, 0x0 ;  /* 0x0000000000077802 */ /* 0x000fc60000000f00 */
[----:B------:R1:W-:Y:S01]  /*a5f0*/  STL.64 [R4], R2 ;  /* 0x0000000204007387 */ /* 0x0003e20000100a00 */
[----:B------:R-:W-:Y:S05]  /*a600*/  RET.REL.NODEC R6 `(_ZN7cutlass13device_kernelIN5flash19enable_sm80_to_sm89INS1_16FlashAttnBwdSm80INS1_25CollectiveMainloopBwdSm80ILi2ELi2EN4cute5tupleIJNS5_1CILi128EEES8_NS7_ILi64EEEEEENS_10bfloat16_tEfNS_4arch4Sm80ELb0ELb0ELb1ELb1ELb1ELb0ELb0ELb0ELi2ELi4ELi4ELi4ELb0EEENS1_24CollectiveEpilogueBwdGQAISA_fSD_Li256ELb1ELb1EEENS1_19SingleTileSchedulerILb1ELb0ELb0ELi128EEEEEEEEEvNT_6ParamsE) ;  /* 0xffff59f006007950 */ /* 0x000fea0003c3ffff */
        .type           $_ZN7cutlass13device_kernelIN5flash19enable_sm80_to_sm89INS1_16FlashAttnBwdSm80INS1_25CollectiveMainloopBwdSm80ILi2ELi2EN4cute5tupleIJNS5_1CILi128EEES8_NS7_ILi64EEEEEENS_10bfloat16_tEfNS_4arch4Sm80ELb0ELb0ELb1ELb1ELb1ELb0ELb0ELb0ELi2ELi4ELi4ELi4ELb0EEENS1_24CollectiveEpilogueBwdGQAISA_fSD_Li256ELb1ELb1EEENS1_19SingleTileSchedulerILb1ELb0ELb0ELi128EEEEEEEEEvNT_6ParamsE$_ZN4cute3eso3ESOILb1ELb0EJNS_6LayoutINS_5tupleIJNS3_IJNS_1CILi8EEENS4_ILi1EEEEEENS4_ILi4EEES6_EEENS3_IJNS3_IJS6_NS4_ILi0EEEEEENS4_ILi2048EEESA_EEEEEiEEC2ERKSE_RKi,@function
        .size           $_ZN7cutlass13device_kernelIN5flash19enable_sm80_to_sm89INS1_16FlashAttnBwdSm80INS1_25CollectiveMainloopBwdSm80ILi2ELi2EN4cute5tupleIJNS5_1CILi128EEES8_NS7_ILi64EEEEEENS_10bfloat16_tEfNS_4arch4Sm80ELb0ELb0ELb1ELb1ELb1ELb0ELb0ELb0ELi2ELi4ELi4ELi4ELb0EEENS1_24CollectiveEpilogueBwdGQAISA_fSD_Li256ELb1ELb1EEENS1_19SingleTileSchedulerILb1ELb0ELb0ELi128EEEEEEEEEvNT_6ParamsE$_ZN4cute3eso3ESOILb1ELb0EJNS_6LayoutINS_5tupleIJNS3_IJNS_1CILi8EEENS4_ILi1EEEEEENS4_ILi4EEES6_EEENS3_IJNS3_IJS6_NS4_ILi0EEEEEENS4_ILi2048EEESA_EEEEEiEEC2ERKSE_RKi,($_ZN7cutlass13device_kernelIN5flash19enable_sm80_to_sm89INS1_16FlashAttnBwdSm80INS1_25CollectiveMainloopBwdSm80ILi2ELi2EN4cute5tupleIJNS5_1CILi128EEES8_NS7_ILi64EEEEEENS_10bfloat16_tEfNS_4arch4Sm80ELb0ELb0ELb1ELb1ELb1ELb0ELb0ELb0ELi2ELi4ELi4ELi4ELb0EEENS1_24CollectiveEpilogueBwdGQAISA_fSD_Li256ELb1ELb1EEENS1_19SingleTileSchedulerILb1ELb0ELb0ELi128EEEEEEEEEvNT_6ParamsE$_ZN4cute3eso3ESOILb1ELb0EJNS_6LayoutINS_5tupleIJNS3_IJNS_1CILi8EEENS4_ILi1EEEEEENS4_ILi4EEES8_EEENS3_IJNS3_IJS6_NS4_ILi0EEEEEES5_NS4_ILi32EEEEEEEENS_10ViewEngineIPN7cutlass10bfloat16_tEEEEEC2ERKSE_RKSJ_ - $_ZN7cutlass13device_kernelIN5flash19enable_sm80_to_sm89INS1_16FlashAttnBwdSm80INS1_25CollectiveMainloopBwdSm80ILi2ELi2EN4cute5tupleIJNS5_1CILi128EEES8_NS7_ILi64EEEEEENS_10bfloat16_tEfNS_4arch4Sm80ELb0ELb0ELb1ELb1ELb1ELb0ELb0ELb0ELi2ELi4ELi4ELi4ELb0EEENS1_24CollectiveEpilogueBwdGQAISA_fSD_Li256ELb1ELb1EEENS1_19SingleTileSchedulerILb1ELb0ELb0ELi128EEEEEEEEEvNT_6ParamsE$_ZN4cute3eso3ESOILb1ELb0EJNS_6LayoutINS_5tupleIJNS3_IJNS_1CILi8EEENS4_ILi1EEEEEENS4_ILi4EEES6_EEENS3_IJNS3_IJS6_NS4_ILi0EEEEEENS4_ILi2048EEESA_EEEEEiEEC2ERKSE_RKi)
$_ZN7cutlass13device_kernelIN5flash19enable_sm80_to_sm89INS1_16FlashAttnBwdSm80INS1_25CollectiveMainloopBwdSm80ILi2ELi2EN4cute5tupleIJNS5_1CILi128EEES8_NS7_ILi64EEEEEENS_10bfloat16_tEfNS_4arch4Sm80ELb0ELb0ELb1ELb1ELb1ELb0ELb0ELb0ELi2ELi4ELi4ELi4ELb0EEENS1_24CollectiveEpilogueBwdGQAISA_fSD_Li256ELb1ELb1EEENS1_19SingleTileSchedulerILb1ELb0ELb0ELi128EEEEEEEEEvNT_6ParamsE$_ZN4cute3eso3ESOILb1ELb0EJNS_6LayoutINS_5tupleIJNS3_IJNS_1CILi8EEENS4_ILi1EEEEEENS4_ILi4EEES6_EEENS3_IJNS3_IJS6_NS4_ILi0EEEEEENS4_ILi2048EEESA_EEEEEiEEC2ERKSE_RKi:
[----:B------:R-:W-:Y:S02]  /*a610*/  IADD3 R2, R15, -c[0x0][0x20], RZ ;  /* 0x800008000f027a10 */ /* 0x000fe40007ffe0ff */
[----:B------:R-:W-:-:S03]  /*a620*/  MOV R5, 0x0 ;  /* 0x0000000000057802 */ /* 0x000fc60000000f00 */
[----:B------:R1:W-:Y:S01]  /*a630*/  STL [R2], R3 ;  /* 0x0000000302007387 */ /* 0x0003e20000100800 */
[----:B------:R-:W-:Y:S05]  /*a640*/  RET.REL.NODEC R4 `(_ZN7cutlass13device_kernelIN5flash19enable_sm80_to_sm89INS1_16FlashAttnBwdSm80INS1_25CollectiveMainloopBwdSm80ILi2ELi2EN4cute5tupleIJNS5_1CILi128EEES8_NS7_ILi64EEEEEENS_10bfloat16_tEfNS_4arch4Sm80ELb0ELb0ELb1ELb1ELb1ELb0ELb0ELb0ELi2ELi4ELi4ELi4ELb0EEENS1_24CollectiveEpilogueBwdGQAISA_fSD_Li256ELb1ELb1EEENS1_19SingleTileSchedulerILb1ELb0ELb0ELi128EEEEEEEEEvNT_6ParamsE) ;  /* 0xffff59b004007950 */ /* 0x000fea0003c3ffff */
        .type           $_ZN7cutlass13device_kernelIN5flash19enable_sm80_to_sm89INS1_16FlashAttnBwdSm80INS1_25CollectiveMainloopBwdSm80ILi2ELi2EN4cute5tupleIJNS5_1CILi128EEES8_NS7_ILi64EEEEEENS_10bfloat16_tEfNS_4arch4Sm80ELb0ELb0ELb1ELb1ELb1ELb0ELb0ELb0ELi2ELi4ELi4ELi4ELb0EEENS1_24CollectiveEpilogueBwdGQAISA_fSD_Li256ELb1ELb1EEENS1_19SingleTileSchedulerILb1ELb0ELb0ELi128EEEEEEEEEvNT_6ParamsE$_ZN4cute3eso3ESOILb1ELb0EJNS_6LayoutINS_5tupleIJNS3_IJNS_1CILi8EEENS4_ILi1EEEEEENS4_ILi4EEES8_EEENS3_IJNS3_IJS6_NS4_ILi0EEEEEES5_NS4_ILi32EEEEEEEENS_10ViewEngineIPN7cutlass10bfloat16_tEEEEEC2ERKSE_RKSJ_,@function
        .size           $_ZN7cutlass13device_kernelIN5flash19enable_sm80_to_sm89INS1_16FlashAttnBwdSm80INS1_25CollectiveMainloopBwdSm80ILi2ELi2EN4cute5tupleIJNS5_1CILi128EEES8_NS7_ILi64EEEEEENS_10bfloat16_tEfNS_4arch4Sm80ELb0ELb0ELb1ELb1ELb1ELb0ELb0ELb0ELi2ELi4ELi4ELi4ELb0EEENS1_24CollectiveEpilogueBwdGQAISA_fSD_Li256ELb1ELb1EEENS1_19SingleTileSchedulerILb1ELb0ELb0ELi128EEEEEEEEEvNT_6ParamsE$_ZN4cute3eso3ESOILb1ELb0EJNS_6LayoutINS_5tupleIJNS3_IJNS_1CILi8EEENS4_ILi1EEEEEENS4_ILi4EEES8_EEENS3_IJNS3_IJS6_NS4_ILi0EEEEEES5_NS4_ILi32EEEEEEEENS_10ViewEngineIPN7cutlass10bfloat16_tEEEEEC2ERKSE_RKSJ_,($_ZN7cutlass13device_kernelIN5flash19enable_sm80_to_sm89INS1_16FlashAttnBwdSm80INS1_25CollectiveMainloopBwdSm80ILi2ELi2EN4cute5tupleIJNS5_1CILi128EEES8_NS7_ILi64EEEEEENS_10bfloat16_tEfNS_4arch4Sm80ELb0ELb0ELb1ELb1ELb1ELb0ELb0ELb0ELi2ELi4ELi4ELi4ELb0EEENS1_24CollectiveEpilogueBwdGQAISA_fSD_Li256ELb1ELb1EEENS1_19SingleTileSchedulerILb1ELb0ELb0ELi128EEEEEEEEEvNT_6ParamsE$_ZN4cute3eso3ESOILb1ELb0EJNS_6LayoutINS_5tupleIJNS_1CILi1EEENS3_IJNS4_ILi2EEES6_EEEEEENS3_IJNS4_ILi0EEENS3_IJNS4_ILi8EEENS4_ILi64EEEEEEEEEEENS_10ViewEngineINS_8smem_ptrIPfEEEEEEC2ERKSE_RKSJ_ - $_ZN7cutlass13device_kernelIN5flash19enable_sm80_to_sm89INS1_16FlashAttnBwdSm80INS1_25CollectiveMainloopBwdSm80ILi2ELi2EN4cute5tupleIJNS5_1CILi128EEES8_NS7_ILi64EEEEEENS_10bfloat16_tEfNS_4arch4Sm80ELb0ELb0ELb1ELb1ELb1ELb0ELb0ELb0ELi2ELi4ELi4ELi4ELb0EEENS1_24CollectiveEpilogueBwdGQAISA_fSD_Li256ELb1ELb1EEENS1_19SingleTileSchedulerILb1ELb0ELb0ELi128EEEEEEEEEvNT_6ParamsE$_ZN4cute3eso3ESOILb1ELb0EJNS_6LayoutINS_5tupleIJNS3_IJNS_1CILi8EEENS4_ILi1EEEEEENS4_ILi4EEES8_EEENS3_IJNS3_IJS6_NS4_ILi0EEEEEES5_NS4_ILi32EEEEEEEENS_10ViewEngineIPN7cutlass10bfloat16_tEEEEEC2ERKSE_RKSJ_)
$_ZN7cutlass13device_kernelIN5flash19enable_sm80_to_sm89INS1_16FlashAttnBwdSm80INS1_25CollectiveMainloopBwdSm80ILi2ELi2EN4cute5tupleIJNS5_1CILi128EEES8_NS7_ILi64EEEEEENS_10bfloat16_tEfNS_4arch4Sm80ELb0ELb0ELb1ELb1ELb1ELb0ELb0ELb0ELi2ELi4ELi4ELi4ELb0EEENS1_24CollectiveEpilogueBwdGQAISA_fSD_Li256ELb1ELb1EEENS1_19SingleTileSchedulerILb1ELb0ELb0ELi128EEEEEEEEEvNT_6ParamsE$_ZN4cute3eso3ESOILb1ELb0EJNS_6LayoutINS_5tupleIJNS3_IJNS_1CILi8EEENS4_ILi1EEEEEENS4_ILi4EEES8_EEENS3_IJNS3_IJS6_NS4_ILi0EEEEEES5_NS4_ILi32EEEEEEEENS_10ViewEngineIPN7cutlass10bfloat16_tEEEEEC2ERKSE_RKSJ_:
[----:B------:R-:W-:Y:S01]  /*a650*/  IADD3 R2, R23, -c[0x0][0x20], RZ ;  /* 0x8000080017027a10 */ /* 0x000fe20007ffe0ff */
[----:B------:R-:W-:Y:S01]  /*a660*/  IMAD.MOV.U32 R7, RZ, RZ, R3 ;  /* 0x000000ffff077224 */ /* 0x000fe200078e0003 */
[----:B------:R-:W-:-:S04]  /*a670*/  MOV R5, 0x0 ;  /* 0x0000000000057802 */ /* 0x000fc80000000f00 */
[----:B------:R1:W-:Y:S01]  /*a680*/  STL.64 [R2], R6 ;  /* 0x0000000602007387 */ /* 0x0003e20000100a00 */
[----:B------:R-:W-:Y:S05]  /*a690*/  RET.REL.NODEC R4 `(_ZN7cutlass13device_kernelIN5flash19enable_sm80_to_sm89INS1_16FlashAttnBwdSm80INS1_25CollectiveMainloopBwdSm80ILi2ELi2EN4cute5tupleIJNS5_1CILi128EEES8_NS7_ILi64EEEEEENS_10bfloat16_tEfNS_4arch4Sm80ELb0ELb0ELb1ELb1ELb1ELb0ELb0ELb0ELi2ELi4ELi4ELi4ELb0EEENS1_24CollectiveEpilogueBwdGQAISA_fSD_Li256ELb1ELb1EEENS1_19SingleTileSchedulerILb1ELb0ELb0ELi128EEEEEEEEEvNT_6ParamsE) ;  /* 0xffff596004007950 */ /* 0x000fea0003c3ffff */
        .type           $_ZN7cutlass13device_kernelIN5flash19enable_sm80_to_sm89INS1_16FlashAttnBwdSm80INS1_25CollectiveMainloopBwdSm80ILi2ELi2EN4cute5tupleIJNS5_1CILi128EEES8_NS7_ILi64EEEEEENS_10bfloat16_tEfNS_4arch4Sm80ELb0ELb0ELb1ELb1ELb1ELb0ELb0ELb0ELi2ELi4ELi4ELi4ELb0EEENS1_24CollectiveEpilogueBwdGQAISA_fSD_Li256ELb1ELb1EEENS1_19SingleTileSchedulerILb1ELb0ELb0ELi128EEEEEEEEEvNT_6ParamsE$_ZN4cute3eso3ESOILb1ELb0EJNS_6LayoutINS_5tupleIJNS_1CILi1EEENS3_IJNS4_ILi2EEES6_EEEEEENS3_IJNS4_ILi0EEENS3_IJNS4_ILi8EEENS4_ILi64EEEEEEEEEEENS_10ViewEngineINS_8smem_ptrIPfEEEEEEC2ERKSE_RKSJ_,@function
        .size           $_ZN7cutlass13device_kernelIN5flash19enable_sm80_to_sm89INS1_16FlashAttnBwdSm80INS1_25CollectiveMainloopBwdSm80ILi2ELi2EN4cute5tupleIJNS5_1CILi128EEES8_NS7_ILi64EEEEEENS_10bfloat16_tEfNS_4arch4Sm80ELb0ELb0ELb1ELb1ELb1ELb0ELb0ELb0ELi2ELi4ELi4ELi4ELb0EEENS1_24CollectiveEpilogueBwdGQAISA_fSD_Li256ELb1ELb1EEENS1_19SingleTileSchedulerILb1ELb0ELb0ELi128EEEEEEEEEvNT_6ParamsE$_ZN4cute3eso3ESOILb1ELb0EJNS_6LayoutINS_5tupleIJNS_1CILi1EEENS3_IJNS4_ILi2EEES6_EEEEEENS3_IJNS4_ILi0EEENS3_IJNS4_ILi8EEENS4_ILi64EEEEEEEEEEENS_10ViewEngineINS_8smem_ptrIPfEEEEEEC2ERKSE_RKSJ_,($_ZN7cutlass13device_kernelIN5flash19enable_sm80_to_sm89INS1_16FlashAttnBwdSm80INS1_25CollectiveMainloopBwdSm80ILi2ELi2EN4cute5tupleIJNS5_1CILi128EEES8_NS7_ILi64EEEEEENS_10bfloat16_tEfNS_4arch4Sm80ELb0ELb0ELb1ELb1ELb1ELb0ELb0ELb0ELi2ELi4ELi4ELi4ELb0EEENS1_24CollectiveEpilogueBwdGQAISA_fSD_Li256ELb1ELb1EEENS1_19SingleTileSchedulerILb1ELb0ELb0ELi128EEEEEEEEEvNT_6ParamsE$_ZN4cute3eso3ESOILb1ELb0EJNS_6LayoutINS_5tupleIJNS_1CILi1EEENS4_ILi4EEEEEENS3_IJNS4_ILi0EEES5_EEEEENS_10ViewEngineIPfEEEEC2ERKSA_RKSD_ - $_ZN7cutlass13device_kernelIN5flash19enable_sm80_to_sm89INS1_16FlashAttnBwdSm80INS1_25CollectiveMainloopBwdSm80ILi2ELi2EN4cute5tupleIJNS5_1CILi128EEES8_NS7_ILi64EEEEEENS_10bfloat16_tEfNS_4arch4Sm80ELb0ELb0ELb1ELb1ELb1ELb0ELb0ELb0ELi2ELi4ELi4ELi4ELb0EEENS1_24CollectiveEpilogueBwdGQAISA_fSD_Li256ELb1ELb1EEENS1_19SingleTileSchedulerILb1ELb0ELb0ELi128EEEEEEEEEvNT_6ParamsE$_ZN4cute3eso3ESOILb1ELb0EJNS_6LayoutINS_5tupleIJNS_1CILi1EEENS3_IJNS4_ILi2EEES6_EEEEEENS3_IJNS4_ILi0EEENS3_IJNS4_ILi8EEENS4_ILi64EEEEEEEEEEENS_10ViewEngineINS_8smem_ptrIPfEEEEEEC2ERKSE_RKSJ_)
$_ZN7cutlass13device_kernelIN5flash19enable_sm80_to_sm89INS1_16FlashAttnBwdSm80INS1_25CollectiveMainloopBwdSm80ILi2ELi2EN4cute5tupleIJNS5_1CILi128EEES8_NS7_ILi64EEEEEENS_10bfloat16_tEfNS_4arch4Sm80ELb0ELb0ELb1ELb1ELb1ELb0ELb0ELb0ELi2ELi4ELi4ELi4ELb0EEENS1_24CollectiveEpilogueBwdGQAISA_fSD_Li256ELb1ELb1EEENS1_19SingleTileSchedulerILb1ELb0ELb0ELi128EEEEEEEEEvNT_6ParamsE$_ZN4cute3eso3ESOILb1ELb0EJNS_6LayoutINS_5tupleIJNS_1CILi1EEENS3_IJNS4_ILi2EEES6_EEEEEENS3_IJNS4_ILi0EEENS3_IJNS4_ILi8EEENS4_ILi64EEEEEEEEEEENS_10ViewEngineINS_8smem_ptrIPfEEEEEEC2ERKSE_RKSJ_:
[----:B------:R-:W-:Y:S01]  /*a6a0*/  IADD3 R3, R23, -c[0x0][0x20], RZ ;  /* 0x8000080017037a10 */ /* 0x000fe20007ffe0ff */
[----:B------:R-:W-:Y:S01]  /*a6b0*/  IMAD.MOV.U32 R8, RZ, RZ, R2 ;  /* 0x000000ffff087224 */ /* 0x000fe200078e0002 */
[----:B------:R-:W-:Y:S01]  /*a6c0*/  MOV R10, R6 ;  /* 0x00000006000a7202 */ /* 0x000fe20000000f00 */
[----:B------:R-:W-:-:S03]  /*a6d0*/  IMAD.MOV.U32 R11, RZ, RZ, 0x0 ;  /* 0x00000000ff0b7424 */ /* 0x000fc600078e00ff */
[----:B------:R1:W-:Y:S01]  /*a6e0*/  STL.64 [R3], R8 ;  /* 0x0000000803007387 */ /* 0x0003e20000100a00 */
[----:B------:R-:W-:Y:S05]  /*a6f0*/  RET.REL.NODEC R10 `(_ZN7cutlass13device_kernelIN5flash19enable_sm80_to_sm89INS1_16FlashAttnBwdSm80INS1_25CollectiveMainloopBwdSm80ILi2ELi2EN4cute5tupleIJNS5_1CILi128EEES8_NS7_ILi64EEEEEENS_10bfloat16_tEfNS_4arch4Sm80ELb0ELb0ELb1ELb1ELb1ELb0ELb0ELb0ELi2ELi4ELi4ELi4ELb0EEENS1_24CollectiveEpilogueBwdGQAISA_fSD_Li256ELb1ELb1EEENS1_19SingleTileSchedulerILb1ELb0ELb0ELi128EEEEEEEEEvNT_6ParamsE) ;  /* 0xffff59000a007950 */ /* 0x000fea0003c3ffff */
        .type           $_ZN7cutlass13device_kernelIN5flash19enable_sm80_to_sm89INS1_16FlashAttnBwdSm80INS1_25CollectiveMainloopBwdSm80ILi2ELi2EN4cute5tupleIJNS5_1CILi128EEES8_NS7_ILi64EEEEEENS_10bfloat16_tEfNS_4arch4Sm80ELb0ELb0ELb1ELb1ELb1ELb0ELb0ELb0ELi2ELi4ELi4ELi4ELb0EEENS1_24CollectiveEpilogueBwdGQAISA_fSD_Li256ELb1ELb1EEENS1_19SingleTileSchedulerILb1ELb0ELb0ELi128EEEEEEEEEvNT_6ParamsE$_ZN4cute3eso3ESOILb1ELb0EJNS_6LayoutINS_5tupleIJNS_1CILi1EEENS4_ILi4EEEEEENS3_IJNS4_ILi0EEES5_EEEEENS_10ViewEngineIPfEEEEC2ERKSA_RKSD_,@function
        .size           $_ZN7cutlass13device_kernelIN5flash19enable_sm80_to_sm89INS1_16FlashAttnBwdSm80INS1_25CollectiveMainloopBwdSm80ILi2ELi2EN4cute5tupleIJNS5_1CILi128EEES8_NS7_ILi64EEEEEENS_10bfloat16_tEfNS_4arch4Sm80ELb0ELb0ELb1ELb1ELb1ELb0ELb0ELb0ELi2ELi4ELi4ELi4ELb0EEENS1_24CollectiveEpilogueBwdGQAISA_fSD_Li256ELb1ELb1EEENS1_19SingleTileSchedulerILb1ELb0ELb0ELi128EEEEEEEEEvNT_6ParamsE$_ZN4cute3eso3ESOILb1ELb0EJNS_6LayoutINS_5tupleIJNS_1CILi1EEENS4_ILi4EEEEEENS3_IJNS4_ILi0EEES5_EEEEENS_10ViewEngineIPfEEEEC2ERKSA_RKSD_,($_ZN7cutlass13device_kernelIN5flash19enable_sm80_to_sm89INS1_16FlashAttnBwdSm80INS1_25CollectiveMainloopBwdSm80ILi2ELi2EN4cute5tupleIJNS5_1CILi128EEES8_NS7_ILi64EEEEEENS_10bfloat16_tEfNS_4arch4Sm80ELb0ELb0ELb1ELb1ELb1ELb0ELb0ELb0ELi2ELi4ELi4ELi4ELb0EEENS1_24CollectiveEpilogueBwdGQAISA_fSD_Li256ELb1ELb1EEENS1_19SingleTileSchedulerILb1ELb0ELb0ELi128EEEEEEEEEvNT_6ParamsE$_ZN4cute3eso3ESOILb1ELb0EJNS_6LayoutINS_5tupleIJNS_1CILi4EEEEEENS3_IJNS4_ILi1EEEEEEEENS_10ViewEngineIPfEEEEC2ERKS9_RKSC_ - $_ZN7cutlass13device_kernelIN5flash19enable_sm80_to_sm89INS1_16FlashAttnBwdSm80INS1_25CollectiveMainloopBwdSm80ILi2ELi2EN4cute5tupleIJNS5_1CILi128EEES8_NS7_ILi64EEEEEENS_10bfloat16_tEfNS_4arch4Sm80ELb0ELb0ELb1ELb1ELb1ELb0ELb0ELb0ELi2ELi4ELi4ELi4ELb0EEENS1_24CollectiveEpilogueBwdGQAISA_fSD_Li256ELb1ELb1EEENS1_19SingleTileSchedulerILb1ELb0ELb0ELi128EEEEEEEEEvNT_6ParamsE$_ZN4cute3eso3ESOILb1ELb0EJNS_6LayoutINS_5tupleIJNS_1CILi1EEENS4_ILi4EEEEEENS3_IJNS4_ILi0EEES5_EEEEENS_10ViewEngineIPfEEEEC2ERKSA_RKSD_)
$_ZN7cutlass13device_kernelIN5flash19enable_sm80_to_sm89INS1_16FlashAttnBwdSm80INS1_25CollectiveMainloopBwdSm80ILi2ELi2EN4cute5tupleIJNS5_1CILi128EEES8_NS7_ILi64EEEEEENS_10bfloat16_tEfNS_4arch4Sm80ELb0ELb0ELb1ELb1ELb1ELb0ELb0ELb0ELi2ELi4ELi4ELi4ELb0EEENS1_24CollectiveEpilogueBwdGQAISA_fSD_Li256ELb1ELb1EEENS1_19SingleTileSchedulerILb1ELb0ELb0ELi128EEEEEEEEEvNT_6ParamsE$_ZN4cute3eso3ESOILb1ELb0EJNS_6LayoutINS_5tupleIJNS_1CILi1EEENS4_ILi4EEEEEENS3_IJNS4_ILi0EEES5_EEEEENS_10ViewEngineIPfEEEEC2ERKSA_RKSD_:
[----:B------:R-:W-:Y:S01]  /*a700*/  IADD3 R5, R23, -c[0x0][0x20], RZ ;  /* 0x8000080017057a10 */ /* 0x000fe20007ffe0ff */
[----:B------:R-:W-:Y:S01]  /*a710*/  IMAD.MOV.U32 R8, RZ, RZ, R16 ;  /* 0x000000ffff087224 */ /* 0x000fe200078e0010 */
[----:B------:R-:W-:Y:S01]  /*a720*/  MOV R10, R6 ;  /* 0x00000006000a7202 */ /* 0x000fe20000000f00 */
[----:B------:R-:W-:-:S03]  /*a730*/  IMAD.MOV.U32 R11, RZ, RZ, 0x0 ;  /* 0x00000000ff0b7424 */ /* 0x000fc600078e00ff */
[----:B------:R1:W-:Y:S01]  /*a740*/  STL.64 [R5], R8 ;  /* 0x0000000805007387 */ /* 0x0003e20000100a00 */
[----:B------:R-:W-:Y:S05]  /*a750*/  RET.REL.NODEC R10 `(_ZN7cutlass13device_kernelIN5flash19enable_sm80_to_sm89INS1_16FlashAttnBwdSm80INS1_25CollectiveMainloopBwdSm80ILi2ELi2EN4cute5tupleIJNS5_1CILi128EEES8_NS7_ILi64EEEEEENS_10bfloat16_tEfNS_4arch4Sm80ELb0ELb0ELb1ELb1ELb1ELb0ELb0ELb0ELi2ELi4ELi4ELi4ELb0EEENS1_24CollectiveEpilogueBwdGQAISA_fSD_Li256ELb1ELb1EEENS1_19SingleTileSchedulerILb1ELb0ELb0ELi128EEEEEEEEEvNT_6ParamsE) ;  /* 0xffff58a00a007950 */ /* 0x000fea0003c3ffff */
        .type           $_ZN7cutlass13device_kernelIN5flash19enable_sm80_to_sm89INS1_16FlashAttnBwdSm80INS1_25CollectiveMainloopBwdSm80ILi2ELi2EN4cute5tupleIJNS5_1CILi128EEES8_NS7_ILi64EEEEEENS_10bfloat16_tEfNS_4arch4Sm80ELb0ELb0ELb1ELb1ELb1ELb0ELb0ELb0ELi2ELi4ELi4ELi4ELb0EEENS1_24CollectiveEpilogueBwdGQAISA_fSD_Li256ELb1ELb1EEENS1_19SingleTileSchedulerILb1ELb0ELb0ELi128EEEEEEEEEvNT_6ParamsE$_ZN4cute3eso3ESOILb1ELb0EJNS_6LayoutINS_5tupleIJNS_1CILi4EEEEEENS3_IJNS4_ILi1EEEEEEEENS_10ViewEngineIPfEEEEC2ERKS9_RKSC_,@function
        .size           $_ZN7cutlass13device_kernelIN5flash19enable_sm80_to_sm89INS1_16FlashAttnBwdSm80INS1_25CollectiveMainloopBwdSm80ILi2ELi2EN4cute5tupleIJNS5_1CILi128EEES8_NS7_ILi64EEEEEENS_10bfloat16_tEfNS_4arch4Sm80ELb0ELb0ELb1ELb1ELb1ELb0ELb0ELb0ELi2ELi4ELi4ELi4ELb0EEENS1_24CollectiveEpilogueBwdGQAISA_fSD_Li256ELb1ELb1EEENS1_19SingleTileSchedulerILb1ELb0ELb0ELi128EEEEEEEEEvNT_6ParamsE$_ZN4cute3eso3ESOILb1ELb0EJNS_6LayoutINS_5tupleIJNS_1CILi4EEEEEENS3_IJNS4_ILi1EEEEEEEENS_10ViewEngineIPfEEEEC2ERKS9_RKSC_,($_ZN7cutlass13device_kernelIN5flash19enable_sm80_to_sm89INS1_16FlashAttnBwdSm80INS1_25CollectiveMainloopBwdSm80ILi2ELi2EN4cute5tupleIJNS5_1CILi128EEES8_NS7_ILi64EEEEEENS_10bfloat16_tEfNS_4arch4Sm80ELb0ELb0ELb1ELb1ELb1ELb0ELb0ELb0ELi2ELi4ELi4ELi4ELb0EEENS1_24CollectiveEpilogueBwdGQAISA_fSD_Li256ELb1ELb1EEENS1_19SingleTileSchedulerILb1ELb0ELb0ELi128EEEEEEEEEvNT_6ParamsE$_ZN4cute3eso3ESOILb1ELb0EJNS_7SwizzleILi3ELi3ELi3EEENS_9MixedBitsILj0ELj432EEENS_6LayoutINS_5tupleIJNS7_IJNS_1CILi2EEES9_S9_EEES9_NS8_ILi8EEEEEENS7_IJNS7_IJNS8_ILi64EEESB_NS8_ILi512EEEEEENS8_ILi8192EEENS8_ILi1024EEEEEEEEEEC2ERKS3_RKS5_RKSJ_ - $_ZN7cutlass13device_kernelIN5flash19enable_sm80_to_sm89INS1_16FlashAttnBwdSm80INS1_25CollectiveMainloopBwdSm80ILi2ELi2EN4cute5tupleIJNS5_1CILi128EEES8_NS7_ILi64EEEEEENS_10bfloat16_tEfNS_4arch4Sm80ELb0ELb0ELb1ELb1ELb1ELb0ELb0ELb0ELi2ELi4ELi4ELi4ELb0EEENS1_24CollectiveEpilogueBwdGQAISA_fSD_Li256ELb1ELb1EEENS1_19SingleTileSchedulerILb1ELb0ELb0ELi128EEEEEEEEEvNT_6ParamsE$_ZN4cute3eso3ESOILb1ELb0EJNS_6LayoutINS_5tupleIJNS_1CILi4EEEEEENS3_IJNS4_ILi1EEEEEEEENS_10ViewEngineIPfEEEEC2ERKS9_RKSC_)
$_ZN7cutlass13device_kernelIN5flash19enable_sm80_to_sm89INS1_16FlashAttnBwdSm80INS1_25CollectiveMainloopBwdSm80ILi2ELi2EN4cute5tupleIJNS5_1CILi128EEES8_NS7_ILi64EEEEEENS_10bfloat16_tEfNS_4arch4Sm80ELb0ELb0ELb1ELb1ELb1ELb0ELb0ELb0ELi2ELi4ELi4ELi4ELb0EEENS1_24CollectiveEpilogueBwdGQAISA_fSD_Li256ELb1ELb1EEENS1_19SingleTileSchedulerILb1ELb0ELb0ELi128EEEEEEEEEvNT_6ParamsE$_ZN4cute3eso3ESOILb1ELb0EJNS_6LayoutINS_5tupleIJNS_1CILi4EEEEEENS3_IJNS4_ILi1EEEEEEEENS_10ViewEngineIPfEEEEC2ERKS9_RKSC_:
[----:B------:R-:W-:Y:S01]  /*a760*/  IADD3 R2, R23, -c[0x0][0x20], RZ ;  /* 0x8000080017027a10 */ /* 0x000fe20007ffe0ff */
[----:B------:R-:W-:Y:S01]  /*a770*/  IMAD.MOV.U32 R8, RZ, RZ, R6 ;  /* 0x000000ffff087224 */ /* 0x000fe200078e0006 */
[----:B------:R-:W-:-:S03]  /*a780*/  MOV R9, 0x0 ;  /* 0x0000000000097802 */ /* 0x000fc60000000f00 */
[----:B------:R1:W-:Y:S01]  /*a790*/  STL.64 [R2], R12 ;  /* 0x0000000c02007387 */ /* 0x0003e20000100a00 */
[----:B------:R-:W-:Y:S05]  /*a7a0*/  RET.REL.NODEC R8 `(_ZN7cutlass13device_kernelIN5flash19enable_sm80_to_sm89INS1_16FlashAttnBwdSm80INS1_25CollectiveMainloopBwdSm80ILi2ELi2EN4cute5tupleIJNS5_1CILi128EEES8_NS7_ILi64EEEEEENS_10bfloat16_tEfNS_4arch4Sm80ELb0ELb0ELb1ELb1ELb1ELb0ELb0ELb0ELi2ELi4ELi4ELi4ELb0EEENS1_24CollectiveEpilogueBwdGQAISA_fSD_Li256ELb1ELb1EEENS1_19SingleTileSchedulerILb1ELb0ELb0ELi128EEEEEEEEEvNT_6ParamsE) ;  /* 0xffff585008007950 */ /* 0x000fea0003c3ffff */
        .type           $_ZN7cutlass13device_kernelIN5flash19enable_sm80_to_sm89INS1_16FlashAttnBwdSm80INS1_25CollectiveMainloopBwdSm80ILi2ELi2EN4cute5tupleIJNS5_1CILi128EEES8_NS7_ILi64EEEEEENS_10bfloat16_tEfNS_4arch4Sm80ELb0ELb0ELb1ELb1ELb1ELb0ELb0ELb0ELi2ELi4ELi4ELi4ELb0EEENS1_24CollectiveEpilogueBwdGQAISA_fSD_Li256ELb1ELb1EEENS1_19SingleTileSchedulerILb1ELb0ELb0ELi128EEEEEEEEEvNT_6ParamsE$_ZN4cute3eso3ESOILb1ELb0EJNS_7SwizzleILi3ELi3ELi3EEENS_9MixedBitsILj0ELj432EEENS_6LayoutINS_5tupleIJNS7_IJNS_1CILi2EEES9_S9_EEES9_NS8_ILi8EEEEEENS7_IJNS7_IJNS8_ILi64EEESB_NS8_ILi512EEEEEENS8_ILi8192EEENS8_ILi1024EEEEEEEEEEC2ERKS3_RKS5_RKSJ_,@function
        .size           $_ZN7cutlass13device_kernelIN5flash19enable_sm80_to_sm89INS1_16FlashAttnBwdSm80INS1_25CollectiveMainloopBwdSm80ILi2ELi2EN4cute5tupleIJNS5_1CILi128EEES8_NS7_ILi64EEEEEENS_10bfloat16_tEfNS_4arch4Sm80ELb0ELb0ELb1ELb1ELb1ELb0ELb0ELb0ELi2ELi4ELi4ELi4ELb0EEENS1_24CollectiveEpilogueBwdGQAISA_fSD_Li256ELb1ELb1EEENS1_19SingleTileSchedulerILb1ELb0ELb0ELi128EEEEEEEEEvNT_6ParamsE$_ZN4cute3eso3ESOILb1ELb0EJNS_7SwizzleILi3ELi3ELi3EEENS_9MixedBitsILj0ELj432EEENS_6LayoutINS_5tupleIJNS7_IJNS_1CILi2EEES9_S9_EEES9_NS8_ILi8EEEEEENS7_IJNS7_IJNS8_ILi64EEESB_NS8_ILi512EEEEEENS8_ILi8192EEENS8_ILi1024EEEEEEEEEEC2ERKS3_RKS5_RKSJ_,($_ZN7cutlass13device_kernelIN5flash19enable_sm80_to_sm89INS1_16FlashAttnBwdSm80INS1_25CollectiveMainloopBwdSm80ILi2ELi2EN4cute5tupleIJNS5_1CILi128EEES8_NS7_ILi64EEEEEENS_10bfloat16_tEfNS_4arch4Sm80ELb0ELb0ELb1ELb1ELb1ELb0ELb0ELb0ELi2ELi4ELi4ELi4ELb0EEENS1_24CollectiveEpilogueBwdGQAISA_fSD_Li256ELb1ELb1EEENS1_19SingleTileSchedulerILb1ELb0ELb0ELi128EEEEEEEEEvNT_6ParamsE$_ZN4cute5tupleIJNS0_IJNS0_IJNS0_IJNS_1CILi8EEENS1_ILi1EEEEEENS0_IJS3_S3_EEEEEENS0_IJS3_NS1_ILi2EEEEEEEEENS0_IJNS0_IJNS0_IJS3_NS1_ILi0EEEEEENS0_IJSA_SA_EEEEEENS0_IJSA_iEEEEEEEEC2ERKS9_RKSF_ - $_ZN7cutlass13device_kernelIN5flash19enable_sm80_to_sm89INS1_16FlashAttnBwdSm80INS1_25CollectiveMainloopBwdSm80ILi2ELi2EN4cute5tupleIJNS5_1CILi128EEES8_NS7_ILi64EEEEEENS_10bfloat16_tEfNS_4arch4Sm80ELb0ELb0ELb1ELb1ELb1ELb0ELb0ELb0ELi2ELi4ELi4ELi4ELb0EEENS1_24CollectiveEpilogueBwdGQAISA_fSD_Li256ELb1ELb1EEENS1_19SingleTileSchedulerILb1ELb0ELb0ELi128EEEEEEEEEvNT_6ParamsE$_ZN4cute3eso3ESOILb1ELb0EJNS_7SwizzleILi3ELi3ELi3EEENS_9MixedBitsILj0ELj432EEENS_6LayoutINS_5tupleIJNS7_IJNS_1CILi2EEES9_S9_EEES9_NS8_ILi8EEEEEENS7_IJNS7_IJNS8_ILi64EEESB_NS8_ILi512EEEEEENS8_ILi8192EEENS8_ILi1024EEEEEEEEEEC2ERKS3_RKS5_RKSJ_)
$_ZN7cutlass13device_kernelIN5flash19enable_sm80_to_sm89INS1_16FlashAttnBwdSm80INS1_25CollectiveMainloopBwdSm80ILi2ELi2EN4cute5tupleIJNS5_1CILi128EEES8_NS7_ILi64EEEEEENS_10bfloat16_tEfNS_4arch4Sm80ELb0ELb0ELb1ELb1ELb1ELb0ELb0ELb0ELi2ELi4ELi4ELi4ELb0EEENS1_24CollectiveEpilogueBwdGQAISA_fSD_Li256ELb1ELb1EEENS1_19SingleTileSchedulerILb1ELb0ELb0ELi128EEEEEEEEEvNT_6ParamsE$_ZN4cute3eso3ESOILb1ELb0EJNS_7SwizzleILi3ELi3ELi3EEENS_9MixedBitsILj0ELj432EEENS_6LayoutINS_5tupleIJNS7_IJNS_1CILi2EEES9_S9_EEES9_NS8_ILi8EEEEEENS7_IJNS7_IJNS8_ILi64EEESB_NS8_ILi512EEEEEENS8_ILi8192EEENS8_ILi1024EEEEEEEEEEC2ERKS3_RKS5_RKSJ_:
[----:B------:R-:W-:Y:S01]  /*a7b0*/  IADD3 R2, R23, -c[0x0][0x20], RZ ;  /* 0x8000080017027a10 */ /* 0x000fe20007ffe0ff */
[----:B------:R-:W-:Y:S01]  /*a7c0*/  IMAD.MOV.U32 R8, RZ, RZ, R6 ;  /* 0x000000ffff087224 */ /* 0x000fe200078e0006 */
[----:B------:R-:W-:-:S03]  /*a7d0*/  MOV R9, 0x0 ;  /* 0x0000000000097802 */ /* 0x000fc60000000f00 */
[----:B------:R1:W-:Y:S01]  /*a7e0*/  STL [R2], R3 ;  /* 0x0000000302007387 */ /* 0x0003e20000100800 */
[----:B------:R-:W-:Y:S05]  /*a7f0*/  RET.REL.NODEC R8 `(_ZN7cutlass13device_kernelIN5flash19enable_sm80_to_sm89INS1_16FlashAttnBwdSm80INS1_25CollectiveMainloopBwdSm80ILi2ELi2EN4cute5tupleIJNS5_1CILi128EEES8_NS7_ILi64EEEEEENS_10bfloat16_tEfNS_4arch4Sm80ELb0ELb0ELb1ELb1ELb1ELb0ELb0ELb0ELi2ELi4ELi4ELi4ELb0EEENS1_24CollectiveEpilogueBwdGQAISA_fSD_Li256ELb1ELb1EEENS1_19SingleTileSchedulerILb1ELb0ELb0ELi128EEEEEEEEEvNT_6ParamsE) ;  /* 0xffff580008007950 */ /* 0x000fea0003c3ffff */
        .type           $_ZN7cutlass13device_kernelIN5flash19enable_sm80_to_sm89INS1_16FlashAttnBwdSm80INS1_25CollectiveMainloopBwdSm80ILi2ELi2EN4cute5tupleIJNS5_1CILi128EEES8_NS7_ILi64EEEEEENS_10bfloat16_tEfNS_4arch4Sm80ELb0ELb0ELb1ELb1ELb1ELb0ELb0ELb0ELi2ELi4ELi4ELi4ELb0EEENS1_24CollectiveEpilogueBwdGQAISA_fSD_Li256ELb1ELb1EEENS1_19SingleTileSchedulerILb1ELb0ELb0ELi128EEEEEEEEEvNT_6ParamsE$_ZN4cute5tupleIJNS0_IJNS0_IJNS0_IJNS_1CILi8EEENS1_ILi1EEEEEENS0_IJS3_S3_EEEEEENS0_IJS3_NS1_ILi2EEEEEEEEENS0_IJNS0_IJNS0_IJS3_NS1_ILi0EEEEEENS0_IJSA_SA_EEEEEENS0_IJSA_iEEEEEEEEC2ERKS9_RKSF_,@function
        .size           $_ZN7cutlass13device_kernelIN5flash19enable_sm80_to_sm89INS1_16FlashAttnBwdSm80INS1_25CollectiveMainloopBwdSm80ILi2ELi2EN4cute5tupleIJNS5_1CILi128EEES8_NS7_ILi64EEEEEENS_10bfloat16_tEfNS_4arch4Sm80ELb0ELb0ELb1ELb1ELb1ELb0ELb0ELb0ELi2ELi4ELi4ELi4ELb0EEENS1_24CollectiveEpilogueBwdGQAISA_fSD_Li256ELb1ELb1EEENS1_19SingleTileSchedulerILb1ELb0ELb0ELi128EEEEEEEEEvNT_6ParamsE$_ZN4cute5tupleIJNS0_IJNS0_IJNS0_IJNS_1CILi8EEENS1_ILi1EEEEEENS0_IJS3_S3_EEEEEENS0_IJS3_NS1_ILi2EEEEEEEEENS0_IJNS0_IJNS0_IJS3_NS1_ILi0EEEEEENS0_IJSA_SA_EEEEEENS0_IJSA_iEEEEEEEEC2ERKS9_RKSF_,($_ZN7cutlass13device_kernelIN5flash19enable_sm80_to_sm89INS1_16FlashAttnBwdSm80INS1_25CollectiveMainloopBwdSm80ILi2ELi2EN4cute5tupleIJNS5_1CILi128EEES8_NS7_ILi64EEEEEENS_10bfloat16_tEfNS_4arch4Sm80ELb0ELb0ELb1ELb1ELb1ELb0ELb0ELb0ELi2ELi4ELi4ELi4ELb0EEENS1_24CollectiveEpilogueBwdGQAISA_fSD_Li256ELb1ELb1EEENS1_19SingleTileSchedulerILb1ELb0ELb0ELi128EEEEEEEEEvNT_6ParamsE$_ZN4cute5tupleIJNS0_IJNS0_IJNS0_IJNS_1CILi8EEENS1_ILi1EEEEEES3_EEENS0_IJNS0_IJS3_S3_EEENS1_ILi2EEEEEEEEENS0_IJNS0_IJNS0_IJS3_NS1_ILi0EEEEEESA_EEENS0_IJNS0_IJSA_SA_EEEiEEEEEEEEC2ERKS9_RKSF_ - $_ZN7cutlass13device_kernelIN5flash19enable_sm80_to_sm89INS1_16FlashAttnBwdSm80INS1_25CollectiveMainloopBwdSm80ILi2ELi2EN4cute5tupleIJNS5_1CILi128EEES8_NS7_ILi64EEEEEENS_10bfloat16_tEfNS_4arch4Sm80ELb0ELb0ELb1ELb1ELb1ELb0ELb0ELb0ELi2ELi4ELi4ELi4ELb0EEENS1_24CollectiveEpilogueBwdGQAISA_fSD_Li256ELb1ELb1EEENS1_19SingleTileSchedulerILb1ELb0ELb0ELi128EEEEEEEEEvNT_6ParamsE$_ZN4cute5tupleIJNS0_IJNS0_IJNS0_IJNS_1CILi8EEENS1_ILi1EEEEEENS0_IJS3_S3_EEEEEENS0_IJS3_NS1_ILi2EEEEEEEEENS0_IJNS0_IJNS0_IJS3_NS1_ILi0EEEEEENS0_IJSA_SA_EEEEEENS0_IJSA_iEEEEEEEEC2ERKS9_RKSF_)
$_ZN7cutlass13device_kernelIN5flash19enable_sm80_to_sm89INS1_16FlashAttnBwdSm80INS1_25CollectiveMainloopBwdSm80ILi2ELi2EN4cute5tupleIJNS5_1CILi128EEES8_NS7_ILi64EEEEEENS_10bfloat16_tEfNS_4arch4Sm80ELb0ELb0ELb1ELb1ELb1ELb0ELb0ELb0ELi2ELi4ELi4ELi4ELb0EEENS1_24CollectiveEpilogueBwdGQAISA_fSD_Li256ELb1ELb1EEENS1_19SingleTileSchedulerILb1ELb0ELb0ELi128EEEEEEEEEvNT_6ParamsE$_ZN4cute5tupleIJNS0_IJNS0_IJNS0_IJNS_1CILi8EEENS1_ILi1EEEEEENS0_IJS3_S3_EEEEEENS0_IJS3_NS1_ILi2EEEEEEEEENS0_IJNS0_IJNS0_IJS3_NS1_ILi0EEEEEENS0_IJSA_SA_EEEEEENS0_IJSA_iEEEEEEEEC2ERKS9_RKSF_:
[----:B------:R-:W-:Y:S02]  /*a800*/  MOV R6, 0xa820 ;  /* 0x0000a82000067802 */ /* 0x000fe40000000f00 */
[----:B------:R-:W-:Y:S05]  /*a810*/  CALL.REL.NOINC `($_ZN7cutlass13device_kernelIN5flash19enable_sm80_to_sm89INS1_16FlashAttnBwdSm80INS1_25CollectiveMainloopBwdSm80ILi2ELi2EN4cute5tupleIJNS5_1CILi128EEES8_NS7_ILi64EEEEEENS_10bfloat16_tEfNS_4arch4Sm80ELb0ELb0ELb1ELb1ELb1ELb0ELb0ELb0ELi2ELi4ELi4ELi4ELb0EEENS1_24CollectiveEpilogueBwdGQAISA_fSD_Li256ELb1ELb1EEENS1_19SingleTileSchedulerILb1ELb0ELb0ELi128EEEEEEEEEvNT_6ParamsE$_ZN4cute3eso3ESOILb1ELb0EJNS_5tupleIJNS2_IJNS2_IJNS_1CILi8EEENS3_ILi1EEEEEENS2_IJS5_S5_EEEEEENS2_IJS5_NS3_ILi2EEEEEEEEENS2_IJNS2_IJNS2_IJS5_NS3_ILi0EEEEEENS2_IJSC_SC_EEEEEENS2_IJSC_iEEEEEEEEC2ERKSB_RKSH_) ;  /* 0xffffdb4000007944 */ /* 0x000fea0003c3ffff */
[----:B------:R-:W-:-:S04]  /*a820*/  MOV R5, 0x0 ;  /* 0x0000000000057802 */ /* 0x000fc80000000f00 */
[----:B------:R-:W-:Y:S05]  /*a830*/  RET.REL.NODEC R4 `(_ZN7cutlass13device_kernelIN5flash19enable_sm80_to_sm89INS1_16FlashAttnBwdSm80INS1_25CollectiveMainloopBwdSm80ILi2ELi2EN4cute5tupleIJNS5_1CILi128EEES8_NS7_ILi64EEEEEENS_10bfloat16_tEfNS_4arch4Sm80ELb0ELb0ELb1ELb1ELb1ELb0ELb0ELb0ELi2ELi4ELi4ELi4ELb0EEENS1_24CollectiveEpilogueBwdGQAISA_fSD_Li256ELb1ELb1EEENS1_19SingleTileSchedulerILb1ELb0ELb0ELi128EEEEEEEEEvNT_6ParamsE) ;  /* 0xffff57c004007950 */ /* 0x000fea0003c3ffff */
        .type           $_ZN7cutlass13device_kernelIN5flash19enable_sm80_to_sm89INS1_16FlashAttnBwdSm80INS1_25CollectiveMainloopBwdSm80ILi2ELi2EN4cute5tupleIJNS5_1CILi128EEES8_NS7_ILi64EEEEEENS_10bfloat16_tEfNS_4arch4Sm80ELb0ELb0ELb1ELb1ELb1ELb0ELb0ELb0ELi2ELi4ELi4ELi4ELb0EEENS1_24CollectiveEpilogueBwdGQAISA_fSD_Li256ELb1ELb1EEENS1_19SingleTileSchedulerILb1ELb0ELb0ELi128EEEEEEEEEvNT_6ParamsE$_ZN4cute5tupleIJNS0_IJNS0_IJNS0_IJNS_1CILi8EEENS1_ILi1EEEEEES3_EEENS0_IJNS0_IJS3_S3_EEENS1_ILi2EEEEEEEEENS0_IJNS0_IJNS0_IJS3_NS1_ILi0EEEEEESA_EEENS0_IJNS0_IJSA_SA_EEEiEEEEEEEEC2ERKS9_RKSF_,@function
        .size           $_ZN7cutlass13device_kernelIN5flash19enable_sm80_to_sm89INS1_16FlashAttnBwdSm80INS1_25CollectiveMainloopBwdSm80ILi2ELi2EN4cute5tupleIJNS5_1CILi128EEES8_NS7_ILi64EEEEEENS_10bfloat16_tEfNS_4arch4Sm80ELb0ELb0ELb1ELb1ELb1ELb0ELb0ELb0ELi2ELi4ELi4ELi4ELb0EEENS1_24CollectiveEpilogueBwdGQAISA_fSD_Li256ELb1ELb1EEENS1_19SingleTileSchedulerILb1ELb0ELb0ELi128EEEEEEEEEvNT_6ParamsE$_ZN4cute5tupleIJNS0_IJNS0_IJNS0_IJNS_1CILi8EEENS1_ILi1EEEEEES3_EEENS0_IJNS0_IJS3_S3_EEENS1_ILi2EEEEEEEEENS0_IJNS0_IJNS0_IJS3_NS1_ILi0EEEEEESA_EEENS0_IJNS0_IJSA_SA_EEEiEEEEEEEEC2ERKS9_RKSF_,($_ZN7cutlass13device_kernelIN5flash19enable_sm80_to_sm89INS1_16FlashAttnBwdSm80INS1_25CollectiveMainloopBwdSm80ILi2ELi2EN4cute5tupleIJNS5_1CILi128EEES8_NS7_ILi64EEEEEENS_10bfloat16_tEfNS_4arch4Sm80ELb0ELb0ELb1ELb1ELb1ELb0ELb0ELb0ELi2ELi4ELi4ELi4ELb0EEENS1_24CollectiveEpilogueBwdGQAISA_fSD_Li256ELb1ELb1EEENS1_19SingleTileSchedulerILb1ELb0ELb0ELi128EEEEEEEEEvNT_6ParamsE$_ZN4cute5tupleIJNS0_IJNS0_IJNS_1CILi1EEENS0_IJS2_NS1_ILi2EEES3_EEEEEES3_NS0_IJS3_S3_EEEEEENS0_IJNS0_IJNS1_ILi0EEENS0_IJS2_NS1_ILi256EEEiEEEEEENS1_ILi2048EEENS0_IJiNS1_ILi4096EEEEEEEEEEEC2ERKS7_RKSF_ - $_ZN7cutlass13device_kernelIN5flash19enable_sm80_to_sm89INS1_16FlashAttnBwdSm80INS1_25CollectiveMainloopBwdSm80ILi2ELi2EN4cute5tupleIJNS5_1CILi128EEES8_NS7_ILi64EEEEEENS_10bfloat16_tEfNS_4arch4Sm80ELb0ELb0ELb1ELb1ELb1ELb0ELb0ELb0ELi2ELi4ELi4ELi4ELb0EEENS1_24CollectiveEpilogueBwdGQAISA_fSD_Li256ELb1ELb1EEENS1_19SingleTileSchedulerILb1ELb0ELb0ELi128EEEEEEEEEvNT_6ParamsE$_ZN4cute5tupleIJNS0_IJNS0_IJNS0_IJNS_1CILi8EEENS1_ILi1EEEEEES3_EEENS0_IJNS0_IJS3_S3_EEENS1_ILi2EEEEEEEEENS0_IJNS0_IJNS0_IJS3_NS1_ILi0EEEEEESA_EEENS0_IJNS0_IJSA_SA_EEEiEEEEEEEEC2ERKS9_RKSF_)
$_ZN7cutlass13device_kernelIN5flash19enable_sm80_to_sm89INS1_16FlashAttnBwdSm80INS1_25CollectiveMainloopBwdSm80ILi2ELi2EN4cute5tupleIJNS5_1CILi128EEES8_NS7_ILi64EEEEEENS_10bfloat16_tEfNS_4arch4Sm80ELb0ELb0ELb1ELb1ELb1ELb0ELb0ELb0ELi2ELi4ELi4ELi4ELb0EEENS1_24CollectiveEpilogueBwdGQAISA_fSD_Li256ELb1ELb1EEENS1_19SingleTileSchedulerILb1ELb0ELb0ELi128EEEEEEEEEvNT_6ParamsE$_ZN4cute5tupleIJNS0_IJNS0_IJNS0_IJNS_1CILi8EEENS1_ILi1EEEEEES3_EEENS0_IJNS0_IJS3_S3_EEENS1_ILi2EEEEEEEEENS0_IJNS0_IJNS0_IJS3_NS1_ILi0EEEEEESA_EEENS0_IJNS0_IJSA_SA_EEEiEEEEEEEEC2ERKS9_RKSF_:
[----:B------:R-:W-:Y:S02]  /*a840*/  MOV R6, 0xa860 ;  /* 0x0000a86000067802 */ /* 0x000fe40000000f00 */
[----:B------:R-:W-:Y:S05]  /*a850*/  CALL.REL.NOINC `($_ZN7cutlass13device_kernelIN5flash19enable_sm80_to_sm89INS1_16FlashAttnBwdSm80INS1_25CollectiveMainloopBwdSm80ILi2ELi2EN4cute5tupleIJNS5_1CILi128EEES8_NS7_ILi64EEEEEENS_10bfloat16_tEfNS_4arch4Sm80ELb0ELb0ELb1ELb1ELb1ELb0ELb0ELb0ELi2ELi4ELi4ELi4ELb0EEENS1_24CollectiveEpilogueBwdGQAISA_fSD_Li256ELb1ELb1EEENS1_19SingleTileSchedulerILb1ELb0ELb0ELi128EEEEEEEEEvNT_6ParamsE$_ZN4cute3eso3ESOILb1ELb0EJNS_5tupleIJNS2_IJNS2_IJNS_1CILi8EEENS3_ILi1EEEEEES5_EEENS2_IJNS2_IJS5_S5_EEENS3_ILi2EEEEEEEEENS2_IJNS2_IJNS2_IJS5_NS3_ILi0EEEEEESC_EEENS2_IJNS2_IJSC_SC_EEEiEEEEEEEEC2ERKSB_RKSH_) ;  /* 0xffffdb4000007944 */ /* 0x000fea0003c3ffff */
[----:B------:R-:W-:-:S04]  /*a860*/  MOV R5, 0x0 ;  /* 0x0000000000057802 */ /* 0x000fc80000000f00 */
[----:B------:R-:W-:Y:S05]  /*a870*/  RET.REL.NODEC R4 `(_ZN7cutlass13device_kernelIN5flash19enable_sm80_to_sm89INS1_16FlashAttnBwdSm80INS1_25CollectiveMainloopBwdSm80ILi2ELi2EN4cute5tupleIJNS5_1CILi128EEES8_NS7_ILi64EEEEEENS_10bfloat16_tEfNS_4arch4Sm80ELb0ELb0ELb1ELb1ELb1ELb0ELb0ELb0ELi2ELi4ELi4ELi4ELb0EEENS1_24CollectiveEpilogueBwdGQAISA_fSD_Li256ELb1ELb1EEENS1_19SingleTileSchedulerILb1ELb0ELb0ELi128EEEEEEEEEvNT_6ParamsE) ;  /* 0xffff578004007950 */ /* 0x000fea0003c3ffff */
        .type           $_ZN7cutlass13device_kernelIN5flash19enable_sm80_to_sm89INS1_16FlashAttnBwdSm80INS1_25CollectiveMainloopBwdSm80ILi2ELi2EN4cute5tupleIJNS5_1CILi128EEES8_NS7_ILi64EEEEEENS_10bfloat16_tEfNS_4arch4Sm80ELb0ELb0ELb1ELb1ELb1ELb0ELb0ELb0ELi2ELi4ELi4ELi4ELb0EEENS1_24CollectiveEpilogueBwdGQAISA_fSD_Li256ELb1ELb1EEENS1_19SingleTileSchedulerILb1ELb0ELb0ELi128EEEEEEEEEvNT_6ParamsE$_ZN4cute5tupleIJNS0_IJNS0_IJNS_1CILi1EEENS0_IJS2_NS1_ILi2EEES3_EEEEEES3_NS0_IJS3_S3_EEEEEENS0_IJNS0_IJNS1_ILi0EEENS0_IJS2_NS1_ILi256EEEiEEEEEENS1_ILi2048EEENS0_IJiNS1_ILi4096EEEEEEEEEEEC2ERKS7_RKSF_,@function
        .size           $_ZN7cutlass13device_kernelIN5flash19enable_sm80_to_sm89INS1_16FlashAttnBwdSm80INS1_25CollectiveMainloopBwdSm80ILi2ELi2EN4cute5tupleIJNS5_1CILi128EEES8_NS7_ILi64EEEEEENS_10bfloat16_tEfNS_4arch4Sm80ELb0ELb0ELb1ELb1ELb1ELb0ELb0ELb0ELi2ELi4ELi4ELi4ELb0EEENS1_24CollectiveEpilogueBwdGQAISA_fSD_Li256ELb1ELb1EEENS1_19SingleTileSchedulerILb1ELb0ELb0ELi128EEEEEEEEEvNT_6ParamsE$_ZN4cute5tupleIJNS0_IJNS0_IJNS_1CILi1EEENS0_IJS2_NS1_ILi2EEES3_EEEEEES3_NS0_IJS3_S3_EEEEEENS0_IJNS0_IJNS1_ILi0EEENS0_IJS2_NS1_ILi256EEEiEEEEEENS1_ILi2048EEENS0_IJiNS1_ILi4096EEEEEEEEEEEC2ERKS7_RKSF_,($_ZN7cutlass13device_kernelIN5flash19enable_sm80_to_sm89INS1_16FlashAttnBwdSm80INS1_25CollectiveMainloopBwdSm80ILi2ELi2EN4cute5tupleIJNS5_1CILi128EEES8_NS7_ILi64EEEEEENS_10bfloat16_tEfNS_4arch4Sm80ELb0ELb0ELb1ELb1ELb1ELb0ELb0ELb0ELi2ELi4ELi4ELi4ELb0EEENS1_24CollectiveEpilogueBwdGQAISA_fSD_Li256ELb1ELb1EEENS1_19SingleTileSchedulerILb1ELb0ELb0ELi128EEEEEEEEEvNT_6ParamsE$_ZN4cute5tupleIJNS0_IJNS0_IJNS_1CILi2EEES2_EEENS1_ILi8EEES3_EEENS0_IJNS0_IJNS1_ILi1EEEiEEENS1_ILi1024EEENS0_IJiiEEEEEEEEC2ERKS5_RKSA_ - $_ZN7cutlass13device_kernelIN5flash19enable_sm80_to_sm89INS1_16FlashAttnBwdSm80INS1_25CollectiveMainloopBwdSm80ILi2ELi2EN4cute5tupleIJNS5_1CILi128EEES8_NS7_ILi64EEEEEENS_10bfloat16_tEfNS_4arch4Sm80ELb0ELb0ELb1ELb1ELb1ELb0ELb0ELb0ELi2ELi4ELi4ELi4ELb0EEENS1_24CollectiveEpilogueBwdGQAISA_fSD_Li256ELb1ELb1EEENS1_19SingleTileSchedulerILb1ELb0ELb0ELi128EEEEEEEEEvNT_6ParamsE$_ZN4cute5tupleIJNS0_IJNS0_IJNS_1CILi1EEENS0_IJS2_NS1_ILi2EEES3_EEEEEES3_NS0_IJS3_S3_EEEEEENS0_IJNS0_IJNS1_ILi0EEENS0_IJS2_NS1_ILi256EEEiEEEEEENS1_ILi2048EEENS0_IJiNS1_ILi4096EEEEEEEEEEEC2ERKS7_RKSF_)
$_ZN7cutlass13device_kernelIN5flash19enable_sm80_to_sm89INS1_16FlashAttnBwdSm80INS1_25CollectiveMainloopBwdSm80ILi2ELi2EN4cute5tupleIJNS5_1CILi128EEES8_NS7_ILi64EEEEEENS_10bfloat16_tEfNS_4arch4Sm80ELb0ELb0ELb1ELb1ELb1ELb0ELb0ELb0ELi2ELi4ELi4ELi4ELb0EEENS1_24CollectiveEpilogueBwdGQAISA_fSD_Li256ELb1ELb1EEENS1_19SingleTileSchedulerILb1ELb0ELb0ELi128EEEEEEEEEvNT_6ParamsE$_ZN4cute5tupleIJNS0_IJNS0_IJNS_1CILi1EEENS0_IJS2_NS1_ILi2EEES3_EEEEEES3_NS0_IJS3_S3_EEEEEENS0_IJNS0_IJNS1_ILi0EEENS0_IJS2_NS1_ILi256EEEiEEEEEENS1_ILi2048EEENS0_IJiNS1_ILi4096EEEEEEEEEEEC2ERKS7_RKSF_:
[----:B------:R-:W-:Y:S02]  /*a880*/  MOV R6, 0xa8a0 ;  /* 0x0000a8a000067802 */ /* 0x000fe40000000f00 */
[----:B------:R-:W-:Y:S05]  /*a890*/  CALL.REL.NOINC `($_ZN7cutlass13device_kernelIN5flash19enable_sm80_to_sm89INS1_16FlashAttnBwdSm80INS1_25CollectiveMainloopBwdSm80ILi2ELi2EN4cute5tupleIJNS5_1CILi128EEES8_NS7_ILi64EEEEEENS_10bfloat16_tEfNS_4arch4Sm80ELb0ELb0ELb1ELb1ELb1ELb0ELb0ELb0ELi2ELi4ELi4ELi4ELb0EEENS1_24CollectiveEpilogueBwdGQAISA_fSD_Li256ELb1ELb1EEENS1_19SingleTileSchedulerILb1ELb0ELb0ELi128EEEEEEEEEvNT_6ParamsE$_ZN4cute3eso3ESOILb1ELb0EJNS_5tupleIJNS2_IJNS_1CILi1EEENS2_IJS4_NS3_ILi2EEES5_EEEEEES5_NS2_IJS5_S5_EEEEEENS2_IJNS2_IJNS3_ILi0EEENS2_IJS4_NS3_ILi256EEEiEEEEEENS3_ILi2048EEENS2_IJiNS3_ILi4096EEEEEEEEEEEC2ERKS9_RKSH_) ;  /* 0xffffdb4000007944 */ /* 0x000fea0003c3ffff */
[----:B-1----:R-:W-:-:S04]  /*a8a0*/  MOV R5, 0x0 ;  /* 0x0000000000057802 */ /* 0x002fc80000000f00 */
[----:B------:R-:W-:Y:S05]  /*a8b0*/  RET.REL.NODEC R4 `(_ZN7cutlass13device_kernelIN5flash19enable_sm80_to_sm89INS1_16FlashAttnBwdSm80INS1_25CollectiveMainloopBwdSm80ILi2ELi2EN4cute5tupleIJNS5_1CILi128EEES8_NS7_ILi64EEEEEENS_10bfloat16_tEfNS_4arch4Sm80ELb0ELb0ELb1ELb1ELb1ELb0ELb0ELb0ELi2ELi4ELi4ELi4ELb0EEENS1_24CollectiveEpilogueBwdGQAISA_fSD_Li256ELb1ELb1EEENS1_19SingleTileSchedulerILb1ELb0ELb0ELi128EEEEEEEEEvNT_6ParamsE) ;  /* 0xffff574004007950 */ /* 0x000fea0003c3ffff */
        .type           $_ZN7cutlass13device_kernelIN5flash19enable_sm80_to_sm89INS1_16FlashAttnBwdSm80INS1_25CollectiveMainloopBwdSm80ILi2ELi2EN4cute5tupleIJNS5_1CILi128EEES8_NS7_ILi64EEEEEENS_10bfloat16_tEfNS_4arch4Sm80ELb0ELb0ELb1ELb1ELb1ELb0ELb0ELb0ELi2ELi4ELi4ELi4ELb0EEENS1_24CollectiveEpilogueBwdGQAISA_fSD_Li256ELb1ELb1EEENS1_19SingleTileSchedulerILb1ELb0ELb0ELi128EEEEEEEEEvNT_6ParamsE$_ZN4cute5tupleIJNS0_IJNS0_IJNS_1CILi2EEES2_EEENS1_ILi8EEES3_EEENS0_IJNS0_IJNS1_ILi1EEEiEEENS1_ILi1024EEENS0_IJiiEEEEEEEEC2ERKS5_RKSA_,@function
        .size           $_ZN7cutlass13device_kernelIN5flash19enable_sm80_to_sm89INS1_16FlashAttnBwdSm80INS1_25CollectiveMainloopBwdSm80ILi2ELi2EN4cute5tupleIJNS5_1CILi128EEES8_NS7_ILi64EEEEEENS_10bfloat16_tEfNS_4arch4Sm80ELb0ELb0ELb1ELb1ELb1ELb0ELb0ELb0ELi2ELi4ELi4ELi4ELb0EEENS1_24CollectiveEpilogueBwdGQAISA_fSD_Li256ELb1ELb1EEENS1_19SingleTileSchedulerILb1ELb0ELb0ELi128EEEEEEEEEvNT_6ParamsE$_ZN4cute5tupleIJNS0_IJNS0_IJNS_1CILi2EEES2_EEENS1_ILi8EEES3_EEENS0_IJNS0_IJNS1_ILi1EEEiEEENS1_ILi1024EEENS0_IJiiEEEEEEEEC2ERKS5_RKSA_,($_ZN7cutlass13device_kernelIN5flash19enable_sm80_to_sm89INS1_16FlashAttnBwdSm80INS1_25CollectiveMainloopBwdSm80ILi2ELi2EN4cute5tupleIJNS5_1CILi128EEES8_NS7_ILi64EEEEEENS_10bfloat16_tEfNS_4arch4Sm80ELb0ELb0ELb1ELb1ELb1ELb0ELb0ELb0ELi2ELi4ELi4ELi4ELb0EEENS1_24CollectiveEpilogueBwdGQAISA_fSD_Li256ELb1ELb1EEENS1_19SingleTileSchedulerILb1ELb0ELb0ELi128EEEEEEEEEvNT_6ParamsE$_ZN4cute5tupleIJNS0_IJNS0_IJNS_1CILi2EEES2_EEES2_EEENS0_IJNS0_IJiiEEENS1_ILi8192EEEEEEEEC2ERKS4_RKS7_ - $_ZN7cutlass13device_kernelIN5flash19enable_sm80_to_sm89INS1_16FlashAttnBwdSm80INS1_25CollectiveMainloopBwdSm80ILi2ELi2EN4cute5tupleIJNS5_1CILi128EEES8_NS7_ILi64EEEEEENS_10bfloat16_tEfNS_4arch4Sm80ELb0ELb0ELb1ELb1ELb1ELb0ELb0ELb0ELi2ELi4ELi4ELi4ELb0EEENS1_24CollectiveEpilogueBwdGQAISA_fSD_Li256ELb1ELb1EEENS1_19SingleTileSchedulerILb1ELb0ELb0ELi128EEEEEEEEEvNT_6ParamsE$_ZN4cute5tupleIJNS0_IJNS0_IJNS_1CILi2EEES2_EEENS1_ILi8EEES3_EEENS0_IJNS0_IJNS1_ILi1EEEiEEENS1_ILi1024EEENS0_IJiiEEEEEEEEC2ERKS5_RKSA_)
$_ZN7cutlass13device_kernelIN5flash19enable_sm80_to_sm89INS1_16FlashAttnBwdSm80INS1_25CollectiveMainloopBwdSm80ILi2ELi2EN4cute5tupleIJNS5_1CILi128EEES8_NS7_ILi64EEEEEENS_10bfloat16_tEfNS_4arch4Sm80ELb0ELb0ELb1ELb1ELb1ELb0ELb0ELb0ELi2ELi4ELi4ELi4ELb0EEENS1_24CollectiveEpilogueBwdGQAISA_fSD_Li256ELb1ELb1EEENS1_19SingleTileSchedulerILb1ELb0ELb0ELi128EEEEEEEEEvNT_6ParamsE$_ZN4cute5tupleIJNS0_IJNS0_IJNS_1CILi2EEES2_EEENS1_ILi8EEES3_EEENS0_IJNS0_IJNS1_ILi1EEEiEEENS1_ILi1024EEENS0_IJiiEEEEEEEEC2ERKS5_RKSA_:
[----:B------:R-:W-:Y:S02]  /*a8c0*/  MOV R8, 0xa8e0 ;  /* 0x0000a8e000087802 */ /* 0x000fe40000000f00 */
[----:B------:R-:W-:Y:S05]  /*a8d0*/  CALL.REL.NOINC `($_ZN7cutlass13device_kernelIN5flash19enable_sm80_to_sm89INS1_16FlashAttnBwdSm80INS1_25CollectiveMainloopBwdSm80ILi2ELi2EN4cute5tupleIJNS5_1CILi128EEES8_NS7_ILi64EEEEEENS_10bfloat16_tEfNS_4arch4Sm80ELb0ELb0ELb1ELb1ELb1ELb0ELb0ELb0ELi2ELi4ELi4ELi4ELb0EEENS1_24CollectiveEpilogueBwdGQAISA_fSD_Li256ELb1ELb1EEENS1_19SingleTileSchedulerILb1ELb0ELb0ELi128EEEEEEEEEvNT_6ParamsE$_ZN4cute3eso3ESOILb1ELb0EJNS_5tupleIJNS2_IJNS_1CILi2EEES4_EEENS3_ILi8EEES5_EEENS2_IJNS2_IJNS3_ILi1EEEiEEENS3_ILi1024EEENS2_IJiiEEEEEEEEC2ERKS7_RKSC_) ;  /* 0xffffdbe000007944 */ /* 0x000fea0003c3ffff */
[----:B------:R-:W-:-:S04]  /*a8e0*/  MOV R7, 0x0 ;  /* 0x0000000000077802 */ /* 0x000fc80000000f00 */
[----:B------:R-:W-:Y:S05]  /*a8f0*/  RET.REL.NODEC R6 `(_ZN7cutlass13device_kernelIN5flash19enable_sm80_to_sm89INS1_16FlashAttnBwdSm80INS1_25CollectiveMainloopBwdSm80ILi2ELi2EN4cute5tupleIJNS5_1CILi128EEES8_NS7_ILi64EEEEEENS_10bfloat16_tEfNS_4arch4Sm80ELb0ELb0ELb1ELb1ELb1ELb0ELb0ELb0ELi2ELi4ELi4ELi4ELb0EEENS1_24CollectiveEpilogueBwdGQAISA_fSD_Li256ELb1ELb1EEENS1_19SingleTileSchedulerILb1ELb0ELb0ELi128EEEEEEEEEvNT_6ParamsE) ;  /* 0xffff570006007950 */ /* 0x000fea0003c3ffff */
        .type           $_ZN7cutlass13device_kernelIN5flash19enable_sm80_to_sm89INS1_16FlashAttnBwdSm80INS1_25CollectiveMainloopBwdSm80ILi2ELi2EN4cute5tupleIJNS5_1CILi128EEES8_NS7_ILi64EEEEEENS_10bfloat16_tEfNS_4arch4Sm80ELb0ELb0ELb1ELb1ELb1ELb0ELb0ELb0ELi2ELi4ELi4ELi4ELb0EEENS1_24CollectiveEpilogueBwdGQAISA_fSD_Li256ELb1ELb1EEENS1_19SingleTileSchedulerILb1ELb0ELb0ELi128EEEEEEEEEvNT_6ParamsE$_ZN4cute5tupleIJNS0_IJNS0_IJNS_1CILi2EEES2_EEES2_EEENS0_IJNS0_IJiiEEENS1_ILi8192EEEEEEEEC2ERKS4_RKS7_,@function
        .size           $_ZN7cutlass13device_kernelIN5flash19enable_sm80_to_sm89INS1_16FlashAttnBwdSm80INS1_25CollectiveMainloopBwdSm80ILi2ELi2EN4cute5tupleIJNS5_1CILi128EEES8_NS7_ILi64EEEEEENS_10bfloat16_tEfNS_4arch4Sm80ELb0ELb0ELb1ELb1ELb1ELb0ELb0ELb0ELi2ELi4ELi4ELi4ELb0EEENS1_24CollectiveEpilogueBwdGQAISA_fSD_Li256ELb1ELb1EEENS1_19SingleTileSchedulerILb1ELb0ELb0ELi128EEEEEEEEEvNT_6ParamsE$_ZN4cute5tupleIJNS0_IJNS0_IJNS_1CILi2EEES2_EEES2_EEENS0_IJNS0_IJiiEEENS1_ILi8192EEEEEEEEC2ERKS4_RKS7_,($_ZN7cutlass13device_kernelIN5flash19enable_sm80_to_sm89INS1_16FlashAttnBwdSm80INS1_25CollectiveMainloopBwdSm80ILi2ELi2EN4cute5tupleIJNS5_1CILi128EEES8_NS7_ILi64EEEEEENS_10bfloat16_tEfNS_4arch4Sm80ELb0ELb0ELb1ELb1ELb1ELb0ELb0ELb0ELi2ELi4ELi4ELi4ELb0EEENS1_24CollectiveEpilogueBwdGQAISA_fSD_Li256ELb1ELb1EEENS1_19SingleTileSchedulerILb1ELb0ELb0ELi128EEEEEEEEEvNT_6ParamsE$_ZN4cute5tupleIJNS0_IJNS0_IJNS_1CILi2EEES2_EEES3_NS1_ILi8EEEEEENS0_IJNS0_IJiNS1_ILi512EEEEEENS0_IJiiEEENS1_ILi1024EEEEEEEEC2ERKS5_RKSA_ - $_ZN7cutlass13device_kernelIN5flash19enable_sm80_to_sm89INS1_16FlashAttnBwdSm80INS1_25CollectiveMainloopBwdSm80ILi2ELi2EN4cute5tupleIJNS5_1CILi128EEES8_NS7_ILi64EEEEEENS_10bfloat16_tEfNS_4arch4Sm80ELb0ELb0ELb1ELb1ELb1ELb0ELb0ELb0ELi2ELi4ELi4ELi4ELb0EEENS1_24CollectiveEpilogueBwdGQAISA_fSD_Li256ELb1ELb1EEENS1_19SingleTileSchedulerILb1ELb0ELb0ELi128EEEEEEEEEvNT_6ParamsE$_ZN4cute5tupleIJNS0_IJNS0_IJNS_1CILi2EEES2_EEES2_EEENS0_IJNS0_IJiiEEENS1_ILi8192EEEEEEEEC2ERKS4_RKS7_)
$_ZN7cutlass13device_kernelIN5flash19enable_sm80_to_sm89INS1_16FlashAttnBwdSm80INS1_25CollectiveMainloopBwdSm80ILi2ELi2EN4cute5tupleIJNS5_1CILi128EEES8_NS7_ILi64EEEEEENS_10bfloat16_tEfNS_4arch4Sm80ELb0ELb0ELb1ELb1ELb1ELb0ELb0ELb0ELi2ELi4ELi4ELi4ELb0EEENS1_24CollectiveEpilogueBwdGQAISA_fSD_Li256ELb1ELb1EEENS1_19SingleTileSchedulerILb1ELb0ELb0ELi128EEEEEEEEEvNT_6ParamsE$_ZN4cute5tupleIJNS0_IJNS0_IJNS_1CILi2EEES2_EEES2_EEENS0_IJNS0_IJiiEEENS1_ILi8192EEEEEEEEC2ERKS4_RKS7_:
[----:B------:R-:W-:Y:S02]  /*a900*/  MOV R6, 0xa920 ;  /* 0x0000a92000067802 */ /* 0x000fe40000000f00 */
[----:B------:R-:W-:Y:S05]  /*a910*/  CALL.REL.NOINC `($_ZN7cutlass13device_kernelIN5flash19enable_sm80_to_sm89INS1_16FlashAttnBwdSm80INS1_25CollectiveMainloopBwdSm80ILi2ELi2EN4cute5tupleIJNS5_1CILi128EEES8_NS7_ILi64EEEEEENS_10bfloat16_tEfNS_4arch4Sm80ELb0ELb0ELb1ELb1ELb1ELb0ELb0ELb0ELi2ELi4ELi4ELi4ELb0EEENS1_24CollectiveEpilogueBwdGQAISA_fSD_Li256ELb1ELb1EEENS1_19SingleTileSchedulerILb1ELb0ELb0ELi128EEEEEEEEEvNT_6ParamsE$_ZN4cute3eso3ESOILb1ELb0EJNS_5tupleIJNS2_IJNS_1CILi2EEES4_EEES4_EEENS2_IJNS2_IJiiEEENS3_ILi8192EEEEEEEEC2ERKS6_RKS9_) ;  /* 0xffffdc0000007944 */ /* 0x000fea0003c3ffff */
[----:B------:R-:W-:-:S04]  /*a920*/  MOV R9, 0x0 ;  /* 0x0000000000097802 */ /* 0x000fc80000000f00 */
[----:B------:R-:W-:Y:S05]  /*a930*/  RET.REL.NODEC R8 `(_ZN7cutlass13device_kernelIN5flash19enable_sm80_to_sm89INS1_16FlashAttnBwdSm80INS1_25CollectiveMainloopBwdSm80ILi2ELi2EN4cute5tupleIJNS5_1CILi128EEES8_NS7_ILi64EEEEEENS_10bfloat16_tEfNS_4arch4Sm80ELb0ELb0ELb1ELb1ELb1ELb0ELb0ELb0ELi2ELi4ELi4ELi4ELb0EEENS1_24CollectiveEpilogueBwdGQAISA_fSD_Li256ELb1ELb1EEENS1_19SingleTileSchedulerILb1ELb0ELb0ELi128EEEEEEEEEvNT_6ParamsE) ;  /* 0xffff56c008007950 */ /* 0x000fea0003c3ffff */
        .type           $_ZN7cutlass13device_kernelIN5flash19enable_sm80_to_sm89INS1_16FlashAttnBwdSm80INS1_25CollectiveMainloopBwdSm80ILi2ELi2EN4cute5tupleIJNS5_1CILi128EEES8_NS7_ILi64EEEEEENS_10bfloat16_tEfNS_4arch4Sm80ELb0ELb0ELb1ELb1ELb1ELb0ELb0ELb0ELi2ELi4ELi4ELi4ELb0EEENS1_24CollectiveEpilogueBwdGQAISA_fSD_Li256ELb1ELb1EEENS1_19SingleTileSchedulerILb1ELb0ELb0ELi128EEEEEEEEEvNT_6ParamsE$_ZN4cute5tupleIJNS0_IJNS0_IJNS_1CILi2EEES2_EEES3_NS1_ILi8EEEEEENS0_IJNS0_IJiNS1_ILi512EEEEEENS0_IJiiEEENS1_ILi1024EEEEEEEEC2ERKS5_RKSA_,@function
        .size           $_ZN7cutlass13device_kernelIN5flash19enable_sm80_to_sm89INS1_16FlashAttnBwdSm80INS1_25CollectiveMainloopBwdSm80ILi2ELi2EN4cute5tupleIJNS5_1CILi128EEES8_NS7_ILi64EEEEEENS_10bfloat16_tEfNS_4arch4Sm80ELb0ELb0ELb1ELb1ELb1ELb0ELb0ELb0ELi2ELi4ELi4ELi4ELb0EEENS1_24CollectiveEpilogueBwdGQAISA_fSD_Li256ELb1ELb1EEENS1_19SingleTileSchedulerILb1ELb0ELb0ELi128EEEEEEEEEvNT_6ParamsE$_ZN4cute5tupleIJNS0_IJNS0_IJNS_1CILi2EEES2_EEES3_NS1_ILi8EEEEEENS0_IJNS0_IJiNS1_ILi512EEEEEENS0_IJiiEEENS1_ILi1024EEEEEEEEC2ERKS5_RKSA_,($_ZN7cutlass13device_kernelIN5flash19enable_sm80_to_sm89INS1_16FlashAttnBwdSm80INS1_25CollectiveMainloopBwdSm80ILi2ELi2EN4cute5tupleIJNS5_1CILi128EEES8_NS7_ILi64EEEEEENS_10bfloat16_tEfNS_4arch4Sm80ELb0ELb0ELb1ELb1ELb1ELb0ELb0ELb0ELi2ELi4ELi4ELi4ELb0EEENS1_24CollectiveEpilogueBwdGQAISA_fSD_Li256ELb1ELb1EEENS1_19SingleTileSchedulerILb1ELb0ELb0ELi128EEEEEEEEEvNT_6ParamsE$_ZN4cute5tupleIJNS0_IJNS0_IJNS_1CILi2EEES2_S2_EEES2_NS0_IJNS0_IJS2_S2_EEES2_EEEEEENS0_IJNS0_IJNS1_ILi1EEENS1_ILi512EEEiEEENS1_ILi4096EEENS0_IJNS0_IJiiEEENS1_ILi8192EEEEEEEEEEEC2ERKS6_RKSE_ - $_ZN7cutlass13device_kernelIN5flash19enable_sm80_to_sm89INS1_16FlashAttnBwdSm80INS1_25CollectiveMainloopBwdSm80ILi2ELi2EN4cute5tupleIJNS5_1CILi128EEES8_NS7_ILi64EEEEEENS_10bfloat16_tEfNS_4arch4Sm80ELb0ELb0ELb1ELb1ELb1ELb0ELb0ELb0ELi2ELi4ELi4ELi4ELb0EEENS1_24CollectiveEpilogueBwdGQAISA_fSD_Li256ELb1ELb1EEENS1_19SingleTileSchedulerILb1ELb0ELb0ELi128EEEEEEEEEvNT_6ParamsE$_ZN4cute5tupleIJNS0_IJNS0_IJNS_1CILi2EEES2_EEES3_NS1_ILi8EEEEEENS0_IJNS0_IJiNS1_ILi512EEEEEENS0_IJiiEEENS1_ILi1024EEEEEEEEC2ERKS5_RKSA_)
$_ZN7cutlass13device_kernelIN5flash19enable_sm80_to_sm89INS1_16FlashAttnBwdSm80INS1_25CollectiveMainloopBwdSm80ILi2ELi2EN4cute5tupleIJNS5_1CILi128EEES8_NS7_ILi64EEEEEENS_10bfloat16_tEfNS_4arch4Sm80ELb0ELb0ELb1ELb1ELb1ELb0ELb0ELb0ELi2ELi4ELi4ELi4ELb0EEENS1_24CollectiveEpilogueBwdGQAISA_fSD_Li256ELb1ELb1EEENS1_19SingleTileSchedulerILb1ELb0ELb0ELi128EEEEEEEEEvNT_6ParamsE$_ZN4cute5tupleIJNS0_IJNS0_IJNS_1CILi2EEES2_EEES3_NS1_ILi8EEEEEENS0_IJNS0_IJiNS1_ILi512EEEEEENS0_IJiiEEENS1_ILi1024EEEEEEEEC2ERKS5_RKSA_:
[----:B------:R-:W-:Y:S02]  /*a940*/  MOV R8, 0xa960 ;  /* 0x0000a96000087802 */ /* 0x000fe40000000f00 */
[----:B------:R-:W-:Y:S05]  /*a950*/  CALL.REL.NOINC `($_ZN7cutlass13device_kernelIN5flash19enable_sm80_to_sm89INS1_16FlashAttnBwdSm80INS1_25CollectiveMainloopBwdSm80ILi2ELi2EN4cute5tupleIJNS5_1CILi128EEES8_NS7_ILi64EEEEEENS_10bfloat16_tEfNS_4arch4Sm80ELb0ELb0ELb1ELb1ELb1ELb0ELb0ELb0ELi2ELi4ELi4ELi4ELb0EEENS1_24CollectiveEpilogueBwdGQAISA_fSD_Li256ELb1ELb1EEENS1_19SingleTileSchedulerILb1ELb0ELb0ELi128EEEEEEEEEvNT_6ParamsE$_ZN4cute3eso3ESOILb1ELb0EJNS_5tupleIJNS2_IJNS_1CILi2EEES4_EEES5_NS3_ILi8EEEEEENS2_IJNS2_IJiNS3_ILi512EEEEEENS2_IJiiEEENS3_ILi1024EEEEEEEEC2ERKS7_RKSC_) ;  /* 0xffffdc2000007944 */ /* 0x000fea0003c3ffff */
[----:B-1----:R-:W-:Y:S02]  /*a960*/  MOV R2, R6 ;  /* 0x0000000600027202 */ /* 0x002fe40000000f00 */
[----:B------:R-:W-:-:S04]  /*a970*/  MOV R3, 0x0 ;  /* 0x0000000000037802 */ /* 0x000fc80000000f00 */
[----:B------:R-:W-:Y:S05]  /*a980*/  RET.REL.NODEC R2 `(_ZN7cutlass13device_kernelIN5flash19enable_sm80_to_sm89INS1_16FlashAttnBwdSm80INS1_25CollectiveMainloopBwdSm80ILi2ELi2EN4cute5tupleIJNS5_1CILi128EEES8_NS7_ILi64EEEEEENS_10bfloat16_tEfNS_4arch4Sm80ELb0ELb0ELb1ELb1ELb1ELb0ELb0ELb0ELi2ELi4ELi4ELi4ELb0EEENS1_24CollectiveEpilogueBwdGQAISA_fSD_Li256ELb1ELb1EEENS1_19SingleTileSchedulerILb1ELb0ELb0ELi128EEEEEEEEEvNT_6ParamsE) ;  /* 0xffff567002007950 */ /* 0x000fea0003c3ffff */
        .type           $_ZN7cutlass13device_kernelIN5flash19enable_sm80_to_sm89INS1_16FlashAttnBwdSm80INS1_25CollectiveMainloopBwdSm80ILi2ELi2EN4cute5tupleIJNS5_1CILi128EEES8_NS7_ILi64EEEEEENS_10bfloat16_tEfNS_4arch4Sm80ELb0ELb0ELb1ELb1ELb1ELb0ELb0ELb0ELi2ELi4ELi4ELi4ELb0EEENS1_24CollectiveEpilogueBwdGQAISA_fSD_Li256ELb1ELb1EEENS1_19SingleTileSchedulerILb1ELb0ELb0ELi128EEEEEEEEEvNT_6ParamsE$_ZN4cute5tupleIJNS0_IJNS0_IJNS_1CILi2EEES2_S2_EEES2_NS0_IJNS0_IJS2_S2_EEES2_EEEEEENS0_IJNS0_IJNS1_ILi1EEENS1_ILi512EEEiEEENS1_ILi4096EEENS0_IJNS0_IJiiEEENS1_ILi8192EEEEEEEEEEEC2ERKS6_RKSE_,@function
        .size           $_ZN7cutlass13device_kernelIN5flash19enable_sm80_to_sm89INS1_16FlashAttnBwdSm80INS1_25CollectiveMainloopBwdSm80ILi2ELi2EN4cute5tupleIJNS5_1CILi128EEES8_NS7_ILi64EEEEEENS_10bfloat16_tEfNS_4arch4Sm80ELb0ELb0ELb1ELb1ELb1ELb0ELb0ELb0ELi2ELi4ELi4ELi4ELb0EEENS1_24CollectiveEpilogueBwdGQAISA_fSD_Li256ELb1ELb1EEENS1_19SingleTileSchedulerILb1ELb0ELb0ELi128EEEEEEEEEvNT_6ParamsE$_ZN4cute5tupleIJNS0_IJNS0_IJNS_1CILi2EEES2_S2_EEES2_NS0_IJNS0_IJS2_S2_EEES2_EEEEEENS0_IJNS0_IJNS1_ILi1EEENS1_ILi512EEEiEEENS1_ILi4096EEENS0_IJNS0_IJiiEEENS1_ILi8192EEEEEEEEEEEC2ERKS6_RKSE_,($_ZN7cutlass13device_kernelIN5flash19enable_sm80_to_sm89INS1_16FlashAttnBwdSm80INS1_25CollectiveMainloopBwdSm80ILi2ELi2EN4cute5tupleIJNS5_1CILi128EEES8_NS7_ILi64EEEEEENS_10bfloat16_tEfNS_4arch4Sm80ELb0ELb0ELb1ELb1ELb1ELb0ELb0ELb0ELi2ELi4ELi4ELi4ELb0EEENS1_24CollectiveEpilogueBwdGQAISA_fSD_Li256ELb1ELb1EEENS1_19SingleTileSchedulerILb1ELb0ELb0ELi128EEEEEEEEEvNT_6ParamsE$_ZN4cute5tupleIJNS0_IJNS0_IJNS_1CILi2EEES2_S2_EEES2_NS0_IJS2_S2_EEEEEENS0_IJNS0_IJNS1_ILi1EEENS1_ILi512EEEiEEENS1_ILi4096EEENS0_IJiiEEEEEEEEC2ERKS5_RKSB_ - $_ZN7cutlass13device_kernelIN5flash19enable_sm80_to_sm89INS1_16FlashAttnBwdSm80INS1_25CollectiveMainloopBwdSm80ILi2ELi2EN4cute5tupleIJNS5_1CILi128EEES8_NS7_ILi64EEEEEENS_10bfloat16_tEfNS_4arch4Sm80ELb0ELb0ELb1ELb1ELb1ELb0ELb0ELb0ELi2ELi4ELi4ELi4ELb0EEENS1_24CollectiveEpilogueBwdGQAISA_fSD_Li256ELb1ELb1EEENS1_19SingleTileSchedulerILb1ELb0ELb0ELi128EEEEEEEEEvNT_6ParamsE$_ZN4cute5tupleIJNS0_IJNS0_IJNS_1CILi2EEES2_S2_EEES2_NS0_IJNS0_IJS2_S2_EEES2_EEEEEENS0_IJNS0_IJNS1_ILi1EEENS1_ILi512EEEiEEENS1_ILi4096EEENS0_IJNS0_IJiiEEENS1_ILi8192EEEEEEEEEEEC2ERKS6_RKSE_)
$_ZN7cutlass13device_kernelIN5flash19enable_sm80_to_sm89INS1_16FlashAttnBwdSm80INS1_25CollectiveMainloopBwdSm80ILi2ELi2EN4cute5tupleIJNS5_1CILi128EEES8_NS7_ILi64EEEEEENS_10bfloat16_tEfNS_4arch4Sm80ELb0ELb0ELb1ELb1ELb1ELb0ELb0ELb0ELi2ELi4ELi4ELi4ELb0EEENS1_24CollectiveEpilogueBwdGQAISA_fSD_Li256ELb1ELb1EEENS1_19SingleTileSchedulerILb1ELb0ELb0ELi128EEEEEEEEEvNT_6ParamsE$_ZN4cute5tupleIJNS0_IJNS0_IJNS_1CILi2EEES2_S2_EEES2_NS0_IJNS0_IJS2_S2_EEES2_EEEEEENS0_IJNS0_IJNS1_ILi1EEENS1_ILi512EEEiEEENS1_ILi4096EEENS0_IJNS0_IJiiEEENS1_ILi8192EEEEEEEEEEEC2ERKS6_RKSE_:
[----:B------:R-:W-:Y:S02]  /*a990*/  MOV R8, 0xa9b0 ;  /* 0x0000a9b000087802 */ /* 0x000fe40000000f00 */
[----:B------:R-:W-:Y:S05]  /*a9a0*/  CALL.REL.NOINC `($_ZN7cutlass13device_kernelIN5flash19enable_sm80_to_sm89INS1_16FlashAttnBwdSm80INS1_25CollectiveMainloopBwdSm80ILi2ELi2EN4cute5tupleIJNS5_1CILi128EEES8_NS7_ILi64EEEEEENS_10bfloat16_tEfNS_4arch4Sm80ELb0ELb0ELb1ELb1ELb1ELb0ELb0ELb0ELi2ELi4ELi4ELi4ELb0EEENS1_24CollectiveEpilogueBwdGQAISA_fSD_Li256ELb1ELb1EEENS1_19SingleTileSchedulerILb1ELb0ELb0ELi128EEEEEEEEEvNT_6ParamsE$_ZN4cute3eso3ESOILb1ELb0EJNS_5tupleIJNS2_IJNS_1CILi2EEES4_S4_EEES4_NS2_IJNS2_IJS4_S4_EEES4_EEEEEENS2_IJNS2_IJNS3_ILi1EEENS3_ILi512EEEiEEENS3_ILi4096EEENS2_IJNS2_IJiiEEENS3_ILi8192EEEEEEEEEEEC2ERKS8_RKSG_) ;  /* 0xffffdc3000007944 */ /* 0x000fea0003c3ffff */
[----:B-1----:R-:W-:Y:S02]  /*a9b0*/  MOV R2, R6 ;  /* 0x0000000600027202 */ /* 0x002fe40000000f00 */
[----:B------:R-:W-:-:S04]  /*a9c0*/  MOV R3, 0x0 ;  /* 0x0000000000037802 */ /* 0x000fc80000000f00 */
[----:B------:R-:W-:Y:S05]  /*a9d0*/  RET.REL.NODEC R2 `(_ZN7cutlass13device_kernelIN5flash19enable_sm80_to_sm89INS1_16FlashAttnBwdSm80INS1_25CollectiveMainloopBwdSm80ILi2ELi2EN4cute5tupleIJNS5_1CILi128EEES8_NS7_ILi64EEEEEENS_10bfloat16_tEfNS_4arch4Sm80ELb0ELb0ELb1ELb1ELb1ELb0ELb0ELb0ELi2ELi4ELi4ELi4ELb0EEENS1_24CollectiveEpilogueBwdGQAISA_fSD_Li256ELb1ELb1EEENS1_19SingleTileSchedulerILb1ELb0ELb0ELi128EEEEEEEEEvNT_6ParamsE) ;  /* 0xffff562002007950 */ /* 0x000fea0003c3ffff */
        .type           $_ZN7cutlass13device_kernelIN5flash19enable_sm80_to_sm89INS1_16FlashAttnBwdSm80INS1_25CollectiveMainloopBwdSm80ILi2ELi2EN4cute5tupleIJNS5_1CILi128EEES8_NS7_ILi64EEEEEENS_10bfloat16_tEfNS_4arch4Sm80ELb0ELb0ELb1ELb1ELb1ELb0ELb0ELb0ELi2ELi4ELi4ELi4ELb0EEENS1_24CollectiveEpilogueBwdGQAISA_fSD_Li256ELb1ELb1EEENS1_19SingleTileSchedulerILb1ELb0ELb0ELi128EEEEEEEEEvNT_6ParamsE$_ZN4cute5tupleIJNS0_IJNS0_IJNS_1CILi2EEES2_S2_EEES2_NS0_IJS2_S2_EEEEEENS0_IJNS0_IJNS1_ILi1EEENS1_ILi512EEEiEEENS1_ILi4096EEENS0_IJiiEEEEEEEEC2ERKS5_RKSB_,@function
        .size           $_ZN7cutlass13device_kernelIN5flash19enable_sm80_to_sm89INS1_16FlashAttnBwdSm80INS1_25CollectiveMainloopBwdSm80ILi2ELi2EN4cute5tupleIJNS5_1CILi128EEES8_NS7_ILi64EEEEEENS_10bfloat16_tEfNS_4arch4Sm80ELb0ELb0ELb1ELb1ELb1ELb0ELb0ELb0ELi2ELi4ELi4ELi4ELb0EEENS1_24CollectiveEpilogueBwdGQAISA_fSD_Li256ELb1ELb1EEENS1_19SingleTileSchedulerILb1ELb0ELb0ELi128EEEEEEEEEvNT_6ParamsE$_ZN4cute5tupleIJNS0_IJNS0_IJNS_1CILi2EEES2_S2_EEES2_NS0_IJS2_S2_EEEEEENS0_IJNS0_IJNS1_ILi1EEENS1_ILi512EEEiEEENS1_ILi4096EEENS0_IJiiEEEEEEEEC2ERKS5_RKSB_,($_ZN7cutlass13device_kernelIN5flash19enable_sm80_to_sm89INS1_16FlashAttnBwdSm80INS1_25CollectiveMainloopBwdSm80ILi2ELi2EN4cute5tupleIJNS5_1CILi128EEES8_NS7_ILi64EEEEEENS_10bfloat16_tEfNS_4arch4Sm80ELb0ELb0ELb1ELb1ELb1ELb0ELb0ELb0ELi2ELi4ELi4ELi4ELb0EEENS1_24CollectiveEpilogueBwdGQAISA_fSD_Li256ELb1ELb1EEENS1_19SingleTileSchedulerILb1ELb0ELb0ELi128EEEEEEEEEvNT_6ParamsE$_ZN4cute5tupleIJNS0_IJNS0_IJNS_1CILi8EEENS1_ILi1EEEEEENS0_IJNS1_ILi2EEEEEEEEENS0_IJNS0_IJS3_NS1_ILi0EEEEEENS0_IJiEEEEEEEEC2ERKS7_RKSB_ - $_ZN7cutlass13device_kernelIN5flash19enable_sm80_to_sm89INS1_16FlashAttnBwdSm80INS1_25CollectiveMainloopBwdSm80ILi2ELi2EN4cute5tupleIJNS5_1CILi128EEES8_NS7_ILi64EEEEEENS_10bfloat16_tEfNS_4arch4Sm80ELb0ELb0ELb1ELb1ELb1ELb0ELb0ELb0ELi2ELi4ELi4ELi4ELb0EEENS1_24CollectiveEpilogueBwdGQAISA_fSD_Li256ELb1ELb1EEENS1_19SingleTileSchedulerILb1ELb0ELb0ELi128EEEEEEEEEvNT_6ParamsE$_ZN4cute5tupleIJNS0_IJNS0_IJNS_1CILi2EEES2_S2_EEES2_NS0_IJS2_S2_EEEEEENS0_IJNS0_IJNS1_ILi1EEENS1_ILi512EEEiEEENS1_ILi4096EEENS0_IJiiEEEEEEEEC2ERKS5_RKSB_)
$_ZN7cutlass13device_kernelIN5flash19enable_sm80_to_sm89INS1_16FlashAttnBwdSm80INS1_25CollectiveMainloopBwdSm80ILi2ELi2EN4cute5tupleIJNS5_1CILi128EEES8_NS7_ILi64EEEEEENS_10bfloat16_tEfNS_4arch4Sm80ELb0ELb0ELb1ELb1ELb1ELb0ELb0ELb0ELi2ELi4ELi4ELi4ELb0EEENS1_24CollectiveEpilogueBwdGQAISA_fSD_Li256ELb1ELb1EEENS1_19SingleTileSchedulerILb1ELb0ELb0ELi128EEEEEEEEEvNT_6ParamsE$_ZN4cute5tupleIJNS0_IJNS0_IJNS_1CILi2EEES2_S2_EEES2_NS0_IJS2_S2_EEEEEENS0_IJNS0_IJNS1_ILi1EEENS1_ILi512EEEiEEENS1_ILi4096EEENS0_IJiiEEEEEEEEC2ERKS5_RKSB_:
[----:B------:R-:W-:Y:S02]  /*a9e0*/  MOV R8, 0xaa00 ;  /* 0x0000aa0000087802 */ /* 0x000fe40000000f00 */
[----:B------:R-:W-:Y:S05]  /*a9f0*/  CALL.REL.NOINC `($_ZN7cutlass13device_kernelIN5flash19enable_sm80_to_sm89INS1_16FlashAttnBwdSm80INS1_25CollectiveMainloopBwdSm80ILi2ELi2EN4cute5tupleIJNS5_1CILi128EEES8_NS7_ILi64EEEEEENS_10bfloat16_tEfNS_4arch4Sm80ELb0ELb0ELb1ELb1ELb1ELb0ELb0ELb0ELi2ELi4ELi4ELi4ELb0EEENS1_24CollectiveEpilogueBwdGQAISA_fSD_Li256ELb1ELb1EEENS1_19SingleTileSchedulerILb1ELb0ELb0ELi128EEEEEEEEEvNT_6ParamsE$_ZN4cute3eso3ESOILb1ELb0EJNS_5tupleIJNS2_IJNS_1CILi2EEES4_S4_EEES4_NS2_IJS4_S4_EEEEEENS2_IJNS2_IJNS3_ILi1EEENS3_ILi512EEEiEEENS3_ILi4096EEENS2_IJiiEEEEEEEEC2ERKS7_RKSD_) ;  /* 0xffffdc4000007944 */ /* 0x000fea0003c3ffff */
[----:B-1----:R-:W-:Y:S02]  /*aa00*/  MOV R2, R6 ;  /* 0x0000000600027202 */ /* 0x002fe40000000f00 */
[----:B------:R-:W-:-:S04]  /*aa10*/  MOV R3, 0x0 ;  /* 0x0000000000037802 */ /* 0x000fc80000000f00 */
[----:B------:R-:W-:Y:S05]  /*aa20*/  RET.REL.NODEC R2 `(_ZN7cutlass13device_kernelIN5flash19enable_sm80_to_sm89INS1_16FlashAttnBwdSm80INS1_25CollectiveMainloopBwdSm80ILi2ELi2EN4cute5tupleIJNS5_1CILi128EEES8_NS7_ILi64EEEEEENS_10bfloat16_tEfNS_4arch4Sm80ELb0ELb0ELb1ELb1ELb1ELb0ELb0ELb0ELi2ELi4ELi4ELi4ELb0EEENS1_24CollectiveEpilogueBwdGQAISA_fSD_Li256ELb1ELb1EEENS1_19SingleTileSchedulerILb1ELb0ELb0ELi128EEEEEEEEEvNT_6ParamsE) ;  /* 0xffff55d002007950 */ /* 0x000fea0003c3ffff */
        .type           $_ZN7cutlass13device_kernelIN5flash19enable_sm80_to_sm89INS1_16FlashAttnBwdSm80INS1_25CollectiveMainloopBwdSm80ILi2ELi2EN4cute5tupleIJNS5_1CILi128EEES8_NS7_ILi64EEEEEENS_10bfloat16_tEfNS_4arch4Sm80ELb0ELb0ELb1ELb1ELb1ELb0ELb0ELb0ELi2ELi4ELi4ELi4ELb0EEENS1_24CollectiveEpilogueBwdGQAISA_fSD_Li256ELb1ELb1EEENS1_19SingleTileSchedulerILb1ELb0ELb0ELi128EEEEEEEEEvNT_6ParamsE$_ZN4cute5tupleIJNS0_IJNS0_IJNS_1CILi8EEENS1_ILi1EEEEEENS0_IJNS1_ILi2EEEEEEEEENS0_IJNS0_IJS3_NS1_ILi0EEEEEENS0_IJiEEEEEEEEC2ERKS7_RKSB_,@function
        .size           $_ZN7cutlass13device_kernelIN5flash19enable_sm80_to_sm89INS1_16FlashAttnBwdSm80INS1_25CollectiveMainloopBwdSm80ILi2ELi2EN4cute5tupleIJNS5_1CILi128EEES8_NS7_ILi64EEEEEENS_10bfloat16_tEfNS_4arch4Sm80ELb0ELb0ELb1ELb1ELb1ELb0ELb0ELb0ELi2ELi4ELi4ELi4ELb0EEENS1_24CollectiveEpilogueBwdGQAISA_fSD_Li256ELb1ELb1EEENS1_19SingleTileSchedulerILb1ELb0ELb0ELi128EEEEEEEEEvNT_6ParamsE$_ZN4cute5tupleIJNS0_IJNS0_IJNS_1CILi8EEENS1_ILi1EEEEEENS0_IJNS1_ILi2EEEEEEEEENS0_IJNS0_IJS3_NS1_ILi0EEEEEENS0_IJiEEEEEEEEC2ERKS7_RKSB_,($_ZN7cutlass13device_kernelIN5flash19enable_sm80_to_sm89INS1_16FlashAttnBwdSm80INS1_25CollectiveMainloopBwdSm80ILi2ELi2EN4cute5tupleIJNS5_1CILi128EEES8_NS7_ILi64EEEEEENS_10bfloat16_tEfNS_4arch4Sm80ELb0ELb0ELb1ELb1ELb1ELb0ELb0ELb0ELi2ELi4ELi4ELi4ELb0EEENS1_24CollectiveEpilogueBwdGQAISA_fSD_Li256ELb1ELb1EEENS1_19SingleTileSchedulerILb1ELb0ELb0ELi128EEEEEEEEEvNT_6ParamsE$_ZN4cute5tupleIJNS0_IJNS0_IJNS_1CILi8EEENS1_ILi1EEEEEENS1_ILi2EEEEEENS0_IJNS0_IJS3_NS1_ILi0EEEEEEiEEEEEC2ERKS6_RKS9_ - $_ZN7cutlass13device_kernelIN5flash19enable_sm80_to_sm89INS1_16FlashAttnBwdSm80INS1_25CollectiveMainloopBwdSm80ILi2ELi2EN4cute5tupleIJNS5_1CILi128EEES8_NS7_ILi64EEEEEENS_10bfloat16_tEfNS_4arch4Sm80ELb0ELb0ELb1ELb1ELb1ELb0ELb0ELb0ELi2ELi4ELi4ELi4ELb0EEENS1_24CollectiveEpilogueBwdGQAISA_fSD_Li256ELb1ELb1EEENS1_19SingleTileSchedulerILb1ELb0ELb0ELi128EEEEEEEEEvNT_6ParamsE$_ZN4cute5tupleIJNS0_IJNS0_IJNS_1CILi8EEENS1_ILi1EEEEEENS0_IJNS1_ILi2EEEEEEEEENS0_IJNS0_IJS3_NS1_ILi0EEEEEENS0_IJiEEEEEEEEC2ERKS7_RKSB_)
$_ZN7cutlass13device_kernelIN5flash19enable_sm80_to_sm89INS1_16FlashAttnBwdSm80INS1_25CollectiveMainloopBwdSm80ILi2ELi2EN4cute5tupleIJNS5_1CILi128EEES8_NS7_ILi64EEEEEENS_10bfloat16_tEfNS_4arch4Sm80ELb0ELb0ELb1ELb1ELb1ELb0ELb0ELb0ELi2ELi4ELi4ELi4ELb0EEENS1_24CollectiveEpilogueBwdGQAISA_fSD_Li256ELb1ELb1EEENS1_19SingleTileSchedulerILb1ELb0ELb0ELi128EEEEEEEEEvNT_6ParamsE$_ZN4cute5tupleIJNS0_IJNS0_IJNS_1CILi8EEENS1_ILi1EEEEEENS0_IJNS1_ILi2EEEEEEEEENS0_IJNS0_IJS3_NS1_ILi0EEEEEENS0_IJiEEEEEEEEC2ERKS7_RKSB_:
[----:B------:R-:W-:Y:S02]  /*aa30*/  MOV R8, 0xaa50 ;  /* 0x0000aa5000087802 */ /* 0x000fe40000000f00 */
[----:B------:R-:W-:Y:S05]  /*aa40*/  CALL.REL.NOINC `($_ZN7cutlass13device_kernelIN5flash19enable_sm80_to_sm89INS1_16FlashAttnBwdSm80INS1_25CollectiveMainloopBwdSm80ILi2ELi2EN4cute5tupleIJNS5_1CILi128EEES8_NS7_ILi64EEEEEENS_10bfloat16_tEfNS_4arch4Sm80ELb0ELb0ELb1ELb1ELb1ELb0ELb0ELb0ELi2ELi4ELi4ELi4ELb0EEENS1_24CollectiveEpilogueBwdGQAISA_fSD_Li256ELb1ELb1EEENS1_19SingleTileSchedulerILb1ELb0ELb0ELi128EEEEEEEEEvNT_6ParamsE$_ZN4cute3eso3ESOILb1ELb0EJNS_5tupleIJNS2_IJNS_1CILi8EEENS3_ILi1EEEEEENS2_IJNS3_ILi2EEEEEEEEENS2_IJNS2_IJS5_NS3_ILi0EEEEEENS2_IJiEEEEEEEEC2ERKS9_RKSD_) ;  /* 0xffffdc5000007944 */ /* 0x000fea0003c3ffff */
[----:B------:R-:W-:-:S04]  /*aa50*/  MOV R7, 0x0 ;  /* 0x0000000000077802 */ /* 0x000fc80000000f00 */
[----:B------:R-:W-:Y:S05]  /*aa60*/  RET.REL.NODEC R6 `(_ZN7cutlass13device_kernelIN5flash19enable_sm80_to_sm89INS1_16FlashAttnBwdSm80INS1_25CollectiveMainloopBwdSm80ILi2ELi2EN4cute5tupleIJNS5_1CILi128EEES8_NS7_ILi64EEEEEENS_10bfloat16_tEfNS_4arch4Sm80ELb0ELb0ELb1ELb1ELb1ELb0ELb0ELb0ELi2ELi4ELi4ELi4ELb0EEENS1_24CollectiveEpilogueBwdGQAISA_fSD_Li256ELb1ELb1EEENS1_19SingleTileSchedulerILb1ELb0ELb0ELi128EEEEEEEEEvNT_6ParamsE) ;  /* 0xffff559006007950 */ /* 0x000fea0003c3ffff */
        .type           $_ZN7cutlass13device_kernelIN5flash19enable_sm80_to_sm89INS1_16FlashAttnBwdSm80INS1_25CollectiveMainloopBwdSm80ILi2ELi2EN4cute5tupleIJNS5_1CILi128EEES8_NS7_ILi64EEEEEENS_10bfloat16_tEfNS_4arch4Sm80ELb0ELb0ELb1ELb1ELb1ELb0ELb0ELb0ELi2ELi4ELi4ELi4ELb0EEENS1_24CollectiveEpilogueBwdGQAISA_fSD_Li256ELb1ELb1EEENS1_19SingleTileSchedulerILb1ELb0ELb0ELi128EEEEEEEEEvNT_6ParamsE$_ZN4cute5tupleIJNS0_IJNS0_IJNS_1CILi8EEENS1_ILi1EEEEEENS1_ILi2EEEEEENS0_IJNS0_IJS3_NS1_ILi0EEEEEEiEEEEEC2ERKS6_RKS9_,@function
        .size           $_ZN7cutlass13device_kernelIN5flash19enable_sm80_to_sm89INS1_16FlashAttnBwdSm80INS1_25CollectiveMainloopBwdSm80ILi2ELi2EN4cute5tupleIJNS5_1CILi128EEES8_NS7_ILi64EEEEEENS_10bfloat16_tEfNS_4arch4Sm80ELb0ELb0ELb1ELb1ELb1ELb0ELb0ELb0ELi2ELi4ELi4ELi4ELb0EEENS1_24CollectiveEpilogueBwdGQAISA_fSD_Li256ELb1ELb1EEENS1_19SingleTileSchedulerILb1ELb0ELb0ELi128EEEEEEEEEvNT_6ParamsE$_ZN4cute5tupleIJNS0_IJNS0_IJNS_1CILi8EEENS1_ILi1EEEEEENS1_ILi2EEEEEENS0_IJNS0_IJS3_NS1_ILi0EEEEEEiEEEEEC2ERKS6_RKS9_,($_ZN7cutlass13device_kernelIN5flash19enable_sm80_to_sm89INS1_16FlashAttnBwdSm80INS1_25CollectiveMainloopBwdSm80ILi2ELi2EN4cute5tupleIJNS5_1CILi128EEES8_NS7_ILi64EEEEEENS_10bfloat16_tEfNS_4arch4Sm80ELb0ELb0ELb1ELb1ELb1ELb0ELb0ELb0ELi2ELi4ELi4ELi4ELb0EEENS1_24CollectiveEpilogueBwdGQAISA_fSD_Li256ELb1ELb1EEENS1_19SingleTileSchedulerILb1ELb0ELb0ELi128EEEEEEEEEvNT_6ParamsE$_ZN4cute5tupleIJNS0_IJNS0_IJNS_1CILi8EEENS1_ILi1EEEEEENS1_ILi2EEENS0_IJS5_S5_EEEEEENS0_IJNS0_IJS3_NS1_ILi0EEEEEENS1_ILi4096EEENS0_IJiiEEEEEEEEC2ERKS7_RKSC_ - $_ZN7cutlass13device_kernelIN5flash19enable_sm80_to_sm89INS1_16FlashAttnBwdSm80INS1_25CollectiveMainloopBwdSm80ILi2ELi2EN4cute5tupleIJNS5_1CILi128EEES8_NS7_ILi64EEEEEENS_10bfloat16_tEfNS_4arch4Sm80ELb0ELb0ELb1ELb1ELb1ELb0ELb0ELb0ELi2ELi4ELi4ELi4ELb0EEENS1_24CollectiveEpilogueBwdGQAISA_fSD_Li256ELb1ELb1EEENS1_19SingleTileSchedulerILb1ELb0ELb0ELi128EEEEEEEEEvNT_6ParamsE$_ZN4cute5tupleIJNS0_IJNS0_IJNS_1CILi8EEENS1_ILi1EEEEEENS1_ILi2EEEEEENS0_IJNS0_IJS3_NS1_ILi0EEEEEEiEEEEEC2ERKS6_RKS9_)
$_ZN7cutlass13device_kernelIN5flash19enable_sm80_to_sm89INS1_16FlashAttnBwdSm80INS1_25CollectiveMainloopBwdSm80ILi2ELi2EN4cute5tupleIJNS5_1CILi128EEES8_NS7_ILi64EEEEEENS_10bfloat16_tEfNS_4arch4Sm80ELb0ELb0ELb1ELb1ELb1ELb0ELb0ELb0ELi2ELi4ELi4ELi4ELb0EEENS1_24CollectiveEpilogueBwdGQAISA_fSD_Li256ELb1ELb1EEENS1_19SingleTileSchedulerILb1ELb0ELb0ELi128EEEEEEEEEvNT_6ParamsE$_ZN4cute5tupleIJNS0_IJNS0_IJNS_1CILi8EEENS1_ILi1EEEEEENS1_ILi2EEEEEENS0_IJNS0_IJS3_NS1_ILi0EEEEEEiEEEEEC2ERKS6_RKS9_:
[----:B------:R-:W-:Y:S02]  /*aa70*/  MOV R8, 0xaa90 ;  /* 0x0000aa9000087802 */ /* 0x000fe40000000f00 */
[----:B------:R-:W-:Y:S05]  /*aa80*/  CALL.REL.NOINC `($_ZN7cutlass13device_kernelIN5flash19enable_sm80_to_sm89INS1_16FlashAttnBwdSm80INS1_25CollectiveMainloopBwdSm80ILi2ELi2EN4cute5tupleIJNS5_1CILi128EEES8_NS7_ILi64EEEEEENS_10bfloat16_tEfNS_4arch4Sm80ELb0ELb0ELb1ELb1ELb1ELb0ELb0ELb0ELi2ELi4ELi4ELi4ELb0EEENS1_24CollectiveEpilogueBwdGQAISA_fSD_Li256ELb1ELb1EEENS1_19SingleTileSchedulerILb1ELb0ELb0ELi128EEEEEEEEEvNT_6ParamsE$_ZN4cute3eso3ESOILb1ELb0EJNS_5tupleIJNS2_IJNS_1CILi8EEENS3_ILi1EEEEEENS3_ILi2EEEEEENS2_IJNS2_IJS5_NS3_ILi0EEEEEEiEEEEEC2ERKS8_RKSB_) ;  /* 0xffffdc5000007944 */ /* 0x000fea0003c3ffff */
[----:B------:R-:W-:-:S04]  /*aa90*/  MOV R7, 0x0 ;  /* 0x0000000000077802 */ /* 0x000fc80000000f00 */
[----:B------:R-:W-:Y:S05]  /*aaa0*/  RET.REL.NODEC R6 `(_ZN7cutlass13device_kernelIN5flash19enable_sm80_to_sm89INS1_16FlashAttnBwdSm80INS1_25CollectiveMainloopBwdSm80ILi2ELi2EN4cute5tupleIJNS5_1CILi128EEES8_NS7_ILi64EEEEEENS_10bfloat16_tEfNS_4arch4Sm80ELb0ELb0ELb1ELb1ELb1ELb0ELb0ELb0ELi2ELi4ELi4ELi4ELb0EEENS1_24CollectiveEpilogueBwdGQAISA_fSD_Li256ELb1ELb1EEENS1_19SingleTileSchedulerILb1ELb0ELb0ELi128EEEEEEEEEvNT_6ParamsE) ;  /* 0xffff555006007950 */ /* 0x000fea0003c3ffff */
        .type           $_ZN7cutlass13device_kernelIN5flash19enable_sm80_to_sm89INS1_16FlashAttnBwdSm80INS1_25CollectiveMainloopBwdSm80ILi2ELi2EN4cute5tupleIJNS5_1CILi128EEES8_NS7_ILi64EEEEEENS_10bfloat16_tEfNS_4arch4Sm80ELb0ELb0ELb1ELb1ELb1ELb0ELb0ELb0ELi2ELi4ELi4ELi4ELb0EEENS1_24CollectiveEpilogueBwdGQAISA_fSD_Li256ELb1ELb1EEENS1_19SingleTileSchedulerILb1ELb0ELb0ELi128EEEEEEEEEvNT_6ParamsE$_ZN4cute5tupleIJNS0_IJNS0_IJNS_1CILi8EEENS1_ILi1EEEEEENS1_ILi2EEENS0_IJS5_S5_EEEEEENS0_IJNS0_IJS3_NS1_ILi0EEEEEENS1_ILi4096EEENS0_IJiiEEEEEEEEC2ERKS7_RKSC_,@function
        .size           $_ZN7cutlass13device_kernelIN5flash19enable_sm80_to_sm89INS1_16FlashAttnBwdSm80INS1_25CollectiveMainloopBwdSm80ILi2ELi2EN4cute5tupleIJNS5_1CILi128EEES8_NS7_ILi64EEEEEENS_10bfloat16_tEfNS_4arch4Sm80ELb0ELb0ELb1ELb1ELb1ELb0ELb0ELb0ELi2ELi4ELi4ELi4ELb0EEENS1_24CollectiveEpilogueBwdGQAISA_fSD_Li256ELb1ELb1EEENS1_19SingleTileSchedulerILb1ELb0ELb0ELi128EEEEEEEEEvNT_6ParamsE$_ZN4cute5tupleIJNS0_IJNS0_IJNS_1CILi8EEENS1_ILi1EEEEEENS1_ILi2EEENS0_IJS5_S5_EEEEEENS0_IJNS0_IJS3_NS1_ILi0EEEEEENS1_ILi4096EEENS0_IJiiEEEEEEEEC2ERKS7_RKSC_,($_ZN7cutlass13device_kernelIN5flash19enable_sm80_to_sm89INS1_16FlashAttnBwdSm80INS1_25CollectiveMainloopBwdSm80ILi2ELi2EN4cute5tupleIJNS5_1CILi128EEES8_NS7_ILi64EEEEEENS_10bfloat16_tEfNS_4arch4Sm80ELb0ELb0ELb1ELb1ELb1ELb0ELb0ELb0ELi2ELi4ELi4ELi4ELb0EEENS1_24CollectiveEpilogueBwdGQAISA_fSD_Li256ELb1ELb1EEENS1_19SingleTileSchedulerILb1ELb0ELb0ELi128EEEEEEEEEvNT_6ParamsE$_ZN4cute5tupleIJNS0_IJNS0_IJNS_1CILi8EEENS1_ILi1EEEEEENS1_ILi2EEES2_EEENS0_IJNS0_IJS3_NS1_ILi0EEEEEEiNS1_ILi1024EEEEEEEEC2ERKS6_RKSA_ - $_ZN7cutlass13device_kernelIN5flash19enable_sm80_to_sm89INS1_16FlashAttnBwdSm80INS1_25CollectiveMainloopBwdSm80ILi2ELi2EN4cute5tupleIJNS5_1CILi128EEES8_NS7_ILi64EEEEEENS_10bfloat16_tEfNS_4arch4Sm80ELb0ELb0ELb1ELb1ELb1ELb0ELb0ELb0ELi2ELi4ELi4ELi4ELb0EEENS1_24CollectiveEpilogueBwdGQAISA_fSD_Li256ELb1ELb1EEENS1_19SingleTileSchedulerILb1ELb0ELb0ELi128EEEEEEEEEvNT_6ParamsE$_ZN4cute5tupleIJNS0_IJNS0_IJNS_1CILi8EEENS1_ILi1EEEEEENS1_ILi2EEENS0_IJS5_S5_EEEEEENS0_IJNS0_IJS3_NS1_ILi0EEEEEENS1_ILi4096EEENS0_IJiiEEEEEEEEC2ERKS7_RKSC_)
$_ZN7cutlass13device_kernelIN5flash19enable_sm80_to_sm89INS1_16FlashAttnBwdSm80INS1_25CollectiveMainloopBwdSm80ILi2ELi2EN4cute5tupleIJNS5_1CILi128EEES8_NS7_ILi64EEEEEENS_10bfloat16_tEfNS_4arch4Sm80ELb0ELb0ELb1ELb1ELb1ELb0ELb0ELb0ELi2ELi4ELi4ELi4ELb0EEENS1_24CollectiveEpilogueBwdGQAISA_fSD_Li256ELb1ELb1EEENS1_19SingleTileSchedulerILb1ELb0ELb0ELi128EEEEEEEEEvNT_6ParamsE$_ZN4cute5tupleIJNS0_IJNS0_IJNS_1CILi8EEENS1_ILi1EEEEEENS1_ILi2EEENS0_IJS5_S5_EEEEEENS0_IJNS0_IJS3_NS1_ILi0EEEEEENS1_ILi4096EEENS0_IJiiEEEEEEEEC2ERKS7_RKSC_:
[----:B------:R-:W-:Y:S02]  /*aab0*/  MOV R6, 0xaad0 ;  /* 0x0000aad000067802 */ /* 0x000fe40000000f00 */
[----:B------:R-:W-:Y:S05]  /*aac0*/  CALL.REL.NOINC `($_ZN7cutlass13device_kernelIN5flash19enable_sm80_to_sm89INS1_16FlashAttnBwdSm80INS1_25CollectiveMainloopBwdSm80ILi2ELi2EN4cute5tupleIJNS5_1CILi128EEES8_NS7_ILi64EEEEEENS_10bfloat16_tEfNS_4arch4Sm80ELb0ELb0ELb1ELb1ELb1ELb0ELb0ELb0ELi2ELi4ELi4ELi4ELb0EEENS1_24CollectiveEpilogueBwdGQAISA_fSD_Li256ELb1ELb1EEENS1_19SingleTileSchedulerILb1ELb0ELb0ELi128EEEEEEEEEvNT_6ParamsE$_ZN4cute3eso3ESOILb1ELb0EJNS_5tupleIJNS2_IJNS_1CILi8EEENS3_ILi1EEEEEENS3_ILi2EEENS2_IJS7_S7_EEEEEENS2_IJNS2_IJS5_NS3_ILi0EEEEEENS3_ILi4096EEENS2_IJiiEEEEEEEEC2ERKS9_RKSE_) ;  /* 0xffffdc5000007944 */ /* 0x000fea0003c3ffff */
[----:B------:R-:W-:-:S04]  /*aad0*/  MOV R5, 0x0 ;  /* 0x0000000000057802 */ /* 0x000fc80000000f00 */
[----:B------:R-:W-:Y:S05]  /*aae0*/  RET.REL.NODEC R4 `(_ZN7cutlass13device_kernelIN5flash19enable_sm80_to_sm89INS1_16FlashAttnBwdSm80INS1_25CollectiveMainloopBwdSm80ILi2ELi2EN4cute5tupleIJNS5_1CILi128EEES8_NS7_ILi64EEEEEENS_10bfloat16_tEfNS_4arch4Sm80ELb0ELb0ELb1ELb1ELb1ELb0ELb0ELb0ELi2ELi4ELi4ELi4ELb0EEENS1_24CollectiveEpilogueBwdGQAISA_fSD_Li256ELb1ELb1EEENS1_19SingleTileSchedulerILb1ELb0ELb0ELi128EEEEEEEEEvNT_6ParamsE) ;  /* 0xffff551004007950 */ /* 0x000fea0003c3ffff */
        .type           $_ZN7cutlass13device_kernelIN5flash19enable_sm80_to_sm89INS1_16FlashAttnBwdSm80INS1_25CollectiveMainloopBwdSm80ILi2ELi2EN4cute5tupleIJNS5_1CILi128EEES8_NS7_ILi64EEEEEENS_10bfloat16_tEfNS_4arch4Sm80ELb0ELb0ELb1ELb1ELb1ELb0ELb0ELb0ELi2ELi4ELi4ELi4ELb0EEENS1_24CollectiveEpilogueBwdGQAISA_fSD_Li256ELb1ELb1EEENS1_19SingleTileSchedulerILb1ELb0ELb0ELi128EEEEEEEEEvNT_6ParamsE$_ZN4cute5tupleIJNS0_IJNS0_IJNS_1CILi8EEENS1_ILi1EEEEEENS1_ILi2EEES2_EEENS0_IJNS0_IJS3_NS1_ILi0EEEEEEiNS1_ILi1024EEEEEEEEC2ERKS6_RKSA_,@function
        .size           $_ZN7cutlass13device_kernelIN5flash19enable_sm80_to_sm89INS1_16FlashAttnBwdSm80INS1_25CollectiveMainloopBwdSm80ILi2ELi2EN4cute5tupleIJNS5_1CILi128EEES8_NS7_ILi64EEEEEENS_10bfloat16_tEfNS_4arch4Sm80ELb0ELb0ELb1ELb1ELb1ELb0ELb0ELb0ELi2ELi4ELi4ELi4ELb0EEENS1_24CollectiveEpilogueBwdGQAISA_fSD_Li256ELb1ELb1EEENS1_19SingleTileSchedulerILb1ELb0ELb0ELi128EEEEEEEEEvNT_6ParamsE$_ZN4cute5tupleIJNS0_IJNS0_IJNS_1CILi8EEENS1_ILi1EEEEEENS1_ILi2EEES2_EEENS0_IJNS0_IJS3_NS1_ILi0EEEEEEiNS1_ILi1024EEEEEEEEC2ERKS6_RKSA_,($_ZN7cutlass13device_kernelIN5flash19enable_sm80_to_sm89INS1_16FlashAttnBwdSm80INS1_25CollectiveMainloopBwdSm80ILi2ELi2EN4cute5tupleIJNS5_1CILi128EEES8_NS7_ILi64EEEEEENS_10bfloat16_tEfNS_4arch4Sm80ELb0ELb0ELb1ELb1ELb1ELb0ELb0ELb0ELi2ELi4ELi4ELi4ELb0EEENS1_24CollectiveEpilogueBwdGQAISA_fSD_Li256ELb1ELb1EEENS1_19SingleTileSchedulerILb1ELb0ELb0ELi128EEEEEEEEEvNT_6ParamsE$_ZN4cute5tupleIJNS0_IJNS0_IJNS_1CILi8EEENS1_ILi1EEEEEENS1_ILi4EEES3_EEENS0_IJNS0_IJS3_NS1_ILi0EEEEEElS7_EEEEEC2ERKS6_RKS9_ - $_ZN7cutlass13device_kernelIN5flash19enable_sm80_to_sm89INS1_16FlashAttnBwdSm80INS1_25CollectiveMainloopBwdSm80ILi2ELi2EN4cute5tupleIJNS5_1CILi128EEES8_NS7_ILi64EEEEEENS_10bfloat16_tEfNS_4arch4Sm80ELb0ELb0ELb1ELb1ELb1ELb0ELb0ELb0ELi2ELi4ELi4ELi4ELb0EEENS1_24CollectiveEpilogueBwdGQAISA_fSD_Li256ELb1ELb1EEENS1_19SingleTileSchedulerILb1ELb0ELb0ELi128EEEEEEEEEvNT_6ParamsE$_ZN4cute5tupleIJNS0_IJNS0_IJNS_1CILi8EEENS1_ILi1EEEEEENS1_ILi2EEES2_EEENS0_IJNS0_IJS3_NS1_ILi0EEEEEEiNS1_ILi1024EEEEEEEEC2ERKS6_RKSA_)
$_ZN7cutlass13device_kernelIN5flash19enable_sm80_to_sm89INS1_16FlashAttnBwdSm80INS1_25CollectiveMainloopBwdSm80ILi2ELi2EN4cute5tupleIJNS5_1CILi128EEES8_NS7_ILi64EEEEEENS_10bfloat16_tEfNS_4arch4Sm80ELb0ELb0ELb1ELb1ELb1ELb0ELb0ELb0ELi2ELi4ELi4ELi4ELb0EEENS1_24CollectiveEpilogueBwdGQAISA_fSD_Li256ELb1ELb1EEENS1_19SingleTileSchedulerILb1ELb0ELb0ELi128EEEEEEEEEvNT_6ParamsE$_ZN4cute5tupleIJNS0_IJNS0_IJNS_1CILi8EEENS1_ILi1EEEEEENS1_ILi2EEES2_EEENS0_IJNS0_IJS3_NS1_ILi0EEEEEEiNS1_ILi1024EEEEEEEEC2ERKS6_RKSA_:
[----:B------:R-:W-:Y:S02]  /*aaf0*/  MOV R8, 0xab10 ;  /* 0x0000ab1000087802 */ /* 0x000fe40000000f00 */
[----:B------:R-:W-:Y:S05]  /*ab00*/  CALL.REL.NOINC `($_ZN7cutlass13device_kernelIN5flash19enable_sm80_to_sm89INS1_16FlashAttnBwdSm80INS1_25CollectiveMainloopBwdSm80ILi2ELi2EN4cute5tupleIJNS5_1CILi128EEES8_NS7_ILi64EEEEEENS_10bfloat16_tEfNS_4arch4Sm80ELb0ELb0ELb1ELb1ELb1ELb0ELb0ELb0ELi2ELi4ELi4ELi4ELb0EEENS1_24CollectiveEpilogueBwdGQAISA_fSD_Li256ELb1ELb1EEENS1_19SingleTileSchedulerILb1ELb0ELb0ELi128EEEEEEEEEvNT_6ParamsE$_ZN4cute3eso3ESOILb1ELb0EJNS_5tupleIJNS2_IJNS_1CILi8EEENS3_ILi1EEEEEENS3_ILi2EEES4_EEENS2_IJNS2_IJS5_NS3_ILi0EEEEEEiNS3_ILi1024EEEEEEEEC2ERKS8_RKSC_) ;  /* 0xffffdc7000007944 */ /* 0x000fea0003c3ffff */
[----:B-1----:R-:W-:Y:S02]  /*ab10*/  MOV R2, R4 ;  /* 0x0000000400027202 */ /* 0x002fe40000000f00 */
[----:B------:R-:W-:-:S04]  /*ab20*/  MOV R3, 0x0 ;  /* 0x0000000000037802 */ /* 0x000fc80000000f00 */
[----:B------:R-:W-:Y:S05]  /*ab30*/  RET.REL.NODEC R2 `(_ZN7cutlass13device_kernelIN5flash19enable_sm80_to_sm89INS1_16FlashAttnBwdSm80INS1_25CollectiveMainloopBwdSm80ILi2ELi2EN4cute5tupleIJNS5_1CILi128EEES8_NS7_ILi64EEEEEENS_10bfloat16_tEfNS_4arch4Sm80ELb0ELb0ELb1ELb1ELb1ELb0ELb0ELb0ELi2ELi4ELi4ELi4ELb0EEENS1_24CollectiveEpilogueBwdGQAISA_fSD_Li256ELb1ELb1EEENS1_19SingleTileSchedulerILb1ELb0ELb0ELi128EEEEEEEEEvNT_6ParamsE) ;  /* 0xffff54c002007950 */ /* 0x000fea0003c3ffff */
        .type           $_ZN7cutlass13device_kernelIN5flash19enable_sm80_to_sm89INS1_16FlashAttnBwdSm80INS1_25CollectiveMainloopBwdSm80ILi2ELi2EN4cute5tupleIJNS5_1CILi128EEES8_NS7_ILi64EEEEEENS_10bfloat16_tEfNS_4arch4Sm80ELb0ELb0ELb1ELb1ELb1ELb0ELb0ELb0ELi2ELi4ELi4ELi4ELb0EEENS1_24CollectiveEpilogueBwdGQAISA_fSD_Li256ELb1ELb1EEENS1_19SingleTileSchedulerILb1ELb0ELb0ELi128EEEEEEEEEvNT_6ParamsE$_ZN4cute5tupleIJNS0_IJNS0_IJNS_1CILi8EEENS1_ILi1EEEEEENS1_ILi4EEES3_EEENS0_IJNS0_IJS3_NS1_ILi0EEEEEElS7_EEEEEC2ERKS6_RKS9_,@function
        .size           $_ZN7cutlass13device_kernelIN5flash19enable_sm80_to_sm89INS1_16FlashAttnBwdSm80INS1_25CollectiveMainloopBwdSm80ILi2ELi2EN4cute5tupleIJNS5_1CILi128EEES8_NS7_ILi64EEEEEENS_10bfloat16_tEfNS_4arch4Sm80ELb0ELb0ELb1ELb1ELb1ELb0ELb0ELb0ELi2ELi4ELi4ELi4ELb0EEENS1_24CollectiveEpilogueBwdGQAISA_fSD_Li256ELb1ELb1EEENS1_19SingleTileSchedulerILb1ELb0ELb0ELi128EEEEEEEEEvNT_6ParamsE$_ZN4cute5tupleIJNS0_IJNS0_IJNS_1CILi8EEENS1_ILi1EEEEEENS1_ILi4EEES3_EEENS0_IJNS0_IJS3_NS1_ILi0EEEEEElS7_EEEEEC2ERKS6_RKS9_,($_ZN7cutlass13device_kernelIN5flash19enable_sm80_to_sm89INS1_16FlashAttnBwdSm80INS1_25CollectiveMainloopBwdSm80ILi2ELi2EN4cute5tupleIJNS5_1CILi128EEES8_NS7_ILi64EEEEEENS_10bfloat16_tEfNS_4arch4Sm80ELb0ELb0ELb1ELb1ELb1ELb0ELb0ELb0ELi2ELi4ELi4ELi4ELb0EEENS1_24CollectiveEpilogueBwdGQAISA_fSD_Li256ELb1ELb1EEENS1_19SingleTileSchedulerILb1ELb0ELb0ELi128EEEEEEEEEvNT_6ParamsE$_ZN4cute5tupleIJNS0_IJNS_1CILi16EEENS1_ILi2EEES3_S3_NS1_ILi4EEES3_EEENS0_IJNS1_ILi1EEEiiiNS1_ILi144EEENS1_ILi512EEEEEEEEC2ERKS5_RKS9_ - $_ZN7cutlass13device_kernelIN5flash19enable_sm80_to_sm89INS1_16FlashAttnBwdSm80INS1_25CollectiveMainloopBwdSm80ILi2ELi2EN4cute5tupleIJNS5_1CILi128EEES8_NS7_ILi64EEEEEENS_10bfloat16_tEfNS_4arch4Sm80ELb0ELb0ELb1ELb1ELb1ELb0ELb0ELb0ELi2ELi4ELi4ELi4ELb0EEENS1_24CollectiveEpilogueBwdGQAISA_fSD_Li256ELb1ELb1EEENS1_19SingleTileSchedulerILb1ELb0ELb0ELi128EEEEEEEEEvNT_6ParamsE$_ZN4cute5tupleIJNS0_IJNS0_IJNS_1CILi8EEENS1_ILi1EEEEEENS1_ILi4EEES3_EEENS0_IJNS0_IJS3_NS1_ILi0EEEEEElS7_EEEEEC2ERKS6_RKS9_)
$_ZN7cutlass13device_kernelIN5flash19enable_sm80_to_sm89INS1_16FlashAttnBwdSm80INS1_25CollectiveMainloopBwdSm80ILi2ELi2EN4cute5tupleIJNS5_1CILi128EEES8_NS7_ILi64EEEEEENS_10bfloat16_tEfNS_4arch4Sm80ELb0ELb0ELb1ELb1ELb1ELb0ELb0ELb0ELi2ELi4ELi4ELi4ELb0EEENS1_24CollectiveEpilogueBwdGQAISA_fSD_Li256ELb1ELb1EEENS1_19SingleTileSchedulerILb1ELb0ELb0ELi128EEEEEEEEEvNT_6ParamsE$_ZN4cute5tupleIJNS0_IJNS0_IJNS_1CILi8EEENS1_ILi1EEEEEENS1_ILi4EEES3_EEENS0_IJNS0_IJS3_NS1_ILi0EEEEEElS7_EEEEEC2ERKS6_RKS9_:
[----:B------:R-:W-:Y:S02]  /*ab40*/  MOV R6, 0xab60 ;  /* 0x0000ab6000067802 */ /* 0x000fe40000000f00 */
[----:B------:R-:W-:Y:S05]  /*ab50*/  CALL.REL.NOINC `($_ZN7cutlass13device_kernelIN5flash19enable_sm80_to_sm89INS1_16FlashAttnBwdSm80INS1_25CollectiveMainloopBwdSm80ILi2ELi2EN4cute5tupleIJNS5_1CILi128EEES8_NS7_ILi64EEEEEENS_10bfloat16_tEfNS_4arch4Sm80ELb0ELb0ELb1ELb1ELb1ELb0ELb0ELb0ELi2ELi4ELi4ELi4ELb0EEENS1_24CollectiveEpilogueBwdGQAISA_fSD_Li256ELb1ELb1EEENS1_19SingleTileSchedulerILb1ELb0ELb0ELi128EEEEEEEEEvNT_6ParamsE$_ZN4cute3eso3ESOILb1ELb0EJNS_5tupleIJNS2_IJNS_1CILi8EEENS3_ILi1EEEEEENS3_ILi4EEES5_EEENS2_IJNS2_IJS5_NS3_ILi0EEEEEElS9_EEEEEC2ERKS8_RKSB_) ;  /* 0xffffdc6000007944 */ /* 0x000fea0003c3ffff */
[----:B------:R-:W-:-:S04]  /*ab60*/  MOV R5, 0x0 ;  /* 0x0000000000057802 */ /* 0x000fc80000000f00 */
[----:B------:R-:W-:Y:S05]  /*ab70*/  RET.REL.NODEC R4 `(_ZN7cutlass13device_kernelIN5flash19enable_sm80_to_sm89INS1_16FlashAttnBwdSm80INS1_25CollectiveMainloopBwdSm80ILi2ELi2EN4cute5tupleIJNS5_1CILi128EEES8_NS7_ILi64EEEEEENS_10bfloat16_tEfNS_4arch4Sm80ELb0ELb0ELb1ELb1ELb1ELb0ELb0ELb0ELi2ELi4ELi4ELi4ELb0EEENS1_24CollectiveEpilogueBwdGQAISA_fSD_Li256ELb1ELb1EEENS1_19SingleTileSchedulerILb1ELb0ELb0ELi128EEEEEEEEEvNT_6ParamsE) ;  /* 0xffff548004007950 */ /* 0x000fea0003c3ffff */
        .type           $_ZN7cutlass13device_kernelIN5flash19enable_sm80_to_sm89INS1_16FlashAttnBwdSm80INS1_25CollectiveMainloopBwdSm80ILi2ELi2EN4cute5tupleIJNS5_1CILi128EEES8_NS7_ILi64EEEEEENS_10bfloat16_tEfNS_4arch4Sm80ELb0ELb0ELb1ELb1ELb1ELb0ELb0ELb0ELi2ELi4ELi4ELi4ELb0EEENS1_24CollectiveEpilogueBwdGQAISA_fSD_Li256ELb1ELb1EEENS1_19SingleTileSchedulerILb1ELb0ELb0ELi128EEEEEEEEEvNT_6ParamsE$_ZN4cute5tupleIJNS0_IJNS_1CILi16EEENS1_ILi2EEES3_S3_NS1_ILi4EEES3_EEENS0_IJNS1_ILi1EEEiiiNS1_ILi144EEENS1_ILi512EEEEEEEEC2ERKS5_RKS9_,@function
        .size           $_ZN7cutlass13device_kernelIN5flash19enable_sm80_to_sm89INS1_16FlashAttnBwdSm80INS1_25CollectiveMainloopBwdSm80ILi2ELi2EN4cute5tupleIJNS5_1CILi128EEES8_NS7_ILi64EEEEEENS_10bfloat16_tEfNS_4arch4Sm80ELb0ELb0ELb1ELb1ELb1ELb0ELb0ELb0ELi2ELi4ELi4ELi4ELb0EEENS1_24CollectiveEpilogueBwdGQAISA_fSD_Li256ELb1ELb1EEENS1_19SingleTileSchedulerILb1ELb0ELb0ELi128EEEEEEEEEvNT_6ParamsE$_ZN4cute5tupleIJNS0_IJNS_1CILi16EEENS1_ILi2EEES3_S3_NS1_ILi4EEES3_EEENS0_IJNS1_ILi1EEEiiiNS1_ILi144EEENS1_ILi512EEEEEEEEC2ERKS5_RKS9_,($_ZN7cutlass13device_kernelIN5flash19enable_sm80_to_sm89INS1_16FlashAttnBwdSm80INS1_25CollectiveMainloopBwdSm80ILi2ELi2EN4cute5tupleIJNS5_1CILi128EEES8_NS7_ILi64EEEEEENS_10bfloat16_tEfNS_4arch4Sm80ELb0ELb0ELb1ELb1ELb1ELb0ELb0ELb0ELi2ELi4ELi4ELi4ELb0EEENS1_24CollectiveEpilogueBwdGQAISA_fSD_Li256ELb1ELb1EEENS1_19SingleTileSchedulerILb1ELb0ELb0ELi128EEEEEEEEEvNT_6ParamsE$_ZN4cute5tupleIJNS0_IJNS_1CILi1EEENS0_IJS2_NS1_ILi2EEES3_EEEEEENS0_IJNS1_ILi0EEENS0_IJS2_NS1_ILi256EEEiEEEEEEEEC2ERKS5_RKS9_ - $_ZN7cutlass13device_kernelIN5flash19enable_sm80_to_sm89INS1_16FlashAttnBwdSm80INS1_25CollectiveMainloopBwdSm80ILi2ELi2EN4cute5tupleIJNS5_1CILi128EEES8_NS7_ILi64EEEEEENS_10bfloat16_tEfNS_4arch4Sm80ELb0ELb0ELb1ELb1ELb1ELb0ELb0ELb0ELi2ELi4ELi4ELi4ELb0EEENS1_24CollectiveEpilogueBwdGQAISA_fSD_Li256ELb1ELb1EEENS1_19SingleTileSchedulerILb1ELb0ELb0ELi128EEEEEEEEEvNT_6ParamsE$_ZN4cute5tupleIJNS0_IJNS_1CILi16EEENS1_ILi2EEES3_S3_NS1_ILi4EEES3_EEENS0_IJNS1_ILi1EEEiiiNS1_ILi144EEENS1_ILi512EEEEEEEEC2ERKS5_RKS9_)
$_ZN7cutlass13device_kernelIN5flash19enable_sm80_to_sm89INS1_16FlashAttnBwdSm80INS1_25CollectiveMainloopBwdSm80ILi2ELi2EN4cute5tupleIJNS5_1CILi128EEES8_NS7_ILi64EEEEEENS_10bfloat16_tEfNS_4arch4Sm80ELb0ELb0ELb1ELb1ELb1ELb0ELb0ELb0ELi2ELi4ELi4ELi4ELb0EEENS1_24CollectiveEpilogueBwdGQAISA_fSD_Li256ELb1ELb1EEENS1_19SingleTileSchedulerILb1ELb0ELb0ELi128EEEEEEEEEvNT_6ParamsE$_ZN4cute5tupleIJNS0_IJNS_1CILi16EEENS1_ILi2EEES3_S3_NS1_ILi4EEES3_EEENS0_IJNS1_ILi1EEEiiiNS1_ILi144EEENS1_ILi512EEEEEEEEC2ERKS5_RKS9_:
[----:B------:R-:W-:Y:S02]  /*ab80*/  MOV R8, 0xaba0 ;  /* 0x0000aba000087802 */ /* 0x000fe40000000f00 */
[----:B------:R-:W-:Y:S05]  /*ab90*/  CALL.REL.NOINC `($_ZN7cutlass13device_kernelIN5flash19enable_sm80_to_sm89INS1_16FlashAttnBwdSm80INS1_25CollectiveMainloopBwdSm80ILi2ELi2EN4cute5tupleIJNS5_1CILi128EEES8_NS7_ILi64EEEEEENS_10bfloat16_tEfNS_4arch4Sm80ELb0ELb0ELb1ELb1ELb1ELb0ELb0ELb0ELi2ELi4ELi4ELi4ELb0EEENS1_24CollectiveEpilogueBwdGQAISA_fSD_Li256ELb1ELb1EEENS1_19SingleTileSchedulerILb1ELb0ELb0ELi128EEEEEEEEEvNT_6ParamsE$_ZN4cute3eso3ESOILb1ELb0EJNS_5tupleIJNS_1CILi16EEENS3_ILi2EEES5_S5_NS3_ILi4EEES5_EEENS2_IJNS3_ILi1EEEiiiNS3_ILi144EEENS3_ILi512EEEEEEEEC2ERKS7_RKSB_) ;  /* 0xffffdcd000007944 */ /* 0x000fea0003c3ffff */
[----:B-1----:R-:W-:Y:S02]  /*aba0*/  MOV R2, R6 ;  /* 0x0000000600027202 */ /* 0x002fe40000000f00 */
[----:B------:R-:W-:-:S04]  /*abb0*/  MOV R3, 0x0 ;  /* 0x0000000000037802 */ /* 0x000fc80000000f00 */
[----:B------:R-:W-:Y:S05]  /*abc0*/  RET.REL.NODEC R2 `(_ZN7cutlass13device_kernelIN5flash19enable_sm80_to_sm89INS1_16FlashAttnBwdSm80INS1_25CollectiveMainloopBwdSm80ILi2ELi2EN4cute5tupleIJNS5_1CILi128EEES8_NS7_ILi64EEEEEENS_10bfloat16_tEfNS_4arch4Sm80ELb0ELb0ELb1ELb1ELb1ELb0ELb0ELb0ELi2ELi4ELi4ELi4ELb0EEENS1_24CollectiveEpilogueBwdGQAISA_fSD_Li256ELb1ELb1EEENS1_19SingleTileSchedulerILb1ELb0ELb0ELi128EEEEEEEEEvNT_6ParamsE) ;  /* 0xffff543002007950 */ /* 0x000fea0003c3ffff */
        .type           $_ZN7cutlass13device_kernelIN5flash19enable_sm80_to_sm89INS1_16FlashAttnBwdSm80INS1_25CollectiveMainloopBwdSm80ILi2ELi2EN4cute5tupleIJNS5_1CILi128EEES8_NS7_ILi64EEEEEENS_10bfloat16_tEfNS_4arch4Sm80ELb0ELb0ELb1ELb1ELb1ELb0ELb0ELb0ELi2ELi4ELi4ELi4ELb0EEENS1_24CollectiveEpilogueBwdGQAISA_fSD_Li256ELb1ELb1EEENS1_19SingleTileSchedulerILb1ELb0ELb0ELi128EEEEEEEEEvNT_6ParamsE$_ZN4cute5tupleIJNS0_IJNS_1CILi1EEENS0_IJS2_NS1_ILi2EEES3_EEEEEENS0_IJNS1_ILi0EEENS0_IJS2_NS1_ILi256EEEiEEEEEEEEC2ERKS5_RKS9_,@function
        .size           $_ZN7cutlass13device_kernelIN5flash19enable_sm80_to_sm89INS1_16FlashAttnBwdSm80INS1_25CollectiveMainloopBwdSm80ILi2ELi2EN4cute5tupleIJNS5_1CILi128EEES8_NS7_ILi64EEEEEENS_10bfloat16_tEfNS_4arch4Sm80ELb0ELb0ELb1ELb1ELb1ELb0ELb0ELb0ELi2ELi4ELi4ELi4ELb0EEENS1_24CollectiveEpilogueBwdGQAISA_fSD_Li256ELb1ELb1EEENS1_19SingleTileSchedulerILb1ELb0ELb0ELi128EEEEEEEEEvNT_6ParamsE$_ZN4cute5tupleIJNS0_IJNS_1CILi1EEENS0_IJS2_NS1_ILi2EEES3_EEEEEENS0_IJNS1_ILi0EEENS0_IJS2_NS1_ILi256EEEiEEEEEEEEC2ERKS5_RKS9_,($_ZN7cutlass13device_kernelIN5flash19enable_sm80_to_sm89INS1_16FlashAttnBwdSm80INS1_25CollectiveMainloopBwdSm80ILi2ELi2EN4cute5tupleIJNS5_1CILi128EEES8_NS7_ILi64EEEEEENS_10bfloat16_tEfNS_4arch4Sm80ELb0ELb0ELb1ELb1ELb1ELb0ELb0ELb0ELi2ELi4ELi4ELi4ELb0EEENS1_24CollectiveEpilogueBwdGQAISA_fSD_Li256ELb1ELb1EEENS1_19SingleTileSchedulerILb1ELb0ELb0ELi128EEEEEEEEEvNT_6ParamsE$_ZN4cute5tupleIJNS0_IJNS_1CILi1EEENS1_ILi2EEEEEENS0_IJNS1_ILi0EEEiEEEEEC2ERKS4_RKS6_ - $_ZN7cutlass13device_kernelIN5flash19enable_sm80_to_sm89INS1_16FlashAttnBwdSm80INS1_25CollectiveMainloopBwdSm80ILi2ELi2EN4cute5tupleIJNS5_1CILi128EEES8_NS7_ILi64EEEEEENS_10bfloat16_tEfNS_4arch4Sm80ELb0ELb0ELb1ELb1ELb1ELb0ELb0ELb0ELi2ELi4ELi4ELi4ELb0EEENS1_24CollectiveEpilogueBwdGQAISA_fSD_Li256ELb1ELb1EEENS1_19SingleTileSchedulerILb1ELb0ELb0ELi128EEEEEEEEEvNT_6ParamsE$_ZN4cute5tupleIJNS0_IJNS_1CILi1EEENS0_IJS2_NS1_ILi2EEES3_EEEEEENS0_IJNS1_ILi0EEENS0_IJS2_NS1_ILi256EEEiEEEEEEEEC2ERKS5_RKS9_)
$_ZN7cutlass13device_kernelIN5flash19enable_sm80_to_sm89INS1_16FlashAttnBwdSm80INS1_25CollectiveMainloopBwdSm80ILi2ELi2EN4cute5tupleIJNS5_1CILi128EEES8_NS7_ILi64EEEEEENS_10bfloat16_tEfNS_4arch4Sm80ELb0ELb0ELb1ELb1ELb1ELb0ELb0ELb0ELi2ELi4ELi4ELi4ELb0EEENS1_24CollectiveEpilogueBwdGQAISA_fSD_Li256ELb1ELb1EEENS1_19SingleTileSchedulerILb1ELb0ELb0ELi128EEEEEEEEEvNT_6ParamsE$_ZN4cute5tupleIJNS0_IJNS_1CILi1EEENS0_IJS2_NS1_ILi2EEES3_EEEEEENS0_IJNS1_ILi0EEENS0_IJS2_NS1_ILi256EEEiEEEEEEEEC2ERKS5_RKS9_:
[----:B------:R-:W-:Y:S02]  /*abd0*/  MOV R4, 0xabf0 ;  /* 0x0000abf000047802 */ /* 0x000fe40000000f00 */
[----:B------:R-:W-:Y:S05]  /*abe0*/  CALL.REL.NOINC `($_ZN7cutlass13device_kernelIN5flash19enable_sm80_to_sm89INS1_16FlashAttnBwdSm80INS1_25CollectiveMainloopBwdSm80ILi2ELi2EN4cute5tupleIJNS5_1CILi128EEES8_NS7_ILi64EEEEEENS_10bfloat16_tEfNS_4arch4Sm80ELb0ELb0ELb1ELb1ELb1ELb0ELb0ELb0ELi2ELi4ELi4ELi4ELb0EEENS1_24CollectiveEpilogueBwdGQAISA_fSD_Li256ELb1ELb1EEENS1_19SingleTileSchedulerILb1ELb0ELb0ELi128EEEEEEEEEvNT_6ParamsE$_ZN4cute3eso3ESOILb1ELb0EJNS_5tupleIJNS_1CILi1EEENS2_IJS4_NS3_ILi2EEES5_EEEEEENS2_IJNS3_ILi0EEENS2_IJS4_NS3_ILi256EEEiEEEEEEEEC2ERKS7_RKSB_) ;  /* 0xffffdce000007944 */ /* 0x000fea0003c3ffff */
[----:B-1----:R-:W-:Y:S02]  /*abf0*/  MOV R2, R6 ;  /* 0x0000000600027202 */ /* 0x002fe40000000f00 */
[----:B------:R-:W-:-:S04]  /*ac00*/  MOV R3, 0x0 ;  /* 0x0000000000037802 */ /* 0x000fc80000000f00 */
[----:B------:R-:W-:Y:S05]  /*ac10*/  RET.REL.NODEC R2 `(_ZN7cutlass13device_kernelIN5flash19enable_sm80_to_sm89INS1_16FlashAttnBwdSm80INS1_25CollectiveMainloopBwdSm80ILi2ELi2EN4cute5tupleIJNS5_1CILi128EEES8_NS7_ILi64EEEEEENS_10bfloat16_tEfNS_4arch4Sm80ELb0ELb0ELb1ELb1ELb1ELb0ELb0ELb0ELi2ELi4ELi4ELi4ELb0EEENS1_24CollectiveEpilogueBwdGQAISA_fSD_Li256ELb1ELb1EEENS1_19SingleTileSchedulerILb1ELb0ELb0ELi128EEEEEEEEEvNT_6ParamsE) ;  /* 0xffff53e002007950 */ /* 0x000fea0003c3ffff */
        .type           $_ZN7cutlass13device_kernelIN5flash19enable_sm80_to_sm89INS1_16FlashAttnBwdSm80INS1_25CollectiveMainloopBwdSm80ILi2ELi2EN4cute5tupleIJNS5_1CILi128EEES8_NS7_ILi64EEEEEENS_10bfloat16_tEfNS_4arch4Sm80ELb0ELb0ELb1ELb1ELb1ELb0ELb0ELb0ELi2ELi4ELi4ELi4ELb0EEENS1_24CollectiveEpilogueBwdGQAISA_fSD_Li256ELb1ELb1EEENS1_19SingleTileSchedulerILb1ELb0ELb0ELi128EEEEEEEEEvNT_6ParamsE$_ZN4cute5tupleIJNS0_IJNS_1CILi1EEENS1_ILi2EEEEEENS0_IJNS1_ILi0EEEiEEEEEC2ERKS4_RKS6_,@function
        .size           $_ZN7cutlass13device_kernelIN5flash19enable_sm80_to_sm89INS1_16FlashAttnBwdSm80INS1_25CollectiveMainloopBwdSm80ILi2ELi2EN4cute5tupleIJNS5_1CILi128EEES8_NS7_ILi64EEEEEENS_10bfloat16_tEfNS_4arch4Sm80ELb0ELb0ELb1ELb1ELb1ELb0ELb0ELb0ELi2ELi4ELi4ELi4ELb0EEENS1_24CollectiveEpilogueBwdGQAISA_fSD_Li256ELb1ELb1EEENS1_19SingleTileSchedulerILb1ELb0ELb0ELi128EEEEEEEEEvNT_6ParamsE$_ZN4cute5tupleIJNS0_IJNS_1CILi1EEENS1_ILi2EEEEEENS0_IJNS1_ILi0EEEiEEEEEC2ERKS4_RKS6_,($_ZN7cutlass13device_kernelIN5flash19enable_sm80_to_sm89INS1_16FlashAttnBwdSm80INS1_25CollectiveMainloopBwdSm80ILi2ELi2EN4cute5tupleIJNS5_1CILi128EEES8_NS7_ILi64EEEEEENS_10bfloat16_tEfNS_4arch4Sm80ELb0ELb0ELb1ELb1ELb1ELb0ELb0ELb0ELi2ELi4ELi4ELi4ELb0EEENS1_24CollectiveEpilogueBwdGQAISA_fSD_Li256ELb1ELb1EEENS1_19SingleTileSchedulerILb1ELb0ELb0ELi128EEEEEEEEEvNT_6ParamsE$_ZN4cute5tupleIJNS0_IJNS_1CILi1EEENS1_ILi2EEES3_EEENS0_IJS2_NS1_ILi256EEEiEEEEEC2ERKS4_RKS6_ - $_ZN7cutlass13device_kernelIN5flash19enable_sm80_to_sm89INS1_16FlashAttnBwdSm80INS1_25CollectiveMainloopBwdSm80ILi2ELi2EN4cute5tupleIJNS5_1CILi128EEES8_NS7_ILi64EEEEEENS_10bfloat16_tEfNS_4arch4Sm80ELb0ELb0ELb1ELb1ELb1ELb0ELb0ELb0ELi2ELi4ELi4ELi4ELb0EEENS1_24CollectiveEpilogueBwdGQAISA_fSD_Li256ELb1ELb1EEENS1_19SingleTileSchedulerILb1ELb0ELb0ELi128EEEEEEEEEvNT_6ParamsE$_ZN4cute5tupleIJNS0_IJNS_1CILi1EEENS1_ILi2EEEEEENS0_IJNS1_ILi0EEEiEEEEEC2ERKS4_RKS6_)
$_ZN7cutlass13device_kernelIN5flash19enable_sm80_to_sm89INS1_16FlashAttnBwdSm80INS1_25CollectiveMainloopBwdSm80ILi2ELi2EN4cute5tupleIJNS5_1CILi128EEES8_NS7_ILi64EEEEEENS_10bfloat16_tEfNS_4arch4Sm80ELb0ELb0ELb1ELb1ELb1ELb0ELb0ELb0ELi2ELi4ELi4ELi4ELb0EEENS1_24CollectiveEpilogueBwdGQAISA_fSD_Li256ELb1ELb1EEENS1_19SingleTileSchedulerILb1ELb0ELb0ELi128EEEEEEEEEvNT_6ParamsE$_ZN4cute5tupleIJNS0_IJNS_1CILi1EEENS1_ILi2EEEEEENS0_IJNS1_ILi0EEEiEEEEEC2ERKS4_RKS6_:
[----:B------:R-:W-:Y:S02]  /*ac20*/  MOV R4, 0xac40 ;  /* 0x0000ac4000047802 */ /* 0x000fe40000000f00 */
[----:B------:R-:W-:Y:S05]  /*ac30*/  CALL.REL.NOINC `($_ZN7cutlass13device_kernelIN5flash19enable_sm80_to_sm89INS1_16FlashAttnBwdSm80INS1_25CollectiveMainloopBwdSm80ILi2ELi2EN4cute5tupleIJNS5_1CILi128EEES8_NS7_ILi64EEEEEENS_10bfloat16_tEfNS_4arch4Sm80ELb0ELb0ELb1ELb1ELb1ELb0ELb0ELb0ELi2ELi4ELi4ELi4ELb0EEENS1_24CollectiveEpilogueBwdGQAISA_fSD_Li256ELb1ELb1EEENS1_19SingleTileSchedulerILb1ELb0ELb0ELi128EEEEEEEEEvNT_6ParamsE$_ZN4cute3eso3ESOILb1ELb0EJNS_5tupleIJNS_1CILi1EEENS3_ILi2EEEEEENS2_IJNS3_ILi0EEEiEEEEEC2ERKS6_RKS8_) ;  /* 0xffffde6000007944 */ /* 0x000fea0003c3ffff */
[----:B------:R-:W-:-:S04]  /*ac40*/  MOV R7, 0x0 ;  /* 0x0000000000077802 */ /* 0x000fc80000000f00 */
[----:B------:R-:W-:Y:S05]  /*ac50*/  RET.REL.NODEC R6 `(_ZN7cutlass13device_kernelIN5flash19enable_sm80_to_sm89INS1_16FlashAttnBwdSm80INS1_25CollectiveMainloopBwdSm80ILi2ELi2EN4cute5tupleIJNS5_1CILi128EEES8_NS7_ILi64EEEEEENS_10bfloat16_tEfNS_4arch4Sm80ELb0ELb0ELb1ELb1ELb1ELb0ELb0ELb0ELi2ELi4ELi4ELi4ELb0EEENS1_24CollectiveEpilogueBwdGQAISA_fSD_Li256ELb1ELb1EEENS1_19SingleTileSchedulerILb1ELb0ELb0ELi128EEEEEEEEEvNT_6ParamsE) ;  /* 0xffff53a006007950 */ /* 0x000fea0003c3ffff */
        .type           $_ZN7cutlass13device_kernelIN5flash19enable_sm80_to_sm89INS1_16FlashAttnBwdSm80INS1_25CollectiveMainloopBwdSm80ILi2ELi2EN4cute5tupleIJNS5_1CILi128EEES8_NS7_ILi64EEEEEENS_10bfloat16_tEfNS_4arch4Sm80ELb0ELb0ELb1ELb1ELb1ELb0ELb0ELb0ELi2ELi4ELi4ELi4ELb0EEENS1_24CollectiveEpilogueBwdGQAISA_fSD_Li256ELb1ELb1EEENS1_19SingleTileSchedulerILb1ELb0ELb0ELi128EEEEEEEEEvNT_6ParamsE$_ZN4cute5tupleIJNS0_IJNS_1CILi1EEENS1_ILi2EEES3_EEENS0_IJS2_NS1_ILi256EEEiEEEEEC2ERKS4_RKS6_,@function
        .size           $_ZN7cutlass13device_kernelIN5flash19enable_sm80_to_sm89INS1_16FlashAttnBwdSm80INS1_25CollectiveMainloopBwdSm80ILi2ELi2EN4cute5tupleIJNS5_1CILi128EEES8_NS7_ILi64EEEEEENS_10bfloat16_tEfNS_4arch4Sm80ELb0ELb0ELb1ELb1ELb1ELb0ELb0ELb0ELi2ELi4ELi4ELi4ELb0EEENS1_24CollectiveEpilogueBwdGQAISA_fSD_Li256ELb1ELb1EEENS1_19SingleTileSchedulerILb1ELb0ELb0ELi128EEEEEEEEEvNT_6ParamsE$_ZN4cute5tupleIJNS0_IJNS_1CILi1EEENS1_ILi2EEES3_EEENS0_IJS2_NS1_ILi256EEEiEEEEEC2ERKS4_RKS6_,($_ZN7cutlass13device_kernelIN5flash19enable_sm80_to_sm89INS1_16FlashAttnBwdSm80INS1_25CollectiveMainloopBwdSm80ILi2ELi2EN4cute5tupleIJNS5_1CILi128EEES8_NS7_ILi64EEEEEENS_10bfloat16_tEfNS_4arch4Sm80ELb0ELb0ELb1ELb1ELb1ELb0ELb0ELb0ELi2ELi4ELi4ELi4ELb0EEENS1_24CollectiveEpilogueBwdGQAISA_fSD_Li256ELb1ELb1EEENS1_19SingleTileSchedulerILb1ELb0ELb0ELi128EEEEEEEEEvNT_6ParamsE$_ZN4cute5tupleIJNS0_IJNS_1CILi2EEEEEENS0_IJiEEEEEC2ERKS3_RKS4_ - $_ZN7cutlass13device_kernelIN5flash19enable_sm80_to_sm89INS1_16FlashAttnBwdSm80INS1_25CollectiveMainloopBwdSm80ILi2ELi2EN4cute5tupleIJNS5_1CILi128EEES8_NS7_ILi64EEEEEENS_10bfloat16_tEfNS_4arch4Sm80ELb0ELb0ELb1ELb1ELb1ELb0ELb0ELb0ELi2ELi4ELi4ELi4ELb0EEENS1_24CollectiveEpilogueBwdGQAISA_fSD_Li256ELb1ELb1EEENS1_19SingleTileSchedulerILb1ELb0ELb0ELi128EEEEEEEEEvNT_6ParamsE$_ZN4cute5tupleIJNS0_IJNS_1CILi1EEENS1_ILi2EEES3_EEENS0_IJS2_NS1_ILi256EEEiEEEEEC2ERKS4_RKS6_)
$_ZN7cutlass13device_kernelIN5flash19enable_sm80_to_sm89INS1_16FlashAttnBwdSm80INS1_25CollectiveMainloopBwdSm80ILi2ELi2EN4cute5tupleIJNS5_1CILi128EEES8_NS7_ILi64EEEEEENS_10bfloat16_tEfNS_4arch4Sm80ELb0ELb0ELb1ELb1ELb1ELb0ELb0ELb0ELi2ELi4ELi4ELi4ELb0EEENS1_24CollectiveEpilogueBwdGQAISA_fSD_Li256ELb1ELb1EEENS1_19SingleTileSchedulerILb1ELb0ELb0ELi128EEEEEEEEEvNT_6ParamsE$_ZN4cute5tupleIJNS0_IJNS_1CILi1EEENS1_ILi2EEES3_EEENS0_IJS2_NS1_ILi256EEEiEEEEEC2ERKS4_RKS6_:
[----:B------:R-:W-:Y:S02]  /*ac60*/  MOV R4, 0xac80 ;  /* 0x0000ac8000047802 */ /* 0x000fe40000000f00 */
[----:B------:R-:W-:Y:S05]  /*ac70*/  CALL.REL.NOINC `($_ZN7cutlass13device_kernelIN5flash19enable_sm80_to_sm89INS1_16FlashAttnBwdSm80INS1_25CollectiveMainloopBwdSm80ILi2ELi2EN4cute5tupleIJNS5_1CILi128EEES8_NS7_ILi64EEEEEENS_10bfloat16_tEfNS_4arch4Sm80ELb0ELb0ELb1ELb1ELb1ELb0ELb0ELb0ELi2ELi4ELi4ELi4ELb0EEENS1_24CollectiveEpilogueBwdGQAISA_fSD_Li256ELb1ELb1EEENS1_19SingleTileSchedulerILb1ELb0ELb0ELi128EEEEEEEEEvNT_6ParamsE$_ZN4cute3eso3ESOILb1ELb0EJNS_5tupleIJNS_1CILi1EEENS3_ILi2EEES5_EEENS2_IJS4_NS3_ILi256EEEiEEEEEC2ERKS6_RKS8_) ;  /* 0xffffde6000007944 */ /* 0x000fea0003c3ffff */
[----:B-1----:R-:W-:Y:S02]  /*ac80*/  MOV R2, R6 ;  /* 0x0000000600027202 */ /* 0x002fe40000000f00 */
[----:B------:R-:W-:-:S04]  /*ac90*/  MOV R3, 0x0 ;  /* 0x0000000000037802 */ /* 0x000fc80000000f00 */
[----:B------:R-:W-:Y:S05]  /*aca0*/  RET.REL.NODEC R2 `(_ZN7cutlass13device_kernelIN5flash19enable_sm80_to_sm89INS1_16FlashAttnBwdSm80INS1_25CollectiveMainloopBwdSm80ILi2ELi2EN4cute5tupleIJNS5_1CILi128EEES8_NS7_ILi64EEEEEENS_10bfloat16_tEfNS_4arch4Sm80ELb0ELb0ELb1ELb1ELb1ELb0ELb0ELb0ELi2ELi4ELi4ELi4ELb0EEENS1_24CollectiveEpilogueBwdGQAISA_fSD_Li256ELb1ELb1EEENS1_19SingleTileSchedulerILb1ELb0ELb0ELi128EEEEEEEEEvNT_6ParamsE) ;  /* 0xffff535002007950 */ /* 0x000fea0003c3ffff */
        .type           $_ZN7cutlass13device_kernelIN5flash19enable_sm80_to_sm89INS1_16FlashAttnBwdSm80INS1_25CollectiveMainloopBwdSm80ILi2ELi2EN4cute5tupleIJNS5_1CILi128EEES8_NS7_ILi64EEEEEENS_10bfloat16_tEfNS_4arch4Sm80ELb0ELb0ELb1ELb1ELb1ELb0ELb0ELb0ELi2ELi4ELi4ELi4ELb0EEENS1_24CollectiveEpilogueBwdGQAISA_fSD_Li256ELb1ELb1EEENS1_19SingleTileSchedulerILb1ELb0ELb0ELi128EEEEEEEEEvNT_6ParamsE$_ZN4cute5tupleIJNS0_IJNS_1CILi2EEEEEENS0_IJiEEEEEC2ERKS3_RKS4_,@function
        .size           $_ZN7cutlass13device_kernelIN5flash19enable_sm80_to_sm89INS1_16FlashAttnBwdSm80INS1_25CollectiveMainloopBwdSm80ILi2ELi2EN4cute5tupleIJNS5_1CILi128EEES8_NS7_ILi64EEEEEENS_10bfloat16_tEfNS_4arch4Sm80ELb0ELb0ELb1ELb1ELb1ELb0ELb0ELb0ELi2ELi4ELi4ELi4ELb0EEENS1_24CollectiveEpilogueBwdGQAISA_fSD_Li256ELb1ELb1EEENS1_19SingleTileSchedulerILb1ELb0ELb0ELi128EEEEEEEEEvNT_6ParamsE$_ZN4cute5tupleIJNS0_IJNS_1CILi2EEEEEENS0_IJiEEEEEC2ERKS3_RKS4_,($_ZN7cutlass13device_kernelIN5flash19enable_sm80_to_sm89INS1_16FlashAttnBwdSm80INS1_25CollectiveMainloopBwdSm80ILi2ELi2EN4cute5tupleIJNS5_1CILi128EEES8_NS7_ILi64EEEEEENS_10bfloat16_tEfNS_4arch4Sm80ELb0ELb0ELb1ELb1ELb1ELb0ELb0ELb0ELi2ELi4ELi4ELi4ELb0EEENS1_24CollectiveEpilogueBwdGQAISA_fSD_Li256ELb1ELb1EEENS1_19SingleTileSchedulerILb1ELb0ELb0ELi128EEEEEEEEEvNT_6ParamsE$_ZN4cute5tupleIJNS0_IJNS_1CILi2EEES2_EEENS0_IJNS1_ILi1EEEiEEEEEC2ERKS3_RKS5_ - $_ZN7cutlass13device_kernelIN5flash19enable_sm80_to_sm89INS1_16FlashAttnBwdSm80INS1_25CollectiveMainloopBwdSm80ILi2ELi2EN4cute5tupleIJNS5_1CILi128EEES8_NS7_ILi64EEEEEENS_10bfloat16_tEfNS_4arch4Sm80ELb0ELb0ELb1ELb1ELb1ELb0ELb0ELb0ELi2ELi4ELi4ELi4ELb0EEENS1_24CollectiveEpilogueBwdGQAISA_fSD_Li256ELb1ELb1EEENS1_19SingleTileSchedulerILb1ELb0ELb0ELi128EEEEEEEEEvNT_6ParamsE$_ZN4cute5tupleIJNS0_IJNS_1CILi2EEEEEENS0_IJiEEEEEC2ERKS3_RKS4_)
$_ZN7cutlass13device_kernelIN5flash19enable_sm80_to_sm89INS1_16FlashAttnBwdSm80INS1_25CollectiveMainloopBwdSm80ILi2ELi2EN4cute5tupleIJNS5_1CILi128EEES8_NS7_ILi64EEEEEENS_10bfloat16_tEfNS_4arch4Sm80ELb0ELb0ELb1ELb1ELb1ELb0ELb0ELb0ELi2ELi4ELi4ELi4ELb0EEENS1_24CollectiveEpilogueBwdGQAISA_fSD_Li256ELb1ELb1EEENS1_19SingleTileSchedulerILb1ELb0ELb0ELi128EEEEEEEEEvNT_6ParamsE$_ZN4cute5tupleIJNS0_IJNS_1CILi2EEEEEENS0_IJiEEEEEC2ERKS3_RKS4_:
[----:B------:R-:W-:Y:S02]  /*acb0*/  MOV R6, 0xacd0 ;  /* 0x0000acd000067802 */ /* 0x000fe40000000f00 */
[----:B------:R-:W-:Y:S05]  /*acc0*/  CALL.REL.NOINC `($_ZN7cutlass13device_kernelIN5flash19enable_sm80_to_sm89INS1_16FlashAttnBwdSm80INS1_25CollectiveMainloopBwdSm80ILi2ELi2EN4cute5tupleIJNS5_1CILi128EEES8_NS7_ILi64EEEEEENS_10bfloat16_tEfNS_4arch4Sm80ELb0ELb0ELb1ELb1ELb1ELb0ELb0ELb0ELi2ELi4ELi4ELi4ELb0EEENS1_24CollectiveEpilogueBwdGQAISA_fSD_Li256ELb1ELb1EEENS1_19SingleTileSchedulerILb1ELb0ELb0ELi128EEEEEEEEEvNT_6ParamsE$_ZN4cute3eso3ESOILb1ELb0EJNS_5tupleIJNS_1CILi2EEEEEENS2_IJiEEEEEC2ERKS5_RKS6_) ;  /* 0xffffde5000007944 */ /* 0x000fea0003c3ffff */
[----:B------:R-:W-:-:S04]  /*acd0*/  MOV R5, 0x0 ;  /* 0x0000000000057802 */ /* 0x000fc80000000f00 */
[----:B------:R-:W-:Y:S05]  /*ace0*/  RET.REL.NODEC R4 `(_ZN7cutlass13device_kernelIN5flash19enable_sm80_to_sm89INS1_16FlashAttnBwdSm80INS1_25CollectiveMainloopBwdSm80ILi2ELi2EN4cute5tupleIJNS5_1CILi128EEES8_NS7_ILi64EEEEEENS_10bfloat16_tEfNS_4arch4Sm80ELb0ELb0ELb1ELb1ELb1ELb0ELb0ELb0ELi2ELi4ELi4ELi4ELb0EEENS1_24CollectiveEpilogueBwdGQAISA_fSD_Li256ELb1ELb1EEENS1_19SingleTileSchedulerILb1ELb0ELb0ELi128EEEEEEEEEvNT_6ParamsE) ;  /* 0xffff531004007950 */ /* 0x000fea0003c3ffff */
        .type           $_ZN7cutlass13device_kernelIN5flash19enable_sm80_to_sm89INS1_16FlashAttnBwdSm80INS1_25CollectiveMainloopBwdSm80ILi2ELi2EN4cute5tupleIJNS5_1CILi128EEES8_NS7_ILi64EEEEEENS_10bfloat16_tEfNS_4arch4Sm80ELb0ELb0ELb1ELb1ELb1ELb0ELb0ELb0ELi2ELi4ELi4ELi4ELb0EEENS1_24CollectiveEpilogueBwdGQAISA_fSD_Li256ELb1ELb1EEENS1_19SingleTileSchedulerILb1ELb0ELb0ELi128EEEEEEEEEvNT_6ParamsE$_ZN4cute5tupleIJNS0_IJNS_1CILi2EEES2_EEENS0_IJNS1_ILi1EEEiEEEEEC2ERKS3_RKS5_,@function
        .size           $_ZN7cutlass13device_kernelIN5flash19enable_sm80_to_sm89INS1_16FlashAttnBwdSm80INS1_25CollectiveMainloopBwdSm80ILi2ELi2EN4cute5tupleIJNS5_1CILi128EEES8_NS7_ILi64EEEEEENS_10bfloat16_tEfNS_4arch4Sm80ELb0ELb0ELb1ELb1ELb1ELb0ELb0ELb0ELi2ELi4ELi4ELi4ELb0EEENS1_24CollectiveEpilogueBwdGQAISA_fSD_Li256ELb1ELb1EEENS1_19SingleTileSchedulerILb1ELb0ELb0ELi128EEEEEEEEEvNT_6ParamsE$_ZN4cute5tupleIJNS0_IJNS_1CILi2EEES2_EEENS0_IJNS1_ILi1EEEiEEEEEC2ERKS3_RKS5_,($_ZN7cutlass13device_kernelIN5flash19enable_sm80_to_sm89INS1_16FlashAttnBwdSm80INS1_25CollectiveMainloopBwdSm80ILi2ELi2EN4cute5tupleIJNS5_1CILi128EEES8_NS7_ILi64EEEEEENS_10bfloat16_tEfNS_4arch4Sm80ELb0ELb0ELb1ELb1ELb1ELb0ELb0ELb0ELi2ELi4ELi4ELi4ELb0EEENS1_24CollectiveEpilogueBwdGQAISA_fSD_Li256ELb1ELb1EEENS1_19SingleTileSchedulerILb1ELb0ELb0ELi128EEEEEEEEEvNT_6ParamsE$_ZN4cute5tupleIJNS0_IJNS_1CILi2EEES2_EEENS0_IJiNS1_ILi4096EEEEEEEEC2ERKS3_RKS5_ - $_ZN7cutlass13device_kernelIN5flash19enable_sm80_to_sm89INS1_16FlashAttnBwdSm80INS1_25CollectiveMainloopBwdSm80ILi2ELi2EN4cute5tupleIJNS5_1CILi128EEES8_NS7_ILi64EEEEEENS_10bfloat16_tEfNS_4arch4Sm80ELb0ELb0ELb1ELb1ELb1ELb0ELb0ELb0ELi2ELi4ELi4ELi4ELb0EEENS1_24CollectiveEpilogueBwdGQAISA_fSD_Li256ELb1ELb1EEENS1_19SingleTileSchedulerILb1ELb0ELb0ELi128EEEEEEEEEvNT_6ParamsE$_ZN4cute5tupleIJNS0_IJNS_1CILi2EEES2_EEENS0_IJNS1_ILi1EEEiEEEEEC2ERKS3_RKS5_)
$_ZN7cutlass13device_kernelIN5flash19enable_sm80_to_sm89INS1_16FlashAttnBwdSm80INS1_25CollectiveMainloopBwdSm80ILi2ELi2EN4cute5tupleIJNS5_1CILi128EEES8_NS7_ILi64EEEEEENS_10bfloat16_tEfNS_4arch4Sm80ELb0ELb0ELb1ELb1ELb1ELb0ELb0ELb0ELi2ELi4ELi4ELi4ELb0EEENS1_24CollectiveEpilogueBwdGQAISA_fSD_Li256ELb1ELb1EEENS1_19SingleTileSchedulerILb1ELb0ELb0ELi128EEEEEEEEEvNT_6ParamsE$_ZN4cute5tupleIJNS0_IJNS_1CILi2EEES2_EEENS0_IJNS1_ILi1EEEiEEEEEC2ERKS3_RKS5_:
[----:B------:R-:W-:Y:S02]  /*acf0*/  MOV R4, 0xad10 ;  /* 0x0000ad1000047802 */ /* 0x000fe40000000f00 */
[----:B------:R-:W-:Y:S05]  /*ad00*/  CALL.REL.NOINC `($_ZN7cutlass13device_kernelIN5flash19enable_sm80_to_sm89INS1_16FlashAttnBwdSm80INS1_25CollectiveMainloopBwdSm80ILi2ELi2EN4cute5tupleIJNS5_1CILi128EEES8_NS7_ILi64EEEEEENS_10bfloat16_tEfNS_4arch4Sm80ELb0ELb0ELb1ELb1ELb1ELb0ELb0ELb0ELi2ELi4ELi4ELi4ELb0EEENS1_24CollectiveEpilogueBwdGQAISA_fSD_Li256ELb1ELb1EEENS1_19SingleTileSchedulerILb1ELb0ELb0ELi128EEEEEEEEEvNT_6ParamsE$_ZN4cute3eso3ESOILb1ELb0EJNS_5tupleIJNS_1CILi2EEES4_EEENS2_IJNS3_ILi1EEEiEEEEEC2ERKS5_RKS7_) ;  /* 0xffffdee000007944 */ /* 0x000fea0003c3ffff */
[----:B-1----:R-:W-:Y:S02]  /*ad10*/  MOV R2, R6 ;  /* 0x0000000600027202 */ /* 0x002fe40000000f00 */
[----:B------:R-:W-:-:S04]  /*ad20*/  MOV R3, 0x0 ;  /* 0x0000000000037802 */ /* 0x000fc80000000f00 */
[----:B------:R-:W-:Y:S05]  /*ad30*/  RET.REL.NODEC R2 `(_ZN7cutlass13device_kernelIN5flash19enable_sm80_to_sm89INS1_16FlashAttnBwdSm80INS1_25CollectiveMainloopBwdSm80ILi2ELi2EN4cute5tupleIJNS5_1CILi128EEES8_NS7_ILi64EEEEEENS_10bfloat16_tEfNS_4arch4Sm80ELb0ELb0ELb1ELb1ELb1ELb0ELb0ELb0ELi2ELi4ELi4ELi4ELb0EEENS1_24CollectiveEpilogueBwdGQAISA_fSD_Li256ELb1ELb1EEENS1_19SingleTileSchedulerILb1ELb0ELb0ELi128EEEEEEEEEvNT_6ParamsE) ;  /* 0xffff52c002007950 */ /* 0x000fea0003c3ffff */
        .type           $_ZN7cutlass13device_kernelIN5flash19enable_sm80_to_sm89INS1_16FlashAttnBwdSm80INS1_25CollectiveMainloopBwdSm80ILi2ELi2EN4cute5tupleIJNS5_1CILi128EEES8_NS7_ILi64EEEEEENS_10bfloat16_tEfNS_4arch4Sm80ELb0ELb0ELb1ELb1ELb1ELb0ELb0ELb0ELi2ELi4ELi4ELi4ELb0EEENS1_24CollectiveEpilogueBwdGQAISA_fSD_Li256ELb1ELb1EEENS1_19SingleTileSchedulerILb1ELb0ELb0ELi128EEEEEEEEEvNT_6ParamsE$_ZN4cute5tupleIJNS0_IJNS_1CILi2EEES2_EEENS0_IJiNS1_ILi4096EEEEEEEEC2ERKS3_RKS5_,@function
        .size           $_ZN7cutlass13device_kernelIN5flash19enable_sm80_to_sm89INS1_16FlashAttnBwdSm80INS1_25CollectiveMainloopBwdSm80ILi2ELi2EN4cute5tupleIJNS5_1CILi128EEES8_NS7_ILi64EEEEEENS_10bfloat16_tEfNS_4arch4Sm80ELb0ELb0ELb1ELb1ELb1ELb0ELb0ELb0ELi2ELi4ELi4ELi4ELb0EEENS1_24CollectiveEpilogueBwdGQAISA_fSD_Li256ELb1ELb1EEENS1_19SingleTileSchedulerILb1ELb0ELb0ELi128EEEEEEEEEvNT_6ParamsE$_ZN4cute5tupleIJNS0_IJNS_1CILi2EEES2_EEENS0_IJiNS1_ILi4096EEEEEEEEC2ERKS3_RKS5_,($_ZN7cutlass13device_kernelIN5flash19enable_sm80_to_sm89INS1_16FlashAttnBwdSm80INS1_25CollectiveMainloopBwdSm80ILi2ELi2EN4cute5tupleIJNS5_1CILi128EEES8_NS7_ILi64EEEEEENS_10bfloat16_tEfNS_4arch4Sm80ELb0ELb0ELb1ELb1ELb1ELb0ELb0ELb0ELi2ELi4ELi4ELi4ELb0EEENS1_24CollectiveEpilogueBwdGQAISA_fSD_Li256ELb1ELb1EEENS1_19SingleTileSchedulerILb1ELb0ELb0ELi128EEEEEEEEEvNT_6ParamsE$_ZN4cute5tupleIJNS0_IJNS_1CILi2EEES2_EEENS0_IJiNS1_ILi512EEEEEEEEC2ERKS3_RKS5_ - $_ZN7cutlass13device_kernelIN5flash19enable_sm80_to_sm89INS1_16FlashAttnBwdSm80INS1_25CollectiveMainloopBwdSm80ILi2ELi2EN4cute5tupleIJNS5_1CILi128EEES8_NS7_ILi64EEEEEENS_10bfloat16_tEfNS_4arch4Sm80ELb0ELb0ELb1ELb1ELb1ELb0ELb0ELb0ELi2ELi4ELi4ELi4ELb0EEENS1_24CollectiveEpilogueBwdGQAISA_fSD_Li256ELb1ELb1EEENS1_19SingleTileSchedulerILb1ELb0ELb0ELi128EEEEEEEEEvNT_6ParamsE$_ZN4cute5tupleIJNS0_IJNS_1CILi2EEES2_EEENS0_IJiNS1_ILi4096EEEEEEEEC2ERKS3_RKS5_)
$_ZN7cutlass13device_kernelIN5flash19enable_sm80_to_sm89INS1_16FlashAttnBwdSm80INS1_25CollectiveMainloopBwdSm80ILi2ELi2EN4cute5tupleIJNS5_1CILi128EEES8_NS7_ILi64EEEEEENS_10bfloat16_tEfNS_4arch4Sm80ELb0ELb0ELb1ELb1ELb1ELb0ELb0ELb0ELi2ELi4ELi4ELi4ELb0EEENS1_24CollectiveEpilogueBwdGQAISA_fSD_Li256ELb1ELb1EEENS1_19SingleTileSchedulerILb1ELb0ELb0ELi128EEEEEEEEEvNT_6ParamsE$_ZN4cute5tupleIJNS0_IJNS_1CILi2EEES2_EEENS0_IJiNS1_ILi4096EEEEEEEEC2ERKS3_RKS5_:
[----:B------:R-:W-:Y:S02]  /*ad40*/  MOV R4, 0xad60 ;  /* 0x0000ad6000047802 */ /* 0x000fe40000000f00 */
[----:B------:R-:W-:Y:S05]  /*ad50*/  CALL.REL.NOINC `($_ZN7cutlass13device_kernelIN5flash19enable_sm80_to_sm89INS1_16FlashAttnBwdSm80INS1_25CollectiveMainloopBwdSm80ILi2ELi2EN4cute5tupleIJNS5_1CILi128EEES8_NS7_ILi64EEEEEENS_10bfloat16_tEfNS_4arch4Sm80ELb0ELb0ELb1ELb1ELb1ELb0ELb0ELb0ELi2ELi4ELi4ELi4ELb0EEENS1_24CollectiveEpilogueBwdGQAISA_fSD_Li256ELb1ELb1EEENS1_19SingleTileSchedulerILb1ELb0ELb0ELi128EEEEEEEEEvNT_6ParamsE$_ZN4cute3eso3ESOILb1ELb0EJNS_5tupleIJNS_1CILi2EEES4_EEENS2_IJiNS3_ILi4096EEEEEEEEC2ERKS5_RKS7_) ;  /* 0xffffded000007944 */ /* 0x000fea0003c3ffff */
[----:B-1----:R-:W-:Y:S02]  /*ad60*/  MOV R2, R6 ;  /* 0x0000000600027202 */ /* 0x002fe40000000f00 */
[----:B------:R-:W-:-:S04]  /*ad70*/  MOV R3, 0x0 ;  /* 0x0000000000037802 */ /* 0x000fc80000000f00 */
[----:B------:R-:W-:Y:S05]  /*ad80*/  RET.REL.NODEC R2 `(_ZN7cutlass13device_kernelIN5flash19enable_sm80_to_sm89INS1_16FlashAttnBwdSm80INS1_25CollectiveMainloopBwdSm80ILi2ELi2EN4cute5tupleIJNS5_1CILi128EEES8_NS7_ILi64EEEEEENS_10bfloat16_tEfNS_4arch4Sm80ELb0ELb0ELb1ELb1ELb1ELb0ELb0ELb0ELi2ELi4ELi4ELi4ELb0EEENS1_24CollectiveEpilogueBwdGQAISA_fSD_Li256ELb1ELb1EEENS1_19SingleTileSchedulerILb1ELb0ELb0ELi128EEEEEEEEEvNT_6ParamsE) ;  /* 0xffff527002007950 */ /* 0x000fea0003c3ffff */
        .type           $_ZN7cutlass13device_kernelIN5flash19enable_sm80_to_sm89INS1_16FlashAttnBwdSm80INS1_25CollectiveMainloopBwdSm80ILi2ELi2EN4cute5tupleIJNS5_1CILi128EEES8_NS7_ILi64EEEEEENS_10bfloat16_tEfNS_4arch4Sm80ELb0ELb0ELb1ELb1ELb1ELb0ELb0ELb0ELi2ELi4ELi4ELi4ELb0EEENS1_24CollectiveEpilogueBwdGQAISA_fSD_Li256ELb1ELb1EEENS1_19SingleTileSchedulerILb1ELb0ELb0ELi128EEEEEEEEEvNT_6ParamsE$_ZN4cute5tupleIJNS0_IJNS_1CILi2EEES2_EEENS0_IJiNS1_ILi512EEEEEEEEC2ERKS3_RKS5_,@function
        .size           $_ZN7cutlass13device_kernelIN5flash19enable_sm80_to_sm89INS1_16FlashAttnBwdSm80INS1_25CollectiveMainloopBwdSm80ILi2ELi2EN4cute5tupleIJNS5_1CILi128EEES8_NS7_ILi64EEEEEENS_10bfloat16_tEfNS_4arch4Sm80ELb0ELb0ELb1ELb1ELb1ELb0ELb0ELb0ELi2ELi4ELi4ELi4ELb0EEENS1_24CollectiveEpilogueBwdGQAISA_fSD_Li256ELb1ELb1EEENS1_19SingleTileSchedulerILb1ELb0ELb0ELi128EEEEEEEEEvNT_6ParamsE$_ZN4cute5tupleIJNS0_IJNS_1CILi2EEES2_EEENS0_IJiNS1_ILi512EEEEEEEEC2ERKS3_RKS5_,($_ZN7cutlass13device_kernelIN5flash19enable_sm80_to_sm89INS1_16FlashAttnBwdSm80INS1_25CollectiveMainloopBwdSm80ILi2ELi2EN4cute5tupleIJNS5_1CILi128EEES8_NS7_ILi64EEEEEENS_10bfloat16_tEfNS_4arch4Sm80ELb0ELb0ELb1ELb1ELb1ELb0ELb0ELb0ELi2ELi4ELi4ELi4ELb0EEENS1_24CollectiveEpilogueBwdGQAISA_fSD_Li256ELb1ELb1EEENS1_19SingleTileSchedulerILb1ELb0ELb0ELi128EEEEEEEEEvNT_6ParamsE$_ZN4cute5tupleIJNS0_IJNS_1CILi2EEES2_EEENS0_IJiiEEEEEC2ERKS3_RKS4_ - $_ZN7cutlass13device_kernelIN5flash19enable_sm80_to_sm89INS1_16FlashAttnBwdSm80INS1_25CollectiveMainloopBwdSm80ILi2ELi2EN4cute5tupleIJNS5_1CILi128EEES8_NS7_ILi64EEEEEENS_10bfloat16_tEfNS_4arch4Sm80ELb0ELb0ELb1ELb1ELb1ELb0ELb0ELb0ELi2ELi4ELi4ELi4ELb0EEENS1_24CollectiveEpilogueBwdGQAISA_fSD_Li256ELb1ELb1EEENS1_19SingleTileSchedulerILb1ELb0ELb0ELi128EEEEEEEEEvNT_6ParamsE$_ZN4cute5tupleIJNS0_IJNS_1CILi2EEES2_EEENS0_IJiNS1_ILi512EEEEEEEEC2ERKS3_RKS5_)
$_ZN7cutlass13device_kernelIN5flash19enable_sm80_to_sm89INS1_16FlashAttnBwdSm80INS1_25CollectiveMainloopBwdSm80ILi2ELi2EN4cute5tupleIJNS5_1CILi128EEES8_NS7_ILi64EEEEEENS_10bfloat16_tEfNS_4arch4Sm80ELb0ELb0ELb1ELb1ELb1ELb0ELb0ELb0ELi2ELi4ELi4ELi4ELb0EEENS1_24CollectiveEpilogueBwdGQAISA_fSD_Li256ELb1ELb1EEENS1_19SingleTileSchedulerILb1ELb0ELb0ELi128EEEEEEEEEvNT_6ParamsE$_ZN4cute5tupleIJNS0_IJNS_1CILi2EEES2_EEENS0_IJiNS1_ILi512EEEEEEEEC2ERKS3_RKS5_:
[----:B------:R-:W-:Y:S02]  /*ad90*/  MOV R4, 0xadb0 ;  /* 0x0000adb000047802 */ /* 0x000fe40000000f00 */
[----:B------:R-:W-:Y:S05]  /*ada0*/  CALL.REL.NOINC `($_ZN7cutlass13device_kernelIN5flash19enable_sm80_to_sm89INS1_16FlashAttnBwdSm80INS1_25CollectiveMainloopBwdSm80ILi2ELi2EN4cute5tupleIJNS5_1CILi128EEES8_NS7_ILi64EEEEEENS_10bfloat16_tEfNS_4arch4Sm80ELb0ELb0ELb1ELb1ELb1ELb0ELb0ELb0ELi2ELi4ELi4ELi4ELb0EEENS1_24CollectiveEpilogueBwdGQAISA_fSD_Li256ELb1ELb1EEENS1_19SingleTileSchedulerILb1ELb0ELb0ELi128EEEEEEEEEvNT_6ParamsE$_ZN4cute3eso3ESOILb1ELb0EJNS_5tupleIJNS_1CILi2EEES4_EEENS2_IJiNS3_ILi512EEEEEEEEC2ERKS5_RKS7_) ;  /* 0xffffdec000007944 */ /* 0x000fea0003c3ffff */
[----:B-1----:R-:W-:Y:S02]  /*adb0*/  MOV R2, R6 ;  /* 0x0000000600027202 */ /* 0x002fe40000000f00 */
[----:B------:R-:W-:-:S04]  /*adc0*/  MOV R3, 0x0 ;  /* 0x0000000000037802 */ /* 0x000fc80000000f00 */
[----:B------:R-:W-:Y:S05]  /*add0*/  RET.REL.NODEC R2 `(_ZN7cutlass13device_kernelIN5flash19enable_sm80_to_sm89INS1_16FlashAttnBwdSm80INS1_25CollectiveMainloopBwdSm80ILi2ELi2EN4cute5tupleIJNS5_1CILi128EEES8_NS7_ILi64EEEEEENS_10bfloat16_tEfNS_4arch4Sm80ELb0ELb0ELb1ELb1ELb1ELb0ELb0ELb0ELi2ELi4ELi4ELi4ELb0EEENS1_24CollectiveEpilogueBwdGQAISA_fSD_Li256ELb1ELb1EEENS1_19SingleTileSchedulerILb1ELb0ELb0ELi128EEEEEEEEEvNT_6ParamsE) ;  /* 0xffff522002007950 */ /* 0x000fea0003c3ffff */
        .type           $_ZN7cutlass13device_kernelIN5flash19enable_sm80_to_sm89INS1_16FlashAttnBwdSm80INS1_25CollectiveMainloopBwdSm80ILi2ELi2EN4cute5tupleIJNS5_1CILi128EEES8_NS7_ILi64EEEEEENS_10bfloat16_tEfNS_4arch4Sm80ELb0ELb0ELb1ELb1ELb1ELb0ELb0ELb0ELi2ELi4ELi4ELi4ELb0EEENS1_24CollectiveEpilogueBwdGQAISA_fSD_Li256ELb1ELb1EEENS1_19SingleTileSchedulerILb1ELb0ELb0ELi128EEEEEEEEEvNT_6ParamsE$_ZN4cute5tupleIJNS0_IJNS_1CILi2EEES2_EEENS0_IJiiEEEEEC2ERKS3_RKS4_,@function
        .size           $_ZN7cutlass13device_kernelIN5flash19enable_sm80_to_sm89INS1_16FlashAttnBwdSm80INS1_25CollectiveMainloopBwdSm80ILi2ELi2EN4cute5tupleIJNS5_1CILi128EEES8_NS7_ILi64EEEEEENS_10bfloat16_tEfNS_4arch4Sm80ELb0ELb0ELb1ELb1ELb1ELb0ELb0ELb0ELi2ELi4ELi4ELi4ELb0EEENS1_24CollectiveEpilogueBwdGQAISA_fSD_Li256ELb1ELb1EEENS1_19SingleTileSchedulerILb1ELb0ELb0ELi128EEEEEEEEEvNT_6ParamsE$_ZN4cute5tupleIJNS0_IJNS_1CILi2EEES2_EEENS0_IJiiEEEEEC2ERKS3_RKS4_,($_ZN7cutlass13device_kernelIN5flash19enable_sm80_to_sm89INS1_16FlashAttnBwdSm80INS1_25CollectiveMainloopBwdSm80ILi2ELi2EN4cute5tupleIJNS5_1CILi128EEES8_NS7_ILi64EEEEEENS_10bfloat16_tEfNS_4arch4Sm80ELb0ELb0ELb1ELb1ELb1ELb0ELb0ELb0ELi2ELi4ELi4ELi4ELb0EEENS1_24CollectiveEpilogueBwdGQAISA_fSD_Li256ELb1ELb1EEENS1_19SingleTileSchedulerILb1ELb0ELb0ELi128EEEEEEEEEvNT_6ParamsE$_ZN4cute5tupleIJNS0_IJNS_1CILi2EEES2_S2_EEENS0_IJNS1_ILi1EEENS1_ILi512EEEiEEEEEC2ERKS3_RKS6_ - $_ZN7cutlass13device_kernelIN5flash19enable_sm80_to_sm89INS1_16FlashAttnBwdSm80INS1_25CollectiveMainloopBwdSm80ILi2ELi2EN4cute5tupleIJNS5_1CILi128EEES8_NS7_ILi64EEEEEENS_10bfloat16_tEfNS_4arch4Sm80ELb0ELb0ELb1ELb1ELb1ELb0ELb0ELb0ELi2ELi4ELi4ELi4ELb0EEENS1_24CollectiveEpilogueBwdGQAISA_fSD_Li256ELb1ELb1EEENS1_19SingleTileSchedulerILb1ELb0ELb0ELi128EEEEEEEEEvNT_6ParamsE$_ZN4cute5tupleIJNS0_IJNS_1CILi2EEES2_EEENS0_IJiiEEEEEC2ERKS3_RKS4_)
$_ZN7cutlass13device_kernelIN5flash19enable_sm80_to_sm89INS1_16FlashAttnBwdSm80INS1_25CollectiveMainloopBwdSm80ILi2ELi2EN4cute5tupleIJNS5_1CILi128EEES8_NS7_ILi64EEEEEENS_10bfloat16_tEfNS_4arch4Sm80ELb0ELb0ELb1ELb1ELb1ELb0ELb0ELb0ELi2ELi4ELi4ELi4ELb0EEENS1_24CollectiveEpilogueBwdGQAISA_fSD_Li256ELb1ELb1EEENS1_19SingleTileSchedulerILb1ELb0ELb0ELi128EEEEEEEEEvNT_6ParamsE$_ZN4cute5tupleIJNS0_IJNS_1CILi2EEES2_EEENS0_IJiiEEEEEC2ERKS3_RKS4_:
[----:B------:R-:W-:Y:S02]  /*ade0*/  MOV R4, 0xae00 ;  /* 0x0000ae0000047802 */ /* 0x000fe40000000f00 */
[----:B------:R-:W-:Y:S05]  /*adf0*/  CALL.REL.NOINC `($_ZN7cutlass13device_kernelIN5flash19enable_sm80_to_sm89INS1_16FlashAttnBwdSm80INS1_25CollectiveMainloopBwdSm80ILi2ELi2EN4cute5tupleIJNS5_1CILi128EEES8_NS7_ILi64EEEEEENS_10bfloat16_tEfNS_4arch4Sm80ELb0ELb0ELb1ELb1ELb1ELb0ELb0ELb0ELi2ELi4ELi4ELi4ELb0EEENS1_24CollectiveEpilogueBwdGQAISA_fSD_Li256ELb1ELb1EEENS1_19SingleTileSchedulerILb1ELb0ELb0ELi128EEEEEEEEEvNT_6ParamsE$_ZN4cute3eso3ESOILb1ELb0EJNS_5tupleIJNS_1CILi2EEES4_EEENS2_IJiiEEEEEC2ERKS5_RKS6_) ;  /* 0xffffdeb000007944 */ /* 0x000fea0003c3ffff */
[----:B-1----:R-:W-:Y:S02]  /*ae00*/  MOV R2, R6 ;  /* 0x0000000600027202 */ /* 0x002fe40000000f00 */
[----:B------:R-:W-:-:S04]  /*ae10*/  MOV R3, 0x0 ;  /* 0x0000000000037802 */ /* 0x000fc80000000f00 */
[----:B------:R-:W-:Y:S05]  /*ae20*/  RET.REL.NODEC R2 `(_ZN7cutlass13device_kernelIN5flash19enable_sm80_to_sm89INS1_16FlashAttnBwdSm80INS1_25CollectiveMainloopBwdSm80ILi2ELi2EN4cute5tupleIJNS5_1CILi128EEES8_NS7_ILi64EEEEEENS_10bfloat16_tEfNS_4arch4Sm80ELb0ELb0ELb1ELb1ELb1ELb0ELb0ELb0ELi2ELi4ELi4ELi4ELb0EEENS1_24CollectiveEpilogueBwdGQAISA_fSD_Li256ELb1ELb1EEENS1_19SingleTileSchedulerILb1ELb0ELb0ELi128EEEEEEEEEvNT_6ParamsE) ;  /* 0xffff51d002007950 */ /* 0x000fea0003c3ffff */
        .type           $_ZN7cutlass13device_kernelIN5flash19enable_sm80_to_sm89INS1_16FlashAttnBwdSm80INS1_25CollectiveMainloopBwdSm80ILi2ELi2EN4cute5tupleIJNS5_1CILi128EEES8_NS7_ILi64EEEEEENS_10bfloat16_tEfNS_4arch4Sm80ELb0ELb0ELb1ELb1ELb1ELb0ELb0ELb0ELi2ELi4ELi4ELi4ELb0EEENS1_24CollectiveEpilogueBwdGQAISA_fSD_Li256ELb1ELb1EEENS1_19SingleTileSchedulerILb1ELb0ELb0ELi128EEEEEEEEEvNT_6ParamsE$_ZN4cute5tupleIJNS0_IJNS_1CILi2EEES2_S2_EEENS0_IJNS1_ILi1EEENS1_ILi512EEEiEEEEEC2ERKS3_RKS6_,@function
        .size           $_ZN7cutlass13device_kernelIN5flash19enable_sm80_to_sm89INS1_16FlashAttnBwdSm80INS1_25CollectiveMainloopBwdSm80ILi2ELi2EN4cute5tupleIJNS5_1CILi128EEES8_NS7_ILi64EEEEEENS_10bfloat16_tEfNS_4arch4Sm80ELb0ELb0ELb1ELb1ELb1ELb0ELb0ELb0ELi2ELi4ELi4ELi4ELb0EEENS1_24CollectiveEpilogueBwdGQAISA_fSD_Li256ELb1ELb1EEENS1_19SingleTileSchedulerILb1ELb0ELb0ELi128EEEEEEEEEvNT_6ParamsE$_ZN4cute5tupleIJNS0_IJNS_1CILi2EEES2_S2_EEENS0_IJNS1_ILi1EEENS1_ILi512EEEiEEEEEC2ERKS3_RKS6_,($_ZN7cutlass13device_kernelIN5flash19enable_sm80_to_sm89INS1_16FlashAttnBwdSm80INS1_25CollectiveMainloopBwdSm80ILi2ELi2EN4cute5tupleIJNS5_1CILi128EEES8_NS7_ILi64EEEEEENS_10bfloat16_tEfNS_4arch4Sm80ELb0ELb0ELb1ELb1ELb1ELb0ELb0ELb0ELi2ELi4ELi4ELi4ELb0EEENS1_24CollectiveEpilogueBwdGQAISA_fSD_Li256ELb1ELb1EEENS1_19SingleTileSchedulerILb1ELb0ELb0ELi128EEEEEEEEEvNT_6ParamsE$_ZN4cute5tupleIJNS0_IJNS_1CILi8EEENS0_IJNS1_ILi2EEES3_S3_EEENS1_ILi1EEES4_S5_EEENS0_IJS5_NS0_IJS2_iiEEENS1_ILi64EEENS0_IJiNS1_ILi144EEENS1_ILi288EEEEEENS1_ILi512EEEEEEEEC2ERKS6_RKSD_ - $_ZN7cutlass13device_kernelIN5flash19enable_sm80_to_sm89INS1_16FlashAttnBwdSm80INS1_25CollectiveMainloopBwdSm80ILi2ELi2EN4cute5tupleIJNS5_1CILi128EEES8_NS7_ILi64EEEEEENS_10bfloat16_tEfNS_4arch4Sm80ELb0ELb0ELb1ELb1ELb1ELb0ELb0ELb0ELi2ELi4ELi4ELi4ELb0EEENS1_24CollectiveEpilogueBwdGQAISA_fSD_Li256ELb1ELb1EEENS1_19SingleTileSchedulerILb1ELb0ELb0ELi128EEEEEEEEEvNT_6ParamsE$_ZN4cute5tupleIJNS0_IJNS_1CILi2EEES2_S2_EEENS0_IJNS1_ILi1EEENS1_ILi512EEEiEEEEEC2ERKS3_RKS6_)
$_ZN7cutlass13device_kernelIN5flash19enable_sm80_to_sm89INS1_16FlashAttnBwdSm80INS1_25CollectiveMainloopBwdSm80ILi2ELi2EN4cute5tupleIJNS5_1CILi128EEES8_NS7_ILi64EEEEEENS_10bfloat16_tEfNS_4arch4Sm80ELb0ELb0ELb1ELb1ELb1ELb0ELb0ELb0ELi2ELi4ELi4ELi4ELb0EEENS1_24CollectiveEpilogueBwdGQAISA_fSD_Li256ELb1ELb1EEENS1_19SingleTileSchedulerILb1ELb0ELb0ELi128EEEEEEEEEvNT_6ParamsE$_ZN4cute5tupleIJNS0_IJNS_1CILi2EEES2_S2_EEENS0_IJNS1_ILi1EEENS1_ILi512EEEiEEEEEC2ERKS3_RKS6_:
[----:B------:R-:W-:Y:S02]  /*ae30*/  MOV R4, 0xae50 ;  /* 0x0000ae5000047802 */ /* 0x000fe40000000f00 */
[----:B------:R-:W-:Y:S05]  /*ae40*/  CALL.REL.NOINC `($_ZN7cutlass13device_kernelIN5flash19enable_sm80_to_sm89INS1_16FlashAttnBwdSm80INS1_25CollectiveMainloopBwdSm80ILi2ELi2EN4cute5tupleIJNS5_1CILi128EEES8_NS7_ILi64EEEEEENS_10bfloat16_tEfNS_4arch4Sm80ELb0ELb0ELb1ELb1ELb1ELb0ELb0ELb0ELi2ELi4ELi4ELi4ELb0EEENS1_24CollectiveEpilogueBwdGQAISA_fSD_Li256ELb1ELb1EEENS1_19SingleTileSchedulerILb1ELb0ELb0ELi128EEEEEEEEEvNT_6ParamsE$_ZN4cute3eso3ESOILb1ELb0EJNS_5tupleIJNS_1CILi2EEES4_S4_EEENS2_IJNS3_ILi1EEENS3_ILi512EEEiEEEEEC2ERKS5_RKS8_) ;  /* 0xffffdf1000007944 */ /* 0x000fea0003c3ffff */
[----:B-1----:R-:W-:Y:S02]  /*ae50*/  MOV R2, R6 ;  /* 0x0000000600027202 */ /* 0x002fe40000000f00 */
[----:B------:R-:W-:-:S04]  /*ae60*/  MOV R3, 0x0 ;  /* 0x0000000000037802 */ /* 0x000fc80000000f00 */
[----:B------:R-:W-:Y:S05]  /*ae70*/  RET.REL.NODEC R2 `(_ZN7cutlass13device_kernelIN5flash19enable_sm80_to_sm89INS1_16FlashAttnBwdSm80INS1_25CollectiveMainloopBwdSm80ILi2ELi2EN4cute5tupleIJNS5_1CILi128EEES8_NS7_ILi64EEEEEENS_10bfloat16_tEfNS_4arch4Sm80ELb0ELb0ELb1ELb1ELb1ELb0ELb0ELb0ELi2ELi4ELi4ELi4ELb0EEENS1_24CollectiveEpilogueBwdGQAISA_fSD_Li256ELb1ELb1EEENS1_19SingleTileSchedulerILb1ELb0ELb0ELi128EEEEEEEEEvNT_6ParamsE) ;  /* 0xffff518002007950 */ /* 0x000fea0003c3ffff */
        .type           $_ZN7cutlass13device_kernelIN5flash19enable_sm80_to_sm89INS1_16FlashAttnBwdSm80INS1_25CollectiveMainloopBwdSm80ILi2ELi2EN4cute5tupleIJNS5_1CILi128EEES8_NS7_ILi64EEEEEENS_10bfloat16_tEfNS_4arch4Sm80ELb0ELb0ELb1ELb1ELb1ELb0ELb0ELb0ELi2ELi4ELi4ELi4ELb0EEENS1_24CollectiveEpilogueBwdGQAISA_fSD_Li256ELb1ELb1EEENS1_19SingleTileSchedulerILb1ELb0ELb0ELi128EEEEEEEEEvNT_6ParamsE$_ZN4cute5tupleIJNS0_IJNS_1CILi8EEENS0_IJNS1_ILi2EEES3_S3_EEENS1_ILi1EEES4_S5_EEENS0_IJS5_NS0_IJS2_iiEEENS1_ILi64EEENS0_IJiNS1_ILi144EEENS1_ILi288EEEEEENS1_ILi512EEEEEEEEC2ERKS6_RKSD_,@function
        .size           $_ZN7cutlass13device_kernelIN5flash19enable_sm80_to_sm89INS1_16FlashAttnBwdSm80INS1_25CollectiveMainloopBwdSm80ILi2ELi2EN4cute5tupleIJNS5_1CILi128EEES8_NS7_ILi64EEEEEENS_10bfloat16_tEfNS_4arch4Sm80ELb0ELb0ELb1ELb1ELb1ELb0ELb0ELb0ELi2ELi4ELi4ELi4ELb0EEENS1_24CollectiveEpilogueBwdGQAISA_fSD_Li256ELb1ELb1EEENS1_19SingleTileSchedulerILb1ELb0ELb0ELi128EEEEEEEEEvNT_6ParamsE$_ZN4cute5tupleIJNS0_IJNS_1CILi8EEENS0_IJNS1_ILi2EEES3_S3_EEENS1_ILi1EEES4_S5_EEENS0_IJS5_NS0_IJS2_iiEEENS1_ILi64EEENS0_IJiNS1_ILi144EEENS1_ILi288EEEEEENS1_ILi512EEEEEEEEC2ERKS6_RKSD_,($_ZN7cutlass13device_kernelIN5flash19enable_sm80_to_sm89INS1_16FlashAttnBwdSm80INS1_25CollectiveMainloopBwdSm80ILi2ELi2EN4cute5tupleIJNS5_1CILi128EEES8_NS7_ILi64EEEEEENS_10bfloat16_tEfNS_4arch4Sm80ELb0ELb0ELb1ELb1ELb1ELb0ELb0ELb0ELi2ELi4ELi4ELi4ELb0EEENS1_24CollectiveEpilogueBwdGQAISA_fSD_Li256ELb1ELb1EEENS1_19SingleTileSchedulerILb1ELb0ELb0ELi128EEEEEEEEEvNT_6ParamsE$_ZN4cute5tupleIJNS0_IJNS_1CILi8EEENS0_IJNS1_ILi2EEES3_S3_EEENS1_ILi1EEES4_S5_EEENS0_IJS5_NS0_IJiiiEEENS1_ILi64EEENS0_IJNS1_ILi72EEENS1_ILi144EEENS1_ILi288EEEEEENS1_ILi512EEEEEEEEC2ERKS6_RKSE_ - $_ZN7cutlass13device_kernelIN5flash19enable_sm80_to_sm89INS1_16FlashAttnBwdSm80INS1_25CollectiveMainloopBwdSm80ILi2ELi2EN4cute5tupleIJNS5_1CILi128EEES8_NS7_ILi64EEEEEENS_10bfloat16_tEfNS_4arch4Sm80ELb0ELb0ELb1ELb1ELb1ELb0ELb0ELb0ELi2ELi4ELi4ELi4ELb0EEENS1_24CollectiveEpilogueBwdGQAISA_fSD_Li256ELb1ELb1EEENS1_19SingleTileSchedulerILb1ELb0ELb0ELi128EEEEEEEEEvNT_6ParamsE$_ZN4cute5tupleIJNS0_IJNS_1CILi8EEENS0_IJNS1_ILi2EEES3_S3_EEENS1_ILi1EEES4_S5_EEENS0_IJS5_NS0_IJS2_iiEEENS1_ILi64EEENS0_IJiNS1_ILi144EEENS1_ILi288EEEEEENS1_ILi512EEEEEEEEC2ERKS6_RKSD_)
$_ZN7cutlass13device_kernelIN5flash19enable_sm80_to_sm89INS1_16FlashAttnBwdSm80INS1_25CollectiveMainloopBwdSm80ILi2ELi2EN4cute5tupleIJNS5_1CILi128EEES8_NS7_ILi64EEEEEENS_10bfloat16_tEfNS_4arch4Sm80ELb0ELb0ELb1ELb1ELb1ELb0ELb0ELb0ELi2ELi4ELi4ELi4ELb0EEENS1_24CollectiveEpilogueBwdGQAISA_fSD_Li256ELb1ELb1EEENS1_19SingleTileSchedulerILb1ELb0ELb0ELi128EEEEEEEEEvNT_6ParamsE$_ZN4cute5tupleIJNS0_IJNS_1CILi8EEENS0_IJNS1_ILi2EEES3_S3_EEENS1_ILi1EEES4_S5_EEENS0_IJS5_NS0_IJS2_iiEEENS1_ILi64EEENS0_IJiNS1_ILi144EEENS1_ILi288EEEEEENS1_ILi512EEEEEEEEC2ERKS6_RKSD_:
[----:B------:R-:W-:Y:S02]  /*ae80*/  MOV R8, 0xaea0 ;  /* 0x0000aea000087802 */ /* 0x000fe40000000f00 */
[----:B------:R-:W-:Y:S05]  /*ae90*/  CALL.REL.NOINC `($_ZN7cutlass13device_kernelIN5flash19enable_sm80_to_sm89INS1_16FlashAttnBwdSm80INS1_25CollectiveMainloopBwdSm80ILi2ELi2EN4cute5tupleIJNS5_1CILi128EEES8_NS7_ILi64EEEEEENS_10bfloat16_tEfNS_4arch4Sm80ELb0ELb0ELb1ELb1ELb1ELb0ELb0ELb0ELi2ELi4ELi4ELi4ELb0EEENS1_24CollectiveEpilogueBwdGQAISA_fSD_Li256ELb1ELb1EEENS1_19SingleTileSchedulerILb1ELb0ELb0ELi128EEEEEEEEEvNT_6ParamsE$_ZN4cute3eso3ESOILb1ELb0EJNS_5tupleIJNS_1CILi8EEENS2_IJNS3_ILi2EEES5_S5_EEENS3_ILi1EEES6_S7_EEENS2_IJS7_NS2_IJS4_iiEEENS3_ILi64EEENS2_IJiNS3_ILi144EEENS3_ILi288EEEEEENS3_ILi512EEEEEEEEC2ERKS8_RKSF_) ;  /* 0xffffdf0000007944 */ /* 0x000fea0003c3ffff */
[----:B-1----:R-:W-:Y:S02]  /*aea0*/  MOV R2, R6 ;  /* 0x0000000600027202 */ /* 0x002fe40000000f00 */
[----:B------:R-:W-:-:S04]  /*aeb0*/  MOV R3, 0x0 ;  /* 0x0000000000037802 */ /* 0x000fc80000000f00 */
[----:B------:R-:W-:Y:S05]  /*aec0*/  RET.REL.NODEC R2 `(_ZN7cutlass13device_kernelIN5flash19enable_sm80_to_sm89INS1_16FlashAttnBwdSm80INS1_25CollectiveMainloopBwdSm80ILi2ELi2EN4cute5tupleIJNS5_1CILi128EEES8_NS7_ILi64EEEEEENS_10bfloat16_tEfNS_4arch4Sm80ELb0ELb0ELb1ELb1ELb1ELb0ELb0ELb0ELi2ELi4ELi4ELi4ELb0EEENS1_24CollectiveEpilogueBwdGQAISA_fSD_Li256ELb1ELb1EEENS1_19SingleTileSchedulerILb1ELb0ELb0ELi128EEEEEEEEEvNT_6ParamsE) ;  /* 0xffff513002007950 */ /* 0x000fea0003c3ffff */
        .type           $_ZN7cutlass13device_kernelIN5flash19enable_sm80_to_sm89INS1_16FlashAttnBwdSm80INS1_25CollectiveMainloopBwdSm80ILi2ELi2EN4cute5tupleIJNS5_1CILi128EEES8_NS7_ILi64EEEEEENS_10bfloat16_tEfNS_4arch4Sm80ELb0ELb0ELb1ELb1ELb1ELb0ELb0ELb0ELi2ELi4ELi4ELi4ELb0EEENS1_24CollectiveEpilogueBwdGQAISA_fSD_Li256ELb1ELb1EEENS1_19SingleTileSchedulerILb1ELb0ELb0ELi128EEEEEEEEEvNT_6ParamsE$_ZN4cute5tupleIJNS0_IJNS_1CILi8EEENS0_IJNS1_ILi2EEES3_S3_EEENS1_ILi1EEES4_S5_EEENS0_IJS5_NS0_IJiiiEEENS1_ILi64EEENS0_IJNS1_ILi72EEENS1_ILi144EEENS1_ILi288EEEEEENS1_ILi512EEEEEEEEC2ERKS6_RKSE_,@function
        .size           $_ZN7cutlass13device_kernelIN5flash19enable_sm80_to_sm89INS1_16FlashAttnBwdSm80INS1_25CollectiveMainloopBwdSm80ILi2ELi2EN4cute5tupleIJNS5_1CILi128EEES8_NS7_ILi64EEEEEENS_10bfloat16_tEfNS_4arch4Sm80ELb0ELb0ELb1ELb1ELb1ELb0ELb0ELb0ELi2ELi4ELi4ELi4ELb0EEENS1_24CollectiveEpilogueBwdGQAISA_fSD_Li256ELb1ELb1EEENS1_19SingleTileSchedulerILb1ELb0ELb0ELi128EEEEEEEEEvNT_6ParamsE$_ZN4cute5tupleIJNS0_IJNS_1CILi8EEENS0_IJNS1_ILi2EEES3_S3_EEENS1_ILi1EEES4_S5_EEENS0_IJS5_NS0_IJiiiEEENS1_ILi64EEENS0_IJNS1_ILi72EEENS1_ILi144EEENS1_ILi288EEEEEENS1_ILi512EEEEEEEEC2ERKS6_RKSE_,($_ZN7cutlass13device_kernelIN5flash19enable_sm80_to_sm89INS1_16FlashAttnBwdSm80INS1_25CollectiveMainloopBwdSm80ILi2ELi2EN4cute5tupleIJNS5_1CILi128EEES8_NS7_ILi64EEEEEENS_10bfloat16_tEfNS_4arch4Sm80ELb0ELb0ELb1ELb1ELb1ELb0ELb0ELb0ELi2ELi4ELi4ELi4ELb0EEENS1_24CollectiveEpilogueBwdGQAISA_fSD_Li256ELb1ELb1EEENS1_19SingleTileSchedulerILb1ELb0ELb0ELi128EEEEEEEEEvNT_6ParamsE$_ZN4cute5tupleIJNS0_IJNS_1CILi8EEENS1_ILi2EEES3_S3_S2_S3_EEENS0_IJNS1_ILi1EEEiiiNS1_ILi72EEENS1_ILi512EEEEEEEEC2ERKS4_RKS8_ - $_ZN7cutlass13device_kernelIN5flash19enable_sm80_to_sm89INS1_16FlashAttnBwdSm80INS1_25CollectiveMainloopBwdSm80ILi2ELi2EN4cute5tupleIJNS5_1CILi128EEES8_NS7_ILi64EEEEEENS_10bfloat16_tEfNS_4arch4Sm80ELb0ELb0ELb1ELb1ELb1ELb0ELb0ELb0ELi2ELi4ELi4ELi4ELb0EEENS1_24CollectiveEpilogueBwdGQAISA_fSD_Li256ELb1ELb1EEENS1_19SingleTileSchedulerILb1ELb0ELb0ELi128EEEEEEEEEvNT_6ParamsE$_ZN4cute5tupleIJNS0_IJNS_1CILi8EEENS0_IJNS1_ILi2EEES3_S3_EEENS1_ILi1EEES4_S5_EEENS0_IJS5_NS0_IJiiiEEENS1_ILi64EEENS0_IJNS1_ILi72EEENS1_ILi144EEENS1_ILi288EEEEEENS1_ILi512EEEEEEEEC2ERKS6_RKSE_)
$_ZN7cutlass13device_kernelIN5flash19enable_sm80_to_sm89INS1_16FlashAttnBwdSm80INS1_25CollectiveMainloopBwdSm80ILi2ELi2EN4cute5tupleIJNS5_1CILi128EEES8_NS7_ILi64EEEEEENS_10bfloat16_tEfNS_4arch4Sm80ELb0ELb0ELb1ELb1ELb1ELb0ELb0ELb0ELi2ELi4ELi4ELi4ELb0EEENS1_24CollectiveEpilogueBwdGQAISA_fSD_Li256ELb1ELb1EEENS1_19SingleTileSchedulerILb1ELb0ELb0ELi128EEEEEEEEEvNT_6ParamsE$_ZN4cute5tupleIJNS0_IJNS_1CILi8EEENS0_IJNS1_ILi2EEES3_S3_EEENS1_ILi1EEES4_S5_EEENS0_IJS5_NS0_IJiiiEEENS1_ILi64EEENS0_IJNS1_ILi72EEENS1_ILi144EEENS1_ILi288EEEEEENS1_ILi512EEEEEEEEC2ERKS6_RKSE_:
[----:B------:R-:W-:Y:S02]  /*aed0*/  MOV R8, 0xaef0 ;  /* 0x0000aef000087802 */ /* 0x000fe40000000f00 */
[----:B------:R-:W-:Y:S05]  /*aee0*/  CALL.REL.NOINC `($_ZN7cutlass13device_kernelIN5flash19enable_sm80_to_sm89INS1_16FlashAttnBwdSm80INS1_25CollectiveMainloopBwdSm80ILi2ELi2EN4cute5tupleIJNS5_1CILi128EEES8_NS7_ILi64EEEEEENS_10bfloat16_tEfNS_4arch4Sm80ELb0ELb0ELb1ELb1ELb1ELb0ELb0ELb0ELi2ELi4ELi4ELi4ELb0EEENS1_24CollectiveEpilogueBwdGQAISA_fSD_Li256ELb1ELb1EEENS1_19SingleTileSchedulerILb1ELb0ELb0ELi128EEEEEEEEEvNT_6ParamsE$_ZN4cute3eso3ESOILb1ELb0EJNS_5tupleIJNS_1CILi8EEENS2_IJNS3_ILi2EEES5_S5_EEENS3_ILi1EEES6_S7_EEENS2_IJS7_NS2_IJiiiEEENS3_ILi64EEENS2_IJNS3_ILi72EEENS3_ILi144EEENS3_ILi288EEEEEENS3_ILi512EEEEEEEEC2ERKS8_RKSG_) ;  /* 0xffffdf1000007944 */ /* 0x000fea0003c3ffff */
[----:B-1----:R-:W-:Y:S02]  /*aef0*/  MOV R2, R6 ;  /* 0x0000000600027202 */ /* 0x002fe40000000f00 */
[----:B------:R-:W-:-:S04]  /*af00*/  MOV R3, 0x0 ;  /* 0x0000000000037802 */ /* 0x000fc80000000f00 */
[----:B------:R-:W-:Y:S05]  /*af10*/  RET.REL.NODEC R2 `(_ZN7cutlass13device_kernelIN5flash19enable_sm80_to_sm89INS1_16FlashAttnBwdSm80INS1_25CollectiveMainloopBwdSm80ILi2ELi2EN4cute5tupleIJNS5_1CILi128EEES8_NS7_ILi64EEEEEENS_10bfloat16_tEfNS_4arch4Sm80ELb0ELb0ELb1ELb1ELb1ELb0ELb0ELb0ELi2ELi4ELi4ELi4ELb0EEENS1_24CollectiveEpilogueBwdGQAISA_fSD_Li256ELb1ELb1EEENS1_19SingleTileSchedulerILb1ELb0ELb0ELi128EEEEEEEEEvNT_6ParamsE) ;  /* 0xffff50e002007950 */ /* 0x000fea0003c3ffff */
        .type           $_ZN7cutlass13device_kernelIN5flash19enable_sm80_to_sm89INS1_16FlashAttnBwdSm80INS1_25CollectiveMainloopBwdSm80ILi2ELi2EN4cute5tupleIJNS5_1CILi128EEES8_NS7_ILi64EEEEEENS_10bfloat16_tEfNS_4arch4Sm80ELb0ELb0ELb1ELb1ELb1ELb0ELb0ELb0ELi2ELi4ELi4ELi4ELb0EEENS1_24CollectiveEpilogueBwdGQAISA_fSD_Li256ELb1ELb1EEENS1_19SingleTileSchedulerILb1ELb0ELb0ELi128EEEEEEEEEvNT_6ParamsE$_ZN4cute5tupleIJNS0_IJNS_1CILi8EEENS1_ILi2EEES3_S3_S2_S3_EEENS0_IJNS1_ILi1EEEiiiNS1_ILi72EEENS1_ILi512EEEEEEEEC2ERKS4_RKS8_,@function
        .size           $_ZN7cutlass13device_kernelIN5flash19enable_sm80_to_sm89INS1_16FlashAttnBwdSm80INS1_25CollectiveMainloopBwdSm80ILi2ELi2EN4cute5tupleIJNS5_1CILi128EEES8_NS7_ILi64EEEEEENS_10bfloat16_tEfNS_4arch4Sm80ELb0ELb0ELb1ELb1ELb1ELb0ELb0ELb0ELi2ELi4ELi4ELi4ELb0EEENS1_24CollectiveEpilogueBwdGQAISA_fSD_Li256ELb1ELb1EEENS1_19SingleTileSchedulerILb1ELb0ELb0ELi128EEEEEEEEEvNT_6ParamsE$_ZN4cute5tupleIJNS0_IJNS_1CILi8EEENS1_ILi2EEES3_S3_S2_S3_EEENS0_IJNS1_ILi1EEEiiiNS1_ILi72EEENS1_ILi512EEEEEEEEC2ERKS4_RKS8_,($_ZN7cutlass13device_kernelIN5flash19enable_sm80_to_sm89INS1_16FlashAttnBwdSm80INS1_25CollectiveMainloopBwdSm80ILi2ELi2EN4cute5tupleIJNS5_1CILi128EEES8_NS7_ILi64EEEEEENS_10bfloat16_tEfNS_4arch4Sm80ELb0ELb0ELb1ELb1ELb1ELb0ELb0ELb0ELi2ELi4ELi4ELi4ELb0EEENS1_24CollectiveEpilogueBwdGQAISA_fSD_Li256ELb1ELb1EEENS1_19SingleTileSchedulerILb1ELb0ELb0ELi128EEEEEEEEEvNT_6ParamsE$_ZN4cute5tupleIJNS_1CILi0EEEiEEC2ERKS2_RKi - $_ZN7cutlass13device_kernelIN5flash19enable_sm80_to_sm89INS1_16FlashAttnBwdSm80INS1_25CollectiveMainloopBwdSm80ILi2ELi2EN4cute5tupleIJNS5_1CILi128EEES8_NS7_ILi64EEEEEENS_10bfloat16_tEfNS_4arch4Sm80ELb0ELb0ELb1ELb1ELb1ELb0ELb0ELb0ELi2ELi4ELi4ELi4ELb0EEENS1_24CollectiveEpilogueBwdGQAISA_fSD_Li256ELb1ELb1EEENS1_19SingleTileSchedulerILb1ELb0ELb0ELi128EEEEEEEEEvNT_6ParamsE$_ZN4cute5tupleIJNS0_IJNS_1CILi8EEENS1_ILi2EEES3_S3_S2_S3_EEENS0_IJNS1_ILi1EEEiiiNS1_ILi72EEENS1_ILi512EEEEEEEEC2ERKS4_RKS8_)
$_ZN7cutlass13device_kernelIN5flash19enable_sm80_to_sm89INS1_16FlashAttnBwdSm80INS1_25CollectiveMainloopBwdSm80ILi2ELi2EN4cute5tupleIJNS5_1CILi128EEES8_NS7_ILi64EEEEEENS_10bfloat16_tEfNS_4arch4Sm80ELb0ELb0ELb1ELb1ELb1ELb0ELb0ELb0ELi2ELi4ELi4ELi4ELb0EEENS1_24CollectiveEpilogueBwdGQAISA_fSD_Li256ELb1ELb1EEENS1_19SingleTileSchedulerILb1ELb0ELb0ELi128EEEEEEEEEvNT_6ParamsE$_ZN4cute5tupleIJNS0_IJNS_1CILi8EEENS1_ILi2EEES3_S3_S2_S3_EEENS0_IJNS1_ILi1EEEiiiNS1_ILi72EEENS1_ILi512EEEEEEEEC2ERKS4_RKS8_:
[----:B------:R-:W-:Y:S02]  /*af20*/  MOV R8, 0xaf40 ;  /* 0x0000af4000087802 */ /* 0x000fe40000000f00 */
[----:B------:R-:W-:Y:S05]  /*af30*/  CALL.REL.NOINC `($_ZN7cutlass13device_kernelIN5flash19enable_sm80_to_sm89INS1_16FlashAttnBwdSm80INS1_25CollectiveMainloopBwdSm80ILi2ELi2EN4cute5tupleIJNS5_1CILi128EEES8_NS7_ILi64EEEEEENS_10bfloat16_tEfNS_4arch4Sm80ELb0ELb0ELb1ELb1ELb1ELb0ELb0ELb0ELi2ELi4ELi4ELi4ELb0EEENS1_24CollectiveEpilogueBwdGQAISA_fSD_Li256ELb1ELb1EEENS1_19SingleTileSchedulerILb1ELb0ELb0ELi128EEEEEEEEEvNT_6ParamsE$_ZN4cute3eso3ESOILb1ELb0EJNS_5tupleIJNS_1CILi8EEENS3_ILi2EEES5_S5_S4_S5_EEENS2_IJNS3_ILi1EEEiiiNS3_ILi72EEENS3_ILi512EEEEEEEEC2ERKS6_RKSA_) ;  /* 0xffffdf2000007944 */ /* 0x000fea0003c3ffff */
[----:B-1----:R-:W-:Y:S02]  /*af40*/  MOV R2, R6 ;  /* 0x0000000600027202 */ /* 0x002fe40000000f00 */
[----:B------:R-:W-:-:S04]  /*af50*/  MOV R3, 0x0 ;  /* 0x0000000000037802 */ /* 0x000fc80000000f00 */
[----:B------:R-:W-:Y:S05]  /*af60*/  RET.REL.NODEC R2 `(_ZN7cutlass13device_kernelIN5flash19enable_sm80_to_sm89INS1_16FlashAttnBwdSm80INS1_25CollectiveMainloopBwdSm80ILi2ELi2EN4cute5tupleIJNS5_1CILi128EEES8_NS7_ILi64EEEEEENS_10bfloat16_tEfNS_4arch4Sm80ELb0ELb0ELb1ELb1ELb1ELb0ELb0ELb0ELi2ELi4ELi4ELi4ELb0EEENS1_24CollectiveEpilogueBwdGQAISA_fSD_Li256ELb1ELb1EEENS1_19SingleTileSchedulerILb1ELb0ELb0ELi128EEEEEEEEEvNT_6ParamsE) ;  /* 0xffff509002007950 */ /* 0x000fea0003c3ffff */
        .type           $_ZN7cutlass13device_kernelIN5flash19enable_sm80_to_sm89INS1_16FlashAttnBwdSm80INS1_25CollectiveMainloopBwdSm80ILi2ELi2EN4cute5tupleIJNS5_1CILi128EEES8_NS7_ILi64EEEEEENS_10bfloat16_tEfNS_4arch4Sm80ELb0ELb0ELb1ELb1ELb1ELb0ELb0ELb0ELi2ELi4ELi4ELi4ELb0EEENS1_24CollectiveEpilogueBwdGQAISA_fSD_Li256ELb1ELb1EEENS1_19SingleTileSchedulerILb1ELb0ELb0ELi128EEEEEEEEEvNT_6ParamsE$_ZN4cute5tupleIJNS_1CILi0EEEiEEC2ERKS2_RKi,@function
        .size           $_ZN7cutlass13device_kernelIN5flash19enable_sm80_to_sm89INS1_16FlashAttnBwdSm80INS1_25CollectiveMainloopBwdSm80ILi2ELi2EN4cute5tupleIJNS5_1CILi128EEES8_NS7_ILi64EEEEEENS_10bfloat16_tEfNS_4arch4Sm80ELb0ELb0ELb1ELb1ELb1ELb0ELb0ELb0ELi2ELi4ELi4ELi4ELb0EEENS1_24CollectiveEpilogueBwdGQAISA_fSD_Li256ELb1ELb1EEENS1_19SingleTileSchedulerILb1ELb0ELb0ELi128EEEEEEEEEvNT_6ParamsE$_ZN4cute5tupleIJNS_1CILi0EEEiEEC2ERKS2_RKi,($_ZN7cutlass13device_kernelIN5flash19enable_sm80_to_sm89INS1_16FlashAttnBwdSm80INS1_25CollectiveMainloopBwdSm80ILi2ELi2EN4cute5tupleIJNS5_1CILi128EEES8_NS7_ILi64EEEEEENS_10bfloat16_tEfNS_4arch4Sm80ELb0ELb0ELb1ELb1ELb1ELb0ELb0ELb0ELi2ELi4ELi4ELi4ELb0EEENS1_24CollectiveEpilogueBwdGQAISA_fSD_Li256ELb1ELb1EEENS1_19SingleTileSchedulerILb1ELb0ELb0ELi128EEEEEEEEEvNT_6ParamsE$_ZN4cute5tupleIJNS_1CILi2EEEiEEC2ERKS2_RKi - $_ZN7cutlass13device_kernelIN5flash19enable_sm80_to_sm89INS1_16FlashAttnBwdSm80INS1_25CollectiveMainloopBwdSm80ILi2ELi2EN4cute5tupleIJNS5_1CILi128EEES8_NS7_ILi64EEEEEENS_10bfloat16_tEfNS_4arch4Sm80ELb0ELb0ELb1ELb1ELb1ELb0ELb0ELb0ELi2ELi4ELi4ELi4ELb0EEENS1_24CollectiveEpilogueBwdGQAISA_fSD_Li256ELb1ELb1EEENS1_19SingleTileSchedulerILb1ELb0ELb0ELi128EEEEEEEEEvNT_6ParamsE$_ZN4cute5tupleIJNS_1CILi0EEEiEEC2ERKS2_RKi)
$_ZN7cutlass13device_kernelIN5flash19enable_sm80_to_sm89INS1_16FlashAttnBwdSm80INS1_25CollectiveMainloopBwdSm80ILi2ELi2EN4cute5tupleIJNS5_1CILi128EEES8_NS7_ILi64EEEEEENS_10bfloat16_tEfNS_4arch4Sm80ELb0ELb0ELb1ELb1ELb1ELb0ELb0ELb0ELi2ELi4ELi4ELi4ELb0EEENS1_24CollectiveEpilogueBwdGQAISA_fSD_Li256ELb1ELb1EEENS1_19SingleTileSchedulerILb1ELb0ELb0ELi128EEEEEEEEEvNT_6ParamsE$_ZN4cute5tupleIJNS_1CILi0EEEiEEC2ERKS2_RKi:
[----:B------:R-:W-:Y:S02]  /*af70*/  MOV R13, R11 ;  /* 0x0000000b000d7202 */ /* 0x000fe40000000f00 */
[----:B------:R-:W-:Y:S02]  /*af80*/  MOV R8, 0xafa0 ;  /* 0x0000afa000087802 */ /* 0x000fe40000000f00 */
[----:B------:R-:W-:Y:S05]  /*af90*/  CALL.REL.NOINC `($_ZN7cutlass13device_kernelIN5flash19enable_sm80_to_sm89INS1_16FlashAttnBwdSm80INS1_25CollectiveMainloopBwdSm80ILi2ELi2EN4cute5tupleIJNS5_1CILi128EEES8_NS7_ILi64EEEEEENS_10bfloat16_tEfNS_4arch4Sm80ELb0ELb0ELb1ELb1ELb1ELb0ELb0ELb0ELi2ELi4ELi4ELi4ELb0EEENS1_24CollectiveEpilogueBwdGQAISA_fSD_Li256ELb1ELb1EEENS1_19SingleTileSchedulerILb1ELb0ELb0ELi128EEEEEEEEEvNT_6ParamsE$_ZN4cute3eso3ESOILb1ELb0EJNS_1CILi0EEEiEEC2ERKS3_RKi) ;  /* 0xffffcae000007944 */ /* 0x000fea0003c3ffff */
[----:B-1----:R-:W-:Y:S02]  /*afa0*/  MOV R2, R6 ;  /* 0x0000000600027202 */ /* 0x002fe40000000f00 */
[----:B------:R-:W-:-:S04]  /*afb0*/  MOV R3, 0x0 ;  /* 0x0000000000037802 */ /* 0x000fc80000000f00 */
[----:B------:R-:W-:Y:S05]  /*afc0*/  RET.REL.NODEC R2 `(_ZN7cutlass13device_kernelIN5flash19enable_sm80_to_sm89INS1_16FlashAttnBwdSm80INS1_25CollectiveMainloopBwdSm80ILi2ELi2EN4cute5tupleIJNS5_1CILi128EEES8_NS7_ILi64EEEEEENS_10bfloat16_tEfNS_4arch4Sm80ELb0ELb0ELb1ELb1ELb1ELb0ELb0ELb0ELi2ELi4ELi4ELi4ELb0EEENS1_24CollectiveEpilogueBwdGQAISA_fSD_Li256ELb1ELb1EEENS1_19SingleTileSchedulerILb1ELb0ELb0ELi128EEEEEEEEEvNT_6ParamsE) ;  /* 0xffff503002007950 */ /* 0x000fea0003c3ffff */
        .type           $_ZN7cutlass13device_kernelIN5flash19enable_sm80_to_sm89INS1_16FlashAttnBwdSm80INS1_25CollectiveMainloopBwdSm80ILi2ELi2EN4cute5tupleIJNS5_1CILi128EEES8_NS7_ILi64EEEEEENS_10bfloat16_tEfNS_4arch4Sm80ELb0ELb0ELb1ELb1ELb1ELb0ELb0ELb0ELi2ELi4ELi4ELi4ELb0EEENS1_24CollectiveEpilogueBwdGQAISA_fSD_Li256ELb1ELb1EEENS1_19SingleTileSchedulerILb1ELb0ELb0ELi128EEEEEEEEEvNT_6ParamsE$_ZN4cute5tupleIJNS_1CILi2EEEiEEC2ERKS2_RKi,@function
        .size           $_ZN7cutlass13device_kernelIN5flash19enable_sm80_to_sm89INS1_16FlashAttnBwdSm80INS1_25CollectiveMainloopBwdSm80ILi2ELi2EN4cute5tupleIJNS5_1CILi128EEES8_NS7_ILi64EEEEEENS_10bfloat16_tEfNS_4arch4Sm80ELb0ELb0ELb1ELb1ELb1ELb0ELb0ELb0ELi2ELi4ELi4ELi4ELb0EEENS1_24CollectiveEpilogueBwdGQAISA_fSD_Li256ELb1ELb1EEENS1_19SingleTileSchedulerILb1ELb0ELb0ELi128EEEEEEEEEvNT_6ParamsE$_ZN4cute5tupleIJNS_1CILi2EEEiEEC2ERKS2_RKi,($_ZN7cutlass13device_kernelIN5flash19enable_sm80_to_sm89INS1_16FlashAttnBwdSm80INS1_25CollectiveMainloopBwdSm80ILi2ELi2EN4cute5tupleIJNS5_1CILi128EEES8_NS7_ILi64EEEEEENS_10bfloat16_tEfNS_4arch4Sm80ELb0ELb0ELb1ELb1ELb1ELb0ELb0ELb0ELi2ELi4ELi4ELi4ELb0EEENS1_24CollectiveEpilogueBwdGQAISA_fSD_Li256ELb1ELb1EEENS1_19SingleTileSchedulerILb1ELb0ELb0ELi128EEEEEEEEEvNT_6ParamsE$_ZN4cute5tupleIJNS_7SwizzleILi3ELi3ELi3EEENS_9MixedBitsILj0ELj432EEENS_6LayoutINS0_IJNS0_IJNS_1CILi2EEES7_S7_EEES7_NS6_ILi8EEEEEENS0_IJNS0_IJNS6_ILi64EEES9_NS6_ILi512EEEEEENS6_ILi8192EEENS6_ILi1024EEEEEEEEEEC2ERKS2_RKS4_RKSH_ - $_ZN7cutlass13device_kernelIN5flash19enable_sm80_to_sm89INS1_16FlashAttnBwdSm80INS1_25CollectiveMainloopBwdSm80ILi2ELi2EN4cute5tupleIJNS5_1CILi128EEES8_NS7_ILi64EEEEEENS_10bfloat16_tEfNS_4arch4Sm80ELb0ELb0ELb1ELb1ELb1ELb0ELb0ELb0ELi2ELi4ELi4ELi4ELb0EEENS1_24CollectiveEpilogueBwdGQAISA_fSD_Li256ELb1ELb1EEENS1_19SingleTileSchedulerILb1ELb0ELb0ELi128EEEEEEEEEvNT_6ParamsE$_ZN4cute5tupleIJNS_1CILi2EEEiEEC2ERKS2_RKi)
$_ZN7cutlass13device_kernelIN5flash19enable_sm80_to_sm89INS1_16FlashAttnBwdSm80INS1_25CollectiveMainloopBwdSm80ILi2ELi2EN4cute5tupleIJNS5_1CILi128EEES8_NS7_ILi64EEEEEENS_10bfloat16_tEfNS_4arch4Sm80ELb0ELb0ELb1ELb1ELb1ELb0ELb0ELb0ELi2ELi4ELi4ELi4ELb0EEENS1_24CollectiveEpilogueBwdGQAISA_fSD_Li256ELb1ELb1EEENS1_19SingleTileSchedulerILb1ELb0ELb0ELi128EEEEEEEEEvNT_6ParamsE$_ZN4cute5tupleIJNS_1CILi2EEEiEEC2ERKS2_RKi:
[----:B------:R-:W-:Y:S02]  /*afd0*/  MOV R4, 0xaff0 ;  /* 0x0000aff000047802 */ /* 0x000fe40000000f00 */
[----:B------:R-:W-:Y:S05]  /*afe0*/  CALL.REL.NOINC `($_ZN7cutlass13device_kernelIN5flash19enable_sm80_to_sm89INS1_16FlashAttnBwdSm80INS1_25CollectiveMainloopBwdSm80ILi2ELi2EN4cute5tupleIJNS5_1CILi128EEES8_NS7_ILi64EEEEEENS_10bfloat16_tEfNS_4arch4Sm80ELb0ELb0ELb1ELb1ELb1ELb0ELb0ELb0ELi2ELi4ELi4ELi4ELb0EEENS1_24CollectiveEpilogueBwdGQAISA_fSD_Li256ELb1ELb1EEENS1_19SingleTileSchedulerILb1ELb0ELb0ELi128EEEEEEEEEvNT_6ParamsE$_ZN4cute3eso3ESOILb1ELb0EJNS_1CILi2EEEiEEC2ERKS3_RKi) ;  /* 0xffffd06000007944 */ /* 0x000fea0003c3ffff */
[----:B-1----:R-:W-:Y:S02]  /*aff0*/  MOV R2, R6 ;  /* 0x0000000600027202 */ /* 0x002fe40000000f00 */
[----:B------:R-:W-:-:S04]  /*b000*/  MOV R3, 0x0 ;  /* 0x0000000000037802 */ /* 0x000fc80000000f00 */
[----:B------:R-:W-:Y:S05]  /*b010*/  RET.REL.NODEC R2 `(_ZN7cutlass13device_kernelIN5flash19enable_sm80_to_sm89INS1_16FlashAttnBwdSm80INS1_25CollectiveMainloopBwdSm80ILi2ELi2EN4cute5tupleIJNS5_1CILi128EEES8_NS7_ILi64EEEEEENS_10bfloat16_tEfNS_4arch4Sm80ELb0ELb0ELb1ELb1ELb1ELb0ELb0ELb0ELi2ELi4ELi4ELi4ELb0EEENS1_24CollectiveEpilogueBwdGQAISA_fSD_Li256ELb1ELb1EEENS1_19SingleTileSchedulerILb1ELb0ELb0ELi128EEEEEEEEEvNT_6ParamsE) ;  /* 0xffff4fe002007950 */ /* 0x000fea0003c3ffff */
        .type           $_ZN7cutlass13device_kernelIN5flash19enable_sm80_to_sm89INS1_16FlashAttnBwdSm80INS1_25CollectiveMainloopBwdSm80ILi2ELi2EN4cute5tupleIJNS5_1CILi128EEES8_NS7_ILi64EEEEEENS_10bfloat16_tEfNS_4arch4Sm80ELb0ELb0ELb1ELb1ELb1ELb0ELb0ELb0ELi2ELi4ELi4ELi4ELb0EEENS1_24CollectiveEpilogueBwdGQAISA_fSD_Li256ELb1ELb1EEENS1_19SingleTileSchedulerILb1ELb0ELb0ELi128EEEEEEEEEvNT_6ParamsE$_ZN4cute5tupleIJNS_7SwizzleILi3ELi3ELi3EEENS_9MixedBitsILj0ELj432EEENS_6LayoutINS0_IJNS0_IJNS_1CILi2EEES7_S7_EEES7_NS6_ILi8EEEEEENS0_IJNS0_IJNS6_ILi64EEES9_NS6_ILi512EEEEEENS6_ILi8192EEENS6_ILi1024EEEEEEEEEEC2ERKS2_RKS4_RKSH_,@function
        .size           $_ZN7cutlass13device_kernelIN5flash19enable_sm80_to_sm89INS1_16FlashAttnBwdSm80INS1_25CollectiveMainloopBwdSm80ILi2ELi2EN4cute5tupleIJNS5_1CILi128EEES8_NS7_ILi64EEEEEENS_10bfloat16_tEfNS_4arch4Sm80ELb0ELb0ELb1ELb1ELb1ELb0ELb0ELb0ELi2ELi4ELi4ELi4ELb0EEENS1_24CollectiveEpilogueBwdGQAISA_fSD_Li256ELb1ELb1EEENS1_19SingleTileSchedulerILb1ELb0ELb0ELi128EEEEEEEEEvNT_6ParamsE$_ZN4cute5tupleIJNS_7SwizzleILi3ELi3ELi3EEENS_9MixedBitsILj0ELj432EEENS_6LayoutINS0_IJNS0_IJNS_1CILi2EEES7_S7_EEES7_NS6_ILi8EEEEEENS0_IJNS0_IJNS6_ILi64EEES9_NS6_ILi512EEEEEENS6_ILi8192EEENS6_ILi1024EEEEEEEEEEC2ERKS2_RKS4_RKSH_,($_ZN7cutlass13device_kernelIN5flash19enable_sm80_to_sm89INS1_16FlashAttnBwdSm80INS1_25CollectiveMainloopBwdSm80ILi2ELi2EN4cute5tupleIJNS5_1CILi128EEES8_NS7_ILi64EEEEEENS_10bfloat16_tEfNS_4arch4Sm80ELb0ELb0ELb1ELb1ELb1ELb0ELb0ELb0ELi2ELi4ELi4ELi4ELb0EEENS1_24CollectiveEpilogueBwdGQAISA_fSD_Li256ELb1ELb1EEENS1_19SingleTileSchedulerILb1ELb0ELb0ELi128EEEEEEEEEvNT_6ParamsE$_ZN4cute5tupleIJiEEC2ERKi - $_ZN7cutlass13device_kernelIN5flash19enable_sm80_to_sm89INS1_16FlashAttnBwdSm80INS1_25CollectiveMainloopBwdSm80ILi2ELi2EN4cute5tupleIJNS5_1CILi128EEES8_NS7_ILi64EEEEEENS_10bfloat16_tEfNS_4arch4Sm80ELb0ELb0ELb1ELb1ELb1ELb0ELb0ELb0ELi2ELi4ELi4ELi4ELb0EEENS1_24CollectiveEpilogueBwdGQAISA_fSD_Li256ELb1ELb1EEENS1_19SingleTileSchedulerILb1ELb0ELb0ELi128EEEEEEEEEvNT_6ParamsE$_ZN4cute5tupleIJNS_7SwizzleILi3ELi3ELi3EEENS_9MixedBitsILj0ELj432EEENS_6LayoutINS0_IJNS0_IJNS_1CILi2EEES7_S7_EEES7_NS6_ILi8EEEEEENS0_IJNS0_IJNS6_ILi64EEES9_NS6_ILi512EEEEEENS6_ILi8192EEENS6_ILi1024EEEEEEEEEEC2ERKS2_RKS4_RKSH_)
$_ZN7cutlass13device_kernelIN5flash19enable_sm80_to_sm89INS1_16FlashAttnBwdSm80INS1_25CollectiveMainloopBwdSm80ILi2ELi2EN4cute5tupleIJNS5_1CILi128EEES8_NS7_ILi64EEEEEENS_10bfloat16_tEfNS_4arch4Sm80ELb0ELb0ELb1ELb1ELb1ELb0ELb0ELb0ELi2ELi4ELi4ELi4ELb0EEENS1_24CollectiveEpilogueBwdGQAISA_fSD_Li256ELb1ELb1EEENS1_19SingleTileSchedulerILb1ELb0ELb0ELi128EEEEEEEEEvNT_6ParamsE$_ZN4cute5tupleIJNS_7SwizzleILi3ELi3ELi3EEENS_9MixedBitsILj0ELj432EEENS_6LayoutINS0_IJNS0_IJNS_1CILi2EEES7_S7_EEES7_NS6_ILi8EEEEEENS0_IJNS0_IJNS6_ILi64EEES9_NS6_ILi512EEEEEENS6_ILi8192EEENS6_ILi1024EEEEEEEEEEC2ERKS2_RKS4_RKSH_:
[----:B------:R-:W-:Y:S02]  /*b020*/  MOV R6, 0xb040 ;  /* 0x0000b04000067802 */ /* 0x000fe40000000f00 */
[----:B------:R-:W-:Y:S05]  /*b030*/  CALL.REL.NOINC `($_ZN7cutlass13device_kernelIN5flash19enable_sm80_to_sm89INS1_16FlashAttnBwdSm80INS1_25CollectiveMainloopBwdSm80ILi2ELi2EN4cute5tupleIJNS5_1CILi128EEES8_NS7_ILi64EEEEEENS_10bfloat16_tEfNS_4arch4Sm80ELb0ELb0ELb1ELb1ELb1ELb0ELb0ELb0ELi2ELi4ELi4ELi4ELb0EEENS1_24CollectiveEpilogueBwdGQAISA_fSD_Li256ELb1ELb1EEENS1_19SingleTileSchedulerILb1ELb0ELb0ELi128EEEEEEEEEvNT_6ParamsE$_ZN4cute3eso3ESOILb1ELb0EJNS_7SwizzleILi3ELi3ELi3EEENS_9MixedBitsILj0ELj432EEENS_6LayoutINS_5tupleIJNS7_IJNS_1CILi2EEES9_S9_EEES9_NS8_ILi8EEEEEENS7_IJNS7_IJNS8_ILi64EEESB_NS8_ILi512EEEEEENS8_ILi8192EEENS8_ILi1024EEEEEEEEEEC2ERKS3_RKS5_RKSJ_) ;  /* 0xfffff77000007944 */ /* 0x000fea0003c3ffff */
[----:B------:R-:W-:-:S04]  /*b040*/  MOV R5, 0x0 ;  /* 0x0000000000057802 */ /* 0x000fc80000000f00 */
[----:B------:R-:W-:Y:S05]  /*b050*/  RET.REL.NODEC R4 `(_ZN7cutlass13device_kernelIN5flash19enable_sm80_to_sm89INS1_16FlashAttnBwdSm80INS1_25CollectiveMainloopBwdSm80ILi2ELi2EN4cute5tupleIJNS5_1CILi128EEES8_NS7_ILi64EEEEEENS_10bfloat16_tEfNS_4arch4Sm80ELb0ELb0ELb1ELb1ELb1ELb0ELb0ELb0ELi2ELi4ELi4ELi4ELb0EEENS1_24CollectiveEpilogueBwdGQAISA_fSD_Li256ELb1ELb1EEENS1_19SingleTileSchedulerILb1ELb0ELb0ELi128EEEEEEEEEvNT_6ParamsE) ;  /* 0xffff4fa004007950 */ /* 0x000fea0003c3ffff */
        .type           $_ZN7cutlass13device_kernelIN5flash19enable_sm80_to_sm89INS1_16FlashAttnBwdSm80INS1_25CollectiveMainloopBwdSm80ILi2ELi2EN4cute5tupleIJNS5_1CILi128EEES8_NS7_ILi64EEEEEENS_10bfloat16_tEfNS_4arch4Sm80ELb0ELb0ELb1ELb1ELb1ELb0ELb0ELb0ELi2ELi4ELi4ELi4ELb0EEENS1_24CollectiveEpilogueBwdGQAISA_fSD_Li256ELb1ELb1EEENS1_19SingleTileSchedulerILb1ELb0ELb0ELi128EEEEEEEEEvNT_6ParamsE$_ZN4cute5tupleIJiEEC2ERKi,@function
        .size           $_ZN7cutlass13device_kernelIN5flash19enable_sm80_to_sm89INS1_16FlashAttnBwdSm80INS1_25CollectiveMainloopBwdSm80ILi2ELi2EN4cute5tupleIJNS5_1CILi128EEES8_NS7_ILi64EEEEEENS_10bfloat16_tEfNS_4arch4Sm80ELb0ELb0ELb1ELb1ELb1ELb0ELb0ELb0ELi2ELi4ELi4ELi4ELb0EEENS1_24CollectiveEpilogueBwdGQAISA_fSD_Li256ELb1ELb1EEENS1_19SingleTileSchedulerILb1ELb0ELb0ELi128EEEEEEEEEvNT_6ParamsE$_ZN4cute5tupleIJiEEC2ERKi,($_ZN7cutlass13device_kernelIN5flash19enable_sm80_to_sm89INS1_16FlashAttnBwdSm80INS1_25CollectiveMainloopBwdSm80ILi2ELi2EN4cute5tupleIJNS5_1CILi128EEES8_NS7_ILi64EEEEEENS_10bfloat16_tEfNS_4arch4Sm80ELb0ELb0ELb1ELb1ELb1ELb0ELb0ELb0ELi2ELi4ELi4ELi4ELb0EEENS1_24CollectiveEpilogueBwdGQAISA_fSD_Li256ELb1ELb1EEENS1_19SingleTileSchedulerILb1ELb0ELb0ELi128EEEEEEEEEvNT_6ParamsE$_ZN4cute5tupleIJiNS_1CILi0EEEEEC2ERKiRKS2_ - $_ZN7cutlass13device_kernelIN5flash19enable_sm80_to_sm89INS1_16FlashAttnBwdSm80INS1_25CollectiveMainloopBwdSm80ILi2ELi2EN4cute5tupleIJNS5_1CILi128EEES8_NS7_ILi64EEEEEENS_10bfloat16_tEfNS_4arch4Sm80ELb0ELb0ELb1ELb1ELb1ELb0ELb0ELb0ELi2ELi4ELi4ELi4ELb0EEENS1_24CollectiveEpilogueBwdGQAISA_fSD_Li256ELb1ELb1EEENS1_19SingleTileSchedulerILb1ELb0ELb0ELi128EEEEEEEEEvNT_6ParamsE$_ZN4cute5tupleIJiEEC2ERKi)
$_ZN7cutlass13device_kernelIN5flash19enable_sm80_to_sm89INS1_16FlashAttnBwdSm80INS1_25CollectiveMainloopBwdSm80ILi2ELi2EN4cute5tupleIJNS5_1CILi128EEES8_NS7_ILi64EEEEEENS_10bfloat16_tEfNS_4arch4Sm80ELb0ELb0ELb1ELb1ELb1ELb0ELb0ELb0ELi2ELi4ELi4ELi4ELb0EEENS1_24CollectiveEpilogueBwdGQAISA_fSD_Li256ELb1ELb1EEENS1_19SingleTileSchedulerILb1ELb0ELb0ELi128EEEEEEEEEvNT_6ParamsE$_ZN4cute5tupleIJiEEC2ERKi:
[----:B------:R-:W-:Y:S02]  /*b060*/  MOV R8, 0xb080 ;  /* 0x0000b08000087802 */ /* 0x000fe40000000f00 */
[----:B------:R-:W-:Y:S05]  /*b070*/  CALL.REL.NOINC `($_ZN7cutlass13device_kernelIN5flash19enable_sm80_to_sm89INS1_16FlashAttnBwdSm80INS1_25CollectiveMainloopBwdSm80ILi2ELi2EN4cute5tupleIJNS5_1CILi128EEES8_NS7_ILi64EEEEEENS_10bfloat16_tEfNS_4arch4Sm80ELb0ELb0ELb1ELb1ELb1ELb0ELb0ELb0ELi2ELi4ELi4ELi4ELb0EEENS1_24CollectiveEpilogueBwdGQAISA_fSD_Li256ELb1ELb1EEENS1_19SingleTileSchedulerILb1ELb0ELb0ELi128EEEEEEEEEvNT_6ParamsE$_ZN4cute3eso3ESOILb0ELb1EJiEEC2ERKi) ;  /* 0xffffc31000007944 */ /* 0x000fea0003c3ffff */
[----:B-1----:R-:W-:Y:S02]  /*b080*/  MOV R2, R10 ;  /* 0x0000000a00027202 */ /* 0x002fe40000000f00 */
[----:B------:R-:W-:-:S04]  /*b090*/  MOV R3, 0x0 ;  /* 0x0000000000037802 */ /* 0x000fc80000000f00 */
[----:B------:R-:W-:Y:S05]  /*b0a0*/  RET.REL.NODEC R2 `(_ZN7cutlass13device_kernelIN5flash19enable_sm80_to_sm89INS1_16FlashAttnBwdSm80INS1_25CollectiveMainloopBwdSm80ILi2ELi2EN4cute5tupleIJNS5_1CILi128EEES8_NS7_ILi64EEEEEENS_10bfloat16_tEfNS_4arch4Sm80ELb0ELb0ELb1ELb1ELb1ELb0ELb0ELb0ELi2ELi4ELi4ELi4ELb0EEENS1_24CollectiveEpilogueBwdGQAISA_fSD_Li256ELb1ELb1EEENS1_19SingleTileSchedulerILb1ELb0ELb0ELi128EEEEEEEEEvNT_6ParamsE) ;  /* 0xffff4f5002007950 */ /* 0x000fea0003c3ffff */
        .type           $_ZN7cutlass13device_kernelIN5flash19enable_sm80_to_sm89INS1_16FlashAttnBwdSm80INS1_25CollectiveMainloopBwdSm80ILi2ELi2EN4cute5tupleIJNS5_1CILi128EEES8_NS7_ILi64EEEEEENS_10bfloat16_tEfNS_4arch4Sm80ELb0ELb0ELb1ELb1ELb1ELb0ELb0ELb0ELi2ELi4ELi4ELi4ELb0EEENS1_24CollectiveEpilogueBwdGQAISA_fSD_Li256ELb1ELb1EEENS1_19SingleTileSchedulerILb1ELb0ELb0ELi128EEEEEEEEEvNT_6ParamsE$_ZN4cute5tupleIJiNS_1CILi0EEEEEC2ERKiRKS2_,@function
        .size           $_ZN7cutlass13device_kernelIN5flash19enable_sm80_to_sm89INS1_16FlashAttnBwdSm80INS1_25CollectiveMainloopBwdSm80ILi2ELi2EN4cute5tupleIJNS5_1CILi128EEES8_NS7_ILi64EEEEEENS_10bfloat16_tEfNS_4arch4Sm80ELb0ELb0ELb1ELb1ELb1ELb0ELb0ELb0ELi2ELi4ELi4ELi4ELb0EEENS1_24CollectiveEpilogueBwdGQAISA_fSD_Li256ELb1ELb1EEENS1_19SingleTileSchedulerILb1ELb0ELb0ELi128EEEEEEEEEvNT_6ParamsE$_ZN4cute5tupleIJiNS_1CILi0EEEEEC2ERKiRKS2_,($_ZN7cutlass13device_kernelIN5flash19enable_sm80_to_sm89INS1_16FlashAttnBwdSm80INS1_25CollectiveMainloopBwdSm80ILi2ELi2EN4cute5tupleIJNS5_1CILi128EEES8_NS7_ILi64EEEEEENS_10bfloat16_tEfNS_4arch4Sm80ELb0ELb0ELb1ELb1ELb1ELb0ELb0ELb0ELi2ELi4ELi4ELi4ELb0EEENS1_24CollectiveEpilogueBwdGQAISA_fSD_Li256ELb1ELb1EEENS1_19SingleTileSchedulerILb1ELb0ELb0ELi128EEEEEEEEEvNT_6ParamsE$_ZN4cute5tupleIJiiEEC2ERKiS3_ - $_ZN7cutlass13device_kernelIN5flash19enable_sm80_to_sm89INS1_16FlashAttnBwdSm80INS1_25CollectiveMainloopBwdSm80ILi2ELi2EN4cute5tupleIJNS5_1CILi128EEES8_NS7_ILi64EEEEEENS_10bfloat16_tEfNS_4arch4Sm80ELb0ELb0ELb1ELb1ELb1ELb0ELb0ELb0ELi2ELi4ELi4ELi4ELb0EEENS1_24CollectiveEpilogueBwdGQAISA_fSD_Li256ELb1ELb1EEENS1_19SingleTileSchedulerILb1ELb0ELb0ELi128EEEEEEEEEvNT_6ParamsE$_ZN4cute5tupleIJiNS_1CILi0EEEEEC2ERKiRKS2_)
$_ZN7cutlass13device_kernelIN5flash19enable_sm80_to_sm89INS1_16FlashAttnBwdSm80INS1_25CollectiveMainloopBwdSm80ILi2ELi2EN4cute5tupleIJNS5_1CILi128EEES8_NS7_ILi64EEEEEENS_10bfloat16_tEfNS_4arch4Sm80ELb0ELb0ELb1ELb1ELb1ELb0ELb0ELb0ELi2ELi4ELi4ELi4ELb0EEENS1_24CollectiveEpilogueBwdGQAISA_fSD_Li256ELb1ELb1EEENS1_19SingleTileSchedulerILb1ELb0ELb0ELi128EEEEEEEEEvNT_6ParamsE$_ZN4cute5tupleIJiNS_1CILi0EEEEEC2ERKiRKS2_:
[----:B------:R-:W-:Y:S02]  /*b0b0*/  MOV R6, 0xb0d0 ;  /* 0x0000b0d000067802 */ /* 0x000fe40000000f00 */
[----:B------:R-:W-:Y:S05]  /*b0c0*/  CALL.REL.NOINC `($_ZN7cutlass13device_kernelIN5flash19enable_sm80_to_sm89INS1_16FlashAttnBwdSm80INS1_25CollectiveMainloopBwdSm80ILi2ELi2EN4cute5tupleIJNS5_1CILi128EEES8_NS7_ILi64EEEEEENS_10bfloat16_tEfNS_4arch4Sm80ELb0ELb0ELb1ELb1ELb1ELb0ELb0ELb0ELi2ELi4ELi4ELi4ELb0EEENS1_24CollectiveEpilogueBwdGQAISA_fSD_Li256ELb1ELb1EEENS1_19SingleTileSchedulerILb1ELb0ELb0ELi128EEEEEEEEEvNT_6ParamsE$_ZN4cute3eso3ESOILb0ELb1EJiNS_1CILi0EEEEEC2ERKiRKS3_) ;  /* 0xffffc30000007944 */ /* 0x000fea0003c3ffff */
[----:B------:R-:W-:-:S04]  /*b0d0*/  MOV R11, 0x0 ;  /* 0x00000000000b7802 */ /* 0x000fc80000000f00 */
[----:B------:R-:W-:Y:S05]  /*b0e0*/  RET.REL.NODEC R10 `(_ZN7cutlass13device_kernelIN5flash19enable_sm80_to_sm89INS1_16FlashAttnBwdSm80INS1_25CollectiveMainloopBwdSm80ILi2ELi2EN4cute5tupleIJNS5_1CILi128EEES8_NS7_ILi64EEEEEENS_10bfloat16_tEfNS_4arch4Sm80ELb0ELb0ELb1ELb1ELb1ELb0ELb0ELb0ELi2ELi4ELi4ELi4ELb0EEENS1_24CollectiveEpilogueBwdGQAISA_fSD_Li256ELb1ELb1EEENS1_19SingleTileSchedulerILb1ELb0ELb0ELi128EEEEEEEEEvNT_6ParamsE) ;  /* 0xffff4f100a007950 */ /* 0x000fea0003c3ffff */
        .type           $_ZN7cutlass13device_kernelIN5flash19enable_sm80_to_sm89INS1_16FlashAttnBwdSm80INS1_25CollectiveMainloopBwdSm80ILi2ELi2EN4cute5tupleIJNS5_1CILi128EEES8_NS7_ILi64EEEEEENS_10bfloat16_tEfNS_4arch4Sm80ELb0ELb0ELb1ELb1ELb1ELb0ELb0ELb0ELi2ELi4ELi4ELi4ELb0EEENS1_24CollectiveEpilogueBwdGQAISA_fSD_Li256ELb1ELb1EEENS1_19SingleTileSchedulerILb1ELb0ELb0ELi128EEEEEEEEEvNT_6ParamsE$_ZN4cute5tupleIJiiEEC2ERKiS3_,@function
        .size           $_ZN7cutlass13device_kernelIN5flash19enable_sm80_to_sm89INS1_16FlashAttnBwdSm80INS1_25CollectiveMainloopBwdSm80ILi2ELi2EN4cute5tupleIJNS5_1CILi128EEES8_NS7_ILi64EEEEEENS_10bfloat16_tEfNS_4arch4Sm80ELb0ELb0ELb1ELb1ELb1ELb0ELb0ELb0ELi2ELi4ELi4ELi4ELb0EEENS1_24CollectiveEpilogueBwdGQAISA_fSD_Li256ELb1ELb1EEENS1_19SingleTileSchedulerILb1ELb0ELb0ELi128EEEEEEEEEvNT_6ParamsE$_ZN4cute5tupleIJiiEEC2ERKiS3_,($_ZN7cutlass13device_kernelIN5flash19enable_sm80_to_sm89INS1_16FlashAttnBwdSm80INS1_25CollectiveMainloopBwdSm80ILi2ELi2EN4cute5tupleIJNS5_1CILi128EEES8_NS7_ILi64EEEEEENS_10bfloat16_tEfNS_4arch4Sm80ELb0ELb0ELb1ELb1ELb1ELb0ELb0ELb0ELi2ELi4ELi4ELi4ELb0EEENS1_24CollectiveEpilogueBwdGQAISA_fSD_Li256ELb1ELb1EEENS1_19SingleTileSchedulerILb1ELb0ELb0ELi128EEEEEEEEEvNT_6ParamsE$_ZN4cute8gmem_ptrIPKN7cutlass10bfloat16_tEECI1NS_12iter_adaptorIS4_S5_EEES4_ - $_ZN7cutlass13device_kernelIN5flash19enable_sm80_to_sm89INS1_16FlashAttnBwdSm80INS1_25CollectiveMainloopBwdSm80ILi2ELi2EN4cute5tupleIJNS5_1CILi128EEES8_NS7_ILi64EEEEEENS_10bfloat16_tEfNS_4arch4Sm80ELb0ELb0ELb1ELb1ELb1ELb0ELb0ELb0ELi2ELi4ELi4ELi4ELb0EEENS1_24CollectiveEpilogueBwdGQAISA_fSD_Li256ELb1ELb1EEENS1_19SingleTileSchedulerILb1ELb0ELb0ELi128EEEEEEEEEvNT_6ParamsE$_ZN4cute5tupleIJiiEEC2ERKiS3_)
$_ZN7cutlass13device_kernelIN5flash19enable_sm80_to_sm89INS1_16FlashAttnBwdSm80INS1_25CollectiveMainloopBwdSm80ILi2ELi2EN4cute5tupleIJNS5_1CILi128EEES8_NS7_ILi64EEEEEENS_10bfloat16_tEfNS_4arch4Sm80ELb0ELb0ELb1ELb1ELb1ELb0ELb0ELb0ELi2ELi4ELi4ELi4ELb0EEENS1_24CollectiveEpilogueBwdGQAISA_fSD_Li256ELb1ELb1EEENS1_19SingleTileSchedulerILb1ELb0ELb0ELi128EEEEEEEEEvNT_6ParamsE$_ZN4cute5tupleIJiiEEC2ERKiS3_:
[----:B------:R-:W-:Y:S02]  /*b0f0*/  MOV R8, 0xb110 ;  /* 0x0000b11000087802 */ /* 0x000fe40000000f00 */
[----:B------:R-:W-:Y:S05]  /*b100*/  CALL.REL.NOINC `($_ZN7cutlass13device_kernelIN5flash19enable_sm80_to_sm89INS1_16FlashAttnBwdSm80INS1_25CollectiveMainloopBwdSm80ILi2ELi2EN4cute5tupleIJNS5_1CILi128EEES8_NS7_ILi64EEEEEENS_10bfloat16_tEfNS_4arch4Sm80ELb0ELb0ELb1ELb1ELb1ELb0ELb0ELb0ELi2ELi4ELi4ELi4ELb0EEENS1_24CollectiveEpilogueBwdGQAISA_fSD_Li256ELb1ELb1EEENS1_19SingleTileSchedulerILb1ELb0ELb0ELi128EEEEEEEEEvNT_6ParamsE$_ZN4cute3eso3ESOILb0ELb0EJiiEEC2ERKiS4_) ;  /* 0xffffbae000007944 */ /* 0x000fea0003c3ffff */
[----:B-1----:R-:W-:Y:S02]  /*b110*/  MOV R2, R6 ;  /* 0x0000000600027202 */ /* 0x002fe40000000f00 */
[----:B------:R-:W-:-:S04]  /*b120*/  MOV R3, 0x0 ;  /* 0x0000000000037802 */ /* 0x000fc80000000f00 */
[----:B------:R-:W-:Y:S05]  /*b130*/  RET.REL.NODEC R2 `(_ZN7cutlass13device_kernelIN5flash19enable_sm80_to_sm89INS1_16FlashAttnBwdSm80INS1_25CollectiveMainloopBwdSm80ILi2ELi2EN4cute5tupleIJNS5_1CILi128EEES8_NS7_ILi64EEEEEENS_10bfloat16_tEfNS_4arch4Sm80ELb0ELb0ELb1ELb1ELb1ELb0ELb0ELb0ELi2ELi4ELi4ELi4ELb0EEENS1_24CollectiveEpilogueBwdGQAISA_fSD_Li256ELb1ELb1EEENS1_19SingleTileSchedulerILb1ELb0ELb0ELi128EEEEEEEEEvNT_6ParamsE) ;  /* 0xffff4ec002007950 */ /* 0x000fea0003c3ffff */
        .type           $_ZN7cutlass13device_kernelIN5flash19enable_sm80_to_sm89INS1_16FlashAttnBwdSm80INS1_25CollectiveMainloopBwdSm80ILi2ELi2EN4cute5tupleIJNS5_1CILi128EEES8_NS7_ILi64EEEEEENS_10bfloat16_tEfNS_4arch4Sm80ELb0ELb0ELb1ELb1ELb1ELb0ELb0ELb0ELi2ELi4ELi4ELi4ELb0EEENS1_24CollectiveEpilogueBwdGQAISA_fSD_Li256ELb1ELb1EEENS1_19SingleTileSchedulerILb1ELb0ELb0ELi128EEEEEEEEEvNT_6ParamsE$_ZN4cute8gmem_ptrIPKN7cutlass10bfloat16_tEECI1NS_12iter_adaptorIS4_S5_EEES4_,@function
        .size           $_ZN7cutlass13device_kernelIN5flash19enable_sm80_to_sm89INS1_16FlashAttnBwdSm80INS1_25CollectiveMainloopBwdSm80ILi2ELi2EN4cute5tupleIJNS5_1CILi128EEES8_NS7_ILi64EEEEEENS_10bfloat16_tEfNS_4arch4Sm80ELb0ELb0ELb1ELb1ELb1ELb0ELb0ELb0ELi2ELi4ELi4ELi4ELb0EEENS1_24CollectiveEpilogueBwdGQAISA_fSD_Li256ELb1ELb1EEENS1_19SingleTileSchedulerILb1ELb0ELb0ELi128EEEEEEEEEvNT_6ParamsE$_ZN4cute8gmem_ptrIPKN7cutlass10bfloat16_tEECI1NS_12iter_adaptorIS4_S5_EEES4_,($_ZN7cutlass13device_kernelIN5flash19enable_sm80_to_sm89INS1_16FlashAttnBwdSm80INS1_25CollectiveMainloopBwdSm80ILi2ELi2EN4cute5tupleIJNS5_1CILi128EEES8_NS7_ILi64EEEEEENS_10bfloat16_tEfNS_4arch4Sm80ELb0ELb0ELb1ELb1ELb1ELb0ELb0ELb0ELi2ELi4ELi4ELi4ELb0EEENS1_24CollectiveEpilogueBwdGQAISA_fSD_Li256ELb1ELb1EEENS1_19SingleTileSchedulerILb1ELb0ELb0ELi128EEEEEEEEEvNT_6ParamsE$_ZN4cute8gmem_ptrIPKN7cutlass9uint128_tEECI1NS_12iter_adaptorIS4_S5_EEES4_ - $_ZN7cutlass13device_kernelIN5flash19enable_sm80_to_sm89INS1_16FlashAttnBwdSm80INS1_25CollectiveMainloopBwdSm80ILi2ELi2EN4cute5tupleIJNS5_1CILi128EEES8_NS7_ILi64EEEEEENS_10bfloat16_tEfNS_4arch4Sm80ELb0ELb0ELb1ELb1ELb1ELb0ELb0ELb0ELi2ELi4ELi4ELi4ELb0EEENS1_24CollectiveEpilogueBwdGQAISA_fSD_Li256ELb1ELb1EEENS1_19SingleTileSchedulerILb1ELb0ELb0ELi128EEEEEEEEEvNT_6ParamsE$_ZN4cute8gmem_ptrIPKN7cutlass10bfloat16_tEECI1NS_12iter_adaptorIS4_S5_EEES4_)
$_ZN7cutlass13device_kernelIN5flash19enable_sm80_to_sm89INS1_16FlashAttnBwdSm80INS1_25CollectiveMainloopBwdSm80ILi2ELi2EN4cute5tupleIJNS5_1CILi128EEES8_NS7_ILi64EEEEEENS_10bfloat16_tEfNS_4arch4Sm80ELb0ELb0ELb1ELb1ELb1ELb0ELb0ELb0ELi2ELi4ELi4ELi4ELb0EEENS1_24CollectiveEpilogueBwdGQAISA_fSD_Li256ELb1ELb1EEENS1_19SingleTileSchedulerILb1ELb0ELb0ELi128EEEEEEEEEvNT_6ParamsE$_ZN4cute8gmem_ptrIPKN7cutlass10bfloat16_tEECI1NS_12iter_adaptorIS4_S5_EEES4_:
[----:B------:R-:W-:Y:S02]  /*b140*/  MOV R10, 0xb160 ;  /* 0x0000b160000a7802 */ /* 0x000fe40000000f00 */
[----:B------:R-:W-:Y:S05]  /*b150*/  CALL.REL.NOINC `($_ZN7cutlass13device_kernelIN5flash19enable_sm80_to_sm89INS1_16FlashAttnBwdSm80INS1_25CollectiveMainloopBwdSm80ILi2ELi2EN4cute5tupleIJNS5_1CILi128EEES8_NS7_ILi64EEEEEENS_10bfloat16_tEfNS_4arch4Sm80ELb0ELb0ELb1ELb1ELb1ELb0ELb0ELb0ELi2ELi4ELi4ELi4ELb0EEENS1_24CollectiveEpilogueBwdGQAISA_fSD_Li256ELb1ELb1EEENS1_19SingleTileSchedulerILb1ELb0ELb0ELi128EEEEEEEEEvNT_6ParamsE$_ZN4cute12iter_adaptorIPKN7cutlass10bfloat16_tENS_8gmem_ptrIS4_EEEC2ES4_) ;  /* 0xffffa95000007944 */ /* 0x000fea0003c3ffff */
[----:B------:R-:W-:-:S04]  /*b160*/  MOV R9, 0x0 ;  /* 0x0000000000097802 */ /* 0x000fc80000000f00 */
[----:B------:R-:W-:Y:S05]  /*b170*/  RET.REL.NODEC R8 `(_ZN7cutlass13device_kernelIN5flash19enable_sm80_to_sm89INS1_16FlashAttnBwdSm80INS1_25CollectiveMainloopBwdSm80ILi2ELi2EN4cute5tupleIJNS5_1CILi128EEES8_NS7_ILi64EEEEEENS_10bfloat16_tEfNS_4arch4Sm80ELb0ELb0ELb1ELb1ELb1ELb0ELb0ELb0ELi2ELi4ELi4ELi4ELb0EEENS1_24CollectiveEpilogueBwdGQAISA_fSD_Li256ELb1ELb1EEENS1_19SingleTileSchedulerILb1ELb0ELb0ELi128EEEEEEEEEvNT_6ParamsE) ;  /* 0xffff4e8008007950 */ /* 0x000fea0003c3ffff */
        .type           $_ZN7cutlass13device_kernelIN5flash19enable_sm80_to_sm89INS1_16FlashAttnBwdSm80INS1_25CollectiveMainloopBwdSm80ILi2ELi2EN4cute5tupleIJNS5_1CILi128EEES8_NS7_ILi64EEEEEENS_10bfloat16_tEfNS_4arch4Sm80ELb0ELb0ELb1ELb1ELb1ELb0ELb0ELb0ELi2ELi4ELi4ELi4ELb0EEENS1_24CollectiveEpilogueBwdGQAISA_fSD_Li256ELb1ELb1EEENS1_19SingleTileSchedulerILb1ELb0ELb0ELi128EEEEEEEEEvNT_6ParamsE$_ZN4cute8gmem_ptrIPKN7cutlass9uint128_tEECI1NS_12iter_adaptorIS4_S5_EEES4_,@function
        .size           $_ZN7cutlass13device_kernelIN5flash19enable_sm80_to_sm89INS1_16FlashAttnBwdSm80INS1_25CollectiveMainloopBwdSm80ILi2ELi2EN4cute5tupleIJNS5_1CILi128EEES8_NS7_ILi64EEEEEENS_10bfloat16_tEfNS_4arch4Sm80ELb0ELb0ELb1ELb1ELb1ELb0ELb0ELb0ELi2ELi4ELi4ELi4ELb0EEENS1_24CollectiveEpilogueBwdGQAISA_fSD_Li256ELb1ELb1EEENS1_19SingleTileSchedulerILb1ELb0ELb0ELi128EEEEEEEEEvNT_6ParamsE$_ZN4cute8gmem_ptrIPKN7cutlass9uint128_tEECI1NS_12iter_adaptorIS4_S5_EEES4_,($_ZN7cutlass13device_kernelIN5flash19enable_sm80_to_sm89INS1_16FlashAttnBwdSm80INS1_25CollectiveMainloopBwdSm80ILi2ELi2EN4cute5tupleIJNS5_1CILi128EEES8_NS7_ILi64EEEEEENS_10bfloat16_tEfNS_4arch4Sm80ELb0ELb0ELb1ELb1ELb1ELb0ELb0ELb0ELi2ELi4ELi4ELi4ELb0EEENS1_24CollectiveEpilogueBwdGQAISA_fSD_Li256ELb1ELb1EEENS1_19SingleTileSchedulerILb1ELb0ELb0ELi128EEEEEEEEEvNT_6ParamsE$_ZN4cute8gmem_ptrIPKfECI1NS_12iter_adaptorIS2_S3_EEES2_ - $_ZN7cutlass13device_kernelIN5flash19enable_sm80_to_sm89INS1_16FlashAttnBwdSm80INS1_25CollectiveMainloopBwdSm80ILi2ELi2EN4cute5tupleIJNS5_1CILi128EEES8_NS7_ILi64EEEEEENS_10bfloat16_tEfNS_4arch4Sm80ELb0ELb0ELb1ELb1ELb1ELb0ELb0ELb0ELi2ELi4ELi4ELi4ELb0EEENS1_24CollectiveEpilogueBwdGQAISA_fSD_Li256ELb1ELb1EEENS1_19SingleTileSchedulerILb1ELb0ELb0ELi128EEEEEEEEEvNT_6ParamsE$_ZN4cute8gmem_ptrIPKN7cutlass9uint128_tEECI1NS_12iter_adaptorIS4_S5_EEES4_)
$_ZN7cutlass13device_kernelIN5flash19enable_sm80_to_sm89INS1_16FlashAttnBwdSm80INS1_25CollectiveMainloopBwdSm80ILi2ELi2EN4cute5tupleIJNS5_1CILi128EEES8_NS7_ILi64EEEEEENS_10bfloat16_tEfNS_4arch4Sm80ELb0ELb0ELb1ELb1ELb1ELb0ELb0ELb0ELi2ELi4ELi4ELi4ELb0EEENS1_24CollectiveEpilogueBwdGQAISA_fSD_Li256ELb1ELb1EEENS1_19SingleTileSchedulerILb1ELb0ELb0ELi128EEEEEEEEEvNT_6ParamsE$_ZN4cute8gmem_ptrIPKN7cutlass9uint128_tEECI1NS_12iter_adaptorIS4_S5_EEES4_:
[----:B------:R-:W-:Y:S02]  /*b180*/  MOV R10, 0xb1a0 ;  /* 0x0000b1a0000a7802 */ /* 0x000fe40000000f00 */
[----:B------:R-:W-:Y:S05]  /*b190*/  CALL.REL.NOINC `($_ZN7cutlass13device_kernelIN5flash19enable_sm80_to_sm89INS1_16FlashAttnBwdSm80INS1_25CollectiveMainloopBwdSm80ILi2ELi2EN4cute5tupleIJNS5_1CILi128EEES8_NS7_ILi64EEEEEENS_10bfloat16_tEfNS_4arch4Sm80ELb0ELb0ELb1ELb1ELb1ELb0ELb0ELb0ELi2ELi4ELi4ELi4ELb0EEENS1_24CollectiveEpilogueBwdGQAISA_fSD_Li256ELb1ELb1EEENS1_19SingleTileSchedulerILb1ELb0ELb0ELi128EEEEEEEEEvNT_6ParamsE$_ZN4cute12iter_adaptorIPKN7cutlass9uint128_tENS_8gmem_ptrIS4_EEEC2ES4_) ;  /* 0xffffa97000007944 */ /* 0x000fea0003c3ffff */
[----:B------:R-:W-:-:S04]  /*b1a0*/  MOV R9, 0x0 ;  /* 0x0000000000097802 */ /* 0x000fc80000000f00 */
[----:B------:R-:W-:Y:S05]  /*b1b0*/  RET.REL.NODEC R8 `(_ZN7cutlass13device_kernelIN5flash19enable_sm80_to_sm89INS1_16FlashAttnBwdSm80INS1_25CollectiveMainloopBwdSm80ILi2ELi2EN4cute5tupleIJNS5_1CILi128EEES8_NS7_ILi64EEEEEENS_10bfloat16_tEfNS_4arch4Sm80ELb0ELb0ELb1ELb1ELb1ELb0ELb0ELb0ELi2ELi4ELi4ELi4ELb0EEENS1_24CollectiveEpilogueBwdGQAISA_fSD_Li256ELb1ELb1EEENS1_19SingleTileSchedulerILb1ELb0ELb0ELi128EEEEEEEEEvNT_6ParamsE) ;  /* 0xffff4e4008007950 */ /* 0x000fea0003c3ffff */
        .type           $_ZN7cutlass13device_kernelIN5flash19enable_sm80_to_sm89INS1_16FlashAttnBwdSm80INS1_25CollectiveMainloopBwdSm80ILi2ELi2EN4cute5tupleIJNS5_1CILi128EEES8_NS7_ILi64EEEEEENS_10bfloat16_tEfNS_4arch4Sm80ELb0ELb0ELb1ELb1ELb1ELb0ELb0ELb0ELi2ELi4ELi4ELi4ELb0EEENS1_24CollectiveEpilogueBwdGQAISA_fSD_Li256ELb1ELb1EEENS1_19SingleTileSchedulerILb1ELb0ELb0ELi128EEEEEEEEEvNT_6ParamsE$_ZN4cute8gmem_ptrIPKfECI1NS_12iter_adaptorIS2_S3_EEES2_,@function
        .size           $_ZN7cutlass13device_kernelIN5flash19enable_sm80_to_sm89INS1_16FlashAttnBwdSm80INS1_25CollectiveMainloopBwdSm80ILi2ELi2EN4cute5tupleIJNS5_1CILi128EEES8_NS7_ILi64EEEEEENS_10bfloat16_tEfNS_4arch4Sm80ELb0ELb0ELb1ELb1ELb1ELb0ELb0ELb0ELi2ELi4ELi4ELi4ELb0EEENS1_24CollectiveEpilogueBwdGQAISA_fSD_Li256ELb1ELb1EEENS1_19SingleTileSchedulerILb1ELb0ELb0ELi128EEEEEEEEEvNT_6ParamsE$_ZN4cute8gmem_ptrIPKfECI1NS_12iter_adaptorIS2_S3_EEES2_,($_ZN7cutlass13device_kernelIN5flash19enable_sm80_to_sm89INS1_16FlashAttnBwdSm80INS1_25CollectiveMainloopBwdSm80ILi2ELi2EN4cute5tupleIJNS5_1CILi128EEES8_NS7_ILi64EEEEEENS_10bfloat16_tEfNS_4arch4Sm80ELb0ELb0ELb1ELb1ELb1ELb0ELb0ELb0ELi2ELi4ELi4ELi4ELb0EEENS1_24CollectiveEpilogueBwdGQAISA_fSD_Li256ELb1ELb1EEENS1_19SingleTileSchedulerILb1ELb0ELb0ELi128EEEEEEEEEvNT_6ParamsE$_ZN4cute8gmem_ptrIPfECI1NS_12iter_adaptorIS1_S2_EEES1_ - $_ZN7cutlass13device_kernelIN5flash19enable_sm80_to_sm89INS1_16FlashAttnBwdSm80INS1_25CollectiveMainloopBwdSm80ILi2ELi2EN4cute5tupleIJNS5_1CILi128EEES8_NS7_ILi64EEEEEENS_10bfloat16_tEfNS_4arch4Sm80ELb0ELb0ELb1ELb1ELb1ELb0ELb0ELb0ELi2ELi4ELi4ELi4ELb0EEENS1_24CollectiveEpilogueBwdGQAISA_fSD_Li256ELb1ELb1EEENS1_19SingleTileSchedulerILb1ELb0ELb0ELi128EEEEEEEEEvNT_6ParamsE$_ZN4cute8gmem_ptrIPKfECI1NS_12iter_adaptorIS2_S3_EEES2_)
$_ZN7cutlass13device_kernelIN5flash19enable_sm80_to_sm89INS1_16FlashAttnBwdSm80INS1_25CollectiveMainloopBwdSm80ILi2ELi2EN4cute5tupleIJNS5_1CILi128EEES8_NS7_ILi64EEEEEENS_10bfloat16_tEfNS_4arch4Sm80ELb0ELb0ELb1ELb1ELb1ELb0ELb0ELb0ELi2ELi4ELi4ELi4ELb0EEENS1_24CollectiveEpilogueBwdGQAISA_fSD_Li256ELb1ELb1EEENS1_19SingleTileSchedulerILb1ELb0ELb0ELi128EEEEEEEEEvNT_6ParamsE$_ZN4cute8gmem_ptrIPKfECI1NS_12iter_adaptorIS2_S3_EEES2_:
[----:B------:R-:W-:Y:S02]  /*b1c0*/  MOV R10, 0xb1e0 ;  /* 0x0000b1e0000a7802 */ /* 0x000fe40000000f00 */
[----:B------:R-:W-:Y:S05]  /*b1d0*/  CALL.REL.NOINC `($_ZN7cutlass13device_kernelIN5flash19enable_sm80_to_sm89INS1_16FlashAttnBwdSm80INS1_25CollectiveMainloopBwdSm80ILi2ELi2EN4cute5tupleIJNS5_1CILi128EEES8_NS7_ILi64EEEEEENS_10bfloat16_tEfNS_4arch4Sm80ELb0ELb0ELb1ELb1ELb1ELb0ELb0ELb0ELi2ELi4ELi4ELi4ELb0EEENS1_24CollectiveEpilogueBwdGQAISA_fSD_Li256ELb1ELb1EEENS1_19SingleTileSchedulerILb1ELb0ELb0ELi128EEEEEEEEEvNT_6ParamsE$_ZN4cute12iter_adaptorIPKfNS_8gmem_ptrIS2_EEEC2ES2_) ;  /* 0xffffa97000007944 */ /* 0x000fea0003c3ffff */
[----:B------:R-:W-:-:S04]  /*b1e0*/  MOV R9, 0x0 ;  /* 0x0000000000097802 */ /* 0x000fc80000000f00 */
[----:B------:R-:W-:Y:S05]  /*b1f0*/  RET.REL.NODEC R8 `(_ZN7cutlass13device_kernelIN5flash19enable_sm80_to_sm89INS1_16FlashAttnBwdSm80INS1_25CollectiveMainloopBwdSm80ILi2ELi2EN4cute5tupleIJNS5_1CILi128EEES8_NS7_ILi64EEEEEENS_10bfloat16_tEfNS_4arch4Sm80ELb0ELb0ELb1ELb1ELb1ELb0ELb0ELb0ELi2ELi4ELi4ELi4ELb0EEENS1_24CollectiveEpilogueBwdGQAISA_fSD_Li256ELb1ELb1EEENS1_19SingleTileSchedulerILb1ELb0ELb0ELi128EEEEEEEEEvNT_6ParamsE) ;  /* 0xffff4e0008007950 */ /* 0x000fea0003c3ffff */
        .type           $_ZN7cutlass13device_kernelIN5flash19enable_sm80_to_sm89INS1_16FlashAttnBwdSm80INS1_25CollectiveMainloopBwdSm80ILi2ELi2EN4cute5tupleIJNS5_1CILi128EEES8_NS7_ILi64EEEEEENS_10bfloat16_tEfNS_4arch4Sm80ELb0ELb0ELb1ELb1ELb1ELb0ELb0ELb0ELi2ELi4ELi4ELi4ELb0EEENS1_24CollectiveEpilogueBwdGQAISA_fSD_Li256ELb1ELb1EEENS1_19SingleTileSchedulerILb1ELb0ELb0ELi128EEEEEEEEEvNT_6ParamsE$_ZN4cute8gmem_ptrIPfECI1NS_12iter_adaptorIS1_S2_EEES1_,@function
        .size           $_ZN7cutlass13device_kernelIN5flash19enable_sm80_to_sm89INS1_16FlashAttnBwdSm80INS1_25CollectiveMainloopBwdSm80ILi2ELi2EN4cute5tupleIJNS5_1CILi128EEES8_NS7_ILi64EEEEEENS_10bfloat16_tEfNS_4arch4Sm80ELb0ELb0ELb1ELb1ELb1ELb0ELb0ELb0ELi2ELi4ELi4ELi4ELb0EEENS1_24CollectiveEpilogueBwdGQAISA_fSD_Li256ELb1ELb1EEENS1_19SingleTileSchedulerILb1ELb0ELb0ELi128EEEEEEEEEvNT_6ParamsE$_ZN4cute8gmem_ptrIPfECI1NS_12iter_adaptorIS1_S2_EEES1_,($_ZN7cutlass13device_kernelIN5flash19enable_sm80_to_sm89INS1_16FlashAttnBwdSm80INS1_25CollectiveMainloopBwdSm80ILi2ELi2EN4cute5tupleIJNS5_1CILi128EEES8_NS7_ILi64EEEEEENS_10bfloat16_tEfNS_4arch4Sm80ELb0ELb0ELb1ELb1ELb1ELb0ELb0ELb0ELi2ELi4ELi4ELi4ELb0EEENS1_24CollectiveEpilogueBwdGQAISA_fSD_Li256ELb1ELb1EEENS1_19SingleTileSchedulerILb1ELb0ELb0ELi128EEEEEEEEEvNT_6ParamsE$_ZN4cute8smem_ptrIPN7cutlass10bfloat16_tEECI1NS_12iter_adaptorIS3_S4_EEES3_ - $_ZN7cutlass13device_kernelIN5flash19enable_sm80_to_sm89INS1_16FlashAttnBwdSm80INS1_25CollectiveMainloopBwdSm80ILi2ELi2EN4cute5tupleIJNS5_1CILi128EEES8_NS7_ILi64EEEEEENS_10bfloat16_tEfNS_4arch4Sm80ELb0ELb0ELb1ELb1ELb1ELb0ELb0ELb0ELi2ELi4ELi4ELi4ELb0EEENS1_24CollectiveEpilogueBwdGQAISA_fSD_Li256ELb1ELb1EEENS1_19SingleTileSchedulerILb1ELb0ELb0ELi128EEEEEEEEEvNT_6ParamsE$_ZN4cute8gmem_ptrIPfECI1NS_12iter_adaptorIS1_S2_EEES1_)
$_ZN7cutlass13device_kernelIN5flash19enable_sm80_to_sm89INS1_16FlashAttnBwdSm80INS1_25CollectiveMainloopBwdSm80ILi2ELi2EN4cute5tupleIJNS5_1CILi128EEES8_NS7_ILi64EEEEEENS_10bfloat16_tEfNS_4arch4Sm80ELb0ELb0ELb1ELb1ELb1ELb0ELb0ELb0ELi2ELi4ELi4ELi4ELb0EEENS1_24CollectiveEpilogueBwdGQAISA_fSD_Li256ELb1ELb1EEENS1_19SingleTileSchedulerILb1ELb0ELb0ELi128EEEEEEEEEvNT_6ParamsE$_ZN4cute8gmem_ptrIPfECI1NS_12iter_adaptorIS1_S2_EEES1_:
[----:B------:R-:W-:Y:S02]  /*b200*/  MOV R4, 0xb220 ;  /* 0x0000b22000047802 */ /* 0x000fe40000000f00 */
[----:B------:R-:W-:Y:S05]  /*b210*/  CALL.REL.NOINC `($_ZN7cutlass13device_kernelIN5flash19enable_sm80_to_sm89INS1_16FlashAttnBwdSm80INS1_25CollectiveMainloopBwdSm80ILi2ELi2EN4cute5tupleIJNS5_1CILi128EEES8_NS7_ILi64EEEEEENS_10bfloat16_tEfNS_4arch4Sm80ELb0ELb0ELb1ELb1ELb1ELb0ELb0ELb0ELi2ELi4ELi4ELi4ELb0EEENS1_24CollectiveEpilogueBwdGQAISA_fSD_Li256ELb1ELb1EEENS1_19SingleTileSchedulerILb1ELb0ELb0ELi128EEEEEEEEEvNT_6ParamsE$_ZN4cute12iter_adaptorIPfNS_8gmem_ptrIS1_EEEC2ES1_) ;  /* 0xffffa9f000007944 */ /* 0x000fea0003c3ffff */
[----:B------:R-:W-:-:S04]  /*b220*/  MOV R9, 0x0 ;  /* 0x0000000000097802 */ /* 0x000fc80000000f00 */
[----:B------:R-:W-:Y:S05]  /*b230*/  RET.REL.NODEC R8 `(_ZN7cutlass13device_kernelIN5flash19enable_sm80_to_sm89INS1_16FlashAttnBwdSm80INS1_25CollectiveMainloopBwdSm80ILi2ELi2EN4cute5tupleIJNS5_1CILi128EEES8_NS7_ILi64EEEEEENS_10bfloat16_tEfNS_4arch4Sm80ELb0ELb0ELb1ELb1ELb1ELb0ELb0ELb0ELi2ELi4ELi4ELi4ELb0EEENS1_24CollectiveEpilogueBwdGQAISA_fSD_Li256ELb1ELb1EEENS1_19SingleTileSchedulerILb1ELb0ELb0ELi128EEEEEEEEEvNT_6ParamsE) ;  /* 0xffff4dc008007950 */ /* 0x000fea0003c3ffff */
        .type           $_ZN7cutlass13device_kernelIN5flash19enable_sm80_to_sm89INS1_16FlashAttnBwdSm80INS1_25CollectiveMainloopBwdSm80ILi2ELi2EN4cute5tupleIJNS5_1CILi128EEES8_NS7_ILi64EEEEEENS_10bfloat16_tEfNS_4arch4Sm80ELb0ELb0ELb1ELb1ELb1ELb0ELb0ELb0ELi2ELi4ELi4ELi4ELb0EEENS1_24CollectiveEpilogueBwdGQAISA_fSD_Li256ELb1ELb1EEENS1_19SingleTileSchedulerILb1ELb0ELb0ELi128EEEEEEEEEvNT_6ParamsE$_ZN4cute8smem_ptrIPN7cutlass10bfloat16_tEECI1NS_12iter_adaptorIS3_S4_EEES3_,@function
        .size           $_ZN7cutlass13device_kernelIN5flash19enable_sm80_to_sm89INS1_16FlashAttnBwdSm80INS1_25CollectiveMainloopBwdSm80ILi2ELi2EN4cute5tupleIJNS5_1CILi128EEES8_NS7_ILi64EEEEEENS_10bfloat16_tEfNS_4arch4Sm80ELb0ELb0ELb1ELb1ELb1ELb0ELb0ELb0ELi2ELi4ELi4ELi4ELb0EEENS1_24CollectiveEpilogueBwdGQAISA_fSD_Li256ELb1ELb1EEENS1_19SingleTileSchedulerILb1ELb0ELb0ELi128EEEEEEEEEvNT_6ParamsE$_ZN4cute8smem_ptrIPN7cutlass10bfloat16_tEECI1NS_12iter_adaptorIS3_S4_EEES3_,($_ZN7cutlass13device_kernelIN5flash19enable_sm80_to_sm89INS1_16FlashAttnBwdSm80INS1_25CollectiveMainloopBwdSm80ILi2ELi2EN4cute5tupleIJNS5_1CILi128EEES8_NS7_ILi64EEEEEENS_10bfloat16_tEfNS_4arch4Sm80ELb0ELb0ELb1ELb1ELb1ELb0ELb0ELb0ELi2ELi4ELi4ELi4ELb0EEENS1_24CollectiveEpilogueBwdGQAISA_fSD_Li256ELb1ELb1EEENS1_19SingleTileSchedulerILb1ELb0ELb0ELi128EEEEEEEEEvNT_6ParamsE$_ZN4cute8smem_ptrIPN7cutlass9uint128_tEECI1NS_12iter_adaptorIS3_S4_EEES3_ - $_ZN7cutlass13device_kernelIN5flash19enable_sm80_to_sm89INS1_16FlashAttnBwdSm80INS1_25CollectiveMainloopBwdSm80ILi2ELi2EN4cute5tupleIJNS5_1CILi128EEES8_NS7_ILi64EEEEEENS_10bfloat16_tEfNS_4arch4Sm80ELb0ELb0ELb1ELb1ELb1ELb0ELb0ELb0ELi2ELi4ELi4ELi4ELb0EEENS1_24CollectiveEpilogueBwdGQAISA_fSD_Li256ELb1ELb1EEENS1_19SingleTileSchedulerILb1ELb0ELb0ELi128EEEEEEEEEvNT_6ParamsE$_ZN4cute8smem_ptrIPN7cutlass10bfloat16_tEECI1NS_12iter_adaptorIS3_S4_EEES3_)
$_ZN7cutlass13device_kernelIN5flash19enable_sm80_to_sm89INS1_16FlashAttnBwdSm80INS1_25CollectiveMainloopBwdSm80ILi2ELi2EN4cute5tupleIJNS5_1CILi128EEES8_NS7_ILi64EEEEEENS_10bfloat16_tEfNS_4arch4Sm80ELb0ELb0ELb1ELb1ELb1ELb0ELb0ELb0ELi2ELi4ELi4ELi4ELb0EEENS1_24CollectiveEpilogueBwdGQAISA_fSD_Li256ELb1ELb1EEENS1_19SingleTileSchedulerILb1ELb0ELb0ELi128EEEEEEEEEvNT_6ParamsE$_ZN4cute8smem_ptrIPN7cutlass10bfloat16_tEECI1NS_12iter_adaptorIS3_S4_EEES3_:
[----:B------:R-:W-:Y:S02]  /*b240*/  MOV R10, 0xb260 ;  /* 0x0000b260000a7802 */ /* 0x000fe40000000f00 */
[----:B------:R-:W-:Y:S05]  /*b250*/  CALL.REL.NOINC `($_ZN7cutlass13device_kernelIN5flash19enable_sm80_to_sm89INS1_16FlashAttnBwdSm80INS1_25CollectiveMainloopBwdSm80ILi2ELi2EN4cute5tupleIJNS5_1CILi128EEES8_NS7_ILi64EEEEEENS_10bfloat16_tEfNS_4arch4Sm80ELb0ELb0ELb1ELb1ELb1ELb0ELb0ELb0ELi2ELi4ELi4ELi4ELb0EEENS1_24CollectiveEpilogueBwdGQAISA_fSD_Li256ELb1ELb1EEENS1_19SingleTileSchedulerILb1ELb0ELb0ELi128EEEEEEEEEvNT_6ParamsE$_ZN4cute12iter_adaptorIPN7cutlass10bfloat16_tENS_8smem_ptrIS3_EEEC2ES3_) ;  /* 0xffffa93000007944 */ /* 0x000fea0003c3ffff */
[----:B------:R-:W-:-:S04]  /*b260*/  MOV R9, 0x0 ;  /* 0x0000000000097802 */ /* 0x000fc80000000f00 */
[----:B------:R-:W-:Y:S05]  /*b270*/  RET.REL.NODEC R8 `(_ZN7cutlass13device_kernelIN5flash19enable_sm80_to_sm89INS1_16FlashAttnBwdSm80INS1_25CollectiveMainloopBwdSm80ILi2ELi2EN4cute5tupleIJNS5_1CILi128EEES8_NS7_ILi64EEEEEENS_10bfloat16_tEfNS_4arch4Sm80ELb0ELb0ELb1ELb1ELb1ELb0ELb0ELb0ELi2ELi4ELi4ELi4ELb0EEENS1_24CollectiveEpilogueBwdGQAISA_fSD_Li256ELb1ELb1EEENS1_19SingleTileSchedulerILb1ELb0ELb0ELi128EEEEEEEEEvNT_6ParamsE) ;  /* 0xffff4d8008007950 */ /* 0x000fea0003c3ffff */
        .type           $_ZN7cutlass13device_kernelIN5flash19enable_sm80_to_sm89INS1_16FlashAttnBwdSm80INS1_25CollectiveMainloopBwdSm80ILi2ELi2EN4cute5tupleIJNS5_1CILi128EEES8_NS7_ILi64EEEEEENS_10bfloat16_tEfNS_4arch4Sm80ELb0ELb0ELb1ELb1ELb1ELb0ELb0ELb0ELi2ELi4ELi4ELi4ELb0EEENS1_24CollectiveEpilogueBwdGQAISA_fSD_Li256ELb1ELb1EEENS1_19SingleTileSchedulerILb1ELb0ELb0ELi128EEEEEEEEEvNT_6ParamsE$_ZN4cute8smem_ptrIPN7cutlass9uint128_tEECI1NS_12iter_adaptorIS3_S4_EEES3_,@function
        .size           $_ZN7cutlass13device_kernelIN5flash19enable_sm80_to_sm89INS1_16FlashAttnBwdSm80INS1_25CollectiveMainloopBwdSm80ILi2ELi2EN4cute5tupleIJNS5_1CILi128EEES8_NS7_ILi64EEEEEENS_10bfloat16_tEfNS_4arch4Sm80ELb0ELb0ELb1ELb1ELb1ELb0ELb0ELb0ELi2ELi4ELi4ELi4ELb0EEENS1_24CollectiveEpilogueBwdGQAISA_fSD_Li256ELb1ELb1EEENS1_19SingleTileSchedulerILb1ELb0ELb0ELi128EEEEEEEEEvNT_6ParamsE$_ZN4cute8smem_ptrIPN7cutlass9uint128_tEECI1NS_12iter_adaptorIS3_S4_EEES3_,($_ZN7cutlass13device_kernelIN5flash19enable_sm80_to_sm89INS1_16FlashAttnBwdSm80INS1_25CollectiveMainloopBwdSm80ILi2ELi2EN4cute5tupleIJNS5_1CILi128EEES8_NS7_ILi64EEEEEENS_10bfloat16_tEfNS_4arch4Sm80ELb0ELb0ELb1ELb1ELb1ELb0ELb0ELb0ELi2ELi4ELi4ELi4ELb0EEENS1_24CollectiveEpilogueBwdGQAISA_fSD_Li256ELb1ELb1EEENS1_19SingleTileSchedulerILb1ELb0ELb0ELi128EEEEEEEEEvNT_6ParamsE$_ZN4cute8smem_ptrIPfECI1NS_12iter_adaptorIS1_S2_EEES1_ - $_ZN7cutlass13device_kernelIN5flash19enable_sm80_to_sm89INS1_16FlashAttnBwdSm80INS1_25CollectiveMainloopBwdSm80ILi2ELi2EN4cute5tupleIJNS5_1CILi128EEES8_NS7_ILi64EEEEEENS_10bfloat16_tEfNS_4arch4Sm80ELb0ELb0ELb1ELb1ELb1ELb0ELb0ELb0ELi2ELi4ELi4ELi4ELb0EEENS1_24CollectiveEpilogueBwdGQAISA_fSD_Li256ELb1ELb1EEENS1_19SingleTileSchedulerILb1ELb0ELb0ELi128EEEEEEEEEvNT_6ParamsE$_ZN4cute8smem_ptrIPN7cutlass9uint128_tEECI1NS_12iter_adaptorIS3_S4_EEES3_)
$_ZN7cutlass13device_kernelIN5flash19enable_sm80_to_sm89INS1_16FlashAttnBwdSm80INS1_25CollectiveMainloopBwdSm80ILi2ELi2EN4cute5tupleIJNS5_1CILi128EEES8_NS7_ILi64EEEEEENS_10bfloat16_tEfNS_4arch4Sm80ELb0ELb0ELb1ELb1ELb1ELb0ELb0ELb0ELi2ELi4ELi4ELi4ELb0EEENS1_24CollectiveEpilogueBwdGQAISA_fSD_Li256ELb1ELb1EEENS1_19SingleTileSchedulerILb1ELb0ELb0ELi128EEEEEEEEEvNT_6ParamsE$_ZN4cute8smem_ptrIPN7cutlass9uint128_tEECI1NS_12iter_adaptorIS3_S4_EEES3_:
[----:B------:R-:W-:Y:S02]  /*b280*/  MOV R8, 0xb2a0 ;  /* 0x0000b2a000087802 */ /* 0x000fe40000000f00 */
[----:B------:R-:W-:Y:S05]  /*b290*/  CALL.REL.NOINC `($_ZN7cutlass13device_kernelIN5flash19enable_sm80_to_sm89INS1_16FlashAttnBwdSm80INS1_25CollectiveMainloopBwdSm80ILi2ELi2EN4cute5tupleIJNS5_1CILi128EEES8_NS7_ILi64EEEEEENS_10bfloat16_tEfNS_4arch4Sm80ELb0ELb0ELb1ELb1ELb1ELb0ELb0ELb0ELi2ELi4ELi4ELi4ELb0EEENS1_24CollectiveEpilogueBwdGQAISA_fSD_Li256ELb1ELb1EEENS1_19SingleTileSchedulerILb1ELb0ELb0ELi128EEEEEEEEEvNT_6ParamsE$_ZN4cute12iter_adaptorIPN7cutlass9uint128_tENS_8smem_ptrIS3_EEEC2ES3_) ;  /* 0xffffa93000007944 */ /* 0x000fea0003c3ffff */
[----:B------:R-:W-:-:S04]  /*b2a0*/  MOV R7, 0x0 ;  /* 0x0000000000077802 */ /* 0x000fc80000000f00 */
[----:B------:R-:W-:Y:S05]  /*b2b0*/  RET.REL.NODEC R6 `(_ZN7cutlass13device_kernelIN5flash19enable_sm80_to_sm89INS1_16FlashAttnBwdSm80INS1_25CollectiveMainloopBwdSm80ILi2ELi2EN4cute5tupleIJNS5_1CILi128EEES8_NS7_ILi64EEEEEENS_10bfloat16_tEfNS_4arch4Sm80ELb0ELb0ELb1ELb1ELb1ELb0ELb0ELb0ELi2ELi4ELi4ELi4ELb0EEENS1_24CollectiveEpilogueBwdGQAISA_fSD_Li256ELb1ELb1EEENS1_19SingleTileSchedulerILb1ELb0ELb0ELi128EEEEEEEEEvNT_6ParamsE) ;  /* 0xffff4d4006007950 */ /* 0x000fea0003c3ffff */
        .type           $_ZN7cutlass13device_kernelIN5flash19enable_sm80_to_sm89INS1_16FlashAttnBwdSm80INS1_25CollectiveMainloopBwdSm80ILi2ELi2EN4cute5tupleIJNS5_1CILi128EEES8_NS7_ILi64EEEEEENS_10bfloat16_tEfNS_4arch4Sm80ELb0ELb0ELb1ELb1ELb1ELb0ELb0ELb0ELi2ELi4ELi4ELi4ELb0EEENS1_24CollectiveEpilogueBwdGQAISA_fSD_Li256ELb1ELb1EEENS1_19SingleTileSchedulerILb1ELb0ELb0ELi128EEEEEEEEEvNT_6ParamsE$_ZN4cute8smem_ptrIPfECI1NS_12iter_adaptorIS1_S2_EEES1_,@function
        .size           $_ZN7cutlass13device_kernelIN5flash19enable_sm80_to_sm89INS1_16FlashAttnBwdSm80INS1_25CollectiveMainloopBwdSm80ILi2ELi2EN4cute5tupleIJNS5_1CILi128EEES8_NS7_ILi64EEEEEENS_10bfloat16_tEfNS_4arch4Sm80ELb0ELb0ELb1ELb1ELb1ELb0ELb0ELb0ELi2ELi4ELi4ELi4ELb0EEENS1_24CollectiveEpilogueBwdGQAISA_fSD_Li256ELb1ELb1EEENS1_19SingleTileSchedulerILb1ELb0ELb0ELi128EEEEEEEEEvNT_6ParamsE$_ZN4cute8smem_ptrIPfECI1NS_12iter_adaptorIS1_S2_EEES1_,($_ZN7cutlass13device_kernelIN5flash19enable_sm80_to_sm89INS1_16FlashAttnBwdSm80INS1_25CollectiveMainloopBwdSm80ILi2ELi2EN4cute5tupleIJNS5_1CILi128EEES8_NS7_ILi64EEEEEENS_10bfloat16_tEfNS_4arch4Sm80ELb0ELb0ELb1ELb1ELb1ELb0ELb0ELb0ELi2ELi4ELi4ELi4ELb0EEENS1_24CollectiveEpilogueBwdGQAISA_fSD_Li256ELb1ELb1EEENS1_19SingleTileSchedulerILb1ELb0ELb0ELi128EEEEEEEEEvNT_6ParamsE$_ZN4cute8smem_ptrIPjECI1NS_12iter_adaptorIS1_S2_EEES1_ - $_ZN7cutlass13device_kernelIN5flash19enable_sm80_to_sm89INS1_16FlashAttnBwdSm80INS1_25CollectiveMainloopBwdSm80ILi2ELi2EN4cute5tupleIJNS5_1CILi128EEES8_NS7_ILi64EEEEEENS_10bfloat16_tEfNS_4arch4Sm80ELb0ELb0ELb1ELb1ELb1ELb0ELb0ELb0ELi2ELi4ELi4ELi4ELb0EEENS1_24CollectiveEpilogueBwdGQAISA_fSD_Li256ELb1ELb1EEENS1_19SingleTileSchedulerILb1ELb0ELb0ELi128EEEEEEEEEvNT_6ParamsE$_ZN4cute8smem_ptrIPfECI1NS_12iter_adaptorIS1_S2_EEES1_)
$_ZN7cutlass13device_kernelIN5flash19enable_sm80_to_sm89INS1_16FlashAttnBwdSm80INS1_25CollectiveMainloopBwdSm80ILi2ELi2EN4cute5tupleIJNS5_1CILi128EEES8_NS7_ILi64EEEEEENS_10bfloat16_tEfNS_4arch4Sm80ELb0ELb0ELb1ELb1ELb1ELb0ELb0ELb0ELi2ELi4ELi4ELi4ELb0EEENS1_24CollectiveEpilogueBwdGQAISA_fSD_Li256ELb1ELb1EEENS1_19SingleTileSchedulerILb1ELb0ELb0ELi128EEEEEEEEEvNT_6ParamsE$_ZN4cute8smem_ptrIPfECI1NS_12iter_adaptorIS1_S2_EEES1_:
[----:B------:R-:W-:Y:S02]  /*b2c0*/  MOV R10, 0xb2e0 ;  /* 0x0000b2e0000a7802 */ /* 0x000fe40000000f00 */
[----:B------:R-:W-:Y:S05]  /*b2d0*/  CALL.REL.NOINC `($_ZN7cutlass13device_kernelIN5flash19enable_sm80_to_sm89INS1_16FlashAttnBwdSm80INS1_25CollectiveMainloopBwdSm80ILi2ELi2EN4cute5tupleIJNS5_1CILi128EEES8_NS7_ILi64EEEEEENS_10bfloat16_tEfNS_4arch4Sm80ELb0ELb0ELb1ELb1ELb1ELb0ELb0ELb0ELi2ELi4ELi4ELi4ELb0EEENS1_24CollectiveEpilogueBwdGQAISA_fSD_Li256ELb1ELb1EEENS1_19SingleTileSchedulerILb1ELb0ELb0ELi128EEEEEEEEEvNT_6ParamsE$_ZN4cute12iter_adaptorIPfNS_8smem_ptrIS1_EEEC2ES1_) ;  /* 0xffffa97000007944 */ /* 0x000fea0003c3ffff */
[----:B------:R-:W-:-:S04]  /*b2e0*/  MOV R9, 0x0 ;  /* 0x0000000000097802 */ /* 0x000fc80000000f00 */
[----:B------:R-:W-:Y:S05]  /*b2f0*/  RET.REL.NODEC R8 `(_ZN7cutlass13device_kernelIN5flash19enable_sm80_to_sm89INS1_16FlashAttnBwdSm80INS1_25CollectiveMainloopBwdSm80ILi2ELi2EN4cute5tupleIJNS5_1CILi128EEES8_NS7_ILi64EEEEEENS_10bfloat16_tEfNS_4arch4Sm80ELb0ELb0ELb1ELb1ELb1ELb0ELb0ELb0ELi2ELi4ELi4ELi4ELb0EEENS1_24CollectiveEpilogueBwdGQAISA_fSD_Li256ELb1ELb1EEENS1_19SingleTileSchedulerILb1ELb0ELb0ELi128EEEEEEEEEvNT_6ParamsE) ;  /* 0xffff4d0008007950 */ /* 0x000fea0003c3ffff */
        .type           $_ZN7cutlass13device_kernelIN5flash19enable_sm80_to_sm89INS1_16FlashAttnBwdSm80INS1_25CollectiveMainloopBwdSm80ILi2ELi2EN4cute5tupleIJNS5_1CILi128EEES8_NS7_ILi64EEEEEENS_10bfloat16_tEfNS_4arch4Sm80ELb0ELb0ELb1ELb1ELb1ELb0ELb0ELb0ELi2ELi4ELi4ELi4ELb0EEENS1_24CollectiveEpilogueBwdGQAISA_fSD_Li256ELb1ELb1EEENS1_19SingleTileSchedulerILb1ELb0ELb0ELi128EEEEEEEEEvNT_6ParamsE$_ZN4cute8smem_ptrIPjECI1NS_12iter_adaptorIS1_S2_EEES1_,@function
        .size           $_ZN7cutlass13device_kernelIN5flash19enable_sm80_to_sm89INS1_16FlashAttnBwdSm80INS1_25CollectiveMainloopBwdSm80ILi2ELi2EN4cute5tupleIJNS5_1CILi128EEES8_NS7_ILi64EEEEEENS_10bfloat16_tEfNS_4arch4Sm80ELb0ELb0ELb1ELb1ELb1ELb0ELb0ELb0ELi2ELi4ELi4ELi4ELb0EEENS1_24CollectiveEpilogueBwdGQAISA_fSD_Li256ELb1ELb1EEENS1_19SingleTileSchedulerILb1ELb0ELb0ELi128EEEEEEEEEvNT_6ParamsE$_ZN4cute8smem_ptrIPjECI1NS_12iter_adaptorIS1_S2_EEES1_,($_ZN7cutlass13device_kernelIN5flash19enable_sm80_to_sm89INS1_16FlashAttnBwdSm80INS1_25CollectiveMainloopBwdSm80ILi2ELi2EN4cute5tupleIJNS5_1CILi128EEES8_NS7_ILi64EEEEEENS_10bfloat16_tEfNS_4arch4Sm80ELb0ELb0ELb1ELb1ELb1ELb0ELb0ELb0ELi2ELi4ELi4ELi4ELb0EEENS1_24CollectiveEpilogueBwdGQAISA_fSD_Li256ELb1ELb1EEENS1_19SingleTileSchedulerILb1ELb0ELb0ELi128EEEEEEEEEvNT_6ParamsE$_ZN73_INTERNAL_24fd9406_37_flash_bwd_hdim64_bf16_softcap_sm80_cu_8e232a79_330724__cvta_generic_to_sharedEPKv - $_ZN7cutlass13device_kernelIN5flash19enable_sm80_to_sm89INS1_16FlashAttnBwdSm80INS1_25CollectiveMainloopBwdSm80ILi2ELi2EN4cute5tupleIJNS5_1CILi128EEES8_NS7_ILi64EEEEEENS_10bfloat16_tEfNS_4arch4Sm80ELb0ELb0ELb1ELb1ELb1ELb0ELb0ELb0ELi2ELi4ELi4ELi4ELb0EEENS1_24CollectiveEpilogueBwdGQAISA_fSD_Li256ELb1ELb1EEENS1_19SingleTileSchedulerILb1ELb0ELb0ELi128EEEEEEEEEvNT_6ParamsE$_ZN4cute8smem_ptrIPjECI1NS_12iter_adaptorIS1_S2_EEES1_)
$_ZN7cutlass13device_kernelIN5flash19enable_sm80_to_sm89INS1_16FlashAttnBwdSm80INS1_25CollectiveMainloopBwdSm80ILi2ELi2EN4cute5tupleIJNS5_1CILi128EEES8_NS7_ILi64EEEEEENS_10bfloat16_tEfNS_4arch4Sm80ELb0ELb0ELb1ELb1ELb1ELb0ELb0ELb0ELi2ELi4ELi4ELi4ELb0EEENS1_24CollectiveEpilogueBwdGQAISA_fSD_Li256ELb1ELb1EEENS1_19SingleTileSchedulerILb1ELb0ELb0ELi128EEEEEEEEEvNT_6ParamsE$_ZN4cute8smem_ptrIPjECI1NS_12iter_adaptorIS1_S2_EEES1_:
[----:B------:R-:W-:Y:S02]  /*b300*/  MOV R10, 0xb320 ;  /* 0x0000b320000a7802 */ /* 0x000fe40000000f00 */
[----:B------:R-:W-:Y:S05]  /*b310*/  CALL.REL.NOINC `($_ZN7cutlass13device_kernelIN5flash19enable_sm80_to_sm89INS1_16FlashAttnBwdSm80INS1_25CollectiveMainloopBwdSm80ILi2ELi2EN4cute5tupleIJNS5_1CILi128EEES8_NS7_ILi64EEEEEENS_10bfloat16_tEfNS_4arch4Sm80ELb0ELb0ELb1ELb1ELb1ELb0ELb0ELb0ELi2ELi4ELi4ELi4ELb0EEENS1_24CollectiveEpilogueBwdGQAISA_fSD_Li256ELb1ELb1EEENS1_19SingleTileSchedulerILb1ELb0ELb0ELi128EEEEEEEEEvNT_6ParamsE$_ZN4cute12iter_adaptorIPjNS_8smem_ptrIS1_EEEC2ES1_) ;  /* 0xffffa97000007944 */ /* 0x000fea0003c3ffff */
[----:B------:R-:W-:-:S04]  /*b320*/  MOV R9, 0x0 ;  /* 0x0000000000097802 */ /* 0x000fc80000000f00 */
[----:B------:R-:W-:Y:S05]  /*b330*/  RET.REL.NODEC R8 `(_ZN7cutlass13device_kernelIN5flash19enable_sm80_to_sm89INS1_16FlashAttnBwdSm80INS1_25CollectiveMainloopBwdSm80ILi2ELi2EN4cute5tupleIJNS5_1CILi128EEES8_NS7_ILi64EEEEEENS_10bfloat16_tEfNS_4arch4Sm80ELb0ELb0ELb1ELb1ELb1ELb0ELb0ELb0ELi2ELi4ELi4ELi4ELb0EEENS1_24CollectiveEpilogueBwdGQAISA_fSD_Li256ELb1ELb1EEENS1_19SingleTileSchedulerILb1ELb0ELb0ELi128EEEEEEEEEvNT_6ParamsE) ;  /* 0xffff4cc008007950 */ /* 0x000fea0003c3ffff */
        .type           $_ZN7cutlass13device_kernelIN5flash19enable_sm80_to_sm89INS1_16FlashAttnBwdSm80INS1_25CollectiveMainloopBwdSm80ILi2ELi2EN4cute5tupleIJNS5_1CILi128EEES8_NS7_ILi64EEEEEENS_10bfloat16_tEfNS_4arch4Sm80ELb0ELb0ELb1ELb1ELb1ELb0ELb0ELb0ELi2ELi4ELi4ELi4ELb0EEENS1_24CollectiveEpilogueBwdGQAISA_fSD_Li256ELb1ELb1EEENS1_19SingleTileSchedulerILb1ELb0ELb0ELi128EEEEEEEEEvNT_6ParamsE$_ZN73_INTERNAL_24fd9406_37_flash_bwd_hdim64_bf16_softcap_sm80_cu_8e232a79_330724__cvta_generic_to_sharedEPKv,@function
        .size           $_ZN7cutlass13device_kernelIN5flash19enable_sm80_to_sm89INS1_16FlashAttnBwdSm80INS1_25CollectiveMainloopBwdSm80ILi2ELi2EN4cute5tupleIJNS5_1CILi128EEES8_NS7_ILi64EEEEEENS_10bfloat16_tEfNS_4arch4Sm80ELb0ELb0ELb1ELb1ELb1ELb0ELb0ELb0ELi2ELi4ELi4ELi4ELb0EEENS1_24CollectiveEpilogueBwdGQAISA_fSD_Li256ELb1ELb1EEENS1_19SingleTileSchedulerILb1ELb0ELb0ELi128EEEEEEEEEvNT_6ParamsE$_ZN73_INTERNAL_24fd9406_37_flash_bwd_hdim64_bf16_softcap_sm80_cu_8e232a79_330724__cvta_generic_to_sharedEPKv,($_ZN7cutlass13device_kernelIN5flash19enable_sm80_to_sm89INS1_16FlashAttnBwdSm80INS1_25CollectiveMainloopBwdSm80ILi2ELi2EN4cute5tupleIJNS5_1CILi128EEES8_NS7_ILi64EEEEEENS_10bfloat16_tEfNS_4arch4Sm80ELb0ELb0ELb1ELb1ELb1ELb0ELb0ELb0ELi2ELi4ELi4ELi4ELb0EEENS1_24CollectiveEpilogueBwdGQAISA_fSD_Li256ELb1ELb1EEENS1_19SingleTileSchedulerILb1ELb0ELb0ELi128EEEEEEEEEvNT_6ParamsE$_ZN73_INTERNAL_24fd9406_37_flash_bwd_hdim64_bf16_softcap_sm80_cu_8e232a79_33079atomicAddEPff - $_ZN7cutlass13device_kernelIN5flash19enable_sm80_to_sm89INS1_16FlashAttnBwdSm80INS1_25CollectiveMainloopBwdSm80ILi2ELi2EN4cute5tupleIJNS5_1CILi128EEES8_NS7_ILi64EEEEEENS_10bfloat16_tEfNS_4arch4Sm80ELb0ELb0ELb1ELb1ELb1ELb0ELb0ELb0ELi2ELi4ELi4ELi4ELb0EEENS1_24CollectiveEpilogueBwdGQAISA_fSD_Li256ELb1ELb1EEENS1_19SingleTileSchedulerILb1ELb0ELb0ELi128EEEEEEEEEvNT_6ParamsE$_ZN73_INTERNAL_24fd9406_37_flash_bwd_hdim64_bf16_softcap_sm80_cu_8e232a79_330724__cvta_generic_to_sharedEPKv)
$_ZN7cutlass13device_kernelIN5flash19enable_sm80_to_sm89INS1_16FlashAttnBwdSm80INS1_25CollectiveMainloopBwdSm80ILi2ELi2EN4cute5tupleIJNS5_1CILi128EEES8_NS7_ILi64EEEEEENS_10bfloat16_tEfNS_4arch4Sm80ELb0ELb0ELb1ELb1ELb1ELb0ELb0ELb0ELi2ELi4ELi4ELi4ELb0EEENS1_24CollectiveEpilogueBwdGQAISA_fSD_Li256ELb1ELb1EEENS1_19SingleTileSchedulerILb1ELb0ELb0ELi128EEEEEEEEEvNT_6ParamsE$_ZN73_INTERNAL_24fd9406_37_flash_bwd_hdim64_bf16_softcap_sm80_cu_8e232a79_330724__cvta_generic_to_sharedEPKv:
[----:B------:R-:W-:Y:S02]  /*b340*/  MOV R3, 0x0 ;  /* 0x0000000000037802 */ /* 0x000fe40000000f00 */
[----:B------:R-:W-:Y:S02]  /*b350*/  IADD3 R4, R4, -c[0x0][0x18], RZ ;  /* 0x8000060004047a10 */ /* 0x000fe40007ffe0ff */
[----:B------:R-:W-:Y:S05]  /*b360*/  RET.REL.NODEC R2 `(_ZN7cutlass13device_kernelIN5flash19enable_sm80_to_sm89INS1_16FlashAttnBwdSm80INS1_25CollectiveMainloopBwdSm80ILi2ELi2EN4cute5tupleIJNS5_1CILi128EEES8_NS7_ILi64EEEEEENS_10bfloat16_tEfNS_4arch4Sm80ELb0ELb0ELb1ELb1ELb1ELb0ELb0ELb0ELi2ELi4ELi4ELi4ELb0EEENS1_24CollectiveEpilogueBwdGQAISA_fSD_Li256ELb1ELb1EEENS1_19SingleTileSchedulerILb1ELb0ELb0ELi128EEEEEEEEEvNT_6ParamsE) ;  /* 0xffff4c9002007950 */ /* 0x000fea0003c3ffff */
        .type           $_ZN7cutlass13device_kernelIN5flash19enable_sm80_to_sm89INS1_16FlashAttnBwdSm80INS1_25CollectiveMainloopBwdSm80ILi2ELi2EN4cute5tupleIJNS5_1CILi128EEES8_NS7_ILi64EEEEEENS_10bfloat16_tEfNS_4arch4Sm80ELb0ELb0ELb1ELb1ELb1ELb0ELb0ELb0ELi2ELi4ELi4ELi4ELb0EEENS1_24CollectiveEpilogueBwdGQAISA_fSD_Li256ELb1ELb1EEENS1_19SingleTileSchedulerILb1ELb0ELb0ELi128EEEEEEEEEvNT_6ParamsE$_ZN73_INTERNAL_24fd9406_37_flash_bwd_hdim64_bf16_softcap_sm80_cu_8e232a79_33079atomicAddEPff,@function
        .size           $_ZN7cutlass13device_kernelIN5flash19enable_sm80_to_sm89INS1_16FlashAttnBwdSm80INS1_25CollectiveMainloopBwdSm80ILi2ELi2EN4cute5tupleIJNS5_1CILi128EEES8_NS7_ILi64EEEEEENS_10bfloat16_tEfNS_4arch4Sm80ELb0ELb0ELb1ELb1ELb1ELb0ELb0ELb0ELi2ELi4ELi4ELi4ELb0EEENS1_24CollectiveEpilogueBwdGQAISA_fSD_Li256ELb1ELb1EEENS1_19SingleTileSchedulerILb1ELb0ELb0ELi128EEEEEEEEEvNT_6ParamsE$_ZN73_INTERNAL_24fd9406_37_flash_bwd_hdim64_bf16_softcap_sm80_cu_8e232a79_33079atomicAddEPff,($_ZN7cutlass13device_kernelIN5flash19enable_sm80_to_sm89INS1_16FlashAttnBwdSm80INS1_25CollectiveMainloopBwdSm80ILi2ELi2EN4cute5tupleIJNS5_1CILi128EEES8_NS7_ILi64EEEEEENS_10bfloat16_tEfNS_4arch4Sm80ELb0ELb0ELb1ELb1ELb1ELb0ELb0ELb0ELi2ELi4ELi4ELi4ELb0EEENS1_24CollectiveEpilogueBwdGQAISA_fSD_Li256ELb1ELb1EEENS1_19SingleTileSchedulerILb1ELb0ELb0ELi128EEEEEEEEEvNT_6ParamsE$_ZZN4cute12filter_tupleINS_5tupleIJNS1_IJNS_10UnderscoreENS_1CILi0EEEEEENS1_IJS4_S2_EEEEEENS1_IJNS1_IJNS1_IJNS3_ILi1EEES4_EEES4_EEENS1_IJNS1_IJS4_S4_EEEiEEEEEEZNS_5sliceIS7_SD_EEDaRKT_RKT0_EUlRKT_RKT0_E_EEDaSH_SK_OT1_ENKUlDpSN_E_clIJNS1_IJS9_EEENS1_IJiEEEEEEDaSU_ - $_ZN7cutlass13device_kernelIN5flash19enable_sm80_to_sm89INS1_16FlashAttnBwdSm80INS1_25CollectiveMainloopBwdSm80ILi2ELi2EN4cute5tupleIJNS5_1CILi128EEES8_NS7_ILi64EEEEEENS_10bfloat16_tEfNS_4arch4Sm80ELb0ELb0ELb1ELb1ELb1ELb0ELb0ELb0ELi2ELi4ELi4ELi4ELb0EEENS1_24CollectiveEpilogueBwdGQAISA_fSD_Li256ELb1ELb1EEENS1_19SingleTileSchedulerILb1ELb0ELb0ELi128EEEEEEEEEvNT_6ParamsE$_ZN73_INTERNAL_24fd9406_37_flash_bwd_hdim64_bf16_softcap_sm80_cu_8e232a79_33079atomicAddEPff)
$_ZN7cutlass13device_kernelIN5flash19enable_sm80_to_sm89INS1_16FlashAttnBwdSm80INS1_25CollectiveMainloopBwdSm80ILi2ELi2EN4cute5tupleIJNS5_1CILi128EEES8_NS7_ILi64EEEEEENS_10bfloat16_tEfNS_4arch4Sm80ELb0ELb0ELb1ELb1ELb1ELb0ELb0ELb0ELi2ELi4ELi4ELi4ELb0EEENS1_24CollectiveEpilogueBwdGQAISA_fSD_Li256ELb1ELb1EEENS1_19SingleTileSchedulerILb1ELb0ELb0ELi128EEEEEEEEEvNT_6ParamsE$_ZN73_INTERNAL_24fd9406_37_flash_bwd_hdim64_bf16_softcap_sm80_cu_8e232a79_33079atomicAddEPff:
[----:B------:R-:W-:Y:S01]  /*b370*/  BSSY B0, `(.L_x_1432) ;  /* 0x0000003000007945 */ /* 0x000fe20003800000 */
[----:B------:R-:W-:Y:S02]  /*b380*/  MOV R12, 0xb3a0 ;  /* 0x0000b3a0000c7802 */ /* 0x000fe40000000f00 */
[----:B------:R-:W-:Y:S05]  /*b390*/  CALL.REL.NOINC `($_ZN7cutlass13device_kernelIN5flash19enable_sm80_to_sm89INS1_16FlashAttnBwdSm80INS1_25CollectiveMainloopBwdSm80ILi2ELi2EN4cute5tupleIJNS5_1CILi128EEES8_NS7_ILi64EEEEEENS_10bfloat16_tEfNS_4arch4Sm80ELb0ELb0ELb1ELb1ELb1ELb0ELb0ELb0ELi2ELi4ELi4ELi4ELb0EEENS1_24CollectiveEpilogueBwdGQAISA_fSD_Li256ELb1ELb1EEENS1_19SingleTileSchedulerILb1ELb0ELb0ELi128EEEEEEEEEvNT_6ParamsE$__fAtomicAdd) ;  /* 0x0005a41000007944 */ /* 0x000fea0003c00000 */
[----:B------:R-:W-:Y:S05]  /*b3a0*/  BSYNC B0 ;  /* 0x0000000000007941 */ /* 0x000fea0003800000 */
.L_x_1432:
[----:B------:R-:W-:-:S04]  /*b3b0*/  MOV R11, 0x0 ;  /* 0x00000000000b7802 */ /* 0x000fc80000000f00 */
[----:B------:R-:W-:Y:S05]  /*b3c0*/  RET.REL.NODEC R10 `(_ZN7cutlass13device_kernelIN5flash19enable_sm80_to_sm89INS1_16FlashAttnBwdSm80INS1_25CollectiveMainloopBwdSm80ILi2ELi2EN4cute5tupleIJNS5_1CILi128EEES8_NS7_ILi64EEEEEENS_10bfloat16_tEfNS_4arch4Sm80ELb0ELb0ELb1ELb1ELb1ELb0ELb0ELb0ELi2ELi4ELi4ELi4ELb0EEENS1_24CollectiveEpilogueBwdGQAISA_fSD_Li256ELb1ELb1EEENS1_19SingleTileSchedulerILb1ELb0ELb0ELi128EEEEEEEEEvNT_6ParamsE) ;  /* 0xffff4c300a007950 */ /* 0x000fea0003c3ffff */
        .type           $_ZN7cutlass13device_kernelIN5flash19enable_sm80_to_sm89INS1_16FlashAttnBwdSm80INS1_25CollectiveMainloopBwdSm80ILi2ELi2EN4cute5tupleIJNS5_1CILi128EEES8_NS7_ILi64EEEEEENS_10bfloat16_tEfNS_4arch4Sm80ELb0ELb0ELb1ELb1ELb1ELb0ELb0ELb0ELi2ELi4ELi4ELi4ELb0EEENS1_24CollectiveEpilogueBwdGQAISA_fSD_Li256ELb1ELb1EEENS1_19SingleTileSchedulerILb1ELb0ELb0ELi128EEEEEEEEEvNT_6ParamsE$_ZZN4cute12filter_tupleINS_5tupleIJNS1_IJNS_10UnderscoreENS_1CILi0EEEEEENS1_IJS4_S2_EEEEEENS1_IJNS1_IJNS1_IJNS3_ILi1EEES4_EEES4_EEENS1_IJNS1_IJS4_S4_EEEiEEEEEEZNS_5sliceIS7_SD_EEDaRKT_RKT0_EUlRKT_RKT0_E_EEDaSH_SK_OT1_ENKUlDpSN_E_clIJNS1_IJS9_EEENS1_IJiEEEEEEDaSU_,@function
        .size           $_ZN7cutlass13device_kernelIN5flash19enable_sm80_to_sm89INS1_16FlashAttnBwdSm80INS1_25CollectiveMainloopBwdSm80ILi2ELi2EN4cute5tupleIJNS5_1CILi128EEES8_NS7_ILi64EEEEEENS_10bfloat16_tEfNS_4arch4Sm80ELb0ELb0ELb1ELb1ELb1ELb0ELb0ELb0ELi2ELi4ELi4ELi4ELb0EEENS1_24CollectiveEpilogueBwdGQAISA_fSD_Li256ELb1ELb1EEENS1_19SingleTileSchedulerILb1ELb0ELb0ELi128EEEEEEEEEvNT_6ParamsE$_ZZN4cute12filter_tupleINS_5tupleIJNS1_IJNS_10UnderscoreENS_1CILi0EEEEEENS1_IJS4_S2_EEEEEENS1_IJNS1_IJNS1_IJNS3_ILi1EEES4_EEES4_EEENS1_IJNS1_IJS4_S4_EEEiEEEEEEZNS_5sliceIS7_SD_EEDaRKT_RKT0_EUlRKT_RKT0_E_EEDaSH_SK_OT1_ENKUlDpSN_E_clIJNS1_IJS9_EEENS1_IJiEEEEEEDaSU_,($_ZN7cutlass13device_kernelIN5flash19enable_sm80_to_sm89INS1_16FlashAttnBwdSm80INS1_25CollectiveMainloopBwdSm80ILi2ELi2EN4cute5tupleIJNS5_1CILi128EEES8_NS7_ILi64EEEEEENS_10bfloat16_tEfNS_4arch4Sm80ELb0ELb0ELb1ELb1ELb1ELb0ELb0ELb0ELi2ELi4ELi4ELi4ELb0EEENS1_24CollectiveEpilogueBwdGQAISA_fSD_Li256ELb1ELb1EEENS1_19SingleTileSchedulerILb1ELb0ELb0ELi128EEEEEEEEEvNT_6ParamsE$_ZZN4cute12filter_tupleINS_5tupleIJNS1_IJNS_1CILi0EEENS1_IJNS2_ILi1EEENS2_ILi512EEEiEEEEEENS2_ILi4096EEENS1_IJiNS2_ILi8192EEEEEEEEEZNS_7flattenISB_EEDaRKT_EUlRKT_E_EEDaSF_OT0_ENKUlDpSI_E_clIJNS1_IJS3_S4_S5_iEEENS1_IJS8_EEESA_EEEDaSM_ - $_ZN7cutlass13device_kernelIN5flash19enable_sm80_to_sm89INS1_16FlashAttnBwdSm80INS1_25CollectiveMainloopBwdSm80ILi2ELi2EN4cute5tupleIJNS5_1CILi128EEES8_NS7_ILi64EEEEEENS_10bfloat16_tEfNS_4arch4Sm80ELb0ELb0ELb1ELb1ELb1ELb0ELb0ELb0ELi2ELi4ELi4ELi4ELb0EEENS1_24CollectiveEpilogueBwdGQAISA_fSD_Li256ELb1ELb1EEENS1_19SingleTileSchedulerILb1ELb0ELb0ELi128EEEEEEEEEvNT_6ParamsE$_ZZN4cute12filter_tupleINS_5tupleIJNS1_IJNS_10UnderscoreENS_1CILi0EEEEEENS1_IJS4_S2_EEEEEENS1_IJNS1_IJNS1_IJNS3_ILi1EEES4_EEES4_EEENS1_IJNS1_IJS4_S4_EEEiEEEEEEZNS_5sliceIS7_SD_EEDaRKT_RKT0_EUlRKT_RKT0_E_EEDaSH_SK_OT1_ENKUlDpSN_E_clIJNS1_IJS9_EEENS1_IJiEEEEEEDaSU_)
$_ZN7cutlass13device_kernelIN5flash19enable_sm80_to_sm89INS1_16FlashAttnBwdSm80INS1_25CollectiveMainloopBwdSm80ILi2ELi2EN4cute5tupleIJNS5_1CILi128EEES8_NS7_ILi64EEEEEENS_10bfloat16_tEfNS_4arch4Sm80ELb0ELb0ELb1ELb1ELb1ELb0ELb0ELb0ELi2ELi4ELi4ELi4ELb0EEENS1_24CollectiveEpilogueBwdGQAISA_fSD_Li256ELb1ELb1EEENS1_19SingleTileSchedulerILb1ELb0ELb0ELi128EEEEEEEEEvNT_6ParamsE$_ZZN4cute12filter_tupleINS_5tupleIJNS1_IJNS_10UnderscoreENS_1CILi0EEEEEENS1_IJS4_S2_EEEEEENS1_IJNS1_IJNS1_IJNS3_ILi1EEES4_EEES4_EEENS1_IJNS1_IJS4_S4_EEEiEEEEEEZNS_5sliceIS7_SD_EEDaRKT_RKT0_EUlRKT_RKT0_E_EEDaSH_SK_OT1_ENKUlDpSN_E_clIJNS1_IJS9_EEENS1_IJiEEEEEEDaSU_:
[----:B------:R-:W-:Y:S02]  /*b3d0*/  IADD3 R2, R1, 0x1680, RZ ;  /* 0x0000168001027810 */ /* 0x000fe40007ffe0ff */
[----:B------:R-:W-:Y:S02]  /*b3e0*/  MOV R6, 0xb410 ;  /* 0x0000b41000067802 */ /* 0x000fe40000000f00 */
[----:B------:R-:W-:Y:S02]  /*b3f0*/  IADD3 R2, R2, c[0x0][0x20], RZ ;  /* 0x0000080002027a10 */ /* 0x000fe40007ffe0ff */
[----:B------:R-:W-:Y:S05]  /*b400*/  CALL.REL.NOINC `($_ZN7cutlass13device_kernelIN5flash19enable_sm80_to_sm89INS1_16FlashAttnBwdSm80INS1_25CollectiveMainloopBwdSm80ILi2ELi2EN4cute5tupleIJNS5_1CILi128EEES8_NS7_ILi64EEEEEENS_10bfloat16_tEfNS_4arch4Sm80ELb0ELb0ELb1ELb1ELb1ELb0ELb0ELb0ELi2ELi4ELi4ELi4ELb0EEENS1_24CollectiveEpilogueBwdGQAISA_fSD_Li256ELb1ELb1EEENS1_19SingleTileSchedulerILb1ELb0ELb0ELi128EEEEEEEEEvNT_6ParamsE$_ZN4cute3eso3ESOILb1ELb0EJNS_5tupleIJNS_1CILi1EEENS3_ILi0EEEEEEiEEC2ERKS6_RKi) ;  /* 0xffffd5a000007944 */ /* 0x000fea0003c3ffff */
[----:B-1----:R1:W5:Y:S01]  /*b410*/  LDL R3, [R1+0x1680] ;  /* 0x0016800001037983 */ /* 0x0023620000100800 */
[----:B------:R-:W-:-:S04]  /*b420*/  MOV R9, 0x0 ;  /* 0x0000000000097802 */ /* 0x000fc80000000f00 */
[----:B------:R-:W-:Y:S05]  /*b430*/  RET.REL.NODEC R8 `(_ZN7cutlass13device_kernelIN5flash19enable_sm80_to_sm89INS1_16FlashAttnBwdSm80INS1_25CollectiveMainloopBwdSm80ILi2ELi2EN4cute5tupleIJNS5_1CILi128EEES8_NS7_ILi64EEEEEENS_10bfloat16_tEfNS_4arch4Sm80ELb0ELb0ELb1ELb1ELb1ELb0ELb0ELb0ELi2ELi4ELi4ELi4ELb0EEENS1_24CollectiveEpilogueBwdGQAISA_fSD_Li256ELb1ELb1EEENS1_19SingleTileSchedulerILb1ELb0ELb0ELi128EEEEEEEEEvNT_6ParamsE) ;  /* 0xffff4bc008007950 */ /* 0x000fea0003c3ffff */
        .type           $_ZN7cutlass13device_kernelIN5flash19enable_sm80_to_sm89INS1_16FlashAttnBwdSm80INS1_25CollectiveMainloopBwdSm80ILi2ELi2EN4cute5tupleIJNS5_1CILi128EEES8_NS7_ILi64EEEEEENS_10bfloat16_tEfNS_4arch4Sm80ELb0ELb0ELb1ELb1ELb1ELb0ELb0ELb0ELi2ELi4ELi4ELi4ELb0EEENS1_24CollectiveEpilogueBwdGQAISA_fSD_Li256ELb1ELb1EEENS1_19SingleTileSchedulerILb1ELb0ELb0ELi128EEEEEEEEEvNT_6ParamsE$_ZZN4cute12filter_tupleINS_5tupleIJNS1_IJNS_1CILi0EEENS1_IJNS2_ILi1EEENS2_ILi512EEEiEEEEEENS2_ILi4096EEENS1_IJiNS2_ILi8192EEEEEEEEEZNS_7flattenISB_EEDaRKT_EUlRKT_E_EEDaSF_OT0_ENKUlDpSI_E_clIJNS1_IJS3_S4_S5_iEEENS1_IJS8_EEESA_EEEDaSM_,@function
        .size           $_ZN7cutlass13device_kernelIN5flash19enable_sm80_to_sm89INS1_16FlashAttnBwdSm80INS1_25CollectiveMainloopBwdSm80ILi2ELi2EN4cute5tupleIJNS5_1CILi128EEES8_NS7_ILi64EEEEEENS_10bfloat16_tEfNS_4arch4Sm80ELb0ELb0ELb1ELb1ELb1ELb0ELb0ELb0ELi2ELi4ELi4ELi4ELb0EEENS1_24CollectiveEpilogueBwdGQAISA_fSD_Li256ELb1ELb1EEENS1_19SingleTileSchedulerILb1ELb0ELb0ELi128EEEEEEEEEvNT_6ParamsE$_ZZN4cute12filter_tupleINS_5tupleIJNS1_IJNS_1CILi0EEENS1_IJNS2_ILi1EEENS2_ILi512EEEiEEEEEENS2_ILi4096EEENS1_IJiNS2_ILi8192EEEEEEEEEZNS_7flattenISB_EEDaRKT_EUlRKT_E_EEDaSF_OT0_ENKUlDpSI_E_clIJNS1_IJS3_S4_S5_iEEENS1_IJS8_EEESA_EEEDaSM_,($_ZN7cutlass13device_kernelIN5flash19enable_sm80_to_sm89INS1_16FlashAttnBwdSm80INS1_25CollectiveMainloopBwdSm80ILi2ELi2EN4cute5tupleIJNS5_1CILi128EEES8_NS7_ILi64EEEEEENS_10bfloat16_tEfNS_4arch4Sm80ELb0ELb0ELb1ELb1ELb1ELb0ELb0ELb0ELi2ELi4ELi4ELi4ELb0EEENS1_24CollectiveEpilogueBwdGQAISA_fSD_Li256ELb1ELb1EEENS1_19SingleTileSchedulerILb1ELb0ELb0ELi128EEEEEEEEEvNT_6ParamsE$_ZZN4cute12filter_tupleINS_5tupleIJNS1_IJiNS1_IJiNS_1CILi0EEEEEEEEENS1_IJNS_10UnderscoreENS1_IJS6_S6_EEEEEEEEES9_ZNS_4diceIS9_S9_EEDaRKT_RKT0_EUlRKT_RKT0_E_EEDaSD_SG_OT1_ENKUlDpSJ_E_clIJNS1_IJiiS3_EEENS1_IJEEEEEEDaSQ_ - $_ZN7cutlass13device_kernelIN5flash19enable_sm80_to_sm89INS1_16FlashAttnBwdSm80INS1_25CollectiveMainloopBwdSm80ILi2ELi2EN4cute5tupleIJNS5_1CILi128EEES8_NS7_ILi64EEEEEENS_10bfloat16_tEfNS_4arch4Sm80ELb0ELb0ELb1ELb1ELb1ELb0ELb0ELb0ELi2ELi4ELi4ELi4ELb0EEENS1_24CollectiveEpilogueBwdGQAISA_fSD_Li256ELb1ELb1EEENS1_19SingleTileSchedulerILb1ELb0ELb0ELi128EEEEEEEEEvNT_6ParamsE$_ZZN4cute12filter_tupleINS_5tupleIJNS1_IJNS_1CILi0EEENS1_IJNS2_ILi1EEENS2_ILi512EEEiEEEEEENS2_ILi4096EEENS1_IJiNS2_ILi8192EEEEEEEEEZNS_7flattenISB_EEDaRKT_EUlRKT_E_EEDaSF_OT0_ENKUlDpSI_E_clIJNS1_IJS3_S4_S5_iEEENS1_IJS8_EEESA_EEEDaSM_)
$_ZN7cutlass13device_kernelIN5flash19enable_sm80_to_sm89INS1_16FlashAttnBwdSm80INS1_25CollectiveMainloopBwdSm80ILi2ELi2EN4cute5tupleIJNS5_1CILi128EEES8_NS7_ILi64EEEEEENS_10bfloat16_tEfNS_4arch4Sm80ELb0ELb0ELb1ELb1ELb1ELb0ELb0ELb0ELi2ELi4ELi4ELi4ELb0EEENS1_24CollectiveEpilogueBwdGQAISA_fSD_Li256ELb1ELb1EEENS1_19SingleTileSchedulerILb1ELb0ELb0ELi128EEEEEEEEEvNT_6ParamsE$_ZZN4cute12filter_tupleINS_5tupleIJNS1_IJNS_1CILi0EEENS1_IJNS2_ILi1EEENS2_ILi512EEEiEEEEEENS2_ILi4096EEENS1_IJiNS2_ILi8192EEEEEEEEEZNS_7flattenISB_EEDaRKT_EUlRKT_E_EEDaSF_OT0_ENKUlDpSI_E_clIJNS1_IJS3_S4_S5_iEEENS1_IJS8_EEESA_EEEDaSM_:
[----:B------:R-:W-:Y:S02]  /*b440*/  IADD3 R3, R1, 0x1380, RZ ;  /* 0x0000138001037810 */ /* 0x000fe40007ffe0ff */
[----:B------:R-:W-:Y:S02]  /*b450*/  MOV R8, 0xb480 ;  /* 0x0000b48000087802 */ /* 0x000fe40000000f00 */
[----:B------:R-:W-:Y:S02]  /*b460*/  IADD3 R3, R3, c[0x0][0x20], RZ ;  /* 0x0000080003037a10 */ /* 0x000fe40007ffe0ff */
[----:B------:R-:W-:Y:S05]  /*b470*/  CALL.REL.NOINC `($_ZN7cutlass13device_kernelIN5flash19enable_sm80_to_sm89INS1_16FlashAttnBwdSm80INS1_25CollectiveMainloopBwdSm80ILi2ELi2EN4cute5tupleIJNS5_1CILi128EEES8_NS7_ILi64EEEEEENS_10bfloat16_tEfNS_4arch4Sm80ELb0ELb0ELb1ELb1ELb1ELb0ELb0ELb0ELi2ELi4ELi4ELi4ELb0EEENS1_24CollectiveEpilogueBwdGQAISA_fSD_Li256ELb1ELb1EEENS1_19SingleTileSchedulerILb1ELb0ELb0ELi128EEEEEEEEEvNT_6ParamsE$_ZN4cute3eso3ESOILb1ELb0EJNS_1CILi0EEENS2_ILi1EEENS2_ILi512EEEiNS2_ILi4096EEEiNS2_ILi8192EEEEEC2ERKS3_RKS4_RKS5_RKiRKS6_SG_RKS7_) ;  /* 0xffffc55000007944 */ /* 0x000fea0003c3ffff */
[----:B-1----:R-:W-:Y:S02]  /*b480*/  MOV R2, R6 ;  /* 0x0000000600027202 */ /* 0x002fe40000000f00 */
[----:B------:R-:W-:-:S04]  /*b490*/  MOV R3, 0x0 ;  /* 0x0000000000037802 */ /* 0x000fc80000000f00 */
[----:B------:R-:W-:Y:S05]  /*b4a0*/  RET.REL.NODEC R2 `(_ZN7cutlass13device_kernelIN5flash19enable_sm80_to_sm89INS1_16FlashAttnBwdSm80INS1_25CollectiveMainloopBwdSm80ILi2ELi2EN4cute5tupleIJNS5_1CILi128EEES8_NS7_ILi64EEEEEENS_10bfloat16_tEfNS_4arch4Sm80ELb0ELb0ELb1ELb1ELb1ELb0ELb0ELb0ELi2ELi4ELi4ELi4ELb0EEENS1_24CollectiveEpilogueBwdGQAISA_fSD_Li256ELb1ELb1EEENS1_19SingleTileSchedulerILb1ELb0ELb0ELi128EEEEEEEEEvNT_6ParamsE) ;  /* 0xffff4b5002007950 */ /* 0x000fea0003c3ffff */
        .type           $_ZN7cutlass13device_kernelIN5flash19enable_sm80_to_sm89INS1_16FlashAttnBwdSm80INS1_25CollectiveMainloopBwdSm80ILi2ELi2EN4cute5tupleIJNS5_1CILi128EEES8_NS7_ILi64EEEEEENS_10bfloat16_tEfNS_4arch4Sm80ELb0ELb0ELb1ELb1ELb1ELb0ELb0ELb0ELi2ELi4ELi4ELi4ELb0EEENS1_24CollectiveEpilogueBwdGQAISA_fSD_Li256ELb1ELb1EEENS1_19SingleTileSchedulerILb1ELb0ELb0ELi128EEEEEEEEEvNT_6ParamsE$_ZZN4cute12filter_tupleINS_5tupleIJNS1_IJiNS1_IJiNS_1CILi0EEEEEEEEENS1_IJNS_10UnderscoreENS1_IJS6_S6_EEEEEEEEES9_ZNS_4diceIS9_S9_EEDaRKT_RKT0_EUlRKT_RKT0_E_EEDaSD_SG_OT1_ENKUlDpSJ_E_clIJNS1_IJiiS3_EEENS1_IJEEEEEEDaSQ_,@function
        .size           $_ZN7cutlass13device_kernelIN5flash19enable_sm80_to_sm89INS1_16FlashAttnBwdSm80INS1_25CollectiveMainloopBwdSm80ILi2ELi2EN4cute5tupleIJNS5_1CILi128EEES8_NS7_ILi64EEEEEENS_10bfloat16_tEfNS_4arch4Sm80ELb0ELb0ELb1ELb1ELb1ELb0ELb0ELb0ELi2ELi4ELi4ELi4ELb0EEENS1_24CollectiveEpilogueBwdGQAISA_fSD_Li256ELb1ELb1EEENS1_19SingleTileSchedulerILb1ELb0ELb0ELi128EEEEEEEEEvNT_6ParamsE$_ZZN4cute12filter_tupleINS_5tupleIJNS1_IJiNS1_IJiNS_1CILi0EEEEEEEEENS1_IJNS_10UnderscoreENS1_IJS6_S6_EEEEEEEEES9_ZNS_4diceIS9_S9_EEDaRKT_RKT0_EUlRKT_RKT0_E_EEDaSD_SG_OT1_ENKUlDpSJ_E_clIJNS1_IJiiS3_EEENS1_IJEEEEEEDaSQ_,($_ZN7cutlass13device_kernelIN5flash19enable_sm80_to_sm89INS1_16FlashAttnBwdSm80INS1_25CollectiveMainloopBwdSm80ILi2ELi2EN4cute5tupleIJNS5_1CILi128EEES8_NS7_ILi64EEEEEENS_10bfloat16_tEfNS_4arch4Sm80ELb0ELb0ELb1ELb1ELb1ELb0ELb0ELb0ELi2ELi4ELi4ELi4ELb0EEENS1_24CollectiveEpilogueBwdGQAISA_fSD_Li256ELb1ELb1EEENS1_19SingleTileSchedulerILb1ELb0ELb0ELi128EEEEEEEEEvNT_6ParamsE$_ZZN4cute12filter_tupleINS_5tupleIJNS1_IJiiEEENS_1CILi1024EEEEEEZNS_16flatten_to_tupleIS5_EEDaRKT_EUlRKT_E_EEDaS9_OT0_ENKUlDpSC_E_clIJS2_NS1_IJS4_EEEEEEDaSG_ - $_ZN7cutlass13device_kernelIN5flash19enable_sm80_to_sm89INS1_16FlashAttnBwdSm80INS1_25CollectiveMainloopBwdSm80ILi2ELi2EN4cute5tupleIJNS5_1CILi128EEES8_NS7_ILi64EEEEEENS_10bfloat16_tEfNS_4arch4Sm80ELb0ELb0ELb1ELb1ELb1ELb0ELb0ELb0ELi2ELi4ELi4ELi4ELb0EEENS1_24CollectiveEpilogueBwdGQAISA_fSD_Li256ELb1ELb1EEENS1_19SingleTileSchedulerILb1ELb0ELb0ELi128EEEEEEEEEvNT_6ParamsE$_ZZN4cute12filter_tupleINS_5tupleIJNS1_IJiNS1_IJiNS_1CILi0EEEEEEEEENS1_IJNS_10UnderscoreENS1_IJS6_S6_EEEEEEEEES9_ZNS_4diceIS9_S9_EEDaRKT_RKT0_EUlRKT_RKT0_E_EEDaSD_SG_OT1_ENKUlDpSJ_E_clIJNS1_IJiiS3_EEENS1_IJEEEEEEDaSQ_)
$_ZN7cutlass13device_kernelIN5flash19enable_sm80_to_sm89INS1_16FlashAttnBwdSm80INS1_25CollectiveMainloopBwdSm80ILi2ELi2EN4cute5tupleIJNS5_1CILi128EEES8_NS7_ILi64EEEEEENS_10bfloat16_tEfNS_4arch4Sm80ELb0ELb0ELb1ELb1ELb1ELb0ELb0ELb0ELi2ELi4ELi4ELi4ELb0EEENS1_24CollectiveEpilogueBwdGQAISA_fSD_Li256ELb1ELb1EEENS1_19SingleTileSchedulerILb1ELb0ELb0ELi128EEEEEEEEEvNT_6ParamsE$_ZZN4cute12filter_tupleINS_5tupleIJNS1_IJiNS1_IJiNS_1CILi0EEEEEEEEENS1_IJNS_10UnderscoreENS1_IJS6_S6_EEEEEEEEES9_ZNS_4diceIS9_S9_EEDaRKT_RKT0_EUlRKT_RKT0_E_EEDaSD_SG_OT1_ENKUlDpSJ_E_clIJNS1_IJiiS3_EEENS1_IJEEEEEEDaSQ_:
[----:B------:R-:W-:-:S06]  /*b4b0*/  IADD3 R11, R4, -c[0x0][0x20], RZ ;  /* 0x80000800040b7a10 */ /* 0x000fcc0007ffe0ff */
[----:B------:R-:W5:Y:S01]  /*b4c0*/  LDL R11, [R11] ;  /* 0x000000000b0b7983 */ /* 0x000f620000100800 */
[----:B------:R-:W-:Y:S02]  /*b4d0*/  IADD3 R6, R1, 0x1680, RZ ;  /* 0x0000168001067810 */ /* 0x000fe40007ffe0ff */
[----:B------:R-:W-:Y:S02]  /*b4e0*/  IADD3 R5, R4, 0x4, RZ ;  /* 0x0000000404057810 */ /* 0x000fe40007ffe0ff */
[----:B------:R-:W-:Y:S02]  /*b4f0*/  IADD3 R6, R6, c[0x0][0x20], RZ ;  /* 0x0000080006067a10 */ /* 0x000fe40007ffe0ff */
[----:B------:R-:W-:Y:S02]  /*b500*/  MOV R10, 0xb520 ;  /* 0x0000b520000a7802 */ /* 0x000fe40000000f00 */
[----:B-----5:R-:W-:Y:S05]  /*b510*/  CALL.REL.NOINC `($_ZN7cutlass13device_kernelIN5flash19enable_sm80_to_sm89INS1_16FlashAttnBwdSm80INS1_25CollectiveMainloopBwdSm80ILi2ELi2EN4cute5tupleIJNS5_1CILi128EEES8_NS7_ILi64EEEEEENS_10bfloat16_tEfNS_4arch4Sm80ELb0ELb0ELb1ELb1ELb1ELb0ELb0ELb0ELi2ELi4ELi4ELi4ELb0EEENS1_24CollectiveEpilogueBwdGQAISA_fSD_Li256ELb1ELb1EEENS1_19SingleTileSchedulerILb1ELb0ELb0ELi128EEEEEEEEEvNT_6ParamsE$_ZN4cute3eso3ESOILb0ELb0EJiiNS_1CILi0EEEEEC2ERKiS6_RKS3_) ;  /* 0xffffb74000007944 */ /* 0x020fea0003c3ffff */
[----:B------:R2:W5:Y:S01]  /*b520*/  LDL.64 R4, [R1+0x1680] ;  /* 0x0016800001047983 */ /* 0x0005620000100a00 */
[----:B------:R-:W-:-:S04]  /*b530*/  MOV R9, 0x0 ;  /* 0x0000000000097802 */ /* 0x000fc80000000f00 */
[----:B------:R-:W-:Y:S05]  /*b540*/  RET.REL.NODEC R8 `(_ZN7cutlass13device_kernelIN5flash19enable_sm80_to_sm89INS1_16FlashAttnBwdSm80INS1_25CollectiveMainloopBwdSm80ILi2ELi2EN4cute5tupleIJNS5_1CILi128EEES8_NS7_ILi64EEEEEENS_10bfloat16_tEfNS_4arch4Sm80ELb0ELb0ELb1ELb1ELb1ELb0ELb0ELb0ELi2ELi4ELi4ELi4ELb0EEENS1_24CollectiveEpilogueBwdGQAISA_fSD_Li256ELb1ELb1EEENS1_19SingleTileSchedulerILb1ELb0ELb0ELi128EEEEEEEEEvNT_6ParamsE) ;  /* 0xffff4ab008007950 */ /* 0x000fea0003c3ffff */
        .type           $_ZN7cutlass13device_kernelIN5flash19enable_sm80_to_sm89INS1_16FlashAttnBwdSm80INS1_25CollectiveMainloopBwdSm80ILi2ELi2EN4cute5tupleIJNS5_1CILi128EEES8_NS7_ILi64EEEEEENS_10bfloat16_tEfNS_4arch4Sm80ELb0ELb0ELb1ELb1ELb1ELb0ELb0ELb0ELi2ELi4ELi4ELi4ELb0EEENS1_24CollectiveEpilogueBwdGQAISA_fSD_Li256ELb1ELb1EEENS1_19SingleTileSchedulerILb1ELb0ELb0ELi128EEEEEEEEEvNT_6ParamsE$_ZZN4cute12filter_tupleINS_5tupleIJNS1_IJiiEEENS_1CILi1024EEEEEEZNS_16flatten_to_tupleIS5_EEDaRKT_EUlRKT_E_EEDaS9_OT0_ENKUlDpSC_E_clIJS2_NS1_IJS4_EEEEEEDaSG_,@function
        .size           $_ZN7cutlass13device_kernelIN5flash19enable_sm80_to_sm89INS1_16FlashAttnBwdSm80INS1_25CollectiveMainloopBwdSm80ILi2ELi2EN4cute5tupleIJNS5_1CILi128EEES8_NS7_ILi64EEEEEENS_10bfloat16_tEfNS_4arch4Sm80ELb0ELb0ELb1ELb1ELb1ELb0ELb0ELb0ELi2ELi4ELi4ELi4ELb0EEENS1_24CollectiveEpilogueBwdGQAISA_fSD_Li256ELb1ELb1EEENS1_19SingleTileSchedulerILb1ELb0ELb0ELi128EEEEEEEEEvNT_6ParamsE$_ZZN4cute12filter_tupleINS_5tupleIJNS1_IJiiEEENS_1CILi1024EEEEEEZNS_16flatten_to_tupleIS5_EEDaRKT_EUlRKT_E_EEDaS9_OT0_ENKUlDpSC_E_clIJS2_NS1_IJS4_EEEEEEDaSG_,($_ZN7cutlass13device_kernelIN5flash19enable_sm80_to_sm89INS1_16FlashAttnBwdSm80INS1_25CollectiveMainloopBwdSm80ILi2ELi2EN4cute5tupleIJNS5_1CILi128EEES8_NS7_ILi64EEEEEENS_10bfloat16_tEfNS_4arch4Sm80ELb0ELb0ELb1ELb1ELb1ELb0ELb0ELb0ELi2ELi4ELi4ELi4ELb0EEENS1_24CollectiveEpilogueBwdGQAISA_fSD_Li256ELb1ELb1EEENS1_19SingleTileSchedulerILb1ELb0ELb0ELi128EEEEEEEEEvNT_6ParamsE$_ZZN4cute12filter_tupleINS_5tupleIJNS1_IJiiEEENS_1CILi8192EEEEEEZNS_16flatten_to_tupleIS5_EEDaRKT_EUlRKT_E_EEDaS9_OT0_ENKUlDpSC_E_clIJS2_NS1_IJS4_EEEEEEDaSG_ - $_ZN7cutlass13device_kernelIN5flash19enable_sm80_to_sm89INS1_16FlashAttnBwdSm80INS1_25CollectiveMainloopBwdSm80ILi2ELi2EN4cute5tupleIJNS5_1CILi128EEES8_NS7_ILi64EEEEEENS_10bfloat16_tEfNS_4arch4Sm80ELb0ELb0ELb1ELb1ELb1ELb0ELb0ELb0ELi2ELi4ELi4ELi4ELb0EEENS1_24CollectiveEpilogueBwdGQAISA_fSD_Li256ELb1ELb1EEENS1_19SingleTileSchedulerILb1ELb0ELb0ELi128EEEEEEEEEvNT_6ParamsE$_ZZN4cute12filter_tupleINS_5tupleIJNS1_IJiiEEENS_1CILi1024EEEEEEZNS_16flatten_to_tupleIS5_EEDaRKT_EUlRKT_E_EEDaS9_OT0_ENKUlDpSC_E_clIJS2_NS1_IJS4_EEEEEEDaSG_)
$_ZN7cutlass13device_kernelIN5flash19enable_sm80_to_sm89INS1_16FlashAttnBwdSm80INS1_25CollectiveMainloopBwdSm80ILi2ELi2EN4cute5tupleIJNS5_1CILi128EEES8_NS7_ILi64EEEEEENS_10bfloat16_tEfNS_4arch4Sm80ELb0ELb0ELb1ELb1ELb1ELb0ELb0ELb0ELi2ELi4ELi4ELi4ELb0EEENS1_24CollectiveEpilogueBwdGQAISA_fSD_Li256ELb1ELb1EEENS1_19SingleTileSchedulerILb1ELb0ELb0ELi128EEEEEEEEEvNT_6ParamsE$_ZZN4cute12filter_tupleINS_5tupleIJNS1_IJiiEEENS_1CILi1024EEEEEEZNS_16flatten_to_tupleIS5_EEDaRKT_EUlRKT_E_EEDaS9_OT0_ENKUlDpSC_E_clIJS2_NS1_IJS4_EEEEEEDaSG_:
[----:B------:R-:W-:-:S06]  /*b550*/  IADD3 R8, R59, -c[0x0][0x20], RZ ;  /* 0x800008003b087a10 */ /* 0x000fcc0007ffe0ff */
[----:B------:R-:W5:Y:S01]  /*b560*/  LDL R8, [R8] ;  /* 0x0000000008087983 */ /* 0x000f620000100800 */
[----:B------:R-:W-:Y:S02]  /*b570*/  IADD3 R3, R1, 0x1680, RZ ;  /* 0x0000168001037810 */ /* 0x000fe40007ffe0ff */
[----:B------:R-:W-:Y:S02]  /*b580*/  IADD3 R2, R59, 0x4, RZ ;  /* 0x000000043b027810 */ /* 0x000fe40007ffe0ff */
[----:B------:R-:W-:Y:S02]  /*b590*/  IADD3 R3, R3, c[0x0][0x20], RZ ;  /* 0x0000080003037a10 */ /* 0x000fe40007ffe0ff */
[----:B------:R-:W-:Y:S02]  /*b5a0*/  MOV R6, 0xb5c0 ;  /* 0x0000b5c000067802 */ /* 0x000fe40000000f00 */
[----:B-----5:R-:W-:Y:S05]  /*b5b0*/  CALL.REL.NOINC `($_ZN7cutlass13device_kernelIN5flash19enable_sm80_to_sm89INS1_16FlashAttnBwdSm80INS1_25CollectiveMainloopBwdSm80ILi2ELi2EN4cute5tupleIJNS5_1CILi128EEES8_NS7_ILi64EEEEEENS_10bfloat16_tEfNS_4arch4Sm80ELb0ELb0ELb1ELb1ELb1ELb0ELb0ELb0ELi2ELi4ELi4ELi4ELb0EEENS1_24CollectiveEpilogueBwdGQAISA_fSD_Li256ELb1ELb1EEENS1_19SingleTileSchedulerILb1ELb0ELb0ELi128EEEEEEEEEvNT_6ParamsE$_ZN4cute3eso3ESOILb0ELb0EJiiNS_1CILi1024EEEEEC2ERKiS6_RKS3_) ;  /* 0xffffb72000007944 */ /* 0x020fea0003c3ffff */
[----:B------:R-:W-:-:S04]  /*b5c0*/  MOV R5, 0x0 ;  /* 0x0000000000057802 */ /* 0x000fc80000000f00 */
[----:B------:R-:W-:Y:S05]  /*b5d0*/  RET.REL.NODEC R4 `(_ZN7cutlass13device_kernelIN5flash19enable_sm80_to_sm89INS1_16FlashAttnBwdSm80INS1_25CollectiveMainloopBwdSm80ILi2ELi2EN4cute5tupleIJNS5_1CILi128EEES8_NS7_ILi64EEEEEENS_10bfloat16_tEfNS_4arch4Sm80ELb0ELb0ELb1ELb1ELb1ELb0ELb0ELb0ELi2ELi4ELi4ELi4ELb0EEENS1_24CollectiveEpilogueBwdGQAISA_fSD_Li256ELb1ELb1EEENS1_19SingleTileSchedulerILb1ELb0ELb0ELi128EEEEEEEEEvNT_6ParamsE) ;  /* 0xffff4a2004007950 */ /* 0x000fea0003c3ffff */
        .type           $_ZN7cutlass13device_kernelIN5flash19enable_sm80_to_sm89INS1_16FlashAttnBwdSm80INS1_25CollectiveMainloopBwdSm80ILi2ELi2EN4cute5tupleIJNS5_1CILi128EEES8_NS7_ILi64EEEEEENS_10bfloat16_tEfNS_4arch4Sm80ELb0ELb0ELb1ELb1ELb1ELb0ELb0ELb0ELi2ELi4ELi4ELi4ELb0EEENS1_24CollectiveEpilogueBwdGQAISA_fSD_Li256ELb1ELb1EEENS1_19SingleTileSchedulerILb1ELb0ELb0ELi128EEEEEEEEEvNT_6ParamsE$_ZZN4cute12filter_tupleINS_5tupleIJNS1_IJiiEEENS_1CILi8192EEEEEEZNS_16flatten_to_tupleIS5_EEDaRKT_EUlRKT_E_EEDaS9_OT0_ENKUlDpSC_E_clIJS2_NS1_IJS4_EEEEEEDaSG_,@function
        .size           $_ZN7cutlass13device_kernelIN5flash19enable_sm80_to_sm89INS1_16FlashAttnBwdSm80INS1_25CollectiveMainloopBwdSm80ILi2ELi2EN4cute5tupleIJNS5_1CILi128EEES8_NS7_ILi64EEEEEENS_10bfloat16_tEfNS_4arch4Sm80ELb0ELb0ELb1ELb1ELb1ELb0ELb0ELb0ELi2ELi4ELi4ELi4ELb0EEENS1_24CollectiveEpilogueBwdGQAISA_fSD_Li256ELb1ELb1EEENS1_19SingleTileSchedulerILb1ELb0ELb0ELi128EEEEEEEEEvNT_6ParamsE$_ZZN4cute12filter_tupleINS_5tupleIJNS1_IJiiEEENS_1CILi8192EEEEEEZNS_16flatten_to_tupleIS5_EEDaRKT_EUlRKT_E_EEDaS9_OT0_ENKUlDpSC_E_clIJS2_NS1_IJS4_EEEEEEDaSG_,($_ZN7cutlass13device_kernelIN5flash19enable_sm80_to_sm89INS1_16FlashAttnBwdSm80INS1_25CollectiveMainloopBwdSm80ILi2ELi2EN4cute5tupleIJNS5_1CILi128EEES8_NS7_ILi64EEEEEENS_10bfloat16_tEfNS_4arch4Sm80ELb0ELb0ELb1ELb1ELb1ELb0ELb0ELb0ELi2ELi4ELi4ELi4ELb0EEENS1_24CollectiveEpilogueBwdGQAISA_fSD_Li256ELb1ELb1EEENS1_19SingleTileSchedulerILb1ELb0ELb0ELi128EEEEEEEEEvNT_6ParamsE$_ZZN4cute12filter_tupleINS_5tupleIJNS_10UnderscoreES2_NS_1CILi0EEEEEENS1_IJNS1_IJNS3_ILi1EEES4_EEEiNS3_ILi1024EEEEEEZNS_5sliceIS5_S9_EEDaRKT_RKT0_EUlRKT_RKT0_E_EEDaSD_SG_OT1_ENKUlDpSJ_E_clIJNS1_IJS7_EEENS1_IJiEEENS1_IJEEEEEEDaSQ_ - $_ZN7cutlass13device_kernelIN5flash19enable_sm80_to_sm89INS1_16FlashAttnBwdSm80INS1_25CollectiveMainloopBwdSm80ILi2ELi2EN4cute5tupleIJNS5_1CILi128EEES8_NS7_ILi64EEEEEENS_10bfloat16_tEfNS_4arch4Sm80ELb0ELb0ELb1ELb1ELb1ELb0ELb0ELb0ELi2ELi4ELi4ELi4ELb0EEENS1_24CollectiveEpilogueBwdGQAISA_fSD_Li256ELb1ELb1EEENS1_19SingleTileSchedulerILb1ELb0ELb0ELi128EEEEEEEEEvNT_6ParamsE$_ZZN4cute12filter_tupleINS_5tupleIJNS1_IJiiEEENS_1CILi8192EEEEEEZNS_16flatten_to_tupleIS5_EEDaRKT_EUlRKT_E_EEDaS9_OT0_ENKUlDpSC_E_clIJS2_NS1_IJS4_EEEEEEDaSG_)
$_ZN7cutlass13device_kernelIN5flash19enable_sm80_to_sm89INS1_16FlashAttnBwdSm80INS1_25CollectiveMainloopBwdSm80ILi2ELi2EN4cute5tupleIJNS5_1CILi128EEES8_NS7_ILi64EEEEEENS_10bfloat16_tEfNS_4arch4Sm80ELb0ELb0ELb1ELb1ELb1ELb0ELb0ELb0ELi2ELi4ELi4ELi4ELb0EEENS1_24CollectiveEpilogueBwdGQAISA_fSD_Li256ELb1ELb1EEENS1_19SingleTileSchedulerILb1ELb0ELb0ELi128EEEEEEEEEvNT_6ParamsE$_ZZN4cute12filter_tupleINS_5tupleIJNS1_IJiiEEENS_1CILi8192EEEEEEZNS_16flatten_to_tupleIS5_EEDaRKT_EUlRKT_E_EEDaS9_OT0_ENKUlDpSC_E_clIJS2_NS1_IJS4_EEEEEEDaSG_:
[----:B------:R-:W-:-:S06]  /*b5e0*/  IADD3 R10, R5, -c[0x0][0x20], RZ ;  /* 0x80000800050a7a10 */ /* 0x000fcc0007ffe0ff */
[----:B------:R-:W5:Y:S01]  /*b5f0*/  LDL R10, [R10] ;  /* 0x000000000a0a7983 */ /* 0x000f620000100800 */
[----:B------:R-:W-:Y:S02]  /*b600*/  IADD3 R3, R1, 0x1688, RZ ;  /* 0x0000168801037810 */ /* 0x000fe40007ffe0ff */
[----:B------:R-:W-:Y:S02]  /*b610*/  IADD3 R2, R5, 0x4, RZ ;  /* 0x0000000405027810 */ /* 0x000fe40007ffe0ff */
[----:B------:R-:W-:Y:S02]  /*b620*/  IADD3 R3, R3, c[0x0][0x20], RZ ;  /* 0x0000080003037a10 */ /* 0x000fe40007ffe0ff */
[----:B------:R-:W-:Y:S02]  /*b630*/  MOV R8, 0xb650 ;  /* 0x0000b65000087802 */ /* 0x000fe40000000f00 */
[----:B-----5:R-:W-:Y:S05]  /*b640*/  CALL.REL.NOINC `($_ZN7cutlass13device_kernelIN5flash19enable_sm80_to_sm89INS1_16FlashAttnBwdSm80INS1_25CollectiveMainloopBwdSm80ILi2ELi2EN4cute5tupleIJNS5_1CILi128EEES8_NS7_ILi64EEEEEENS_10bfloat16_tEfNS_4arch4Sm80ELb0ELb0ELb1ELb1ELb1ELb0ELb0ELb0ELi2ELi4ELi4ELi4ELb0EEENS1_24CollectiveEpilogueBwdGQAISA_fSD_Li256ELb1ELb1EEENS1_19SingleTileSchedulerILb1ELb0ELb0ELi128EEEEEEEEEvNT_6ParamsE$_ZN4cute3eso3ESOILb0ELb0EJiiNS_1CILi8192EEEEEC2ERKiS6_RKS3_) ;  /* 0xffffb80000007944 */ /* 0x020fea0003c3ffff */
[----:B-1----:R1:W5:Y:S01]  /*b650*/  LDL.64 R2, [R1+0x1688] ;  /* 0x0016880001027983 */ /* 0x0023620000100a00 */
[----:B------:R-:W-:Y:S02]  /*b660*/  MOV R8, R6 ;  /* 0x0000000600087202 */ /* 0x000fe40000000f00 */
[----:B------:R-:W-:-:S04]  /*b670*/  MOV R9, 0x0 ;  /* 0x0000000000097802 */ /* 0x000fc80000000f00 */
[----:B------:R-:W-:Y:S05]  /*b680*/  RET.REL.NODEC R8 `(_ZN7cutlass13device_kernelIN5flash19enable_sm80_to_sm89INS1_16FlashAttnBwdSm80INS1_25CollectiveMainloopBwdSm80ILi2ELi2EN4cute5tupleIJNS5_1CILi128EEES8_NS7_ILi64EEEEEENS_10bfloat16_tEfNS_4arch4Sm80ELb0ELb0ELb1ELb1ELb1ELb0ELb0ELb0ELi2ELi4ELi4ELi4ELb0EEENS1_24CollectiveEpilogueBwdGQAISA_fSD_Li256ELb1ELb1EEENS1_19SingleTileSchedulerILb1ELb0ELb0ELi128EEEEEEEEEvNT_6ParamsE) ;  /* 0xffff497008007950 */ /* 0x000fea0003c3ffff */
        .type           $_ZN7cutlass13device_kernelIN5flash19enable_sm80_to_sm89INS1_16FlashAttnBwdSm80INS1_25CollectiveMainloopBwdSm80ILi2ELi2EN4cute5tupleIJNS5_1CILi128EEES8_NS7_ILi64EEEEEENS_10bfloat16_tEfNS_4arch4Sm80ELb0ELb0ELb1ELb1ELb1ELb0ELb0ELb0ELi2ELi4ELi4ELi4ELb0EEENS1_24CollectiveEpilogueBwdGQAISA_fSD_Li256ELb1ELb1EEENS1_19SingleTileSchedulerILb1ELb0ELb0ELi128EEEEEEEEEvNT_6ParamsE$_ZZN4cute12filter_tupleINS_5tupleIJNS_10UnderscoreES2_NS_1CILi0EEEEEENS1_IJNS1_IJNS3_ILi1EEES4_EEEiNS3_ILi1024EEEEEEZNS_5sliceIS5_S9_EEDaRKT_RKT0_EUlRKT_RKT0_E_EEDaSD_SG_OT1_ENKUlDpSJ_E_clIJNS1_IJS7_EEENS1_IJiEEENS1_IJEEEEEEDaSQ_,@function
        .size           $_ZN7cutlass13device_kernelIN5flash19enable_sm80_to_sm89INS1_16FlashAttnBwdSm80INS1_25CollectiveMainloopBwdSm80ILi2ELi2EN4cute5tupleIJNS5_1CILi128EEES8_NS7_ILi64EEEEEENS_10bfloat16_tEfNS_4arch4Sm80ELb0ELb0ELb1ELb1ELb1ELb0ELb0ELb0ELi2ELi4ELi4ELi4ELb0EEENS1_24CollectiveEpilogueBwdGQAISA_fSD_Li256ELb1ELb1EEENS1_19SingleTileSchedulerILb1ELb0ELb0ELi128EEEEEEEEEvNT_6ParamsE$_ZZN4cute12filter_tupleINS_5tupleIJNS_10UnderscoreES2_NS_1CILi0EEEEEENS1_IJNS1_IJNS3_ILi1EEES4_EEEiNS3_ILi1024EEEEEEZNS_5sliceIS5_S9_EEDaRKT_RKT0_EUlRKT_RKT0_E_EEDaSD_SG_OT1_ENKUlDpSJ_E_clIJNS1_IJS7_EEENS1_IJiEEENS1_IJEEEEEEDaSQ_,($_ZN7cutlass13device_kernelIN5flash19enable_sm80_to_sm89INS1_16FlashAttnBwdSm80INS1_25CollectiveMainloopBwdSm80ILi2ELi2EN4cute5tupleIJNS5_1CILi128EEES8_NS7_ILi64EEEEEENS_10bfloat16_tEfNS_4arch4Sm80ELb0ELb0ELb1ELb1ELb1ELb0ELb0ELb0ELi2ELi4ELi4ELi4ELb0EEENS1_24CollectiveEpilogueBwdGQAISA_fSD_Li256ELb1ELb1EEENS1_19SingleTileSchedulerILb1ELb0ELb0ELi128EEEEEEEEEvNT_6ParamsE$_ZZN4cute12filter_tupleINS_5tupleIJNS_10UnderscoreES2_S2_iEEENS1_IJNS1_IJNS_1CILi1EEENS4_ILi0EEEEEENS4_ILi4096EEENS1_IJiiEEENS1_IJS6_NS4_ILi8192EEEEEEEEEZNS_5sliceIS3_SC_EEDaRKT_RKT0_EUlRKT_RKT0_E_EEDaSG_SJ_OT1_ENKUlDpSM_E_clIJNS1_IJS7_EEENS1_IJS8_EEENS1_IJS9_EEENS1_IJEEEEEEDaST_ - $_ZN7cutlass13device_kernelIN5flash19enable_sm80_to_sm89INS1_16FlashAttnBwdSm80INS1_25CollectiveMainloopBwdSm80ILi2ELi2EN4cute5tupleIJNS5_1CILi128EEES8_NS7_ILi64EEEEEENS_10bfloat16_tEfNS_4arch4Sm80ELb0ELb0ELb1ELb1ELb1ELb0ELb0ELb0ELi2ELi4ELi4ELi4ELb0EEENS1_24CollectiveEpilogueBwdGQAISA_fSD_Li256ELb1ELb1EEENS1_19SingleTileSchedulerILb1ELb0ELb0ELi128EEEEEEEEEvNT_6ParamsE$_ZZN4cute12filter_tupleINS_5tupleIJNS_10UnderscoreES2_NS_1CILi0EEEEEENS1_IJNS1_IJNS3_ILi1EEES4_EEEiNS3_ILi1024EEEEEEZNS_5sliceIS5_S9_EEDaRKT_RKT0_EUlRKT_RKT0_E_EEDaSD_SG_OT1_ENKUlDpSJ_E_clIJNS1_IJS7_EEENS1_IJiEEENS1_IJEEEEEEDaSQ_)
$_ZN7cutlass13device_kernelIN5flash19enable_sm80_to_sm89INS1_16FlashAttnBwdSm80INS1_25CollectiveMainloopBwdSm80ILi2ELi2EN4cute5tupleIJNS5_1CILi128EEES8_NS7_ILi64EEEEEENS_10bfloat16_tEfNS_4arch4Sm80ELb0ELb0ELb1ELb1ELb1ELb0ELb0ELb0ELi2ELi4ELi4ELi4ELb0EEENS1_24CollectiveEpilogueBwdGQAISA_fSD_Li256ELb1ELb1EEENS1_19SingleTileSchedulerILb1ELb0ELb0ELi128EEEEEEEEEvNT_6ParamsE$_ZZN4cute12filter_tupleINS_5tupleIJNS_10UnderscoreES2_NS_1CILi0EEEEEENS1_IJNS1_IJNS3_ILi1EEES4_EEEiNS3_ILi1024EEEEEEZNS_5sliceIS5_S9_EEDaRKT_RKT0_EUlRKT_RKT0_E_EEDaSD_SG_OT1_ENKUlDpSJ_E_clIJNS1_IJS7_EEENS1_IJiEEENS1_IJEEEEEEDaSQ_:
[----:B------:R-:W-:Y:S02]  /*b690*/  IADD3 R2, R1, 0x1680, RZ ;  /* 0x0000168001027810 */ /* 0x000fe40007ffe0ff */
[----:B------:R-:W-:Y:S02]  /*b6a0*/  MOV R6, 0xb6d0 ;  /* 0x0000b6d000067802 */ /* 0x000fe40000000f00 */
[----:B------:R-:W-:Y:S02]  /*b6b0*/  IADD3 R2, R2, c[0x0][0x20], RZ ;  /* 0x0000080002027a10 */ /* 0x000fe40007ffe0ff */
[----:B------:R-:W-:Y:S05]  /*b6c0*/  CALL.REL.NOINC `($_ZN7cutlass13device_kernelIN5flash19enable_sm80_to_sm89INS1_16FlashAttnBwdSm80INS1_25CollectiveMainloopBwdSm80ILi2ELi2EN4cute5tupleIJNS5_1CILi128EEES8_NS7_ILi64EEEEEENS_10bfloat16_tEfNS_4arch4Sm80ELb0ELb0ELb1ELb1ELb1ELb0ELb0ELb0ELi2ELi4ELi4ELi4ELb0EEENS1_24CollectiveEpilogueBwdGQAISA_fSD_Li256ELb1ELb1EEENS1_19SingleTileSchedulerILb1ELb0ELb0ELi128EEEEEEEEEvNT_6ParamsE$_ZN4cute3eso3ESOILb1ELb0EJNS_5tupleIJNS_1CILi1EEENS3_ILi0EEEEEEiEEC2ERKS6_RKi) ;  /* 0xffffd2e000007944 */ /* 0x000fea0003c3ffff */
[----:B-1----:R1:W5:Y:S01]  /*b6d0*/  LDL R3, [R1+0x1680] ;  /* 0x0016800001037983 */ /* 0x0023620000100800 */
[----:B------:R-:W-:-:S04]  /*b6e0*/  MOV R5, 0x0 ;  /* 0x0000000000057802 */ /* 0x000fc80000000f00 */
[----:B------:R-:W-:Y:S05]  /*b6f0*/  RET.REL.NODEC R4 `(_ZN7cutlass13device_kernelIN5flash19enable_sm80_to_sm89INS1_16FlashAttnBwdSm80INS1_25CollectiveMainloopBwdSm80ILi2ELi2EN4cute5tupleIJNS5_1CILi128EEES8_NS7_ILi64EEEEEENS_10bfloat16_tEfNS_4arch4Sm80ELb0ELb0ELb1ELb1ELb1ELb0ELb0ELb0ELi2ELi4ELi4ELi4ELb0EEENS1_24CollectiveEpilogueBwdGQAISA_fSD_Li256ELb1ELb1EEENS1_19SingleTileSchedulerILb1ELb0ELb0ELi128EEEEEEEEEvNT_6ParamsE) ;  /* 0xffff490004007950 */ /* 0x000fea0003c3ffff */
        .type           $_ZN7cutlass13device_kernelIN5flash19enable_sm80_to_sm89INS1_16FlashAttnBwdSm80INS1_25CollectiveMainloopBwdSm80ILi2ELi2EN4cute5tupleIJNS5_1CILi128EEES8_NS7_ILi64EEEEEENS_10bfloat16_tEfNS_4arch4Sm80ELb0ELb0ELb1ELb1ELb1ELb0ELb0ELb0ELi2ELi4ELi4ELi4ELb0EEENS1_24CollectiveEpilogueBwdGQAISA_fSD_Li256ELb1ELb1EEENS1_19SingleTileSchedulerILb1ELb0ELb0ELi128EEEEEEEEEvNT_6ParamsE$_ZZN4cute12filter_tupleINS_5tupleIJNS_10UnderscoreES2_S2_iEEENS1_IJNS1_IJNS_1CILi1EEENS4_ILi0EEEEEENS4_ILi4096EEENS1_IJiiEEENS1_IJS6_NS4_ILi8192EEEEEEEEEZNS_5sliceIS3_SC_EEDaRKT_RKT0_EUlRKT_RKT0_E_EEDaSG_SJ_OT1_ENKUlDpSM_E_clIJNS1_IJS7_EEENS1_IJS8_EEENS1_IJS9_EEENS1_IJEEEEEEDaST_,@function
        .size           $_ZN7cutlass13device_kernelIN5flash19enable_sm80_to_sm89INS1_16FlashAttnBwdSm80INS1_25CollectiveMainloopBwdSm80ILi2ELi2EN4cute5tupleIJNS5_1CILi128EEES8_NS7_ILi64EEEEEENS_10bfloat16_tEfNS_4arch4Sm80ELb0ELb0ELb1ELb1ELb1ELb0ELb0ELb0ELi2ELi4ELi4ELi4ELb0EEENS1_24CollectiveEpilogueBwdGQAISA_fSD_Li256ELb1ELb1EEENS1_19SingleTileSchedulerILb1ELb0ELb0ELi128EEEEEEEEEvNT_6ParamsE$_ZZN4cute12filter_tupleINS_5tupleIJNS_10UnderscoreES2_S2_iEEENS1_IJNS1_IJNS_1CILi1EEENS4_ILi0EEEEEENS4_ILi4096EEENS1_IJiiEEENS1_IJS6_NS4_ILi8192EEEEEEEEEZNS_5sliceIS3_SC_EEDaRKT_RKT0_EUlRKT_RKT0_E_EEDaSG_SJ_OT1_ENKUlDpSM_E_clIJNS1_IJS7_EEENS1_IJS8_EEENS1_IJS9_EEENS1_IJEEEEEEDaST_,($_ZN7cutlass13device_kernelIN5flash19enable_sm80_to_sm89INS1_16FlashAttnBwdSm80INS1_25CollectiveMainloopBwdSm80ILi2ELi2EN4cute5tupleIJNS5_1CILi128EEES8_NS7_ILi64EEEEEENS_10bfloat16_tEfNS_4arch4Sm80ELb0ELb0ELb1ELb1ELb1ELb0ELb0ELb0ELi2ELi4ELi4ELi4ELb0EEENS1_24CollectiveEpilogueBwdGQAISA_fSD_Li256ELb1ELb1EEENS1_19SingleTileSchedulerILb1ELb0ELb0ELi128EEEEEEEEEvNT_6ParamsE$_ZZN4cute12filter_tupleINS_5tupleIJNS_10UnderscoreES2_S2_iEEENS1_IJNS1_IJNS_1CILi1EEENS4_ILi0EEEEEEiNS4_ILi1024EEENS4_ILi8192EEEEEEZNS_5sliceIS3_SA_EEDaRKT_RKT0_EUlRKT_RKT0_E_EEDaSE_SH_OT1_ENKUlDpSK_E_clIJNS1_IJS7_EEENS1_IJiEEENS1_IJS8_EEENS1_IJEEEEEEDaSR_ - $_ZN7cutlass13device_kernelIN5flash19enable_sm80_to_sm89INS1_16FlashAttnBwdSm80INS1_25CollectiveMainloopBwdSm80ILi2ELi2EN4cute5tupleIJNS5_1CILi128EEES8_NS7_ILi64EEEEEENS_10bfloat16_tEfNS_4arch4Sm80ELb0ELb0ELb1ELb1ELb1ELb0ELb0ELb0ELi2ELi4ELi4ELi4ELb0EEENS1_24CollectiveEpilogueBwdGQAISA_fSD_Li256ELb1ELb1EEENS1_19SingleTileSchedulerILb1ELb0ELb0ELi128EEEEEEEEEvNT_6ParamsE$_ZZN4cute12filter_tupleINS_5tupleIJNS_10UnderscoreES2_S2_iEEENS1_IJNS1_IJNS_1CILi1EEENS4_ILi0EEEEEENS4_ILi4096EEENS1_IJiiEEENS1_IJS6_NS4_ILi8192EEEEEEEEEZNS_5sliceIS3_SC_EEDaRKT_RKT0_EUlRKT_RKT0_E_EEDaSG_SJ_OT1_ENKUlDpSM_E_clIJNS1_IJS7_EEENS1_IJS8_EEENS1_IJS9_EEENS1_IJEEEEEEDaST_)
$_ZN7cutlass13device_kernelIN5flash19enable_sm80_to_sm89INS1_16FlashAttnBwdSm80INS1_25CollectiveMainloopBwdSm80ILi2ELi2EN4cute5tupleIJNS5_1CILi128EEES8_NS7_ILi64EEEEEENS_10bfloat16_tEfNS_4arch4Sm80ELb0ELb0ELb1ELb1ELb1ELb0ELb0ELb0ELi2ELi4ELi4ELi4ELb0EEENS1_24CollectiveEpilogueBwdGQAISA_fSD_Li256ELb1ELb1EEENS1_19SingleTileSchedulerILb1ELb0ELb0ELi128EEEEEEEEEvNT_6ParamsE$_ZZN4cute12filter_tupleINS_5tupleIJNS_10UnderscoreES2_S2_iEEENS1_IJNS1_IJNS_1CILi1EEENS4_ILi0EEEEEENS4_ILi4096EEENS1_IJiiEEENS1_IJS6_NS4_ILi8192EEEEEEEEEZNS_5sliceIS3_SC_EEDaRKT_RKT0_EUlRKT_RKT0_E_EEDaSG_SJ_OT1_ENKUlDpSM_E_clIJNS1_IJS7_EEENS1_IJS8_EEENS1_IJS9_EEENS1_IJEEEEEEDaST_:
[----:B------:R-:W-:-:S05]  /*b700*/  IADD3 R8, R5, -c[0x0][0x20], RZ ;  /* 0x8000080005087a10 */ /* 0x000fca0007ffe0ff */
[----:B------:R1:W5:Y:S04]  /*b710*/  LDL R5, [R8] ;  /* 0x0000000008057983 */ /* 0x0003680000100800 */
[----:B------:R1:W5:Y:S01]  /*b720*/  LDL R3, [R8+0x4] ;  /* 0x0000040008037983 */ /* 0x0003620000100800 */
[----:B------:R-:W-:Y:S02]  /*b730*/  IADD3 R2, R1, 0x1380, RZ ;  /* 0x0000138001027810 */ /* 0x000fe40007ffe0ff */
[----:B------:R-:W-:Y:S02]  /*b740*/  MOV R6, 0xb770 ;  /* 0x0000b77000067802 */ /* 0x000fe40000000f00 */
[----:B------:R-:W-:Y:S02]  /*b750*/  IADD3 R2, R2, c[0x0][0x20], RZ ;  /* 0x0000080002027a10 */ /* 0x000fe40007ffe0ff */
[----:B-1---5:R-:W-:Y:S05]  /*b760*/  CALL.REL.NOINC `($_ZN7cutlass13device_kernelIN5flash19enable_sm80_to_sm89INS1_16FlashAttnBwdSm80INS1_25CollectiveMainloopBwdSm80ILi2ELi2EN4cute5tupleIJNS5_1CILi128EEES8_NS7_ILi64EEEEEENS_10bfloat16_tEfNS_4arch4Sm80ELb0ELb0ELb1ELb1ELb1ELb0ELb0ELb0ELi2ELi4ELi4ELi4ELb0EEENS1_24CollectiveEpilogueBwdGQAISA_fSD_Li256ELb1ELb1EEENS1_19SingleTileSchedulerILb1ELb0ELb0ELi128EEEEEEEEEvNT_6ParamsE$_ZN4cute3eso3ESOILb1ELb0EJNS_5tupleIJNS_1CILi1EEENS3_ILi0EEEEEENS3_ILi4096EEENS2_IJiiEEEEEC2ERKS6_RKS7_RKS8_) ;  /* 0xffffd1e000007944 */ /* 0x022fea0003c3ffff */
[----:B-1----:R1:W5:Y:S01]  /*b770*/  LDL.64 R2, [R1+0x1380] ;  /* 0x0013800001027983 */ /* 0x0023620000100a00 */
[----:B------:R-:W-:-:S04]  /*b780*/  MOV R5, 0x0 ;  /* 0x0000000000057802 */ /* 0x000fc80000000f00 */
[----:B------:R-:W-:Y:S05]  /*b790*/  RET.REL.NODEC R4 `(_ZN7cutlass13device_kernelIN5flash19enable_sm80_to_sm89INS1_16FlashAttnBwdSm80INS1_25CollectiveMainloopBwdSm80ILi2ELi2EN4cute5tupleIJNS5_1CILi128EEES8_NS7_ILi64EEEEEENS_10bfloat16_tEfNS_4arch4Sm80ELb0ELb0ELb1ELb1ELb1ELb0ELb0ELb0ELi2ELi4ELi4ELi4ELb0EEENS1_24CollectiveEpilogueBwdGQAISA_fSD_Li256ELb1ELb1EEENS1_19SingleTileSchedulerILb1ELb0ELb0ELi128EEEEEEEEEvNT_6ParamsE) ;  /* 0xffff486004007950 */ /* 0x000fea0003c3ffff */
        .type           $_ZN7cutlass13device_kernelIN5flash19enable_sm80_to_sm89INS1_16FlashAttnBwdSm80INS1_25CollectiveMainloopBwdSm80ILi2ELi2EN4cute5tupleIJNS5_1CILi128EEES8_NS7_ILi64EEEEEENS_10bfloat16_tEfNS_4arch4Sm80ELb0ELb0ELb1ELb1ELb1ELb0ELb0ELb0ELi2ELi4ELi4ELi4ELb0EEENS1_24CollectiveEpilogueBwdGQAISA_fSD_Li256ELb1ELb1EEENS1_19SingleTileSchedulerILb1ELb0ELb0ELi128EEEEEEEEEvNT_6ParamsE$_ZZN4cute12filter_tupleINS_5tupleIJNS_10UnderscoreES2_S2_iEEENS1_IJNS1_IJNS_1CILi1EEENS4_ILi0EEEEEEiNS4_ILi1024EEENS4_ILi8192EEEEEEZNS_5sliceIS3_SA_EEDaRKT_RKT0_EUlRKT_RKT0_E_EEDaSE_SH_OT1_ENKUlDpSK_E_clIJNS1_IJS7_EEENS1_IJiEEENS1_IJS8_EEENS1_IJEEEEEEDaSR_,@function
        .size           $_ZN7cutlass13device_kernelIN5flash19enable_sm80_to_sm89INS1_16FlashAttnBwdSm80INS1_25CollectiveMainloopBwdSm80ILi2ELi2EN4cute5tupleIJNS5_1CILi128EEES8_NS7_ILi64EEEEEENS_10bfloat16_tEfNS_4arch4Sm80ELb0ELb0ELb1ELb1ELb1ELb0ELb0ELb0ELi2ELi4ELi4ELi4ELb0EEENS1_24CollectiveEpilogueBwdGQAISA_fSD_Li256ELb1ELb1EEENS1_19SingleTileSchedulerILb1ELb0ELb0ELi128EEEEEEEEEvNT_6ParamsE$_ZZN4cute12filter_tupleINS_5tupleIJNS_10UnderscoreES2_S2_iEEENS1_IJNS1_IJNS_1CILi1EEENS4_ILi0EEEEEEiNS4_ILi1024EEENS4_ILi8192EEEEEEZNS_5sliceIS3_SA_EEDaRKT_RKT0_EUlRKT_RKT0_E_EEDaSE_SH_OT1_ENKUlDpSK_E_clIJNS1_IJS7_EEENS1_IJiEEENS1_IJS8_EEENS1_IJEEEEEEDaSR_,($_ZN7cutlass13device_kernelIN5flash19enable_sm80_to_sm89INS1_16FlashAttnBwdSm80INS1_25CollectiveMainloopBwdSm80ILi2ELi2EN4cute5tupleIJNS5_1CILi128EEES8_NS7_ILi64EEEEEENS_10bfloat16_tEfNS_4arch4Sm80ELb0ELb0ELb1ELb1ELb1ELb0ELb0ELb0ELi2ELi4ELi4ELi4ELb0EEENS1_24CollectiveEpilogueBwdGQAISA_fSD_Li256ELb1ELb1EEENS1_19SingleTileSchedulerILb1ELb0ELb0ELi128EEEEEEEEEvNT_6ParamsE$_ZZN4cute12filter_tupleINS_5tupleIJNS_10UnderscoreES2_S2_iEEENS1_IJNS1_IJNS_1CILi1EEENS4_ILi0EEEEEElS6_lEEEZNS_5sliceIS3_S8_EEDaRKT_RKT0_EUlRKT_RKT0_E_EEDaSC_SF_OT1_ENKUlDpSI_E_clIJNS1_IJS7_EEENS1_IJlEEENS1_IJS6_EEENS1_IJEEEEEEDaSP_ - $_ZN7cutlass13device_kernelIN5flash19enable_sm80_to_sm89INS1_16FlashAttnBwdSm80INS1_25CollectiveMainloopBwdSm80ILi2ELi2EN4cute5tupleIJNS5_1CILi128EEES8_NS7_ILi64EEEEEENS_10bfloat16_tEfNS_4arch4Sm80ELb0ELb0ELb1ELb1ELb1ELb0ELb0ELb0ELi2ELi4ELi4ELi4ELb0EEENS1_24CollectiveEpilogueBwdGQAISA_fSD_Li256ELb1ELb1EEENS1_19SingleTileSchedulerILb1ELb0ELb0ELi128EEEEEEEEEvNT_6ParamsE$_ZZN4cute12filter_tupleINS_5tupleIJNS_10UnderscoreES2_S2_iEEENS1_IJNS1_IJNS_1CILi1EEENS4_ILi0EEEEEEiNS4_ILi1024EEENS4_ILi8192EEEEEEZNS_5sliceIS3_SA_EEDaRKT_RKT0_EUlRKT_RKT0_E_EEDaSE_SH_OT1_ENKUlDpSK_E_clIJNS1_IJS7_EEENS1_IJiEEENS1_IJS8_EEENS1_IJEEEEEEDaSR_)
$_ZN7cutlass13device_kernelIN5flash19enable_sm80_to_sm89INS1_16FlashAttnBwdSm80INS1_25CollectiveMainloopBwdSm80ILi2ELi2EN4cute5tupleIJNS5_1CILi128EEES8_NS7_ILi64EEEEEENS_10bfloat16_tEfNS_4arch4Sm80ELb0ELb0ELb1ELb1ELb1ELb0ELb0ELb0ELi2ELi4ELi4ELi4ELb0EEENS1_24CollectiveEpilogueBwdGQAISA_fSD_Li256ELb1ELb1EEENS1_19SingleTileSchedulerILb1ELb0ELb0ELi128EEEEEEEEEvNT_6ParamsE$_ZZN4cute12filter_tupleINS_5tupleIJNS_10UnderscoreES2_S2_iEEENS1_IJNS1_IJNS_1CILi1EEENS4_ILi0EEEEEEiNS4_ILi1024EEENS4_ILi8192EEEEEEZNS_5sliceIS3_SA_EEDaRKT_RKT0_EUlRKT_RKT0_E_EEDaSE_SH_OT1_ENKUlDpSK_E_clIJNS1_IJS7_EEENS1_IJiEEENS1_IJS8_EEENS1_IJEEEEEEDaSR_:
[----:B------:R-:W-:Y:S02]  /*b7a0*/  IADD3 R2, R1, 0x1380, RZ ;  /* 0x0000138001027810 */ /* 0x000fe40007ffe0ff */
[----:B------:R-:W-:Y:S02]  /*b7b0*/  MOV R8, 0xb7e0 ;  /* 0x0000b7e000087802 */ /* 0x000fe40000000f00 */
[----:B------:R-:W-:Y:S02]  /*b7c0*/  IADD3 R2, R2, c[0x0][0x20], RZ ;  /* 0x0000080002027a10 */ /* 0x000fe40007ffe0ff */
[----:B------:R-:W-:Y:S05]  /*b7d0*/  CALL.REL.NOINC `($_ZN7cutlass13device_kernelIN5flash19enable_sm80_to_sm89INS1_16FlashAttnBwdSm80INS1_25CollectiveMainloopBwdSm80ILi2ELi2EN4cute5tupleIJNS5_1CILi128EEES8_NS7_ILi64EEEEEENS_10bfloat16_tEfNS_4arch4Sm80ELb0ELb0ELb1ELb1ELb1ELb0ELb0ELb0ELi2ELi4ELi4ELi4ELb0EEENS1_24CollectiveEpilogueBwdGQAISA_fSD_Li256ELb1ELb1EEENS1_19SingleTileSchedulerILb1ELb0ELb0ELi128EEEEEEEEEvNT_6ParamsE$_ZN4cute3eso3ESOILb1ELb0EJNS_5tupleIJNS_1CILi1EEENS3_ILi0EEEEEEiNS3_ILi1024EEEEEC2ERKS6_RKiRKS7_) ;  /* 0xffffd21000007944 */ /* 0x000fea0003c3ffff */
[----:B-1----:R1:W5:Y:S01]  /*b7e0*/  LDL R3, [R1+0x1380] ;  /* 0x0013800001037983 */ /* 0x0023620000100800 */
[----:B------:R-:W-:Y:S02]  /*b7f0*/  MOV R8, R4 ;  /* 0x0000000400087202 */ /* 0x000fe40000000f00 */
[----:B------:R-:W-:-:S04]  /*b800*/  MOV R9, 0x0 ;  /* 0x0000000000097802 */ /* 0x000fc80000000f00 */
[----:B------:R-:W-:Y:S05]  /*b810*/  RET.REL.NODEC R8 `(_ZN7cutlass13device_kernelIN5flash19enable_sm80_to_sm89INS1_16FlashAttnBwdSm80INS1_25CollectiveMainloopBwdSm80ILi2ELi2EN4cute5tupleIJNS5_1CILi128EEES8_NS7_ILi64EEEEEENS_10bfloat16_tEfNS_4arch4Sm80ELb0ELb0ELb1ELb1ELb1ELb0ELb0ELb0ELi2ELi4ELi4ELi4ELb0EEENS1_24CollectiveEpilogueBwdGQAISA_fSD_Li256ELb1ELb1EEENS1_19SingleTileSchedulerILb1ELb0ELb0ELi128EEEEEEEEEvNT_6ParamsE) ;  /* 0xffff47e008007950 */ /* 0x000fea0003c3ffff */
        .type           $_ZN7cutlass13device_kernelIN5flash19enable_sm80_to_sm89INS1_16FlashAttnBwdSm80INS1_25CollectiveMainloopBwdSm80ILi2ELi2EN4cute5tupleIJNS5_1CILi128EEES8_NS7_ILi64EEEEEENS_10bfloat16_tEfNS_4arch4Sm80ELb0ELb0ELb1ELb1ELb1ELb0ELb0ELb0ELi2ELi4ELi4ELi4ELb0EEENS1_24CollectiveEpilogueBwdGQAISA_fSD_Li256ELb1ELb1EEENS1_19SingleTileSchedulerILb1ELb0ELb0ELi128EEEEEEEEEvNT_6ParamsE$_ZZN4cute12filter_tupleINS_5tupleIJNS_10UnderscoreES2_S2_iEEENS1_IJNS1_IJNS_1CILi1EEENS4_ILi0EEEEEElS6_lEEEZNS_5sliceIS3_S8_EEDaRKT_RKT0_EUlRKT_RKT0_E_EEDaSC_SF_OT1_ENKUlDpSI_E_clIJNS1_IJS7_EEENS1_IJlEEENS1_IJS6_EEENS1_IJEEEEEEDaSP_,@function
        .size           $_ZN7cutlass13device_kernelIN5flash19enable_sm80_to_sm89INS1_16FlashAttnBwdSm80INS1_25CollectiveMainloopBwdSm80ILi2ELi2EN4cute5tupleIJNS5_1CILi128EEES8_NS7_ILi64EEEEEENS_10bfloat16_tEfNS_4arch4Sm80ELb0ELb0ELb1ELb1ELb1ELb0ELb0ELb0ELi2ELi4ELi4ELi4ELb0EEENS1_24CollectiveEpilogueBwdGQAISA_fSD_Li256ELb1ELb1EEENS1_19SingleTileSchedulerILb1ELb0ELb0ELi128EEEEEEEEEvNT_6ParamsE$_ZZN4cute12filter_tupleINS_5tupleIJNS_10UnderscoreES2_S2_iEEENS1_IJNS1_IJNS_1CILi1EEENS4_ILi0EEEEEElS6_lEEEZNS_5sliceIS3_S8_EEDaRKT_RKT0_EUlRKT_RKT0_E_EEDaSC_SF_OT1_ENKUlDpSI_E_clIJNS1_IJS7_EEENS1_IJlEEENS1_IJS6_EEENS1_IJEEEEEEDaSP_,($_ZN7cutlass13device_kernelIN5flash19enable_sm80_to_sm89INS1_16FlashAttnBwdSm80INS1_25CollectiveMainloopBwdSm80ILi2ELi2EN4cute5tupleIJNS5_1CILi128EEES8_NS7_ILi64EEEEEENS_10bfloat16_tEfNS_4arch4Sm80ELb0ELb0ELb1ELb1ELb1ELb0ELb0ELb0ELi2ELi4ELi4ELi4ELb0EEENS1_24CollectiveEpilogueBwdGQAISA_fSD_Li256ELb1ELb1EEENS1_19SingleTileSchedulerILb1ELb0ELb0ELi128EEEEEEEEEvNT_6ParamsE$_ZZN4cute12filter_tupleINS_5tupleIJNS_10UnderscoreES2_iEEENS1_IJNS1_IJNS_1CILi1EEENS4_ILi0EEEEEEiNS4_ILi1024EEEEEEZNS_5sliceIS3_S9_EEDaRKT_RKT0_EUlRKT_RKT0_E_EEDaSD_SG_OT1_ENKUlDpSJ_E_clIJNS1_IJS7_EEENS1_IJiEEENS1_IJEEEEEEDaSQ_ - $_ZN7cutlass13device_kernelIN5flash19enable_sm80_to_sm89INS1_16FlashAttnBwdSm80INS1_25CollectiveMainloopBwdSm80ILi2ELi2EN4cute5tupleIJNS5_1CILi128EEES8_NS7_ILi64EEEEEENS_10bfloat16_tEfNS_4arch4Sm80ELb0ELb0ELb1ELb1ELb1ELb0ELb0ELb0ELi2ELi4ELi4ELi4ELb0EEENS1_24CollectiveEpilogueBwdGQAISA_fSD_Li256ELb1ELb1EEENS1_19SingleTileSchedulerILb1ELb0ELb0ELi128EEEEEEEEEvNT_6ParamsE$_ZZN4cute12filter_tupleINS_5tupleIJNS_10UnderscoreES2_S2_iEEENS1_IJNS1_IJNS_1CILi1EEENS4_ILi0EEEEEElS6_lEEEZNS_5sliceIS3_S8_EEDaRKT_RKT0_EUlRKT_RKT0_E_EEDaSC_SF_OT1_ENKUlDpSI_E_clIJNS1_IJS7_EEENS1_IJlEEENS1_IJS6_EEENS1_IJEEEEEEDaSP_)
$_ZN7cutlass13device_kernelIN5flash19enable_sm80_to_sm89INS1_16FlashAttnBwdSm80INS1_25CollectiveMainloopBwdSm80ILi2ELi2EN4cute5tupleIJNS5_1CILi128EEES8_NS7_ILi64EEEEEENS_10bfloat16_tEfNS_4arch4Sm80ELb0ELb0ELb1ELb1ELb1ELb0ELb0ELb0ELi2ELi4ELi4ELi4ELb0EEENS1_24CollectiveEpilogueBwdGQAISA_fSD_Li256ELb1ELb1EEENS1_19SingleTileSchedulerILb1ELb0ELb0ELi128EEEEEEEEEvNT_6ParamsE$_ZZN4cute12filter_tupleINS_5tupleIJNS_10UnderscoreES2_S2_iEEENS1_IJNS1_IJNS_1CILi1EEENS4_ILi0EEEEEElS6_lEEEZNS_5sliceIS3_S8_EEDaRKT_RKT0_EUlRKT_RKT0_E_EEDaSC_SF_OT1_ENKUlDpSI_E_clIJNS1_IJS7_EEENS1_IJlEEENS1_IJS6_EEENS1_IJEEEEEEDaSP_:
[----:B------:R-:W-:Y:S02]  /*b820*/  IADD3 R3, R1, 0x16a8, RZ ;  /* 0x000016a801037810 */ /* 0x000fe40007ffe0ff */
[----:B------:R-:W-:Y:S02]  /*b830*/  MOV R6, 0xb860 ;  /* 0x0000b86000067802 */ /* 0x000fe40000000f00 */
[----:B------:R-:W-:Y:S02]  /*b840*/  IADD3 R3, R3, c[0x0][0x20], RZ ;  /* 0x0000080003037a10 */ /* 0x000fe40007ffe0ff */
[----:B------:R-:W-:Y:S05]  /*b850*/  CALL.REL.NOINC `($_ZN7cutlass13device_kernelIN5flash19enable_sm80_to_sm89INS1_16FlashAttnBwdSm80INS1_25CollectiveMainloopBwdSm80ILi2ELi2EN4cute5tupleIJNS5_1CILi128EEES8_NS7_ILi64EEEEEENS_10bfloat16_tEfNS_4arch4Sm80ELb0ELb0ELb1ELb1ELb1ELb0ELb0ELb0ELi2ELi4ELi4ELi4ELb0EEENS1_24CollectiveEpilogueBwdGQAISA_fSD_Li256ELb1ELb1EEENS1_19SingleTileSchedulerILb1ELb0ELb0ELi128EEEEEEEEEvNT_6ParamsE$_ZN4cute3eso3ESOILb1ELb0EJNS_5tupleIJNS_1CILi1EEENS3_ILi0EEEEEElS5_EEC2ERKS6_RKlRKS5_) ;  /* 0xffffd1d000007944 */ /* 0x000fea0003c3ffff */
[----:B-1----:R1:W5:Y:S01]  /*b860*/  LDL.64 R2, [R1+0x16a8] ;  /* 0x0016a80001027983 */ /* 0x0023620000100a00 */
[----:B------:R-:W-:-:S04]  /*b870*/  MOV R5, 0x0 ;  /* 0x0000000000057802 */ /* 0x000fc80000000f00 */
[----:B------:R-:W-:Y:S05]  /*b880*/  RET.REL.NODEC R4 `(_ZN7cutlass13device_kernelIN5flash19enable_sm80_to_sm89INS1_16FlashAttnBwdSm80INS1_25CollectiveMainloopBwdSm80ILi2ELi2EN4cute5tupleIJNS5_1CILi128EEES8_NS7_ILi64EEEEEENS_10bfloat16_tEfNS_4arch4Sm80ELb0ELb0ELb1ELb1ELb1ELb0ELb0ELb0ELi2ELi4ELi4ELi4ELb0EEENS1_24CollectiveEpilogueBwdGQAISA_fSD_Li256ELb1ELb1EEENS1_19SingleTileSchedulerILb1ELb0ELb0ELi128EEEEEEEEEvNT_6ParamsE) ;  /* 0xffff477004007950 */ /* 0x000fea0003c3ffff */
        .type           $_ZN7cutlass13device_kernelIN5flash19enable_sm80_to_sm89INS1_16FlashAttnBwdSm80INS1_25CollectiveMainloopBwdSm80ILi2ELi2EN4cute5tupleIJNS5_1CILi128EEES8_NS7_ILi64EEEEEENS_10bfloat16_tEfNS_4arch4Sm80ELb0ELb0ELb1ELb1ELb1ELb0ELb0ELb0ELi2ELi4ELi4ELi4ELb0EEENS1_24CollectiveEpilogueBwdGQAISA_fSD_Li256ELb1ELb1EEENS1_19SingleTileSchedulerILb1ELb0ELb0ELi128EEEEEEEEEvNT_6ParamsE$_ZZN4cute12filter_tupleINS_5tupleIJNS_10UnderscoreES2_iEEENS1_IJNS1_IJNS_1CILi1EEENS4_ILi0EEEEEEiNS4_ILi1024EEEEEEZNS_5sliceIS3_S9_EEDaRKT_RKT0_EUlRKT_RKT0_E_EEDaSD_SG_OT1_ENKUlDpSJ_E_clIJNS1_IJS7_EEENS1_IJiEEENS1_IJEEEEEEDaSQ_,@function
        .size           $_ZN7cutlass13device_kernelIN5flash19enable_sm80_to_sm89INS1_16FlashAttnBwdSm80INS1_25CollectiveMainloopBwdSm80ILi2ELi2EN4cute5tupleIJNS5_1CILi128EEES8_NS7_ILi64EEEEEENS_10bfloat16_tEfNS_4arch4Sm80ELb0ELb0ELb1ELb1ELb1ELb0ELb0ELb0ELi2ELi4ELi4ELi4ELb0EEENS1_24CollectiveEpilogueBwdGQAISA_fSD_Li256ELb1ELb1EEENS1_19SingleTileSchedulerILb1ELb0ELb0ELi128EEEEEEEEEvNT_6ParamsE$_ZZN4cute12filter_tupleINS_5tupleIJNS_10UnderscoreES2_iEEENS1_IJNS1_IJNS_1CILi1EEENS4_ILi0EEEEEEiNS4_ILi1024EEEEEEZNS_5sliceIS3_S9_EEDaRKT_RKT0_EUlRKT_RKT0_E_EEDaSD_SG_OT1_ENKUlDpSJ_E_clIJNS1_IJS7_EEENS1_IJiEEENS1_IJEEEEEEDaSQ_,($_ZN7cutlass13device_kernelIN5flash19enable_sm80_to_sm89INS1_16FlashAttnBwdSm80INS1_25CollectiveMainloopBwdSm80ILi2ELi2EN4cute5tupleIJNS5_1CILi128EEES8_NS7_ILi64EEEEEENS_10bfloat16_tEfNS_4arch4Sm80ELb0ELb0ELb1ELb1ELb1ELb0ELb0ELb0ELi2ELi4ELi4ELi4ELb0EEENS1_24CollectiveEpilogueBwdGQAISA_fSD_Li256ELb1ELb1EEENS1_19SingleTileSchedulerILb1ELb0ELb0ELi128EEEEEEEEEvNT_6ParamsE$_ZZN4cute12filter_tupleINS_5tupleIJNS_1CILi0EEENS1_IJNS2_ILi1EEENS2_ILi512EEEiEEEEEEZNS_16flatten_to_tupleIS7_EEDaRKT_EUlRKT_E_EEDaSB_OT0_ENKUlDpSE_E_clIJNS1_IJS3_EEES6_EEEDaSI_ - $_ZN7cutlass13device_kernelIN5flash19enable_sm80_to_sm89INS1_16FlashAttnBwdSm80INS1_25CollectiveMainloopBwdSm80ILi2ELi2EN4cute5tupleIJNS5_1CILi128EEES8_NS7_ILi64EEEEEENS_10bfloat16_tEfNS_4arch4Sm80ELb0ELb0ELb1ELb1ELb1ELb0ELb0ELb0ELi2ELi4ELi4ELi4ELb0EEENS1_24CollectiveEpilogueBwdGQAISA_fSD_Li256ELb1ELb1EEENS1_19SingleTileSchedulerILb1ELb0ELb0ELi128EEEEEEEEEvNT_6ParamsE$_ZZN4cute12filter_tupleINS_5tupleIJNS_10UnderscoreES2_iEEENS1_IJNS1_IJNS_1CILi1EEENS4_ILi0EEEEEEiNS4_ILi1024EEEEEEZNS_5sliceIS3_S9_EEDaRKT_RKT0_EUlRKT_RKT0_E_EEDaSD_SG_OT1_ENKUlDpSJ_E_clIJNS1_IJS7_EEENS1_IJiEEENS1_IJEEEEEEDaSQ_)
$_ZN7cutlass13device_kernelIN5flash19enable_sm80_to_sm89INS1_16FlashAttnBwdSm80INS1_25CollectiveMainloopBwdSm80ILi2ELi2EN4cute5tupleIJNS5_1CILi128EEES8_NS7_ILi64EEEEEENS_10bfloat16_tEfNS_4arch4Sm80ELb0ELb0ELb1ELb1ELb1ELb0ELb0ELb0ELi2ELi4ELi4ELi4ELb0EEENS1_24CollectiveEpilogueBwdGQAISA_fSD_Li256ELb1ELb1EEENS1_19SingleTileSchedulerILb1ELb0ELb0ELi128EEEEEEEEEvNT_6ParamsE$_ZZN4cute12filter_tupleINS_5tupleIJNS_10UnderscoreES2_iEEENS1_IJNS1_IJNS_1CILi1EEENS4_ILi0EEEEEEiNS4_ILi1024EEEEEEZNS_5sliceIS3_S9_EEDaRKT_RKT0_EUlRKT_RKT0_E_EEDaSD_SG_OT1_ENKUlDpSJ_E_clIJNS1_IJS7_EEENS1_IJiEEENS1_IJEEEEEEDaSQ_:
[----:B------:R-:W-:Y:S02]  /*b890*/  IADD3 R2, R1, 0x1680, RZ ;  /* 0x0000168001027810 */ /* 0x000fe40007ffe0ff */
[----:B------:R-:W-:Y:S02]  /*b8a0*/  MOV R6, 0xb8d0 ;  /* 0x0000b8d000067802 */ /* 0x000fe40000000f00 */
[----:B------:R-:W-:Y:S02]  /*b8b0*/  IADD3 R2, R2, c[0x0][0x20], RZ ;  /* 0x0000080002027a10 */ /* 0x000fe40007ffe0ff */
[----:B------:R-:W-:Y:S05]  /*b8c0*/  CALL.REL.NOINC `($_ZN7cutlass13device_kernelIN5flash19enable_sm80_to_sm89INS1_16FlashAttnBwdSm80INS1_25CollectiveMainloopBwdSm80ILi2ELi2EN4cute5tupleIJNS5_1CILi128EEES8_NS7_ILi64EEEEEENS_10bfloat16_tEfNS_4arch4Sm80ELb0ELb0ELb1ELb1ELb1ELb0ELb0ELb0ELi2ELi4ELi4ELi4ELb0EEENS1_24CollectiveEpilogueBwdGQAISA_fSD_Li256ELb1ELb1EEENS1_19SingleTileSchedulerILb1ELb0ELb0ELi128EEEEEEEEEvNT_6ParamsE$_ZN4cute3eso3ESOILb1ELb0EJNS_5tupleIJNS_1CILi1EEENS3_ILi0EEEEEEiEEC2ERKS6_RKi) ;  /* 0xffffd0e000007944 */ /* 0x000fea0003c3ffff */
[----:B-1----:R1:W5:Y:S01]  /*b8d0*/  LDL R3, [R1+0x1680] ;  /* 0x0016800001037983 */ /* 0x0023620000100800 */
[----:B------:R-:W-:Y:S02]  /*b8e0*/  MOV R6, R4 ;  /* 0x0000000400067202 */ /* 0x000fe40000000f00 */
[----:B------:R-:W-:-:S04]  /*b8f0*/  MOV R7, 0x0 ;  /* 0x0000000000077802 */ /* 0x000fc80000000f00 */
[----:B------:R-:W-:Y:S05]  /*b900*/  RET.REL.NODEC R6 `(_ZN7cutlass13device_kernelIN5flash19enable_sm80_to_sm89INS1_16FlashAttnBwdSm80INS1_25CollectiveMainloopBwdSm80ILi2ELi2EN4cute5tupleIJNS5_1CILi128EEES8_NS7_ILi64EEEEEENS_10bfloat16_tEfNS_4arch4Sm80ELb0ELb0ELb1ELb1ELb1ELb0ELb0ELb0ELi2ELi4ELi4ELi4ELb0EEENS1_24CollectiveEpilogueBwdGQAISA_fSD_Li256ELb1ELb1EEENS1_19SingleTileSchedulerILb1ELb0ELb0ELi128EEEEEEEEEvNT_6ParamsE) ;  /* 0xffff46f006007950 */ /* 0x000fea0003c3ffff */
        .type           $_ZN7cutlass13device_kernelIN5flash19enable_sm80_to_sm89INS1_16FlashAttnBwdSm80INS1_25CollectiveMainloopBwdSm80ILi2ELi2EN4cute5tupleIJNS5_1CILi128EEES8_NS7_ILi64EEEEEENS_10bfloat16_tEfNS_4arch4Sm80ELb0ELb0ELb1ELb1ELb1ELb0ELb0ELb0ELi2ELi4ELi4ELi4ELb0EEENS1_24CollectiveEpilogueBwdGQAISA_fSD_Li256ELb1ELb1EEENS1_19SingleTileSchedulerILb1ELb0ELb0ELi128EEEEEEEEEvNT_6ParamsE$_ZZN4cute12filter_tupleINS_5tupleIJNS_1CILi0EEENS1_IJNS2_ILi1EEENS2_ILi512EEEiEEEEEEZNS_16flatten_to_tupleIS7_EEDaRKT_EUlRKT_E_EEDaSB_OT0_ENKUlDpSE_E_clIJNS1_IJS3_EEES6_EEEDaSI_,@function
        .size           $_ZN7cutlass13device_kernelIN5flash19enable_sm80_to_sm89INS1_16FlashAttnBwdSm80INS1_25CollectiveMainloopBwdSm80ILi2ELi2EN4cute5tupleIJNS5_1CILi128EEES8_NS7_ILi64EEEEEENS_10bfloat16_tEfNS_4arch4Sm80ELb0ELb0ELb1ELb1ELb1ELb0ELb0ELb0ELi2ELi4ELi4ELi4ELb0EEENS1_24CollectiveEpilogueBwdGQAISA_fSD_Li256ELb1ELb1EEENS1_19SingleTileSchedulerILb1ELb0ELb0ELi128EEEEEEEEEvNT_6ParamsE$_ZZN4cute12filter_tupleINS_5tupleIJNS_1CILi0EEENS1_IJNS2_ILi1EEENS2_ILi512EEEiEEEEEEZNS_16flatten_to_tupleIS7_EEDaRKT_EUlRKT_E_EEDaSB_OT0_ENKUlDpSE_E_clIJNS1_IJS3_EEES6_EEEDaSI_,($_ZN7cutlass13device_kernelIN5flash19enable_sm80_to_sm89INS1_16FlashAttnBwdSm80INS1_25CollectiveMainloopBwdSm80ILi2ELi2EN4cute5tupleIJNS5_1CILi128EEES8_NS7_ILi64EEEEEENS_10bfloat16_tEfNS_4arch4Sm80ELb0ELb0ELb1ELb1ELb1ELb0ELb0ELb0ELi2ELi4ELi4ELi4ELb0EEENS1_24CollectiveEpilogueBwdGQAISA_fSD_Li256ELb1ELb1EEENS1_19SingleTileSchedulerILb1ELb0ELb0ELi128EEEEEEEEEvNT_6ParamsE$_ZZN4cute12filter_tupleINS_5tupleIJNS_1CILi0EEENS_10UnderscoreEEEENS1_IJNS1_IJS3_S3_EEEiEEEZNS_6detail10lift_sliceIS5_S7_EEDaRKT_RKT0_EUlRKT_RKT0_E_EEDaSC_SF_OT1_ENKUlDpSI_E_clIJNS1_IJEEENS1_IJiEEEEEEDaSP_ - $_ZN7cutlass13device_kernelIN5flash19enable_sm80_to_sm89INS1_16FlashAttnBwdSm80INS1_25CollectiveMainloopBwdSm80ILi2ELi2EN4cute5tupleIJNS5_1CILi128EEES8_NS7_ILi64EEEEEENS_10bfloat16_tEfNS_4arch4Sm80ELb0ELb0ELb1ELb1ELb1ELb0ELb0ELb0ELi2ELi4ELi4ELi4ELb0EEENS1_24CollectiveEpilogueBwdGQAISA_fSD_Li256ELb1ELb1EEENS1_19SingleTileSchedulerILb1ELb0ELb0ELi128EEEEEEEEEvNT_6ParamsE$_ZZN4cute12filter_tupleINS_5tupleIJNS_1CILi0EEENS1_IJNS2_ILi1EEENS2_ILi512EEEiEEEEEEZNS_16flatten_to_tupleIS7_EEDaRKT_EUlRKT_E_EEDaSB_OT0_ENKUlDpSE_E_clIJNS1_IJS3_EEES6_EEEDaSI_)
$_ZN7cutlass13device_kernelIN5flash19enable_sm80_to_sm89INS1_16FlashAttnBwdSm80INS1_25CollectiveMainloopBwdSm80ILi2ELi2EN4cute5tupleIJNS5_1CILi128EEES8_NS7_ILi64EEEEEENS_10bfloat16_tEfNS_4arch4Sm80ELb0ELb0ELb1ELb1ELb1ELb0ELb0ELb0ELi2ELi4ELi4ELi4ELb0EEENS1_24CollectiveEpilogueBwdGQAISA_fSD_Li256ELb1ELb1EEENS1_19SingleTileSchedulerILb1ELb0ELb0ELi128EEEEEEEEEvNT_6ParamsE$_ZZN4cute12filter_tupleINS_5tupleIJNS_1CILi0EEENS1_IJNS2_ILi1EEENS2_ILi512EEEiEEEEEEZNS_16flatten_to_tupleIS7_EEDaRKT_EUlRKT_E_EEDaSB_OT0_ENKUlDpSE_E_clIJNS1_IJS3_EEES6_EEEDaSI_:
[----:B------:R-:W-:Y:S02]  /*b910*/  IADD3 R2, R1, 0x1380, RZ ;  /* 0x0000138001027810 */ /* 0x000fe40007ffe0ff */
[----:B------:R-:W-:Y:S02]  /*b920*/  MOV R8, 0xb950 ;  /* 0x0000b95000087802 */ /* 0x000fe40000000f00 */
[----:B------:R-:W-:Y:S02]  /*b930*/  IADD3 R2, R2, c[0x0][0x20], RZ ;  /* 0x0000080002027a10 */ /* 0x000fe40007ffe0ff */
[----:B------:R-:W-:Y:S05]  /*b940*/  CALL.REL.NOINC `($_ZN7cutlass13device_kernelIN5flash19enable_sm80_to_sm89INS1_16FlashAttnBwdSm80INS1_25CollectiveMainloopBwdSm80ILi2ELi2EN4cute5tupleIJNS5_1CILi128EEES8_NS7_ILi64EEEEEENS_10bfloat16_tEfNS_4arch4Sm80ELb0ELb0ELb1ELb1ELb1ELb0ELb0ELb0ELi2ELi4ELi4ELi4ELb0EEENS1_24CollectiveEpilogueBwdGQAISA_fSD_Li256ELb1ELb1EEENS1_19SingleTileSchedulerILb1ELb0ELb0ELi128EEEEEEEEEvNT_6ParamsE$_ZN4cute3eso3ESOILb1ELb0EJNS_1CILi0EEENS2_ILi1EEENS2_ILi512EEEiEEC2ERKS3_RKS4_RKS5_RKi) ;  /* 0xffffc04000007944 */ /* 0x000fea0003c3ffff */
[----:B-1----:R1:W5:Y:S01]  /*b950*/  LDL R2, [R1+0x1380] ;  /* 0x0013800001027983 */ /* 0x0023620000100800 */
[----:B------:R-:W-:-:S04]  /*b960*/  MOV R11, 0x0 ;  /* 0x00000000000b7802 */ /* 0x000fc80000000f00 */
[----:B------:R-:W-:Y:S05]  /*b970*/  RET.REL.NODEC R10 `(_ZN7cutlass13device_kernelIN5flash19enable_sm80_to_sm89INS1_16FlashAttnBwdSm80INS1_25CollectiveMainloopBwdSm80ILi2ELi2EN4cute5tupleIJNS5_1CILi128EEES8_NS7_ILi64EEEEEENS_10bfloat16_tEfNS_4arch4Sm80ELb0ELb0ELb1ELb1ELb1ELb0ELb0ELb0ELi2ELi4ELi4ELi4ELb0EEENS1_24CollectiveEpilogueBwdGQAISA_fSD_Li256ELb1ELb1EEENS1_19SingleTileSchedulerILb1ELb0ELb0ELi128EEEEEEEEEvNT_6ParamsE) ;  /* 0xffff46800a007950 */ /* 0x000fea0003c3ffff */
        .type           $_ZN7cutlass13device_kernelIN5flash19enable_sm80_to_sm89INS1_16FlashAttnBwdSm80INS1_25CollectiveMainloopBwdSm80ILi2ELi2EN4cute5tupleIJNS5_1CILi128EEES8_NS7_ILi64EEEEEENS_10bfloat16_tEfNS_4arch4Sm80ELb0ELb0ELb1ELb1ELb1ELb0ELb0ELb0ELi2ELi4ELi4ELi4ELb0EEENS1_24CollectiveEpilogueBwdGQAISA_fSD_Li256ELb1ELb1EEENS1_19SingleTileSchedulerILb1ELb0ELb0ELi128EEEEEEEEEvNT_6ParamsE$_ZZN4cute12filter_tupleINS_5tupleIJNS_1CILi0EEENS_10UnderscoreEEEENS1_IJNS1_IJS3_S3_EEEiEEEZNS_6detail10lift_sliceIS5_S7_EEDaRKT_RKT0_EUlRKT_RKT0_E_EEDaSC_SF_OT1_ENKUlDpSI_E_clIJNS1_IJEEENS1_IJiEEEEEEDaSP_,@function
        .size           $_ZN7cutlass13device_kernelIN5flash19enable_sm80_to_sm89INS1_16FlashAttnBwdSm80INS1_25CollectiveMainloopBwdSm80ILi2ELi2EN4cute5tupleIJNS5_1CILi128EEES8_NS7_ILi64EEEEEENS_10bfloat16_tEfNS_4arch4Sm80ELb0ELb0ELb1ELb1ELb1ELb0ELb0ELb0ELi2ELi4ELi4ELi4ELb0EEENS1_24CollectiveEpilogueBwdGQAISA_fSD_Li256ELb1ELb1EEENS1_19SingleTileSchedulerILb1ELb0ELb0ELi128EEEEEEEEEvNT_6ParamsE$_ZZN4cute12filter_tupleINS_5tupleIJNS_1CILi0EEENS_10UnderscoreEEEENS1_IJNS1_IJS3_S3_EEEiEEEZNS_6detail10lift_sliceIS5_S7_EEDaRKT_RKT0_EUlRKT_RKT0_E_EEDaSC_SF_OT1_ENKUlDpSI_E_clIJNS1_IJEEENS1_IJiEEEEEEDaSP_,($_ZN7cutlass13device_kernelIN5flash19enable_sm80_to_sm89INS1_16FlashAttnBwdSm80INS1_25CollectiveMainloopBwdSm80ILi2ELi2EN4cute5tupleIJNS5_1CILi128EEES8_NS7_ILi64EEEEEENS_10bfloat16_tEfNS_4arch4Sm80ELb0ELb0ELb1ELb1ELb1ELb0ELb0ELb0ELi2ELi4ELi4ELi4ELb0EEENS1_24CollectiveEpilogueBwdGQAISA_fSD_Li256ELb1ELb1EEENS1_19SingleTileSchedulerILb1ELb0ELb0ELi128EEEEEEEEEvNT_6ParamsE$_ZZN4cute12filter_tupleINS_5tupleIJNS_1CILi1024EEENS1_IJiiEEEEEEZNS_16flatten_to_tupleIS5_EEDaRKT_EUlRKT_E_EEDaS9_OT0_ENKUlDpSC_E_clIJNS1_IJS3_EEES4_EEEDaSG_ - $_ZN7cutlass13device_kernelIN5flash19enable_sm80_to_sm89INS1_16FlashAttnBwdSm80INS1_25CollectiveMainloopBwdSm80ILi2ELi2EN4cute5tupleIJNS5_1CILi128EEES8_NS7_ILi64EEEEEENS_10bfloat16_tEfNS_4arch4Sm80ELb0ELb0ELb1ELb1ELb1ELb0ELb0ELb0ELi2ELi4ELi4ELi4ELb0EEENS1_24CollectiveEpilogueBwdGQAISA_fSD_Li256ELb1ELb1EEENS1_19SingleTileSchedulerILb1ELb0ELb0ELi128EEEEEEEEEvNT_6ParamsE$_ZZN4cute12filter_tupleINS_5tupleIJNS_1CILi0EEENS_10UnderscoreEEEENS1_IJNS1_IJS3_S3_EEEiEEEZNS_6detail10lift_sliceIS5_S7_EEDaRKT_RKT0_EUlRKT_RKT0_E_EEDaSC_SF_OT1_ENKUlDpSI_E_clIJNS1_IJEEENS1_IJiEEEEEEDaSP_)
$_ZN7cutlass13device_kernelIN5flash19enable_sm80_to_sm89INS1_16FlashAttnBwdSm80INS1_25CollectiveMainloopBwdSm80ILi2ELi2EN4cute5tupleIJNS5_1CILi128EEES8_NS7_ILi64EEEEEENS_10bfloat16_tEfNS_4arch4Sm80ELb0ELb0ELb1ELb1ELb1ELb0ELb0ELb0ELi2ELi4ELi4ELi4ELb0EEENS1_24CollectiveEpilogueBwdGQAISA_fSD_Li256ELb1ELb1EEENS1_19SingleTileSchedulerILb1ELb0ELb0ELi128EEEEEEEEEvNT_6ParamsE$_ZZN4cute12filter_tupleINS_5tupleIJNS_1CILi0EEENS_10UnderscoreEEEENS1_IJNS1_IJS3_S3_EEEiEEEZNS_6detail10lift_sliceIS5_S7_EEDaRKT_RKT0_EUlRKT_RKT0_E_EEDaSC_SF_OT1_ENKUlDpSI_E_clIJNS1_IJEEENS1_IJiEEEEEEDaSP_:
[----:B------:R-:W-:Y:S02]  /*b980*/  IADD3 R2, R1, 0x1680, RZ ;  /* 0x0000168001027810 */ /* 0x000fe40007ffe0ff */
[----:B------:R-:W-:Y:S02]  /*b990*/  MOV R8, 0xb9c0 ;  /* 0x0000b9c000087802 */ /* 0x000fe40000000f00 */
[----:B------:R-:W-:Y:S02]  /*b9a0*/  IADD3 R2, R2, c[0x0][0x20], RZ ;  /* 0x0000080002027a10 */ /* 0x000fe40007ffe0ff */
[----:B------:R-:W-:Y:S05]  /*b9b0*/  CALL.REL.NOINC `($_ZN7cutlass13device_kernelIN5flash19enable_sm80_to_sm89INS1_16FlashAttnBwdSm80INS1_25CollectiveMainloopBwdSm80ILi2ELi2EN4cute5tupleIJNS5_1CILi128EEES8_NS7_ILi64EEEEEENS_10bfloat16_tEfNS_4arch4Sm80ELb0ELb0ELb1ELb1ELb1ELb0ELb0ELb0ELi2ELi4ELi4ELi4ELb0EEENS1_24CollectiveEpilogueBwdGQAISA_fSD_Li256ELb1ELb1EEENS1_19SingleTileSchedulerILb1ELb0ELb0ELi128EEEEEEEEEvNT_6ParamsE$_ZN4cute3eso3ESOILb0ELb1EJiEEC2ERKi) ;  /* 0xffffb9d000007944 */ /* 0x000fea0003c3ffff */
[----:B-1----:R1:W5:Y:S01]  /*b9c0*/  LDL R2, [R1+0x1680] ;  /* 0x0016800001027983 */ /* 0x0023620000100800 */
[----:B------:R-:W-:-:S04]  /*b9d0*/  MOV R11, 0x0 ;  /* 0x00000000000b7802 */ /* 0x000fc80000000f00 */
[----:B------:R-:W-:Y:S05]  /*b9e0*/  RET.REL.NODEC R10 `(_ZN7cutlass13device_kernelIN5flash19enable_sm80_to_sm89INS1_16FlashAttnBwdSm80INS1_25CollectiveMainloopBwdSm80ILi2ELi2EN4cute5tupleIJNS5_1CILi128EEES8_NS7_ILi64EEEEEENS_10bfloat16_tEfNS_4arch4Sm80ELb0ELb0ELb1ELb1ELb1ELb0ELb0ELb0ELi2ELi4ELi4ELi4ELb0EEENS1_24CollectiveEpilogueBwdGQAISA_fSD_Li256ELb1ELb1EEENS1_19SingleTileSchedulerILb1ELb0ELb0ELi128EEEEEEEEEvNT_6ParamsE) ;  /* 0xffff46100a007950 */ /* 0x000fea0003c3ffff */
        .type           $_ZN7cutlass13device_kernelIN5flash19enable_sm80_to_sm89INS1_16FlashAttnBwdSm80INS1_25CollectiveMainloopBwdSm80ILi2ELi2EN4cute5tupleIJNS5_1CILi128EEES8_NS7_ILi64EEEEEENS_10bfloat16_tEfNS_4arch4Sm80ELb0ELb0ELb1ELb1ELb1ELb0ELb0ELb0ELi2ELi4ELi4ELi4ELb0EEENS1_24CollectiveEpilogueBwdGQAISA_fSD_Li256ELb1ELb1EEENS1_19SingleTileSchedulerILb1ELb0ELb0ELi128EEEEEEEEEvNT_6ParamsE$_ZZN4cute12filter_tupleINS_5tupleIJNS_1CILi1024EEENS1_IJiiEEEEEEZNS_16flatten_to_tupleIS5_EEDaRKT_EUlRKT_E_EEDaS9_OT0_ENKUlDpSC_E_clIJNS1_IJS3_EEES4_EEEDaSG_,@function
        .size           $_ZN7cutlass13device_kernelIN5flash19enable_sm80_to_sm89INS1_16FlashAttnBwdSm80INS1_25CollectiveMainloopBwdSm80ILi2ELi2EN4cute5tupleIJNS5_1CILi128EEES8_NS7_ILi64EEEEEENS_10bfloat16_tEfNS_4arch4Sm80ELb0ELb0ELb1ELb1ELb1ELb0ELb0ELb0ELi2ELi4ELi4ELi4ELb0EEENS1_24CollectiveEpilogueBwdGQAISA_fSD_Li256ELb1ELb1EEENS1_19SingleTileSchedulerILb1ELb0ELb0ELi128EEEEEEEEEvNT_6ParamsE$_ZZN4cute12filter_tupleINS_5tupleIJNS_1CILi1024EEENS1_IJiiEEEEEEZNS_16flatten_to_tupleIS5_EEDaRKT_EUlRKT_E_EEDaS9_OT0_ENKUlDpSC_E_clIJNS1_IJS3_EEES4_EEEDaSG_,($_ZN7cutlass13device_kernelIN5flash19enable_sm80_to_sm89INS1_16FlashAttnBwdSm80INS1_25CollectiveMainloopBwdSm80ILi2ELi2EN4cute5tupleIJNS5_1CILi128EEES8_NS7_ILi64EEEEEENS_10bfloat16_tEfNS_4arch4Sm80ELb0ELb0ELb1ELb1ELb1ELb0ELb0ELb0ELi2ELi4ELi4ELi4ELb0EEENS1_24CollectiveEpilogueBwdGQAISA_fSD_Li256ELb1ELb1EEENS1_19SingleTileSchedulerILb1ELb0ELb0ELi128EEEEEEEEEvNT_6ParamsE$_ZZN4cute12filter_tupleINS_5tupleIJNS_1CILi1EEENS1_IJNS2_ILi8EEEiiEEENS2_ILi64EEENS1_IJiNS2_ILi144EEENS2_ILi288EEEEEENS2_ILi512EEEEEEZNS_7flattenISB_EEDaRKT_EUlRKT_E_EEDaSF_OT0_ENKUlDpSI_E_clIJNS1_IJS3_EEES5_NS1_IJS6_EEES9_NS1_IJSA_EEEEEEDaSM_ - $_ZN7cutlass13device_kernelIN5flash19enable_sm80_to_sm89INS1_16FlashAttnBwdSm80INS1_25CollectiveMainloopBwdSm80ILi2ELi2EN4cute5tupleIJNS5_1CILi128EEES8_NS7_ILi64EEEEEENS_10bfloat16_tEfNS_4arch4Sm80ELb0ELb0ELb1ELb1ELb1ELb0ELb0ELb0ELi2ELi4ELi4ELi4ELb0EEENS1_24CollectiveEpilogueBwdGQAISA_fSD_Li256ELb1ELb1EEENS1_19SingleTileSchedulerILb1ELb0ELb0ELi128EEEEEEEEEvNT_6ParamsE$_ZZN4cute12filter_tupleINS_5tupleIJNS_1CILi1024EEENS1_IJiiEEEEEEZNS_16flatten_to_tupleIS5_EEDaRKT_EUlRKT_E_EEDaS9_OT0_ENKUlDpSC_E_clIJNS1_IJS3_EEES4_EEEDaSG_)
$_ZN7cutlass13device_kernelIN5flash19enable_sm80_to_sm89INS1_16FlashAttnBwdSm80INS1_25CollectiveMainloopBwdSm80ILi2ELi2EN4cute5tupleIJNS5_1CILi128EEES8_NS7_ILi64EEEEEENS_10bfloat16_tEfNS_4arch4Sm80ELb0ELb0ELb1ELb1ELb1ELb0ELb0ELb0ELi2ELi4ELi4ELi4ELb0EEENS1_24CollectiveEpilogueBwdGQAISA_fSD_Li256ELb1ELb1EEENS1_19SingleTileSchedulerILb1ELb0ELb0ELi128EEEEEEEEEvNT_6ParamsE$_ZZN4cute12filter_tupleINS_5tupleIJNS_1CILi1024EEENS1_IJiiEEEEEEZNS_16flatten_to_tupleIS5_EEDaRKT_EUlRKT_E_EEDaS9_OT0_ENKUlDpSC_E_clIJNS1_IJS3_EEES4_EEEDaSG_:
[----:B------:R-:W-:-:S06]  /*b9f0*/  IADD3 R8, R5, -c[0x0][0x20], RZ ;  /* 0x8000080005087a10 */ /* 0x000fcc0007ffe0ff */
[----:B------:R-:W5:Y:S01]  /*ba00*/  LDL R8, [R8] ;  /* 0x0000000008087983 */ /* 0x000f620000100800 */
[----:B------:R-:W-:Y:S02]  /*ba10*/  IADD3 R3, R1, 0x1380, RZ ;  /* 0x0000138001037810 */ /* 0x000fe40007ffe0ff */
[----:B------:R-:W-:Y:S02]  /*ba20*/  IADD3 R2, R5, 0x4, RZ ;  /* 0x0000000405027810 */ /* 0x000fe40007ffe0ff */
[----:B------:R-:W-:Y:S02]  /*ba30*/  IADD3 R3, R3, c[0x0][0x20], RZ ;  /* 0x0000080003037a10 */ /* 0x000fe40007ffe0ff */
[----:B------:R-:W-:Y:S02]  /*ba40*/  MOV R6, 0xba60 ;  /* 0x0000ba6000067802 */ /* 0x000fe40000000f00 */
[----:B-----5:R-:W-:Y:S05]  /*ba50*/  CALL.REL.NOINC `($_ZN7cutlass13device_kernelIN5flash19enable_sm80_to_sm89INS1_16FlashAttnBwdSm80INS1_25CollectiveMainloopBwdSm80ILi2ELi2EN4cute5tupleIJNS5_1CILi128EEES8_NS7_ILi64EEEEEENS_10bfloat16_tEfNS_4arch4Sm80ELb0ELb0ELb1ELb1ELb1ELb0ELb0ELb0ELi2ELi4ELi4ELi4ELb0EEENS1_24CollectiveEpilogueBwdGQAISA_fSD_Li256ELb1ELb1EEENS1_19SingleTileSchedulerILb1ELb0ELb0ELi128EEEEEEEEEvNT_6ParamsE$_ZN4cute3eso3ESOILb1ELb0EJNS_1CILi1024EEEiiEEC2ERKS3_RKiS8_) ;  /* 0xffffc0f000007944 */ /* 0x020fea0003c3ffff */
[----:B------:R-:W-:-:S04]  /*ba60*/  MOV R5, 0x0 ;  /* 0x0000000000057802 */ /* 0x000fc80000000f00 */
[----:B------:R-:W-:Y:S05]  /*ba70*/  RET.REL.NODEC R4 `(_ZN7cutlass13device_kernelIN5flash19enable_sm80_to_sm89INS1_16FlashAttnBwdSm80INS1_25CollectiveMainloopBwdSm80ILi2ELi2EN4cute5tupleIJNS5_1CILi128EEES8_NS7_ILi64EEEEEENS_10bfloat16_tEfNS_4arch4Sm80ELb0ELb0ELb1ELb1ELb1ELb0ELb0ELb0ELi2ELi4ELi4ELi4ELb0EEENS1_24CollectiveEpilogueBwdGQAISA_fSD_Li256ELb1ELb1EEENS1_19SingleTileSchedulerILb1ELb0ELb0ELi128EEEEEEEEEvNT_6ParamsE) ;  /* 0xffff458004007950 */ /* 0x000fea0003c3ffff */
        .type           $_ZN7cutlass13device_kernelIN5flash19enable_sm80_to_sm89INS1_16FlashAttnBwdSm80INS1_25CollectiveMainloopBwdSm80ILi2ELi2EN4cute5tupleIJNS5_1CILi128EEES8_NS7_ILi64EEEEEENS_10bfloat16_tEfNS_4arch4Sm80ELb0ELb0ELb1ELb1ELb1ELb0ELb0ELb0ELi2ELi4ELi4ELi4ELb0EEENS1_24CollectiveEpilogueBwdGQAISA_fSD_Li256ELb1ELb1EEENS1_19SingleTileSchedulerILb1ELb0ELb0ELi128EEEEEEEEEvNT_6ParamsE$_ZZN4cute12filter_tupleINS_5tupleIJNS_1CILi1EEENS1_IJNS2_ILi8EEEiiEEENS2_ILi64EEENS1_IJiNS2_ILi144EEENS2_ILi288EEEEEENS2_ILi512EEEEEEZNS_7flattenISB_EEDaRKT_EUlRKT_E_EEDaSF_OT0_ENKUlDpSI_E_clIJNS1_IJS3_EEES5_NS1_IJS6_EEES9_NS1_IJSA_EEEEEEDaSM_,@function
        .size           $_ZN7cutlass13device_kernelIN5flash19enable_sm80_to_sm89INS1_16FlashAttnBwdSm80INS1_25CollectiveMainloopBwdSm80ILi2ELi2EN4cute5tupleIJNS5_1CILi128EEES8_NS7_ILi64EEEEEENS_10bfloat16_tEfNS_4arch4Sm80ELb0ELb0ELb1ELb1ELb1ELb0ELb0ELb0ELi2ELi4ELi4ELi4ELb0EEENS1_24CollectiveEpilogueBwdGQAISA_fSD_Li256ELb1ELb1EEENS1_19SingleTileSchedulerILb1ELb0ELb0ELi128EEEEEEEEEvNT_6ParamsE$_ZZN4cute12filter_tupleINS_5tupleIJNS_1CILi1EEENS1_IJNS2_ILi8EEEiiEEENS2_ILi64EEENS1_IJiNS2_ILi144EEENS2_ILi288EEEEEENS2_ILi512EEEEEEZNS_7flattenISB_EEDaRKT_EUlRKT_E_EEDaSF_OT0_ENKUlDpSI_E_clIJNS1_IJS3_EEES5_NS1_IJS6_EEES9_NS1_IJSA_EEEEEEDaSM_,($_ZN7cutlass13device_kernelIN5flash19enable_sm80_to_sm89INS1_16FlashAttnBwdSm80INS1_25CollectiveMainloopBwdSm80ILi2ELi2EN4cute5tupleIJNS5_1CILi128EEES8_NS7_ILi64EEEEEENS_10bfloat16_tEfNS_4arch4Sm80ELb0ELb0ELb1ELb1ELb1ELb0ELb0ELb0ELi2ELi4ELi4ELi4ELb0EEENS1_24CollectiveEpilogueBwdGQAISA_fSD_Li256ELb1ELb1EEENS1_19SingleTileSchedulerILb1ELb0ELb0ELi128EEEEEEEEEvNT_6ParamsE$_ZZN4cute12filter_tupleINS_5tupleIJNS_1CILi1EEENS1_IJiiiEEENS2_ILi64EEENS1_IJNS2_ILi72EEENS2_ILi144EEENS2_ILi288EEEEEENS2_ILi512EEEEEEZNS_7flattenISB_EEDaRKT_EUlRKT_E_EEDaSF_OT0_ENKUlDpSI_E_clIJNS1_IJS3_EEES4_NS1_IJS5_EEES9_NS1_IJSA_EEEEEEDaSM_ - $_ZN7cutlass13device_kernelIN5flash19enable_sm80_to_sm89INS1_16FlashAttnBwdSm80INS1_25CollectiveMainloopBwdSm80ILi2ELi2EN4cute5tupleIJNS5_1CILi128EEES8_NS7_ILi64EEEEEENS_10bfloat16_tEfNS_4arch4Sm80ELb0ELb0ELb1ELb1ELb1ELb0ELb0ELb0ELi2ELi4ELi4ELi4ELb0EEENS1_24CollectiveEpilogueBwdGQAISA_fSD_Li256ELb1ELb1EEENS1_19SingleTileSchedulerILb1ELb0ELb0ELi128EEEEEEEEEvNT_6ParamsE$_ZZN4cute12filter_tupleINS_5tupleIJNS_1CILi1EEENS1_IJNS2_ILi8EEEiiEEENS2_ILi64EEENS1_IJiNS2_ILi144EEENS2_ILi288EEEEEENS2_ILi512EEEEEEZNS_7flattenISB_EEDaRKT_EUlRKT_E_EEDaSF_OT0_ENKUlDpSI_E_clIJNS1_IJS3_EEES5_NS1_IJS6_EEES9_NS1_IJSA_EEEEEEDaSM_)
$_ZN7cutlass13device_kernelIN5flash19enable_sm80_to_sm89INS1_16FlashAttnBwdSm80INS1_25CollectiveMainloopBwdSm80ILi2ELi2EN4cute5tupleIJNS5_1CILi128EEES8_NS7_ILi64EEEEEENS_10bfloat16_tEfNS_4arch4Sm80ELb0ELb0ELb1ELb1ELb1ELb0ELb0ELb0ELi2ELi4ELi4ELi4ELb0EEENS1_24CollectiveEpilogueBwdGQAISA_fSD_Li256ELb1ELb1EEENS1_19SingleTileSchedulerILb1ELb0ELb0ELi128EEEEEEEEEvNT_6ParamsE$_ZZN4cute12filter_tupleINS_5tupleIJNS_1CILi1EEENS1_IJNS2_ILi8EEEiiEEENS2_ILi64EEENS1_IJiNS2_ILi144EEENS2_ILi288EEEEEENS2_ILi512EEEEEEZNS_7flattenISB_EEDaRKT_EUlRKT_E_EEDaSF_OT0_ENKUlDpSI_E_clIJNS1_IJS3_EEES5_NS1_IJS6_EEES9_NS1_IJSA_EEEEEEDaSM_:
[----:B------:R-:W-:-:S06]  /*ba80*/  IADD3 R8, R59, -c[0x0][0x20], RZ ;  /* 0x800008003b087a10 */ /* 0x000fcc0007ffe0ff */
[----:B------:R-:W5:Y:S01]  /*ba90*/  LDL R8, [R8] ;  /* 0x0000000008087983 */ /* 0x000f620000100800 */
[----:B------:R-:W-:Y:S02]  /*baa0*/  IADD3 R3, R1, 0x1680, RZ ;  /* 0x0000168001037810 */ /* 0x000fe40007ffe0ff */
[----:B------:R-:W-:Y:S02]  /*bab0*/  IADD3 R2, R59, 0x4, RZ ;  /* 0x000000043b027810 */ /* 0x000fe40007ffe0ff */
[----:B------:R-:W-:Y:S02]  /*bac0*/  IADD3 R3, R3, c[0x0][0x20], RZ ;  /* 0x0000080003037a10 */ /* 0x000fe40007ffe0ff */
[----:B------:R-:W-:Y:S02]  /*bad0*/  MOV R6, 0xbaf0 ;  /* 0x0000baf000067802 */ /* 0x000fe40000000f00 */
[----:B-----5:R-:W-:Y:S05]  /*bae0*/  CALL.REL.NOINC `($_ZN7cutlass13device_kernelIN5flash19enable_sm80_to_sm89INS1_16FlashAttnBwdSm80INS1_25CollectiveMainloopBwdSm80ILi2ELi2EN4cute5tupleIJNS5_1CILi128EEES8_NS7_ILi64EEEEEENS_10bfloat16_tEfNS_4arch4Sm80ELb0ELb0ELb1ELb1ELb1ELb0ELb0ELb0ELi2ELi4ELi4ELi4ELb0EEENS1_24CollectiveEpilogueBwdGQAISA_fSD_Li256ELb1ELb1EEENS1_19SingleTileSchedulerILb1ELb0ELb0ELi128EEEEEEEEEvNT_6ParamsE$_ZN4cute3eso3ESOILb1ELb0EJNS_1CILi1EEENS2_ILi8EEEiiNS2_ILi64EEEiNS2_ILi144EEENS2_ILi288EEENS2_ILi512EEEEEC2ERKS3_RKS4_RKiSF_RKS5_SF_RKS6_RKS7_RKS8_) ;  /* 0xffffc16000007944 */ /* 0x020fea0003c3ffff */
[----:B------:R2:W5:Y:S04]  /*baf0*/  LDL R5, [R1+0x1688] ;  /* 0x0016880001057983 */ /* 0x0005680000100800 */
[----:B-1----:R2:W5:Y:S01]  /*bb00*/  LDL.64 R2, [R1+0x1680] ;  /* 0x0016800001027983 */ /* 0x0025620000100a00 */
[----:B------:R-:W-:-:S02]  /*bb10*/  MOV R8, R4 ;  /* 0x0000000400087202 */ /* 0x000fc40000000f00 */
[----:B------:R-:W-:-:S04]  /*bb20*/  MOV R9, 0x0 ;  /* 0x0000000000097802 */ /* 0x000fc80000000f00 */
[----:B------:R-:W-:Y:S05]  /*bb30*/  RET.REL.NODEC R8 `(_ZN7cutlass13device_kernelIN5flash19enable_sm80_to_sm89INS1_16FlashAttnBwdSm80INS1_25CollectiveMainloopBwdSm80ILi2ELi2EN4cute5tupleIJNS5_1CILi128EEES8_NS7_ILi64EEEEEENS_10bfloat16_tEfNS_4arch4Sm80ELb0ELb0ELb1ELb1ELb1ELb0ELb0ELb0ELi2ELi4ELi4ELi4ELb0EEENS1_24CollectiveEpilogueBwdGQAISA_fSD_Li256ELb1ELb1EEENS1_19SingleTileSchedulerILb1ELb0ELb0ELi128EEEEEEEEEvNT_6ParamsE) ;  /* 0xffff44c008007950 */ /* 0x000fea0003c3ffff */
        .type           $_ZN7cutlass13device_kernelIN5flash19enable_sm80_to_sm89INS1_16FlashAttnBwdSm80INS1_25CollectiveMainloopBwdSm80ILi2ELi2EN4cute5tupleIJNS5_1CILi128EEES8_NS7_ILi64EEEEEENS_10bfloat16_tEfNS_4arch4Sm80ELb0ELb0ELb1ELb1ELb1ELb0ELb0ELb0ELi2ELi4ELi4ELi4ELb0EEENS1_24CollectiveEpilogueBwdGQAISA_fSD_Li256ELb1ELb1EEENS1_19SingleTileSchedulerILb1ELb0ELb0ELi128EEEEEEEEEvNT_6ParamsE$_ZZN4cute12filter_tupleINS_5tupleIJNS_1CILi1EEENS1_IJiiiEEENS2_ILi64EEENS1_IJNS2_ILi72EEENS2_ILi144EEENS2_ILi288EEEEEENS2_ILi512EEEEEEZNS_7flattenISB_EEDaRKT_EUlRKT_E_EEDaSF_OT0_ENKUlDpSI_E_clIJNS1_IJS3_EEES4_NS1_IJS5_EEES9_NS1_IJSA_EEEEEEDaSM_,@function
        .size           $_ZN7cutlass13device_kernelIN5flash19enable_sm80_to_sm89INS1_16FlashAttnBwdSm80INS1_25CollectiveMainloopBwdSm80ILi2ELi2EN4cute5tupleIJNS5_1CILi128EEES8_NS7_ILi64EEEEEENS_10bfloat16_tEfNS_4arch4Sm80ELb0ELb0ELb1ELb1ELb1ELb0ELb0ELb0ELi2ELi4ELi4ELi4ELb0EEENS1_24CollectiveEpilogueBwdGQAISA_fSD_Li256ELb1ELb1EEENS1_19SingleTileSchedulerILb1ELb0ELb0ELi128EEEEEEEEEvNT_6ParamsE$_ZZN4cute12filter_tupleINS_5tupleIJNS_1CILi1EEENS1_IJiiiEEENS2_ILi64EEENS1_IJNS2_ILi72EEENS2_ILi144EEENS2_ILi288EEEEEENS2_ILi512EEEEEEZNS_7flattenISB_EEDaRKT_EUlRKT_E_EEDaSF_OT0_ENKUlDpSI_E_clIJNS1_IJS3_EEES4_NS1_IJS5_EEES9_NS1_IJSA_EEEEEEDaSM_,($_ZN7cutlass13device_kernelIN5flash19enable_sm80_to_sm89INS1_16FlashAttnBwdSm80INS1_25CollectiveMainloopBwdSm80ILi2ELi2EN4cute5tupleIJNS5_1CILi128EEES8_NS7_ILi64EEEEEENS_10bfloat16_tEfNS_4arch4Sm80ELb0ELb0ELb1ELb1ELb1ELb0ELb0ELb0ELi2ELi4ELi4ELi4ELb0EEENS1_24CollectiveEpilogueBwdGQAISA_fSD_Li256ELb1ELb1EEENS1_19SingleTileSchedulerILb1ELb0ELb0ELi128EEEEEEEEEvNT_6ParamsE$_ZZN4cute12filter_tupleINS_5tupleIJNS_1CILi4096EEENS1_IJNS1_IJiiEEENS2_ILi8192EEEEEEEEEZNS_16flatten_to_tupleIS7_EEDaRKT_EUlRKT_E_EEDaSB_OT0_ENKUlDpSE_E_clIJNS1_IJS3_EEENS1_IJiiS5_EEEEEEDaSI_ - $_ZN7cutlass13device_kernelIN5flash19enable_sm80_to_sm89INS1_16FlashAttnBwdSm80INS1_25CollectiveMainloopBwdSm80ILi2ELi2EN4cute5tupleIJNS5_1CILi128EEES8_NS7_ILi64EEEEEENS_10bfloat16_tEfNS_4arch4Sm80ELb0ELb0ELb1ELb1ELb1ELb0ELb0ELb0ELi2ELi4ELi4ELi4ELb0EEENS1_24CollectiveEpilogueBwdGQAISA_fSD_Li256ELb1ELb1EEENS1_19SingleTileSchedulerILb1ELb0ELb0ELi128EEEEEEEEEvNT_6ParamsE$_ZZN4cute12filter_tupleINS_5tupleIJNS_1CILi1EEENS1_IJiiiEEENS2_ILi64EEENS1_IJNS2_ILi72EEENS2_ILi144EEENS2_ILi288EEEEEENS2_ILi512EEEEEEZNS_7flattenISB_EEDaRKT_EUlRKT_E_EEDaSF_OT0_ENKUlDpSI_E_clIJNS1_IJS3_EEES4_NS1_IJS5_EEES9_NS1_IJSA_EEEEEEDaSM_)
$_ZN7cutlass13device_kernelIN5flash19enable_sm80_to_sm89INS1_16FlashAttnBwdSm80INS1_25CollectiveMainloopBwdSm80ILi2ELi2EN4cute5tupleIJNS5_1CILi128EEES8_NS7_ILi64EEEEEENS_10bfloat16_tEfNS_4arch4Sm80ELb0ELb0ELb1ELb1ELb1ELb0ELb0ELb0ELi2ELi4ELi4ELi4ELb0EEENS1_24CollectiveEpilogueBwdGQAISA_fSD_Li256ELb1ELb1EEENS1_19SingleTileSchedulerILb1ELb0ELb0ELi128EEEEEEEEEvNT_6ParamsE$_ZZN4cute12filter_tupleINS_5tupleIJNS_1CILi1EEENS1_IJiiiEEENS2_ILi64EEENS1_IJNS2_ILi72EEENS2_ILi144EEENS2_ILi288EEEEEENS2_ILi512EEEEEEZNS_7flattenISB_EEDaRKT_EUlRKT_E_EEDaSF_OT0_ENKUlDpSI_E_clIJNS1_IJS3_EEES4_NS1_IJS5_EEES9_NS1_IJSA_EEEEEEDaSM_:
[----:B------:R-:W-:-:S06]  /*bb40*/  IADD3 R8, R6, -c[0x0][0x20], RZ ;  /* 0x8000080006087a10 */ /* 0x000fcc0007ffe0ff */
[----:B------:R-:W5:Y:S01]  /*bb50*/  LDL R8, [R8] ;  /* 0x0000000008087983 */ /* 0x000f620000100800 */
[----:B------:R-:W-:Y:S02]  /*bb60*/  IADD3 R3, R1, 0x1680, RZ ;  /* 0x0000168001037810 */ /* 0x000fe40007ffe0ff */
[C---:B------:R-:W-:Y:S02]  /*bb70*/  IADD3 R2, R6.reuse, 0x4, RZ ;  /* 0x0000000406027810 */ /* 0x040fe40007ffe0ff */
[----:B------:R-:W-:Y:S02]  /*bb80*/  IADD3 R5, R6, 0x8, RZ ;  /* 0x0000000806057810 */ /* 0x000fe40007ffe0ff */
[----:B------:R-:W-:Y:S02]  /*bb90*/  IADD3 R3, R3, c[0x0][0x20], RZ ;  /* 0x0000080003037a10 */ /* 0x000fe40007ffe0ff */
[----:B------:R-:W-:Y:S02]  /*bba0*/  MOV R6, 0xbbc0 ;  /* 0x0000bbc000067802 */ /* 0x000fe40000000f00 */
[----:B-----5:R-:W-:Y:S05]  /*bbb0*/  CALL.REL.NOINC `($_ZN7cutlass13device_kernelIN5flash19enable_sm80_to_sm89INS1_16FlashAttnBwdSm80INS1_25CollectiveMainloopBwdSm80ILi2ELi2EN4cute5tupleIJNS5_1CILi128EEES8_NS7_ILi64EEEEEENS_10bfloat16_tEfNS_4arch4Sm80ELb0ELb0ELb1ELb1ELb1ELb0ELb0ELb0ELi2ELi4ELi4ELi4ELb0EEENS1_24CollectiveEpilogueBwdGQAISA_fSD_Li256ELb1ELb1EEENS1_19SingleTileSchedulerILb1ELb0ELb0ELi128EEEEEEEEEvNT_6ParamsE$_ZN4cute3eso3ESOILb1ELb0EJNS_1CILi1EEEiiiNS2_ILi64EEENS2_ILi72EEENS2_ILi144EEENS2_ILi288EEENS2_ILi512EEEEEC2ERKS3_RKiSD_SD_RKS4_RKS5_RKS6_RKS7_RKS8_) ;  /* 0xffffc33000007944 */ /* 0x020fea0003c3ffff */
[----:B------:R2:W5:Y:S04]  /*bbc0*/  LDL R5, [R1+0x1688] ;  /* 0x0016880001057983 */ /* 0x0005680000100800 */
[----:B-1----:R2:W5:Y:S01]  /*bbd0*/  LDL.64 R2, [R1+0x1680] ;  /* 0x0016800001027983 */ /* 0x0025620000100a00 */
[----:B------:R-:W-:-:S02]  /*bbe0*/  MOV R8, R4 ;  /* 0x0000000400087202 */ /* 0x000fc40000000f00 */
[----:B------:R-:W-:-:S04]  /*bbf0*/  MOV R9, 0x0 ;  /* 0x0000000000097802 */ /* 0x000fc80000000f00 */
[----:B------:R-:W-:Y:S05]  /*bc00*/  RET.REL.NODEC R8 `(_ZN7cutlass13device_kernelIN5flash19enable_sm80_to_sm89INS1_16FlashAttnBwdSm80INS1_25CollectiveMainloopBwdSm80ILi2ELi2EN4cute5tupleIJNS5_1CILi128EEES8_NS7_ILi64EEEEEENS_10bfloat16_tEfNS_4arch4Sm80ELb0ELb0ELb1ELb1ELb1ELb0ELb0ELb0ELi2ELi4ELi4ELi4ELb0EEENS1_24CollectiveEpilogueBwdGQAISA_fSD_Li256ELb1ELb1EEENS1_19SingleTileSchedulerILb1ELb0ELb0ELi128EEEEEEEEEvNT_6ParamsE) ;  /* 0xffff43f008007950 */ /* 0x000fea0003c3ffff */
        .type           $_ZN7cutlass13device_kernelIN5flash19enable_sm80_to_sm89INS1_16FlashAttnBwdSm80INS1_25CollectiveMainloopBwdSm80ILi2ELi2EN4cute5tupleIJNS5_1CILi128EEES8_NS7_ILi64EEEEEENS_10bfloat16_tEfNS_4arch4Sm80ELb0ELb0ELb1ELb1ELb1ELb0ELb0ELb0ELi2ELi4ELi4ELi4ELb0EEENS1_24CollectiveEpilogueBwdGQAISA_fSD_Li256ELb1ELb1EEENS1_19SingleTileSchedulerILb1ELb0ELb0ELi128EEEEEEEEEvNT_6ParamsE$_ZZN4cute12filter_tupleINS_5tupleIJNS_1CILi4096EEENS1_IJNS1_IJiiEEENS2_ILi8192EEEEEEEEEZNS_16flatten_to_tupleIS7_EEDaRKT_EUlRKT_E_EEDaSB_OT0_ENKUlDpSE_E_clIJNS1_IJS3_EEENS1_IJiiS5_EEEEEEDaSI_,@function
        .size           $_ZN7cutlass13device_kernelIN5flash19enable_sm80_to_sm89INS1_16FlashAttnBwdSm80INS1_25CollectiveMainloopBwdSm80ILi2ELi2EN4cute5tupleIJNS5_1CILi128EEES8_NS7_ILi64EEEEEENS_10bfloat16_tEfNS_4arch4Sm80ELb0ELb0ELb1ELb1ELb1ELb0ELb0ELb0ELi2ELi4ELi4ELi4ELb0EEENS1_24CollectiveEpilogueBwdGQAISA_fSD_Li256ELb1ELb1EEENS1_19SingleTileSchedulerILb1ELb0ELb0ELi128EEEEEEEEEvNT_6ParamsE$_ZZN4cute12filter_tupleINS_5tupleIJNS_1CILi4096EEENS1_IJNS1_IJiiEEENS2_ILi8192EEEEEEEEEZNS_16flatten_to_tupleIS7_EEDaRKT_EUlRKT_E_EEDaSB_OT0_ENKUlDpSE_E_clIJNS1_IJS3_EEENS1_IJiiS5_EEEEEEDaSI_,($_ZN7cutlass13device_kernelIN5flash19enable_sm80_to_sm89INS1_16FlashAttnBwdSm80INS1_25CollectiveMainloopBwdSm80ILi2ELi2EN4cute5tupleIJNS5_1CILi128EEES8_NS7_ILi64EEEEEENS_10bfloat16_tEfNS_4arch4Sm80ELb0ELb0ELb1ELb1ELb1ELb0ELb0ELb0ELi2ELi4ELi4ELi4ELb0EEENS1_24CollectiveEpilogueBwdGQAISA_fSD_Li256ELb1ELb1EEENS1_19SingleTileSchedulerILb1ELb0ELb0ELi128EEEEEEEEEvNT_6ParamsE$_ZZN4cute12filter_tupleINS_5tupleIJNS_1CILi4096EEENS1_IJiiEEEEEEZNS_16flatten_to_tupleIS5_EEDaRKT_EUlRKT_E_EEDaS9_OT0_ENKUlDpSC_E_clIJNS1_IJS3_EEES4_EEEDaSG_ - $_ZN7cutlass13device_kernelIN5flash19enable_sm80_to_sm89INS1_16FlashAttnBwdSm80INS1_25CollectiveMainloopBwdSm80ILi2ELi2EN4cute5tupleIJNS5_1CILi128EEES8_NS7_ILi64EEEEEENS_10bfloat16_tEfNS_4arch4Sm80ELb0ELb0ELb1ELb1ELb1ELb0ELb0ELb0ELi2ELi4ELi4ELi4ELb0EEENS1_24CollectiveEpilogueBwdGQAISA_fSD_Li256ELb1ELb1EEENS1_19SingleTileSchedulerILb1ELb0ELb0ELi128EEEEEEEEEvNT_6ParamsE$_ZZN4cute12filter_tupleINS_5tupleIJNS_1CILi4096EEENS1_IJNS1_IJiiEEENS2_ILi8192EEEEEEEEEZNS_16flatten_to_tupleIS7_EEDaRKT_EUlRKT_E_EEDaSB_OT0_ENKUlDpSE_E_clIJNS1_IJS3_EEENS1_IJiiS5_EEEEEEDaSI_)
$_ZN7cutlass13device_kernelIN5flash19enable_sm80_to_sm89INS1_16FlashAttnBwdSm80INS1_25CollectiveMainloopBwdSm80ILi2ELi2EN4cute5tupleIJNS5_1CILi128EEES8_NS7_ILi64EEEEEENS_10bfloat16_tEfNS_4arch4Sm80ELb0ELb0ELb1ELb1ELb1ELb0ELb0ELb0ELi2ELi4ELi4ELi4ELb0EEENS1_24CollectiveEpilogueBwdGQAISA_fSD_Li256ELb1ELb1EEENS1_19SingleTileSchedulerILb1ELb0ELb0ELi128EEEEEEEEEvNT_6ParamsE$_ZZN4cute12filter_tupleINS_5tupleIJNS_1CILi4096EEENS1_IJNS1_IJiiEEENS2_ILi8192EEEEEEEEEZNS_16flatten_to_tupleIS7_EEDaRKT_EUlRKT_E_EEDaSB_OT0_ENKUlDpSE_E_clIJNS1_IJS3_EEENS1_IJiiS5_EEEEEEDaSI_:
[----:B------:R-:W-:-:S06]  /*bc10*/  IADD3 R8, R59, -c[0x0][0x20], RZ ;  /* 0x800008003b087a10 */ /* 0x000fcc0007ffe0ff */
[----:B------:R-:W5:Y:S01]  /*bc20*/  LDL R8, [R8] ;  /* 0x0000000008087983 */ /* 0x000f620000100800 */
[----:B------:R-:W-:Y:S02]  /*bc30*/  IADD3 R3, R1, 0x1680, RZ ;  /* 0x0000168001037810 */ /* 0x000fe40007ffe0ff */
[----:B------:R-:W-:Y:S02]  /*bc40*/  IADD3 R2, R59, 0x4, RZ ;  /* 0x000000043b027810 */ /* 0x000fe40007ffe0ff */
[----:B------:R-:W-:Y:S02]  /*bc50*/  IADD3 R3, R3, c[0x0][0x20], RZ ;  /* 0x0000080003037a10 */ /* 0x000fe40007ffe0ff */
[----:B------:R-:W-:Y:S02]  /*bc60*/  MOV R6, 0xbc80 ;  /* 0x0000bc8000067802 */ /* 0x000fe40000000f00 */
[----:B-----5:R-:W-:Y:S05]  /*bc70*/  CALL.REL.NOINC `($_ZN7cutlass13device_kernelIN5flash19enable_sm80_to_sm89INS1_16FlashAttnBwdSm80INS1_25CollectiveMainloopBwdSm80ILi2ELi2EN4cute5tupleIJNS5_1CILi128EEES8_NS7_ILi64EEEEEENS_10bfloat16_tEfNS_4arch4Sm80ELb0ELb0ELb1ELb1ELb1ELb0ELb0ELb0ELi2ELi4ELi4ELi4ELb0EEENS1_24CollectiveEpilogueBwdGQAISA_fSD_Li256ELb1ELb1EEENS1_19SingleTileSchedulerILb1ELb0ELb0ELi128EEEEEEEEEvNT_6ParamsE$_ZN4cute3eso3ESOILb1ELb0EJNS_1CILi4096EEEiiNS2_ILi8192EEEEEC2ERKS3_RKiS9_RKS4_) ;  /* 0xffffc55000007944 */ /* 0x020fea0003c3ffff */
[----:B------:R-:W-:-:S04]  /*bc80*/  MOV R5, 0x0 ;  /* 0x0000000000057802 */ /* 0x000fc80000000f00 */
[----:B------:R-:W-:Y:S05]  /*bc90*/  RET.REL.NODEC R4 `(_ZN7cutlass13device_kernelIN5flash19enable_sm80_to_sm89INS1_16FlashAttnBwdSm80INS1_25CollectiveMainloopBwdSm80ILi2ELi2EN4cute5tupleIJNS5_1CILi128EEES8_NS7_ILi64EEEEEENS_10bfloat16_tEfNS_4arch4Sm80ELb0ELb0ELb1ELb1ELb1ELb0ELb0ELb0ELi2ELi4ELi4ELi4ELb0EEENS1_24CollectiveEpilogueBwdGQAISA_fSD_Li256ELb1ELb1EEENS1_19SingleTileSchedulerILb1ELb0ELb0ELi128EEEEEEEEEvNT_6ParamsE) ;  /* 0xffff436004007950 */ /* 0x000fea0003c3ffff */
        .type           $_ZN7cutlass13device_kernelIN5flash19enable_sm80_to_sm89INS1_16FlashAttnBwdSm80INS1_25CollectiveMainloopBwdSm80ILi2ELi2EN4cute5tupleIJNS5_1CILi128EEES8_NS7_ILi64EEEEEENS_10bfloat16_tEfNS_4arch4Sm80ELb0ELb0ELb1ELb1ELb1ELb0ELb0ELb0ELi2ELi4ELi4ELi4ELb0EEENS1_24CollectiveEpilogueBwdGQAISA_fSD_Li256ELb1ELb1EEENS1_19SingleTileSchedulerILb1ELb0ELb0ELi128EEEEEEEEEvNT_6ParamsE$_ZZN4cute12filter_tupleINS_5tupleIJNS_1CILi4096EEENS1_IJiiEEEEEEZNS_16flatten_to_tupleIS5_EEDaRKT_EUlRKT_E_EEDaS9_OT0_ENKUlDpSC_E_clIJNS1_IJS3_EEES4_EEEDaSG_,@function
        .size           $_ZN7cutlass13device_kernelIN5flash19enable_sm80_to_sm89INS1_16FlashAttnBwdSm80INS1_25CollectiveMainloopBwdSm80ILi2ELi2EN4cute5tupleIJNS5_1CILi128EEES8_NS7_ILi64EEEEEENS_10bfloat16_tEfNS_4arch4Sm80ELb0ELb0ELb1ELb1ELb1ELb0ELb0ELb0ELi2ELi4ELi4ELi4ELb0EEENS1_24CollectiveEpilogueBwdGQAISA_fSD_Li256ELb1ELb1EEENS1_19SingleTileSchedulerILb1ELb0ELb0ELi128EEEEEEEEEvNT_6ParamsE$_ZZN4cute12filter_tupleINS_5tupleIJNS_1CILi4096EEENS1_IJiiEEEEEEZNS_16flatten_to_tupleIS5_EEDaRKT_EUlRKT_E_EEDaS9_OT0_ENKUlDpSC_E_clIJNS1_IJS3_EEES4_EEEDaSG_,($_ZN7cutlass13device_kernelIN5flash19enable_sm80_to_sm89INS1_16FlashAttnBwdSm80INS1_25CollectiveMainloopBwdSm80ILi2ELi2EN4cute5tupleIJNS5_1CILi128EEES8_NS7_ILi64EEEEEENS_10bfloat16_tEfNS_4arch4Sm80ELb0ELb0ELb1ELb1ELb1ELb0ELb0ELb0ELi2ELi4ELi4ELi4ELb0EEENS1_24CollectiveEpilogueBwdGQAISA_fSD_Li256ELb1ELb1EEENS1_19SingleTileSchedulerILb1ELb0ELb0ELi128EEEEEEEEEvNT_6ParamsE$_ZZN4cute12filter_tupleINS_5tupleIJiNS1_IJiNS_1CILi0EEEEEEEEES5_ZNS_6detail9lift_diceIS5_S5_EEDaRKT_RKT0_EUlRKT_RKT0_E_EEDaSA_SD_OT1_ENKUlDpSG_E_clIJNS1_IJiEEES4_EEEDaSN_ - $_ZN7cutlass13device_kernelIN5flash19enable_sm80_to_sm89INS1_16FlashAttnBwdSm80INS1_25CollectiveMainloopBwdSm80ILi2ELi2EN4cute5tupleIJNS5_1CILi128EEES8_NS7_ILi64EEEEEENS_10bfloat16_tEfNS_4arch4Sm80ELb0ELb0ELb1ELb1ELb1ELb0ELb0ELb0ELi2ELi4ELi4ELi4ELb0EEENS1_24CollectiveEpilogueBwdGQAISA_fSD_Li256ELb1ELb1EEENS1_19SingleTileSchedulerILb1ELb0ELb0ELi128EEEEEEEEEvNT_6ParamsE$_ZZN4cute12filter_tupleINS_5tupleIJNS_1CILi4096EEENS1_IJiiEEEEEEZNS_16flatten_to_tupleIS5_EEDaRKT_EUlRKT_E_EEDaS9_OT0_ENKUlDpSC_E_clIJNS1_IJS3_EEES4_EEEDaSG_)
$_ZN7cutlass13device_kernelIN5flash19enable_sm80_to_sm89INS1_16FlashAttnBwdSm80INS1_25CollectiveMainloopBwdSm80ILi2ELi2EN4cute5tupleIJNS5_1CILi128EEES8_NS7_ILi64EEEEEENS_10bfloat16_tEfNS_4arch4Sm80ELb0ELb0ELb1ELb1ELb1ELb0ELb0ELb0ELi2ELi4ELi4ELi4ELb0EEENS1_24CollectiveEpilogueBwdGQAISA_fSD_Li256ELb1ELb1EEENS1_19SingleTileSchedulerILb1ELb0ELb0ELi128EEEEEEEEEvNT_6ParamsE$_ZZN4cute12filter_tupleINS_5tupleIJNS_1CILi4096EEENS1_IJiiEEEEEEZNS_16flatten_to_tupleIS5_EEDaRKT_EUlRKT_E_EEDaS9_OT0_ENKUlDpSC_E_clIJNS1_IJS3_EEES4_EEEDaSG_:
[----:B------:R-:W-:-:S06]  /*bca0*/  IADD3 R8, R56, -c[0x0][0x20], RZ ;  /* 0x8000080038087a10 */ /* 0x000fcc0007ffe0ff */
[----:B------:R-:W5:Y:S01]  /*bcb0*/  LDL R8, [R8] ;  /* 0x0000000008087983 */ /* 0x000f620000100800 */
[----:B------:R-:W-:Y:S02]  /*bcc0*/  IADD3 R3, R1, 0x1380, RZ ;  /* 0x0000138001037810 */ /* 0x000fe40007ffe0ff */
[----:B------:R-:W-:Y:S02]  /*bcd0*/  IADD3 R2, R56, 0x4, RZ ;  /* 0x0000000438027810 */ /* 0x000fe40007ffe0ff */
[----:B------:R-:W-:Y:S02]  /*bce0*/  IADD3 R3, R3, c[0x0][0x20], RZ ;  /* 0x0000080003037a10 */ /* 0x000fe40007ffe0ff */
[----:B------:R-:W-:Y:S02]  /*bcf0*/  MOV R6, 0xbd10 ;  /* 0x0000bd1000067802 */ /* 0x000fe40000000f00 */
[----:B-----5:R-:W-:Y:S05]  /*bd00*/  CALL.REL.NOINC `($_ZN7cutlass13device_kernelIN5flash19enable_sm80_to_sm89INS1_16FlashAttnBwdSm80INS1_25CollectiveMainloopBwdSm80ILi2ELi2EN4cute5tupleIJNS5_1CILi128EEES8_NS7_ILi64EEEEEENS_10bfloat16_tEfNS_4arch4Sm80ELb0ELb0ELb1ELb1ELb1ELb0ELb0ELb0ELi2ELi4ELi4ELi4ELb0EEENS1_24CollectiveEpilogueBwdGQAISA_fSD_Li256ELb1ELb1EEENS1_19SingleTileSchedulerILb1ELb0ELb0ELi128EEEEEEEEEvNT_6ParamsE$_ZN4cute3eso3ESOILb1ELb0EJNS_1CILi4096EEEiiEEC2ERKS3_RKiS8_) ;  /* 0xffffc44000007944 */ /* 0x020fea0003c3ffff */
[----:B------:R-:W-:-:S04]  /*bd10*/  MOV R5, 0x0 ;  /* 0x0000000000057802 */ /* 0x000fc80000000f00 */
[----:B------:R-:W-:Y:S05]  /*bd20*/  RET.REL.NODEC R4 `(_ZN7cutlass13device_kernelIN5flash19enable_sm80_to_sm89INS1_16FlashAttnBwdSm80INS1_25CollectiveMainloopBwdSm80ILi2ELi2EN4cute5tupleIJNS5_1CILi128EEES8_NS7_ILi64EEEEEENS_10bfloat16_tEfNS_4arch4Sm80ELb0ELb0ELb1ELb1ELb1ELb0ELb0ELb0ELi2ELi4ELi4ELi4ELb0EEENS1_24CollectiveEpilogueBwdGQAISA_fSD_Li256ELb1ELb1EEENS1_19SingleTileSchedulerILb1ELb0ELb0ELi128EEEEEEEEEvNT_6ParamsE) ;  /* 0xffff42d004007950 */ /* 0x000fea0003c3ffff */
        .type           $_ZN7cutlass13device_kernelIN5flash19enable_sm80_to_sm89INS1_16FlashAttnBwdSm80INS1_25CollectiveMainloopBwdSm80ILi2ELi2EN4cute5tupleIJNS5_1CILi128EEES8_NS7_ILi64EEEEEENS_10bfloat16_tEfNS_4arch4Sm80ELb0ELb0ELb1ELb1ELb1ELb0ELb0ELb0ELi2ELi4ELi4ELi4ELb0EEENS1_24CollectiveEpilogueBwdGQAISA_fSD_Li256ELb1ELb1EEENS1_19SingleTileSchedulerILb1ELb0ELb0ELi128EEEEEEEEEvNT_6ParamsE$_ZZN4cute12filter_tupleINS_5tupleIJiNS1_IJiNS_1CILi0EEEEEEEEES5_ZNS_6detail9lift_diceIS5_S5_EEDaRKT_RKT0_EUlRKT_RKT0_E_EEDaSA_SD_OT1_ENKUlDpSG_E_clIJNS1_IJiEEES4_EEEDaSN_,@function
        .size           $_ZN7cutlass13device_kernelIN5flash19enable_sm80_to_sm89INS1_16FlashAttnBwdSm80INS1_25CollectiveMainloopBwdSm80ILi2ELi2EN4cute5tupleIJNS5_1CILi128EEES8_NS7_ILi64EEEEEENS_10bfloat16_tEfNS_4arch4Sm80ELb0ELb0ELb1ELb1ELb1ELb0ELb0ELb0ELi2ELi4ELi4ELi4ELb0EEENS1_24CollectiveEpilogueBwdGQAISA_fSD_Li256ELb1ELb1EEENS1_19SingleTileSchedulerILb1ELb0ELb0ELi128EEEEEEEEEvNT_6ParamsE$_ZZN4cute12filter_tupleINS_5tupleIJiNS1_IJiNS_1CILi0EEEEEEEEES5_ZNS_6detail9lift_diceIS5_S5_EEDaRKT_RKT0_EUlRKT_RKT0_E_EEDaSA_SD_OT1_ENKUlDpSG_E_clIJNS1_IJiEEES4_EEEDaSN_,($_ZN7cutlass13device_kernelIN5flash19enable_sm80_to_sm89INS1_16FlashAttnBwdSm80INS1_25CollectiveMainloopBwdSm80ILi2ELi2EN4cute5tupleIJNS5_1CILi128EEES8_NS7_ILi64EEEEEENS_10bfloat16_tEfNS_4arch4Sm80ELb0ELb0ELb1ELb1ELb1ELb0ELb0ELb0ELi2ELi4ELi4ELi4ELb0EEENS1_24CollectiveEpilogueBwdGQAISA_fSD_Li256ELb1ELb1EEENS1_19SingleTileSchedulerILb1ELb0ELb0ELi128EEEEEEEEEvNT_6ParamsE$_ZZN4cute12filter_tupleINS_5tupleIJiNS_1CILi0EEEEEES4_ZNS_6detail9lift_diceIS4_S4_EEDaRKT_RKT0_EUlRKT_RKT0_E_EEDaS9_SC_OT1_ENKUlDpSF_E_clIJNS1_IJiEEENS1_IJS3_EEEEEEDaSM_ - $_ZN7cutlass13device_kernelIN5flash19enable_sm80_to_sm89INS1_16FlashAttnBwdSm80INS1_25CollectiveMainloopBwdSm80ILi2ELi2EN4cute5tupleIJNS5_1CILi128EEES8_NS7_ILi64EEEEEENS_10bfloat16_tEfNS_4arch4Sm80ELb0ELb0ELb1ELb1ELb1ELb0ELb0ELb0ELi2ELi4ELi4ELi4ELb0EEENS1_24CollectiveEpilogueBwdGQAISA_fSD_Li256ELb1ELb1EEENS1_19SingleTileSchedulerILb1ELb0ELb0ELi128EEEEEEEEEvNT_6ParamsE$_ZZN4cute12filter_tupleINS_5tupleIJiNS1_IJiNS_1CILi0EEEEEEEEES5_ZNS_6detail9lift_diceIS5_S5_EEDaRKT_RKT0_EUlRKT_RKT0_E_EEDaSA_SD_OT1_ENKUlDpSG_E_clIJNS1_IJiEEES4_EEEDaSN_)
$_ZN7cutlass13device_kernelIN5flash19enable_sm80_to_sm89INS1_16FlashAttnBwdSm80INS1_25CollectiveMainloopBwdSm80ILi2ELi2EN4cute5tupleIJNS5_1CILi128EEES8_NS7_ILi64EEEEEENS_10bfloat16_tEfNS_4arch4Sm80ELb0ELb0ELb1ELb1ELb1ELb0ELb0ELb0ELi2ELi4ELi4ELi4ELb0EEENS1_24CollectiveEpilogueBwdGQAISA_fSD_Li256ELb1ELb1EEENS1_19SingleTileSchedulerILb1ELb0ELb0ELi128EEEEEEEEEvNT_6ParamsE$_ZZN4cute12filter_tupleINS_5tupleIJiNS1_IJiNS_1CILi0EEEEEEEEES5_ZNS_6detail9lift_diceIS5_S5_EEDaRKT_RKT0_EUlRKT_RKT0_E_EEDaSA_SD_OT1_ENKUlDpSG_E_clIJNS1_IJiEEES4_EEEDaSN_:
[----:B------:R-:W-:Y:S02]  /*bd30*/  IADD3 R6, R1, 0x1684, RZ ;  /* 0x0000168401067810 */ /* 0x000fe40007ffe0ff */
[----:B------:R-:W-:Y:S02]  /*bd40*/  MOV R10, 0xbd70 ;  /* 0x0000bd70000a7802 */ /* 0x000fe40000000f00 */
[----:B------:R-:W-:Y:S02]  /*bd50*/  IADD3 R6, R6, c[0x0][0x20], RZ ;  /* 0x0000080006067a10 */ /* 0x000fe40007ffe0ff */
[----:B------:R-:W-:Y:S05]  /*bd60*/  CALL.REL.NOINC `($_ZN7cutlass13device_kernelIN5flash19enable_sm80_to_sm89INS1_16FlashAttnBwdSm80INS1_25CollectiveMainloopBwdSm80ILi2ELi2EN4cute5tupleIJNS5_1CILi128EEES8_NS7_ILi64EEEEEENS_10bfloat16_tEfNS_4arch4Sm80ELb0ELb0ELb1ELb1ELb1ELb0ELb0ELb0ELi2ELi4ELi4ELi4ELb0EEENS1_24CollectiveEpilogueBwdGQAISA_fSD_Li256ELb1ELb1EEENS1_19SingleTileSchedulerILb1ELb0ELb0ELi128EEEEEEEEEvNT_6ParamsE$_ZN4cute3eso3ESOILb0ELb0EJiiNS_1CILi0EEEEEC2ERKiS6_RKS3_) ;  /* 0xffffaef000007944 */ /* 0x000fea0003c3ffff */
[----:B-1----:R1:W5:Y:S04]  /*bd70*/  LDL R3, [R1+0x1688] ;  /* 0x0016880001037983 */ /* 0x0023680000100800 */
[----:B------:R1:W5:Y:S01]  /*bd80*/  LDL R5, [R1+0x1684] ;  /* 0x0016840001057983 */ /* 0x0003620000100800 */
[----:B------:R-:W-:Y:S02]  /*bd90*/  MOV R8, R2 ;  /* 0x0000000200087202 */ /* 0x000fe40000000f00 */
[----:B------:R-:W-:-:S04]  /*bda0*/  MOV R9, 0x0 ;  /* 0x0000000000097802 */ /* 0x000fc80000000f00 */
[----:B------:R-:W-:Y:S05]  /*bdb0*/  RET.REL.NODEC R8 `(_ZN7cutlass13device_kernelIN5flash19enable_sm80_to_sm89INS1_16FlashAttnBwdSm80INS1_25CollectiveMainloopBwdSm80ILi2ELi2EN4cute5tupleIJNS5_1CILi128EEES8_NS7_ILi64EEEEEENS_10bfloat16_tEfNS_4arch4Sm80ELb0ELb0ELb1ELb1ELb1ELb0ELb0ELb0ELi2ELi4ELi4ELi4ELb0EEENS1_24CollectiveEpilogueBwdGQAISA_fSD_Li256ELb1ELb1EEENS1_19SingleTileSchedulerILb1ELb0ELb0ELi128EEEEEEEEEvNT_6ParamsE) ;  /* 0xffff424008007950 */ /* 0x000fea0003c3ffff */
        .type           $_ZN7cutlass13device_kernelIN5flash19enable_sm80_to_sm89INS1_16FlashAttnBwdSm80INS1_25CollectiveMainloopBwdSm80ILi2ELi2EN4cute5tupleIJNS5_1CILi128EEES8_NS7_ILi64EEEEEENS_10bfloat16_tEfNS_4arch4Sm80ELb0ELb0ELb1ELb1ELb1ELb0ELb0ELb0ELi2ELi4ELi4ELi4ELb0EEENS1_24CollectiveEpilogueBwdGQAISA_fSD_Li256ELb1ELb1EEENS1_19SingleTileSchedulerILb1ELb0ELb0ELi128EEEEEEEEEvNT_6ParamsE$_ZZN4cute12filter_tupleINS_5tupleIJiNS_1CILi0EEEEEES4_ZNS_6detail9lift_diceIS4_S4_EEDaRKT_RKT0_EUlRKT_RKT0_E_EEDaS9_SC_OT1_ENKUlDpSF_E_clIJNS1_IJiEEENS1_IJS3_EEEEEEDaSM_,@function
        .size           $_ZN7cutlass13device_kernelIN5flash19enable_sm80_to_sm89INS1_16FlashAttnBwdSm80INS1_25CollectiveMainloopBwdSm80ILi2ELi2EN4cute5tupleIJNS5_1CILi128EEES8_NS7_ILi64EEEEEENS_10bfloat16_tEfNS_4arch4Sm80ELb0ELb0ELb1ELb1ELb1ELb0ELb0ELb0ELi2ELi4ELi4ELi4ELb0EEENS1_24CollectiveEpilogueBwdGQAISA_fSD_Li256ELb1ELb1EEENS1_19SingleTileSchedulerILb1ELb0ELb0ELi128EEEEEEEEEvNT_6ParamsE$_ZZN4cute12filter_tupleINS_5tupleIJiNS_1CILi0EEEEEES4_ZNS_6detail9lift_diceIS4_S4_EEDaRKT_RKT0_EUlRKT_RKT0_E_EEDaS9_SC_OT1_ENKUlDpSF_E_clIJNS1_IJiEEENS1_IJS3_EEEEEEDaSM_,($_ZN7cutlass13device_kernelIN5flash19enable_sm80_to_sm89INS1_16FlashAttnBwdSm80INS1_25CollectiveMainloopBwdSm80ILi2ELi2EN4cute5tupleIJNS5_1CILi128EEES8_NS7_ILi64EEEEEENS_10bfloat16_tEfNS_4arch4Sm80ELb0ELb0ELb1ELb1ELb1ELb0ELb0ELb0ELi2ELi4ELi4ELi4ELb0EEENS1_24CollectiveEpilogueBwdGQAISA_fSD_Li256ELb1ELb1EEENS1_19SingleTileSchedulerILb1ELb0ELb0ELi128EEEEEEEEEvNT_6ParamsE$_ZZN4cute13to_mixed_bitsINS_5tupleIJNS1_IJNS_1CILi4EEENS2_ILi8EEEEEENS2_ILi2EEENS2_ILi1EEEEEENS1_IJNS1_IJNS2_ILi0EEENS2_ILi64EEEEEES9_S9_EEENS1_IJNS1_IJiiEEEiS9_EEEEEDaRKT_RKT0_RKT1_ENKUlDpRKT_E_clIJNS_9MixedBitsILj0ELj448EEENS2_ILj0EEESW_EEEDaSR_ - $_ZN7cutlass13device_kernelIN5flash19enable_sm80_to_sm89INS1_16FlashAttnBwdSm80INS1_25CollectiveMainloopBwdSm80ILi2ELi2EN4cute5tupleIJNS5_1CILi128EEES8_NS7_ILi64EEEEEENS_10bfloat16_tEfNS_4arch4Sm80ELb0ELb0ELb1ELb1ELb1ELb0ELb0ELb0ELi2ELi4ELi4ELi4ELb0EEENS1_24CollectiveEpilogueBwdGQAISA_fSD_Li256ELb1ELb1EEENS1_19SingleTileSchedulerILb1ELb0ELb0ELi128EEEEEEEEEvNT_6ParamsE$_ZZN4cute12filter_tupleINS_5tupleIJiNS_1CILi0EEEEEES4_ZNS_6detail9lift_diceIS4_S4_EEDaRKT_RKT0_EUlRKT_RKT0_E_EEDaS9_SC_OT1_ENKUlDpSF_E_clIJNS1_IJiEEENS1_IJS3_EEEEEEDaSM_)
$_ZN7cutlass13device_kernelIN5flash19enable_sm80_to_sm89INS1_16FlashAttnBwdSm80INS1_25CollectiveMainloopBwdSm80ILi2ELi2EN4cute5tupleIJNS5_1CILi128EEES8_NS7_ILi64EEEEEENS_10bfloat16_tEfNS_4arch4Sm80ELb0ELb0ELb1ELb1ELb1ELb0ELb0ELb0ELi2ELi4ELi4ELi4ELb0EEENS1_24CollectiveEpilogueBwdGQAISA_fSD_Li256ELb1ELb1EEENS1_19SingleTileSchedulerILb1ELb0ELb0ELi128EEEEEEEEEvNT_6ParamsE$_ZZN4cute12filter_tupleINS_5tupleIJiNS_1CILi0EEEEEES4_ZNS_6detail9lift_diceIS4_S4_EEDaRKT_RKT0_EUlRKT_RKT0_E_EEDaS9_SC_OT1_ENKUlDpSF_E_clIJNS1_IJiEEENS1_IJS3_EEEEEEDaSM_:
[----:B------:R-:W-:Y:S02]  /*bdc0*/  IADD3 R2, R1, 0x1684, RZ ;  /* 0x0000168401027810 */ /* 0x000fe40007ffe0ff */
[----:B------:R-:W-:Y:S02]  /*bdd0*/  MOV R6, 0xbe00 ;  /* 0x0000be0000067802 */ /* 0x000fe40000000f00 */
[----:B------:R-:W-:Y:S02]  /*bde0*/  IADD3 R2, R2, c[0x0][0x20], RZ ;  /* 0x0000080002027a10 */ /* 0x000fe40007ffe0ff */
[----:B------:R-:W-:Y:S05]  /*bdf0*/  CALL.REL.NOINC `($_ZN7cutlass13device_kernelIN5flash19enable_sm80_to_sm89INS1_16FlashAttnBwdSm80INS1_25CollectiveMainloopBwdSm80ILi2ELi2EN4cute5tupleIJNS5_1CILi128EEES8_NS7_ILi64EEEEEENS_10bfloat16_tEfNS_4arch4Sm80ELb0ELb0ELb1ELb1ELb1ELb0ELb0ELb0ELi2ELi4ELi4ELi4ELb0EEENS1_24CollectiveEpilogueBwdGQAISA_fSD_Li256ELb1ELb1EEENS1_19SingleTileSchedulerILb1ELb0ELb0ELi128EEEEEEEEEvNT_6ParamsE$_ZN4cute3eso3ESOILb0ELb1EJiNS_1CILi0EEEEEC2ERKiRKS3_) ;  /* 0xffffb5d000007944 */ /* 0x000fea0003c3ffff */
[----:B-1----:R1:W5:Y:S01]  /*be00*/  LDL R2, [R1+0x1684] ;  /* 0x0016840001027983 */ /* 0x0023620000100800 */
[----:B------:R-:W-:Y:S02]  /*be10*/  MOV R8, R70 ;  /* 0x0000004600087202 */ /* 0x000fe40000000f00 */
[----:B------:R-:W-:-:S04]  /*be20*/  MOV R9, 0x0 ;  /* 0x0000000000097802 */ /* 0x000fc80000000f00 */
[----:B------:R-:W-:Y:S05]  /*be30*/  RET.REL.NODEC R8 `(_ZN7cutlass13device_kernelIN5flash19enable_sm80_to_sm89INS1_16FlashAttnBwdSm80INS1_25CollectiveMainloopBwdSm80ILi2ELi2EN4cute5tupleIJNS5_1CILi128EEES8_NS7_ILi64EEEEEENS_10bfloat16_tEfNS_4arch4Sm80ELb0ELb0ELb1ELb1ELb1ELb0ELb0ELb0ELi2ELi4ELi4ELi4ELb0EEENS1_24CollectiveEpilogueBwdGQAISA_fSD_Li256ELb1ELb1EEENS1_19SingleTileSchedulerILb1ELb0ELb0ELi128EEEEEEEEEvNT_6ParamsE) ;  /* 0xffff41c008007950 */ /* 0x000fea0003c3ffff */
        .type           $_ZN7cutlass13device_kernelIN5flash19enable_sm80_to_sm89INS1_16FlashAttnBwdSm80INS1_25CollectiveMainloopBwdSm80ILi2ELi2EN4cute5tupleIJNS5_1CILi128EEES8_NS7_ILi64EEEEEENS_10bfloat16_tEfNS_4arch4Sm80ELb0ELb0ELb1ELb1ELb1ELb0ELb0ELb0ELi2ELi4ELi4ELi4ELb0EEENS1_24CollectiveEpilogueBwdGQAISA_fSD_Li256ELb1ELb1EEENS1_19SingleTileSchedulerILb1ELb0ELb0ELi128EEEEEEEEEvNT_6ParamsE$_ZZN4cute13to_mixed_bitsINS_5tupleIJNS1_IJNS_1CILi4EEENS2_ILi8EEEEEENS2_ILi2EEENS2_ILi1EEEEEENS1_IJNS1_IJNS2_ILi0EEENS2_ILi64EEEEEES9_S9_EEENS1_IJNS1_IJiiEEEiS9_EEEEEDaRKT_RKT0_RKT1_ENKUlDpRKT_E_clIJNS_9MixedBitsILj0ELj448EEENS2_ILj0EEESW_EEEDaSR_,@function
        .size           $_ZN7cutlass13device_kernelIN5flash19enable_sm80_to_sm89INS1_16FlashAttnBwdSm80INS1_25CollectiveMainloopBwdSm80ILi2ELi2EN4cute5tupleIJNS5_1CILi128EEES8_NS7_ILi64EEEEEENS_10bfloat16_tEfNS_4arch4Sm80ELb0ELb0ELb1ELb1ELb1ELb0ELb0ELb0ELi2ELi4ELi4ELi4ELb0EEENS1_24CollectiveEpilogueBwdGQAISA_fSD_Li256ELb1ELb1EEENS1_19SingleTileSchedulerILb1ELb0ELb0ELi128EEEEEEEEEvNT_6ParamsE$_ZZN4cute13to_mixed_bitsINS_5tupleIJNS1_IJNS_1CILi4EEENS2_ILi8EEEEEENS2_ILi2EEENS2_ILi1EEEEEENS1_IJNS1_IJNS2_ILi0EEENS2_ILi64EEEEEES9_S9_EEENS1_IJNS1_IJiiEEEiS9_EEEEEDaRKT_RKT0_RKT1_ENKUlDpRKT_E_clIJNS_9MixedBitsILj0ELj448EEENS2_ILj0EEESW_EEEDaSR_,($_ZN7cutlass13device_kernelIN5flash19enable_sm80_to_sm89INS1_16FlashAttnBwdSm80INS1_25CollectiveMainloopBwdSm80ILi2ELi2EN4cute5tupleIJNS5_1CILi128EEES8_NS7_ILi64EEEEEENS_10bfloat16_tEfNS_4arch4Sm80ELb0ELb0ELb1ELb1ELb1ELb0ELb0ELb0ELi2ELi4ELi4ELi4ELb0EEENS1_24CollectiveEpilogueBwdGQAISA_fSD_Li256ELb1ELb1EEENS1_19SingleTileSchedulerILb1ELb0ELb0ELi128EEEEEEEEEvNT_6ParamsE$_ZZN4cute13to_mixed_bitsINS_5tupleIJNS1_IJNS_1CILi4EEENS2_ILi8EEEEEENS2_ILi2EEENS2_ILi1EEEEEENS1_IJNS1_IJNS2_ILi0EEENS2_ILi64EEEEEES9_S9_EEENS1_IJNS1_IJiiEEEiS9_EEEEEDaRKT_RKT0_RKT1_ENKUlRKT_RKT0_RKT1_E_clIS5_SB_SD_EEDaSQ_ST_SW_ - $_ZN7cutlass13device_kernelIN5flash19enable_sm80_to_sm89INS1_16FlashAttnBwdSm80INS1_25CollectiveMainloopBwdSm80ILi2ELi2EN4cute5tupleIJNS5_1CILi128EEES8_NS7_ILi64EEEEEENS_10bfloat16_tEfNS_4arch4Sm80ELb0ELb0ELb1ELb1ELb1ELb0ELb0ELb0ELi2ELi4ELi4ELi4ELb0EEENS1_24CollectiveEpilogueBwdGQAISA_fSD_Li256ELb1ELb1EEENS1_19SingleTileSchedulerILb1ELb0ELb0ELi128EEEEEEEEEvNT_6ParamsE$_ZZN4cute13to_mixed_bitsINS_5tupleIJNS1_IJNS_1CILi4EEENS2_ILi8EEEEEENS2_ILi2EEENS2_ILi1EEEEEENS1_IJNS1_IJNS2_ILi0EEENS2_ILi64EEEEEES9_S9_EEENS1_IJNS1_IJiiEEEiS9_EEEEEDaRKT_RKT0_RKT1_ENKUlDpRKT_E_clIJNS_9MixedBitsILj0ELj448EEENS2_ILj0EEESW_EEEDaSR_)
$_ZN7cutlass13device_kernelIN5flash19enable_sm80_to_sm89INS1_16FlashAttnBwdSm80INS1_25CollectiveMainloopBwdSm80ILi2ELi2EN4cute5tupleIJNS5_1CILi128EEES8_NS7_ILi64EEEEEENS_10bfloat16_tEfNS_4arch4Sm80ELb0ELb0ELb1ELb1ELb1ELb0ELb0ELb0ELi2ELi4ELi4ELi4ELb0EEENS1_24CollectiveEpilogueBwdGQAISA_fSD_Li256ELb1ELb1EEENS1_19SingleTileSchedulerILb1ELb0ELb0ELi128EEEEEEEEEvNT_6ParamsE$_ZZN4cute13to_mixed_bitsINS_5tupleIJNS1_IJNS_1CILi4EEENS2_ILi8EEEEEENS2_ILi2EEENS2_ILi1EEEEEENS1_IJNS1_IJNS2_ILi0EEENS2_ILi64EEEEEES9_S9_EEENS1_IJNS1_IJiiEEEiS9_EEEEEDaRKT_RKT0_RKT1_ENKUlDpRKT_E_clIJNS_9MixedBitsILj0ELj448EEENS2_ILj0EEESW_EEEDaSR_:
[----:B------:R-:W-:Y:S02]  /*be40*/  MOV R3, 0x0 ;  /* 0x0000000000037802 */ /* 0x000fe40000000f00 */
[----:B------:R-:W-:Y:S02]  /*be50*/  LOP3.LUT R13, R13, 0x1c0, RZ, 0xc0, !PT ;  /* 0x000001c00d0d7812 */ /* 0x000fe400078ec0ff */
[----:B------:R-:W-:Y:S05]  /*be60*/  RET.REL.NODEC R2 `(_ZN7cutlass13device_kernelIN5flash19enable_sm80_to_sm89INS1_16FlashAttnBwdSm80INS1_25CollectiveMainloopBwdSm80ILi2ELi2EN4cute5tupleIJNS5_1CILi128EEES8_NS7_ILi64EEEEEENS_10bfloat16_tEfNS_4arch4Sm80ELb0ELb0ELb1ELb1ELb1ELb0ELb0ELb0ELi2ELi4ELi4ELi4ELb0EEENS1_24CollectiveEpilogueBwdGQAISA_fSD_Li256ELb1ELb1EEENS1_19SingleTileSchedulerILb1ELb0ELb0ELi128EEEEEEEEEvNT_6ParamsE) ;  /* 0xffff419002007950 */ /* 0x000fea0003c3ffff */
        .type           $_ZN7cutlass13device_kernelIN5flash19enable_sm80_to_sm89INS1_16FlashAttnBwdSm80INS1_25CollectiveMainloopBwdSm80ILi2ELi2EN4cute5tupleIJNS5_1CILi128EEES8_NS7_ILi64EEEEEENS_10bfloat16_tEfNS_4arch4Sm80ELb0ELb0ELb1ELb1ELb1ELb0ELb0ELb0ELi2ELi4ELi4ELi4ELb0EEENS1_24CollectiveEpilogueBwdGQAISA_fSD_Li256ELb1ELb1EEENS1_19SingleTileSchedulerILb1ELb0ELb0ELi128EEEEEEEEEvNT_6ParamsE$_ZZN4cute13to_mixed_bitsINS_5tupleIJNS1_IJNS_1CILi4EEENS2_ILi8EEEEEENS2_ILi2EEENS2_ILi1EEEEEENS1_IJNS1_IJNS2_ILi0EEENS2_ILi64EEEEEES9_S9_EEENS1_IJNS1_IJiiEEEiS9_EEEEEDaRKT_RKT0_RKT1_ENKUlRKT_RKT0_RKT1_E_clIS5_SB_SD_EEDaSQ_ST_SW_,@function
        .size           $_ZN7cutlass13device_kernelIN5flash19enable_sm80_to_sm89INS1_16FlashAttnBwdSm80INS1_25CollectiveMainloopBwdSm80ILi2ELi2EN4cute5tupleIJNS5_1CILi128EEES8_NS7_ILi64EEEEEENS_10bfloat16_tEfNS_4arch4Sm80ELb0ELb0ELb1ELb1ELb1ELb0ELb0ELb0ELi2ELi4ELi4ELi4ELb0EEENS1_24CollectiveEpilogueBwdGQAISA_fSD_Li256ELb1ELb1EEENS1_19SingleTileSchedulerILb1ELb0ELb0ELi128EEEEEEEEEvNT_6ParamsE$_ZZN4cute13to_mixed_bitsINS_5tupleIJNS1_IJNS_1CILi4EEENS2_ILi8EEEEEENS2_ILi2EEENS2_ILi1EEEEEENS1_IJNS1_IJNS2_ILi0EEENS2_ILi64EEEEEES9_S9_EEENS1_IJNS1_IJiiEEEiS9_EEEEEDaRKT_RKT0_RKT1_ENKUlRKT_RKT0_RKT1_E_clIS5_SB_SD_EEDaSQ_ST_SW_,($_ZN7cutlass13device_kernelIN5flash19enable_sm80_to_sm89INS1_16FlashAttnBwdSm80INS1_25CollectiveMainloopBwdSm80ILi2ELi2EN4cute5tupleIJNS5_1CILi128EEES8_NS7_ILi64EEEEEENS_10bfloat16_tEfNS_4arch4Sm80ELb0ELb0ELb1ELb1ELb1ELb0ELb0ELb0ELi2ELi4ELi4ELi4ELb0EEENS1_24CollectiveEpilogueBwdGQAISA_fSD_Li256ELb1ELb1EEENS1_19SingleTileSchedulerILb1ELb0ELb0ELi128EEEEEEEEEvNT_6ParamsE$_ZZN4cute13to_mixed_bitsINS_5tupleIJNS1_IJNS_1CILi4EEENS2_ILi8EEEEEENS2_ILi2EEENS2_ILi1EEEEEENS1_IJNS1_IJNS2_ILi128EEENS2_ILi0EEEEEES4_SA_EEENS1_IJNS1_IJiiEEEiSA_EEEEEDaRKT_RKT0_RKT1_ENKUlDpRKT_E_clIJNS_9MixedBitsILj0ELj384EEENSU_ILj0ELj8EEENS2_ILj0EEEEEEDaSR_ - $_ZN7cutlass13device_kernelIN5flash19enable_sm80_to_sm89INS1_16FlashAttnBwdSm80INS1_25CollectiveMainloopBwdSm80ILi2ELi2EN4cute5tupleIJNS5_1CILi128EEES8_NS7_ILi64EEEEEENS_10bfloat16_tEfNS_4arch4Sm80ELb0ELb0ELb1ELb1ELb1ELb0ELb0ELb0ELi2ELi4ELi4ELi4ELb0EEENS1_24CollectiveEpilogueBwdGQAISA_fSD_Li256ELb1ELb1EEENS1_19SingleTileSchedulerILb1ELb0ELb0ELi128EEEEEEEEEvNT_6ParamsE$_ZZN4cute13to_mixed_bitsINS_5tupleIJNS1_IJNS_1CILi4EEENS2_ILi8EEEEEENS2_ILi2EEENS2_ILi1EEEEEENS1_IJNS1_IJNS2_ILi0EEENS2_ILi64EEEEEES9_S9_EEENS1_IJNS1_IJiiEEEiS9_EEEEEDaRKT_RKT0_RKT1_ENKUlRKT_RKT0_RKT1_E_clIS5_SB_SD_EEDaSQ_ST_SW_)
$_ZN7cutlass13device_kernelIN5flash19enable_sm80_to_sm89INS1_16FlashAttnBwdSm80INS1_25CollectiveMainloopBwdSm80ILi2ELi2EN4cute5tupleIJNS5_1CILi128EEES8_NS7_ILi64EEEEEENS_10bfloat16_tEfNS_4arch4Sm80ELb0ELb0ELb1ELb1ELb1ELb0ELb0ELb0ELi2ELi4ELi4ELi4ELb0EEENS1_24CollectiveEpilogueBwdGQAISA_fSD_Li256ELb1ELb1EEENS1_19SingleTileSchedulerILb1ELb0ELb0ELi128EEEEEEEEEvNT_6ParamsE$_ZZN4cute13to_mixed_bitsINS_5tupleIJNS1_IJNS_1CILi4EEENS2_ILi8EEEEEENS2_ILi2EEENS2_ILi1EEEEEENS1_IJNS1_IJNS2_ILi0EEENS2_ILi64EEEEEES9_S9_EEENS1_IJNS1_IJiiEEEiS9_EEEEEDaRKT_RKT0_RKT1_ENKUlRKT_RKT0_RKT1_E_clIS5_SB_SD_EEDaSQ_ST_SW_:
[----:B------:R-:W-:Y:S02]  /*be70*/  MOV R2, 0xbe90 ;  /* 0x0000be9000027802 */ /* 0x000fe40000000f00 */
[----:B------:R-:W-:Y:S05]  /*be80*/  CALL.REL.NOINC `($_ZN7cutlass13device_kernelIN5flash19enable_sm80_to_sm89INS1_16FlashAttnBwdSm80INS1_25CollectiveMainloopBwdSm80ILi2ELi2EN4cute5tupleIJNS5_1CILi128EEES8_NS7_ILi64EEEEEENS_10bfloat16_tEfNS_4arch4Sm80ELb0ELb0ELb1ELb1ELb1ELb0ELb0ELb0ELi2ELi4ELi4ELi4ELb0EEENS1_24CollectiveEpilogueBwdGQAISA_fSD_Li256ELb1ELb1EEENS1_19SingleTileSchedulerILb1ELb0ELb0ELi128EEEEEEEEEvNT_6ParamsE$_ZZN4cute13to_mixed_bitsINS_5tupleIJNS_1CILi4EEENS2_ILi8EEEEEENS1_IJNS2_ILi0EEENS2_ILi64EEEEEENS1_IJiiEEEEEDaRKT_RKT0_RKT1_ENKUlRKT_RKT0_RKT1_E_clIS4_S7_iEEDaSL_SO_SR_) ;  /* 0x0000038000007944 */ /* 0x000fea0003c00000 */
[----:B------:R-:W-:Y:S02]  /*be90*/  MOV R2, 0xbeb0 ;  /* 0x0000beb000027802 */ /* 0x000fe40000000f00 */
[----:B------:R-:W-:Y:S05]  /*bea0*/  CALL.REL.NOINC `($_ZN7cutlass13device_kernelIN5flash19enable_sm80_to_sm89INS1_16FlashAttnBwdSm80INS1_25CollectiveMainloopBwdSm80ILi2ELi2EN4cute5tupleIJNS5_1CILi128EEES8_NS7_ILi64EEEEEENS_10bfloat16_tEfNS_4arch4Sm80ELb0ELb0ELb1ELb1ELb1ELb0ELb0ELb0ELi2ELi4ELi4ELi4ELb0EEENS1_24CollectiveEpilogueBwdGQAISA_fSD_Li256ELb1ELb1EEENS1_19SingleTileSchedulerILb1ELb0ELb0ELi128EEEEEEEEEvNT_6ParamsE$_ZZN4cute13to_mixed_bitsINS_5tupleIJNS_1CILi4EEENS2_ILi8EEEEEENS1_IJNS2_ILi0EEENS2_ILi64EEEEEENS1_IJiiEEEEEDaRKT_RKT0_RKT1_ENKUlDpRKT_E_clIJNS2_ILj0EEENS_9MixedBitsILj0ELj448EEEEEEDaSM_) ;  /* 0x0000032000007944 */ /* 0x000fea0003c00000 */
[----:B------:R-:W-:Y:S02]  /*beb0*/  MOV R13, R3 ;  /* 0x00000003000d7202 */ /* 0x000fe40000000f00 */
[----:B------:R-:W-:Y:S02]  /*bec0*/  MOV R2, R6 ;  /* 0x0000000600027202 */ /* 0x000fe40000000f00 */
[----:B------:R-:W-:-:S04]  /*bed0*/  MOV R3, 0x0 ;  /* 0x0000000000037802 */ /* 0x000fc80000000f00 */
[----:B------:R-:W-:Y:S05]  /*bee0*/  RET.REL.NODEC R2 `(_ZN7cutlass13device_kernelIN5flash19enable_sm80_to_sm89INS1_16FlashAttnBwdSm80INS1_25CollectiveMainloopBwdSm80ILi2ELi2EN4cute5tupleIJNS5_1CILi128EEES8_NS7_ILi64EEEEEENS_10bfloat16_tEfNS_4arch4Sm80ELb0ELb0ELb1ELb1ELb1ELb0ELb0ELb0ELi2ELi4ELi4ELi4ELb0EEENS1_24CollectiveEpilogueBwdGQAISA_fSD_Li256ELb1ELb1EEENS1_19SingleTileSchedulerILb1ELb0ELb0ELi128EEEEEEEEEvNT_6ParamsE) ;  /* 0xffff411002007950 */ /* 0x000fea0003c3ffff */
        .type           $_ZN7cutlass13device_kernelIN5flash19enable_sm80_to_sm89INS1_16FlashAttnBwdSm80INS1_25CollectiveMainloopBwdSm80ILi2ELi2EN4cute5tupleIJNS5_1CILi128EEES8_NS7_ILi64EEEEEENS_10bfloat16_tEfNS_4arch4Sm80ELb0ELb0ELb1ELb1ELb1ELb0ELb0ELb0ELi2ELi4ELi4ELi4ELb0EEENS1_24CollectiveEpilogueBwdGQAISA_fSD_Li256ELb1ELb1EEENS1_19SingleTileSchedulerILb1ELb0ELb0ELi128EEEEEEEEEvNT_6ParamsE$_ZZN4cute13to_mixed_bitsINS_5tupleIJNS1_IJNS_1CILi4EEENS2_ILi8EEEEEENS2_ILi2EEENS2_ILi1EEEEEENS1_IJNS1_IJNS2_ILi128EEENS2_ILi0EEEEEES4_SA_EEENS1_IJNS1_IJiiEEEiSA_EEEEEDaRKT_RKT0_RKT1_ENKUlDpRKT_E_clIJNS_9MixedBitsILj0ELj384EEENSU_ILj0ELj8EEENS2_ILj0EEEEEEDaSR_,@function
        .size           $_ZN7cutlass13device_kernelIN5flash19enable_sm80_to_sm89INS1_16FlashAttnBwdSm80INS1_25CollectiveMainloopBwdSm80ILi2ELi2EN4cute5tupleIJNS5_1CILi128EEES8_NS7_ILi64EEEEEENS_10bfloat16_tEfNS_4arch4Sm80ELb0ELb0ELb1ELb1ELb1ELb0ELb0ELb0ELi2ELi4ELi4ELi4ELb0EEENS1_24CollectiveEpilogueBwdGQAISA_fSD_Li256ELb1ELb1EEENS1_19SingleTileSchedulerILb1ELb0ELb0ELi128EEEEEEEEEvNT_6ParamsE$_ZZN4cute13to_mixed_bitsINS_5tupleIJNS1_IJNS_1CILi4EEENS2_ILi8EEEEEENS2_ILi2EEENS2_ILi1EEEEEENS1_IJNS1_IJNS2_ILi128EEENS2_ILi0EEEEEES4_SA_EEENS1_IJNS1_IJiiEEEiSA_EEEEEDaRKT_RKT0_RKT1_ENKUlDpRKT_E_clIJNS_9MixedBitsILj0ELj384EEENSU_ILj0ELj8EEENS2_ILj0EEEEEEDaSR_,($_ZN7cutlass13device_kernelIN5flash19enable_sm80_to_sm89INS1_16FlashAttnBwdSm80INS1_25CollectiveMainloopBwdSm80ILi2ELi2EN4cute5tupleIJNS5_1CILi128EEES8_NS7_ILi64EEEEEENS_10bfloat16_tEfNS_4arch4Sm80ELb0ELb0ELb1ELb1ELb1ELb0ELb0ELb0ELi2ELi4ELi4ELi4ELb0EEENS1_24CollectiveEpilogueBwdGQAISA_fSD_Li256ELb1ELb1EEENS1_19SingleTileSchedulerILb1ELb0ELb0ELi128EEEEEEEEEvNT_6ParamsE$_ZZN4cute13to_mixed_bitsINS_5tupleIJNS1_IJNS_1CILi4EEENS2_ILi8EEEEEENS2_ILi2EEENS2_ILi1EEEEEENS1_IJNS1_IJNS2_ILi128EEENS2_ILi0EEEEEES4_SA_EEENS1_IJNS1_IJiiEEEiSA_EEEEEDaRKT_RKT0_RKT1_ENKUlRKT_RKT0_RKT1_E_clIS5_SB_SD_EEDaSQ_ST_SW_ - $_ZN7cutlass13device_kernelIN5flash19enable_sm80_to_sm89INS1_16FlashAttnBwdSm80INS1_25CollectiveMainloopBwdSm80ILi2ELi2EN4cute5tupleIJNS5_1CILi128EEES8_NS7_ILi64EEEEEENS_10bfloat16_tEfNS_4arch4Sm80ELb0ELb0ELb1ELb1ELb1ELb0ELb0ELb0ELi2ELi4ELi4ELi4ELb0EEENS1_24CollectiveEpilogueBwdGQAISA_fSD_Li256ELb1ELb1EEENS1_19SingleTileSchedulerILb1ELb0ELb0ELi128EEEEEEEEEvNT_6ParamsE$_ZZN4cute13to_mixed_bitsINS_5tupleIJNS1_IJNS_1CILi4EEENS2_ILi8EEEEEENS2_ILi2EEENS2_ILi1EEEEEENS1_IJNS1_IJNS2_ILi128EEENS2_ILi0EEEEEES4_SA_EEENS1_IJNS1_IJiiEEEiSA_EEEEEDaRKT_RKT0_RKT1_ENKUlDpRKT_E_clIJNS_9MixedBitsILj0ELj384EEENSU_ILj0ELj8EEENS2_ILj0EEEEEEDaSR_)
$_ZN7cutlass13device_kernelIN5flash19enable_sm80_to_sm89INS1_16FlashAttnBwdSm80INS1_25CollectiveMainloopBwdSm80ILi2ELi2EN4cute5tupleIJNS5_1CILi128EEES8_NS7_ILi64EEEEEENS_10bfloat16_tEfNS_4arch4Sm80ELb0ELb0ELb1ELb1ELb1ELb0ELb0ELb0ELi2ELi4ELi4ELi4ELb0EEENS1_24CollectiveEpilogueBwdGQAISA_fSD_Li256ELb1ELb1EEENS1_19SingleTileSchedulerILb1ELb0ELb0ELi128EEEEEEEEEvNT_6ParamsE$_ZZN4cute13to_mixed_bitsINS_5tupleIJNS1_IJNS_1CILi4EEENS2_ILi8EEEEEENS2_ILi2EEENS2_ILi1EEEEEENS1_IJNS1_IJNS2_ILi128EEENS2_ILi0EEEEEES4_SA_EEENS1_IJNS1_IJiiEEEiSA_EEEEEDaRKT_RKT0_RKT1_ENKUlDpRKT_E_clIJNS_9MixedBitsILj0ELj384EEENSU_ILj0ELj8EEENS2_ILj0EEEEEEDaSR_:
[----:B------:R-:W-:-:S04]  /*bef0*/  LOP3.LUT R6, R5, 0x8, RZ, 0xc0, !PT ;  /* 0x0000000805067812 */ /* 0x000fc800078ec0ff */
[----:B------:R-:W-:Y:S01]  /*bf00*/  LOP3.LUT R11, R6, 0x188, R3, 0x78, !PT ;  /* 0x00000188060b7812 */ /* 0x000fe200078e7803 */
[----:B------:R-:W-:-:S04]  /*bf10*/  IMAD.MOV.U32 R3, RZ, RZ, 0x0 ;  /* 0x00000000ff037424 */ /* 0x000fc800078e00ff */
[----:B------:R-:W-:Y:S05]  /*bf20*/  RET.REL.NODEC R2 `(_ZN7cutlass13device_kernelIN5flash19enable_sm80_to_sm89INS1_16FlashAttnBwdSm80INS1_25CollectiveMainloopBwdSm80ILi2ELi2EN4cute5tupleIJNS5_1CILi128EEES8_NS7_ILi64EEEEEENS_10bfloat16_tEfNS_4arch4Sm80ELb0ELb0ELb1ELb1ELb1ELb0ELb0ELb0ELi2ELi4ELi4ELi4ELb0EEENS1_24CollectiveEpilogueBwdGQAISA_fSD_Li256ELb1ELb1EEENS1_19SingleTileSchedulerILb1ELb0ELb0ELi128EEEEEEEEEvNT_6ParamsE) ;  /* 0xffff40d002007950 */ /* 0x000fea0003c3ffff */
        .type           $_ZN7cutlass13device_kernelIN5flash19enable_sm80_to_sm89INS1_16FlashAttnBwdSm80INS1_25CollectiveMainloopBwdSm80ILi2ELi2EN4cute5tupleIJNS5_1CILi128EEES8_NS7_ILi64EEEEEENS_10bfloat16_tEfNS_4arch4Sm80ELb0ELb0ELb1ELb1ELb1ELb0ELb0ELb0ELi2ELi4ELi4ELi4ELb0EEENS1_24CollectiveEpilogueBwdGQAISA_fSD_Li256ELb1ELb1EEENS1_19SingleTileSchedulerILb1ELb0ELb0ELi128EEEEEEEEEvNT_6ParamsE$_ZZN4cute13to_mixed_bitsINS_5tupleIJNS1_IJNS_1CILi4EEENS2_ILi8EEEEEENS2_ILi2EEENS2_ILi1EEEEEENS1_IJNS1_IJNS2_ILi128EEENS2_ILi0EEEEEES4_SA_EEENS1_IJNS1_IJiiEEEiSA_EEEEEDaRKT_RKT0_RKT1_ENKUlRKT_RKT0_RKT1_E_clIS5_SB_SD_EEDaSQ_ST_SW_,@function
        .size           $_ZN7cutlass13device_kernelIN5flash19enable_sm80_to_sm89INS1_16FlashAttnBwdSm80INS1_25CollectiveMainloopBwdSm80ILi2ELi2EN4cute5tupleIJNS5_1CILi128EEES8_NS7_ILi64EEEEEENS_10bfloat16_tEfNS_4arch4Sm80ELb0ELb0ELb1ELb1ELb1ELb0ELb0ELb0ELi2ELi4ELi4ELi4ELb0EEENS1_24CollectiveEpilogueBwdGQAISA_fSD_Li256ELb1ELb1EEENS1_19SingleTileSchedulerILb1ELb0ELb0ELi128EEEEEEEEEvNT_6ParamsE$_ZZN4cute13to_mixed_bitsINS_5tupleIJNS1_IJNS_1CILi4EEENS2_ILi8EEEEEENS2_ILi2EEENS2_ILi1EEEEEENS1_IJNS1_IJNS2_ILi128EEENS2_ILi0EEEEEES4_SA_EEENS1_IJNS1_IJiiEEEiSA_EEEEEDaRKT_RKT0_RKT1_ENKUlRKT_RKT0_RKT1_E_clIS5_SB_SD_EEDaSQ_ST_SW_,($_ZN7cutlass13device_kernelIN5flash19enable_sm80_to_sm89INS1_16FlashAttnBwdSm80INS1_25CollectiveMainloopBwdSm80ILi2ELi2EN4cute5tupleIJNS5_1CILi128EEES8_NS7_ILi64EEEEEENS_10bfloat16_tEfNS_4arch4Sm80ELb0ELb0ELb1ELb1ELb1ELb0ELb0ELb0ELi2ELi4ELi4ELi4ELb0EEENS1_24CollectiveEpilogueBwdGQAISA_fSD_Li256ELb1ELb1EEENS1_19SingleTileSchedulerILb1ELb0ELb0ELi128EEEEEEEEEvNT_6ParamsE$_ZZN4cute13to_mixed_bitsINS_5tupleIJNS1_IJNS_1CILi4EEENS2_ILi8EEEEEENS2_ILi2EEENS2_ILi1EEEEEENS1_IJNS1_IJNS2_ILi128EEENS2_ILi0EEEEEES4_SA_EEENS1_IJNS1_IJiiEEEiSA_EEEEEDaRKT_RKT0_RKT1_ENKUlRKT_RKT0_RKT1_E_clIS6_S4_iEEDaSQ_ST_SW_ - $_ZN7cutlass13device_kernelIN5flash19enable_sm80_to_sm89INS1_16FlashAttnBwdSm80INS1_25CollectiveMainloopBwdSm80ILi2ELi2EN4cute5tupleIJNS5_1CILi128EEES8_NS7_ILi64EEEEEENS_10bfloat16_tEfNS_4arch4Sm80ELb0ELb0ELb1ELb1ELb1ELb0ELb0ELb0ELi2ELi4ELi4ELi4ELb0EEENS1_24CollectiveEpilogueBwdGQAISA_fSD_Li256ELb1ELb1EEENS1_19SingleTileSchedulerILb1ELb0ELb0ELi128EEEEEEEEEvNT_6ParamsE$_ZZN4cute13to_mixed_bitsINS_5tupleIJNS1_IJNS_1CILi4EEENS2_ILi8EEEEEENS2_ILi2EEENS2_ILi1EEEEEENS1_IJNS1_IJNS2_ILi128EEENS2_ILi0EEEEEES4_SA_EEENS1_IJNS1_IJiiEEEiSA_EEEEEDaRKT_RKT0_RKT1_ENKUlRKT_RKT0_RKT1_E_clIS5_SB_SD_EEDaSQ_ST_SW_)
$_ZN7cutlass13device_kernelIN5flash19enable_sm80_to_sm89INS1_16FlashAttnBwdSm80INS1_25CollectiveMainloopBwdSm80ILi2ELi2EN4cute5tupleIJNS5_1CILi128EEES8_NS7_ILi64EEEEEENS_10bfloat16_tEfNS_4arch4Sm80ELb0ELb0ELb1ELb1ELb1ELb0ELb0ELb0ELi2ELi4ELi4ELi4ELb0EEENS1_24CollectiveEpilogueBwdGQAISA_fSD_Li256ELb1ELb1EEENS1_19SingleTileSchedulerILb1ELb0ELb0ELi128EEEEEEEEEvNT_6ParamsE$_ZZN4cute13to_mixed_bitsINS_5tupleIJNS1_IJNS_1CILi4EEENS2_ILi8EEEEEENS2_ILi2EEENS2_ILi1EEEEEENS1_IJNS1_IJNS2_ILi128EEENS2_ILi0EEEEEES4_SA_EEENS1_IJNS1_IJiiEEEiSA_EEEEEDaRKT_RKT0_RKT1_ENKUlRKT_RKT0_RKT1_E_clIS5_SB_SD_EEDaSQ_ST_SW_:
[----:B------:R-:W-:Y:S02]  /*bf30*/  MOV R3, R2 ;  /* 0x0000000200037202 */ /* 0x000fe40000000f00 */
[----:B------:R-:W-:Y:S02]  /*bf40*/  MOV R2, 0xbf60 ;  /* 0x0000bf6000027802 */ /* 0x000fe40000000f00 */
[----:B------:R-:W-:Y:S05]  /*bf50*/  CALL.REL.NOINC `($_ZN7cutlass13device_kernelIN5flash19enable_sm80_to_sm89INS1_16FlashAttnBwdSm80INS1_25CollectiveMainloopBwdSm80ILi2ELi2EN4cute5tupleIJNS5_1CILi128EEES8_NS7_ILi64EEEEEENS_10bfloat16_tEfNS_4arch4Sm80ELb0ELb0ELb1ELb1ELb1ELb0ELb0ELb0ELi2ELi4ELi4ELi4ELb0EEENS1_24CollectiveEpilogueBwdGQAISA_fSD_Li256ELb1ELb1EEENS1_19SingleTileSchedulerILb1ELb0ELb0ELi128EEEEEEEEEvNT_6ParamsE$_ZZN4cute13to_mixed_bitsINS_5tupleIJNS_1CILi4EEENS2_ILi8EEEEEENS1_IJNS2_ILi128EEENS2_ILi0EEEEEENS1_IJiiEEEEEDaRKT_RKT0_RKT1_ENKUlRKT_RKT0_RKT1_E_clIS3_S6_iEEDaSL_SO_SR_) ;  /* 0x0000034000007944 */ /* 0x000fea0003c00000 */
[----:B------:R-:W-:Y:S02]  /*bf60*/  MOV R2, 0xbf80 ;  /* 0x0000bf8000027802 */ /* 0x000fe40000000f00 */
[----:B------:R-:W-:Y:S05]  /*bf70*/  CALL.REL.NOINC `($_ZN7cutlass13device_kernelIN5flash19enable_sm80_to_sm89INS1_16FlashAttnBwdSm80INS1_25CollectiveMainloopBwdSm80ILi2ELi2EN4cute5tupleIJNS5_1CILi128EEES8_NS7_ILi64EEEEEENS_10bfloat16_tEfNS_4arch4Sm80ELb0ELb0ELb1ELb1ELb1ELb0ELb0ELb0ELi2ELi4ELi4ELi4ELb0EEENS1_24CollectiveEpilogueBwdGQAISA_fSD_Li256ELb1ELb1EEENS1_19SingleTileSchedulerILb1ELb0ELb0ELi128EEEEEEEEEvNT_6ParamsE$_ZZN4cute13to_mixed_bitsINS_5tupleIJNS_1CILi4EEENS2_ILi8EEEEEENS1_IJNS2_ILi128EEENS2_ILi0EEEEEENS1_IJiiEEEEEDaRKT_RKT0_RKT1_ENKUlDpRKT_E_clIJNS_9MixedBitsILj0ELj384EEENS2_ILj0EEEEEEDaSM_) ;  /* 0x000002e000007944 */ /* 0x000fea0003c00000 */
[----:B------:R-:W-:Y:S02]  /*bf80*/  MOV R8, R6 ;  /* 0x0000000600087202 */ /* 0x000fe40000000f00 */
[----:B------:R-:W-:-:S04]  /*bf90*/  MOV R9, 0x0 ;  /* 0x0000000000097802 */ /* 0x000fc80000000f00 */
[----:B------:R-:W-:Y:S05]  /*bfa0*/  RET.REL.NODEC R8 `(_ZN7cutlass13device_kernelIN5flash19enable_sm80_to_sm89INS1_16FlashAttnBwdSm80INS1_25CollectiveMainloopBwdSm80ILi2ELi2EN4cute5tupleIJNS5_1CILi128EEES8_NS7_ILi64EEEEEENS_10bfloat16_tEfNS_4arch4Sm80ELb0ELb0ELb1ELb1ELb1ELb0ELb0ELb0ELi2ELi4ELi4ELi4ELb0EEENS1_24CollectiveEpilogueBwdGQAISA_fSD_Li256ELb1ELb1EEENS1_19SingleTileSchedulerILb1ELb0ELb0ELi128EEEEEEEEEvNT_6ParamsE) ;  /* 0xffff405008007950 */ /* 0x000fea0003c3ffff */
        .type           $_ZN7cutlass13device_kernelIN5flash19enable_sm80_to_sm89INS1_16FlashAttnBwdSm80INS1_25CollectiveMainloopBwdSm80ILi2ELi2EN4cute5tupleIJNS5_1CILi128EEES8_NS7_ILi64EEEEEENS_10bfloat16_tEfNS_4arch4Sm80ELb0ELb0ELb1ELb1ELb1ELb0ELb0ELb0ELi2ELi4ELi4ELi4ELb0EEENS1_24CollectiveEpilogueBwdGQAISA_fSD_Li256ELb1ELb1EEENS1_19SingleTileSchedulerILb1ELb0ELb0ELi128EEEEEEEEEvNT_6ParamsE$_ZZN4cute13to_mixed_bitsINS_5tupleIJNS1_IJNS_1CILi4EEENS2_ILi8EEEEEENS2_ILi2EEENS2_ILi1EEEEEENS1_IJNS1_IJNS2_ILi128EEENS2_ILi0EEEEEES4_SA_EEENS1_IJNS1_IJiiEEEiSA_EEEEEDaRKT_RKT0_RKT1_ENKUlRKT_RKT0_RKT1_E_clIS6_S4_iEEDaSQ_ST_SW_,@function
        .size           $_ZN7cutlass13device_kernelIN5flash19enable_sm80_to_sm89INS1_16FlashAttnBwdSm80INS1_25CollectiveMainloopBwdSm80ILi2ELi2EN4cute5tupleIJNS5_1CILi128EEES8_NS7_ILi64EEEEEENS_10bfloat16_tEfNS_4arch4Sm80ELb0ELb0ELb1ELb1ELb1ELb0ELb0ELb0ELi2ELi4ELi4ELi4ELb0EEENS1_24CollectiveEpilogueBwdGQAISA_fSD_Li256ELb1ELb1EEENS1_19SingleTileSchedulerILb1ELb0ELb0ELi128EEEEEEEEEvNT_6ParamsE$_ZZN4cute13to_mixed_bitsINS_5tupleIJNS1_IJNS_1CILi4EEENS2_ILi8EEEEEENS2_ILi2EEENS2_ILi1EEEEEENS1_IJNS1_IJNS2_ILi128EEENS2_ILi0EEEEEES4_SA_EEENS1_IJNS1_IJiiEEEiSA_EEEEEDaRKT_RKT0_RKT1_ENKUlRKT_RKT0_RKT1_E_clIS6_S4_iEEDaSQ_ST_SW_,($_ZN7cutlass13device_kernelIN5flash19enable_sm80_to_sm89INS1_16FlashAttnBwdSm80INS1_25CollectiveMainloopBwdSm80ILi2ELi2EN4cute5tupleIJNS5_1CILi128EEES8_NS7_ILi64EEEEEENS_10bfloat16_tEfNS_4arch4Sm80ELb0ELb0ELb1ELb1ELb1ELb0ELb0ELb0ELi2ELi4ELi4ELi4ELb0EEENS1_24CollectiveEpilogueBwdGQAISA_fSD_Li256ELb1ELb1EEENS1_19SingleTileSchedulerILb1ELb0ELb0ELi128EEEEEEEEEvNT_6ParamsE$_ZZN4cute13to_mixed_bitsINS_5tupleIJNS1_IJNS_1CILi4EEENS2_ILi8EEEEEES3_NS2_ILi1EEEEEENS1_IJNS1_IJNS2_ILi0EEENS2_ILi64EEEEEES8_S8_EEENS1_IJNS1_IJiiEEEiS8_EEEEEDaRKT_RKT0_RKT1_ENKUlDpRKT_E_clIJNS_9MixedBitsILj0ELj448EEENS2_ILj0EEESV_EEEDaSQ_ - $_ZN7cutlass13device_kernelIN5flash19enable_sm80_to_sm89INS1_16FlashAttnBwdSm80INS1_25CollectiveMainloopBwdSm80ILi2ELi2EN4cute5tupleIJNS5_1CILi128EEES8_NS7_ILi64EEEEEENS_10bfloat16_tEfNS_4arch4Sm80ELb0ELb0ELb1ELb1ELb1ELb0ELb0ELb0ELi2ELi4ELi4ELi4ELb0EEENS1_24CollectiveEpilogueBwdGQAISA_fSD_Li256ELb1ELb1EEENS1_19SingleTileSchedulerILb1ELb0ELb0ELi128EEEEEEEEEvNT_6ParamsE$_ZZN4cute13to_mixed_bitsINS_5tupleIJNS1_IJNS_1CILi4EEENS2_ILi8EEEEEENS2_ILi2EEENS2_ILi1EEEEEENS1_IJNS1_IJNS2_ILi128EEENS2_ILi0EEEEEES4_SA_EEENS1_IJNS1_IJiiEEEiSA_EEEEEDaRKT_RKT0_RKT1_ENKUlRKT_RKT0_RKT1_E_clIS6_S4_iEEDaSQ_ST_SW_)
$_ZN7cutlass13device_kernelIN5flash19enable_sm80_to_sm89INS1_16FlashAttnBwdSm80INS1_25CollectiveMainloopBwdSm80ILi2ELi2EN4cute5tupleIJNS5_1CILi128EEES8_NS7_ILi64EEEEEENS_10bfloat16_tEfNS_4arch4Sm80ELb0ELb0ELb1ELb1ELb1ELb0ELb0ELb0ELi2ELi4ELi4ELi4ELb0EEENS1_24CollectiveEpilogueBwdGQAISA_fSD_Li256ELb1ELb1EEENS1_19SingleTileSchedulerILb1ELb0ELb0ELi128EEEEEEEEEvNT_6ParamsE$_ZZN4cute13to_mixed_bitsINS_5tupleIJNS1_IJNS_1CILi4EEENS2_ILi8EEEEEENS2_ILi2EEENS2_ILi1EEEEEENS1_IJNS1_IJNS2_ILi128EEENS2_ILi0EEEEEES4_SA_EEENS1_IJNS1_IJiiEEEiSA_EEEEEDaRKT_RKT0_RKT1_ENKUlRKT_RKT0_RKT1_E_clIS6_S4_iEEDaSQ_ST_SW_:
[----:B------:R-:W-:Y:S01]  /*bfb0*/  MOV R8, R6 ;  /* 0x0000000600087202 */ /* 0x000fe20000000f00 */
[----:B------:R-:W-:Y:S02]  /*bfc0*/  IMAD.MOV.U32 R9, RZ, RZ, 0x0 ;  /* 0x00000000ff097424 */ /* 0x000fe400078e00ff */
[----:B------:R-:W-:-:S05]  /*bfd0*/  IMAD.SHL.U32 R2, R31, 0x8, RZ ;  /* 0x000000081f027824 */ /* 0x000fca00078e00ff */
[----:B------:R-:W-:Y:S01]  /*bfe0*/  LOP3.LUT R2, R2, 0x8, RZ, 0xc0, !PT ;  /* 0x0000000802027812 */ /* 0x000fe200078ec0ff */
[----:B------:R-:W-:Y:S06]  /*bff0*/  RET.REL.NODEC R8 `(_ZN7cutlass13device_kernelIN5flash19enable_sm80_to_sm89INS1_16FlashAttnBwdSm80INS1_25CollectiveMainloopBwdSm80ILi2ELi2EN4cute5tupleIJNS5_1CILi128EEES8_NS7_ILi64EEEEEENS_10bfloat16_tEfNS_4arch4Sm80ELb0ELb0ELb1ELb1ELb1ELb0ELb0ELb0ELi2ELi4ELi4ELi4ELb0EEENS1_24CollectiveEpilogueBwdGQAISA_fSD_Li256ELb1ELb1EEENS1_19SingleTileSchedulerILb1ELb0ELb0ELi128EEEEEEEEEvNT_6ParamsE) ;  /* 0xffff400008007950 */ /* 0x000fec0003c3ffff */
        .type           $_ZN7cutlass13device_kernelIN5flash19enable_sm80_to_sm89INS1_16FlashAttnBwdSm80INS1_25CollectiveMainloopBwdSm80ILi2ELi2EN4cute5tupleIJNS5_1CILi128EEES8_NS7_ILi64EEEEEENS_10bfloat16_tEfNS_4arch4Sm80ELb0ELb0ELb1ELb1ELb1ELb0ELb0ELb0ELi2ELi4ELi4ELi4ELb0EEENS1_24CollectiveEpilogueBwdGQAISA_fSD_Li256ELb1ELb1EEENS1_19SingleTileSchedulerILb1ELb0ELb0ELi128EEEEEEEEEvNT_6ParamsE$_ZZN4cute13to_mixed_bitsINS_5tupleIJNS1_IJNS_1CILi4EEENS2_ILi8EEEEEES3_NS2_ILi1EEEEEENS1_IJNS1_IJNS2_ILi0EEENS2_ILi64EEEEEES8_S8_EEENS1_IJNS1_IJiiEEEiS8_EEEEEDaRKT_RKT0_RKT1_ENKUlDpRKT_E_clIJNS_9MixedBitsILj0ELj448EEENS2_ILj0EEESV_EEEDaSQ_,@function
        .size           $_ZN7cutlass13device_kernelIN5flash19enable_sm80_to_sm89INS1_16FlashAttnBwdSm80INS1_25CollectiveMainloopBwdSm80ILi2ELi2EN4cute5tupleIJNS5_1CILi128EEES8_NS7_ILi64EEEEEENS_10bfloat16_tEfNS_4arch4Sm80ELb0ELb0ELb1ELb1ELb1ELb0ELb0ELb0ELi2ELi4ELi4ELi4ELb0EEENS1_24CollectiveEpilogueBwdGQAISA_fSD_Li256ELb1ELb1EEENS1_19SingleTileSchedulerILb1ELb0ELb0ELi128EEEEEEEEEvNT_6ParamsE$_ZZN4cute13to_mixed_bitsINS_5tupleIJNS1_IJNS_1CILi4EEENS2_ILi8EEEEEES3_NS2_ILi1EEEEEENS1_IJNS1_IJNS2_ILi0EEENS2_ILi64EEEEEES8_S8_EEENS1_IJNS1_IJiiEEEiS8_EEEEEDaRKT_RKT0_RKT1_ENKUlDpRKT_E_clIJNS_9MixedBitsILj0ELj448EEENS2_ILj0EEESV_EEEDaSQ_,($_ZN7cutlass13device_kernelIN5flash19enable_sm80_to_sm89INS1_16FlashAttnBwdSm80INS1_25CollectiveMainloopBwdSm80ILi2ELi2EN4cute5tupleIJNS5_1CILi128EEES8_NS7_ILi64EEEEEENS_10bfloat16_tEfNS_4arch4Sm80ELb0ELb0ELb1ELb1ELb1ELb0ELb0ELb0ELi2ELi4ELi4ELi4ELb0EEENS1_24CollectiveEpilogueBwdGQAISA_fSD_Li256ELb1ELb1EEENS1_19SingleTileSchedulerILb1ELb0ELb0ELi128EEEEEEEEEvNT_6ParamsE$_ZZN4cute13to_mixed_bitsINS_5tupleIJNS1_IJNS_1CILi4EEENS2_ILi8EEEEEES3_NS2_ILi1EEEEEENS1_IJNS1_IJNS2_ILi0EEENS2_ILi64EEEEEES8_S8_EEENS1_IJNS1_IJiiEEEiS8_EEEEEDaRKT_RKT0_RKT1_ENKUlRKT_RKT0_RKT1_E_clIS5_SA_SC_EEDaSP_SS_SV_ - $_ZN7cutlass13device_kernelIN5flash19enable_sm80_to_sm89INS1_16FlashAttnBwdSm80INS1_25CollectiveMainloopBwdSm80ILi2ELi2EN4cute5tupleIJNS5_1CILi128EEES8_NS7_ILi64EEEEEENS_10bfloat16_tEfNS_4arch4Sm80ELb0ELb0ELb1ELb1ELb1ELb0ELb0ELb0ELi2ELi4ELi4ELi4ELb0EEENS1_24CollectiveEpilogueBwdGQAISA_fSD_Li256ELb1ELb1EEENS1_19SingleTileSchedulerILb1ELb0ELb0ELi128EEEEEEEEEvNT_6ParamsE$_ZZN4cute13to_mixed_bitsINS_5tupleIJNS1_IJNS_1CILi4EEENS2_ILi8EEEEEES3_NS2_ILi1EEEEEENS1_IJNS1_IJNS2_ILi0EEENS2_ILi64EEEEEES8_S8_EEENS1_IJNS1_IJiiEEEiS8_EEEEEDaRKT_RKT0_RKT1_ENKUlDpRKT_E_clIJNS_9MixedBitsILj0ELj448EEENS2_ILj0EEESV_EEEDaSQ_)
$_ZN7cutlass13device_kernelIN5flash19enable_sm80_to_sm89INS1_16FlashAttnBwdSm80INS1_25CollectiveMainloopBwdSm80ILi2ELi2EN4cute5tupleIJNS5_1CILi128EEES8_NS7_ILi64EEEEEENS_10bfloat16_tEfNS_4arch4Sm80ELb0ELb0ELb1ELb1ELb1ELb0ELb0ELb0ELi2ELi4ELi4ELi4ELb0EEENS1_24CollectiveEpilogueBwdGQAISA_fSD_Li256ELb1ELb1EEENS1_19SingleTileSchedulerILb1ELb0ELb0ELi128EEEEEEEEEvNT_6ParamsE$_ZZN4cute13to_mixed_bitsINS_5tupleIJNS1_IJNS_1CILi4EEENS2_ILi8EEEEEES3_NS2_ILi1EEEEEENS1_IJNS1_IJNS2_ILi0EEENS2_ILi64EEEEEES8_S8_EEENS1_IJNS1_IJiiEEEiS8_EEEEEDaRKT_RKT0_RKT1_ENKUlDpRKT_E_clIJNS_9MixedBitsILj0ELj448EEENS2_ILj0EEESV_EEEDaSQ_:
[----:B------:R-:W-:Y:S02]  /*c000*/  MOV R3, 0x0 ;  /* 0x0000000000037802 */ /* 0x000fe40000000f00 */
[----:B------:R-:W-:Y:S02]  /*c010*/  LOP3.LUT R13, R13, 0x1c0, RZ, 0xc0, !PT ;  /* 0x000001c00d0d7812 */ /* 0x000fe400078ec0ff */
[----:B------:R-:W-:Y:S05]  /*c020*/  RET.REL.NODEC R2 `(_ZN7cutlass13device_kernelIN5flash19enable_sm80_to_sm89INS1_16FlashAttnBwdSm80INS1_25CollectiveMainloopBwdSm80ILi2ELi2EN4cute5tupleIJNS5_1CILi128EEES8_NS7_ILi64EEEEEENS_10bfloat16_tEfNS_4arch4Sm80ELb0ELb0ELb1ELb1ELb1ELb0ELb0ELb0ELi2ELi4ELi4ELi4ELb0EEENS1_24CollectiveEpilogueBwdGQAISA_fSD_Li256ELb1ELb1EEENS1_19SingleTileSchedulerILb1ELb0ELb0ELi128EEEEEEEEEvNT_6ParamsE) ;  /* 0xffff3fd002007950 */ /* 0x000fea0003c3ffff */
        .type           $_ZN7cutlass13device_kernelIN5flash19enable_sm80_to_sm89INS1_16FlashAttnBwdSm80INS1_25CollectiveMainloopBwdSm80ILi2ELi2EN4cute5tupleIJNS5_1CILi128EEES8_NS7_ILi64EEEEEENS_10bfloat16_tEfNS_4arch4Sm80ELb0ELb0ELb1ELb1ELb1ELb0ELb0ELb0ELi2ELi4ELi4ELi4ELb0EEENS1_24CollectiveEpilogueBwdGQAISA_fSD_Li256ELb1ELb1EEENS1_19SingleTileSchedulerILb1ELb0ELb0ELi128EEEEEEEEEvNT_6ParamsE$_ZZN4cute13to_mixed_bitsINS_5tupleIJNS1_IJNS_1CILi4EEENS2_ILi8EEEEEES3_NS2_ILi1EEEEEENS1_IJNS1_IJNS2_ILi0EEENS2_ILi64EEEEEES8_S8_EEENS1_IJNS1_IJiiEEEiS8_EEEEEDaRKT_RKT0_RKT1_ENKUlRKT_RKT0_RKT1_E_clIS5_SA_SC_EEDaSP_SS_SV_,@function
        .size           $_ZN7cutlass13device_kernelIN5flash19enable_sm80_to_sm89INS1_16FlashAttnBwdSm80INS1_25CollectiveMainloopBwdSm80ILi2ELi2EN4cute5tupleIJNS5_1CILi128EEES8_NS7_ILi64EEEEEENS_10bfloat16_tEfNS_4arch4Sm80ELb0ELb0ELb1ELb1ELb1ELb0ELb0ELb0ELi2ELi4ELi4ELi4ELb0EEENS1_24CollectiveEpilogueBwdGQAISA_fSD_Li256ELb1ELb1EEENS1_19SingleTileSchedulerILb1ELb0ELb0ELi128EEEEEEEEEvNT_6ParamsE$_ZZN4cute13to_mixed_bitsINS_5tupleIJNS1_IJNS_1CILi4EEENS2_ILi8EEEEEES3_NS2_ILi1EEEEEENS1_IJNS1_IJNS2_ILi0EEENS2_ILi64EEEEEES8_S8_EEENS1_IJNS1_IJiiEEEiS8_EEEEEDaRKT_RKT0_RKT1_ENKUlRKT_RKT0_RKT1_E_clIS5_SA_SC_EEDaSP_SS_SV_,($_ZN7cutlass13device_kernelIN5flash19enable_sm80_to_sm89INS1_16FlashAttnBwdSm80INS1_25CollectiveMainloopBwdSm80ILi2ELi2EN4cute5tupleIJNS5_1CILi128EEES8_NS7_ILi64EEEEEENS_10bfloat16_tEfNS_4arch4Sm80ELb0ELb0ELb1ELb1ELb1ELb0ELb0ELb0ELi2ELi4ELi4ELi4ELb0EEENS1_24CollectiveEpilogueBwdGQAISA_fSD_Li256ELb1ELb1EEENS1_19SingleTileSchedulerILb1ELb0ELb0ELi128EEEEEEEEEvNT_6ParamsE$_ZZN4cute13to_mixed_bitsINS_5tupleIJNS1_IJNS_1CILi4EEENS2_ILi8EEEEEES3_NS2_ILi1EEEEEENS1_IJNS1_IJNS2_ILi128EEENS2_ILi0EEEEEENS2_ILi16EEES9_EEENS1_IJNS1_IJiiEEEiS9_EEEEEDaRKT_RKT0_RKT1_ENKUlDpRKT_E_clIJNS_9MixedBitsILj0ELj384EEENSU_ILj0ELj48EEENS2_ILj0EEEEEEDaSR_ - $_ZN7cutlass13device_kernelIN5flash19enable_sm80_to_sm89INS1_16FlashAttnBwdSm80INS1_25CollectiveMainloopBwdSm80ILi2ELi2EN4cute5tupleIJNS5_1CILi128EEES8_NS7_ILi64EEEEEENS_10bfloat16_tEfNS_4arch4Sm80ELb0ELb0ELb1ELb1ELb1ELb0ELb0ELb0ELi2ELi4ELi4ELi4ELb0EEENS1_24CollectiveEpilogueBwdGQAISA_fSD_Li256ELb1ELb1EEENS1_19SingleTileSchedulerILb1ELb0ELb0ELi128EEEEEEEEEvNT_6ParamsE$_ZZN4cute13to_mixed_bitsINS_5tupleIJNS1_IJNS_1CILi4EEENS2_ILi8EEEEEES3_NS2_ILi1EEEEEENS1_IJNS1_IJNS2_ILi0EEENS2_ILi64EEEEEES8_S8_EEENS1_IJNS1_IJiiEEEiS8_EEEEEDaRKT_RKT0_RKT1_ENKUlRKT_RKT0_RKT1_E_clIS5_SA_SC_EEDaSP_SS_SV_)
$_ZN7cutlass13device_kernelIN5flash19enable_sm80_to_sm89INS1_16FlashAttnBwdSm80INS1_25CollectiveMainloopBwdSm80ILi2ELi2EN4cute5tupleIJNS5_1CILi128EEES8_NS7_ILi64EEEEEENS_10bfloat16_tEfNS_4arch4Sm80ELb0ELb0ELb1ELb1ELb1ELb0ELb0ELb0ELi2ELi4ELi4ELi4ELb0EEENS1_24CollectiveEpilogueBwdGQAISA_fSD_Li256ELb1ELb1EEENS1_19SingleTileSchedulerILb1ELb0ELb0ELi128EEEEEEEEEvNT_6ParamsE$_ZZN4cute13to_mixed_bitsINS_5tupleIJNS1_IJNS_1CILi4EEENS2_ILi8EEEEEES3_NS2_ILi1EEEEEENS1_IJNS1_IJNS2_ILi0EEENS2_ILi64EEEEEES8_S8_EEENS1_IJNS1_IJiiEEEiS8_EEEEEDaRKT_RKT0_RKT1_ENKUlRKT_RKT0_RKT1_E_clIS5_SA_SC_EEDaSP_SS_SV_:
        /* <DEDUP_REMOVED lines=8> */
        .type           $_ZN7cutlass13device_kernelIN5flash19enable_sm80_to_sm89INS1_16FlashAttnBwdSm80INS1_25CollectiveMainloopBwdSm80ILi2ELi2EN4cute5tupleIJNS5_1CILi128EEES8_NS7_ILi64EEEEEENS_10bfloat16_tEfNS_4arch4Sm80ELb0ELb0ELb1ELb1ELb1ELb0ELb0ELb0ELi2ELi4ELi4ELi4ELb0EEENS1_24CollectiveEpilogueBwdGQAISA_fSD_Li256ELb1ELb1EEENS1_19SingleTileSchedulerILb1ELb0ELb0ELi128EEEEEEEEEvNT_6ParamsE$_ZZN4cute13to_mixed_bitsINS_5tupleIJNS1_IJNS_1CILi4EEENS2_ILi8EEEEEES3_NS2_ILi1EEEEEENS1_IJNS1_IJNS2_ILi128EEENS2_ILi0EEEEEENS2_ILi16EEES9_EEENS1_IJNS1_IJiiEEEiS9_EEEEEDaRKT_RKT0_RKT1_ENKUlDpRKT_E_clIJNS_9MixedBitsILj0ELj384EEENSU_ILj0ELj48EEENS2_ILj0EEEEEEDaSR_,@function
        .size           $_ZN7cutlass13device_kernelIN5flash19enable_sm80_to_sm89INS1_16FlashAttnBwdSm80INS1_25CollectiveMainloopBwdSm80ILi2ELi2EN4cute5tupleIJNS5_1CILi128EEES8_NS7_ILi64EEEEEENS_10bfloat16_tEfNS_4arch4Sm80ELb0ELb0ELb1ELb1ELb1ELb0ELb0ELb0ELi2ELi4ELi4ELi4ELb0EEENS1_24CollectiveEpilogueBwdGQAISA_fSD_Li256ELb1ELb1EEENS1_19SingleTileSchedulerILb1ELb0ELb0ELi128EEEEEEEEEvNT_6ParamsE$_ZZN4cute13to_mixed_bitsINS_5tupleIJNS1_IJNS_1CILi4EEENS2_ILi8EEEEEES3_NS2_ILi1EEEEEENS1_IJNS1_IJNS2_ILi128EEENS2_ILi0EEEEEENS2_ILi16EEES9_EEENS1_IJNS1_IJiiEEEiS9_EEEEEDaRKT_RKT0_RKT1_ENKUlDpRKT_E_clIJNS_9MixedBitsILj0ELj384EEENSU_ILj0ELj48EEENS2_ILj0EEEEEEDaSR_,($_ZN7cutlass13device_kernelIN5flash19enable_sm80_to_sm89INS1_16FlashAttnBwdSm80INS1_25CollectiveMainloopBwdSm80ILi2ELi2EN4cute5tupleIJNS5_1CILi128EEES8_NS7_ILi64EEEEEENS_10bfloat16_tEfNS_4arch4Sm80ELb0ELb0ELb1ELb1ELb1ELb0ELb0ELb0ELi2ELi4ELi4ELi4ELb0EEENS1_24CollectiveEpilogueBwdGQAISA_fSD_Li256ELb1ELb1EEENS1_19SingleTileSchedulerILb1ELb0ELb0ELi128EEEEEEEEEvNT_6ParamsE$_ZZN4cute13to_mixed_bitsINS_5tupleIJNS1_IJNS_1CILi4EEENS2_ILi8EEEEEES3_NS2_ILi1EEEEEENS1_IJNS1_IJNS2_ILi128EEENS2_ILi0EEEEEENS2_ILi16EEES9_EEENS1_IJNS1_IJiiEEEiS9_EEEEEDaRKT_RKT0_RKT1_ENKUlRKT_RKT0_RKT1_E_clIS3_SB_iEEDaSQ_ST_SW_ - $_ZN7cutlass13device_kernelIN5flash19enable_sm80_to_sm89INS1_16FlashAttnBwdSm80INS1_25CollectiveMainloopBwdSm80ILi2ELi2EN4cute5tupleIJNS5_1CILi128EEES8_NS7_ILi64EEEEEENS_10bfloat16_tEfNS_4arch4Sm80ELb0ELb0ELb1ELb1ELb1ELb0ELb0ELb0ELi2ELi4ELi4ELi4ELb0EEENS1_24CollectiveEpilogueBwdGQAISA_fSD_Li256ELb1ELb1EEENS1_19SingleTileSchedulerILb1ELb0ELb0ELi128EEEEEEEEEvNT_6ParamsE$_ZZN4cute13to_mixed_bitsINS_5tupleIJNS1_IJNS_1CILi4EEENS2_ILi8EEEEEES3_NS2_ILi1EEEEEENS1_IJNS1_IJNS2_ILi128EEENS2_ILi0EEEEEENS2_ILi16EEES9_EEENS1_IJNS1_IJiiEEEiS9_EEEEEDaRKT_RKT0_RKT1_ENKUlDpRKT_E_clIJNS_9MixedBitsILj0ELj384EEENSU_ILj0ELj48EEENS2_ILj0EEEEEEDaSR_)
$_ZN7cutlass13device_kernelIN5flash19enable_sm80_to_sm89INS1_16FlashAttnBwdSm80INS1_25CollectiveMainloopBwdSm80ILi2ELi2EN4cute5tupleIJNS5_1CILi128EEES8_NS7_ILi64EEEEEENS_10bfloat16_tEfNS_4arch4Sm80ELb0ELb0ELb1ELb1ELb1ELb0ELb0ELb0ELi2ELi4ELi4ELi4ELb0EEENS1_24CollectiveEpilogueBwdGQAISA_fSD_Li256ELb1ELb1EEENS1_19SingleTileSchedulerILb1ELb0ELb0ELi128EEEEEEEEEvNT_6ParamsE$_ZZN4cute13to_mixed_bitsINS_5tupleIJNS1_IJNS_1CILi4EEENS2_ILi8EEEEEES3_NS2_ILi1EEEEEENS1_IJNS1_IJNS2_ILi128EEENS2_ILi0EEEEEENS2_ILi16EEES9_EEENS1_IJNS1_IJiiEEEiS9_EEEEEDaRKT_RKT0_RKT1_ENKUlDpRKT_E_clIJNS_9MixedBitsILj0ELj384EEENSU_ILj0ELj48EEENS2_ILj0EEEEEEDaSR_:
[----:B------:R-:W-:Y:S01]  /*c0b0*/  IMAD.MOV.U32 R8, RZ, RZ, R2 ;  /* 0x000000ffff087224 */ /* 0x000fe200078e0002 */
[----:B------:R-:W-:Y:S01]  /*c0c0*/  LOP3.LUT R6, R5, 0x30, RZ, 0xc0, !PT ;  /* 0x0000003005067812 */ /* 0x000fe200078ec0ff */
[----:B------:R-:W-:-:S03]  /*c0d0*/  IMAD.MOV.U32 R9, RZ, RZ, 0x0 ;  /* 0x00000000ff097424 */ /* 0x000fc600078e00ff */
[----:B------:R-:W-:Y:S01]  /*c0e0*/  LOP3.LUT R3, R6, 0x1b0, R3, 0x78, !PT ;  /* 0x000001b006037812 */ /* 0x000fe200078e7803 */
[----:B------:R-:W-:Y:S06]  /*c0f0*/  RET.REL.NODEC R8 `(_ZN7cutlass13device_kernelIN5flash19enable_sm80_to_sm89INS1_16FlashAttnBwdSm80INS1_25CollectiveMainloopBwdSm80ILi2ELi2EN4cute5tupleIJNS5_1CILi128EEES8_NS7_ILi64EEEEEENS_10bfloat16_tEfNS_4arch4Sm80ELb0ELb0ELb1ELb1ELb1ELb0ELb0ELb0ELi2ELi4ELi4ELi4ELb0EEENS1_24CollectiveEpilogueBwdGQAISA_fSD_Li256ELb1ELb1EEENS1_19SingleTileSchedulerILb1ELb0ELb0ELi128EEEEEEEEEvNT_6ParamsE) ;  /* 0xffff3f0008007950 */ /* 0x000fec0003c3ffff */
        .type           $_ZN7cutlass13device_kernelIN5flash19enable_sm80_to_sm89INS1_16FlashAttnBwdSm80INS1_25CollectiveMainloopBwdSm80ILi2ELi2EN4cute5tupleIJNS5_1CILi128EEES8_NS7_ILi64EEEEEENS_10bfloat16_tEfNS_4arch4Sm80ELb0ELb0ELb1ELb1ELb1ELb0ELb0ELb0ELi2ELi4ELi4ELi4ELb0EEENS1_24CollectiveEpilogueBwdGQAISA_fSD_Li256ELb1ELb1EEENS1_19SingleTileSchedulerILb1ELb0ELb0ELi128EEEEEEEEEvNT_6ParamsE$_ZZN4cute13to_mixed_bitsINS_5tupleIJNS1_IJNS_1CILi4EEENS2_ILi8EEEEEES3_NS2_ILi1EEEEEENS1_IJNS1_IJNS2_ILi128EEENS2_ILi0EEEEEENS2_ILi16EEES9_EEENS1_IJNS1_IJiiEEEiS9_EEEEEDaRKT_RKT0_RKT1_ENKUlRKT_RKT0_RKT1_E_clIS3_SB_iEEDaSQ_ST_SW_,@function
        .size           $_ZN7cutlass13device_kernelIN5flash19enable_sm80_to_sm89INS1_16FlashAttnBwdSm80INS1_25CollectiveMainloopBwdSm80ILi2ELi2EN4cute5tupleIJNS5_1CILi128EEES8_NS7_ILi64EEEEEENS_10bfloat16_tEfNS_4arch4Sm80ELb0ELb0ELb1ELb1ELb1ELb0ELb0ELb0ELi2ELi4ELi4ELi4ELb0EEENS1_24CollectiveEpilogueBwdGQAISA_fSD_Li256ELb1ELb1EEENS1_19SingleTileSchedulerILb1ELb0ELb0ELi128EEEEEEEEEvNT_6ParamsE$_ZZN4cute13to_mixed_bitsINS_5tupleIJNS1_IJNS_1CILi4EEENS2_ILi8EEEEEES3_NS2_ILi1EEEEEENS1_IJNS1_IJNS2_ILi128EEENS2_ILi0EEEEEENS2_ILi16EEES9_EEENS1_IJNS1_IJiiEEEiS9_EEEEEDaRKT_RKT0_RKT1_ENKUlRKT_RKT0_RKT1_E_clIS3_SB_iEEDaSQ_ST_SW_,($_ZN7cutlass13device_kernelIN5flash19enable_sm80_to_sm89INS1_16FlashAttnBwdSm80INS1_25CollectiveMainloopBwdSm80ILi2ELi2EN4cute5tupleIJNS5_1CILi128EEES8_NS7_ILi64EEEEEENS_10bfloat16_tEfNS_4arch4Sm80ELb0ELb0ELb1ELb1ELb1ELb0ELb0ELb0ELi2ELi4ELi4ELi4ELb0EEENS1_24CollectiveEpilogueBwdGQAISA_fSD_Li256ELb1ELb1EEENS1_19SingleTileSchedulerILb1ELb0ELb0ELi128EEEEEEEEEvNT_6ParamsE$_ZZN4cute13to_mixed_bitsINS_5tupleIJNS1_IJNS_1CILi4EEENS2_ILi8EEEEEES3_NS2_ILi1EEEEEENS1_IJNS1_IJNS2_ILi128EEENS2_ILi0EEEEEENS2_ILi16EEES9_EEENS1_IJNS1_IJiiEEEiS9_EEEEEDaRKT_RKT0_RKT1_ENKUlRKT_RKT0_RKT1_E_clIS5_SA_SD_EEDaSQ_ST_SW_ - $_ZN7cutlass13device_kernelIN5flash19enable_sm80_to_sm89INS1_16FlashAttnBwdSm80INS1_25CollectiveMainloopBwdSm80ILi2ELi2EN4cute5tupleIJNS5_1CILi128EEES8_NS7_ILi64EEEEEENS_10bfloat16_tEfNS_4arch4Sm80ELb0ELb0ELb1ELb1ELb1ELb0ELb0ELb0ELi2ELi4ELi4ELi4ELb0EEENS1_24CollectiveEpilogueBwdGQAISA_fSD_Li256ELb1ELb1EEENS1_19SingleTileSchedulerILb1ELb0ELb0ELi128EEEEEEEEEvNT_6ParamsE$_ZZN4cute13to_mixed_bitsINS_5tupleIJNS1_IJNS_1CILi4EEENS2_ILi8EEEEEES3_NS2_ILi1EEEEEENS1_IJNS1_IJNS2_ILi128EEENS2_ILi0EEEEEENS2_ILi16EEES9_EEENS1_IJNS1_IJiiEEEiS9_EEEEEDaRKT_RKT0_RKT1_ENKUlRKT_RKT0_RKT1_E_clIS3_SB_iEEDaSQ_ST_SW_)
$_ZN7cutlass13device_kernelIN5flash19enable_sm80_to_sm89INS1_16FlashAttnBwdSm80INS1_25CollectiveMainloopBwdSm80ILi2ELi2EN4cute5tupleIJNS5_1CILi128EEES8_NS7_ILi64EEEEEENS_10bfloat16_tEfNS_4arch4Sm80ELb0ELb0ELb1ELb1ELb1ELb0ELb0ELb0ELi2ELi4ELi4ELi4ELb0EEENS1_24CollectiveEpilogueBwdGQAISA_fSD_Li256ELb1ELb1EEENS1_19SingleTileSchedulerILb1ELb0ELb0ELi128EEEEEEEEEvNT_6ParamsE$_ZZN4cute13to_mixed_bitsINS_5tupleIJNS1_IJNS_1CILi4EEENS2_ILi8EEEEEES3_NS2_ILi1EEEEEENS1_IJNS1_IJNS2_ILi128EEENS2_ILi0EEEEEENS2_ILi16EEES9_EEENS1_IJNS1_IJiiEEEiS9_EEEEEDaRKT_RKT0_RKT1_ENKUlRKT_RKT0_RKT1_E_clIS3_SB_iEEDaSQ_ST_SW_:
[----:B------:R-:W-:Y:S01]  /*c100*/  MOV R8, R6 ;  /* 0x0000000600087202 */ /* 0x000fe20000000f00 */
[----:B------:R-:W-:Y:S02]  /*c110*/  IMAD.MOV.U32 R9, RZ, RZ, 0x0 ;  /* 0x00000000ff097424 */ /* 0x000fe400078e00ff */
[----:B------:R-:W-:-:S05]  /*c120*/  IMAD.SHL.U32 R2, R29, 0x10, RZ ;  /* 0x000000101d027824 */ /* 0x000fca00078e00ff */
[----:B------:R-:W-:Y:S01]  /*c130*/  LOP3.LUT R2, R2, 0x30, RZ, 0xc0, !PT ;  /* 0x0000003002027812 */ /* 0x000fe200078ec0ff */
[----:B------:R-:W-:Y:S06]  /*c140*/  RET.REL.NODEC R8 `(_ZN7cutlass13device_kernelIN5flash19enable_sm80_to_sm89INS1_16FlashAttnBwdSm80INS1_25CollectiveMainloopBwdSm80ILi2ELi2EN4cute5tupleIJNS5_1CILi128EEES8_NS7_ILi64EEEEEENS_10bfloat16_tEfNS_4arch4Sm80ELb0ELb0ELb1ELb1ELb1ELb0ELb0ELb0ELi2ELi4ELi4ELi4ELb0EEENS1_24CollectiveEpilogueBwdGQAISA_fSD_Li256ELb1ELb1EEENS1_19SingleTileSchedulerILb1ELb0ELb0ELi128EEEEEEEEEvNT_6ParamsE) ;  /* 0xffff3eb008007950 */ /* 0x000fec0003c3ffff */
        .type           $_ZN7cutlass13device_kernelIN5flash19enable_sm80_to_sm89INS1_16FlashAttnBwdSm80INS1_25CollectiveMainloopBwdSm80ILi2ELi2EN4cute5tupleIJNS5_1CILi128EEES8_NS7_ILi64EEEEEENS_10bfloat16_tEfNS_4arch4Sm80ELb0ELb0ELb1ELb1ELb1ELb0ELb0ELb0ELi2ELi4ELi4ELi4ELb0EEENS1_24CollectiveEpilogueBwdGQAISA_fSD_Li256ELb1ELb1EEENS1_19SingleTileSchedulerILb1ELb0ELb0ELi128EEEEEEEEEvNT_6ParamsE$_ZZN4cute13to_mixed_bitsINS_5tupleIJNS1_IJNS_1CILi4EEENS2_ILi8EEEEEES3_NS2_ILi1EEEEEENS1_IJNS1_IJNS2_ILi128EEENS2_ILi0EEEEEENS2_ILi16EEES9_EEENS1_IJNS1_IJiiEEEiS9_EEEEEDaRKT_RKT0_RKT1_ENKUlRKT_RKT0_RKT1_E_clIS5_SA_SD_EEDaSQ_ST_SW_,@function
        .size           $_ZN7cutlass13device_kernelIN5flash19enable_sm80_to_sm89INS1_16FlashAttnBwdSm80INS1_25CollectiveMainloopBwdSm80ILi2ELi2EN4cute5tupleIJNS5_1CILi128EEES8_NS7_ILi64EEEEEENS_10bfloat16_tEfNS_4arch4Sm80ELb0ELb0ELb1ELb1ELb1ELb0ELb0ELb0ELi2ELi4ELi4ELi4ELb0EEENS1_24CollectiveEpilogueBwdGQAISA_fSD_Li256ELb1ELb1EEENS1_19SingleTileSchedulerILb1ELb0ELb0ELi128EEEEEEEEEvNT_6ParamsE$_ZZN4cute13to_mixed_bitsINS_5tupleIJNS1_IJNS_1CILi4EEENS2_ILi8EEEEEES3_NS2_ILi1EEEEEENS1_IJNS1_IJNS2_ILi128EEENS2_ILi0EEEEEENS2_ILi16EEES9_EEENS1_IJNS1_IJiiEEEiS9_EEEEEDaRKT_RKT0_RKT1_ENKUlRKT_RKT0_RKT1_E_clIS5_SA_SD_EEDaSQ_ST_SW_,($_ZN7cutlass13device_kernelIN5flash19enable_sm80_to_sm89INS1_16FlashAttnBwdSm80INS1_25CollectiveMainloopBwdSm80ILi2ELi2EN4cute5tupleIJNS5_1CILi128EEES8_NS7_ILi64EEEEEENS_10bfloat16_tEfNS_4arch4Sm80ELb0ELb0ELb1ELb1ELb1ELb0ELb0ELb0ELi2ELi4ELi4ELi4ELb0EEENS1_24CollectiveEpilogueBwdGQAISA_fSD_Li256ELb1ELb1EEENS1_19SingleTileSchedulerILb1ELb0ELb0ELi128EEEEEEEEEvNT_6ParamsE$_ZZN4cute13to_mixed_bitsINS_5tupleIJNS_1CILi4EEENS2_ILi8EEEEEENS1_IJNS2_ILi0EEENS2_ILi64EEEEEENS1_IJiiEEEEEDaRKT_RKT0_RKT1_ENKUlDpRKT_E_clIJNS2_ILj0EEENS_9MixedBitsILj0ELj448EEEEEEDaSM_ - $_ZN7cutlass13device_kernelIN5flash19enable_sm80_to_sm89INS1_16FlashAttnBwdSm80INS1_25CollectiveMainloopBwdSm80ILi2ELi2EN4cute5tupleIJNS5_1CILi128EEES8_NS7_ILi64EEEEEENS_10bfloat16_tEfNS_4arch4Sm80ELb0ELb0ELb1ELb1ELb1ELb0ELb0ELb0ELi2ELi4ELi4ELi4ELb0EEENS1_24CollectiveEpilogueBwdGQAISA_fSD_Li256ELb1ELb1EEENS1_19SingleTileSchedulerILb1ELb0ELb0ELi128EEEEEEEEEvNT_6ParamsE$_ZZN4cute13to_mixed_bitsINS_5tupleIJNS1_IJNS_1CILi4EEENS2_ILi8EEEEEES3_NS2_ILi1EEEEEENS1_IJNS1_IJNS2_ILi128EEENS2_ILi0EEEEEENS2_ILi16EEES9_EEENS1_IJNS1_IJiiEEEiS9_EEEEEDaRKT_RKT0_RKT1_ENKUlRKT_RKT0_RKT1_E_clIS5_SA_SD_EEDaSQ_ST_SW_)
$_ZN7cutlass13device_kernelIN5flash19enable_sm80_to_sm89INS1_16FlashAttnBwdSm80INS1_25CollectiveMainloopBwdSm80ILi2ELi2EN4cute5tupleIJNS5_1CILi128EEES8_NS7_ILi64EEEEEENS_10bfloat16_tEfNS_4arch4Sm80ELb0ELb0ELb1ELb1ELb1ELb0ELb0ELb0ELi2ELi4ELi4ELi4ELb0EEENS1_24CollectiveEpilogueBwdGQAISA_fSD_Li256ELb1ELb1EEENS1_19SingleTileSchedulerILb1ELb0ELb0ELi128EEEEEEEEEvNT_6ParamsE$_ZZN4cute13to_mixed_bitsINS_5tupleIJNS1_IJNS_1CILi4EEENS2_ILi8EEEEEES3_NS2_ILi1EEEEEENS1_IJNS1_IJNS2_ILi128EEENS2_ILi0EEEEEENS2_ILi16EEES9_EEENS1_IJNS1_IJiiEEEiS9_EEEEEDaRKT_RKT0_RKT1_ENKUlRKT_RKT0_RKT1_E_clIS5_SA_SD_EEDaSQ_ST_SW_:
        /* <DEDUP_REMOVED lines=8> */
        .type           $_ZN7cutlass13device_kernelIN5flash19enable_sm80_to_sm89INS1_16FlashAttnBwdSm80INS1_25CollectiveMainloopBwdSm80ILi2ELi2EN4cute5tupleIJNS5_1CILi128EEES8_NS7_ILi64EEEEEENS_10bfloat16_tEfNS_4arch4Sm80ELb0ELb0ELb1ELb1ELb1ELb0ELb0ELb0ELi2ELi4ELi4ELi4ELb0EEENS1_24CollectiveEpilogueBwdGQAISA_fSD_Li256ELb1ELb1EEENS1_19SingleTileSchedulerILb1ELb0ELb0ELi128EEEEEEEEEvNT_6ParamsE$_ZZN4cute13to_mixed_bitsINS_5tupleIJNS_1CILi4EEENS2_ILi8EEEEEENS1_IJNS2_ILi0EEENS2_ILi64EEEEEENS1_IJiiEEEEEDaRKT_RKT0_RKT1_ENKUlDpRKT_E_clIJNS2_ILj0EEENS_9MixedBitsILj0ELj448EEEEEEDaSM_,@function
        .size           $_ZN7cutlass13device_kernelIN5flash19enable_sm80_to_sm89INS1_16FlashAttnBwdSm80INS1_25CollectiveMainloopBwdSm80ILi2ELi2EN4cute5tupleIJNS5_1CILi128EEES8_NS7_ILi64EEEEEENS_10bfloat16_tEfNS_4arch4Sm80ELb0ELb0ELb1ELb1ELb1ELb0ELb0ELb0ELi2ELi4ELi4ELi4ELb0EEENS1_24CollectiveEpilogueBwdGQAISA_fSD_Li256ELb1ELb1EEENS1_19SingleTileSchedulerILb1ELb0ELb0ELi128EEEEEEEEEvNT_6ParamsE$_ZZN4cute13to_mixed_bitsINS_5tupleIJNS_1CILi4EEENS2_ILi8EEEEEENS1_IJNS2_ILi0EEENS2_ILi64EEEEEENS1_IJiiEEEEEDaRKT_RKT0_RKT1_ENKUlDpRKT_E_clIJNS2_ILj0EEENS_9MixedBitsILj0ELj448EEEEEEDaSM_,($_ZN7cutlass13device_kernelIN5flash19enable_sm80_to_sm89INS1_16FlashAttnBwdSm80INS1_25CollectiveMainloopBwdSm80ILi2ELi2EN4cute5tupleIJNS5_1CILi128EEES8_NS7_ILi64EEEEEENS_10bfloat16_tEfNS_4arch4Sm80ELb0ELb0ELb1ELb1ELb1ELb0ELb0ELb0ELi2ELi4ELi4ELi4ELb0EEENS1_24CollectiveEpilogueBwdGQAISA_fSD_Li256ELb1ELb1EEENS1_19SingleTileSchedulerILb1ELb0ELb0ELi128EEEEEEEEEvNT_6ParamsE$_ZZN4cute13to_mixed_bitsINS_5tupleIJNS_1CILi4EEENS2_ILi8EEEEEENS1_IJNS2_ILi0EEENS2_ILi64EEEEEENS1_IJiiEEEEEDaRKT_RKT0_RKT1_ENKUlRKT_RKT0_RKT1_E_clIS4_S7_iEEDaSL_SO_SR_ - $_ZN7cutlass13device_kernelIN5flash19enable_sm80_to_sm89INS1_16FlashAttnBwdSm80INS1_25CollectiveMainloopBwdSm80ILi2ELi2EN4cute5tupleIJNS5_1CILi128EEES8_NS7_ILi64EEEEEENS_10bfloat16_tEfNS_4arch4Sm80ELb0ELb0ELb1ELb1ELb1ELb0ELb0ELb0ELi2ELi4ELi4ELi4ELb0EEENS1_24CollectiveEpilogueBwdGQAISA_fSD_Li256ELb1ELb1EEENS1_19SingleTileSchedulerILb1ELb0ELb0ELi128EEEEEEEEEvNT_6ParamsE$_ZZN4cute13to_mixed_bitsINS_5tupleIJNS_1CILi4EEENS2_ILi8EEEEEENS1_IJNS2_ILi0EEENS2_ILi64EEEEEENS1_IJiiEEEEEDaRKT_RKT0_RKT1_ENKUlDpRKT_E_clIJNS2_ILj0EEENS_9MixedBitsILj0ELj448EEEEEEDaSM_)
$_ZN7cutlass13device_kernelIN5flash19enable_sm80_to_sm89INS1_16FlashAttnBwdSm80INS1_25CollectiveMainloopBwdSm80ILi2ELi2EN4cute5tupleIJNS5_1CILi128EEES8_NS7_ILi64EEEEEENS_10bfloat16_tEfNS_4arch4Sm80ELb0ELb0ELb1ELb1ELb1ELb0ELb0ELb0ELi2ELi4ELi4ELi4ELb0EEENS1_24CollectiveEpilogueBwdGQAISA_fSD_Li256ELb1ELb1EEENS1_19SingleTileSchedulerILb1ELb0ELb0ELi128EEEEEEEEEvNT_6ParamsE$_ZZN4cute13to_mixed_bitsINS_5tupleIJNS_1CILi4EEENS2_ILi8EEEEEENS1_IJNS2_ILi0EEENS2_ILi64EEEEEENS1_IJiiEEEEEDaRKT_RKT0_RKT1_ENKUlDpRKT_E_clIJNS2_ILj0EEENS_9MixedBitsILj0ELj448EEEEEEDaSM_:
[----:B------:R-:W-:Y:S01]  /*c1d0*/  IMAD.MOV.U32 R8, RZ, RZ, R2 ;  /* 0x000000ffff087224 */ /* 0x000fe200078e0002 */
[----:B------:R-:W-:Y:S02]  /*c1e0*/  MOV R9, 0x0 ;  /* 0x0000000000097802 */ /* 0x000fe40000000f00 */
[----:B------:R-:W-:Y:S02]  /*c1f0*/  LOP3.LUT R3, R3, 0x1c0, RZ, 0xc0, !PT ;  /* 0x000001c003037812 */ /* 0x000fe400078ec0ff */
[----:B------:R-:W-:Y:S05]  /*c200*/  RET.REL.NODEC R8 `(_ZN7cutlass13device_kernelIN5flash19enable_sm80_to_sm89INS1_16FlashAttnBwdSm80INS1_25CollectiveMainloopBwdSm80ILi2ELi2EN4cute5tupleIJNS5_1CILi128EEES8_NS7_ILi64EEEEEENS_10bfloat16_tEfNS_4arch4Sm80ELb0ELb0ELb1ELb1ELb1ELb0ELb0ELb0ELi2ELi4ELi4ELi4ELb0EEENS1_24CollectiveEpilogueBwdGQAISA_fSD_Li256ELb1ELb1EEENS1_19SingleTileSchedulerILb1ELb0ELb0ELi128EEEEEEEEEvNT_6ParamsE) ;  /* 0xffff3df008007950 */ /* 0x000fea0003c3ffff */
        .type           $_ZN7cutlass13device_kernelIN5flash19enable_sm80_to_sm89INS1_16FlashAttnBwdSm80INS1_25CollectiveMainloopBwdSm80ILi2ELi2EN4cute5tupleIJNS5_1CILi128EEES8_NS7_ILi64EEEEEENS_10bfloat16_tEfNS_4arch4Sm80ELb0ELb0ELb1ELb1ELb1ELb0ELb0ELb0ELi2ELi4ELi4ELi4ELb0EEENS1_24CollectiveEpilogueBwdGQAISA_fSD_Li256ELb1ELb1EEENS1_19SingleTileSchedulerILb1ELb0ELb0ELi128EEEEEEEEEvNT_6ParamsE$_ZZN4cute13to_mixed_bitsINS_5tupleIJNS_1CILi4EEENS2_ILi8EEEEEENS1_IJNS2_ILi0EEENS2_ILi64EEEEEENS1_IJiiEEEEEDaRKT_RKT0_RKT1_ENKUlRKT_RKT0_RKT1_E_clIS4_S7_iEEDaSL_SO_SR_,@function
        .size           $_ZN7cutlass13device_kernelIN5flash19enable_sm80_to_sm89INS1_16FlashAttnBwdSm80INS1_25CollectiveMainloopBwdSm80ILi2ELi2EN4cute5tupleIJNS5_1CILi128EEES8_NS7_ILi64EEEEEENS_10bfloat16_tEfNS_4arch4Sm80ELb0ELb0ELb1ELb1ELb1ELb0ELb0ELb0ELi2ELi4ELi4ELi4ELb0EEENS1_24CollectiveEpilogueBwdGQAISA_fSD_Li256ELb1ELb1EEENS1_19SingleTileSchedulerILb1ELb0ELb0ELi128EEEEEEEEEvNT_6ParamsE$_ZZN4cute13to_mixed_bitsINS_5tupleIJNS_1CILi4EEENS2_ILi8EEEEEENS1_IJNS2_ILi0EEENS2_ILi64EEEEEENS1_IJiiEEEEEDaRKT_RKT0_RKT1_ENKUlRKT_RKT0_RKT1_E_clIS4_S7_iEEDaSL_SO_SR_,($_ZN7cutlass13device_kernelIN5flash19enable_sm80_to_sm89INS1_16FlashAttnBwdSm80INS1_25CollectiveMainloopBwdSm80ILi2ELi2EN4cute5tupleIJNS5_1CILi128EEES8_NS7_ILi64EEEEEENS_10bfloat16_tEfNS_4arch4Sm80ELb0ELb0ELb1ELb1ELb1ELb0ELb0ELb0ELi2ELi4ELi4ELi4ELb0EEENS1_24CollectiveEpilogueBwdGQAISA_fSD_Li256ELb1ELb1EEENS1_19SingleTileSchedulerILb1ELb0ELb0ELi128EEEEEEEEEvNT_6ParamsE$_ZZN4cute13to_mixed_bitsINS_5tupleIJNS_1CILi4EEENS2_ILi8EEEEEENS1_IJNS2_ILi128EEENS2_ILi0EEEEEENS1_IJiiEEEEEDaRKT_RKT0_RKT1_ENKUlDpRKT_E_clIJNS_9MixedBitsILj0ELj384EEENS2_ILj0EEEEEEDaSM_ - $_ZN7cutlass13device_kernelIN5flash19enable_sm80_to_sm89INS1_16FlashAttnBwdSm80INS1_25CollectiveMainloopBwdSm80ILi2ELi2EN4cute5tupleIJNS5_1CILi128EEES8_NS7_ILi64EEEEEENS_10bfloat16_tEfNS_4arch4Sm80ELb0ELb0ELb1ELb1ELb1ELb0ELb0ELb0ELi2ELi4ELi4ELi4ELb0EEENS1_24CollectiveEpilogueBwdGQAISA_fSD_Li256ELb1ELb1EEENS1_19SingleTileSchedulerILb1ELb0ELb0ELi128EEEEEEEEEvNT_6ParamsE$_ZZN4cute13to_mixed_bitsINS_5tupleIJNS_1CILi4EEENS2_ILi8EEEEEENS1_IJNS2_ILi0EEENS2_ILi64EEEEEENS1_IJiiEEEEEDaRKT_RKT0_RKT1_ENKUlRKT_RKT0_RKT1_E_clIS4_S7_iEEDaSL_SO_SR_)
$_ZN7cutlass13device_kernelIN5flash19enable_sm80_to_sm89INS1_16FlashAttnBwdSm80INS1_25CollectiveMainloopBwdSm80ILi2ELi2EN4cute5tupleIJNS5_1CILi128EEES8_NS7_ILi64EEEEEENS_10bfloat16_tEfNS_4arch4Sm80ELb0ELb0ELb1ELb1ELb1ELb0ELb0ELb0ELi2ELi4ELi4ELi4ELb0EEENS1_24CollectiveEpilogueBwdGQAISA_fSD_Li256ELb1ELb1EEENS1_19SingleTileSchedulerILb1ELb0ELb0ELi128EEEEEEEEEvNT_6ParamsE$_ZZN4cute13to_mixed_bitsINS_5tupleIJNS_1CILi4EEENS2_ILi8EEEEEENS1_IJNS2_ILi0EEENS2_ILi64EEEEEENS1_IJiiEEEEEDaRKT_RKT0_RKT1_ENKUlRKT_RKT0_RKT1_E_clIS4_S7_iEEDaSL_SO_SR_:
[----:B------:R-:W-:Y:S01]  /*c210*/  MOV R8, R2 ;  /* 0x0000000200087202 */ /* 0x000fe20000000f00 */
[----:B------:R-:W-:Y:S02]  /*c220*/  IMAD.MOV.U32 R9, RZ, RZ, 0x0 ;  /* 0x00000000ff097424 */ /* 0x000fe400078e00ff */
[----:B------:R-:W-:-:S05]  /*c230*/  IMAD.SHL.U32 R3, R3, 0x40, RZ ;  /* 0x0000004003037824 */ /* 0x000fca00078e00ff */
[----:B------:R-:W-:Y:S01]  /*c240*/  LOP3.LUT R3, R3, 0x1c0, RZ, 0xc0, !PT ;  /* 0x000001c003037812 */ /* 0x000fe200078ec0ff */
[----:B------:R-:W-:Y:S06]  /*c250*/  RET.REL.NODEC R8 `(_ZN7cutlass13device_kernelIN5flash19enable_sm80_to_sm89INS1_16FlashAttnBwdSm80INS1_25CollectiveMainloopBwdSm80ILi2ELi2EN4cute5tupleIJNS5_1CILi128EEES8_NS7_ILi64EEEEEENS_10bfloat16_tEfNS_4arch4Sm80ELb0ELb0ELb1ELb1ELb1ELb0ELb0ELb0ELi2ELi4ELi4ELi4ELb0EEENS1_24CollectiveEpilogueBwdGQAISA_fSD_Li256ELb1ELb1EEENS1_19SingleTileSchedulerILb1ELb0ELb0ELi128EEEEEEEEEvNT_6ParamsE) ;  /* 0xffff3da008007950 */ /* 0x000fec0003c3ffff */
        .type           $_ZN7cutlass13device_kernelIN5flash19enable_sm80_to_sm89INS1_16FlashAttnBwdSm80INS1_25CollectiveMainloopBwdSm80ILi2ELi2EN4cute5tupleIJNS5_1CILi128EEES8_NS7_ILi64EEEEEENS_10bfloat16_tEfNS_4arch4Sm80ELb0ELb0ELb1ELb1ELb1ELb0ELb0ELb0ELi2ELi4ELi4ELi4ELb0EEENS1_24CollectiveEpilogueBwdGQAISA_fSD_Li256ELb1ELb1EEENS1_19SingleTileSchedulerILb1ELb0ELb0ELi128EEEEEEEEEvNT_6ParamsE$_ZZN4cute13to_mixed_bitsINS_5tupleIJNS_1CILi4EEENS2_ILi8EEEEEENS1_IJNS2_ILi128EEENS2_ILi0EEEEEENS1_IJiiEEEEEDaRKT_RKT0_RKT1_ENKUlDpRKT_E_clIJNS_9MixedBitsILj0ELj384EEENS2_ILj0EEEEEEDaSM_,@function
        .size           $_ZN7cutlass13device_kernelIN5flash19enable_sm80_to_sm89INS1_16FlashAttnBwdSm80INS1_25CollectiveMainloopBwdSm80ILi2ELi2EN4cute5tupleIJNS5_1CILi128EEES8_NS7_ILi64EEEEEENS_10bfloat16_tEfNS_4arch4Sm80ELb0ELb0ELb1ELb1ELb1ELb0ELb0ELb0ELi2ELi4ELi4ELi4ELb0EEENS1_24CollectiveEpilogueBwdGQAISA_fSD_Li256ELb1ELb1EEENS1_19SingleTileSchedulerILb1ELb0ELb0ELi128EEEEEEEEEvNT_6ParamsE$_ZZN4cute13to_mixed_bitsINS_5tupleIJNS_1CILi4EEENS2_ILi8EEEEEENS1_IJNS2_ILi128EEENS2_ILi0EEEEEENS1_IJiiEEEEEDaRKT_RKT0_RKT1_ENKUlDpRKT_E_clIJNS_9MixedBitsILj0ELj384EEENS2_ILj0EEEEEEDaSM_,($_ZN7cutlass13device_kernelIN5flash19enable_sm80_to_sm89INS1_16FlashAttnBwdSm80INS1_25CollectiveMainloopBwdSm80ILi2ELi2EN4cute5tupleIJNS5_1CILi128EEES8_NS7_ILi64EEEEEENS_10bfloat16_tEfNS_4arch4Sm80ELb0ELb0ELb1ELb1ELb1ELb0ELb0ELb0ELi2ELi4ELi4ELi4ELb0EEENS1_24CollectiveEpilogueBwdGQAISA_fSD_Li256ELb1ELb1EEENS1_19SingleTileSchedulerILb1ELb0ELb0ELi128EEEEEEEEEvNT_6ParamsE$_ZZN4cute13to_mixed_bitsINS_5tupleIJNS_1CILi4EEENS2_ILi8EEEEEENS1_IJNS2_ILi128EEENS2_ILi0EEEEEENS1_IJiiEEEEEDaRKT_RKT0_RKT1_ENKUlRKT_RKT0_RKT1_E_clIS3_S6_iEEDaSL_SO_SR_ - $_ZN7cutlass13device_kernelIN5flash19enable_sm80_to_sm89INS1_16FlashAttnBwdSm80INS1_25CollectiveMainloopBwdSm80ILi2ELi2EN4cute5tupleIJNS5_1CILi128EEES8_NS7_ILi64EEEEEENS_10bfloat16_tEfNS_4arch4Sm80ELb0ELb0ELb1ELb1ELb1ELb0ELb0ELb0ELi2ELi4ELi4ELi4ELb0EEENS1_24CollectiveEpilogueBwdGQAISA_fSD_Li256ELb1ELb1EEENS1_19SingleTileSchedulerILb1ELb0ELb0ELi128EEEEEEEEEvNT_6ParamsE$_ZZN4cute13to_mixed_bitsINS_5tupleIJNS_1CILi4EEENS2_ILi8EEEEEENS1_IJNS2_ILi128EEENS2_ILi0EEEEEENS1_IJiiEEEEEDaRKT_RKT0_RKT1_ENKUlDpRKT_E_clIJNS_9MixedBitsILj0ELj384EEENS2_ILj0EEEEEEDaSM_)
$_ZN7cutlass13device_kernelIN5flash19enable_sm80_to_sm89INS1_16FlashAttnBwdSm80INS1_25CollectiveMainloopBwdSm80ILi2ELi2EN4cute5tupleIJNS5_1CILi128EEES8_NS7_ILi64EEEEEENS_10bfloat16_tEfNS_4arch4Sm80ELb0ELb0ELb1ELb1ELb1ELb0ELb0ELb0ELi2ELi4ELi4ELi4ELb0EEENS1_24CollectiveEpilogueBwdGQAISA_fSD_Li256ELb1ELb1EEENS1_19SingleTileSchedulerILb1ELb0ELb0ELi128EEEEEEEEEvNT_6ParamsE$_ZZN4cute13to_mixed_bitsINS_5tupleIJNS_1CILi4EEENS2_ILi8EEEEEENS1_IJNS2_ILi128EEENS2_ILi0EEEEEENS1_IJiiEEEEEDaRKT_RKT0_RKT1_ENKUlDpRKT_E_clIJNS_9MixedBitsILj0ELj384EEENS2_ILj0EEEEEEDaSM_:
[----:B------:R-:W-:Y:S01]  /*c260*/  IMAD.MOV.U32 R8, RZ, RZ, R2 ;  /* 0x000000ffff087224 */ /* 0x000fe200078e0002 */
[----:B------:R-:W-:Y:S02]  /*c270*/  MOV R9, 0x0 ;  /* 0x0000000000097802 */ /* 0x000fe40000000f00 */
[----:B------:R-:W-:Y:S02]  /*c280*/  LOP3.LUT R3, R3, 0x180, RZ, 0xc0, !PT ;  /* 0x0000018003037812 */ /* 0x000fe400078ec0ff */
[----:B------:R-:W-:Y:S05]  /*c290*/  RET.REL.NODEC R8 `(_ZN7cutlass13device_kernelIN5flash19enable_sm80_to_sm89INS1_16FlashAttnBwdSm80INS1_25CollectiveMainloopBwdSm80ILi2ELi2EN4cute5tupleIJNS5_1CILi128EEES8_NS7_ILi64EEEEEENS_10bfloat16_tEfNS_4arch4Sm80ELb0ELb0ELb1ELb1ELb1ELb0ELb0ELb0ELi2ELi4ELi4ELi4ELb0EEENS1_24CollectiveEpilogueBwdGQAISA_fSD_Li256ELb1ELb1EEENS1_19SingleTileSchedulerILb1ELb0ELb0ELi128EEEEEEEEEvNT_6ParamsE) ;  /* 0xffff3d6008007950 */ /* 0x000fea0003c3ffff */
        .type           $_ZN7cutlass13device_kernelIN5flash19enable_sm80_to_sm89INS1_16FlashAttnBwdSm80INS1_25CollectiveMainloopBwdSm80ILi2ELi2EN4cute5tupleIJNS5_1CILi128EEES8_NS7_ILi64EEEEEENS_10bfloat16_tEfNS_4arch4Sm80ELb0ELb0ELb1ELb1ELb1ELb0ELb0ELb0ELi2ELi4ELi4ELi4ELb0EEENS1_24CollectiveEpilogueBwdGQAISA_fSD_Li256ELb1ELb1EEENS1_19SingleTileSchedulerILb1ELb0ELb0ELi128EEEEEEEEEvNT_6ParamsE$_ZZN4cute13to_mixed_bitsINS_5tupleIJNS_1CILi4EEENS2_ILi8EEEEEENS1_IJNS2_ILi128EEENS2_ILi0EEEEEENS1_IJiiEEEEEDaRKT_RKT0_RKT1_ENKUlRKT_RKT0_RKT1_E_clIS3_S6_iEEDaSL_SO_SR_,@function
        .size           $_ZN7cutlass13device_kernelIN5flash19enable_sm80_to_sm89INS1_16FlashAttnBwdSm80INS1_25CollectiveMainloopBwdSm80ILi2ELi2EN4cute5tupleIJNS5_1CILi128EEES8_NS7_ILi64EEEEEENS_10bfloat16_tEfNS_4arch4Sm80ELb0ELb0ELb1ELb1ELb1ELb0ELb0ELb0ELi2ELi4ELi4ELi4ELb0EEENS1_24CollectiveEpilogueBwdGQAISA_fSD_Li256ELb1ELb1EEENS1_19SingleTileSchedulerILb1ELb0ELb0ELi128EEEEEEEEEvNT_6ParamsE$_ZZN4cute13to_mixed_bitsINS_5tupleIJNS_1CILi4EEENS2_ILi8EEEEEENS1_IJNS2_ILi128EEENS2_ILi0EEEEEENS1_IJiiEEEEEDaRKT_RKT0_RKT1_ENKUlRKT_RKT0_RKT1_E_clIS3_S6_iEEDaSL_SO_SR_,($_ZN7cutlass13device_kernelIN5flash19enable_sm80_to_sm89INS1_16FlashAttnBwdSm80INS1_25CollectiveMainloopBwdSm80ILi2ELi2EN4cute5tupleIJNS5_1CILi128EEES8_NS7_ILi64EEEEEENS_10bfloat16_tEfNS_4arch4Sm80ELb0ELb0ELb1ELb1ELb1ELb0ELb0ELb0ELi2ELi4ELi4ELi4ELb0EEENS1_24CollectiveEpilogueBwdGQAISA_fSD_Li256ELb1ELb1EEENS1_19SingleTileSchedulerILb1ELb0ELb0ELi128EEEEEEEEEvNT_6ParamsE$_ZZN4cute14logical_divideINS_5tupleIJNS1_IJNS_1CILi8EEENS2_ILi1EEEEEENS1_IJNS2_ILi2EEEEEEEEENS1_IJNS1_IJS4_NS2_ILi0EEEEEENS1_IJiEEEEEENS1_IJS5_NS_6LayoutIS4_S9_EEEEEEEDaRKNSD_IT_T0_EERKT1_ENKUlRKT_RKT0_E_clINSD_IS7_SB_EESE_EEDaSQ_ST_ - $_ZN7cutlass13device_kernelIN5flash19enable_sm80_to_sm89INS1_16FlashAttnBwdSm80INS1_25CollectiveMainloopBwdSm80ILi2ELi2EN4cute5tupleIJNS5_1CILi128EEES8_NS7_ILi64EEEEEENS_10bfloat16_tEfNS_4arch4Sm80ELb0ELb0ELb1ELb1ELb1ELb0ELb0ELb0ELi2ELi4ELi4ELi4ELb0EEENS1_24CollectiveEpilogueBwdGQAISA_fSD_Li256ELb1ELb1EEENS1_19SingleTileSchedulerILb1ELb0ELb0ELi128EEEEEEEEEvNT_6ParamsE$_ZZN4cute13to_mixed_bitsINS_5tupleIJNS_1CILi4EEENS2_ILi8EEEEEENS1_IJNS2_ILi128EEENS2_ILi0EEEEEENS1_IJiiEEEEEDaRKT_RKT0_RKT1_ENKUlRKT_RKT0_RKT1_E_clIS3_S6_iEEDaSL_SO_SR_)
$_ZN7cutlass13device_kernelIN5flash19enable_sm80_to_sm89INS1_16FlashAttnBwdSm80INS1_25CollectiveMainloopBwdSm80ILi2ELi2EN4cute5tupleIJNS5_1CILi128EEES8_NS7_ILi64EEEEEENS_10bfloat16_tEfNS_4arch4Sm80ELb0ELb0ELb1ELb1ELb1ELb0ELb0ELb0ELi2ELi4ELi4ELi4ELb0EEENS1_24CollectiveEpilogueBwdGQAISA_fSD_Li256ELb1ELb1EEENS1_19SingleTileSchedulerILb1ELb0ELb0ELi128EEEEEEEEEvNT_6ParamsE$_ZZN4cute13to_mixed_bitsINS_5tupleIJNS_1CILi4EEENS2_ILi8EEEEEENS1_IJNS2_ILi128EEENS2_ILi0EEEEEENS1_IJiiEEEEEDaRKT_RKT0_RKT1_ENKUlRKT_RKT0_RKT1_E_clIS3_S6_iEEDaSL_SO_SR_:
[----:B------:R-:W-:Y:S01]  /*c2a0*/  MOV R8, R2 ;  /* 0x0000000200087202 */ /* 0x000fe20000000f00 */
[----:B------:R-:W-:Y:S02]  /*c2b0*/  IMAD.MOV.U32 R9, RZ, RZ, 0x0 ;  /* 0x00000000ff097424 */ /* 0x000fe400078e00ff */
[----:B------:R-:W-:-:S05]  /*c2c0*/  IMAD.SHL.U32 R3, R3, 0x80, RZ ;  /* 0x0000008003037824 */ /* 0x000fca00078e00ff */
[----:B------:R-:W-:Y:S01]  /*c2d0*/  LOP3.LUT R3, R3, 0x180, RZ, 0xc0, !PT ;  /* 0x0000018003037812 */ /* 0x000fe200078ec0ff */
[----:B------:R-:W-:Y:S06]  /*c2e0*/  RET.REL.NODEC R8 `(_ZN7cutlass13device_kernelIN5flash19enable_sm80_to_sm89INS1_16FlashAttnBwdSm80INS1_25CollectiveMainloopBwdSm80ILi2ELi2EN4cute5tupleIJNS5_1CILi128EEES8_NS7_ILi64EEEEEENS_10bfloat16_tEfNS_4arch4Sm80ELb0ELb0ELb1ELb1ELb1ELb0ELb0ELb0ELi2ELi4ELi4ELi4ELb0EEENS1_24CollectiveEpilogueBwdGQAISA_fSD_Li256ELb1ELb1EEENS1_19SingleTileSchedulerILb1ELb0ELb0ELi128EEEEEEEEEvNT_6ParamsE) ;  /* 0xffff3d1008007950 */ /* 0x000fec0003c3ffff */
        .type           $_ZN7cutlass13device_kernelIN5flash19enable_sm80_to_sm89INS1_16FlashAttnBwdSm80INS1_25CollectiveMainloopBwdSm80ILi2ELi2EN4cute5tupleIJNS5_1CILi128EEES8_NS7_ILi64EEEEEENS_10bfloat16_tEfNS_4arch4Sm80ELb0ELb0ELb1ELb1ELb1ELb0ELb0ELb0ELi2ELi4ELi4ELi4ELb0EEENS1_24CollectiveEpilogueBwdGQAISA_fSD_Li256ELb1ELb1EEENS1_19SingleTileSchedulerILb1ELb0ELb0ELi128EEEEEEEEEvNT_6ParamsE$_ZZN4cute14logical_divideINS_5tupleIJNS1_IJNS_1CILi8EEENS2_ILi1EEEEEENS1_IJNS2_ILi2EEEEEEEEENS1_IJNS1_IJS4_NS2_ILi0EEEEEENS1_IJiEEEEEENS1_IJS5_NS_6LayoutIS4_S9_EEEEEEEDaRKNSD_IT_T0_EERKT1_ENKUlRKT_RKT0_E_clINSD_IS7_SB_EESE_EEDaSQ_ST_,@function
        .size           $_ZN7cutlass13device_kernelIN5flash19enable_sm80_to_sm89INS1_16FlashAttnBwdSm80INS1_25CollectiveMainloopBwdSm80ILi2ELi2EN4cute5tupleIJNS5_1CILi128EEES8_NS7_ILi64EEEEEENS_10bfloat16_tEfNS_4arch4Sm80ELb0ELb0ELb1ELb1ELb1ELb0ELb0ELb0ELi2ELi4ELi4ELi4ELb0EEENS1_24CollectiveEpilogueBwdGQAISA_fSD_Li256ELb1ELb1EEENS1_19SingleTileSchedulerILb1ELb0ELb0ELi128EEEEEEEEEvNT_6ParamsE$_ZZN4cute14logical_divideINS_5tupleIJNS1_IJNS_1CILi8EEENS2_ILi1EEEEEENS1_IJNS2_ILi2EEEEEEEEENS1_IJNS1_IJS4_NS2_ILi0EEEEEENS1_IJiEEEEEENS1_IJS5_NS_6LayoutIS4_S9_EEEEEEEDaRKNSD_IT_T0_EERKT1_ENKUlRKT_RKT0_E_clINSD_IS7_SB_EESE_EEDaSQ_ST_,($_ZN7cutlass13device_kernelIN5flash19enable_sm80_to_sm89INS1_16FlashAttnBwdSm80INS1_25CollectiveMainloopBwdSm80ILi2ELi2EN4cute5tupleIJNS5_1CILi128EEES8_NS7_ILi64EEEEEENS_10bfloat16_tEfNS_4arch4Sm80ELb0ELb0ELb1ELb1ELb1ELb0ELb0ELb0ELi2ELi4ELi4ELi4ELb0EEENS1_24CollectiveEpilogueBwdGQAISA_fSD_Li256ELb1ELb1EEENS1_19SingleTileSchedulerILb1ELb0ELb0ELi128EEEEEEEEEvNT_6ParamsE$_ZZN4cute14transform_leafINS_15ArithmeticTupleIJiiEEENS_8identityEEEDaRKT_OT0_ENKUlRKT_E_clIiEEDaSB_ - $_ZN7cutlass13device_kernelIN5flash19enable_sm80_to_sm89INS1_16FlashAttnBwdSm80INS1_25CollectiveMainloopBwdSm80ILi2ELi2EN4cute5tupleIJNS5_1CILi128EEES8_NS7_ILi64EEEEEENS_10bfloat16_tEfNS_4arch4Sm80ELb0ELb0ELb1ELb1ELb1ELb0ELb0ELb0ELi2ELi4ELi4ELi4ELb0EEENS1_24CollectiveEpilogueBwdGQAISA_fSD_Li256ELb1ELb1EEENS1_19SingleTileSchedulerILb1ELb0ELb0ELi128EEEEEEEEEvNT_6ParamsE$_ZZN4cute14logical_divideINS_5tupleIJNS1_IJNS_1CILi8EEENS2_ILi1EEEEEENS1_IJNS2_ILi2EEEEEEEEENS1_IJNS1_IJS4_NS2_ILi0EEEEEENS1_IJiEEEEEENS1_IJS5_NS_6LayoutIS4_S9_EEEEEEEDaRKNSD_IT_T0_EERKT1_ENKUlRKT_RKT0_E_clINSD_IS7_SB_EESE_EEDaSQ_ST_)
$_ZN7cutlass13device_kernelIN5flash19enable_sm80_to_sm89INS1_16FlashAttnBwdSm80INS1_25CollectiveMainloopBwdSm80ILi2ELi2EN4cute5tupleIJNS5_1CILi128EEES8_NS7_ILi64EEEEEENS_10bfloat16_tEfNS_4arch4Sm80ELb0ELb0ELb1ELb1ELb1ELb0ELb0ELb0ELi2ELi4ELi4ELi4ELb0EEENS1_24CollectiveEpilogueBwdGQAISA_fSD_Li256ELb1ELb1EEENS1_19SingleTileSchedulerILb1ELb0ELb0ELi128EEEEEEEEEvNT_6ParamsE$_ZZN4cute14logical_divideINS_5tupleIJNS1_IJNS_1CILi8EEENS2_ILi1EEEEEENS1_IJNS2_ILi2EEEEEEEEENS1_IJNS1_IJS4_NS2_ILi0EEEEEENS1_IJiEEEEEENS1_IJS5_NS_6LayoutIS4_S9_EEEEEEEDaRKNSD_IT_T0_EERKT1_ENKUlRKT_RKT0_E_clINSD_IS7_SB_EESE_EEDaSQ_ST_:
[----:B------:R-:W-:-:S05]  /*c2f0*/  IADD3 R7, R2, -c[0x0][0x20], RZ ;  /* 0x8000080002077a10 */ /* 0x000fca0007ffe0ff */
[----:B------:R1:W5:Y:S01]  /*c300*/  LDL R3, [R7] ;  /* 0x0000000007037983 */ /* 0x0003620000100800 */
[----:B------:R-:W-:Y:S02]  /*c310*/  IADD3 R13, R1, 0x1680, RZ ;  /* 0x00001680010d7810 */ /* 0x000fe40007ffe0ff */
[----:B------:R-:W-:Y:S02]  /*c320*/  MOV R6, 0xc360 ;  /* 0x0000c36000067802 */ /* 0x000fe40000000f00 */
[----:B------:R-:W-:-:S04]  /*c330*/  IADD3 R13, R13, c[0x0][0x20], RZ ;  /* 0x000008000d0d7a10 */ /* 0x000fc80007ffe0ff */
[----:B------:R-:W-:Y:S02]  /*c340*/  IADD3 R2, R13, 0x4, RZ ;  /* 0x000000040d027810 */ /* 0x000fe40007ffe0ff */
[----:B-1---5:R-:W-:Y:S05]  /*c350*/  CALL.REL.NOINC `($_ZN7cutlass13device_kernelIN5flash19enable_sm80_to_sm89INS1_16FlashAttnBwdSm80INS1_25CollectiveMainloopBwdSm80ILi2ELi2EN4cute5tupleIJNS5_1CILi128EEES8_NS7_ILi64EEEEEENS_10bfloat16_tEfNS_4arch4Sm80ELb0ELb0ELb1ELb1ELb1ELb0ELb0ELb0ELi2ELi4ELi4ELi4ELb0EEENS1_24CollectiveEpilogueBwdGQAISA_fSD_Li256ELb1ELb1EEENS1_19SingleTileSchedulerILb1ELb0ELb0ELi128EEEEEEEEEvNT_6ParamsE$_ZN4cute5tupleIJNS_1CILi2EEEiEEC2ERKS2_RKi) ;  /* 0xffffec7000007944 */ /* 0x022fea0003c3ffff */
[----:B------:R1:W5:Y:S01]  /*c360*/  LDL R3, [R7] ;  /* 0x0000000007037983 */ /* 0x0003620000100800 */
[----:B------:R-:W-:Y:S02]  /*c370*/  MOV R2, R13 ;  /* 0x0000000d00027202 */ /* 0x000fe40000000f00 */
[----:B------:R-:W-:Y:S02]  /*c380*/  MOV R6, 0xc3a0 ;  /* 0x0000c3a000067802 */ /* 0x000fe40000000f00 */
[----:B-1---5:R-:W-:Y:S05]  /*c390*/  CALL.REL.NOINC `($_ZN7cutlass13device_kernelIN5flash19enable_sm80_to_sm89INS1_16FlashAttnBwdSm80INS1_25CollectiveMainloopBwdSm80ILi2ELi2EN4cute5tupleIJNS5_1CILi128EEES8_NS7_ILi64EEEEEENS_10bfloat16_tEfNS_4arch4Sm80ELb0ELb0ELb1ELb1ELb1ELb0ELb0ELb0ELi2ELi4ELi4ELi4ELb0EEENS1_24CollectiveEpilogueBwdGQAISA_fSD_Li256ELb1ELb1EEENS1_19SingleTileSchedulerILb1ELb0ELb0ELi128EEEEEEEEEvNT_6ParamsE$_ZN4cute5tupleIJNS_1CILi2EEEiEEC2ERKS2_RKi) ;  /* 0xffffec3000007944 */ /* 0x022fea0003c3ffff */
[----:B------:R1:W5:Y:S01]  /*c3a0*/  LDL R3, [R1+0x1680] ;  /* 0x0016800001037983 */ /* 0x0003620000100800 */
[----:B------:R-:W-:-:S03]  /*c3b0*/  MOV R8, 0xc3d0 ;  /* 0x0000c3d000087802 */ /* 0x000fc60000000f00 */
[----:B-1---5:R-:W-:Y:S05]  /*c3c0*/  CALL.REL.NOINC `($_ZN7cutlass13device_kernelIN5flash19enable_sm80_to_sm89INS1_16FlashAttnBwdSm80INS1_25CollectiveMainloopBwdSm80ILi2ELi2EN4cute5tupleIJNS5_1CILi128EEES8_NS7_ILi64EEEEEENS_10bfloat16_tEfNS_4arch4Sm80ELb0ELb0ELb1ELb1ELb1ELb0ELb0ELb0ELi2ELi4ELi4ELi4ELb0EEENS1_24CollectiveEpilogueBwdGQAISA_fSD_Li256ELb1ELb1EEENS1_19SingleTileSchedulerILb1ELb0ELb0ELi128EEEEEEEEEvNT_6ParamsE$_ZZN4cute6detail16composition_implINS_1CILi2EEEiNS_5tupleIJNS2_ILi1EEES3_EEENS4_IJNS2_ILi0EEES5_EEEEEDaRKT_RKT0_RKT1_RKT2_ENKUlRKT_RKT0_E_clIS3_S5_EEDaSN_SQ_) ;  /* 0x0000095000007944 */ /* 0x022fea0003c00000 */
[----:B------:R-:W-:Y:S02]  /*c3d0*/  MOV R8, 0xc3f0 ;  /* 0x0000c3f000087802 */ /* 0x000fe40000000f00 */
[----:B-1---5:R-:W-:Y:S05]  /*c3e0*/  CALL.REL.NOINC `($_ZN7cutlass13device_kernelIN5flash19enable_sm80_to_sm89INS1_16FlashAttnBwdSm80INS1_25CollectiveMainloopBwdSm80ILi2ELi2EN4cute5tupleIJNS5_1CILi128EEES8_NS7_ILi64EEEEEENS_10bfloat16_tEfNS_4arch4Sm80ELb0ELb0ELb1ELb1ELb1ELb0ELb0ELb0ELi2ELi4ELi4ELi4ELb0EEENS1_24CollectiveEpilogueBwdGQAISA_fSD_Li256ELb1ELb1EEENS1_19SingleTileSchedulerILb1ELb0ELb0ELi128EEEEEEEEEvNT_6ParamsE$_ZN4cute3eso3ESOILb1ELb0EJNS_1CILi0EEEiEEC2ERKS3_RKi) ;  /* 0xffffb69000007944 */ /* 0x022fea0003c3ffff */
[----:B-1----:R1:W5:Y:S01]  /*c3f0*/  LDL R2, [R1+0x1680] ;  /* 0x0016800001027983 */ /* 0x0023620000100800 */
[----:B------:R-:W-:-:S03]  /*c400*/  MOV R6, 0xc420 ;  /* 0x0000c42000067802 */ /* 0x000fc60000000f00 */
[----:B-1---5:R-:W-:Y:S05]  /*c410*/  CALL.REL.NOINC `($_ZN7cutlass13device_kernelIN5flash19enable_sm80_to_sm89INS1_16FlashAttnBwdSm80INS1_25CollectiveMainloopBwdSm80ILi2ELi2EN4cute5tupleIJNS5_1CILi128EEES8_NS7_ILi64EEEEEENS_10bfloat16_tEfNS_4arch4Sm80ELb0ELb0ELb1ELb1ELb1ELb0ELb0ELb0ELi2ELi4ELi4ELi4ELb0EEENS1_24CollectiveEpilogueBwdGQAISA_fSD_Li256ELb1ELb1EEENS1_19SingleTileSchedulerILb1ELb0ELb0ELi128EEEEEEEEEvNT_6ParamsE$_ZN4cute5tupleIJNS0_IJNS_1CILi1EEENS1_ILi2EEEEEENS0_IJNS1_ILi0EEEiEEEEEC2ERKS4_RKS6_) ;  /* 0xffffe80000007944 */ /* 0x022fea0003c3ffff */
[----:B-1----:R1:W5:Y:S01]  /*c420*/  LDL R3, [R1+0x1680] ;  /* 0x0016800001037983 */ /* 0x0023620000100800 */
[----:B------:R-:W-:-:S04]  /*c430*/  MOV R13, 0x0 ;  /* 0x00000000000d7802 */ /* 0x000fc80000000f00 */
[----:B------:R-:W-:Y:S05]  /*c440*/  RET.REL.NODEC R12 `(_ZN7cutlass13device_kernelIN5flash19enable_sm80_to_sm89INS1_16FlashAttnBwdSm80INS1_25CollectiveMainloopBwdSm80ILi2ELi2EN4cute5tupleIJNS5_1CILi128EEES8_NS7_ILi64EEEEEENS_10bfloat16_tEfNS_4arch4Sm80ELb0ELb0ELb1ELb1ELb1ELb0ELb0ELb0ELi2ELi4ELi4ELi4ELb0EEENS1_24CollectiveEpilogueBwdGQAISA_fSD_Li256ELb1ELb1EEENS1_19SingleTileSchedulerILb1ELb0ELb0ELi128EEEEEEEEEvNT_6ParamsE) ;  /* 0xffff3bb00c007950 */ /* 0x000fea0003c3ffff */
        .type           $_ZN7cutlass13device_kernelIN5flash19enable_sm80_to_sm89INS1_16FlashAttnBwdSm80INS1_25CollectiveMainloopBwdSm80ILi2ELi2EN4cute5tupleIJNS5_1CILi128EEES8_NS7_ILi64EEEEEENS_10bfloat16_tEfNS_4arch4Sm80ELb0ELb0ELb1ELb1ELb1ELb0ELb0ELb0ELi2ELi4ELi4ELi4ELb0EEENS1_24CollectiveEpilogueBwdGQAISA_fSD_Li256ELb1ELb1EEENS1_19SingleTileSchedulerILb1ELb0ELb0ELi128EEEEEEEEEvNT_6ParamsE$_ZZN4cute14transform_leafINS_15ArithmeticTupleIJiiEEENS_8identityEEEDaRKT_OT0_ENKUlRKT_E_clIiEEDaSB_,@function
        .size           $_ZN7cutlass13device_kernelIN5flash19enable_sm80_to_sm89INS1_16FlashAttnBwdSm80INS1_25CollectiveMainloopBwdSm80ILi2ELi2EN4cute5tupleIJNS5_1CILi128EEES8_NS7_ILi64EEEEEENS_10bfloat16_tEfNS_4arch4Sm80ELb0ELb0ELb1ELb1ELb1ELb0ELb0ELb0ELi2ELi4ELi4ELi4ELb0EEENS1_24CollectiveEpilogueBwdGQAISA_fSD_Li256ELb1ELb1EEENS1_19SingleTileSchedulerILb1ELb0ELb0ELi128EEEEEEEEEvNT_6ParamsE$_ZZN4cute14transform_leafINS_15ArithmeticTupleIJiiEEENS_8identityEEEDaRKT_OT0_ENKUlRKT_E_clIiEEDaSB_,($_ZN7cutlass13device_kernelIN5flash19enable_sm80_to_sm89INS1_16FlashAttnBwdSm80INS1_25CollectiveMainloopBwdSm80ILi2ELi2EN4cute5tupleIJNS5_1CILi128EEES8_NS7_ILi64EEEEEENS_10bfloat16_tEfNS_4arch4Sm80ELb0ELb0ELb1ELb1ELb1ELb0ELb0ELb0ELi2ELi4ELi4ELi4ELb0EEENS1_24CollectiveEpilogueBwdGQAISA_fSD_Li256ELb1ELb1EEENS1_19SingleTileSchedulerILb1ELb0ELb0ELi128EEEEEEEEEvNT_6ParamsE$_ZZN4cute16flatten_to_tupleINS_5tupleIJNS1_IJiiEEENS_1CILi1024EEEEEEEEDaRKT_ENKUlRKT_E_clIS2_EEDaSB_ - $_ZN7cutlass13device_kernelIN5flash19enable_sm80_to_sm89INS1_16FlashAttnBwdSm80INS1_25CollectiveMainloopBwdSm80ILi2ELi2EN4cute5tupleIJNS5_1CILi128EEES8_NS7_ILi64EEEEEENS_10bfloat16_tEfNS_4arch4Sm80ELb0ELb0ELb1ELb1ELb1ELb0ELb0ELb0ELi2ELi4ELi4ELi4ELb0EEENS1_24CollectiveEpilogueBwdGQAISA_fSD_Li256ELb1ELb1EEENS1_19SingleTileSchedulerILb1ELb0ELb0ELi128EEEEEEEEEvNT_6ParamsE$_ZZN4cute14transform_leafINS_15ArithmeticTupleIJiiEEENS_8identityEEEDaRKT_OT0_ENKUlRKT_E_clIiEEDaSB_)
$_ZN7cutlass13device_kernelIN5flash19enable_sm80_to_sm89INS1_16FlashAttnBwdSm80INS1_25CollectiveMainloopBwdSm80ILi2ELi2EN4cute5tupleIJNS5_1CILi128EEES8_NS7_ILi64EEEEEENS_10bfloat16_tEfNS_4arch4Sm80ELb0ELb0ELb1ELb1ELb1ELb0ELb0ELb0ELi2ELi4ELi4ELi4ELb0EEENS1_24CollectiveEpilogueBwdGQAISA_fSD_Li256ELb1ELb1EEENS1_19SingleTileSchedulerILb1ELb0ELb0ELi128EEEEEEEEEvNT_6ParamsE$_ZZN4cute14transform_leafINS_15ArithmeticTupleIJiiEEENS_8identityEEEDaRKT_OT0_ENKUlRKT_E_clIiEEDaSB_:
[----:B------:R-:W-:Y:S02]  /*c450*/  MOV R76, R2 ;  /* 0x00000002004c7202 */ /* 0x000fe40000000f00 */
[----:B------:R-:W-:Y:S02]  /*c460*/  MOV R77, 0x0 ;  /* 0x00000000004d7802 */ /* 0x000fe40000000f00 */
[----:B------:R-:W-:Y:S02]  /*c470*/  MOV R8, R6 ;  /* 0x0000000600087202 */ /* 0x000fe40000000f00 */
[----:B------:R-:W-:Y:S05]  /*c480*/  RET.REL.NODEC R76 `(_ZN7cutlass13device_kernelIN5flash19enable_sm80_to_sm89INS1_16FlashAttnBwdSm80INS1_25CollectiveMainloopBwdSm80ILi2ELi2EN4cute5tupleIJNS5_1CILi128EEES8_NS7_ILi64EEEEEENS_10bfloat16_tEfNS_4arch4Sm80ELb0ELb0ELb1ELb1ELb1ELb0ELb0ELb0ELi2ELi4ELi4ELi4ELb0EEENS1_24CollectiveEpilogueBwdGQAISA_fSD_Li256ELb1ELb1EEENS1_19SingleTileSchedulerILb1ELb0ELb0ELi128EEEEEEEEEvNT_6ParamsE) ;  /* 0xffff3b704c007950 */ /* 0x000fea0003c3ffff */
        .type           $_ZN7cutlass13device_kernelIN5flash19enable_sm80_to_sm89INS1_16FlashAttnBwdSm80INS1_25CollectiveMainloopBwdSm80ILi2ELi2EN4cute5tupleIJNS5_1CILi128EEES8_NS7_ILi64EEEEEENS_10bfloat16_tEfNS_4arch4Sm80ELb0ELb0ELb1ELb1ELb1ELb0ELb0ELb0ELi2ELi4ELi4ELi4ELb0EEENS1_24CollectiveEpilogueBwdGQAISA_fSD_Li256ELb1ELb1EEENS1_19SingleTileSchedulerILb1ELb0ELb0ELi128EEEEEEEEEvNT_6ParamsE$_ZZN4cute16flatten_to_tupleINS_5tupleIJNS1_IJiiEEENS_1CILi1024EEEEEEEEDaRKT_ENKUlRKT_E_clIS2_EEDaSB_,@function
        .size           $_ZN7cutlass13device_kernelIN5flash19enable_sm80_to_sm89INS1_16FlashAttnBwdSm80INS1_25CollectiveMainloopBwdSm80ILi2ELi2EN4cute5tupleIJNS5_1CILi128EEES8_NS7_ILi64EEEEEENS_10bfloat16_tEfNS_4arch4Sm80ELb0ELb0ELb1ELb1ELb1ELb0ELb0ELb0ELi2ELi4ELi4ELi4ELb0EEENS1_24CollectiveEpilogueBwdGQAISA_fSD_Li256ELb1ELb1EEENS1_19SingleTileSchedulerILb1ELb0ELb0ELi128EEEEEEEEEvNT_6ParamsE$_ZZN4cute16flatten_to_tupleINS_5tupleIJNS1_IJiiEEENS_1CILi1024EEEEEEEEDaRKT_ENKUlRKT_E_clIS2_EEDaSB_,($_ZN7cutlass13device_kernelIN5flash19enable_sm80_to_sm89INS1_16FlashAttnBwdSm80INS1_25CollectiveMainloopBwdSm80ILi2ELi2EN4cute5tupleIJNS5_1CILi128EEES8_NS7_ILi64EEEEEENS_10bfloat16_tEfNS_4arch4Sm80ELb0ELb0ELb1ELb1ELb1ELb0ELb0ELb0ELi2ELi4ELi4ELi4ELb0EEENS1_24CollectiveEpilogueBwdGQAISA_fSD_Li256ELb1ELb1EEENS1_19SingleTileSchedulerILb1ELb0ELb0ELi128EEEEEEEEEvNT_6ParamsE$_ZZN4cute16flatten_to_tupleINS_5tupleIJNS1_IJiiEEENS_1CILi8192EEEEEEEEDaRKT_ENKUlRKT_E_clIS2_EEDaSB_ - $_ZN7cutlass13device_kernelIN5flash19enable_sm80_to_sm89INS1_16FlashAttnBwdSm80INS1_25CollectiveMainloopBwdSm80ILi2ELi2EN4cute5tupleIJNS5_1CILi128EEES8_NS7_ILi64EEEEEENS_10bfloat16_tEfNS_4arch4Sm80ELb0ELb0ELb1ELb1ELb1ELb0ELb0ELb0ELi2ELi4ELi4ELi4ELb0EEENS1_24CollectiveEpilogueBwdGQAISA_fSD_Li256ELb1ELb1EEENS1_19SingleTileSchedulerILb1ELb0ELb0ELi128EEEEEEEEEvNT_6ParamsE$_ZZN4cute16flatten_to_tupleINS_5tupleIJNS1_IJiiEEENS_1CILi1024EEEEEEEEDaRKT_ENKUlRKT_E_clIS2_EEDaSB_)
$_ZN7cutlass13device_kernelIN5flash19enable_sm80_to_sm89INS1_16FlashAttnBwdSm80INS1_25CollectiveMainloopBwdSm80ILi2ELi2EN4cute5tupleIJNS5_1CILi128EEES8_NS7_ILi64EEEEEENS_10bfloat16_tEfNS_4arch4Sm80ELb0ELb0ELb1ELb1ELb1ELb0ELb0ELb0ELi2ELi4ELi4ELi4ELb0EEENS1_24CollectiveEpilogueBwdGQAISA_fSD_Li256ELb1ELb1EEENS1_19SingleTileSchedulerILb1ELb0ELb0ELi128EEEEEEEEEvNT_6ParamsE$_ZZN4cute16flatten_to_tupleINS_5tupleIJNS1_IJiiEEENS_1CILi1024EEEEEEEEDaRKT_ENKUlRKT_E_clIS2_EEDaSB_:
[----:B------:R-:W-:-:S04]  /*c490*/  MOV R5, 0x0 ;  /* 0x0000000000057802 */ /* 0x000fc80000000f00 */
[----:B------:R-:W-:Y:S05]  /*c4a0*/  RET.REL.NODEC R4 `(_ZN7cutlass13device_kernelIN5flash19enable_sm80_to_sm89INS1_16FlashAttnBwdSm80INS1_25CollectiveMainloopBwdSm80ILi2ELi2EN4cute5tupleIJNS5_1CILi128EEES8_NS7_ILi64EEEEEENS_10bfloat16_tEfNS_4arch4Sm80ELb0ELb0ELb1ELb1ELb1ELb0ELb0ELb0ELi2ELi4ELi4ELi4ELb0EEENS1_24CollectiveEpilogueBwdGQAISA_fSD_Li256ELb1ELb1EEENS1_19SingleTileSchedulerILb1ELb0ELb0ELi128EEEEEEEEEvNT_6ParamsE) ;  /* 0xffff3b5004007950 */ /* 0x000fea0003c3ffff */
        .type           $_ZN7cutlass13device_kernelIN5flash19enable_sm80_to_sm89INS1_16FlashAttnBwdSm80INS1_25CollectiveMainloopBwdSm80ILi2ELi2EN4cute5tupleIJNS5_1CILi128EEES8_NS7_ILi64EEEEEENS_10bfloat16_tEfNS_4arch4Sm80ELb0ELb0ELb1ELb1ELb1ELb0ELb0ELb0ELi2ELi4ELi4ELi4ELb0EEENS1_24CollectiveEpilogueBwdGQAISA_fSD_Li256ELb1ELb1EEENS1_19SingleTileSchedulerILb1ELb0ELb0ELi128EEEEEEEEEvNT_6ParamsE$_ZZN4cute16flatten_to_tupleINS_5tupleIJNS1_IJiiEEENS_1CILi8192EEEEEEEEDaRKT_ENKUlRKT_E_clIS2_EEDaSB_,@function
        .size           $_ZN7cutlass13device_kernelIN5flash19enable_sm80_to_sm89INS1_16FlashAttnBwdSm80INS1_25CollectiveMainloopBwdSm80ILi2ELi2EN4cute5tupleIJNS5_1CILi128EEES8_NS7_ILi64EEEEEENS_10bfloat16_tEfNS_4arch4Sm80ELb0ELb0ELb1ELb1ELb1ELb0ELb0ELb0ELi2ELi4ELi4ELi4ELb0EEENS1_24CollectiveEpilogueBwdGQAISA_fSD_Li256ELb1ELb1EEENS1_19SingleTileSchedulerILb1ELb0ELb0ELi128EEEEEEEEEvNT_6ParamsE$_ZZN4cute16flatten_to_tupleINS_5tupleIJNS1_IJiiEEENS_1CILi8192EEEEEEEEDaRKT_ENKUlRKT_E_clIS2_EEDaSB_,($_ZN7cutlass13device_kernelIN5flash19enable_sm80_to_sm89INS1_16FlashAttnBwdSm80INS1_25CollectiveMainloopBwdSm80ILi2ELi2EN4cute5tupleIJNS5_1CILi128EEES8_NS7_ILi64EEEEEENS_10bfloat16_tEfNS_4arch4Sm80ELb0ELb0ELb1ELb1ELb1ELb0ELb0ELb0ELi2ELi4ELi4ELi4ELb0EEENS1_24CollectiveEpilogueBwdGQAISA_fSD_Li256ELb1ELb1EEENS1_19SingleTileSchedulerILb1ELb0ELb0ELi128EEEEEEEEEvNT_6ParamsE$_ZZN4cute16flatten_to_tupleINS_5tupleIJNS_1CILi0EEENS1_IJNS2_ILi1EEENS2_ILi512EEEiEEEEEEEEDaRKT_ENKUlRKT_E_clIS6_EEDaSD_ - $_ZN7cutlass13device_kernelIN5flash19enable_sm80_to_sm89INS1_16FlashAttnBwdSm80INS1_25CollectiveMainloopBwdSm80ILi2ELi2EN4cute5tupleIJNS5_1CILi128EEES8_NS7_ILi64EEEEEENS_10bfloat16_tEfNS_4arch4Sm80ELb0ELb0ELb1ELb1ELb1ELb0ELb0ELb0ELi2ELi4ELi4ELi4ELb0EEENS1_24CollectiveEpilogueBwdGQAISA_fSD_Li256ELb1ELb1EEENS1_19SingleTileSchedulerILb1ELb0ELb0ELi128EEEEEEEEEvNT_6ParamsE$_ZZN4cute16flatten_to_tupleINS_5tupleIJNS1_IJiiEEENS_1CILi8192EEEEEEEEDaRKT_ENKUlRKT_E_clIS2_EEDaSB_)
$_ZN7cutlass13device_kernelIN5flash19enable_sm80_to_sm89INS1_16FlashAttnBwdSm80INS1_25CollectiveMainloopBwdSm80ILi2ELi2EN4cute5tupleIJNS5_1CILi128EEES8_NS7_ILi64EEEEEENS_10bfloat16_tEfNS_4arch4Sm80ELb0ELb0ELb1ELb1ELb1ELb0ELb0ELb0ELi2ELi4ELi4ELi4ELb0EEENS1_24CollectiveEpilogueBwdGQAISA_fSD_Li256ELb1ELb1EEENS1_19SingleTileSchedulerILb1ELb0ELb0ELi128EEEEEEEEEvNT_6ParamsE$_ZZN4cute16flatten_to_tupleINS_5tupleIJNS1_IJiiEEENS_1CILi8192EEEEEEEEDaRKT_ENKUlRKT_E_clIS2_EEDaSB_:
[----:B------:R-:W-:Y:S02]  /*c4b0*/  MOV R8, R6 ;  /* 0x0000000600087202 */ /* 0x000fe40000000f00 */
[----:B------:R-:W-:-:S04]  /*c4c0*/  MOV R9, 0x0 ;  /* 0x0000000000097802 */ /* 0x000fc80000000f00 */
[----:B------:R-:W-:Y:S05]  /*c4d0*/  RET.REL.NODEC R8 `(_ZN7cutlass13device_kernelIN5flash19enable_sm80_to_sm89INS1_16FlashAttnBwdSm80INS1_25CollectiveMainloopBwdSm80ILi2ELi2EN4cute5tupleIJNS5_1CILi128EEES8_NS7_ILi64EEEEEENS_10bfloat16_tEfNS_4arch4Sm80ELb0ELb0ELb1ELb1ELb1ELb0ELb0ELb0ELi2ELi4ELi4ELi4ELb0EEENS1_24CollectiveEpilogueBwdGQAISA_fSD_Li256ELb1ELb1EEENS1_19SingleTileSchedulerILb1ELb0ELb0ELi128EEEEEEEEEvNT_6ParamsE) ;  /* 0xffff3b2008007950 */ /* 0x000fea0003c3ffff */
        .type           $_ZN7cutlass13device_kernelIN5flash19enable_sm80_to_sm89INS1_16FlashAttnBwdSm80INS1_25CollectiveMainloopBwdSm80ILi2ELi2EN4cute5tupleIJNS5_1CILi128EEES8_NS7_ILi64EEEEEENS_10bfloat16_tEfNS_4arch4Sm80ELb0ELb0ELb1ELb1ELb1ELb0ELb0ELb0ELi2ELi4ELi4ELi4ELb0EEENS1_24CollectiveEpilogueBwdGQAISA_fSD_Li256ELb1ELb1EEENS1_19SingleTileSchedulerILb1ELb0ELb0ELi128EEEEEEEEEvNT_6ParamsE$_ZZN4cute16flatten_to_tupleINS_5tupleIJNS_1CILi0EEENS1_IJNS2_ILi1EEENS2_ILi512EEEiEEEEEEEEDaRKT_ENKUlRKT_E_clIS6_EEDaSD_,@function
        .size           $_ZN7cutlass13device_kernelIN5flash19enable_sm80_to_sm89INS1_16FlashAttnBwdSm80INS1_25CollectiveMainloopBwdSm80ILi2ELi2EN4cute5tupleIJNS5_1CILi128EEES8_NS7_ILi64EEEEEENS_10bfloat16_tEfNS_4arch4Sm80ELb0ELb0ELb1ELb1ELb1ELb0ELb0ELb0ELi2ELi4ELi4ELi4ELb0EEENS1_24CollectiveEpilogueBwdGQAISA_fSD_Li256ELb1ELb1EEENS1_19SingleTileSchedulerILb1ELb0ELb0ELi128EEEEEEEEEvNT_6ParamsE$_ZZN4cute16flatten_to_tupleINS_5tupleIJNS_1CILi0EEENS1_IJNS2_ILi1EEENS2_ILi512EEEiEEEEEEEEDaRKT_ENKUlRKT_E_clIS6_EEDaSD_,($_ZN7cutlass13device_kernelIN5flash19enable_sm80_to_sm89INS1_16FlashAttnBwdSm80INS1_25CollectiveMainloopBwdSm80ILi2ELi2EN4cute5tupleIJNS5_1CILi128EEES8_NS7_ILi64EEEEEENS_10bfloat16_tEfNS_4arch4Sm80ELb0ELb0ELb1ELb1ELb1ELb0ELb0ELb0ELi2ELi4ELi4ELi4ELb0EEENS1_24CollectiveEpilogueBwdGQAISA_fSD_Li256ELb1ELb1EEENS1_19SingleTileSchedulerILb1ELb0ELb0ELi128EEEEEEEEEvNT_6ParamsE$_ZZN4cute16flatten_to_tupleINS_5tupleIJNS_1CILi1024EEENS1_IJiiEEEEEEEEDaRKT_ENKUlRKT_E_clIS4_EEDaSB_ - $_ZN7cutlass13device_kernelIN5flash19enable_sm80_to_sm89INS1_16FlashAttnBwdSm80INS1_25CollectiveMainloopBwdSm80ILi2ELi2EN4cute5tupleIJNS5_1CILi128EEES8_NS7_ILi64EEEEEENS_10bfloat16_tEfNS_4arch4Sm80ELb0ELb0ELb1ELb1ELb1ELb0ELb0ELb0ELi2ELi4ELi4ELi4ELb0EEENS1_24CollectiveEpilogueBwdGQAISA_fSD_Li256ELb1ELb1EEENS1_19SingleTileSchedulerILb1ELb0ELb0ELi128EEEEEEEEEvNT_6ParamsE$_ZZN4cute16flatten_to_tupleINS_5tupleIJNS_1CILi0EEENS1_IJNS2_ILi1EEENS2_ILi512EEEiEEEEEEEEDaRKT_ENKUlRKT_E_clIS6_EEDaSD_)
$_ZN7cutlass13device_kernelIN5flash19enable_sm80_to_sm89INS1_16FlashAttnBwdSm80INS1_25CollectiveMainloopBwdSm80ILi2ELi2EN4cute5tupleIJNS5_1CILi128EEES8_NS7_ILi64EEEEEENS_10bfloat16_tEfNS_4arch4Sm80ELb0ELb0ELb1ELb1ELb1ELb0ELb0ELb0ELi2ELi4ELi4ELi4ELb0EEENS1_24CollectiveEpilogueBwdGQAISA_fSD_Li256ELb1ELb1EEENS1_19SingleTileSchedulerILb1ELb0ELb0ELi128EEEEEEEEEvNT_6ParamsE$_ZZN4cute16flatten_to_tupleINS_5tupleIJNS_1CILi0EEENS1_IJNS2_ILi1EEENS2_ILi512EEEiEEEEEEEEDaRKT_ENKUlRKT_E_clIS6_EEDaSD_:
[----:B------:R-:W-:Y:S02]  /*c4e0*/  MOV R8, R2 ;  /* 0x0000000200087202 */ /* 0x000fe40000000f00 */
[----:B------:R-:W-:-:S04]  /*c4f0*/  MOV R9, 0x0 ;  /* 0x0000000000097802 */ /* 0x000fc80000000f00 */
[----:B------:R-:W-:Y:S05]  /*c500*/  RET.REL.NODEC R8 `(_ZN7cutlass13device_kernelIN5flash19enable_sm80_to_sm89INS1_16FlashAttnBwdSm80INS1_25CollectiveMainloopBwdSm80ILi2ELi2EN4cute5tupleIJNS5_1CILi128EEES8_NS7_ILi64EEEEEENS_10bfloat16_tEfNS_4arch4Sm80ELb0ELb0ELb1ELb1ELb1ELb0ELb0ELb0ELi2ELi4ELi4ELi4ELb0EEENS1_24CollectiveEpilogueBwdGQAISA_fSD_Li256ELb1ELb1EEENS1_19SingleTileSchedulerILb1ELb0ELb0ELi128EEEEEEEEEvNT_6ParamsE) ;  /* 0xffff3af008007950 */ /* 0x000fea0003c3ffff */
        .type           $_ZN7cutlass13device_kernelIN5flash19enable_sm80_to_sm89INS1_16FlashAttnBwdSm80INS1_25CollectiveMainloopBwdSm80ILi2ELi2EN4cute5tupleIJNS5_1CILi128EEES8_NS7_ILi64EEEEEENS_10bfloat16_tEfNS_4arch4Sm80ELb0ELb0ELb1ELb1ELb1ELb0ELb0ELb0ELi2ELi4ELi4ELi4ELb0EEENS1_24CollectiveEpilogueBwdGQAISA_fSD_Li256ELb1ELb1EEENS1_19SingleTileSchedulerILb1ELb0ELb0ELi128EEEEEEEEEvNT_6ParamsE$_ZZN4cute16flatten_to_tupleINS_5tupleIJNS_1CILi1024EEENS1_IJiiEEEEEEEEDaRKT_ENKUlRKT_E_clIS4_EEDaSB_,@function
        .size           $_ZN7cutlass13device_kernelIN5flash19enable_sm80_to_sm89INS1_16FlashAttnBwdSm80INS1_25CollectiveMainloopBwdSm80ILi2ELi2EN4cute5tupleIJNS5_1CILi128EEES8_NS7_ILi64EEEEEENS_10bfloat16_tEfNS_4arch4Sm80ELb0ELb0ELb1ELb1ELb1ELb0ELb0ELb0ELi2ELi4ELi4ELi4ELb0EEENS1_24CollectiveEpilogueBwdGQAISA_fSD_Li256ELb1ELb1EEENS1_19SingleTileSchedulerILb1ELb0ELb0ELi128EEEEEEEEEvNT_6ParamsE$_ZZN4cute16flatten_to_tupleINS_5tupleIJNS_1CILi1024EEENS1_IJiiEEEEEEEEDaRKT_ENKUlRKT_E_clIS4_EEDaSB_,($_ZN7cutlass13device_kernelIN5flash19enable_sm80_to_sm89INS1_16FlashAttnBwdSm80INS1_25CollectiveMainloopBwdSm80ILi2ELi2EN4cute5tupleIJNS5_1CILi128EEES8_NS7_ILi64EEEEEENS_10bfloat16_tEfNS_4arch4Sm80ELb0ELb0ELb1ELb1ELb1ELb0ELb0ELb0ELi2ELi4ELi4ELi4ELb0EEENS1_24CollectiveEpilogueBwdGQAISA_fSD_Li256ELb1ELb1EEENS1_19SingleTileSchedulerILb1ELb0ELb0ELi128EEEEEEEEEvNT_6ParamsE$_ZZN4cute16flatten_to_tupleINS_5tupleIJNS_1CILi4096EEENS1_IJNS1_IJiiEEENS2_ILi8192EEEEEEEEEEEDaRKT_ENKUlRKT_E_clIS6_EEDaSD_ - $_ZN7cutlass13device_kernelIN5flash19enable_sm80_to_sm89INS1_16FlashAttnBwdSm80INS1_25CollectiveMainloopBwdSm80ILi2ELi2EN4cute5tupleIJNS5_1CILi128EEES8_NS7_ILi64EEEEEENS_10bfloat16_tEfNS_4arch4Sm80ELb0ELb0ELb1ELb1ELb1ELb0ELb0ELb0ELi2ELi4ELi4ELi4ELb0EEENS1_24CollectiveEpilogueBwdGQAISA_fSD_Li256ELb1ELb1EEENS1_19SingleTileSchedulerILb1ELb0ELb0ELi128EEEEEEEEEvNT_6ParamsE$_ZZN4cute16flatten_to_tupleINS_5tupleIJNS_1CILi1024EEENS1_IJiiEEEEEEEEDaRKT_ENKUlRKT_E_clIS4_EEDaSB_)
$_ZN7cutlass13device_kernelIN5flash19enable_sm80_to_sm89INS1_16FlashAttnBwdSm80INS1_25CollectiveMainloopBwdSm80ILi2ELi2EN4cute5tupleIJNS5_1CILi128EEES8_NS7_ILi64EEEEEENS_10bfloat16_tEfNS_4arch4Sm80ELb0ELb0ELb1ELb1ELb1ELb0ELb0ELb0ELi2ELi4ELi4ELi4ELb0EEENS1_24CollectiveEpilogueBwdGQAISA_fSD_Li256ELb1ELb1EEENS1_19SingleTileSchedulerILb1ELb0ELb0ELi128EEEEEEEEEvNT_6ParamsE$_ZZN4cute16flatten_to_tupleINS_5tupleIJNS_1CILi1024EEENS1_IJiiEEEEEEEEDaRKT_ENKUlRKT_E_clIS4_EEDaSB_:
[----:B------:R-:W-:-:S04]  /*c510*/  MOV R5, 0x0 ;  /* 0x0000000000057802 */ /* 0x000fc80000000f00 */
[----:B------:R-:W-:Y:S05]  /*c520*/  RET.REL.NODEC R4 `(_ZN7cutlass13device_kernelIN5flash19enable_sm80_to_sm89INS1_16FlashAttnBwdSm80INS1_25CollectiveMainloopBwdSm80ILi2ELi2EN4cute5tupleIJNS5_1CILi128EEES8_NS7_ILi64EEEEEENS_10bfloat16_tEfNS_4arch4Sm80ELb0ELb0ELb1ELb1ELb1ELb0ELb0ELb0ELi2ELi4ELi4ELi4ELb0EEENS1_24CollectiveEpilogueBwdGQAISA_fSD_Li256ELb1ELb1EEENS1_19SingleTileSchedulerILb1ELb0ELb0ELi128EEEEEEEEEvNT_6ParamsE) ;  /* 0xffff3ad004007950 */ /* 0x000fea0003c3ffff */
        .type           $_ZN7cutlass13device_kernelIN5flash19enable_sm80_to_sm89INS1_16FlashAttnBwdSm80INS1_25CollectiveMainloopBwdSm80ILi2ELi2EN4cute5tupleIJNS5_1CILi128EEES8_NS7_ILi64EEEEEENS_10bfloat16_tEfNS_4arch4Sm80ELb0ELb0ELb1ELb1ELb1ELb0ELb0ELb0ELi2ELi4ELi4ELi4ELb0EEENS1_24CollectiveEpilogueBwdGQAISA_fSD_Li256ELb1ELb1EEENS1_19SingleTileSchedulerILb1ELb0ELb0ELi128EEEEEEEEEvNT_6ParamsE$_ZZN4cute16flatten_to_tupleINS_5tupleIJNS_1CILi4096EEENS1_IJNS1_IJiiEEENS2_ILi8192EEEEEEEEEEEDaRKT_ENKUlRKT_E_clIS6_EEDaSD_,@function
        .size           $_ZN7cutlass13device_kernelIN5flash19enable_sm80_to_sm89INS1_16FlashAttnBwdSm80INS1_25CollectiveMainloopBwdSm80ILi2ELi2EN4cute5tupleIJNS5_1CILi128EEES8_NS7_ILi64EEEEEENS_10bfloat16_tEfNS_4arch4Sm80ELb0ELb0ELb1ELb1ELb1ELb0ELb0ELb0ELi2ELi4ELi4ELi4ELb0EEENS1_24CollectiveEpilogueBwdGQAISA_fSD_Li256ELb1ELb1EEENS1_19SingleTileSchedulerILb1ELb0ELb0ELi128EEEEEEEEEvNT_6ParamsE$_ZZN4cute16flatten_to_tupleINS_5tupleIJNS_1CILi4096EEENS1_IJNS1_IJiiEEENS2_ILi8192EEEEEEEEEEEDaRKT_ENKUlRKT_E_clIS6_EEDaSD_,($_ZN7cutlass13device_kernelIN5flash19enable_sm80_to_sm89INS1_16FlashAttnBwdSm80INS1_25CollectiveMainloopBwdSm80ILi2ELi2EN4cute5tupleIJNS5_1CILi128EEES8_NS7_ILi64EEEEEENS_10bfloat16_tEfNS_4arch4Sm80ELb0ELb0ELb1ELb1ELb1ELb0ELb0ELb0ELi2ELi4ELi4ELi4ELb0EEENS1_24CollectiveEpilogueBwdGQAISA_fSD_Li256ELb1ELb1EEENS1_19SingleTileSchedulerILb1ELb0ELb0ELi128EEEEEEEEEvNT_6ParamsE$_ZZN4cute16flatten_to_tupleINS_5tupleIJNS_1CILi4096EEENS1_IJiiEEEEEEEEDaRKT_ENKUlRKT_E_clIS4_EEDaSB_ - $_ZN7cutlass13device_kernelIN5flash19enable_sm80_to_sm89INS1_16FlashAttnBwdSm80INS1_25CollectiveMainloopBwdSm80ILi2ELi2EN4cute5tupleIJNS5_1CILi128EEES8_NS7_ILi64EEEEEENS_10bfloat16_tEfNS_4arch4Sm80ELb0ELb0ELb1ELb1ELb1ELb0ELb0ELb0ELi2ELi4ELi4ELi4ELb0EEENS1_24CollectiveEpilogueBwdGQAISA_fSD_Li256ELb1ELb1EEENS1_19SingleTileSchedulerILb1ELb0ELb0ELi128EEEEEEEEEvNT_6ParamsE$_ZZN4cute16flatten_to_tupleINS_5tupleIJNS_1CILi4096EEENS1_IJNS1_IJiiEEENS2_ILi8192EEEEEEEEEEEDaRKT_ENKUlRKT_E_clIS6_EEDaSD_)
$_ZN7cutlass13device_kernelIN5flash19enable_sm80_to_sm89INS1_16FlashAttnBwdSm80INS1_25CollectiveMainloopBwdSm80ILi2ELi2EN4cute5tupleIJNS5_1CILi128EEES8_NS7_ILi64EEEEEENS_10bfloat16_tEfNS_4arch4Sm80ELb0ELb0ELb1ELb1ELb1ELb0ELb0ELb0ELi2ELi4ELi4ELi4ELb0EEENS1_24CollectiveEpilogueBwdGQAISA_fSD_Li256ELb1ELb1EEENS1_19SingleTileSchedulerILb1ELb0ELb0ELi128EEEEEEEEEvNT_6ParamsE$_ZZN4cute16flatten_to_tupleINS_5tupleIJNS_1CILi4096EEENS1_IJNS1_IJiiEEENS2_ILi8192EEEEEEEEEEEDaRKT_ENKUlRKT_E_clIS6_EEDaSD_:
[----:B------:R-:W-:-:S05]  /*c530*/  IADD3 R8, R66, -c[0x0][0x20], RZ ;  /* 0x8000080042087a10 */ /* 0x000fca0007ffe0ff */
[----:B------:R1:W5:Y:S04]  /*c540*/  LDL R2, [R8] ;  /* 0x0000000008027983 */ /* 0x0003680000100800 */
[----:B------:R1:W5:Y:S01]  /*c550*/  LDL R3, [R8+0x4] ;  /* 0x0000040008037983 */ /* 0x0003620000100800 */
[----:B------:R-:W-:Y:S02]  /*c560*/  IADD3 R5, R1, 0x1680, RZ ;  /* 0x0000168001057810 */ /* 0x000fe40007ffe0ff */
[----:B------:R-:W-:Y:S02]  /*c570*/  MOV R6, 0xc5a0 ;  /* 0x0000c5a000067802 */ /* 0x000fe40000000f00 */
[----:B------:R-:W-:Y:S02]  /*c580*/  IADD3 R5, R5, c[0x0][0x20], RZ ;  /* 0x0000080005057a10 */ /* 0x000fe40007ffe0ff */
[----:B-1---5:R-:W-:Y:S05]  /*c590*/  CALL.REL.NOINC `($_ZN7cutlass13device_kernelIN5flash19enable_sm80_to_sm89INS1_16FlashAttnBwdSm80INS1_25CollectiveMainloopBwdSm80ILi2ELi2EN4cute5tupleIJNS5_1CILi128EEES8_NS7_ILi64EEEEEENS_10bfloat16_tEfNS_4arch4Sm80ELb0ELb0ELb1ELb1ELb1ELb0ELb0ELb0ELi2ELi4ELi4ELi4ELb0EEENS1_24CollectiveEpilogueBwdGQAISA_fSD_Li256ELb1ELb1EEENS1_19SingleTileSchedulerILb1ELb0ELb0ELi128EEEEEEEEEvNT_6ParamsE$_ZZN4cute16flatten_to_tupleINS_5tupleIJNS1_IJiiEEENS_1CILi8192EEEEEEEEDaRKT_ENKUlRKT_E_clIS2_EEDaSB_) ;  /* 0xffffff1000007944 */ /* 0x022fea0003c3ffff */
[----:B------:R1:W-:Y:S01]  /*c5a0*/  STL.64 [R1+0x1680], R2 ;  /* 0x0016800201007387 */ /* 0x0003e20000100a00 */
[----:B------:R-:W-:-:S03]  /*c5b0*/  MOV R6, 0xc5d0 ;  /* 0x0000c5d000067802 */ /* 0x000fc60000000f00 */
[----:B-1----:R-:W-:Y:S05]  /*c5c0*/  CALL.REL.NOINC `($_ZN7cutlass13device_kernelIN5flash19enable_sm80_to_sm89INS1_16FlashAttnBwdSm80INS1_25CollectiveMainloopBwdSm80ILi2ELi2EN4cute5tupleIJNS5_1CILi128EEES8_NS7_ILi64EEEEEENS_10bfloat16_tEfNS_4arch4Sm80ELb0ELb0ELb1ELb1ELb1ELb0ELb0ELb0ELi2ELi4ELi4ELi4ELb0EEENS1_24CollectiveEpilogueBwdGQAISA_fSD_Li256ELb1ELb1EEENS1_19SingleTileSchedulerILb1ELb0ELb0ELi128EEEEEEEEEvNT_6ParamsE$_ZZN4cute12filter_tupleINS_5tupleIJNS1_IJiiEEENS_1CILi8192EEEEEEZNS_16flatten_to_tupleIS5_EEDaRKT_EUlRKT_E_EEDaS9_OT0_ENKUlDpSC_E_clIJS2_NS1_IJS4_EEEEEEDaSG_) ;  /* 0xfffff01000007944 */ /* 0x002fea0003c3ffff */
[----:B------:R-:W-:-:S04]  /*c5d0*/  MOV R5, 0x0 ;  /* 0x0000000000057802 */ /* 0x000fc80000000f00 */
[----:B------:R-:W-:Y:S05]  /*c5e0*/  RET.REL.NODEC R4 `(_ZN7cutlass13device_kernelIN5flash19enable_sm80_to_sm89INS1_16FlashAttnBwdSm80INS1_25CollectiveMainloopBwdSm80ILi2ELi2EN4cute5tupleIJNS5_1CILi128EEES8_NS7_ILi64EEEEEENS_10bfloat16_tEfNS_4arch4Sm80ELb0ELb0ELb1ELb1ELb1ELb0ELb0ELb0ELi2ELi4ELi4ELi4ELb0EEENS1_24CollectiveEpilogueBwdGQAISA_fSD_Li256ELb1ELb1EEENS1_19SingleTileSchedulerILb1ELb0ELb0ELi128EEEEEEEEEvNT_6ParamsE) ;  /* 0xffff3a1004007950 */ /* 0x000fea0003c3ffff */
        .type           $_ZN7cutlass13device_kernelIN5flash19enable_sm80_to_sm89INS1_16FlashAttnBwdSm80INS1_25CollectiveMainloopBwdSm80ILi2ELi2EN4cute5tupleIJNS5_1CILi128EEES8_NS7_ILi64EEEEEENS_10bfloat16_tEfNS_4arch4Sm80ELb0ELb0ELb1ELb1ELb1ELb0ELb0ELb0ELi2ELi4ELi4ELi4ELb0EEENS1_24CollectiveEpilogueBwdGQAISA_fSD_Li256ELb1ELb1EEENS1_19SingleTileSchedulerILb1ELb0ELb0ELi128EEEEEEEEEvNT_6ParamsE$_ZZN4cute16flatten_to_tupleINS_5tupleIJNS_1CILi4096EEENS1_IJiiEEEEEEEEDaRKT_ENKUlRKT_E_clIS4_EEDaSB_,@function
        .size           $_ZN7cutlass13device_kernelIN5flash19enable_sm80_to_sm89INS1_16FlashAttnBwdSm80INS1_25CollectiveMainloopBwdSm80ILi2ELi2EN4cute5tupleIJNS5_1CILi128EEES8_NS7_ILi64EEEEEENS_10bfloat16_tEfNS_4arch4Sm80ELb0ELb0ELb1ELb1ELb1ELb0ELb0ELb0ELi2ELi4ELi4ELi4ELb0EEENS1_24CollectiveEpilogueBwdGQAISA_fSD_Li256ELb1ELb1EEENS1_19SingleTileSchedulerILb1ELb0ELb0ELi128EEEEEEEEEvNT_6ParamsE$_ZZN4cute16flatten_to_tupleINS_5tupleIJNS_1CILi4096EEENS1_IJiiEEEEEEEEDaRKT_ENKUlRKT_E_clIS4_EEDaSB_,($_ZN7cutlass13device_kernelIN5flash19enable_sm80_to_sm89INS1_16FlashAttnBwdSm80INS1_25CollectiveMainloopBwdSm80ILi2ELi2EN4cute5tupleIJNS5_1CILi128EEES8_NS7_ILi64EEEEEENS_10bfloat16_tEfNS_4arch4Sm80ELb0ELb0ELb1ELb1ELb1ELb0ELb0ELb0ELi2ELi4ELi4ELi4ELb0EEENS1_24CollectiveEpilogueBwdGQAISA_fSD_Li256ELb1ELb1EEENS1_19SingleTileSchedulerILb1ELb0ELb0ELi128EEEEEEEEEvNT_6ParamsE$_ZZN4cute19as_arithmetic_tupleINS_15ArithmeticTupleIJiiEEEEEDaRKT_ENKUlDpRKT_E_clIJiiEEEDaS9_ - $_ZN7cutlass13device_kernelIN5flash19enable_sm80_to_sm89INS1_16FlashAttnBwdSm80INS1_25CollectiveMainloopBwdSm80ILi2ELi2EN4cute5tupleIJNS5_1CILi128EEES8_NS7_ILi64EEEEEENS_10bfloat16_tEfNS_4arch4Sm80ELb0ELb0ELb1ELb1ELb1ELb0ELb0ELb0ELi2ELi4ELi4ELi4ELb0EEENS1_24CollectiveEpilogueBwdGQAISA_fSD_Li256ELb1ELb1EEENS1_19SingleTileSchedulerILb1ELb0ELb0ELi128EEEEEEEEEvNT_6ParamsE$_ZZN4cute16flatten_to_tupleINS_5tupleIJNS_1CILi4096EEENS1_IJiiEEEEEEEEDaRKT_ENKUlRKT_E_clIS4_EEDaSB_)
$_ZN7cutlass13device_kernelIN5flash19enable_sm80_to_sm89INS1_16FlashAttnBwdSm80INS1_25CollectiveMainloopBwdSm80ILi2ELi2EN4cute5tupleIJNS5_1CILi128EEES8_NS7_ILi64EEEEEENS_10bfloat16_tEfNS_4arch4Sm80ELb0ELb0ELb1ELb1ELb1ELb0ELb0ELb0ELi2ELi4ELi4ELi4ELb0EEENS1_24CollectiveEpilogueBwdGQAISA_fSD_Li256ELb1ELb1EEENS1_19SingleTileSchedulerILb1ELb0ELb0ELi128EEEEEEEEEvNT_6ParamsE$_ZZN4cute16flatten_to_tupleINS_5tupleIJNS_1CILi4096EEENS1_IJiiEEEEEEEEDaRKT_ENKUlRKT_E_clIS4_EEDaSB_:
[----:B------:R-:W-:-:S04]  /*c5f0*/  MOV R5, 0x0 ;  /* 0x0000000000057802 */ /* 0x000fc80000000f00 */
[----:B------:R-:W-:Y:S05]  /*c600*/  RET.REL.NODEC R4 `(_ZN7cutlass13device_kernelIN5flash19enable_sm80_to_sm89INS1_16FlashAttnBwdSm80INS1_25CollectiveMainloopBwdSm80ILi2ELi2EN4cute5tupleIJNS5_1CILi128EEES8_NS7_ILi64EEEEEENS_10bfloat16_tEfNS_4arch4Sm80ELb0ELb0ELb1ELb1ELb1ELb0ELb0ELb0ELi2ELi4ELi4ELi4ELb0EEENS1_24CollectiveEpilogueBwdGQAISA_fSD_Li256ELb1ELb1EEENS1_19SingleTileSchedulerILb1ELb0ELb0ELi128EEEEEEEEEvNT_6ParamsE) ;  /* 0xffff39f004007950 */ /* 0x000fea0003c3ffff */
        .type           $_ZN7cutlass13device_kernelIN5flash19enable_sm80_to_sm89INS1_16FlashAttnBwdSm80INS1_25CollectiveMainloopBwdSm80ILi2ELi2EN4cute5tupleIJNS5_1CILi128EEES8_NS7_ILi64EEEEEENS_10bfloat16_tEfNS_4arch4Sm80ELb0ELb0ELb1ELb1ELb1ELb0ELb0ELb0ELi2ELi4ELi4ELi4ELb0EEENS1_24CollectiveEpilogueBwdGQAISA_fSD_Li256ELb1ELb1EEENS1_19SingleTileSchedulerILb1ELb0ELb0ELi128EEEEEEEEEvNT_6ParamsE$_ZZN4cute19as_arithmetic_tupleINS_15ArithmeticTupleIJiiEEEEEDaRKT_ENKUlDpRKT_E_clIJiiEEEDaS9_,@function
        .size           $_ZN7cutlass13device_kernelIN5flash19enable_sm80_to_sm89INS1_16FlashAttnBwdSm80INS1_25CollectiveMainloopBwdSm80ILi2ELi2EN4cute5tupleIJNS5_1CILi128EEES8_NS7_ILi64EEEEEENS_10bfloat16_tEfNS_4arch4Sm80ELb0ELb0ELb1ELb1ELb1ELb0ELb0ELb0ELi2ELi4ELi4ELi4ELb0EEENS1_24CollectiveEpilogueBwdGQAISA_fSD_Li256ELb1ELb1EEENS1_19SingleTileSchedulerILb1ELb0ELb0ELi128EEEEEEEEEvNT_6ParamsE$_ZZN4cute19as_arithmetic_tupleINS_15ArithmeticTupleIJiiEEEEEDaRKT_ENKUlDpRKT_E_clIJiiEEEDaS9_,($_ZN7cutlass13device_kernelIN5flash19enable_sm80_to_sm89INS1_16FlashAttnBwdSm80INS1_25CollectiveMainloopBwdSm80ILi2ELi2EN4cute5tupleIJNS5_1CILi128EEES8_NS7_ILi64EEEEEENS_10bfloat16_tEfNS_4arch4Sm80ELb0ELb0ELb1ELb1ELb1ELb0ELb0ELb0ELi2ELi4ELi4ELi4ELb0EEENS1_24CollectiveEpilogueBwdGQAISA_fSD_Li256ELb1ELb1EEENS1_19SingleTileSchedulerILb1ELb0ELb0ELi128EEEEEEEEEvNT_6ParamsE$_ZZN4cute19as_arithmetic_tupleINS_15ArithmeticTupleIJiiEEEEEDaRKT_ENKUlRKT_E_clIiEEDaS8_ - $_ZN7cutlass13device_kernelIN5flash19enable_sm80_to_sm89INS1_16FlashAttnBwdSm80INS1_25CollectiveMainloopBwdSm80ILi2ELi2EN4cute5tupleIJNS5_1CILi128EEES8_NS7_ILi64EEEEEENS_10bfloat16_tEfNS_4arch4Sm80ELb0ELb0ELb1ELb1ELb1ELb0ELb0ELb0ELi2ELi4ELi4ELi4ELb0EEENS1_24CollectiveEpilogueBwdGQAISA_fSD_Li256ELb1ELb1EEENS1_19SingleTileSchedulerILb1ELb0ELb0ELi128EEEEEEEEEvNT_6ParamsE$_ZZN4cute19as_arithmetic_tupleINS_15ArithmeticTupleIJiiEEEEEDaRKT_ENKUlDpRKT_E_clIJiiEEEDaS9_)
$_ZN7cutlass13device_kernelIN5flash19enable_sm80_to_sm89INS1_16FlashAttnBwdSm80INS1_25CollectiveMainloopBwdSm80ILi2ELi2EN4cute5tupleIJNS5_1CILi128EEES8_NS7_ILi64EEEEEENS_10bfloat16_tEfNS_4arch4Sm80ELb0ELb0ELb1ELb1ELb1ELb0ELb0ELb0ELi2ELi4ELi4ELi4ELb0EEENS1_24CollectiveEpilogueBwdGQAISA_fSD_Li256ELb1ELb1EEENS1_19SingleTileSchedulerILb1ELb0ELb0ELi128EEEEEEEEEvNT_6ParamsE$_ZZN4cute19as_arithmetic_tupleINS_15ArithmeticTupleIJiiEEEEEDaRKT_ENKUlDpRKT_E_clIJiiEEEDaS9_:
[----:B------:R-:W-:Y:S01]  /*c610*/  IADD3 R3, R1, 0x1688, RZ ;  /* 0x0000168801037810 */ /* 0x000fe20007ffe0ff */
[----:B------:R-:W-:Y:S01]  /*c620*/  IMAD.MOV.U32 R2, RZ, RZ, R11 ;  /* 0x000000ffff027224 */ /* 0x000fe200078e000b */
[----:B------:R-:W-:Y:S02]  /*c630*/  MOV R6, 0xc660 ;  /* 0x0000c66000067802 */ /* 0x000fe40000000f00 */
[----:B------:R-:W-:Y:S02]  /*c640*/  IADD3 R3, R3, c[0x0][0x20], RZ ;  /* 0x0000080003037a10 */ /* 0x000fe40007ffe0ff */
[----:B------:R-:W-:Y:S05]  /*c650*/  CALL.REL.NOINC `($_ZN7cutlass13device_kernelIN5flash19enable_sm80_to_sm89INS1_16FlashAttnBwdSm80INS1_25CollectiveMainloopBwdSm80ILi2ELi2EN4cute5tupleIJNS5_1CILi128EEES8_NS7_ILi64EEEEEENS_10bfloat16_tEfNS_4arch4Sm80ELb0ELb0ELb1ELb1ELb1ELb0ELb0ELb0ELi2ELi4ELi4ELi4ELb0EEENS1_24CollectiveEpilogueBwdGQAISA_fSD_Li256ELb1ELb1EEENS1_19SingleTileSchedulerILb1ELb0ELb0ELi128EEEEEEEEEvNT_6ParamsE$_ZN4cute5tupleIJiiEEC2ERKiS3_) ;  /* 0xffffea9000007944 */ /* 0x000fea0003c3ffff */
[----:B------:R1:W5:Y:S01]  /*c660*/  LDL.64 R2, [R1+0x1688] ;  /* 0x0016880001027983 */ /* 0x0003620000100a00 */
[----:B------:R-:W-:-:S04]  /*c670*/  MOV R77, 0x0 ;  /* 0x00000000004d7802 */ /* 0x000fc80000000f00 */
[----:B------:R-:W-:Y:S05]  /*c680*/  RET.REL.NODEC R76 `(_ZN7cutlass13device_kernelIN5flash19enable_sm80_to_sm89INS1_16FlashAttnBwdSm80INS1_25CollectiveMainloopBwdSm80ILi2ELi2EN4cute5tupleIJNS5_1CILi128EEES8_NS7_ILi64EEEEEENS_10bfloat16_tEfNS_4arch4Sm80ELb0ELb0ELb1ELb1ELb1ELb0ELb0ELb0ELi2ELi4ELi4ELi4ELb0EEENS1_24CollectiveEpilogueBwdGQAISA_fSD_Li256ELb1ELb1EEENS1_19SingleTileSchedulerILb1ELb0ELb0ELi128EEEEEEEEEvNT_6ParamsE) ;  /* 0xffff39704c007950 */ /* 0x000fea0003c3ffff */
        .type           $_ZN7cutlass13device_kernelIN5flash19enable_sm80_to_sm89INS1_16FlashAttnBwdSm80INS1_25CollectiveMainloopBwdSm80ILi2ELi2EN4cute5tupleIJNS5_1CILi128EEES8_NS7_ILi64EEEEEENS_10bfloat16_tEfNS_4arch4Sm80ELb0ELb0ELb1ELb1ELb1ELb0ELb0ELb0ELi2ELi4ELi4ELi4ELb0EEENS1_24CollectiveEpilogueBwdGQAISA_fSD_Li256ELb1ELb1EEENS1_19SingleTileSchedulerILb1ELb0ELb0ELi128EEEEEEEEEvNT_6ParamsE$_ZZN4cute19as_arithmetic_tupleINS_15ArithmeticTupleIJiiEEEEEDaRKT_ENKUlRKT_E_clIiEEDaS8_,@function
        .size           $_ZN7cutlass13device_kernelIN5flash19enable_sm80_to_sm89INS1_16FlashAttnBwdSm80INS1_25CollectiveMainloopBwdSm80ILi2ELi2EN4cute5tupleIJNS5_1CILi128EEES8_NS7_ILi64EEEEEENS_10bfloat16_tEfNS_4arch4Sm80ELb0ELb0ELb1ELb1ELb1ELb0ELb0ELb0ELi2ELi4ELi4ELi4ELb0EEENS1_24CollectiveEpilogueBwdGQAISA_fSD_Li256ELb1ELb1EEENS1_19SingleTileSchedulerILb1ELb0ELb0ELi128EEEEEEEEEvNT_6ParamsE$_ZZN4cute19as_arithmetic_tupleINS_15ArithmeticTupleIJiiEEEEEDaRKT_ENKUlRKT_E_clIiEEDaS8_,($_ZN7cutlass13device_kernelIN5flash19enable_sm80_to_sm89INS1_16FlashAttnBwdSm80INS1_25CollectiveMainloopBwdSm80ILi2ELi2EN4cute5tupleIJNS5_1CILi128EEES8_NS7_ILi64EEEEEENS_10bfloat16_tEfNS_4arch4Sm80ELb0ELb0ELb1ELb1ELb1ELb0ELb0ELb0ELi2ELi4ELi4ELi4ELb0EEENS1_24CollectiveEpilogueBwdGQAISA_fSD_Li256ELb1ELb1EEENS1_19SingleTileSchedulerILb1ELb0ELb0ELi128EEEEEEEEEvNT_6ParamsE$_ZZN4cute4diceINS_5tupleIJNS1_IJiNS1_IJiNS_1CILi0EEEEEEEEENS1_IJNS_10UnderscoreENS1_IJS6_S6_EEEEEEEEES9_EEDaRKT_RKT0_ENKUlRKT_RKT0_E_clIS5_S5_EEDaSI_SL_ - $_ZN7cutlass13device_kernelIN5flash19enable_sm80_to_sm89INS1_16FlashAttnBwdSm80INS1_25CollectiveMainloopBwdSm80ILi2ELi2EN4cute5tupleIJNS5_1CILi128EEES8_NS7_ILi64EEEEEENS_10bfloat16_tEfNS_4arch4Sm80ELb0ELb0ELb1ELb1ELb1ELb0ELb0ELb0ELi2ELi4ELi4ELi4ELb0EEENS1_24CollectiveEpilogueBwdGQAISA_fSD_Li256ELb1ELb1EEENS1_19SingleTileSchedulerILb1ELb0ELb0ELi128EEEEEEEEEvNT_6ParamsE$_ZZN4cute19as_arithmetic_tupleINS_15ArithmeticTupleIJiiEEEEEDaRKT_ENKUlRKT_E_clIiEEDaS8_)
$_ZN7cutlass13device_kernelIN5flash19enable_sm80_to_sm89INS1_16FlashAttnBwdSm80INS1_25CollectiveMainloopBwdSm80ILi2ELi2EN4cute5tupleIJNS5_1CILi128EEES8_NS7_ILi64EEEEEENS_10bfloat16_tEfNS_4arch4Sm80ELb0ELb0ELb1ELb1ELb1ELb0ELb0ELb0ELi2ELi4ELi4ELi4ELb0EEENS1_24CollectiveEpilogueBwdGQAISA_fSD_Li256ELb1ELb1EEENS1_19SingleTileSchedulerILb1ELb0ELb0ELi128EEEEEEEEEvNT_6ParamsE$_ZZN4cute19as_arithmetic_tupleINS_15ArithmeticTupleIJiiEEEEEDaRKT_ENKUlRKT_E_clIiEEDaS8_:
[----:B------:R-:W-:Y:S02]  /*c690*/  MOV R6, R8 ;  /* 0x0000000800067202 */ /* 0x000fe40000000f00 */
[----:B------:R-:W-:Y:S02]  /*c6a0*/  MOV R8, R2 ;  /* 0x0000000200087202 */ /* 0x000fe40000000f00 */
[----:B------:R-:W-:-:S04]  /*c6b0*/  MOV R9, 0x0 ;  /* 0x0000000000097802 */ /* 0x000fc80000000f00 */
[----:B------:R-:W-:Y:S05]  /*c6c0*/  RET.REL.NODEC R8 `(_ZN7cutlass13device_kernelIN5flash19enable_sm80_to_sm89INS1_16FlashAttnBwdSm80INS1_25CollectiveMainloopBwdSm80ILi2ELi2EN4cute5tupleIJNS5_1CILi128EEES8_NS7_ILi64EEEEEENS_10bfloat16_tEfNS_4arch4Sm80ELb0ELb0ELb1ELb1ELb1ELb0ELb0ELb0ELi2ELi4ELi4ELi4ELb0EEENS1_24CollectiveEpilogueBwdGQAISA_fSD_Li256ELb1ELb1EEENS1_19SingleTileSchedulerILb1ELb0ELb0ELi128EEEEEEEEEvNT_6ParamsE) ;  /* 0xffff393008007950 */ /* 0x000fea0003c3ffff */
        .type           $_ZN7cutlass13device_kernelIN5flash19enable_sm80_to_sm89INS1_16FlashAttnBwdSm80INS1_25CollectiveMainloopBwdSm80ILi2ELi2EN4cute5tupleIJNS5_1CILi128EEES8_NS7_ILi64EEEEEENS_10bfloat16_tEfNS_4arch4Sm80ELb0ELb0ELb1ELb1ELb1ELb0ELb0ELb0ELi2ELi4ELi4ELi4ELb0EEENS1_24CollectiveEpilogueBwdGQAISA_fSD_Li256ELb1ELb1EEENS1_19SingleTileSchedulerILb1ELb0ELb0ELi128EEEEEEEEEvNT_6ParamsE$_ZZN4cute4diceINS_5tupleIJNS1_IJiNS1_IJiNS_1CILi0EEEEEEEEENS1_IJNS_10UnderscoreENS1_IJS6_S6_EEEEEEEEES9_EEDaRKT_RKT0_ENKUlRKT_RKT0_E_clIS5_S5_EEDaSI_SL_,@function
        .size           $_ZN7cutlass13device_kernelIN5flash19enable_sm80_to_sm89INS1_16FlashAttnBwdSm80INS1_25CollectiveMainloopBwdSm80ILi2ELi2EN4cute5tupleIJNS5_1CILi128EEES8_NS7_ILi64EEEEEENS_10bfloat16_tEfNS_4arch4Sm80ELb0ELb0ELb1ELb1ELb1ELb0ELb0ELb0ELi2ELi4ELi4ELi4ELb0EEENS1_24CollectiveEpilogueBwdGQAISA_fSD_Li256ELb1ELb1EEENS1_19SingleTileSchedulerILb1ELb0ELb0ELi128EEEEEEEEEvNT_6ParamsE$_ZZN4cute4diceINS_5tupleIJNS1_IJiNS1_IJiNS_1CILi0EEEEEEEEENS1_IJNS_10UnderscoreENS1_IJS6_S6_EEEEEEEEES9_EEDaRKT_RKT0_ENKUlRKT_RKT0_E_clIS5_S5_EEDaSI_SL_,($_ZN7cutlass13device_kernelIN5flash19enable_sm80_to_sm89INS1_16FlashAttnBwdSm80INS1_25CollectiveMainloopBwdSm80ILi2ELi2EN4cute5tupleIJNS5_1CILi128EEES8_NS7_ILi64EEEEEENS_10bfloat16_tEfNS_4arch4Sm80ELb0ELb0ELb1ELb1ELb1ELb0ELb0ELb0ELi2ELi4ELi4ELi4ELb0EEENS1_24CollectiveEpilogueBwdGQAISA_fSD_Li256ELb1ELb1EEENS1_19SingleTileSchedulerILb1ELb0ELb0ELi128EEEEEEEEEvNT_6ParamsE$_ZZN4cute4takeILi1ELi2ENS_5tupleIJNS1_IJNS_1CILi1EEENS2_ILi0EEEEEEiEEEEEDaRKT1_ENKUlDpRKT_E_clIJiEEEDaSD_ - $_ZN7cutlass13device_kernelIN5flash19enable_sm80_to_sm89INS1_16FlashAttnBwdSm80INS1_25CollectiveMainloopBwdSm80ILi2ELi2EN4cute5tupleIJNS5_1CILi128EEES8_NS7_ILi64EEEEEENS_10bfloat16_tEfNS_4arch4Sm80ELb0ELb0ELb1ELb1ELb1ELb0ELb0ELb0ELi2ELi4ELi4ELi4ELb0EEENS1_24CollectiveEpilogueBwdGQAISA_fSD_Li256ELb1ELb1EEENS1_19SingleTileSchedulerILb1ELb0ELb0ELi128EEEEEEEEEvNT_6ParamsE$_ZZN4cute4diceINS_5tupleIJNS1_IJiNS1_IJiNS_1CILi0EEEEEEEEENS1_IJNS_10UnderscoreENS1_IJS6_S6_EEEEEEEEES9_EEDaRKT_RKT0_ENKUlRKT_RKT0_E_clIS5_S5_EEDaSI_SL_)
$_ZN7cutlass13device_kernelIN5flash19enable_sm80_to_sm89INS1_16FlashAttnBwdSm80INS1_25CollectiveMainloopBwdSm80ILi2ELi2EN4cute5tupleIJNS5_1CILi128EEES8_NS7_ILi64EEEEEENS_10bfloat16_tEfNS_4arch4Sm80ELb0ELb0ELb1ELb1ELb1ELb0ELb0ELb0ELi2ELi4ELi4ELi4ELb0EEENS1_24CollectiveEpilogueBwdGQAISA_fSD_Li256ELb1ELb1EEENS1_19SingleTileSchedulerILb1ELb0ELb0ELi128EEEEEEEEEvNT_6ParamsE$_ZZN4cute4diceINS_5tupleIJNS1_IJiNS1_IJiNS_1CILi0EEEEEEEEENS1_IJNS_10UnderscoreENS1_IJS6_S6_EEEEEEEEES9_EEDaRKT_RKT0_ENKUlRKT_RKT0_E_clIS5_S5_EEDaSI_SL_:
[----:B------:R-:W-:-:S05]  /*c6d0*/  IADD3 R6, R2, -c[0x0][0x20], RZ ;  /* 0x8000080002067a10 */ /* 0x000fca0007ffe0ff */
[----:B------:R1:W5:Y:S01]  /*c6e0*/  LDL R3, [R6] ;  /* 0x0000000006037983 */ /* 0x0003620000100800 */
[----:B------:R-:W-:Y:S02]  /*c6f0*/  IADD3 R5, R1, 0x1680, RZ ;  /* 0x0000168001057810 */ /* 0x000fe40007ffe0ff */
[----:B------:R-:W-:Y:S02]  /*c700*/  MOV R10, 0xc730 ;  /* 0x0000c730000a7802 */ /* 0x000fe40000000f00 */
[----:B------:R-:W-:Y:S02]  /*c710*/  IADD3 R5, R5, c[0x0][0x20], RZ ;  /* 0x0000080005057a10 */ /* 0x000fe40007ffe0ff */
[----:B-1---5:R-:W-:Y:S05]  /*c720*/  CALL.REL.NOINC `($_ZN7cutlass13device_kernelIN5flash19enable_sm80_to_sm89INS1_16FlashAttnBwdSm80INS1_25CollectiveMainloopBwdSm80ILi2ELi2EN4cute5tupleIJNS5_1CILi128EEES8_NS7_ILi64EEEEEENS_10bfloat16_tEfNS_4arch4Sm80ELb0ELb0ELb1ELb1ELb1ELb0ELb0ELb0ELi2ELi4ELi4ELi4ELb0EEENS1_24CollectiveEpilogueBwdGQAISA_fSD_Li256ELb1ELb1EEENS1_19SingleTileSchedulerILb1ELb0ELb0ELi128EEEEEEEEEvNT_6ParamsE$_ZZN4cute6detail9lift_diceINS_5tupleIJiNS2_IJiNS_1CILi0EEEEEEEEES6_EEDaRKT_RKT0_ENKUlRKT_RKT0_E_clIiiEEDaSF_SI_) ;  /* 0x0000247000007944 */ /* 0x022fea0003c00000 */
[----:B------:R1:W5:Y:S01]  /*c730*/  LDL R3, [R6+0x4] ;  /* 0x0000040006037983 */ /* 0x0003620000100800 */
[----:B------:R-:W-:-:S03]  /*c740*/  MOV R10, 0xc760 ;  /* 0x0000c760000a7802 */ /* 0x000fc60000000f00 */
[----:B-12--5:R-:W-:Y:S05]  /*c750*/  CALL.REL.NOINC `($_ZN7cutlass13device_kernelIN5flash19enable_sm80_to_sm89INS1_16FlashAttnBwdSm80INS1_25CollectiveMainloopBwdSm80ILi2ELi2EN4cute5tupleIJNS5_1CILi128EEES8_NS7_ILi64EEEEEENS_10bfloat16_tEfNS_4arch4Sm80ELb0ELb0ELb1ELb1ELb1ELb0ELb0ELb0ELi2ELi4ELi4ELi4ELb0EEENS1_24CollectiveEpilogueBwdGQAISA_fSD_Li256ELb1ELb1EEENS1_19SingleTileSchedulerILb1ELb0ELb0ELi128EEEEEEEEEvNT_6ParamsE$_ZZN4cute6detail9lift_diceINS_5tupleIJiNS2_IJiNS_1CILi0EEEEEEEEES6_EEDaRKT_RKT0_ENKUlRKT_RKT0_E_clIS5_S5_EEDaSF_SI_) ;  /* 0x000023c000007944 */ /* 0x026fea0003c00000 */
[----:B------:R2:W-:Y:S01]  /*c760*/  STL [R1+0x1680], R6 ;  /* 0x0016800601007387 */ /* 0x0005e20000100800 */
[----:B------:R-:W-:-:S03]  /*c770*/  MOV R2, 0xc790 ;  /* 0x0000c79000027802 */ /* 0x000fc60000000f00 */
[----:B-12---:R-:W-:Y:S05]  /*c780*/  CALL.REL.NOINC `($_ZN7cutlass13device_kernelIN5flash19enable_sm80_to_sm89INS1_16FlashAttnBwdSm80INS1_25CollectiveMainloopBwdSm80ILi2ELi2EN4cute5tupleIJNS5_1CILi128EEES8_NS7_ILi64EEEEEENS_10bfloat16_tEfNS_4arch4Sm80ELb0ELb0ELb1ELb1ELb1ELb0ELb0ELb0ELi2ELi4ELi4ELi4ELb0EEENS1_24CollectiveEpilogueBwdGQAISA_fSD_Li256ELb1ELb1EEENS1_19SingleTileSchedulerILb1ELb0ELb0ELi128EEEEEEEEEvNT_6ParamsE$_ZZN4cute12filter_tupleINS_5tupleIJiNS1_IJiNS_1CILi0EEEEEEEEES5_ZNS_6detail9lift_diceIS5_S5_EEDaRKT_RKT0_EUlRKT_RKT0_E_EEDaSA_SD_OT1_ENKUlDpSG_E_clIJNS1_IJiEEES4_EEEDaSN_) ;  /* 0xfffff5a000007944 */ /* 0x006fea0003c3ffff */
[----:B-----5:R-:W-:Y:S02]  /*c790*/  MOV R2, R5 ;  /* 0x0000000500027202 */ /* 0x020fe40000000f00 */
[----:B------:R-:W-:-:S04]  /*c7a0*/  MOV R5, 0x0 ;  /* 0x0000000000057802 */ /* 0x000fc80000000f00 */
[----:B------:R-:W-:Y:S05]  /*c7b0*/  RET.REL.NODEC R4 `(_ZN7cutlass13device_kernelIN5flash19enable_sm80_to_sm89INS1_16FlashAttnBwdSm80INS1_25CollectiveMainloopBwdSm80ILi2ELi2EN4cute5tupleIJNS5_1CILi128EEES8_NS7_ILi64EEEEEENS_10bfloat16_tEfNS_4arch4Sm80ELb0ELb0ELb1ELb1ELb1ELb0ELb0ELb0ELi2ELi4ELi4ELi4ELb0EEENS1_24CollectiveEpilogueBwdGQAISA_fSD_Li256ELb1ELb1EEENS1_19SingleTileSchedulerILb1ELb0ELb0ELi128EEEEEEEEEvNT_6ParamsE) ;  /* 0xffff384004007950 */ /* 0x000fea0003c3ffff */
        .type           $_ZN7cutlass13device_kernelIN5flash19enable_sm80_to_sm89INS1_16FlashAttnBwdSm80INS1_25CollectiveMainloopBwdSm80ILi2ELi2EN4cute5tupleIJNS5_1CILi128EEES8_NS7_ILi64EEEEEENS_10bfloat16_tEfNS_4arch4Sm80ELb0ELb0ELb1ELb1ELb1ELb0ELb0ELb0ELi2ELi4ELi4ELi4ELb0EEENS1_24CollectiveEpilogueBwdGQAISA_fSD_Li256ELb1ELb1EEENS1_19SingleTileSchedulerILb1ELb0ELb0ELi128EEEEEEEEEvNT_6ParamsE$_ZZN4cute4takeILi1ELi2ENS_5tupleIJNS1_IJNS_1CILi1EEENS2_ILi0EEEEEEiEEEEEDaRKT1_ENKUlDpRKT_E_clIJiEEEDaSD_,@function
        .size           $_ZN7cutlass13device_kernelIN5flash19enable_sm80_to_sm89INS1_16FlashAttnBwdSm80INS1_25CollectiveMainloopBwdSm80ILi2ELi2EN4cute5tupleIJNS5_1CILi128EEES8_NS7_ILi64EEEEEENS_10bfloat16_tEfNS_4arch4Sm80ELb0ELb0ELb1ELb1ELb1ELb0ELb0ELb0ELi2ELi4ELi4ELi4ELb0EEENS1_24CollectiveEpilogueBwdGQAISA_fSD_Li256ELb1ELb1EEENS1_19SingleTileSchedulerILb1ELb0ELb0ELi128EEEEEEEEEvNT_6ParamsE$_ZZN4cute4takeILi1ELi2ENS_5tupleIJNS1_IJNS_1CILi1EEENS2_ILi0EEEEEEiEEEEEDaRKT1_ENKUlDpRKT_E_clIJiEEEDaSD_,($_ZN7cutlass13device_kernelIN5flash19enable_sm80_to_sm89INS1_16FlashAttnBwdSm80INS1_25CollectiveMainloopBwdSm80ILi2ELi2EN4cute5tupleIJNS5_1CILi128EEES8_NS7_ILi64EEEEEENS_10bfloat16_tEfNS_4arch4Sm80ELb0ELb0ELb1ELb1ELb1ELb0ELb0ELb0ELi2ELi4ELi4ELi4ELb0EEENS1_24CollectiveEpilogueBwdGQAISA_fSD_Li256ELb1ELb1EEENS1_19SingleTileSchedulerILb1ELb0ELb0ELi128EEEEEEEEEvNT_6ParamsE$_ZZN4cute4takeILi1ELi3ENS_5tupleIJNS1_IJNS_1CILi1EEENS2_ILi512EEEiEEENS2_ILi4096EEENS1_IJNS1_IJiiEEENS2_ILi8192EEEEEEEEEEEDaRKT1_ENKUlDpRKT_E_clIJS6_S9_EEEDaSH_ - $_ZN7cutlass13device_kernelIN5flash19enable_sm80_to_sm89INS1_16FlashAttnBwdSm80INS1_25CollectiveMainloopBwdSm80ILi2ELi2EN4cute5tupleIJNS5_1CILi128EEES8_NS7_ILi64EEEEEENS_10bfloat16_tEfNS_4arch4Sm80ELb0ELb0ELb1ELb1ELb1ELb0ELb0ELb0ELi2ELi4ELi4ELi4ELb0EEENS1_24CollectiveEpilogueBwdGQAISA_fSD_Li256ELb1ELb1EEENS1_19SingleTileSchedulerILb1ELb0ELb0ELi128EEEEEEEEEvNT_6ParamsE$_ZZN4cute4takeILi1ELi2ENS_5tupleIJNS1_IJNS_1CILi1EEENS2_ILi0EEEEEEiEEEEEDaRKT1_ENKUlDpRKT_E_clIJiEEEDaSD_)
$_ZN7cutlass13device_kernelIN5flash19enable_sm80_to_sm89INS1_16FlashAttnBwdSm80INS1_25CollectiveMainloopBwdSm80ILi2ELi2EN4cute5tupleIJNS5_1CILi128EEES8_NS7_ILi64EEEEEENS_10bfloat16_tEfNS_4arch4Sm80ELb0ELb0ELb1ELb1ELb1ELb0ELb0ELb0ELi2ELi4ELi4ELi4ELb0EEENS1_24CollectiveEpilogueBwdGQAISA_fSD_Li256ELb1ELb1EEENS1_19SingleTileSchedulerILb1ELb0ELb0ELi128EEEEEEEEEvNT_6ParamsE$_ZZN4cute4takeILi1ELi2ENS_5tupleIJNS1_IJNS_1CILi1EEENS2_ILi0EEEEEEiEEEEEDaRKT1_ENKUlDpRKT_E_clIJiEEEDaSD_:
[----:B------:R-:W-:Y:S02]  /*c7c0*/  IADD3 R2, R1, 0x1680, RZ ;  /* 0x0000168001027810 */ /* 0x000fe40007ffe0ff */
[----:B------:R-:W-:Y:S02]  /*c7d0*/  MOV R8, 0xc800 ;  /* 0x0000c80000087802 */ /* 0x000fe40000000f00 */
[----:B------:R-:W-:Y:S02]  /*c7e0*/  IADD3 R2, R2, c[0x0][0x20], RZ ;  /* 0x0000080002027a10 */ /* 0x000fe40007ffe0ff */
[----:B------:R-:W-:Y:S05]  /*c7f0*/  CALL.REL.NOINC `($_ZN7cutlass13device_kernelIN5flash19enable_sm80_to_sm89INS1_16FlashAttnBwdSm80INS1_25CollectiveMainloopBwdSm80ILi2ELi2EN4cute5tupleIJNS5_1CILi128EEES8_NS7_ILi64EEEEEENS_10bfloat16_tEfNS_4arch4Sm80ELb0ELb0ELb1ELb1ELb1ELb0ELb0ELb0ELi2ELi4ELi4ELi4ELb0EEENS1_24CollectiveEpilogueBwdGQAISA_fSD_Li256ELb1ELb1EEENS1_19SingleTileSchedulerILb1ELb0ELb0ELi128EEEEEEEEEvNT_6ParamsE$_ZN4cute3eso3ESOILb0ELb1EJiEEC2ERKi) ;  /* 0xffffab9000007944 */ /* 0x000fea0003c3ffff */
[----:B-1----:R1:W5:Y:S01]  /*c800*/  LDL R3, [R1+0x1680] ;  /* 0x0016800001037983 */ /* 0x0023620000100800 */
[----:B------:R-:W-:-:S04]  /*c810*/  MOV R7, 0x0 ;  /* 0x0000000000077802 */ /* 0x000fc80000000f00 */
[----:B------:R-:W-:Y:S05]  /*c820*/  RET.REL.NODEC R6 `(_ZN7cutlass13device_kernelIN5flash19enable_sm80_to_sm89INS1_16FlashAttnBwdSm80INS1_25CollectiveMainloopBwdSm80ILi2ELi2EN4cute5tupleIJNS5_1CILi128EEES8_NS7_ILi64EEEEEENS_10bfloat16_tEfNS_4arch4Sm80ELb0ELb0ELb1ELb1ELb1ELb0ELb0ELb0ELi2ELi4ELi4ELi4ELb0EEENS1_24CollectiveEpilogueBwdGQAISA_fSD_Li256ELb1ELb1EEENS1_19SingleTileSchedulerILb1ELb0ELb0ELi128EEEEEEEEEvNT_6ParamsE) ;  /* 0xffff37d006007950 */ /* 0x000fea0003c3ffff */
        .type           $_ZN7cutlass13device_kernelIN5flash19enable_sm80_to_sm89INS1_16FlashAttnBwdSm80INS1_25CollectiveMainloopBwdSm80ILi2ELi2EN4cute5tupleIJNS5_1CILi128EEES8_NS7_ILi64EEEEEENS_10bfloat16_tEfNS_4arch4Sm80ELb0ELb0ELb1ELb1ELb1ELb0ELb0ELb0ELi2ELi4ELi4ELi4ELb0EEENS1_24CollectiveEpilogueBwdGQAISA_fSD_Li256ELb1ELb1EEENS1_19SingleTileSchedulerILb1ELb0ELb0ELi128EEEEEEEEEvNT_6ParamsE$_ZZN4cute4takeILi1ELi3ENS_5tupleIJNS1_IJNS_1CILi1EEENS2_ILi512EEEiEEENS2_ILi4096EEENS1_IJNS1_IJiiEEENS2_ILi8192EEEEEEEEEEEDaRKT1_ENKUlDpRKT_E_clIJS6_S9_EEEDaSH_,@function
        .size           $_ZN7cutlass13device_kernelIN5flash19enable_sm80_to_sm89INS1_16FlashAttnBwdSm80INS1_25CollectiveMainloopBwdSm80ILi2ELi2EN4cute5tupleIJNS5_1CILi128EEES8_NS7_ILi64EEEEEENS_10bfloat16_tEfNS_4arch4Sm80ELb0ELb0ELb1ELb1ELb1ELb0ELb0ELb0ELi2ELi4ELi4ELi4ELb0EEENS1_24CollectiveEpilogueBwdGQAISA_fSD_Li256ELb1ELb1EEENS1_19SingleTileSchedulerILb1ELb0ELb0ELi128EEEEEEEEEvNT_6ParamsE$_ZZN4cute4takeILi1ELi3ENS_5tupleIJNS1_IJNS_1CILi1EEENS2_ILi512EEEiEEENS2_ILi4096EEENS1_IJNS1_IJiiEEENS2_ILi8192EEEEEEEEEEEDaRKT1_ENKUlDpRKT_E_clIJS6_S9_EEEDaSH_,($_ZN7cutlass13device_kernelIN5flash19enable_sm80_to_sm89INS1_16FlashAttnBwdSm80INS1_25CollectiveMainloopBwdSm80ILi2ELi2EN4cute5tupleIJNS5_1CILi128EEES8_NS7_ILi64EEEEEENS_10bfloat16_tEfNS_4arch4Sm80ELb0ELb0ELb1ELb1ELb1ELb0ELb0ELb0ELi2ELi4ELi4ELi4ELb0EEENS1_24CollectiveEpilogueBwdGQAISA_fSD_Li256ELb1ELb1EEENS1_19SingleTileSchedulerILb1ELb0ELb0ELi128EEEEEEEEEvNT_6ParamsE$_ZZN4cute4takeILi1ELi3ENS_5tupleIJNS1_IJNS_1CILi1EEENS2_ILi512EEEiEEENS2_ILi4096EEENS1_IJiiEEEEEEEEDaRKT1_ENKUlDpRKT_E_clIJS6_S7_EEEDaSF_ - $_ZN7cutlass13device_kernelIN5flash19enable_sm80_to_sm89INS1_16FlashAttnBwdSm80INS1_25CollectiveMainloopBwdSm80ILi2ELi2EN4cute5tupleIJNS5_1CILi128EEES8_NS7_ILi64EEEEEENS_10bfloat16_tEfNS_4arch4Sm80ELb0ELb0ELb1ELb1ELb1ELb0ELb0ELb0ELi2ELi4ELi4ELi4ELb0EEENS1_24CollectiveEpilogueBwdGQAISA_fSD_Li256ELb1ELb1EEENS1_19SingleTileSchedulerILb1ELb0ELb0ELi128EEEEEEEEEvNT_6ParamsE$_ZZN4cute4takeILi1ELi3ENS_5tupleIJNS1_IJNS_1CILi1EEENS2_ILi512EEEiEEENS2_ILi4096EEENS1_IJNS1_IJiiEEENS2_ILi8192EEEEEEEEEEEDaRKT1_ENKUlDpRKT_E_clIJS6_S9_EEEDaSH_)
$_ZN7cutlass13device_kernelIN5flash19enable_sm80_to_sm89INS1_16FlashAttnBwdSm80INS1_25CollectiveMainloopBwdSm80ILi2ELi2EN4cute5tupleIJNS5_1CILi128EEES8_NS7_ILi64EEEEEENS_10bfloat16_tEfNS_4arch4Sm80ELb0ELb0ELb1ELb1ELb1ELb0ELb0ELb0ELi2ELi4ELi4ELi4ELb0EEENS1_24CollectiveEpilogueBwdGQAISA_fSD_Li256ELb1ELb1EEENS1_19SingleTileSchedulerILb1ELb0ELb0ELi128EEEEEEEEEvNT_6ParamsE$_ZZN4cute4takeILi1ELi3ENS_5tupleIJNS1_IJNS_1CILi1EEENS2_ILi512EEEiEEENS2_ILi4096EEENS1_IJNS1_IJiiEEENS2_ILi8192EEEEEEEEEEEDaRKT1_ENKUlDpRKT_E_clIJS6_S9_EEEDaSH_:
[----:B------:R-:W-:Y:S02]  /*c830*/  IADD3 R2, R1, 0x1680, RZ ;  /* 0x0000168001027810 */ /* 0x000fe40007ffe0ff */
[----:B------:R-:W-:Y:S02]  /*c840*/  MOV R6, 0xc870 ;  /* 0x0000c87000067802 */ /* 0x000fe40000000f00 */
[----:B------:R-:W-:Y:S02]  /*c850*/  IADD3 R2, R2, c[0x0][0x20], RZ ;  /* 0x0000080002027a10 */ /* 0x000fe40007ffe0ff */
[----:B------:R-:W-:Y:S05]  /*c860*/  CALL.REL.NOINC `($_ZN7cutlass13device_kernelIN5flash19enable_sm80_to_sm89INS1_16FlashAttnBwdSm80INS1_25CollectiveMainloopBwdSm80ILi2ELi2EN4cute5tupleIJNS5_1CILi128EEES8_NS7_ILi64EEEEEENS_10bfloat16_tEfNS_4arch4Sm80ELb0ELb0ELb1ELb1ELb1ELb0ELb0ELb0ELi2ELi4ELi4ELi4ELb0EEENS1_24CollectiveEpilogueBwdGQAISA_fSD_Li256ELb1ELb1EEENS1_19SingleTileSchedulerILb1ELb0ELb0ELi128EEEEEEEEEvNT_6ParamsE$_ZN4cute3eso3ESOILb1ELb0EJNS_1CILi4096EEENS_5tupleIJNS4_IJiiEEENS2_ILi8192EEEEEEEEC2ERKS3_RKS7_) ;  /* 0xffffb82000007944 */ /* 0x000fea0003c3ffff */
[----:B-1----:R1:W5:Y:S01]  /*c870*/  LDL.64 R2, [R1+0x1680] ;  /* 0x0016800001027983 */ /* 0x0023620000100a00 */
[----:B------:R-:W-:-:S04]  /*c880*/  MOV R5, 0x0 ;  /* 0x0000000000057802 */ /* 0x000fc80000000f00 */
[----:B------:R-:W-:Y:S05]  /*c890*/  RET.REL.NODEC R4 `(_ZN7cutlass13device_kernelIN5flash19enable_sm80_to_sm89INS1_16FlashAttnBwdSm80INS1_25CollectiveMainloopBwdSm80ILi2ELi2EN4cute5tupleIJNS5_1CILi128EEES8_NS7_ILi64EEEEEENS_10bfloat16_tEfNS_4arch4Sm80ELb0ELb0ELb1ELb1ELb1ELb0ELb0ELb0ELi2ELi4ELi4ELi4ELb0EEENS1_24CollectiveEpilogueBwdGQAISA_fSD_Li256ELb1ELb1EEENS1_19SingleTileSchedulerILb1ELb0ELb0ELi128EEEEEEEEEvNT_6ParamsE) ;  /* 0xffff376004007950 */ /* 0x000fea0003c3ffff */
        .type           $_ZN7cutlass13device_kernelIN5flash19enable_sm80_to_sm89INS1_16FlashAttnBwdSm80INS1_25CollectiveMainloopBwdSm80ILi2ELi2EN4cute5tupleIJNS5_1CILi128EEES8_NS7_ILi64EEEEEENS_10bfloat16_tEfNS_4arch4Sm80ELb0ELb0ELb1ELb1ELb1ELb0ELb0ELb0ELi2ELi4ELi4ELi4ELb0EEENS1_24CollectiveEpilogueBwdGQAISA_fSD_Li256ELb1ELb1EEENS1_19SingleTileSchedulerILb1ELb0ELb0ELi128EEEEEEEEEvNT_6ParamsE$_ZZN4cute4takeILi1ELi3ENS_5tupleIJNS1_IJNS_1CILi1EEENS2_ILi512EEEiEEENS2_ILi4096EEENS1_IJiiEEEEEEEEDaRKT1_ENKUlDpRKT_E_clIJS6_S7_EEEDaSF_,@function
        .size           $_ZN7cutlass13device_kernelIN5flash19enable_sm80_to_sm89INS1_16FlashAttnBwdSm80INS1_25CollectiveMainloopBwdSm80ILi2ELi2EN4cute5tupleIJNS5_1CILi128EEES8_NS7_ILi64EEEEEENS_10bfloat16_tEfNS_4arch4Sm80ELb0ELb0ELb1ELb1ELb1ELb0ELb0ELb0ELi2ELi4ELi4ELi4ELb0EEENS1_24CollectiveEpilogueBwdGQAISA_fSD_Li256ELb1ELb1EEENS1_19SingleTileSchedulerILb1ELb0ELb0ELi128EEEEEEEEEvNT_6ParamsE$_ZZN4cute4takeILi1ELi3ENS_5tupleIJNS1_IJNS_1CILi1EEENS2_ILi512EEEiEEENS2_ILi4096EEENS1_IJiiEEEEEEEEDaRKT1_ENKUlDpRKT_E_clIJS6_S7_EEEDaSF_,($_ZN7cutlass13device_kernelIN5flash19enable_sm80_to_sm89INS1_16FlashAttnBwdSm80INS1_25CollectiveMainloopBwdSm80ILi2ELi2EN4cute5tupleIJNS5_1CILi128EEES8_NS7_ILi64EEEEEENS_10bfloat16_tEfNS_4arch4Sm80ELb0ELb0ELb1ELb1ELb1ELb0ELb0ELb0ELi2ELi4ELi4ELi4ELb0EEENS1_24CollectiveEpilogueBwdGQAISA_fSD_Li256ELb1ELb1EEENS1_19SingleTileSchedulerILb1ELb0ELb0ELi128EEEEEEEEEvNT_6ParamsE$_ZZN4cute4takeILi1ELi3ENS_5tupleIJNS1_IJNS_1CILi1EEEiEEENS2_ILi1024EEENS1_IJiiEEEEEEEEDaRKT1_ENKUlDpRKT_E_clIJS5_S6_EEEDaSE_ - $_ZN7cutlass13device_kernelIN5flash19enable_sm80_to_sm89INS1_16FlashAttnBwdSm80INS1_25CollectiveMainloopBwdSm80ILi2ELi2EN4cute5tupleIJNS5_1CILi128EEES8_NS7_ILi64EEEEEENS_10bfloat16_tEfNS_4arch4Sm80ELb0ELb0ELb1ELb1ELb1ELb0ELb0ELb0ELi2ELi4ELi4ELi4ELb0EEENS1_24CollectiveEpilogueBwdGQAISA_fSD_Li256ELb1ELb1EEENS1_19SingleTileSchedulerILb1ELb0ELb0ELi128EEEEEEEEEvNT_6ParamsE$_ZZN4cute4takeILi1ELi3ENS_5tupleIJNS1_IJNS_1CILi1EEENS2_ILi512EEEiEEENS2_ILi4096EEENS1_IJiiEEEEEEEEDaRKT1_ENKUlDpRKT_E_clIJS6_S7_EEEDaSF_)
$_ZN7cutlass13device_kernelIN5flash19enable_sm80_to_sm89INS1_16FlashAttnBwdSm80INS1_25CollectiveMainloopBwdSm80ILi2ELi2EN4cute5tupleIJNS5_1CILi128EEES8_NS7_ILi64EEEEEENS_10bfloat16_tEfNS_4arch4Sm80ELb0ELb0ELb1ELb1ELb1ELb0ELb0ELb0ELi2ELi4ELi4ELi4ELb0EEENS1_24CollectiveEpilogueBwdGQAISA_fSD_Li256ELb1ELb1EEENS1_19SingleTileSchedulerILb1ELb0ELb0ELi128EEEEEEEEEvNT_6ParamsE$_ZZN4cute4takeILi1ELi3ENS_5tupleIJNS1_IJNS_1CILi1EEENS2_ILi512EEEiEEENS2_ILi4096EEENS1_IJiiEEEEEEEEDaRKT1_ENKUlDpRKT_E_clIJS6_S7_EEEDaSF_:
[----:B------:R-:W-:Y:S02]  /*c8a0*/  IADD3 R2, R1, 0x1380, RZ ;  /* 0x0000138001027810 */ /* 0x000fe40007ffe0ff */
[----:B------:R-:W-:Y:S02]  /*c8b0*/  MOV R6, 0xc8e0 ;  /* 0x0000c8e000067802 */ /* 0x000fe40000000f00 */
[----:B------:R-:W-:Y:S02]  /*c8c0*/  IADD3 R2, R2, c[0x0][0x20], RZ ;  /* 0x0000080002027a10 */ /* 0x000fe40007ffe0ff */
[----:B------:R-:W-:Y:S05]  /*c8d0*/  CALL.REL.NOINC `($_ZN7cutlass13device_kernelIN5flash19enable_sm80_to_sm89INS1_16FlashAttnBwdSm80INS1_25CollectiveMainloopBwdSm80ILi2ELi2EN4cute5tupleIJNS5_1CILi128EEES8_NS7_ILi64EEEEEENS_10bfloat16_tEfNS_4arch4Sm80ELb0ELb0ELb1ELb1ELb1ELb0ELb0ELb0ELi2ELi4ELi4ELi4ELb0EEENS1_24CollectiveEpilogueBwdGQAISA_fSD_Li256ELb1ELb1EEENS1_19SingleTileSchedulerILb1ELb0ELb0ELi128EEEEEEEEEvNT_6ParamsE$_ZN4cute3eso3ESOILb1ELb0EJNS_1CILi4096EEENS_5tupleIJiiEEEEEC2ERKS3_RKS5_) ;  /* 0xffffb81000007944 */ /* 0x000fea0003c3ffff */
[----:B-1----:R1:W5:Y:S01]  /*c8e0*/  LDL.64 R2, [R1+0x1380] ;  /* 0x0013800001027983 */ /* 0x0023620000100a00 */
[----:B------:R-:W-:-:S04]  /*c8f0*/  MOV R5, 0x0 ;  /* 0x0000000000057802 */ /* 0x000fc80000000f00 */
[----:B------:R-:W-:Y:S05]  /*c900*/  RET.REL.NODEC R4 `(_ZN7cutlass13device_kernelIN5flash19enable_sm80_to_sm89INS1_16FlashAttnBwdSm80INS1_25CollectiveMainloopBwdSm80ILi2ELi2EN4cute5tupleIJNS5_1CILi128EEES8_NS7_ILi64EEEEEENS_10bfloat16_tEfNS_4arch4Sm80ELb0ELb0ELb1ELb1ELb1ELb0ELb0ELb0ELi2ELi4ELi4ELi4ELb0EEENS1_24CollectiveEpilogueBwdGQAISA_fSD_Li256ELb1ELb1EEENS1_19SingleTileSchedulerILb1ELb0ELb0ELi128EEEEEEEEEvNT_6ParamsE) ;  /* 0xffff36f004007950 */ /* 0x000fea0003c3ffff */
        .type           $_ZN7cutlass13device_kernelIN5flash19enable_sm80_to_sm89INS1_16FlashAttnBwdSm80INS1_25CollectiveMainloopBwdSm80ILi2ELi2EN4cute5tupleIJNS5_1CILi128EEES8_NS7_ILi64EEEEEENS_10bfloat16_tEfNS_4arch4Sm80ELb0ELb0ELb1ELb1ELb1ELb0ELb0ELb0ELi2ELi4ELi4ELi4ELb0EEENS1_24CollectiveEpilogueBwdGQAISA_fSD_Li256ELb1ELb1EEENS1_19SingleTileSchedulerILb1ELb0ELb0ELi128EEEEEEEEEvNT_6ParamsE$_ZZN4cute4takeILi1ELi3ENS_5tupleIJNS1_IJNS_1CILi1EEEiEEENS2_ILi1024EEENS1_IJiiEEEEEEEEDaRKT1_ENKUlDpRKT_E_clIJS5_S6_EEEDaSE_,@function
        .size           $_ZN7cutlass13device_kernelIN5flash19enable_sm80_to_sm89INS1_16FlashAttnBwdSm80INS1_25CollectiveMainloopBwdSm80ILi2ELi2EN4cute5tupleIJNS5_1CILi128EEES8_NS7_ILi64EEEEEENS_10bfloat16_tEfNS_4arch4Sm80ELb0ELb0ELb1ELb1ELb1ELb0ELb0ELb0ELi2ELi4ELi4ELi4ELb0EEENS1_24CollectiveEpilogueBwdGQAISA_fSD_Li256ELb1ELb1EEENS1_19SingleTileSchedulerILb1ELb0ELb0ELi128EEEEEEEEEvNT_6ParamsE$_ZZN4cute4takeILi1ELi3ENS_5tupleIJNS1_IJNS_1CILi1EEEiEEENS2_ILi1024EEENS1_IJiiEEEEEEEEDaRKT1_ENKUlDpRKT_E_clIJS5_S6_EEEDaSE_,($_ZN7cutlass13device_kernelIN5flash19enable_sm80_to_sm89INS1_16FlashAttnBwdSm80INS1_25CollectiveMainloopBwdSm80ILi2ELi2EN4cute5tupleIJNS5_1CILi128EEES8_NS7_ILi64EEEEEENS_10bfloat16_tEfNS_4arch4Sm80ELb0ELb0ELb1ELb1ELb1ELb0ELb0ELb0ELi2ELi4ELi4ELi4ELb0EEENS1_24CollectiveEpilogueBwdGQAISA_fSD_Li256ELb1ELb1EEENS1_19SingleTileSchedulerILb1ELb0ELb0ELi128EEEEEEEEEvNT_6ParamsE$_ZZN4cute4takeILi1ELi3ENS_5tupleIJNS1_IJiNS_1CILi512EEEEEENS1_IJiiEEENS2_ILi1024EEEEEEEEDaRKT1_ENKUlDpRKT_E_clIJS5_S6_EEEDaSE_ - $_ZN7cutlass13device_kernelIN5flash19enable_sm80_to_sm89INS1_16FlashAttnBwdSm80INS1_25CollectiveMainloopBwdSm80ILi2ELi2EN4cute5tupleIJNS5_1CILi128EEES8_NS7_ILi64EEEEEENS_10bfloat16_tEfNS_4arch4Sm80ELb0ELb0ELb1ELb1ELb1ELb0ELb0ELb0ELi2ELi4ELi4ELi4ELb0EEENS1_24CollectiveEpilogueBwdGQAISA_fSD_Li256ELb1ELb1EEENS1_19SingleTileSchedulerILb1ELb0ELb0ELi128EEEEEEEEEvNT_6ParamsE$_ZZN4cute4takeILi1ELi3ENS_5tupleIJNS1_IJNS_1CILi1EEEiEEENS2_ILi1024EEENS1_IJiiEEEEEEEEDaRKT1_ENKUlDpRKT_E_clIJS5_S6_EEEDaSE_)
$_ZN7cutlass13device_kernelIN5flash19enable_sm80_to_sm89INS1_16FlashAttnBwdSm80INS1_25CollectiveMainloopBwdSm80ILi2ELi2EN4cute5tupleIJNS5_1CILi128EEES8_NS7_ILi64EEEEEENS_10bfloat16_tEfNS_4arch4Sm80ELb0ELb0ELb1ELb1ELb1ELb0ELb0ELb0ELi2ELi4ELi4ELi4ELb0EEENS1_24CollectiveEpilogueBwdGQAISA_fSD_Li256ELb1ELb1EEENS1_19SingleTileSchedulerILb1ELb0ELb0ELi128EEEEEEEEEvNT_6ParamsE$_ZZN4cute4takeILi1ELi3ENS_5tupleIJNS1_IJNS_1CILi1EEEiEEENS2_ILi1024EEENS1_IJiiEEEEEEEEDaRKT1_ENKUlDpRKT_E_clIJS5_S6_EEEDaSE_:
[----:B------:R-:W-:Y:S02]  /*c910*/  IADD3 R2, R1, 0x1380, RZ ;  /* 0x0000138001027810 */ /* 0x000fe40007ffe0ff */
[----:B------:R-:W-:Y:S02]  /*c920*/  MOV R6, 0xc950 ;  /* 0x0000c95000067802 */ /* 0x000fe40000000f00 */
[----:B------:R-:W-:Y:S02]  /*c930*/  IADD3 R2, R2, c[0x0][0x20], RZ ;  /* 0x0000080002027a10 */ /* 0x000fe40007ffe0ff */
[----:B------:R-:W-:Y:S05]  /*c940*/  CALL.REL.NOINC `($_ZN7cutlass13device_kernelIN5flash19enable_sm80_to_sm89INS1_16FlashAttnBwdSm80INS1_25CollectiveMainloopBwdSm80ILi2ELi2EN4cute5tupleIJNS5_1CILi128EEES8_NS7_ILi64EEEEEENS_10bfloat16_tEfNS_4arch4Sm80ELb0ELb0ELb1ELb1ELb1ELb0ELb0ELb0ELi2ELi4ELi4ELi4ELb0EEENS1_24CollectiveEpilogueBwdGQAISA_fSD_Li256ELb1ELb1EEENS1_19SingleTileSchedulerILb1ELb0ELb0ELi128EEEEEEEEEvNT_6ParamsE$_ZN4cute3eso3ESOILb1ELb0EJNS_1CILi1024EEENS_5tupleIJiiEEEEEC2ERKS3_RKS5_) ;  /* 0xffffb1b000007944 */ /* 0x000fea0003c3ffff */
[----:B-1----:R1:W5:Y:S01]  /*c950*/  LDL.64 R2, [R1+0x1380] ;  /* 0x0013800001027983 */ /* 0x0023620000100a00 */
[----:B------:R-:W-:-:S04]  /*c960*/  MOV R5, 0x0 ;  /* 0x0000000000057802 */ /* 0x000fc80000000f00 */
[----:B------:R-:W-:Y:S05]  /*c970*/  RET.REL.NODEC R4 `(_ZN7cutlass13device_kernelIN5flash19enable_sm80_to_sm89INS1_16FlashAttnBwdSm80INS1_25CollectiveMainloopBwdSm80ILi2ELi2EN4cute5tupleIJNS5_1CILi128EEES8_NS7_ILi64EEEEEENS_10bfloat16_tEfNS_4arch4Sm80ELb0ELb0ELb1ELb1ELb1ELb0ELb0ELb0ELi2ELi4ELi4ELi4ELb0EEENS1_24CollectiveEpilogueBwdGQAISA_fSD_Li256ELb1ELb1EEENS1_19SingleTileSchedulerILb1ELb0ELb0ELi128EEEEEEEEEvNT_6ParamsE) ;  /* 0xffff368004007950 */ /* 0x000fea0003c3ffff */
        .type           $_ZN7cutlass13device_kernelIN5flash19enable_sm80_to_sm89INS1_16FlashAttnBwdSm80INS1_25CollectiveMainloopBwdSm80ILi2ELi2EN4cute5tupleIJNS5_1CILi128EEES8_NS7_ILi64EEEEEENS_10bfloat16_tEfNS_4arch4Sm80ELb0ELb0ELb1ELb1ELb1ELb0ELb0ELb0ELi2ELi4ELi4ELi4ELb0EEENS1_24CollectiveEpilogueBwdGQAISA_fSD_Li256ELb1ELb1EEENS1_19SingleTileSchedulerILb1ELb0ELb0ELi128EEEEEEEEEvNT_6ParamsE$_ZZN4cute4takeILi1ELi3ENS_5tupleIJNS1_IJiNS_1CILi512EEEEEENS1_IJiiEEENS2_ILi1024EEEEEEEEDaRKT1_ENKUlDpRKT_E_clIJS5_S6_EEEDaSE_,@function
        .size           $_ZN7cutlass13device_kernelIN5flash19enable_sm80_to_sm89INS1_16FlashAttnBwdSm80INS1_25CollectiveMainloopBwdSm80ILi2ELi2EN4cute5tupleIJNS5_1CILi128EEES8_NS7_ILi64EEEEEENS_10bfloat16_tEfNS_4arch4Sm80ELb0ELb0ELb1ELb1ELb1ELb0ELb0ELb0ELi2ELi4ELi4ELi4ELb0EEENS1_24CollectiveEpilogueBwdGQAISA_fSD_Li256ELb1ELb1EEENS1_19SingleTileSchedulerILb1ELb0ELb0ELi128EEEEEEEEEvNT_6ParamsE$_ZZN4cute4takeILi1ELi3ENS_5tupleIJNS1_IJiNS_1CILi512EEEEEENS1_IJiiEEENS2_ILi1024EEEEEEEEDaRKT1_ENKUlDpRKT_E_clIJS5_S6_EEEDaSE_,($_ZN7cutlass13device_kernelIN5flash19enable_sm80_to_sm89INS1_16FlashAttnBwdSm80INS1_25CollectiveMainloopBwdSm80ILi2ELi2EN4cute5tupleIJNS5_1CILi128EEES8_NS7_ILi64EEEEEENS_10bfloat16_tEfNS_4arch4Sm80ELb0ELb0ELb1ELb1ELb1ELb0ELb0ELb0ELi2ELi4ELi4ELi4ELb0EEENS1_24CollectiveEpilogueBwdGQAISA_fSD_Li256ELb1ELb1EEENS1_19SingleTileSchedulerILb1ELb0ELb0ELi128EEEEEEEEEvNT_6ParamsE$_ZZN4cute5sliceINS_5tupleIJNS1_IJNS_10UnderscoreENS_1CILi0EEEEEENS1_IJS4_S2_EEEEEENS1_IJNS1_IJNS1_IJNS3_ILi1EEES4_EEES4_EEENS1_IJNS1_IJS4_S4_EEEiEEEEEEEEDaRKT_RKT0_ENKUlRKT_RKT0_E_clIS6_SC_EEDaSM_SP_ - $_ZN7cutlass13device_kernelIN5flash19enable_sm80_to_sm89INS1_16FlashAttnBwdSm80INS1_25CollectiveMainloopBwdSm80ILi2ELi2EN4cute5tupleIJNS5_1CILi128EEES8_NS7_ILi64EEEEEENS_10bfloat16_tEfNS_4arch4Sm80ELb0ELb0ELb1ELb1ELb1ELb0ELb0ELb0ELi2ELi4ELi4ELi4ELb0EEENS1_24CollectiveEpilogueBwdGQAISA_fSD_Li256ELb1ELb1EEENS1_19SingleTileSchedulerILb1ELb0ELb0ELi128EEEEEEEEEvNT_6ParamsE$_ZZN4cute4takeILi1ELi3ENS_5tupleIJNS1_IJiNS_1CILi512EEEEEENS1_IJiiEEENS2_ILi1024EEEEEEEEDaRKT1_ENKUlDpRKT_E_clIJS5_S6_EEEDaSE_)
$_ZN7cutlass13device_kernelIN5flash19enable_sm80_to_sm89INS1_16FlashAttnBwdSm80INS1_25CollectiveMainloopBwdSm80ILi2ELi2EN4cute5tupleIJNS5_1CILi128EEES8_NS7_ILi64EEEEEENS_10bfloat16_tEfNS_4arch4Sm80ELb0ELb0ELb1ELb1ELb1ELb0ELb0ELb0ELi2ELi4ELi4ELi4ELb0EEENS1_24CollectiveEpilogueBwdGQAISA_fSD_Li256ELb1ELb1EEENS1_19SingleTileSchedulerILb1ELb0ELb0ELi128EEEEEEEEEvNT_6ParamsE$_ZZN4cute4takeILi1ELi3ENS_5tupleIJNS1_IJiNS_1CILi512EEEEEENS1_IJiiEEENS2_ILi1024EEEEEEEEDaRKT1_ENKUlDpRKT_E_clIJS5_S6_EEEDaSE_:
[----:B------:R-:W-:Y:S02]  /*c980*/  IADD3 R2, R1, 0x1680, RZ ;  /* 0x0000168001027810 */ /* 0x000fe40007ffe0ff */
[----:B------:R-:W-:Y:S02]  /*c990*/  MOV R6, 0xc9c0 ;  /* 0x0000c9c000067802 */ /* 0x000fe40000000f00 */
[----:B------:R-:W-:Y:S02]  /*c9a0*/  IADD3 R2, R2, c[0x0][0x20], RZ ;  /* 0x0000080002027a10 */ /* 0x000fe40007ffe0ff */
[----:B------:R-:W-:Y:S05]  /*c9b0*/  CALL.REL.NOINC `($_ZN7cutlass13device_kernelIN5flash19enable_sm80_to_sm89INS1_16FlashAttnBwdSm80INS1_25CollectiveMainloopBwdSm80ILi2ELi2EN4cute5tupleIJNS5_1CILi128EEES8_NS7_ILi64EEEEEENS_10bfloat16_tEfNS_4arch4Sm80ELb0ELb0ELb1ELb1ELb1ELb0ELb0ELb0ELi2ELi4ELi4ELi4ELb0EEENS1_24CollectiveEpilogueBwdGQAISA_fSD_Li256ELb1ELb1EEENS1_19SingleTileSchedulerILb1ELb0ELb0ELi128EEEEEEEEEvNT_6ParamsE$_ZN4cute3eso3ESOILb0ELb1EJNS_5tupleIJiiEEENS_1CILi1024EEEEEC2ERKS3_RKS5_) ;  /* 0xffffa8d000007944 */ /* 0x000fea0003c3ffff */
[----:B-1----:R1:W5:Y:S01]  /*c9c0*/  LDL.64 R2, [R1+0x1680] ;  /* 0x0016800001027983 */ /* 0x0023620000100a00 */
[----:B------:R-:W-:-:S04]  /*c9d0*/  MOV R5, 0x0 ;  /* 0x0000000000057802 */ /* 0x000fc80000000f00 */
[----:B------:R-:W-:Y:S05]  /*c9e0*/  RET.REL.NODEC R4 `(_ZN7cutlass13device_kernelIN5flash19enable_sm80_to_sm89INS1_16FlashAttnBwdSm80INS1_25CollectiveMainloopBwdSm80ILi2ELi2EN4cute5tupleIJNS5_1CILi128EEES8_NS7_ILi64EEEEEENS_10bfloat16_tEfNS_4arch4Sm80ELb0ELb0ELb1ELb1ELb1ELb0ELb0ELb0ELi2ELi4ELi4ELi4ELb0EEENS1_24CollectiveEpilogueBwdGQAISA_fSD_Li256ELb1ELb1EEENS1_19SingleTileSchedulerILb1ELb0ELb0ELi128EEEEEEEEEvNT_6ParamsE) ;  /* 0xffff361004007950 */ /* 0x000fea0003c3ffff */
        .type           $_ZN7cutlass13device_kernelIN5flash19enable_sm80_to_sm89INS1_16FlashAttnBwdSm80INS1_25CollectiveMainloopBwdSm80ILi2ELi2EN4cute5tupleIJNS5_1CILi128EEES8_NS7_ILi64EEEEEENS_10bfloat16_tEfNS_4arch4Sm80ELb0ELb0ELb1ELb1ELb1ELb0ELb0ELb0ELi2ELi4ELi4ELi4ELb0EEENS1_24CollectiveEpilogueBwdGQAISA_fSD_Li256ELb1ELb1EEENS1_19SingleTileSchedulerILb1ELb0ELb0ELi128EEEEEEEEEvNT_6ParamsE$_ZZN4cute5sliceINS_5tupleIJNS1_IJNS_10UnderscoreENS_1CILi0EEEEEENS1_IJS4_S2_EEEEEENS1_IJNS1_IJNS1_IJNS3_ILi1EEES4_EEES4_EEENS1_IJNS1_IJS4_S4_EEEiEEEEEEEEDaRKT_RKT0_ENKUlRKT_RKT0_E_clIS6_SC_EEDaSM_SP_,@function
        .size           $_ZN7cutlass13device_kernelIN5flash19enable_sm80_to_sm89INS1_16FlashAttnBwdSm80INS1_25CollectiveMainloopBwdSm80ILi2ELi2EN4cute5tupleIJNS5_1CILi128EEES8_NS7_ILi64EEEEEENS_10bfloat16_tEfNS_4arch4Sm80ELb0ELb0ELb1ELb1ELb1ELb0ELb0ELb0ELi2ELi4ELi4ELi4ELb0EEENS1_24CollectiveEpilogueBwdGQAISA_fSD_Li256ELb1ELb1EEENS1_19SingleTileSchedulerILb1ELb0ELb0ELi128EEEEEEEEEvNT_6ParamsE$_ZZN4cute5sliceINS_5tupleIJNS1_IJNS_10UnderscoreENS_1CILi0EEEEEENS1_IJS4_S2_EEEEEENS1_IJNS1_IJNS1_IJNS3_ILi1EEES4_EEES4_EEENS1_IJNS1_IJS4_S4_EEEiEEEEEEEEDaRKT_RKT0_ENKUlRKT_RKT0_E_clIS6_SC_EEDaSM_SP_,($_ZN7cutlass13device_kernelIN5flash19enable_sm80_to_sm89INS1_16FlashAttnBwdSm80INS1_25CollectiveMainloopBwdSm80ILi2ELi2EN4cute5tupleIJNS5_1CILi128EEES8_NS7_ILi64EEEEEENS_10bfloat16_tEfNS_4arch4Sm80ELb0ELb0ELb1ELb1ELb1ELb0ELb0ELb0ELi2ELi4ELi4ELi4ELb0EEENS1_24CollectiveEpilogueBwdGQAISA_fSD_Li256ELb1ELb1EEENS1_19SingleTileSchedulerILb1ELb0ELb0ELi128EEEEEEEEEvNT_6ParamsE$_ZZN4cute5sliceINS_5tupleIJNS_10UnderscoreES2_NS_1CILi0EEEEEENS1_IJNS1_IJNS3_ILi1EEES4_EEEiNS3_ILi1024EEEEEEEEDaRKT_RKT0_ENKUlRKT_RKT0_E_clIS2_iEEDaSI_SL_ - $_ZN7cutlass13device_kernelIN5flash19enable_sm80_to_sm89INS1_16FlashAttnBwdSm80INS1_25CollectiveMainloopBwdSm80ILi2ELi2EN4cute5tupleIJNS5_1CILi128EEES8_NS7_ILi64EEEEEENS_10bfloat16_tEfNS_4arch4Sm80ELb0ELb0ELb1ELb1ELb1ELb0ELb0ELb0ELi2ELi4ELi4ELi4ELb0EEENS1_24CollectiveEpilogueBwdGQAISA_fSD_Li256ELb1ELb1EEENS1_19SingleTileSchedulerILb1ELb0ELb0ELi128EEEEEEEEEvNT_6ParamsE$_ZZN4cute5sliceINS_5tupleIJNS1_IJNS_10UnderscoreENS_1CILi0EEEEEENS1_IJS4_S2_EEEEEENS1_IJNS1_IJNS1_IJNS3_ILi1EEES4_EEES4_EEENS1_IJNS1_IJS4_S4_EEEiEEEEEEEEDaRKT_RKT0_ENKUlRKT_RKT0_E_clIS6_SC_EEDaSM_SP_)
$_ZN7cutlass13device_kernelIN5flash19enable_sm80_to_sm89INS1_16FlashAttnBwdSm80INS1_25CollectiveMainloopBwdSm80ILi2ELi2EN4cute5tupleIJNS5_1CILi128EEES8_NS7_ILi64EEEEEENS_10bfloat16_tEfNS_4arch4Sm80ELb0ELb0ELb1ELb1ELb1ELb0ELb0ELb0ELi2ELi4ELi4ELi4ELb0EEENS1_24CollectiveEpilogueBwdGQAISA_fSD_Li256ELb1ELb1EEENS1_19SingleTileSchedulerILb1ELb0ELb0ELi128EEEEEEEEEvNT_6ParamsE$_ZZN4cute5sliceINS_5tupleIJNS1_IJNS_10UnderscoreENS_1CILi0EEEEEENS1_IJS4_S2_EEEEEENS1_IJNS1_IJNS1_IJNS3_ILi1EEES4_EEES4_EEENS1_IJNS1_IJS4_S4_EEEiEEEEEEEEDaRKT_RKT0_ENKUlRKT_RKT0_E_clIS6_SC_EEDaSM_SP_:
[----:B------:R-:W-:Y:S02]  /*c9f0*/  MOV R10, 0xca10 ;  /* 0x0000ca10000a7802 */ /* 0x000fe40000000f00 */
[----:B------:R-:W-:Y:S05]  /*ca00*/  CALL.REL.NOINC `($_ZN7cutlass13device_kernelIN5flash19enable_sm80_to_sm89INS1_16FlashAttnBwdSm80INS1_25CollectiveMainloopBwdSm80ILi2ELi2EN4cute5tupleIJNS5_1CILi128EEES8_NS7_ILi64EEEEEENS_10bfloat16_tEfNS_4arch4Sm80ELb0ELb0ELb1ELb1ELb1ELb0ELb0ELb0ELi2ELi4ELi4ELi4ELb0EEENS1_24CollectiveEpilogueBwdGQAISA_fSD_Li256ELb1ELb1EEENS1_19SingleTileSchedulerILb1ELb0ELb0ELi128EEEEEEEEEvNT_6ParamsE$_ZZN4cute6detail10lift_sliceINS_5tupleIJNS_1CILi0EEENS_10UnderscoreEEEENS2_IJNS2_IJS4_S4_EEEiEEEEEDaRKT_RKT0_ENKUlRKT_RKT0_E_clIS5_iEEDaSH_SK_) ;  /* 0x000002a000007944 */ /* 0x000fea0003c00000 */
[----:B------:R-:W-:Y:S02]  /*ca10*/  MOV R10, 0xca30 ;  /* 0x0000ca30000a7802 */ /* 0x000fe40000000f00 */
[----:B-1---5:R-:W-:Y:S05]  /*ca20*/  CALL.REL.NOINC `($_ZN7cutlass13device_kernelIN5flash19enable_sm80_to_sm89INS1_16FlashAttnBwdSm80INS1_25CollectiveMainloopBwdSm80ILi2ELi2EN4cute5tupleIJNS5_1CILi128EEES8_NS7_ILi64EEEEEENS_10bfloat16_tEfNS_4arch4Sm80ELb0ELb0ELb1ELb1ELb1ELb0ELb0ELb0ELi2ELi4ELi4ELi4ELb0EEENS1_24CollectiveEpilogueBwdGQAISA_fSD_Li256ELb1ELb1EEENS1_19SingleTileSchedulerILb1ELb0ELb0ELi128EEEEEEEEEvNT_6ParamsE$_ZZN4cute12filter_tupleINS_5tupleIJNS_1CILi0EEENS_10UnderscoreEEEENS1_IJNS1_IJS3_S3_EEEiEEEZNS_6detail10lift_sliceIS5_S7_EEDaRKT_RKT0_EUlRKT_RKT0_E_EEDaSC_SF_OT1_ENKUlDpSI_E_clIJNS1_IJEEENS1_IJiEEEEEEDaSP_) ;  /* 0xffffef5000007944 */ /* 0x022fea0003c3ffff */
[----:B------:R-:W-:Y:S02]  /*ca30*/  MOV R7, 0x0 ;  /* 0x0000000000077802 */ /* 0x000fe40000000f00 */
[----:B-----5:R-:W-:Y:S02]  /*ca40*/  MOV R3, R2 ;  /* 0x0000000200037202 */ /* 0x020fe40000000f00 */
[----:B------:R-:W-:Y:S05]  /*ca50*/  RET.REL.NODEC R6 `(_ZN7cutlass13device_kernelIN5flash19enable_sm80_to_sm89INS1_16FlashAttnBwdSm80INS1_25CollectiveMainloopBwdSm80ILi2ELi2EN4cute5tupleIJNS5_1CILi128EEES8_NS7_ILi64EEEEEENS_10bfloat16_tEfNS_4arch4Sm80ELb0ELb0ELb1ELb1ELb1ELb0ELb0ELb0ELi2ELi4ELi4ELi4ELb0EEENS1_24CollectiveEpilogueBwdGQAISA_fSD_Li256ELb1ELb1EEENS1_19SingleTileSchedulerILb1ELb0ELb0ELi128EEEEEEEEEvNT_6ParamsE) ;  /* 0xffff35a006007950 */ /* 0x000fea0003c3ffff */
        .type           $_ZN7cutlass13device_kernelIN5flash19enable_sm80_to_sm89INS1_16FlashAttnBwdSm80INS1_25CollectiveMainloopBwdSm80ILi2ELi2EN4cute5tupleIJNS5_1CILi128EEES8_NS7_ILi64EEEEEENS_10bfloat16_tEfNS_4arch4Sm80ELb0ELb0ELb1ELb1ELb1ELb0ELb0ELb0ELi2ELi4ELi4ELi4ELb0EEENS1_24CollectiveEpilogueBwdGQAISA_fSD_Li256ELb1ELb1EEENS1_19SingleTileSchedulerILb1ELb0ELb0ELi128EEEEEEEEEvNT_6ParamsE$_ZZN4cute5sliceINS_5tupleIJNS_10UnderscoreES2_NS_1CILi0EEEEEENS1_IJNS1_IJNS3_ILi1EEES4_EEEiNS3_ILi1024EEEEEEEEDaRKT_RKT0_ENKUlRKT_RKT0_E_clIS2_iEEDaSI_SL_,@function
        .size           $_ZN7cutlass13device_kernelIN5flash19enable_sm80_to_sm89INS1_16FlashAttnBwdSm80INS1_25CollectiveMainloopBwdSm80ILi2ELi2EN4cute5tupleIJNS5_1CILi128EEES8_NS7_ILi64EEEEEENS_10bfloat16_tEfNS_4arch4Sm80ELb0ELb0ELb1ELb1ELb1ELb0ELb0ELb0ELi2ELi4ELi4ELi4ELb0EEENS1_24CollectiveEpilogueBwdGQAISA_fSD_Li256ELb1ELb1EEENS1_19SingleTileSchedulerILb1ELb0ELb0ELi128EEEEEEEEEvNT_6ParamsE$_ZZN4cute5sliceINS_5tupleIJNS_10UnderscoreES2_NS_1CILi0EEEEEENS1_IJNS1_IJNS3_ILi1EEES4_EEEiNS3_ILi1024EEEEEEEEDaRKT_RKT0_ENKUlRKT_RKT0_E_clIS2_iEEDaSI_SL_,($_ZN7cutlass13device_kernelIN5flash19enable_sm80_to_sm89INS1_16FlashAttnBwdSm80INS1_25CollectiveMainloopBwdSm80ILi2ELi2EN4cute5tupleIJNS5_1CILi128EEES8_NS7_ILi64EEEEEENS_10bfloat16_tEfNS_4arch4Sm80ELb0ELb0ELb1ELb1ELb1ELb0ELb0ELb0ELi2ELi4ELi4ELi4ELb0EEENS1_24CollectiveEpilogueBwdGQAISA_fSD_Li256ELb1ELb1EEENS1_19SingleTileSchedulerILb1ELb0ELb0ELi128EEEEEEEEEvNT_6ParamsE$_ZZN4cute5sliceINS_5tupleIJNS_10UnderscoreES2_S2_iEEENS1_IJNS1_IJNS_1CILi1EEENS4_ILi0EEEEEENS4_ILi4096EEENS1_IJiiEEENS1_IJS6_NS4_ILi8192EEEEEEEEEEEDaRKT_RKT0_ENKUlRKT_RKT0_E_clIS2_S9_EEDaSL_SO_ - $_ZN7cutlass13device_kernelIN5flash19enable_sm80_to_sm89INS1_16FlashAttnBwdSm80INS1_25CollectiveMainloopBwdSm80ILi2ELi2EN4cute5tupleIJNS5_1CILi128EEES8_NS7_ILi64EEEEEENS_10bfloat16_tEfNS_4arch4Sm80ELb0ELb0ELb1ELb1ELb1ELb0ELb0ELb0ELi2ELi4ELi4ELi4ELb0EEENS1_24CollectiveEpilogueBwdGQAISA_fSD_Li256ELb1ELb1EEENS1_19SingleTileSchedulerILb1ELb0ELb0ELi128EEEEEEEEEvNT_6ParamsE$_ZZN4cute5sliceINS_5tupleIJNS_10UnderscoreES2_NS_1CILi0EEEEEENS1_IJNS1_IJNS3_ILi1EEES4_EEEiNS3_ILi1024EEEEEEEEDaRKT_RKT0_ENKUlRKT_RKT0_E_clIS2_iEEDaSI_SL_)
$_ZN7cutlass13device_kernelIN5flash19enable_sm80_to_sm89INS1_16FlashAttnBwdSm80INS1_25CollectiveMainloopBwdSm80ILi2ELi2EN4cute5tupleIJNS5_1CILi128EEES8_NS7_ILi64EEEEEENS_10bfloat16_tEfNS_4arch4Sm80ELb0ELb0ELb1ELb1ELb1ELb0ELb0ELb0ELi2ELi4ELi4ELi4ELb0EEENS1_24CollectiveEpilogueBwdGQAISA_fSD_Li256ELb1ELb1EEENS1_19SingleTileSchedulerILb1ELb0ELb0ELi128EEEEEEEEEvNT_6ParamsE$_ZZN4cute5sliceINS_5tupleIJNS_10UnderscoreES2_NS_1CILi0EEEEEENS1_IJNS1_IJNS3_ILi1EEES4_EEEiNS3_ILi1024EEEEEEEEDaRKT_RKT0_ENKUlRKT_RKT0_E_clIS2_iEEDaSI_SL_:
[----:B------:R-:W-:Y:S02]  /*ca60*/  IADD3 R2, R1, 0x1680, RZ ;  /* 0x0000168001027810 */ /* 0x000fe40007ffe0ff */
[----:B------:R-:W-:Y:S02]  /*ca70*/  MOV R8, 0xcaa0 ;  /* 0x0000caa000087802 */ /* 0x000fe40000000f00 */
[----:B------:R-:W-:Y:S02]  /*ca80*/  IADD3 R2, R2, c[0x0][0x20], RZ ;  /* 0x0000080002027a10 */ /* 0x000fe40007ffe0ff */
[----:B------:R-:W-:Y:S05]  /*ca90*/  CALL.REL.NOINC `($_ZN7cutlass13device_kernelIN5flash19enable_sm80_to_sm89INS1_16FlashAttnBwdSm80INS1_25CollectiveMainloopBwdSm80ILi2ELi2EN4cute5tupleIJNS5_1CILi128EEES8_NS7_ILi64EEEEEENS_10bfloat16_tEfNS_4arch4Sm80ELb0ELb0ELb1ELb1ELb1ELb0ELb0ELb0ELi2ELi4ELi4ELi4ELb0EEENS1_24CollectiveEpilogueBwdGQAISA_fSD_Li256ELb1ELb1EEENS1_19SingleTileSchedulerILb1ELb0ELb0ELi128EEEEEEEEEvNT_6ParamsE$_ZN4cute3eso3ESOILb0ELb1EJiEEC2ERKi) ;  /* 0xffffa8f000007944 */ /* 0x000fea0003c3ffff */
[----:B-1----:R1:W5:Y:S01]  /*caa0*/  LDL R3, [R1+0x1680] ;  /* 0x0016800001037983 */ /* 0x0023620000100800 */
[----:B------:R-:W-:-:S04]  /*cab0*/  MOV R11, 0x0 ;  /* 0x00000000000b7802 */ /* 0x000fc80000000f00 */
[----:B------:R-:W-:Y:S05]  /*cac0*/  RET.REL.NODEC R10 `(_ZN7cutlass13device_kernelIN5flash19enable_sm80_to_sm89INS1_16FlashAttnBwdSm80INS1_25CollectiveMainloopBwdSm80ILi2ELi2EN4cute5tupleIJNS5_1CILi128EEES8_NS7_ILi64EEEEEENS_10bfloat16_tEfNS_4arch4Sm80ELb0ELb0ELb1ELb1ELb1ELb0ELb0ELb0ELi2ELi4ELi4ELi4ELb0EEENS1_24CollectiveEpilogueBwdGQAISA_fSD_Li256ELb1ELb1EEENS1_19SingleTileSchedulerILb1ELb0ELb0ELi128EEEEEEEEEvNT_6ParamsE) ;  /* 0xffff35300a007950 */ /* 0x000fea0003c3ffff */
        .type           $_ZN7cutlass13device_kernelIN5flash19enable_sm80_to_sm89INS1_16FlashAttnBwdSm80INS1_25CollectiveMainloopBwdSm80ILi2ELi2EN4cute5tupleIJNS5_1CILi128EEES8_NS7_ILi64EEEEEENS_10bfloat16_tEfNS_4arch4Sm80ELb0ELb0ELb1ELb1ELb1ELb0ELb0ELb0ELi2ELi4ELi4ELi4ELb0EEENS1_24CollectiveEpilogueBwdGQAISA_fSD_Li256ELb1ELb1EEENS1_19SingleTileSchedulerILb1ELb0ELb0ELi128EEEEEEEEEvNT_6ParamsE$_ZZN4cute5sliceINS_5tupleIJNS_10UnderscoreES2_S2_iEEENS1_IJNS1_IJNS_1CILi1EEENS4_ILi0EEEEEENS4_ILi4096EEENS1_IJiiEEENS1_IJS6_NS4_ILi8192EEEEEEEEEEEDaRKT_RKT0_ENKUlRKT_RKT0_E_clIS2_S9_EEDaSL_SO_,@function
        .size           $_ZN7cutlass13device_kernelIN5flash19enable_sm80_to_sm89INS1_16FlashAttnBwdSm80INS1_25CollectiveMainloopBwdSm80ILi2ELi2EN4cute5tupleIJNS5_1CILi128EEES8_NS7_ILi64EEEEEENS_10bfloat16_tEfNS_4arch4Sm80ELb0ELb0ELb1ELb1ELb1ELb0ELb0ELb0ELi2ELi4ELi4ELi4ELb0EEENS1_24CollectiveEpilogueBwdGQAISA_fSD_Li256ELb1ELb1EEENS1_19SingleTileSchedulerILb1ELb0ELb0ELi128EEEEEEEEEvNT_6ParamsE$_ZZN4cute5sliceINS_5tupleIJNS_10UnderscoreES2_S2_iEEENS1_IJNS1_IJNS_1CILi1EEENS4_ILi0EEEEEENS4_ILi4096EEENS1_IJiiEEENS1_IJS6_NS4_ILi8192EEEEEEEEEEEDaRKT_RKT0_ENKUlRKT_RKT0_E_clIS2_S9_EEDaSL_SO_,($_ZN7cutlass13device_kernelIN5flash19enable_sm80_to_sm89INS1_16FlashAttnBwdSm80INS1_25CollectiveMainloopBwdSm80ILi2ELi2EN4cute5tupleIJNS5_1CILi128EEES8_NS7_ILi64EEEEEENS_10bfloat16_tEfNS_4arch4Sm80ELb0ELb0ELb1ELb1ELb1ELb0ELb0ELb0ELi2ELi4ELi4ELi4ELb0EEENS1_24CollectiveEpilogueBwdGQAISA_fSD_Li256ELb1ELb1EEENS1_19SingleTileSchedulerILb1ELb0ELb0ELi128EEEEEEEEEvNT_6ParamsE$_ZZN4cute5sliceINS_5tupleIJNS_10UnderscoreES2_S2_iEEENS1_IJNS1_IJNS_1CILi1EEENS4_ILi0EEEEEEiNS4_ILi1024EEENS4_ILi8192EEEEEEEEDaRKT_RKT0_ENKUlRKT_RKT0_E_clIS2_iEEDaSJ_SM_ - $_ZN7cutlass13device_kernelIN5flash19enable_sm80_to_sm89INS1_16FlashAttnBwdSm80INS1_25CollectiveMainloopBwdSm80ILi2ELi2EN4cute5tupleIJNS5_1CILi128EEES8_NS7_ILi64EEEEEENS_10bfloat16_tEfNS_4arch4Sm80ELb0ELb0ELb1ELb1ELb1ELb0ELb0ELb0ELi2ELi4ELi4ELi4ELb0EEENS1_24CollectiveEpilogueBwdGQAISA_fSD_Li256ELb1ELb1EEENS1_19SingleTileSchedulerILb1ELb0ELb0ELi128EEEEEEEEEvNT_6ParamsE$_ZZN4cute5sliceINS_5tupleIJNS_10UnderscoreES2_S2_iEEENS1_IJNS1_IJNS_1CILi1EEENS4_ILi0EEEEEENS4_ILi4096EEENS1_IJiiEEENS1_IJS6_NS4_ILi8192EEEEEEEEEEEDaRKT_RKT0_ENKUlRKT_RKT0_E_clIS2_S9_EEDaSL_SO_)
$_ZN7cutlass13device_kernelIN5flash19enable_sm80_to_sm89INS1_16FlashAttnBwdSm80INS1_25CollectiveMainloopBwdSm80ILi2ELi2EN4cute5tupleIJNS5_1CILi128EEES8_NS7_ILi64EEEEEENS_10bfloat16_tEfNS_4arch4Sm80ELb0ELb0ELb1ELb1ELb1ELb0ELb0ELb0ELi2ELi4ELi4ELi4ELb0EEENS1_24CollectiveEpilogueBwdGQAISA_fSD_Li256ELb1ELb1EEENS1_19SingleTileSchedulerILb1ELb0ELb0ELi128EEEEEEEEEvNT_6ParamsE$_ZZN4cute5sliceINS_5tupleIJNS_10UnderscoreES2_S2_iEEENS1_IJNS1_IJNS_1CILi1EEENS4_ILi0EEEEEENS4_ILi4096EEENS1_IJiiEEENS1_IJS6_NS4_ILi8192EEEEEEEEEEEDaRKT_RKT0_ENKUlRKT_RKT0_E_clIS2_S9_EEDaSL_SO_:
[----:B------:R-:W-:Y:S02]  /*cad0*/  IADD3 R2, R1, 0x1380, RZ ;  /* 0x0000138001027810 */ /* 0x000fe40007ffe0ff */
[----:B------:R-:W-:Y:S02]  /*cae0*/  MOV R6, 0xcb10 ;  /* 0x0000cb1000067802 */ /* 0x000fe40000000f00 */
[----:B------:R-:W-:Y:S02]  /*caf0*/  IADD3 R2, R2, c[0x0][0x20], RZ ;  /* 0x0000080002027a10 */ /* 0x000fe40007ffe0ff */
[----:B------:R-:W-:Y:S05]  /*cb00*/  CALL.REL.NOINC `($_ZN7cutlass13device_kernelIN5flash19enable_sm80_to_sm89INS1_16FlashAttnBwdSm80INS1_25CollectiveMainloopBwdSm80ILi2ELi2EN4cute5tupleIJNS5_1CILi128EEES8_NS7_ILi64EEEEEENS_10bfloat16_tEfNS_4arch4Sm80ELb0ELb0ELb1ELb1ELb1ELb0ELb0ELb0ELi2ELi4ELi4ELi4ELb0EEENS1_24CollectiveEpilogueBwdGQAISA_fSD_Li256ELb1ELb1EEENS1_19SingleTileSchedulerILb1ELb0ELb0ELi128EEEEEEEEEvNT_6ParamsE$_ZN4cute3eso3ESOILb0ELb1EJNS_5tupleIJiiEEEEEC2ERKS3_) ;  /* 0xffffa72000007944 */ /* 0x000fea0003c3ffff */
[----:B-1----:R1:W5:Y:S01]  /*cb10*/  LDL.64 R2, [R1+0x1380] ;  /* 0x0013800001027983 */ /* 0x0023620000100a00 */
[----:B------:R-:W-:-:S04]  /*cb20*/  MOV R5, 0x0 ;  /* 0x0000000000057802 */ /* 0x000fc80000000f00 */
[----:B------:R-:W-:Y:S05]  /*cb30*/  RET.REL.NODEC R4 `(_ZN7cutlass13device_kernelIN5flash19enable_sm80_to_sm89INS1_16FlashAttnBwdSm80INS1_25CollectiveMainloopBwdSm80ILi2ELi2EN4cute5tupleIJNS5_1CILi128EEES8_NS7_ILi64EEEEEENS_10bfloat16_tEfNS_4arch4Sm80ELb0ELb0ELb1ELb1ELb1ELb0ELb0ELb0ELi2ELi4ELi4ELi4ELb0EEENS1_24CollectiveEpilogueBwdGQAISA_fSD_Li256ELb1ELb1EEENS1_19SingleTileSchedulerILb1ELb0ELb0ELi128EEEEEEEEEvNT_6ParamsE) ;  /* 0xffff34c004007950 */ /* 0x000fea0003c3ffff */
        .type           $_ZN7cutlass13device_kernelIN5flash19enable_sm80_to_sm89INS1_16FlashAttnBwdSm80INS1_25CollectiveMainloopBwdSm80ILi2ELi2EN4cute5tupleIJNS5_1CILi128EEES8_NS7_ILi64EEEEEENS_10bfloat16_tEfNS_4arch4Sm80ELb0ELb0ELb1ELb1ELb1ELb0ELb0ELb0ELi2ELi4ELi4ELi4ELb0EEENS1_24CollectiveEpilogueBwdGQAISA_fSD_Li256ELb1ELb1EEENS1_19SingleTileSchedulerILb1ELb0ELb0ELi128EEEEEEEEEvNT_6ParamsE$_ZZN4cute5sliceINS_5tupleIJNS_10UnderscoreES2_S2_iEEENS1_IJNS1_IJNS_1CILi1EEENS4_ILi0EEEEEEiNS4_ILi1024EEENS4_ILi8192EEEEEEEEDaRKT_RKT0_ENKUlRKT_RKT0_E_clIS2_iEEDaSJ_SM_,@function
        .size           $_ZN7cutlass13device_kernelIN5flash19enable_sm80_to_sm89INS1_16FlashAttnBwdSm80INS1_25CollectiveMainloopBwdSm80ILi2ELi2EN4cute5tupleIJNS5_1CILi128EEES8_NS7_ILi64EEEEEENS_10bfloat16_tEfNS_4arch4Sm80ELb0ELb0ELb1ELb1ELb1ELb0ELb0ELb0ELi2ELi4ELi4ELi4ELb0EEENS1_24CollectiveEpilogueBwdGQAISA_fSD_Li256ELb1ELb1EEENS1_19SingleTileSchedulerILb1ELb0ELb0ELi128EEEEEEEEEvNT_6ParamsE$_ZZN4cute5sliceINS_5tupleIJNS_10UnderscoreES2_S2_iEEENS1_IJNS1_IJNS_1CILi1EEENS4_ILi0EEEEEEiNS4_ILi1024EEENS4_ILi8192EEEEEEEEDaRKT_RKT0_ENKUlRKT_RKT0_E_clIS2_iEEDaSJ_SM_,($_ZN7cutlass13device_kernelIN5flash19enable_sm80_to_sm89INS1_16FlashAttnBwdSm80INS1_25CollectiveMainloopBwdSm80ILi2ELi2EN4cute5tupleIJNS5_1CILi128EEES8_NS7_ILi64EEEEEENS_10bfloat16_tEfNS_4arch4Sm80ELb0ELb0ELb1ELb1ELb1ELb0ELb0ELb0ELi2ELi4ELi4ELi4ELb0EEENS1_24CollectiveEpilogueBwdGQAISA_fSD_Li256ELb1ELb1EEENS1_19SingleTileSchedulerILb1ELb0ELb0ELi128EEEEEEEEEvNT_6ParamsE$_ZZN4cute5sliceINS_5tupleIJNS_10UnderscoreES2_S2_iEEENS1_IJNS1_IJNS_1CILi1EEENS4_ILi0EEEEEElS6_lEEEEEDaRKT_RKT0_ENKUlRKT_RKT0_E_clIS2_lEEDaSH_SK_ - $_ZN7cutlass13device_kernelIN5flash19enable_sm80_to_sm89INS1_16FlashAttnBwdSm80INS1_25CollectiveMainloopBwdSm80ILi2ELi2EN4cute5tupleIJNS5_1CILi128EEES8_NS7_ILi64EEEEEENS_10bfloat16_tEfNS_4arch4Sm80ELb0ELb0ELb1ELb1ELb1ELb0ELb0ELb0ELi2ELi4ELi4ELi4ELb0EEENS1_24CollectiveEpilogueBwdGQAISA_fSD_Li256ELb1ELb1EEENS1_19SingleTileSchedulerILb1ELb0ELb0ELi128EEEEEEEEEvNT_6ParamsE$_ZZN4cute5sliceINS_5tupleIJNS_10UnderscoreES2_S2_iEEENS1_IJNS1_IJNS_1CILi1EEENS4_ILi0EEEEEEiNS4_ILi1024EEENS4_ILi8192EEEEEEEEDaRKT_RKT0_ENKUlRKT_RKT0_E_clIS2_iEEDaSJ_SM_)
$_ZN7cutlass13device_kernelIN5flash19enable_sm80_to_sm89INS1_16FlashAttnBwdSm80INS1_25CollectiveMainloopBwdSm80ILi2ELi2EN4cute5tupleIJNS5_1CILi128EEES8_NS7_ILi64EEEEEENS_10bfloat16_tEfNS_4arch4Sm80ELb0ELb0ELb1ELb1ELb1ELb0ELb0ELb0ELi2ELi4ELi4ELi4ELb0EEENS1_24CollectiveEpilogueBwdGQAISA_fSD_Li256ELb1ELb1EEENS1_19SingleTileSchedulerILb1ELb0ELb0ELi128EEEEEEEEEvNT_6ParamsE$_ZZN4cute5sliceINS_5tupleIJNS_10UnderscoreES2_S2_iEEENS1_IJNS1_IJNS_1CILi1EEENS4_ILi0EEEEEEiNS4_ILi1024EEENS4_ILi8192EEEEEEEEDaRKT_RKT0_ENKUlRKT_RKT0_E_clIS2_iEEDaSJ_SM_:
[----:B------:R-:W-:Y:S02]  /*cb40*/  IADD3 R2, R1, 0x1380, RZ ;  /* 0x0000138001027810 */ /* 0x000fe40007ffe0ff */
[----:B------:R-:W-:Y:S02]  /*cb50*/  MOV R8, 0xcb80 ;  /* 0x0000cb8000087802 */ /* 0x000fe40000000f00 */
[----:B------:R-:W-:Y:S02]  /*cb60*/  IADD3 R2, R2, c[0x0][0x20], RZ ;  /* 0x0000080002027a10 */ /* 0x000fe40007ffe0ff */
[----:B------:R-:W-:Y:S05]  /*cb70*/  CALL.REL.NOINC `($_ZN7cutlass13device_kernelIN5flash19enable_sm80_to_sm89INS1_16FlashAttnBwdSm80INS1_25CollectiveMainloopBwdSm80ILi2ELi2EN4cute5tupleIJNS5_1CILi128EEES8_NS7_ILi64EEEEEENS_10bfloat16_tEfNS_4arch4Sm80ELb0ELb0ELb1ELb1ELb1ELb0ELb0ELb0ELi2ELi4ELi4ELi4ELb0EEENS1_24CollectiveEpilogueBwdGQAISA_fSD_Li256ELb1ELb1EEENS1_19SingleTileSchedulerILb1ELb0ELb0ELi128EEEEEEEEEvNT_6ParamsE$_ZN4cute3eso3ESOILb0ELb1EJiEEC2ERKi) ;  /* 0xffffa81000007944 */ /* 0x000fea0003c3ffff */
[----:B-1----:R1:W5:Y:S01]  /*cb80*/  LDL R3, [R1+0x1380] ;  /* 0x0013800001037983 */ /* 0x0023620000100800 */
[----:B------:R-:W-:Y:S02]  /*cb90*/  MOV R8, R4 ;  /* 0x0000000400087202 */ /* 0x000fe40000000f00 */
[----:B------:R-:W-:-:S04]  /*cba0*/  MOV R9, 0x0 ;  /* 0x0000000000097802 */ /* 0x000fc80000000f00 */
[----:B------:R-:W-:Y:S05]  /*cbb0*/  RET.REL.NODEC R8 `(_ZN7cutlass13device_kernelIN5flash19enable_sm80_to_sm89INS1_16FlashAttnBwdSm80INS1_25CollectiveMainloopBwdSm80ILi2ELi2EN4cute5tupleIJNS5_1CILi128EEES8_NS7_ILi64EEEEEENS_10bfloat16_tEfNS_4arch4Sm80ELb0ELb0ELb1ELb1ELb1ELb0ELb0ELb0ELi2ELi4ELi4ELi4ELb0EEENS1_24CollectiveEpilogueBwdGQAISA_fSD_Li256ELb1ELb1EEENS1_19SingleTileSchedulerILb1ELb0ELb0ELi128EEEEEEEEEvNT_6ParamsE) ;  /* 0xffff344008007950 */ /* 0x000fea0003c3ffff */
        .type           $_ZN7cutlass13device_kernelIN5flash19enable_sm80_to_sm89INS1_16FlashAttnBwdSm80INS1_25CollectiveMainloopBwdSm80ILi2ELi2EN4cute5tupleIJNS5_1CILi128EEES8_NS7_ILi64EEEEEENS_10bfloat16_tEfNS_4arch4Sm80ELb0ELb0ELb1ELb1ELb1ELb0ELb0ELb0ELi2ELi4ELi4ELi4ELb0EEENS1_24CollectiveEpilogueBwdGQAISA_fSD_Li256ELb1ELb1EEENS1_19SingleTileSchedulerILb1ELb0ELb0ELi128EEEEEEEEEvNT_6ParamsE$_ZZN4cute5sliceINS_5tupleIJNS_10UnderscoreES2_S2_iEEENS1_IJNS1_IJNS_1CILi1EEENS4_ILi0EEEEEElS6_lEEEEEDaRKT_RKT0_ENKUlRKT_RKT0_E_clIS2_lEEDaSH_SK_,@function
        .size           $_ZN7cutlass13device_kernelIN5flash19enable_sm80_to_sm89INS1_16FlashAttnBwdSm80INS1_25CollectiveMainloopBwdSm80ILi2ELi2EN4cute5tupleIJNS5_1CILi128EEES8_NS7_ILi64EEEEEENS_10bfloat16_tEfNS_4arch4Sm80ELb0ELb0ELb1ELb1ELb1ELb0ELb0ELb0ELi2ELi4ELi4ELi4ELb0EEENS1_24CollectiveEpilogueBwdGQAISA_fSD_Li256ELb1ELb1EEENS1_19SingleTileSchedulerILb1ELb0ELb0ELi128EEEEEEEEEvNT_6ParamsE$_ZZN4cute5sliceINS_5tupleIJNS_10UnderscoreES2_S2_iEEENS1_IJNS1_IJNS_1CILi1EEENS4_ILi0EEEEEElS6_lEEEEEDaRKT_RKT0_ENKUlRKT_RKT0_E_clIS2_lEEDaSH_SK_,($_ZN7cutlass13device_kernelIN5flash19enable_sm80_to_sm89INS1_16FlashAttnBwdSm80INS1_25CollectiveMainloopBwdSm80ILi2ELi2EN4cute5tupleIJNS5_1CILi128EEES8_NS7_ILi64EEEEEENS_10bfloat16_tEfNS_4arch4Sm80ELb0ELb0ELb1ELb1ELb1ELb0ELb0ELb0ELi2ELi4ELi4ELi4ELb0EEENS1_24CollectiveEpilogueBwdGQAISA_fSD_Li256ELb1ELb1EEENS1_19SingleTileSchedulerILb1ELb0ELb0ELi128EEEEEEEEEvNT_6ParamsE$_ZZN4cute5sliceINS_5tupleIJNS_10UnderscoreES2_iEEENS1_IJNS1_IJNS_1CILi1EEENS4_ILi0EEEEEEiNS4_ILi1024EEEEEEEEDaRKT_RKT0_ENKUlRKT_RKT0_E_clIS2_iEEDaSI_SL_ - $_ZN7cutlass13device_kernelIN5flash19enable_sm80_to_sm89INS1_16FlashAttnBwdSm80INS1_25CollectiveMainloopBwdSm80ILi2ELi2EN4cute5tupleIJNS5_1CILi128EEES8_NS7_ILi64EEEEEENS_10bfloat16_tEfNS_4arch4Sm80ELb0ELb0ELb1ELb1ELb1ELb0ELb0ELb0ELi2ELi4ELi4ELi4ELb0EEENS1_24CollectiveEpilogueBwdGQAISA_fSD_Li256ELb1ELb1EEENS1_19SingleTileSchedulerILb1ELb0ELb0ELi128EEEEEEEEEvNT_6ParamsE$_ZZN4cute5sliceINS_5tupleIJNS_10UnderscoreES2_S2_iEEENS1_IJNS1_IJNS_1CILi1EEENS4_ILi0EEEEEElS6_lEEEEEDaRKT_RKT0_ENKUlRKT_RKT0_E_clIS2_lEEDaSH_SK_)
$_ZN7cutlass13device_kernelIN5flash19enable_sm80_to_sm89INS1_16FlashAttnBwdSm80INS1_25CollectiveMainloopBwdSm80ILi2ELi2EN4cute5tupleIJNS5_1CILi128EEES8_NS7_ILi64EEEEEENS_10bfloat16_tEfNS_4arch4Sm80ELb0ELb0ELb1ELb1ELb1ELb0ELb0ELb0ELi2ELi4ELi4ELi4ELb0EEENS1_24CollectiveEpilogueBwdGQAISA_fSD_Li256ELb1ELb1EEENS1_19SingleTileSchedulerILb1ELb0ELb0ELi128EEEEEEEEEvNT_6ParamsE$_ZZN4cute5sliceINS_5tupleIJNS_10UnderscoreES2_S2_iEEENS1_IJNS1_IJNS_1CILi1EEENS4_ILi0EEEEEElS6_lEEEEEDaRKT_RKT0_ENKUlRKT_RKT0_E_clIS2_lEEDaSH_SK_:
[----:B------:R-:W-:Y:S02]  /*cbc0*/  IADD3 R5, R1, 0x16a8, RZ ;  /* 0x000016a801057810 */ /* 0x000fe40007ffe0ff */
[----:B------:R-:W-:Y:S02]  /*cbd0*/  MOV R6, 0xcc00 ;  /* 0x0000cc0000067802 */ /* 0x000fe40000000f00 */
[----:B------:R-:W-:Y:S02]  /*cbe0*/  IADD3 R5, R5, c[0x0][0x20], RZ ;  /* 0x0000080005057a10 */ /* 0x000fe40007ffe0ff */
[----:B------:R-:W-:Y:S05]  /*cbf0*/  CALL.REL.NOINC `($_ZN7cutlass13device_kernelIN5flash19enable_sm80_to_sm89INS1_16FlashAttnBwdSm80INS1_25CollectiveMainloopBwdSm80ILi2ELi2EN4cute5tupleIJNS5_1CILi128EEES8_NS7_ILi64EEEEEENS_10bfloat16_tEfNS_4arch4Sm80ELb0ELb0ELb1ELb1ELb1ELb0ELb0ELb0ELi2ELi4ELi4ELi4ELb0EEENS1_24CollectiveEpilogueBwdGQAISA_fSD_Li256ELb1ELb1EEENS1_19SingleTileSchedulerILb1ELb0ELb0ELi128EEEEEEEEEvNT_6ParamsE$_ZN4cute3eso3ESOILb0ELb1EJlEEC2ERKl) ;  /* 0xffffa99000007944 */ /* 0x000fea0003c3ffff */
[----:B-1----:R1:W5:Y:S01]  /*cc00*/  LDL.64 R2, [R1+0x16a8] ;  /* 0x0016a80001027983 */ /* 0x0023620000100a00 */
[----:B------:R-:W-:-:S04]  /*cc10*/  MOV R5, 0x0 ;  /* 0x0000000000057802 */ /* 0x000fc80000000f00 */
[----:B------:R-:W-:Y:S05]  /*cc20*/  RET.REL.NODEC R4 `(_ZN7cutlass13device_kernelIN5flash19enable_sm80_to_sm89INS1_16FlashAttnBwdSm80INS1_25CollectiveMainloopBwdSm80ILi2ELi2EN4cute5tupleIJNS5_1CILi128EEES8_NS7_ILi64EEEEEENS_10bfloat16_tEfNS_4arch4Sm80ELb0ELb0ELb1ELb1ELb1ELb0ELb0ELb0ELi2ELi4ELi4ELi4ELb0EEENS1_24CollectiveEpilogueBwdGQAISA_fSD_Li256ELb1ELb1EEENS1_19SingleTileSchedulerILb1ELb0ELb0ELi128EEEEEEEEEvNT_6ParamsE) ;  /* 0xffff33d004007950 */ /* 0x000fea0003c3ffff */
        .type           $_ZN7cutlass13device_kernelIN5flash19enable_sm80_to_sm89INS1_16FlashAttnBwdSm80INS1_25CollectiveMainloopBwdSm80ILi2ELi2EN4cute5tupleIJNS5_1CILi128EEES8_NS7_ILi64EEEEEENS_10bfloat16_tEfNS_4arch4Sm80ELb0ELb0ELb1ELb1ELb1ELb0ELb0ELb0ELi2ELi4ELi4ELi4ELb0EEENS1_24CollectiveEpilogueBwdGQAISA_fSD_Li256ELb1ELb1EEENS1_19SingleTileSchedulerILb1ELb0ELb0ELi128EEEEEEEEEvNT_6ParamsE$_ZZN4cute5sliceINS_5tupleIJNS_10UnderscoreES2_iEEENS1_IJNS1_IJNS_1CILi1EEENS4_ILi0EEEEEEiNS4_ILi1024EEEEEEEEDaRKT_RKT0_ENKUlRKT_RKT0_E_clIS2_iEEDaSI_SL_,@function
        .size           $_ZN7cutlass13device_kernelIN5flash19enable_sm80_to_sm89INS1_16FlashAttnBwdSm80INS1_25CollectiveMainloopBwdSm80ILi2ELi2EN4cute5tupleIJNS5_1CILi128EEES8_NS7_ILi64EEEEEENS_10bfloat16_tEfNS_4arch4Sm80ELb0ELb0ELb1ELb1ELb1ELb0ELb0ELb0ELi2ELi4ELi4ELi4ELb0EEENS1_24CollectiveEpilogueBwdGQAISA_fSD_Li256ELb1ELb1EEENS1_19SingleTileSchedulerILb1ELb0ELb0ELi128EEEEEEEEEvNT_6ParamsE$_ZZN4cute5sliceINS_5tupleIJNS_10UnderscoreES2_iEEENS1_IJNS1_IJNS_1CILi1EEENS4_ILi0EEEEEEiNS4_ILi1024EEEEEEEEDaRKT_RKT0_ENKUlRKT_RKT0_E_clIS2_iEEDaSI_SL_,($_ZN7cutlass13device_kernelIN5flash19enable_sm80_to_sm89INS1_16FlashAttnBwdSm80INS1_25CollectiveMainloopBwdSm80ILi2ELi2EN4cute5tupleIJNS5_1CILi128EEES8_NS7_ILi64EEEEEENS_10bfloat16_tEfNS_4arch4Sm80ELb0ELb0ELb1ELb1ELb1ELb0ELb0ELb0ELi2ELi4ELi4ELi4ELb0EEENS1_24CollectiveEpilogueBwdGQAISA_fSD_Li256ELb1ELb1EEENS1_19SingleTileSchedulerILb1ELb0ELb0ELi128EEEEEEEEEvNT_6ParamsE$_ZZN4cute6detail10lift_sliceINS_5tupleIJNS_1CILi0EEENS_10UnderscoreEEEENS2_IJNS2_IJS4_S4_EEEiEEEEEDaRKT_RKT0_ENKUlRKT_RKT0_E_clIS5_iEEDaSH_SK_ - $_ZN7cutlass13device_kernelIN5flash19enable_sm80_to_sm89INS1_16FlashAttnBwdSm80INS1_25CollectiveMainloopBwdSm80ILi2ELi2EN4cute5tupleIJNS5_1CILi128EEES8_NS7_ILi64EEEEEENS_10bfloat16_tEfNS_4arch4Sm80ELb0ELb0ELb1ELb1ELb1ELb0ELb0ELb0ELi2ELi4ELi4ELi4ELb0EEENS1_24CollectiveEpilogueBwdGQAISA_fSD_Li256ELb1ELb1EEENS1_19SingleTileSchedulerILb1ELb0ELb0ELi128EEEEEEEEEvNT_6ParamsE$_ZZN4cute5sliceINS_5tupleIJNS_10UnderscoreES2_iEEENS1_IJNS1_IJNS_1CILi1EEENS4_ILi0EEEEEEiNS4_ILi1024EEEEEEEEDaRKT_RKT0_ENKUlRKT_RKT0_E_clIS2_iEEDaSI_SL_)
$_ZN7cutlass13device_kernelIN5flash19enable_sm80_to_sm89INS1_16FlashAttnBwdSm80INS1_25CollectiveMainloopBwdSm80ILi2ELi2EN4cute5tupleIJNS5_1CILi128EEES8_NS7_ILi64EEEEEENS_10bfloat16_tEfNS_4arch4Sm80ELb0ELb0ELb1ELb1ELb1ELb0ELb0ELb0ELi2ELi4ELi4ELi4ELb0EEENS1_24CollectiveEpilogueBwdGQAISA_fSD_Li256ELb1ELb1EEENS1_19SingleTileSchedulerILb1ELb0ELb0ELi128EEEEEEEEEvNT_6ParamsE$_ZZN4cute5sliceINS_5tupleIJNS_10UnderscoreES2_iEEENS1_IJNS1_IJNS_1CILi1EEENS4_ILi0EEEEEEiNS4_ILi1024EEEEEEEEDaRKT_RKT0_ENKUlRKT_RKT0_E_clIS2_iEEDaSI_SL_:
        /* <DEDUP_REMOVED lines=8> */
        .type           $_ZN7cutlass13device_kernelIN5flash19enable_sm80_to_sm89INS1_16FlashAttnBwdSm80INS1_25CollectiveMainloopBwdSm80ILi2ELi2EN4cute5tupleIJNS5_1CILi128EEES8_NS7_ILi64EEEEEENS_10bfloat16_tEfNS_4arch4Sm80ELb0ELb0ELb1ELb1ELb1ELb0ELb0ELb0ELi2ELi4ELi4ELi4ELb0EEENS1_24CollectiveEpilogueBwdGQAISA_fSD_Li256ELb1ELb1EEENS1_19SingleTileSchedulerILb1ELb0ELb0ELi128EEEEEEEEEvNT_6ParamsE$_ZZN4cute6detail10lift_sliceINS_5tupleIJNS_1CILi0EEENS_10UnderscoreEEEENS2_IJNS2_IJS4_S4_EEEiEEEEEDaRKT_RKT0_ENKUlRKT_RKT0_E_clIS5_iEEDaSH_SK_,@function
        .size           $_ZN7cutlass13device_kernelIN5flash19enable_sm80_to_sm89INS1_16FlashAttnBwdSm80INS1_25CollectiveMainloopBwdSm80ILi2ELi2EN4cute5tupleIJNS5_1CILi128EEES8_NS7_ILi64EEEEEENS_10bfloat16_tEfNS_4arch4Sm80ELb0ELb0ELb1ELb1ELb1ELb0ELb0ELb0ELi2ELi4ELi4ELi4ELb0EEENS1_24CollectiveEpilogueBwdGQAISA_fSD_Li256ELb1ELb1EEENS1_19SingleTileSchedulerILb1ELb0ELb0ELi128EEEEEEEEEvNT_6ParamsE$_ZZN4cute6detail10lift_sliceINS_5tupleIJNS_1CILi0EEENS_10UnderscoreEEEENS2_IJNS2_IJS4_S4_EEEiEEEEEDaRKT_RKT0_ENKUlRKT_RKT0_E_clIS5_iEEDaSH_SK_,($_ZN7cutlass13device_kernelIN5flash19enable_sm80_to_sm89INS1_16FlashAttnBwdSm80INS1_25CollectiveMainloopBwdSm80ILi2ELi2EN4cute5tupleIJNS5_1CILi128EEES8_NS7_ILi64EEEEEENS_10bfloat16_tEfNS_4arch4Sm80ELb0ELb0ELb1ELb1ELb1ELb0ELb0ELb0ELi2ELi4ELi4ELi4ELb0EEENS1_24CollectiveEpilogueBwdGQAISA_fSD_Li256ELb1ELb1EEENS1_19SingleTileSchedulerILb1ELb0ELb0ELi128EEEEEEEEEvNT_6ParamsE$_ZZN4cute6detail16composition_implINS_1CILi2EEEiNS_5tupleIJNS2_ILi1EEES3_EEENS4_IJNS2_ILi0EEES5_EEEEEDaRKT_RKT0_RKT1_RKT2_ENKUlRKT_RKT0_E_clIS3_S5_EEDaSN_SQ_ - $_ZN7cutlass13device_kernelIN5flash19enable_sm80_to_sm89INS1_16FlashAttnBwdSm80INS1_25CollectiveMainloopBwdSm80ILi2ELi2EN4cute5tupleIJNS5_1CILi128EEES8_NS7_ILi64EEEEEENS_10bfloat16_tEfNS_4arch4Sm80ELb0ELb0ELb1ELb1ELb1ELb0ELb0ELb0ELi2ELi4ELi4ELi4ELb0EEENS1_24CollectiveEpilogueBwdGQAISA_fSD_Li256ELb1ELb1EEENS1_19SingleTileSchedulerILb1ELb0ELb0ELi128EEEEEEEEEvNT_6ParamsE$_ZZN4cute6detail10lift_sliceINS_5tupleIJNS_1CILi0EEENS_10UnderscoreEEEENS2_IJNS2_IJS4_S4_EEEiEEEEEDaRKT_RKT0_ENKUlRKT_RKT0_E_clIS5_iEEDaSH_SK_)
$_ZN7cutlass13device_kernelIN5flash19enable_sm80_to_sm89INS1_16FlashAttnBwdSm80INS1_25CollectiveMainloopBwdSm80ILi2ELi2EN4cute5tupleIJNS5_1CILi128EEES8_NS7_ILi64EEEEEENS_10bfloat16_tEfNS_4arch4Sm80ELb0ELb0ELb1ELb1ELb1ELb0ELb0ELb0ELi2ELi4ELi4ELi4ELb0EEENS1_24CollectiveEpilogueBwdGQAISA_fSD_Li256ELb1ELb1EEENS1_19SingleTileSchedulerILb1ELb0ELb0ELi128EEEEEEEEEvNT_6ParamsE$_ZZN4cute6detail10lift_sliceINS_5tupleIJNS_1CILi0EEENS_10UnderscoreEEEENS2_IJNS2_IJS4_S4_EEEiEEEEEDaRKT_RKT0_ENKUlRKT_RKT0_E_clIS5_iEEDaSH_SK_:
[----:B------:R-:W-:Y:S02]  /*ccb0*/  IADD3 R2, R1, 0x1680, RZ ;  /* 0x0000168001027810 */ /* 0x000fe40007ffe0ff */
[----:B------:R-:W-:Y:S02]  /*ccc0*/  MOV R8, 0xccf0 ;  /* 0x0000ccf000087802 */ /* 0x000fe40000000f00 */
[----:B------:R-:W-:Y:S02]  /*ccd0*/  IADD3 R2, R2, c[0x0][0x20], RZ ;  /* 0x0000080002027a10 */ /* 0x000fe40007ffe0ff */
[----:B------:R-:W-:Y:S05]  /*cce0*/  CALL.REL.NOINC `($_ZN7cutlass13device_kernelIN5flash19enable_sm80_to_sm89INS1_16FlashAttnBwdSm80INS1_25CollectiveMainloopBwdSm80ILi2ELi2EN4cute5tupleIJNS5_1CILi128EEES8_NS7_ILi64EEEEEENS_10bfloat16_tEfNS_4arch4Sm80ELb0ELb0ELb1ELb1ELb1ELb0ELb0ELb0ELi2ELi4ELi4ELi4ELb0EEENS1_24CollectiveEpilogueBwdGQAISA_fSD_Li256ELb1ELb1EEENS1_19SingleTileSchedulerILb1ELb0ELb0ELi128EEEEEEEEEvNT_6ParamsE$_ZN4cute3eso3ESOILb0ELb1EJiEEC2ERKi) ;  /* 0xffffa6a000007944 */ /* 0x000fea0003c3ffff */
[----:B-1----:R1:W5:Y:S01]  /*ccf0*/  LDL R3, [R1+0x1680] ;  /* 0x0016800001037983 */ /* 0x0023620000100800 */
[----:B------:R-:W-:-:S04]  /*cd00*/  MOV R11, 0x0 ;  /* 0x00000000000b7802 */ /* 0x000fc80000000f00 */
[----:B------:R-:W-:Y:S05]  /*cd10*/  RET.REL.NODEC R10 `(_ZN7cutlass13device_kernelIN5flash19enable_sm80_to_sm89INS1_16FlashAttnBwdSm80INS1_25CollectiveMainloopBwdSm80ILi2ELi2EN4cute5tupleIJNS5_1CILi128EEES8_NS7_ILi64EEEEEENS_10bfloat16_tEfNS_4arch4Sm80ELb0ELb0ELb1ELb1ELb1ELb0ELb0ELb0ELi2ELi4ELi4ELi4ELb0EEENS1_24CollectiveEpilogueBwdGQAISA_fSD_Li256ELb1ELb1EEENS1_19SingleTileSchedulerILb1ELb0ELb0ELi128EEEEEEEEEvNT_6ParamsE) ;  /* 0xffff32e00a007950 */ /* 0x000fea0003c3ffff */
        .type           $_ZN7cutlass13device_kernelIN5flash19enable_sm80_to_sm89INS1_16FlashAttnBwdSm80INS1_25CollectiveMainloopBwdSm80ILi2ELi2EN4cute5tupleIJNS5_1CILi128EEES8_NS7_ILi64EEEEEENS_10bfloat16_tEfNS_4arch4Sm80ELb0ELb0ELb1ELb1ELb1ELb0ELb0ELb0ELi2ELi4ELi4ELi4ELb0EEENS1_24CollectiveEpilogueBwdGQAISA_fSD_Li256ELb1ELb1EEENS1_19SingleTileSchedulerILb1ELb0ELb0ELi128EEEEEEEEEvNT_6ParamsE$_ZZN4cute6detail16composition_implINS_1CILi2EEEiNS_5tupleIJNS2_ILi1EEES3_EEENS4_IJNS2_ILi0EEES5_EEEEEDaRKT_RKT0_RKT1_RKT2_ENKUlRKT_RKT0_E_clIS3_S5_EEDaSN_SQ_,@function
        .size           $_ZN7cutlass13device_kernelIN5flash19enable_sm80_to_sm89INS1_16FlashAttnBwdSm80INS1_25CollectiveMainloopBwdSm80ILi2ELi2EN4cute5tupleIJNS5_1CILi128EEES8_NS7_ILi64EEEEEENS_10bfloat16_tEfNS_4arch4Sm80ELb0ELb0ELb1ELb1ELb1ELb0ELb0ELb0ELi2ELi4ELi4ELi4ELb0EEENS1_24CollectiveEpilogueBwdGQAISA_fSD_Li256ELb1ELb1EEENS1_19SingleTileSchedulerILb1ELb0ELb0ELi128EEEEEEEEEvNT_6ParamsE$_ZZN4cute6detail16composition_implINS_1CILi2EEEiNS_5tupleIJNS2_ILi1EEES3_EEENS4_IJNS2_ILi0EEES5_EEEEEDaRKT_RKT0_RKT1_RKT2_ENKUlRKT_RKT0_E_clIS3_S5_EEDaSN_SQ_,($_ZN7cutlass13device_kernelIN5flash19enable_sm80_to_sm89INS1_16FlashAttnBwdSm80INS1_25CollectiveMainloopBwdSm80ILi2ELi2EN4cute5tupleIJNS5_1CILi128EEES8_NS7_ILi64EEEEEENS_10bfloat16_tEfNS_4arch4Sm80ELb0ELb0ELb1ELb1ELb1ELb0ELb0ELb0ELi2ELi4ELi4ELi4ELb0EEENS1_24CollectiveEpilogueBwdGQAISA_fSD_Li256ELb1ELb1EEENS1_19SingleTileSchedulerILb1ELb0ELb0ELi128EEEEEEEEEvNT_6ParamsE$_ZZN4cute6detail16composition_implINS_5tupleIJNS_1CILi16EEENS3_ILi2EEES5_S5_NS3_ILi4EEES5_EEENS2_IJNS3_ILi1EEEiiiNS3_ILi144EEENS3_ILi512EEEEEENS2_IJNS2_IJS5_S5_EEES6_NS3_ILi8EEEEEENS2_IJNS2_IJNS3_ILi64EEESA_EEES4_NS3_ILi1024EEEEEEEEDaRKT_RKT0_RKT1_RKT2_ENKUlRKT_RKT0_E_clIS6_S4_EEDaSX_S10_ - $_ZN7cutlass13device_kernelIN5flash19enable_sm80_to_sm89INS1_16FlashAttnBwdSm80INS1_25CollectiveMainloopBwdSm80ILi2ELi2EN4cute5tupleIJNS5_1CILi128EEES8_NS7_ILi64EEEEEENS_10bfloat16_tEfNS_4arch4Sm80ELb0ELb0ELb1ELb1ELb1ELb0ELb0ELb0ELi2ELi4ELi4ELi4ELb0EEENS1_24CollectiveEpilogueBwdGQAISA_fSD_Li256ELb1ELb1EEENS1_19SingleTileSchedulerILb1ELb0ELb0ELi128EEEEEEEEEvNT_6ParamsE$_ZZN4cute6detail16composition_implINS_1CILi2EEEiNS_5tupleIJNS2_ILi1EEES3_EEENS4_IJNS2_ILi0EEES5_EEEEEDaRKT_RKT0_RKT1_RKT2_ENKUlRKT_RKT0_E_clIS3_S5_EEDaSN_SQ_)
$_ZN7cutlass13device_kernelIN5flash19enable_sm80_to_sm89INS1_16FlashAttnBwdSm80INS1_25CollectiveMainloopBwdSm80ILi2ELi2EN4cute5tupleIJNS5_1CILi128EEES8_NS7_ILi64EEEEEENS_10bfloat16_tEfNS_4arch4Sm80ELb0ELb0ELb1ELb1ELb1ELb0ELb0ELb0ELi2ELi4ELi4ELi4ELb0EEENS1_24CollectiveEpilogueBwdGQAISA_fSD_Li256ELb1ELb1EEENS1_19SingleTileSchedulerILb1ELb0ELb0ELi128EEEEEEEEEvNT_6ParamsE$_ZZN4cute6detail16composition_implINS_1CILi2EEEiNS_5tupleIJNS2_ILi1EEES3_EEENS4_IJNS2_ILi0EEES5_EEEEEDaRKT_RKT0_RKT1_RKT2_ENKUlRKT_RKT0_E_clIS3_S5_EEDaSN_SQ_:
[----:B------:R-:W-:Y:S02]  /*cd20*/  IADD3 R2, R1, 0x1688, RZ ;  /* 0x0000168801027810 */ /* 0x000fe40007ffe0ff */
[----:B------:R-:W-:Y:S02]  /*cd30*/  MOV R6, 0xcd60 ;  /* 0x0000cd6000067802 */ /* 0x000fe40000000f00 */
[----:B------:R-:W-:Y:S02]  /*cd40*/  IADD3 R2, R2, c[0x0][0x20], RZ ;  /* 0x0000080002027a10 */ /* 0x000fe40007ffe0ff */
[----:B------:R-:W-:Y:S05]  /*cd50*/  CALL.REL.NOINC `($_ZN7cutlass13device_kernelIN5flash19enable_sm80_to_sm89INS1_16FlashAttnBwdSm80INS1_25CollectiveMainloopBwdSm80ILi2ELi2EN4cute5tupleIJNS5_1CILi128EEES8_NS7_ILi64EEEEEENS_10bfloat16_tEfNS_4arch4Sm80ELb0ELb0ELb1ELb1ELb1ELb0ELb0ELb0ELi2ELi4ELi4ELi4ELb0EEENS1_24CollectiveEpilogueBwdGQAISA_fSD_Li256ELb1ELb1EEENS1_19SingleTileSchedulerILb1ELb0ELb0ELi128EEEEEEEEEvNT_6ParamsE$_ZN4cute5tupleIJNS_1CILi2EEEiEEC2ERKS2_RKi) ;  /* 0xffffe27000007944 */ /* 0x000fea0003c3ffff */
[----:B------:R1:W5:Y:S01]  /*cd60*/  LDL R3, [R1+0x1688] ;  /* 0x0016880001037983 */ /* 0x0003620000100800 */
[----:B------:R-:W-:-:S04]  /*cd70*/  MOV R9, 0x0 ;  /* 0x0000000000097802 */ /* 0x000fc80000000f00 */
[----:B------:R-:W-:Y:S05]  /*cd80*/  RET.REL.NODEC R8 `(_ZN7cutlass13device_kernelIN5flash19enable_sm80_to_sm89INS1_16FlashAttnBwdSm80INS1_25CollectiveMainloopBwdSm80ILi2ELi2EN4cute5tupleIJNS5_1CILi128EEES8_NS7_ILi64EEEEEENS_10bfloat16_tEfNS_4arch4Sm80ELb0ELb0ELb1ELb1ELb1ELb0ELb0ELb0ELi2ELi4ELi4ELi4ELb0EEENS1_24CollectiveEpilogueBwdGQAISA_fSD_Li256ELb1ELb1EEENS1_19SingleTileSchedulerILb1ELb0ELb0ELi128EEEEEEEEEvNT_6ParamsE) ;  /* 0xffff327008007950 */ /* 0x000fea0003c3ffff */
        .type           $_ZN7cutlass13device_kernelIN5flash19enable_sm80_to_sm89INS1_16FlashAttnBwdSm80INS1_25CollectiveMainloopBwdSm80ILi2ELi2EN4cute5tupleIJNS5_1CILi128EEES8_NS7_ILi64EEEEEENS_10bfloat16_tEfNS_4arch4Sm80ELb0ELb0ELb1ELb1ELb1ELb0ELb0ELb0ELi2ELi4ELi4ELi4ELb0EEENS1_24CollectiveEpilogueBwdGQAISA_fSD_Li256ELb1ELb1EEENS1_19SingleTileSchedulerILb1ELb0ELb0ELi128EEEEEEEEEvNT_6ParamsE$_ZZN4cute6detail16composition_implINS_5tupleIJNS_1CILi16EEENS3_ILi2EEES5_S5_NS3_ILi4EEES5_EEENS2_IJNS3_ILi1EEEiiiNS3_ILi144EEENS3_ILi512EEEEEENS2_IJNS2_IJS5_S5_EEES6_NS3_ILi8EEEEEENS2_IJNS2_IJNS3_ILi64EEESA_EEES4_NS3_ILi1024EEEEEEEEDaRKT_RKT0_RKT1_RKT2_ENKUlRKT_RKT0_E_clIS6_S4_EEDaSX_S10_,@function
        .size           $_ZN7cutlass13device_kernelIN5flash19enable_sm80_to_sm89INS1_16FlashAttnBwdSm80INS1_25CollectiveMainloopBwdSm80ILi2ELi2EN4cute5tupleIJNS5_1CILi128EEES8_NS7_ILi64EEEEEENS_10bfloat16_tEfNS_4arch4Sm80ELb0ELb0ELb1ELb1ELb1ELb0ELb0ELb0ELi2ELi4ELi4ELi4ELb0EEENS1_24CollectiveEpilogueBwdGQAISA_fSD_Li256ELb1ELb1EEENS1_19SingleTileSchedulerILb1ELb0ELb0ELi128EEEEEEEEEvNT_6ParamsE$_ZZN4cute6detail16composition_implINS_5tupleIJNS_1CILi16EEENS3_ILi2EEES5_S5_NS3_ILi4EEES5_EEENS2_IJNS3_ILi1EEEiiiNS3_ILi144EEENS3_ILi512EEEEEENS2_IJNS2_IJS5_S5_EEES6_NS3_ILi8EEEEEENS2_IJNS2_IJNS3_ILi64EEESA_EEES4_NS3_ILi1024EEEEEEEEDaRKT_RKT0_RKT1_RKT2_ENKUlRKT_RKT0_E_clIS6_S4_EEDaSX_S10_,($_ZN7cutlass13device_kernelIN5flash19enable_sm80_to_sm89INS1_16FlashAttnBwdSm80INS1_25CollectiveMainloopBwdSm80ILi2ELi2EN4cute5tupleIJNS5_1CILi128EEES8_NS7_ILi64EEEEEENS_10bfloat16_tEfNS_4arch4Sm80ELb0ELb0ELb1ELb1ELb1ELb0ELb0ELb0ELi2ELi4ELi4ELi4ELb0EEENS1_24CollectiveEpilogueBwdGQAISA_fSD_Li256ELb1ELb1EEENS1_19SingleTileSchedulerILb1ELb0ELb0ELi128EEEEEEEEEvNT_6ParamsE$_ZZN4cute6detail16composition_implINS_5tupleIJNS_1CILi16EEENS3_ILi2EEES5_S5_NS3_ILi4EEES5_EEENS2_IJNS3_ILi1EEEiiiNS3_ILi144EEENS3_ILi512EEEEEENS2_IJNS2_IJS5_S5_EEES6_NS3_ILi8EEEEEENS2_IJNS2_IJNS3_ILi64EEESA_EEES4_NS3_ILi1024EEEEEEEEDaRKT_RKT0_RKT1_RKT2_ENKUlRKT_RKT0_E_clISC_SG_EEDaSX_S10_ - $_ZN7cutlass13device_kernelIN5flash19enable_sm80_to_sm89INS1_16FlashAttnBwdSm80INS1_25CollectiveMainloopBwdSm80ILi2ELi2EN4cute5tupleIJNS5_1CILi128EEES8_NS7_ILi64EEEEEENS_10bfloat16_tEfNS_4arch4Sm80ELb0ELb0ELb1ELb1ELb1ELb0ELb0ELb0ELi2ELi4ELi4ELi4ELb0EEENS1_24CollectiveEpilogueBwdGQAISA_fSD_Li256ELb1ELb1EEENS1_19SingleTileSchedulerILb1ELb0ELb0ELi128EEEEEEEEEvNT_6ParamsE$_ZZN4cute6detail16composition_implINS_5tupleIJNS_1CILi16EEENS3_ILi2EEES5_S5_NS3_ILi4EEES5_EEENS2_IJNS3_ILi1EEEiiiNS3_ILi144EEENS3_ILi512EEEEEENS2_IJNS2_IJS5_S5_EEES6_NS3_ILi8EEEEEENS2_IJNS2_IJNS3_ILi64EEESA_EEES4_NS3_ILi1024EEEEEEEEDaRKT_RKT0_RKT1_RKT2_ENKUlRKT_RKT0_E_clIS6_S4_EEDaSX_S10_)
$_ZN7cutlass13device_kernelIN5flash19enable_sm80_to_sm89INS1_16FlashAttnBwdSm80INS1_25CollectiveMainloopBwdSm80ILi2ELi2EN4cute5tupleIJNS5_1CILi128EEES8_NS7_ILi64EEEEEENS_10bfloat16_tEfNS_4arch4Sm80ELb0ELb0ELb1ELb1ELb1ELb0ELb0ELb0ELi2ELi4ELi4ELi4ELb0EEENS1_24CollectiveEpilogueBwdGQAISA_fSD_Li256ELb1ELb1EEENS1_19SingleTileSchedulerILb1ELb0ELb0ELi128EEEEEEEEEvNT_6ParamsE$_ZZN4cute6detail16composition_implINS_5tupleIJNS_1CILi16EEENS3_ILi2EEES5_S5_NS3_ILi4EEES5_EEENS2_IJNS3_ILi1EEEiiiNS3_ILi144EEENS3_ILi512EEEEEENS2_IJNS2_IJS5_S5_EEES6_NS3_ILi8EEEEEENS2_IJNS2_IJNS3_ILi64EEESA_EEES4_NS3_ILi1024EEEEEEEEDaRKT_RKT0_RKT1_RKT2_ENKUlRKT_RKT0_E_clIS6_S4_EEDaSX_S10_:
        /* <DEDUP_REMOVED lines=14> */
[----:B-1---5:R-:W-:Y:S05]  /*ce70*/  CALL.REL.NOINC `($_ZN7cutlass13device_kernelIN5flash19enable_sm80_to_sm89INS1_16FlashAttnBwdSm80INS1_25CollectiveMainloopBwdSm80ILi2ELi2EN4cute5tupleIJNS5_1CILi128EEES8_NS7_ILi64EEEEEENS_10bfloat16_tEfNS_4arch4Sm80ELb0ELb0ELb1ELb1ELb1ELb0ELb0ELb0ELi2ELi4ELi4ELi4ELb0EEENS1_24CollectiveEpilogueBwdGQAISA_fSD_Li256ELb1ELb1EEENS1_19SingleTileSchedulerILb1ELb0ELb0ELi128EEEEEEEEEvNT_6ParamsE$_ZZN4cute6detail16composition_implINS_5tupleIJNS_1CILi16EEENS3_ILi2EEES5_S5_NS3_ILi4EEES5_EEENS2_IJNS3_ILi1EEEiiiNS3_ILi144EEENS3_ILi512EEEEEES6_S4_EEDaRKT_RKT0_RKT1_RKT2_ENKUlRKT_T0_E_clINS2_IJNS2_IJEEESU_S6_S8_EEENS_17integral_constantIiLi1EEEEEDaSQ_SR_) ;  /* 0x0000055000007944 */ /* 0x022fea0003c00000 */
[----:B-----5:R2:W-:Y:S04]  /*ce80*/  STL [R1+0x16a8], R2 ;  /* 0x0016a80201007387 */ /* 0x0205e80000100800 */
[----:B------:R2:W-:Y:S04]  /*ce90*/  STL.64 [R1+0x16a0], R74 ;  /* 0x0016a04a01007387 */ /* 0x0005e80000100a00 */
[----:B------:R-:W5:Y:S01]  /*cea0*/  LDL R6, [R6+0x4] ;  /* 0x0000040006067983 */ /* 0x000f620000100800 */
[----:B------:R-:W-:Y:S02]  /*ceb0*/  IADD3 R3, R67, 0x28, RZ ;  /* 0x0000002843037810 */ /* 0x000fe40007ffe0ff */
[----:B------:R-:W-:-:S02]  /*cec0*/  MOV R72, 0xcee0 ;  /* 0x0000cee000487802 */ /* 0x000fc40000000f00 */
[----:B-12--5:R-:W-:Y:S05]  /*ced0*/  CALL.REL.NOINC `($_ZN7cutlass13device_kernelIN5flash19enable_sm80_to_sm89INS1_16FlashAttnBwdSm80INS1_25CollectiveMainloopBwdSm80ILi2ELi2EN4cute5tupleIJNS5_1CILi128EEES8_NS7_ILi64EEEEEENS_10bfloat16_tEfNS_4arch4Sm80ELb0ELb0ELb1ELb1ELb1ELb0ELb0ELb0ELi2ELi4ELi4ELi4ELb0EEENS1_24CollectiveEpilogueBwdGQAISA_fSD_Li256ELb1ELb1EEENS1_19SingleTileSchedulerILb1ELb0ELb0ELi128EEEEEEEEEvNT_6ParamsE$_ZZN4cute6detail16composition_implINS_5tupleIJNS_1CILi16EEENS3_ILi2EEES5_S5_NS3_ILi4EEES5_EEENS2_IJNS3_ILi1EEEiiiNS3_ILi144EEENS3_ILi512EEEEEES6_S4_EEDaRKT_RKT0_RKT1_RKT2_ENKUlRKT_T0_E_clINS2_IJNS2_IJS5_EEENS2_IJiEEES5_S8_EEENS_17integral_constantIiLi2EEEEEDaSQ_SR_) ;  /* 0x000005c000007944 */ /* 0x026fea0003c00000 */
[----:B------:R-:W2:Y:S01]  /*cee0*/  LDL.64 R72, [R1+0x16a0] ;  /* 0x0016a00001487983 */ /* 0x000ea20000100a00 */
[----:B------:R-:W-:-:S02]  /*cef0*/  IADD3 R5, R67, 0x18, RZ ;  /* 0x0000001843057810 */ /* 0x000fc40007ffe0ff */
[----:B------:R-:W-:Y:S01]  /*cf00*/  MOV R8, 0xcf40 ;  /* 0x0000cf4000087802 */ /* 0x000fe20000000f00 */
[----:B-----5:R3:W-:Y:S04]  /*cf10*/  STL.64 [R1+0x1698], R2 ;  /* 0x0016980201007387 */ /* 0x0207e80000100a00 */
[----:B--2---:R3:W-:Y:S02]  /*cf20*/  STL.64 [R1+0x1690], R72 ;  /* 0x0016904801007387 */ /* 0x0047e40000100a00 */
[----:B-1-3--:R-:W-:Y:S05]  /*cf30*/  CALL.REL.NOINC `($_ZN7cutlass13device_kernelIN5flash19enable_sm80_to_sm89INS1_16FlashAttnBwdSm80INS1_25CollectiveMainloopBwdSm80ILi2ELi2EN4cute5tupleIJNS5_1CILi128EEES8_NS7_ILi64EEEEEENS_10bfloat16_tEfNS_4arch4Sm80ELb0ELb0ELb1ELb1ELb1ELb0ELb0ELb0ELi2ELi4ELi4ELi4ELb0EEENS1_24CollectiveEpilogueBwdGQAISA_fSD_Li256ELb1ELb1EEENS1_19SingleTileSchedulerILb1ELb0ELb0ELi128EEEEEEEEEvNT_6ParamsE$_ZZN4cute6detail16composition_implINS_5tupleIJNS_1CILi16EEENS3_ILi2EEES5_S5_NS3_ILi4EEES5_EEENS2_IJNS3_ILi1EEEiiiNS3_ILi144EEENS3_ILi512EEEEEES6_S4_EEDaRKT_RKT0_RKT1_RKT2_ENKUlRKT_T0_E_clINS2_IJNS2_IJS5_S5_EEENS2_IJiiEEES8_S8_EEENS_17integral_constantIiLi3EEEEEDaSQ_SR_) ;  /* 0x0000065000007944 */ /* 0x00afea0003c00000 */
[----:B------:R-:W2:Y:S01]  /*cf40*/  LDL.64 R72, [R1+0x1690] ;  /* 0x0016900001487983 */ /* 0x000ea20000100a00 */
[----:B------:R-:W-:Y:S02]  /*cf50*/  IADD3 R5, R67, 0x8, RZ ;  /* 0x0000000843057810 */ /* 0x000fe40007ffe0ff */
[----:B------:R-:W-:Y:S01]  /*cf60*/  MOV R8, 0xcfa0 ;  /* 0x0000cfa000087802 */ /* 0x000fe20000000f00 */
[----:B-----5:R3:W-:Y:S04]  /*cf70*/  STL.64 [R1+0x1688], R2 ;  /* 0x0016880201007387 */ /* 0x0207e80000100a00 */
[----:B--2---:R3:W-:Y:S02]  /*cf80*/  STL.64 [R1+0x1680], R72 ;  /* 0x0016804801007387 */ /* 0x0047e40000100a00 */
[----:B-1-3--:R-:W-:Y:S05]  /*cf90*/  CALL.REL.NOINC `($_ZN7cutlass13device_kernelIN5flash19enable_sm80_to_sm89INS1_16FlashAttnBwdSm80INS1_25CollectiveMainloopBwdSm80ILi2ELi2EN4cute5tupleIJNS5_1CILi128EEES8_NS7_ILi64EEEEEENS_10bfloat16_tEfNS_4arch4Sm80ELb0ELb0ELb1ELb1ELb1ELb0ELb0ELb0ELi2ELi4ELi4ELi4ELb0EEENS1_24CollectiveEpilogueBwdGQAISA_fSD_Li256ELb1ELb1EEENS1_19SingleTileSchedulerILb1ELb0ELb0ELi128EEEEEEEEEvNT_6ParamsE$_ZZN4cute6detail16composition_implINS_5tupleIJNS_1CILi16EEENS3_ILi2EEES5_S5_NS3_ILi4EEES5_EEENS2_IJNS3_ILi1EEEiiiNS3_ILi144EEENS3_ILi512EEEEEES6_S4_EEDaRKT_RKT0_RKT1_RKT2_ENKUlRKT_T0_E_clINS2_IJNS2_IJS5_S5_EEENS2_IJiiEEES8_S8_EEENS_17integral_constantIiLi4EEEEEDaSQ_SR_) ;  /* 0x0000069000007944 */ /* 0x00afea0003c00000 */
[----:B-----5:R-:W-:Y:S01]  /*cfa0*/  IMAD.MOV.U32 R8, RZ, RZ, R3 ;  /* 0x000000ffff087224 */ /* 0x020fe200078e0003 */
[----:B------:R-:W-:-:S02]  /*cfb0*/  MOV R3, R17 ;  /* 0x0000001100037202 */ /* 0x000fc40000000f00 */
[----:B------:R-:W-:Y:S02]  /*cfc0*/  MOV R6, 0xcfe0 ;  /* 0x0000cfe000067802 */ /* 0x000fe40000000f00 */
[----:B-1----:R-:W-:Y:S05]  /*cfd0*/  CALL.REL.NOINC `($_ZN7cutlass13device_kernelIN5flash19enable_sm80_to_sm89INS1_16FlashAttnBwdSm80INS1_25CollectiveMainloopBwdSm80ILi2ELi2EN4cute5tupleIJNS5_1CILi128EEES8_NS7_ILi64EEEEEENS_10bfloat16_tEfNS_4arch4Sm80ELb0ELb0ELb1ELb1ELb1ELb0ELb0ELb0ELi2ELi4ELi4ELi4ELb0EEENS1_24CollectiveEpilogueBwdGQAISA_fSD_Li256ELb1ELb1EEENS1_19SingleTileSchedulerILb1ELb0ELb0ELi128EEEEEEEEEvNT_6ParamsE$_ZN4cute5tupleIJNS0_IJNS_1CILi2EEES2_EEENS0_IJiiEEEEEC2ERKS3_RKS4_) ;  /* 0xffffde0000007944 */ /* 0x002fea0003c3ffff */
[----:B------:R1:W5:Y:S01]  /*cfe0*/  LDL.64 R2, [R1+0x16c0] ;  /* 0x0016c00001027983 */ /* 0x0003620000100a00 */
[----:B------:R-:W-:-:S04]  /*cff0*/  MOV R17, 0x0 ;  /* 0x0000000000117802 */ /* 0x000fc80000000f00 */
[----:B------:R-:W-:Y:S05]  /*d000*/  RET.REL.NODEC R16 `(_ZN7cutlass13device_kernelIN5flash19enable_sm80_to_sm89INS1_16FlashAttnBwdSm80INS1_25CollectiveMainloopBwdSm80ILi2ELi2EN4cute5tupleIJNS5_1CILi128EEES8_NS7_ILi64EEEEEENS_10bfloat16_tEfNS_4arch4Sm80ELb0ELb0ELb1ELb1ELb1ELb0ELb0ELb0ELi2ELi4ELi4ELi4ELb0EEENS1_24CollectiveEpilogueBwdGQAISA_fSD_Li256ELb1ELb1EEENS1_19SingleTileSchedulerILb1ELb0ELb0ELi128EEEEEEEEEvNT_6ParamsE) ;  /* 0xffff2ff010007950 */ /* 0x000fea0003c3ffff */
        .type           $_ZN7cutlass13device_kernelIN5flash19enable_sm80_to_sm89INS1_16FlashAttnBwdSm80INS1_25CollectiveMainloopBwdSm80ILi2ELi2EN4cute5tupleIJNS5_1CILi128EEES8_NS7_ILi64EEEEEENS_10bfloat16_tEfNS_4arch4Sm80ELb0ELb0ELb1ELb1ELb1ELb0ELb0ELb0ELi2ELi4ELi4ELi4ELb0EEENS1_24CollectiveEpilogueBwdGQAISA_fSD_Li256ELb1ELb1EEENS1_19SingleTileSchedulerILb1ELb0ELb0ELi128EEEEEEEEEvNT_6ParamsE$_ZZN4cute6detail16composition_implINS_5tupleIJNS_1CILi16EEENS3_ILi2EEES5_S5_NS3_ILi4EEES5_EEENS2_IJNS3_ILi1EEEiiiNS3_ILi144EEENS3_ILi512EEEEEENS2_IJNS2_IJS5_S5_EEES6_NS3_ILi8EEEEEENS2_IJNS2_IJNS3_ILi64EEESA_EEES4_NS3_ILi1024EEEEEEEEDaRKT_RKT0_RKT1_RKT2_ENKUlRKT_RKT0_E_clISC_SG_EEDaSX_S10_,@function
        .size           $_ZN7cutlass13device_kernelIN5flash19enable_sm80_to_sm89INS1_16FlashAttnBwdSm80INS1_25CollectiveMainloopBwdSm80ILi2ELi2EN4cute5tupleIJNS5_1CILi128EEES8_NS7_ILi64EEEEEENS_10bfloat16_tEfNS_4arch4Sm80ELb0ELb0ELb1ELb1ELb1ELb0ELb0ELb0ELi2ELi4ELi4ELi4ELb0EEENS1_24CollectiveEpilogueBwdGQAISA_fSD_Li256ELb1ELb1EEENS1_19SingleTileSchedulerILb1ELb0ELb0ELi128EEEEEEEEEvNT_6ParamsE$_ZZN4cute6detail16composition_implINS_5tupleIJNS_1CILi16EEENS3_ILi2EEES5_S5_NS3_ILi4EEES5_EEENS2_IJNS3_ILi1EEEiiiNS3_ILi144EEENS3_ILi512EEEEEENS2_IJNS2_IJS5_S5_EEES6_NS3_ILi8EEEEEENS2_IJNS2_IJNS3_ILi64EEESA_EEES4_NS3_ILi1024EEEEEEEEDaRKT_RKT0_RKT1_RKT2_ENKUlRKT_RKT0_E_clISC_SG_EEDaSX_S10_,($_ZN7cutlass13device_kernelIN5flash19enable_sm80_to_sm89INS1_16FlashAttnBwdSm80INS1_25CollectiveMainloopBwdSm80ILi2ELi2EN4cute5tupleIJNS5_1CILi128EEES8_NS7_ILi64EEEEEENS_10bfloat16_tEfNS_4arch4Sm80ELb0ELb0ELb1ELb1ELb1ELb0ELb0ELb0ELi2ELi4ELi4ELi4ELb0EEENS1_24CollectiveEpilogueBwdGQAISA_fSD_Li256ELb1ELb1EEENS1_19SingleTileSchedulerILb1ELb0ELb0ELi128EEEEEEEEEvNT_6ParamsE$_ZZN4cute6detail16composition_implINS_5tupleIJNS_1CILi16EEENS3_ILi2EEES5_S5_NS3_ILi4EEES5_EEENS2_IJNS3_ILi1EEEiiiNS3_ILi144EEENS3_ILi512EEEEEENS2_IJS5_S5_EEENS2_IJNS3_ILi64EEESA_EEEEEDaRKT_RKT0_RKT1_RKT2_ENKUlRKT_RKT0_E_clIS5_SD_EEDaST_SW_ - $_ZN7cutlass13device_kernelIN5flash19enable_sm80_to_sm89INS1_16FlashAttnBwdSm80INS1_25CollectiveMainloopBwdSm80ILi2ELi2EN4cute5tupleIJNS5_1CILi128EEES8_NS7_ILi64EEEEEENS_10bfloat16_tEfNS_4arch4Sm80ELb0ELb0ELb1ELb1ELb1ELb0ELb0ELb0ELi2ELi4ELi4ELi4ELb0EEENS1_24CollectiveEpilogueBwdGQAISA_fSD_Li256ELb1ELb1EEENS1_19SingleTileSchedulerILb1ELb0ELb0ELi128EEEEEEEEEvNT_6ParamsE$_ZZN4cute6detail16composition_implINS_5tupleIJNS_1CILi16EEENS3_ILi2EEES5_S5_NS3_ILi4EEES5_EEENS2_IJNS3_ILi1EEEiiiNS3_ILi144EEENS3_ILi512EEEEEENS2_IJNS2_IJS5_S5_EEES6_NS3_ILi8EEEEEENS2_IJNS2_IJNS3_ILi64EEESA_EEES4_NS3_ILi1024EEEEEEEEDaRKT_RKT0_RKT1_RKT2_ENKUlRKT_RKT0_E_clISC_SG_EEDaSX_S10_)
$_ZN7cutlass13device_kernelIN5flash19enable_sm80_to_sm89INS1_16FlashAttnBwdSm80INS1_25CollectiveMainloopBwdSm80ILi2ELi2EN4cute5tupleIJNS5_1CILi128EEES8_NS7_ILi64EEEEEENS_10bfloat16_tEfNS_4arch4Sm80ELb0ELb0ELb1ELb1ELb1ELb0ELb0ELb0ELi2ELi4ELi4ELi4ELb0EEENS1_24CollectiveEpilogueBwdGQAISA_fSD_Li256ELb1ELb1EEENS1_19SingleTileSchedulerILb1ELb0ELb0ELi128EEEEEEEEEvNT_6ParamsE$_ZZN4cute6detail16composition_implINS_5tupleIJNS_1CILi16EEENS3_ILi2EEES5_S5_NS3_ILi4EEES5_EEENS2_IJNS3_ILi1EEEiiiNS3_ILi144EEENS3_ILi512EEEEEENS2_IJNS2_IJS5_S5_EEES6_NS3_ILi8EEEEEENS2_IJNS2_IJNS3_ILi64EEESA_EEES4_NS3_ILi1024EEEEEEEEDaRKT_RKT0_RKT1_RKT2_ENKUlRKT_RKT0_E_clISC_SG_EEDaSX_S10_:
[----:B------:R-:W-:Y:S02]  /*d010*/  IADD3 R36, R1, 0x1680, RZ ;  /* 0x0000168001247810 */ /* 0x000fe40007ffe0ff */
[----:B------:R-:W-:Y:S02]  /*d020*/  MOV R72, 0xd060 ;  /* 0x0000d06000487802 */ /* 0x000fe40000000f00 */
[----:B------:R-:W-:-:S04]  /*d030*/  IADD3 R36, R36, c[0x0][0x20], RZ ;  /* 0x0000080024247a10 */ /* 0x000fc80007ffe0ff */
[----:B------:R-:W-:Y:S02]  /*d040*/  IADD3 R67, R36, 0x4, RZ ;  /* 0x0000000424437810 */ /* 0x000fe40007ffe0ff */
[----:B------:R-:W-:Y:S05]  /*d050*/  CALL.REL.NOINC `($_ZN7cutlass13device_kernelIN5flash19enable_sm80_to_sm89INS1_16FlashAttnBwdSm80INS1_25CollectiveMainloopBwdSm80ILi2ELi2EN4cute5tupleIJNS5_1CILi128EEES8_NS7_ILi64EEEEEENS_10bfloat16_tEfNS_4arch4Sm80ELb0ELb0ELb1ELb1ELb1ELb0ELb0ELb0ELi2ELi4ELi4ELi4ELb0EEENS1_24CollectiveEpilogueBwdGQAISA_fSD_Li256ELb1ELb1EEENS1_19SingleTileSchedulerILb1ELb0ELb0ELi128EEEEEEEEEvNT_6ParamsE$_ZZN4cute6detail16composition_implINS_5tupleIJNS_1CILi16EEENS3_ILi2EEES5_S5_NS3_ILi4EEES5_EEENS2_IJNS3_ILi1EEEiiiNS3_ILi144EEENS3_ILi512EEEEEENS2_IJS5_S5_EEENS2_IJNS3_ILi64EEESA_EEEEEDaRKT_RKT0_RKT1_RKT2_ENKUlRKT_RKT0_E_clIS5_SD_EEDaST_SW_) ;  /* 0x0000009000007944 */ /* 0x000fea0003c00000 */
[----:B------:R-:W-:Y:S02]  /*d060*/  MOV R4, 0xd080 ;  /* 0x0000d08000047802 */ /* 0x000fe40000000f00 */
[----:B-1---5:R-:W-:Y:S05]  /*d070*/  CALL.REL.NOINC `($_ZN7cutlass13device_kernelIN5flash19enable_sm80_to_sm89INS1_16FlashAttnBwdSm80INS1_25CollectiveMainloopBwdSm80ILi2ELi2EN4cute5tupleIJNS5_1CILi128EEES8_NS7_ILi64EEEEEENS_10bfloat16_tEfNS_4arch4Sm80ELb0ELb0ELb1ELb1ELb1ELb0ELb0ELb0ELi2ELi4ELi4ELi4ELb0EEENS1_24CollectiveEpilogueBwdGQAISA_fSD_Li256ELb1ELb1EEENS1_19SingleTileSchedulerILb1ELb0ELb0ELi128EEEEEEEEEvNT_6ParamsE$_ZN4cute3eso3ESOILb0ELb1EJiNS_1CILi512EEEEEC2ERKiRKS3_) ;  /* 0xffffa48000007944 */ /* 0x022fea0003c3ffff */
[----:B-1----:R1:W5:Y:S01]  /*d080*/  LDL R2, [R1+0x1684] ;  /* 0x0016840001027983 */ /* 0x0023620000100800 */
[----:B------:R-:W-:-:S03]  /*d090*/  MOV R6, 0xd0b0 ;  /* 0x0000d0b000067802 */ /* 0x000fc60000000f00 */
[----:B-1---5:R-:W-:Y:S05]  /*d0a0*/  CALL.REL.NOINC `($_ZN7cutlass13device_kernelIN5flash19enable_sm80_to_sm89INS1_16FlashAttnBwdSm80INS1_25CollectiveMainloopBwdSm80ILi2ELi2EN4cute5tupleIJNS5_1CILi128EEES8_NS7_ILi64EEEEEENS_10bfloat16_tEfNS_4arch4Sm80ELb0ELb0ELb1ELb1ELb1ELb0ELb0ELb0ELi2ELi4ELi4ELi4ELb0EEENS1_24CollectiveEpilogueBwdGQAISA_fSD_Li256ELb1ELb1EEENS1_19SingleTileSchedulerILb1ELb0ELb0ELi128EEEEEEEEEvNT_6ParamsE$_ZN4cute5tupleIJNS0_IJNS_1CILi2EEES2_EEENS0_IJiNS1_ILi512EEEEEEEEC2ERKS3_RKS5_) ;  /* 0xffffdce000007944 */ /* 0x022fea0003c3ffff */
[----:B------:R1:W5:Y:S01]  /*d0b0*/  LDL R36, [R1+0x1680] ;  /* 0x0016800001247983 */ /* 0x0003620000100800 */
[----:B------:R-:W-:Y:S02]  /*d0c0*/  MOV R2, R10 ;  /* 0x0000000a00027202 */ /* 0x000fe40000000f00 */
[----:B------:R-:W-:-:S04]  /*d0d0*/  MOV R3, 0x0 ;  /* 0x0000000000037802 */ /* 0x000fc80000000f00 */
[----:B------:R-:W-:Y:S05]  /*d0e0*/  RET.REL.NODEC R2 `(_ZN7cutlass13device_kernelIN5flash19enable_sm80_to_sm89INS1_16FlashAttnBwdSm80INS1_25CollectiveMainloopBwdSm80ILi2ELi2EN4cute5tupleIJNS5_1CILi128EEES8_NS7_ILi64EEEEEENS_10bfloat16_tEfNS_4arch4Sm80ELb0ELb0ELb1ELb1ELb1ELb0ELb0ELb0ELi2ELi4ELi4ELi4ELb0EEENS1_24CollectiveEpilogueBwdGQAISA_fSD_Li256ELb1ELb1EEENS1_19SingleTileSchedulerILb1ELb0ELb0ELi128EEEEEEEEEvNT_6ParamsE) ;  /* 0xffff2f1002007950 */ /* 0x000fea0003c3ffff */
        .type           $_ZN7cutlass13device_kernelIN5flash19enable_sm80_to_sm89INS1_16FlashAttnBwdSm80INS1_25CollectiveMainloopBwdSm80ILi2ELi2EN4cute5tupleIJNS5_1CILi128EEES8_NS7_ILi64EEEEEENS_10bfloat16_tEfNS_4arch4Sm80ELb0ELb0ELb1ELb1ELb1ELb0ELb0ELb0ELi2ELi4ELi4ELi4ELb0EEENS1_24CollectiveEpilogueBwdGQAISA_fSD_Li256ELb1ELb1EEENS1_19SingleTileSchedulerILb1ELb0ELb0ELi128EEEEEEEEEvNT_6ParamsE$_ZZN4cute6detail16composition_implINS_5tupleIJNS_1CILi16EEENS3_ILi2EEES5_S5_NS3_ILi4EEES5_EEENS2_IJNS3_ILi1EEEiiiNS3_ILi144EEENS3_ILi512EEEEEENS2_IJS5_S5_EEENS2_IJNS3_ILi64EEESA_EEEEEDaRKT_RKT0_RKT1_RKT2_ENKUlRKT_RKT0_E_clIS5_SD_EEDaST_SW_,@function
        .size           $_ZN7cutlass13device_kernelIN5flash19enable_sm80_to_sm89INS1_16FlashAttnBwdSm80INS1_25CollectiveMainloopBwdSm80ILi2ELi2EN4cute5tupleIJNS5_1CILi128EEES8_NS7_ILi64EEEEEENS_10bfloat16_tEfNS_4arch4Sm80ELb0ELb0ELb1ELb1ELb1ELb0ELb0ELb0ELi2ELi4ELi4ELi4ELb0EEENS1_24CollectiveEpilogueBwdGQAISA_fSD_Li256ELb1ELb1EEENS1_19SingleTileSchedulerILb1ELb0ELb0ELi128EEEEEEEEEvNT_6ParamsE$_ZZN4cute6detail16composition_implINS_5tupleIJNS_1CILi16EEENS3_ILi2EEES5_S5_NS3_ILi4EEES5_EEENS2_IJNS3_ILi1EEEiiiNS3_ILi144EEENS3_ILi512EEEEEENS2_IJS5_S5_EEENS2_IJNS3_ILi64EEESA_EEEEEDaRKT_RKT0_RKT1_RKT2_ENKUlRKT_RKT0_E_clIS5_SD_EEDaST_SW_,($_ZN7cutlass13device_kernelIN5flash19enable_sm80_to_sm89INS1_16FlashAttnBwdSm80INS1_25CollectiveMainloopBwdSm80ILi2ELi2EN4cute5tupleIJNS5_1CILi128EEES8_NS7_ILi64EEEEEENS_10bfloat16_tEfNS_4arch4Sm80ELb0ELb0ELb1ELb1ELb1ELb0ELb0ELb0ELi2ELi4ELi4ELi4ELb0EEENS1_24CollectiveEpilogueBwdGQAISA_fSD_Li256ELb1ELb1EEENS1_19SingleTileSchedulerILb1ELb0ELb0ELi128EEEEEEEEEvNT_6ParamsE$_ZZN4cute6detail16composition_implINS_5tupleIJNS_1CILi16EEENS3_ILi2EEES5_S5_NS3_ILi4EEES5_EEENS2_IJNS3_ILi1EEEiiiNS3_ILi144EEENS3_ILi512EEEEEES5_NS3_ILi64EEEEEDaRKT_RKT0_RKT1_RKT2_ENKUlRKT_T0_E_clINS2_IJNS2_IJEEESV_S5_S8_EEENS_17integral_constantIiLi3EEEEEDaSR_SS_ - $_ZN7cutlass13device_kernelIN5flash19enable_sm80_to_sm89INS1_16FlashAttnBwdSm80INS1_25CollectiveMainloopBwdSm80ILi2ELi2EN4cute5tupleIJNS5_1CILi128EEES8_NS7_ILi64EEEEEENS_10bfloat16_tEfNS_4arch4Sm80ELb0ELb0ELb1ELb1ELb1ELb0ELb0ELb0ELi2ELi4ELi4ELi4ELb0EEENS1_24CollectiveEpilogueBwdGQAISA_fSD_Li256ELb1ELb1EEENS1_19SingleTileSchedulerILb1ELb0ELb0ELi128EEEEEEEEEvNT_6ParamsE$_ZZN4cute6detail16composition_implINS_5tupleIJNS_1CILi16EEENS3_ILi2EEES5_S5_NS3_ILi4EEES5_EEENS2_IJNS3_ILi1EEEiiiNS3_ILi144EEENS3_ILi512EEEEEENS2_IJS5_S5_EEENS2_IJNS3_ILi64EEESA_EEEEEDaRKT_RKT0_RKT1_RKT2_ENKUlRKT_RKT0_E_clIS5_SD_EEDaST_SW_)
$_ZN7cutlass13device_kernelIN5flash19enable_sm80_to_sm89INS1_16FlashAttnBwdSm80INS1_25CollectiveMainloopBwdSm80ILi2ELi2EN4cute5tupleIJNS5_1CILi128EEES8_NS7_ILi64EEEEEENS_10bfloat16_tEfNS_4arch4Sm80ELb0ELb0ELb1ELb1ELb1ELb0ELb0ELb0ELi2ELi4ELi4ELi4ELb0EEENS1_24CollectiveEpilogueBwdGQAISA_fSD_Li256ELb1ELb1EEENS1_19SingleTileSchedulerILb1ELb0ELb0ELi128EEEEEEEEEvNT_6ParamsE$_ZZN4cute6detail16composition_implINS_5tupleIJNS_1CILi16EEENS3_ILi2EEES5_S5_NS3_ILi4EEES5_EEENS2_IJNS3_ILi1EEEiiiNS3_ILi144EEENS3_ILi512EEEEEENS2_IJS5_S5_EEENS2_IJNS3_ILi64EEESA_EEEEEDaRKT_RKT0_RKT1_RKT2_ENKUlRKT_RKT0_E_clIS5_SD_EEDaST_SW_:
        /* <DEDUP_REMOVED lines=13> */
[----:B-1---5:R-:W-:Y:S05]  /*d1c0*/  CALL.REL.NOINC `($_ZN7cutlass13device_kernelIN5flash19enable_sm80_to_sm89INS1_16FlashAttnBwdSm80INS1_25CollectiveMainloopBwdSm80ILi2ELi2EN4cute5tupleIJNS5_1CILi128EEES8_NS7_ILi64EEEEEENS_10bfloat16_tEfNS_4arch4Sm80ELb0ELb0ELb1ELb1ELb1ELb0ELb0ELb0ELi2ELi4ELi4ELi4ELb0EEENS1_24CollectiveEpilogueBwdGQAISA_fSD_Li256ELb1ELb1EEENS1_19SingleTileSchedulerILb1ELb0ELb0ELi128EEEEEEEEEvNT_6ParamsE$_ZZN4cute6detail16composition_implINS_5tupleIJNS_1CILi16EEENS3_ILi2EEES5_S5_NS3_ILi4EEES5_EEENS2_IJNS3_ILi1EEEiiiNS3_ILi144EEENS3_ILi512EEEEEES5_NS3_ILi64EEEEEDaRKT_RKT0_RKT1_RKT2_ENKUlRKT_T0_E_clINS2_IJNS2_IJEEESV_S5_S8_EEENS_17integral_constantIiLi3EEEEEDaSR_SS_) ;  /* 0x000000b000007944 */ /* 0x022fea0003c00000 */
[----:B-----5:R2:W-:Y:S01]  /*d1d0*/  STL [R1+0x1690], R2 ;  /* 0x0016900201007387 */ /* 0x0205e20000100800 */
[----:B------:R-:W-:Y:S02]  /*d1e0*/  IADD3 R5, R5, 0x8, RZ ;  /* 0x0000000805057810 */ /* 0x000fe40007ffe0ff */
[----:B------:R-:W-:Y:S01]  /*d1f0*/  MOV R74, 0xd220 ;  /* 0x0000d220004a7802 */ /* 0x000fe20000000f00 */
[----:B------:R2:W-:Y:S04]  /*d200*/  STL.64 [R1+0x1688], R76 ;  /* 0x0016884c01007387 */ /* 0x0005e80000100a00 */
[----:B-12---:R-:W-:Y:S05]  /*d210*/  CALL.REL.NOINC `($_ZN7cutlass13device_kernelIN5flash19enable_sm80_to_sm89INS1_16FlashAttnBwdSm80INS1_25CollectiveMainloopBwdSm80ILi2ELi2EN4cute5tupleIJNS5_1CILi128EEES8_NS7_ILi64EEEEEENS_10bfloat16_tEfNS_4arch4Sm80ELb0ELb0ELb1ELb1ELb1ELb0ELb0ELb0ELi2ELi4ELi4ELi4ELb0EEENS1_24CollectiveEpilogueBwdGQAISA_fSD_Li256ELb1ELb1EEENS1_19SingleTileSchedulerILb1ELb0ELb0ELi128EEEEEEEEEvNT_6ParamsE$_ZZN4cute6detail16composition_implINS_5tupleIJNS_1CILi16EEENS3_ILi2EEES5_S5_NS3_ILi4EEES5_EEENS2_IJNS3_ILi1EEEiiiNS3_ILi144EEENS3_ILi512EEEEEES5_NS3_ILi64EEEEEDaRKT_RKT0_RKT1_RKT2_ENKUlRKT_T0_E_clINS2_IJNS2_IJS5_EEENS2_IJiEEES8_S8_EEENS_17integral_constantIiLi4EEEEEDaSR_SS_) ;  /* 0x0000012000007944 */ /* 0x006fea0003c00000 */
[----:B------:R-:W-:Y:S02]  /*d220*/  MOV R2, R6 ;  /* 0x0000000600027202 */ /* 0x000fe40000000f00 */
[----:B------:R-:W-:Y:S02]  /*d230*/  MOV R6, 0xd250 ;  /* 0x0000d25000067802 */ /* 0x000fe40000000f00 */
[----:B-1---5:R-:W-:Y:S05]  /*d240*/  CALL.REL.NOINC `($_ZN7cutlass13device_kernelIN5flash19enable_sm80_to_sm89INS1_16FlashAttnBwdSm80INS1_25CollectiveMainloopBwdSm80ILi2ELi2EN4cute5tupleIJNS5_1CILi128EEES8_NS7_ILi64EEEEEENS_10bfloat16_tEfNS_4arch4Sm80ELb0ELb0ELb1ELb1ELb1ELb0ELb0ELb0ELi2ELi4ELi4ELi4ELb0EEENS1_24CollectiveEpilogueBwdGQAISA_fSD_Li256ELb1ELb1EEENS1_19SingleTileSchedulerILb1ELb0ELb0ELi128EEEEEEEEEvNT_6ParamsE$_ZN4cute5tupleIJNS_1CILi2EEEiEEC2ERKS2_RKi) ;  /* 0xffffdd8000007944 */ /* 0x022fea0003c3ffff */
[----:B------:R1:W5:Y:S01]  /*d250*/  LDL R2, [R1+0x16a8] ;  /* 0x0016a80001027983 */ /* 0x0003620000100800 */
[----:B------:R-:W-:-:S04]  /*d260*/  MOV R73, 0x0 ;  /* 0x0000000000497802 */ /* 0x000fc80000000f00 */
[----:B------:R-:W-:Y:S05]  /*d270*/  RET.REL.NODEC R72 `(_ZN7cutlass13device_kernelIN5flash19enable_sm80_to_sm89INS1_16FlashAttnBwdSm80INS1_25CollectiveMainloopBwdSm80ILi2ELi2EN4cute5tupleIJNS5_1CILi128EEES8_NS7_ILi64EEEEEENS_10bfloat16_tEfNS_4arch4Sm80ELb0ELb0ELb1ELb1ELb1ELb0ELb0ELb0ELi2ELi4ELi4ELi4ELb0EEENS1_24CollectiveEpilogueBwdGQAISA_fSD_Li256ELb1ELb1EEENS1_19SingleTileSchedulerILb1ELb0ELb0ELi128EEEEEEEEEvNT_6ParamsE) ;  /* 0xffff2d8048007950 */ /* 0x000fea0003c3ffff */
        .type           $_ZN7cutlass13device_kernelIN5flash19enable_sm80_to_sm89INS1_16FlashAttnBwdSm80INS1_25CollectiveMainloopBwdSm80ILi2ELi2EN4cute5tupleIJNS5_1CILi128EEES8_NS7_ILi64EEEEEENS_10bfloat16_tEfNS_4arch4Sm80ELb0ELb0ELb1ELb1ELb1ELb0ELb0ELb0ELi2ELi4ELi4ELi4ELb0EEENS1_24CollectiveEpilogueBwdGQAISA_fSD_Li256ELb1ELb1EEENS1_19SingleTileSchedulerILb1ELb0ELb0ELi128EEEEEEEEEvNT_6ParamsE$_ZZN4cute6detail16composition_implINS_5tupleIJNS_1CILi16EEENS3_ILi2EEES5_S5_NS3_ILi4EEES5_EEENS2_IJNS3_ILi1EEEiiiNS3_ILi144EEENS3_ILi512EEEEEES5_NS3_ILi64EEEEEDaRKT_RKT0_RKT1_RKT2_ENKUlRKT_T0_E_clINS2_IJNS2_IJEEESV_S5_S8_EEENS_17integral_constantIiLi3EEEEEDaSR_SS_,@function
        .size           $_ZN7cutlass13device_kernelIN5flash19enable_sm80_to_sm89INS1_16FlashAttnBwdSm80INS1_25CollectiveMainloopBwdSm80ILi2ELi2EN4cute5tupleIJNS5_1CILi128EEES8_NS7_ILi64EEEEEENS_10bfloat16_tEfNS_4arch4Sm80ELb0ELb0ELb1ELb1ELb1ELb0ELb0ELb0ELi2ELi4ELi4ELi4ELb0EEENS1_24CollectiveEpilogueBwdGQAISA_fSD_Li256ELb1ELb1EEENS1_19SingleTileSchedulerILb1ELb0ELb0ELi128EEEEEEEEEvNT_6ParamsE$_ZZN4cute6detail16composition_implINS_5tupleIJNS_1CILi16EEENS3_ILi2EEES5_S5_NS3_ILi4EEES5_EEENS2_IJNS3_ILi1EEEiiiNS3_ILi144EEENS3_ILi512EEEEEES5_NS3_ILi64EEEEEDaRKT_RKT0_RKT1_RKT2_ENKUlRKT_T0_E_clINS2_IJNS2_IJEEESV_S5_S8_EEENS_17integral_constantIiLi3EEEEEDaSR_SS_,($_ZN7cutlass13device_kernelIN5flash19enable_sm80_to_sm89INS1_16FlashAttnBwdSm80INS1_25CollectiveMainloopBwdSm80ILi2ELi2EN4cute5tupleIJNS5_1CILi128EEES8_NS7_ILi64EEEEEENS_10bfloat16_tEfNS_4arch4Sm80ELb0ELb0ELb1ELb1ELb1ELb0ELb0ELb0ELi2ELi4ELi4ELi4ELb0EEENS1_24CollectiveEpilogueBwdGQAISA_fSD_Li256ELb1ELb1EEENS1_19SingleTileSchedulerILb1ELb0ELb0ELi128EEEEEEEEEvNT_6ParamsE$_ZZN4cute6detail16composition_implINS_5tupleIJNS_1CILi16EEENS3_ILi2EEES5_S5_NS3_ILi4EEES5_EEENS2_IJNS3_ILi1EEEiiiNS3_ILi144EEENS3_ILi512EEEEEES5_NS3_ILi64EEEEEDaRKT_RKT0_RKT1_RKT2_ENKUlRKT_T0_E_clINS2_IJNS2_IJS5_EEENS2_IJiEEES8_S8_EEENS_17integral_constantIiLi4EEEEEDaSR_SS_ - $_ZN7cutlass13device_kernelIN5flash19enable_sm80_to_sm89INS1_16FlashAttnBwdSm80INS1_25CollectiveMainloopBwdSm80ILi2ELi2EN4cute5tupleIJNS5_1CILi128EEES8_NS7_ILi64EEEEEENS_10bfloat16_tEfNS_4arch4Sm80ELb0ELb0ELb1ELb1ELb1ELb0ELb0ELb0ELi2ELi4ELi4ELi4ELb0EEENS1_24CollectiveEpilogueBwdGQAISA_fSD_Li256ELb1ELb1EEENS1_19SingleTileSchedulerILb1ELb0ELb0ELi128EEEEEEEEEvNT_6ParamsE$_ZZN4cute6detail16composition_implINS_5tupleIJNS_1CILi16EEENS3_ILi2EEES5_S5_NS3_ILi4EEES5_EEENS2_IJNS3_ILi1EEEiiiNS3_ILi144EEENS3_ILi512EEEEEES5_NS3_ILi64EEEEEDaRKT_RKT0_RKT1_RKT2_ENKUlRKT_T0_E_clINS2_IJNS2_IJEEESV_S5_S8_EEENS_17integral_constantIiLi3EEEEEDaSR_SS_)
$_ZN7cutlass13device_kernelIN5flash19enable_sm80_to_sm89INS1_16FlashAttnBwdSm80INS1_25CollectiveMainloopBwdSm80ILi2ELi2EN4cute5tupleIJNS5_1CILi128EEES8_NS7_ILi64EEEEEENS_10bfloat16_tEfNS_4arch4Sm80ELb0ELb0ELb1ELb1ELb1ELb0ELb0ELb0ELi2ELi4ELi4ELi4ELb0EEENS1_24CollectiveEpilogueBwdGQAISA_fSD_Li256ELb1ELb1EEENS1_19SingleTileSchedulerILb1ELb0ELb0ELi128EEEEEEEEEvNT_6ParamsE$_ZZN4cute6detail16composition_implINS_5tupleIJNS_1CILi16EEENS3_ILi2EEES5_S5_NS3_ILi4EEES5_EEENS2_IJNS3_ILi1EEEiiiNS3_ILi144EEENS3_ILi512EEEEEES5_NS3_ILi64EEEEEDaRKT_RKT0_RKT1_RKT2_ENKUlRKT_T0_E_clINS2_IJNS2_IJEEESV_S5_S8_EEENS_17integral_constantIiLi3EEEEEDaSR_SS_:
[----:B------:R-:W-:Y:S02]  /*d280*/  IADD3 R4, R1, 0x16b0, RZ ;  /* 0x000016b001047810 */ /* 0x000fe40007ffe0ff */
[----:B------:R-:W-:Y:S02]  /*d290*/  MOV R8, 0xd2d0 ;  /* 0x0000d2d000087802 */ /* 0x000fe40000000f00 */
[----:B------:R-:W-:-:S04]  /*d2a0*/  IADD3 R4, R4, c[0x0][0x20], RZ ;  /* 0x0000080004047a10 */ /* 0x000fc80007ffe0ff */
[----:B------:R-:W-:Y:S02]  /*d2b0*/  IADD3 R2, R4, 0x4, RZ ;  /* 0x0000000404027810 */ /* 0x000fe40007ffe0ff */
[----:B------:R-:W-:Y:S05]  /*d2c0*/  CALL.REL.NOINC `($_ZN7cutlass13device_kernelIN5flash19enable_sm80_to_sm89INS1_16FlashAttnBwdSm80INS1_25CollectiveMainloopBwdSm80ILi2ELi2EN4cute5tupleIJNS5_1CILi128EEES8_NS7_ILi64EEEEEENS_10bfloat16_tEfNS_4arch4Sm80ELb0ELb0ELb1ELb1ELb1ELb0ELb0ELb0ELi2ELi4ELi4ELi4ELb0EEENS1_24CollectiveEpilogueBwdGQAISA_fSD_Li256ELb1ELb1EEENS1_19SingleTileSchedulerILb1ELb0ELb0ELi128EEEEEEEEEvNT_6ParamsE$_ZN4cute3eso3ESOILb0ELb1EJiEEC2ERKi) ;  /* 0xffffa0c000007944 */ /* 0x000fea0003c3ffff */
[----:B-1----:R1:W5:Y:S01]  /*d2d0*/  LDL R3, [R1+0x16b4] ;  /* 0x0016b40001037983 */ /* 0x0023620000100800 */
[----:B------:R-:W-:Y:S02]  /*d2e0*/  MOV R2, R4 ;  /* 0x0000000400027202 */ /* 0x000fe40000000f00 */
[----:B------:R-:W-:Y:S02]  /*d2f0*/  MOV R4, 0xd310 ;  /* 0x0000d31000047802 */ /* 0x000fe40000000f00 */
[----:B-1---5:R-:W-:Y:S05]  /*d300*/  CALL.REL.NOINC `($_ZN7cutlass13device_kernelIN5flash19enable_sm80_to_sm89INS1_16FlashAttnBwdSm80INS1_25CollectiveMainloopBwdSm80ILi2ELi2EN4cute5tupleIJNS5_1CILi128EEES8_NS7_ILi64EEEEEENS_10bfloat16_tEfNS_4arch4Sm80ELb0ELb0ELb1ELb1ELb1ELb0ELb0ELb0ELi2ELi4ELi4ELi4ELb0EEENS1_24CollectiveEpilogueBwdGQAISA_fSD_Li256ELb1ELb1EEENS1_19SingleTileSchedulerILb1ELb0ELb0ELi128EEEEEEEEEvNT_6ParamsE$_ZN4cute3eso3ESOILb1ELb0EJNS_5tupleIJNS_1CILi2EEEEEENS2_IJiEEENS3_ILi1EEES7_EEC2ERKS5_RKS6_RKS7_SE_) ;  /* 0xffffb85000007944 */ /* 0x022fea0003c3ffff */
[----:B-1----:R1:W5:Y:S01]  /*d310*/  LDL R2, [R1+0x16b0] ;  /* 0x0016b00001027983 */ /* 0x0023620000100800 */
[----:B------:R-:W-:-:S04]  /*d320*/  MOV R75, 0x0 ;  /* 0x00000000004b7802 */ /* 0x000fc80000000f00 */
[----:B------:R-:W-:Y:S05]  /*d330*/  RET.REL.NODEC R74 `(_ZN7cutlass13device_kernelIN5flash19enable_sm80_to_sm89INS1_16FlashAttnBwdSm80INS1_25CollectiveMainloopBwdSm80ILi2ELi2EN4cute5tupleIJNS5_1CILi128EEES8_NS7_ILi64EEEEEENS_10bfloat16_tEfNS_4arch4Sm80ELb0ELb0ELb1ELb1ELb1ELb0ELb0ELb0ELi2ELi4ELi4ELi4ELb0EEENS1_24CollectiveEpilogueBwdGQAISA_fSD_Li256ELb1ELb1EEENS1_19SingleTileSchedulerILb1ELb0ELb0ELi128EEEEEEEEEvNT_6ParamsE) ;  /* 0xffff2cc04a007950 */ /* 0x000fea0003c3ffff */
        .type           $_ZN7cutlass13device_kernelIN5flash19enable_sm80_to_sm89INS1_16FlashAttnBwdSm80INS1_25CollectiveMainloopBwdSm80ILi2ELi2EN4cute5tupleIJNS5_1CILi128EEES8_NS7_ILi64EEEEEENS_10bfloat16_tEfNS_4arch4Sm80ELb0ELb0ELb1ELb1ELb1ELb0ELb0ELb0ELi2ELi4ELi4ELi4ELb0EEENS1_24CollectiveEpilogueBwdGQAISA_fSD_Li256ELb1ELb1EEENS1_19SingleTileSchedulerILb1ELb0ELb0ELi128EEEEEEEEEvNT_6ParamsE$_ZZN4cute6detail16composition_implINS_5tupleIJNS_1CILi16EEENS3_ILi2EEES5_S5_NS3_ILi4EEES5_EEENS2_IJNS3_ILi1EEEiiiNS3_ILi144EEENS3_ILi512EEEEEES5_NS3_ILi64EEEEEDaRKT_RKT0_RKT1_RKT2_ENKUlRKT_T0_E_clINS2_IJNS2_IJS5_EEENS2_IJiEEES8_S8_EEENS_17integral_constantIiLi4EEEEEDaSR_SS_,@function
        .size           $_ZN7cutlass13device_kernelIN5flash19enable_sm80_to_sm89INS1_16FlashAttnBwdSm80INS1_25CollectiveMainloopBwdSm80ILi2ELi2EN4cute5tupleIJNS5_1CILi128EEES8_NS7_ILi64EEEEEENS_10bfloat16_tEfNS_4arch4Sm80ELb0ELb0ELb1ELb1ELb1ELb0ELb0ELb0ELi2ELi4ELi4ELi4ELb0EEENS1_24CollectiveEpilogueBwdGQAISA_fSD_Li256ELb1ELb1EEENS1_19SingleTileSchedulerILb1ELb0ELb0ELi128EEEEEEEEEvNT_6ParamsE$_ZZN4cute6detail16composition_implINS_5tupleIJNS_1CILi16EEENS3_ILi2EEES5_S5_NS3_ILi4EEES5_EEENS2_IJNS3_ILi1EEEiiiNS3_ILi144EEENS3_ILi512EEEEEES5_NS3_ILi64EEEEEDaRKT_RKT0_RKT1_RKT2_ENKUlRKT_T0_E_clINS2_IJNS2_IJS5_EEENS2_IJiEEES8_S8_EEENS_17integral_constantIiLi4EEEEEDaSR_SS_,($_ZN7cutlass13device_kernelIN5flash19enable_sm80_to_sm89INS1_16FlashAttnBwdSm80INS1_25CollectiveMainloopBwdSm80ILi2ELi2EN4cute5tupleIJNS5_1CILi128EEES8_NS7_ILi64EEEEEENS_10bfloat16_tEfNS_4arch4Sm80ELb0ELb0ELb1ELb1ELb1ELb0ELb0ELb0ELi2ELi4ELi4ELi4ELb0EEENS1_24CollectiveEpilogueBwdGQAISA_fSD_Li256ELb1ELb1EEENS1_19SingleTileSchedulerILb1ELb0ELb0ELi128EEEEEEEEEvNT_6ParamsE$_ZZN4cute6detail16composition_implINS_5tupleIJNS_1CILi16EEENS3_ILi2EEES5_S5_NS3_ILi4EEES5_EEENS2_IJNS3_ILi1EEEiiiNS3_ILi144EEENS3_ILi512EEEEEES6_S4_EEDaRKT_RKT0_RKT1_RKT2_ENKUlRKT_T0_E_clINS2_IJNS2_IJEEESU_S6_S8_EEENS_17integral_constantIiLi1EEEEEDaSQ_SR_ - $_ZN7cutlass13device_kernelIN5flash19enable_sm80_to_sm89INS1_16FlashAttnBwdSm80INS1_25CollectiveMainloopBwdSm80ILi2ELi2EN4cute5tupleIJNS5_1CILi128EEES8_NS7_ILi64EEEEEENS_10bfloat16_tEfNS_4arch4Sm80ELb0ELb0ELb1ELb1ELb1ELb0ELb0ELb0ELi2ELi4ELi4ELi4ELb0EEENS1_24CollectiveEpilogueBwdGQAISA_fSD_Li256ELb1ELb1EEENS1_19SingleTileSchedulerILb1ELb0ELb0ELi128EEEEEEEEEvNT_6ParamsE$_ZZN4cute6detail16composition_implINS_5tupleIJNS_1CILi16EEENS3_ILi2EEES5_S5_NS3_ILi4EEES5_EEENS2_IJNS3_ILi1EEEiiiNS3_ILi144EEENS3_ILi512EEEEEES5_NS3_ILi64EEEEEDaRKT_RKT0_RKT1_RKT2_ENKUlRKT_T0_E_clINS2_IJNS2_IJS5_EEENS2_IJiEEES8_S8_EEENS_17integral_constantIiLi4EEEEEDaSR_SS_)
$_ZN7cutlass13device_kernelIN5flash19enable_sm80_to_sm89INS1_16FlashAttnBwdSm80INS1_25CollectiveMainloopBwdSm80ILi2ELi2EN4cute5tupleIJNS5_1CILi128EEES8_NS7_ILi64EEEEEENS_10bfloat16_tEfNS_4arch4Sm80ELb0ELb0ELb1ELb1ELb1ELb0ELb0ELb0ELi2ELi4ELi4ELi4ELb0EEENS1_24CollectiveEpilogueBwdGQAISA_fSD_Li256ELb1ELb1EEENS1_19SingleTileSchedulerILb1ELb0ELb0ELi128EEEEEEEEEvNT_6ParamsE$_ZZN4cute6detail16composition_implINS_5tupleIJNS_1CILi16EEENS3_ILi2EEES5_S5_NS3_ILi4EEES5_EEENS2_IJNS3_ILi1EEEiiiNS3_ILi144EEENS3_ILi512EEEEEES5_NS3_ILi64EEEEEDaRKT_RKT0_RKT1_RKT2_ENKUlRKT_T0_E_clINS2_IJNS2_IJS5_EEENS2_IJiEEES8_S8_EEENS_17integral_constantIiLi4EEEEEDaSR_SS_:
[----:B------:R-:W-:-:S05]  /*d340*/  IADD3 R5, R5, -c[0x0][0x20], RZ ;  /* 0x8000080005057a10 */ /* 0x000fca0007ffe0ff */
[----:B------:R1:W5:Y:S01]  /*d350*/  LDL R3, [R5] ;  /* 0x0000000005037983 */ /* 0x0003620000100800 */
[----:B------:R-:W-:Y:S02]  /*d360*/  IADD3 R2, R1, 0x16b0, RZ ;  /* 0x000016b001027810 */ /* 0x000fe40007ffe0ff */
[----:B------:R-:W-:Y:S02]  /*d370*/  MOV R4, 0xd3a0 ;  /* 0x0000d3a000047802 */ /* 0x000fe40000000f00 */
[----:B------:R-:W-:Y:S02]  /*d380*/  IADD3 R2, R2, c[0x0][0x20], RZ ;  /* 0x0000080002027a10 */ /* 0x000fe40007ffe0ff */
[----:B-1---5:R-:W-:Y:S05]  /*d390*/  CALL.REL.NOINC `($_ZN7cutlass13device_kernelIN5flash19enable_sm80_to_sm89INS1_16FlashAttnBwdSm80INS1_25CollectiveMainloopBwdSm80ILi2ELi2EN4cute5tupleIJNS5_1CILi128EEES8_NS7_ILi64EEEEEENS_10bfloat16_tEfNS_4arch4Sm80ELb0ELb0ELb1ELb1ELb1ELb0ELb0ELb0ELi2ELi4ELi4ELi4ELb0EEENS1_24CollectiveEpilogueBwdGQAISA_fSD_Li256ELb1ELb1EEENS1_19SingleTileSchedulerILb1ELb0ELb0ELi128EEEEEEEEEvNT_6ParamsE$_ZN4cute3eso3ESOILb1ELb0EJNS_5tupleIJNS_1CILi2EEEEEENS2_IJiEEENS3_ILi1EEES7_EEC2ERKS5_RKS6_RKS7_SE_) ;  /* 0xffffb7c000007944 */ /* 0x022fea0003c3ffff */
[----:B-1----:R1:W5:Y:S01]  /*d3a0*/  LDL R3, [R1+0x16b0] ;  /* 0x0016b00001037983 */ /* 0x0023620000100800 */
[----:B------:R-:W-:-:S04]  /*d3b0*/  MOV R75, 0x0 ;  /* 0x00000000004b7802 */ /* 0x000fc80000000f00 */
[----:B------:R-:W-:Y:S05]  /*d3c0*/  RET.REL.NODEC R74 `(_ZN7cutlass13device_kernelIN5flash19enable_sm80_to_sm89INS1_16FlashAttnBwdSm80INS1_25CollectiveMainloopBwdSm80ILi2ELi2EN4cute5tupleIJNS5_1CILi128EEES8_NS7_ILi64EEEEEENS_10bfloat16_tEfNS_4arch4Sm80ELb0ELb0ELb1ELb1ELb1ELb0ELb0ELb0ELi2ELi4ELi4ELi4ELb0EEENS1_24CollectiveEpilogueBwdGQAISA_fSD_Li256ELb1ELb1EEENS1_19SingleTileSchedulerILb1ELb0ELb0ELi128EEEEEEEEEvNT_6ParamsE) ;  /* 0xffff2c304a007950 */ /* 0x000fea0003c3ffff */
        .type           $_ZN7cutlass13device_kernelIN5flash19enable_sm80_to_sm89INS1_16FlashAttnBwdSm80INS1_25CollectiveMainloopBwdSm80ILi2ELi2EN4cute5tupleIJNS5_1CILi128EEES8_NS7_ILi64EEEEEENS_10bfloat16_tEfNS_4arch4Sm80ELb0ELb0ELb1ELb1ELb1ELb0ELb0ELb0ELi2ELi4ELi4ELi4ELb0EEENS1_24CollectiveEpilogueBwdGQAISA_fSD_Li256ELb1ELb1EEENS1_19SingleTileSchedulerILb1ELb0ELb0ELi128EEEEEEEEEvNT_6ParamsE$_ZZN4cute6detail16composition_implINS_5tupleIJNS_1CILi16EEENS3_ILi2EEES5_S5_NS3_ILi4EEES5_EEENS2_IJNS3_ILi1EEEiiiNS3_ILi144EEENS3_ILi512EEEEEES6_S4_EEDaRKT_RKT0_RKT1_RKT2_ENKUlRKT_T0_E_clINS2_IJNS2_IJEEESU_S6_S8_EEENS_17integral_constantIiLi1EEEEEDaSQ_SR_,@function
        .size           $_ZN7cutlass13device_kernelIN5flash19enable_sm80_to_sm89INS1_16FlashAttnBwdSm80INS1_25CollectiveMainloopBwdSm80ILi2ELi2EN4cute5tupleIJNS5_1CILi128EEES8_NS7_ILi64EEEEEENS_10bfloat16_tEfNS_4arch4Sm80ELb0ELb0ELb1ELb1ELb1ELb0ELb0ELb0ELi2ELi4ELi4ELi4ELb0EEENS1_24CollectiveEpilogueBwdGQAISA_fSD_Li256ELb1ELb1EEENS1_19SingleTileSchedulerILb1ELb0ELb0ELi128EEEEEEEEEvNT_6ParamsE$_ZZN4cute6detail16composition_implINS_5tupleIJNS_1CILi16EEENS3_ILi2EEES5_S5_NS3_ILi4EEES5_EEENS2_IJNS3_ILi1EEEiiiNS3_ILi144EEENS3_ILi512EEEEEES6_S4_EEDaRKT_RKT0_RKT1_RKT2_ENKUlRKT_T0_E_clINS2_IJNS2_IJEEESU_S6_S8_EEENS_17integral_constantIiLi1EEEEEDaSQ_SR_,($_ZN7cutlass13device_kernelIN5flash19enable_sm80_to_sm89INS1_16FlashAttnBwdSm80INS1_25CollectiveMainloopBwdSm80ILi2ELi2EN4cute5tupleIJNS5_1CILi128EEES8_NS7_ILi64EEEEEENS_10bfloat16_tEfNS_4arch4Sm80ELb0ELb0ELb1ELb1ELb1ELb0ELb0ELb0ELi2ELi4ELi4ELi4ELb0EEENS1_24CollectiveEpilogueBwdGQAISA_fSD_Li256ELb1ELb1EEENS1_19SingleTileSchedulerILb1ELb0ELb0ELi128EEEEEEEEEvNT_6ParamsE$_ZZN4cute6detail16composition_implINS_5tupleIJNS_1CILi16EEENS3_ILi2EEES5_S5_NS3_ILi4EEES5_EEENS2_IJNS3_ILi1EEEiiiNS3_ILi144EEENS3_ILi512EEEEEES6_S4_EEDaRKT_RKT0_RKT1_RKT2_ENKUlRKT_T0_E_clINS2_IJNS2_IJS5_EEENS2_IJiEEES5_S8_EEENS_17integral_constantIiLi2EEEEEDaSQ_SR_ - $_ZN7cutlass13device_kernelIN5flash19enable_sm80_to_sm89INS1_16FlashAttnBwdSm80INS1_25CollectiveMainloopBwdSm80ILi2ELi2EN4cute5tupleIJNS5_1CILi128EEES8_NS7_ILi64EEEEEENS_10bfloat16_tEfNS_4arch4Sm80ELb0ELb0ELb1ELb1ELb1ELb0ELb0ELb0ELi2ELi4ELi4ELi4ELb0EEENS1_24CollectiveEpilogueBwdGQAISA_fSD_Li256ELb1ELb1EEENS1_19SingleTileSchedulerILb1ELb0ELb0ELi128EEEEEEEEEvNT_6ParamsE$_ZZN4cute6detail16composition_implINS_5tupleIJNS_1CILi16EEENS3_ILi2EEES5_S5_NS3_ILi4EEES5_EEENS2_IJNS3_ILi1EEEiiiNS3_ILi144EEENS3_ILi512EEEEEES6_S4_EEDaRKT_RKT0_RKT1_RKT2_ENKUlRKT_T0_E_clINS2_IJNS2_IJEEESU_S6_S8_EEENS_17integral_constantIiLi1EEEEEDaSQ_SR_)
$_ZN7cutlass13device_kernelIN5flash19enable_sm80_to_sm89INS1_16FlashAttnBwdSm80INS1_25CollectiveMainloopBwdSm80ILi2ELi2EN4cute5tupleIJNS5_1CILi128EEES8_NS7_ILi64EEEEEENS_10bfloat16_tEfNS_4arch4Sm80ELb0ELb0ELb1ELb1ELb1ELb0ELb0ELb0ELi2ELi4ELi4ELi4ELb0EEENS1_24CollectiveEpilogueBwdGQAISA_fSD_Li256ELb1ELb1EEENS1_19SingleTileSchedulerILb1ELb0ELb0ELi128EEEEEEEEEvNT_6ParamsE$_ZZN4cute6detail16composition_implINS_5tupleIJNS_1CILi16EEENS3_ILi2EEES5_S5_NS3_ILi4EEES5_EEENS2_IJNS3_ILi1EEEiiiNS3_ILi144EEENS3_ILi512EEEEEES6_S4_EEDaRKT_RKT0_RKT1_RKT2_ENKUlRKT_T0_E_clINS2_IJNS2_IJEEESU_S6_S8_EEENS_17integral_constantIiLi1EEEEEDaSQ_SR_:
        /* <DEDUP_REMOVED lines=8> */
[----:B-1---5:R-:W-:Y:S05]  /*d450*/  CALL.REL.NOINC `($_ZN7cutlass13device_kernelIN5flash19enable_sm80_to_sm89INS1_16FlashAttnBwdSm80INS1_25CollectiveMainloopBwdSm80ILi2ELi2EN4cute5tupleIJNS5_1CILi128EEES8_NS7_ILi64EEEEEENS_10bfloat16_tEfNS_4arch4Sm80ELb0ELb0ELb1ELb1ELb1ELb0ELb0ELb0ELi2ELi4ELi4ELi4ELb0EEENS1_24CollectiveEpilogueBwdGQAISA_fSD_Li256ELb1ELb1EEENS1_19SingleTileSchedulerILb1ELb0ELb0ELi128EEEEEEEEEvNT_6ParamsE$_ZN4cute3eso3ESOILb1ELb0EJNS_5tupleIJNS_1CILi2EEEEEENS2_IJiEEES4_NS3_ILi1EEEEEC2ERKS5_RKS6_RKS4_RKS7_) ;  /* 0xffffb75000007944 */ /* 0x022fea0003c3ffff */
[----:B-1----:R1:W5:Y:S01]  /*d460*/  LDL R2, [R1+0x16c8] ;  /* 0x0016c80001027983 */ /* 0x0023620000100800 */
[----:B------:R-:W-:Y:S02]  /*d470*/  MOV R4, R10 ;  /* 0x0000000a00047202 */ /* 0x000fe40000000f00 */
[----:B------:R-:W-:-:S04]  /*d480*/  MOV R5, 0x0 ;  /* 0x0000000000057802 */ /* 0x000fc80000000f00 */
[----:B------:R-:W-:Y:S05]  /*d490*/  RET.REL.NODEC R4 `(_ZN7cutlass13device_kernelIN5flash19enable_sm80_to_sm89INS1_16FlashAttnBwdSm80INS1_25CollectiveMainloopBwdSm80ILi2ELi2EN4cute5tupleIJNS5_1CILi128EEES8_NS7_ILi64EEEEEENS_10bfloat16_tEfNS_4arch4Sm80ELb0ELb0ELb1ELb1ELb1ELb0ELb0ELb0ELi2ELi4ELi4ELi4ELb0EEENS1_24CollectiveEpilogueBwdGQAISA_fSD_Li256ELb1ELb1EEENS1_19SingleTileSchedulerILb1ELb0ELb0ELi128EEEEEEEEEvNT_6ParamsE) ;  /* 0xffff2b6004007950 */ /* 0x000fea0003c3ffff */
        .type           $_ZN7cutlass13device_kernelIN5flash19enable_sm80_to_sm89INS1_16FlashAttnBwdSm80INS1_25CollectiveMainloopBwdSm80ILi2ELi2EN4cute5tupleIJNS5_1CILi128EEES8_NS7_ILi64EEEEEENS_10bfloat16_tEfNS_4arch4Sm80ELb0ELb0ELb1ELb1ELb1ELb0ELb0ELb0ELi2ELi4ELi4ELi4ELb0EEENS1_24CollectiveEpilogueBwdGQAISA_fSD_Li256ELb1ELb1EEENS1_19SingleTileSchedulerILb1ELb0ELb0ELi128EEEEEEEEEvNT_6ParamsE$_ZZN4cute6detail16composition_implINS_5tupleIJNS_1CILi16EEENS3_ILi2EEES5_S5_NS3_ILi4EEES5_EEENS2_IJNS3_ILi1EEEiiiNS3_ILi144EEENS3_ILi512EEEEEES6_S4_EEDaRKT_RKT0_RKT1_RKT2_ENKUlRKT_T0_E_clINS2_IJNS2_IJS5_EEENS2_IJiEEES5_S8_EEENS_17integral_constantIiLi2EEEEEDaSQ_SR_,@function
        .size           $_ZN7cutlass13device_kernelIN5flash19enable_sm80_to_sm89INS1_16FlashAttnBwdSm80INS1_25CollectiveMainloopBwdSm80ILi2ELi2EN4cute5tupleIJNS5_1CILi128EEES8_NS7_ILi64EEEEEENS_10bfloat16_tEfNS_4arch4Sm80ELb0ELb0ELb1ELb1ELb1ELb0ELb0ELb0ELi2ELi4ELi4ELi4ELb0EEENS1_24CollectiveEpilogueBwdGQAISA_fSD_Li256ELb1ELb1EEENS1_19SingleTileSchedulerILb1ELb0ELb0ELi128EEEEEEEEEvNT_6ParamsE$_ZZN4cute6detail16composition_implINS_5tupleIJNS_1CILi16EEENS3_ILi2EEES5_S5_NS3_ILi4EEES5_EEENS2_IJNS3_ILi1EEEiiiNS3_ILi144EEENS3_ILi512EEEEEES6_S4_EEDaRKT_RKT0_RKT1_RKT2_ENKUlRKT_T0_E_clINS2_IJNS2_IJS5_EEENS2_IJiEEES5_S8_EEENS_17integral_constantIiLi2EEEEEDaSQ_SR_,($_ZN7cutlass13device_kernelIN5flash19enable_sm80_to_sm89INS1_16FlashAttnBwdSm80INS1_25CollectiveMainloopBwdSm80ILi2ELi2EN4cute5tupleIJNS5_1CILi128EEES8_NS7_ILi64EEEEEENS_10bfloat16_tEfNS_4arch4Sm80ELb0ELb0ELb1ELb1ELb1ELb0ELb0ELb0ELi2ELi4ELi4ELi4ELb0EEENS1_24CollectiveEpilogueBwdGQAISA_fSD_Li256ELb1ELb1EEENS1_19SingleTileSchedulerILb1ELb0ELb0ELi128EEEEEEEEEvNT_6ParamsE$_ZZN4cute6detail16composition_implINS_5tupleIJNS_1CILi16EEENS3_ILi2EEES5_S5_NS3_ILi4EEES5_EEENS2_IJNS3_ILi1EEEiiiNS3_ILi144EEENS3_ILi512EEEEEES6_S4_EEDaRKT_RKT0_RKT1_RKT2_ENKUlRKT_T0_E_clINS2_IJNS2_IJS5_S5_EEENS2_IJiiEEES8_S8_EEENS_17integral_constantIiLi3EEEEEDaSQ_SR_ - $_ZN7cutlass13device_kernelIN5flash19enable_sm80_to_sm89INS1_16FlashAttnBwdSm80INS1_25CollectiveMainloopBwdSm80ILi2ELi2EN4cute5tupleIJNS5_1CILi128EEES8_NS7_ILi64EEEEEENS_10bfloat16_tEfNS_4arch4Sm80ELb0ELb0ELb1ELb1ELb1ELb0ELb0ELb0ELi2ELi4ELi4ELi4ELb0EEENS1_24CollectiveEpilogueBwdGQAISA_fSD_Li256ELb1ELb1EEENS1_19SingleTileSchedulerILb1ELb0ELb0ELi128EEEEEEEEEvNT_6ParamsE$_ZZN4cute6detail16composition_implINS_5tupleIJNS_1CILi16EEENS3_ILi2EEES5_S5_NS3_ILi4EEES5_EEENS2_IJNS3_ILi1EEEiiiNS3_ILi144EEENS3_ILi512EEEEEES6_S4_EEDaRKT_RKT0_RKT1_RKT2_ENKUlRKT_T0_E_clINS2_IJNS2_IJS5_EEENS2_IJiEEES5_S8_EEENS_17integral_constantIiLi2EEEEEDaSQ_SR_)
$_ZN7cutlass13device_kernelIN5flash19enable_sm80_to_sm89INS1_16FlashAttnBwdSm80INS1_25CollectiveMainloopBwdSm80ILi2ELi2EN4cute5tupleIJNS5_1CILi128EEES8_NS7_ILi64EEEEEENS_10bfloat16_tEfNS_4arch4Sm80ELb0ELb0ELb1ELb1ELb1ELb0ELb0ELb0ELi2ELi4ELi4ELi4ELb0EEENS1_24CollectiveEpilogueBwdGQAISA_fSD_Li256ELb1ELb1EEENS1_19SingleTileSchedulerILb1ELb0ELb0ELi128EEEEEEEEEvNT_6ParamsE$_ZZN4cute6detail16composition_implINS_5tupleIJNS_1CILi16EEENS3_ILi2EEES5_S5_NS3_ILi4EEES5_EEENS2_IJNS3_ILi1EEEiiiNS3_ILi144EEENS3_ILi512EEEEEES6_S4_EEDaRKT_RKT0_RKT1_RKT2_ENKUlRKT_T0_E_clINS2_IJNS2_IJS5_EEENS2_IJiEEES5_S8_EEENS_17integral_constantIiLi2EEEEEDaSQ_SR_:
        /* <DEDUP_REMOVED lines=8> */
[----:B-1---5:R-:W-:Y:S05]  /*d520*/  CALL.REL.NOINC `($_ZN7cutlass13device_kernelIN5flash19enable_sm80_to_sm89INS1_16FlashAttnBwdSm80INS1_25CollectiveMainloopBwdSm80ILi2ELi2EN4cute5tupleIJNS5_1CILi128EEES8_NS7_ILi64EEEEEENS_10bfloat16_tEfNS_4arch4Sm80ELb0ELb0ELb1ELb1ELb1ELb0ELb0ELb0ELi2ELi4ELi4ELi4ELb0EEENS1_24CollectiveEpilogueBwdGQAISA_fSD_Li256ELb1ELb1EEENS1_19SingleTileSchedulerILb1ELb0ELb0ELi128EEEEEEEEEvNT_6ParamsE$_ZN4cute3eso3ESOILb0ELb0EJiiEEC2ERKiS4_) ;  /* 0xffff96c000007944 */ /* 0x022fea0003c3ffff */
[----:B-1----:R1:W5:Y:S01]  /*d530*/  LDL.64 R2, [R1+0x16c8] ;  /* 0x0016c80001027983 */ /* 0x0023620000100a00 */
[----:B------:R-:W-:-:S03]  /*d540*/  MOV R6, 0xd560 ;  /* 0x0000d56000067802 */ /* 0x000fc60000000f00 */
[----:B-1---5:R-:W-:Y:S05]  /*d550*/  CALL.REL.NOINC `($_ZN7cutlass13device_kernelIN5flash19enable_sm80_to_sm89INS1_16FlashAttnBwdSm80INS1_25CollectiveMainloopBwdSm80ILi2ELi2EN4cute5tupleIJNS5_1CILi128EEES8_NS7_ILi64EEEEEENS_10bfloat16_tEfNS_4arch4Sm80ELb0ELb0ELb1ELb1ELb1ELb0ELb0ELb0ELi2ELi4ELi4ELi4ELb0EEENS1_24CollectiveEpilogueBwdGQAISA_fSD_Li256ELb1ELb1EEENS1_19SingleTileSchedulerILb1ELb0ELb0ELi128EEEEEEEEEvNT_6ParamsE$_ZN4cute3eso3ESOILb1ELb0EJNS_5tupleIJNS_1CILi2EEES4_EEENS2_IJiiEEENS3_ILi1EEES7_EEC2ERKS5_RKS6_RKS7_SE_) ;  /* 0xffffb7a000007944 */ /* 0x022fea0003c3ffff */
[----:B-1----:R1:W5:Y:S01]  /*d560*/  LDL.64 R2, [R1+0x16c8] ;  /* 0x0016c80001027983 */ /* 0x0023620000100a00 */
[----:B------:R-:W-:-:S04]  /*d570*/  MOV R73, 0x0 ;  /* 0x0000000000497802 */ /* 0x000fc80000000f00 */
[----:B------:R-:W-:Y:S05]  /*d580*/  RET.REL.NODEC R72 `(_ZN7cutlass13device_kernelIN5flash19enable_sm80_to_sm89INS1_16FlashAttnBwdSm80INS1_25CollectiveMainloopBwdSm80ILi2ELi2EN4cute5tupleIJNS5_1CILi128EEES8_NS7_ILi64EEEEEENS_10bfloat16_tEfNS_4arch4Sm80ELb0ELb0ELb1ELb1ELb1ELb0ELb0ELb0ELi2ELi4ELi4ELi4ELb0EEENS1_24CollectiveEpilogueBwdGQAISA_fSD_Li256ELb1ELb1EEENS1_19SingleTileSchedulerILb1ELb0ELb0ELi128EEEEEEEEEvNT_6ParamsE) ;  /* 0xffff2a7048007950 */ /* 0x000fea0003c3ffff */
        .type           $_ZN7cutlass13device_kernelIN5flash19enable_sm80_to_sm89INS1_16FlashAttnBwdSm80INS1_25CollectiveMainloopBwdSm80ILi2ELi2EN4cute5tupleIJNS5_1CILi128EEES8_NS7_ILi64EEEEEENS_10bfloat16_tEfNS_4arch4Sm80ELb0ELb0ELb1ELb1ELb1ELb0ELb0ELb0ELi2ELi4ELi4ELi4ELb0EEENS1_24CollectiveEpilogueBwdGQAISA_fSD_Li256ELb1ELb1EEENS1_19SingleTileSchedulerILb1ELb0ELb0ELi128EEEEEEEEEvNT_6ParamsE$_ZZN4cute6detail16composition_implINS_5tupleIJNS_1CILi16EEENS3_ILi2EEES5_S5_NS3_ILi4EEES5_EEENS2_IJNS3_ILi1EEEiiiNS3_ILi144EEENS3_ILi512EEEEEES6_S4_EEDaRKT_RKT0_RKT1_RKT2_ENKUlRKT_T0_E_clINS2_IJNS2_IJS5_S5_EEENS2_IJiiEEES8_S8_EEENS_17integral_constantIiLi3EEEEEDaSQ_SR_,@function
        .size           $_ZN7cutlass13device_kernelIN5flash19enable_sm80_to_sm89INS1_16FlashAttnBwdSm80INS1_25CollectiveMainloopBwdSm80ILi2ELi2EN4cute5tupleIJNS5_1CILi128EEES8_NS7_ILi64EEEEEENS_10bfloat16_tEfNS_4arch4Sm80ELb0ELb0ELb1ELb1ELb1ELb0ELb0ELb0ELi2ELi4ELi4ELi4ELb0EEENS1_24CollectiveEpilogueBwdGQAISA_fSD_Li256ELb1ELb1EEENS1_19SingleTileSchedulerILb1ELb0ELb0ELi128EEEEEEEEEvNT_6ParamsE$_ZZN4cute6detail16composition_implINS_5tupleIJNS_1CILi16EEENS3_ILi2EEES5_S5_NS3_ILi4EEES5_EEENS2_IJNS3_ILi1EEEiiiNS3_ILi144EEENS3_ILi512EEEEEES6_S4_EEDaRKT_RKT0_RKT1_RKT2_ENKUlRKT_T0_E_clINS2_IJNS2_IJS5_S5_EEENS2_IJiiEEES8_S8_EEENS_17integral_constantIiLi3EEEEEDaSQ_SR_,($_ZN7cutlass13device_kernelIN5flash19enable_sm80_to_sm89INS1_16FlashAttnBwdSm80INS1_25CollectiveMainloopBwdSm80ILi2ELi2EN4cute5tupleIJNS5_1CILi128EEES8_NS7_ILi64EEEEEENS_10bfloat16_tEfNS_4arch4Sm80ELb0ELb0ELb1ELb1ELb1ELb0ELb0ELb0ELi2ELi4ELi4ELi4ELb0EEENS1_24CollectiveEpilogueBwdGQAISA_fSD_Li256ELb1ELb1EEENS1_19SingleTileSchedulerILb1ELb0ELb0ELi128EEEEEEEEEvNT_6ParamsE$_ZZN4cute6detail16composition_implINS_5tupleIJNS_1CILi16EEENS3_ILi2EEES5_S5_NS3_ILi4EEES5_EEENS2_IJNS3_ILi1EEEiiiNS3_ILi144EEENS3_ILi512EEEEEES6_S4_EEDaRKT_RKT0_RKT1_RKT2_ENKUlRKT_T0_E_clINS2_IJNS2_IJS5_S5_EEENS2_IJiiEEES8_S8_EEENS_17integral_constantIiLi4EEEEEDaSQ_SR_ - $_ZN7cutlass13device_kernelIN5flash19enable_sm80_to_sm89INS1_16FlashAttnBwdSm80INS1_25CollectiveMainloopBwdSm80ILi2ELi2EN4cute5tupleIJNS5_1CILi128EEES8_NS7_ILi64EEEEEENS_10bfloat16_tEfNS_4arch4Sm80ELb0ELb0ELb1ELb1ELb1ELb0ELb0ELb0ELi2ELi4ELi4ELi4ELb0EEENS1_24CollectiveEpilogueBwdGQAISA_fSD_Li256ELb1ELb1EEENS1_19SingleTileSchedulerILb1ELb0ELb0ELi128EEEEEEEEEvNT_6ParamsE$_ZZN4cute6detail16composition_implINS_5tupleIJNS_1CILi16EEENS3_ILi2EEES5_S5_NS3_ILi4EEES5_EEENS2_IJNS3_ILi1EEEiiiNS3_ILi144EEENS3_ILi512EEEEEES6_S4_EEDaRKT_RKT0_RKT1_RKT2_ENKUlRKT_T0_E_clINS2_IJNS2_IJS5_S5_EEENS2_IJiiEEES8_S8_EEENS_17integral_constantIiLi3EEEEEDaSQ_SR_)
$_ZN7cutlass13device_kernelIN5flash19enable_sm80_to_sm89INS1_16FlashAttnBwdSm80INS1_25CollectiveMainloopBwdSm80ILi2ELi2EN4cute5tupleIJNS5_1CILi128EEES8_NS7_ILi64EEEEEENS_10bfloat16_tEfNS_4arch4Sm80ELb0ELb0ELb1ELb1ELb1ELb0ELb0ELb0ELi2ELi4ELi4ELi4ELb0EEENS1_24CollectiveEpilogueBwdGQAISA_fSD_Li256ELb1ELb1EEENS1_19SingleTileSchedulerILb1ELb0ELb0ELi128EEEEEEEEEvNT_6ParamsE$_ZZN4cute6detail16composition_implINS_5tupleIJNS_1CILi16EEENS3_ILi2EEES5_S5_NS3_ILi4EEES5_EEENS2_IJNS3_ILi1EEEiiiNS3_ILi144EEENS3_ILi512EEEEEES6_S4_EEDaRKT_RKT0_RKT1_RKT2_ENKUlRKT_T0_E_clINS2_IJNS2_IJS5_S5_EEENS2_IJiiEEES8_S8_EEENS_17integral_constantIiLi3EEEEEDaSQ_SR_:
[----:B------:R-:W-:-:S05]  /*d590*/  IADD3 R5, R5, -c[0x0][0x20], RZ ;  /* 0x8000080005057a10 */ /* 0x000fca0007ffe0ff */
[----:B------:R1:W5:Y:S04]  /*d5a0*/  LDL R2, [R5] ;  /* 0x0000000005027983 */ /* 0x0003680000100800 */
[----:B------:R1:W5:Y:S01]  /*d5b0*/  LDL R3, [R5+0x4] ;  /* 0x0000040005037983 */ /* 0x0003620000100800 */
[----:B------:R-:W-:Y:S02]  /*d5c0*/  IADD3 R4, R1, 0x16c8, RZ ;  /* 0x000016c801047810 */ /* 0x000fe40007ffe0ff */
[----:B------:R-:W-:Y:S02]  /*d5d0*/  MOV R6, 0xd600 ;  /* 0x0000d60000067802 */ /* 0x000fe40000000f00 */
[----:B------:R-:W-:Y:S02]  /*d5e0*/  IADD3 R4, R4, c[0x0][0x20], RZ ;  /* 0x0000080004047a10 */ /* 0x000fe40007ffe0ff */
[----:B-1---5:R-:W-:Y:S05]  /*d5f0*/  CALL.REL.NOINC `($_ZN7cutlass13device_kernelIN5flash19enable_sm80_to_sm89INS1_16FlashAttnBwdSm80INS1_25CollectiveMainloopBwdSm80ILi2ELi2EN4cute5tupleIJNS5_1CILi128EEES8_NS7_ILi64EEEEEENS_10bfloat16_tEfNS_4arch4Sm80ELb0ELb0ELb1ELb1ELb1ELb0ELb0ELb0ELi2ELi4ELi4ELi4ELb0EEENS1_24CollectiveEpilogueBwdGQAISA_fSD_Li256ELb1ELb1EEENS1_19SingleTileSchedulerILb1ELb0ELb0ELi128EEEEEEEEEvNT_6ParamsE$_ZN4cute3eso3ESOILb1ELb0EJNS_5tupleIJNS_1CILi2EEES4_EEENS2_IJiiEEENS3_ILi1EEES7_EEC2ERKS5_RKS6_RKS7_SE_) ;  /* 0xffffb70000007944 */ /* 0x022fea0003c3ffff */
[----:B-1----:R1:W5:Y:S01]  /*d600*/  LDL.64 R2, [R1+0x16c8] ;  /* 0x0016c80001027983 */ /* 0x0023620000100a00 */
[----:B------:R-:W-:-:S04]  /*d610*/  MOV R9, 0x0 ;  /* 0x0000000000097802 */ /* 0x000fc80000000f00 */
[----:B------:R-:W-:Y:S05]  /*d620*/  RET.REL.NODEC R8 `(_ZN7cutlass13device_kernelIN5flash19enable_sm80_to_sm89INS1_16FlashAttnBwdSm80INS1_25CollectiveMainloopBwdSm80ILi2ELi2EN4cute5tupleIJNS5_1CILi128EEES8_NS7_ILi64EEEEEENS_10bfloat16_tEfNS_4arch4Sm80ELb0ELb0ELb1ELb1ELb1ELb0ELb0ELb0ELi2ELi4ELi4ELi4ELb0EEENS1_24CollectiveEpilogueBwdGQAISA_fSD_Li256ELb1ELb1EEENS1_19SingleTileSchedulerILb1ELb0ELb0ELi128EEEEEEEEEvNT_6ParamsE) ;  /* 0xffff29d008007950 */ /* 0x000fea0003c3ffff */
        .type           $_ZN7cutlass13device_kernelIN5flash19enable_sm80_to_sm89INS1_16FlashAttnBwdSm80INS1_25CollectiveMainloopBwdSm80ILi2ELi2EN4cute5tupleIJNS5_1CILi128EEES8_NS7_ILi64EEEEEENS_10bfloat16_tEfNS_4arch4Sm80ELb0ELb0ELb1ELb1ELb1ELb0ELb0ELb0ELi2ELi4ELi4ELi4ELb0EEENS1_24CollectiveEpilogueBwdGQAISA_fSD_Li256ELb1ELb1EEENS1_19SingleTileSchedulerILb1ELb0ELb0ELi128EEEEEEEEEvNT_6ParamsE$_ZZN4cute6detail16composition_implINS_5tupleIJNS_1CILi16EEENS3_ILi2EEES5_S5_NS3_ILi4EEES5_EEENS2_IJNS3_ILi1EEEiiiNS3_ILi144EEENS3_ILi512EEEEEES6_S4_EEDaRKT_RKT0_RKT1_RKT2_ENKUlRKT_T0_E_clINS2_IJNS2_IJS5_S5_EEENS2_IJiiEEES8_S8_EEENS_17integral_constantIiLi4EEEEEDaSQ_SR_,@function
        .size           $_ZN7cutlass13device_kernelIN5flash19enable_sm80_to_sm89INS1_16FlashAttnBwdSm80INS1_25CollectiveMainloopBwdSm80ILi2ELi2EN4cute5tupleIJNS5_1CILi128EEES8_NS7_ILi64EEEEEENS_10bfloat16_tEfNS_4arch4Sm80ELb0ELb0ELb1ELb1ELb1ELb0ELb0ELb0ELi2ELi4ELi4ELi4ELb0EEENS1_24CollectiveEpilogueBwdGQAISA_fSD_Li256ELb1ELb1EEENS1_19SingleTileSchedulerILb1ELb0ELb0ELi128EEEEEEEEEvNT_6ParamsE$_ZZN4cute6detail16composition_implINS_5tupleIJNS_1CILi16EEENS3_ILi2EEES5_S5_NS3_ILi4EEES5_EEENS2_IJNS3_ILi1EEEiiiNS3_ILi144EEENS3_ILi512EEEEEES6_S4_EEDaRKT_RKT0_RKT1_RKT2_ENKUlRKT_T0_E_clINS2_IJNS2_IJS5_S5_EEENS2_IJiiEEES8_S8_EEENS_17integral_constantIiLi4EEEEEDaSQ_SR_,($_ZN7cutlass13device_kernelIN5flash19enable_sm80_to_sm89INS1_16FlashAttnBwdSm80INS1_25CollectiveMainloopBwdSm80ILi2ELi2EN4cute5tupleIJNS5_1CILi128EEES8_NS7_ILi64EEEEEENS_10bfloat16_tEfNS_4arch4Sm80ELb0ELb0ELb1ELb1ELb1ELb0ELb0ELb0ELi2ELi4ELi4ELi4ELb0EEENS1_24CollectiveEpilogueBwdGQAISA_fSD_Li256ELb1ELb1EEENS1_19SingleTileSchedulerILb1ELb0ELb0ELi128EEEEEEEEEvNT_6ParamsE$_ZZN4cute6detail16composition_implINS_5tupleIJNS_1CILi8EEENS3_ILi2EEES5_S5_S4_S5_EEENS2_IJNS3_ILi1EEEiiiNS3_ILi72EEENS3_ILi512EEEEEENS2_IJNS2_IJS5_S5_EEES4_NS3_ILi4EEEEEENS2_IJNS2_IJS7_S4_EEENS3_ILi1024EEENS3_ILi16EEEEEEEEDaRKT_RKT0_RKT1_RKT2_ENKUlRKT_RKT0_E_clISB_SE_EEDaSW_SZ_ - $_ZN7cutlass13device_kernelIN5flash19enable_sm80_to_sm89INS1_16FlashAttnBwdSm80INS1_25CollectiveMainloopBwdSm80ILi2ELi2EN4cute5tupleIJNS5_1CILi128EEES8_NS7_ILi64EEEEEENS_10bfloat16_tEfNS_4arch4Sm80ELb0ELb0ELb1ELb1ELb1ELb0ELb0ELb0ELi2ELi4ELi4ELi4ELb0EEENS1_24CollectiveEpilogueBwdGQAISA_fSD_Li256ELb1ELb1EEENS1_19SingleTileSchedulerILb1ELb0ELb0ELi128EEEEEEEEEvNT_6ParamsE$_ZZN4cute6detail16composition_implINS_5tupleIJNS_1CILi16EEENS3_ILi2EEES5_S5_NS3_ILi4EEES5_EEENS2_IJNS3_ILi1EEEiiiNS3_ILi144EEENS3_ILi512EEEEEES6_S4_EEDaRKT_RKT0_RKT1_RKT2_ENKUlRKT_T0_E_clINS2_IJNS2_IJS5_S5_EEENS2_IJiiEEES8_S8_EEENS_17integral_constantIiLi4EEEEEDaSQ_SR_)
$_ZN7cutlass13device_kernelIN5flash19enable_sm80_to_sm89INS1_16FlashAttnBwdSm80INS1_25CollectiveMainloopBwdSm80ILi2ELi2EN4cute5tupleIJNS5_1CILi128EEES8_NS7_ILi64EEEEEENS_10bfloat16_tEfNS_4arch4Sm80ELb0ELb0ELb1ELb1ELb1ELb0ELb0ELb0ELi2ELi4ELi4ELi4ELb0EEENS1_24CollectiveEpilogueBwdGQAISA_fSD_Li256ELb1ELb1EEENS1_19SingleTileSchedulerILb1ELb0ELb0ELi128EEEEEEEEEvNT_6ParamsE$_ZZN4cute6detail16composition_implINS_5tupleIJNS_1CILi16EEENS3_ILi2EEES5_S5_NS3_ILi4EEES5_EEENS2_IJNS3_ILi1EEEiiiNS3_ILi144EEENS3_ILi512EEEEEES6_S4_EEDaRKT_RKT0_RKT1_RKT2_ENKUlRKT_T0_E_clINS2_IJNS2_IJS5_S5_EEENS2_IJiiEEES8_S8_EEENS_17integral_constantIiLi4EEEEEDaSQ_SR_:
        /* <DEDUP_REMOVED lines=10> */
        .type           $_ZN7cutlass13device_kernelIN5flash19enable_sm80_to_sm89INS1_16FlashAttnBwdSm80INS1_25CollectiveMainloopBwdSm80ILi2ELi2EN4cute5tupleIJNS5_1CILi128EEES8_NS7_ILi64EEEEEENS_10bfloat16_tEfNS_4arch4Sm80ELb0ELb0ELb1ELb1ELb1ELb0ELb0ELb0ELi2ELi4ELi4ELi4ELb0EEENS1_24CollectiveEpilogueBwdGQAISA_fSD_Li256ELb1ELb1EEENS1_19SingleTileSchedulerILb1ELb0ELb0ELi128EEEEEEEEEvNT_6ParamsE$_ZZN4cute6detail16composition_implINS_5tupleIJNS_1CILi8EEENS3_ILi2EEES5_S5_S4_S5_EEENS2_IJNS3_ILi1EEEiiiNS3_ILi72EEENS3_ILi512EEEEEENS2_IJNS2_IJS5_S5_EEES4_NS3_ILi4EEEEEENS2_IJNS2_IJS7_S4_EEENS3_ILi1024EEENS3_ILi16EEEEEEEEDaRKT_RKT0_RKT1_RKT2_ENKUlRKT_RKT0_E_clISB_SE_EEDaSW_SZ_,@function
        .size           $_ZN7cutlass13device_kernelIN5flash19enable_sm80_to_sm89INS1_16FlashAttnBwdSm80INS1_25CollectiveMainloopBwdSm80ILi2ELi2EN4cute5tupleIJNS5_1CILi128EEES8_NS7_ILi64EEEEEENS_10bfloat16_tEfNS_4arch4Sm80ELb0ELb0ELb1ELb1ELb1ELb0ELb0ELb0ELi2ELi4ELi4ELi4ELb0EEENS1_24CollectiveEpilogueBwdGQAISA_fSD_Li256ELb1ELb1EEENS1_19SingleTileSchedulerILb1ELb0ELb0ELi128EEEEEEEEEvNT_6ParamsE$_ZZN4cute6detail16composition_implINS_5tupleIJNS_1CILi8EEENS3_ILi2EEES5_S5_S4_S5_EEENS2_IJNS3_ILi1EEEiiiNS3_ILi72EEENS3_ILi512EEEEEENS2_IJNS2_IJS5_S5_EEES4_NS3_ILi4EEEEEENS2_IJNS2_IJS7_S4_EEENS3_ILi1024EEENS3_ILi16EEEEEEEEDaRKT_RKT0_RKT1_RKT2_ENKUlRKT_RKT0_E_clISB_SE_EEDaSW_SZ_,($_ZN7cutlass13device_kernelIN5flash19enable_sm80_to_sm89INS1_16FlashAttnBwdSm80INS1_25CollectiveMainloopBwdSm80ILi2ELi2EN4cute5tupleIJNS5_1CILi128EEES8_NS7_ILi64EEEEEENS_10bfloat16_tEfNS_4arch4Sm80ELb0ELb0ELb1ELb1ELb1ELb0ELb0ELb0ELi2ELi4ELi4ELi4ELb0EEENS1_24CollectiveEpilogueBwdGQAISA_fSD_Li256ELb1ELb1EEENS1_19SingleTileSchedulerILb1ELb0ELb0ELi128EEEEEEEEEvNT_6ParamsE$_ZZN4cute6detail16composition_implINS_5tupleIJNS_1CILi8EEENS3_ILi2EEES5_S5_S4_S5_EEENS2_IJNS3_ILi1EEEiiiNS3_ILi72EEENS3_ILi512EEEEEENS2_IJNS2_IJS5_S5_EEES4_NS3_ILi4EEEEEENS2_IJNS2_IJS7_S4_EEENS3_ILi1024EEENS3_ILi16EEEEEEEEDaRKT_RKT0_RKT1_RKT2_ENKUlRKT_RKT0_E_clISC_SG_EEDaSW_SZ_ - $_ZN7cutlass13device_kernelIN5flash19enable_sm80_to_sm89INS1_16FlashAttnBwdSm80INS1_25CollectiveMainloopBwdSm80ILi2ELi2EN4cute5tupleIJNS5_1CILi128EEES8_NS7_ILi64EEEEEENS_10bfloat16_tEfNS_4arch4Sm80ELb0ELb0ELb1ELb1ELb1ELb0ELb0ELb0ELi2ELi4ELi4ELi4ELb0EEENS1_24CollectiveEpilogueBwdGQAISA_fSD_Li256ELb1ELb1EEENS1_19SingleTileSchedulerILb1ELb0ELb0ELi128EEEEEEEEEvNT_6ParamsE$_ZZN4cute6detail16composition_implINS_5tupleIJNS_1CILi8EEENS3_ILi2EEES5_S5_S4_S5_EEENS2_IJNS3_ILi1EEEiiiNS3_ILi72EEENS3_ILi512EEEEEENS2_IJNS2_IJS5_S5_EEES4_NS3_ILi4EEEEEENS2_IJNS2_IJS7_S4_EEENS3_ILi1024EEENS3_ILi16EEEEEEEEDaRKT_RKT0_RKT1_RKT2_ENKUlRKT_RKT0_E_clISB_SE_EEDaSW_SZ_)
$_ZN7cutlass13device_kernelIN5flash19enable_sm80_to_sm89INS1_16FlashAttnBwdSm80INS1_25CollectiveMainloopBwdSm80ILi2ELi2EN4cute5tupleIJNS5_1CILi128EEES8_NS7_ILi64EEEEEENS_10bfloat16_tEfNS_4arch4Sm80ELb0ELb0ELb1ELb1ELb1ELb0ELb0ELb0ELi2ELi4ELi4ELi4ELb0EEENS1_24CollectiveEpilogueBwdGQAISA_fSD_Li256ELb1ELb1EEENS1_19SingleTileSchedulerILb1ELb0ELb0ELi128EEEEEEEEEvNT_6ParamsE$_ZZN4cute6detail16composition_implINS_5tupleIJNS_1CILi8EEENS3_ILi2EEES5_S5_S4_S5_EEENS2_IJNS3_ILi1EEEiiiNS3_ILi72EEENS3_ILi512EEEEEENS2_IJNS2_IJS5_S5_EEES4_NS3_ILi4EEEEEENS2_IJNS2_IJS7_S4_EEENS3_ILi1024EEENS3_ILi16EEEEEEEEDaRKT_RKT0_RKT1_RKT2_ENKUlRKT_RKT0_E_clISB_SE_EEDaSW_SZ_:
[----:B------:R-:W-:Y:S02]  /*d6d0*/  IADD3 R35, R1, 0x1380, RZ ;  /* 0x0000138001237810 */ /* 0x000fe40007ffe0ff */
[----:B------:R-:W-:Y:S02]  /*d6e0*/  MOV R62, 0xd720 ;  /* 0x0000d720003e7802 */ /* 0x000fe40000000f00 */
[----:B------:R-:W-:-:S04]  /*d6f0*/  IADD3 R35, R35, c[0x0][0x20], RZ ;  /* 0x0000080023237a10 */ /* 0x000fc80007ffe0ff */
[----:B------:R-:W-:Y:S02]  /*d700*/  IADD3 R51, R35, 0x4, RZ ;  /* 0x0000000423337810 */ /* 0x000fe40007ffe0ff */
[----:B------:R-:W-:Y:S05]  /*d710*/  CALL.REL.NOINC `($_ZN7cutlass13device_kernelIN5flash19enable_sm80_to_sm89INS1_16FlashAttnBwdSm80INS1_25CollectiveMainloopBwdSm80ILi2ELi2EN4cute5tupleIJNS5_1CILi128EEES8_NS7_ILi64EEEEEENS_10bfloat16_tEfNS_4arch4Sm80ELb0ELb0ELb1ELb1ELb1ELb0ELb0ELb0ELi2ELi4ELi4ELi4ELb0EEENS1_24CollectiveEpilogueBwdGQAISA_fSD_Li256ELb1ELb1EEENS1_19SingleTileSchedulerILb1ELb0ELb0ELi128EEEEEEEEEvNT_6ParamsE$_ZZN4cute6detail16composition_implINS_5tupleIJNS_1CILi8EEENS3_ILi2EEES5_S5_S4_S5_EEENS2_IJNS3_ILi1EEEiiiNS3_ILi72EEENS3_ILi512EEEEEENS2_IJS5_S5_EEENS2_IJS7_S4_EEEEEDaRKT_RKT0_RKT1_RKT2_ENKUlRKT_RKT0_E_clIS5_S4_EEDaSR_SU_) ;  /* 0x000009f000007944 */ /* 0x000fea0003c00000 */
[----:B------:R-:W-:Y:S02]  /*d720*/  MOV R4, 0xd740 ;  /* 0x0000d74000047802 */ /* 0x000fe40000000f00 */
[----:B-1---5:R-:W-:Y:S05]  /*d730*/  CALL.REL.NOINC `($_ZN7cutlass13device_kernelIN5flash19enable_sm80_to_sm89INS1_16FlashAttnBwdSm80INS1_25CollectiveMainloopBwdSm80ILi2ELi2EN4cute5tupleIJNS5_1CILi128EEES8_NS7_ILi64EEEEEENS_10bfloat16_tEfNS_4arch4Sm80ELb0ELb0ELb1ELb1ELb1ELb0ELb0ELb0ELi2ELi4ELi4ELi4ELb0EEENS1_24CollectiveEpilogueBwdGQAISA_fSD_Li256ELb1ELb1EEENS1_19SingleTileSchedulerILb1ELb0ELb0ELi128EEEEEEEEEvNT_6ParamsE$_ZN4cute3eso3ESOILb1ELb0EJNS_1CILi1EEEiEEC2ERKS3_RKi) ;  /* 0xffffa6c000007944 */ /* 0x022fea0003c3ffff */
[----:B-1----:R1:W5:Y:S01]  /*d740*/  LDL R2, [R1+0x1384] ;  /* 0x0013840001027983 */ /* 0x0023620000100800 */
[----:B------:R-:W-:-:S03]  /*d750*/  MOV R6, 0xd770 ;  /* 0x0000d77000067802 */ /* 0x000fc60000000f00 */
[----:B-1---5:R-:W-:Y:S05]  /*d760*/  CALL.REL.NOINC `($_ZN7cutlass13device_kernelIN5flash19enable_sm80_to_sm89INS1_16FlashAttnBwdSm80INS1_25CollectiveMainloopBwdSm80ILi2ELi2EN4cute5tupleIJNS5_1CILi128EEES8_NS7_ILi64EEEEEENS_10bfloat16_tEfNS_4arch4Sm80ELb0ELb0ELb1ELb1ELb1ELb0ELb0ELb0ELi2ELi4ELi4ELi4ELb0EEENS1_24CollectiveEpilogueBwdGQAISA_fSD_Li256ELb1ELb1EEENS1_19SingleTileSchedulerILb1ELb0ELb0ELi128EEEEEEEEEvNT_6ParamsE$_ZN4cute5tupleIJNS0_IJNS_1CILi2EEES2_EEENS0_IJNS1_ILi1EEEiEEEEEC2ERKS3_RKS5_) ;  /* 0xffffd58000007944 */ /* 0x022fea0003c3ffff */
[----:B------:R1:W5:Y:S01]  /*d770*/  LDL R35, [R1+0x1380] ;  /* 0x0013800001237983 */ /* 0x0003620000100800 */
[----:B------:R-:W-:Y:S02]  /*d780*/  MOV R2, R10 ;  /* 0x0000000a00027202 */ /* 0x000fe40000000f00 */
[----:B------:R-:W-:-:S04]  /*d790*/  MOV R3, 0x0 ;  /* 0x0000000000037802 */ /* 0x000fc80000000f00 */
[----:B------:R-:W-:Y:S05]  /*d7a0*/  RET.REL.NODEC R2 `(_ZN7cutlass13device_kernelIN5flash19enable_sm80_to_sm89INS1_16FlashAttnBwdSm80INS1_25CollectiveMainloopBwdSm80ILi2ELi2EN4cute5tupleIJNS5_1CILi128EEES8_NS7_ILi64EEEEEENS_10bfloat16_tEfNS_4arch4Sm80ELb0ELb0ELb1ELb1ELb1ELb0ELb0ELb0ELi2ELi4ELi4ELi4ELb0EEENS1_24CollectiveEpilogueBwdGQAISA_fSD_Li256ELb1ELb1EEENS1_19SingleTileSchedulerILb1ELb0ELb0ELi128EEEEEEEEEvNT_6ParamsE) ;  /* 0xffff285002007950 */ /* 0x000fea0003c3ffff */
        .type           $_ZN7cutlass13device_kernelIN5flash19enable_sm80_to_sm89INS1_16FlashAttnBwdSm80INS1_25CollectiveMainloopBwdSm80ILi2ELi2EN4cute5tupleIJNS5_1CILi128EEES8_NS7_ILi64EEEEEENS_10bfloat16_tEfNS_4arch4Sm80ELb0ELb0ELb1ELb1ELb1ELb0ELb0ELb0ELi2ELi4ELi4ELi4ELb0EEENS1_24CollectiveEpilogueBwdGQAISA_fSD_Li256ELb1ELb1EEENS1_19SingleTileSchedulerILb1ELb0ELb0ELi128EEEEEEEEEvNT_6ParamsE$_ZZN4cute6detail16composition_implINS_5tupleIJNS_1CILi8EEENS3_ILi2EEES5_S5_S4_S5_EEENS2_IJNS3_ILi1EEEiiiNS3_ILi72EEENS3_ILi512EEEEEENS2_IJNS2_IJS5_S5_EEES4_NS3_ILi4EEEEEENS2_IJNS2_IJS7_S4_EEENS3_ILi1024EEENS3_ILi16EEEEEEEEDaRKT_RKT0_RKT1_RKT2_ENKUlRKT_RKT0_E_clISC_SG_EEDaSW_SZ_,@function
        .size           $_ZN7cutlass13device_kernelIN5flash19enable_sm80_to_sm89INS1_16FlashAttnBwdSm80INS1_25CollectiveMainloopBwdSm80ILi2ELi2EN4cute5tupleIJNS5_1CILi128EEES8_NS7_ILi64EEEEEENS_10bfloat16_tEfNS_4arch4Sm80ELb0ELb0ELb1ELb1ELb1ELb0ELb0ELb0ELi2ELi4ELi4ELi4ELb0EEENS1_24CollectiveEpilogueBwdGQAISA_fSD_Li256ELb1ELb1EEENS1_19SingleTileSchedulerILb1ELb0ELb0ELi128EEEEEEEEEvNT_6ParamsE$_ZZN4cute6detail16composition_implINS_5tupleIJNS_1CILi8EEENS3_ILi2EEES5_S5_S4_S5_EEENS2_IJNS3_ILi1EEEiiiNS3_ILi72EEENS3_ILi512EEEEEENS2_IJNS2_IJS5_S5_EEES4_NS3_ILi4EEEEEENS2_IJNS2_IJS7_S4_EEENS3_ILi1024EEENS3_ILi16EEEEEEEEDaRKT_RKT0_RKT1_RKT2_ENKUlRKT_RKT0_E_clISC_SG_EEDaSW_SZ_,($_ZN7cutlass13device_kernelIN5flash19enable_sm80_to_sm89INS1_16FlashAttnBwdSm80INS1_25CollectiveMainloopBwdSm80ILi2ELi2EN4cute5tupleIJNS5_1CILi128EEES8_NS7_ILi64EEEEEENS_10bfloat16_tEfNS_4arch4Sm80ELb0ELb0ELb1ELb1ELb1ELb0ELb0ELb0ELi2ELi4ELi4ELi4ELb0EEENS1_24CollectiveEpilogueBwdGQAISA_fSD_Li256ELb1ELb1EEENS1_19SingleTileSchedulerILb1ELb0ELb0ELi128EEEEEEEEEvNT_6ParamsE$_ZZN4cute6detail16composition_implINS_5tupleIJNS_1CILi8EEENS3_ILi2EEES5_S5_S4_S5_EEENS2_IJNS3_ILi1EEEiiiNS3_ILi72EEENS3_ILi512EEEEEENS2_IJNS2_IJS5_S5_S5_EEES5_NS2_IJNS3_ILi4EEES5_EEEEEENS2_IJNS2_IJS7_S9_S4_EEENS3_ILi4096EEENS2_IJNS3_ILi16EEENS3_ILi8192EEEEEEEEEEEDaRKT_RKT0_RKT1_RKT2_ENKUlRKT_RKT0_E_clISB_SF_EEDaSZ_S12_ - $_ZN7cutlass13device_kernelIN5flash19enable_sm80_to_sm89INS1_16FlashAttnBwdSm80INS1_25CollectiveMainloopBwdSm80ILi2ELi2EN4cute5tupleIJNS5_1CILi128EEES8_NS7_ILi64EEEEEENS_10bfloat16_tEfNS_4arch4Sm80ELb0ELb0ELb1ELb1ELb1ELb0ELb0ELb0ELi2ELi4ELi4ELi4ELb0EEENS1_24CollectiveEpilogueBwdGQAISA_fSD_Li256ELb1ELb1EEENS1_19SingleTileSchedulerILb1ELb0ELb0ELi128EEEEEEEEEvNT_6ParamsE$_ZZN4cute6detail16composition_implINS_5tupleIJNS_1CILi8EEENS3_ILi2EEES5_S5_S4_S5_EEENS2_IJNS3_ILi1EEEiiiNS3_ILi72EEENS3_ILi512EEEEEENS2_IJNS2_IJS5_S5_EEES4_NS3_ILi4EEEEEENS2_IJNS2_IJS7_S4_EEENS3_ILi1024EEENS3_ILi16EEEEEEEEDaRKT_RKT0_RKT1_RKT2_ENKUlRKT_RKT0_E_clISC_SG_EEDaSW_SZ_)
$_ZN7cutlass13device_kernelIN5flash19enable_sm80_to_sm89INS1_16FlashAttnBwdSm80INS1_25CollectiveMainloopBwdSm80ILi2ELi2EN4cute5tupleIJNS5_1CILi128EEES8_NS7_ILi64EEEEEENS_10bfloat16_tEfNS_4arch4Sm80ELb0ELb0ELb1ELb1ELb1ELb0ELb0ELb0ELi2ELi4ELi4ELi4ELb0EEENS1_24CollectiveEpilogueBwdGQAISA_fSD_Li256ELb1ELb1EEENS1_19SingleTileSchedulerILb1ELb0ELb0ELi128EEEEEEEEEvNT_6ParamsE$_ZZN4cute6detail16composition_implINS_5tupleIJNS_1CILi8EEENS3_ILi2EEES5_S5_S4_S5_EEENS2_IJNS3_ILi1EEEiiiNS3_ILi72EEENS3_ILi512EEEEEENS2_IJNS2_IJS5_S5_EEES4_NS3_ILi4EEEEEENS2_IJNS2_IJS7_S4_EEENS3_ILi1024EEENS3_ILi16EEEEEEEEDaRKT_RKT0_RKT1_RKT2_ENKUlRKT_RKT0_E_clISC_SG_EEDaSW_SZ_:
        /* <DEDUP_REMOVED lines=14> */
[----:B-1---5:R-:W-:Y:S05]  /*d890*/  CALL.REL.NOINC `($_ZN7cutlass13device_kernelIN5flash19enable_sm80_to_sm89INS1_16FlashAttnBwdSm80INS1_25CollectiveMainloopBwdSm80ILi2ELi2EN4cute5tupleIJNS5_1CILi128EEES8_NS7_ILi64EEEEEENS_10bfloat16_tEfNS_4arch4Sm80ELb0ELb0ELb1ELb1ELb1ELb0ELb0ELb0ELi2ELi4ELi4ELi4ELb0EEENS1_24CollectiveEpilogueBwdGQAISA_fSD_Li256ELb1ELb1EEENS1_19SingleTileSchedulerILb1ELb0ELb0ELi128EEEEEEEEEvNT_6ParamsE$_ZZN4cute6detail16composition_implINS_5tupleIJNS_1CILi8EEENS3_ILi2EEES5_S5_S4_S5_EEENS2_IJNS3_ILi1EEEiiiNS3_ILi72EEENS3_ILi512EEEEEENS3_ILi4EEENS3_ILi16EEEEEDaRKT_RKT0_RKT1_RKT2_ENKUlRKT_T0_E_clINS2_IJNS2_IJEEESV_SB_S7_EEENS_17integral_constantIiLi2EEEEEDaSR_SS_) ;  /* 0x00000d6000007944 */ /* 0x022fea0003c00000 */
[----:B-----5:R2:W-:Y:S04]  /*d8a0*/  STL [R1+0x1398], R2 ;  /* 0x0013980201007387 */ /* 0x0205e80000100800 */
[----:B------:R2:W-:Y:S04]  /*d8b0*/  STL.64 [R1+0x1390], R62 ;  /* 0x0013903e01007387 */ /* 0x0005e80000100a00 */
[----:B------:R2:W5:Y:S01]  /*d8c0*/  LDL R6, [R50+0x8] ;  /* 0x0000080032067983 */ /* 0x0005620000100800 */
[----:B------:R-:W-:Y:S02]  /*d8d0*/  IADD3 R10, R45, 0x18, RZ ;  /* 0x000000182d0a7810 */ /* 0x000fe40007ffe0ff */
[----:B------:R-:W-:-:S02]  /*d8e0*/  MOV R70, 0xd900 ;  /* 0x0000d90000467802 */ /* 0x000fc40000000f00 */
[----:B-12--5:R-:W-:Y:S05]  /*d8f0*/  CALL.REL.NOINC `($_ZN7cutlass13device_kernelIN5flash19enable_sm80_to_sm89INS1_16FlashAttnBwdSm80INS1_25CollectiveMainloopBwdSm80ILi2ELi2EN4cute5tupleIJNS5_1CILi128EEES8_NS7_ILi64EEEEEENS_10bfloat16_tEfNS_4arch4Sm80ELb0ELb0ELb1ELb1ELb1ELb0ELb0ELb0ELi2ELi4ELi4ELi4ELb0EEENS1_24CollectiveEpilogueBwdGQAISA_fSD_Li256ELb1ELb1EEENS1_19SingleTileSchedulerILb1ELb0ELb0ELi128EEEEEEEEEvNT_6ParamsE$_ZZN4cute6detail16composition_implINS_5tupleIJNS_1CILi8EEENS3_ILi2EEES5_S5_S4_S5_EEENS2_IJNS3_ILi1EEEiiiNS3_ILi72EEENS3_ILi512EEEEEENS3_ILi4EEENS3_ILi16EEEEEDaRKT_RKT0_RKT1_RKT2_ENKUlRKT_T0_E_clINS2_IJNS2_IJS5_EEENS2_IJiEEES5_S7_EEENS_17integral_constantIiLi3EEEEEDaSR_SS_) ;  /* 0x00000dd000007944 */ /* 0x026fea0003c00000 */
[----:B------:R-:W2:Y:S01]  /*d900*/  LDL.64 R50, [R1+0x1390] ;  /* 0x0013900001327983 */ /* 0x000ea20000100a00 */
[----:B------:R-:W-:-:S02]  /*d910*/  IADD3 R5, R45, 0x8, RZ ;  /* 0x000000082d057810 */ /* 0x000fc40007ffe0ff */
[----:B------:R-:W-:Y:S01]  /*d920*/  MOV R8, 0xd960 ;  /* 0x0000d96000087802 */ /* 0x000fe20000000f00 */
[----:B-----5:R3:W-:Y:S04]  /*d930*/  STL.64 [R1+0x1388], R2 ;  /* 0x0013880201007387 */ /* 0x0207e80000100a00 */
[----:B--2---:R3:W-:Y:S02]  /*d940*/  STL.64 [R1+0x1380], R50 ;  /* 0x0013803201007387 */ /* 0x0047e40000100a00 */
[----:B-1-3--:R-:W-:Y:S05]  /*d950*/  CALL.REL.NOINC `($_ZN7cutlass13device_kernelIN5flash19enable_sm80_to_sm89INS1_16FlashAttnBwdSm80INS1_25CollectiveMainloopBwdSm80ILi2ELi2EN4cute5tupleIJNS5_1CILi128EEES8_NS7_ILi64EEEEEENS_10bfloat16_tEfNS_4arch4Sm80ELb0ELb0ELb1ELb1ELb1ELb0ELb0ELb0ELi2ELi4ELi4ELi4ELb0EEENS1_24CollectiveEpilogueBwdGQAISA_fSD_Li256ELb1ELb1EEENS1_19SingleTileSchedulerILb1ELb0ELb0ELi128EEEEEEEEEvNT_6ParamsE$_ZZN4cute6detail16composition_implINS_5tupleIJNS_1CILi8EEENS3_ILi2EEES5_S5_S4_S5_EEENS2_IJNS3_ILi1EEEiiiNS3_ILi72EEENS3_ILi512EEEEEENS3_ILi4EEENS3_ILi16EEEEEDaRKT_RKT0_RKT1_RKT2_ENKUlRKT_T0_E_clINS2_IJNS2_IJS5_S5_EEENS2_IJiiEEES7_S7_EEENS_17integral_constantIiLi4EEEEEDaSR_SS_) ;  /* 0x00000e7000007944 */ /* 0x00afea0003c00000 */
[----:B-----5:R-:W-:Y:S01]  /*d960*/  IMAD.MOV.U32 R8, RZ, RZ, R3 ;  /* 0x000000ffff087224 */ /* 0x020fe200078e0003 */
[----:B------:R-:W-:Y:S02]  /*d970*/  MOV R3, R7 ;  /* 0x0000000700037202 */ /* 0x000fe40000000f00 */
[----:B------:R-:W-:Y:S02]  /*d980*/  MOV R6, 0xd9a0 ;  /* 0x0000d9a000067802 */ /* 0x000fe40000000f00 */
[----:B-1----:R-:W-:Y:S05]  /*d990*/  CALL.REL.NOINC `($_ZN7cutlass13device_kernelIN5flash19enable_sm80_to_sm89INS1_16FlashAttnBwdSm80INS1_25CollectiveMainloopBwdSm80ILi2ELi2EN4cute5tupleIJNS5_1CILi128EEES8_NS7_ILi64EEEEEENS_10bfloat16_tEfNS_4arch4Sm80ELb0ELb0ELb1ELb1ELb1ELb0ELb0ELb0ELi2ELi4ELi4ELi4ELb0EEENS1_24CollectiveEpilogueBwdGQAISA_fSD_Li256ELb1ELb1EEENS1_19SingleTileSchedulerILb1ELb0ELb0ELi128EEEEEEEEEvNT_6ParamsE$_ZN4cute5tupleIJNS0_IJNS_1CILi2EEES2_EEENS0_IJiiEEEEEC2ERKS3_RKS4_) ;  /* 0xffffd44000007944 */ /* 0x002fea0003c3ffff */
[----:B------:R1:W5:Y:S01]  /*d9a0*/  LDL.64 R2, [R1+0x13b0] ;  /* 0x0013b00001027983 */ /* 0x0003620000100a00 */
[----:B------:R-:W-:-:S04]  /*d9b0*/  MOV R45, 0x0 ;  /* 0x00000000002d7802 */ /* 0x000fc80000000f00 */
[----:B------:R-:W-:Y:S05]  /*d9c0*/  RET.REL.NODEC R44 `(_ZN7cutlass13device_kernelIN5flash19enable_sm80_to_sm89INS1_16FlashAttnBwdSm80INS1_25CollectiveMainloopBwdSm80ILi2ELi2EN4cute5tupleIJNS5_1CILi128EEES8_NS7_ILi64EEEEEENS_10bfloat16_tEfNS_4arch4Sm80ELb0ELb0ELb1ELb1ELb1ELb0ELb0ELb0ELi2ELi4ELi4ELi4ELb0EEENS1_24CollectiveEpilogueBwdGQAISA_fSD_Li256ELb1ELb1EEENS1_19SingleTileSchedulerILb1ELb0ELb0ELi128EEEEEEEEEvNT_6ParamsE) ;  /* 0xffff26302c007950 */ /* 0x000fea0003c3ffff */
        .type           $_ZN7cutlass13device_kernelIN5flash19enable_sm80_to_sm89INS1_16FlashAttnBwdSm80INS1_25CollectiveMainloopBwdSm80ILi2ELi2EN4cute5tupleIJNS5_1CILi128EEES8_NS7_ILi64EEEEEENS_10bfloat16_tEfNS_4arch4Sm80ELb0ELb0ELb1ELb1ELb1ELb0ELb0ELb0ELi2ELi4ELi4ELi4ELb0EEENS1_24CollectiveEpilogueBwdGQAISA_fSD_Li256ELb1ELb1EEENS1_19SingleTileSchedulerILb1ELb0ELb0ELi128EEEEEEEEEvNT_6ParamsE$_ZZN4cute6detail16composition_implINS_5tupleIJNS_1CILi8EEENS3_ILi2EEES5_S5_S4_S5_EEENS2_IJNS3_ILi1EEEiiiNS3_ILi72EEENS3_ILi512EEEEEENS2_IJNS2_IJS5_S5_S5_EEES5_NS2_IJNS3_ILi4EEES5_EEEEEENS2_IJNS2_IJS7_S9_S4_EEENS3_ILi4096EEENS2_IJNS3_ILi16EEENS3_ILi8192EEEEEEEEEEEDaRKT_RKT0_RKT1_RKT2_ENKUlRKT_RKT0_E_clISB_SF_EEDaSZ_S12_,@function
        .size           $_ZN7cutlass13device_kernelIN5flash19enable_sm80_to_sm89INS1_16FlashAttnBwdSm80INS1_25CollectiveMainloopBwdSm80ILi2ELi2EN4cute5tupleIJNS5_1CILi128EEES8_NS7_ILi64EEEEEENS_10bfloat16_tEfNS_4arch4Sm80ELb0ELb0ELb1ELb1ELb1ELb0ELb0ELb0ELi2ELi4ELi4ELi4ELb0EEENS1_24CollectiveEpilogueBwdGQAISA_fSD_Li256ELb1ELb1EEENS1_19SingleTileSchedulerILb1ELb0ELb0ELi128EEEEEEEEEvNT_6ParamsE$_ZZN4cute6detail16composition_implINS_5tupleIJNS_1CILi8EEENS3_ILi2EEES5_S5_S4_S5_EEENS2_IJNS3_ILi1EEEiiiNS3_ILi72EEENS3_ILi512EEEEEENS2_IJNS2_IJS5_S5_S5_EEES5_NS2_IJNS3_ILi4EEES5_EEEEEENS2_IJNS2_IJS7_S9_S4_EEENS3_ILi4096EEENS2_IJNS3_ILi16EEENS3_ILi8192EEEEEEEEEEEDaRKT_RKT0_RKT1_RKT2_ENKUlRKT_RKT0_E_clISB_SF_EEDaSZ_S12_,($_ZN7cutlass13device_kernelIN5flash19enable_sm80_to_sm89INS1_16FlashAttnBwdSm80INS1_25CollectiveMainloopBwdSm80ILi2ELi2EN4cute5tupleIJNS5_1CILi128EEES8_NS7_ILi64EEEEEENS_10bfloat16_tEfNS_4arch4Sm80ELb0ELb0ELb1ELb1ELb1ELb0ELb0ELb0ELi2ELi4ELi4ELi4ELb0EEENS1_24CollectiveEpilogueBwdGQAISA_fSD_Li256ELb1ELb1EEENS1_19SingleTileSchedulerILb1ELb0ELb0ELi128EEEEEEEEEvNT_6ParamsE$_ZZN4cute6detail16composition_implINS_5tupleIJNS_1CILi8EEENS3_ILi2EEES5_S5_S4_S5_EEENS2_IJNS3_ILi1EEEiiiNS3_ILi72EEENS3_ILi512EEEEEENS2_IJNS2_IJS5_S5_S5_EEES5_NS2_IJNS3_ILi4EEES5_EEEEEENS2_IJNS2_IJS7_S9_S4_EEENS3_ILi4096EEENS2_IJNS3_ILi16EEENS3_ILi8192EEEEEEEEEEEDaRKT_RKT0_RKT1_RKT2_ENKUlRKT_RKT0_E_clISD_SJ_EEDaSZ_S12_ - $_ZN7cutlass13device_kernelIN5flash19enable_sm80_to_sm89INS1_16FlashAttnBwdSm80INS1_25CollectiveMainloopBwdSm80ILi2ELi2EN4cute5tupleIJNS5_1CILi128EEES8_NS7_ILi64EEEEEENS_10bfloat16_tEfNS_4arch4Sm80ELb0ELb0ELb1ELb1ELb1ELb0ELb0ELb0ELi2ELi4ELi4ELi4ELb0EEENS1_24CollectiveEpilogueBwdGQAISA_fSD_Li256ELb1ELb1EEENS1_19SingleTileSchedulerILb1ELb0ELb0ELi128EEEEEEEEEvNT_6ParamsE$_ZZN4cute6detail16composition_implINS_5tupleIJNS_1CILi8EEENS3_ILi2EEES5_S5_S4_S5_EEENS2_IJNS3_ILi1EEEiiiNS3_ILi72EEENS3_ILi512EEEEEENS2_IJNS2_IJS5_S5_S5_EEES5_NS2_IJNS3_ILi4EEES5_EEEEEENS2_IJNS2_IJS7_S9_S4_EEENS3_ILi4096EEENS2_IJNS3_ILi16EEENS3_ILi8192EEEEEEEEEEEDaRKT_RKT0_RKT1_RKT2_ENKUlRKT_RKT0_E_clISB_SF_EEDaSZ_S12_)
$_ZN7cutlass13device_kernelIN5flash19enable_sm80_to_sm89INS1_16FlashAttnBwdSm80INS1_25CollectiveMainloopBwdSm80ILi2ELi2EN4cute5tupleIJNS5_1CILi128EEES8_NS7_ILi64EEEEEENS_10bfloat16_tEfNS_4arch4Sm80ELb0ELb0ELb1ELb1ELb1ELb0ELb0ELb0ELi2ELi4ELi4ELi4ELb0EEENS1_24CollectiveEpilogueBwdGQAISA_fSD_Li256ELb1ELb1EEENS1_19SingleTileSchedulerILb1ELb0ELb0ELi128EEEEEEEEEvNT_6ParamsE$_ZZN4cute6detail16composition_implINS_5tupleIJNS_1CILi8EEENS3_ILi2EEES5_S5_S4_S5_EEENS2_IJNS3_ILi1EEEiiiNS3_ILi72EEENS3_ILi512EEEEEENS2_IJNS2_IJS5_S5_S5_EEES5_NS2_IJNS3_ILi4EEES5_EEEEEENS2_IJNS2_IJS7_S9_S4_EEENS3_ILi4096EEENS2_IJNS3_ILi16EEENS3_ILi8192EEEEEEEEEEEDaRKT_RKT0_RKT1_RKT2_ENKUlRKT_RKT0_E_clISB_SF_EEDaSZ_S12_:
[----:B------:R-:W-:Y:S01]  /*d9d0*/  IADD3 R76, R1, 0x1680, RZ ;  /* 0x00001680014c7810 */ /* 0x000fe20007ffe0ff */
[----:B------:R-:W-:Y:S01]  /*d9e0*/  IMAD.MOV.U32 R70, RZ, RZ, R67 ;  /* 0x000000ffff467224 */ /* 0x000fe200078e0043 */
[----:B------:R-:W-:Y:S01]  /*d9f0*/  MOV R10, 0xda50 ;  /* 0x0000da50000a7802 */ /* 0x000fe20000000f00 */
[----:B------:R-:W-:Y:S01]  /*da00*/  IMAD.MOV.U32 R4, RZ, RZ, R58 ;  /* 0x000000ffff047224 */ /* 0x000fe200078e003a */
[----:B------:R-:W-:Y:S01]  /*da10*/  IADD3 R76, R76, c[0x0][0x20], RZ ;  /* 0x000008004c4c7a10 */ /* 0x000fe20007ffe0ff */
[----:B------:R-:W-:-:S03]  /*da20*/  IMAD.MOV.U32 R5, RZ, RZ, R65 ;  /* 0x000000ffff057224 */ /* 0x000fc600078e0041 */
[----:B------:R-:W-:Y:S02]  /*da30*/  IADD3 R77, R76, 0x4, RZ ;  /* 0x000000044c4d7810 */ /* 0x000fe40007ffe0ff */
[----:B------:R-:W-:Y:S05]  /*da40*/  CALL.REL.NOINC `($_ZN7cutlass13device_kernelIN5flash19enable_sm80_to_sm89INS1_16FlashAttnBwdSm80INS1_25CollectiveMainloopBwdSm80ILi2ELi2EN4cute5tupleIJNS5_1CILi128EEES8_NS7_ILi64EEEEEENS_10bfloat16_tEfNS_4arch4Sm80ELb0ELb0ELb1ELb1ELb1ELb0ELb0ELb0ELi2ELi4ELi4ELi4ELb0EEENS1_24CollectiveEpilogueBwdGQAISA_fSD_Li256ELb1ELb1EEENS1_19SingleTileSchedulerILb1ELb0ELb0ELi128EEEEEEEEEvNT_6ParamsE$_ZZN4cute6detail16composition_implINS_5tupleIJNS_1CILi8EEENS3_ILi2EEES5_S5_S4_S5_EEENS2_IJNS3_ILi1EEEiiiNS3_ILi72EEENS3_ILi512EEEEEENS2_IJS5_S5_S5_EEENS2_IJS7_S9_S4_EEEEEDaRKT_RKT0_RKT1_RKT2_ENKUlRKT_RKT0_E_clIS5_S4_EEDaSR_SU_) ;  /* 0x0000093000007944 */ /* 0x000fea0003c00000 */
[----:B-----5:R-:W-:Y:S02]  /*da50*/  MOV R3, R2 ;  /* 0x0000000200037202 */ /* 0x020fe40000000f00 */
[----:B------:R-:W-:Y:S02]  /*da60*/  MOV R2, 0xda80 ;  /* 0x0000da8000027802 */ /* 0x000fe40000000f00 */
[----:B-1----:R-:W-:Y:S05]  /*da70*/  CALL.REL.NOINC `($_ZN7cutlass13device_kernelIN5flash19enable_sm80_to_sm89INS1_16FlashAttnBwdSm80INS1_25CollectiveMainloopBwdSm80ILi2ELi2EN4cute5tupleIJNS5_1CILi128EEES8_NS7_ILi64EEEEEENS_10bfloat16_tEfNS_4arch4Sm80ELb0ELb0ELb1ELb1ELb1ELb0ELb0ELb0ELi2ELi4ELi4ELi4ELb0EEENS1_24CollectiveEpilogueBwdGQAISA_fSD_Li256ELb1ELb1EEENS1_19SingleTileSchedulerILb1ELb0ELb0ELi128EEEEEEEEEvNT_6ParamsE$_ZN4cute3eso3ESOILb1ELb0EJNS_1CILi1EEENS2_ILi512EEEiEEC2ERKS3_RKS4_RKi) ;  /* 0xffffa18000007944 */ /* 0x002fea0003c3ffff */
[----:B------:R2:W5:Y:S01]  /*da80*/  LDL R2, [R1+0x1684] ;  /* 0x0016840001027983 */ /* 0x0005620000100800 */
[----:B------:R-:W-:-:S03]  /*da90*/  MOV R6, 0xdab0 ;  /* 0x0000dab000067802 */ /* 0x000fc60000000f00 */
[----:B-12--5:R-:W-:Y:S05]  /*daa0*/  CALL.REL.NOINC `($_ZN7cutlass13device_kernelIN5flash19enable_sm80_to_sm89INS1_16FlashAttnBwdSm80INS1_25CollectiveMainloopBwdSm80ILi2ELi2EN4cute5tupleIJNS5_1CILi128EEES8_NS7_ILi64EEEEEENS_10bfloat16_tEfNS_4arch4Sm80ELb0ELb0ELb1ELb1ELb1ELb0ELb0ELb0ELi2ELi4ELi4ELi4ELb0EEENS1_24CollectiveEpilogueBwdGQAISA_fSD_Li256ELb1ELb1EEENS1_19SingleTileSchedulerILb1ELb0ELb0ELi128EEEEEEEEEvNT_6ParamsE$_ZN4cute5tupleIJNS0_IJNS_1CILi2EEES2_S2_EEENS0_IJNS1_ILi1EEENS1_ILi512EEEiEEEEEC2ERKS3_RKS6_) ;  /* 0xffffd38000007944 */ /* 0x026fea0003c3ffff */
[----:B------:R1:W5:Y:S01]  /*dab0*/  LDL R77, [R1+0x1680] ;  /* 0x00168000014d7983 */ /* 0x0003620000100800 */
[----:B------:R-:W-:-:S04]  /*dac0*/  MOV R89, 0x0 ;  /* 0x0000000000597802 */ /* 0x000fc80000000f00 */
[----:B------:R-:W-:Y:S05]  /*dad0*/  RET.REL.NODEC R88 `(_ZN7cutlass13device_kernelIN5flash19enable_sm80_to_sm89INS1_16FlashAttnBwdSm80INS1_25CollectiveMainloopBwdSm80ILi2ELi2EN4cute5tupleIJNS5_1CILi128EEES8_NS7_ILi64EEEEEENS_10bfloat16_tEfNS_4arch4Sm80ELb0ELb0ELb1ELb1ELb1ELb0ELb0ELb0ELi2ELi4ELi4ELi4ELb0EEENS1_24CollectiveEpilogueBwdGQAISA_fSD_Li256ELb1ELb1EEENS1_19SingleTileSchedulerILb1ELb0ELb0ELi128EEEEEEEEEvNT_6ParamsE) ;  /* 0xffff252058007950 */ /* 0x000fea0003c3ffff */
        .type           $_ZN7cutlass13device_kernelIN5flash19enable_sm80_to_sm89INS1_16FlashAttnBwdSm80INS1_25CollectiveMainloopBwdSm80ILi2ELi2EN4cute5tupleIJNS5_1CILi128EEES8_NS7_ILi64EEEEEENS_10bfloat16_tEfNS_4arch4Sm80ELb0ELb0ELb1ELb1ELb1ELb0ELb0ELb0ELi2ELi4ELi4ELi4ELb0EEENS1_24CollectiveEpilogueBwdGQAISA_fSD_Li256ELb1ELb1EEENS1_19SingleTileSchedulerILb1ELb0ELb0ELi128EEEEEEEEEvNT_6ParamsE$_ZZN4cute6detail16composition_implINS_5tupleIJNS_1CILi8EEENS3_ILi2EEES5_S5_S4_S5_EEENS2_IJNS3_ILi1EEEiiiNS3_ILi72EEENS3_ILi512EEEEEENS2_IJNS2_IJS5_S5_S5_EEES5_NS2_IJNS3_ILi4EEES5_EEEEEENS2_IJNS2_IJS7_S9_S4_EEENS3_ILi4096EEENS2_IJNS3_ILi16EEENS3_ILi8192EEEEEEEEEEEDaRKT_RKT0_RKT1_RKT2_ENKUlRKT_RKT0_E_clISD_SJ_EEDaSZ_S12_,@function
        .size           $_ZN7cutlass13device_kernelIN5flash19enable_sm80_to_sm89INS1_16FlashAttnBwdSm80INS1_25CollectiveMainloopBwdSm80ILi2ELi2EN4cute5tupleIJNS5_1CILi128EEES8_NS7_ILi64EEEEEENS_10bfloat16_tEfNS_4arch4Sm80ELb0ELb0ELb1ELb1ELb1ELb0ELb0ELb0ELi2ELi4ELi4ELi4ELb0EEENS1_24CollectiveEpilogueBwdGQAISA_fSD_Li256ELb1ELb1EEENS1_19SingleTileSchedulerILb1ELb0ELb0ELi128EEEEEEEEEvNT_6ParamsE$_ZZN4cute6detail16composition_implINS_5tupleIJNS_1CILi8EEENS3_ILi2EEES5_S5_S4_S5_EEENS2_IJNS3_ILi1EEEiiiNS3_ILi72EEENS3_ILi512EEEEEENS2_IJNS2_IJS5_S5_S5_EEES5_NS2_IJNS3_ILi4EEES5_EEEEEENS2_IJNS2_IJS7_S9_S4_EEENS3_ILi4096EEENS2_IJNS3_ILi16EEENS3_ILi8192EEEEEEEEEEEDaRKT_RKT0_RKT1_RKT2_ENKUlRKT_RKT0_E_clISD_SJ_EEDaSZ_S12_,($_ZN7cutlass13device_kernelIN5flash19enable_sm80_to_sm89INS1_16FlashAttnBwdSm80INS1_25CollectiveMainloopBwdSm80ILi2ELi2EN4cute5tupleIJNS5_1CILi128EEES8_NS7_ILi64EEEEEENS_10bfloat16_tEfNS_4arch4Sm80ELb0ELb0ELb1ELb1ELb1ELb0ELb0ELb0ELi2ELi4ELi4ELi4ELb0EEENS1_24CollectiveEpilogueBwdGQAISA_fSD_Li256ELb1ELb1EEENS1_19SingleTileSchedulerILb1ELb0ELb0ELi128EEEEEEEEEvNT_6ParamsE$_ZZN4cute6detail16composition_implINS_5tupleIJNS_1CILi8EEENS3_ILi2EEES5_S5_S4_S5_EEENS2_IJNS3_ILi1EEEiiiNS3_ILi72EEENS3_ILi512EEEEEENS2_IJNS2_IJS5_S5_S5_EEES5_NS3_ILi4EEEEEENS2_IJNS2_IJS7_S9_S4_EEENS3_ILi4096EEENS3_ILi16EEEEEEEEDaRKT_RKT0_RKT1_RKT2_ENKUlRKT_RKT0_E_clISB_SE_EEDaSW_SZ_ - $_ZN7cutlass13device_kernelIN5flash19enable_sm80_to_sm89INS1_16FlashAttnBwdSm80INS1_25CollectiveMainloopBwdSm80ILi2ELi2EN4cute5tupleIJNS5_1CILi128EEES8_NS7_ILi64EEEEEENS_10bfloat16_tEfNS_4arch4Sm80ELb0ELb0ELb1ELb1ELb1ELb0ELb0ELb0ELi2ELi4ELi4ELi4ELb0EEENS1_24CollectiveEpilogueBwdGQAISA_fSD_Li256ELb1ELb1EEENS1_19SingleTileSchedulerILb1ELb0ELb0ELi128EEEEEEEEEvNT_6ParamsE$_ZZN4cute6detail16composition_implINS_5tupleIJNS_1CILi8EEENS3_ILi2EEES5_S5_S4_S5_EEENS2_IJNS3_ILi1EEEiiiNS3_ILi72EEENS3_ILi512EEEEEENS2_IJNS2_IJS5_S5_S5_EEES5_NS2_IJNS3_ILi4EEES5_EEEEEENS2_IJNS2_IJS7_S9_S4_EEENS3_ILi4096EEENS2_IJNS3_ILi16EEENS3_ILi8192EEEEEEEEEEEDaRKT_RKT0_RKT1_RKT2_ENKUlRKT_RKT0_E_clISD_SJ_EEDaSZ_S12_)
$_ZN7cutlass13device_kernelIN5flash19enable_sm80_to_sm89INS1_16FlashAttnBwdSm80INS1_25CollectiveMainloopBwdSm80ILi2ELi2EN4cute5tupleIJNS5_1CILi128EEES8_NS7_ILi64EEEEEENS_10bfloat16_tEfNS_4arch4Sm80ELb0ELb0ELb1ELb1ELb1ELb0ELb0ELb0ELi2ELi4ELi4ELi4ELb0EEENS1_24CollectiveEpilogueBwdGQAISA_fSD_Li256ELb1ELb1EEENS1_19SingleTileSchedulerILb1ELb0ELb0ELi128EEEEEEEEEvNT_6ParamsE$_ZZN4cute6detail16composition_implINS_5tupleIJNS_1CILi8EEENS3_ILi2EEES5_S5_S4_S5_EEENS2_IJNS3_ILi1EEEiiiNS3_ILi72EEENS3_ILi512EEEEEENS2_IJNS2_IJS5_S5_S5_EEES5_NS2_IJNS3_ILi4EEES5_EEEEEENS2_IJNS2_IJS7_S9_S4_EEENS3_ILi4096EEENS2_IJNS3_ILi16EEENS3_ILi8192EEEEEEEEEEEDaRKT_RKT0_RKT1_RKT2_ENKUlRKT_RKT0_E_clISD_SJ_EEDaSZ_S12_:
[----:B------:R-:W-:Y:S01]  /*dae0*/  IADD3 R2, R1, 0x1680, RZ ;  /* 0x0000168001027810 */ /* 0x000fe20007ffe0ff */
[----:B------:R-:W-:Y:S01]  /*daf0*/  IMAD.MOV.U32 R3, RZ, RZ, R65 ;  /* 0x000000ffff037224 */ /* 0x000fe200078e0041 */
[----:B------:R-:W-:Y:S02]  /*db00*/  MOV R90, 0xdb30 ;  /* 0x0000db30005a7802 */ /* 0x000fe40000000f00 */
[----:B------:R-:W-:Y:S02]  /*db10*/  IADD3 R65, R2, c[0x0][0x20], RZ ;  /* 0x0000080002417a10 */ /* 0x000fe40007ffe0ff */
[----:B------:R-:W-:Y:S05]  /*db20*/  CALL.REL.NOINC `($_ZN7cutlass13device_kernelIN5flash19enable_sm80_to_sm89INS1_16FlashAttnBwdSm80INS1_25CollectiveMainloopBwdSm80ILi2ELi2EN4cute5tupleIJNS5_1CILi128EEES8_NS7_ILi64EEEEEENS_10bfloat16_tEfNS_4arch4Sm80ELb0ELb0ELb1ELb1ELb1ELb0ELb0ELb0ELi2ELi4ELi4ELi4ELb0EEENS1_24CollectiveEpilogueBwdGQAISA_fSD_Li256ELb1ELb1EEENS1_19SingleTileSchedulerILb1ELb0ELb0ELi128EEEEEEEEEvNT_6ParamsE$_ZZN4cute6detail16composition_implINS_5tupleIJNS_1CILi8EEENS3_ILi2EEES5_S5_S4_S5_EEENS2_IJNS3_ILi1EEEiiiNS3_ILi72EEENS3_ILi512EEEEEENS2_IJNS3_ILi4EEES5_EEENS2_IJNS3_ILi16EEENS3_ILi8192EEEEEEEEDaRKT_RKT0_RKT1_RKT2_ENKUlRKT_RKT0_E_clISB_SD_EEDaSU_SX_) ;  /* 0x000003b000007944 */ /* 0x000fea0003c00000 */
[----:B------:R-:W-:Y:S02]  /*db30*/  MOV R6, 0xdb50 ;  /* 0x0000db5000067802 */ /* 0x000fe40000000f00 */
[----:B-1---5:R-:W-:Y:S05]  /*db40*/  CALL.REL.NOINC `($_ZN7cutlass13device_kernelIN5flash19enable_sm80_to_sm89INS1_16FlashAttnBwdSm80INS1_25CollectiveMainloopBwdSm80ILi2ELi2EN4cute5tupleIJNS5_1CILi128EEES8_NS7_ILi64EEEEEENS_10bfloat16_tEfNS_4arch4Sm80ELb0ELb0ELb1ELb1ELb1ELb0ELb0ELb0ELi2ELi4ELi4ELi4ELb0EEENS1_24CollectiveEpilogueBwdGQAISA_fSD_Li256ELb1ELb1EEENS1_19SingleTileSchedulerILb1ELb0ELb0ELi128EEEEEEEEEvNT_6ParamsE$_ZN4cute3eso3ESOILb0ELb1EJNS_5tupleIJiiEEENS_1CILi8192EEEEEC2ERKS3_RKS5_) ;  /* 0xffff97a000007944 */ /* 0x022fea0003c3ffff */
[----:B-1----:R1:W5:Y:S01]  /*db50*/  LDL.64 R2, [R1+0x1680] ;  /* 0x0016800001027983 */ /* 0x0023620000100a00 */
[----:B------:R-:W-:-:S03]  /*db60*/  MOV R8, 0xdb80 ;  /* 0x0000db8000087802 */ /* 0x000fc60000000f00 */
[----:B-1---5:R-:W-:Y:S05]  /*db70*/  CALL.REL.NOINC `($_ZN7cutlass13device_kernelIN5flash19enable_sm80_to_sm89INS1_16FlashAttnBwdSm80INS1_25CollectiveMainloopBwdSm80ILi2ELi2EN4cute5tupleIJNS5_1CILi128EEES8_NS7_ILi64EEEEEENS_10bfloat16_tEfNS_4arch4Sm80ELb0ELb0ELb1ELb1ELb1ELb0ELb0ELb0ELi2ELi4ELi4ELi4ELb0EEENS1_24CollectiveEpilogueBwdGQAISA_fSD_Li256ELb1ELb1EEENS1_19SingleTileSchedulerILb1ELb0ELb0ELi128EEEEEEEEEvNT_6ParamsE$_ZN4cute5tupleIJNS0_IJNS0_IJNS_1CILi2EEES2_EEES2_EEENS0_IJNS0_IJiiEEENS1_ILi8192EEEEEEEEC2ERKS4_RKS7_) ;  /* 0xffffcd8000007944 */ /* 0x022fea0003c3ffff */
[----:B-1----:R1:W5:Y:S01]  /*db80*/  LDL.64 R2, [R1+0x1680] ;  /* 0x0016800001027983 */ /* 0x0023620000100a00 */
[----:B------:R-:W-:Y:S02]  /*db90*/  MOV R4, R76 ;  /* 0x0000004c00047202 */ /* 0x000fe40000000f00 */
[----:B------:R-:W-:-:S04]  /*dba0*/  MOV R5, 0x0 ;  /* 0x0000000000057802 */ /* 0x000fc80000000f00 */
[----:B------:R-:W-:Y:S05]  /*dbb0*/  RET.REL.NODEC R4 `(_ZN7cutlass13device_kernelIN5flash19enable_sm80_to_sm89INS1_16FlashAttnBwdSm80INS1_25CollectiveMainloopBwdSm80ILi2ELi2EN4cute5tupleIJNS5_1CILi128EEES8_NS7_ILi64EEEEEENS_10bfloat16_tEfNS_4arch4Sm80ELb0ELb0ELb1ELb1ELb1ELb0ELb0ELb0ELi2ELi4ELi4ELi4ELb0EEENS1_24CollectiveEpilogueBwdGQAISA_fSD_Li256ELb1ELb1EEENS1_19SingleTileSchedulerILb1ELb0ELb0ELi128EEEEEEEEEvNT_6ParamsE) ;  /* 0xffff244004007950 */ /* 0x000fea0003c3ffff */
        .type           $_ZN7cutlass13device_kernelIN5flash19enable_sm80_to_sm89INS1_16FlashAttnBwdSm80INS1_25CollectiveMainloopBwdSm80ILi2ELi2EN4cute5tupleIJNS5_1CILi128EEES8_NS7_ILi64EEEEEENS_10bfloat16_tEfNS_4arch4Sm80ELb0ELb0ELb1ELb1ELb1ELb0ELb0ELb0ELi2ELi4ELi4ELi4ELb0EEENS1_24CollectiveEpilogueBwdGQAISA_fSD_Li256ELb1ELb1EEENS1_19SingleTileSchedulerILb1ELb0ELb0ELi128EEEEEEEEEvNT_6ParamsE$_ZZN4cute6detail16composition_implINS_5tupleIJNS_1CILi8EEENS3_ILi2EEES5_S5_S4_S5_EEENS2_IJNS3_ILi1EEEiiiNS3_ILi72EEENS3_ILi512EEEEEENS2_IJNS2_IJS5_S5_S5_EEES5_NS3_ILi4EEEEEENS2_IJNS2_IJS7_S9_S4_EEENS3_ILi4096EEENS3_ILi16EEEEEEEEDaRKT_RKT0_RKT1_RKT2_ENKUlRKT_RKT0_E_clISB_SE_EEDaSW_SZ_,@function
        .size           $_ZN7cutlass13device_kernelIN5flash19enable_sm80_to_sm89INS1_16FlashAttnBwdSm80INS1_25CollectiveMainloopBwdSm80ILi2ELi2EN4cute5tupleIJNS5_1CILi128EEES8_NS7_ILi64EEEEEENS_10bfloat16_tEfNS_4arch4Sm80ELb0ELb0ELb1ELb1ELb1ELb0ELb0ELb0ELi2ELi4ELi4ELi4ELb0EEENS1_24CollectiveEpilogueBwdGQAISA_fSD_Li256ELb1ELb1EEENS1_19SingleTileSchedulerILb1ELb0ELb0ELi128EEEEEEEEEvNT_6ParamsE$_ZZN4cute6detail16composition_implINS_5tupleIJNS_1CILi8EEENS3_ILi2EEES5_S5_S4_S5_EEENS2_IJNS3_ILi1EEEiiiNS3_ILi72EEENS3_ILi512EEEEEENS2_IJNS2_IJS5_S5_S5_EEES5_NS3_ILi4EEEEEENS2_IJNS2_IJS7_S9_S4_EEENS3_ILi4096EEENS3_ILi16EEEEEEEEDaRKT_RKT0_RKT1_RKT2_ENKUlRKT_RKT0_E_clISB_SE_EEDaSW_SZ_,($_ZN7cutlass13device_kernelIN5flash19enable_sm80_to_sm89INS1_16FlashAttnBwdSm80INS1_25CollectiveMainloopBwdSm80ILi2ELi2EN4cute5tupleIJNS5_1CILi128EEES8_NS7_ILi64EEEEEENS_10bfloat16_tEfNS_4arch4Sm80ELb0ELb0ELb1ELb1ELb1ELb0ELb0ELb0ELi2ELi4ELi4ELi4ELb0EEENS1_24CollectiveEpilogueBwdGQAISA_fSD_Li256ELb1ELb1EEENS1_19SingleTileSchedulerILb1ELb0ELb0ELi128EEEEEEEEEvNT_6ParamsE$_ZZN4cute6detail16composition_implINS_5tupleIJNS_1CILi8EEENS3_ILi2EEES5_S5_S4_S5_EEENS2_IJNS3_ILi1EEEiiiNS3_ILi72EEENS3_ILi512EEEEEENS2_IJNS2_IJS5_S5_S5_EEES5_NS3_ILi4EEEEEENS2_IJNS2_IJS7_S9_S4_EEENS3_ILi4096EEENS3_ILi16EEEEEEEEDaRKT_RKT0_RKT1_RKT2_ENKUlRKT_RKT0_E_clISC_SG_EEDaSW_SZ_ - $_ZN7cutlass13device_kernelIN5flash19enable_sm80_to_sm89INS1_16FlashAttnBwdSm80INS1_25CollectiveMainloopBwdSm80ILi2ELi2EN4cute5tupleIJNS5_1CILi128EEES8_NS7_ILi64EEEEEENS_10bfloat16_tEfNS_4arch4Sm80ELb0ELb0ELb1ELb1ELb1ELb0ELb0ELb0ELi2ELi4ELi4ELi4ELb0EEENS1_24CollectiveEpilogueBwdGQAISA_fSD_Li256ELb1ELb1EEENS1_19SingleTileSchedulerILb1ELb0ELb0ELi128EEEEEEEEEvNT_6ParamsE$_ZZN4cute6detail16composition_implINS_5tupleIJNS_1CILi8EEENS3_ILi2EEES5_S5_S4_S5_EEENS2_IJNS3_ILi1EEEiiiNS3_ILi72EEENS3_ILi512EEEEEENS2_IJNS2_IJS5_S5_S5_EEES5_NS3_ILi4EEEEEENS2_IJNS2_IJS7_S9_S4_EEENS3_ILi4096EEENS3_ILi16EEEEEEEEDaRKT_RKT0_RKT1_RKT2_ENKUlRKT_RKT0_E_clISB_SE_EEDaSW_SZ_)
$_ZN7cutlass13device_kernelIN5flash19enable_sm80_to_sm89INS1_16FlashAttnBwdSm80INS1_25CollectiveMainloopBwdSm80ILi2ELi2EN4cute5tupleIJNS5_1CILi128EEES8_NS7_ILi64EEEEEENS_10bfloat16_tEfNS_4arch4Sm80ELb0ELb0ELb1ELb1ELb1ELb0ELb0ELb0ELi2ELi4ELi4ELi4ELb0EEENS1_24CollectiveEpilogueBwdGQAISA_fSD_Li256ELb1ELb1EEENS1_19SingleTileSchedulerILb1ELb0ELb0ELi128EEEEEEEEEvNT_6ParamsE$_ZZN4cute6detail16composition_implINS_5tupleIJNS_1CILi8EEENS3_ILi2EEES5_S5_S4_S5_EEENS2_IJNS3_ILi1EEEiiiNS3_ILi72EEENS3_ILi512EEEEEENS2_IJNS2_IJS5_S5_S5_EEES5_NS3_ILi4EEEEEENS2_IJNS2_IJS7_S9_S4_EEENS3_ILi4096EEENS3_ILi16EEEEEEEEDaRKT_RKT0_RKT1_RKT2_ENKUlRKT_RKT0_E_clISB_SE_EEDaSW_SZ_:
[----:B------:R-:W-:Y:S01]  /*dbc0*/  IADD3 R34, R1, 0x1380, RZ ;  /* 0x0000138001227810 */ /* 0x000fe20007ffe0ff */
[----:B------:R-:W-:Y:S01]  /*dbd0*/  IMAD.MOV.U32 R4, RZ, RZ, R6 ;  /* 0x000000ffff047224 */ /* 0x000fe200078e0006 */
[----:B------:R-:W-:Y:S02]  /*dbe0*/  MOV R10, 0xdc20 ;  /* 0x0000dc20000a7802 */ /* 0x000fe40000000f00 */
[----:B------:R-:W-:-:S04]  /*dbf0*/  IADD3 R34, R34, c[0x0][0x20], RZ ;  /* 0x0000080022227a10 */ /* 0x000fc80007ffe0ff */
[----:B------:R-:W-:Y:S02]  /*dc00*/  IADD3 R61, R34, 0x4, RZ ;  /* 0x00000004223d7810 */ /* 0x000fe40007ffe0ff */
[----:B------:R-:W-:Y:S05]  /*dc10*/  CALL.REL.NOINC `($_ZN7cutlass13device_kernelIN5flash19enable_sm80_to_sm89INS1_16FlashAttnBwdSm80INS1_25CollectiveMainloopBwdSm80ILi2ELi2EN4cute5tupleIJNS5_1CILi128EEES8_NS7_ILi64EEEEEENS_10bfloat16_tEfNS_4arch4Sm80ELb0ELb0ELb1ELb1ELb1ELb0ELb0ELb0ELi2ELi4ELi4ELi4ELb0EEENS1_24CollectiveEpilogueBwdGQAISA_fSD_Li256ELb1ELb1EEENS1_19SingleTileSchedulerILb1ELb0ELb0ELi128EEEEEEEEEvNT_6ParamsE$_ZZN4cute6detail16composition_implINS_5tupleIJNS_1CILi8EEENS3_ILi2EEES5_S5_S4_S5_EEENS2_IJNS3_ILi1EEEiiiNS3_ILi72EEENS3_ILi512EEEEEENS2_IJS5_S5_S5_EEENS2_IJS7_S9_S4_EEEEEDaRKT_RKT0_RKT1_RKT2_ENKUlRKT_RKT0_E_clIS5_S4_EEDaSR_SU_) ;  /* 0x0000076000007944 */ /* 0x000fea0003c00000 */
[----:B-----5:R-:W-:Y:S01]  /*dc20*/  MOV R3, R2 ;  /* 0x0000000200037202 */ /* 0x020fe20000000f00 */
[----:B------:R-:W-:Y:S01]  /*dc30*/  IMAD.MOV.U32 R77, RZ, RZ, R61 ;  /* 0x000000ffff4d7224 */ /* 0x000fe200078e003d */
[----:B------:R-:W-:Y:S02]  /*dc40*/  MOV R2, 0xdc60 ;  /* 0x0000dc6000027802 */ /* 0x000fe40000000f00 */
[----:B-1----:R-:W-:Y:S05]  /*dc50*/  CALL.REL.NOINC `($_ZN7cutlass13device_kernelIN5flash19enable_sm80_to_sm89INS1_16FlashAttnBwdSm80INS1_25CollectiveMainloopBwdSm80ILi2ELi2EN4cute5tupleIJNS5_1CILi128EEES8_NS7_ILi64EEEEEENS_10bfloat16_tEfNS_4arch4Sm80ELb0ELb0ELb1ELb1ELb1ELb0ELb0ELb0ELi2ELi4ELi4ELi4ELb0EEENS1_24CollectiveEpilogueBwdGQAISA_fSD_Li256ELb1ELb1EEENS1_19SingleTileSchedulerILb1ELb0ELb0ELi128EEEEEEEEEvNT_6ParamsE$_ZN4cute3eso3ESOILb1ELb0EJNS_1CILi1EEENS2_ILi512EEEiEEC2ERKS3_RKS4_RKi) ;  /* 0xffff9fa000007944 */ /* 0x002fea0003c3ffff */
[----:B------:R2:W5:Y:S01]  /*dc60*/  LDL R2, [R1+0x1384] ;  /* 0x0013840001027983 */ /* 0x0005620000100800 */
[----:B------:R-:W-:Y:S02]  /*dc70*/  MOV R76, R34 ;  /* 0x00000022004c7202 */ /* 0x000fe40000000f00 */
[----:B------:R-:W-:Y:S02]  /*dc80*/  MOV R6, 0xdca0 ;  /* 0x0000dca000067802 */ /* 0x000fe40000000f00 */
[----:B-12--5:R-:W-:Y:S05]  /*dc90*/  CALL.REL.NOINC `($_ZN7cutlass13device_kernelIN5flash19enable_sm80_to_sm89INS1_16FlashAttnBwdSm80INS1_25CollectiveMainloopBwdSm80ILi2ELi2EN4cute5tupleIJNS5_1CILi128EEES8_NS7_ILi64EEEEEENS_10bfloat16_tEfNS_4arch4Sm80ELb0ELb0ELb1ELb1ELb1ELb0ELb0ELb0ELi2ELi4ELi4ELi4ELb0EEENS1_24CollectiveEpilogueBwdGQAISA_fSD_Li256ELb1ELb1EEENS1_19SingleTileSchedulerILb1ELb0ELb0ELi128EEEEEEEEEvNT_6ParamsE$_ZN4cute5tupleIJNS0_IJNS_1CILi2EEES2_S2_EEENS0_IJNS1_ILi1EEENS1_ILi512EEEiEEEEEC2ERKS3_RKS6_) ;  /* 0xffffd19000007944 */ /* 0x026fea0003c3ffff */
[----:B------:R1:W5:Y:S01]  /*dca0*/  LDL R34, [R1+0x1380] ;  /* 0x0013800001227983 */ /* 0x0003620000100800 */
[----:B------:R-:W-:-:S04]  /*dcb0*/  MOV R61, 0x0 ;  /* 0x00000000003d7802 */ /* 0x000fc80000000f00 */
[----:B------:R-:W-:Y:S05]  /*dcc0*/  RET.REL.NODEC R60 `(_ZN7cutlass13device_kernelIN5flash19enable_sm80_to_sm89INS1_16FlashAttnBwdSm80INS1_25CollectiveMainloopBwdSm80ILi2ELi2EN4cute5tupleIJNS5_1CILi128EEES8_NS7_ILi64EEEEEENS_10bfloat16_tEfNS_4arch4Sm80ELb0ELb0ELb1ELb1ELb1ELb0ELb0ELb0ELi2ELi4ELi4ELi4ELb0EEENS1_24CollectiveEpilogueBwdGQAISA_fSD_Li256ELb1ELb1EEENS1_19SingleTileSchedulerILb1ELb0ELb0ELi128EEEEEEEEEvNT_6ParamsE) ;  /* 0xffff23303c007950 */ /* 0x000fea0003c3ffff */
        .type           $_ZN7cutlass13device_kernelIN5flash19enable_sm80_to_sm89INS1_16FlashAttnBwdSm80INS1_25CollectiveMainloopBwdSm80ILi2ELi2EN4cute5tupleIJNS5_1CILi128EEES8_NS7_ILi64EEEEEENS_10bfloat16_tEfNS_4arch4Sm80ELb0ELb0ELb1ELb1ELb1ELb0ELb0ELb0ELi2ELi4ELi4ELi4ELb0EEENS1_24CollectiveEpilogueBwdGQAISA_fSD_Li256ELb1ELb1EEENS1_19SingleTileSchedulerILb1ELb0ELb0ELi128EEEEEEEEEvNT_6ParamsE$_ZZN4cute6detail16composition_implINS_5tupleIJNS_1CILi8EEENS3_ILi2EEES5_S5_S4_S5_EEENS2_IJNS3_ILi1EEEiiiNS3_ILi72EEENS3_ILi512EEEEEENS2_IJNS2_IJS5_S5_S5_EEES5_NS3_ILi4EEEEEENS2_IJNS2_IJS7_S9_S4_EEENS3_ILi4096EEENS3_ILi16EEEEEEEEDaRKT_RKT0_RKT1_RKT2_ENKUlRKT_RKT0_E_clISC_SG_EEDaSW_SZ_,@function
        .size           $_ZN7cutlass13device_kernelIN5flash19enable_sm80_to_sm89INS1_16FlashAttnBwdSm80INS1_25CollectiveMainloopBwdSm80ILi2ELi2EN4cute5tupleIJNS5_1CILi128EEES8_NS7_ILi64EEEEEENS_10bfloat16_tEfNS_4arch4Sm80ELb0ELb0ELb1ELb1ELb1ELb0ELb0ELb0ELi2ELi4ELi4ELi4ELb0EEENS1_24CollectiveEpilogueBwdGQAISA_fSD_Li256ELb1ELb1EEENS1_19SingleTileSchedulerILb1ELb0ELb0ELi128EEEEEEEEEvNT_6ParamsE$_ZZN4cute6detail16composition_implINS_5tupleIJNS_1CILi8EEENS3_ILi2EEES5_S5_S4_S5_EEENS2_IJNS3_ILi1EEEiiiNS3_ILi72EEENS3_ILi512EEEEEENS2_IJNS2_IJS5_S5_S5_EEES5_NS3_ILi4EEEEEENS2_IJNS2_IJS7_S9_S4_EEENS3_ILi4096EEENS3_ILi16EEEEEEEEDaRKT_RKT0_RKT1_RKT2_ENKUlRKT_RKT0_E_clISC_SG_EEDaSW_SZ_,($_ZN7cutlass13device_kernelIN5flash19enable_sm80_to_sm89INS1_16FlashAttnBwdSm80INS1_25CollectiveMainloopBwdSm80ILi2ELi2EN4cute5tupleIJNS5_1CILi128EEES8_NS7_ILi64EEEEEENS_10bfloat16_tEfNS_4arch4Sm80ELb0ELb0ELb1ELb1ELb1ELb0ELb0ELb0ELi2ELi4ELi4ELi4ELb0EEENS1_24CollectiveEpilogueBwdGQAISA_fSD_Li256ELb1ELb1EEENS1_19SingleTileSchedulerILb1ELb0ELb0ELi128EEEEEEEEEvNT_6ParamsE$_ZZN4cute6detail16composition_implINS_5tupleIJNS_1CILi8EEENS3_ILi2EEES5_S5_S4_S5_EEENS2_IJNS3_ILi1EEEiiiNS3_ILi72EEENS3_ILi512EEEEEENS2_IJNS3_ILi4EEES5_EEENS2_IJNS3_ILi16EEENS3_ILi8192EEEEEEEEDaRKT_RKT0_RKT1_RKT2_ENKUlRKT_RKT0_E_clISB_SD_EEDaSU_SX_ - $_ZN7cutlass13device_kernelIN5flash19enable_sm80_to_sm89INS1_16FlashAttnBwdSm80INS1_25CollectiveMainloopBwdSm80ILi2ELi2EN4cute5tupleIJNS5_1CILi128EEES8_NS7_ILi64EEEEEENS_10bfloat16_tEfNS_4arch4Sm80ELb0ELb0ELb1ELb1ELb1ELb0ELb0ELb0ELi2ELi4ELi4ELi4ELb0EEENS1_24CollectiveEpilogueBwdGQAISA_fSD_Li256ELb1ELb1EEENS1_19SingleTileSchedulerILb1ELb0ELb0ELi128EEEEEEEEEvNT_6ParamsE$_ZZN4cute6detail16composition_implINS_5tupleIJNS_1CILi8EEENS3_ILi2EEES5_S5_S4_S5_EEENS2_IJNS3_ILi1EEEiiiNS3_ILi72EEENS3_ILi512EEEEEENS2_IJNS2_IJS5_S5_S5_EEES5_NS3_ILi4EEEEEENS2_IJNS2_IJS7_S9_S4_EEENS3_ILi4096EEENS3_ILi16EEEEEEEEDaRKT_RKT0_RKT1_RKT2_ENKUlRKT_RKT0_E_clISC_SG_EEDaSW_SZ_)
$_ZN7cutlass13device_kernelIN5flash19enable_sm80_to_sm89INS1_16FlashAttnBwdSm80INS1_25CollectiveMainloopBwdSm80ILi2ELi2EN4cute5tupleIJNS5_1CILi128EEES8_NS7_ILi64EEEEEENS_10bfloat16_tEfNS_4arch4Sm80ELb0ELb0ELb1ELb1ELb1ELb0ELb0ELb0ELi2ELi4ELi4ELi4ELb0EEENS1_24CollectiveEpilogueBwdGQAISA_fSD_Li256ELb1ELb1EEENS1_19SingleTileSchedulerILb1ELb0ELb0ELi128EEEEEEEEEvNT_6ParamsE$_ZZN4cute6detail16composition_implINS_5tupleIJNS_1CILi8EEENS3_ILi2EEES5_S5_S4_S5_EEENS2_IJNS3_ILi1EEEiiiNS3_ILi72EEENS3_ILi512EEEEEENS2_IJNS2_IJS5_S5_S5_EEES5_NS3_ILi4EEEEEENS2_IJNS2_IJS7_S9_S4_EEENS3_ILi4096EEENS3_ILi16EEEEEEEEDaRKT_RKT0_RKT1_RKT2_ENKUlRKT_RKT0_E_clISC_SG_EEDaSW_SZ_:
        /* <DEDUP_REMOVED lines=33> */
        .type           $_ZN7cutlass13device_kernelIN5flash19enable_sm80_to_sm89INS1_16FlashAttnBwdSm80INS1_25CollectiveMainloopBwdSm80ILi2ELi2EN4cute5tupleIJNS5_1CILi128EEES8_NS7_ILi64EEEEEENS_10bfloat16_tEfNS_4arch4Sm80ELb0ELb0ELb1ELb1ELb1ELb0ELb0ELb0ELi2ELi4ELi4ELi4ELb0EEENS1_24CollectiveEpilogueBwdGQAISA_fSD_Li256ELb1ELb1EEENS1_19SingleTileSchedulerILb1ELb0ELb0ELi128EEEEEEEEEvNT_6ParamsE$_ZZN4cute6detail16composition_implINS_5tupleIJNS_1CILi8EEENS3_ILi2EEES5_S5_S4_S5_EEENS2_IJNS3_ILi1EEEiiiNS3_ILi72EEENS3_ILi512EEEEEENS2_IJNS3_ILi4EEES5_EEENS2_IJNS3_ILi16EEENS3_ILi8192EEEEEEEEDaRKT_RKT0_RKT1_RKT2_ENKUlRKT_RKT0_E_clISB_SD_EEDaSU_SX_,@function
        .size           $_ZN7cutlass13device_kernelIN5flash19enable_sm80_to_sm89INS1_16FlashAttnBwdSm80INS1_25CollectiveMainloopBwdSm80ILi2ELi2EN4cute5tupleIJNS5_1CILi128EEES8_NS7_ILi64EEEEEENS_10bfloat16_tEfNS_4arch4Sm80ELb0ELb0ELb1ELb1ELb1ELb0ELb0ELb0ELi2ELi4ELi4ELi4ELb0EEENS1_24CollectiveEpilogueBwdGQAISA_fSD_Li256ELb1ELb1EEENS1_19SingleTileSchedulerILb1ELb0ELb0ELi128EEEEEEEEEvNT_6ParamsE$_ZZN4cute6detail16composition_implINS_5tupleIJNS_1CILi8EEENS3_ILi2EEES5_S5_S4_S5_EEENS2_IJNS3_ILi1EEEiiiNS3_ILi72EEENS3_ILi512EEEEEENS2_IJNS3_ILi4EEES5_EEENS2_IJNS3_ILi16EEENS3_ILi8192EEEEEEEEDaRKT_RKT0_RKT1_RKT2_ENKUlRKT_RKT0_E_clISB_SD_EEDaSU_SX_,($_ZN7cutlass13device_kernelIN5flash19enable_sm80_to_sm89INS1_16FlashAttnBwdSm80INS1_25CollectiveMainloopBwdSm80ILi2ELi2EN4cute5tupleIJNS5_1CILi128EEES8_NS7_ILi64EEEEEENS_10bfloat16_tEfNS_4arch4Sm80ELb0ELb0ELb1ELb1ELb1ELb0ELb0ELb0ELi2ELi4ELi4ELi4ELb0EEENS1_24CollectiveEpilogueBwdGQAISA_fSD_Li256ELb1ELb1EEENS1_19SingleTileSchedulerILb1ELb0ELb0ELi128EEEEEEEEEvNT_6ParamsE$_ZZN4cute6detail16composition_implINS_5tupleIJNS_1CILi8EEENS3_ILi2EEES5_S5_S4_S5_EEENS2_IJNS3_ILi1EEEiiiNS3_ILi72EEENS3_ILi512EEEEEENS2_IJS5_S5_EEENS2_IJS7_S4_EEEEEDaRKT_RKT0_RKT1_RKT2_ENKUlRKT_RKT0_E_clIS5_S4_EEDaSR_SU_ - $_ZN7cutlass13device_kernelIN5flash19enable_sm80_to_sm89INS1_16FlashAttnBwdSm80INS1_25CollectiveMainloopBwdSm80ILi2ELi2EN4cute5tupleIJNS5_1CILi128EEES8_NS7_ILi64EEEEEENS_10bfloat16_tEfNS_4arch4Sm80ELb0ELb0ELb1ELb1ELb1ELb0ELb0ELb0ELi2ELi4ELi4ELi4ELb0EEENS1_24CollectiveEpilogueBwdGQAISA_fSD_Li256ELb1ELb1EEENS1_19SingleTileSchedulerILb1ELb0ELb0ELi128EEEEEEEEEvNT_6ParamsE$_ZZN4cute6detail16composition_implINS_5tupleIJNS_1CILi8EEENS3_ILi2EEES5_S5_S4_S5_EEENS2_IJNS3_ILi1EEEiiiNS3_ILi72EEENS3_ILi512EEEEEENS2_IJNS3_ILi4EEES5_EEENS2_IJNS3_ILi16EEENS3_ILi8192EEEEEEEEDaRKT_RKT0_RKT1_RKT2_ENKUlRKT_RKT0_E_clISB_SD_EEDaSU_SX_)
$_ZN7cutlass13device_kernelIN5flash19enable_sm80_to_sm89INS1_16FlashAttnBwdSm80INS1_25CollectiveMainloopBwdSm80ILi2ELi2EN4cute5tupleIJNS5_1CILi128EEES8_NS7_ILi64EEEEEENS_10bfloat16_tEfNS_4arch4Sm80ELb0ELb0ELb1ELb1ELb1ELb0ELb0ELb0ELi2ELi4ELi4ELi4ELb0EEENS1_24CollectiveEpilogueBwdGQAISA_fSD_Li256ELb1ELb1EEENS1_19SingleTileSchedulerILb1ELb0ELb0ELi128EEEEEEEEEvNT_6ParamsE$_ZZN4cute6detail16composition_implINS_5tupleIJNS_1CILi8EEENS3_ILi2EEES5_S5_S4_S5_EEENS2_IJNS3_ILi1EEEiiiNS3_ILi72EEENS3_ILi512EEEEEENS2_IJNS3_ILi4EEES5_EEENS2_IJNS3_ILi16EEENS3_ILi8192EEEEEEEEDaRKT_RKT0_RKT1_RKT2_ENKUlRKT_RKT0_E_clISB_SD_EEDaSU_SX_:
        /* <DEDUP_REMOVED lines=35> */
        .type           $_ZN7cutlass13device_kernelIN5flash19enable_sm80_to_sm89INS1_16FlashAttnBwdSm80INS1_25CollectiveMainloopBwdSm80ILi2ELi2EN4cute5tupleIJNS5_1CILi128EEES8_NS7_ILi64EEEEEENS_10bfloat16_tEfNS_4arch4Sm80ELb0ELb0ELb1ELb1ELb1ELb0ELb0ELb0ELi2ELi4ELi4ELi4ELb0EEENS1_24CollectiveEpilogueBwdGQAISA_fSD_Li256ELb1ELb1EEENS1_19SingleTileSchedulerILb1ELb0ELb0ELi128EEEEEEEEEvNT_6ParamsE$_ZZN4cute6detail16composition_implINS_5tupleIJNS_1CILi8EEENS3_ILi2EEES5_S5_S4_S5_EEENS2_IJNS3_ILi1EEEiiiNS3_ILi72EEENS3_ILi512EEEEEENS2_IJS5_S5_EEENS2_IJS7_S4_EEEEEDaRKT_RKT0_RKT1_RKT2_ENKUlRKT_RKT0_E_clIS5_S4_EEDaSR_SU_,@function
        .size           $_ZN7cutlass13device_kernelIN5flash19enable_sm80_to_sm89INS1_16FlashAttnBwdSm80INS1_25CollectiveMainloopBwdSm80ILi2ELi2EN4cute5tupleIJNS5_1CILi128EEES8_NS7_ILi64EEEEEENS_10bfloat16_tEfNS_4arch4Sm80ELb0ELb0ELb1ELb1ELb1ELb0ELb0ELb0ELi2ELi4ELi4ELi4ELb0EEENS1_24CollectiveEpilogueBwdGQAISA_fSD_Li256ELb1ELb1EEENS1_19SingleTileSchedulerILb1ELb0ELb0ELi128EEEEEEEEEvNT_6ParamsE$_ZZN4cute6detail16composition_implINS_5tupleIJNS_1CILi8EEENS3_ILi2EEES5_S5_S4_S5_EEENS2_IJNS3_ILi1EEEiiiNS3_ILi72EEENS3_ILi512EEEEEENS2_IJS5_S5_EEENS2_IJS7_S4_EEEEEDaRKT_RKT0_RKT1_RKT2_ENKUlRKT_RKT0_E_clIS5_S4_EEDaSR_SU_,($_ZN7cutlass13device_kernelIN5flash19enable_sm80_to_sm89INS1_16FlashAttnBwdSm80INS1_25CollectiveMainloopBwdSm80ILi2ELi2EN4cute5tupleIJNS5_1CILi128EEES8_NS7_ILi64EEEEEENS_10bfloat16_tEfNS_4arch4Sm80ELb0ELb0ELb1ELb1ELb1ELb0ELb0ELb0ELi2ELi4ELi4ELi4ELb0EEENS1_24CollectiveEpilogueBwdGQAISA_fSD_Li256ELb1ELb1EEENS1_19SingleTileSchedulerILb1ELb0ELb0ELi128EEEEEEEEEvNT_6ParamsE$_ZZN4cute6detail16composition_implINS_5tupleIJNS_1CILi8EEENS3_ILi2EEES5_S5_S4_S5_EEENS2_IJNS3_ILi1EEEiiiNS3_ILi72EEENS3_ILi512EEEEEENS2_IJS5_S5_S5_EEENS2_IJS7_S9_S4_EEEEEDaRKT_RKT0_RKT1_RKT2_ENKUlRKT_RKT0_E_clIS5_S4_EEDaSR_SU_ - $_ZN7cutlass13device_kernelIN5flash19enable_sm80_to_sm89INS1_16FlashAttnBwdSm80INS1_25CollectiveMainloopBwdSm80ILi2ELi2EN4cute5tupleIJNS5_1CILi128EEES8_NS7_ILi64EEEEEENS_10bfloat16_tEfNS_4arch4Sm80ELb0ELb0ELb1ELb1ELb1ELb0ELb0ELb0ELi2ELi4ELi4ELi4ELb0EEENS1_24CollectiveEpilogueBwdGQAISA_fSD_Li256ELb1ELb1EEENS1_19SingleTileSchedulerILb1ELb0ELb0ELi128EEEEEEEEEvNT_6ParamsE$_ZZN4cute6detail16composition_implINS_5tupleIJNS_1CILi8EEENS3_ILi2EEES5_S5_S4_S5_EEENS2_IJNS3_ILi1EEEiiiNS3_ILi72EEENS3_ILi512EEEEEENS2_IJS5_S5_EEENS2_IJS7_S4_EEEEEDaRKT_RKT0_RKT1_RKT2_ENKUlRKT_RKT0_E_clIS5_S4_EEDaSR_SU_)
$_ZN7cutlass13device_kernelIN5flash19enable_sm80_to_sm89INS1_16FlashAttnBwdSm80INS1_25CollectiveMainloopBwdSm80ILi2ELi2EN4cute5tupleIJNS5_1CILi128EEES8_NS7_ILi64EEEEEENS_10bfloat16_tEfNS_4arch4Sm80ELb0ELb0ELb1ELb1ELb1ELb0ELb0ELb0ELi2ELi4ELi4ELi4ELb0EEENS1_24CollectiveEpilogueBwdGQAISA_fSD_Li256ELb1ELb1EEENS1_19SingleTileSchedulerILb1ELb0ELb0ELi128EEEEEEEEEvNT_6ParamsE$_ZZN4cute6detail16composition_implINS_5tupleIJNS_1CILi8EEENS3_ILi2EEES5_S5_S4_S5_EEENS2_IJNS3_ILi1EEEiiiNS3_ILi72EEENS3_ILi512EEEEEENS2_IJS5_S5_EEENS2_IJS7_S4_EEEEEDaRKT_RKT0_RKT1_RKT2_ENKUlRKT_RKT0_E_clIS5_S4_EEDaSR_SU_:
        /* <DEDUP_REMOVED lines=15> */
[----:B-1---5:R-:W-:Y:S05]  /*e200*/  CALL.REL.NOINC `($_ZN7cutlass13device_kernelIN5flash19enable_sm80_to_sm89INS1_16FlashAttnBwdSm80INS1_25CollectiveMainloopBwdSm80ILi2ELi2EN4cute5tupleIJNS5_1CILi128EEES8_NS7_ILi64EEEEEENS_10bfloat16_tEfNS_4arch4Sm80ELb0ELb0ELb1ELb1ELb1ELb0ELb0ELb0ELi2ELi4ELi4ELi4ELb0EEENS1_24CollectiveEpilogueBwdGQAISA_fSD_Li256ELb1ELb1EEENS1_19SingleTileSchedulerILb1ELb0ELb0ELi128EEEEEEEEEvNT_6ParamsE$_ZZN4cute6detail16composition_implINS_5tupleIJNS_1CILi8EEENS3_ILi2EEES5_S5_S4_S5_EEENS2_IJNS3_ILi1EEEiiiNS3_ILi72EEENS3_ILi512EEEEEES5_S4_EEDaRKT_RKT0_RKT1_RKT2_ENKUlRKT_T0_E_clINS2_IJNS2_IJEEEST_S5_S7_EEENS_17integral_constantIiLi1EEEEEDaSP_SQ_) ;  /* 0x0000066000007944 */ /* 0x022fea0003c00000 */
[----:B-----5:R2:W-:Y:S01]  /*e210*/  STL [R1+0x13b0], R2 ;  /* 0x0013b00201007387 */ /* 0x0205e20000100800 */
[----:B------:R-:W-:Y:S02]  /*e220*/  IADD3 R3, R5, 0x28, RZ ;  /* 0x0000002805037810 */ /* 0x000fe40007ffe0ff */
[----:B------:R-:W-:Y:S01]  /*e230*/  MOV R6, 0xe260 ;  /* 0x0000e26000067802 */ /* 0x000fe20000000f00 */
[----:B------:R2:W-:Y:S04]  /*e240*/  STL.64 [R1+0x13a8], R70 ;  /* 0x0013a84601007387 */ /* 0x0005e80000100a00 */
[----:B-12---:R-:W-:Y:S05]  /*e250*/  CALL.REL.NOINC `($_ZN7cutlass13device_kernelIN5flash19enable_sm80_to_sm89INS1_16FlashAttnBwdSm80INS1_25CollectiveMainloopBwdSm80ILi2ELi2EN4cute5tupleIJNS5_1CILi128EEES8_NS7_ILi64EEEEEENS_10bfloat16_tEfNS_4arch4Sm80ELb0ELb0ELb1ELb1ELb1ELb0ELb0ELb0ELi2ELi4ELi4ELi4ELb0EEENS1_24CollectiveEpilogueBwdGQAISA_fSD_Li256ELb1ELb1EEENS1_19SingleTileSchedulerILb1ELb0ELb0ELi128EEEEEEEEEvNT_6ParamsE$_ZZN4cute6detail16composition_implINS_5tupleIJNS_1CILi8EEENS3_ILi2EEES5_S5_S4_S5_EEENS2_IJNS3_ILi1EEEiiiNS3_ILi72EEENS3_ILi512EEEEEES5_S4_EEDaRKT_RKT0_RKT1_RKT2_ENKUlRKT_T0_E_clINS2_IJNS2_IJS5_EEENS2_IJiEEES7_S7_EEENS_17integral_constantIiLi2EEEEEDaSP_SQ_) ;  /* 0x000006e000007944 */ /* 0x006fea0003c00000 */
[----:B------:R-:W2:Y:S01]  /*e260*/  LDL.64 R8, [R1+0x13a8] ;  /* 0x0013a80001087983 */ /* 0x000ea20000100a00 */
[----:B------:R-:W-:Y:S02]  /*e270*/  IADD3 R3, R5, 0x18, RZ ;  /* 0x0000001805037810 */ /* 0x000fe40007ffe0ff */
[----:B------:R-:W-:Y:S01]  /*e280*/  MOV R6, 0xe2c0 ;  /* 0x0000e2c000067802 */ /* 0x000fe20000000f00 */
[----:B-----5:R3:W-:Y:S04]  /*e290*/  STL [R1+0x13a0], R2 ;  /* 0x0013a00201007387 */ /* 0x0207e80000100800 */
[----:B--2---:R3:W-:Y:S02]  /*e2a0*/  STL.64 [R1+0x1398], R8 ;  /* 0x0013980801007387 */ /* 0x0047e40000100a00 */
[----:B-1-3--:R-:W-:Y:S05]  /*e2b0*/  CALL.REL.NOINC `($_ZN7cutlass13device_kernelIN5flash19enable_sm80_to_sm89INS1_16FlashAttnBwdSm80INS1_25CollectiveMainloopBwdSm80ILi2ELi2EN4cute5tupleIJNS5_1CILi128EEES8_NS7_ILi64EEEEEENS_10bfloat16_tEfNS_4arch4Sm80ELb0ELb0ELb1ELb1ELb1ELb0ELb0ELb0ELi2ELi4ELi4ELi4ELb0EEENS1_24CollectiveEpilogueBwdGQAISA_fSD_Li256ELb1ELb1EEENS1_19SingleTileSchedulerILb1ELb0ELb0ELi128EEEEEEEEEvNT_6ParamsE$_ZZN4cute6detail16composition_implINS_5tupleIJNS_1CILi8EEENS3_ILi2EEES5_S5_S4_S5_EEENS2_IJNS3_ILi1EEEiiiNS3_ILi72EEENS3_ILi512EEEEEES5_S4_EEDaRKT_RKT0_RKT1_RKT2_ENKUlRKT_T0_E_clINS2_IJNS2_IJS5_EEENS2_IJiEEES7_S7_EEENS_17integral_constantIiLi3EEEEEDaSP_SQ_) ;  /* 0x0000072000007944 */ /* 0x00afea0003c00000 */
[----:B------:R-:W2:Y:S01]  /*e2c0*/  LDL.64 R8, [R1+0x1398] ;  /* 0x0013980001087983 */ /* 0x000ea20000100a00 */
[----:B------:R-:W-:-:S02]  /*e2d0*/  IADD3 R3, R5, 0x8, RZ ;  /* 0x0000000805037810 */ /* 0x000fc40007ffe0ff */
[----:B------:R-:W-:Y:S01]  /*e2e0*/  MOV R6, 0xe320 ;  /* 0x0000e32000067802 */ /* 0x000fe20000000f00 */
[----:B-----5:R3:W-:Y:S04]  /*e2f0*/  STL [R1+0x1390], R2 ;  /* 0x0013900201007387 */ /* 0x0207e80000100800 */
[----:B--2---:R3:W-:Y:S02]  /*e300*/  STL.64 [R1+0x1388], R8 ;  /* 0x0013880801007387 */ /* 0x0047e40000100a00 */
[----:B-1-3--:R-:W-:Y:S05]  /*e310*/  CALL.REL.NOINC `($_ZN7cutlass13device_kernelIN5flash19enable_sm80_to_sm89INS1_16FlashAttnBwdSm80INS1_25CollectiveMainloopBwdSm80ILi2ELi2EN4cute5tupleIJNS5_1CILi128EEES8_NS7_ILi64EEEEEENS_10bfloat16_tEfNS_4arch4Sm80ELb0ELb0ELb1ELb1ELb1ELb0ELb0ELb0ELi2ELi4ELi4ELi4ELb0EEENS1_24CollectiveEpilogueBwdGQAISA_fSD_Li256ELb1ELb1EEENS1_19SingleTileSchedulerILb1ELb0ELb0ELi128EEEEEEEEEvNT_6ParamsE$_ZZN4cute6detail16composition_implINS_5tupleIJNS_1CILi8EEENS3_ILi2EEES5_S5_S4_S5_EEENS2_IJNS3_ILi1EEEiiiNS3_ILi72EEENS3_ILi512EEEEEES5_S4_EEDaRKT_RKT0_RKT1_RKT2_ENKUlRKT_T0_E_clINS2_IJNS2_IJS5_EEENS2_IJiEEES7_S7_EEENS_17integral_constantIiLi4EEEEEDaSP_SQ_) ;  /* 0x0000076000007944 */ /* 0x00afea0003c00000 */
[----:B------:R-:W-:Y:S02]  /*e320*/  MOV R2, R57 ;  /* 0x0000003900027202 */ /* 0x000fe40000000f00 */
[----:B------:R-:W-:Y:S02]  /*e330*/  MOV R6, 0xe350 ;  /* 0x0000e35000067802 */ /* 0x000fe40000000f00 */
[----:B-1---5:R-:W-:Y:S05]  /*e340*/  CALL.REL.NOINC `($_ZN7cutlass13device_kernelIN5flash19enable_sm80_to_sm89INS1_16FlashAttnBwdSm80INS1_25CollectiveMainloopBwdSm80ILi2ELi2EN4cute5tupleIJNS5_1CILi128EEES8_NS7_ILi64EEEEEENS_10bfloat16_tEfNS_4arch4Sm80ELb0ELb0ELb1ELb1ELb1ELb0ELb0ELb0ELi2ELi4ELi4ELi4ELb0EEENS1_24CollectiveEpilogueBwdGQAISA_fSD_Li256ELb1ELb1EEENS1_19SingleTileSchedulerILb1ELb0ELb0ELi128EEEEEEEEEvNT_6ParamsE$_ZN4cute5tupleIJNS_1CILi2EEEiEEC2ERKS2_RKi) ;  /* 0xffffcc8000007944 */ /* 0x022fea0003c3ffff */
[----:B------:R1:W5:Y:S01]  /*e350*/  LDL R2, [R1+0x13c8] ;  /* 0x0013c80001027983 */ /* 0x0003620000100800 */
[----:B------:R-:W-:-:S04]  /*e360*/  MOV R63, 0x0 ;  /* 0x00000000003f7802 */ /* 0x000fc80000000f00 */
[----:B------:R-:W-:Y:S05]  /*e370*/  RET.REL.NODEC R62 `(_ZN7cutlass13device_kernelIN5flash19enable_sm80_to_sm89INS1_16FlashAttnBwdSm80INS1_25CollectiveMainloopBwdSm80ILi2ELi2EN4cute5tupleIJNS5_1CILi128EEES8_NS7_ILi64EEEEEENS_10bfloat16_tEfNS_4arch4Sm80ELb0ELb0ELb1ELb1ELb1ELb0ELb0ELb0ELi2ELi4ELi4ELi4ELb0EEENS1_24CollectiveEpilogueBwdGQAISA_fSD_Li256ELb1ELb1EEENS1_19SingleTileSchedulerILb1ELb0ELb0ELi128EEEEEEEEEvNT_6ParamsE) ;  /* 0xffff1c803e007950 */ /* 0x000fea0003c3ffff */
        .type           $_ZN7cutlass13device_kernelIN5flash19enable_sm80_to_sm89INS1_16FlashAttnBwdSm80INS1_25CollectiveMainloopBwdSm80ILi2ELi2EN4cute5tupleIJNS5_1CILi128EEES8_NS7_ILi64EEEEEENS_10bfloat16_tEfNS_4arch4Sm80ELb0ELb0ELb1ELb1ELb1ELb0ELb0ELb0ELi2ELi4ELi4ELi4ELb0EEENS1_24CollectiveEpilogueBwdGQAISA_fSD_Li256ELb1ELb1EEENS1_19SingleTileSchedulerILb1ELb0ELb0ELi128EEEEEEEEEvNT_6ParamsE$_ZZN4cute6detail16composition_implINS_5tupleIJNS_1CILi8EEENS3_ILi2EEES5_S5_S4_S5_EEENS2_IJNS3_ILi1EEEiiiNS3_ILi72EEENS3_ILi512EEEEEENS2_IJS5_S5_S5_EEENS2_IJS7_S9_S4_EEEEEDaRKT_RKT0_RKT1_RKT2_ENKUlRKT_RKT0_E_clIS5_S4_EEDaSR_SU_,@function
        .size           $_ZN7cutlass13device_kernelIN5flash19enable_sm80_to_sm89INS1_16FlashAttnBwdSm80INS1_25CollectiveMainloopBwdSm80ILi2ELi2EN4cute5tupleIJNS5_1CILi128EEES8_NS7_ILi64EEEEEENS_10bfloat16_tEfNS_4arch4Sm80ELb0ELb0ELb1ELb1ELb1ELb0ELb0ELb0ELi2ELi4ELi4ELi4ELb0EEENS1_24CollectiveEpilogueBwdGQAISA_fSD_Li256ELb1ELb1EEENS1_19SingleTileSchedulerILb1ELb0ELb0ELi128EEEEEEEEEvNT_6ParamsE$_ZZN4cute6detail16composition_implINS_5tupleIJNS_1CILi8EEENS3_ILi2EEES5_S5_S4_S5_EEENS2_IJNS3_ILi1EEEiiiNS3_ILi72EEENS3_ILi512EEEEEENS2_IJS5_S5_S5_EEENS2_IJS7_S9_S4_EEEEEDaRKT_RKT0_RKT1_RKT2_ENKUlRKT_RKT0_E_clIS5_S4_EEDaSR_SU_,($_ZN7cutlass13device_kernelIN5flash19enable_sm80_to_sm89INS1_16FlashAttnBwdSm80INS1_25CollectiveMainloopBwdSm80ILi2ELi2EN4cute5tupleIJNS5_1CILi128EEES8_NS7_ILi64EEEEEENS_10bfloat16_tEfNS_4arch4Sm80ELb0ELb0ELb1ELb1ELb1ELb0ELb0ELb0ELi2ELi4ELi4ELi4ELb0EEENS1_24CollectiveEpilogueBwdGQAISA_fSD_Li256ELb1ELb1EEENS1_19SingleTileSchedulerILb1ELb0ELb0ELi128EEEEEEEEEvNT_6ParamsE$_ZZN4cute6detail16composition_implINS_5tupleIJNS_1CILi8EEENS3_ILi2EEES5_S5_S4_S5_EEENS2_IJNS3_ILi1EEEiiiNS3_ILi72EEENS3_ILi512EEEEEENS3_ILi4EEENS3_ILi16EEEEEDaRKT_RKT0_RKT1_RKT2_ENKUlRKT_T0_E_clINS2_IJNS2_IJEEESV_SB_S7_EEENS_17integral_constantIiLi2EEEEEDaSR_SS_ - $_ZN7cutlass13device_kernelIN5flash19enable_sm80_to_sm89INS1_16FlashAttnBwdSm80INS1_25CollectiveMainloopBwdSm80ILi2ELi2EN4cute5tupleIJNS5_1CILi128EEES8_NS7_ILi64EEEEEENS_10bfloat16_tEfNS_4arch4Sm80ELb0ELb0ELb1ELb1ELb1ELb0ELb0ELb0ELi2ELi4ELi4ELi4ELb0EEENS1_24CollectiveEpilogueBwdGQAISA_fSD_Li256ELb1ELb1EEENS1_19SingleTileSchedulerILb1ELb0ELb0ELi128EEEEEEEEEvNT_6ParamsE$_ZZN4cute6detail16composition_implINS_5tupleIJNS_1CILi8EEENS3_ILi2EEES5_S5_S4_S5_EEENS2_IJNS3_ILi1EEEiiiNS3_ILi72EEENS3_ILi512EEEEEENS2_IJS5_S5_S5_EEENS2_IJS7_S9_S4_EEEEEDaRKT_RKT0_RKT1_RKT2_ENKUlRKT_RKT0_E_clIS5_S4_EEDaSR_SU_)
$_ZN7cutlass13device_kernelIN5flash19enable_sm80_to_sm89INS1_16FlashAttnBwdSm80INS1_25CollectiveMainloopBwdSm80ILi2ELi2EN4cute5tupleIJNS5_1CILi128EEES8_NS7_ILi64EEEEEENS_10bfloat16_tEfNS_4arch4Sm80ELb0ELb0ELb1ELb1ELb1ELb0ELb0ELb0ELi2ELi4ELi4ELi4ELb0EEENS1_24CollectiveEpilogueBwdGQAISA_fSD_Li256ELb1ELb1EEENS1_19SingleTileSchedulerILb1ELb0ELb0ELi128EEEEEEEEEvNT_6ParamsE$_ZZN4cute6detail16composition_implINS_5tupleIJNS_1CILi8EEENS3_ILi2EEES5_S5_S4_S5_EEENS2_IJNS3_ILi1EEEiiiNS3_ILi72EEENS3_ILi512EEEEEENS2_IJS5_S5_S5_EEENS2_IJS7_S9_S4_EEEEEDaRKT_RKT0_RKT1_RKT2_ENKUlRKT_RKT0_E_clIS5_S4_EEDaSR_SU_:
        /* <DEDUP_REMOVED lines=37> */
[----:B------:R-:W-:Y:S02]  /*e5d0*/  MOV R4, R10 ;  /* 0x0000000a00047202 */ /* 0x000fe40000000f00 */
[----:B------:R-:W-:-:S04]  /*e5e0*/  MOV R5, 0x0 ;  /* 0x0000000000057802 */ /* 0x000fc80000000f00 */
[----:B------:R-:W-:Y:S05]  /*e5f0*/  RET.REL.NODEC R4 `(_ZN7cutlass13device_kernelIN5flash19enable_sm80_to_sm89INS1_16FlashAttnBwdSm80INS1_25CollectiveMainloopBwdSm80ILi2ELi2EN4cute5tupleIJNS5_1CILi128EEES8_NS7_ILi64EEEEEENS_10bfloat16_tEfNS_4arch4Sm80ELb0ELb0ELb1ELb1ELb1ELb0ELb0ELb0ELi2ELi4ELi4ELi4ELb0EEENS1_24CollectiveEpilogueBwdGQAISA_fSD_Li256ELb1ELb1EEENS1_19SingleTileSchedulerILb1ELb0ELb0ELi128EEEEEEEEEvNT_6ParamsE) ;  /* 0xffff1a0004007950 */ /* 0x000fea0003c3ffff */
        .type           $_ZN7cutlass13device_kernelIN5flash19enable_sm80_to_sm89INS1_16FlashAttnBwdSm80INS1_25CollectiveMainloopBwdSm80ILi2ELi2EN4cute5tupleIJNS5_1CILi128EEES8_NS7_ILi64EEEEEENS_10bfloat16_tEfNS_4arch4Sm80ELb0ELb0ELb1ELb1ELb1ELb0ELb0ELb0ELi2ELi4ELi4ELi4ELb0EEENS1_24CollectiveEpilogueBwdGQAISA_fSD_Li256ELb1ELb1EEENS1_19SingleTileSchedulerILb1ELb0ELb0ELi128EEEEEEEEEvNT_6ParamsE$_ZZN4cute6detail16composition_implINS_5tupleIJNS_1CILi8EEENS3_ILi2EEES5_S5_S4_S5_EEENS2_IJNS3_ILi1EEEiiiNS3_ILi72EEENS3_ILi512EEEEEENS3_ILi4EEENS3_ILi16EEEEEDaRKT_RKT0_RKT1_RKT2_ENKUlRKT_T0_E_clINS2_IJNS2_IJEEESV_SB_S7_EEENS_17integral_constantIiLi2EEEEEDaSR_SS_,@function
        .size           $_ZN7cutlass13device_kernelIN5flash19enable_sm80_to_sm89INS1_16FlashAttnBwdSm80INS1_25CollectiveMainloopBwdSm80ILi2ELi2EN4cute5tupleIJNS5_1CILi128EEES8_NS7_ILi64EEEEEENS_10bfloat16_tEfNS_4arch4Sm80ELb0ELb0ELb1ELb1ELb1ELb0ELb0ELb0ELi2ELi4ELi4ELi4ELb0EEENS1_24CollectiveEpilogueBwdGQAISA_fSD_Li256ELb1ELb1EEENS1_19SingleTileSchedulerILb1ELb0ELb0ELi128EEEEEEEEEvNT_6ParamsE$_ZZN4cute6detail16composition_implINS_5tupleIJNS_1CILi8EEENS3_ILi2EEES5_S5_S4_S5_EEENS2_IJNS3_ILi1EEEiiiNS3_ILi72EEENS3_ILi512EEEEEENS3_ILi4EEENS3_ILi16EEEEEDaRKT_RKT0_RKT1_RKT2_ENKUlRKT_T0_E_clINS2_IJNS2_IJEEESV_SB_S7_EEENS_17integral_constantIiLi2EEEEEDaSR_SS_,($_ZN7cutlass13device_kernelIN5flash19enable_sm80_to_sm89INS1_16FlashAttnBwdSm80INS1_25CollectiveMainloopBwdSm80ILi2ELi2EN4cute5tupleIJNS5_1CILi128EEES8_NS7_ILi64EEEEEENS_10bfloat16_tEfNS_4arch4Sm80ELb0ELb0ELb1ELb1ELb1ELb0ELb0ELb0ELi2ELi4ELi4ELi4ELb0EEENS1_24CollectiveEpilogueBwdGQAISA_fSD_Li256ELb1ELb1EEENS1_19SingleTileSchedulerILb1ELb0ELb0ELi128EEEEEEEEEvNT_6ParamsE$_ZZN4cute6detail16composition_implINS_5tupleIJNS_1CILi8EEENS3_ILi2EEES5_S5_S4_S5_EEENS2_IJNS3_ILi1EEEiiiNS3_ILi72EEENS3_ILi512EEEEEENS3_ILi4EEENS3_ILi16EEEEEDaRKT_RKT0_RKT1_RKT2_ENKUlRKT_T0_E_clINS2_IJNS2_IJS5_EEENS2_IJiEEES5_S7_EEENS_17integral_constantIiLi3EEEEEDaSR_SS_ - $_ZN7cutlass13device_kernelIN5flash19enable_sm80_to_sm89INS1_16FlashAttnBwdSm80INS1_25CollectiveMainloopBwdSm80ILi2ELi2EN4cute5tupleIJNS5_1CILi128EEES8_NS7_ILi64EEEEEENS_10bfloat16_tEfNS_4arch4Sm80ELb0ELb0ELb1ELb1ELb1ELb0ELb0ELb0ELi2ELi4ELi4ELi4ELb0EEENS1_24CollectiveEpilogueBwdGQAISA_fSD_Li256ELb1ELb1EEENS1_19SingleTileSchedulerILb1ELb0ELb0ELi128EEEEEEEEEvNT_6ParamsE$_ZZN4cute6detail16composition_implINS_5tupleIJNS_1CILi8EEENS3_ILi2EEES5_S5_S4_S5_EEENS2_IJNS3_ILi1EEEiiiNS3_ILi72EEENS3_ILi512EEEEEENS3_ILi4EEENS3_ILi16EEEEEDaRKT_RKT0_RKT1_RKT2_ENKUlRKT_T0_E_clINS2_IJNS2_IJEEESV_SB_S7_EEENS_17integral_constantIiLi2EEEEEDaSR_SS_)
$_ZN7cutlass13device_kernelIN5flash19enable_sm80_to_sm89INS1_16FlashAttnBwdSm80INS1_25CollectiveMainloopBwdSm80ILi2ELi2EN4cute5tupleIJNS5_1CILi128EEES8_NS7_ILi64EEEEEENS_10bfloat16_tEfNS_4arch4Sm80ELb0ELb0ELb1ELb1ELb1ELb0ELb0ELb0ELi2ELi4ELi4ELi4ELb0EEENS1_24CollectiveEpilogueBwdGQAISA_fSD_Li256ELb1ELb1EEENS1_19SingleTileSchedulerILb1ELb0ELb0ELi128EEEEEEEEEvNT_6ParamsE$_ZZN4cute6detail16composition_implINS_5tupleIJNS_1CILi8EEENS3_ILi2EEES5_S5_S4_S5_EEENS2_IJNS3_ILi1EEEiiiNS3_ILi72EEENS3_ILi512EEEEEENS3_ILi4EEENS3_ILi16EEEEEDaRKT_RKT0_RKT1_RKT2_ENKUlRKT_T0_E_clINS2_IJNS2_IJEEESV_SB_S7_EEENS_17integral_constantIiLi2EEEEEDaSR_SS_:
        /* <DEDUP_REMOVED lines=13> */
        .type           $_ZN7cutlass13device_kernelIN5flash19enable_sm80_to_sm89INS1_16FlashAttnBwdSm80INS1_25CollectiveMainloopBwdSm80ILi2ELi2EN4cute5tupleIJNS5_1CILi128EEES8_NS7_ILi64EEEEEENS_10bfloat16_tEfNS_4arch4Sm80ELb0ELb0ELb1ELb1ELb1ELb0ELb0ELb0ELi2ELi4ELi4ELi4ELb0EEENS1_24CollectiveEpilogueBwdGQAISA_fSD_Li256ELb1ELb1EEENS1_19SingleTileSchedulerILb1ELb0ELb0ELi128EEEEEEEEEvNT_6ParamsE$_ZZN4cute6detail16composition_implINS_5tupleIJNS_1CILi8EEENS3_ILi2EEES5_S5_S4_S5_EEENS2_IJNS3_ILi1EEEiiiNS3_ILi72EEENS3_ILi512EEEEEENS3_ILi4EEENS3_ILi16EEEEEDaRKT_RKT0_RKT1_RKT2_ENKUlRKT_T0_E_clINS2_IJNS2_IJS5_EEENS2_IJiEEES5_S7_EEENS_17integral_constantIiLi3EEEEEDaSR_SS_,@function
        .size           $_ZN7cutlass13device_kernelIN5flash19enable_sm80_to_sm89INS1_16FlashAttnBwdSm80INS1_25CollectiveMainloopBwdSm80ILi2ELi2EN4cute5tupleIJNS5_1CILi128EEES8_NS7_ILi64EEEEEENS_10bfloat16_tEfNS_4arch4Sm80ELb0ELb0ELb1ELb1ELb1ELb0ELb0ELb0ELi2ELi4ELi4ELi4ELb0EEENS1_24CollectiveEpilogueBwdGQAISA_fSD_Li256ELb1ELb1EEENS1_19SingleTileSchedulerILb1ELb0ELb0ELi128EEEEEEEEEvNT_6ParamsE$_ZZN4cute6detail16composition_implINS_5tupleIJNS_1CILi8EEENS3_ILi2EEES5_S5_S4_S5_EEENS2_IJNS3_ILi1EEEiiiNS3_ILi72EEENS3_ILi512EEEEEENS3_ILi4EEENS3_ILi16EEEEEDaRKT_RKT0_RKT1_RKT2_ENKUlRKT_T0_E_clINS2_IJNS2_IJS5_EEENS2_IJiEEES5_S7_EEENS_17integral_constantIiLi3EEEEEDaSR_SS_,($_ZN7cutlass13device_kernelIN5flash19enable_sm80_to_sm89INS1_16FlashAttnBwdSm80INS1_25CollectiveMainloopBwdSm80ILi2ELi2EN4cute5tupleIJNS5_1CILi128EEES8_NS7_ILi64EEEEEENS_10bfloat16_tEfNS_4arch4Sm80ELb0ELb0ELb1ELb1ELb1ELb0ELb0ELb0ELi2ELi4ELi4ELi4ELb0EEENS1_24CollectiveEpilogueBwdGQAISA_fSD_Li256ELb1ELb1EEENS1_19SingleTileSchedulerILb1ELb0ELb0ELi128EEEEEEEEEvNT_6ParamsE$_ZZN4cute6detail16composition_implINS_5tupleIJNS_1CILi8EEENS3_ILi2EEES5_S5_S4_S5_EEENS2_IJNS3_ILi1EEEiiiNS3_ILi72EEENS3_ILi512EEEEEENS3_ILi4EEENS3_ILi16EEEEEDaRKT_RKT0_RKT1_RKT2_ENKUlRKT_T0_E_clINS2_IJNS2_IJS5_S5_EEENS2_IJiiEEES7_S7_EEENS_17integral_constantIiLi4EEEEEDaSR_SS_ - $_ZN7cutlass13device_kernelIN5flash19enable_sm80_to_sm89INS1_16FlashAttnBwdSm80INS1_25CollectiveMainloopBwdSm80ILi2ELi2EN4cute5tupleIJNS5_1CILi128EEES8_NS7_ILi64EEEEEENS_10bfloat16_tEfNS_4arch4Sm80ELb0ELb0ELb1ELb1ELb1ELb0ELb0ELb0ELi2ELi4ELi4ELi4ELb0EEENS1_24CollectiveEpilogueBwdGQAISA_fSD_Li256ELb1ELb1EEENS1_19SingleTileSchedulerILb1ELb0ELb0ELi128EEEEEEEEEvNT_6ParamsE$_ZZN4cute6detail16composition_implINS_5tupleIJNS_1CILi8EEENS3_ILi2EEES5_S5_S4_S5_EEENS2_IJNS3_ILi1EEEiiiNS3_ILi72EEENS3_ILi512EEEEEENS3_ILi4EEENS3_ILi16EEEEEDaRKT_RKT0_RKT1_RKT2_ENKUlRKT_T0_E_clINS2_IJNS2_IJS5_EEENS2_IJiEEES5_S7_EEENS_17integral_constantIiLi3EEEEEDaSR_SS_)
$_ZN7cutlass13device_kernelIN5flash19enable_sm80_to_sm89INS1_16FlashAttnBwdSm80INS1_25CollectiveMainloopBwdSm80ILi2ELi2EN4cute5tupleIJNS5_1CILi128EEES8_NS7_ILi64EEEEEENS_10bfloat16_tEfNS_4arch4Sm80ELb0ELb0ELb1ELb1ELb1ELb0ELb0ELb0ELi2ELi4ELi4ELi4ELb0EEENS1_24CollectiveEpilogueBwdGQAISA_fSD_Li256ELb1ELb1EEENS1_19SingleTileSchedulerILb1ELb0ELb0ELi128EEEEEEEEEvNT_6ParamsE$_ZZN4cute6detail16composition_implINS_5tupleIJNS_1CILi8EEENS3_ILi2EEES5_S5_S4_S5_EEENS2_IJNS3_ILi1EEEiiiNS3_ILi72EEENS3_ILi512EEEEEENS3_ILi4EEENS3_ILi16EEEEEDaRKT_RKT0_RKT1_RKT2_ENKUlRKT_T0_E_clINS2_IJNS2_IJS5_EEENS2_IJiEEES5_S7_EEENS_17integral_constantIiLi3EEEEEDaSR_SS_:
        /* <DEDUP_REMOVED lines=13> */
[----:B------:R-:W-:Y:S02]  /*e7a0*/  MOV R4, R70 ;  /* 0x0000004600047202 */ /* 0x000fe40000000f00 */
[----:B------:R-:W-:-:S04]  /*e7b0*/  MOV R5, 0x0 ;  /* 0x0000000000057802 */ /* 0x000fc80000000f00 */
[----:B------:R-:W-:Y:S05]  /*e7c0*/  RET.REL.NODEC R4 `(_ZN7cutlass13device_kernelIN5flash19enable_sm80_to_sm89INS1_16FlashAttnBwdSm80INS1_25CollectiveMainloopBwdSm80ILi2ELi2EN4cute5tupleIJNS5_1CILi128EEES8_NS7_ILi64EEEEEENS_10bfloat16_tEfNS_4arch4Sm80ELb0ELb0ELb1ELb1ELb1ELb0ELb0ELb0ELi2ELi4ELi4ELi4ELb0EEENS1_24CollectiveEpilogueBwdGQAISA_fSD_Li256ELb1ELb1EEENS1_19SingleTileSchedulerILb1ELb0ELb0ELi128EEEEEEEEEvNT_6ParamsE) ;  /* 0xffff183004007950 */ /* 0x000fea0003c3ffff */
        .type           $_ZN7cutlass13device_kernelIN5flash19enable_sm80_to_sm89INS1_16FlashAttnBwdSm80INS1_25CollectiveMainloopBwdSm80ILi2ELi2EN4cute5tupleIJNS5_1CILi128EEES8_NS7_ILi64EEEEEENS_10bfloat16_tEfNS_4arch4Sm80ELb0ELb0ELb1ELb1ELb1ELb0ELb0ELb0ELi2ELi4ELi4ELi4ELb0EEENS1_24CollectiveEpilogueBwdGQAISA_fSD_Li256ELb1ELb1EEENS1_19SingleTileSchedulerILb1ELb0ELb0ELi128EEEEEEEEEvNT_6ParamsE$_ZZN4cute6detail16composition_implINS_5tupleIJNS_1CILi8EEENS3_ILi2EEES5_S5_S4_S5_EEENS2_IJNS3_ILi1EEEiiiNS3_ILi72EEENS3_ILi512EEEEEENS3_ILi4EEENS3_ILi16EEEEEDaRKT_RKT0_RKT1_RKT2_ENKUlRKT_T0_E_clINS2_IJNS2_IJS5_S5_EEENS2_IJiiEEES7_S7_EEENS_17integral_constantIiLi4EEEEEDaSR_SS_,@function
        .size           $_ZN7cutlass13device_kernelIN5flash19enable_sm80_to_sm89INS1_16FlashAttnBwdSm80INS1_25CollectiveMainloopBwdSm80ILi2ELi2EN4cute5tupleIJNS5_1CILi128EEES8_NS7_ILi64EEEEEENS_10bfloat16_tEfNS_4arch4Sm80ELb0ELb0ELb1ELb1ELb1ELb0ELb0ELb0ELi2ELi4ELi4ELi4ELb0EEENS1_24CollectiveEpilogueBwdGQAISA_fSD_Li256ELb1ELb1EEENS1_19SingleTileSchedulerILb1ELb0ELb0ELi128EEEEEEEEEvNT_6ParamsE$_ZZN4cute6detail16composition_implINS_5tupleIJNS_1CILi8EEENS3_ILi2EEES5_S5_S4_S5_EEENS2_IJNS3_ILi1EEEiiiNS3_ILi72EEENS3_ILi512EEEEEENS3_ILi4EEENS3_ILi16EEEEEDaRKT_RKT0_RKT1_RKT2_ENKUlRKT_T0_E_clINS2_IJNS2_IJS5_S5_EEENS2_IJiiEEES7_S7_EEENS_17integral_constantIiLi4EEEEEDaSR_SS_,($_ZN7cutlass13device_kernelIN5flash19enable_sm80_to_sm89INS1_16FlashAttnBwdSm80INS1_25CollectiveMainloopBwdSm80ILi2ELi2EN4cute5tupleIJNS5_1CILi128EEES8_NS7_ILi64EEEEEENS_10bfloat16_tEfNS_4arch4Sm80ELb0ELb0ELb1ELb1ELb1ELb0ELb0ELb0ELi2ELi4ELi4ELi4ELb0EEENS1_24CollectiveEpilogueBwdGQAISA_fSD_Li256ELb1ELb1EEENS1_19SingleTileSchedulerILb1ELb0ELb0ELi128EEEEEEEEEvNT_6ParamsE$_ZZN4cute6detail16composition_implINS_5tupleIJNS_1CILi8EEENS3_ILi2EEES5_S5_S4_S5_EEENS2_IJNS3_ILi1EEEiiiNS3_ILi72EEENS3_ILi512EEEEEES5_S4_EEDaRKT_RKT0_RKT1_RKT2_ENKUlRKT_T0_E_clINS2_IJNS2_IJEEEST_S5_S7_EEENS_17integral_constantIiLi1EEEEEDaSP_SQ_ - $_ZN7cutlass13device_kernelIN5flash19enable_sm80_to_sm89INS1_16FlashAttnBwdSm80INS1_25CollectiveMainloopBwdSm80ILi2ELi2EN4cute5tupleIJNS5_1CILi128EEES8_NS7_ILi64EEEEEENS_10bfloat16_tEfNS_4arch4Sm80ELb0ELb0ELb1ELb1ELb1ELb0ELb0ELb0ELi2ELi4ELi4ELi4ELb0EEENS1_24CollectiveEpilogueBwdGQAISA_fSD_Li256ELb1ELb1EEENS1_19SingleTileSchedulerILb1ELb0ELb0ELi128EEEEEEEEEvNT_6ParamsE$_ZZN4cute6detail16composition_implINS_5tupleIJNS_1CILi8EEENS3_ILi2EEES5_S5_S4_S5_EEENS2_IJNS3_ILi1EEEiiiNS3_ILi72EEENS3_ILi512EEEEEENS3_ILi4EEENS3_ILi16EEEEEDaRKT_RKT0_RKT1_RKT2_ENKUlRKT_T0_E_clINS2_IJNS2_IJS5_S5_EEENS2_IJiiEEES7_S7_EEENS_17integral_constantIiLi4EEEEEDaSR_SS_)
$_ZN7cutlass13device_kernelIN5flash19enable_sm80_to_sm89INS1_16FlashAttnBwdSm80INS1_25CollectiveMainloopBwdSm80ILi2ELi2EN4cute5tupleIJNS5_1CILi128EEES8_NS7_ILi64EEEEEENS_10bfloat16_tEfNS_4arch4Sm80ELb0ELb0ELb1ELb1ELb1ELb0ELb0ELb0ELi2ELi4ELi4ELi4ELb0EEENS1_24CollectiveEpilogueBwdGQAISA_fSD_Li256ELb1ELb1EEENS1_19SingleTileSchedulerILb1ELb0ELb0ELi128EEEEEEEEEvNT_6ParamsE$_ZZN4cute6detail16composition_implINS_5tupleIJNS_1CILi8EEENS3_ILi2EEES5_S5_S4_S5_EEENS2_IJNS3_ILi1EEEiiiNS3_ILi72EEENS3_ILi512EEEEEENS3_ILi4EEENS3_ILi16EEEEEDaRKT_RKT0_RKT1_RKT2_ENKUlRKT_T0_E_clINS2_IJNS2_IJS5_S5_EEENS2_IJiiEEES7_S7_EEENS_17integral_constantIiLi4EEEEEDaSR_SS_:
        /* <DEDUP_REMOVED lines=10> */
        .type           $_ZN7cutlass13device_kernelIN5flash19enable_sm80_to_sm89INS1_16FlashAttnBwdSm80INS1_25CollectiveMainloopBwdSm80ILi2ELi2EN4cute5tupleIJNS5_1CILi128EEES8_NS7_ILi64EEEEEENS_10bfloat16_tEfNS_4arch4Sm80ELb0ELb0ELb1ELb1ELb1ELb0ELb0ELb0ELi2ELi4ELi4ELi4ELb0EEENS1_24CollectiveEpilogueBwdGQAISA_fSD_Li256ELb1ELb1EEENS1_19SingleTileSchedulerILb1ELb0ELb0ELi128EEEEEEEEEvNT_6ParamsE$_ZZN4cute6detail16composition_implINS_5tupleIJNS_1CILi8EEENS3_ILi2EEES5_S5_S4_S5_EEENS2_IJNS3_ILi1EEEiiiNS3_ILi72EEENS3_ILi512EEEEEES5_S4_EEDaRKT_RKT0_RKT1_RKT2_ENKUlRKT_T0_E_clINS2_IJNS2_IJEEEST_S5_S7_EEENS_17integral_constantIiLi1EEEEEDaSP_SQ_,@function
        .size           $_ZN7cutlass13device_kernelIN5flash19enable_sm80_to_sm89INS1_16FlashAttnBwdSm80INS1_25CollectiveMainloopBwdSm80ILi2ELi2EN4cute5tupleIJNS5_1CILi128EEES8_NS7_ILi64EEEEEENS_10bfloat16_tEfNS_4arch4Sm80ELb0ELb0ELb1ELb1ELb1ELb0ELb0ELb0ELi2ELi4ELi4ELi4ELb0EEENS1_24CollectiveEpilogueBwdGQAISA_fSD_Li256ELb1ELb1EEENS1_19SingleTileSchedulerILb1ELb0ELb0ELi128EEEEEEEEEvNT_6ParamsE$_ZZN4cute6detail16composition_implINS_5tupleIJNS_1CILi8EEENS3_ILi2EEES5_S5_S4_S5_EEENS2_IJNS3_ILi1EEEiiiNS3_ILi72EEENS3_ILi512EEEEEES5_S4_EEDaRKT_RKT0_RKT1_RKT2_ENKUlRKT_T0_E_clINS2_IJNS2_IJEEEST_S5_S7_EEENS_17integral_constantIiLi1EEEEEDaSP_SQ_,($_ZN7cutlass13device_kernelIN5flash19enable_sm80_to_sm89INS1_16FlashAttnBwdSm80INS1_25CollectiveMainloopBwdSm80ILi2ELi2EN4cute5tupleIJNS5_1CILi128EEES8_NS7_ILi64EEEEEENS_10bfloat16_tEfNS_4arch4Sm80ELb0ELb0ELb1ELb1ELb1ELb0ELb0ELb0ELi2ELi4ELi4ELi4ELb0EEENS1_24CollectiveEpilogueBwdGQAISA_fSD_Li256ELb1ELb1EEENS1_19SingleTileSchedulerILb1ELb0ELb0ELi128EEEEEEEEEvNT_6ParamsE$_ZZN4cute6detail16composition_implINS_5tupleIJNS_1CILi8EEENS3_ILi2EEES5_S5_S4_S5_EEENS2_IJNS3_ILi1EEEiiiNS3_ILi72EEENS3_ILi512EEEEEES5_S4_EEDaRKT_RKT0_RKT1_RKT2_ENKUlRKT_T0_E_clINS2_IJNS2_IJS5_EEENS2_IJiEEES7_S7_EEENS_17integral_constantIiLi2EEEEEDaSP_SQ_ - $_ZN7cutlass13device_kernelIN5flash19enable_sm80_to_sm89INS1_16FlashAttnBwdSm80INS1_25CollectiveMainloopBwdSm80ILi2ELi2EN4cute5tupleIJNS5_1CILi128EEES8_NS7_ILi64EEEEEENS_10bfloat16_tEfNS_4arch4Sm80ELb0ELb0ELb1ELb1ELb1ELb0ELb0ELb0ELi2ELi4ELi4ELi4ELb0EEENS1_24CollectiveEpilogueBwdGQAISA_fSD_Li256ELb1ELb1EEENS1_19SingleTileSchedulerILb1ELb0ELb0ELi128EEEEEEEEEvNT_6ParamsE$_ZZN4cute6detail16composition_implINS_5tupleIJNS_1CILi8EEENS3_ILi2EEES5_S5_S4_S5_EEENS2_IJNS3_ILi1EEEiiiNS3_ILi72EEENS3_ILi512EEEEEES5_S4_EEDaRKT_RKT0_RKT1_RKT2_ENKUlRKT_T0_E_clINS2_IJNS2_IJEEEST_S5_S7_EEENS_17integral_constantIiLi1EEEEEDaSP_SQ_)
$_ZN7cutlass13device_kernelIN5flash19enable_sm80_to_sm89INS1_16FlashAttnBwdSm80INS1_25CollectiveMainloopBwdSm80ILi2ELi2EN4cute5tupleIJNS5_1CILi128EEES8_NS7_ILi64EEEEEENS_10bfloat16_tEfNS_4arch4Sm80ELb0ELb0ELb1ELb1ELb1ELb0ELb0ELb0ELi2ELi4ELi4ELi4ELb0EEENS1_24CollectiveEpilogueBwdGQAISA_fSD_Li256ELb1ELb1EEENS1_19SingleTileSchedulerILb1ELb0ELb0ELi128EEEEEEEEEvNT_6ParamsE$_ZZN4cute6detail16composition_implINS_5tupleIJNS_1CILi8EEENS3_ILi2EEES5_S5_S4_S5_EEENS2_IJNS3_ILi1EEEiiiNS3_ILi72EEENS3_ILi512EEEEEES5_S4_EEDaRKT_RKT0_RKT1_RKT2_ENKUlRKT_T0_E_clINS2_IJNS2_IJEEEST_S5_S7_EEENS_17integral_constantIiLi1EEEEEDaSP_SQ_:
        /* <DEDUP_REMOVED lines=10> */
[----:B------:R-:W-:Y:S02]  /*e910*/  MOV R8, R6 ;  /* 0x0000000600087202 */ /* 0x000fe40000000f00 */
[----:B------:R-:W-:-:S04]  /*e920*/  MOV R9, 0x0 ;  /* 0x0000000000097802 */ /* 0x000fc80000000f00 */
[----:B------:R-:W-:Y:S05]  /*e930*/  RET.REL.NODEC R8 `(_ZN7cutlass13device_kernelIN5flash19enable_sm80_to_sm89INS1_16FlashAttnBwdSm80INS1_25CollectiveMainloopBwdSm80ILi2ELi2EN4cute5tupleIJNS5_1CILi128EEES8_NS7_ILi64EEEEEENS_10bfloat16_tEfNS_4arch4Sm80ELb0ELb0ELb1ELb1ELb1ELb0ELb0ELb0ELi2ELi4ELi4ELi4ELb0EEENS1_24CollectiveEpilogueBwdGQAISA_fSD_Li256ELb1ELb1EEENS1_19SingleTileSchedulerILb1ELb0ELb0ELi128EEEEEEEEEvNT_6ParamsE) ;  /* 0xffff16c008007950 */ /* 0x000fea0003c3ffff */
        .type           $_ZN7cutlass13device_kernelIN5flash19enable_sm80_to_sm89INS1_16FlashAttnBwdSm80INS1_25CollectiveMainloopBwdSm80ILi2ELi2EN4cute5tupleIJNS5_1CILi128EEES8_NS7_ILi64EEEEEENS_10bfloat16_tEfNS_4arch4Sm80ELb0ELb0ELb1ELb1ELb1ELb0ELb0ELb0ELi2ELi4ELi4ELi4ELb0EEENS1_24CollectiveEpilogueBwdGQAISA_fSD_Li256ELb1ELb1EEENS1_19SingleTileSchedulerILb1ELb0ELb0ELi128EEEEEEEEEvNT_6ParamsE$_ZZN4cute6detail16composition_implINS_5tupleIJNS_1CILi8EEENS3_ILi2EEES5_S5_S4_S5_EEENS2_IJNS3_ILi1EEEiiiNS3_ILi72EEENS3_ILi512EEEEEES5_S4_EEDaRKT_RKT0_RKT1_RKT2_ENKUlRKT_T0_E_clINS2_IJNS2_IJS5_EEENS2_IJiEEES7_S7_EEENS_17integral_constantIiLi2EEEEEDaSP_SQ_,@function
        .size           $_ZN7cutlass13device_kernelIN5flash19enable_sm80_to_sm89INS1_16FlashAttnBwdSm80INS1_25CollectiveMainloopBwdSm80ILi2ELi2EN4cute5tupleIJNS5_1CILi128EEES8_NS7_ILi64EEEEEENS_10bfloat16_tEfNS_4arch4Sm80ELb0ELb0ELb1ELb1ELb1ELb0ELb0ELb0ELi2ELi4ELi4ELi4ELb0EEENS1_24CollectiveEpilogueBwdGQAISA_fSD_Li256ELb1ELb1EEENS1_19SingleTileSchedulerILb1ELb0ELb0ELi128EEEEEEEEEvNT_6ParamsE$_ZZN4cute6detail16composition_implINS_5tupleIJNS_1CILi8EEENS3_ILi2EEES5_S5_S4_S5_EEENS2_IJNS3_ILi1EEEiiiNS3_ILi72EEENS3_ILi512EEEEEES5_S4_EEDaRKT_RKT0_RKT1_RKT2_ENKUlRKT_T0_E_clINS2_IJNS2_IJS5_EEENS2_IJiEEES7_S7_EEENS_17integral_constantIiLi2EEEEEDaSP_SQ_,($_ZN7cutlass13device_kernelIN5flash19enable_sm80_to_sm89INS1_16FlashAttnBwdSm80INS1_25CollectiveMainloopBwdSm80ILi2ELi2EN4cute5tupleIJNS5_1CILi128EEES8_NS7_ILi64EEEEEENS_10bfloat16_tEfNS_4arch4Sm80ELb0ELb0ELb1ELb1ELb1ELb0ELb0ELb0ELi2ELi4ELi4ELi4ELb0EEENS1_24CollectiveEpilogueBwdGQAISA_fSD_Li256ELb1ELb1EEENS1_19SingleTileSchedulerILb1ELb0ELb0ELi128EEEEEEEEEvNT_6ParamsE$_ZZN4cute6detail16composition_implINS_5tupleIJNS_1CILi8EEENS3_ILi2EEES5_S5_S4_S5_EEENS2_IJNS3_ILi1EEEiiiNS3_ILi72EEENS3_ILi512EEEEEES5_S4_EEDaRKT_RKT0_RKT1_RKT2_ENKUlRKT_T0_E_clINS2_IJNS2_IJS5_EEENS2_IJiEEES7_S7_EEENS_17integral_constantIiLi3EEEEEDaSP_SQ_ - $_ZN7cutlass13device_kernelIN5flash19enable_sm80_to_sm89INS1_16FlashAttnBwdSm80INS1_25CollectiveMainloopBwdSm80ILi2ELi2EN4cute5tupleIJNS5_1CILi128EEES8_NS7_ILi64EEEEEENS_10bfloat16_tEfNS_4arch4Sm80ELb0ELb0ELb1ELb1ELb1ELb0ELb0ELb0ELi2ELi4ELi4ELi4ELb0EEENS1_24CollectiveEpilogueBwdGQAISA_fSD_Li256ELb1ELb1EEENS1_19SingleTileSchedulerILb1ELb0ELb0ELi128EEEEEEEEEvNT_6ParamsE$_ZZN4cute6detail16composition_implINS_5tupleIJNS_1CILi8EEENS3_ILi2EEES5_S5_S4_S5_EEENS2_IJNS3_ILi1EEEiiiNS3_ILi72EEENS3_ILi512EEEEEES5_S4_EEDaRKT_RKT0_RKT1_RKT2_ENKUlRKT_T0_E_clINS2_IJNS2_IJS5_EEENS2_IJiEEES7_S7_EEENS_17integral_constantIiLi2EEEEEDaSP_SQ_)
$_ZN7cutlass13device_kernelIN5flash19enable_sm80_to_sm89INS1_16FlashAttnBwdSm80INS1_25CollectiveMainloopBwdSm80ILi2ELi2EN4cute5tupleIJNS5_1CILi128EEES8_NS7_ILi64EEEEEENS_10bfloat16_tEfNS_4arch4Sm80ELb0ELb0ELb1ELb1ELb1ELb0ELb0ELb0ELi2ELi4ELi4ELi4ELb0EEENS1_24CollectiveEpilogueBwdGQAISA_fSD_Li256ELb1ELb1EEENS1_19SingleTileSchedulerILb1ELb0ELb0ELi128EEEEEEEEEvNT_6ParamsE$_ZZN4cute6detail16composition_implINS_5tupleIJNS_1CILi8EEENS3_ILi2EEES5_S5_S4_S5_EEENS2_IJNS3_ILi1EEEiiiNS3_ILi72EEENS3_ILi512EEEEEES5_S4_EEDaRKT_RKT0_RKT1_RKT2_ENKUlRKT_T0_E_clINS2_IJNS2_IJS5_EEENS2_IJiEEES7_S7_EEENS_17integral_constantIiLi2EEEEEDaSP_SQ_:
[----:B------:R-:W-:-:S06]  /*e940*/  IADD3 R3, R3, -c[0x0][0x20], RZ ;  /* 0x8000080003037a10 */ /* 0x000fcc0007ffe0ff */
[----:B------:R-:W5:Y:S01]  /*e950*/  LDL R3, [R3] ;  /* 0x0000000003037983 */ /* 0x000f620000100800 */
[----:B------:R-:W-:Y:S02]  /*e960*/  IADD3 R2, R1, 0x16d0, RZ ;  /* 0x000016d001027810 */ /* 0x000fe40007ffe0ff */
[----:B------:R-:W-:Y:S02]  /*e970*/  MOV R4, 0xe9a0 ;  /* 0x0000e9a000047802 */ /* 0x000fe40000000f00 */
[----:B------:R-:W-:Y:S02]  /*e980*/  IADD3 R2, R2, c[0x0][0x20], RZ ;  /* 0x0000080002027a10 */ /* 0x000fe40007ffe0ff */
[----:B-----5:R-:W-:Y:S05]  /*e990*/  CALL.REL.NOINC `($_ZN7cutlass13device_kernelIN5flash19enable_sm80_to_sm89INS1_16FlashAttnBwdSm80INS1_25CollectiveMainloopBwdSm80ILi2ELi2EN4cute5tupleIJNS5_1CILi128EEES8_NS7_ILi64EEEEEENS_10bfloat16_tEfNS_4arch4Sm80ELb0ELb0ELb1ELb1ELb1ELb0ELb0ELb0ELi2ELi4ELi4ELi4ELb0EEENS1_24CollectiveEpilogueBwdGQAISA_fSD_Li256ELb1ELb1EEENS1_19SingleTileSchedulerILb1ELb0ELb0ELi128EEEEEEEEEvNT_6ParamsE$_ZN4cute3eso3ESOILb1ELb0EJNS_5tupleIJNS_1CILi2EEEEEENS2_IJiEEENS3_ILi1EEES7_EEC2ERKS5_RKS6_RKS7_SE_) ;  /* 0xffffa1c000007944 */ /* 0x020fea0003c3ffff */
[----:B-1----:R1:W5:Y:S01]  /*e9a0*/  LDL R2, [R1+0x16d0] ;  /* 0x0016d00001027983 */ /* 0x0023620000100800 */
[----:B------:R-:W-:Y:S02]  /*e9b0*/  MOV R8, R6 ;  /* 0x0000000600087202 */ /* 0x000fe40000000f00 */
[----:B------:R-:W-:-:S04]  /*e9c0*/  MOV R9, 0x0 ;  /* 0x0000000000097802 */ /* 0x000fc80000000f00 */
[----:B------:R-:W-:Y:S05]  /*e9d0*/  RET.REL.NODEC R8 `(_ZN7cutlass13device_kernelIN5flash19enable_sm80_to_sm89INS1_16FlashAttnBwdSm80INS1_25CollectiveMainloopBwdSm80ILi2ELi2EN4cute5tupleIJNS5_1CILi128EEES8_NS7_ILi64EEEEEENS_10bfloat16_tEfNS_4arch4Sm80ELb0ELb0ELb1ELb1ELb1ELb0ELb0ELb0ELi2ELi4ELi4ELi4ELb0EEENS1_24CollectiveEpilogueBwdGQAISA_fSD_Li256ELb1ELb1EEENS1_19SingleTileSchedulerILb1ELb0ELb0ELi128EEEEEEEEEvNT_6ParamsE) ;  /* 0xffff162008007950 */ /* 0x000fea0003c3ffff */
        .type           $_ZN7cutlass13device_kernelIN5flash19enable_sm80_to_sm89INS1_16FlashAttnBwdSm80INS1_25CollectiveMainloopBwdSm80ILi2ELi2EN4cute5tupleIJNS5_1CILi128EEES8_NS7_ILi64EEEEEENS_10bfloat16_tEfNS_4arch4Sm80ELb0ELb0ELb1ELb1ELb1ELb0ELb0ELb0ELi2ELi4ELi4ELi4ELb0EEENS1_24CollectiveEpilogueBwdGQAISA_fSD_Li256ELb1ELb1EEENS1_19SingleTileSchedulerILb1ELb0ELb0ELi128EEEEEEEEEvNT_6ParamsE$_ZZN4cute6detail16composition_implINS_5tupleIJNS_1CILi8EEENS3_ILi2EEES5_S5_S4_S5_EEENS2_IJNS3_ILi1EEEiiiNS3_ILi72EEENS3_ILi512EEEEEES5_S4_EEDaRKT_RKT0_RKT1_RKT2_ENKUlRKT_T0_E_clINS2_IJNS2_IJS5_EEENS2_IJiEEES7_S7_EEENS_17integral_constantIiLi3EEEEEDaSP_SQ_,@function
        .size           $_ZN7cutlass13device_kernelIN5flash19enable_sm80_to_sm89INS1_16FlashAttnBwdSm80INS1_25CollectiveMainloopBwdSm80ILi2ELi2EN4cute5tupleIJNS5_1CILi128EEES8_NS7_ILi64EEEEEENS_10bfloat16_tEfNS_4arch4Sm80ELb0ELb0ELb1ELb1ELb1ELb0ELb0ELb0ELi2ELi4ELi4ELi4ELb0EEENS1_24CollectiveEpilogueBwdGQAISA_fSD_Li256ELb1ELb1EEENS1_19SingleTileSchedulerILb1ELb0ELb0ELi128EEEEEEEEEvNT_6ParamsE$_ZZN4cute6detail16composition_implINS_5tupleIJNS_1CILi8EEENS3_ILi2EEES5_S5_S4_S5_EEENS2_IJNS3_ILi1EEEiiiNS3_ILi72EEENS3_ILi512EEEEEES5_S4_EEDaRKT_RKT0_RKT1_RKT2_ENKUlRKT_T0_E_clINS2_IJNS2_IJS5_EEENS2_IJiEEES7_S7_EEENS_17integral_constantIiLi3EEEEEDaSP_SQ_,($_ZN7cutlass13device_kernelIN5flash19enable_sm80_to_sm89INS1_16FlashAttnBwdSm80INS1_25CollectiveMainloopBwdSm80ILi2ELi2EN4cute5tupleIJNS5_1CILi128EEES8_NS7_ILi64EEEEEENS_10bfloat16_tEfNS_4arch4Sm80ELb0ELb0ELb1ELb1ELb1ELb0ELb0ELb0ELi2ELi4ELi4ELi4ELb0EEENS1_24CollectiveEpilogueBwdGQAISA_fSD_Li256ELb1ELb1EEENS1_19SingleTileSchedulerILb1ELb0ELb0ELi128EEEEEEEEEvNT_6ParamsE$_ZZN4cute6detail16composition_implINS_5tupleIJNS_1CILi8EEENS3_ILi2EEES5_S5_S4_S5_EEENS2_IJNS3_ILi1EEEiiiNS3_ILi72EEENS3_ILi512EEEEEES5_S4_EEDaRKT_RKT0_RKT1_RKT2_ENKUlRKT_T0_E_clINS2_IJNS2_IJS5_EEENS2_IJiEEES7_S7_EEENS_17integral_constantIiLi4EEEEEDaSP_SQ_ - $_ZN7cutlass13device_kernelIN5flash19enable_sm80_to_sm89INS1_16FlashAttnBwdSm80INS1_25CollectiveMainloopBwdSm80ILi2ELi2EN4cute5tupleIJNS5_1CILi128EEES8_NS7_ILi64EEEEEENS_10bfloat16_tEfNS_4arch4Sm80ELb0ELb0ELb1ELb1ELb1ELb0ELb0ELb0ELi2ELi4ELi4ELi4ELb0EEENS1_24CollectiveEpilogueBwdGQAISA_fSD_Li256ELb1ELb1EEENS1_19SingleTileSchedulerILb1ELb0ELb0ELi128EEEEEEEEEvNT_6ParamsE$_ZZN4cute6detail16composition_implINS_5tupleIJNS_1CILi8EEENS3_ILi2EEES5_S5_S4_S5_EEENS2_IJNS3_ILi1EEEiiiNS3_ILi72EEENS3_ILi512EEEEEES5_S4_EEDaRKT_RKT0_RKT1_RKT2_ENKUlRKT_T0_E_clINS2_IJNS2_IJS5_EEENS2_IJiEEES7_S7_EEENS_17integral_constantIiLi3EEEEEDaSP_SQ_)
$_ZN7cutlass13device_kernelIN5flash19enable_sm80_to_sm89INS1_16FlashAttnBwdSm80INS1_25CollectiveMainloopBwdSm80ILi2ELi2EN4cute5tupleIJNS5_1CILi128EEES8_NS7_ILi64EEEEEENS_10bfloat16_tEfNS_4arch4Sm80ELb0ELb0ELb1ELb1ELb1ELb0ELb0ELb0ELi2ELi4ELi4ELi4ELb0EEENS1_24CollectiveEpilogueBwdGQAISA_fSD_Li256ELb1ELb1EEENS1_19SingleTileSchedulerILb1ELb0ELb0ELi128EEEEEEEEEvNT_6ParamsE$_ZZN4cute6detail16composition_implINS_5tupleIJNS_1CILi8EEENS3_ILi2EEES5_S5_S4_S5_EEENS2_IJNS3_ILi1EEEiiiNS3_ILi72EEENS3_ILi512EEEEEES5_S4_EEDaRKT_RKT0_RKT1_RKT2_ENKUlRKT_T0_E_clINS2_IJNS2_IJS5_EEENS2_IJiEEES7_S7_EEENS_17integral_constantIiLi3EEEEEDaSP_SQ_:
        /* <DEDUP_REMOVED lines=10> */
        .type           $_ZN7cutlass13device_kernelIN5flash19enable_sm80_to_sm89INS1_16FlashAttnBwdSm80INS1_25CollectiveMainloopBwdSm80ILi2ELi2EN4cute5tupleIJNS5_1CILi128EEES8_NS7_ILi64EEEEEENS_10bfloat16_tEfNS_4arch4Sm80ELb0ELb0ELb1ELb1ELb1ELb0ELb0ELb0ELi2ELi4ELi4ELi4ELb0EEENS1_24CollectiveEpilogueBwdGQAISA_fSD_Li256ELb1ELb1EEENS1_19SingleTileSchedulerILb1ELb0ELb0ELi128EEEEEEEEEvNT_6ParamsE$_ZZN4cute6detail16composition_implINS_5tupleIJNS_1CILi8EEENS3_ILi2EEES5_S5_S4_S5_EEENS2_IJNS3_ILi1EEEiiiNS3_ILi72EEENS3_ILi512EEEEEES5_S4_EEDaRKT_RKT0_RKT1_RKT2_ENKUlRKT_T0_E_clINS2_IJNS2_IJS5_EEENS2_IJiEEES7_S7_EEENS_17integral_constantIiLi4EEEEEDaSP_SQ_,@function
        .size           $_ZN7cutlass13device_kernelIN5flash19enable_sm80_to_sm89INS1_16FlashAttnBwdSm80INS1_25CollectiveMainloopBwdSm80ILi2ELi2EN4cute5tupleIJNS5_1CILi128EEES8_NS7_ILi64EEEEEENS_10bfloat16_tEfNS_4arch4Sm80ELb0ELb0ELb1ELb1ELb1ELb0ELb0ELb0ELi2ELi4ELi4ELi4ELb0EEENS1_24CollectiveEpilogueBwdGQAISA_fSD_Li256ELb1ELb1EEENS1_19SingleTileSchedulerILb1ELb0ELb0ELi128EEEEEEEEEvNT_6ParamsE$_ZZN4cute6detail16composition_implINS_5tupleIJNS_1CILi8EEENS3_ILi2EEES5_S5_S4_S5_EEENS2_IJNS3_ILi1EEEiiiNS3_ILi72EEENS3_ILi512EEEEEES5_S4_EEDaRKT_RKT0_RKT1_RKT2_ENKUlRKT_T0_E_clINS2_IJNS2_IJS5_EEENS2_IJiEEES7_S7_EEENS_17integral_constantIiLi4EEEEEDaSP_SQ_,($_ZN7cutlass13device_kernelIN5flash19enable_sm80_to_sm89INS1_16FlashAttnBwdSm80INS1_25CollectiveMainloopBwdSm80ILi2ELi2EN4cute5tupleIJNS5_1CILi128EEES8_NS7_ILi64EEEEEENS_10bfloat16_tEfNS_4arch4Sm80ELb0ELb0ELb1ELb1ELb1ELb0ELb0ELb0ELi2ELi4ELi4ELi4ELb0EEENS1_24CollectiveEpilogueBwdGQAISA_fSD_Li256ELb1ELb1EEENS1_19SingleTileSchedulerILb1ELb0ELb0ELi128EEEEEEEEEvNT_6ParamsE$_ZZN4cute6detail9lift_diceINS_5tupleIJiNS2_IJiNS_1CILi0EEEEEEEEES6_EEDaRKT_RKT0_ENKUlRKT_RKT0_E_clIS5_S5_EEDaSF_SI_ - $_ZN7cutlass13device_kernelIN5flash19enable_sm80_to_sm89INS1_16FlashAttnBwdSm80INS1_25CollectiveMainloopBwdSm80ILi2ELi2EN4cute5tupleIJNS5_1CILi128EEES8_NS7_ILi64EEEEEENS_10bfloat16_tEfNS_4arch4Sm80ELb0ELb0ELb1ELb1ELb1ELb0ELb0ELb0ELi2ELi4ELi4ELi4ELb0EEENS1_24CollectiveEpilogueBwdGQAISA_fSD_Li256ELb1ELb1EEENS1_19SingleTileSchedulerILb1ELb0ELb0ELi128EEEEEEEEEvNT_6ParamsE$_ZZN4cute6detail16composition_implINS_5tupleIJNS_1CILi8EEENS3_ILi2EEES5_S5_S4_S5_EEENS2_IJNS3_ILi1EEEiiiNS3_ILi72EEENS3_ILi512EEEEEES5_S4_EEDaRKT_RKT0_RKT1_RKT2_ENKUlRKT_T0_E_clINS2_IJNS2_IJS5_EEENS2_IJiEEES7_S7_EEENS_17integral_constantIiLi4EEEEEDaSP_SQ_)
$_ZN7cutlass13device_kernelIN5flash19enable_sm80_to_sm89INS1_16FlashAttnBwdSm80INS1_25CollectiveMainloopBwdSm80ILi2ELi2EN4cute5tupleIJNS5_1CILi128EEES8_NS7_ILi64EEEEEENS_10bfloat16_tEfNS_4arch4Sm80ELb0ELb0ELb1ELb1ELb1ELb0ELb0ELb0ELi2ELi4ELi4ELi4ELb0EEENS1_24CollectiveEpilogueBwdGQAISA_fSD_Li256ELb1ELb1EEENS1_19SingleTileSchedulerILb1ELb0ELb0ELi128EEEEEEEEEvNT_6ParamsE$_ZZN4cute6detail16composition_implINS_5tupleIJNS_1CILi8EEENS3_ILi2EEES5_S5_S4_S5_EEENS2_IJNS3_ILi1EEEiiiNS3_ILi72EEENS3_ILi512EEEEEES5_S4_EEDaRKT_RKT0_RKT1_RKT2_ENKUlRKT_T0_E_clINS2_IJNS2_IJS5_EEENS2_IJiEEES7_S7_EEENS_17integral_constantIiLi4EEEEEDaSP_SQ_:
        /* <DEDUP_REMOVED lines=10> */
        .type           $_ZN7cutlass13device_kernelIN5flash19enable_sm80_to_sm89INS1_16FlashAttnBwdSm80INS1_25CollectiveMainloopBwdSm80ILi2ELi2EN4cute5tupleIJNS5_1CILi128EEES8_NS7_ILi64EEEEEENS_10bfloat16_tEfNS_4arch4Sm80ELb0ELb0ELb1ELb1ELb1ELb0ELb0ELb0ELi2ELi4ELi4ELi4ELb0EEENS1_24CollectiveEpilogueBwdGQAISA_fSD_Li256ELb1ELb1EEENS1_19SingleTileSchedulerILb1ELb0ELb0ELi128EEEEEEEEEvNT_6ParamsE$_ZZN4cute6detail9lift_diceINS_5tupleIJiNS2_IJiNS_1CILi0EEEEEEEEES6_EEDaRKT_RKT0_ENKUlRKT_RKT0_E_clIS5_S5_EEDaSF_SI_,@function
        .size           $_ZN7cutlass13device_kernelIN5flash19enable_sm80_to_sm89INS1_16FlashAttnBwdSm80INS1_25CollectiveMainloopBwdSm80ILi2ELi2EN4cute5tupleIJNS5_1CILi128EEES8_NS7_ILi64EEEEEENS_10bfloat16_tEfNS_4arch4Sm80ELb0ELb0ELb1ELb1ELb1ELb0ELb0ELb0ELi2ELi4ELi4ELi4ELb0EEENS1_24CollectiveEpilogueBwdGQAISA_fSD_Li256ELb1ELb1EEENS1_19SingleTileSchedulerILb1ELb0ELb0ELi128EEEEEEEEEvNT_6ParamsE$_ZZN4cute6detail9lift_diceINS_5tupleIJiNS2_IJiNS_1CILi0EEEEEEEEES6_EEDaRKT_RKT0_ENKUlRKT_RKT0_E_clIS5_S5_EEDaSF_SI_,($_ZN7cutlass13device_kernelIN5flash19enable_sm80_to_sm89INS1_16FlashAttnBwdSm80INS1_25CollectiveMainloopBwdSm80ILi2ELi2EN4cute5tupleIJNS5_1CILi128EEES8_NS7_ILi64EEEEEENS_10bfloat16_tEfNS_4arch4Sm80ELb0ELb0ELb1ELb1ELb1ELb0ELb0ELb0ELi2ELi4ELi4ELi4ELb0EEENS1_24CollectiveEpilogueBwdGQAISA_fSD_Li256ELb1ELb1EEENS1_19SingleTileSchedulerILb1ELb0ELb0ELi128EEEEEEEEEvNT_6ParamsE$_ZZN4cute6detail9lift_diceINS_5tupleIJiNS2_IJiNS_1CILi0EEEEEEEEES6_EEDaRKT_RKT0_ENKUlRKT_RKT0_E_clIiiEEDaSF_SI_ - $_ZN7cutlass13device_kernelIN5flash19enable_sm80_to_sm89INS1_16FlashAttnBwdSm80INS1_25CollectiveMainloopBwdSm80ILi2ELi2EN4cute5tupleIJNS5_1CILi128EEES8_NS7_ILi64EEEEEENS_10bfloat16_tEfNS_4arch4Sm80ELb0ELb0ELb1ELb1ELb1ELb0ELb0ELb0ELi2ELi4ELi4ELi4ELb0EEENS1_24CollectiveEpilogueBwdGQAISA_fSD_Li256ELb1ELb1EEENS1_19SingleTileSchedulerILb1ELb0ELb0ELi128EEEEEEEEEvNT_6ParamsE$_ZZN4cute6detail9lift_diceINS_5tupleIJiNS2_IJiNS_1CILi0EEEEEEEEES6_EEDaRKT_RKT0_ENKUlRKT_RKT0_E_clIS5_S5_EEDaSF_SI_)
$_ZN7cutlass13device_kernelIN5flash19enable_sm80_to_sm89INS1_16FlashAttnBwdSm80INS1_25CollectiveMainloopBwdSm80ILi2ELi2EN4cute5tupleIJNS5_1CILi128EEES8_NS7_ILi64EEEEEENS_10bfloat16_tEfNS_4arch4Sm80ELb0ELb0ELb1ELb1ELb1ELb0ELb0ELb0ELi2ELi4ELi4ELi4ELb0EEENS1_24CollectiveEpilogueBwdGQAISA_fSD_Li256ELb1ELb1EEENS1_19SingleTileSchedulerILb1ELb0ELb0ELi128EEEEEEEEEvNT_6ParamsE$_ZZN4cute6detail9lift_diceINS_5tupleIJiNS2_IJiNS_1CILi0EEEEEEEEES6_EEDaRKT_RKT0_ENKUlRKT_RKT0_E_clIS5_S5_EEDaSF_SI_:
[----:B------:R-:W-:Y:S02]  /*eb20*/  MOV R6, 0xeb40 ;  /* 0x0000eb4000067802 */ /* 0x000fe40000000f00 */
[----:B------:R-:W-:Y:S05]  /*eb30*/  CALL.REL.NOINC `($_ZN7cutlass13device_kernelIN5flash19enable_sm80_to_sm89INS1_16FlashAttnBwdSm80INS1_25CollectiveMainloopBwdSm80ILi2ELi2EN4cute5tupleIJNS5_1CILi128EEES8_NS7_ILi64EEEEEENS_10bfloat16_tEfNS_4arch4Sm80ELb0ELb0ELb1ELb1ELb1ELb0ELb0ELb0ELi2ELi4ELi4ELi4ELb0EEENS1_24CollectiveEpilogueBwdGQAISA_fSD_Li256ELb1ELb1EEENS1_19SingleTileSchedulerILb1ELb0ELb0ELi128EEEEEEEEEvNT_6ParamsE$_ZZN4cute6detail9lift_diceINS_5tupleIJiNS_1CILi0EEEEEES5_EEDaRKT_RKT0_ENKUlRKT_RKT0_E_clIiiEEDaSE_SH_) ;  /* 0x000000e000007944 */ /* 0x000fea0003c00000 */
[----:B------:R-:W-:Y:S02]  /*eb40*/  MOV R70, 0xeb60 ;  /* 0x0000eb6000467802 */ /* 0x000fe40000000f00 */
[----:B-1---5:R-:W-:Y:S05]  /*eb50*/  CALL.REL.NOINC `($_ZN7cutlass13device_kernelIN5flash19enable_sm80_to_sm89INS1_16FlashAttnBwdSm80INS1_25CollectiveMainloopBwdSm80ILi2ELi2EN4cute5tupleIJNS5_1CILi128EEES8_NS7_ILi64EEEEEENS_10bfloat16_tEfNS_4arch4Sm80ELb0ELb0ELb1ELb1ELb1ELb0ELb0ELb0ELi2ELi4ELi4ELi4ELb0EEENS1_24CollectiveEpilogueBwdGQAISA_fSD_Li256ELb1ELb1EEENS1_19SingleTileSchedulerILb1ELb0ELb0ELi128EEEEEEEEEvNT_6ParamsE$_ZZN4cute12filter_tupleINS_5tupleIJiNS_1CILi0EEEEEES4_ZNS_6detail9lift_diceIS4_S4_EEDaRKT_RKT0_EUlRKT_RKT0_E_EEDaS9_SC_OT1_ENKUlDpSF_E_clIJNS1_IJiEEENS1_IJS3_EEEEEEDaSM_) ;  /* 0xffffd26000007944 */ /* 0x022fea0003c3ffff */
[----:B-----5:R-:W-:Y:S02]  /*eb60*/  MOV R6, R2 ;  /* 0x0000000200067202 */ /* 0x020fe40000000f00 */
[----:B------:R-:W-:Y:S02]  /*eb70*/  MOV R2, R10 ;  /* 0x0000000a00027202 */ /* 0x000fe40000000f00 */
[----:B------:R-:W-:-:S04]  /*eb80*/  MOV R3, 0x0 ;  /* 0x0000000000037802 */ /* 0x000fc80000000f00 */
[----:B------:R-:W-:Y:S05]  /*eb90*/  RET.REL.NODEC R2 `(_ZN7cutlass13device_kernelIN5flash19enable_sm80_to_sm89INS1_16FlashAttnBwdSm80INS1_25CollectiveMainloopBwdSm80ILi2ELi2EN4cute5tupleIJNS5_1CILi128EEES8_NS7_ILi64EEEEEENS_10bfloat16_tEfNS_4arch4Sm80ELb0ELb0ELb1ELb1ELb1ELb0ELb0ELb0ELi2ELi4ELi4ELi4ELb0EEENS1_24CollectiveEpilogueBwdGQAISA_fSD_Li256ELb1ELb1EEENS1_19SingleTileSchedulerILb1ELb0ELb0ELi128EEEEEEEEEvNT_6ParamsE) ;  /* 0xffff146002007950 */ /* 0x000fea0003c3ffff */
        .type           $_ZN7cutlass13device_kernelIN5flash19enable_sm80_to_sm89INS1_16FlashAttnBwdSm80INS1_25CollectiveMainloopBwdSm80ILi2ELi2EN4cute5tupleIJNS5_1CILi128EEES8_NS7_ILi64EEEEEENS_10bfloat16_tEfNS_4arch4Sm80ELb0ELb0ELb1ELb1ELb1ELb0ELb0ELb0ELi2ELi4ELi4ELi4ELb0EEENS1_24CollectiveEpilogueBwdGQAISA_fSD_Li256ELb1ELb1EEENS1_19SingleTileSchedulerILb1ELb0ELb0ELi128EEEEEEEEEvNT_6ParamsE$_ZZN4cute6detail9lift_diceINS_5tupleIJiNS2_IJiNS_1CILi0EEEEEEEEES6_EEDaRKT_RKT0_ENKUlRKT_RKT0_E_clIiiEEDaSF_SI_,@function
        .size           $_ZN7cutlass13device_kernelIN5flash19enable_sm80_to_sm89INS1_16FlashAttnBwdSm80INS1_25CollectiveMainloopBwdSm80ILi2ELi2EN4cute5tupleIJNS5_1CILi128EEES8_NS7_ILi64EEEEEENS_10bfloat16_tEfNS_4arch4Sm80ELb0ELb0ELb1ELb1ELb1ELb0ELb0ELb0ELi2ELi4ELi4ELi4ELb0EEENS1_24CollectiveEpilogueBwdGQAISA_fSD_Li256ELb1ELb1EEENS1_19SingleTileSchedulerILb1ELb0ELb0ELi128EEEEEEEEEvNT_6ParamsE$_ZZN4cute6detail9lift_diceINS_5tupleIJiNS2_IJiNS_1CILi0EEEEEEEEES6_EEDaRKT_RKT0_ENKUlRKT_RKT0_E_clIiiEEDaSF_SI_,($_ZN7cutlass13device_kernelIN5flash19enable_sm80_to_sm89INS1_16FlashAttnBwdSm80INS1_25CollectiveMainloopBwdSm80ILi2ELi2EN4cute5tupleIJNS5_1CILi128EEES8_NS7_ILi64EEEEEENS_10bfloat16_tEfNS_4arch4Sm80ELb0ELb0ELb1ELb1ELb1ELb0ELb0ELb0ELi2ELi4ELi4ELi4ELb0EEENS1_24CollectiveEpilogueBwdGQAISA_fSD_Li256ELb1ELb1EEENS1_19SingleTileSchedulerILb1ELb0ELb0ELi128EEEEEEEEEvNT_6ParamsE$_ZZN4cute6detail9lift_diceINS_5tupleIJiNS_1CILi0EEEEEES5_EEDaRKT_RKT0_ENKUlRKT_RKT0_E_clIiiEEDaSE_SH_ - $_ZN7cutlass13device_kernelIN5flash19enable_sm80_to_sm89INS1_16FlashAttnBwdSm80INS1_25CollectiveMainloopBwdSm80ILi2ELi2EN4cute5tupleIJNS5_1CILi128EEES8_NS7_ILi64EEEEEENS_10bfloat16_tEfNS_4arch4Sm80ELb0ELb0ELb1ELb1ELb1ELb0ELb0ELb0ELi2ELi4ELi4ELi4ELb0EEENS1_24CollectiveEpilogueBwdGQAISA_fSD_Li256ELb1ELb1EEENS1_19SingleTileSchedulerILb1ELb0ELb0ELi128EEEEEEEEEvNT_6ParamsE$_ZZN4cute6detail9lift_diceINS_5tupleIJiNS2_IJiNS_1CILi0EEEEEEEEES6_EEDaRKT_RKT0_ENKUlRKT_RKT0_E_clIiiEEDaSF_SI_)
$_ZN7cutlass13device_kernelIN5flash19enable_sm80_to_sm89INS1_16FlashAttnBwdSm80INS1_25CollectiveMainloopBwdSm80ILi2ELi2EN4cute5tupleIJNS5_1CILi128EEES8_NS7_ILi64EEEEEENS_10bfloat16_tEfNS_4arch4Sm80ELb0ELb0ELb1ELb1ELb1ELb0ELb0ELb0ELi2ELi4ELi4ELi4ELb0EEENS1_24CollectiveEpilogueBwdGQAISA_fSD_Li256ELb1ELb1EEENS1_19SingleTileSchedulerILb1ELb0ELb0ELi128EEEEEEEEEvNT_6ParamsE$_ZZN4cute6detail9lift_diceINS_5tupleIJiNS2_IJiNS_1CILi0EEEEEEEEES6_EEDaRKT_RKT0_ENKUlRKT_RKT0_E_clIiiEEDaSF_SI_:
[----:B------:R-:W-:Y:S02]  /*eba0*/  IADD3 R2, R1, 0x1684, RZ ;  /* 0x0000168401027810 */ /* 0x000fe40007ffe0ff */
[----:B------:R-:W-:Y:S02]  /*ebb0*/  MOV R8, 0xebe0 ;  /* 0x0000ebe000087802 */ /* 0x000fe40000000f00 */
[----:B------:R-:W-:Y:S02]  /*ebc0*/  IADD3 R2, R2, c[0x0][0x20], RZ ;  /* 0x0000080002027a10 */ /* 0x000fe40007ffe0ff */
[----:B------:R-:W-:Y:S05]  /*ebd0*/  CALL.REL.NOINC `($_ZN7cutlass13device_kernelIN5flash19enable_sm80_to_sm89INS1_16FlashAttnBwdSm80INS1_25CollectiveMainloopBwdSm80ILi2ELi2EN4cute5tupleIJNS5_1CILi128EEES8_NS7_ILi64EEEEEENS_10bfloat16_tEfNS_4arch4Sm80ELb0ELb0ELb1ELb1ELb1ELb0ELb0ELb0ELi2ELi4ELi4ELi4ELb0EEENS1_24CollectiveEpilogueBwdGQAISA_fSD_Li256ELb1ELb1EEENS1_19SingleTileSchedulerILb1ELb0ELb0ELi128EEEEEEEEEvNT_6ParamsE$_ZN4cute3eso3ESOILb0ELb1EJiEEC2ERKi) ;  /* 0xffff87b000007944 */ /* 0x000fea0003c3ffff */
[----:B------:R2:W5:Y:S01]  /*ebe0*/  LDL R11, [R1+0x1684] ;  /* 0x00168400010b7983 */ /* 0x0005620000100800 */
[----:B-1----:R-:W-:Y:S02]  /*ebf0*/  MOV R2, R10 ;  /* 0x0000000a00027202 */ /* 0x002fe40000000f00 */
[----:B------:R-:W-:-:S04]  /*ec00*/  MOV R3, 0x0 ;  /* 0x0000000000037802 */ /* 0x000fc80000000f00 */
[----:B------:R-:W-:Y:S05]  /*ec10*/  RET.REL.NODEC R2 `(_ZN7cutlass13device_kernelIN5flash19enable_sm80_to_sm89INS1_16FlashAttnBwdSm80INS1_25CollectiveMainloopBwdSm80ILi2ELi2EN4cute5tupleIJNS5_1CILi128EEES8_NS7_ILi64EEEEEENS_10bfloat16_tEfNS_4arch4Sm80ELb0ELb0ELb1ELb1ELb1ELb0ELb0ELb0ELi2ELi4ELi4ELi4ELb0EEENS1_24CollectiveEpilogueBwdGQAISA_fSD_Li256ELb1ELb1EEENS1_19SingleTileSchedulerILb1ELb0ELb0ELi128EEEEEEEEEvNT_6ParamsE) ;  /* 0xffff13e002007950 */ /* 0x000fea0003c3ffff */
        .type           $_ZN7cutlass13device_kernelIN5flash19enable_sm80_to_sm89INS1_16FlashAttnBwdSm80INS1_25CollectiveMainloopBwdSm80ILi2ELi2EN4cute5tupleIJNS5_1CILi128EEES8_NS7_ILi64EEEEEENS_10bfloat16_tEfNS_4arch4Sm80ELb0ELb0ELb1ELb1ELb1ELb0ELb0ELb0ELi2ELi4ELi4ELi4ELb0EEENS1_24CollectiveEpilogueBwdGQAISA_fSD_Li256ELb1ELb1EEENS1_19SingleTileSchedulerILb1ELb0ELb0ELi128EEEEEEEEEvNT_6ParamsE$_ZZN4cute6detail9lift_diceINS_5tupleIJiNS_1CILi0EEEEEES5_EEDaRKT_RKT0_ENKUlRKT_RKT0_E_clIiiEEDaSE_SH_,@function
        .size           $_ZN7cutlass13device_kernelIN5flash19enable_sm80_to_sm89INS1_16FlashAttnBwdSm80INS1_25CollectiveMainloopBwdSm80ILi2ELi2EN4cute5tupleIJNS5_1CILi128EEES8_NS7_ILi64EEEEEENS_10bfloat16_tEfNS_4arch4Sm80ELb0ELb0ELb1ELb1ELb1ELb0ELb0ELb0ELi2ELi4ELi4ELi4ELb0EEENS1_24CollectiveEpilogueBwdGQAISA_fSD_Li256ELb1ELb1EEENS1_19SingleTileSchedulerILb1ELb0ELb0ELi128EEEEEEEEEvNT_6ParamsE$_ZZN4cute6detail9lift_diceINS_5tupleIJiNS_1CILi0EEEEEES5_EEDaRKT_RKT0_ENKUlRKT_RKT0_E_clIiiEEDaSE_SH_,($_ZN7cutlass13device_kernelIN5flash19enable_sm80_to_sm89INS1_16FlashAttnBwdSm80INS1_25CollectiveMainloopBwdSm80ILi2ELi2EN4cute5tupleIJNS5_1CILi128EEES8_NS7_ILi64EEEEEENS_10bfloat16_tEfNS_4arch4Sm80ELb0ELb0ELb1ELb1ELb1ELb0ELb0ELb0ELi2ELi4ELi4ELi4ELb0EEENS1_24CollectiveEpilogueBwdGQAISA_fSD_Li256ELb1ELb1EEENS1_19SingleTileSchedulerILb1ELb0ELb0ELi128EEEEEEEEEvNT_6ParamsE$_ZZN4cute6upcastILi2ENS_5tupleIJNS1_IJNS_1CILi1EEENS1_IJNS2_ILi2EEES4_S4_EEEEEES4_NS1_IJS4_S4_EEEEEENS1_IJNS1_IJNS2_ILi0EEENS1_IJS3_NS2_ILi512EEEiEEEEEENS2_ILi4096EEENS1_IJiNS2_ILi8192EEEEEEEEEEEDaRKT0_RKT1_ENKUlRKT_RKT0_E_clIS6_SC_EEDaSP_SS_ - $_ZN7cutlass13device_kernelIN5flash19enable_sm80_to_sm89INS1_16FlashAttnBwdSm80INS1_25CollectiveMainloopBwdSm80ILi2ELi2EN4cute5tupleIJNS5_1CILi128EEES8_NS7_ILi64EEEEEENS_10bfloat16_tEfNS_4arch4Sm80ELb0ELb0ELb1ELb1ELb1ELb0ELb0ELb0ELi2ELi4ELi4ELi4ELb0EEENS1_24CollectiveEpilogueBwdGQAISA_fSD_Li256ELb1ELb1EEENS1_19SingleTileSchedulerILb1ELb0ELb0ELi128EEEEEEEEEvNT_6ParamsE$_ZZN4cute6detail9lift_diceINS_5tupleIJiNS_1CILi0EEEEEES5_EEDaRKT_RKT0_ENKUlRKT_RKT0_E_clIiiEEDaSE_SH_)
$_ZN7cutlass13device_kernelIN5flash19enable_sm80_to_sm89INS1_16FlashAttnBwdSm80INS1_25CollectiveMainloopBwdSm80ILi2ELi2EN4cute5tupleIJNS5_1CILi128EEES8_NS7_ILi64EEEEEENS_10bfloat16_tEfNS_4arch4Sm80ELb0ELb0ELb1ELb1ELb1ELb0ELb0ELb0ELi2ELi4ELi4ELi4ELb0EEENS1_24CollectiveEpilogueBwdGQAISA_fSD_Li256ELb1ELb1EEENS1_19SingleTileSchedulerILb1ELb0ELb0ELi128EEEEEEEEEvNT_6ParamsE$_ZZN4cute6detail9lift_diceINS_5tupleIJiNS_1CILi0EEEEEES5_EEDaRKT_RKT0_ENKUlRKT_RKT0_E_clIiiEEDaSE_SH_:
        /* <DEDUP_REMOVED lines=8> */
        .type           $_ZN7cutlass13device_kernelIN5flash19enable_sm80_to_sm89INS1_16FlashAttnBwdSm80INS1_25CollectiveMainloopBwdSm80ILi2ELi2EN4cute5tupleIJNS5_1CILi128EEES8_NS7_ILi64EEEEEENS_10bfloat16_tEfNS_4arch4Sm80ELb0ELb0ELb1ELb1ELb1ELb0ELb0ELb0ELi2ELi4ELi4ELi4ELb0EEENS1_24CollectiveEpilogueBwdGQAISA_fSD_Li256ELb1ELb1EEENS1_19SingleTileSchedulerILb1ELb0ELb0ELi128EEEEEEEEEvNT_6ParamsE$_ZZN4cute6upcastILi2ENS_5tupleIJNS1_IJNS_1CILi1EEENS1_IJNS2_ILi2EEES4_S4_EEEEEES4_NS1_IJS4_S4_EEEEEENS1_IJNS1_IJNS2_ILi0EEENS1_IJS3_NS2_ILi512EEEiEEEEEENS2_ILi4096EEENS1_IJiNS2_ILi8192EEEEEEEEEEEDaRKT0_RKT1_ENKUlRKT_RKT0_E_clIS6_SC_EEDaSP_SS_,@function
        .size           $_ZN7cutlass13device_kernelIN5flash19enable_sm80_to_sm89INS1_16FlashAttnBwdSm80INS1_25CollectiveMainloopBwdSm80ILi2ELi2EN4cute5tupleIJNS5_1CILi128EEES8_NS7_ILi64EEEEEENS_10bfloat16_tEfNS_4arch4Sm80ELb0ELb0ELb1ELb1ELb1ELb0ELb0ELb0ELi2ELi4ELi4ELi4ELb0EEENS1_24CollectiveEpilogueBwdGQAISA_fSD_Li256ELb1ELb1EEENS1_19SingleTileSchedulerILb1ELb0ELb0ELi128EEEEEEEEEvNT_6ParamsE$_ZZN4cute6upcastILi2ENS_5tupleIJNS1_IJNS_1CILi1EEENS1_IJNS2_ILi2EEES4_S4_EEEEEES4_NS1_IJS4_S4_EEEEEENS1_IJNS1_IJNS2_ILi0EEENS1_IJS3_NS2_ILi512EEEiEEEEEENS2_ILi4096EEENS1_IJiNS2_ILi8192EEEEEEEEEEEDaRKT0_RKT1_ENKUlRKT_RKT0_E_clIS6_SC_EEDaSP_SS_,($_ZN7cutlass13device_kernelIN5flash19enable_sm80_to_sm89INS1_16FlashAttnBwdSm80INS1_25CollectiveMainloopBwdSm80ILi2ELi2EN4cute5tupleIJNS5_1CILi128EEES8_NS7_ILi64EEEEEENS_10bfloat16_tEfNS_4arch4Sm80ELb0ELb0ELb1ELb1ELb1ELb0ELb0ELb0ELi2ELi4ELi4ELi4ELb0EEENS1_24CollectiveEpilogueBwdGQAISA_fSD_Li256ELb1ELb1EEENS1_19SingleTileSchedulerILb1ELb0ELb0ELi128EEEEEEEEEvNT_6ParamsE$_ZZN4cute6upcastILi2ENS_5tupleIJNS1_IJNS_1CILi1EEENS1_IJNS2_ILi2EEES4_S4_EEEEEES4_NS1_IJS4_S4_EEEEEENS1_IJNS1_IJNS2_ILi0EEENS1_IJS3_NS2_ILi512EEEiEEEEEENS2_ILi4096EEENS1_IJiNS2_ILi8192EEEEEEEEEEEDaRKT0_RKT1_ENKUlRKT_RKT0_E_clIS7_SF_EEDaSP_SS_ - $_ZN7cutlass13device_kernelIN5flash19enable_sm80_to_sm89INS1_16FlashAttnBwdSm80INS1_25CollectiveMainloopBwdSm80ILi2ELi2EN4cute5tupleIJNS5_1CILi128EEES8_NS7_ILi64EEEEEENS_10bfloat16_tEfNS_4arch4Sm80ELb0ELb0ELb1ELb1ELb1ELb0ELb0ELb0ELi2ELi4ELi4ELi4ELb0EEENS1_24CollectiveEpilogueBwdGQAISA_fSD_Li256ELb1ELb1EEENS1_19SingleTileSchedulerILb1ELb0ELb0ELi128EEEEEEEEEvNT_6ParamsE$_ZZN4cute6upcastILi2ENS_5tupleIJNS1_IJNS_1CILi1EEENS1_IJNS2_ILi2EEES4_S4_EEEEEES4_NS1_IJS4_S4_EEEEEENS1_IJNS1_IJNS2_ILi0EEENS1_IJS3_NS2_ILi512EEEiEEEEEENS2_ILi4096EEENS1_IJiNS2_ILi8192EEEEEEEEEEEDaRKT0_RKT1_ENKUlRKT_RKT0_E_clIS6_SC_EEDaSP_SS_)
$_ZN7cutlass13device_kernelIN5flash19enable_sm80_to_sm89INS1_16FlashAttnBwdSm80INS1_25CollectiveMainloopBwdSm80ILi2ELi2EN4cute5tupleIJNS5_1CILi128EEES8_NS7_ILi64EEEEEENS_10bfloat16_tEfNS_4arch4Sm80ELb0ELb0ELb1ELb1ELb1ELb0ELb0ELb0ELi2ELi4ELi4ELi4ELb0EEENS1_24CollectiveEpilogueBwdGQAISA_fSD_Li256ELb1ELb1EEENS1_19SingleTileSchedulerILb1ELb0ELb0ELi128EEEEEEEEEvNT_6ParamsE$_ZZN4cute6upcastILi2ENS_5tupleIJNS1_IJNS_1CILi1EEENS1_IJNS2_ILi2EEES4_S4_EEEEEES4_NS1_IJS4_S4_EEEEEENS1_IJNS1_IJNS2_ILi0EEENS1_IJS3_NS2_ILi512EEEiEEEEEENS2_ILi4096EEENS1_IJiNS2_ILi8192EEEEEEEEEEEDaRKT0_RKT1_ENKUlRKT_RKT0_E_clIS6_SC_EEDaSP_SS_:
[----:B------:R-:W-:-:S06]  /*eca0*/  IADD3 R3, R41, -c[0x0][0x20], RZ ;  /* 0x8000080029037a10 */ /* 0x000fcc0007ffe0ff */
[----:B------:R-:W5:Y:S01]  /*ecb0*/  LDL R3, [R3] ;  /* 0x0000000003037983 */ /* 0x000f620000100800 */
[----:B------:R-:W-:Y:S02]  /*ecc0*/  IADD3 R9, R1, 0x1380, RZ ;  /* 0x0000138001097810 */ /* 0x000fe40007ffe0ff */
[----:B------:R-:W-:Y:S02]  /*ecd0*/  MOV R54, 0xed10 ;  /* 0x0000ed1000367802 */ /* 0x000fe40000000f00 */
[----:B------:R-:W-:-:S04]  /*ece0*/  IADD3 R9, R9, c[0x0][0x20], RZ ;  /* 0x0000080009097a10 */ /* 0x000fc80007ffe0ff */
[----:B------:R-:W-:Y:S02]  /*ecf0*/  IADD3 R10, R9, 0x4, RZ ;  /* 0x00000004090a7810 */ /* 0x000fe40007ffe0ff */
[----:B-----5:R-:W-:Y:S05]  /*ed00*/  CALL.REL.NOINC `($_ZN7cutlass13device_kernelIN5flash19enable_sm80_to_sm89INS1_16FlashAttnBwdSm80INS1_25CollectiveMainloopBwdSm80ILi2ELi2EN4cute5tupleIJNS5_1CILi128EEES8_NS7_ILi64EEEEEENS_10bfloat16_tEfNS_4arch4Sm80ELb0ELb0ELb1ELb1ELb1ELb0ELb0ELb0ELi2ELi4ELi4ELi4ELb0EEENS1_24CollectiveEpilogueBwdGQAISA_fSD_Li256ELb1ELb1EEENS1_19SingleTileSchedulerILb1ELb0ELb0ELi128EEEEEEEEEvNT_6ParamsE$_ZZN4cute6upcastILi2ENS_5tupleIJNS_1CILi1EEENS1_IJNS2_ILi2EEES4_S4_EEEEEENS1_IJNS2_ILi0EEENS1_IJS3_NS2_ILi512EEEiEEEEEEEEDaRKT0_RKT1_ENKUlRKT_RKT0_E_clIS5_S9_EEDaSJ_SM_) ;  /* 0x0000015000007944 */ /* 0x020fea0003c00000 */
[----:B------:R-:W-:Y:S02]  /*ed10*/  MOV R4, 0xed30 ;  /* 0x0000ed3000047802 */ /* 0x000fe40000000f00 */
[----:B-1---5:R-:W-:Y:S05]  /*ed20*/  CALL.REL.NOINC `($_ZN7cutlass13device_kernelIN5flash19enable_sm80_to_sm89INS1_16FlashAttnBwdSm80INS1_25CollectiveMainloopBwdSm80ILi2ELi2EN4cute5tupleIJNS5_1CILi128EEES8_NS7_ILi64EEEEEENS_10bfloat16_tEfNS_4arch4Sm80ELb0ELb0ELb1ELb1ELb1ELb0ELb0ELb0ELi2ELi4ELi4ELi4ELb0EEENS1_24CollectiveEpilogueBwdGQAISA_fSD_Li256ELb1ELb1EEENS1_19SingleTileSchedulerILb1ELb0ELb0ELi128EEEEEEEEEvNT_6ParamsE$_ZN4cute3eso3ESOILb1ELb0EJNS_1CILi0EEENS_5tupleIJNS2_ILi1EEENS2_ILi256EEEiEEEEEC2ERKS3_RKS7_) ;  /* 0xffff8d1000007944 */ /* 0x022fea0003c3ffff */
[----:B-1----:R1:W5:Y:S01]  /*ed30*/  LDL R2, [R1+0x1384] ;  /* 0x0013840001027983 */ /* 0x0023620000100800 */
[----:B------:R-:W-:-:S03]  /*ed40*/  MOV R6, 0xed60 ;  /* 0x0000ed6000067802 */ /* 0x000fc60000000f00 */
[----:B-1---5:R-:W-:Y:S05]  /*ed50*/  CALL.REL.NOINC `($_ZN7cutlass13device_kernelIN5flash19enable_sm80_to_sm89INS1_16FlashAttnBwdSm80INS1_25CollectiveMainloopBwdSm80ILi2ELi2EN4cute5tupleIJNS5_1CILi128EEES8_NS7_ILi64EEEEEENS_10bfloat16_tEfNS_4arch4Sm80ELb0ELb0ELb1ELb1ELb1ELb0ELb0ELb0ELi2ELi4ELi4ELi4ELb0EEENS1_24CollectiveEpilogueBwdGQAISA_fSD_Li256ELb1ELb1EEENS1_19SingleTileSchedulerILb1ELb0ELb0ELi128EEEEEEEEEvNT_6ParamsE$_ZN4cute5tupleIJNS0_IJNS_1CILi1EEENS0_IJS2_NS1_ILi2EEES3_EEEEEENS0_IJNS1_ILi0EEENS0_IJS2_NS1_ILi256EEEiEEEEEEEEC2ERKS5_RKS9_) ;  /* 0xffffbe7000007944 */ /* 0x022fea0003c3ffff */
[----:B------:R1:W5:Y:S01]  /*ed60*/  LDL R33, [R1+0x1380] ;  /* 0x0013800001217983 */ /* 0x0003620000100800 */
[----:B------:R-:W-:-:S04]  /*ed70*/  MOV R9, 0x0 ;  /* 0x0000000000097802 */ /* 0x000fc80000000f00 */
[----:B------:R-:W-:Y:S05]  /*ed80*/  RET.REL.NODEC R8 `(_ZN7cutlass13device_kernelIN5flash19enable_sm80_to_sm89INS1_16FlashAttnBwdSm80INS1_25CollectiveMainloopBwdSm80ILi2ELi2EN4cute5tupleIJNS5_1CILi128EEES8_NS7_ILi64EEEEEENS_10bfloat16_tEfNS_4arch4Sm80ELb0ELb0ELb1ELb1ELb1ELb0ELb0ELb0ELi2ELi4ELi4ELi4ELb0EEENS1_24CollectiveEpilogueBwdGQAISA_fSD_Li256ELb1ELb1EEENS1_19SingleTileSchedulerILb1ELb0ELb0ELi128EEEEEEEEEvNT_6ParamsE) ;  /* 0xffff127008007950 */ /* 0x000fea0003c3ffff */
        .type           $_ZN7cutlass13device_kernelIN5flash19enable_sm80_to_sm89INS1_16FlashAttnBwdSm80INS1_25CollectiveMainloopBwdSm80ILi2ELi2EN4cute5tupleIJNS5_1CILi128EEES8_NS7_ILi64EEEEEENS_10bfloat16_tEfNS_4arch4Sm80ELb0ELb0ELb1ELb1ELb1ELb0ELb0ELb0ELi2ELi4ELi4ELi4ELb0EEENS1_24CollectiveEpilogueBwdGQAISA_fSD_Li256ELb1ELb1EEENS1_19SingleTileSchedulerILb1ELb0ELb0ELi128EEEEEEEEEvNT_6ParamsE$_ZZN4cute6upcastILi2ENS_5tupleIJNS1_IJNS_1CILi1EEENS1_IJNS2_ILi2EEES4_S4_EEEEEES4_NS1_IJS4_S4_EEEEEENS1_IJNS1_IJNS2_ILi0EEENS1_IJS3_NS2_ILi512EEEiEEEEEENS2_ILi4096EEENS1_IJiNS2_ILi8192EEEEEEEEEEEDaRKT0_RKT1_ENKUlRKT_RKT0_E_clIS7_SF_EEDaSP_SS_,@function
        .size           $_ZN7cutlass13device_kernelIN5flash19enable_sm80_to_sm89INS1_16FlashAttnBwdSm80INS1_25CollectiveMainloopBwdSm80ILi2ELi2EN4cute5tupleIJNS5_1CILi128EEES8_NS7_ILi64EEEEEENS_10bfloat16_tEfNS_4arch4Sm80ELb0ELb0ELb1ELb1ELb1ELb0ELb0ELb0ELi2ELi4ELi4ELi4ELb0EEENS1_24CollectiveEpilogueBwdGQAISA_fSD_Li256ELb1ELb1EEENS1_19SingleTileSchedulerILb1ELb0ELb0ELi128EEEEEEEEEvNT_6ParamsE$_ZZN4cute6upcastILi2ENS_5tupleIJNS1_IJNS_1CILi1EEENS1_IJNS2_ILi2EEES4_S4_EEEEEES4_NS1_IJS4_S4_EEEEEENS1_IJNS1_IJNS2_ILi0EEENS1_IJS3_NS2_ILi512EEEiEEEEEENS2_ILi4096EEENS1_IJiNS2_ILi8192EEEEEEEEEEEDaRKT0_RKT1_ENKUlRKT_RKT0_E_clIS7_SF_EEDaSP_SS_,($_ZN7cutlass13device_kernelIN5flash19enable_sm80_to_sm89INS1_16FlashAttnBwdSm80INS1_25CollectiveMainloopBwdSm80ILi2ELi2EN4cute5tupleIJNS5_1CILi128EEES8_NS7_ILi64EEEEEENS_10bfloat16_tEfNS_4arch4Sm80ELb0ELb0ELb1ELb1ELb1ELb0ELb0ELb0ELi2ELi4ELi4ELi4ELb0EEENS1_24CollectiveEpilogueBwdGQAISA_fSD_Li256ELb1ELb1EEENS1_19SingleTileSchedulerILb1ELb0ELb0ELi128EEEEEEEEEvNT_6ParamsE$_ZZN4cute6upcastILi2ENS_5tupleIJNS_1CILi1EEENS1_IJNS2_ILi2EEES4_S4_EEEEEENS1_IJNS2_ILi0EEENS1_IJS3_NS2_ILi512EEEiEEEEEEEEDaRKT0_RKT1_ENKUlRKT_RKT0_E_clIS5_S9_EEDaSJ_SM_ - $_ZN7cutlass13device_kernelIN5flash19enable_sm80_to_sm89INS1_16FlashAttnBwdSm80INS1_25CollectiveMainloopBwdSm80ILi2ELi2EN4cute5tupleIJNS5_1CILi128EEES8_NS7_ILi64EEEEEENS_10bfloat16_tEfNS_4arch4Sm80ELb0ELb0ELb1ELb1ELb1ELb0ELb0ELb0ELi2ELi4ELi4ELi4ELb0EEENS1_24CollectiveEpilogueBwdGQAISA_fSD_Li256ELb1ELb1EEENS1_19SingleTileSchedulerILb1ELb0ELb0ELi128EEEEEEEEEvNT_6ParamsE$_ZZN4cute6upcastILi2ENS_5tupleIJNS1_IJNS_1CILi1EEENS1_IJNS2_ILi2EEES4_S4_EEEEEES4_NS1_IJS4_S4_EEEEEENS1_IJNS1_IJNS2_ILi0EEENS1_IJS3_NS2_ILi512EEEiEEEEEENS2_ILi4096EEENS1_IJiNS2_ILi8192EEEEEEEEEEEDaRKT0_RKT1_ENKUlRKT_RKT0_E_clIS7_SF_EEDaSP_SS_)
$_ZN7cutlass13device_kernelIN5flash19enable_sm80_to_sm89INS1_16FlashAttnBwdSm80INS1_25CollectiveMainloopBwdSm80ILi2ELi2EN4cute5tupleIJNS5_1CILi128EEES8_NS7_ILi64EEEEEENS_10bfloat16_tEfNS_4arch4Sm80ELb0ELb0ELb1ELb1ELb1ELb0ELb0ELb0ELi2ELi4ELi4ELi4ELb0EEENS1_24CollectiveEpilogueBwdGQAISA_fSD_Li256ELb1ELb1EEENS1_19SingleTileSchedulerILb1ELb0ELb0ELi128EEEEEEEEEvNT_6ParamsE$_ZZN4cute6upcastILi2ENS_5tupleIJNS1_IJNS_1CILi1EEENS1_IJNS2_ILi2EEES4_S4_EEEEEES4_NS1_IJS4_S4_EEEEEENS1_IJNS1_IJNS2_ILi0EEENS1_IJS3_NS2_ILi512EEEiEEEEEENS2_ILi4096EEENS1_IJiNS2_ILi8192EEEEEEEEEEEDaRKT0_RKT1_ENKUlRKT_RKT0_E_clIS7_SF_EEDaSP_SS_:
[----:B------:R-:W-:Y:S02]  /*ed90*/  IADD3 R8, R1, 0x1380, RZ ;  /* 0x0000138001087810 */ /* 0x000fe40007ffe0ff */
[----:B------:R-:W-:Y:S02]  /*eda0*/  MOV R52, 0xede0 ;  /* 0x0000ede000347802 */ /* 0x000fe40000000f00 */
[----:B------:R-:W-:-:S04]  /*edb0*/  IADD3 R8, R8, c[0x0][0x20], RZ ;  /* 0x0000080008087a10 */ /* 0x000fc80007ffe0ff */
[----:B------:R-:W-:Y:S02]  /*edc0*/  IADD3 R9, R8, 0x4, RZ ;  /* 0x0000000408097810 */ /* 0x000fe40007ffe0ff */
[----:B------:R-:W-:Y:S05]  /*edd0*/  CALL.REL.NOINC `($_ZN7cutlass13device_kernelIN5flash19enable_sm80_to_sm89INS1_16FlashAttnBwdSm80INS1_25CollectiveMainloopBwdSm80ILi2ELi2EN4cute5tupleIJNS5_1CILi128EEES8_NS7_ILi64EEEEEENS_10bfloat16_tEfNS_4arch4Sm80ELb0ELb0ELb1ELb1ELb1ELb0ELb0ELb0ELi2ELi4ELi4ELi4ELb0EEENS1_24CollectiveEpilogueBwdGQAISA_fSD_Li256ELb1ELb1EEENS1_19SingleTileSchedulerILb1ELb0ELb0ELi128EEEEEEEEEvNT_6ParamsE$_ZZN4cute6upcastILi2ENS_5tupleIJNS_1CILi2EEES3_EEENS1_IJiNS2_ILi8192EEEEEEEEDaRKT0_RKT1_ENKUlRKT_RKT0_E_clIS3_iEEDaSF_SI_) ;  /* 0x0000015000007944 */ /* 0x000fea0003c00000 */
[----:B------:R-:W-:Y:S02]  /*ede0*/  MOV R4, 0xee00 ;  /* 0x0000ee0000047802 */ /* 0x000fe40000000f00 */
[----:B-1---5:R-:W-:Y:S05]  /*edf0*/  CALL.REL.NOINC `($_ZN7cutlass13device_kernelIN5flash19enable_sm80_to_sm89INS1_16FlashAttnBwdSm80INS1_25CollectiveMainloopBwdSm80ILi2ELi2EN4cute5tupleIJNS5_1CILi128EEES8_NS7_ILi64EEEEEENS_10bfloat16_tEfNS_4arch4Sm80ELb0ELb0ELb1ELb1ELb1ELb0ELb0ELb0ELi2ELi4ELi4ELi4ELb0EEENS1_24CollectiveEpilogueBwdGQAISA_fSD_Li256ELb1ELb1EEENS1_19SingleTileSchedulerILb1ELb0ELb0ELi128EEEEEEEEEvNT_6ParamsE$_ZN4cute3eso3ESOILb0ELb1EJiNS_1CILi4096EEEEEC2ERKiRKS3_) ;  /* 0xffff86c000007944 */ /* 0x022fea0003c3ffff */
[----:B-1----:R1:W5:Y:S01]  /*ee00*/  LDL R2, [R1+0x1384] ;  /* 0x0013840001027983 */ /* 0x0023620000100800 */
[----:B------:R-:W-:-:S03]  /*ee10*/  MOV R6, 0xee30 ;  /* 0x0000ee3000067802 */ /* 0x000fc60000000f00 */
[----:B-1---5:R-:W-:Y:S05]  /*ee20*/  CALL.REL.NOINC `($_ZN7cutlass13device_kernelIN5flash19enable_sm80_to_sm89INS1_16FlashAttnBwdSm80INS1_25CollectiveMainloopBwdSm80ILi2ELi2EN4cute5tupleIJNS5_1CILi128EEES8_NS7_ILi64EEEEEENS_10bfloat16_tEfNS_4arch4Sm80ELb0ELb0ELb1ELb1ELb1ELb0ELb0ELb0ELi2ELi4ELi4ELi4ELb0EEENS1_24CollectiveEpilogueBwdGQAISA_fSD_Li256ELb1ELb1EEENS1_19SingleTileSchedulerILb1ELb0ELb0ELi128EEEEEEEEEvNT_6ParamsE$_ZN4cute5tupleIJNS0_IJNS_1CILi2EEES2_EEENS0_IJiNS1_ILi4096EEEEEEEEC2ERKS3_RKS5_) ;  /* 0xffffbf1000007944 */ /* 0x022fea0003c3ffff */
[----:B------:R1:W5:Y:S01]  /*ee30*/  LDL R2, [R1+0x1380] ;  /* 0x0013800001027983 */ /* 0x0003620000100800 */
[----:B------:R-:W-:-:S04]  /*ee40*/  MOV R11, 0x0 ;  /* 0x00000000000b7802 */ /* 0x000fc80000000f00 */
[----:B------:R-:W-:Y:S05]  /*ee50*/  RET.REL.NODEC R10 `(_ZN7cutlass13device_kernelIN5flash19enable_sm80_to_sm89INS1_16FlashAttnBwdSm80INS1_25CollectiveMainloopBwdSm80ILi2ELi2EN4cute5tupleIJNS5_1CILi128EEES8_NS7_ILi64EEEEEENS_10bfloat16_tEfNS_4arch4Sm80ELb0ELb0ELb1ELb1ELb1ELb0ELb0ELb0ELi2ELi4ELi4ELi4ELb0EEENS1_24CollectiveEpilogueBwdGQAISA_fSD_Li256ELb1ELb1EEENS1_19SingleTileSchedulerILb1ELb0ELb0ELi128EEEEEEEEEvNT_6ParamsE) ;  /* 0xffff11a00a007950 */ /* 0x000fea0003c3ffff */
        .type           $_ZN7cutlass13device_kernelIN5flash19enable_sm80_to_sm89INS1_16FlashAttnBwdSm80INS1_25CollectiveMainloopBwdSm80ILi2ELi2EN4cute5tupleIJNS5_1CILi128EEES8_NS7_ILi64EEEEEENS_10bfloat16_tEfNS_4arch4Sm80ELb0ELb0ELb1ELb1ELb1ELb0ELb0ELb0ELi2ELi4ELi4ELi4ELb0EEENS1_24CollectiveEpilogueBwdGQAISA_fSD_Li256ELb1ELb1EEENS1_19SingleTileSchedulerILb1ELb0ELb0ELi128EEEEEEEEEvNT_6ParamsE$_ZZN4cute6upcastILi2ENS_5tupleIJNS_1CILi1EEENS1_IJNS2_ILi2EEES4_S4_EEEEEENS1_IJNS2_ILi0EEENS1_IJS3_NS2_ILi512EEEiEEEEEEEEDaRKT0_RKT1_ENKUlRKT_RKT0_E_clIS5_S9_EEDaSJ_SM_,@function
        .size           $_ZN7cutlass13device_kernelIN5flash19enable_sm80_to_sm89INS1_16FlashAttnBwdSm80INS1_25CollectiveMainloopBwdSm80ILi2ELi2EN4cute5tupleIJNS5_1CILi128EEES8_NS7_ILi64EEEEEENS_10bfloat16_tEfNS_4arch4Sm80ELb0ELb0ELb1ELb1ELb1ELb0ELb0ELb0ELi2ELi4ELi4ELi4ELb0EEENS1_24CollectiveEpilogueBwdGQAISA_fSD_Li256ELb1ELb1EEENS1_19SingleTileSchedulerILb1ELb0ELb0ELi128EEEEEEEEEvNT_6ParamsE$_ZZN4cute6upcastILi2ENS_5tupleIJNS_1CILi1EEENS1_IJNS2_ILi2EEES4_S4_EEEEEENS1_IJNS2_ILi0EEENS1_IJS3_NS2_ILi512EEEiEEEEEEEEDaRKT0_RKT1_ENKUlRKT_RKT0_E_clIS5_S9_EEDaSJ_SM_,($_ZN7cutlass13device_kernelIN5flash19enable_sm80_to_sm89INS1_16FlashAttnBwdSm80INS1_25CollectiveMainloopBwdSm80ILi2ELi2EN4cute5tupleIJNS5_1CILi128EEES8_NS7_ILi64EEEEEENS_10bfloat16_tEfNS_4arch4Sm80ELb0ELb0ELb1ELb1ELb1ELb0ELb0ELb0ELi2ELi4ELi4ELi4ELb0EEENS1_24CollectiveEpilogueBwdGQAISA_fSD_Li256ELb1ELb1EEENS1_19SingleTileSchedulerILb1ELb0ELb0ELi128EEEEEEEEEvNT_6ParamsE$_ZZN4cute6upcastILi2ENS_5tupleIJNS_1CILi2EEES3_EEENS1_IJiNS2_ILi8192EEEEEEEEDaRKT0_RKT1_ENKUlRKT_RKT0_E_clIS3_iEEDaSF_SI_ - $_ZN7cutlass13device_kernelIN5flash19enable_sm80_to_sm89INS1_16FlashAttnBwdSm80INS1_25CollectiveMainloopBwdSm80ILi2ELi2EN4cute5tupleIJNS5_1CILi128EEES8_NS7_ILi64EEEEEENS_10bfloat16_tEfNS_4arch4Sm80ELb0ELb0ELb1ELb1ELb1ELb0ELb0ELb0ELi2ELi4ELi4ELi4ELb0EEENS1_24CollectiveEpilogueBwdGQAISA_fSD_Li256ELb1ELb1EEENS1_19SingleTileSchedulerILb1ELb0ELb0ELi128EEEEEEEEEvNT_6ParamsE$_ZZN4cute6upcastILi2ENS_5tupleIJNS_1CILi1EEENS1_IJNS2_ILi2EEES4_S4_EEEEEENS1_IJNS2_ILi0EEENS1_IJS3_NS2_ILi512EEEiEEEEEEEEDaRKT0_RKT1_ENKUlRKT_RKT0_E_clIS5_S9_EEDaSJ_SM_)
$_ZN7cutlass13device_kernelIN5flash19enable_sm80_to_sm89INS1_16FlashAttnBwdSm80INS1_25CollectiveMainloopBwdSm80ILi2ELi2EN4cute5tupleIJNS5_1CILi128EEES8_NS7_ILi64EEEEEENS_10bfloat16_tEfNS_4arch4Sm80ELb0ELb0ELb1ELb1ELb1ELb0ELb0ELb0ELi2ELi4ELi4ELi4ELb0EEENS1_24CollectiveEpilogueBwdGQAISA_fSD_Li256ELb1ELb1EEENS1_19SingleTileSchedulerILb1ELb0ELb0ELi128EEEEEEEEEvNT_6ParamsE$_ZZN4cute6upcastILi2ENS_5tupleIJNS_1CILi1EEENS1_IJNS2_ILi2EEES4_S4_EEEEEENS1_IJNS2_ILi0EEENS1_IJS3_NS2_ILi512EEEiEEEEEEEEDaRKT0_RKT1_ENKUlRKT_RKT0_E_clIS5_S9_EEDaSJ_SM_:
[----:B------:R-:W-:Y:S02]  /*ee60*/  IADD3 R11, R1, 0x1388, RZ ;  /* 0x00001388010b7810 */ /* 0x000fe40007ffe0ff */
[----:B------:R-:W-:Y:S02]  /*ee70*/  MOV R52, 0xeeb0 ;  /* 0x0000eeb000347802 */ /* 0x000fe40000000f00 */
[----:B------:R-:W-:-:S04]  /*ee80*/  IADD3 R11, R11, c[0x0][0x20], RZ ;  /* 0x000008000b0b7a10 */ /* 0x000fc80007ffe0ff */
[----:B------:R-:W-:Y:S02]  /*ee90*/  IADD3 R33, R11, 0x4, RZ ;  /* 0x000000040b217810 */ /* 0x000fe40007ffe0ff */
[----:B------:R-:W-:Y:S05]  /*eea0*/  CALL.REL.NOINC `($_ZN7cutlass13device_kernelIN5flash19enable_sm80_to_sm89INS1_16FlashAttnBwdSm80INS1_25CollectiveMainloopBwdSm80ILi2ELi2EN4cute5tupleIJNS5_1CILi128EEES8_NS7_ILi64EEEEEENS_10bfloat16_tEfNS_4arch4Sm80ELb0ELb0ELb1ELb1ELb1ELb0ELb0ELb0ELi2ELi4ELi4ELi4ELb0EEENS1_24CollectiveEpilogueBwdGQAISA_fSD_Li256ELb1ELb1EEENS1_19SingleTileSchedulerILb1ELb0ELb0ELi128EEEEEEEEEvNT_6ParamsE$_ZZN4cute6upcastILi2ENS_5tupleIJNS_1CILi2EEES3_S3_EEENS1_IJNS2_ILi1EEENS2_ILi512EEEiEEEEEDaRKT0_RKT1_ENKUlRKT_RKT0_E_clIS3_iEEDaSG_SJ_) ;  /* 0x0000011000007944 */ /* 0x000fea0003c00000 */
[----:B------:R-:W-:Y:S02]  /*eeb0*/  MOV R4, 0xeed0 ;  /* 0x0000eed000047802 */ /* 0x000fe40000000f00 */
[----:B-1---5:R-:W-:Y:S05]  /*eec0*/  CALL.REL.NOINC `($_ZN7cutlass13device_kernelIN5flash19enable_sm80_to_sm89INS1_16FlashAttnBwdSm80INS1_25CollectiveMainloopBwdSm80ILi2ELi2EN4cute5tupleIJNS5_1CILi128EEES8_NS7_ILi64EEEEEENS_10bfloat16_tEfNS_4arch4Sm80ELb0ELb0ELb1ELb1ELb1ELb0ELb0ELb0ELi2ELi4ELi4ELi4ELb0EEENS1_24CollectiveEpilogueBwdGQAISA_fSD_Li256ELb1ELb1EEENS1_19SingleTileSchedulerILb1ELb0ELb0ELi128EEEEEEEEEvNT_6ParamsE$_ZN4cute3eso3ESOILb1ELb0EJNS_1CILi1EEENS2_ILi256EEEiEEC2ERKS3_RKS4_RKi) ;  /* 0xffff8cf000007944 */ /* 0x022fea0003c3ffff */
[----:B-1----:R1:W5:Y:S01]  /*eed0*/  LDL R2, [R1+0x138c] ;  /* 0x00138c0001027983 */ /* 0x0023620000100800 */
[----:B------:R-:W-:-:S03]  /*eee0*/  MOV R6, 0xef00 ;  /* 0x0000ef0000067802 */ /* 0x000fc60000000f00 */
[----:B-1---5:R-:W-:Y:S05]  /*eef0*/  CALL.REL.NOINC `($_ZN7cutlass13device_kernelIN5flash19enable_sm80_to_sm89INS1_16FlashAttnBwdSm80INS1_25CollectiveMainloopBwdSm80ILi2ELi2EN4cute5tupleIJNS5_1CILi128EEES8_NS7_ILi64EEEEEENS_10bfloat16_tEfNS_4arch4Sm80ELb0ELb0ELb1ELb1ELb1ELb0ELb0ELb0ELi2ELi4ELi4ELi4ELb0EEENS1_24CollectiveEpilogueBwdGQAISA_fSD_Li256ELb1ELb1EEENS1_19SingleTileSchedulerILb1ELb0ELb0ELi128EEEEEEEEEvNT_6ParamsE$_ZN4cute5tupleIJNS0_IJNS_1CILi1EEENS1_ILi2EEES3_EEENS0_IJS2_NS1_ILi256EEEiEEEEEC2ERKS4_RKS6_) ;  /* 0xffffbd6000007944 */ /* 0x022fea0003c3ffff */
[----:B------:R1:W5:Y:S01]  /*ef00*/  LDL R2, [R1+0x1388] ;  /* 0x0013880001027983 */ /* 0x0003620000100800 */
[----:B------:R-:W-:-:S04]  /*ef10*/  MOV R55, 0x0 ;  /* 0x0000000000377802 */ /* 0x000fc80000000f00 */
[----:B------:R-:W-:Y:S05]  /*ef20*/  RET.REL.NODEC R54 `(_ZN7cutlass13device_kernelIN5flash19enable_sm80_to_sm89INS1_16FlashAttnBwdSm80INS1_25CollectiveMainloopBwdSm80ILi2ELi2EN4cute5tupleIJNS5_1CILi128EEES8_NS7_ILi64EEEEEENS_10bfloat16_tEfNS_4arch4Sm80ELb0ELb0ELb1ELb1ELb1ELb0ELb0ELb0ELi2ELi4ELi4ELi4ELb0EEENS1_24CollectiveEpilogueBwdGQAISA_fSD_Li256ELb1ELb1EEENS1_19SingleTileSchedulerILb1ELb0ELb0ELi128EEEEEEEEEvNT_6ParamsE) ;  /* 0xffff10d036007950 */ /* 0x000fea0003c3ffff */
        .type           $_ZN7cutlass13device_kernelIN5flash19enable_sm80_to_sm89INS1_16FlashAttnBwdSm80INS1_25CollectiveMainloopBwdSm80ILi2ELi2EN4cute5tupleIJNS5_1CILi128EEES8_NS7_ILi64EEEEEENS_10bfloat16_tEfNS_4arch4Sm80ELb0ELb0ELb1ELb1ELb1ELb0ELb0ELb0ELi2ELi4ELi4ELi4ELb0EEENS1_24CollectiveEpilogueBwdGQAISA_fSD_Li256ELb1ELb1EEENS1_19SingleTileSchedulerILb1ELb0ELb0ELi128EEEEEEEEEvNT_6ParamsE$_ZZN4cute6upcastILi2ENS_5tupleIJNS_1CILi2EEES3_EEENS1_IJiNS2_ILi8192EEEEEEEEDaRKT0_RKT1_ENKUlRKT_RKT0_E_clIS3_iEEDaSF_SI_,@function
        .size           $_ZN7cutlass13device_kernelIN5flash19enable_sm80_to_sm89INS1_16FlashAttnBwdSm80INS1_25CollectiveMainloopBwdSm80ILi2ELi2EN4cute5tupleIJNS5_1CILi128EEES8_NS7_ILi64EEEEEENS_10bfloat16_tEfNS_4arch4Sm80ELb0ELb0ELb1ELb1ELb1ELb0ELb0ELb0ELi2ELi4ELi4ELi4ELb0EEENS1_24CollectiveEpilogueBwdGQAISA_fSD_Li256ELb1ELb1EEENS1_19SingleTileSchedulerILb1ELb0ELb0ELi128EEEEEEEEEvNT_6ParamsE$_ZZN4cute6upcastILi2ENS_5tupleIJNS_1CILi2EEES3_EEENS1_IJiNS2_ILi8192EEEEEEEEDaRKT0_RKT1_ENKUlRKT_RKT0_E_clIS3_iEEDaSF_SI_,($_ZN7cutlass13device_kernelIN5flash19enable_sm80_to_sm89INS1_16FlashAttnBwdSm80INS1_25CollectiveMainloopBwdSm80ILi2ELi2EN4cute5tupleIJNS5_1CILi128EEES8_NS7_ILi64EEEEEENS_10bfloat16_tEfNS_4arch4Sm80ELb0ELb0ELb1ELb1ELb1ELb0ELb0ELb0ELi2ELi4ELi4ELi4ELb0EEENS1_24CollectiveEpilogueBwdGQAISA_fSD_Li256ELb1ELb1EEENS1_19SingleTileSchedulerILb1ELb0ELb0ELi128EEEEEEEEEvNT_6ParamsE$_ZZN4cute6upcastILi2ENS_5tupleIJNS_1CILi2EEES3_S3_EEENS1_IJNS2_ILi1EEENS2_ILi512EEEiEEEEEDaRKT0_RKT1_ENKUlRKT_RKT0_E_clIS3_iEEDaSG_SJ_ - $_ZN7cutlass13device_kernelIN5flash19enable_sm80_to_sm89INS1_16FlashAttnBwdSm80INS1_25CollectiveMainloopBwdSm80ILi2ELi2EN4cute5tupleIJNS5_1CILi128EEES8_NS7_ILi64EEEEEENS_10bfloat16_tEfNS_4arch4Sm80ELb0ELb0ELb1ELb1ELb1ELb0ELb0ELb0ELi2ELi4ELi4ELi4ELb0EEENS1_24CollectiveEpilogueBwdGQAISA_fSD_Li256ELb1ELb1EEENS1_19SingleTileSchedulerILb1ELb0ELb0ELi128EEEEEEEEEvNT_6ParamsE$_ZZN4cute6upcastILi2ENS_5tupleIJNS_1CILi2EEES3_EEENS1_IJiNS2_ILi8192EEEEEEEEDaRKT0_RKT1_ENKUlRKT_RKT0_E_clIS3_iEEDaSF_SI_)
$_ZN7cutlass13device_kernelIN5flash19enable_sm80_to_sm89INS1_16FlashAttnBwdSm80INS1_25CollectiveMainloopBwdSm80ILi2ELi2EN4cute5tupleIJNS5_1CILi128EEES8_NS7_ILi64EEEEEENS_10bfloat16_tEfNS_4arch4Sm80ELb0ELb0ELb1ELb1ELb1ELb0ELb0ELb0ELi2ELi4ELi4ELi4ELb0EEENS1_24CollectiveEpilogueBwdGQAISA_fSD_Li256ELb1ELb1EEENS1_19SingleTileSchedulerILb1ELb0ELb0ELi128EEEEEEEEEvNT_6ParamsE$_ZZN4cute6upcastILi2ENS_5tupleIJNS_1CILi2EEES3_EEENS1_IJiNS2_ILi8192EEEEEEEEDaRKT0_RKT1_ENKUlRKT_RKT0_E_clIS3_iEEDaSF_SI_:
[----:B------:R-:W-:Y:S02]  /*ef30*/  LEA.HI R3, R3, R3, RZ, 0x1 ;  /* 0x0000000303037211 */ /* 0x000fe400078f08ff */
[----:B------:R-:W-:Y:S02]  /*ef40*/  IADD3 R2, R1, 0x1388, RZ ;  /* 0x0000138801027810 */ /* 0x000fe40007ffe0ff */
[----:B------:R-:W-:Y:S02]  /*ef50*/  SHF.R.S32.HI R3, RZ, 0x1, R3 ;  /* 0x00000001ff037819 */ /* 0x000fe40000011403 */
[----:B------:R-:W-:Y:S02]  /*ef60*/  IADD3 R2, R2, c[0x0][0x20], RZ ;  /* 0x0000080002027a10 */ /* 0x000fe40007ffe0ff */
[----:B------:R-:W-:Y:S02]  /*ef70*/  MOV R6, 0xef90 ;  /* 0x0000ef9000067802 */ /* 0x000fe40000000f00 */
[----:B------:R-:W-:Y:S05]  /*ef80*/  CALL.REL.NOINC `($_ZN7cutlass13device_kernelIN5flash19enable_sm80_to_sm89INS1_16FlashAttnBwdSm80INS1_25CollectiveMainloopBwdSm80ILi2ELi2EN4cute5tupleIJNS5_1CILi128EEES8_NS7_ILi64EEEEEENS_10bfloat16_tEfNS_4arch4Sm80ELb0ELb0ELb1ELb1ELb1ELb0ELb0ELb0ELi2ELi4ELi4ELi4ELb0EEENS1_24CollectiveEpilogueBwdGQAISA_fSD_Li256ELb1ELb1EEENS1_19SingleTileSchedulerILb1ELb0ELb0ELi128EEEEEEEEEvNT_6ParamsE$_ZN4cute5tupleIJNS_1CILi2EEEiEEC2ERKS2_RKi) ;  /* 0xffffc04000007944 */ /* 0x000fea0003c3ffff */
[----:B------:R1:W5:Y:S01]  /*ef90*/  LDL R2, [R1+0x1388] ;  /* 0x0013880001027983 */ /* 0x0003620000100800 */
[----:B------:R-:W-:-:S04]  /*efa0*/  MOV R53, 0x0 ;  /* 0x0000000000357802 */ /* 0x000fc80000000f00 */
[----:B------:R-:W-:Y:S05]  /*efb0*/  RET.REL.NODEC R52 `(_ZN7cutlass13device_kernelIN5flash19enable_sm80_to_sm89INS1_16FlashAttnBwdSm80INS1_25CollectiveMainloopBwdSm80ILi2ELi2EN4cute5tupleIJNS5_1CILi128EEES8_NS7_ILi64EEEEEENS_10bfloat16_tEfNS_4arch4Sm80ELb0ELb0ELb1ELb1ELb1ELb0ELb0ELb0ELi2ELi4ELi4ELi4ELb0EEENS1_24CollectiveEpilogueBwdGQAISA_fSD_Li256ELb1ELb1EEENS1_19SingleTileSchedulerILb1ELb0ELb0ELi128EEEEEEEEEvNT_6ParamsE) ;  /* 0xffff104034007950 */ /* 0x000fea0003c3ffff */
        .type           $_ZN7cutlass13device_kernelIN5flash19enable_sm80_to_sm89INS1_16FlashAttnBwdSm80INS1_25CollectiveMainloopBwdSm80ILi2ELi2EN4cute5tupleIJNS5_1CILi128EEES8_NS7_ILi64EEEEEENS_10bfloat16_tEfNS_4arch4Sm80ELb0ELb0ELb1ELb1ELb1ELb0ELb0ELb0ELi2ELi4ELi4ELi4ELb0EEENS1_24CollectiveEpilogueBwdGQAISA_fSD_Li256ELb1ELb1EEENS1_19SingleTileSchedulerILb1ELb0ELb0ELi128EEEEEEEEEvNT_6ParamsE$_ZZN4cute6upcastILi2ENS_5tupleIJNS_1CILi2EEES3_S3_EEENS1_IJNS2_ILi1EEENS2_ILi512EEEiEEEEEDaRKT0_RKT1_ENKUlRKT_RKT0_E_clIS3_iEEDaSG_SJ_,@function
        .size           $_ZN7cutlass13device_kernelIN5flash19enable_sm80_to_sm89INS1_16FlashAttnBwdSm80INS1_25CollectiveMainloopBwdSm80ILi2ELi2EN4cute5tupleIJNS5_1CILi128EEES8_NS7_ILi64EEEEEENS_10bfloat16_tEfNS_4arch4Sm80ELb0ELb0ELb1ELb1ELb1ELb0ELb0ELb0ELi2ELi4ELi4ELi4ELb0EEENS1_24CollectiveEpilogueBwdGQAISA_fSD_Li256ELb1ELb1EEENS1_19SingleTileSchedulerILb1ELb0ELb0ELi128EEEEEEEEEvNT_6ParamsE$_ZZN4cute6upcastILi2ENS_5tupleIJNS_1CILi2EEES3_S3_EEENS1_IJNS2_ILi1EEENS2_ILi512EEEiEEEEEDaRKT0_RKT1_ENKUlRKT_RKT0_E_clIS3_iEEDaSG_SJ_,($_ZN7cutlass13device_kernelIN5flash19enable_sm80_to_sm89INS1_16FlashAttnBwdSm80INS1_25CollectiveMainloopBwdSm80ILi2ELi2EN4cute5tupleIJNS5_1CILi128EEES8_NS7_ILi64EEEEEENS_10bfloat16_tEfNS_4arch4Sm80ELb0ELb0ELb1ELb1ELb1ELb0ELb0ELb0ELi2ELi4ELi4ELi4ELb0EEENS1_24CollectiveEpilogueBwdGQAISA_fSD_Li256ELb1ELb1EEENS1_19SingleTileSchedulerILb1ELb0ELb0ELi128EEEEEEEEEvNT_6ParamsE$_ZZN4cute7crd2crdINS_5tupleIJiiiNS_1CILi0EEEEEENS1_IJNS2_ILi32EEENS2_ILi4EEENS2_ILi2EEENS2_ILi1EEEEEENS1_IJS8_S8_S8_S8_EEEEEDaRKT_RKT0_RKT1_ENKUlRKT_RKT0_RKT1_E_clIiS5_S8_EEDaSM_SP_SS_ - $_ZN7cutlass13device_kernelIN5flash19enable_sm80_to_sm89INS1_16FlashAttnBwdSm80INS1_25CollectiveMainloopBwdSm80ILi2ELi2EN4cute5tupleIJNS5_1CILi128EEES8_NS7_ILi64EEEEEENS_10bfloat16_tEfNS_4arch4Sm80ELb0ELb0ELb1ELb1ELb1ELb0ELb0ELb0ELi2ELi4ELi4ELi4ELb0EEENS1_24CollectiveEpilogueBwdGQAISA_fSD_Li256ELb1ELb1EEENS1_19SingleTileSchedulerILb1ELb0ELb0ELi128EEEEEEEEEvNT_6ParamsE$_ZZN4cute6upcastILi2ENS_5tupleIJNS_1CILi2EEES3_S3_EEENS1_IJNS2_ILi1EEENS2_ILi512EEEiEEEEEDaRKT0_RKT1_ENKUlRKT_RKT0_E_clIS3_iEEDaSG_SJ_)
$_ZN7cutlass13device_kernelIN5flash19enable_sm80_to_sm89INS1_16FlashAttnBwdSm80INS1_25CollectiveMainloopBwdSm80ILi2ELi2EN4cute5tupleIJNS5_1CILi128EEES8_NS7_ILi64EEEEEENS_10bfloat16_tEfNS_4arch4Sm80ELb0ELb0ELb1ELb1ELb1ELb0ELb0ELb0ELi2ELi4ELi4ELi4ELb0EEENS1_24CollectiveEpilogueBwdGQAISA_fSD_Li256ELb1ELb1EEENS1_19SingleTileSchedulerILb1ELb0ELb0ELi128EEEEEEEEEvNT_6ParamsE$_ZZN4cute6upcastILi2ENS_5tupleIJNS_1CILi2EEES3_S3_EEENS1_IJNS2_ILi1EEENS2_ILi512EEEiEEEEEDaRKT0_RKT1_ENKUlRKT_RKT0_E_clIS3_iEEDaSG_SJ_:
        /* <DEDUP_REMOVED lines=9> */
        .type           $_ZN7cutlass13device_kernelIN5flash19enable_sm80_to_sm89INS1_16FlashAttnBwdSm80INS1_25CollectiveMainloopBwdSm80ILi2ELi2EN4cute5tupleIJNS5_1CILi128EEES8_NS7_ILi64EEEEEENS_10bfloat16_tEfNS_4arch4Sm80ELb0ELb0ELb1ELb1ELb1ELb0ELb0ELb0ELi2ELi4ELi4ELi4ELb0EEENS1_24CollectiveEpilogueBwdGQAISA_fSD_Li256ELb1ELb1EEENS1_19SingleTileSchedulerILb1ELb0ELb0ELi128EEEEEEEEEvNT_6ParamsE$_ZZN4cute7crd2crdINS_5tupleIJiiiNS_1CILi0EEEEEENS1_IJNS2_ILi32EEENS2_ILi4EEENS2_ILi2EEENS2_ILi1EEEEEENS1_IJS8_S8_S8_S8_EEEEEDaRKT_RKT0_RKT1_ENKUlRKT_RKT0_RKT1_E_clIiS5_S8_EEDaSM_SP_SS_,@function
        .size           $_ZN7cutlass13device_kernelIN5flash19enable_sm80_to_sm89INS1_16FlashAttnBwdSm80INS1_25CollectiveMainloopBwdSm80ILi2ELi2EN4cute5tupleIJNS5_1CILi128EEES8_NS7_ILi64EEEEEENS_10bfloat16_tEfNS_4arch4Sm80ELb0ELb0ELb1ELb1ELb1ELb0ELb0ELb0ELi2ELi4ELi4ELi4ELb0EEENS1_24CollectiveEpilogueBwdGQAISA_fSD_Li256ELb1ELb1EEENS1_19SingleTileSchedulerILb1ELb0ELb0ELi128EEEEEEEEEvNT_6ParamsE$_ZZN4cute7crd2crdINS_5tupleIJiiiNS_1CILi0EEEEEENS1_IJNS2_ILi32EEENS2_ILi4EEENS2_ILi2EEENS2_ILi1EEEEEENS1_IJS8_S8_S8_S8_EEEEEDaRKT_RKT0_RKT1_ENKUlRKT_RKT0_RKT1_E_clIiS5_S8_EEDaSM_SP_SS_,($_ZN7cutlass13device_kernelIN5flash19enable_sm80_to_sm89INS1_16FlashAttnBwdSm80INS1_25CollectiveMainloopBwdSm80ILi2ELi2EN4cute5tupleIJNS5_1CILi128EEES8_NS7_ILi64EEEEEENS_10bfloat16_tEfNS_4arch4Sm80ELb0ELb0ELb1ELb1ELb1ELb0ELb0ELb0ELi2ELi4ELi4ELi4ELb0EEENS1_24CollectiveEpilogueBwdGQAISA_fSD_Li256ELb1ELb1EEENS1_19SingleTileSchedulerILb1ELb0ELb0ELi128EEEEEEEEEvNT_6ParamsE$_ZZN4cute7crd2crdINS_5tupleIJiiiNS_1CILi0EEEEEENS1_IJNS2_ILi32EEENS2_ILi4EEENS2_ILi2EEENS2_ILi1EEEEEENS1_IJS8_S8_S8_S8_EEEEEDaRKT_RKT0_RKT1_ENKUlRKT_RKT0_RKT1_E_clIiS6_S8_EEDaSM_SP_SS_ - $_ZN7cutlass13device_kernelIN5flash19enable_sm80_to_sm89INS1_16FlashAttnBwdSm80INS1_25CollectiveMainloopBwdSm80ILi2ELi2EN4cute5tupleIJNS5_1CILi128EEES8_NS7_ILi64EEEEEENS_10bfloat16_tEfNS_4arch4Sm80ELb0ELb0ELb1ELb1ELb1ELb0ELb0ELb0ELi2ELi4ELi4ELi4ELb0EEENS1_24CollectiveEpilogueBwdGQAISA_fSD_Li256ELb1ELb1EEENS1_19SingleTileSchedulerILb1ELb0ELb0ELi128EEEEEEEEEvNT_6ParamsE$_ZZN4cute7crd2crdINS_5tupleIJiiiNS_1CILi0EEEEEENS1_IJNS2_ILi32EEENS2_ILi4EEENS2_ILi2EEENS2_ILi1EEEEEENS1_IJS8_S8_S8_S8_EEEEEDaRKT_RKT0_RKT1_ENKUlRKT_RKT0_RKT1_E_clIiS5_S8_EEDaSM_SP_SS_)
$_ZN7cutlass13device_kernelIN5flash19enable_sm80_to_sm89INS1_16FlashAttnBwdSm80INS1_25CollectiveMainloopBwdSm80ILi2ELi2EN4cute5tupleIJNS5_1CILi128EEES8_NS7_ILi64EEEEEENS_10bfloat16_tEfNS_4arch4Sm80ELb0ELb0ELb1ELb1ELb1ELb0ELb0ELb0ELi2ELi4ELi4ELi4ELb0EEENS1_24CollectiveEpilogueBwdGQAISA_fSD_Li256ELb1ELb1EEENS1_19SingleTileSchedulerILb1ELb0ELb0ELi128EEEEEEEEEvNT_6ParamsE$_ZZN4cute7crd2crdINS_5tupleIJiiiNS_1CILi0EEEEEENS1_IJNS2_ILi32EEENS2_ILi4EEENS2_ILi2EEENS2_ILi1EEEEEENS1_IJS8_S8_S8_S8_EEEEEDaRKT_RKT0_RKT1_ENKUlRKT_RKT0_RKT1_E_clIiS5_S8_EEDaSM_SP_SS_:
[----:B------:R-:W-:Y:S02]  /*f050*/  MOV R8, R6 ;  /* 0x0000000600087202 */ /* 0x000fe40000000f00 */
[----:B------:R-:W-:-:S04]  /*f060*/  MOV R9, 0x0 ;  /* 0x0000000000097802 */ /* 0x000fc80000000f00 */
[----:B------:R-:W-:Y:S05]  /*f070*/  RET.REL.NODEC R8 `(_ZN7cutlass13device_kernelIN5flash19enable_sm80_to_sm89INS1_16FlashAttnBwdSm80INS1_25CollectiveMainloopBwdSm80ILi2ELi2EN4cute5tupleIJNS5_1CILi128EEES8_NS7_ILi64EEEEEENS_10bfloat16_tEfNS_4arch4Sm80ELb0ELb0ELb1ELb1ELb1ELb0ELb0ELb0ELi2ELi4ELi4ELi4ELb0EEENS1_24CollectiveEpilogueBwdGQAISA_fSD_Li256ELb1ELb1EEENS1_19SingleTileSchedulerILb1ELb0ELb0ELi128EEEEEEEEEvNT_6ParamsE) ;  /* 0xffff0f8008007950 */ /* 0x000fea0003c3ffff */
        .type           $_ZN7cutlass13device_kernelIN5flash19enable_sm80_to_sm89INS1_16FlashAttnBwdSm80INS1_25CollectiveMainloopBwdSm80ILi2ELi2EN4cute5tupleIJNS5_1CILi128EEES8_NS7_ILi64EEEEEENS_10bfloat16_tEfNS_4arch4Sm80ELb0ELb0ELb1ELb1ELb1ELb0ELb0ELb0ELi2ELi4ELi4ELi4ELb0EEENS1_24CollectiveEpilogueBwdGQAISA_fSD_Li256ELb1ELb1EEENS1_19SingleTileSchedulerILb1ELb0ELb0ELi128EEEEEEEEEvNT_6ParamsE$_ZZN4cute7crd2crdINS_5tupleIJiiiNS_1CILi0EEEEEENS1_IJNS2_ILi32EEENS2_ILi4EEENS2_ILi2EEENS2_ILi1EEEEEENS1_IJS8_S8_S8_S8_EEEEEDaRKT_RKT0_RKT1_ENKUlRKT_RKT0_RKT1_E_clIiS6_S8_EEDaSM_SP_SS_,@function
        .size           $_ZN7cutlass13device_kernelIN5flash19enable_sm80_to_sm89INS1_16FlashAttnBwdSm80INS1_25CollectiveMainloopBwdSm80ILi2ELi2EN4cute5tupleIJNS5_1CILi128EEES8_NS7_ILi64EEEEEENS_10bfloat16_tEfNS_4arch4Sm80ELb0ELb0ELb1ELb1ELb1ELb0ELb0ELb0ELi2ELi4ELi4ELi4ELb0EEENS1_24CollectiveEpilogueBwdGQAISA_fSD_Li256ELb1ELb1EEENS1_19SingleTileSchedulerILb1ELb0ELb0ELi128EEEEEEEEEvNT_6ParamsE$_ZZN4cute7crd2crdINS_5tupleIJiiiNS_1CILi0EEEEEENS1_IJNS2_ILi32EEENS2_ILi4EEENS2_ILi2EEENS2_ILi1EEEEEENS1_IJS8_S8_S8_S8_EEEEEDaRKT_RKT0_RKT1_ENKUlRKT_RKT0_RKT1_E_clIiS6_S8_EEDaSM_SP_SS_,($_ZN7cutlass13device_kernelIN5flash19enable_sm80_to_sm89INS1_16FlashAttnBwdSm80INS1_25CollectiveMainloopBwdSm80ILi2ELi2EN4cute5tupleIJNS5_1CILi128EEES8_NS7_ILi64EEEEEENS_10bfloat16_tEfNS_4arch4Sm80ELb0ELb0ELb1ELb1ELb1ELb0ELb0ELb0ELi2ELi4ELi4ELi4ELb0EEENS1_24CollectiveEpilogueBwdGQAISA_fSD_Li256ELb1ELb1EEENS1_19SingleTileSchedulerILb1ELb0ELb0ELi128EEEEEEEEEvNT_6ParamsE$_ZZN4cute7crd2crdINS_5tupleIJiiiNS_1CILi0EEEEEENS1_IJNS2_ILi32EEENS2_ILi4EEENS2_ILi2EEENS2_ILi1EEEEEENS1_IJS8_S8_S8_S8_EEEEEDaRKT_RKT0_RKT1_ENKUlRKT_RKT0_RKT1_E_clIiS7_S8_EEDaSM_SP_SS_ - $_ZN7cutlass13device_kernelIN5flash19enable_sm80_to_sm89INS1_16FlashAttnBwdSm80INS1_25CollectiveMainloopBwdSm80ILi2ELi2EN4cute5tupleIJNS5_1CILi128EEES8_NS7_ILi64EEEEEENS_10bfloat16_tEfNS_4arch4Sm80ELb0ELb0ELb1ELb1ELb1ELb0ELb0ELb0ELi2ELi4ELi4ELi4ELb0EEENS1_24CollectiveEpilogueBwdGQAISA_fSD_Li256ELb1ELb1EEENS1_19SingleTileSchedulerILb1ELb0ELb0ELi128EEEEEEEEEvNT_6ParamsE$_ZZN4cute7crd2crdINS_5tupleIJiiiNS_1CILi0EEEEEENS1_IJNS2_ILi32EEENS2_ILi4EEENS2_ILi2EEENS2_ILi1EEEEEENS1_IJS8_S8_S8_S8_EEEEEDaRKT_RKT0_RKT1_ENKUlRKT_RKT0_RKT1_E_clIiS6_S8_EEDaSM_SP_SS_)
$_ZN7cutlass13device_kernelIN5flash19enable_sm80_to_sm89INS1_16FlashAttnBwdSm80INS1_25CollectiveMainloopBwdSm80ILi2ELi2EN4cute5tupleIJNS5_1CILi128EEES8_NS7_ILi64EEEEEENS_10bfloat16_tEfNS_4arch4Sm80ELb0ELb0ELb1ELb1ELb1ELb0ELb0ELb0ELi2ELi4ELi4ELi4ELb0EEENS1_24CollectiveEpilogueBwdGQAISA_fSD_Li256ELb1ELb1EEENS1_19SingleTileSchedulerILb1ELb0ELb0ELi128EEEEEEEEEvNT_6ParamsE$_ZZN4cute7crd2crdINS_5tupleIJiiiNS_1CILi0EEEEEENS1_IJNS2_ILi32EEENS2_ILi4EEENS2_ILi2EEENS2_ILi1EEEEEENS1_IJS8_S8_S8_S8_EEEEEDaRKT_RKT0_RKT1_ENKUlRKT_RKT0_RKT1_E_clIiS6_S8_EEDaSM_SP_SS_:
[----:B------:R-:W-:Y:S02]  /*f080*/  MOV R8, R2 ;  /* 0x0000000200087202 */ /* 0x000fe40000000f00 */
[----:B------:R-:W-:-:S04]  /*f090*/  MOV R9, 0x0 ;  /* 0x0000000000097802 */ /* 0x000fc80000000f00 */
[----:B------:R-:W-:Y:S05]  /*f0a0*/  RET.REL.NODEC R8 `(_ZN7cutlass13device_kernelIN5flash19enable_sm80_to_sm89INS1_16FlashAttnBwdSm80INS1_25CollectiveMainloopBwdSm80ILi2ELi2EN4cute5tupleIJNS5_1CILi128EEES8_NS7_ILi64EEEEEENS_10bfloat16_tEfNS_4arch4Sm80ELb0ELb0ELb1ELb1ELb1ELb0ELb0ELb0ELi2ELi4ELi4ELi4ELb0EEENS1_24CollectiveEpilogueBwdGQAISA_fSD_Li256ELb1ELb1EEENS1_19SingleTileSchedulerILb1ELb0ELb0ELi128EEEEEEEEEvNT_6ParamsE) ;  /* 0xffff0f5008007950 */ /* 0x000fea0003c3ffff */
        .type           $_ZN7cutlass13device_kernelIN5flash19enable_sm80_to_sm89INS1_16FlashAttnBwdSm80INS1_25CollectiveMainloopBwdSm80ILi2ELi2EN4cute5tupleIJNS5_1CILi128EEES8_NS7_ILi64EEEEEENS_10bfloat16_tEfNS_4arch4Sm80ELb0ELb0ELb1ELb1ELb1ELb0ELb0ELb0ELi2ELi4ELi4ELi4ELb0EEENS1_24CollectiveEpilogueBwdGQAISA_fSD_Li256ELb1ELb1EEENS1_19SingleTileSchedulerILb1ELb0ELb0ELi128EEEEEEEEEvNT_6ParamsE$_ZZN4cute7crd2crdINS_5tupleIJiiiNS_1CILi0EEEEEENS1_IJNS2_ILi32EEENS2_ILi4EEENS2_ILi2EEENS2_ILi1EEEEEENS1_IJS8_S8_S8_S8_EEEEEDaRKT_RKT0_RKT1_ENKUlRKT_RKT0_RKT1_E_clIiS7_S8_EEDaSM_SP_SS_,@function
        .size           $_ZN7cutlass13device_kernelIN5flash19enable_sm80_to_sm89INS1_16FlashAttnBwdSm80INS1_25CollectiveMainloopBwdSm80ILi2ELi2EN4cute5tupleIJNS5_1CILi128EEES8_NS7_ILi64EEEEEENS_10bfloat16_tEfNS_4arch4Sm80ELb0ELb0ELb1ELb1ELb1ELb0ELb0ELb0ELi2ELi4ELi4ELi4ELb0EEENS1_24CollectiveEpilogueBwdGQAISA_fSD_Li256ELb1ELb1EEENS1_19SingleTileSchedulerILb1ELb0ELb0ELi128EEEEEEEEEvNT_6ParamsE$_ZZN4cute7crd2crdINS_5tupleIJiiiNS_1CILi0EEEEEENS1_IJNS2_ILi32EEENS2_ILi4EEENS2_ILi2EEENS2_ILi1EEEEEENS1_IJS8_S8_S8_S8_EEEEEDaRKT_RKT0_RKT1_ENKUlRKT_RKT0_RKT1_E_clIiS7_S8_EEDaSM_SP_SS_,($_ZN7cutlass13device_kernelIN5flash19enable_sm80_to_sm89INS1_16FlashAttnBwdSm80INS1_25CollectiveMainloopBwdSm80ILi2ELi2EN4cute5tupleIJNS5_1CILi128EEES8_NS7_ILi64EEEEEENS_10bfloat16_tEfNS_4arch4Sm80ELb0ELb0ELb1ELb1ELb1ELb0ELb0ELb0ELi2ELi4ELi4ELi4ELb0EEENS1_24CollectiveEpilogueBwdGQAISA_fSD_Li256ELb1ELb1EEENS1_19SingleTileSchedulerILb1ELb0ELb0ELi128EEEEEEEEEvNT_6ParamsE$_ZZN4cute7flattenINS_5tupleIJNS1_IJNS_1CILi0EEENS1_IJNS2_ILi1EEENS2_ILi512EEEiEEEEEENS2_ILi4096EEENS1_IJiNS2_ILi8192EEEEEEEEEEEDaRKT_ENKUlRKT_E_clIS7_EEDaSH_ - $_ZN7cutlass13device_kernelIN5flash19enable_sm80_to_sm89INS1_16FlashAttnBwdSm80INS1_25CollectiveMainloopBwdSm80ILi2ELi2EN4cute5tupleIJNS5_1CILi128EEES8_NS7_ILi64EEEEEENS_10bfloat16_tEfNS_4arch4Sm80ELb0ELb0ELb1ELb1ELb1ELb0ELb0ELb0ELi2ELi4ELi4ELi4ELb0EEENS1_24CollectiveEpilogueBwdGQAISA_fSD_Li256ELb1ELb1EEENS1_19SingleTileSchedulerILb1ELb0ELb0ELi128EEEEEEEEEvNT_6ParamsE$_ZZN4cute7crd2crdINS_5tupleIJiiiNS_1CILi0EEEEEENS1_IJNS2_ILi32EEENS2_ILi4EEENS2_ILi2EEENS2_ILi1EEEEEENS1_IJS8_S8_S8_S8_EEEEEDaRKT_RKT0_RKT1_ENKUlRKT_RKT0_RKT1_E_clIiS7_S8_EEDaSM_SP_SS_)
$_ZN7cutlass13device_kernelIN5flash19enable_sm80_to_sm89INS1_16FlashAttnBwdSm80INS1_25CollectiveMainloopBwdSm80ILi2ELi2EN4cute5tupleIJNS5_1CILi128EEES8_NS7_ILi64EEEEEENS_10bfloat16_tEfNS_4arch4Sm80ELb0ELb0ELb1ELb1ELb1ELb0ELb0ELb0ELi2ELi4ELi4ELi4ELb0EEENS1_24CollectiveEpilogueBwdGQAISA_fSD_Li256ELb1ELb1EEENS1_19SingleTileSchedulerILb1ELb0ELb0ELi128EEEEEEEEEvNT_6ParamsE$_ZZN4cute7crd2crdINS_5tupleIJiiiNS_1CILi0EEEEEENS1_IJNS2_ILi32EEENS2_ILi4EEENS2_ILi2EEENS2_ILi1EEEEEENS1_IJS8_S8_S8_S8_EEEEEDaRKT_RKT0_RKT1_ENKUlRKT_RKT0_RKT1_E_clIiS7_S8_EEDaSM_SP_SS_:
[----:B------:R-:W-:-:S04]  /*f0b0*/  MOV R3, 0x0 ;  /* 0x0000000000037802 */ /* 0x000fc80000000f00 */
[----:B------:R-:W-:Y:S05]  /*f0c0*/  RET.REL.NODEC R2 `(_ZN7cutlass13device_kernelIN5flash19enable_sm80_to_sm89INS1_16FlashAttnBwdSm80INS1_25CollectiveMainloopBwdSm80ILi2ELi2EN4cute5tupleIJNS5_1CILi128EEES8_NS7_ILi64EEEEEENS_10bfloat16_tEfNS_4arch4Sm80ELb0ELb0ELb1ELb1ELb1ELb0ELb0ELb0ELi2ELi4ELi4ELi4ELb0EEENS1_24CollectiveEpilogueBwdGQAISA_fSD_Li256ELb1ELb1EEENS1_19SingleTileSchedulerILb1ELb0ELb0ELi128EEEEEEEEEvNT_6ParamsE) ;  /* 0xffff0f3002007950 */ /* 0x000fea0003c3ffff */
        .type           $_ZN7cutlass13device_kernelIN5flash19enable_sm80_to_sm89INS1_16FlashAttnBwdSm80INS1_25CollectiveMainloopBwdSm80ILi2ELi2EN4cute5tupleIJNS5_1CILi128EEES8_NS7_ILi64EEEEEENS_10bfloat16_tEfNS_4arch4Sm80ELb0ELb0ELb1ELb1ELb1ELb0ELb0ELb0ELi2ELi4ELi4ELi4ELb0EEENS1_24CollectiveEpilogueBwdGQAISA_fSD_Li256ELb1ELb1EEENS1_19SingleTileSchedulerILb1ELb0ELb0ELi128EEEEEEEEEvNT_6ParamsE$_ZZN4cute7flattenINS_5tupleIJNS1_IJNS_1CILi0EEENS1_IJNS2_ILi1EEENS2_ILi512EEEiEEEEEENS2_ILi4096EEENS1_IJiNS2_ILi8192EEEEEEEEEEEDaRKT_ENKUlRKT_E_clIS7_EEDaSH_,@function
        .size           $_ZN7cutlass13device_kernelIN5flash19enable_sm80_to_sm89INS1_16FlashAttnBwdSm80INS1_25CollectiveMainloopBwdSm80ILi2ELi2EN4cute5tupleIJNS5_1CILi128EEES8_NS7_ILi64EEEEEENS_10bfloat16_tEfNS_4arch4Sm80ELb0ELb0ELb1ELb1ELb1ELb0ELb0ELb0ELi2ELi4ELi4ELi4ELb0EEENS1_24CollectiveEpilogueBwdGQAISA_fSD_Li256ELb1ELb1EEENS1_19SingleTileSchedulerILb1ELb0ELb0ELi128EEEEEEEEEvNT_6ParamsE$_ZZN4cute7flattenINS_5tupleIJNS1_IJNS_1CILi0EEENS1_IJNS2_ILi1EEENS2_ILi512EEEiEEEEEENS2_ILi4096EEENS1_IJiNS2_ILi8192EEEEEEEEEEEDaRKT_ENKUlRKT_E_clIS7_EEDaSH_,($_ZN7cutlass13device_kernelIN5flash19enable_sm80_to_sm89INS1_16FlashAttnBwdSm80INS1_25CollectiveMainloopBwdSm80ILi2ELi2EN4cute5tupleIJNS5_1CILi128EEES8_NS7_ILi64EEEEEENS_10bfloat16_tEfNS_4arch4Sm80ELb0ELb0ELb1ELb1ELb1ELb0ELb0ELb0ELi2ELi4ELi4ELi4ELb0EEENS1_24CollectiveEpilogueBwdGQAISA_fSD_Li256ELb1ELb1EEENS1_19SingleTileSchedulerILb1ELb0ELb0ELi128EEEEEEEEEvNT_6ParamsE$_ZZN4cute7flattenINS_5tupleIJNS1_IJNS_1CILi0EEENS1_IJNS2_ILi1EEENS2_ILi512EEEiEEEEEENS2_ILi4096EEENS1_IJiNS2_ILi8192EEEEEEEEEEEDaRKT_ENKUlRKT_E_clISA_EEDaSH_ - $_ZN7cutlass13device_kernelIN5flash19enable_sm80_to_sm89INS1_16FlashAttnBwdSm80INS1_25CollectiveMainloopBwdSm80ILi2ELi2EN4cute5tupleIJNS5_1CILi128EEES8_NS7_ILi64EEEEEENS_10bfloat16_tEfNS_4arch4Sm80ELb0ELb0ELb1ELb1ELb1ELb0ELb0ELb0ELi2ELi4ELi4ELi4ELb0EEENS1_24CollectiveEpilogueBwdGQAISA_fSD_Li256ELb1ELb1EEENS1_19SingleTileSchedulerILb1ELb0ELb0ELi128EEEEEEEEEvNT_6ParamsE$_ZZN4cute7flattenINS_5tupleIJNS1_IJNS_1CILi0EEENS1_IJNS2_ILi1EEENS2_ILi512EEEiEEEEEENS2_ILi4096EEENS1_IJiNS2_ILi8192EEEEEEEEEEEDaRKT_ENKUlRKT_E_clIS7_EEDaSH_)
$_ZN7cutlass13device_kernelIN5flash19enable_sm80_to_sm89INS1_16FlashAttnBwdSm80INS1_25CollectiveMainloopBwdSm80ILi2ELi2EN4cute5tupleIJNS5_1CILi128EEES8_NS7_ILi64EEEEEENS_10bfloat16_tEfNS_4arch4Sm80ELb0ELb0ELb1ELb1ELb1ELb0ELb0ELb0ELi2ELi4ELi4ELi4ELb0EEENS1_24CollectiveEpilogueBwdGQAISA_fSD_Li256ELb1ELb1EEENS1_19SingleTileSchedulerILb1ELb0ELb0ELi128EEEEEEEEEvNT_6ParamsE$_ZZN4cute7flattenINS_5tupleIJNS1_IJNS_1CILi0EEENS1_IJNS2_ILi1EEENS2_ILi512EEEiEEEEEENS2_ILi4096EEENS1_IJiNS2_ILi8192EEEEEEEEEEEDaRKT_ENKUlRKT_E_clIS7_EEDaSH_:
[----:B------:R-:W-:-:S06]  /*f0d0*/  IADD3 R3, R41, -c[0x0][0x20], RZ ;  /* 0x8000080029037a10 */ /* 0x000fcc0007ffe0ff */
[----:B------:R-:W5:Y:S01]  /*f0e0*/  LDL R3, [R3] ;  /* 0x0000000003037983 */ /* 0x000f620000100800 */
[----:B------:R-:W-:-:S03]  /*f0f0*/  MOV R2, 0xf110 ;  /* 0x0000f11000027802 */ /* 0x000fc60000000f00 */
[----:B-----5:R-:W-:Y:S05]  /*f100*/  CALL.REL.NOINC `($_ZN7cutlass13device_kernelIN5flash19enable_sm80_to_sm89INS1_16FlashAttnBwdSm80INS1_25CollectiveMainloopBwdSm80ILi2ELi2EN4cute5tupleIJNS5_1CILi128EEES8_NS7_ILi64EEEEEENS_10bfloat16_tEfNS_4arch4Sm80ELb0ELb0ELb1ELb1ELb1ELb0ELb0ELb0ELi2ELi4ELi4ELi4ELb0EEENS1_24CollectiveEpilogueBwdGQAISA_fSD_Li256ELb1ELb1EEENS1_19SingleTileSchedulerILb1ELb0ELb0ELi128EEEEEEEEEvNT_6ParamsE$_ZZN4cute16flatten_to_tupleINS_5tupleIJNS_1CILi0EEENS1_IJNS2_ILi1EEENS2_ILi512EEEiEEEEEEEEDaRKT_ENKUlRKT_E_clIS6_EEDaSD_) ;  /* 0xffffd3d000007944 */ /* 0x020fea0003c3ffff */
[----:B------:R-:W-:Y:S02]  /*f110*/  MOV R10, 0xf130 ;  /* 0x0000f130000a7802 */ /* 0x000fe40000000f00 */
[----:B------:R-:W-:Y:S05]  /*f120*/  CALL.REL.NOINC `($_ZN7cutlass13device_kernelIN5flash19enable_sm80_to_sm89INS1_16FlashAttnBwdSm80INS1_25CollectiveMainloopBwdSm80ILi2ELi2EN4cute5tupleIJNS5_1CILi128EEES8_NS7_ILi64EEEEEENS_10bfloat16_tEfNS_4arch4Sm80ELb0ELb0ELb1ELb1ELb1ELb0ELb0ELb0ELi2ELi4ELi4ELi4ELb0EEENS1_24CollectiveEpilogueBwdGQAISA_fSD_Li256ELb1ELb1EEENS1_19SingleTileSchedulerILb1ELb0ELb0ELi128EEEEEEEEEvNT_6ParamsE$_ZZN4cute12filter_tupleINS_5tupleIJNS_1CILi0EEENS1_IJNS2_ILi1EEENS2_ILi512EEEiEEEEEEZNS_16flatten_to_tupleIS7_EEDaRKT_EUlRKT_E_EEDaSB_OT0_ENKUlDpSE_E_clIJNS1_IJS3_EEES6_EEEDaSI_) ;  /* 0xffffc7e000007944 */ /* 0x000fea0003c3ffff */
[----:B-----5:R-:W-:Y:S02]  /*f130*/  MOV R10, R2 ;  /* 0x00000002000a7202 */ /* 0x020fe40000000f00 */
[----:B------:R-:W-:Y:S02]  /*f140*/  MOV R2, R6 ;  /* 0x0000000600027202 */ /* 0x000fe40000000f00 */
[----:B------:R-:W-:-:S04]  /*f150*/  MOV R3, 0x0 ;  /* 0x0000000000037802 */ /* 0x000fc80000000f00 */
[----:B------:R-:W-:Y:S05]  /*f160*/  RET.REL.NODEC R2 `(_ZN7cutlass13device_kernelIN5flash19enable_sm80_to_sm89INS1_16FlashAttnBwdSm80INS1_25CollectiveMainloopBwdSm80ILi2ELi2EN4cute5tupleIJNS5_1CILi128EEES8_NS7_ILi64EEEEEENS_10bfloat16_tEfNS_4arch4Sm80ELb0ELb0ELb1ELb1ELb1ELb0ELb0ELb0ELi2ELi4ELi4ELi4ELb0EEENS1_24CollectiveEpilogueBwdGQAISA_fSD_Li256ELb1ELb1EEENS1_19SingleTileSchedulerILb1ELb0ELb0ELi128EEEEEEEEEvNT_6ParamsE) ;  /* 0xffff0e9002007950 */ /* 0x000fea0003c3ffff */
        .type           $_ZN7cutlass13device_kernelIN5flash19enable_sm80_to_sm89INS1_16FlashAttnBwdSm80INS1_25CollectiveMainloopBwdSm80ILi2ELi2EN4cute5tupleIJNS5_1CILi128EEES8_NS7_ILi64EEEEEENS_10bfloat16_tEfNS_4arch4Sm80ELb0ELb0ELb1ELb1ELb1ELb0ELb0ELb0ELi2ELi4ELi4ELi4ELb0EEENS1_24CollectiveEpilogueBwdGQAISA_fSD_Li256ELb1ELb1EEENS1_19SingleTileSchedulerILb1ELb0ELb0ELi128EEEEEEEEEvNT_6ParamsE$_ZZN4cute7flattenINS_5tupleIJNS1_IJNS_1CILi0EEENS1_IJNS2_ILi1EEENS2_ILi512EEEiEEEEEENS2_ILi4096EEENS1_IJiNS2_ILi8192EEEEEEEEEEEDaRKT_ENKUlRKT_E_clISA_EEDaSH_,@function
        .size           $_ZN7cutlass13device_kernelIN5flash19enable_sm80_to_sm89INS1_16FlashAttnBwdSm80INS1_25CollectiveMainloopBwdSm80ILi2ELi2EN4cute5tupleIJNS5_1CILi128EEES8_NS7_ILi64EEEEEENS_10bfloat16_tEfNS_4arch4Sm80ELb0ELb0ELb1ELb1ELb1ELb0ELb0ELb0ELi2ELi4ELi4ELi4ELb0EEENS1_24CollectiveEpilogueBwdGQAISA_fSD_Li256ELb1ELb1EEENS1_19SingleTileSchedulerILb1ELb0ELb0ELi128EEEEEEEEEvNT_6ParamsE$_ZZN4cute7flattenINS_5tupleIJNS1_IJNS_1CILi0EEENS1_IJNS2_ILi1EEENS2_ILi512EEEiEEEEEENS2_ILi4096EEENS1_IJiNS2_ILi8192EEEEEEEEEEEDaRKT_ENKUlRKT_E_clISA_EEDaSH_,($_ZN7cutlass13device_kernelIN5flash19enable_sm80_to_sm89INS1_16FlashAttnBwdSm80INS1_25CollectiveMainloopBwdSm80ILi2ELi2EN4cute5tupleIJNS5_1CILi128EEES8_NS7_ILi64EEEEEENS_10bfloat16_tEfNS_4arch4Sm80ELb0ELb0ELb1ELb1ELb1ELb0ELb0ELb0ELi2ELi4ELi4ELi4ELb0EEENS1_24CollectiveEpilogueBwdGQAISA_fSD_Li256ELb1ELb1EEENS1_19SingleTileSchedulerILb1ELb0ELb0ELi128EEEEEEEEEvNT_6ParamsE$_ZZN4cute7flattenINS_5tupleIJNS_1CILi1EEENS1_IJNS2_ILi8EEEiiEEENS2_ILi64EEENS1_IJiNS2_ILi144EEENS2_ILi288EEEEEENS2_ILi512EEEEEEEEDaRKT_ENKUlRKT_E_clIS5_EEDaSH_ - $_ZN7cutlass13device_kernelIN5flash19enable_sm80_to_sm89INS1_16FlashAttnBwdSm80INS1_25CollectiveMainloopBwdSm80ILi2ELi2EN4cute5tupleIJNS5_1CILi128EEES8_NS7_ILi64EEEEEENS_10bfloat16_tEfNS_4arch4Sm80ELb0ELb0ELb1ELb1ELb1ELb0ELb0ELb0ELi2ELi4ELi4ELi4ELb0EEENS1_24CollectiveEpilogueBwdGQAISA_fSD_Li256ELb1ELb1EEENS1_19SingleTileSchedulerILb1ELb0ELb0ELi128EEEEEEEEEvNT_6ParamsE$_ZZN4cute7flattenINS_5tupleIJNS1_IJNS_1CILi0EEENS1_IJNS2_ILi1EEENS2_ILi512EEEiEEEEEENS2_ILi4096EEENS1_IJiNS2_ILi8192EEEEEEEEEEEDaRKT_ENKUlRKT_E_clISA_EEDaSH_)
$_ZN7cutlass13device_kernelIN5flash19enable_sm80_to_sm89INS1_16FlashAttnBwdSm80INS1_25CollectiveMainloopBwdSm80ILi2ELi2EN4cute5tupleIJNS5_1CILi128EEES8_NS7_ILi64EEEEEENS_10bfloat16_tEfNS_4arch4Sm80ELb0ELb0ELb1ELb1ELb1ELb0ELb0ELb0ELi2ELi4ELi4ELi4ELb0EEENS1_24CollectiveEpilogueBwdGQAISA_fSD_Li256ELb1ELb1EEENS1_19SingleTileSchedulerILb1ELb0ELb0ELi128EEEEEEEEEvNT_6ParamsE$_ZZN4cute7flattenINS_5tupleIJNS1_IJNS_1CILi0EEENS1_IJNS2_ILi1EEENS2_ILi512EEEiEEEEEENS2_ILi4096EEENS1_IJiNS2_ILi8192EEEEEEEEEEEDaRKT_ENKUlRKT_E_clISA_EEDaSH_:
[----:B------:R-:W-:Y:S02]  /*f170*/  MOV R8, R2 ;  /* 0x0000000200087202 */ /* 0x000fe40000000f00 */
[----:B------:R-:W-:-:S04]  /*f180*/  MOV R9, 0x0 ;  /* 0x0000000000097802 */ /* 0x000fc80000000f00 */
[----:B------:R-:W-:Y:S05]  /*f190*/  RET.REL.NODEC R8 `(_ZN7cutlass13device_kernelIN5flash19enable_sm80_to_sm89INS1_16FlashAttnBwdSm80INS1_25CollectiveMainloopBwdSm80ILi2ELi2EN4cute5tupleIJNS5_1CILi128EEES8_NS7_ILi64EEEEEENS_10bfloat16_tEfNS_4arch4Sm80ELb0ELb0ELb1ELb1ELb1ELb0ELb0ELb0ELi2ELi4ELi4ELi4ELb0EEENS1_24CollectiveEpilogueBwdGQAISA_fSD_Li256ELb1ELb1EEENS1_19SingleTileSchedulerILb1ELb0ELb0ELi128EEEEEEEEEvNT_6ParamsE) ;  /* 0xffff0e6008007950 */ /* 0x000fea0003c3ffff */
        .type           $_ZN7cutlass13device_kernelIN5flash19enable_sm80_to_sm89INS1_16FlashAttnBwdSm80INS1_25CollectiveMainloopBwdSm80ILi2ELi2EN4cute5tupleIJNS5_1CILi128EEES8_NS7_ILi64EEEEEENS_10bfloat16_tEfNS_4arch4Sm80ELb0ELb0ELb1ELb1ELb1ELb0ELb0ELb0ELi2ELi4ELi4ELi4ELb0EEENS1_24CollectiveEpilogueBwdGQAISA_fSD_Li256ELb1ELb1EEENS1_19SingleTileSchedulerILb1ELb0ELb0ELi128EEEEEEEEEvNT_6ParamsE$_ZZN4cute7flattenINS_5tupleIJNS_1CILi1EEENS1_IJNS2_ILi8EEEiiEEENS2_ILi64EEENS1_IJiNS2_ILi144EEENS2_ILi288EEEEEENS2_ILi512EEEEEEEEDaRKT_ENKUlRKT_E_clIS5_EEDaSH_,@function
        .size           $_ZN7cutlass13device_kernelIN5flash19enable_sm80_to_sm89INS1_16FlashAttnBwdSm80INS1_25CollectiveMainloopBwdSm80ILi2ELi2EN4cute5tupleIJNS5_1CILi128EEES8_NS7_ILi64EEEEEENS_10bfloat16_tEfNS_4arch4Sm80ELb0ELb0ELb1ELb1ELb1ELb0ELb0ELb0ELi2ELi4ELi4ELi4ELb0EEENS1_24CollectiveEpilogueBwdGQAISA_fSD_Li256ELb1ELb1EEENS1_19SingleTileSchedulerILb1ELb0ELb0ELi128EEEEEEEEEvNT_6ParamsE$_ZZN4cute7flattenINS_5tupleIJNS_1CILi1EEENS1_IJNS2_ILi8EEEiiEEENS2_ILi64EEENS1_IJiNS2_ILi144EEENS2_ILi288EEEEEENS2_ILi512EEEEEEEEDaRKT_ENKUlRKT_E_clIS5_EEDaSH_,($_ZN7cutlass13device_kernelIN5flash19enable_sm80_to_sm89INS1_16FlashAttnBwdSm80INS1_25CollectiveMainloopBwdSm80ILi2ELi2EN4cute5tupleIJNS5_1CILi128EEES8_NS7_ILi64EEEEEENS_10bfloat16_tEfNS_4arch4Sm80ELb0ELb0ELb1ELb1ELb1ELb0ELb0ELb0ELi2ELi4ELi4ELi4ELb0EEENS1_24CollectiveEpilogueBwdGQAISA_fSD_Li256ELb1ELb1EEENS1_19SingleTileSchedulerILb1ELb0ELb0ELi128EEEEEEEEEvNT_6ParamsE$_ZZN4cute7flattenINS_5tupleIJNS_1CILi1EEENS1_IJNS2_ILi8EEEiiEEENS2_ILi64EEENS1_IJiNS2_ILi144EEENS2_ILi288EEEEEENS2_ILi512EEEEEEEEDaRKT_ENKUlRKT_E_clIS9_EEDaSH_ - $_ZN7cutlass13device_kernelIN5flash19enable_sm80_to_sm89INS1_16FlashAttnBwdSm80INS1_25CollectiveMainloopBwdSm80ILi2ELi2EN4cute5tupleIJNS5_1CILi128EEES8_NS7_ILi64EEEEEENS_10bfloat16_tEfNS_4arch4Sm80ELb0ELb0ELb1ELb1ELb1ELb0ELb0ELb0ELi2ELi4ELi4ELi4ELb0EEENS1_24CollectiveEpilogueBwdGQAISA_fSD_Li256ELb1ELb1EEENS1_19SingleTileSchedulerILb1ELb0ELb0ELi128EEEEEEEEEvNT_6ParamsE$_ZZN4cute7flattenINS_5tupleIJNS_1CILi1EEENS1_IJNS2_ILi8EEEiiEEENS2_ILi64EEENS1_IJiNS2_ILi144EEENS2_ILi288EEEEEENS2_ILi512EEEEEEEEDaRKT_ENKUlRKT_E_clIS5_EEDaSH_)
$_ZN7cutlass13device_kernelIN5flash19enable_sm80_to_sm89INS1_16FlashAttnBwdSm80INS1_25CollectiveMainloopBwdSm80ILi2ELi2EN4cute5tupleIJNS5_1CILi128EEES8_NS7_ILi64EEEEEENS_10bfloat16_tEfNS_4arch4Sm80ELb0ELb0ELb1ELb1ELb1ELb0ELb0ELb0ELi2ELi4ELi4ELi4ELb0EEENS1_24CollectiveEpilogueBwdGQAISA_fSD_Li256ELb1ELb1EEENS1_19SingleTileSchedulerILb1ELb0ELb0ELi128EEEEEEEEEvNT_6ParamsE$_ZZN4cute7flattenINS_5tupleIJNS_1CILi1EEENS1_IJNS2_ILi8EEEiiEEENS2_ILi64EEENS1_IJiNS2_ILi144EEENS2_ILi288EEEEEENS2_ILi512EEEEEEEEDaRKT_ENKUlRKT_E_clIS5_EEDaSH_:
[----:B------:R-:W-:-:S04]  /*f1a0*/  MOV R5, 0x0 ;  /* 0x0000000000057802 */ /* 0x000fc80000000f00 */
[----:B------:R-:W-:Y:S05]  /*f1b0*/  RET.REL.NODEC R4 `(_ZN7cutlass13device_kernelIN5flash19enable_sm80_to_sm89INS1_16FlashAttnBwdSm80INS1_25CollectiveMainloopBwdSm80ILi2ELi2EN4cute5tupleIJNS5_1CILi128EEES8_NS7_ILi64EEEEEENS_10bfloat16_tEfNS_4arch4Sm80ELb0ELb0ELb1ELb1ELb1ELb0ELb0ELb0ELi2ELi4ELi4ELi4ELb0EEENS1_24CollectiveEpilogueBwdGQAISA_fSD_Li256ELb1ELb1EEENS1_19SingleTileSchedulerILb1ELb0ELb0ELi128EEEEEEEEEvNT_6ParamsE) ;  /* 0xffff0e4004007950 */ /* 0x000fea0003c3ffff */
        .type           $_ZN7cutlass13device_kernelIN5flash19enable_sm80_to_sm89INS1_16FlashAttnBwdSm80INS1_25CollectiveMainloopBwdSm80ILi2ELi2EN4cute5tupleIJNS5_1CILi128EEES8_NS7_ILi64EEEEEENS_10bfloat16_tEfNS_4arch4Sm80ELb0ELb0ELb1ELb1ELb1ELb0ELb0ELb0ELi2ELi4ELi4ELi4ELb0EEENS1_24CollectiveEpilogueBwdGQAISA_fSD_Li256ELb1ELb1EEENS1_19SingleTileSchedulerILb1ELb0ELb0ELi128EEEEEEEEEvNT_6ParamsE$_ZZN4cute7flattenINS_5tupleIJNS_1CILi1EEENS1_IJNS2_ILi8EEEiiEEENS2_ILi64EEENS1_IJiNS2_ILi144EEENS2_ILi288EEEEEENS2_ILi512EEEEEEEEDaRKT_ENKUlRKT_E_clIS9_EEDaSH_,@function
        .size           $_ZN7cutlass13device_kernelIN5flash19enable_sm80_to_sm89INS1_16FlashAttnBwdSm80INS1_25CollectiveMainloopBwdSm80ILi2ELi2EN4cute5tupleIJNS5_1CILi128EEES8_NS7_ILi64EEEEEENS_10bfloat16_tEfNS_4arch4Sm80ELb0ELb0ELb1ELb1ELb1ELb0ELb0ELb0ELi2ELi4ELi4ELi4ELb0EEENS1_24CollectiveEpilogueBwdGQAISA_fSD_Li256ELb1ELb1EEENS1_19SingleTileSchedulerILb1ELb0ELb0ELi128EEEEEEEEEvNT_6ParamsE$_ZZN4cute7flattenINS_5tupleIJNS_1CILi1EEENS1_IJNS2_ILi8EEEiiEEENS2_ILi64EEENS1_IJiNS2_ILi144EEENS2_ILi288EEEEEENS2_ILi512EEEEEEEEDaRKT_ENKUlRKT_E_clIS9_EEDaSH_,($_ZN7cutlass13device_kernelIN5flash19enable_sm80_to_sm89INS1_16FlashAttnBwdSm80INS1_25CollectiveMainloopBwdSm80ILi2ELi2EN4cute5tupleIJNS5_1CILi128EEES8_NS7_ILi64EEEEEENS_10bfloat16_tEfNS_4arch4Sm80ELb0ELb0ELb1ELb1ELb1ELb0ELb0ELb0ELi2ELi4ELi4ELi4ELb0EEENS1_24CollectiveEpilogueBwdGQAISA_fSD_Li256ELb1ELb1EEENS1_19SingleTileSchedulerILb1ELb0ELb0ELi128EEEEEEEEEvNT_6ParamsE$_ZZN4cute7flattenINS_5tupleIJNS_1CILi1EEENS1_IJiiiEEENS2_ILi64EEENS1_IJNS2_ILi72EEENS2_ILi144EEENS2_ILi288EEEEEENS2_ILi512EEEEEEEEDaRKT_ENKUlRKT_E_clIS4_EEDaSH_ - $_ZN7cutlass13device_kernelIN5flash19enable_sm80_to_sm89INS1_16FlashAttnBwdSm80INS1_25CollectiveMainloopBwdSm80ILi2ELi2EN4cute5tupleIJNS5_1CILi128EEES8_NS7_ILi64EEEEEENS_10bfloat16_tEfNS_4arch4Sm80ELb0ELb0ELb1ELb1ELb1ELb0ELb0ELb0ELi2ELi4ELi4ELi4ELb0EEENS1_24CollectiveEpilogueBwdGQAISA_fSD_Li256ELb1ELb1EEENS1_19SingleTileSchedulerILb1ELb0ELb0ELi128EEEEEEEEEvNT_6ParamsE$_ZZN4cute7flattenINS_5tupleIJNS_1CILi1EEENS1_IJNS2_ILi8EEEiiEEENS2_ILi64EEENS1_IJiNS2_ILi144EEENS2_ILi288EEEEEENS2_ILi512EEEEEEEEDaRKT_ENKUlRKT_E_clIS9_EEDaSH_)
$_ZN7cutlass13device_kernelIN5flash19enable_sm80_to_sm89INS1_16FlashAttnBwdSm80INS1_25CollectiveMainloopBwdSm80ILi2ELi2EN4cute5tupleIJNS5_1CILi128EEES8_NS7_ILi64EEEEEENS_10bfloat16_tEfNS_4arch4Sm80ELb0ELb0ELb1ELb1ELb1ELb0ELb0ELb0ELi2ELi4ELi4ELi4ELb0EEENS1_24CollectiveEpilogueBwdGQAISA_fSD_Li256ELb1ELb1EEENS1_19SingleTileSchedulerILb1ELb0ELb0ELi128EEEEEEEEEvNT_6ParamsE$_ZZN4cute7flattenINS_5tupleIJNS_1CILi1EEENS1_IJNS2_ILi8EEEiiEEENS2_ILi64EEENS1_IJiNS2_ILi144EEENS2_ILi288EEEEEENS2_ILi512EEEEEEEEDaRKT_ENKUlRKT_E_clIS9_EEDaSH_:
[----:B------:R-:W-:Y:S02]  /*f1c0*/  MOV R2, R5 ;  /* 0x0000000500027202 */ /* 0x000fe40000000f00 */
[----:B------:R-:W-:-:S04]  /*f1d0*/  MOV R5, 0x0 ;  /* 0x0000000000057802 */ /* 0x000fc80000000f00 */
[----:B------:R-:W-:Y:S05]  /*f1e0*/  RET.REL.NODEC R4 `(_ZN7cutlass13device_kernelIN5flash19enable_sm80_to_sm89INS1_16FlashAttnBwdSm80INS1_25CollectiveMainloopBwdSm80ILi2ELi2EN4cute5tupleIJNS5_1CILi128EEES8_NS7_ILi64EEEEEENS_10bfloat16_tEfNS_4arch4Sm80ELb0ELb0ELb1ELb1ELb1ELb0ELb0ELb0ELi2ELi4ELi4ELi4ELb0EEENS1_24CollectiveEpilogueBwdGQAISA_fSD_Li256ELb1ELb1EEENS1_19SingleTileSchedulerILb1ELb0ELb0ELi128EEEEEEEEEvNT_6ParamsE) ;  /* 0xffff0e1004007950 */ /* 0x000fea0003c3ffff */
        .type           $_ZN7cutlass13device_kernelIN5flash19enable_sm80_to_sm89INS1_16FlashAttnBwdSm80INS1_25CollectiveMainloopBwdSm80ILi2ELi2EN4cute5tupleIJNS5_1CILi128EEES8_NS7_ILi64EEEEEENS_10bfloat16_tEfNS_4arch4Sm80ELb0ELb0ELb1ELb1ELb1ELb0ELb0ELb0ELi2ELi4ELi4ELi4ELb0EEENS1_24CollectiveEpilogueBwdGQAISA_fSD_Li256ELb1ELb1EEENS1_19SingleTileSchedulerILb1ELb0ELb0ELi128EEEEEEEEEvNT_6ParamsE$_ZZN4cute7flattenINS_5tupleIJNS_1CILi1EEENS1_IJiiiEEENS2_ILi64EEENS1_IJNS2_ILi72EEENS2_ILi144EEENS2_ILi288EEEEEENS2_ILi512EEEEEEEEDaRKT_ENKUlRKT_E_clIS4_EEDaSH_,@function
        .size           $_ZN7cutlass13device_kernelIN5flash19enable_sm80_to_sm89INS1_16FlashAttnBwdSm80INS1_25CollectiveMainloopBwdSm80ILi2ELi2EN4cute5tupleIJNS5_1CILi128EEES8_NS7_ILi64EEEEEENS_10bfloat16_tEfNS_4arch4Sm80ELb0ELb0ELb1ELb1ELb1ELb0ELb0ELb0ELi2ELi4ELi4ELi4ELb0EEENS1_24CollectiveEpilogueBwdGQAISA_fSD_Li256ELb1ELb1EEENS1_19SingleTileSchedulerILb1ELb0ELb0ELi128EEEEEEEEEvNT_6ParamsE$_ZZN4cute7flattenINS_5tupleIJNS_1CILi1EEENS1_IJiiiEEENS2_ILi64EEENS1_IJNS2_ILi72EEENS2_ILi144EEENS2_ILi288EEEEEENS2_ILi512EEEEEEEEDaRKT_ENKUlRKT_E_clIS4_EEDaSH_,($_ZN7cutlass13device_kernelIN5flash19enable_sm80_to_sm89INS1_16FlashAttnBwdSm80INS1_25CollectiveMainloopBwdSm80ILi2ELi2EN4cute5tupleIJNS5_1CILi128EEES8_NS7_ILi64EEEEEENS_10bfloat16_tEfNS_4arch4Sm80ELb0ELb0ELb1ELb1ELb1ELb0ELb0ELb0ELi2ELi4ELi4ELi4ELb0EEENS1_24CollectiveEpilogueBwdGQAISA_fSD_Li256ELb1ELb1EEENS1_19SingleTileSchedulerILb1ELb0ELb0ELi128EEEEEEEEEvNT_6ParamsE$_ZZN4cute7idx2crdINS_5tupleIJiiNS_1CILi0EEEEEENS1_IJNS1_IJNS2_ILi4EEENS2_ILi8EEEEEENS2_ILi2EEENS2_ILi1EEEEEEEEDaRKT_RKT0_ENKUlRKT_RKT0_E_clIiS7_EEDaSJ_SM_ - $_ZN7cutlass13device_kernelIN5flash19enable_sm80_to_sm89INS1_16FlashAttnBwdSm80INS1_25CollectiveMainloopBwdSm80ILi2ELi2EN4cute5tupleIJNS5_1CILi128EEES8_NS7_ILi64EEEEEENS_10bfloat16_tEfNS_4arch4Sm80ELb0ELb0ELb1ELb1ELb1ELb0ELb0ELb0ELi2ELi4ELi4ELi4ELb0EEENS1_24CollectiveEpilogueBwdGQAISA_fSD_Li256ELb1ELb1EEENS1_19SingleTileSchedulerILb1ELb0ELb0ELi128EEEEEEEEEvNT_6ParamsE$_ZZN4cute7flattenINS_5tupleIJNS_1CILi1EEENS1_IJiiiEEENS2_ILi64EEENS1_IJNS2_ILi72EEENS2_ILi144EEENS2_ILi288EEEEEENS2_ILi512EEEEEEEEDaRKT_ENKUlRKT_E_clIS4_EEDaSH_)
$_ZN7cutlass13device_kernelIN5flash19enable_sm80_to_sm89INS1_16FlashAttnBwdSm80INS1_25CollectiveMainloopBwdSm80ILi2ELi2EN4cute5tupleIJNS5_1CILi128EEES8_NS7_ILi64EEEEEENS_10bfloat16_tEfNS_4arch4Sm80ELb0ELb0ELb1ELb1ELb1ELb0ELb0ELb0ELi2ELi4ELi4ELi4ELb0EEENS1_24CollectiveEpilogueBwdGQAISA_fSD_Li256ELb1ELb1EEENS1_19SingleTileSchedulerILb1ELb0ELb0ELi128EEEEEEEEEvNT_6ParamsE$_ZZN4cute7flattenINS_5tupleIJNS_1CILi1EEENS1_IJiiiEEENS2_ILi64EEENS1_IJNS2_ILi72EEENS2_ILi144EEENS2_ILi288EEEEEENS2_ILi512EEEEEEEEDaRKT_ENKUlRKT_E_clIS4_EEDaSH_:
[----:B------:R-:W-:Y:S02]  /*f1f0*/  MOV R8, R4 ;  /* 0x0000000400087202 */ /* 0x000fe40000000f00 */
[----:B------:R-:W-:-:S04]  /*f200*/  MOV R9, 0x0 ;  /* 0x0000000000097802 */ /* 0x000fc80000000f00 */
[----:B------:R-:W-:Y:S05]  /*f210*/  RET.REL.NODEC R8 `(_ZN7cutlass13device_kernelIN5flash19enable_sm80_to_sm89INS1_16FlashAttnBwdSm80INS1_25CollectiveMainloopBwdSm80ILi2ELi2EN4cute5tupleIJNS5_1CILi128EEES8_NS7_ILi64EEEEEENS_10bfloat16_tEfNS_4arch4Sm80ELb0ELb0ELb1ELb1ELb1ELb0ELb0ELb0ELi2ELi4ELi4ELi4ELb0EEENS1_24CollectiveEpilogueBwdGQAISA_fSD_Li256ELb1ELb1EEENS1_19SingleTileSchedulerILb1ELb0ELb0ELi128EEEEEEEEEvNT_6ParamsE) ;  /* 0xffff0de008007950 */ /* 0x000fea0003c3ffff */
        .type           $_ZN7cutlass13device_kernelIN5flash19enable_sm80_to_sm89INS1_16FlashAttnBwdSm80INS1_25CollectiveMainloopBwdSm80ILi2ELi2EN4cute5tupleIJNS5_1CILi128EEES8_NS7_ILi64EEEEEENS_10bfloat16_tEfNS_4arch4Sm80ELb0ELb0ELb1ELb1ELb1ELb0ELb0ELb0ELi2ELi4ELi4ELi4ELb0EEENS1_24CollectiveEpilogueBwdGQAISA_fSD_Li256ELb1ELb1EEENS1_19SingleTileSchedulerILb1ELb0ELb0ELi128EEEEEEEEEvNT_6ParamsE$_ZZN4cute7idx2crdINS_5tupleIJiiNS_1CILi0EEEEEENS1_IJNS1_IJNS2_ILi4EEENS2_ILi8EEEEEENS2_ILi2EEENS2_ILi1EEEEEEEEDaRKT_RKT0_ENKUlRKT_RKT0_E_clIiS7_EEDaSJ_SM_,@function
        .size           $_ZN7cutlass13device_kernelIN5flash19enable_sm80_to_sm89INS1_16FlashAttnBwdSm80INS1_25CollectiveMainloopBwdSm80ILi2ELi2EN4cute5tupleIJNS5_1CILi128EEES8_NS7_ILi64EEEEEENS_10bfloat16_tEfNS_4arch4Sm80ELb0ELb0ELb1ELb1ELb1ELb0ELb0ELb0ELi2ELi4ELi4ELi4ELb0EEENS1_24CollectiveEpilogueBwdGQAISA_fSD_Li256ELb1ELb1EEENS1_19SingleTileSchedulerILb1ELb0ELb0ELi128EEEEEEEEEvNT_6ParamsE$_ZZN4cute7idx2crdINS_5tupleIJiiNS_1CILi0EEEEEENS1_IJNS1_IJNS2_ILi4EEENS2_ILi8EEEEEENS2_ILi2EEENS2_ILi1EEEEEEEEDaRKT_RKT0_ENKUlRKT_RKT0_E_clIiS7_EEDaSJ_SM_,($_ZN7cutlass13device_kernelIN5flash19enable_sm80_to_sm89INS1_16FlashAttnBwdSm80INS1_25CollectiveMainloopBwdSm80ILi2ELi2EN4cute5tupleIJNS5_1CILi128EEES8_NS7_ILi64EEEEEENS_10bfloat16_tEfNS_4arch4Sm80ELb0ELb0ELb1ELb1ELb1ELb0ELb0ELb0ELi2ELi4ELi4ELi4ELb0EEENS1_24CollectiveEpilogueBwdGQAISA_fSD_Li256ELb1ELb1EEENS1_19SingleTileSchedulerILb1ELb0ELb0ELi128EEEEEEEEEvNT_6ParamsE$_ZZN4cute7idx2crdINS_5tupleIJiiNS_1CILi0EEEEEENS1_IJNS1_IJNS2_ILi4EEENS2_ILi8EEEEEENS2_ILi2EEENS2_ILi1EEEEEEEEDaRKT_RKT0_ENKUlRKT_RKT0_E_clIiS8_EEDaSJ_SM_ - $_ZN7cutlass13device_kernelIN5flash19enable_sm80_to_sm89INS1_16FlashAttnBwdSm80INS1_25CollectiveMainloopBwdSm80ILi2ELi2EN4cute5tupleIJNS5_1CILi128EEES8_NS7_ILi64EEEEEENS_10bfloat16_tEfNS_4arch4Sm80ELb0ELb0ELb1ELb1ELb1ELb0ELb0ELb0ELi2ELi4ELi4ELi4ELb0EEENS1_24CollectiveEpilogueBwdGQAISA_fSD_Li256ELb1ELb1EEENS1_19SingleTileSchedulerILb1ELb0ELb0ELi128EEEEEEEEEvNT_6ParamsE$_ZZN4cute7idx2crdINS_5tupleIJiiNS_1CILi0EEEEEENS1_IJNS1_IJNS2_ILi4EEENS2_ILi8EEEEEENS2_ILi2EEENS2_ILi1EEEEEEEEDaRKT_RKT0_ENKUlRKT_RKT0_E_clIiS7_EEDaSJ_SM_)
$_ZN7cutlass13device_kernelIN5flash19enable_sm80_to_sm89INS1_16FlashAttnBwdSm80INS1_25CollectiveMainloopBwdSm80ILi2ELi2EN4cute5tupleIJNS5_1CILi128EEES8_NS7_ILi64EEEEEENS_10bfloat16_tEfNS_4arch4Sm80ELb0ELb0ELb1ELb1ELb1ELb0ELb0ELb0ELi2ELi4ELi4ELi4ELb0EEENS1_24CollectiveEpilogueBwdGQAISA_fSD_Li256ELb1ELb1EEENS1_19SingleTileSchedulerILb1ELb0ELb0ELi128EEEEEEEEEvNT_6ParamsE$_ZZN4cute7idx2crdINS_5tupleIJiiNS_1CILi0EEEEEENS1_IJNS1_IJNS2_ILi4EEENS2_ILi8EEEEEENS2_ILi2EEENS2_ILi1EEEEEEEEDaRKT_RKT0_ENKUlRKT_RKT0_E_clIiS7_EEDaSJ_SM_:
        /* <DEDUP_REMOVED lines=10> */
[----:B------:R-:W-:Y:S05]  /*f2c0*/  CALL.REL.NOINC `($_ZN7cutlass13device_kernelIN5flash19enable_sm80_to_sm89INS1_16FlashAttnBwdSm80INS1_25CollectiveMainloopBwdSm80ILi2ELi2EN4cute5tupleIJNS5_1CILi128EEES8_NS7_ILi64EEEEEENS_10bfloat16_tEfNS_4arch4Sm80ELb0ELb0ELb1ELb1ELb1ELb0ELb0ELb0ELi2ELi4ELi4ELi4ELb0EEENS1_24CollectiveEpilogueBwdGQAISA_fSD_Li256ELb1ELb1EEENS1_19SingleTileSchedulerILb1ELb0ELb0ELi128EEEEEEEEEvNT_6ParamsE$_ZN4cute5tupleIJiEEC2ERKi) ;  /* 0xffffbd9000007944 */ /* 0x000fea0003c3ffff */
[----:B------:R1:W5:Y:S01]  /*f2d0*/  LDL R71, [R1+0x1680] ;  /* 0x0016800001477983 */ /* 0x0003620000100800 */
[----:B------:R-:W-:Y:S01]  /*f2e0*/  IMAD.MOV.U32 R3, RZ, RZ, R13 ;  /* 0x000000ffff037224 */ /* 0x000fe200078e000d */
[----:B------:R-:W-:-:S02]  /*f2f0*/  MOV R2, R11 ;  /* 0x0000000b00027202 */ /* 0x000fc40000000f00 */
[----:B------:R-:W-:Y:S02]  /*f300*/  MOV R10, 0xf320 ;  /* 0x0000f320000a7802 */ /* 0x000fe40000000f00 */
[----:B-1---5:R-:W-:Y:S05]  /*f310*/  CALL.REL.NOINC `($_ZN7cutlass13device_kernelIN5flash19enable_sm80_to_sm89INS1_16FlashAttnBwdSm80INS1_25CollectiveMainloopBwdSm80ILi2ELi2EN4cute5tupleIJNS5_1CILi128EEES8_NS7_ILi64EEEEEENS_10bfloat16_tEfNS_4arch4Sm80ELb0ELb0ELb1ELb1ELb1ELb0ELb0ELb0ELi2ELi4ELi4ELi4ELb0EEENS1_24CollectiveEpilogueBwdGQAISA_fSD_Li256ELb1ELb1EEENS1_19SingleTileSchedulerILb1ELb0ELb0ELi128EEEEEEEEEvNT_6ParamsE$_ZN4cute5tupleIJiEEC2ERKi) ;  /* 0xffffbd4000007944 */ /* 0x022fea0003c3ffff */
[----:B------:R1:W5:Y:S01]  /*f320*/  LDL R13, [R1+0x1680] ;  /* 0x00168000010d7983 */ /* 0x0003620000100800 */
[----:B------:R-:W-:Y:S01]  /*f330*/  IMAD.MOV.U32 R3, RZ, RZ, R71 ;  /* 0x000000ffff037224 */ /* 0x000fe200078e0047 */
[----:B------:R-:W-:Y:S02]  /*f340*/  MOV R2, R6 ;  /* 0x0000000600027202 */ /* 0x000fe40000000f00 */
[----:B------:R-:W-:Y:S02]  /*f350*/  MOV R10, 0xf370 ;  /* 0x0000f370000a7802 */ /* 0x000fe40000000f00 */
[----:B-1---5:R-:W-:Y:S05]  /*f360*/  CALL.REL.NOINC `($_ZN7cutlass13device_kernelIN5flash19enable_sm80_to_sm89INS1_16FlashAttnBwdSm80INS1_25CollectiveMainloopBwdSm80ILi2ELi2EN4cute5tupleIJNS5_1CILi128EEES8_NS7_ILi64EEEEEENS_10bfloat16_tEfNS_4arch4Sm80ELb0ELb0ELb1ELb1ELb1ELb0ELb0ELb0ELi2ELi4ELi4ELi4ELb0EEENS1_24CollectiveEpilogueBwdGQAISA_fSD_Li256ELb1ELb1EEENS1_19SingleTileSchedulerILb1ELb0ELb0ELi128EEEEEEEEEvNT_6ParamsE$_ZN4cute5tupleIJiEEC2ERKi) ;  /* 0xffffbcf000007944 */ /* 0x022fea0003c3ffff */
[----:B------:R1:W5:Y:S01]  /*f370*/  LDL R3, [R1+0x1684] ;  /* 0x0016840001037983 */ /* 0x0003620000100800 */
[----:B------:R-:W-:Y:S02]  /*f380*/  MOV R2, R11 ;  /* 0x0000000b00027202 */ /* 0x000fe40000000f00 */
[----:B------:R-:W-:Y:S02]  /*f390*/  MOV R10, 0xf3b0 ;  /* 0x0000f3b0000a7802 */ /* 0x000fe40000000f00 */
[----:B-1---5:R-:W-:Y:S05]  /*f3a0*/  CALL.REL.NOINC `($_ZN7cutlass13device_kernelIN5flash19enable_sm80_to_sm89INS1_16FlashAttnBwdSm80INS1_25CollectiveMainloopBwdSm80ILi2ELi2EN4cute5tupleIJNS5_1CILi128EEES8_NS7_ILi64EEEEEENS_10bfloat16_tEfNS_4arch4Sm80ELb0ELb0ELb1ELb1ELb1ELb0ELb0ELb0ELi2ELi4ELi4ELi4ELb0EEENS1_24CollectiveEpilogueBwdGQAISA_fSD_Li256ELb1ELb1EEENS1_19SingleTileSchedulerILb1ELb0ELb0ELi128EEEEEEEEEvNT_6ParamsE$_ZN4cute5tupleIJiEEC2ERKi) ;  /* 0xffffbcb000007944 */ /* 0x022fea0003c3ffff */
[----:B------:R1:W5:Y:S01]  /*f3b0*/  LDL R71, [R1+0x1680] ;  /* 0x0016800001477983 */ /* 0x0003620000100800 */
[----:B------:R-:W-:Y:S01]  /*f3c0*/  IMAD.MOV.U32 R2, RZ, RZ, R6 ;  /* 0x000000ffff027224 */ /* 0x000fe200078e0006 */
[----:B------:R-:W-:Y:S02]  /*f3d0*/  MOV R3, R13 ;  /* 0x0000000d00037202 */ /* 0x000fe40000000f00 */
[----:B------:R-:W-:-:S02]  /*f3e0*/  MOV R10, 0xf400 ;  /* 0x0000f400000a7802 */ /* 0x000fc40000000f00 */
[----:B-1---5:R-:W-:Y:S05]  /*f3f0*/  CALL.REL.NOINC `($_ZN7cutlass13device_kernelIN5flash19enable_sm80_to_sm89INS1_16FlashAttnBwdSm80INS1_25CollectiveMainloopBwdSm80ILi2ELi2EN4cute5tupleIJNS5_1CILi128EEES8_NS7_ILi64EEEEEENS_10bfloat16_tEfNS_4arch4Sm80ELb0ELb0ELb1ELb1ELb1ELb0ELb0ELb0ELi2ELi4ELi4ELi4ELb0EEENS1_24CollectiveEpilogueBwdGQAISA_fSD_Li256ELb1ELb1EEENS1_19SingleTileSchedulerILb1ELb0ELb0ELi128EEEEEEEEEvNT_6ParamsE$_ZN4cute5tupleIJiEEC2ERKi) ;  /* 0xffffbc6000007944 */ /* 0x022fea0003c3ffff */
[----:B------:R1:W5:Y:S01]  /*f400*/  LDL R3, [R1+0x1684] ;  /* 0x0016840001037983 */ /* 0x0003620000100800 */
[----:B------:R-:W-:-:S03]  /*f410*/  MOV R6, 0xf430 ;  /* 0x0000f43000067802 */ /* 0x000fc60000000f00 */
[----:B-1---5:R-:W-:Y:S05]  /*f420*/  CALL.REL.NOINC `($_ZN7cutlass13device_kernelIN5flash19enable_sm80_to_sm89INS1_16FlashAttnBwdSm80INS1_25CollectiveMainloopBwdSm80ILi2ELi2EN4cute5tupleIJNS5_1CILi128EEES8_NS7_ILi64EEEEEENS_10bfloat16_tEfNS_4arch4Sm80ELb0ELb0ELb1ELb1ELb1ELb0ELb0ELb0ELi2ELi4ELi4ELi4ELb0EEENS1_24CollectiveEpilogueBwdGQAISA_fSD_Li256ELb1ELb1EEENS1_19SingleTileSchedulerILb1ELb0ELb0ELi128EEEEEEEEEvNT_6ParamsE$_ZN4cute5tupleIJNS_1CILi0EEEiEEC2ERKS2_RKi) ;  /* 0xffffbb4000007944 */ /* 0x022fea0003c3ffff */
[----:B------:R1:W5:Y:S01]  /*f430*/  LDL R72, [R1+0x1680] ;  /* 0x0016800001487983 */ /* 0x0003620000100800 */
[----:B------:R-:W-:Y:S01]  /*f440*/  IMAD.MOV.U32 R3, RZ, RZ, R71 ;  /* 0x000000ffff037224 */ /* 0x000fe200078e0047 */
[----:B------:R-:W-:-:S02]  /*f450*/  MOV R2, R11 ;  /* 0x0000000b00027202 */ /* 0x000fc40000000f00 */
[----:B------:R-:W-:Y:S02]  /*f460*/  MOV R6, 0xf480 ;  /* 0x0000f48000067802 */ /* 0x000fe40000000f00 */
[----:B-1---5:R-:W-:Y:S05]  /*f470*/  CALL.REL.NOINC `($_ZN7cutlass13device_kernelIN5flash19enable_sm80_to_sm89INS1_16FlashAttnBwdSm80INS1_25CollectiveMainloopBwdSm80ILi2ELi2EN4cute5tupleIJNS5_1CILi128EEES8_NS7_ILi64EEEEEENS_10bfloat16_tEfNS_4arch4Sm80ELb0ELb0ELb1ELb1ELb1ELb0ELb0ELb0ELi2ELi4ELi4ELi4ELb0EEENS1_24CollectiveEpilogueBwdGQAISA_fSD_Li256ELb1ELb1EEENS1_19SingleTileSchedulerILb1ELb0ELb0ELi128EEEEEEEEEvNT_6ParamsE$_ZN4cute3eso3ESOILb0ELb1EJiNS_1CILi0EEEEEC2ERKiRKS3_) ;  /* 0xffff7f5000007944 */ /* 0x022fea0003c3ffff */
[----:B------:R2:W5:Y:S01]  /*f480*/  LDL R10, [R1+0x1680] ;  /* 0x00168000010a7983 */ /* 0x0005620000100800 */
[----:B------:R-:W-:-:S03]  /*f490*/  MOV R76, 0xf4c0 ;  /* 0x0000f4c0004c7802 */ /* 0x000fc60000000f00 */
[----:B------:R2:W-:Y:S04]  /*f4a0*/  STL [R1+0x1680], R72 ;  /* 0x0016804801007387 */ /* 0x0005e80000100800 */
[----:B-12--5:R-:W-:Y:S05]  /*f4b0*/  CALL.REL.NOINC `($_ZN7cutlass13device_kernelIN5flash19enable_sm80_to_sm89INS1_16FlashAttnBwdSm80INS1_25CollectiveMainloopBwdSm80ILi2ELi2EN4cute5tupleIJNS5_1CILi128EEES8_NS7_ILi64EEEEEENS_10bfloat16_tEfNS_4arch4Sm80ELb0ELb0ELb1ELb1ELb1ELb0ELb0ELb0ELi2ELi4ELi4ELi4ELb0EEENS1_24CollectiveEpilogueBwdGQAISA_fSD_Li256ELb1ELb1EEENS1_19SingleTileSchedulerILb1ELb0ELb0ELi128EEEEEEEEEvNT_6ParamsE$_ZZN4cuteplIJiEJNS_1CILi0EEEiEEEDaRKNS_15ArithmeticTupleIJDpT_EEERKNS3_IJDpT0_EEEENKUlDpRKT_E_clIJiiEEEDaSH_) ;  /* 0x00000e2000007944 */ /* 0x026fea0003c00000 */
[----:B-----5:R-:W-:Y:S02]  /*f4c0*/  MOV R8, R2 ;  /* 0x0000000200087202 */ /* 0x020fe40000000f00 */
[----:B------:R-:W-:Y:S02]  /*f4d0*/  MOV R2, 0xf4f0 ;  /* 0x0000f4f000027802 */ /* 0x000fe40000000f00 */
[----:B-1----:R-:W-:Y:S05]  /*f4e0*/  CALL.REL.NOINC `($_ZN7cutlass13device_kernelIN5flash19enable_sm80_to_sm89INS1_16FlashAttnBwdSm80INS1_25CollectiveMainloopBwdSm80ILi2ELi2EN4cute5tupleIJNS5_1CILi128EEES8_NS7_ILi64EEEEEENS_10bfloat16_tEfNS_4arch4Sm80ELb0ELb0ELb1ELb1ELb1ELb0ELb0ELb0ELi2ELi4ELi4ELi4ELb0EEENS1_24CollectiveEpilogueBwdGQAISA_fSD_Li256ELb1ELb1EEENS1_19SingleTileSchedulerILb1ELb0ELb0ELi128EEEEEEEEEvNT_6ParamsE$_ZZN4cute19as_arithmetic_tupleINS_15ArithmeticTupleIJiiEEEEEDaRKT_ENKUlRKT_E_clIiEEDaS8_) ;  /* 0xffffd1a000007944 */ /* 0x002fea0003c3ffff */
[----:B------:R-:W-:Y:S01]  /*f4f0*/  IMAD.MOV.U32 R8, RZ, RZ, R3 ;  /* 0x000000ffff087224 */ /* 0x000fe200078e0003 */
[----:B------:R-:W-:Y:S02]  /*f500*/  MOV R10, R6 ;  /* 0x00000006000a7202 */ /* 0x000fe40000000f00 */
[----:B------:R-:W-:Y:S02]  /*f510*/  MOV R2, 0xf530 ;  /* 0x0000f53000027802 */ /* 0x000fe40000000f00 */
[----:B------:R-:W-:Y:S05]  /*f520*/  CALL.REL.NOINC `($_ZN7cutlass13device_kernelIN5flash19enable_sm80_to_sm89INS1_16FlashAttnBwdSm80INS1_25CollectiveMainloopBwdSm80ILi2ELi2EN4cute5tupleIJNS5_1CILi128EEES8_NS7_ILi64EEEEEENS_10bfloat16_tEfNS_4arch4Sm80ELb0ELb0ELb1ELb1ELb1ELb0ELb0ELb0ELi2ELi4ELi4ELi4ELb0EEENS1_24CollectiveEpilogueBwdGQAISA_fSD_Li256ELb1ELb1EEENS1_19SingleTileSchedulerILb1ELb0ELb0ELi128EEEEEEEEEvNT_6ParamsE$_ZZN4cute19as_arithmetic_tupleINS_15ArithmeticTupleIJiiEEEEEDaRKT_ENKUlRKT_E_clIiEEDaS8_) ;  /* 0xffffd16000007944 */ /* 0x000fea0003c3ffff */
[----:B------:R1:W-:Y:S01]  /*f530*/  STL [R1+0x1680], R6 ;  /* 0x0016800601007387 */ /* 0x0003e20000100800 */
[----:B------:R-:W-:-:S03]  /*f540*/  MOV R76, 0xf560 ;  /* 0x0000f560004c7802 */ /* 0x000fc60000000f00 */
[----:B-1----:R-:W-:Y:S05]  /*f550*/  CALL.REL.NOINC `($_ZN7cutlass13device_kernelIN5flash19enable_sm80_to_sm89INS1_16FlashAttnBwdSm80INS1_25CollectiveMainloopBwdSm80ILi2ELi2EN4cute5tupleIJNS5_1CILi128EEES8_NS7_ILi64EEEEEENS_10bfloat16_tEfNS_4arch4Sm80ELb0ELb0ELb1ELb1ELb1ELb0ELb0ELb0ELi2ELi4ELi4ELi4ELb0EEENS1_24CollectiveEpilogueBwdGQAISA_fSD_Li256ELb1ELb1EEENS1_19SingleTileSchedulerILb1ELb0ELb0ELi128EEEEEEEEEvNT_6ParamsE$_ZZN4cute19as_arithmetic_tupleINS_15ArithmeticTupleIJiiEEEEEDaRKT_ENKUlDpRKT_E_clIJiiEEEDaS9_) ;  /* 0xffffd0b000007944 */ /* 0x002fea0003c3ffff */
[----:B-----5:R-:W-:Y:S02]  /*f560*/  MOV R6, R2 ;  /* 0x0000000200067202 */ /* 0x020fe40000000f00 */
[----:B------:R-:W-:Y:S02]  /*f570*/  MOV R2, 0xf590 ;  /* 0x0000f59000027802 */ /* 0x000fe40000000f00 */
[----:B-1----:R-:W-:Y:S05]  /*f580*/  CALL.REL.NOINC `($_ZN7cutlass13device_kernelIN5flash19enable_sm80_to_sm89INS1_16FlashAttnBwdSm80INS1_25CollectiveMainloopBwdSm80ILi2ELi2EN4cute5tupleIJNS5_1CILi128EEES8_NS7_ILi64EEEEEENS_10bfloat16_tEfNS_4arch4Sm80ELb0ELb0ELb1ELb1ELb1ELb0ELb0ELb0ELi2ELi4ELi4ELi4ELb0EEENS1_24CollectiveEpilogueBwdGQAISA_fSD_Li256ELb1ELb1EEENS1_19SingleTileSchedulerILb1ELb0ELb0ELi128EEEEEEEEEvNT_6ParamsE$_ZZN4cute14transform_leafINS_15ArithmeticTupleIJiiEEENS_8identityEEEDaRKT_OT0_ENKUlRKT_E_clIiEEDaSB_) ;  /* 0xffffcec000007944 */ /* 0x002fea0003c3ffff */
[----:B------:R-:W-:Y:S01]  /*f590*/  IMAD.MOV.U32 R6, RZ, RZ, R3 ;  /* 0x000000ffff067224 */ /* 0x000fe200078e0003 */
[----:B------:R-:W-:Y:S02]  /*f5a0*/  MOV R10, R8 ;  /* 0x00000008000a7202 */ /* 0x000fe40000000f00 */
[----:B------:R-:W-:-:S02]  /*f5b0*/  MOV R2, 0xf5d0 ;  /* 0x0000f5d000027802 */ /* 0x000fc40000000f00 */
[----:B------:R-:W-:Y:S05]  /*f5c0*/  CALL.REL.NOINC `($_ZN7cutlass13device_kernelIN5flash19enable_sm80_to_sm89INS1_16FlashAttnBwdSm80INS1_25CollectiveMainloopBwdSm80ILi2ELi2EN4cute5tupleIJNS5_1CILi128EEES8_NS7_ILi64EEEEEENS_10bfloat16_tEfNS_4arch4Sm80ELb0ELb0ELb1ELb1ELb1ELb0ELb0ELb0ELi2ELi4ELi4ELi4ELb0EEENS1_24CollectiveEpilogueBwdGQAISA_fSD_Li256ELb1ELb1EEENS1_19SingleTileSchedulerILb1ELb0ELb0ELi128EEEEEEEEEvNT_6ParamsE$_ZZN4cute14transform_leafINS_15ArithmeticTupleIJiiEEENS_8identityEEEDaRKT_OT0_ENKUlRKT_E_clIiEEDaSB_) ;  /* 0xffffce8000007944 */ /* 0x000fea0003c3ffff */
[----:B------:R1:W-:Y:S01]  /*f5d0*/  STL [R1+0x1680], R8 ;  /* 0x0016800801007387 */ /* 0x0003e20000100800 */
[----:B------:R-:W-:-:S03]  /*f5e0*/  MOV R6, 0xf600 ;  /* 0x0000f60000067802 */ /* 0x000fc60000000f00 */
[----:B-1----:R-:W-:Y:S05]  /*f5f0*/  CALL.REL.NOINC `($_ZN7cutlass13device_kernelIN5flash19enable_sm80_to_sm89INS1_16FlashAttnBwdSm80INS1_25CollectiveMainloopBwdSm80ILi2ELi2EN4cute5tupleIJNS5_1CILi128EEES8_NS7_ILi64EEEEEENS_10bfloat16_tEfNS_4arch4Sm80ELb0ELb0ELb1ELb1ELb1ELb0ELb0ELb0ELi2ELi4ELi4ELi4ELb0EEENS1_24CollectiveEpilogueBwdGQAISA_fSD_Li256ELb1ELb1EEENS1_19SingleTileSchedulerILb1ELb0ELb0ELi128EEEEEEEEEvNT_6ParamsE$_ZZN4cute9transformINS_15ArithmeticTupleIJiiEEEZNS_14transform_leafIS2_NS_8identityEEEDaRKT_OT0_EUlRKT_E_EEDaS7_S9_ENKUlDpSC_E_clIJiiEEEDaSE_) ;  /* 0x0000067000007944 */ /* 0x002fea0003c00000 */
[----:B------:R-:W-:Y:S02]  /*f600*/  MOV R71, 0x0 ;  /* 0x0000000000477802 */ /* 0x000fe40000000f00 */
[----:B-----5:R-:W-:-:S02]  /*f610*/  MOV R10, R2 ;  /* 0x00000002000a7202 */ /* 0x020fc40000000f00 */
[----:B------:R-:W-:Y:S01]  /*f620*/  MOV R8, R3 ;  /* 0x0000000300087202 */ /* 0x000fe20000000f00 */
[----:B------:R-:W-:Y:S06]  /*f630*/  RET.REL.NODEC R70 `(_ZN7cutlass13device_kernelIN5flash19enable_sm80_to_sm89INS1_16FlashAttnBwdSm80INS1_25CollectiveMainloopBwdSm80ILi2ELi2EN4cute5tupleIJNS5_1CILi128EEES8_NS7_ILi64EEEEEENS_10bfloat16_tEfNS_4arch4Sm80ELb0ELb0ELb1ELb1ELb1ELb0ELb0ELb0ELi2ELi4ELi4ELi4ELb0EEENS1_24CollectiveEpilogueBwdGQAISA_fSD_Li256ELb1ELb1EEENS1_19SingleTileSchedulerILb1ELb0ELb0ELi128EEEEEEEEEvNT_6ParamsE) ;  /* 0xffff09c046007950 */ /* 0x000fec0003c3ffff */
        .type           $_ZN7cutlass13device_kernelIN5flash19enable_sm80_to_sm89INS1_16FlashAttnBwdSm80INS1_25CollectiveMainloopBwdSm80ILi2ELi2EN4cute5tupleIJNS5_1CILi128EEES8_NS7_ILi64EEEEEENS_10bfloat16_tEfNS_4arch4Sm80ELb0ELb0ELb1ELb1ELb1ELb0ELb0ELb0ELi2ELi4ELi4ELi4ELb0EEENS1_24CollectiveEpilogueBwdGQAISA_fSD_Li256ELb1ELb1EEENS1_19SingleTileSchedulerILb1ELb0ELb0ELi128EEEEEEEEEvNT_6ParamsE$_ZZN4cute7idx2crdINS_5tupleIJiiNS_1CILi0EEEEEENS1_IJNS1_IJNS2_ILi4EEENS2_ILi8EEEEEENS2_ILi2EEENS2_ILi1EEEEEEEEDaRKT_RKT0_ENKUlRKT_RKT0_E_clIiS8_EEDaSJ_SM_,@function
        .size           $_ZN7cutlass13device_kernelIN5flash19enable_sm80_to_sm89INS1_16FlashAttnBwdSm80INS1_25CollectiveMainloopBwdSm80ILi2ELi2EN4cute5tupleIJNS5_1CILi128EEES8_NS7_ILi64EEEEEENS_10bfloat16_tEfNS_4arch4Sm80ELb0ELb0ELb1ELb1ELb1ELb0ELb0ELb0ELi2ELi4ELi4ELi4ELb0EEENS1_24CollectiveEpilogueBwdGQAISA_fSD_Li256ELb1ELb1EEENS1_19SingleTileSchedulerILb1ELb0ELb0ELi128EEEEEEEEEvNT_6ParamsE$_ZZN4cute7idx2crdINS_5tupleIJiiNS_1CILi0EEEEEENS1_IJNS1_IJNS2_ILi4EEENS2_ILi8EEEEEENS2_ILi2EEENS2_ILi1EEEEEEEEDaRKT_RKT0_ENKUlRKT_RKT0_E_clIiS8_EEDaSJ_SM_,($_ZN7cutlass13device_kernelIN5flash19enable_sm80_to_sm89INS1_16FlashAttnBwdSm80INS1_25CollectiveMainloopBwdSm80ILi2ELi2EN4cute5tupleIJNS5_1CILi128EEES8_NS7_ILi64EEEEEENS_10bfloat16_tEfNS_4arch4Sm80ELb0ELb0ELb1ELb1ELb1ELb0ELb0ELb0ELi2ELi4ELi4ELi4ELb0EEENS1_24CollectiveEpilogueBwdGQAISA_fSD_Li256ELb1ELb1EEENS1_19SingleTileSchedulerILb1ELb0ELb0ELi128EEEEEEEEEvNT_6ParamsE$_ZZN4cute7idx2crdINS_5tupleIJiiNS_1CILi0EEEEEENS1_IJNS1_IJNS2_ILi4EEENS2_ILi8EEEEEES5_NS2_ILi1EEEEEEEEDaRKT_RKT0_ENKUlRKT_RKT0_E_clIiS5_EEDaSI_SL_ - $_ZN7cutlass13device_kernelIN5flash19enable_sm80_to_sm89INS1_16FlashAttnBwdSm80INS1_25CollectiveMainloopBwdSm80ILi2ELi2EN4cute5tupleIJNS5_1CILi128EEES8_NS7_ILi64EEEEEENS_10bfloat16_tEfNS_4arch4Sm80ELb0ELb0ELb1ELb1ELb1ELb0ELb0ELb0ELi2ELi4ELi4ELi4ELb0EEENS1_24CollectiveEpilogueBwdGQAISA_fSD_Li256ELb1ELb1EEENS1_19SingleTileSchedulerILb1ELb0ELb0ELi128EEEEEEEEEvNT_6ParamsE$_ZZN4cute7idx2crdINS_5tupleIJiiNS_1CILi0EEEEEENS1_IJNS1_IJNS2_ILi4EEENS2_ILi8EEEEEENS2_ILi2EEENS2_ILi1EEEEEEEEDaRKT_RKT0_ENKUlRKT_RKT0_E_clIiS8_EEDaSJ_SM_)
$_ZN7cutlass13device_kernelIN5flash19enable_sm80_to_sm89INS1_16FlashAttnBwdSm80INS1_25CollectiveMainloopBwdSm80ILi2ELi2EN4cute5tupleIJNS5_1CILi128EEES8_NS7_ILi64EEEEEENS_10bfloat16_tEfNS_4arch4Sm80ELb0ELb0ELb1ELb1ELb1ELb0ELb0ELb0ELi2ELi4ELi4ELi4ELb0EEENS1_24CollectiveEpilogueBwdGQAISA_fSD_Li256ELb1ELb1EEENS1_19SingleTileSchedulerILb1ELb0ELb0ELi128EEEEEEEEEvNT_6ParamsE$_ZZN4cute7idx2crdINS_5tupleIJiiNS_1CILi0EEEEEENS1_IJNS1_IJNS2_ILi4EEENS2_ILi8EEEEEENS2_ILi2EEENS2_ILi1EEEEEEEEDaRKT_RKT0_ENKUlRKT_RKT0_E_clIiS8_EEDaSJ_SM_:
[----:B------:R-:W-:Y:S02]  /*f640*/  MOV R3, 0x0 ;  /* 0x0000000000037802 */ /* 0x000fe40000000f00 */
[----:B------:R-:W-:Y:S02]  /*f650*/  MOV R6, R5 ;  /* 0x0000000500067202 */ /* 0x000fe40000000f00 */
[----:B------:R-:W-:Y:S05]  /*f660*/  RET.REL.NODEC R2 `(_ZN7cutlass13device_kernelIN5flash19enable_sm80_to_sm89INS1_16FlashAttnBwdSm80INS1_25CollectiveMainloopBwdSm80ILi2ELi2EN4cute5tupleIJNS5_1CILi128EEES8_NS7_ILi64EEEEEENS_10bfloat16_tEfNS_4arch4Sm80ELb0ELb0ELb1ELb1ELb1ELb0ELb0ELb0ELi2ELi4ELi4ELi4ELb0EEENS1_24CollectiveEpilogueBwdGQAISA_fSD_Li256ELb1ELb1EEENS1_19SingleTileSchedulerILb1ELb0ELb0ELi128EEEEEEEEEvNT_6ParamsE) ;  /* 0xffff099002007950 */ /* 0x000fea0003c3ffff */
        .type           $_ZN7cutlass13device_kernelIN5flash19enable_sm80_to_sm89INS1_16FlashAttnBwdSm80INS1_25CollectiveMainloopBwdSm80ILi2ELi2EN4cute5tupleIJNS5_1CILi128EEES8_NS7_ILi64EEEEEENS_10bfloat16_tEfNS_4arch4Sm80ELb0ELb0ELb1ELb1ELb1ELb0ELb0ELb0ELi2ELi4ELi4ELi4ELb0EEENS1_24CollectiveEpilogueBwdGQAISA_fSD_Li256ELb1ELb1EEENS1_19SingleTileSchedulerILb1ELb0ELb0ELi128EEEEEEEEEvNT_6ParamsE$_ZZN4cute7idx2crdINS_5tupleIJiiNS_1CILi0EEEEEENS1_IJNS1_IJNS2_ILi4EEENS2_ILi8EEEEEES5_NS2_ILi1EEEEEEEEDaRKT_RKT0_ENKUlRKT_RKT0_E_clIiS5_EEDaSI_SL_,@function
        .size           $_ZN7cutlass13device_kernelIN5flash19enable_sm80_to_sm89INS1_16FlashAttnBwdSm80INS1_25CollectiveMainloopBwdSm80ILi2ELi2EN4cute5tupleIJNS5_1CILi128EEES8_NS7_ILi64EEEEEENS_10bfloat16_tEfNS_4arch4Sm80ELb0ELb0ELb1ELb1ELb1ELb0ELb0ELb0ELi2ELi4ELi4ELi4ELb0EEENS1_24CollectiveEpilogueBwdGQAISA_fSD_Li256ELb1ELb1EEENS1_19SingleTileSchedulerILb1ELb0ELb0ELi128EEEEEEEEEvNT_6ParamsE$_ZZN4cute7idx2crdINS_5tupleIJiiNS_1CILi0EEEEEENS1_IJNS1_IJNS2_ILi4EEENS2_ILi8EEEEEES5_NS2_ILi1EEEEEEEEDaRKT_RKT0_ENKUlRKT_RKT0_E_clIiS5_EEDaSI_SL_,($_ZN7cutlass13device_kernelIN5flash19enable_sm80_to_sm89INS1_16FlashAttnBwdSm80INS1_25CollectiveMainloopBwdSm80ILi2ELi2EN4cute5tupleIJNS5_1CILi128EEES8_NS7_ILi64EEEEEENS_10bfloat16_tEfNS_4arch4Sm80ELb0ELb0ELb1ELb1ELb1ELb0ELb0ELb0ELi2ELi4ELi4ELi4ELb0EEENS1_24CollectiveEpilogueBwdGQAISA_fSD_Li256ELb1ELb1EEENS1_19SingleTileSchedulerILb1ELb0ELb0ELi128EEEEEEEEEvNT_6ParamsE$_ZZN4cute7idx2crdINS_5tupleIJiiNS_1CILi0EEEEEENS1_IJNS1_IJNS2_ILi4EEENS2_ILi8EEEEEES5_NS2_ILi1EEEEEEEEDaRKT_RKT0_ENKUlRKT_RKT0_E_clIiS7_EEDaSI_SL_ - $_ZN7cutlass13device_kernelIN5flash19enable_sm80_to_sm89INS1_16FlashAttnBwdSm80INS1_25CollectiveMainloopBwdSm80ILi2ELi2EN4cute5tupleIJNS5_1CILi128EEES8_NS7_ILi64EEEEEENS_10bfloat16_tEfNS_4arch4Sm80ELb0ELb0ELb1ELb1ELb1ELb0ELb0ELb0ELi2ELi4ELi4ELi4ELb0EEENS1_24CollectiveEpilogueBwdGQAISA_fSD_Li256ELb1ELb1EEENS1_19SingleTileSchedulerILb1ELb0ELb0ELi128EEEEEEEEEvNT_6ParamsE$_ZZN4cute7idx2crdINS_5tupleIJiiNS_1CILi0EEEEEENS1_IJNS1_IJNS2_ILi4EEENS2_ILi8EEEEEES5_NS2_ILi1EEEEEEEEDaRKT_RKT0_ENKUlRKT_RKT0_E_clIiS5_EEDaSI_SL_)
$_ZN7cutlass13device_kernelIN5flash19enable_sm80_to_sm89INS1_16FlashAttnBwdSm80INS1_25CollectiveMainloopBwdSm80ILi2ELi2EN4cute5tupleIJNS5_1CILi128EEES8_NS7_ILi64EEEEEENS_10bfloat16_tEfNS_4arch4Sm80ELb0ELb0ELb1ELb1ELb1ELb0ELb0ELb0ELi2ELi4ELi4ELi4ELb0EEENS1_24CollectiveEpilogueBwdGQAISA_fSD_Li256ELb1ELb1EEENS1_19SingleTileSchedulerILb1ELb0ELb0ELi128EEEEEEEEEvNT_6ParamsE$_ZZN4cute7idx2crdINS_5tupleIJiiNS_1CILi0EEEEEENS1_IJNS1_IJNS2_ILi4EEENS2_ILi8EEEEEES5_NS2_ILi1EEEEEEEEDaRKT_RKT0_ENKUlRKT_RKT0_E_clIiS5_EEDaSI_SL_:
[----:B------:R-:W-:Y:S02]  /*f670*/  MOV R3, 0x0 ;  /* 0x0000000000037802 */ /* 0x000fe40000000f00 */
[----:B------:R-:W-:Y:S02]  /*f680*/  MOV R6, R5 ;  /* 0x0000000500067202 */ /* 0x000fe40000000f00 */
[----:B------:R-:W-:Y:S05]  /*f690*/  RET.REL.NODEC R2 `(_ZN7cutlass13device_kernelIN5flash19enable_sm80_to_sm89INS1_16FlashAttnBwdSm80INS1_25CollectiveMainloopBwdSm80ILi2ELi2EN4cute5tupleIJNS5_1CILi128EEES8_NS7_ILi64EEEEEENS_10bfloat16_tEfNS_4arch4Sm80ELb0ELb0ELb1ELb1ELb1ELb0ELb0ELb0ELi2ELi4ELi4ELi4ELb0EEENS1_24CollectiveEpilogueBwdGQAISA_fSD_Li256ELb1ELb1EEENS1_19SingleTileSchedulerILb1ELb0ELb0ELi128EEEEEEEEEvNT_6ParamsE) ;  /* 0xffff096002007950 */ /* 0x000fea0003c3ffff */
        .type           $_ZN7cutlass13device_kernelIN5flash19enable_sm80_to_sm89INS1_16FlashAttnBwdSm80INS1_25CollectiveMainloopBwdSm80ILi2ELi2EN4cute5tupleIJNS5_1CILi128EEES8_NS7_ILi64EEEEEENS_10bfloat16_tEfNS_4arch4Sm80ELb0ELb0ELb1ELb1ELb1ELb0ELb0ELb0ELi2ELi4ELi4ELi4ELb0EEENS1_24CollectiveEpilogueBwdGQAISA_fSD_Li256ELb1ELb1EEENS1_19SingleTileSchedulerILb1ELb0ELb0ELi128EEEEEEEEEvNT_6ParamsE$_ZZN4cute7idx2crdINS_5tupleIJiiNS_1CILi0EEEEEENS1_IJNS1_IJNS2_ILi4EEENS2_ILi8EEEEEES5_NS2_ILi1EEEEEEEEDaRKT_RKT0_ENKUlRKT_RKT0_E_clIiS7_EEDaSI_SL_,@function
        .size           $_ZN7cutlass13device_kernelIN5flash19enable_sm80_to_sm89INS1_16FlashAttnBwdSm80INS1_25CollectiveMainloopBwdSm80ILi2ELi2EN4cute5tupleIJNS5_1CILi128EEES8_NS7_ILi64EEEEEENS_10bfloat16_tEfNS_4arch4Sm80ELb0ELb0ELb1ELb1ELb1ELb0ELb0ELb0ELi2ELi4ELi4ELi4ELb0EEENS1_24CollectiveEpilogueBwdGQAISA_fSD_Li256ELb1ELb1EEENS1_19SingleTileSchedulerILb1ELb0ELb0ELi128EEEEEEEEEvNT_6ParamsE$_ZZN4cute7idx2crdINS_5tupleIJiiNS_1CILi0EEEEEENS1_IJNS1_IJNS2_ILi4EEENS2_ILi8EEEEEES5_NS2_ILi1EEEEEEEEDaRKT_RKT0_ENKUlRKT_RKT0_E_clIiS7_EEDaSI_SL_,($_ZN7cutlass13device_kernelIN5flash19enable_sm80_to_sm89INS1_16FlashAttnBwdSm80INS1_25CollectiveMainloopBwdSm80ILi2ELi2EN4cute5tupleIJNS5_1CILi128EEES8_NS7_ILi64EEEEEENS_10bfloat16_tEfNS_4arch4Sm80ELb0ELb0ELb1ELb1ELb1ELb0ELb0ELb0ELi2ELi4ELi4ELi4ELb0EEENS1_24CollectiveEpilogueBwdGQAISA_fSD_Li256ELb1ELb1EEENS1_19SingleTileSchedulerILb1ELb0ELb0ELi128EEEEEEEEEvNT_6ParamsE$_ZZN4cute7idx2crdIiNS_5tupleIJNS_1CILi32EEENS2_ILi4EEENS2_ILi2EEENS2_ILi1EEEEEENS1_IJS6_S3_NS2_ILi128EEENS2_ILi0EEEEEEEEDaRKT_RKT0_RKT1_ENKUlRKT_RKT0_E_clIS3_S6_EEDaSM_SP_ - $_ZN7cutlass13device_kernelIN5flash19enable_sm80_to_sm89INS1_16FlashAttnBwdSm80INS1_25CollectiveMainloopBwdSm80ILi2ELi2EN4cute5tupleIJNS5_1CILi128EEES8_NS7_ILi64EEEEEENS_10bfloat16_tEfNS_4arch4Sm80ELb0ELb0ELb1ELb1ELb1ELb0ELb0ELb0ELi2ELi4ELi4ELi4ELb0EEENS1_24CollectiveEpilogueBwdGQAISA_fSD_Li256ELb1ELb1EEENS1_19SingleTileSchedulerILb1ELb0ELb0ELi128EEEEEEEEEvNT_6ParamsE$_ZZN4cute7idx2crdINS_5tupleIJiiNS_1CILi0EEEEEENS1_IJNS1_IJNS2_ILi4EEENS2_ILi8EEEEEES5_NS2_ILi1EEEEEEEEDaRKT_RKT0_ENKUlRKT_RKT0_E_clIiS7_EEDaSI_SL_)
$_ZN7cutlass13device_kernelIN5flash19enable_sm80_to_sm89INS1_16FlashAttnBwdSm80INS1_25CollectiveMainloopBwdSm80ILi2ELi2EN4cute5tupleIJNS5_1CILi128EEES8_NS7_ILi64EEEEEENS_10bfloat16_tEfNS_4arch4Sm80ELb0ELb0ELb1ELb1ELb1ELb0ELb0ELb0ELi2ELi4ELi4ELi4ELb0EEENS1_24CollectiveEpilogueBwdGQAISA_fSD_Li256ELb1ELb1EEENS1_19SingleTileSchedulerILb1ELb0ELb0ELi128EEEEEEEEEvNT_6ParamsE$_ZZN4cute7idx2crdINS_5tupleIJiiNS_1CILi0EEEEEENS1_IJNS1_IJNS2_ILi4EEENS2_ILi8EEEEEES5_NS2_ILi1EEEEEEEEDaRKT_RKT0_ENKUlRKT_RKT0_E_clIiS7_EEDaSI_SL_:
        /* <DEDUP_REMOVED lines=62> */
[----:B-----5:R-:W-:Y:S01]  /*fa80*/  IMAD.MOV.U32 R10, RZ, RZ, R2 ;  /* 0x000000ffff0a7224 */ /* 0x020fe200078e0002 */
[----:B------:R-:W-:Y:S01]  /*fa90*/  MOV R2, R70 ;  /* 0x0000004600027202 */ /* 0x000fe20000000f00 */
[----:B------:R-:W-:Y:S01]  /*faa0*/  IMAD.MOV.U32 R8, RZ, RZ, R3 ;  /* 0x000000ffff087224 */ /* 0x000fe200078e0003 */
[----:B------:R-:W-:-:S04]  /*fab0*/  MOV R3, 0x0 ;  /* 0x0000000000037802 */ /* 0x000fc80000000f00 */
[----:B------:R-:W-:Y:S05]  /*fac0*/  RET.REL.NODEC R2 `(_ZN7cutlass13device_kernelIN5flash19enable_sm80_to_sm89INS1_16FlashAttnBwdSm80INS1_25CollectiveMainloopBwdSm80ILi2ELi2EN4cute5tupleIJNS5_1CILi128EEES8_NS7_ILi64EEEEEENS_10bfloat16_tEfNS_4arch4Sm80ELb0ELb0ELb1ELb1ELb1ELb0ELb0ELb0ELi2ELi4ELi4ELi4ELb0EEENS1_24CollectiveEpilogueBwdGQAISA_fSD_Li256ELb1ELb1EEENS1_19SingleTileSchedulerILb1ELb0ELb0ELi128EEEEEEEEEvNT_6ParamsE) ;  /* 0xffff053002007950 */ /* 0x000fea0003c3ffff */
        .type           $_ZN7cutlass13device_kernelIN5flash19enable_sm80_to_sm89INS1_16FlashAttnBwdSm80INS1_25CollectiveMainloopBwdSm80ILi2ELi2EN4cute5tupleIJNS5_1CILi128EEES8_NS7_ILi64EEEEEENS_10bfloat16_tEfNS_4arch4Sm80ELb0ELb0ELb1ELb1ELb1ELb0ELb0ELb0ELi2ELi4ELi4ELi4ELb0EEENS1_24CollectiveEpilogueBwdGQAISA_fSD_Li256ELb1ELb1EEENS1_19SingleTileSchedulerILb1ELb0ELb0ELi128EEEEEEEEEvNT_6ParamsE$_ZZN4cute7idx2crdIiNS_5tupleIJNS_1CILi32EEENS2_ILi4EEENS2_ILi2EEENS2_ILi1EEEEEENS1_IJS6_S3_NS2_ILi128EEENS2_ILi0EEEEEEEEDaRKT_RKT0_RKT1_ENKUlRKT_RKT0_E_clIS3_S6_EEDaSM_SP_,@function
        .size           $_ZN7cutlass13device_kernelIN5flash19enable_sm80_to_sm89INS1_16FlashAttnBwdSm80INS1_25CollectiveMainloopBwdSm80ILi2ELi2EN4cute5tupleIJNS5_1CILi128EEES8_NS7_ILi64EEEEEENS_10bfloat16_tEfNS_4arch4Sm80ELb0ELb0ELb1ELb1ELb1ELb0ELb0ELb0ELi2ELi4ELi4ELi4ELb0EEENS1_24CollectiveEpilogueBwdGQAISA_fSD_Li256ELb1ELb1EEENS1_19SingleTileSchedulerILb1ELb0ELb0ELi128EEEEEEEEEvNT_6ParamsE$_ZZN4cute7idx2crdIiNS_5tupleIJNS_1CILi32EEENS2_ILi4EEENS2_ILi2EEENS2_ILi1EEEEEENS1_IJS6_S3_NS2_ILi128EEENS2_ILi0EEEEEEEEDaRKT_RKT0_RKT1_ENKUlRKT_RKT0_E_clIS3_S6_EEDaSM_SP_,($_ZN7cutlass13device_kernelIN5flash19enable_sm80_to_sm89INS1_16FlashAttnBwdSm80INS1_25CollectiveMainloopBwdSm80ILi2ELi2EN4cute5tupleIJNS5_1CILi128EEES8_NS7_ILi64EEEEEENS_10bfloat16_tEfNS_4arch4Sm80ELb0ELb0ELb1ELb1ELb1ELb0ELb0ELb0ELi2ELi4ELi4ELi4ELb0EEENS1_24CollectiveEpilogueBwdGQAISA_fSD_Li256ELb1ELb1EEENS1_19SingleTileSchedulerILb1ELb0ELb0ELi128EEEEEEEEEvNT_6ParamsE$_ZZN4cute7idx2crdIiNS_5tupleIJNS_1CILi32EEENS2_ILi4EEENS2_ILi2EEENS2_ILi1EEEEEENS1_IJS6_S3_NS2_ILi128EEENS2_ILi0EEEEEEEEDaRKT_RKT0_RKT1_ENKUlRKT_RKT0_E_clIS4_S3_EEDaSM_SP_ - $_ZN7cutlass13device_kernelIN5flash19enable_sm80_to_sm89INS1_16FlashAttnBwdSm80INS1_25CollectiveMainloopBwdSm80ILi2ELi2EN4cute5tupleIJNS5_1CILi128EEES8_NS7_ILi64EEEEEENS_10bfloat16_tEfNS_4arch4Sm80ELb0ELb0ELb1ELb1ELb1ELb0ELb0ELb0ELi2ELi4ELi4ELi4ELb0EEENS1_24CollectiveEpilogueBwdGQAISA_fSD_Li256ELb1ELb1EEENS1_19SingleTileSchedulerILb1ELb0ELb0ELi128EEEEEEEEEvNT_6ParamsE$_ZZN4cute7idx2crdIiNS_5tupleIJNS_1CILi32EEENS2_ILi4EEENS2_ILi2EEENS2_ILi1EEEEEENS1_IJS6_S3_NS2_ILi128EEENS2_ILi0EEEEEEEEDaRKT_RKT0_RKT1_ENKUlRKT_RKT0_E_clIS3_S6_EEDaSM_SP_)
$_ZN7cutlass13device_kernelIN5flash19enable_sm80_to_sm89INS1_16FlashAttnBwdSm80INS1_25CollectiveMainloopBwdSm80ILi2ELi2EN4cute5tupleIJNS5_1CILi128EEES8_NS7_ILi64EEEEEENS_10bfloat16_tEfNS_4arch4Sm80ELb0ELb0ELb1ELb1ELb1ELb0ELb0ELb0ELi2ELi4ELi4ELi4ELb0EEENS1_24CollectiveEpilogueBwdGQAISA_fSD_Li256ELb1ELb1EEENS1_19SingleTileSchedulerILb1ELb0ELb0ELi128EEEEEEEEEvNT_6ParamsE$_ZZN4cute7idx2crdIiNS_5tupleIJNS_1CILi32EEENS2_ILi4EEENS2_ILi2EEENS2_ILi1EEEEEENS1_IJS6_S3_NS2_ILi128EEENS2_ILi0EEEEEEEEDaRKT_RKT0_RKT1_ENKUlRKT_RKT0_E_clIS3_S6_EEDaSM_SP_:
[----:B------:R-:W-:Y:S01]  /*fad0*/  SHF.R.S32.HI R3, RZ, 0x1f, R2 ;  /* 0x0000001fff037819 */ /* 0x000fe20000011402 */
[----:B------:R-:W-:Y:S02]  /*fae0*/  IMAD.MOV.U32 R8, RZ, RZ, R6 ;  /* 0x000000ffff087224 */ /* 0x000fe400078e0006 */
[----:B------:R-:W-:Y:S01]  /*faf0*/  IMAD.MOV.U32 R9, RZ, RZ, 0x0 ;  /* 0x00000000ff097424 */ /* 0x000fe200078e00ff */
[----:B------:R-:W-:-:S04]  /*fb00*/  LEA.HI R3, R3, R2, RZ, 0x5 ;  /* 0x0000000203037211 */ /* 0x000fc800078f28ff */
[----:B------:R-:W-:-:S05]  /*fb10*/  LOP3.LUT R3, R3, 0xffffffe0, RZ, 0xc0, !PT ;  /* 0xffffffe003037812 */ /* 0x000fca00078ec0ff */
[----:B------:R-:W-:Y:S01]  /*fb20*/  IMAD.IADD R10, R2, 0x1, -R3 ;  /* 0x00000001020a7824 */ /* 0x000fe200078e0a03 */
[----:B------:R-:W-:Y:S06]  /*fb30*/  RET.REL.NODEC R8 `(_ZN7cutlass13device_kernelIN5flash19enable_sm80_to_sm89INS1_16FlashAttnBwdSm80INS1_25CollectiveMainloopBwdSm80ILi2ELi2EN4cute5tupleIJNS5_1CILi128EEES8_NS7_ILi64EEEEEENS_10bfloat16_tEfNS_4arch4Sm80ELb0ELb0ELb1ELb1ELb1ELb0ELb0ELb0ELi2ELi4ELi4ELi4ELb0EEENS1_24CollectiveEpilogueBwdGQAISA_fSD_Li256ELb1ELb1EEENS1_19SingleTileSchedulerILb1ELb0ELb0ELi128EEEEEEEEEvNT_6ParamsE) ;  /* 0xffff04c008007950 */ /* 0x000fec0003c3ffff */
        .type           $_ZN7cutlass13device_kernelIN5flash19enable_sm80_to_sm89INS1_16FlashAttnBwdSm80INS1_25CollectiveMainloopBwdSm80ILi2ELi2EN4cute5tupleIJNS5_1CILi128EEES8_NS7_ILi64EEEEEENS_10bfloat16_tEfNS_4arch4Sm80ELb0ELb0ELb1ELb1ELb1ELb0ELb0ELb0ELi2ELi4ELi4ELi4ELb0EEENS1_24CollectiveEpilogueBwdGQAISA_fSD_Li256ELb1ELb1EEENS1_19SingleTileSchedulerILb1ELb0ELb0ELi128EEEEEEEEEvNT_6ParamsE$_ZZN4cute7idx2crdIiNS_5tupleIJNS_1CILi32EEENS2_ILi4EEENS2_ILi2EEENS2_ILi1EEEEEENS1_IJS6_S3_NS2_ILi128EEENS2_ILi0EEEEEEEEDaRKT_RKT0_RKT1_ENKUlRKT_RKT0_E_clIS4_S3_EEDaSM_SP_,@function
        .size           $_ZN7cutlass13device_kernelIN5flash19enable_sm80_to_sm89INS1_16FlashAttnBwdSm80INS1_25CollectiveMainloopBwdSm80ILi2ELi2EN4cute5tupleIJNS5_1CILi128EEES8_NS7_ILi64EEEEEENS_10bfloat16_tEfNS_4arch4Sm80ELb0ELb0ELb1ELb1ELb1ELb0ELb0ELb0ELi2ELi4ELi4ELi4ELb0EEENS1_24CollectiveEpilogueBwdGQAISA_fSD_Li256ELb1ELb1EEENS1_19SingleTileSchedulerILb1ELb0ELb0ELi128EEEEEEEEEvNT_6ParamsE$_ZZN4cute7idx2crdIiNS_5tupleIJNS_1CILi32EEENS2_ILi4EEENS2_ILi2EEENS2_ILi1EEEEEENS1_IJS6_S3_NS2_ILi128EEENS2_ILi0EEEEEEEEDaRKT_RKT0_RKT1_ENKUlRKT_RKT0_E_clIS4_S3_EEDaSM_SP_,($_ZN7cutlass13device_kernelIN5flash19enable_sm80_to_sm89INS1_16FlashAttnBwdSm80INS1_25CollectiveMainloopBwdSm80ILi2ELi2EN4cute5tupleIJNS5_1CILi128EEES8_NS7_ILi64EEEEEENS_10bfloat16_tEfNS_4arch4Sm80ELb0ELb0ELb1ELb1ELb1ELb0ELb0ELb0ELi2ELi4ELi4ELi4ELb0EEENS1_24CollectiveEpilogueBwdGQAISA_fSD_Li256ELb1ELb1EEENS1_19SingleTileSchedulerILb1ELb0ELb0ELi128EEEEEEEEEvNT_6ParamsE$_ZZN4cute7idx2crdIiNS_5tupleIJNS_1CILi32EEENS2_ILi4EEENS2_ILi2EEENS2_ILi1EEEEEENS1_IJS6_S3_NS2_ILi128EEENS2_ILi0EEEEEEEEDaRKT_RKT0_RKT1_ENKUlRKT_RKT0_E_clIS5_S8_EEDaSM_SP_ - $_ZN7cutlass13device_kernelIN5flash19enable_sm80_to_sm89INS1_16FlashAttnBwdSm80INS1_25CollectiveMainloopBwdSm80ILi2ELi2EN4cute5tupleIJNS5_1CILi128EEES8_NS7_ILi64EEEEEENS_10bfloat16_tEfNS_4arch4Sm80ELb0ELb0ELb1ELb1ELb1ELb0ELb0ELb0ELi2ELi4ELi4ELi4ELb0EEENS1_24CollectiveEpilogueBwdGQAISA_fSD_Li256ELb1ELb1EEENS1_19SingleTileSchedulerILb1ELb0ELb0ELi128EEEEEEEEEvNT_6ParamsE$_ZZN4cute7idx2crdIiNS_5tupleIJNS_1CILi32EEENS2_ILi4EEENS2_ILi2EEENS2_ILi1EEEEEENS1_IJS6_S3_NS2_ILi128EEENS2_ILi0EEEEEEEEDaRKT_RKT0_RKT1_ENKUlRKT_RKT0_E_clIS4_S3_EEDaSM_SP_)
$_ZN7cutlass13device_kernelIN5flash19enable_sm80_to_sm89INS1_16FlashAttnBwdSm80INS1_25CollectiveMainloopBwdSm80ILi2ELi2EN4cute5tupleIJNS5_1CILi128EEES8_NS7_ILi64EEEEEENS_10bfloat16_tEfNS_4arch4Sm80ELb0ELb0ELb1ELb1ELb1ELb0ELb0ELb0ELi2ELi4ELi4ELi4ELb0EEENS1_24CollectiveEpilogueBwdGQAISA_fSD_Li256ELb1ELb1EEENS1_19SingleTileSchedulerILb1ELb0ELb0ELi128EEEEEEEEEvNT_6ParamsE$_ZZN4cute7idx2crdIiNS_5tupleIJNS_1CILi32EEENS2_ILi4EEENS2_ILi2EEENS2_ILi1EEEEEENS1_IJS6_S3_NS2_ILi128EEENS2_ILi0EEEEEEEEDaRKT_RKT0_RKT1_ENKUlRKT_RKT0_E_clIS4_S3_EEDaSM_SP_:
        /* <DEDUP_REMOVED lines=9> */
[----:B------:R-:W-:Y:S06]  /*fbd0*/  RET.REL.NODEC R50 `(_ZN7cutlass13device_kernelIN5flash19enable_sm80_to_sm89INS1_16FlashAttnBwdSm80INS1_25CollectiveMainloopBwdSm80ILi2ELi2EN4cute5tupleIJNS5_1CILi128EEES8_NS7_ILi64EEEEEENS_10bfloat16_tEfNS_4arch4Sm80ELb0ELb0ELb1ELb1ELb1ELb0ELb0ELb0ELi2ELi4ELi4ELi4ELb0EEENS1_24CollectiveEpilogueBwdGQAISA_fSD_Li256ELb1ELb1EEENS1_19SingleTileSchedulerILb1ELb0ELb0ELi128EEEEEEEEEvNT_6ParamsE) ;  /* 0xffff042032007950 */ /* 0x000fec0003c3ffff */
        .type           $_ZN7cutlass13device_kernelIN5flash19enable_sm80_to_sm89INS1_16FlashAttnBwdSm80INS1_25CollectiveMainloopBwdSm80ILi2ELi2EN4cute5tupleIJNS5_1CILi128EEES8_NS7_ILi64EEEEEENS_10bfloat16_tEfNS_4arch4Sm80ELb0ELb0ELb1ELb1ELb1ELb0ELb0ELb0ELi2ELi4ELi4ELi4ELb0EEENS1_24CollectiveEpilogueBwdGQAISA_fSD_Li256ELb1ELb1EEENS1_19SingleTileSchedulerILb1ELb0ELb0ELi128EEEEEEEEEvNT_6ParamsE$_ZZN4cute7idx2crdIiNS_5tupleIJNS_1CILi32EEENS2_ILi4EEENS2_ILi2EEENS2_ILi1EEEEEENS1_IJS6_S3_NS2_ILi128EEENS2_ILi0EEEEEEEEDaRKT_RKT0_RKT1_ENKUlRKT_RKT0_E_clIS5_S8_EEDaSM_SP_,@function
        .size           $_ZN7cutlass13device_kernelIN5flash19enable_sm80_to_sm89INS1_16FlashAttnBwdSm80INS1_25CollectiveMainloopBwdSm80ILi2ELi2EN4cute5tupleIJNS5_1CILi128EEES8_NS7_ILi64EEEEEENS_10bfloat16_tEfNS_4arch4Sm80ELb0ELb0ELb1ELb1ELb1ELb0ELb0ELb0ELi2ELi4ELi4ELi4ELb0EEENS1_24CollectiveEpilogueBwdGQAISA_fSD_Li256ELb1ELb1EEENS1_19SingleTileSchedulerILb1ELb0ELb0ELi128EEEEEEEEEvNT_6ParamsE$_ZZN4cute7idx2crdIiNS_5tupleIJNS_1CILi32EEENS2_ILi4EEENS2_ILi2EEENS2_ILi1EEEEEENS1_IJS6_S3_NS2_ILi128EEENS2_ILi0EEEEEEEEDaRKT_RKT0_RKT1_ENKUlRKT_RKT0_E_clIS5_S8_EEDaSM_SP_,($_ZN7cutlass13device_kernelIN5flash19enable_sm80_to_sm89INS1_16FlashAttnBwdSm80INS1_25CollectiveMainloopBwdSm80ILi2ELi2EN4cute5tupleIJNS5_1CILi128EEES8_NS7_ILi64EEEEEENS_10bfloat16_tEfNS_4arch4Sm80ELb0ELb0ELb1ELb1ELb1ELb0ELb0ELb0ELi2ELi4ELi4ELi4ELb0EEENS1_24CollectiveEpilogueBwdGQAISA_fSD_Li256ELb1ELb1EEENS1_19SingleTileSchedulerILb1ELb0ELb0ELi128EEEEEEEEEvNT_6ParamsE$_ZZN4cute9transformINS_15ArithmeticTupleIJiiEEEZNS_14transform_leafIS2_NS_8identityEEEDaRKT_OT0_EUlRKT_E_EEDaS7_S9_ENKUlDpSC_E_clIJiiEEEDaSE_ - $_ZN7cutlass13device_kernelIN5flash19enable_sm80_to_sm89INS1_16FlashAttnBwdSm80INS1_25CollectiveMainloopBwdSm80ILi2ELi2EN4cute5tupleIJNS5_1CILi128EEES8_NS7_ILi64EEEEEENS_10bfloat16_tEfNS_4arch4Sm80ELb0ELb0ELb1ELb1ELb1ELb0ELb0ELb0ELi2ELi4ELi4ELi4ELb0EEENS1_24CollectiveEpilogueBwdGQAISA_fSD_Li256ELb1ELb1EEENS1_19SingleTileSchedulerILb1ELb0ELb0ELi128EEEEEEEEEvNT_6ParamsE$_ZZN4cute7idx2crdIiNS_5tupleIJNS_1CILi32EEENS2_ILi4EEENS2_ILi2EEENS2_ILi1EEEEEENS1_IJS6_S3_NS2_ILi128EEENS2_ILi0EEEEEEEEDaRKT_RKT0_RKT1_ENKUlRKT_RKT0_E_clIS5_S8_EEDaSM_SP_)
$_ZN7cutlass13device_kernelIN5flash19enable_sm80_to_sm89INS1_16FlashAttnBwdSm80INS1_25CollectiveMainloopBwdSm80ILi2ELi2EN4cute5tupleIJNS5_1CILi128EEES8_NS7_ILi64EEEEEENS_10bfloat16_tEfNS_4arch4Sm80ELb0ELb0ELb1ELb1ELb1ELb0ELb0ELb0ELi2ELi4ELi4ELi4ELb0EEENS1_24CollectiveEpilogueBwdGQAISA_fSD_Li256ELb1ELb1EEENS1_19SingleTileSchedulerILb1ELb0ELb0ELi128EEEEEEEEEvNT_6ParamsE$_ZZN4cute7idx2crdIiNS_5tupleIJNS_1CILi32EEENS2_ILi4EEENS2_ILi2EEENS2_ILi1EEEEEENS1_IJS6_S3_NS2_ILi128EEENS2_ILi0EEEEEEEEDaRKT_RKT0_RKT1_ENKUlRKT_RKT0_E_clIS5_S8_EEDaSM_SP_:
        /* <DEDUP_REMOVED lines=8> */
[----:B------:R-:W-:Y:S06]  /*fc60*/  RET.REL.NODEC R8 `(_ZN7cutlass13device_kernelIN5flash19enable_sm80_to_sm89INS1_16FlashAttnBwdSm80INS1_25CollectiveMainloopBwdSm80ILi2ELi2EN4cute5tupleIJNS5_1CILi128EEES8_NS7_ILi64EEEEEENS_10bfloat16_tEfNS_4arch4Sm80ELb0ELb0ELb1ELb1ELb1ELb0ELb0ELb0ELi2ELi4ELi4ELi4ELb0EEENS1_24CollectiveEpilogueBwdGQAISA_fSD_Li256ELb1ELb1EEENS1_19SingleTileSchedulerILb1ELb0ELb0ELi128EEEEEEEEEvNT_6ParamsE) ;  /* 0xffff039008007950 */ /* 0x000fec0003c3ffff */
        .type           $_ZN7cutlass13device_kernelIN5flash19enable_sm80_to_sm89INS1_16FlashAttnBwdSm80INS1_25CollectiveMainloopBwdSm80ILi2ELi2EN4cute5tupleIJNS5_1CILi128EEES8_NS7_ILi64EEEEEENS_10bfloat16_tEfNS_4arch4Sm80ELb0ELb0ELb1ELb1ELb1ELb0ELb0ELb0ELi2ELi4ELi4ELi4ELb0EEENS1_24CollectiveEpilogueBwdGQAISA_fSD_Li256ELb1ELb1EEENS1_19SingleTileSchedulerILb1ELb0ELb0ELi128EEEEEEEEEvNT_6ParamsE$_ZZN4cute9transformINS_15ArithmeticTupleIJiiEEEZNS_14transform_leafIS2_NS_8identityEEEDaRKT_OT0_EUlRKT_E_EEDaS7_S9_ENKUlDpSC_E_clIJiiEEEDaSE_,@function
        .size           $_ZN7cutlass13device_kernelIN5flash19enable_sm80_to_sm89INS1_16FlashAttnBwdSm80INS1_25CollectiveMainloopBwdSm80ILi2ELi2EN4cute5tupleIJNS5_1CILi128EEES8_NS7_ILi64EEEEEENS_10bfloat16_tEfNS_4arch4Sm80ELb0ELb0ELb1ELb1ELb1ELb0ELb0ELb0ELi2ELi4ELi4ELi4ELb0EEENS1_24CollectiveEpilogueBwdGQAISA_fSD_Li256ELb1ELb1EEENS1_19SingleTileSchedulerILb1ELb0ELb0ELi128EEEEEEEEEvNT_6ParamsE$_ZZN4cute9transformINS_15ArithmeticTupleIJiiEEEZNS_14transform_leafIS2_NS_8identityEEEDaRKT_OT0_EUlRKT_E_EEDaS7_S9_ENKUlDpSC_E_clIJiiEEEDaSE_,($_ZN7cutlass13device_kernelIN5flash19enable_sm80_to_sm89INS1_16FlashAttnBwdSm80INS1_25CollectiveMainloopBwdSm80ILi2ELi2EN4cute5tupleIJNS5_1CILi128EEES8_NS7_ILi64EEEEEENS_10bfloat16_tEfNS_4arch4Sm80ELb0ELb0ELb1ELb1ELb1ELb0ELb0ELb0ELi2ELi4ELi4ELi4ELb0EEENS1_24CollectiveEpilogueBwdGQAISA_fSD_Li256ELb1ELb1EEENS1_19SingleTileSchedulerILb1ELb0ELb0ELi128EEEEEEEEEvNT_6ParamsE$_ZZN4cute9transformINS_5tupleIJNS_1CILi32EEENS2_ILi4EEENS2_ILi2EEENS2_ILi1EEEEEENS1_IJS6_S3_NS2_ILi128EEENS2_ILi0EEEEEEZNS_7idx2crdIiS7_SA_EEDaRKT_RKT0_RKT1_EUlRKT_RKT0_E_EEDaSE_SH_OSI_ENKUlDpSN_E_clIJiiiS9_EEEDaST_ - $_ZN7cutlass13device_kernelIN5flash19enable_sm80_to_sm89INS1_16FlashAttnBwdSm80INS1_25CollectiveMainloopBwdSm80ILi2ELi2EN4cute5tupleIJNS5_1CILi128EEES8_NS7_ILi64EEEEEENS_10bfloat16_tEfNS_4arch4Sm80ELb0ELb0ELb1ELb1ELb1ELb0ELb0ELb0ELi2ELi4ELi4ELi4ELb0EEENS1_24CollectiveEpilogueBwdGQAISA_fSD_Li256ELb1ELb1EEENS1_19SingleTileSchedulerILb1ELb0ELb0ELi128EEEEEEEEEvNT_6ParamsE$_ZZN4cute9transformINS_15ArithmeticTupleIJiiEEEZNS_14transform_leafIS2_NS_8identityEEEDaRKT_OT0_EUlRKT_E_EEDaS7_S9_ENKUlDpSC_E_clIJiiEEEDaSE_)
$_ZN7cutlass13device_kernelIN5flash19enable_sm80_to_sm89INS1_16FlashAttnBwdSm80INS1_25CollectiveMainloopBwdSm80ILi2ELi2EN4cute5tupleIJNS5_1CILi128EEES8_NS7_ILi64EEEEEENS_10bfloat16_tEfNS_4arch4Sm80ELb0ELb0ELb1ELb1ELb1ELb0ELb0ELb0ELi2ELi4ELi4ELi4ELb0EEENS1_24CollectiveEpilogueBwdGQAISA_fSD_Li256ELb1ELb1EEENS1_19SingleTileSchedulerILb1ELb0ELb0ELi128EEEEEEEEEvNT_6ParamsE$_ZZN4cute9transformINS_15ArithmeticTupleIJiiEEEZNS_14transform_leafIS2_NS_8identityEEEDaRKT_OT0_EUlRKT_E_EEDaS7_S9_ENKUlDpSC_E_clIJiiEEEDaSE_:
[----:B------:R-:W-:Y:S01]  /*fc70*/  IADD3 R3, R1, 0x1688, RZ ;  /* 0x0000168801037810 */ /* 0x000fe20007ffe0ff */
[----:B------:R-:W-:Y:S01]  /*fc80*/  IMAD.MOV.U32 R2, RZ, RZ, R11 ;  /* 0x000000ffff027224 */ /* 0x000fe200078e000b */
[----:B------:R-:W-:Y:S02]  /*fc90*/  MOV R8, 0xfcc0 ;  /* 0x0000fcc000087802 */ /* 0x000fe40000000f00 */
[----:B------:R-:W-:Y:S02]  /*fca0*/  IADD3 R3, R3, c[0x0][0x20], RZ ;  /* 0x0000080003037a10 */ /* 0x000fe40007ffe0ff */
[----:B------:R-:W-:Y:S05]  /*fcb0*/  CALL.REL.NOINC `($_ZN7cutlass13device_kernelIN5flash19enable_sm80_to_sm89INS1_16FlashAttnBwdSm80INS1_25CollectiveMainloopBwdSm80ILi2ELi2EN4cute5tupleIJNS5_1CILi128EEES8_NS7_ILi64EEEEEENS_10bfloat16_tEfNS_4arch4Sm80ELb0ELb0ELb1ELb1ELb1ELb0ELb0ELb0ELi2ELi4ELi4ELi4ELb0EEENS1_24CollectiveEpilogueBwdGQAISA_fSD_Li256ELb1ELb1EEENS1_19SingleTileSchedulerILb1ELb0ELb0ELi128EEEEEEEEEvNT_6ParamsE$_ZN4cute3eso3ESOILb0ELb0EJiiEEC2ERKiS4_) ;  /* 0xffff6f3000007944 */ /* 0x000fea0003c3ffff */
[----:B-1----:R1:W5:Y:S01]  /*fcc0*/  LDL.64 R2, [R1+0x1688] ;  /* 0x0016880001027983 */ /* 0x0023620000100a00 */
[----:B------:R-:W-:Y:S02]  /*fcd0*/  MOV R8, R6 ;  /* 0x0000000600087202 */ /* 0x000fe40000000f00 */
[----:B------:R-:W-:-:S04]  /*fce0*/  MOV R9, 0x0 ;  /* 0x0000000000097802 */ /* 0x000fc80000000f00 */
[----:B------:R-:W-:Y:S05]  /*fcf0*/  RET.REL.NODEC R8 `(_ZN7cutlass13device_kernelIN5flash19enable_sm80_to_sm89INS1_16FlashAttnBwdSm80INS1_25CollectiveMainloopBwdSm80ILi2ELi2EN4cute5tupleIJNS5_1CILi128EEES8_NS7_ILi64EEEEEENS_10bfloat16_tEfNS_4arch4Sm80ELb0ELb0ELb1ELb1ELb1ELb0ELb0ELb0ELi2ELi4ELi4ELi4ELb0EEENS1_24CollectiveEpilogueBwdGQAISA_fSD_Li256ELb1ELb1EEENS1_19SingleTileSchedulerILb1ELb0ELb0ELi128EEEEEEEEEvNT_6ParamsE) ;  /* 0xffff030008007950 */ /* 0x000fea0003c3ffff */
        .type           $_ZN7cutlass13device_kernelIN5flash19enable_sm80_to_sm89INS1_16FlashAttnBwdSm80INS1_25CollectiveMainloopBwdSm80ILi2ELi2EN4cute5tupleIJNS5_1CILi128EEES8_NS7_ILi64EEEEEENS_10bfloat16_tEfNS_4arch4Sm80ELb0ELb0ELb1ELb1ELb1ELb0ELb0ELb0ELi2ELi4ELi4ELi4ELb0EEENS1_24CollectiveEpilogueBwdGQAISA_fSD_Li256ELb1ELb1EEENS1_19SingleTileSchedulerILb1ELb0ELb0ELi128EEEEEEEEEvNT_6ParamsE$_ZZN4cute9transformINS_5tupleIJNS_1CILi32EEENS2_ILi4EEENS2_ILi2EEENS2_ILi1EEEEEENS1_IJS6_S3_NS2_ILi128EEENS2_ILi0EEEEEEZNS_7idx2crdIiS7_SA_EEDaRKT_RKT0_RKT1_EUlRKT_RKT0_E_EEDaSE_SH_OSI_ENKUlDpSN_E_clIJiiiS9_EEEDaST_,@function
        .size           $_ZN7cutlass13device_kernelIN5flash19enable_sm80_to_sm89INS1_16FlashAttnBwdSm80INS1_25CollectiveMainloopBwdSm80ILi2ELi2EN4cute5tupleIJNS5_1CILi128EEES8_NS7_ILi64EEEEEENS_10bfloat16_tEfNS_4arch4Sm80ELb0ELb0ELb1ELb1ELb1ELb0ELb0ELb0ELi2ELi4ELi4ELi4ELb0EEENS1_24CollectiveEpilogueBwdGQAISA_fSD_Li256ELb1ELb1EEENS1_19SingleTileSchedulerILb1ELb0ELb0ELi128EEEEEEEEEvNT_6ParamsE$_ZZN4cute9transformINS_5tupleIJNS_1CILi32EEENS2_ILi4EEENS2_ILi2EEENS2_ILi1EEEEEENS1_IJS6_S3_NS2_ILi128EEENS2_ILi0EEEEEEZNS_7idx2crdIiS7_SA_EEDaRKT_RKT0_RKT1_EUlRKT_RKT0_E_EEDaSE_SH_OSI_ENKUlDpSN_E_clIJiiiS9_EEEDaST_,($_ZN7cutlass13device_kernelIN5flash19enable_sm80_to_sm89INS1_16FlashAttnBwdSm80INS1_25CollectiveMainloopBwdSm80ILi2ELi2EN4cute5tupleIJNS5_1CILi128EEES8_NS7_ILi64EEEEEENS_10bfloat16_tEfNS_4arch4Sm80ELb0ELb0ELb1ELb1ELb1ELb0ELb0ELb0ELi2ELi4ELi4ELi4ELb0EEENS1_24CollectiveEpilogueBwdGQAISA_fSD_Li256ELb1ELb1EEENS1_19SingleTileSchedulerILb1ELb0ELb0ELi128EEEEEEEEEvNT_6ParamsE$_ZZN4cute9transformINS_5tupleIJiiNS_1CILi0EEEEEENS1_IJNS1_IJNS2_ILi4EEENS2_ILi8EEEEEENS2_ILi2EEENS2_ILi1EEEEEEZNS_7idx2crdIS4_SA_EEDaRKT_RKT0_EUlRKT_RKT0_E_EEDaSE_SH_OT1_ENKUlDpSK_E_clIJNS1_IJiiEEEiS3_EEEDaSR_ - $_ZN7cutlass13device_kernelIN5flash19enable_sm80_to_sm89INS1_16FlashAttnBwdSm80INS1_25CollectiveMainloopBwdSm80ILi2ELi2EN4cute5tupleIJNS5_1CILi128EEES8_NS7_ILi64EEEEEENS_10bfloat16_tEfNS_4arch4Sm80ELb0ELb0ELb1ELb1ELb1ELb0ELb0ELb0ELi2ELi4ELi4ELi4ELb0EEENS1_24CollectiveEpilogueBwdGQAISA_fSD_Li256ELb1ELb1EEENS1_19SingleTileSchedulerILb1ELb0ELb0ELi128EEEEEEEEEvNT_6ParamsE$_ZZN4cute9transformINS_5tupleIJNS_1CILi32EEENS2_ILi4EEENS2_ILi2EEENS2_ILi1EEEEEENS1_IJS6_S3_NS2_ILi128EEENS2_ILi0EEEEEEZNS_7idx2crdIiS7_SA_EEDaRKT_RKT0_RKT1_EUlRKT_RKT0_E_EEDaSE_SH_OSI_ENKUlDpSN_E_clIJiiiS9_EEEDaST_)
$_ZN7cutlass13device_kernelIN5flash19enable_sm80_to_sm89INS1_16FlashAttnBwdSm80INS1_25CollectiveMainloopBwdSm80ILi2ELi2EN4cute5tupleIJNS5_1CILi128EEES8_NS7_ILi64EEEEEENS_10bfloat16_tEfNS_4arch4Sm80ELb0ELb0ELb1ELb1ELb1ELb0ELb0ELb0ELi2ELi4ELi4ELi4ELb0EEENS1_24CollectiveEpilogueBwdGQAISA_fSD_Li256ELb1ELb1EEENS1_19SingleTileSchedulerILb1ELb0ELb0ELi128EEEEEEEEEvNT_6ParamsE$_ZZN4cute9transformINS_5tupleIJNS_1CILi32EEENS2_ILi4EEENS2_ILi2EEENS2_ILi1EEEEEENS1_IJS6_S3_NS2_ILi128EEENS2_ILi0EEEEEEZNS_7idx2crdIiS7_SA_EEDaRKT_RKT0_RKT1_EUlRKT_RKT0_E_EEDaSE_SH_OSI_ENKUlDpSN_E_clIJiiiS9_EEEDaST_:
[----:B------:R-:W-:Y:S02]  /*fd00*/  IADD3 R3, R1, 0x13b8, RZ ;  /* 0x000013b801037810 */ /* 0x000fe40007ffe0ff */
[----:B------:R-:W-:Y:S02]  /*fd10*/  MOV R8, 0xfd40 ;  /* 0x0000fd4000087802 */ /* 0x000fe40000000f00 */
[----:B------:R-:W-:Y:S02]  /*fd20*/  IADD3 R3, R3, c[0x0][0x20], RZ ;  /* 0x0000080003037a10 */ /* 0x000fe40007ffe0ff */
[----:B------:R-:W-:Y:S05]  /*fd30*/  CALL.REL.NOINC `($_ZN7cutlass13device_kernelIN5flash19enable_sm80_to_sm89INS1_16FlashAttnBwdSm80INS1_25CollectiveMainloopBwdSm80ILi2ELi2EN4cute5tupleIJNS5_1CILi128EEES8_NS7_ILi64EEEEEENS_10bfloat16_tEfNS_4arch4Sm80ELb0ELb0ELb1ELb1ELb1ELb0ELb0ELb0ELi2ELi4ELi4ELi4ELb0EEENS1_24CollectiveEpilogueBwdGQAISA_fSD_Li256ELb1ELb1EEENS1_19SingleTileSchedulerILb1ELb0ELb0ELi128EEEEEEEEEvNT_6ParamsE$_ZN4cute3eso3ESOILb0ELb0EJiiiNS_1CILi0EEEEEC2ERKiS6_S6_RKS3_) ;  /* 0xffff722000007944 */ /* 0x000fea0003c3ffff */
[----:B------:R2:W5:Y:S04]  /*fd40*/  LDL R5, [R1+0x13c0] ;  /* 0x0013c00001057983 */ /* 0x0005680000100800 */
[----:B-1----:R2:W5:Y:S01]  /*fd50*/  LDL.64 R2, [R1+0x13b8] ;  /* 0x0013b80001027983 */ /* 0x0025620000100a00 */
[----:B------:R-:W-:Y:S02]  /*fd60*/  MOV R8, R6 ;  /* 0x0000000600087202 */ /* 0x000fe40000000f00 */
[----:B------:R-:W-:-:S04]  /*fd70*/  MOV R9, 0x0 ;  /* 0x0000000000097802 */ /* 0x000fc80000000f00 */
[----:B------:R-:W-:Y:S05]  /*fd80*/  RET.REL.NODEC R8 `(_ZN7cutlass13device_kernelIN5flash19enable_sm80_to_sm89INS1_16FlashAttnBwdSm80INS1_25CollectiveMainloopBwdSm80ILi2ELi2EN4cute5tupleIJNS5_1CILi128EEES8_NS7_ILi64EEEEEENS_10bfloat16_tEfNS_4arch4Sm80ELb0ELb0ELb1ELb1ELb1ELb0ELb0ELb0ELi2ELi4ELi4ELi4ELb0EEENS1_24CollectiveEpilogueBwdGQAISA_fSD_Li256ELb1ELb1EEENS1_19SingleTileSchedulerILb1ELb0ELb0ELi128EEEEEEEEEvNT_6ParamsE) ;  /* 0xffff027008007950 */ /* 0x000fea0003c3ffff */
        .type           $_ZN7cutlass13device_kernelIN5flash19enable_sm80_to_sm89INS1_16FlashAttnBwdSm80INS1_25CollectiveMainloopBwdSm80ILi2ELi2EN4cute5tupleIJNS5_1CILi128EEES8_NS7_ILi64EEEEEENS_10bfloat16_tEfNS_4arch4Sm80ELb0ELb0ELb1ELb1ELb1ELb0ELb0ELb0ELi2ELi4ELi4ELi4ELb0EEENS1_24CollectiveEpilogueBwdGQAISA_fSD_Li256ELb1ELb1EEENS1_19SingleTileSchedulerILb1ELb0ELb0ELi128EEEEEEEEEvNT_6ParamsE$_ZZN4cute9transformINS_5tupleIJiiNS_1CILi0EEEEEENS1_IJNS1_IJNS2_ILi4EEENS2_ILi8EEEEEENS2_ILi2EEENS2_ILi1EEEEEEZNS_7idx2crdIS4_SA_EEDaRKT_RKT0_EUlRKT_RKT0_E_EEDaSE_SH_OT1_ENKUlDpSK_E_clIJNS1_IJiiEEEiS3_EEEDaSR_,@function
        .size           $_ZN7cutlass13device_kernelIN5flash19enable_sm80_to_sm89INS1_16FlashAttnBwdSm80INS1_25CollectiveMainloopBwdSm80ILi2ELi2EN4cute5tupleIJNS5_1CILi128EEES8_NS7_ILi64EEEEEENS_10bfloat16_tEfNS_4arch4Sm80ELb0ELb0ELb1ELb1ELb1ELb0ELb0ELb0ELi2ELi4ELi4ELi4ELb0EEENS1_24CollectiveEpilogueBwdGQAISA_fSD_Li256ELb1ELb1EEENS1_19SingleTileSchedulerILb1ELb0ELb0ELi128EEEEEEEEEvNT_6ParamsE$_ZZN4cute9transformINS_5tupleIJiiNS_1CILi0EEEEEENS1_IJNS1_IJNS2_ILi4EEENS2_ILi8EEEEEENS2_ILi2EEENS2_ILi1EEEEEEZNS_7idx2crdIS4_SA_EEDaRKT_RKT0_EUlRKT_RKT0_E_EEDaSE_SH_OT1_ENKUlDpSK_E_clIJNS1_IJiiEEEiS3_EEEDaSR_,($_ZN7cutlass13device_kernelIN5flash19enable_sm80_to_sm89INS1_16FlashAttnBwdSm80INS1_25CollectiveMainloopBwdSm80ILi2ELi2EN4cute5tupleIJNS5_1CILi128EEES8_NS7_ILi64EEEEEENS_10bfloat16_tEfNS_4arch4Sm80ELb0ELb0ELb1ELb1ELb1ELb0ELb0ELb0ELi2ELi4ELi4ELi4ELb0EEENS1_24CollectiveEpilogueBwdGQAISA_fSD_Li256ELb1ELb1EEENS1_19SingleTileSchedulerILb1ELb0ELb0ELi128EEEEEEEEEvNT_6ParamsE$_ZZN4cute9transformINS_5tupleIJiiNS_1CILi0EEEEEENS1_IJNS1_IJNS2_ILi4EEENS2_ILi8EEEEEES5_NS2_ILi1EEEEEEZNS_7idx2crdIS4_S9_EEDaRKT_RKT0_EUlRKT_RKT0_E_EEDaSD_SG_OT1_ENKUlDpSJ_E_clIJNS1_IJiiEEEiS3_EEEDaSQ_ - $_ZN7cutlass13device_kernelIN5flash19enable_sm80_to_sm89INS1_16FlashAttnBwdSm80INS1_25CollectiveMainloopBwdSm80ILi2ELi2EN4cute5tupleIJNS5_1CILi128EEES8_NS7_ILi64EEEEEENS_10bfloat16_tEfNS_4arch4Sm80ELb0ELb0ELb1ELb1ELb1ELb0ELb0ELb0ELi2ELi4ELi4ELi4ELb0EEENS1_24CollectiveEpilogueBwdGQAISA_fSD_Li256ELb1ELb1EEENS1_19SingleTileSchedulerILb1ELb0ELb0ELi128EEEEEEEEEvNT_6ParamsE$_ZZN4cute9transformINS_5tupleIJiiNS_1CILi0EEEEEENS1_IJNS1_IJNS2_ILi4EEENS2_ILi8EEEEEENS2_ILi2EEENS2_ILi1EEEEEEZNS_7idx2crdIS4_SA_EEDaRKT_RKT0_EUlRKT_RKT0_E_EEDaSE_SH_OT1_ENKUlDpSK_E_clIJNS1_IJiiEEEiS3_EEEDaSR_)
$_ZN7cutlass13device_kernelIN5flash19enable_sm80_to_sm89INS1_16FlashAttnBwdSm80INS1_25CollectiveMainloopBwdSm80ILi2ELi2EN4cute5tupleIJNS5_1CILi128EEES8_NS7_ILi64EEEEEENS_10bfloat16_tEfNS_4arch4Sm80ELb0ELb0ELb1ELb1ELb1ELb0ELb0ELb0ELi2ELi4ELi4ELi4ELb0EEENS1_24CollectiveEpilogueBwdGQAISA_fSD_Li256ELb1ELb1EEENS1_19SingleTileSchedulerILb1ELb0ELb0ELi128EEEEEEEEEvNT_6ParamsE$_ZZN4cute9transformINS_5tupleIJiiNS_1CILi0EEEEEENS1_IJNS1_IJNS2_ILi4EEENS2_ILi8EEEEEENS2_ILi2EEENS2_ILi1EEEEEEZNS_7idx2crdIS4_SA_EEDaRKT_RKT0_EUlRKT_RKT0_E_EEDaSE_SH_OT1_ENKUlDpSK_E_clIJNS1_IJiiEEEiS3_EEEDaSR_:
[----:B------:R-:W-:Y:S02]  /*fd90*/  IADD3 R3, R1, 0x1680, RZ ;  /* 0x0000168001037810 */ /* 0x000fe40007ffe0ff */
[----:B------:R-:W-:Y:S02]  /*fda0*/  MOV R6, 0xfdd0 ;  /* 0x0000fdd000067802 */ /* 0x000fe40000000f00 */
[----:B------:R-:W-:Y:S02]  /*fdb0*/  IADD3 R3, R3, c[0x0][0x20], RZ ;  /* 0x0000080003037a10 */ /* 0x000fe40007ffe0ff */
[----:B------:R-:W-:Y:S05]  /*fdc0*/  CALL.REL.NOINC `($_ZN7cutlass13device_kernelIN5flash19enable_sm80_to_sm89INS1_16FlashAttnBwdSm80INS1_25CollectiveMainloopBwdSm80ILi2ELi2EN4cute5tupleIJNS5_1CILi128EEES8_NS7_ILi64EEEEEENS_10bfloat16_tEfNS_4arch4Sm80ELb0ELb0ELb1ELb1ELb1ELb0ELb0ELb0ELi2ELi4ELi4ELi4ELb0EEENS1_24CollectiveEpilogueBwdGQAISA_fSD_Li256ELb1ELb1EEENS1_19SingleTileSchedulerILb1ELb0ELb0ELi128EEEEEEEEEvNT_6ParamsE$_ZN4cute3eso3ESOILb0ELb0EJNS_5tupleIJiiEEEiNS_1CILi0EEEEEC2ERKS3_RKiRKS5_) ;  /* 0xffff62b000007944 */ /* 0x000fea0003c3ffff */
[----:B------:R2:W5:Y:S04]  /*fdd0*/  LDL R31, [R1+0x1688] ;  /* 0x00168800011f7983 */ /* 0x0005680000100800 */
[----:B-1----:R2:W5:Y:S01]  /*fde0*/  LDL.64 R2, [R1+0x1680] ;  /* 0x0016800001027983 */ /* 0x0025620000100a00 */
[----:B------:R-:W-:-:S04]  /*fdf0*/  MOV R71, 0x0 ;  /* 0x0000000000477802 */ /* 0x000fc80000000f00 */
[----:B------:R-:W-:Y:S05]  /*fe00*/  RET.REL.NODEC R70 `(_ZN7cutlass13device_kernelIN5flash19enable_sm80_to_sm89INS1_16FlashAttnBwdSm80INS1_25CollectiveMainloopBwdSm80ILi2ELi2EN4cute5tupleIJNS5_1CILi128EEES8_NS7_ILi64EEEEEENS_10bfloat16_tEfNS_4arch4Sm80ELb0ELb0ELb1ELb1ELb1ELb0ELb0ELb0ELi2ELi4ELi4ELi4ELb0EEENS1_24CollectiveEpilogueBwdGQAISA_fSD_Li256ELb1ELb1EEENS1_19SingleTileSchedulerILb1ELb0ELb0ELi128EEEEEEEEEvNT_6ParamsE) ;  /* 0xffff01f046007950 */ /* 0x000fea0003c3ffff */
        .type           $_ZN7cutlass13device_kernelIN5flash19enable_sm80_to_sm89INS1_16FlashAttnBwdSm80INS1_25CollectiveMainloopBwdSm80ILi2ELi2EN4cute5tupleIJNS5_1CILi128EEES8_NS7_ILi64EEEEEENS_10bfloat16_tEfNS_4arch4Sm80ELb0ELb0ELb1ELb1ELb1ELb0ELb0ELb0ELi2ELi4ELi4ELi4ELb0EEENS1_24CollectiveEpilogueBwdGQAISA_fSD_Li256ELb1ELb1EEENS1_19SingleTileSchedulerILb1ELb0ELb0ELi128EEEEEEEEEvNT_6ParamsE$_ZZN4cute9transformINS_5tupleIJiiNS_1CILi0EEEEEENS1_IJNS1_IJNS2_ILi4EEENS2_ILi8EEEEEES5_NS2_ILi1EEEEEEZNS_7idx2crdIS4_S9_EEDaRKT_RKT0_EUlRKT_RKT0_E_EEDaSD_SG_OT1_ENKUlDpSJ_E_clIJNS1_IJiiEEEiS3_EEEDaSQ_,@function
        .size           $_ZN7cutlass13device_kernelIN5flash19enable_sm80_to_sm89INS1_16FlashAttnBwdSm80INS1_25CollectiveMainloopBwdSm80ILi2ELi2EN4cute5tupleIJNS5_1CILi128EEES8_NS7_ILi64EEEEEENS_10bfloat16_tEfNS_4arch4Sm80ELb0ELb0ELb1ELb1ELb1ELb0ELb0ELb0ELi2ELi4ELi4ELi4ELb0EEENS1_24CollectiveEpilogueBwdGQAISA_fSD_Li256ELb1ELb1EEENS1_19SingleTileSchedulerILb1ELb0ELb0ELi128EEEEEEEEEvNT_6ParamsE$_ZZN4cute9transformINS_5tupleIJiiNS_1CILi0EEEEEENS1_IJNS1_IJNS2_ILi4EEENS2_ILi8EEEEEES5_NS2_ILi1EEEEEEZNS_7idx2crdIS4_S9_EEDaRKT_RKT0_EUlRKT_RKT0_E_EEDaSD_SG_OT1_ENKUlDpSJ_E_clIJNS1_IJiiEEEiS3_EEEDaSQ_,($_ZN7cutlass13device_kernelIN5flash19enable_sm80_to_sm89INS1_16FlashAttnBwdSm80INS1_25CollectiveMainloopBwdSm80ILi2ELi2EN4cute5tupleIJNS5_1CILi128EEES8_NS7_ILi64EEEEEENS_10bfloat16_tEfNS_4arch4Sm80ELb0ELb0ELb1ELb1ELb1ELb0ELb0ELb0ELi2ELi4ELi4ELi4ELb0EEENS1_24CollectiveEpilogueBwdGQAISA_fSD_Li256ELb1ELb1EEENS1_19SingleTileSchedulerILb1ELb0ELb0ELi128EEEEEEEEEvNT_6ParamsE$_ZZN4cute9transformINS_5tupleIJiiiNS_1CILi0EEEEEENS1_IJNS2_ILi32EEENS2_ILi4EEENS2_ILi2EEENS2_ILi1EEEEEENS1_IJS8_S8_S8_S8_EEEZNS_7crd2crdIS4_S9_SA_EEDaRKT_RKT0_RKT1_EUlRKT_RKT0_RKT1_E_EEDaSE_SH_SK_OT2_ENKUlDpSN_E_clIJiiiS3_EEEDaSX_ - $_ZN7cutlass13device_kernelIN5flash19enable_sm80_to_sm89INS1_16FlashAttnBwdSm80INS1_25CollectiveMainloopBwdSm80ILi2ELi2EN4cute5tupleIJNS5_1CILi128EEES8_NS7_ILi64EEEEEENS_10bfloat16_tEfNS_4arch4Sm80ELb0ELb0ELb1ELb1ELb1ELb0ELb0ELb0ELi2ELi4ELi4ELi4ELb0EEENS1_24CollectiveEpilogueBwdGQAISA_fSD_Li256ELb1ELb1EEENS1_19SingleTileSchedulerILb1ELb0ELb0ELi128EEEEEEEEEvNT_6ParamsE$_ZZN4cute9transformINS_5tupleIJiiNS_1CILi0EEEEEENS1_IJNS1_IJNS2_ILi4EEENS2_ILi8EEEEEES5_NS2_ILi1EEEEEEZNS_7idx2crdIS4_S9_EEDaRKT_RKT0_EUlRKT_RKT0_E_EEDaSD_SG_OT1_ENKUlDpSJ_E_clIJNS1_IJiiEEEiS3_EEEDaSQ_)
$_ZN7cutlass13device_kernelIN5flash19enable_sm80_to_sm89INS1_16FlashAttnBwdSm80INS1_25CollectiveMainloopBwdSm80ILi2ELi2EN4cute5tupleIJNS5_1CILi128EEES8_NS7_ILi64EEEEEENS_10bfloat16_tEfNS_4arch4Sm80ELb0ELb0ELb1ELb1ELb1ELb0ELb0ELb0ELi2ELi4ELi4ELi4ELb0EEENS1_24CollectiveEpilogueBwdGQAISA_fSD_Li256ELb1ELb1EEENS1_19SingleTileSchedulerILb1ELb0ELb0ELi128EEEEEEEEEvNT_6ParamsE$_ZZN4cute9transformINS_5tupleIJiiNS_1CILi0EEEEEENS1_IJNS1_IJNS2_ILi4EEENS2_ILi8EEEEEES5_NS2_ILi1EEEEEEZNS_7idx2crdIS4_S9_EEDaRKT_RKT0_EUlRKT_RKT0_E_EEDaSD_SG_OT1_ENKUlDpSJ_E_clIJNS1_IJiiEEEiS3_EEEDaSQ_:
[----:B------:R-:W-:Y:S02]  /*fe10*/  IADD3 R3, R1, 0x1680, RZ ;  /* 0x0000168001037810 */ /* 0x000fe40007ffe0ff */
[----:B------:R-:W-:Y:S02]  /*fe20*/  MOV R6, 0xfe50 ;  /* 0x0000fe5000067802 */ /* 0x000fe40000000f00 */
[----:B------:R-:W-:Y:S02]  /*fe30*/  IADD3 R3, R3, c[0x0][0x20], RZ ;  /* 0x0000080003037a10 */ /* 0x000fe40007ffe0ff */
[----:B------:R-:W-:Y:S05]  /*fe40*/  CALL.REL.NOINC `($_ZN7cutlass13device_kernelIN5flash19enable_sm80_to_sm89INS1_16FlashAttnBwdSm80INS1_25CollectiveMainloopBwdSm80ILi2ELi2EN4cute5tupleIJNS5_1CILi128EEES8_NS7_ILi64EEEEEENS_10bfloat16_tEfNS_4arch4Sm80ELb0ELb0ELb1ELb1ELb1ELb0ELb0ELb0ELi2ELi4ELi4ELi4ELb0EEENS1_24CollectiveEpilogueBwdGQAISA_fSD_Li256ELb1ELb1EEENS1_19SingleTileSchedulerILb1ELb0ELb0ELi128EEEEEEEEEvNT_6ParamsE$_ZN4cute3eso3ESOILb0ELb0EJNS_5tupleIJiiEEEiNS_1CILi0EEEEEC2ERKS3_RKiRKS5_) ;  /* 0xffff623000007944 */ /* 0x000fea0003c3ffff */
[----:B------:R2:W5:Y:S04]  /*fe50*/  LDL R29, [R1+0x1688] ;  /* 0x00168800011d7983 */ /* 0x0005680000100800 */
[----:B-1----:R2:W5:Y:S01]  /*fe60*/  LDL.64 R2, [R1+0x1680] ;  /* 0x0016800001027983 */ /* 0x0025620000100a00 */
[----:B------:R-:W-:Y:S02]  /*fe70*/  MOV R8, R70 ;  /* 0x0000004600087202 */ /* 0x000fe40000000f00 */
[----:B------:R-:W-:-:S04]  /*fe80*/  MOV R9, 0x0 ;  /* 0x0000000000097802 */ /* 0x000fc80000000f00 */
[----:B------:R-:W-:Y:S05]  /*fe90*/  RET.REL.NODEC R8 `(_ZN7cutlass13device_kernelIN5flash19enable_sm80_to_sm89INS1_16FlashAttnBwdSm80INS1_25CollectiveMainloopBwdSm80ILi2ELi2EN4cute5tupleIJNS5_1CILi128EEES8_NS7_ILi64EEEEEENS_10bfloat16_tEfNS_4arch4Sm80ELb0ELb0ELb1ELb1ELb1ELb0ELb0ELb0ELi2ELi4ELi4ELi4ELb0EEENS1_24CollectiveEpilogueBwdGQAISA_fSD_Li256ELb1ELb1EEENS1_19SingleTileSchedulerILb1ELb0ELb0ELi128EEEEEEEEEvNT_6ParamsE) ;  /* 0xffff016008007950 */ /* 0x000fea0003c3ffff */
        .type           $_ZN7cutlass13device_kernelIN5flash19enable_sm80_to_sm89INS1_16FlashAttnBwdSm80INS1_25CollectiveMainloopBwdSm80ILi2ELi2EN4cute5tupleIJNS5_1CILi128EEES8_NS7_ILi64EEEEEENS_10bfloat16_tEfNS_4arch4Sm80ELb0ELb0ELb1ELb1ELb1ELb0ELb0ELb0ELi2ELi4ELi4ELi4ELb0EEENS1_24CollectiveEpilogueBwdGQAISA_fSD_Li256ELb1ELb1EEENS1_19SingleTileSchedulerILb1ELb0ELb0ELi128EEEEEEEEEvNT_6ParamsE$_ZZN4cute9transformINS_5tupleIJiiiNS_1CILi0EEEEEENS1_IJNS2_ILi32EEENS2_ILi4EEENS2_ILi2EEENS2_ILi1EEEEEENS1_IJS8_S8_S8_S8_EEEZNS_7crd2crdIS4_S9_SA_EEDaRKT_RKT0_RKT1_EUlRKT_RKT0_RKT1_E_EEDaSE_SH_SK_OT2_ENKUlDpSN_E_clIJiiiS3_EEEDaSX_,@function
        .size           $_ZN7cutlass13device_kernelIN5flash19enable_sm80_to_sm89INS1_16FlashAttnBwdSm80INS1_25CollectiveMainloopBwdSm80ILi2ELi2EN4cute5tupleIJNS5_1CILi128EEES8_NS7_ILi64EEEEEENS_10bfloat16_tEfNS_4arch4Sm80ELb0ELb0ELb1ELb1ELb1ELb0ELb0ELb0ELi2ELi4ELi4ELi4ELb0EEENS1_24CollectiveEpilogueBwdGQAISA_fSD_Li256ELb1ELb1EEENS1_19SingleTileSchedulerILb1ELb0ELb0ELi128EEEEEEEEEvNT_6ParamsE$_ZZN4cute9transformINS_5tupleIJiiiNS_1CILi0EEEEEENS1_IJNS2_ILi32EEENS2_ILi4EEENS2_ILi2EEENS2_ILi1EEEEEENS1_IJS8_S8_S8_S8_EEEZNS_7crd2crdIS4_S9_SA_EEDaRKT_RKT0_RKT1_EUlRKT_RKT0_RKT1_E_EEDaSE_SH_SK_OT2_ENKUlDpSN_E_clIJiiiS3_EEEDaSX_,($_ZN7cutlass13device_kernelIN5flash19enable_sm80_to_sm89INS1_16FlashAttnBwdSm80INS1_25CollectiveMainloopBwdSm80ILi2ELi2EN4cute5tupleIJNS5_1CILi128EEES8_NS7_ILi64EEEEEENS_10bfloat16_tEfNS_4arch4Sm80ELb0ELb0ELb1ELb1ELb1ELb0ELb0ELb0ELi2ELi4ELi4ELi4ELb0EEENS1_24CollectiveEpilogueBwdGQAISA_fSD_Li256ELb1ELb1EEENS1_19SingleTileSchedulerILb1ELb0ELb0ELi128EEEEEEEEEvNT_6ParamsE$_ZZN4cuteplIJNS_1CILi0EEEEJS2_iEEEDaRKNS_15ArithmeticTupleIJDpT_EEERKNS3_IJDpT0_EEEENKUlDpRKT_E_clIJS2_iEEEDaSH_ - $_ZN7cutlass13device_kernelIN5flash19enable_sm80_to_sm89INS1_16FlashAttnBwdSm80INS1_25CollectiveMainloopBwdSm80ILi2ELi2EN4cute5tupleIJNS5_1CILi128EEES8_NS7_ILi64EEEEEENS_10bfloat16_tEfNS_4arch4Sm80ELb0ELb0ELb1ELb1ELb1ELb0ELb0ELb0ELi2ELi4ELi4ELi4ELb0EEENS1_24CollectiveEpilogueBwdGQAISA_fSD_Li256ELb1ELb1EEENS1_19SingleTileSchedulerILb1ELb0ELb0ELi128EEEEEEEEEvNT_6ParamsE$_ZZN4cute9transformINS_5tupleIJiiiNS_1CILi0EEEEEENS1_IJNS2_ILi32EEENS2_ILi4EEENS2_ILi2EEENS2_ILi1EEEEEENS1_IJS8_S8_S8_S8_EEEZNS_7crd2crdIS4_S9_SA_EEDaRKT_RKT0_RKT1_EUlRKT_RKT0_RKT1_E_EEDaSE_SH_SK_OT2_ENKUlDpSN_E_clIJiiiS3_EEEDaSX_)
$_ZN7cutlass13device_kernelIN5flash19enable_sm80_to_sm89INS1_16FlashAttnBwdSm80INS1_25CollectiveMainloopBwdSm80ILi2ELi2EN4cute5tupleIJNS5_1CILi128EEES8_NS7_ILi64EEEEEENS_10bfloat16_tEfNS_4arch4Sm80ELb0ELb0ELb1ELb1ELb1ELb0ELb0ELb0ELi2ELi4ELi4ELi4ELb0EEENS1_24CollectiveEpilogueBwdGQAISA_fSD_Li256ELb1ELb1EEENS1_19SingleTileSchedulerILb1ELb0ELb0ELi128EEEEEEEEEvNT_6ParamsE$_ZZN4cute9transformINS_5tupleIJiiiNS_1CILi0EEEEEENS1_IJNS2_ILi32EEENS2_ILi4EEENS2_ILi2EEENS2_ILi1EEEEEENS1_IJS8_S8_S8_S8_EEEZNS_7crd2crdIS4_S9_SA_EEDaRKT_RKT0_RKT1_EUlRKT_RKT0_RKT1_E_EEDaSE_SH_SK_OT2_ENKUlDpSN_E_clIJiiiS3_EEEDaSX_:
        /* <DEDUP_REMOVED lines=9> */
        .type           $_ZN7cutlass13device_kernelIN5flash19enable_sm80_to_sm89INS1_16FlashAttnBwdSm80INS1_25CollectiveMainloopBwdSm80ILi2ELi2EN4cute5tupleIJNS5_1CILi128EEES8_NS7_ILi64EEEEEENS_10bfloat16_tEfNS_4arch4Sm80ELb0ELb0ELb1ELb1ELb1ELb0ELb0ELb0ELi2ELi4ELi4ELi4ELb0EEENS1_24CollectiveEpilogueBwdGQAISA_fSD_Li256ELb1ELb1EEENS1_19SingleTileSchedulerILb1ELb0ELb0ELi128EEEEEEEEEvNT_6ParamsE$_ZZN4cuteplIJNS_1CILi0EEEEJS2_iEEEDaRKNS_15ArithmeticTupleIJDpT_EEERKNS3_IJDpT0_EEEENKUlDpRKT_E_clIJS2_iEEEDaSH_,@function
        .size           $_ZN7cutlass13device_kernelIN5flash19enable_sm80_to_sm89INS1_16FlashAttnBwdSm80INS1_25CollectiveMainloopBwdSm80ILi2ELi2EN4cute5tupleIJNS5_1CILi128EEES8_NS7_ILi64EEEEEENS_10bfloat16_tEfNS_4arch4Sm80ELb0ELb0ELb1ELb1ELb1ELb0ELb0ELb0ELi2ELi4ELi4ELi4ELb0EEENS1_24CollectiveEpilogueBwdGQAISA_fSD_Li256ELb1ELb1EEENS1_19SingleTileSchedulerILb1ELb0ELb0ELi128EEEEEEEEEvNT_6ParamsE$_ZZN4cuteplIJNS_1CILi0EEEEJS2_iEEEDaRKNS_15ArithmeticTupleIJDpT_EEERKNS3_IJDpT0_EEEENKUlDpRKT_E_clIJS2_iEEEDaSH_,($_ZN7cutlass13device_kernelIN5flash19enable_sm80_to_sm89INS1_16FlashAttnBwdSm80INS1_25CollectiveMainloopBwdSm80ILi2ELi2EN4cute5tupleIJNS5_1CILi128EEES8_NS7_ILi64EEEEEENS_10bfloat16_tEfNS_4arch4Sm80ELb0ELb0ELb1ELb1ELb1ELb0ELb0ELb0ELi2ELi4ELi4ELi4ELb0EEENS1_24CollectiveEpilogueBwdGQAISA_fSD_Li256ELb1ELb1EEENS1_19SingleTileSchedulerILb1ELb0ELb0ELi128EEEEEEEEEvNT_6ParamsE$_ZZN4cuteplIJNS_1CILi0EEES2_EJS2_iEEEDaRKNS_15ArithmeticTupleIJDpT_EEERKNS3_IJDpT0_EEEENKUlDpRKT_E_clIJS2_iEEEDaSH_ - $_ZN7cutlass13device_kernelIN5flash19enable_sm80_to_sm89INS1_16FlashAttnBwdSm80INS1_25CollectiveMainloopBwdSm80ILi2ELi2EN4cute5tupleIJNS5_1CILi128EEES8_NS7_ILi64EEEEEENS_10bfloat16_tEfNS_4arch4Sm80ELb0ELb0ELb1ELb1ELb1ELb0ELb0ELb0ELi2ELi4ELi4ELi4ELb0EEENS1_24CollectiveEpilogueBwdGQAISA_fSD_Li256ELb1ELb1EEENS1_19SingleTileSchedulerILb1ELb0ELb0ELi128EEEEEEEEEvNT_6ParamsE$_ZZN4cuteplIJNS_1CILi0EEEEJS2_iEEEDaRKNS_15ArithmeticTupleIJDpT_EEERKNS3_IJDpT0_EEEENKUlDpRKT_E_clIJS2_iEEEDaSH_)
$_ZN7cutlass13device_kernelIN5flash19enable_sm80_to_sm89INS1_16FlashAttnBwdSm80INS1_25CollectiveMainloopBwdSm80ILi2ELi2EN4cute5tupleIJNS5_1CILi128EEES8_NS7_ILi64EEEEEENS_10bfloat16_tEfNS_4arch4Sm80ELb0ELb0ELb1ELb1ELb1ELb0ELb0ELb0ELi2ELi4ELi4ELi4ELb0EEENS1_24CollectiveEpilogueBwdGQAISA_fSD_Li256ELb1ELb1EEENS1_19SingleTileSchedulerILb1ELb0ELb0ELi128EEEEEEEEEvNT_6ParamsE$_ZZN4cuteplIJNS_1CILi0EEEEJS2_iEEEDaRKNS_15ArithmeticTupleIJDpT_EEERKNS3_IJDpT0_EEEENKUlDpRKT_E_clIJS2_iEEEDaSH_:
[----:B------:R-:W-:Y:S02]  /*ff30*/  IADD3 R11, R1, 0x13b8, RZ ;  /* 0x000013b8010b7810 */ /* 0x000fe40007ffe0ff */
[----:B------:R-:W-:Y:S02]  /*ff40*/  MOV R6, 0xff70 ;  /* 0x0000ff7000067802 */ /* 0x000fe40000000f00 */
[----:B------:R-:W-:Y:S02]  /*ff50*/  IADD3 R11, R11, c[0x0][0x20], RZ ;  /* 0x000008000b0b7a10 */ /* 0x000fe40007ffe0ff */
[----:B------:R-:W-:Y:S05]  /*ff60*/  CALL.REL.NOINC `($_ZN7cutlass13device_kernelIN5flash19enable_sm80_to_sm89INS1_16FlashAttnBwdSm80INS1_25CollectiveMainloopBwdSm80ILi2ELi2EN4cute5tupleIJNS5_1CILi128EEES8_NS7_ILi64EEEEEENS_10bfloat16_tEfNS_4arch4Sm80ELb0ELb0ELb1ELb1ELb1ELb0ELb0ELb0ELi2ELi4ELi4ELi4ELb0EEENS1_24CollectiveEpilogueBwdGQAISA_fSD_Li256ELb1ELb1EEENS1_19SingleTileSchedulerILb1ELb0ELb0ELi128EEEEEEEEEvNT_6ParamsE$_ZN4cute5tupleIJNS_1CILi0EEEiEEC2ERKS2_RKi) ;  /* 0xffffb00000007944 */ /* 0x000fea0003c3ffff */
[----:B------:R1:W5:Y:S01]  /*ff70*/  LDL R3, [R1+0x13b8] ;  /* 0x0013b80001037983 */ /* 0x0003620000100800 */
[----:B------:R-:W-:-:S04]  /*ff80*/  MOV R11, 0x0 ;  /* 0x00000000000b7802 */ /* 0x000fc80000000f00 */
[----:B------:R-:W-:Y:S05]  /*ff90*/  RET.REL.NODEC R10 `(_ZN7cutlass13device_kernelIN5flash19enable_sm80_to_sm89INS1_16FlashAttnBwdSm80INS1_25CollectiveMainloopBwdSm80ILi2ELi2EN4cute5tupleIJNS5_1CILi128EEES8_NS7_ILi64EEEEEENS_10bfloat16_tEfNS_4arch4Sm80ELb0ELb0ELb1ELb1ELb1ELb0ELb0ELb0ELi2ELi4ELi4ELi4ELb0EEENS1_24CollectiveEpilogueBwdGQAISA_fSD_Li256ELb1ELb1EEENS1_19SingleTileSchedulerILb1ELb0ELb0ELi128EEEEEEEEEvNT_6ParamsE) ;  /* 0xffff00600a007950 */ /* 0x000fea0003c3ffff */
        .type           $_ZN7cutlass13device_kernelIN5flash19enable_sm80_to_sm89INS1_16FlashAttnBwdSm80INS1_25CollectiveMainloopBwdSm80ILi2ELi2EN4cute5tupleIJNS5_1CILi128EEES8_NS7_ILi64EEEEEENS_10bfloat16_tEfNS_4arch4Sm80ELb0ELb0ELb1ELb1ELb1ELb0ELb0ELb0ELi2ELi4ELi4ELi4ELb0EEENS1_24CollectiveEpilogueBwdGQAISA_fSD_Li256ELb1ELb1EEENS1_19SingleTileSchedulerILb1ELb0ELb0ELi128EEEEEEEEEvNT_6ParamsE$_ZZN4cuteplIJNS_1CILi0EEES2_EJS2_iEEEDaRKNS_15ArithmeticTupleIJDpT_EEERKNS3_IJDpT0_EEEENKUlDpRKT_E_clIJS2_iEEEDaSH_,@function
        .size           $_ZN7cutlass13device_kernelIN5flash19enable_sm80_to_sm89INS1_16FlashAttnBwdSm80INS1_25CollectiveMainloopBwdSm80ILi2ELi2EN4cute5tupleIJNS5_1CILi128EEES8_NS7_ILi64EEEEEENS_10bfloat16_tEfNS_4arch4Sm80ELb0ELb0ELb1ELb1ELb1ELb0ELb0ELb0ELi2ELi4ELi4ELi4ELb0EEENS1_24CollectiveEpilogueBwdGQAISA_fSD_Li256ELb1ELb1EEENS1_19SingleTileSchedulerILb1ELb0ELb0ELi128EEEEEEEEEvNT_6ParamsE$_ZZN4cuteplIJNS_1CILi0EEES2_EJS2_iEEEDaRKNS_15ArithmeticTupleIJDpT_EEERKNS3_IJDpT0_EEEENKUlDpRKT_E_clIJS2_iEEEDaSH_,($_ZN7cutlass13device_kernelIN5flash19enable_sm80_to_sm89INS1_16FlashAttnBwdSm80INS1_25CollectiveMainloopBwdSm80ILi2ELi2EN4cute5tupleIJNS5_1CILi128EEES8_NS7_ILi64EEEEEENS_10bfloat16_tEfNS_4arch4Sm80ELb0ELb0ELb1ELb1ELb1ELb0ELb0ELb0ELi2ELi4ELi4ELi4ELb0EEENS1_24CollectiveEpilogueBwdGQAISA_fSD_Li256ELb1ELb1EEENS1_19SingleTileSchedulerILb1ELb0ELb0ELi128EEEEEEEEEvNT_6ParamsE$_ZZN4cuteplIJNS_1CILi0EEES2_EJiEEEDaRKNS_15ArithmeticTupleIJDpT_EEERKNS3_IJDpT0_EEEENKUlDpRKT_E_clIJiS2_EEEDaSH_ - $_ZN7cutlass13device_kernelIN5flash19enable_sm80_to_sm89INS1_16FlashAttnBwdSm80INS1_25CollectiveMainloopBwdSm80ILi2ELi2EN4cute5tupleIJNS5_1CILi128EEES8_NS7_ILi64EEEEEENS_10bfloat16_tEfNS_4arch4Sm80ELb0ELb0ELb1ELb1ELb1ELb0ELb0ELb0ELi2ELi4ELi4ELi4ELb0EEENS1_24CollectiveEpilogueBwdGQAISA_fSD_Li256ELb1ELb1EEENS1_19SingleTileSchedulerILb1ELb0ELb0ELi128EEEEEEEEEvNT_6ParamsE$_ZZN4cuteplIJNS_1CILi0EEES2_EJS2_iEEEDaRKNS_15ArithmeticTupleIJDpT_EEERKNS3_IJDpT0_EEEENKUlDpRKT_E_clIJS2_iEEEDaSH_)
$_ZN7cutlass13device_kernelIN5flash19enable_sm80_to_sm89INS1_16FlashAttnBwdSm80INS1_25CollectiveMainloopBwdSm80ILi2ELi2EN4cute5tupleIJNS5_1CILi128EEES8_NS7_ILi64EEEEEENS_10bfloat16_tEfNS_4arch4Sm80ELb0ELb0ELb1ELb1ELb1ELb0ELb0ELb0ELi2ELi4ELi4ELi4ELb0EEENS1_24CollectiveEpilogueBwdGQAISA_fSD_Li256ELb1ELb1EEENS1_19SingleTileSchedulerILb1ELb0ELb0ELi128EEEEEEEEEvNT_6ParamsE$_ZZN4cuteplIJNS_1CILi0EEES2_EJS2_iEEEDaRKNS_15ArithmeticTupleIJDpT_EEERKNS3_IJDpT0_EEEENKUlDpRKT_E_clIJS2_iEEEDaSH_:
[----:B------:R-:W-:Y:S02]  /*ffa0*/  IADD3 R11, R1, 0x13b8, RZ ;  /* 0x000013b8010b7810 */ /* 0x000fe40007ffe0ff */
[----:B------:R-:W-:Y:S02]  /*ffb0*/  MOV R6, 0xffe0 ;  /* 0x0000ffe000067802 */ /* 0x000fe40000000f00 */
[----:B------:R-:W-:Y:S02]  /*ffc0*/  IADD3 R11, R11, c[0x0][0x20], RZ ;  /* 0x000008000b0b7a10 */ /* 0x000fe40007ffe0ff */
[----:B------:R-:W-:Y:S05]  /*ffd0*/  CALL.REL.NOINC `($_ZN7cutlass13device_kernelIN5flash19enable_sm80_to_sm89INS1_16FlashAttnBwdSm80INS1_25CollectiveMainloopBwdSm80ILi2ELi2EN4cute5tupleIJNS5_1CILi128EEES8_NS7_ILi64EEEEEENS_10bfloat16_tEfNS_4arch4Sm80ELb0ELb0ELb1ELb1ELb1ELb0ELb0ELb0ELi2ELi4ELi4ELi4ELb0EEENS1_24CollectiveEpilogueBwdGQAISA_fSD_Li256ELb1ELb1EEENS1_19SingleTileSchedulerILb1ELb0ELb0ELi128EEEEEEEEEvNT_6ParamsE$_ZN4cute5tupleIJNS_1CILi0EEEiEEC2ERKS2_RKi) ;  /* 0xffffaf9000007944 */ /* 0x000fea0003c3ffff */
[----:B------:R1:W5:Y:S01]  /*ffe0*/  LDL R2, [R1+0x13b8] ;  /* 0x0013b80001027983 */ /* 0x0003620000100800 */
[----:B------:R-:W-:-:S04]  /*fff0*/  MOV R11, 0x0 ;  /* 0x00000000000b7802 */ /* 0x000fc80000000f00 */
[----:B------:R-:W-:Y:S05]  /*10000*/  RET.REL.NODEC R10 `(_ZN7cutlass13device_kernelIN5flash19enable_sm80_to_sm89INS1_16FlashAttnBwdSm80INS1_25CollectiveMainloopBwdSm80ILi2ELi2EN4cute5tupleIJNS5_1CILi128EEES8_NS7_ILi64EEEEEENS_10bfloat16_tEfNS_4arch4Sm80ELb0ELb0ELb1ELb1ELb1ELb0ELb0ELb0ELi2ELi4ELi4ELi4ELb0EEENS1_24CollectiveEpilogueBwdGQAISA_fSD_Li256ELb1ELb1EEENS1_19SingleTileSchedulerILb1ELb0ELb0ELi128EEEEEEEEEvNT_6ParamsE) ;  /* 0xfffefff00a007950 */ /* 0x000fea0003c3ffff */
        .type           $_ZN7cutlass13device_kernelIN5flash19enable_sm80_to_sm89INS1_16FlashAttnBwdSm80INS1_25CollectiveMainloopBwdSm80ILi2ELi2EN4cute5tupleIJNS5_1CILi128EEES8_NS7_ILi64EEEEEENS_10bfloat16_tEfNS_4arch4Sm80ELb0ELb0ELb1ELb1ELb1ELb0ELb0ELb0ELi2ELi4ELi4ELi4ELb0EEENS1_24CollectiveEpilogueBwdGQAISA_fSD_Li256ELb1ELb1EEENS1_19SingleTileSchedulerILb1ELb0ELb0ELi128EEEEEEEEEvNT_6ParamsE$_ZZN4cuteplIJNS_1CILi0EEES2_EJiEEEDaRKNS_15ArithmeticTupleIJDpT_EEERKNS3_IJDpT0_EEEENKUlDpRKT_E_clIJiS2_EEEDaSH_,@function
        .size           $_ZN7cutlass13device_kernelIN5flash19enable_sm80_to_sm89INS1_16FlashAttnBwdSm80INS1_25CollectiveMainloopBwdSm80ILi2ELi2EN4cute5tupleIJNS5_1CILi128EEES8_NS7_ILi64EEEEEENS_10bfloat16_tEfNS_4arch4Sm80ELb0ELb0ELb1ELb1ELb1ELb0ELb0ELb0ELi2ELi4ELi4ELi4ELb0EEENS1_24CollectiveEpilogueBwdGQAISA_fSD_Li256ELb1ELb1EEENS1_19SingleTileSchedulerILb1ELb0ELb0ELi128EEEEEEEEEvNT_6ParamsE$_ZZN4cuteplIJNS_1CILi0EEES2_EJiEEEDaRKNS_15ArithmeticTupleIJDpT_EEERKNS3_IJDpT0_EEEENKUlDpRKT_E_clIJiS2_EEEDaSH_,($_ZN7cutlass13device_kernelIN5flash19enable_sm80_to_sm89INS1_16FlashAttnBwdSm80INS1_25CollectiveMainloopBwdSm80ILi2ELi2EN4cute5tupleIJNS5_1CILi128EEES8_NS7_ILi64EEEEEENS_10bfloat16_tEfNS_4arch4Sm80ELb0ELb0ELb1ELb1ELb1ELb0ELb0ELb0ELi2ELi4ELi4ELi4ELb0EEENS1_24CollectiveEpilogueBwdGQAISA_fSD_Li256ELb1ELb1EEENS1_19SingleTileSchedulerILb1ELb0ELb0ELi128EEEEEEEEEvNT_6ParamsE$_ZZN4cuteplIJNS_1CILi0EEES2_EJiS2_EEEDaRKNS_15ArithmeticTupleIJDpT_EEERKNS3_IJDpT0_EEEENKUlDpRKT_E_clIJiS2_EEEDaSH_ - $_ZN7cutlass13device_kernelIN5flash19enable_sm80_to_sm89INS1_16FlashAttnBwdSm80INS1_25CollectiveMainloopBwdSm80ILi2ELi2EN4cute5tupleIJNS5_1CILi128EEES8_NS7_ILi64EEEEEENS_10bfloat16_tEfNS_4arch4Sm80ELb0ELb0ELb1ELb1ELb1ELb0ELb0ELb0ELi2ELi4ELi4ELi4ELb0EEENS1_24CollectiveEpilogueBwdGQAISA_fSD_Li256ELb1ELb1EEENS1_19SingleTileSchedulerILb1ELb0ELb0ELi128EEEEEEEEEvNT_6ParamsE$_ZZN4cuteplIJNS_1CILi0EEES2_EJiEEEDaRKNS_15ArithmeticTupleIJDpT_EEERKNS3_IJDpT0_EEEENKUlDpRKT_E_clIJiS2_EEEDaSH_)
$_ZN7cutlass13device_kernelIN5flash19enable_sm80_to_sm89INS1_16FlashAttnBwdSm80INS1_25CollectiveMainloopBwdSm80ILi2ELi2EN4cute5tupleIJNS5_1CILi128EEES8_NS7_ILi64EEEEEENS_10bfloat16_tEfNS_4arch4Sm80ELb0ELb0ELb1ELb1ELb1ELb0ELb0ELb0ELi2ELi4ELi4ELi4ELb0EEENS1_24CollectiveEpilogueBwdGQAISA_fSD_Li256ELb1ELb1EEENS1_19SingleTileSchedulerILb1ELb0ELb0ELi128EEEEEEEEEvNT_6ParamsE$_ZZN4cuteplIJNS_1CILi0EEES2_EJiEEEDaRKNS_15ArithmeticTupleIJDpT_EEERKNS3_IJDpT0_EEEENKUlDpRKT_E_clIJiS2_EEEDaSH_:
[----:B------:R-:W-:Y:S02]  /*10010*/  IADD3 R2, R1, 0x16a8, RZ ;  /* 0x000016a801027810 */ /* 0x000fe40007ffe0ff */
[----:B------:R-:W-:Y:S02]  /*10020*/  MOV R10, 0x10050 ;  /* 0x00010050000a7802 */ /* 0x000fe40000000f00 */
[----:B------:R-:W-:Y:S02]  /*10030*/  IADD3 R2, R2, c[0x0][0x20], RZ ;  /* 0x0000080002027a10 */ /* 0x000fe40007ffe0ff */
[----:B------:R-:W-:Y:S05]  /*10040*/  CALL.REL.NOINC `($_ZN7cutlass13device_kernelIN5flash19enable_sm80_to_sm89INS1_16FlashAttnBwdSm80INS1_25CollectiveMainloopBwdSm80ILi2ELi2EN4cute5tupleIJNS5_1CILi128EEES8_NS7_ILi64EEEEEENS_10bfloat16_tEfNS_4arch4Sm80ELb0ELb0ELb1ELb1ELb1ELb0ELb0ELb0ELi2ELi4ELi4ELi4ELb0EEENS1_24CollectiveEpilogueBwdGQAISA_fSD_Li256ELb1ELb1EEENS1_19SingleTileSchedulerILb1ELb0ELb0ELi128EEEEEEEEEvNT_6ParamsE$_ZN4cute5tupleIJiNS_1CILi0EEEEEC2ERKiRKS2_) ;  /* 0xffffb06000007944 */ /* 0x000fea0003c3ffff */
[----:B-1----:R1:W5:Y:S01]  /*10050*/  LDL R3, [R1+0x16a8] ;  /* 0x0016a80001037983 */ /* 0x0023620000100800 */
[----:B------:R-:W-:-:S04]  /*10060*/  MOV R5, 0x0 ;  /* 0x0000000000057802 */ /* 0x000fc80000000f00 */
[----:B------:R-:W-:Y:S05]  /*10070*/  RET.REL.NODEC R4 `(_ZN7cutlass13device_kernelIN5flash19enable_sm80_to_sm89INS1_16FlashAttnBwdSm80INS1_25CollectiveMainloopBwdSm80ILi2ELi2EN4cute5tupleIJNS5_1CILi128EEES8_NS7_ILi64EEEEEENS_10bfloat16_tEfNS_4arch4Sm80ELb0ELb0ELb1ELb1ELb1ELb0ELb0ELb0ELi2ELi4ELi4ELi4ELb0EEENS1_24CollectiveEpilogueBwdGQAISA_fSD_Li256ELb1ELb1EEENS1_19SingleTileSchedulerILb1ELb0ELb0ELi128EEEEEEEEEvNT_6ParamsE) ;  /* 0xfffeff8004007950 */ /* 0x000fea0003c3ffff */
        .type           $_ZN7cutlass13device_kernelIN5flash19enable_sm80_to_sm89INS1_16FlashAttnBwdSm80INS1_25CollectiveMainloopBwdSm80ILi2ELi2EN4cute5tupleIJNS5_1CILi128EEES8_NS7_ILi64EEEEEENS_10bfloat16_tEfNS_4arch4Sm80ELb0ELb0ELb1ELb1ELb1ELb0ELb0ELb0ELi2ELi4ELi4ELi4ELb0EEENS1_24CollectiveEpilogueBwdGQAISA_fSD_Li256ELb1ELb1EEENS1_19SingleTileSchedulerILb1ELb0ELb0ELi128EEEEEEEEEvNT_6ParamsE$_ZZN4cuteplIJNS_1CILi0EEES2_EJiS2_EEEDaRKNS_15ArithmeticTupleIJDpT_EEERKNS3_IJDpT0_EEEENKUlDpRKT_E_clIJiS2_EEEDaSH_,@function
        .size           $_ZN7cutlass13device_kernelIN5flash19enable_sm80_to_sm89INS1_16FlashAttnBwdSm80INS1_25CollectiveMainloopBwdSm80ILi2ELi2EN4cute5tupleIJNS5_1CILi128EEES8_NS7_ILi64EEEEEENS_10bfloat16_tEfNS_4arch4Sm80ELb0ELb0ELb1ELb1ELb1ELb0ELb0ELb0ELi2ELi4ELi4ELi4ELb0EEENS1_24CollectiveEpilogueBwdGQAISA_fSD_Li256ELb1ELb1EEENS1_19SingleTileSchedulerILb1ELb0ELb0ELi128EEEEEEEEEvNT_6ParamsE$_ZZN4cuteplIJNS_1CILi0EEES2_EJiS2_EEEDaRKNS_15ArithmeticTupleIJDpT_EEERKNS3_IJDpT0_EEEENKUlDpRKT_E_clIJiS2_EEEDaSH_,($_ZN7cutlass13device_kernelIN5flash19enable_sm80_to_sm89INS1_16FlashAttnBwdSm80INS1_25CollectiveMainloopBwdSm80ILi2ELi2EN4cute5tupleIJNS5_1CILi128EEES8_NS7_ILi64EEEEEENS_10bfloat16_tEfNS_4arch4Sm80ELb0ELb0ELb1ELb1ELb1ELb0ELb0ELb0ELi2ELi4ELi4ELi4ELb0EEENS1_24CollectiveEpilogueBwdGQAISA_fSD_Li256ELb1ELb1EEENS1_19SingleTileSchedulerILb1ELb0ELb0ELi128EEEEEEEEEvNT_6ParamsE$_ZZN4cuteplIJNS_1CILi0EEES2_EJiiEEEDaRKNS_15ArithmeticTupleIJDpT_EEERKNS3_IJDpT0_EEEENKUlDpRKT_E_clIJiiEEEDaSH_ - $_ZN7cutlass13device_kernelIN5flash19enable_sm80_to_sm89INS1_16FlashAttnBwdSm80INS1_25CollectiveMainloopBwdSm80ILi2ELi2EN4cute5tupleIJNS5_1CILi128EEES8_NS7_ILi64EEEEEENS_10bfloat16_tEfNS_4arch4Sm80ELb0ELb0ELb1ELb1ELb1ELb0ELb0ELb0ELi2ELi4ELi4ELi4ELb0EEENS1_24CollectiveEpilogueBwdGQAISA_fSD_Li256ELb1ELb1EEENS1_19SingleTileSchedulerILb1ELb0ELb0ELi128EEEEEEEEEvNT_6ParamsE$_ZZN4cuteplIJNS_1CILi0EEES2_EJiS2_EEEDaRKNS_15ArithmeticTupleIJDpT_EEERKNS3_IJDpT0_EEEENKUlDpRKT_E_clIJiS2_EEEDaSH_)
$_ZN7cutlass13device_kernelIN5flash19enable_sm80_to_sm89INS1_16FlashAttnBwdSm80INS1_25CollectiveMainloopBwdSm80ILi2ELi2EN4cute5tupleIJNS5_1CILi128EEES8_NS7_ILi64EEEEEENS_10bfloat16_tEfNS_4arch4Sm80ELb0ELb0ELb1ELb1ELb1ELb0ELb0ELb0ELi2ELi4ELi4ELi4ELb0EEENS1_24CollectiveEpilogueBwdGQAISA_fSD_Li256ELb1ELb1EEENS1_19SingleTileSchedulerILb1ELb0ELb0ELi128EEEEEEEEEvNT_6ParamsE$_ZZN4cuteplIJNS_1CILi0EEES2_EJiS2_EEEDaRKNS_15ArithmeticTupleIJDpT_EEERKNS3_IJDpT0_EEEENKUlDpRKT_E_clIJiS2_EEEDaSH_:
[----:B------:R-:W-:Y:S02]  /*10080*/  IADD3 R2, R1, 0x16a8, RZ ;  /* 0x000016a801027810 */ /* 0x000fe40007ffe0ff */
[----:B------:R-:W-:Y:S02]  /*10090*/  MOV R10, 0x100c0 ;  /* 0x000100c0000a7802 */ /* 0x000fe40000000f00 */
[----:B------:R-:W-:Y:S02]  /*100a0*/  IADD3 R2, R2, c[0x0][0x20], RZ ;  /* 0x0000080002027a10 */ /* 0x000fe40007ffe0ff */
[----:B------:R-:W-:Y:S05]  /*100b0*/  CALL.REL.NOINC `($_ZN7cutlass13device_kernelIN5flash19enable_sm80_to_sm89INS1_16FlashAttnBwdSm80INS1_25CollectiveMainloopBwdSm80ILi2ELi2EN4cute5tupleIJNS5_1CILi128EEES8_NS7_ILi64EEEEEENS_10bfloat16_tEfNS_4arch4Sm80ELb0ELb0ELb1ELb1ELb1ELb0ELb0ELb0ELi2ELi4ELi4ELi4ELb0EEENS1_24CollectiveEpilogueBwdGQAISA_fSD_Li256ELb1ELb1EEENS1_19SingleTileSchedulerILb1ELb0ELb0ELi128EEEEEEEEEvNT_6ParamsE$_ZN4cute5tupleIJiNS_1CILi0EEEEEC2ERKiRKS2_) ;  /* 0xffffaff000007944 */ /* 0x000fea0003c3ffff */
[----:B------:R2:W5:Y:S01]  /*100c0*/  LDL R27, [R1+0x16a8] ;  /* 0x0016a800011b7983 */ /* 0x0005620000100800 */
[----:B------:R-:W-:-:S04]  /*100d0*/  MOV R5, 0x0 ;  /* 0x0000000000057802 */ /* 0x000fc80000000f00 */
[----:B------:R-:W-:Y:S05]  /*100e0*/  RET.REL.NODEC R4 `(_ZN7cutlass13device_kernelIN5flash19enable_sm80_to_sm89INS1_16FlashAttnBwdSm80INS1_25CollectiveMainloopBwdSm80ILi2ELi2EN4cute5tupleIJNS5_1CILi128EEES8_NS7_ILi64EEEEEENS_10bfloat16_tEfNS_4arch4Sm80ELb0ELb0ELb1ELb1ELb1ELb0ELb0ELb0ELi2ELi4ELi4ELi4ELb0EEENS1_24CollectiveEpilogueBwdGQAISA_fSD_Li256ELb1ELb1EEENS1_19SingleTileSchedulerILb1ELb0ELb0ELi128EEEEEEEEEvNT_6ParamsE) ;  /* 0xfffeff1004007950 */ /* 0x000fea0003c3ffff */
        .type           $_ZN7cutlass13device_kernelIN5flash19enable_sm80_to_sm89INS1_16FlashAttnBwdSm80INS1_25CollectiveMainloopBwdSm80ILi2ELi2EN4cute5tupleIJNS5_1CILi128EEES8_NS7_ILi64EEEEEENS_10bfloat16_tEfNS_4arch4Sm80ELb0ELb0ELb1ELb1ELb1ELb0ELb0ELb0ELi2ELi4ELi4ELi4ELb0EEENS1_24CollectiveEpilogueBwdGQAISA_fSD_Li256ELb1ELb1EEENS1_19SingleTileSchedulerILb1ELb0ELb0ELi128EEEEEEEEEvNT_6ParamsE$_ZZN4cuteplIJNS_1CILi0EEES2_EJiiEEEDaRKNS_15ArithmeticTupleIJDpT_EEERKNS3_IJDpT0_EEEENKUlDpRKT_E_clIJiiEEEDaSH_,@function
        .size           $_ZN7cutlass13device_kernelIN5flash19enable_sm80_to_sm89INS1_16FlashAttnBwdSm80INS1_25CollectiveMainloopBwdSm80ILi2ELi2EN4cute5tupleIJNS5_1CILi128EEES8_NS7_ILi64EEEEEENS_10bfloat16_tEfNS_4arch4Sm80ELb0ELb0ELb1ELb1ELb1ELb0ELb0ELb0ELi2ELi4ELi4ELi4ELb0EEENS1_24CollectiveEpilogueBwdGQAISA_fSD_Li256ELb1ELb1EEENS1_19SingleTileSchedulerILb1ELb0ELb0ELi128EEEEEEEEEvNT_6ParamsE$_ZZN4cuteplIJNS_1CILi0EEES2_EJiiEEEDaRKNS_15ArithmeticTupleIJDpT_EEERKNS3_IJDpT0_EEEENKUlDpRKT_E_clIJiiEEEDaSH_,($_ZN7cutlass13device_kernelIN5flash19enable_sm80_to_sm89INS1_16FlashAttnBwdSm80INS1_25CollectiveMainloopBwdSm80ILi2ELi2EN4cute5tupleIJNS5_1CILi128EEES8_NS7_ILi64EEEEEENS_10bfloat16_tEfNS_4arch4Sm80ELb0ELb0ELb1ELb1ELb1ELb0ELb0ELb0ELi2ELi4ELi4ELi4ELb0EEENS1_24CollectiveEpilogueBwdGQAISA_fSD_Li256ELb1ELb1EEENS1_19SingleTileSchedulerILb1ELb0ELb0ELi128EEEEEEEEEvNT_6ParamsE$_ZZN4cuteplIJNS_1CILi0EEEiEJS2_iEEEDaRKNS_15ArithmeticTupleIJDpT_EEERKNS3_IJDpT0_EEEENKUlDpRKT_E_clIJS2_iEEEDaSH_ - $_ZN7cutlass13device_kernelIN5flash19enable_sm80_to_sm89INS1_16FlashAttnBwdSm80INS1_25CollectiveMainloopBwdSm80ILi2ELi2EN4cute5tupleIJNS5_1CILi128EEES8_NS7_ILi64EEEEEENS_10bfloat16_tEfNS_4arch4Sm80ELb0ELb0ELb1ELb1ELb1ELb0ELb0ELb0ELi2ELi4ELi4ELi4ELb0EEENS1_24CollectiveEpilogueBwdGQAISA_fSD_Li256ELb1ELb1EEENS1_19SingleTileSchedulerILb1ELb0ELb0ELi128EEEEEEEEEvNT_6ParamsE$_ZZN4cuteplIJNS_1CILi0EEES2_EJiiEEEDaRKNS_15ArithmeticTupleIJDpT_EEERKNS3_IJDpT0_EEEENKUlDpRKT_E_clIJiiEEEDaSH_)
$_ZN7cutlass13device_kernelIN5flash19enable_sm80_to_sm89INS1_16FlashAttnBwdSm80INS1_25CollectiveMainloopBwdSm80ILi2ELi2EN4cute5tupleIJNS5_1CILi128EEES8_NS7_ILi64EEEEEENS_10bfloat16_tEfNS_4arch4Sm80ELb0ELb0ELb1ELb1ELb1ELb0ELb0ELb0ELi2ELi4ELi4ELi4ELb0EEENS1_24CollectiveEpilogueBwdGQAISA_fSD_Li256ELb1ELb1EEENS1_19SingleTileSchedulerILb1ELb0ELb0ELi128EEEEEEEEEvNT_6ParamsE$_ZZN4cuteplIJNS_1CILi0EEES2_EJiiEEEDaRKNS_15ArithmeticTupleIJDpT_EEERKNS3_IJDpT0_EEEENKUlDpRKT_E_clIJiiEEEDaSH_:
        /* <DEDUP_REMOVED lines=8> */
        .type           $_ZN7cutlass13device_kernelIN5flash19enable_sm80_to_sm89INS1_16FlashAttnBwdSm80INS1_25CollectiveMainloopBwdSm80ILi2ELi2EN4cute5tupleIJNS5_1CILi128EEES8_NS7_ILi64EEEEEENS_10bfloat16_tEfNS_4arch4Sm80ELb0ELb0ELb1ELb1ELb1ELb0ELb0ELb0ELi2ELi4ELi4ELi4ELb0EEENS1_24CollectiveEpilogueBwdGQAISA_fSD_Li256ELb1ELb1EEENS1_19SingleTileSchedulerILb1ELb0ELb0ELi128EEEEEEEEEvNT_6ParamsE$_ZZN4cuteplIJNS_1CILi0EEEiEJS2_iEEEDaRKNS_15ArithmeticTupleIJDpT_EEERKNS3_IJDpT0_EEEENKUlDpRKT_E_clIJS2_iEEEDaSH_,@function
        .size           $_ZN7cutlass13device_kernelIN5flash19enable_sm80_to_sm89INS1_16FlashAttnBwdSm80INS1_25CollectiveMainloopBwdSm80ILi2ELi2EN4cute5tupleIJNS5_1CILi128EEES8_NS7_ILi64EEEEEENS_10bfloat16_tEfNS_4arch4Sm80ELb0ELb0ELb1ELb1ELb1ELb0ELb0ELb0ELi2ELi4ELi4ELi4ELb0EEENS1_24CollectiveEpilogueBwdGQAISA_fSD_Li256ELb1ELb1EEENS1_19SingleTileSchedulerILb1ELb0ELb0ELi128EEEEEEEEEvNT_6ParamsE$_ZZN4cuteplIJNS_1CILi0EEEiEJS2_iEEEDaRKNS_15ArithmeticTupleIJDpT_EEERKNS3_IJDpT0_EEEENKUlDpRKT_E_clIJS2_iEEEDaSH_,($_ZN7cutlass13device_kernelIN5flash19enable_sm80_to_sm89INS1_16FlashAttnBwdSm80INS1_25CollectiveMainloopBwdSm80ILi2ELi2EN4cute5tupleIJNS5_1CILi128EEES8_NS7_ILi64EEEEEENS_10bfloat16_tEfNS_4arch4Sm80ELb0ELb0ELb1ELb1ELb1ELb0ELb0ELb0ELi2ELi4ELi4ELi4ELb0EEENS1_24CollectiveEpilogueBwdGQAISA_fSD_Li256ELb1ELb1EEENS1_19SingleTileSchedulerILb1ELb0ELb0ELi128EEEEEEEEEvNT_6ParamsE$_ZZN4cuteplIJNS_1CILi0EEEiEJiEEEDaRKNS_15ArithmeticTupleIJDpT_EEERKNS3_IJDpT0_EEEENKUlDpRKT_E_clIJiiEEEDaSH_ - $_ZN7cutlass13device_kernelIN5flash19enable_sm80_to_sm89INS1_16FlashAttnBwdSm80INS1_25CollectiveMainloopBwdSm80ILi2ELi2EN4cute5tupleIJNS5_1CILi128EEES8_NS7_ILi64EEEEEENS_10bfloat16_tEfNS_4arch4Sm80ELb0ELb0ELb1ELb1ELb1ELb0ELb0ELb0ELi2ELi4ELi4ELi4ELb0EEENS1_24CollectiveEpilogueBwdGQAISA_fSD_Li256ELb1ELb1EEENS1_19SingleTileSchedulerILb1ELb0ELb0ELi128EEEEEEEEEvNT_6ParamsE$_ZZN4cuteplIJNS_1CILi0EEEiEJS2_iEEEDaRKNS_15ArithmeticTupleIJDpT_EEERKNS3_IJDpT0_EEEENKUlDpRKT_E_clIJS2_iEEEDaSH_)
$_ZN7cutlass13device_kernelIN5flash19enable_sm80_to_sm89INS1_16FlashAttnBwdSm80INS1_25CollectiveMainloopBwdSm80ILi2ELi2EN4cute5tupleIJNS5_1CILi128EEES8_NS7_ILi64EEEEEENS_10bfloat16_tEfNS_4arch4Sm80ELb0ELb0ELb1ELb1ELb1ELb0ELb0ELb0ELi2ELi4ELi4ELi4ELb0EEENS1_24CollectiveEpilogueBwdGQAISA_fSD_Li256ELb1ELb1EEENS1_19SingleTileSchedulerILb1ELb0ELb0ELi128EEEEEEEEEvNT_6ParamsE$_ZZN4cuteplIJNS_1CILi0EEEiEJS2_iEEEDaRKNS_15ArithmeticTupleIJDpT_EEERKNS3_IJDpT0_EEEENKUlDpRKT_E_clIJS2_iEEEDaSH_:
[----:B------:R-:W-:Y:S02]  /*10170*/  IADD3 R11, R1, 0x13b8, RZ ;  /* 0x000013b8010b7810 */ /* 0x000fe40007ffe0ff */
[----:B------:R-:W-:Y:S02]  /*10180*/  MOV R6, 0x101b0 ;  /* 0x000101b000067802 */ /* 0x000fe40000000f00 */
[----:B------:R-:W-:Y:S02]  /*10190*/  IADD3 R11, R11, c[0x0][0x20], RZ ;  /* 0x000008000b0b7a10 */ /* 0x000fe40007ffe0ff */
[----:B------:R-:W-:Y:S05]  /*101a0*/  CALL.REL.NOINC `($_ZN7cutlass13device_kernelIN5flash19enable_sm80_to_sm89INS1_16FlashAttnBwdSm80INS1_25CollectiveMainloopBwdSm80ILi2ELi2EN4cute5tupleIJNS5_1CILi128EEES8_NS7_ILi64EEEEEENS_10bfloat16_tEfNS_4arch4Sm80ELb0ELb0ELb1ELb1ELb1ELb0ELb0ELb0ELi2ELi4ELi4ELi4ELb0EEENS1_24CollectiveEpilogueBwdGQAISA_fSD_Li256ELb1ELb1EEENS1_19SingleTileSchedulerILb1ELb0ELb0ELi128EEEEEEEEEvNT_6ParamsE$_ZN4cute5tupleIJNS_1CILi0EEEiEEC2ERKS2_RKi) ;  /* 0xffffadc000007944 */ /* 0x000fea0003c3ffff */
[----:B------:R1:W5:Y:S01]  /*101b0*/  LDL R3, [R1+0x13b8] ;  /* 0x0013b80001037983 */ /* 0x0003620000100800 */
[----:B------:R-:W-:-:S04]  /*101c0*/  MOV R11, 0x0 ;  /* 0x00000000000b7802 */ /* 0x000fc80000000f00 */
[----:B------:R-:W-:Y:S05]  /*101d0*/  RET.REL.NODEC R10 `(_ZN7cutlass13device_kernelIN5flash19enable_sm80_to_sm89INS1_16FlashAttnBwdSm80INS1_25CollectiveMainloopBwdSm80ILi2ELi2EN4cute5tupleIJNS5_1CILi128EEES8_NS7_ILi64EEEEEENS_10bfloat16_tEfNS_4arch4Sm80ELb0ELb0ELb1ELb1ELb1ELb0ELb0ELb0ELi2ELi4ELi4ELi4ELb0EEENS1_24CollectiveEpilogueBwdGQAISA_fSD_Li256ELb1ELb1EEENS1_19SingleTileSchedulerILb1ELb0ELb0ELi128EEEEEEEEEvNT_6ParamsE) ;  /* 0xfffefe200a007950 */ /* 0x000fea0003c3ffff */
        .type           $_ZN7cutlass13device_kernelIN5flash19enable_sm80_to_sm89INS1_16FlashAttnBwdSm80INS1_25CollectiveMainloopBwdSm80ILi2ELi2EN4cute5tupleIJNS5_1CILi128EEES8_NS7_ILi64EEEEEENS_10bfloat16_tEfNS_4arch4Sm80ELb0ELb0ELb1ELb1ELb1ELb0ELb0ELb0ELi2ELi4ELi4ELi4ELb0EEENS1_24CollectiveEpilogueBwdGQAISA_fSD_Li256ELb1ELb1EEENS1_19SingleTileSchedulerILb1ELb0ELb0ELi128EEEEEEEEEvNT_6ParamsE$_ZZN4cuteplIJNS_1CILi0EEEiEJiEEEDaRKNS_15ArithmeticTupleIJDpT_EEERKNS3_IJDpT0_EEEENKUlDpRKT_E_clIJiiEEEDaSH_,@function
        .size           $_ZN7cutlass13device_kernelIN5flash19enable_sm80_to_sm89INS1_16FlashAttnBwdSm80INS1_25CollectiveMainloopBwdSm80ILi2ELi2EN4cute5tupleIJNS5_1CILi128EEES8_NS7_ILi64EEEEEENS_10bfloat16_tEfNS_4arch4Sm80ELb0ELb0ELb1ELb1ELb1ELb0ELb0ELb0ELi2ELi4ELi4ELi4ELb0EEENS1_24CollectiveEpilogueBwdGQAISA_fSD_Li256ELb1ELb1EEENS1_19SingleTileSchedulerILb1ELb0ELb0ELi128EEEEEEEEEvNT_6ParamsE$_ZZN4cuteplIJNS_1CILi0EEEiEJiEEEDaRKNS_15ArithmeticTupleIJDpT_EEERKNS3_IJDpT0_EEEENKUlDpRKT_E_clIJiiEEEDaSH_,($_ZN7cutlass13device_kernelIN5flash19enable_sm80_to_sm89INS1_16FlashAttnBwdSm80INS1_25CollectiveMainloopBwdSm80ILi2ELi2EN4cute5tupleIJNS5_1CILi128EEES8_NS7_ILi64EEEEEENS_10bfloat16_tEfNS_4arch4Sm80ELb0ELb0ELb1ELb1ELb1ELb0ELb0ELb0ELi2ELi4ELi4ELi4ELb0EEENS1_24CollectiveEpilogueBwdGQAISA_fSD_Li256ELb1ELb1EEENS1_19SingleTileSchedulerILb1ELb0ELb0ELi128EEEEEEEEEvNT_6ParamsE$_ZZN4cuteplIJiEJNS_1CILi0EEEEEEDaRKNS_15ArithmeticTupleIJDpT_EEERKNS3_IJDpT0_EEEENKUlDpRKT_E_clIJiEEEDaSH_ - $_ZN7cutlass13device_kernelIN5flash19enable_sm80_to_sm89INS1_16FlashAttnBwdSm80INS1_25CollectiveMainloopBwdSm80ILi2ELi2EN4cute5tupleIJNS5_1CILi128EEES8_NS7_ILi64EEEEEENS_10bfloat16_tEfNS_4arch4Sm80ELb0ELb0ELb1ELb1ELb1ELb0ELb0ELb0ELi2ELi4ELi4ELi4ELb0EEENS1_24CollectiveEpilogueBwdGQAISA_fSD_Li256ELb1ELb1EEENS1_19SingleTileSchedulerILb1ELb0ELb0ELi128EEEEEEEEEvNT_6ParamsE$_ZZN4cuteplIJNS_1CILi0EEEiEJiEEEDaRKNS_15ArithmeticTupleIJDpT_EEERKNS3_IJDpT0_EEEENKUlDpRKT_E_clIJiiEEEDaSH_)
$_ZN7cutlass13device_kernelIN5flash19enable_sm80_to_sm89INS1_16FlashAttnBwdSm80INS1_25CollectiveMainloopBwdSm80ILi2ELi2EN4cute5tupleIJNS5_1CILi128EEES8_NS7_ILi64EEEEEENS_10bfloat16_tEfNS_4arch4Sm80ELb0ELb0ELb1ELb1ELb1ELb0ELb0ELb0ELi2ELi4ELi4ELi4ELb0EEENS1_24CollectiveEpilogueBwdGQAISA_fSD_Li256ELb1ELb1EEENS1_19SingleTileSchedulerILb1ELb0ELb0ELi128EEEEEEEEEvNT_6ParamsE$_ZZN4cuteplIJNS_1CILi0EEEiEJiEEEDaRKNS_15ArithmeticTupleIJDpT_EEERKNS3_IJDpT0_EEEENKUlDpRKT_E_clIJiiEEEDaSH_:
[----:B------:R-:W-:Y:S01]  /*101e0*/  IADD3 R3, R1, 0x13b8, RZ ;  /* 0x000013b801037810 */ /* 0x000fe20007ffe0ff */
[----:B------:R-:W-:Y:S01]  /*101f0*/  IMAD.MOV.U32 R2, RZ, RZ, R15 ;  /* 0x000000ffff027224 */ /* 0x000fe200078e000f */
[----:B------:R-:W-:Y:S02]  /*10200*/  MOV R6, 0x10230 ;  /* 0x0001023000067802 */ /* 0x000fe40000000f00 */
[----:B------:R-:W-:Y:S02]  /*10210*/  IADD3 R3, R3, c[0x0][0x20], RZ ;  /* 0x0000080003037a10 */ /* 0x000fe40007ffe0ff */
[----:B------:R-:W-:Y:S05]  /*10220*/  CALL.REL.NOINC `($_ZN7cutlass13device_kernelIN5flash19enable_sm80_to_sm89INS1_16FlashAttnBwdSm80INS1_25CollectiveMainloopBwdSm80ILi2ELi2EN4cute5tupleIJNS5_1CILi128EEES8_NS7_ILi64EEEEEENS_10bfloat16_tEfNS_4arch4Sm80ELb0ELb0ELb1ELb1ELb1ELb0ELb0ELb0ELi2ELi4ELi4ELi4ELb0EEENS1_24CollectiveEpilogueBwdGQAISA_fSD_Li256ELb1ELb1EEENS1_19SingleTileSchedulerILb1ELb0ELb0ELi128EEEEEEEEEvNT_6ParamsE$_ZN4cute5tupleIJiiEEC2ERKiS3_) ;  /* 0xffffaec000007944 */ /* 0x000fea0003c3ffff */
[----:B------:R1:W5:Y:S01]  /*10230*/  LDL.64 R18, [R1+0x13b8] ;  /* 0x0013b80001127983 */ /* 0x0003620000100a00 */
[----:B------:R-:W-:Y:S02]  /*10240*/  MOV R2, R4 ;  /* 0x0000000400027202 */ /* 0x000fe40000000f00 */
[----:B------:R-:W-:-:S04]  /*10250*/  MOV R3, 0x0 ;  /* 0x0000000000037802 */ /* 0x000fc80000000f00 */
[----:B------:R-:W-:Y:S05]  /*10260*/  RET.REL.NODEC R2 `(_ZN7cutlass13device_kernelIN5flash19enable_sm80_to_sm89INS1_16FlashAttnBwdSm80INS1_25CollectiveMainloopBwdSm80ILi2ELi2EN4cute5tupleIJNS5_1CILi128EEES8_NS7_ILi64EEEEEENS_10bfloat16_tEfNS_4arch4Sm80ELb0ELb0ELb1ELb1ELb1ELb0ELb0ELb0ELi2ELi4ELi4ELi4ELb0EEENS1_24CollectiveEpilogueBwdGQAISA_fSD_Li256ELb1ELb1EEENS1_19SingleTileSchedulerILb1ELb0ELb0ELi128EEEEEEEEEvNT_6ParamsE) ;  /* 0xfffefd9002007950 */ /* 0x000fea0003c3ffff */
        .type           $_ZN7cutlass13device_kernelIN5flash19enable_sm80_to_sm89INS1_16FlashAttnBwdSm80INS1_25CollectiveMainloopBwdSm80ILi2ELi2EN4cute5tupleIJNS5_1CILi128EEES8_NS7_ILi64EEEEEENS_10bfloat16_tEfNS_4arch4Sm80ELb0ELb0ELb1ELb1ELb1ELb0ELb0ELb0ELi2ELi4ELi4ELi4ELb0EEENS1_24CollectiveEpilogueBwdGQAISA_fSD_Li256ELb1ELb1EEENS1_19SingleTileSchedulerILb1ELb0ELb0ELi128EEEEEEEEEvNT_6ParamsE$_ZZN4cuteplIJiEJNS_1CILi0EEEEEEDaRKNS_15ArithmeticTupleIJDpT_EEERKNS3_IJDpT0_EEEENKUlDpRKT_E_clIJiEEEDaSH_,@function
        .size           $_ZN7cutlass13device_kernelIN5flash19enable_sm80_to_sm89INS1_16FlashAttnBwdSm80INS1_25CollectiveMainloopBwdSm80ILi2ELi2EN4cute5tupleIJNS5_1CILi128EEES8_NS7_ILi64EEEEEENS_10bfloat16_tEfNS_4arch4Sm80ELb0ELb0ELb1ELb1ELb1ELb0ELb0ELb0ELi2ELi4ELi4ELi4ELb0EEENS1_24CollectiveEpilogueBwdGQAISA_fSD_Li256ELb1ELb1EEENS1_19SingleTileSchedulerILb1ELb0ELb0ELi128EEEEEEEEEvNT_6ParamsE$_ZZN4cuteplIJiEJNS_1CILi0EEEEEEDaRKNS_15ArithmeticTupleIJDpT_EEERKNS3_IJDpT0_EEEENKUlDpRKT_E_clIJiEEEDaSH_,($_ZN7cutlass13device_kernelIN5flash19enable_sm80_to_sm89INS1_16FlashAttnBwdSm80INS1_25CollectiveMainloopBwdSm80ILi2ELi2EN4cute5tupleIJNS5_1CILi128EEES8_NS7_ILi64EEEEEENS_10bfloat16_tEfNS_4arch4Sm80ELb0ELb0ELb1ELb1ELb1ELb0ELb0ELb0ELi2ELi4ELi4ELi4ELb0EEENS1_24CollectiveEpilogueBwdGQAISA_fSD_Li256ELb1ELb1EEENS1_19SingleTileSchedulerILb1ELb0ELb0ELi128EEEEEEEEEvNT_6ParamsE$_ZZN4cuteplIJiEJNS_1CILi0EEEiEEEDaRKNS_15ArithmeticTupleIJDpT_EEERKNS3_IJDpT0_EEEENKUlDpRKT_E_clIJiiEEEDaSH_ - $_ZN7cutlass13device_kernelIN5flash19enable_sm80_to_sm89INS1_16FlashAttnBwdSm80INS1_25CollectiveMainloopBwdSm80ILi2ELi2EN4cute5tupleIJNS5_1CILi128EEES8_NS7_ILi64EEEEEENS_10bfloat16_tEfNS_4arch4Sm80ELb0ELb0ELb1ELb1ELb1ELb0ELb0ELb0ELi2ELi4ELi4ELi4ELb0EEENS1_24CollectiveEpilogueBwdGQAISA_fSD_Li256ELb1ELb1EEENS1_19SingleTileSchedulerILb1ELb0ELb0ELi128EEEEEEEEEvNT_6ParamsE$_ZZN4cuteplIJiEJNS_1CILi0EEEEEEDaRKNS_15ArithmeticTupleIJDpT_EEERKNS3_IJDpT0_EEEENKUlDpRKT_E_clIJiEEEDaSH_)
$_ZN7cutlass13device_kernelIN5flash19enable_sm80_to_sm89INS1_16FlashAttnBwdSm80INS1_25CollectiveMainloopBwdSm80ILi2ELi2EN4cute5tupleIJNS5_1CILi128EEES8_NS7_ILi64EEEEEENS_10bfloat16_tEfNS_4arch4Sm80ELb0ELb0ELb1ELb1ELb1ELb0ELb0ELb0ELi2ELi4ELi4ELi4ELb0EEENS1_24CollectiveEpilogueBwdGQAISA_fSD_Li256ELb1ELb1EEENS1_19SingleTileSchedulerILb1ELb0ELb0ELi128EEEEEEEEEvNT_6ParamsE$_ZZN4cuteplIJiEJNS_1CILi0EEEEEEDaRKNS_15ArithmeticTupleIJDpT_EEERKNS3_IJDpT0_EEEENKUlDpRKT_E_clIJiEEEDaSH_:
[----:B------:R-:W-:Y:S02]  /*10270*/  IADD3 R2, R1, 0x16a8, RZ ;  /* 0x000016a801027810 */ /* 0x000fe40007ffe0ff */
[----:B------:R-:W-:Y:S02]  /*10280*/  MOV R10, 0x102b0 ;  /* 0x000102b0000a7802 */ /* 0x000fe40000000f00 */
[----:B------:R-:W-:Y:S02]  /*10290*/  IADD3 R2, R2, c[0x0][0x20], RZ ;  /* 0x0000080002027a10 */ /* 0x000fe40007ffe0ff */
[----:B------:R-:W-:Y:S05]  /*102a0*/  CALL.REL.NOINC `($_ZN7cutlass13device_kernelIN5flash19enable_sm80_to_sm89INS1_16FlashAttnBwdSm80INS1_25CollectiveMainloopBwdSm80ILi2ELi2EN4cute5tupleIJNS5_1CILi128EEES8_NS7_ILi64EEEEEENS_10bfloat16_tEfNS_4arch4Sm80ELb0ELb0ELb1ELb1ELb1ELb0ELb0ELb0ELi2ELi4ELi4ELi4ELb0EEENS1_24CollectiveEpilogueBwdGQAISA_fSD_Li256ELb1ELb1EEENS1_19SingleTileSchedulerILb1ELb0ELb0ELi128EEEEEEEEEvNT_6ParamsE$_ZN4cute5tupleIJiEEC2ERKi) ;  /* 0xffffadb000007944 */ /* 0x000fea0003c3ffff */
[----:B------:R1:W5:Y:S01]  /*102b0*/  LDL R2, [R1+0x16a8] ;  /* 0x0016a80001027983 */ /* 0x0003620000100800 */
[----:B------:R-:W-:-:S04]  /*102c0*/  MOV R17, 0x0 ;  /* 0x0000000000117802 */ /* 0x000fc80000000f00 */
[----:B------:R-:W-:Y:S05]  /*102d0*/  RET.REL.NODEC R16 `(_ZN7cutlass13device_kernelIN5flash19enable_sm80_to_sm89INS1_16FlashAttnBwdSm80INS1_25CollectiveMainloopBwdSm80ILi2ELi2EN4cute5tupleIJNS5_1CILi128EEES8_NS7_ILi64EEEEEENS_10bfloat16_tEfNS_4arch4Sm80ELb0ELb0ELb1ELb1ELb1ELb0ELb0ELb0ELi2ELi4ELi4ELi4ELb0EEENS1_24CollectiveEpilogueBwdGQAISA_fSD_Li256ELb1ELb1EEENS1_19SingleTileSchedulerILb1ELb0ELb0ELi128EEEEEEEEEvNT_6ParamsE) ;  /* 0xfffefd2010007950 */ /* 0x000fea0003c3ffff */
        .type           $_ZN7cutlass13device_kernelIN5flash19enable_sm80_to_sm89INS1_16FlashAttnBwdSm80INS1_25CollectiveMainloopBwdSm80ILi2ELi2EN4cute5tupleIJNS5_1CILi128EEES8_NS7_ILi64EEEEEENS_10bfloat16_tEfNS_4arch4Sm80ELb0ELb0ELb1ELb1ELb1ELb0ELb0ELb0ELi2ELi4ELi4ELi4ELb0EEENS1_24CollectiveEpilogueBwdGQAISA_fSD_Li256ELb1ELb1EEENS1_19SingleTileSchedulerILb1ELb0ELb0ELi128EEEEEEEEEvNT_6ParamsE$_ZZN4cuteplIJiEJNS_1CILi0EEEiEEEDaRKNS_15ArithmeticTupleIJDpT_EEERKNS3_IJDpT0_EEEENKUlDpRKT_E_clIJiiEEEDaSH_,@function
        .size           $_ZN7cutlass13device_kernelIN5flash19enable_sm80_to_sm89INS1_16FlashAttnBwdSm80INS1_25CollectiveMainloopBwdSm80ILi2ELi2EN4cute5tupleIJNS5_1CILi128EEES8_NS7_ILi64EEEEEENS_10bfloat16_tEfNS_4arch4Sm80ELb0ELb0ELb1ELb1ELb1ELb0ELb0ELb0ELi2ELi4ELi4ELi4ELb0EEENS1_24CollectiveEpilogueBwdGQAISA_fSD_Li256ELb1ELb1EEENS1_19SingleTileSchedulerILb1ELb0ELb0ELi128EEEEEEEEEvNT_6ParamsE$_ZZN4cuteplIJiEJNS_1CILi0EEEiEEEDaRKNS_15ArithmeticTupleIJDpT_EEERKNS3_IJDpT0_EEEENKUlDpRKT_E_clIJiiEEEDaSH_,($_ZN7cutlass13device_kernelIN5flash19enable_sm80_to_sm89INS1_16FlashAttnBwdSm80INS1_25CollectiveMainloopBwdSm80ILi2ELi2EN4cute5tupleIJNS5_1CILi128EEES8_NS7_ILi64EEEEEENS_10bfloat16_tEfNS_4arch4Sm80ELb0ELb0ELb1ELb1ELb1ELb0ELb0ELb0ELi2ELi4ELi4ELi4ELb0EEENS1_24CollectiveEpilogueBwdGQAISA_fSD_Li256ELb1ELb1EEENS1_19SingleTileSchedulerILb1ELb0ELb0ELi128EEEEEEEEEvNT_6ParamsE$_ZZN4cuteplIJiiEJNS_1CILi0EEES2_EEEDaRKNS_15ArithmeticTupleIJDpT_EEERKNS3_IJDpT0_EEEENKUlDpRKT_E_clIJiiEEEDaSH_ - $_ZN7cutlass13device_kernelIN5flash19enable_sm80_to_sm89INS1_16FlashAttnBwdSm80INS1_25CollectiveMainloopBwdSm80ILi2ELi2EN4cute5tupleIJNS5_1CILi128EEES8_NS7_ILi64EEEEEENS_10bfloat16_tEfNS_4arch4Sm80ELb0ELb0ELb1ELb1ELb1ELb0ELb0ELb0ELi2ELi4ELi4ELi4ELb0EEENS1_24CollectiveEpilogueBwdGQAISA_fSD_Li256ELb1ELb1EEENS1_19SingleTileSchedulerILb1ELb0ELb0ELi128EEEEEEEEEvNT_6ParamsE$_ZZN4cuteplIJiEJNS_1CILi0EEEiEEEDaRKNS_15ArithmeticTupleIJDpT_EEERKNS3_IJDpT0_EEEENKUlDpRKT_E_clIJiiEEEDaSH_)
$_ZN7cutlass13device_kernelIN5flash19enable_sm80_to_sm89INS1_16FlashAttnBwdSm80INS1_25CollectiveMainloopBwdSm80ILi2ELi2EN4cute5tupleIJNS5_1CILi128EEES8_NS7_ILi64EEEEEENS_10bfloat16_tEfNS_4arch4Sm80ELb0ELb0ELb1ELb1ELb1ELb0ELb0ELb0ELi2ELi4ELi4ELi4ELb0EEENS1_24CollectiveEpilogueBwdGQAISA_fSD_Li256ELb1ELb1EEENS1_19SingleTileSchedulerILb1ELb0ELb0ELi128EEEEEEEEEvNT_6ParamsE$_ZZN4cuteplIJiEJNS_1CILi0EEEiEEEDaRKNS_15ArithmeticTupleIJDpT_EEERKNS3_IJDpT0_EEEENKUlDpRKT_E_clIJiiEEEDaSH_:
        /* <DEDUP_REMOVED lines=8> */
        .type           $_ZN7cutlass13device_kernelIN5flash19enable_sm80_to_sm89INS1_16FlashAttnBwdSm80INS1_25CollectiveMainloopBwdSm80ILi2ELi2EN4cute5tupleIJNS5_1CILi128EEES8_NS7_ILi64EEEEEENS_10bfloat16_tEfNS_4arch4Sm80ELb0ELb0ELb1ELb1ELb1ELb0ELb0ELb0ELi2ELi4ELi4ELi4ELb0EEENS1_24CollectiveEpilogueBwdGQAISA_fSD_Li256ELb1ELb1EEENS1_19SingleTileSchedulerILb1ELb0ELb0ELi128EEEEEEEEEvNT_6ParamsE$_ZZN4cuteplIJiiEJNS_1CILi0EEES2_EEEDaRKNS_15ArithmeticTupleIJDpT_EEERKNS3_IJDpT0_EEEENKUlDpRKT_E_clIJiiEEEDaSH_,@function
        .size           $_ZN7cutlass13device_kernelIN5flash19enable_sm80_to_sm89INS1_16FlashAttnBwdSm80INS1_25CollectiveMainloopBwdSm80ILi2ELi2EN4cute5tupleIJNS5_1CILi128EEES8_NS7_ILi64EEEEEENS_10bfloat16_tEfNS_4arch4Sm80ELb0ELb0ELb1ELb1ELb1ELb0ELb0ELb0ELi2ELi4ELi4ELi4ELb0EEENS1_24CollectiveEpilogueBwdGQAISA_fSD_Li256ELb1ELb1EEENS1_19SingleTileSchedulerILb1ELb0ELb0ELi128EEEEEEEEEvNT_6ParamsE$_ZZN4cuteplIJiiEJNS_1CILi0EEES2_EEEDaRKNS_15ArithmeticTupleIJDpT_EEERKNS3_IJDpT0_EEEENKUlDpRKT_E_clIJiiEEEDaSH_,($_ZN7cutlass13device_kernelIN5flash19enable_sm80_to_sm89INS1_16FlashAttnBwdSm80INS1_25CollectiveMainloopBwdSm80ILi2ELi2EN4cute5tupleIJNS5_1CILi128EEES8_NS7_ILi64EEEEEENS_10bfloat16_tEfNS_4arch4Sm80ELb0ELb0ELb1ELb1ELb1ELb0ELb0ELb0ELi2ELi4ELi4ELi4ELb0EEENS1_24CollectiveEpilogueBwdGQAISA_fSD_Li256ELb1ELb1EEENS1_19SingleTileSchedulerILb1ELb0ELb0ELi128EEEEEEEEEvNT_6ParamsE$_ZZN4cuteplIJiiEJiiEEEDaRKNS_15ArithmeticTupleIJDpT_EEERKNS1_IJDpT0_EEEENKUlDpRKT_E_clIJiiEEEDaSF_ - $_ZN7cutlass13device_kernelIN5flash19enable_sm80_to_sm89INS1_16FlashAttnBwdSm80INS1_25CollectiveMainloopBwdSm80ILi2ELi2EN4cute5tupleIJNS5_1CILi128EEES8_NS7_ILi64EEEEEENS_10bfloat16_tEfNS_4arch4Sm80ELb0ELb0ELb1ELb1ELb1ELb0ELb0ELb0ELi2ELi4ELi4ELi4ELb0EEENS1_24CollectiveEpilogueBwdGQAISA_fSD_Li256ELb1ELb1EEENS1_19SingleTileSchedulerILb1ELb0ELb0ELi128EEEEEEEEEvNT_6ParamsE$_ZZN4cuteplIJiiEJNS_1CILi0EEES2_EEEDaRKNS_15ArithmeticTupleIJDpT_EEERKNS3_IJDpT0_EEEENKUlDpRKT_E_clIJiiEEEDaSH_)
$_ZN7cutlass13device_kernelIN5flash19enable_sm80_to_sm89INS1_16FlashAttnBwdSm80INS1_25CollectiveMainloopBwdSm80ILi2ELi2EN4cute5tupleIJNS5_1CILi128EEES8_NS7_ILi64EEEEEENS_10bfloat16_tEfNS_4arch4Sm80ELb0ELb0ELb1ELb1ELb1ELb0ELb0ELb0ELi2ELi4ELi4ELi4ELb0EEENS1_24CollectiveEpilogueBwdGQAISA_fSD_Li256ELb1ELb1EEENS1_19SingleTileSchedulerILb1ELb0ELb0ELi128EEEEEEEEEvNT_6ParamsE$_ZZN4cuteplIJiiEJNS_1CILi0EEES2_EEEDaRKNS_15ArithmeticTupleIJDpT_EEERKNS3_IJDpT0_EEEENKUlDpRKT_E_clIJiiEEEDaSH_:
        /* <DEDUP_REMOVED lines=8> */
        .type           $_ZN7cutlass13device_kernelIN5flash19enable_sm80_to_sm89INS1_16FlashAttnBwdSm80INS1_25CollectiveMainloopBwdSm80ILi2ELi2EN4cute5tupleIJNS5_1CILi128EEES8_NS7_ILi64EEEEEENS_10bfloat16_tEfNS_4arch4Sm80ELb0ELb0ELb1ELb1ELb1ELb0ELb0ELb0ELi2ELi4ELi4ELi4ELb0EEENS1_24CollectiveEpilogueBwdGQAISA_fSD_Li256ELb1ELb1EEENS1_19SingleTileSchedulerILb1ELb0ELb0ELi128EEEEEEEEEvNT_6ParamsE$_ZZN4cuteplIJiiEJiiEEEDaRKNS_15ArithmeticTupleIJDpT_EEERKNS1_IJDpT0_EEEENKUlDpRKT_E_clIJiiEEEDaSF_,@function
        .size           $_ZN7cutlass13device_kernelIN5flash19enable_sm80_to_sm89INS1_16FlashAttnBwdSm80INS1_25CollectiveMainloopBwdSm80ILi2ELi2EN4cute5tupleIJNS5_1CILi128EEES8_NS7_ILi64EEEEEENS_10bfloat16_tEfNS_4arch4Sm80ELb0ELb0ELb1ELb1ELb1ELb0ELb0ELb0ELi2ELi4ELi4ELi4ELb0EEENS1_24CollectiveEpilogueBwdGQAISA_fSD_Li256ELb1ELb1EEENS1_19SingleTileSchedulerILb1ELb0ELb0ELi128EEEEEEEEEvNT_6ParamsE$_ZZN4cuteplIJiiEJiiEEEDaRKNS_15ArithmeticTupleIJDpT_EEERKNS1_IJDpT0_EEEENKUlDpRKT_E_clIJiiEEEDaSF_,($_ZN7cutlass13device_kernelIN5flash19enable_sm80_to_sm89INS1_16FlashAttnBwdSm80INS1_25CollectiveMainloopBwdSm80ILi2ELi2EN4cute5tupleIJNS5_1CILi128EEES8_NS7_ILi64EEEEEENS_10bfloat16_tEfNS_4arch4Sm80ELb0ELb0ELb1ELb1ELb1ELb0ELb0ELb0ELi2ELi4ELi4ELi4ELb0EEENS1_24CollectiveEpilogueBwdGQAISA_fSD_Li256ELb1ELb1EEENS1_19SingleTileSchedulerILb1ELb0ELb0ELi128EEEEEEEEEvNT_6ParamsE$_ZZN5flash25CollectiveMainloopBwdSm80ILi2ELi2EN4cute5tupleIJNS1_1CILi128EEES4_NS3_ILi64EEEEEEN7cutlass10bfloat16_tEfNS7_4arch4Sm80ELb0ELb0ELb1ELb1ELb1ELb0ELb0ELb0ELi2ELi4ELi4ELi4ELb0EE3mmaINS_16FlashAttnBwdSm80ISB_NS_24CollectiveEpilogueBwdGQAIS6_fSA_Li256ELb1ELb1EEENS_19SingleTileSchedulerILb1ELb0ELb0ELi128EEEE13SharedStorageENS1_6TensorINS1_11ArrayEngineIfLm32EEENS1_6LayoutINS2_IJNS2_IJNS3_ILi2EEESO_EEESO_NS3_ILi4EEEEEENS2_IJNS2_IJNS3_ILi1EEESO_EEESQ_NS3_ILi8EEEEEEEEEEEEbRKNSB_6ParamsERT0_S12_iNS2_IJiiiEEERT_ENKUlRT_iE_clINSK_INSL_IfLm64EEENSN_INS2_IJSP_SO_SU_EEESV_EEEEEEDaS17_i - $_ZN7cutlass13device_kernelIN5flash19enable_sm80_to_sm89INS1_16FlashAttnBwdSm80INS1_25CollectiveMainloopBwdSm80ILi2ELi2EN4cute5tupleIJNS5_1CILi128EEES8_NS7_ILi64EEEEEENS_10bfloat16_tEfNS_4arch4Sm80ELb0ELb0ELb1ELb1ELb1ELb0ELb0ELb0ELi2ELi4ELi4ELi4ELb0EEENS1_24CollectiveEpilogueBwdGQAISA_fSD_Li256ELb1ELb1EEENS1_19SingleTileSchedulerILb1ELb0ELb0ELi128EEEEEEEEEvNT_6ParamsE$_ZZN4cuteplIJiiEJiiEEEDaRKNS_15ArithmeticTupleIJDpT_EEERKNS1_IJDpT0_EEEENKUlDpRKT_E_clIJiiEEEDaSF_)
$_ZN7cutlass13device_kernelIN5flash19enable_sm80_to_sm89INS1_16FlashAttnBwdSm80INS1_25CollectiveMainloopBwdSm80ILi2ELi2EN4cute5tupleIJNS5_1CILi128EEES8_NS7_ILi64EEEEEENS_10bfloat16_tEfNS_4arch4Sm80ELb0ELb0ELb1ELb1ELb1ELb0ELb0ELb0ELi2ELi4ELi4ELi4ELb0EEENS1_24CollectiveEpilogueBwdGQAISA_fSD_Li256ELb1ELb1EEENS1_19SingleTileSchedulerILb1ELb0ELb0ELi128EEEEEEEEEvNT_6ParamsE$_ZZN4cuteplIJiiEJiiEEEDaRKNS_15ArithmeticTupleIJDpT_EEERKNS1_IJDpT0_EEEENKUlDpRKT_E_clIJiiEEEDaSF_:
        /* <DEDUP_REMOVED lines=8> */
        .type           $_ZN7cutlass13device_kernelIN5flash19enable_sm80_to_sm89INS1_16FlashAttnBwdSm80INS1_25CollectiveMainloopBwdSm80ILi2ELi2EN4cute5tupleIJNS5_1CILi128EEES8_NS7_ILi64EEEEEENS_10bfloat16_tEfNS_4arch4Sm80ELb0ELb0ELb1ELb1ELb1ELb0ELb0ELb0ELi2ELi4ELi4ELi4ELb0EEENS1_24CollectiveEpilogueBwdGQAISA_fSD_Li256ELb1ELb1EEENS1_19SingleTileSchedulerILb1ELb0ELb0ELi128EEEEEEEEEvNT_6ParamsE$_ZZN5flash25CollectiveMainloopBwdSm80ILi2ELi2EN4cute5tupleIJNS1_1CILi128EEES4_NS3_ILi64EEEEEEN7cutlass10bfloat16_tEfNS7_4arch4Sm80ELb0ELb0ELb1ELb1ELb1ELb0ELb0ELb0ELi2ELi4ELi4ELi4ELb0EE3mmaINS_16FlashAttnBwdSm80ISB_NS_24CollectiveEpilogueBwdGQAIS6_fSA_Li256ELb1ELb1EEENS_19SingleTileSchedulerILb1ELb0ELb0ELi128EEEE13SharedStorageENS1_6TensorINS1_11ArrayEngineIfLm32EEENS1_6LayoutINS2_IJNS2_IJNS3_ILi2EEESO_EEESO_NS3_ILi4EEEEEENS2_IJNS2_IJNS3_ILi1EEESO_EEESQ_NS3_ILi8EEEEEEEEEEEEbRKNSB_6ParamsERT0_S12_iNS2_IJiiiEEERT_ENKUlRT_iE_clINSK_INSL_IfLm64EEENSN_INS2_IJSP_SO_SU_EEESV_EEEEEEDaS17_i,@function
        .size           $_ZN7cutlass13device_kernelIN5flash19enable_sm80_to_sm89INS1_16FlashAttnBwdSm80INS1_25CollectiveMainloopBwdSm80ILi2ELi2EN4cute5tupleIJNS5_1CILi128EEES8_NS7_ILi64EEEEEENS_10bfloat16_tEfNS_4arch4Sm80ELb0ELb0ELb1ELb1ELb1ELb0ELb0ELb0ELi2ELi4ELi4ELi4ELb0EEENS1_24CollectiveEpilogueBwdGQAISA_fSD_Li256ELb1ELb1EEENS1_19SingleTileSchedulerILb1ELb0ELb0ELi128EEEEEEEEEvNT_6ParamsE$_ZZN5flash25CollectiveMainloopBwdSm80ILi2ELi2EN4cute5tupleIJNS1_1CILi128EEES4_NS3_ILi64EEEEEEN7cutlass10bfloat16_tEfNS7_4arch4Sm80ELb0ELb0ELb1ELb1ELb1ELb0ELb0ELb0ELi2ELi4ELi4ELi4ELb0EE3mmaINS_16FlashAttnBwdSm80ISB_NS_24CollectiveEpilogueBwdGQAIS6_fSA_Li256ELb1ELb1EEENS_19SingleTileSchedulerILb1ELb0ELb0ELi128EEEE13SharedStorageENS1_6TensorINS1_11ArrayEngineIfLm32EEENS1_6LayoutINS2_IJNS2_IJNS3_ILi2EEESO_EEESO_NS3_ILi4EEEEEENS2_IJNS2_IJNS3_ILi1EEESO_EEESQ_NS3_ILi8EEEEEEEEEEEEbRKNSB_6ParamsERT0_S12_iNS2_IJiiiEEERT_ENKUlRT_iE_clINSK_INSL_IfLm64EEENSN_INS2_IJSP_SO_SU_EEESV_EEEEEEDaS17_i,($_ZN7cutlass13device_kernelIN5flash19enable_sm80_to_sm89INS1_16FlashAttnBwdSm80INS1_25CollectiveMainloopBwdSm80ILi2ELi2EN4cute5tupleIJNS5_1CILi128EEES8_NS7_ILi64EEEEEENS_10bfloat16_tEfNS_4arch4Sm80ELb0ELb0ELb1ELb1ELb1ELb0ELb0ELb0ELi2ELi4ELi4ELi4ELb0EEENS1_24CollectiveEpilogueBwdGQAISA_fSD_Li256ELb1ELb1EEENS1_19SingleTileSchedulerILb1ELb0ELb0ELi128EEEEEEEEEvNT_6ParamsE$_ZZN5flash25CollectiveMainloopBwdSm80ILi2ELi2EN4cute5tupleIJNS1_1CILi128EEES4_NS3_ILi64EEEEEEN7cutlass10bfloat16_tEfNS7_4arch4Sm80ELb0ELb0ELb1ELb1ELb1ELb0ELb0ELb0ELi2ELi4ELi4ELi4ELb0EE3mmaINS_16FlashAttnBwdSm80ISB_NS_24CollectiveEpilogueBwdGQAIS6_fSA_Li256ELb1ELb1EEENS_19SingleTileSchedulerILb1ELb0ELb0ELi128EEEE13SharedStorageENS1_6TensorINS1_11ArrayEngineIfLm32EEENS1_6LayoutINS2_IJNS2_IJNS3_ILi2EEESO_EEESO_NS3_ILi4EEEEEENS2_IJNS2_IJNS3_ILi1EEESO_EEESQ_NS3_ILi8EEEEEEEEEEEEbRKNSB_6ParamsERT0_S12_iNS2_IJiiiEEERT_ENKUliT_E_clIZSC_ISJ_SX_EbS10_S12_S12_iS13_S15_EUlRS16_iE_EEDaiS16_ - $_ZN7cutlass13device_kernelIN5flash19enable_sm80_to_sm89INS1_16FlashAttnBwdSm80INS1_25CollectiveMainloopBwdSm80ILi2ELi2EN4cute5tupleIJNS5_1CILi128EEES8_NS7_ILi64EEEEEENS_10bfloat16_tEfNS_4arch4Sm80ELb0ELb0ELb1ELb1ELb1ELb0ELb0ELb0ELi2ELi4ELi4ELi4ELb0EEENS1_24CollectiveEpilogueBwdGQAISA_fSD_Li256ELb1ELb1EEENS1_19SingleTileSchedulerILb1ELb0ELb0ELi128EEEEEEEEEvNT_6ParamsE$_ZZN5flash25CollectiveMainloopBwdSm80ILi2ELi2EN4cute5tupleIJNS1_1CILi128EEES4_NS3_ILi64EEEEEEN7cutlass10bfloat16_tEfNS7_4arch4Sm80ELb0ELb0ELb1ELb1ELb1ELb0ELb0ELb0ELi2ELi4ELi4ELi4ELb0EE3mmaINS_16FlashAttnBwdSm80ISB_NS_24CollectiveEpilogueBwdGQAIS6_fSA_Li256ELb1ELb1EEENS_19SingleTileSchedulerILb1ELb0ELb0ELi128EEEE13SharedStorageENS1_6TensorINS1_11ArrayEngineIfLm32EEENS1_6LayoutINS2_IJNS2_IJNS3_ILi2EEESO_EEESO_NS3_ILi4EEEEEENS2_IJNS2_IJNS3_ILi1EEESO_EEESQ_NS3_ILi8EEEEEEEEEEEEbRKNSB_6ParamsERT0_S12_iNS2_IJiiiEEERT_ENKUlRT_iE_clINSK_INSL_IfLm64EEENSN_INS2_IJSP_SO_SU_EEESV_EEEEEEDaS17_i)
$_ZN7cutlass13device_kernelIN5flash19enable_sm80_to_sm89INS1_16FlashAttnBwdSm80INS1_25CollectiveMainloopBwdSm80ILi2ELi2EN4cute5tupleIJNS5_1CILi128EEES8_NS7_ILi64EEEEEENS_10bfloat16_tEfNS_4arch4Sm80ELb0ELb0ELb1ELb1ELb1ELb0ELb0ELb0ELi2ELi4ELi4ELi4ELb0EEENS1_24CollectiveEpilogueBwdGQAISA_fSD_Li256ELb1ELb1EEENS1_19SingleTileSchedulerILb1ELb0ELb0ELi128EEEEEEEEEvNT_6ParamsE$_ZZN5flash25CollectiveMainloopBwdSm80ILi2ELi2EN4cute5tupleIJNS1_1CILi128EEES4_NS3_ILi64EEEEEEN7cutlass10bfloat16_tEfNS7_4arch4Sm80ELb0ELb0ELb1ELb1ELb1ELb0ELb0ELb0ELi2ELi4ELi4ELi4ELb0EE3mmaINS_16FlashAttnBwdSm80ISB_NS_24CollectiveEpilogueBwdGQAIS6_fSA_Li256ELb1ELb1EEENS_19SingleTileSchedulerILb1ELb0ELb0ELi128EEEE13SharedStorageENS1_6TensorINS1_11ArrayEngineIfLm32EEENS1_6LayoutINS2_IJNS2_IJNS3_ILi2EEESO_EEESO_NS3_ILi4EEEEEENS2_IJNS2_IJNS3_ILi1EEESO_EEESQ_NS3_ILi8EEEEEEEEEEEEbRKNSB_6ParamsERT0_S12_iNS2_IJiiiEEERT_ENKUlRT_iE_clINSK_INSL_IfLm64EEENSN_INS2_IJSP_SO_SU_EEESV_EEEEEEDaS17_i:
        /* <DEDUP_REMOVED lines=12> */
[----:B-1---5:R-:W-:Y:S05]  /*10520*/  CALL.REL.NOINC `($_ZN7cutlass13device_kernelIN5flash19enable_sm80_to_sm89INS1_16FlashAttnBwdSm80INS1_25CollectiveMainloopBwdSm80ILi2ELi2EN4cute5tupleIJNS5_1CILi128EEES8_NS7_ILi64EEEEEENS_10bfloat16_tEfNS_4arch4Sm80ELb0ELb0ELb1ELb1ELb1ELb0ELb0ELb0ELi2ELi4ELi4ELi4ELb0EEENS1_24CollectiveEpilogueBwdGQAISA_fSD_Li256ELb1ELb1EEENS1_19SingleTileSchedulerILb1ELb0ELb0ELi128EEEEEEEEEvNT_6ParamsE$_ZZN4cute7idx2crdIiNS_5tupleIJNS_1CILi32EEENS2_ILi4EEENS2_ILi2EEENS2_ILi1EEEEEENS1_IJS6_S3_NS2_ILi128EEENS2_ILi0EEEEEEEEDaRKT_RKT0_RKT1_ENKUlRKT_RKT0_E_clIS3_S6_EEDaSM_SP_) ;  /* 0xfffff5a000007944 */ /* 0x022fea0003c3ffff */
[----:B------:R-:W-:Y:S02]  /*10530*/  MOV R6, 0x10550 ;  /* 0x0001055000067802 */ /* 0x000fe40000000f00 */
[----:B------:R-:W-:Y:S05]  /*10540*/  CALL.REL.NOINC `($_ZN7cutlass13device_kernelIN5flash19enable_sm80_to_sm89INS1_16FlashAttnBwdSm80INS1_25CollectiveMainloopBwdSm80ILi2ELi2EN4cute5tupleIJNS5_1CILi128EEES8_NS7_ILi64EEEEEENS_10bfloat16_tEfNS_4arch4Sm80ELb0ELb0ELb1ELb1ELb1ELb0ELb0ELb0ELi2ELi4ELi4ELi4ELb0EEENS1_24CollectiveEpilogueBwdGQAISA_fSD_Li256ELb1ELb1EEENS1_19SingleTileSchedulerILb1ELb0ELb0ELi128EEEEEEEEEvNT_6ParamsE$_ZZN4cute7idx2crdIiNS_5tupleIJNS_1CILi32EEENS2_ILi4EEENS2_ILi2EEENS2_ILi1EEEEEENS1_IJS6_S3_NS2_ILi128EEENS2_ILi0EEEEEEEEDaRKT_RKT0_RKT1_ENKUlRKT_RKT0_E_clIS4_S3_EEDaSM_SP_) ;  /* 0xfffff5f000007944 */ /* 0x000fea0003c3ffff */
[----:B------:R1:W-:Y:S01]  /*10550*/  STL [R1+0x1388], R8 ;  /* 0x0013880801007387 */ /* 0x0003e20000100800 */
[----:B------:R-:W-:-:S03]  /*10560*/  MOV R6, 0x10580 ;  /* 0x0001058000067802 */ /* 0x000fc60000000f00 */
[----:B-1----:R-:W-:Y:S05]  /*10570*/  CALL.REL.NOINC `($_ZN7cutlass13device_kernelIN5flash19enable_sm80_to_sm89INS1_16FlashAttnBwdSm80INS1_25CollectiveMainloopBwdSm80ILi2ELi2EN4cute5tupleIJNS5_1CILi128EEES8_NS7_ILi64EEEEEENS_10bfloat16_tEfNS_4arch4Sm80ELb0ELb0ELb1ELb1ELb1ELb0ELb0ELb0ELi2ELi4ELi4ELi4ELb0EEENS1_24CollectiveEpilogueBwdGQAISA_fSD_Li256ELb1ELb1EEENS1_19SingleTileSchedulerILb1ELb0ELb0ELi128EEEEEEEEEvNT_6ParamsE$_ZZN4cute7idx2crdIiNS_5tupleIJNS_1CILi32EEENS2_ILi4EEENS2_ILi2EEENS2_ILi1EEEEEENS1_IJS6_S3_NS2_ILi128EEENS2_ILi0EEEEEEEEDaRKT_RKT0_RKT1_ENKUlRKT_RKT0_E_clIS5_S8_EEDaSM_SP_) ;  /* 0xfffff66000007944 */ /* 0x002fea0003c3ffff */
[----:B------:R1:W-:Y:S01]  /*10580*/  STL [R1+0x1394], R2 ;  /* 0x0013940201007387 */ /* 0x0003e20000100800 */
[----:B------:R-:W-:-:S03]  /*10590*/  MOV R6, 0x105b0 ;  /* 0x000105b000067802 */ /* 0x000fc60000000f00 */
[----:B-1----:R-:W-:Y:S05]  /*105a0*/  CALL.REL.NOINC `($_ZN7cutlass13device_kernelIN5flash19enable_sm80_to_sm89INS1_16FlashAttnBwdSm80INS1_25CollectiveMainloopBwdSm80ILi2ELi2EN4cute5tupleIJNS5_1CILi128EEES8_NS7_ILi64EEEEEENS_10bfloat16_tEfNS_4arch4Sm80ELb0ELb0ELb1ELb1ELb1ELb0ELb0ELb0ELi2ELi4ELi4ELi4ELb0EEENS1_24CollectiveEpilogueBwdGQAISA_fSD_Li256ELb1ELb1EEENS1_19SingleTileSchedulerILb1ELb0ELb0ELi128EEEEEEEEEvNT_6ParamsE$_ZZN4cute9transformINS_5tupleIJNS_1CILi32EEENS2_ILi4EEENS2_ILi2EEENS2_ILi1EEEEEENS1_IJS6_S3_NS2_ILi128EEENS2_ILi0EEEEEEZNS_7idx2crdIiS7_SA_EEDaRKT_RKT0_RKT1_EUlRKT_RKT0_E_EEDaSE_SH_OSI_ENKUlDpSN_E_clIJiiiS9_EEEDaST_) ;  /* 0xfffff75000007944 */ /* 0x002fea0003c3ffff */
[----:B------:R-:W-:Y:S02]  /*105b0*/  MOV R6, 0x105d0 ;  /* 0x000105d000067802 */ /* 0x000fe40000000f00 */
[----:B--2--5:R-:W-:Y:S05]  /*105c0*/  CALL.REL.NOINC `($_ZN7cutlass13device_kernelIN5flash19enable_sm80_to_sm89INS1_16FlashAttnBwdSm80INS1_25CollectiveMainloopBwdSm80ILi2ELi2EN4cute5tupleIJNS5_1CILi128EEES8_NS7_ILi64EEEEEENS_10bfloat16_tEfNS_4arch4Sm80ELb0ELb0ELb1ELb1ELb1ELb0ELb0ELb0ELi2ELi4ELi4ELi4ELb0EEENS1_24CollectiveEpilogueBwdGQAISA_fSD_Li256ELb1ELb1EEENS1_19SingleTileSchedulerILb1ELb0ELb0ELi128EEEEEEEEEvNT_6ParamsE$_ZZN4cute7crd2crdINS_5tupleIJiiiNS_1CILi0EEEEEENS1_IJNS2_ILi32EEENS2_ILi4EEENS2_ILi2EEENS2_ILi1EEEEEENS1_IJS8_S8_S8_S8_EEEEEDaRKT_RKT0_RKT1_ENKUlRKT_RKT0_RKT1_E_clIiS5_S8_EEDaSM_SP_SS_) ;  /* 0xffffea8000007944 */ /* 0x024fea0003c3ffff */
[----:B------:R-:W-:Y:S02]  /*105d0*/  MOV R10, R2 ;  /* 0x00000002000a7202 */ /* 0x000fe40000000f00 */
[----:B------:R-:W-:Y:S02]  /*105e0*/  MOV R2, 0x10600 ;  /* 0x0001060000027802 */ /* 0x000fe40000000f00 */
[----:B------:R-:W-:Y:S05]  /*105f0*/  CALL.REL.NOINC `($_ZN7cutlass13device_kernelIN5flash19enable_sm80_to_sm89INS1_16FlashAttnBwdSm80INS1_25CollectiveMainloopBwdSm80ILi2ELi2EN4cute5tupleIJNS5_1CILi128EEES8_NS7_ILi64EEEEEENS_10bfloat16_tEfNS_4arch4Sm80ELb0ELb0ELb1ELb1ELb1ELb0ELb0ELb0ELi2ELi4ELi4ELi4ELb0EEENS1_24CollectiveEpilogueBwdGQAISA_fSD_Li256ELb1ELb1EEENS1_19SingleTileSchedulerILb1ELb0ELb0ELi128EEEEEEEEEvNT_6ParamsE$_ZZN4cute7crd2crdINS_5tupleIJiiiNS_1CILi0EEEEEENS1_IJNS2_ILi32EEENS2_ILi4EEENS2_ILi2EEENS2_ILi1EEEEEENS1_IJS8_S8_S8_S8_EEEEEDaRKT_RKT0_RKT1_ENKUlRKT_RKT0_RKT1_E_clIiS6_S8_EEDaSM_SP_SS_) ;  /* 0xffffea8000007944 */ /* 0x000fea0003c3ffff */
[----:B------:R1:W-:Y:S01]  /*10600*/  STL [R1+0x1388], R3 ;  /* 0x0013880301007387 */ /* 0x0003e20000100800 */
[----:B------:R-:W-:-:S03]  /*10610*/  MOV R2, 0x10630 ;  /* 0x0001063000027802 */ /* 0x000fc60000000f00 */
[----:B-1----:R-:W-:Y:S05]  /*10620*/  CALL.REL.NOINC `($_ZN7cutlass13device_kernelIN5flash19enable_sm80_to_sm89INS1_16FlashAttnBwdSm80INS1_25CollectiveMainloopBwdSm80ILi2ELi2EN4cute5tupleIJNS5_1CILi128EEES8_NS7_ILi64EEEEEENS_10bfloat16_tEfNS_4arch4Sm80ELb0ELb0ELb1ELb1ELb1ELb0ELb0ELb0ELi2ELi4ELi4ELi4ELb0EEENS1_24CollectiveEpilogueBwdGQAISA_fSD_Li256ELb1ELb1EEENS1_19SingleTileSchedulerILb1ELb0ELb0ELi128EEEEEEEEEvNT_6ParamsE$_ZZN4cute7crd2crdINS_5tupleIJiiiNS_1CILi0EEEEEENS1_IJNS2_ILi32EEENS2_ILi4EEENS2_ILi2EEENS2_ILi1EEEEEENS1_IJS8_S8_S8_S8_EEEEEDaRKT_RKT0_RKT1_ENKUlRKT_RKT0_RKT1_E_clIiS7_S8_EEDaSM_SP_SS_) ;  /* 0xffffea8000007944 */ /* 0x002fea0003c3ffff */
[----:B------:R1:W-:Y:S01]  /*10630*/  STL [R1+0x1394], R5 ;  /* 0x0013940501007387 */ /* 0x0003e20000100800 */
[----:B------:R-:W-:-:S03]  /*10640*/  MOV R6, 0x10660 ;  /* 0x0001066000067802 */ /* 0x000fc60000000f00 */
[----:B-1----:R-:W-:Y:S05]  /*10650*/  CALL.REL.NOINC `($_ZN7cutlass13device_kernelIN5flash19enable_sm80_to_sm89INS1_16FlashAttnBwdSm80INS1_25CollectiveMainloopBwdSm80ILi2ELi2EN4cute5tupleIJNS5_1CILi128EEES8_NS7_ILi64EEEEEENS_10bfloat16_tEfNS_4arch4Sm80ELb0ELb0ELb1ELb1ELb1ELb0ELb0ELb0ELi2ELi4ELi4ELi4ELb0EEENS1_24CollectiveEpilogueBwdGQAISA_fSD_Li256ELb1ELb1EEENS1_19SingleTileSchedulerILb1ELb0ELb0ELi128EEEEEEEEEvNT_6ParamsE$_ZZN4cute9transformINS_5tupleIJiiiNS_1CILi0EEEEEENS1_IJNS2_ILi32EEENS2_ILi4EEENS2_ILi2EEENS2_ILi1EEEEEENS1_IJS8_S8_S8_S8_EEEZNS_7crd2crdIS4_S9_SA_EEDaRKT_RKT0_RKT1_EUlRKT_RKT0_RKT1_E_EEDaSE_SH_SK_OT2_ENKUlDpSN_E_clIJiiiS3_EEEDaSX_) ;  /* 0xfffff84000007944 */ /* 0x002fea0003c3ffff */
[----:B-----5:R1:W-:Y:S01]  /*10660*/  STL [R1+0x13a8], R8 ;  /* 0x0013a80801007387 */ /* 0x0203e20000100800 */
[----:B------:R-:W-:Y:S01]  /*10670*/  IADD3 R17, R7, 0x30, RZ ;  /* 0x0000003007117810 */ /* 0x000fe20007ffe0ff */
[----:B------:R-:W-:Y:S01]  /*10680*/  IMAD.MOV.U32 R5, RZ, RZ, R2 ;  /* 0x000000ffff057224 */ /* 0x000fe200078e0002 */
[----:B------:R-:W-:Y:S01]  /*10690*/  MOV R6, 0x106e0 ;  /* 0x000106e000067802 */ /* 0x000fe20000000f00 */
[----:B------:R1:W-:Y:S01]  /*106a0*/  STL.U8 [R1+0x139c], RZ ;  /* 0x00139cff01007387 */ /* 0x0003e20000100000 */
[----:B------:R-:W-:-:S03]  /*106b0*/  IMAD.MOV.U32 R45, RZ, RZ, RZ ;  /* 0x000000ffff2d7224 */ /* 0x000fc600078e00ff */
[----:B------:R1:W-:Y:S04]  /*106c0*/  STL.64 [R1+0x13a0], R2 ;  /* 0x0013a00201007387 */ /* 0x0003e80000100a00 */
[----:B-12---:R-:W-:Y:S05]  /*106d0*/  CALL.REL.NOINC `($_ZN7cutlass13device_kernelIN5flash19enable_sm80_to_sm89INS1_16FlashAttnBwdSm80INS1_25CollectiveMainloopBwdSm80ILi2ELi2EN4cute5tupleIJNS5_1CILi128EEES8_NS7_ILi64EEEEEENS_10bfloat16_tEfNS_4arch4Sm80ELb0ELb0ELb1ELb1ELb1ELb0ELb0ELb0ELi2ELi4ELi4ELi4ELb0EEENS1_24CollectiveEpilogueBwdGQAISA_fSD_Li256ELb1ELb1EEENS1_19SingleTileSchedulerILb1ELb0ELb0ELi128EEEEEEEEEvNT_6ParamsE$_ZN4cute3eso3ESOILb1ELb0EJNS_6LayoutINS_5tupleIJNS3_IJNS3_IJNS_1CILi4EEENS4_ILi8EEEEEENS3_IJS5_NS4_ILi2EEEEEEEEENS3_IJNS3_IJS8_S8_EEENS3_IJS8_S6_EEEEEEEEENS3_IJNS3_IJNS3_IJNS_11ScaledBasisIS8_JLi1EEEENSF_INS4_ILi1EEEJLi0EEEEEEENS3_IJNSF_INS4_ILi16EEEJLi0EEEENSF_IS6_JLi1EEEEEEEEEENS3_IJNS3_IJNSF_ISH_JLi1EEEENSF_IS6_JLi0EEEEEEENS3_IJNSF_INS4_ILi64EEEJLi0EEEENSF_ISK_JLi1EEEEEEEEEEEEEEENS_10ViewEngineINS_23ArithmeticTupleIteratorINS_15ArithmeticTupleIJNS4_ILi0EEES12_EEEEEEEEEC2ERKSY_RKS15_) ;  /* 0xffff8a0000007944 */ /* 0x006fea0003c3ffff */
[----:B------:R-:W-:Y:S01]  /*106e0*/  IMAD.MOV.U32 R10, RZ, RZ, R3 ;  /* 0x000000ffff0a7224 */ /* 0x000fe200078e0003 */
[----:B-1----:R-:W-:Y:S01]  /*106f0*/  IADD3 R2, R7, 0x28, RZ ;  /* 0x0000002807027810 */ /* 0x002fe20007ffe0ff */
[----:B------:R-:W-:Y:S01]  /*10700*/  IMAD.MOV.U32 R3, RZ, RZ, R15 ;  /* 0x000000ffff037224 */ /* 0x000fe200078e000f */
[----:B------:R-:W-:Y:S02]  /*10710*/  MOV R8, 0x10730 ;  /* 0x0001073000087802 */ /* 0x000fe40000000f00 */
[----:B------:R-:W-:Y:S05]  /*10720*/  CALL.REL.NOINC `($_ZN7cutlass13device_kernelIN5flash19enable_sm80_to_sm89INS1_16FlashAttnBwdSm80INS1_25CollectiveMainloopBwdSm80ILi2ELi2EN4cute5tupleIJNS5_1CILi128EEES8_NS7_ILi64EEEEEENS_10bfloat16_tEfNS_4arch4Sm80ELb0ELb0ELb1ELb1ELb1ELb0ELb0ELb0ELi2ELi4ELi4ELi4ELb0EEENS1_24CollectiveEpilogueBwdGQAISA_fSD_Li256ELb1ELb1EEENS1_19SingleTileSchedulerILb1ELb0ELb0ELi128EEEEEEEEEvNT_6ParamsE$_ZN4cute3eso3ESOILb0ELb0EJiiEEC2ERKiS4_) ;  /* 0xffff64c000007944 */ /* 0x000fea0003c3ffff */
[----:B-1----:R-:W2:Y:S01]  /*10730*/  LDL.64 R2, [R1+0x1388] ;  /* 0x0013880001027983 */ /* 0x002ea20000100a00 */
[----:B------:R-:W-:-:S03]  /*10740*/  MOV R6, 0x10780 ;  /* 0x0001078000067802 */ /* 0x000fc60000000f00 */
[----:B--2---:R1:W-:Y:S04]  /*10750*/  STL [R1+0x1394], R2 ;  /* 0x0013940201007387 */ /* 0x0043e80000100800 */
[----:B------:R1:W-:Y:S02]  /*10760*/  STL [R1+0x1398], R3 ;  /* 0x0013980301007387 */ /* 0x0003e40000100800 */
[----:B-1----:R-:W-:Y:S05]  /*10770*/  CALL.REL.NOINC `($_ZN7cutlass13device_kernelIN5flash19enable_sm80_to_sm89INS1_16FlashAttnBwdSm80INS1_25CollectiveMainloopBwdSm80ILi2ELi2EN4cute5tupleIJNS5_1CILi128EEES8_NS7_ILi64EEEEEENS_10bfloat16_tEfNS_4arch4Sm80ELb0ELb0ELb1ELb1ELb1ELb0ELb0ELb0ELi2ELi4ELi4ELi4ELb0EEENS1_24CollectiveEpilogueBwdGQAISA_fSD_Li256ELb1ELb1EEENS1_19SingleTileSchedulerILb1ELb0ELb0ELi128EEEEEEEEEvNT_6ParamsE$_ZN4cute3eso3ESOILb0ELb0EJiNS_5tupleIJiiEEEEEC2ERKiRKS3_) ;  /* 0xffff63d000007944 */ /* 0x002fea0003c3ffff */
[----:B-1----:R1:W5:Y:S04]  /*10780*/  LDL R5, [R1+0x1390] ;  /* 0x0013900001057983 */ /* 0x0023680000100800 */
[----:B------:R1:W5:Y:S01]  /*10790*/  LDL.64 R2, [R1+0x1388] ;  /* 0x0013880001027983 */ /* 0x0003620000100a00 */
[----:B------:R-:W-:-:S03]  /*107a0*/  MOV R6, 0x107c0 ;  /* 0x000107c000067802 */ /* 0x000fc60000000f00 */
[----:B-1---5:R-:W-:Y:S05]  /*107b0*/  CALL.REL.NOINC `($_ZN7cutlass13device_kernelIN5flash19enable_sm80_to_sm89INS1_16FlashAttnBwdSm80INS1_25CollectiveMainloopBwdSm80ILi2ELi2EN4cute5tupleIJNS5_1CILi128EEES8_NS7_ILi64EEEEEENS_10bfloat16_tEfNS_4arch4Sm80ELb0ELb0ELb1ELb1ELb1ELb0ELb0ELb0ELi2ELi4ELi4ELi4ELb0EEENS1_24CollectiveEpilogueBwdGQAISA_fSD_Li256ELb1ELb1EEENS1_19SingleTileSchedulerILb1ELb0ELb0ELi128EEEEEEEEEvNT_6ParamsE$_ZN4cute3eso3ESOILb0ELb1EJNS_5tupleIJiNS2_IJiiEEEEEENS2_IJNS_10UnderscoreENS2_IJS5_S5_EEEEEEEEC2ERKS4_RKS7_) ;  /* 0xffff6a0000007944 */ /* 0x022fea0003c3ffff */
        /* <DEDUP_REMOVED lines=10> */
[----:B-1---5:R-:W-:Y:S05]  /*10860*/  CALL.REL.NOINC `($_ZN7cutlass13device_kernelIN5flash19enable_sm80_to_sm89INS1_16FlashAttnBwdSm80INS1_25CollectiveMainloopBwdSm80ILi2ELi2EN4cute5tupleIJNS5_1CILi128EEES8_NS7_ILi64EEEEEENS_10bfloat16_tEfNS_4arch4Sm80ELb0ELb0ELb1ELb1ELb1ELb0ELb0ELb0ELi2ELi4ELi4ELi4ELb0EEENS1_24CollectiveEpilogueBwdGQAISA_fSD_Li256ELb1ELb1EEENS1_19SingleTileSchedulerILb1ELb0ELb0ELi128EEEEEEEEEvNT_6ParamsE$_ZN4cute5tupleIJiEEC2ERKi) ;  /* 0xffffa7f000007944 */ /* 0x022fea0003c3ffff */
[----:B------:R1:W5:Y:S01]  /*10870*/  LDL R6, [R1+0x1388] ;  /* 0x0013880001067983 */ /* 0x0003620000100800 */
[----:B------:R-:W-:Y:S01]  /*10880*/  IMAD.MOV.U32 R3, RZ, RZ, R4 ;  /* 0x000000ffff037224 */ /* 0x000fe200078e0004 */
[----:B------:R-:W-:Y:S02]  /*10890*/  MOV R2, R15 ;  /* 0x0000000f00027202 */ /* 0x000fe40000000f00 */
        /* <DEDUP_REMOVED lines=9> */
[----:B------:R-:W-:-:S02]  /*10930*/  MOV R6, 0x10950 ;  /* 0x0001095000067802 */ /* 0x000fc40000000f00 */
[----:B-1---5:R-:W-:Y:S05]  /*10940*/  CALL.REL.NOINC `($_ZN7cutlass13device_kernelIN5flash19enable_sm80_to_sm89INS1_16FlashAttnBwdSm80INS1_25CollectiveMainloopBwdSm80ILi2ELi2EN4cute5tupleIJNS5_1CILi128EEES8_NS7_ILi64EEEEEENS_10bfloat16_tEfNS_4arch4Sm80ELb0ELb0ELb1ELb1ELb1ELb0ELb0ELb0ELi2ELi4ELi4ELi4ELb0EEENS1_24CollectiveEpilogueBwdGQAISA_fSD_Li256ELb1ELb1EEENS1_19SingleTileSchedulerILb1ELb0ELb0ELi128EEEEEEEEEvNT_6ParamsE$_ZN4cute5tupleIJNS_1CILi0EEEiEEC2ERKS2_RKi) ;  /* 0xffffa62000007944 */ /* 0x022fea0003c3ffff */
[----:B------:R1:W5:Y:S01]  /*10950*/  LDL R52, [R1+0x1388] ;  /* 0x0013880001347983 */ /* 0x0003620000100800 */
[----:B------:R-:W-:Y:S01]  /*10960*/  IMAD.MOV.U32 R3, RZ, RZ, R4 ;  /* 0x000000ffff037224 */ /* 0x000fe200078e0004 */
[----:B------:R-:W-:-:S02]  /*10970*/  MOV R2, R7 ;  /* 0x0000000700027202 */ /* 0x000fc40000000f00 */
[----:B------:R-:W-:Y:S02]  /*10980*/  MOV R10, 0x109a0 ;  /* 0x000109a0000a7802 */ /* 0x000fe40000000f00 */
[----:B-1---5:R-:W-:Y:S05]  /*10990*/  CALL.REL.NOINC `($_ZN7cutlass13device_kernelIN5flash19enable_sm80_to_sm89INS1_16FlashAttnBwdSm80INS1_25CollectiveMainloopBwdSm80ILi2ELi2EN4cute5tupleIJNS5_1CILi128EEES8_NS7_ILi64EEEEEENS_10bfloat16_tEfNS_4arch4Sm80ELb0ELb0ELb1ELb1ELb1ELb0ELb0ELb0ELi2ELi4ELi4ELi4ELb0EEENS1_24CollectiveEpilogueBwdGQAISA_fSD_Li256ELb1ELb1EEENS1_19SingleTileSchedulerILb1ELb0ELb0ELi128EEEEEEEEEvNT_6ParamsE$_ZN4cute5tupleIJiEEC2ERKi) ;  /* 0xffffa6c000007944 */ /* 0x022fea0003c3ffff */
[----:B------:R1:W5:Y:S01]  /*109a0*/  LDL R3, [R1+0x1380] ;  /* 0x0013800001037983 */ /* 0x0003620000100800 */
[----:B------:R-:W-:Y:S02]  /*109b0*/  MOV R2, R15 ;  /* 0x0000000f00027202 */ /* 0x000fe40000000f00 */
[----:B------:R-:W-:Y:S02]  /*109c0*/  MOV R10, 0x109e0 ;  /* 0x000109e0000a7802 */ /* 0x000fe40000000f00 */
[----:B-1---5:R-:W-:Y:S05]  /*109d0*/  CALL.REL.NOINC `($_ZN7cutlass13device_kernelIN5flash19enable_sm80_to_sm89INS1_16FlashAttnBwdSm80INS1_25CollectiveMainloopBwdSm80ILi2ELi2EN4cute5tupleIJNS5_1CILi128EEES8_NS7_ILi64EEEEEENS_10bfloat16_tEfNS_4arch4Sm80ELb0ELb0ELb1ELb1ELb1ELb0ELb0ELb0ELi2ELi4ELi4ELi4ELb0EEENS1_24CollectiveEpilogueBwdGQAISA_fSD_Li256ELb1ELb1EEENS1_19SingleTileSchedulerILb1ELb0ELb0ELi128EEEEEEEEEvNT_6ParamsE$_ZN4cute5tupleIJiEEC2ERKi) ;  /* 0xffffa68000007944 */ /* 0x022fea0003c3ffff */
[----:B------:R1:W5:Y:S01]  /*109e0*/  LDL R3, [R1+0x1388] ;  /* 0x0013880001037983 */ /* 0x0003620000100800 */
[----:B------:R-:W-:Y:S02]  /*109f0*/  MOV R2, R15 ;  /* 0x0000000f00027202 */ /* 0x000fe40000000f00 */
[----:B------:R-:W-:Y:S02]  /*10a00*/  MOV R6, 0x10a20 ;  /* 0x00010a2000067802 */ /* 0x000fe40000000f00 */
[----:B-1---5:R-:W-:Y:S05]  /*10a10*/  CALL.REL.NOINC `($_ZN7cutlass13device_kernelIN5flash19enable_sm80_to_sm89INS1_16FlashAttnBwdSm80INS1_25CollectiveMainloopBwdSm80ILi2ELi2EN4cute5tupleIJNS5_1CILi128EEES8_NS7_ILi64EEEEEENS_10bfloat16_tEfNS_4arch4Sm80ELb0ELb0ELb1ELb1ELb1ELb0ELb0ELb0ELi2ELi4ELi4ELi4ELb0EEENS1_24CollectiveEpilogueBwdGQAISA_fSD_Li256ELb1ELb1EEENS1_19SingleTileSchedulerILb1ELb0ELb0ELi128EEEEEEEEEvNT_6ParamsE$_ZN4cute3eso3ESOILb0ELb1EJiNS_1CILi0EEEEEC2ERKiRKS3_) ;  /* 0xffff69b000007944 */ /* 0x022fea0003c3ffff */
[----:B------:R2:W5:Y:S01]  /*10a20*/  LDL R10, [R1+0x1388] ;  /* 0x00138800010a7983 */ /* 0x0005620000100800 */
[----:B------:R-:W-:-:S03]  /*10a30*/  MOV R4, 0x10a60 ;  /* 0x00010a6000047802 */ /* 0x000fc60000000f00 */
[----:B------:R2:W-:Y:S04]  /*10a40*/  STL [R1+0x1388], R52 ;  /* 0x0013883401007387 */ /* 0x0005e80000100800 */
[----:B-12--5:R-:W-:Y:S05]  /*10a50*/  CALL.REL.NOINC `($_ZN7cutlass13device_kernelIN5flash19enable_sm80_to_sm89INS1_16FlashAttnBwdSm80INS1_25CollectiveMainloopBwdSm80ILi2ELi2EN4cute5tupleIJNS5_1CILi128EEES8_NS7_ILi64EEEEEENS_10bfloat16_tEfNS_4arch4Sm80ELb0ELb0ELb1ELb1ELb1ELb0ELb0ELb0ELi2ELi4ELi4ELi4ELb0EEENS1_24CollectiveEpilogueBwdGQAISA_fSD_Li256ELb1ELb1EEENS1_19SingleTileSchedulerILb1ELb0ELb0ELi128EEEEEEEEEvNT_6ParamsE$_ZZN4cuteplIJNS_1CILi0EEEiEJiEEEDaRKNS_15ArithmeticTupleIJDpT_EEERKNS3_IJDpT0_EEEENKUlDpRKT_E_clIJiiEEEDaSH_) ;  /* 0xfffff78000007944 */ /* 0x026fea0003c3ffff */
[----:B------:R-:W-:Y:S01]  /*10a60*/  IMAD.SHL.U32 R3, R5, 0x10, RZ ;  /* 0x0000001005037824 */ /* 0x000fe200078e00ff */
[----:B------:R-:W-:Y:S02]  /*10a70*/  MOV R2, R15 ;  /* 0x0000000f00027202 */ /* 0x000fe40000000f00 */
[----:B------:R-:W-:Y:S02]  /*10a80*/  MOV R10, 0x10aa0 ;  /* 0x00010aa0000a7802 */ /* 0x000fe40000000f00 */
[----:B-1---5:R-:W-:Y:S05]  /*10a90*/  CALL.REL.NOINC `($_ZN7cutlass13device_kernelIN5flash19enable_sm80_to_sm89INS1_16FlashAttnBwdSm80INS1_25CollectiveMainloopBwdSm80ILi2ELi2EN4cute5tupleIJNS5_1CILi128EEES8_NS7_ILi64EEEEEENS_10bfloat16_tEfNS_4arch4Sm80ELb0ELb0ELb1ELb1ELb1ELb0ELb0ELb0ELi2ELi4ELi4ELi4ELb0EEENS1_24CollectiveEpilogueBwdGQAISA_fSD_Li256ELb1ELb1EEENS1_19SingleTileSchedulerILb1ELb0ELb0ELi128EEEEEEEEEvNT_6ParamsE$_ZN4cute5tupleIJiEEC2ERKi) ;  /* 0xffffa5c000007944 */ /* 0x022fea0003c3ffff */
[----:B------:R1:W5:Y:S01]  /*10aa0*/  LDL R4, [R1+0x1388] ;  /* 0x0013880001047983 */ /* 0x0003620000100800 */
[----:B------:R-:W-:Y:S01]  /*10ab0*/  IMAD.SHL.U32 R3, R50, 0x8, RZ ;  /* 0x0000000832037824 */ /* 0x000fe200078e00ff */
        /* <DEDUP_REMOVED lines=20> */
[----:B-1---5:R-:W-:Y:S05]  /*10c00*/  CALL.REL.NOINC `($_ZN7cutlass13device_kernelIN5flash19enable_sm80_to_sm89INS1_16FlashAttnBwdSm80INS1_25CollectiveMainloopBwdSm80ILi2ELi2EN4cute5tupleIJNS5_1CILi128EEES8_NS7_ILi64EEEEEENS_10bfloat16_tEfNS_4arch4Sm80ELb0ELb0ELb1ELb1ELb1ELb0ELb0ELb0ELi2ELi4ELi4ELi4ELb0EEENS1_24CollectiveEpilogueBwdGQAISA_fSD_Li256ELb1ELb1EEENS1_19SingleTileSchedulerILb1ELb0ELb0ELi128EEEEEEEEEvNT_6ParamsE$_ZN4cute5tupleIJNS_1CILi0EEEiEEC2ERKS2_RKi) ;  /* 0xffffa36000007944 */ /* 0x022fea0003c3ffff */
[----:B------:R1:W5:Y:S01]  /*10c10*/  LDL R50, [R1+0x1388] ;  /* 0x0013880001327983 */ /* 0x0003620000100800 */
[----:B------:R-:W-:Y:S01]  /*10c20*/  IMAD.MOV.U32 R3, RZ, RZ, R4 ;  /* 0x000000ffff037224 */ /* 0x000fe200078e0004 */
[----:B------:R-:W-:Y:S02]  /*10c30*/  MOV R2, R15 ;  /* 0x0000000f00027202 */ /* 0x000fe40000000f00 */
[----:B------:R-:W-:-:S02]  /*10c40*/  MOV R6, 0x10c60 ;  /* 0x00010c6000067802 */ /* 0x000fc40000000f00 */
[----:B-1---5:R-:W-:Y:S05]  /*10c50*/  CALL.REL.NOINC `($_ZN7cutlass13device_kernelIN5flash19enable_sm80_to_sm89INS1_16FlashAttnBwdSm80INS1_25CollectiveMainloopBwdSm80ILi2ELi2EN4cute5tupleIJNS5_1CILi128EEES8_NS7_ILi64EEEEEENS_10bfloat16_tEfNS_4arch4Sm80ELb0ELb0ELb1ELb1ELb1ELb0ELb0ELb0ELi2ELi4ELi4ELi4ELb0EEENS1_24CollectiveEpilogueBwdGQAISA_fSD_Li256ELb1ELb1EEENS1_19SingleTileSchedulerILb1ELb0ELb0ELi128EEEEEEEEEvNT_6ParamsE$_ZN4cute3eso3ESOILb0ELb1EJiNS_1CILi0EEEEEC2ERKiRKS3_) ;  /* 0xffff677000007944 */ /* 0x022fea0003c3ffff */
[----:B------:R2:W5:Y:S01]  /*10c60*/  LDL R10, [R1+0x1388] ;  /* 0x00138800010a7983 */ /* 0x0005620000100800 */
[----:B------:R-:W-:-:S02]  /*10c70*/  MOV R11, R15 ;  /* 0x0000000f000b7202 */ /* 0x000fc40000000f00 */
[----:B------:R-:W-:Y:S01]  /*10c80*/  MOV R76, 0x10cb0 ;  /* 0x00010cb0004c7802 */ /* 0x000fe20000000f00 */
[----:B------:R2:W-:Y:S04]  /*10c90*/  STL [R1+0x1388], R50 ;  /* 0x0013883201007387 */ /* 0x0005e80000100800 */
[----:B-12--5:R-:W-:Y:S05]  /*10ca0*/  CALL.REL.NOINC `($_ZN7cutlass13device_kernelIN5flash19enable_sm80_to_sm89INS1_16FlashAttnBwdSm80INS1_25CollectiveMainloopBwdSm80ILi2ELi2EN4cute5tupleIJNS5_1CILi128EEES8_NS7_ILi64EEEEEENS_10bfloat16_tEfNS_4arch4Sm80ELb0ELb0ELb1ELb1ELb1ELb0ELb0ELb0ELi2ELi4ELi4ELi4ELb0EEENS1_24CollectiveEpilogueBwdGQAISA_fSD_Li256ELb1ELb1EEENS1_19SingleTileSchedulerILb1ELb0ELb0ELi128EEEEEEEEEvNT_6ParamsE$_ZZN4cuteplIJiEJNS_1CILi0EEEiEEEDaRKNS_15ArithmeticTupleIJDpT_EEERKNS3_IJDpT0_EEEENKUlDpRKT_E_clIJiiEEEDaSH_) ;  /* 0xfffff63000007944 */ /* 0x026fea0003c3ffff */
[----:B-----5:R-:W-:Y:S01]  /*10cb0*/  IMAD.IADD R6, R3, 0x1, R19 ;  /* 0x0000000103067824 */ /* 0x020fe200078e0213 */
[----:B------:R-:W-:Y:S02]  /*10cc0*/  IADD3 R10, R18, R2, RZ ;  /* 0x00000002120a7210 */ /* 0x000fe40007ffe0ff */
[----:B------:R-:W-:Y:S02]  /*10cd0*/  MOV R4, 0x10d00 ;  /* 0x00010d0000047802 */ /* 0x000fe40000000f00 */
[----:B------:R2:W-:Y:S04]  /*10ce0*/  STL [R1+0x1388], R6 ;  /* 0x0013880601007387 */ /* 0x0005e80000100800 */
[----:B-12---:R-:W-:Y:S05]  /*10cf0*/  CALL.REL.NOINC `($_ZN7cutlass13device_kernelIN5flash19enable_sm80_to_sm89INS1_16FlashAttnBwdSm80INS1_25CollectiveMainloopBwdSm80ILi2ELi2EN4cute5tupleIJNS5_1CILi128EEES8_NS7_ILi64EEEEEENS_10bfloat16_tEfNS_4arch4Sm80ELb0ELb0ELb1ELb1ELb1ELb0ELb0ELb0ELi2ELi4ELi4ELi4ELb0EEENS1_24CollectiveEpilogueBwdGQAISA_fSD_Li256ELb1ELb1EEENS1_19SingleTileSchedulerILb1ELb0ELb0ELi128EEEEEEEEEvNT_6ParamsE$_ZZN4cuteplIJiiEJiiEEEDaRKNS_15ArithmeticTupleIJDpT_EEERKNS1_IJDpT0_EEEENKUlDpRKT_E_clIJiiEEEDaSF_) ;  /* 0xfffff6e000007944 */ /* 0x006fea0003c3ffff */
[----:B-----5:R2:W-:Y:S01]  /*10d00*/  STL [R1+0x1388], R11 ;  /* 0x0013880b01007387 */ /* 0x0205e20000100800 */
[----:B------:R-:W-:-:S03]  /*10d10*/  MOV R4, 0x10d30 ;  /* 0x00010d3000047802 */ /* 0x000fc60000000f00 */
[----:B-12---:R-:W-:Y:S05]  /*10d20*/  CALL.REL.NOINC `($_ZN7cutlass13device_kernelIN5flash19enable_sm80_to_sm89INS1_16FlashAttnBwdSm80INS1_25CollectiveMainloopBwdSm80ILi2ELi2EN4cute5tupleIJNS5_1CILi128EEES8_NS7_ILi64EEEEEENS_10bfloat16_tEfNS_4arch4Sm80ELb0ELb0ELb1ELb1ELb1ELb0ELb0ELb0ELi2ELi4ELi4ELi4ELb0EEENS1_24CollectiveEpilogueBwdGQAISA_fSD_Li256ELb1ELb1EEENS1_19SingleTileSchedulerILb1ELb0ELb0ELi128EEEEEEEEEvNT_6ParamsE$_ZZN4cuteplIJiiEJNS_1CILi0EEES2_EEEDaRKNS_15ArithmeticTupleIJDpT_EEERKNS3_IJDpT0_EEEENKUlDpRKT_E_clIJiiEEEDaSH_) ;  /* 0xfffff63000007944 */ /* 0x006fea0003c3ffff */
[----:B------:R-:W-:Y:S02]  /*10d30*/  MOV R6, 0x10d50 ;  /* 0x00010d5000067802 */ /* 0x000fe40000000f00 */
[----:B-1---5:R-:W-:Y:S05]  /*10d40*/  CALL.REL.NOINC `($_ZN7cutlass13device_kernelIN5flash19enable_sm80_to_sm89INS1_16FlashAttnBwdSm80INS1_25CollectiveMainloopBwdSm80ILi2ELi2EN4cute5tupleIJNS5_1CILi128EEES8_NS7_ILi64EEEEEENS_10bfloat16_tEfNS_4arch4Sm80ELb0ELb0ELb1ELb1ELb1ELb0ELb0ELb0ELi2ELi4ELi4ELi4ELb0EEENS1_24CollectiveEpilogueBwdGQAISA_fSD_Li256ELb1ELb1EEENS1_19SingleTileSchedulerILb1ELb0ELb0ELi128EEEEEEEEEvNT_6ParamsE$_ZN4cute3eso3ESOILb1ELb0EJNS_6LayoutINS_5tupleIJNS3_IJNS_1CILi2EEES5_EEES5_NS4_ILi8EEEEEENS3_IJNS3_IJNS_11ScaledBasisINS4_ILi1EEEJLi1EEEENS9_IS7_JLi0EEEEEEENS9_INS4_ILi64EEEJLi0EEEENS9_INS4_ILi16EEEJLi1EEEEEEEEENS_15ArithmeticTupleIJiiEEEEEC2ERKSJ_RKSL_) ;  /* 0xffff8c8000007944 */ /* 0x022fea0003c3ffff */
[----:B------:R-:W2:Y:S01]  /*10d50*/  LDL.64 R10, [R1+0x1388] ;  /* 0x00138800010a7983 */ /* 0x000ea20000100a00 */
[----:B-1----:R-:W-:-:S03]  /*10d60*/  MOV R4, 0x10d90 ;  /* 0x00010d9000047802 */ /* 0x002fc60000000f00 */
[----:B--2---:R1:W-:Y:S04]  /*10d70*/  STL [R1+0x1388], R11 ;  /* 0x0013880b01007387 */ /* 0x0043e80000100800 */
[----:B-1----:R-:W-:Y:S05]  /*10d80*/  CALL.REL.NOINC `($_ZN7cutlass13device_kernelIN5flash19enable_sm80_to_sm89INS1_16FlashAttnBwdSm80INS1_25CollectiveMainloopBwdSm80ILi2ELi2EN4cute5tupleIJNS5_1CILi128EEES8_NS7_ILi64EEEEEENS_10bfloat16_tEfNS_4arch4Sm80ELb0ELb0ELb1ELb1ELb1ELb0ELb0ELb0ELi2ELi4ELi4ELi4ELb0EEENS1_24CollectiveEpilogueBwdGQAISA_fSD_Li256ELb1ELb1EEENS1_19SingleTileSchedulerILb1ELb0ELb0ELi128EEEEEEEEEvNT_6ParamsE$_ZZN4cuteplIJNS_1CILi0EEES2_EJiiEEEDaRKNS_15ArithmeticTupleIJDpT_EEERKNS3_IJDpT0_EEEENKUlDpRKT_E_clIJiiEEEDaSH_) ;  /* 0xfffff36000007944 */ /* 0x002fea0003c3ffff */
[----:B------:R-:W-:Y:S02]  /*10d90*/  MOV R6, 0x10db0 ;  /* 0x00010db000067802 */ /* 0x000fe40000000f00 */
[----:B-1---5:R-:W-:Y:S05]  /*10da0*/  CALL.REL.NOINC `($_ZN7cutlass13device_kernelIN5flash19enable_sm80_to_sm89INS1_16FlashAttnBwdSm80INS1_25CollectiveMainloopBwdSm80ILi2ELi2EN4cute5tupleIJNS5_1CILi128EEES8_NS7_ILi64EEEEEENS_10bfloat16_tEfNS_4arch4Sm80ELb0ELb0ELb1ELb1ELb1ELb0ELb0ELb0ELi2ELi4ELi4ELi4ELb0EEENS1_24CollectiveEpilogueBwdGQAISA_fSD_Li256ELb1ELb1EEENS1_19SingleTileSchedulerILb1ELb0ELb0ELi128EEEEEEEEEvNT_6ParamsE$_ZN4cute3eso3ESOILb1ELb0EJNS_6LayoutINS_5tupleIJNS3_IJNS_1CILi2EEES5_EEES5_NS4_ILi8EEEEEENS3_IJNS3_IJNS_11ScaledBasisINS4_ILi1EEEJLi1EEEENS9_IS7_JLi0EEEEEEENS9_INS4_ILi64EEEJLi0EEEENS9_INS4_ILi16EEEJLi1EEEEEEEEENS_10ViewEngineINS_23ArithmeticTupleIteratorINS_15ArithmeticTupleIJiiEEEEEEEEEC2ERKSJ_RKSP_) ;  /* 0xffff8bc000007944 */ /* 0x022fea0003c3ffff */
[----:B-1----:R1:W5:Y:S01]  /*10db0*/  LDL.64 R2, [R1+0x1388] ;  /* 0x0013880001027983 */ /* 0x0023620000100a00 */
[----:B------:R-:W-:Y:S01]  /*10dc0*/  IMAD.MOV.U32 R50, RZ, RZ, R46 ;  /* 0x000000ffff327224 */ /* 0x000fe200078e002e */
[----:B------:R-:W-:Y:S02]  /*10dd0*/  MOV R51, R43 ;  /* 0x0000002b00337202 */ /* 0x000fe40000000f00 */
[----:B------:R-:W-:Y:S02]  /*10de0*/  MOV R6, 0x10e00 ;  /* 0x00010e0000067802 */ /* 0x000fe40000000f00 */
[----:B-1---5:R-:W-:Y:S05]  /*10df0*/  CALL.REL.NOINC `($_ZN7cutlass13device_kernelIN5flash19enable_sm80_to_sm89INS1_16FlashAttnBwdSm80INS1_25CollectiveMainloopBwdSm80ILi2ELi2EN4cute5tupleIJNS5_1CILi128EEES8_NS7_ILi64EEEEEENS_10bfloat16_tEfNS_4arch4Sm80ELb0ELb0ELb1ELb1ELb1ELb0ELb0ELb0ELi2ELi4ELi4ELi4ELb0EEENS1_24CollectiveEpilogueBwdGQAISA_fSD_Li256ELb1ELb1EEENS1_19SingleTileSchedulerILb1ELb0ELb0ELi128EEEEEEEEEvNT_6ParamsE$_ZN4cute3eso3ESOILb1ELb0EJNS_6LayoutINS_5tupleIJNS3_IJNS_1CILi2EEES5_EEENS3_IJS5_NS4_ILi8EEEEEEEEENS3_IJNS3_IJS5_NS4_ILi4EEEEEENS3_IJNS4_ILi1EEES7_EEEEEEEENS_10ViewEngineIPfEEEEC2ERKSF_RKSI_) ;  /* 0xffff8a9000007944 */ /* 0x022fea0003c3ffff */
[----:B-1----:R1:W5:Y:S01]  /*10e00*/  LDL.64 R50, [R1+0x1388] ;  /* 0x0013880001327983 */ /* 0x0023620000100a00 */
[----:B------:R-:W-:-:S03]  /*10e10*/  MOV R6, 0x10e30 ;  /* 0x00010e3000067802 */ /* 0x000fc60000000f00 */
[----:B-1---5:R-:W-:Y:S05]  /*10e20*/  CALL.REL.NOINC `($_ZN7cutlass13device_kernelIN5flash19enable_sm80_to_sm89INS1_16FlashAttnBwdSm80INS1_25CollectiveMainloopBwdSm80ILi2ELi2EN4cute5tupleIJNS5_1CILi128EEES8_NS7_ILi64EEEEEENS_10bfloat16_tEfNS_4arch4Sm80ELb0ELb0ELb1ELb1ELb1ELb0ELb0ELb0ELi2ELi4ELi4ELi4ELb0EEENS1_24CollectiveEpilogueBwdGQAISA_fSD_Li256ELb1ELb1EEENS1_19SingleTileSchedulerILb1ELb0ELb0ELi128EEEEEEEEEvNT_6ParamsE$_ZN4cute3eso3ESOILb1ELb0EJNS_6LayoutINS_5tupleIJNS3_IJNS_1CILi2EEES5_EEENS3_IJS5_NS4_ILi8EEEEEEEEENS3_IJNS3_IJNS_11ScaledBasisIS7_JLi0EEEENSA_INS4_ILi64EEEJLi0EEEEEEENS3_IJNSA_INS4_ILi1EEEJLi1EEEENSA_INS4_ILi16EEEJLi1EEEEEEEEEEEENS_10ViewEngineINS_23ArithmeticTupleIteratorINS_15ArithmeticTupleIJiiEEEEEEEEEC2ERKSL_RKSR_) ;  /* 0xffff8a0000007944 */ /* 0x022fea0003c3ffff */
[----:B------:R2:W5:Y:S01]  /*10e30*/  LDL.64 R10, [R1+0x1388] ;  /* 0x00138800010a7983 */ /* 0x0005620000100a00 */
[----:B------:R-:W-:-:S03]  /*10e40*/  MOV R6, 0x10e60 ;  /* 0x00010e6000067802 */ /* 0x000fc60000000f00 */
[----:B-12--5:R-:W-:Y:S05]  /*10e50*/  CALL.REL.NOINC `($_ZN7cutlass13device_kernelIN5flash19enable_sm80_to_sm89INS1_16FlashAttnBwdSm80INS1_25CollectiveMainloopBwdSm80ILi2ELi2EN4cute5tupleIJNS5_1CILi128EEES8_NS7_ILi64EEEEEENS_10bfloat16_tEfNS_4arch4Sm80ELb0ELb0ELb1ELb1ELb1ELb0ELb0ELb0ELi2ELi4ELi4ELi4ELb0EEENS1_24CollectiveEpilogueBwdGQAISA_fSD_Li256ELb1ELb1EEENS1_19SingleTileSchedulerILb1ELb0ELb0ELi128EEEEEEEEEvNT_6ParamsE$_ZN4cute3eso3ESOILb1ELb0EJNS_6LayoutINS_5tupleIJNS3_IJNS3_IJNS_1CILi4EEENS4_ILi8EEEEEENS3_IJS5_NS4_ILi2EEEEEEEEENS3_IJNS3_IJS8_S8_EEENS3_IJS8_S6_EEEEEEEEENS3_IJNS3_IJNS3_IJNS_11ScaledBasisIS8_JLi1EEEENSF_INS4_ILi1EEEJLi0EEEEEEENS3_IJNSF_INS4_ILi16EEEJLi0EEEENSF_IS6_JLi1EEEEEEEEEENS3_IJNS3_IJNSF_ISH_JLi1EEEENSF_IS6_JLi0EEEEEEENS3_IJNSF_INS4_ILi64EEEJLi0EEEENSF_ISK_JLi1EEEEEEEEEEEEEEENS_10ViewEngineINS_23ArithmeticTupleIteratorINS_15ArithmeticTupleIJNS4_ILi0EEES12_EEEEEEEEEC2ERKSY_RKS15_) ;  /* 0xffff828000007944 */ /* 0x026fea0003c3ffff */
[----:B-1----:R-:W-:Y:S02]  /*10e60*/  MOV R2, 0x10e80 ;  /* 0x00010e8000027802 */ /* 0x002fe40000000f00 */
[----:B------:R-:W-:Y:S05]  /*10e70*/  CALL.REL.NOINC `($_ZN7cutlass13device_kernelIN5flash19enable_sm80_to_sm89INS1_16FlashAttnBwdSm80INS1_25CollectiveMainloopBwdSm80ILi2ELi2EN4cute5tupleIJNS5_1CILi128EEES8_NS7_ILi64EEEEEENS_10bfloat16_tEfNS_4arch4Sm80ELb0ELb0ELb1ELb1ELb1ELb0ELb0ELb0ELi2ELi4ELi4ELi4ELb0EEENS1_24CollectiveEpilogueBwdGQAISA_fSD_Li256ELb1ELb1EEENS1_19SingleTileSchedulerILb1ELb0ELb0ELi128EEEEEEEEEvNT_6ParamsE$_ZN4cute3eso3ESOILb1ELb0EJNS_6LayoutINS_5tupleIJNS3_IJNS_1CILi2EEES5_EEENS3_IJS5_NS4_ILi8EEEEEEEEENS3_IJNS3_IJNS_11ScaledBasisIS7_JLi0EEEENSA_INS4_ILi64EEEJLi0EEEEEEENS3_IJNSA_INS4_ILi1EEEJLi1EEEENSA_INS4_ILi16EEEJLi1EEEEEEEEEEEENS_10ViewEngineINS_23ArithmeticTupleIteratorINS_15ArithmeticTupleIJNS4_ILi0EEESP_EEEEEEEEEC2ERKSL_RKSS_) ;  /* 0xffff895000007944 */ /* 0x000fea0003c3ffff */
[----:B------:R2:W-:Y:S01]  /*10e80*/  STL [R1+0x1388], R11 ;  /* 0x0013880b01007387 */ /* 0x0005e20000100800 */
[----:B------:R-:W-:-:S03]  /*10e90*/  MOV R4, 0x10eb0 ;  /* 0x00010eb000047802 */ /* 0x000fc60000000f00 */
[----:B-12---:R-:W-:Y:S05]  /*10ea0*/  CALL.REL.NOINC `($_ZN7cutlass13device_kernelIN5flash19enable_sm80_to_sm89INS1_16FlashAttnBwdSm80INS1_25CollectiveMainloopBwdSm80ILi2ELi2EN4cute5tupleIJNS5_1CILi128EEES8_NS7_ILi64EEEEEENS_10bfloat16_tEfNS_4arch4Sm80ELb0ELb0ELb1ELb1ELb1ELb0ELb0ELb0ELi2ELi4ELi4ELi4ELb0EEENS1_24CollectiveEpilogueBwdGQAISA_fSD_Li256ELb1ELb1EEENS1_19SingleTileSchedulerILb1ELb0ELb0ELi128EEEEEEEEEvNT_6ParamsE$_ZZN4cuteplIJiiEJNS_1CILi0EEES2_EEEDaRKNS_15ArithmeticTupleIJDpT_EEERKNS3_IJDpT0_EEEENKUlDpRKT_E_clIJiiEEEDaSH_) ;  /* 0xfffff4b000007944 */ /* 0x006fea0003c3ffff */
[----:B------:R-:W2:Y:S04]  /*10eb0*/  LD.E R49, [R48.64+0x8] ;  /* 0x0000080430317980 */ /* 0x000ea8000c101900 */
[----:B------:R3:W-:Y:S01]  /*10ec0*/  STL [R1+0x13ac], RZ ;  /* 0x0013acff01007387 */ /* 0x0007e20000100800 */
[----:B--2---:R-:W-:-:S05]  /*10ed0*/  IMAD R12, R12, -0x80, R49 ;  /* 0xffffff800c0c7824 */ /* 0x004fca00078e0231 */
[----:B---3-5:R-:W-:Y:S02]  /*10ee0*/  IADD3 R5, R12, -R3, RZ ;  /* 0x800000030c057210 */ /* 0x028fe40007ffe0ff */
.L_x_1435:
[C---:B--2---:R-:W-:Y:S01]  /*10ef0*/  IADD3 R4, R47.reuse, 0x1, RZ ;  /* 0x000000012f047810 */ /* 0x044fe20007ffe0ff */
[----:B------:R-:W-:Y:S01]  /*10f00*/  IMAD.MOV.U32 R3, RZ, RZ, R47 ;  /* 0x000000ffff037224 */ /* 0x000fe200078e002f */
[----:B------:R-:W-:Y:S01]  /*10f10*/  ISETP.GE.U32.AND P0, PT, R47, 0xf, PT ;  /* 0x0000000f2f00780c */ /* 0x000fe20003f06070 */
[----:B------:R-:W-:Y:S01]  /*10f20*/  IMAD.MOV.U32 R13, RZ, RZ, R15 ;  /* 0x000000ffff0d7224 */ /* 0x000fe200078e000f */
[----:B-1----:R-:W-:Y:S01]  /*10f30*/  MOV R8, 0x10f60 ;  /* 0x00010f6000087802 */ /* 0x002fe20000000f00 */
[----:B------:R-:W-:-:S05]  /*10f40*/  IMAD.MOV.U32 R47, RZ, RZ, R4 ;  /* 0x000000ffff2f7224 */ /* 0x000fca00078e0004 */
[----:B-1----:R-:W-:Y:S05]  /*10f50*/  CALL.REL.NOINC `($_ZN7cutlass13device_kernelIN5flash19enable_sm80_to_sm89INS1_16FlashAttnBwdSm80INS1_25CollectiveMainloopBwdSm80ILi2ELi2EN4cute5tupleIJNS5_1CILi128EEES8_NS7_ILi64EEEEEENS_10bfloat16_tEfNS_4arch4Sm80ELb0ELb0ELb1ELb1ELb1ELb0ELb0ELb0ELi2ELi4ELi4ELi4ELb0EEENS1_24CollectiveEpilogueBwdGQAISA_fSD_Li256ELb1ELb1EEENS1_19SingleTileSchedulerILb1ELb0ELb0ELi128EEEEEEEEEvNT_6ParamsE$_ZN4cute3eso3ESOILb1ELb0EJNS_1CILi0EEEiEEC2ERKS3_RKi) ;  /* 0xffff6b2000007944 */ /* 0x002fea0003c3ffff */
[----:B------:R-:W2:Y:S01]  /*10f60*/  LDL R6, [R1+0x1388] ;  /* 0x0013880001067983 */ /* 0x000ea20000100800 */
[----:B-1----:R-:W-:Y:S01]  /*10f70*/  IMAD.MOV.U32 R2, RZ, RZ, R15 ;  /* 0x000000ffff027224 */ /* 0x002fe200078e000f */
[----:B------:R-:W-:Y:S02]  /*10f80*/  MOV R10, 0x10fd0 ;  /* 0x00010fd0000a7802 */ /* 0x000fe40000000f00 */
[----:B--2---:R-:W-:-:S04]  /*10f90*/  LEA.HI R11, R6, R6, RZ, 0x1 ;  /* 0x00000006060b7211 */ /* 0x004fc800078f08ff */
[----:B------:R-:W-:-:S05]  /*10fa0*/  LOP3.LUT R3, R11, 0xfffffffe, RZ, 0xc0, !PT ;  /* 0xfffffffe0b037812 */ /* 0x000fca00078ec0ff */
[----:B------:R-:W-:Y:S02]  /*10fb0*/  IMAD.IADD R3, R6, 0x1, -R3 ;  /* 0x0000000106037824 */ /* 0x000fe400078e0a03 */
[----:B------:R-:W-:Y:S05]  /*10fc0*/  CALL.REL.NOINC `($_ZN7cutlass13device_kernelIN5flash19enable_sm80_to_sm89INS1_16FlashAttnBwdSm80INS1_25CollectiveMainloopBwdSm80ILi2ELi2EN4cute5tupleIJNS5_1CILi128EEES8_NS7_ILi64EEEEEENS_10bfloat16_tEfNS_4arch4Sm80ELb0ELb0ELb1ELb1ELb1ELb0ELb0ELb0ELi2ELi4ELi4ELi4ELb0EEENS1_24CollectiveEpilogueBwdGQAISA_fSD_Li256ELb1ELb1EEENS1_19SingleTileSchedulerILb1ELb0ELb0ELi128EEEEEEEEEvNT_6ParamsE$_ZN4cute5tupleIJiEEC2ERKi) ;  /* 0xffffa09000007944 */ /* 0x000fea0003c3ffff */
[----:B------:R1:W5:Y:S01]  /*10fd0*/  LDL R6, [R1+0x1388] ;  /* 0x0013880001067983 */ /* 0x0003620000100800 */
[----:B------:R-:W-:Y:S01]  /*10fe0*/  IMAD.SHL.U32 R3, R11, 0x8, RZ ;  /* 0x000000080b037824 */ /* 0x000fe200078e00ff */
[----:B------:R-:W-:Y:S01]  /*10ff0*/  MOV R10, 0x11030 ;  /* 0x00011030000a7802 */ /* 0x000fe20000000f00 */
[----:B------:R-:W-:-:S03]  /*11000*/  IMAD.MOV.U32 R2, RZ, RZ, R15 ;  /* 0x000000ffff027224 */ /* 0x000fc600078e000f */
[----:B------:R-:W-:Y:S02]  /*11010*/  LOP3.LUT R3, R3, 0xfffffff0, RZ, 0xc0, !PT ;  /* 0xfffffff003037812 */ /* 0x000fe400078ec0ff */
        /* <DEDUP_REMOVED lines=18> */
[----:B-1---5:R-:W-:Y:S05]  /*11140*/  CALL.REL.NOINC `($_ZN7cutlass13device_kernelIN5flash19enable_sm80_to_sm89INS1_16FlashAttnBwdSm80INS1_25CollectiveMainloopBwdSm80ILi2ELi2EN4cute5tupleIJNS5_1CILi128EEES8_NS7_ILi64EEEEEENS_10bfloat16_tEfNS_4arch4Sm80ELb0ELb0ELb1ELb1ELb1ELb0ELb0ELb0ELi2ELi4ELi4ELi4ELb0EEENS1_24CollectiveEpilogueBwdGQAISA_fSD_Li256ELb1ELb1EEENS1_19SingleTileSchedulerILb1ELb0ELb0ELi128EEEEEEEEEvNT_6ParamsE$_ZN4cute5tupleIJNS_1CILi0EEEiEEC2ERKS2_RKi) ;  /* 0xffff9e2000007944 */ /* 0x022fea0003c3ffff */
[----:B------:R-:W2:Y:S01]  /*11150*/  LDL R3, [R1+0x1388] ;  /* 0x0013880001037983 */ /* 0x000ea20000100800 */
[----:B------:R-:W-:Y:S02]  /*11160*/  MOV R10, 0x11190 ;  /* 0x00011190000a7802 */ /* 0x000fe40000000f00 */
[----:B--2---:R-:W-:Y:S02]  /*11170*/  IADD3 R3, R12, R3, RZ ;  /* 0x000000030c037210 */ /* 0x004fe40007ffe0ff */
[----:B------:R-:W-:Y:S05]  /*11180*/  CALL.REL.NOINC `($_ZN7cutlass13device_kernelIN5flash19enable_sm80_to_sm89INS1_16FlashAttnBwdSm80INS1_25CollectiveMainloopBwdSm80ILi2ELi2EN4cute5tupleIJNS5_1CILi128EEES8_NS7_ILi64EEEEEENS_10bfloat16_tEfNS_4arch4Sm80ELb0ELb0ELb1ELb1ELb1ELb0ELb0ELb0ELi2ELi4ELi4ELi4ELb0EEENS1_24CollectiveEpilogueBwdGQAISA_fSD_Li256ELb1ELb1EEENS1_19SingleTileSchedulerILb1ELb0ELb0ELi128EEEEEEEEEvNT_6ParamsE$_ZZN4cuteplIJNS_1CILi0EEEiEJS2_iEEEDaRKNS_15ArithmeticTupleIJDpT_EEERKNS3_IJDpT0_EEEENKUlDpRKT_E_clIJS2_iEEEDaSH_) ;  /* 0xffffefe000007944 */ /* 0x000fea0003c3ffff */
[----:B------:R-:W-:Y:S02]  /*11190*/  MOV R10, 0x111b0 ;  /* 0x000111b0000a7802 */ /* 0x000fe40000000f00 */
[----:B-1---5:R-:W-:Y:S05]  /*111a0*/  CALL.REL.NOINC `($_ZN7cutlass13device_kernelIN5flash19enable_sm80_to_sm89INS1_16FlashAttnBwdSm80INS1_25CollectiveMainloopBwdSm80ILi2ELi2EN4cute5tupleIJNS5_1CILi128EEES8_NS7_ILi64EEEEEENS_10bfloat16_tEfNS_4arch4Sm80ELb0ELb0ELb1ELb1ELb1ELb0ELb0ELb0ELi2ELi4ELi4ELi4ELb0EEENS1_24CollectiveEpilogueBwdGQAISA_fSD_Li256ELb1ELb1EEENS1_19SingleTileSchedulerILb1ELb0ELb0ELi128EEEEEEEEEvNT_6ParamsE$_ZZN4cuteplIJNS_1CILi0EEEEJS2_iEEEDaRKNS_15ArithmeticTupleIJDpT_EEERKNS3_IJDpT0_EEEENKUlDpRKT_E_clIJS2_iEEEDaSH_) ;  /* 0xffffed8000007944 */ /* 0x022fea0003c3ffff */
[----:B------:R-:W-:Y:S02]  /*111b0*/  MOV R10, 0x111d0 ;  /* 0x000111d0000a7802 */ /* 0x000fe40000000f00 */
[----:B-1---5:R-:W-:Y:S05]  /*111c0*/  CALL.REL.NOINC `($_ZN7cutlass13device_kernelIN5flash19enable_sm80_to_sm89INS1_16FlashAttnBwdSm80INS1_25CollectiveMainloopBwdSm80ILi2ELi2EN4cute5tupleIJNS5_1CILi128EEES8_NS7_ILi64EEEEEENS_10bfloat16_tEfNS_4arch4Sm80ELb0ELb0ELb1ELb1ELb1ELb0ELb0ELb0ELi2ELi4ELi4ELi4ELb0EEENS1_24CollectiveEpilogueBwdGQAISA_fSD_Li256ELb1ELb1EEENS1_19SingleTileSchedulerILb1ELb0ELb0ELi128EEEEEEEEEvNT_6ParamsE$_ZZN4cuteplIJNS_1CILi0EEES2_EJS2_iEEEDaRKNS_15ArithmeticTupleIJDpT_EEERKNS3_IJDpT0_EEEENKUlDpRKT_E_clIJS2_iEEEDaSH_) ;  /* 0xffffedd000007944 */ /* 0x022fea0003c3ffff */
[----:B-----5:R-:W-:Y:S01]  /*111d0*/  ISETP.GE.AND P1, PT, R2, R5, PT ;  /* 0x000000050200720c */ /* 0x020fe20003f26270 */
[----:B------:R-:W-:-:S12]  /*111e0*/  BSSY B0, `(.L_x_1433) ;  /* 0x0000056000007945 */ /* 0x000fd80003800000 */
[----:B------:R-:W-:Y:S05]  /*111f0*/  @!P1 BRA `(.L_x_1434) ;  /* 0x0000054000009947 */ /* 0x000fea0003800000 */
[----:B------:R-:W-:Y:S01]  /*11200*/  IMAD.MOV.U32 R3, RZ, RZ, R15 ;  /* 0x000000ffff037224 */ /* 0x000fe200078e000f */
[----:B------:R-:W-:Y:S01]  /*11210*/  MOV R10, RZ ;  /* 0x000000ff000a7202 */ /* 0x000fe20000000f00 */
[----:B------:R-:W-:Y:S01]  /*11220*/  IMAD.MOV.U32 R2, RZ, RZ, R14 ;  /* 0x000000ffff027224 */ /* 0x000fe200078e000e */
[----:B------:R-:W-:Y:S02]  /*11230*/  MOV R8, 0x11250 ;  /* 0x0001125000087802 */ /* 0x000fe40000000f00 */
[----:B-1----:R-:W-:Y:S05]  /*11240*/  CALL.REL.NOINC `($_ZN7cutlass13device_kernelIN5flash19enable_sm80_to_sm89INS1_16FlashAttnBwdSm80INS1_25CollectiveMainloopBwdSm80ILi2ELi2EN4cute5tupleIJNS5_1CILi128EEES8_NS7_ILi64EEEEEENS_10bfloat16_tEfNS_4arch4Sm80ELb0ELb0ELb1ELb1ELb1ELb0ELb0ELb0ELi2ELi4ELi4ELi4ELb0EEENS1_24CollectiveEpilogueBwdGQAISA_fSD_Li256ELb1ELb1EEENS1_19SingleTileSchedulerILb1ELb0ELb0ELi128EEEEEEEEEvNT_6ParamsE$_ZN4cute3eso3ESOILb0ELb0EJiiEEC2ERKiS4_) ;  /* 0xffff59a000007944 */ /* 0x002fea0003c3ffff */
        /* <DEDUP_REMOVED lines=79> */
.L_x_1434:
[----:B------:R-:W-:Y:S05]  /*11740*/  BSYNC B0 ;  /* 0x0000000000007941 */ /* 0x000fea0003800000 */
.L_x_1433:
[----:B------:R2:W-:Y:S01]  /*11750*/  STL [R1+0x13ac], R4 ;  /* 0x0013ac0401007387 */ /* 0x0005e20000100800 */
[----:B------:R-:W-:Y:S05]  /*11760*/  @!P0 BRA `(.L_x_1435) ;  /* 0xfffff78000008947 */ /* 0x000fea000383ffff */
[----:B------:R-:W-:-:S04]  /*11770*/  MOV R45, 0x0 ;  /* 0x00000000002d7802 */ /* 0x000fc80000000f00 */
[----:B------:R-:W-:Y:S05]  /*11780*/  RET.REL.NODEC R44 `(_ZN7cutlass13device_kernelIN5flash19enable_sm80_to_sm89INS1_16FlashAttnBwdSm80INS1_25CollectiveMainloopBwdSm80ILi2ELi2EN4cute5tupleIJNS5_1CILi128EEES8_NS7_ILi64EEEEEENS_10bfloat16_tEfNS_4arch4Sm80ELb0ELb0ELb1ELb1ELb1ELb0ELb0ELb0ELi2ELi4ELi4ELi4ELb0EEENS1_24CollectiveEpilogueBwdGQAISA_fSD_Li256ELb1ELb1EEENS1_19SingleTileSchedulerILb1ELb0ELb0ELi128EEEEEEEEEvNT_6ParamsE) ;  /* 0xfffee8702c007950 */ /* 0x000fea0003c3ffff */
        .type           $_ZN7cutlass13device_kernelIN5flash19enable_sm80_to_sm89INS1_16FlashAttnBwdSm80INS1_25CollectiveMainloopBwdSm80ILi2ELi2EN4cute5tupleIJNS5_1CILi128EEES8_NS7_ILi64EEEEEENS_10bfloat16_tEfNS_4arch4Sm80ELb0ELb0ELb1ELb1ELb1ELb0ELb0ELb0ELi2ELi4ELi4ELi4ELb0EEENS1_24CollectiveEpilogueBwdGQAISA_fSD_Li256ELb1ELb1EEENS1_19SingleTileSchedulerILb1ELb0ELb0ELi128EEEEEEEEEvNT_6ParamsE$_ZZN5flash25CollectiveMainloopBwdSm80ILi2ELi2EN4cute5tupleIJNS1_1CILi128EEES4_NS3_ILi64EEEEEEN7cutlass10bfloat16_tEfNS7_4arch4Sm80ELb0ELb0ELb1ELb1ELb1ELb0ELb0ELb0ELi2ELi4ELi4ELi4ELb0EE3mmaINS_16FlashAttnBwdSm80ISB_NS_24CollectiveEpilogueBwdGQAIS6_fSA_Li256ELb1ELb1EEENS_19SingleTileSchedulerILb1ELb0ELb0ELi128EEEE13SharedStorageENS1_6TensorINS1_11ArrayEngineIfLm32EEENS1_6LayoutINS2_IJNS2_IJNS3_ILi2EEESO_EEESO_NS3_ILi4EEEEEENS2_IJNS2_IJNS3_ILi1EEESO_EEESQ_NS3_ILi8EEEEEEEEEEEEbRKNSB_6ParamsERT0_S12_iNS2_IJiiiEEERT_ENKUliT_E_clIZSC_ISJ_SX_EbS10_S12_S12_iS13_S15_EUlRS16_iE_EEDaiS16_,@function
        .size           $_ZN7cutlass13device_kernelIN5flash19enable_sm80_to_sm89INS1_16FlashAttnBwdSm80INS1_25CollectiveMainloopBwdSm80ILi2ELi2EN4cute5tupleIJNS5_1CILi128EEES8_NS7_ILi64EEEEEENS_10bfloat16_tEfNS_4arch4Sm80ELb0ELb0ELb1ELb1ELb1ELb0ELb0ELb0ELi2ELi4ELi4ELi4ELb0EEENS1_24CollectiveEpilogueBwdGQAISA_fSD_Li256ELb1ELb1EEENS1_19SingleTileSchedulerILb1ELb0ELb0ELi128EEEEEEEEEvNT_6ParamsE$_ZZN5flash25CollectiveMainloopBwdSm80ILi2ELi2EN4cute5tupleIJNS1_1CILi128EEES4_NS3_ILi64EEEEEEN7cutlass10bfloat16_tEfNS7_4arch4Sm80ELb0ELb0ELb1ELb1ELb1ELb0ELb0ELb0ELi2ELi4ELi4ELi4ELb0EE3mmaINS_16FlashAttnBwdSm80ISB_NS_24CollectiveEpilogueBwdGQAIS6_fSA_Li256ELb1ELb1EEENS_19SingleTileSchedulerILb1ELb0ELb0ELi128EEEE13SharedStorageENS1_6TensorINS1_11ArrayEngineIfLm32EEENS1_6LayoutINS2_IJNS2_IJNS3_ILi2EEESO_EEESO_NS3_ILi4EEEEEENS2_IJNS2_IJNS3_ILi1EEESO_EEESQ_NS3_ILi8EEEEEEEEEEEEbRKNSB_6ParamsERT0_S12_iNS2_IJiiiEEERT_ENKUliT_E_clIZSC_ISJ_SX_EbS10_S12_S12_iS13_S15_EUlRS16_iE_EEDaiS16_,($_ZN7cutlass13device_kernelIN5flash19enable_sm80_to_sm89INS1_16FlashAttnBwdSm80INS1_25CollectiveMainloopBwdSm80ILi2ELi2EN4cute5tupleIJNS5_1CILi128EEES8_NS7_ILi64EEEEEENS_10bfloat16_tEfNS_4arch4Sm80ELb0ELb0ELb1ELb1ELb1ELb0ELb0ELb0ELi2ELi4ELi4ELi4ELb0EEENS1_24CollectiveEpilogueBwdGQAISA_fSD_Li256ELb1ELb1EEENS1_19SingleTileSchedulerILb1ELb0ELb0ELi128EEEEEEEEEvNT_6ParamsE$_ZZN5flash25CollectiveMainloopBwdSm80ILi2ELi2EN4cute5tupleIJNS1_1CILi128EEES4_NS3_ILi64EEEEEEN7cutlass10bfloat16_tEfNS7_4arch4Sm80ELb0ELb0ELb1ELb1ELb1ELb0ELb0ELb0ELi2ELi4ELi4ELi4ELb0EE3mmaINS_16FlashAttnBwdSm80ISB_NS_24CollectiveEpilogueBwdGQAIS6_fSA_Li256ELb1ELb1EEENS_19SingleTileSchedulerILb1ELb0ELb0ELi128EEEE13SharedStorageENS1_6TensorINS1_11ArrayEngineIfLm32EEENS1_6LayoutINS2_IJNS2_IJNS3_ILi2EEESO_EEESO_NS3_ILi4EEEEEENS2_IJNS2_IJNS3_ILi1EEESO_EEESQ_NS3_ILi8EEEEEEEEEEEEbRKNSB_6ParamsERT0_S12_iNS2_IJiiiEEERT_ENKUliiE0_clEii - $_ZN7cutlass13device_kernelIN5flash19enable_sm80_to_sm89INS1_16FlashAttnBwdSm80INS1_25CollectiveMainloopBwdSm80ILi2ELi2EN4cute5tupleIJNS5_1CILi128EEES8_NS7_ILi64EEEEEENS_10bfloat16_tEfNS_4arch4Sm80ELb0ELb0ELb1ELb1ELb1ELb0ELb0ELb0ELi2ELi4ELi4ELi4ELb0EEENS1_24CollectiveEpilogueBwdGQAISA_fSD_Li256ELb1ELb1EEENS1_19SingleTileSchedulerILb1ELb0ELb0ELi128EEEEEEEEEvNT_6ParamsE$_ZZN5flash25CollectiveMainloopBwdSm80ILi2ELi2EN4cute5tupleIJNS1_1CILi128EEES4_NS3_ILi64EEEEEEN7cutlass10bfloat16_tEfNS7_4arch4Sm80ELb0ELb0ELb1ELb1ELb1ELb0ELb0ELb0ELi2ELi4ELi4ELi4ELb0EE3mmaINS_16FlashAttnBwdSm80ISB_NS_24CollectiveEpilogueBwdGQAIS6_fSA_Li256ELb1ELb1EEENS_19SingleTileSchedulerILb1ELb0ELb0ELi128EEEE13SharedStorageENS1_6TensorINS1_11ArrayEngineIfLm32EEENS1_6LayoutINS2_IJNS2_IJNS3_ILi2EEESO_EEESO_NS3_ILi4EEEEEENS2_IJNS2_IJNS3_ILi1EEESO_EEESQ_NS3_ILi8EEEEEEEEEEEEbRKNSB_6ParamsERT0_S12_iNS2_IJiiiEEERT_ENKUliT_E_clIZSC_ISJ_SX_EbS10_S12_S12_iS13_S15_EUlRS16_iE_EEDaiS16_)
$_ZN7cutlass13device_kernelIN5flash19enable_sm80_to_sm89INS1_16FlashAttnBwdSm80INS1_25CollectiveMainloopBwdSm80ILi2ELi2EN4cute5tupleIJNS5_1CILi128EEES8_NS7_ILi64EEEEEENS_10bfloat16_tEfNS_4arch4Sm80ELb0ELb0ELb1ELb1ELb1ELb0ELb0ELb0ELi2ELi4ELi4ELi4ELb0EEENS1_24CollectiveEpilogueBwdGQAISA_fSD_Li256ELb1ELb1EEENS1_19SingleTileSchedulerILb1ELb0ELb0ELi128EEEEEEEEEvNT_6ParamsE$_ZZN5flash25CollectiveMainloopBwdSm80ILi2ELi2EN4cute5tupleIJNS1_1CILi128EEES4_NS3_ILi64EEEEEEN7cutlass10bfloat16_tEfNS7_4arch4Sm80ELb0ELb0ELb1ELb1ELb1ELb0ELb0ELb0ELi2ELi4ELi4ELi4ELb0EE3mmaINS_16FlashAttnBwdSm80ISB_NS_24CollectiveEpilogueBwdGQAIS6_fSA_Li256ELb1ELb1EEENS_19SingleTileSchedulerILb1ELb0ELb0ELi128EEEE13SharedStorageENS1_6TensorINS1_11ArrayEngineIfLm32EEENS1_6LayoutINS2_IJNS2_IJNS3_ILi2EEESO_EEESO_NS3_ILi4EEEEEENS2_IJNS2_IJNS3_ILi1EEESO_EEESQ_NS3_ILi8EEEEEEEEEEEEbRKNSB_6ParamsERT0_S12_iNS2_IJiiiEEERT_ENKUliT_E_clIZSC_ISJ_SX_EbS10_S12_S12_iS13_S15_EUlRS16_iE_EEDaiS16_:
        /* <DEDUP_REMOVED lines=49> */
[----:B-1---5:R-:W-:Y:S05]  /*11aa0*/  CALL.REL.NOINC `($_ZN7cutlass13device_kernelIN5flash19enable_sm80_to_sm89INS1_16FlashAttnBwdSm80INS1_25CollectiveMainloopBwdSm80ILi2ELi2EN4cute5tupleIJNS5_1CILi128EEES8_NS7_ILi64EEEEEENS_10bfloat16_tEfNS_4arch4Sm80ELb0ELb0ELb1ELb1ELb1ELb0ELb0ELb0ELi2ELi4ELi4ELi4ELb0EEENS1_24CollectiveEpilogueBwdGQAISA_fSD_Li256ELb1ELb1EEENS1_19SingleTileSchedulerILb1ELb0ELb0ELi128EEEEEEEEEvNT_6ParamsE$_ZN4cute8smem_ptrIPN7cutlass10bfloat16_tEECI1NS_12iter_adaptorIS3_S4_EEES3_) ;  /* 0xffff979000007944 */ /* 0x022fea0003c3ffff */
[----:B-1----:R1:W5:Y:S01]  /*11ab0*/  LDL.64 R2, [R1+0x758] ;  /* 0x0007580001027983 */ /* 0x0023620000100a00 */
[----:B------:R-:W-:-:S03]  /*11ac0*/  MOV R6, 0x11ae0 ;  /* 0x00011ae000067802 */ /* 0x000fc60000000f00 */
[----:B-1---5:R-:W-:Y:S05]  /*11ad0*/  CALL.REL.NOINC `($_ZN7cutlass13device_kernelIN5flash19enable_sm80_to_sm89INS1_16FlashAttnBwdSm80INS1_25CollectiveMainloopBwdSm80ILi2ELi2EN4cute5tupleIJNS5_1CILi128EEES8_NS7_ILi64EEEEEENS_10bfloat16_tEfNS_4arch4Sm80ELb0ELb0ELb1ELb1ELb1ELb0ELb0ELb0ELi2ELi4ELi4ELi4ELb0EEENS1_24CollectiveEpilogueBwdGQAISA_fSD_Li256ELb1ELb1EEENS1_19SingleTileSchedulerILb1ELb0ELb0ELi128EEEEEEEEEvNT_6ParamsE$_ZN4cute3eso3ESOILb1ELb0EJNS_14ComposedLayoutINS_7SwizzleILi3ELi3ELi3EEENS_1CILj0EEENS_6LayoutINS_5tupleIJNS8_IJNS5_ILi8EEENS5_ILi16EEEEEENS8_IJNS5_ILi64EEENS5_ILi1EEEEEEEEENS8_IJNS8_IJSC_NS5_ILi512EEEEEENS8_IJSD_NS5_ILi0EEEEEEEEEEEEENS_10ViewEngineINS_8smem_ptrIPN7cutlass10bfloat16_tEEEEEEEC2ERKSM_RKST_) ;  /* 0xffff5dc000007944 */ /* 0x022fea0003c3ffff */
[----:B-1----:R1:W5:Y:S01]  /*11ae0*/  LDL.64 R2, [R1+0x758] ;  /* 0x0007580001027983 */ /* 0x0023620000100a00 */
[----:B------:R-:W-:-:S03]  /*11af0*/  MOV R6, 0x11b10 ;  /* 0x00011b1000067802 */ /* 0x000fc60000000f00 */
[----:B-1---5:R-:W-:Y:S05]  /*11b00*/  CALL.REL.NOINC `($_ZN7cutlass13device_kernelIN5flash19enable_sm80_to_sm89INS1_16FlashAttnBwdSm80INS1_25CollectiveMainloopBwdSm80ILi2ELi2EN4cute5tupleIJNS5_1CILi128EEES8_NS7_ILi64EEEEEENS_10bfloat16_tEfNS_4arch4Sm80ELb0ELb0ELb1ELb1ELb1ELb0ELb0ELb0ELi2ELi4ELi4ELi4ELb0EEENS1_24CollectiveEpilogueBwdGQAISA_fSD_Li256ELb1ELb1EEENS1_19SingleTileSchedulerILb1ELb0ELb0ELi128EEEEEEEEEvNT_6ParamsE$_ZN4cute3eso3ESOILb1ELb0EJNS_14ComposedLayoutINS_7SwizzleILi3ELi3ELi3EEENS_1CILj0EEENS_6LayoutINS_5tupleIJNS8_IJNS8_IJNS5_ILi4EEENS5_ILi8EEEEEENS8_IJS9_NS5_ILi1EEEEEEEEENS8_IJNS8_IJNS5_ILi2EEESF_SF_EEENS8_IJSF_S9_EEEEEEEEENS8_IJNS8_IJNS8_IJSF_NS5_ILi64EEEEEENS8_IJNS5_ILi1024EEENS5_ILi0EEEEEEEEENS8_IJNS8_IJSC_NS5_ILi512EEESA_EEENS8_IJNS5_ILi4096EEENS5_ILi16EEEEEEEEEEEEEEEENS_10ViewEngineINS_8smem_ptrIPN7cutlass10bfloat16_tEEEEEEEC2ERKSY_RKS15_) ;  /* 0xffff5e3000007944 */ /* 0x022fea0003c3ffff */
[----:B------:R-:W-:Y:S01]  /*11b10*/  ULDC.64 UR4, c[0x0][0x118] ;  /* 0x0000460000047ab9 */ /* 0x000fe20000000a00 */
[----:B------:R2:W5:Y:S04]  /*11b20*/  LDL.64 R56, [R1+0x758] ;  /* 0x0007580001387983 */ /* 0x0005680000100a00 */
[----:B-1----:R2:W5:Y:S01]  /*11b30*/  LD.E R3, [R54.64+0x8] ;  /* 0x0000080436037980 */ /* 0x002562000c101900 */
[----:B------:R-:W-:-:S02]  /*11b40*/  MOV R2, R23 ;  /* 0x0000001700027202 */ /* 0x000fc40000000f00 */
[----:B------:R-:W-:Y:S02]  /*11b50*/  MOV R6, 0x11b70 ;  /* 0x00011b7000067802 */ /* 0x000fe40000000f00 */
[----:B--2--5:R-:W-:Y:S05]  /*11b60*/  CALL.REL.NOINC `($_ZN7cutlass13device_kernelIN5flash19enable_sm80_to_sm89INS1_16FlashAttnBwdSm80INS1_25CollectiveMainloopBwdSm80ILi2ELi2EN4cute5tupleIJNS5_1CILi128EEES8_NS7_ILi64EEEEEENS_10bfloat16_tEfNS_4arch4Sm80ELb0ELb0ELb1ELb1ELb1ELb0ELb0ELb0ELi2ELi4ELi4ELi4ELb0EEENS1_24CollectiveEpilogueBwdGQAISA_fSD_Li256ELb1ELb1EEENS1_19SingleTileSchedulerILb1ELb0ELb0ELi128EEEEEEEEEvNT_6ParamsE$_ZN4cute3eso3ESOILb0ELb1EJiNS_1CILi0EEEEEC2ERKiRKS3_) ;  /* 0xffff586000007944 */ /* 0x024fea0003c3ffff */
[----:B------:R-:W2:Y:S01]  /*11b70*/  LDL R8, [R1+0x758] ;  /* 0x0007580001087983 */ /* 0x000ea20000100800 */
[----:B------:R-:W-:Y:S01]  /*11b80*/  ULDC.64 UR4, c[0x0][0x118] ;  /* 0x0000460000047ab9 */ /* 0x000fe20000000a00 */
[----:B-1----:R-:W-:Y:S01]  /*11b90*/  IMAD.MOV.U32 R3, RZ, RZ, R23 ;  /* 0x000000ffff037224 */ /* 0x002fe200078e0017 */
[----:B------:R-:W-:Y:S01]  /*11ba0*/  MOV R2, R49 ;  /* 0x0000003100027202 */ /* 0x000fe20000000f00 */
[----:B--2---:R1:W-:Y:S04]  /*11bb0*/  STL [R1+0x11e8], R8 ;  /* 0x0011e80801007387 */ /* 0x0043e80000100800 */
[----:B------:R1:W5:Y:S01]  /*11bc0*/  LD.E R6, [R54.64+0x4] ;  /* 0x0000040436067980 */ /* 0x000362000c101900 */
[----:B------:R-:W-:-:S03]  /*11bd0*/  MOV R4, 0x11bf0 ;  /* 0x00011bf000047802 */ /* 0x000fc60000000f00 */
[----:B-1---5:R-:W-:Y:S05]  /*11be0*/  CALL.REL.NOINC `($_ZN7cutlass13device_kernelIN5flash19enable_sm80_to_sm89INS1_16FlashAttnBwdSm80INS1_25CollectiveMainloopBwdSm80ILi2ELi2EN4cute5tupleIJNS5_1CILi128EEES8_NS7_ILi64EEEEEENS_10bfloat16_tEfNS_4arch4Sm80ELb0ELb0ELb1ELb1ELb1ELb0ELb0ELb0ELi2ELi4ELi4ELi4ELb0EEENS1_24CollectiveEpilogueBwdGQAISA_fSD_Li256ELb1ELb1EEENS1_19SingleTileSchedulerILb1ELb0ELb0ELi128EEEEEEEEEvNT_6ParamsE$_ZN4cute3eso3ESOILb0ELb0EJiNS_5tupleIJiNS_1CILi0EEEEEEEEC2ERKiRKS5_) ;  /* 0xffff4ef000007944 */ /* 0x022fea0003c3ffff */
[----:B-1----:R1:W5:Y:S01]  /*11bf0*/  LDL.64 R2, [R1+0x758] ;  /* 0x0007580001027983 */ /* 0x0023620000100a00 */
[----:B------:R-:W-:-:S02]  /*11c00*/  MOV R4, R23 ;  /* 0x0000001700047202 */ /* 0x000fc40000000f00 */
[----:B------:R-:W-:Y:S02]  /*11c10*/  MOV R6, 0x11c30 ;  /* 0x00011c3000067802 */ /* 0x000fe40000000f00 */
[----:B-1---5:R-:W-:Y:S05]  /*11c20*/  CALL.REL.NOINC `($_ZN7cutlass13device_kernelIN5flash19enable_sm80_to_sm89INS1_16FlashAttnBwdSm80INS1_25CollectiveMainloopBwdSm80ILi2ELi2EN4cute5tupleIJNS5_1CILi128EEES8_NS7_ILi64EEEEEENS_10bfloat16_tEfNS_4arch4Sm80ELb0ELb0ELb1ELb1ELb1ELb0ELb0ELb0ELi2ELi4ELi4ELi4ELb0EEENS1_24CollectiveEpilogueBwdGQAISA_fSD_Li256ELb1ELb1EEENS1_19SingleTileSchedulerILb1ELb0ELb0ELi128EEEEEEEEEvNT_6ParamsE$_ZN4cute3eso3ESOILb0ELb1EJNS_5tupleIJiNS2_IJiNS_1CILi0EEEEEEEEENS2_IJNS_10UnderscoreENS2_IJS7_S7_EEEEEEEEC2ERKS6_RKS9_) ;  /* 0xffff553000007944 */ /* 0x022fea0003c3ffff */
[----:B------:R-:W2:Y:S01]  /*11c30*/  LDL.64 R8, [R1+0x758] ;  /* 0x0007580001087983 */ /* 0x000ea20000100a00 */
[----:B-1----:R-:W-:Y:S02]  /*11c40*/  MOV R2, R52 ;  /* 0x0000003400027202 */ /* 0x002fe40000000f00 */
[----:B------:R-:W-:Y:S01]  /*11c50*/  MOV R4, 0x11c90 ;  /* 0x00011c9000047802 */ /* 0x000fe20000000f00 */
[----:B--2---:R1:W-:Y:S04]  /*11c60*/  STL [R1+0x11ec], R8 ;  /* 0x0011ec0801007387 */ /* 0x0043e80000100800 */
[----:B------:R1:W-:Y:S02]  /*11c70*/  STL [R1+0x11f0], R9 ;  /* 0x0011f00901007387 */ /* 0x0003e40000100800 */
[----:B-1----:R-:W-:Y:S05]  /*11c80*/  CALL.REL.NOINC `($_ZN7cutlass13device_kernelIN5flash19enable_sm80_to_sm89INS1_16FlashAttnBwdSm80INS1_25CollectiveMainloopBwdSm80ILi2ELi2EN4cute5tupleIJNS5_1CILi128EEES8_NS7_ILi64EEEEEENS_10bfloat16_tEfNS_4arch4Sm80ELb0ELb0ELb1ELb1ELb1ELb0ELb0ELb0ELi2ELi4ELi4ELi4ELb0EEENS1_24CollectiveEpilogueBwdGQAISA_fSD_Li256ELb1ELb1EEENS1_19SingleTileSchedulerILb1ELb0ELb0ELi128EEEEEEEEEvNT_6ParamsE$_ZZN4cute4diceINS_5tupleIJNS1_IJiNS1_IJiNS_1CILi0EEEEEEEEENS1_IJNS_10UnderscoreENS1_IJS6_S6_EEEEEEEEES9_EEDaRKT_RKT0_ENKUlRKT_RKT0_E_clIS5_S5_EEDaSI_SL_) ;  /* 0xffffaa4000007944 */ /* 0x002fea0003c3ffff */
[----:B------:R2:W-:Y:S01]  /*11c90*/  STL.64 [R1+0x758], R2 ;  /* 0x0007580201007387 */ /* 0x0005e20000100a00 */
[----:B------:R-:W-:Y:S02]  /*11ca0*/  MOV R4, R23 ;  /* 0x0000001700047202 */ /* 0x000fe40000000f00 */
[----:B------:R-:W-:-:S02]  /*11cb0*/  MOV R8, 0x11cd0 ;  /* 0x00011cd000087802 */ /* 0x000fc40000000f00 */
[----:B-12---:R-:W-:Y:S05]  /*11cc0*/  CALL.REL.NOINC `($_ZN7cutlass13device_kernelIN5flash19enable_sm80_to_sm89INS1_16FlashAttnBwdSm80INS1_25CollectiveMainloopBwdSm80ILi2ELi2EN4cute5tupleIJNS5_1CILi128EEES8_NS7_ILi64EEEEEENS_10bfloat16_tEfNS_4arch4Sm80ELb0ELb0ELb1ELb1ELb1ELb0ELb0ELb0ELi2ELi4ELi4ELi4ELb0EEENS1_24CollectiveEpilogueBwdGQAISA_fSD_Li256ELb1ELb1EEENS1_19SingleTileSchedulerILb1ELb0ELb0ELi128EEEEEEEEEvNT_6ParamsE$_ZZN4cute12filter_tupleINS_5tupleIJNS1_IJiNS1_IJiNS_1CILi0EEEEEEEEENS1_IJNS_10UnderscoreENS1_IJS6_S6_EEEEEEEEES9_ZNS_4diceIS9_S9_EEDaRKT_RKT0_EUlRKT_RKT0_E_EEDaSD_SG_OT1_ENKUlDpSJ_E_clIJNS1_IJiiS3_EEENS1_IJEEEEEEDaSQ_) ;  /* 0xffff97e000007944 */ /* 0x006fea0003c3ffff */
[----:B------:R-:W-:Y:S02]  /*11cd0*/  MOV R70, 0x11cf0 ;  /* 0x00011cf000467802 */ /* 0x000fe40000000f00 */
[----:B-12--5:R-:W-:Y:S05]  /*11ce0*/  CALL.REL.NOINC `($_ZN7cutlass13device_kernelIN5flash19enable_sm80_to_sm89INS1_16FlashAttnBwdSm80INS1_25CollectiveMainloopBwdSm80ILi2ELi2EN4cute5tupleIJNS5_1CILi128EEES8_NS7_ILi64EEEEEENS_10bfloat16_tEfNS_4arch4Sm80ELb0ELb0ELb1ELb1ELb1ELb0ELb0ELb0ELi2ELi4ELi4ELi4ELb0EEENS1_24CollectiveEpilogueBwdGQAISA_fSD_Li256ELb1ELb1EEENS1_19SingleTileSchedulerILb1ELb0ELb0ELi128EEEEEEEEEvNT_6ParamsE$_ZZN4cute7idx2crdINS_5tupleIJiiNS_1CILi0EEEEEENS1_IJNS1_IJNS2_ILi4EEENS2_ILi8EEEEEES5_NS2_ILi1EEEEEEEEDaRKT_RKT0_ENKUlRKT_RKT0_E_clIiS7_EEDaSI_SL_) ;  /* 0xffffd9b000007944 */ /* 0x026fea0003c3ffff */
[----:B------:R-:W-:Y:S02]  /*11cf0*/  MOV R2, 0x11d10 ;  /* 0x00011d1000027802 */ /* 0x000fe40000000f00 */
[----:B-1----:R-:W-:Y:S05]  /*11d00*/  CALL.REL.NOINC `($_ZN7cutlass13device_kernelIN5flash19enable_sm80_to_sm89INS1_16FlashAttnBwdSm80INS1_25CollectiveMainloopBwdSm80ILi2ELi2EN4cute5tupleIJNS5_1CILi128EEES8_NS7_ILi64EEEEEENS_10bfloat16_tEfNS_4arch4Sm80ELb0ELb0ELb1ELb1ELb1ELb0ELb0ELb0ELi2ELi4ELi4ELi4ELb0EEENS1_24CollectiveEpilogueBwdGQAISA_fSD_Li256ELb1ELb1EEENS1_19SingleTileSchedulerILb1ELb0ELb0ELi128EEEEEEEEEvNT_6ParamsE$_ZZN4cute7idx2crdINS_5tupleIJiiNS_1CILi0EEEEEENS1_IJNS1_IJNS2_ILi4EEENS2_ILi8EEEEEES5_NS2_ILi1EEEEEEEEDaRKT_RKT0_ENKUlRKT_RKT0_E_clIiS5_EEDaSI_SL_) ;  /* 0xffffd96000007944 */ /* 0x002fea0003c3ffff */
[----:B------:R1:W-:Y:S01]  /*11d10*/  STL [R1+0x758], R6 ;  /* 0x0007580601007387 */ /* 0x0003e20000100800 */
[----:B------:R-:W-:-:S02]  /*11d20*/  MOV R2, R23 ;  /* 0x0000001700027202 */ /* 0x000fc40000000f00 */
[----:B------:R-:W-:Y:S02]  /*11d30*/  MOV R70, 0x11d50 ;  /* 0x00011d5000467802 */ /* 0x000fe40000000f00 */
[----:B-1----:R-:W-:Y:S05]  /*11d40*/  CALL.REL.NOINC `($_ZN7cutlass13device_kernelIN5flash19enable_sm80_to_sm89INS1_16FlashAttnBwdSm80INS1_25CollectiveMainloopBwdSm80ILi2ELi2EN4cute5tupleIJNS5_1CILi128EEES8_NS7_ILi64EEEEEENS_10bfloat16_tEfNS_4arch4Sm80ELb0ELb0ELb1ELb1ELb1ELb0ELb0ELb0ELi2ELi4ELi4ELi4ELb0EEENS1_24CollectiveEpilogueBwdGQAISA_fSD_Li256ELb1ELb1EEENS1_19SingleTileSchedulerILb1ELb0ELb0ELi128EEEEEEEEEvNT_6ParamsE$_ZZN4cute9transformINS_5tupleIJiiNS_1CILi0EEEEEENS1_IJNS1_IJNS2_ILi4EEENS2_ILi8EEEEEES5_NS2_ILi1EEEEEEZNS_7idx2crdIS4_S9_EEDaRKT_RKT0_EUlRKT_RKT0_E_EEDaSD_SG_OT1_ENKUlDpSJ_E_clIJNS1_IJiiEEEiS3_EEEDaSQ_) ;  /* 0xffffe0c000007944 */ /* 0x002fea0003c3ffff */
[----:B------:R-:W-:Y:S02]  /*11d50*/  MOV R6, 0x11d70 ;  /* 0x00011d7000067802 */ /* 0x000fe40000000f00 */
[----:B--2--5:R-:W-:Y:S05]  /*11d60*/  CALL.REL.NOINC `($_ZN7cutlass13device_kernelIN5flash19enable_sm80_to_sm89INS1_16FlashAttnBwdSm80INS1_25CollectiveMainloopBwdSm80ILi2ELi2EN4cute5tupleIJNS5_1CILi128EEES8_NS7_ILi64EEEEEENS_10bfloat16_tEfNS_4arch4Sm80ELb0ELb0ELb1ELb1ELb1ELb0ELb0ELb0ELi2ELi4ELi4ELi4ELb0EEENS1_24CollectiveEpilogueBwdGQAISA_fSD_Li256ELb1ELb1EEENS1_19SingleTileSchedulerILb1ELb0ELb0ELi128EEEEEEEEEvNT_6ParamsE$_ZZN4cute13to_mixed_bitsINS_5tupleIJNS1_IJNS_1CILi4EEENS2_ILi8EEEEEES3_NS2_ILi1EEEEEENS1_IJNS1_IJNS2_ILi0EEENS2_ILi64EEEEEES8_S8_EEENS1_IJNS1_IJiiEEEiS8_EEEEEDaRKT_RKT0_RKT1_ENKUlRKT_RKT0_RKT1_E_clIS5_SA_SC_EEDaSP_SS_SV_) ;  /* 0xffffa2c000007944 */ /* 0x024fea0003c3ffff */
[----:B------:R-:W-:Y:S02]  /*11d70*/  MOV R2, 0x11d90 ;  /* 0x00011d9000027802 */ /* 0x000fe40000000f00 */
[----:B------:R-:W-:Y:S05]  /*11d80*/  CALL.REL.NOINC `($_ZN7cutlass13device_kernelIN5flash19enable_sm80_to_sm89INS1_16FlashAttnBwdSm80INS1_25CollectiveMainloopBwdSm80ILi2ELi2EN4cute5tupleIJNS5_1CILi128EEES8_NS7_ILi64EEEEEENS_10bfloat16_tEfNS_4arch4Sm80ELb0ELb0ELb1ELb1ELb1ELb0ELb0ELb0ELi2ELi4ELi4ELi4ELb0EEENS1_24CollectiveEpilogueBwdGQAISA_fSD_Li256ELb1ELb1EEENS1_19SingleTileSchedulerILb1ELb0ELb0ELi128EEEEEEEEEvNT_6ParamsE$_ZZN4cute13to_mixed_bitsINS_5tupleIJNS1_IJNS_1CILi4EEENS2_ILi8EEEEEES3_NS2_ILi1EEEEEENS1_IJNS1_IJNS2_ILi0EEENS2_ILi64EEEEEES8_S8_EEENS1_IJNS1_IJiiEEEiS8_EEEEEDaRKT_RKT0_RKT1_ENKUlDpRKT_E_clIJNS_9MixedBitsILj0ELj448EEENS2_ILj0EEESV_EEEDaSQ_) ;  /* 0xffffa27000007944 */ /* 0x000fea0003c3ffff */
        /* <DEDUP_REMOVED lines=21> */
[----:B-1----:R-:W-:Y:S05]  /*11ee0*/  CALL.REL.NOINC `($_ZN7cutlass13device_kernelIN5flash19enable_sm80_to_sm89INS1_16FlashAttnBwdSm80INS1_25CollectiveMainloopBwdSm80ILi2ELi2EN4cute5tupleIJNS5_1CILi128EEES8_NS7_ILi64EEEEEENS_10bfloat16_tEfNS_4arch4Sm80ELb0ELb0ELb1ELb1ELb1ELb0ELb0ELb0ELi2ELi4ELi4ELi4ELb0EEENS1_24CollectiveEpilogueBwdGQAISA_fSD_Li256ELb1ELb1EEENS1_19SingleTileSchedulerILb1ELb0ELb0ELi128EEEEEEEEEvNT_6ParamsE$_ZN4cute3eso3ESOILb0ELb0EJiiiEEC2ERKiS4_S4_) ;  /* 0xffff4fd000007944 */ /* 0x002fea0003c3ffff */
[----:B------:R2:W5:Y:S04]  /*11ef0*/  LDL R5, [R1+0x760] ;  /* 0x0007600001057983 */ /* 0x0005680000100800 */
[----:B-1----:R2:W5:Y:S01]  /*11f00*/  LDL.64 R2, [R1+0x758] ;  /* 0x0007580001027983 */ /* 0x0025620000100a00 */
[----:B------:R-:W-:Y:S02]  /*11f10*/  MOV R4, R23 ;  /* 0x0000001700047202 */ /* 0x000fe40000000f00 */
[----:B------:R-:W-:Y:S02]  /*11f20*/  MOV R6, 0x11f40 ;  /* 0x00011f4000067802 */ /* 0x000fe40000000f00 */
[----:B--2--5:R-:W-:Y:S05]  /*11f30*/  CALL.REL.NOINC `($_ZN7cutlass13device_kernelIN5flash19enable_sm80_to_sm89INS1_16FlashAttnBwdSm80INS1_25CollectiveMainloopBwdSm80ILi2ELi2EN4cute5tupleIJNS5_1CILi128EEES8_NS7_ILi64EEEEEENS_10bfloat16_tEfNS_4arch4Sm80ELb0ELb0ELb1ELb1ELb1ELb0ELb0ELb0ELi2ELi4ELi4ELi4ELb0EEENS1_24CollectiveEpilogueBwdGQAISA_fSD_Li256ELb1ELb1EEENS1_19SingleTileSchedulerILb1ELb0ELb0ELi128EEEEEEEEEvNT_6ParamsE$_ZN4cute3eso3ESOILb1ELb0EJNS_1CILi1EEENS_5tupleIJiiiEEENS2_ILi64EEENS4_IJNS2_ILi72EEENS2_ILi144EEENS2_ILi288EEEEEENS2_ILi512EEEEEC2ERKS3_RKS5_RKS6_RKSA_RKSB_) ;  /* 0xffff5e5000007944 */ /* 0x024fea0003c3ffff */
[----:B-1----:R1:W5:Y:S04]  /*11f40*/  LDL R5, [R1+0x760] ;  /* 0x0007600001057983 */ /* 0x0023680000100800 */
[----:B------:R1:W5:Y:S01]  /*11f50*/  LDL.64 R2, [R1+0x758] ;  /* 0x0007580001027983 */ /* 0x0003620000100a00 */
[----:B------:R-:W-:-:S02]  /*11f60*/  MOV R4, R23 ;  /* 0x0000001700047202 */ /* 0x000fc40000000f00 */
[----:B------:R-:W-:Y:S02]  /*11f70*/  MOV R6, 0x11f90 ;  /* 0x00011f9000067802 */ /* 0x000fe40000000f00 */
[----:B-1---5:R-:W-:Y:S05]  /*11f80*/  CALL.REL.NOINC `($_ZN7cutlass13device_kernelIN5flash19enable_sm80_to_sm89INS1_16FlashAttnBwdSm80INS1_25CollectiveMainloopBwdSm80ILi2ELi2EN4cute5tupleIJNS5_1CILi128EEES8_NS7_ILi64EEEEEENS_10bfloat16_tEfNS_4arch4Sm80ELb0ELb0ELb1ELb1ELb1ELb0ELb0ELb0ELi2ELi4ELi4ELi4ELb0EEENS1_24CollectiveEpilogueBwdGQAISA_fSD_Li256ELb1ELb1EEENS1_19SingleTileSchedulerILb1ELb0ELb0ELi128EEEEEEEEEvNT_6ParamsE$_ZN4cute5tupleIJNS0_IJNS_1CILi8EEENS0_IJNS1_ILi2EEES3_S3_EEENS1_ILi1EEES4_S5_EEENS0_IJS5_NS0_IJiiiEEENS1_ILi64EEENS0_IJNS1_ILi72EEENS1_ILi144EEENS1_ILi288EEEEEENS1_ILi512EEEEEEEEC2ERKS6_RKSE_) ;  /* 0xffff8f4000007944 */ /* 0x022fea0003c3ffff */
[----:B------:R1:W5:Y:S04]  /*11f90*/  LDL R5, [R1+0x760] ;  /* 0x0007600001057983 */ /* 0x0003680000100800 */
[----:B------:R1:W5:Y:S01]  /*11fa0*/  LDL.64 R2, [R1+0x758] ;  /* 0x0007580001027983 */ /* 0x0003620000100a00 */
[----:B------:R-:W-:-:S03]  /*11fb0*/  MOV R4, 0x11fd0 ;  /* 0x00011fd000047802 */ /* 0x000fc60000000f00 */
[----:B-1---5:R-:W-:Y:S05]  /*11fc0*/  CALL.REL.NOINC `($_ZN7cutlass13device_kernelIN5flash19enable_sm80_to_sm89INS1_16FlashAttnBwdSm80INS1_25CollectiveMainloopBwdSm80ILi2ELi2EN4cute5tupleIJNS5_1CILi128EEES8_NS7_ILi64EEEEEENS_10bfloat16_tEfNS_4arch4Sm80ELb0ELb0ELb1ELb1ELb1ELb0ELb0ELb0ELi2ELi4ELi4ELi4ELb0EEENS1_24CollectiveEpilogueBwdGQAISA_fSD_Li256ELb1ELb1EEENS1_19SingleTileSchedulerILb1ELb0ELb0ELi128EEEEEEEEEvNT_6ParamsE$_ZZN4cute7flattenINS_5tupleIJNS_1CILi1EEENS1_IJiiiEEENS2_ILi64EEENS1_IJNS2_ILi72EEENS2_ILi144EEENS2_ILi288EEEEEENS2_ILi512EEEEEEEEDaRKT_ENKUlRKT_E_clIS4_EEDaSH_) ;  /* 0xffffd22000007944 */ /* 0x022fea0003c3ffff */
[----:B------:R1:W-:Y:S01]  /*11fd0*/  STL.64 [R1+0x758], R2 ;  /* 0x0007580201007387 */ /* 0x0003e20000100a00 */
[----:B------:R-:W-:Y:S02]  /*11fe0*/  MOV R6, R23 ;  /* 0x0000001700067202 */ /* 0x000fe40000000f00 */
[----:B------:R-:W-:Y:S01]  /*11ff0*/  MOV R4, 0x12020 ;  /* 0x0001202000047802 */ /* 0x000fe20000000f00 */
[----:B------:R1:W-:Y:S04]  /*12000*/  STL [R1+0x760], R5 ;  /* 0x0007600501007387 */ /* 0x0003e80000100800 */
[----:B-1----:R-:W-:Y:S05]  /*12010*/  CALL.REL.NOINC `($_ZN7cutlass13device_kernelIN5flash19enable_sm80_to_sm89INS1_16FlashAttnBwdSm80INS1_25CollectiveMainloopBwdSm80ILi2ELi2EN4cute5tupleIJNS5_1CILi128EEES8_NS7_ILi64EEEEEENS_10bfloat16_tEfNS_4arch4Sm80ELb0ELb0ELb1ELb1ELb1ELb0ELb0ELb0ELi2ELi4ELi4ELi4ELb0EEENS1_24CollectiveEpilogueBwdGQAISA_fSD_Li256ELb1ELb1EEENS1_19SingleTileSchedulerILb1ELb0ELb0ELi128EEEEEEEEEvNT_6ParamsE$_ZZN4cute12filter_tupleINS_5tupleIJNS_1CILi1EEENS1_IJiiiEEENS2_ILi64EEENS1_IJNS2_ILi72EEENS2_ILi144EEENS2_ILi288EEEEEENS2_ILi512EEEEEEZNS_7flattenISB_EEDaRKT_EUlRKT_E_EEDaSF_OT0_ENKUlDpSI_E_clIJNS1_IJS3_EEES4_NS1_IJS5_EEES9_NS1_IJSA_EEEEEEDaSM_) ;  /* 0xffff9b2000007944 */ /* 0x002fea0003c3ffff */
[----:B------:R-:W-:Y:S02]  /*12020*/  MOV R4, R23 ;  /* 0x0000001700047202 */ /* 0x000fe40000000f00 */
[----:B------:R-:W-:-:S02]  /*12030*/  MOV R6, 0x12050 ;  /* 0x0001205000067802 */ /* 0x000fc40000000f00 */
[----:B--2--5:R-:W-:Y:S05]  /*12040*/  CALL.REL.NOINC `($_ZN7cutlass13device_kernelIN5flash19enable_sm80_to_sm89INS1_16FlashAttnBwdSm80INS1_25CollectiveMainloopBwdSm80ILi2ELi2EN4cute5tupleIJNS5_1CILi128EEES8_NS7_ILi64EEEEEENS_10bfloat16_tEfNS_4arch4Sm80ELb0ELb0ELb1ELb1ELb1ELb0ELb0ELb0ELi2ELi4ELi4ELi4ELb0EEENS1_24CollectiveEpilogueBwdGQAISA_fSD_Li256ELb1ELb1EEENS1_19SingleTileSchedulerILb1ELb0ELb0ELi128EEEEEEEEEvNT_6ParamsE$_ZN4cute3eso3ESOILb0ELb1EJiNS_1CILi72EEENS2_ILi512EEEEEC2ERKiRKS3_RKS4_) ;  /* 0xffff54f000007944 */ /* 0x024fea0003c3ffff */
[----:B-1----:R-:W2:Y:S01]  /*12050*/  LDL R4, [R1+0x758] ;  /* 0x0007580001047983 */ /* 0x002ea20000100800 */
[----:B------:R-:W-:Y:S01]  /*12060*/  IMAD.MOV.U32 R5, RZ, RZ, R3 ;  /* 0x000000ffff057224 */ /* 0x000fe200078e0003 */
[----:B------:R-:W-:Y:S01]  /*12070*/  MOV R3, R23 ;  /* 0x0000001700037202 */ /* 0x000fe20000000f00 */
[----:B------:R-:W-:Y:S01]  /*12080*/  IMAD.MOV.U32 R72, RZ, RZ, R51 ;  /* 0x000000ffff487224 */ /* 0x000fe200078e0033 */
[----:B------:R-:W-:Y:S01]  /*12090*/  MOV R6, 0x120c0 ;  /* 0x000120c000067802 */ /* 0x000fe20000000f00 */
[----:B--2---:R1:W-:Y:S04]  /*120a0*/  STL [R1+0x790], R4 ;  /* 0x0007900401007387 */ /* 0x0043e80000100800 */
[----:B-1----:R-:W-:Y:S05]  /*120b0*/  CALL.REL.NOINC `($_ZN7cutlass13device_kernelIN5flash19enable_sm80_to_sm89INS1_16FlashAttnBwdSm80INS1_25CollectiveMainloopBwdSm80ILi2ELi2EN4cute5tupleIJNS5_1CILi128EEES8_NS7_ILi64EEEEEENS_10bfloat16_tEfNS_4arch4Sm80ELb0ELb0ELb1ELb1ELb1ELb0ELb0ELb0ELi2ELi4ELi4ELi4ELb0EEENS1_24CollectiveEpilogueBwdGQAISA_fSD_Li256ELb1ELb1EEENS1_19SingleTileSchedulerILb1ELb0ELb0ELi128EEEEEEEEEvNT_6ParamsE$_ZN4cute3eso3ESOILb0ELb0EJiiNS_1CILi72EEENS2_ILi512EEEEEC2ERKiS7_RKS3_RKS4_) ;  /* 0xffff4d1000007944 */ /* 0x002fea0003c3ffff */
        /* <DEDUP_REMOVED lines=8> */
[----:B-1----:R-:W-:Y:S05]  /*12140*/  CALL.REL.NOINC `($_ZN7cutlass13device_kernelIN5flash19enable_sm80_to_sm89INS1_16FlashAttnBwdSm80INS1_25CollectiveMainloopBwdSm80ILi2ELi2EN4cute5tupleIJNS5_1CILi128EEES8_NS7_ILi64EEEEEENS_10bfloat16_tEfNS_4arch4Sm80ELb0ELb0ELb1ELb1ELb1ELb0ELb0ELb0ELi2ELi4ELi4ELi4ELb0EEENS1_24CollectiveEpilogueBwdGQAISA_fSD_Li256ELb1ELb1EEENS1_19SingleTileSchedulerILb1ELb0ELb0ELi128EEEEEEEEEvNT_6ParamsE$_ZN4cute3eso3ESOILb0ELb0EJiiiNS_1CILi72EEENS2_ILi512EEEEEC2ERKiS7_S7_RKS3_RKS4_) ;  /* 0xffff4f6000007944 */ /* 0x002fea0003c3ffff */
        /* <DEDUP_REMOVED lines=10> */
[----:B-1----:R-:W-:Y:S05]  /*121f0*/  CALL.REL.NOINC `($_ZN7cutlass13device_kernelIN5flash19enable_sm80_to_sm89INS1_16FlashAttnBwdSm80INS1_25CollectiveMainloopBwdSm80ILi2ELi2EN4cute5tupleIJNS5_1CILi128EEES8_NS7_ILi64EEEEEENS_10bfloat16_tEfNS_4arch4Sm80ELb0ELb0ELb1ELb1ELb1ELb0ELb0ELb0ELi2ELi4ELi4ELi4ELb0EEENS1_24CollectiveEpilogueBwdGQAISA_fSD_Li256ELb1ELb1EEENS1_19SingleTileSchedulerILb1ELb0ELb0ELi128EEEEEEEEEvNT_6ParamsE$_ZN4cute3eso3ESOILb1ELb0EJNS_1CILi1EEEiiiNS2_ILi72EEENS2_ILi512EEEEEC2ERKS3_RKiSA_SA_RKS4_RKS5_) ;  /* 0xffff5da000007944 */ /* 0x002fea0003c3ffff */
[----:B-1----:R1:W5:Y:S04]  /*12200*/  LDL R5, [R1+0x778] ;  /* 0x0007780001057983 */ /* 0x0023680000100800 */
[----:B------:R1:W5:Y:S01]  /*12210*/  LDL.64 R2, [R1+0x770] ;  /* 0x0007700001027983 */ /* 0x0003620000100a00 */
[----:B------:R-:W-:-:S02]  /*12220*/  MOV R4, R22 ;  /* 0x0000001600047202 */ /* 0x000fc40000000f00 */
[----:B------:R-:W-:Y:S02]  /*12230*/  MOV R6, 0x12250 ;  /* 0x0001225000067802 */ /* 0x000fe40000000f00 */
[----:B-1---5:R-:W-:Y:S05]  /*12240*/  CALL.REL.NOINC `($_ZN7cutlass13device_kernelIN5flash19enable_sm80_to_sm89INS1_16FlashAttnBwdSm80INS1_25CollectiveMainloopBwdSm80ILi2ELi2EN4cute5tupleIJNS5_1CILi128EEES8_NS7_ILi64EEEEEENS_10bfloat16_tEfNS_4arch4Sm80ELb0ELb0ELb1ELb1ELb1ELb0ELb0ELb0ELi2ELi4ELi4ELi4ELb0EEENS1_24CollectiveEpilogueBwdGQAISA_fSD_Li256ELb1ELb1EEENS1_19SingleTileSchedulerILb1ELb0ELb0ELi128EEEEEEEEEvNT_6ParamsE$_ZN4cute5tupleIJNS0_IJNS_1CILi8EEENS1_ILi2EEES3_S3_S2_S3_EEENS0_IJNS1_ILi1EEEiiiNS1_ILi72EEENS1_ILi512EEEEEEEEC2ERKS4_RKS8_) ;  /* 0xffff8cd000007944 */ /* 0x022fea0003c3ffff */
        /* <DEDUP_REMOVED lines=11> */
[----:B-1----:R-:W-:Y:S05]  /*12300*/  CALL.REL.NOINC `($_ZN7cutlass13device_kernelIN5flash19enable_sm80_to_sm89INS1_16FlashAttnBwdSm80INS1_25CollectiveMainloopBwdSm80ILi2ELi2EN4cute5tupleIJNS5_1CILi128EEES8_NS7_ILi64EEEEEENS_10bfloat16_tEfNS_4arch4Sm80ELb0ELb0ELb1ELb1ELb1ELb0ELb0ELb0ELi2ELi4ELi4ELi4ELb0EEENS1_24CollectiveEpilogueBwdGQAISA_fSD_Li256ELb1ELb1EEENS1_19SingleTileSchedulerILb1ELb0ELb0ELi128EEEEEEEEEvNT_6ParamsE$_ZZN4cute6detail16composition_implINS_5tupleIJNS_1CILi8EEENS3_ILi2EEES5_S5_S4_S5_EEENS2_IJNS3_ILi1EEEiiiNS3_ILi72EEENS3_ILi512EEEEEENS2_IJNS2_IJS5_S5_S5_EEES5_NS3_ILi4EEEEEENS2_IJNS2_IJS7_S9_S4_EEENS3_ILi4096EEENS3_ILi16EEEEEEEEDaRKT_RKT0_RKT1_RKT2_ENKUlRKT_RKT0_E_clISB_SE_EEDaSW_SZ_) ;  /* 0xffffb8b000007944 */ /* 0x002fea0003c3ffff */
[----:B------:R-:W-:Y:S01]  /*12310*/  IMAD.MOV.U32 R4, RZ, RZ, R45 ;  /* 0x000000ffff047224 */ /* 0x000fe200078e002d */
[----:B------:R-:W-:Y:S01]  /*12320*/  MOV R2, R12 ;  /* 0x0000000c00027202 */ /* 0x000fe20000000f00 */
[----:B------:R-:W-:Y:S01]  /*12330*/  IMAD.MOV.U32 R5, RZ, RZ, R44 ;  /* 0x000000ffff057224 */ /* 0x000fe200078e002c */
[----:B------:R-:W-:Y:S02]  /*12340*/  MOV R3, R7 ;  /* 0x0000000700037202 */ /* 0x000fe40000000f00 */
[----:B------:R-:W-:Y:S02]  /*12350*/  MOV R60, 0x12370 ;  /* 0x00012370003c7802 */ /* 0x000fe40000000f00 */
[----:B-1---5:R-:W-:Y:S05]  /*12360*/  CALL.REL.NOINC `($_ZN7cutlass13device_kernelIN5flash19enable_sm80_to_sm89INS1_16FlashAttnBwdSm80INS1_25CollectiveMainloopBwdSm80ILi2ELi2EN4cute5tupleIJNS5_1CILi128EEES8_NS7_ILi64EEEEEENS_10bfloat16_tEfNS_4arch4Sm80ELb0ELb0ELb1ELb1ELb1ELb0ELb0ELb0ELi2ELi4ELi4ELi4ELb0EEENS1_24CollectiveEpilogueBwdGQAISA_fSD_Li256ELb1ELb1EEENS1_19SingleTileSchedulerILb1ELb0ELb0ELi128EEEEEEEEEvNT_6ParamsE$_ZZN4cute6detail16composition_implINS_5tupleIJNS_1CILi8EEENS3_ILi2EEES5_S5_S4_S5_EEENS2_IJNS3_ILi1EEEiiiNS3_ILi72EEENS3_ILi512EEEEEENS2_IJNS2_IJS5_S5_S5_EEES5_NS3_ILi4EEEEEENS2_IJNS2_IJS7_S9_S4_EEENS3_ILi4096EEENS3_ILi16EEEEEEEEDaRKT_RKT0_RKT1_RKT2_ENKUlRKT_RKT0_E_clISC_SG_EEDaSW_SZ_) ;  /* 0xffffb96000007944 */ /* 0x022fea0003c3ffff */
[----:B-----5:R2:W-:Y:S01]  /*12370*/  STL.64 [R1+0x770], R2 ;  /* 0x0007700201007387 */ /* 0x0205e20000100a00 */
[----:B------:R-:W-:-:S03]  /*12380*/  MOV R4, 0x123a0 ;  /* 0x000123a000047802 */ /* 0x000fc60000000f00 */
[----:B-12---:R-:W-:Y:S05]  /*12390*/  CALL.REL.NOINC `($_ZN7cutlass13device_kernelIN5flash19enable_sm80_to_sm89INS1_16FlashAttnBwdSm80INS1_25CollectiveMainloopBwdSm80ILi2ELi2EN4cute5tupleIJNS5_1CILi128EEES8_NS7_ILi64EEEEEENS_10bfloat16_tEfNS_4arch4Sm80ELb0ELb0ELb1ELb1ELb1ELb0ELb0ELb0ELi2ELi4ELi4ELi4ELb0EEENS1_24CollectiveEpilogueBwdGQAISA_fSD_Li256ELb1ELb1EEENS1_19SingleTileSchedulerILb1ELb0ELb0ELi128EEEEEEEEEvNT_6ParamsE$_ZN4cute3eso3ESOILb0ELb0EJNS_5tupleIJNS_1CILi1EEENS3_ILi512EEEiEEENS3_ILi4096EEENS2_IJiiEEEEEC2ERKS6_RKS7_RKS8_) ;  /* 0xffff3b3000007944 */ /* 0x006fea0003c3ffff */
[----:B------:R2:W5:Y:S04]  /*123a0*/  LDL R5, [R1+0x760] ;  /* 0x0007600001057983 */ /* 0x0005680000100800 */
[----:B-1----:R2:W5:Y:S01]  /*123b0*/  LDL.64 R2, [R1+0x758] ;  /* 0x0007580001027983 */ /* 0x0025620000100a00 */
[----:B------:R-:W-:-:S03]  /*123c0*/  MOV R6, 0x123e0 ;  /* 0x000123e000067802 */ /* 0x000fc60000000f00 */
[----:B--2--5:R-:W-:Y:S05]  /*123d0*/  CALL.REL.NOINC `($_ZN7cutlass13device_kernelIN5flash19enable_sm80_to_sm89INS1_16FlashAttnBwdSm80INS1_25CollectiveMainloopBwdSm80ILi2ELi2EN4cute5tupleIJNS5_1CILi128EEES8_NS7_ILi64EEEEEENS_10bfloat16_tEfNS_4arch4Sm80ELb0ELb0ELb1ELb1ELb1ELb0ELb0ELb0ELi2ELi4ELi4ELi4ELb0EEENS1_24CollectiveEpilogueBwdGQAISA_fSD_Li256ELb1ELb1EEENS1_19SingleTileSchedulerILb1ELb0ELb0ELi128EEEEEEEEEvNT_6ParamsE$_ZN4cute5tupleIJNS0_IJNS0_IJNS_1CILi2EEES2_S2_EEES2_NS0_IJS2_S2_EEEEEENS0_IJNS0_IJNS1_ILi1EEENS1_ILi512EEEiEEENS1_ILi4096EEENS0_IJiiEEEEEEEEC2ERKS5_RKSB_) ;  /* 0xffff860000007944 */ /* 0x024fea0003c3ffff */
[----:B------:R1:W5:Y:S04]  /*123e0*/  LDL R4, [R1+0x760] ;  /* 0x0007600001047983 */ /* 0x0003680000100800 */
[----:B------:R1:W5:Y:S01]  /*123f0*/  LDL.64 R2, [R1+0x758] ;  /* 0x0007580001027983 */ /* 0x0003620000100a00 */
[----:B------:R-:W-:Y:S01]  /*12400*/  LEA.HI R6, R13, R13, RZ, 0x1d ;  /* 0x0000000d0d067211 */ /* 0x000fe200078fe8ff */
[----:B------:R-:W-:-:S04]  /*12410*/  IMAD.MOV.U32 R5, RZ, RZ, R48 ;  /* 0x000000ffff057224 */ /* 0x000fc800078e0030 */
[----:B------:R-:W-:Y:S01]  /*12420*/  IMAD.U32 R8, R11, 0x2, R6 ;  /* 0x000000020b087824 */ /* 0x000fe200078e0006 */
[----:B------:R-:W-:-:S04]  /*12430*/  MOV R6, 0x12460 ;  /* 0x0001246000067802 */ /* 0x000fc80000000f00 */
[----:B------:R1:W-:Y:S03]  /*12440*/  STL [R1+0x11e4], R8 ;  /* 0x0011e40801007387 */ /* 0x0003e60000100800 */
[----:B-1---5:R-:W-:Y:S05]  /*12450*/  CALL.REL.NOINC `($_ZN7cutlass13device_kernelIN5flash19enable_sm80_to_sm89INS1_16FlashAttnBwdSm80INS1_25CollectiveMainloopBwdSm80ILi2ELi2EN4cute5tupleIJNS5_1CILi128EEES8_NS7_ILi64EEEEEENS_10bfloat16_tEfNS_4arch4Sm80ELb0ELb0ELb1ELb1ELb1ELb0ELb0ELb0ELi2ELi4ELi4ELi4ELb0EEENS1_24CollectiveEpilogueBwdGQAISA_fSD_Li256ELb1ELb1EEENS1_19SingleTileSchedulerILb1ELb0ELb0ELi128EEEEEEEEEvNT_6ParamsE$_ZN4cute3eso3ESOILb0ELb0EJNS_6LayoutINS_5tupleIJNS3_IJNS_1CILi2EEES5_S5_EEES5_NS3_IJS5_S5_EEEEEENS3_IJNS3_IJNS4_ILi1EEENS4_ILi512EEEiEEENS4_ILi4096EEENS3_IJiiEEEEEEEEjEEC2ERKSF_RKj) ;  /* 0xffff41b000007944 */ /* 0x022fea0003c3ffff */
[----:B------:R-:W2:Y:S04]  /*12460*/  LDL.64 R58, [R1+0x760] ;  /* 0x00076000013a7983 */ /* 0x000ea80000100a00 */
[----:B-1----:R1:W5:Y:S01]  /*12470*/  LDL.64 R4, [R1+0x758] ;  /* 0x0007580001047983 */ /* 0x0023620000100a00 */
[----:B------:R-:W-:Y:S02]  /*12480*/  MOV R9, R23 ;  /* 0x0000001700097202 */ /* 0x000fe40000000f00 */
[----:B------:R-:W-:Y:S01]  /*12490*/  MOV R8, 0x124c0 ;  /* 0x000124c000087802 */ /* 0x000fe20000000f00 */
[----:B--2---:R-:W-:-:S04]  /*124a0*/  IMAD.WIDE.U32 R2, R59, 0x2, R56 ;  /* 0x000000023b027825 */ /* 0x004fc800078e0038 */
[----:B-1---5:R-:W-:Y:S05]  /*124b0*/  CALL.REL.NOINC `($_ZN7cutlass13device_kernelIN5flash19enable_sm80_to_sm89INS1_16FlashAttnBwdSm80INS1_25CollectiveMainloopBwdSm80ILi2ELi2EN4cute5tupleIJNS5_1CILi128EEES8_NS7_ILi64EEEEEENS_10bfloat16_tEfNS_4arch4Sm80ELb0ELb0ELb1ELb1ELb1ELb0ELb0ELb0ELi2ELi4ELi4ELi4ELb0EEENS1_24CollectiveEpilogueBwdGQAISA_fSD_Li256ELb1ELb1EEENS1_19SingleTileSchedulerILb1ELb0ELb0ELi128EEEEEEEEEvNT_6ParamsE$_ZN4cute8smem_ptrIPN7cutlass10bfloat16_tEECI1NS_12iter_adaptorIS3_S4_EEES3_) ;  /* 0xffff8d8000007944 */ /* 0x022fea0003c3ffff */
[----:B------:R-:W2:Y:S01]  /*124c0*/  LDL.64 R8, [R1+0x758] ;  /* 0x0007580001087983 */ /* 0x000ea20000100a00 */
[----:B------:R-:W-:Y:S01]  /*124d0*/  IMAD.MOV.U32 R60, RZ, RZ, R58 ;  /* 0x000000ffff3c7224 */ /* 0x000fe200078e003a */
[----:B-1----:R-:W-:Y:S01]  /*124e0*/  MOV R2, R4 ;  /* 0x0000000400027202 */ /* 0x002fe20000000f00 */
[----:B------:R-:W-:Y:S01]  /*124f0*/  IMAD.MOV.U32 R3, RZ, RZ, R5 ;  /* 0x000000ffff037224 */ /* 0x000fe200078e0005 */
[----:B------:R-:W-:Y:S01]  /*12500*/  MOV R6, 0x12530 ;  /* 0x0001253000067802 */ /* 0x000fe20000000f00 */
[----:B--2---:R1:W-:Y:S04]  /*12510*/  STL.64 [R1+0x770], R8 ;  /* 0x0007700801007387 */ /* 0x0043e80000100a00 */
[----:B-1----:R-:W-:Y:S05]  /*12520*/  CALL.REL.NOINC `($_ZN7cutlass13device_kernelIN5flash19enable_sm80_to_sm89INS1_16FlashAttnBwdSm80INS1_25CollectiveMainloopBwdSm80ILi2ELi2EN4cute5tupleIJNS5_1CILi128EEES8_NS7_ILi64EEEEEENS_10bfloat16_tEfNS_4arch4Sm80ELb0ELb0ELb1ELb1ELb1ELb0ELb0ELb0ELi2ELi4ELi4ELi4ELb0EEENS1_24CollectiveEpilogueBwdGQAISA_fSD_Li256ELb1ELb1EEENS1_19SingleTileSchedulerILb1ELb0ELb0ELi128EEEEEEEEEvNT_6ParamsE$_ZN4cute3eso3ESOILb0ELb0EJNS_6LayoutINS_5tupleIJNS3_IJNS_1CILi2EEES5_S5_EEES5_NS3_IJS5_S5_EEEEEENS3_IJNS3_IJNS4_ILi1EEENS4_ILi512EEEiEEENS4_ILi4096EEENS3_IJiiEEEEEEEENS_10ViewEngineINS_8smem_ptrIPN7cutlass10bfloat16_tEEEEEEEC2ERKSF_RKSM_) ;  /* 0xffff405000007944 */ /* 0x002fea0003c3ffff */
[----:B-1----:R1:W5:Y:S04]  /*12530*/  LDL R5, [R1+0x75c] ;  /* 0x00075c0001057983 */ /* 0x0023680000100800 */
[----:B------:R1:W5:Y:S01]  /*12540*/  LDL R3, [R1+0x760] ;  /* 0x0007600001037983 */ /* 0x0003620000100800 */
[----:B------:R-:W-:-:S03]  /*12550*/  MOV R4, 0x12570 ;  /* 0x0001257000047802 */ /* 0x000fc60000000f00 */
[----:B-1---5:R-:W-:Y:S05]  /*12560*/  CALL.REL.NOINC `($_ZN7cutlass13device_kernelIN5flash19enable_sm80_to_sm89INS1_16FlashAttnBwdSm80INS1_25CollectiveMainloopBwdSm80ILi2ELi2EN4cute5tupleIJNS5_1CILi128EEES8_NS7_ILi64EEEEEENS_10bfloat16_tEfNS_4arch4Sm80ELb0ELb0ELb1ELb1ELb1ELb0ELb0ELb0ELi2ELi4ELi4ELi4ELb0EEENS1_24CollectiveEpilogueBwdGQAISA_fSD_Li256ELb1ELb1EEENS1_19SingleTileSchedulerILb1ELb0ELb0ELi128EEEEEEEEEvNT_6ParamsE$_ZZN4cute4takeILi1ELi3ENS_5tupleIJNS1_IJNS_1CILi1EEENS2_ILi512EEEiEEENS2_ILi4096EEENS1_IJiiEEEEEEEEDaRKT1_ENKUlDpRKT_E_clIJS6_S7_EEEDaSF_) ;  /* 0xffffa33000007944 */ /* 0x022fea0003c3ffff */
[----:B------:R-:W-:Y:S02]  /*12570*/  MOV R4, 0x12590 ;  /* 0x0001259000047802 */ /* 0x000fe40000000f00 */
[----:B-1---5:R-:W-:Y:S05]  /*12580*/  CALL.REL.NOINC `($_ZN7cutlass13device_kernelIN5flash19enable_sm80_to_sm89INS1_16FlashAttnBwdSm80INS1_25CollectiveMainloopBwdSm80ILi2ELi2EN4cute5tupleIJNS5_1CILi128EEES8_NS7_ILi64EEEEEENS_10bfloat16_tEfNS_4arch4Sm80ELb0ELb0ELb1ELb1ELb1ELb0ELb0ELb0ELi2ELi4ELi4ELi4ELb0EEENS1_24CollectiveEpilogueBwdGQAISA_fSD_Li256ELb1ELb1EEENS1_19SingleTileSchedulerILb1ELb0ELb0ELi128EEEEEEEEEvNT_6ParamsE$_ZZN4cute16flatten_to_tupleINS_5tupleIJNS_1CILi4096EEENS1_IJiiEEEEEEEEDaRKT_ENKUlRKT_E_clIS4_EEDaSB_) ;  /* 0xffffa06000007944 */ /* 0x022fea0003c3ffff */
[----:B------:R1:W-:Y:S01]  /*12590*/  STL.64 [R1+0x758], R2 ;  /* 0x0007580201007387 */ /* 0x0003e20000100a00 */
[----:B------:R-:W-:-:S02]  /*125a0*/  MOV R56, R23 ;  /* 0x0000001700387202 */ /* 0x000fc40000000f00 */
[----:B------:R-:W-:Y:S02]  /*125b0*/  MOV R4, 0x125d0 ;  /* 0x000125d000047802 */ /* 0x000fe40000000f00 */
[----:B-1----:R-:W-:Y:S05]  /*125c0*/  CALL.REL.NOINC `($_ZN7cutlass13device_kernelIN5flash19enable_sm80_to_sm89INS1_16FlashAttnBwdSm80INS1_25CollectiveMainloopBwdSm80ILi2ELi2EN4cute5tupleIJNS5_1CILi128EEES8_NS7_ILi64EEEEEENS_10bfloat16_tEfNS_4arch4Sm80ELb0ELb0ELb1ELb1ELb1ELb0ELb0ELb0ELi2ELi4ELi4ELi4ELb0EEENS1_24CollectiveEpilogueBwdGQAISA_fSD_Li256ELb1ELb1EEENS1_19SingleTileSchedulerILb1ELb0ELb0ELi128EEEEEEEEEvNT_6ParamsE$_ZZN4cute12filter_tupleINS_5tupleIJNS_1CILi4096EEENS1_IJiiEEEEEEZNS_16flatten_to_tupleIS5_EEDaRKT_EUlRKT_E_EEDaS9_OT0_ENKUlDpSC_E_clIJNS1_IJS3_EEES4_EEEDaSG_) ;  /* 0xffff96d000007944 */ /* 0x002fea0003c3ffff */
        /* <DEDUP_REMOVED lines=14> */
[----:B--2--5:R-:W-:Y:S05]  /*126b0*/  CALL.REL.NOINC `($_ZN7cutlass13device_kernelIN5flash19enable_sm80_to_sm89INS1_16FlashAttnBwdSm80INS1_25CollectiveMainloopBwdSm80ILi2ELi2EN4cute5tupleIJNS5_1CILi128EEES8_NS7_ILi64EEEEEENS_10bfloat16_tEfNS_4arch4Sm80ELb0ELb0ELb1ELb1ELb1ELb0ELb0ELb0ELi2ELi4ELi4ELi4ELb0EEENS1_24CollectiveEpilogueBwdGQAISA_fSD_Li256ELb1ELb1EEENS1_19SingleTileSchedulerILb1ELb0ELb0ELi128EEEEEEEEEvNT_6ParamsE$_ZN4cute3eso3ESOILb1ELb0EJNS_14ComposedLayoutINS_7SwizzleILi3ELi3ELi3EEENS_1CILi0EEENS_6LayoutINS_5tupleIJNS8_IJNS8_IJNS5_ILi4EEENS5_ILi8EEEEEENS8_IJNS5_ILi2EEENS5_ILi1EEEEEEEEENS8_IJNS8_IJSC_SC_EEENS8_IJSA_S9_EEEEEEEEENS8_IJNS8_IJNS8_IJSC_NS5_ILi64EEEEEENS8_IJNS5_ILi512EEES6_EEEEEENS8_IJNS8_IJSD_SA_EEENS8_IJNS5_ILi1024EEENS5_ILi16EEEEEEEEEEEEEEEENS_10ViewEngineINS_8smem_ptrIPN7cutlass10bfloat16_tEEEEEEEC2ERKSW_RKS13_) ;  /* 0xffff505000007944 */ /* 0x024fea0003c3ffff */
        /* <DEDUP_REMOVED lines=29> */
[----:B-12--5:R-:W-:Y:S05]  /*12890*/  CALL.REL.NOINC `($_ZN7cutlass13device_kernelIN5flash19enable_sm80_to_sm89INS1_16FlashAttnBwdSm80INS1_25CollectiveMainloopBwdSm80ILi2ELi2EN4cute5tupleIJNS5_1CILi128EEES8_NS7_ILi64EEEEEENS_10bfloat16_tEfNS_4arch4Sm80ELb0ELb0ELb1ELb1ELb1ELb0ELb0ELb0ELi2ELi4ELi4ELi4ELb0EEENS1_24CollectiveEpilogueBwdGQAISA_fSD_Li256ELb1ELb1EEENS1_19SingleTileSchedulerILb1ELb0ELb0ELi128EEEEEEEEEvNT_6ParamsE$_ZZN4cute7idx2crdINS_5tupleIJiiNS_1CILi0EEEEEENS1_IJNS1_IJNS2_ILi4EEENS2_ILi8EEEEEENS2_ILi2EEENS2_ILi1EEEEEEEEDaRKT_RKT0_ENKUlRKT_RKT0_E_clIiS7_EEDaSJ_SM_) ;  /* 0xffffc98000007944 */ /* 0x026fea0003c3ffff */
[----:B------:R-:W-:Y:S02]  /*128a0*/  MOV R2, 0x128c0 ;  /* 0x000128c000027802 */ /* 0x000fe40000000f00 */
[----:B-1----:R-:W-:Y:S05]  /*128b0*/  CALL.REL.NOINC `($_ZN7cutlass13device_kernelIN5flash19enable_sm80_to_sm89INS1_16FlashAttnBwdSm80INS1_25CollectiveMainloopBwdSm80ILi2ELi2EN4cute5tupleIJNS5_1CILi128EEES8_NS7_ILi64EEEEEENS_10bfloat16_tEfNS_4arch4Sm80ELb0ELb0ELb1ELb1ELb1ELb0ELb0ELb0ELi2ELi4ELi4ELi4ELb0EEENS1_24CollectiveEpilogueBwdGQAISA_fSD_Li256ELb1ELb1EEENS1_19SingleTileSchedulerILb1ELb0ELb0ELi128EEEEEEEEEvNT_6ParamsE$_ZZN4cute7idx2crdINS_5tupleIJiiNS_1CILi0EEEEEENS1_IJNS1_IJNS2_ILi4EEENS2_ILi8EEEEEENS2_ILi2EEENS2_ILi1EEEEEEEEDaRKT_RKT0_ENKUlRKT_RKT0_E_clIiS8_EEDaSJ_SM_) ;  /* 0xffffcd8000007944 */ /* 0x002fea0003c3ffff */
[----:B------:R1:W-:Y:S01]  /*128c0*/  STL [R1+0x758], R6 ;  /* 0x0007580601007387 */ /* 0x0003e20000100800 */
[----:B------:R-:W-:-:S02]  /*128d0*/  MOV R2, R23 ;  /* 0x0000001700027202 */ /* 0x000fc40000000f00 */
[----:B------:R-:W-:Y:S02]  /*128e0*/  MOV R70, 0x12900 ;  /* 0x0001290000467802 */ /* 0x000fe40000000f00 */
[----:B-1----:R-:W-:Y:S05]  /*128f0*/  CALL.REL.NOINC `($_ZN7cutlass13device_kernelIN5flash19enable_sm80_to_sm89INS1_16FlashAttnBwdSm80INS1_25CollectiveMainloopBwdSm80ILi2ELi2EN4cute5tupleIJNS5_1CILi128EEES8_NS7_ILi64EEEEEENS_10bfloat16_tEfNS_4arch4Sm80ELb0ELb0ELb1ELb1ELb1ELb0ELb0ELb0ELi2ELi4ELi4ELi4ELb0EEENS1_24CollectiveEpilogueBwdGQAISA_fSD_Li256ELb1ELb1EEENS1_19SingleTileSchedulerILb1ELb0ELb0ELi128EEEEEEEEEvNT_6ParamsE$_ZZN4cute9transformINS_5tupleIJiiNS_1CILi0EEEEEENS1_IJNS1_IJNS2_ILi4EEENS2_ILi8EEEEEENS2_ILi2EEENS2_ILi1EEEEEEZNS_7idx2crdIS4_SA_EEDaRKT_RKT0_EUlRKT_RKT0_E_EEDaSE_SH_OT1_ENKUlDpSK_E_clIJNS1_IJiiEEEiS3_EEEDaSR_) ;  /* 0xffffd49000007944 */ /* 0x002fea0003c3ffff */
[----:B------:R-:W-:Y:S02]  /*12900*/  MOV R6, 0x12920 ;  /* 0x0001292000067802 */ /* 0x000fe40000000f00 */
[----:B--2--5:R-:W-:Y:S05]  /*12910*/  CALL.REL.NOINC `($_ZN7cutlass13device_kernelIN5flash19enable_sm80_to_sm89INS1_16FlashAttnBwdSm80INS1_25CollectiveMainloopBwdSm80ILi2ELi2EN4cute5tupleIJNS5_1CILi128EEES8_NS7_ILi64EEEEEENS_10bfloat16_tEfNS_4arch4Sm80ELb0ELb0ELb1ELb1ELb1ELb0ELb0ELb0ELi2ELi4ELi4ELi4ELb0EEENS1_24CollectiveEpilogueBwdGQAISA_fSD_Li256ELb1ELb1EEENS1_19SingleTileSchedulerILb1ELb0ELb0ELi128EEEEEEEEEvNT_6ParamsE$_ZZN4cute13to_mixed_bitsINS_5tupleIJNS1_IJNS_1CILi4EEENS2_ILi8EEEEEENS2_ILi2EEENS2_ILi1EEEEEENS1_IJNS1_IJNS2_ILi0EEENS2_ILi64EEEEEES9_S9_EEENS1_IJNS1_IJiiEEEiS9_EEEEEDaRKT_RKT0_RKT1_ENKUlRKT_RKT0_RKT1_E_clIS5_SB_SD_EEDaSQ_ST_SW_) ;  /* 0xffff955000007944 */ /* 0x024fea0003c3ffff */
[----:B------:R-:W-:Y:S02]  /*12920*/  MOV R2, 0x12940 ;  /* 0x0001294000027802 */ /* 0x000fe40000000f00 */
[----:B------:R-:W-:Y:S05]  /*12930*/  CALL.REL.NOINC `($_ZN7cutlass13device_kernelIN5flash19enable_sm80_to_sm89INS1_16FlashAttnBwdSm80INS1_25CollectiveMainloopBwdSm80ILi2ELi2EN4cute5tupleIJNS5_1CILi128EEES8_NS7_ILi64EEEEEENS_10bfloat16_tEfNS_4arch4Sm80ELb0ELb0ELb1ELb1ELb1ELb0ELb0ELb0ELi2ELi4ELi4ELi4ELb0EEENS1_24CollectiveEpilogueBwdGQAISA_fSD_Li256ELb1ELb1EEENS1_19SingleTileSchedulerILb1ELb0ELb0ELi128EEEEEEEEEvNT_6ParamsE$_ZZN4cute13to_mixed_bitsINS_5tupleIJNS1_IJNS_1CILi4EEENS2_ILi8EEEEEENS2_ILi2EEENS2_ILi1EEEEEENS1_IJNS1_IJNS2_ILi0EEENS2_ILi64EEEEEES9_S9_EEENS1_IJNS1_IJiiEEEiS9_EEEEEDaRKT_RKT0_RKT1_ENKUlDpRKT_E_clIJNS_9MixedBitsILj0ELj448EEENS2_ILj0EEESW_EEEDaSR_) ;  /* 0xffff950000007944 */ /* 0x000fea0003c3ffff */
        /* <DEDUP_REMOVED lines=52> */
[----:B------:R-:W-:Y:S01]  /*12c80*/  IMAD.MOV.U32 R8, RZ, RZ, R2 ;  /* 0x000000ffff087224 */ /* 0x000fe200078e0002 */
[----:B------:R-:W-:Y:S01]  /*12c90*/  MOV R2, R22 ;  /* 0x0000001600027202 */ /* 0x000fe20000000f00 */
[----:B------:R-:W-:Y:S01]  /*12ca0*/  IMAD.MOV.U32 R10, RZ, RZ, R50 ;  /* 0x000000ffff0a7224 */ /* 0x000fe200078e0032 */
[----:B------:R-:W-:-:S02]  /*12cb0*/  MOV R9, R42 ;  /* 0x0000002a00097202 */ /* 0x000fc40000000f00 */
[----:B------:R-:W-:Y:S01]  /*12cc0*/  MOV R6, 0x12cf0 ;  /* 0x00012cf000067802 */ /* 0x000fe20000000f00 */
[----:B--2---:R1:W-:Y:S04]  /*12cd0*/  STL.64 [R1+0x788], R4 ;  /* 0x0007880401007387 */ /* 0x0043e80000100a00 */
[----:B-1----:R-:W-:Y:S05]  /*12ce0*/  CALL.REL.NOINC `($_ZN7cutlass13device_kernelIN5flash19enable_sm80_to_sm89INS1_16FlashAttnBwdSm80INS1_25CollectiveMainloopBwdSm80ILi2ELi2EN4cute5tupleIJNS5_1CILi128EEES8_NS7_ILi64EEEEEENS_10bfloat16_tEfNS_4arch4Sm80ELb0ELb0ELb1ELb1ELb1ELb0ELb0ELb0ELi2ELi4ELi4ELi4ELb0EEENS1_24CollectiveEpilogueBwdGQAISA_fSD_Li256ELb1ELb1EEENS1_19SingleTileSchedulerILb1ELb0ELb0ELi128EEEEEEEEEvNT_6ParamsE$_ZN4cute3eso3ESOILb0ELb0EJiiiNS_1CILi72EEENS2_ILi512EEEEEC2ERKiS7_S7_RKS3_RKS4_) ;  /* 0xffff43c000007944 */ /* 0x002fea0003c3ffff */
        /* <DEDUP_REMOVED lines=23> */
[----:B-1----:R-:W-:Y:S05]  /*12e60*/  CALL.REL.NOINC `($_ZN7cutlass13device_kernelIN5flash19enable_sm80_to_sm89INS1_16FlashAttnBwdSm80INS1_25CollectiveMainloopBwdSm80ILi2ELi2EN4cute5tupleIJNS5_1CILi128EEES8_NS7_ILi64EEEEEENS_10bfloat16_tEfNS_4arch4Sm80ELb0ELb0ELb1ELb1ELb1ELb0ELb0ELb0ELi2ELi4ELi4ELi4ELb0EEENS1_24CollectiveEpilogueBwdGQAISA_fSD_Li256ELb1ELb1EEENS1_19SingleTileSchedulerILb1ELb0ELb0ELi128EEEEEEEEEvNT_6ParamsE$_ZZN4cute6detail16composition_implINS_5tupleIJNS_1CILi8EEENS3_ILi2EEES5_S5_S4_S5_EEENS2_IJNS3_ILi1EEEiiiNS3_ILi72EEENS3_ILi512EEEEEENS2_IJNS2_IJS5_S5_EEES4_NS3_ILi4EEEEEENS2_IJNS2_IJS7_S4_EEENS3_ILi1024EEENS3_ILi16EEEEEEEEDaRKT_RKT0_RKT1_RKT2_ENKUlRKT_RKT0_E_clISB_SE_EEDaSW_SZ_) ;  /* 0xffffa86000007944 */ /* 0x002fea0003c3ffff */
[----:B------:R-:W-:Y:S01]  /*12e70*/  IMAD.MOV.U32 R2, RZ, RZ, R45 ;  /* 0x000000ffff027224 */ /* 0x000fe200078e002d */
[----:B------:R-:W-:Y:S01]  /*12e80*/  MOV R45, R44 ;  /* 0x0000002c002d7202 */ /* 0x000fe20000000f00 */
[----:B------:R-:W-:Y:S01]  /*12e90*/  IMAD.MOV.U32 R4, RZ, RZ, R12 ;  /* 0x000000ffff047224 */ /* 0x000fe200078e000c */
[----:B------:R-:W-:Y:S02]  /*12ea0*/  MOV R44, 0x12ec0 ;  /* 0x00012ec0002c7802 */ /* 0x000fe40000000f00 */
[----:B-1---5:R-:W-:Y:S05]  /*12eb0*/  CALL.REL.NOINC `($_ZN7cutlass13device_kernelIN5flash19enable_sm80_to_sm89INS1_16FlashAttnBwdSm80INS1_25CollectiveMainloopBwdSm80ILi2ELi2EN4cute5tupleIJNS5_1CILi128EEES8_NS7_ILi64EEEEEENS_10bfloat16_tEfNS_4arch4Sm80ELb0ELb0ELb1ELb1ELb1ELb0ELb0ELb0ELi2ELi4ELi4ELi4ELb0EEENS1_24CollectiveEpilogueBwdGQAISA_fSD_Li256ELb1ELb1EEENS1_19SingleTileSchedulerILb1ELb0ELb0ELi128EEEEEEEEEvNT_6ParamsE$_ZZN4cute6detail16composition_implINS_5tupleIJNS_1CILi8EEENS3_ILi2EEES5_S5_S4_S5_EEENS2_IJNS3_ILi1EEEiiiNS3_ILi72EEENS3_ILi512EEEEEENS2_IJNS2_IJS5_S5_EEES4_NS3_ILi4EEEEEENS2_IJNS2_IJS7_S4_EEENS3_ILi1024EEENS3_ILi16EEEEEEEEDaRKT_RKT0_RKT1_RKT2_ENKUlRKT_RKT0_E_clISC_SG_EEDaSW_SZ_) ;  /* 0xffffa8f000007944 */ /* 0x022fea0003c3ffff */
[----:B-----5:R2:W-:Y:S01]  /*12ec0*/  STL.64 [R1+0x770], R2 ;  /* 0x0007700201007387 */ /* 0x0205e20000100a00 */
[----:B------:R-:W-:-:S03]  /*12ed0*/  MOV R4, 0x12ef0 ;  /* 0x00012ef000047802 */ /* 0x000fc60000000f00 */
[----:B-12---:R-:W-:Y:S05]  /*12ee0*/  CALL.REL.NOINC `($_ZN7cutlass13device_kernelIN5flash19enable_sm80_to_sm89INS1_16FlashAttnBwdSm80INS1_25CollectiveMainloopBwdSm80ILi2ELi2EN4cute5tupleIJNS5_1CILi128EEES8_NS7_ILi64EEEEEENS_10bfloat16_tEfNS_4arch4Sm80ELb0ELb0ELb1ELb1ELb1ELb0ELb0ELb0ELi2ELi4ELi4ELi4ELb0EEENS1_24CollectiveEpilogueBwdGQAISA_fSD_Li256ELb1ELb1EEENS1_19SingleTileSchedulerILb1ELb0ELb0ELi128EEEEEEEEEvNT_6ParamsE$_ZN4cute3eso3ESOILb0ELb0EJNS_5tupleIJNS_1CILi1EEEiEEENS3_ILi1024EEENS2_IJiiEEEEEC2ERKS5_RKS6_RKS7_) ;  /* 0xffff307000007944 */ /* 0x006fea0003c3ffff */
[----:B------:R2:W5:Y:S04]  /*12ef0*/  LDL R5, [R1+0x760] ;  /* 0x0007600001057983 */ /* 0x0005680000100800 */
[----:B-1----:R2:W5:Y:S01]  /*12f00*/  LDL.64 R2, [R1+0x758] ;  /* 0x0007580001027983 */ /* 0x0025620000100a00 */
[----:B------:R-:W-:-:S03]  /*12f10*/  MOV R6, 0x12f30 ;  /* 0x00012f3000067802 */ /* 0x000fc60000000f00 */
[----:B--2--5:R-:W-:Y:S05]  /*12f20*/  CALL.REL.NOINC `($_ZN7cutlass13device_kernelIN5flash19enable_sm80_to_sm89INS1_16FlashAttnBwdSm80INS1_25CollectiveMainloopBwdSm80ILi2ELi2EN4cute5tupleIJNS5_1CILi128EEES8_NS7_ILi64EEEEEENS_10bfloat16_tEfNS_4arch4Sm80ELb0ELb0ELb1ELb1ELb1ELb0ELb0ELb0ELi2ELi4ELi4ELi4ELb0EEENS1_24CollectiveEpilogueBwdGQAISA_fSD_Li256ELb1ELb1EEENS1_19SingleTileSchedulerILb1ELb0ELb0ELi128EEEEEEEEEvNT_6ParamsE$_ZN4cute5tupleIJNS0_IJNS0_IJNS_1CILi2EEES2_EEENS1_ILi8EEES3_EEENS0_IJNS0_IJNS1_ILi1EEEiEEENS1_ILi1024EEENS0_IJiiEEEEEEEEC2ERKS5_RKSA_) ;  /* 0xffff799000007944 */ /* 0x024fea0003c3ffff */
[----:B-1----:R1:W5:Y:S04]  /*12f30*/  LDL R4, [R1+0x760] ;  /* 0x0007600001047983 */ /* 0x0023680000100800 */
[----:B------:R1:W5:Y:S01]  /*12f40*/  LDL.64 R2, [R1+0x758] ;  /* 0x0007580001027983 */ /* 0x0003620000100a00 */
[----:B------:R-:W-:Y:S01]  /*12f50*/  LEA.HI R6, R13, R13, RZ, 0x1d ;  /* 0x0000000d0d067211 */ /* 0x000fe200078fe8ff */
[----:B------:R-:W-:-:S04]  /*12f60*/  IMAD.MOV.U32 R12, RZ, RZ, R48 ;  /* 0x000000ffff0c7224 */ /* 0x000fc800078e0030 */
[----:B------:R-:W-:Y:S01]  /*12f70*/  IMAD.U32 R8, R11, 0x2, R6 ;  /* 0x000000020b087824 */ /* 0x000fe200078e0006 */
[----:B------:R-:W-:-:S04]  /*12f80*/  MOV R6, 0x12fb0 ;  /* 0x00012fb000067802 */ /* 0x000fc80000000f00 */
[----:B------:R1:W-:Y:S03]  /*12f90*/  STL [R1+0x11e4], R8 ;  /* 0x0011e40801007387 */ /* 0x0003e60000100800 */
[----:B-1---5:R-:W-:Y:S05]  /*12fa0*/  CALL.REL.NOINC `($_ZN7cutlass13device_kernelIN5flash19enable_sm80_to_sm89INS1_16FlashAttnBwdSm80INS1_25CollectiveMainloopBwdSm80ILi2ELi2EN4cute5tupleIJNS5_1CILi128EEES8_NS7_ILi64EEEEEENS_10bfloat16_tEfNS_4arch4Sm80ELb0ELb0ELb1ELb1ELb1ELb0ELb0ELb0ELi2ELi4ELi4ELi4ELb0EEENS1_24CollectiveEpilogueBwdGQAISA_fSD_Li256ELb1ELb1EEENS1_19SingleTileSchedulerILb1ELb0ELb0ELi128EEEEEEEEEvNT_6ParamsE$_ZN4cute3eso3ESOILb0ELb0EJNS_6LayoutINS_5tupleIJNS3_IJNS_1CILi2EEES5_EEENS4_ILi8EEES6_EEENS3_IJNS3_IJNS4_ILi1EEEiEEENS4_ILi1024EEENS3_IJiiEEEEEEEEjEEC2ERKSE_RKj) ;  /* 0xffff32d000007944 */ /* 0x022fea0003c3ffff */
[----:B------:R-:W2:Y:S04]  /*12fb0*/  LDL.64 R12, [R1+0x760] ;  /* 0x00076000010c7983 */ /* 0x000ea80000100a00 */
[----:B-1----:R1:W5:Y:S01]  /*12fc0*/  LDL.64 R4, [R1+0x758] ;  /* 0x0007580001047983 */ /* 0x0023620000100a00 */
[----:B------:R-:W-:Y:S02]  /*12fd0*/  MOV R9, R23 ;  /* 0x0000001700097202 */ /* 0x000fe40000000f00 */
[----:B------:R-:W-:Y:S01]  /*12fe0*/  MOV R8, 0x13010 ;  /* 0x0001301000087802 */ /* 0x000fe20000000f00 */
[----:B--2---:R-:W-:-:S04]  /*12ff0*/  IMAD.WIDE.U32 R2, R13, 0x2, R58 ;  /* 0x000000020d027825 */ /* 0x004fc800078e003a */
[----:B-1---5:R-:W-:Y:S05]  /*13000*/  CALL.REL.NOINC `($_ZN7cutlass13device_kernelIN5flash19enable_sm80_to_sm89INS1_16FlashAttnBwdSm80INS1_25CollectiveMainloopBwdSm80ILi2ELi2EN4cute5tupleIJNS5_1CILi128EEES8_NS7_ILi64EEEEEENS_10bfloat16_tEfNS_4arch4Sm80ELb0ELb0ELb1ELb1ELb1ELb0ELb0ELb0ELi2ELi4ELi4ELi4ELb0EEENS1_24CollectiveEpilogueBwdGQAISA_fSD_Li256ELb1ELb1EEENS1_19SingleTileSchedulerILb1ELb0ELb0ELi128EEEEEEEEEvNT_6ParamsE$_ZN4cute8smem_ptrIPN7cutlass10bfloat16_tEECI1NS_12iter_adaptorIS3_S4_EEES3_) ;  /* 0xffff823000007944 */ /* 0x022fea0003c3ffff */
[----:B-1----:R-:W2:Y:S01]  /*13010*/  LDL.64 R2, [R1+0x758] ;  /* 0x0007580001027983 */ /* 0x002ea20000100a00 */
[----:B------:R-:W-:-:S03]  /*13020*/  MOV R6, 0x13050 ;  /* 0x0001305000067802 */ /* 0x000fc60000000f00 */
[----:B--2---:R1:W-:Y:S04]  /*13030*/  STL.64 [R1+0x770], R2 ;  /* 0x0007700201007387 */ /* 0x0043e80000100a00 */
[----:B-1----:R-:W-:Y:S05]  /*13040*/  CALL.REL.NOINC `($_ZN7cutlass13device_kernelIN5flash19enable_sm80_to_sm89INS1_16FlashAttnBwdSm80INS1_25CollectiveMainloopBwdSm80ILi2ELi2EN4cute5tupleIJNS5_1CILi128EEES8_NS7_ILi64EEEEEENS_10bfloat16_tEfNS_4arch4Sm80ELb0ELb0ELb1ELb1ELb1ELb0ELb0ELb0ELi2ELi4ELi4ELi4ELb0EEENS1_24CollectiveEpilogueBwdGQAISA_fSD_Li256ELb1ELb1EEENS1_19SingleTileSchedulerILb1ELb0ELb0ELi128EEEEEEEEEvNT_6ParamsE$_ZN4cute3eso3ESOILb0ELb0EJNS_6LayoutINS_5tupleIJNS3_IJNS_1CILi2EEES5_EEENS4_ILi8EEES6_EEENS3_IJNS3_IJNS4_ILi1EEEiEEENS4_ILi1024EEENS3_IJiiEEEEEEEENS_10ViewEngineINS_8smem_ptrIPN7cutlass10bfloat16_tEEEEEEEC2ERKSE_RKSL_) ;  /* 0xffff31b000007944 */ /* 0x002fea0003c3ffff */
[----:B-1----:R1:W5:Y:S04]  /*13050*/  LDL R5, [R1+0x75c] ;  /* 0x00075c0001057983 */ /* 0x0023680000100800 */
[----:B------:R1:W5:Y:S01]  /*13060*/  LDL R3, [R1+0x760] ;  /* 0x0007600001037983 */ /* 0x0003620000100800 */
[----:B------:R-:W-:-:S03]  /*13070*/  MOV R4, 0x13090 ;  /* 0x0001309000047802 */ /* 0x000fc60000000f00 */
[----:B-1---5:R-:W-:Y:S05]  /*13080*/  CALL.REL.NOINC `($_ZN7cutlass13device_kernelIN5flash19enable_sm80_to_sm89INS1_16FlashAttnBwdSm80INS1_25CollectiveMainloopBwdSm80ILi2ELi2EN4cute5tupleIJNS5_1CILi128EEES8_NS7_ILi64EEEEEENS_10bfloat16_tEfNS_4arch4Sm80ELb0ELb0ELb1ELb1ELb1ELb0ELb0ELb0ELi2ELi4ELi4ELi4ELb0EEENS1_24CollectiveEpilogueBwdGQAISA_fSD_Li256ELb1ELb1EEENS1_19SingleTileSchedulerILb1ELb0ELb0ELi128EEEEEEEEEvNT_6ParamsE$_ZZN4cute4takeILi1ELi3ENS_5tupleIJNS1_IJNS_1CILi1EEEiEEENS2_ILi1024EEENS1_IJiiEEEEEEEEDaRKT1_ENKUlDpRKT_E_clIJS5_S6_EEEDaSE_) ;  /* 0xffff988000007944 */ /* 0x022fea0003c3ffff */
[----:B------:R-:W-:Y:S02]  /*13090*/  MOV R4, 0x130b0 ;  /* 0x000130b000047802 */ /* 0x000fe40000000f00 */
[----:B-1---5:R-:W-:Y:S05]  /*130a0*/  CALL.REL.NOINC `($_ZN7cutlass13device_kernelIN5flash19enable_sm80_to_sm89INS1_16FlashAttnBwdSm80INS1_25CollectiveMainloopBwdSm80ILi2ELi2EN4cute5tupleIJNS5_1CILi128EEES8_NS7_ILi64EEEEEENS_10bfloat16_tEfNS_4arch4Sm80ELb0ELb0ELb1ELb1ELb1ELb0ELb0ELb0ELi2ELi4ELi4ELi4ELb0EEENS1_24CollectiveEpilogueBwdGQAISA_fSD_Li256ELb1ELb1EEENS1_19SingleTileSchedulerILb1ELb0ELb0ELi128EEEEEEEEEvNT_6ParamsE$_ZZN4cute16flatten_to_tupleINS_5tupleIJNS_1CILi1024EEENS1_IJiiEEEEEEEEDaRKT_ENKUlRKT_E_clIS4_EEDaSB_) ;  /* 0xffff946000007944 */ /* 0x022fea0003c3ffff */
[----:B------:R1:W-:Y:S01]  /*130b0*/  STL.64 [R1+0x758], R2 ;  /* 0x0007580201007387 */ /* 0x0003e20000100a00 */
[----:B------:R-:W-:Y:S02]  /*130c0*/  MOV R5, R23 ;  /* 0x0000001700057202 */ /* 0x000fe40000000f00 */
[----:B------:R-:W-:Y:S02]  /*130d0*/  MOV R4, 0x130f0 ;  /* 0x000130f000047802 */ /* 0x000fe40000000f00 */
[----:B-1----:R-:W-:Y:S05]  /*130e0*/  CALL.REL.NOINC `($_ZN7cutlass13device_kernelIN5flash19enable_sm80_to_sm89INS1_16FlashAttnBwdSm80INS1_25CollectiveMainloopBwdSm80ILi2ELi2EN4cute5tupleIJNS5_1CILi128EEES8_NS7_ILi64EEEEEENS_10bfloat16_tEfNS_4arch4Sm80ELb0ELb0ELb1ELb1ELb1ELb0ELb0ELb0ELi2ELi4ELi4ELi4ELb0EEENS1_24CollectiveEpilogueBwdGQAISA_fSD_Li256ELb1ELb1EEENS1_19SingleTileSchedulerILb1ELb0ELb0ELi128EEEEEEEEEvNT_6ParamsE$_ZZN4cute12filter_tupleINS_5tupleIJNS_1CILi1024EEENS1_IJiiEEEEEEZNS_16flatten_to_tupleIS5_EEDaRKT_EUlRKT_E_EEDaS9_OT0_ENKUlDpSC_E_clIJNS1_IJS3_EEES4_EEEDaSG_) ;  /* 0xffff890000007944 */ /* 0x002fea0003c3ffff */
        /* <DEDUP_REMOVED lines=22> */
[----:B--2--5:R-:W-:Y:S05]  /*13250*/  CALL.REL.NOINC `($_ZN7cutlass13device_kernelIN5flash19enable_sm80_to_sm89INS1_16FlashAttnBwdSm80INS1_25CollectiveMainloopBwdSm80ILi2ELi2EN4cute5tupleIJNS5_1CILi128EEES8_NS7_ILi64EEEEEENS_10bfloat16_tEfNS_4arch4Sm80ELb0ELb0ELb1ELb1ELb1ELb0ELb0ELb0ELi2ELi4ELi4ELi4ELb0EEENS1_24CollectiveEpilogueBwdGQAISA_fSD_Li256ELb1ELb1EEENS1_19SingleTileSchedulerILb1ELb0ELb0ELi128EEEEEEEEEvNT_6ParamsE$_ZN4cute3eso3ESOILb1ELb0EJNS_10UnderscoreES2_S2_iEEC2ERKS2_S5_S5_RKi) ;  /* 0xffff438000007944 */ /* 0x024fea0003c3ffff */
[----:B------:R-:W-:Y:S01]  /*13260*/  ULDC.64 UR4, c[0x0][0x118] ;  /* 0x0000460000047ab9 */ /* 0x000fe20000000a00 */
[----:B------:R2:W5:Y:S04]  /*13270*/  LDL R7, [R1+0x758] ;  /* 0x0007580001077983 */ /* 0x0005680000100800 */
[----:B------:R2:W5:Y:S04]  /*13280*/  LD.E R5, [R10.64] ;  /* 0x000000040a057980 */ /* 0x000568000c101900 */
[----:B-1----:R2:W5:Y:S01]  /*13290*/  LD.E R3, [R10.64+0x4] ;  /* 0x000004040a037980 */ /* 0x002562000c101900 */
[----:B------:R-:W-:-:S03]  /*132a0*/  MOV R4, 0x132c0 ;  /* 0x000132c000047802 */ /* 0x000fc60000000f00 */
[----:B--2--5:R-:W-:Y:S05]  /*132b0*/  CALL.REL.NOINC `($_ZN7cutlass13device_kernelIN5flash19enable_sm80_to_sm89INS1_16FlashAttnBwdSm80INS1_25CollectiveMainloopBwdSm80ILi2ELi2EN4cute5tupleIJNS5_1CILi128EEES8_NS7_ILi64EEEEEENS_10bfloat16_tEfNS_4arch4Sm80ELb0ELb0ELb1ELb1ELb1ELb0ELb0ELb0ELi2ELi4ELi4ELi4ELb0EEENS1_24CollectiveEpilogueBwdGQAISA_fSD_Li256ELb1ELb1EEENS1_19SingleTileSchedulerILb1ELb0ELb0ELi128EEEEEEEEEvNT_6ParamsE$_ZZN4cute5sliceINS_5tupleIJNS_10UnderscoreES2_S2_iEEENS1_IJNS1_IJNS_1CILi1EEENS4_ILi0EEEEEENS4_ILi4096EEENS1_IJiiEEENS1_IJS6_NS4_ILi8192EEEEEEEEEEEDaRKT_RKT0_ENKUlRKT_RKT0_E_clIS2_S9_EEDaSL_SO_) ;  /* 0xffff981000007944 */ /* 0x024fea0003c3ffff */
[----:B-----5:R2:W-:Y:S01]  /*132c0*/  STL.64 [R1+0x758], R2 ;  /* 0x0007580201007387 */ /* 0x0205e20000100a00 */
[----:B------:R-:W-:-:S02]  /*132d0*/  MOV R5, R23 ;  /* 0x0000001700057202 */ /* 0x000fc40000000f00 */
[----:B------:R-:W-:Y:S02]  /*132e0*/  MOV R4, 0x13300 ;  /* 0x0001330000047802 */ /* 0x000fe40000000f00 */
[----:B-12---:R-:W-:Y:S05]  /*132f0*/  CALL.REL.NOINC `($_ZN7cutlass13device_kernelIN5flash19enable_sm80_to_sm89INS1_16FlashAttnBwdSm80INS1_25CollectiveMainloopBwdSm80ILi2ELi2EN4cute5tupleIJNS5_1CILi128EEES8_NS7_ILi64EEEEEENS_10bfloat16_tEfNS_4arch4Sm80ELb0ELb0ELb1ELb1ELb1ELb0ELb0ELb0ELi2ELi4ELi4ELi4ELb0EEENS1_24CollectiveEpilogueBwdGQAISA_fSD_Li256ELb1ELb1EEENS1_19SingleTileSchedulerILb1ELb0ELb0ELi128EEEEEEEEEvNT_6ParamsE$_ZZN4cute12filter_tupleINS_5tupleIJNS_10UnderscoreES2_S2_iEEENS1_IJNS1_IJNS_1CILi1EEENS4_ILi0EEEEEENS4_ILi4096EEENS1_IJiiEEENS1_IJS6_NS4_ILi8192EEEEEEEEEZNS_5sliceIS3_SC_EEDaRKT_RKT0_EUlRKT_RKT0_E_EEDaSG_SJ_OT1_ENKUlDpSM_E_clIJNS1_IJS7_EEENS1_IJS8_EEENS1_IJS9_EEENS1_IJEEEEEEDaST_) ;  /* 0xffff840000007944 */ /* 0x006fea0003c3ffff */
[----:B-----5:R-:W-:Y:S02]  /*13300*/  MOV R8, R3 ;  /* 0x0000000300087202 */ /* 0x020fe40000000f00 */
[----:B------:R-:W-:Y:S02]  /*13310*/  MOV R4, 0x13330 ;  /* 0x0001333000047802 */ /* 0x000fe40000000f00 */
[----:B-1----:R-:W-:Y:S05]  /*13320*/  CALL.REL.NOINC `($_ZN7cutlass13device_kernelIN5flash19enable_sm80_to_sm89INS1_16FlashAttnBwdSm80INS1_25CollectiveMainloopBwdSm80ILi2ELi2EN4cute5tupleIJNS5_1CILi128EEES8_NS7_ILi64EEEEEENS_10bfloat16_tEfNS_4arch4Sm80ELb0ELb0ELb1ELb1ELb1ELb0ELb0ELb0ELi2ELi4ELi4ELi4ELb0EEENS1_24CollectiveEpilogueBwdGQAISA_fSD_Li256ELb1ELb1EEENS1_19SingleTileSchedulerILb1ELb0ELb0ELi128EEEEEEEEEvNT_6ParamsE$_ZN4cute5tupleIJNS0_IJNS0_IJNS_1CILi8EEENS1_ILi1EEEEEENS1_ILi2EEENS0_IJS5_S5_EEEEEENS0_IJNS0_IJS3_NS1_ILi0EEEEEENS1_ILi4096EEENS0_IJiiEEEEEEEEC2ERKS7_RKSC_) ;  /* 0xffff778000007944 */ /* 0x002fea0003c3ffff */
[----:B-1----:R1:W5:Y:S01]  /*13330*/  LDL.64 R2, [R1+0x758] ;  /* 0x0007580001027983 */ /* 0x0023620000100a00 */
[----:B------:R-:W-:Y:S02]  /*13340*/  SHF.L.U32 R4, R7, 0xd, RZ ;  /* 0x0000000d07047819 */ /* 0x000fe400000006ff */
[----:B------:R-:W-:-:S03]  /*13350*/  MOV R6, 0x13380 ;  /* 0x0001338000067802 */ /* 0x000fc60000000f00 */
[----:B------:R1:W-:Y:S04]  /*13360*/  STL [R1+0x770], R4 ;  /* 0x0007700401007387 */ /* 0x0003e80000100800 */
[----:B-1---5:R-:W-:Y:S05]  /*13370*/  CALL.REL.NOINC `($_ZN7cutlass13device_kernelIN5flash19enable_sm80_to_sm89INS1_16FlashAttnBwdSm80INS1_25CollectiveMainloopBwdSm80ILi2ELi2EN4cute5tupleIJNS5_1CILi128EEES8_NS7_ILi64EEEEEENS_10bfloat16_tEfNS_4arch4Sm80ELb0ELb0ELb1ELb1ELb1ELb0ELb0ELb0ELi2ELi4ELi4ELi4ELb0EEENS1_24CollectiveEpilogueBwdGQAISA_fSD_Li256ELb1ELb1EEENS1_19SingleTileSchedulerILb1ELb0ELb0ELi128EEEEEEEEEvNT_6ParamsE$_ZN4cute3eso3ESOILb0ELb0EJNS_6LayoutINS_5tupleIJNS3_IJNS_1CILi8EEENS4_ILi1EEEEEENS4_ILi2EEENS3_IJS8_S8_EEEEEENS3_IJNS3_IJS6_NS4_ILi0EEEEEENS4_ILi4096EEENS3_IJiiEEEEEEEEiEEC2ERKSG_RKi) ;  /* 0xffff34f000007944 */ /* 0x022fea0003c3ffff */
[----:B------:R-:W-:Y:S01]  /*13380*/  ULDC.64 UR4, c[0x0][0x118] ;  /* 0x0000460000047ab9 */ /* 0x000fe20000000a00 */
[----:B-1----:R-:W2:Y:S04]  /*13390*/  LDL R2, [R1+0x760] ;  /* 0x0007600001027983 */ /* 0x002ea80000100800 */
[----:B------:R-:W2:Y:S04]  /*133a0*/  LD.E.64 R10, [R10.64+0x8] ;  /* 0x000008040a0a7980 */ /* 0x000ea8000c101b00 */
[----:B------:R1:W5:Y:S01]  /*133b0*/  LDL.64 R4, [R1+0x758] ;  /* 0x0007580001047983 */ /* 0x0003620000100a00 */
[----:B------:R-:W-:-:S02]  /*133c0*/  MOV R9, R23 ;  /* 0x0000001700097202 */ /* 0x000fc40000000f00 */
[----:B------:R-:W-:Y:S01]  /*133d0*/  MOV R8, 0x13400 ;  /* 0x0001340000087802 */ /* 0x000fe20000000f00 */
[----:B--2---:R-:W-:-:S04]  /*133e0*/  IMAD.WIDE R2, R2, 0x2, R10 ;  /* 0x0000000202027825 */ /* 0x004fc800078e020a */
[----:B-1---5:R-:W-:Y:S05]  /*133f0*/  CALL.REL.NOINC `($_ZN7cutlass13device_kernelIN5flash19enable_sm80_to_sm89INS1_16FlashAttnBwdSm80INS1_25CollectiveMainloopBwdSm80ILi2ELi2EN4cute5tupleIJNS5_1CILi128EEES8_NS7_ILi64EEEEEENS_10bfloat16_tEfNS_4arch4Sm80ELb0ELb0ELb1ELb1ELb1ELb0ELb0ELb0ELi2ELi4ELi4ELi4ELb0EEENS1_24CollectiveEpilogueBwdGQAISA_fSD_Li256ELb1ELb1EEENS1_19SingleTileSchedulerILb1ELb0ELb0ELi128EEEEEEEEEvNT_6ParamsE$_ZN4cute8smem_ptrIPN7cutlass10bfloat16_tEECI1NS_12iter_adaptorIS3_S4_EEES3_) ;  /* 0xffff7e4000007944 */ /* 0x022fea0003c3ffff */
[----:B-1----:R-:W2:Y:S01]  /*13400*/  LDL.64 R2, [R1+0x758] ;  /* 0x0007580001027983 */ /* 0x002ea20000100a00 */
[----:B------:R-:W-:-:S03]  /*13410*/  MOV R6, 0x13440 ;  /* 0x0001344000067802 */ /* 0x000fc60000000f00 */
[----:B--2---:R1:W-:Y:S04]  /*13420*/  STL.64 [R1+0x770], R2 ;  /* 0x0007700201007387 */ /* 0x0043e80000100a00 */
[----:B-1----:R-:W-:Y:S05]  /*13430*/  CALL.REL.NOINC `($_ZN7cutlass13device_kernelIN5flash19enable_sm80_to_sm89INS1_16FlashAttnBwdSm80INS1_25CollectiveMainloopBwdSm80ILi2ELi2EN4cute5tupleIJNS5_1CILi128EEES8_NS7_ILi64EEEEEENS_10bfloat16_tEfNS_4arch4Sm80ELb0ELb0ELb1ELb1ELb1ELb0ELb0ELb0ELi2ELi4ELi4ELi4ELb0EEENS1_24CollectiveEpilogueBwdGQAISA_fSD_Li256ELb1ELb1EEENS1_19SingleTileSchedulerILb1ELb0ELb0ELi128EEEEEEEEEvNT_6ParamsE$_ZN4cute3eso3ESOILb0ELb0EJNS_6LayoutINS_5tupleIJNS3_IJNS_1CILi8EEENS4_ILi1EEEEEENS4_ILi2EEENS3_IJS8_S8_EEEEEENS3_IJNS3_IJS6_NS4_ILi0EEEEEENS4_ILi4096EEENS3_IJiiEEEEEEEENS_10ViewEngineINS_8smem_ptrIPN7cutlass10bfloat16_tEEEEEEEC2ERKSG_RKSN_) ;  /* 0xffff33c000007944 */ /* 0x002fea0003c3ffff */
[----:B------:R2:W5:Y:S04]  /*13440*/  LDL.64 R54, [R1+0x760] ;  /* 0x0007600001367983 */ /* 0x0005680000100a00 */
[----:B------:R2:W5:Y:S04]  /*13450*/  LDL.64 R52, [R24+0x30] ;  /* 0x0000300018347983 */ /* 0x0005680000100a00 */
[----:B------:R2:W5:Y:S01]  /*13460*/  LDL.64 R44, [R1+0x758] ;  /* 0x00075800012c7983 */ /* 0x0005620000100a00 */
[----:B------:R-:W-:Y:S01]  /*13470*/  IMAD.MOV.U32 R6, RZ, RZ, R16 ;  /* 0x000000ffff067224 */ /* 0x000fe200078e0010 */
[----:B-1----:R-:W-:-:S02]  /*13480*/  MOV R3, R17 ;  /* 0x0000001100037202 */ /* 0x002fc40000000f00 */
[----:B------:R-:W-:Y:S02]  /*13490*/  MOV R4, 0x134b0 ;  /* 0x000134b000047802 */ /* 0x000fe40000000f00 */
[----:B--2--5:R-:W-:Y:S05]  /*134a0*/  CALL.REL.NOINC `($_ZN7cutlass13device_kernelIN5flash19enable_sm80_to_sm89INS1_16FlashAttnBwdSm80INS1_25CollectiveMainloopBwdSm80ILi2ELi2EN4cute5tupleIJNS5_1CILi128EEES8_NS7_ILi64EEEEEENS_10bfloat16_tEfNS_4arch4Sm80ELb0ELb0ELb1ELb1ELb1ELb0ELb0ELb0ELi2ELi4ELi4ELi4ELb0EEENS1_24CollectiveEpilogueBwdGQAISA_fSD_Li256ELb1ELb1EEENS1_19SingleTileSchedulerILb1ELb0ELb0ELi128EEEEEEEEEvNT_6ParamsE$_ZN4cute3eso3ESOILb1ELb0EJNS_6LayoutINS_5tupleIJNS3_IJNS_1CILi8EEENS4_ILi1EEEEEENS4_ILi2EEENS4_ILi4EEEEEENS3_IJNS3_IJS6_NS4_ILi0EEEEEES5_NS4_ILi16EEEEEEEENS_10ViewEngineIPN7cutlass10bfloat16_tEEEEEC2ERKSF_RKSK_) ;  /* 0xffff6f6000007944 */ /* 0x024fea0003c3ffff */
[----:B------:R2:W5:Y:S01]  /*134b0*/  LDL.64 R50, [R1+0x758] ;  /* 0x0007580001327983 */ /* 0x0005620000100a00 */
[----:B-1----:R-:W-:Y:S01]  /*134c0*/  IMAD.MOV.U32 R6, RZ, RZ, R14 ;  /* 0x000000ffff067224 */ /* 0x002fe200078e000e */
[----:B------:R-:W-:Y:S02]  /*134d0*/  MOV R3, R15 ;  /* 0x0000000f00037202 */ /* 0x000fe40000000f00 */
[----:B------:R-:W-:Y:S02]  /*134e0*/  MOV R4, 0x13500 ;  /* 0x0001350000047802 */ /* 0x000fe40000000f00 */
[----:B--2--5:R-:W-:Y:S05]  /*134f0*/  CALL.REL.NOINC `($_ZN7cutlass13device_kernelIN5flash19enable_sm80_to_sm89INS1_16FlashAttnBwdSm80INS1_25CollectiveMainloopBwdSm80ILi2ELi2EN4cute5tupleIJNS5_1CILi128EEES8_NS7_ILi64EEEEEENS_10bfloat16_tEfNS_4arch4Sm80ELb0ELb0ELb1ELb1ELb1ELb0ELb0ELb0ELi2ELi4ELi4ELi4ELb0EEENS1_24CollectiveEpilogueBwdGQAISA_fSD_Li256ELb1ELb1EEENS1_19SingleTileSchedulerILb1ELb0ELb0ELi128EEEEEEEEEvNT_6ParamsE$_ZN4cute3eso3ESOILb1ELb0EJNS_6LayoutINS_5tupleIJNS3_IJNS_1CILi8EEENS4_ILi1EEEEEENS4_ILi4EEES8_EEENS3_IJNS3_IJS6_NS4_ILi0EEEEEES5_NS4_ILi32EEEEEEEENS_10ViewEngineIPN7cutlass10bfloat16_tEEEEEC2ERKSE_RKSJ_) ;  /* 0xffff715000007944 */ /* 0x024fea0003c3ffff */
[----:B------:R2:W5:Y:S01]  /*13500*/  LDL.64 R48, [R1+0x758] ;  /* 0x0007580001307983 */ /* 0x0005620000100a00 */
[----:B------:R-:W-:Y:S01]  /*13510*/  IMAD.MOV.U32 R9, RZ, RZ, R23 ;  /* 0x000000ffff097224 */ /* 0x000fe200078e0017 */
[----:B-1----:R-:W-:Y:S01]  /*13520*/  MOV R2, R54 ;  /* 0x0000003600027202 */ /* 0x002fe20000000f00 */
[----:B------:R-:W-:Y:S01]  /*13530*/  IMAD.MOV.U32 R3, RZ, RZ, R55 ;  /* 0x000000ffff037224 */ /* 0x000fe200078e0037 */
[----:B------:R-:W-:Y:S02]  /*13540*/  MOV R8, 0x13560 ;  /* 0x0001356000087802 */ /* 0x000fe40000000f00 */
[----:B--2--5:R-:W-:Y:S05]  /*13550*/  CALL.REL.NOINC `($_ZN7cutlass13device_kernelIN5flash19enable_sm80_to_sm89INS1_16FlashAttnBwdSm80INS1_25CollectiveMainloopBwdSm80ILi2ELi2EN4cute5tupleIJNS5_1CILi128EEES8_NS7_ILi64EEEEEENS_10bfloat16_tEfNS_4arch4Sm80ELb0ELb0ELb1ELb1ELb1ELb0ELb0ELb0ELi2ELi4ELi4ELi4ELb0EEENS1_24CollectiveEpilogueBwdGQAISA_fSD_Li256ELb1ELb1EEENS1_19SingleTileSchedulerILb1ELb0ELb0ELi128EEEEEEEEEvNT_6ParamsE$_ZN4cute8smem_ptrIPN7cutlass10bfloat16_tEECI1NS_12iter_adaptorIS3_S4_EEES3_) ;  /* 0xffff7ce000007944 */ /* 0x024fea0003c3ffff */
[----:B-1----:R1:W5:Y:S01]  /*13560*/  LDL.64 R2, [R1+0x758] ;  /* 0x0007580001027983 */ /* 0x0023620000100a00 */
[----:B------:R-:W-:Y:S02]  /*13570*/  MOV R66, R23 ;  /* 0x0000001700427202 */ /* 0x000fe40000000f00 */
[----:B------:R-:W-:-:S02]  /*13580*/  MOV R6, 0x135a0 ;  /* 0x000135a000067802 */ /* 0x000fc40000000f00 */
[----:B-1---5:R-:W-:Y:S05]  /*13590*/  CALL.REL.NOINC `($_ZN7cutlass13device_kernelIN5flash19enable_sm80_to_sm89INS1_16FlashAttnBwdSm80INS1_25CollectiveMainloopBwdSm80ILi2ELi2EN4cute5tupleIJNS5_1CILi128EEES8_NS7_ILi64EEEEEENS_10bfloat16_tEfNS_4arch4Sm80ELb0ELb0ELb1ELb1ELb1ELb0ELb0ELb0ELi2ELi4ELi4ELi4ELb0EEENS1_24CollectiveEpilogueBwdGQAISA_fSD_Li256ELb1ELb1EEENS1_19SingleTileSchedulerILb1ELb0ELb0ELi128EEEEEEEEEvNT_6ParamsE$_ZN4cute3eso3ESOILb1ELb0EJNS_6LayoutINS_5tupleIJNS3_IJNS_1CILi8EEENS4_ILi1EEEEEENS4_ILi2EEEEEENS3_IJNS3_IJS6_NS4_ILi0EEEEEENS4_ILi4096EEEEEEEENS_10ViewEngineINS_8smem_ptrIPN7cutlass10bfloat16_tEEEEEEEC2ERKSE_RKSL_) ;  /* 0xffff6be000007944 */ /* 0x022fea0003c3ffff */
[----:B-1----:R1:W5:Y:S01]  /*135a0*/  LDL.64 R4, [R1+0x758] ;  /* 0x0007580001047983 */ /* 0x0023620000100a00 */
[----:B------:R-:W-:Y:S01]  /*135b0*/  IMAD.MOV.U32 R66, RZ, RZ, R23 ;  /* 0x000000ffff427224 */ /* 0x000fe200078e0017 */
[----:B------:R-:W-:Y:S01]  /*135c0*/  MOV R6, R50 ;  /* 0x0000003200067202 */ /* 0x000fe20000000f00 */
[----:B------:R-:W-:Y:S01]  /*135d0*/  IMAD.MOV.U32 R9, RZ, RZ, R51 ;  /* 0x000000ffff097224 */ /* 0x000fe200078e0033 */
[----:B------:R-:W-:-:S02]  /*135e0*/  MOV R8, 0x13600 ;  /* 0x0001360000087802 */ /* 0x000fc40000000f00 */
[----:B-1---5:R-:W-:Y:S05]  /*135f0*/  CALL.REL.NOINC `($_ZN7cutlass13device_kernelIN5flash19enable_sm80_to_sm89INS1_16FlashAttnBwdSm80INS1_25CollectiveMainloopBwdSm80ILi2ELi2EN4cute5tupleIJNS5_1CILi128EEES8_NS7_ILi64EEEEEENS_10bfloat16_tEfNS_4arch4Sm80ELb0ELb0ELb1ELb1ELb1ELb0ELb0ELb0ELi2ELi4ELi4ELi4ELb0EEENS1_24CollectiveEpilogueBwdGQAISA_fSD_Li256ELb1ELb1EEENS1_19SingleTileSchedulerILb1ELb0ELb0ELi128EEEEEEEEEvNT_6ParamsE$_ZN4cute3eso3ESOILb1ELb0EJNS_6LayoutINS_5tupleIJNS3_IJNS_1CILi8EEENS4_ILi1EEEEEENS4_ILi2EEEEEENS3_IJNS3_IJS6_NS4_ILi0EEEEEES5_EEEEENS_10ViewEngineIPN7cutlass10bfloat16_tEEEEEC2ERKSD_RKSI_) ;  /* 0xffff6d1000007944 */ /* 0x022fea0003c3ffff */
[----:B------:R2:W5:Y:S01]  /*13600*/  LDL.64 R2, [R1+0x758] ;  /* 0x0007580001027983 */ /* 0x0005620000100a00 */
[----:B-1----:R-:W-:Y:S01]  /*13610*/  IMAD.MOV.U32 R7, RZ, RZ, R5 ;  /* 0x000000ffff077224 */ /* 0x002fe200078e0005 */
[----:B------:R-:W-:-:S02]  /*13620*/  MOV R66, R23 ;  /* 0x0000001700427202 */ /* 0x000fc40000000f00 */
[----:B------:R-:W-:Y:S02]  /*13630*/  MOV R6, 0x13650 ;  /* 0x0001365000067802 */ /* 0x000fe40000000f00 */
[----:B--2--5:R-:W-:Y:S05]  /*13640*/  CALL.REL.NOINC `($_ZN7cutlass13device_kernelIN5flash19enable_sm80_to_sm89INS1_16FlashAttnBwdSm80INS1_25CollectiveMainloopBwdSm80ILi2ELi2EN4cute5tupleIJNS5_1CILi128EEES8_NS7_ILi64EEEEEENS_10bfloat16_tEfNS_4arch4Sm80ELb0ELb0ELb1ELb1ELb1ELb0ELb0ELb0ELi2ELi4ELi4ELi4ELb0EEENS1_24CollectiveEpilogueBwdGQAISA_fSD_Li256ELb1ELb1EEENS1_19SingleTileSchedulerILb1ELb0ELb0ELi128EEEEEEEEEvNT_6ParamsE$_ZN4cute3eso3ESOILb1ELb0EJNS_6LayoutINS_5tupleIJNS3_IJNS_1CILi8EEENS4_ILi1EEEEEENS3_IJNS4_ILi2EEEEEEEEENS3_IJNS3_IJS6_NS4_ILi0EEEEEENS3_IJNS4_ILi4096EEEEEEEEEEENS_10ViewEngineINS_8smem_ptrIPN7cutlass10bfloat16_tEEEEEEEC2ERKSG_RKSN_) ;  /* 0xffff690000007944 */ /* 0x024fea0003c3ffff */
[----:B------:R2:W5:Y:S01]  /*13650*/  LDL.64 R6, [R1+0x758] ;  /* 0x0007580001067983 */ /* 0x0005620000100a00 */
[----:B-1----:R-:W-:Y:S01]  /*13660*/  IMAD.MOV.U32 R5, RZ, RZ, R3 ;  /* 0x000000ffff057224 */ /* 0x002fe200078e0003 */
[----:B------:R-:W-:Y:S02]  /*13670*/  MOV R66, R23 ;  /* 0x0000001700427202 */ /* 0x000fe40000000f00 */
[----:B------:R-:W-:Y:S02]  /*13680*/  MOV R4, 0x136a0 ;  /* 0x000136a000047802 */ /* 0x000fe40000000f00 */
[----:B--2--5:R-:W-:Y:S05]  /*13690*/  CALL.REL.NOINC `($_ZN7cutlass13device_kernelIN5flash19enable_sm80_to_sm89INS1_16FlashAttnBwdSm80INS1_25CollectiveMainloopBwdSm80ILi2ELi2EN4cute5tupleIJNS5_1CILi128EEES8_NS7_ILi64EEEEEENS_10bfloat16_tEfNS_4arch4Sm80ELb0ELb0ELb1ELb1ELb1ELb0ELb0ELb0ELi2ELi4ELi4ELi4ELb0EEENS1_24CollectiveEpilogueBwdGQAISA_fSD_Li256ELb1ELb1EEENS1_19SingleTileSchedulerILb1ELb0ELb0ELi128EEEEEEEEEvNT_6ParamsE$_ZN4cute3eso3ESOILb1ELb0EJNS_6LayoutINS_5tupleIJNS3_IJNS_1CILi8EEENS4_ILi1EEEEEENS3_IJNS4_ILi2EEEEEEEEENS3_IJNS3_IJS6_NS4_ILi0EEEEEENS3_IJS5_EEEEEEEENS_10ViewEngineIPN7cutlass10bfloat16_tEEEEEC2ERKSF_RKSK_) ;  /* 0xffff69c000007944 */ /* 0x024fea0003c3ffff */
[----:B-1----:R1:W5:Y:S01]  /*136a0*/  LDL.64 R2, [R1+0x758] ;  /* 0x0007580001027983 */ /* 0x0023620000100a00 */
[----:B------:R-:W-:Y:S02]  /*136b0*/  MOV R66, R23 ;  /* 0x0000001700427202 */ /* 0x000fe40000000f00 */
[----:B------:R-:W-:Y:S02]  /*136c0*/  MOV R8, 0x136e0 ;  /* 0x000136e000087802 */ /* 0x000fe40000000f00 */
[----:B-1---5:R-:W-:Y:S05]  /*136d0*/  CALL.REL.NOINC `($_ZN7cutlass13device_kernelIN5flash19enable_sm80_to_sm89INS1_16FlashAttnBwdSm80INS1_25CollectiveMainloopBwdSm80ILi2ELi2EN4cute5tupleIJNS5_1CILi128EEES8_NS7_ILi64EEEEEENS_10bfloat16_tEfNS_4arch4Sm80ELb0ELb0ELb1ELb1ELb1ELb0ELb0ELb0ELi2ELi4ELi4ELi4ELb0EEENS1_24CollectiveEpilogueBwdGQAISA_fSD_Li256ELb1ELb1EEENS1_19SingleTileSchedulerILb1ELb0ELb0ELi128EEEEEEEEEvNT_6ParamsE$_ZN4cute3eso3ESOILb1ELb0EJNS_6LayoutINS_5tupleIJNS3_IJNS3_IJNS_1CILi8EEENS4_ILi1EEEEEES6_EEENS3_IJNS3_IJS6_S6_EEENS4_ILi2EEEEEEEEENS3_IJNS3_IJNS3_IJS6_NS4_ILi0EEEEEESD_EEENS3_IJNS3_IJSD_SD_EEES5_EEEEEEEENS_10ViewEngineIPN7cutlass10bfloat16_tEEEEEC2ERKSJ_RKSO_) ;  /* 0xffff5b4000007944 */ /* 0x022fea0003c3ffff */
[----:B-1----:R1:W5:Y:S01]  /*136e0*/  LDL.64 R4, [R1+0x758] ;  /* 0x0007580001047983 */ /* 0x0023620000100a00 */
[----:B------:R-:W-:Y:S02]  /*136f0*/  MOV R66, R23 ;  /* 0x0000001700427202 */ /* 0x000fe40000000f00 */
[----:B------:R-:W-:-:S02]  /*13700*/  MOV R8, 0x13720 ;  /* 0x0001372000087802 */ /* 0x000fc40000000f00 */
[----:B-1---5:R-:W-:Y:S05]  /*13710*/  CALL.REL.NOINC `($_ZN7cutlass13device_kernelIN5flash19enable_sm80_to_sm89INS1_16FlashAttnBwdSm80INS1_25CollectiveMainloopBwdSm80ILi2ELi2EN4cute5tupleIJNS5_1CILi128EEES8_NS7_ILi64EEEEEENS_10bfloat16_tEfNS_4arch4Sm80ELb0ELb0ELb1ELb1ELb1ELb0ELb0ELb0ELi2ELi4ELi4ELi4ELb0EEENS1_24CollectiveEpilogueBwdGQAISA_fSD_Li256ELb1ELb1EEENS1_19SingleTileSchedulerILb1ELb0ELb0ELi128EEEEEEEEEvNT_6ParamsE$_ZN4cute3eso3ESOILb1ELb0EJNS_6LayoutINS_5tupleIJNS3_IJNS3_IJNS_1CILi8EEENS4_ILi1EEEEEES6_EEENS3_IJNS3_IJS6_S6_EEENS4_ILi2EEEEEEEEENS3_IJNS3_IJNS3_IJS6_NS4_ILi0EEEEEESD_EEENS3_IJNS3_IJSD_SD_EEENS4_ILi4096EEEEEEEEEEENS_10ViewEngineINS_8smem_ptrIPN7cutlass10bfloat16_tEEEEEEEC2ERKSK_RKSR_) ;  /* 0xffff5a2000007944 */ /* 0x022fea0003c3ffff */
[----:B-1----:R1:W5:Y:S01]  /*13720*/  LDL.64 R2, [R1+0x758] ;  /* 0x0007580001027983 */ /* 0x0023620000100a00 */
[----:B------:R-:W-:Y:S01]  /*13730*/  IMAD.MOV.U32 R6, RZ, RZ, R4 ;  /* 0x000000ffff067224 */ /* 0x000fe200078e0004 */
[----:B------:R-:W-:Y:S01]  /*13740*/  MOV R9, R5 ;  /* 0x0000000500097202 */ /* 0x000fe20000000f00 */
[----:B------:R-:W-:Y:S01]  /*13750*/  IMAD.MOV.U32 R66, RZ, RZ, R23 ;  /* 0x000000ffff427224 */ /* 0x000fe200078e0017 */
[----:B------:R-:W-:-:S02]  /*13760*/  MOV R8, 0x13780 ;  /* 0x0001378000087802 */ /* 0x000fc40000000f00 */
[----:B-1---5:R-:W-:Y:S05]  /*13770*/  CALL.REL.NOINC `($_ZN7cutlass13device_kernelIN5flash19enable_sm80_to_sm89INS1_16FlashAttnBwdSm80INS1_25CollectiveMainloopBwdSm80ILi2ELi2EN4cute5tupleIJNS5_1CILi128EEES8_NS7_ILi64EEEEEENS_10bfloat16_tEfNS_4arch4Sm80ELb0ELb0ELb1ELb1ELb1ELb0ELb0ELb0ELi2ELi4ELi4ELi4ELb0EEENS1_24CollectiveEpilogueBwdGQAISA_fSD_Li256ELb1ELb1EEENS1_19SingleTileSchedulerILb1ELb0ELb0ELi128EEEEEEEEEvNT_6ParamsE$_ZN4cute3eso3ESOILb1ELb0EJNS_6LayoutINS_5tupleIJNS3_IJNS_1CILi8EEENS4_ILi1EEEEEENS4_ILi2EEEEEENS3_IJNS3_IJS6_NS4_ILi0EEEEEES5_EEEEENS_10ViewEngineIPN7cutlass10bfloat16_tEEEEEC2ERKSD_RKSI_) ;  /* 0xffff6b9000007944 */ /* 0x022fea0003c3ffff */
[----:B------:R2:W5:Y:S01]  /*13780*/  LDL.64 R58, [R1+0x758] ;  /* 0x00075800013a7983 */ /* 0x0005620000100a00 */
[----:B------:R-:W-:-:S02]  /*13790*/  MOV R9, R23 ;  /* 0x0000001700097202 */ /* 0x000fc40000000f00 */
[----:B------:R-:W-:Y:S02]  /*137a0*/  MOV R8, 0x137c0 ;  /* 0x000137c000087802 */ /* 0x000fe40000000f00 */
[----:B-12--5:R-:W-:Y:S05]  /*137b0*/  CALL.REL.NOINC `($_ZN7cutlass13device_kernelIN5flash19enable_sm80_to_sm89INS1_16FlashAttnBwdSm80INS1_25CollectiveMainloopBwdSm80ILi2ELi2EN4cute5tupleIJNS5_1CILi128EEES8_NS7_ILi64EEEEEENS_10bfloat16_tEfNS_4arch4Sm80ELb0ELb0ELb1ELb1ELb1ELb0ELb0ELb0ELi2ELi4ELi4ELi4ELb0EEENS1_24CollectiveEpilogueBwdGQAISA_fSD_Li256ELb1ELb1EEENS1_19SingleTileSchedulerILb1ELb0ELb0ELi128EEEEEEEEEvNT_6ParamsE$_ZN4cute8smem_ptrIPN7cutlass10bfloat16_tEECI1NS_12iter_adaptorIS3_S4_EEES3_) ;  /* 0xffff7a8000007944 */ /* 0x026fea0003c3ffff */
[----:B-1----:R1:W5:Y:S01]  /*137c0*/  LDL.64 R2, [R1+0x758] ;  /* 0x0007580001027983 */ /* 0x0023620000100a00 */
[----:B------:R-:W-:Y:S02]  /*137d0*/  MOV R66, R23 ;  /* 0x0000001700427202 */ /* 0x000fe40000000f00 */
[----:B------:R-:W-:Y:S02]  /*137e0*/  MOV R6, 0x13800 ;  /* 0x0001380000067802 */ /* 0x000fe40000000f00 */
[----:B-1---5:R-:W-:Y:S05]  /*137f0*/  CALL.REL.NOINC `($_ZN7cutlass13device_kernelIN5flash19enable_sm80_to_sm89INS1_16FlashAttnBwdSm80INS1_25CollectiveMainloopBwdSm80ILi2ELi2EN4cute5tupleIJNS5_1CILi128EEES8_NS7_ILi64EEEEEENS_10bfloat16_tEfNS_4arch4Sm80ELb0ELb0ELb1ELb1ELb1ELb0ELb0ELb0ELi2ELi4ELi4ELi4ELb0EEENS1_24CollectiveEpilogueBwdGQAISA_fSD_Li256ELb1ELb1EEENS1_19SingleTileSchedulerILb1ELb0ELb0ELi128EEEEEEEEEvNT_6ParamsE$_ZN4cute3eso3ESOILb1ELb0EJNS_6LayoutINS_5tupleIJNS3_IJNS_1CILi8EEENS4_ILi1EEEEEENS4_ILi2EEEEEENS3_IJNS3_IJS6_NS4_ILi0EEEEEENS4_ILi4096EEEEEEEENS_10ViewEngineINS_8smem_ptrIPN7cutlass10bfloat16_tEEEEEEEC2ERKSE_RKSL_) ;  /* 0xffff698000007944 */ /* 0x022fea0003c3ffff */
[----:B------:R2:W5:Y:S01]  /*13800*/  LDL.64 R60, [R1+0x758] ;  /* 0x00075800013c7983 */ /* 0x0005620000100a00 */
[----:B-1----:R-:W-:Y:S01]  /*13810*/  IMAD.MOV.U32 R2, RZ, RZ, R23 ;  /* 0x000000ffff027224 */ /* 0x002fe200078e0017 */
[----:B------:R-:W-:Y:S02]  /*13820*/  MOV R3, RZ ;  /* 0x000000ff00037202 */ /* 0x000fe40000000f00 */
[----:B------:R-:W-:Y:S02]  /*13830*/  MOV R10, 0x13850 ;  /* 0x00013850000a7802 */ /* 0x000fe40000000f00 */
[----:B--2--5:R-:W-:Y:S05]  /*13840*/  CALL.REL.NOINC `($_ZN7cutlass13device_kernelIN5flash19enable_sm80_to_sm89INS1_16FlashAttnBwdSm80INS1_25CollectiveMainloopBwdSm80ILi2ELi2EN4cute5tupleIJNS5_1CILi128EEES8_NS7_ILi64EEEEEENS_10bfloat16_tEfNS_4arch4Sm80ELb0ELb0ELb1ELb1ELb1ELb0ELb0ELb0ELi2ELi4ELi4ELi4ELb0EEENS1_24CollectiveEpilogueBwdGQAISA_fSD_Li256ELb1ELb1EEENS1_19SingleTileSchedulerILb1ELb0ELb0ELi128EEEEEEEEEvNT_6ParamsE$_ZN4cute3eso3ESOILb1ELb0EJNS_10UnderscoreEiEEC2ERKS2_RKi) ;  /* 0xffff3e1000007944 */ /* 0x024fea0003c3ffff */
[----:B-1----:R-:W2:Y:S01]  /*13850*/  LDL R3, [R1+0x758] ;  /* 0x0007580001037983 */ /* 0x002ea20000100800 */
[----:B------:R-:W-:Y:S01]  /*13860*/  IMAD.MOV.U32 R2, RZ, RZ, R23 ;  /* 0x000000ffff027224 */ /* 0x000fe200078e0017 */
[----:B------:R-:W-:Y:S02]  /*13870*/  MOV R6, 0x138a0 ;  /* 0x000138a000067802 */ /* 0x000fe40000000f00 */
[----:B--2---:R-:W-:-:S02]  /*13880*/  SHF.L.U32 R3, R3, 0xc, RZ ;  /* 0x0000000c03037819 */ /* 0x004fc400000006ff */
[----:B------:R-:W-:Y:S05]  /*13890*/  CALL.REL.NOINC `($_ZN7cutlass13device_kernelIN5flash19enable_sm80_to_sm89INS1_16FlashAttnBwdSm80INS1_25CollectiveMainloopBwdSm80ILi2ELi2EN4cute5tupleIJNS5_1CILi128EEES8_NS7_ILi64EEEEEENS_10bfloat16_tEfNS_4arch4Sm80ELb0ELb0ELb1ELb1ELb1ELb0ELb0ELb0ELi2ELi4ELi4ELi4ELb0EEENS1_24CollectiveEpilogueBwdGQAISA_fSD_Li256ELb1ELb1EEENS1_19SingleTileSchedulerILb1ELb0ELb0ELi128EEEEEEEEEvNT_6ParamsE$_ZN4cute3eso3ESOILb1ELb0EJNS_6LayoutINS_5tupleIJNS3_IJNS_1CILi8EEENS4_ILi1EEEEEEEEENS3_IJNS3_IJS6_NS4_ILi0EEEEEEEEEEEiEEC2ERKSC_RKi) ;  /* 0xffff662000007944 */ /* 0x000fea0003c3ffff */
[----:B-1----:R-:W2:Y:S01]  /*138a0*/  LDL R3, [R1+0x758] ;  /* 0x0007580001037983 */ /* 0x002ea20000100800 */
[----:B------:R-:W-:-:S02]  /*138b0*/  MOV R9, R23 ;  /* 0x0000001700097202 */ /* 0x000fc40000000f00 */
[----:B------:R-:W-:Y:S01]  /*138c0*/  MOV R8, 0x138f0 ;  /* 0x000138f000087802 */ /* 0x000fe20000000f00 */
[----:B--2---:R-:W-:-:S04]  /*138d0*/  IMAD.WIDE R2, R3, 0x2, R60 ;  /* 0x0000000203027825 */ /* 0x004fc800078e023c */
[----:B------:R-:W-:Y:S05]  /*138e0*/  CALL.REL.NOINC `($_ZN7cutlass13device_kernelIN5flash19enable_sm80_to_sm89INS1_16FlashAttnBwdSm80INS1_25CollectiveMainloopBwdSm80ILi2ELi2EN4cute5tupleIJNS5_1CILi128EEES8_NS7_ILi64EEEEEENS_10bfloat16_tEfNS_4arch4Sm80ELb0ELb0ELb1ELb1ELb1ELb0ELb0ELb0ELi2ELi4ELi4ELi4ELb0EEENS1_24CollectiveEpilogueBwdGQAISA_fSD_Li256ELb1ELb1EEENS1_19SingleTileSchedulerILb1ELb0ELb0ELi128EEEEEEEEEvNT_6ParamsE$_ZN4cute8smem_ptrIPN7cutlass10bfloat16_tEECI1NS_12iter_adaptorIS3_S4_EEES3_) ;  /* 0xffff795000007944 */ /* 0x000fea0003c3ffff */
[----:B-1----:R1:W5:Y:S01]  /*138f0*/  LDL.64 R2, [R1+0x758] ;  /* 0x0007580001027983 */ /* 0x0023620000100a00 */
[----:B------:R-:W-:Y:S02]  /*13900*/  MOV R6, R23 ;  /* 0x0000001700067202 */ /* 0x000fe40000000f00 */
[----:B------:R-:W-:Y:S02]  /*13910*/  MOV R8, 0x13930 ;  /* 0x0001393000087802 */ /* 0x000fe40000000f00 */
[----:B-1---5:R-:W-:Y:S05]  /*13920*/  CALL.REL.NOINC `($_ZN7cutlass13device_kernelIN5flash19enable_sm80_to_sm89INS1_16FlashAttnBwdSm80INS1_25CollectiveMainloopBwdSm80ILi2ELi2EN4cute5tupleIJNS5_1CILi128EEES8_NS7_ILi64EEEEEENS_10bfloat16_tEfNS_4arch4Sm80ELb0ELb0ELb1ELb1ELb1ELb0ELb0ELb0ELi2ELi4ELi4ELi4ELb0EEENS1_24CollectiveEpilogueBwdGQAISA_fSD_Li256ELb1ELb1EEENS1_19SingleTileSchedulerILb1ELb0ELb0ELi128EEEEEEEEEvNT_6ParamsE$_ZN4cute3eso3ESOILb1ELb0EJNS_6LayoutINS_5tupleIJNS3_IJNS_1CILi8EEENS4_ILi1EEEEEEEEENS3_IJNS3_IJS6_NS4_ILi0EEEEEEEEEEENS_10ViewEngineINS_8smem_ptrIPN7cutlass10bfloat16_tEEEEEEEC2ERKSC_RKSJ_) ;  /* 0xffff650000007944 */ /* 0x022fea0003c3ffff */
[----:B------:R2:W5:Y:S01]  /*13930*/  LDL.64 R4, [R1+0x758] ;  /* 0x0007580001047983 */ /* 0x0005620000100a00 */
[----:B-1----:R-:W-:Y:S01]  /*13940*/  IMAD.MOV.U32 R2, RZ, RZ, R23 ;  /* 0x000000ffff027224 */ /* 0x002fe200078e0017 */
[----:B------:R-:W-:Y:S02]  /*13950*/  MOV R3, RZ ;  /* 0x000000ff00037202 */ /* 0x000fe40000000f00 */
[----:B------:R-:W-:Y:S02]  /*13960*/  MOV R10, 0x13980 ;  /* 0x00013980000a7802 */ /* 0x000fe40000000f00 */
[----:B--2--5:R-:W-:Y:S05]  /*13970*/  CALL.REL.NOINC `($_ZN7cutlass13device_kernelIN5flash19enable_sm80_to_sm89INS1_16FlashAttnBwdSm80INS1_25CollectiveMainloopBwdSm80ILi2ELi2EN4cute5tupleIJNS5_1CILi128EEES8_NS7_ILi64EEEEEENS_10bfloat16_tEfNS_4arch4Sm80ELb0ELb0ELb1ELb1ELb1ELb0ELb0ELb0ELi2ELi4ELi4ELi4ELb0EEENS1_24CollectiveEpilogueBwdGQAISA_fSD_Li256ELb1ELb1EEENS1_19SingleTileSchedulerILb1ELb0ELb0ELi128EEEEEEEEEvNT_6ParamsE$_ZN4cute3eso3ESOILb1ELb0EJNS_10UnderscoreEiEEC2ERKS2_RKi) ;  /* 0xffff3ce000007944 */ /* 0x024fea0003c3ffff */
[----:B-1----:R-:W2:Y:S01]  /*13980*/  LDL R3, [R1+0x758] ;  /* 0x0007580001037983 */ /* 0x002ea20000100800 */
[----:B------:R-:W-:Y:S01]  /*13990*/  IMAD.MOV.U32 R2, RZ, RZ, R23 ;  /* 0x000000ffff027224 */ /* 0x000fe200078e0017 */
[----:B------:R-:W-:-:S02]  /*139a0*/  MOV R6, 0x139d0 ;  /* 0x000139d000067802 */ /* 0x000fc40000000f00 */
[----:B--2---:R-:W-:Y:S02]  /*139b0*/  SHF.L.U32 R3, R3, 0x3, RZ ;  /* 0x0000000303037819 */ /* 0x004fe400000006ff */
[----:B------:R-:W-:Y:S05]  /*139c0*/  CALL.REL.NOINC `($_ZN7cutlass13device_kernelIN5flash19enable_sm80_to_sm89INS1_16FlashAttnBwdSm80INS1_25CollectiveMainloopBwdSm80ILi2ELi2EN4cute5tupleIJNS5_1CILi128EEES8_NS7_ILi64EEEEEENS_10bfloat16_tEfNS_4arch4Sm80ELb0ELb0ELb1ELb1ELb1ELb0ELb0ELb0ELi2ELi4ELi4ELi4ELb0EEENS1_24CollectiveEpilogueBwdGQAISA_fSD_Li256ELb1ELb1EEENS1_19SingleTileSchedulerILb1ELb0ELb0ELi128EEEEEEEEEvNT_6ParamsE$_ZN4cute3eso3ESOILb1ELb0EJNS_6LayoutINS_5tupleIJNS3_IJNS_1CILi8EEENS4_ILi1EEEEEEEEENS3_IJNS3_IJS6_NS4_ILi0EEEEEEEEEEEiEEC2ERKSC_RKi) ;  /* 0xffff64f000007944 */ /* 0x000fea0003c3ffff */
[----:B-1----:R-:W2:Y:S01]  /*139d0*/  LDL R3, [R1+0x758] ;  /* 0x0007580001037983 */ /* 0x002ea20000100800 */
[----:B------:R-:W-:Y:S02]  /*139e0*/  MOV R66, R23 ;  /* 0x0000001700427202 */ /* 0x000fe40000000f00 */
[----:B------:R-:W-:Y:S01]  /*139f0*/  MOV R6, 0x13a30 ;  /* 0x00013a3000067802 */ /* 0x000fe20000000f00 */
[----:B--2---:R-:W-:-:S05]  /*13a00*/  IMAD.WIDE R2, R3, 0x2, R58 ;  /* 0x0000000203027825 */ /* 0x004fca00078e023a */
[----:B------:R-:W-:Y:S02]  /*13a10*/  MOV R8, R2 ;  /* 0x0000000200087202 */ /* 0x000fe40000000f00 */
[----:B------:R-:W-:Y:S05]  /*13a20*/  CALL.REL.NOINC `($_ZN7cutlass13device_kernelIN5flash19enable_sm80_to_sm89INS1_16FlashAttnBwdSm80INS1_25CollectiveMainloopBwdSm80ILi2ELi2EN4cute5tupleIJNS5_1CILi128EEES8_NS7_ILi64EEEEEENS_10bfloat16_tEfNS_4arch4Sm80ELb0ELb0ELb1ELb1ELb1ELb0ELb0ELb0ELi2ELi4ELi4ELi4ELb0EEENS1_24CollectiveEpilogueBwdGQAISA_fSD_Li256ELb1ELb1EEENS1_19SingleTileSchedulerILb1ELb0ELb0ELi128EEEEEEEEEvNT_6ParamsE$_ZN4cute3eso3ESOILb1ELb0EJNS_6LayoutINS_5tupleIJNS3_IJNS_1CILi8EEENS4_ILi1EEEEEEEEENS3_IJNS3_IJS6_NS4_ILi0EEEEEEEEEEENS_10ViewEngineIPN7cutlass10bfloat16_tEEEEEC2ERKSC_RKSH_) ;  /* 0xffff644000007944 */ /* 0x000fea0003c3ffff */
[----:B------:R2:W5:Y:S01]  /*13a30*/  LDL.64 R12, [R1+0x758] ;  /* 0x00075800010c7983 */ /* 0x0005620000100a00 */
[----:B-1----:R-:W-:Y:S01]  /*13a40*/  IMAD.MOV.U32 R2, RZ, RZ, R4 ;  /* 0x000000ffff027224 */ /* 0x002fe200078e0004 */
[----:B------:R-:W-:Y:S01]  /*13a50*/  MOV R3, R5 ;  /* 0x0000000500037202 */ /* 0x000fe20000000f00 */
[----:B------:R-:W-:Y:S01]  /*13a60*/  IMAD.MOV.U32 R9, RZ, RZ, R23 ;  /* 0x000000ffff097224 */ /* 0x000fe200078e0017 */
[----:B------:R-:W-:Y:S02]  /*13a70*/  MOV R8, 0x13a90 ;  /* 0x00013a9000087802 */ /* 0x000fe40000000f00 */
[----:B--2--5:R-:W-:Y:S05]  /*13a80*/  CALL.REL.NOINC `($_ZN7cutlass13device_kernelIN5flash19enable_sm80_to_sm89INS1_16FlashAttnBwdSm80INS1_25CollectiveMainloopBwdSm80ILi2ELi2EN4cute5tupleIJNS5_1CILi128EEES8_NS7_ILi64EEEEEENS_10bfloat16_tEfNS_4arch4Sm80ELb0ELb0ELb1ELb1ELb1ELb0ELb0ELb0ELi2ELi4ELi4ELi4ELb0EEENS1_24CollectiveEpilogueBwdGQAISA_fSD_Li256ELb1ELb1EEENS1_19SingleTileSchedulerILb1ELb0ELb0ELi128EEEEEEEEEvNT_6ParamsE$_ZN4cute8smem_ptrIPN7cutlass10bfloat16_tEECI1NS_12iter_adaptorIS3_S4_EEES3_) ;  /* 0xffff77b000007944 */ /* 0x024fea0003c3ffff */
[----:B-1----:R1:W5:Y:S01]  /*13a90*/  LDL.64 R2, [R1+0x758] ;  /* 0x0007580001027983 */ /* 0x0023620000100a00 */
[----:B------:R-:W-:Y:S02]  /*13aa0*/  MOV R4, R23 ;  /* 0x0000001700047202 */ /* 0x000fe40000000f00 */
[----:B------:R-:W-:Y:S02]  /*13ab0*/  MOV R6, 0x13ad0 ;  /* 0x00013ad000067802 */ /* 0x000fe40000000f00 */
[----:B-1---5:R-:W-:Y:S05]  /*13ac0*/  CALL.REL.NOINC `($_ZN7cutlass13device_kernelIN5flash19enable_sm80_to_sm89INS1_16FlashAttnBwdSm80INS1_25CollectiveMainloopBwdSm80ILi2ELi2EN4cute5tupleIJNS5_1CILi128EEES8_NS7_ILi64EEEEEENS_10bfloat16_tEfNS_4arch4Sm80ELb0ELb0ELb1ELb1ELb1ELb0ELb0ELb0ELi2ELi4ELi4ELi4ELb0EEENS1_24CollectiveEpilogueBwdGQAISA_fSD_Li256ELb1ELb1EEENS1_19SingleTileSchedulerILb1ELb0ELb0ELi128EEEEEEEEEvNT_6ParamsE$_ZN4cute8smem_ptrIPN7cutlass9uint128_tEECI1NS_12iter_adaptorIS3_S4_EEES3_) ;  /* 0xffff77b000007944 */ /* 0x022fea0003c3ffff */
[----:B-1----:R1:W5:Y:S01]  /*13ad0*/  LDL.64 R2, [R1+0x758] ;  /* 0x0007580001027983 */ /* 0x0023620000100a00 */
[----:B------:R-:W-:Y:S02]  /*13ae0*/  MOV R4, R23 ;  /* 0x0000001700047202 */ /* 0x000fe40000000f00 */
[----:B------:R-:W-:-:S02]  /*13af0*/  MOV R6, 0x13b10 ;  /* 0x00013b1000067802 */ /* 0x000fc40000000f00 */
[----:B-1---5:R-:W-:Y:S05]  /*13b00*/  CALL.REL.NOINC `($_ZN7cutlass13device_kernelIN5flash19enable_sm80_to_sm89INS1_16FlashAttnBwdSm80INS1_25CollectiveMainloopBwdSm80ILi2ELi2EN4cute5tupleIJNS5_1CILi128EEES8_NS7_ILi64EEEEEENS_10bfloat16_tEfNS_4arch4Sm80ELb0ELb0ELb1ELb1ELb1ELb0ELb0ELb0ELi2ELi4ELi4ELi4ELb0EEENS1_24CollectiveEpilogueBwdGQAISA_fSD_Li256ELb1ELb1EEENS1_19SingleTileSchedulerILb1ELb0ELb0ELi128EEEEEEEEEvNT_6ParamsE$_ZN4cute3eso3ESOILb1ELb0EJNS_6LayoutINS_5tupleIJNS3_IJNS_1CILi1EEES5_EEEEEENS3_IJNS3_IJS5_NS4_ILi0EEEEEEEEEEENS_10ViewEngineINS_8smem_ptrIPN7cutlass9uint128_tEEEEEEEC2ERKSB_RKSI_) ;  /* 0xffff5a4000007944 */ /* 0x022fea0003c3ffff */
[----:B------:R2:W5:Y:S01]  /*13b10*/  LDL R6, [R1+0x758] ;  /* 0x0007580001067983 */ /* 0x0005620000100800 */
[----:B------:R-:W-:-:S02]  /*13b20*/  MOV R66, R23 ;  /* 0x0000001700427202 */ /* 0x000fc40000000f00 */
[----:B-1----:R-:W-:Y:S02]  /*13b30*/  MOV R4, 0x13b50 ;  /* 0x00013b5000047802 */ /* 0x002fe40000000f00 */
[----:B--2--5:R-:W-:Y:S05]  /*13b40*/  CALL.REL.NOINC `($_ZN7cutlass13device_kernelIN5flash19enable_sm80_to_sm89INS1_16FlashAttnBwdSm80INS1_25CollectiveMainloopBwdSm80ILi2ELi2EN4cute5tupleIJNS5_1CILi128EEES8_NS7_ILi64EEEEEENS_10bfloat16_tEfNS_4arch4Sm80ELb0ELb0ELb1ELb1ELb1ELb0ELb0ELb0ELi2ELi4ELi4ELi4ELb0EEENS1_24CollectiveEpilogueBwdGQAISA_fSD_Li256ELb1ELb1EEENS1_19SingleTileSchedulerILb1ELb0ELb0ELi128EEEEEEEEEvNT_6ParamsE$_ZN4cute3eso3ESOILb1ELb0EJNS_6LayoutINS_5tupleIJNS3_IJNS_1CILi4EEENS4_ILi1EEEEEEEEENS3_IJNS3_IJS6_NS4_ILi0EEEEEEEEEEENS_10ViewEngineIPjEEEEC2ERKSC_RKSF_) ;  /* 0xffff61a000007944 */ /* 0x024fea0003c3ffff */
[----:B------:R2:W5:Y:S01]  /*13b50*/  LDL.64 R8, [R1+0x758] ;  /* 0x0007580001087983 */ /* 0x0005620000100a00 */
[----:B------:R-:W-:Y:S02]  /*13b60*/  MOV R4, R6 ;  /* 0x0000000600047202 */ /* 0x000fe40000000f00 */
[----:B-1----:R-:W-:Y:S02]  /*13b70*/  MOV R2, 0x13b90 ;  /* 0x00013b9000027802 */ /* 0x002fe40000000f00 */
[----:B--2--5:R-:W-:Y:S05]  /*13b80*/  CALL.REL.NOINC `($_ZN7cutlass13device_kernelIN5flash19enable_sm80_to_sm89INS1_16FlashAttnBwdSm80INS1_25CollectiveMainloopBwdSm80ILi2ELi2EN4cute5tupleIJNS5_1CILi128EEES8_NS7_ILi64EEEEEENS_10bfloat16_tEfNS_4arch4Sm80ELb0ELb0ELb1ELb1ELb1ELb0ELb0ELb0ELi2ELi4ELi4ELi4ELb0EEENS1_24CollectiveEpilogueBwdGQAISA_fSD_Li256ELb1ELb1EEENS1_19SingleTileSchedulerILb1ELb0ELb0ELi128EEEEEEEEEvNT_6ParamsE$_ZN73_INTERNAL_24fd9406_37_flash_bwd_hdim64_bf16_softcap_sm80_cu_8e232a79_330724__cvta_generic_to_sharedEPKv) ;  /* 0xffff77b000007944 */ /* 0x024fea0003c3ffff */
        /* <DEDUP_REMOVED lines=9> */
[----:B-1----:R-:W-:Y:S05]  /*13c20*/  CALL.REL.NOINC `($_ZN7cutlass13device_kernelIN5flash19enable_sm80_to_sm89INS1_16FlashAttnBwdSm80INS1_25CollectiveMainloopBwdSm80ILi2ELi2EN4cute5tupleIJNS5_1CILi128EEES8_NS7_ILi64EEEEEENS_10bfloat16_tEfNS_4arch4Sm80ELb0ELb0ELb1ELb1ELb1ELb0ELb0ELb0ELi2ELi4ELi4ELi4ELb0EEENS1_24CollectiveEpilogueBwdGQAISA_fSD_Li256ELb1ELb1EEENS1_19SingleTileSchedulerILb1ELb0ELb0ELi128EEEEEEEEEvNT_6ParamsE$_ZN4cute3eso3ESOILb1ELb0EJNS_10UnderscoreEiEEC2ERKS2_RKi) ;  /* 0xffff3a3000007944 */ /* 0x002fea0003c3ffff */
        /* <DEDUP_REMOVED lines=16> */
[----:B------:R-:W-:Y:S02]  /*13d30*/  MOV R3, 0x1 ;  /* 0x0000000100037802 */ /* 0x000fe40000000f00 */
[----:B------:R-:W-:-:S02]  /*13d40*/  MOV R10, 0x13d60 ;  /* 0x00013d60000a7802 */ /* 0x000fc40000000f00 */
        /* <DEDUP_REMOVED lines=43> */
[----:B-1---5:R-:W-:Y:S05]  /*14000*/  CALL.REL.NOINC `($_ZN7cutlass13device_kernelIN5flash19enable_sm80_to_sm89INS1_16FlashAttnBwdSm80INS1_25CollectiveMainloopBwdSm80ILi2ELi2EN4cute5tupleIJNS5_1CILi128EEES8_NS7_ILi64EEEEEENS_10bfloat16_tEfNS_4arch4Sm80ELb0ELb0ELb1ELb1ELb1ELb0ELb0ELb0ELi2ELi4ELi4ELi4ELb0EEENS1_24CollectiveEpilogueBwdGQAISA_fSD_Li256ELb1ELb1EEENS1_19SingleTileSchedulerILb1ELb0ELb0ELi128EEEEEEEEEvNT_6ParamsE$_ZN4cute8smem_ptrIPN7cutlass10bfloat16_tEECI1NS_12iter_adaptorIS3_S4_EEES3_) ;  /* 0xffff723000007944 */ /* 0x022fea0003c3ffff */
[----:B-1----:R1:W5:Y:S01]  /*14010*/  LDL.64 R2, [R1+0x758] ;  /* 0x0007580001027983 */ /* 0x0023620000100a00 */
[----:B------:R-:W-:-:S03]  /*14020*/  MOV R6, 0x14040 ;  /* 0x0001404000067802 */ /* 0x000fc60000000f00 */
[----:B-1---5:R-:W-:Y:S05]  /*14030*/  CALL.REL.NOINC `($_ZN7cutlass13device_kernelIN5flash19enable_sm80_to_sm89INS1_16FlashAttnBwdSm80INS1_25CollectiveMainloopBwdSm80ILi2ELi2EN4cute5tupleIJNS5_1CILi128EEES8_NS7_ILi64EEEEEENS_10bfloat16_tEfNS_4arch4Sm80ELb0ELb0ELb1ELb1ELb1ELb0ELb0ELb0ELi2ELi4ELi4ELi4ELb0EEENS1_24CollectiveEpilogueBwdGQAISA_fSD_Li256ELb1ELb1EEENS1_19SingleTileSchedulerILb1ELb0ELb0ELi128EEEEEEEEEvNT_6ParamsE$_ZN4cute3eso3ESOILb1ELb0EJNS_6LayoutINS_5tupleIJNS3_IJNS_1CILi8EEENS4_ILi1EEEEEENS4_ILi4EEEEEENS3_IJNS3_IJS6_NS4_ILi0EEEEEENS4_ILi2048EEEEEEEENS_10ViewEngineINS_8smem_ptrIPN7cutlass10bfloat16_tEEEEEEEC2ERKSE_RKSL_) ;  /* 0xffff647000007944 */ /* 0x022fea0003c3ffff */
[----:B-1----:R1:W5:Y:S01]  /*14040*/  LDL.64 R2, [R1+0x758] ;  /* 0x0007580001027983 */ /* 0x0023620000100a00 */
[----:B------:R-:W-:Y:S01]  /*14050*/  IMAD.MOV.U32 R6, RZ, RZ, R48 ;  /* 0x000000ffff067224 */ /* 0x000fe200078e0030 */
[----:B------:R-:W-:Y:S02]  /*14060*/  MOV R9, R49 ;  /* 0x0000003100097202 */ /* 0x000fe40000000f00 */
[----:B------:R-:W-:Y:S02]  /*14070*/  MOV R8, 0x14090 ;  /* 0x0001409000087802 */ /* 0x000fe40000000f00 */
[----:B-1---5:R-:W-:Y:S05]  /*14080*/  CALL.REL.NOINC `($_ZN7cutlass13device_kernelIN5flash19enable_sm80_to_sm89INS1_16FlashAttnBwdSm80INS1_25CollectiveMainloopBwdSm80ILi2ELi2EN4cute5tupleIJNS5_1CILi128EEES8_NS7_ILi64EEEEEENS_10bfloat16_tEfNS_4arch4Sm80ELb0ELb0ELb1ELb1ELb1ELb0ELb0ELb0ELi2ELi4ELi4ELi4ELb0EEENS1_24CollectiveEpilogueBwdGQAISA_fSD_Li256ELb1ELb1EEENS1_19SingleTileSchedulerILb1ELb0ELb0ELi128EEEEEEEEEvNT_6ParamsE$_ZN4cute3eso3ESOILb1ELb0EJNS_6LayoutINS_5tupleIJNS3_IJNS_1CILi8EEENS4_ILi1EEEEEENS4_ILi4EEEEEENS3_IJNS3_IJS6_NS4_ILi0EEEEEES5_EEEEENS_10ViewEngineIPN7cutlass10bfloat16_tEEEEEC2ERKSD_RKSI_) ;  /* 0xffff64a000007944 */ /* 0x022fea0003c3ffff */
[----:B------:R2:W5:Y:S01]  /*14090*/  LDL.64 R4, [R1+0x758] ;  /* 0x0007580001047983 */ /* 0x0005620000100a00 */
[----:B------:R-:W-:Y:S01]  /*140a0*/  IMAD.MOV.U32 R6, RZ, RZ, R2 ;  /* 0x000000ffff067224 */ /* 0x000fe200078e0002 */
[----:B------:R-:W-:Y:S02]  /*140b0*/  MOV R9, R3 ;  /* 0x0000000300097202 */ /* 0x000fe40000000f00 */
[----:B------:R-:W-:Y:S02]  /*140c0*/  MOV R8, 0x140e0 ;  /* 0x000140e000087802 */ /* 0x000fe40000000f00 */
[----:B-12--5:R-:W-:Y:S05]  /*140d0*/  CALL.REL.NOINC `($_ZN7cutlass13device_kernelIN5flash19enable_sm80_to_sm89INS1_16FlashAttnBwdSm80INS1_25CollectiveMainloopBwdSm80ILi2ELi2EN4cute5tupleIJNS5_1CILi128EEES8_NS7_ILi64EEEEEENS_10bfloat16_tEfNS_4arch4Sm80ELb0ELb0ELb1ELb1ELb1ELb0ELb0ELb0ELi2ELi4ELi4ELi4ELb0EEENS1_24CollectiveEpilogueBwdGQAISA_fSD_Li256ELb1ELb1EEENS1_19SingleTileSchedulerILb1ELb0ELb0ELi128EEEEEEEEEvNT_6ParamsE$_ZN4cute3eso3ESOILb1ELb0EJNS_6LayoutINS_5tupleIJNS3_IJNS_1CILi8EEENS4_ILi1EEEEEENS3_IJNS4_ILi4EEEEEEEEENS3_IJNS3_IJS6_NS4_ILi0EEEEEENS3_IJNS4_ILi2048EEEEEEEEEEENS_10ViewEngineINS_8smem_ptrIPN7cutlass10bfloat16_tEEEEEEEC2ERKSG_RKSN_) ;  /* 0xffff5fe000007944 */ /* 0x026fea0003c3ffff */
[----:B-1----:R1:W5:Y:S01]  /*140e0*/  LDL.64 R6, [R1+0x758] ;  /* 0x0007580001067983 */ /* 0x0023620000100a00 */
[----:B------:R-:W-:-:S02]  /*140f0*/  MOV R2, R4 ;  /* 0x0000000400027202 */ /* 0x000fc40000000f00 */
[----:B------:R-:W-:Y:S02]  /*14100*/  MOV R4, 0x14120 ;  /* 0x0001412000047802 */ /* 0x000fe40000000f00 */
[----:B-1---5:R-:W-:Y:S05]  /*14110*/  CALL.REL.NOINC `($_ZN7cutlass13device_kernelIN5flash19enable_sm80_to_sm89INS1_16FlashAttnBwdSm80INS1_25CollectiveMainloopBwdSm80ILi2ELi2EN4cute5tupleIJNS5_1CILi128EEES8_NS7_ILi64EEEEEENS_10bfloat16_tEfNS_4arch4Sm80ELb0ELb0ELb1ELb1ELb1ELb0ELb0ELb0ELi2ELi4ELi4ELi4ELb0EEENS1_24CollectiveEpilogueBwdGQAISA_fSD_Li256ELb1ELb1EEENS1_19SingleTileSchedulerILb1ELb0ELb0ELi128EEEEEEEEEvNT_6ParamsE$_ZN4cute3eso3ESOILb1ELb0EJNS_6LayoutINS_5tupleIJNS3_IJNS_1CILi8EEENS4_ILi1EEEEEENS3_IJNS4_ILi4EEEEEEEEENS3_IJNS3_IJS6_NS4_ILi0EEEEEENS3_IJS5_EEEEEEEENS_10ViewEngineIPN7cutlass10bfloat16_tEEEEEC2ERKSF_RKSK_) ;  /* 0xffff600000007944 */ /* 0x022fea0003c3ffff */
[----:B-1----:R1:W5:Y:S01]  /*14120*/  LDL.64 R2, [R1+0x758] ;  /* 0x0007580001027983 */ /* 0x0023620000100a00 */
[----:B------:R-:W-:-:S03]  /*14130*/  MOV R8, 0x14150 ;  /* 0x0001415000087802 */ /* 0x000fc60000000f00 */
[----:B-1---5:R-:W-:Y:S05]  /*14140*/  CALL.REL.NOINC `($_ZN7cutlass13device_kernelIN5flash19enable_sm80_to_sm89INS1_16FlashAttnBwdSm80INS1_25CollectiveMainloopBwdSm80ILi2ELi2EN4cute5tupleIJNS5_1CILi128EEES8_NS7_ILi64EEEEEENS_10bfloat16_tEfNS_4arch4Sm80ELb0ELb0ELb1ELb1ELb1ELb0ELb0ELb0ELi2ELi4ELi4ELi4ELb0EEENS1_24CollectiveEpilogueBwdGQAISA_fSD_Li256ELb1ELb1EEENS1_19SingleTileSchedulerILb1ELb0ELb0ELi128EEEEEEEEEvNT_6ParamsE$_ZN4cute3eso3ESOILb1ELb0EJNS_6LayoutINS_5tupleIJNS3_IJNS3_IJNS_1CILi8EEENS4_ILi1EEEEEES6_EEENS3_IJNS3_IJS6_S6_EEENS4_ILi4EEEEEEEEENS3_IJNS3_IJNS3_IJS6_NS4_ILi0EEEEEESD_EEENS3_IJNS3_IJSD_SD_EEES5_EEEEEEEENS_10ViewEngineIPN7cutlass10bfloat16_tEEEEEC2ERKSJ_RKSO_) ;  /* 0xffff515000007944 */ /* 0x022fea0003c3ffff */
[----:B-1----:R1:W5:Y:S01]  /*14150*/  LDL.64 R4, [R1+0x758] ;  /* 0x0007580001047983 */ /* 0x0023620000100a00 */
[----:B------:R-:W-:-:S03]  /*14160*/  MOV R8, 0x14180 ;  /* 0x0001418000087802 */ /* 0x000fc60000000f00 */
[----:B-1---5:R-:W-:Y:S05]  /*14170*/  CALL.REL.NOINC `($_ZN7cutlass13device_kernelIN5flash19enable_sm80_to_sm89INS1_16FlashAttnBwdSm80INS1_25CollectiveMainloopBwdSm80ILi2ELi2EN4cute5tupleIJNS5_1CILi128EEES8_NS7_ILi64EEEEEENS_10bfloat16_tEfNS_4arch4Sm80ELb0ELb0ELb1ELb1ELb1ELb0ELb0ELb0ELi2ELi4ELi4ELi4ELb0EEENS1_24CollectiveEpilogueBwdGQAISA_fSD_Li256ELb1ELb1EEENS1_19SingleTileSchedulerILb1ELb0ELb0ELi128EEEEEEEEEvNT_6ParamsE$_ZN4cute3eso3ESOILb1ELb0EJNS_6LayoutINS_5tupleIJNS3_IJNS3_IJNS_1CILi8EEENS4_ILi1EEEEEES6_EEENS3_IJNS3_IJS6_S6_EEENS4_ILi4EEEEEEEEENS3_IJNS3_IJNS3_IJS6_NS4_ILi0EEEEEESD_EEENS3_IJNS3_IJSD_SD_EEENS4_ILi2048EEEEEEEEEEENS_10ViewEngineINS_8smem_ptrIPN7cutlass10bfloat16_tEEEEEEEC2ERKSK_RKSR_) ;  /* 0xffff50e000007944 */ /* 0x022fea0003c3ffff */
[----:B-1----:R1:W5:Y:S01]  /*14180*/  LDL.64 R2, [R1+0x758] ;  /* 0x0007580001027983 */ /* 0x0023620000100a00 */
[----:B------:R-:W-:Y:S01]  /*14190*/  IMAD.MOV.U32 R6, RZ, RZ, R4 ;  /* 0x000000ffff067224 */ /* 0x000fe200078e0004 */
[----:B------:R-:W-:Y:S02]  /*141a0*/  MOV R9, R5 ;  /* 0x0000000500097202 */ /* 0x000fe40000000f00 */
[----:B------:R-:W-:Y:S02]  /*141b0*/  MOV R8, 0x141d0 ;  /* 0x000141d000087802 */ /* 0x000fe40000000f00 */
[----:B-1---5:R-:W-:Y:S05]  /*141c0*/  CALL.REL.NOINC `($_ZN7cutlass13device_kernelIN5flash19enable_sm80_to_sm89INS1_16FlashAttnBwdSm80INS1_25CollectiveMainloopBwdSm80ILi2ELi2EN4cute5tupleIJNS5_1CILi128EEES8_NS7_ILi64EEEEEENS_10bfloat16_tEfNS_4arch4Sm80ELb0ELb0ELb1ELb1ELb1ELb0ELb0ELb0ELi2ELi4ELi4ELi4ELb0EEENS1_24CollectiveEpilogueBwdGQAISA_fSD_Li256ELb1ELb1EEENS1_19SingleTileSchedulerILb1ELb0ELb0ELi128EEEEEEEEEvNT_6ParamsE$_ZN4cute3eso3ESOILb1ELb0EJNS_6LayoutINS_5tupleIJNS3_IJNS_1CILi8EEENS4_ILi1EEEEEENS4_ILi4EEEEEENS3_IJNS3_IJS6_NS4_ILi0EEEEEES5_EEEEENS_10ViewEngineIPN7cutlass10bfloat16_tEEEEEC2ERKSD_RKSI_) ;  /* 0xffff636000007944 */ /* 0x022fea0003c3ffff */
[----:B------:R2:W5:Y:S01]  /*141d0*/  LDL.64 R58, [R1+0x758] ;  /* 0x00075800013a7983 */ /* 0x0005620000100a00 */
[----:B------:R-:W-:Y:S02]  /*141e0*/  MOV R9, R23 ;  /* 0x0000001700097202 */ /* 0x000fe40000000f00 */
[----:B------:R-:W-:Y:S02]  /*141f0*/  MOV R8, 0x14210 ;  /* 0x0001421000087802 */ /* 0x000fe40000000f00 */
[----:B-12--5:R-:W-:Y:S05]  /*14200*/  CALL.REL.NOINC `($_ZN7cutlass13device_kernelIN5flash19enable_sm80_to_sm89INS1_16FlashAttnBwdSm80INS1_25CollectiveMainloopBwdSm80ILi2ELi2EN4cute5tupleIJNS5_1CILi128EEES8_NS7_ILi64EEEEEENS_10bfloat16_tEfNS_4arch4Sm80ELb0ELb0ELb1ELb1ELb1ELb0ELb0ELb0ELi2ELi4ELi4ELi4ELb0EEENS1_24CollectiveEpilogueBwdGQAISA_fSD_Li256ELb1ELb1EEENS1_19SingleTileSchedulerILb1ELb0ELb0ELi128EEEEEEEEEvNT_6ParamsE$_ZN4cute8smem_ptrIPN7cutlass10bfloat16_tEECI1NS_12iter_adaptorIS3_S4_EEES3_) ;  /* 0xffff703000007944 */ /* 0x026fea0003c3ffff */
[----:B-1----:R1:W5:Y:S01]  /*14210*/  LDL.64 R2, [R1+0x758] ;  /* 0x0007580001027983 */ /* 0x0023620000100a00 */
[----:B------:R-:W-:-:S03]  /*14220*/  MOV R6, 0x14240 ;  /* 0x0001424000067802 */ /* 0x000fc60000000f00 */
[----:B-1---5:R-:W-:Y:S05]  /*14230*/  CALL.REL.NOINC `($_ZN7cutlass13device_kernelIN5flash19enable_sm80_to_sm89INS1_16FlashAttnBwdSm80INS1_25CollectiveMainloopBwdSm80ILi2ELi2EN4cute5tupleIJNS5_1CILi128EEES8_NS7_ILi64EEEEEENS_10bfloat16_tEfNS_4arch4Sm80ELb0ELb0ELb1ELb1ELb1ELb0ELb0ELb0ELi2ELi4ELi4ELi4ELb0EEENS1_24CollectiveEpilogueBwdGQAISA_fSD_Li256ELb1ELb1EEENS1_19SingleTileSchedulerILb1ELb0ELb0ELi128EEEEEEEEEvNT_6ParamsE$_ZN4cute3eso3ESOILb1ELb0EJNS_6LayoutINS_5tupleIJNS3_IJNS_1CILi8EEENS4_ILi1EEEEEENS4_ILi4EEEEEENS3_IJNS3_IJS6_NS4_ILi0EEEEEENS4_ILi2048EEEEEEEENS_10ViewEngineINS_8smem_ptrIPN7cutlass10bfloat16_tEEEEEEEC2ERKSE_RKSL_) ;  /* 0xffff627000007944 */ /* 0x022fea0003c3ffff */
[----:B------:R2:W5:Y:S01]  /*14240*/  LDL.64 R60, [R1+0x758] ;  /* 0x00075800013c7983 */ /* 0x0005620000100a00 */
[----:B-1----:R-:W-:Y:S01]  /*14250*/  IMAD.MOV.U32 R2, RZ, RZ, R23 ;  /* 0x000000ffff027224 */ /* 0x002fe200078e0017 */
[----:B------:R-:W-:-:S02]  /*14260*/  MOV R3, RZ ;  /* 0x000000ff00037202 */ /* 0x000fc40000000f00 */
[----:B------:R-:W-:Y:S02]  /*14270*/  MOV R10, 0x14290 ;  /* 0x00014290000a7802 */ /* 0x000fe40000000f00 */
[----:B--2--5:R-:W-:Y:S05]  /*14280*/  CALL.REL.NOINC `($_ZN7cutlass13device_kernelIN5flash19enable_sm80_to_sm89INS1_16FlashAttnBwdSm80INS1_25CollectiveMainloopBwdSm80ILi2ELi2EN4cute5tupleIJNS5_1CILi128EEES8_NS7_ILi64EEEEEENS_10bfloat16_tEfNS_4arch4Sm80ELb0ELb0ELb1ELb1ELb1ELb0ELb0ELb0ELi2ELi4ELi4ELi4ELb0EEENS1_24CollectiveEpilogueBwdGQAISA_fSD_Li256ELb1ELb1EEENS1_19SingleTileSchedulerILb1ELb0ELb0ELi128EEEEEEEEEvNT_6ParamsE$_ZN4cute3eso3ESOILb1ELb0EJNS_10UnderscoreEiEEC2ERKS2_RKi) ;  /* 0xffff33d000007944 */ /* 0x024fea0003c3ffff */
[----:B-1----:R-:W2:Y:S01]  /*14290*/  LDL R3, [R1+0x758] ;  /* 0x0007580001037983 */ /* 0x002ea20000100800 */
[----:B------:R-:W-:Y:S01]  /*142a0*/  IMAD.MOV.U32 R2, RZ, RZ, R23 ;  /* 0x000000ffff027224 */ /* 0x000fe200078e0017 */
[----:B------:R-:W-:Y:S02]  /*142b0*/  MOV R6, 0x142e0 ;  /* 0x000142e000067802 */ /* 0x000fe40000000f00 */
        /* <DEDUP_REMOVED lines=9> */
[----:B------:R-:W-:-:S02]  /*14350*/  MOV R8, 0x14370 ;  /* 0x0001437000087802 */ /* 0x000fc40000000f00 */
[----:B-1---5:R-:W-:Y:S05]  /*14360*/  CALL.REL.NOINC `($_ZN7cutlass13device_kernelIN5flash19enable_sm80_to_sm89INS1_16FlashAttnBwdSm80INS1_25CollectiveMainloopBwdSm80ILi2ELi2EN4cute5tupleIJNS5_1CILi128EEES8_NS7_ILi64EEEEEENS_10bfloat16_tEfNS_4arch4Sm80ELb0ELb0ELb1ELb1ELb1ELb0ELb0ELb0ELi2ELi4ELi4ELi4ELb0EEENS1_24CollectiveEpilogueBwdGQAISA_fSD_Li256ELb1ELb1EEENS1_19SingleTileSchedulerILb1ELb0ELb0ELi128EEEEEEEEEvNT_6ParamsE$_ZN4cute3eso3ESOILb1ELb0EJNS_6LayoutINS_5tupleIJNS3_IJNS_1CILi8EEENS4_ILi1EEEEEEEEENS3_IJNS3_IJS6_NS4_ILi0EEEEEEEEEEENS_10ViewEngineINS_8smem_ptrIPN7cutlass10bfloat16_tEEEEEEEC2ERKSC_RKSJ_) ;  /* 0xffff5ac000007944 */ /* 0x022fea0003c3ffff */
        /* <DEDUP_REMOVED lines=233> */
[----:B-1----:R-:W-:Y:S05]  /*15200*/  CALL.REL.NOINC `($_ZN7cutlass13device_kernelIN5flash19enable_sm80_to_sm89INS1_16FlashAttnBwdSm80INS1_25CollectiveMainloopBwdSm80ILi2ELi2EN4cute5tupleIJNS5_1CILi128EEES8_NS7_ILi64EEEEEENS_10bfloat16_tEfNS_4arch4Sm80ELb0ELb0ELb1ELb1ELb1ELb0ELb0ELb0ELi2ELi4ELi4ELi4ELb0EEENS1_24CollectiveEpilogueBwdGQAISA_fSD_Li256ELb1ELb1EEENS1_19SingleTileSchedulerILb1ELb0ELb0ELi128EEEEEEEEEvNT_6ParamsE$_ZN4cute3eso3ESOILb1ELb0EJNS_10UnderscoreES2_iEEC2ERKS2_S5_RKi) ;  /* 0xffff241000007944 */ /* 0x002fea0003c3ffff */
        /* <DEDUP_REMOVED lines=9> */
[----:B------:R-:W-:Y:S05]  /*152a0*/  CALL.REL.NOINC `($_ZN7cutlass13device_kernelIN5flash19enable_sm80_to_sm89INS1_16FlashAttnBwdSm80INS1_25CollectiveMainloopBwdSm80ILi2ELi2EN4cute5tupleIJNS5_1CILi128EEES8_NS7_ILi64EEEEEENS_10bfloat16_tEfNS_4arch4Sm80ELb0ELb0ELb1ELb1ELb1ELb0ELb0ELb0ELi2ELi4ELi4ELi4ELb0EEENS1_24CollectiveEpilogueBwdGQAISA_fSD_Li256ELb1ELb1EEENS1_19SingleTileSchedulerILb1ELb0ELb0ELi128EEEEEEEEEvNT_6ParamsE$_ZN4cute3eso3ESOILb1ELb0EJNS_6LayoutINS_5tupleIJNS3_IJNS_1CILi8EEENS4_ILi1EEEEEENS4_ILi2EEEEEENS3_IJNS3_IJS6_NS4_ILi0EEEEEENS4_ILi4096EEEEEEEEiEEC2ERKSE_RKi) ;  /* 0xffff4f1000007944 */ /* 0x000fea0003c3ffff */
        /* <DEDUP_REMOVED lines=8> */
[----:B-1---5:R-:W-:Y:S05]  /*15330*/  CALL.REL.NOINC `($_ZN7cutlass13device_kernelIN5flash19enable_sm80_to_sm89INS1_16FlashAttnBwdSm80INS1_25CollectiveMainloopBwdSm80ILi2ELi2EN4cute5tupleIJNS5_1CILi128EEES8_NS7_ILi64EEEEEENS_10bfloat16_tEfNS_4arch4Sm80ELb0ELb0ELb1ELb1ELb1ELb0ELb0ELb0ELi2ELi4ELi4ELi4ELb0EEENS1_24CollectiveEpilogueBwdGQAISA_fSD_Li256ELb1ELb1EEENS1_19SingleTileSchedulerILb1ELb0ELb0ELi128EEEEEEEEEvNT_6ParamsE$_ZN4cute3eso3ESOILb1ELb0EJNS_6LayoutINS_5tupleIJNS3_IJNS_1CILi8EEENS4_ILi1EEEEEENS4_ILi2EEEEEENS3_IJNS3_IJS6_NS4_ILi0EEEEEENS4_ILi4096EEEEEEEENS_10ViewEngineINS_8smem_ptrIPN7cutlass10bfloat16_tEEEEEEEC2ERKSE_RKSL_) ;  /* 0xffff4e4000007944 */ /* 0x022fea0003c3ffff */
[----:B-1----:R1:W5:Y:S01]  /*15340*/  LDL.64 R4, [R1+0x758] ;  /* 0x0007580001047983 */ /* 0x0023620000100a00 */
[----:B------:R-:W-:Y:S01]  /*15350*/  IMAD.MOV.U32 R2, RZ, RZ, R23 ;  /* 0x000000ffff027224 */ /* 0x000fe200078e0017 */
[----:B------:R-:W-:Y:S02]  /*15360*/  MOV R3, 0x1 ;  /* 0x0000000100037802 */ /* 0x000fe40000000f00 */
[----:B------:R-:W-:-:S02]  /*15370*/  MOV R8, 0x15390 ;  /* 0x0001539000087802 */ /* 0x000fc40000000f00 */
[----:B-1---5:R-:W-:Y:S05]  /*15380*/  CALL.REL.NOINC `($_ZN7cutlass13device_kernelIN5flash19enable_sm80_to_sm89INS1_16FlashAttnBwdSm80INS1_25CollectiveMainloopBwdSm80ILi2ELi2EN4cute5tupleIJNS5_1CILi128EEES8_NS7_ILi64EEEEEENS_10bfloat16_tEfNS_4arch4Sm80ELb0ELb0ELb1ELb1ELb1ELb0ELb0ELb0ELi2ELi4ELi4ELi4ELb0EEENS1_24CollectiveEpilogueBwdGQAISA_fSD_Li256ELb1ELb1EEENS1_19SingleTileSchedulerILb1ELb0ELb0ELi128EEEEEEEEEvNT_6ParamsE$_ZN4cute3eso3ESOILb1ELb0EJNS_10UnderscoreES2_iEEC2ERKS2_S5_RKi) ;  /* 0xffff229000007944 */ /* 0x022fea0003c3ffff */
[----:B-1----:R-:W2:Y:S01]  /*15390*/  LDL R3, [R1+0x758] ;  /* 0x0007580001037983 */ /* 0x002ea20000100800 */
[----:B------:R-:W-:Y:S01]  /*153a0*/  IMAD.MOV.U32 R57, RZ, RZ, R23 ;  /* 0x000000ffff397224 */ /* 0x000fe200078e0017 */
[----:B------:R-:W-:-:S02]  /*153b0*/  MOV R6, 0x153e0 ;  /* 0x000153e000067802 */ /* 0x000fc40000000f00 */
[----:B--2---:R-:W-:Y:S02]  /*153c0*/  SHF.L.U32 R3, R3, 0x4, RZ ;  /* 0x0000000403037819 */ /* 0x004fe400000006ff */
[----:B------:R-:W-:Y:S05]  /*153d0*/  CALL.REL.NOINC `($_ZN7cutlass13device_kernelIN5flash19enable_sm80_to_sm89INS1_16FlashAttnBwdSm80INS1_25CollectiveMainloopBwdSm80ILi2ELi2EN4cute5tupleIJNS5_1CILi128EEES8_NS7_ILi64EEEEEENS_10bfloat16_tEfNS_4arch4Sm80ELb0ELb0ELb1ELb1ELb1ELb0ELb0ELb0ELi2ELi4ELi4ELi4ELb0EEENS1_24CollectiveEpilogueBwdGQAISA_fSD_Li256ELb1ELb1EEENS1_19SingleTileSchedulerILb1ELb0ELb0ELi128EEEEEEEEEvNT_6ParamsE$_ZN4cute3eso3ESOILb1ELb0EJNS_6LayoutINS_5tupleIJNS3_IJNS_1CILi8EEENS4_ILi1EEEEEENS4_ILi2EEEEEENS3_IJNS3_IJS6_NS4_ILi0EEEEEES5_EEEEEiEEC2ERKSD_RKi) ;  /* 0xffff4f9000007944 */ /* 0x000fea0003c3ffff */
[----:B-1----:R-:W2:Y:S01]  /*153e0*/  LDL R3, [R1+0x758] ;  /* 0x0007580001037983 */ /* 0x002ea20000100800 */
[----:B------:R-:W-:Y:S02]  /*153f0*/  MOV R66, R23 ;  /* 0x0000001700427202 */ /* 0x000fe40000000f00 */
[----:B------:R-:W-:Y:S01]  /*15400*/  MOV R8, 0x15440 ;  /* 0x0001544000087802 */ /* 0x000fe20000000f00 */
[----:B--2---:R-:W-:-:S05]  /*15410*/  IMAD.WIDE R6, R3, 0x2, R50 ;  /* 0x0000000203067825 */ /* 0x004fca00078e0232 */
[----:B------:R-:W-:Y:S02]  /*15420*/  MOV R9, R7 ;  /* 0x0000000700097202 */ /* 0x000fe40000000f00 */
[----:B------:R-:W-:Y:S05]  /*15430*/  CALL.REL.NOINC `($_ZN7cutlass13device_kernelIN5flash19enable_sm80_to_sm89INS1_16FlashAttnBwdSm80INS1_25CollectiveMainloopBwdSm80ILi2ELi2EN4cute5tupleIJNS5_1CILi128EEES8_NS7_ILi64EEEEEENS_10bfloat16_tEfNS_4arch4Sm80ELb0ELb0ELb1ELb1ELb1ELb0ELb0ELb0ELi2ELi4ELi4ELi4ELb0EEENS1_24CollectiveEpilogueBwdGQAISA_fSD_Li256ELb1ELb1EEENS1_19SingleTileSchedulerILb1ELb0ELb0ELi128EEEEEEEEEvNT_6ParamsE$_ZN4cute3eso3ESOILb1ELb0EJNS_6LayoutINS_5tupleIJNS3_IJNS_1CILi8EEENS4_ILi1EEEEEENS4_ILi2EEEEEENS3_IJNS3_IJS6_NS4_ILi0EEEEEES5_EEEEENS_10ViewEngineIPN7cutlass10bfloat16_tEEEEEC2ERKSD_RKSI_) ;  /* 0xffff4ed000007944 */ /* 0x000fea0003c3ffff */
[----:B------:R2:W5:Y:S01]  /*15440*/  LDL.64 R2, [R1+0x758] ;  /* 0x0007580001027983 */ /* 0x0005620000100a00 */
[----:B-1----:R-:W-:Y:S01]  /*15450*/  IMAD.MOV.U32 R7, RZ, RZ, R5 ;  /* 0x000000ffff077224 */ /* 0x002fe200078e0005 */
[----:B------:R-:W-:Y:S02]  /*15460*/  MOV R66, R23 ;  /* 0x0000001700427202 */ /* 0x000fe40000000f00 */
        /* <DEDUP_REMOVED lines=9> */
[----:B------:R-:W-:-:S02]  /*15500*/  MOV R8, 0x15520 ;  /* 0x0001552000087802 */ /* 0x000fc40000000f00 */
[----:B-1---5:R-:W-:Y:S05]  /*15510*/  CALL.REL.NOINC `($_ZN7cutlass13device_kernelIN5flash19enable_sm80_to_sm89INS1_16FlashAttnBwdSm80INS1_25CollectiveMainloopBwdSm80ILi2ELi2EN4cute5tupleIJNS5_1CILi128EEES8_NS7_ILi64EEEEEENS_10bfloat16_tEfNS_4arch4Sm80ELb0ELb0ELb1ELb1ELb1ELb0ELb0ELb0ELi2ELi4ELi4ELi4ELb0EEENS1_24CollectiveEpilogueBwdGQAISA_fSD_Li256ELb1ELb1EEENS1_19SingleTileSchedulerILb1ELb0ELb0ELi128EEEEEEEEEvNT_6ParamsE$_ZN4cute3eso3ESOILb1ELb0EJNS_6LayoutINS_5tupleIJNS3_IJNS3_IJNS_1CILi8EEENS4_ILi1EEEEEES6_EEENS3_IJNS3_IJS6_S6_EEENS4_ILi2EEEEEEEEENS3_IJNS3_IJNS3_IJS6_NS4_ILi0EEEEEESD_EEENS3_IJNS3_IJSD_SD_EEES5_EEEEEEEENS_10ViewEngineIPN7cutlass10bfloat16_tEEEEEC2ERKSJ_RKSO_) ;  /* 0xffff3d0000007944 */ /* 0x022fea0003c3ffff */
[----:B-1----:R1:W5:Y:S01]  /*15520*/  LDL.64 R4, [R1+0x758] ;  /* 0x0007580001047983 */ /* 0x0023620000100a00 */
[----:B------:R-:W-:-:S02]  /*15530*/  MOV R66, R23 ;  /* 0x0000001700427202 */ /* 0x000fc40000000f00 */
[----:B------:R-:W-:Y:S02]  /*15540*/  MOV R8, 0x15560 ;  /* 0x0001556000087802 */ /* 0x000fe40000000f00 */
[----:B-1---5:R-:W-:Y:S05]  /*15550*/  CALL.REL.NOINC `($_ZN7cutlass13device_kernelIN5flash19enable_sm80_to_sm89INS1_16FlashAttnBwdSm80INS1_25CollectiveMainloopBwdSm80ILi2ELi2EN4cute5tupleIJNS5_1CILi128EEES8_NS7_ILi64EEEEEENS_10bfloat16_tEfNS_4arch4Sm80ELb0ELb0ELb1ELb1ELb1ELb0ELb0ELb0ELi2ELi4ELi4ELi4ELb0EEENS1_24CollectiveEpilogueBwdGQAISA_fSD_Li256ELb1ELb1EEENS1_19SingleTileSchedulerILb1ELb0ELb0ELi128EEEEEEEEEvNT_6ParamsE$_ZN4cute3eso3ESOILb1ELb0EJNS_6LayoutINS_5tupleIJNS3_IJNS3_IJNS_1CILi8EEENS4_ILi1EEEEEES6_EEENS3_IJNS3_IJS6_S6_EEENS4_ILi2EEEEEEEEENS3_IJNS3_IJNS3_IJS6_NS4_ILi0EEEEEESD_EEENS3_IJNS3_IJSD_SD_EEENS4_ILi4096EEEEEEEEEEENS_10ViewEngineINS_8smem_ptrIPN7cutlass10bfloat16_tEEEEEEEC2ERKSK_RKSR_) ;  /* 0xffff3be000007944 */ /* 0x022fea0003c3ffff */
[----:B-1----:R1:W5:Y:S01]  /*15560*/  LDL.64 R2, [R1+0x758] ;  /* 0x0007580001027983 */ /* 0x0023620000100a00 */
[----:B------:R-:W-:Y:S01]  /*15570*/  IMAD.MOV.U32 R6, RZ, RZ, R4 ;  /* 0x000000ffff067224 */ /* 0x000fe200078e0004 */
[----:B------:R-:W-:Y:S01]  /*15580*/  MOV R9, R5 ;  /* 0x0000000500097202 */ /* 0x000fe20000000f00 */
[----:B------:R-:W-:Y:S01]  /*15590*/  IMAD.MOV.U32 R66, RZ, RZ, R23 ;  /* 0x000000ffff427224 */ /* 0x000fe200078e0017 */
[----:B------:R-:W-:Y:S02]  /*155a0*/  MOV R8, 0x155c0 ;  /* 0x000155c000087802 */ /* 0x000fe40000000f00 */
[----:B-1---5:R-:W-:Y:S05]  /*155b0*/  CALL.REL.NOINC `($_ZN7cutlass13device_kernelIN5flash19enable_sm80_to_sm89INS1_16FlashAttnBwdSm80INS1_25CollectiveMainloopBwdSm80ILi2ELi2EN4cute5tupleIJNS5_1CILi128EEES8_NS7_ILi64EEEEEENS_10bfloat16_tEfNS_4arch4Sm80ELb0ELb0ELb1ELb1ELb1ELb0ELb0ELb0ELi2ELi4ELi4ELi4ELb0EEENS1_24CollectiveEpilogueBwdGQAISA_fSD_Li256ELb1ELb1EEENS1_19SingleTileSchedulerILb1ELb0ELb0ELi128EEEEEEEEEvNT_6ParamsE$_ZN4cute3eso3ESOILb1ELb0EJNS_6LayoutINS_5tupleIJNS3_IJNS_1CILi8EEENS4_ILi1EEEEEENS4_ILi2EEEEEENS3_IJNS3_IJS6_NS4_ILi0EEEEEES5_EEEEENS_10ViewEngineIPN7cutlass10bfloat16_tEEEEEC2ERKSD_RKSI_) ;  /* 0xffff4d5000007944 */ /* 0x022fea0003c3ffff */
[----:B------:R2:W5:Y:S01]  /*155c0*/  LDL.64 R58, [R1+0x758] ;  /* 0x00075800013a7983 */ /* 0x0005620000100a00 */
[----:B------:R-:W-:Y:S02]  /*155d0*/  MOV R9, R23 ;  /* 0x0000001700097202 */ /* 0x000fe40000000f00 */
[----:B------:R-:W-:Y:S02]  /*155e0*/  MOV R8, 0x15600 ;  /* 0x0001560000087802 */ /* 0x000fe40000000f00 */
[----:B-12--5:R-:W-:Y:S05]  /*155f0*/  CALL.REL.NOINC `($_ZN7cutlass13device_kernelIN5flash19enable_sm80_to_sm89INS1_16FlashAttnBwdSm80INS1_25CollectiveMainloopBwdSm80ILi2ELi2EN4cute5tupleIJNS5_1CILi128EEES8_NS7_ILi64EEEEEENS_10bfloat16_tEfNS_4arch4Sm80ELb0ELb0ELb1ELb1ELb1ELb0ELb0ELb0ELi2ELi4ELi4ELi4ELb0EEENS1_24CollectiveEpilogueBwdGQAISA_fSD_Li256ELb1ELb1EEENS1_19SingleTileSchedulerILb1ELb0ELb0ELi128EEEEEEEEEvNT_6ParamsE$_ZN4cute8smem_ptrIPN7cutlass10bfloat16_tEECI1NS_12iter_adaptorIS3_S4_EEES3_) ;  /* 0xffff5c4000007944 */ /* 0x026fea0003c3ffff */
[----:B-1----:R1:W5:Y:S01]  /*15600*/  LDL.64 R2, [R1+0x758] ;  /* 0x0007580001027983 */ /* 0x0023620000100a00 */
[----:B------:R-:W-:Y:S02]  /*15610*/  MOV R66, R23 ;  /* 0x0000001700427202 */ /* 0x000fe40000000f00 */
[----:B------:R-:W-:-:S02]  /*15620*/  MOV R6, 0x15640 ;  /* 0x0001564000067802 */ /* 0x000fc40000000f00 */
[----:B-1---5:R-:W-:Y:S05]  /*15630*/  CALL.REL.NOINC `($_ZN7cutlass13device_kernelIN5flash19enable_sm80_to_sm89INS1_16FlashAttnBwdSm80INS1_25CollectiveMainloopBwdSm80ILi2ELi2EN4cute5tupleIJNS5_1CILi128EEES8_NS7_ILi64EEEEEENS_10bfloat16_tEfNS_4arch4Sm80ELb0ELb0ELb1ELb1ELb1ELb0ELb0ELb0ELi2ELi4ELi4ELi4ELb0EEENS1_24CollectiveEpilogueBwdGQAISA_fSD_Li256ELb1ELb1EEENS1_19SingleTileSchedulerILb1ELb0ELb0ELi128EEEEEEEEEvNT_6ParamsE$_ZN4cute3eso3ESOILb1ELb0EJNS_6LayoutINS_5tupleIJNS3_IJNS_1CILi8EEENS4_ILi1EEEEEENS4_ILi2EEEEEENS3_IJNS3_IJS6_NS4_ILi0EEEEEENS4_ILi4096EEEEEEEENS_10ViewEngineINS_8smem_ptrIPN7cutlass10bfloat16_tEEEEEEEC2ERKSE_RKSL_) ;  /* 0xffff4b4000007944 */ /* 0x022fea0003c3ffff */
        /* <DEDUP_REMOVED lines=140> */
[----:B------:R-:W-:Y:S05]  /*15f00*/  CALL.REL.NOINC `($_ZN7cutlass13device_kernelIN5flash19enable_sm80_to_sm89INS1_16FlashAttnBwdSm80INS1_25CollectiveMainloopBwdSm80ILi2ELi2EN4cute5tupleIJNS5_1CILi128EEES8_NS7_ILi64EEEEEENS_10bfloat16_tEfNS_4arch4Sm80ELb0ELb0ELb1ELb1ELb1ELb0ELb0ELb0ELi2ELi4ELi4ELi4ELb0EEENS1_24CollectiveEpilogueBwdGQAISA_fSD_Li256ELb1ELb1EEENS1_19SingleTileSchedulerILb1ELb0ELb0ELi128EEEEEEEEEvNT_6ParamsE$_ZN4cute3eso3ESOILb1ELb0EJNS_6LayoutINS_5tupleIJNS3_IJNS_1CILi8EEENS4_ILi1EEEEEENS4_ILi4EEEEEENS3_IJNS3_IJS6_NS4_ILi0EEEEEENS4_ILi2048EEEEEEEEiEEC2ERKSE_RKi) ;  /* 0xffff45e000007944 */ /* 0x000fea0003c3ffff */
[----:B------:R-:W-:Y:S01]  /*15f10*/  ULDC.64 UR4, c[0x0][0x118] ;  /* 0x0000460000047ab9 */ /* 0x000fe20000000a00 */
[----:B-1----:R-:W2:Y:S04]  /*15f20*/  LDL R2, [R1+0x758] ;  /* 0x0007580001027983 */ /* 0x002ea80000100800 */
[----:B------:R-:W2:Y:S01]  /*15f30*/  LD.E.64 R4, [R52.64+0x8] ;  /* 0x0000080434047980 */ /* 0x000ea2000c101b00 */
[----:B------:R-:W-:Y:S02]  /*15f40*/  MOV R9, R23 ;  /* 0x0000001700097202 */ /* 0x000fe40000000f00 */
[----:B------:R-:W-:Y:S01]  /*15f50*/  MOV R8, 0x15f80 ;  /* 0x00015f8000087802 */ /* 0x000fe20000000f00 */
[----:B--2---:R-:W-:-:S04]  /*15f60*/  IMAD.WIDE R2, R2, 0x2, R4 ;  /* 0x0000000202027825 */ /* 0x004fc800078e0204 */
[----:B------:R-:W-:Y:S05]  /*15f70*/  CALL.REL.NOINC `($_ZN7cutlass13device_kernelIN5flash19enable_sm80_to_sm89INS1_16FlashAttnBwdSm80INS1_25CollectiveMainloopBwdSm80ILi2ELi2EN4cute5tupleIJNS5_1CILi128EEES8_NS7_ILi64EEEEEENS_10bfloat16_tEfNS_4arch4Sm80ELb0ELb0ELb1ELb1ELb1ELb0ELb0ELb0ELi2ELi4ELi4ELi4ELb0EEENS1_24CollectiveEpilogueBwdGQAISA_fSD_Li256ELb1ELb1EEENS1_19SingleTileSchedulerILb1ELb0ELb0ELi128EEEEEEEEEvNT_6ParamsE$_ZN4cute8smem_ptrIPN7cutlass10bfloat16_tEECI1NS_12iter_adaptorIS3_S4_EEES3_) ;  /* 0xffff52c000007944 */ /* 0x000fea0003c3ffff */
[----:B-1----:R1:W5:Y:S01]  /*15f80*/  LDL.64 R2, [R1+0x758] ;  /* 0x0007580001027983 */ /* 0x0023620000100a00 */
[----:B------:R-:W-:-:S03]  /*15f90*/  MOV R6, 0x15fb0 ;  /* 0x00015fb000067802 */ /* 0x000fc60000000f00 */
[----:B-1---5:R-:W-:Y:S05]  /*15fa0*/  CALL.REL.NOINC `($_ZN7cutlass13device_kernelIN5flash19enable_sm80_to_sm89INS1_16FlashAttnBwdSm80INS1_25CollectiveMainloopBwdSm80ILi2ELi2EN4cute5tupleIJNS5_1CILi128EEES8_NS7_ILi64EEEEEENS_10bfloat16_tEfNS_4arch4Sm80ELb0ELb0ELb1ELb1ELb1ELb0ELb0ELb0ELi2ELi4ELi4ELi4ELb0EEENS1_24CollectiveEpilogueBwdGQAISA_fSD_Li256ELb1ELb1EEENS1_19SingleTileSchedulerILb1ELb0ELb0ELi128EEEEEEEEEvNT_6ParamsE$_ZN4cute3eso3ESOILb1ELb0EJNS_6LayoutINS_5tupleIJNS3_IJNS_1CILi8EEENS4_ILi1EEEEEENS4_ILi4EEEEEENS3_IJNS3_IJS6_NS4_ILi0EEEEEENS4_ILi2048EEEEEEEENS_10ViewEngineINS_8smem_ptrIPN7cutlass10bfloat16_tEEEEEEEC2ERKSE_RKSL_) ;  /* 0xffff450000007944 */ /* 0x022fea0003c3ffff */
[----:B-1----:R1:W5:Y:S01]  /*15fb0*/  LDL.64 R4, [R1+0x758] ;  /* 0x0007580001047983 */ /* 0x0023620000100a00 */
[----:B------:R-:W-:Y:S01]  /*15fc0*/  IMAD.MOV.U32 R2, RZ, RZ, R23 ;  /* 0x000000ffff027224 */ /* 0x000fe200078e0017 */
[----:B------:R-:W-:-:S02]  /*15fd0*/  MOV R3, 0x1 ;  /* 0x0000000100037802 */ /* 0x000fc40000000f00 */
[----:B------:R-:W-:Y:S02]  /*15fe0*/  MOV R8, 0x16000 ;  /* 0x0001600000087802 */ /* 0x000fe40000000f00 */
[----:B-1---5:R-:W-:Y:S05]  /*15ff0*/  CALL.REL.NOINC `($_ZN7cutlass13device_kernelIN5flash19enable_sm80_to_sm89INS1_16FlashAttnBwdSm80INS1_25CollectiveMainloopBwdSm80ILi2ELi2EN4cute5tupleIJNS5_1CILi128EEES8_NS7_ILi64EEEEEENS_10bfloat16_tEfNS_4arch4Sm80ELb0ELb0ELb1ELb1ELb1ELb0ELb0ELb0ELi2ELi4ELi4ELi4ELb0EEENS1_24CollectiveEpilogueBwdGQAISA_fSD_Li256ELb1ELb1EEENS1_19SingleTileSchedulerILb1ELb0ELb0ELi128EEEEEEEEEvNT_6ParamsE$_ZN4cute3eso3ESOILb1ELb0EJNS_10UnderscoreES2_iEEC2ERKS2_S5_RKi) ;  /* 0xffff162000007944 */ /* 0x022fea0003c3ffff */
[----:B-1----:R-:W2:Y:S01]  /*16000*/  LDL R3, [R1+0x758] ;  /* 0x0007580001037983 */ /* 0x002ea20000100800 */
[----:B------:R-:W-:Y:S02]  /*16010*/  MOV R6, 0x16040 ;  /* 0x0001604000067802 */ /* 0x000fe40000000f00 */
[----:B--2---:R-:W-:Y:S02]  /*16020*/  SHF.L.U32 R3, R3, 0x5, RZ ;  /* 0x0000000503037819 */ /* 0x004fe400000006ff */
[----:B------:R-:W-:Y:S05]  /*16030*/  CALL.REL.NOINC `($_ZN7cutlass13device_kernelIN5flash19enable_sm80_to_sm89INS1_16FlashAttnBwdSm80INS1_25CollectiveMainloopBwdSm80ILi2ELi2EN4cute5tupleIJNS5_1CILi128EEES8_NS7_ILi64EEEEEENS_10bfloat16_tEfNS_4arch4Sm80ELb0ELb0ELb1ELb1ELb1ELb0ELb0ELb0ELi2ELi4ELi4ELi4ELb0EEENS1_24CollectiveEpilogueBwdGQAISA_fSD_Li256ELb1ELb1EEENS1_19SingleTileSchedulerILb1ELb0ELb0ELi128EEEEEEEEEvNT_6ParamsE$_ZN4cute3eso3ESOILb1ELb0EJNS_6LayoutINS_5tupleIJNS3_IJNS_1CILi8EEENS4_ILi1EEEEEENS4_ILi4EEEEEENS3_IJNS3_IJS6_NS4_ILi0EEEEEES5_EEEEEiEEC2ERKSD_RKi) ;  /* 0xffff455000007944 */ /* 0x000fea0003c3ffff */
[----:B-1----:R-:W2:Y:S01]  /*16040*/  LDL R3, [R1+0x758] ;  /* 0x0007580001037983 */ /* 0x002ea20000100800 */
[----:B------:R-:W-:Y:S01]  /*16050*/  MOV R8, 0x16090 ;  /* 0x0001609000087802 */ /* 0x000fe20000000f00 */
[----:B--2---:R-:W-:-:S05]  /*16060*/  IMAD.WIDE R6, R3, 0x2, R48 ;  /* 0x0000000203067825 */ /* 0x004fca00078e0230 */
[----:B------:R-:W-:Y:S02]  /*16070*/  MOV R9, R7 ;  /* 0x0000000700097202 */ /* 0x000fe40000000f00 */
[----:B------:R-:W-:Y:S05]  /*16080*/  CALL.REL.NOINC `($_ZN7cutlass13device_kernelIN5flash19enable_sm80_to_sm89INS1_16FlashAttnBwdSm80INS1_25CollectiveMainloopBwdSm80ILi2ELi2EN4cute5tupleIJNS5_1CILi128EEES8_NS7_ILi64EEEEEENS_10bfloat16_tEfNS_4arch4Sm80ELb0ELb0ELb1ELb1ELb1ELb0ELb0ELb0ELi2ELi4ELi4ELi4ELb0EEENS1_24CollectiveEpilogueBwdGQAISA_fSD_Li256ELb1ELb1EEENS1_19SingleTileSchedulerILb1ELb0ELb0ELi128EEEEEEEEEvNT_6ParamsE$_ZN4cute3eso3ESOILb1ELb0EJNS_6LayoutINS_5tupleIJNS3_IJNS_1CILi8EEENS4_ILi1EEEEEENS4_ILi4EEEEEENS3_IJNS3_IJS6_NS4_ILi0EEEEEES5_EEEEENS_10ViewEngineIPN7cutlass10bfloat16_tEEEEEC2ERKSD_RKSI_) ;  /* 0xffff44a000007944 */ /* 0x000fea0003c3ffff */
[----:B------:R2:W5:Y:S01]  /*16090*/  LDL.64 R2, [R1+0x758] ;  /* 0x0007580001027983 */ /* 0x0005620000100a00 */
[----:B------:R-:W-:Y:S01]  /*160a0*/  IMAD.MOV.U32 R6, RZ, RZ, R4 ;  /* 0x000000ffff067224 */ /* 0x000fe200078e0004 */
[----:B------:R-:W-:Y:S02]  /*160b0*/  MOV R9, R5 ;  /* 0x0000000500097202 */ /* 0x000fe40000000f00 */
[----:B------:R-:W-:Y:S02]  /*160c0*/  MOV R8, 0x160e0 ;  /* 0x000160e000087802 */ /* 0x000fe40000000f00 */
[----:B-12--5:R-:W-:Y:S05]  /*160d0*/  CALL.REL.NOINC `($_ZN7cutlass13device_kernelIN5flash19enable_sm80_to_sm89INS1_16FlashAttnBwdSm80INS1_25CollectiveMainloopBwdSm80ILi2ELi2EN4cute5tupleIJNS5_1CILi128EEES8_NS7_ILi64EEEEEENS_10bfloat16_tEfNS_4arch4Sm80ELb0ELb0ELb1ELb1ELb1ELb0ELb0ELb0ELi2ELi4ELi4ELi4ELb0EEENS1_24CollectiveEpilogueBwdGQAISA_fSD_Li256ELb1ELb1EEENS1_19SingleTileSchedulerILb1ELb0ELb0ELi128EEEEEEEEEvNT_6ParamsE$_ZN4cute3eso3ESOILb1ELb0EJNS_6LayoutINS_5tupleIJNS3_IJNS_1CILi8EEENS4_ILi1EEEEEENS3_IJNS4_ILi4EEEEEEEEENS3_IJNS3_IJS6_NS4_ILi0EEEEEENS3_IJNS4_ILi2048EEEEEEEEEEENS_10ViewEngineINS_8smem_ptrIPN7cutlass10bfloat16_tEEEEEEEC2ERKSG_RKSN_) ;  /* 0xffff3fe000007944 */ /* 0x026fea0003c3ffff */
[----:B-1----:R1:W5:Y:S01]  /*160e0*/  LDL.64 R6, [R1+0x758] ;  /* 0x0007580001067983 */ /* 0x0023620000100a00 */
[----:B------:R-:W-:Y:S02]  /*160f0*/  MOV R5, R3 ;  /* 0x0000000300057202 */ /* 0x000fe40000000f00 */
        /* <DEDUP_REMOVED lines=10> */
[----:B------:R-:W-:-:S02]  /*161a0*/  MOV R9, R5 ;  /* 0x0000000500097202 */ /* 0x000fc40000000f00 */
        /* <DEDUP_REMOVED lines=261> */
[----:B-1----:R-:W-:Y:S05]  /*17200*/  CALL.REL.NOINC `($_ZN7cutlass13device_kernelIN5flash19enable_sm80_to_sm89INS1_16FlashAttnBwdSm80INS1_25CollectiveMainloopBwdSm80ILi2ELi2EN4cute5tupleIJNS5_1CILi128EEES8_NS7_ILi64EEEEEENS_10bfloat16_tEfNS_4arch4Sm80ELb0ELb0ELb1ELb1ELb1ELb0ELb0ELb0ELi2ELi4ELi4ELi4ELb0EEENS1_24CollectiveEpilogueBwdGQAISA_fSD_Li256ELb1ELb1EEENS1_19SingleTileSchedulerILb1ELb0ELb0ELi128EEEEEEEEEvNT_6ParamsE$_ZN4cute3eso3ESOILb1ELb0EJNS_10UnderscoreES2_iEEC2ERKS2_S5_RKi) ;  /* 0xffff041000007944 */ /* 0x002fea0003c3ffff */
        /* <DEDUP_REMOVED lines=9> */
[----:B------:R-:W-:Y:S05]  /*172a0*/  CALL.REL.NOINC `($_ZN7cutlass13device_kernelIN5flash19enable_sm80_to_sm89INS1_16FlashAttnBwdSm80INS1_25CollectiveMainloopBwdSm80ILi2ELi2EN4cute5tupleIJNS5_1CILi128EEES8_NS7_ILi64EEEEEENS_10bfloat16_tEfNS_4arch4Sm80ELb0ELb0ELb1ELb1ELb1ELb0ELb0ELb0ELi2ELi4ELi4ELi4ELb0EEENS1_24CollectiveEpilogueBwdGQAISA_fSD_Li256ELb1ELb1EEENS1_19SingleTileSchedulerILb1ELb0ELb0ELi128EEEEEEEEEvNT_6ParamsE$_ZN4cute3eso3ESOILb1ELb0EJNS_6LayoutINS_5tupleIJNS3_IJNS_1CILi2EEES5_S5_EEES5_EEENS3_IJNS3_IJNS4_ILi1EEES5_NS4_ILi4EEEEEENS4_ILi8EEEEEEEEiEEC2ERKSD_RKi) ;  /* 0xffff298000007944 */ /* 0x000fea0003c3ffff */
[----:B-1----:R-:W2:Y:S01]  /*172b0*/  LDL R3, [R1+0x758] ;  /* 0x0007580001037983 */ /* 0x002ea20000100800 */
[----:B------:R-:W-:Y:S02]  /*172c0*/  MOV R66, R23 ;  /* 0x0000001700427202 */ /* 0x000fe40000000f00 */
[----:B------:R-:W-:Y:S01]  /*172d0*/  MOV R4, 0x17310 ;  /* 0x0001731000047802 */ /* 0x000fe20000000f00 */
[----:B--2---:R-:W-:-:S05]  /*172e0*/  IMAD.WIDE R2, R3, 0x2, R16 ;  /* 0x0000000203027825 */ /* 0x004fca00078e0210 */
[----:B------:R-:W-:Y:S02]  /*172f0*/  MOV R6, R2 ;  /* 0x0000000200067202 */ /* 0x000fe40000000f00 */
[----:B------:R-:W-:Y:S05]  /*17300*/  CALL.REL.NOINC `($_ZN7cutlass13device_kernelIN5flash19enable_sm80_to_sm89INS1_16FlashAttnBwdSm80INS1_25CollectiveMainloopBwdSm80ILi2ELi2EN4cute5tupleIJNS5_1CILi128EEES8_NS7_ILi64EEEEEENS_10bfloat16_tEfNS_4arch4Sm80ELb0ELb0ELb1ELb1ELb1ELb0ELb0ELb0ELi2ELi4ELi4ELi4ELb0EEENS1_24CollectiveEpilogueBwdGQAISA_fSD_Li256ELb1ELb1EEENS1_19SingleTileSchedulerILb1ELb0ELb0ELi128EEEEEEEEEvNT_6ParamsE$_ZN4cute3eso3ESOILb1ELb0EJNS_6LayoutINS_5tupleIJNS3_IJNS_1CILi2EEES5_S5_EEES5_EEENS3_IJNS3_IJNS4_ILi1EEES5_NS4_ILi4EEEEEENS4_ILi8EEEEEEEENS_10ViewEngineIPN7cutlass10bfloat16_tEEEEEC2ERKSD_RKSI_) ;  /* 0xffff28d000007944 */ /* 0x000fea0003c3ffff */
[----:B------:R2:W5:Y:S01]  /*17310*/  LDL.64 R58, [R1+0x758] ;  /* 0x00075800013a7983 */ /* 0x0005620000100a00 */
[----:B-1----:R-:W-:Y:S01]  /*17320*/  IMAD.MOV.U32 R2, RZ, RZ, R23 ;  /* 0x000000ffff027224 */ /* 0x002fe200078e0017 */
[----:B------:R-:W-:Y:S02]  /*17330*/  MOV R3, RZ ;  /* 0x000000ff00037202 */ /* 0x000fe40000000f00 */
[----:B------:R-:W-:Y:S02]  /*17340*/  MOV R8, 0x17360 ;  /* 0x0001736000087802 */ /* 0x000fe40000000f00 */
[----:B--2--5:R-:W-:Y:S05]  /*17350*/  CALL.REL.NOINC `($_ZN7cutlass13device_kernelIN5flash19enable_sm80_to_sm89INS1_16FlashAttnBwdSm80INS1_25CollectiveMainloopBwdSm80ILi2ELi2EN4cute5tupleIJNS5_1CILi128EEES8_NS7_ILi64EEEEEENS_10bfloat16_tEfNS_4arch4Sm80ELb0ELb0ELb1ELb1ELb1ELb0ELb0ELb0ELi2ELi4ELi4ELi4ELb0EEENS1_24CollectiveEpilogueBwdGQAISA_fSD_Li256ELb1ELb1EEENS1_19SingleTileSchedulerILb1ELb0ELb0ELi128EEEEEEEEEvNT_6ParamsE$_ZN4cute3eso3ESOILb1ELb0EJNS_10UnderscoreES2_iEEC2ERKS2_S5_RKi) ;  /* 0xffff02c000007944 */ /* 0x024fea0003c3ffff */
        /* <DEDUP_REMOVED lines=8> */
[----:B------:R-:W-:Y:S05]  /*173e0*/  CALL.REL.NOINC `($_ZN7cutlass13device_kernelIN5flash19enable_sm80_to_sm89INS1_16FlashAttnBwdSm80INS1_25CollectiveMainloopBwdSm80ILi2ELi2EN4cute5tupleIJNS5_1CILi128EEES8_NS7_ILi64EEEEEENS_10bfloat16_tEfNS_4arch4Sm80ELb0ELb0ELb1ELb1ELb1ELb0ELb0ELb0ELi2ELi4ELi4ELi4ELb0EEENS1_24CollectiveEpilogueBwdGQAISA_fSD_Li256ELb1ELb1EEENS1_19SingleTileSchedulerILb1ELb0ELb0ELi128EEEEEEEEEvNT_6ParamsE$_ZN4cute3eso3ESOILb1ELb0EJNS_6LayoutINS_5tupleIJNS3_IJNS_1CILi2EEES5_EEENS4_ILi8EEEEEENS3_IJNS3_IJNS4_ILi1EEES5_EEENS4_ILi4EEEEEEEEiEEC2ERKSD_RKi) ;  /* 0xffff254000007944 */ /* 0x000fea0003c3ffff */
[----:B-1----:R-:W2:Y:S01]  /*173f0*/  LDL R3, [R1+0x758] ;  /* 0x0007580001037983 */ /* 0x002ea20000100800 */
[----:B------:R-:W-:Y:S01]  /*17400*/  MOV R4, 0x17440 ;  /* 0x0001744000047802 */ /* 0x000fe20000000f00 */
[----:B--2---:R-:W-:-:S05]  /*17410*/  IMAD.WIDE R2, R3, 0x2, R14 ;  /* 0x0000000203027825 */ /* 0x004fca00078e020e */
[----:B------:R-:W-:Y:S02]  /*17420*/  MOV R6, R2 ;  /* 0x0000000200067202 */ /* 0x000fe40000000f00 */
[----:B------:R-:W-:Y:S05]  /*17430*/  CALL.REL.NOINC `($_ZN7cutlass13device_kernelIN5flash19enable_sm80_to_sm89INS1_16FlashAttnBwdSm80INS1_25CollectiveMainloopBwdSm80ILi2ELi2EN4cute5tupleIJNS5_1CILi128EEES8_NS7_ILi64EEEEEENS_10bfloat16_tEfNS_4arch4Sm80ELb0ELb0ELb1ELb1ELb1ELb0ELb0ELb0ELi2ELi4ELi4ELi4ELb0EEENS1_24CollectiveEpilogueBwdGQAISA_fSD_Li256ELb1ELb1EEENS1_19SingleTileSchedulerILb1ELb0ELb0ELi128EEEEEEEEEvNT_6ParamsE$_ZN4cute3eso3ESOILb1ELb0EJNS_6LayoutINS_5tupleIJNS3_IJNS_1CILi2EEES5_EEENS4_ILi8EEEEEENS3_IJNS3_IJNS4_ILi1EEES5_EEENS4_ILi4EEEEEEEENS_10ViewEngineIPN7cutlass10bfloat16_tEEEEEC2ERKSD_RKSI_) ;  /* 0xffff24a000007944 */ /* 0x000fea0003c3ffff */
[----:B------:R2:W5:Y:S04]  /*17440*/  LDL.64 R60, [R1+0x758] ;  /* 0x00075800013c7983 */ /* 0x0005680000100a00 */
[----:B------:R2:W-:Y:S02]  /*17450*/  STL [R1+0x770], RZ ;  /* 0x000770ff01007387 */ /* 0x0005e40000100800 */
.L_x_1436:
[----:B------:R-:W-:Y:S01]  /*17460*/  IMAD.MOV.U32 R79, RZ, RZ, R23 ;  /* 0x000000ffff4f7224 */ /* 0x000fe200078e0017 */
[----:B------:R-:W-:Y:S01]  /*17470*/  LOP3.LUT R80, R56, 0x1, RZ, 0xc0, !PT ;  /* 0x0000000138507812 */ /* 0x000fe200078ec0ff */
[----:B------:R-:W-:Y:S01]  /*17480*/  IMAD.MOV.U32 R67, RZ, RZ, R22 ;  /* 0x000000ffff437224 */ /* 0x000fe200078e0016 */
[----:B-1----:R-:W-:Y:S02]  /*17490*/  MOV R78, 0x174b0 ;  /* 0x000174b0004e7802 */ /* 0x002fe40000000f00 */
[----:B-12--5:R-:W-:Y:S05]  /*174a0*/  CALL.REL.NOINC `($_ZN7cutlass13device_kernelIN5flash19enable_sm80_to_sm89INS1_16FlashAttnBwdSm80INS1_25CollectiveMainloopBwdSm80ILi2ELi2EN4cute5tupleIJNS5_1CILi128EEES8_NS7_ILi64EEEEEENS_10bfloat16_tEfNS_4arch4Sm80ELb0ELb0ELb1ELb1ELb1ELb0ELb0ELb0ELi2ELi4ELi4ELi4ELb0EEENS1_24CollectiveEpilogueBwdGQAISA_fSD_Li256ELb1ELb1EEENS1_19SingleTileSchedulerILb1ELb0ELb0ELi128EEEEEEEEEvNT_6ParamsE$_ZN4cute3eso3ESOILb1ELb0EJNS_10UnderscoreEiiEEC2ERKS2_RKiS7_) ;  /* 0xffff01f000007944 */ /* 0x026fea0003c3ffff */
[----:B------:R-:W-:Y:S01]  /*174b0*/  MOV R66, R23 ;  /* 0x0000001700427202 */ /* 0x000fe20000000f00 */
[----:B-1----:R-:W2:Y:S01]  /*174c0*/  LDL.64 R2, [R1+0x758] ;  /* 0x0007580001027983 */ /* 0x002ea20000100a00 */
[----:B------:R-:W-:Y:S01]  /*174d0*/  MOV R4, 0x17510 ;  /* 0x0001751000047802 */ /* 0x000fe20000000f00 */
[----:B--2---:R-:W-:Y:S04]  /*174e0*/  IMAD R3, R3, 0x2, R2 ;  /* 0x0000000203037824 */ /* 0x004fe800078e0202 */
[----:B------:R-:W-:Y:S02]  /*174f0*/  IMAD.SHL.U32 R3, R3, 0x4, RZ ;  /* 0x0000000403037824 */ /* 0x000fe400078e00ff */
[----:B------:R-:W-:Y:S05]  /*17500*/  CALL.REL.NOINC `($_ZN7cutlass13device_kernelIN5flash19enable_sm80_to_sm89INS1_16FlashAttnBwdSm80INS1_25CollectiveMainloopBwdSm80ILi2ELi2EN4cute5tupleIJNS5_1CILi128EEES8_NS7_ILi64EEEEEENS_10bfloat16_tEfNS_4arch4Sm80ELb0ELb0ELb1ELb1ELb1ELb0ELb0ELb0ELi2ELi4ELi4ELi4ELb0EEENS1_24CollectiveEpilogueBwdGQAISA_fSD_Li256ELb1ELb1EEENS1_19SingleTileSchedulerILb1ELb0ELb0ELi128EEEEEEEEEvNT_6ParamsE$_ZN4cute3eso3ESOILb1ELb0EJNS_6LayoutINS_5tupleIJNS3_IJNS_1CILi2EEES5_EEEEEENS3_IJNS3_IJNS4_ILi1EEES5_EEEEEEEEiEEC2ERKSB_RKi) ;  /* 0xffff21f000007944 */ /* 0x000fea0003c3ffff */
[----:B------:R-:W-:Y:S01]  /*17510*/  MOV R4, 0x17570 ;  /* 0x0001757000047802 */ /* 0x000fe20000000f00 */
[----:B-1----:R-:W2:Y:S01]  /*17520*/  LDL R3, [R1+0x758] ;  /* 0x0007580001037983 */ /* 0x002ea20000100800 */
[----:B------:R-:W-:Y:S01]  /*17530*/  IMAD.MOV.U32 R2, RZ, RZ, R23 ;  /* 0x000000ffff027224 */ /* 0x000fe200078e0017 */
[C---:B--2---:R-:W-:Y:S04]  /*17540*/  LEA R8, P0, R3.reuse, R46, 0x2 ;  /* 0x0000002e03087211 */ /* 0x044fe800078010ff */
[----:B------:R-:W-:Y:S04]  /*17550*/  LEA.HI.X.SX32 R3, R3, R47, 0x2, P0 ;  /* 0x0000002f03037211 */ /* 0x000fe800000f16ff */
[----:B------:R-:W-:Y:S05]  /*17560*/  CALL.REL.NOINC `($_ZN7cutlass13device_kernelIN5flash19enable_sm80_to_sm89INS1_16FlashAttnBwdSm80INS1_25CollectiveMainloopBwdSm80ILi2ELi2EN4cute5tupleIJNS5_1CILi128EEES8_NS7_ILi64EEEEEENS_10bfloat16_tEfNS_4arch4Sm80ELb0ELb0ELb1ELb1ELb1ELb0ELb0ELb0ELi2ELi4ELi4ELi4ELb0EEENS1_24CollectiveEpilogueBwdGQAISA_fSD_Li256ELb1ELb1EEENS1_19SingleTileSchedulerILb1ELb0ELb0ELi128EEEEEEEEEvNT_6ParamsE$_ZN4cute3eso3ESOILb1ELb0EJNS_6LayoutINS_5tupleIJNS3_IJNS_1CILi2EEES5_EEEEEENS3_IJNS3_IJNS4_ILi1EEES5_EEEEEEEENS_10ViewEngineIPfEEEEC2ERKSB_RKSE_) ;  /* 0xffff214000007944 */ /* 0x000fea0003c3ffff */
[----:B------:R-:W-:Y:S01]  /*17570*/  MOV R3, R80 ;  /* 0x0000005000037202 */ /* 0x000fe20000000f00 */
[----:B-1----:R1:W5:Y:S01]  /*17580*/  LDL.64 R8, [R1+0x758] ;  /* 0x0007580001087983 */ /* 0x0023620000100a00 */
[----:B------:R-:W-:Y:S01]  /*17590*/  MOV R10, 0x175c0 ;  /* 0x000175c0000a7802 */ /* 0x000fe20000000f00 */
[----:B------:R-:W-:Y:S02]  /*175a0*/  IMAD.MOV.U32 R2, RZ, RZ, R23 ;  /* 0x000000ffff027224 */ /* 0x000fe400078e0017 */
[----:B-1---5:R-:W-:Y:S05]  /*175b0*/  CALL.REL.NOINC `($_ZN7cutlass13device_kernelIN5flash19enable_sm80_to_sm89INS1_16FlashAttnBwdSm80INS1_25CollectiveMainloopBwdSm80ILi2ELi2EN4cute5tupleIJNS5_1CILi128EEES8_NS7_ILi64EEEEEENS_10bfloat16_tEfNS_4arch4Sm80ELb0ELb0ELb1ELb1ELb1ELb0ELb0ELb0ELi2ELi4ELi4ELi4ELb0EEENS1_24CollectiveEpilogueBwdGQAISA_fSD_Li256ELb1ELb1EEENS1_19SingleTileSchedulerILb1ELb0ELb0ELi128EEEEEEEEEvNT_6ParamsE$_ZN4cute3eso3ESOILb1ELb0EJNS_10UnderscoreEiEEC2ERKS2_RKi) ;  /* 0xffff00a000007944 */ /* 0x022fea0003c3ffff */
[----:B------:R-:W-:Y:S01]  /*175c0*/  MOV R4, 0x17610 ;  /* 0x0001761000047802 */ /* 0x000fe20000000f00 */
[----:B-1----:R-:W2:Y:S01]  /*175d0*/  LDL R3, [R1+0x758] ;  /* 0x0007580001037983 */ /* 0x002ea20000100800 */
[----:B------:R-:W-:Y:S01]  /*175e0*/  IMAD.MOV.U32 R66, RZ, RZ, R23 ;  /* 0x000000ffff427224 */ /* 0x000fe200078e0017 */
[----:B--2---:R-:W-:Y:S02]  /*175f0*/  SHF.L.U32 R3, R3, 0x3, RZ ;  /* 0x0000000303037819 */ /* 0x004fe400000006ff */
[----:B------:R-:W-:Y:S05]  /*17600*/  CALL.REL.NOINC `($_ZN7cutlass13device_kernelIN5flash19enable_sm80_to_sm89INS1_16FlashAttnBwdSm80INS1_25CollectiveMainloopBwdSm80ILi2ELi2EN4cute5tupleIJNS5_1CILi128EEES8_NS7_ILi64EEEEEENS_10bfloat16_tEfNS_4arch4Sm80ELb0ELb0ELb1ELb1ELb1ELb0ELb0ELb0ELi2ELi4ELi4ELi4ELb0EEENS1_24CollectiveEpilogueBwdGQAISA_fSD_Li256ELb1ELb1EEENS1_19SingleTileSchedulerILb1ELb0ELb0ELi128EEEEEEEEEvNT_6ParamsE$_ZN4cute3eso3ESOILb1ELb0EJNS_6LayoutINS_5tupleIJNS3_IJNS_1CILi2EEES5_S5_EEEEEENS3_IJNS3_IJNS4_ILi1EEES5_NS4_ILi4EEEEEEEEEEEiEEC2ERKSC_RKi) ;  /* 0xffff250000007944 */ /* 0x000fea0003c3ffff */
[----:B------:R-:W-:Y:S01]  /*17610*/  MOV R4, 0x17670 ;  /* 0x0001767000047802 */ /* 0x000fe20000000f00 */
[----:B-1----:R-:W2:Y:S01]  /*17620*/  LDL R3, [R1+0x758] ;  /* 0x0007580001037983 */ /* 0x002ea20000100800 */
[----:B------:R-:W-:Y:S01]  /*17630*/  IMAD.MOV.U32 R66, RZ, RZ, R23 ;  /* 0x000000ffff427224 */ /* 0x000fe200078e0017 */
[C---:B--2---:R-:W-:Y:S04]  /*17640*/  LEA R6, P0, R3.reuse, R58, 0x1 ;  /* 0x0000003a03067211 */ /* 0x044fe800078008ff */
[----:B------:R-:W-:Y:S04]  /*17650*/  LEA.HI.X.SX32 R3, R3, R59, 0x1, P0 ;  /* 0x0000003b03037211 */ /* 0x000fe800000f0eff */
[----:B------:R-:W-:Y:S05]  /*17660*/  CALL.REL.NOINC `($_ZN7cutlass13device_kernelIN5flash19enable_sm80_to_sm89INS1_16FlashAttnBwdSm80INS1_25CollectiveMainloopBwdSm80ILi2ELi2EN4cute5tupleIJNS5_1CILi128EEES8_NS7_ILi64EEEEEENS_10bfloat16_tEfNS_4arch4Sm80ELb0ELb0ELb1ELb1ELb1ELb0ELb0ELb0ELi2ELi4ELi4ELi4ELb0EEENS1_24CollectiveEpilogueBwdGQAISA_fSD_Li256ELb1ELb1EEENS1_19SingleTileSchedulerILb1ELb0ELb0ELi128EEEEEEEEEvNT_6ParamsE$_ZN4cute3eso3ESOILb1ELb0EJNS_6LayoutINS_5tupleIJNS3_IJNS_1CILi2EEES5_S5_EEEEEENS3_IJNS3_IJNS4_ILi1EEES5_NS4_ILi4EEEEEEEEEEENS_10ViewEngineIPN7cutlass10bfloat16_tEEEEEC2ERKSC_RKSH_) ;  /* 0xffff245000007944 */ /* 0x000fea0003c3ffff */
[----:B------:R-:W-:Y:S01]  /*17670*/  MOV R3, R56 ;  /* 0x0000003800037202 */ /* 0x000fe20000000f00 */
[----:B------:R2:W5:Y:S01]  /*17680*/  LDL.64 R12, [R1+0x758] ;  /* 0x00075800010c7983 */ /* 0x0005620000100a00 */
[----:B------:R-:W-:Y:S01]  /*17690*/  MOV R10, 0x176c0 ;  /* 0x000176c0000a7802 */ /* 0x000fe20000000f00 */
[----:B-1----:R-:W-:Y:S02]  /*176a0*/  IMAD.MOV.U32 R2, RZ, RZ, R23 ;  /* 0x000000ffff027224 */ /* 0x002fe400078e0017 */
[----:B--2--5:R-:W-:Y:S05]  /*176b0*/  CALL.REL.NOINC `($_ZN7cutlass13device_kernelIN5flash19enable_sm80_to_sm89INS1_16FlashAttnBwdSm80INS1_25CollectiveMainloopBwdSm80ILi2ELi2EN4cute5tupleIJNS5_1CILi128EEES8_NS7_ILi64EEEEEENS_10bfloat16_tEfNS_4arch4Sm80ELb0ELb0ELb1ELb1ELb1ELb0ELb0ELb0ELi2ELi4ELi4ELi4ELb0EEENS1_24CollectiveEpilogueBwdGQAISA_fSD_Li256ELb1ELb1EEENS1_19SingleTileSchedulerILb1ELb0ELb0ELi128EEEEEEEEEvNT_6ParamsE$_ZN4cute3eso3ESOILb1ELb0EJNS_10UnderscoreEiEEC2ERKS2_RKi) ;  /* 0xfffeffa000007944 */ /* 0x024fea0003c3ffff */
[----:B------:R-:W-:Y:S01]  /*176c0*/  MOV R4, 0x17710 ;  /* 0x0001771000047802 */ /* 0x000fe20000000f00 */
[----:B-1----:R-:W2:Y:S01]  /*176d0*/  LDL R3, [R1+0x758] ;  /* 0x0007580001037983 */ /* 0x002ea20000100800 */
[----:B------:R-:W-:Y:S01]  /*176e0*/  IMAD.MOV.U32 R66, RZ, RZ, R23 ;  /* 0x000000ffff427224 */ /* 0x000fe200078e0017 */
[----:B--2---:R-:W-:Y:S02]  /*176f0*/  SHF.L.U32 R3, R3, 0x2, RZ ;  /* 0x0000000203037819 */ /* 0x004fe400000006ff */
[----:B------:R-:W-:Y:S05]  /*17700*/  CALL.REL.NOINC `($_ZN7cutlass13device_kernelIN5flash19enable_sm80_to_sm89INS1_16FlashAttnBwdSm80INS1_25CollectiveMainloopBwdSm80ILi2ELi2EN4cute5tupleIJNS5_1CILi128EEES8_NS7_ILi64EEEEEENS_10bfloat16_tEfNS_4arch4Sm80ELb0ELb0ELb1ELb1ELb1ELb0ELb0ELb0ELi2ELi4ELi4ELi4ELb0EEENS1_24CollectiveEpilogueBwdGQAISA_fSD_Li256ELb1ELb1EEENS1_19SingleTileSchedulerILb1ELb0ELb0ELi128EEEEEEEEEvNT_6ParamsE$_ZN4cute3eso3ESOILb1ELb0EJNS_6LayoutINS_5tupleIJNS3_IJNS_1CILi2EEES5_EEEEEENS3_IJNS3_IJNS4_ILi1EEES5_EEEEEEEEiEEC2ERKSB_RKi) ;  /* 0xffff1ff000007944 */ /* 0x000fea0003c3ffff */
[----:B------:R-:W-:Y:S01]  /*17710*/  MOV R4, 0x17770 ;  /* 0x0001777000047802 */ /* 0x000fe20000000f00 */
[----:B-1----:R-:W2:Y:S01]  /*17720*/  LDL R3, [R1+0x758] ;  /* 0x0007580001037983 */ /* 0x002ea20000100800 */
[----:B------:R-:W-:Y:S01]  /*17730*/  IMAD.MOV.U32 R66, RZ, RZ, R23 ;  /* 0x000000ffff427224 */ /* 0x000fe200078e0017 */
[C---:B--2---:R-:W-:Y:S04]  /*17740*/  LEA R6, P0, R3.reuse, R60, 0x1 ;  /* 0x0000003c03067211 */ /* 0x044fe800078008ff */
[----:B------:R-:W-:Y:S04]  /*17750*/  LEA.HI.X.SX32 R3, R3, R61, 0x1, P0 ;  /* 0x0000003d03037211 */ /* 0x000fe800000f0eff */
[----:B------:R-:W-:Y:S05]  /*17760*/  CALL.REL.NOINC `($_ZN7cutlass13device_kernelIN5flash19enable_sm80_to_sm89INS1_16FlashAttnBwdSm80INS1_25CollectiveMainloopBwdSm80ILi2ELi2EN4cute5tupleIJNS5_1CILi128EEES8_NS7_ILi64EEEEEENS_10bfloat16_tEfNS_4arch4Sm80ELb0ELb0ELb1ELb1ELb1ELb0ELb0ELb0ELi2ELi4ELi4ELi4ELb0EEENS1_24CollectiveEpilogueBwdGQAISA_fSD_Li256ELb1ELb1EEENS1_19SingleTileSchedulerILb1ELb0ELb0ELi128EEEEEEEEEvNT_6ParamsE$_ZN4cute3eso3ESOILb1ELb0EJNS_6LayoutINS_5tupleIJNS3_IJNS_1CILi2EEES5_EEEEEENS3_IJNS3_IJNS4_ILi1EEES5_EEEEEEEENS_10ViewEngineIPN7cutlass10bfloat16_tEEEEEC2ERKSB_RKSG_) ;  /* 0xffff1ef000007944 */ /* 0x000fea0003c3ffff */
[----:B------:R-:W-:Y:S01]  /*17770*/  MOV R67, R22 ;  /* 0x0000001600437202 */ /* 0x000fe20000000f00 */
[----:B------:R2:W5:Y:S01]  /*17780*/  LDL.64 R10, [R1+0x758] ;  /* 0x00075800010a7983 */ /* 0x0005620000100a00 */
[----:B------:R-:W-:Y:S01]  /*17790*/  MOV R78, 0x177c0 ;  /* 0x000177c0004e7802 */ /* 0x000fe20000000f00 */
[----:B------:R-:W-:Y:S02]  /*177a0*/  IMAD.MOV.U32 R79, RZ, RZ, R23 ;  /* 0x000000ffff4f7224 */ /* 0x000fe400078e0017 */
        /* <DEDUP_REMOVED lines=12> */
[----:B------:R-:W-:Y:S05]  /*17870*/  CALL.REL.NOINC `($_ZN7cutlass13device_kernelIN5flash19enable_sm80_to_sm89INS1_16FlashAttnBwdSm80INS1_25CollectiveMainloopBwdSm80ILi2ELi2EN4cute5tupleIJNS5_1CILi128EEES8_NS7_ILi64EEEEEENS_10bfloat16_tEfNS_4arch4Sm80ELb0ELb0ELb1ELb1ELb1ELb0ELb0ELb0ELi2ELi4ELi4ELi4ELb0EEENS1_24CollectiveEpilogueBwdGQAISA_fSD_Li256ELb1ELb1EEENS1_19SingleTileSchedulerILb1ELb0ELb0ELi128EEEEEEEEEvNT_6ParamsE$_ZN4cute3eso3ESOILb1ELb0EJNS_6LayoutINS_5tupleIJNS3_IJNS_1CILi2EEES5_EEEEEENS3_IJNS3_IJNS4_ILi1EEES5_EEEEEEEENS_10ViewEngineIPKfEEEEC2ERKSB_RKSF_) ;  /* 0xffff1d9000007944 */ /* 0x000fea0003c3ffff */
[----:B------:R-:W-:Y:S01]  /*17880*/  MOV R66, R23 ;  /* 0x0000001700427202 */ /* 0x000fe20000000f00 */
[----:B-1----:R1:W5:Y:S01]  /*17890*/  LDL.64 R6, [R1+0x758] ;  /* 0x0007580001067983 */ /* 0x0023620000100a00 */
[----:B------:R-:W-:Y:S03]  /*178a0*/  MOV R4, 0x178c0 ;  /* 0x000178c000047802 */ /* 0x000fe60000000f00 */
[----:B-1---5:R-:W-:Y:S05]  /*178b0*/  CALL.REL.NOINC `($_ZN7cutlass13device_kernelIN5flash19enable_sm80_to_sm89INS1_16FlashAttnBwdSm80INS1_25CollectiveMainloopBwdSm80ILi2ELi2EN4cute5tupleIJNS5_1CILi128EEES8_NS7_ILi64EEEEEENS_10bfloat16_tEfNS_4arch4Sm80ELb0ELb0ELb1ELb1ELb1ELb0ELb0ELb0ELi2ELi4ELi4ELi4ELb0EEENS1_24CollectiveEpilogueBwdGQAISA_fSD_Li256ELb1ELb1EEENS1_19SingleTileSchedulerILb1ELb0ELb0ELi128EEEEEEEEEvNT_6ParamsE$_ZN4cute3eso3ESOILb1ELb0EJNS_6LayoutINS_5tupleIJNS3_IJNS_1CILi1EEENS4_ILi2EEES6_EEEEEENS3_IJNS3_IJS5_S5_S6_EEEEEEEENS_10ViewEngineIPjEEEEC2ERKSB_RKSE_) ;  /* 0xffff1bd000007944 */ /* 0x022fea0003c3ffff */
[----:B-1----:R-:W-:Y:S01]  /*178c0*/  MOV R2, R23 ;  /* 0x0000001700027202 */ /* 0x002fe20000000f00 */
[----:B------:R1:W5:Y:S01]  /*178d0*/  LDL.64 R14, [R1+0x758] ;  /* 0x00075800010e7983 */ /* 0x0003620000100a00 */
[----:B------:R-:W-:Y:S01]  /*178e0*/  MOV R4, 0x17910 ;  /* 0x0001791000047802 */ /* 0x000fe20000000f00 */
[----:B------:R-:W-:Y:S02]  /*178f0*/  IMAD.MOV.U32 R3, RZ, RZ, R11 ;  /* 0x000000ffff037224 */ /* 0x000fe400078e000b */
[----:B-1---5:R-:W-:Y:S05]  /*17900*/  CALL.REL.NOINC `($_ZN7cutlass13device_kernelIN5flash19enable_sm80_to_sm89INS1_16FlashAttnBwdSm80INS1_25CollectiveMainloopBwdSm80ILi2ELi2EN4cute5tupleIJNS5_1CILi128EEES8_NS7_ILi64EEEEEENS_10bfloat16_tEfNS_4arch4Sm80ELb0ELb0ELb1ELb1ELb1ELb0ELb0ELb0ELi2ELi4ELi4ELi4ELb0EEENS1_24CollectiveEpilogueBwdGQAISA_fSD_Li256ELb1ELb1EEENS1_19SingleTileSchedulerILb1ELb0ELb0ELi128EEEEEEEEEvNT_6ParamsE$_ZN4cute3eso3ESOILb1ELb0EJNS_6LayoutINS_5tupleIJNS3_IJNS_1CILi1EEENS4_ILi2EEEEEEEEENS3_IJNS3_IJS5_S5_EEEEEEEENS_10ViewEngineIPjEEEEC2ERKSB_RKSE_) ;  /* 0xffff1a7000007944 */ /* 0x022fea0003c3ffff */
[----:B-1----:R-:W-:Y:S01]  /*17910*/  MOV R2, R23 ;  /* 0x0000001700027202 */ /* 0x002fe20000000f00 */
[----:B------:R1:W5:Y:S01]  /*17920*/  LDL.64 R16, [R1+0x758] ;  /* 0x0007580001107983 */ /* 0x0003620000100a00 */
[----:B------:R-:W-:Y:S01]  /*17930*/  MOV R4, 0x17960 ;  /* 0x0001796000047802 */ /* 0x000fe20000000f00 */
[----:B------:R-:W-:Y:S02]  /*17940*/  IMAD.MOV.U32 R3, RZ, RZ, R9 ;  /* 0x000000ffff037224 */ /* 0x000fe400078e0009 */
[----:B-1---5:R-:W-:Y:S05]  /*17950*/  CALL.REL.NOINC `($_ZN7cutlass13device_kernelIN5flash19enable_sm80_to_sm89INS1_16FlashAttnBwdSm80INS1_25CollectiveMainloopBwdSm80ILi2ELi2EN4cute5tupleIJNS5_1CILi128EEES8_NS7_ILi64EEEEEENS_10bfloat16_tEfNS_4arch4Sm80ELb0ELb0ELb1ELb1ELb1ELb0ELb0ELb0ELi2ELi4ELi4ELi4ELb0EEENS1_24CollectiveEpilogueBwdGQAISA_fSD_Li256ELb1ELb1EEENS1_19SingleTileSchedulerILb1ELb0ELb0ELi128EEEEEEEEEvNT_6ParamsE$_ZN4cute3eso3ESOILb1ELb0EJNS_6LayoutINS_5tupleIJNS3_IJNS_1CILi2EEES5_EEEEEENS3_IJNS3_IJNS4_ILi1EEES5_EEEEEEEENS_10ViewEngineIPfEEEEC2ERKSB_RKSE_) ;  /* 0xffff1d5000007944 */ /* 0x022fea0003c3ffff */
[----:B-1----:R-:W-:Y:S01]  /*17960*/  MOV R2, R23 ;  /* 0x0000001700027202 */ /* 0x002fe20000000f00 */
[----:B------:R1:W5:Y:S01]  /*17970*/  LDL.64 R62, [R1+0x758] ;  /* 0x00075800013e7983 */ /* 0x0003620000100a00 */
[----:B------:R-:W-:Y:S01]  /*17980*/  MOV R4, 0x179b0 ;  /* 0x000179b000047802 */ /* 0x000fe20000000f00 */
[----:B------:R-:W-:Y:S02]  /*17990*/  IMAD.MOV.U32 R3, RZ, RZ, R7 ;  /* 0x000000ffff037224 */ /* 0x000fe400078e0007 */
[----:B-1---5:R-:W-:Y:S05]  /*179a0*/  CALL.REL.NOINC `($_ZN7cutlass13device_kernelIN5flash19enable_sm80_to_sm89INS1_16FlashAttnBwdSm80INS1_25CollectiveMainloopBwdSm80ILi2ELi2EN4cute5tupleIJNS5_1CILi128EEES8_NS7_ILi64EEEEEENS_10bfloat16_tEfNS_4arch4Sm80ELb0ELb0ELb1ELb1ELb1ELb0ELb0ELb0ELi2ELi4ELi4ELi4ELb0EEENS1_24CollectiveEpilogueBwdGQAISA_fSD_Li256ELb1ELb1EEENS1_19SingleTileSchedulerILb1ELb0ELb0ELi128EEEEEEEEEvNT_6ParamsE$_ZN4cute3eso3ESOILb1ELb0EJNS_6LayoutINS_5tupleIJNS3_IJNS_1CILi2EEES5_EEEEEENS3_IJNS3_IJNS4_ILi1EEES5_EEEEEEEENS_10ViewEngineIPKfEEEEC2ERKSB_RKSF_) ;  /* 0xffff1c6000007944 */ /* 0x022fea0003c3ffff */
        /* <DEDUP_REMOVED lines=24> */
[----:B-1----:R-:W-:Y:S05]  /*17b30*/  CALL.REL.NOINC `($_ZN7cutlass13device_kernelIN5flash19enable_sm80_to_sm89INS1_16FlashAttnBwdSm80INS1_25CollectiveMainloopBwdSm80ILi2ELi2EN4cute5tupleIJNS5_1CILi128EEES8_NS7_ILi64EEEEEENS_10bfloat16_tEfNS_4arch4Sm80ELb0ELb0ELb1ELb1ELb1ELb0ELb0ELb0ELi2ELi4ELi4ELi4ELb0EEENS1_24CollectiveEpilogueBwdGQAISA_fSD_Li256ELb1ELb1EEENS1_19SingleTileSchedulerILb1ELb0ELb0ELi128EEEEEEEEEvNT_6ParamsE$_ZN4cute3eso3ESOILb1ELb0EJNS_10UnderscoreEiiEEC2ERKS2_RKiS7_) ;  /* 0xfffefb6000007944 */ /* 0x002fea0003c3ffff */
        /* <DEDUP_REMOVED lines=643> */
[----:B------:R-:W-:Y:S02]  /*1a370*/  MOV R3, 0x1 ;  /* 0x0000000100037802 */ /* 0x000fe40000000f00 */
        /* <DEDUP_REMOVED lines=18> */
.L_x_1437:
        /* <DEDUP_REMOVED lines=772> */
.L_x_1438:
        /* <DEDUP_REMOVED lines=222> */
[----:B------:R-:W-:Y:S05]  /*1e2c0*/  CALL.REL.NOINC `($_ZN7cutlass13device_kernelIN5flash19enable_sm80_to_sm89INS1_16FlashAttnBwdSm80INS1_25CollectiveMainloopBwdSm80ILi2ELi2EN4cute5tupleIJNS5_1CILi128EEES8_NS7_ILi64EEEEEENS_10bfloat16_tEfNS_4arch4Sm80ELb0ELb0ELb1ELb1ELb1ELb0ELb0ELb0ELi2ELi4ELi4ELi4ELb0EEENS1_24CollectiveEpilogueBwdGQAISA_fSD_Li256ELb1ELb1EEENS1_19SingleTileSchedulerILb1ELb0ELb0ELi128EEEEEEEEEvNT_6ParamsE$_ZN4cute3eso3ESOILb1ELb0EJNS_10UnderscoreES2_iEEC2ERKS2_S5_RKi) ;  /* 0xfffe935000007944 */ /* 0x000fea0003c3ffff */
        /* <DEDUP_REMOVED lines=37> */
.L_x_1439:
        /* <DEDUP_REMOVED lines=220> */
[----:B-----5:R-:W-:Y:S05]  /*1f2e0*/  CALL.REL.NOINC `($_ZN7cutlass13device_kernelIN5flash19enable_sm80_to_sm89INS1_16FlashAttnBwdSm80INS1_25CollectiveMainloopBwdSm80ILi2ELi2EN4cute5tupleIJNS5_1CILi128EEES8_NS7_ILi64EEEEEENS_10bfloat16_tEfNS_4arch4Sm80ELb0ELb0ELb1ELb1ELb1ELb0ELb0ELb0ELi2ELi4ELi4ELi4ELb0EEENS1_24CollectiveEpilogueBwdGQAISA_fSD_Li256ELb1ELb1EEENS1_19SingleTileSchedulerILb1ELb0ELb0ELi128EEEEEEEEEvNT_6ParamsE$_ZN4cute8smem_ptrIPfECI1NS_12iter_adaptorIS1_S2_EEES1_) ;  /* 0xfffebfd000007944 */ /* 0x020fea0003c3ffff */
[----:B-1----:R1:W5:Y:S01]  /*1f2f0*/  LDL.64 R2, [R1+0x758] ;  /* 0x0007580001027983 */ /* 0x0023620000100a00 */
[----:B------:R-:W-:-:S03]  /*1f300*/  MOV R8, 0x1f320 ;  /* 0x0001f32000087802 */ /* 0x000fc60000000f00 */
[----:B-1---5:R-:W-:Y:S05]  /*1f310*/  CALL.REL.NOINC `($_ZN7cutlass13device_kernelIN5flash19enable_sm80_to_sm89INS1_16FlashAttnBwdSm80INS1_25CollectiveMainloopBwdSm80ILi2ELi2EN4cute5tupleIJNS5_1CILi128EEES8_NS7_ILi64EEEEEENS_10bfloat16_tEfNS_4arch4Sm80ELb0ELb0ELb1ELb1ELb1ELb0ELb0ELb0ELi2ELi4ELi4ELi4ELb0EEENS1_24CollectiveEpilogueBwdGQAISA_fSD_Li256ELb1ELb1EEENS1_19SingleTileSchedulerILb1ELb0ELb0ELi128EEEEEEEEEvNT_6ParamsE$_ZN4cute3eso3ESOILb1ELb0EJNS_6LayoutINS_5tupleIJNS3_IJNS_1CILi2EEES5_EEEEEENS3_IJNS3_IJNS4_ILi8EEENS4_ILi64EEEEEEEEEEENS_10ViewEngineINS_8smem_ptrIPfEEEEEEC2ERKSC_RKSH_) ;  /* 0xfffea42000007944 */ /* 0x022fea0003c3ffff */
        /* <DEDUP_REMOVED lines=9> */
[----:B--2--5:R-:W-:Y:S05]  /*1f3b0*/  CALL.REL.NOINC `($_ZN7cutlass13device_kernelIN5flash19enable_sm80_to_sm89INS1_16FlashAttnBwdSm80INS1_25CollectiveMainloopBwdSm80ILi2ELi2EN4cute5tupleIJNS5_1CILi128EEES8_NS7_ILi64EEEEEENS_10bfloat16_tEfNS_4arch4Sm80ELb0ELb0ELb1ELb1ELb1ELb0ELb0ELb0ELi2ELi4ELi4ELi4ELb0EEENS1_24CollectiveEpilogueBwdGQAISA_fSD_Li256ELb1ELb1EEENS1_19SingleTileSchedulerILb1ELb0ELb0ELi128EEEEEEEEEvNT_6ParamsE$_ZN4cute3eso3ESOILb1ELb0EJNS_10UnderscoreEiEEC2ERKS2_RKi) ;  /* 0xfffe82a000007944 */ /* 0x024fea0003c3ffff */
[----:B-1----:R-:W2:Y:S01]  /*1f3c0*/  LDL R3, [R1+0x758] ;  /* 0x0007580001037983 */ /* 0x002ea20000100800 */
[----:B------:R-:W-:Y:S02]  /*1f3d0*/  MOV R6, 0x1f400 ;  /* 0x0001f40000067802 */ /* 0x000fe40000000f00 */
[----:B--2---:R-:W-:Y:S02]  /*1f3e0*/  SHF.L.U32 R3, R3, 0x7, RZ ;  /* 0x0000000703037819 */ /* 0x004fe400000006ff */
[----:B------:R-:W-:Y:S05]  /*1f3f0*/  CALL.REL.NOINC `($_ZN7cutlass13device_kernelIN5flash19enable_sm80_to_sm89INS1_16FlashAttnBwdSm80INS1_25CollectiveMainloopBwdSm80ILi2ELi2EN4cute5tupleIJNS5_1CILi128EEES8_NS7_ILi64EEEEEENS_10bfloat16_tEfNS_4arch4Sm80ELb0ELb0ELb1ELb1ELb1ELb0ELb0ELb0ELi2ELi4ELi4ELi4ELb0EEENS1_24CollectiveEpilogueBwdGQAISA_fSD_Li256ELb1ELb1EEENS1_19SingleTileSchedulerILb1ELb0ELb0ELi128EEEEEEEEEvNT_6ParamsE$_ZN4cute3eso3ESOILb1ELb0EJNS_6LayoutINS_5tupleIJNS3_IJNS_1CILi2EEES5_EEEEEENS3_IJNS3_IJNS4_ILi8EEENS4_ILi64EEEEEEEEEEEiEEC2ERKSC_RKi) ;  /* 0xfffea38000007944 */ /* 0x000fea0003c3ffff */
[----:B------:R-:W-:Y:S01]  /*1f400*/  ULDC.64 UR4, c[0x0][0x118] ;  /* 0x0000460000047ab9 */ /* 0x000fe20000000a00 */
[----:B-1----:R-:W2:Y:S04]  /*1f410*/  LDL R2, [R1+0x758] ;  /* 0x0007580001027983 */ /* 0x002ea80000100800 */
[----:B------:R-:W2:Y:S01]  /*1f420*/  LD.E.64 R12, [R12.64] ;  /* 0x000000040c0c7980 */ /* 0x000ea2000c101b00 */
[----:B------:R-:W-:-:S02]  /*1f430*/  MOV R6, R23 ;  /* 0x0000001700067202 */ /* 0x000fc40000000f00 */
[----:B------:R-:W-:Y:S01]  /*1f440*/  MOV R8, 0x1f470 ;  /* 0x0001f47000087802 */ /* 0x000fe20000000f00 */
[----:B--2---:R-:W-:-:S04]  /*1f450*/  IMAD.WIDE R2, R2, 0x4, R12 ;  /* 0x0000000402027825 */ /* 0x004fc800078e020c */
[----:B------:R-:W-:Y:S05]  /*1f460*/  CALL.REL.NOINC `($_ZN7cutlass13device_kernelIN5flash19enable_sm80_to_sm89INS1_16FlashAttnBwdSm80INS1_25CollectiveMainloopBwdSm80ILi2ELi2EN4cute5tupleIJNS5_1CILi128EEES8_NS7_ILi64EEEEEENS_10bfloat16_tEfNS_4arch4Sm80ELb0ELb0ELb1ELb1ELb1ELb0ELb0ELb0ELi2ELi4ELi4ELi4ELb0EEENS1_24CollectiveEpilogueBwdGQAISA_fSD_Li256ELb1ELb1EEENS1_19SingleTileSchedulerILb1ELb0ELb0ELi128EEEEEEEEEvNT_6ParamsE$_ZN4cute8smem_ptrIPfECI1NS_12iter_adaptorIS1_S2_EEES1_) ;  /* 0xfffebe5000007944 */ /* 0x000fea0003c3ffff */
[----:B-1----:R1:W5:Y:S01]  /*1f470*/  LDL.64 R2, [R1+0x758] ;  /* 0x0007580001027983 */ /* 0x0023620000100a00 */
[----:B------:R-:W-:-:S03]  /*1f480*/  MOV R8, 0x1f4a0 ;  /* 0x0001f4a000087802 */ /* 0x000fc60000000f00 */
[----:B-1---5:R-:W-:Y:S05]  /*1f490*/  CALL.REL.NOINC `($_ZN7cutlass13device_kernelIN5flash19enable_sm80_to_sm89INS1_16FlashAttnBwdSm80INS1_25CollectiveMainloopBwdSm80ILi2ELi2EN4cute5tupleIJNS5_1CILi128EEES8_NS7_ILi64EEEEEENS_10bfloat16_tEfNS_4arch4Sm80ELb0ELb0ELb1ELb1ELb1ELb0ELb0ELb0ELi2ELi4ELi4ELi4ELb0EEENS1_24CollectiveEpilogueBwdGQAISA_fSD_Li256ELb1ELb1EEENS1_19SingleTileSchedulerILb1ELb0ELb0ELi128EEEEEEEEEvNT_6ParamsE$_ZN4cute3eso3ESOILb1ELb0EJNS_6LayoutINS_5tupleIJNS3_IJNS_1CILi2EEES5_EEEEEENS3_IJNS3_IJNS4_ILi8EEENS4_ILi64EEEEEEEEEEENS_10ViewEngineINS_8smem_ptrIPfEEEEEEC2ERKSC_RKSH_) ;  /* 0xfffea2a000007944 */ /* 0x022fea0003c3ffff */
[----:B-1----:R1:W5:Y:S01]  /*1f4a0*/  LDL.64 R2, [R1+0x758] ;  /* 0x0007580001027983 */ /* 0x0023620000100a00 */
[----:B------:R-:W-:Y:S02]  /*1f4b0*/  MOV R9, R5 ;  /* 0x0000000500097202 */ /* 0x000fe40000000f00 */
[----:B------:R-:W-:Y:S02]  /*1f4c0*/  MOV R6, 0x1f4e0 ;  /* 0x0001f4e000067802 */ /* 0x000fe40000000f00 */
[----:B-1---5:R-:W-:Y:S05]  /*1f4d0*/  CALL.REL.NOINC `($_ZN7cutlass13device_kernelIN5flash19enable_sm80_to_sm89INS1_16FlashAttnBwdSm80INS1_25CollectiveMainloopBwdSm80ILi2ELi2EN4cute5tupleIJNS5_1CILi128EEES8_NS7_ILi64EEEEEENS_10bfloat16_tEfNS_4arch4Sm80ELb0ELb0ELb1ELb1ELb1ELb0ELb0ELb0ELi2ELi4ELi4ELi4ELb0EEENS1_24CollectiveEpilogueBwdGQAISA_fSD_Li256ELb1ELb1EEENS1_19SingleTileSchedulerILb1ELb0ELb0ELi128EEEEEEEEEvNT_6ParamsE$_ZN4cute3eso3ESOILb1ELb0EJNS_6LayoutINS_5tupleIJNS_1CILi1EEENS4_ILi4EEEEEENS3_IJNS4_ILi0EEES5_EEEEENS_10ViewEngineIPfEEEEC2ERKSA_RKSD_) ;  /* 0xfffeb22000007944 */ /* 0x022fea0003c3ffff */
[----:B------:R2:W5:Y:S01]  /*1f4e0*/  LDL.64 R12, [R1+0x758] ;  /* 0x00075800010c7983 */ /* 0x0005620000100a00 */
[----:B-1----:R-:W-:Y:S02]  /*1f4f0*/  MOV R9, R3 ;  /* 0x0000000300097202 */ /* 0x002fe40000000f00 */
[----:B------:R-:W-:Y:S02]  /*1f500*/  MOV R6, 0x1f520 ;  /* 0x0001f52000067802 */ /* 0x000fe40000000f00 */
[----:B--2--5:R-:W-:Y:S05]  /*1f510*/  CALL.REL.NOINC `($_ZN7cutlass13device_kernelIN5flash19enable_sm80_to_sm89INS1_16FlashAttnBwdSm80INS1_25CollectiveMainloopBwdSm80ILi2ELi2EN4cute5tupleIJNS5_1CILi128EEES8_NS7_ILi64EEEEEENS_10bfloat16_tEfNS_4arch4Sm80ELb0ELb0ELb1ELb1ELb1ELb0ELb0ELb0ELi2ELi4ELi4ELi4ELb0EEENS1_24CollectiveEpilogueBwdGQAISA_fSD_Li256ELb1ELb1EEENS1_19SingleTileSchedulerILb1ELb0ELb0ELi128EEEEEEEEEvNT_6ParamsE$_ZN4cute3eso3ESOILb1ELb0EJNS_6LayoutINS_5tupleIJNS_1CILi1EEENS3_IJNS4_ILi2EEES6_EEEEEENS3_IJNS4_ILi0EEENS3_IJNS4_ILi8EEENS4_ILi64EEEEEEEEEEENS_10ViewEngineINS_8smem_ptrIPfEEEEEEC2ERKSE_RKSJ_) ;  /* 0xfffeb18000007944 */ /* 0x024fea0003c3ffff */
[----:B-1----:R1:W5:Y:S01]  /*1f520*/  LDL.64 R2, [R1+0x758] ;  /* 0x0007580001027983 */ /* 0x0023620000100a00 */
[----:B------:R-:W-:Y:S02]  /*1f530*/  MOV R6, R23 ;  /* 0x0000001700067202 */ /* 0x000fe40000000f00 */
[----:B------:R-:W-:-:S02]  /*1f540*/  MOV R8, 0x1f560 ;  /* 0x0001f56000087802 */ /* 0x000fc40000000f00 */
[----:B-1---5:R-:W-:Y:S05]  /*1f550*/  CALL.REL.NOINC `($_ZN7cutlass13device_kernelIN5flash19enable_sm80_to_sm89INS1_16FlashAttnBwdSm80INS1_25CollectiveMainloopBwdSm80ILi2ELi2EN4cute5tupleIJNS5_1CILi128EEES8_NS7_ILi64EEEEEENS_10bfloat16_tEfNS_4arch4Sm80ELb0ELb0ELb1ELb1ELb1ELb0ELb0ELb0ELi2ELi4ELi4ELi4ELb0EEENS1_24CollectiveEpilogueBwdGQAISA_fSD_Li256ELb1ELb1EEENS1_19SingleTileSchedulerILb1ELb0ELb0ELi128EEEEEEEEEvNT_6ParamsE$_ZN4cute8smem_ptrIPfECI1NS_12iter_adaptorIS1_S2_EEES1_) ;  /* 0xfffebd6000007944 */ /* 0x022fea0003c3ffff */
[----:B-1----:R1:W5:Y:S01]  /*1f560*/  LDL.64 R2, [R1+0x758] ;  /* 0x0007580001027983 */ /* 0x0023620000100a00 */
[----:B------:R-:W-:-:S03]  /*1f570*/  MOV R8, 0x1f590 ;  /* 0x0001f59000087802 */ /* 0x000fc60000000f00 */
[----:B-1---5:R-:W-:Y:S05]  /*1f580*/  CALL.REL.NOINC `($_ZN7cutlass13device_kernelIN5flash19enable_sm80_to_sm89INS1_16FlashAttnBwdSm80INS1_25CollectiveMainloopBwdSm80ILi2ELi2EN4cute5tupleIJNS5_1CILi128EEES8_NS7_ILi64EEEEEENS_10bfloat16_tEfNS_4arch4Sm80ELb0ELb0ELb1ELb1ELb1ELb0ELb0ELb0ELi2ELi4ELi4ELi4ELb0EEENS1_24CollectiveEpilogueBwdGQAISA_fSD_Li256ELb1ELb1EEENS1_19SingleTileSchedulerILb1ELb0ELb0ELi128EEEEEEEEEvNT_6ParamsE$_ZN4cute3eso3ESOILb1ELb0EJNS_6LayoutINS_5tupleIJNS3_IJNS_1CILi2EEES5_EEEEEENS3_IJNS3_IJNS4_ILi8EEENS4_ILi64EEEEEEEEEEENS_10ViewEngineINS_8smem_ptrIPfEEEEEEC2ERKSC_RKSH_) ;  /* 0xfffea1b000007944 */ /* 0x022fea0003c3ffff */
[----:B------:R2:W5:Y:S01]  /*1f590*/  LDL.64 R10, [R1+0x758] ;  /* 0x00075800010a7983 */ /* 0x0005620000100a00 */
[----:B-1----:R-:W-:-:S03]  /*1f5a0*/  MOV R6, 0x1f5c0 ;  /* 0x0001f5c000067802 */ /* 0x002fc60000000f00 */
[----:B--2--5:R-:W-:Y:S05]  /*1f5b0*/  CALL.REL.NOINC `($_ZN7cutlass13device_kernelIN5flash19enable_sm80_to_sm89INS1_16FlashAttnBwdSm80INS1_25CollectiveMainloopBwdSm80ILi2ELi2EN4cute5tupleIJNS5_1CILi128EEES8_NS7_ILi64EEEEEENS_10bfloat16_tEfNS_4arch4Sm80ELb0ELb0ELb1ELb1ELb1ELb0ELb0ELb0ELi2ELi4ELi4ELi4ELb0EEENS1_24CollectiveEpilogueBwdGQAISA_fSD_Li256ELb1ELb1EEENS1_19SingleTileSchedulerILb1ELb0ELb0ELi128EEEEEEEEEvNT_6ParamsE$_ZN4cute3eso3ESOILb1ELb0EJNS_6LayoutINS_5tupleIJNS_1CILi4EEEEEENS3_IJNS4_ILi1EEEEEEEENS_10ViewEngineIPfEEEEC2ERKS9_RKSC_) ;  /* 0xfffeb1a000007944 */ /* 0x024fea0003c3ffff */
        /* <DEDUP_REMOVED lines=272> */
[----:B------:R-:W-:Y:S05]  /*206c0*/  CALL.REL.NOINC `($_ZN7cutlass13device_kernelIN5flash19enable_sm80_to_sm89INS1_16FlashAttnBwdSm80INS1_25CollectiveMainloopBwdSm80ILi2ELi2EN4cute5tupleIJNS5_1CILi128EEES8_NS7_ILi64EEEEEENS_10bfloat16_tEfNS_4arch4Sm80ELb0ELb0ELb1ELb1ELb1ELb0ELb0ELb0ELi2ELi4ELi4ELi4ELb0EEENS1_24CollectiveEpilogueBwdGQAISA_fSD_Li256ELb1ELb1EEENS1_19SingleTileSchedulerILb1ELb0ELb0ELi128EEEEEEEEEvNT_6ParamsE$_ZN4cute3eso3ESOILb1ELb0EJNS_6LayoutINS_5tupleIJNS3_IJNS_1CILi2EEES5_EEENS3_IJS5_NS4_ILi8EEEEEEEEENS3_IJNS3_IJS5_NS4_ILi4EEEEEENS3_IJNS4_ILi1EEES7_EEEEEEEENS_10ViewEngineIPfEEEEC2ERKSF_RKSI_) ;  /* 0xfffe91c000007944 */ /* 0x000fea0003c3ffff */
        /* <DEDUP_REMOVED lines=148> */
[----:B-1---5:R-:W-:Y:S05]  /*21010*/  CALL.REL.NOINC `($_ZN7cutlass13device_kernelIN5flash19enable_sm80_to_sm89INS1_16FlashAttnBwdSm80INS1_25CollectiveMainloopBwdSm80ILi2ELi2EN4cute5tupleIJNS5_1CILi128EEES8_NS7_ILi64EEEEEENS_10bfloat16_tEfNS_4arch4Sm80ELb0ELb0ELb1ELb1ELb1ELb0ELb0ELb0ELi2ELi4ELi4ELi4ELb0EEENS1_24CollectiveEpilogueBwdGQAISA_fSD_Li256ELb1ELb1EEENS1_19SingleTileSchedulerILb1ELb0ELb0ELi128EEEEEEEEEvNT_6ParamsE$_ZZN5flash25CollectiveMainloopBwdSm80ILi2ELi2EN4cute5tupleIJNS1_1CILi128EEES4_NS3_ILi64EEEEEEN7cutlass10bfloat16_tEfNS7_4arch4Sm80ELb0ELb0ELb1ELb1ELb1ELb0ELb0ELb0ELi2ELi4ELi4ELi4ELb0EE3mmaINS_16FlashAttnBwdSm80ISB_NS_24CollectiveEpilogueBwdGQAIS6_fSA_Li256ELb1ELb1EEENS_19SingleTileSchedulerILb1ELb0ELb0ELi128EEEE13SharedStorageENS1_6TensorINS1_11ArrayEngineIfLm32EEENS1_6LayoutINS2_IJNS2_IJNS3_ILi2EEESO_EEESO_NS3_ILi4EEEEEENS2_IJNS2_IJNS3_ILi1EEESO_EEESQ_NS3_ILi8EEEEEEEEEEEEbRKNSB_6ParamsERT0_S12_iNS2_IJiiiEEERT_ENKUlRT_iE_clINSK_INSL_IfLm64EEENSN_INS2_IJSP_SO_SU_EEESV_EEEEEEDaS17_i) ;  /* 0xfffef44000007944 */ /* 0x022fea0003c3ffff */
[----:B------:R-:W-:Y:S02]  /*21020*/  MOV R10, RZ ;  /* 0x000000ff000a7202 */ /* 0x000fe40000000f00 */
.L_x_1441:
[----:B-1----:R-:W-:-:S05]  /*21030*/  MOV R2, 0x21050 ;  /* 0x0002105000027802 */ /* 0x002fca0000000f00 */
[----:B--2---:R-:W-:Y:S05]  /*21040*/  CALL.REL.NOINC `($_ZN7cutlass13device_kernelIN5flash19enable_sm80_to_sm89INS1_16FlashAttnBwdSm80INS1_25CollectiveMainloopBwdSm80ILi2ELi2EN4cute5tupleIJNS5_1CILi128EEES8_NS7_ILi64EEEEEENS_10bfloat16_tEfNS_4arch4Sm80ELb0ELb0ELb1ELb1ELb1ELb0ELb0ELb0ELi2ELi4ELi4ELi4ELb0EEENS1_24CollectiveEpilogueBwdGQAISA_fSD_Li256ELb1ELb1EEENS1_19SingleTileSchedulerILb1ELb0ELb0ELi128EEEEEEEEEvNT_6ParamsE$_ZZZN5flash25CollectiveMainloopBwdSm80ILi2ELi2EN4cute5tupleIJNS1_1CILi128EEES4_NS3_ILi64EEEEEEN7cutlass10bfloat16_tEfNS7_4arch4Sm80ELb0ELb0ELb1ELb1ELb1ELb0ELb0ELb0ELi2ELi4ELi4ELi4ELb0EE3mmaINS_16FlashAttnBwdSm80ISB_NS_24CollectiveEpilogueBwdGQAIS6_fSA_Li256ELb1ELb1EEENS_19SingleTileSchedulerILb1ELb0ELb0ELi128EEEE13SharedStorageENS1_6TensorINS1_11ArrayEngineIfLm32EEENS1_6LayoutINS2_IJNS2_IJNS3_ILi2EEESO_EEESO_NS3_ILi4EEEEEENS2_IJNS2_IJNS3_ILi1EEESO_EEESQ_NS3_ILi8EEEEEEEEEEEEbRKNSB_6ParamsERT0_S12_iNS2_IJiiiEEERT_ENKUliT_E_clIZSC_ISJ_SX_EbS10_S12_S12_iS13_S15_EUlRS16_iE_EEDaiS16_ENKUlvE0_clEv) ;  /* 0x0004469000007944 */ /* 0x004fea0003c00000 */
[----:B------:R1:W-:Y:S01]  /*21050*/  STL [R1+0x770], RZ ;  /* 0x000770ff01007387 */ /* 0x0003e20000100800 */
[----:B------:R-:W-:-:S03]  /*21060*/  MOV R5, RZ ;  /* 0x000000ff00057202 */ /* 0x000fc60000000f00 */
.L_x_1440:
[----:B------:R-:W-:Y:S01]  /*21070*/  IMAD.MOV.U32 R3, RZ, RZ, R23 ;  /* 0x000000ffff037224 */ /* 0x000fe200078e0017 */
[----:B-1----:R-:W-:-:S02]  /*21080*/  MOV R2, R22 ;  /* 0x0000001600027202 */ /* 0x002fc40000000f00 */
[----:B------:R-:W-:Y:S02]  /*21090*/  MOV R8, 0x210b0 ;  /* 0x000210b000087802 */ /* 0x000fe40000000f00 */
[----:B-1---5:R-:W-:Y:S05]  /*210a0*/  CALL.REL.NOINC `($_ZN7cutlass13device_kernelIN5flash19enable_sm80_to_sm89INS1_16FlashAttnBwdSm80INS1_25CollectiveMainloopBwdSm80ILi2ELi2EN4cute5tupleIJNS5_1CILi128EEES8_NS7_ILi64EEEEEENS_10bfloat16_tEfNS_4arch4Sm80ELb0ELb0ELb1ELb1ELb1ELb0ELb0ELb0ELi2ELi4ELi4ELi4ELb0EEENS1_24CollectiveEpilogueBwdGQAISA_fSD_Li256ELb1ELb1EEENS1_19SingleTileSchedulerILb1ELb0ELb0ELi128EEEEEEEEEvNT_6ParamsE$_ZN4cute3eso3ESOILb0ELb0EJiiEEC2ERKiS4_) ;  /* 0xfffe5b4000007944 */ /* 0x022fea0003c3ffff */
        /* <DEDUP_REMOVED lines=20> */
[----:B------:R-:W-:Y:S05]  /*211f0*/  CALL.REL.NOINC `($_ZN7cutlass13device_kernelIN5flash19enable_sm80_to_sm89INS1_16FlashAttnBwdSm80INS1_25CollectiveMainloopBwdSm80ILi2ELi2EN4cute5tupleIJNS5_1CILi128EEES8_NS7_ILi64EEEEEENS_10bfloat16_tEfNS_4arch4Sm80ELb0ELb0ELb1ELb1ELb1ELb0ELb0ELb0ELi2ELi4ELi4ELi4ELb0EEENS1_24CollectiveEpilogueBwdGQAISA_fSD_Li256ELb1ELb1EEENS1_19SingleTileSchedulerILb1ELb0ELb0ELi128EEEEEEEEEvNT_6ParamsE$exp2f) ;  /* 0x000446f000007944 */ /* 0x000fea0003c00000 */
[----:B------:R-:W-:Y:S01]  /*21200*/  IMAD.MOV.U32 R3, RZ, RZ, R23 ;  /* 0x000000ffff037224 */ /* 0x000fe200078e0017 */
[----:B------:R-:W-:Y:S02]  /*21210*/  MOV R2, R22 ;  /* 0x0000001600027202 */ /* 0x000fe40000000f00 */
[----:B------:R-:W-:Y:S02]  /*21220*/  MOV R8, 0x21240 ;  /* 0x0002124000087802 */ /* 0x000fe40000000f00 */
[----:B-1----:R-:W-:Y:S05]  /*21230*/  CALL.REL.NOINC `($_ZN7cutlass13device_kernelIN5flash19enable_sm80_to_sm89INS1_16FlashAttnBwdSm80INS1_25CollectiveMainloopBwdSm80ILi2ELi2EN4cute5tupleIJNS5_1CILi128EEES8_NS7_ILi64EEEEEENS_10bfloat16_tEfNS_4arch4Sm80ELb0ELb0ELb1ELb1ELb1ELb0ELb0ELb0ELi2ELi4ELi4ELi4ELb0EEENS1_24CollectiveEpilogueBwdGQAISA_fSD_Li256ELb1ELb1EEENS1_19SingleTileSchedulerILb1ELb0ELb0ELi128EEEEEEEEEvNT_6ParamsE$_ZN4cute3eso3ESOILb0ELb0EJiiEEC2ERKiS4_) ;  /* 0xfffe59b000007944 */ /* 0x002fea0003c3ffff */
        /* <DEDUP_REMOVED lines=93> */
[----:B--2---:R1:W-:Y:S04]  /*21810*/  STL.64 [R1+0x750], R8 ;  /* 0x0007500801007387 */ /* 0x0043e80000100a00 */
[----:B-1----:R-:W-:Y:S05]  /*21820*/  CALL.REL.NOINC `($_ZN7cutlass13device_kernelIN5flash19enable_sm80_to_sm89INS1_16FlashAttnBwdSm80INS1_25CollectiveMainloopBwdSm80ILi2ELi2EN4cute5tupleIJNS5_1CILi128EEES8_NS7_ILi64EEEEEENS_10bfloat16_tEfNS_4arch4Sm80ELb0ELb0ELb1ELb1ELb1ELb0ELb0ELb0ELi2ELi4ELi4ELi4ELb0EEENS1_24CollectiveEpilogueBwdGQAISA_fSD_Li256ELb1ELb1EEENS1_19SingleTileSchedulerILb1ELb0ELb0ELi128EEEEEEEEEvNT_6ParamsE$_ZZN4cute4diceINS_5tupleIJNS1_IJiNS1_IJiNS_1CILi0EEEEEEEEENS1_IJNS_10UnderscoreENS1_IJS6_S6_EEEEEEEEES9_EEDaRKT_RKT0_ENKUlRKT_RKT0_E_clIS5_S5_EEDaSI_SL_) ;  /* 0xfffeaea000007944 */ /* 0x002fea0003c3ffff */
[----:B------:R2:W-:Y:S01]  /*21830*/  STL.64 [R1+0x7a0], R2 ;  /* 0x0007a00201007387 */ /* 0x0005e20000100a00 */
[----:B------:R-:W-:Y:S02]  /*21840*/  IADD3 R56, P0, R40, 0x50, RZ ;  /* 0x0000005028387810 */ /* 0x000fe40007f1e0ff */
[----:B------:R-:W-:-:S03]  /*21850*/  MOV R8, 0x21890 ;  /* 0x0002189000087802 */ /* 0x000fc60000000f00 */
[----:B------:R-:W-:Y:S02]  /*21860*/  IMAD.X R46, RZ, RZ, R39, P0 ;  /* 0x000000ffff2e7224 */ /* 0x000fe400000e0627 */
[----:B------:R-:W-:Y:S02]  /*21870*/  IMAD.MOV.U32 R4, RZ, RZ, R56 ;  /* 0x000000ffff047224 */ /* 0x000fe400078e0038 */
[----:B-12---:R-:W-:Y:S05]  /*21880*/  CALL.REL.NOINC `($_ZN7cutlass13device_kernelIN5flash19enable_sm80_to_sm89INS1_16FlashAttnBwdSm80INS1_25CollectiveMainloopBwdSm80ILi2ELi2EN4cute5tupleIJNS5_1CILi128EEES8_NS7_ILi64EEEEEENS_10bfloat16_tEfNS_4arch4Sm80ELb0ELb0ELb1ELb1ELb1ELb0ELb0ELb0ELi2ELi4ELi4ELi4ELb0EEENS1_24CollectiveEpilogueBwdGQAISA_fSD_Li256ELb1ELb1EEENS1_19SingleTileSchedulerILb1ELb0ELb0ELi128EEEEEEEEEvNT_6ParamsE$_ZZN4cute12filter_tupleINS_5tupleIJNS1_IJiNS1_IJiNS_1CILi0EEEEEEEEENS1_IJNS_10UnderscoreENS1_IJS6_S6_EEEEEEEEES9_ZNS_4diceIS9_S9_EEDaRKT_RKT0_EUlRKT_RKT0_E_EEDaSD_SG_OT1_ENKUlDpSJ_E_clIJNS1_IJiiS3_EEENS1_IJEEEEEEDaSQ_) ;  /* 0xfffe9c2000007944 */ /* 0x006fea0003c3ffff */
[----:B------:R-:W-:Y:S02]  /*21890*/  MOV R70, 0x218b0 ;  /* 0x000218b000467802 */ /* 0x000fe40000000f00 */
[----:B-12--5:R-:W-:Y:S05]  /*218a0*/  CALL.REL.NOINC `($_ZN7cutlass13device_kernelIN5flash19enable_sm80_to_sm89INS1_16FlashAttnBwdSm80INS1_25CollectiveMainloopBwdSm80ILi2ELi2EN4cute5tupleIJNS5_1CILi128EEES8_NS7_ILi64EEEEEENS_10bfloat16_tEfNS_4arch4Sm80ELb0ELb0ELb1ELb1ELb1ELb0ELb0ELb0ELi2ELi4ELi4ELi4ELb0EEENS1_24CollectiveEpilogueBwdGQAISA_fSD_Li256ELb1ELb1EEENS1_19SingleTileSchedulerILb1ELb0ELb0ELi128EEEEEEEEEvNT_6ParamsE$_ZZN4cute7idx2crdINS_5tupleIJiiNS_1CILi0EEEEEENS1_IJNS1_IJNS2_ILi4EEENS2_ILi8EEEEEES5_NS2_ILi1EEEEEEEEDaRKT_RKT0_ENKUlRKT_RKT0_E_clIiS7_EEDaSI_SL_) ;  /* 0xfffeddf000007944 */ /* 0x026fea0003c3ffff */
[----:B------:R-:W-:Y:S02]  /*218b0*/  MOV R2, 0x218d0 ;  /* 0x000218d000027802 */ /* 0x000fe40000000f00 */
[----:B-1----:R-:W-:Y:S05]  /*218c0*/  CALL.REL.NOINC `($_ZN7cutlass13device_kernelIN5flash19enable_sm80_to_sm89INS1_16FlashAttnBwdSm80INS1_25CollectiveMainloopBwdSm80ILi2ELi2EN4cute5tupleIJNS5_1CILi128EEES8_NS7_ILi64EEEEEENS_10bfloat16_tEfNS_4arch4Sm80ELb0ELb0ELb1ELb1ELb1ELb0ELb0ELb0ELi2ELi4ELi4ELi4ELb0EEENS1_24CollectiveEpilogueBwdGQAISA_fSD_Li256ELb1ELb1EEENS1_19SingleTileSchedulerILb1ELb0ELb0ELi128EEEEEEEEEvNT_6ParamsE$_ZZN4cute7idx2crdINS_5tupleIJiiNS_1CILi0EEEEEENS1_IJNS1_IJNS2_ILi4EEENS2_ILi8EEEEEES5_NS2_ILi1EEEEEEEEDaRKT_RKT0_ENKUlRKT_RKT0_E_clIiS5_EEDaSI_SL_) ;  /* 0xfffedda000007944 */ /* 0x002fea0003c3ffff */
[----:B------:R1:W-:Y:S01]  /*218d0*/  STL [R1+0x7a0], R6 ;  /* 0x0007a00601007387 */ /* 0x0003e20000100800 */
[----:B------:R-:W-:Y:S02]  /*218e0*/  MOV R2, R56 ;  /* 0x0000003800027202 */ /* 0x000fe40000000f00 */
        /* <DEDUP_REMOVED lines=26> */
[----:B-1----:R-:W-:Y:S05]  /*21a90*/  CALL.REL.NOINC `($_ZN7cutlass13device_kernelIN5flash19enable_sm80_to_sm89INS1_16FlashAttnBwdSm80INS1_25CollectiveMainloopBwdSm80ILi2ELi2EN4cute5tupleIJNS5_1CILi128EEES8_NS7_ILi64EEEEEENS_10bfloat16_tEfNS_4arch4Sm80ELb0ELb0ELb1ELb1ELb1ELb0ELb0ELb0ELi2ELi4ELi4ELi4ELb0EEENS1_24CollectiveEpilogueBwdGQAISA_fSD_Li256ELb1ELb1EEENS1_19SingleTileSchedulerILb1ELb0ELb0ELi128EEEEEEEEEvNT_6ParamsE$_ZN4cute3eso3ESOILb0ELb0EJiiiEEC2ERKiS4_S4_) ;  /* 0xfffe542000007944 */ /* 0x002fea0003c3ffff */
[----:B------:R2:W5:Y:S04]  /*21aa0*/  LDL R5, [R1+0x760] ;  /* 0x0007600001057983 */ /* 0x0005680000100800 */
[----:B-1----:R2:W5:Y:S01]  /*21ab0*/  LDL.64 R2, [R1+0x758] ;  /* 0x0007580001027983 */ /* 0x0025620000100a00 */
[----:B------:R-:W-:-:S02]  /*21ac0*/  MOV R4, R23 ;  /* 0x0000001700047202 */ /* 0x000fc40000000f00 */
[----:B------:R-:W-:Y:S02]  /*21ad0*/  MOV R6, 0x21af0 ;  /* 0x00021af000067802 */ /* 0x000fe40000000f00 */
[----:B--2--5:R-:W-:Y:S05]  /*21ae0*/  CALL.REL.NOINC `($_ZN7cutlass13device_kernelIN5flash19enable_sm80_to_sm89INS1_16FlashAttnBwdSm80INS1_25CollectiveMainloopBwdSm80ILi2ELi2EN4cute5tupleIJNS5_1CILi128EEES8_NS7_ILi64EEEEEENS_10bfloat16_tEfNS_4arch4Sm80ELb0ELb0ELb1ELb1ELb1ELb0ELb0ELb0ELi2ELi4ELi4ELi4ELb0EEENS1_24CollectiveEpilogueBwdGQAISA_fSD_Li256ELb1ELb1EEENS1_19SingleTileSchedulerILb1ELb0ELb0ELi128EEEEEEEEEvNT_6ParamsE$_ZN4cute3eso3ESOILb1ELb0EJNS_1CILi1EEENS_5tupleIJiiiEEENS2_ILi64EEENS4_IJNS2_ILi72EEENS2_ILi144EEENS2_ILi288EEEEEENS2_ILi512EEEEEC2ERKS3_RKS5_RKS6_RKSA_RKSB_) ;  /* 0xfffe62a000007944 */ /* 0x024fea0003c3ffff */
[----:B-1----:R1:W5:Y:S04]  /*21af0*/  LDL R5, [R1+0x760] ;  /* 0x0007600001057983 */ /* 0x0023680000100800 */
[----:B------:R1:W5:Y:S01]  /*21b00*/  LDL.64 R2, [R1+0x758] ;  /* 0x0007580001027983 */ /* 0x0003620000100a00 */
[----:B------:R-:W-:Y:S02]  /*21b10*/  MOV R4, R23 ;  /* 0x0000001700047202 */ /* 0x000fe40000000f00 */
[----:B------:R-:W-:Y:S02]  /*21b20*/  MOV R6, 0x21b40 ;  /* 0x00021b4000067802 */ /* 0x000fe40000000f00 */
[----:B-1---5:R-:W-:Y:S05]  /*21b30*/  CALL.REL.NOINC `($_ZN7cutlass13device_kernelIN5flash19enable_sm80_to_sm89INS1_16FlashAttnBwdSm80INS1_25CollectiveMainloopBwdSm80ILi2ELi2EN4cute5tupleIJNS5_1CILi128EEES8_NS7_ILi64EEEEEENS_10bfloat16_tEfNS_4arch4Sm80ELb0ELb0ELb1ELb1ELb1ELb0ELb0ELb0ELi2ELi4ELi4ELi4ELb0EEENS1_24CollectiveEpilogueBwdGQAISA_fSD_Li256ELb1ELb1EEENS1_19SingleTileSchedulerILb1ELb0ELb0ELi128EEEEEEEEEvNT_6ParamsE$_ZN4cute5tupleIJNS0_IJNS_1CILi8EEENS0_IJNS1_ILi2EEES3_S3_EEENS1_ILi1EEES4_S5_EEENS0_IJS5_NS0_IJiiiEEENS1_ILi64EEENS0_IJNS1_ILi72EEENS1_ILi144EEENS1_ILi288EEEEEENS1_ILi512EEEEEEEEC2ERKS6_RKSE_) ;  /* 0xfffe939000007944 */ /* 0x022fea0003c3ffff */
[----:B------:R1:W5:Y:S04]  /*21b40*/  LDL R5, [R1+0x760] ;  /* 0x0007600001057983 */ /* 0x0003680000100800 */
[----:B------:R1:W5:Y:S01]  /*21b50*/  LDL.64 R2, [R1+0x758] ;  /* 0x0007580001027983 */ /* 0x0003620000100a00 */
[----:B------:R-:W-:-:S03]  /*21b60*/  MOV R4, 0x21b80 ;  /* 0x00021b8000047802 */ /* 0x000fc60000000f00 */
[----:B-1---5:R-:W-:Y:S05]  /*21b70*/  CALL.REL.NOINC `($_ZN7cutlass13device_kernelIN5flash19enable_sm80_to_sm89INS1_16FlashAttnBwdSm80INS1_25CollectiveMainloopBwdSm80ILi2ELi2EN4cute5tupleIJNS5_1CILi128EEES8_NS7_ILi64EEEEEENS_10bfloat16_tEfNS_4arch4Sm80ELb0ELb0ELb1ELb1ELb1ELb0ELb0ELb0ELi2ELi4ELi4ELi4ELb0EEENS1_24CollectiveEpilogueBwdGQAISA_fSD_Li256ELb1ELb1EEENS1_19SingleTileSchedulerILb1ELb0ELb0ELi128EEEEEEEEEvNT_6ParamsE$_ZZN4cute7flattenINS_5tupleIJNS_1CILi1EEENS1_IJiiiEEENS2_ILi64EEENS1_IJNS2_ILi72EEENS2_ILi144EEENS2_ILi288EEEEEENS2_ILi512EEEEEEEEDaRKT_ENKUlRKT_E_clIS4_EEDaSH_) ;  /* 0xfffed67000007944 */ /* 0x022fea0003c3ffff */
[----:B------:R1:W-:Y:S01]  /*21b80*/  STL.64 [R1+0x7a0], R2 ;  /* 0x0007a00201007387 */ /* 0x0003e20000100a00 */
[----:B------:R-:W-:-:S02]  /*21b90*/  MOV R6, R56 ;  /* 0x0000003800067202 */ /* 0x000fc40000000f00 */
[----:B------:R-:W-:Y:S01]  /*21ba0*/  MOV R4, 0x21bd0 ;  /* 0x00021bd000047802 */ /* 0x000fe20000000f00 */
[----:B------:R1:W-:Y:S04]  /*21bb0*/  STL [R1+0x7a8], R5 ;  /* 0x0007a80501007387 */ /* 0x0003e80000100800 */
[----:B-1----:R-:W-:Y:S05]  /*21bc0*/  CALL.REL.NOINC `($_ZN7cutlass13device_kernelIN5flash19enable_sm80_to_sm89INS1_16FlashAttnBwdSm80INS1_25CollectiveMainloopBwdSm80ILi2ELi2EN4cute5tupleIJNS5_1CILi128EEES8_NS7_ILi64EEEEEENS_10bfloat16_tEfNS_4arch4Sm80ELb0ELb0ELb1ELb1ELb1ELb0ELb0ELb0ELi2ELi4ELi4ELi4ELb0EEENS1_24CollectiveEpilogueBwdGQAISA_fSD_Li256ELb1ELb1EEENS1_19SingleTileSchedulerILb1ELb0ELb0ELi128EEEEEEEEEvNT_6ParamsE$_ZZN4cute12filter_tupleINS_5tupleIJNS_1CILi1EEENS1_IJiiiEEENS2_ILi64EEENS1_IJNS2_ILi72EEENS2_ILi144EEENS2_ILi288EEEEEENS2_ILi512EEEEEEZNS_7flattenISB_EEDaRKT_EUlRKT_E_EEDaSF_OT0_ENKUlDpSI_E_clIJNS1_IJS3_EEES4_NS1_IJS5_EEES9_NS1_IJSA_EEEEEEDaSM_) ;  /* 0xfffe9f7000007944 */ /* 0x002fea0003c3ffff */
[----:B------:R-:W-:Y:S02]  /*21bd0*/  MOV R4, R23 ;  /* 0x0000001700047202 */ /* 0x000fe40000000f00 */
[----:B------:R-:W-:Y:S02]  /*21be0*/  MOV R6, 0x21c00 ;  /* 0x00021c0000067802 */ /* 0x000fe40000000f00 */
        /* <DEDUP_REMOVED lines=42> */
[----:B-1----:R-:W-:Y:S05]  /*21e90*/  CALL.REL.NOINC `($_ZN7cutlass13device_kernelIN5flash19enable_sm80_to_sm89INS1_16FlashAttnBwdSm80INS1_25CollectiveMainloopBwdSm80ILi2ELi2EN4cute5tupleIJNS5_1CILi128EEES8_NS7_ILi64EEEEEENS_10bfloat16_tEfNS_4arch4Sm80ELb0ELb0ELb1ELb1ELb1ELb0ELb0ELb0ELi2ELi4ELi4ELi4ELb0EEENS1_24CollectiveEpilogueBwdGQAISA_fSD_Li256ELb1ELb1EEENS1_19SingleTileSchedulerILb1ELb0ELb0ELi128EEEEEEEEEvNT_6ParamsE$_ZZN4cute6detail16composition_implINS_5tupleIJNS_1CILi8EEENS3_ILi2EEES5_S5_S4_S5_EEENS2_IJNS3_ILi1EEEiiiNS3_ILi72EEENS3_ILi512EEEEEENS2_IJNS2_IJS5_S5_S5_EEES5_NS3_ILi4EEEEEENS2_IJNS2_IJS7_S9_S4_EEENS3_ILi4096EEENS3_ILi16EEEEEEEEDaRKT_RKT0_RKT1_RKT2_ENKUlRKT_RKT0_E_clISB_SE_EEDaSW_SZ_) ;  /* 0xfffebd2000007944 */ /* 0x002fea0003c3ffff */
[----:B------:R-:W-:Y:S01]  /*21ea0*/  IMAD.MOV.U32 R4, RZ, RZ, R50 ;  /* 0x000000ffff047224 */ /* 0x000fe200078e0032 */
[----:B------:R-:W-:Y:S01]  /*21eb0*/  MOV R2, R56 ;  /* 0x0000003800027202 */ /* 0x000fe20000000f00 */
[----:B------:R-:W-:Y:S01]  /*21ec0*/  IMAD.MOV.U32 R5, RZ, RZ, R45 ;  /* 0x000000ffff057224 */ /* 0x000fe200078e002d */
[----:B------:R-:W-:Y:S02]  /*21ed0*/  MOV R3, R46 ;  /* 0x0000002e00037202 */ /* 0x000fe40000000f00 */
[----:B------:R-:W-:-:S02]  /*21ee0*/  MOV R60, 0x21f00 ;  /* 0x00021f00003c7802 */ /* 0x000fc40000000f00 */
        /* <DEDUP_REMOVED lines=23> */
[----:B-1----:R-:W-:Y:S01]  /*22060*/  IMAD.MOV.U32 R2, RZ, RZ, R4 ;  /* 0x000000ffff027224 */ /* 0x002fe200078e0004 */
[----:B------:R-:W-:-:S02]  /*22070*/  MOV R3, R5 ;  /* 0x0000000500037202 */ /* 0x000fc40000000f00 */
        /* <DEDUP_REMOVED lines=10> */
[----:B------:R-:W-:-:S03]  /*22120*/  MOV R4, 0x22140 ;  /* 0x0002214000047802 */ /* 0x000fc60000000f00 */
        /* <DEDUP_REMOVED lines=17> */
[----:B--2--5:R-:W-:Y:S05]  /*22240*/  CALL.REL.NOINC `($_ZN7cutlass13device_kernelIN5flash19enable_sm80_to_sm89INS1_16FlashAttnBwdSm80INS1_25CollectiveMainloopBwdSm80ILi2ELi2EN4cute5tupleIJNS5_1CILi128EEES8_NS7_ILi64EEEEEENS_10bfloat16_tEfNS_4arch4Sm80ELb0ELb0ELb1ELb1ELb1ELb0ELb0ELb0ELi2ELi4ELi4ELi4ELb0EEENS1_24CollectiveEpilogueBwdGQAISA_fSD_Li256ELb1ELb1EEENS1_19SingleTileSchedulerILb1ELb0ELb0ELi128EEEEEEEEEvNT_6ParamsE$_ZN4cute3eso3ESOILb1ELb0EJNS_14ComposedLayoutINS_7SwizzleILi3ELi3ELi3EEENS_1CILi0EEENS_6LayoutINS_5tupleIJNS8_IJNS8_IJNS5_ILi4EEENS5_ILi8EEEEEENS8_IJNS5_ILi2EEENS5_ILi1EEEEEEEEENS8_IJNS8_IJSC_SC_EEENS8_IJSA_S9_EEEEEEEEENS8_IJNS8_IJNS8_IJSC_NS5_ILi64EEEEEENS8_IJNS5_ILi512EEES6_EEEEEENS8_IJNS8_IJSD_SA_EEENS8_IJNS5_ILi1024EEENS5_ILi16EEEEEEEEEEEEEEEENS_10ViewEngineINS_8smem_ptrIPN7cutlass10bfloat16_tEEEEEEEC2ERKSW_RKS13_) ;  /* 0xfffe54c000007944 */ /* 0x024fea0003c3ffff */
[----:B------:R-:W-:Y:S01]  /*22250*/  ULDC.64 UR4, c[0x0][0x118] ;  /* 0x0000460000047ab9 */ /* 0x000fe20000000a00 */
[----:B------:R2:W5:Y:S04]  /*22260*/  LDL.64 R60, [R1+0x758] ;  /* 0x00075800013c7983 */ /* 0x0005680000100a00 */
[----:B-1----:R2:W5:Y:S01]  /*22270*/  LD.E R3, [R10.64+0xc] ;  /* 0x00000c040a037980 */ /* 0x002562000c101900 */
[----:B------:R-:W-:Y:S02]  /*22280*/  MOV R2, R23 ;  /* 0x0000001700027202 */ /* 0x000fe40000000f00 */
[----:B------:R-:W-:-:S02]  /*22290*/  MOV R6, 0x222b0 ;  /* 0x000222b000067802 */ /* 0x000fc40000000f00 */
        /* <DEDUP_REMOVED lines=19> */
[----:B------:R-:W-:Y:S02]  /*223d0*/  MOV R4, R56 ;  /* 0x0000003800047202 */ /* 0x000fe40000000f00 */
[----:B------:R-:W-:Y:S02]  /*223e0*/  MOV R8, 0x22400 ;  /* 0x0002240000087802 */ /* 0x000fe40000000f00 */
[----:B-12---:R-:W-:Y:S05]  /*223f0*/  CALL.REL.NOINC `($_ZN7cutlass13device_kernelIN5flash19enable_sm80_to_sm89INS1_16FlashAttnBwdSm80INS1_25CollectiveMainloopBwdSm80ILi2ELi2EN4cute5tupleIJNS5_1CILi128EEES8_NS7_ILi64EEEEEENS_10bfloat16_tEfNS_4arch4Sm80ELb0ELb0ELb1ELb1ELb1ELb0ELb0ELb0ELi2ELi4ELi4ELi4ELb0EEENS1_24CollectiveEpilogueBwdGQAISA_fSD_Li256ELb1ELb1EEENS1_19SingleTileSchedulerILb1ELb0ELb0ELi128EEEEEEEEEvNT_6ParamsE$_ZZN4cute12filter_tupleINS_5tupleIJNS1_IJiNS1_IJiNS_1CILi0EEEEEEEEENS1_IJNS_10UnderscoreENS1_IJS6_S6_EEEEEEEEES9_ZNS_4diceIS9_S9_EEDaRKT_RKT0_EUlRKT_RKT0_E_EEDaSD_SG_OT1_ENKUlDpSJ_E_clIJNS1_IJiiS3_EEENS1_IJEEEEEEDaSQ_) ;  /* 0xfffe90b000007944 */ /* 0x006fea0003c3ffff */
[----:B------:R-:W-:Y:S02]  /*22400*/  MOV R70, 0x22420 ;  /* 0x0002242000467802 */ /* 0x000fe40000000f00 */
[----:B-12--5:R-:W-:Y:S05]  /*22410*/  CALL.REL.NOINC `($_ZN7cutlass13device_kernelIN5flash19enable_sm80_to_sm89INS1_16FlashAttnBwdSm80INS1_25CollectiveMainloopBwdSm80ILi2ELi2EN4cute5tupleIJNS5_1CILi128EEES8_NS7_ILi64EEEEEENS_10bfloat16_tEfNS_4arch4Sm80ELb0ELb0ELb1ELb1ELb1ELb0ELb0ELb0ELi2ELi4ELi4ELi4ELb0EEENS1_24CollectiveEpilogueBwdGQAISA_fSD_Li256ELb1ELb1EEENS1_19SingleTileSchedulerILb1ELb0ELb0ELi128EEEEEEEEEvNT_6ParamsE$_ZZN4cute7idx2crdINS_5tupleIJiiNS_1CILi0EEEEEENS1_IJNS1_IJNS2_ILi4EEENS2_ILi8EEEEEENS2_ILi2EEENS2_ILi1EEEEEEEEDaRKT_RKT0_ENKUlRKT_RKT0_E_clIiS7_EEDaSJ_SM_) ;  /* 0xfffece0000007944 */ /* 0x026fea0003c3ffff */
[----:B------:R-:W-:Y:S02]  /*22420*/  MOV R2, 0x22440 ;  /* 0x0002244000027802 */ /* 0x000fe40000000f00 */
[----:B-1----:R-:W-:Y:S05]  /*22430*/  CALL.REL.NOINC `($_ZN7cutlass13device_kernelIN5flash19enable_sm80_to_sm89INS1_16FlashAttnBwdSm80INS1_25CollectiveMainloopBwdSm80ILi2ELi2EN4cute5tupleIJNS5_1CILi128EEES8_NS7_ILi64EEEEEENS_10bfloat16_tEfNS_4arch4Sm80ELb0ELb0ELb1ELb1ELb1ELb0ELb0ELb0ELi2ELi4ELi4ELi4ELb0EEENS1_24CollectiveEpilogueBwdGQAISA_fSD_Li256ELb1ELb1EEENS1_19SingleTileSchedulerILb1ELb0ELb0ELi128EEEEEEEEEvNT_6ParamsE$_ZZN4cute7idx2crdINS_5tupleIJiiNS_1CILi0EEEEEENS1_IJNS1_IJNS2_ILi4EEENS2_ILi8EEEEEENS2_ILi2EEENS2_ILi1EEEEEEEEDaRKT_RKT0_ENKUlRKT_RKT0_E_clIiS8_EEDaSJ_SM_) ;  /* 0xfffed20000007944 */ /* 0x002fea0003c3ffff */
[----:B------:R1:W-:Y:S01]  /*22440*/  STL [R1+0x7a0], R6 ;  /* 0x0007a00601007387 */ /* 0x0003e20000100800 */
[----:B------:R-:W-:Y:S02]  /*22450*/  MOV R2, R56 ;  /* 0x0000003800027202 */ /* 0x000fe40000000f00 */
[----:B------:R-:W-:-:S02]  /*22460*/  MOV R70, 0x22480 ;  /* 0x0002248000467802 */ /* 0x000fc40000000f00 */
        /* <DEDUP_REMOVED lines=102> */
[----:B------:R-:W-:-:S05]  /*22ad0*/  LEA.HI R6, R13, R13, RZ, 0x1d ;  /* 0x0000000d0d067211 */ /* 0x000fca00078fe8ff */
        /* <DEDUP_REMOVED lines=553> */
[----:B------:R1:W-:Y:S02]  /*24d70*/  ST.E [R8.64+0xc], R7 ;  /* 0x00000c0708007985 */ /* 0x0003e4000c101904 */
.L_x_1445:
[----:B------:R-:W-:-:S13]  /*24d80*/  ISETP.NE.AND P0, PT, R47, 0x3, PT ;  /* 0x000000032f00780c */ /* 0x000fda0003f05270 */
[----:B-1----:R-:W-:Y:S05]  /*24d90*/  @!P0 BRA `(.L_x_1442) ;  /* 0x0000205000008947 */ /* 0x002fea0003800000 */
[----:B------:R-:W-:Y:S01]  /*24da0*/  IADD3 R14, R47, 0x1, RZ ;  /* 0x000000012f0e7810 */ /* 0x000fe20007ffe0ff */
[----:B------:R-:W-:Y:S01]  /*24db0*/  IMAD.MOV.U32 R2, RZ, RZ, R23 ;  /* 0x000000ffff027224 */ /* 0x000fe200078e0017 */
[----:B-1----:R-:W-:-:S03]  /*24dc0*/  MOV R8, 0x24df0 ;  /* 0x00024df000087802 */ /* 0x002fc60000000f00 */
[----:B------:R-:W-:Y:S02]  /*24dd0*/  IMAD.MOV.U32 R3, RZ, RZ, R14 ;  /* 0x000000ffff037224 */ /* 0x000fe400078e000e */
[----:B------:R-:W-:Y:S05]  /*24de0*/  CALL.REL.NOINC `($_ZN7cutlass13device_kernelIN5flash19enable_sm80_to_sm89INS1_16FlashAttnBwdSm80INS1_25CollectiveMainloopBwdSm80ILi2ELi2EN4cute5tupleIJNS5_1CILi128EEES8_NS7_ILi64EEEEEENS_10bfloat16_tEfNS_4arch4Sm80ELb0ELb0ELb1ELb1ELb1ELb0ELb0ELb0ELi2ELi4ELi4ELi4ELb0EEENS1_24CollectiveEpilogueBwdGQAISA_fSD_Li256ELb1ELb1EEENS1_19SingleTileSchedulerILb1ELb0ELb0ELi128EEEEEEEEEvNT_6ParamsE$_ZN4cute3eso3ESOILb1ELb0EJNS_10UnderscoreES2_iEEC2ERKS2_S5_RKi) ;  /* 0xfffe283000007944 */ /* 0x000fea0003c3ffff */
        /* <DEDUP_REMOVED lines=21> */
[----:B------:R-:W-:Y:S02]  /*24f40*/  MOV R3, R14 ;  /* 0x0000000e00037202 */ /* 0x000fe40000000f00 */
        /* <DEDUP_REMOVED lines=198> */
[----:B------:R-:W-:-:S02]  /*25bb0*/  MOV R2, R23 ;  /* 0x0000001700027202 */ /* 0x000fc40000000f00 */
        /* <DEDUP_REMOVED lines=290> */
[----:B-1----:R-:W-:Y:S05]  /*26de0*/  CALL.REL.NOINC `($_ZN7cutlass13device_kernelIN5flash19enable_sm80_to_sm89INS1_16FlashAttnBwdSm80INS1_25CollectiveMainloopBwdSm80ILi2ELi2EN4cute5tupleIJNS5_1CILi128EEES8_NS7_ILi64EEEEEENS_10bfloat16_tEfNS_4arch4Sm80ELb0ELb0ELb1ELb1ELb1ELb0ELb0ELb0ELi2ELi4ELi4ELi4ELb0EEENS1_24CollectiveEpilogueBwdGQAISA_fSD_Li256ELb1ELb1EEENS1_19SingleTileSchedulerILb1ELb0ELb0ELi128EEEEEEEEEvNT_6ParamsE$_ZZN5flash25CollectiveMainloopBwdSm80ILi2ELi2EN4cute5tupleIJNS1_1CILi128EEES4_NS3_ILi64EEEEEEN7cutlass10bfloat16_tEfNS7_4arch4Sm80ELb0ELb0ELb1ELb1ELb1ELb0ELb0ELb0ELi2ELi4ELi4ELi4ELb0EE3mmaINS_16FlashAttnBwdSm80ISB_NS_24CollectiveEpilogueBwdGQAIS6_fSA_Li256ELb1ELb1EEENS_19SingleTileSchedulerILb1ELb0ELb0ELi128EEEE13SharedStorageENS1_6TensorINS1_11ArrayEngineIfLm32EEENS1_6LayoutINS2_IJNS2_IJNS3_ILi2EEESO_EEESO_NS3_ILi4EEEEEENS2_IJNS2_IJNS3_ILi1EEESO_EEESQ_NS3_ILi8EEEEEEEEEEEEbRKNSB_6ParamsERT0_S12_iNS2_IJiiiEEERT_ENKUlvE_clEv) ;  /* 0x00037fd000007944 */ /* 0x002fea0003c00000 */
.L_x_1442:
[----:B------:R-:W-:Y:S01]  /*26df0*/  IMAD.MOV.U32 R2, RZ, RZ, R23 ;  /* 0x000000ffff027224 */ /* 0x000fe200078e0017 */
[----:B------:R-:W-:Y:S01]  /*26e00*/  MOV R3, R47 ;  /* 0x0000002f00037202 */ /* 0x000fe20000000f00 */
[----:B------:R-:W-:Y:S01]  /*26e10*/  IMAD.MOV.U32 R57, RZ, RZ, RZ ;  /* 0x000000ffff397224 */ /* 0x000fe200078e00ff */
[----:B-1----:R-:W-:-:S02]  /*26e20*/  MOV R8, 0x26e40 ;  /* 0x00026e4000087802 */ /* 0x002fc40000000f00 */
[----:B------:R-:W-:Y:S05]  /*26e30*/  CALL.REL.NOINC `($_ZN7cutlass13device_kernelIN5flash19enable_sm80_to_sm89INS1_16FlashAttnBwdSm80INS1_25CollectiveMainloopBwdSm80ILi2ELi2EN4cute5tupleIJNS5_1CILi128EEES8_NS7_ILi64EEEEEENS_10bfloat16_tEfNS_4arch4Sm80ELb0ELb0ELb1ELb1ELb1ELb0ELb0ELb0ELi2ELi4ELi4ELi4ELb0EEENS1_24CollectiveEpilogueBwdGQAISA_fSD_Li256ELb1ELb1EEENS1_19SingleTileSchedulerILb1ELb0ELb0ELi128EEEEEEEEEvNT_6ParamsE$_ZN4cute3eso3ESOILb1ELb0EJNS_10UnderscoreES2_iEEC2ERKS2_S5_RKi) ;  /* 0xfffe07e000007944 */ /* 0x000fea0003c3ffff */
        /* <DEDUP_REMOVED lines=18> */
[----:B------:R-:W-:Y:S02]  /*26f60*/  MOV R3, R47 ;  /* 0x0000002f00037202 */ /* 0x000fe40000000f00 */
        /* <DEDUP_REMOVED lines=18> */
.L_x_1443:
[----:B------:R-:W-:Y:S01]  /*27090*/  IMAD.MOV.U32 R79, RZ, RZ, R23 ;  /* 0x000000ffff4f7224 */ /* 0x000fe200078e0017 */
[----:B------:R-:W-:Y:S01]  /*270a0*/  LOP3.LUT R80, R57, 0x1, RZ, 0xc0, !PT ;  /* 0x0000000139507812 */ /* 0x000fe200078ec0ff */
[----:B-1----:R-:W-:Y:S01]  /*270b0*/  IMAD.MOV.U32 R67, RZ, RZ, R22 ;  /* 0x000000ffff437224 */ /* 0x002fe200078e0016 */
[----:B------:R-:W-:Y:S02]  /*270c0*/  MOV R78, 0x270e0 ;  /* 0x000270e0004e7802 */ /* 0x000fe40000000f00 */
        /* <DEDUP_REMOVED lines=214> */
.L_x_1444:
[----:B------:R-:W2:Y:S01]  /*27e30*/  LDL.64 R2, [R24+0xa0] ;  /* 0x0000a00018027983 */ /* 0x000ea20000100a00 */
[----:B------:R-:W-:Y:S01]  /*27e40*/  ULDC.64 UR4, c[0x0][0x118] ;  /* 0x0000460000047ab9 */ /* 0x000fe20000000a00 */
[----:B-1----:R-:W-:Y:S02]  /*27e50*/  MOV R6, R23 ;  /* 0x0000001700067202 */ /* 0x002fe40000000f00 */
[----:B------:R-:W-:Y:S01]  /*27e60*/  MOV R8, 0x27e90 ;  /* 0x00027e9000087802 */ /* 0x000fe20000000f00 */
[----:B--2---:R-:W5:Y:S04]  /*27e70*/  LD.E.64 R2, [R2.64] ;  /* 0x0000000402027980 */ /* 0x004f68000c101b00 */
[----:B-----5:R-:W-:Y:S05]  /*27e80*/  CALL.REL.NOINC `($_ZN7cutlass13device_kernelIN5flash19enable_sm80_to_sm89INS1_16FlashAttnBwdSm80INS1_25CollectiveMainloopBwdSm80ILi2ELi2EN4cute5tupleIJNS5_1CILi128EEES8_NS7_ILi64EEEEEENS_10bfloat16_tEfNS_4arch4Sm80ELb0ELb0ELb1ELb1ELb1ELb0ELb0ELb0ELi2ELi4ELi4ELi4ELb0EEENS1_24CollectiveEpilogueBwdGQAISA_fSD_Li256ELb1ELb1EEENS1_19SingleTileSchedulerILb1ELb0ELb0ELi128EEEEEEEEEvNT_6ParamsE$_ZN4cute8smem_ptrIPfECI1NS_12iter_adaptorIS1_S2_EEES1_) ;  /* 0xfffe343000007944 */ /* 0x020fea0003c3ffff */
[----:B-1----:R1:W5:Y:S01]  /*27e90*/  LDL.64 R2, [R1+0x758] ;  /* 0x0007580001027983 */ /* 0x0023620000100a00 */
[----:B------:R-:W-:-:S03]  /*27ea0*/  MOV R8, 0x27ec0 ;  /* 0x00027ec000087802 */ /* 0x000fc60000000f00 */
[----:B-1---5:R-:W-:Y:S05]  /*27eb0*/  CALL.REL.NOINC `($_ZN7cutlass13device_kernelIN5flash19enable_sm80_to_sm89INS1_16FlashAttnBwdSm80INS1_25CollectiveMainloopBwdSm80ILi2ELi2EN4cute5tupleIJNS5_1CILi128EEES8_NS7_ILi64EEEEEENS_10bfloat16_tEfNS_4arch4Sm80ELb0ELb0ELb1ELb1ELb1ELb0ELb0ELb0ELi2ELi4ELi4ELi4ELb0EEENS1_24CollectiveEpilogueBwdGQAISA_fSD_Li256ELb1ELb1EEENS1_19SingleTileSchedulerILb1ELb0ELb0ELi128EEEEEEEEEvNT_6ParamsE$_ZN4cute3eso3ESOILb1ELb0EJNS_6LayoutINS_5tupleIJNS3_IJNS_1CILi2EEES5_EEEEEENS3_IJNS3_IJNS4_ILi8EEENS4_ILi64EEEEEEEEEEENS_10ViewEngineINS_8smem_ptrIPfEEEEEEC2ERKSC_RKSH_) ;  /* 0xfffe188000007944 */ /* 0x022fea0003c3ffff */
[----:B------:R2:W-:Y:S04]  /*27ec0*/  STL.128 [R1+0xa50], RZ ;  /* 0x000a50ff01007387 */ /* 0x0005e80000100c00 */
[----:B------:R2:W5:Y:S01]  /*27ed0*/  LDL.64 R12, [R24+0xa0] ;  /* 0x0000a000180c7983 */ /* 0x0005620000100a00 */
[----:B------:R-:W-:Y:S01]  /*27ee0*/  IADD3 R7, P0, R40, 0x300, RZ ;  /* 0x0000030028077810 */ /* 0x000fe20007f1e0ff */
[----:B-1----:R-:W-:Y:S01]  /*27ef0*/  IMAD.MOV.U32 R2, RZ, RZ, R23 ;  /* 0x000000ffff027224 */ /* 0x002fe200078e0017 */
[----:B------:R-:W-:-:S02]  /*27f00*/  MOV R3, R43 ;  /* 0x0000002b00037202 */ /* 0x000fc40000000f00 */
[----:B------:R-:W-:Y:S01]  /*27f10*/  MOV R10, 0x27f40 ;  /* 0x00027f40000a7802 */ /* 0x000fe20000000f00 */
[----:B------:R-:W-:-:S03]  /*27f20*/  IMAD.X R4, RZ, RZ, R39, P0 ;  /* 0x000000ffff047224 */ /* 0x000fc600000e0627 */
        /* <DEDUP_REMOVED lines=16> */
[----:B------:R-:W-:Y:S01]  /*28030*/  IMAD.MOV.U32 R9, RZ, RZ, R4 ;  /* 0x000000ffff097224 */ /* 0x000fe200078e0004 */
[----:B------:R-:W-:Y:S02]  /*28040*/  MOV R16, R7 ;  /* 0x0000000700107202 */ /* 0x000fe40000000f00 */
[----:B------:R-:W-:Y:S02]  /*28050*/  MOV R6, 0x28070 ;  /* 0x0002807000067802 */ /* 0x000fe40000000f00 */
[----:B-1---5:R-:W-:Y:S05]  /*28060*/  CALL.REL.NOINC `($_ZN7cutlass13device_kernelIN5flash19enable_sm80_to_sm89INS1_16FlashAttnBwdSm80INS1_25CollectiveMainloopBwdSm80ILi2ELi2EN4cute5tupleIJNS5_1CILi128EEES8_NS7_ILi64EEEEEENS_10bfloat16_tEfNS_4arch4Sm80ELb0ELb0ELb1ELb1ELb1ELb0ELb0ELb0ELi2ELi4ELi4ELi4ELb0EEENS1_24CollectiveEpilogueBwdGQAISA_fSD_Li256ELb1ELb1EEENS1_19SingleTileSchedulerILb1ELb0ELb0ELi128EEEEEEEEEvNT_6ParamsE$_ZN4cute3eso3ESOILb1ELb0EJNS_6LayoutINS_5tupleIJNS_1CILi1EEENS4_ILi4EEEEEENS3_IJNS4_ILi0EEES5_EEEEENS_10ViewEngineIPfEEEEC2ERKSA_RKSD_) ;  /* 0xfffe269000007944 */ /* 0x022fea0003c3ffff */
[----:B-1----:R1:W5:Y:S01]  /*28070*/  LDL.64 R4, [R1+0x758] ;  /* 0x0007580001047983 */ /* 0x0023620000100a00 */
[----:B------:R-:W-:Y:S02]  /*28080*/  MOV R9, R3 ;  /* 0x0000000300097202 */ /* 0x000fe40000000f00 */
[----:B------:R-:W-:Y:S02]  /*28090*/  MOV R6, 0x280b0 ;  /* 0x000280b000067802 */ /* 0x000fe40000000f00 */
[----:B-1---5:R-:W-:Y:S05]  /*280a0*/  CALL.REL.NOINC `($_ZN7cutlass13device_kernelIN5flash19enable_sm80_to_sm89INS1_16FlashAttnBwdSm80INS1_25CollectiveMainloopBwdSm80ILi2ELi2EN4cute5tupleIJNS5_1CILi128EEES8_NS7_ILi64EEEEEENS_10bfloat16_tEfNS_4arch4Sm80ELb0ELb0ELb1ELb1ELb1ELb0ELb0ELb0ELi2ELi4ELi4ELi4ELb0EEENS1_24CollectiveEpilogueBwdGQAISA_fSD_Li256ELb1ELb1EEENS1_19SingleTileSchedulerILb1ELb0ELb0ELi128EEEEEEEEEvNT_6ParamsE$_ZN4cute3eso3ESOILb1ELb0EJNS_6LayoutINS_5tupleIJNS_1CILi1EEENS3_IJNS4_ILi2EEES6_EEEEEENS3_IJNS4_ILi0EEENS3_IJNS4_ILi8EEENS4_ILi64EEEEEEEEEEENS_10ViewEngineINS_8smem_ptrIPfEEEEEEC2ERKSE_RKSJ_) ;  /* 0xfffe25f000007944 */ /* 0x022fea0003c3ffff */
[----:B-1----:R1:W5:Y:S01]  /*280b0*/  LDL.64 R2, [R1+0x758] ;  /* 0x0007580001027983 */ /* 0x0023620000100a00 */
[----:B------:R-:W-:-:S02]  /*280c0*/  MOV R6, R23 ;  /* 0x0000001700067202 */ /* 0x000fc40000000f00 */
[----:B------:R-:W-:Y:S02]  /*280d0*/  MOV R8, 0x280f0 ;  /* 0x000280f000087802 */ /* 0x000fe40000000f00 */
[----:B-1---5:R-:W-:Y:S05]  /*280e0*/  CALL.REL.NOINC `($_ZN7cutlass13device_kernelIN5flash19enable_sm80_to_sm89INS1_16FlashAttnBwdSm80INS1_25CollectiveMainloopBwdSm80ILi2ELi2EN4cute5tupleIJNS5_1CILi128EEES8_NS7_ILi64EEEEEENS_10bfloat16_tEfNS_4arch4Sm80ELb0ELb0ELb1ELb1ELb1ELb0ELb0ELb0ELi2ELi4ELi4ELi4ELb0EEENS1_24CollectiveEpilogueBwdGQAISA_fSD_Li256ELb1ELb1EEENS1_19SingleTileSchedulerILb1ELb0ELb0ELi128EEEEEEEEEvNT_6ParamsE$_ZN4cute8smem_ptrIPfECI1NS_12iter_adaptorIS1_S2_EEES1_) ;  /* 0xfffe31d000007944 */ /* 0x022fea0003c3ffff */
[----:B-1----:R1:W5:Y:S01]  /*280f0*/  LDL.64 R2, [R1+0x758] ;  /* 0x0007580001027983 */ /* 0x0023620000100a00 */
[----:B------:R-:W-:-:S03]  /*28100*/  MOV R8, 0x28120 ;  /* 0x0002812000087802 */ /* 0x000fc60000000f00 */
[----:B-1---5:R-:W-:Y:S05]  /*28110*/  CALL.REL.NOINC `($_ZN7cutlass13device_kernelIN5flash19enable_sm80_to_sm89INS1_16FlashAttnBwdSm80INS1_25CollectiveMainloopBwdSm80ILi2ELi2EN4cute5tupleIJNS5_1CILi128EEES8_NS7_ILi64EEEEEENS_10bfloat16_tEfNS_4arch4Sm80ELb0ELb0ELb1ELb1ELb1ELb0ELb0ELb0ELi2ELi4ELi4ELi4ELb0EEENS1_24CollectiveEpilogueBwdGQAISA_fSD_Li256ELb1ELb1EEENS1_19SingleTileSchedulerILb1ELb0ELb0ELi128EEEEEEEEEvNT_6ParamsE$_ZN4cute3eso3ESOILb1ELb0EJNS_6LayoutINS_5tupleIJNS3_IJNS_1CILi2EEES5_EEEEEENS3_IJNS3_IJNS4_ILi8EEENS4_ILi64EEEEEEEEEEENS_10ViewEngineINS_8smem_ptrIPfEEEEEEC2ERKSC_RKSH_) ;  /* 0xfffe162000007944 */ /* 0x022fea0003c3ffff */
[----:B------:R2:W5:Y:S01]  /*28120*/  LDL.64 R10, [R1+0x758] ;  /* 0x00075800010a7983 */ /* 0x0005620000100a00 */
[----:B------:R-:W-:Y:S01]  /*28130*/  IMAD.MOV.U32 R12, RZ, RZ, R4 ;  /* 0x000000ffff0c7224 */ /* 0x000fe200078e0004 */
[----:B------:R-:W-:Y:S02]  /*28140*/  MOV R13, R5 ;  /* 0x00000005000d7202 */ /* 0x000fe40000000f00 */
[----:B-1----:R-:W-:Y:S02]  /*28150*/  MOV R6, 0x28170 ;  /* 0x0002817000067802 */ /* 0x002fe40000000f00 */
[----:B--2--5:R-:W-:Y:S05]  /*28160*/  CALL.REL.NOINC `($_ZN7cutlass13device_kernelIN5flash19enable_sm80_to_sm89INS1_16FlashAttnBwdSm80INS1_25CollectiveMainloopBwdSm80ILi2ELi2EN4cute5tupleIJNS5_1CILi128EEES8_NS7_ILi64EEEEEENS_10bfloat16_tEfNS_4arch4Sm80ELb0ELb0ELb1ELb1ELb1ELb0ELb0ELb0ELi2ELi4ELi4ELi4ELb0EEENS1_24CollectiveEpilogueBwdGQAISA_fSD_Li256ELb1ELb1EEENS1_19SingleTileSchedulerILb1ELb0ELb0ELi128EEEEEEEEEvNT_6ParamsE$_ZN4cute3eso3ESOILb1ELb0EJNS_6LayoutINS_5tupleIJNS_1CILi4EEEEEENS3_IJNS4_ILi1EEEEEEEENS_10ViewEngineIPfEEEEC2ERKS9_RKSC_) ;  /* 0xfffe25f000007944 */ /* 0x024fea0003c3ffff */
        /* <DEDUP_REMOVED lines=14> */
[----:B--2---:R-:W-:Y:S05]  /*28250*/  CALL.REL.NOINC `($_ZN7cutlass13device_kernelIN5flash19enable_sm80_to_sm89INS1_16FlashAttnBwdSm80INS1_25CollectiveMainloopBwdSm80ILi2ELi2EN4cute5tupleIJNS5_1CILi128EEES8_NS7_ILi64EEEEEENS_10bfloat16_tEfNS_4arch4Sm80ELb0ELb0ELb1ELb1ELb1ELb0ELb0ELb0ELi2ELi4ELi4ELi4ELb0EEENS1_24CollectiveEpilogueBwdGQAISA_fSD_Li256ELb1ELb1EEENS1_19SingleTileSchedulerILb1ELb0ELb0ELi128EEEEEEEEEvNT_6ParamsE$_ZN4cute3eso3ESOILb1ELb0EJNS_6LayoutINS_5tupleIJNS3_IJNS_1CILi2EEES5_EEENS3_IJS5_NS4_ILi8EEEEEEEEENS3_IJNS3_IJS5_NS4_ILi4EEEEEENS3_IJNS4_ILi1EEES7_EEEEEEEENS_10ViewEngineIPfEEEEC2ERKSF_RKSI_) ;  /* 0xfffe163000007944 */ /* 0x004fea0003c3ffff */
[----:B------:R2:W5:Y:S01]  /*28260*/  LDL.64 R12, [R1+0x758] ;  /* 0x00075800010c7983 */ /* 0x0005620000100a00 */
[----:B------:R-:W-:-:S03]  /*28270*/  MOV R10, RZ ;  /* 0x000000ff000a7202 */ /* 0x000fc60000000f00 */
.L_x_1447:
[----:B-1----:R-:W-:-:S04]  /*28280*/  MOV R2, 0x282a0 ;  /* 0x000282a000027802 */ /* 0x002fc80000000f00 */
[----:B-12--5:R-:W-:Y:S05]  /*28290*/  CALL.REL.NOINC `($_ZN7cutlass13device_kernelIN5flash19enable_sm80_to_sm89INS1_16FlashAttnBwdSm80INS1_25CollectiveMainloopBwdSm80ILi2ELi2EN4cute5tupleIJNS5_1CILi128EEES8_NS7_ILi64EEEEEENS_10bfloat16_tEfNS_4arch4Sm80ELb0ELb0ELb1ELb1ELb1ELb0ELb0ELb0ELi2ELi4ELi4ELi4ELb0EEENS1_24CollectiveEpilogueBwdGQAISA_fSD_Li256ELb1ELb1EEENS1_19SingleTileSchedulerILb1ELb0ELb0ELi128EEEEEEEEEvNT_6ParamsE$_ZZZN5flash25CollectiveMainloopBwdSm80ILi2ELi2EN4cute5tupleIJNS1_1CILi128EEES4_NS3_ILi64EEEEEEN7cutlass10bfloat16_tEfNS7_4arch4Sm80ELb0ELb0ELb1ELb1ELb1ELb0ELb0ELb0ELi2ELi4ELi4ELi4ELb0EE3mmaINS_16FlashAttnBwdSm80ISB_NS_24CollectiveEpilogueBwdGQAIS6_fSA_Li256ELb1ELb1EEENS_19SingleTileSchedulerILb1ELb0ELb0ELi128EEEE13SharedStorageENS1_6TensorINS1_11ArrayEngineIfLm32EEENS1_6LayoutINS2_IJNS2_IJNS3_ILi2EEESO_EEESO_NS3_ILi4EEEEEENS2_IJNS2_IJNS3_ILi1EEESO_EEESQ_NS3_ILi8EEEEEEEEEEEEbRKNSB_6ParamsERT0_S12_iNS2_IJiiiEEERT_ENKUliT_E_clIZSC_ISJ_SX_EbS10_S12_S12_iS13_S15_EUlRS16_iE_EEDaiS16_ENKUlvE1_clEv) ;  /* 0x0003d49000007944 */ /* 0x026fea0003c00000 */
[----:B------:R1:W-:Y:S01]  /*282a0*/  STL [R1+0x770], RZ ;  /* 0x000770ff01007387 */ /* 0x0003e20000100800 */
[----:B------:R-:W-:-:S03]  /*282b0*/  MOV R5, RZ ;  /* 0x000000ff00057202 */ /* 0x000fc60000000f00 */
.L_x_1446:
[----:B------:R-:W-:Y:S01]  /*282c0*/  IMAD.MOV.U32 R3, RZ, RZ, R23 ;  /* 0x000000ffff037224 */ /* 0x000fe200078e0017 */
[----:B-1----:R-:W-:-:S02]  /*282d0*/  MOV R2, R22 ;  /* 0x0000001600027202 */ /* 0x002fc40000000f00 */
[----:B------:R-:W-:Y:S02]  /*282e0*/  MOV R8, 0x28300 ;  /* 0x0002830000087802 */ /* 0x000fe40000000f00 */
[----:B-1---5:R-:W-:Y:S05]  /*282f0*/  CALL.REL.NOINC `($_ZN7cutlass13device_kernelIN5flash19enable_sm80_to_sm89INS1_16FlashAttnBwdSm80INS1_25CollectiveMainloopBwdSm80ILi2ELi2EN4cute5tupleIJNS5_1CILi128EEES8_NS7_ILi64EEEEEENS_10bfloat16_tEfNS_4arch4Sm80ELb0ELb0ELb1ELb1ELb1ELb0ELb0ELb0ELi2ELi4ELi4ELi4ELb0EEENS1_24CollectiveEpilogueBwdGQAISA_fSD_Li256ELb1ELb1EEENS1_19SingleTileSchedulerILb1ELb0ELb0ELi128EEEEEEEEEvNT_6ParamsE$_ZN4cute3eso3ESOILb0ELb0EJiiEEC2ERKiS4_) ;  /* 0xfffde8f000007944 */ /* 0x022fea0003c3ffff */
        /* <DEDUP_REMOVED lines=41> */
[----:B------:R-:W-:Y:S05]  /*28590*/  CALL.REL.NOINC `($_ZN7cutlass13device_kernelIN5flash19enable_sm80_to_sm89INS1_16FlashAttnBwdSm80INS1_25CollectiveMainloopBwdSm80ILi2ELi2EN4cute5tupleIJNS5_1CILi128EEES8_NS7_ILi64EEEEEENS_10bfloat16_tEfNS_4arch4Sm80ELb0ELb0ELb1ELb1ELb1ELb0ELb0ELb0ELi2ELi4ELi4ELi4ELb0EEENS1_24CollectiveEpilogueBwdGQAISA_fSD_Li256ELb1ELb1EEENS1_19SingleTileSchedulerILb1ELb0ELb0ELi128EEEEEEEEEvNT_6ParamsE$_ZN4cute3eso3ESOILb0ELb0EJiiEEC2ERKiS4_) ;  /* 0xfffde65000007944 */ /* 0x000fea0003c3ffff */
        /* <DEDUP_REMOVED lines=19> */
[----:B-1----:R-:W-:Y:S05]  /*286d0*/  CALL.REL.NOINC `($_ZN7cutlass13device_kernelIN5flash19enable_sm80_to_sm89INS1_16FlashAttnBwdSm80INS1_25CollectiveMainloopBwdSm80ILi2ELi2EN4cute5tupleIJNS5_1CILi128EEES8_NS7_ILi64EEEEEENS_10bfloat16_tEfNS_4arch4Sm80ELb0ELb0ELb1ELb1ELb1ELb0ELb0ELb0ELi2ELi4ELi4ELi4ELb0EEENS1_24CollectiveEpilogueBwdGQAISA_fSD_Li256ELb1ELb1EEENS1_19SingleTileSchedulerILb1ELb0ELb0ELi128EEEEEEEEEvNT_6ParamsE$_ZN4cute3eso3ESOILb0ELb0EJiiEEC2ERKiS4_) ;  /* 0xfffde51000007944 */ /* 0x002fea0003c3ffff */
        /* <DEDUP_REMOVED lines=13> */
[----:B-----5:R-:W-:Y:S05]  /*287b0*/  CALL.REL.NOINC `($_ZN7cutlass13device_kernelIN5flash19enable_sm80_to_sm89INS1_16FlashAttnBwdSm80INS1_25CollectiveMainloopBwdSm80ILi2ELi2EN4cute5tupleIJNS5_1CILi128EEES8_NS7_ILi64EEEEEENS_10bfloat16_tEfNS_4arch4Sm80ELb0ELb0ELb1ELb1ELb1ELb0ELb0ELb0ELi2ELi4ELi4ELi4ELb0EEENS1_24CollectiveEpilogueBwdGQAISA_fSD_Li256ELb1ELb1EEENS1_19SingleTileSchedulerILb1ELb0ELb0ELi128EEEEEEEEEvNT_6ParamsE$_ZN4cute3eso3ESOILb0ELb0EJiiEEC2ERKiS4_) ;  /* 0xfffde43000007944 */ /* 0x020fea0003c3ffff */
        /* <DEDUP_REMOVED lines=50> */
[----:B--2---:R-:W-:Y:S05]  /*28ae0*/  CALL.REL.NOINC `($_ZN7cutlass13device_kernelIN5flash19enable_sm80_to_sm89INS1_16FlashAttnBwdSm80INS1_25CollectiveMainloopBwdSm80ILi2ELi2EN4cute5tupleIJNS5_1CILi128EEES8_NS7_ILi64EEEEEENS_10bfloat16_tEfNS_4arch4Sm80ELb0ELb0ELb1ELb1ELb1ELb0ELb0ELb0ELi2ELi4ELi4ELi4ELb0EEENS1_24CollectiveEpilogueBwdGQAISA_fSD_Li256ELb1ELb1EEENS1_19SingleTileSchedulerILb1ELb0ELb0ELi128EEEEEEEEEvNT_6ParamsE$_ZN4cute3eso3ESOILb1ELb0EJNS_6LayoutINS_5tupleIJNS3_IJNS_1CILi1EEENS4_ILi2EEEEEES6_NS4_ILi8EEEEEENS3_IJNS3_IJS5_S5_EEES6_NS4_ILi4EEEEEEEENS_10ViewEngineIPKN7cutlass5ArrayIfLi2ELb1EEEEEEEC2ERKSD_RKSK_) ;  /* 0xfffe08e000007944 */ /* 0x004fea0003c3ffff */
[----:B------:R2:W5:Y:S01]  /*28af0*/  LDL.64 R10, [R14] ;  /* 0x000000000e0a7983 */ /* 0x0005620000100a00 */
[----:B-1----:R-:W-:Y:S01]  /*28b00*/  IMAD.MOV.U32 R8, RZ, RZ, R4 ;  /* 0x000000ffff087224 */ /* 0x002fe200078e0004 */
[----:B------:R-:W-:-:S02]  /*28b10*/  MOV R5, R3 ;  /* 0x0000000300057202 */ /* 0x000fc40000000f00 */
[----:B------:R-:W-:Y:S02]  /*28b20*/  MOV R6, 0x28b40 ;  /* 0x00028b4000067802 */ /* 0x000fe40000000f00 */
[----:B--2--5:R-:W-:Y:S05]  /*28b30*/  CALL.REL.NOINC `($_ZN7cutlass13device_kernelIN5flash19enable_sm80_to_sm89INS1_16FlashAttnBwdSm80INS1_25CollectiveMainloopBwdSm80ILi2ELi2EN4cute5tupleIJNS5_1CILi128EEES8_NS7_ILi64EEEEEENS_10bfloat16_tEfNS_4arch4Sm80ELb0ELb0ELb1ELb1ELb1ELb0ELb0ELb0ELi2ELi4ELi4ELi4ELb0EEENS1_24CollectiveEpilogueBwdGQAISA_fSD_Li256ELb1ELb1EEENS1_19SingleTileSchedulerILb1ELb0ELb0ELi128EEEEEEEEEvNT_6ParamsE$_ZN4cute3eso3ESOILb1ELb0EJNS_6LayoutINS_5tupleIJNS3_IJNS_1CILi1EEENS4_ILi2EEEEEES6_NS4_ILi8EEEEEENS3_IJNS3_IJS5_S5_EEES6_NS4_ILi4EEEEEEEENS_10ViewEngineIPN7cutlass5ArrayINSF_10bfloat16_tELi2ELb0EEEEEEEC2ERKSD_RKSK_) ;  /* 0xfffe08f000007944 */ /* 0x024fea0003c3ffff */
        /* <DEDUP_REMOVED lines=133> */
[----:B---3--:R-:W-:Y:S05]  /*29390*/  CALL.REL.NOINC `($_ZN7cutlass13device_kernelIN5flash19enable_sm80_to_sm89INS1_16FlashAttnBwdSm80INS1_25CollectiveMainloopBwdSm80ILi2ELi2EN4cute5tupleIJNS5_1CILi128EEES8_NS7_ILi64EEEEEENS_10bfloat16_tEfNS_4arch4Sm80ELb0ELb0ELb1ELb1ELb1ELb0ELb0ELb0ELi2ELi4ELi4ELi4ELb0EEENS1_24CollectiveEpilogueBwdGQAISA_fSD_Li256ELb1ELb1EEENS1_19SingleTileSchedulerILb1ELb0ELb0ELi128EEEEEEEEEvNT_6ParamsE$_ZN4cute3eso3ESOILb1ELb0EJNS_6LayoutINS_5tupleIJNS3_IJNS_1CILi1EEENS3_IJNS4_ILi4EEENS4_ILi2EEEEEEEEES7_S6_EEENS3_IJNS3_IJNS4_ILi0EEENS3_IJS5_NS4_ILi8EEEEEEEEES6_NS4_ILi16EEEEEEEENS_10ViewEngineIPN7cutlass10bfloat16_tEEEEEC2ERKSH_RKSM_) ;  /* 0xfffdff9000007944 */ /* 0x008fea0003c3ffff */
[----:B------:R2:W5:Y:S04]  /*293a0*/  LDL.64 R58, [R24+0xb8] ;  /* 0x0000b800183a7983 */ /* 0x0005680000100a00 */
[----:B-1----:R2:W5:Y:S01]  /*293b0*/  LDL.64 R2, [R14] ;  /* 0x000000000e027983 */ /* 0x0025620000100a00 */
[----:B------:R-:W-:-:S03]  /*293c0*/  MOV R6, 0x293e0 ;  /* 0x000293e000067802 */ /* 0x000fc60000000f00 */
[----:B--2--5:R-:W-:Y:S05]  /*293d0*/  CALL.REL.NOINC `($_ZN7cutlass13device_kernelIN5flash19enable_sm80_to_sm89INS1_16FlashAttnBwdSm80INS1_25CollectiveMainloopBwdSm80ILi2ELi2EN4cute5tupleIJNS5_1CILi128EEES8_NS7_ILi64EEEEEENS_10bfloat16_tEfNS_4arch4Sm80ELb0ELb0ELb1ELb1ELb1ELb0ELb0ELb0ELi2ELi4ELi4ELi4ELb0EEENS1_24CollectiveEpilogueBwdGQAISA_fSD_Li256ELb1ELb1EEENS1_19SingleTileSchedulerILb1ELb0ELb0ELi128EEEEEEEEEvNT_6ParamsE$_ZN4cute3eso3ESOILb1ELb0EJNS_6LayoutINS_5tupleIJNS3_IJNS_1CILi1EEENS3_IJNS4_ILi2EEES6_EEEEEES6_NS4_ILi4EEEEEENS3_IJNS3_IJNS4_ILi0EEENS3_IJS5_S9_EEEEEES6_NS4_ILi8EEEEEEEENS_10ViewEngineIPjEEEEC2ERKSG_RKSJ_) ;  /* 0xfffdff0000007944 */ /* 0x024fea0003c3ffff */
[----:B------:R-:W-:Y:S01]  /*293e0*/  ULDC.64 UR4, c[0x0][0x118] ;  /* 0x0000460000047ab9 */ /* 0x000fe20000000a00 */
[----:B------:R2:W5:Y:S04]  /*293f0*/  LDL.64 R50, [R14] ;  /* 0x000000000e327983 */ /* 0x0005680000100a00 */
[----:B-1----:R-:W3:Y:S04]  /*29400*/  LD.E R4, [R58.64] ;  /* 0x000000043a047980 */ /* 0x002ee8000c101900 */
[----:B------:R-:W4:Y:S01]  /*29410*/  LD.E R2, [R58.64+0x4] ;  /* 0x000004043a027980 */ /* 0x000f22000c101900 */
[----:B------:R-:W-:-:S03]  /*29420*/  MOV R8, 0x29460 ;  /* 0x0002946000087802 */ /* 0x000fc60000000f00 */
[----:B---3--:R2:W-:Y:S04]  /*29430*/  STL [R1+0x794], R4 ;  /* 0x0007940401007387 */ /* 0x0085e80000100800 */
[----:B----4-:R2:W-:Y:S02]  /*29440*/  STL [R1+0x798], R2 ;  /* 0x0007980201007387 */ /* 0x0105e40000100800 */
[----:B--2--5:R-:W-:Y:S05]  /*29450*/  CALL.REL.NOINC `($_ZN7cutlass13device_kernelIN5flash19enable_sm80_to_sm89INS1_16FlashAttnBwdSm80INS1_25CollectiveMainloopBwdSm80ILi2ELi2EN4cute5tupleIJNS5_1CILi128EEES8_NS7_ILi64EEEEEENS_10bfloat16_tEfNS_4arch4Sm80ELb0ELb0ELb1ELb1ELb1ELb0ELb0ELb0ELi2ELi4ELi4ELi4ELb0EEENS1_24CollectiveEpilogueBwdGQAISA_fSD_Li256ELb1ELb1EEENS1_19SingleTileSchedulerILb1ELb0ELb0ELi128EEEEEEEEEvNT_6ParamsE$_ZZN4cute6upcastILi2ENS_5tupleIJNS1_IJNS_1CILi1EEENS1_IJNS2_ILi2EEES4_S4_EEEEEES4_NS1_IJS4_S4_EEEEEENS1_IJNS1_IJNS2_ILi0EEENS1_IJS3_NS2_ILi512EEEiEEEEEENS2_ILi4096EEENS1_IJiNS2_ILi8192EEEEEEEEEEEDaRKT0_RKT1_ENKUlRKT_RKT0_E_clIS6_SC_EEDaSP_SS_) ;  /* 0xfffe584000007944 */ /* 0x024fea0003c3ffff */
[----:B------:R2:W5:Y:S01]  /*29460*/  LDL R3, [R1+0x798] ;  /* 0x0007980001037983 */ /* 0x0005620000100800 */
[----:B------:R-:W-:-:S03]  /*29470*/  MOV R10, 0x29490 ;  /* 0x00029490000a7802 */ /* 0x000fc60000000f00 */
[----:B-12--5:R-:W-:Y:S05]  /*29480*/  CALL.REL.NOINC `($_ZN7cutlass13device_kernelIN5flash19enable_sm80_to_sm89INS1_16FlashAttnBwdSm80INS1_25CollectiveMainloopBwdSm80ILi2ELi2EN4cute5tupleIJNS5_1CILi128EEES8_NS7_ILi64EEEEEENS_10bfloat16_tEfNS_4arch4Sm80ELb0ELb0ELb1ELb1ELb1ELb0ELb0ELb0ELi2ELi4ELi4ELi4ELb0EEENS1_24CollectiveEpilogueBwdGQAISA_fSD_Li256ELb1ELb1EEENS1_19SingleTileSchedulerILb1ELb0ELb0ELi128EEEEEEEEEvNT_6ParamsE$_ZZN4cute6upcastILi2ENS_5tupleIJNS1_IJNS_1CILi1EEENS1_IJNS2_ILi2EEES4_S4_EEEEEES4_NS1_IJS4_S4_EEEEEENS1_IJNS1_IJNS2_ILi0EEENS1_IJS3_NS2_ILi512EEEiEEEEEENS2_ILi4096EEENS1_IJiNS2_ILi8192EEEEEEEEEEEDaRKT0_RKT1_ENKUlRKT_RKT0_E_clIS7_SF_EEDaSP_SS_) ;  /* 0xfffe590000007944 */ /* 0x026fea0003c3ffff */
[----:B-----5:R2:W-:Y:S01]  /*29490*/  STL [R1+0x750], R2 ;  /* 0x0007500201007387 */ /* 0x0205e20000100800 */
[----:B------:R-:W-:-:S03]  /*294a0*/  MOV R4, 0x294c0 ;  /* 0x000294c000047802 */ /* 0x000fc60000000f00 */
[----:B-12---:R-:W-:Y:S05]  /*294b0*/  CALL.REL.NOINC `($_ZN7cutlass13device_kernelIN5flash19enable_sm80_to_sm89INS1_16FlashAttnBwdSm80INS1_25CollectiveMainloopBwdSm80ILi2ELi2EN4cute5tupleIJNS5_1CILi128EEES8_NS7_ILi64EEEEEENS_10bfloat16_tEfNS_4arch4Sm80ELb0ELb0ELb1ELb1ELb1ELb0ELb0ELb0ELi2ELi4ELi4ELi4ELb0EEENS1_24CollectiveEpilogueBwdGQAISA_fSD_Li256ELb1ELb1EEENS1_19SingleTileSchedulerILb1ELb0ELb0ELi128EEEEEEEEEvNT_6ParamsE$_ZN4cute3eso3ESOILb0ELb0EJNS_5tupleIJNS_1CILi0EEENS2_IJNS3_ILi1EEENS3_ILi256EEEiEEEEEENS3_ILi2048EEENS2_IJiNS3_ILi4096EEEEEEEEC2ERKS8_RKS9_RKSB_) ;  /* 0xfffdc90000007944 */ /* 0x006fea0003c3ffff */
[----:B------:R2:W5:Y:S04]  /*294c0*/  LDL R5, [R14] ;  /* 0x000000000e057983 */ /* 0x0005680000100800 */
[----:B-1----:R2:W5:Y:S01]  /*294d0*/  LDL R3, [R14+0x4] ;  /* 0x000004000e037983 */ /* 0x0025620000100800 */
[----:B------:R-:W-:-:S03]  /*294e0*/  MOV R4, 0x29500 ;  /* 0x0002950000047802 */ /* 0x000fc60000000f00 */
[----:B--2--5:R-:W-:Y:S05]  /*294f0*/  CALL.REL.NOINC `($_ZN7cutlass13device_kernelIN5flash19enable_sm80_to_sm89INS1_16FlashAttnBwdSm80INS1_25CollectiveMainloopBwdSm80ILi2ELi2EN4cute5tupleIJNS5_1CILi128EEES8_NS7_ILi64EEEEEENS_10bfloat16_tEfNS_4arch4Sm80ELb0ELb0ELb1ELb1ELb1ELb0ELb0ELb0ELi2ELi4ELi4ELi4ELb0EEENS1_24CollectiveEpilogueBwdGQAISA_fSD_Li256ELb1ELb1EEENS1_19SingleTileSchedulerILb1ELb0ELb0ELi128EEEEEEEEEvNT_6ParamsE$_ZN4cute5tupleIJNS0_IJNS0_IJNS_1CILi1EEENS0_IJS2_NS1_ILi2EEES3_EEEEEES3_NS0_IJS3_S3_EEEEEENS0_IJNS0_IJNS1_ILi0EEENS0_IJS2_NS1_ILi256EEEiEEEEEENS1_ILi2048EEENS0_IJiNS1_ILi4096EEEEEEEEEEEC2ERKS7_RKSF_) ;  /* 0xfffe138000007944 */ /* 0x024fea0003c3ffff */
[----:B------:R1:W5:Y:S04]  /*29500*/  LDL R5, [R14] ;  /* 0x000000000e057983 */ /* 0x0003680000100800 */
[----:B------:R1:W5:Y:S01]  /*29510*/  LDL R4, [R14+0x4] ;  /* 0x000004000e047983 */ /* 0x0003620000100800 */
[----:B------:R-:W-:-:S03]  /*29520*/  MOV R6, 0x29540 ;  /* 0x0002954000067802 */ /* 0x000fc60000000f00 */
[----:B-1---5:R-:W-:Y:S05]  /*29530*/  CALL.REL.NOINC `($_ZN7cutlass13device_kernelIN5flash19enable_sm80_to_sm89INS1_16FlashAttnBwdSm80INS1_25CollectiveMainloopBwdSm80ILi2ELi2EN4cute5tupleIJNS5_1CILi128EEES8_NS7_ILi64EEEEEENS_10bfloat16_tEfNS_4arch4Sm80ELb0ELb0ELb1ELb1ELb1ELb0ELb0ELb0ELi2ELi4ELi4ELi4ELb0EEENS1_24CollectiveEpilogueBwdGQAISA_fSD_Li256ELb1ELb1EEENS1_19SingleTileSchedulerILb1ELb0ELb0ELi128EEEEEEEEEvNT_6ParamsE$_ZZN4cute7flattenINS_5tupleIJNS1_IJNS_1CILi0EEENS1_IJNS2_ILi1EEENS2_ILi512EEEiEEEEEENS2_ILi4096EEENS1_IJiNS2_ILi8192EEEEEEEEEEEDaRKT_ENKUlRKT_E_clIS7_EEDaSH_) ;  /* 0xfffe5b9000007944 */ /* 0x022fea0003c3ffff */
[----:B------:R2:W5:Y:S01]  /*29540*/  LDL R3, [R1+0x798] ;  /* 0x0007980001037983 */ /* 0x0005620000100800 */
[----:B------:R-:W-:-:S03]  /*29550*/  MOV R2, 0x29570 ;  /* 0x0002957000027802 */ /* 0x000fc60000000f00 */
[----:B-12--5:R-:W-:Y:S05]  /*29560*/  CALL.REL.NOINC `($_ZN7cutlass13device_kernelIN5flash19enable_sm80_to_sm89INS1_16FlashAttnBwdSm80INS1_25CollectiveMainloopBwdSm80ILi2ELi2EN4cute5tupleIJNS5_1CILi128EEES8_NS7_ILi64EEEEEENS_10bfloat16_tEfNS_4arch4Sm80ELb0ELb0ELb1ELb1ELb1ELb0ELb0ELb0ELi2ELi4ELi4ELi4ELb0EEENS1_24CollectiveEpilogueBwdGQAISA_fSD_Li256ELb1ELb1EEENS1_19SingleTileSchedulerILb1ELb0ELb0ELi128EEEEEEEEEvNT_6ParamsE$_ZZN4cute7flattenINS_5tupleIJNS1_IJNS_1CILi0EEENS1_IJNS2_ILi1EEENS2_ILi512EEEiEEEEEENS2_ILi4096EEENS1_IJiNS2_ILi8192EEEEEEEEEEEDaRKT_ENKUlRKT_E_clISA_EEDaSH_) ;  /* 0xfffe5c0000007944 */ /* 0x026fea0003c3ffff */
[----:B------:R1:W-:Y:S01]  /*29570*/  STL [R14], R3 ;  /* 0x000000030e007387 */ /* 0x0003e20000100800 */
[----:B------:R-:W-:-:S03]  /*29580*/  MOV R6, 0x295a0 ;  /* 0x000295a000067802 */ /* 0x000fc60000000f00 */
[----:B-1----:R-:W-:Y:S05]  /*29590*/  CALL.REL.NOINC `($_ZN7cutlass13device_kernelIN5flash19enable_sm80_to_sm89INS1_16FlashAttnBwdSm80INS1_25CollectiveMainloopBwdSm80ILi2ELi2EN4cute5tupleIJNS5_1CILi128EEES8_NS7_ILi64EEEEEENS_10bfloat16_tEfNS_4arch4Sm80ELb0ELb0ELb1ELb1ELb1ELb0ELb0ELb0ELi2ELi4ELi4ELi4ELb0EEENS1_24CollectiveEpilogueBwdGQAISA_fSD_Li256ELb1ELb1EEENS1_19SingleTileSchedulerILb1ELb0ELb0ELi128EEEEEEEEEvNT_6ParamsE$_ZZN4cute12filter_tupleINS_5tupleIJNS1_IJNS_1CILi0EEENS1_IJNS2_ILi1EEENS2_ILi512EEEiEEEEEENS2_ILi4096EEENS1_IJiNS2_ILi8192EEEEEEEEEZNS_7flattenISB_EEDaRKT_EUlRKT_E_EEDaSF_OT0_ENKUlDpSI_E_clIJNS1_IJS3_S4_S5_iEEENS1_IJS8_EEESA_EEEDaSM_) ;  /* 0xfffe1ea000007944 */ /* 0x002fea0003c3ffff */
[----:B------:R-:W-:Y:S02]  /*295a0*/  ULDC.64 UR4, c[0x0][0x118] ;  /* 0x0000460000047ab9 */ /* 0x000fe40000000a00 */
[----:B------:R1:W5:Y:S01]  /*295b0*/  LD.E.64 R2, [R58.64+0x8] ;  /* 0x000008043a027980 */ /* 0x000362000c101b00 */
[----:B------:R-:W-:-:S02]  /*295c0*/  MOV R9, R56 ;  /* 0x0000003800097202 */ /* 0x000fc40000000f00 */
[----:B------:R-:W-:Y:S02]  /*295d0*/  MOV R8, 0x295f0 ;  /* 0x000295f000087802 */ /* 0x000fe40000000f00 */
[----:B-1---5:R-:W-:Y:S05]  /*295e0*/  CALL.REL.NOINC `($_ZN7cutlass13device_kernelIN5flash19enable_sm80_to_sm89INS1_16FlashAttnBwdSm80INS1_25CollectiveMainloopBwdSm80ILi2ELi2EN4cute5tupleIJNS5_1CILi128EEES8_NS7_ILi64EEEEEENS_10bfloat16_tEfNS_4arch4Sm80ELb0ELb0ELb1ELb1ELb1ELb0ELb0ELb0ELi2ELi4ELi4ELi4ELb0EEENS1_24CollectiveEpilogueBwdGQAISA_fSD_Li256ELb1ELb1EEENS1_19SingleTileSchedulerILb1ELb0ELb0ELi128EEEEEEEEEvNT_6ParamsE$_ZN4cute8smem_ptrIPN7cutlass10bfloat16_tEECI1NS_12iter_adaptorIS3_S4_EEES3_) ;  /* 0xfffe1c5000007944 */ /* 0x022fea0003c3ffff */
[----:B-1----:R1:W5:Y:S01]  /*295f0*/  LDL.64 R2, [R14] ;  /* 0x000000000e027983 */ /* 0x0023620000100a00 */
[----:B------:R-:W-:-:S03]  /*29600*/  MOV R8, 0x29620 ;  /* 0x0002962000087802 */ /* 0x000fc60000000f00 */
[----:B-1---5:R-:W-:Y:S05]  /*29610*/  CALL.REL.NOINC `($_ZN7cutlass13device_kernelIN5flash19enable_sm80_to_sm89INS1_16FlashAttnBwdSm80INS1_25CollectiveMainloopBwdSm80ILi2ELi2EN4cute5tupleIJNS5_1CILi128EEES8_NS7_ILi64EEEEEENS_10bfloat16_tEfNS_4arch4Sm80ELb0ELb0ELb1ELb1ELb1ELb0ELb0ELb0ELi2ELi4ELi4ELi4ELb0EEENS1_24CollectiveEpilogueBwdGQAISA_fSD_Li256ELb1ELb1EEENS1_19SingleTileSchedulerILb1ELb0ELb0ELi128EEEEEEEEEvNT_6ParamsE$_ZN4cute8smem_ptrIPjECI1NS_12iter_adaptorIS1_S2_EEES1_) ;  /* 0xfffe1ce000007944 */ /* 0x022fea0003c3ffff */
[----:B------:R-:W2:Y:S01]  /*29620*/  LDL.64 R8, [R14] ;  /* 0x000000000e087983 */ /* 0x000ea20000100a00 */
[----:B-1----:R-:W-:Y:S01]  /*29630*/  MOV R3, R4 ;  /* 0x0000000400037202 */ /* 0x002fe20000000f00 */
[----:B------:R-:W-:Y:S01]  /*29640*/  IMAD.MOV.U32 R2, RZ, RZ, R5 ;  /* 0x000000ffff027224 */ /* 0x000fe200078e0005 */
[----:B------:R-:W-:Y:S01]  /*29650*/  MOV R4, 0x29680 ;  /* 0x0002968000047802 */ /* 0x000fe20000000f00 */
[----:B--2---:R1:W-:Y:S04]  /*29660*/  STL.64 [R1+0x750], R8 ;  /* 0x0007500801007387 */ /* 0x0043e80000100a00 */
[----:B-1----:R-:W-:Y:S05]  /*29670*/  CALL.REL.NOINC `($_ZN7cutlass13device_kernelIN5flash19enable_sm80_to_sm89INS1_16FlashAttnBwdSm80INS1_25CollectiveMainloopBwdSm80ILi2ELi2EN4cute5tupleIJNS5_1CILi128EEES8_NS7_ILi64EEEEEENS_10bfloat16_tEfNS_4arch4Sm80ELb0ELb0ELb1ELb1ELb1ELb0ELb0ELb0ELi2ELi4ELi4ELi4ELb0EEENS1_24CollectiveEpilogueBwdGQAISA_fSD_Li256ELb1ELb1EEENS1_19SingleTileSchedulerILb1ELb0ELb0ELi128EEEEEEEEEvNT_6ParamsE$_ZN4cute3eso3ESOILb0ELb0EJNS_6LayoutINS_5tupleIJNS3_IJNS_1CILi1EEENS3_IJS5_NS4_ILi2EEES6_EEEEEES6_NS3_IJS6_S6_EEEEEENS3_IJNS3_IJNS4_ILi0EEENS3_IJS5_NS4_ILi256EEEiEEEEEENS4_ILi2048EEENS3_IJiNS4_ILi4096EEEEEEEEEEENS_10ViewEngineINS_8smem_ptrIPjEEEEEEC2ERKSJ_RKSO_) ;  /* 0xfffdcb0000007944 */ /* 0x002fea0003c3ffff */
        /* <DEDUP_REMOVED lines=224> */
[----:B---3--:R-:W-:Y:S05]  /*2a480*/  CALL.REL.NOINC `($_ZN7cutlass13device_kernelIN5flash19enable_sm80_to_sm89INS1_16FlashAttnBwdSm80INS1_25CollectiveMainloopBwdSm80ILi2ELi2EN4cute5tupleIJNS5_1CILi128EEES8_NS7_ILi64EEEEEENS_10bfloat16_tEfNS_4arch4Sm80ELb0ELb0ELb1ELb1ELb1ELb0ELb0ELb0ELi2ELi4ELi4ELi4ELb0EEENS1_24CollectiveEpilogueBwdGQAISA_fSD_Li256ELb1ELb1EEENS1_19SingleTileSchedulerILb1ELb0ELb0ELi128EEEEEEEEEvNT_6ParamsE$_ZN4cute3eso3ESOILb1ELb0EJNS_6LayoutINS_5tupleIJNS3_IJNS_1CILi1EEENS3_IJNS4_ILi4EEENS4_ILi2EEEEEEEEES7_S6_EEENS3_IJNS3_IJNS4_ILi0EEENS3_IJS5_NS4_ILi8EEEEEEEEES6_NS4_ILi16EEEEEEEENS_10ViewEngineIPN7cutlass10bfloat16_tEEEEEC2ERKSH_RKSM_) ;  /* 0xfffdeea000007944 */ /* 0x008fea0003c3ffff */
[----:B-1----:R1:W5:Y:S04]  /*2a490*/  LDL.64 R50, [R24+0xc0] ;  /* 0x0000c00018327983 */ /* 0x0023680000100a00 */
[----:B------:R1:W5:Y:S01]  /*2a4a0*/  LDL.64 R2, [R14] ;  /* 0x000000000e027983 */ /* 0x0003620000100a00 */
[----:B------:R-:W-:-:S03]  /*2a4b0*/  MOV R6, 0x2a4d0 ;  /* 0x0002a4d000067802 */ /* 0x000fc60000000f00 */
[----:B-1---5:R-:W-:Y:S05]  /*2a4c0*/  CALL.REL.NOINC `($_ZN7cutlass13device_kernelIN5flash19enable_sm80_to_sm89INS1_16FlashAttnBwdSm80INS1_25CollectiveMainloopBwdSm80ILi2ELi2EN4cute5tupleIJNS5_1CILi128EEES8_NS7_ILi64EEEEEENS_10bfloat16_tEfNS_4arch4Sm80ELb0ELb0ELb1ELb1ELb1ELb0ELb0ELb0ELi2ELi4ELi4ELi4ELb0EEENS1_24CollectiveEpilogueBwdGQAISA_fSD_Li256ELb1ELb1EEENS1_19SingleTileSchedulerILb1ELb0ELb0ELi128EEEEEEEEEvNT_6ParamsE$_ZN4cute3eso3ESOILb1ELb0EJNS_6LayoutINS_5tupleIJNS3_IJNS_1CILi1EEENS3_IJNS4_ILi2EEES6_EEEEEES6_NS4_ILi4EEEEEENS3_IJNS3_IJNS4_ILi0EEENS3_IJS5_S9_EEEEEES6_NS4_ILi8EEEEEEEENS_10ViewEngineIPjEEEEC2ERKSG_RKSJ_) ;  /* 0xfffdee1000007944 */ /* 0x022fea0003c3ffff */
        /* <DEDUP_REMOVED lines=118> */
[----:B----45:R-:W-:Y:S05]  /*2ac30*/  CALL.REL.NOINC `($_ZN7cutlass13device_kernelIN5flash19enable_sm80_to_sm89INS1_16FlashAttnBwdSm80INS1_25CollectiveMainloopBwdSm80ILi2ELi2EN4cute5tupleIJNS5_1CILi128EEES8_NS7_ILi64EEEEEENS_10bfloat16_tEfNS_4arch4Sm80ELb0ELb0ELb1ELb1ELb1ELb0ELb0ELb0ELi2ELi4ELi4ELi4ELb0EEENS1_24CollectiveEpilogueBwdGQAISA_fSD_Li256ELb1ELb1EEENS1_19SingleTileSchedulerILb1ELb0ELb0ELi128EEEEEEEEEvNT_6ParamsE$_ZN4cute8smem_ptrIPN7cutlass10bfloat16_tEECI1NS_12iter_adaptorIS3_S4_EEES3_) ;  /* 0xfffe060000007944 */ /* 0x030fea0003c3ffff */
[----:B-1----:R1:W5:Y:S01]  /*2ac40*/  LDL.64 R2, [R1+0x758] ;  /* 0x0007580001027983 */ /* 0x0023620000100a00 */
[----:B------:R-:W-:-:S03]  /*2ac50*/  MOV R6, 0x2ac70 ;  /* 0x0002ac7000067802 */ /* 0x000fc60000000f00 */
[----:B-1---5:R-:W-:Y:S05]  /*2ac60*/  CALL.REL.NOINC `($_ZN7cutlass13device_kernelIN5flash19enable_sm80_to_sm89INS1_16FlashAttnBwdSm80INS1_25CollectiveMainloopBwdSm80ILi2ELi2EN4cute5tupleIJNS5_1CILi128EEES8_NS7_ILi64EEEEEENS_10bfloat16_tEfNS_4arch4Sm80ELb0ELb0ELb1ELb1ELb1ELb0ELb0ELb0ELi2ELi4ELi4ELi4ELb0EEENS1_24CollectiveEpilogueBwdGQAISA_fSD_Li256ELb1ELb1EEENS1_19SingleTileSchedulerILb1ELb0ELb0ELi128EEEEEEEEEvNT_6ParamsE$_ZN4cute3eso3ESOILb1ELb0EJNS_14ComposedLayoutINS_7SwizzleILi3ELi3ELi3EEENS_1CILj0EEENS_6LayoutINS_5tupleIJNS5_ILi64EEENS5_ILi128EEEEEENS8_IJNS5_ILi1EEES9_EEEEEEENS_10ViewEngineINS_8smem_ptrIPN7cutlass10bfloat16_tEEEEEEEC2ERKSF_RKSM_) ;  /* 0xfffdcbe000007944 */ /* 0x022fea0003c3ffff */
[----:B-1----:R1:W5:Y:S01]  /*2ac70*/  LDL.64 R2, [R1+0x758] ;  /* 0x0007580001027983 */ /* 0x0023620000100a00 */
[----:B------:R-:W-:-:S03]  /*2ac80*/  MOV R6, 0x2aca0 ;  /* 0x0002aca000067802 */ /* 0x000fc60000000f00 */
[----:B-1---5:R-:W-:Y:S05]  /*2ac90*/  CALL.REL.NOINC `($_ZN7cutlass13device_kernelIN5flash19enable_sm80_to_sm89INS1_16FlashAttnBwdSm80INS1_25CollectiveMainloopBwdSm80ILi2ELi2EN4cute5tupleIJNS5_1CILi128EEES8_NS7_ILi64EEEEEENS_10bfloat16_tEfNS_4arch4Sm80ELb0ELb0ELb1ELb1ELb1ELb0ELb0ELb0ELi2ELi4ELi4ELi4ELb0EEENS1_24CollectiveEpilogueBwdGQAISA_fSD_Li256ELb1ELb1EEENS1_19SingleTileSchedulerILb1ELb0ELb0ELi128EEEEEEEEEvNT_6ParamsE$_ZN4cute3eso3ESOILb1ELb0EJNS_14ComposedLayoutINS_7SwizzleILi3ELi3ELi3EEENS_1CILj0EEENS_6LayoutINS_5tupleIJNS8_IJNS8_IJNS5_ILi4EEENS5_ILi8EEEEEENS8_IJNS5_ILi2EEENS5_ILi1EEEEEEEEENS8_IJNS8_IJSC_SC_EEESB_EEEEEENS8_IJNS8_IJNS8_IJNS5_ILi128EEESD_EEENS8_IJSA_NS5_ILi0EEEEEEEEENS8_IJNS8_IJNS5_ILi64EEENS5_ILi512EEEEEENS8_IJNS5_ILi16EEENS5_ILi1024EEEEEEEEEEEEEEEENS_10ViewEngineINS_8smem_ptrIPN7cutlass10bfloat16_tEEEEEEEC2ERKSX_RKS14_) ;  /* 0xfffdcc5000007944 */ /* 0x022fea0003c3ffff */
        /* <DEDUP_REMOVED lines=23> */
[----:B------:R2:W-:Y:S01]  /*2ae10*/  STL [R14], R2 ;  /* 0x000000020e007387 */ /* 0x0005e20000100800 */
[----:B------:R-:W-:Y:S02]  /*2ae20*/  MOV R4, R56 ;  /* 0x0000003800047202 */ /* 0x000fe40000000f00 */
[----:B------:R-:W-:Y:S01]  /*2ae30*/  MOV R8, 0x2ae60 ;  /* 0x0002ae6000087802 */ /* 0x000fe20000000f00 */
[----:B------:R2:W-:Y:S04]  /*2ae40*/  STL [R14+0x4], R3 ;  /* 0x000004030e007387 */ /* 0x0005e80000100800 */
[----:B-12---:R-:W-:Y:S05]  /*2ae50*/  CALL.REL.NOINC `($_ZN7cutlass13device_kernelIN5flash19enable_sm80_to_sm89INS1_16FlashAttnBwdSm80INS1_25CollectiveMainloopBwdSm80ILi2ELi2EN4cute5tupleIJNS5_1CILi128EEES8_NS7_ILi64EEEEEENS_10bfloat16_tEfNS_4arch4Sm80ELb0ELb0ELb1ELb1ELb1ELb0ELb0ELb0ELi2ELi4ELi4ELi4ELb0EEENS1_24CollectiveEpilogueBwdGQAISA_fSD_Li256ELb1ELb1EEENS1_19SingleTileSchedulerILb1ELb0ELb0ELi128EEEEEEEEEvNT_6ParamsE$_ZZN4cute12filter_tupleINS_5tupleIJNS1_IJiNS1_IJiNS_1CILi0EEEEEEEEENS1_IJNS_10UnderscoreENS1_IJS6_S6_EEEEEEEEES9_ZNS_4diceIS9_S9_EEDaRKT_RKT0_EUlRKT_RKT0_E_EEDaSD_SG_OT1_ENKUlDpSJ_E_clIJNS1_IJiiS3_EEENS1_IJEEEEEEDaSQ_) ;  /* 0xfffe065000007944 */ /* 0x006fea0003c3ffff */
[----:B------:R-:W-:Y:S02]  /*2ae60*/  MOV R70, 0x2ae80 ;  /* 0x0002ae8000467802 */ /* 0x000fe40000000f00 */
[----:B-12--5:R-:W-:Y:S05]  /*2ae70*/  CALL.REL.NOINC `($_ZN7cutlass13device_kernelIN5flash19enable_sm80_to_sm89INS1_16FlashAttnBwdSm80INS1_25CollectiveMainloopBwdSm80ILi2ELi2EN4cute5tupleIJNS5_1CILi128EEES8_NS7_ILi64EEEEEENS_10bfloat16_tEfNS_4arch4Sm80ELb0ELb0ELb1ELb1ELb1ELb0ELb0ELb0ELi2ELi4ELi4ELi4ELb0EEENS1_24CollectiveEpilogueBwdGQAISA_fSD_Li256ELb1ELb1EEENS1_19SingleTileSchedulerILb1ELb0ELb0ELi128EEEEEEEEEvNT_6ParamsE$_ZZN4cute7idx2crdINS_5tupleIJiiNS_1CILi0EEEEEENS1_IJNS1_IJNS2_ILi4EEENS2_ILi8EEEEEENS2_ILi2EEENS2_ILi1EEEEEEEEDaRKT_RKT0_ENKUlRKT_RKT0_E_clIiS7_EEDaSJ_SM_) ;  /* 0xfffe43a000007944 */ /* 0x026fea0003c3ffff */
[----:B------:R-:W-:Y:S02]  /*2ae80*/  MOV R2, 0x2aea0 ;  /* 0x0002aea000027802 */ /* 0x000fe40000000f00 */
[----:B-1----:R-:W-:Y:S05]  /*2ae90*/  CALL.REL.NOINC `($_ZN7cutlass13device_kernelIN5flash19enable_sm80_to_sm89INS1_16FlashAttnBwdSm80INS1_25CollectiveMainloopBwdSm80ILi2ELi2EN4cute5tupleIJNS5_1CILi128EEES8_NS7_ILi64EEEEEENS_10bfloat16_tEfNS_4arch4Sm80ELb0ELb0ELb1ELb1ELb1ELb0ELb0ELb0ELi2ELi4ELi4ELi4ELb0EEENS1_24CollectiveEpilogueBwdGQAISA_fSD_Li256ELb1ELb1EEENS1_19SingleTileSchedulerILb1ELb0ELb0ELi128EEEEEEEEEvNT_6ParamsE$_ZZN4cute7idx2crdINS_5tupleIJiiNS_1CILi0EEEEEENS1_IJNS1_IJNS2_ILi4EEENS2_ILi8EEEEEENS2_ILi2EEENS2_ILi1EEEEEEEEDaRKT_RKT0_ENKUlRKT_RKT0_E_clIiS8_EEDaSJ_SM_) ;  /* 0xfffe47a000007944 */ /* 0x002fea0003c3ffff */
[----:B------:R1:W-:Y:S01]  /*2aea0*/  STL [R14], R6 ;  /* 0x000000060e007387 */ /* 0x0003e20000100800 */
[----:B------:R-:W-:Y:S02]  /*2aeb0*/  MOV R2, R56 ;  /* 0x0000003800027202 */ /* 0x000fe40000000f00 */
[----:B------:R-:W-:-:S02]  /*2aec0*/  MOV R70, 0x2aee0 ;  /* 0x0002aee000467802 */ /* 0x000fc40000000f00 */
[----:B-1----:R-:W-:Y:S05]  /*2aed0*/  CALL.REL.NOINC `($_ZN7cutlass13device_kernelIN5flash19enable_sm80_to_sm89INS1_16FlashAttnBwdSm80INS1_25CollectiveMainloopBwdSm80ILi2ELi2EN4cute5tupleIJNS5_1CILi128EEES8_NS7_ILi64EEEEEENS_10bfloat16_tEfNS_4arch4Sm80ELb0ELb0ELb1ELb1ELb1ELb0ELb0ELb0ELi2ELi4ELi4ELi4ELb0EEENS1_24CollectiveEpilogueBwdGQAISA_fSD_Li256ELb1ELb1EEENS1_19SingleTileSchedulerILb1ELb0ELb0ELi128EEEEEEEEEvNT_6ParamsE$_ZZN4cute9transformINS_5tupleIJiiNS_1CILi0EEEEEENS1_IJNS1_IJNS2_ILi4EEENS2_ILi8EEEEEENS2_ILi2EEENS2_ILi1EEEEEEZNS_7idx2crdIS4_SA_EEDaRKT_RKT0_EUlRKT_RKT0_E_EEDaSE_SH_OT1_ENKUlDpSK_E_clIJNS1_IJiiEEEiS3_EEEDaSR_) ;  /* 0xfffe4eb000007944 */ /* 0x002fea0003c3ffff */
[----:B------:R-:W-:Y:S02]  /*2aee0*/  MOV R6, 0x2af00 ;  /* 0x0002af0000067802 */ /* 0x000fe40000000f00 */
[----:B--2--5:R-:W-:Y:S05]  /*2aef0*/  CALL.REL.NOINC `($_ZN7cutlass13device_kernelIN5flash19enable_sm80_to_sm89INS1_16FlashAttnBwdSm80INS1_25CollectiveMainloopBwdSm80ILi2ELi2EN4cute5tupleIJNS5_1CILi128EEES8_NS7_ILi64EEEEEENS_10bfloat16_tEfNS_4arch4Sm80ELb0ELb0ELb1ELb1ELb1ELb0ELb0ELb0ELi2ELi4ELi4ELi4ELb0EEENS1_24CollectiveEpilogueBwdGQAISA_fSD_Li256ELb1ELb1EEENS1_19SingleTileSchedulerILb1ELb0ELb0ELi128EEEEEEEEEvNT_6ParamsE$_ZZN4cute13to_mixed_bitsINS_5tupleIJNS1_IJNS_1CILi4EEENS2_ILi8EEEEEENS2_ILi2EEENS2_ILi1EEEEEENS1_IJNS1_IJNS2_ILi128EEENS2_ILi0EEEEEES4_SA_EEENS1_IJNS1_IJiiEEEiSA_EEEEEDaRKT_RKT0_RKT1_ENKUlRKT_RKT0_RKT1_E_clIS5_SB_SD_EEDaSQ_ST_SW_) ;  /* 0xfffe103000007944 */ /* 0x024fea0003c3ffff */
[----:B------:R-:W-:Y:S02]  /*2af00*/  MOV R6, 0x2af20 ;  /* 0x0002af2000067802 */ /* 0x000fe40000000f00 */
[----:B------:R-:W-:Y:S05]  /*2af10*/  CALL.REL.NOINC `($_ZN7cutlass13device_kernelIN5flash19enable_sm80_to_sm89INS1_16FlashAttnBwdSm80INS1_25CollectiveMainloopBwdSm80ILi2ELi2EN4cute5tupleIJNS5_1CILi128EEES8_NS7_ILi64EEEEEENS_10bfloat16_tEfNS_4arch4Sm80ELb0ELb0ELb1ELb1ELb1ELb0ELb0ELb0ELi2ELi4ELi4ELi4ELb0EEENS1_24CollectiveEpilogueBwdGQAISA_fSD_Li256ELb1ELb1EEENS1_19SingleTileSchedulerILb1ELb0ELb0ELi128EEEEEEEEEvNT_6ParamsE$_ZZN4cute13to_mixed_bitsINS_5tupleIJNS1_IJNS_1CILi4EEENS2_ILi8EEEEEENS2_ILi2EEENS2_ILi1EEEEEENS1_IJNS1_IJNS2_ILi128EEENS2_ILi0EEEEEES4_SA_EEENS1_IJNS1_IJiiEEEiSA_EEEEEDaRKT_RKT0_RKT1_ENKUlRKT_RKT0_RKT1_E_clIS6_S4_iEEDaSQ_ST_SW_) ;  /* 0xfffe109000007944 */ /* 0x000fea0003c3ffff */
[----:B------:R-:W-:Y:S02]  /*2af20*/  MOV R5, R2 ;  /* 0x0000000200057202 */ /* 0x000fe40000000f00 */
[----:B------:R-:W-:-:S02]  /*2af30*/  MOV R2, 0x2af50 ;  /* 0x0002af5000027802 */ /* 0x000fc40000000f00 */
[----:B------:R-:W-:Y:S05]  /*2af40*/  CALL.REL.NOINC `($_ZN7cutlass13device_kernelIN5flash19enable_sm80_to_sm89INS1_16FlashAttnBwdSm80INS1_25CollectiveMainloopBwdSm80ILi2ELi2EN4cute5tupleIJNS5_1CILi128EEES8_NS7_ILi64EEEEEENS_10bfloat16_tEfNS_4arch4Sm80ELb0ELb0ELb1ELb1ELb1ELb0ELb0ELb0ELi2ELi4ELi4ELi4ELb0EEENS1_24CollectiveEpilogueBwdGQAISA_fSD_Li256ELb1ELb1EEENS1_19SingleTileSchedulerILb1ELb0ELb0ELi128EEEEEEEEEvNT_6ParamsE$_ZZN4cute13to_mixed_bitsINS_5tupleIJNS1_IJNS_1CILi4EEENS2_ILi8EEEEEENS2_ILi2EEENS2_ILi1EEEEEENS1_IJNS1_IJNS2_ILi128EEENS2_ILi0EEEEEES4_SA_EEENS1_IJNS1_IJiiEEEiSA_EEEEEDaRKT_RKT0_RKT1_ENKUlDpRKT_E_clIJNS_9MixedBitsILj0ELj384EEENSU_ILj0ELj8EEENS2_ILj0EEEEEEDaSR_) ;  /* 0xfffe0fa000007944 */ /* 0x000fea0003c3ffff */
        /* <DEDUP_REMOVED lines=13> */
[----:B-1----:R-:W-:Y:S05]  /*2b020*/  CALL.REL.NOINC `($_ZN7cutlass13device_kernelIN5flash19enable_sm80_to_sm89INS1_16FlashAttnBwdSm80INS1_25CollectiveMainloopBwdSm80ILi2ELi2EN4cute5tupleIJNS5_1CILi128EEES8_NS7_ILi64EEEEEENS_10bfloat16_tEfNS_4arch4Sm80ELb0ELb0ELb1ELb1ELb1ELb0ELb0ELb0ELi2ELi4ELi4ELi4ELb0EEENS1_24CollectiveEpilogueBwdGQAISA_fSD_Li256ELb1ELb1EEENS1_19SingleTileSchedulerILb1ELb0ELb0ELi128EEEEEEEEEvNT_6ParamsE$_ZN4cute3eso3ESOILb1ELb0EJNS_1CILi8EEEiiEEC2ERKS3_RKiS8_) ;  /* 0xfffdd22000007944 */ /* 0x002fea0003c3ffff */
[----:B-1----:R1:W5:Y:S01]  /*2b030*/  LDL.64 R2, [R1+0x758] ;  /* 0x0007580001027983 */ /* 0x0023620000100a00 */
[----:B------:R-:W-:Y:S01]  /*2b040*/  IMAD.MOV.U32 R5, RZ, RZ, 0x48 ;  /* 0x00000048ff057424 */ /* 0x000fe200078e00ff */
[----:B------:R-:W-:Y:S01]  /*2b050*/  LOP3.LUT P0, RZ, R11, 0x8, RZ, 0xc0, !PT ;  /* 0x000000080bff7812 */ /* 0x000fe2000780c0ff */
[----:B------:R-:W-:Y:S01]  /*2b060*/  IMAD.MOV.U32 R59, RZ, RZ, R23 ;  /* 0x000000ffff3b7224 */ /* 0x000fe200078e0017 */
[----:B------:R-:W-:-:S02]  /*2b070*/  MOV R6, 0x2b0a0 ;  /* 0x0002b0a000067802 */ /* 0x000fc40000000f00 */
[----:B------:R-:W-:-:S04]  /*2b080*/  SEL R5, R5, 0x38, !P0 ;  /* 0x0000003805057807 */ /* 0x000fc80004000000 */
[----:B-1---5:R-:W-:Y:S05]  /*2b090*/  CALL.REL.NOINC `($_ZN7cutlass13device_kernelIN5flash19enable_sm80_to_sm89INS1_16FlashAttnBwdSm80INS1_25CollectiveMainloopBwdSm80ILi2ELi2EN4cute5tupleIJNS5_1CILi128EEES8_NS7_ILi64EEEEEENS_10bfloat16_tEfNS_4arch4Sm80ELb0ELb0ELb1ELb1ELb1ELb0ELb0ELb0ELi2ELi4ELi4ELi4ELb0EEENS1_24CollectiveEpilogueBwdGQAISA_fSD_Li256ELb1ELb1EEENS1_19SingleTileSchedulerILb1ELb0ELb0ELi128EEEEEEEEEvNT_6ParamsE$_ZN4cute3eso3ESOILb0ELb1EJiNS_1CILi144EEENS2_ILi288EEEEEC2ERKiRKS3_RKS4_) ;  /* 0xfffdc38000007944 */ /* 0x022fea0003c3ffff */
[----:B-1----:R-:W2:Y:S01]  /*2b0a0*/  LDL R4, [R1+0x758] ;  /* 0x0007580001047983 */ /* 0x002ea20000100800 */
[----:B------:R-:W-:Y:S01]  /*2b0b0*/  IMAD.MOV.U32 R59, RZ, RZ, R23 ;  /* 0x000000ffff3b7224 */ /* 0x000fe200078e0017 */
[----:B------:R-:W-:Y:S02]  /*2b0c0*/  MOV R67, R12 ;  /* 0x0000000c00437202 */ /* 0x000fe40000000f00 */
[----:B------:R-:W-:Y:S01]  /*2b0d0*/  MOV R6, 0x2b100 ;  /* 0x0002b10000067802 */ /* 0x000fe20000000f00 */
[----:B--2---:R1:W-:Y:S04]  /*2b0e0*/  STL [R1+0x790], R4 ;  /* 0x0007900401007387 */ /* 0x0043e80000100800 */
[----:B-1----:R-:W-:Y:S05]  /*2b0f0*/  CALL.REL.NOINC `($_ZN7cutlass13device_kernelIN5flash19enable_sm80_to_sm89INS1_16FlashAttnBwdSm80INS1_25CollectiveMainloopBwdSm80ILi2ELi2EN4cute5tupleIJNS5_1CILi128EEES8_NS7_ILi64EEEEEENS_10bfloat16_tEfNS_4arch4Sm80ELb0ELb0ELb1ELb1ELb1ELb0ELb0ELb0ELi2ELi4ELi4ELi4ELb0EEENS1_24CollectiveEpilogueBwdGQAISA_fSD_Li256ELb1ELb1EEENS1_19SingleTileSchedulerILb1ELb0ELb0ELi128EEEEEEEEEvNT_6ParamsE$_ZN4cute3eso3ESOILb1ELb0EJNS_1CILi1EEENS_5tupleIJNS2_ILi8EEEiiEEENS2_ILi64EEENS4_IJiNS2_ILi144EEENS2_ILi288EEEEEENS2_ILi512EEEEEC2ERKS3_RKS6_RKS7_RKSA_RKSB_) ;  /* 0xfffdcc0000007944 */ /* 0x002fea0003c3ffff */
[----:B-1----:R1:W5:Y:S04]  /*2b100*/  LDL R5, [R1+0x760] ;  /* 0x0007600001057983 */ /* 0x0023680000100800 */
[----:B------:R1:W5:Y:S01]  /*2b110*/  LDL.64 R2, [R1+0x758] ;  /* 0x0007580001027983 */ /* 0x0003620000100a00 */
[----:B------:R-:W-:-:S02]  /*2b120*/  MOV R59, R23 ;  /* 0x00000017003b7202 */ /* 0x000fc40000000f00 */
[----:B------:R-:W-:Y:S02]  /*2b130*/  MOV R6, 0x2b150 ;  /* 0x0002b15000067802 */ /* 0x000fe40000000f00 */
[----:B-1---5:R-:W-:Y:S05]  /*2b140*/  CALL.REL.NOINC `($_ZN7cutlass13device_kernelIN5flash19enable_sm80_to_sm89INS1_16FlashAttnBwdSm80INS1_25CollectiveMainloopBwdSm80ILi2ELi2EN4cute5tupleIJNS5_1CILi128EEES8_NS7_ILi64EEEEEENS_10bfloat16_tEfNS_4arch4Sm80ELb0ELb0ELb1ELb1ELb1ELb0ELb0ELb0ELi2ELi4ELi4ELi4ELb0EEENS1_24CollectiveEpilogueBwdGQAISA_fSD_Li256ELb1ELb1EEENS1_19SingleTileSchedulerILb1ELb0ELb0ELi128EEEEEEEEEvNT_6ParamsE$_ZN4cute5tupleIJNS0_IJNS_1CILi8EEENS0_IJNS1_ILi2EEES3_S3_EEENS1_ILi1EEES4_S5_EEENS0_IJS5_NS0_IJS2_iiEEENS1_ILi64EEENS0_IJiNS1_ILi144EEENS1_ILi288EEEEEENS1_ILi512EEEEEEEEC2ERKS6_RKSD_) ;  /* 0xfffdfd3000007944 */ /* 0x022fea0003c3ffff */
[----:B------:R1:W5:Y:S04]  /*2b150*/  LDL R6, [R1+0x760] ;  /* 0x0007600001067983 */ /* 0x0003680000100800 */
[----:B------:R1:W5:Y:S01]  /*2b160*/  LDL.64 R2, [R1+0x758] ;  /* 0x0007580001027983 */ /* 0x0003620000100a00 */
[----:B------:R-:W-:-:S03]  /*2b170*/  MOV R4, 0x2b190 ;  /* 0x0002b19000047802 */ /* 0x000fc60000000f00 */
[----:B-1---5:R-:W-:Y:S05]  /*2b180*/  CALL.REL.NOINC `($_ZN7cutlass13device_kernelIN5flash19enable_sm80_to_sm89INS1_16FlashAttnBwdSm80INS1_25CollectiveMainloopBwdSm80ILi2ELi2EN4cute5tupleIJNS5_1CILi128EEES8_NS7_ILi64EEEEEENS_10bfloat16_tEfNS_4arch4Sm80ELb0ELb0ELb1ELb1ELb1ELb0ELb0ELb0ELi2ELi4ELi4ELi4ELb0EEENS1_24CollectiveEpilogueBwdGQAISA_fSD_Li256ELb1ELb1EEENS1_19SingleTileSchedulerILb1ELb0ELb0ELi128EEEEEEEEEvNT_6ParamsE$_ZZN4cute7flattenINS_5tupleIJNS_1CILi1EEENS1_IJNS2_ILi8EEEiiEEENS2_ILi64EEENS1_IJiNS2_ILi144EEENS2_ILi288EEEEEENS2_ILi512EEEEEEEEDaRKT_ENKUlRKT_E_clIS5_EEDaSH_) ;  /* 0xfffe401000007944 */ /* 0x022fea0003c3ffff */
[----:B------:R1:W-:Y:S01]  /*2b190*/  STL [R14], R2 ;  /* 0x000000020e007387 */ /* 0x0003e20000100800 */
[----:B------:R-:W-:Y:S02]  /*2b1a0*/  MOV R5, R6 ;  /* 0x0000000600057202 */ /* 0x000fe40000000f00 */
[----:B------:R-:W-:Y:S01]  /*2b1b0*/  MOV R4, 0x2b1e0 ;  /* 0x0002b1e000047802 */ /* 0x000fe20000000f00 */
[----:B------:R1:W-:Y:S04]  /*2b1c0*/  STL [R14+0x4], R3 ;  /* 0x000004030e007387 */ /* 0x0003e80000100800 */
[----:B-1----:R-:W-:Y:S05]  /*2b1d0*/  CALL.REL.NOINC `($_ZN7cutlass13device_kernelIN5flash19enable_sm80_to_sm89INS1_16FlashAttnBwdSm80INS1_25CollectiveMainloopBwdSm80ILi2ELi2EN4cute5tupleIJNS5_1CILi128EEES8_NS7_ILi64EEEEEENS_10bfloat16_tEfNS_4arch4Sm80ELb0ELb0ELb1ELb1ELb1ELb0ELb0ELb0ELi2ELi4ELi4ELi4ELb0EEENS1_24CollectiveEpilogueBwdGQAISA_fSD_Li256ELb1ELb1EEENS1_19SingleTileSchedulerILb1ELb0ELb0ELi128EEEEEEEEEvNT_6ParamsE$_ZZN4cute7flattenINS_5tupleIJNS_1CILi1EEENS1_IJNS2_ILi8EEEiiEEENS2_ILi64EEENS1_IJiNS2_ILi144EEENS2_ILi288EEEEEENS2_ILi512EEEEEEEEDaRKT_ENKUlRKT_E_clIS9_EEDaSH_) ;  /* 0xfffe3fe000007944 */ /* 0x002fea0003c3ffff */
[----:B------:R1:W-:Y:S01]  /*2b1e0*/  STL [R1+0x794], R2 ;  /* 0x0007940201007387 */ /* 0x0003e20000100800 */
[----:B------:R-:W-:Y:S01]  /*2b1f0*/  IMAD.MOV.U32 R59, RZ, RZ, R56 ;  /* 0x000000ffff3b7224 */ /* 0x000fe200078e0038 */
[----:B------:R-:W-:-:S02]  /*2b200*/  MOV R66, R41 ;  /* 0x0000002900427202 */ /* 0x000fc40000000f00 */
[----:B------:R-:W-:Y:S02]  /*2b210*/  MOV R4, 0x2b230 ;  /* 0x0002b23000047802 */ /* 0x000fe40000000f00 */
[----:B-1----:R-:W-:Y:S05]  /*2b220*/  CALL.REL.NOINC `($_ZN7cutlass13device_kernelIN5flash19enable_sm80_to_sm89INS1_16FlashAttnBwdSm80INS1_25CollectiveMainloopBwdSm80ILi2ELi2EN4cute5tupleIJNS5_1CILi128EEES8_NS7_ILi64EEEEEENS_10bfloat16_tEfNS_4arch4Sm80ELb0ELb0ELb1ELb1ELb1ELb0ELb0ELb0ELi2ELi4ELi4ELi4ELb0EEENS1_24CollectiveEpilogueBwdGQAISA_fSD_Li256ELb1ELb1EEENS1_19SingleTileSchedulerILb1ELb0ELb0ELi128EEEEEEEEEvNT_6ParamsE$_ZZN4cute12filter_tupleINS_5tupleIJNS_1CILi1EEENS1_IJNS2_ILi8EEEiiEEENS2_ILi64EEENS1_IJiNS2_ILi144EEENS2_ILi288EEEEEENS2_ILi512EEEEEEZNS_7flattenISB_EEDaRKT_EUlRKT_E_EEDaSF_OT0_ENKUlDpSI_E_clIJNS1_IJS3_EEES5_NS1_IJS6_EEES9_NS1_IJSA_EEEEEEDaSM_) ;  /* 0xfffe085000007944 */ /* 0x002fea0003c3ffff */
[----:B------:R-:W-:Y:S02]  /*2b230*/  MOV R59, R23 ;  /* 0x00000017003b7202 */ /* 0x000fe40000000f00 */
[----:B------:R-:W-:Y:S02]  /*2b240*/  MOV R6, 0x2b260 ;  /* 0x0002b26000067802 */ /* 0x000fe40000000f00 */
[----:B--2--5:R-:W-:Y:S05]  /*2b250*/  CALL.REL.NOINC `($_ZN7cutlass13device_kernelIN5flash19enable_sm80_to_sm89INS1_16FlashAttnBwdSm80INS1_25CollectiveMainloopBwdSm80ILi2ELi2EN4cute5tupleIJNS5_1CILi128EEES8_NS7_ILi64EEEEEENS_10bfloat16_tEfNS_4arch4Sm80ELb0ELb0ELb1ELb1ELb1ELb0ELb0ELb0ELi2ELi4ELi4ELi4ELb0EEENS1_24CollectiveEpilogueBwdGQAISA_fSD_Li256ELb1ELb1EEENS1_19SingleTileSchedulerILb1ELb0ELb0ELi128EEEEEEEEEvNT_6ParamsE$_ZN4cute3eso3ESOILb0ELb1EJiNS_1CILi144EEENS2_ILi512EEEEEC2ERKiRKS3_RKS4_) ;  /* 0xfffdc21000007944 */ /* 0x024fea0003c3ffff */
[----:B------:R-:W2:Y:S01]  /*2b260*/  LDL R6, [R1+0x758] ;  /* 0x0007580001067983 */ /* 0x000ea20000100800 */
[----:B-1----:R-:W-:Y:S01]  /*2b270*/  IMAD.MOV.U32 R4, RZ, RZ, R44 ;  /* 0x000000ffff047224 */ /* 0x002fe200078e002c */
[----:B------:R-:W-:Y:S02]  /*2b280*/  MOV R59, R23 ;  /* 0x00000017003b7202 */ /* 0x000fe40000000f00 */
[----:B------:R-:W-:Y:S01]  /*2b290*/  MOV R8, 0x2b2c0 ;  /* 0x0002b2c000087802 */ /* 0x000fe20000000f00 */
[----:B--2---:R1:W-:Y:S04]  /*2b2a0*/  STL [R1+0x11ec], R6 ;  /* 0x0011ec0601007387 */ /* 0x0043e80000100800 */
[----:B-1----:R-:W-:Y:S05]  /*2b2b0*/  CALL.REL.NOINC `($_ZN7cutlass13device_kernelIN5flash19enable_sm80_to_sm89INS1_16FlashAttnBwdSm80INS1_25CollectiveMainloopBwdSm80ILi2ELi2EN4cute5tupleIJNS5_1CILi128EEES8_NS7_ILi64EEEEEENS_10bfloat16_tEfNS_4arch4Sm80ELb0ELb0ELb1ELb1ELb1ELb0ELb0ELb0ELi2ELi4ELi4ELi4ELb0EEENS1_24CollectiveEpilogueBwdGQAISA_fSD_Li256ELb1ELb1EEENS1_19SingleTileSchedulerILb1ELb0ELb0ELi128EEEEEEEEEvNT_6ParamsE$_ZN4cute3eso3ESOILb0ELb0EJiiNS_1CILi144EEENS2_ILi512EEEEEC2ERKiS7_RKS3_RKS4_) ;  /* 0xfffdbaa000007944 */ /* 0x002fea0003c3ffff */
[----:B-1----:R-:W2:Y:S01]  /*2b2c0*/  LDL.64 R4, [R1+0x758] ;  /* 0x0007580001047983 */ /* 0x002ea20000100a00 */
[----:B------:R-:W-:Y:S01]  /*2b2d0*/  IMAD.MOV.U32 R3, RZ, RZ, R16 ;  /* 0x000000ffff037224 */ /* 0x000fe200078e0010 */
[----:B------:R-:W-:Y:S01]  /*2b2e0*/  MOV R8, R42 ;  /* 0x0000002a00087202 */ /* 0x000fe20000000f00 */
[----:B------:R-:W-:Y:S01]  /*2b2f0*/  IMAD.MOV.U32 R66, RZ, RZ, R23 ;  /* 0x000000ffff427224 */ /* 0x000fe200078e0017 */
[----:B------:R-:W-:Y:S01]  /*2b300*/  MOV R6, 0x2b330 ;  /* 0x0002b33000067802 */ /* 0x000fe20000000f00 */
[----:B--2---:R1:W-:Y:S04]  /*2b310*/  STL.64 [R1+0x788], R4 ;  /* 0x0007880401007387 */ /* 0x0043e80000100a00 */
[----:B-1----:R-:W-:Y:S05]  /*2b320*/  CALL.REL.NOINC `($_ZN7cutlass13device_kernelIN5flash19enable_sm80_to_sm89INS1_16FlashAttnBwdSm80INS1_25CollectiveMainloopBwdSm80ILi2ELi2EN4cute5tupleIJNS5_1CILi128EEES8_NS7_ILi64EEEEEENS_10bfloat16_tEfNS_4arch4Sm80ELb0ELb0ELb1ELb1ELb1ELb0ELb0ELb0ELi2ELi4ELi4ELi4ELb0EEENS1_24CollectiveEpilogueBwdGQAISA_fSD_Li256ELb1ELb1EEENS1_19SingleTileSchedulerILb1ELb0ELb0ELi128EEEEEEEEEvNT_6ParamsE$_ZN4cute3eso3ESOILb0ELb0EJiiiNS_1CILi144EEENS2_ILi512EEEEEC2ERKiS7_S7_RKS3_RKS4_) ;  /* 0xfffdbcd000007944 */ /* 0x002fea0003c3ffff */
        /* <DEDUP_REMOVED lines=9> */
[----:B-1----:R-:W-:Y:S05]  /*2b3c0*/  CALL.REL.NOINC `($_ZN7cutlass13device_kernelIN5flash19enable_sm80_to_sm89INS1_16FlashAttnBwdSm80INS1_25CollectiveMainloopBwdSm80ILi2ELi2EN4cute5tupleIJNS5_1CILi128EEES8_NS7_ILi64EEEEEENS_10bfloat16_tEfNS_4arch4Sm80ELb0ELb0ELb1ELb1ELb1ELb0ELb0ELb0ELi2ELi4ELi4ELi4ELb0EEENS1_24CollectiveEpilogueBwdGQAISA_fSD_Li256ELb1ELb1EEENS1_19SingleTileSchedulerILb1ELb0ELb0ELi128EEEEEEEEEvNT_6ParamsE$_ZN4cute3eso3ESOILb1ELb0EJNS_1CILi8EEEiiiNS2_ILi144EEENS2_ILi512EEEEEC2ERKS3_RKiSA_SA_RKS4_RKS5_) ;  /* 0xfffdcef000007944 */ /* 0x002fea0003c3ffff */
        /* <DEDUP_REMOVED lines=8> */
[----:B-1----:R-:W-:Y:S05]  /*2b450*/  CALL.REL.NOINC `($_ZN7cutlass13device_kernelIN5flash19enable_sm80_to_sm89INS1_16FlashAttnBwdSm80INS1_25CollectiveMainloopBwdSm80ILi2ELi2EN4cute5tupleIJNS5_1CILi128EEES8_NS7_ILi64EEEEEENS_10bfloat16_tEfNS_4arch4Sm80ELb0ELb0ELb1ELb1ELb1ELb0ELb0ELb0ELi2ELi4ELi4ELi4ELb0EEENS1_24CollectiveEpilogueBwdGQAISA_fSD_Li256ELb1ELb1EEENS1_19SingleTileSchedulerILb1ELb0ELb0ELi128EEEEEEEEEvNT_6ParamsE$_ZN4cute3eso3ESOILb1ELb0EJNS_1CILi1EEEiiiNS2_ILi144EEENS2_ILi512EEEEEC2ERKS3_RKiSA_SA_RKS4_RKS5_) ;  /* 0xfffdc9e000007944 */ /* 0x002fea0003c3ffff */
[----:B-1----:R1:W5:Y:S04]  /*2b460*/  LDL R5, [R1+0x760] ;  /* 0x0007600001057983 */ /* 0x0023680000100800 */
[----:B------:R1:W5:Y:S01]  /*2b470*/  LDL.64 R2, [R1+0x758] ;  /* 0x0007580001027983 */ /* 0x0003620000100a00 */
[----:B------:R-:W-:-:S02]  /*2b480*/  MOV R58, R23 ;  /* 0x00000017003a7202 */ /* 0x000fc40000000f00 */
[----:B------:R-:W-:Y:S02]  /*2b490*/  MOV R6, 0x2b4b0 ;  /* 0x0002b4b000067802 */ /* 0x000fe40000000f00 */
[----:B-1---5:R-:W-:Y:S05]  /*2b4a0*/  CALL.REL.NOINC `($_ZN7cutlass13device_kernelIN5flash19enable_sm80_to_sm89INS1_16FlashAttnBwdSm80INS1_25CollectiveMainloopBwdSm80ILi2ELi2EN4cute5tupleIJNS5_1CILi128EEES8_NS7_ILi64EEEEEENS_10bfloat16_tEfNS_4arch4Sm80ELb0ELb0ELb1ELb1ELb1ELb0ELb0ELb0ELi2ELi4ELi4ELi4ELb0EEENS1_24CollectiveEpilogueBwdGQAISA_fSD_Li256ELb1ELb1EEENS1_19SingleTileSchedulerILb1ELb0ELb0ELi128EEEEEEEEEvNT_6ParamsE$_ZN4cute5tupleIJNS0_IJNS_1CILi16EEENS1_ILi2EEES3_S3_NS1_ILi4EEES3_EEENS0_IJNS1_ILi1EEEiiiNS1_ILi144EEENS1_ILi512EEEEEEEEC2ERKS5_RKS9_) ;  /* 0xfffdf6d000007944 */ /* 0x022fea0003c3ffff */
        /* <DEDUP_REMOVED lines=11> */
[----:B-1----:R-:W-:Y:S05]  /*2b560*/  CALL.REL.NOINC `($_ZN7cutlass13device_kernelIN5flash19enable_sm80_to_sm89INS1_16FlashAttnBwdSm80INS1_25CollectiveMainloopBwdSm80ILi2ELi2EN4cute5tupleIJNS5_1CILi128EEES8_NS7_ILi64EEEEEENS_10bfloat16_tEfNS_4arch4Sm80ELb0ELb0ELb1ELb1ELb1ELb0ELb0ELb0ELi2ELi4ELi4ELi4ELb0EEENS1_24CollectiveEpilogueBwdGQAISA_fSD_Li256ELb1ELb1EEENS1_19SingleTileSchedulerILb1ELb0ELb0ELi128EEEEEEEEEvNT_6ParamsE$_ZZN4cute6detail16composition_implINS_5tupleIJNS_1CILi16EEENS3_ILi2EEES5_S5_NS3_ILi4EEES5_EEENS2_IJNS3_ILi1EEEiiiNS3_ILi144EEENS3_ILi512EEEEEENS2_IJNS2_IJS5_S5_EEES6_NS3_ILi8EEEEEENS2_IJNS2_IJNS3_ILi64EEESA_EEES4_NS3_ILi1024EEEEEEEEDaRKT_RKT0_RKT1_RKT2_ENKUlRKT_RKT0_E_clISC_SG_EEDaSX_S10_) ;  /* 0xfffe1aa000007944 */ /* 0x002fea0003c3ffff */
[----:B------:R-:W-:Y:S01]  /*2b570*/  IMAD.MOV.U32 R3, RZ, RZ, R17 ;  /* 0x000000ffff037224 */ /* 0x000fe200078e0011 */
[----:B------:R-:W-:Y:S01]  /*2b580*/  MOV R5, R46 ;  /* 0x0000002e00057202 */ /* 0x000fe20000000f00 */
[----:B------:R-:W-:Y:S01]  /*2b590*/  IMAD.MOV.U32 R2, RZ, RZ, R41 ;  /* 0x000000ffff027224 */ /* 0x000fe200078e0029 */
[----:B------:R-:W-:-:S02]  /*2b5a0*/  MOV R17, R56 ;  /* 0x0000003800117202 */ /* 0x000fc40000000f00 */
[----:B------:R-:W-:Y:S02]  /*2b5b0*/  MOV R16, 0x2b5d0 ;  /* 0x0002b5d000107802 */ /* 0x000fe40000000f00 */
[----:B-1---5:R-:W-:Y:S05]  /*2b5c0*/  CALL.REL.NOINC `($_ZN7cutlass13device_kernelIN5flash19enable_sm80_to_sm89INS1_16FlashAttnBwdSm80INS1_25CollectiveMainloopBwdSm80ILi2ELi2EN4cute5tupleIJNS5_1CILi128EEES8_NS7_ILi64EEEEEENS_10bfloat16_tEfNS_4arch4Sm80ELb0ELb0ELb1ELb1ELb1ELb0ELb0ELb0ELi2ELi4ELi4ELi4ELb0EEENS1_24CollectiveEpilogueBwdGQAISA_fSD_Li256ELb1ELb1EEENS1_19SingleTileSchedulerILb1ELb0ELb0ELi128EEEEEEEEEvNT_6ParamsE$_ZZN4cute6detail16composition_implINS_5tupleIJNS_1CILi16EEENS3_ILi2EEES5_S5_NS3_ILi4EEES5_EEENS2_IJNS3_ILi1EEEiiiNS3_ILi144EEENS3_ILi512EEEEEENS2_IJNS2_IJS5_S5_EEES6_NS3_ILi8EEEEEENS2_IJNS2_IJNS3_ILi64EEESA_EEES4_NS3_ILi1024EEEEEEEEDaRKT_RKT0_RKT1_RKT2_ENKUlRKT_RKT0_E_clIS6_S4_EEDaSX_S10_) ;  /* 0xfffe17c000007944 */ /* 0x022fea0003c3ffff */
[----:B-----5:R2:W-:Y:S01]  /*2b5d0*/  STL.64 [R1+0x770], R2 ;  /* 0x0007700201007387 */ /* 0x0205e20000100a00 */
[----:B------:R-:W-:Y:S01]  /*2b5e0*/  IMAD.MOV.U32 R59, RZ, RZ, R23 ;  /* 0x000000ffff3b7224 */ /* 0x000fe200078e0017 */
[----:B------:R-:W-:Y:S02]  /*2b5f0*/  MOV R66, R22 ;  /* 0x0000001600427202 */ /* 0x000fe40000000f00 */
[----:B------:R-:W-:Y:S02]  /*2b600*/  MOV R4, 0x2b620 ;  /* 0x0002b62000047802 */ /* 0x000fe40000000f00 */
[----:B-12---:R-:W-:Y:S05]  /*2b610*/  CALL.REL.NOINC `($_ZN7cutlass13device_kernelIN5flash19enable_sm80_to_sm89INS1_16FlashAttnBwdSm80INS1_25CollectiveMainloopBwdSm80ILi2ELi2EN4cute5tupleIJNS5_1CILi128EEES8_NS7_ILi64EEEEEENS_10bfloat16_tEfNS_4arch4Sm80ELb0ELb0ELb1ELb1ELb1ELb0ELb0ELb0ELi2ELi4ELi4ELi4ELb0EEENS1_24CollectiveEpilogueBwdGQAISA_fSD_Li256ELb1ELb1EEENS1_19SingleTileSchedulerILb1ELb0ELb0ELi128EEEEEEEEEvNT_6ParamsE$_ZN4cute3eso3ESOILb0ELb0EJNS_5tupleIJiNS_1CILi512EEEEEENS2_IJiiEEENS3_ILi1024EEEEEC2ERKS5_RKS6_RKS7_) ;  /* 0xfffda9d000007944 */ /* 0x006fea0003c3ffff */
[----:B------:R2:W5:Y:S04]  /*2b620*/  LDL R5, [R1+0x760] ;  /* 0x0007600001057983 */ /* 0x0005680000100800 */
[----:B-1----:R2:W5:Y:S01]  /*2b630*/  LDL.64 R2, [R1+0x758] ;  /* 0x0007580001027983 */ /* 0x0025620000100a00 */
[----:B------:R-:W-:Y:S02]  /*2b640*/  MOV R59, R23 ;  /* 0x00000017003b7202 */ /* 0x000fe40000000f00 */
[----:B------:R-:W-:-:S02]  /*2b650*/  MOV R6, 0x2b670 ;  /* 0x0002b67000067802 */ /* 0x000fc40000000f00 */
[----:B--2--5:R-:W-:Y:S05]  /*2b660*/  CALL.REL.NOINC `($_ZN7cutlass13device_kernelIN5flash19enable_sm80_to_sm89INS1_16FlashAttnBwdSm80INS1_25CollectiveMainloopBwdSm80ILi2ELi2EN4cute5tupleIJNS5_1CILi128EEES8_NS7_ILi64EEEEEENS_10bfloat16_tEfNS_4arch4Sm80ELb0ELb0ELb1ELb1ELb1ELb0ELb0ELb0ELi2ELi4ELi4ELi4ELb0EEENS1_24CollectiveEpilogueBwdGQAISA_fSD_Li256ELb1ELb1EEENS1_19SingleTileSchedulerILb1ELb0ELb0ELi128EEEEEEEEEvNT_6ParamsE$_ZN4cute5tupleIJNS0_IJNS0_IJNS_1CILi2EEES2_EEES3_NS1_ILi8EEEEEENS0_IJNS0_IJiNS1_ILi512EEEEEENS0_IJiiEEENS1_ILi1024EEEEEEEEC2ERKS5_RKSA_) ;  /* 0xfffdf2d000007944 */ /* 0x024fea0003c3ffff */
        /* <DEDUP_REMOVED lines=9> */
[----:B-1---5:R-:W-:Y:S05]  /*2b700*/  CALL.REL.NOINC `($_ZN7cutlass13device_kernelIN5flash19enable_sm80_to_sm89INS1_16FlashAttnBwdSm80INS1_25CollectiveMainloopBwdSm80ILi2ELi2EN4cute5tupleIJNS5_1CILi128EEES8_NS7_ILi64EEEEEENS_10bfloat16_tEfNS_4arch4Sm80ELb0ELb0ELb1ELb1ELb1ELb0ELb0ELb0ELi2ELi4ELi4ELi4ELb0EEENS1_24CollectiveEpilogueBwdGQAISA_fSD_Li256ELb1ELb1EEENS1_19SingleTileSchedulerILb1ELb0ELb0ELi128EEEEEEEEEvNT_6ParamsE$_ZN4cute3eso3ESOILb0ELb0EJNS_6LayoutINS_5tupleIJNS3_IJNS_1CILi2EEES5_EEES6_NS4_ILi8EEEEEENS3_IJNS3_IJiNS4_ILi512EEEEEENS3_IJiiEEENS4_ILi1024EEEEEEEEjEEC2ERKSE_RKj) ;  /* 0xfffdaca000007944 */ /* 0x022fea0003c3ffff */
[----:B------:R-:W2:Y:S04]  /*2b710*/  LDL.64 R16, [R1+0x760] ;  /* 0x0007600001107983 */ /* 0x000ea80000100a00 */
[----:B-1----:R1:W5:Y:S01]  /*2b720*/  LDL.64 R4, [R1+0x758] ;  /* 0x0007580001047983 */ /* 0x0023620000100a00 */
[----:B------:R-:W-:Y:S02]  /*2b730*/  MOV R9, R23 ;  /* 0x0000001700097202 */ /* 0x000fe40000000f00 */
[----:B------:R-:W-:Y:S01]  /*2b740*/  MOV R8, 0x2b770 ;  /* 0x0002b77000087802 */ /* 0x000fe20000000f00 */
[----:B--2---:R-:W-:-:S04]  /*2b750*/  IMAD.WIDE.U32 R2, R17, 0x2, R48 ;  /* 0x0000000211027825 */ /* 0x004fc800078e0030 */
[----:B-1---5:R-:W-:Y:S05]  /*2b760*/  CALL.REL.NOINC `($_ZN7cutlass13device_kernelIN5flash19enable_sm80_to_sm89INS1_16FlashAttnBwdSm80INS1_25CollectiveMainloopBwdSm80ILi2ELi2EN4cute5tupleIJNS5_1CILi128EEES8_NS7_ILi64EEEEEENS_10bfloat16_tEfNS_4arch4Sm80ELb0ELb0ELb1ELb1ELb1ELb0ELb0ELb0ELi2ELi4ELi4ELi4ELb0EEENS1_24CollectiveEpilogueBwdGQAISA_fSD_Li256ELb1ELb1EEENS1_19SingleTileSchedulerILb1ELb0ELb0ELi128EEEEEEEEEvNT_6ParamsE$_ZN4cute8smem_ptrIPN7cutlass10bfloat16_tEECI1NS_12iter_adaptorIS3_S4_EEES3_) ;  /* 0xfffdfad000007944 */ /* 0x022fea0003c3ffff */
[----:B-1----:R-:W2:Y:S01]  /*2b770*/  LDL.64 R2, [R1+0x758] ;  /* 0x0007580001027983 */ /* 0x002ea20000100a00 */
[----:B------:R-:W-:Y:S01]  /*2b780*/  IMAD.MOV.U32 R59, RZ, RZ, R23 ;  /* 0x000000ffff3b7224 */ /* 0x000fe200078e0017 */
[----:B------:R-:W-:-:S02]  /*2b790*/  MOV R66, R22 ;  /* 0x0000001600427202 */ /* 0x000fc40000000f00 */
[----:B------:R-:W-:Y:S01]  /*2b7a0*/  MOV R6, 0x2b7d0 ;  /* 0x0002b7d000067802 */ /* 0x000fe20000000f00 */
[----:B--2---:R1:W-:Y:S04]  /*2b7b0*/  STL.64 [R1+0x770], R2 ;  /* 0x0007700201007387 */ /* 0x0043e80000100a00 */
[----:B-1----:R-:W-:Y:S05]  /*2b7c0*/  CALL.REL.NOINC `($_ZN7cutlass13device_kernelIN5flash19enable_sm80_to_sm89INS1_16FlashAttnBwdSm80INS1_25CollectiveMainloopBwdSm80ILi2ELi2EN4cute5tupleIJNS5_1CILi128EEES8_NS7_ILi64EEEEEENS_10bfloat16_tEfNS_4arch4Sm80ELb0ELb0ELb1ELb1ELb1ELb0ELb0ELb0ELi2ELi4ELi4ELi4ELb0EEENS1_24CollectiveEpilogueBwdGQAISA_fSD_Li256ELb1ELb1EEENS1_19SingleTileSchedulerILb1ELb0ELb0ELi128EEEEEEEEEvNT_6ParamsE$_ZN4cute3eso3ESOILb0ELb0EJNS_6LayoutINS_5tupleIJNS3_IJNS_1CILi2EEES5_EEES6_NS4_ILi8EEEEEENS3_IJNS3_IJiNS4_ILi512EEEEEENS3_IJiiEEENS4_ILi1024EEEEEEEENS_10ViewEngineINS_8smem_ptrIPN7cutlass10bfloat16_tEEEEEEEC2ERKSE_RKSL_) ;  /* 0xfffdab5000007944 */ /* 0x002fea0003c3ffff */
[----:B-1----:R1:W5:Y:S04]  /*2b7d0*/  LDL R5, [R1+0x75c] ;  /* 0x00075c0001057983 */ /* 0x0023680000100800 */
[----:B------:R1:W5:Y:S01]  /*2b7e0*/  LDL R3, [R1+0x760] ;  /* 0x0007600001037983 */ /* 0x0003620000100800 */
[----:B------:R-:W-:-:S03]  /*2b7f0*/  MOV R4, 0x2b810 ;  /* 0x0002b81000047802 */ /* 0x000fc60000000f00 */
[----:B-1---5:R-:W-:Y:S05]  /*2b800*/  CALL.REL.NOINC `($_ZN7cutlass13device_kernelIN5flash19enable_sm80_to_sm89INS1_16FlashAttnBwdSm80INS1_25CollectiveMainloopBwdSm80ILi2ELi2EN4cute5tupleIJNS5_1CILi128EEES8_NS7_ILi64EEEEEENS_10bfloat16_tEfNS_4arch4Sm80ELb0ELb0ELb1ELb1ELb1ELb0ELb0ELb0ELi2ELi4ELi4ELi4ELb0EEENS1_24CollectiveEpilogueBwdGQAISA_fSD_Li256ELb1ELb1EEENS1_19SingleTileSchedulerILb1ELb0ELb0ELi128EEEEEEEEEvNT_6ParamsE$_ZZN4cute4takeILi1ELi3ENS_5tupleIJNS1_IJiNS_1CILi512EEEEEENS1_IJiiEEENS2_ILi1024EEEEEEEEDaRKT1_ENKUlDpRKT_E_clIJS5_S6_EEEDaSE_) ;  /* 0xfffe117000007944 */ /* 0x022fea0003c3ffff */
[----:B------:R-:W-:Y:S02]  /*2b810*/  MOV R4, 0x2b830 ;  /* 0x0002b83000047802 */ /* 0x000fe40000000f00 */
[----:B-1---5:R-:W-:Y:S05]  /*2b820*/  CALL.REL.NOINC `($_ZN7cutlass13device_kernelIN5flash19enable_sm80_to_sm89INS1_16FlashAttnBwdSm80INS1_25CollectiveMainloopBwdSm80ILi2ELi2EN4cute5tupleIJNS5_1CILi128EEES8_NS7_ILi64EEEEEENS_10bfloat16_tEfNS_4arch4Sm80ELb0ELb0ELb1ELb1ELb1ELb0ELb0ELb0ELi2ELi4ELi4ELi4ELb0EEENS1_24CollectiveEpilogueBwdGQAISA_fSD_Li256ELb1ELb1EEENS1_19SingleTileSchedulerILb1ELb0ELb0ELi128EEEEEEEEEvNT_6ParamsE$_ZZN4cute16flatten_to_tupleINS_5tupleIJNS1_IJiiEEENS_1CILi1024EEEEEEEEDaRKT_ENKUlRKT_E_clIS2_EEDaSB_) ;  /* 0xfffe0c6000007944 */ /* 0x022fea0003c3ffff */
[----:B------:R1:W-:Y:S01]  /*2b830*/  STL [R14], R2 ;  /* 0x000000020e007387 */ /* 0x0003e20000100800 */
[----:B------:R-:W-:Y:S02]  /*2b840*/  MOV R59, R56 ;  /* 0x00000038003b7202 */ /* 0x000fe40000000f00 */
[----:B------:R-:W-:Y:S01]  /*2b850*/  MOV R4, 0x2b880 ;  /* 0x0002b88000047802 */ /* 0x000fe20000000f00 */
[----:B------:R1:W-:Y:S04]  /*2b860*/  STL [R14+0x4], R3 ;  /* 0x000004030e007387 */ /* 0x0003e80000100800 */
[----:B-1----:R-:W-:Y:S05]  /*2b870*/  CALL.REL.NOINC `($_ZN7cutlass13device_kernelIN5flash19enable_sm80_to_sm89INS1_16FlashAttnBwdSm80INS1_25CollectiveMainloopBwdSm80ILi2ELi2EN4cute5tupleIJNS5_1CILi128EEES8_NS7_ILi64EEEEEENS_10bfloat16_tEfNS_4arch4Sm80ELb0ELb0ELb1ELb1ELb1ELb0ELb0ELb0ELi2ELi4ELi4ELi4ELb0EEENS1_24CollectiveEpilogueBwdGQAISA_fSD_Li256ELb1ELb1EEENS1_19SingleTileSchedulerILb1ELb0ELb0ELi128EEEEEEEEEvNT_6ParamsE$_ZZN4cute12filter_tupleINS_5tupleIJNS1_IJiiEEENS_1CILi1024EEEEEEZNS_16flatten_to_tupleIS5_EEDaRKT_EUlRKT_E_EEDaS9_OT0_ENKUlDpSC_E_clIJS2_NS1_IJS4_EEEEEEDaSG_) ;  /* 0xfffdfcd000007944 */ /* 0x002fea0003c3ffff */
        /* <DEDUP_REMOVED lines=25> */
[----:B-1----:R2:W5:Y:S01]  /*2ba10*/  LD.E R3, [R10.64] ;  /* 0x000000040a037980 */ /* 0x002562000c101900 */
[----:B------:R-:W-:-:S03]  /*2ba20*/  MOV R4, 0x2ba40 ;  /* 0x0002ba4000047802 */ /* 0x000fc60000000f00 */
[----:B--2--5:R-:W-:Y:S05]  /*2ba30*/  CALL.REL.NOINC `($_ZN7cutlass13device_kernelIN5flash19enable_sm80_to_sm89INS1_16FlashAttnBwdSm80INS1_25CollectiveMainloopBwdSm80ILi2ELi2EN4cute5tupleIJNS5_1CILi128EEES8_NS7_ILi64EEEEEENS_10bfloat16_tEfNS_4arch4Sm80ELb0ELb0ELb1ELb1ELb1ELb0ELb0ELb0ELi2ELi4ELi4ELi4ELb0EEENS1_24CollectiveEpilogueBwdGQAISA_fSD_Li256ELb1ELb1EEENS1_19SingleTileSchedulerILb1ELb0ELb0ELi128EEEEEEEEEvNT_6ParamsE$_ZZN4cute5sliceINS_5tupleIJNS_10UnderscoreES2_S2_iEEENS1_IJNS1_IJNS_1CILi1EEENS4_ILi0EEEEEEiNS4_ILi1024EEENS4_ILi8192EEEEEEEEDaRKT_RKT0_ENKUlRKT_RKT0_E_clIS2_iEEDaSJ_SM_) ;  /* 0xfffe110000007944 */ /* 0x024fea0003c3ffff */
[----:B------:R-:W-:Y:S02]  /*2ba40*/  MOV R4, 0x2ba60 ;  /* 0x0002ba6000047802 */ /* 0x000fe40000000f00 */
[----:B-1---5:R-:W-:Y:S05]  /*2ba50*/  CALL.REL.NOINC `($_ZN7cutlass13device_kernelIN5flash19enable_sm80_to_sm89INS1_16FlashAttnBwdSm80INS1_25CollectiveMainloopBwdSm80ILi2ELi2EN4cute5tupleIJNS5_1CILi128EEES8_NS7_ILi64EEEEEENS_10bfloat16_tEfNS_4arch4Sm80ELb0ELb0ELb1ELb1ELb1ELb0ELb0ELb0ELi2ELi4ELi4ELi4ELb0EEENS1_24CollectiveEpilogueBwdGQAISA_fSD_Li256ELb1ELb1EEENS1_19SingleTileSchedulerILb1ELb0ELb0ELi128EEEEEEEEEvNT_6ParamsE$_ZZN4cute12filter_tupleINS_5tupleIJNS_10UnderscoreES2_S2_iEEENS1_IJNS1_IJNS_1CILi1EEENS4_ILi0EEEEEEiNS4_ILi1024EEENS4_ILi8192EEEEEEZNS_5sliceIS3_SA_EEDaRKT_RKT0_EUlRKT_RKT0_E_EEDaSE_SH_OT1_ENKUlDpSK_E_clIJNS1_IJS7_EEENS1_IJiEEENS1_IJS8_EEENS1_IJEEEEEEDaSR_) ;  /* 0xfffdfd4000007944 */ /* 0x022fea0003c3ffff */
[----:B------:R-:W-:Y:S02]  /*2ba60*/  MOV R4, 0x2ba80 ;  /* 0x0002ba8000047802 */ /* 0x000fe40000000f00 */
[----:B-1---5:R-:W-:Y:S05]  /*2ba70*/  CALL.REL.NOINC `($_ZN7cutlass13device_kernelIN5flash19enable_sm80_to_sm89INS1_16FlashAttnBwdSm80INS1_25CollectiveMainloopBwdSm80ILi2ELi2EN4cute5tupleIJNS5_1CILi128EEES8_NS7_ILi64EEEEEENS_10bfloat16_tEfNS_4arch4Sm80ELb0ELb0ELb1ELb1ELb1ELb0ELb0ELb0ELi2ELi4ELi4ELi4ELb0EEENS1_24CollectiveEpilogueBwdGQAISA_fSD_Li256ELb1ELb1EEENS1_19SingleTileSchedulerILb1ELb0ELb0ELi128EEEEEEEEEvNT_6ParamsE$_ZN4cute5tupleIJNS0_IJNS0_IJNS_1CILi8EEENS1_ILi1EEEEEENS1_ILi2EEES2_EEENS0_IJNS0_IJS3_NS1_ILi0EEEEEEiNS1_ILi1024EEEEEEEEC2ERKS6_RKSA_) ;  /* 0xfffdf07000007944 */ /* 0x022fea0003c3ffff */
[----:B------:R1:W5:Y:S01]  /*2ba80*/  LDL R2, [R1+0x758] ;  /* 0x0007580001027983 */ /* 0x0003620000100800 */
[----:B------:R-:W-:Y:S02]  /*2ba90*/  SHF.L.U32 R6, R5, 0xd, RZ ;  /* 0x0000000d05067819 */ /* 0x000fe400000006ff */
[----:B------:R-:W-:-:S03]  /*2baa0*/  MOV R4, 0x2bad0 ;  /* 0x0002bad000047802 */ /* 0x000fc60000000f00 */
[----:B------:R1:W-:Y:S04]  /*2bab0*/  STL [R1+0x11e0], R6 ;  /* 0x0011e00601007387 */ /* 0x0003e80000100800 */
[----:B-1---5:R-:W-:Y:S05]  /*2bac0*/  CALL.REL.NOINC `($_ZN7cutlass13device_kernelIN5flash19enable_sm80_to_sm89INS1_16FlashAttnBwdSm80INS1_25CollectiveMainloopBwdSm80ILi2ELi2EN4cute5tupleIJNS5_1CILi128EEES8_NS7_ILi64EEEEEENS_10bfloat16_tEfNS_4arch4Sm80ELb0ELb0ELb1ELb1ELb1ELb0ELb0ELb0ELi2ELi4ELi4ELi4ELb0EEENS1_24CollectiveEpilogueBwdGQAISA_fSD_Li256ELb1ELb1EEENS1_19SingleTileSchedulerILb1ELb0ELb0ELi128EEEEEEEEEvNT_6ParamsE$_ZN4cute3eso3ESOILb0ELb0EJNS_6LayoutINS_5tupleIJNS3_IJNS_1CILi8EEENS4_ILi1EEEEEENS4_ILi2EEES5_EEENS3_IJNS3_IJS6_NS4_ILi0EEEEEEiNS4_ILi1024EEEEEEEEiEEC2ERKSE_RKi) ;  /* 0xfffdae9000007944 */ /* 0x022fea0003c3ffff */
[----:B------:R-:W-:Y:S01]  /*2bad0*/  ULDC.64 UR4, c[0x0][0x118] ;  /* 0x0000460000047ab9 */ /* 0x000fe20000000a00 */
[----:B-1----:R-:W2:Y:S04]  /*2bae0*/  LDL.64 R4, [R1+0x758] ;  /* 0x0007580001047983 */ /* 0x002ea80000100a00 */
[----:B------:R-:W2:Y:S01]  /*2baf0*/  LD.E.64 R2, [R10.64+0x8] ;  /* 0x000008040a027980 */ /* 0x000ea2000c101b00 */
[----:B------:R-:W-:Y:S02]  /*2bb00*/  MOV R9, R23 ;  /* 0x0000001700097202 */ /* 0x000fe40000000f00 */
[----:B------:R-:W-:Y:S01]  /*2bb10*/  MOV R8, 0x2bb40 ;  /* 0x0002bb4000087802 */ /* 0x000fe20000000f00 */
[----:B--2---:R-:W-:-:S04]  /*2bb20*/  IMAD.WIDE R2, R5, 0x2, R2 ;  /* 0x0000000205027825 */ /* 0x004fc800078e0202 */
[----:B------:R-:W-:Y:S05]  /*2bb30*/  CALL.REL.NOINC `($_ZN7cutlass13device_kernelIN5flash19enable_sm80_to_sm89INS1_16FlashAttnBwdSm80INS1_25CollectiveMainloopBwdSm80ILi2ELi2EN4cute5tupleIJNS5_1CILi128EEES8_NS7_ILi64EEEEEENS_10bfloat16_tEfNS_4arch4Sm80ELb0ELb0ELb1ELb1ELb1ELb0ELb0ELb0ELi2ELi4ELi4ELi4ELb0EEENS1_24CollectiveEpilogueBwdGQAISA_fSD_Li256ELb1ELb1EEENS1_19SingleTileSchedulerILb1ELb0ELb0ELi128EEEEEEEEEvNT_6ParamsE$_ZN4cute8smem_ptrIPN7cutlass10bfloat16_tEECI1NS_12iter_adaptorIS3_S4_EEES3_) ;  /* 0xfffdf70000007944 */ /* 0x000fea0003c3ffff */
[----:B-1----:R-:W2:Y:S01]  /*2bb40*/  LDL.64 R2, [R1+0x758] ;  /* 0x0007580001027983 */ /* 0x002ea20000100a00 */
[----:B------:R-:W-:-:S02]  /*2bb50*/  MOV R6, R4 ;  /* 0x0000000400067202 */ /* 0x000fc40000000f00 */
[----:B------:R-:W-:Y:S01]  /*2bb60*/  MOV R4, 0x2bb90 ;  /* 0x0002bb9000047802 */ /* 0x000fe20000000f00 */
[----:B--2---:R1:W-:Y:S04]  /*2bb70*/  STL.64 [R1+0x770], R2 ;  /* 0x0007700201007387 */ /* 0x0043e80000100a00 */
[----:B-1----:R-:W-:Y:S05]  /*2bb80*/  CALL.REL.NOINC `($_ZN7cutlass13device_kernelIN5flash19enable_sm80_to_sm89INS1_16FlashAttnBwdSm80INS1_25CollectiveMainloopBwdSm80ILi2ELi2EN4cute5tupleIJNS5_1CILi128EEES8_NS7_ILi64EEEEEENS_10bfloat16_tEfNS_4arch4Sm80ELb0ELb0ELb1ELb1ELb1ELb0ELb0ELb0ELi2ELi4ELi4ELi4ELb0EEENS1_24CollectiveEpilogueBwdGQAISA_fSD_Li256ELb1ELb1EEENS1_19SingleTileSchedulerILb1ELb0ELb0ELi128EEEEEEEEEvNT_6ParamsE$_ZN4cute3eso3ESOILb0ELb0EJNS_6LayoutINS_5tupleIJNS3_IJNS_1CILi8EEENS4_ILi1EEEEEENS4_ILi2EEES5_EEENS3_IJNS3_IJS6_NS4_ILi0EEEEEEiNS4_ILi1024EEEEEEEENS_10ViewEngineINS_8smem_ptrIPN7cutlass10bfloat16_tEEEEEEEC2ERKSE_RKSL_) ;  /* 0xfffdad6000007944 */ /* 0x002fea0003c3ffff */
[----:B-1----:R-:W2:Y:S01]  /*2bb90*/  LDL.64 R2, [R24+0xe0] ;  /* 0x0000e00018027983 */ /* 0x002ea20000100a00 */
[----:B------:R-:W-:-:S03]  /*2bba0*/  ULDC.64 UR4, c[0x0][0x118] ;  /* 0x0000460000047ab9 */ /* 0x000fc60000000a00 */
[----:B------:R1:W5:Y:S04]  /*2bbb0*/  LDL R41, [R1+0x758] ;  /* 0x0007580001297983 */ /* 0x0003680000100800 */
[----:B------:R1:W5:Y:S04]  /*2bbc0*/  LDL.64 R54, [R1+0x760] ;  /* 0x0007600001367983 */ /* 0x0003680000100a00 */
[----:B------:R1:W5:Y:S04]  /*2bbd0*/  LDL.64 R10, [R24+0xc8] ;  /* 0x0000c800180a7983 */ /* 0x0003680000100a00 */
[----:B--2---:R-:W5:Y:S01]  /*2bbe0*/  LD.E.64 R2, [R2.64] ;  /* 0x0000000402027980 */ /* 0x004f62000c101b00 */
[----:B------:R-:W-:-:S03]  /*2bbf0*/  MOV R6, 0x2bc10 ;  /* 0x0002bc1000067802 */ /* 0x000fc60000000f00 */
[----:B-1---5:R-:W-:Y:S05]  /*2bc00*/  CALL.REL.NOINC `($_ZN7cutlass13device_kernelIN5flash19enable_sm80_to_sm89INS1_16FlashAttnBwdSm80INS1_25CollectiveMainloopBwdSm80ILi2ELi2EN4cute5tupleIJNS5_1CILi128EEES8_NS7_ILi64EEEEEENS_10bfloat16_tEfNS_4arch4Sm80ELb0ELb0ELb1ELb1ELb1ELb0ELb0ELb0ELi2ELi4ELi4ELi4ELb0EEENS1_24CollectiveEpilogueBwdGQAISA_fSD_Li256ELb1ELb1EEENS1_19SingleTileSchedulerILb1ELb0ELb0ELi128EEEEEEEEEvNT_6ParamsE$_ZN4cute3eso3ESOILb1ELb0EJNS_14ComposedLayoutINS_7SwizzleILi3ELi3ELi3EEENS_1CILi0EEENS_6LayoutINS_5tupleIJNS8_IJNS8_IJNS5_ILi4EEENS5_ILi8EEEEEENS8_IJS9_NS5_ILi1EEEEEEEEENS8_IJNS8_IJNS5_ILi2EEESF_SF_EEENS8_IJSF_SA_EEEEEEEEENS8_IJNS8_IJNS8_IJNS5_ILi128EEESC_EEENS8_IJNS5_ILi16EEES6_EEEEEENS8_IJNS8_IJNS5_ILi64EEESA_NS5_ILi512EEEEEENS8_IJNS5_ILi8192EEENS5_ILi1024EEEEEEEEEEEEEEEENS_10ViewEngineINS_8smem_ptrIPN7cutlass10bfloat16_tEEEEEEEC2ERKSY_RKS15_) ;  /* 0xfffdbbf000007944 */ /* 0x022fea0003c3ffff */
        /* <DEDUP_REMOVED lines=29> */
[----:B-12--5:R-:W-:Y:S05]  /*2bde0*/  CALL.REL.NOINC `($_ZN7cutlass13device_kernelIN5flash19enable_sm80_to_sm89INS1_16FlashAttnBwdSm80INS1_25CollectiveMainloopBwdSm80ILi2ELi2EN4cute5tupleIJNS5_1CILi128EEES8_NS7_ILi64EEEEEENS_10bfloat16_tEfNS_4arch4Sm80ELb0ELb0ELb1ELb1ELb1ELb0ELb0ELb0ELi2ELi4ELi4ELi4ELb0EEENS1_24CollectiveEpilogueBwdGQAISA_fSD_Li256ELb1ELb1EEENS1_19SingleTileSchedulerILb1ELb0ELb0ELi128EEEEEEEEEvNT_6ParamsE$_ZZN4cute7idx2crdINS_5tupleIJiiNS_1CILi0EEEEEENS1_IJNS1_IJNS2_ILi4EEENS2_ILi8EEEEEES5_NS2_ILi1EEEEEEEEDaRKT_RKT0_ENKUlRKT_RKT0_E_clIiS7_EEDaSI_SL_) ;  /* 0xfffe38b000007944 */ /* 0x026fea0003c3ffff */
[----:B------:R-:W-:Y:S02]  /*2bdf0*/  MOV R2, 0x2be10 ;  /* 0x0002be1000027802 */ /* 0x000fe40000000f00 */
[----:B-1----:R-:W-:Y:S05]  /*2be00*/  CALL.REL.NOINC `($_ZN7cutlass13device_kernelIN5flash19enable_sm80_to_sm89INS1_16FlashAttnBwdSm80INS1_25CollectiveMainloopBwdSm80ILi2ELi2EN4cute5tupleIJNS5_1CILi128EEES8_NS7_ILi64EEEEEENS_10bfloat16_tEfNS_4arch4Sm80ELb0ELb0ELb1ELb1ELb1ELb0ELb0ELb0ELi2ELi4ELi4ELi4ELb0EEENS1_24CollectiveEpilogueBwdGQAISA_fSD_Li256ELb1ELb1EEENS1_19SingleTileSchedulerILb1ELb0ELb0ELi128EEEEEEEEEvNT_6ParamsE$_ZZN4cute7idx2crdINS_5tupleIJiiNS_1CILi0EEEEEENS1_IJNS1_IJNS2_ILi4EEENS2_ILi8EEEEEES5_NS2_ILi1EEEEEEEEDaRKT_RKT0_ENKUlRKT_RKT0_E_clIiS5_EEDaSI_SL_) ;  /* 0xfffe386000007944 */ /* 0x002fea0003c3ffff */
[----:B------:R1:W-:Y:S01]  /*2be10*/  STL [R14], R6 ;  /* 0x000000060e007387 */ /* 0x0003e20000100800 */
[----:B------:R-:W-:Y:S02]  /*2be20*/  MOV R2, R56 ;  /* 0x0000003800027202 */ /* 0x000fe40000000f00 */
[----:B------:R-:W-:-:S02]  /*2be30*/  MOV R70, 0x2be50 ;  /* 0x0002be5000467802 */ /* 0x000fc40000000f00 */
[----:B-1----:R-:W-:Y:S05]  /*2be40*/  CALL.REL.NOINC `($_ZN7cutlass13device_kernelIN5flash19enable_sm80_to_sm89INS1_16FlashAttnBwdSm80INS1_25CollectiveMainloopBwdSm80ILi2ELi2EN4cute5tupleIJNS5_1CILi128EEES8_NS7_ILi64EEEEEENS_10bfloat16_tEfNS_4arch4Sm80ELb0ELb0ELb1ELb1ELb1ELb0ELb0ELb0ELi2ELi4ELi4ELi4ELb0EEENS1_24CollectiveEpilogueBwdGQAISA_fSD_Li256ELb1ELb1EEENS1_19SingleTileSchedulerILb1ELb0ELb0ELi128EEEEEEEEEvNT_6ParamsE$_ZZN4cute9transformINS_5tupleIJiiNS_1CILi0EEEEEENS1_IJNS1_IJNS2_ILi4EEENS2_ILi8EEEEEES5_NS2_ILi1EEEEEEZNS_7idx2crdIS4_S9_EEDaRKT_RKT0_EUlRKT_RKT0_E_EEDaSD_SG_OT1_ENKUlDpSJ_E_clIJNS1_IJiiEEEiS3_EEEDaSQ_) ;  /* 0xfffe3fc000007944 */ /* 0x002fea0003c3ffff */
[----:B------:R-:W-:Y:S02]  /*2be50*/  MOV R6, 0x2be70 ;  /* 0x0002be7000067802 */ /* 0x000fe40000000f00 */
[----:B--2--5:R-:W-:Y:S05]  /*2be60*/  CALL.REL.NOINC `($_ZN7cutlass13device_kernelIN5flash19enable_sm80_to_sm89INS1_16FlashAttnBwdSm80INS1_25CollectiveMainloopBwdSm80ILi2ELi2EN4cute5tupleIJNS5_1CILi128EEES8_NS7_ILi64EEEEEENS_10bfloat16_tEfNS_4arch4Sm80ELb0ELb0ELb1ELb1ELb1ELb0ELb0ELb0ELi2ELi4ELi4ELi4ELb0EEENS1_24CollectiveEpilogueBwdGQAISA_fSD_Li256ELb1ELb1EEENS1_19SingleTileSchedulerILb1ELb0ELb0ELi128EEEEEEEEEvNT_6ParamsE$_ZZN4cute13to_mixed_bitsINS_5tupleIJNS1_IJNS_1CILi4EEENS2_ILi8EEEEEES3_NS2_ILi1EEEEEENS1_IJNS1_IJNS2_ILi128EEENS2_ILi0EEEEEENS2_ILi16EEES9_EEENS1_IJNS1_IJiiEEEiS9_EEEEEDaRKT_RKT0_RKT1_ENKUlRKT_RKT0_RKT1_E_clIS5_SA_SD_EEDaSQ_ST_SW_) ;  /* 0xfffe02e000007944 */ /* 0x024fea0003c3ffff */
[----:B------:R-:W-:Y:S02]  /*2be70*/  MOV R6, 0x2be90 ;  /* 0x0002be9000067802 */ /* 0x000fe40000000f00 */
[----:B------:R-:W-:Y:S05]  /*2be80*/  CALL.REL.NOINC `($_ZN7cutlass13device_kernelIN5flash19enable_sm80_to_sm89INS1_16FlashAttnBwdSm80INS1_25CollectiveMainloopBwdSm80ILi2ELi2EN4cute5tupleIJNS5_1CILi128EEES8_NS7_ILi64EEEEEENS_10bfloat16_tEfNS_4arch4Sm80ELb0ELb0ELb1ELb1ELb1ELb0ELb0ELb0ELi2ELi4ELi4ELi4ELb0EEENS1_24CollectiveEpilogueBwdGQAISA_fSD_Li256ELb1ELb1EEENS1_19SingleTileSchedulerILb1ELb0ELb0ELi128EEEEEEEEEvNT_6ParamsE$_ZZN4cute13to_mixed_bitsINS_5tupleIJNS1_IJNS_1CILi4EEENS2_ILi8EEEEEES3_NS2_ILi1EEEEEENS1_IJNS1_IJNS2_ILi128EEENS2_ILi0EEEEEENS2_ILi16EEES9_EEENS1_IJNS1_IJiiEEEiS9_EEEEEDaRKT_RKT0_RKT1_ENKUlRKT_RKT0_RKT1_E_clIS3_SB_iEEDaSQ_ST_SW_) ;  /* 0xfffe027000007944 */ /* 0x000fea0003c3ffff */
[----:B------:R-:W-:Y:S02]  /*2be90*/  MOV R5, R2 ;  /* 0x0000000200057202 */ /* 0x000fe40000000f00 */
[----:B------:R-:W-:-:S02]  /*2bea0*/  MOV R2, 0x2bec0 ;  /* 0x0002bec000027802 */ /* 0x000fc40000000f00 */
[----:B------:R-:W-:Y:S05]  /*2beb0*/  CALL.REL.NOINC `($_ZN7cutlass13device_kernelIN5flash19enable_sm80_to_sm89INS1_16FlashAttnBwdSm80INS1_25CollectiveMainloopBwdSm80ILi2ELi2EN4cute5tupleIJNS5_1CILi128EEES8_NS7_ILi64EEEEEENS_10bfloat16_tEfNS_4arch4Sm80ELb0ELb0ELb1ELb1ELb1ELb0ELb0ELb0ELi2ELi4ELi4ELi4ELb0EEENS1_24CollectiveEpilogueBwdGQAISA_fSD_Li256ELb1ELb1EEENS1_19SingleTileSchedulerILb1ELb0ELb0ELi128EEEEEEEEEvNT_6ParamsE$_ZZN4cute13to_mixed_bitsINS_5tupleIJNS1_IJNS_1CILi4EEENS2_ILi8EEEEEES3_NS2_ILi1EEEEEENS1_IJNS1_IJNS2_ILi128EEENS2_ILi0EEEEEENS2_ILi16EEES9_EEENS1_IJNS1_IJiiEEEiS9_EEEEEDaRKT_RKT0_RKT1_ENKUlDpRKT_E_clIJNS_9MixedBitsILj0ELj384EEENSU_ILj0ELj48EEENS2_ILj0EEEEEEDaSR_) ;  /* 0xfffe01f000007944 */ /* 0x000fea0003c3ffff */
[----:B------:R-:W-:Y:S02]  /*2bec0*/  SHF.R.S32.HI R5, RZ, 0x1f, R4 ;  /* 0x0000001fff057819 */ /* 0x000fe40000011404 */
[----:B------:R-:W-:-:S02]  /*2bed0*/  LOP3.LUT R3, R3, 0x1b0, RZ, 0xc0, !PT ;  /* 0x000001b003037812 */ /* 0x000fc400078ec0ff */
[----:B------:R-:W-:Y:S02]  /*2bee0*/  LEA.HI R5, R5, R4, RZ, 0x2 ;  /* 0x0000000405057211 */ /* 0x000fe400078f10ff */
[----:B------:R-:W-:Y:S02]  /*2bef0*/  MOV R4, 0x2bf30 ;  /* 0x0002bf3000047802 */ /* 0x000fe40000000f00 */
[----:B------:R-:W-:-:S05]  /*2bf00*/  SHF.R.S32.HI R2, RZ, 0x2, R5 ;  /* 0x00000002ff027819 */ /* 0x000fca0000011405 */
[----:B------:R1:W-:Y:S02]  /*2bf10*/  STL [R1+0x77c], R2 ;  /* 0x00077c0201007387 */ /* 0x0003e40000100800 */
[----:B-1----:R-:W-:Y:S05]  /*2bf20*/  CALL.REL.NOINC `($_ZN7cutlass13device_kernelIN5flash19enable_sm80_to_sm89INS1_16FlashAttnBwdSm80INS1_25CollectiveMainloopBwdSm80ILi2ELi2EN4cute5tupleIJNS5_1CILi128EEES8_NS7_ILi64EEEEEENS_10bfloat16_tEfNS_4arch4Sm80ELb0ELb0ELb1ELb1ELb1ELb0ELb0ELb0ELi2ELi4ELi4ELi4ELb0EEENS1_24CollectiveEpilogueBwdGQAISA_fSD_Li256ELb1ELb1EEENS1_19SingleTileSchedulerILb1ELb0ELb0ELi128EEEEEEEEEvNT_6ParamsE$_ZN4cute5tupleIJNS_7SwizzleILi3ELi3ELi3EEENS_9MixedBitsILj0ELj432EEENS_6LayoutINS0_IJNS0_IJNS_1CILi2EEES7_S7_EEES7_NS6_ILi8EEEEEENS0_IJNS0_IJNS6_ILi64EEES9_NS6_ILi512EEEEEENS6_ILi8192EEENS6_ILi1024EEEEEEEEEEC2ERKS2_RKS4_RKSH_) ;  /* 0xfffdf0f000007944 */ /* 0x002fea0003c3ffff */
[----:B-1----:R1:W5:Y:S01]  /*2bf30*/  LDL R2, [R1+0x758] ;  /* 0x0007580001027983 */ /* 0x0023620000100800 */
[----:B------:R-:W-:-:S03]  /*2bf40*/  MOV R4, 0x2bf60 ;  /* 0x0002bf6000047802 */ /* 0x000fc60000000f00 */
[----:B-1---5:R-:W-:Y:S05]  /*2bf50*/  CALL.REL.NOINC `($_ZN7cutlass13device_kernelIN5flash19enable_sm80_to_sm89INS1_16FlashAttnBwdSm80INS1_25CollectiveMainloopBwdSm80ILi2ELi2EN4cute5tupleIJNS5_1CILi128EEES8_NS7_ILi64EEEEEENS_10bfloat16_tEfNS_4arch4Sm80ELb0ELb0ELb1ELb1ELb1ELb0ELb0ELb0ELi2ELi4ELi4ELi4ELb0EEENS1_24CollectiveEpilogueBwdGQAISA_fSD_Li256ELb1ELb1EEENS1_19SingleTileSchedulerILb1ELb0ELb0ELi128EEEEEEEEEvNT_6ParamsE$_ZN4cute3eso3ESOILb0ELb0EJNS_14ComposedLayoutINS_7SwizzleILi3ELi3ELi3EEENS_9MixedBitsILj0ELj432EEENS_6LayoutINS_5tupleIJNS8_IJNS_1CILi2EEESA_SA_EEESA_NS9_ILi8EEEEEENS8_IJNS8_IJNS9_ILi64EEESC_NS9_ILi512EEEEEENS9_ILi8192EEENS9_ILi1024EEEEEEEEEEiEEC2ERKSL_RKi) ;  /* 0xfffd9de000007944 */ /* 0x022fea0003c3ffff */
[----:B-1----:R-:W2:Y:S01]  /*2bf60*/  LDL.64 R4, [R1+0x758] ;  /* 0x0007580001047983 */ /* 0x002ea20000100a00 */
[----:B------:R-:W-:Y:S02]  /*2bf70*/  MOV R9, R23 ;  /* 0x0000001700097202 */ /* 0x000fe40000000f00 */
[----:B------:R-:W-:Y:S01]  /*2bf80*/  MOV R8, 0x2bfb0 ;  /* 0x0002bfb000087802 */ /* 0x000fe20000000f00 */
[----:B--2---:R-:W-:-:S04]  /*2bf90*/  IMAD.WIDE R2, R5, 0x2, R16 ;  /* 0x0000000205027825 */ /* 0x004fc800078e0210 */
[----:B------:R-:W-:Y:S05]  /*2bfa0*/  CALL.REL.NOINC `($_ZN7cutlass13device_kernelIN5flash19enable_sm80_to_sm89INS1_16FlashAttnBwdSm80INS1_25CollectiveMainloopBwdSm80ILi2ELi2EN4cute5tupleIJNS5_1CILi128EEES8_NS7_ILi64EEEEEENS_10bfloat16_tEfNS_4arch4Sm80ELb0ELb0ELb1ELb1ELb1ELb0ELb0ELb0ELi2ELi4ELi4ELi4ELb0EEENS1_24CollectiveEpilogueBwdGQAISA_fSD_Li256ELb1ELb1EEENS1_19SingleTileSchedulerILb1ELb0ELb0ELi128EEEEEEEEEvNT_6ParamsE$_ZN4cute8smem_ptrIPN7cutlass10bfloat16_tEECI1NS_12iter_adaptorIS3_S4_EEES3_) ;  /* 0xfffdf29000007944 */ /* 0x000fea0003c3ffff */
[----:B-1----:R-:W2:Y:S01]  /*2bfb0*/  LDL.64 R2, [R1+0x758] ;  /* 0x0007580001027983 */ /* 0x002ea20000100a00 */
[----:B------:R-:W-:Y:S02]  /*2bfc0*/  MOV R6, R4 ;  /* 0x0000000400067202 */ /* 0x000fe40000000f00 */
[----:B------:R-:W-:Y:S01]  /*2bfd0*/  MOV R4, 0x2c000 ;  /* 0x0002c00000047802 */ /* 0x000fe20000000f00 */
[----:B--2---:R1:W-:Y:S04]  /*2bfe0*/  STL.64 [R1+0x770], R2 ;  /* 0x0007700201007387 */ /* 0x0043e80000100a00 */
[----:B-1----:R-:W-:Y:S05]  /*2bff0*/  CALL.REL.NOINC `($_ZN7cutlass13device_kernelIN5flash19enable_sm80_to_sm89INS1_16FlashAttnBwdSm80INS1_25CollectiveMainloopBwdSm80ILi2ELi2EN4cute5tupleIJNS5_1CILi128EEES8_NS7_ILi64EEEEEENS_10bfloat16_tEfNS_4arch4Sm80ELb0ELb0ELb1ELb1ELb1ELb0ELb0ELb0ELi2ELi4ELi4ELi4ELb0EEENS1_24CollectiveEpilogueBwdGQAISA_fSD_Li256ELb1ELb1EEENS1_19SingleTileSchedulerILb1ELb0ELb0ELi128EEEEEEEEEvNT_6ParamsE$_ZN4cute3eso3ESOILb0ELb0EJNS_14ComposedLayoutINS_7SwizzleILi3ELi3ELi3EEENS_9MixedBitsILj0ELj432EEENS_6LayoutINS_5tupleIJNS8_IJNS_1CILi2EEESA_SA_EEESA_NS9_ILi8EEEEEENS8_IJNS8_IJNS9_ILi64EEESC_NS9_ILi512EEEEEENS9_ILi8192EEENS9_ILi1024EEEEEEEEEENS_10ViewEngineINS_8smem_ptrIPN7cutlass10bfloat16_tEEEEEEEC2ERKSL_RKSS_) ;  /* 0xfffd9cd000007944 */ /* 0x002fea0003c3ffff */
        /* <DEDUP_REMOVED lines=23> */
[----:B--2--5:R-:W-:Y:S05]  /*2c170*/  CALL.REL.NOINC `($_ZN7cutlass13device_kernelIN5flash19enable_sm80_to_sm89INS1_16FlashAttnBwdSm80INS1_25CollectiveMainloopBwdSm80ILi2ELi2EN4cute5tupleIJNS5_1CILi128EEES8_NS7_ILi64EEEEEENS_10bfloat16_tEfNS_4arch4Sm80ELb0ELb0ELb1ELb1ELb1ELb0ELb0ELb0ELi2ELi4ELi4ELi4ELb0EEENS1_24CollectiveEpilogueBwdGQAISA_fSD_Li256ELb1ELb1EEENS1_19SingleTileSchedulerILb1ELb0ELb0ELi128EEEEEEEEEvNT_6ParamsE$_ZN4cute3eso3ESOILb1ELb0EJNS_6LayoutINS_5tupleIJNS3_IJNS_1CILi8EEENS4_ILi1EEEEEENS4_ILi2EEES5_EEENS3_IJNS3_IJS6_NS4_ILi0EEEEEENS4_ILi64EEES5_EEEEENS_10ViewEngineIPN7cutlass10bfloat16_tEEEEEC2ERKSE_RKSJ_) ;  /* 0xfffde2e000007944 */ /* 0x024fea0003c3ffff */
[----:B------:R2:W5:Y:S01]  /*2c180*/  LDL.64 R50, [R1+0x758] ;  /* 0x0007580001327983 */ /* 0x0005620000100a00 */
[----:B-1----:R-:W-:Y:S01]  /*2c190*/  IMAD.MOV.U32 R6, RZ, RZ, R46 ;  /* 0x000000ffff067224 */ /* 0x002fe200078e002e */
[----:B------:R-:W-:Y:S01]  /*2c1a0*/  MOV R3, R47 ;  /* 0x0000002f00037202 */ /* 0x000fe20000000f00 */
[----:B------:R-:W-:Y:S01]  /*2c1b0*/  IMAD.MOV.U32 R66, RZ, RZ, R23 ;  /* 0x000000ffff427224 */ /* 0x000fe200078e0017 */
[----:B------:R-:W-:Y:S02]  /*2c1c0*/  MOV R4, 0x2c1e0 ;  /* 0x0002c1e000047802 */ /* 0x000fe40000000f00 */
[----:B--2--5:R-:W-:Y:S05]  /*2c1d0*/  CALL.REL.NOINC `($_ZN7cutlass13device_kernelIN5flash19enable_sm80_to_sm89INS1_16FlashAttnBwdSm80INS1_25CollectiveMainloopBwdSm80ILi2ELi2EN4cute5tupleIJNS5_1CILi128EEES8_NS7_ILi64EEEEEENS_10bfloat16_tEfNS_4arch4Sm80ELb0ELb0ELb1ELb1ELb1ELb0ELb0ELb0ELi2ELi4ELi4ELi4ELb0EEENS1_24CollectiveEpilogueBwdGQAISA_fSD_Li256ELb1ELb1EEENS1_19SingleTileSchedulerILb1ELb0ELb0ELi128EEEEEEEEEvNT_6ParamsE$_ZN4cute3eso3ESOILb1ELb0EJNS_6LayoutINS_5tupleIJNS3_IJNS3_IJNS_1CILi4EEENS4_ILi2EEEEEENS4_ILi1EEEEEES6_NS4_ILi8EEEEEENS3_IJNS3_IJNS3_IJS8_NS4_ILi32EEEEEENS4_ILi0EEEEEENS4_ILi64EEES5_EEEEENS_10ViewEngineIPN7cutlass10bfloat16_tEEEEEC2ERKSI_RKSN_) ;  /* 0xfffdceb000007944 */ /* 0x024fea0003c3ffff */
[----:B------:R-:W-:Y:S01]  /*2c1e0*/  ULDC.64 UR4, c[0x0][0x118] ;  /* 0x0000460000047ab9 */ /* 0x000fe20000000a00 */
[----:B------:R2:W5:Y:S04]  /*2c1f0*/  LDL.64 R48, [R1+0x758] ;  /* 0x0007580001307983 */ /* 0x0005680000100a00 */
[----:B-1----:R2:W5:Y:S01]  /*2c200*/  LD.E.64 R2, [R52.64] ;  /* 0x0000000434027980 */ /* 0x002562000c101b00 */
[----:B------:R-:W-:-:S02]  /*2c210*/  MOV R9, R23 ;  /* 0x0000001700097202 */ /* 0x000fc40000000f00 */
[----:B------:R-:W-:Y:S02]  /*2c220*/  MOV R8, 0x2c240 ;  /* 0x0002c24000087802 */ /* 0x000fe40000000f00 */
[----:B--2--5:R-:W-:Y:S05]  /*2c230*/  CALL.REL.NOINC `($_ZN7cutlass13device_kernelIN5flash19enable_sm80_to_sm89INS1_16FlashAttnBwdSm80INS1_25CollectiveMainloopBwdSm80ILi2ELi2EN4cute5tupleIJNS5_1CILi128EEES8_NS7_ILi64EEEEEENS_10bfloat16_tEfNS_4arch4Sm80ELb0ELb0ELb1ELb1ELb1ELb0ELb0ELb0ELi2ELi4ELi4ELi4ELb0EEENS1_24CollectiveEpilogueBwdGQAISA_fSD_Li256ELb1ELb1EEENS1_19SingleTileSchedulerILb1ELb0ELb0ELi128EEEEEEEEEvNT_6ParamsE$_ZN4cute8smem_ptrIPN7cutlass10bfloat16_tEECI1NS_12iter_adaptorIS3_S4_EEES3_) ;  /* 0xfffdf00000007944 */ /* 0x024fea0003c3ffff */
[----:B-1----:R1:W5:Y:S01]  /*2c240*/  LDL.64 R2, [R1+0x758] ;  /* 0x0007580001027983 */ /* 0x0023620000100a00 */
[----:B------:R-:W-:-:S03]  /*2c250*/  MOV R6, 0x2c270 ;  /* 0x0002c27000067802 */ /* 0x000fc60000000f00 */
[----:B-1---5:R-:W-:Y:S05]  /*2c260*/  CALL.REL.NOINC `($_ZN7cutlass13device_kernelIN5flash19enable_sm80_to_sm89INS1_16FlashAttnBwdSm80INS1_25CollectiveMainloopBwdSm80ILi2ELi2EN4cute5tupleIJNS5_1CILi128EEES8_NS7_ILi64EEEEEENS_10bfloat16_tEfNS_4arch4Sm80ELb0ELb0ELb1ELb1ELb1ELb0ELb0ELb0ELi2ELi4ELi4ELi4ELb0EEENS1_24CollectiveEpilogueBwdGQAISA_fSD_Li256ELb1ELb1EEENS1_19SingleTileSchedulerILb1ELb0ELb0ELi128EEEEEEEEEvNT_6ParamsE$_ZN4cute3eso3ESOILb1ELb0EJNS_6LayoutINS_5tupleIJNS3_IJNS_1CILi8EEENS4_ILi1EEEEEENS4_ILi2EEEEEENS3_IJNS3_IJS6_NS4_ILi0EEEEEENS4_ILi8192EEEEEEEENS_10ViewEngineINS_8smem_ptrIPN7cutlass10bfloat16_tEEEEEEEC2ERKSE_RKSL_) ;  /* 0xfffde02000007944 */ /* 0x022fea0003c3ffff */
[----:B-1----:R1:W5:Y:S01]  /*2c270*/  LDL.64 R4, [R1+0x758] ;  /* 0x0007580001047983 */ /* 0x0023620000100a00 */
[----:B------:R-:W-:Y:S01]  /*2c280*/  IMAD.MOV.U32 R8, RZ, RZ, R50 ;  /* 0x000000ffff087224 */ /* 0x000fe200078e0032 */
[----:B------:R-:W-:Y:S02]  /*2c290*/  MOV R3, R51 ;  /* 0x0000003300037202 */ /* 0x000fe40000000f00 */
[----:B------:R-:W-:Y:S02]  /*2c2a0*/  MOV R6, 0x2c2c0 ;  /* 0x0002c2c000067802 */ /* 0x000fe40000000f00 */
[----:B-1---5:R-:W-:Y:S05]  /*2c2b0*/  CALL.REL.NOINC `($_ZN7cutlass13device_kernelIN5flash19enable_sm80_to_sm89INS1_16FlashAttnBwdSm80INS1_25CollectiveMainloopBwdSm80ILi2ELi2EN4cute5tupleIJNS5_1CILi128EEES8_NS7_ILi64EEEEEENS_10bfloat16_tEfNS_4arch4Sm80ELb0ELb0ELb1ELb1ELb1ELb0ELb0ELb0ELi2ELi4ELi4ELi4ELb0EEENS1_24CollectiveEpilogueBwdGQAISA_fSD_Li256ELb1ELb1EEENS1_19SingleTileSchedulerILb1ELb0ELb0ELi128EEEEEEEEEvNT_6ParamsE$_ZN4cute3eso3ESOILb1ELb0EJNS_6LayoutINS_5tupleIJNS3_IJNS_1CILi8EEENS4_ILi1EEEEEENS4_ILi2EEEEEENS3_IJNS3_IJS6_NS4_ILi0EEEEEENS4_ILi64EEEEEEEENS_10ViewEngineIPN7cutlass10bfloat16_tEEEEEC2ERKSE_RKSJ_) ;  /* 0xfffddf4000007944 */ /* 0x022fea0003c3ffff */
[----:B-1----:R1:W5:Y:S01]  /*2c2c0*/  LDL.64 R2, [R1+0x758] ;  /* 0x0007580001027983 */ /* 0x0023620000100a00 */
[----:B------:R-:W-:Y:S02]  /*2c2d0*/  MOV R7, R5 ;  /* 0x0000000500077202 */ /* 0x000fe40000000f00 */
[----:B------:R-:W-:Y:S02]  /*2c2e0*/  MOV R6, 0x2c300 ;  /* 0x0002c30000067802 */ /* 0x000fe40000000f00 */
[----:B-1---5:R-:W-:Y:S05]  /*2c2f0*/  CALL.REL.NOINC `($_ZN7cutlass13device_kernelIN5flash19enable_sm80_to_sm89INS1_16FlashAttnBwdSm80INS1_25CollectiveMainloopBwdSm80ILi2ELi2EN4cute5tupleIJNS5_1CILi128EEES8_NS7_ILi64EEEEEENS_10bfloat16_tEfNS_4arch4Sm80ELb0ELb0ELb1ELb1ELb1ELb0ELb0ELb0ELi2ELi4ELi4ELi4ELb0EEENS1_24CollectiveEpilogueBwdGQAISA_fSD_Li256ELb1ELb1EEENS1_19SingleTileSchedulerILb1ELb0ELb0ELi128EEEEEEEEEvNT_6ParamsE$_ZN4cute3eso3ESOILb1ELb0EJNS_6LayoutINS_5tupleIJNS3_IJNS_1CILi8EEENS4_ILi1EEEEEENS3_IJNS4_ILi2EEEEEEEEENS3_IJNS3_IJS6_NS4_ILi0EEEEEENS3_IJNS4_ILi8192EEEEEEEEEEENS_10ViewEngineINS_8smem_ptrIPN7cutlass10bfloat16_tEEEEEEEC2ERKSG_RKSN_) ;  /* 0xfffddd0000007944 */ /* 0x022fea0003c3ffff */
[----:B-1----:R1:W5:Y:S01]  /*2c300*/  LDL.64 R4, [R1+0x758] ;  /* 0x0007580001047983 */ /* 0x0023620000100a00 */
[----:B------:R-:W-:Y:S02]  /*2c310*/  MOV R8, R2 ;  /* 0x0000000200087202 */ /* 0x000fe40000000f00 */
[----:B------:R-:W-:-:S02]  /*2c320*/  MOV R6, 0x2c340 ;  /* 0x0002c34000067802 */ /* 0x000fc40000000f00 */
[----:B-1---5:R-:W-:Y:S05]  /*2c330*/  CALL.REL.NOINC `($_ZN7cutlass13device_kernelIN5flash19enable_sm80_to_sm89INS1_16FlashAttnBwdSm80INS1_25CollectiveMainloopBwdSm80ILi2ELi2EN4cute5tupleIJNS5_1CILi128EEES8_NS7_ILi64EEEEEENS_10bfloat16_tEfNS_4arch4Sm80ELb0ELb0ELb1ELb1ELb1ELb0ELb0ELb0ELi2ELi4ELi4ELi4ELb0EEENS1_24CollectiveEpilogueBwdGQAISA_fSD_Li256ELb1ELb1EEENS1_19SingleTileSchedulerILb1ELb0ELb0ELi128EEEEEEEEEvNT_6ParamsE$_ZN4cute3eso3ESOILb1ELb0EJNS_6LayoutINS_5tupleIJNS3_IJNS_1CILi8EEENS4_ILi1EEEEEENS3_IJNS4_ILi2EEEEEEEEENS3_IJNS3_IJS6_NS4_ILi0EEEEEENS3_IJNS4_ILi64EEEEEEEEEEENS_10ViewEngineIPN7cutlass10bfloat16_tEEEEEC2ERKSG_RKSL_) ;  /* 0xfffddc7000007944 */ /* 0x022fea0003c3ffff */
[----:B-1----:R1:W5:Y:S01]  /*2c340*/  LDL.64 R2, [R1+0x758] ;  /* 0x0007580001027983 */ /* 0x0023620000100a00 */
[----:B------:R-:W-:-:S03]  /*2c350*/  MOV R8, 0x2c370 ;  /* 0x0002c37000087802 */ /* 0x000fc60000000f00 */
[----:B-1---5:R-:W-:Y:S05]  /*2c360*/  CALL.REL.NOINC `($_ZN7cutlass13device_kernelIN5flash19enable_sm80_to_sm89INS1_16FlashAttnBwdSm80INS1_25CollectiveMainloopBwdSm80ILi2ELi2EN4cute5tupleIJNS5_1CILi128EEES8_NS7_ILi64EEEEEENS_10bfloat16_tEfNS_4arch4Sm80ELb0ELb0ELb1ELb1ELb1ELb0ELb0ELb0ELi2ELi4ELi4ELi4ELb0EEENS1_24CollectiveEpilogueBwdGQAISA_fSD_Li256ELb1ELb1EEENS1_19SingleTileSchedulerILb1ELb0ELb0ELi128EEEEEEEEEvNT_6ParamsE$_ZN4cute3eso3ESOILb1ELb0EJNS_6LayoutINS_5tupleIJNS3_IJNS3_IJNS_1CILi8EEENS4_ILi1EEEEEES6_EEENS3_IJNS3_IJS6_S6_EEENS4_ILi2EEEEEEEEENS3_IJNS3_IJNS3_IJS6_NS4_ILi0EEEEEESD_EEENS3_IJNS3_IJSD_SD_EEENS4_ILi64EEEEEEEEEEENS_10ViewEngineIPN7cutlass10bfloat16_tEEEEEC2ERKSK_RKSP_) ;  /* 0xfffdce1000007944 */ /* 0x022fea0003c3ffff */
[----:B-1----:R1:W5:Y:S01]  /*2c370*/  LDL.64 R2, [R1+0x758] ;  /* 0x0007580001027983 */ /* 0x0023620000100a00 */
[----:B------:R-:W-:-:S02]  /*2c380*/  MOV R7, R5 ;  /* 0x0000000500077202 */ /* 0x000fc40000000f00 */
[----:B------:R-:W-:Y:S02]  /*2c390*/  MOV R6, 0x2c3b0 ;  /* 0x0002c3b000067802 */ /* 0x000fe40000000f00 */
[----:B-1---5:R-:W-:Y:S05]  /*2c3a0*/  CALL.REL.NOINC `($_ZN7cutlass13device_kernelIN5flash19enable_sm80_to_sm89INS1_16FlashAttnBwdSm80INS1_25CollectiveMainloopBwdSm80ILi2ELi2EN4cute5tupleIJNS5_1CILi128EEES8_NS7_ILi64EEEEEENS_10bfloat16_tEfNS_4arch4Sm80ELb0ELb0ELb1ELb1ELb1ELb0ELb0ELb0ELi2ELi4ELi4ELi4ELb0EEENS1_24CollectiveEpilogueBwdGQAISA_fSD_Li256ELb1ELb1EEENS1_19SingleTileSchedulerILb1ELb0ELb0ELi128EEEEEEEEEvNT_6ParamsE$_ZN4cute3eso3ESOILb1ELb0EJNS_6LayoutINS_5tupleIJNS3_IJNS3_IJNS_1CILi8EEENS4_ILi1EEEEEES6_EEENS3_IJNS3_IJS6_S6_EEENS4_ILi2EEEEEEEEENS3_IJNS3_IJNS3_IJS6_NS4_ILi0EEEEEESD_EEENS3_IJNS3_IJSD_SD_EEENS4_ILi8192EEEEEEEEEEENS_10ViewEngineINS_8smem_ptrIPN7cutlass10bfloat16_tEEEEEEEC2ERKSK_RKSR_) ;  /* 0xfffdce1000007944 */ /* 0x022fea0003c3ffff */
[----:B-1----:R1:W5:Y:S01]  /*2c3b0*/  LDL.64 R4, [R1+0x758] ;  /* 0x0007580001047983 */ /* 0x0023620000100a00 */
[----:B------:R-:W-:Y:S02]  /*2c3c0*/  MOV R8, R2 ;  /* 0x0000000200087202 */ /* 0x000fe40000000f00 */
[----:B------:R-:W-:Y:S02]  /*2c3d0*/  MOV R6, 0x2c3f0 ;  /* 0x0002c3f000067802 */ /* 0x000fe40000000f00 */
[----:B-1---5:R-:W-:Y:S05]  /*2c3e0*/  CALL.REL.NOINC `($_ZN7cutlass13device_kernelIN5flash19enable_sm80_to_sm89INS1_16FlashAttnBwdSm80INS1_25CollectiveMainloopBwdSm80ILi2ELi2EN4cute5tupleIJNS5_1CILi128EEES8_NS7_ILi64EEEEEENS_10bfloat16_tEfNS_4arch4Sm80ELb0ELb0ELb1ELb1ELb1ELb0ELb0ELb0ELi2ELi4ELi4ELi4ELb0EEENS1_24CollectiveEpilogueBwdGQAISA_fSD_Li256ELb1ELb1EEENS1_19SingleTileSchedulerILb1ELb0ELb0ELi128EEEEEEEEEvNT_6ParamsE$_ZN4cute3eso3ESOILb1ELb0EJNS_6LayoutINS_5tupleIJNS3_IJNS_1CILi8EEENS4_ILi1EEEEEENS4_ILi2EEEEEENS3_IJNS3_IJS6_NS4_ILi0EEEEEENS4_ILi64EEEEEEEENS_10ViewEngineIPN7cutlass10bfloat16_tEEEEEC2ERKSE_RKSJ_) ;  /* 0xfffdde1000007944 */ /* 0x022fea0003c3ffff */
[----:B------:R2:W5:Y:S01]  /*2c3f0*/  LDL.64 R16, [R1+0x758] ;  /* 0x0007580001107983 */ /* 0x0005620000100a00 */
[----:B-1----:R-:W-:Y:S01]  /*2c400*/  IMAD.MOV.U32 R2, RZ, RZ, R4 ;  /* 0x000000ffff027224 */ /* 0x002fe200078e0004 */
[----:B------:R-:W-:Y:S01]  /*2c410*/  MOV R3, R5 ;  /* 0x0000000500037202 */ /* 0x000fe20000000f00 */
[----:B------:R-:W-:Y:S01]  /*2c420*/  IMAD.MOV.U32 R9, RZ, RZ, R23 ;  /* 0x000000ffff097224 */ /* 0x000fe200078e0017 */
[----:B------:R-:W-:Y:S02]  /*2c430*/  MOV R8, 0x2c450 ;  /* 0x0002c45000087802 */ /* 0x000fe40000000f00 */
[----:B--2--5:R-:W-:Y:S05]  /*2c440*/  CALL.REL.NOINC `($_ZN7cutlass13device_kernelIN5flash19enable_sm80_to_sm89INS1_16FlashAttnBwdSm80INS1_25CollectiveMainloopBwdSm80ILi2ELi2EN4cute5tupleIJNS5_1CILi128EEES8_NS7_ILi64EEEEEENS_10bfloat16_tEfNS_4arch4Sm80ELb0ELb0ELb1ELb1ELb1ELb0ELb0ELb0ELi2ELi4ELi4ELi4ELb0EEENS1_24CollectiveEpilogueBwdGQAISA_fSD_Li256ELb1ELb1EEENS1_19SingleTileSchedulerILb1ELb0ELb0ELi128EEEEEEEEEvNT_6ParamsE$_ZN4cute8smem_ptrIPN7cutlass10bfloat16_tEECI1NS_12iter_adaptorIS3_S4_EEES3_) ;  /* 0xfffdedf000007944 */ /* 0x024fea0003c3ffff */
[----:B-1----:R1:W5:Y:S01]  /*2c450*/  LDL.64 R2, [R1+0x758] ;  /* 0x0007580001027983 */ /* 0x0023620000100a00 */
[----:B------:R-:W-:-:S03]  /*2c460*/  MOV R6, 0x2c480 ;  /* 0x0002c48000067802 */ /* 0x000fc60000000f00 */
[----:B-1---5:R-:W-:Y:S05]  /*2c470*/  CALL.REL.NOINC `($_ZN7cutlass13device_kernelIN5flash19enable_sm80_to_sm89INS1_16FlashAttnBwdSm80INS1_25CollectiveMainloopBwdSm80ILi2ELi2EN4cute5tupleIJNS5_1CILi128EEES8_NS7_ILi64EEEEEENS_10bfloat16_tEfNS_4arch4Sm80ELb0ELb0ELb1ELb1ELb1ELb0ELb0ELb0ELi2ELi4ELi4ELi4ELb0EEENS1_24CollectiveEpilogueBwdGQAISA_fSD_Li256ELb1ELb1EEENS1_19SingleTileSchedulerILb1ELb0ELb0ELi128EEEEEEEEEvNT_6ParamsE$_ZN4cute3eso3ESOILb1ELb0EJNS_6LayoutINS_5tupleIJNS3_IJNS_1CILi8EEENS4_ILi1EEEEEENS4_ILi2EEEEEENS3_IJNS3_IJS6_NS4_ILi0EEEEEENS4_ILi8192EEEEEEEENS_10ViewEngineINS_8smem_ptrIPN7cutlass10bfloat16_tEEEEEEEC2ERKSE_RKSL_) ;  /* 0xfffdde1000007944 */ /* 0x022fea0003c3ffff */
        /* <DEDUP_REMOVED lines=127> */
[----:B-1----:R-:W-:Y:S05]  /*2cc70*/  CALL.REL.NOINC `($_ZN7cutlass13device_kernelIN5flash19enable_sm80_to_sm89INS1_16FlashAttnBwdSm80INS1_25CollectiveMainloopBwdSm80ILi2ELi2EN4cute5tupleIJNS5_1CILi128EEES8_NS7_ILi64EEEEEENS_10bfloat16_tEfNS_4arch4Sm80ELb0ELb0ELb1ELb1ELb1ELb0ELb0ELb0ELi2ELi4ELi4ELi4ELb0EEENS1_24CollectiveEpilogueBwdGQAISA_fSD_Li256ELb1ELb1EEENS1_19SingleTileSchedulerILb1ELb0ELb0ELi128EEEEEEEEEvNT_6ParamsE$_ZZN4cute5sliceINS_5tupleIJNS_10UnderscoreES2_NS_1CILi0EEEEEENS1_IJNS1_IJNS3_ILi1EEES4_EEEiNS3_ILi1024EEEEEEEEDaRKT_RKT0_ENKUlRKT_RKT0_E_clIS2_iEEDaSI_SL_) ;  /* 0xfffdfde000007944 */ /* 0x002fea0003c3ffff */
[----:B------:R-:W-:Y:S02]  /*2cc80*/  MOV R4, 0x2cca0 ;  /* 0x0002cca000047802 */ /* 0x000fe40000000f00 */
[----:B-1---5:R-:W-:Y:S05]  /*2cc90*/  CALL.REL.NOINC `($_ZN7cutlass13device_kernelIN5flash19enable_sm80_to_sm89INS1_16FlashAttnBwdSm80INS1_25CollectiveMainloopBwdSm80ILi2ELi2EN4cute5tupleIJNS5_1CILi128EEES8_NS7_ILi64EEEEEENS_10bfloat16_tEfNS_4arch4Sm80ELb0ELb0ELb1ELb1ELb1ELb0ELb0ELb0ELi2ELi4ELi4ELi4ELb0EEENS1_24CollectiveEpilogueBwdGQAISA_fSD_Li256ELb1ELb1EEENS1_19SingleTileSchedulerILb1ELb0ELb0ELi128EEEEEEEEEvNT_6ParamsE$_ZZN4cute12filter_tupleINS_5tupleIJNS_10UnderscoreES2_NS_1CILi0EEEEEENS1_IJNS1_IJNS3_ILi1EEES4_EEEiNS3_ILi1024EEEEEEZNS_5sliceIS5_S9_EEDaRKT_RKT0_EUlRKT_RKT0_E_EEDaSD_SG_OT1_ENKUlDpSJ_E_clIJNS1_IJS7_EEENS1_IJiEEENS1_IJEEEEEEDaSQ_) ;  /* 0xfffde9f000007944 */ /* 0x022fea0003c3ffff */
[----:B------:R-:W-:Y:S02]  /*2cca0*/  MOV R66, R23 ;  /* 0x0000001700427202 */ /* 0x000fe40000000f00 */
[----:B------:R-:W-:-:S02]  /*2ccb0*/  MOV R6, 0x2ccd0 ;  /* 0x0002ccd000067802 */ /* 0x000fc40000000f00 */
[----:B-1---5:R-:W-:Y:S05]  /*2ccc0*/  CALL.REL.NOINC `($_ZN7cutlass13device_kernelIN5flash19enable_sm80_to_sm89INS1_16FlashAttnBwdSm80INS1_25CollectiveMainloopBwdSm80ILi2ELi2EN4cute5tupleIJNS5_1CILi128EEES8_NS7_ILi64EEEEEENS_10bfloat16_tEfNS_4arch4Sm80ELb0ELb0ELb1ELb1ELb1ELb0ELb0ELb0ELi2ELi4ELi4ELi4ELb0EEENS1_24CollectiveEpilogueBwdGQAISA_fSD_Li256ELb1ELb1EEENS1_19SingleTileSchedulerILb1ELb0ELb0ELi128EEEEEEEEEvNT_6ParamsE$_ZN4cute5tupleIJNS0_IJNS0_IJNS_1CILi8EEENS1_ILi1EEEEEENS1_ILi2EEEEEENS0_IJNS0_IJS3_NS1_ILi0EEEEEEiEEEEEC2ERKS6_RKS9_) ;  /* 0xfffddda000007944 */ /* 0x022fea0003c3ffff */
[----:B-1----:R1:W5:Y:S01]  /*2ccd0*/  LDL R3, [R1+0x758] ;  /* 0x0007580001037983 */ /* 0x0023620000100800 */
[----:B------:R-:W-:-:S02]  /*2cce0*/  MOV R66, R23 ;  /* 0x0000001700427202 */ /* 0x000fc40000000f00 */
[----:B------:R-:W-:Y:S02]  /*2ccf0*/  MOV R6, 0x2cd10 ;  /* 0x0002cd1000067802 */ /* 0x000fe40000000f00 */
[----:B-1---5:R-:W-:Y:S05]  /*2cd00*/  CALL.REL.NOINC `($_ZN7cutlass13device_kernelIN5flash19enable_sm80_to_sm89INS1_16FlashAttnBwdSm80INS1_25CollectiveMainloopBwdSm80ILi2ELi2EN4cute5tupleIJNS5_1CILi128EEES8_NS7_ILi64EEEEEENS_10bfloat16_tEfNS_4arch4Sm80ELb0ELb0ELb1ELb1ELb1ELb0ELb0ELb0ELi2ELi4ELi4ELi4ELb0EEENS1_24CollectiveEpilogueBwdGQAISA_fSD_Li256ELb1ELb1EEENS1_19SingleTileSchedulerILb1ELb0ELb0ELi128EEEEEEEEEvNT_6ParamsE$_ZN4cute3eso3ESOILb0ELb1EJNS_6LayoutINS_5tupleIJNS3_IJNS_1CILi8EEENS4_ILi1EEEEEENS4_ILi2EEEEEENS3_IJNS3_IJS6_NS4_ILi0EEEEEEiEEEEESA_EEC2ERKSD_RKSA_) ;  /* 0xfffda64000007944 */ /* 0x022fea0003c3ffff */
[----:B------:R2:W5:Y:S01]  /*2cd10*/  LDL R4, [R1+0x758] ;  /* 0x0007580001047983 */ /* 0x0005620000100800 */
[----:B------:R-:W-:Y:S01]  /*2cd20*/  IMAD.MOV.U32 R9, RZ, RZ, R23 ;  /* 0x000000ffff097224 */ /* 0x000fe200078e0017 */
[----:B-1----:R-:W-:Y:S01]  /*2cd30*/  MOV R2, R54 ;  /* 0x0000003600027202 */ /* 0x002fe20000000f00 */
[----:B------:R-:W-:Y:S01]  /*2cd40*/  IMAD.MOV.U32 R3, RZ, RZ, R55 ;  /* 0x000000ffff037224 */ /* 0x000fe200078e0037 */
[----:B------:R-:W-:Y:S02]  /*2cd50*/  MOV R8, 0x2cd70 ;  /* 0x0002cd7000087802 */ /* 0x000fe40000000f00 */
[----:B--2--5:R-:W-:Y:S05]  /*2cd60*/  CALL.REL.NOINC `($_ZN7cutlass13device_kernelIN5flash19enable_sm80_to_sm89INS1_16FlashAttnBwdSm80INS1_25CollectiveMainloopBwdSm80ILi2ELi2EN4cute5tupleIJNS5_1CILi128EEES8_NS7_ILi64EEEEEENS_10bfloat16_tEfNS_4arch4Sm80ELb0ELb0ELb1ELb1ELb1ELb0ELb0ELb0ELi2ELi4ELi4ELi4ELb0EEENS1_24CollectiveEpilogueBwdGQAISA_fSD_Li256ELb1ELb1EEENS1_19SingleTileSchedulerILb1ELb0ELb0ELi128EEEEEEEEEvNT_6ParamsE$_ZN4cute8smem_ptrIPN7cutlass10bfloat16_tEECI1NS_12iter_adaptorIS3_S4_EEES3_) ;  /* 0xfffde4d000007944 */ /* 0x024fea0003c3ffff */
[----:B-1----:R-:W2:Y:S01]  /*2cd70*/  LDL.64 R2, [R1+0x758] ;  /* 0x0007580001027983 */ /* 0x002ea20000100a00 */
[----:B------:R-:W-:Y:S01]  /*2cd80*/  IMAD.MOV.U32 R6, RZ, RZ, R4 ;  /* 0x000000ffff067224 */ /* 0x000fe200078e0004 */
[----:B------:R-:W-:Y:S01]  /*2cd90*/  MOV R66, R23 ;  /* 0x0000001700427202 */ /* 0x000fe20000000f00 */
[----:B------:R-:W-:Y:S01]  /*2cda0*/  IMAD.MOV.U32 R58, RZ, RZ, R22 ;  /* 0x000000ffff3a7224 */ /* 0x000fe200078e0016 */
[----:B------:R-:W-:Y:S01]  /*2cdb0*/  MOV R4, 0x2cde0 ;  /* 0x0002cde000047802 */ /* 0x000fe20000000f00 */
[----:B--2---:R1:W-:Y:S04]  /*2cdc0*/  STL.64 [R1+0x770], R2 ;  /* 0x0007700201007387 */ /* 0x0043e80000100a00 */
[----:B-1----:R-:W-:Y:S05]  /*2cdd0*/  CALL.REL.NOINC `($_ZN7cutlass13device_kernelIN5flash19enable_sm80_to_sm89INS1_16FlashAttnBwdSm80INS1_25CollectiveMainloopBwdSm80ILi2ELi2EN4cute5tupleIJNS5_1CILi128EEES8_NS7_ILi64EEEEEENS_10bfloat16_tEfNS_4arch4Sm80ELb0ELb0ELb1ELb1ELb1ELb0ELb0ELb0ELi2ELi4ELi4ELi4ELb0EEENS1_24CollectiveEpilogueBwdGQAISA_fSD_Li256ELb1ELb1EEENS1_19SingleTileSchedulerILb1ELb0ELb0ELi128EEEEEEEEEvNT_6ParamsE$_ZN4cute3eso3ESOILb0ELb0EJNS_6LayoutINS_5tupleIJNS3_IJNS_1CILi8EEENS4_ILi1EEEEEENS4_ILi2EEEEEENS3_IJNS3_IJS6_NS4_ILi0EEEEEEiEEEEENS_10ViewEngineINS_8smem_ptrIPN7cutlass10bfloat16_tEEEEEEEC2ERKSD_RKSK_) ;  /* 0xfffd994000007944 */ /* 0x002fea0003c3ffff */
[----:B-1----:R1:W5:Y:S04]  /*2cde0*/  LDL R8, [R1+0x758] ;  /* 0x0007580001087983 */ /* 0x0023680000100800 */
[----:B------:R1:W5:Y:S01]  /*2cdf0*/  LDL.64 R12, [R1+0x760] ;  /* 0x00076000010c7983 */ /* 0x0003620000100a00 */
[----:B------:R-:W-:Y:S01]  /*2ce00*/  IMAD.MOV.U32 R66, RZ, RZ, R23 ;  /* 0x000000ffff427224 */ /* 0x000fe200078e0017 */
[----:B------:R-:W-:Y:S01]  /*2ce10*/  MOV R10, R48 ;  /* 0x00000030000a7202 */ /* 0x000fe20000000f00 */
[----:B------:R-:W-:Y:S01]  /*2ce20*/  IMAD.MOV.U32 R11, RZ, RZ, R49 ;  /* 0x000000ffff0b7224 */ /* 0x000fe200078e0031 */
[----:B------:R-:W-:-:S02]  /*2ce30*/  MOV R6, 0x2ce50 ;  /* 0x0002ce5000067802 */ /* 0x000fc40000000f00 */
[----:B-1---5:R-:W-:Y:S05]  /*2ce40*/  CALL.REL.NOINC `($_ZN7cutlass13device_kernelIN5flash19enable_sm80_to_sm89INS1_16FlashAttnBwdSm80INS1_25CollectiveMainloopBwdSm80ILi2ELi2EN4cute5tupleIJNS5_1CILi128EEES8_NS7_ILi64EEEEEENS_10bfloat16_tEfNS_4arch4Sm80ELb0ELb0ELb1ELb1ELb1ELb0ELb0ELb0ELi2ELi4ELi4ELi4ELb0EEENS1_24CollectiveEpilogueBwdGQAISA_fSD_Li256ELb1ELb1EEENS1_19SingleTileSchedulerILb1ELb0ELb0ELi128EEEEEEEEEvNT_6ParamsE$_ZN4cute3eso3ESOILb1ELb0EJNS_6LayoutINS_5tupleIJNS3_IJNS3_IJNS_1CILi4EEENS4_ILi2EEEEEENS4_ILi1EEEEEES6_EEENS3_IJNS3_IJNS3_IJS8_NS4_ILi32EEEEEENS4_ILi0EEEEEENS4_ILi64EEEEEEEENS_10ViewEngineIPN7cutlass10bfloat16_tEEEEEC2ERKSH_RKSM_) ;  /* 0xfffdc1c000007944 */ /* 0x022fea0003c3ffff */
[----:B------:R2:W5:Y:S01]  /*2ce50*/  LDL.64 R4, [R1+0x758] ;  /* 0x0007580001047983 */ /* 0x0005620000100a00 */
[----:B------:R-:W-:-:S02]  /*2ce60*/  MOV R3, R8 ;  /* 0x0000000800037202 */ /* 0x000fc40000000f00 */
[----:B------:R-:W-:Y:S02]  /*2ce70*/  MOV R6, 0x2ce90 ;  /* 0x0002ce9000067802 */ /* 0x000fe40000000f00 */
[----:B-12--5:R-:W-:Y:S05]  /*2ce80*/  CALL.REL.NOINC `($_ZN7cutlass13device_kernelIN5flash19enable_sm80_to_sm89INS1_16FlashAttnBwdSm80INS1_25CollectiveMainloopBwdSm80ILi2ELi2EN4cute5tupleIJNS5_1CILi128EEES8_NS7_ILi64EEEEEENS_10bfloat16_tEfNS_4arch4Sm80ELb0ELb0ELb1ELb1ELb1ELb0ELb0ELb0ELi2ELi4ELi4ELi4ELb0EEENS1_24CollectiveEpilogueBwdGQAISA_fSD_Li256ELb1ELb1EEENS1_19SingleTileSchedulerILb1ELb0ELb0ELi128EEEEEEEEEvNT_6ParamsE$_ZZN4cute4takeILi1ELi2ENS_5tupleIJNS1_IJNS_1CILi1EEENS2_ILi0EEEEEEiEEEEEDaRKT1_ENKUlDpRKT_E_clIJiEEEDaSD_) ;  /* 0xfffdf93000007944 */ /* 0x026fea0003c3ffff */
[----:B------:R-:W-:Y:S02]  /*2ce90*/  MOV R66, R23 ;  /* 0x0000001700427202 */ /* 0x000fe40000000f00 */
[----:B------:R-:W-:Y:S02]  /*2cea0*/  MOV R6, 0x2cec0 ;  /* 0x0002cec000067802 */ /* 0x000fe40000000f00 */
[----:B-1---5:R-:W-:Y:S05]  /*2ceb0*/  CALL.REL.NOINC `($_ZN7cutlass13device_kernelIN5flash19enable_sm80_to_sm89INS1_16FlashAttnBwdSm80INS1_25CollectiveMainloopBwdSm80ILi2ELi2EN4cute5tupleIJNS5_1CILi128EEES8_NS7_ILi64EEEEEENS_10bfloat16_tEfNS_4arch4Sm80ELb0ELb0ELb1ELb1ELb1ELb0ELb0ELb0ELi2ELi4ELi4ELi4ELb0EEENS1_24CollectiveEpilogueBwdGQAISA_fSD_Li256ELb1ELb1EEENS1_19SingleTileSchedulerILb1ELb0ELb0ELi128EEEEEEEEEvNT_6ParamsE$_ZN4cute3eso3ESOILb1ELb0EJNS_5tupleIJNS_1CILi1EEENS3_ILi0EEEEEENS2_IJiEEEEEC2ERKS6_RKS7_) ;  /* 0xfffdba5000007944 */ /* 0x022fea0003c3ffff */
[----:B-1----:R1:W5:Y:S01]  /*2cec0*/  LDL R3, [R1+0x758] ;  /* 0x0007580001037983 */ /* 0x0023620000100800 */
[----:B------:R-:W-:Y:S02]  /*2ced0*/  MOV R66, R23 ;  /* 0x0000001700427202 */ /* 0x000fe40000000f00 */
[----:B------:R-:W-:Y:S02]  /*2cee0*/  MOV R6, 0x2cf00 ;  /* 0x0002cf0000067802 */ /* 0x000fe40000000f00 */
[----:B-1---5:R-:W-:Y:S05]  /*2cef0*/  CALL.REL.NOINC `($_ZN7cutlass13device_kernelIN5flash19enable_sm80_to_sm89INS1_16FlashAttnBwdSm80INS1_25CollectiveMainloopBwdSm80ILi2ELi2EN4cute5tupleIJNS5_1CILi128EEES8_NS7_ILi64EEEEEENS_10bfloat16_tEfNS_4arch4Sm80ELb0ELb0ELb1ELb1ELb1ELb0ELb0ELb0ELi2ELi4ELi4ELi4ELb0EEENS1_24CollectiveEpilogueBwdGQAISA_fSD_Li256ELb1ELb1EEENS1_19SingleTileSchedulerILb1ELb0ELb0ELi128EEEEEEEEEvNT_6ParamsE$_ZN4cute5tupleIJNS0_IJNS0_IJNS_1CILi8EEENS1_ILi1EEEEEENS0_IJNS1_ILi2EEEEEEEEENS0_IJNS0_IJS3_NS1_ILi0EEEEEENS0_IJiEEEEEEEEC2ERKS7_RKSB_) ;  /* 0xfffddb3000007944 */ /* 0x022fea0003c3ffff */
[----:B------:R2:W5:Y:S01]  /*2cf00*/  LDL R8, [R1+0x758] ;  /* 0x0007580001087983 */ /* 0x0005620000100800 */
[----:B------:R-:W-:Y:S01]  /*2cf10*/  IMAD.MOV.U32 R66, RZ, RZ, R23 ;  /* 0x000000ffff427224 */ /* 0x000fe200078e0017 */
[----:B------:R-:W-:Y:S02]  /*2cf20*/  MOV R58, R22 ;  /* 0x00000016003a7202 */ /* 0x000fe40000000f00 */
[----:B------:R2:W-:Y:S01]  /*2cf30*/  STL.64 [R1+0x770], R12 ;  /* 0x0007700c01007387 */ /* 0x0005e20000100a00 */
[----:B------:R-:W-:-:S03]  /*2cf40*/  MOV R6, 0x2cf60 ;  /* 0x0002cf6000067802 */ /* 0x000fc60000000f00 */
[----:B-12--5:R-:W-:Y:S05]  /*2cf50*/  CALL.REL.NOINC `($_ZN7cutlass13device_kernelIN5flash19enable_sm80_to_sm89INS1_16FlashAttnBwdSm80INS1_25CollectiveMainloopBwdSm80ILi2ELi2EN4cute5tupleIJNS5_1CILi128EEES8_NS7_ILi64EEEEEENS_10bfloat16_tEfNS_4arch4Sm80ELb0ELb0ELb1ELb1ELb1ELb0ELb0ELb0ELi2ELi4ELi4ELi4ELb0EEENS1_24CollectiveEpilogueBwdGQAISA_fSD_Li256ELb1ELb1EEENS1_19SingleTileSchedulerILb1ELb0ELb0ELi128EEEEEEEEEvNT_6ParamsE$_ZN4cute3eso3ESOILb0ELb0EJNS_6LayoutINS_5tupleIJNS3_IJNS_1CILi8EEENS4_ILi1EEEEEENS3_IJNS4_ILi2EEEEEEEEENS3_IJNS3_IJS6_NS4_ILi0EEEEEENS3_IJiEEEEEEEENS_10ViewEngineINS_8smem_ptrIPN7cutlass10bfloat16_tEEEEEEEC2ERKSF_RKSM_) ;  /* 0xfffd975000007944 */ /* 0x026fea0003c3ffff */
[----:B-1----:R1:W5:Y:S04]  /*2cf60*/  LDL R8, [R1+0x758] ;  /* 0x0007580001087983 */ /* 0x0023680000100800 */
[----:B------:R1:W5:Y:S01]  /*2cf70*/  LDL.64 R16, [R1+0x760] ;  /* 0x0007600001107983 */ /* 0x0003620000100a00 */
[----:B------:R-:W-:-:S02]  /*2cf80*/  MOV R66, R23 ;  /* 0x0000001700427202 */ /* 0x000fc40000000f00 */
[----:B------:R-:W-:Y:S02]  /*2cf90*/  MOV R6, 0x2cfb0 ;  /* 0x0002cfb000067802 */ /* 0x000fe40000000f00 */
[----:B-1---5:R-:W-:Y:S05]  /*2cfa0*/  CALL.REL.NOINC `($_ZN7cutlass13device_kernelIN5flash19enable_sm80_to_sm89INS1_16FlashAttnBwdSm80INS1_25CollectiveMainloopBwdSm80ILi2ELi2EN4cute5tupleIJNS5_1CILi128EEES8_NS7_ILi64EEEEEENS_10bfloat16_tEfNS_4arch4Sm80ELb0ELb0ELb1ELb1ELb1ELb0ELb0ELb0ELi2ELi4ELi4ELi4ELb0EEENS1_24CollectiveEpilogueBwdGQAISA_fSD_Li256ELb1ELb1EEENS1_19SingleTileSchedulerILb1ELb0ELb0ELi128EEEEEEEEEvNT_6ParamsE$_ZN4cute3eso3ESOILb1ELb0EJNS_6LayoutINS_5tupleIJNS3_IJNS3_IJNS_1CILi4EEENS4_ILi2EEEEEENS4_ILi1EEEEEENS3_IJS6_EEEEEENS3_IJNS3_IJNS3_IJS8_NS4_ILi32EEEEEENS4_ILi0EEEEEENS3_IJNS4_ILi64EEEEEEEEEEENS_10ViewEngineIPN7cutlass10bfloat16_tEEEEEC2ERKSJ_RKSO_) ;  /* 0xfffdc02000007944 */ /* 0x022fea0003c3ffff */
[----:B-1----:R1:W5:Y:S01]  /*2cfb0*/  LDL.64 R2, [R1+0x758] ;  /* 0x0007580001027983 */ /* 0x0023620000100a00 */
[----:B------:R-:W-:Y:S02]  /*2cfc0*/  MOV R66, R23 ;  /* 0x0000001700427202 */ /* 0x000fe40000000f00 */
[----:B------:R-:W-:Y:S02]  /*2cfd0*/  MOV R6, 0x2cff0 ;  /* 0x0002cff000067802 */ /* 0x000fe40000000f00 */
[----:B-1---5:R-:W-:Y:S05]  /*2cfe0*/  CALL.REL.NOINC `($_ZN7cutlass13device_kernelIN5flash19enable_sm80_to_sm89INS1_16FlashAttnBwdSm80INS1_25CollectiveMainloopBwdSm80ILi2ELi2EN4cute5tupleIJNS5_1CILi128EEES8_NS7_ILi64EEEEEENS_10bfloat16_tEfNS_4arch4Sm80ELb0ELb0ELb1ELb1ELb1ELb0ELb0ELb0ELi2ELi4ELi4ELi4ELb0EEENS1_24CollectiveEpilogueBwdGQAISA_fSD_Li256ELb1ELb1EEENS1_19SingleTileSchedulerILb1ELb0ELb0ELi128EEEEEEEEEvNT_6ParamsE$_ZN4cute3eso3ESOILb1ELb0EJNS_6LayoutINS_5tupleIJNS3_IJNS3_IJNS3_IJNS_1CILi4EEENS4_ILi2EEEEEENS4_ILi1EEEEEES8_EEENS3_IJNS3_IJNS3_IJS8_S8_EEES8_EEES6_EEEEEENS3_IJNS3_IJNS3_IJNS3_IJS8_NS4_ILi32EEEEEENS4_ILi0EEEEEESH_EEENS3_IJNS3_IJNS3_IJSH_SH_EEESH_EEENS4_ILi64EEEEEEEEEEENS_10ViewEngineIPN7cutlass10bfloat16_tEEEEEC2ERKSP_RKSU_) ;  /* 0xfffdbed000007944 */ /* 0x022fea0003c3ffff */
[----:B------:R2:W5:Y:S01]  /*2cff0*/  LDL.64 R10, [R1+0x758] ;  /* 0x00075800010a7983 */ /* 0x0005620000100a00 */
[----:B-1----:R-:W-:Y:S01]  /*2d000*/  IMAD.MOV.U32 R3, RZ, RZ, R8 ;  /* 0x000000ffff037224 */ /* 0x002fe200078e0008 */
[----:B------:R-:W-:Y:S02]  /*2d010*/  MOV R66, R23 ;  /* 0x0000001700427202 */ /* 0x000fe40000000f00 */
[----:B------:R-:W-:Y:S02]  /*2d020*/  MOV R4, 0x2d040 ;  /* 0x0002d04000047802 */ /* 0x000fe40000000f00 */
[----:B--2--5:R-:W-:Y:S05]  /*2d030*/  CALL.REL.NOINC `($_ZN7cutlass13device_kernelIN5flash19enable_sm80_to_sm89INS1_16FlashAttnBwdSm80INS1_25CollectiveMainloopBwdSm80ILi2ELi2EN4cute5tupleIJNS5_1CILi128EEES8_NS7_ILi64EEEEEENS_10bfloat16_tEfNS_4arch4Sm80ELb0ELb0ELb1ELb1ELb1ELb0ELb0ELb0ELi2ELi4ELi4ELi4ELb0EEENS1_24CollectiveEpilogueBwdGQAISA_fSD_Li256ELb1ELb1EEENS1_19SingleTileSchedulerILb1ELb0ELb0ELi128EEEEEEEEEvNT_6ParamsE$_ZN4cute5tupleIJNS0_IJNS_1CILi2EEEEEENS0_IJiEEEEEC2ERKS3_RKS4_) ;  /* 0xfffddc7000007944 */ /* 0x024fea0003c3ffff */
[----:B-1----:R-:W2:Y:S01]  /*2d040*/  LDL R3, [R1+0x758] ;  /* 0x0007580001037983 */ /* 0x002ea20000100800 */
[----:B------:R-:W-:Y:S02]  /*2d050*/  MOV R2, R56 ;  /* 0x0000003800027202 */ /* 0x000fe40000000f00 */
[----:B------:R-:W-:Y:S01]  /*2d060*/  MOV R12, 0x2d090 ;  /* 0x0002d090000c7802 */ /* 0x000fe20000000f00 */
[----:B--2---:R1:W-:Y:S04]  /*2d070*/  STL [R14], R3 ;  /* 0x000000030e007387 */ /* 0x0043e80000100800 */
[----:B-1----:R-:W-:Y:S05]  /*2d080*/  CALL.REL.NOINC `($_ZN7cutlass13device_kernelIN5flash19enable_sm80_to_sm89INS1_16FlashAttnBwdSm80INS1_25CollectiveMainloopBwdSm80ILi2ELi2EN4cute5tupleIJNS5_1CILi128EEES8_NS7_ILi64EEEEEENS_10bfloat16_tEfNS_4arch4Sm80ELb0ELb0ELb1ELb1ELb1ELb0ELb0ELb0ELi2ELi4ELi4ELi4ELb0EEENS1_24CollectiveEpilogueBwdGQAISA_fSD_Li256ELb1ELb1EEENS1_19SingleTileSchedulerILb1ELb0ELb0ELi128EEEEEEEEEvNT_6ParamsE$_ZZN4cute14logical_divideINS_5tupleIJNS1_IJNS_1CILi8EEENS2_ILi1EEEEEENS1_IJNS2_ILi2EEEEEEEEENS1_IJNS1_IJS4_NS2_ILi0EEEEEENS1_IJiEEEEEENS1_IJS5_NS_6LayoutIS4_S9_EEEEEEEDaRKNSD_IT_T0_EERKT1_ENKUlRKT_RKT0_E_clINSD_IS7_SB_EESE_EEDaSQ_ST_) ;  /* 0xfffdf26000007944 */ /* 0x002fea0003c3ffff */
[----:B------:R-:W-:Y:S02]  /*2d090*/  MOV R66, R23 ;  /* 0x0000001700427202 */ /* 0x000fe40000000f00 */
[----:B------:R-:W-:-:S02]  /*2d0a0*/  MOV R4, 0x2d0c0 ;  /* 0x0002d0c000047802 */ /* 0x000fc40000000f00 */
[----:B-1---5:R-:W-:Y:S05]  /*2d0b0*/  CALL.REL.NOINC `($_ZN7cutlass13device_kernelIN5flash19enable_sm80_to_sm89INS1_16FlashAttnBwdSm80INS1_25CollectiveMainloopBwdSm80ILi2ELi2EN4cute5tupleIJNS5_1CILi128EEES8_NS7_ILi64EEEEEENS_10bfloat16_tEfNS_4arch4Sm80ELb0ELb0ELb1ELb1ELb1ELb0ELb0ELb0ELi2ELi4ELi4ELi4ELb0EEENS1_24CollectiveEpilogueBwdGQAISA_fSD_Li256ELb1ELb1EEENS1_19SingleTileSchedulerILb1ELb0ELb0ELi128EEEEEEEEEvNT_6ParamsE$_ZN4cute3eso3ESOILb1ELb0EJNS_5tupleIJNS2_IJNS_1CILi1EEENS3_ILi0EEEEEENS2_IJS5_S5_EEEEEENS2_IJS5_iEEEEEC2ERKS8_RKS9_) ;  /* 0xfffdb38000007944 */ /* 0x022fea0003c3ffff */
[----:B-1----:R1:W5:Y:S01]  /*2d0c0*/  LDL R3, [R1+0x758] ;  /* 0x0007580001037983 */ /* 0x0023620000100800 */
[----:B------:R-:W-:-:S02]  /*2d0d0*/  MOV R66, R23 ;  /* 0x0000001700427202 */ /* 0x000fc40000000f00 */
[----:B------:R-:W-:Y:S02]  /*2d0e0*/  MOV R4, 0x2d100 ;  /* 0x0002d10000047802 */ /* 0x000fe40000000f00 */
[----:B-1---5:R-:W-:Y:S05]  /*2d0f0*/  CALL.REL.NOINC `($_ZN7cutlass13device_kernelIN5flash19enable_sm80_to_sm89INS1_16FlashAttnBwdSm80INS1_25CollectiveMainloopBwdSm80ILi2ELi2EN4cute5tupleIJNS5_1CILi128EEES8_NS7_ILi64EEEEEENS_10bfloat16_tEfNS_4arch4Sm80ELb0ELb0ELb1ELb1ELb1ELb0ELb0ELb0ELi2ELi4ELi4ELi4ELb0EEENS1_24CollectiveEpilogueBwdGQAISA_fSD_Li256ELb1ELb1EEENS1_19SingleTileSchedulerILb1ELb0ELb0ELi128EEEEEEEEEvNT_6ParamsE$_ZN4cute5tupleIJNS0_IJNS0_IJNS0_IJNS_1CILi8EEENS1_ILi1EEEEEENS0_IJS3_S3_EEEEEENS0_IJS3_NS1_ILi2EEEEEEEEENS0_IJNS0_IJNS0_IJS3_NS1_ILi0EEEEEENS0_IJSA_SA_EEEEEENS0_IJSA_iEEEEEEEEC2ERKS9_RKSF_) ;  /* 0xfffdd70000007944 */ /* 0x022fea0003c3ffff */
[----:B-1----:R1:W5:Y:S01]  /*2d100*/  LDL R3, [R1+0x758] ;  /* 0x0007580001037983 */ /* 0x0023620000100800 */
[----:B------:R-:W-:Y:S02]  /*2d110*/  MOV R66, R23 ;  /* 0x0000001700427202 */ /* 0x000fe40000000f00 */
[----:B------:R-:W-:Y:S02]  /*2d120*/  MOV R4, 0x2d140 ;  /* 0x0002d14000047802 */ /* 0x000fe40000000f00 */
[----:B-1---5:R-:W-:Y:S05]  /*2d130*/  CALL.REL.NOINC `($_ZN7cutlass13device_kernelIN5flash19enable_sm80_to_sm89INS1_16FlashAttnBwdSm80INS1_25CollectiveMainloopBwdSm80ILi2ELi2EN4cute5tupleIJNS5_1CILi128EEES8_NS7_ILi64EEEEEENS_10bfloat16_tEfNS_4arch4Sm80ELb0ELb0ELb1ELb1ELb1ELb0ELb0ELb0ELi2ELi4ELi4ELi4ELb0EEENS1_24CollectiveEpilogueBwdGQAISA_fSD_Li256ELb1ELb1EEENS1_19SingleTileSchedulerILb1ELb0ELb0ELi128EEEEEEEEEvNT_6ParamsE$_ZN4cute3eso3ESOILb1ELb0EJNS_5tupleIJNS2_IJNS_1CILi1EEENS3_ILi0EEEEEENS2_IJS5_S5_EEEEEENS2_IJS5_iEEEEEC2ERKS8_RKS9_) ;  /* 0xfffdb30000007944 */ /* 0x022fea0003c3ffff */
[----:B-1----:R1:W5:Y:S01]  /*2d140*/  LDL R3, [R1+0x758] ;  /* 0x0007580001037983 */ /* 0x0023620000100800 */
[----:B------:R-:W-:Y:S02]  /*2d150*/  MOV R66, R23 ;  /* 0x0000001700427202 */ /* 0x000fe40000000f00 */
[----:B------:R-:W-:Y:S02]  /*2d160*/  MOV R4, 0x2d180 ;  /* 0x0002d18000047802 */ /* 0x000fe40000000f00 */
[----:B-1---5:R-:W-:Y:S05]  /*2d170*/  CALL.REL.NOINC `($_ZN7cutlass13device_kernelIN5flash19enable_sm80_to_sm89INS1_16FlashAttnBwdSm80INS1_25CollectiveMainloopBwdSm80ILi2ELi2EN4cute5tupleIJNS5_1CILi128EEES8_NS7_ILi64EEEEEENS_10bfloat16_tEfNS_4arch4Sm80ELb0ELb0ELb1ELb1ELb1ELb0ELb0ELb0ELi2ELi4ELi4ELi4ELb0EEENS1_24CollectiveEpilogueBwdGQAISA_fSD_Li256ELb1ELb1EEENS1_19SingleTileSchedulerILb1ELb0ELb0ELi128EEEEEEEEEvNT_6ParamsE$_ZN4cute3eso3ESOILb1ELb0EJNS_5tupleIJNS_1CILi0EEES4_EEEiEEC2ERKS5_RKi) ;  /* 0xfffdb6b000007944 */ /* 0x022fea0003c3ffff */
[----:B-1----:R1:W5:Y:S01]  /*2d180*/  LDL R3, [R1+0x758] ;  /* 0x0007580001037983 */ /* 0x0023620000100800 */
[----:B------:R-:W-:Y:S02]  /*2d190*/  MOV R66, R23 ;  /* 0x0000001700427202 */ /* 0x000fe40000000f00 */
[----:B------:R-:W-:Y:S02]  /*2d1a0*/  MOV R4, 0x2d1c0 ;  /* 0x0002d1c000047802 */ /* 0x000fe40000000f00 */
[----:B-1---5:R-:W-:Y:S05]  /*2d1b0*/  CALL.REL.NOINC `($_ZN7cutlass13device_kernelIN5flash19enable_sm80_to_sm89INS1_16FlashAttnBwdSm80INS1_25CollectiveMainloopBwdSm80ILi2ELi2EN4cute5tupleIJNS5_1CILi128EEES8_NS7_ILi64EEEEEENS_10bfloat16_tEfNS_4arch4Sm80ELb0ELb0ELb1ELb1ELb1ELb0ELb0ELb0ELi2ELi4ELi4ELi4ELb0EEENS1_24CollectiveEpilogueBwdGQAISA_fSD_Li256ELb1ELb1EEENS1_19SingleTileSchedulerILb1ELb0ELb0ELi128EEEEEEEEEvNT_6ParamsE$_ZN4cute3eso3ESOILb1ELb0EJNS_5tupleIJNS2_IJNS_1CILi1EEENS3_ILi0EEEEEES5_EEENS2_IJNS2_IJS5_S5_EEEiEEEEEC2ERKS7_RKS9_) ;  /* 0xfffdb2c000007944 */ /* 0x022fea0003c3ffff */
[----:B-1----:R1:W5:Y:S01]  /*2d1c0*/  LDL R3, [R1+0x758] ;  /* 0x0007580001037983 */ /* 0x0023620000100800 */
[----:B------:R-:W-:-:S02]  /*2d1d0*/  MOV R66, R23 ;  /* 0x0000001700427202 */ /* 0x000fc40000000f00 */
[----:B------:R-:W-:Y:S02]  /*2d1e0*/  MOV R4, 0x2d200 ;  /* 0x0002d20000047802 */ /* 0x000fe40000000f00 */
[----:B-1---5:R-:W-:Y:S05]  /*2d1f0*/  CALL.REL.NOINC `($_ZN7cutlass13device_kernelIN5flash19enable_sm80_to_sm89INS1_16FlashAttnBwdSm80INS1_25CollectiveMainloopBwdSm80ILi2ELi2EN4cute5tupleIJNS5_1CILi128EEES8_NS7_ILi64EEEEEENS_10bfloat16_tEfNS_4arch4Sm80ELb0ELb0ELb1ELb1ELb1ELb0ELb0ELb0ELi2ELi4ELi4ELi4ELb0EEENS1_24CollectiveEpilogueBwdGQAISA_fSD_Li256ELb1ELb1EEENS1_19SingleTileSchedulerILb1ELb0ELb0ELi128EEEEEEEEEvNT_6ParamsE$_ZN4cute5tupleIJNS0_IJNS0_IJNS0_IJNS_1CILi8EEENS1_ILi1EEEEEES3_EEENS0_IJNS0_IJS3_S3_EEENS1_ILi2EEEEEEEEENS0_IJNS0_IJNS0_IJS3_NS1_ILi0EEEEEESA_EEENS0_IJNS0_IJSA_SA_EEEiEEEEEEEEC2ERKS9_RKSF_) ;  /* 0xfffdd64000007944 */ /* 0x022fea0003c3ffff */
[----:B------:R2:W5:Y:S01]  /*2d200*/  LDL R6, [R1+0x758] ;  /* 0x0007580001067983 */ /* 0x0005620000100800 */
[----:B------:R-:W-:Y:S01]  /*2d210*/  IMAD.MOV.U32 R66, RZ, RZ, R23 ;  /* 0x000000ffff427224 */ /* 0x000fe200078e0017 */
[----:B------:R-:W-:Y:S02]  /*2d220*/  MOV R58, R22 ;  /* 0x00000016003a7202 */ /* 0x000fe40000000f00 */
[----:B------:R2:W-:Y:S01]  /*2d230*/  STL.64 [R1+0x770], R16 ;  /* 0x0007701001007387 */ /* 0x0005e20000100a00 */
[----:B------:R-:W-:-:S03]  /*2d240*/  MOV R4, 0x2d260 ;  /* 0x0002d26000047802 */ /* 0x000fc60000000f00 */
[----:B-12--5:R-:W-:Y:S05]  /*2d250*/  CALL.REL.NOINC `($_ZN7cutlass13device_kernelIN5flash19enable_sm80_to_sm89INS1_16FlashAttnBwdSm80INS1_25CollectiveMainloopBwdSm80ILi2ELi2EN4cute5tupleIJNS5_1CILi128EEES8_NS7_ILi64EEEEEENS_10bfloat16_tEfNS_4arch4Sm80ELb0ELb0ELb1ELb1ELb1ELb0ELb0ELb0ELi2ELi4ELi4ELi4ELb0EEENS1_24CollectiveEpilogueBwdGQAISA_fSD_Li256ELb1ELb1EEENS1_19SingleTileSchedulerILb1ELb0ELb0ELi128EEEEEEEEEvNT_6ParamsE$_ZN4cute3eso3ESOILb0ELb0EJNS_6LayoutINS_5tupleIJNS3_IJNS3_IJNS_1CILi8EEENS4_ILi1EEEEEES6_EEENS3_IJNS3_IJS6_S6_EEENS4_ILi2EEEEEEEEENS3_IJNS3_IJNS3_IJS6_NS4_ILi0EEEEEESD_EEENS3_IJNS3_IJSD_SD_EEEiEEEEEEEENS_10ViewEngineINS_8smem_ptrIPN7cutlass10bfloat16_tEEEEEEEC2ERKSJ_RKSQ_) ;  /* 0xfffd8eb000007944 */ /* 0x026fea0003c3ffff */
[----:B-1----:R1:W5:Y:S04]  /*2d260*/  LDL R8, [R1+0x758] ;  /* 0x0007580001087983 */ /* 0x0023680000100800 */
[----:B------:R1:W5:Y:S01]  /*2d270*/  LDL.64 R4, [R1+0x760] ;  /* 0x0007600001047983 */ /* 0x0003620000100a00 */
[----:B------:R-:W-:-:S02]  /*2d280*/  MOV R66, R23 ;  /* 0x0000001700427202 */ /* 0x000fc40000000f00 */
[----:B------:R-:W-:Y:S02]  /*2d290*/  MOV R6, 0x2d2b0 ;  /* 0x0002d2b000067802 */ /* 0x000fe40000000f00 */
[----:B-1---5:R-:W-:Y:S05]  /*2d2a0*/  CALL.REL.NOINC `($_ZN7cutlass13device_kernelIN5flash19enable_sm80_to_sm89INS1_16FlashAttnBwdSm80INS1_25CollectiveMainloopBwdSm80ILi2ELi2EN4cute5tupleIJNS5_1CILi128EEES8_NS7_ILi64EEEEEENS_10bfloat16_tEfNS_4arch4Sm80ELb0ELb0ELb1ELb1ELb1ELb0ELb0ELb0ELi2ELi4ELi4ELi4ELb0EEENS1_24CollectiveEpilogueBwdGQAISA_fSD_Li256ELb1ELb1EEENS1_19SingleTileSchedulerILb1ELb0ELb0ELi128EEEEEEEEEvNT_6ParamsE$_ZN4cute3eso3ESOILb1ELb0EJNS_6LayoutINS_5tupleIJNS3_IJNS3_IJNS_1CILi4EEENS4_ILi2EEEEEENS4_ILi1EEEEEES6_EEENS3_IJNS3_IJNS3_IJS8_NS4_ILi32EEEEEENS4_ILi0EEEEEENS4_ILi64EEEEEEEENS_10ViewEngineIPN7cutlass10bfloat16_tEEEEEC2ERKSH_RKSM_) ;  /* 0xfffdbd6000007944 */ /* 0x022fea0003c3ffff */
[----:B------:R2:W5:Y:S01]  /*2d2b0*/  LDL.64 R14, [R1+0x758] ;  /* 0x00075800010e7983 */ /* 0x0005620000100a00 */
[----:B------:R-:W-:Y:S02]  /*2d2c0*/  MOV R3, R8 ;  /* 0x0000000800037202 */ /* 0x000fe40000000f00 */
[----:B------:R-:W-:Y:S02]  /*2d2d0*/  MOV R6, 0x2d2f0 ;  /* 0x0002d2f000067802 */ /* 0x000fe40000000f00 */
[----:B-12--5:R-:W-:Y:S05]  /*2d2e0*/  CALL.REL.NOINC `($_ZN7cutlass13device_kernelIN5flash19enable_sm80_to_sm89INS1_16FlashAttnBwdSm80INS1_25CollectiveMainloopBwdSm80ILi2ELi2EN4cute5tupleIJNS5_1CILi128EEES8_NS7_ILi64EEEEEENS_10bfloat16_tEfNS_4arch4Sm80ELb0ELb0ELb1ELb1ELb1ELb0ELb0ELb0ELi2ELi4ELi4ELi4ELb0EEENS1_24CollectiveEpilogueBwdGQAISA_fSD_Li256ELb1ELb1EEENS1_19SingleTileSchedulerILb1ELb0ELb0ELi128EEEEEEEEEvNT_6ParamsE$_ZZN4cute5sliceINS_5tupleIJNS1_IJNS_10UnderscoreENS_1CILi0EEEEEENS1_IJS4_S2_EEEEEENS1_IJNS1_IJNS1_IJNS3_ILi1EEES4_EEES4_EEENS1_IJNS1_IJS4_S4_EEEiEEEEEEEEDaRKT_RKT0_ENKUlRKT_RKT0_E_clIS6_SC_EEDaSM_SP_) ;  /* 0xfffdf70000007944 */ /* 0x026fea0003c3ffff */
[----:B------:R-:W-:Y:S02]  /*2d2f0*/  MOV R8, 0x2d310 ;  /* 0x0002d31000087802 */ /* 0x000fe40000000f00 */
[----:B-1----:R-:W-:Y:S05]  /*2d300*/  CALL.REL.NOINC `($_ZN7cutlass13device_kernelIN5flash19enable_sm80_to_sm89INS1_16FlashAttnBwdSm80INS1_25CollectiveMainloopBwdSm80ILi2ELi2EN4cute5tupleIJNS5_1CILi128EEES8_NS7_ILi64EEEEEENS_10bfloat16_tEfNS_4arch4Sm80ELb0ELb0ELb1ELb1ELb1ELb0ELb0ELb0ELi2ELi4ELi4ELi4ELb0EEENS1_24CollectiveEpilogueBwdGQAISA_fSD_Li256ELb1ELb1EEENS1_19SingleTileSchedulerILb1ELb0ELb0ELi128EEEEEEEEEvNT_6ParamsE$_ZZN4cute12filter_tupleINS_5tupleIJNS1_IJNS_10UnderscoreENS_1CILi0EEEEEENS1_IJS4_S2_EEEEEENS1_IJNS1_IJNS1_IJNS3_ILi1EEES4_EEES4_EEENS1_IJNS1_IJS4_S4_EEEiEEEEEEZNS_5sliceIS7_SD_EEDaRKT_RKT0_EUlRKT_RKT0_E_EEDaSH_SK_OT1_ENKUlDpSN_E_clIJNS1_IJS9_EEENS1_IJiEEEEEEDaSU_) ;  /* 0xfffde0c000007944 */ /* 0x002fea0003c3ffff */
[----:B------:R-:W-:Y:S02]  /*2d310*/  MOV R66, R23 ;  /* 0x0000001700427202 */ /* 0x000fe40000000f00 */
[----:B------:R-:W-:Y:S02]  /*2d320*/  MOV R6, 0x2d340 ;  /* 0x0002d34000067802 */ /* 0x000fe40000000f00 */
[----:B-1---5:R-:W-:Y:S05]  /*2d330*/  CALL.REL.NOINC `($_ZN7cutlass13device_kernelIN5flash19enable_sm80_to_sm89INS1_16FlashAttnBwdSm80INS1_25CollectiveMainloopBwdSm80ILi2ELi2EN4cute5tupleIJNS5_1CILi128EEES8_NS7_ILi64EEEEEENS_10bfloat16_tEfNS_4arch4Sm80ELb0ELb0ELb1ELb1ELb1ELb0ELb0ELb0ELi2ELi4ELi4ELi4ELb0EEENS1_24CollectiveEpilogueBwdGQAISA_fSD_Li256ELb1ELb1EEENS1_19SingleTileSchedulerILb1ELb0ELb0ELi128EEEEEEEEEvNT_6ParamsE$_ZN4cute5tupleIJNS0_IJNS0_IJNS_1CILi8EEENS1_ILi1EEEEEENS1_ILi2EEEEEENS0_IJNS0_IJS3_NS1_ILi0EEEEEEiEEEEEC2ERKS6_RKS9_) ;  /* 0xfffdd73000007944 */ /* 0x022fea0003c3ffff */
[----:B-1----:R1:W5:Y:S01]  /*2d340*/  LDL R3, [R1+0x758] ;  /* 0x0007580001037983 */ /* 0x0023620000100800 */
[----:B------:R-:W-:Y:S02]  /*2d350*/  MOV R66, R23 ;  /* 0x0000001700427202 */ /* 0x000fe40000000f00 */
[----:B------:R-:W-:Y:S02]  /*2d360*/  MOV R6, 0x2d380 ;  /* 0x0002d38000067802 */ /* 0x000fe40000000f00 */
[----:B-1---5:R-:W-:Y:S05]  /*2d370*/  CALL.REL.NOINC `($_ZN7cutlass13device_kernelIN5flash19enable_sm80_to_sm89INS1_16FlashAttnBwdSm80INS1_25CollectiveMainloopBwdSm80ILi2ELi2EN4cute5tupleIJNS5_1CILi128EEES8_NS7_ILi64EEEEEENS_10bfloat16_tEfNS_4arch4Sm80ELb0ELb0ELb1ELb1ELb1ELb0ELb0ELb0ELi2ELi4ELi4ELi4ELb0EEENS1_24CollectiveEpilogueBwdGQAISA_fSD_Li256ELb1ELb1EEENS1_19SingleTileSchedulerILb1ELb0ELb0ELi128EEEEEEEEEvNT_6ParamsE$_ZN4cute3eso3ESOILb0ELb1EJNS_6LayoutINS_5tupleIJNS3_IJNS_1CILi8EEENS4_ILi1EEEEEENS4_ILi2EEEEEENS3_IJNS3_IJS6_NS4_ILi0EEEEEEiEEEEESA_EEC2ERKSD_RKSA_) ;  /* 0xfffd9fd000007944 */ /* 0x022fea0003c3ffff */
[----:B------:R2:W5:Y:S01]  /*2d380*/  LDL R7, [R1+0x758] ;  /* 0x0007580001077983 */ /* 0x0005620000100800 */
[----:B-1----:R-:W-:Y:S01]  /*2d390*/  IMAD.MOV.U32 R2, RZ, RZ, R4 ;  /* 0x000000ffff027224 */ /* 0x002fe200078e0004 */
[----:B------:R-:W-:Y:S01]  /*2d3a0*/  MOV R3, R5 ;  /* 0x0000000500037202 */ /* 0x000fe20000000f00 */
[----:B------:R-:W-:Y:S01]  /*2d3b0*/  IMAD.MOV.U32 R9, RZ, RZ, R23 ;  /* 0x000000ffff097224 */ /* 0x000fe200078e0017 */
[----:B------:R-:W-:-:S02]  /*2d3c0*/  MOV R8, 0x2d3e0 ;  /* 0x0002d3e000087802 */ /* 0x000fc40000000f00 */
        /* <DEDUP_REMOVED lines=8> */
[----:B------:R2:W5:Y:S04]  /*2d450*/  LDL R16, [R1+0x758] ;  /* 0x0007580001107983 */ /* 0x0005680000100800 */
[----:B------:R2:W5:Y:S01]  /*2d460*/  LDL.64 R58, [R1+0x760] ;  /* 0x00076000013a7983 */ /* 0x0005620000100a00 */
[----:B------:R-:W-:Y:S01]  /*2d470*/  IMAD.MOV.U32 R2, RZ, RZ, R23 ;  /* 0x000000ffff027224 */ /* 0x000fe200078e0017 */
[----:B-1----:R-:W-:-:S02]  /*2d480*/  MOV R3, RZ ;  /* 0x000000ff00037202 */ /* 0x002fc40000000f00 */
[----:B------:R-:W-:Y:S02]  /*2d490*/  MOV R10, 0x2d4b0 ;  /* 0x0002d4b0000a7802 */ /* 0x000fe40000000f00 */
[----:B--2--5:R-:W-:Y:S05]  /*2d4a0*/  CALL.REL.NOINC `($_ZN7cutlass13device_kernelIN5flash19enable_sm80_to_sm89INS1_16FlashAttnBwdSm80INS1_25CollectiveMainloopBwdSm80ILi2ELi2EN4cute5tupleIJNS5_1CILi128EEES8_NS7_ILi64EEEEEENS_10bfloat16_tEfNS_4arch4Sm80ELb0ELb0ELb1ELb1ELb1ELb0ELb0ELb0ELi2ELi4ELi4ELi4ELb0EEENS1_24CollectiveEpilogueBwdGQAISA_fSD_Li256ELb1ELb1EEENS1_19SingleTileSchedulerILb1ELb0ELb0ELi128EEEEEEEEEvNT_6ParamsE$_ZN4cute3eso3ESOILb1ELb0EJNS_10UnderscoreEiEEC2ERKS2_RKi) ;  /* 0xfffda1b000007944 */ /* 0x024fea0003c3ffff */
[----:B-1----:R-:W2:Y:S01]  /*2d4b0*/  LDL R3, [R1+0x758] ;  /* 0x0007580001037983 */ /* 0x002ea20000100800 */
[----:B------:R-:W-:Y:S02]  /*2d4c0*/  MOV R2, R23 ;  /* 0x0000001700027202 */ /* 0x000fe40000000f00 */
[----:B------:R-:W-:Y:S01]  /*2d4d0*/  MOV R6, 0x2d500 ;  /* 0x0002d50000067802 */ /* 0x000fe20000000f00 */
[----:B--2---:R-:W-:Y:S02]  /*2d4e0*/  IMAD R3, R16, R3, RZ ;  /* 0x0000000310037224 */ /* 0x004fe400078e02ff */
        /* <DEDUP_REMOVED lines=19> */
[----:B------:R-:W-:Y:S05]  /*2d620*/  CALL.REL.NOINC `($_ZN7cutlass13device_kernelIN5flash19enable_sm80_to_sm89INS1_16FlashAttnBwdSm80INS1_25CollectiveMainloopBwdSm80ILi2ELi2EN4cute5tupleIJNS5_1CILi128EEES8_NS7_ILi64EEEEEENS_10bfloat16_tEfNS_4arch4Sm80ELb0ELb0ELb1ELb1ELb1ELb0ELb0ELb0ELi2ELi4ELi4ELi4ELb0EEENS1_24CollectiveEpilogueBwdGQAISA_fSD_Li256ELb1ELb1EEENS1_19SingleTileSchedulerILb1ELb0ELb0ELi128EEEEEEEEEvNT_6ParamsE$_ZN4cute3eso3ESOILb1ELb0EJNS_6LayoutINS_5tupleIJNS3_IJNS3_IJNS_1CILi4EEENS4_ILi2EEEEEENS4_ILi1EEEEEEEEENS3_IJNS3_IJNS3_IJS8_NS4_ILi32EEEEEENS4_ILi0EEEEEEEEEEEiEEC2ERKSG_RKi) ;  /* 0xfffdb96000007944 */ /* 0x000fea0003c3ffff */
[----:B-1----:R-:W2:Y:S01]  /*2d630*/  LDL R3, [R1+0x758] ;  /* 0x0007580001037983 */ /* 0x002ea20000100800 */
[----:B------:R-:W-:Y:S02]  /*2d640*/  MOV R66, R23 ;  /* 0x0000001700427202 */ /* 0x000fe40000000f00 */
[----:B------:R-:W-:Y:S01]  /*2d650*/  MOV R6, 0x2d690 ;  /* 0x0002d69000067802 */ /* 0x000fe20000000f00 */
[----:B--2---:R-:W-:-:S05]  /*2d660*/  IMAD.WIDE R2, R3, 0x2, R14 ;  /* 0x0000000203027825 */ /* 0x004fca00078e020e */
[----:B------:R-:W-:Y:S02]  /*2d670*/  MOV R8, R2 ;  /* 0x0000000200087202 */ /* 0x000fe40000000f00 */
[----:B------:R-:W-:Y:S05]  /*2d680*/  CALL.REL.NOINC `($_ZN7cutlass13device_kernelIN5flash19enable_sm80_to_sm89INS1_16FlashAttnBwdSm80INS1_25CollectiveMainloopBwdSm80ILi2ELi2EN4cute5tupleIJNS5_1CILi128EEES8_NS7_ILi64EEEEEENS_10bfloat16_tEfNS_4arch4Sm80ELb0ELb0ELb1ELb1ELb1ELb0ELb0ELb0ELi2ELi4ELi4ELi4ELb0EEENS1_24CollectiveEpilogueBwdGQAISA_fSD_Li256ELb1ELb1EEENS1_19SingleTileSchedulerILb1ELb0ELb0ELi128EEEEEEEEEvNT_6ParamsE$_ZN4cute3eso3ESOILb1ELb0EJNS_6LayoutINS_5tupleIJNS3_IJNS3_IJNS_1CILi4EEENS4_ILi2EEEEEENS4_ILi1EEEEEEEEENS3_IJNS3_IJNS3_IJS8_NS4_ILi32EEEEEENS4_ILi0EEEEEEEEEEENS_10ViewEngineIPN7cutlass10bfloat16_tEEEEEC2ERKSG_RKSL_) ;  /* 0xfffdb8b000007944 */ /* 0x000fea0003c3ffff */
        /* <DEDUP_REMOVED lines=17> */
[----:B--2--5:R-:W-:Y:S05]  /*2d7a0*/  CALL.REL.NOINC `($_ZN7cutlass13device_kernelIN5flash19enable_sm80_to_sm89INS1_16FlashAttnBwdSm80INS1_25CollectiveMainloopBwdSm80ILi2ELi2EN4cute5tupleIJNS5_1CILi128EEES8_NS7_ILi64EEEEEENS_10bfloat16_tEfNS_4arch4Sm80ELb0ELb0ELb1ELb1ELb1ELb0ELb0ELb0ELi2ELi4ELi4ELi4ELb0EEENS1_24CollectiveEpilogueBwdGQAISA_fSD_Li256ELb1ELb1EEENS1_19SingleTileSchedulerILb1ELb0ELb0ELi128EEEEEEEEEvNT_6ParamsE$_ZN4cute3eso3ESOILb1ELb0EJNS_6LayoutINS_5tupleIJNS3_IJNS3_IJNS_1CILi2EEES5_EEENS4_ILi1EEEEEEEEENS3_IJNS3_IJNS3_IJS7_NS4_ILi16EEEEEENS4_ILi0EEEEEEEEEEENS_10ViewEngineIPjEEEEC2ERKSF_RKSI_) ;  /* 0xfffdb75000007944 */ /* 0x024fea0003c3ffff */
        /* <DEDUP_REMOVED lines=15> */
[----:B------:R-:W-:-:S02]  /*2d8a0*/  MOV R2, R23 ;  /* 0x0000001700027202 */ /* 0x000fc40000000f00 */
        /* <DEDUP_REMOVED lines=14> */
[----:B------:R-:W-:-:S02]  /*2d990*/  MOV R3, 0x1 ;  /* 0x0000000100037802 */ /* 0x000fc40000000f00 */
        /* <DEDUP_REMOVED lines=46> */
[----:B------:R-:W-:-:S02]  /*2dc80*/  MOV R4, 0x2dcb0 ;  /* 0x0002dcb000047802 */ /* 0x000fc40000000f00 */
[----:B--2---:R-:W-:Y:S02]  /*2dc90*/  SHF.L.U32 R3, R3, 0xa, RZ ;  /* 0x0000000a03037819 */ /* 0x004fe400000006ff */
[----:B------:R-:W-:Y:S05]  /*2dca0*/  CALL.REL.NOINC `($_ZN7cutlass13device_kernelIN5flash19enable_sm80_to_sm89INS1_16FlashAttnBwdSm80INS1_25CollectiveMainloopBwdSm80ILi2ELi2EN4cute5tupleIJNS5_1CILi128EEES8_NS7_ILi64EEEEEENS_10bfloat16_tEfNS_4arch4Sm80ELb0ELb0ELb1ELb1ELb1ELb0ELb0ELb0ELi2ELi4ELi4ELi4ELb0EEENS1_24CollectiveEpilogueBwdGQAISA_fSD_Li256ELb1ELb1EEENS1_19SingleTileSchedulerILb1ELb0ELb0ELi128EEEEEEEEEvNT_6ParamsE$_ZN4cute3eso3ESOILb1ELb0EJNS_6LayoutINS_5tupleIJNS3_IJNS_1CILi8EEENS4_ILi1EEEEEENS4_ILi2EEEEEENS3_IJNS3_IJS6_NS4_ILi0EEEEEENS4_ILi8192EEEEEEEEiEEC2ERKSE_RKi) ;  /* 0xfffdc62000007944 */ /* 0x000fea0003c3ffff */
[----:B------:R-:W-:Y:S01]  /*2dcb0*/  ULDC.64 UR4, c[0x0][0x118] ;  /* 0x0000460000047ab9 */ /* 0x000fe20000000a00 */
[----:B-1----:R-:W2:Y:S04]  /*2dcc0*/  LDL R2, [R1+0x758] ;  /* 0x0007580001027983 */ /* 0x002ea80000100800 */
[----:B------:R-:W2:Y:S01]  /*2dcd0*/  LD.E.64 R4, [R52.64] ;  /* 0x0000000434047980 */ /* 0x000ea2000c101b00 */
[----:B------:R-:W-:Y:S02]  /*2dce0*/  MOV R9, R23 ;  /* 0x0000001700097202 */ /* 0x000fe40000000f00 */
[----:B------:R-:W-:Y:S01]  /*2dcf0*/  MOV R8, 0x2dd20 ;  /* 0x0002dd2000087802 */ /* 0x000fe20000000f00 */
[----:B--2---:R-:W-:-:S04]  /*2dd00*/  IMAD.WIDE R2, R2, 0x2, R4 ;  /* 0x0000000202027825 */ /* 0x004fc800078e0204 */
[----:B------:R-:W-:Y:S05]  /*2dd10*/  CALL.REL.NOINC `($_ZN7cutlass13device_kernelIN5flash19enable_sm80_to_sm89INS1_16FlashAttnBwdSm80INS1_25CollectiveMainloopBwdSm80ILi2ELi2EN4cute5tupleIJNS5_1CILi128EEES8_NS7_ILi64EEEEEENS_10bfloat16_tEfNS_4arch4Sm80ELb0ELb0ELb1ELb1ELb1ELb0ELb0ELb0ELi2ELi4ELi4ELi4ELb0EEENS1_24CollectiveEpilogueBwdGQAISA_fSD_Li256ELb1ELb1EEENS1_19SingleTileSchedulerILb1ELb0ELb0ELi128EEEEEEEEEvNT_6ParamsE$_ZN4cute8smem_ptrIPN7cutlass10bfloat16_tEECI1NS_12iter_adaptorIS3_S4_EEES3_) ;  /* 0xfffdd52000007944 */ /* 0x000fea0003c3ffff */
[----:B-1----:R1:W5:Y:S01]  /*2dd20*/  LDL.64 R2, [R1+0x758] ;  /* 0x0007580001027983 */ /* 0x0023620000100a00 */
[----:B------:R-:W-:-:S03]  /*2dd30*/  MOV R6, 0x2dd50 ;  /* 0x0002dd5000067802 */ /* 0x000fc60000000f00 */
[----:B-1---5:R-:W-:Y:S05]  /*2dd40*/  CALL.REL.NOINC `($_ZN7cutlass13device_kernelIN5flash19enable_sm80_to_sm89INS1_16FlashAttnBwdSm80INS1_25CollectiveMainloopBwdSm80ILi2ELi2EN4cute5tupleIJNS5_1CILi128EEES8_NS7_ILi64EEEEEENS_10bfloat16_tEfNS_4arch4Sm80ELb0ELb0ELb1ELb1ELb1ELb0ELb0ELb0ELi2ELi4ELi4ELi4ELb0EEENS1_24CollectiveEpilogueBwdGQAISA_fSD_Li256ELb1ELb1EEENS1_19SingleTileSchedulerILb1ELb0ELb0ELi128EEEEEEEEEvNT_6ParamsE$_ZN4cute3eso3ESOILb1ELb0EJNS_6LayoutINS_5tupleIJNS3_IJNS_1CILi8EEENS4_ILi1EEEEEENS4_ILi2EEEEEENS3_IJNS3_IJS6_NS4_ILi0EEEEEENS4_ILi8192EEEEEEEENS_10ViewEngineINS_8smem_ptrIPN7cutlass10bfloat16_tEEEEEEEC2ERKSE_RKSL_) ;  /* 0xfffdc54000007944 */ /* 0x022fea0003c3ffff */
        /* <DEDUP_REMOVED lines=8> */
[----:B------:R-:W-:Y:S05]  /*2ddd0*/  CALL.REL.NOINC `($_ZN7cutlass13device_kernelIN5flash19enable_sm80_to_sm89INS1_16FlashAttnBwdSm80INS1_25CollectiveMainloopBwdSm80ILi2ELi2EN4cute5tupleIJNS5_1CILi128EEES8_NS7_ILi64EEEEEENS_10bfloat16_tEfNS_4arch4Sm80ELb0ELb0ELb1ELb1ELb1ELb0ELb0ELb0ELi2ELi4ELi4ELi4ELb0EEENS1_24CollectiveEpilogueBwdGQAISA_fSD_Li256ELb1ELb1EEENS1_19SingleTileSchedulerILb1ELb0ELb0ELi128EEEEEEEEEvNT_6ParamsE$_ZN4cute3eso3ESOILb1ELb0EJNS_6LayoutINS_5tupleIJNS3_IJNS_1CILi8EEENS4_ILi1EEEEEENS4_ILi2EEEEEENS3_IJNS3_IJS6_NS4_ILi0EEEEEENS4_ILi64EEEEEEEEiEEC2ERKSE_RKi) ;  /* 0xfffdc47000007944 */ /* 0x000fea0003c3ffff */
[----:B-1----:R-:W2:Y:S01]  /*2dde0*/  LDL R3, [R1+0x758] ;  /* 0x0007580001037983 */ /* 0x002ea20000100800 */
[----:B------:R-:W-:Y:S01]  /*2ddf0*/  MOV R6, 0x2de30 ;  /* 0x0002de3000067802 */ /* 0x000fe20000000f00 */
[----:B--2---:R-:W-:-:S05]  /*2de00*/  IMAD.WIDE R2, R3, 0x2, R50 ;  /* 0x0000000203027825 */ /* 0x004fca00078e0232 */
[----:B------:R-:W-:Y:S02]  /*2de10*/  MOV R8, R2 ;  /* 0x0000000200087202 */ /* 0x000fe40000000f00 */
[----:B------:R-:W-:Y:S05]  /*2de20*/  CALL.REL.NOINC `($_ZN7cutlass13device_kernelIN5flash19enable_sm80_to_sm89INS1_16FlashAttnBwdSm80INS1_25CollectiveMainloopBwdSm80ILi2ELi2EN4cute5tupleIJNS5_1CILi128EEES8_NS7_ILi64EEEEEENS_10bfloat16_tEfNS_4arch4Sm80ELb0ELb0ELb1ELb1ELb1ELb0ELb0ELb0ELi2ELi4ELi4ELi4ELb0EEENS1_24CollectiveEpilogueBwdGQAISA_fSD_Li256ELb1ELb1EEENS1_19SingleTileSchedulerILb1ELb0ELb0ELi128EEEEEEEEEvNT_6ParamsE$_ZN4cute3eso3ESOILb1ELb0EJNS_6LayoutINS_5tupleIJNS3_IJNS_1CILi8EEENS4_ILi1EEEEEENS4_ILi2EEEEEENS3_IJNS3_IJS6_NS4_ILi0EEEEEENS4_ILi64EEEEEEEENS_10ViewEngineIPN7cutlass10bfloat16_tEEEEEC2ERKSE_RKSJ_) ;  /* 0xfffdc3d000007944 */ /* 0x000fea0003c3ffff */
[----:B-1----:R1:W5:Y:S01]  /*2de30*/  LDL.64 R2, [R1+0x758] ;  /* 0x0007580001027983 */ /* 0x0023620000100a00 */
[----:B------:R-:W-:Y:S02]  /*2de40*/  MOV R7, R5 ;  /* 0x0000000500077202 */ /* 0x000fe40000000f00 */
[----:B------:R-:W-:Y:S02]  /*2de50*/  MOV R6, 0x2de70 ;  /* 0x0002de7000067802 */ /* 0x000fe40000000f00 */
[----:B-1---5:R-:W-:Y:S05]  /*2de60*/  CALL.REL.NOINC `($_ZN7cutlass13device_kernelIN5flash19enable_sm80_to_sm89INS1_16FlashAttnBwdSm80INS1_25CollectiveMainloopBwdSm80ILi2ELi2EN4cute5tupleIJNS5_1CILi128EEES8_NS7_ILi64EEEEEENS_10bfloat16_tEfNS_4arch4Sm80ELb0ELb0ELb1ELb1ELb1ELb0ELb0ELb0ELi2ELi4ELi4ELi4ELb0EEENS1_24CollectiveEpilogueBwdGQAISA_fSD_Li256ELb1ELb1EEENS1_19SingleTileSchedulerILb1ELb0ELb0ELi128EEEEEEEEEvNT_6ParamsE$_ZN4cute3eso3ESOILb1ELb0EJNS_6LayoutINS_5tupleIJNS3_IJNS_1CILi8EEENS4_ILi1EEEEEENS3_IJNS4_ILi2EEEEEEEEENS3_IJNS3_IJS6_NS4_ILi0EEEEEENS3_IJNS4_ILi8192EEEEEEEEEEENS_10ViewEngineINS_8smem_ptrIPN7cutlass10bfloat16_tEEEEEEEC2ERKSG_RKSN_) ;  /* 0xfffdc19000007944 */ /* 0x022fea0003c3ffff */
[----:B-1----:R1:W5:Y:S01]  /*2de70*/  LDL.64 R4, [R1+0x758] ;  /* 0x0007580001047983 */ /* 0x0023620000100a00 */
[----:B------:R-:W-:Y:S02]  /*2de80*/  MOV R8, R2 ;  /* 0x0000000200087202 */ /* 0x000fe40000000f00 */
[----:B------:R-:W-:Y:S02]  /*2de90*/  MOV R6, 0x2deb0 ;  /* 0x0002deb000067802 */ /* 0x000fe40000000f00 */
[----:B-1---5:R-:W-:Y:S05]  /*2dea0*/  CALL.REL.NOINC `($_ZN7cutlass13device_kernelIN5flash19enable_sm80_to_sm89INS1_16FlashAttnBwdSm80INS1_25CollectiveMainloopBwdSm80ILi2ELi2EN4cute5tupleIJNS5_1CILi128EEES8_NS7_ILi64EEEEEENS_10bfloat16_tEfNS_4arch4Sm80ELb0ELb0ELb1ELb1ELb1ELb0ELb0ELb0ELi2ELi4ELi4ELi4ELb0EEENS1_24CollectiveEpilogueBwdGQAISA_fSD_Li256ELb1ELb1EEENS1_19SingleTileSchedulerILb1ELb0ELb0ELi128EEEEEEEEEvNT_6ParamsE$_ZN4cute3eso3ESOILb1ELb0EJNS_6LayoutINS_5tupleIJNS3_IJNS_1CILi8EEENS4_ILi1EEEEEENS3_IJNS4_ILi2EEEEEEEEENS3_IJNS3_IJS6_NS4_ILi0EEEEEENS3_IJNS4_ILi64EEEEEEEEEEENS_10ViewEngineIPN7cutlass10bfloat16_tEEEEEC2ERKSG_RKSL_) ;  /* 0xfffdc10000007944 */ /* 0x022fea0003c3ffff */
[----:B-1----:R1:W5:Y:S01]  /*2deb0*/  LDL.64 R2, [R1+0x758] ;  /* 0x0007580001027983 */ /* 0x0023620000100a00 */
[----:B------:R-:W-:-:S03]  /*2dec0*/  MOV R8, 0x2dee0 ;  /* 0x0002dee000087802 */ /* 0x000fc60000000f00 */
[----:B-1---5:R-:W-:Y:S05]  /*2ded0*/  CALL.REL.NOINC `($_ZN7cutlass13device_kernelIN5flash19enable_sm80_to_sm89INS1_16FlashAttnBwdSm80INS1_25CollectiveMainloopBwdSm80ILi2ELi2EN4cute5tupleIJNS5_1CILi128EEES8_NS7_ILi64EEEEEENS_10bfloat16_tEfNS_4arch4Sm80ELb0ELb0ELb1ELb1ELb1ELb0ELb0ELb0ELi2ELi4ELi4ELi4ELb0EEENS1_24CollectiveEpilogueBwdGQAISA_fSD_Li256ELb1ELb1EEENS1_19SingleTileSchedulerILb1ELb0ELb0ELi128EEEEEEEEEvNT_6ParamsE$_ZN4cute3eso3ESOILb1ELb0EJNS_6LayoutINS_5tupleIJNS3_IJNS3_IJNS_1CILi8EEENS4_ILi1EEEEEES6_EEENS3_IJNS3_IJS6_S6_EEENS4_ILi2EEEEEEEEENS3_IJNS3_IJNS3_IJS6_NS4_ILi0EEEEEESD_EEENS3_IJNS3_IJSD_SD_EEENS4_ILi64EEEEEEEEEEENS_10ViewEngineIPN7cutlass10bfloat16_tEEEEEC2ERKSK_RKSP_) ;  /* 0xfffdb2a000007944 */ /* 0x022fea0003c3ffff */
[----:B-1----:R1:W5:Y:S01]  /*2dee0*/  LDL.64 R2, [R1+0x758] ;  /* 0x0007580001027983 */ /* 0x0023620000100a00 */
[----:B------:R-:W-:Y:S02]  /*2def0*/  MOV R7, R5 ;  /* 0x0000000500077202 */ /* 0x000fe40000000f00 */
[----:B------:R-:W-:-:S02]  /*2df00*/  MOV R6, 0x2df20 ;  /* 0x0002df2000067802 */ /* 0x000fc40000000f00 */
[----:B-1---5:R-:W-:Y:S05]  /*2df10*/  CALL.REL.NOINC `($_ZN7cutlass13device_kernelIN5flash19enable_sm80_to_sm89INS1_16FlashAttnBwdSm80INS1_25CollectiveMainloopBwdSm80ILi2ELi2EN4cute5tupleIJNS5_1CILi128EEES8_NS7_ILi64EEEEEENS_10bfloat16_tEfNS_4arch4Sm80ELb0ELb0ELb1ELb1ELb1ELb0ELb0ELb0ELi2ELi4ELi4ELi4ELb0EEENS1_24CollectiveEpilogueBwdGQAISA_fSD_Li256ELb1ELb1EEENS1_19SingleTileSchedulerILb1ELb0ELb0ELi128EEEEEEEEEvNT_6ParamsE$_ZN4cute3eso3ESOILb1ELb0EJNS_6LayoutINS_5tupleIJNS3_IJNS3_IJNS_1CILi8EEENS4_ILi1EEEEEES6_EEENS3_IJNS3_IJS6_S6_EEENS4_ILi2EEEEEEEEENS3_IJNS3_IJNS3_IJS6_NS4_ILi0EEEEEESD_EEENS3_IJNS3_IJSD_SD_EEENS4_ILi8192EEEEEEEEEEENS_10ViewEngineINS_8smem_ptrIPN7cutlass10bfloat16_tEEEEEEEC2ERKSK_RKSR_) ;  /* 0xfffdb2a000007944 */ /* 0x022fea0003c3ffff */
[----:B-1----:R1:W5:Y:S01]  /*2df20*/  LDL.64 R4, [R1+0x758] ;  /* 0x0007580001047983 */ /* 0x0023620000100a00 */
[----:B------:R-:W-:-:S02]  /*2df30*/  MOV R8, R2 ;  /* 0x0000000200087202 */ /* 0x000fc40000000f00 */
        /* <DEDUP_REMOVED lines=140> */
[----:B------:R2:W5:Y:S01]  /*2e800*/  LDL R5, [R1+0x758] ;  /* 0x0007580001057983 */ /* 0x0005620000100800 */
[----:B-1----:R-:W-:-:S02]  /*2e810*/  MOV R3, R41 ;  /* 0x0000002900037202 */ /* 0x002fc40000000f00 */
[----:B------:R-:W-:Y:S02]  /*2e820*/  MOV R4, 0x2e840 ;  /* 0x0002e84000047802 */ /* 0x000fe40000000f00 */
[----:B--2--5:R-:W-:Y:S05]  /*2e830*/  CALL.REL.NOINC `($_ZN7cutlass13device_kernelIN5flash19enable_sm80_to_sm89INS1_16FlashAttnBwdSm80INS1_25CollectiveMainloopBwdSm80ILi2ELi2EN4cute5tupleIJNS5_1CILi128EEES8_NS7_ILi64EEEEEENS_10bfloat16_tEfNS_4arch4Sm80ELb0ELb0ELb1ELb1ELb1ELb0ELb0ELb0ELi2ELi4ELi4ELi4ELb0EEENS1_24CollectiveEpilogueBwdGQAISA_fSD_Li256ELb1ELb1EEENS1_19SingleTileSchedulerILb1ELb0ELb0ELi128EEEEEEEEEvNT_6ParamsE$_ZZN4cute5sliceINS_5tupleIJNS_10UnderscoreES2_iEEENS1_IJNS1_IJNS_1CILi1EEENS4_ILi0EEEEEEiNS4_ILi1024EEEEEEEEDaRKT_RKT0_ENKUlRKT_RKT0_E_clIS2_iEEDaSI_SL_) ;  /* 0xfffde3f000007944 */ /* 0x024fea0003c3ffff */
[----:B------:R-:W-:Y:S02]  /*2e840*/  MOV R4, 0x2e860 ;  /* 0x0002e86000047802 */ /* 0x000fe40000000f00 */
[----:B-1---5:R-:W-:Y:S05]  /*2e850*/  CALL.REL.NOINC `($_ZN7cutlass13device_kernelIN5flash19enable_sm80_to_sm89INS1_16FlashAttnBwdSm80INS1_25CollectiveMainloopBwdSm80ILi2ELi2EN4cute5tupleIJNS5_1CILi128EEES8_NS7_ILi64EEEEEENS_10bfloat16_tEfNS_4arch4Sm80ELb0ELb0ELb1ELb1ELb1ELb0ELb0ELb0ELi2ELi4ELi4ELi4ELb0EEENS1_24CollectiveEpilogueBwdGQAISA_fSD_Li256ELb1ELb1EEENS1_19SingleTileSchedulerILb1ELb0ELb0ELi128EEEEEEEEEvNT_6ParamsE$_ZZN4cute12filter_tupleINS_5tupleIJNS_10UnderscoreES2_iEEENS1_IJNS1_IJNS_1CILi1EEENS4_ILi0EEEEEEiNS4_ILi1024EEEEEEZNS_5sliceIS3_S9_EEDaRKT_RKT0_EUlRKT_RKT0_E_EEDaSD_SG_OT1_ENKUlDpSJ_E_clIJNS1_IJS7_EEENS1_IJiEEENS1_IJEEEEEEDaSQ_) ;  /* 0xfffdd03000007944 */ /* 0x022fea0003c3ffff */
[----:B------:R-:W-:Y:S02]  /*2e860*/  MOV R66, R23 ;  /* 0x0000001700427202 */ /* 0x000fe40000000f00 */
[----:B------:R-:W-:Y:S02]  /*2e870*/  MOV R6, 0x2e890 ;  /* 0x0002e89000067802 */ /* 0x000fe40000000f00 */
[----:B-1---5:R-:W-:Y:S05]  /*2e880*/  CALL.REL.NOINC `($_ZN7cutlass13device_kernelIN5flash19enable_sm80_to_sm89INS1_16FlashAttnBwdSm80INS1_25CollectiveMainloopBwdSm80ILi2ELi2EN4cute5tupleIJNS5_1CILi128EEES8_NS7_ILi64EEEEEENS_10bfloat16_tEfNS_4arch4Sm80ELb0ELb0ELb1ELb1ELb1ELb0ELb0ELb0ELi2ELi4ELi4ELi4ELb0EEENS1_24CollectiveEpilogueBwdGQAISA_fSD_Li256ELb1ELb1EEENS1_19SingleTileSchedulerILb1ELb0ELb0ELi128EEEEEEEEEvNT_6ParamsE$_ZN4cute5tupleIJNS0_IJNS0_IJNS_1CILi8EEENS1_ILi1EEEEEENS1_ILi2EEEEEENS0_IJNS0_IJS3_NS1_ILi0EEEEEEiEEEEEC2ERKS6_RKS9_) ;  /* 0xfffdc1e000007944 */ /* 0x022fea0003c3ffff */
[----:B------:R2:W5:Y:S01]  /*2e890*/  LDL R6, [R1+0x758] ;  /* 0x0007580001067983 */ /* 0x0005620000100800 */
[----:B------:R-:W-:Y:S01]  /*2e8a0*/  IMAD.SHL.U32 R8, R5, 0x400, RZ ;  /* 0x0000040005087824 */ /* 0x000fe200078e00ff */
[----:B-1----:R-:W-:Y:S01]  /*2e8b0*/  MOV R2, R23 ;  /* 0x0000001700027202 */ /* 0x002fe20000000f00 */
[----:B------:R-:W-:Y:S01]  /*2e8c0*/  IMAD.MOV.U32 R60, RZ, RZ, R22 ;  /* 0x000000ffff3c7224 */ /* 0x000fe200078e0016 */
[----:B------:R-:W-:Y:S02]  /*2e8d0*/  MOV R4, 0x2e900 ;  /* 0x0002e90000047802 */ /* 0x000fe40000000f00 */
[----:B------:R2:W-:Y:S04]  /*2e8e0*/  STL [R1+0x770], R8 ;  /* 0x0007700801007387 */ /* 0x0005e80000100800 */
[----:B--2--5:R-:W-:Y:S05]  /*2e8f0*/  CALL.REL.NOINC `($_ZN7cutlass13device_kernelIN5flash19enable_sm80_to_sm89INS1_16FlashAttnBwdSm80INS1_25CollectiveMainloopBwdSm80ILi2ELi2EN4cute5tupleIJNS5_1CILi128EEES8_NS7_ILi64EEEEEENS_10bfloat16_tEfNS_4arch4Sm80ELb0ELb0ELb1ELb1ELb1ELb0ELb0ELb0ELi2ELi4ELi4ELi4ELb0EEENS1_24CollectiveEpilogueBwdGQAISA_fSD_Li256ELb1ELb1EEENS1_19SingleTileSchedulerILb1ELb0ELb0ELi128EEEEEEEEEvNT_6ParamsE$_ZN4cute3eso3ESOILb0ELb0EJNS_6LayoutINS_5tupleIJNS3_IJNS_1CILi8EEENS4_ILi1EEEEEENS4_ILi2EEEEEENS3_IJNS3_IJS6_NS4_ILi0EEEEEEiEEEEEiEEC2ERKSD_RKi) ;  /* 0xfffd7e9000007944 */ /* 0x024fea0003c3ffff */
[----:B------:R-:W2:Y:S01]  /*2e900*/  LDL.64 R4, [R1+0x758] ;  /* 0x0007580001047983 */ /* 0x000ea20000100a00 */
[----:B------:R-:W-:Y:S02]  /*2e910*/  MOV R9, R23 ;  /* 0x0000001700097202 */ /* 0x000fe40000000f00 */
[----:B------:R-:W-:Y:S01]  /*2e920*/  MOV R8, 0x2e950 ;  /* 0x0002e95000087802 */ /* 0x000fe20000000f00 */
[----:B-12---:R-:W-:-:S04]  /*2e930*/  IMAD.WIDE R2, R5, 0x2, R54 ;  /* 0x0000000205027825 */ /* 0x006fc800078e0236 */
[----:B------:R-:W-:Y:S05]  /*2e940*/  CALL.REL.NOINC `($_ZN7cutlass13device_kernelIN5flash19enable_sm80_to_sm89INS1_16FlashAttnBwdSm80INS1_25CollectiveMainloopBwdSm80ILi2ELi2EN4cute5tupleIJNS5_1CILi128EEES8_NS7_ILi64EEEEEENS_10bfloat16_tEfNS_4arch4Sm80ELb0ELb0ELb1ELb1ELb1ELb0ELb0ELb0ELi2ELi4ELi4ELi4ELb0EEENS1_24CollectiveEpilogueBwdGQAISA_fSD_Li256ELb1ELb1EEENS1_19SingleTileSchedulerILb1ELb0ELb0ELi128EEEEEEEEEvNT_6ParamsE$_ZN4cute8smem_ptrIPN7cutlass10bfloat16_tEECI1NS_12iter_adaptorIS3_S4_EEES3_) ;  /* 0xfffdc8f000007944 */ /* 0x000fea0003c3ffff */
        /* <DEDUP_REMOVED lines=10> */
[----:B-1----:R-:W-:-:S02]  /*2e9f0*/  MOV R3, 0x1 ;  /* 0x0000000100037802 */ /* 0x002fc40000000f00 */
[----:B------:R-:W-:Y:S02]  /*2ea00*/  MOV R8, 0x2ea20 ;  /* 0x0002ea2000087802 */ /* 0x000fe40000000f00 */
[----:B--2--5:R-:W-:Y:S05]  /*2ea10*/  CALL.REL.NOINC `($_ZN7cutlass13device_kernelIN5flash19enable_sm80_to_sm89INS1_16FlashAttnBwdSm80INS1_25CollectiveMainloopBwdSm80ILi2ELi2EN4cute5tupleIJNS5_1CILi128EEES8_NS7_ILi64EEEEEENS_10bfloat16_tEfNS_4arch4Sm80ELb0ELb0ELb1ELb1ELb1ELb0ELb0ELb0ELi2ELi4ELi4ELi4ELb0EEENS1_24CollectiveEpilogueBwdGQAISA_fSD_Li256ELb1ELb1EEENS1_19SingleTileSchedulerILb1ELb0ELb0ELi128EEEEEEEEEvNT_6ParamsE$_ZN4cute3eso3ESOILb1ELb0EJNS_10UnderscoreES2_iEEC2ERKS2_S5_RKi) ;  /* 0xfffd8c0000007944 */ /* 0x024fea0003c3ffff */
[----:B-1----:R-:W2:Y:S01]  /*2ea20*/  LDL R3, [R1+0x758] ;  /* 0x0007580001037983 */ /* 0x002ea20000100800 */
[----:B------:R-:W-:Y:S01]  /*2ea30*/  IMAD.MOV.U32 R2, RZ, RZ, R23 ;  /* 0x000000ffff027224 */ /* 0x000fe200078e0017 */
[----:B------:R-:W-:Y:S02]  /*2ea40*/  MOV R4, 0x2ea70 ;  /* 0x0002ea7000047802 */ /* 0x000fe40000000f00 */
[----:B--2---:R-:W-:Y:S02]  /*2ea50*/  SHF.L.U32 R3, R3, 0x2, RZ ;  /* 0x0000000203037819 */ /* 0x004fe400000006ff */
[----:B------:R-:W-:Y:S05]  /*2ea60*/  CALL.REL.NOINC `($_ZN7cutlass13device_kernelIN5flash19enable_sm80_to_sm89INS1_16FlashAttnBwdSm80INS1_25CollectiveMainloopBwdSm80ILi2ELi2EN4cute5tupleIJNS5_1CILi128EEES8_NS7_ILi64EEEEEENS_10bfloat16_tEfNS_4arch4Sm80ELb0ELb0ELb1ELb1ELb1ELb0ELb0ELb0ELi2ELi4ELi4ELi4ELb0EEENS1_24CollectiveEpilogueBwdGQAISA_fSD_Li256ELb1ELb1EEENS1_19SingleTileSchedulerILb1ELb0ELb0ELi128EEEEEEEEEvNT_6ParamsE$_ZN4cute3eso3ESOILb1ELb0EJNS_6LayoutINS_5tupleIJNS3_IJNS3_IJNS_1CILi4EEENS4_ILi2EEEEEENS4_ILi1EEEEEES6_EEENS3_IJNS3_IJNS3_IJS8_NS4_ILi32EEEEEENS4_ILi0EEEEEENS4_ILi64EEEEEEEEiEEC2ERKSH_RKi) ;  /* 0xfffda5e000007944 */ /* 0x000fea0003c3ffff */
[----:B-1----:R-:W2:Y:S01]  /*2ea70*/  LDL R3, [R1+0x758] ;  /* 0x0007580001037983 */ /* 0x002ea20000100800 */
[----:B------:R-:W-:Y:S02]  /*2ea80*/  MOV R66, R23 ;  /* 0x0000001700427202 */ /* 0x000fe40000000f00 */
[----:B------:R-:W-:Y:S01]  /*2ea90*/  MOV R6, 0x2eac0 ;  /* 0x0002eac000067802 */ /* 0x000fe20000000f00 */
[----:B--2---:R-:W-:-:S04]  /*2eaa0*/  IMAD.WIDE R10, R3, 0x2, R48 ;  /* 0x00000002030a7825 */ /* 0x004fc800078e0230 */
[----:B------:R-:W-:Y:S05]  /*2eab0*/  CALL.REL.NOINC `($_ZN7cutlass13device_kernelIN5flash19enable_sm80_to_sm89INS1_16FlashAttnBwdSm80INS1_25CollectiveMainloopBwdSm80ILi2ELi2EN4cute5tupleIJNS5_1CILi128EEES8_NS7_ILi64EEEEEENS_10bfloat16_tEfNS_4arch4Sm80ELb0ELb0ELb1ELb1ELb1ELb0ELb0ELb0ELi2ELi4ELi4ELi4ELb0EEENS1_24CollectiveEpilogueBwdGQAISA_fSD_Li256ELb1ELb1EEENS1_19SingleTileSchedulerILb1ELb0ELb0ELi128EEEEEEEEEvNT_6ParamsE$_ZN4cute3eso3ESOILb1ELb0EJNS_6LayoutINS_5tupleIJNS3_IJNS3_IJNS_1CILi4EEENS4_ILi2EEEEEENS4_ILi1EEEEEES6_EEENS3_IJNS3_IJNS3_IJS8_NS4_ILi32EEEEEENS4_ILi0EEEEEENS4_ILi64EEEEEEEENS_10ViewEngineIPN7cutlass10bfloat16_tEEEEEC2ERKSH_RKSM_) ;  /* 0xfffda55000007944 */ /* 0x000fea0003c3ffff */
[----:B------:R2:W5:Y:S01]  /*2eac0*/  LDL.64 R4, [R1+0x758] ;  /* 0x0007580001047983 */ /* 0x0005620000100a00 */
[----:B------:R-:W-:Y:S02]  /*2ead0*/  MOV R3, R14 ;  /* 0x0000000e00037202 */ /* 0x000fe40000000f00 */
[----:B------:R-:W-:-:S02]  /*2eae0*/  MOV R6, 0x2eb00 ;  /* 0x0002eb0000067802 */ /* 0x000fc40000000f00 */
[----:B-12--5:R-:W-:Y:S05]  /*2eaf0*/  CALL.REL.NOINC `($_ZN7cutlass13device_kernelIN5flash19enable_sm80_to_sm89INS1_16FlashAttnBwdSm80INS1_25CollectiveMainloopBwdSm80ILi2ELi2EN4cute5tupleIJNS5_1CILi128EEES8_NS7_ILi64EEEEEENS_10bfloat16_tEfNS_4arch4Sm80ELb0ELb0ELb1ELb1ELb1ELb0ELb0ELb0ELi2ELi4ELi4ELi4ELb0EEENS1_24CollectiveEpilogueBwdGQAISA_fSD_Li256ELb1ELb1EEENS1_19SingleTileSchedulerILb1ELb0ELb0ELi128EEEEEEEEEvNT_6ParamsE$_ZZN4cute4takeILi1ELi2ENS_5tupleIJNS1_IJNS_1CILi1EEENS2_ILi0EEEEEEiEEEEEDaRKT1_ENKUlDpRKT_E_clIJiEEEDaSD_) ;  /* 0xfffddcc000007944 */ /* 0x026fea0003c3ffff */
[----:B------:R-:W-:Y:S02]  /*2eb00*/  MOV R66, R23 ;  /* 0x0000001700427202 */ /* 0x000fe40000000f00 */
[----:B------:R-:W-:-:S02]  /*2eb10*/  MOV R6, 0x2eb30 ;  /* 0x0002eb3000067802 */ /* 0x000fc40000000f00 */
[----:B-1---5:R-:W-:Y:S05]  /*2eb20*/  CALL.REL.NOINC `($_ZN7cutlass13device_kernelIN5flash19enable_sm80_to_sm89INS1_16FlashAttnBwdSm80INS1_25CollectiveMainloopBwdSm80ILi2ELi2EN4cute5tupleIJNS5_1CILi128EEES8_NS7_ILi64EEEEEENS_10bfloat16_tEfNS_4arch4Sm80ELb0ELb0ELb1ELb1ELb1ELb0ELb0ELb0ELi2ELi4ELi4ELi4ELb0EEENS1_24CollectiveEpilogueBwdGQAISA_fSD_Li256ELb1ELb1EEENS1_19SingleTileSchedulerILb1ELb0ELb0ELi128EEEEEEEEEvNT_6ParamsE$_ZN4cute3eso3ESOILb1ELb0EJNS_5tupleIJNS_1CILi1EEENS3_ILi0EEEEEENS2_IJiEEEEEC2ERKS6_RKS7_) ;  /* 0xfffd9de000007944 */ /* 0x022fea0003c3ffff */
[----:B-1----:R1:W5:Y:S01]  /*2eb30*/  LDL R3, [R1+0x758] ;  /* 0x0007580001037983 */ /* 0x0023620000100800 */
[----:B------:R-:W-:-:S02]  /*2eb40*/  MOV R66, R23 ;  /* 0x0000001700427202 */ /* 0x000fc40000000f00 */
        /* <DEDUP_REMOVED lines=22> */
[----:B------:R-:W2:Y:S01]  /*2ecb0*/  LDL R4, [R1+0x758] ;  /* 0x0007580001047983 */ /* 0x000ea20000100800 */
[----:B-1----:R-:W-:Y:S02]  /*2ecc0*/  MOV R2, R22 ;  /* 0x0000001600027202 */ /* 0x002fe40000000f00 */
[----:B------:R-:W-:Y:S01]  /*2ecd0*/  MOV R12, 0x2ed00 ;  /* 0x0002ed00000c7802 */ /* 0x000fe20000000f00 */
[----:B--2---:R1:W-:Y:S04]  /*2ece0*/  STL [R1+0x770], R4 ;  /* 0x0007700401007387 */ /* 0x0043e80000100800 */
        /* <DEDUP_REMOVED lines=194> */
[----:B------:R-:W-:Y:S05]  /*2f910*/  CALL.REL.NOINC `($_ZN7cutlass13device_kernelIN5flash19enable_sm80_to_sm89INS1_16FlashAttnBwdSm80INS1_25CollectiveMainloopBwdSm80ILi2ELi2EN4cute5tupleIJNS5_1CILi128EEES8_NS7_ILi64EEEEEENS_10bfloat16_tEfNS_4arch4Sm80ELb0ELb0ELb1ELb1ELb1ELb0ELb0ELb0ELi2ELi4ELi4ELi4ELb0EEENS1_24CollectiveEpilogueBwdGQAISA_fSD_Li256ELb1ELb1EEENS1_19SingleTileSchedulerILb1ELb0ELb0ELi128EEEEEEEEEvNT_6ParamsE$_ZN4cute3eso3ESOILb1ELb0EJNS_6LayoutINS_5tupleIJNS3_IJNS_1CILi2EEES5_S5_EEES5_EEENS3_IJNS3_IJNS4_ILi1EEES5_NS4_ILi4EEEEEENS4_ILi64EEEEEEEEiEEC2ERKSD_RKi) ;  /* 0xfffda28000007944 */ /* 0x000fea0003c3ffff */
[----:B-1----:R-:W2:Y:S01]  /*2f920*/  LDL R3, [R1+0x758] ;  /* 0x0007580001037983 */ /* 0x002ea20000100800 */
[----:B------:R-:W-:Y:S01]  /*2f930*/  MOV R4, 0x2f970 ;  /* 0x0002f97000047802 */ /* 0x000fe20000000f00 */
[----:B--2---:R-:W-:-:S05]  /*2f940*/  IMAD.WIDE R2, R3, 0x2, R44 ;  /* 0x0000000203027825 */ /* 0x004fca00078e022c */
[----:B------:R-:W-:Y:S02]  /*2f950*/  MOV R6, R2 ;  /* 0x0000000200067202 */ /* 0x000fe40000000f00 */
[----:B------:R-:W-:Y:S05]  /*2f960*/  CALL.REL.NOINC `($_ZN7cutlass13device_kernelIN5flash19enable_sm80_to_sm89INS1_16FlashAttnBwdSm80INS1_25CollectiveMainloopBwdSm80ILi2ELi2EN4cute5tupleIJNS5_1CILi128EEES8_NS7_ILi64EEEEEENS_10bfloat16_tEfNS_4arch4Sm80ELb0ELb0ELb1ELb1ELb1ELb0ELb0ELb0ELi2ELi4ELi4ELi4ELb0EEENS1_24CollectiveEpilogueBwdGQAISA_fSD_Li256ELb1ELb1EEENS1_19SingleTileSchedulerILb1ELb0ELb0ELi128EEEEEEEEEvNT_6ParamsE$_ZN4cute3eso3ESOILb1ELb0EJNS_6LayoutINS_5tupleIJNS3_IJNS_1CILi2EEES5_S5_EEES5_EEENS3_IJNS3_IJNS4_ILi1EEES5_NS4_ILi4EEEEEENS4_ILi64EEEEEEEENS_10ViewEngineIPN7cutlass10bfloat16_tEEEEEC2ERKSD_RKSI_) ;  /* 0xfffda1e000007944 */ /* 0x000fea0003c3ffff */
[----:B------:R2:W5:Y:S01]  /*2f970*/  LDL.64 R58, [R1+0x758] ;  /* 0x00075800013a7983 */ /* 0x0005620000100a00 */
[----:B-1----:R-:W-:Y:S01]  /*2f980*/  IMAD.MOV.U32 R2, RZ, RZ, R23 ;  /* 0x000000ffff027224 */ /* 0x002fe200078e0017 */
[----:B------:R-:W-:Y:S02]  /*2f990*/  MOV R3, RZ ;  /* 0x000000ff00037202 */ /* 0x000fe40000000f00 */
[----:B------:R-:W-:Y:S02]  /*2f9a0*/  MOV R8, 0x2f9c0 ;  /* 0x0002f9c000087802 */ /* 0x000fe40000000f00 */
[----:B--2--5:R-:W-:Y:S05]  /*2f9b0*/  CALL.REL.NOINC `($_ZN7cutlass13device_kernelIN5flash19enable_sm80_to_sm89INS1_16FlashAttnBwdSm80INS1_25CollectiveMainloopBwdSm80ILi2ELi2EN4cute5tupleIJNS5_1CILi128EEES8_NS7_ILi64EEEEEENS_10bfloat16_tEfNS_4arch4Sm80ELb0ELb0ELb1ELb1ELb1ELb0ELb0ELb0ELi2ELi4ELi4ELi4ELb0EEENS1_24CollectiveEpilogueBwdGQAISA_fSD_Li256ELb1ELb1EEENS1_19SingleTileSchedulerILb1ELb0ELb0ELi128EEEEEEEEEvNT_6ParamsE$_ZN4cute3eso3ESOILb1ELb0EJNS_10UnderscoreES2_iEEC2ERKS2_S5_RKi) ;  /* 0xfffd7c6000007944 */ /* 0x024fea0003c3ffff */
[----:B-1----:R-:W2:Y:S01]  /*2f9c0*/  LDL R3, [R1+0x758] ;  /* 0x0007580001037983 */ /* 0x002ea20000100800 */
[----:B------:R-:W-:Y:S01]  /*2f9d0*/  IMAD.MOV.U32 R66, RZ, RZ, R23 ;  /* 0x000000ffff427224 */ /* 0x000fe200078e0017 */
[----:B------:R-:W-:Y:S02]  /*2f9e0*/  MOV R4, 0x2fa10 ;  /* 0x0002fa1000047802 */ /* 0x000fe40000000f00 */
[----:B--2---:R-:W-:Y:S02]  /*2f9f0*/  SHF.L.U32 R3, R3, 0x2, RZ ;  /* 0x0000000203037819 */ /* 0x004fe400000006ff */
[----:B------:R-:W-:Y:S05]  /*2fa00*/  CALL.REL.NOINC `($_ZN7cutlass13device_kernelIN5flash19enable_sm80_to_sm89INS1_16FlashAttnBwdSm80INS1_25CollectiveMainloopBwdSm80ILi2ELi2EN4cute5tupleIJNS5_1CILi128EEES8_NS7_ILi64EEEEEENS_10bfloat16_tEfNS_4arch4Sm80ELb0ELb0ELb1ELb1ELb1ELb0ELb0ELb0ELi2ELi4ELi4ELi4ELb0EEENS1_24CollectiveEpilogueBwdGQAISA_fSD_Li256ELb1ELb1EEENS1_19SingleTileSchedulerILb1ELb0ELb0ELi128EEEEEEEEEvNT_6ParamsE$_ZN4cute3eso3ESOILb1ELb0EJNS_6LayoutINS_5tupleIJNS3_IJNS_1CILi2EEES5_EEES6_EEENS3_IJNS3_IJNS4_ILi1EEES5_EEENS3_IJNS4_ILi32EEENS4_ILi64EEEEEEEEEEEiEEC2ERKSE_RKi) ;  /* 0xfffda07000007944 */ /* 0x000fea0003c3ffff */
[----:B-1----:R-:W2:Y:S01]  /*2fa10*/  LDL R3, [R1+0x758] ;  /* 0x0007580001037983 */ /* 0x002ea20000100800 */
[----:B------:R-:W-:Y:S02]  /*2fa20*/  MOV R66, R23 ;  /* 0x0000001700427202 */ /* 0x000fe40000000f00 */
[----:B------:R-:W-:Y:S01]  /*2fa30*/  MOV R4, 0x2fa70 ;  /* 0x0002fa7000047802 */ /* 0x000fe20000000f00 */
[----:B--2---:R-:W-:-:S05]  /*2fa40*/  IMAD.WIDE R2, R3, 0x2, R46 ;  /* 0x0000000203027825 */ /* 0x004fca00078e022e */
[----:B------:R-:W-:Y:S02]  /*2fa50*/  MOV R6, R2 ;  /* 0x0000000200067202 */ /* 0x000fe40000000f00 */
[----:B------:R-:W-:Y:S05]  /*2fa60*/  CALL.REL.NOINC `($_ZN7cutlass13device_kernelIN5flash19enable_sm80_to_sm89INS1_16FlashAttnBwdSm80INS1_25CollectiveMainloopBwdSm80ILi2ELi2EN4cute5tupleIJNS5_1CILi128EEES8_NS7_ILi64EEEEEENS_10bfloat16_tEfNS_4arch4Sm80ELb0ELb0ELb1ELb1ELb1ELb0ELb0ELb0ELi2ELi4ELi4ELi4ELb0EEENS1_24CollectiveEpilogueBwdGQAISA_fSD_Li256ELb1ELb1EEENS1_19SingleTileSchedulerILb1ELb0ELb0ELi128EEEEEEEEEvNT_6ParamsE$_ZN4cute3eso3ESOILb1ELb0EJNS_6LayoutINS_5tupleIJNS3_IJNS_1CILi2EEES5_EEES6_EEENS3_IJNS3_IJNS4_ILi1EEES5_EEENS3_IJNS4_ILi32EEENS4_ILi64EEEEEEEEEEENS_10ViewEngineIPN7cutlass10bfloat16_tEEEEEC2ERKSE_RKSJ_) ;  /* 0xfffd9fc000007944 */ /* 0x000fea0003c3ffff */
[----:B------:R2:W5:Y:S04]  /*2fa70*/  LDL.64 R60, [R1+0x758] ;  /* 0x00075800013c7983 */ /* 0x0005680000100a00 */
[----:B------:R2:W-:Y:S02]  /*2fa80*/  STL [R1+0x770], RZ ;  /* 0x000770ff01007387 */ /* 0x0005e40000100800 */
.L_x_1448:
        /* <DEDUP_REMOVED lines=228> */
[----:B------:R-:W-:Y:S05]  /*308d0*/  CALL.REL.NOINC `($_ZN7cutlass13device_kernelIN5flash19enable_sm80_to_sm89INS1_16FlashAttnBwdSm80INS1_25CollectiveMainloopBwdSm80ILi2ELi2EN4cute5tupleIJNS5_1CILi128EEES8_NS7_ILi64EEEEEENS_10bfloat16_tEfNS_4arch4Sm80ELb0ELb0ELb1ELb1ELb1ELb0ELb0ELb0ELi2ELi4ELi4ELi4ELb0EEENS1_24CollectiveEpilogueBwdGQAISA_fSD_Li256ELb1ELb1EEENS1_19SingleTileSchedulerILb1ELb0ELb0ELi128EEEEEEEEEvNT_6ParamsE$_ZN4cute3eso3ESOILb1ELb0EJNS_10UnderscoreES2_iEEC2ERKS2_S5_RKi) ;  /* 0xfffd6d4000007944 */ /* 0x000fea0003c3ffff */
        /* <DEDUP_REMOVED lines=466> */
[----:B------:R-:W-:Y:S02]  /*32600*/  MOV R3, 0x1 ;  /* 0x0000000100037802 */ /* 0x000fe40000000f00 */
        /* <DEDUP_REMOVED lines=15> */
.L_x_1449:
        /* <DEDUP_REMOVED lines=711> */
.L_x_1450:
        /* <DEDUP_REMOVED lines=711> */
.L_x_1451:
        /* <DEDUP_REMOVED lines=711> */
.L_x_1452:
        /* <DEDUP_REMOVED lines=711> */
.L_x_1453:
        /* <DEDUP_REMOVED lines=711> */
.L_x_1454:
        /* <DEDUP_REMOVED lines=256> */
.L_x_1455:
        /* <DEDUP_REMOVED lines=274> */
[----:B--2--5:R-:W-:Y:S05]  /*42650*/  CALL.REL.NOINC `($_ZN7cutlass13device_kernelIN5flash19enable_sm80_to_sm89INS1_16FlashAttnBwdSm80INS1_25CollectiveMainloopBwdSm80ILi2ELi2EN4cute5tupleIJNS5_1CILi128EEES8_NS7_ILi64EEEEEENS_10bfloat16_tEfNS_4arch4Sm80ELb0ELb0ELb1ELb1ELb1ELb0ELb0ELb0ELi2ELi4ELi4ELi4ELb0EEENS1_24CollectiveEpilogueBwdGQAISA_fSD_Li256ELb1ELb1EEENS1_19SingleTileSchedulerILb1ELb0ELb0ELi128EEEEEEEEEvNT_6ParamsE$_ZZZN5flash25CollectiveMainloopBwdSm80ILi2ELi2EN4cute5tupleIJNS1_1CILi128EEES4_NS3_ILi64EEEEEEN7cutlass10bfloat16_tEfNS7_4arch4Sm80ELb0ELb0ELb1ELb1ELb1ELb0ELb0ELb0ELi2ELi4ELi4ELi4ELb0EE3mmaINS_16FlashAttnBwdSm80ISB_NS_24CollectiveEpilogueBwdGQAIS6_fSA_Li256ELb1ELb1EEENS_19SingleTileSchedulerILb1ELb0ELb0ELi128EEEE13SharedStorageENS1_6TensorINS1_11ArrayEngineIfLm32EEENS1_6LayoutINS2_IJNS2_IJNS3_ILi2EEESO_EEESO_NS3_ILi4EEEEEENS2_IJNS2_IJNS3_ILi1EEESO_EEESQ_NS3_ILi8EEEEEEEEEEEEbRKNSB_6ParamsERT0_S12_iNS2_IJiiiEEERT_ENKUliT_E_clIZSC_ISJ_SX_EbS10_S12_S12_iS13_S15_EUlRS16_iE_EEDaiS16_ENKUlT_E_clIZSC_ISJ_SX_EbS10_S12_S12_iS13_S15_EUlvE0_EEDaS1B_) ;  /* 0x0001c89000007944 */ /* 0x024fea0003c00000 */
[----:B------:R-:W2:Y:S01]  /*42660*/  LDL.64 R2, [R24+0x188] ;  /* 0x0001880018027983 */ /* 0x000ea20000100a00 */
[----:B------:R-:W-:-:S03]  /*42670*/  ULDC.64 UR4, c[0x0][0x118] ;  /* 0x0000460000047ab9 */ /* 0x000fc60000000a00 */
[----:B------:R3:W5:Y:S04]  /*42680*/  LDL.64 R12, [R24+0xc8] ;  /* 0x0000c800180c7983 */ /* 0x0007680000100a00 */
[----:B--2---:R-:W5:Y:S01]  /*42690*/  LD.E.64 R2, [R2.64] ;  /* 0x0000000402027980 */ /* 0x004f62000c101b00 */
[----:B-1----:R-:W-:Y:S02]  /*426a0*/  MOV R9, R23 ;  /* 0x0000001700097202 */ /* 0x002fe40000000f00 */
[----:B------:R-:W-:Y:S02]  /*426b0*/  MOV R8, 0x426d0 ;  /* 0x000426d000087802 */ /* 0x000fe40000000f00 */
[----:B---3-5:R-:W-:Y:S05]  /*426c0*/  CALL.REL.NOINC `($_ZN7cutlass13device_kernelIN5flash19enable_sm80_to_sm89INS1_16FlashAttnBwdSm80INS1_25CollectiveMainloopBwdSm80ILi2ELi2EN4cute5tupleIJNS5_1CILi128EEES8_NS7_ILi64EEEEEENS_10bfloat16_tEfNS_4arch4Sm80ELb0ELb0ELb1ELb1ELb1ELb0ELb0ELb0ELi2ELi4ELi4ELi4ELb0EEENS1_24CollectiveEpilogueBwdGQAISA_fSD_Li256ELb1ELb1EEENS1_19SingleTileSchedulerILb1ELb0ELb0ELi128EEEEEEEEEvNT_6ParamsE$_ZN4cute8smem_ptrIPN7cutlass10bfloat16_tEECI1NS_12iter_adaptorIS3_S4_EEES3_) ;  /* 0xfffc8b7000007944 */ /* 0x028fea0003c3ffff */
        /* <DEDUP_REMOVED lines=84> */
[----:B------:R1:W-:Y:S01]  /*42c10*/  STL.64 [R1+0x7a0], R2 ;  /* 0x0007a00201007387 */ /* 0x0003e20000100a00 */
[----:B------:R-:W-:Y:S02]  /*42c20*/  MOV R5, R6 ;  /* 0x0000000600057202 */ /* 0x000fe40000000f00 */
[----:B------:R-:W-:Y:S02]  /*42c30*/  MOV R4, 0x42c50 ;  /* 0x00042c5000047802 */ /* 0x000fe40000000f00 */
        /* <DEDUP_REMOVED lines=31> */
[----:B-1----:R-:W-:Y:S05]  /*42e30*/  CALL.REL.NOINC `($_ZN7cutlass13device_kernelIN5flash19enable_sm80_to_sm89INS1_16FlashAttnBwdSm80INS1_25CollectiveMainloopBwdSm80ILi2ELi2EN4cute5tupleIJNS5_1CILi128EEES8_NS7_ILi64EEEEEENS_10bfloat16_tEfNS_4arch4Sm80ELb0ELb0ELb1ELb1ELb1ELb0ELb0ELb0ELi2ELi4ELi4ELi4ELb0EEENS1_24CollectiveEpilogueBwdGQAISA_fSD_Li256ELb1ELb1EEENS1_19SingleTileSchedulerILb1ELb0ELb0ELi128EEEEEEEEEvNT_6ParamsE$_ZN4cute3eso3ESOILb1ELb0EJNS_1CILi8EEEiiiNS2_ILi144EEENS2_ILi512EEEEEC2ERKS3_RKiSA_SA_RKS4_RKS5_) ;  /* 0xfffc548000007944 */ /* 0x002fea0003c3ffff */
        /* <DEDUP_REMOVED lines=59> */
[----:B------:R-:W-:Y:S01]  /*431f0*/  MOV R59, R23 ;  /* 0x00000017003b7202 */ /* 0x000fe20000000f00 */
[----:B------:R-:W-:Y:S01]  /*43200*/  IMAD.MOV.U32 R66, RZ, RZ, R22 ;  /* 0x000000ffff427224 */ /* 0x000fe200078e0016 */
        /* <DEDUP_REMOVED lines=9> */
[----:B------:R1:W-:Y:S01]  /*432a0*/  STL.64 [R1+0x7a0], R2 ;  /* 0x0007a00201007387 */ /* 0x0003e20000100a00 */
[----:B------:R-:W-:-:S02]  /*432b0*/  MOV R59, R56 ;  /* 0x00000038003b7202 */ /* 0x000fc40000000f00 */
[----:B------:R-:W-:Y:S02]  /*432c0*/  MOV R4, 0x432e0 ;  /* 0x000432e000047802 */ /* 0x000fe40000000f00 */
        /* <DEDUP_REMOVED lines=37> */
[----:B------:R-:W-:Y:S01]  /*43520*/  IMAD.SHL.U32 R8, R5, 0x2000, RZ ;  /* 0x0000200005087824 */ /* 0x000fe200078e00ff */
[----:B------:R-:W-:-:S02]  /*43530*/  MOV R15, R41 ;  /* 0x00000029000f7202 */ /* 0x000fc40000000f00 */
[----:B------:R-:W-:Y:S02]  /*43540*/  MOV R4, 0x43570 ;  /* 0x0004357000047802 */ /* 0x000fe40000000f00 */
        /* <DEDUP_REMOVED lines=50> */
[----:B-12--5:R-:W-:Y:S05]  /*43870*/  CALL.REL.NOINC `($_ZN7cutlass13device_kernelIN5flash19enable_sm80_to_sm89INS1_16FlashAttnBwdSm80INS1_25CollectiveMainloopBwdSm80ILi2ELi2EN4cute5tupleIJNS5_1CILi128EEES8_NS7_ILi64EEEEEENS_10bfloat16_tEfNS_4arch4Sm80ELb0ELb0ELb1ELb1ELb1ELb0ELb0ELb0ELi2ELi4ELi4ELi4ELb0EEENS1_24CollectiveEpilogueBwdGQAISA_fSD_Li256ELb1ELb1EEENS1_19SingleTileSchedulerILb1ELb0ELb0ELi128EEEEEEEEEvNT_6ParamsE$_ZZN4cute7idx2crdINS_5tupleIJiiNS_1CILi0EEEEEENS1_IJNS1_IJNS2_ILi4EEENS2_ILi8EEEEEES5_NS2_ILi1EEEEEEEEDaRKT_RKT0_ENKUlRKT_RKT0_E_clIiS7_EEDaSI_SL_) ;  /* 0xfffcbe2000007944 */ /* 0x026fea0003c3ffff */
[----:B------:R-:W-:Y:S02]  /*43880*/  MOV R2, 0x438a0 ;  /* 0x000438a000027802 */ /* 0x000fe40000000f00 */
[----:B-1----:R-:W-:Y:S05]  /*43890*/  CALL.REL.NOINC `($_ZN7cutlass13device_kernelIN5flash19enable_sm80_to_sm89INS1_16FlashAttnBwdSm80INS1_25CollectiveMainloopBwdSm80ILi2ELi2EN4cute5tupleIJNS5_1CILi128EEES8_NS7_ILi64EEEEEENS_10bfloat16_tEfNS_4arch4Sm80ELb0ELb0ELb1ELb1ELb1ELb0ELb0ELb0ELi2ELi4ELi4ELi4ELb0EEENS1_24CollectiveEpilogueBwdGQAISA_fSD_Li256ELb1ELb1EEENS1_19SingleTileSchedulerILb1ELb0ELb0ELi128EEEEEEEEEvNT_6ParamsE$_ZZN4cute7idx2crdINS_5tupleIJiiNS_1CILi0EEEEEENS1_IJNS1_IJNS2_ILi4EEENS2_ILi8EEEEEES5_NS2_ILi1EEEEEEEEDaRKT_RKT0_ENKUlRKT_RKT0_E_clIiS5_EEDaSI_SL_) ;  /* 0xfffcbdd000007944 */ /* 0x002fea0003c3ffff */
[----:B------:R1:W-:Y:S01]  /*438a0*/  STL [R1+0x7a0], R6 ;  /* 0x0007a00601007387 */ /* 0x0003e20000100800 */
        /* <DEDUP_REMOVED lines=18> */
[----:B------:R-:W-:Y:S02]  /*439d0*/  MOV R7, R43 ;  /* 0x0000002b00077202 */ /* 0x000fe40000000f00 */
[----:B------:R-:W-:Y:S02]  /*439e0*/  MOV R4, 0x43a00 ;  /* 0x00043a0000047802 */ /* 0x000fe40000000f00 */
        /* <DEDUP_REMOVED lines=948> */
.L_x_1456:
        /* <DEDUP_REMOVED lines=711> */
.L_x_1457:
        /* <DEDUP_REMOVED lines=711> */
.L_x_1458:
        /* <DEDUP_REMOVED lines=711> */
.L_x_1459:
        /* <DEDUP_REMOVED lines=711> */
.L_x_1460:
        /* <DEDUP_REMOVED lines=711> */
.L_x_1461:
        /* <DEDUP_REMOVED lines=711> */
.L_x_1462:
        /* <DEDUP_REMOVED lines=256> */
.L_x_1463:
        /* <DEDUP_REMOVED lines=251> */
[----:B------:R-:W-:Y:S05]  /*59f80*/  RET.REL.NODEC R6 `(_ZN7cutlass13device_kernelIN5flash19enable_sm80_to_sm89INS1_16FlashAttnBwdSm80INS1_25CollectiveMainloopBwdSm80ILi2ELi2EN4cute5tupleIJNS5_1CILi128EEES8_NS7_ILi64EEEEEENS_10bfloat16_tEfNS_4arch4Sm80ELb0ELb0ELb1ELb1ELb1ELb0ELb0ELb0ELi2ELi4ELi4ELi4ELb0EEENS1_24CollectiveEpilogueBwdGQAISA_fSD_Li256ELb1ELb1EEENS1_19SingleTileSchedulerILb1ELb0ELb0ELi128EEEEEEEEEvNT_6ParamsE) ;  /* 0xfffa607006007950 */ /* 0x000fea0003c3ffff */
        .type           $_ZN7cutlass13device_kernelIN5flash19enable_sm80_to_sm89INS1_16FlashAttnBwdSm80INS1_25CollectiveMainloopBwdSm80ILi2ELi2EN4cute5tupleIJNS5_1CILi128EEES8_NS7_ILi64EEEEEENS_10bfloat16_tEfNS_4arch4Sm80ELb0ELb0ELb1ELb1ELb1ELb0ELb0ELb0ELi2ELi4ELi4ELi4ELb0EEENS1_24CollectiveEpilogueBwdGQAISA_fSD_Li256ELb1ELb1EEENS1_19SingleTileSchedulerILb1ELb0ELb0ELi128EEEEEEEEEvNT_6ParamsE$_ZZN5flash25CollectiveMainloopBwdSm80ILi2ELi2EN4cute5tupleIJNS1_1CILi128EEES4_NS3_ILi64EEEEEEN7cutlass10bfloat16_tEfNS7_4arch4Sm80ELb0ELb0ELb1ELb1ELb1ELb0ELb0ELb0ELi2ELi4ELi4ELi4ELb0EE3mmaINS_16FlashAttnBwdSm80ISB_NS_24CollectiveEpilogueBwdGQAIS6_fSA_Li256ELb1ELb1EEENS_19SingleTileSchedulerILb1ELb0ELb0ELi128EEEE13SharedStorageENS1_6TensorINS1_11ArrayEngineIfLm32EEENS1_6LayoutINS2_IJNS2_IJNS3_ILi2EEESO_EEESO_NS3_ILi4EEEEEENS2_IJNS2_IJNS3_ILi1EEESO_EEESQ_NS3_ILi8EEEEEEEEEEEEbRKNSB_6ParamsERT0_S12_iNS2_IJiiiEEERT_ENKUliiE0_clEii,@function
        .size           $_ZN7cutlass13device_kernelIN5flash19enable_sm80_to_sm89INS1_16FlashAttnBwdSm80INS1_25CollectiveMainloopBwdSm80ILi2ELi2EN4cute5tupleIJNS5_1CILi128EEES8_NS7_ILi64EEEEEENS_10bfloat16_tEfNS_4arch4Sm80ELb0ELb0ELb1ELb1ELb1ELb0ELb0ELb0ELi2ELi4ELi4ELi4ELb0EEENS1_24CollectiveEpilogueBwdGQAISA_fSD_Li256ELb1ELb1EEENS1_19SingleTileSchedulerILb1ELb0ELb0ELi128EEEEEEEEEvNT_6ParamsE$_ZZN5flash25CollectiveMainloopBwdSm80ILi2ELi2EN4cute5tupleIJNS1_1CILi128EEES4_NS3_ILi64EEEEEEN7cutlass10bfloat16_tEfNS7_4arch4Sm80ELb0ELb0ELb1ELb1ELb1ELb0ELb0ELb0ELi2ELi4ELi4ELi4ELb0EE3mmaINS_16FlashAttnBwdSm80ISB_NS_24CollectiveEpilogueBwdGQAIS6_fSA_Li256ELb1ELb1EEENS_19SingleTileSchedulerILb1ELb0ELb0ELi128EEEE13SharedStorageENS1_6TensorINS1_11ArrayEngineIfLm32EEENS1_6LayoutINS2_IJNS2_IJNS3_ILi2EEESO_EEESO_NS3_ILi4EEEEEENS2_IJNS2_IJNS3_ILi1EEESO_EEESQ_NS3_ILi8EEEEEEEEEEEEbRKNSB_6ParamsERT0_S12_iNS2_IJiiiEEERT_ENKUliiE0_clEii,($_ZN7cutlass13device_kernelIN5flash19enable_sm80_to_sm89INS1_16FlashAttnBwdSm80INS1_25CollectiveMainloopBwdSm80ILi2ELi2EN4cute5tupleIJNS5_1CILi128EEES8_NS7_ILi64EEEEEENS_10bfloat16_tEfNS_4arch4Sm80ELb0ELb0ELb1ELb1ELb1ELb0ELb0ELb0ELi2ELi4ELi4ELi4ELb0EEENS1_24CollectiveEpilogueBwdGQAISA_fSD_Li256ELb1ELb1EEENS1_19SingleTileSchedulerILb1ELb0ELb0ELi128EEEEEEEEEvNT_6ParamsE$_ZZN5flash25CollectiveMainloopBwdSm80ILi2ELi2EN4cute5tupleIJNS1_1CILi128EEES4_NS3_ILi64EEEEEEN7cutlass10bfloat16_tEfNS7_4arch4Sm80ELb0ELb0ELb1ELb1ELb1ELb0ELb0ELb0ELi2ELi4ELi4ELi4ELb0EE3mmaINS_16FlashAttnBwdSm80ISB_NS_24CollectiveEpilogueBwdGQAIS6_fSA_Li256ELb1ELb1EEENS_19SingleTileSchedulerILb1ELb0ELb0ELi128EEEE13SharedStorageENS1_6TensorINS1_11ArrayEngineIfLm32EEENS1_6LayoutINS2_IJNS2_IJNS3_ILi2EEESO_EEESO_NS3_ILi4EEEEEENS2_IJNS2_IJNS3_ILi1EEESO_EEESQ_NS3_ILi8EEEEEEEEEEEEbRKNSB_6ParamsERT0_S12_iNS2_IJiiiEEERT_ENKUliiE_clEii - $_ZN7cutlass13device_kernelIN5flash19enable_sm80_to_sm89INS1_16FlashAttnBwdSm80INS1_25CollectiveMainloopBwdSm80ILi2ELi2EN4cute5tupleIJNS5_1CILi128EEES8_NS7_ILi64EEEEEENS_10bfloat16_tEfNS_4arch4Sm80ELb0ELb0ELb1ELb1ELb1ELb0ELb0ELb0ELi2ELi4ELi4ELi4ELb0EEENS1_24CollectiveEpilogueBwdGQAISA_fSD_Li256ELb1ELb1EEENS1_19SingleTileSchedulerILb1ELb0ELb0ELi128EEEEEEEEEvNT_6ParamsE$_ZZN5flash25CollectiveMainloopBwdSm80ILi2ELi2EN4cute5tupleIJNS1_1CILi128EEES4_NS3_ILi64EEEEEEN7cutlass10bfloat16_tEfNS7_4arch4Sm80ELb0ELb0ELb1ELb1ELb1ELb0ELb0ELb0ELi2ELi4ELi4ELi4ELb0EE3mmaINS_16FlashAttnBwdSm80ISB_NS_24CollectiveEpilogueBwdGQAIS6_fSA_Li256ELb1ELb1EEENS_19SingleTileSchedulerILb1ELb0ELb0ELi128EEEE13SharedStorageENS1_6TensorINS1_11ArrayEngineIfLm32EEENS1_6LayoutINS2_IJNS2_IJNS3_ILi2EEESO_EEESO_NS3_ILi4EEEEEENS2_IJNS2_IJNS3_ILi1EEESO_EEESQ_NS3_ILi8EEEEEEEEEEEEbRKNSB_6ParamsERT0_S12_iNS2_IJiiiEEERT_ENKUliiE0_clEii)
$_ZN7cutlass13device_kernelIN5flash19enable_sm80_to_sm89INS1_16FlashAttnBwdSm80INS1_25CollectiveMainloopBwdSm80ILi2ELi2EN4cute5tupleIJNS5_1CILi128EEES8_NS7_ILi64EEEEEENS_10bfloat16_tEfNS_4arch4Sm80ELb0ELb0ELb1ELb1ELb1ELb0ELb0ELb0ELi2ELi4ELi4ELi4ELb0EEENS1_24CollectiveEpilogueBwdGQAISA_fSD_Li256ELb1ELb1EEENS1_19SingleTileSchedulerILb1ELb0ELb0ELi128EEEEEEEEEvNT_6ParamsE$_ZZN5flash25CollectiveMainloopBwdSm80ILi2ELi2EN4cute5tupleIJNS1_1CILi128EEES4_NS3_ILi64EEEEEEN7cutlass10bfloat16_tEfNS7_4arch4Sm80ELb0ELb0ELb1ELb1ELb1ELb0ELb0ELb0ELi2ELi4ELi4ELi4ELb0EE3mmaINS_16FlashAttnBwdSm80ISB_NS_24CollectiveEpilogueBwdGQAIS6_fSA_Li256ELb1ELb1EEENS_19SingleTileSchedulerILb1ELb0ELb0ELi128EEEE13SharedStorageENS1_6TensorINS1_11ArrayEngineIfLm32EEENS1_6LayoutINS2_IJNS2_IJNS3_ILi2EEESO_EEESO_NS3_ILi4EEEEEENS2_IJNS2_IJNS3_ILi1EEESO_EEESQ_NS3_ILi8EEEEEEEEEEEEbRKNSB_6ParamsERT0_S12_iNS2_IJiiiEEERT_ENKUliiE0_clEii:
        /* <DEDUP_REMOVED lines=10> */
[----:B-1---5:R-:W-:Y:S05]  /*5a030*/  CALL.REL.NOINC `($_ZN7cutlass13device_kernelIN5flash19enable_sm80_to_sm89INS1_16FlashAttnBwdSm80INS1_25CollectiveMainloopBwdSm80ILi2ELi2EN4cute5tupleIJNS5_1CILi128EEES8_NS7_ILi64EEEEEENS_10bfloat16_tEfNS_4arch4Sm80ELb0ELb0ELb1ELb1ELb1ELb0ELb0ELb0ELi2ELi4ELi4ELi4ELb0EEENS1_24CollectiveEpilogueBwdGQAISA_fSD_Li256ELb1ELb1EEENS1_19SingleTileSchedulerILb1ELb0ELb0ELi128EEEEEEEEEvNT_6ParamsE$_ZN4cute3eso3ESOILb1ELb0EJNS_10UnderscoreES2_S2_iEEC2ERKS2_S5_S5_RKi) ;  /* 0xfffad5a000007944 */ /* 0x022fea0003c3ffff */
[----:B-1----:R-:W2:Y:S01]  /*5a040*/  LDL R3, [R1+0x1688] ;  /* 0x0016880001037983 */ /* 0x002ea20000100800 */
[----:B------:R-:W-:Y:S02]  /*5a050*/  MOV R4, 0x5a080 ;  /* 0x0005a08000047802 */ /* 0x000fe40000000f00 */
[----:B--2---:R-:W-:Y:S02]  /*5a060*/  SHF.L.U32 R3, R3, 0xd, RZ ;  /* 0x0000000d03037819 */ /* 0x004fe400000006ff */
[----:B------:R-:W-:Y:S05]  /*5a070*/  CALL.REL.NOINC `($_ZN7cutlass13device_kernelIN5flash19enable_sm80_to_sm89INS1_16FlashAttnBwdSm80INS1_25CollectiveMainloopBwdSm80ILi2ELi2EN4cute5tupleIJNS5_1CILi128EEES8_NS7_ILi64EEEEEENS_10bfloat16_tEfNS_4arch4Sm80ELb0ELb0ELb1ELb1ELb1ELb0ELb0ELb0ELi2ELi4ELi4ELi4ELb0EEENS1_24CollectiveEpilogueBwdGQAISA_fSD_Li256ELb1ELb1EEENS1_19SingleTileSchedulerILb1ELb0ELb0ELi128EEEEEEEEEvNT_6ParamsE$_ZN4cute3eso3ESOILb1ELb0EJNS_6LayoutINS_5tupleIJNS3_IJNS_1CILi8EEENS4_ILi1EEEEEENS4_ILi4EEES6_EEENS3_IJNS3_IJS6_NS4_ILi0EEEEEENS4_ILi2048EEESA_EEEEEiEEC2ERKSE_RKi) ;  /* 0xfffb059000007944 */ /* 0x000fea0003c3ffff */
[----:B------:R-:W-:Y:S01]  /*5a080*/  ULDC.64 UR8, c[0x0][0x118] ;  /* 0x0000460000087ab9 */ /* 0x000fe20000000a00 */
[----:B-1----:R-:W2:Y:S04]  /*5a090*/  LDL R2, [R1+0x1688] ;  /* 0x0016880001027983 */ /* 0x002ea80000100800 */
[----:B------:R-:W2:Y:S01]  /*5a0a0*/  LD.E.64 R6, [R6.64] ;  /* 0x0000000806067980 */ /* 0x000ea2000c101b00 */
[----:B------:R-:W-:-:S02]  /*5a0b0*/  MOV R9, R15 ;  /* 0x0000000f00097202 */ /* 0x000fc40000000f00 */
[----:B------:R-:W-:Y:S01]  /*5a0c0*/  MOV R8, 0x5a0f0 ;  /* 0x0005a0f000087802 */ /* 0x000fe20000000f00 */
[----:B--2---:R-:W-:-:S04]  /*5a0d0*/  IMAD.WIDE R2, R2, 0x2, R6 ;  /* 0x0000000202027825 */ /* 0x004fc800078e0206 */
[----:B------:R-:W-:Y:S05]  /*5a0e0*/  CALL.REL.NOINC `($_ZN7cutlass13device_kernelIN5flash19enable_sm80_to_sm89INS1_16FlashAttnBwdSm80INS1_25CollectiveMainloopBwdSm80ILi2ELi2EN4cute5tupleIJNS5_1CILi128EEES8_NS7_ILi64EEEEEENS_10bfloat16_tEfNS_4arch4Sm80ELb0ELb0ELb1ELb1ELb1ELb0ELb0ELb0ELi2ELi4ELi4ELi4ELb0EEENS1_24CollectiveEpilogueBwdGQAISA_fSD_Li256ELb1ELb1EEENS1_19SingleTileSchedulerILb1ELb0ELb0ELi128EEEEEEEEEvNT_6ParamsE$_ZN4cute8smem_ptrIPN7cutlass10bfloat16_tEECI1NS_12iter_adaptorIS3_S4_EEES3_) ;  /* 0xfffb115000007944 */ /* 0x000fea0003c3ffff */
[----:B-1----:R1:W5:Y:S01]  /*5a0f0*/  LDL.64 R2, [R1+0x1688] ;  /* 0x0016880001027983 */ /* 0x0023620000100a00 */
[----:B------:R-:W-:-:S03]  /*5a100*/  MOV R6, 0x5a120 ;  /* 0x0005a12000067802 */ /* 0x000fc60000000f00 */
[----:B-1---5:R-:W-:Y:S05]  /*5a110*/  CALL.REL.NOINC `($_ZN7cutlass13device_kernelIN5flash19enable_sm80_to_sm89INS1_16FlashAttnBwdSm80INS1_25CollectiveMainloopBwdSm80ILi2ELi2EN4cute5tupleIJNS5_1CILi128EEES8_NS7_ILi64EEEEEENS_10bfloat16_tEfNS_4arch4Sm80ELb0ELb0ELb1ELb1ELb1ELb0ELb0ELb0ELi2ELi4ELi4ELi4ELb0EEENS1_24CollectiveEpilogueBwdGQAISA_fSD_Li256ELb1ELb1EEENS1_19SingleTileSchedulerILb1ELb0ELb0ELi128EEEEEEEEEvNT_6ParamsE$_ZN4cute3eso3ESOILb1ELb0EJNS_6LayoutINS_5tupleIJNS3_IJNS_1CILi8EEENS4_ILi1EEEEEENS4_ILi4EEES6_EEENS3_IJNS3_IJS6_NS4_ILi0EEEEEENS4_ILi2048EEESA_EEEEENS_10ViewEngineINS_8smem_ptrIPN7cutlass10bfloat16_tEEEEEEEC2ERKSE_RKSL_) ;  /* 0xfffb04b000007944 */ /* 0x022fea0003c3ffff */
[----:B------:R-:W-:Y:S01]  /*5a120*/  ULDC.64 UR8, c[0x0][0x118] ;  /* 0x0000460000087ab9 */ /* 0x000fe20000000a00 */
[----:B------:R2:W5:Y:S04]  /*5a130*/  LDL.64 R86, [R1+0x1688] ;  /* 0x0016880001567983 */ /* 0x0005680000100a00 */
[----:B------:R2:W5:Y:S01]  /*5a140*/  LD.E.64 R10, [R82.64+0x8] ;  /* 0x00000808520a7980 */ /* 0x000562000c101b00 */
[----:B-1----:R-:W-:Y:S01]  /*5a150*/  IMAD.MOV.U32 R2, RZ, RZ, R15 ;  /* 0x000000ffff027224 */ /* 0x002fe200078e000f */
[----:B------:R-:W-:Y:S02]  /*5a160*/  MOV R3, R17 ;  /* 0x0000001100037202 */ /* 0x000fe40000000f00 */
[----:B------:R-:W-:-:S02]  /*5a170*/  MOV R4, 0x5a190 ;  /* 0x0005a19000047802 */ /* 0x000fc40000000f00 */
[----:B--2--5:R-:W-:Y:S05]  /*5a180*/  CALL.REL.NOINC `($_ZN7cutlass13device_kernelIN5flash19enable_sm80_to_sm89INS1_16FlashAttnBwdSm80INS1_25CollectiveMainloopBwdSm80ILi2ELi2EN4cute5tupleIJNS5_1CILi128EEES8_NS7_ILi64EEEEEENS_10bfloat16_tEfNS_4arch4Sm80ELb0ELb0ELb1ELb1ELb1ELb0ELb0ELb0ELi2ELi4ELi4ELi4ELb0EEENS1_24CollectiveEpilogueBwdGQAISA_fSD_Li256ELb1ELb1EEENS1_19SingleTileSchedulerILb1ELb0ELb0ELi128EEEEEEEEEvNT_6ParamsE$_ZN4cute3eso3ESOILb1ELb0EJNS_10UnderscoreES2_S2_iEEC2ERKS2_S5_S5_RKi) ;  /* 0xfffad45000007944 */ /* 0x024fea0003c3ffff */
[----:B------:R-:W2:Y:S01]  /*5a190*/  LDL R8, [R1+0x1688] ;  /* 0x0016880001087983 */ /* 0x000ea20000100800 */
[----:B------:R-:W-:-:S03]  /*5a1a0*/  ULDC.64 UR8, c[0x0][0x118] ;  /* 0x0000460000087ab9 */ /* 0x000fc60000000a00 */
[----:B-1----:R1:W5:Y:S01]  /*5a1b0*/  LD.E.64 R2, [R10.64+0x8] ;  /* 0x000008080a027980 */ /* 0x002362000c101b00 */
[----:B------:R-:W-:Y:S02]  /*5a1c0*/  MOV R4, 0x5a1f0 ;  /* 0x0005a1f000047802 */ /* 0x000fe40000000f00 */
[----:B--2---:R-:W-:Y:S02]  /*5a1d0*/  SHF.R.S32.HI R7, RZ, 0x1f, R8 ;  /* 0x0000001fff077819 */ /* 0x004fe40000011408 */
[----:B-1---5:R-:W-:Y:S05]  /*5a1e0*/  CALL.REL.NOINC `($_ZN7cutlass13device_kernelIN5flash19enable_sm80_to_sm89INS1_16FlashAttnBwdSm80INS1_25CollectiveMainloopBwdSm80ILi2ELi2EN4cute5tupleIJNS5_1CILi128EEES8_NS7_ILi64EEEEEENS_10bfloat16_tEfNS_4arch4Sm80ELb0ELb0ELb1ELb1ELb1ELb0ELb0ELb0ELi2ELi4ELi4ELi4ELb0EEENS1_24CollectiveEpilogueBwdGQAISA_fSD_Li256ELb1ELb1EEENS1_19SingleTileSchedulerILb1ELb0ELb0ELi128EEEEEEEEEvNT_6ParamsE$_ZZN4cute5sliceINS_5tupleIJNS_10UnderscoreES2_S2_iEEENS1_IJNS1_IJNS_1CILi1EEENS4_ILi0EEEEEElS6_lEEEEEDaRKT_RKT0_ENKUlRKT_RKT0_E_clIS2_lEEDaSH_SK_) ;  /* 0xfffb29d000007944 */ /* 0x022fea0003c3ffff */
[----:B-----5:R-:W-:Y:S02]  /*5a1f0*/  MOV R5, R3 ;  /* 0x0000000300057202 */ /* 0x020fe40000000f00 */
[----:B------:R-:W-:Y:S02]  /*5a200*/  MOV R4, 0x5a220 ;  /* 0x0005a22000047802 */ /* 0x000fe40000000f00 */
[----:B-1----:R-:W-:Y:S05]  /*5a210*/  CALL.REL.NOINC `($_ZN7cutlass13device_kernelIN5flash19enable_sm80_to_sm89INS1_16FlashAttnBwdSm80INS1_25CollectiveMainloopBwdSm80ILi2ELi2EN4cute5tupleIJNS5_1CILi128EEES8_NS7_ILi64EEEEEENS_10bfloat16_tEfNS_4arch4Sm80ELb0ELb0ELb1ELb1ELb1ELb0ELb0ELb0ELi2ELi4ELi4ELi4ELb0EEENS1_24CollectiveEpilogueBwdGQAISA_fSD_Li256ELb1ELb1EEENS1_19SingleTileSchedulerILb1ELb0ELb0ELi128EEEEEEEEEvNT_6ParamsE$_ZZN4cute12filter_tupleINS_5tupleIJNS_10UnderscoreES2_S2_iEEENS1_IJNS1_IJNS_1CILi1EEENS4_ILi0EEEEEElS6_lEEEZNS_5sliceIS3_S8_EEDaRKT_RKT0_EUlRKT_RKT0_E_EEDaSC_SF_OT1_ENKUlDpSI_E_clIJNS1_IJS7_EEENS1_IJlEEENS1_IJS6_EEENS1_IJEEEEEEDaSP_) ;  /* 0xfffb160000007944 */ /* 0x002fea0003c3ffff */
[----:B-----5:R-:W-:Y:S02]  /*5a220*/  MOV R5, R3 ;  /* 0x0000000300057202 */ /* 0x020fe40000000f00 */
[----:B------:R-:W-:Y:S02]  /*5a230*/  MOV R4, 0x5a250 ;  /* 0x0005a25000047802 */ /* 0x000fe40000000f00 */
[----:B-1----:R-:W-:Y:S05]  /*5a240*/  CALL.REL.NOINC `($_ZN7cutlass13device_kernelIN5flash19enable_sm80_to_sm89INS1_16FlashAttnBwdSm80INS1_25CollectiveMainloopBwdSm80ILi2ELi2EN4cute5tupleIJNS5_1CILi128EEES8_NS7_ILi64EEEEEENS_10bfloat16_tEfNS_4arch4Sm80ELb0ELb0ELb1ELb1ELb1ELb0ELb0ELb0ELi2ELi4ELi4ELi4ELb0EEENS1_24CollectiveEpilogueBwdGQAISA_fSD_Li256ELb1ELb1EEENS1_19SingleTileSchedulerILb1ELb0ELb0ELi128EEEEEEEEEvNT_6ParamsE$_ZN4cute5tupleIJNS0_IJNS0_IJNS_1CILi8EEENS1_ILi1EEEEEENS1_ILi4EEES3_EEENS0_IJNS0_IJS3_NS1_ILi0EEEEEElS7_EEEEEC2ERKS6_RKS9_) ;  /* 0xfffb08f000007944 */ /* 0x002fea0003c3ffff */
        /* <DEDUP_REMOVED lines=9> */
[----:B-1---5:R-:W-:Y:S05]  /*5a2e0*/  CALL.REL.NOINC `($_ZN7cutlass13device_kernelIN5flash19enable_sm80_to_sm89INS1_16FlashAttnBwdSm80INS1_25CollectiveMainloopBwdSm80ILi2ELi2EN4cute5tupleIJNS5_1CILi128EEES8_NS7_ILi64EEEEEENS_10bfloat16_tEfNS_4arch4Sm80ELb0ELb0ELb1ELb1ELb1ELb0ELb0ELb0ELi2ELi4ELi4ELi4ELb0EEENS1_24CollectiveEpilogueBwdGQAISA_fSD_Li256ELb1ELb1EEENS1_19SingleTileSchedulerILb1ELb0ELb0ELi128EEEEEEEEEvNT_6ParamsE$_ZN4cute3eso3ESOILb0ELb0EJNS_6LayoutINS_5tupleIJNS3_IJNS_1CILi8EEENS4_ILi1EEEEEENS4_ILi4EEES6_EEENS3_IJNS3_IJS6_NS4_ILi0EEEEEElSA_EEEEElEEC2ERKSD_RKl) ;  /* 0xfffac78000007944 */ /* 0x022fea0003c3ffff */
[----:B------:R-:W-:Y:S01]  /*5a2f0*/  ULDC.64 UR8, c[0x0][0x118] ;  /* 0x0000460000087ab9 */ /* 0x000fe20000000a00 */
[----:B------:R-:W2:Y:S04]  /*5a300*/  LDL.64 R6, [R1+0x1690] ;  /* 0x0016900001067983 */ /* 0x000ea80000100a00 */
[----:B------:R-:W2:Y:S04]  /*5a310*/  LD.E.64 R10, [R10.64+0x18] ;  /* 0x000018080a0a7980 */ /* 0x000ea8000c101b00 */
[----:B-1----:R1:W5:Y:S01]  /*5a320*/  LDL.64 R2, [R1+0x1688] ;  /* 0x0016880001027983 */ /* 0x0023620000100a00 */
[----:B------:R-:W-:-:S02]  /*5a330*/  MOV R8, 0x5a370 ;  /* 0x0005a37000087802 */ /* 0x000fc40000000f00 */
[----:B--2---:R-:W-:-:S04]  /*5a340*/  LEA R4, P0, R6, R10, 0x1 ;  /* 0x0000000a06047211 */ /* 0x004fc800078008ff */
[----:B------:R-:W-:-:S04]  /*5a350*/  LEA.HI.X R9, R6, R11, R7, 0x1, P0 ;  /* 0x0000000b06097211 */ /* 0x000fc800000f0c07 */
[----:B-1---5:R-:W-:Y:S05]  /*5a360*/  CALL.REL.NOINC `($_ZN7cutlass13device_kernelIN5flash19enable_sm80_to_sm89INS1_16FlashAttnBwdSm80INS1_25CollectiveMainloopBwdSm80ILi2ELi2EN4cute5tupleIJNS5_1CILi128EEES8_NS7_ILi64EEEEEENS_10bfloat16_tEfNS_4arch4Sm80ELb0ELb0ELb1ELb1ELb1ELb0ELb0ELb0ELi2ELi4ELi4ELi4ELb0EEENS1_24CollectiveEpilogueBwdGQAISA_fSD_Li256ELb1ELb1EEENS1_19SingleTileSchedulerILb1ELb0ELb0ELi128EEEEEEEEEvNT_6ParamsE$_ZN4cute8gmem_ptrIPKN7cutlass10bfloat16_tEECI1NS_12iter_adaptorIS4_S5_EEES4_) ;  /* 0xfffb0dd000007944 */ /* 0x022fea0003c3ffff */
[----:B------:R-:W2:Y:S01]  /*5a370*/  LDL.64 R8, [R1+0x1688] ;  /* 0x0016880001087983 */ /* 0x000ea20000100a00 */
[----:B-1----:R-:W-:Y:S02]  /*5a380*/  MOV R5, R3 ;  /* 0x0000000300057202 */ /* 0x002fe40000000f00 */
[----:B------:R-:W-:Y:S01]  /*5a390*/  MOV R6, 0x5a3c0 ;  /* 0x0005a3c000067802 */ /* 0x000fe20000000f00 */
[----:B--2---:R1:W-:Y:S04]  /*5a3a0*/  STL.64 [R1+0x1698], R8 ;  /* 0x0016980801007387 */ /* 0x0043e80000100a00 */
[----:B-1----:R-:W-:Y:S05]  /*5a3b0*/  CALL.REL.NOINC `($_ZN7cutlass13device_kernelIN5flash19enable_sm80_to_sm89INS1_16FlashAttnBwdSm80INS1_25CollectiveMainloopBwdSm80ILi2ELi2EN4cute5tupleIJNS5_1CILi128EEES8_NS7_ILi64EEEEEENS_10bfloat16_tEfNS_4arch4Sm80ELb0ELb0ELb1ELb1ELb1ELb0ELb0ELb0ELi2ELi4ELi4ELi4ELb0EEENS1_24CollectiveEpilogueBwdGQAISA_fSD_Li256ELb1ELb1EEENS1_19SingleTileSchedulerILb1ELb0ELb0ELi128EEEEEEEEEvNT_6ParamsE$_ZN4cute3eso3ESOILb0ELb0EJNS_6LayoutINS_5tupleIJNS3_IJNS_1CILi8EEENS4_ILi1EEEEEENS4_ILi4EEES6_EEENS3_IJNS3_IJS6_NS4_ILi0EEEEEElSA_EEEEENS_10ViewEngineINS_8gmem_ptrIPKN7cutlass10bfloat16_tEEEEEEEC2ERKSD_RKSL_) ;  /* 0xfffac62000007944 */ /* 0x002fea0003c3ffff */
        /* <DEDUP_REMOVED lines=11> */
[----:B--2--5:R-:W-:Y:S05]  /*5a470*/  CALL.REL.NOINC `($_ZN7cutlass13device_kernelIN5flash19enable_sm80_to_sm89INS1_16FlashAttnBwdSm80INS1_25CollectiveMainloopBwdSm80ILi2ELi2EN4cute5tupleIJNS5_1CILi128EEES8_NS7_ILi64EEEEEENS_10bfloat16_tEfNS_4arch4Sm80ELb0ELb0ELb1ELb1ELb1ELb0ELb0ELb0ELi2ELi4ELi4ELi4ELb0EEENS1_24CollectiveEpilogueBwdGQAISA_fSD_Li256ELb1ELb1EEENS1_19SingleTileSchedulerILb1ELb0ELb0ELi128EEEEEEEEEvNT_6ParamsE$_ZZN4cuteplIJiiEJNS_1CILi0EEES2_EEEDaRKNS_15ArithmeticTupleIJDpT_EEERKNS3_IJDpT0_EEEENKUlDpRKT_E_clIJiiEEEDaSH_) ;  /* 0xfffb5ee000007944 */ /* 0x024fea0003c3ffff */
[----:B-----5:R-:W-:Y:S01]  /*5a480*/  IMAD.IADD R84, R7, 0x1, -R2 ;  /* 0x0000000107547824 */ /* 0x020fe200078e0a02 */
[----:B------:R-:W-:Y:S02]  /*5a490*/  MOV R3, RZ ;  /* 0x000000ff00037202 */ /* 0x000fe40000000f00 */
[----:B------:R-:W-:Y:S02]  /*5a4a0*/  MOV R6, 0x5a4c0 ;  /* 0x0005a4c000067802 */ /* 0x000fe40000000f00 */
[----:B-1----:R-:W-:Y:S05]  /*5a4b0*/  CALL.REL.NOINC `($_ZN7cutlass13device_kernelIN5flash19enable_sm80_to_sm89INS1_16FlashAttnBwdSm80INS1_25CollectiveMainloopBwdSm80ILi2ELi2EN4cute5tupleIJNS5_1CILi128EEES8_NS7_ILi64EEEEEENS_10bfloat16_tEfNS_4arch4Sm80ELb0ELb0ELb1ELb1ELb1ELb0ELb0ELb0ELi2ELi4ELi4ELi4ELb0EEENS1_24CollectiveEpilogueBwdGQAISA_fSD_Li256ELb1ELb1EEENS1_19SingleTileSchedulerILb1ELb0ELb0ELi128EEEEEEEEEvNT_6ParamsE$_ZN4cute3eso3ESOILb1ELb0EJNS_1CILi0EEEiS3_EEC2ERKS3_RKiS6_) ;  /* 0xfffad60000007944 */ /* 0x002fea0003c3ffff */
[----:B-1----:R-:W2:Y:S01]  /*5a4c0*/  LDL R3, [R1+0x1688] ;  /* 0x0016880001037983 */ /* 0x002ea20000100800 */
[----:B------:R-:W-:Y:S01]  /*5a4d0*/  IMAD.MOV.U32 R2, RZ, RZ, R15 ;  /* 0x000000ffff027224 */ /* 0x000fe200078e000f */
[----:B------:R-:W-:Y:S02]  /*5a4e0*/  MOV R10, 0x5a510 ;  /* 0x0005a510000a7802 */ /* 0x000fe40000000f00 */
[----:B--2---:R-:W-:Y:S02]  /*5a4f0*/  SHF.L.U32 R3, R3, 0x5, RZ ;  /* 0x0000000503037819 */ /* 0x004fe400000006ff */
[----:B------:R-:W-:Y:S05]  /*5a500*/  CALL.REL.NOINC `($_ZN7cutlass13device_kernelIN5flash19enable_sm80_to_sm89INS1_16FlashAttnBwdSm80INS1_25CollectiveMainloopBwdSm80ILi2ELi2EN4cute5tupleIJNS5_1CILi128EEES8_NS7_ILi64EEEEEENS_10bfloat16_tEfNS_4arch4Sm80ELb0ELb0ELb1ELb1ELb1ELb0ELb0ELb0ELi2ELi4ELi4ELi4ELb0EEENS1_24CollectiveEpilogueBwdGQAISA_fSD_Li256ELb1ELb1EEENS1_19SingleTileSchedulerILb1ELb0ELb0ELi128EEEEEEEEEvNT_6ParamsE$_ZN4cute5tupleIJiEEC2ERKi) ;  /* 0xfffb0b5000007944 */ /* 0x000fea0003c3ffff */
[----:B------:R1:W5:Y:S01]  /*5a510*/  LDL R3, [R1+0x1688] ;  /* 0x0016880001037983 */ /* 0x0003620000100800 */
        /* <DEDUP_REMOVED lines=8> */
[----:B------:R-:W-:Y:S02]  /*5a5a0*/  MOV R2, R15 ;  /* 0x0000000f00027202 */ /* 0x000fe40000000f00 */
[----:B------:R-:W-:Y:S02]  /*5a5b0*/  MOV R6, 0x5a5d0 ;  /* 0x0005a5d000067802 */ /* 0x000fe40000000f00 */
[----:B-1---5:R-:W-:Y:S05]  /*5a5c0*/  CALL.REL.NOINC `($_ZN7cutlass13device_kernelIN5flash19enable_sm80_to_sm89INS1_16FlashAttnBwdSm80INS1_25CollectiveMainloopBwdSm80ILi2ELi2EN4cute5tupleIJNS5_1CILi128EEES8_NS7_ILi64EEEEEENS_10bfloat16_tEfNS_4arch4Sm80ELb0ELb0ELb1ELb1ELb1ELb0ELb0ELb0ELi2ELi4ELi4ELi4ELb0EEENS1_24CollectiveEpilogueBwdGQAISA_fSD_Li256ELb1ELb1EEENS1_19SingleTileSchedulerILb1ELb0ELb0ELi128EEEEEEEEEvNT_6ParamsE$_ZN4cute3eso3ESOILb0ELb1EJiNS_1CILi0EEEEEC2ERKiRKS3_) ;  /* 0xffface0000007944 */ /* 0x022fea0003c3ffff */
[----:B-1----:R1:W5:Y:S01]  /*5a5d0*/  LDL R3, [R1+0x1688] ;  /* 0x0016880001037983 */ /* 0x0023620000100800 */
[----:B------:R-:W-:-:S03]  /*5a5e0*/  MOV R4, 0x5a600 ;  /* 0x0005a60000047802 */ /* 0x000fc60000000f00 */
[----:B-1---5:R-:W-:Y:S05]  /*5a5f0*/  CALL.REL.NOINC `($_ZN7cutlass13device_kernelIN5flash19enable_sm80_to_sm89INS1_16FlashAttnBwdSm80INS1_25CollectiveMainloopBwdSm80ILi2ELi2EN4cute5tupleIJNS5_1CILi128EEES8_NS7_ILi64EEEEEENS_10bfloat16_tEfNS_4arch4Sm80ELb0ELb0ELb1ELb1ELb1ELb0ELb0ELb0ELi2ELi4ELi4ELi4ELb0EEENS1_24CollectiveEpilogueBwdGQAISA_fSD_Li256ELb1ELb1EEENS1_19SingleTileSchedulerILb1ELb0ELb0ELi128EEEEEEEEEvNT_6ParamsE$_ZZN4cuteplIJNS_1CILi0EEES2_EJiEEEDaRKNS_15ArithmeticTupleIJDpT_EEERKNS3_IJDpT0_EEEENKUlDpRKT_E_clIJiS2_EEEDaSH_) ;  /* 0xfffb5a1000007944 */ /* 0x022fea0003c3ffff */
[----:B------:R-:W-:Y:S02]  /*5a600*/  MOV R4, 0x5a620 ;  /* 0x0005a62000047802 */ /* 0x000fe40000000f00 */
[----:B-1---5:R-:W-:Y:S05]  /*5a610*/  CALL.REL.NOINC `($_ZN7cutlass13device_kernelIN5flash19enable_sm80_to_sm89INS1_16FlashAttnBwdSm80INS1_25CollectiveMainloopBwdSm80ILi2ELi2EN4cute5tupleIJNS5_1CILi128EEES8_NS7_ILi64EEEEEENS_10bfloat16_tEfNS_4arch4Sm80ELb0ELb0ELb1ELb1ELb1ELb0ELb0ELb0ELi2ELi4ELi4ELi4ELb0EEENS1_24CollectiveEpilogueBwdGQAISA_fSD_Li256ELb1ELb1EEENS1_19SingleTileSchedulerILb1ELb0ELb0ELi128EEEEEEEEEvNT_6ParamsE$_ZZN4cuteplIJNS_1CILi0EEES2_EJiS2_EEEDaRKNS_15ArithmeticTupleIJDpT_EEERKNS3_IJDpT0_EEEENKUlDpRKT_E_clIJiS2_EEEDaSH_) ;  /* 0xfffb5a6000007944 */ /* 0x022fea0003c3ffff */
        /* <DEDUP_REMOVED lines=9> */
[----:B--23-5:R-:W-:Y:S05]  /*5a6b0*/  CALL.REL.NOINC `($_ZN7cutlass13device_kernelIN5flash19enable_sm80_to_sm89INS1_16FlashAttnBwdSm80INS1_25CollectiveMainloopBwdSm80ILi2ELi2EN4cute5tupleIJNS5_1CILi128EEES8_NS7_ILi64EEEEEENS_10bfloat16_tEfNS_4arch4Sm80ELb0ELb0ELb1ELb1ELb1ELb0ELb0ELb0ELi2ELi4ELi4ELi4ELb0EEENS1_24CollectiveEpilogueBwdGQAISA_fSD_Li256ELb1ELb1EEENS1_19SingleTileSchedulerILb1ELb0ELb0ELi128EEEEEEEEEvNT_6ParamsE$_ZN4cute3eso3ESOILb1ELb0EJNS_10UnderscoreEiiEEC2ERKS2_RKiS7_) ;  /* 0xfffacfe000007944 */ /* 0x02cfea0003c3ffff */
[----:B------:R-:W2:Y:S01]  /*5a6c0*/  LDL R5, [R1+0x1688] ;  /* 0x0016880001057983 */ /* 0x000ea20000100800 */
[----:B------:R-:W-:Y:S02]  /*5a6d0*/  MOV R4, 0x5a740 ;  /* 0x0005a74000047802 */ /* 0x000fe40000000f00 */
[----:B-12---:R-:W-:Y:S01]  /*5a6e0*/  SHF.R.S32.HI R2, RZ, 0x1f, R5 ;  /* 0x0000001fff027819 */ /* 0x006fe20000011405 */
[-C--:B------:R-:W-:Y:S02]  /*5a6f0*/  IMAD R3, R91, R5.reuse, RZ ;  /* 0x000000055b037224 */ /* 0x080fe400078e02ff */
[----:B------:R-:W-:-:S04]  /*5a700*/  IMAD.WIDE.U32 R6, R90, R5, RZ ;  /* 0x000000055a067225 */ /* 0x000fc800078e00ff */
[----:B------:R-:W-:-:S05]  /*5a710*/  IMAD R3, R90, R2, R3 ;  /* 0x000000025a037224 */ /* 0x000fca00078e0203 */
[----:B------:R-:W-:Y:S02]  /*5a720*/  IADD3 R3, R7, R3, RZ ;  /* 0x0000000307037210 */ /* 0x000fe40007ffe0ff */
[----:B------:R-:W-:Y:S05]  /*5a730*/  CALL.REL.NOINC `($_ZN7cutlass13device_kernelIN5flash19enable_sm80_to_sm89INS1_16FlashAttnBwdSm80INS1_25CollectiveMainloopBwdSm80ILi2ELi2EN4cute5tupleIJNS5_1CILi128EEES8_NS7_ILi64EEEEEENS_10bfloat16_tEfNS_4arch4Sm80ELb0ELb0ELb1ELb1ELb1ELb0ELb0ELb0ELi2ELi4ELi4ELi4ELb0EEENS1_24CollectiveEpilogueBwdGQAISA_fSD_Li256ELb1ELb1EEENS1_19SingleTileSchedulerILb1ELb0ELb0ELi128EEEEEEEEEvNT_6ParamsE$_ZN4cute3eso3ESOILb1ELb0EJNS_6LayoutINS_5tupleIJNS3_IJNS_1CILi8EEENS4_ILi1EEEEEEEEENS3_IJNS3_IJS6_NS4_ILi0EEEEEEEEEEElEEC2ERKSC_RKl) ;  /* 0xfffaf7c000007944 */ /* 0x000fea0003c3ffff */
[----:B-1----:R-:W2:Y:S01]  /*5a740*/  LDL.64 R2, [R1+0x1688] ;  /* 0x0016880001027983 */ /* 0x002ea20000100a00 */
[----:B------:R-:W-:Y:S02]  /*5a750*/  MOV R8, 0x5a790 ;  /* 0x0005a79000087802 */ /* 0x000fe40000000f00 */
[----:B--2---:R-:W-:-:S04]  /*5a760*/  LEA R4, P1, R2, R88, 0x1 ;  /* 0x0000005802047211 */ /* 0x004fc800078208ff */
[----:B------:R-:W-:-:S04]  /*5a770*/  LEA.HI.X R9, R2, R89, R3, 0x1, P1 ;  /* 0x0000005902097211 */ /* 0x000fc800008f0c03 */
[----:B------:R-:W-:Y:S05]  /*5a780*/  CALL.REL.NOINC `($_ZN7cutlass13device_kernelIN5flash19enable_sm80_to_sm89INS1_16FlashAttnBwdSm80INS1_25CollectiveMainloopBwdSm80ILi2ELi2EN4cute5tupleIJNS5_1CILi128EEES8_NS7_ILi64EEEEEENS_10bfloat16_tEfNS_4arch4Sm80ELb0ELb0ELb1ELb1ELb1ELb0ELb0ELb0ELi2ELi4ELi4ELi4ELb0EEENS1_24CollectiveEpilogueBwdGQAISA_fSD_Li256ELb1ELb1EEENS1_19SingleTileSchedulerILb1ELb0ELb0ELi128EEEEEEEEEvNT_6ParamsE$_ZN4cute8gmem_ptrIPKN7cutlass10bfloat16_tEECI1NS_12iter_adaptorIS4_S5_EEES4_) ;  /* 0xfffb09b000007944 */ /* 0x000fea0003c3ffff */
[----:B------:R2:W5:Y:S01]  /*5a790*/  LDL.64 R2, [R1+0x1688] ;  /* 0x0016880001027983 */ /* 0x0005620000100a00 */
[----:B------:R-:W-:-:S03]  /*5a7a0*/  MOV R6, 0x5a7c0 ;  /* 0x0005a7c000067802 */ /* 0x000fc60000000f00 */
[----:B-12--5:R-:W-:Y:S05]  /*5a7b0*/  CALL.REL.NOINC `($_ZN7cutlass13device_kernelIN5flash19enable_sm80_to_sm89INS1_16FlashAttnBwdSm80INS1_25CollectiveMainloopBwdSm80ILi2ELi2EN4cute5tupleIJNS5_1CILi128EEES8_NS7_ILi64EEEEEENS_10bfloat16_tEfNS_4arch4Sm80ELb0ELb0ELb1ELb1ELb1ELb0ELb0ELb0ELi2ELi4ELi4ELi4ELb0EEENS1_24CollectiveEpilogueBwdGQAISA_fSD_Li256ELb1ELb1EEENS1_19SingleTileSchedulerILb1ELb0ELb0ELi128EEEEEEEEEvNT_6ParamsE$_ZN4cute3eso3ESOILb1ELb0EJNS_6LayoutINS_5tupleIJNS3_IJNS_1CILi8EEENS4_ILi1EEEEEEEEENS3_IJNS3_IJS6_NS4_ILi0EEEEEEEEEEENS_10ViewEngineINS_8gmem_ptrIPKN7cutlass10bfloat16_tEEEEEEEC2ERKSC_RKSK_) ;  /* 0xfffaf63000007944 */ /* 0x026fea0003c3ffff */
[----:B-1----:R1:W5:Y:S01]  /*5a7c0*/  LDL.64 R4, [R1+0x1688] ;  /* 0x0016880001047983 */ /* 0x0023620000100a00 */
[----:B------:R-:W-:Y:S01]  /*5a7d0*/  IMAD.MOV.U32 R79, RZ, RZ, R15 ;  /* 0x000000ffff4f7224 */ /* 0x000fe200078e000f */
[----:B------:R-:W-:Y:S02]  /*5a7e0*/  MOV R80, RZ ;  /* 0x000000ff00507202 */ /* 0x000fe40000000f00 */
[----:B------:R-:W-:Y:S02]  /*5a7f0*/  MOV R78, 0x5a810 ;  /* 0x0005a810004e7802 */ /* 0x000fe40000000f00 */
[----:B-1---5:R-:W-:Y:S05]  /*5a800*/  CALL.REL.NOINC `($_ZN7cutlass13device_kernelIN5flash19enable_sm80_to_sm89INS1_16FlashAttnBwdSm80INS1_25CollectiveMainloopBwdSm80ILi2ELi2EN4cute5tupleIJNS5_1CILi128EEES8_NS7_ILi64EEEEEENS_10bfloat16_tEfNS_4arch4Sm80ELb0ELb0ELb1ELb1ELb1ELb0ELb0ELb0ELi2ELi4ELi4ELi4ELb0EEENS1_24CollectiveEpilogueBwdGQAISA_fSD_Li256ELb1ELb1EEENS1_19SingleTileSchedulerILb1ELb0ELb0ELi128EEEEEEEEEvNT_6ParamsE$_ZN4cute3eso3ESOILb1ELb0EJNS_10UnderscoreEiiEEC2ERKS2_RKiS7_) ;  /* 0xffface9000007944 */ /* 0x022fea0003c3ffff */
[----:B-1----:R-:W2:Y:S01]  /*5a810*/  LDL R3, [R1+0x1688] ;  /* 0x0016880001037983 */ /* 0x002ea20000100800 */
[----:B------:R-:W-:Y:S01]  /*5a820*/  IMAD.MOV.U32 R2, RZ, RZ, R15 ;  /* 0x000000ffff027224 */ /* 0x000fe200078e000f */
[----:B------:R-:W-:Y:S02]  /*5a830*/  MOV R6, 0x5a860 ;  /* 0x0005a86000067802 */ /* 0x000fe40000000f00 */
[----:B--2---:R-:W-:Y:S02]  /*5a840*/  SHF.L.U32 R3, R3, 0xb, RZ ;  /* 0x0000000b03037819 */ /* 0x004fe400000006ff */
        /* <DEDUP_REMOVED lines=10> */
[----:B-1----:R1:W5:Y:S01]  /*5a8f0*/  LDL.64 R6, [R1+0x1688] ;  /* 0x0016880001067983 */ /* 0x0023620000100a00 */
[----:B------:R-:W-:Y:S02]  /*5a900*/  MOV R9, R5 ;  /* 0x0000000500097202 */ /* 0x000fe40000000f00 */
[----:B------:R-:W-:Y:S02]  /*5a910*/  MOV R8, 0x5a930 ;  /* 0x0005a93000087802 */ /* 0x000fe40000000f00 */
[----:B-1---5:R-:W-:Y:S05]  /*5a920*/  CALL.REL.NOINC `($_ZN7cutlass13device_kernelIN5flash19enable_sm80_to_sm89INS1_16FlashAttnBwdSm80INS1_25CollectiveMainloopBwdSm80ILi2ELi2EN4cute5tupleIJNS5_1CILi128EEES8_NS7_ILi64EEEEEENS_10bfloat16_tEfNS_4arch4Sm80ELb0ELb0ELb1ELb1ELb1ELb0ELb0ELb0ELi2ELi4ELi4ELi4ELb0EEENS1_24CollectiveEpilogueBwdGQAISA_fSD_Li256ELb1ELb1EEENS1_19SingleTileSchedulerILb1ELb0ELb0ELi128EEEEEEEEEvNT_6ParamsE$_ZN4cute8gmem_ptrIPKN7cutlass10bfloat16_tEECI1NS_12iter_adaptorIS4_S5_EEES4_) ;  /* 0xfffb081000007944 */ /* 0x022fea0003c3ffff */
[----:B------:R2:W5:Y:S01]  /*5a930*/  LDL.64 R2, [R1+0x1688] ;  /* 0x0016880001027983 */ /* 0x0005620000100a00 */
[----:B------:R-:W-:-:S03]  /*5a940*/  MOV R8, 0x5a960 ;  /* 0x0005a96000087802 */ /* 0x000fc60000000f00 */
[----:B-12--5:R-:W-:Y:S05]  /*5a950*/  CALL.REL.NOINC `($_ZN7cutlass13device_kernelIN5flash19enable_sm80_to_sm89INS1_16FlashAttnBwdSm80INS1_25CollectiveMainloopBwdSm80ILi2ELi2EN4cute5tupleIJNS5_1CILi128EEES8_NS7_ILi64EEEEEENS_10bfloat16_tEfNS_4arch4Sm80ELb0ELb0ELb1ELb1ELb1ELb0ELb0ELb0ELi2ELi4ELi4ELi4ELb0EEENS1_24CollectiveEpilogueBwdGQAISA_fSD_Li256ELb1ELb1EEENS1_19SingleTileSchedulerILb1ELb0ELb0ELi128EEEEEEEEEvNT_6ParamsE$_ZN4cute8gmem_ptrIPKN7cutlass9uint128_tEECI1NS_12iter_adaptorIS4_S5_EEES4_) ;  /* 0xfffb082000007944 */ /* 0x026fea0003c3ffff */
[----:B-1----:R1:W5:Y:S01]  /*5a960*/  LDL.64 R2, [R1+0x1688] ;  /* 0x0016880001027983 */ /* 0x0023620000100a00 */
[----:B------:R-:W-:-:S03]  /*5a970*/  MOV R8, 0x5a990 ;  /* 0x0005a99000087802 */ /* 0x000fc60000000f00 */
[----:B-1---5:R-:W-:Y:S05]  /*5a980*/  CALL.REL.NOINC `($_ZN7cutlass13device_kernelIN5flash19enable_sm80_to_sm89INS1_16FlashAttnBwdSm80INS1_25CollectiveMainloopBwdSm80ILi2ELi2EN4cute5tupleIJNS5_1CILi128EEES8_NS7_ILi64EEEEEENS_10bfloat16_tEfNS_4arch4Sm80ELb0ELb0ELb1ELb1ELb1ELb0ELb0ELb0ELi2ELi4ELi4ELi4ELb0EEENS1_24CollectiveEpilogueBwdGQAISA_fSD_Li256ELb1ELb1EEENS1_19SingleTileSchedulerILb1ELb0ELb0ELi128EEEEEEEEEvNT_6ParamsE$_ZN4cute3eso3ESOILb1ELb0EJNS_6LayoutINS_5tupleIJNS3_IJNS_1CILi1EEES5_EEEEEENS3_IJNS3_IJS5_NS4_ILi0EEEEEEEEEEENS_10ViewEngineINS_8gmem_ptrIPKN7cutlass9uint128_tEEEEEEEC2ERKSB_RKSJ_) ;  /* 0xfffaeb8000007944 */ /* 0x022fea0003c3ffff */
[----:B------:R2:W5:Y:S01]  /*5a990*/  LDL.64 R78, [R1+0x1688] ;  /* 0x00168800014e7983 */ /* 0x0005620000100a00 */
[----:B-1----:R-:W-:Y:S01]  /*5a9a0*/  IMAD.MOV.U32 R2, RZ, RZ, R6 ;  /* 0x000000ffff027224 */ /* 0x002fe200078e0006 */
[----:B------:R-:W-:Y:S01]  /*5a9b0*/  MOV R3, R7 ;  /* 0x0000000700037202 */ /* 0x000fe20000000f00 */
[----:B------:R-:W-:Y:S01]  /*5a9c0*/  IMAD.MOV.U32 R9, RZ, RZ, R15 ;  /* 0x000000ffff097224 */ /* 0x000fe200078e000f */
[----:B------:R-:W-:-:S02]  /*5a9d0*/  MOV R8, 0x5a9f0 ;  /* 0x0005a9f000087802 */ /* 0x000fc40000000f00 */
[----:B--2--5:R-:W-:Y:S05]  /*5a9e0*/  CALL.REL.NOINC `($_ZN7cutlass13device_kernelIN5flash19enable_sm80_to_sm89INS1_16FlashAttnBwdSm80INS1_25CollectiveMainloopBwdSm80ILi2ELi2EN4cute5tupleIJNS5_1CILi128EEES8_NS7_ILi64EEEEEENS_10bfloat16_tEfNS_4arch4Sm80ELb0ELb0ELb1ELb1ELb1ELb0ELb0ELb0ELi2ELi4ELi4ELi4ELb0EEENS1_24CollectiveEpilogueBwdGQAISA_fSD_Li256ELb1ELb1EEENS1_19SingleTileSchedulerILb1ELb0ELb0ELi128EEEEEEEEEvNT_6ParamsE$_ZN4cute8smem_ptrIPN7cutlass10bfloat16_tEECI1NS_12iter_adaptorIS3_S4_EEES3_) ;  /* 0xfffb085000007944 */ /* 0x024fea0003c3ffff */
[----:B-1----:R1:W5:Y:S01]  /*5a9f0*/  LDL.64 R2, [R1+0x1688] ;  /* 0x0016880001027983 */ /* 0x0023620000100a00 */
[----:B------:R-:W-:-:S02]  /*5aa00*/  MOV R4, R15 ;  /* 0x0000000f00047202 */ /* 0x000fc40000000f00 */
[----:B------:R-:W-:Y:S02]  /*5aa10*/  MOV R6, 0x5aa30 ;  /* 0x0005aa3000067802 */ /* 0x000fe40000000f00 */
[----:B-1---5:R-:W-:Y:S05]  /*5aa20*/  CALL.REL.NOINC `($_ZN7cutlass13device_kernelIN5flash19enable_sm80_to_sm89INS1_16FlashAttnBwdSm80INS1_25CollectiveMainloopBwdSm80ILi2ELi2EN4cute5tupleIJNS5_1CILi128EEES8_NS7_ILi64EEEEEENS_10bfloat16_tEfNS_4arch4Sm80ELb0ELb0ELb1ELb1ELb1ELb0ELb0ELb0ELi2ELi4ELi4ELi4ELb0EEENS1_24CollectiveEpilogueBwdGQAISA_fSD_Li256ELb1ELb1EEENS1_19SingleTileSchedulerILb1ELb0ELb0ELi128EEEEEEEEEvNT_6ParamsE$_ZN4cute8smem_ptrIPN7cutlass9uint128_tEECI1NS_12iter_adaptorIS3_S4_EEES3_) ;  /* 0xfffb085000007944 */ /* 0x022fea0003c3ffff */
[----:B-1----:R1:W5:Y:S01]  /*5aa30*/  LDL.64 R2, [R1+0x1688] ;  /* 0x0016880001027983 */ /* 0x0023620000100a00 */
[----:B------:R-:W-:Y:S02]  /*5aa40*/  MOV R4, R15 ;  /* 0x0000000f00047202 */ /* 0x000fe40000000f00 */
[----:B------:R-:W-:Y:S02]  /*5aa50*/  MOV R6, 0x5aa70 ;  /* 0x0005aa7000067802 */ /* 0x000fe40000000f00 */
[----:B-1---5:R-:W-:Y:S05]  /*5aa60*/  CALL.REL.NOINC `($_ZN7cutlass13device_kernelIN5flash19enable_sm80_to_sm89INS1_16FlashAttnBwdSm80INS1_25CollectiveMainloopBwdSm80ILi2ELi2EN4cute5tupleIJNS5_1CILi128EEES8_NS7_ILi64EEEEEENS_10bfloat16_tEfNS_4arch4Sm80ELb0ELb0ELb1ELb1ELb1ELb0ELb0ELb0ELi2ELi4ELi4ELi4ELb0EEENS1_24CollectiveEpilogueBwdGQAISA_fSD_Li256ELb1ELb1EEENS1_19SingleTileSchedulerILb1ELb0ELb0ELi128EEEEEEEEEvNT_6ParamsE$_ZN4cute3eso3ESOILb1ELb0EJNS_6LayoutINS_5tupleIJNS3_IJNS_1CILi1EEES5_EEEEEENS3_IJNS3_IJS5_NS4_ILi0EEEEEEEEEEENS_10ViewEngineINS_8smem_ptrIPN7cutlass9uint128_tEEEEEEEC2ERKSB_RKSI_) ;  /* 0xfffaeae000007944 */ /* 0x022fea0003c3ffff */
[----:B-1----:R1:W5:Y:S01]  /*5aa70*/  LDL R4, [R1+0x1688] ;  /* 0x0016880001047983 */ /* 0x0023620000100800 */
[----:B------:R-:W-:-:S03]  /*5aa80*/  MOV R2, 0x5aaa0 ;  /* 0x0005aaa000027802 */ /* 0x000fc60000000f00 */
[----:B-1---5:R-:W-:Y:S05]  /*5aa90*/  CALL.REL.NOINC `($_ZN7cutlass13device_kernelIN5flash19enable_sm80_to_sm89INS1_16FlashAttnBwdSm80INS1_25CollectiveMainloopBwdSm80ILi2ELi2EN4cute5tupleIJNS5_1CILi128EEES8_NS7_ILi64EEEEEENS_10bfloat16_tEfNS_4arch4Sm80ELb0ELb0ELb1ELb1ELb1ELb0ELb0ELb0ELi2ELi4ELi4ELi4ELb0EEENS1_24CollectiveEpilogueBwdGQAISA_fSD_Li256ELb1ELb1EEENS1_19SingleTileSchedulerILb1ELb0ELb0ELi128EEEEEEEEEvNT_6ParamsE$_ZN73_INTERNAL_24fd9406_37_flash_bwd_hdim64_bf16_softcap_sm80_cu_8e232a79_330724__cvta_generic_to_sharedEPKv) ;  /* 0xfffb08a000007944 */ /* 0x022fea0003c3ffff */
        /* <DEDUP_REMOVED lines=10> */
[----:B-1----:R-:W-:Y:S05]  /*5ab40*/  CALL.REL.NOINC `($_ZN7cutlass13device_kernelIN5flash19enable_sm80_to_sm89INS1_16FlashAttnBwdSm80INS1_25CollectiveMainloopBwdSm80ILi2ELi2EN4cute5tupleIJNS5_1CILi128EEES8_NS7_ILi64EEEEEENS_10bfloat16_tEfNS_4arch4Sm80ELb0ELb0ELb1ELb1ELb1ELb0ELb0ELb0ELi2ELi4ELi4ELi4ELb0EEENS1_24CollectiveEpilogueBwdGQAISA_fSD_Li256ELb1ELb1EEENS1_19SingleTileSchedulerILb1ELb0ELb0ELi128EEEEEEEEEvNT_6ParamsE$_ZN4cute3eso3ESOILb1ELb0EJNS_1CILi0EEEiS3_EEC2ERKS3_RKiS6_) ;  /* 0xfffacf7000007944 */ /* 0x002fea0003c3ffff */
[----:B-1----:R-:W2:Y:S01]  /*5ab50*/  LDL R3, [R1+0x1688] ;  /* 0x0016880001037983 */ /* 0x002ea20000100800 */
[----:B------:R-:W-:Y:S01]  /*5ab60*/  IMAD.MOV.U32 R2, RZ, RZ, R15 ;  /* 0x000000ffff027224 */ /* 0x000fe200078e000f */
[----:B------:R-:W-:-:S02]  /*5ab70*/  MOV R10, 0x5aba0 ;  /* 0x0005aba0000a7802 */ /* 0x000fc40000000f00 */
[----:B--2---:R-:W-:Y:S02]  /*5ab80*/  SHF.L.U32 R3, R3, 0x5, RZ ;  /* 0x0000000503037819 */ /* 0x004fe400000006ff */
[----:B------:R-:W-:Y:S05]  /*5ab90*/  CALL.REL.NOINC `($_ZN7cutlass13device_kernelIN5flash19enable_sm80_to_sm89INS1_16FlashAttnBwdSm80INS1_25CollectiveMainloopBwdSm80ILi2ELi2EN4cute5tupleIJNS5_1CILi128EEES8_NS7_ILi64EEEEEENS_10bfloat16_tEfNS_4arch4Sm80ELb0ELb0ELb1ELb1ELb1ELb0ELb0ELb0ELi2ELi4ELi4ELi4ELb0EEENS1_24CollectiveEpilogueBwdGQAISA_fSD_Li256ELb1ELb1EEENS1_19SingleTileSchedulerILb1ELb0ELb0ELi128EEEEEEEEEvNT_6ParamsE$_ZN4cute5tupleIJiEEC2ERKi) ;  /* 0xfffb04c000007944 */ /* 0x000fea0003c3ffff */
[----:B------:R1:W5:Y:S01]  /*5aba0*/  LDL R3, [R1+0x1688] ;  /* 0x0016880001037983 */ /* 0x0003620000100800 */
        /* <DEDUP_REMOVED lines=44> */
[----:B------:R-:W-:Y:S02]  /*5ae70*/  MOV R80, 0x1 ;  /* 0x0000000100507802 */ /* 0x000fe40000000f00 */
        /* <DEDUP_REMOVED lines=265> */
[----:B-1---5:R-:W-:Y:S05]  /*5bf10*/  CALL.REL.NOINC `($_ZN7cutlass13device_kernelIN5flash19enable_sm80_to_sm89INS1_16FlashAttnBwdSm80INS1_25CollectiveMainloopBwdSm80ILi2ELi2EN4cute5tupleIJNS5_1CILi128EEES8_NS7_ILi64EEEEEENS_10bfloat16_tEfNS_4arch4Sm80ELb0ELb0ELb1ELb1ELb1ELb0ELb0ELb0ELi2ELi4ELi4ELi4ELb0EEENS1_24CollectiveEpilogueBwdGQAISA_fSD_Li256ELb1ELb1EEENS1_19SingleTileSchedulerILb1ELb0ELb0ELi128EEEEEEEEEvNT_6ParamsE$_ZN4cute3eso3ESOILb1ELb0EJNS_10UnderscoreES2_iEEC2ERKS2_S5_RKi) ;  /* 0xfffab70000007944 */ /* 0x022fea0003c3ffff */
[----:B-1----:R-:W2:Y:S01]  /*5bf20*/  LDL R3, [R1+0x1688] ;  /* 0x0016880001037983 */ /* 0x002ea20000100800 */
[----:B------:R-:W-:-:S02]  /*5bf30*/  MOV R6, 0x5bf60 ;  /* 0x0005bf6000067802 */ /* 0x000fc40000000f00 */
[----:B--2---:R-:W-:Y:S02]  /*5bf40*/  SHF.L.U32 R3, R3, 0x7, RZ ;  /* 0x0000000703037819 */ /* 0x004fe400000006ff */
[----:B------:R-:W-:Y:S05]  /*5bf50*/  CALL.REL.NOINC `($_ZN7cutlass13device_kernelIN5flash19enable_sm80_to_sm89INS1_16FlashAttnBwdSm80INS1_25CollectiveMainloopBwdSm80ILi2ELi2EN4cute5tupleIJNS5_1CILi128EEES8_NS7_ILi64EEEEEENS_10bfloat16_tEfNS_4arch4Sm80ELb0ELb0ELb1ELb1ELb1ELb0ELb0ELb0ELi2ELi4ELi4ELi4ELb0EEENS1_24CollectiveEpilogueBwdGQAISA_fSD_Li256ELb1ELb1EEENS1_19SingleTileSchedulerILb1ELb0ELb0ELi128EEEEEEEEEvNT_6ParamsE$_ZN4cute3eso3ESOILb1ELb0EJNS_6LayoutINS_5tupleIJNS3_IJNS_1CILi4EEENS4_ILi1EEEEEES6_EEENS3_IJNS3_IJS6_NS4_ILi0EEEEEES9_EEEEEiEEC2ERKSC_RKi) ;  /* 0xfffade5000007944 */ /* 0x000fea0003c3ffff */
[----:B------:R-:W-:Y:S01]  /*5bf60*/  ULDC.64 UR8, c[0x0][0x118] ;  /* 0x0000460000087ab9 */ /* 0x000fe20000000a00 */
[----:B-1----:R-:W2:Y:S04]  /*5bf70*/  LDL R2, [R1+0x1688] ;  /* 0x0016880001027983 */ /* 0x002ea80000100800 */
[----:B------:R-:W2:Y:S01]  /*5bf80*/  LD.E.64 R4, [R10.64+0x8] ;  /* 0x000008080a047980 */ /* 0x000ea2000c101b00 */
[----:B------:R-:W-:Y:S01]  /*5bf90*/  MOV R8, 0x5bfd0 ;  /* 0x0005bfd000087802 */ /* 0x000fe20000000f00 */
[----:B--2---:R-:W-:Y:S01]  /*5bfa0*/  IMAD.WIDE R4, R2, 0x4, R4 ;  /* 0x0000000402047825 */ /* 0x004fe200078e0204 */
[----:B------:R-:W-:-:S03]  /*5bfb0*/  MOV R2, R15 ;  /* 0x0000000f00027202 */ /* 0x000fc60000000f00 */
[----:B------:R-:W-:Y:S05]  /*5bfc0*/  CALL.REL.NOINC `($_ZN7cutlass13device_kernelIN5flash19enable_sm80_to_sm89INS1_16FlashAttnBwdSm80INS1_25CollectiveMainloopBwdSm80ILi2ELi2EN4cute5tupleIJNS5_1CILi128EEES8_NS7_ILi64EEEEEENS_10bfloat16_tEfNS_4arch4Sm80ELb0ELb0ELb1ELb1ELb1ELb0ELb0ELb0ELi2ELi4ELi4ELi4ELb0EEENS1_24CollectiveEpilogueBwdGQAISA_fSD_Li256ELb1ELb1EEENS1_19SingleTileSchedulerILb1ELb0ELb0ELi128EEEEEEEEEvNT_6ParamsE$_ZN4cute8gmem_ptrIPKfECI1NS_12iter_adaptorIS2_S3_EEES2_) ;  /* 0xfffaf1f000007944 */ /* 0x000fea0003c3ffff */
[----:B-1----:R1:W5:Y:S01]  /*5bfd0*/  LDL.64 R2, [R1+0x1688] ;  /* 0x0016880001027983 */ /* 0x0023620000100a00 */
[----:B------:R-:W-:-:S03]  /*5bfe0*/  MOV R6, 0x5c000 ;  /* 0x0005c00000067802 */ /* 0x000fc60000000f00 */
[----:B-1---5:R-:W-:Y:S05]  /*5bff0*/  CALL.REL.NOINC `($_ZN7cutlass13device_kernelIN5flash19enable_sm80_to_sm89INS1_16FlashAttnBwdSm80INS1_25CollectiveMainloopBwdSm80ILi2ELi2EN4cute5tupleIJNS5_1CILi128EEES8_NS7_ILi64EEEEEENS_10bfloat16_tEfNS_4arch4Sm80ELb0ELb0ELb1ELb1ELb1ELb0ELb0ELb0ELi2ELi4ELi4ELi4ELb0EEENS1_24CollectiveEpilogueBwdGQAISA_fSD_Li256ELb1ELb1EEENS1_19SingleTileSchedulerILb1ELb0ELb0ELi128EEEEEEEEEvNT_6ParamsE$_ZN4cute3eso3ESOILb1ELb0EJNS_6LayoutINS_5tupleIJNS3_IJNS_1CILi4EEENS4_ILi1EEEEEES6_EEENS3_IJNS3_IJS6_NS4_ILi0EEEEEES9_EEEEENS_10ViewEngineINS_8gmem_ptrIPKfEEEEEEC2ERKSC_RKSI_) ;  /* 0xfffadd3000007944 */ /* 0x022fea0003c3ffff */
[----:B------:R-:W-:Y:S01]  /*5c000*/  ULDC.64 UR8, c[0x0][0x118] ;  /* 0x0000460000087ab9 */ /* 0x000fe20000000a00 */
[----:B-1----:R1:W5:Y:S04]  /*5c010*/  LDL.64 R4, [R1+0x1688] ;  /* 0x0016880001047983 */ /* 0x0023680000100a00 */
[----:B------:R1:W5:Y:S01]  /*5c020*/  LD.E.64 R10, [R82.64+0x40] ;  /* 0x00004008520a7980 */ /* 0x000362000c101b00 */
[----:B------:R-:W-:Y:S01]  /*5c030*/  IMAD.MOV.U32 R3, RZ, RZ, R16 ;  /* 0x000000ffff037224 */ /* 0x000fe200078e0010 */
[----:B------:R-:W-:-:S02]  /*5c040*/  MOV R2, R15 ;  /* 0x0000000f00027202 */ /* 0x000fc40000000f00 */
[----:B------:R-:W-:Y:S02]  /*5c050*/  MOV R8, 0x5c070 ;  /* 0x0005c07000087802 */ /* 0x000fe40000000f00 */
[----:B-1---5:R-:W-:Y:S05]  /*5c060*/  CALL.REL.NOINC `($_ZN7cutlass13device_kernelIN5flash19enable_sm80_to_sm89INS1_16FlashAttnBwdSm80INS1_25CollectiveMainloopBwdSm80ILi2ELi2EN4cute5tupleIJNS5_1CILi128EEES8_NS7_ILi64EEEEEENS_10bfloat16_tEfNS_4arch4Sm80ELb0ELb0ELb1ELb1ELb1ELb0ELb0ELb0ELi2ELi4ELi4ELi4ELb0EEENS1_24CollectiveEpilogueBwdGQAISA_fSD_Li256ELb1ELb1EEENS1_19SingleTileSchedulerILb1ELb0ELb0ELi128EEEEEEEEEvNT_6ParamsE$_ZN4cute3eso3ESOILb1ELb0EJNS_10UnderscoreES2_iEEC2ERKS2_S5_RKi) ;  /* 0xfffab5b000007944 */ /* 0x022fea0003c3ffff */
[----:B-1----:R-:W2:Y:S01]  /*5c070*/  LDL R3, [R1+0x1688] ;  /* 0x0016880001037983 */ /* 0x002ea20000100800 */
[----:B------:R-:W-:Y:S02]  /*5c080*/  MOV R6, 0x5c0b0 ;  /* 0x0005c0b000067802 */ /* 0x000fe40000000f00 */
[----:B--2---:R-:W-:Y:S02]  /*5c090*/  SHF.L.U32 R3, R3, 0x7, RZ ;  /* 0x0000000703037819 */ /* 0x004fe400000006ff */
[----:B------:R-:W-:Y:S05]  /*5c0a0*/  CALL.REL.NOINC `($_ZN7cutlass13device_kernelIN5flash19enable_sm80_to_sm89INS1_16FlashAttnBwdSm80INS1_25CollectiveMainloopBwdSm80ILi2ELi2EN4cute5tupleIJNS5_1CILi128EEES8_NS7_ILi64EEEEEENS_10bfloat16_tEfNS_4arch4Sm80ELb0ELb0ELb1ELb1ELb1ELb0ELb0ELb0ELi2ELi4ELi4ELi4ELb0EEENS1_24CollectiveEpilogueBwdGQAISA_fSD_Li256ELb1ELb1EEENS1_19SingleTileSchedulerILb1ELb0ELb0ELi128EEEEEEEEEvNT_6ParamsE$_ZN4cute3eso3ESOILb1ELb0EJNS_6LayoutINS_5tupleIJNS3_IJNS_1CILi4EEENS4_ILi1EEEEEES6_EEENS3_IJNS3_IJS6_NS4_ILi0EEEEEES9_EEEEEiEEC2ERKSC_RKi) ;  /* 0xfffadd0000007944 */ /* 0x000fea0003c3ffff */
[----:B------:R-:W-:Y:S01]  /*5c0b0*/  ULDC.64 UR8, c[0x0][0x118] ;  /* 0x0000460000087ab9 */ /* 0x000fe20000000a00 */
[----:B-1----:R-:W2:Y:S04]  /*5c0c0*/  LDL R2, [R1+0x1688] ;  /* 0x0016880001027983 */ /* 0x002ea80000100800 */
[----:B------:R-:W2:Y:S01]  /*5c0d0*/  LD.E.64 R10, [R10.64] ;  /* 0x000000080a0a7980 */ /* 0x000ea2000c101b00 */
[----:B------:R-:W-:Y:S02]  /*5c0e0*/  MOV R6, R15 ;  /* 0x0000000f00067202 */ /* 0x000fe40000000f00 */
[----:B------:R-:W-:Y:S01]  /*5c0f0*/  MOV R8, 0x5c120 ;  /* 0x0005c12000087802 */ /* 0x000fe20000000f00 */
[----:B--2---:R-:W-:-:S04]  /*5c100*/  IMAD.WIDE R2, R2, 0x4, R10 ;  /* 0x0000000402027825 */ /* 0x004fc800078e020a */
[----:B------:R-:W-:Y:S05]  /*5c110*/  CALL.REL.NOINC `($_ZN7cutlass13device_kernelIN5flash19enable_sm80_to_sm89INS1_16FlashAttnBwdSm80INS1_25CollectiveMainloopBwdSm80ILi2ELi2EN4cute5tupleIJNS5_1CILi128EEES8_NS7_ILi64EEEEEENS_10bfloat16_tEfNS_4arch4Sm80ELb0ELb0ELb1ELb1ELb1ELb0ELb0ELb0ELi2ELi4ELi4ELi4ELb0EEENS1_24CollectiveEpilogueBwdGQAISA_fSD_Li256ELb1ELb1EEENS1_19SingleTileSchedulerILb1ELb0ELb0ELi128EEEEEEEEEvNT_6ParamsE$_ZN4cute8smem_ptrIPfECI1NS_12iter_adaptorIS1_S2_EEES1_) ;  /* 0xfffaf1a000007944 */ /* 0x000fea0003c3ffff */
[----:B-1----:R1:W5:Y:S01]  /*5c120*/  LDL.64 R2, [R1+0x1688] ;  /* 0x0016880001027983 */ /* 0x0023620000100a00 */
[----:B------:R-:W-:-:S03]  /*5c130*/  MOV R8, 0x5c150 ;  /* 0x0005c15000087802 */ /* 0x000fc60000000f00 */
[----:B-1---5:R-:W-:Y:S05]  /*5c140*/  CALL.REL.NOINC `($_ZN7cutlass13device_kernelIN5flash19enable_sm80_to_sm89INS1_16FlashAttnBwdSm80INS1_25CollectiveMainloopBwdSm80ILi2ELi2EN4cute5tupleIJNS5_1CILi128EEES8_NS7_ILi64EEEEEENS_10bfloat16_tEfNS_4arch4Sm80ELb0ELb0ELb1ELb1ELb1ELb0ELb0ELb0ELi2ELi4ELi4ELi4ELb0EEENS1_24CollectiveEpilogueBwdGQAISA_fSD_Li256ELb1ELb1EEENS1_19SingleTileSchedulerILb1ELb0ELb0ELi128EEEEEEEEEvNT_6ParamsE$_ZN4cute3eso3ESOILb1ELb0EJNS_6LayoutINS_5tupleIJNS3_IJNS_1CILi4EEENS4_ILi1EEEEEES6_EEENS3_IJNS3_IJS6_NS4_ILi0EEEEEES9_EEEEENS_10ViewEngineINS_8smem_ptrIPfEEEEEEC2ERKSC_RKSH_) ;  /* 0xfffadc2000007944 */ /* 0x022fea0003c3ffff */
[----:B------:R-:W-:Y:S01]  /*5c150*/  ULDC.64 UR8, c[0x0][0x118] ;  /* 0x0000460000087ab9 */ /* 0x000fe20000000a00 */
[----:B-1----:R1:W5:Y:S04]  /*5c160*/  LDL.64 R6, [R1+0x1688] ;  /* 0x0016880001067983 */ /* 0x0023680000100a00 */
[----:B------:R1:W5:Y:S01]  /*5c170*/  LD.E.64 R10, [R82.64+0x48] ;  /* 0x00004808520a7980 */ /* 0x000362000c101b00 */
[----:B------:R-:W-:-:S02]  /*5c180*/  MOV R3, RZ ;  /* 0x000000ff00037202 */ /* 0x000fc40000000f00 */
[----:B------:R-:W-:Y:S02]  /*5c190*/  MOV R8, 0x5c1b0 ;  /* 0x0005c1b000087802 */ /* 0x000fe40000000f00 */
[----:B-1---5:R-:W-:Y:S05]  /*5c1a0*/  CALL.REL.NOINC `($_ZN7cutlass13device_kernelIN5flash19enable_sm80_to_sm89INS1_16FlashAttnBwdSm80INS1_25CollectiveMainloopBwdSm80ILi2ELi2EN4cute5tupleIJNS5_1CILi128EEES8_NS7_ILi64EEEEEENS_10bfloat16_tEfNS_4arch4Sm80ELb0ELb0ELb1ELb1ELb1ELb0ELb0ELb0ELi2ELi4ELi4ELi4ELb0EEENS1_24CollectiveEpilogueBwdGQAISA_fSD_Li256ELb1ELb1EEENS1_19SingleTileSchedulerILb1ELb0ELb0ELi128EEEEEEEEEvNT_6ParamsE$_ZN4cute3eso3ESOILb1ELb0EJNS_1CILi0EEEiEEC2ERKS3_RKi) ;  /* 0xfffab8d000007944 */ /* 0x022fea0003c3ffff */
[----:B------:R-:W-:Y:S02]  /*5c1b0*/  ULDC.64 UR8, c[0x0][0x118] ;  /* 0x0000460000087ab9 */ /* 0x000fe40000000a00 */
[----:B-1----:R1:W5:Y:S01]  /*5c1c0*/  LD.E R3, [R10.64] ;  /* 0x000000080a037980 */ /* 0x002362000c101900 */
[----:B------:R-:W-:-:S03]  /*5c1d0*/  MOV R16, 0x5c1f0 ;  /* 0x0005c1f000107802 */ /* 0x000fc60000000f00 */
[----:B-1---5:R-:W-:Y:S05]  /*5c1e0*/  CALL.REL.NOINC `($_ZN7cutlass13device_kernelIN5flash19enable_sm80_to_sm89INS1_16FlashAttnBwdSm80INS1_25CollectiveMainloopBwdSm80ILi2ELi2EN4cute5tupleIJNS5_1CILi128EEES8_NS7_ILi64EEEEEENS_10bfloat16_tEfNS_4arch4Sm80ELb0ELb0ELb1ELb1ELb1ELb0ELb0ELb0ELi2ELi4ELi4ELi4ELb0EEENS1_24CollectiveEpilogueBwdGQAISA_fSD_Li256ELb1ELb1EEENS1_19SingleTileSchedulerILb1ELb0ELb0ELi128EEEEEEEEEvNT_6ParamsE$_ZZN4cuteplIJiEJNS_1CILi0EEEEEEDaRKNS_15ArithmeticTupleIJDpT_EEERKNS3_IJDpT0_EEEENKUlDpRKT_E_clIJiEEEDaSH_) ;  /* 0xfffb408000007944 */ /* 0x022fea0003c3ffff */
[----:B-----5:R-:W-:Y:S01]  /*5c1f0*/  ISETP.GT.AND P0, PT, R2, 0x7f, PT ;  /* 0x0000007f0200780c */ /* 0x020fe20003f04270 */
[----:B------:R-:W-:Y:S01]  /*5c200*/  IMAD.MOV.U32 R2, RZ, RZ, R14 ;  /* 0x000000ffff027224 */ /* 0x000fe200078e000e */
[----:B------:R-:W-:-:S11]  /*5c210*/  MOV R3, 0x0 ;  /* 0x0000000000037802 */ /* 0x000fd60000000f00 */
[----:B------:R-:W-:Y:S05]  /*5c220*/  @P0 RET.REL.NODEC R2 `(_ZN7cutlass13device_kernelIN5flash19enable_sm80_to_sm89INS1_16FlashAttnBwdSm80INS1_25CollectiveMainloopBwdSm80ILi2ELi2EN4cute5tupleIJNS5_1CILi128EEES8_NS7_ILi64EEEEEENS_10bfloat16_tEfNS_4arch4Sm80ELb0ELb0ELb1ELb1ELb1ELb0ELb0ELb0ELi2ELi4ELi4ELi4ELb0EEENS1_24CollectiveEpilogueBwdGQAISA_fSD_Li256ELb1ELb1EEENS1_19SingleTileSchedulerILb1ELb0ELb0ELi128EEEEEEEEEvNT_6ParamsE) ;  /* 0xfffa3dd002000950 */ /* 0x000fea0003c3ffff */
[----:B------:R-:W-:Y:S02]  /*5c230*/  ULDC.64 UR8, c[0x0][0x118] ;  /* 0x0000460000087ab9 */ /* 0x000fe40000000a00 */
[----:B------:R-:W5:Y:S01]  /*5c240*/  LD.E.64 R82, [R82.64+0x50] ;  /* 0x0000500852527980 */ /* 0x000f62000c101b00 */
[----:B------:R-:W-:Y:S01]  /*5c250*/  IMAD.MOV.U32 R2, RZ, RZ, R13 ;  /* 0x000000ffff027224 */ /* 0x000fe200078e000d */
[----:B------:R-:W-:Y:S02]  /*5c260*/  MOV R3, RZ ;  /* 0x000000ff00037202 */ /* 0x000fe40000000f00 */
[----:B------:R-:W-:Y:S02]  /*5c270*/  MOV R10, 0x5c290 ;  /* 0x0005c290000a7802 */ /* 0x000fe40000000f00 */
[----:B-1---5:R-:W-:Y:S05]  /*5c280*/  CALL.REL.NOINC `($_ZN7cutlass13device_kernelIN5flash19enable_sm80_to_sm89INS1_16FlashAttnBwdSm80INS1_25CollectiveMainloopBwdSm80ILi2ELi2EN4cute5tupleIJNS5_1CILi128EEES8_NS7_ILi64EEEEEENS_10bfloat16_tEfNS_4arch4Sm80ELb0ELb0ELb1ELb1ELb1ELb0ELb0ELb0ELi2ELi4ELi4ELi4ELb0EEENS1_24CollectiveEpilogueBwdGQAISA_fSD_Li256ELb1ELb1EEENS1_19SingleTileSchedulerILb1ELb0ELb0ELi128EEEEEEEEEvNT_6ParamsE$_ZN4cute3eso3ESOILb1ELb0EJNS_10UnderscoreEiEEC2ERKS2_RKi) ;  /* 0xfffab3d000007944 */ /* 0x022fea0003c3ffff */
[----:B-1----:R-:W-:Y:S02]  /*5c290*/  MOV R2, R13 ;  /* 0x0000000d00027202 */ /* 0x002fe40000000f00 */
[----:B------:R-:W-:Y:S02]  /*5c2a0*/  MOV R8, 0x5c2c0 ;  /* 0x0005c2c000087802 */ /* 0x000fe40000000f00 */
[----:B------:R-:W-:Y:S05]  /*5c2b0*/  CALL.REL.NOINC `($_ZN7cutlass13device_kernelIN5flash19enable_sm80_to_sm89INS1_16FlashAttnBwdSm80INS1_25CollectiveMainloopBwdSm80ILi2ELi2EN4cute5tupleIJNS5_1CILi128EEES8_NS7_ILi64EEEEEENS_10bfloat16_tEfNS_4arch4Sm80ELb0ELb0ELb1ELb1ELb1ELb0ELb0ELb0ELi2ELi4ELi4ELi4ELb0EEENS1_24CollectiveEpilogueBwdGQAISA_fSD_Li256ELb1ELb1EEENS1_19SingleTileSchedulerILb1ELb0ELb0ELi128EEEEEEEEEvNT_6ParamsE$_ZN4cute8gmem_ptrIPKfECI1NS_12iter_adaptorIS2_S3_EEES2_) ;  /* 0xfffaef0000007944 */ /* 0x000fea0003c3ffff */
[----:B-1----:R1:W5:Y:S01]  /*5c2c0*/  LDL.64 R2, [R1+0x1680] ;  /* 0x0016800001027983 */ /* 0x0023620000100a00 */
[----:B------:R-:W-:-:S03]  /*5c2d0*/  MOV R8, 0x5c2f0 ;  /* 0x0005c2f000087802 */ /* 0x000fc60000000f00 */
[----:B-1---5:R-:W-:Y:S05]  /*5c2e0*/  CALL.REL.NOINC `($_ZN7cutlass13device_kernelIN5flash19enable_sm80_to_sm89INS1_16FlashAttnBwdSm80INS1_25CollectiveMainloopBwdSm80ILi2ELi2EN4cute5tupleIJNS5_1CILi128EEES8_NS7_ILi64EEEEEENS_10bfloat16_tEfNS_4arch4Sm80ELb0ELb0ELb1ELb1ELb1ELb0ELb0ELb0ELi2ELi4ELi4ELi4ELb0EEENS1_24CollectiveEpilogueBwdGQAISA_fSD_Li256ELb1ELb1EEENS1_19SingleTileSchedulerILb1ELb0ELb0ELi128EEEEEEEEEvNT_6ParamsE$_ZN4cute3eso3ESOILb1ELb0EJNS_6LayoutINS_5tupleIJNS3_IJNS_1CILi4EEENS4_ILi1EEEEEEEEENS3_IJNS3_IJS6_NS4_ILi0EEEEEEEEEEENS_10ViewEngineINS_8gmem_ptrIPKfEEEEEEC2ERKSC_RKSI_) ;  /* 0xfffad98000007944 */ /* 0x022fea0003c3ffff */
[----:B-1----:R1:W5:Y:S01]  /*5c2f0*/  LDL.64 R4, [R1+0x1680] ;  /* 0x0016800001047983 */ /* 0x0023620000100a00 */
[----:B------:R-:W-:Y:S01]  /*5c300*/  IMAD.MOV.U32 R2, RZ, RZ, R13 ;  /* 0x000000ffff027224 */ /* 0x000fe200078e000d */
[----:B------:R-:W-:-:S02]  /*5c310*/  MOV R3, RZ ;  /* 0x000000ff00037202 */ /* 0x000fc40000000f00 */
[----:B------:R-:W-:Y:S02]  /*5c320*/  MOV R10, 0x5c340 ;  /* 0x0005c340000a7802 */ /* 0x000fe40000000f00 */
[----:B-1---5:R-:W-:Y:S05]  /*5c330*/  CALL.REL.NOINC `($_ZN7cutlass13device_kernelIN5flash19enable_sm80_to_sm89INS1_16FlashAttnBwdSm80INS1_25CollectiveMainloopBwdSm80ILi2ELi2EN4cute5tupleIJNS5_1CILi128EEES8_NS7_ILi64EEEEEENS_10bfloat16_tEfNS_4arch4Sm80ELb0ELb0ELb1ELb1ELb1ELb0ELb0ELb0ELi2ELi4ELi4ELi4ELb0EEENS1_24CollectiveEpilogueBwdGQAISA_fSD_Li256ELb1ELb1EEENS1_19SingleTileSchedulerILb1ELb0ELb0ELi128EEEEEEEEEvNT_6ParamsE$_ZN4cute3eso3ESOILb1ELb0EJNS_10UnderscoreEiEEC2ERKS2_RKi) ;  /* 0xfffab32000007944 */ /* 0x022fea0003c3ffff */
[----:B-1----:R-:W-:Y:S01]  /*5c340*/  IMAD.MOV.U32 R2, RZ, RZ, R6 ;  /* 0x000000ffff027224 */ /* 0x002fe200078e0006 */
[----:B------:R-:W-:Y:S01]  /*5c350*/  MOV R3, R7 ;  /* 0x0000000700037202 */ /* 0x000fe20000000f00 */
[----:B------:R-:W-:Y:S01]  /*5c360*/  IMAD.MOV.U32 R6, RZ, RZ, R13 ;  /* 0x000000ffff067224 */ /* 0x000fe200078e000d */
[----:B------:R-:W-:Y:S02]  /*5c370*/  MOV R8, 0x5c390 ;  /* 0x0005c39000087802 */ /* 0x000fe40000000f00 */
[----:B------:R-:W-:Y:S05]  /*5c380*/  CALL.REL.NOINC `($_ZN7cutlass13device_kernelIN5flash19enable_sm80_to_sm89INS1_16FlashAttnBwdSm80INS1_25CollectiveMainloopBwdSm80ILi2ELi2EN4cute5tupleIJNS5_1CILi128EEES8_NS7_ILi64EEEEEENS_10bfloat16_tEfNS_4arch4Sm80ELb0ELb0ELb1ELb1ELb1ELb0ELb0ELb0ELi2ELi4ELi4ELi4ELb0EEENS1_24CollectiveEpilogueBwdGQAISA_fSD_Li256ELb1ELb1EEENS1_19SingleTileSchedulerILb1ELb0ELb0ELi128EEEEEEEEEvNT_6ParamsE$_ZN4cute8smem_ptrIPfECI1NS_12iter_adaptorIS1_S2_EEES1_) ;  /* 0xfffaef3000007944 */ /* 0x000fea0003c3ffff */
[----:B-1----:R1:W5:Y:S01]  /*5c390*/  LDL.64 R2, [R1+0x1680] ;  /* 0x0016800001027983 */ /* 0x0023620000100a00 */
[----:B------:R-:W-:-:S03]  /*5c3a0*/  MOV R8, 0x5c3c0 ;  /* 0x0005c3c000087802 */ /* 0x000fc60000000f00 */
[----:B-1---5:R-:W-:Y:S05]  /*5c3b0*/  CALL.REL.NOINC `($_ZN7cutlass13device_kernelIN5flash19enable_sm80_to_sm89INS1_16FlashAttnBwdSm80INS1_25CollectiveMainloopBwdSm80ILi2ELi2EN4cute5tupleIJNS5_1CILi128EEES8_NS7_ILi64EEEEEENS_10bfloat16_tEfNS_4arch4Sm80ELb0ELb0ELb1ELb1ELb1ELb0ELb0ELb0ELi2ELi4ELi4ELi4ELb0EEENS1_24CollectiveEpilogueBwdGQAISA_fSD_Li256ELb1ELb1EEENS1_19SingleTileSchedulerILb1ELb0ELb0ELi128EEEEEEEEEvNT_6ParamsE$_ZN4cute3eso3ESOILb1ELb0EJNS_6LayoutINS_5tupleIJNS3_IJNS_1CILi4EEENS4_ILi1EEEEEEEEENS3_IJNS3_IJS6_NS4_ILi0EEEEEEEEEEENS_10ViewEngineINS_8smem_ptrIPfEEEEEEC2ERKSC_RKSH_) ;  /* 0xfffad8f000007944 */ /* 0x022fea0003c3ffff */
[----:B-1----:R1:W5:Y:S01]  /*5c3c0*/  LDL.64 R6, [R1+0x1680] ;  /* 0x0016800001067983 */ /* 0x0023620000100a00 */
[----:B------:R-:W-:Y:S02]  /*5c3d0*/  MOV R2, R15 ;  /* 0x0000000f00027202 */ /* 0x000fe40000000f00 */
[----:B------:R-:W-:Y:S02]  /*5c3e0*/  MOV R8, 0x5c400 ;  /* 0x0005c40000087802 */ /* 0x000fe40000000f00 */
[----:B-1---5:R-:W-:Y:S05]  /*5c3f0*/  CALL.REL.NOINC `($_ZN7cutlass13device_kernelIN5flash19enable_sm80_to_sm89INS1_16FlashAttnBwdSm80INS1_25CollectiveMainloopBwdSm80ILi2ELi2EN4cute5tupleIJNS5_1CILi128EEES8_NS7_ILi64EEEEEENS_10bfloat16_tEfNS_4arch4Sm80ELb0ELb0ELb1ELb1ELb1ELb0ELb0ELb0ELi2ELi4ELi4ELi4ELb0EEENS1_24CollectiveEpilogueBwdGQAISA_fSD_Li256ELb1ELb1EEENS1_19SingleTileSchedulerILb1ELb0ELb0ELi128EEEEEEEEEvNT_6ParamsE$_ZN4cute8gmem_ptrIPKfECI1NS_12iter_adaptorIS2_S3_EEES2_) ;  /* 0xfffaedc000007944 */ /* 0x022fea0003c3ffff */
[----:B-1----:R1:W5:Y:S01]  /*5c400*/  LDL.64 R2, [R1+0x1688] ;  /* 0x0016880001027983 */ /* 0x0023620000100a00 */
[----:B------:R-:W-:-:S03]  /*5c410*/  MOV R8, 0x5c430 ;  /* 0x0005c43000087802 */ /* 0x000fc60000000f00 */
[----:B-1---5:R-:W-:Y:S05]  /*5c420*/  CALL.REL.NOINC `($_ZN7cutlass13device_kernelIN5flash19enable_sm80_to_sm89INS1_16FlashAttnBwdSm80INS1_25CollectiveMainloopBwdSm80ILi2ELi2EN4cute5tupleIJNS5_1CILi128EEES8_NS7_ILi64EEEEEENS_10bfloat16_tEfNS_4arch4Sm80ELb0ELb0ELb1ELb1ELb1ELb0ELb0ELb0ELi2ELi4ELi4ELi4ELb0EEENS1_24CollectiveEpilogueBwdGQAISA_fSD_Li256ELb1ELb1EEENS1_19SingleTileSchedulerILb1ELb0ELb0ELi128EEEEEEEEEvNT_6ParamsE$_ZN4cute8gmem_ptrIPKN7cutlass9uint128_tEECI1NS_12iter_adaptorIS4_S5_EEES4_) ;  /* 0xfffaed5000007944 */ /* 0x022fea0003c3ffff */
        /* <DEDUP_REMOVED lines=8> */
[----:B--2--5:R-:W-:Y:S05]  /*5c4b0*/  CALL.REL.NOINC `($_ZN7cutlass13device_kernelIN5flash19enable_sm80_to_sm89INS1_16FlashAttnBwdSm80INS1_25CollectiveMainloopBwdSm80ILi2ELi2EN4cute5tupleIJNS5_1CILi128EEES8_NS7_ILi64EEEEEENS_10bfloat16_tEfNS_4arch4Sm80ELb0ELb0ELb1ELb1ELb1ELb0ELb0ELb0ELi2ELi4ELi4ELi4ELb0EEENS1_24CollectiveEpilogueBwdGQAISA_fSD_Li256ELb1ELb1EEENS1_19SingleTileSchedulerILb1ELb0ELb0ELi128EEEEEEEEEvNT_6ParamsE$_ZN4cute8smem_ptrIPfECI1NS_12iter_adaptorIS1_S2_EEES1_) ;  /* 0xfffaee0000007944 */ /* 0x024fea0003c3ffff */
        /* <DEDUP_REMOVED lines=19> */
[----:B------:R-:W-:Y:S05]  /*5c5f0*/  RET.REL.NODEC R14 `(_ZN7cutlass13device_kernelIN5flash19enable_sm80_to_sm89INS1_16FlashAttnBwdSm80INS1_25CollectiveMainloopBwdSm80ILi2ELi2EN4cute5tupleIJNS5_1CILi128EEES8_NS7_ILi64EEEEEENS_10bfloat16_tEfNS_4arch4Sm80ELb0ELb0ELb1ELb1ELb1ELb0ELb0ELb0ELi2ELi4ELi4ELi4ELb0EEENS1_24CollectiveEpilogueBwdGQAISA_fSD_Li256ELb1ELb1EEENS1_19SingleTileSchedulerILb1ELb0ELb0ELi128EEEEEEEEEvNT_6ParamsE) ;  /* 0xfffa3a000e007950 */ /* 0x000fea0003c3ffff */
        .type           $_ZN7cutlass13device_kernelIN5flash19enable_sm80_to_sm89INS1_16FlashAttnBwdSm80INS1_25CollectiveMainloopBwdSm80ILi2ELi2EN4cute5tupleIJNS5_1CILi128EEES8_NS7_ILi64EEEEEENS_10bfloat16_tEfNS_4arch4Sm80ELb0ELb0ELb1ELb1ELb1ELb0ELb0ELb0ELi2ELi4ELi4ELi4ELb0EEENS1_24CollectiveEpilogueBwdGQAISA_fSD_Li256ELb1ELb1EEENS1_19SingleTileSchedulerILb1ELb0ELb0ELi128EEEEEEEEEvNT_6ParamsE$_ZZN5flash25CollectiveMainloopBwdSm80ILi2ELi2EN4cute5tupleIJNS1_1CILi128EEES4_NS3_ILi64EEEEEEN7cutlass10bfloat16_tEfNS7_4arch4Sm80ELb0ELb0ELb1ELb1ELb1ELb0ELb0ELb0ELi2ELi4ELi4ELi4ELb0EE3mmaINS_16FlashAttnBwdSm80ISB_NS_24CollectiveEpilogueBwdGQAIS6_fSA_Li256ELb1ELb1EEENS_19SingleTileSchedulerILb1ELb0ELb0ELi128EEEE13SharedStorageENS1_6TensorINS1_11ArrayEngineIfLm32EEENS1_6LayoutINS2_IJNS2_IJNS3_ILi2EEESO_EEESO_NS3_ILi4EEEEEENS2_IJNS2_IJNS3_ILi1EEESO_EEESQ_NS3_ILi8EEEEEEEEEEEEbRKNSB_6ParamsERT0_S12_iNS2_IJiiiEEERT_ENKUliiE_clEii,@function
        .size           $_ZN7cutlass13device_kernelIN5flash19enable_sm80_to_sm89INS1_16FlashAttnBwdSm80INS1_25CollectiveMainloopBwdSm80ILi2ELi2EN4cute5tupleIJNS5_1CILi128EEES8_NS7_ILi64EEEEEENS_10bfloat16_tEfNS_4arch4Sm80ELb0ELb0ELb1ELb1ELb1ELb0ELb0ELb0ELi2ELi4ELi4ELi4ELb0EEENS1_24CollectiveEpilogueBwdGQAISA_fSD_Li256ELb1ELb1EEENS1_19SingleTileSchedulerILb1ELb0ELb0ELi128EEEEEEEEEvNT_6ParamsE$_ZZN5flash25CollectiveMainloopBwdSm80ILi2ELi2EN4cute5tupleIJNS1_1CILi128EEES4_NS3_ILi64EEEEEEN7cutlass10bfloat16_tEfNS7_4arch4Sm80ELb0ELb0ELb1ELb1ELb1ELb0ELb0ELb0ELi2ELi4ELi4ELi4ELb0EE3mmaINS_16FlashAttnBwdSm80ISB_NS_24CollectiveEpilogueBwdGQAIS6_fSA_Li256ELb1ELb1EEENS_19SingleTileSchedulerILb1ELb0ELb0ELi128EEEE13SharedStorageENS1_6TensorINS1_11ArrayEngineIfLm32EEENS1_6LayoutINS2_IJNS2_IJNS3_ILi2EEESO_EEESO_NS3_ILi4EEEEEENS2_IJNS2_IJNS3_ILi1EEESO_EEESQ_NS3_ILi8EEEEEEEEEEEEbRKNSB_6ParamsERT0_S12_iNS2_IJiiiEEERT_ENKUliiE_clEii,($_ZN7cutlass13device_kernelIN5flash19enable_sm80_to_sm89INS1_16FlashAttnBwdSm80INS1_25CollectiveMainloopBwdSm80ILi2ELi2EN4cute5tupleIJNS5_1CILi128EEES8_NS7_ILi64EEEEEENS_10bfloat16_tEfNS_4arch4Sm80ELb0ELb0ELb1ELb1ELb1ELb0ELb0ELb0ELi2ELi4ELi4ELi4ELb0EEENS1_24CollectiveEpilogueBwdGQAISA_fSD_Li256ELb1ELb1EEENS1_19SingleTileSchedulerILb1ELb0ELb0ELi128EEEEEEEEEvNT_6ParamsE$_ZZN5flash25CollectiveMainloopBwdSm80ILi2ELi2EN4cute5tupleIJNS1_1CILi128EEES4_NS3_ILi64EEEEEEN7cutlass10bfloat16_tEfNS7_4arch4Sm80ELb0ELb0ELb1ELb1ELb1ELb0ELb0ELb0ELi2ELi4ELi4ELi4ELb0EE3mmaINS_16FlashAttnBwdSm80ISB_NS_24CollectiveEpilogueBwdGQAIS6_fSA_Li256ELb1ELb1EEENS_19SingleTileSchedulerILb1ELb0ELb0ELi128EEEE13SharedStorageENS1_6TensorINS1_11ArrayEngineIfLm32EEENS1_6LayoutINS2_IJNS2_IJNS3_ILi2EEESO_EEESO_NS3_ILi4EEEEEENS2_IJNS2_IJNS3_ILi1EEESO_EEESQ_NS3_ILi8EEEEEEEEEEEEbRKNSB_6ParamsERT0_S12_iNS2_IJiiiEEERT_ENKUlvE0_clEv - $_ZN7cutlass13device_kernelIN5flash19enable_sm80_to_sm89INS1_16FlashAttnBwdSm80INS1_25CollectiveMainloopBwdSm80ILi2ELi2EN4cute5tupleIJNS5_1CILi128EEES8_NS7_ILi64EEEEEENS_10bfloat16_tEfNS_4arch4Sm80ELb0ELb0ELb1ELb1ELb1ELb0ELb0ELb0ELi2ELi4ELi4ELi4ELb0EEENS1_24CollectiveEpilogueBwdGQAISA_fSD_Li256ELb1ELb1EEENS1_19SingleTileSchedulerILb1ELb0ELb0ELi128EEEEEEEEEvNT_6ParamsE$_ZZN5flash25CollectiveMainloopBwdSm80ILi2ELi2EN4cute5tupleIJNS1_1CILi128EEES4_NS3_ILi64EEEEEEN7cutlass10bfloat16_tEfNS7_4arch4Sm80ELb0ELb0ELb1ELb1ELb1ELb0ELb0ELb0ELi2ELi4ELi4ELi4ELb0EE3mmaINS_16FlashAttnBwdSm80ISB_NS_24CollectiveEpilogueBwdGQAIS6_fSA_Li256ELb1ELb1EEENS_19SingleTileSchedulerILb1ELb0ELb0ELi128EEEE13SharedStorageENS1_6TensorINS1_11ArrayEngineIfLm32EEENS1_6LayoutINS2_IJNS2_IJNS3_ILi2EEESO_EEESO_NS3_ILi4EEEEEENS2_IJNS2_IJNS3_ILi1EEESO_EEESQ_NS3_ILi8EEEEEEEEEEEEbRKNSB_6ParamsERT0_S12_iNS2_IJiiiEEERT_ENKUliiE_clEii)
$_ZN7cutlass13device_kernelIN5flash19enable_sm80_to_sm89INS1_16FlashAttnBwdSm80INS1_25CollectiveMainloopBwdSm80ILi2ELi2EN4cute5tupleIJNS5_1CILi128EEES8_NS7_ILi64EEEEEENS_10bfloat16_tEfNS_4arch4Sm80ELb0ELb0ELb1ELb1ELb1ELb0ELb0ELb0ELi2ELi4ELi4ELi4ELb0EEENS1_24CollectiveEpilogueBwdGQAISA_fSD_Li256ELb1ELb1EEENS1_19SingleTileSchedulerILb1ELb0ELb0ELi128EEEEEEEEEvNT_6ParamsE$_ZZN5flash25CollectiveMainloopBwdSm80ILi2ELi2EN4cute5tupleIJNS1_1CILi128EEES4_NS3_ILi64EEEEEEN7cutlass10bfloat16_tEfNS7_4arch4Sm80ELb0ELb0ELb1ELb1ELb1ELb0ELb0ELb0ELi2ELi4ELi4ELi4ELb0EE3mmaINS_16FlashAttnBwdSm80ISB_NS_24CollectiveEpilogueBwdGQAIS6_fSA_Li256ELb1ELb1EEENS_19SingleTileSchedulerILb1ELb0ELb0ELi128EEEE13SharedStorageENS1_6TensorINS1_11ArrayEngineIfLm32EEENS1_6LayoutINS2_IJNS2_IJNS3_ILi2EEESO_EEESO_NS3_ILi4EEEEEENS2_IJNS2_IJNS3_ILi1EEESO_EEESQ_NS3_ILi8EEEEEEEEEEEEbRKNSB_6ParamsERT0_S12_iNS2_IJiiiEEERT_ENKUliiE_clEii:
        /* <DEDUP_REMOVED lines=64> */
[----:B-1----:R-:W-:Y:S01]  /*5ca00*/  IMAD.MOV.U32 R5, RZ, RZ, R3 ;  /* 0x000000ffff057224 */ /* 0x002fe200078e0003 */
[----:B------:R-:W-:Y:S02]  /*5ca10*/  MOV R81, R57 ;  /* 0x0000003900517202 */ /* 0x000fe40000000f00 */
        /* <DEDUP_REMOVED lines=551> */
        .type           $_ZN7cutlass13device_kernelIN5flash19enable_sm80_to_sm89INS1_16FlashAttnBwdSm80INS1_25CollectiveMainloopBwdSm80ILi2ELi2EN4cute5tupleIJNS5_1CILi128EEES8_NS7_ILi64EEEEEENS_10bfloat16_tEfNS_4arch4Sm80ELb0ELb0ELb1ELb1ELb1ELb0ELb0ELb0ELi2ELi4ELi4ELi4ELb0EEENS1_24CollectiveEpilogueBwdGQAISA_fSD_Li256ELb1ELb1EEENS1_19SingleTileSchedulerILb1ELb0ELb0ELi128EEEEEEEEEvNT_6ParamsE$_ZZN5flash25CollectiveMainloopBwdSm80ILi2ELi2EN4cute5tupleIJNS1_1CILi128EEES4_NS3_ILi64EEEEEEN7cutlass10bfloat16_tEfNS7_4arch4Sm80ELb0ELb0ELb1ELb1ELb1ELb0ELb0ELb0ELi2ELi4ELi4ELi4ELb0EE3mmaINS_16FlashAttnBwdSm80ISB_NS_24CollectiveEpilogueBwdGQAIS6_fSA_Li256ELb1ELb1EEENS_19SingleTileSchedulerILb1ELb0ELb0ELi128EEEE13SharedStorageENS1_6TensorINS1_11ArrayEngineIfLm32EEENS1_6LayoutINS2_IJNS2_IJNS3_ILi2EEESO_EEESO_NS3_ILi4EEEEEENS2_IJNS2_IJNS3_ILi1EEESO_EEESQ_NS3_ILi8EEEEEEEEEEEEbRKNSB_6ParamsERT0_S12_iNS2_IJiiiEEERT_ENKUlvE0_clEv,@function
        .size           $_ZN7cutlass13device_kernelIN5flash19enable_sm80_to_sm89INS1_16FlashAttnBwdSm80INS1_25CollectiveMainloopBwdSm80ILi2ELi2EN4cute5tupleIJNS5_1CILi128EEES8_NS7_ILi64EEEEEENS_10bfloat16_tEfNS_4arch4Sm80ELb0ELb0ELb1ELb1ELb1ELb0ELb0ELb0ELi2ELi4ELi4ELi4ELb0EEENS1_24CollectiveEpilogueBwdGQAISA_fSD_Li256ELb1ELb1EEENS1_19SingleTileSchedulerILb1ELb0ELb0ELi128EEEEEEEEEvNT_6ParamsE$_ZZN5flash25CollectiveMainloopBwdSm80ILi2ELi2EN4cute5tupleIJNS1_1CILi128EEES4_NS3_ILi64EEEEEEN7cutlass10bfloat16_tEfNS7_4arch4Sm80ELb0ELb0ELb1ELb1ELb1ELb0ELb0ELb0ELi2ELi4ELi4ELi4ELb0EE3mmaINS_16FlashAttnBwdSm80ISB_NS_24CollectiveEpilogueBwdGQAIS6_fSA_Li256ELb1ELb1EEENS_19SingleTileSchedulerILb1ELb0ELb0ELi128EEEE13SharedStorageENS1_6TensorINS1_11ArrayEngineIfLm32EEENS1_6LayoutINS2_IJNS2_IJNS3_ILi2EEESO_EEESO_NS3_ILi4EEEEEENS2_IJNS2_IJNS3_ILi1EEESO_EEESQ_NS3_ILi8EEEEEEEEEEEEbRKNSB_6ParamsERT0_S12_iNS2_IJiiiEEERT_ENKUlvE0_clEv,($_ZN7cutlass13device_kernelIN5flash19enable_sm80_to_sm89INS1_16FlashAttnBwdSm80INS1_25CollectiveMainloopBwdSm80ILi2ELi2EN4cute5tupleIJNS5_1CILi128EEES8_NS7_ILi64EEEEEENS_10bfloat16_tEfNS_4arch4Sm80ELb0ELb0ELb1ELb1ELb1ELb0ELb0ELb0ELi2ELi4ELi4ELi4ELb0EEENS1_24CollectiveEpilogueBwdGQAISA_fSD_Li256ELb1ELb1EEENS1_19SingleTileSchedulerILb1ELb0ELb0ELi128EEEEEEEEEvNT_6ParamsE$_ZZN5flash25CollectiveMainloopBwdSm80ILi2ELi2EN4cute5tupleIJNS1_1CILi128EEES4_NS3_ILi64EEEEEEN7cutlass10bfloat16_tEfNS7_4arch4Sm80ELb0ELb0ELb1ELb1ELb1ELb0ELb0ELb0ELi2ELi4ELi4ELi4ELb0EE3mmaINS_16FlashAttnBwdSm80ISB_NS_24CollectiveEpilogueBwdGQAIS6_fSA_Li256ELb1ELb1EEENS_19SingleTileSchedulerILb1ELb0ELb0ELi128EEEE13SharedStorageENS1_6TensorINS1_11ArrayEngineIfLm32EEENS1_6LayoutINS2_IJNS2_IJNS3_ILi2EEESO_EEESO_NS3_ILi4EEEEEENS2_IJNS2_IJNS3_ILi1EEESO_EEESQ_NS3_ILi8EEEEEEEEEEEEbRKNSB_6ParamsERT0_S12_iNS2_IJiiiEEERT_ENKUlvE_clEv - $_ZN7cutlass13device_kernelIN5flash19enable_sm80_to_sm89INS1_16FlashAttnBwdSm80INS1_25CollectiveMainloopBwdSm80ILi2ELi2EN4cute5tupleIJNS5_1CILi128EEES8_NS7_ILi64EEEEEENS_10bfloat16_tEfNS_4arch4Sm80ELb0ELb0ELb1ELb1ELb1ELb0ELb0ELb0ELi2ELi4ELi4ELi4ELb0EEENS1_24CollectiveEpilogueBwdGQAISA_fSD_Li256ELb1ELb1EEENS1_19SingleTileSchedulerILb1ELb0ELb0ELi128EEEEEEEEEvNT_6ParamsE$_ZZN5flash25CollectiveMainloopBwdSm80ILi2ELi2EN4cute5tupleIJNS1_1CILi128EEES4_NS3_ILi64EEEEEEN7cutlass10bfloat16_tEfNS7_4arch4Sm80ELb0ELb0ELb1ELb1ELb1ELb0ELb0ELb0ELi2ELi4ELi4ELi4ELb0EE3mmaINS_16FlashAttnBwdSm80ISB_NS_24CollectiveEpilogueBwdGQAIS6_fSA_Li256ELb1ELb1EEENS_19SingleTileSchedulerILb1ELb0ELb0ELi128EEEE13SharedStorageENS1_6TensorINS1_11ArrayEngineIfLm32EEENS1_6LayoutINS2_IJNS2_IJNS3_ILi2EEESO_EEESO_NS3_ILi4EEEEEENS2_IJNS2_IJNS3_ILi1EEESO_EEESQ_NS3_ILi8EEEEEEEEEEEEbRKNSB_6ParamsERT0_S12_iNS2_IJiiiEEERT_ENKUlvE0_clEv)
$_ZN7cutlass13device_kernelIN5flash19enable_sm80_to_sm89INS1_16FlashAttnBwdSm80INS1_25CollectiveMainloopBwdSm80ILi2ELi2EN4cute5tupleIJNS5_1CILi128EEES8_NS7_ILi64EEEEEENS_10bfloat16_tEfNS_4arch4Sm80ELb0ELb0ELb1ELb1ELb1ELb0ELb0ELb0ELi2ELi4ELi4ELi4ELb0EEENS1_24CollectiveEpilogueBwdGQAISA_fSD_Li256ELb1ELb1EEENS1_19SingleTileSchedulerILb1ELb0ELb0ELi128EEEEEEEEEvNT_6ParamsE$_ZZN5flash25CollectiveMainloopBwdSm80ILi2ELi2EN4cute5tupleIJNS1_1CILi128EEES4_NS3_ILi64EEEEEEN7cutlass10bfloat16_tEfNS7_4arch4Sm80ELb0ELb0ELb1ELb1ELb1ELb0ELb0ELb0ELi2ELi4ELi4ELi4ELb0EE3mmaINS_16FlashAttnBwdSm80ISB_NS_24CollectiveEpilogueBwdGQAIS6_fSA_Li256ELb1ELb1EEENS_19SingleTileSchedulerILb1ELb0ELb0ELi128EEEE13SharedStorageENS1_6TensorINS1_11ArrayEngineIfLm32EEENS1_6LayoutINS2_IJNS2_IJNS3_ILi2EEESO_EEESO_NS3_ILi4EEEEEENS2_IJNS2_IJNS3_ILi1EEESO_EEESQ_NS3_ILi8EEEEEEEEEEEEbRKNSB_6ParamsERT0_S12_iNS2_IJiiiEEERT_ENKUlvE0_clEv:
        /* <DEDUP_REMOVED lines=14> */
[----:B-1---5:R-:W-:Y:S05]  /*5ed70*/  CALL.REL.NOINC `($_ZN7cutlass13device_kernelIN5flash19enable_sm80_to_sm89INS1_16FlashAttnBwdSm80INS1_25CollectiveMainloopBwdSm80ILi2ELi2EN4cute5tupleIJNS5_1CILi128EEES8_NS7_ILi64EEEEEENS_10bfloat16_tEfNS_4arch4Sm80ELb0ELb0ELb1ELb1ELb1ELb0ELb0ELb0ELi2ELi4ELi4ELi4ELb0EEENS1_24CollectiveEpilogueBwdGQAISA_fSD_Li256ELb1ELb1EEENS1_19SingleTileSchedulerILb1ELb0ELb0ELi128EEEEEEEEEvNT_6ParamsE$_ZZN5flash25CollectiveMainloopBwdSm80ILi2ELi2EN4cute5tupleIJNS1_1CILi128EEES4_NS3_ILi64EEEEEEN7cutlass10bfloat16_tEfNS7_4arch4Sm80ELb0ELb0ELb1ELb1ELb1ELb0ELb0ELb0ELi2ELi4ELi4ELi4ELb0EE3mmaINS_16FlashAttnBwdSm80ISB_NS_24CollectiveEpilogueBwdGQAIS6_fSA_Li256ELb1ELb1EEENS_19SingleTileSchedulerILb1ELb0ELb0ELi128EEEE13SharedStorageENS1_6TensorINS1_11ArrayEngineIfLm32EEENS1_6LayoutINS2_IJNS2_IJNS3_ILi2EEESO_EEESO_NS3_ILi4EEEEEENS2_IJNS2_IJNS3_ILi1EEESO_EEESQ_NS3_ILi8EEEEEEEEEEEEbRKNSB_6ParamsERT0_S12_iNS2_IJiiiEEERT_ENKUliiE0_clEii) ;  /* 0xffffb21000007944 */ /* 0x022fea0003c3ffff */
.L_x_1465:
[----:B------:R-:W-:Y:S05]  /*5ed80*/  BSYNC B0 ;  /* 0x0000000000007941 */ /* 0x000fea0003800000 */
.L_x_1464:
[----:B------:R-:W-:Y:S01]  /*5ed90*/  MOV R13, 0x0 ;  /* 0x00000000000d7802 */ /* 0x000fe20000000f00 */
[----:B------:R-:W0:Y:S03]  /*5eda0*/  LDGDEPBAR ;  /* 0x00000000000079af */ /* 0x000e260000000000 */
[----:B------:R-:W-:Y:S05]  /*5edb0*/  RET.REL.NODEC R12 `(_ZN7cutlass13device_kernelIN5flash19enable_sm80_to_sm89INS1_16FlashAttnBwdSm80INS1_25CollectiveMainloopBwdSm80ILi2ELi2EN4cute5tupleIJNS5_1CILi128EEES8_NS7_ILi64EEEEEENS_10bfloat16_tEfNS_4arch4Sm80ELb0ELb0ELb1ELb1ELb1ELb0ELb0ELb0ELi2ELi4ELi4ELi4ELb0EEENS1_24CollectiveEpilogueBwdGQAISA_fSD_Li256ELb1ELb1EEENS1_19SingleTileSchedulerILb1ELb0ELb0ELi128EEEEEEEEEvNT_6ParamsE) ;  /* 0xfffa12400c007950 */ /* 0x000fea0003c3ffff */
        .type           $_ZN7cutlass13device_kernelIN5flash19enable_sm80_to_sm89INS1_16FlashAttnBwdSm80INS1_25CollectiveMainloopBwdSm80ILi2ELi2EN4cute5tupleIJNS5_1CILi128EEES8_NS7_ILi64EEEEEENS_10bfloat16_tEfNS_4arch4Sm80ELb0ELb0ELb1ELb1ELb1ELb0ELb0ELb0ELi2ELi4ELi4ELi4ELb0EEENS1_24CollectiveEpilogueBwdGQAISA_fSD_Li256ELb1ELb1EEENS1_19SingleTileSchedulerILb1ELb0ELb0ELi128EEEEEEEEEvNT_6ParamsE$_ZZN5flash25CollectiveMainloopBwdSm80ILi2ELi2EN4cute5tupleIJNS1_1CILi128EEES4_NS3_ILi64EEEEEEN7cutlass10bfloat16_tEfNS7_4arch4Sm80ELb0ELb0ELb1ELb1ELb1ELb0ELb0ELb0ELi2ELi4ELi4ELi4ELb0EE3mmaINS_16FlashAttnBwdSm80ISB_NS_24CollectiveEpilogueBwdGQAIS6_fSA_Li256ELb1ELb1EEENS_19SingleTileSchedulerILb1ELb0ELb0ELi128EEEE13SharedStorageENS1_6TensorINS1_11ArrayEngineIfLm32EEENS1_6LayoutINS2_IJNS2_IJNS3_ILi2EEESO_EEESO_NS3_ILi4EEEEEENS2_IJNS2_IJNS3_ILi1EEESO_EEESQ_NS3_ILi8EEEEEEEEEEEEbRKNSB_6ParamsERT0_S12_iNS2_IJiiiEEERT_ENKUlvE_clEv,@function
        .size           $_ZN7cutlass13device_kernelIN5flash19enable_sm80_to_sm89INS1_16FlashAttnBwdSm80INS1_25CollectiveMainloopBwdSm80ILi2ELi2EN4cute5tupleIJNS5_1CILi128EEES8_NS7_ILi64EEEEEENS_10bfloat16_tEfNS_4arch4Sm80ELb0ELb0ELb1ELb1ELb1ELb0ELb0ELb0ELi2ELi4ELi4ELi4ELb0EEENS1_24CollectiveEpilogueBwdGQAISA_fSD_Li256ELb1ELb1EEENS1_19SingleTileSchedulerILb1ELb0ELb0ELi128EEEEEEEEEvNT_6ParamsE$_ZZN5flash25CollectiveMainloopBwdSm80ILi2ELi2EN4cute5tupleIJNS1_1CILi128EEES4_NS3_ILi64EEEEEEN7cutlass10bfloat16_tEfNS7_4arch4Sm80ELb0ELb0ELb1ELb1ELb1ELb0ELb0ELb0ELi2ELi4ELi4ELi4ELb0EE3mmaINS_16FlashAttnBwdSm80ISB_NS_24CollectiveEpilogueBwdGQAIS6_fSA_Li256ELb1ELb1EEENS_19SingleTileSchedulerILb1ELb0ELb0ELi128EEEE13SharedStorageENS1_6TensorINS1_11ArrayEngineIfLm32EEENS1_6LayoutINS2_IJNS2_IJNS3_ILi2EEESO_EEESO_NS3_ILi4EEEEEENS2_IJNS2_IJNS3_ILi1EEESO_EEESQ_NS3_ILi8EEEEEEEEEEEEbRKNSB_6ParamsERT0_S12_iNS2_IJiiiEEERT_ENKUlvE_clEv,($_ZN7cutlass13device_kernelIN5flash19enable_sm80_to_sm89INS1_16FlashAttnBwdSm80INS1_25CollectiveMainloopBwdSm80ILi2ELi2EN4cute5tupleIJNS5_1CILi128EEES8_NS7_ILi64EEEEEENS_10bfloat16_tEfNS_4arch4Sm80ELb0ELb0ELb1ELb1ELb1ELb0ELb0ELb0ELi2ELi4ELi4ELi4ELb0EEENS1_24CollectiveEpilogueBwdGQAISA_fSD_Li256ELb1ELb1EEENS1_19SingleTileSchedulerILb1ELb0ELb0ELi128EEEEEEEEEvNT_6ParamsE$_ZZZN5flash25CollectiveMainloopBwdSm80ILi2ELi2EN4cute5tupleIJNS1_1CILi128EEES4_NS3_ILi64EEEEEEN7cutlass10bfloat16_tEfNS7_4arch4Sm80ELb0ELb0ELb1ELb1ELb1ELb0ELb0ELb0ELi2ELi4ELi4ELi4ELb0EE3mmaINS_16FlashAttnBwdSm80ISB_NS_24CollectiveEpilogueBwdGQAIS6_fSA_Li256ELb1ELb1EEENS_19SingleTileSchedulerILb1ELb0ELb0ELi128EEEE13SharedStorageENS1_6TensorINS1_11ArrayEngineIfLm32EEENS1_6LayoutINS2_IJNS2_IJNS3_ILi2EEESO_EEESO_NS3_ILi4EEEEEENS2_IJNS2_IJNS3_ILi1EEESO_EEESQ_NS3_ILi8EEEEEEEEEEEEbRKNSB_6ParamsERT0_S12_iNS2_IJiiiEEERT_ENKUliT_E_clIZSC_ISJ_SX_EbS10_S12_S12_iS13_S15_EUlRS16_iE_EEDaiS16_ENKUlT_E_clIZSC_ISJ_SX_EbS10_S12_S12_iS13_S15_EUlvE0_EEDaS1B_ - $_ZN7cutlass13device_kernelIN5flash19enable_sm80_to_sm89INS1_16FlashAttnBwdSm80INS1_25CollectiveMainloopBwdSm80ILi2ELi2EN4cute5tupleIJNS5_1CILi128EEES8_NS7_ILi64EEEEEENS_10bfloat16_tEfNS_4arch4Sm80ELb0ELb0ELb1ELb1ELb1ELb0ELb0ELb0ELi2ELi4ELi4ELi4ELb0EEENS1_24CollectiveEpilogueBwdGQAISA_fSD_Li256ELb1ELb1EEENS1_19SingleTileSchedulerILb1ELb0ELb0ELi128EEEEEEEEEvNT_6ParamsE$_ZZN5flash25CollectiveMainloopBwdSm80ILi2ELi2EN4cute5tupleIJNS1_1CILi128EEES4_NS3_ILi64EEEEEEN7cutlass10bfloat16_tEfNS7_4arch4Sm80ELb0ELb0ELb1ELb1ELb1ELb0ELb0ELb0ELi2ELi4ELi4ELi4ELb0EE3mmaINS_16FlashAttnBwdSm80ISB_NS_24CollectiveEpilogueBwdGQAIS6_fSA_Li256ELb1ELb1EEENS_19SingleTileSchedulerILb1ELb0ELb0ELi128EEEE13SharedStorageENS1_6TensorINS1_11ArrayEngineIfLm32EEENS1_6LayoutINS2_IJNS2_IJNS3_ILi2EEESO_EEESO_NS3_ILi4EEEEEENS2_IJNS2_IJNS3_ILi1EEESO_EEESQ_NS3_ILi8EEEEEEEEEEEEbRKNSB_6ParamsERT0_S12_iNS2_IJiiiEEERT_ENKUlvE_clEv)
$_ZN7cutlass13device_kernelIN5flash19enable_sm80_to_sm89INS1_16FlashAttnBwdSm80INS1_25CollectiveMainloopBwdSm80ILi2ELi2EN4cute5tupleIJNS5_1CILi128EEES8_NS7_ILi64EEEEEENS_10bfloat16_tEfNS_4arch4Sm80ELb0ELb0ELb1ELb1ELb1ELb0ELb0ELb0ELi2ELi4ELi4ELi4ELb0EEENS1_24CollectiveEpilogueBwdGQAISA_fSD_Li256ELb1ELb1EEENS1_19SingleTileSchedulerILb1ELb0ELb0ELi128EEEEEEEEEvNT_6ParamsE$_ZZN5flash25CollectiveMainloopBwdSm80ILi2ELi2EN4cute5tupleIJNS1_1CILi128EEES4_NS3_ILi64EEEEEEN7cutlass10bfloat16_tEfNS7_4arch4Sm80ELb0ELb0ELb1ELb1ELb1ELb0ELb0ELb0ELi2ELi4ELi4ELi4ELb0EE3mmaINS_16FlashAttnBwdSm80ISB_NS_24CollectiveEpilogueBwdGQAIS6_fSA_Li256ELb1ELb1EEENS_19SingleTileSchedulerILb1ELb0ELb0ELi128EEEE13SharedStorageENS1_6TensorINS1_11ArrayEngineIfLm32EEENS1_6LayoutINS2_IJNS2_IJNS3_ILi2EEESO_EEESO_NS3_ILi4EEEEEENS2_IJNS2_IJNS3_ILi1EEESO_EEESQ_NS3_ILi8EEEEEEEEEEEEbRKNSB_6ParamsERT0_S12_iNS2_IJiiiEEERT_ENKUlvE_clEv:
        /* <DEDUP_REMOVED lines=14> */
[----:B-1---5:R-:W-:Y:S05]  /*5eea0*/  CALL.REL.NOINC `($_ZN7cutlass13device_kernelIN5flash19enable_sm80_to_sm89INS1_16FlashAttnBwdSm80INS1_25CollectiveMainloopBwdSm80ILi2ELi2EN4cute5tupleIJNS5_1CILi128EEES8_NS7_ILi64EEEEEENS_10bfloat16_tEfNS_4arch4Sm80ELb0ELb0ELb1ELb1ELb1ELb0ELb0ELb0ELi2ELi4ELi4ELi4ELb0EEENS1_24CollectiveEpilogueBwdGQAISA_fSD_Li256ELb1ELb1EEENS1_19SingleTileSchedulerILb1ELb0ELb0ELi128EEEEEEEEEvNT_6ParamsE$_ZZN5flash25CollectiveMainloopBwdSm80ILi2ELi2EN4cute5tupleIJNS1_1CILi128EEES4_NS3_ILi64EEEEEEN7cutlass10bfloat16_tEfNS7_4arch4Sm80ELb0ELb0ELb1ELb1ELb1ELb0ELb0ELb0ELi2ELi4ELi4ELi4ELb0EE3mmaINS_16FlashAttnBwdSm80ISB_NS_24CollectiveEpilogueBwdGQAIS6_fSA_Li256ELb1ELb1EEENS_19SingleTileSchedulerILb1ELb0ELb0ELi128EEEE13SharedStorageENS1_6TensorINS1_11ArrayEngineIfLm32EEENS1_6LayoutINS2_IJNS2_IJNS3_ILi2EEESO_EEESO_NS3_ILi4EEEEEENS2_IJNS2_IJNS3_ILi1EEESO_EEESQ_NS3_ILi8EEEEEEEEEEEEbRKNSB_6ParamsERT0_S12_iNS2_IJiiiEEERT_ENKUliiE_clEii) ;  /* 0xffffd75000007944 */ /* 0x022fea0003c3ffff */
.L_x_1467:
[----:B------:R-:W-:Y:S05]  /*5eeb0*/  BSYNC B0 ;  /* 0x0000000000007941 */ /* 0x000fea0003800000 */
.L_x_1466:
[----:B------:R-:W-:Y:S01]  /*5eec0*/  MOV R15, 0x0 ;  /* 0x00000000000f7802 */ /* 0x000fe20000000f00 */
[----:B------:R-:W0:Y:S03]  /*5eed0*/  LDGDEPBAR ;  /* 0x00000000000079af */ /* 0x000e260000000000 */
[----:B------:R-:W-:Y:S05]  /*5eee0*/  RET.REL.NODEC R14 `(_ZN7cutlass13device_kernelIN5flash19enable_sm80_to_sm89INS1_16FlashAttnBwdSm80INS1_25CollectiveMainloopBwdSm80ILi2ELi2EN4cute5tupleIJNS5_1CILi128EEES8_NS7_ILi64EEEEEENS_10bfloat16_tEfNS_4arch4Sm80ELb0ELb0ELb1ELb1ELb1ELb0ELb0ELb0ELi2ELi4ELi4ELi4ELb0EEENS1_24CollectiveEpilogueBwdGQAISA_fSD_Li256ELb1ELb1EEENS1_19SingleTileSchedulerILb1ELb0ELb0ELi128EEEEEEEEEvNT_6ParamsE) ;  /* 0xfffa11100e007950 */ /* 0x000fea0003c3ffff */
        .type           $_ZN7cutlass13device_kernelIN5flash19enable_sm80_to_sm89INS1_16FlashAttnBwdSm80INS1_25CollectiveMainloopBwdSm80ILi2ELi2EN4cute5tupleIJNS5_1CILi128EEES8_NS7_ILi64EEEEEENS_10bfloat16_tEfNS_4arch4Sm80ELb0ELb0ELb1ELb1ELb1ELb0ELb0ELb0ELi2ELi4ELi4ELi4ELb0EEENS1_24CollectiveEpilogueBwdGQAISA_fSD_Li256ELb1ELb1EEENS1_19SingleTileSchedulerILb1ELb0ELb0ELi128EEEEEEEEEvNT_6ParamsE$_ZZZN5flash25CollectiveMainloopBwdSm80ILi2ELi2EN4cute5tupleIJNS1_1CILi128EEES4_NS3_ILi64EEEEEEN7cutlass10bfloat16_tEfNS7_4arch4Sm80ELb0ELb0ELb1ELb1ELb1ELb0ELb0ELb0ELi2ELi4ELi4ELi4ELb0EE3mmaINS_16FlashAttnBwdSm80ISB_NS_24CollectiveEpilogueBwdGQAIS6_fSA_Li256ELb1ELb1EEENS_19SingleTileSchedulerILb1ELb0ELb0ELi128EEEE13SharedStorageENS1_6TensorINS1_11ArrayEngineIfLm32EEENS1_6LayoutINS2_IJNS2_IJNS3_ILi2EEESO_EEESO_NS3_ILi4EEEEEENS2_IJNS2_IJNS3_ILi1EEESO_EEESQ_NS3_ILi8EEEEEEEEEEEEbRKNSB_6ParamsERT0_S12_iNS2_IJiiiEEERT_ENKUliT_E_clIZSC_ISJ_SX_EbS10_S12_S12_iS13_S15_EUlRS16_iE_EEDaiS16_ENKUlT_E_clIZSC_ISJ_SX_EbS10_S12_S12_iS13_S15_EUlvE0_EEDaS1B_,@function
        .size           $_ZN7cutlass13device_kernelIN5flash19enable_sm80_to_sm89INS1_16FlashAttnBwdSm80INS1_25CollectiveMainloopBwdSm80ILi2ELi2EN4cute5tupleIJNS5_1CILi128EEES8_NS7_ILi64EEEEEENS_10bfloat16_tEfNS_4arch4Sm80ELb0ELb0ELb1ELb1ELb1ELb0ELb0ELb0ELi2ELi4ELi4ELi4ELb0EEENS1_24CollectiveEpilogueBwdGQAISA_fSD_Li256ELb1ELb1EEENS1_19SingleTileSchedulerILb1ELb0ELb0ELi128EEEEEEEEEvNT_6ParamsE$_ZZZN5flash25CollectiveMainloopBwdSm80ILi2ELi2EN4cute5tupleIJNS1_1CILi128EEES4_NS3_ILi64EEEEEEN7cutlass10bfloat16_tEfNS7_4arch4Sm80ELb0ELb0ELb1ELb1ELb1ELb0ELb0ELb0ELi2ELi4ELi4ELi4ELb0EE3mmaINS_16FlashAttnBwdSm80ISB_NS_24CollectiveEpilogueBwdGQAIS6_fSA_Li256ELb1ELb1EEENS_19SingleTileSchedulerILb1ELb0ELb0ELi128EEEE13SharedStorageENS1_6TensorINS1_11ArrayEngineIfLm32EEENS1_6LayoutINS2_IJNS2_IJNS3_ILi2EEESO_EEESO_NS3_ILi4EEEEEENS2_IJNS2_IJNS3_ILi1EEESO_EEESQ_NS3_ILi8EEEEEEEEEEEEbRKNSB_6ParamsERT0_S12_iNS2_IJiiiEEERT_ENKUliT_E_clIZSC_ISJ_SX_EbS10_S12_S12_iS13_S15_EUlRS16_iE_EEDaiS16_ENKUlT_E_clIZSC_ISJ_SX_EbS10_S12_S12_iS13_S15_EUlvE0_EEDaS1B_,($_ZN7cutlass13device_kernelIN5flash19enable_sm80_to_sm89INS1_16FlashAttnBwdSm80INS1_25CollectiveMainloopBwdSm80ILi2ELi2EN4cute5tupleIJNS5_1CILi128EEES8_NS7_ILi64EEEEEENS_10bfloat16_tEfNS_4arch4Sm80ELb0ELb0ELb1ELb1ELb1ELb0ELb0ELb0ELi2ELi4ELi4ELi4ELb0EEENS1_24CollectiveEpilogueBwdGQAISA_fSD_Li256ELb1ELb1EEENS1_19SingleTileSchedulerILb1ELb0ELb0ELi128EEEEEEEEEvNT_6ParamsE$_ZZZN5flash25CollectiveMainloopBwdSm80ILi2ELi2EN4cute5tupleIJNS1_1CILi128EEES4_NS3_ILi64EEEEEEN7cutlass10bfloat16_tEfNS7_4arch4Sm80ELb0ELb0ELb1ELb1ELb1ELb0ELb0ELb0ELi2ELi4ELi4ELi4ELb0EE3mmaINS_16FlashAttnBwdSm80ISB_NS_24CollectiveEpilogueBwdGQAIS6_fSA_Li256ELb1ELb1EEENS_19SingleTileSchedulerILb1ELb0ELb0ELi128EEEE13SharedStorageENS1_6TensorINS1_11ArrayEngineIfLm32EEENS1_6LayoutINS2_IJNS2_IJNS3_ILi2EEESO_EEESO_NS3_ILi4EEEEEENS2_IJNS2_IJNS3_ILi1EEESO_EEESQ_NS3_ILi8EEEEEEEEEEEEbRKNSB_6ParamsERT0_S12_iNS2_IJiiiEEERT_ENKUliT_E_clIZSC_ISJ_SX_EbS10_S12_S12_iS13_S15_EUlRS16_iE_EEDaiS16_ENKUlvE0_clEv - $_ZN7cutlass13device_kernelIN5flash19enable_sm80_to_sm89INS1_16FlashAttnBwdSm80INS1_25CollectiveMainloopBwdSm80ILi2ELi2EN4cute5tupleIJNS5_1CILi128EEES8_NS7_ILi64EEEEEENS_10bfloat16_tEfNS_4arch4Sm80ELb0ELb0ELb1ELb1ELb1ELb0ELb0ELb0ELi2ELi4ELi4ELi4ELb0EEENS1_24CollectiveEpilogueBwdGQAISA_fSD_Li256ELb1ELb1EEENS1_19SingleTileSchedulerILb1ELb0ELb0ELi128EEEEEEEEEvNT_6ParamsE$_ZZZN5flash25CollectiveMainloopBwdSm80ILi2ELi2EN4cute5tupleIJNS1_1CILi128EEES4_NS3_ILi64EEEEEEN7cutlass10bfloat16_tEfNS7_4arch4Sm80ELb0ELb0ELb1ELb1ELb1ELb0ELb0ELb0ELi2ELi4ELi4ELi4ELb0EE3mmaINS_16FlashAttnBwdSm80ISB_NS_24CollectiveEpilogueBwdGQAIS6_fSA_Li256ELb1ELb1EEENS_19SingleTileSchedulerILb1ELb0ELb0ELi128EEEE13SharedStorageENS1_6TensorINS1_11ArrayEngineIfLm32EEENS1_6LayoutINS2_IJNS2_IJNS3_ILi2EEESO_EEESO_NS3_ILi4EEEEEENS2_IJNS2_IJNS3_ILi1EEESO_EEESQ_NS3_ILi8EEEEEEEEEEEEbRKNSB_6ParamsERT0_S12_iNS2_IJiiiEEERT_ENKUliT_E_clIZSC_ISJ_SX_EbS10_S12_S12_iS13_S15_EUlRS16_iE_EEDaiS16_ENKUlT_E_clIZSC_ISJ_SX_EbS10_S12_S12_iS13_S15_EUlvE0_EEDaS1B_)
$_ZN7cutlass13device_kernelIN5flash19enable_sm80_to_sm89INS1_16FlashAttnBwdSm80INS1_25CollectiveMainloopBwdSm80ILi2ELi2EN4cute5tupleIJNS5_1CILi128EEES8_NS7_ILi64EEEEEENS_10bfloat16_tEfNS_4arch4Sm80ELb0ELb0ELb1ELb1ELb1ELb0ELb0ELb0ELi2ELi4ELi4ELi4ELb0EEENS1_24CollectiveEpilogueBwdGQAISA_fSD_Li256ELb1ELb1EEENS1_19SingleTileSchedulerILb1ELb0ELb0ELi128EEEEEEEEEvNT_6ParamsE$_ZZZN5flash25CollectiveMainloopBwdSm80ILi2ELi2EN4cute5tupleIJNS1_1CILi128EEES4_NS3_ILi64EEEEEEN7cutlass10bfloat16_tEfNS7_4arch4Sm80ELb0ELb0ELb1ELb1ELb1ELb0ELb0ELb0ELi2ELi4ELi4ELi4ELb0EE3mmaINS_16FlashAttnBwdSm80ISB_NS_24CollectiveEpilogueBwdGQAIS6_fSA_Li256ELb1ELb1EEENS_19SingleTileSchedulerILb1ELb0ELb0ELi128EEEE13SharedStorageENS1_6TensorINS1_11ArrayEngineIfLm32EEENS1_6LayoutINS2_IJNS2_IJNS3_ILi2EEESO_EEESO_NS3_ILi4EEEEEENS2_IJNS2_IJNS3_ILi1EEESO_EEESQ_NS3_ILi8EEEEEEEEEEEEbRKNSB_6ParamsERT0_S12_iNS2_IJiiiEEERT_ENKUliT_E_clIZSC_ISJ_SX_EbS10_S12_S12_iS13_S15_EUlRS16_iE_EEDaiS16_ENKUlT_E_clIZSC_ISJ_SX_EbS10_S12_S12_iS13_S15_EUlvE0_EEDaS1B_:
        /* <DEDUP_REMOVED lines=38> */
[----:B-1---5:R-:W-:Y:S05]  /*5f150*/  CALL.REL.NOINC `($_ZN7cutlass13device_kernelIN5flash19enable_sm80_to_sm89INS1_16FlashAttnBwdSm80INS1_25CollectiveMainloopBwdSm80ILi2ELi2EN4cute5tupleIJNS5_1CILi128EEES8_NS7_ILi64EEEEEENS_10bfloat16_tEfNS_4arch4Sm80ELb0ELb0ELb1ELb1ELb1ELb0ELb0ELb0ELi2ELi4ELi4ELi4ELb0EEENS1_24CollectiveEpilogueBwdGQAISA_fSD_Li256ELb1ELb1EEENS1_19SingleTileSchedulerILb1ELb0ELb0ELi128EEEEEEEEEvNT_6ParamsE$_ZN4cute3eso3ESOILb1ELb0EJNS_14ComposedLayoutINS_7SwizzleILi3ELi3ELi3EEENS_1CILi0EEENS_6LayoutINS_5tupleIJNS8_IJNS8_IJNS5_ILi4EEENS5_ILi8EEEEEENS8_IJS9_NS5_ILi1EEEEEEEEENS8_IJNS8_IJNS5_ILi2EEESF_SF_EEENS8_IJSF_NS8_IJS9_SF_EEEEEEEEEEEENS8_IJNS8_IJNS8_IJSF_NS5_ILi64EEEEEENS8_IJNS5_ILi1024EEES6_EEEEEENS8_IJNS8_IJSC_NS5_ILi512EEESA_EEENS8_IJNS5_ILi4096EEENS8_IJNS5_ILi16EEENS5_ILi8192EEEEEEEEEEEEEEEEEEENS_10ViewEngineINS_8smem_ptrIPN7cutlass10bfloat16_tEEEEEEEC2ERKS10_RKS17_) ;  /* 0xfffa865000007944 */ /* 0x022fea0003c3ffff */
[----:B-1----:R1:W5:Y:S04]  /*5f160*/  LD.E R3, [R10.64+0x8] ;  /* 0x000008040a037980 */ /* 0x002368000c101900 */
[----:B------:R1:W5:Y:S01]  /*5f170*/  LDL.64 R86, [R1+0x1428] ;  /* 0x0014280001567983 */ /* 0x0003620000100a00 */
[----:B------:R-:W-:-:S02]  /*5f180*/  MOV R2, R59 ;  /* 0x0000003b00027202 */ /* 0x000fc40000000f00 */
[----:B------:R-:W-:Y:S02]  /*5f190*/  MOV R6, 0x5f1b0 ;  /* 0x0005f1b000067802 */ /* 0x000fe40000000f00 */
[----:B-1---5:R-:W-:Y:S05]  /*5f1a0*/  CALL.REL.NOINC `($_ZN7cutlass13device_kernelIN5flash19enable_sm80_to_sm89INS1_16FlashAttnBwdSm80INS1_25CollectiveMainloopBwdSm80ILi2ELi2EN4cute5tupleIJNS5_1CILi128EEES8_NS7_ILi64EEEEEENS_10bfloat16_tEfNS_4arch4Sm80ELb0ELb0ELb1ELb1ELb1ELb0ELb0ELb0ELi2ELi4ELi4ELi4ELb0EEENS1_24CollectiveEpilogueBwdGQAISA_fSD_Li256ELb1ELb1EEENS1_19SingleTileSchedulerILb1ELb0ELb0ELi128EEEEEEEEEvNT_6ParamsE$_ZN4cute3eso3ESOILb0ELb1EJiNS_1CILi0EEEEEC2ERKiRKS3_) ;  /* 0xfffa822000007944 */ /* 0x022fea0003c3ffff */
[----:B------:R-:W2:Y:S01]  /*5f1b0*/  LDL R8, [R1+0x1428] ;  /* 0x0014280001087983 */ /* 0x000ea20000100800 */
[----:B-1----:R-:W-:Y:S01]  /*5f1c0*/  IMAD.MOV.U32 R3, RZ, RZ, R59 ;  /* 0x000000ffff037224 */ /* 0x002fe200078e003b */
[----:B------:R-:W-:Y:S02]  /*5f1d0*/  MOV R2, R12 ;  /* 0x0000000c00027202 */ /* 0x000fe40000000f00 */
        /* <DEDUP_REMOVED lines=76> */
[----:B------:R-:W-:-:S02]  /*5f6a0*/  MOV R3, R59 ;  /* 0x0000003b00037202 */ /* 0x000fc40000000f00 */
[----:B------:R-:W-:Y:S01]  /*5f6b0*/  MOV R6, 0x5f6e0 ;  /* 0x0005f6e000067802 */ /* 0x000fe20000000f00 */
[----:B--2---:R1:W-:Y:S04]  /*5f6c0*/  STL [R1+0x1474], R4 ;  /* 0x0014740401007387 */ /* 0x0043e80000100800 */
[----:B-1----:R-:W-:Y:S05]  /*5f6d0*/  CALL.REL.NOINC `($_ZN7cutlass13device_kernelIN5flash19enable_sm80_to_sm89INS1_16FlashAttnBwdSm80INS1_25CollectiveMainloopBwdSm80ILi2ELi2EN4cute5tupleIJNS5_1CILi128EEES8_NS7_ILi64EEEEEENS_10bfloat16_tEfNS_4arch4Sm80ELb0ELb0ELb1ELb1ELb1ELb0ELb0ELb0ELi2ELi4ELi4ELi4ELb0EEENS1_24CollectiveEpilogueBwdGQAISA_fSD_Li256ELb1ELb1EEENS1_19SingleTileSchedulerILb1ELb0ELb0ELi128EEEEEEEEEvNT_6ParamsE$_ZN4cute3eso3ESOILb0ELb0EJiiNS_1CILi72EEENS2_ILi512EEEEEC2ERKiS7_RKS3_RKS4_) ;  /* 0xfffa76f000007944 */ /* 0x002fea0003c3ffff */
        /* <DEDUP_REMOVED lines=8> */
[----:B-1----:R-:W-:Y:S05]  /*5f760*/  CALL.REL.NOINC `($_ZN7cutlass13device_kernelIN5flash19enable_sm80_to_sm89INS1_16FlashAttnBwdSm80INS1_25CollectiveMainloopBwdSm80ILi2ELi2EN4cute5tupleIJNS5_1CILi128EEES8_NS7_ILi64EEEEEENS_10bfloat16_tEfNS_4arch4Sm80ELb0ELb0ELb1ELb1ELb1ELb0ELb0ELb0ELi2ELi4ELi4ELi4ELb0EEENS1_24CollectiveEpilogueBwdGQAISA_fSD_Li256ELb1ELb1EEENS1_19SingleTileSchedulerILb1ELb0ELb0ELi128EEEEEEEEEvNT_6ParamsE$_ZN4cute3eso3ESOILb0ELb0EJiiiNS_1CILi72EEENS2_ILi512EEEEEC2ERKiS7_S7_RKS3_RKS4_) ;  /* 0xfffa794000007944 */ /* 0x002fea0003c3ffff */
        /* <DEDUP_REMOVED lines=16> */
[----:B------:R-:W-:-:S03]  /*5f870*/  MOV R88, 0x5f8c0 ;  /* 0x0005f8c000587802 */ /* 0x000fc60000000f00 */
[----:B------:R1:W-:Y:S04]  /*5f880*/  STL.U8 [R1+0x1470], RZ ;  /* 0x001470ff01007387 */ /* 0x0003e80000100000 */
[----:B--2---:R1:W-:Y:S04]  /*5f890*/  STL.64 [R1+0x1448], R2 ;  /* 0x0014480201007387 */ /* 0x0043e80000100a00 */
[----:B---3--:R1:W-:Y:S02]  /*5f8a0*/  STL [R1+0x1450], R4 ;  /* 0x0014500401007387 */ /* 0x0083e40000100800 */
[----:B-1----:R-:W-:Y:S05]  /*5f8b0*/  CALL.REL.NOINC `($_ZN7cutlass13device_kernelIN5flash19enable_sm80_to_sm89INS1_16FlashAttnBwdSm80INS1_25CollectiveMainloopBwdSm80ILi2ELi2EN4cute5tupleIJNS5_1CILi128EEES8_NS7_ILi64EEEEEENS_10bfloat16_tEfNS_4arch4Sm80ELb0ELb0ELb1ELb1ELb1ELb0ELb0ELb0ELi2ELi4ELi4ELi4ELb0EEENS1_24CollectiveEpilogueBwdGQAISA_fSD_Li256ELb1ELb1EEENS1_19SingleTileSchedulerILb1ELb0ELb0ELi128EEEEEEEEEvNT_6ParamsE$_ZZN4cute6detail16composition_implINS_5tupleIJNS_1CILi8EEENS3_ILi2EEES5_S5_S4_S5_EEENS2_IJNS3_ILi1EEEiiiNS3_ILi72EEENS3_ILi512EEEEEENS2_IJNS2_IJS5_S5_S5_EEES5_NS2_IJNS3_ILi4EEES5_EEEEEENS2_IJNS2_IJS7_S9_S4_EEENS3_ILi4096EEENS2_IJNS3_ILi16EEENS3_ILi8192EEEEEEEEEEEDaRKT_RKT0_RKT1_RKT2_ENKUlRKT_RKT0_E_clISB_SF_EEDaSZ_S12_) ;  /* 0xfffae11000007944 */ /* 0x002fea0003c3ffff */
[----:B------:R-:W-:Y:S02]  /*5f8c0*/  MOV R76, 0x5f8e0 ;  /* 0x0005f8e0004c7802 */ /* 0x000fe40000000f00 */
[----:B-1---5:R-:W-:Y:S05]  /*5f8d0*/  CALL.REL.NOINC `($_ZN7cutlass13device_kernelIN5flash19enable_sm80_to_sm89INS1_16FlashAttnBwdSm80INS1_25CollectiveMainloopBwdSm80ILi2ELi2EN4cute5tupleIJNS5_1CILi128EEES8_NS7_ILi64EEEEEENS_10bfloat16_tEfNS_4arch4Sm80ELb0ELb0ELb1ELb1ELb1ELb0ELb0ELb0ELi2ELi4ELi4ELi4ELb0EEENS1_24CollectiveEpilogueBwdGQAISA_fSD_Li256ELb1ELb1EEENS1_19SingleTileSchedulerILb1ELb0ELb0ELi128EEEEEEEEEvNT_6ParamsE$_ZZN4cute6detail16composition_implINS_5tupleIJNS_1CILi8EEENS3_ILi2EEES5_S5_S4_S5_EEENS2_IJNS3_ILi1EEEiiiNS3_ILi72EEENS3_ILi512EEEEEENS2_IJNS2_IJS5_S5_S5_EEES5_NS2_IJNS3_ILi4EEES5_EEEEEENS2_IJNS2_IJS7_S9_S4_EEENS3_ILi4096EEENS2_IJNS3_ILi16EEENS3_ILi8192EEEEEEEEEEEDaRKT_RKT0_RKT1_RKT2_ENKUlRKT_RKT0_E_clISD_SJ_EEDaSZ_S12_) ;  /* 0xfffae20000007944 */ /* 0x022fea0003c3ffff */
[----:B-----5:R2:W-:Y:S01]  /*5f8e0*/  STL.64 [R1+0x1410], R2 ;  /* 0x0014100201007387 */ /* 0x0205e20000100a00 */
[----:B------:R-:W-:-:S03]  /*5f8f0*/  MOV R6, 0x5f910 ;  /* 0x0005f91000067802 */ /* 0x000fc60000000f00 */
[----:B-12---:R-:W-:Y:S05]  /*5f900*/  CALL.REL.NOINC `($_ZN7cutlass13device_kernelIN5flash19enable_sm80_to_sm89INS1_16FlashAttnBwdSm80INS1_25CollectiveMainloopBwdSm80ILi2ELi2EN4cute5tupleIJNS5_1CILi128EEES8_NS7_ILi64EEEEEENS_10bfloat16_tEfNS_4arch4Sm80ELb0ELb0ELb1ELb1ELb1ELb0ELb0ELb0ELi2ELi4ELi4ELi4ELb0EEENS1_24CollectiveEpilogueBwdGQAISA_fSD_Li256ELb1ELb1EEENS1_19SingleTileSchedulerILb1ELb0ELb0ELi128EEEEEEEEEvNT_6ParamsE$_ZN4cute3eso3ESOILb0ELb0EJNS_5tupleIJNS_1CILi1EEENS3_ILi512EEEiEEENS3_ILi4096EEENS2_IJNS2_IJiiEEENS3_ILi8192EEEEEEEEC2ERKS6_RKS7_RKSA_) ;  /* 0xfffa652000007944 */ /* 0x006fea0003c3ffff */
[----:B-1----:R1:W5:Y:S04]  /*5f910*/  LDL R5, [R1+0x1430] ;  /* 0x0014300001057983 */ /* 0x0023680000100800 */
[----:B------:R1:W5:Y:S01]  /*5f920*/  LDL.64 R2, [R1+0x1428] ;  /* 0x0014280001027983 */ /* 0x0003620000100a00 */
[----:B------:R-:W-:-:S03]  /*5f930*/  MOV R6, 0x5f950 ;  /* 0x0005f95000067802 */ /* 0x000fc60000000f00 */
[----:B-1---5:R-:W-:Y:S05]  /*5f940*/  CALL.REL.NOINC `($_ZN7cutlass13device_kernelIN5flash19enable_sm80_to_sm89INS1_16FlashAttnBwdSm80INS1_25CollectiveMainloopBwdSm80ILi2ELi2EN4cute5tupleIJNS5_1CILi128EEES8_NS7_ILi64EEEEEENS_10bfloat16_tEfNS_4arch4Sm80ELb0ELb0ELb1ELb1ELb1ELb0ELb0ELb0ELi2ELi4ELi4ELi4ELb0EEENS1_24CollectiveEpilogueBwdGQAISA_fSD_Li256ELb1ELb1EEENS1_19SingleTileSchedulerILb1ELb0ELb0ELi128EEEEEEEEEvNT_6ParamsE$_ZN4cute5tupleIJNS0_IJNS0_IJNS_1CILi2EEES2_S2_EEES2_NS0_IJNS0_IJS2_S2_EEES2_EEEEEENS0_IJNS0_IJNS1_ILi1EEENS1_ILi512EEEiEEENS1_ILi4096EEENS0_IJNS0_IJiiEEENS1_ILi8192EEEEEEEEEEEC2ERKS6_RKSE_) ;  /* 0xfffab04000007944 */ /* 0x022fea0003c3ffff */
[----:B------:R1:W5:Y:S04]  /*5f950*/  LDL R4, [R1+0x1430] ;  /* 0x0014300001047983 */ /* 0x0003680000100800 */
[----:B------:R1:W5:Y:S01]  /*5f960*/  LDL.64 R2, [R1+0x1428] ;  /* 0x0014280001027983 */ /* 0x0003620000100a00 */
[----:B------:R-:W-:-:S05]  /*5f970*/  LEA.HI R6, R13, R13, RZ, 0x1d ;  /* 0x0000000d0d067211 */ /* 0x000fca00078fe8ff */
[----:B------:R-:W-:Y:S01]  /*5f980*/  IMAD.U32 R8, R11, 0x2, R6 ;  /* 0x000000020b087824 */ /* 0x000fe200078e0006 */
[----:B------:R-:W-:-:S04]  /*5f990*/  MOV R6, 0x5f9c0 ;  /* 0x0005f9c000067802 */ /* 0x000fc80000000f00 */
[----:B------:R1:W-:Y:S03]  /*5f9a0*/  STL [R1+0x1420], R8 ;  /* 0x0014200801007387 */ /* 0x0003e60000100800 */
[----:B-1---5:R-:W-:Y:S05]  /*5f9b0*/  CALL.REL.NOINC `($_ZN7cutlass13device_kernelIN5flash19enable_sm80_to_sm89INS1_16FlashAttnBwdSm80INS1_25CollectiveMainloopBwdSm80ILi2ELi2EN4cute5tupleIJNS5_1CILi128EEES8_NS7_ILi64EEEEEENS_10bfloat16_tEfNS_4arch4Sm80ELb0ELb0ELb1ELb1ELb1ELb0ELb0ELb0ELi2ELi4ELi4ELi4ELb0EEENS1_24CollectiveEpilogueBwdGQAISA_fSD_Li256ELb1ELb1EEENS1_19SingleTileSchedulerILb1ELb0ELb0ELi128EEEEEEEEEvNT_6ParamsE$_ZN4cute3eso3ESOILb0ELb0EJNS_6LayoutINS_5tupleIJNS3_IJNS_1CILi2EEES5_S5_EEES5_NS3_IJNS3_IJS5_S5_EEES5_EEEEEENS3_IJNS3_IJNS4_ILi1EEENS4_ILi512EEEiEEENS4_ILi4096EEENS3_IJNS3_IJiiEEENS4_ILi8192EEEEEEEEEEEjEEC2ERKSI_RKj) ;  /* 0xfffa6b2000007944 */ /* 0x022fea0003c3ffff */
        /* <DEDUP_REMOVED lines=9> */
[----:B-1----:R-:W-:Y:S05]  /*5fa50*/  CALL.REL.NOINC `($_ZN7cutlass13device_kernelIN5flash19enable_sm80_to_sm89INS1_16FlashAttnBwdSm80INS1_25CollectiveMainloopBwdSm80ILi2ELi2EN4cute5tupleIJNS5_1CILi128EEES8_NS7_ILi64EEEEEENS_10bfloat16_tEfNS_4arch4Sm80ELb0ELb0ELb1ELb1ELb1ELb0ELb0ELb0ELi2ELi4ELi4ELi4ELb0EEENS1_24CollectiveEpilogueBwdGQAISA_fSD_Li256ELb1ELb1EEENS1_19SingleTileSchedulerILb1ELb0ELb0ELi128EEEEEEEEEvNT_6ParamsE$_ZN4cute3eso3ESOILb0ELb0EJNS_6LayoutINS_5tupleIJNS3_IJNS_1CILi2EEES5_S5_EEES5_NS3_IJNS3_IJS5_S5_EEES5_EEEEEENS3_IJNS3_IJNS4_ILi1EEENS4_ILi512EEEiEEENS4_ILi4096EEENS3_IJNS3_IJiiEEENS4_ILi8192EEEEEEEEEEENS_10ViewEngineINS_8smem_ptrIPN7cutlass10bfloat16_tEEEEEEEC2ERKSI_RKSP_) ;  /* 0xfffa69f000007944 */ /* 0x002fea0003c3ffff */
[----:B-1----:R1:W5:Y:S04]  /*5fa60*/  LDL R5, [R1+0x142c] ;  /* 0x00142c0001057983 */ /* 0x0023680000100800 */
[----:B------:R1:W5:Y:S01]  /*5fa70*/  LDL R3, [R1+0x1430] ;  /* 0x0014300001037983 */ /* 0x0003620000100800 */
[----:B------:R-:W-:-:S03]  /*5fa80*/  MOV R4, 0x5faa0 ;  /* 0x0005faa000047802 */ /* 0x000fc60000000f00 */
[----:B-1---5:R-:W-:Y:S05]  /*5fa90*/  CALL.REL.NOINC `($_ZN7cutlass13device_kernelIN5flash19enable_sm80_to_sm89INS1_16FlashAttnBwdSm80INS1_25CollectiveMainloopBwdSm80ILi2ELi2EN4cute5tupleIJNS5_1CILi128EEES8_NS7_ILi64EEEEEENS_10bfloat16_tEfNS_4arch4Sm80ELb0ELb0ELb1ELb1ELb1ELb0ELb0ELb0ELi2ELi4ELi4ELi4ELb0EEENS1_24CollectiveEpilogueBwdGQAISA_fSD_Li256ELb1ELb1EEENS1_19SingleTileSchedulerILb1ELb0ELb0ELi128EEEEEEEEEvNT_6ParamsE$_ZZN4cute4takeILi1ELi3ENS_5tupleIJNS1_IJNS_1CILi1EEENS2_ILi512EEEiEEENS2_ILi4096EEENS1_IJNS1_IJiiEEENS2_ILi8192EEEEEEEEEEEDaRKT1_ENKUlDpRKT_E_clIJS6_S9_EEEDaSH_) ;  /* 0xfffacd9000007944 */ /* 0x022fea0003c3ffff */
[----:B-----5:R2:W-:Y:S01]  /*5faa0*/  STL.64 [R1+0x1410], R2 ;  /* 0x0014100201007387 */ /* 0x0205e20000100a00 */
[----:B------:R-:W-:-:S03]  /*5fab0*/  MOV R4, 0x5fad0 ;  /* 0x0005fad000047802 */ /* 0x000fc60000000f00 */
[----:B-12---:R-:W-:Y:S05]  /*5fac0*/  CALL.REL.NOINC `($_ZN7cutlass13device_kernelIN5flash19enable_sm80_to_sm89INS1_16FlashAttnBwdSm80INS1_25CollectiveMainloopBwdSm80ILi2ELi2EN4cute5tupleIJNS5_1CILi128EEES8_NS7_ILi64EEEEEENS_10bfloat16_tEfNS_4arch4Sm80ELb0ELb0ELb1ELb1ELb1ELb0ELb0ELb0ELi2ELi4ELi4ELi4ELb0EEENS1_24CollectiveEpilogueBwdGQAISA_fSD_Li256ELb1ELb1EEENS1_19SingleTileSchedulerILb1ELb0ELb0ELi128EEEEEEEEEvNT_6ParamsE$_ZZN4cute16flatten_to_tupleINS_5tupleIJNS_1CILi4096EEENS1_IJNS1_IJiiEEENS2_ILi8192EEEEEEEEEEEDaRKT_ENKUlRKT_E_clIS6_EEDaSD_) ;  /* 0xfffaca6000007944 */ /* 0x006fea0003c3ffff */
[----:B-----5:R2:W-:Y:S01]  /*5fad0*/  STL.64 [R1+0x1428], R2 ;  /* 0x0014280201007387 */ /* 0x0205e20000100a00 */
[----:B------:R-:W-:-:S03]  /*5fae0*/  MOV R4, 0x5fb00 ;  /* 0x0005fb0000047802 */ /* 0x000fc60000000f00 */
[----:B-12---:R-:W-:Y:S05]  /*5faf0*/  CALL.REL.NOINC `($_ZN7cutlass13device_kernelIN5flash19enable_sm80_to_sm89INS1_16FlashAttnBwdSm80INS1_25CollectiveMainloopBwdSm80ILi2ELi2EN4cute5tupleIJNS5_1CILi128EEES8_NS7_ILi64EEEEEENS_10bfloat16_tEfNS_4arch4Sm80ELb0ELb0ELb1ELb1ELb1ELb0ELb0ELb0ELi2ELi4ELi4ELi4ELb0EEENS1_24CollectiveEpilogueBwdGQAISA_fSD_Li256ELb1ELb1EEENS1_19SingleTileSchedulerILb1ELb0ELb0ELi128EEEEEEEEEvNT_6ParamsE$_ZZN4cute12filter_tupleINS_5tupleIJNS_1CILi4096EEENS1_IJNS1_IJiiEEENS2_ILi8192EEEEEEEEEZNS_16flatten_to_tupleIS7_EEDaRKT_EUlRKT_E_EEDaSB_OT0_ENKUlDpSE_E_clIJNS1_IJS3_EEENS1_IJiiS5_EEEEEEDaSI_) ;  /* 0xfffac11000007944 */ /* 0x006fea0003c3ffff */
        /* <DEDUP_REMOVED lines=21> */
[----:B--2--5:R-:W-:Y:S05]  /*5fc50*/  CALL.REL.NOINC `($_ZN7cutlass13device_kernelIN5flash19enable_sm80_to_sm89INS1_16FlashAttnBwdSm80INS1_25CollectiveMainloopBwdSm80ILi2ELi2EN4cute5tupleIJNS5_1CILi128EEES8_NS7_ILi64EEEEEENS_10bfloat16_tEfNS_4arch4Sm80ELb0ELb0ELb1ELb1ELb1ELb0ELb0ELb0ELi2ELi4ELi4ELi4ELb0EEENS1_24CollectiveEpilogueBwdGQAISA_fSD_Li256ELb1ELb1EEENS1_19SingleTileSchedulerILb1ELb0ELb0ELi128EEEEEEEEEvNT_6ParamsE$_ZN4cute3eso3ESOILb1ELb0EJNS_14ComposedLayoutINS_7SwizzleILi3ELi3ELi3EEENS_1CILi0EEENS_6LayoutINS_5tupleIJNS8_IJNS8_IJNS5_ILi4EEENS5_ILi8EEEEEENS8_IJNS5_ILi2EEENS5_ILi1EEEEEEEEENS8_IJNS8_IJSC_SC_EEESB_EEEEEENS8_IJNS8_IJNS8_IJNS5_ILi128EEESD_EEENS8_IJSA_S6_EEEEEENS8_IJNS8_IJNS5_ILi64EEENS5_ILi512EEEEEENS8_IJNS5_ILi16EEENS5_ILi1024EEEEEEEEEEEEEEEENS_10ViewEngineINS_8smem_ptrIPN7cutlass10bfloat16_tEEEEEEEC2ERKSW_RKS13_) ;  /* 0xfffa7b0000007944 */ /* 0x024fea0003c3ffff */
[----:B-1----:R1:W5:Y:S04]  /*5fc60*/  LD.E R3, [R10.64+0xc] ;  /* 0x00000c040a037980 */ /* 0x002368000c101900 */
[----:B------:R1:W5:Y:S01]  /*5fc70*/  LDL.64 R86, [R1+0x1428] ;  /* 0x0014280001567983 */ /* 0x0003620000100a00 */
[----:B------:R-:W-:Y:S02]  /*5fc80*/  MOV R2, R59 ;  /* 0x0000003b00027202 */ /* 0x000fe40000000f00 */
        /* <DEDUP_REMOVED lines=32> */
[----:B--2--5:R-:W-:Y:S05]  /*5fe90*/  CALL.REL.NOINC `($_ZN7cutlass13device_kernelIN5flash19enable_sm80_to_sm89INS1_16FlashAttnBwdSm80INS1_25CollectiveMainloopBwdSm80ILi2ELi2EN4cute5tupleIJNS5_1CILi128EEES8_NS7_ILi64EEEEEENS_10bfloat16_tEfNS_4arch4Sm80ELb0ELb0ELb1ELb1ELb1ELb0ELb0ELb0ELi2ELi4ELi4ELi4ELb0EEENS1_24CollectiveEpilogueBwdGQAISA_fSD_Li256ELb1ELb1EEENS1_19SingleTileSchedulerILb1ELb0ELb0ELi128EEEEEEEEEvNT_6ParamsE$_ZZN4cute13to_mixed_bitsINS_5tupleIJNS1_IJNS_1CILi4EEENS2_ILi8EEEEEENS2_ILi2EEENS2_ILi1EEEEEENS1_IJNS1_IJNS2_ILi128EEENS2_ILi0EEEEEES4_SA_EEENS1_IJNS1_IJiiEEEiSA_EEEEEDaRKT_RKT0_RKT1_ENKUlRKT_RKT0_RKT1_E_clIS5_SB_SD_EEDaSQ_ST_SW_) ;  /* 0xfffac09000007944 */ /* 0x024fea0003c3ffff */
[----:B------:R-:W-:Y:S02]  /*5fea0*/  MOV R6, 0x5fec0 ;  /* 0x0005fec000067802 */ /* 0x000fe40000000f00 */
[----:B------:R-:W-:Y:S05]  /*5feb0*/  CALL.REL.NOINC `($_ZN7cutlass13device_kernelIN5flash19enable_sm80_to_sm89INS1_16FlashAttnBwdSm80INS1_25CollectiveMainloopBwdSm80ILi2ELi2EN4cute5tupleIJNS5_1CILi128EEES8_NS7_ILi64EEEEEENS_10bfloat16_tEfNS_4arch4Sm80ELb0ELb0ELb1ELb1ELb1ELb0ELb0ELb0ELi2ELi4ELi4ELi4ELb0EEENS1_24CollectiveEpilogueBwdGQAISA_fSD_Li256ELb1ELb1EEENS1_19SingleTileSchedulerILb1ELb0ELb0ELi128EEEEEEEEEvNT_6ParamsE$_ZZN4cute13to_mixed_bitsINS_5tupleIJNS1_IJNS_1CILi4EEENS2_ILi8EEEEEENS2_ILi2EEENS2_ILi1EEEEEENS1_IJNS1_IJNS2_ILi128EEENS2_ILi0EEEEEES4_SA_EEENS1_IJNS1_IJiiEEEiSA_EEEEEDaRKT_RKT0_RKT1_ENKUlRKT_RKT0_RKT1_E_clIS6_S4_iEEDaSQ_ST_SW_) ;  /* 0xfffac0f000007944 */ /* 0x000fea0003c3ffff */
[----:B------:R-:W-:Y:S02]  /*5fec0*/  MOV R5, R2 ;  /* 0x0000000200057202 */ /* 0x000fe40000000f00 */
[----:B------:R-:W-:Y:S02]  /*5fed0*/  MOV R2, 0x5fef0 ;  /* 0x0005fef000027802 */ /* 0x000fe40000000f00 */
[----:B------:R-:W-:Y:S05]  /*5fee0*/  CALL.REL.NOINC `($_ZN7cutlass13device_kernelIN5flash19enable_sm80_to_sm89INS1_16FlashAttnBwdSm80INS1_25CollectiveMainloopBwdSm80ILi2ELi2EN4cute5tupleIJNS5_1CILi128EEES8_NS7_ILi64EEEEEENS_10bfloat16_tEfNS_4arch4Sm80ELb0ELb0ELb1ELb1ELb1ELb0ELb0ELb0ELi2ELi4ELi4ELi4ELb0EEENS1_24CollectiveEpilogueBwdGQAISA_fSD_Li256ELb1ELb1EEENS1_19SingleTileSchedulerILb1ELb0ELb0ELi128EEEEEEEEEvNT_6ParamsE$_ZZN4cute13to_mixed_bitsINS_5tupleIJNS1_IJNS_1CILi4EEENS2_ILi8EEEEEENS2_ILi2EEENS2_ILi1EEEEEENS1_IJNS1_IJNS2_ILi128EEENS2_ILi0EEEEEES4_SA_EEENS1_IJNS1_IJiiEEEiSA_EEEEEDaRKT_RKT0_RKT1_ENKUlDpRKT_E_clIJNS_9MixedBitsILj0ELj384EEENSU_ILj0ELj8EEENS2_ILj0EEEEEEDaSR_) ;  /* 0xfffac00000007944 */ /* 0x000fea0003c3ffff */
        /* <DEDUP_REMOVED lines=11> */
[----:B-1----:R-:W-:Y:S05]  /*5ffa0*/  CALL.REL.NOINC `($_ZN7cutlass13device_kernelIN5flash19enable_sm80_to_sm89INS1_16FlashAttnBwdSm80INS1_25CollectiveMainloopBwdSm80ILi2ELi2EN4cute5tupleIJNS5_1CILi128EEES8_NS7_ILi64EEEEEENS_10bfloat16_tEfNS_4arch4Sm80ELb0ELb0ELb1ELb1ELb1ELb0ELb0ELb0ELi2ELi4ELi4ELi4ELb0EEENS1_24CollectiveEpilogueBwdGQAISA_fSD_Li256ELb1ELb1EEENS1_19SingleTileSchedulerILb1ELb0ELb0ELi128EEEEEEEEEvNT_6ParamsE$_ZN4cute3eso3ESOILb1ELb0EJNS_1CILi8EEEiiEEC2ERKS3_RKiS8_) ;  /* 0xfffa82a000007944 */ /* 0x002fea0003c3ffff */
[----:B-1----:R1:W5:Y:S01]  /*5ffb0*/  LDL.64 R2, [R1+0x1428] ;  /* 0x0014280001027983 */ /* 0x0023620000100a00 */
[----:B------:R-:W-:Y:S01]  /*5ffc0*/  IMAD.MOV.U32 R5, RZ, RZ, 0x48 ;  /* 0x00000048ff057424 */ /* 0x000fe200078e00ff */
[----:B------:R-:W-:Y:S02]  /*5ffd0*/  LOP3.LUT P0, RZ, R11, 0x8, RZ, 0xc0, !PT ;  /* 0x000000080bff7812 */ /* 0x000fe4000780c0ff */
[----:B------:R-:W-:Y:S02]  /*5ffe0*/  MOV R6, 0x60010 ;  /* 0x0006001000067802 */ /* 0x000fe40000000f00 */
[----:B------:R-:W-:-:S04]  /*5fff0*/  SEL R5, R5, 0x38, !P0 ;  /* 0x0000003805057807 */ /* 0x000fc80004000000 */
[----:B-1---5:R-:W-:Y:S05]  /*60000*/  CALL.REL.NOINC `($_ZN7cutlass13device_kernelIN5flash19enable_sm80_to_sm89INS1_16FlashAttnBwdSm80INS1_25CollectiveMainloopBwdSm80ILi2ELi2EN4cute5tupleIJNS5_1CILi128EEES8_NS7_ILi64EEEEEENS_10bfloat16_tEfNS_4arch4Sm80ELb0ELb0ELb1ELb1ELb1ELb0ELb0ELb0ELi2ELi4ELi4ELi4ELb0EEENS1_24CollectiveEpilogueBwdGQAISA_fSD_Li256ELb1ELb1EEENS1_19SingleTileSchedulerILb1ELb0ELb0ELi128EEEEEEEEEvNT_6ParamsE$_ZN4cute3eso3ESOILb0ELb1EJiNS_1CILi144EEENS2_ILi288EEEEEC2ERKiRKS3_RKS4_) ;  /* 0xfffa741000007944 */ /* 0x022fea0003c3ffff */
[----:B-1----:R-:W2:Y:S01]  /*60010*/  LDL R4, [R1+0x1428] ;  /* 0x0014280001047983 */ /* 0x002ea20000100800 */
[----:B------:R-:W-:-:S03]  /*60020*/  MOV R6, 0x60050 ;  /* 0x0006005000067802 */ /* 0x000fc60000000f00 */
[----:B--2---:R1:W-:Y:S04]  /*60030*/  STL [R1+0x1470], R4 ;  /* 0x0014700401007387 */ /* 0x0043e80000100800 */
[----:B-1----:R-:W-:Y:S05]  /*60040*/  CALL.REL.NOINC `($_ZN7cutlass13device_kernelIN5flash19enable_sm80_to_sm89INS1_16FlashAttnBwdSm80INS1_25CollectiveMainloopBwdSm80ILi2ELi2EN4cute5tupleIJNS5_1CILi128EEES8_NS7_ILi64EEEEEENS_10bfloat16_tEfNS_4arch4Sm80ELb0ELb0ELb1ELb1ELb1ELb0ELb0ELb0ELi2ELi4ELi4ELi4ELb0EEENS1_24CollectiveEpilogueBwdGQAISA_fSD_Li256ELb1ELb1EEENS1_19SingleTileSchedulerILb1ELb0ELb0ELi128EEEEEEEEEvNT_6ParamsE$_ZN4cute3eso3ESOILb1ELb0EJNS_1CILi1EEENS_5tupleIJNS2_ILi8EEEiiEEENS2_ILi64EEENS4_IJiNS2_ILi144EEENS2_ILi288EEEEEENS2_ILi512EEEEEC2ERKS3_RKS6_RKS7_RKSA_RKSB_) ;  /* 0xfffa7cb000007944 */ /* 0x002fea0003c3ffff */
[----:B-1----:R1:W5:Y:S04]  /*60050*/  LDL R5, [R1+0x1430] ;  /* 0x0014300001057983 */ /* 0x0023680000100800 */
[----:B------:R1:W5:Y:S01]  /*60060*/  LDL.64 R2, [R1+0x1428] ;  /* 0x0014280001027983 */ /* 0x0003620000100a00 */
[----:B------:R-:W-:-:S03]  /*60070*/  MOV R6, 0x60090 ;  /* 0x0006009000067802 */ /* 0x000fc60000000f00 */
[----:B-1---5:R-:W-:Y:S05]  /*60080*/  CALL.REL.NOINC `($_ZN7cutlass13device_kernelIN5flash19enable_sm80_to_sm89INS1_16FlashAttnBwdSm80INS1_25CollectiveMainloopBwdSm80ILi2ELi2EN4cute5tupleIJNS5_1CILi128EEES8_NS7_ILi64EEEEEENS_10bfloat16_tEfNS_4arch4Sm80ELb0ELb0ELb1ELb1ELb1ELb0ELb0ELb0ELi2ELi4ELi4ELi4ELb0EEENS1_24CollectiveEpilogueBwdGQAISA_fSD_Li256ELb1ELb1EEENS1_19SingleTileSchedulerILb1ELb0ELb0ELi128EEEEEEEEEvNT_6ParamsE$_ZN4cute5tupleIJNS0_IJNS_1CILi8EEENS0_IJNS1_ILi2EEES3_S3_EEENS1_ILi1EEES4_S5_EEENS0_IJS5_NS0_IJS2_iiEEENS1_ILi64EEENS0_IJiNS1_ILi144EEENS1_ILi288EEEEEENS1_ILi512EEEEEEEEC2ERKS6_RKSD_) ;  /* 0xfffaadf000007944 */ /* 0x022fea0003c3ffff */
[----:B------:R1:W5:Y:S04]  /*60090*/  LDL R6, [R1+0x1430] ;  /* 0x0014300001067983 */ /* 0x0003680000100800 */
[----:B------:R1:W5:Y:S01]  /*600a0*/  LDL.64 R2, [R1+0x1428] ;  /* 0x0014280001027983 */ /* 0x0003620000100a00 */
[----:B------:R-:W-:-:S03]  /*600b0*/  MOV R4, 0x600d0 ;  /* 0x000600d000047802 */ /* 0x000fc60000000f00 */
[----:B-1---5:R-:W-:Y:S05]  /*600c0*/  CALL.REL.NOINC `($_ZN7cutlass13device_kernelIN5flash19enable_sm80_to_sm89INS1_16FlashAttnBwdSm80INS1_25CollectiveMainloopBwdSm80ILi2ELi2EN4cute5tupleIJNS5_1CILi128EEES8_NS7_ILi64EEEEEENS_10bfloat16_tEfNS_4arch4Sm80ELb0ELb0ELb1ELb1ELb1ELb0ELb0ELb0ELi2ELi4ELi4ELi4ELb0EEENS1_24CollectiveEpilogueBwdGQAISA_fSD_Li256ELb1ELb1EEENS1_19SingleTileSchedulerILb1ELb0ELb0ELi128EEEEEEEEEvNT_6ParamsE$_ZZN4cute7flattenINS_5tupleIJNS_1CILi1EEENS1_IJNS2_ILi8EEEiiEEENS2_ILi64EEENS1_IJiNS2_ILi144EEENS2_ILi288EEEEEENS2_ILi512EEEEEEEEDaRKT_ENKUlRKT_E_clIS5_EEDaSH_) ;  /* 0xfffaf0d000007944 */ /* 0x022fea0003c3ffff */
[----:B------:R1:W-:Y:S01]  /*600d0*/  STL.64 [R1+0x1428], R2 ;  /* 0x0014280201007387 */ /* 0x0003e20000100a00 */
[----:B------:R-:W-:-:S02]  /*600e0*/  MOV R5, R6 ;  /* 0x0000000600057202 */ /* 0x000fc40000000f00 */
[----:B------:R-:W-:Y:S02]  /*600f0*/  MOV R4, 0x60110 ;  /* 0x0006011000047802 */ /* 0x000fe40000000f00 */
[----:B-1----:R-:W-:Y:S05]  /*60100*/  CALL.REL.NOINC `($_ZN7cutlass13device_kernelIN5flash19enable_sm80_to_sm89INS1_16FlashAttnBwdSm80INS1_25CollectiveMainloopBwdSm80ILi2ELi2EN4cute5tupleIJNS5_1CILi128EEES8_NS7_ILi64EEEEEENS_10bfloat16_tEfNS_4arch4Sm80ELb0ELb0ELb1ELb1ELb1ELb0ELb0ELb0ELi2ELi4ELi4ELi4ELb0EEENS1_24CollectiveEpilogueBwdGQAISA_fSD_Li256ELb1ELb1EEENS1_19SingleTileSchedulerILb1ELb0ELb0ELi128EEEEEEEEEvNT_6ParamsE$_ZZN4cute7flattenINS_5tupleIJNS_1CILi1EEENS1_IJNS2_ILi8EEEiiEEENS2_ILi64EEENS1_IJiNS2_ILi144EEENS2_ILi288EEEEEENS2_ILi512EEEEEEEEDaRKT_ENKUlRKT_E_clIS9_EEDaSH_) ;  /* 0xfffaf0b000007944 */ /* 0x002fea0003c3ffff */
[----:B------:R1:W-:Y:S01]  /*60110*/  STL [R1+0x1410], R2 ;  /* 0x0014100201007387 */ /* 0x0003e20000100800 */
[----:B------:R-:W-:-:S03]  /*60120*/  MOV R4, 0x60140 ;  /* 0x0006014000047802 */ /* 0x000fc60000000f00 */
[----:B-1----:R-:W-:Y:S05]  /*60130*/  CALL.REL.NOINC `($_ZN7cutlass13device_kernelIN5flash19enable_sm80_to_sm89INS1_16FlashAttnBwdSm80INS1_25CollectiveMainloopBwdSm80ILi2ELi2EN4cute5tupleIJNS5_1CILi128EEES8_NS7_ILi64EEEEEENS_10bfloat16_tEfNS_4arch4Sm80ELb0ELb0ELb1ELb1ELb1ELb0ELb0ELb0ELi2ELi4ELi4ELi4ELb0EEENS1_24CollectiveEpilogueBwdGQAISA_fSD_Li256ELb1ELb1EEENS1_19SingleTileSchedulerILb1ELb0ELb0ELi128EEEEEEEEEvNT_6ParamsE$_ZZN4cute12filter_tupleINS_5tupleIJNS_1CILi1EEENS1_IJNS2_ILi8EEEiiEEENS2_ILi64EEENS1_IJiNS2_ILi144EEENS2_ILi288EEEEEENS2_ILi512EEEEEEZNS_7flattenISB_EEDaRKT_EUlRKT_E_EEDaSF_OT0_ENKUlDpSI_E_clIJNS1_IJS3_EEES5_NS1_IJS6_EEES9_NS1_IJSA_EEEEEEDaSM_) ;  /* 0xfffab94000007944 */ /* 0x002fea0003c3ffff */
[----:B------:R-:W-:Y:S02]  /*60140*/  MOV R6, 0x60160 ;  /* 0x0006016000067802 */ /* 0x000fe40000000f00 */
[----:B--2--5:R-:W-:Y:S05]  /*60150*/  CALL.REL.NOINC `($_ZN7cutlass13device_kernelIN5flash19enable_sm80_to_sm89INS1_16FlashAttnBwdSm80INS1_25CollectiveMainloopBwdSm80ILi2ELi2EN4cute5tupleIJNS5_1CILi128EEES8_NS7_ILi64EEEEEENS_10bfloat16_tEfNS_4arch4Sm80ELb0ELb0ELb1ELb1ELb1ELb0ELb0ELb0ELi2ELi4ELi4ELi4ELb0EEENS1_24CollectiveEpilogueBwdGQAISA_fSD_Li256ELb1ELb1EEENS1_19SingleTileSchedulerILb1ELb0ELb0ELi128EEEEEEEEEvNT_6ParamsE$_ZN4cute3eso3ESOILb0ELb1EJiNS_1CILi144EEENS2_ILi512EEEEEC2ERKiRKS3_RKS4_) ;  /* 0xfffa731000007944 */ /* 0x024fea0003c3ffff */
[----:B------:R-:W2:Y:S01]  /*60160*/  LDL R6, [R1+0x1428] ;  /* 0x0014280001067983 */ /* 0x000ea20000100800 */
[----:B-1----:R-:W-:Y:S02]  /*60170*/  MOV R4, R12 ;  /* 0x0000000c00047202 */ /* 0x002fe40000000f00 */
[----:B------:R-:W-:Y:S01]  /*60180*/  MOV R8, 0x601b0 ;  /* 0x000601b000087802 */ /* 0x000fe20000000f00 */
[----:B--2---:R1:W-:Y:S04]  /*60190*/  STL [R1+0x145c], R6 ;  /* 0x00145c0601007387 */ /* 0x0043e80000100800 */
[----:B-1----:R-:W-:Y:S05]  /*601a0*/  CALL.REL.NOINC `($_ZN7cutlass13device_kernelIN5flash19enable_sm80_to_sm89INS1_16FlashAttnBwdSm80INS1_25CollectiveMainloopBwdSm80ILi2ELi2EN4cute5tupleIJNS5_1CILi128EEES8_NS7_ILi64EEEEEENS_10bfloat16_tEfNS_4arch4Sm80ELb0ELb0ELb1ELb1ELb1ELb0ELb0ELb0ELi2ELi4ELi4ELi4ELb0EEENS1_24CollectiveEpilogueBwdGQAISA_fSD_Li256ELb1ELb1EEENS1_19SingleTileSchedulerILb1ELb0ELb0ELi128EEEEEEEEEvNT_6ParamsE$_ZN4cute3eso3ESOILb0ELb0EJiiNS_1CILi144EEENS2_ILi512EEEEEC2ERKiS7_RKS3_RKS4_) ;  /* 0xfffa6bb000007944 */ /* 0x002fea0003c3ffff */
[----:B-1----:R-:W2:Y:S01]  /*601b0*/  LDL.64 R4, [R1+0x1428] ;  /* 0x0014280001047983 */ /* 0x002ea20000100a00 */
[----:B------:R-:W-:Y:S01]  /*601c0*/  IMAD.MOV.U32 R3, RZ, RZ, R7 ;  /* 0x000000ffff037224 */ /* 0x000fe200078e0007 */
[----:B------:R-:W-:Y:S02]  /*601d0*/  IADD3 R8, R57, 0xd8, RZ ;  /* 0x000000d839087810 */ /* 0x000fe40007ffe0ff */
[----:B------:R-:W-:Y:S01]  /*601e0*/  MOV R6, 0x60220 ;  /* 0x0006022000067802 */ /* 0x000fe20000000f00 */
[----:B--2---:R1:W-:Y:S04]  /*601f0*/  STL [R1+0x1454], R4 ;  /* 0x0014540401007387 */ /* 0x0043e80000100800 */
[----:B------:R1:W-:Y:S02]  /*60200*/  STL [R1+0x1458], R5 ;  /* 0x0014580501007387 */ /* 0x0003e40000100800 */
[----:B-1----:R-:W-:Y:S05]  /*60210*/  CALL.REL.NOINC `($_ZN7cutlass13device_kernelIN5flash19enable_sm80_to_sm89INS1_16FlashAttnBwdSm80INS1_25CollectiveMainloopBwdSm80ILi2ELi2EN4cute5tupleIJNS5_1CILi128EEES8_NS7_ILi64EEEEEENS_10bfloat16_tEfNS_4arch4Sm80ELb0ELb0ELb1ELb1ELb1ELb0ELb0ELb0ELi2ELi4ELi4ELi4ELb0EEENS1_24CollectiveEpilogueBwdGQAISA_fSD_Li256ELb1ELb1EEENS1_19SingleTileSchedulerILb1ELb0ELb0ELi128EEEEEEEEEvNT_6ParamsE$_ZN4cute3eso3ESOILb0ELb0EJiiiNS_1CILi144EEENS2_ILi512EEEEEC2ERKiS7_S7_RKS3_RKS4_) ;  /* 0xfffa6de000007944 */ /* 0x002fea0003c3ffff */
[----:B-1----:R-:W2:Y:S04]  /*60220*/  LDL.64 R2, [R1+0x1410] ;  /* 0x0014100001027983 */ /* 0x002ea80000100a00 */
[----:B------:R-:W3:Y:S01]  /*60230*/  LDL R6, [R1+0x1418] ;  /* 0x0014180001067983 */ /* 0x000ee20000100800 */
[----:B------:R-:W-:-:S03]  /*60240*/  MOV R4, 0x60280 ;  /* 0x0006028000047802 */ /* 0x000fc60000000f00 */
[----:B--2---:R1:W-:Y:S04]  /*60250*/  STL.64 [R1+0x1428], R2 ;  /* 0x0014280201007387 */ /* 0x0043e80000100a00 */
[----:B---3--:R1:W-:Y:S02]  /*60260*/  STL [R1+0x1430], R6 ;  /* 0x0014300601007387 */ /* 0x0083e40000100800 */
[----:B-1----:R-:W-:Y:S05]  /*60270*/  CALL.REL.NOINC `($_ZN7cutlass13device_kernelIN5flash19enable_sm80_to_sm89INS1_16FlashAttnBwdSm80INS1_25CollectiveMainloopBwdSm80ILi2ELi2EN4cute5tupleIJNS5_1CILi128EEES8_NS7_ILi64EEEEEENS_10bfloat16_tEfNS_4arch4Sm80ELb0ELb0ELb1ELb1ELb1ELb0ELb0ELb0ELi2ELi4ELi4ELi4ELb0EEENS1_24CollectiveEpilogueBwdGQAISA_fSD_Li256ELb1ELb1EEENS1_19SingleTileSchedulerILb1ELb0ELb0ELi128EEEEEEEEEvNT_6ParamsE$_ZN4cute3eso3ESOILb1ELb0EJNS_1CILi8EEEiiiNS2_ILi144EEENS2_ILi512EEEEEC2ERKS3_RKiSA_SA_RKS4_RKS5_) ;  /* 0xfffa804000007944 */ /* 0x002fea0003c3ffff */
[----:B-1----:R-:W2:Y:S04]  /*60280*/  LDL.64 R2, [R1+0x1448] ;  /* 0x0014480001027983 */ /* 0x002ea80000100a00 */
[----:B------:R-:W3:Y:S01]  /*60290*/  LDL R10, [R1+0x1450] ;  /* 0x00145000010a7983 */ /* 0x000ee20000100800 */
[C---:B------:R-:W-:Y:S02]  /*602a0*/  IADD3 R8, R57.reuse, 0x94, RZ ;  /* 0x0000009439087810 */ /* 0x040fe40007ffe0ff */
[----:B------:R-:W-:-:S02]  /*602b0*/  IADD3 R6, R57, 0x98, RZ ;  /* 0x0000009839067810 */ /* 0x000fc40007ffe0ff */
[----:B------:R-:W-:Y:S01]  /*602c0*/  MOV R4, 0x60300 ;  /* 0x0006030000047802 */ /* 0x000fe20000000f00 */
[----:B--2---:R1:W-:Y:S04]  /*602d0*/  STL.64 [R1+0x1410], R2 ;  /* 0x0014100201007387 */ /* 0x0043e80000100a00 */
[----:B---3--:R1:W-:Y:S02]  /*602e0*/  STL [R1+0x1418], R10 ;  /* 0x0014180a01007387 */ /* 0x0083e40000100800 */
[----:B-1----:R-:W-:Y:S05]  /*602f0*/  CALL.REL.NOINC `($_ZN7cutlass13device_kernelIN5flash19enable_sm80_to_sm89INS1_16FlashAttnBwdSm80INS1_25CollectiveMainloopBwdSm80ILi2ELi2EN4cute5tupleIJNS5_1CILi128EEES8_NS7_ILi64EEEEEENS_10bfloat16_tEfNS_4arch4Sm80ELb0ELb0ELb1ELb1ELb1ELb0ELb0ELb0ELi2ELi4ELi4ELi4ELb0EEENS1_24CollectiveEpilogueBwdGQAISA_fSD_Li256ELb1ELb1EEENS1_19SingleTileSchedulerILb1ELb0ELb0ELi128EEEEEEEEEvNT_6ParamsE$_ZN4cute3eso3ESOILb1ELb0EJNS_1CILi1EEEiiiNS2_ILi144EEENS2_ILi512EEEEEC2ERKS3_RKiSA_SA_RKS4_RKS5_) ;  /* 0xfffa7b4000007944 */ /* 0x002fea0003c3ffff */
[----:B-1----:R1:W5:Y:S04]  /*60300*/  LDL R5, [R1+0x1450] ;  /* 0x0014500001057983 */ /* 0x0023680000100800 */
[----:B------:R1:W5:Y:S01]  /*60310*/  LDL.64 R2, [R1+0x1448] ;  /* 0x0014480001027983 */ /* 0x0003620000100a00 */
[----:B------:R-:W-:-:S03]  /*60320*/  MOV R6, 0x60340 ;  /* 0x0006034000067802 */ /* 0x000fc60000000f00 */
[----:B-1---5:R-:W-:Y:S05]  /*60330*/  CALL.REL.NOINC `($_ZN7cutlass13device_kernelIN5flash19enable_sm80_to_sm89INS1_16FlashAttnBwdSm80INS1_25CollectiveMainloopBwdSm80ILi2ELi2EN4cute5tupleIJNS5_1CILi128EEES8_NS7_ILi64EEEEEENS_10bfloat16_tEfNS_4arch4Sm80ELb0ELb0ELb1ELb1ELb1ELb0ELb0ELb0ELi2ELi4ELi4ELi4ELb0EEENS1_24CollectiveEpilogueBwdGQAISA_fSD_Li256ELb1ELb1EEENS1_19SingleTileSchedulerILb1ELb0ELb0ELi128EEEEEEEEEvNT_6ParamsE$_ZN4cute5tupleIJNS0_IJNS_1CILi16EEENS1_ILi2EEES3_S3_NS1_ILi4EEES3_EEENS0_IJNS1_ILi1EEEiiiNS1_ILi144EEENS1_ILi512EEEEEEEEC2ERKS5_RKS9_) ;  /* 0xfffaa84000007944 */ /* 0x022fea0003c3ffff */
        /* <DEDUP_REMOVED lines=10> */
[----:B-1----:R-:W-:Y:S05]  /*603e0*/  CALL.REL.NOINC `($_ZN7cutlass13device_kernelIN5flash19enable_sm80_to_sm89INS1_16FlashAttnBwdSm80INS1_25CollectiveMainloopBwdSm80ILi2ELi2EN4cute5tupleIJNS5_1CILi128EEES8_NS7_ILi64EEEEEENS_10bfloat16_tEfNS_4arch4Sm80ELb0ELb0ELb1ELb1ELb1ELb0ELb0ELb0ELi2ELi4ELi4ELi4ELb0EEENS1_24CollectiveEpilogueBwdGQAISA_fSD_Li256ELb1ELb1EEENS1_19SingleTileSchedulerILb1ELb0ELb0ELi128EEEEEEEEEvNT_6ParamsE$_ZZN4cute6detail16composition_implINS_5tupleIJNS_1CILi16EEENS3_ILi2EEES5_S5_NS3_ILi4EEES5_EEENS2_IJNS3_ILi1EEEiiiNS3_ILi144EEENS3_ILi512EEEEEENS2_IJNS2_IJS5_S5_EEES6_NS3_ILi8EEEEEENS2_IJNS2_IJNS3_ILi64EEESA_EEES4_NS3_ILi1024EEEEEEEEDaRKT_RKT0_RKT1_RKT2_ENKUlRKT_RKT0_E_clISC_SG_EEDaSX_S10_) ;  /* 0xfffacc2000007944 */ /* 0x002fea0003c3ffff */
[----:B------:R-:W-:Y:S01]  /*603f0*/  IMAD.MOV.U32 R5, RZ, RZ, R16 ;  /* 0x000000ffff057224 */ /* 0x000fe200078e0010 */
[----:B------:R-:W-:Y:S01]  /*60400*/  MOV R3, R14 ;  /* 0x0000000e00037202 */ /* 0x000fe20000000f00 */
[----:B------:R-:W-:Y:S01]  /*60410*/  IMAD.MOV.U32 R2, RZ, RZ, R15 ;  /* 0x000000ffff027224 */ /* 0x000fe200078e000f */
[----:B------:R-:W-:Y:S02]  /*60420*/  MOV R16, 0x60440 ;  /* 0x0006044000107802 */ /* 0x000fe40000000f00 */
[----:B-1---5:R-:W-:Y:S05]  /*60430*/  CALL.REL.NOINC `($_ZN7cutlass13device_kernelIN5flash19enable_sm80_to_sm89INS1_16FlashAttnBwdSm80INS1_25CollectiveMainloopBwdSm80ILi2ELi2EN4cute5tupleIJNS5_1CILi128EEES8_NS7_ILi64EEEEEENS_10bfloat16_tEfNS_4arch4Sm80ELb0ELb0ELb1ELb1ELb1ELb0ELb0ELb0ELi2ELi4ELi4ELi4ELb0EEENS1_24CollectiveEpilogueBwdGQAISA_fSD_Li256ELb1ELb1EEENS1_19SingleTileSchedulerILb1ELb0ELb0ELi128EEEEEEEEEvNT_6ParamsE$_ZZN4cute6detail16composition_implINS_5tupleIJNS_1CILi16EEENS3_ILi2EEES5_S5_NS3_ILi4EEES5_EEENS2_IJNS3_ILi1EEEiiiNS3_ILi144EEENS3_ILi512EEEEEENS2_IJNS2_IJS5_S5_EEES6_NS3_ILi8EEEEEENS2_IJNS2_IJNS3_ILi64EEESA_EEES4_NS3_ILi1024EEEEEEEEDaRKT_RKT0_RKT1_RKT2_ENKUlRKT_RKT0_E_clIS6_S4_EEDaSX_S10_) ;  /* 0xfffac95000007944 */ /* 0x022fea0003c3ffff */
[----:B-----5:R2:W-:Y:S01]  /*60440*/  STL.64 [R1+0x1410], R2 ;  /* 0x0014100201007387 */ /* 0x0205e20000100a00 */
[----:B------:R-:W-:-:S03]  /*60450*/  MOV R4, 0x60470 ;  /* 0x0006047000047802 */ /* 0x000fc60000000f00 */
[----:B-12---:R-:W-:Y:S05]  /*60460*/  CALL.REL.NOINC `($_ZN7cutlass13device_kernelIN5flash19enable_sm80_to_sm89INS1_16FlashAttnBwdSm80INS1_25CollectiveMainloopBwdSm80ILi2ELi2EN4cute5tupleIJNS5_1CILi128EEES8_NS7_ILi64EEEEEENS_10bfloat16_tEfNS_4arch4Sm80ELb0ELb0ELb1ELb1ELb1ELb0ELb0ELb0ELi2ELi4ELi4ELi4ELb0EEENS1_24CollectiveEpilogueBwdGQAISA_fSD_Li256ELb1ELb1EEENS1_19SingleTileSchedulerILb1ELb0ELb0ELi128EEEEEEEEEvNT_6ParamsE$_ZN4cute3eso3ESOILb0ELb0EJNS_5tupleIJiNS_1CILi512EEEEEENS2_IJiiEEENS3_ILi1024EEEEEC2ERKS5_RKS6_RKS7_) ;  /* 0xfffa5b8000007944 */ /* 0x006fea0003c3ffff */
[----:B------:R2:W5:Y:S04]  /*60470*/  LDL R5, [R1+0x1430] ;  /* 0x0014300001057983 */ /* 0x0005680000100800 */
[----:B-1----:R2:W5:Y:S01]  /*60480*/  LDL.64 R2, [R1+0x1428] ;  /* 0x0014280001027983 */ /* 0x0025620000100a00 */
[----:B------:R-:W-:-:S03]  /*60490*/  MOV R6, 0x604b0 ;  /* 0x000604b000067802 */ /* 0x000fc60000000f00 */
[----:B--2--5:R-:W-:Y:S05]  /*604a0*/  CALL.REL.NOINC `($_ZN7cutlass13device_kernelIN5flash19enable_sm80_to_sm89INS1_16FlashAttnBwdSm80INS1_25CollectiveMainloopBwdSm80ILi2ELi2EN4cute5tupleIJNS5_1CILi128EEES8_NS7_ILi64EEEEEENS_10bfloat16_tEfNS_4arch4Sm80ELb0ELb0ELb1ELb1ELb1ELb0ELb0ELb0ELi2ELi4ELi4ELi4ELb0EEENS1_24CollectiveEpilogueBwdGQAISA_fSD_Li256ELb1ELb1EEENS1_19SingleTileSchedulerILb1ELb0ELb0ELi128EEEEEEEEEvNT_6ParamsE$_ZN4cute5tupleIJNS0_IJNS0_IJNS_1CILi2EEES2_EEES3_NS1_ILi8EEEEEENS0_IJNS0_IJiNS1_ILi512EEEEEENS0_IJiiEEENS1_ILi1024EEEEEEEEC2ERKS5_RKSA_) ;  /* 0xfffaa49000007944 */ /* 0x024fea0003c3ffff */
[----:B------:R1:W5:Y:S04]  /*604b0*/  LDL R4, [R1+0x1430] ;  /* 0x0014300001047983 */ /* 0x0003680000100800 */
[----:B------:R1:W5:Y:S01]  /*604c0*/  LDL.64 R2, [R1+0x1428] ;  /* 0x0014280001027983 */ /* 0x0003620000100a00 */
[----:B------:R-:W-:-:S02]  /*604d0*/  LOP3.LUT R11, R11, 0x180, RZ, 0xc0, !PT ;  /* 0x000001800b0b7812 */ /* 0x000fc400078ec0ff */
[----:B------:R-:W-:Y:S02]  /*604e0*/  MOV R6, 0x60530 ;  /* 0x0006053000067802 */ /* 0x000fe40000000f00 */
        /* <DEDUP_REMOVED lines=11> */
[----:B------:R-:W-:Y:S02]  /*605a0*/  MOV R16, R12 ;  /* 0x0000000c00107202 */ /* 0x000fe40000000f00 */
        /* <DEDUP_REMOVED lines=10> */
[----:B------:R-:W-:-:S03]  /*60650*/  MOV R4, 0x60670 ;  /* 0x0006067000047802 */ /* 0x000fc60000000f00 */
        /* <DEDUP_REMOVED lines=24> */
[----:B-12--5:R-:W-:Y:S05]  /*607e0*/  CALL.REL.NOINC `($_ZN7cutlass13device_kernelIN5flash19enable_sm80_to_sm89INS1_16FlashAttnBwdSm80INS1_25CollectiveMainloopBwdSm80ILi2ELi2EN4cute5tupleIJNS5_1CILi128EEES8_NS7_ILi64EEEEEENS_10bfloat16_tEfNS_4arch4Sm80ELb0ELb0ELb1ELb1ELb1ELb0ELb0ELb0ELi2ELi4ELi4ELi4ELb0EEENS1_24CollectiveEpilogueBwdGQAISA_fSD_Li256ELb1ELb1EEENS1_19SingleTileSchedulerILb1ELb0ELb0ELi128EEEEEEEEEvNT_6ParamsE$_ZN4cute3eso3ESOILb1ELb0EJNS_6LayoutINS_5tupleIJNS3_IJNS_1CILi8EEENS4_ILi1EEEEEENS4_ILi2EEENS3_IJNS4_ILi4EEES8_EEEEEENS3_IJNS3_IJS6_NS4_ILi0EEEEEES5_NS3_IJNS4_ILi32EEENS4_ILi16EEEEEEEEEEENS_10ViewEngineIPN7cutlass10bfloat16_tEEEEEC2ERKSI_RKSN_) ;  /* 0xfffa9bc000007944 */ /* 0x026fea0003c3ffff */
[----:B------:R2:W5:Y:S01]  /*607f0*/  LDL.64 R72, [R1+0x1410] ;  /* 0x0014100001487983 */ /* 0x0005620000100a00 */
[----:B-1----:R-:W-:Y:S01]  /*60800*/  IMAD.MOV.U32 R6, RZ, RZ, R68 ;  /* 0x000000ffff067224 */ /* 0x002fe200078e0044 */
[----:B------:R-:W-:-:S02]  /*60810*/  MOV R3, R69 ;  /* 0x0000004500037202 */ /* 0x000fc40000000f00 */
[----:B------:R-:W-:Y:S02]  /*60820*/  MOV R4, 0x60840 ;  /* 0x0006084000047802 */ /* 0x000fe40000000f00 */
[----:B--2--5:R-:W-:Y:S05]  /*60830*/  CALL.REL.NOINC `($_ZN7cutlass13device_kernelIN5flash19enable_sm80_to_sm89INS1_16FlashAttnBwdSm80INS1_25CollectiveMainloopBwdSm80ILi2ELi2EN4cute5tupleIJNS5_1CILi128EEES8_NS7_ILi64EEEEEENS_10bfloat16_tEfNS_4arch4Sm80ELb0ELb0ELb1ELb1ELb1ELb0ELb0ELb0ELi2ELi4ELi4ELi4ELb0EEENS1_24CollectiveEpilogueBwdGQAISA_fSD_Li256ELb1ELb1EEENS1_19SingleTileSchedulerILb1ELb0ELb0ELi128EEEEEEEEEvNT_6ParamsE$_ZN4cute3eso3ESOILb1ELb0EJNS_6LayoutINS_5tupleIJNS3_IJNS3_IJNS_1CILi4EEENS4_ILi2EEEEEENS4_ILi1EEEEEES6_NS4_ILi8EEEEEENS3_IJNS3_IJNS3_IJS8_NS4_ILi32EEEEEENS4_ILi0EEEEEENS4_ILi64EEES5_EEEEENS_10ViewEngineIPN7cutlass10bfloat16_tEEEEEC2ERKSI_RKSN_) ;  /* 0xfffa885000007944 */ /* 0x024fea0003c3ffff */
[----:B------:R2:W5:Y:S04]  /*60840*/  LDL.64 R70, [R1+0x1410] ;  /* 0x0014100001467983 */ /* 0x0005680000100a00 */
[----:B-1----:R2:W5:Y:S01]  /*60850*/  LD.E.64 R2, [R76.64+0x8] ;  /* 0x000008044c027980 */ /* 0x002562000c101b00 */
[----:B------:R-:W-:Y:S02]  /*60860*/  MOV R9, R66 ;  /* 0x0000004200097202 */ /* 0x000fe40000000f00 */
[----:B------:R-:W-:Y:S02]  /*60870*/  MOV R8, 0x60890 ;  /* 0x0006089000087802 */ /* 0x000fe40000000f00 */
[----:B--2--5:R-:W-:Y:S05]  /*60880*/  CALL.REL.NOINC `($_ZN7cutlass13device_kernelIN5flash19enable_sm80_to_sm89INS1_16FlashAttnBwdSm80INS1_25CollectiveMainloopBwdSm80ILi2ELi2EN4cute5tupleIJNS5_1CILi128EEES8_NS7_ILi64EEEEEENS_10bfloat16_tEfNS_4arch4Sm80ELb0ELb0ELb1ELb1ELb1ELb0ELb0ELb0ELi2ELi4ELi4ELi4ELb0EEENS1_24CollectiveEpilogueBwdGQAISA_fSD_Li256ELb1ELb1EEENS1_19SingleTileSchedulerILb1ELb0ELb0ELi128EEEEEEEEEvNT_6ParamsE$_ZN4cute8smem_ptrIPN7cutlass10bfloat16_tEECI1NS_12iter_adaptorIS3_S4_EEES3_) ;  /* 0xfffaa9b000007944 */ /* 0x024fea0003c3ffff */
[----:B-1----:R1:W5:Y:S01]  /*60890*/  LDL.64 R2, [R1+0x1410] ;  /* 0x0014100001027983 */ /* 0x0023620000100a00 */
[----:B------:R-:W-:-:S03]  /*608a0*/  MOV R6, 0x608c0 ;  /* 0x000608c000067802 */ /* 0x000fc60000000f00 */
[----:B-1---5:R-:W-:Y:S05]  /*608b0*/  CALL.REL.NOINC `($_ZN7cutlass13device_kernelIN5flash19enable_sm80_to_sm89INS1_16FlashAttnBwdSm80INS1_25CollectiveMainloopBwdSm80ILi2ELi2EN4cute5tupleIJNS5_1CILi128EEES8_NS7_ILi64EEEEEENS_10bfloat16_tEfNS_4arch4Sm80ELb0ELb0ELb1ELb1ELb1ELb0ELb0ELb0ELi2ELi4ELi4ELi4ELb0EEENS1_24CollectiveEpilogueBwdGQAISA_fSD_Li256ELb1ELb1EEENS1_19SingleTileSchedulerILb1ELb0ELb0ELi128EEEEEEEEEvNT_6ParamsE$_ZN4cute3eso3ESOILb1ELb0EJNS_6LayoutINS_5tupleIJNS3_IJNS_1CILi8EEENS4_ILi1EEEEEENS4_ILi2EEEEEENS3_IJNS3_IJS6_NS4_ILi0EEEEEENS4_ILi4096EEEEEEEENS_10ViewEngineINS_8smem_ptrIPN7cutlass10bfloat16_tEEEEEEEC2ERKSE_RKSL_) ;  /* 0xfffa98c000007944 */ /* 0x022fea0003c3ffff */
[----:B-1----:R1:W5:Y:S01]  /*608c0*/  LDL.64 R4, [R1+0x1410] ;  /* 0x0014100001047983 */ /* 0x0023620000100a00 */
[----:B------:R-:W-:Y:S01]  /*608d0*/  IMAD.MOV.U32 R6, RZ, RZ, R72 ;  /* 0x000000ffff067224 */ /* 0x000fe200078e0048 */
[----:B------:R-:W-:-:S02]  /*608e0*/  MOV R9, R73 ;  /* 0x0000004900097202 */ /* 0x000fc40000000f00 */
[----:B------:R-:W-:Y:S02]  /*608f0*/  MOV R8, 0x60910 ;  /* 0x0006091000087802 */ /* 0x000fe40000000f00 */
[----:B-1---5:R-:W-:Y:S05]  /*60900*/  CALL.REL.NOINC `($_ZN7cutlass13device_kernelIN5flash19enable_sm80_to_sm89INS1_16FlashAttnBwdSm80INS1_25CollectiveMainloopBwdSm80ILi2ELi2EN4cute5tupleIJNS5_1CILi128EEES8_NS7_ILi64EEEEEENS_10bfloat16_tEfNS_4arch4Sm80ELb0ELb0ELb1ELb1ELb1ELb0ELb0ELb0ELi2ELi4ELi4ELi4ELb0EEENS1_24CollectiveEpilogueBwdGQAISA_fSD_Li256ELb1ELb1EEENS1_19SingleTileSchedulerILb1ELb0ELb0ELi128EEEEEEEEEvNT_6ParamsE$_ZN4cute3eso3ESOILb1ELb0EJNS_6LayoutINS_5tupleIJNS3_IJNS_1CILi8EEENS4_ILi1EEEEEENS4_ILi2EEEEEENS3_IJNS3_IJS6_NS4_ILi0EEEEEES5_EEEEENS_10ViewEngineIPN7cutlass10bfloat16_tEEEEEC2ERKSD_RKSI_) ;  /* 0xfffa9a0000007944 */ /* 0x022fea0003c3ffff */
[----:B------:R2:W5:Y:S01]  /*60910*/  LDL.64 R2, [R1+0x1410] ;  /* 0x0014100001027983 */ /* 0x0005620000100a00 */
[----:B-1----:R-:W-:Y:S02]  /*60920*/  MOV R7, R5 ;  /* 0x0000000500077202 */ /* 0x002fe40000000f00 */
[----:B------:R-:W-:Y:S02]  /*60930*/  MOV R6, 0x60950 ;  /* 0x0006095000067802 */ /* 0x000fe40000000f00 */
[----:B--2--5:R-:W-:Y:S05]  /*60940*/  CALL.REL.NOINC `($_ZN7cutlass13device_kernelIN5flash19enable_sm80_to_sm89INS1_16FlashAttnBwdSm80INS1_25CollectiveMainloopBwdSm80ILi2ELi2EN4cute5tupleIJNS5_1CILi128EEES8_NS7_ILi64EEEEEENS_10bfloat16_tEfNS_4arch4Sm80ELb0ELb0ELb1ELb1ELb1ELb0ELb0ELb0ELi2ELi4ELi4ELi4ELb0EEENS1_24CollectiveEpilogueBwdGQAISA_fSD_Li256ELb1ELb1EEENS1_19SingleTileSchedulerILb1ELb0ELb0ELi128EEEEEEEEEvNT_6ParamsE$_ZN4cute3eso3ESOILb1ELb0EJNS_6LayoutINS_5tupleIJNS3_IJNS_1CILi8EEENS4_ILi1EEEEEENS3_IJNS4_ILi2EEEEEEEEENS3_IJNS3_IJS6_NS4_ILi0EEEEEENS3_IJNS4_ILi4096EEEEEEEEEEENS_10ViewEngineINS_8smem_ptrIPN7cutlass10bfloat16_tEEEEEEEC2ERKSG_RKSN_) ;  /* 0xfffa960000007944 */ /* 0x024fea0003c3ffff */
[----:B------:R2:W5:Y:S01]  /*60950*/  LDL.64 R6, [R1+0x1410] ;  /* 0x0014100001067983 */ /* 0x0005620000100a00 */
[----:B-1----:R-:W-:Y:S02]  /*60960*/  MOV R5, R3 ;  /* 0x0000000300057202 */ /* 0x002fe40000000f00 */
[----:B------:R-:W-:Y:S02]  /*60970*/  MOV R4, 0x60990 ;  /* 0x0006099000047802 */ /* 0x000fe40000000f00 */
[----:B--2--5:R-:W-:Y:S05]  /*60980*/  CALL.REL.NOINC `($_ZN7cutlass13device_kernelIN5flash19enable_sm80_to_sm89INS1_16FlashAttnBwdSm80INS1_25CollectiveMainloopBwdSm80ILi2ELi2EN4cute5tupleIJNS5_1CILi128EEES8_NS7_ILi64EEEEEENS_10bfloat16_tEfNS_4arch4Sm80ELb0ELb0ELb1ELb1ELb1ELb0ELb0ELb0ELi2ELi4ELi4ELi4ELb0EEENS1_24CollectiveEpilogueBwdGQAISA_fSD_Li256ELb1ELb1EEENS1_19SingleTileSchedulerILb1ELb0ELb0ELi128EEEEEEEEEvNT_6ParamsE$_ZN4cute3eso3ESOILb1ELb0EJNS_6LayoutINS_5tupleIJNS3_IJNS_1CILi8EEENS4_ILi1EEEEEENS3_IJNS4_ILi2EEEEEEEEENS3_IJNS3_IJS6_NS4_ILi0EEEEEENS3_IJS5_EEEEEEEENS_10ViewEngineIPN7cutlass10bfloat16_tEEEEEC2ERKSF_RKSK_) ;  /* 0xfffa96d000007944 */ /* 0x024fea0003c3ffff */
[----:B-1----:R1:W5:Y:S01]  /*60990*/  LDL.64 R2, [R1+0x1410] ;  /* 0x0014100001027983 */ /* 0x0023620000100a00 */
[----:B------:R-:W-:-:S03]  /*609a0*/  MOV R8, 0x609c0 ;  /* 0x000609c000087802 */ /* 0x000fc60000000f00 */
[----:B-1---5:R-:W-:Y:S05]  /*609b0*/  CALL.REL.NOINC `($_ZN7cutlass13device_kernelIN5flash19enable_sm80_to_sm89INS1_16FlashAttnBwdSm80INS1_25CollectiveMainloopBwdSm80ILi2ELi2EN4cute5tupleIJNS5_1CILi128EEES8_NS7_ILi64EEEEEENS_10bfloat16_tEfNS_4arch4Sm80ELb0ELb0ELb1ELb1ELb1ELb0ELb0ELb0ELi2ELi4ELi4ELi4ELb0EEENS1_24CollectiveEpilogueBwdGQAISA_fSD_Li256ELb1ELb1EEENS1_19SingleTileSchedulerILb1ELb0ELb0ELi128EEEEEEEEEvNT_6ParamsE$_ZN4cute3eso3ESOILb1ELb0EJNS_6LayoutINS_5tupleIJNS3_IJNS3_IJNS_1CILi8EEENS4_ILi1EEEEEES6_EEENS3_IJNS3_IJS6_S6_EEENS4_ILi2EEEEEEEEENS3_IJNS3_IJNS3_IJS6_NS4_ILi0EEEEEESD_EEENS3_IJNS3_IJSD_SD_EEES5_EEEEEEEENS_10ViewEngineIPN7cutlass10bfloat16_tEEEEEC2ERKSJ_RKSO_) ;  /* 0xfffa886000007944 */ /* 0x022fea0003c3ffff */
[----:B-1----:R1:W5:Y:S01]  /*609c0*/  LDL.64 R4, [R1+0x1410] ;  /* 0x0014100001047983 */ /* 0x0023620000100a00 */
[----:B------:R-:W-:-:S03]  /*609d0*/  MOV R8, 0x609f0 ;  /* 0x000609f000087802 */ /* 0x000fc60000000f00 */
[----:B-1---5:R-:W-:Y:S05]  /*609e0*/  CALL.REL.NOINC `($_ZN7cutlass13device_kernelIN5flash19enable_sm80_to_sm89INS1_16FlashAttnBwdSm80INS1_25CollectiveMainloopBwdSm80ILi2ELi2EN4cute5tupleIJNS5_1CILi128EEES8_NS7_ILi64EEEEEENS_10bfloat16_tEfNS_4arch4Sm80ELb0ELb0ELb1ELb1ELb1ELb0ELb0ELb0ELi2ELi4ELi4ELi4ELb0EEENS1_24CollectiveEpilogueBwdGQAISA_fSD_Li256ELb1ELb1EEENS1_19SingleTileSchedulerILb1ELb0ELb0ELi128EEEEEEEEEvNT_6ParamsE$_ZN4cute3eso3ESOILb1ELb0EJNS_6LayoutINS_5tupleIJNS3_IJNS3_IJNS_1CILi8EEENS4_ILi1EEEEEES6_EEENS3_IJNS3_IJS6_S6_EEENS4_ILi2EEEEEEEEENS3_IJNS3_IJNS3_IJS6_NS4_ILi0EEEEEESD_EEENS3_IJNS3_IJSD_SD_EEENS4_ILi4096EEEEEEEEEEENS_10ViewEngineINS_8smem_ptrIPN7cutlass10bfloat16_tEEEEEEEC2ERKSK_RKSR_) ;  /* 0xfffa875000007944 */ /* 0x022fea0003c3ffff */
[----:B-1----:R1:W5:Y:S01]  /*609f0*/  LDL.64 R2, [R1+0x1410] ;  /* 0x0014100001027983 */ /* 0x0023620000100a00 */
[----:B------:R-:W-:Y:S01]  /*60a00*/  IMAD.MOV.U32 R6, RZ, RZ, R4 ;  /* 0x000000ffff067224 */ /* 0x000fe200078e0004 */
[----:B------:R-:W-:-:S02]  /*60a10*/  MOV R9, R5 ;  /* 0x0000000500097202 */ /* 0x000fc40000000f00 */
[----:B------:R-:W-:Y:S02]  /*60a20*/  MOV R8, 0x60a40 ;  /* 0x00060a4000087802 */ /* 0x000fe40000000f00 */
[----:B-1---5:R-:W-:Y:S05]  /*60a30*/  CALL.REL.NOINC `($_ZN7cutlass13device_kernelIN5flash19enable_sm80_to_sm89INS1_16FlashAttnBwdSm80INS1_25CollectiveMainloopBwdSm80ILi2ELi2EN4cute5tupleIJNS5_1CILi128EEES8_NS7_ILi64EEEEEENS_10bfloat16_tEfNS_4arch4Sm80ELb0ELb0ELb1ELb1ELb1ELb0ELb0ELb0ELi2ELi4ELi4ELi4ELb0EEENS1_24CollectiveEpilogueBwdGQAISA_fSD_Li256ELb1ELb1EEENS1_19SingleTileSchedulerILb1ELb0ELb0ELi128EEEEEEEEEvNT_6ParamsE$_ZN4cute3eso3ESOILb1ELb0EJNS_6LayoutINS_5tupleIJNS3_IJNS_1CILi8EEENS4_ILi1EEEEEENS4_ILi2EEEEEENS3_IJNS3_IJS6_NS4_ILi0EEEEEES5_EEEEENS_10ViewEngineIPN7cutlass10bfloat16_tEEEEEC2ERKSD_RKSI_) ;  /* 0xfffa98d000007944 */ /* 0x022fea0003c3ffff */
[----:B------:R2:W5:Y:S01]  /*60a40*/  LDL.64 R14, [R1+0x1410] ;  /* 0x00141000010e7983 */ /* 0x0005620000100a00 */
[----:B------:R-:W-:Y:S02]  /*60a50*/  MOV R9, R66 ;  /* 0x0000004200097202 */ /* 0x000fe40000000f00 */
[----:B------:R-:W-:Y:S02]  /*60a60*/  MOV R8, 0x60a80 ;  /* 0x00060a8000087802 */ /* 0x000fe40000000f00 */
[----:B-12--5:R-:W-:Y:S05]  /*60a70*/  CALL.REL.NOINC `($_ZN7cutlass13device_kernelIN5flash19enable_sm80_to_sm89INS1_16FlashAttnBwdSm80INS1_25CollectiveMainloopBwdSm80ILi2ELi2EN4cute5tupleIJNS5_1CILi128EEES8_NS7_ILi64EEEEEENS_10bfloat16_tEfNS_4arch4Sm80ELb0ELb0ELb1ELb1ELb1ELb0ELb0ELb0ELi2ELi4ELi4ELi4ELb0EEENS1_24CollectiveEpilogueBwdGQAISA_fSD_Li256ELb1ELb1EEENS1_19SingleTileSchedulerILb1ELb0ELb0ELi128EEEEEEEEEvNT_6ParamsE$_ZN4cute8smem_ptrIPN7cutlass10bfloat16_tEECI1NS_12iter_adaptorIS3_S4_EEES3_) ;  /* 0xfffaa7c000007944 */ /* 0x026fea0003c3ffff */
[----:B-1----:R1:W5:Y:S01]  /*60a80*/  LDL.64 R2, [R1+0x1410] ;  /* 0x0014100001027983 */ /* 0x0023620000100a00 */
[----:B------:R-:W-:-:S03]  /*60a90*/  MOV R6, 0x60ab0 ;  /* 0x00060ab000067802 */ /* 0x000fc60000000f00 */
        /* <DEDUP_REMOVED lines=50> */
[----:B-1----:R-:W-:-:S03]  /*60dc0*/  MOV R4, 0x60de0 ;  /* 0x00060de000047802 */ /* 0x002fc60000000f00 */
[----:B--2--5:R-:W-:Y:S05]  /*60dd0*/  CALL.REL.NOINC `($_ZN7cutlass13device_kernelIN5flash19enable_sm80_to_sm89INS1_16FlashAttnBwdSm80INS1_25CollectiveMainloopBwdSm80ILi2ELi2EN4cute5tupleIJNS5_1CILi128EEES8_NS7_ILi64EEEEEENS_10bfloat16_tEfNS_4arch4Sm80ELb0ELb0ELb1ELb1ELb1ELb0ELb0ELb0ELi2ELi4ELi4ELi4ELb0EEENS1_24CollectiveEpilogueBwdGQAISA_fSD_Li256ELb1ELb1EEENS1_19SingleTileSchedulerILb1ELb0ELb0ELi128EEEEEEEEEvNT_6ParamsE$_ZN4cute3eso3ESOILb1ELb0EJNS_6LayoutINS_5tupleIJNS3_IJNS_1CILi4EEENS4_ILi1EEEEEEEEENS3_IJNS3_IJS6_NS4_ILi0EEEEEEEEEEENS_10ViewEngineIPjEEEEC2ERKSC_RKSF_) ;  /* 0xfffa8f1000007944 */ /* 0x024fea0003c3ffff */
[----:B------:R2:W5:Y:S01]  /*60de0*/  LDL.64 R8, [R1+0x1410] ;  /* 0x0014100001087983 */ /* 0x0005620000100a00 */
[----:B------:R-:W-:-:S02]  /*60df0*/  MOV R4, R6 ;  /* 0x0000000600047202 */ /* 0x000fc40000000f00 */
[----:B-1----:R-:W-:Y:S02]  /*60e00*/  MOV R2, 0x60e20 ;  /* 0x00060e2000027802 */ /* 0x002fe40000000f00 */
[----:B--2--5:R-:W-:Y:S05]  /*60e10*/  CALL.REL.NOINC `($_ZN7cutlass13device_kernelIN5flash19enable_sm80_to_sm89INS1_16FlashAttnBwdSm80INS1_25CollectiveMainloopBwdSm80ILi2ELi2EN4cute5tupleIJNS5_1CILi128EEES8_NS7_ILi64EEEEEENS_10bfloat16_tEfNS_4arch4Sm80ELb0ELb0ELb1ELb1ELb1ELb0ELb0ELb0ELi2ELi4ELi4ELi4ELb0EEENS1_24CollectiveEpilogueBwdGQAISA_fSD_Li256ELb1ELb1EEENS1_19SingleTileSchedulerILb1ELb0ELb0ELi128EEEEEEEEEvNT_6ParamsE$_ZN73_INTERNAL_24fd9406_37_flash_bwd_hdim64_bf16_softcap_sm80_cu_8e232a79_330724__cvta_generic_to_sharedEPKv) ;  /* 0xfffaa52000007944 */ /* 0x024fea0003c3ffff */
        /* <DEDUP_REMOVED lines=59> */
[----:B------:R-:W1:Y:S04]  /*611d0*/  LDSM.16.M88.4 R4, [R4] ;  /* 0x000000000404783b */ /* 0x000e680000000200 */
[----:B-1----:R1:W-:Y:S04]  /*611e0*/  ST.E [R8.64], R4 ;  /* 0x0000000408007985 */ /* 0x0023e8000c101904 */
[----:B------:R1:W-:Y:S04]  /*611f0*/  ST.E [R8.64+0x4], R5 ;  /* 0x0000040508007985 */ /* 0x0003e8000c101904 */
[----:B------:R1:W-:Y:S04]  /*61200*/  ST.E [R8.64+0x8], R6 ;  /* 0x0000080608007985 */ /* 0x0003e8000c101904 */
[----:B------:R1:W-:Y:S04]  /*61210*/  ST.E [R8.64+0xc], R7 ;  /* 0x00000c0708007985 */ /* 0x0003e8000c101904 */
[----:B------:R1:W5:Y:S01]  /*61220*/  LD.E R3, [R74.64] ;  /* 0x000000044a037980 */ /* 0x000362000c101900 */
[----:B------:R-:W-:-:S03]  /*61230*/  MOV R10, 0x61250 ;  /* 0x00061250000a7802 */ /* 0x000fc60000000f00 */
[----:B-1---5:R-:W-:Y:S05]  /*61240*/  CALL.REL.NOINC `($_ZN7cutlass13device_kernelIN5flash19enable_sm80_to_sm89INS1_16FlashAttnBwdSm80INS1_25CollectiveMainloopBwdSm80ILi2ELi2EN4cute5tupleIJNS5_1CILi128EEES8_NS7_ILi64EEEEEENS_10bfloat16_tEfNS_4arch4Sm80ELb0ELb0ELb1ELb1ELb1ELb0ELb0ELb0ELi2ELi4ELi4ELi4ELb0EEENS1_24CollectiveEpilogueBwdGQAISA_fSD_Li256ELb1ELb1EEENS1_19SingleTileSchedulerILb1ELb0ELb0ELi128EEEEEEEEEvNT_6ParamsE$_ZZN4cute5sliceINS_5tupleIJNS_10UnderscoreES2_NS_1CILi0EEEEEENS1_IJNS1_IJNS3_ILi1EEES4_EEEiNS3_ILi1024EEEEEEEEDaRKT_RKT0_ENKUlRKT_RKT0_E_clIS2_iEEDaSI_SL_) ;  /* 0xfffab81000007944 */ /* 0x022fea0003c3ffff */
[----:B------:R-:W-:Y:S02]  /*61250*/  MOV R4, 0x61270 ;  /* 0x0006127000047802 */ /* 0x000fe40000000f00 */
[----:B-1---5:R-:W-:Y:S05]  /*61260*/  CALL.REL.NOINC `($_ZN7cutlass13device_kernelIN5flash19enable_sm80_to_sm89INS1_16FlashAttnBwdSm80INS1_25CollectiveMainloopBwdSm80ILi2ELi2EN4cute5tupleIJNS5_1CILi128EEES8_NS7_ILi64EEEEEENS_10bfloat16_tEfNS_4arch4Sm80ELb0ELb0ELb1ELb1ELb1ELb0ELb0ELb0ELi2ELi4ELi4ELi4ELb0EEENS1_24CollectiveEpilogueBwdGQAISA_fSD_Li256ELb1ELb1EEENS1_19SingleTileSchedulerILb1ELb0ELb0ELi128EEEEEEEEEvNT_6ParamsE$_ZZN4cute12filter_tupleINS_5tupleIJNS_10UnderscoreES2_NS_1CILi0EEEEEENS1_IJNS1_IJNS3_ILi1EEES4_EEEiNS3_ILi1024EEEEEEZNS_5sliceIS5_S9_EEDaRKT_RKT0_EUlRKT_RKT0_E_EEDaSD_SG_OT1_ENKUlDpSJ_E_clIJNS1_IJS7_EEENS1_IJiEEENS1_IJEEEEEEDaSQ_) ;  /* 0xfffaa42000007944 */ /* 0x022fea0003c3ffff */
[----:B------:R-:W-:Y:S02]  /*61270*/  MOV R6, 0x61290 ;  /* 0x0006129000067802 */ /* 0x000fe40000000f00 */
[----:B-1---5:R-:W-:Y:S05]  /*61280*/  CALL.REL.NOINC `($_ZN7cutlass13device_kernelIN5flash19enable_sm80_to_sm89INS1_16FlashAttnBwdSm80INS1_25CollectiveMainloopBwdSm80ILi2ELi2EN4cute5tupleIJNS5_1CILi128EEES8_NS7_ILi64EEEEEENS_10bfloat16_tEfNS_4arch4Sm80ELb0ELb0ELb1ELb1ELb1ELb0ELb0ELb0ELi2ELi4ELi4ELi4ELb0EEENS1_24CollectiveEpilogueBwdGQAISA_fSD_Li256ELb1ELb1EEENS1_19SingleTileSchedulerILb1ELb0ELb0ELi128EEEEEEEEEvNT_6ParamsE$_ZN4cute5tupleIJNS0_IJNS0_IJNS_1CILi8EEENS1_ILi1EEEEEENS1_ILi2EEEEEENS0_IJNS0_IJS3_NS1_ILi0EEEEEEiEEEEEC2ERKS6_RKS9_) ;  /* 0xfffa97e000007944 */ /* 0x022fea0003c3ffff */
[----:B-1----:R1:W5:Y:S01]  /*61290*/  LDL R3, [R1+0x1410] ;  /* 0x0014100001037983 */ /* 0x0023620000100800 */
[----:B------:R-:W-:-:S03]  /*612a0*/  MOV R6, 0x612c0 ;  /* 0x000612c000067802 */ /* 0x000fc60000000f00 */
[----:B-1---5:R-:W-:Y:S05]  /*612b0*/  CALL.REL.NOINC `($_ZN7cutlass13device_kernelIN5flash19enable_sm80_to_sm89INS1_16FlashAttnBwdSm80INS1_25CollectiveMainloopBwdSm80ILi2ELi2EN4cute5tupleIJNS5_1CILi128EEES8_NS7_ILi64EEEEEENS_10bfloat16_tEfNS_4arch4Sm80ELb0ELb0ELb1ELb1ELb1ELb0ELb0ELb0ELi2ELi4ELi4ELi4ELb0EEENS1_24CollectiveEpilogueBwdGQAISA_fSD_Li256ELb1ELb1EEENS1_19SingleTileSchedulerILb1ELb0ELb0ELi128EEEEEEEEEvNT_6ParamsE$_ZN4cute3eso3ESOILb0ELb1EJNS_6LayoutINS_5tupleIJNS3_IJNS_1CILi8EEENS4_ILi1EEEEEENS4_ILi2EEEEEENS3_IJNS3_IJS6_NS4_ILi0EEEEEEiEEEEESA_EEC2ERKSD_RKSA_) ;  /* 0xfffa609000007944 */ /* 0x022fea0003c3ffff */
[----:B------:R2:W5:Y:S04]  /*612c0*/  LDL R4, [R1+0x1410] ;  /* 0x0014100001047983 */ /* 0x0005680000100800 */
[----:B-1----:R2:W5:Y:S01]  /*612d0*/  LD.E.64 R2, [R74.64+0x8] ;  /* 0x000008044a027980 */ /* 0x002562000c101b00 */
[----:B------:R-:W-:-:S02]  /*612e0*/  MOV R9, R66 ;  /* 0x0000004200097202 */ /* 0x000fc40000000f00 */
[----:B------:R-:W-:Y:S02]  /*612f0*/  MOV R8, 0x61310 ;  /* 0x0006131000087802 */ /* 0x000fe40000000f00 */
[----:B--2--5:R-:W-:Y:S05]  /*61300*/  CALL.REL.NOINC `($_ZN7cutlass13device_kernelIN5flash19enable_sm80_to_sm89INS1_16FlashAttnBwdSm80INS1_25CollectiveMainloopBwdSm80ILi2ELi2EN4cute5tupleIJNS5_1CILi128EEES8_NS7_ILi64EEEEEENS_10bfloat16_tEfNS_4arch4Sm80ELb0ELb0ELb1ELb1ELb1ELb0ELb0ELb0ELi2ELi4ELi4ELi4ELb0EEENS1_24CollectiveEpilogueBwdGQAISA_fSD_Li256ELb1ELb1EEENS1_19SingleTileSchedulerILb1ELb0ELb0ELi128EEEEEEEEEvNT_6ParamsE$_ZN4cute8smem_ptrIPN7cutlass10bfloat16_tEECI1NS_12iter_adaptorIS3_S4_EEES3_) ;  /* 0xfffa9f3000007944 */ /* 0x024fea0003c3ffff */
[----:B-1----:R-:W2:Y:S01]  /*61310*/  LDL.64 R2, [R1+0x1410] ;  /* 0x0014100001027983 */ /* 0x002ea20000100a00 */
[----:B------:R-:W-:Y:S02]  /*61320*/  MOV R6, R4 ;  /* 0x0000000400067202 */ /* 0x000fe40000000f00 */
[----:B------:R-:W-:Y:S01]  /*61330*/  MOV R4, 0x61360 ;  /* 0x0006136000047802 */ /* 0x000fe20000000f00 */
[----:B--2---:R1:W-:Y:S04]  /*61340*/  STL.64 [R1+0x1448], R2 ;  /* 0x0014480201007387 */ /* 0x0043e80000100a00 */
[----:B-1----:R-:W-:Y:S05]  /*61350*/  CALL.REL.NOINC `($_ZN7cutlass13device_kernelIN5flash19enable_sm80_to_sm89INS1_16FlashAttnBwdSm80INS1_25CollectiveMainloopBwdSm80ILi2ELi2EN4cute5tupleIJNS5_1CILi128EEES8_NS7_ILi64EEEEEENS_10bfloat16_tEfNS_4arch4Sm80ELb0ELb0ELb1ELb1ELb1ELb0ELb0ELb0ELi2ELi4ELi4ELi4ELb0EEENS1_24CollectiveEpilogueBwdGQAISA_fSD_Li256ELb1ELb1EEENS1_19SingleTileSchedulerILb1ELb0ELb0ELi128EEEEEEEEEvNT_6ParamsE$_ZN4cute3eso3ESOILb0ELb0EJNS_6LayoutINS_5tupleIJNS3_IJNS_1CILi8EEENS4_ILi1EEEEEENS4_ILi2EEEEEENS3_IJNS3_IJS6_NS4_ILi0EEEEEEiEEEEENS_10ViewEngineINS_8smem_ptrIPN7cutlass10bfloat16_tEEEEEEEC2ERKSD_RKSK_) ;  /* 0xfffa53c000007944 */ /* 0x002fea0003c3ffff */
[----:B-1----:R1:W5:Y:S04]  /*61360*/  LDL R8, [R1+0x1410] ;  /* 0x0014100001087983 */ /* 0x0023680000100800 */
[----:B------:R1:W5:Y:S01]  /*61370*/  LDL.64 R12, [R1+0x1418] ;  /* 0x00141800010c7983 */ /* 0x0003620000100a00 */
[----:B------:R-:W-:Y:S01]  /*61380*/  IMAD.MOV.U32 R10, RZ, RZ, R70 ;  /* 0x000000ffff0a7224 */ /* 0x000fe200078e0046 */
[----:B------:R-:W-:-:S02]  /*61390*/  MOV R11, R71 ;  /* 0x00000047000b7202 */ /* 0x000fc40000000f00 */
[----:B------:R-:W-:Y:S02]  /*613a0*/  MOV R6, 0x613c0 ;  /* 0x000613c000067802 */ /* 0x000fe40000000f00 */
[----:B-1---5:R-:W-:Y:S05]  /*613b0*/  CALL.REL.NOINC `($_ZN7cutlass13device_kernelIN5flash19enable_sm80_to_sm89INS1_16FlashAttnBwdSm80INS1_25CollectiveMainloopBwdSm80ILi2ELi2EN4cute5tupleIJNS5_1CILi128EEES8_NS7_ILi64EEEEEENS_10bfloat16_tEfNS_4arch4Sm80ELb0ELb0ELb1ELb1ELb1ELb0ELb0ELb0ELi2ELi4ELi4ELi4ELb0EEENS1_24CollectiveEpilogueBwdGQAISA_fSD_Li256ELb1ELb1EEENS1_19SingleTileSchedulerILb1ELb0ELb0ELi128EEEEEEEEEvNT_6ParamsE$_ZN4cute3eso3ESOILb1ELb0EJNS_6LayoutINS_5tupleIJNS3_IJNS3_IJNS_1CILi4EEENS4_ILi2EEEEEENS4_ILi1EEEEEES6_EEENS3_IJNS3_IJNS3_IJS8_NS4_ILi32EEEEEENS4_ILi0EEEEEENS4_ILi64EEEEEEEENS_10ViewEngineIPN7cutlass10bfloat16_tEEEEEC2ERKSH_RKSM_) ;  /* 0xfffa7c5000007944 */ /* 0x022fea0003c3ffff */
[----:B------:R2:W5:Y:S01]  /*613c0*/  LDL.64 R4, [R1+0x1410] ;  /* 0x0014100001047983 */ /* 0x0005620000100a00 */
[----:B------:R-:W-:Y:S02]  /*613d0*/  MOV R3, R8 ;  /* 0x0000000800037202 */ /* 0x000fe40000000f00 */
[----:B------:R-:W-:Y:S02]  /*613e0*/  MOV R6, 0x61400 ;  /* 0x0006140000067802 */ /* 0x000fe40000000f00 */
[----:B-12--5:R-:W-:Y:S05]  /*613f0*/  CALL.REL.NOINC `($_ZN7cutlass13device_kernelIN5flash19enable_sm80_to_sm89INS1_16FlashAttnBwdSm80INS1_25CollectiveMainloopBwdSm80ILi2ELi2EN4cute5tupleIJNS5_1CILi128EEES8_NS7_ILi64EEEEEENS_10bfloat16_tEfNS_4arch4Sm80ELb0ELb0ELb1ELb1ELb1ELb0ELb0ELb0ELi2ELi4ELi4ELi4ELb0EEENS1_24CollectiveEpilogueBwdGQAISA_fSD_Li256ELb1ELb1EEENS1_19SingleTileSchedulerILb1ELb0ELb0ELi128EEEEEEEEEvNT_6ParamsE$_ZZN4cute4takeILi1ELi2ENS_5tupleIJNS1_IJNS_1CILi1EEENS2_ILi0EEEEEEiEEEEEDaRKT1_ENKUlDpRKT_E_clIJiEEEDaSD_) ;  /* 0xfffab3c000007944 */ /* 0x026fea0003c3ffff */
[----:B------:R-:W-:Y:S02]  /*61400*/  MOV R6, 0x61420 ;  /* 0x0006142000067802 */ /* 0x000fe40000000f00 */
[----:B-1---5:R-:W-:Y:S05]  /*61410*/  CALL.REL.NOINC `($_ZN7cutlass13device_kernelIN5flash19enable_sm80_to_sm89INS1_16FlashAttnBwdSm80INS1_25CollectiveMainloopBwdSm80ILi2ELi2EN4cute5tupleIJNS5_1CILi128EEES8_NS7_ILi64EEEEEENS_10bfloat16_tEfNS_4arch4Sm80ELb0ELb0ELb1ELb1ELb1ELb0ELb0ELb0ELi2ELi4ELi4ELi4ELb0EEENS1_24CollectiveEpilogueBwdGQAISA_fSD_Li256ELb1ELb1EEENS1_19SingleTileSchedulerILb1ELb0ELb0ELi128EEEEEEEEEvNT_6ParamsE$_ZN4cute3eso3ESOILb1ELb0EJNS_5tupleIJNS_1CILi1EEENS3_ILi0EEEEEENS2_IJiEEEEEC2ERKS6_RKS7_) ;  /* 0xfffa74f000007944 */ /* 0x022fea0003c3ffff */
[----:B-1----:R1:W5:Y:S01]  /*61420*/  LDL R3, [R1+0x1410] ;  /* 0x0014100001037983 */ /* 0x0023620000100800 */
[----:B------:R-:W-:-:S03]  /*61430*/  MOV R6, 0x61450 ;  /* 0x0006145000067802 */ /* 0x000fc60000000f00 */
[----:B-1---5:R-:W-:Y:S05]  /*61440*/  CALL.REL.NOINC `($_ZN7cutlass13device_kernelIN5flash19enable_sm80_to_sm89INS1_16FlashAttnBwdSm80INS1_25CollectiveMainloopBwdSm80ILi2ELi2EN4cute5tupleIJNS5_1CILi128EEES8_NS7_ILi64EEEEEENS_10bfloat16_tEfNS_4arch4Sm80ELb0ELb0ELb1ELb1ELb1ELb0ELb0ELb0ELi2ELi4ELi4ELi4ELb0EEENS1_24CollectiveEpilogueBwdGQAISA_fSD_Li256ELb1ELb1EEENS1_19SingleTileSchedulerILb1ELb0ELb0ELi128EEEEEEEEEvNT_6ParamsE$_ZN4cute5tupleIJNS0_IJNS0_IJNS_1CILi8EEENS1_ILi1EEEEEENS0_IJNS1_ILi2EEEEEEEEENS0_IJNS0_IJS3_NS1_ILi0EEEEEENS0_IJiEEEEEEEEC2ERKS7_RKSB_) ;  /* 0xfffa95e000007944 */ /* 0x022fea0003c3ffff */
[----:B------:R2:W5:Y:S01]  /*61450*/  LDL R8, [R1+0x1410] ;  /* 0x0014100001087983 */ /* 0x0005620000100800 */
[----:B------:R-:W-:-:S03]  /*61460*/  MOV R6, 0x61490 ;  /* 0x0006149000067802 */ /* 0x000fc60000000f00 */
[----:B------:R2:W-:Y:S04]  /*61470*/  STL.64 [R1+0x1448], R12 ;  /* 0x0014480c01007387 */ /* 0x0005e80000100a00 */
[----:B-12--5:R-:W-:Y:S05]  /*61480*/  CALL.REL.NOINC `($_ZN7cutlass13device_kernelIN5flash19enable_sm80_to_sm89INS1_16FlashAttnBwdSm80INS1_25CollectiveMainloopBwdSm80ILi2ELi2EN4cute5tupleIJNS5_1CILi128EEES8_NS7_ILi64EEEEEENS_10bfloat16_tEfNS_4arch4Sm80ELb0ELb0ELb1ELb1ELb1ELb0ELb0ELb0ELi2ELi4ELi4ELi4ELb0EEENS1_24CollectiveEpilogueBwdGQAISA_fSD_Li256ELb1ELb1EEENS1_19SingleTileSchedulerILb1ELb0ELb0ELi128EEEEEEEEEvNT_6ParamsE$_ZN4cute3eso3ESOILb0ELb0EJNS_6LayoutINS_5tupleIJNS3_IJNS_1CILi8EEENS4_ILi1EEEEEENS3_IJNS4_ILi2EEEEEEEEENS3_IJNS3_IJS6_NS4_ILi0EEEEEENS3_IJiEEEEEEEENS_10ViewEngineINS_8smem_ptrIPN7cutlass10bfloat16_tEEEEEEEC2ERKSF_RKSM_) ;  /* 0xfffa522000007944 */ /* 0x026fea0003c3ffff */
[----:B-1----:R1:W5:Y:S04]  /*61490*/  LDL R8, [R1+0x1410] ;  /* 0x0014100001087983 */ /* 0x0023680000100800 */
[----:B------:R1:W5:Y:S01]  /*614a0*/  LDL.64 R14, [R1+0x1418] ;  /* 0x00141800010e7983 */ /* 0x0003620000100a00 */
[----:B------:R-:W-:-:S03]  /*614b0*/  MOV R6, 0x614d0 ;  /* 0x000614d000067802 */ /* 0x000fc60000000f00 */
[----:B-1---5:R-:W-:Y:S05]  /*614c0*/  CALL.REL.NOINC `($_ZN7cutlass13device_kernelIN5flash19enable_sm80_to_sm89INS1_16FlashAttnBwdSm80INS1_25CollectiveMainloopBwdSm80ILi2ELi2EN4cute5tupleIJNS5_1CILi128EEES8_NS7_ILi64EEEEEENS_10bfloat16_tEfNS_4arch4Sm80ELb0ELb0ELb1ELb1ELb1ELb0ELb0ELb0ELi2ELi4ELi4ELi4ELb0EEENS1_24CollectiveEpilogueBwdGQAISA_fSD_Li256ELb1ELb1EEENS1_19SingleTileSchedulerILb1ELb0ELb0ELi128EEEEEEEEEvNT_6ParamsE$_ZN4cute3eso3ESOILb1ELb0EJNS_6LayoutINS_5tupleIJNS3_IJNS3_IJNS_1CILi4EEENS4_ILi2EEEEEENS4_ILi1EEEEEENS3_IJS6_EEEEEENS3_IJNS3_IJNS3_IJS8_NS4_ILi32EEEEEENS4_ILi0EEEEEENS3_IJNS4_ILi64EEEEEEEEEEENS_10ViewEngineIPN7cutlass10bfloat16_tEEEEEC2ERKSJ_RKSO_) ;  /* 0xfffa7b0000007944 */ /* 0x022fea0003c3ffff */
[----:B-1----:R1:W5:Y:S01]  /*614d0*/  LDL.64 R2, [R1+0x1410] ;  /* 0x0014100001027983 */ /* 0x0023620000100a00 */
[----:B------:R-:W-:-:S03]  /*614e0*/  MOV R6, 0x61500 ;  /* 0x0006150000067802 */ /* 0x000fc60000000f00 */
[----:B-1---5:R-:W-:Y:S05]  /*614f0*/  CALL.REL.NOINC `($_ZN7cutlass13device_kernelIN5flash19enable_sm80_to_sm89INS1_16FlashAttnBwdSm80INS1_25CollectiveMainloopBwdSm80ILi2ELi2EN4cute5tupleIJNS5_1CILi128EEES8_NS7_ILi64EEEEEENS_10bfloat16_tEfNS_4arch4Sm80ELb0ELb0ELb1ELb1ELb1ELb0ELb0ELb0ELi2ELi4ELi4ELi4ELb0EEENS1_24CollectiveEpilogueBwdGQAISA_fSD_Li256ELb1ELb1EEENS1_19SingleTileSchedulerILb1ELb0ELb0ELi128EEEEEEEEEvNT_6ParamsE$_ZN4cute3eso3ESOILb1ELb0EJNS_6LayoutINS_5tupleIJNS3_IJNS3_IJNS3_IJNS_1CILi4EEENS4_ILi2EEEEEENS4_ILi1EEEEEES8_EEENS3_IJNS3_IJNS3_IJS8_S8_EEES8_EEES6_EEEEEENS3_IJNS3_IJNS3_IJNS3_IJS8_NS4_ILi32EEEEEENS4_ILi0EEEEEESH_EEENS3_IJNS3_IJNS3_IJSH_SH_EEESH_EEENS4_ILi64EEEEEEEEEEENS_10ViewEngineIPN7cutlass10bfloat16_tEEEEEC2ERKSP_RKSU_) ;  /* 0xfffa79c000007944 */ /* 0x022fea0003c3ffff */
[----:B------:R2:W5:Y:S01]  /*61500*/  LDL.64 R10, [R1+0x1410] ;  /* 0x00141000010a7983 */ /* 0x0005620000100a00 */
[----:B-1----:R-:W-:Y:S02]  /*61510*/  MOV R3, R8 ;  /* 0x0000000800037202 */ /* 0x002fe40000000f00 */
[----:B------:R-:W-:Y:S02]  /*61520*/  MOV R4, 0x61540 ;  /* 0x0006154000047802 */ /* 0x000fe40000000f00 */
[----:B--2--5:R-:W-:Y:S05]  /*61530*/  CALL.REL.NOINC `($_ZN7cutlass13device_kernelIN5flash19enable_sm80_to_sm89INS1_16FlashAttnBwdSm80INS1_25CollectiveMainloopBwdSm80ILi2ELi2EN4cute5tupleIJNS5_1CILi128EEES8_NS7_ILi64EEEEEENS_10bfloat16_tEfNS_4arch4Sm80ELb0ELb0ELb1ELb1ELb1ELb0ELb0ELb0ELi2ELi4ELi4ELi4ELb0EEENS1_24CollectiveEpilogueBwdGQAISA_fSD_Li256ELb1ELb1EEENS1_19SingleTileSchedulerILb1ELb0ELb0ELi128EEEEEEEEEvNT_6ParamsE$_ZN4cute5tupleIJNS0_IJNS_1CILi2EEEEEENS0_IJiEEEEEC2ERKS3_RKS4_) ;  /* 0xfffa977000007944 */ /* 0x024fea0003c3ffff */
[----:B------:R-:W2:Y:S01]  /*61540*/  LDL R4, [R1+0x1410] ;  /* 0x0014100001047983 */ /* 0x000ea20000100800 */
[----:B-1----:R-:W-:-:S02]  /*61550*/  MOV R2, R58 ;  /* 0x0000003a00027202 */ /* 0x002fc40000000f00 */
[----:B------:R-:W-:Y:S01]  /*61560*/  MOV R12, 0x61590 ;  /* 0x00061590000c7802 */ /* 0x000fe20000000f00 */
[----:B--2---:R1:W-:Y:S04]  /*61570*/  STL [R1+0x1448], R4 ;  /* 0x0014480401007387 */ /* 0x0043e80000100800 */
[----:B-1----:R-:W-:Y:S05]  /*61580*/  CALL.REL.NOINC `($_ZN7cutlass13device_kernelIN5flash19enable_sm80_to_sm89INS1_16FlashAttnBwdSm80INS1_25CollectiveMainloopBwdSm80ILi2ELi2EN4cute5tupleIJNS5_1CILi128EEES8_NS7_ILi64EEEEEENS_10bfloat16_tEfNS_4arch4Sm80ELb0ELb0ELb1ELb1ELb1ELb0ELb0ELb0ELi2ELi4ELi4ELi4ELb0EEENS1_24CollectiveEpilogueBwdGQAISA_fSD_Li256ELb1ELb1EEENS1_19SingleTileSchedulerILb1ELb0ELb0ELi128EEEEEEEEEvNT_6ParamsE$_ZZN4cute14logical_divideINS_5tupleIJNS1_IJNS_1CILi8EEENS2_ILi1EEEEEENS1_IJNS2_ILi2EEEEEEEEENS1_IJNS1_IJS4_NS2_ILi0EEEEEENS1_IJiEEEEEENS1_IJS5_NS_6LayoutIS4_S9_EEEEEEEDaRKNSD_IT_T0_EERKT1_ENKUlRKT_RKT0_E_clINSD_IS7_SB_EESE_EEDaSQ_ST_) ;  /* 0xfffaad6000007944 */ /* 0x002fea0003c3ffff */
[----:B------:R-:W-:Y:S02]  /*61590*/  MOV R4, 0x615b0 ;  /* 0x000615b000047802 */ /* 0x000fe40000000f00 */
[----:B-1---5:R-:W-:Y:S05]  /*615a0*/  CALL.REL.NOINC `($_ZN7cutlass13device_kernelIN5flash19enable_sm80_to_sm89INS1_16FlashAttnBwdSm80INS1_25CollectiveMainloopBwdSm80ILi2ELi2EN4cute5tupleIJNS5_1CILi128EEES8_NS7_ILi64EEEEEENS_10bfloat16_tEfNS_4arch4Sm80ELb0ELb0ELb1ELb1ELb1ELb0ELb0ELb0ELi2ELi4ELi4ELi4ELb0EEENS1_24CollectiveEpilogueBwdGQAISA_fSD_Li256ELb1ELb1EEENS1_19SingleTileSchedulerILb1ELb0ELb0ELi128EEEEEEEEEvNT_6ParamsE$_ZN4cute3eso3ESOILb1ELb0EJNS_5tupleIJNS2_IJNS_1CILi1EEENS3_ILi0EEEEEENS2_IJS5_S5_EEEEEENS2_IJS5_iEEEEEC2ERKS8_RKS9_) ;  /* 0xfffa6e9000007944 */ /* 0x022fea0003c3ffff */
[----:B-1----:R1:W5:Y:S01]  /*615b0*/  LDL R3, [R1+0x1410] ;  /* 0x0014100001037983 */ /* 0x0023620000100800 */
[----:B------:R-:W-:-:S03]  /*615c0*/  MOV R4, 0x615e0 ;  /* 0x000615e000047802 */ /* 0x000fc60000000f00 */
[----:B-1---5:R-:W-:Y:S05]  /*615d0*/  CALL.REL.NOINC `($_ZN7cutlass13device_kernelIN5flash19enable_sm80_to_sm89INS1_16FlashAttnBwdSm80INS1_25CollectiveMainloopBwdSm80ILi2ELi2EN4cute5tupleIJNS5_1CILi128EEES8_NS7_ILi64EEEEEENS_10bfloat16_tEfNS_4arch4Sm80ELb0ELb0ELb1ELb1ELb1ELb0ELb0ELb0ELi2ELi4ELi4ELi4ELb0EEENS1_24CollectiveEpilogueBwdGQAISA_fSD_Li256ELb1ELb1EEENS1_19SingleTileSchedulerILb1ELb0ELb0ELi128EEEEEEEEEvNT_6ParamsE$_ZN4cute5tupleIJNS0_IJNS0_IJNS0_IJNS_1CILi8EEENS1_ILi1EEEEEENS0_IJS3_S3_EEEEEENS0_IJS3_NS1_ILi2EEEEEEEEENS0_IJNS0_IJNS0_IJS3_NS1_ILi0EEEEEENS0_IJSA_SA_EEEEEENS0_IJSA_iEEEEEEEEC2ERKS9_RKSF_) ;  /* 0xfffa922000007944 */ /* 0x022fea0003c3ffff */
[----:B-1----:R1:W5:Y:S01]  /*615e0*/  LDL R3, [R1+0x1410] ;  /* 0x0014100001037983 */ /* 0x0023620000100800 */
[----:B------:R-:W-:-:S03]  /*615f0*/  MOV R4, 0x61610 ;  /* 0x0006161000047802 */ /* 0x000fc60000000f00 */
[----:B-1---5:R-:W-:Y:S05]  /*61600*/  CALL.REL.NOINC `($_ZN7cutlass13device_kernelIN5flash19enable_sm80_to_sm89INS1_16FlashAttnBwdSm80INS1_25CollectiveMainloopBwdSm80ILi2ELi2EN4cute5tupleIJNS5_1CILi128EEES8_NS7_ILi64EEEEEENS_10bfloat16_tEfNS_4arch4Sm80ELb0ELb0ELb1ELb1ELb1ELb0ELb0ELb0ELi2ELi4ELi4ELi4ELb0EEENS1_24CollectiveEpilogueBwdGQAISA_fSD_Li256ELb1ELb1EEENS1_19SingleTileSchedulerILb1ELb0ELb0ELi128EEEEEEEEEvNT_6ParamsE$_ZN4cute3eso3ESOILb1ELb0EJNS_5tupleIJNS2_IJNS_1CILi1EEENS3_ILi0EEEEEENS2_IJS5_S5_EEEEEENS2_IJS5_iEEEEEC2ERKS8_RKS9_) ;  /* 0xfffa6e3000007944 */ /* 0x022fea0003c3ffff */
[----:B-1----:R1:W5:Y:S01]  /*61610*/  LDL R3, [R1+0x1410] ;  /* 0x0014100001037983 */ /* 0x0023620000100800 */
[----:B------:R-:W-:-:S03]  /*61620*/  MOV R4, 0x61640 ;  /* 0x0006164000047802 */ /* 0x000fc60000000f00 */
[----:B-1---5:R-:W-:Y:S05]  /*61630*/  CALL.REL.NOINC `($_ZN7cutlass13device_kernelIN5flash19enable_sm80_to_sm89INS1_16FlashAttnBwdSm80INS1_25CollectiveMainloopBwdSm80ILi2ELi2EN4cute5tupleIJNS5_1CILi128EEES8_NS7_ILi64EEEEEENS_10bfloat16_tEfNS_4arch4Sm80ELb0ELb0ELb1ELb1ELb1ELb0ELb0ELb0ELi2ELi4ELi4ELi4ELb0EEENS1_24CollectiveEpilogueBwdGQAISA_fSD_Li256ELb1ELb1EEENS1_19SingleTileSchedulerILb1ELb0ELb0ELi128EEEEEEEEEvNT_6ParamsE$_ZN4cute3eso3ESOILb1ELb0EJNS_5tupleIJNS_1CILi0EEES4_EEEiEEC2ERKS5_RKi) ;  /* 0xfffa71f000007944 */ /* 0x022fea0003c3ffff */
[----:B-1----:R1:W5:Y:S01]  /*61640*/  LDL R3, [R1+0x1410] ;  /* 0x0014100001037983 */ /* 0x0023620000100800 */
[----:B------:R-:W-:-:S03]  /*61650*/  MOV R4, 0x61670 ;  /* 0x0006167000047802 */ /* 0x000fc60000000f00 */
[----:B-1---5:R-:W-:Y:S05]  /*61660*/  CALL.REL.NOINC `($_ZN7cutlass13device_kernelIN5flash19enable_sm80_to_sm89INS1_16FlashAttnBwdSm80INS1_25CollectiveMainloopBwdSm80ILi2ELi2EN4cute5tupleIJNS5_1CILi128EEES8_NS7_ILi64EEEEEENS_10bfloat16_tEfNS_4arch4Sm80ELb0ELb0ELb1ELb1ELb1ELb0ELb0ELb0ELi2ELi4ELi4ELi4ELb0EEENS1_24CollectiveEpilogueBwdGQAISA_fSD_Li256ELb1ELb1EEENS1_19SingleTileSchedulerILb1ELb0ELb0ELi128EEEEEEEEEvNT_6ParamsE$_ZN4cute3eso3ESOILb1ELb0EJNS_5tupleIJNS2_IJNS_1CILi1EEENS3_ILi0EEEEEES5_EEENS2_IJNS2_IJS5_S5_EEEiEEEEEC2ERKS7_RKS9_) ;  /* 0xfffa6e1000007944 */ /* 0x022fea0003c3ffff */
[----:B-1----:R1:W5:Y:S01]  /*61670*/  LDL R3, [R1+0x1410] ;  /* 0x0014100001037983 */ /* 0x0023620000100800 */
[----:B------:R-:W-:-:S03]  /*61680*/  MOV R4, 0x616a0 ;  /* 0x000616a000047802 */ /* 0x000fc60000000f00 */
[----:B-1---5:R-:W-:Y:S05]  /*61690*/  CALL.REL.NOINC `($_ZN7cutlass13device_kernelIN5flash19enable_sm80_to_sm89INS1_16FlashAttnBwdSm80INS1_25CollectiveMainloopBwdSm80ILi2ELi2EN4cute5tupleIJNS5_1CILi128EEES8_NS7_ILi64EEEEEENS_10bfloat16_tEfNS_4arch4Sm80ELb0ELb0ELb1ELb1ELb1ELb0ELb0ELb0ELi2ELi4ELi4ELi4ELb0EEENS1_24CollectiveEpilogueBwdGQAISA_fSD_Li256ELb1ELb1EEENS1_19SingleTileSchedulerILb1ELb0ELb0ELi128EEEEEEEEEvNT_6ParamsE$_ZN4cute5tupleIJNS0_IJNS0_IJNS0_IJNS_1CILi8EEENS1_ILi1EEEEEES3_EEENS0_IJNS0_IJS3_S3_EEENS1_ILi2EEEEEEEEENS0_IJNS0_IJNS0_IJS3_NS1_ILi0EEEEEESA_EEENS0_IJNS0_IJSA_SA_EEEiEEEEEEEEC2ERKS9_RKSF_) ;  /* 0xfffa91a000007944 */ /* 0x022fea0003c3ffff */
[----:B------:R2:W5:Y:S01]  /*616a0*/  LDL R6, [R1+0x1410] ;  /* 0x0014100001067983 */ /* 0x0005620000100800 */
[----:B------:R-:W-:-:S03]  /*616b0*/  MOV R4, 0x616e0 ;  /* 0x000616e000047802 */ /* 0x000fc60000000f00 */
[----:B------:R2:W-:Y:S04]  /*616c0*/  STL.64 [R1+0x1448], R14 ;  /* 0x0014480e01007387 */ /* 0x0005e80000100a00 */
[----:B-12--5:R-:W-:Y:S05]  /*616d0*/  CALL.REL.NOINC `($_ZN7cutlass13device_kernelIN5flash19enable_sm80_to_sm89INS1_16FlashAttnBwdSm80INS1_25CollectiveMainloopBwdSm80ILi2ELi2EN4cute5tupleIJNS5_1CILi128EEES8_NS7_ILi64EEEEEENS_10bfloat16_tEfNS_4arch4Sm80ELb0ELb0ELb1ELb1ELb1ELb0ELb0ELb0ELi2ELi4ELi4ELi4ELb0EEENS1_24CollectiveEpilogueBwdGQAISA_fSD_Li256ELb1ELb1EEENS1_19SingleTileSchedulerILb1ELb0ELb0ELi128EEEEEEEEEvNT_6ParamsE$_ZN4cute3eso3ESOILb0ELb0EJNS_6LayoutINS_5tupleIJNS3_IJNS3_IJNS_1CILi8EEENS4_ILi1EEEEEES6_EEENS3_IJNS3_IJS6_S6_EEENS4_ILi2EEEEEEEEENS3_IJNS3_IJNS3_IJS6_NS4_ILi0EEEEEESD_EEENS3_IJNS3_IJSD_SD_EEEiEEEEEEEENS_10ViewEngineINS_8smem_ptrIPN7cutlass10bfloat16_tEEEEEEEC2ERKSJ_RKSQ_) ;  /* 0xfffa4a3000007944 */ /* 0x026fea0003c3ffff */
[----:B-1----:R1:W5:Y:S04]  /*616e0*/  LDL R8, [R1+0x1410] ;  /* 0x0014100001087983 */ /* 0x0023680000100800 */
[----:B------:R1:W5:Y:S01]  /*616f0*/  LDL.64 R4, [R1+0x1418] ;  /* 0x0014180001047983 */ /* 0x0003620000100a00 */
[----:B------:R-:W-:-:S03]  /*61700*/  MOV R6, 0x61720 ;  /* 0x0006172000067802 */ /* 0x000fc60000000f00 */
[----:B-1---5:R-:W-:Y:S05]  /*61710*/  CALL.REL.NOINC `($_ZN7cutlass13device_kernelIN5flash19enable_sm80_to_sm89INS1_16FlashAttnBwdSm80INS1_25CollectiveMainloopBwdSm80ILi2ELi2EN4cute5tupleIJNS5_1CILi128EEES8_NS7_ILi64EEEEEENS_10bfloat16_tEfNS_4arch4Sm80ELb0ELb0ELb1ELb1ELb1ELb0ELb0ELb0ELi2ELi4ELi4ELi4ELb0EEENS1_24CollectiveEpilogueBwdGQAISA_fSD_Li256ELb1ELb1EEENS1_19SingleTileSchedulerILb1ELb0ELb0ELi128EEEEEEEEEvNT_6ParamsE$_ZN4cute3eso3ESOILb1ELb0EJNS_6LayoutINS_5tupleIJNS3_IJNS3_IJNS_1CILi4EEENS4_ILi2EEEEEENS4_ILi1EEEEEES6_EEENS3_IJNS3_IJNS3_IJS8_NS4_ILi32EEEEEENS4_ILi0EEEEEENS4_ILi64EEEEEEEENS_10ViewEngineIPN7cutlass10bfloat16_tEEEEEC2ERKSH_RKSM_) ;  /* 0xfffa78f000007944 */ /* 0x022fea0003c3ffff */
[----:B------:R2:W5:Y:S01]  /*61720*/  LDL.64 R16, [R1+0x1410] ;  /* 0x0014100001107983 */ /* 0x0005620000100a00 */
[----:B------:R-:W-:Y:S02]  /*61730*/  MOV R3, R8 ;  /* 0x0000000800037202 */ /* 0x000fe40000000f00 */
[----:B------:R-:W-:Y:S02]  /*61740*/  MOV R6, 0x61760 ;  /* 0x0006176000067802 */ /* 0x000fe40000000f00 */
[----:B-12--5:R-:W-:Y:S05]  /*61750*/  CALL.REL.NOINC `($_ZN7cutlass13device_kernelIN5flash19enable_sm80_to_sm89INS1_16FlashAttnBwdSm80INS1_25CollectiveMainloopBwdSm80ILi2ELi2EN4cute5tupleIJNS5_1CILi128EEES8_NS7_ILi64EEEEEENS_10bfloat16_tEfNS_4arch4Sm80ELb0ELb0ELb1ELb1ELb1ELb0ELb0ELb0ELi2ELi4ELi4ELi4ELb0EEENS1_24CollectiveEpilogueBwdGQAISA_fSD_Li256ELb1ELb1EEENS1_19SingleTileSchedulerILb1ELb0ELb0ELi128EEEEEEEEEvNT_6ParamsE$_ZZN4cute5sliceINS_5tupleIJNS1_IJNS_10UnderscoreENS_1CILi0EEEEEENS1_IJS4_S2_EEEEEENS1_IJNS1_IJNS1_IJNS3_ILi1EEES4_EEES4_EEENS1_IJNS1_IJS4_S4_EEEiEEEEEEEEDaRKT_RKT0_ENKUlRKT_RKT0_E_clIS6_SC_EEDaSM_SP_) ;  /* 0xfffab29000007944 */ /* 0x026fea0003c3ffff */
[----:B------:R-:W-:Y:S02]  /*61760*/  MOV R8, 0x61780 ;  /* 0x0006178000087802 */ /* 0x000fe40000000f00 */
[----:B-1----:R-:W-:Y:S05]  /*61770*/  CALL.REL.NOINC `($_ZN7cutlass13device_kernelIN5flash19enable_sm80_to_sm89INS1_16FlashAttnBwdSm80INS1_25CollectiveMainloopBwdSm80ILi2ELi2EN4cute5tupleIJNS5_1CILi128EEES8_NS7_ILi64EEEEEENS_10bfloat16_tEfNS_4arch4Sm80ELb0ELb0ELb1ELb1ELb1ELb0ELb0ELb0ELi2ELi4ELi4ELi4ELb0EEENS1_24CollectiveEpilogueBwdGQAISA_fSD_Li256ELb1ELb1EEENS1_19SingleTileSchedulerILb1ELb0ELb0ELi128EEEEEEEEEvNT_6ParamsE$_ZZN4cute12filter_tupleINS_5tupleIJNS1_IJNS_10UnderscoreENS_1CILi0EEEEEENS1_IJS4_S2_EEEEEENS1_IJNS1_IJNS1_IJNS3_ILi1EEES4_EEES4_EEENS1_IJNS1_IJS4_S4_EEEiEEEEEEZNS_5sliceIS7_SD_EEDaRKT_RKT0_EUlRKT_RKT0_E_EEDaSH_SK_OT1_ENKUlDpSN_E_clIJNS1_IJS9_EEENS1_IJiEEEEEEDaSU_) ;  /* 0xfffa9c5000007944 */ /* 0x002fea0003c3ffff */
[----:B------:R-:W-:Y:S02]  /*61780*/  MOV R6, 0x617a0 ;  /* 0x000617a000067802 */ /* 0x000fe40000000f00 */
[----:B-1---5:R-:W-:Y:S05]  /*61790*/  CALL.REL.NOINC `($_ZN7cutlass13device_kernelIN5flash19enable_sm80_to_sm89INS1_16FlashAttnBwdSm80INS1_25CollectiveMainloopBwdSm80ILi2ELi2EN4cute5tupleIJNS5_1CILi128EEES8_NS7_ILi64EEEEEENS_10bfloat16_tEfNS_4arch4Sm80ELb0ELb0ELb1ELb1ELb1ELb0ELb0ELb0ELi2ELi4ELi4ELi4ELb0EEENS1_24CollectiveEpilogueBwdGQAISA_fSD_Li256ELb1ELb1EEENS1_19SingleTileSchedulerILb1ELb0ELb0ELi128EEEEEEEEEvNT_6ParamsE$_ZN4cute5tupleIJNS0_IJNS0_IJNS_1CILi8EEENS1_ILi1EEEEEENS1_ILi2EEEEEENS0_IJNS0_IJS3_NS1_ILi0EEEEEEiEEEEEC2ERKS6_RKS9_) ;  /* 0xfffa92d000007944 */ /* 0x022fea0003c3ffff */
[----:B-1----:R1:W5:Y:S01]  /*617a0*/  LDL R3, [R1+0x1410] ;  /* 0x0014100001037983 */ /* 0x0023620000100800 */
[----:B------:R-:W-:-:S03]  /*617b0*/  MOV R6, 0x617d0 ;  /* 0x000617d000067802 */ /* 0x000fc60000000f00 */
        /* <DEDUP_REMOVED lines=8> */
[----:B------:R-:W-:-:S02]  /*61840*/  MOV R6, R7 ;  /* 0x0000000700067202 */ /* 0x000fc40000000f00 */
[----:B------:R-:W-:Y:S01]  /*61850*/  MOV R4, 0x61880 ;  /* 0x0006188000047802 */ /* 0x000fe20000000f00 */
[----:B--2---:R1:W-:Y:S04]  /*61860*/  STL.64 [R1+0x1448], R2 ;  /* 0x0014480201007387 */ /* 0x0043e80000100a00 */
[----:B-1----:R-:W-:Y:S05]  /*61870*/  CALL.REL.NOINC `($_ZN7cutlass13device_kernelIN5flash19enable_sm80_to_sm89INS1_16FlashAttnBwdSm80INS1_25CollectiveMainloopBwdSm80ILi2ELi2EN4cute5tupleIJNS5_1CILi128EEES8_NS7_ILi64EEEEEENS_10bfloat16_tEfNS_4arch4Sm80ELb0ELb0ELb1ELb1ELb1ELb0ELb0ELb0ELi2ELi4ELi4ELi4ELb0EEENS1_24CollectiveEpilogueBwdGQAISA_fSD_Li256ELb1ELb1EEENS1_19SingleTileSchedulerILb1ELb0ELb0ELi128EEEEEEEEEvNT_6ParamsE$_ZN4cute3eso3ESOILb0ELb0EJNS_6LayoutINS_5tupleIJNS3_IJNS_1CILi8EEENS4_ILi1EEEEEENS4_ILi2EEEEEENS3_IJNS3_IJS6_NS4_ILi0EEEEEEiEEEEENS_10ViewEngineINS_8smem_ptrIPN7cutlass10bfloat16_tEEEEEEEC2ERKSD_RKSK_) ;  /* 0xfffa4ea000007944 */ /* 0x002fea0003c3ffff */
[----:B------:R2:W5:Y:S04]  /*61880*/  LDL R14, [R1+0x1410] ;  /* 0x00141000010e7983 */ /* 0x0005680000100800 */
[----:B------:R2:W5:Y:S01]  /*61890*/  LDL.64 R78, [R1+0x1418] ;  /* 0x00141800014e7983 */ /* 0x0005620000100a00 */
[----:B------:R-:W-:Y:S01]  /*618a0*/  IMAD.MOV.U32 R2, RZ, RZ, R66 ;  /* 0x000000ffff027224 */ /* 0x000fe200078e0042 */
[----:B-1----:R-:W-:Y:S02]  /*618b0*/  MOV R3, RZ ;  /* 0x000000ff00037202 */ /* 0x002fe40000000f00 */
[----:B------:R-:W-:Y:S02]  /*618c0*/  MOV R10, 0x618e0 ;  /* 0x000618e0000a7802 */ /* 0x000fe40000000f00 */
[----:B--2--5:R-:W-:Y:S05]  /*618d0*/  CALL.REL.NOINC `($_ZN7cutlass13device_kernelIN5flash19enable_sm80_to_sm89INS1_16FlashAttnBwdSm80INS1_25CollectiveMainloopBwdSm80ILi2ELi2EN4cute5tupleIJNS5_1CILi128EEES8_NS7_ILi64EEEEEENS_10bfloat16_tEfNS_4arch4Sm80ELb0ELb0ELb1ELb1ELb1ELb0ELb0ELb0ELi2ELi4ELi4ELi4ELb0EEENS1_24CollectiveEpilogueBwdGQAISA_fSD_Li256ELb1ELb1EEENS1_19SingleTileSchedulerILb1ELb0ELb0ELi128EEEEEEEEEvNT_6ParamsE$_ZN4cute3eso3ESOILb1ELb0EJNS_10UnderscoreEiEEC2ERKS2_RKi) ;  /* 0xfffa5d8000007944 */ /* 0x024fea0003c3ffff */
        /* <DEDUP_REMOVED lines=16> */
[----:B------:R-:W-:-:S02]  /*619e0*/  MOV R3, RZ ;  /* 0x000000ff00037202 */ /* 0x000fc40000000f00 */
[----:B------:R-:W-:Y:S02]  /*619f0*/  MOV R10, 0x61a10 ;  /* 0x00061a10000a7802 */ /* 0x000fe40000000f00 */
[----:B--2--5:R-:W-:Y:S05]  /*61a00*/  CALL.REL.NOINC `($_ZN7cutlass13device_kernelIN5flash19enable_sm80_to_sm89INS1_16FlashAttnBwdSm80INS1_25CollectiveMainloopBwdSm80ILi2ELi2EN4cute5tupleIJNS5_1CILi128EEES8_NS7_ILi64EEEEEENS_10bfloat16_tEfNS_4arch4Sm80ELb0ELb0ELb1ELb1ELb1ELb0ELb0ELb0ELi2ELi4ELi4ELi4ELb0EEENS1_24CollectiveEpilogueBwdGQAISA_fSD_Li256ELb1ELb1EEENS1_19SingleTileSchedulerILb1ELb0ELb0ELi128EEEEEEEEEvNT_6ParamsE$_ZN4cute3eso3ESOILb1ELb0EJNS_10UnderscoreEiEEC2ERKS2_RKi) ;  /* 0xfffa5c5000007944 */ /* 0x024fea0003c3ffff */
[----:B-1----:R-:W2:Y:S01]  /*61a10*/  LDL R3, [R1+0x1410] ;  /* 0x0014100001037983 */ /* 0x002ea20000100800 */
[----:B------:R-:W-:Y:S02]  /*61a20*/  MOV R6, 0x61a50 ;  /* 0x00061a5000067802 */ /* 0x000fe40000000f00 */
[----:B--2---:R-:W-:Y:S02]  /*61a30*/  SHF.L.U32 R3, R3, 0x6, RZ ;  /* 0x0000000603037819 */ /* 0x004fe400000006ff */
[----:B------:R-:W-:Y:S05]  /*61a40*/  CALL.REL.NOINC `($_ZN7cutlass13device_kernelIN5flash19enable_sm80_to_sm89INS1_16FlashAttnBwdSm80INS1_25CollectiveMainloopBwdSm80ILi2ELi2EN4cute5tupleIJNS5_1CILi128EEES8_NS7_ILi64EEEEEENS_10bfloat16_tEfNS_4arch4Sm80ELb0ELb0ELb1ELb1ELb1ELb0ELb0ELb0ELi2ELi4ELi4ELi4ELb0EEENS1_24CollectiveEpilogueBwdGQAISA_fSD_Li256ELb1ELb1EEENS1_19SingleTileSchedulerILb1ELb0ELb0ELi128EEEEEEEEEvNT_6ParamsE$_ZN4cute3eso3ESOILb1ELb0EJNS_6LayoutINS_5tupleIJNS3_IJNS3_IJNS_1CILi4EEENS4_ILi2EEEEEENS4_ILi1EEEEEEEEENS3_IJNS3_IJNS3_IJS8_NS4_ILi32EEEEEENS4_ILi0EEEEEEEEEEEiEEC2ERKSG_RKi) ;  /* 0xfffa754000007944 */ /* 0x000fea0003c3ffff */
[----:B-1----:R-:W2:Y:S01]  /*61a50*/  LDL R3, [R1+0x1410] ;  /* 0x0014100001037983 */ /* 0x002ea20000100800 */
        /* <DEDUP_REMOVED lines=20> */
[----:B--2--5:R-:W-:Y:S05]  /*61ba0*/  CALL.REL.NOINC `($_ZN7cutlass13device_kernelIN5flash19enable_sm80_to_sm89INS1_16FlashAttnBwdSm80INS1_25CollectiveMainloopBwdSm80ILi2ELi2EN4cute5tupleIJNS5_1CILi128EEES8_NS7_ILi64EEEEEENS_10bfloat16_tEfNS_4arch4Sm80ELb0ELb0ELb1ELb1ELb1ELb0ELb0ELb0ELi2ELi4ELi4ELi4ELb0EEENS1_24CollectiveEpilogueBwdGQAISA_fSD_Li256ELb1ELb1EEENS1_19SingleTileSchedulerILb1ELb0ELb0ELi128EEEEEEEEEvNT_6ParamsE$_ZN4cute3eso3ESOILb1ELb0EJNS_6LayoutINS_5tupleIJNS3_IJNS3_IJNS_1CILi2EEES5_EEENS4_ILi1EEEEEEEEENS3_IJNS3_IJNS3_IJS7_NS4_ILi16EEEEEENS4_ILi0EEEEEEEEEEENS_10ViewEngineIPjEEEEC2ERKSF_RKSI_) ;  /* 0xfffa735000007944 */ /* 0x024fea0003c3ffff */
[----:B------:R2:W5:Y:S01]  /*61bb0*/  LDL.64 R8, [R1+0x1410] ;  /* 0x0014100001087983 */ /* 0x0005620000100a00 */
[----:B------:R-:W-:-:S02]  /*61bc0*/  MOV R4, R6 ;  /* 0x0000000600047202 */ /* 0x000fc40000000f00 */
[----:B-1----:R-:W-:Y:S02]  /*61bd0*/  MOV R2, 0x61bf0 ;  /* 0x00061bf000027802 */ /* 0x002fe40000000f00 */
[----:B--2--5:R-:W-:Y:S05]  /*61be0*/  CALL.REL.NOINC `($_ZN7cutlass13device_kernelIN5flash19enable_sm80_to_sm89INS1_16FlashAttnBwdSm80INS1_25CollectiveMainloopBwdSm80ILi2ELi2EN4cute5tupleIJNS5_1CILi128EEES8_NS7_ILi64EEEEEENS_10bfloat16_tEfNS_4arch4Sm80ELb0ELb0ELb1ELb1ELb1ELb0ELb0ELb0ELi2ELi4ELi4ELi4ELb0EEENS1_24CollectiveEpilogueBwdGQAISA_fSD_Li256ELb1ELb1EEENS1_19SingleTileSchedulerILb1ELb0ELb0ELi128EEEEEEEEEvNT_6ParamsE$_ZN73_INTERNAL_24fd9406_37_flash_bwd_hdim64_bf16_softcap_sm80_cu_8e232a79_330724__cvta_generic_to_sharedEPKv) ;  /* 0xfffa975000007944 */ /* 0x024fea0003c3ffff */
        /* <DEDUP_REMOVED lines=58> */
[----:B------:R-:W1:Y:S04]  /*61f90*/  LDSM.16.MT88.4 R4, [R4] ;  /* 0x000000000404783b */ /* 0x000e680000004200 */
[----:B-1----:R1:W-:Y:S04]  /*61fa0*/  ST.E [R8.64], R4 ;  /* 0x0000000408007985 */ /* 0x0023e8000c101904 */
[----:B------:R1:W-:Y:S04]  /*61fb0*/  ST.E [R8.64+0x4], R5 ;  /* 0x0000040508007985 */ /* 0x0003e8000c101904 */
[----:B------:R1:W-:Y:S04]  /*61fc0*/  ST.E [R8.64+0x40], R6 ;  /* 0x0000400608007985 */ /* 0x0003e8000c101904 */
[----:B------:R1:W-:Y:S02]  /*61fd0*/  ST.E [R8.64+0x44], R7 ;  /* 0x0000440708007985 */ /* 0x0003e4000c101904 */
.L_x_1471:
[----:B------:R-:W-:-:S13]  /*61fe0*/  ISETP.NE.AND P0, PT, R65, 0x7, PT ;  /* 0x000000074100780c */ /* 0x000fda0003f05270 */
[----:B-1----:R-:W-:Y:S05]  /*61ff0*/  @!P0 BRA `(.L_x_1468) ;  /* 0x00001b6000008947 */ /* 0x002fea0003800000 */
[----:B------:R-:W-:Y:S01]  /*62000*/  IADD3 R14, R65, 0x1, RZ ;  /* 0x00000001410e7810 */ /* 0x000fe20007ffe0ff */
[----:B------:R-:W-:Y:S01]  /*62010*/  IMAD.MOV.U32 R2, RZ, RZ, R66 ;  /* 0x000000ffff027224 */ /* 0x000fe200078e0042 */
[----:B-1----:R-:W-:-:S03]  /*62020*/  MOV R8, 0x62050 ;  /* 0x0006205000087802 */ /* 0x002fc60000000f00 */
[----:B------:R-:W-:Y:S02]  /*62030*/  IMAD.MOV.U32 R3, RZ, RZ, R14 ;  /* 0x000000ffff037224 */ /* 0x000fe400078e000e */
[----:B------:R-:W-:Y:S05]  /*62040*/  CALL.REL.NOINC `($_ZN7cutlass13device_kernelIN5flash19enable_sm80_to_sm89INS1_16FlashAttnBwdSm80INS1_25CollectiveMainloopBwdSm80ILi2ELi2EN4cute5tupleIJNS5_1CILi128EEES8_NS7_ILi64EEEEEENS_10bfloat16_tEfNS_4arch4Sm80ELb0ELb0ELb1ELb1ELb1ELb0ELb0ELb0ELi2ELi4ELi4ELi4ELb0EEENS1_24CollectiveEpilogueBwdGQAISA_fSD_Li256ELb1ELb1EEENS1_19SingleTileSchedulerILb1ELb0ELb0ELi128EEEEEEEEEvNT_6ParamsE$_ZN4cute3eso3ESOILb1ELb0EJNS_10UnderscoreES2_iEEC2ERKS2_S5_RKi) ;  /* 0xfffa55d000007944 */ /* 0x000fea0003c3ffff */
        /* <DEDUP_REMOVED lines=16> */
[----:B------:R-:W-:Y:S05]  /*62150*/  CALL.REL.NOINC `($_ZN7cutlass13device_kernelIN5flash19enable_sm80_to_sm89INS1_16FlashAttnBwdSm80INS1_25CollectiveMainloopBwdSm80ILi2ELi2EN4cute5tupleIJNS5_1CILi128EEES8_NS7_ILi64EEEEEENS_10bfloat16_tEfNS_4arch4Sm80ELb0ELb0ELb1ELb1ELb1ELb0ELb0ELb0ELi2ELi4ELi4ELi4ELb0EEENS1_24CollectiveEpilogueBwdGQAISA_fSD_Li256ELb1ELb1EEENS1_19SingleTileSchedulerILb1ELb0ELb0ELi128EEEEEEEEEvNT_6ParamsE$_ZN4cute3eso3ESOILb1ELb0EJNS_6LayoutINS_5tupleIJNS3_IJNS_1CILi8EEENS4_ILi1EEEEEENS4_ILi2EEEEEENS3_IJNS3_IJS6_NS4_ILi0EEEEEENS4_ILi4096EEEEEEEEiEEC2ERKSE_RKi) ;  /* 0xfffa806000007944 */ /* 0x000fea0003c3ffff */
        /* <DEDUP_REMOVED lines=8> */
[----:B-1---5:R-:W-:Y:S05]  /*621e0*/  CALL.REL.NOINC `($_ZN7cutlass13device_kernelIN5flash19enable_sm80_to_sm89INS1_16FlashAttnBwdSm80INS1_25CollectiveMainloopBwdSm80ILi2ELi2EN4cute5tupleIJNS5_1CILi128EEES8_NS7_ILi64EEEEEENS_10bfloat16_tEfNS_4arch4Sm80ELb0ELb0ELb1ELb1ELb1ELb0ELb0ELb0ELi2ELi4ELi4ELi4ELb0EEENS1_24CollectiveEpilogueBwdGQAISA_fSD_Li256ELb1ELb1EEENS1_19SingleTileSchedulerILb1ELb0ELb0ELi128EEEEEEEEEvNT_6ParamsE$_ZN4cute3eso3ESOILb1ELb0EJNS_6LayoutINS_5tupleIJNS3_IJNS_1CILi8EEENS4_ILi1EEEEEENS4_ILi2EEEEEENS3_IJNS3_IJS6_NS4_ILi0EEEEEENS4_ILi4096EEEEEEEENS_10ViewEngineINS_8smem_ptrIPN7cutlass10bfloat16_tEEEEEEEC2ERKSE_RKSL_) ;  /* 0xfffa7f9000007944 */ /* 0x022fea0003c3ffff */
[----:B-1----:R1:W5:Y:S01]  /*621f0*/  LDL.64 R4, [R1+0x1410] ;  /* 0x0014100001047983 */ /* 0x0023620000100a00 */
[----:B------:R-:W-:Y:S01]  /*62200*/  IMAD.MOV.U32 R2, RZ, RZ, R57 ;  /* 0x000000ffff027224 */ /* 0x000fe200078e0039 */
[----:B------:R-:W-:-:S02]  /*62210*/  MOV R3, R14 ;  /* 0x0000000e00037202 */ /* 0x000fc40000000f00 */
[----:B------:R-:W-:Y:S02]  /*62220*/  MOV R8, 0x62240 ;  /* 0x0006224000087802 */ /* 0x000fe40000000f00 */
[----:B-1---5:R-:W-:Y:S05]  /*62230*/  CALL.REL.NOINC `($_ZN7cutlass13device_kernelIN5flash19enable_sm80_to_sm89INS1_16FlashAttnBwdSm80INS1_25CollectiveMainloopBwdSm80ILi2ELi2EN4cute5tupleIJNS5_1CILi128EEES8_NS7_ILi64EEEEEENS_10bfloat16_tEfNS_4arch4Sm80ELb0ELb0ELb1ELb1ELb1ELb0ELb0ELb0ELi2ELi4ELi4ELi4ELb0EEENS1_24CollectiveEpilogueBwdGQAISA_fSD_Li256ELb1ELb1EEENS1_19SingleTileSchedulerILb1ELb0ELb0ELi128EEEEEEEEEvNT_6ParamsE$_ZN4cute3eso3ESOILb1ELb0EJNS_10UnderscoreES2_iEEC2ERKS2_S5_RKi) ;  /* 0xfffa53e000007944 */ /* 0x022fea0003c3ffff */
        /* <DEDUP_REMOVED lines=9> */
[----:B------:R-:W-:Y:S05]  /*622d0*/  CALL.REL.NOINC `($_ZN7cutlass13device_kernelIN5flash19enable_sm80_to_sm89INS1_16FlashAttnBwdSm80INS1_25CollectiveMainloopBwdSm80ILi2ELi2EN4cute5tupleIJNS5_1CILi128EEES8_NS7_ILi64EEEEEENS_10bfloat16_tEfNS_4arch4Sm80ELb0ELb0ELb1ELb1ELb1ELb0ELb0ELb0ELi2ELi4ELi4ELi4ELb0EEENS1_24CollectiveEpilogueBwdGQAISA_fSD_Li256ELb1ELb1EEENS1_19SingleTileSchedulerILb1ELb0ELb0ELi128EEEEEEEEEvNT_6ParamsE$_ZN4cute3eso3ESOILb1ELb0EJNS_6LayoutINS_5tupleIJNS3_IJNS_1CILi8EEENS4_ILi1EEEEEENS4_ILi2EEEEEENS3_IJNS3_IJS6_NS4_ILi0EEEEEES5_EEEEEiEEC2ERKSD_RKi) ;  /* 0xfffa809000007944 */ /* 0x000fea0003c3ffff */
[----:B-1----:R-:W2:Y:S01]  /*622e0*/  LDL R3, [R1+0x1380] ;  /* 0x0013800001037983 */ /* 0x002ea20000100800 */
[----:B------:R-:W-:Y:S01]  /*622f0*/  MOV R8, 0x62330 ;  /* 0x0006233000087802 */ /* 0x000fe20000000f00 */
[----:B--2---:R-:W-:-:S05]  /*62300*/  IMAD.WIDE R6, R3, 0x2, R72 ;  /* 0x0000000203067825 */ /* 0x004fca00078e0248 */
[----:B------:R-:W-:Y:S02]  /*62310*/  MOV R9, R7 ;  /* 0x0000000700097202 */ /* 0x000fe40000000f00 */
[----:B------:R-:W-:Y:S05]  /*62320*/  CALL.REL.NOINC `($_ZN7cutlass13device_kernelIN5flash19enable_sm80_to_sm89INS1_16FlashAttnBwdSm80INS1_25CollectiveMainloopBwdSm80ILi2ELi2EN4cute5tupleIJNS5_1CILi128EEES8_NS7_ILi64EEEEEENS_10bfloat16_tEfNS_4arch4Sm80ELb0ELb0ELb1ELb1ELb1ELb0ELb0ELb0ELi2ELi4ELi4ELi4ELb0EEENS1_24CollectiveEpilogueBwdGQAISA_fSD_Li256ELb1ELb1EEENS1_19SingleTileSchedulerILb1ELb0ELb0ELi128EEEEEEEEEvNT_6ParamsE$_ZN4cute3eso3ESOILb1ELb0EJNS_6LayoutINS_5tupleIJNS3_IJNS_1CILi8EEENS4_ILi1EEEEEENS4_ILi2EEEEEENS3_IJNS3_IJS6_NS4_ILi0EEEEEES5_EEEEENS_10ViewEngineIPN7cutlass10bfloat16_tEEEEEC2ERKSD_RKSI_) ;  /* 0xfffa7fe000007944 */ /* 0x000fea0003c3ffff */
        /* <DEDUP_REMOVED lines=149> */
[----:B------:R2:W5:Y:S04]  /*62c80*/  LDL R5, [R1+0x1380] ;  /* 0x0013800001057983 */ /* 0x0005680000100800 */
[----:B-1----:R2:W5:Y:S01]  /*62c90*/  LD.E R3, [R74.64] ;  /* 0x000000044a037980 */ /* 0x002562000c101900 */
[----:B------:R-:W-:-:S03]  /*62ca0*/  MOV R4, 0x62cc0 ;  /* 0x00062cc000047802 */ /* 0x000fc60000000f00 */
[----:B--2--5:R-:W-:Y:S05]  /*62cb0*/  CALL.REL.NOINC `($_ZN7cutlass13device_kernelIN5flash19enable_sm80_to_sm89INS1_16FlashAttnBwdSm80INS1_25CollectiveMainloopBwdSm80ILi2ELi2EN4cute5tupleIJNS5_1CILi128EEES8_NS7_ILi64EEEEEENS_10bfloat16_tEfNS_4arch4Sm80ELb0ELb0ELb1ELb1ELb1ELb0ELb0ELb0ELi2ELi4ELi4ELi4ELb0EEENS1_24CollectiveEpilogueBwdGQAISA_fSD_Li256ELb1ELb1EEENS1_19SingleTileSchedulerILb1ELb0ELb0ELi128EEEEEEEEEvNT_6ParamsE$_ZZN4cute5sliceINS_5tupleIJNS_10UnderscoreES2_iEEENS1_IJNS1_IJNS_1CILi1EEENS4_ILi0EEEEEEiNS4_ILi1024EEEEEEEEDaRKT_RKT0_ENKUlRKT_RKT0_E_clIS2_iEEDaSI_SL_) ;  /* 0xfffa9f7000007944 */ /* 0x024fea0003c3ffff */
[----:B------:R-:W-:Y:S02]  /*62cc0*/  MOV R4, 0x62ce0 ;  /* 0x00062ce000047802 */ /* 0x000fe40000000f00 */
[----:B-1---5:R-:W-:Y:S05]  /*62cd0*/  CALL.REL.NOINC `($_ZN7cutlass13device_kernelIN5flash19enable_sm80_to_sm89INS1_16FlashAttnBwdSm80INS1_25CollectiveMainloopBwdSm80ILi2ELi2EN4cute5tupleIJNS5_1CILi128EEES8_NS7_ILi64EEEEEENS_10bfloat16_tEfNS_4arch4Sm80ELb0ELb0ELb1ELb1ELb1ELb0ELb0ELb0ELi2ELi4ELi4ELi4ELb0EEENS1_24CollectiveEpilogueBwdGQAISA_fSD_Li256ELb1ELb1EEENS1_19SingleTileSchedulerILb1ELb0ELb0ELi128EEEEEEEEEvNT_6ParamsE$_ZZN4cute12filter_tupleINS_5tupleIJNS_10UnderscoreES2_iEEENS1_IJNS1_IJNS_1CILi1EEENS4_ILi0EEEEEEiNS4_ILi1024EEEEEEZNS_5sliceIS3_S9_EEDaRKT_RKT0_EUlRKT_RKT0_E_EEDaSD_SG_OT1_ENKUlDpSJ_E_clIJNS1_IJS7_EEENS1_IJiEEENS1_IJEEEEEEDaSQ_) ;  /* 0xfffa8bb000007944 */ /* 0x022fea0003c3ffff */
[----:B------:R-:W-:Y:S02]  /*62ce0*/  MOV R6, 0x62d00 ;  /* 0x00062d0000067802 */ /* 0x000fe40000000f00 */
[----:B-1---5:R-:W-:Y:S05]  /*62cf0*/  CALL.REL.NOINC `($_ZN7cutlass13device_kernelIN5flash19enable_sm80_to_sm89INS1_16FlashAttnBwdSm80INS1_25CollectiveMainloopBwdSm80ILi2ELi2EN4cute5tupleIJNS5_1CILi128EEES8_NS7_ILi64EEEEEENS_10bfloat16_tEfNS_4arch4Sm80ELb0ELb0ELb1ELb1ELb1ELb0ELb0ELb0ELi2ELi4ELi4ELi4ELb0EEENS1_24CollectiveEpilogueBwdGQAISA_fSD_Li256ELb1ELb1EEENS1_19SingleTileSchedulerILb1ELb0ELb0ELi128EEEEEEEEEvNT_6ParamsE$_ZN4cute5tupleIJNS0_IJNS0_IJNS_1CILi8EEENS1_ILi1EEEEEENS1_ILi2EEEEEENS0_IJNS0_IJS3_NS1_ILi0EEEEEEiEEEEEC2ERKS6_RKS9_) ;  /* 0xfffa7d7000007944 */ /* 0x022fea0003c3ffff */
[----:B------:R2:W5:Y:S01]  /*62d00*/  LDL R6, [R1+0x1410] ;  /* 0x0014100001067983 */ /* 0x0005620000100800 */
[----:B------:R-:W-:Y:S01]  /*62d10*/  IMAD.SHL.U32 R8, R5, 0x400, RZ ;  /* 0x0000040005087824 */ /* 0x000fe200078e00ff */
[----:B-1----:R-:W-:-:S02]  /*62d20*/  MOV R2, R57 ;  /* 0x0000003900027202 */ /* 0x002fc40000000f00 */
[----:B------:R-:W-:Y:S02]  /*62d30*/  MOV R4, 0x62d60 ;  /* 0x00062d6000047802 */ /* 0x000fe40000000f00 */
[----:B------:R2:W-:Y:S04]  /*62d40*/  STL [R1+0x1420], R8 ;  /* 0x0014200801007387 */ /* 0x0005e80000100800 */
[----:B--2--5:R-:W-:Y:S05]  /*62d50*/  CALL.REL.NOINC `($_ZN7cutlass13device_kernelIN5flash19enable_sm80_to_sm89INS1_16FlashAttnBwdSm80INS1_25CollectiveMainloopBwdSm80ILi2ELi2EN4cute5tupleIJNS5_1CILi128EEES8_NS7_ILi64EEEEEENS_10bfloat16_tEfNS_4arch4Sm80ELb0ELb0ELb1ELb1ELb1ELb0ELb0ELb0ELi2ELi4ELi4ELi4ELb0EEENS1_24CollectiveEpilogueBwdGQAISA_fSD_Li256ELb1ELb1EEENS1_19SingleTileSchedulerILb1ELb0ELb0ELi128EEEEEEEEEvNT_6ParamsE$_ZN4cute3eso3ESOILb0ELb0EJNS_6LayoutINS_5tupleIJNS3_IJNS_1CILi8EEENS4_ILi1EEEEEENS4_ILi2EEEEEENS3_IJNS3_IJS6_NS4_ILi0EEEEEEiEEEEEiEEC2ERKSD_RKi) ;  /* 0xfffa3a3000007944 */ /* 0x024fea0003c3ffff */
[----:B-1----:R-:W2:Y:S04]  /*62d60*/  LD.E.64 R2, [R74.64+0x8] ;  /* 0x000008044a027980 */ /* 0x002ea8000c101b00 */
[----:B------:R-:W2:Y:S01]  /*62d70*/  LDL.64 R4, [R1+0x1380] ;  /* 0x0013800001047983 */ /* 0x000ea20000100a00 */
        /* <DEDUP_REMOVED lines=8> */
[----:B-1----:R-:W-:Y:S05]  /*62e00*/  CALL.REL.NOINC `($_ZN7cutlass13device_kernelIN5flash19enable_sm80_to_sm89INS1_16FlashAttnBwdSm80INS1_25CollectiveMainloopBwdSm80ILi2ELi2EN4cute5tupleIJNS5_1CILi128EEES8_NS7_ILi64EEEEEENS_10bfloat16_tEfNS_4arch4Sm80ELb0ELb0ELb1ELb1ELb1ELb0ELb0ELb0ELi2ELi4ELi4ELi4ELb0EEENS1_24CollectiveEpilogueBwdGQAISA_fSD_Li256ELb1ELb1EEENS1_19SingleTileSchedulerILb1ELb0ELb0ELi128EEEEEEEEEvNT_6ParamsE$_ZN4cute3eso3ESOILb0ELb0EJNS_6LayoutINS_5tupleIJNS3_IJNS_1CILi8EEENS4_ILi1EEEEEENS4_ILi2EEEEEENS3_IJNS3_IJS6_NS4_ILi0EEEEEEiEEEEENS_10ViewEngineINS_8smem_ptrIPN7cutlass10bfloat16_tEEEEEEEC2ERKSD_RKSK_) ;  /* 0xfffa391000007944 */ /* 0x002fea0003c3ffff */
[----:B------:R2:W5:Y:S04]  /*62e10*/  LDL R15, [R1+0x1410] ;  /* 0x00141000010f7983 */ /* 0x0005680000100800 */
[----:B------:R2:W5:Y:S01]  /*62e20*/  LDL.64 R12, [R1+0x1418] ;  /* 0x00141800010c7983 */ /* 0x0005620000100a00 */
[----:B-1----:R-:W-:Y:S01]  /*62e30*/  IMAD.MOV.U32 R3, RZ, RZ, R14 ;  /* 0x000000ffff037224 */ /* 0x002fe200078e000e */
[----:B------:R-:W-:Y:S02]  /*62e40*/  MOV R2, R57 ;  /* 0x0000003900027202 */ /* 0x000fe40000000f00 */
[----:B------:R-:W-:Y:S02]  /*62e50*/  MOV R8, 0x62e70 ;  /* 0x00062e7000087802 */ /* 0x000fe40000000f00 */
[----:B--2--5:R-:W-:Y:S05]  /*62e60*/  CALL.REL.NOINC `($_ZN7cutlass13device_kernelIN5flash19enable_sm80_to_sm89INS1_16FlashAttnBwdSm80INS1_25CollectiveMainloopBwdSm80ILi2ELi2EN4cute5tupleIJNS5_1CILi128EEES8_NS7_ILi64EEEEEENS_10bfloat16_tEfNS_4arch4Sm80ELb0ELb0ELb1ELb1ELb1ELb0ELb0ELb0ELi2ELi4ELi4ELi4ELb0EEENS1_24CollectiveEpilogueBwdGQAISA_fSD_Li256ELb1ELb1EEENS1_19SingleTileSchedulerILb1ELb0ELb0ELi128EEEEEEEEEvNT_6ParamsE$_ZN4cute3eso3ESOILb1ELb0EJNS_10UnderscoreES2_iEEC2ERKS2_S5_RKi) ;  /* 0xfffa47b000007944 */ /* 0x024fea0003c3ffff */
[----:B-1----:R-:W2:Y:S01]  /*62e70*/  LDL R3, [R1+0x1380] ;  /* 0x0013800001037983 */ /* 0x002ea20000100800 */
[----:B------:R-:W-:Y:S01]  /*62e80*/  IMAD.MOV.U32 R2, RZ, RZ, R57 ;  /* 0x000000ffff027224 */ /* 0x000fe200078e0039 */
[----:B------:R-:W-:-:S02]  /*62e90*/  MOV R4, 0x62ec0 ;  /* 0x00062ec000047802 */ /* 0x000fc40000000f00 */
[----:B--2---:R-:W-:Y:S02]  /*62ea0*/  SHF.L.U32 R3, R3, 0x2, RZ ;  /* 0x0000000203037819 */ /* 0x004fe400000006ff */
[----:B------:R-:W-:Y:S05]  /*62eb0*/  CALL.REL.NOINC `($_ZN7cutlass13device_kernelIN5flash19enable_sm80_to_sm89INS1_16FlashAttnBwdSm80INS1_25CollectiveMainloopBwdSm80ILi2ELi2EN4cute5tupleIJNS5_1CILi128EEES8_NS7_ILi64EEEEEENS_10bfloat16_tEfNS_4arch4Sm80ELb0ELb0ELb1ELb1ELb1ELb0ELb0ELb0ELi2ELi4ELi4ELi4ELb0EEENS1_24CollectiveEpilogueBwdGQAISA_fSD_Li256ELb1ELb1EEENS1_19SingleTileSchedulerILb1ELb0ELb0ELi128EEEEEEEEEvNT_6ParamsE$_ZN4cute3eso3ESOILb1ELb0EJNS_6LayoutINS_5tupleIJNS3_IJNS3_IJNS_1CILi4EEENS4_ILi2EEEEEENS4_ILi1EEEEEES6_EEENS3_IJNS3_IJNS3_IJS8_NS4_ILi32EEEEEENS4_ILi0EEEEEENS4_ILi64EEEEEEEEiEEC2ERKSH_RKi) ;  /* 0xfffa619000007944 */ /* 0x000fea0003c3ffff */
[----:B-1----:R-:W2:Y:S01]  /*62ec0*/  LDL R3, [R1+0x1380] ;  /* 0x0013800001037983 */ /* 0x002ea20000100800 */
[----:B------:R-:W-:Y:S01]  /*62ed0*/  MOV R6, 0x62f00 ;  /* 0x00062f0000067802 */ /* 0x000fe20000000f00 */
[----:B--2---:R-:W-:-:S04]  /*62ee0*/  IMAD.WIDE R10, R3, 0x2, R70 ;  /* 0x00000002030a7825 */ /* 0x004fc800078e0246 */
[----:B------:R-:W-:Y:S05]  /*62ef0*/  CALL.REL.NOINC `($_ZN7cutlass13device_kernelIN5flash19enable_sm80_to_sm89INS1_16FlashAttnBwdSm80INS1_25CollectiveMainloopBwdSm80ILi2ELi2EN4cute5tupleIJNS5_1CILi128EEES8_NS7_ILi64EEEEEENS_10bfloat16_tEfNS_4arch4Sm80ELb0ELb0ELb1ELb1ELb1ELb0ELb0ELb0ELi2ELi4ELi4ELi4ELb0EEENS1_24CollectiveEpilogueBwdGQAISA_fSD_Li256ELb1ELb1EEENS1_19SingleTileSchedulerILb1ELb0ELb0ELi128EEEEEEEEEvNT_6ParamsE$_ZN4cute3eso3ESOILb1ELb0EJNS_6LayoutINS_5tupleIJNS3_IJNS3_IJNS_1CILi4EEENS4_ILi2EEEEEENS4_ILi1EEEEEES6_EEENS3_IJNS3_IJNS3_IJS8_NS4_ILi32EEEEEENS4_ILi0EEEEEENS4_ILi64EEEEEEEENS_10ViewEngineIPN7cutlass10bfloat16_tEEEEEC2ERKSH_RKSM_) ;  /* 0xfffa611000007944 */ /* 0x000fea0003c3ffff */
        /* <DEDUP_REMOVED lines=197> */
[----:B-1----:R-:W-:Y:S05]  /*63b50*/  CALL.REL.NOINC `($_ZN7cutlass13device_kernelIN5flash19enable_sm80_to_sm89INS1_16FlashAttnBwdSm80INS1_25CollectiveMainloopBwdSm80ILi2ELi2EN4cute5tupleIJNS5_1CILi128EEES8_NS7_ILi64EEEEEENS_10bfloat16_tEfNS_4arch4Sm80ELb0ELb0ELb1ELb1ELb1ELb0ELb0ELb0ELi2ELi4ELi4ELi4ELb0EEENS1_24CollectiveEpilogueBwdGQAISA_fSD_Li256ELb1ELb1EEENS1_19SingleTileSchedulerILb1ELb0ELb0ELi128EEEEEEEEEvNT_6ParamsE$_ZZN5flash25CollectiveMainloopBwdSm80ILi2ELi2EN4cute5tupleIJNS1_1CILi128EEES4_NS3_ILi64EEEEEEN7cutlass10bfloat16_tEfNS7_4arch4Sm80ELb0ELb0ELb1ELb1ELb1ELb0ELb0ELb0ELi2ELi4ELi4ELi4ELb0EE3mmaINS_16FlashAttnBwdSm80ISB_NS_24CollectiveEpilogueBwdGQAIS6_fSA_Li256ELb1ELb1EEENS_19SingleTileSchedulerILb1ELb0ELb0ELi128EEEE13SharedStorageENS1_6TensorINS1_11ArrayEngineIfLm32EEENS1_6LayoutINS2_IJNS2_IJNS3_ILi2EEESO_EEESO_NS3_ILi4EEEEEENS2_IJNS2_IJNS3_ILi1EEESO_EEESQ_NS3_ILi8EEEEEEEEEEEEbRKNSB_6ParamsERT0_S12_iNS2_IJiiiEEERT_ENKUlvE0_clEv) ;  /* 0xffffb13000007944 */ /* 0x002fea0003c3ffff */
.L_x_1468:
[----:B------:R-:W-:Y:S01]  /*63b60*/  IMAD.MOV.U32 R2, RZ, RZ, R66 ;  /* 0x000000ffff027224 */ /* 0x000fe200078e0042 */
[----:B------:R-:W-:Y:S01]  /*63b70*/  MOV R3, R65 ;  /* 0x0000004100037202 */ /* 0x000fe20000000f00 */
[----:B------:R-:W-:Y:S01]  /*63b80*/  IMAD.MOV.U32 R81, RZ, RZ, RZ ;  /* 0x000000ffff517224 */ /* 0x000fe200078e00ff */
[----:B-1----:R-:W-:-:S02]  /*63b90*/  MOV R8, 0x63bb0 ;  /* 0x00063bb000087802 */ /* 0x002fc40000000f00 */
[----:B------:R-:W-:Y:S05]  /*63ba0*/  CALL.REL.NOINC `($_ZN7cutlass13device_kernelIN5flash19enable_sm80_to_sm89INS1_16FlashAttnBwdSm80INS1_25CollectiveMainloopBwdSm80ILi2ELi2EN4cute5tupleIJNS5_1CILi128EEES8_NS7_ILi64EEEEEENS_10bfloat16_tEfNS_4arch4Sm80ELb0ELb0ELb1ELb1ELb1ELb0ELb0ELb0ELi2ELi4ELi4ELi4ELb0EEENS1_24CollectiveEpilogueBwdGQAISA_fSD_Li256ELb1ELb1EEENS1_19SingleTileSchedulerILb1ELb0ELb0ELi128EEEEEEEEEvNT_6ParamsE$_ZN4cute3eso3ESOILb1ELb0EJNS_10UnderscoreES2_iEEC2ERKS2_S5_RKi) ;  /* 0xfffa3a7000007944 */ /* 0x000fea0003c3ffff */
        /* <DEDUP_REMOVED lines=15> */
[----:B------:R-:W-:Y:S05]  /*63ca0*/  CALL.REL.NOINC `($_ZN7cutlass13device_kernelIN5flash19enable_sm80_to_sm89INS1_16FlashAttnBwdSm80INS1_25CollectiveMainloopBwdSm80ILi2ELi2EN4cute5tupleIJNS5_1CILi128EEES8_NS7_ILi64EEEEEENS_10bfloat16_tEfNS_4arch4Sm80ELb0ELb0ELb1ELb1ELb1ELb0ELb0ELb0ELi2ELi4ELi4ELi4ELb0EEENS1_24CollectiveEpilogueBwdGQAISA_fSD_Li256ELb1ELb1EEENS1_19SingleTileSchedulerILb1ELb0ELb0ELi128EEEEEEEEEvNT_6ParamsE$_ZN4cute3eso3ESOILb1ELb0EJNS_6LayoutINS_5tupleIJNS3_IJNS_1CILi2EEES5_S5_EEES5_EEENS3_IJNS3_IJNS4_ILi1EEES5_NS4_ILi4EEEEEENS4_ILi8EEEEEEEEiEEC2ERKSD_RKi) ;  /* 0xfffa5f8000007944 */ /* 0x000fea0003c3ffff */
[----:B-1----:R-:W2:Y:S01]  /*63cb0*/  LDL R2, [R1+0x1410] ;  /* 0x0014100001027983 */ /* 0x002ea20000100800 */
[----:B------:R-:W-:Y:S02]  /*63cc0*/  MOV R4, R62 ;  /* 0x0000003e00047202 */ /* 0x000fe40000000f00 */
[----:B------:R-:W-:-:S05]  /*63cd0*/  MOV R5, R61 ;  /* 0x0000003d00057202 */ /* 0x000fca0000000f00 */
[----:B--2---:R-:W-:Y:S01]  /*63ce0*/  IMAD.WIDE R2, R2, 0x2, R4 ;  /* 0x0000000202027825 */ /* 0x004fe200078e0204 */
[----:B------:R-:W-:-:S04]  /*63cf0*/  MOV R4, 0x63d20 ;  /* 0x00063d2000047802 */ /* 0x000fc80000000f00 */
[----:B------:R-:W-:Y:S02]  /*63d00*/  MOV R6, R2 ;  /* 0x0000000200067202 */ /* 0x000fe40000000f00 */
[----:B------:R-:W-:Y:S05]  /*63d10*/  CALL.REL.NOINC `($_ZN7cutlass13device_kernelIN5flash19enable_sm80_to_sm89INS1_16FlashAttnBwdSm80INS1_25CollectiveMainloopBwdSm80ILi2ELi2EN4cute5tupleIJNS5_1CILi128EEES8_NS7_ILi64EEEEEENS_10bfloat16_tEfNS_4arch4Sm80ELb0ELb0ELb1ELb1ELb1ELb0ELb0ELb0ELi2ELi4ELi4ELi4ELb0EEENS1_24CollectiveEpilogueBwdGQAISA_fSD_Li256ELb1ELb1EEENS1_19SingleTileSchedulerILb1ELb0ELb0ELi128EEEEEEEEEvNT_6ParamsE$_ZN4cute3eso3ESOILb1ELb0EJNS_6LayoutINS_5tupleIJNS3_IJNS_1CILi2EEES5_S5_EEES5_EEENS3_IJNS3_IJNS4_ILi1EEES5_NS4_ILi4EEEEEENS4_ILi8EEEEEEEENS_10ViewEngineIPN7cutlass10bfloat16_tEEEEEC2ERKSD_RKSI_) ;  /* 0xfffa5ec000007944 */ /* 0x000fea0003c3ffff */
[----:B------:R2:W5:Y:S01]  /*63d20*/  LDL.64 R84, [R1+0x1410] ;  /* 0x0014100001547983 */ /* 0x0005620000100a00 */
[----:B-1----:R-:W-:Y:S01]  /*63d30*/  IMAD.MOV.U32 R2, RZ, RZ, R66 ;  /* 0x000000ffff027224 */ /* 0x002fe200078e0042 */
[----:B------:R-:W-:Y:S02]  /*63d40*/  MOV R3, R65 ;  /* 0x0000004100037202 */ /* 0x000fe40000000f00 */
[----:B------:R-:W-:Y:S02]  /*63d50*/  MOV R8, 0x63d70 ;  /* 0x00063d7000087802 */ /* 0x000fe40000000f00 */
[----:B--2--5:R-:W-:Y:S05]  /*63d60*/  CALL.REL.NOINC `($_ZN7cutlass13device_kernelIN5flash19enable_sm80_to_sm89INS1_16FlashAttnBwdSm80INS1_25CollectiveMainloopBwdSm80ILi2ELi2EN4cute5tupleIJNS5_1CILi128EEES8_NS7_ILi64EEEEEENS_10bfloat16_tEfNS_4arch4Sm80ELb0ELb0ELb1ELb1ELb1ELb0ELb0ELb0ELi2ELi4ELi4ELi4ELb0EEENS1_24CollectiveEpilogueBwdGQAISA_fSD_Li256ELb1ELb1EEENS1_19SingleTileSchedulerILb1ELb0ELb0ELi128EEEEEEEEEvNT_6ParamsE$_ZN4cute3eso3ESOILb1ELb0EJNS_10UnderscoreES2_iEEC2ERKS2_S5_RKi) ;  /* 0xfffa38b000007944 */ /* 0x024fea0003c3ffff */
[----:B-1----:R-:W2:Y:S01]  /*63d70*/  LDL R3, [R1+0x1410] ;  /* 0x0014100001037983 */ /* 0x002ea20000100800 */
[----:B------:R-:W-:Y:S02]  /*63d80*/  MOV R4, 0x63db0 ;  /* 0x00063db000047802 */ /* 0x000fe40000000f00 */
[----:B--2---:R-:W-:Y:S02]  /*63d90*/  SHF.L.U32 R3, R3, 0x2, RZ ;  /* 0x0000000203037819 */ /* 0x004fe400000006ff */
[----:B------:R-:W-:Y:S05]  /*63da0*/  CALL.REL.NOINC `($_ZN7cutlass13device_kernelIN5flash19enable_sm80_to_sm89INS1_16FlashAttnBwdSm80INS1_25CollectiveMainloopBwdSm80ILi2ELi2EN4cute5tupleIJNS5_1CILi128EEES8_NS7_ILi64EEEEEENS_10bfloat16_tEfNS_4arch4Sm80ELb0ELb0ELb1ELb1ELb1ELb0ELb0ELb0ELi2ELi4ELi4ELi4ELb0EEENS1_24CollectiveEpilogueBwdGQAISA_fSD_Li256ELb1ELb1EEENS1_19SingleTileSchedulerILb1ELb0ELb0ELi128EEEEEEEEEvNT_6ParamsE$_ZN4cute3eso3ESOILb1ELb0EJNS_6LayoutINS_5tupleIJNS3_IJNS_1CILi2EEES5_EEES6_EEENS3_IJNS3_IJNS4_ILi1EEES5_EEENS3_IJNS4_ILi32EEENS4_ILi64EEEEEEEEEEEiEEC2ERKSE_RKi) ;  /* 0xfffa5cd000007944 */ /* 0x000fea0003c3ffff */
[----:B-1----:R-:W2:Y:S01]  /*63db0*/  LDL R3, [R1+0x1410] ;  /* 0x0014100001037983 */ /* 0x002ea20000100800 */
[----:B------:R-:W-:Y:S01]  /*63dc0*/  MOV R4, 0x63e00 ;  /* 0x00063e0000047802 */ /* 0x000fe20000000f00 */
[----:B--2---:R-:W-:-:S05]  /*63dd0*/  IMAD.WIDE R2, R3, 0x2, R68 ;  /* 0x0000000203027825 */ /* 0x004fca00078e0244 */
[----:B------:R-:W-:Y:S02]  /*63de0*/  MOV R6, R2 ;  /* 0x0000000200067202 */ /* 0x000fe40000000f00 */
[----:B------:R-:W-:Y:S05]  /*63df0*/  CALL.REL.NOINC `($_ZN7cutlass13device_kernelIN5flash19enable_sm80_to_sm89INS1_16FlashAttnBwdSm80INS1_25CollectiveMainloopBwdSm80ILi2ELi2EN4cute5tupleIJNS5_1CILi128EEES8_NS7_ILi64EEEEEENS_10bfloat16_tEfNS_4arch4Sm80ELb0ELb0ELb1ELb1ELb1ELb0ELb0ELb0ELi2ELi4ELi4ELi4ELb0EEENS1_24CollectiveEpilogueBwdGQAISA_fSD_Li256ELb1ELb1EEENS1_19SingleTileSchedulerILb1ELb0ELb0ELi128EEEEEEEEEvNT_6ParamsE$_ZN4cute3eso3ESOILb1ELb0EJNS_6LayoutINS_5tupleIJNS3_IJNS_1CILi2EEES5_EEES6_EEENS3_IJNS3_IJNS4_ILi1EEES5_EEENS3_IJNS4_ILi32EEENS4_ILi64EEEEEEEEEEENS_10ViewEngineIPN7cutlass10bfloat16_tEEEEEC2ERKSE_RKSJ_) ;  /* 0xfffa5c3000007944 */ /* 0x000fea0003c3ffff */
[----:B------:R2:W5:Y:S04]  /*63e00*/  LDL.64 R82, [R1+0x1410] ;  /* 0x0014100001527983 */ /* 0x0005680000100a00 */
[----:B------:R2:W-:Y:S02]  /*63e10*/  STL [R1+0x1448], RZ ;  /* 0x001448ff01007387 */ /* 0x0005e40000100800 */
.L_x_1469:
[----:B-1----:R-:W-:Y:S01]  /*63e20*/  IMAD.MOV.U32 R79, RZ, RZ, R66 ;  /* 0x000000ffff4f7224 */ /* 0x002fe200078e0042 */
[----:B------:R-:W-:Y:S01]  /*63e30*/  LOP3.LUT R80, R81, 0x1, RZ, 0xc0, !PT ;  /* 0x0000000151507812 */ /* 0x000fe200078ec0ff */
[----:B------:R-:W-:Y:S01]  /*63e40*/  IMAD.MOV.U32 R67, RZ, RZ, R58 ;  /* 0x000000ffff437224 */ /* 0x000fe200078e003a */
[----:B------:R-:W-:Y:S02]  /*63e50*/  MOV R78, 0x63e70 ;  /* 0x00063e70004e7802 */ /* 0x000fe40000000f00 */
[----:B-12--5:R-:W-:Y:S05]  /*63e60*/  CALL.REL.NOINC `($_ZN7cutlass13device_kernelIN5flash19enable_sm80_to_sm89INS1_16FlashAttnBwdSm80INS1_25CollectiveMainloopBwdSm80ILi2ELi2EN4cute5tupleIJNS5_1CILi128EEES8_NS7_ILi64EEEEEENS_10bfloat16_tEfNS_4arch4Sm80ELb0ELb0ELb1ELb1ELb1ELb0ELb0ELb0ELi2ELi4ELi4ELi4ELb0EEENS1_24CollectiveEpilogueBwdGQAISA_fSD_Li256ELb1ELb1EEENS1_19SingleTileSchedulerILb1ELb0ELb0ELi128EEEEEEEEEvNT_6ParamsE$_ZN4cute3eso3ESOILb1ELb0EJNS_10UnderscoreEiiEEC2ERKS2_RKiS7_) ;  /* 0xfffa383000007944 */ /* 0x026fea0003c3ffff */
[----:B------:R-:W-:Y:S01]  /*63e70*/  MOV R4, 0x63ec0 ;  /* 0x00063ec000047802 */ /* 0x000fe20000000f00 */
[----:B-1----:R-:W2:Y:S02]  /*63e80*/  LDL.64 R2, [R1+0x1410] ;  /* 0x0014100001027983 */ /* 0x002ea40000100a00 */
[----:B--2---:R-:W-:Y:S05]  /*63e90*/  IMAD R3, R3, 0x2, R2 ;  /* 0x0000000203037824 */ /* 0x004fea00078e0202 */
[----:B------:R-:W-:Y:S02]  /*63ea0*/  SHF.L.U32 R3, R3, 0x2, RZ ;  /* 0x0000000203037819 */ /* 0x000fe400000006ff */
        /* <DEDUP_REMOVED lines=13> */
[----:B-1----:R-:W2:Y:S02]  /*63f80*/  LDL R3, [R1+0x1410] ;  /* 0x0014100001037983 */ /* 0x002ea40000100800 */
[----:B--2---:R-:W-:Y:S02]  /*63f90*/  SHF.L.U32 R3, R3, 0x3, RZ ;  /* 0x0000000303037819 */ /* 0x004fe400000006ff */
[----:B------:R-:W-:Y:S05]  /*63fa0*/  CALL.REL.NOINC `($_ZN7cutlass13device_kernelIN5flash19enable_sm80_to_sm89INS1_16FlashAttnBwdSm80INS1_25CollectiveMainloopBwdSm80ILi2ELi2EN4cute5tupleIJNS5_1CILi128EEES8_NS7_ILi64EEEEEENS_10bfloat16_tEfNS_4arch4Sm80ELb0ELb0ELb1ELb1ELb1ELb0ELb0ELb0ELi2ELi4ELi4ELi4ELb0EEENS1_24CollectiveEpilogueBwdGQAISA_fSD_Li256ELb1ELb1EEENS1_19SingleTileSchedulerILb1ELb0ELb0ELi128EEEEEEEEEvNT_6ParamsE$_ZN4cute3eso3ESOILb1ELb0EJNS_6LayoutINS_5tupleIJNS3_IJNS_1CILi2EEES5_S5_EEEEEENS3_IJNS3_IJNS4_ILi1EEES5_NS4_ILi4EEEEEEEEEEEiEEC2ERKSC_RKi) ;  /* 0xfffa5b6000007944 */ /* 0x000fea0003c3ffff */
[----:B------:R-:W-:Y:S01]  /*63fb0*/  MOV R4, 0x64000 ;  /* 0x0006400000047802 */ /* 0x000fe20000000f00 */
[----:B-1----:R-:W2:Y:S02]  /*63fc0*/  LDL R3, [R1+0x1410] ;  /* 0x0014100001037983 */ /* 0x002ea40000100800 */
        /* <DEDUP_REMOVED lines=18> */
[----:B-1----:R-:W2:Y:S02]  /*640f0*/  LDL R3, [R1+0x1410] ;  /* 0x0014100001037983 */ /* 0x002ea40000100800 */
        /* <DEDUP_REMOVED lines=18> */
[----:B------:R-:W-:Y:S05]  /*64220*/  CALL.REL.NOINC `($_ZN7cutlass13device_kernelIN5flash19enable_sm80_to_sm89INS1_16FlashAttnBwdSm80INS1_25CollectiveMainloopBwdSm80ILi2ELi2EN4cute5tupleIJNS5_1CILi128EEES8_NS7_ILi64EEEEEENS_10bfloat16_tEfNS_4arch4Sm80ELb0ELb0ELb1ELb1ELb1ELb0ELb0ELb0ELi2ELi4ELi4ELi4ELb0EEENS1_24CollectiveEpilogueBwdGQAISA_fSD_Li256ELb1ELb1EEENS1_19SingleTileSchedulerILb1ELb0ELb0ELi128EEEEEEEEEvNT_6ParamsE$_ZN4cute3eso3ESOILb1ELb0EJNS_6LayoutINS_5tupleIJNS3_IJNS_1CILi2EEES5_EEEEEENS3_IJNS3_IJNS4_ILi1EEES5_EEEEEEEENS_10ViewEngineIPKfEEEEC2ERKSB_RKSF_) ;  /* 0xfffa53e000007944 */ /* 0x000fea0003c3ffff */
        /* <DEDUP_REMOVED lines=147> */
.L_x_1470:
[----:B-1----:R-:W-:Y:S02]  /*64b60*/  MOV R4, 0x64b80 ;  /* 0x00064b8000047802 */ /* 0x002fe40000000f00 */
[----:B------:R-:W-:Y:S05]  /*64b70*/  CALL.REL.NOINC `($_ZN7cutlass13device_kernelIN5flash19enable_sm80_to_sm89INS1_16FlashAttnBwdSm80INS1_25CollectiveMainloopBwdSm80ILi2ELi2EN4cute5tupleIJNS5_1CILi128EEES8_NS7_ILi64EEEEEENS_10bfloat16_tEfNS_4arch4Sm80ELb0ELb0ELb1ELb1ELb1ELb0ELb0ELb0ELi2ELi4ELi4ELi4ELb0EEENS1_24CollectiveEpilogueBwdGQAISA_fSD_Li256ELb1ELb1EEENS1_19SingleTileSchedulerILb1ELb0ELb0ELi128EEEEEEEEEvNT_6ParamsE$_ZN4cute3eso3ESOILb1ELb0EJNS_6LayoutINS_5tupleIJNS3_IJNS_1CILi1EEENS4_ILi4EEEEEENS4_ILi2EEES6_EEENS3_IJNS3_IJNS4_ILi0EEES5_EEES6_NS4_ILi8EEEEEEEENS_10ViewEngineIPfEEEEC2ERKSE_RKSH_) ;  /* 0xfffa495000007944 */ /* 0x000fea0003c3ffff */
[----:B------:R-:W2:Y:S04]  /*64b80*/  LDL.64 R10, [R63+0x60] ;  /* 0x000060003f0a7983 */ /* 0x000ea80000100a00 */
[----:B------:R3:W5:Y:S04]  /*64b90*/  LDL.64 R4, [R63+0x58] ;  /* 0x000058003f047983 */ /* 0x0007680000100a00 */
[----:B------:R3:W5:Y:S04]  /*64ba0*/  LDL.64 R6, [R1+0x1428] ;  /* 0x0014280001067983 */ /* 0x0007680000100a00 */
[----:B--2---:R3:W5:Y:S01]  /*64bb0*/  LD.E R3, [R10.64] ;  /* 0x000000040a037980 */ /* 0x004762000c101900 */
[----:B-1----:R-:W-:-:S02]  /*64bc0*/  MOV R2, R66 ;  /* 0x0000004200027202 */ /* 0x002fc40000000f00 */
[----:B------:R-:W-:Y:S02]  /*64bd0*/  MOV R8, 0x64bf0 ;  /* 0x00064bf000087802 */ /* 0x000fe40000000f00 */
[----:B---3-5:R-:W-:Y:S05]  /*64be0*/  CALL.REL.NOINC `($_ZN7cutlass13device_kernelIN5flash19enable_sm80_to_sm89INS1_16FlashAttnBwdSm80INS1_25CollectiveMainloopBwdSm80ILi2ELi2EN4cute5tupleIJNS5_1CILi128EEES8_NS7_ILi64EEEEEENS_10bfloat16_tEfNS_4arch4Sm80ELb0ELb0ELb1ELb1ELb1ELb0ELb0ELb0ELi2ELi4ELi4ELi4ELb0EEENS1_24CollectiveEpilogueBwdGQAISA_fSD_Li256ELb1ELb1EEENS1_19SingleTileSchedulerILb1ELb0ELb0ELi128EEEEEEEEEvNT_6ParamsE$_ZN4cute3eso3ESOILb1ELb0EJNS_10UnderscoreES2_iEEC2ERKS2_S5_RKi) ;  /* 0xfffa2a3000007944 */ /* 0x028fea0003c3ffff */
[----:B-1----:R-:W2:Y:S01]  /*64bf0*/  LDL R3, [R1+0x1410] ;  /* 0x0014100001037983 */ /* 0x002ea20000100800 */
[----:B------:R-:W-:Y:S02]  /*64c00*/  MOV R8, 0x64c30 ;  /* 0x00064c3000087802 */ /* 0x000fe40000000f00 */
[----:B--2---:R-:W-:Y:S02]  /*64c10*/  SHF.L.U32 R3, R3, 0xd, RZ ;  /* 0x0000000d03037819 */ /* 0x004fe400000006ff */
[----:B------:R-:W-:Y:S05]  /*64c20*/  CALL.REL.NOINC `($_ZN7cutlass13device_kernelIN5flash19enable_sm80_to_sm89INS1_16FlashAttnBwdSm80INS1_25CollectiveMainloopBwdSm80ILi2ELi2EN4cute5tupleIJNS5_1CILi128EEES8_NS7_ILi64EEEEEENS_10bfloat16_tEfNS_4arch4Sm80ELb0ELb0ELb1ELb1ELb1ELb0ELb0ELb0ELi2ELi4ELi4ELi4ELb0EEENS1_24CollectiveEpilogueBwdGQAISA_fSD_Li256ELb1ELb1EEENS1_19SingleTileSchedulerILb1ELb0ELb0ELi128EEEEEEEEEvNT_6ParamsE$_ZN4cute3eso3ESOILb1ELb0EJNS_6LayoutINS_5tupleIJNS3_IJNS_1CILi1EEES5_EEENS4_ILi32EEEEEENS3_IJNS3_IJNS4_ILi0EEES9_EEENS4_ILi256EEEEEEEEiEEC2ERKSD_RKi) ;  /* 0xfffa49a000007944 */ /* 0x000fea0003c3ffff */
[----:B------:R-:W2:Y:S04]  /*64c30*/  LD.E.64 R4, [R4.64+0x8] ;  /* 0x0000080404047980 */ /* 0x000ea8000c101b00 */
[----:B------:R-:W2:Y:S01]  /*64c40*/  LDL R10, [R1+0x1428] ;  /* 0x00142800010a7983 */ /* 0x000ea20000100800 */
[----:B------:R-:W-:Y:S01]  /*64c50*/  MOV R8, 0x64c80 ;  /* 0x00064c8000087802 */ /* 0x000fe20000000f00 */
[----:B--2---:R-:W-:-:S04]  /*64c60*/  IMAD.WIDE R10, R10, 0x4, R4 ;  /* 0x000000040a0a7825 */ /* 0x004fc800078e0204 */
[----:B-1----:R-:W-:Y:S05]  /*64c70*/  CALL.REL.NOINC `($_ZN7cutlass13device_kernelIN5flash19enable_sm80_to_sm89INS1_16FlashAttnBwdSm80INS1_25CollectiveMainloopBwdSm80ILi2ELi2EN4cute5tupleIJNS5_1CILi128EEES8_NS7_ILi64EEEEEENS_10bfloat16_tEfNS_4arch4Sm80ELb0ELb0ELb1ELb1ELb1ELb0ELb0ELb0ELi2ELi4ELi4ELi4ELb0EEENS1_24CollectiveEpilogueBwdGQAISA_fSD_Li256ELb1ELb1EEENS1_19SingleTileSchedulerILb1ELb0ELb0ELi128EEEEEEEEEvNT_6ParamsE$_ZN4cute8gmem_ptrIPfECI1NS_12iter_adaptorIS1_S2_EEES1_) ;  /* 0xfffa658000007944 */ /* 0x002fea0003c3ffff */
[----:B-1----:R1:W5:Y:S01]  /*64c80*/  LDL.64 R2, [R1+0x1428] ;  /* 0x0014280001027983 */ /* 0x0023620000100a00 */
[----:B------:R-:W-:-:S03]  /*64c90*/  MOV R4, 0x64cb0 ;  /* 0x00064cb000047802 */ /* 0x000fc60000000f00 */
[----:B-1---5:R-:W-:Y:S05]  /*64ca0*/  CALL.REL.NOINC `($_ZN7cutlass13device_kernelIN5flash19enable_sm80_to_sm89INS1_16FlashAttnBwdSm80INS1_25CollectiveMainloopBwdSm80ILi2ELi2EN4cute5tupleIJNS5_1CILi128EEES8_NS7_ILi64EEEEEENS_10bfloat16_tEfNS_4arch4Sm80ELb0ELb0ELb1ELb1ELb1ELb0ELb0ELb0ELi2ELi4ELi4ELi4ELb0EEENS1_24CollectiveEpilogueBwdGQAISA_fSD_Li256ELb1ELb1EEENS1_19SingleTileSchedulerILb1ELb0ELb0ELi128EEEEEEEEEvNT_6ParamsE$_ZN4cute3eso3ESOILb1ELb0EJNS_6LayoutINS_5tupleIJNS3_IJNS_1CILi1EEES5_EEENS4_ILi32EEEEEENS3_IJNS3_IJNS4_ILi0EEES9_EEENS4_ILi256EEEEEEEENS_10ViewEngineINS_8gmem_ptrIPfEEEEEEC2ERKSD_RKSI_) ;  /* 0xfffa48e000007944 */ /* 0x022fea0003c3ffff */
[----:B-1----:R-:W2:Y:S04]  /*64cb0*/  LDL.64 R2, [R1+0x1428] ;  /* 0x0014280001027983 */ /* 0x002ea80000100a00 */
[----:B------:R1:W5:Y:S01]  /*64cc0*/  LD.E R5, [R6.64] ;  /* 0x0000000406057980 */ /* 0x000362000c101900 */
[----:B------:R-:W-:Y:S01]  /*64cd0*/  MOV R10, 0x64d10 ;  /* 0x00064d10000a7802 */ /* 0x000fe20000000f00 */
[----:B--2---:R-:W-:Y:S01]  /*64ce0*/  IMAD.MOV.U32 R14, RZ, RZ, R2 ;  /* 0x000000ffff0e7224 */ /* 0x004fe200078e0002 */
[----:B------:R-:W-:-:S02]  /*64cf0*/  MOV R15, R3 ;  /* 0x00000003000f7202 */ /* 0x000fc40000000f00 */
[----:B-1---5:R-:W-:Y:S05]  /*64d00*/  CALL.REL.NOINC `($_ZN7cutlass13device_kernelIN5flash19enable_sm80_to_sm89INS1_16FlashAttnBwdSm80INS1_25CollectiveMainloopBwdSm80ILi2ELi2EN4cute5tupleIJNS5_1CILi128EEES8_NS7_ILi64EEEEEENS_10bfloat16_tEfNS_4arch4Sm80ELb0ELb0ELb1ELb1ELb1ELb0ELb0ELb0ELi2ELi4ELi4ELi4ELb0EEENS1_24CollectiveEpilogueBwdGQAISA_fSD_Li256ELb1ELb1EEENS1_19SingleTileSchedulerILb1ELb0ELb0ELi128EEEEEEEEEvNT_6ParamsE$_ZN73_INTERNAL_24fd9406_37_flash_bwd_hdim64_bf16_softcap_sm80_cu_8e232a79_33079atomicAddEPff) ;  /* 0xfffa666000007944 */ /* 0x022fea0003c3ffff */
[----:B------:R2:W5:Y:S01]  /*64d10*/  LD.E R5, [R6.64+0x4] ;  /* 0x0000040406057980 */ /* 0x000562000c101900 */
[----:B-1----:R-:W-:-:S02]  /*64d20*/  IADD3 R14, P0, R2, 0x400, RZ ;  /* 0x00000400020e7810 */ /* 0x002fc40007f1e0ff */
[----:B------:R-:W-:-:S03]  /*64d30*/  MOV R10, 0x64d60 ;  /* 0x00064d60000a7802 */ /* 0x000fc60000000f00 */
[----:B------:R-:W-:-:S03]  /*64d40*/  IMAD.X R15, RZ, RZ, R3, P0 ;  /* 0x000000ffff0f7224 */ /* 0x000fc600000e0603 */
[----:B--2--5:R-:W-:Y:S05]  /*64d50*/  CALL.REL.NOINC `($_ZN7cutlass13device_kernelIN5flash19enable_sm80_to_sm89INS1_16FlashAttnBwdSm80INS1_25CollectiveMainloopBwdSm80ILi2ELi2EN4cute5tupleIJNS5_1CILi128EEES8_NS7_ILi64EEEEEENS_10bfloat16_tEfNS_4arch4Sm80ELb0ELb0ELb1ELb1ELb1ELb0ELb0ELb0ELi2ELi4ELi4ELi4ELb0EEENS1_24CollectiveEpilogueBwdGQAISA_fSD_Li256ELb1ELb1EEENS1_19SingleTileSchedulerILb1ELb0ELb0ELi128EEEEEEEEEvNT_6ParamsE$_ZN73_INTERNAL_24fd9406_37_flash_bwd_hdim64_bf16_softcap_sm80_cu_8e232a79_33079atomicAddEPff) ;  /* 0xfffa661000007944 */ /* 0x024fea0003c3ffff */
[----:B------:R2:W5:Y:S01]  /*64d60*/  LD.E R5, [R6.64+0x8] ;  /* 0x0000080406057980 */ /* 0x000562000c101900 */
[----:B-1----:R-:W-:Y:S02]  /*64d70*/  IADD3 R14, P0, R2, 0x800, RZ ;  /* 0x00000800020e7810 */ /* 0x002fe40007f1e0ff */
        /* <DEDUP_REMOVED lines=148> */
[----:B------:R-:W-:-:S04]  /*656c0*/  MOV R65, 0x0 ;  /* 0x0000000000417802 */ /* 0x000fc80000000f00 */
[----:B------:R-:W-:Y:S05]  /*656d0*/  RET.REL.NODEC R64 `(_ZN7cutlass13device_kernelIN5flash19enable_sm80_to_sm89INS1_16FlashAttnBwdSm80INS1_25CollectiveMainloopBwdSm80ILi2ELi2EN4cute5tupleIJNS5_1CILi128EEES8_NS7_ILi64EEEEEENS_10bfloat16_tEfNS_4arch4Sm80ELb0ELb0ELb1ELb1ELb1ELb0ELb0ELb0ELi2ELi4ELi4ELi4ELb0EEENS1_24CollectiveEpilogueBwdGQAISA_fSD_Li256ELb1ELb1EEENS1_19SingleTileSchedulerILb1ELb0ELb0ELi128EEEEEEEEEvNT_6ParamsE) ;  /* 0xfff9a92040007950 */ /* 0x000fea0003c3ffff */
        .type           $_ZN7cutlass13device_kernelIN5flash19enable_sm80_to_sm89INS1_16FlashAttnBwdSm80INS1_25CollectiveMainloopBwdSm80ILi2ELi2EN4cute5tupleIJNS5_1CILi128EEES8_NS7_ILi64EEEEEENS_10bfloat16_tEfNS_4arch4Sm80ELb0ELb0ELb1ELb1ELb1ELb0ELb0ELb0ELi2ELi4ELi4ELi4ELb0EEENS1_24CollectiveEpilogueBwdGQAISA_fSD_Li256ELb1ELb1EEENS1_19SingleTileSchedulerILb1ELb0ELb0ELi128EEEEEEEEEvNT_6ParamsE$_ZZZN5flash25CollectiveMainloopBwdSm80ILi2ELi2EN4cute5tupleIJNS1_1CILi128EEES4_NS3_ILi64EEEEEEN7cutlass10bfloat16_tEfNS7_4arch4Sm80ELb0ELb0ELb1ELb1ELb1ELb0ELb0ELb0ELi2ELi4ELi4ELi4ELb0EE3mmaINS_16FlashAttnBwdSm80ISB_NS_24CollectiveEpilogueBwdGQAIS6_fSA_Li256ELb1ELb1EEENS_19SingleTileSchedulerILb1ELb0ELb0ELi128EEEE13SharedStorageENS1_6TensorINS1_11ArrayEngineIfLm32EEENS1_6LayoutINS2_IJNS2_IJNS3_ILi2EEESO_EEESO_NS3_ILi4EEEEEENS2_IJNS2_IJNS3_ILi1EEESO_EEESQ_NS3_ILi8EEEEEEEEEEEEbRKNSB_6ParamsERT0_S12_iNS2_IJiiiEEERT_ENKUliT_E_clIZSC_ISJ_SX_EbS10_S12_S12_iS13_S15_EUlRS16_iE_EEDaiS16_ENKUlvE0_clEv,@function
        .size           $_ZN7cutlass13device_kernelIN5flash19enable_sm80_to_sm89INS1_16FlashAttnBwdSm80INS1_25CollectiveMainloopBwdSm80ILi2ELi2EN4cute5tupleIJNS5_1CILi128EEES8_NS7_ILi64EEEEEENS_10bfloat16_tEfNS_4arch4Sm80ELb0ELb0ELb1ELb1ELb1ELb0ELb0ELb0ELi2ELi4ELi4ELi4ELb0EEENS1_24CollectiveEpilogueBwdGQAISA_fSD_Li256ELb1ELb1EEENS1_19SingleTileSchedulerILb1ELb0ELb0ELi128EEEEEEEEEvNT_6ParamsE$_ZZZN5flash25CollectiveMainloopBwdSm80ILi2ELi2EN4cute5tupleIJNS1_1CILi128EEES4_NS3_ILi64EEEEEEN7cutlass10bfloat16_tEfNS7_4arch4Sm80ELb0ELb0ELb1ELb1ELb1ELb0ELb0ELb0ELi2ELi4ELi4ELi4ELb0EE3mmaINS_16FlashAttnBwdSm80ISB_NS_24CollectiveEpilogueBwdGQAIS6_fSA_Li256ELb1ELb1EEENS_19SingleTileSchedulerILb1ELb0ELb0ELi128EEEE13SharedStorageENS1_6TensorINS1_11ArrayEngineIfLm32EEENS1_6LayoutINS2_IJNS2_IJNS3_ILi2EEESO_EEESO_NS3_ILi4EEEEEENS2_IJNS2_IJNS3_ILi1EEESO_EEESQ_NS3_ILi8EEEEEEEEEEEEbRKNSB_6ParamsERT0_S12_iNS2_IJiiiEEERT_ENKUliT_E_clIZSC_ISJ_SX_EbS10_S12_S12_iS13_S15_EUlRS16_iE_EEDaiS16_ENKUlvE0_clEv,($_ZN7cutlass13device_kernelIN5flash19enable_sm80_to_sm89INS1_16FlashAttnBwdSm80INS1_25CollectiveMainloopBwdSm80ILi2ELi2EN4cute5tupleIJNS5_1CILi128EEES8_NS7_ILi64EEEEEENS_10bfloat16_tEfNS_4arch4Sm80ELb0ELb0ELb1ELb1ELb1ELb0ELb0ELb0ELi2ELi4ELi4ELi4ELb0EEENS1_24CollectiveEpilogueBwdGQAISA_fSD_Li256ELb1ELb1EEENS1_19SingleTileSchedulerILb1ELb0ELb0ELi128EEEEEEEEEvNT_6ParamsE$_ZZZN5flash25CollectiveMainloopBwdSm80ILi2ELi2EN4cute5tupleIJNS1_1CILi128EEES4_NS3_ILi64EEEEEEN7cutlass10bfloat16_tEfNS7_4arch4Sm80ELb0ELb0ELb1ELb1ELb1ELb0ELb0ELb0ELi2ELi4ELi4ELi4ELb0EE3mmaINS_16FlashAttnBwdSm80ISB_NS_24CollectiveEpilogueBwdGQAIS6_fSA_Li256ELb1ELb1EEENS_19SingleTileSchedulerILb1ELb0ELb0ELi128EEEE13SharedStorageENS1_6TensorINS1_11ArrayEngineIfLm32EEENS1_6LayoutINS2_IJNS2_IJNS3_ILi2EEESO_EEESO_NS3_ILi4EEEEEENS2_IJNS2_IJNS3_ILi1EEESO_EEESQ_NS3_ILi8EEEEEEEEEEEEbRKNSB_6ParamsERT0_S12_iNS2_IJiiiEEERT_ENKUliT_E_clIZSC_ISJ_SX_EbS10_S12_S12_iS13_S15_EUlRS16_iE_EEDaiS16_ENKUlvE1_clEv - $_ZN7cutlass13device_kernelIN5flash19enable_sm80_to_sm89INS1_16FlashAttnBwdSm80INS1_25CollectiveMainloopBwdSm80ILi2ELi2EN4cute5tupleIJNS5_1CILi128EEES8_NS7_ILi64EEEEEENS_10bfloat16_tEfNS_4arch4Sm80ELb0ELb0ELb1ELb1ELb1ELb0ELb0ELb0ELi2ELi4ELi4ELi4ELb0EEENS1_24CollectiveEpilogueBwdGQAISA_fSD_Li256ELb1ELb1EEENS1_19SingleTileSchedulerILb1ELb0ELb0ELi128EEEEEEEEEvNT_6ParamsE$_ZZZN5flash25CollectiveMainloopBwdSm80ILi2ELi2EN4cute5tupleIJNS1_1CILi128EEES4_NS3_ILi64EEEEEEN7cutlass10bfloat16_tEfNS7_4arch4Sm80ELb0ELb0ELb1ELb1ELb1ELb0ELb0ELb0ELi2ELi4ELi4ELi4ELb0EE3mmaINS_16FlashAttnBwdSm80ISB_NS_24CollectiveEpilogueBwdGQAIS6_fSA_Li256ELb1ELb1EEENS_19SingleTileSchedulerILb1ELb0ELb0ELi128EEEE13SharedStorageENS1_6TensorINS1_11ArrayEngineIfLm32EEENS1_6LayoutINS2_IJNS2_IJNS3_ILi2EEESO_EEESO_NS3_ILi4EEEEEENS2_IJNS2_IJNS3_ILi1EEESO_EEESQ_NS3_ILi8EEEEEEEEEEEEbRKNSB_6ParamsERT0_S12_iNS2_IJiiiEEERT_ENKUliT_E_clIZSC_ISJ_SX_EbS10_S12_S12_iS13_S15_EUlRS16_iE_EEDaiS16_ENKUlvE0_clEv)
$_ZN7cutlass13device_kernelIN5flash19enable_sm80_to_sm89INS1_16FlashAttnBwdSm80INS1_25CollectiveMainloopBwdSm80ILi2ELi2EN4cute5tupleIJNS5_1CILi128EEES8_NS7_ILi64EEEEEENS_10bfloat16_tEfNS_4arch4Sm80ELb0ELb0ELb1ELb1ELb1ELb0ELb0ELb0ELi2ELi4ELi4ELi4ELb0EEENS1_24CollectiveEpilogueBwdGQAISA_fSD_Li256ELb1ELb1EEENS1_19SingleTileSchedulerILb1ELb0ELb0ELi128EEEEEEEEEvNT_6ParamsE$_ZZZN5flash25CollectiveMainloopBwdSm80ILi2ELi2EN4cute5tupleIJNS1_1CILi128EEES4_NS3_ILi64EEEEEEN7cutlass10bfloat16_tEfNS7_4arch4Sm80ELb0ELb0ELb1ELb1ELb1ELb0ELb0ELb0ELi2ELi4ELi4ELi4ELb0EE3mmaINS_16FlashAttnBwdSm80ISB_NS_24CollectiveEpilogueBwdGQAIS6_fSA_Li256ELb1ELb1EEENS_19SingleTileSchedulerILb1ELb0ELb0ELi128EEEE13SharedStorageENS1_6TensorINS1_11ArrayEngineIfLm32EEENS1_6LayoutINS2_IJNS2_IJNS3_ILi2EEESO_EEESO_NS3_ILi4EEEEEENS2_IJNS2_IJNS3_ILi1EEESO_EEESQ_NS3_ILi8EEEEEEEEEEEEbRKNSB_6ParamsERT0_S12_iNS2_IJiiiEEERT_ENKUliT_E_clIZSC_ISJ_SX_EbS10_S12_S12_iS13_S15_EUlRS16_iE_EEDaiS16_ENKUlvE0_clEv:
[----:B------:R-:W-:-:S05]  /*656e0*/  IADD3 R3, R16, -c[0x0][0x20], RZ ;  /* 0x8000080010037a10 */ /* 0x000fca0007ffe0ff */
[----:B------:R-:W-:-:S05]  /*656f0*/  IMAD R3, R10, 0x4, R3 ;  /* 0x000000040a037824 */ /* 0x000fca00078e0203 */
[----:B------:R1:W5:Y:S02]  /*65700*/  LDL R4, [R3] ;  /* 0x0000000003047983 */ /* 0x0003640000100800 */
[----:B-1----:R-:W-:-:S04]  /*65710*/  MOV R3, 0x0 ;  /* 0x0000000000037802 */ /* 0x002fc80000000f00 */
[----:B------:R-:W-:Y:S05]  /*65720*/  RET.REL.NODEC R2 `(_ZN7cutlass13device_kernelIN5flash19enable_sm80_to_sm89INS1_16FlashAttnBwdSm80INS1_25CollectiveMainloopBwdSm80ILi2ELi2EN4cute5tupleIJNS5_1CILi128EEES8_NS7_ILi64EEEEEENS_10bfloat16_tEfNS_4arch4Sm80ELb0ELb0ELb1ELb1ELb1ELb0ELb0ELb0ELi2ELi4ELi4ELi4ELb0EEENS1_24CollectiveEpilogueBwdGQAISA_fSD_Li256ELb1ELb1EEENS1_19SingleTileSchedulerILb1ELb0ELb0ELi128EEEEEEEEEvNT_6ParamsE) ;  /* 0xfff9a8d002007950 */ /* 0x000fea0003c3ffff */
        .type           $_ZN7cutlass13device_kernelIN5flash19enable_sm80_to_sm89INS1_16FlashAttnBwdSm80INS1_25CollectiveMainloopBwdSm80ILi2ELi2EN4cute5tupleIJNS5_1CILi128EEES8_NS7_ILi64EEEEEENS_10bfloat16_tEfNS_4arch4Sm80ELb0ELb0ELb1ELb1ELb1ELb0ELb0ELb0ELi2ELi4ELi4ELi4ELb0EEENS1_24CollectiveEpilogueBwdGQAISA_fSD_Li256ELb1ELb1EEENS1_19SingleTileSchedulerILb1ELb0ELb0ELi128EEEEEEEEEvNT_6ParamsE$_ZZZN5flash25CollectiveMainloopBwdSm80ILi2ELi2EN4cute5tupleIJNS1_1CILi128EEES4_NS3_ILi64EEEEEEN7cutlass10bfloat16_tEfNS7_4arch4Sm80ELb0ELb0ELb1ELb1ELb1ELb0ELb0ELb0ELi2ELi4ELi4ELi4ELb0EE3mmaINS_16FlashAttnBwdSm80ISB_NS_24CollectiveEpilogueBwdGQAIS6_fSA_Li256ELb1ELb1EEENS_19SingleTileSchedulerILb1ELb0ELb0ELi128EEEE13SharedStorageENS1_6TensorINS1_11ArrayEngineIfLm32EEENS1_6LayoutINS2_IJNS2_IJNS3_ILi2EEESO_EEESO_NS3_ILi4EEEEEENS2_IJNS2_IJNS3_ILi1EEESO_EEESQ_NS3_ILi8EEEEEEEEEEEEbRKNSB_6ParamsERT0_S12_iNS2_IJiiiEEERT_ENKUliT_E_clIZSC_ISJ_SX_EbS10_S12_S12_iS13_S15_EUlRS16_iE_EEDaiS16_ENKUlvE1_clEv,@function
        .size           $_ZN7cutlass13device_kernelIN5flash19enable_sm80_to_sm89INS1_16FlashAttnBwdSm80INS1_25CollectiveMainloopBwdSm80ILi2ELi2EN4cute5tupleIJNS5_1CILi128EEES8_NS7_ILi64EEEEEENS_10bfloat16_tEfNS_4arch4Sm80ELb0ELb0ELb1ELb1ELb1ELb0ELb0ELb0ELi2ELi4ELi4ELi4ELb0EEENS1_24CollectiveEpilogueBwdGQAISA_fSD_Li256ELb1ELb1EEENS1_19SingleTileSchedulerILb1ELb0ELb0ELi128EEEEEEEEEvNT_6ParamsE$_ZZZN5flash25CollectiveMainloopBwdSm80ILi2ELi2EN4cute5tupleIJNS1_1CILi128EEES4_NS3_ILi64EEEEEEN7cutlass10bfloat16_tEfNS7_4arch4Sm80ELb0ELb0ELb1ELb1ELb1ELb0ELb0ELb0ELi2ELi4ELi4ELi4ELb0EE3mmaINS_16FlashAttnBwdSm80ISB_NS_24CollectiveEpilogueBwdGQAIS6_fSA_Li256ELb1ELb1EEENS_19SingleTileSchedulerILb1ELb0ELb0ELi128EEEE13SharedStorageENS1_6TensorINS1_11ArrayEngineIfLm32EEENS1_6LayoutINS2_IJNS2_IJNS3_ILi2EEESO_EEESO_NS3_ILi4EEEEEENS2_IJNS2_IJNS3_ILi1EEESO_EEESQ_NS3_ILi8EEEEEEEEEEEEbRKNSB_6ParamsERT0_S12_iNS2_IJiiiEEERT_ENKUliT_E_clIZSC_ISJ_SX_EbS10_S12_S12_iS13_S15_EUlRS16_iE_EEDaiS16_ENKUlvE1_clEv,($__internal_7_$__cuda_sm70_warpsync - $_ZN7cutlass13device_kernelIN5flash19enable_sm80_to_sm89INS1_16FlashAttnBwdSm80INS1_25CollectiveMainloopBwdSm80ILi2ELi2EN4cute5tupleIJNS5_1CILi128EEES8_NS7_ILi64EEEEEENS_10bfloat16_tEfNS_4arch4Sm80ELb0ELb0ELb1ELb1ELb1ELb0ELb0ELb0ELi2ELi4ELi4ELi4ELb0EEENS1_24CollectiveEpilogueBwdGQAISA_fSD_Li256ELb1ELb1EEENS1_19SingleTileSchedulerILb1ELb0ELb0ELi128EEEEEEEEEvNT_6ParamsE$_ZZZN5flash25CollectiveMainloopBwdSm80ILi2ELi2EN4cute5tupleIJNS1_1CILi128EEES4_NS3_ILi64EEEEEEN7cutlass10bfloat16_tEfNS7_4arch4Sm80ELb0ELb0ELb1ELb1ELb1ELb0ELb0ELb0ELi2ELi4ELi4ELi4ELb0EE3mmaINS_16FlashAttnBwdSm80ISB_NS_24CollectiveEpilogueBwdGQAIS6_fSA_Li256ELb1ELb1EEENS_19SingleTileSchedulerILb1ELb0ELb0ELi128EEEE13SharedStorageENS1_6TensorINS1_11ArrayEngineIfLm32EEENS1_6LayoutINS2_IJNS2_IJNS3_ILi2EEESO_EEESO_NS3_ILi4EEEEEENS2_IJNS2_IJNS3_ILi1EEESO_EEESQ_NS3_ILi8EEEEEEEEEEEEbRKNSB_6ParamsERT0_S12_iNS2_IJiiiEEERT_ENKUliT_E_clIZSC_ISJ_SX_EbS10_S12_S12_iS13_S15_EUlRS16_iE_EEDaiS16_ENKUlvE1_clEv)
$_ZN7cutlass13device_kernelIN5flash19enable_sm80_to_sm89INS1_16FlashAttnBwdSm80INS1_25CollectiveMainloopBwdSm80ILi2ELi2EN4cute5tupleIJNS5_1CILi128EEES8_NS7_ILi64EEEEEENS_10bfloat16_tEfNS_4arch4Sm80ELb0ELb0ELb1ELb1ELb1ELb0ELb0ELb0ELi2ELi4ELi4ELi4ELb0EEENS1_24CollectiveEpilogueBwdGQAISA_fSD_Li256ELb1ELb1EEENS1_19SingleTileSchedulerILb1ELb0ELb0ELi128EEEEEEEEEvNT_6ParamsE$_ZZZN5flash25CollectiveMainloopBwdSm80ILi2ELi2EN4cute5tupleIJNS1_1CILi128EEES4_NS3_ILi64EEEEEEN7cutlass10bfloat16_tEfNS7_4arch4Sm80ELb0ELb0ELb1ELb1ELb1ELb0ELb0ELb0ELi2ELi4ELi4ELi4ELb0EE3mmaINS_16FlashAttnBwdSm80ISB_NS_24CollectiveEpilogueBwdGQAIS6_fSA_Li256ELb1ELb1EEENS_19SingleTileSchedulerILb1ELb0ELb0ELi128EEEE13SharedStorageENS1_6TensorINS1_11ArrayEngineIfLm32EEENS1_6LayoutINS2_IJNS2_IJNS3_ILi2EEESO_EEESO_NS3_ILi4EEEEEENS2_IJNS2_IJNS3_ILi1EEESO_EEESQ_NS3_ILi8EEEEEEEEEEEEbRKNSB_6ParamsERT0_S12_iNS2_IJiiiEEERT_ENKUliT_E_clIZSC_ISJ_SX_EbS10_S12_S12_iS13_S15_EUlRS16_iE_EEDaiS16_ENKUlvE1_clEv:
[----:B------:R-:W-:-:S05]  /*65730*/  IADD3 R3, R7, -c[0x0][0x20], RZ ;  /* 0x8000080007037a10 */ /* 0x000fca0007ffe0ff */
[----:B------:R-:W-:-:S05]  /*65740*/  IMAD R3, R10, 0x4, R3 ;  /* 0x000000040a037824 */ /* 0x000fca00078e0203 */
[----:B------:R1:W5:Y:S02]  /*65750*/  LDL R4, [R3] ;  /* 0x0000000003047983 */ /* 0x0003640000100800 */
[----:B-1----:R-:W-:-:S04]  /*65760*/  MOV R3, 0x0 ;  /* 0x0000000000037802 */ /* 0x002fc80000000f00 */
[----:B------:R-:W-:Y:S05]  /*65770*/  RET.REL.NODEC R2 `(_ZN7cutlass13device_kernelIN5flash19enable_sm80_to_sm89INS1_16FlashAttnBwdSm80INS1_25CollectiveMainloopBwdSm80ILi2ELi2EN4cute5tupleIJNS5_1CILi128EEES8_NS7_ILi64EEEEEENS_10bfloat16_tEfNS_4arch4Sm80ELb0ELb0ELb1ELb1ELb1ELb0ELb0ELb0ELi2ELi4ELi4ELi4ELb0EEENS1_24CollectiveEpilogueBwdGQAISA_fSD_Li256ELb1ELb1EEENS1_19SingleTileSchedulerILb1ELb0ELb0ELi128EEEEEEEEEvNT_6ParamsE) ;  /* 0xfff9a88002007950 */ /* 0x000fea0003c3ffff */
        .weak           $__internal_7_$__cuda_sm70_warpsync
        .type           $__internal_7_$__cuda_sm70_warpsync,@function
        .size           $__internal_7_$__cuda_sm70_warpsync,($_ZN7cutlass13device_kernelIN5flash19enable_sm80_to_sm89INS1_16FlashAttnBwdSm80INS1_25CollectiveMainloopBwdSm80ILi2ELi2EN4cute5tupleIJNS5_1CILi128EEES8_NS7_ILi64EEEEEENS_10bfloat16_tEfNS_4arch4Sm80ELb0ELb0ELb1ELb1ELb1ELb0ELb0ELb0ELi2ELi4ELi4ELi4ELb0EEENS1_24CollectiveEpilogueBwdGQAISA_fSD_Li256ELb1ELb1EEENS1_19SingleTileSchedulerILb1ELb0ELb0ELi128EEEEEEEEEvNT_6ParamsE$__fAtomicAdd - $__internal_7_$__cuda_sm70_warpsync)
$__internal_7_$__cuda_sm70_warpsync:
[----:B------:R-:W-:Y:S01]  /*65780*/  MOV R5, 0x0 ;  /* 0x0000000000057802 */ /* 0x000fe20000000f00 */
[----:B------:R-:W-:Y:S04]  /*65790*/  WARPSYNC R45 ;  /* 0x0000002d00007348 */ /* 0x000fe80003800000 */
[----:B------:R-:W-:Y:S05]  /*657a0*/  RET.REL.NODEC R4 `(_ZN7cutlass13device_kernelIN5flash19enable_sm80_to_sm89INS1_16FlashAttnBwdSm80INS1_25CollectiveMainloopBwdSm80ILi2ELi2EN4cute5tupleIJNS5_1CILi128EEES8_NS7_ILi64EEEEEENS_10bfloat16_tEfNS_4arch4Sm80ELb0ELb0ELb1ELb1ELb1ELb0ELb0ELb0ELi2ELi4ELi4ELi4ELb0EEENS1_24CollectiveEpilogueBwdGQAISA_fSD_Li256ELb1ELb1EEENS1_19SingleTileSchedulerILb1ELb0ELb0ELi128EEEEEEEEEvNT_6ParamsE) ;  /* 0xfff9a85004007950 */ /* 0x000fea0003c3ffff */
        .type           $_ZN7cutlass13device_kernelIN5flash19enable_sm80_to_sm89INS1_16FlashAttnBwdSm80INS1_25CollectiveMainloopBwdSm80ILi2ELi2EN4cute5tupleIJNS5_1CILi128EEES8_NS7_ILi64EEEEEENS_10bfloat16_tEfNS_4arch4Sm80ELb0ELb0ELb1ELb1ELb1ELb0ELb0ELb0ELi2ELi4ELi4ELi4ELb0EEENS1_24CollectiveEpilogueBwdGQAISA_fSD_Li256ELb1ELb1EEENS1_19SingleTileSchedulerILb1ELb0ELb0ELi128EEEEEEEEEvNT_6ParamsE$__fAtomicAdd,@function
        .size           $_ZN7cutlass13device_kernelIN5flash19enable_sm80_to_sm89INS1_16FlashAttnBwdSm80INS1_25CollectiveMainloopBwdSm80ILi2ELi2EN4cute5tupleIJNS5_1CILi128EEES8_NS7_ILi64EEEEEENS_10bfloat16_tEfNS_4arch4Sm80ELb0ELb0ELb1ELb1ELb1ELb0ELb0ELb0ELi2ELi4ELi4ELi4ELb0EEENS1_24CollectiveEpilogueBwdGQAISA_fSD_Li256ELb1ELb1EEENS1_19SingleTileSchedulerILb1ELb0ELb0ELi128EEEEEEEEEvNT_6ParamsE$__fAtomicAdd,($_ZN7cutlass13device_kernelIN5flash19enable_sm80_to_sm89INS1_16FlashAttnBwdSm80INS1_25CollectiveMainloopBwdSm80ILi2ELi2EN4cute5tupleIJNS5_1CILi128EEES8_NS7_ILi64EEEEEENS_10bfloat16_tEfNS_4arch4Sm80ELb0ELb0ELb1ELb1ELb1ELb0ELb0ELb0ELi2ELi4ELi4ELi4ELb0EEENS1_24CollectiveEpilogueBwdGQAISA_fSD_Li256ELb1ELb1EEENS1_19SingleTileSchedulerILb1ELb0ELb0ELi128EEEEEEEEEvNT_6ParamsE$exp2f - $_ZN7cutlass13device_kernelIN5flash19enable_sm80_to_sm89INS1_16FlashAttnBwdSm80INS1_25CollectiveMainloopBwdSm80ILi2ELi2EN4cute5tupleIJNS5_1CILi128EEES8_NS7_ILi64EEEEEENS_10bfloat16_tEfNS_4arch4Sm80ELb0ELb0ELb1ELb1ELb1ELb0ELb0ELb0ELi2ELi4ELi4ELi4ELb0EEENS1_24CollectiveEpilogueBwdGQAISA_fSD_Li256ELb1ELb1EEENS1_19SingleTileSchedulerILb1ELb0ELb0ELi128EEEEEEEEEvNT_6ParamsE$__fAtomicAdd)
$_ZN7cutlass13device_kernelIN5flash19enable_sm80_to_sm89INS1_16FlashAttnBwdSm80INS1_25CollectiveMainloopBwdSm80ILi2ELi2EN4cute5tupleIJNS5_1CILi128EEES8_NS7_ILi64EEEEEENS_10bfloat16_tEfNS_4arch4Sm80ELb0ELb0ELb1ELb1ELb1ELb0ELb0ELb0ELi2ELi4ELi4ELi4ELb0EEENS1_24CollectiveEpilogueBwdGQAISA_fSD_Li256ELb1ELb1EEENS1_19SingleTileSchedulerILb1ELb0ELb0ELi128EEEEEEEEEvNT_6ParamsE$__fAtomicAdd:
[----:B------:R-:W-:Y:S02]  /*657b0*/  ULDC.64 UR8, c[0x0][0x118] ;  /* 0x0000460000087ab9 */ /* 0x000fe40000000a00 */
[----:B------:R-:W2:Y:S01]  /*657c0*/  ATOM.E.ADD.F32.FTZ.RN.STRONG.GPU P0, RZ, [R14.64], R5 ;  /* 0x000000050eff798a */ /* 0x000ea2000810e7c8 */
[----:B------:R-:W-:Y:S02]  /*657d0*/  MOV R13, 0x0 ;  /* 0x00000000000d7802 */ /* 0x000fe40000000f00 */
[----:B------:R-:W-:-:S02]  /*657e0*/  MOV R9, R5 ;  /* 0x0000000500097202 */ /* 0x000fc40000000f00 */
[----:B--2---:R-:W-:Y:S05]  /*657f0*/  @P0 RET.REL.NODEC R12 `(_ZN7cutlass13device_kernelIN5flash19enable_sm80_to_sm89INS1_16FlashAttnBwdSm80INS1_25CollectiveMainloopBwdSm80ILi2ELi2EN4cute5tupleIJNS5_1CILi128EEES8_NS7_ILi64EEEEEENS_10bfloat16_tEfNS_4arch4Sm80ELb0ELb0ELb1ELb1ELb1ELb0ELb0ELb0ELi2ELi4ELi4ELi4ELb0EEENS1_24CollectiveEpilogueBwdGQAISA_fSD_Li256ELb1ELb1EEENS1_19SingleTileSchedulerILb1ELb0ELb0ELi128EEEEEEEEEvNT_6ParamsE) ;  /* 0xfff9a8000c000950 */ /* 0x004fea0003c3ffff */
[----:B------:R-:W1:Y:S02]  /*65800*/  QSPC.E.S P0, RZ, [R14] ;  /* 0x000000000eff73aa */ /* 0x000e640000000500 */
[----:B-1----:R-:W-:Y:S05]  /*65810*/  @!P0 BRA `(.L_x_1472) ;  /* 0x0000008000008947 */ /* 0x002fea0003800000 */
[----:B------:R-:W-:-:S05]  /*65820*/  LOP3.LUT R8, R14, 0xffffff, RZ, 0xc0, !PT ;  /* 0x00ffffff0e087812 */ /* 0x000fca00078ec0ff */
.L_x_1473:
[----:B------:R-:W1:Y:S02]  /*65830*/  LDS R4, [R8] ;  /* 0x0000000008047984 */ /* 0x000e640000000800 */
[----:B-1----:R-:W-:-:S06]  /*65840*/  FADD R5, R9, R4 ;  /* 0x0000000409057221 */ /* 0x002fcc0000000000 */
[----:B------:R-:W1:Y:S02]  /*65850*/  ATOMS.CAST.SPIN R5, [R8], R4, R5 ;  /* 0x000000040805738d */ /* 0x000e640001800005 */
[----:B-1----:R-:W-:-:S13]  /*65860*/  ISETP.EQ.U32.AND P0, PT, R5, 0x1, PT ;  /* 0x000000010500780c */ /* 0x002fda0003f02070 */
[----:B------:R-:W-:Y:S05]  /*65870*/  @!P0 BRA `(.L_x_1473) ;  /* 0xffffffb000008947 */ /* 0x000fea000383ffff */
[----:B------:R-:W-:-:S04]  /*65880*/  MOV R13, 0x0 ;  /* 0x00000000000d7802 */ /* 0x000fc80000000f00 */
[----:B------:R-:W-:Y:S05]  /*65890*/  RET.REL.NODEC R12 `(_ZN7cutlass13device_kernelIN5flash19enable_sm80_to_sm89INS1_16FlashAttnBwdSm80INS1_25CollectiveMainloopBwdSm80ILi2ELi2EN4cute5tupleIJNS5_1CILi128EEES8_NS7_ILi64EEEEEENS_10bfloat16_tEfNS_4arch4Sm80ELb0ELb0ELb1ELb1ELb1ELb0ELb0ELb0ELi2ELi4ELi4ELi4ELb0EEENS1_24CollectiveEpilogueBwdGQAISA_fSD_Li256ELb1ELb1EEENS1_19SingleTileSchedulerILb1ELb0ELb0ELi128EEEEEEEEEvNT_6ParamsE) ;  /* 0xfff9a7600c007950 */ /* 0x000fea0003c3ffff */
.L_x_1472:
[----:B------:R-:W2:Y:S01]  /*658a0*/  LD.E R4, [R14.64] ;  /* 0x000000080e047980 */ /* 0x000ea2000c101900 */
[----:B------:R-:W-:Y:S01]  /*658b0*/  MOV R13, 0x0 ;  /* 0x00000000000d7802 */ /* 0x000fe20000000f00 */
[----:B--2---:R-:W-:-:S05]  /*658c0*/  FADD R9, R9, R4 ;  /* 0x0000000409097221 */ /* 0x004fca0000000000 */
[----:B------:R1:W-:Y:S01]  /*658d0*/  ST.E [R14.64], R9 ;  /* 0x000000090e007985 */ /* 0x0003e2000c101908 */
[----:B------:R-:W-:Y:S05]  /*658e0*/  RET.REL.NODEC R12 `(_ZN7cutlass13device_kernelIN5flash19enable_sm80_to_sm89INS1_16FlashAttnBwdSm80INS1_25CollectiveMainloopBwdSm80ILi2ELi2EN4cute5tupleIJNS5_1CILi128EEES8_NS7_ILi64EEEEEENS_10bfloat16_tEfNS_4arch4Sm80ELb0ELb0ELb1ELb1ELb1ELb0ELb0ELb0ELi2ELi4ELi4ELi4ELb0EEENS1_24CollectiveEpilogueBwdGQAISA_fSD_Li256ELb1ELb1EEENS1_19SingleTileSchedulerILb1ELb0ELb0ELi128EEEEEEEEEvNT_6ParamsE) ;  /* 0xfff9a7100c007950 */ /* 0x000fea0003c3ffff */
        .type           $_ZN7cutlass13device_kernelIN5flash19enable_sm80_to_sm89INS1_16FlashAttnBwdSm80INS1_25CollectiveMainloopBwdSm80ILi2ELi2EN4cute5tupleIJNS5_1CILi128EEES8_NS7_ILi64EEEEEENS_10bfloat16_tEfNS_4arch4Sm80ELb0ELb0ELb1ELb1ELb1ELb0ELb0ELb0ELi2ELi4ELi4ELi4ELb0EEENS1_24CollectiveEpilogueBwdGQAISA_fSD_Li256ELb1ELb1EEENS1_19SingleTileSchedulerILb1ELb0ELb0ELi128EEEEEEEEEvNT_6ParamsE$exp2f,@function
        .size           $_ZN7cutlass13device_kernelIN5flash19enable_sm80_to_sm89INS1_16FlashAttnBwdSm80INS1_25CollectiveMainloopBwdSm80ILi2ELi2EN4cute5tupleIJNS5_1CILi128EEES8_NS7_ILi64EEEEEENS_10bfloat16_tEfNS_4arch4Sm80ELb0ELb0ELb1ELb1ELb1ELb0ELb0ELb0ELi2ELi4ELi4ELi4ELb0EEENS1_24CollectiveEpilogueBwdGQAISA_fSD_Li256ELb1ELb1EEENS1_19SingleTileSchedulerILb1ELb0ELb0ELi128EEEEEEEEEvNT_6ParamsE$exp2f,(.L_x_8042 - $_ZN7cutlass13device_kernelIN5flash19enable_sm80_to_sm89INS1_16FlashAttnBwdSm80INS1_25CollectiveMainloopBwdSm80ILi2ELi2EN4cute5tupleIJNS5_1CILi128EEES8_NS7_ILi64EEEEEENS_10bfloat16_tEfNS_4arch4Sm80ELb0ELb0ELb1ELb1ELb1ELb0ELb0ELb0ELi2ELi4ELi4ELi4ELb0EEENS1_24CollectiveEpilogueBwdGQAISA_fSD_Li256ELb1ELb1EEENS1_19SingleTileSchedulerILb1ELb0ELb0ELi128EEEEEEEEEvNT_6ParamsE$exp2f)
$_ZN7cutlass13device_kernelIN5flash19enable_sm80_to_sm89INS1_16FlashAttnBwdSm80INS1_25CollectiveMainloopBwdSm80ILi2ELi2EN4cute5tupleIJNS5_1CILi128EEES8_NS7_ILi64EEEEEENS_10bfloat16_tEfNS_4arch4Sm80ELb0ELb0ELb1ELb1ELb1ELb0ELb0ELb0ELi2ELi4ELi4ELi4ELb0EEENS1_24CollectiveEpilogueBwdGQAISA_fSD_Li256ELb1ELb1EEENS1_19SingleTileSchedulerILb1ELb0ELb0ELi128EEEEEEEEEvNT_6ParamsE$exp2f:
[----:B------:R-:W1:Y:S01]  /*658f0*/  MUFU.EX2 R6, R6 ;  /* 0x0000000600067308 */ /* 0x000e620000000800 */
[----:B------:R-:W-:-:S04]  /*65900*/  MOV R3, 0x0 ;  /* 0x0000000000037802 */ /* 0x000fc80000000f00 */
[----:B------:R-:W-:Y:S05]  /*65910*/  RET.REL.NODEC R2 `(_ZN7cutlass13device_kernelIN5flash19enable_sm80_to_sm89INS1_16FlashAttnBwdSm80INS1_25CollectiveMainloopBwdSm80ILi2ELi2EN4cute5tupleIJNS5_1CILi128EEES8_NS7_ILi64EEEEEENS_10bfloat16_tEfNS_4arch4Sm80ELb0ELb0ELb1ELb1ELb1ELb0ELb0ELb0ELi2ELi4ELi4ELi4ELb0EEENS1_24CollectiveEpilogueBwdGQAISA_fSD_Li256ELb1ELb1EEENS1_19SingleTileSchedulerILb1ELb0ELb0ELi128EEEEEEEEEvNT_6ParamsE) ;  /* 0xfff9a6e002007950 */ /* 0x000fea0003c3ffff */
.L_x_1474:
        /* <DEDUP_REMOVED lines=14> */
.L_x_8042:


//--------------------- .text._ZN7cutlass13device_kernelIN5flash19enable_sm80_to_sm89INS1_16FlashAttnBwdSm80INS1_25CollectiveMainloopBwdSm80ILi2ELi2EN4cute5tupleIJNS5_1CILi128EEES8_NS7_ILi64EEEEEENS_10bfloat16_tEfNS_4arch4Sm80ELb0ELb1ELb1ELb0ELb0ELb0ELb0ELb0ELi2ELi4ELi4ELi4ELb0EEENS1_21CollectiveEpilogueBwdISA_SB_SD_Li256ELb0ELb0ELi2EEENS1_19SingleTileSchedulerILb0ELb0ELb0ELi128EEEEEEEEEvNT_6ParamsE --------------------------
	.section	.text._ZN7cutlass13device_kernelIN5flash19enable_sm80_to_sm89INS1_16FlashAttnBwdSm80INS1_25CollectiveMainloopBwdSm80ILi2ELi2EN4cute5tupleIJNS5_1CILi128EEES8_NS7_ILi64EEEEEENS_10bfloat16_tEfNS_4arch4Sm80ELb0ELb1ELb1ELb0ELb0ELb0ELb0ELb0ELi2ELi4ELi4ELi4ELb0EEENS1_21CollectiveEpilogueBwdISA_SB_SD_Li256ELb0ELb0ELi2EEENS1_19SingleTileSchedulerILb0ELb0ELb0ELi128EEEEEEEEEvNT_6ParamsE,"ax",@progbits
	.sectioninfo	@"SHI_REGISTERS=128"
	.align	128
.text._ZN7cutlass13device_kernelIN5flash19enable_sm80_to_sm89INS1_16FlashAttnBwdSm80INS1_25CollectiveMainloopBwdSm80ILi2ELi2EN4cute5tupleIJNS5_1CILi128EEES8_NS7_ILi64EEEEEENS_10bfloat16_tEfNS_4arch4Sm80ELb0ELb1ELb1ELb0ELb0ELb0ELb0ELb0ELi2ELi4ELi4ELi4ELb0EEENS1_21CollectiveEpilogueBwdISA_SB_SD_Li256ELb0ELb0ELi2EEENS1_19SingleTileSchedulerILb0ELb0ELb0ELi128EEEEEEEEEvNT_6ParamsE:
        .type           _ZN7cutlass13device_kernelIN5flash19enable_sm80_to_sm89INS1_16FlashAttnBwdSm80INS1_25CollectiveMainloopBwdSm80ILi2ELi2EN4cute5tupleIJNS5_1CILi128EEES8_NS7_ILi64EEEEEENS_10bfloat16_tEfNS_4arch4Sm80ELb0ELb1ELb1ELb0ELb0ELb0ELb0ELb0ELi2ELi4ELi4ELi4ELb0EEENS1_21CollectiveEpilogueBwdISA_SB_SD_Li256ELb0ELb0ELi2EEENS1_19SingleTileSchedulerILb0ELb0ELb0ELi128EEEEEEEEEvNT_6ParamsE,@function
        .size           _ZN7cutlass13device_kernelIN5flash19enable_sm80_to_sm89INS1_16FlashAttnBwdSm80INS1_25CollectiveMainloopBwdSm80ILi2ELi2EN4cute5tupleIJNS5_1CILi128EEES8_NS7_ILi64EEEEEENS_10bfloat16_tEfNS_4arch4Sm80ELb0ELb1ELb1ELb0ELb0ELb0ELb0ELb0ELi2ELi4ELi4ELi4ELb0EEENS1_21CollectiveEpilogueBwdISA_SB_SD_Li256ELb0ELb0ELi2EEENS1_19SingleTileSchedulerILb0ELb0ELb0ELi128EEEEEEEEEvNT_6ParamsE,(.L_x_8437 - _ZN7cutlass13device_kernelIN5flash19enable_sm80_to_sm89INS1_16FlashAttnBwdSm80INS1_25CollectiveMainloopBwdSm80ILi2ELi2EN4cute5tupleIJNS5_1CILi128EEES8_NS7_ILi64EEEEEENS_10bfloat16_tEfNS_4arch4Sm80ELb0ELb1ELb1ELb0ELb0ELb0ELb0ELb0ELi2ELi4ELi4ELi4ELb0EEENS1_21CollectiveEpilogueBwdISA_SB_SD_Li256ELb0ELb0ELi2EEENS1_19SingleTileSchedulerILb0ELb0ELb0ELi128EEEEEEEEEvNT_6ParamsE)
        .other          _ZN7cutlass13device_kernelIN5flash19enable_sm80_to_sm89INS1_16FlashAttnBwdSm80INS1_25CollectiveMainloopBwdSm80ILi2ELi2EN4cute5tupleIJNS5_1CILi128EEES8_NS7_ILi64EEEEEENS_10bfloat16_tEfNS_4arch4Sm80ELb0ELb1ELb1ELb0ELb0ELb0ELb0ELb0ELi2ELi4ELi4ELi4ELb0EEENS1_21CollectiveEpilogueBwdISA_SB_SD_Li256ELb0ELb0ELi2EEENS1_19SingleTileSchedulerILb0ELb0ELb0ELi128EEEEEEEEEvNT_6ParamsE,@"STO_CUDA_ENTRY STV_DEFAULT"
_ZN7cutlass13device_kernelIN5flash19enable_sm80_to_sm89INS1_16FlashAttnBwdSm80INS1_25CollectiveMainloopBwdSm80ILi2ELi2EN4cute5tupleIJNS5_1CILi128EEES8_NS7_ILi64EEEEEENS_10bfloat16_tEfNS_4arch4Sm80ELb0ELb1ELb1ELb0ELb0ELb0ELb0ELb0ELi2ELi4ELi4ELi4ELb0EEENS1_21CollectiveEpilogueBwdISA_SB_SD_Li256ELb0ELb0ELi2EEENS1_19SingleTileSchedulerILb0ELb0ELb0ELi128EEEEEEEEEvNT_6ParamsE:
        /* <DEDUP_REMOVED lines=8> */
[----:B------:R-:W-:Y:S01]  /*0080*/  IMAD.MOV.U32 R21, RZ, RZ, RZ ;  /* 0x000000ffff157224 */ /* 0x000fe200078e00ff */
[----:B------:R-:W-:Y:S01]  /*0090*/  CS2R R22, SRZ ;  /* 0x0000000000167805 */ /* 0x000fe2000001ff00 */
[----:B------:R-:W-:Y:S01]  /*00a0*/  IMAD.MOV.U32 R44, RZ, RZ, c[0x0][0x168] ;  /* 0x00005a00ff2c7624 */ /* 0x000fe200078e00ff */
[----:B------:R2:W-:Y:S01]  /*00b0*/  STL.128 [R1+0x650], RZ ;  /* 0x000650ff01007387 */ /* 0x0005e20000100c00 */
[----:B------:R-:W-:-:S03]  /*00c0*/  IMAD.MOV.U32 R45, RZ, RZ, c[0x0][0x198] ;  /* 0x00006600ff2d7624 */ /* 0x000fc600078e00ff */
[----:B------:R2:W-:Y:S01]  /*00d0*/  STL.128 [R1+0x660], RZ ;  /* 0x000660ff01007387 */ /* 0x0005e20000100c00 */
[----:B------:R-:W-:-:S03]  /*00e0*/  IADD3 R4, R44, 0x7f, RZ ;  /* 0x0000007f2c047810 */ /* 0x000fc60007ffe0ff */
[----:B------:R2:W-:Y:S01]  /*00f0*/  STL.128 [R1+0x670], RZ ;  /* 0x000670ff01007387 */ /* 0x0005e20000100c00 */
[----:B------:R-:W-:-:S03]  /*0100*/  SHF.R.S32.HI R3, RZ, 0x1f, R4 ;  /* 0x0000001fff037819 */ /* 0x000fc60000011404 */
[----:B------:R2:W-:Y:S01]  /*0110*/  STL.128 [R1+0x680], RZ ;  /* 0x000680ff01007387 */ /* 0x0005e20000100c00 */
[----:B------:R-:W-:-:S03]  /*0120*/  LEA.HI R3, R3, R4, RZ, 0x7 ;  /* 0x0000000403037211 */ /* 0x000fc600078f38ff */
[----:B------:R2:W-:Y:S01]  /*0130*/  STL.128 [R1+0x690], RZ ;  /* 0x000690ff01007387 */ /* 0x0005e20000100c00 */
[----:B------:R-:W-:-:S03]  /*0140*/  SHF.R.S32.HI R26, RZ, 0x7, R3 ;  /* 0x00000007ff1a7819 */ /* 0x000fc60000011403 */
[----:B-1----:R2:W-:Y:S01]  /*0150*/  STL.128 [R1], R20 ;  /* 0x0000001401007387 */ /* 0x0025e20000100c00 */
[----:B------:R-:W-:-:S03]  /*0160*/  ISETP.GE.AND P0, PT, R20, RZ, PT ;  /* 0x000000ff1400720c */ /* 0x000fc60003f06270 */
        /* <DEDUP_REMOVED lines=11> */
[----:B------:R-:W1:Y:S04]  /*0220*/  S2R R2, SR_TID.X ;  /* 0x0000000000027919 */ /* 0x000e680000002100 */
[----:B------:R2:W-:Y:S01]  /*0230*/  STL.64 [R1+0x10], R44 ;  /* 0x0000102c01007387 */ /* 0x0005e20000100a00 */
[----:B------:R-:W-:Y:S05]  /*0240*/  @!P0 BRA `(.L_x_1475) ;  /* 0x0000009000008947 */ /* 0x000fea0003800000 */
[----:B------:R-:W-:-:S04]  /*0250*/  IADD3 R3, R44, 0xff, RZ ;  /* 0x000000ff2c037810 */ /* 0x000fc80007ffe0ff */
        /* <DEDUP_REMOVED lines=8> */
.L_x_1475:
[----:B------:R-:W-:-:S04]  /*02e0*/  MOV R3, R26 ;  /* 0x0000001a00037202 */ /* 0x000fc80000000f00 */
.L_x_1476:
[----:B------:R-:W-:Y:S01]  /*02f0*/  IADD3 R5, R44, -c[0x0][0x198], RZ ;  /* 0x800066002c057a10 */ /* 0x000fe20007ffe0ff */
[----:B------:R3:W-:Y:S01]  /*0300*/  STL [R1+0x18], R3 ;  /* 0x0000180301007387 */ /* 0x0007e20000100800 */
[----:B------:R-:W-:Y:S01]  /*0310*/  ULDC.64 UR6, c[0x0][0x118] ;  /* 0x0000460000067ab9 */ /* 0x000fe20000000a00 */
[----:B------:R-:W-:Y:S01]  /*0320*/  PLOP3.LUT P1, PT, PT, PT, PT, 0x80, 0x0 ;  /* 0x000000000000781c */ /* 0x000fe20003f2f070 */
[----:B------:R-:W-:Y:S01]  /*0330*/  CS2R R42, SRZ ;  /* 0x00000000002a7805 */ /* 0x000fe2000001ff00 */
[----:B------:R-:W-:Y:S01]  /*0340*/  IMAD R5, R20, 0x80, R5 ;  /* 0x0000008014057824 */ /* 0x000fe200078e0205 */
[----:B------:R-:W-:Y:S01]  /*0350*/  CS2R R40, SRZ ;  /* 0x0000000000287805 */ /* 0x000fe2000001ff00 */
        /* <DEDUP_REMOVED lines=15> */
[----:B--2---:R-:W-:Y:S01]  /*0450*/  SHF.R.S32.HI R22, RZ, 0x7, R4 ;  /* 0x00000007ff167819 */ /* 0x004fe20000011404 */
[----:B------:R-:W-:Y:S01]  /*0460*/  CS2R R6, SRZ ;  /* 0x0000000000067805 */ /* 0x000fe2000001ff00 */
[----:B------:R-:W-:-:S02]  /*0470*/  CS2R R4, SRZ ;  /* 0x0000000000047805 */ /* 0x000fc4000001ff00 */
[----:B------:R-:W-:-:S04]  /*0480*/  IMNMX R22, RZ, R22, !PT ;  /* 0x00000016ff167217 */ /* 0x000fc80007800200 */
[----:B------:R-:W-:-:S13]  /*0490*/  ISETP.GT.AND P0, PT, R3, R22, PT ;  /* 0x000000160300720c */ /* 0x000fda0003f04270 */
[----:B------:R-:W-:Y:S05]  /*04a0*/  @!P0 BRA `(.L_x_1477) ;  /* 0x0000469000008947 */ /* 0x000fea0003800000 */
[----:B---3--:R-:W-:Y:S01]  /*04b0*/  IMAD.MOV.U32 R5, RZ, RZ, c[0x0][0x2a8] ;  /* 0x0000aa00ff057624 */ /* 0x008fe200078e00ff */
[----:B------:R-:W-:Y:S01]  /*04c0*/  MOV R4, RZ ;  /* 0x000000ff00047202 */ /* 0x000fe20000000f00 */
[----:B------:R-:W-:Y:S01]  /*04d0*/  IMAD.MOV.U32 R6, RZ, RZ, c[0x0][0x2ac] ;  /* 0x0000ab00ff067624 */ /* 0x000fe200078e00ff */
[C---:B------:R-:W-:Y:S01]  /*04e0*/  IADD3 R14, P4, R24.reuse, 0x341, RZ ;  /* 0x00000341180e7810 */ /* 0x040fe20007f9e0ff */
[----:B------:R-:W-:Y:S01]  /*04f0*/  IMAD.MOV.U32 R7, RZ, RZ, c[0x0][0x2b0] ;  /* 0x0000ac00ff077624 */ /* 0x000fe200078e00ff */
[C---:B------:R-:W-:Y:S01]  /*0500*/  IADD3 R11, P1, R24.reuse, 0xc8, RZ ;  /* 0x000000c8180b7810 */ /* 0x040fe20007f3e0ff */
[----:B------:R-:W-:Y:S01]  /*0510*/  IMAD.MOV.U32 R8, RZ, RZ, c[0x0][0x248] ;  /* 0x00009200ff087624 */ /* 0x000fe200078e00ff */
[----:B------:R-:W-:Y:S01]  /*0520*/  IADD3 R10, P0, R24, 0xe0, RZ ;  /* 0x000000e0180a7810 */ /* 0x000fe20007f1e0ff */
[----:B------:R-:W-:Y:S01]  /*0530*/  IMAD.MOV.U32 R9, RZ, RZ, c[0x0][0x24c] ;  /* 0x00009300ff097624 */ /* 0x000fe200078e00ff */
[----:B------:R2:W-:Y:S01]  /*0540*/  STL.128 [R1+0x360], R4 ;  /* 0x0003600401007387 */ /* 0x0005e20000100c00 */
[----:B------:R-:W-:Y:S01]  /*0550*/  IMAD.MOV.U32 R3, RZ, RZ, 0x1 ;  /* 0x00000001ff037424 */ /* 0x000fe200078e00ff */
[----:B------:R-:W-:Y:S01]  /*0560*/  ISETP.NE.AND P6, PT, R8, 0x1, PT ;  /* 0x000000010800780c */ /* 0x000fe20003fc5270 */
[----:B------:R-:W-:Y:S01]  /*0570*/  IMAD.MOV.U32 R12, RZ, RZ, c[0x0][0x250] ;  /* 0x00009400ff0c7624 */ /* 0x000fe200078e00ff */
[----:B------:R3:W-:Y:S01]  /*0580*/  STL.64 [R1+0x370], R8 ;  /* 0x0003700801007387 */ /* 0x0007e20000100a00 */
[----:B------:R-:W-:Y:S01]  /*0590*/  UMOV UR13, 0x7 ;  /* 0x00000007000d7882 */ /* 0x000fe20000000000 */
[----:B------:R-:W-:Y:S01]  /*05a0*/  PRMT R13, R3, 0x7610, R13 ;  /* 0x00007610030d7816 */ /* 0x000fe2000000000d */
[----:B------:R-:W-:Y:S01]  /*05b0*/  ULDC.64 UR4, c[0x0][0x178] ;  /* 0x00005e0000047ab9 */ /* 0x000fe20000000a00 */
[----:B------:R-:W-:Y:S01]  /*05c0*/  STL [R1+0x378], R12 ;  /* 0x0003780c01007387 */ /* 0x000fe20000100800 */
[----:B------:R-:W-:Y:S01]  /*05d0*/  UMOV UR10, 0x5 ;  /* 0x00000005000a7882 */ /* 0x000fe20000000000 */
[----:B------:R-:W-:Y:S01]  /*05e0*/  IMAD.MOV.U32 R46, RZ, RZ, c[0x0][0x2a0] ;  /* 0x0000a800ff2e7624 */ /* 0x000fe200078e00ff */
[----:B------:R-:W-:Y:S01]  /*05f0*/  USHF.L.U64.HI UR8, UR4, UR13, UR5 ;  /* 0x0000000d04087299 */ /* 0x000fe20008010205 */
[----:B------:R-:W-:Y:S01]  /*0600*/  STL.U8 [R1+0x70], R13 ;  /* 0x0000700d01007387 */ /* 0x000fe20000100000 */
[----:B------:R-:W-:Y:S01]  /*0610*/  USHF.L.U32 UR9, UR4, 0x7, URZ ;  /* 0x0000000704097899 */ /* 0x000fe2000800063f */
[----:B------:R-:W-:Y:S01]  /*0620*/  IMAD.MOV.U32 R47, RZ, RZ, c[0x0][0x2a4] ;  /* 0x0000a900ff2f7624 */ /* 0x000fe200078e00ff */
[----:B------:R-:W-:Y:S01]  /*0630*/  USHF.L.U64.HI UR5, UR4, UR10, UR5 ;  /* 0x0000000a04057299 */ /* 0x000fe20008010205 */
[----:B------:R4:W-:Y:S01]  /*0640*/  STL.U8 [R1+0x71], R13 ;  /* 0x0000710d01007387 */ /* 0x0009e20000100000 */
[----:B------:R-:W-:Y:S01]  /*0650*/  USHF.L.U32 UR4, UR4, 0x5, URZ ;  /* 0x0000000504047899 */ /* 0x000fe2000800063f */
[----:B------:R-:W-:Y:S01]  /*0660*/  SHF.R.S32.HI R23, RZ, 0x1f, R0 ;  /* 0x0000001fff177819 */ /* 0x000fe20000011400 */
[----:B-1----:R-:W-:Y:S01]  /*0670*/  IMAD.SHL.U32 R62, R2, 0x4, RZ ;  /* 0x00000004023e7824 */ /* 0x002fe200078e00ff */
[----:B------:R1:W-:Y:S04]  /*0680*/  STL.128 [R1+0x350], R44 ;  /* 0x0003502c01007387 */ /* 0x0003e80000100c00 */
[----:B------:R-:W-:Y:S01]  /*0690*/  SHF.R.S32.HI R63, RZ, 0x1f, R62 ;  /* 0x0000001fff3f7819 */ /* 0x000fe2000001143e */
[----:B------:R-:W-:Y:S01]  /*06a0*/  STL [R1+0x78], R26 ;  /* 0x0000781a01007387 */ /* 0x000fe20000100800 */
[C---:B--2---:R-:W-:Y:S01]  /*06b0*/  IADD3 R6, P3, R24.reuse, 0x78, RZ ;  /* 0x0000007818067810 */ /* 0x044fe20007f7e0ff */
[--C-:B---3--:R-:W-:Y:S01]  /*06c0*/  IMAD.X R9, RZ, RZ, R25.reuse, P4 ;  /* 0x000000ffff097224 */ /* 0x108fe200020e0619 */
        /* <DEDUP_REMOVED lines=8> */
[----:B----4-:R-:W-:Y:S01]  /*0750*/  IADD3.X R13, RZ, R25, RZ, P0, !PT ;  /* 0x00000019ff0d7210 */ /* 0x010fe200007fe4ff */
[--C-:B------:R-:W-:Y:S01]  /*0760*/  IMAD.X R41, RZ, RZ, R25.reuse, P3 ;  /* 0x000000ffff297224 */ /* 0x100fe200018e0619 */
[----:B------:R2:W-:Y:S01]  /*0770*/  STL.128 [R1+0x380], R4 ;  /* 0x0003800401007387 */ /* 0x0005e20000100c00 */
[----:B------:R-:W-:Y:S01]  /*0780*/  IMAD.X R12, RZ, RZ, R25, P2 ;  /* 0x000000ffff0c7224 */ /* 0x000fe200010e0619 */
[----:B------:R-:W-:-:S02]  /*0790*/  IADD3 R42, P2, R24, 0xc0, RZ ;  /* 0x000000c0182a7810 */ /* 0x000fc40007f5e0ff */
[C---:B------:R-:W-:Y:S02]  /*07a0*/  IADD3 R34, P0, R24.reuse, 0x344, RZ ;  /* 0x0000034418227810 */ /* 0x040fe40007f1e0ff */
[C---:B------:R-:W-:Y:S01]  /*07b0*/  IADD3 R18, P3, R24.reuse, 0x70, RZ ;  /* 0x0000007018127810 */ /* 0x040fe20007f7e0ff */
[--C-:B------:R-:W-:Y:S01]  /*07c0*/  IMAD.X R43, RZ, RZ, R25.reuse, P2 ;  /* 0x000000ffff2b7224 */ /* 0x100fe200010e0619 */
[-C--:B------:R-:W-:Y:S02]  /*07d0*/  IADD3.X R35, RZ, R25.reuse, RZ, P0, !PT ;  /* 0x00000019ff237210 */ /* 0x080fe400007fe4ff */
[C---:B------:R-:W-:Y:S01]  /*07e0*/  IADD3 R28, P2, R24.reuse, 0xa0, RZ ;  /* 0x000000a0181c7810 */ /* 0x040fe20007f5e0ff */
[--C-:B------:R-:W-:Y:S01]  /*07f0*/  IMAD.X R19, RZ, RZ, R25.reuse, P3 ;  /* 0x000000ffff137224 */ /* 0x100fe200018e0619 */
[C---:B------:R-:W-:Y:S01]  /*0800*/  IADD3 R16, P0, R24.reuse, 0x340, RZ ;  /* 0x0000034018107810 */ /* 0x040fe20007f1e0ff */
[----:B-1----:R-:W-:Y:S01]  /*0810*/  IMAD.MOV.U32 R44, RZ, RZ, R18 ;  /* 0x000000ffff2c7224 */ /* 0x002fe200078e0012 */
[----:B------:R-:W-:Y:S01]  /*0820*/  STL.128 [R1+0x3c0], R32 ;  /* 0x0003c02001007387 */ /* 0x000fe20000100c00 */
[----:B------:R-:W-:Y:S01]  /*0830*/  IMAD.X R29, RZ, RZ, R25, P2 ;  /* 0x000000ffff1d7224 */ /* 0x000fe200010e0619 */
[----:B------:R-:W-:Y:S01]  /*0840*/  IADD3.X R17, RZ, R25, RZ, P0, !PT ;  /* 0x00000019ff117210 */ /* 0x000fe200007fe4ff */
[----:B------:R-:W-:Y:S01]  /*0850*/  IMAD.MOV.U32 R45, RZ, RZ, R19 ;  /* 0x000000ffff2d7224 */ /* 0x000fe200078e0013 */
[----:B------:R-:W-:Y:S01]  /*0860*/  IADD3 R46, P0, R24, 0x348, RZ ;  /* 0x00000348182e7810 */ /* 0x000fe20007f1e0ff */
[----:B------:R-:W-:Y:S04]  /*0870*/  STL.128 [R1+0x3d0], R40 ;  /* 0x0003d02801007387 */ /* 0x000fe80000100c00 */
[----:B------:R-:W-:Y:S01]  /*0880*/  STL.128 [R1+0x3a0], R16 ;  /* 0x0003a01001007387 */ /* 0x000fe20000100c00 */
[----:B------:R-:W-:-:S05]  /*0890*/  IMAD.X R47, RZ, RZ, R25, P0 ;  /* 0x000000ffff2f7224 */ /* 0x000fca00000e0619 */
[----:B------:R1:W-:Y:S01]  /*08a0*/  STL.128 [R1+0x400], R44 ;  /* 0x0004002c01007387 */ /* 0x0003e20000100c00 */
[----:B--2---:R-:W-:Y:S01]  /*08b0*/  IMAD.MOV.U32 R4, RZ, RZ, R14 ;  /* 0x000000ffff047224 */ /* 0x004fe200078e000e */
[----:B------:R-:W-:Y:S01]  /*08c0*/  IADD3 R14, P1, R24, 0x338, RZ ;  /* 0x00000338180e7810 */ /* 0x000fe20007f3e0ff */
[----:B------:R-:W-:Y:S02]  /*08d0*/  IMAD.MOV.U32 R5, RZ, RZ, R9 ;  /* 0x000000ffff057224 */ /* 0x000fe400078e0009 */
[----:B------:R-:W-:Y:S02]  /*08e0*/  IMAD.MOV.U32 R6, RZ, RZ, R11 ;  /* 0x000000ffff067224 */ /* 0x000fe400078e000b */
[----:B------:R-:W-:Y:S01]  /*08f0*/  IMAD.MOV.U32 R7, RZ, RZ, R8 ;  /* 0x000000ffff077224 */ /* 0x000fe200078e0008 */
[----:B------:R-:W-:Y:S01]  /*0900*/  MOV R8, R14 ;  /* 0x0000000e00087202 */ /* 0x000fe20000000f00 */
[----:B------:R-:W-:Y:S02]  /*0910*/  IMAD.X R15, RZ, RZ, R25, P1 ;  /* 0x000000ffff0f7224 */ /* 0x000fe400008e0619 */
[----:B------:R-:W-:Y:S01]  /*0920*/  IMAD.U32 R11, RZ, RZ, UR4 ;  /* 0x00000004ff0b7e24 */ /* 0x000fe2000f8e00ff */
[----:B------:R2:W-:Y:S01]  /*0930*/  STL.128 [R1+0x3b0], R4 ;  /* 0x0003b00401007387 */ /* 0x0005e20000100c00 */
[----:B------:R-:W-:-:S03]  /*0940*/  IMAD.MOV.U32 R9, RZ, RZ, R15 ;  /* 0x000000ffff097224 */ /* 0x000fc600078e000f */
[----:B-1----:R-:W3:Y:S01]  /*0950*/  LDL R46, [R1+0x10] ;  /* 0x00001000012e7983 */ /* 0x002ee20000100800 */
[----:B--2---:R-:W-:Y:S01]  /*0960*/  IMAD.MOV.U32 R6, RZ, RZ, R3 ;  /* 0x000000ffff067224 */ /* 0x004fe200078e0003 */
[----:B------:R-:W-:Y:S01]  /*0970*/  MOV R5, R13 ;  /* 0x0000000d00057202 */ /* 0x000fe20000000f00 */
[----:B------:R-:W-:Y:S02]  /*0980*/  IMAD.MOV.U32 R3, RZ, RZ, c[0x0][0x1f8] ;  /* 0x00007e00ff037624 */ /* 0x000fe400078e00ff */
[----:B------:R-:W-:Y:S02]  /*0990*/  IMAD.MOV.U32 R4, RZ, RZ, R10 ;  /* 0x000000ffff047224 */ /* 0x000fe400078e000a */
[----:B------:R-:W-:Y:S01]  /*09a0*/  IMAD.MOV.U32 R7, RZ, RZ, R12 ;  /* 0x000000ffff077224 */ /* 0x000fe200078e000c */
[----:B------:R-:W-:Y:S01]  /*09b0*/  IADD3 R3, R3, 0x7f, RZ ;  /* 0x0000007f03037810 */ /* 0x000fe20007ffe0ff */
[----:B------:R-:W-:Y:S01]  /*09c0*/  IMAD.MOV.U32 R10, RZ, RZ, R16 ;  /* 0x000000ffff0a7224 */ /* 0x000fe200078e0010 */
[----:B------:R-:W-:-:S02]  /*09d0*/  IADD3 R12, P4, R24, 0x4, RZ ;  /* 0x00000004180c7810 */ /* 0x000fc40007f9e0ff */
[----:B------:R1:W-:Y:S03]  /*09e0*/  STL.128 [R1+0x410], R4 ;  /* 0x0004100401007387 */ /* 0x0003e60000100c00 */
[----:B------:R-:W-:Y:S02]  /*09f0*/  IMAD.X R13, RZ, RZ, R25, P4 ;  /* 0x000000ffff0d7224 */ /* 0x000fe400020e0619 */
[----:B------:R-:W-:Y:S02]  /*0a00*/  IMAD.MOV.U32 R30, RZ, RZ, R12 ;  /* 0x000000ffff1e7224 */ /* 0x000fe400078e000c */
[----:B------:R-:W-:Y:S01]  /*0a10*/  IMAD.MOV.U32 R31, RZ, RZ, R13 ;  /* 0x000000ffff1f7224 */ /* 0x000fe200078e000d */
[----:B------:R2:W-:Y:S04]  /*0a20*/  STL.128 [R1+0x390], R12 ;  /* 0x0003900c01007387 */ /* 0x0005e80000100c00 */
[----:B------:R4:W-:Y:S01]  /*0a30*/  STL.128 [R1+0x3e0], R28 ;  /* 0x0003e01c01007387 */ /* 0x0009e20000100c00 */
[----:B-1----:R-:W-:Y:S01]  /*0a40*/  SHF.R.S32.HI R4, RZ, 0x1f, R3 ;  /* 0x0000001fff047819 */ /* 0x002fe20000011403 */
[----:B------:R-:W-:-:S02]  /*0a50*/  IMAD.MOV.U32 R6, RZ, RZ, c[0x0][0x260] ;  /* 0x00009800ff067624 */ /* 0x000fc400078e00ff */
[----:B------:R-:W1:Y:S01]  /*0a60*/  S2R R7, SR_CTAID.Y ;  /* 0x0000000000077919 */ /* 0x000e620000002600 */
[----:B------:R-:W-:Y:S01]  /*0a70*/  LEA.HI R5, R4, R3, RZ, 0x7 ;  /* 0x0000000304057211 */ /* 0x000fe200078f38ff */
[----:B------:R-:W-:Y:S01]  /*0a80*/  IMAD.MOV.U32 R4, RZ, RZ, c[0x0][0x228] ;  /* 0x00008a00ff047624 */ /* 0x000fe200078e00ff */
[----:B------:R-:W-:Y:S01]  /*0a90*/  IADD3 R3, R6, 0x7f, RZ ;  /* 0x0000007f06037810 */ /* 0x000fe20007ffe0ff */
[----:B------:R-:W-:Y:S02]  /*0aa0*/  IMAD.U32 R6, RZ, RZ, UR5 ;  /* 0x00000005ff067e24 */ /* 0x000fe4000f8e00ff */
[----:B--2---:R-:W-:Y:S01]  /*0ab0*/  IMAD.MOV.U32 R12, RZ, RZ, R11 ;  /* 0x000000ffff0c7224 */ /* 0x004fe200078e000b */
[----:B------:R-:W-:Y:S01]  /*0ac0*/  SHF.R.S32.HI R38, RZ, 0x1f, R3 ;  /* 0x0000001fff267819 */ /* 0x000fe20000011403 */
[----:B------:R-:W-:Y:S01]  /*0ad0*/  IMAD.MOV.U32 R13, RZ, RZ, R6 ;  /* 0x000000ffff0d7224 */ /* 0x000fe200078e0006 */
[----:B------:R-:W-:Y:S02]  /*0ae0*/  IADD3 R4, R4, 0x1fff, RZ ;  /* 0x00001fff04047810 */ /* 0x000fe40007ffe0ff */
[----:B------:R-:W-:Y:S01]  /*0af0*/  LEA.HI R38, R38, R3, RZ, 0x7 ;  /* 0x0000000326267211 */ /* 0x000fe200078f38ff */
[----:B------:R-:W-:Y:S01]  /*0b00*/  IMAD.U32 R3, RZ, RZ, UR8 ;  /* 0x00000008ff037e24 */ /* 0x000fe2000f8e00ff */
[----:B------:R-:W-:-:S02]  /*0b10*/  SHF.R.S32.HI R37, RZ, 0x1f, R4 ;  /* 0x0000001fff257819 */ /* 0x000fc40000011404 */
[----:B------:R-:W-:Y:S01]  /*0b20*/  MOV R11, R17 ;  /* 0x00000011000b7202 */ /* 0x000fe20000000f00 */
[----:B------:R-:W-:Y:S01]  /*0b30*/  IMAD.MOV.U32 R15, RZ, RZ, R3 ;  /* 0x000000ffff0f7224 */ /* 0x000fe200078e0003 */
[----:B------:R-:W-:Y:S01]  /*0b40*/  SHF.R.S32.HI R3, RZ, 0x1f, R2 ;  /* 0x0000001fff037819 */ /* 0x000fe20000011402 */
[----:B------:R-:W-:Y:S01]  /*0b50*/  IMAD.MOV.U32 R17, RZ, RZ, -0x80 ;  /* 0xffffff80ff117424 */ /* 0x000fe200078e00ff */
[----:B------:R-:W-:Y:S01]  /*0b60*/  LEA.HI R37, R37, R4, RZ, 0xd ;  /* 0x0000000425257211 */ /* 0x000fe200078f68ff */
[----:B------:R-:W-:Y:S01]  /*0b70*/  IMAD.U32 R4, RZ, RZ, UR9 ;  /* 0x00000009ff047e24 */ /* 0x000fe2000f8e00ff */
[----:B------:R-:W-:Y:S01]  /*0b80*/  ULDC.64 UR8, c[0x0][0x208] ;  /* 0x0000820000087ab9 */ /* 0x000fe20000000a00 */
[CC--:B----4-:R-:W-:Y:S01]  /*0b90*/  LEA.HI R30, R3.reuse, R2.reuse, RZ, 0x3 ;  /* 0x00000002031e7211 */ /* 0x0d0fe200078f18ff */
[----:B------:R-:W-:Y:S01]  /*0ba0*/  USHF.L.U32 UR4, UR8, 0x5, URZ ;  /* 0x0000000508047899 */ /* 0x000fe2000800063f */
[----:B------:R2:W-:Y:S01]  /*0bb0*/  STL.128 [R1+0x3f0], R8 ;  /* 0x0003f00801007387 */ /* 0x0005e20000100c00 */
[----:B------:R-:W-:Y:S01]  /*0bc0*/  USHF.L.U64.HI UR10, UR8, UR10, UR9 ;  /* 0x0000000a080a7299 */ /* 0x000fe20008010209 */
[----:B------:R-:W-:Y:S01]  /*0bd0*/  IMAD.MOV.U32 R14, RZ, RZ, R4 ;  /* 0x000000ffff0e7224 */ /* 0x000fe200078e0004 */
[----:B------:R-:W-:Y:S01]  /*0be0*/  LEA.HI R4, R3, R2, RZ, 0x4 ;  /* 0x0000000203047211 */ /* 0x000fe200078f20ff */
[----:B------:R-:W-:-:S02]  /*0bf0*/  IMAD R17, R20, R17, c[0x0][0x198] ;  /* 0x0000660014117624 */ /* 0x000fc400078e0211 */
[----:B-1----:R-:W-:Y:S01]  /*0c00*/  @P6 IMAD.HI.U32 R48, R7, c[0x0][0x24c], RZ ;  /* 0x0000930007306a27 */ /* 0x002fe200078e00ff */
[----:B------:R1:W-:Y:S01]  /*0c10*/  STL.128 [R1+0x80], R12 ;  /* 0x0000800c01007387 */ /* 0x0003e20000100c00 */
[----:B--2---:R-:W-:Y:S02]  /*0c20*/  LOP3.LUT R11, R30, 0xfffffff8, RZ, 0xc0, !PT ;  /* 0xfffffff81e0b7812 */ /* 0x004fe400078ec0ff */
[----:B------:R-:W-:Y:S01]  /*0c30*/  IMAD.U32 R8, RZ, RZ, UR4 ;  /* 0x00000004ff087e24 */ /* 0x000fe2000f8e00ff */
[----:B------:R-:W-:Y:S01]  /*0c40*/  SHF.R.S32.HI R10, RZ, 0x3, R30 ;  /* 0x00000003ff0a7819 */ /* 0x000fe2000001141e */
[----:B------:R-:W-:Y:S01]  /*0c50*/  IMAD.U32 R9, RZ, RZ, UR10 ;  /* 0x0000000aff097e24 */ /* 0x000fe2000f8e00ff */
[----:B------:R-:W-:Y:S01]  /*0c60*/  ULDC.64 UR10, c[0x0][0x18] ;  /* 0x00000600000a7ab9 */ /* 0x000fe20000000a00 */
[----:B------:R-:W-:Y:S01]  /*0c70*/  IMAD.IADD R6, R2, 0x1, -R11 ;  /* 0x0000000102067824 */ /* 0x000fe200078e0a0b */
[----:B------:R-:W-:Y:S01]  /*0c80*/  UIADD3 UR5, UP1, UR10, 0x80, URZ ;  /* 0x000000800a057890 */ /* 0x000fe2000ff3e03f */
[----:B-1----:R-:W-:Y:S01]  /*0c90*/  IMAD.MOV.U32 R14, RZ, RZ, R40 ;  /* 0x000000ffff0e7224 */ /* 0x002fe200078e0028 */
[----:B------:R-:W-:Y:S01]  /*0ca0*/  MOV R15, R41 ;  /* 0x00000029000f7202 */ /* 0x000fe20000000f00 */
[----:B------:R-:W-:Y:S01]  /*0cb0*/  IMAD.MOV.U32 R12, RZ, RZ, R34 ;  /* 0x000000ffff0c7224 */ /* 0x000fe200078e0022 */
[----:B------:R1:W-:Y:S01]  /*0cc0*/  STL.64 [R1+0xa8], R8 ;  /* 0x0000a80801007387 */ /* 0x0003e20000100a00 */
[----:B------:R-:W-:Y:S01]  /*0cd0*/  IMAD.MOV.U32 R13, RZ, RZ, R35 ;  /* 0x000000ffff0d7224 */ /* 0x000fe200078e0023 */
[----:B------:R-:W-:Y:S01]  /*0ce0*/  UIADD3 UR14, UP0, UR10, 0x4080, URZ ;  /* 0x000040800a0e7890 */ /* 0x000fe2000ff1e03f */
[----:B------:R-:W-:Y:S01]  /*0cf0*/  IMAD.SHL.U32 R11, R6, 0x8, RZ ;  /* 0x00000008060b7824 */ /* 0x000fe200078e00ff */
[--C-:B------:R-:W-:Y:S01]  /*0d00*/  SHF.R.S32.HI R59, RZ, 0x1f, R10.reuse ;  /* 0x0000001fff3b7819 */ /* 0x100fe2000001140a */
[----:B------:R-:W-:Y:S01]  /*0d10*/  IMAD.IADD R17, R17, 0x1, -R10 ;  /* 0x0000000111117824 */ /* 0x000fe200078e0a0a */
[----:B------:R2:W-:Y:S01]  /*0d20*/  STL.128 [R1+0x420], R12 ;  /* 0x0004200c01007387 */ /* 0x0005e20000100c00 */
[--C-:B------:R-:W-:Y:S01]  /*0d30*/  IMAD.MOV.U32 R72, RZ, RZ, R11.reuse ;  /* 0x000000ffff487224 */ /* 0x100fe200078e000b */
[----:B------:R-:W-:Y:S01]  /*0d40*/  SHF.R.S32.HI R73, RZ, 0x1f, R11 ;  /* 0x0000001fff497819 */ /* 0x000fe2000001140b */
[----:B------:R-:W-:Y:S01]  /*0d50*/  UIADD3.X UR4, URZ, UR11, URZ, UP1, !UPT ;  /* 0x0000000b3f047290 */ /* 0x000fe20008ffe43f */
[C---:B------:R-:W-:Y:S01]  /*0d60*/  ISETP.GE.AND P5, PT, R17.reuse, 0x1, PT ;  /* 0x000000011100780c */ /* 0x040fe20003fa6270 */
[----:B------:R-:W-:Y:S01]  /*0d70*/  UIADD3.X UR12, URZ, UR11, URZ, UP0, !UPT ;  /* 0x0000000b3f0c7290 */ /* 0x000fe200087fe43f */
[C---:B------:R-:W-:Y:S01]  /*0d80*/  ISETP.GE.AND P4, PT, R17.reuse, 0x21, PT ;  /* 0x000000211100780c */ /* 0x040fe20003f86270 */
[----:B------:R-:W-:Y:S01]  /*0d90*/  IMAD.U32 R34, RZ, RZ, UR14 ;  /* 0x0000000eff227e24 */ /* 0x000fe2000f8e00ff */
[C---:B------:R-:W-:Y:S01]  /*0da0*/  ISETP.GE.AND P3, PT, R17.reuse, 0x41, PT ;  /* 0x000000411100780c */ /* 0x040fe20003f66270 */
[----:B------:R-:W-:Y:S01]  /*0db0*/  IMAD.U32 R33, RZ, RZ, UR4 ;  /* 0x00000004ff217e24 */ /* 0x000fe2000f8e00ff */
[----:B------:R-:W-:Y:S01]  /*0dc0*/  ISETP.GE.AND P0, PT, R17, 0x61, PT ;  /* 0x000000611100780c */ /* 0x000fe20003f06270 */
[----:B------:R-:W-:Y:S01]  /*0dd0*/  IMAD.WIDE.U32 R16, R7, c[0x0][0x180], R72 ;  /* 0x0000600007107a25 */ /* 0x000fe200078e0048 */
[----:B------:R-:W-:Y:S01]  /*0de0*/  MOV R32, UR5 ;  /* 0x0000000500207c02 */ /* 0x000fe20008000f00 */
[----:B------:R-:W-:Y:S01]  /*0df0*/  UIADD3 UR5, UP0, UR10, 0x8080, URZ ;  /* 0x000080800a057890 */ /* 0x000fe2000ff1e03f */
[----:B------:R-:W-:Y:S01]  /*0e00*/  ISETP.GE.AND P2, PT, R11, c[0x0][0x16c], PT ;  /* 0x00005b000b007a0c */ /* 0x000fe20003f46270 */
[----:B------:R-:W-:-:S02]  /*0e10*/  IMAD.U32 R35, RZ, RZ, UR12 ;  /* 0x0000000cff237e24 */ /* 0x000fc4000f8e00ff */
[----:B------:R-:W-:Y:S01]  /*0e20*/  UIADD3.X UR4, URZ, UR11, URZ, UP0, !UPT ;  /* 0x0000000b3f047290 */ /* 0x000fe200087fe43f */
[C---:B------:R-:W-:Y:S02]  /*0e30*/  IMAD.WIDE.U32 R26, R7.reuse, c[0x0][0x210], R72 ;  /* 0x00008400071a7a25 */ /* 0x040fe400078e0048 */
[----:B------:R4:W-:Y:S01]  /*0e40*/  STL.128 [R1+0x30], R32 ;  /* 0x0000302001007387 */ /* 0x0009e20000100c00 */
[----:B-1----:R-:W-:Y:S01]  /*0e50*/  SHF.R.S32.HI R8, RZ, 0x1f, R7 ;  /* 0x0000001fff087819 */ /* 0x002fe20000011407 */
[----:B------:R-:W-:Y:S01]  /*0e60*/  IMAD.U32 R28, RZ, RZ, UR5 ;  /* 0x00000005ff1c7e24 */ /* 0x000fe2000f8e00ff */
[----:B------:R-:W-:Y:S02]  /*0e70*/  MOV R29, UR4 ;  /* 0x00000004001d7c02 */ /* 0x000fe40008000f00 */
[----:B------:R-:W-:Y:S01]  /*0e80*/  SHF.R.S32.HI R9, RZ, 0x4, R4 ;  /* 0x00000004ff097819 */ /* 0x000fe20000011404 */
[----:B------:R-:W-:Y:S01]  /*0e90*/  IMAD R50, R8, c[0x0][0x270], RZ ;  /* 0x00009c0008327a24 */ /* 0x000fe200078e02ff */
[----:B------:R-:W-:Y:S01]  /*0ea0*/  STL.64 [R1+0x338], R10 ;  /* 0x0003380a01007387 */ /* 0x000fe20000100a00 */
[----:B--2---:R-:W-:Y:S01]  /*0eb0*/  IMAD.SHL.U32 R14, R10, 0x40, RZ ;  /* 0x000000400a0e7824 */ /* 0x004fe200078e00ff */
[----:B------:R-:W-:Y:S01]  /*0ec0*/  LEA.HI R42, R4, R9, RZ, 0x1 ;  /* 0x00000009042a7211 */ /* 0x000fe200078f08ff */
[----:B------:R-:W-:Y:S01]  /*0ed0*/  IMAD R12, R8, c[0x0][0x180], RZ ;  /* 0x00006000080c7a24 */ /* 0x000fe200078e02ff */
[----:B------:R-:W3:Y:S01]  /*0ee0*/  LDL R45, [R1+0x338] ;  /* 0x00033800012d7983 */ /* 0x000ee20000100800 */
[C---:B------:R-:W-:Y:S01]  /*0ef0*/  IMAD R50, R7.reuse, c[0x0][0x274], R50 ;  /* 0x00009d0007327a24 */ /* 0x040fe200078e0232 */
[----:B------:R-:W-:Y:S01]  /*0f00*/  LOP3.LUT R14, R14, 0x1c0, RZ, 0xc0, !PT ;  /* 0x000001c00e0e7812 */ /* 0x000fe200078ec0ff */
[----:B------:R-:W-:Y:S01]  /*0f10*/  IMAD R13, R7, c[0x0][0x184], R12 ;  /* 0x00006100070d7a24 */ /* 0x000fe200078e020c */
[----:B------:R-:W-:-:S02]  /*0f20*/  LEA.HI R12, R3, R2, RZ, 0x6 ;  /* 0x00000002030c7211 */ /* 0x000fc400078f30ff */
[----:B------:R-:W-:Y:S01]  /*0f30*/  @P6 SHF.R.U32.HI R48, RZ, c[0x0][0x250], R48 ;  /* 0x00009400ff306a19 */ /* 0x000fe20000011630 */
[----:B------:R-:W-:Y:S01]  /*0f40*/  IMAD.IADD R17, R17, 0x1, R13 ;  /* 0x0000000111117824 */ /* 0x000fe200078e020d */
[----:B------:R-:W-:Y:S01]  /*0f50*/  LOP3.LUT R18, R14, 0x38, R11, 0xf8, !PT ;  /* 0x000000380e127812 */ /* 0x000fe200078ef80b */
[----:B------:R-:W-:Y:S01]  /*0f60*/  IMAD R13, R23, c[0x0][0x188], RZ ;  /* 0x00006200170d7a24 */ /* 0x000fe200078e02ff */
[----:B------:R-:W-:Y:S01]  /*0f70*/  SHF.R.U32.HI R49, RZ, 0x3, R14 ;  /* 0x00000003ff317819 */ /* 0x000fe2000001160e */
[----:B------:R-:W-:Y:S01]  /*0f80*/  IMAD.WIDE.U32 R16, R0, c[0x0][0x188], R16 ;  /* 0x0000620000107a25 */ /* 0x000fe200078e0010 */
[----:B------:R-:W-:Y:S01]  /*0f90*/  LOP3.LUT R42, R42, 0xfffffffe, RZ, 0xc0, !PT ;  /* 0xfffffffe2a2a7812 */ /* 0x000fe200078ec0ff */
[----:B------:R-:W-:Y:S01]  /*0fa0*/  ULDC.64 UR4, c[0x0][0x1d8] ;  /* 0x0000760000047ab9 */ /* 0x000fe20000000a00 */
[----:B------:R-:W-:Y:S01]  /*0fb0*/  LOP3.LUT R49, R18, R49, RZ, 0x3c, !PT ;  /* 0x0000003112317212 */ /* 0x000fe200078e3cff */
[----:B------:R-:W-:Y:S01]  /*0fc0*/  IMAD R14, R0, c[0x0][0x18c], R13 ;  /* 0x00006300000e7a24 */ /* 0x000fe200078e020d */
[----:B------:R-:W-:Y:S01]  /*0fd0*/  IADD3 R42, R9, -R42, RZ ;  /* 0x8000002a092a7210 */ /* 0x000fe20007ffe0ff */
[----:B------:R-:W-:-:S02]  /*0fe0*/  IMAD R13, R59, c[0x0][0x178], RZ ;  /* 0x00005e003b0d7a24 */ /* 0x000fc400078e02ff */
[----:B------:R-:W-:Y:S01]  /*0ff0*/  IMAD.IADD R15, R17, 0x1, R14 ;  /* 0x00000001110f7824 */ /* 0x000fe200078e020e */
[----:B------:R-:W-:Y:S01]  /*1000*/  LOP3.LUT R17, R4, 0xfffffff0, RZ, 0xc0, !PT ;  /* 0xfffffff004117812 */ /* 0x000fe200078ec0ff */
[----:B------:R-:W-:Y:S01]  /*1010*/  IMAD.MOV.U32 R14, RZ, RZ, R16 ;  /* 0x000000ffff0e7224 */ /* 0x000fe200078e0010 */
[----:B------:R-:W-:Y:S01]  /*1020*/  SEL R16, RZ, 0x1, P2 ;  /* 0x00000001ff107807 */ /* 0x000fe20001000000 */
[----:B------:R-:W-:Y:S02]  /*1030*/  IMAD.SHL.U32 R12, R12, 0x8, RZ ;  /* 0x000000080c0c7824 */ /* 0x000fe400078e00ff */
[C---:B------:R-:W-:Y:S02]  /*1040*/  IMAD R13, R10.reuse, c[0x0][0x17c], R13 ;  /* 0x00005f000a0d7a24 */ /* 0x040fe400078e020d */
[----:B------:R-:W-:Y:S01]  /*1050*/  IMAD.WIDE.U32 R14, R10, c[0x0][0x178], R14 ;  /* 0x00005e000a0e7a25 */ /* 0x000fe200078e000e */
[----:B------:R-:W-:Y:S01]  /*1060*/  LOP3.LUT R49, R49, 0xfffffe00, R12, 0xf8, !PT ;  /* 0xfffffe0031317812 */ /* 0x000fe200078ef80c */
[----:B------:R-:W-:Y:S02]  /*1070*/  STL.U8 [R1+0x341], R16 ;  /* 0x0003411001007387 */ /* 0x000fe40000100000 */
[----:B------:R-:W-:Y:S01]  /*1080*/  IMAD.IADD R13, R15, 0x1, R13 ;  /* 0x000000010f0d7824 */ /* 0x000fe200078e020d */
[----:B------:R-:W-:Y:S01]  /*1090*/  LEA R12, P1, R14, c[0x0][0x160], 0x1 ;  /* 0x000058000e0c7a11 */ /* 0x000fe200078208ff */
[----:B----4-:R-:W-:-:S02]  /*10a0*/  IMAD R34, R8, c[0x0][0x210], RZ ;  /* 0x0000840008227a24 */ /* 0x010fc400078e02ff */
[----:B------:R-:W-:Y:S01]  /*10b0*/  IMAD.WIDE.U32 R18, R7, c[0x0][0x270], R62 ;  /* 0x00009c0007127a25 */ /* 0x000fe200078e003e */
[----:B------:R-:W-:-:S03]  /*10c0*/  LEA.HI.X R13, R14, c[0x0][0x164], R13, 0x1, P1 ;  /* 0x000059000e0d7a11 */ /* 0x000fc600008f0c0d */
[----:B------:R-:W-:-:S04]  /*10d0*/  IMAD.WIDE.U32 R14, R49, 0x2, R28 ;  /* 0x00000002310e7825 */ /* 0x000fc800078e001c */
[----:B------:R-:W-:Y:S01]  /*10e0*/  IMAD R34, R7, c[0x0][0x214], R34 ;  /* 0x0000850007227a24 */ /* 0x000fe200078e0222 */
[----:B------:R1:W-:Y:S01]  /*10f0*/  STL.128 [R1+0x90], R12 ;  /* 0x0000900c01007387 */ /* 0x0003e20000100c00 */
[----:B------:R-:W-:Y:S02]  /*1100*/  IMAD.IADD R51, R19, 0x1, R50 ;  /* 0x0000000113337824 */ /* 0x000fe400078e0232 */
[----:B------:R-:W-:Y:S02]  /*1110*/  IMAD.IADD R35, R27, 0x1, R34 ;  /* 0x000000011b237824 */ /* 0x000fe400078e0222 */
[----:B------:R-:W-:Y:S01]  /*1120*/  IMAD.MOV.U32 R34, RZ, RZ, R26 ;  /* 0x000000ffff227224 */ /* 0x000fe200078e001a */
[----:B------:R-:W2:Y:S01]  /*1130*/  LDL.U8 R27, [R1+0x341] ;  /* 0x00034100011b7983 */ /* 0x000ea20000100000 */
[----:B------:R-:W-:Y:S02]  /*1140*/  IMAD.MOV.U32 R50, RZ, RZ, R18 ;  /* 0x000000ffff327224 */ /* 0x000fe400078e0012 */
[----:B------:R-:W-:Y:S01]  /*1150*/  IMAD R9, R23, c[0x0][0x218], RZ ;  /* 0x0000860017097a24 */ /* 0x000fe200078e02ff */
[----:B-1----:R-:W4:Y:S01]  /*1160*/  LDL.128 R12, [R1+0x90] ;  /* 0x00009000010c7983 */ /* 0x002f220000100c00 */
[----:B------:R-:W-:-:S03]  /*1170*/  IMAD.IADD R4, R2, 0x1, -R17 ;  /* 0x0000000102047824 */ /* 0x000fc600078e0a11 */
[----:B------:R-:W5:Y:S01]  /*1180*/  LDL.128 R16, [R1+0x80] ;  /* 0x0000800001107983 */ /* 0x000f620000100c00 */
[C---:B------:R-:W-:Y:S02]  /*1190*/  IMAD R64, R0.reuse, c[0x0][0x21c], R9 ;  /* 0x0000870000407a24 */ /* 0x040fe400078e0209 */
[----:B------:R-:W-:-:S04]  /*11a0*/  IMAD.WIDE.U32 R34, R0, c[0x0][0x218], R34 ;  /* 0x0000860000227a25 */ /* 0x000fc800078e0022 */
[----:B------:R-:W-:Y:S01]  /*11b0*/  IMAD.IADD R65, R35, 0x1, R64 ;  /* 0x0000000123417824 */ /* 0x000fe200078e0240 */
[----:B------:R-:W-:Y:S01]  /*11c0*/  MOV R64, R34 ;  /* 0x0000002200407202 */ /* 0x000fe20000000f00 */
[----:B------:R-:W-:-:S04]  /*11d0*/  @!P6 IMAD.MOV.U32 R48, RZ, RZ, R7 ;  /* 0x000000ffff30e224 */ /* 0x000fc800078e0007 */
[----:B------:R-:W-:-:S05]  /*11e0*/  IMAD.WIDE.U32 R64, R10, c[0x0][0x208], R64 ;  /* 0x000082000a407a25 */ /* 0x000fca00078e0040 */
[----:B------:R-:W-:Y:S01]  /*11f0*/  LEA R26, P6, R64, c[0x0][0x1f0], 0x1 ;  /* 0x00007c00401a7a11 */ /* 0x000fe200078c08ff */
[C---:B------:R-:W-:Y:S01]  /*1200*/  IMAD R66, R8.reuse, c[0x0][0x238], RZ ;  /* 0x00008e0008427a24 */ /* 0x040fe200078e02ff */
[----:B------:R-:W-:Y:S01]  /*1210*/  SHF.R.S32.HI R47, RZ, 0x1f, R4 ;  /* 0x0000001fff2f7819 */ /* 0x000fe20000011404 */
[----:B------:R-:W-:Y:S02]  /*1220*/  IMAD R56, R8, c[0x0][0x288], RZ ;  /* 0x0000a20008387a24 */ /* 0x000fe400078e02ff */
[----:B------:R-:W-:Y:S01]  /*1230*/  IMAD R66, R7, c[0x0][0x23c], R66 ;  /* 0x00008f0007427a24 */ /* 0x000fe200078e0242 */
[----:B------:R-:W-:Y:S01]  /*1240*/  LEA.HI R47, R47, R4, RZ, 0x3 ;  /* 0x000000042f2f7211 */ /* 0x000fe200078f18ff */
[----:B------:R-:W-:-:S04]  /*1250*/  IMAD.WIDE.U32 R52, R7, c[0x0][0x238], RZ ;  /* 0x00008e0007347a25 */ /* 0x000fc800078e00ff */
[----:B------:R-:W-:Y:S02]  /*1260*/  IMAD R21, R23, c[0x0][0x278], RZ ;  /* 0x00009e0017157a24 */ /* 0x000fe400078e02ff */
[----:B------:R-:W-:Y:S01]  /*1270*/  IMAD.WIDE.U32 R8, R0, c[0x0][0x278], R50 ;  /* 0x00009e0000087a25 */ /* 0x000fe200078e0032 */
[----:B------:R-:W-:-:S03]  /*1280*/  LOP3.LUT R43, R47, 0xfffffff8, RZ, 0xc0, !PT ;  /* 0xfffffff82f2b7812 */ /* 0x000fc600078ec0ff */
[----:B------:R-:W-:Y:S01]  /*1290*/  IMAD.WIDE.U32 R40, R7, c[0x0][0x288], R62 ;  /* 0x0000a20007287a25 */ /* 0x000fe200078e003e */
[----:B------:R-:W-:-:S03]  /*12a0*/  IADD3 R67, R53, R66, RZ ;  /* 0x0000004235437210 */ /* 0x000fc60007ffe0ff */
[----:B------:R-:W-:Y:S02]  /*12b0*/  IMAD R56, R7, c[0x0][0x28c], R56 ;  /* 0x0000a30007387a24 */ /* 0x000fe400078e0238 */
[----:B------:R-:W-:Y:S02]  /*12c0*/  IMAD.SHL.U32 R51, R6, 0x40, RZ ;  /* 0x0000004006337824 */ /* 0x000fe400078e00ff */
[----:B------:R-:W-:Y:S01]  /*12d0*/  IMAD R21, R0, c[0x0][0x27c], R21 ;  /* 0x00009f0000157a24 */ /* 0x000fe200078e0215 */
[----:B------:R-:W-:Y:S01]  /*12e0*/  LEA.HI R54, R3, R2, RZ, 0x7 ;  /* 0x0000000203367211 */ /* 0x000fe200078f38ff */
[----:B------:R-:W-:Y:S01]  /*12f0*/  IMAD.IADD R57, R41, 0x1, R56 ;  /* 0x0000000129397824 */ /* 0x000fe200078e0238 */
[----:B------:R-:W-:Y:S01]  /*1300*/  LOP3.LUT R51, R51, 0x1c0, RZ, 0xc0, !PT ;  /* 0x000001c033337812 */ /* 0x000fe200078ec0ff */
[----:B------:R-:W-:Y:S02]  /*1310*/  IMAD.MOV.U32 R66, RZ, RZ, R52 ;  /* 0x000000ffff427224 */ /* 0x000fe400078e0034 */
[----:B------:R-:W-:-:S02]  /*1320*/  IMAD R7, R23, c[0x0][0x290], RZ ;  /* 0x0000a40017077a24 */ /* 0x000fc400078e02ff */
[----:B------:R-:W-:Y:S01]  /*1330*/  IMAD.MOV.U32 R56, RZ, RZ, R40 ;  /* 0x000000ffff387224 */ /* 0x000fe200078e0028 */
[----:B------:R-:W-:Y:S01]  /*1340*/  LEA R44, P1, R8, c[0x0][0x258], 0x2 ;  /* 0x00009600082c7a11 */ /* 0x000fe200078210ff */
[----:B------:R-:W-:Y:S02]  /*1350*/  IMAD.IADD R21, R9, 0x1, R21 ;  /* 0x0000000109157824 */ /* 0x000fe400078e0215 */
[----:B------:R-:W-:Y:S01]  /*1360*/  IMAD.IADD R43, R4, 0x1, -R43 ;  /* 0x00000001042b7824 */ /* 0x000fe200078e0a2b */
[----:B------:R-:W-:Y:S01]  /*1370*/  SHF.R.S32.HI R53, RZ, 0x7, R54 ;  /* 0x00000007ff357819 */ /* 0x000fe20000011436 */
[----:B------:R-:W-:Y:S01]  /*1380*/  IMAD R35, R23, c[0x0][0x240], RZ ;  /* 0x0000900017237a24 */ /* 0x000fe200078e02ff */
[----:B------:R-:W-:Y:S01]  /*1390*/  SHF.R.U32.HI R40, RZ, 0x3, R51 ;  /* 0x00000003ff287819 */ /* 0x000fe20000011633 */
[C---:B------:R-:W-:Y:S01]  /*13a0*/  IMAD R4, R0.reuse, c[0x0][0x294], R7 ;  /* 0x0000a50000047a24 */ /* 0x040fe200078e0207 */
[----:B------:R-:W-:Y:S01]  /*13b0*/  LOP3.LUT R7, R51, 0x8, R30, 0xf8, !PT ;  /* 0x0000000833077812 */ /* 0x000fe200078ef81e */
[----:B------:R-:W-:Y:S01]  /*13c0*/  IMAD.WIDE.U32 R66, R0, c[0x0][0x240], R66 ;  /* 0x0000900000427a25 */ /* 0x000fe200078e0042 */
[----:B------:R-:W-:-:S03]  /*13d0*/  SHF.R.S32.HI R31, RZ, 0x1f, R48 ;  /* 0x0000001fff1f7819 */ /* 0x000fc60000011430 */
[----:B------:R-:W-:Y:S01]  /*13e0*/  IMAD.WIDE.U32 R56, R0, c[0x0][0x290], R56 ;  /* 0x0000a40000387a25 */ /* 0x000fe200078e0038 */
[----:B------:R-:W-:Y:S02]  /*13f0*/  LEA.HI.X R21, R8, c[0x0][0x25c], R21, 0x2, P1 ;  /* 0x0000970008157a11 */ /* 0x000fe400008f1415 */
[----:B------:R-:W-:Y:S01]  /*1400*/  SHF.R.S32.HI R8, RZ, 0x1f, R2 ;  /* 0x0000001fff087819 */ /* 0x000fe20000011402 */
[----:B------:R-:W-:Y:S01]  /*1410*/  IMAD R35, R0, c[0x0][0x244], R35 ;  /* 0x0000910000237a24 */ /* 0x000fe200078e0223 */
[----:B------:R-:W-:Y:S01]  /*1420*/  LOP3.LUT R34, R7, R40, RZ, 0x3c, !PT ;  /* 0x0000002807227212 */ /* 0x000fe200078e3cff */
[----:B------:R-:W-:Y:S01]  /*1430*/  IMAD.IADD R4, R57, 0x1, R4 ;  /* 0x0000000139047824 */ /* 0x000fe200078e0204 */
[----:B------:R-:W-:Y:S01]  /*1440*/  IADD3 R50, P1, R2, R66, RZ ;  /* 0x0000004202327210 */ /* 0x000fe20007f3e0ff */
[----:B------:R-:W-:Y:S01]  /*1450*/  IMAD R41, R42, 0x2, R53 ;  /* 0x000000022a297824 */ /* 0x000fe200078e0235 */
[----:B------:R-:W-:Y:S01]  /*1460*/  LEA R60, P2, R56, c[0x0][0x280], 0x2 ;  /* 0x0000a000383c7a11 */ /* 0x000fe200078410ff */
[----:B------:R-:W-:Y:S01]  /*1470*/  IMAD R7, R31, c[0x0][0x1e0], RZ ;  /* 0x000078001f077a24 */ /* 0x000fe200078e02ff */
[----:B------:R-:W-:Y:S01]  /*1480*/  IADD3.X R35, R8, R67, R35, P1, !PT ;  /* 0x0000004308237210 */ /* 0x000fe20000ffe423 */
[----:B------:R-:W-:Y:S01]  /*1490*/  IMAD.U32 R41, R41, 0x200, R34 ;  /* 0x0000020029297824 */ /* 0x000fe200078e0022 */
[----:B------:R-:W-:Y:S01]  /*14a0*/  LEA.HI.X R61, R56, c[0x0][0x284], R4, 0x2, P2 ;  /* 0x0000a100383d7a11 */ /* 0x000fe200010f1404 */
[----:B------:R-:W-:Y:S01]  /*14b0*/  IMAD.WIDE.U32 R66, R48, c[0x0][0x1e0], R72 ;  /* 0x0000780030427a25 */ /* 0x000fe200078e0048 */
[----:B------:R-:W-:-:S03]  /*14c0*/  R2P PR, R43, 0x6 ;  /* 0x000000062b007804 */ /* 0x000fc60000000000 */
[----:B------:R-:W-:Y:S01]  /*14d0*/  IMAD R8, R48, c[0x0][0x1e4], R7 ;  /* 0x0000790030087a24 */ /* 0x000fe200078e0207 */
[----:B------:R-:W-:Y:S01]  /*14e0*/  MOV R4, 0x10 ;  /* 0x0000001000047802 */ /* 0x000fe20000000f00 */
[----:B------:R-:W-:Y:S02]  /*14f0*/  IMAD.MOV.U32 R34, RZ, RZ, 0x20 ;  /* 0x00000020ff227424 */ /* 0x000fe400078e00ff */
[----:B------:R-:W-:Y:S02]  /*1500*/  IMAD.MOV.U32 R36, RZ, RZ, 0x2 ;  /* 0x00000002ff247424 */ /* 0x000fe400078e00ff */
[----:B------:R-:W-:Y:S02]  /*1510*/  IMAD R7, R23, c[0x0][0x1e8], RZ ;  /* 0x00007a0017077a24 */ /* 0x000fe400078e02ff */
[----:B------:R-:W-:Y:S02]  /*1520*/  IMAD.IADD R67, R67, 0x1, R8 ;  /* 0x0000000143437824 */ /* 0x000fe400078e0208 */
[----:B------:R-:W-:Y:S01]  /*1530*/  IMAD.MOV.U32 R58, RZ, RZ, R10 ;  /* 0x000000ffff3a7224 */ /* 0x000fe200078e000a */
[----:B------:R-:W-:Y:S01]  /*1540*/  SEL R9, R34, 0xffffffe0, !P2 ;  /* 0xffffffe022097807 */ /* 0x000fe20005000000 */
[----:B------:R-:W-:Y:S01]  /*1550*/  IMAD.WIDE.U32 R68, R41, R36, c[0x0][0x18] ;  /* 0x0000060029447625 */ /* 0x000fe200078e0024 */
[----:B------:R-:W-:-:S02]  /*1560*/  SEL R8, R4, 0xfffffff0, !P1 ;  /* 0xfffffff004087807 */ /* 0x000fc40004800000 */
[----:B------:R-:W-:Y:S01]  /*1570*/  LEA.HI R36, R3, R2, RZ, 0x2 ;  /* 0x0000000203247211 */ /* 0x000fe200078f10ff */
[----:B------:R-:W-:-:S04]  /*1580*/  IMAD.WIDE.U32 R66, R0, c[0x0][0x1e8], R66 ;  /* 0x00007a0000427a25 */ /* 0x000fc800078e0042 */
[----:B------:R-:W-:Y:S01]  /*1590*/  IMAD.WIDE R70, R20, 0x80, R58 ;  /* 0x0000008014467825 */ /* 0x000fe200078e023a */
[----:B------:R-:W-:Y:S01]  /*15a0*/  SHF.R.S32.HI R52, RZ, 0x1f, R36 ;  /* 0x0000001fff347819 */ /* 0x000fe20000011424 */
[----:B------:R-:W-:Y:S02]  /*15b0*/  USHF.L.U32 UR18, UR4, 0x6, URZ ;  /* 0x0000000604127899 */ /* 0x000fe4000800063f */
[----:B----4-:R-:W-:-:S04]  /*15c0*/  IMAD R15, R59, c[0x0][0x208], RZ ;  /* 0x000082003b0f7a24 */ /* 0x010fc800078e02ff */
[----:B------:R-:W-:-:S04]  /*15d0*/  IMAD R15, R10, c[0x0][0x20c], R15 ;  /* 0x000083000a0f7a24 */ /* 0x000fc800078e020f */
[----:B------:R-:W-:-:S05]  /*15e0*/  IMAD.IADD R15, R65, 0x1, R15 ;  /* 0x00000001410f7824 */ /* 0x000fca00078e020f */
[----:B------:R-:W-:Y:S02]  /*15f0*/  LEA.HI.X R15, R64, c[0x0][0x1f4], R15, 0x1, P6 ;  /* 0x00007d00400f7a11 */ /* 0x000fe400030f0c0f */
[----:B------:R-:W4:Y:S01]  /*1600*/  LDL.64 R64, [R1+0x3b0] ;  /* 0x0003b00001407983 */ /* 0x000f220000100a00 */
[----:B------:R-:W-:-:S04]  /*1610*/  LEA R56, P6, R50, c[0x0][0x220], 0x2 ;  /* 0x0000880032387a11 */ /* 0x000fc800078c10ff */
[----:B------:R-:W-:Y:S01]  /*1620*/  R2P PR, R6, 0x6 ;  /* 0x0000000606007804 */ /* 0x000fe20000000000 */
[----:B------:R-:W-:Y:S01]  /*1630*/  IMAD R6, R0, c[0x0][0x1ec], R7 ;  /* 0x00007b0000067a24 */ /* 0x000fe200078e0207 */
[----:B------:R-:W-:Y:S01]  /*1640*/  LEA.HI.X R57, R50, c[0x0][0x224], R35, 0x2, P6 ;  /* 0x0000890032397a11 */ /* 0x000fe200030f1423 */
[----:B------:R-:W-:Y:S01]  /*1650*/  IMAD R7, R71, c[0x0][0x1d8], RZ ;  /* 0x0000760047077a24 */ /* 0x000fe200078e02ff */
[----:B------:R-:W-:Y:S01]  /*1660*/  SHF.R.S32.HI R35, RZ, 0x2, R36 ;  /* 0x00000002ff237819 */ /* 0x000fe20000011424 */
[----:B------:R-:W-:Y:S01]  /*1670*/  IMAD.IADD R67, R67, 0x1, R6 ;  /* 0x0000000143437824 */ /* 0x000fe200078e0206 */
[----:B------:R-:W-:Y:S01]  /*1680*/  IADD3 R68, P6, R68, 0x4080, RZ ;  /* 0x0000408044447810 */ /* 0x000fe20007fde0ff */
[----:B------:R-:W-:Y:S01]  /*1690*/  IMAD R6, R70, c[0x0][0x1dc], R7 ;  /* 0x0000770046067a24 */ /* 0x000fe200078e0207 */
[----:B------:R-:W-:Y:S01]  /*16a0*/  LEA.HI R52, R52, R35, RZ, 0x3 ;  /* 0x0000002334347211 */ /* 0x000fe200078f18ff */
[----:B------:R-:W-:Y:S01]  /*16b0*/  IMAD.WIDE.U32 R66, R70, c[0x0][0x1d8], R66 ;  /* 0x0000760046427a25 */ /* 0x000fe200078e0042 */
[----:B------:R-:W-:-:S02]  /*16c0*/  SEL R7, R34, 0xffffffe0, !P2 ;  /* 0xffffffe022077807 */ /* 0x000fc40005000000 */
[----:B------:R-:W-:Y:S01]  /*16d0*/  LOP3.LUT R52, R52, 0xfffffff8, RZ, 0xc0, !PT ;  /* 0xfffffff834347812 */ /* 0x000fe200078ec0ff */
[----:B------:R-:W-:Y:S01]  /*16e0*/  IMAD.X R69, RZ, RZ, R69, P6 ;  /* 0x000000ffff457224 */ /* 0x000fe200030e0645 */
[----:B------:R-:W-:Y:S01]  /*16f0*/  ISETP.GE.OR P6, PT, R11, c[0x0][0x1cc], !P5 ;  /* 0x000073000b007a0c */ /* 0x000fe20006fc6670 */
[----:B------:R-:W-:Y:S01]  /*1700*/  IMAD.IADD R6, R67, 0x1, R6 ;  /* 0x0000000143067824 */ /* 0x000fe200078e0206 */
[C---:B------:R-:W-:Y:S02]  /*1710*/  LEA R58, P2, R66.reuse, c[0x0][0x1c0], 0x1 ;  /* 0x00007000423a7a11 */ /* 0x040fe400078408ff */
[----:B------:R-:W-:Y:S02]  /*1720*/  IADD3 R52, R35, -R52, RZ ;  /* 0x8000003423347210 */ /* 0x000fe40007ffe0ff */
[----:B------:R-:W-:Y:S02]  /*1730*/  LEA.HI.X R59, R66, c[0x0][0x1c4], R6, 0x1, P2 ;  /* 0x00007100423b7a11 */ /* 0x000fe400010f0c06 */
[----:B------:R-:W-:Y:S01]  /*1740*/  SEL R6, R4, 0xfffffff0, !P1 ;  /* 0xfffffff004067807 */ /* 0x000fe20004800000 */
[----:B------:R-:W-:Y:S01]  /*1750*/  IMAD.SHL.U32 R10, R49, 0x2, RZ ;  /* 0x00000002310a7824 */ /* 0x000fe200078e00ff */
[----:B------:R-:W-:-:S02]  /*1760*/  R2P PR, R52, 0x6 ;  /* 0x0000000634007804 */ /* 0x000fc40000000000 */
[----:B------:R-:W-:Y:S02]  /*1770*/  SHF.R.S32.HI R74, RZ, 0x7, R5 ;  /* 0x00000007ff4a7819 */ /* 0x000fe40000011405 */
[----:B------:R-:W-:Y:S01]  /*1780*/  @!PT LDS RZ, [RZ] ;  /* 0x00000000fffff984 */ /* 0x000fe20000000800 */
[----:B------:R-:W-:Y:S01]  /*1790*/  @!PT LDS RZ, [RZ] ;  /* 0x00000000fffff984 */ /* 0x000fe20000000800 */
[----:B------:R-:W-:Y:S01]  /*17a0*/  @!PT LDS RZ, [RZ] ;  /* 0x00000000fffff984 */ /* 0x000fe20000000800 */
[----:B------:R1:W-:Y:S01]  /*17b0*/  LDGSTS.E.BYPASS.LTC128B.128 [R10+0x4080], [R58.64], !P6 ;  /* 0x040800003a0a7fae */ /* 0x0003e2000f101d46 */
[----:B------:R-:W-:Y:S02]  /*17c0*/  SEL R5, R34, 0xffffffe0, !P2 ;  /* 0xffffffe022057807 */ /* 0x000fe40005000000 */
[----:B------:R-:W-:Y:S01]  /*17d0*/  IADD3 R66, P2, R58, UR18, RZ ;  /* 0x000000123a427c10 */ /* 0x000fe2000ff5e0ff */
[----:B------:R-:W-:Y:S01]  /*17e0*/  UMOV UR12, 0x6 ;  /* 0x00000006000c7882 */ /* 0x000fe20000000000 */
[----:B------:R-:W-:Y:S01]  /*17f0*/  SEL R4, R4, 0xfffffff0, !P1 ;  /* 0xfffffff004047807 */ /* 0x000fe20004800000 */
[----:B------:R-:W-:Y:S01]  /*1800*/  USHF.L.U64.HI UR5, UR4, UR12, UR5 ;  /* 0x0000000c04057299 */ /* 0x000fe20008010205 */
[C---:B------:R-:W-:Y:S01]  /*1810*/  ISETP.GE.AND P1, PT, R11.reuse, c[0x0][0x1fc], PT ;  /* 0x00007f000b007a0c */ /* 0x040fe20003f26270 */
[----:B------:R-:W-:Y:S01]  /*1820*/  UIADD3 UR14, UP0, UR10, 0x18880, URZ ;  /* 0x000188800a0e7890 */ /* 0x000fe2000ff1e03f */
[----:B------:R-:W-:-:S02]  /*1830*/  ISETP.GE.OR P6, PT, R11, c[0x0][0x1cc], !P4 ;  /* 0x000073000b007a0c */ /* 0x000fc400067c6670 */
[----:B------:R-:W-:Y:S01]  /*1840*/  SEL R50, RZ, 0x1, P1 ;  /* 0x00000001ff327807 */ /* 0x000fe20000800000 */
[----:B------:R-:W-:Y:S01]  /*1850*/  UIADD3.X UR4, URZ, UR11, URZ, UP0, !UPT ;  /* 0x0000000b3f047290 */ /* 0x000fe200087fe43f */
[----:B------:R-:W-:Y:S01]  /*1860*/  IADD3.X R67, R59, UR5, RZ, P2, !PT ;  /* 0x000000053b437c10 */ /* 0x000fe200097fe4ff */
[----:B------:R-:W-:Y:S01]  /*1870*/  UIADD3 UR17, UP1, UR10, 0x20880, URZ ;  /* 0x000208800a117890 */ /* 0x000fe2000ff3e03f */
[C---:B------:R-:W-:Y:S02]  /*1880*/  ISETP.GE.OR P2, PT, R11.reuse, c[0x0][0x1cc], !P3 ;  /* 0x000073000b007a0c */ /* 0x040fe40005f46670 */
[----:B-1----:R-:W-:Y:S02]  /*1890*/  SHF.R.S32.HI R58, RZ, 0xd, R37 ;  /* 0x0000000dff3a7819 */ /* 0x002fe40000011425 */
[C---:B------:R-:W-:Y:S02]  /*18a0*/  ISETP.GE.OR P1, PT, R11.reuse, c[0x0][0x1cc], !P0 ;  /* 0x000073000b007a0c */ /* 0x040fe40004726670 */
[C---:B------:R-:W-:Y:S01]  /*18b0*/  ISETP.GE.OR P5, PT, R11.reuse, c[0x0][0x19c], !P5 ;  /* 0x000067000b007a0c */ /* 0x040fe20006fa6670 */
[----:B------:R1:W-:Y:S01]  /*18c0*/  STL [R1+0xf8], R58 ;  /* 0x0000f83a01007387 */ /* 0x0003e20000100800 */
[----:B------:R-:W-:-:S02]  /*18d0*/  ISETP.GE.OR P4, PT, R11, c[0x0][0x19c], !P4 ;  /* 0x000067000b007a0c */ /* 0x000fc40006786670 */
[C---:B------:R-:W-:Y:S01]  /*18e0*/  ISETP.GE.OR P3, PT, R11.reuse, c[0x0][0x19c], !P3 ;  /* 0x000067000b007a0c */ /* 0x040fe20005f66670 */
[----:B------:R-:W-:Y:S01]  /*18f0*/  UIADD3 UR15, UP0, UR10, 0x18480, URZ ;  /* 0x000184800a0f7890 */ /* 0x000fe2000ff1e03f */
[----:B------:R-:W-:Y:S01]  /*1900*/  ISETP.GE.OR P0, PT, R11, c[0x0][0x19c], !P0 ;  /* 0x000067000b007a0c */ /* 0x000fe20004706670 */
[----:B------:R-:W-:Y:S01]  /*1910*/  IMAD.U32 R35, RZ, RZ, UR4 ;  /* 0x00000004ff237e24 */ /* 0x000fe2000f8e00ff */
[----:B------:R-:W-:Y:S01]  /*1920*/  LOP3.LUT R11, R36, 0x7ffffffc, RZ, 0xc0, !PT ;  /* 0x7ffffffc240b7812 */ /* 0x000fe200078ec0ff */
[----:B------:R-:W-:Y:S01]  /*1930*/  UIADD3.X UR16, URZ, UR11, URZ, UP1, !UPT ;  /* 0x0000000b3f107290 */ /* 0x000fe20008ffe43f */
[----:B------:R-:W-:Y:S01]  /*1940*/  STL [R1+0x74], R2 ;  /* 0x0000740201007387 */ /* 0x000fe20000100800 */
[----:B------:R-:W-:Y:S01]  /*1950*/  ULDC UR4, c[0x0][0x1c] ;  /* 0x0000070000047ab9 */ /* 0x000fe20000000800 */
[----:B------:R-:W-:Y:S02]  /*1960*/  IMAD.U32 R34, RZ, RZ, UR14 ;  /* 0x0000000eff227e24 */ /* 0x000fe4000f8e00ff */
[----:B------:R-:W-:Y:S01]  /*1970*/  STL [R1+0x244], R2 ;  /* 0x0002440201007387 */ /* 0x000fe20000100800 */
[----:B------:R-:W-:-:S03]  /*1980*/  SHF.R.S32.HI R38, RZ, 0x7, R38 ;  /* 0x00000007ff267819 */ /* 0x000fc60000011426 */
[----:B------:R-:W-:Y:S04]  /*1990*/  STL [R1+0x26c], R2 ;  /* 0x00026c0201007387 */ /* 0x000fe80000100800 */
[----:B------:R-:W-:Y:S01]  /*19a0*/  STL [R1+0x294], R2 ;  /* 0x0002940201007387 */ /* 0x000fe20000100800 */
[----:B-1----:R-:W-:-:S03]  /*19b0*/  LEA.HI R58, R3, R2, RZ, 0x5 ;  /* 0x00000002033a7211 */ /* 0x002fc600078f28ff */
[----:B------:R-:W-:Y:S01]  /*19c0*/  STL [R1+0x2bc], R2 ;  /* 0x0002bc0201007387 */ /* 0x000fe20000100800 */
[----:B------:R-:W-:-:S03]  /*19d0*/  LOP3.LUT R39, R58, 0xffffffe0, RZ, 0xc0, !PT ;  /* 0xffffffe03a277812 */ /* 0x000fc600078ec0ff */
[----:B------:R-:W-:Y:S01]  /*19e0*/  STL [R1+0x2d4], R2 ;  /* 0x0002d40201007387 */ /* 0x000fe20000100800 */
[--C-:B------:R-:W-:Y:S02]  /*19f0*/  SHF.R.S32.HI R3, RZ, 0x5, R58.reuse ;  /* 0x00000005ff037819 */ /* 0x100fe4000001143a */
[----:B------:R-:W-:Y:S01]  /*1a00*/  SHF.R.S32.HI R58, RZ, 0x1f, R58 ;  /* 0x0000001fff3a7819 */ /* 0x000fe2000001143a */
[----:B------:R-:W-:Y:S03]  /*1a10*/  STL [R1+0x2fc], R2 ;  /* 0x0002fc0201007387 */ /* 0x000fe60000100800 */
[----:B------:R-:W-:Y:S01]  /*1a20*/  LEA.HI R58, R58, R3, RZ, 0x2 ;  /* 0x000000033a3a7211 */ /* 0x000fe200078f10ff */
[----:B------:R-:W-:Y:S01]  /*1a30*/  STL [R1+0x314], R2 ;  /* 0x0003140201007387 */ /* 0x000fe20000100800 */
[----:B------:R-:W-:Y:S02]  /*1a40*/  IMAD.IADD R11, R2, 0x1, -R11 ;  /* 0x00000001020b7824 */ /* 0x000fe400078e0a0b */
[----:B------:R-:W-:Y:S01]  /*1a50*/  LOP3.LUT R58, R58, 0xfffffffc, RZ, 0xc0, !PT ;  /* 0xfffffffc3a3a7812 */ /* 0x000fe200078ec0ff */
[----:B------:R1:W-:Y:S01]  /*1a60*/  STL [R1+0x34c], R2 ;  /* 0x00034c0201007387 */ /* 0x0003e20000100800 */
[----:B------:R-:W-:Y:S01]  /*1a70*/  UIADD3.X UR14, URZ, UR4, URZ, UP0, !UPT ;  /* 0x000000043f0e7290 */ /* 0x000fe200087fe43f */
[----:B------:R-:W-:-:S02]  /*1a80*/  IMAD.U32 R36, RZ, RZ, UR17 ;  /* 0x00000011ff247e24 */ /* 0x000fc4000f8e00ff */
[----:B------:R-:W-:Y:S01]  /*1a90*/  IMAD.U32 R37, RZ, RZ, UR16 ;  /* 0x00000010ff257e24 */ /* 0x000fe2000f8e00ff */
[----:B------:R-:W-:Y:S01]  /*1aa0*/  LEA.HI R54, R54, R53, RZ, 0x1 ;  /* 0x0000003536367211 */ /* 0x000fe200078f08ff */
[----:B------:R-:W-:Y:S01]  /*1ab0*/  IMAD.IADD R3, R3, 0x1, -R58 ;  /* 0x0000000103037824 */ /* 0x000fe200078e0a3a */
[----:B------:R-:W-:Y:S01]  /*1ac0*/  STL [R1+0xc8], R38 ;  /* 0x0000c82601007387 */ /* 0x000fe20000100800 */
[----:B------:R-:W-:Y:S01]  /*1ad0*/  MOV R75, UR14 ;  /* 0x0000000e004b7c02 */ /* 0x000fe20008000f00 */
[----:B------:R-:W-:Y:S02]  /*1ae0*/  UIADD3 UR14, UP0, UR10, 0x10080, URZ ;  /* 0x000100800a0e7890 */ /* 0x000fe4000ff1e03f */
[----:B------:R2:W-:Y:S01]  /*1af0*/  STL [R1+0xe0], R38 ;  /* 0x0000e02601007387 */ /* 0x0005e20000100800 */
[----:B------:R-:W-:Y:S01]  /*1b00*/  SHF.L.U32 R58, R3, 0x4, RZ ;  /* 0x00000004033a7819 */ /* 0x000fe200000006ff */
[----:B------:R-:W-:Y:S01]  /*1b10*/  UIADD3.X UR11, URZ, UR11, URZ, UP0, !UPT ;  /* 0x0000000b3f0b7290 */ /* 0x000fe200087fe43f */
[----:B------:R-:W-:-:S02]  /*1b20*/  IMAD R31, R31, c[0x0][0x1b0], RZ ;  /* 0x00006c001f1f7a24 */ /* 0x000fc400078e02ff */
[----:B------:R-:W-:Y:S01]  /*1b30*/  IMAD.WIDE.U32 R72, R48, c[0x0][0x1b0], R72 ;  /* 0x00006c0030487a25 */ /* 0x000fe200078e0048 */
[----:B------:R-:W-:Y:S01]  /*1b40*/  STL.U8 [R1+0x348], R50 ;  /* 0x0003483201007387 */ /* 0x000fe20000100000 */
[----:B------:R-:W-:-:S03]  /*1b50*/  SHF.L.U32 R47, R47, 0x6, RZ ;  /* 0x000000062f2f7819 */ /* 0x000fc600000006ff */
[----:B------:R-:W-:Y:S01]  /*1b60*/  STL.64 [R1+0x248], R8 ;  /* 0x0002480801007387 */ /* 0x000fe20000100a00 */
[----:B-1----:R-:W-:-:S03]  /*1b70*/  IMAD.IADD R2, R2, 0x1, -R39 ;  /* 0x0000000102027824 */ /* 0x002fc600078e0a27 */
[----:B------:R-:W-:Y:S01]  /*1b80*/  STL.64 [R1+0x258], R8 ;  /* 0x0002580801007387 */ /* 0x000fe20000100a00 */
[----:B------:R-:W-:Y:S01]  /*1b90*/  IMAD.MOV.U32 R39, RZ, RZ, R37 ;  /* 0x000000ffff277224 */ /* 0x000fe200078e0025 */
[----:B------:R-:W-:Y:S02]  /*1ba0*/  SHF.R.S32.HI R55, RZ, 0x1f, R2 ;  /* 0x0000001fff377819 */ /* 0x000fe40000011402 */
[----:B------:R-:W-:Y:S02]  /*1bb0*/  STL.64 [R1+0x300], R8 ;  /* 0x0003000801007387 */ /* 0x000fe40000100a00 */
[----:B------:R-:W-:Y:S02]  /*1bc0*/  LEA.HI R55, R55, R2, RZ, 0x2 ;  /* 0x0000000237377211 */ /* 0x000fe400078f10ff */
[----:B------:R-:W-:Y:S01]  /*1bd0*/  STL [R1+0xa0], R74 ;  /* 0x0000a04a01007387 */ /* 0x000fe20000100800 */
[----:B--2---:R-:W-:Y:S01]  /*1be0*/  IMAD.MOV.U32 R38, RZ, RZ, R36 ;  /* 0x000000ffff267224 */ /* 0x004fe200078e0024 */
[----:B------:R-:W-:Y:S01]  /*1bf0*/  LOP3.LUT R54, R54, 0xfffffffe, RZ, 0xc0, !PT ;  /* 0xfffffffe36367812 */ /* 0x000fe200078ec0ff */
[----:B------:R-:W-:Y:S01]  /*1c00*/  IMAD R23, R23, c[0x0][0x1b8], RZ ;  /* 0x00006e0017177a24 */ /* 0x000fe200078e02ff */
[----:B------:R-:W-:Y:S04]  /*1c10*/  STL [R1+0x2d8], R9 ;  /* 0x0002d80901007387 */ /* 0x000fe80000100800 */
[----:B------:R1:W-:Y:S04]  /*1c20*/  STL.128 [R1+0x60], R36 ;  /* 0x0000602401007387 */ /* 0x0003e80000100c00 */
[----:B------:R-:W-:Y:S04]  /*1c30*/  STL.64 [R1+0x110], R2 ;  /* 0x0001100201007387 */ /* 0x000fe80000100a00 */
[----:B------:R-:W-:Y:S04]  /*1c40*/  STL.64 [R1+0x120], R2 ;  /* 0x0001200201007387 */ /* 0x000fe80000100a00 */
[----:B------:R2:W-:Y:S01]  /*1c50*/  STL.64 [R1+0x130], R2 ;  /* 0x0001300201007387 */ /* 0x0005e20000100a00 */
[----:B------:R-:W-:-:S02]  /*1c60*/  IMAD.IADD R54, R53, 0x1, -R54 ;  /* 0x0000000135367824 */ /* 0x000fc400078e0a36 */
[----:B------:R-:W-:Y:S01]  /*1c70*/  IMAD R48, R48, c[0x0][0x1b4], R31 ;  /* 0x00006d0030307a24 */ /* 0x000fe200078e021f */
[----:B------:R-:W-:Y:S04]  /*1c80*/  STL [R1+0x2e8], R9 ;  /* 0x0002e80901007387 */ /* 0x000fe80000100800 */
[----:B------:R3:W-:Y:S04]  /*1c90*/  STL [R1+0x318], R9 ;  /* 0x0003180901007387 */ /* 0x0007e80000100800 */
[----:B------:R-:W-:Y:S04]  /*1ca0*/  STL.64 [R1+0x270], R6 ;  /* 0x0002700601007387 */ /* 0x000fe80000100a00 */
[----:B------:R-:W-:Y:S01]  /*1cb0*/  STL.64 [R1+0x280], R6 ;  /* 0x0002800601007387 */ /* 0x000fe20000100a00 */
[----:B-1----:R-:W-:Y:S01]  /*1cc0*/  LEA.HI.SX32 R38, R55, R58, 0x1e ;  /* 0x0000003a37267211 */ /* 0x002fe200078ff2ff */
[----:B------:R-:W-:-:S02]  /*1cd0*/  IMAD.SHL.U32 R55, R52, 0x40, RZ ;  /* 0x0000004034377824 */ /* 0x000fc400078e00ff */
[----:B------:R1:W-:Y:S01]  /*1ce0*/  LDGSTS.E.BYPASS.LTC128B.128 [R10+0x5080], [R66.64], !P6 ;  /* 0x05080000420a7fae */ /* 0x0003e2000f101d46 */
[----:B------:R-:W-:Y:S02]  /*1cf0*/  IMAD.U32 R39, RZ, RZ, UR11 ;  /* 0x0000000bff277e24 */ /* 0x000fe4000f8e00ff */
[----:B------:R-:W-:Y:S01]  /*1d00*/  LOP3.LUT R55, R55, 0x1c0, RZ, 0xc0, !PT ;  /* 0x000001c037377812 */ /* 0x000fe200078ec0ff */
[----:B--2---:R-:W-:Y:S02]  /*1d10*/  IMAD.SHL.U32 R2, R53, 0x8, RZ ;  /* 0x0000000835027824 */ /* 0x004fe400078e00ff */
[----:B------:R-:W-:Y:S02]  /*1d20*/  IMAD.SHL.U32 R53, R42, 0x10, RZ ;  /* 0x000000102a357824 */ /* 0x000fe400078e00ff */
[----:B------:R-:W-:Y:S01]  /*1d30*/  IMAD.MOV.U32 R31, RZ, RZ, R39 ;  /* 0x000000ffff1f7224 */ /* 0x000fe200078e0027 */
[----:B------:R-:W-:Y:S02]  /*1d40*/  LOP3.LUT R2, R2, 0x8, RZ, 0xc0, !PT ;  /* 0x0000000802027812 */ /* 0x000fe400078ec0ff */
[----:B------:R-:W-:-:S02]  /*1d50*/  SHF.R.U32.HI R39, RZ, 0x3, R55 ;  /* 0x00000003ff277819 */ /* 0x000fc40000011637 */
[----:B------:R-:W-:Y:S02]  /*1d60*/  LOP3.LUT R53, R2, 0x10, R53, 0xf8, !PT ;  /* 0x0000001002357812 */ /* 0x000fe400078ef835 */
[----:B------:R-:W-:Y:S02]  /*1d70*/  LOP3.LUT R39, R39, R55, R2, 0x1e, !PT ;  /* 0x0000003727277212 */ /* 0x000fe400078e1e02 */
[----:B------:R-:W-:Y:S01]  /*1d80*/  SHF.L.U32 R2, R3, 0xa, RZ ;  /* 0x0000000a03027819 */ /* 0x000fe200000006ff */
[----:B------:R-:W-:Y:S01]  /*1d90*/  IMAD.SHL.U32 R3, R43, 0x40, RZ ;  /* 0x000000402b037824 */ /* 0x000fe200078e00ff */
[----:B------:R-:W-:-:S03]  /*1da0*/  LOP3.LUT R51, R51, 0x30, R58, 0xf8, !PT ;  /* 0x0000003033337812 */ /* 0x000fc600078ef83a */
[----:B------:R-:W-:Y:S01]  /*1db0*/  IMAD R50, R11, 0x2, R2 ;  /* 0x000000020b327824 */ /* 0x000fe200078e0202 */
[----:B------:R-:W-:Y:S01]  /*1dc0*/  LOP3.LUT R51, R51, 0x8, R30, 0xf8, !PT ;  /* 0x0000000833337812 */ /* 0x000fe200078ef81e */
[----:B------:R-:W-:Y:S02]  /*1dd0*/  IMAD.SHL.U32 R11, R42, 0x8, RZ ;  /* 0x000000082a0b7824 */ /* 0x000fe400078e00ff */
[----:B------:R-:W-:Y:S01]  /*1de0*/  IMAD.IADD R39, R50, 0x1, R39 ;  /* 0x0000000132277824 */ /* 0x000fe200078e0227 */
[----:B------:R-:W-:Y:S02]  /*1df0*/  LOP3.LUT R50, R3, 0x1c0, RZ, 0xc0, !PT ;  /* 0x000001c003327812 */ /* 0x000fe400078ec0ff */
[----:B------:R-:W-:Y:S01]  /*1e00*/  LOP3.LUT R51, R51, R40, RZ, 0x3c, !PT ;  /* 0x0000002833337212 */ /* 0x000fe200078e3cff */
[----:B------:R-:W-:Y:S01]  /*1e10*/  IMAD.IADD R73, R73, 0x1, R48 ;  /* 0x0000000149497824 */ /* 0x000fe200078e0230 */
[--C-:B------:R-:W-:Y:S01]  /*1e20*/  SHF.R.U32.HI R3, RZ, 0x3, R50.reuse ;  /* 0x00000003ff037819 */ /* 0x100fe20000011632 */
[----:B------:R-:W-:Y:S01]  /*1e30*/  UIADD3 UR10, UP0, UR10, 0x18080, URZ ;  /* 0x000180800a0a7890 */ /* 0x000fe2000ff1e03f */
[----:B------:R-:W-:Y:S01]  /*1e40*/  LOP3.LUT R48, R50, 0x8, R11, 0xf8, !PT ;  /* 0x0000000832307812 */ /* 0x000fe200078ef80b */
[----:B------:R-:W-:Y:S01]  /*1e50*/  IMAD R43, R42, 0x200, R51 ;  /* 0x000002002a2b7824 */ /* 0x000fe200078e0233 */
[----:B------:R-:W-:Y:S01]  /*1e60*/  LOP3.LUT R53, R3, R53, R50, 0x1e, !PT ;  /* 0x0000003503357212 */ /* 0x000fe200078e1e32 */
[----:B------:R-:W-:Y:S01]  /*1e70*/  IMAD.U32 R30, RZ, RZ, UR14 ;  /* 0x0000000eff1e7e24 */ /* 0x000fe2000f8e00ff */
[----:B------:R-:W-:Y:S01]  /*1e80*/  UIADD3.X UR4, URZ, UR4, URZ, UP0, !UPT ;  /* 0x000000043f047290 */ /* 0x000fe200087fe43f */
[----:B------:R-:W-:Y:S01]  /*1e90*/  STL [R1+0x118], R54 ;  /* 0x0001183601007387 */ /* 0x000fe20000100800 */
[----:B------:R-:W-:-:S02]  /*1ea0*/  LOP3.LUT R3, R48, R3, RZ, 0x3c, !PT ;  /* 0x0000000330037212 */ /* 0x000fc400078e3cff */
[----:B------:R-:W-:Y:S01]  /*1eb0*/  LOP3.LUT R8, R47, 0xfffffe00, RZ, 0xc0, !PT ;  /* 0xfffffe002f087812 */ /* 0x000fe200078ec0ff */
[----:B------:R-:W-:Y:S01]  /*1ec0*/  STL [R1+0x128], R54 ;  /* 0x0001283601007387 */ /* 0x000fe20000100800 */
[----:B------:R-:W-:-:S03]  /*1ed0*/  IMAD.WIDE.U32 R58, R49, 0x2, R30 ;  /* 0x00000002313a7825 */ /* 0x000fc600078e001e */
[----:B------:R2:W-:Y:S01]  /*1ee0*/  STL [R1+0x138], R54 ;  /* 0x0001383601007387 */ /* 0x0005e20000100800 */
[----:B------:R-:W-:Y:S01]  /*1ef0*/  IMAD.U32 R74, RZ, RZ, UR15 ;  /* 0x0000000fff4a7e24 */ /* 0x000fe2000f8e00ff */
[-C--:B------:R-:W-:Y:S02]  /*1f00*/  IADD3 R3, R3, R8.reuse, R2 ;  /* 0x0000000803037210 */ /* 0x080fe40007ffe002 */
[----:B------:R1:W-:Y:S01]  /*1f10*/  STL.128 [R1+0x50], R32 ;  /* 0x0000502001007387 */ /* 0x0003e20000100c00 */
[----:B------:R-:W-:Y:S01]  /*1f20*/  IMAD.WIDE.U32 R48, R39, 0x2, R36 ;  /* 0x0000000227307825 */ /* 0x000fe200078e0024 */
[----:B------:R-:W-:-:S03]  /*1f30*/  LOP3.LUT R53, R53, R8, RZ, 0xfc, !PT ;  /* 0x0000000835357212 */ /* 0x000fc600078efcff */
[----:B------:R-:W-:Y:S02]  /*1f40*/  IMAD.U32 R8, RZ, RZ, UR10 ;  /* 0x0000000aff087e24 */ /* 0x000fe4000f8e00ff */
[----:B---3--:R-:W-:Y:S01]  /*1f50*/  IMAD.U32 R9, RZ, RZ, UR4 ;  /* 0x00000004ff097e24 */ /* 0x008fe2000f8e00ff */
[----:B------:R3:W-:Y:S01]  /*1f60*/  STL.64 [R1+0x2b0], R48 ;  /* 0x0002b03001007387 */ /* 0x0007e20000100a00 */
[----:B------:R-:W-:-:S03]  /*1f70*/  IMAD.WIDE R76, R62, 0x4, R74 ;  /* 0x000000043e4c7825 */ /* 0x000fc600078e024a */
[----:B------:R-:W-:Y:S01]  /*1f80*/  STL.128 [R1+0x20], R28 ;  /* 0x0000201c01007387 */ /* 0x000fe20000100c00 */
[----:B------:R-:W-:-:S04]  /*1f90*/  IMAD.WIDE R74, R38, 0x4, R74 ;  /* 0x00000004264a7825 */ /* 0x000fc800078e024a */
[----:B--2---:R-:W-:-:S04]  /*1fa0*/  IMAD.WIDE.U32 R54, R41, 0x2, R32 ;  /* 0x0000000229367825 */ /* 0x004fc800078e0020 */
[----:B------:R-:W-:-:S04]  /*1fb0*/  IMAD.WIDE.U32 R40, R43, 0x2, R34 ;  /* 0x000000022b287825 */ /* 0x000fc800078e0022 */
[----:B------:R-:W-:-:S04]  /*1fc0*/  IMAD.WIDE.U32 R42, R43, 0x2, R36 ;  /* 0x000000022b2a7825 */ /* 0x000fc800078e0024 */
[----:B-1----:R-:W-:Y:S01]  /*1fd0*/  IMAD.WIDE.U32 R34, R39, 0x2, R34 ;  /* 0x0000000227227825 */ /* 0x002fe200078e0022 */
[----:B------:R1:W-:Y:S03]  /*1fe0*/  STL.128 [R1+0x2c0], R40 ;  /* 0x0002c02801007387 */ /* 0x0003e60000100c00 */
[C---:B------:R-:W-:Y:S01]  /*1ff0*/  IMAD R2, R0.reuse, c[0x0][0x1bc], R23 ;  /* 0x00006f0000027a24 */ /* 0x040fe200078e0217 */
[----:B------:R2:W-:Y:S01]  /*2000*/  STL.64 [R1+0x2a0], R34 ;  /* 0x0002a02201007387 */ /* 0x0005e20000100a00 */
[----:B------:R-:W-:-:S03]  /*2010*/  IMAD.WIDE.U32 R72, R0, c[0x0][0x1b8], R72 ;  /* 0x00006e0000487a25 */ /* 0x000fc600078e0048 */
[----:B------:R4:W-:Y:S01]  /*2020*/  STL.128 [R1+0x40], R28 ;  /* 0x0000401c01007387 */ /* 0x0009e20000100c00 */
[----:B---3--:R-:W-:Y:S01]  /*2030*/  IMAD.WIDE.U32 R48, R3, 0x2, R28 ;  /* 0x0000000203307825 */ /* 0x008fe200078e001c */
[----:B------:R-:W-:-:S03]  /*2040*/  USHF.L.U32 UR4, UR8, 0x7, URZ ;  /* 0x0000000708047899 */ /* 0x000fc6000800063f */
[----:B------:R-:W-:-:S04]  /*2050*/  IMAD.WIDE.U32 R6, R3, 0x2, R30 ;  /* 0x0000000203067825 */ /* 0x000fc800078e001e */
[----:B------:R-:W-:-:S04]  /*2060*/  IMAD.WIDE.U32 R36, R3, 0x2, R36 ;  /* 0x0000000203247825 */ /* 0x000fc800078e0024 */
[----:B------:R-:W-:Y:S02]  /*2070*/  IMAD R3, R71, c[0x0][0x1a8], RZ ;  /* 0x00006a0047037a24 */ /* 0x000fe400078e02ff */
[----:B------:R-:W-:Y:S02]  /*2080*/  IMAD.IADD R73, R73, 0x1, R2 ;  /* 0x0000000149497824 */ /* 0x000fe400078e0202 */
[----:B-1----:R-:W-:-:S04]  /*2090*/  IMAD.WIDE R42, R62, 0x4, R8 ;  /* 0x000000043e2a7825 */ /* 0x002fc800078e0208 */
[----:B--2---:R-:W-:-:S04]  /*20a0*/  IMAD.WIDE R34, R38, 0x4, R8 ;  /* 0x0000000426227825 */ /* 0x004fc800078e0208 */
[----:B------:R-:W-:-:S04]  /*20b0*/  IMAD.WIDE.U32 R8, R53, 0x2, R30 ;  /* 0x0000000235087825 */ /* 0x000fc800078e001e */
[----:B------:R-:W-:Y:S01]  /*20c0*/  IMAD.WIDE.U32 R38, R53, 0x2, R28 ;  /* 0x0000000235267825 */ /* 0x000fe200078e001c */
[----:B----4-:R-:W-:Y:S01]  /*20d0*/  IADD3 R28, P6, R66, UR18, RZ ;  /* 0x00000012421c7c10 */ /* 0x010fe2000ffde0ff */
[----:B------:R1:W-:Y:S02]  /*20e0*/  STL.64 [R1+0x2e0], R8 ;  /* 0x0002e00801007387 */ /* 0x0003e40000100a00 */
[C---:B------:R-:W-:Y:S01]  /*20f0*/  IMAD R2, R70.reuse, c[0x0][0x1ac], R3 ;  /* 0x00006b0046027a24 */ /* 0x040fe200078e0203 */
[----:B------:R-:W-:Y:S01]  /*2100*/  IADD3.X R29, R67, UR5, RZ, P6, !PT ;  /* 0x00000005431d7c10 */ /* 0x000fe2000b7fe4ff */
[----:B------:R-:W-:Y:S01]  /*2110*/  IMAD.WIDE.U32 R70, R70, c[0x0][0x1a8], R72 ;  /* 0x00006a0046467a25 */ /* 0x000fe200078e0048 */
[----:B------:R-:W-:Y:S01]  /*2120*/  USHF.L.U64.HI UR8, UR8, UR13, UR9 ;  /* 0x0000000d08087299 */ /* 0x000fe20008010209 */
[----:B------:R-:W-:Y:S02]  /*2130*/  STL.64 [R1+0x298], R4 ;  /* 0x0002980401007387 */ /* 0x000fe40000100a00 */
[----:B------:R-:W-:-:S02]  /*2140*/  IMAD.IADD R2, R71, 0x1, R2 ;  /* 0x0000000147027824 */ /* 0x000fc400078e0202 */
[----:B------:R2:W-:Y:S04]  /*2150*/  STL.64 [R1+0x2a8], R4 ;  /* 0x0002a80401007387 */ /* 0x0005e80000100a00 */
[----:B------:R3:W-:Y:S01]  /*2160*/  STL.64 [R1+0x260], R6 ;  /* 0x0002600601007387 */ /* 0x0007e20000100a00 */
[----:B-----5:R-:W-:Y:S01]  /*2170*/  IMAD R3, R19, R22, RZ ;  /* 0x0000001613037224 */ /* 0x020fe200078e02ff */
[----:B------:R-:W-:Y:S01]  /*2180*/  LOP3.LUT R27, R27, 0x1, RZ, 0xc0, !PT ;  /* 0x000000011b1b7812 */ /* 0x000fe200078ec0ff */
[----:B------:R-:W-:Y:S01]  /*2190*/  IMAD.SHL.U32 R11, R22, 0x80, RZ ;  /* 0x00000080160b7824 */ /* 0x000fe200078e00ff */
[----:B------:R4:W-:Y:S01]  /*21a0*/  LDGSTS.E.BYPASS.LTC128B.128 [R10+0x6080], [R28.64], !P2 ;  /* 0x060800001c0a7fae */ /* 0x0009e2000d101d46 */
[----:B-1----:R-:W-:-:S04]  /*21b0*/  IADD3 R8, P6, R28, UR18, RZ ;  /* 0x000000121c087c10 */ /* 0x002fc8000ffde0ff */
[----:B------:R-:W-:Y:S02]  /*21c0*/  IADD3.X R9, R29, UR5, RZ, P6, !PT ;  /* 0x000000051d097c10 */ /* 0x000fe4000b7fe4ff */
[C---:B------:R-:W-:Y:S01]  /*21d0*/  LEA R30, P6, R70.reuse, c[0x0][0x190], 0x1 ;  /* 0x00006400461e7a11 */ /* 0x040fe200078c08ff */
[----:B------:R-:W-:Y:S02]  /*21e0*/  IMAD.WIDE.U32 R32, R53, 0x2, R32 ;  /* 0x0000000235207825 */ /* 0x000fe400078e0020 */
[----:B------:R1:W-:Y:S02]  /*21f0*/  LDGSTS.E.BYPASS.LTC128B.128 [R10+0x7080], [R8.64], !P1 ;  /* 0x07080000080a7fae */ /* 0x0003e4000c901d46 */
[----:B--2---:R-:W-:Y:S01]  /*2200*/  IMAD.U32 R4, RZ, RZ, UR4 ;  /* 0x00000004ff047e24 */ /* 0x004fe2000f8e00ff */
[----:B------:R-:W-:Y:S01]  /*2210*/  ULDC.64 UR4, c[0x0][0x1a8] ;  /* 0x00006a0000047ab9 */ /* 0x000fe20000000a00 */
[----:B------:R-:W-:Y:S01]  /*2220*/  MOV R5, UR8 ;  /* 0x0000000800057c02 */ /* 0x000fe20008000f00 */
[----:B------:R-:W-:Y:S01]  /*2230*/  USHF.L.U64.HI UR5, UR4, UR12, UR5 ;  /* 0x0000000c04057299 */ /* 0x000fe20008010205 */
[----:B---3--:R-:W-:Y:S01]  /*2240*/  IMAD.MOV.U32 R6, RZ, RZ, R26 ;  /* 0x000000ffff067224 */ /* 0x008fe200078e001a */
[----:B------:R-:W-:Y:S01]  /*2250*/  USHF.L.U32 UR4, UR4, 0x6, URZ ;  /* 0x0000000604047899 */ /* 0x000fe2000800063f */
[----:B------:R-:W-:Y:S01]  /*2260*/  IMAD.MOV.U32 R7, RZ, RZ, R15 ;  /* 0x000000ffff077224 */ /* 0x000fe200078e000f */
[----:B------:R-:W-:Y:S01]  /*2270*/  LEA.HI.X R31, R70, c[0x0][0x194], R2, 0x1, P6 ;  /* 0x00006500461f7a11 */ /* 0x000fe200030f0c02 */
[----:B------:R-:W-:Y:S01]  /*2280*/  IMAD.MOV.U32 R40, RZ, RZ, R44 ;  /* 0x000000ffff287224 */ /* 0x000fe200078e002c */
[----:B------:R-:W-:Y:S01]  /*2290*/  SHF.R.S32.HI R2, RZ, 0x1f, R22 ;  /* 0x0000001fff027819 */ /* 0x000fe20000011416 */
[----:B------:R-:W-:Y:S01]  /*22a0*/  IMAD.MOV.U32 R41, RZ, RZ, R21 ;  /* 0x000000ffff297224 */ /* 0x000fe200078e0015 */
[----:B------:R2:W-:Y:S01]  /*22b0*/  STL.128 [R1+0xb0], R4 ;  /* 0x0000b00401007387 */ /* 0x0005e20000100c00 */
[----:B------:R-:W-:-:S02]  /*22c0*/  ISETP.NE.U32.AND P2, PT, R27, 0x1, PT ;  /* 0x000000011b00780c */ /* 0x000fc40003f45070 */
[----:B------:R-:W-:Y:S01]  /*22d0*/  IMAD R2, R2, R18, R3 ;  /* 0x0000001202027224 */ /* 0x000fe200078e0203 */
[----:B------:R-:W-:Y:S01]  /*22e0*/  IADD3 R3, -R45, R46, -R11 ;  /* 0x0000002e2d037210 */ /* 0x000fe20007ffe90b */
[----:B------:R3:W-:Y:S04]  /*22f0*/  STL.128 [R1+0x320], R32 ;  /* 0x0003202001007387 */ /* 0x0007e80000100c00 */
[----:B------:R5:W-:Y:S01]  /*2300*/  LDGSTS.E.BYPASS.LTC128B.128 [R10+0x80], [R30.64], !P5 ;  /* 0x000800001e0a7fae */ /* 0x000be2000e901d46 */
[----:B------:R-:W-:-:S03]  /*2310*/  ISETP.LT.OR P5, PT, R3, 0x1, P2 ;  /* 0x000000010300780c */ /* 0x000fc600017a1670 */
[----:B------:R-:W-:Y:S04]  /*2320*/  STL.64 [R1+0xf0], R76 ;  /* 0x0000f04c01007387 */ /* 0x000fe80000100a00 */
[----:B------:R-:W-:Y:S04]  /*2330*/  STL.64 [R1+0xc0], R58 ;  /* 0x0000c03a01007387 */ /* 0x000fe80000100a00 */
[----:B------:R-:W-:Y:S04]  /*2340*/  STL.64 [R1+0x330], R74 ;  /* 0x0003304a01007387 */ /* 0x000fe80000100a00 */
[----:B------:R-:W-:Y:S04]  /*2350*/  STL.64 [R1+0x278], R54 ;  /* 0x0002783601007387 */ /* 0x000fe80000100a00 */
[----:B------:R-:W-:Y:S01]  /*2360*/  STL.64 [R1+0x288], R68 ;  /* 0x0002884401007387 */ /* 0x000fe20000100a00 */
[----:B--2---:R-:W-:-:S03]  /*2370*/  IADD3 R6, P1, R30, UR4, RZ ;  /* 0x000000041e067c10 */ /* 0x004fc6000ff3e0ff */
[----:B------:R-:W-:Y:S01]  /*2380*/  STL [R1+0x344], R62 ;  /* 0x0003443e01007387 */ /* 0x000fe20000100800 */
[----:B------:R-:W-:Y:S01]  /*2390*/  IADD3.X R7, R31, UR5, RZ, P1, !PT ;  /* 0x000000051f077c10 */ /* 0x000fe20008ffe4ff */
[----:B---3--:R-:W-:Y:S01]  /*23a0*/  IMAD.WIDE.U32 R32, R18, R22, RZ ;  /* 0x0000001612207225 */ /* 0x008fe200078e00ff */
[----:B-1----:R-:W-:Y:S01]  /*23b0*/  IADD3 R8, P1, R6, UR4, RZ ;  /* 0x0000000406087c10 */ /* 0x002fe2000ff3e0ff */
[----:B------:R-:W-:Y:S02]  /*23c0*/  STL.128 [R1+0xd0], R40 ;  /* 0x0000d02801007387 */ /* 0x000fe40000100c00 */
[----:B------:R-:W-:Y:S01]  /*23d0*/  IMAD.IADD R5, R33, 0x1, R2 ;  /* 0x0000000121057824 */ /* 0x000fe200078e0202 */
[----:B------:R-:W-:Y:S01]  /*23e0*/  IADD3.X R9, R7, UR5, RZ, P1, !PT ;  /* 0x0000000507097c10 */ /* 0x000fe20008ffe4ff */
[----:B------:R1:W-:Y:S01]  /*23f0*/  LDGSTS.E.BYPASS.LTC128B.128 [R10+0x1080], [R6.64], !P4 ;  /* 0x01080000060a7fae */ /* 0x0003e2000e101d46 */
[----:B------:R-:W-:Y:S02]  /*2400*/  IADD3 R18, P2, R8, UR4, RZ ;  /* 0x0000000408127c10 */ /* 0x000fe4000ff5e0ff */
[----:B------:R-:W-:Y:S01]  /*2410*/  LEA R4, P1, R32, R12, 0x1 ;  /* 0x0000000c20047211 */ /* 0x000fe200078208ff */
[----:B------:R2:W-:Y:S01]  /*2420*/  LDGSTS.E.BYPASS.LTC128B.128 [R10+0x2080], [R8.64], !P3 ;  /* 0x02080000080a7fae */ /* 0x0005e2000d901d46 */
[----:B------:R-:W-:-:S02]  /*2430*/  IADD3.X R19, R9, UR5, RZ, P2, !PT ;  /* 0x0000000509137c10 */ /* 0x000fc400097fe4ff */
[----:B------:R-:W-:Y:S01]  /*2440*/  LEA.HI.X R5, R32, R13, R5, 0x1, P1 ;  /* 0x0000000d20057211 */ /* 0x000fe200008f0c05 */
[----:B------:R-:W-:Y:S01]  /*2450*/  STL.64 [R1+0xe8], R60 ;  /* 0x0000e83c01007387 */ /* 0x000fe20000100a00 */
[----:B------:R-:W-:-:S03]  /*2460*/  IADD3 R2, R14, -c[0x0][0x18], RZ ;  /* 0x800006000e027a10 */ /* 0x000fc60007ffe0ff */
[----:B------:R3:W-:Y:S04]  /*2470*/  LDGSTS.E.BYPASS.LTC128B.128 [R10+0x3080], [R18.64], !P0 ;  /* 0x03080000120a7fae */ /* 0x0007e8000c101d46 */
[----:B------:R-:W0:Y:S04]  /*2480*/  LDGDEPBAR ;  /* 0x00000000000079af */ /* 0x000e280000000000 */
[----:B------:R-:W-:Y:S04]  /*2490*/  STL.64 [R1+0x250], R48 ;  /* 0x0002503001007387 */ /* 0x000fe80000100a00 */
[----:B------:R-:W-:Y:S04]  /*24a0*/  STL.64 [R1+0x2f0], R38 ;  /* 0x0002f02601007387 */ /* 0x000fe80000100a00 */
[----:B------:R-:W-:Y:S04]  /*24b0*/  STL.64 [R1+0x308], R36 ;  /* 0x0003082401007387 */ /* 0x000fe80000100a00 */
[----:B------:R-:W-:Y:S04]  /*24c0*/  STL.64 [R1+0x100], R56 ;  /* 0x0001003801007387 */ /* 0x000fe80000100a00 */
[----:B------:R1:W-:Y:S04]  /*24d0*/  STL [R1+0x430], R22 ;  /* 0x0004301601007387 */ /* 0x0003e80000100800 */
[----:B------:R1:W-:Y:S04]  /*24e0*/  LDGSTS.E.BYPASS.LTC128B.128 [R2], [R4.64], !P5 ;  /* 0x0000000004027fae */ /* 0x0003e8000e901d46 */
        /* <DEDUP_REMOVED lines=23> */
[----:B------:R2:W-:Y:S04]  /*2660*/  STL.U8 [R1+0x268], RZ ;  /* 0x000268ff01007387 */ /* 0x0005e80000100000 */
[----:B------:R2:W-:Y:S04]  /*2670*/  STL.U8 [R1+0x2b8], RZ ;  /* 0x0002b8ff01007387 */ /* 0x0005e80000100000 */
[----:B------:R2:W-:Y:S04]  /*2680*/  STL.U8 [R1+0x2d0], RZ ;  /* 0x0002d0ff01007387 */ /* 0x0005e80000100000 */
[----:B------:R2:W-:Y:S04]  /*2690*/  STL.U8 [R1+0x2f8], RZ ;  /* 0x0002f8ff01007387 */ /* 0x0005e80000100000 */
[----:B------:R2:W-:Y:S04]  /*26a0*/  STL.U8 [R1+0x310], RZ ;  /* 0x000310ff01007387 */ /* 0x0005e80000100000 */
[----:B-1----:R-:W2:Y:S04]  /*26b0*/  LD.E.U8 R6, [R64.64] ;  /* 0x0000000640067980 */ /* 0x002ea8000c101100 */
[----:B------:R-:W5:Y:S01]  /*26c0*/  LDL.64 R26, [R1+0x3b0] ;  /* 0x0003b000011a7983 */ /* 0x000f620000100a00 */
[----:B------:R-:W-:-:S02]  /*26d0*/  SHF.L.U32 R7, R16, 0x1, RZ ;  /* 0x0000000110077819 */ /* 0x000fc400000006ff */
[----:B------:R-:W-:Y:S01]  /*26e0*/  SHF.L.U64.HI R17, R16, 0x1, R17 ;  /* 0x0000000110117819 */ /* 0x000fe20000010211 */
[----:B---3--:R-:W3:Y:S01]  /*26f0*/  LDL.64 R18, [R1+0x3b0] ;  /* 0x0003b00001127983 */ /* 0x008ee20000100a00 */
[----:B------:R-:W-:-:S03]  /*2700*/  IADD3 R22, P0, R7, R4, RZ ;  /* 0x0000000407167210 */ /* 0x000fc60007f1e0ff */
[----:B------:R-:W3:Y:S02]  /*2710*/  LDL.128 R12, [R1+0x3c0] ;  /* 0x0003c000010c7983 */ /* 0x000ee40000100c00 */
[----:B------:R-:W-:Y:S02]  /*2720*/  IMAD.X R23, R17, 0x1, R5, P0 ;  /* 0x0000000111177824 */ /* 0x000fe400000e0605 */
[----:B----4-:R-:W4:Y:S01]  /*2730*/  LDL.64 R28, [R1+0x408] ;  /* 0x00040800011c7983 */ /* 0x010f220000100a00 */
[----:B--2---:R-:W-:-:S04]  /*2740*/  LOP3.LUT R6, R6, 0x1, RZ, 0xc0, !PT ;  /* 0x0000000106067812 */ /* 0x004fc800078ec0ff */
[----:B------:R-:W-:-:S04]  /*2750*/  ISETP.NE.U32.AND P1, PT, R6, 0x1, PT ;  /* 0x000000010600780c */ /* 0x000fc80003f25070 */
[----:B------:R-:W-:-:S13]  /*2760*/  ISETP.LT.OR P1, PT, R3, 0x21, P1 ;  /* 0x000000210300780c */ /* 0x000fda0000f21670 */
[----:B------:R-:W-:Y:S01]  /*2770*/  @!PT LDS RZ, [RZ] ;  /* 0x00000000fffff984 */ /* 0x000fe20000000800 */
[----:B------:R-:W-:Y:S01]  /*2780*/  @!PT LDS RZ, [RZ] ;  /* 0x00000000fffff984 */ /* 0x000fe20000000800 */
[----:B------:R-:W-:Y:S01]  /*2790*/  @!PT LDS RZ, [RZ] ;  /* 0x00000000fffff984 */ /* 0x000fe20000000800 */
[----:B------:R1:W-:Y:S04]  /*27a0*/  LDGSTS.E.BYPASS.LTC128B.128 [R2+0x1000], [R22.64], !P1 ;  /* 0x0100000016027fae */ /* 0x0003e8000c901d46 */
[----:B-----5:R2:W5:Y:S01]  /*27b0*/  LD.E.U8 R4, [R26.64] ;  /* 0x000000061a047980 */ /* 0x020562000c101100 */
[----:B------:R-:W-:-:S05]  /*27c0*/  IADD3 R8, P0, R22, R7, RZ ;  /* 0x0000000716087210 */ /* 0x000fca0007f1e0ff */
[----:B------:R-:W-:Y:S01]  /*27d0*/  IMAD.X R9, R23, 0x1, R17, P0 ;  /* 0x0000000117097824 */ /* 0x000fe200000e0611 */
[----:B--2---:R-:W2:Y:S01]  /*27e0*/  LDL.64 R26, [R1+0x3f0] ;  /* 0x0003f000011a7983 */ /* 0x004ea20000100a00 */
[----:B-----5:R-:W-:-:S03]  /*27f0*/  LOP3.LUT R4, R4, 0x1, RZ, 0xc0, !PT ;  /* 0x0000000104047812 */ /* 0x020fc600078ec0ff */
[----:B-1----:R-:W5:Y:S01]  /*2800*/  LDL.64 R22, [R1+0x3d8] ;  /* 0x0003d80001167983 */ /* 0x002f620000100a00 */
[----:B------:R-:W-:-:S04]  /*2810*/  ISETP.NE.U32.AND P1, PT, R4, 0x1, PT ;  /* 0x000000010400780c */ /* 0x000fc80003f25070 */
[----:B------:R-:W-:-:S13]  /*2820*/  ISETP.LT.OR P1, PT, R3, 0x41, P1 ;  /* 0x000000410300780c */ /* 0x000fda0000f21670 */
[----:B------:R-:W-:Y:S01]  /*2830*/  @!PT LDS RZ, [RZ] ;  /* 0x00000000fffff984 */ /* 0x000fe20000000800 */
[----:B------:R-:W-:Y:S01]  /*2840*/  @!PT LDS RZ, [RZ] ;  /* 0x00000000fffff984 */ /* 0x000fe20000000800 */
[----:B------:R-:W-:Y:S01]  /*2850*/  @!PT LDS RZ, [RZ] ;  /* 0x00000000fffff984 */ /* 0x000fe20000000800 */
[----:B------:R1:W-:Y:S04]  /*2860*/  LDGSTS.E.BYPASS.LTC128B.128 [R2+0x2000], [R8.64], !P1 ;  /* 0x0200000008027fae */ /* 0x0003e8000c901d46 */
[----:B---3--:R-:W3:Y:S01]  /*2870*/  LD.E.U8 R4, [R18.64] ;  /* 0x0000000612047980 */ /* 0x008ee2000c101100 */
[----:B------:R-:W-:-:S05]  /*2880*/  IADD3 R16, P0, R8, R7, RZ ;  /* 0x0000000708107210 */ /* 0x000fca0007f1e0ff */
[----:B------:R-:W-:Y:S01]  /*2890*/  IMAD.X R17, R9, 0x1, R17, P0 ;  /* 0x0000000109117824 */ /* 0x000fe200000e0611 */
[----:B---3--:R-:W-:-:S04]  /*28a0*/  LOP3.LUT R4, R4, 0x1, RZ, 0xc0, !PT ;  /* 0x0000000104047812 */ /* 0x008fc800078ec0ff */
[----:B------:R-:W-:Y:S02]  /*28b0*/  ISETP.NE.U32.AND P1, PT, R4, 0x1, PT ;  /* 0x000000010400780c */ /* 0x000fe40003f25070 */
[----:B------:R-:W3:Y:S02]  /*28c0*/  LDL.128 R4, [R1+0x3e0] ;  /* 0x0003e00001047983 */ /* 0x000ee40000100c00 */
[----:B------:R-:W-:-:S13]  /*28d0*/  ISETP.LT.OR P1, PT, R3, 0x61, P1 ;  /* 0x000000610300780c */ /* 0x000fda0000f21670 */
[----:B------:R-:W-:Y:S01]  /*28e0*/  @!PT LDS RZ, [RZ] ;  /* 0x00000000fffff984 */ /* 0x000fe20000000800 */
[----:B------:R-:W-:Y:S01]  /*28f0*/  @!PT LDS RZ, [RZ] ;  /* 0x00000000fffff984 */ /* 0x000fe20000000800 */
[----:B------:R-:W-:Y:S01]  /*2900*/  @!PT LDS RZ, [RZ] ;  /* 0x00000000fffff984 */ /* 0x000fe20000000800 */
[----:B------:R1:W-:Y:S04]  /*2910*/  LDGSTS.E.BYPASS.LTC128B.128 [R2+0x3000], [R16.64], !P1 ;  /* 0x0300000010027fae */ /* 0x0003e8000c901d46 */
[----:B------:R-:W2:Y:S04]  /*2920*/  LD.E R14, [R14.64] ;  /* 0x000000060e0e7980 */ /* 0x000ea8000c101900 */
[----:B-1----:R-:W3:Y:S01]  /*2930*/  LDL R2, [R1+0x430] ;  /* 0x0004300001027983 */ /* 0x002ee20000100800 */
[----:B--2---:R-:W-:-:S03]  /*2940*/  ISETP.GT.AND P1, PT, R14, 0x7f, PT ;  /* 0x0000007f0e00780c */ /* 0x004fc60003f24270 */
[----:B------:R-:W2:Y:S10]  /*2950*/  LDL.64 R14, [R1+0x408] ;  /* 0x00040800010e7983 */ /* 0x000eb40000100a00 */
[----:B------:R-:W2:Y:S04]  /*2960*/  @!P1 LDL.64 R32, [R1+0x3d0] ;  /* 0x0003d00001209983 */ /* 0x000ea80000100a00 */
[----:B------:R-:W3:Y:S04]  /*2970*/  @!P1 LDL.64 R8, [R1+0x3b8] ;  /* 0x0003b80001089983 */ /* 0x000ee80000100a00 */
[----:B------:R1:W4:Y:S04]  /*2980*/  @!P1 LD.E R12, [R12.64] ;  /* 0x000000060c0c9980 */ /* 0x000328000c101900 */
[----:B-1----:R-:W4:Y:S04]  /*2990*/  LDL R13, [R1+0x430] ;  /* 0x00043000010d7983 */ /* 0x002f280000100800 */
[----:B--2---:R-:W2:Y:S04]  /*29a0*/  @!P1 LD.E.U8 R3, [R32.64] ;  /* 0x0000000620039980 */ /* 0x004ea8000c101100 */
[----:B---3--:R-:W3:Y:S01]  /*29b0*/  @!P1 LD.E.64 R8, [R8.64+0x8] ;  /* 0x0000080608089980 */ /* 0x008ee2000c101b00 */
[----:B--2---:R-:W-:-:S02]  /*29c0*/  @!P1 ISETP.NE.AND P0, PT, R3, RZ, PT ;  /* 0x000000ff0300920c */ /* 0x004fc40003f05270 */
[----:B----4-:R-:W-:Y:S01]  /*29d0*/  @!P1 IADD3 R3, R12, -c[0x0][0x18], RZ ;  /* 0x800006000c039a10 */ /* 0x010fe20007ffe0ff */
[----:B---3--:R-:W-:-:S10]  /*29e0*/  @!P1 IMAD.WIDE R30, R11, 0x4, R8 ;  /* 0x000000040b1e9825 */ /* 0x008fd400078e0208 */
[----:B------:R-:W-:Y:S01]  /*29f0*/  @!PT LDS RZ, [RZ] ;  /* 0x00000000fffff984 */ /* 0x000fe20000000800 */
[----:B------:R-:W-:Y:S01]  /*2a00*/  @!PT LDS RZ, [RZ] ;  /* 0x00000000fffff984 */ /* 0x000fe20000000800 */
[----:B------:R-:W-:Y:S01]  /*2a10*/  @!PT LDS RZ, [RZ] ;  /* 0x00000000fffff984 */ /* 0x000fe20000000800 */
[----:B------:R1:W-:Y:S04]  /*2a20*/  @!P1 LDGSTS.E.BYPASS.LTC128B.128 [R3], [R30.64], P0 ;  /* 0x000000001e039fae */ /* 0x0003e80008101d46 */
[----:B------:R-:W2:Y:S04]  /*2a30*/  LD.E.U8 R10, [R28.64] ;  /* 0x000000061c0a7980 */ /* 0x000ea8000c101100 */
[----:B------:R3:W1:Y:S04]  /*2a40*/  LD.E.64 R18, [R4.64+0x10] ;  /* 0x0000100604127980 */ /* 0x000668000c101b00 */
[----:B------:R-:W4:Y:S04]  /*2a50*/  LD.E R6, [R6.64+0xc] ;  /* 0x00000c0606067980 */ /* 0x000f28000c101900 */
[----:B------:R-:W4:Y:S04]  /*2a60*/  LD.E R11, [R26.64] ;  /* 0x000000061a0b7980 */ /* 0x000f28000c101900 */
[----:B------:R3:W4:Y:S04]  /*2a70*/  LD.E.64 R16, [R4.64+0x18] ;  /* 0x0000180604107980 */ /* 0x000728000c101b00 */
[----:B-----5:R5:W4:Y:S01]  /*2a80*/  LD.E R9, [R22.64] ;  /* 0x0000000616097980 */ /* 0x020b22000c101900 */
[----:B------:R-:W-:Y:S01]  /*2a90*/  IMAD.SHL.U32 R12, R2, 0x80, RZ ;  /* 0x00000080020c7824 */ /* 0x000fe200078e00ff */
[----:B------:R-:W-:-:S02]  /*2aa0*/  SHF.R.S32.HI R8, RZ, 0x1f, R2 ;  /* 0x0000001fff087819 */ /* 0x000fc40000011402 */
[----:B------:R-:W0:Y:S04]  /*2ab0*/  LDGDEPBAR ;  /* 0x00000000000079af */ /* 0x000e280000000000 */
[----:B---3--:R-:W3:Y:S04]  /*2ac0*/  LD.E.64 R4, [R4.64+0x8] ;  /* 0x0000080604047980 */ /* 0x008ee8000c101b00 */
[----:B-----5:R-:W5:Y:S01]  /*2ad0*/  LDL.64 R22, [R1+0x408] ;  /* 0x0004080001167983 */ /* 0x020f620000100a00 */
[----:B--2---:R-:W-:Y:S01]  /*2ae0*/  LOP3.LUT R10, R10, 0x1, RZ, 0xc0, !PT ;  /* 0x000000010a0a7812 */ /* 0x004fe200078ec0ff */
[----:B-1----:R-:W-:-:S03]  /*2af0*/  IMAD R3, R19, R2, RZ ;  /* 0x0000000213037224 */ /* 0x002fc600078e02ff */
        /* <DEDUP_REMOVED lines=12> */
[----:B------:R1:W-:Y:S04]  /*2bc0*/  LDGSTS.E.BYPASS.LTC128B.128 [R2], [R16.64], !P1 ;  /* 0x0000000010027fae */ /* 0x0003e8000c901d46 */
[----:B------:R-:W2:Y:S01]  /*2bd0*/  LD.E.U8 R3, [R14.64] ;  /* 0x000000060e037980 */ /* 0x000ea2000c101100 */
[----:B---3--:R-:W-:-:S04]  /*2be0*/  SHF.L.U32 R9, R4, 0x1, RZ ;  /* 0x0000000104097819 */ /* 0x008fc800000006ff */
[----:B------:R-:W-:Y:S02]  /*2bf0*/  IADD3 R18, P0, R9, R16, RZ ;  /* 0x0000001009127210 */ /* 0x000fe40007f1e0ff */
[----:B--2---:R-:W-:-:S04]  /*2c00*/  LOP3.LUT R3, R3, 0x1, RZ, 0xc0, !PT ;  /* 0x0000000103037812 */ /* 0x004fc800078ec0ff */
[----:B------:R-:W-:-:S04]  /*2c10*/  ISETP.NE.U32.AND P1, PT, R3, 0x1, PT ;  /* 0x000000010300780c */ /* 0x000fc80003f25070 */
[----:B------:R-:W-:Y:S02]  /*2c20*/  ISETP.LT.OR P1, PT, R11, 0x21, P1 ;  /* 0x000000210b00780c */ /* 0x000fe40000f21670 */
[----:B------:R-:W-:-:S05]  /*2c30*/  SHF.L.U64.HI R3, R4, 0x1, R5 ;  /* 0x0000000104037819 */ /* 0x000fca0000010205 */
[----:B------:R-:W-:Y:S02]  /*2c40*/  IMAD.X R19, R3, 0x1, R17, P0 ;  /* 0x0000000103137824 */ /* 0x000fe400000e0611 */
[----:B-1----:R-:W2:Y:S04]  /*2c50*/  LDL.64 R16, [R1+0x408] ;  /* 0x0004080001107983 */ /* 0x002ea80000100a00 */
[----:B------:R-:W-:Y:S01]  /*2c60*/  @!PT LDS RZ, [RZ] ;  /* 0x00000000fffff984 */ /* 0x000fe20000000800 */
[----:B------:R-:W-:Y:S01]  /*2c70*/  @!PT LDS RZ, [RZ] ;  /* 0x00000000fffff984 */ /* 0x000fe20000000800 */
[----:B------:R-:W-:Y:S01]  /*2c80*/  @!PT LDS RZ, [RZ] ;  /* 0x00000000fffff984 */ /* 0x000fe20000000800 */
[----:B------:R1:W-:Y:S04]  /*2c90*/  LDGSTS.E.BYPASS.LTC128B.128 [R2+0x1000], [R18.64], !P1 ;  /* 0x0100000012027fae */ /* 0x0003e8000c901d46 */
[----:B-----5:R-:W3:Y:S01]  /*2ca0*/  LD.E.U8 R4, [R22.64] ;  /* 0x0000000616047980 */ /* 0x020ee2000c101100 */
        /* <DEDUP_REMOVED lines=10> */
[----:B--2---:R-:W2:Y:S01]  /*2d50*/  LD.E.U8 R8, [R16.64] ;  /* 0x0000000610087980 */ /* 0x004ea2000c101100 */
[----:B-1----:R-:W-:-:S05]  /*2d60*/  IADD3 R18, P0, R14, R9, RZ ;  /* 0x000000090e127210 */ /* 0x002fca0007f1e0ff */
[----:B------:R-:W-:Y:S02]  /*2d70*/  IMAD.X R19, R15, 0x1, R3, P0 ;  /* 0x000000010f137824 */ /* 0x000fe400000e0603 */
[----:B------:R-:W5:Y:S01]  /*2d80*/  LDL R3, [R1+0x18] ;  /* 0x0000180001037983 */ /* 0x000f620000100800 */
[----:B--2---:R-:W-:-:S04]  /*2d90*/  LOP3.LUT R8, R8, 0x1, RZ, 0xc0, !PT ;  /* 0x0000000108087812 */ /* 0x004fc800078ec0ff */
[----:B------:R-:W-:-:S04]  /*2da0*/  ISETP.NE.U32.AND P1, PT, R8, 0x1, PT ;  /* 0x000000010800780c */ /* 0x000fc80003f25070 */
[----:B------:R-:W-:-:S13]  /*2db0*/  ISETP.LT.OR P1, PT, R11, 0x61, P1 ;  /* 0x000000610b00780c */ /* 0x000fda0000f21670 */
[----:B------:R-:W-:Y:S01]  /*2dc0*/  @!PT LDS RZ, [RZ] ;  /* 0x00000000fffff984 */ /* 0x000fe20000000800 */
[----:B------:R-:W-:Y:S01]  /*2dd0*/  @!PT LDS RZ, [RZ] ;  /* 0x00000000fffff984 */ /* 0x000fe20000000800 */
[----:B------:R-:W-:Y:S01]  /*2de0*/  @!PT LDS RZ, [RZ] ;  /* 0x00000000fffff984 */ /* 0x000fe20000000800 */
[----:B------:R4:W-:Y:S04]  /*2df0*/  LDGSTS.E.BYPASS.LTC128B.128 [R2+0x3000], [R18.64], !P1 ;  /* 0x0300000012027fae */ /* 0x0009e8000c901d46 */
[----:B---3--:R-:W2:Y:S02]  /*2e00*/  LD.E R4, [R4.64] ;  /* 0x0000000604047980 */ /* 0x008ea4000c101900 */
[----:B--2---:R-:W-:-:S13]  /*2e10*/  ISETP.GT.AND P1, PT, R4, 0x7f, PT ;  /* 0x0000007f0400780c */ /* 0x004fda0003f24270 */
[----:B------:R-:W2:Y:S04]  /*2e20*/  @!P1 LDL.128 R8, [R1+0x410] ;  /* 0x0004100001089983 */ /* 0x000ea80000100c00 */
[----:B------:R-:W3:Y:S04]  /*2e30*/  @!P1 LD.E.U8 R6, [R6.64] ;  /* 0x0000000606069980 */ /* 0x000ee8000c101100 */
[----:B--2---:R-:W2:Y:S04]  /*2e40*/  @!P1 LD.E.64 R8, [R8.64+0x8] ;  /* 0x0000080608089980 */ /* 0x004ea8000c101b00 */
[----:B------:R-:W5:Y:S01]  /*2e50*/  @!P1 LD.E R10, [R10.64] ;  /* 0x000000060a0a9980 */ /* 0x000f62000c101900 */
[----:B---3--:R-:W-:-:S02]  /*2e60*/  @!P1 ISETP.NE.AND P0, PT, R6, RZ, PT ;  /* 0x000000ff0600920c */ /* 0x008fc40003f05270 */
[----:B----4-:R-:W-:Y:S01]  /*2e70*/  IADD3 R2, R13, 0x1, RZ ;  /* 0x000000010d027810 */ /* 0x010fe20007ffe0ff */
[----:B------:R-:W-:Y:S01]  /*2e80*/  BSSY B0, `(.L_x_1478) ;  /* 0x000005a000007945 */ /* 0x000fe20003800000 */
[----:B------:R-:W-:Y:S02]  /*2e90*/  IMAD.MOV.U32 R5, RZ, RZ, 0x1 ;  /* 0x00000001ff057424 */ /* 0x000fe400078e00ff */
[----:B--2---:R-:W-:Y:S01]  /*2ea0*/  @!P1 IMAD.WIDE R14, R12, 0x4, R8 ;  /* 0x000000040c0e9825 */ /* 0x004fe200078e0208 */
[----:B-----5:R-:W-:-:S06]  /*2eb0*/  @!P1 IADD3 R12, R10, -c[0x0][0x18], RZ ;  /* 0x800006000a0c9a10 */ /* 0x020fcc0007ffe0ff */
        /* <DEDUP_REMOVED lines=12> */
[----:B-1----:R-:W5:Y:S04]  /*2f80*/  LDL.64 R14, [R1+0x408] ;  /* 0x00040800010e7983 */ /* 0x002f680000100a00 */
        /* <DEDUP_REMOVED lines=14> */
[----:B------:R-:W-:Y:S01]  /*3070*/  IMAD R3, R18, R4, R3 ;  /* 0x0000000412037224 */ /* 0x000fe200078e0203 */
        /* <DEDUP_REMOVED lines=13> */
[----:B------:R-:W-:Y:S02]  /*3150*/  SHF.L.U64.HI R17, R8, 0x1, R9 ;  /* 0x0000000108117819 */ /* 0x000fe40000010209 */
[----:B------:R-:W3:Y:S02]  /*3160*/  LDL.128 R8, [R1+0x420] ;  /* 0x0004200001087983 */ /* 0x000ee40000100c00 */
[----:B------:R-:W-:-:S05]  /*3170*/  IADD3 R26, P0, R19, R2, RZ ;  /* 0x00000002131a7210 */ /* 0x000fca0007f1e0ff */
[----:B------:R-:W-:Y:S01]  /*3180*/  IMAD.X R27, R17, 0x1, R3, P0 ;  /* 0x00000001111b7824 */ /* 0x000fe200000e0603 */
[----:B--2---:R-:W-:-:S04]  /*3190*/  LOP3.LUT R4, R4, 0x1, RZ, 0xc0, !PT ;  /* 0x0000000104047812 */ /* 0x004fc800078ec0ff */
[----:B------:R-:W-:-:S04]  /*31a0*/  ISETP.NE.U32.AND P1, PT, R4, 0x1, PT ;  /* 0x000000010400780c */ /* 0x000fc80003f25070 */
[----:B------:R-:W-:-:S13]  /*31b0*/  ISETP.LT.OR P1, PT, R12, 0x21, P1 ;  /* 0x000000210c00780c */ /* 0x000fda0000f21670 */
[----:B------:R-:W-:Y:S01]  /*31c0*/  @!PT LDS RZ, [RZ] ;  /* 0x00000000fffff984 */ /* 0x000fe20000000800 */
[----:B------:R-:W-:Y:S01]  /*31d0*/  @!PT LDS RZ, [RZ] ;  /* 0x00000000fffff984 */ /* 0x000fe20000000800 */
[----:B------:R-:W-:Y:S01]  /*31e0*/  @!PT LDS RZ, [RZ] ;  /* 0x00000000fffff984 */ /* 0x000fe20000000800 */
[----:B------:R2:W-:Y:S04]  /*31f0*/  LDGSTS.E.BYPASS.LTC128B.128 [R7+0x5000], [R26.64], !P1 ;  /* 0x050000001a077fae */ /* 0x0005e8000c901d46 */
[----:B-1----:R-:W4:Y:S01]  /*3200*/  LD.E.U8 R2, [R28.64] ;  /* 0x000000061c027980 */ /* 0x002f22000c101100 */
        /* <DEDUP_REMOVED lines=19> */
[----:B---3--:R-:W3:Y:S02]  /*3340*/  LD.E R8, [R8.64] ;  /* 0x0000000608087980 */ /* 0x008ee4000c101900 */
[----:B---3--:R-:W-:-:S13]  /*3350*/  ISETP.GT.AND P0, PT, R8, 0x7f, PT ;  /* 0x0000007f0800780c */ /* 0x008fda0003f04270 */
[----:B------:R-:W-:Y:S05]  /*3360*/  @P0 BRA `(.L_x_1479) ;  /* 0x000000b000000947 */ /* 0x000fea0003800000 */
[----:B--2---:R-:W2:Y:S04]  /*3370*/  LDL.128 R16, [R1+0x410] ;  /* 0x0004100001107983 */ /* 0x004ea80000100c00 */
        /* <DEDUP_REMOVED lines=10> */
.L_x_1479:
[----:B--2---:R-:W-:Y:S05]  /*3420*/  BSYNC B0 ;  /* 0x0000000000007941 */ /* 0x004fea0003800000 */
.L_x_1478:
[----:B-1----:R-:W2:Y:S04]  /*3430*/  LDL R2, [R1+0x430] ;  /* 0x0004300001027983 */ /* 0x002ea80000100800 */
        /* <DEDUP_REMOVED lines=310> */
.L_x_1483:
[----:B-1----:R-:W-:Y:S02]  /*47a0*/  MOV R32, 0x47c0 ;  /* 0x000047c000207802 */ /* 0x002fe40000000f00 */
[----:B------:R-:W-:Y:S05]  /*47b0*/  CALL.REL.NOINC `($_ZN7cutlass13device_kernelIN5flash19enable_sm80_to_sm89INS1_16FlashAttnBwdSm80INS1_25CollectiveMainloopBwdSm80ILi2ELi2EN4cute5tupleIJNS5_1CILi128EEES8_NS7_ILi64EEEEEENS_10bfloat16_tEfNS_4arch4Sm80ELb0ELb1ELb1ELb0ELb0ELb0ELb0ELb0ELi2ELi4ELi4ELi4ELb0EEENS1_21CollectiveEpilogueBwdISA_SB_SD_Li256ELb0ELb0ELi2EEENS1_19SingleTileSchedulerILb0ELb0ELb0ELi128EEEEEEEEEvNT_6ParamsE$_ZZN5flash25CollectiveMainloopBwdSm80ILi2ELi2EN4cute5tupleIJNS1_1CILi128EEES4_NS3_ILi64EEEEEEN7cutlass10bfloat16_tEfNS7_4arch4Sm80ELb0ELb1ELb1ELb0ELb0ELb0ELb0ELb0ELi2ELi4ELi4ELi4ELb0EE3mmaINS_16FlashAttnBwdSm80ISB_NS_21CollectiveEpilogueBwdIS6_S8_SA_Li256ELb0ELb0ELi2EEENS_19SingleTileSchedulerILb0ELb0ELb0ELi128EEEE13SharedStorageENS1_6TensorINS1_11ArrayEngineIfLm32EEENS1_6LayoutINS2_IJNS2_IJNS3_ILi2EEESO_EEESO_NS3_ILi4EEEEEENS2_IJNS2_IJNS3_ILi1EEESO_EEESQ_NS3_ILi8EEEEEEEEEEEEbRKNSB_6ParamsERT0_S12_iNS2_IJiiiEEERT_ENKUliT_E_clIZSC_ISJ_SX_EbS10_S12_S12_iS13_S15_EUlRS16_iE_EEDaiS16_) ;  /* 0x00010bd000007944 */ /* 0x000fea0003c00000 */
[----:B---3--:R-:W2:Y:S02]  /*47c0*/  LDL R2, [R1+0x430] ;  /* 0x0004300001027983 */ /* 0x008ea40000100800 */
[----:B--2---:R-:W-:-:S04]  /*47d0*/  IADD3 R2, R2, 0x1, RZ ;  /* 0x0000000102027810 */ /* 0x004fc80007ffe0ff */
[----:B------:R-:W-:Y:S01]  /*47e0*/  ISETP.GE.AND P0, PT, R2, R41, PT ;  /* 0x000000290200720c */ /* 0x000fe20003f06270 */
[----:B------:R1:W-:-:S12]  /*47f0*/  STL [R1+0x430], R2 ;  /* 0x0004300201007387 */ /* 0x0003d80000100800 */
[----:B------:R-:W-:Y:S05]  /*4800*/  @!P0 BRA `(.L_x_1483) ;  /* 0xffffff9000008947 */ /* 0x000fea000383ffff */
[----:B------:R-:W-:Y:S05]  /*4810*/  BSYNC B3 ;  /* 0x0000000000037941 */ /* 0x000fea0003800000 */
.L_x_1482:
        /* <DEDUP_REMOVED lines=8> */
.L_x_1481:
[----:B------:R-:W-:Y:S05]  /*48a0*/  BSYNC B4 ;  /* 0x0000000000047941 */ /* 0x000fea0003800000 */
.L_x_1480:
        /* <DEDUP_REMOVED lines=41> */
.L_x_1477:
[----:B---3--:R-:W-:Y:S05]  /*4b40*/  @P1 BRA `(.L_x_1484) ;  /* 0x0000111000001947 */ /* 0x008fea0003800000 */
[----:B------:R-:W3:Y:S04]  /*4b50*/  LDL.128 R68, [R1+0x6d0] ;  /* 0x0006d00001447983 */ /* 0x000ee80000100c00 */
[----:B------:R-:W4:Y:S04]  /*4b60*/  LDL.128 R60, [R1+0x6f0] ;  /* 0x0006f000013c7983 */ /* 0x000f280000100c00 */
[----:B------:R-:W5:Y:S04]  /*4b70*/  LDL.128 R64, [R1+0x6e0] ;  /* 0x0006e00001407983 */ /* 0x000f680000100c00 */
[----:B--2---:R-:W2:Y:S04]  /*4b80*/  LDL.128 R56, [R1+0x700] ;  /* 0x0007000001387983 */ /* 0x004ea80000100c00 */
[----:B------:R-:W2:Y:S04]  /*4b90*/  LDL.128 R52, [R1+0x710] ;  /* 0x0007100001347983 */ /* 0x000ea80000100c00 */
[----:B------:R-:W2:Y:S04]  /*4ba0*/  LDL.128 R44, [R1+0x730] ;  /* 0x00073000012c7983 */ /* 0x000ea80000100c00 */
[----:B------:R-:W2:Y:S04]  /*4bb0*/  LDL.128 R48, [R1+0x720] ;  /* 0x0007200001307983 */ /* 0x000ea80000100c00 */
[----:B------:R-:W2:Y:S01]  /*4bc0*/  LDL.128 R24, [R1+0x740] ;  /* 0x0007400001187983 */ /* 0x000ea20000100c00 */
[----:B------:R-:W-:Y:S01]  /*4bd0*/  F2FP.BF16.PACK_AB R4, R5, R4 ;  /* 0x000000040504723e */ /* 0x000fe200000010ff */
[----:B------:R-:W-:Y:S01]  /*4be0*/  BSSY B0, `(.L_x_1485) ;  /* 0x0000095000007945 */ /* 0x000fe20003800000 */
[----:B------:R-:W-:Y:S01]  /*4bf0*/  F2FP.BF16.PACK_AB R6, R7, R6 ;  /* 0x000000060706723e */ /* 0x000fe200000010ff */
[----:B-1----:R-:W1:Y:S01]  /*4c00*/  S2R R2, SR_TID.X ;  /* 0x0000000000027919 */ /* 0x002e620000002100 */
        /* <DEDUP_REMOVED lines=10> */
[----:B------:R-:W-:Y:S01]  /*4cb0*/  F2FP.BF16.PACK_AB R32, R33, R32 ;  /* 0x000000202120723e */ /* 0x000fe200000010ff */
[----:B------:R-:W-:Y:S01]  /*4cc0*/  IMAD.MOV.U32 R33, RZ, RZ, -0x80 ;  /* 0xffffff80ff217424 */ /* 0x000fe200078e00ff */
[----:B------:R-:W-:Y:S02]  /*4cd0*/  F2FP.BF16.PACK_AB R34, R35, R34 ;  /* 0x000000222322723e */ /* 0x000fe400000010ff */
[----:B-1----:R-:W-:Y:S01]  /*4ce0*/  SHF.R.S32.HI R3, RZ, 0x1f, R2 ;  /* 0x0000001fff037819 */ /* 0x002fe20000011402 */
[----:B------:R-:W-:Y:S01]  /*4cf0*/  IMAD R33, R20, R33, c[0x0][0x2f0] ;  /* 0x0000bc0014217624 */ /* 0x000fe200078e0221 */
[----:B------:R-:W-:-:S02]  /*4d00*/  F2FP.BF16.PACK_AB R40, R41, R40 ;  /* 0x000000282928723e */ /* 0x000fc400000010ff */
[CC--:B------:R-:W-:Y:S02]  /*4d10*/  LEA.HI R5, R3.reuse, R2.reuse, RZ, 0x2 ;  /* 0x0000000203057211 */ /* 0x0c0fe400078f10ff */
[----:B------:R-:W-:Y:S02]  /*4d20*/  LEA.HI R22, R3, R2, RZ, 0x5 ;  /* 0x0000000203167211 */ /* 0x000fe400078f28ff */
[--C-:B------:R-:W-:Y:S02]  /*4d30*/  SHF.R.S32.HI R7, RZ, 0x2, R5.reuse ;  /* 0x00000002ff077819 */ /* 0x100fe40000011405 */
[----:B------:R-:W-:Y:S02]  /*4d40*/  SHF.R.S32.HI R72, RZ, 0x1f, R5 ;  /* 0x0000001fff487819 */ /* 0x000fe40000011405 */
[--C-:B------:R-:W-:Y:S02]  /*4d50*/  SHF.R.S32.HI R9, RZ, 0x5, R22.reuse ;  /* 0x00000005ff097819 */ /* 0x100fe40000011416 */
[----:B------:R-:W-:-:S02]  /*4d60*/  SHF.R.S32.HI R22, RZ, 0x1f, R22 ;  /* 0x0000001fff167819 */ /* 0x000fc40000011416 */
[----:B------:R-:W-:Y:S02]  /*4d70*/  LEA.HI R72, R72, R7, RZ, 0x3 ;  /* 0x0000000748487211 */ /* 0x000fe400078f18ff */
[----:B------:R-:W-:Y:S02]  /*4d80*/  LEA.HI R11, R22, R9, RZ, 0x2 ;  /* 0x00000009160b7211 */ /* 0x000fe400078f10ff */
[-C--:B------:R-:W-:Y:S02]  /*4d90*/  LEA.HI R22, R3, R2.reuse, RZ, 0x3 ;  /* 0x0000000203167211 */ /* 0x080fe400078f18ff */
[----:B------:R-:W-:Y:S02]  /*4da0*/  LOP3.LUT R74, R72, 0xfffffff8, RZ, 0xc0, !PT ;  /* 0xfffffff8484a7812 */ /* 0x000fe400078ec0ff */
[----:B------:R-:W-:Y:S02]  /*4db0*/  LOP3.LUT R72, R11, 0x1ffffc, RZ, 0xc0, !PT ;  /* 0x001ffffc0b487812 */ /* 0x000fe400078ec0ff */
[----:B------:R-:W-:Y:S01]  /*4dc0*/  LOP3.LUT R11, R22, 0x1ffffff8, RZ, 0xc0, !PT ;  /* 0x1ffffff8160b7812 */ /* 0x000fe200078ec0ff */
[----:B------:R-:W-:Y:S01]  /*4dd0*/  IMAD.IADD R7, R7, 0x1, -R74 ;  /* 0x0000000107077824 */ /* 0x000fe200078e0a4a */
[----:B------:R-:W-:Y:S01]  /*4de0*/  LEA.HI R76, R3, R2, RZ, 0x7 ;  /* 0x00000002034c7211 */ /* 0x000fe200078f38ff */
[----:B------:R-:W-:Y:S01]  /*4df0*/  IMAD.IADD R9, R9, 0x1, -R72 ;  /* 0x0000000109097824 */ /* 0x000fe200078e0a48 */
[----:B------:R-:W-:Y:S01]  /*4e00*/  SHF.R.S32.HI R22, RZ, 0x3, R22 ;  /* 0x00000003ff167819 */ /* 0x000fe20000011416 */
[----:B------:R-:W-:Y:S01]  /*4e10*/  IMAD.IADD R78, R2, 0x1, -R11 ;  /* 0x00000001024e7824 */ /* 0x000fe200078e0a0b */
[----:B------:R-:W-:Y:S01]  /*4e20*/  SHF.R.U32.HI R76, RZ, 0x4, R76 ;  /* 0x00000004ff4c7819 */ /* 0x000fe2000001164c */
[----:B------:R-:W-:Y:S01]  /*4e30*/  IMAD.SHL.U32 R11, R7, 0x40, RZ ;  /* 0x00000040070b7824 */ /* 0x000fe200078e00ff */
[----:B------:R-:W-:Y:S01]  /*4e40*/  LOP3.LUT R13, R5, 0x3ffffffc, RZ, 0xc0, !PT ;  /* 0x3ffffffc050d7812 */ /* 0x000fe200078ec0ff */
[----:B------:R-:W-:Y:S01]  /*4e50*/  IMAD.SHL.U32 R15, R22, 0x40, RZ ;  /* 0x00000040160f7824 */ /* 0x000fe200078e00ff */
[----:B------:R-:W-:Y:S01]  /*4e60*/  R2P PR, R7, 0x6 ;  /* 0x0000000607007804 */ /* 0x000fe20000000000 */
[----:B------:R-:W-:Y:S01]  /*4e70*/  IMAD.SHL.U32 R78, R78, 0x8, RZ ;  /* 0x000000084e4e7824 */ /* 0x000fe200078e00ff */
[----:B------:R-:W-:Y:S01]  /*4e80*/  LOP3.LUT R11, R11, 0x1c0, RZ, 0xc0, !PT ;  /* 0x000001c00b0b7812 */ /* 0x000fe200078ec0ff */
[----:B------:R-:W-:Y:S01]  /*4e90*/  IMAD.IADD R74, R2, 0x1, -R13 ;  /* 0x00000001024a7824 */ /* 0x000fe200078e0a0d */
[----:B------:R-:W-:-:S02]  /*4ea0*/  LOP3.LUT R5, R15, 0x1c0, RZ, 0xc0, !PT ;  /* 0x000001c00f057812 */ /* 0x000fc400078ec0ff */
[----:B------:R-:W-:Y:S01]  /*4eb0*/  LOP3.LUT R76, R11, 0x8, R76, 0xf8, !PT ;  /* 0x000000080b4c7812 */ /* 0x000fe200078ef84c */
[----:B------:R-:W-:Y:S01]  /*4ec0*/  IMAD R9, R9, 0x200, R74 ;  /* 0x0000020009097824 */ /* 0x000fe200078e024a */
[----:B------:R-:W-:Y:S02]  /*4ed0*/  SHF.R.U32.HI R11, RZ, 0x3, R11 ;  /* 0x00000003ff0b7819 */ /* 0x000fe4000001160b */
[----:B------:R-:W-:Y:S01]  /*4ee0*/  LEA.HI R2, R3, R2, RZ, 0x6 ;  /* 0x0000000203027211 */ /* 0x000fe200078f30ff */
[----:B------:R-:W-:Y:S01]  /*4ef0*/  IMAD.MOV.U32 R3, RZ, RZ, 0x20 ;  /* 0x00000020ff037424 */ /* 0x000fe200078e00ff */
[----:B------:R-:W-:Y:S02]  /*4f00*/  LOP3.LUT R76, R76, R11, RZ, 0x3c, !PT ;  /* 0x0000000b4c4c7212 */ /* 0x000fe400078e3cff */
[----:B------:R-:W-:Y:S01]  /*4f10*/  LOP3.LUT R72, R5, 0x38, R78, 0xf8, !PT ;  /* 0x0000003805487812 */ /* 0x000fe200078ef84e */
[----:B------:R-:W-:Y:S01]  /*4f20*/  IMAD.SHL.U32 R2, R2, 0x8, RZ ;  /* 0x0000000802027824 */ /* 0x000fe200078e00ff */
[----:B------:R-:W-:Y:S01]  /*4f30*/  SHF.R.U32.HI R5, RZ, 0x3, R5 ;  /* 0x00000003ff057819 */ /* 0x000fe20000011605 */
[----:B------:R-:W-:Y:S01]  /*4f40*/  IMAD.U32 R9, R9, 0x2, R76 ;  /* 0x0000000209097824 */ /* 0x000fe200078e004c */
[----:B------:R-:W-:-:S02]  /*4f50*/  SEL R3, R3, 0xffffffe0, !P1 ;  /* 0xffffffe003037807 */ /* 0x000fc40004800000 */
[----:B------:R-:W-:Y:S01]  /*4f60*/  LOP3.LUT R5, R72, R5, RZ, 0x3c, !PT ;  /* 0x0000000548057212 */ /* 0x000fe200078e3cff */
[----:B------:R-:W-:Y:S01]  /*4f70*/  IMAD.SHL.U32 R9, R9, 0x2, RZ ;  /* 0x0000000209097824 */ /* 0x000fe200078e00ff */
[----:B------:R-:W-:Y:S02]  /*4f80*/  F2FP.BF16.PACK_AB R42, R43, R42 ;  /* 0x0000002a2b2a723e */ /* 0x000fe400000010ff */
[----:B------:R-:W-:Y:S01]  /*4f90*/  LOP3.LUT R2, R5, 0x7ffffe00, R2, 0xf8, !PT ;  /* 0x7ffffe0005027812 */ /* 0x000fe200078ef802 */
[C---:B------:R-:W-:Y:S01]  /*4fa0*/  IMAD.IADD R5, R9.reuse, 0x1, R3 ;  /* 0x0000000109057824 */ /* 0x040fe200078e0203 */
[C---:B------:R-:W-:Y:S02]  /*4fb0*/  IADD3 R7, R9.reuse, 0x40, RZ ;  /* 0x0000004009077810 */ /* 0x040fe40007ffe0ff */
[----:B------:R-:W-:Y:S02]  /*4fc0*/  @P2 IADD3 R7, R9, -0x40, RZ ;  /* 0xffffffc009072810 */ /* 0x000fe40007ffe0ff */
[----:B------:R-:W-:-:S02]  /*4fd0*/  IMNMX R33, R33, 0x80, PT ;  /* 0x0000008021217817 */ /* 0x000fc40003800200 */
[----:B------:R-:W-:Y:S01]  /*4fe0*/  SHF.R.S32.HI R79, RZ, 0x1f, R78 ;  /* 0x0000001fff4f7819 */ /* 0x000fe2000001144e */
[----:B------:R-:W-:Y:S01]  /*4ff0*/  IMAD.IADD R23, R3, 0x1, R7 ;  /* 0x0000000103177824 */ /* 0x000fe200078e0207 */
[----:B------:R-:W-:Y:S01]  /*5000*/  ISETP.GE.AND P4, PT, R22, R33, PT ;  /* 0x000000211600720c */ /* 0x000fe20003f86270 */
[----:B------:R-:W1:Y:S03]  /*5010*/  S2R R3, SR_CTAID.Y ;  /* 0x0000000000037919 */ /* 0x000e660000002600 */
[----:B------:R-:W-:Y:S02]  /*5020*/  ISETP.GE.OR P0, PT, R78, c[0x0][0x324], P4 ;  /* 0x0000c9004e007a0c */ /* 0x000fe40002706670 */
[----:B-1----:R-:W-:Y:S02]  /*5030*/  SHF.R.S32.HI R21, RZ, 0x1f, R3 ;  /* 0x0000001fff157819 */ /* 0x002fe40000011403 */
[----:B---3--:R-:W-:Y:S01]  /*5040*/  F2FP.BF16.PACK_AB R68, R69, R68 ;  /* 0x000000444544723e */ /* 0x008fe200000010ff */
[----:B------:R-:W-:Y:S01]  /*5050*/  BAR.SYNC.DEFER_BLOCKING 0x1, 0x100 ;  /* 0x0044000000007b1d */ /* 0x000fe20000010000 */
[----:B------:R-:W-:-:S02]  /*5060*/  F2FP.BF16.PACK_AB R70, R71, R70 ;  /* 0x000000464746723e */ /* 0x000fc400000010ff */
[----:B----4-:R-:W-:Y:S02]  /*5070*/  F2FP.BF16.PACK_AB R60, R61, R60 ;  /* 0x0000003c3d3c723e */ /* 0x010fe400000010ff */
[----:B------:R-:W-:Y:S02]  /*5080*/  F2FP.BF16.PACK_AB R62, R63, R62 ;  /* 0x0000003e3f3e723e */ /* 0x000fe400000010ff */
[----:B-----5:R-:W-:Y:S02]  /*5090*/  F2FP.BF16.PACK_AB R64, R65, R64 ;  /* 0x000000404140723e */ /* 0x020fe400000010ff */
[----:B------:R-:W-:Y:S02]  /*50a0*/  F2FP.BF16.PACK_AB R66, R67, R66 ;  /* 0x000000424342723e */ /* 0x000fe400000010ff */
[----:B--2---:R-:W-:Y:S02]  /*50b0*/  F2FP.BF16.PACK_AB R56, R57, R56 ;  /* 0x000000383938723e */ /* 0x004fe400000010ff */
[----:B------:R-:W-:-:S02]  /*50c0*/  F2FP.BF16.PACK_AB R58, R59, R58 ;  /* 0x0000003a3b3a723e */ /* 0x000fc400000010ff */
[----:B------:R-:W-:Y:S02]  /*50d0*/  F2FP.BF16.PACK_AB R52, R53, R52 ;  /* 0x000000343534723e */ /* 0x000fe400000010ff */
[----:B------:R-:W-:Y:S02]  /*50e0*/  F2FP.BF16.PACK_AB R54, R55, R54 ;  /* 0x000000363736723e */ /* 0x000fe400000010ff */
[----:B------:R-:W-:Y:S02]  /*50f0*/  F2FP.BF16.PACK_AB R44, R45, R44 ;  /* 0x0000002c2d2c723e */ /* 0x000fe400000010ff */
[----:B------:R-:W-:Y:S02]  /*5100*/  F2FP.BF16.PACK_AB R46, R47, R46 ;  /* 0x0000002e2f2e723e */ /* 0x000fe400000010ff */
[----:B------:R-:W-:Y:S01]  /*5110*/  F2FP.BF16.PACK_AB R48, R49, R48 ;  /* 0x000000303130723e */ /* 0x000fe200000010ff */
[----:B------:R-:W-:Y:S01]  /*5120*/  STS [R9+0x4080], R68 ;  /* 0x0040804409007388 */ /* 0x000fe20000000800 */
[----:B------:R-:W-:-:S02]  /*5130*/  F2FP.BF16.PACK_AB R50, R51, R50 ;  /* 0x000000323332723e */ /* 0x000fc400000010ff */
        /* <DEDUP_REMOVED lines=21> */
[----:B------:R-:W-:Y:S04]  /*5290*/  STS [R9+0x2080], R8 ;  /* 0x0020800809007388 */ /* 0x000fe80000000800 */
[----:B------:R-:W-:Y:S04]  /*52a0*/  STS [R9+0x2480], R10 ;  /* 0x0024800a09007388 */ /* 0x000fe80000000800 */
[----:B------:R-:W-:Y:S01]  /*52b0*/  STS [R5+0x2080], R16 ;  /* 0x0020801005007388 */ /* 0x000fe20000000800 */
[----:B-1----:R-:W-:-:S02]  /*52c0*/  IMAD.SHL.U32 R4, R2, 0x2, RZ ;  /* 0x0000000202047824 */ /* 0x002fc400078e00ff */
[----:B------:R-:W-:Y:S01]  /*52d0*/  IMAD R2, R21, c[0x0][0x338], RZ ;  /* 0x0000ce0015027a24 */ /* 0x000fe200078e02ff */
[----:B------:R1:W-:Y:S04]  /*52e0*/  STS [R5+0x2480], R18 ;  /* 0x0024801205007388 */ /* 0x0003e80000000800 */
[----:B------:R-:W-:Y:S04]  /*52f0*/  STS [R7+0x80], R28 ;  /* 0x0000801c07007388 */ /* 0x000fe80000000800 */
[----:B------:R-:W-:Y:S04]  /*5300*/  STS [R7+0x480], R30 ;  /* 0x0004801e07007388 */ /* 0x000fe80000000800 */
[----:B------:R-:W-:Y:S04]  /*5310*/  STS [R23+0x80], R36 ;  /* 0x0000802417007388 */ /* 0x000fe80000000800 */
[----:B------:R-:W-:Y:S04]  /*5320*/  STS [R23+0x480], R38 ;  /* 0x0004802617007388 */ /* 0x000fe80000000800 */
[----:B------:R-:W-:Y:S04]  /*5330*/  STS [R7+0x2080], R32 ;  /* 0x0020802007007388 */ /* 0x000fe80000000800 */
[----:B------:R2:W-:Y:S01]  /*5340*/  STS [R7+0x2480], R34 ;  /* 0x0024802207007388 */ /* 0x0005e20000000800 */
[----:B-1----:R-:W-:Y:S01]  /*5350*/  IMAD R5, R3, c[0x0][0x33c], R2 ;  /* 0x0000cf0003057a24 */ /* 0x002fe200078e0202 */
[----:B------:R-:W-:-:S02]  /*5360*/  SHF.R.S32.HI R2, RZ, 0x1f, R0 ;  /* 0x0000001fff027819 */ /* 0x000fc40000011400 */
[----:B------:R-:W-:Y:S04]  /*5370*/  STS [R23+0x2080], R40 ;  /* 0x0020802817007388 */ /* 0x000fe80000000800 */
[----:B------:R1:W-:Y:S04]  /*5380*/  STS [R23+0x2480], R42 ;  /* 0x0024802a17007388 */ /* 0x0003e80000000800 */
[----:B------:R-:W-:Y:S01]  /*5390*/  BAR.SYNC.DEFER_BLOCKING 0x1, 0x100 ;  /* 0x0044000000007b1d */ /* 0x000fe20000010000 */
[----:B--2---:R-:W-:-:S04]  /*53a0*/  IMAD.WIDE.U32 R6, R3, c[0x0][0x338], R78 ;  /* 0x0000ce0003067a25 */ /* 0x004fc800078e004e */
[----:B------:R-:W-:Y:S02]  /*53b0*/  IMAD.IADD R7, R7, 0x1, R5 ;  /* 0x0000000107077824 */ /* 0x000fe400078e0205 */
[----:B------:R-:W-:Y:S01]  /*53c0*/  IMAD R5, R2, c[0x0][0x340], RZ ;  /* 0x0000d00002057a24 */ /* 0x000fe200078e02ff */
[----:B-1----:R-:W-:Y:S01]  /*53d0*/  SHF.R.S32.HI R23, RZ, 0x1f, R22 ;  /* 0x0000001fff177819 */ /* 0x002fe20000011416 */
[C---:B------:R-:W-:Y:S01]  /*53e0*/  IMAD.WIDE.U32 R34, R0.reuse, c[0x0][0x340], R6 ;  /* 0x0000d00000227a25 */ /* 0x040fe200078e0006 */
[----:B------:R1:W2:Y:S03]  /*53f0*/  LDS.128 R48, [R4+0x5080] ;  /* 0x0050800004307984 */ /* 0x0002a60000000c00 */
[----:B------:R-:W-:Y:S01]  /*5400*/  IMAD R5, R0, c[0x0][0x344], R5 ;  /* 0x0000d10000057a24 */ /* 0x000fe200078e0205 */
[----:B------:R1:W3:Y:S01]  /*5410*/  LDS.128 R44, [R4+0x6080] ;  /* 0x00608000042c7984 */ /* 0x0002e20000000c00 */
[----:B------:R-:W-:-:S03]  /*5420*/  IMAD.WIDE R36, R20, 0x80, R22 ;  /* 0x0000008014247825 */ /* 0x000fc600078e0216 */
[----:B------:R1:W4:Y:S01]  /*5430*/  LDS.128 R28, [R4+0x7080] ;  /* 0x00708000041c7984 */ /* 0x0003220000000c00 */
[----:B------:R-:W-:-:S03]  /*5440*/  IMAD.IADD R39, R35, 0x1, R5 ;  /* 0x0000000123277824 */ /* 0x000fc600078e0205 */
[----:B------:R1:W1:Y:S04]  /*5450*/  LDS.128 R24, [R4+0x80] ;  /* 0x0000800004187984 */ /* 0x0002680000000c00 */
[----:B------:R1:W1:Y:S04]  /*5460*/  LDS.128 R16, [R4+0x1080] ;  /* 0x0010800004107984 */ /* 0x0002680000000c00 */
        /* <DEDUP_REMOVED lines=12> */
.L_x_1486:
[----:B------:R-:W-:Y:S05]  /*5530*/  BSYNC B0 ;  /* 0x0000000000007941 */ /* 0x000fea0003800000 */
.L_x_1485:
        /* <DEDUP_REMOVED lines=16> */
.L_x_1488:
[----:B------:R-:W-:Y:S05]  /*5640*/  BSYNC B0 ;  /* 0x0000000000007941 */ /* 0x000fea0003800000 */
.L_x_1487:
        /* <DEDUP_REMOVED lines=15> */
[----:B---3--:R1:W-:Y:S02]  /*5740*/  STG.E.128 [R40.64], R44 ;  /* 0x0000002c28007986 */ /* 0x0083e4000c101d06 */
.L_x_1490:
[----:B------:R-:W-:Y:S05]  /*5750*/  BSYNC B0 ;  /* 0x0000000000007941 */ /* 0x000fea0003800000 */
.L_x_1489:
        /* <DEDUP_REMOVED lines=16> */
.L_x_1492:
[----:B------:R-:W-:Y:S05]  /*5860*/  BSYNC B0 ;  /* 0x0000000000007941 */ /* 0x000fea0003800000 */
.L_x_1491:
        /* <DEDUP_REMOVED lines=19> */
.L_x_1494:
[----:B------:R-:W-:Y:S05]  /*59a0*/  BSYNC B0 ;  /* 0x0000000000007941 */ /* 0x000fea0003800000 */
.L_x_1493:
        /* <DEDUP_REMOVED lines=14> */
.L_x_1496:
[----:B------:R-:W-:Y:S05]  /*5a90*/  BSYNC B0 ;  /* 0x0000000000007941 */ /* 0x000fea0003800000 */
.L_x_1495:
        /* <DEDUP_REMOVED lines=14> */
.L_x_1498:
[----:B------:R-:W-:Y:S05]  /*5b80*/  BSYNC B0 ;  /* 0x0000000000007941 */ /* 0x000fea0003800000 */
.L_x_1497:
        /* <DEDUP_REMOVED lines=13> */
.L_x_1484:
[----:B------:R-:W3:Y:S01]  /*5c60*/  S2R R3, SR_TID.X ;  /* 0x0000000000037919 */ /* 0x000ee20000002100 */
[----:B------:R-:W-:Y:S01]  /*5c70*/  IMAD.MOV.U32 R7, RZ, RZ, -0x80 ;  /* 0xffffff80ff077424 */ /* 0x000fe200078e00ff */
[----:B------:R-:W-:Y:S02]  /*5c80*/  BSSY B0, `(.L_x_1499) ;  /* 0x0000021000007945 */ /* 0x000fe40003800000 */
[----:B------:R-:W4:Y:S01]  /*5c90*/  S2R R5, SR_CTAID.Y ;  /* 0x0000000000057919 */ /* 0x000f220000002600 */
[----:B-1----:R-:W-:Y:S01]  /*5ca0*/  IMAD R2, R20, R7, c[0x0][0x2f0] ;  /* 0x0000bc0014027624 */ /* 0x002fe200078e0207 */
[----:B---3--:R-:W-:-:S04]  /*5cb0*/  SHF.R.S32.HI R12, RZ, 0x1f, R3 ;  /* 0x0000001fff0c7819 */ /* 0x008fc80000011403 */
[----:B------:R-:W-:Y:S02]  /*5cc0*/  LEA.HI R12, R12, R3, RZ, 0x3 ;  /* 0x000000030c0c7211 */ /* 0x000fe400078f18ff */
[----:B----4-:R-:W-:Y:S02]  /*5cd0*/  SHF.R.S32.HI R4, RZ, 0x1f, R5 ;  /* 0x0000001fff047819 */ /* 0x010fe40000011405 */
[----:B------:R-:W-:Y:S02]  /*5ce0*/  LOP3.LUT R10, R12, 0x1ffffff8, RZ, 0xc0, !PT ;  /* 0x1ffffff80c0a7812 */ /* 0x000fe400078ec0ff */
[----:B------:R-:W-:Y:S01]  /*5cf0*/  SHF.R.S32.HI R12, RZ, 0x3, R12 ;  /* 0x00000003ff0c7819 */ /* 0x000fe2000001140c */
[----:B------:R-:W-:Y:S02]  /*5d00*/  IMAD R6, R4, c[0x0][0x308], RZ ;  /* 0x0000c20004067a24 */ /* 0x000fe400078e02ff */
[----:B------:R-:W-:Y:S01]  /*5d10*/  IMAD.IADD R10, R3, 0x1, -R10 ;  /* 0x00000001030a7824 */ /* 0x000fe200078e0a0a */
[----:B------:R-:W-:Y:S01]  /*5d20*/  ISETP.GE.AND P4, PT, R12, R2, PT ;  /* 0x000000020c00720c */ /* 0x000fe20003f86270 */
[----:B------:R-:W-:Y:S01]  /*5d30*/  IMAD R6, R5, c[0x0][0x30c], R6 ;  /* 0x0000c30005067a24 */ /* 0x000fe200078e0206 */
[----:B------:R-:W-:-:S02]  /*5d40*/  SHF.R.S32.HI R3, RZ, 0x1f, R0 ;  /* 0x0000001fff037819 */ /* 0x000fc40000011400 */
[----:B------:R-:W-:Y:S02]  /*5d50*/  SHF.L.U32 R10, R10, 0x3, RZ ;  /* 0x000000030a0a7819 */ /* 0x000fe400000006ff */
[----:B------:R-:W-:Y:S01]  /*5d60*/  SHF.R.S32.HI R13, RZ, 0x1f, R12 ;  /* 0x0000001fff0d7819 */ /* 0x000fe2000001140c */
[----:B------:R-:W-:Y:S01]  /*5d70*/  IMAD R15, R3, c[0x0][0x310], RZ ;  /* 0x0000c400030f7a24 */ /* 0x000fe200078e02ff */
[--C-:B------:R-:W-:Y:S02]  /*5d80*/  SHF.R.S32.HI R11, RZ, 0x1f, R10.reuse ;  /* 0x0000001fff0b7819 */ /* 0x100fe4000001140a */
[----:B------:R-:W-:Y:S01]  /*5d90*/  ISETP.GE.OR P0, PT, R10, c[0x0][0x2f4], P4 ;  /* 0x0000bd000a007a0c */ /* 0x000fe20002706670 */
[----:B------:R-:W-:Y:S02]  /*5da0*/  IMAD R15, R0, c[0x0][0x314], R15 ;  /* 0x0000c500000f7a24 */ /* 0x000fe400078e020f */
[----:B------:R-:W-:-:S04]  /*5db0*/  IMAD.WIDE.U32 R8, R5, c[0x0][0x308], R10 ;  /* 0x0000c20005087a25 */ /* 0x000fc800078e000a */
[----:B------:R-:W-:Y:S01]  /*5dc0*/  IMAD.WIDE R20, R20, 0x80, R12 ;  /* 0x0000008014147825 */ /* 0x000fe200078e020c */
        /* <DEDUP_REMOVED lines=12> */
.L_x_1500:
[----:B------:R-:W-:Y:S05]  /*5e90*/  BSYNC B0 ;  /* 0x0000000000007941 */ /* 0x000fea0003800000 */
.L_x_1499:
        /* <DEDUP_REMOVED lines=16> */
.L_x_1502:
[----:B------:R-:W-:Y:S05]  /*5fa0*/  BSYNC B0 ;  /* 0x0000000000007941 */ /* 0x000fea0003800000 */
.L_x_1501:
        /* <DEDUP_REMOVED lines=16> */
.L_x_1504:
[----:B------:R-:W-:Y:S05]  /*60b0*/  BSYNC B0 ;  /* 0x0000000000007941 */ /* 0x000fea0003800000 */
.L_x_1503:
[----:B------:R-:W-:Y:S01]  /*60c0*/  IADD3 R13, R12, 0x60, RZ ;  /* 0x000000600c0d7810 */ /* 0x000fe20007ffe0ff */
[----:B------:R-:W-:Y:S03]  /*60d0*/  BSSY B0, `(.L_x_1505) ;  /* 0x000000e000007945 */ /* 0x000fe60003800000 */
[----:B------:R-:W-:-:S04]  /*60e0*/  ISETP.GE.AND P1, PT, R13, R2, PT ;  /* 0x000000020d00720c */ /* 0x000fc80003f26270 */
[----:B------:R-:W-:-:S13]  /*60f0*/  ISETP.GE.OR P0, PT, R10, c[0x0][0x2f4], P1 ;  /* 0x0000bd000a007a0c */ /* 0x000fda0000f06670 */
[----:B------:R-:W-:Y:S05]  /*6100*/  @P0 BRA `(.L_x_1506) ;  /* 0x000000a000000947 */ /* 0x000fea0003800000 */
[----:B------:R-:W-:Y:S02]  /*6110*/  IADD3 R7, P0, R20, 0x60, RZ ;  /* 0x0000006014077810 */ /* 0x000fe40007f1e0ff */
[----:B------:R-:W-:Y:S02]  /*6120*/  MOV R9, R15 ;  /* 0x0000000f00097202 */ /* 0x000fe40000000f00 */
[----:B------:R-:W-:-:S03]  /*6130*/  IADD3.X R2, RZ, R21, RZ, P0, !PT ;  /* 0x00000015ff027210 */ /* 0x000fc600007fe4ff */
[----:B------:R-:W-:-:S04]  /*6140*/  IMAD.WIDE.U32 R8, R7, c[0x0][0x300], R8 ;  /* 0x0000c00007087a25 */ /* 0x000fc800078e0008 */
[----:B------:R-:W-:Y:S01]  /*6150*/  IMAD R2, R2, c[0x0][0x300], RZ ;  /* 0x0000c00002027a24 */ /* 0x000fe200078e02ff */
[----:B------:R-:W-:-:S03]  /*6160*/  LEA R6, P0, R8, c[0x0][0x2e8], 0x1 ;  /* 0x0000ba0008067a11 */ /* 0x000fc600078008ff */
[----:B------:R-:W-:-:S05]  /*6170*/  IMAD R2, R7, c[0x0][0x304], R2 ;  /* 0x0000c10007027a24 */ /* 0x000fca00078e0202 */
[----:B------:R-:W-:-:S04]  /*6180*/  IADD3 R2, R9, R2, RZ ;  /* 0x0000000209027210 */ /* 0x000fc80007ffe0ff */
[----:B------:R-:W-:-:S05]  /*6190*/  LEA.HI.X R7, R8, c[0x0][0x2ec], R2, 0x1, P0 ;  /* 0x0000bb0008077a11 */ /* 0x000fca00000f0c02 */
[----:B------:R3:W-:Y:S02]  /*61a0*/  STG.E.128 [R6.64], RZ ;  /* 0x000000ff06007986 */ /* 0x0007e4000c101d06 */
.L_x_1506:
[----:B------:R-:W-:Y:S05]  /*61b0*/  BSYNC B0 ;  /* 0x0000000000007941 */ /* 0x000fea0003800000 */
.L_x_1505:
[----:B------:R-:W-:Y:S01]  /*61c0*/  IMAD R4, R4, c[0x0][0x338], RZ ;  /* 0x0000ce0004047a24 */ /* 0x000fe200078e02ff */
[----:B------:R-:W-:Y:S01]  /*61d0*/  ISETP.GE.OR P4, PT, R10, c[0x0][0x324], P4 ;  /* 0x0000c9000a007a0c */ /* 0x000fe20002786670 */
[C---:B---3--:R-:W-:Y:S01]  /*61e0*/  IMAD.WIDE.U32 R6, R5.reuse, c[0x0][0x338], R10 ;  /* 0x0000ce0005067a25 */ /* 0x048fe200078e000a */
        /* <DEDUP_REMOVED lines=16> */
.L_x_1508:
[----:B------:R-:W-:Y:S05]  /*62f0*/  BSYNC B0 ;  /* 0x0000000000007941 */ /* 0x000fea0003800000 */
.L_x_1507:
[----:B------:R-:W-:Y:S01]  /*6300*/  ISETP.GE.OR P3, PT, R10, c[0x0][0x324], P3 ;  /* 0x0000c9000a007a0c */ /* 0x000fe20001f66670 */
[----:B------:R-:W-:-:S12]  /*6310*/  BSSY B0, `(.L_x_1509) ;  /* 0x000000d000007945 */ /* 0x000fd80003800000 */
[----:B------:R-:W-:Y:S05]  /*6320*/  @P3 BRA `(.L_x_1510) ;  /* 0x000000b000003947 */ /* 0x000fea0003800000 */
[----:B---3--:R-:W-:Y:S01]  /*6330*/  IADD3 R3, P0, R20, 0x20, RZ ;  /* 0x0000002014037810 */ /* 0x008fe20007f1e0ff */
        /* <DEDUP_REMOVED lines=10> */
.L_x_1510:
[----:B------:R-:W-:Y:S05]  /*63e0*/  BSYNC B0 ;  /* 0x0000000000007941 */ /* 0x000fea0003800000 */
.L_x_1509:
        /* <DEDUP_REMOVED lines=14> */
.L_x_1512:
[----:B------:R-:W-:Y:S05]  /*64d0*/  BSYNC B0 ;  /* 0x0000000000007941 */ /* 0x000fea0003800000 */
.L_x_1511:
[----:B------:R-:W-:-:S13]  /*64e0*/  ISETP.GE.OR P1, PT, R10, c[0x0][0x324], P1 ;  /* 0x0000c9000a007a0c */ /* 0x000fda0000f26670 */
[----:B------:R-:W-:Y:S05]  /*64f0*/  @P1 EXIT ;  /* 0x000000000000194d */ /* 0x000fea0003800000 */
[----:B------:R-:W-:Y:S02]  /*6500*/  IADD3 R0, P0, R20, 0x60, RZ ;  /* 0x0000006014007810 */ /* 0x000fe40007f1e0ff */
[----:B------:R-:W-:Y:S02]  /*6510*/  MOV R4, R6 ;  /* 0x0000000600047202 */ /* 0x000fe40000000f00 */
[----:B---3--:R-:W-:-:S03]  /*6520*/  IADD3.X R3, RZ, R21, RZ, P0, !PT ;  /* 0x00000015ff037210 */ /* 0x008fc600007fe4ff */
        /* <DEDUP_REMOVED lines=8> */
        .type           $_ZN7cutlass13device_kernelIN5flash19enable_sm80_to_sm89INS1_16FlashAttnBwdSm80INS1_25CollectiveMainloopBwdSm80ILi2ELi2EN4cute5tupleIJNS5_1CILi128EEES8_NS7_ILi64EEEEEENS_10bfloat16_tEfNS_4arch4Sm80ELb0ELb1ELb1ELb0ELb0ELb0ELb0ELb0ELi2ELi4ELi4ELi4ELb0EEENS1_21CollectiveEpilogueBwdISA_SB_SD_Li256ELb0ELb0ELi2EEENS1_19SingleTileSchedulerILb0ELb0ELb0ELi128EEEEEEEEEvNT_6ParamsE$_ZN4cute12iter_adaptorIPKN7cutlass10bfloat16_tENS_8gmem_ptrIS4_EEEC2ES4_,@function
        .size           $_ZN7cutlass13device_kernelIN5flash19enable_sm80_to_sm89INS1_16FlashAttnBwdSm80INS1_25CollectiveMainloopBwdSm80ILi2ELi2EN4cute5tupleIJNS5_1CILi128EEES8_NS7_ILi64EEEEEENS_10bfloat16_tEfNS_4arch4Sm80ELb0ELb1ELb1ELb0ELb0ELb0ELb0ELb0ELi2ELi4ELi4ELi4ELb0EEENS1_21CollectiveEpilogueBwdISA_SB_SD_Li256ELb0ELb0ELi2EEENS1_19SingleTileSchedulerILb0ELb0ELb0ELi128EEEEEEEEEvNT_6ParamsE$_ZN4cute12iter_adaptorIPKN7cutlass10bfloat16_tENS_8gmem_ptrIS4_EEEC2ES4_,($_ZN7cutlass13device_kernelIN5flash19enable_sm80_to_sm89INS1_16FlashAttnBwdSm80INS1_25CollectiveMainloopBwdSm80ILi2ELi2EN4cute5tupleIJNS5_1CILi128EEES8_NS7_ILi64EEEEEENS_10bfloat16_tEfNS_4arch4Sm80ELb0ELb1ELb1ELb0ELb0ELb0ELb0ELb0ELi2ELi4ELi4ELi4ELb0EEENS1_21CollectiveEpilogueBwdISA_SB_SD_Li256ELb0ELb0ELi2EEENS1_19SingleTileSchedulerILb0ELb0ELb0ELi128EEEEEEEEEvNT_6ParamsE$_ZN4cute12iter_adaptorIPKN7cutlass9uint128_tENS_8gmem_ptrIS4_EEEC2ES4_ - $_ZN7cutlass13device_kernelIN5flash19enable_sm80_to_sm89INS1_16FlashAttnBwdSm80INS1_25CollectiveMainloopBwdSm80ILi2ELi2EN4cute5tupleIJNS5_1CILi128EEES8_NS7_ILi64EEEEEENS_10bfloat16_tEfNS_4arch4Sm80ELb0ELb1ELb1ELb0ELb0ELb0ELb0ELb0ELi2ELi4ELi4ELi4ELb0EEENS1_21CollectiveEpilogueBwdISA_SB_SD_Li256ELb0ELb0ELi2EEENS1_19SingleTileSchedulerILb0ELb0ELb0ELi128EEEEEEEEEvNT_6ParamsE$_ZN4cute12iter_adaptorIPKN7cutlass10bfloat16_tENS_8gmem_ptrIS4_EEEC2ES4_)
$_ZN7cutlass13device_kernelIN5flash19enable_sm80_to_sm89INS1_16FlashAttnBwdSm80INS1_25CollectiveMainloopBwdSm80ILi2ELi2EN4cute5tupleIJNS5_1CILi128EEES8_NS7_ILi64EEEEEENS_10bfloat16_tEfNS_4arch4Sm80ELb0ELb1ELb1ELb0ELb0ELb0ELb0ELb0ELi2ELi4ELi4ELi4ELb0EEENS1_21CollectiveEpilogueBwdISA_SB_SD_Li256ELb0ELb0ELi2EEENS1_19SingleTileSchedulerILb0ELb0ELb0ELi128EEEEEEEEEvNT_6ParamsE$_ZN4cute12iter_adaptorIPKN7cutlass10bfloat16_tENS_8gmem_ptrIS4_EEEC2ES4_:
[----:B------:R-:W-:Y:S01]  /*65b0*/  IADD3 R5, R83, -c[0x0][0x20], RZ ;  /* 0x8000080053057a10 */ /* 0x000fe20007ffe0ff */
[----:B------:R-:W-:Y:S01]  /*65c0*/  IMAD.MOV.U32 R80, RZ, RZ, R4 ;  /* 0x000000ffff507224 */ /* 0x000fe200078e0004 */
[----:B------:R-:W-:Y:S01]  /*65d0*/  MOV R81, R11 ;  /* 0x0000000b00517202 */ /* 0x000fe20000000f00 */
[----:B------:R-:W-:-:S04]  /*65e0*/  IMAD.MOV.U32 R11, RZ, RZ, 0x0 ;  /* 0x00000000ff0b7424 */ /* 0x000fc800078e00ff */
[----:B------:R1:W-:Y:S01]  /*65f0*/  STL.64 [R5], R80 ;  /* 0x0000005005007387 */ /* 0x0003e20000100a00 */
[----:B------:R-:W-:Y:S05]  /*6600*/  RET.REL.NODEC R10 `(_ZN7cutlass13device_kernelIN5flash19enable_sm80_to_sm89INS1_16FlashAttnBwdSm80INS1_25CollectiveMainloopBwdSm80ILi2ELi2EN4cute5tupleIJNS5_1CILi128EEES8_NS7_ILi64EEEEEENS_10bfloat16_tEfNS_4arch4Sm80ELb0ELb1ELb1ELb0ELb0ELb0ELb0ELb0ELi2ELi4ELi4ELi4ELb0EEENS1_21CollectiveEpilogueBwdISA_SB_SD_Li256ELb0ELb0ELi2EEENS1_19SingleTileSchedulerILb0ELb0ELb0ELi128EEEEEEEEEvNT_6ParamsE) ;  /* 0xffff99f00a007950 */ /* 0x000fea0003c3ffff */
        .type           $_ZN7cutlass13device_kernelIN5flash19enable_sm80_to_sm89INS1_16FlashAttnBwdSm80INS1_25CollectiveMainloopBwdSm80ILi2ELi2EN4cute5tupleIJNS5_1CILi128EEES8_NS7_ILi64EEEEEENS_10bfloat16_tEfNS_4arch4Sm80ELb0ELb1ELb1ELb0ELb0ELb0ELb0ELb0ELi2ELi4ELi4ELi4ELb0EEENS1_21CollectiveEpilogueBwdISA_SB_SD_Li256ELb0ELb0ELi2EEENS1_19SingleTileSchedulerILb0ELb0ELb0ELi128EEEEEEEEEvNT_6ParamsE$_ZN4cute12iter_adaptorIPKN7cutlass9uint128_tENS_8gmem_ptrIS4_EEEC2ES4_,@function
        .size           $_ZN7cutlass13device_kernelIN5flash19enable_sm80_to_sm89INS1_16FlashAttnBwdSm80INS1_25CollectiveMainloopBwdSm80ILi2ELi2EN4cute5tupleIJNS5_1CILi128EEES8_NS7_ILi64EEEEEENS_10bfloat16_tEfNS_4arch4Sm80ELb0ELb1ELb1ELb0ELb0ELb0ELb0ELb0ELi2ELi4ELi4ELi4ELb0EEENS1_21CollectiveEpilogueBwdISA_SB_SD_Li256ELb0ELb0ELi2EEENS1_19SingleTileSchedulerILb0ELb0ELb0ELi128EEEEEEEEEvNT_6ParamsE$_ZN4cute12iter_adaptorIPKN7cutlass9uint128_tENS_8gmem_ptrIS4_EEEC2ES4_,($_ZN7cutlass13device_kernelIN5flash19enable_sm80_to_sm89INS1_16FlashAttnBwdSm80INS1_25CollectiveMainloopBwdSm80ILi2ELi2EN4cute5tupleIJNS5_1CILi128EEES8_NS7_ILi64EEEEEENS_10bfloat16_tEfNS_4arch4Sm80ELb0ELb1ELb1ELb0ELb0ELb0ELb0ELb0ELi2ELi4ELi4ELi4ELb0EEENS1_21CollectiveEpilogueBwdISA_SB_SD_Li256ELb0ELb0ELi2EEENS1_19SingleTileSchedulerILb0ELb0ELb0ELi128EEEEEEEEEvNT_6ParamsE$_ZN4cute12iter_adaptorIPKfNS_8gmem_ptrIS2_EEEC2ES2_ - $_ZN7cutlass13device_kernelIN5flash19enable_sm80_to_sm89INS1_16FlashAttnBwdSm80INS1_25CollectiveMainloopBwdSm80ILi2ELi2EN4cute5tupleIJNS5_1CILi128EEES8_NS7_ILi64EEEEEENS_10bfloat16_tEfNS_4arch4Sm80ELb0ELb1ELb1ELb0ELb0ELb0ELb0ELb0ELi2ELi4ELi4ELi4ELb0EEENS1_21CollectiveEpilogueBwdISA_SB_SD_Li256ELb0ELb0ELi2EEENS1_19SingleTileSchedulerILb0ELb0ELb0ELi128EEEEEEEEEvNT_6ParamsE$_ZN4cute12iter_adaptorIPKN7cutlass9uint128_tENS_8gmem_ptrIS4_EEEC2ES4_)
$_ZN7cutlass13device_kernelIN5flash19enable_sm80_to_sm89INS1_16FlashAttnBwdSm80INS1_25CollectiveMainloopBwdSm80ILi2ELi2EN4cute5tupleIJNS5_1CILi128EEES8_NS7_ILi64EEEEEENS_10bfloat16_tEfNS_4arch4Sm80ELb0ELb1ELb1ELb0ELb0ELb0ELb0ELb0ELi2ELi4ELi4ELi4ELb0EEENS1_21CollectiveEpilogueBwdISA_SB_SD_Li256ELb0ELb0ELi2EEENS1_19SingleTileSchedulerILb0ELb0ELb0ELi128EEEEEEEEEvNT_6ParamsE$_ZN4cute12iter_adaptorIPKN7cutlass9uint128_tENS_8gmem_ptrIS4_EEEC2ES4_:
[----:B------:R-:W-:Y:S02]  /*6610*/  IADD3 R4, R83, -c[0x0][0x20], RZ ;  /* 0x8000080053047a10 */ /* 0x000fe40007ffe0ff */
[----:B------:R-:W-:-:S03]  /*6620*/  MOV R81, 0x0 ;  /* 0x0000000000517802 */ /* 0x000fc60000000f00 */
[----:B------:R1:W-:Y:S01]  /*6630*/  STL.64 [R4], R2 ;  /* 0x0000000204007387 */ /* 0x0003e20000100a00 */
[----:B------:R-:W-:Y:S05]  /*6640*/  RET.REL.NODEC R80 `(_ZN7cutlass13device_kernelIN5flash19enable_sm80_to_sm89INS1_16FlashAttnBwdSm80INS1_25CollectiveMainloopBwdSm80ILi2ELi2EN4cute5tupleIJNS5_1CILi128EEES8_NS7_ILi64EEEEEENS_10bfloat16_tEfNS_4arch4Sm80ELb0ELb1ELb1ELb0ELb0ELb0ELb0ELb0ELi2ELi4ELi4ELi4ELb0EEENS1_21CollectiveEpilogueBwdISA_SB_SD_Li256ELb0ELb0ELi2EEENS1_19SingleTileSchedulerILb0ELb0ELb0ELi128EEEEEEEEEvNT_6ParamsE) ;  /* 0xffff99b050007950 */ /* 0x000fea0003c3ffff */
        .type           $_ZN7cutlass13device_kernelIN5flash19enable_sm80_to_sm89INS1_16FlashAttnBwdSm80INS1_25CollectiveMainloopBwdSm80ILi2ELi2EN4cute5tupleIJNS5_1CILi128EEES8_NS7_ILi64EEEEEENS_10bfloat16_tEfNS_4arch4Sm80ELb0ELb1ELb1ELb0ELb0ELb0ELb0ELb0ELi2ELi4ELi4ELi4ELb0EEENS1_21CollectiveEpilogueBwdISA_SB_SD_Li256ELb0ELb0ELi2EEENS1_19SingleTileSchedulerILb0ELb0ELb0ELi128EEEEEEEEEvNT_6ParamsE$_ZN4cute12iter_adaptorIPKfNS_8gmem_ptrIS2_EEEC2ES2_,@function
        .size           $_ZN7cutlass13device_kernelIN5flash19enable_sm80_to_sm89INS1_16FlashAttnBwdSm80INS1_25CollectiveMainloopBwdSm80ILi2ELi2EN4cute5tupleIJNS5_1CILi128EEES8_NS7_ILi64EEEEEENS_10bfloat16_tEfNS_4arch4Sm80ELb0ELb1ELb1ELb0ELb0ELb0ELb0ELb0ELi2ELi4ELi4ELi4ELb0EEENS1_21CollectiveEpilogueBwdISA_SB_SD_Li256ELb0ELb0ELi2EEENS1_19SingleTileSchedulerILb0ELb0ELb0ELi128EEEEEEEEEvNT_6ParamsE$_ZN4cute12iter_adaptorIPKfNS_8gmem_ptrIS2_EEEC2ES2_,($_ZN7cutlass13device_kernelIN5flash19enable_sm80_to_sm89INS1_16FlashAttnBwdSm80INS1_25CollectiveMainloopBwdSm80ILi2ELi2EN4cute5tupleIJNS5_1CILi128EEES8_NS7_ILi64EEEEEENS_10bfloat16_tEfNS_4arch4Sm80ELb0ELb1ELb1ELb0ELb0ELb0ELb0ELb0ELi2ELi4ELi4ELi4ELb0EEENS1_21CollectiveEpilogueBwdISA_SB_SD_Li256ELb0ELb0ELi2EEENS1_19SingleTileSchedulerILb0ELb0ELb0ELi128EEEEEEEEEvNT_6ParamsE$_ZN4cute12iter_adaptorIPN7cutlass10bfloat16_tENS_8smem_ptrIS3_EEEC2ES3_ - $_ZN7cutlass13device_kernelIN5flash19enable_sm80_to_sm89INS1_16FlashAttnBwdSm80INS1_25CollectiveMainloopBwdSm80ILi2ELi2EN4cute5tupleIJNS5_1CILi128EEES8_NS7_ILi64EEEEEENS_10bfloat16_tEfNS_4arch4Sm80ELb0ELb1ELb1ELb0ELb0ELb0ELb0ELb0ELi2ELi4ELi4ELi4ELb0EEENS1_21CollectiveEpilogueBwdISA_SB_SD_Li256ELb0ELb0ELi2EEENS1_19SingleTileSchedulerILb0ELb0ELb0ELi128EEEEEEEEEvNT_6ParamsE$_ZN4cute12iter_adaptorIPKfNS_8gmem_ptrIS2_EEEC2ES2_)
$_ZN7cutlass13device_kernelIN5flash19enable_sm80_to_sm89INS1_16FlashAttnBwdSm80INS1_25CollectiveMainloopBwdSm80ILi2ELi2EN4cute5tupleIJNS5_1CILi128EEES8_NS7_ILi64EEEEEENS_10bfloat16_tEfNS_4arch4Sm80ELb0ELb1ELb1ELb0ELb0ELb0ELb0ELb0ELi2ELi4ELi4ELi4ELb0EEENS1_21CollectiveEpilogueBwdISA_SB_SD_Li256ELb0ELb0ELi2EEENS1_19SingleTileSchedulerILb0ELb0ELb0ELi128EEEEEEEEEvNT_6ParamsE$_ZN4cute12iter_adaptorIPKfNS_8gmem_ptrIS2_EEEC2ES2_:
[----:B------:R-:W-:Y:S02]  /*6650*/  IADD3 R2, R2, -c[0x0][0x20], RZ ;  /* 0x8000080002027a10 */ /* 0x000fe40007ffe0ff */
[----:B------:R-:W-:-:S03]  /*6660*/  MOV R17, 0x0 ;  /* 0x0000000000117802 */ /* 0x000fc60000000f00 */
[----:B------:R1:W-:Y:S01]  /*6670*/  STL.64 [R2], R4 ;  /* 0x0000000402007387 */ /* 0x0003e20000100a00 */
[----:B------:R-:W-:Y:S05]  /*6680*/  RET.REL.NODEC R16 `(_ZN7cutlass13device_kernelIN5flash19enable_sm80_to_sm89INS1_16FlashAttnBwdSm80INS1_25CollectiveMainloopBwdSm80ILi2ELi2EN4cute5tupleIJNS5_1CILi128EEES8_NS7_ILi64EEEEEENS_10bfloat16_tEfNS_4arch4Sm80ELb0ELb1ELb1ELb0ELb0ELb0ELb0ELb0ELi2ELi4ELi4ELi4ELb0EEENS1_21CollectiveEpilogueBwdISA_SB_SD_Li256ELb0ELb0ELi2EEENS1_19SingleTileSchedulerILb0ELb0ELb0ELi128EEEEEEEEEvNT_6ParamsE) ;  /* 0xffff997010007950 */ /* 0x000fea0003c3ffff */
        .type           $_ZN7cutlass13device_kernelIN5flash19enable_sm80_to_sm89INS1_16FlashAttnBwdSm80INS1_25CollectiveMainloopBwdSm80ILi2ELi2EN4cute5tupleIJNS5_1CILi128EEES8_NS7_ILi64EEEEEENS_10bfloat16_tEfNS_4arch4Sm80ELb0ELb1ELb1ELb0ELb0ELb0ELb0ELb0ELi2ELi4ELi4ELi4ELb0EEENS1_21CollectiveEpilogueBwdISA_SB_SD_Li256ELb0ELb0ELi2EEENS1_19SingleTileSchedulerILb0ELb0ELb0ELi128EEEEEEEEEvNT_6ParamsE$_ZN4cute12iter_adaptorIPN7cutlass10bfloat16_tENS_8smem_ptrIS3_EEEC2ES3_,@function
        .size           $_ZN7cutlass13device_kernelIN5flash19enable_sm80_to_sm89INS1_16FlashAttnBwdSm80INS1_25CollectiveMainloopBwdSm80ILi2ELi2EN4cute5tupleIJNS5_1CILi128EEES8_NS7_ILi64EEEEEENS_10bfloat16_tEfNS_4arch4Sm80ELb0ELb1ELb1ELb0ELb0ELb0ELb0ELb0ELi2ELi4ELi4ELi4ELb0EEENS1_21CollectiveEpilogueBwdISA_SB_SD_Li256ELb0ELb0ELi2EEENS1_19SingleTileSchedulerILb0ELb0ELb0ELi128EEEEEEEEEvNT_6ParamsE$_ZN4cute12iter_adaptorIPN7cutlass10bfloat16_tENS_8smem_ptrIS3_EEEC2ES3_,($_ZN7cutlass13device_kernelIN5flash19enable_sm80_to_sm89INS1_16FlashAttnBwdSm80INS1_25CollectiveMainloopBwdSm80ILi2ELi2EN4cute5tupleIJNS5_1CILi128EEES8_NS7_ILi64EEEEEENS_10bfloat16_tEfNS_4arch4Sm80ELb0ELb1ELb1ELb0ELb0ELb0ELb0ELb0ELi2ELi4ELi4ELi4ELb0EEENS1_21CollectiveEpilogueBwdISA_SB_SD_Li256ELb0ELb0ELi2EEENS1_19SingleTileSchedulerILb0ELb0ELb0ELi128EEEEEEEEEvNT_6ParamsE$_ZN4cute12iter_adaptorIPN7cutlass9uint128_tENS_8smem_ptrIS3_EEEC2ES3_ - $_ZN7cutlass13device_kernelIN5flash19enable_sm80_to_sm89INS1_16FlashAttnBwdSm80INS1_25CollectiveMainloopBwdSm80ILi2ELi2EN4cute5tupleIJNS5_1CILi128EEES8_NS7_ILi64EEEEEENS_10bfloat16_tEfNS_4arch4Sm80ELb0ELb1ELb1ELb0ELb0ELb0ELb0ELb0ELi2ELi4ELi4ELi4ELb0EEENS1_21CollectiveEpilogueBwdISA_SB_SD_Li256ELb0ELb0ELi2EEENS1_19SingleTileSchedulerILb0ELb0ELb0ELi128EEEEEEEEEvNT_6ParamsE$_ZN4cute12iter_adaptorIPN7cutlass10bfloat16_tENS_8smem_ptrIS3_EEEC2ES3_)
$_ZN7cutlass13device_kernelIN5flash19enable_sm80_to_sm89INS1_16FlashAttnBwdSm80INS1_25CollectiveMainloopBwdSm80ILi2ELi2EN4cute5tupleIJNS5_1CILi128EEES8_NS7_ILi64EEEEEENS_10bfloat16_tEfNS_4arch4Sm80ELb0ELb1ELb1ELb0ELb0ELb0ELb0ELb0ELi2ELi4ELi4ELi4ELb0EEENS1_21CollectiveEpilogueBwdISA_SB_SD_Li256ELb0ELb0ELi2EEENS1_19SingleTileSchedulerILb0ELb0ELb0ELi128EEEEEEEEEvNT_6ParamsE$_ZN4cute12iter_adaptorIPN7cutlass10bfloat16_tENS_8smem_ptrIS3_EEEC2ES3_:
[----:B------:R-:W-:Y:S02]  /*6690*/  IADD3 R6, R9, -c[0x0][0x20], RZ ;  /* 0x8000080009067a10 */ /* 0x000fe40007ffe0ff */
[----:B------:R-:W-:-:S03]  /*66a0*/  MOV R11, 0x0 ;  /* 0x00000000000b7802 */ /* 0x000fc60000000f00 */
[----:B------:R1:W-:Y:S01]  /*66b0*/  STL.64 [R6], R2 ;  /* 0x0000000206007387 */ /* 0x0003e20000100a00 */
[----:B------:R-:W-:Y:S05]  /*66c0*/  RET.REL.NODEC R10 `(_ZN7cutlass13device_kernelIN5flash19enable_sm80_to_sm89INS1_16FlashAttnBwdSm80INS1_25CollectiveMainloopBwdSm80ILi2ELi2EN4cute5tupleIJNS5_1CILi128EEES8_NS7_ILi64EEEEEENS_10bfloat16_tEfNS_4arch4Sm80ELb0ELb1ELb1ELb0ELb0ELb0ELb0ELb0ELi2ELi4ELi4ELi4ELb0EEENS1_21CollectiveEpilogueBwdISA_SB_SD_Li256ELb0ELb0ELi2EEENS1_19SingleTileSchedulerILb0ELb0ELb0ELi128EEEEEEEEEvNT_6ParamsE) ;  /* 0xffff99300a007950 */ /* 0x000fea0003c3ffff */
        .type           $_ZN7cutlass13device_kernelIN5flash19enable_sm80_to_sm89INS1_16FlashAttnBwdSm80INS1_25CollectiveMainloopBwdSm80ILi2ELi2EN4cute5tupleIJNS5_1CILi128EEES8_NS7_ILi64EEEEEENS_10bfloat16_tEfNS_4arch4Sm80ELb0ELb1ELb1ELb0ELb0ELb0ELb0ELb0ELi2ELi4ELi4ELi4ELb0EEENS1_21CollectiveEpilogueBwdISA_SB_SD_Li256ELb0ELb0ELi2EEENS1_19SingleTileSchedulerILb0ELb0ELb0ELi128EEEEEEEEEvNT_6ParamsE$_ZN4cute12iter_adaptorIPN7cutlass9uint128_tENS_8smem_ptrIS3_EEEC2ES3_,@function
        .size           $_ZN7cutlass13device_kernelIN5flash19enable_sm80_to_sm89INS1_16FlashAttnBwdSm80INS1_25CollectiveMainloopBwdSm80ILi2ELi2EN4cute5tupleIJNS5_1CILi128EEES8_NS7_ILi64EEEEEENS_10bfloat16_tEfNS_4arch4Sm80ELb0ELb1ELb1ELb0ELb0ELb0ELb0ELb0ELi2ELi4ELi4ELi4ELb0EEENS1_21CollectiveEpilogueBwdISA_SB_SD_Li256ELb0ELb0ELi2EEENS1_19SingleTileSchedulerILb0ELb0ELb0ELi128EEEEEEEEEvNT_6ParamsE$_ZN4cute12iter_adaptorIPN7cutlass9uint128_tENS_8smem_ptrIS3_EEEC2ES3_,($_ZN7cutlass13device_kernelIN5flash19enable_sm80_to_sm89INS1_16FlashAttnBwdSm80INS1_25CollectiveMainloopBwdSm80ILi2ELi2EN4cute5tupleIJNS5_1CILi128EEES8_NS7_ILi64EEEEEENS_10bfloat16_tEfNS_4arch4Sm80ELb0ELb1ELb1ELb0ELb0ELb0ELb0ELb0ELi2ELi4ELi4ELi4ELb0EEENS1_21CollectiveEpilogueBwdISA_SB_SD_Li256ELb0ELb0ELi2EEENS1_19SingleTileSchedulerILb0ELb0ELb0ELi128EEEEEEEEEvNT_6ParamsE$_ZN4cute12iter_adaptorIPfNS_8gmem_ptrIS1_EEEC2ES1_ - $_ZN7cutlass13device_kernelIN5flash19enable_sm80_to_sm89INS1_16FlashAttnBwdSm80INS1_25CollectiveMainloopBwdSm80ILi2ELi2EN4cute5tupleIJNS5_1CILi128EEES8_NS7_ILi64EEEEEENS_10bfloat16_tEfNS_4arch4Sm80ELb0ELb1ELb1ELb0ELb0ELb0ELb0ELb0ELi2ELi4ELi4ELi4ELb0EEENS1_21CollectiveEpilogueBwdISA_SB_SD_Li256ELb0ELb0ELi2EEENS1_19SingleTileSchedulerILb0ELb0ELb0ELi128EEEEEEEEEvNT_6ParamsE$_ZN4cute12iter_adaptorIPN7cutlass9uint128_tENS_8smem_ptrIS3_EEEC2ES3_)
$_ZN7cutlass13device_kernelIN5flash19enable_sm80_to_sm89INS1_16FlashAttnBwdSm80INS1_25CollectiveMainloopBwdSm80ILi2ELi2EN4cute5tupleIJNS5_1CILi128EEES8_NS7_ILi64EEEEEENS_10bfloat16_tEfNS_4arch4Sm80ELb0ELb1ELb1ELb0ELb0ELb0ELb0ELb0ELi2ELi4ELi4ELi4ELb0EEENS1_21CollectiveEpilogueBwdISA_SB_SD_Li256ELb0ELb0ELi2EEENS1_19SingleTileSchedulerILb0ELb0ELb0ELi128EEEEEEEEEvNT_6ParamsE$_ZN4cute12iter_adaptorIPN7cutlass9uint128_tENS_8smem_ptrIS3_EEEC2ES3_:
[----:B------:R-:W-:Y:S02]  /*66d0*/  IADD3 R6, R6, -c[0x0][0x20], RZ ;  /* 0x8000080006067a10 */ /* 0x000fe40007ffe0ff */
[----:B------:R-:W-:-:S03]  /*66e0*/  MOV R11, 0x0 ;  /* 0x00000000000b7802 */ /* 0x000fc60000000f00 */
[----:B------:R1:W-:Y:S01]  /*66f0*/  STL.64 [R6], R2 ;  /* 0x0000000206007387 */ /* 0x0003e20000100a00 */
[----:B------:R-:W-:Y:S05]  /*6700*/  RET.REL.NODEC R10 `(_ZN7cutlass13device_kernelIN5flash19enable_sm80_to_sm89INS1_16FlashAttnBwdSm80INS1_25CollectiveMainloopBwdSm80ILi2ELi2EN4cute5tupleIJNS5_1CILi128EEES8_NS7_ILi64EEEEEENS_10bfloat16_tEfNS_4arch4Sm80ELb0ELb1ELb1ELb0ELb0ELb0ELb0ELb0ELi2ELi4ELi4ELi4ELb0EEENS1_21CollectiveEpilogueBwdISA_SB_SD_Li256ELb0ELb0ELi2EEENS1_19SingleTileSchedulerILb0ELb0ELb0ELi128EEEEEEEEEvNT_6ParamsE) ;  /* 0xffff98f00a007950 */ /* 0x000fea0003c3ffff */
        .type           $_ZN7cutlass13device_kernelIN5flash19enable_sm80_to_sm89INS1_16FlashAttnBwdSm80INS1_25CollectiveMainloopBwdSm80ILi2ELi2EN4cute5tupleIJNS5_1CILi128EEES8_NS7_ILi64EEEEEENS_10bfloat16_tEfNS_4arch4Sm80ELb0ELb1ELb1ELb0ELb0ELb0ELb0ELb0ELi2ELi4ELi4ELi4ELb0EEENS1_21CollectiveEpilogueBwdISA_SB_SD_Li256ELb0ELb0ELi2EEENS1_19SingleTileSchedulerILb0ELb0ELb0ELi128EEEEEEEEEvNT_6ParamsE$_ZN4cute12iter_adaptorIPfNS_8gmem_ptrIS1_EEEC2ES1_,@function
        .size           $_ZN7cutlass13device_kernelIN5flash19enable_sm80_to_sm89INS1_16FlashAttnBwdSm80INS1_25CollectiveMainloopBwdSm80ILi2ELi2EN4cute5tupleIJNS5_1CILi128EEES8_NS7_ILi64EEEEEENS_10bfloat16_tEfNS_4arch4Sm80ELb0ELb1ELb1ELb0ELb0ELb0ELb0ELb0ELi2ELi4ELi4ELi4ELb0EEENS1_21CollectiveEpilogueBwdISA_SB_SD_Li256ELb0ELb0ELi2EEENS1_19SingleTileSchedulerILb0ELb0ELb0ELi128EEEEEEEEEvNT_6ParamsE$_ZN4cute12iter_adaptorIPfNS_8gmem_ptrIS1_EEEC2ES1_,($_ZN7cutlass13device_kernelIN5flash19enable_sm80_to_sm89INS1_16FlashAttnBwdSm80INS1_25CollectiveMainloopBwdSm80ILi2ELi2EN4cute5tupleIJNS5_1CILi128EEES8_NS7_ILi64EEEEEENS_10bfloat16_tEfNS_4arch4Sm80ELb0ELb1ELb1ELb0ELb0ELb0ELb0ELb0ELi2ELi4ELi4ELi4ELb0EEENS1_21CollectiveEpilogueBwdISA_SB_SD_Li256ELb0ELb0ELi2EEENS1_19SingleTileSchedulerILb0ELb0ELb0ELi128EEEEEEEEEvNT_6ParamsE$_ZN4cute12iter_adaptorIPfNS_8smem_ptrIS1_EEEC2ES1_ - $_ZN7cutlass13device_kernelIN5flash19enable_sm80_to_sm89INS1_16FlashAttnBwdSm80INS1_25CollectiveMainloopBwdSm80ILi2ELi2EN4cute5tupleIJNS5_1CILi128EEES8_NS7_ILi64EEEEEENS_10bfloat16_tEfNS_4arch4Sm80ELb0ELb1ELb1ELb0ELb0ELb0ELb0ELb0ELi2ELi4ELi4ELi4ELb0EEENS1_21CollectiveEpilogueBwdISA_SB_SD_Li256ELb0ELb0ELi2EEENS1_19SingleTileSchedulerILb0ELb0ELb0ELi128EEEEEEEEEvNT_6ParamsE$_ZN4cute12iter_adaptorIPfNS_8gmem_ptrIS1_EEEC2ES1_)
$_ZN7cutlass13device_kernelIN5flash19enable_sm80_to_sm89INS1_16FlashAttnBwdSm80INS1_25CollectiveMainloopBwdSm80ILi2ELi2EN4cute5tupleIJNS5_1CILi128EEES8_NS7_ILi64EEEEEENS_10bfloat16_tEfNS_4arch4Sm80ELb0ELb1ELb1ELb0ELb0ELb0ELb0ELb0ELi2ELi4ELi4ELi4ELb0EEENS1_21CollectiveEpilogueBwdISA_SB_SD_Li256ELb0ELb0ELi2EEENS1_19SingleTileSchedulerILb0ELb0ELb0ELi128EEEEEEEEEvNT_6ParamsE$_ZN4cute12iter_adaptorIPfNS_8gmem_ptrIS1_EEEC2ES1_:
[----:B------:R-:W-:Y:S02]  /*6710*/  IADD3 R2, R62, -c[0x0][0x20], RZ ;  /* 0x800008003e027a10 */ /* 0x000fe40007ffe0ff */
[----:B------:R-:W-:-:S03]  /*6720*/  MOV R5, 0x0 ;  /* 0x0000000000057802 */ /* 0x000fc60000000f00 */
[----:B------:R1:W-:Y:S01]  /*6730*/  STL.64 [R2], R10 ;  /* 0x0000000a02007387 */ /* 0x0003e20000100a00 */
[----:B------:R-:W-:Y:S05]  /*6740*/  RET.REL.NODEC R4 `(_ZN7cutlass13device_kernelIN5flash19enable_sm80_to_sm89INS1_16FlashAttnBwdSm80INS1_25CollectiveMainloopBwdSm80ILi2ELi2EN4cute5tupleIJNS5_1CILi128EEES8_NS7_ILi64EEEEEENS_10bfloat16_tEfNS_4arch4Sm80ELb0ELb1ELb1ELb0ELb0ELb0ELb0ELb0ELi2ELi4ELi4ELi4ELb0EEENS1_21CollectiveEpilogueBwdISA_SB_SD_Li256ELb0ELb0ELi2EEENS1_19SingleTileSchedulerILb0ELb0ELb0ELi128EEEEEEEEEvNT_6ParamsE) ;  /* 0xffff98b004007950 */ /* 0x000fea0003c3ffff */
        .type           $_ZN7cutlass13device_kernelIN5flash19enable_sm80_to_sm89INS1_16FlashAttnBwdSm80INS1_25CollectiveMainloopBwdSm80ILi2ELi2EN4cute5tupleIJNS5_1CILi128EEES8_NS7_ILi64EEEEEENS_10bfloat16_tEfNS_4arch4Sm80ELb0ELb1ELb1ELb0ELb0ELb0ELb0ELb0ELi2ELi4ELi4ELi4ELb0EEENS1_21CollectiveEpilogueBwdISA_SB_SD_Li256ELb0ELb0ELi2EEENS1_19SingleTileSchedulerILb0ELb0ELb0ELi128EEEEEEEEEvNT_6ParamsE$_ZN4cute12iter_adaptorIPfNS_8smem_ptrIS1_EEEC2ES1_,@function
        .size           $_ZN7cutlass13device_kernelIN5flash19enable_sm80_to_sm89INS1_16FlashAttnBwdSm80INS1_25CollectiveMainloopBwdSm80ILi2ELi2EN4cute5tupleIJNS5_1CILi128EEES8_NS7_ILi64EEEEEENS_10bfloat16_tEfNS_4arch4Sm80ELb0ELb1ELb1ELb0ELb0ELb0ELb0ELb0ELi2ELi4ELi4ELi4ELb0EEENS1_21CollectiveEpilogueBwdISA_SB_SD_Li256ELb0ELb0ELi2EEENS1_19SingleTileSchedulerILb0ELb0ELb0ELi128EEEEEEEEEvNT_6ParamsE$_ZN4cute12iter_adaptorIPfNS_8smem_ptrIS1_EEEC2ES1_,($_ZN7cutlass13device_kernelIN5flash19enable_sm80_to_sm89INS1_16FlashAttnBwdSm80INS1_25CollectiveMainloopBwdSm80ILi2ELi2EN4cute5tupleIJNS5_1CILi128EEES8_NS7_ILi64EEEEEENS_10bfloat16_tEfNS_4arch4Sm80ELb0ELb1ELb1ELb0ELb0ELb0ELb0ELb0ELi2ELi4ELi4ELi4ELb0EEENS1_21CollectiveEpilogueBwdISA_SB_SD_Li256ELb0ELb0ELi2EEENS1_19SingleTileSchedulerILb0ELb0ELb0ELi128EEEEEEEEEvNT_6ParamsE$_ZN4cute12iter_adaptorIPjNS_8smem_ptrIS1_EEEC2ES1_ - $_ZN7cutlass13device_kernelIN5flash19enable_sm80_to_sm89INS1_16FlashAttnBwdSm80INS1_25CollectiveMainloopBwdSm80ILi2ELi2EN4cute5tupleIJNS5_1CILi128EEES8_NS7_ILi64EEEEEENS_10bfloat16_tEfNS_4arch4Sm80ELb0ELb1ELb1ELb0ELb0ELb0ELb0ELb0ELi2ELi4ELi4ELi4ELb0EEENS1_21CollectiveEpilogueBwdISA_SB_SD_Li256ELb0ELb0ELi2EEENS1_19SingleTileSchedulerILb0ELb0ELb0ELi128EEEEEEEEEvNT_6ParamsE$_ZN4cute12iter_adaptorIPfNS_8smem_ptrIS1_EEEC2ES1_)
$_ZN7cutlass13device_kernelIN5flash19enable_sm80_to_sm89INS1_16FlashAttnBwdSm80INS1_25CollectiveMainloopBwdSm80ILi2ELi2EN4cute5tupleIJNS5_1CILi128EEES8_NS7_ILi64EEEEEENS_10bfloat16_tEfNS_4arch4Sm80ELb0ELb1ELb1ELb0ELb0ELb0ELb0ELb0ELi2ELi4ELi4ELi4ELb0EEENS1_21CollectiveEpilogueBwdISA_SB_SD_Li256ELb0ELb0ELi2EEENS1_19SingleTileSchedulerILb0ELb0ELb0ELi128EEEEEEEEEvNT_6ParamsE$_ZN4cute12iter_adaptorIPfNS_8smem_ptrIS1_EEEC2ES1_:
[----:B------:R-:W-:Y:S02]  /*6750*/  IADD3 R6, R6, -c[0x0][0x20], RZ ;  /* 0x8000080006067a10 */ /* 0x000fe40007ffe0ff */
[----:B------:R-:W-:-:S03]  /*6760*/  MOV R11, 0x0 ;  /* 0x00000000000b7802 */ /* 0x000fc60000000f00 */
[----:B------:R1:W-:Y:S01]  /*6770*/  STL.64 [R6], R2 ;  /* 0x0000000206007387 */ /* 0x0003e20000100a00 */
[----:B------:R-:W-:Y:S05]  /*6780*/  RET.REL.NODEC R10 `(_ZN7cutlass13device_kernelIN5flash19enable_sm80_to_sm89INS1_16FlashAttnBwdSm80INS1_25CollectiveMainloopBwdSm80ILi2ELi2EN4cute5tupleIJNS5_1CILi128EEES8_NS7_ILi64EEEEEENS_10bfloat16_tEfNS_4arch4Sm80ELb0ELb1ELb1ELb0ELb0ELb0ELb0ELb0ELi2ELi4ELi4ELi4ELb0EEENS1_21CollectiveEpilogueBwdISA_SB_SD_Li256ELb0ELb0ELi2EEENS1_19SingleTileSchedulerILb0ELb0ELb0ELi128EEEEEEEEEvNT_6ParamsE) ;  /* 0xffff98700a007950 */ /* 0x000fea0003c3ffff */
        .type           $_ZN7cutlass13device_kernelIN5flash19enable_sm80_to_sm89INS1_16FlashAttnBwdSm80INS1_25CollectiveMainloopBwdSm80ILi2ELi2EN4cute5tupleIJNS5_1CILi128EEES8_NS7_ILi64EEEEEENS_10bfloat16_tEfNS_4arch4Sm80ELb0ELb1ELb1ELb0ELb0ELb0ELb0ELb0ELi2ELi4ELi4ELi4ELb0EEENS1_21CollectiveEpilogueBwdISA_SB_SD_Li256ELb0ELb0ELi2EEENS1_19SingleTileSchedulerILb0ELb0ELb0ELi128EEEEEEEEEvNT_6ParamsE$_ZN4cute12iter_adaptorIPjNS_8smem_ptrIS1_EEEC2ES1_,@function
        .size           $_ZN7cutlass13device_kernelIN5flash19enable_sm80_to_sm89INS1_16FlashAttnBwdSm80INS1_25CollectiveMainloopBwdSm80ILi2ELi2EN4cute5tupleIJNS5_1CILi128EEES8_NS7_ILi64EEEEEENS_10bfloat16_tEfNS_4arch4Sm80ELb0ELb1ELb1ELb0ELb0ELb0ELb0ELb0ELi2ELi4ELi4ELi4ELb0EEENS1_21CollectiveEpilogueBwdISA_SB_SD_Li256ELb0ELb0ELi2EEENS1_19SingleTileSchedulerILb0ELb0ELb0ELi128EEEEEEEEEvNT_6ParamsE$_ZN4cute12iter_adaptorIPjNS_8smem_ptrIS1_EEEC2ES1_,($_ZN7cutlass13device_kernelIN5flash19enable_sm80_to_sm89INS1_16FlashAttnBwdSm80INS1_25CollectiveMainloopBwdSm80ILi2ELi2EN4cute5tupleIJNS5_1CILi128EEES8_NS7_ILi64EEEEEENS_10bfloat16_tEfNS_4arch4Sm80ELb0ELb1ELb1ELb0ELb0ELb0ELb0ELb0ELi2ELi4ELi4ELi4ELb0EEENS1_21CollectiveEpilogueBwdISA_SB_SD_Li256ELb0ELb0ELi2EEENS1_19SingleTileSchedulerILb0ELb0ELb0ELi128EEEEEEEEEvNT_6ParamsE$_ZN4cute3eso3ESOILb0ELb0EJNS_14ComposedLayoutINS_7SwizzleILi3ELi3ELi3EEENS_9MixedBitsILj0ELj432EEENS_6LayoutINS_5tupleIJNS8_IJNS_1CILi2EEESA_SA_EEESA_NS9_ILi8EEEEEENS8_IJNS8_IJNS9_ILi64EEESC_NS9_ILi512EEEEEENS9_ILi8192EEENS9_ILi1024EEEEEEEEEENS_10ViewEngineINS_8smem_ptrIPN7cutlass10bfloat16_tEEEEEEEC2ERKSL_RKSS_ - $_ZN7cutlass13device_kernelIN5flash19enable_sm80_to_sm89INS1_16FlashAttnBwdSm80INS1_25CollectiveMainloopBwdSm80ILi2ELi2EN4cute5tupleIJNS5_1CILi128EEES8_NS7_ILi64EEEEEENS_10bfloat16_tEfNS_4arch4Sm80ELb0ELb1ELb1ELb0ELb0ELb0ELb0ELb0ELi2ELi4ELi4ELi4ELb0EEENS1_21CollectiveEpilogueBwdISA_SB_SD_Li256ELb0ELb0ELi2EEENS1_19SingleTileSchedulerILb0ELb0ELb0ELi128EEEEEEEEEvNT_6ParamsE$_ZN4cute12iter_adaptorIPjNS_8smem_ptrIS1_EEEC2ES1_)
$_ZN7cutlass13device_kernelIN5flash19enable_sm80_to_sm89INS1_16FlashAttnBwdSm80INS1_25CollectiveMainloopBwdSm80ILi2ELi2EN4cute5tupleIJNS5_1CILi128EEES8_NS7_ILi64EEEEEENS_10bfloat16_tEfNS_4arch4Sm80ELb0ELb1ELb1ELb0ELb0ELb0ELb0ELb0ELi2ELi4ELi4ELi4ELb0EEENS1_21CollectiveEpilogueBwdISA_SB_SD_Li256ELb0ELb0ELi2EEENS1_19SingleTileSchedulerILb0ELb0ELb0ELi128EEEEEEEEEvNT_6ParamsE$_ZN4cute12iter_adaptorIPjNS_8smem_ptrIS1_EEEC2ES1_:
[----:B------:R-:W-:Y:S02]  /*6790*/  IADD3 R6, R58, -c[0x0][0x20], RZ ;  /* 0x800008003a067a10 */ /* 0x000fe40007ffe0ff */
[----:B------:R-:W-:-:S03]  /*67a0*/  MOV R11, 0x0 ;  /* 0x00000000000b7802 */ /* 0x000fc60000000f00 */
[----:B------:R1:W-:Y:S01]  /*67b0*/  STL.64 [R6], R2 ;  /* 0x0000000206007387 */ /* 0x0003e20000100a00 */
[----:B------:R-:W-:Y:S05]  /*67c0*/  RET.REL.NODEC R10 `(_ZN7cutlass13device_kernelIN5flash19enable_sm80_to_sm89INS1_16FlashAttnBwdSm80INS1_25CollectiveMainloopBwdSm80ILi2ELi2EN4cute5tupleIJNS5_1CILi128EEES8_NS7_ILi64EEEEEENS_10bfloat16_tEfNS_4arch4Sm80ELb0ELb1ELb1ELb0ELb0ELb0ELb0ELb0ELi2ELi4ELi4ELi4ELb0EEENS1_21CollectiveEpilogueBwdISA_SB_SD_Li256ELb0ELb0ELi2EEENS1_19SingleTileSchedulerILb0ELb0ELb0ELi128EEEEEEEEEvNT_6ParamsE) ;  /* 0xffff98300a007950 */ /* 0x000fea0003c3ffff */
        .type           $_ZN7cutlass13device_kernelIN5flash19enable_sm80_to_sm89INS1_16FlashAttnBwdSm80INS1_25CollectiveMainloopBwdSm80ILi2ELi2EN4cute5tupleIJNS5_1CILi128EEES8_NS7_ILi64EEEEEENS_10bfloat16_tEfNS_4arch4Sm80ELb0ELb1ELb1ELb0ELb0ELb0ELb0ELb0ELi2ELi4ELi4ELi4ELb0EEENS1_21CollectiveEpilogueBwdISA_SB_SD_Li256ELb0ELb0ELi2EEENS1_19SingleTileSchedulerILb0ELb0ELb0ELi128EEEEEEEEEvNT_6ParamsE$_ZN4cute3eso3ESOILb0ELb0EJNS_14ComposedLayoutINS_7SwizzleILi3ELi3ELi3EEENS_9MixedBitsILj0ELj432EEENS_6LayoutINS_5tupleIJNS8_IJNS_1CILi2EEESA_SA_EEESA_NS9_ILi8EEEEEENS8_IJNS8_IJNS9_ILi64EEESC_NS9_ILi512EEEEEENS9_ILi8192EEENS9_ILi1024EEEEEEEEEENS_10ViewEngineINS_8smem_ptrIPN7cutlass10bfloat16_tEEEEEEEC2ERKSL_RKSS_,@function
        .size           $_ZN7cutlass13device_kernelIN5flash19enable_sm80_to_sm89INS1_16FlashAttnBwdSm80INS1_25CollectiveMainloopBwdSm80ILi2ELi2EN4cute5tupleIJNS5_1CILi128EEES8_NS7_ILi64EEEEEENS_10bfloat16_tEfNS_4arch4Sm80ELb0ELb1ELb1ELb0ELb0ELb0ELb0ELb0ELi2ELi4ELi4ELi4ELb0EEENS1_21CollectiveEpilogueBwdISA_SB_SD_Li256ELb0ELb0ELi2EEENS1_19SingleTileSchedulerILb0ELb0ELb0ELi128EEEEEEEEEvNT_6ParamsE$_ZN4cute3eso3ESOILb0ELb0EJNS_14ComposedLayoutINS_7SwizzleILi3ELi3ELi3EEENS_9MixedBitsILj0ELj432EEENS_6LayoutINS_5tupleIJNS8_IJNS_1CILi2EEESA_SA_EEESA_NS9_ILi8EEEEEENS8_IJNS8_IJNS9_ILi64EEESC_NS9_ILi512EEEEEENS9_ILi8192EEENS9_ILi1024EEEEEEEEEENS_10ViewEngineINS_8smem_ptrIPN7cutlass10bfloat16_tEEEEEEEC2ERKSL_RKSS_,($_ZN7cutlass13device_kernelIN5flash19enable_sm80_to_sm89INS1_16FlashAttnBwdSm80INS1_25CollectiveMainloopBwdSm80ILi2ELi2EN4cute5tupleIJNS5_1CILi128EEES8_NS7_ILi64EEEEEENS_10bfloat16_tEfNS_4arch4Sm80ELb0ELb1ELb1ELb0ELb0ELb0ELb0ELb0ELi2ELi4ELi4ELi4ELb0EEENS1_21CollectiveEpilogueBwdISA_SB_SD_Li256ELb0ELb0ELi2EEENS1_19SingleTileSchedulerILb0ELb0ELb0ELi128EEEEEEEEEvNT_6ParamsE$_ZN4cute3eso3ESOILb0ELb0EJNS_14ComposedLayoutINS_7SwizzleILi3ELi3ELi3EEENS_9MixedBitsILj0ELj432EEENS_6LayoutINS_5tupleIJNS8_IJNS_1CILi2EEESA_SA_EEESA_NS9_ILi8EEEEEENS8_IJNS8_IJNS9_ILi64EEESC_NS9_ILi512EEEEEENS9_ILi8192EEENS9_ILi1024EEEEEEEEEEiEEC2ERKSL_RKi - $_ZN7cutlass13device_kernelIN5flash19enable_sm80_to_sm89INS1_16FlashAttnBwdSm80INS1_25CollectiveMainloopBwdSm80ILi2ELi2EN4cute5tupleIJNS5_1CILi128EEES8_NS7_ILi64EEEEEENS_10bfloat16_tEfNS_4arch4Sm80ELb0ELb1ELb1ELb0ELb0ELb0ELb0ELb0ELi2ELi4ELi4ELi4ELb0EEENS1_21CollectiveEpilogueBwdISA_SB_SD_Li256ELb0ELb0ELi2EEENS1_19SingleTileSchedulerILb0ELb0ELb0ELi128EEEEEEEEEvNT_6ParamsE$_ZN4cute3eso3ESOILb0ELb0EJNS_14ComposedLayoutINS_7SwizzleILi3ELi3ELi3EEENS_9MixedBitsILj0ELj432EEENS_6LayoutINS_5tupleIJNS8_IJNS_1CILi2EEESA_SA_EEESA_NS9_ILi8EEEEEENS8_IJNS8_IJNS9_ILi64EEESC_NS9_ILi512EEEEEENS9_ILi8192EEENS9_ILi1024EEEEEEEEEENS_10ViewEngineINS_8smem_ptrIPN7cutlass10bfloat16_tEEEEEEEC2ERKSL_RKSS_)
$_ZN7cutlass13device_kernelIN5flash19enable_sm80_to_sm89INS1_16FlashAttnBwdSm80INS1_25CollectiveMainloopBwdSm80ILi2ELi2EN4cute5tupleIJNS5_1CILi128EEES8_NS7_ILi64EEEEEENS_10bfloat16_tEfNS_4arch4Sm80ELb0ELb1ELb1ELb0ELb0ELb0ELb0ELb0ELi2ELi4ELi4ELi4ELb0EEENS1_21CollectiveEpilogueBwdISA_SB_SD_Li256ELb0ELb0ELi2EEENS1_19SingleTileSchedulerILb0ELb0ELb0ELi128EEEEEEEEEvNT_6ParamsE$_ZN4cute3eso3ESOILb0ELb0EJNS_14ComposedLayoutINS_7SwizzleILi3ELi3ELi3EEENS_9MixedBitsILj0ELj432EEENS_6LayoutINS_5tupleIJNS8_IJNS_1CILi2EEESA_SA_EEESA_NS9_ILi8EEEEEENS8_IJNS8_IJNS9_ILi64EEESC_NS9_ILi512EEEEEENS9_ILi8192EEENS9_ILi1024EEEEEEEEEENS_10ViewEngineINS_8smem_ptrIPN7cutlass10bfloat16_tEEEEEEEC2ERKSL_RKSS_:
[----:B------:R-:W-:Y:S02]  /*67d0*/  IADD3 R3, R27, -c[0x0][0x20], RZ ;  /* 0x800008001b037a10 */ /* 0x000fe40007ffe0ff */
[----:B------:R-:W-:-:S03]  /*67e0*/  IADD3 R2, R26, -c[0x0][0x20], RZ ;  /* 0x800008001a027a10 */ /* 0x000fc60007ffe0ff */
[----:B------:R1:W-:Y:S04]  /*67f0*/  STL [R3], R6 ;  /* 0x0000000603007387 */ /* 0x0003e80000100800 */
[----:B------:R-:W2:Y:S01]  /*6800*/  LDL.64 R8, [R2] ;  /* 0x0000000002087983 */ /* 0x000ea20000100a00 */
[----:B------:R-:W-:-:S03]  /*6810*/  IMAD.MOV.U32 R5, RZ, RZ, 0x0 ;  /* 0x00000000ff057424 */ /* 0x000fc600078e00ff */
[----:B--2---:R1:W-:Y:S01]  /*6820*/  STL.64 [R3+0x8], R8 ;  /* 0x0000080803007387 */ /* 0x0043e20000100a00 */
[----:B------:R-:W-:Y:S05]  /*6830*/  RET.REL.NODEC R4 `(_ZN7cutlass13device_kernelIN5flash19enable_sm80_to_sm89INS1_16FlashAttnBwdSm80INS1_25CollectiveMainloopBwdSm80ILi2ELi2EN4cute5tupleIJNS5_1CILi128EEES8_NS7_ILi64EEEEEENS_10bfloat16_tEfNS_4arch4Sm80ELb0ELb1ELb1ELb0ELb0ELb0ELb0ELb0ELi2ELi4ELi4ELi4ELb0EEENS1_21CollectiveEpilogueBwdISA_SB_SD_Li256ELb0ELb0ELi2EEENS1_19SingleTileSchedulerILb0ELb0ELb0ELi128EEEEEEEEEvNT_6ParamsE) ;  /* 0xffff97c004007950 */ /* 0x000fea0003c3ffff */
        .type           $_ZN7cutlass13device_kernelIN5flash19enable_sm80_to_sm89INS1_16FlashAttnBwdSm80INS1_25CollectiveMainloopBwdSm80ILi2ELi2EN4cute5tupleIJNS5_1CILi128EEES8_NS7_ILi64EEEEEENS_10bfloat16_tEfNS_4arch4Sm80ELb0ELb1ELb1ELb0ELb0ELb0ELb0ELb0ELi2ELi4ELi4ELi4ELb0EEENS1_21CollectiveEpilogueBwdISA_SB_SD_Li256ELb0ELb0ELi2EEENS1_19SingleTileSchedulerILb0ELb0ELb0ELi128EEEEEEEEEvNT_6ParamsE$_ZN4cute3eso3ESOILb0ELb0EJNS_14ComposedLayoutINS_7SwizzleILi3ELi3ELi3EEENS_9MixedBitsILj0ELj432EEENS_6LayoutINS_5tupleIJNS8_IJNS_1CILi2EEESA_SA_EEESA_NS9_ILi8EEEEEENS8_IJNS8_IJNS9_ILi64EEESC_NS9_ILi512EEEEEENS9_ILi8192EEENS9_ILi1024EEEEEEEEEEiEEC2ERKSL_RKi,@function
        .size           $_ZN7cutlass13device_kernelIN5flash19enable_sm80_to_sm89INS1_16FlashAttnBwdSm80INS1_25CollectiveMainloopBwdSm80ILi2ELi2EN4cute5tupleIJNS5_1CILi128EEES8_NS7_ILi64EEEEEENS_10bfloat16_tEfNS_4arch4Sm80ELb0ELb1ELb1ELb0ELb0ELb0ELb0ELb0ELi2ELi4ELi4ELi4ELb0EEENS1_21CollectiveEpilogueBwdISA_SB_SD_Li256ELb0ELb0ELi2EEENS1_19SingleTileSchedulerILb0ELb0ELb0ELi128EEEEEEEEEvNT_6ParamsE$_ZN4cute3eso3ESOILb0ELb0EJNS_14ComposedLayoutINS_7SwizzleILi3ELi3ELi3EEENS_9MixedBitsILj0ELj432EEENS_6LayoutINS_5tupleIJNS8_IJNS_1CILi2EEESA_SA_EEESA_NS9_ILi8EEEEEENS8_IJNS8_IJNS9_ILi64EEESC_NS9_ILi512EEEEEENS9_ILi8192EEENS9_ILi1024EEEEEEEEEEiEEC2ERKSL_RKi,($_ZN7cutlass13device_kernelIN5flash19enable_sm80_to_sm89INS1_16FlashAttnBwdSm80INS1_25CollectiveMainloopBwdSm80ILi2ELi2EN4cute5tupleIJNS5_1CILi128EEES8_NS7_ILi64EEEEEENS_10bfloat16_tEfNS_4arch4Sm80ELb0ELb1ELb1ELb0ELb0ELb0ELb0ELb0ELi2ELi4ELi4ELi4ELb0EEENS1_21CollectiveEpilogueBwdISA_SB_SD_Li256ELb0ELb0ELi2EEENS1_19SingleTileSchedulerILb0ELb0ELb0ELi128EEEEEEEEEvNT_6ParamsE$_ZN4cute3eso3ESOILb0ELb0EJNS_5tupleIJNS_1CILi0EEENS2_IJNS3_ILi1EEENS3_ILi256EEEiEEEEEENS3_ILi2048EEENS2_IJiNS3_ILi4096EEEEEEEEC2ERKS8_RKS9_RKSB_ - $_ZN7cutlass13device_kernelIN5flash19enable_sm80_to_sm89INS1_16FlashAttnBwdSm80INS1_25CollectiveMainloopBwdSm80ILi2ELi2EN4cute5tupleIJNS5_1CILi128EEES8_NS7_ILi64EEEEEENS_10bfloat16_tEfNS_4arch4Sm80ELb0ELb1ELb1ELb0ELb0ELb0ELb0ELb0ELi2ELi4ELi4ELi4ELb0EEENS1_21CollectiveEpilogueBwdISA_SB_SD_Li256ELb0ELb0ELi2EEENS1_19SingleTileSchedulerILb0ELb0ELb0ELi128EEEEEEEEEvNT_6ParamsE$_ZN4cute3eso3ESOILb0ELb0EJNS_14ComposedLayoutINS_7SwizzleILi3ELi3ELi3EEENS_9MixedBitsILj0ELj432EEENS_6LayoutINS_5tupleIJNS8_IJNS_1CILi2EEESA_SA_EEESA_NS9_ILi8EEEEEENS8_IJNS8_IJNS9_ILi64EEESC_NS9_ILi512EEEEEENS9_ILi8192EEENS9_ILi1024EEEEEEEEEEiEEC2ERKSL_RKi)
$_ZN7cutlass13device_kernelIN5flash19enable_sm80_to_sm89INS1_16FlashAttnBwdSm80INS1_25CollectiveMainloopBwdSm80ILi2ELi2EN4cute5tupleIJNS5_1CILi128EEES8_NS7_ILi64EEEEEENS_10bfloat16_tEfNS_4arch4Sm80ELb0ELb1ELb1ELb0ELb0ELb0ELb0ELb0ELi2ELi4ELi4ELi4ELb0EEENS1_21CollectiveEpilogueBwdISA_SB_SD_Li256ELb0ELb0ELi2EEENS1_19SingleTileSchedulerILb0ELb0ELb0ELi128EEEEEEEEEvNT_6ParamsE$_ZN4cute3eso3ESOILb0ELb0EJNS_14ComposedLayoutINS_7SwizzleILi3ELi3ELi3EEENS_9MixedBitsILj0ELj432EEENS_6LayoutINS_5tupleIJNS8_IJNS_1CILi2EEESA_SA_EEESA_NS9_ILi8EEEEEENS8_IJNS8_IJNS9_ILi64EEESC_NS9_ILi512EEEEEENS9_ILi8192EEENS9_ILi1024EEEEEEEEEEiEEC2ERKSL_RKi:
[----:B------:R-:W-:Y:S02]  /*6840*/  IADD3 R5, R27, -c[0x0][0x20], RZ ;  /* 0x800008001b057a10 */ /* 0x000fe40007ffe0ff */
[----:B------:R-:W-:-:S03]  /*6850*/  IADD3 R3, R45, -c[0x0][0x20], RZ ;  /* 0x800008002d037a10 */ /* 0x000fc60007ffe0ff */
[----:B------:R1:W-:Y:S04]  /*6860*/  STL [R5], R2 ;  /* 0x0000000205007387 */ /* 0x0003e80000100800 */
[----:B------:R-:W2:Y:S01]  /*6870*/  LDL R6, [R3] ;  /* 0x0000000003067983 */ /* 0x000ea20000100800 */
[----:B------:R-:W-:Y:S02]  /*6880*/  IMAD.MOV.U32 R8, RZ, RZ, R4 ;  /* 0x000000ffff087224 */ /* 0x000fe400078e0004 */
[----:B------:R-:W-:Y:S01]  /*6890*/  IMAD.MOV.U32 R9, RZ, RZ, 0x0 ;  /* 0x00000000ff097424 */ /* 0x000fe200078e00ff */
[----:B--2---:R1:W-:Y:S03]  /*68a0*/  STL [R5+0x4], R6 ;  /* 0x0000040605007387 */ /* 0x0043e60000100800 */
[----:B------:R-:W-:Y:S05]  /*68b0*/  RET.REL.NODEC R8 `(_ZN7cutlass13device_kernelIN5flash19enable_sm80_to_sm89INS1_16FlashAttnBwdSm80INS1_25CollectiveMainloopBwdSm80ILi2ELi2EN4cute5tupleIJNS5_1CILi128EEES8_NS7_ILi64EEEEEENS_10bfloat16_tEfNS_4arch4Sm80ELb0ELb1ELb1ELb0ELb0ELb0ELb0ELb0ELi2ELi4ELi4ELi4ELb0EEENS1_21CollectiveEpilogueBwdISA_SB_SD_Li256ELb0ELb0ELi2EEENS1_19SingleTileSchedulerILb0ELb0ELb0ELi128EEEEEEEEEvNT_6ParamsE) ;  /* 0xffff974008007950 */ /* 0x000fea0003c3ffff */
        .type           $_ZN7cutlass13device_kernelIN5flash19enable_sm80_to_sm89INS1_16FlashAttnBwdSm80INS1_25CollectiveMainloopBwdSm80ILi2ELi2EN4cute5tupleIJNS5_1CILi128EEES8_NS7_ILi64EEEEEENS_10bfloat16_tEfNS_4arch4Sm80ELb0ELb1ELb1ELb0ELb0ELb0ELb0ELb0ELi2ELi4ELi4ELi4ELb0EEENS1_21CollectiveEpilogueBwdISA_SB_SD_Li256ELb0ELb0ELi2EEENS1_19SingleTileSchedulerILb0ELb0ELb0ELi128EEEEEEEEEvNT_6ParamsE$_ZN4cute3eso3ESOILb0ELb0EJNS_5tupleIJNS_1CILi0EEENS2_IJNS3_ILi1EEENS3_ILi256EEEiEEEEEENS3_ILi2048EEENS2_IJiNS3_ILi4096EEEEEEEEC2ERKS8_RKS9_RKSB_,@function
        .size           $_ZN7cutlass13device_kernelIN5flash19enable_sm80_to_sm89INS1_16FlashAttnBwdSm80INS1_25CollectiveMainloopBwdSm80ILi2ELi2EN4cute5tupleIJNS5_1CILi128EEES8_NS7_ILi64EEEEEENS_10bfloat16_tEfNS_4arch4Sm80ELb0ELb1ELb1ELb0ELb0ELb0ELb0ELb0ELi2ELi4ELi4ELi4ELb0EEENS1_21CollectiveEpilogueBwdISA_SB_SD_Li256ELb0ELb0ELi2EEENS1_19SingleTileSchedulerILb0ELb0ELb0ELi128EEEEEEEEEvNT_6ParamsE$_ZN4cute3eso3ESOILb0ELb0EJNS_5tupleIJNS_1CILi0EEENS2_IJNS3_ILi1EEENS3_ILi256EEEiEEEEEENS3_ILi2048EEENS2_IJiNS3_ILi4096EEEEEEEEC2ERKS8_RKS9_RKSB_,($_ZN7cutlass13device_kernelIN5flash19enable_sm80_to_sm89INS1_16FlashAttnBwdSm80INS1_25CollectiveMainloopBwdSm80ILi2ELi2EN4cute5tupleIJNS5_1CILi128EEES8_NS7_ILi64EEEEEENS_10bfloat16_tEfNS_4arch4Sm80ELb0ELb1ELb1ELb0ELb0ELb0ELb0ELb0ELi2ELi4ELi4ELi4ELb0EEENS1_21CollectiveEpilogueBwdISA_SB_SD_Li256ELb0ELb0ELi2EEENS1_19SingleTileSchedulerILb0ELb0ELb0ELi128EEEEEEEEEvNT_6ParamsE$_ZN4cute3eso3ESOILb0ELb0EJNS_5tupleIJNS_1CILi1EEENS3_ILi512EEEiEEENS3_ILi4096EEENS2_IJNS2_IJiiEEENS3_ILi8192EEEEEEEEC2ERKS6_RKS7_RKSA_ - $_ZN7cutlass13device_kernelIN5flash19enable_sm80_to_sm89INS1_16FlashAttnBwdSm80INS1_25CollectiveMainloopBwdSm80ILi2ELi2EN4cute5tupleIJNS5_1CILi128EEES8_NS7_ILi64EEEEEENS_10bfloat16_tEfNS_4arch4Sm80ELb0ELb1ELb1ELb0ELb0ELb0ELb0ELb0ELi2ELi4ELi4ELi4ELb0EEENS1_21CollectiveEpilogueBwdISA_SB_SD_Li256ELb0ELb0ELi2EEENS1_19SingleTileSchedulerILb0ELb0ELb0ELi128EEEEEEEEEvNT_6ParamsE$_ZN4cute3eso3ESOILb0ELb0EJNS_5tupleIJNS_1CILi0EEENS2_IJNS3_ILi1EEENS3_ILi256EEEiEEEEEENS3_ILi2048EEENS2_IJiNS3_ILi4096EEEEEEEEC2ERKS8_RKS9_RKSB_)
$_ZN7cutlass13device_kernelIN5flash19enable_sm80_to_sm89INS1_16FlashAttnBwdSm80INS1_25CollectiveMainloopBwdSm80ILi2ELi2EN4cute5tupleIJNS5_1CILi128EEES8_NS7_ILi64EEEEEENS_10bfloat16_tEfNS_4arch4Sm80ELb0ELb1ELb1ELb0ELb0ELb0ELb0ELb0ELi2ELi4ELi4ELi4ELb0EEENS1_21CollectiveEpilogueBwdISA_SB_SD_Li256ELb0ELb0ELi2EEENS1_19SingleTileSchedulerILb0ELb0ELb0ELi128EEEEEEEEEvNT_6ParamsE$_ZN4cute3eso3ESOILb0ELb0EJNS_5tupleIJNS_1CILi0EEENS2_IJNS3_ILi1EEENS3_ILi256EEEiEEEEEENS3_ILi2048EEENS2_IJiNS3_ILi4096EEEEEEEEC2ERKS8_RKS9_RKSB_:
[----:B------:R-:W-:Y:S02]  /*68c0*/  IADD3 R3, R58, -c[0x0][0x20], RZ ;  /* 0x800008003a037a10 */ /* 0x000fe40007ffe0ff */
[----:B------:R-:W-:-:S03]  /*68d0*/  IADD3 R2, R43, -c[0x0][0x20], RZ ;  /* 0x800008002b027a10 */ /* 0x000fc60007ffe0ff */
[----:B------:R1:W-:Y:S04]  /*68e0*/  STL [R3], R37 ;  /* 0x0000002503007387 */ /* 0x0003e80000100800 */
[----:B------:R-:W2:Y:S01]  /*68f0*/  LDL R2, [R2] ;  /* 0x0000000002027983 */ /* 0x000ea20000100800 */
[----:B------:R-:W-:-:S03]  /*6900*/  IMAD.MOV.U32 R5, RZ, RZ, 0x0 ;  /* 0x00000000ff057424 */ /* 0x000fc600078e00ff */
[----:B--2---:R1:W-:Y:S01]  /*6910*/  STL [R3+0x4], R2 ;  /* 0x0000040203007387 */ /* 0x0043e20000100800 */
[----:B------:R-:W-:Y:S05]  /*6920*/  RET.REL.NODEC R4 `(_ZN7cutlass13device_kernelIN5flash19enable_sm80_to_sm89INS1_16FlashAttnBwdSm80INS1_25CollectiveMainloopBwdSm80ILi2ELi2EN4cute5tupleIJNS5_1CILi128EEES8_NS7_ILi64EEEEEENS_10bfloat16_tEfNS_4arch4Sm80ELb0ELb1ELb1ELb0ELb0ELb0ELb0ELb0ELi2ELi4ELi4ELi4ELb0EEENS1_21CollectiveEpilogueBwdISA_SB_SD_Li256ELb0ELb0ELi2EEENS1_19SingleTileSchedulerILb0ELb0ELb0ELi128EEEEEEEEEvNT_6ParamsE) ;  /* 0xffff96d004007950 */ /* 0x000fea0003c3ffff */
        .type           $_ZN7cutlass13device_kernelIN5flash19enable_sm80_to_sm89INS1_16FlashAttnBwdSm80INS1_25CollectiveMainloopBwdSm80ILi2ELi2EN4cute5tupleIJNS5_1CILi128EEES8_NS7_ILi64EEEEEENS_10bfloat16_tEfNS_4arch4Sm80ELb0ELb1ELb1ELb0ELb0ELb0ELb0ELb0ELi2ELi4ELi4ELi4ELb0EEENS1_21CollectiveEpilogueBwdISA_SB_SD_Li256ELb0ELb0ELi2EEENS1_19SingleTileSchedulerILb0ELb0ELb0ELi128EEEEEEEEEvNT_6ParamsE$_ZN4cute3eso3ESOILb0ELb0EJNS_5tupleIJNS_1CILi1EEENS3_ILi512EEEiEEENS3_ILi4096EEENS2_IJNS2_IJiiEEENS3_ILi8192EEEEEEEEC2ERKS6_RKS7_RKSA_,@function
        .size           $_ZN7cutlass13device_kernelIN5flash19enable_sm80_to_sm89INS1_16FlashAttnBwdSm80INS1_25CollectiveMainloopBwdSm80ILi2ELi2EN4cute5tupleIJNS5_1CILi128EEES8_NS7_ILi64EEEEEENS_10bfloat16_tEfNS_4arch4Sm80ELb0ELb1ELb1ELb0ELb0ELb0ELb0ELb0ELi2ELi4ELi4ELi4ELb0EEENS1_21CollectiveEpilogueBwdISA_SB_SD_Li256ELb0ELb0ELi2EEENS1_19SingleTileSchedulerILb0ELb0ELb0ELi128EEEEEEEEEvNT_6ParamsE$_ZN4cute3eso3ESOILb0ELb0EJNS_5tupleIJNS_1CILi1EEENS3_ILi512EEEiEEENS3_ILi4096EEENS2_IJNS2_IJiiEEENS3_ILi8192EEEEEEEEC2ERKS6_RKS7_RKSA_,($_ZN7cutlass13device_kernelIN5flash19enable_sm80_to_sm89INS1_16FlashAttnBwdSm80INS1_25CollectiveMainloopBwdSm80ILi2ELi2EN4cute5tupleIJNS5_1CILi128EEES8_NS7_ILi64EEEEEENS_10bfloat16_tEfNS_4arch4Sm80ELb0ELb1ELb1ELb0ELb0ELb0ELb0ELb0ELi2ELi4ELi4ELi4ELb0EEENS1_21CollectiveEpilogueBwdISA_SB_SD_Li256ELb0ELb0ELi2EEENS1_19SingleTileSchedulerILb0ELb0ELb0ELi128EEEEEEEEEvNT_6ParamsE$_ZN4cute3eso3ESOILb0ELb0EJNS_5tupleIJNS_1CILi1EEENS3_ILi512EEEiEEENS3_ILi4096EEENS2_IJiiEEEEEC2ERKS6_RKS7_RKS8_ - $_ZN7cutlass13device_kernelIN5flash19enable_sm80_to_sm89INS1_16FlashAttnBwdSm80INS1_25CollectiveMainloopBwdSm80ILi2ELi2EN4cute5tupleIJNS5_1CILi128EEES8_NS7_ILi64EEEEEENS_10bfloat16_tEfNS_4arch4Sm80ELb0ELb1ELb1ELb0ELb0ELb0ELb0ELb0ELi2ELi4ELi4ELi4ELb0EEENS1_21CollectiveEpilogueBwdISA_SB_SD_Li256ELb0ELb0ELi2EEENS1_19SingleTileSchedulerILb0ELb0ELb0ELi128EEEEEEEEEvNT_6ParamsE$_ZN4cute3eso3ESOILb0ELb0EJNS_5tupleIJNS_1CILi1EEENS3_ILi512EEEiEEENS3_ILi4096EEENS2_IJNS2_IJiiEEENS3_ILi8192EEEEEEEEC2ERKS6_RKS7_RKSA_)
$_ZN7cutlass13device_kernelIN5flash19enable_sm80_to_sm89INS1_16FlashAttnBwdSm80INS1_25CollectiveMainloopBwdSm80ILi2ELi2EN4cute5tupleIJNS5_1CILi128EEES8_NS7_ILi64EEEEEENS_10bfloat16_tEfNS_4arch4Sm80ELb0ELb1ELb1ELb0ELb0ELb0ELb0ELb0ELi2ELi4ELi4ELi4ELb0EEENS1_21CollectiveEpilogueBwdISA_SB_SD_Li256ELb0ELb0ELi2EEENS1_19SingleTileSchedulerILb0ELb0ELb0ELi128EEEEEEEEEvNT_6ParamsE$_ZN4cute3eso3ESOILb0ELb0EJNS_5tupleIJNS_1CILi1EEENS3_ILi512EEEiEEENS3_ILi4096EEENS2_IJNS2_IJiiEEENS3_ILi8192EEEEEEEEC2ERKS6_RKS7_RKSA_:
        /* <DEDUP_REMOVED lines=9> */
[----:B------:R-:W-:Y:S05]  /*69c0*/  RET.REL.NODEC R72 `(_ZN7cutlass13device_kernelIN5flash19enable_sm80_to_sm89INS1_16FlashAttnBwdSm80INS1_25CollectiveMainloopBwdSm80ILi2ELi2EN4cute5tupleIJNS5_1CILi128EEES8_NS7_ILi64EEEEEENS_10bfloat16_tEfNS_4arch4Sm80ELb0ELb1ELb1ELb0ELb0ELb0ELb0ELb0ELi2ELi4ELi4ELi4ELb0EEENS1_21CollectiveEpilogueBwdISA_SB_SD_Li256ELb0ELb0ELi2EEENS1_19SingleTileSchedulerILb0ELb0ELb0ELi128EEEEEEEEEvNT_6ParamsE) ;  /* 0xffff963048007950 */ /* 0x000fea0003c3ffff */
        .type           $_ZN7cutlass13device_kernelIN5flash19enable_sm80_to_sm89INS1_16FlashAttnBwdSm80INS1_25CollectiveMainloopBwdSm80ILi2ELi2EN4cute5tupleIJNS5_1CILi128EEES8_NS7_ILi64EEEEEENS_10bfloat16_tEfNS_4arch4Sm80ELb0ELb1ELb1ELb0ELb0ELb0ELb0ELb0ELi2ELi4ELi4ELi4ELb0EEENS1_21CollectiveEpilogueBwdISA_SB_SD_Li256ELb0ELb0ELi2EEENS1_19SingleTileSchedulerILb0ELb0ELb0ELi128EEEEEEEEEvNT_6ParamsE$_ZN4cute3eso3ESOILb0ELb0EJNS_5tupleIJNS_1CILi1EEENS3_ILi512EEEiEEENS3_ILi4096EEENS2_IJiiEEEEEC2ERKS6_RKS7_RKS8_,@function
        .size           $_ZN7cutlass13device_kernelIN5flash19enable_sm80_to_sm89INS1_16FlashAttnBwdSm80INS1_25CollectiveMainloopBwdSm80ILi2ELi2EN4cute5tupleIJNS5_1CILi128EEES8_NS7_ILi64EEEEEENS_10bfloat16_tEfNS_4arch4Sm80ELb0ELb1ELb1ELb0ELb0ELb0ELb0ELb0ELi2ELi4ELi4ELi4ELb0EEENS1_21CollectiveEpilogueBwdISA_SB_SD_Li256ELb0ELb0ELi2EEENS1_19SingleTileSchedulerILb0ELb0ELb0ELi128EEEEEEEEEvNT_6ParamsE$_ZN4cute3eso3ESOILb0ELb0EJNS_5tupleIJNS_1CILi1EEENS3_ILi512EEEiEEENS3_ILi4096EEENS2_IJiiEEEEEC2ERKS6_RKS7_RKS8_,($_ZN7cutlass13device_kernelIN5flash19enable_sm80_to_sm89INS1_16FlashAttnBwdSm80INS1_25CollectiveMainloopBwdSm80ILi2ELi2EN4cute5tupleIJNS5_1CILi128EEES8_NS7_ILi64EEEEEENS_10bfloat16_tEfNS_4arch4Sm80ELb0ELb1ELb1ELb0ELb0ELb0ELb0ELb0ELi2ELi4ELi4ELi4ELb0EEENS1_21CollectiveEpilogueBwdISA_SB_SD_Li256ELb0ELb0ELi2EEENS1_19SingleTileSchedulerILb0ELb0ELb0ELi128EEEEEEEEEvNT_6ParamsE$_ZN4cute3eso3ESOILb0ELb0EJNS_5tupleIJNS_1CILi1EEEiEEENS3_ILi1024EEENS2_IJiiEEEEEC2ERKS5_RKS6_RKS7_ - $_ZN7cutlass13device_kernelIN5flash19enable_sm80_to_sm89INS1_16FlashAttnBwdSm80INS1_25CollectiveMainloopBwdSm80ILi2ELi2EN4cute5tupleIJNS5_1CILi128EEES8_NS7_ILi64EEEEEENS_10bfloat16_tEfNS_4arch4Sm80ELb0ELb1ELb1ELb0ELb0ELb0ELb0ELb0ELi2ELi4ELi4ELi4ELb0EEENS1_21CollectiveEpilogueBwdISA_SB_SD_Li256ELb0ELb0ELi2EEENS1_19SingleTileSchedulerILb0ELb0ELb0ELi128EEEEEEEEEvNT_6ParamsE$_ZN4cute3eso3ESOILb0ELb0EJNS_5tupleIJNS_1CILi1EEENS3_ILi512EEEiEEENS3_ILi4096EEENS2_IJiiEEEEEC2ERKS6_RKS7_RKS8_)
$_ZN7cutlass13device_kernelIN5flash19enable_sm80_to_sm89INS1_16FlashAttnBwdSm80INS1_25CollectiveMainloopBwdSm80ILi2ELi2EN4cute5tupleIJNS5_1CILi128EEES8_NS7_ILi64EEEEEENS_10bfloat16_tEfNS_4arch4Sm80ELb0ELb1ELb1ELb0ELb0ELb0ELb0ELb0ELi2ELi4ELi4ELi4ELb0EEENS1_21CollectiveEpilogueBwdISA_SB_SD_Li256ELb0ELb0ELi2EEENS1_19SingleTileSchedulerILb0ELb0ELb0ELi128EEEEEEEEEvNT_6ParamsE$_ZN4cute3eso3ESOILb0ELb0EJNS_5tupleIJNS_1CILi1EEENS3_ILi512EEEiEEENS3_ILi4096EEENS2_IJiiEEEEEC2ERKS6_RKS7_RKS8_:
        /* <DEDUP_REMOVED lines=8> */
[----:B------:R-:W-:Y:S05]  /*6a50*/  RET.REL.NODEC R4 `(_ZN7cutlass13device_kernelIN5flash19enable_sm80_to_sm89INS1_16FlashAttnBwdSm80INS1_25CollectiveMainloopBwdSm80ILi2ELi2EN4cute5tupleIJNS5_1CILi128EEES8_NS7_ILi64EEEEEENS_10bfloat16_tEfNS_4arch4Sm80ELb0ELb1ELb1ELb0ELb0ELb0ELb0ELb0ELi2ELi4ELi4ELi4ELb0EEENS1_21CollectiveEpilogueBwdISA_SB_SD_Li256ELb0ELb0ELi2EEENS1_19SingleTileSchedulerILb0ELb0ELb0ELi128EEEEEEEEEvNT_6ParamsE) ;  /* 0xffff95a004007950 */ /* 0x000fea0003c3ffff */
        .type           $_ZN7cutlass13device_kernelIN5flash19enable_sm80_to_sm89INS1_16FlashAttnBwdSm80INS1_25CollectiveMainloopBwdSm80ILi2ELi2EN4cute5tupleIJNS5_1CILi128EEES8_NS7_ILi64EEEEEENS_10bfloat16_tEfNS_4arch4Sm80ELb0ELb1ELb1ELb0ELb0ELb0ELb0ELb0ELi2ELi4ELi4ELi4ELb0EEENS1_21CollectiveEpilogueBwdISA_SB_SD_Li256ELb0ELb0ELi2EEENS1_19SingleTileSchedulerILb0ELb0ELb0ELi128EEEEEEEEEvNT_6ParamsE$_ZN4cute3eso3ESOILb0ELb0EJNS_5tupleIJNS_1CILi1EEEiEEENS3_ILi1024EEENS2_IJiiEEEEEC2ERKS5_RKS6_RKS7_,@function
        .size           $_ZN7cutlass13device_kernelIN5flash19enable_sm80_to_sm89INS1_16FlashAttnBwdSm80INS1_25CollectiveMainloopBwdSm80ILi2ELi2EN4cute5tupleIJNS5_1CILi128EEES8_NS7_ILi64EEEEEENS_10bfloat16_tEfNS_4arch4Sm80ELb0ELb1ELb1ELb0ELb0ELb0ELb0ELb0ELi2ELi4ELi4ELi4ELb0EEENS1_21CollectiveEpilogueBwdISA_SB_SD_Li256ELb0ELb0ELi2EEENS1_19SingleTileSchedulerILb0ELb0ELb0ELi128EEEEEEEEEvNT_6ParamsE$_ZN4cute3eso3ESOILb0ELb0EJNS_5tupleIJNS_1CILi1EEEiEEENS3_ILi1024EEENS2_IJiiEEEEEC2ERKS5_RKS6_RKS7_,($_ZN7cutlass13device_kernelIN5flash19enable_sm80_to_sm89INS1_16FlashAttnBwdSm80INS1_25CollectiveMainloopBwdSm80ILi2ELi2EN4cute5tupleIJNS5_1CILi128EEES8_NS7_ILi64EEEEEENS_10bfloat16_tEfNS_4arch4Sm80ELb0ELb1ELb1ELb0ELb0ELb0ELb0ELb0ELi2ELi4ELi4ELi4ELb0EEENS1_21CollectiveEpilogueBwdISA_SB_SD_Li256ELb0ELb0ELi2EEENS1_19SingleTileSchedulerILb0ELb0ELb0ELi128EEEEEEEEEvNT_6ParamsE$_ZN4cute3eso3ESOILb0ELb0EJNS_5tupleIJiNS_1CILi512EEEEEENS2_IJiiEEENS3_ILi1024EEEEEC2ERKS5_RKS6_RKS7_ - $_ZN7cutlass13device_kernelIN5flash19enable_sm80_to_sm89INS1_16FlashAttnBwdSm80INS1_25CollectiveMainloopBwdSm80ILi2ELi2EN4cute5tupleIJNS5_1CILi128EEES8_NS7_ILi64EEEEEENS_10bfloat16_tEfNS_4arch4Sm80ELb0ELb1ELb1ELb0ELb0ELb0ELb0ELb0ELi2ELi4ELi4ELi4ELb0EEENS1_21CollectiveEpilogueBwdISA_SB_SD_Li256ELb0ELb0ELi2EEENS1_19SingleTileSchedulerILb0ELb0ELb0ELi128EEEEEEEEEvNT_6ParamsE$_ZN4cute3eso3ESOILb0ELb0EJNS_5tupleIJNS_1CILi1EEEiEEENS3_ILi1024EEENS2_IJiiEEEEEC2ERKS5_RKS6_RKS7_)
$_ZN7cutlass13device_kernelIN5flash19enable_sm80_to_sm89INS1_16FlashAttnBwdSm80INS1_25CollectiveMainloopBwdSm80ILi2ELi2EN4cute5tupleIJNS5_1CILi128EEES8_NS7_ILi64EEEEEENS_10bfloat16_tEfNS_4arch4Sm80ELb0ELb1ELb1ELb0ELb0ELb0ELb0ELb0ELi2ELi4ELi4ELi4ELb0EEENS1_21CollectiveEpilogueBwdISA_SB_SD_Li256ELb0ELb0ELi2EEENS1_19SingleTileSchedulerILb0ELb0ELb0ELi128EEEEEEEEEvNT_6ParamsE$_ZN4cute3eso3ESOILb0ELb0EJNS_5tupleIJNS_1CILi1EEEiEEENS3_ILi1024EEENS2_IJiiEEEEEC2ERKS5_RKS6_RKS7_:
        /* <DEDUP_REMOVED lines=9> */
        .type           $_ZN7cutlass13device_kernelIN5flash19enable_sm80_to_sm89INS1_16FlashAttnBwdSm80INS1_25CollectiveMainloopBwdSm80ILi2ELi2EN4cute5tupleIJNS5_1CILi128EEES8_NS7_ILi64EEEEEENS_10bfloat16_tEfNS_4arch4Sm80ELb0ELb1ELb1ELb0ELb0ELb0ELb0ELb0ELi2ELi4ELi4ELi4ELb0EEENS1_21CollectiveEpilogueBwdISA_SB_SD_Li256ELb0ELb0ELi2EEENS1_19SingleTileSchedulerILb0ELb0ELb0ELi128EEEEEEEEEvNT_6ParamsE$_ZN4cute3eso3ESOILb0ELb0EJNS_5tupleIJiNS_1CILi512EEEEEENS2_IJiiEEENS3_ILi1024EEEEEC2ERKS5_RKS6_RKS7_,@function
        .size           $_ZN7cutlass13device_kernelIN5flash19enable_sm80_to_sm89INS1_16FlashAttnBwdSm80INS1_25CollectiveMainloopBwdSm80ILi2ELi2EN4cute5tupleIJNS5_1CILi128EEES8_NS7_ILi64EEEEEENS_10bfloat16_tEfNS_4arch4Sm80ELb0ELb1ELb1ELb0ELb0ELb0ELb0ELb0ELi2ELi4ELi4ELi4ELb0EEENS1_21CollectiveEpilogueBwdISA_SB_SD_Li256ELb0ELb0ELi2EEENS1_19SingleTileSchedulerILb0ELb0ELb0ELi128EEEEEEEEEvNT_6ParamsE$_ZN4cute3eso3ESOILb0ELb0EJNS_5tupleIJiNS_1CILi512EEEEEENS2_IJiiEEENS3_ILi1024EEEEEC2ERKS5_RKS6_RKS7_,($_ZN7cutlass13device_kernelIN5flash19enable_sm80_to_sm89INS1_16FlashAttnBwdSm80INS1_25CollectiveMainloopBwdSm80ILi2ELi2EN4cute5tupleIJNS5_1CILi128EEES8_NS7_ILi64EEEEEENS_10bfloat16_tEfNS_4arch4Sm80ELb0ELb1ELb1ELb0ELb0ELb0ELb0ELb0ELi2ELi4ELi4ELi4ELb0EEENS1_21CollectiveEpilogueBwdISA_SB_SD_Li256ELb0ELb0ELi2EEENS1_19SingleTileSchedulerILb0ELb0ELb0ELi128EEEEEEEEEvNT_6ParamsE$_ZN4cute3eso3ESOILb0ELb0EJNS_5tupleIJiiEEEiNS_1CILi0EEEEEC2ERKS3_RKiRKS5_ - $_ZN7cutlass13device_kernelIN5flash19enable_sm80_to_sm89INS1_16FlashAttnBwdSm80INS1_25CollectiveMainloopBwdSm80ILi2ELi2EN4cute5tupleIJNS5_1CILi128EEES8_NS7_ILi64EEEEEENS_10bfloat16_tEfNS_4arch4Sm80ELb0ELb1ELb1ELb0ELb0ELb0ELb0ELb0ELi2ELi4ELi4ELi4ELb0EEENS1_21CollectiveEpilogueBwdISA_SB_SD_Li256ELb0ELb0ELi2EEENS1_19SingleTileSchedulerILb0ELb0ELb0ELi128EEEEEEEEEvNT_6ParamsE$_ZN4cute3eso3ESOILb0ELb0EJNS_5tupleIJiNS_1CILi512EEEEEENS2_IJiiEEENS3_ILi1024EEEEEC2ERKS5_RKS6_RKS7_)
$_ZN7cutlass13device_kernelIN5flash19enable_sm80_to_sm89INS1_16FlashAttnBwdSm80INS1_25CollectiveMainloopBwdSm80ILi2ELi2EN4cute5tupleIJNS5_1CILi128EEES8_NS7_ILi64EEEEEENS_10bfloat16_tEfNS_4arch4Sm80ELb0ELb1ELb1ELb0ELb0ELb0ELb0ELb0ELi2ELi4ELi4ELi4ELb0EEENS1_21CollectiveEpilogueBwdISA_SB_SD_Li256ELb0ELb0ELi2EEENS1_19SingleTileSchedulerILb0ELb0ELb0ELi128EEEEEEEEEvNT_6ParamsE$_ZN4cute3eso3ESOILb0ELb0EJNS_5tupleIJiNS_1CILi512EEEEEENS2_IJiiEEENS3_ILi1024EEEEEC2ERKS5_RKS6_RKS7_:
        /* <DEDUP_REMOVED lines=9> */
        .type           $_ZN7cutlass13device_kernelIN5flash19enable_sm80_to_sm89INS1_16FlashAttnBwdSm80INS1_25CollectiveMainloopBwdSm80ILi2ELi2EN4cute5tupleIJNS5_1CILi128EEES8_NS7_ILi64EEEEEENS_10bfloat16_tEfNS_4arch4Sm80ELb0ELb1ELb1ELb0ELb0ELb0ELb0ELb0ELi2ELi4ELi4ELi4ELb0EEENS1_21CollectiveEpilogueBwdISA_SB_SD_Li256ELb0ELb0ELi2EEENS1_19SingleTileSchedulerILb0ELb0ELb0ELi128EEEEEEEEEvNT_6ParamsE$_ZN4cute3eso3ESOILb0ELb0EJNS_5tupleIJiiEEEiNS_1CILi0EEEEEC2ERKS3_RKiRKS5_,@function
        .size           $_ZN7cutlass13device_kernelIN5flash19enable_sm80_to_sm89INS1_16FlashAttnBwdSm80INS1_25CollectiveMainloopBwdSm80ILi2ELi2EN4cute5tupleIJNS5_1CILi128EEES8_NS7_ILi64EEEEEENS_10bfloat16_tEfNS_4arch4Sm80ELb0ELb1ELb1ELb0ELb0ELb0ELb0ELb0ELi2ELi4ELi4ELi4ELb0EEENS1_21CollectiveEpilogueBwdISA_SB_SD_Li256ELb0ELb0ELi2EEENS1_19SingleTileSchedulerILb0ELb0ELb0ELi128EEEEEEEEEvNT_6ParamsE$_ZN4cute3eso3ESOILb0ELb0EJNS_5tupleIJiiEEEiNS_1CILi0EEEEEC2ERKS3_RKiRKS5_,($_ZN7cutlass13device_kernelIN5flash19enable_sm80_to_sm89INS1_16FlashAttnBwdSm80INS1_25CollectiveMainloopBwdSm80ILi2ELi2EN4cute5tupleIJNS5_1CILi128EEES8_NS7_ILi64EEEEEENS_10bfloat16_tEfNS_4arch4Sm80ELb0ELb1ELb1ELb0ELb0ELb0ELb0ELb0ELi2ELi4ELi4ELi4ELb0EEENS1_21CollectiveEpilogueBwdISA_SB_SD_Li256ELb0ELb0ELi2EEENS1_19SingleTileSchedulerILb0ELb0ELb0ELi128EEEEEEEEEvNT_6ParamsE$_ZN4cute3eso3ESOILb0ELb0EJNS_6LayoutINS_5tupleIJNS3_IJNS3_IJNS_1CILi8EEENS4_ILi1EEEEEES6_EEENS3_IJNS3_IJS6_S6_EEENS4_ILi2EEEEEEEEENS3_IJNS3_IJNS3_IJS6_NS4_ILi0EEEEEESD_EEENS3_IJNS3_IJSD_SD_EEEiEEEEEEEENS_10ViewEngineINS_8smem_ptrIPN7cutlass10bfloat16_tEEEEEEEC2ERKSJ_RKSQ_ - $_ZN7cutlass13device_kernelIN5flash19enable_sm80_to_sm89INS1_16FlashAttnBwdSm80INS1_25CollectiveMainloopBwdSm80ILi2ELi2EN4cute5tupleIJNS5_1CILi128EEES8_NS7_ILi64EEEEEENS_10bfloat16_tEfNS_4arch4Sm80ELb0ELb1ELb1ELb0ELb0ELb0ELb0ELb0ELi2ELi4ELi4ELi4ELb0EEENS1_21CollectiveEpilogueBwdISA_SB_SD_Li256ELb0ELb0ELi2EEENS1_19SingleTileSchedulerILb0ELb0ELb0ELi128EEEEEEEEEvNT_6ParamsE$_ZN4cute3eso3ESOILb0ELb0EJNS_5tupleIJiiEEEiNS_1CILi0EEEEEC2ERKS3_RKiRKS5_)
$_ZN7cutlass13device_kernelIN5flash19enable_sm80_to_sm89INS1_16FlashAttnBwdSm80INS1_25CollectiveMainloopBwdSm80ILi2ELi2EN4cute5tupleIJNS5_1CILi128EEES8_NS7_ILi64EEEEEENS_10bfloat16_tEfNS_4arch4Sm80ELb0ELb1ELb1ELb0ELb0ELb0ELb0ELb0ELi2ELi4ELi4ELi4ELb0EEENS1_21CollectiveEpilogueBwdISA_SB_SD_Li256ELb0ELb0ELi2EEENS1_19SingleTileSchedulerILb0ELb0ELb0ELi128EEEEEEEEEvNT_6ParamsE$_ZN4cute3eso3ESOILb0ELb0EJNS_5tupleIJiiEEEiNS_1CILi0EEEEEC2ERKS3_RKiRKS5_:
[----:B------:R-:W-:Y:S02]  /*6b80*/  IADD3 R3, R3, -c[0x0][0x20], RZ ;  /* 0x8000080003037a10 */ /* 0x000fe40007ffe0ff */
[----:B------:R-:W-:-:S03]  /*6b90*/  IADD3 R2, R2, -c[0x0][0x20], RZ ;  /* 0x8000080002027a10 */ /* 0x000fc60007ffe0ff */
[----:B------:R1:W-:Y:S04]  /*6ba0*/  STL [R3], R10 ;  /* 0x0000000a03007387 */ /* 0x0003e80000100800 */
[----:B------:R1:W-:Y:S04]  /*6bb0*/  STL [R3+0x4], R8 ;  /* 0x0000040803007387 */ /* 0x0003e80000100800 */
[----:B------:R-:W2:Y:S01]  /*6bc0*/  LDL R2, [R2] ;  /* 0x0000000002027983 */ /* 0x000ea20000100800 */
[----:B------:R-:W-:-:S03]  /*6bd0*/  IMAD.MOV.U32 R7, RZ, RZ, 0x0 ;  /* 0x00000000ff077424 */ /* 0x000fc600078e00ff */
[----:B--2---:R1:W-:Y:S01]  /*6be0*/  STL [R3+0x8], R2 ;  /* 0x0000080203007387 */ /* 0x0043e20000100800 */
[----:B------:R-:W-:Y:S05]  /*6bf0*/  RET.REL.NODEC R6 `(_ZN7cutlass13device_kernelIN5flash19enable_sm80_to_sm89INS1_16FlashAttnBwdSm80INS1_25CollectiveMainloopBwdSm80ILi2ELi2EN4cute5tupleIJNS5_1CILi128EEES8_NS7_ILi64EEEEEENS_10bfloat16_tEfNS_4arch4Sm80ELb0ELb1ELb1ELb0ELb0ELb0ELb0ELb0ELi2ELi4ELi4ELi4ELb0EEENS1_21CollectiveEpilogueBwdISA_SB_SD_Li256ELb0ELb0ELi2EEENS1_19SingleTileSchedulerILb0ELb0ELb0ELi128EEEEEEEEEvNT_6ParamsE) ;  /* 0xffff940006007950 */ /* 0x000fea0003c3ffff */
        .type           $_ZN7cutlass13device_kernelIN5flash19enable_sm80_to_sm89INS1_16FlashAttnBwdSm80INS1_25CollectiveMainloopBwdSm80ILi2ELi2EN4cute5tupleIJNS5_1CILi128EEES8_NS7_ILi64EEEEEENS_10bfloat16_tEfNS_4arch4Sm80ELb0ELb1ELb1ELb0ELb0ELb0ELb0ELb0ELi2ELi4ELi4ELi4ELb0EEENS1_21CollectiveEpilogueBwdISA_SB_SD_Li256ELb0ELb0ELi2EEENS1_19SingleTileSchedulerILb0ELb0ELb0ELi128EEEEEEEEEvNT_6ParamsE$_ZN4cute3eso3ESOILb0ELb0EJNS_6LayoutINS_5tupleIJNS3_IJNS3_IJNS_1CILi8EEENS4_ILi1EEEEEES6_EEENS3_IJNS3_IJS6_S6_EEENS4_ILi2EEEEEEEEENS3_IJNS3_IJNS3_IJS6_NS4_ILi0EEEEEESD_EEENS3_IJNS3_IJSD_SD_EEEiEEEEEEEENS_10ViewEngineINS_8smem_ptrIPN7cutlass10bfloat16_tEEEEEEEC2ERKSJ_RKSQ_,@function
        .size           $_ZN7cutlass13device_kernelIN5flash19enable_sm80_to_sm89INS1_16FlashAttnBwdSm80INS1_25CollectiveMainloopBwdSm80ILi2ELi2EN4cute5tupleIJNS5_1CILi128EEES8_NS7_ILi64EEEEEENS_10bfloat16_tEfNS_4arch4Sm80ELb0ELb1ELb1ELb0ELb0ELb0ELb0ELb0ELi2ELi4ELi4ELi4ELb0EEENS1_21CollectiveEpilogueBwdISA_SB_SD_Li256ELb0ELb0ELi2EEENS1_19SingleTileSchedulerILb0ELb0ELb0ELi128EEEEEEEEEvNT_6ParamsE$_ZN4cute3eso3ESOILb0ELb0EJNS_6LayoutINS_5tupleIJNS3_IJNS3_IJNS_1CILi8EEENS4_ILi1EEEEEES6_EEENS3_IJNS3_IJS6_S6_EEENS4_ILi2EEEEEEEEENS3_IJNS3_IJNS3_IJS6_NS4_ILi0EEEEEESD_EEENS3_IJNS3_IJSD_SD_EEEiEEEEEEEENS_10ViewEngineINS_8smem_ptrIPN7cutlass10bfloat16_tEEEEEEEC2ERKSJ_RKSQ_,($_ZN7cutlass13device_kernelIN5flash19enable_sm80_to_sm89INS1_16FlashAttnBwdSm80INS1_25CollectiveMainloopBwdSm80ILi2ELi2EN4cute5tupleIJNS5_1CILi128EEES8_NS7_ILi64EEEEEENS_10bfloat16_tEfNS_4arch4Sm80ELb0ELb1ELb1ELb0ELb0ELb0ELb0ELb0ELi2ELi4ELi4ELi4ELb0EEENS1_21CollectiveEpilogueBwdISA_SB_SD_Li256ELb0ELb0ELi2EEENS1_19SingleTileSchedulerILb0ELb0ELb0ELi128EEEEEEEEEvNT_6ParamsE$_ZN4cute3eso3ESOILb0ELb0EJNS_6LayoutINS_5tupleIJNS3_IJNS_1CILi1EEENS3_IJS5_NS4_ILi2EEES6_EEEEEES6_NS3_IJS6_S6_EEEEEENS3_IJNS3_IJNS4_ILi0EEENS3_IJS5_NS4_ILi256EEEiEEEEEENS4_ILi2048EEENS3_IJiNS4_ILi4096EEEEEEEEEEENS_10ViewEngineINS_8smem_ptrIPjEEEEEEC2ERKSJ_RKSO_ - $_ZN7cutlass13device_kernelIN5flash19enable_sm80_to_sm89INS1_16FlashAttnBwdSm80INS1_25CollectiveMainloopBwdSm80ILi2ELi2EN4cute5tupleIJNS5_1CILi128EEES8_NS7_ILi64EEEEEENS_10bfloat16_tEfNS_4arch4Sm80ELb0ELb1ELb1ELb0ELb0ELb0ELb0ELb0ELi2ELi4ELi4ELi4ELb0EEENS1_21CollectiveEpilogueBwdISA_SB_SD_Li256ELb0ELb0ELi2EEENS1_19SingleTileSchedulerILb0ELb0ELb0ELi128EEEEEEEEEvNT_6ParamsE$_ZN4cute3eso3ESOILb0ELb0EJNS_6LayoutINS_5tupleIJNS3_IJNS3_IJNS_1CILi8EEENS4_ILi1EEEEEES6_EEENS3_IJNS3_IJS6_S6_EEENS4_ILi2EEEEEEEEENS3_IJNS3_IJNS3_IJS6_NS4_ILi0EEEEEESD_EEENS3_IJNS3_IJSD_SD_EEEiEEEEEEEENS_10ViewEngineINS_8smem_ptrIPN7cutlass10bfloat16_tEEEEEEEC2ERKSJ_RKSQ_)
$_ZN7cutlass13device_kernelIN5flash19enable_sm80_to_sm89INS1_16FlashAttnBwdSm80INS1_25CollectiveMainloopBwdSm80ILi2ELi2EN4cute5tupleIJNS5_1CILi128EEES8_NS7_ILi64EEEEEENS_10bfloat16_tEfNS_4arch4Sm80ELb0ELb1ELb1ELb0ELb0ELb0ELb0ELb0ELi2ELi4ELi4ELi4ELb0EEENS1_21CollectiveEpilogueBwdISA_SB_SD_Li256ELb0ELb0ELi2EEENS1_19SingleTileSchedulerILb0ELb0ELb0ELi128EEEEEEEEEvNT_6ParamsE$_ZN4cute3eso3ESOILb0ELb0EJNS_6LayoutINS_5tupleIJNS3_IJNS3_IJNS_1CILi8EEENS4_ILi1EEEEEES6_EEENS3_IJNS3_IJS6_S6_EEENS4_ILi2EEEEEEEEENS3_IJNS3_IJNS3_IJS6_NS4_ILi0EEEEEESD_EEENS3_IJNS3_IJSD_SD_EEEiEEEEEEEENS_10ViewEngineINS_8smem_ptrIPN7cutlass10bfloat16_tEEEEEEEC2ERKSJ_RKSQ_:
[----:B------:R-:W-:Y:S02]  /*6c00*/  IADD3 R3, R69, -c[0x0][0x20], RZ ;  /* 0x8000080045037a10 */ /* 0x000fe40007ffe0ff */
[----:B------:R-:W-:-:S03]  /*6c10*/  IADD3 R2, R61, -c[0x0][0x20], RZ ;  /* 0x800008003d027a10 */ /* 0x000fc60007ffe0ff */
[----:B------:R1:W-:Y:S04]  /*6c20*/  STL [R3], R6 ;  /* 0x0000000603007387 */ /* 0x0003e80000100800 */
[----:B------:R-:W2:Y:S01]  /*6c30*/  LDL.64 R10, [R2] ;  /* 0x00000000020a7983 */ /* 0x000ea20000100a00 */
[----:B------:R-:W-:-:S03]  /*6c40*/  IMAD.MOV.U32 R5, RZ, RZ, 0x0 ;  /* 0x00000000ff057424 */ /* 0x000fc600078e00ff */
[----:B--2---:R1:W-:Y:S01]  /*6c50*/  STL.64 [R3+0x8], R10 ;  /* 0x0000080a03007387 */ /* 0x0043e20000100a00 */
[----:B------:R-:W-:Y:S05]  /*6c60*/  RET.REL.NODEC R4 `(_ZN7cutlass13device_kernelIN5flash19enable_sm80_to_sm89INS1_16FlashAttnBwdSm80INS1_25CollectiveMainloopBwdSm80ILi2ELi2EN4cute5tupleIJNS5_1CILi128EEES8_NS7_ILi64EEEEEENS_10bfloat16_tEfNS_4arch4Sm80ELb0ELb1ELb1ELb0ELb0ELb0ELb0ELb0ELi2ELi4ELi4ELi4ELb0EEENS1_21CollectiveEpilogueBwdISA_SB_SD_Li256ELb0ELb0ELi2EEENS1_19SingleTileSchedulerILb0ELb0ELb0ELi128EEEEEEEEEvNT_6ParamsE) ;  /* 0xffff939004007950 */ /* 0x000fea0003c3ffff */
        .type           $_ZN7cutlass13device_kernelIN5flash19enable_sm80_to_sm89INS1_16FlashAttnBwdSm80INS1_25CollectiveMainloopBwdSm80ILi2ELi2EN4cute5tupleIJNS5_1CILi128EEES8_NS7_ILi64EEEEEENS_10bfloat16_tEfNS_4arch4Sm80ELb0ELb1ELb1ELb0ELb0ELb0ELb0ELb0ELi2ELi4ELi4ELi4ELb0EEENS1_21CollectiveEpilogueBwdISA_SB_SD_Li256ELb0ELb0ELi2EEENS1_19SingleTileSchedulerILb0ELb0ELb0ELi128EEEEEEEEEvNT_6ParamsE$_ZN4cute3eso3ESOILb0ELb0EJNS_6LayoutINS_5tupleIJNS3_IJNS_1CILi1EEENS3_IJS5_NS4_ILi2EEES6_EEEEEES6_NS3_IJS6_S6_EEEEEENS3_IJNS3_IJNS4_ILi0EEENS3_IJS5_NS4_ILi256EEEiEEEEEENS4_ILi2048EEENS3_IJiNS4_ILi4096EEEEEEEEEEENS_10ViewEngineINS_8smem_ptrIPjEEEEEEC2ERKSJ_RKSO_,@function
        .size           $_ZN7cutlass13device_kernelIN5flash19enable_sm80_to_sm89INS1_16FlashAttnBwdSm80INS1_25CollectiveMainloopBwdSm80ILi2ELi2EN4cute5tupleIJNS5_1CILi128EEES8_NS7_ILi64EEEEEENS_10bfloat16_tEfNS_4arch4Sm80ELb0ELb1ELb1ELb0ELb0ELb0ELb0ELb0ELi2ELi4ELi4ELi4ELb0EEENS1_21CollectiveEpilogueBwdISA_SB_SD_Li256ELb0ELb0ELi2EEENS1_19SingleTileSchedulerILb0ELb0ELb0ELi128EEEEEEEEEvNT_6ParamsE$_ZN4cute3eso3ESOILb0ELb0EJNS_6LayoutINS_5tupleIJNS3_IJNS_1CILi1EEENS3_IJS5_NS4_ILi2EEES6_EEEEEES6_NS3_IJS6_S6_EEEEEENS3_IJNS3_IJNS4_ILi0EEENS3_IJS5_NS4_ILi256EEEiEEEEEENS4_ILi2048EEENS3_IJiNS4_ILi4096EEEEEEEEEEENS_10ViewEngineINS_8smem_ptrIPjEEEEEEC2ERKSJ_RKSO_,($_ZN7cutlass13device_kernelIN5flash19enable_sm80_to_sm89INS1_16FlashAttnBwdSm80INS1_25CollectiveMainloopBwdSm80ILi2ELi2EN4cute5tupleIJNS5_1CILi128EEES8_NS7_ILi64EEEEEENS_10bfloat16_tEfNS_4arch4Sm80ELb0ELb1ELb1ELb0ELb0ELb0ELb0ELb0ELi2ELi4ELi4ELi4ELb0EEENS1_21CollectiveEpilogueBwdISA_SB_SD_Li256ELb0ELb0ELi2EEENS1_19SingleTileSchedulerILb0ELb0ELb0ELi128EEEEEEEEEvNT_6ParamsE$_ZN4cute3eso3ESOILb0ELb0EJNS_6LayoutINS_5tupleIJNS3_IJNS_1CILi2EEES5_EEENS4_ILi8EEES6_EEENS3_IJNS3_IJNS4_ILi1EEEiEEENS4_ILi1024EEENS3_IJiiEEEEEEEENS_10ViewEngineINS_8smem_ptrIPN7cutlass10bfloat16_tEEEEEEEC2ERKSE_RKSL_ - $_ZN7cutlass13device_kernelIN5flash19enable_sm80_to_sm89INS1_16FlashAttnBwdSm80INS1_25CollectiveMainloopBwdSm80ILi2ELi2EN4cute5tupleIJNS5_1CILi128EEES8_NS7_ILi64EEEEEENS_10bfloat16_tEfNS_4arch4Sm80ELb0ELb1ELb1ELb0ELb0ELb0ELb0ELb0ELi2ELi4ELi4ELi4ELb0EEENS1_21CollectiveEpilogueBwdISA_SB_SD_Li256ELb0ELb0ELi2EEENS1_19SingleTileSchedulerILb0ELb0ELb0ELi128EEEEEEEEEvNT_6ParamsE$_ZN4cute3eso3ESOILb0ELb0EJNS_6LayoutINS_5tupleIJNS3_IJNS_1CILi1EEENS3_IJS5_NS4_ILi2EEES6_EEEEEES6_NS3_IJS6_S6_EEEEEENS3_IJNS3_IJNS4_ILi0EEENS3_IJS5_NS4_ILi256EEEiEEEEEENS4_ILi2048EEENS3_IJiNS4_ILi4096EEEEEEEEEEENS_10ViewEngineINS_8smem_ptrIPjEEEEEEC2ERKSJ_RKSO_)
$_ZN7cutlass13device_kernelIN5flash19enable_sm80_to_sm89INS1_16FlashAttnBwdSm80INS1_25CollectiveMainloopBwdSm80ILi2ELi2EN4cute5tupleIJNS5_1CILi128EEES8_NS7_ILi64EEEEEENS_10bfloat16_tEfNS_4arch4Sm80ELb0ELb1ELb1ELb0ELb0ELb0ELb0ELb0ELi2ELi4ELi4ELi4ELb0EEENS1_21CollectiveEpilogueBwdISA_SB_SD_Li256ELb0ELb0ELi2EEENS1_19SingleTileSchedulerILb0ELb0ELb0ELi128EEEEEEEEEvNT_6ParamsE$_ZN4cute3eso3ESOILb0ELb0EJNS_6LayoutINS_5tupleIJNS3_IJNS_1CILi1EEENS3_IJS5_NS4_ILi2EEES6_EEEEEES6_NS3_IJS6_S6_EEEEEENS3_IJNS3_IJNS4_ILi0EEENS3_IJS5_NS4_ILi256EEEiEEEEEENS4_ILi2048EEENS3_IJiNS4_ILi4096EEEEEEEEEEENS_10ViewEngineINS_8smem_ptrIPjEEEEEEC2ERKSJ_RKSO_:
[----:B------:R-:W-:Y:S02]  /*6c70*/  IADD3 R5, R58, -c[0x0][0x20], RZ ;  /* 0x800008003a057a10 */ /* 0x000fe40007ffe0ff */
[----:B------:R-:W-:-:S03]  /*6c80*/  IADD3 R6, R43, -c[0x0][0x20], RZ ;  /* 0x800008002b067a10 */ /* 0x000fc60007ffe0ff */
[----:B------:R1:W-:Y:S04]  /*6c90*/  STL.64 [R5], R2 ;  /* 0x0000000205007387 */ /* 0x0003e80000100a00 */
[----:B------:R-:W2:Y:S01]  /*6ca0*/  LDL.64 R6, [R6] ;  /* 0x0000000006067983 */ /* 0x000ea20000100a00 */
[----:B------:R-:W-:Y:S02]  /*6cb0*/  IMAD.MOV.U32 R8, RZ, RZ, R4 ;  /* 0x000000ffff087224 */ /* 0x000fe400078e0004 */
[----:B------:R-:W-:Y:S01]  /*6cc0*/  IMAD.MOV.U32 R9, RZ, RZ, 0x0 ;  /* 0x00000000ff097424 */ /* 0x000fe200078e00ff */
[----:B--2---:R1:W-:Y:S03]  /*6cd0*/  STL.64 [R5+0x8], R6 ;  /* 0x0000080605007387 */ /* 0x0043e60000100a00 */
[----:B------:R-:W-:Y:S05]  /*6ce0*/  RET.REL.NODEC R8 `(_ZN7cutlass13device_kernelIN5flash19enable_sm80_to_sm89INS1_16FlashAttnBwdSm80INS1_25CollectiveMainloopBwdSm80ILi2ELi2EN4cute5tupleIJNS5_1CILi128EEES8_NS7_ILi64EEEEEENS_10bfloat16_tEfNS_4arch4Sm80ELb0ELb1ELb1ELb0ELb0ELb0ELb0ELb0ELi2ELi4ELi4ELi4ELb0EEENS1_21CollectiveEpilogueBwdISA_SB_SD_Li256ELb0ELb0ELi2EEENS1_19SingleTileSchedulerILb0ELb0ELb0ELi128EEEEEEEEEvNT_6ParamsE) ;  /* 0xffff931008007950 */ /* 0x000fea0003c3ffff */
        .type           $_ZN7cutlass13device_kernelIN5flash19enable_sm80_to_sm89INS1_16FlashAttnBwdSm80INS1_25CollectiveMainloopBwdSm80ILi2ELi2EN4cute5tupleIJNS5_1CILi128EEES8_NS7_ILi64EEEEEENS_10bfloat16_tEfNS_4arch4Sm80ELb0ELb1ELb1ELb0ELb0ELb0ELb0ELb0ELi2ELi4ELi4ELi4ELb0EEENS1_21CollectiveEpilogueBwdISA_SB_SD_Li256ELb0ELb0ELi2EEENS1_19SingleTileSchedulerILb0ELb0ELb0ELi128EEEEEEEEEvNT_6ParamsE$_ZN4cute3eso3ESOILb0ELb0EJNS_6LayoutINS_5tupleIJNS3_IJNS_1CILi2EEES5_EEENS4_ILi8EEES6_EEENS3_IJNS3_IJNS4_ILi1EEEiEEENS4_ILi1024EEENS3_IJiiEEEEEEEENS_10ViewEngineINS_8smem_ptrIPN7cutlass10bfloat16_tEEEEEEEC2ERKSE_RKSL_,@function
        .size           $_ZN7cutlass13device_kernelIN5flash19enable_sm80_to_sm89INS1_16FlashAttnBwdSm80INS1_25CollectiveMainloopBwdSm80ILi2ELi2EN4cute5tupleIJNS5_1CILi128EEES8_NS7_ILi64EEEEEENS_10bfloat16_tEfNS_4arch4Sm80ELb0ELb1ELb1ELb0ELb0ELb0ELb0ELb0ELi2ELi4ELi4ELi4ELb0EEENS1_21CollectiveEpilogueBwdISA_SB_SD_Li256ELb0ELb0ELi2EEENS1_19SingleTileSchedulerILb0ELb0ELb0ELi128EEEEEEEEEvNT_6ParamsE$_ZN4cute3eso3ESOILb0ELb0EJNS_6LayoutINS_5tupleIJNS3_IJNS_1CILi2EEES5_EEENS4_ILi8EEES6_EEENS3_IJNS3_IJNS4_ILi1EEEiEEENS4_ILi1024EEENS3_IJiiEEEEEEEENS_10ViewEngineINS_8smem_ptrIPN7cutlass10bfloat16_tEEEEEEEC2ERKSE_RKSL_,($_ZN7cutlass13device_kernelIN5flash19enable_sm80_to_sm89INS1_16FlashAttnBwdSm80INS1_25CollectiveMainloopBwdSm80ILi2ELi2EN4cute5tupleIJNS5_1CILi128EEES8_NS7_ILi64EEEEEENS_10bfloat16_tEfNS_4arch4Sm80ELb0ELb1ELb1ELb0ELb0ELb0ELb0ELb0ELi2ELi4ELi4ELi4ELb0EEENS1_21CollectiveEpilogueBwdISA_SB_SD_Li256ELb0ELb0ELi2EEENS1_19SingleTileSchedulerILb0ELb0ELb0ELi128EEEEEEEEEvNT_6ParamsE$_ZN4cute3eso3ESOILb0ELb0EJNS_6LayoutINS_5tupleIJNS3_IJNS_1CILi2EEES5_EEENS4_ILi8EEES6_EEENS3_IJNS3_IJNS4_ILi1EEEiEEENS4_ILi1024EEENS3_IJiiEEEEEEEEjEEC2ERKSE_RKj - $_ZN7cutlass13device_kernelIN5flash19enable_sm80_to_sm89INS1_16FlashAttnBwdSm80INS1_25CollectiveMainloopBwdSm80ILi2ELi2EN4cute5tupleIJNS5_1CILi128EEES8_NS7_ILi64EEEEEENS_10bfloat16_tEfNS_4arch4Sm80ELb0ELb1ELb1ELb0ELb0ELb0ELb0ELb0ELi2ELi4ELi4ELi4ELb0EEENS1_21CollectiveEpilogueBwdISA_SB_SD_Li256ELb0ELb0ELi2EEENS1_19SingleTileSchedulerILb0ELb0ELb0ELi128EEEEEEEEEvNT_6ParamsE$_ZN4cute3eso3ESOILb0ELb0EJNS_6LayoutINS_5tupleIJNS3_IJNS_1CILi2EEES5_EEENS4_ILi8EEES6_EEENS3_IJNS3_IJNS4_ILi1EEEiEEENS4_ILi1024EEENS3_IJiiEEEEEEEENS_10ViewEngineINS_8smem_ptrIPN7cutlass10bfloat16_tEEEEEEEC2ERKSE_RKSL_)
$_ZN7cutlass13device_kernelIN5flash19enable_sm80_to_sm89INS1_16FlashAttnBwdSm80INS1_25CollectiveMainloopBwdSm80ILi2ELi2EN4cute5tupleIJNS5_1CILi128EEES8_NS7_ILi64EEEEEENS_10bfloat16_tEfNS_4arch4Sm80ELb0ELb1ELb1ELb0ELb0ELb0ELb0ELb0ELi2ELi4ELi4ELi4ELb0EEENS1_21CollectiveEpilogueBwdISA_SB_SD_Li256ELb0ELb0ELi2EEENS1_19SingleTileSchedulerILb0ELb0ELb0ELi128EEEEEEEEEvNT_6ParamsE$_ZN4cute3eso3ESOILb0ELb0EJNS_6LayoutINS_5tupleIJNS3_IJNS_1CILi2EEES5_EEENS4_ILi8EEES6_EEENS3_IJNS3_IJNS4_ILi1EEEiEEENS4_ILi1024EEENS3_IJiiEEEEEEEENS_10ViewEngineINS_8smem_ptrIPN7cutlass10bfloat16_tEEEEEEEC2ERKSE_RKSL_:
[----:B------:R-:W-:Y:S02]  /*6cf0*/  IADD3 R3, R27, -c[0x0][0x20], RZ ;  /* 0x800008001b037a10 */ /* 0x000fe40007ffe0ff */
[----:B------:R-:W-:-:S03]  /*6d00*/  IADD3 R2, R26, -c[0x0][0x20], RZ ;  /* 0x800008001a027a10 */ /* 0x000fc60007ffe0ff */
[----:B------:R1:W-:Y:S04]  /*6d10*/  STL.64 [R3], R4 ;  /* 0x0000000403007387 */ /* 0x0003e80000100a00 */
[----:B------:R1:W-:Y:S04]  /*6d20*/  STL [R3+0x8], R16 ;  /* 0x0000081003007387 */ /* 0x0003e80000100800 */
[----:B------:R-:W2:Y:S01]  /*6d30*/  LDL.64 R8, [R2] ;  /* 0x0000000002087983 */ /* 0x000ea20000100a00 */
[----:B------:R-:W-:-:S03]  /*6d40*/  IMAD.MOV.U32 R7, RZ, RZ, 0x0 ;  /* 0x00000000ff077424 */ /* 0x000fc600078e00ff */
[----:B--2---:R1:W-:Y:S01]  /*6d50*/  STL.64 [R3+0x10], R8 ;  /* 0x0000100803007387 */ /* 0x0043e20000100a00 */
[----:B------:R-:W-:Y:S05]  /*6d60*/  RET.REL.NODEC R6 `(_ZN7cutlass13device_kernelIN5flash19enable_sm80_to_sm89INS1_16FlashAttnBwdSm80INS1_25CollectiveMainloopBwdSm80ILi2ELi2EN4cute5tupleIJNS5_1CILi128EEES8_NS7_ILi64EEEEEENS_10bfloat16_tEfNS_4arch4Sm80ELb0ELb1ELb1ELb0ELb0ELb0ELb0ELb0ELi2ELi4ELi4ELi4ELb0EEENS1_21CollectiveEpilogueBwdISA_SB_SD_Li256ELb0ELb0ELi2EEENS1_19SingleTileSchedulerILb0ELb0ELb0ELi128EEEEEEEEEvNT_6ParamsE) ;  /* 0xffff929006007950 */ /* 0x000fea0003c3ffff */
        .type           $_ZN7cutlass13device_kernelIN5flash19enable_sm80_to_sm89INS1_16FlashAttnBwdSm80INS1_25CollectiveMainloopBwdSm80ILi2ELi2EN4cute5tupleIJNS5_1CILi128EEES8_NS7_ILi64EEEEEENS_10bfloat16_tEfNS_4arch4Sm80ELb0ELb1ELb1ELb0ELb0ELb0ELb0ELb0ELi2ELi4ELi4ELi4ELb0EEENS1_21CollectiveEpilogueBwdISA_SB_SD_Li256ELb0ELb0ELi2EEENS1_19SingleTileSchedulerILb0ELb0ELb0ELi128EEEEEEEEEvNT_6ParamsE$_ZN4cute3eso3ESOILb0ELb0EJNS_6LayoutINS_5tupleIJNS3_IJNS_1CILi2EEES5_EEENS4_ILi8EEES6_EEENS3_IJNS3_IJNS4_ILi1EEEiEEENS4_ILi1024EEENS3_IJiiEEEEEEEEjEEC2ERKSE_RKj,@function
        .size           $_ZN7cutlass13device_kernelIN5flash19enable_sm80_to_sm89INS1_16FlashAttnBwdSm80INS1_25CollectiveMainloopBwdSm80ILi2ELi2EN4cute5tupleIJNS5_1CILi128EEES8_NS7_ILi64EEEEEENS_10bfloat16_tEfNS_4arch4Sm80ELb0ELb1ELb1ELb0ELb0ELb0ELb0ELb0ELi2ELi4ELi4ELi4ELb0EEENS1_21CollectiveEpilogueBwdISA_SB_SD_Li256ELb0ELb0ELi2EEENS1_19SingleTileSchedulerILb0ELb0ELb0ELi128EEEEEEEEEvNT_6ParamsE$_ZN4cute3eso3ESOILb0ELb0EJNS_6LayoutINS_5tupleIJNS3_IJNS_1CILi2EEES5_EEENS4_ILi8EEES6_EEENS3_IJNS3_IJNS4_ILi1EEEiEEENS4_ILi1024EEENS3_IJiiEEEEEEEEjEEC2ERKSE_RKj,($_ZN7cutlass13device_kernelIN5flash19enable_sm80_to_sm89INS1_16FlashAttnBwdSm80INS1_25CollectiveMainloopBwdSm80ILi2ELi2EN4cute5tupleIJNS5_1CILi128EEES8_NS7_ILi64EEEEEENS_10bfloat16_tEfNS_4arch4Sm80ELb0ELb1ELb1ELb0ELb0ELb0ELb0ELb0ELi2ELi4ELi4ELi4ELb0EEENS1_21CollectiveEpilogueBwdISA_SB_SD_Li256ELb0ELb0ELi2EEENS1_19SingleTileSchedulerILb0ELb0ELb0ELi128EEEEEEEEEvNT_6ParamsE$_ZN4cute3eso3ESOILb0ELb0EJNS_6LayoutINS_5tupleIJNS3_IJNS_1CILi2EEES5_EEES6_NS4_ILi8EEEEEENS3_IJNS3_IJiNS4_ILi512EEEEEENS3_IJiiEEENS4_ILi1024EEEEEEEENS_10ViewEngineINS_8smem_ptrIPN7cutlass10bfloat16_tEEEEEEEC2ERKSE_RKSL_ - $_ZN7cutlass13device_kernelIN5flash19enable_sm80_to_sm89INS1_16FlashAttnBwdSm80INS1_25CollectiveMainloopBwdSm80ILi2ELi2EN4cute5tupleIJNS5_1CILi128EEES8_NS7_ILi64EEEEEENS_10bfloat16_tEfNS_4arch4Sm80ELb0ELb1ELb1ELb0ELb0ELb0ELb0ELb0ELi2ELi4ELi4ELi4ELb0EEENS1_21CollectiveEpilogueBwdISA_SB_SD_Li256ELb0ELb0ELi2EEENS1_19SingleTileSchedulerILb0ELb0ELb0ELi128EEEEEEEEEvNT_6ParamsE$_ZN4cute3eso3ESOILb0ELb0EJNS_6LayoutINS_5tupleIJNS3_IJNS_1CILi2EEES5_EEENS4_ILi8EEES6_EEENS3_IJNS3_IJNS4_ILi1EEEiEEENS4_ILi1024EEENS3_IJiiEEEEEEEEjEEC2ERKSE_RKj)
$_ZN7cutlass13device_kernelIN5flash19enable_sm80_to_sm89INS1_16FlashAttnBwdSm80INS1_25CollectiveMainloopBwdSm80ILi2ELi2EN4cute5tupleIJNS5_1CILi128EEES8_NS7_ILi64EEEEEENS_10bfloat16_tEfNS_4arch4Sm80ELb0ELb1ELb1ELb0ELb0ELb0ELb0ELb0ELi2ELi4ELi4ELi4ELb0EEENS1_21CollectiveEpilogueBwdISA_SB_SD_Li256ELb0ELb0ELi2EEENS1_19SingleTileSchedulerILb0ELb0ELb0ELi128EEEEEEEEEvNT_6ParamsE$_ZN4cute3eso3ESOILb0ELb0EJNS_6LayoutINS_5tupleIJNS3_IJNS_1CILi2EEES5_EEENS4_ILi8EEES6_EEENS3_IJNS3_IJNS4_ILi1EEEiEEENS4_ILi1024EEENS3_IJiiEEEEEEEEjEEC2ERKSE_RKj:
        /* <DEDUP_REMOVED lines=9> */
[----:B------:R-:W-:Y:S05]  /*6e00*/  RET.REL.NODEC R10 `(_ZN7cutlass13device_kernelIN5flash19enable_sm80_to_sm89INS1_16FlashAttnBwdSm80INS1_25CollectiveMainloopBwdSm80ILi2ELi2EN4cute5tupleIJNS5_1CILi128EEES8_NS7_ILi64EEEEEENS_10bfloat16_tEfNS_4arch4Sm80ELb0ELb1ELb1ELb0ELb0ELb0ELb0ELb0ELi2ELi4ELi4ELi4ELb0EEENS1_21CollectiveEpilogueBwdISA_SB_SD_Li256ELb0ELb0ELi2EEENS1_19SingleTileSchedulerILb0ELb0ELb0ELi128EEEEEEEEEvNT_6ParamsE) ;  /* 0xffff91f00a007950 */ /* 0x000fea0003c3ffff */
        .type           $_ZN7cutlass13device_kernelIN5flash19enable_sm80_to_sm89INS1_16FlashAttnBwdSm80INS1_25CollectiveMainloopBwdSm80ILi2ELi2EN4cute5tupleIJNS5_1CILi128EEES8_NS7_ILi64EEEEEENS_10bfloat16_tEfNS_4arch4Sm80ELb0ELb1ELb1ELb0ELb0ELb0ELb0ELb0ELi2ELi4ELi4ELi4ELb0EEENS1_21CollectiveEpilogueBwdISA_SB_SD_Li256ELb0ELb0ELi2EEENS1_19SingleTileSchedulerILb0ELb0ELb0ELi128EEEEEEEEEvNT_6ParamsE$_ZN4cute3eso3ESOILb0ELb0EJNS_6LayoutINS_5tupleIJNS3_IJNS_1CILi2EEES5_EEES6_NS4_ILi8EEEEEENS3_IJNS3_IJiNS4_ILi512EEEEEENS3_IJiiEEENS4_ILi1024EEEEEEEENS_10ViewEngineINS_8smem_ptrIPN7cutlass10bfloat16_tEEEEEEEC2ERKSE_RKSL_,@function
        .size           $_ZN7cutlass13device_kernelIN5flash19enable_sm80_to_sm89INS1_16FlashAttnBwdSm80INS1_25CollectiveMainloopBwdSm80ILi2ELi2EN4cute5tupleIJNS5_1CILi128EEES8_NS7_ILi64EEEEEENS_10bfloat16_tEfNS_4arch4Sm80ELb0ELb1ELb1ELb0ELb0ELb0ELb0ELb0ELi2ELi4ELi4ELi4ELb0EEENS1_21CollectiveEpilogueBwdISA_SB_SD_Li256ELb0ELb0ELi2EEENS1_19SingleTileSchedulerILb0ELb0ELb0ELi128EEEEEEEEEvNT_6ParamsE$_ZN4cute3eso3ESOILb0ELb0EJNS_6LayoutINS_5tupleIJNS3_IJNS_1CILi2EEES5_EEES6_NS4_ILi8EEEEEENS3_IJNS3_IJiNS4_ILi512EEEEEENS3_IJiiEEENS4_ILi1024EEEEEEEENS_10ViewEngineINS_8smem_ptrIPN7cutlass10bfloat16_tEEEEEEEC2ERKSE_RKSL_,($_ZN7cutlass13device_kernelIN5flash19enable_sm80_to_sm89INS1_16FlashAttnBwdSm80INS1_25CollectiveMainloopBwdSm80ILi2ELi2EN4cute5tupleIJNS5_1CILi128EEES8_NS7_ILi64EEEEEENS_10bfloat16_tEfNS_4arch4Sm80ELb0ELb1ELb1ELb0ELb0ELb0ELb0ELb0ELi2ELi4ELi4ELi4ELb0EEENS1_21CollectiveEpilogueBwdISA_SB_SD_Li256ELb0ELb0ELi2EEENS1_19SingleTileSchedulerILb0ELb0ELb0ELi128EEEEEEEEEvNT_6ParamsE$_ZN4cute3eso3ESOILb0ELb0EJNS_6LayoutINS_5tupleIJNS3_IJNS_1CILi2EEES5_EEES6_NS4_ILi8EEEEEENS3_IJNS3_IJiNS4_ILi512EEEEEENS3_IJiiEEENS4_ILi1024EEEEEEEEjEEC2ERKSE_RKj - $_ZN7cutlass13device_kernelIN5flash19enable_sm80_to_sm89INS1_16FlashAttnBwdSm80INS1_25CollectiveMainloopBwdSm80ILi2ELi2EN4cute5tupleIJNS5_1CILi128EEES8_NS7_ILi64EEEEEENS_10bfloat16_tEfNS_4arch4Sm80ELb0ELb1ELb1ELb0ELb0ELb0ELb0ELb0ELi2ELi4ELi4ELi4ELb0EEENS1_21CollectiveEpilogueBwdISA_SB_SD_Li256ELb0ELb0ELi2EEENS1_19SingleTileSchedulerILb0ELb0ELb0ELi128EEEEEEEEEvNT_6ParamsE$_ZN4cute3eso3ESOILb0ELb0EJNS_6LayoutINS_5tupleIJNS3_IJNS_1CILi2EEES5_EEES6_NS4_ILi8EEEEEENS3_IJNS3_IJiNS4_ILi512EEEEEENS3_IJiiEEENS4_ILi1024EEEEEEEENS_10ViewEngineINS_8smem_ptrIPN7cutlass10bfloat16_tEEEEEEEC2ERKSE_RKSL_)
$_ZN7cutlass13device_kernelIN5flash19enable_sm80_to_sm89INS1_16FlashAttnBwdSm80INS1_25CollectiveMainloopBwdSm80ILi2ELi2EN4cute5tupleIJNS5_1CILi128EEES8_NS7_ILi64EEEEEENS_10bfloat16_tEfNS_4arch4Sm80ELb0ELb1ELb1ELb0ELb0ELb0ELb0ELb0ELi2ELi4ELi4ELi4ELb0EEENS1_21CollectiveEpilogueBwdISA_SB_SD_Li256ELb0ELb0ELi2EEENS1_19SingleTileSchedulerILb0ELb0ELb0ELi128EEEEEEEEEvNT_6ParamsE$_ZN4cute3eso3ESOILb0ELb0EJNS_6LayoutINS_5tupleIJNS3_IJNS_1CILi2EEES5_EEES6_NS4_ILi8EEEEEENS3_IJNS3_IJiNS4_ILi512EEEEEENS3_IJiiEEENS4_ILi1024EEEEEEEENS_10ViewEngineINS_8smem_ptrIPN7cutlass10bfloat16_tEEEEEEEC2ERKSE_RKSL_:
        /* <DEDUP_REMOVED lines=8> */
        .type           $_ZN7cutlass13device_kernelIN5flash19enable_sm80_to_sm89INS1_16FlashAttnBwdSm80INS1_25CollectiveMainloopBwdSm80ILi2ELi2EN4cute5tupleIJNS5_1CILi128EEES8_NS7_ILi64EEEEEENS_10bfloat16_tEfNS_4arch4Sm80ELb0ELb1ELb1ELb0ELb0ELb0ELb0ELb0ELi2ELi4ELi4ELi4ELb0EEENS1_21CollectiveEpilogueBwdISA_SB_SD_Li256ELb0ELb0ELi2EEENS1_19SingleTileSchedulerILb0ELb0ELb0ELi128EEEEEEEEEvNT_6ParamsE$_ZN4cute3eso3ESOILb0ELb0EJNS_6LayoutINS_5tupleIJNS3_IJNS_1CILi2EEES5_EEES6_NS4_ILi8EEEEEENS3_IJNS3_IJiNS4_ILi512EEEEEENS3_IJiiEEENS4_ILi1024EEEEEEEEjEEC2ERKSE_RKj,@function
        .size           $_ZN7cutlass13device_kernelIN5flash19enable_sm80_to_sm89INS1_16FlashAttnBwdSm80INS1_25CollectiveMainloopBwdSm80ILi2ELi2EN4cute5tupleIJNS5_1CILi128EEES8_NS7_ILi64EEEEEENS_10bfloat16_tEfNS_4arch4Sm80ELb0ELb1ELb1ELb0ELb0ELb0ELb0ELb0ELi2ELi4ELi4ELi4ELb0EEENS1_21CollectiveEpilogueBwdISA_SB_SD_Li256ELb0ELb0ELi2EEENS1_19SingleTileSchedulerILb0ELb0ELb0ELi128EEEEEEEEEvNT_6ParamsE$_ZN4cute3eso3ESOILb0ELb0EJNS_6LayoutINS_5tupleIJNS3_IJNS_1CILi2EEES5_EEES6_NS4_ILi8EEEEEENS3_IJNS3_IJiNS4_ILi512EEEEEENS3_IJiiEEENS4_ILi1024EEEEEEEEjEEC2ERKSE_RKj,($_ZN7cutlass13device_kernelIN5flash19enable_sm80_to_sm89INS1_16FlashAttnBwdSm80INS1_25CollectiveMainloopBwdSm80ILi2ELi2EN4cute5tupleIJNS5_1CILi128EEES8_NS7_ILi64EEEEEENS_10bfloat16_tEfNS_4arch4Sm80ELb0ELb1ELb1ELb0ELb0ELb0ELb0ELb0ELi2ELi4ELi4ELi4ELb0EEENS1_21CollectiveEpilogueBwdISA_SB_SD_Li256ELb0ELb0ELi2EEENS1_19SingleTileSchedulerILb0ELb0ELb0ELi128EEEEEEEEEvNT_6ParamsE$_ZN4cute3eso3ESOILb0ELb0EJNS_6LayoutINS_5tupleIJNS3_IJNS_1CILi2EEES5_S5_EEES5_NS3_IJNS3_IJS5_S5_EEES5_EEEEEENS3_IJNS3_IJNS4_ILi1EEENS4_ILi512EEEiEEENS4_ILi4096EEENS3_IJNS3_IJiiEEENS4_ILi8192EEEEEEEEEEENS_10ViewEngineINS_8smem_ptrIPN7cutlass10bfloat16_tEEEEEEEC2ERKSI_RKSP_ - $_ZN7cutlass13device_kernelIN5flash19enable_sm80_to_sm89INS1_16FlashAttnBwdSm80INS1_25CollectiveMainloopBwdSm80ILi2ELi2EN4cute5tupleIJNS5_1CILi128EEES8_NS7_ILi64EEEEEENS_10bfloat16_tEfNS_4arch4Sm80ELb0ELb1ELb1ELb0ELb0ELb0ELb0ELb0ELi2ELi4ELi4ELi4ELb0EEENS1_21CollectiveEpilogueBwdISA_SB_SD_Li256ELb0ELb0ELi2EEENS1_19SingleTileSchedulerILb0ELb0ELb0ELi128EEEEEEEEEvNT_6ParamsE$_ZN4cute3eso3ESOILb0ELb0EJNS_6LayoutINS_5tupleIJNS3_IJNS_1CILi2EEES5_EEES6_NS4_ILi8EEEEEENS3_IJNS3_IJiNS4_ILi512EEEEEENS3_IJiiEEENS4_ILi1024EEEEEEEEjEEC2ERKSE_RKj)
$_ZN7cutlass13device_kernelIN5flash19enable_sm80_to_sm89INS1_16FlashAttnBwdSm80INS1_25CollectiveMainloopBwdSm80ILi2ELi2EN4cute5tupleIJNS5_1CILi128EEES8_NS7_ILi64EEEEEENS_10bfloat16_tEfNS_4arch4Sm80ELb0ELb1ELb1ELb0ELb0ELb0ELb0ELb0ELi2ELi4ELi4ELi4ELb0EEENS1_21CollectiveEpilogueBwdISA_SB_SD_Li256ELb0ELb0ELi2EEENS1_19SingleTileSchedulerILb0ELb0ELb0ELi128EEEEEEEEEvNT_6ParamsE$_ZN4cute3eso3ESOILb0ELb0EJNS_6LayoutINS_5tupleIJNS3_IJNS_1CILi2EEES5_EEES6_NS4_ILi8EEEEEENS3_IJNS3_IJiNS4_ILi512EEEEEENS3_IJiiEEENS4_ILi1024EEEEEEEEjEEC2ERKSE_RKj:
        /* <DEDUP_REMOVED lines=10> */
        .type           $_ZN7cutlass13device_kernelIN5flash19enable_sm80_to_sm89INS1_16FlashAttnBwdSm80INS1_25CollectiveMainloopBwdSm80ILi2ELi2EN4cute5tupleIJNS5_1CILi128EEES8_NS7_ILi64EEEEEENS_10bfloat16_tEfNS_4arch4Sm80ELb0ELb1ELb1ELb0ELb0ELb0ELb0ELb0ELi2ELi4ELi4ELi4ELb0EEENS1_21CollectiveEpilogueBwdISA_SB_SD_Li256ELb0ELb0ELi2EEENS1_19SingleTileSchedulerILb0ELb0ELb0ELi128EEEEEEEEEvNT_6ParamsE$_ZN4cute3eso3ESOILb0ELb0EJNS_6LayoutINS_5tupleIJNS3_IJNS_1CILi2EEES5_S5_EEES5_NS3_IJNS3_IJS5_S5_EEES5_EEEEEENS3_IJNS3_IJNS4_ILi1EEENS4_ILi512EEEiEEENS4_ILi4096EEENS3_IJNS3_IJiiEEENS4_ILi8192EEEEEEEEEEENS_10ViewEngineINS_8smem_ptrIPN7cutlass10bfloat16_tEEEEEEEC2ERKSI_RKSP_,@function
        .size           $_ZN7cutlass13device_kernelIN5flash19enable_sm80_to_sm89INS1_16FlashAttnBwdSm80INS1_25CollectiveMainloopBwdSm80ILi2ELi2EN4cute5tupleIJNS5_1CILi128EEES8_NS7_ILi64EEEEEENS_10bfloat16_tEfNS_4arch4Sm80ELb0ELb1ELb1ELb0ELb0ELb0ELb0ELb0ELi2ELi4ELi4ELi4ELb0EEENS1_21CollectiveEpilogueBwdISA_SB_SD_Li256ELb0ELb0ELi2EEENS1_19SingleTileSchedulerILb0ELb0ELb0ELi128EEEEEEEEEvNT_6ParamsE$_ZN4cute3eso3ESOILb0ELb0EJNS_6LayoutINS_5tupleIJNS3_IJNS_1CILi2EEES5_S5_EEES5_NS3_IJNS3_IJS5_S5_EEES5_EEEEEENS3_IJNS3_IJNS4_ILi1EEENS4_ILi512EEEiEEENS4_ILi4096EEENS3_IJNS3_IJiiEEENS4_ILi8192EEEEEEEEEEENS_10ViewEngineINS_8smem_ptrIPN7cutlass10bfloat16_tEEEEEEEC2ERKSI_RKSP_,($_ZN7cutlass13device_kernelIN5flash19enable_sm80_to_sm89INS1_16FlashAttnBwdSm80INS1_25CollectiveMainloopBwdSm80ILi2ELi2EN4cute5tupleIJNS5_1CILi128EEES8_NS7_ILi64EEEEEENS_10bfloat16_tEfNS_4arch4Sm80ELb0ELb1ELb1ELb0ELb0ELb0ELb0ELb0ELi2ELi4ELi4ELi4ELb0EEENS1_21CollectiveEpilogueBwdISA_SB_SD_Li256ELb0ELb0ELi2EEENS1_19SingleTileSchedulerILb0ELb0ELb0ELi128EEEEEEEEEvNT_6ParamsE$_ZN4cute3eso3ESOILb0ELb0EJNS_6LayoutINS_5tupleIJNS3_IJNS_1CILi2EEES5_S5_EEES5_NS3_IJNS3_IJS5_S5_EEES5_EEEEEENS3_IJNS3_IJNS4_ILi1EEENS4_ILi512EEEiEEENS4_ILi4096EEENS3_IJNS3_IJiiEEENS4_ILi8192EEEEEEEEEEEjEEC2ERKSI_RKj - $_ZN7cutlass13device_kernelIN5flash19enable_sm80_to_sm89INS1_16FlashAttnBwdSm80INS1_25CollectiveMainloopBwdSm80ILi2ELi2EN4cute5tupleIJNS5_1CILi128EEES8_NS7_ILi64EEEEEENS_10bfloat16_tEfNS_4arch4Sm80ELb0ELb1ELb1ELb0ELb0ELb0ELb0ELb0ELi2ELi4ELi4ELi4ELb0EEENS1_21CollectiveEpilogueBwdISA_SB_SD_Li256ELb0ELb0ELi2EEENS1_19SingleTileSchedulerILb0ELb0ELb0ELi128EEEEEEEEEvNT_6ParamsE$_ZN4cute3eso3ESOILb0ELb0EJNS_6LayoutINS_5tupleIJNS3_IJNS_1CILi2EEES5_S5_EEES5_NS3_IJNS3_IJS5_S5_EEES5_EEEEEENS3_IJNS3_IJNS4_ILi1EEENS4_ILi512EEEiEEENS4_ILi4096EEENS3_IJNS3_IJiiEEENS4_ILi8192EEEEEEEEEEENS_10ViewEngineINS_8smem_ptrIPN7cutlass10bfloat16_tEEEEEEEC2ERKSI_RKSP_)
$_ZN7cutlass13device_kernelIN5flash19enable_sm80_to_sm89INS1_16FlashAttnBwdSm80INS1_25CollectiveMainloopBwdSm80ILi2ELi2EN4cute5tupleIJNS5_1CILi128EEES8_NS7_ILi64EEEEEENS_10bfloat16_tEfNS_4arch4Sm80ELb0ELb1ELb1ELb0ELb0ELb0ELb0ELb0ELi2ELi4ELi4ELi4ELb0EEENS1_21CollectiveEpilogueBwdISA_SB_SD_Li256ELb0ELb0ELi2EEENS1_19SingleTileSchedulerILb0ELb0ELb0ELi128EEEEEEEEEvNT_6ParamsE$_ZN4cute3eso3ESOILb0ELb0EJNS_6LayoutINS_5tupleIJNS3_IJNS_1CILi2EEES5_S5_EEES5_NS3_IJNS3_IJS5_S5_EEES5_EEEEEENS3_IJNS3_IJNS4_ILi1EEENS4_ILi512EEEiEEENS4_ILi4096EEENS3_IJNS3_IJiiEEENS4_ILi8192EEEEEEEEEEENS_10ViewEngineINS_8smem_ptrIPN7cutlass10bfloat16_tEEEEEEEC2ERKSI_RKSP_:
        /* <DEDUP_REMOVED lines=8> */
        .type           $_ZN7cutlass13device_kernelIN5flash19enable_sm80_to_sm89INS1_16FlashAttnBwdSm80INS1_25CollectiveMainloopBwdSm80ILi2ELi2EN4cute5tupleIJNS5_1CILi128EEES8_NS7_ILi64EEEEEENS_10bfloat16_tEfNS_4arch4Sm80ELb0ELb1ELb1ELb0ELb0ELb0ELb0ELb0ELi2ELi4ELi4ELi4ELb0EEENS1_21CollectiveEpilogueBwdISA_SB_SD_Li256ELb0ELb0ELi2EEENS1_19SingleTileSchedulerILb0ELb0ELb0ELi128EEEEEEEEEvNT_6ParamsE$_ZN4cute3eso3ESOILb0ELb0EJNS_6LayoutINS_5tupleIJNS3_IJNS_1CILi2EEES5_S5_EEES5_NS3_IJNS3_IJS5_S5_EEES5_EEEEEENS3_IJNS3_IJNS4_ILi1EEENS4_ILi512EEEiEEENS4_ILi4096EEENS3_IJNS3_IJiiEEENS4_ILi8192EEEEEEEEEEEjEEC2ERKSI_RKj,@function
        .size           $_ZN7cutlass13device_kernelIN5flash19enable_sm80_to_sm89INS1_16FlashAttnBwdSm80INS1_25CollectiveMainloopBwdSm80ILi2ELi2EN4cute5tupleIJNS5_1CILi128EEES8_NS7_ILi64EEEEEENS_10bfloat16_tEfNS_4arch4Sm80ELb0ELb1ELb1ELb0ELb0ELb0ELb0ELb0ELi2ELi4ELi4ELi4ELb0EEENS1_21CollectiveEpilogueBwdISA_SB_SD_Li256ELb0ELb0ELi2EEENS1_19SingleTileSchedulerILb0ELb0ELb0ELi128EEEEEEEEEvNT_6ParamsE$_ZN4cute3eso3ESOILb0ELb0EJNS_6LayoutINS_5tupleIJNS3_IJNS_1CILi2EEES5_S5_EEES5_NS3_IJNS3_IJS5_S5_EEES5_EEEEEENS3_IJNS3_IJNS4_ILi1EEENS4_ILi512EEEiEEENS4_ILi4096EEENS3_IJNS3_IJiiEEENS4_ILi8192EEEEEEEEEEEjEEC2ERKSI_RKj,($_ZN7cutlass13device_kernelIN5flash19enable_sm80_to_sm89INS1_16FlashAttnBwdSm80INS1_25CollectiveMainloopBwdSm80ILi2ELi2EN4cute5tupleIJNS5_1CILi128EEES8_NS7_ILi64EEEEEENS_10bfloat16_tEfNS_4arch4Sm80ELb0ELb1ELb1ELb0ELb0ELb0ELb0ELb0ELi2ELi4ELi4ELi4ELb0EEENS1_21CollectiveEpilogueBwdISA_SB_SD_Li256ELb0ELb0ELi2EEENS1_19SingleTileSchedulerILb0ELb0ELb0ELi128EEEEEEEEEvNT_6ParamsE$_ZN4cute3eso3ESOILb0ELb0EJNS_6LayoutINS_5tupleIJNS3_IJNS_1CILi2EEES5_S5_EEES5_NS3_IJS5_S5_EEEEEENS3_IJNS3_IJNS4_ILi1EEENS4_ILi512EEEiEEENS4_ILi4096EEENS3_IJiiEEEEEEEENS_10ViewEngineINS_8smem_ptrIPN7cutlass10bfloat16_tEEEEEEEC2ERKSF_RKSM_ - $_ZN7cutlass13device_kernelIN5flash19enable_sm80_to_sm89INS1_16FlashAttnBwdSm80INS1_25CollectiveMainloopBwdSm80ILi2ELi2EN4cute5tupleIJNS5_1CILi128EEES8_NS7_ILi64EEEEEENS_10bfloat16_tEfNS_4arch4Sm80ELb0ELb1ELb1ELb0ELb0ELb0ELb0ELb0ELi2ELi4ELi4ELi4ELb0EEENS1_21CollectiveEpilogueBwdISA_SB_SD_Li256ELb0ELb0ELi2EEENS1_19SingleTileSchedulerILb0ELb0ELb0ELi128EEEEEEEEEvNT_6ParamsE$_ZN4cute3eso3ESOILb0ELb0EJNS_6LayoutINS_5tupleIJNS3_IJNS_1CILi2EEES5_S5_EEES5_NS3_IJNS3_IJS5_S5_EEES5_EEEEEENS3_IJNS3_IJNS4_ILi1EEENS4_ILi512EEEiEEENS4_ILi4096EEENS3_IJNS3_IJiiEEENS4_ILi8192EEEEEEEEEEEjEEC2ERKSI_RKj)
$_ZN7cutlass13device_kernelIN5flash19enable_sm80_to_sm89INS1_16FlashAttnBwdSm80INS1_25CollectiveMainloopBwdSm80ILi2ELi2EN4cute5tupleIJNS5_1CILi128EEES8_NS7_ILi64EEEEEENS_10bfloat16_tEfNS_4arch4Sm80ELb0ELb1ELb1ELb0ELb0ELb0ELb0ELb0ELi2ELi4ELi4ELi4ELb0EEENS1_21CollectiveEpilogueBwdISA_SB_SD_Li256ELb0ELb0ELi2EEENS1_19SingleTileSchedulerILb0ELb0ELb0ELi128EEEEEEEEEvNT_6ParamsE$_ZN4cute3eso3ESOILb0ELb0EJNS_6LayoutINS_5tupleIJNS3_IJNS_1CILi2EEES5_S5_EEES5_NS3_IJNS3_IJS5_S5_EEES5_EEEEEENS3_IJNS3_IJNS4_ILi1EEENS4_ILi512EEEiEEENS4_ILi4096EEENS3_IJNS3_IJiiEEENS4_ILi8192EEEEEEEEEEEjEEC2ERKSI_RKj:
        /* <DEDUP_REMOVED lines=10> */
        .type           $_ZN7cutlass13device_kernelIN5flash19enable_sm80_to_sm89INS1_16FlashAttnBwdSm80INS1_25CollectiveMainloopBwdSm80ILi2ELi2EN4cute5tupleIJNS5_1CILi128EEES8_NS7_ILi64EEEEEENS_10bfloat16_tEfNS_4arch4Sm80ELb0ELb1ELb1ELb0ELb0ELb0ELb0ELb0ELi2ELi4ELi4ELi4ELb0EEENS1_21CollectiveEpilogueBwdISA_SB_SD_Li256ELb0ELb0ELi2EEENS1_19SingleTileSchedulerILb0ELb0ELb0ELi128EEEEEEEEEvNT_6ParamsE$_ZN4cute3eso3ESOILb0ELb0EJNS_6LayoutINS_5tupleIJNS3_IJNS_1CILi2EEES5_S5_EEES5_NS3_IJS5_S5_EEEEEENS3_IJNS3_IJNS4_ILi1EEENS4_ILi512EEEiEEENS4_ILi4096EEENS3_IJiiEEEEEEEENS_10ViewEngineINS_8smem_ptrIPN7cutlass10bfloat16_tEEEEEEEC2ERKSF_RKSM_,@function
        .size           $_ZN7cutlass13device_kernelIN5flash19enable_sm80_to_sm89INS1_16FlashAttnBwdSm80INS1_25CollectiveMainloopBwdSm80ILi2ELi2EN4cute5tupleIJNS5_1CILi128EEES8_NS7_ILi64EEEEEENS_10bfloat16_tEfNS_4arch4Sm80ELb0ELb1ELb1ELb0ELb0ELb0ELb0ELb0ELi2ELi4ELi4ELi4ELb0EEENS1_21CollectiveEpilogueBwdISA_SB_SD_Li256ELb0ELb0ELi2EEENS1_19SingleTileSchedulerILb0ELb0ELb0ELi128EEEEEEEEEvNT_6ParamsE$_ZN4cute3eso3ESOILb0ELb0EJNS_6LayoutINS_5tupleIJNS3_IJNS_1CILi2EEES5_S5_EEES5_NS3_IJS5_S5_EEEEEENS3_IJNS3_IJNS4_ILi1EEENS4_ILi512EEEiEEENS4_ILi4096EEENS3_IJiiEEEEEEEENS_10ViewEngineINS_8smem_ptrIPN7cutlass10bfloat16_tEEEEEEEC2ERKSF_RKSM_,($_ZN7cutlass13device_kernelIN5flash19enable_sm80_to_sm89INS1_16FlashAttnBwdSm80INS1_25CollectiveMainloopBwdSm80ILi2ELi2EN4cute5tupleIJNS5_1CILi128EEES8_NS7_ILi64EEEEEENS_10bfloat16_tEfNS_4arch4Sm80ELb0ELb1ELb1ELb0ELb0ELb0ELb0ELb0ELi2ELi4ELi4ELi4ELb0EEENS1_21CollectiveEpilogueBwdISA_SB_SD_Li256ELb0ELb0ELi2EEENS1_19SingleTileSchedulerILb0ELb0ELb0ELi128EEEEEEEEEvNT_6ParamsE$_ZN4cute3eso3ESOILb0ELb0EJNS_6LayoutINS_5tupleIJNS3_IJNS_1CILi2EEES5_S5_EEES5_NS3_IJS5_S5_EEEEEENS3_IJNS3_IJNS4_ILi1EEENS4_ILi512EEEiEEENS4_ILi4096EEENS3_IJiiEEEEEEEEjEEC2ERKSF_RKj - $_ZN7cutlass13device_kernelIN5flash19enable_sm80_to_sm89INS1_16FlashAttnBwdSm80INS1_25CollectiveMainloopBwdSm80ILi2ELi2EN4cute5tupleIJNS5_1CILi128EEES8_NS7_ILi64EEEEEENS_10bfloat16_tEfNS_4arch4Sm80ELb0ELb1ELb1ELb0ELb0ELb0ELb0ELb0ELi2ELi4ELi4ELi4ELb0EEENS1_21CollectiveEpilogueBwdISA_SB_SD_Li256ELb0ELb0ELi2EEENS1_19SingleTileSchedulerILb0ELb0ELb0ELi128EEEEEEEEEvNT_6ParamsE$_ZN4cute3eso3ESOILb0ELb0EJNS_6LayoutINS_5tupleIJNS3_IJNS_1CILi2EEES5_S5_EEES5_NS3_IJS5_S5_EEEEEENS3_IJNS3_IJNS4_ILi1EEENS4_ILi512EEEiEEENS4_ILi4096EEENS3_IJiiEEEEEEEENS_10ViewEngineINS_8smem_ptrIPN7cutlass10bfloat16_tEEEEEEEC2ERKSF_RKSM_)
$_ZN7cutlass13device_kernelIN5flash19enable_sm80_to_sm89INS1_16FlashAttnBwdSm80INS1_25CollectiveMainloopBwdSm80ILi2ELi2EN4cute5tupleIJNS5_1CILi128EEES8_NS7_ILi64EEEEEENS_10bfloat16_tEfNS_4arch4Sm80ELb0ELb1ELb1ELb0ELb0ELb0ELb0ELb0ELi2ELi4ELi4ELi4ELb0EEENS1_21CollectiveEpilogueBwdISA_SB_SD_Li256ELb0ELb0ELi2EEENS1_19SingleTileSchedulerILb0ELb0ELb0ELi128EEEEEEEEEvNT_6ParamsE$_ZN4cute3eso3ESOILb0ELb0EJNS_6LayoutINS_5tupleIJNS3_IJNS_1CILi2EEES5_S5_EEES5_NS3_IJS5_S5_EEEEEENS3_IJNS3_IJNS4_ILi1EEENS4_ILi512EEEiEEENS4_ILi4096EEENS3_IJiiEEEEEEEENS_10ViewEngineINS_8smem_ptrIPN7cutlass10bfloat16_tEEEEEEEC2ERKSF_RKSM_:
        /* <DEDUP_REMOVED lines=8> */
        .type           $_ZN7cutlass13device_kernelIN5flash19enable_sm80_to_sm89INS1_16FlashAttnBwdSm80INS1_25CollectiveMainloopBwdSm80ILi2ELi2EN4cute5tupleIJNS5_1CILi128EEES8_NS7_ILi64EEEEEENS_10bfloat16_tEfNS_4arch4Sm80ELb0ELb1ELb1ELb0ELb0ELb0ELb0ELb0ELi2ELi4ELi4ELi4ELb0EEENS1_21CollectiveEpilogueBwdISA_SB_SD_Li256ELb0ELb0ELi2EEENS1_19SingleTileSchedulerILb0ELb0ELb0ELi128EEEEEEEEEvNT_6ParamsE$_ZN4cute3eso3ESOILb0ELb0EJNS_6LayoutINS_5tupleIJNS3_IJNS_1CILi2EEES5_S5_EEES5_NS3_IJS5_S5_EEEEEENS3_IJNS3_IJNS4_ILi1EEENS4_ILi512EEEiEEENS4_ILi4096EEENS3_IJiiEEEEEEEEjEEC2ERKSF_RKj,@function
        .size           $_ZN7cutlass13device_kernelIN5flash19enable_sm80_to_sm89INS1_16FlashAttnBwdSm80INS1_25CollectiveMainloopBwdSm80ILi2ELi2EN4cute5tupleIJNS5_1CILi128EEES8_NS7_ILi64EEEEEENS_10bfloat16_tEfNS_4arch4Sm80ELb0ELb1ELb1ELb0ELb0ELb0ELb0ELb0ELi2ELi4ELi4ELi4ELb0EEENS1_21CollectiveEpilogueBwdISA_SB_SD_Li256ELb0ELb0ELi2EEENS1_19SingleTileSchedulerILb0ELb0ELb0ELi128EEEEEEEEEvNT_6ParamsE$_ZN4cute3eso3ESOILb0ELb0EJNS_6LayoutINS_5tupleIJNS3_IJNS_1CILi2EEES5_S5_EEES5_NS3_IJS5_S5_EEEEEENS3_IJNS3_IJNS4_ILi1EEENS4_ILi512EEEiEEENS4_ILi4096EEENS3_IJiiEEEEEEEEjEEC2ERKSF_RKj,($_ZN7cutlass13device_kernelIN5flash19enable_sm80_to_sm89INS1_16FlashAttnBwdSm80INS1_25CollectiveMainloopBwdSm80ILi2ELi2EN4cute5tupleIJNS5_1CILi128EEES8_NS7_ILi64EEEEEENS_10bfloat16_tEfNS_4arch4Sm80ELb0ELb1ELb1ELb0ELb0ELb0ELb0ELb0ELi2ELi4ELi4ELi4ELb0EEENS1_21CollectiveEpilogueBwdISA_SB_SD_Li256ELb0ELb0ELi2EEENS1_19SingleTileSchedulerILb0ELb0ELb0ELi128EEEEEEEEEvNT_6ParamsE$_ZN4cute3eso3ESOILb0ELb0EJNS_6LayoutINS_5tupleIJNS3_IJNS_1CILi8EEENS4_ILi1EEEEEENS3_IJNS4_ILi2EEEEEEEEENS3_IJNS3_IJS6_NS4_ILi0EEEEEENS3_IJiEEEEEEEENS_10ViewEngineINS_8smem_ptrIPN7cutlass10bfloat16_tEEEEEEEC2ERKSF_RKSM_ - $_ZN7cutlass13device_kernelIN5flash19enable_sm80_to_sm89INS1_16FlashAttnBwdSm80INS1_25CollectiveMainloopBwdSm80ILi2ELi2EN4cute5tupleIJNS5_1CILi128EEES8_NS7_ILi64EEEEEENS_10bfloat16_tEfNS_4arch4Sm80ELb0ELb1ELb1ELb0ELb0ELb0ELb0ELb0ELi2ELi4ELi4ELi4ELb0EEENS1_21CollectiveEpilogueBwdISA_SB_SD_Li256ELb0ELb0ELi2EEENS1_19SingleTileSchedulerILb0ELb0ELb0ELi128EEEEEEEEEvNT_6ParamsE$_ZN4cute3eso3ESOILb0ELb0EJNS_6LayoutINS_5tupleIJNS3_IJNS_1CILi2EEES5_S5_EEES5_NS3_IJS5_S5_EEEEEENS3_IJNS3_IJNS4_ILi1EEENS4_ILi512EEEiEEENS4_ILi4096EEENS3_IJiiEEEEEEEEjEEC2ERKSF_RKj)
$_ZN7cutlass13device_kernelIN5flash19enable_sm80_to_sm89INS1_16FlashAttnBwdSm80INS1_25CollectiveMainloopBwdSm80ILi2ELi2EN4cute5tupleIJNS5_1CILi128EEES8_NS7_ILi64EEEEEENS_10bfloat16_tEfNS_4arch4Sm80ELb0ELb1ELb1ELb0ELb0ELb0ELb0ELb0ELi2ELi4ELi4ELi4ELb0EEENS1_21CollectiveEpilogueBwdISA_SB_SD_Li256ELb0ELb0ELi2EEENS1_19SingleTileSchedulerILb0ELb0ELb0ELi128EEEEEEEEEvNT_6ParamsE$_ZN4cute3eso3ESOILb0ELb0EJNS_6LayoutINS_5tupleIJNS3_IJNS_1CILi2EEES5_S5_EEES5_NS3_IJS5_S5_EEEEEENS3_IJNS3_IJNS4_ILi1EEENS4_ILi512EEEiEEENS4_ILi4096EEENS3_IJiiEEEEEEEEjEEC2ERKSF_RKj:
        /* <DEDUP_REMOVED lines=10> */
        .type           $_ZN7cutlass13device_kernelIN5flash19enable_sm80_to_sm89INS1_16FlashAttnBwdSm80INS1_25CollectiveMainloopBwdSm80ILi2ELi2EN4cute5tupleIJNS5_1CILi128EEES8_NS7_ILi64EEEEEENS_10bfloat16_tEfNS_4arch4Sm80ELb0ELb1ELb1ELb0ELb0ELb0ELb0ELb0ELi2ELi4ELi4ELi4ELb0EEENS1_21CollectiveEpilogueBwdISA_SB_SD_Li256ELb0ELb0ELi2EEENS1_19SingleTileSchedulerILb0ELb0ELb0ELi128EEEEEEEEEvNT_6ParamsE$_ZN4cute3eso3ESOILb0ELb0EJNS_6LayoutINS_5tupleIJNS3_IJNS_1CILi8EEENS4_ILi1EEEEEENS3_IJNS4_ILi2EEEEEEEEENS3_IJNS3_IJS6_NS4_ILi0EEEEEENS3_IJiEEEEEEEENS_10ViewEngineINS_8smem_ptrIPN7cutlass10bfloat16_tEEEEEEEC2ERKSF_RKSM_,@function
        .size           $_ZN7cutlass13device_kernelIN5flash19enable_sm80_to_sm89INS1_16FlashAttnBwdSm80INS1_25CollectiveMainloopBwdSm80ILi2ELi2EN4cute5tupleIJNS5_1CILi128EEES8_NS7_ILi64EEEEEENS_10bfloat16_tEfNS_4arch4Sm80ELb0ELb1ELb1ELb0ELb0ELb0ELb0ELb0ELi2ELi4ELi4ELi4ELb0EEENS1_21CollectiveEpilogueBwdISA_SB_SD_Li256ELb0ELb0ELi2EEENS1_19SingleTileSchedulerILb0ELb0ELb0ELi128EEEEEEEEEvNT_6ParamsE$_ZN4cute3eso3ESOILb0ELb0EJNS_6LayoutINS_5tupleIJNS3_IJNS_1CILi8EEENS4_ILi1EEEEEENS3_IJNS4_ILi2EEEEEEEEENS3_IJNS3_IJS6_NS4_ILi0EEEEEENS3_IJiEEEEEEEENS_10ViewEngineINS_8smem_ptrIPN7cutlass10bfloat16_tEEEEEEEC2ERKSF_RKSM_,($_ZN7cutlass13device_kernelIN5flash19enable_sm80_to_sm89INS1_16FlashAttnBwdSm80INS1_25CollectiveMainloopBwdSm80ILi2ELi2EN4cute5tupleIJNS5_1CILi128EEES8_NS7_ILi64EEEEEENS_10bfloat16_tEfNS_4arch4Sm80ELb0ELb1ELb1ELb0ELb0ELb0ELb0ELb0ELi2ELi4ELi4ELi4ELb0EEENS1_21CollectiveEpilogueBwdISA_SB_SD_Li256ELb0ELb0ELi2EEENS1_19SingleTileSchedulerILb0ELb0ELb0ELi128EEEEEEEEEvNT_6ParamsE$_ZN4cute3eso3ESOILb0ELb0EJNS_6LayoutINS_5tupleIJNS3_IJNS_1CILi8EEENS4_ILi1EEEEEENS4_ILi2EEEEEENS3_IJNS3_IJS6_NS4_ILi0EEEEEEiEEEEENS_10ViewEngineINS_8smem_ptrIPN7cutlass10bfloat16_tEEEEEEEC2ERKSD_RKSK_ - $_ZN7cutlass13device_kernelIN5flash19enable_sm80_to_sm89INS1_16FlashAttnBwdSm80INS1_25CollectiveMainloopBwdSm80ILi2ELi2EN4cute5tupleIJNS5_1CILi128EEES8_NS7_ILi64EEEEEENS_10bfloat16_tEfNS_4arch4Sm80ELb0ELb1ELb1ELb0ELb0ELb0ELb0ELb0ELi2ELi4ELi4ELi4ELb0EEENS1_21CollectiveEpilogueBwdISA_SB_SD_Li256ELb0ELb0ELi2EEENS1_19SingleTileSchedulerILb0ELb0ELb0ELi128EEEEEEEEEvNT_6ParamsE$_ZN4cute3eso3ESOILb0ELb0EJNS_6LayoutINS_5tupleIJNS3_IJNS_1CILi8EEENS4_ILi1EEEEEENS3_IJNS4_ILi2EEEEEEEEENS3_IJNS3_IJS6_NS4_ILi0EEEEEENS3_IJiEEEEEEEENS_10ViewEngineINS_8smem_ptrIPN7cutlass10bfloat16_tEEEEEEEC2ERKSF_RKSM_)
$_ZN7cutlass13device_kernelIN5flash19enable_sm80_to_sm89INS1_16FlashAttnBwdSm80INS1_25CollectiveMainloopBwdSm80ILi2ELi2EN4cute5tupleIJNS5_1CILi128EEES8_NS7_ILi64EEEEEENS_10bfloat16_tEfNS_4arch4Sm80ELb0ELb1ELb1ELb0ELb0ELb0ELb0ELb0ELi2ELi4ELi4ELi4ELb0EEENS1_21CollectiveEpilogueBwdISA_SB_SD_Li256ELb0ELb0ELi2EEENS1_19SingleTileSchedulerILb0ELb0ELb0ELi128EEEEEEEEEvNT_6ParamsE$_ZN4cute3eso3ESOILb0ELb0EJNS_6LayoutINS_5tupleIJNS3_IJNS_1CILi8EEENS4_ILi1EEEEEENS3_IJNS4_ILi2EEEEEEEEENS3_IJNS3_IJS6_NS4_ILi0EEEEEENS3_IJiEEEEEEEENS_10ViewEngineINS_8smem_ptrIPN7cutlass10bfloat16_tEEEEEEEC2ERKSF_RKSM_:
[----:B------:R-:W-:Y:S02]  /*7170*/  IADD3 R3, R69, -c[0x0][0x20], RZ ;  /* 0x8000080045037a10 */ /* 0x000fe40007ffe0ff */
[----:B------:R-:W-:-:S03]  /*7180*/  IADD3 R2, R61, -c[0x0][0x20], RZ ;  /* 0x800008003d027a10 */ /* 0x000fc60007ffe0ff */
[----:B------:R1:W-:Y:S04]  /*7190*/  STL [R3], R8 ;  /* 0x0000000803007387 */ /* 0x0003e80000100800 */
[----:B------:R-:W2:Y:S01]  /*71a0*/  LDL.64 R10, [R2] ;  /* 0x00000000020a7983 */ /* 0x000ea20000100a00 */
[----:B------:R-:W-:-:S03]  /*71b0*/  IMAD.MOV.U32 R7, RZ, RZ, 0x0 ;  /* 0x00000000ff077424 */ /* 0x000fc600078e00ff */
[----:B--2---:R1:W-:Y:S01]  /*71c0*/  STL.64 [R3+0x8], R10 ;  /* 0x0000080a03007387 */ /* 0x0043e20000100a00 */
[----:B------:R-:W-:Y:S05]  /*71d0*/  RET.REL.NODEC R6 `(_ZN7cutlass13device_kernelIN5flash19enable_sm80_to_sm89INS1_16FlashAttnBwdSm80INS1_25CollectiveMainloopBwdSm80ILi2ELi2EN4cute5tupleIJNS5_1CILi128EEES8_NS7_ILi64EEEEEENS_10bfloat16_tEfNS_4arch4Sm80ELb0ELb1ELb1ELb0ELb0ELb0ELb0ELb0ELi2ELi4ELi4ELi4ELb0EEENS1_21CollectiveEpilogueBwdISA_SB_SD_Li256ELb0ELb0ELi2EEENS1_19SingleTileSchedulerILb0ELb0ELb0ELi128EEEEEEEEEvNT_6ParamsE) ;  /* 0xffff8e2006007950 */ /* 0x000fea0003c3ffff */
        .type           $_ZN7cutlass13device_kernelIN5flash19enable_sm80_to_sm89INS1_16FlashAttnBwdSm80INS1_25CollectiveMainloopBwdSm80ILi2ELi2EN4cute5tupleIJNS5_1CILi128EEES8_NS7_ILi64EEEEEENS_10bfloat16_tEfNS_4arch4Sm80ELb0ELb1ELb1ELb0ELb0ELb0ELb0ELb0ELi2ELi4ELi4ELi4ELb0EEENS1_21CollectiveEpilogueBwdISA_SB_SD_Li256ELb0ELb0ELi2EEENS1_19SingleTileSchedulerILb0ELb0ELb0ELi128EEEEEEEEEvNT_6ParamsE$_ZN4cute3eso3ESOILb0ELb0EJNS_6LayoutINS_5tupleIJNS3_IJNS_1CILi8EEENS4_ILi1EEEEEENS4_ILi2EEEEEENS3_IJNS3_IJS6_NS4_ILi0EEEEEEiEEEEENS_10ViewEngineINS_8smem_ptrIPN7cutlass10bfloat16_tEEEEEEEC2ERKSD_RKSK_,@function
        .size           $_ZN7cutlass13device_kernelIN5flash19enable_sm80_to_sm89INS1_16FlashAttnBwdSm80INS1_25CollectiveMainloopBwdSm80ILi2ELi2EN4cute5tupleIJNS5_1CILi128EEES8_NS7_ILi64EEEEEENS_10bfloat16_tEfNS_4arch4Sm80ELb0ELb1ELb1ELb0ELb0ELb0ELb0ELb0ELi2ELi4ELi4ELi4ELb0EEENS1_21CollectiveEpilogueBwdISA_SB_SD_Li256ELb0ELb0ELi2EEENS1_19SingleTileSchedulerILb0ELb0ELb0ELi128EEEEEEEEEvNT_6ParamsE$_ZN4cute3eso3ESOILb0ELb0EJNS_6LayoutINS_5tupleIJNS3_IJNS_1CILi8EEENS4_ILi1EEEEEENS4_ILi2EEEEEENS3_IJNS3_IJS6_NS4_ILi0EEEEEEiEEEEENS_10ViewEngineINS_8smem_ptrIPN7cutlass10bfloat16_tEEEEEEEC2ERKSD_RKSK_,($_ZN7cutlass13device_kernelIN5flash19enable_sm80_to_sm89INS1_16FlashAttnBwdSm80INS1_25CollectiveMainloopBwdSm80ILi2ELi2EN4cute5tupleIJNS5_1CILi128EEES8_NS7_ILi64EEEEEENS_10bfloat16_tEfNS_4arch4Sm80ELb0ELb1ELb1ELb0ELb0ELb0ELb0ELb0ELi2ELi4ELi4ELi4ELb0EEENS1_21CollectiveEpilogueBwdISA_SB_SD_Li256ELb0ELb0ELi2EEENS1_19SingleTileSchedulerILb0ELb0ELb0ELi128EEEEEEEEEvNT_6ParamsE$_ZN4cute3eso3ESOILb0ELb0EJNS_6LayoutINS_5tupleIJNS3_IJNS_1CILi8EEENS4_ILi1EEEEEENS4_ILi2EEEEEENS3_IJNS3_IJS6_NS4_ILi0EEEEEEiEEEEEiEEC2ERKSD_RKi - $_ZN7cutlass13device_kernelIN5flash19enable_sm80_to_sm89INS1_16FlashAttnBwdSm80INS1_25CollectiveMainloopBwdSm80ILi2ELi2EN4cute5tupleIJNS5_1CILi128EEES8_NS7_ILi64EEEEEENS_10bfloat16_tEfNS_4arch4Sm80ELb0ELb1ELb1ELb0ELb0ELb0ELb0ELb0ELi2ELi4ELi4ELi4ELb0EEENS1_21CollectiveEpilogueBwdISA_SB_SD_Li256ELb0ELb0ELi2EEENS1_19SingleTileSchedulerILb0ELb0ELb0ELi128EEEEEEEEEvNT_6ParamsE$_ZN4cute3eso3ESOILb0ELb0EJNS_6LayoutINS_5tupleIJNS3_IJNS_1CILi8EEENS4_ILi1EEEEEENS4_ILi2EEEEEENS3_IJNS3_IJS6_NS4_ILi0EEEEEEiEEEEENS_10ViewEngineINS_8smem_ptrIPN7cutlass10bfloat16_tEEEEEEEC2ERKSD_RKSK_)
$_ZN7cutlass13device_kernelIN5flash19enable_sm80_to_sm89INS1_16FlashAttnBwdSm80INS1_25CollectiveMainloopBwdSm80ILi2ELi2EN4cute5tupleIJNS5_1CILi128EEES8_NS7_ILi64EEEEEENS_10bfloat16_tEfNS_4arch4Sm80ELb0ELb1ELb1ELb0ELb0ELb0ELb0ELb0ELi2ELi4ELi4ELi4ELb0EEENS1_21CollectiveEpilogueBwdISA_SB_SD_Li256ELb0ELb0ELi2EEENS1_19SingleTileSchedulerILb0ELb0ELb0ELi128EEEEEEEEEvNT_6ParamsE$_ZN4cute3eso3ESOILb0ELb0EJNS_6LayoutINS_5tupleIJNS3_IJNS_1CILi8EEENS4_ILi1EEEEEENS4_ILi2EEEEEENS3_IJNS3_IJS6_NS4_ILi0EEEEEEiEEEEENS_10ViewEngineINS_8smem_ptrIPN7cutlass10bfloat16_tEEEEEEEC2ERKSD_RKSK_:
[----:B------:R-:W-:Y:S02]  /*71e0*/  IADD3 R3, R69, -c[0x0][0x20], RZ ;  /* 0x8000080045037a10 */ /* 0x000fe40007ffe0ff */
[----:B------:R-:W-:-:S03]  /*71f0*/  IADD3 R2, R61, -c[0x0][0x20], RZ ;  /* 0x800008003d027a10 */ /* 0x000fc60007ffe0ff */
[----:B------:R1:W-:Y:S04]  /*7200*/  STL [R3], R6 ;  /* 0x0000000603007387 */ /* 0x0003e80000100800 */
[----:B------:R-:W2:Y:S01]  /*7210*/  LDL.64 R8, [R2] ;  /* 0x0000000002087983 */ /* 0x000ea20000100a00 */
[----:B------:R-:W-:-:S03]  /*7220*/  IMAD.MOV.U32 R5, RZ, RZ, 0x0 ;  /* 0x00000000ff057424 */ /* 0x000fc600078e00ff */
[----:B--2---:R1:W-:Y:S01]  /*7230*/  STL.64 [R3+0x8], R8 ;  /* 0x0000080803007387 */ /* 0x0043e20000100a00 */
[----:B------:R-:W-:Y:S05]  /*7240*/  RET.REL.NODEC R4 `(_ZN7cutlass13device_kernelIN5flash19enable_sm80_to_sm89INS1_16FlashAttnBwdSm80INS1_25CollectiveMainloopBwdSm80ILi2ELi2EN4cute5tupleIJNS5_1CILi128EEES8_NS7_ILi64EEEEEENS_10bfloat16_tEfNS_4arch4Sm80ELb0ELb1ELb1ELb0ELb0ELb0ELb0ELb0ELi2ELi4ELi4ELi4ELb0EEENS1_21CollectiveEpilogueBwdISA_SB_SD_Li256ELb0ELb0ELi2EEENS1_19SingleTileSchedulerILb0ELb0ELb0ELi128EEEEEEEEEvNT_6ParamsE) ;  /* 0xffff8db004007950 */ /* 0x000fea0003c3ffff */
        .type           $_ZN7cutlass13device_kernelIN5flash19enable_sm80_to_sm89INS1_16FlashAttnBwdSm80INS1_25CollectiveMainloopBwdSm80ILi2ELi2EN4cute5tupleIJNS5_1CILi128EEES8_NS7_ILi64EEEEEENS_10bfloat16_tEfNS_4arch4Sm80ELb0ELb1ELb1ELb0ELb0ELb0ELb0ELb0ELi2ELi4ELi4ELi4ELb0EEENS1_21CollectiveEpilogueBwdISA_SB_SD_Li256ELb0ELb0ELi2EEENS1_19SingleTileSchedulerILb0ELb0ELb0ELi128EEEEEEEEEvNT_6ParamsE$_ZN4cute3eso3ESOILb0ELb0EJNS_6LayoutINS_5tupleIJNS3_IJNS_1CILi8EEENS4_ILi1EEEEEENS4_ILi2EEEEEENS3_IJNS3_IJS6_NS4_ILi0EEEEEEiEEEEEiEEC2ERKSD_RKi,@function
        .size           $_ZN7cutlass13device_kernelIN5flash19enable_sm80_to_sm89INS1_16FlashAttnBwdSm80INS1_25CollectiveMainloopBwdSm80ILi2ELi2EN4cute5tupleIJNS5_1CILi128EEES8_NS7_ILi64EEEEEENS_10bfloat16_tEfNS_4arch4Sm80ELb0ELb1ELb1ELb0ELb0ELb0ELb0ELb0ELi2ELi4ELi4ELi4ELb0EEENS1_21CollectiveEpilogueBwdISA_SB_SD_Li256ELb0ELb0ELi2EEENS1_19SingleTileSchedulerILb0ELb0ELb0ELi128EEEEEEEEEvNT_6ParamsE$_ZN4cute3eso3ESOILb0ELb0EJNS_6LayoutINS_5tupleIJNS3_IJNS_1CILi8EEENS4_ILi1EEEEEENS4_ILi2EEEEEENS3_IJNS3_IJS6_NS4_ILi0EEEEEEiEEEEEiEEC2ERKSD_RKi,($_ZN7cutlass13device_kernelIN5flash19enable_sm80_to_sm89INS1_16FlashAttnBwdSm80INS1_25CollectiveMainloopBwdSm80ILi2ELi2EN4cute5tupleIJNS5_1CILi128EEES8_NS7_ILi64EEEEEENS_10bfloat16_tEfNS_4arch4Sm80ELb0ELb1ELb1ELb0ELb0ELb0ELb0ELb0ELi2ELi4ELi4ELi4ELb0EEENS1_21CollectiveEpilogueBwdISA_SB_SD_Li256ELb0ELb0ELi2EEENS1_19SingleTileSchedulerILb0ELb0ELb0ELi128EEEEEEEEEvNT_6ParamsE$_ZN4cute3eso3ESOILb0ELb0EJNS_6LayoutINS_5tupleIJNS3_IJNS_1CILi8EEENS4_ILi1EEEEEENS4_ILi2EEENS3_IJS8_S8_EEEEEENS3_IJNS3_IJS6_NS4_ILi0EEEEEENS4_ILi4096EEENS3_IJiiEEEEEEEENS_10ViewEngineINS_8smem_ptrIPN7cutlass10bfloat16_tEEEEEEEC2ERKSG_RKSN_ - $_ZN7cutlass13device_kernelIN5flash19enable_sm80_to_sm89INS1_16FlashAttnBwdSm80INS1_25CollectiveMainloopBwdSm80ILi2ELi2EN4cute5tupleIJNS5_1CILi128EEES8_NS7_ILi64EEEEEENS_10bfloat16_tEfNS_4arch4Sm80ELb0ELb1ELb1ELb0ELb0ELb0ELb0ELb0ELi2ELi4ELi4ELi4ELb0EEENS1_21CollectiveEpilogueBwdISA_SB_SD_Li256ELb0ELb0ELi2EEENS1_19SingleTileSchedulerILb0ELb0ELb0ELi128EEEEEEEEEvNT_6ParamsE$_ZN4cute3eso3ESOILb0ELb0EJNS_6LayoutINS_5tupleIJNS3_IJNS_1CILi8EEENS4_ILi1EEEEEENS4_ILi2EEEEEENS3_IJNS3_IJS6_NS4_ILi0EEEEEEiEEEEEiEEC2ERKSD_RKi)
$_ZN7cutlass13device_kernelIN5flash19enable_sm80_to_sm89INS1_16FlashAttnBwdSm80INS1_25CollectiveMainloopBwdSm80ILi2ELi2EN4cute5tupleIJNS5_1CILi128EEES8_NS7_ILi64EEEEEENS_10bfloat16_tEfNS_4arch4Sm80ELb0ELb1ELb1ELb0ELb0ELb0ELb0ELb0ELi2ELi4ELi4ELi4ELb0EEENS1_21CollectiveEpilogueBwdISA_SB_SD_Li256ELb0ELb0ELi2EEENS1_19SingleTileSchedulerILb0ELb0ELb0ELi128EEEEEEEEEvNT_6ParamsE$_ZN4cute3eso3ESOILb0ELb0EJNS_6LayoutINS_5tupleIJNS3_IJNS_1CILi8EEENS4_ILi1EEEEEENS4_ILi2EEEEEENS3_IJNS3_IJS6_NS4_ILi0EEEEEEiEEEEEiEEC2ERKSD_RKi:
[----:B------:R-:W-:Y:S02]  /*7250*/  IADD3 R3, R60, -c[0x0][0x20], RZ ;  /* 0x800008003c037a10 */ /* 0x000fe40007ffe0ff */
[----:B------:R-:W-:-:S03]  /*7260*/  IADD3 R2, R63, -c[0x0][0x20], RZ ;  /* 0x800008003f027a10 */ /* 0x000fc60007ffe0ff */
[----:B------:R1:W-:Y:S04]  /*7270*/  STL [R3], R6 ;  /* 0x0000000603007387 */ /* 0x0003e80000100800 */
[----:B------:R-:W2:Y:S01]  /*7280*/  LDL R2, [R2] ;  /* 0x0000000002027983 */ /* 0x000ea20000100800 */
[----:B------:R-:W-:-:S03]  /*7290*/  IMAD.MOV.U32 R5, RZ, RZ, 0x0 ;  /* 0x00000000ff057424 */ /* 0x000fc600078e00ff */
[----:B--2---:R1:W-:Y:S01]  /*72a0*/  STL [R3+0x4], R2 ;  /* 0x0000040203007387 */ /* 0x0043e20000100800 */
[----:B------:R-:W-:Y:S05]  /*72b0*/  RET.REL.NODEC R4 `(_ZN7cutlass13device_kernelIN5flash19enable_sm80_to_sm89INS1_16FlashAttnBwdSm80INS1_25CollectiveMainloopBwdSm80ILi2ELi2EN4cute5tupleIJNS5_1CILi128EEES8_NS7_ILi64EEEEEENS_10bfloat16_tEfNS_4arch4Sm80ELb0ELb1ELb1ELb0ELb0ELb0ELb0ELb0ELi2ELi4ELi4ELi4ELb0EEENS1_21CollectiveEpilogueBwdISA_SB_SD_Li256ELb0ELb0ELi2EEENS1_19SingleTileSchedulerILb0ELb0ELb0ELi128EEEEEEEEEvNT_6ParamsE) ;  /* 0xffff8d4004007950 */ /* 0x000fea0003c3ffff */
        .type           $_ZN7cutlass13device_kernelIN5flash19enable_sm80_to_sm89INS1_16FlashAttnBwdSm80INS1_25CollectiveMainloopBwdSm80ILi2ELi2EN4cute5tupleIJNS5_1CILi128EEES8_NS7_ILi64EEEEEENS_10bfloat16_tEfNS_4arch4Sm80ELb0ELb1ELb1ELb0ELb0ELb0ELb0ELb0ELi2ELi4ELi4ELi4ELb0EEENS1_21CollectiveEpilogueBwdISA_SB_SD_Li256ELb0ELb0ELi2EEENS1_19SingleTileSchedulerILb0ELb0ELb0ELi128EEEEEEEEEvNT_6ParamsE$_ZN4cute3eso3ESOILb0ELb0EJNS_6LayoutINS_5tupleIJNS3_IJNS_1CILi8EEENS4_ILi1EEEEEENS4_ILi2EEENS3_IJS8_S8_EEEEEENS3_IJNS3_IJS6_NS4_ILi0EEEEEENS4_ILi4096EEENS3_IJiiEEEEEEEENS_10ViewEngineINS_8smem_ptrIPN7cutlass10bfloat16_tEEEEEEEC2ERKSG_RKSN_,@function
        .size           $_ZN7cutlass13device_kernelIN5flash19enable_sm80_to_sm89INS1_16FlashAttnBwdSm80INS1_25CollectiveMainloopBwdSm80ILi2ELi2EN4cute5tupleIJNS5_1CILi128EEES8_NS7_ILi64EEEEEENS_10bfloat16_tEfNS_4arch4Sm80ELb0ELb1ELb1ELb0ELb0ELb0ELb0ELb0ELi2ELi4ELi4ELi4ELb0EEENS1_21CollectiveEpilogueBwdISA_SB_SD_Li256ELb0ELb0ELi2EEENS1_19SingleTileSchedulerILb0ELb0ELb0ELi128EEEEEEEEEvNT_6ParamsE$_ZN4cute3eso3ESOILb0ELb0EJNS_6LayoutINS_5tupleIJNS3_IJNS_1CILi8EEENS4_ILi1EEEEEENS4_ILi2EEENS3_IJS8_S8_EEEEEENS3_IJNS3_IJS6_NS4_ILi0EEEEEENS4_ILi4096EEENS3_IJiiEEEEEEEENS_10ViewEngineINS_8smem_ptrIPN7cutlass10bfloat16_tEEEEEEEC2ERKSG_RKSN_,($_ZN7cutlass13device_kernelIN5flash19enable_sm80_to_sm89INS1_16FlashAttnBwdSm80INS1_25CollectiveMainloopBwdSm80ILi2ELi2EN4cute5tupleIJNS5_1CILi128EEES8_NS7_ILi64EEEEEENS_10bfloat16_tEfNS_4arch4Sm80ELb0ELb1ELb1ELb0ELb0ELb0ELb0ELb0ELi2ELi4ELi4ELi4ELb0EEENS1_21CollectiveEpilogueBwdISA_SB_SD_Li256ELb0ELb0ELi2EEENS1_19SingleTileSchedulerILb0ELb0ELb0ELi128EEEEEEEEEvNT_6ParamsE$_ZN4cute3eso3ESOILb0ELb0EJNS_6LayoutINS_5tupleIJNS3_IJNS_1CILi8EEENS4_ILi1EEEEEENS4_ILi2EEENS3_IJS8_S8_EEEEEENS3_IJNS3_IJS6_NS4_ILi0EEEEEENS4_ILi4096EEENS3_IJiiEEEEEEEEiEEC2ERKSG_RKi - $_ZN7cutlass13device_kernelIN5flash19enable_sm80_to_sm89INS1_16FlashAttnBwdSm80INS1_25CollectiveMainloopBwdSm80ILi2ELi2EN4cute5tupleIJNS5_1CILi128EEES8_NS7_ILi64EEEEEENS_10bfloat16_tEfNS_4arch4Sm80ELb0ELb1ELb1ELb0ELb0ELb0ELb0ELb0ELi2ELi4ELi4ELi4ELb0EEENS1_21CollectiveEpilogueBwdISA_SB_SD_Li256ELb0ELb0ELi2EEENS1_19SingleTileSchedulerILb0ELb0ELb0ELi128EEEEEEEEEvNT_6ParamsE$_ZN4cute3eso3ESOILb0ELb0EJNS_6LayoutINS_5tupleIJNS3_IJNS_1CILi8EEENS4_ILi1EEEEEENS4_ILi2EEENS3_IJS8_S8_EEEEEENS3_IJNS3_IJS6_NS4_ILi0EEEEEENS4_ILi4096EEENS3_IJiiEEEEEEEENS_10ViewEngineINS_8smem_ptrIPN7cutlass10bfloat16_tEEEEEEEC2ERKSG_RKSN_)
$_ZN7cutlass13device_kernelIN5flash19enable_sm80_to_sm89INS1_16FlashAttnBwdSm80INS1_25CollectiveMainloopBwdSm80ILi2ELi2EN4cute5tupleIJNS5_1CILi128EEES8_NS7_ILi64EEEEEENS_10bfloat16_tEfNS_4arch4Sm80ELb0ELb1ELb1ELb0ELb0ELb0ELb0ELb0ELi2ELi4ELi4ELi4ELb0EEENS1_21CollectiveEpilogueBwdISA_SB_SD_Li256ELb0ELb0ELi2EEENS1_19SingleTileSchedulerILb0ELb0ELb0ELi128EEEEEEEEEvNT_6ParamsE$_ZN4cute3eso3ESOILb0ELb0EJNS_6LayoutINS_5tupleIJNS3_IJNS_1CILi8EEENS4_ILi1EEEEEENS4_ILi2EEENS3_IJS8_S8_EEEEEENS3_IJNS3_IJS6_NS4_ILi0EEEEEENS4_ILi4096EEENS3_IJiiEEEEEEEENS_10ViewEngineINS_8smem_ptrIPN7cutlass10bfloat16_tEEEEEEEC2ERKSG_RKSN_:
[----:B------:R-:W-:Y:S02]  /*72c0*/  IADD3 R3, R27, -c[0x0][0x20], RZ ;  /* 0x800008001b037a10 */ /* 0x000fe40007ffe0ff */
[----:B------:R-:W-:-:S03]  /*72d0*/  IADD3 R2, R26, -c[0x0][0x20], RZ ;  /* 0x800008001a027a10 */ /* 0x000fc60007ffe0ff */
[----:B------:R1:W-:Y:S04]  /*72e0*/  STL.64 [R3], R4 ;  /* 0x0000000403007387 */ /* 0x0003e80000100a00 */
[----:B------:R-:W2:Y:S01]  /*72f0*/  LDL.64 R8, [R2] ;  /* 0x0000000002087983 */ /* 0x000ea20000100a00 */
[----:B------:R-:W-:-:S03]  /*7300*/  IMAD.MOV.U32 R7, RZ, RZ, 0x0 ;  /* 0x00000000ff077424 */ /* 0x000fc600078e00ff */
[----:B--2---:R1:W-:Y:S01]  /*7310*/  STL.64 [R3+0x8], R8 ;  /* 0x0000080803007387 */ /* 0x0043e20000100a00 */
[----:B------:R-:W-:Y:S05]  /*7320*/  RET.REL.NODEC R6 `(_ZN7cutlass13device_kernelIN5flash19enable_sm80_to_sm89INS1_16FlashAttnBwdSm80INS1_25CollectiveMainloopBwdSm80ILi2ELi2EN4cute5tupleIJNS5_1CILi128EEES8_NS7_ILi64EEEEEENS_10bfloat16_tEfNS_4arch4Sm80ELb0ELb1ELb1ELb0ELb0ELb0ELb0ELb0ELi2ELi4ELi4ELi4ELb0EEENS1_21CollectiveEpilogueBwdISA_SB_SD_Li256ELb0ELb0ELi2EEENS1_19SingleTileSchedulerILb0ELb0ELb0ELi128EEEEEEEEEvNT_6ParamsE) ;  /* 0xffff8cd006007950 */ /* 0x000fea0003c3ffff */
        .type           $_ZN7cutlass13device_kernelIN5flash19enable_sm80_to_sm89INS1_16FlashAttnBwdSm80INS1_25CollectiveMainloopBwdSm80ILi2ELi2EN4cute5tupleIJNS5_1CILi128EEES8_NS7_ILi64EEEEEENS_10bfloat16_tEfNS_4arch4Sm80ELb0ELb1ELb1ELb0ELb0ELb0ELb0ELb0ELi2ELi4ELi4ELi4ELb0EEENS1_21CollectiveEpilogueBwdISA_SB_SD_Li256ELb0ELb0ELi2EEENS1_19SingleTileSchedulerILb0ELb0ELb0ELi128EEEEEEEEEvNT_6ParamsE$_ZN4cute3eso3ESOILb0ELb0EJNS_6LayoutINS_5tupleIJNS3_IJNS_1CILi8EEENS4_ILi1EEEEEENS4_ILi2EEENS3_IJS8_S8_EEEEEENS3_IJNS3_IJS6_NS4_ILi0EEEEEENS4_ILi4096EEENS3_IJiiEEEEEEEEiEEC2ERKSG_RKi,@function
        .size           $_ZN7cutlass13device_kernelIN5flash19enable_sm80_to_sm89INS1_16FlashAttnBwdSm80INS1_25CollectiveMainloopBwdSm80ILi2ELi2EN4cute5tupleIJNS5_1CILi128EEES8_NS7_ILi64EEEEEENS_10bfloat16_tEfNS_4arch4Sm80ELb0ELb1ELb1ELb0ELb0ELb0ELb0ELb0ELi2ELi4ELi4ELi4ELb0EEENS1_21CollectiveEpilogueBwdISA_SB_SD_Li256ELb0ELb0ELi2EEENS1_19SingleTileSchedulerILb0ELb0ELb0ELi128EEEEEEEEEvNT_6ParamsE$_ZN4cute3eso3ESOILb0ELb0EJNS_6LayoutINS_5tupleIJNS3_IJNS_1CILi8EEENS4_ILi1EEEEEENS4_ILi2EEENS3_IJS8_S8_EEEEEENS3_IJNS3_IJS6_NS4_ILi0EEEEEENS4_ILi4096EEENS3_IJiiEEEEEEEEiEEC2ERKSG_RKi,($_ZN7cutlass13device_kernelIN5flash19enable_sm80_to_sm89INS1_16FlashAttnBwdSm80INS1_25CollectiveMainloopBwdSm80ILi2ELi2EN4cute5tupleIJNS5_1CILi128EEES8_NS7_ILi64EEEEEENS_10bfloat16_tEfNS_4arch4Sm80ELb0ELb1ELb1ELb0ELb0ELb0ELb0ELb0ELi2ELi4ELi4ELi4ELb0EEENS1_21CollectiveEpilogueBwdISA_SB_SD_Li256ELb0ELb0ELi2EEENS1_19SingleTileSchedulerILb0ELb0ELb0ELi128EEEEEEEEEvNT_6ParamsE$_ZN4cute3eso3ESOILb0ELb0EJNS_6LayoutINS_5tupleIJNS3_IJNS_1CILi8EEENS4_ILi1EEEEEENS4_ILi2EEES5_EEENS3_IJNS3_IJS6_NS4_ILi0EEEEEEiNS4_ILi1024EEEEEEEENS_10ViewEngineINS_8smem_ptrIPN7cutlass10bfloat16_tEEEEEEEC2ERKSE_RKSL_ - $_ZN7cutlass13device_kernelIN5flash19enable_sm80_to_sm89INS1_16FlashAttnBwdSm80INS1_25CollectiveMainloopBwdSm80ILi2ELi2EN4cute5tupleIJNS5_1CILi128EEES8_NS7_ILi64EEEEEENS_10bfloat16_tEfNS_4arch4Sm80ELb0ELb1ELb1ELb0ELb0ELb0ELb0ELb0ELi2ELi4ELi4ELi4ELb0EEENS1_21CollectiveEpilogueBwdISA_SB_SD_Li256ELb0ELb0ELi2EEENS1_19SingleTileSchedulerILb0ELb0ELb0ELi128EEEEEEEEEvNT_6ParamsE$_ZN4cute3eso3ESOILb0ELb0EJNS_6LayoutINS_5tupleIJNS3_IJNS_1CILi8EEENS4_ILi1EEEEEENS4_ILi2EEENS3_IJS8_S8_EEEEEENS3_IJNS3_IJS6_NS4_ILi0EEEEEENS4_ILi4096EEENS3_IJiiEEEEEEEEiEEC2ERKSG_RKi)
$_ZN7cutlass13device_kernelIN5flash19enable_sm80_to_sm89INS1_16FlashAttnBwdSm80INS1_25CollectiveMainloopBwdSm80ILi2ELi2EN4cute5tupleIJNS5_1CILi128EEES8_NS7_ILi64EEEEEENS_10bfloat16_tEfNS_4arch4Sm80ELb0ELb1ELb1ELb0ELb0ELb0ELb0ELb0ELi2ELi4ELi4ELi4ELb0EEENS1_21CollectiveEpilogueBwdISA_SB_SD_Li256ELb0ELb0ELi2EEENS1_19SingleTileSchedulerILb0ELb0ELb0ELi128EEEEEEEEEvNT_6ParamsE$_ZN4cute3eso3ESOILb0ELb0EJNS_6LayoutINS_5tupleIJNS3_IJNS_1CILi8EEENS4_ILi1EEEEEENS4_ILi2EEENS3_IJS8_S8_EEEEEENS3_IJNS3_IJS6_NS4_ILi0EEEEEENS4_ILi4096EEENS3_IJiiEEEEEEEEiEEC2ERKSG_RKi:
        /* <DEDUP_REMOVED lines=8> */
        .type           $_ZN7cutlass13device_kernelIN5flash19enable_sm80_to_sm89INS1_16FlashAttnBwdSm80INS1_25CollectiveMainloopBwdSm80ILi2ELi2EN4cute5tupleIJNS5_1CILi128EEES8_NS7_ILi64EEEEEENS_10bfloat16_tEfNS_4arch4Sm80ELb0ELb1ELb1ELb0ELb0ELb0ELb0ELb0ELi2ELi4ELi4ELi4ELb0EEENS1_21CollectiveEpilogueBwdISA_SB_SD_Li256ELb0ELb0ELi2EEENS1_19SingleTileSchedulerILb0ELb0ELb0ELi128EEEEEEEEEvNT_6ParamsE$_ZN4cute3eso3ESOILb0ELb0EJNS_6LayoutINS_5tupleIJNS3_IJNS_1CILi8EEENS4_ILi1EEEEEENS4_ILi2EEES5_EEENS3_IJNS3_IJS6_NS4_ILi0EEEEEEiNS4_ILi1024EEEEEEEENS_10ViewEngineINS_8smem_ptrIPN7cutlass10bfloat16_tEEEEEEEC2ERKSE_RKSL_,@function
        .size           $_ZN7cutlass13device_kernelIN5flash19enable_sm80_to_sm89INS1_16FlashAttnBwdSm80INS1_25CollectiveMainloopBwdSm80ILi2ELi2EN4cute5tupleIJNS5_1CILi128EEES8_NS7_ILi64EEEEEENS_10bfloat16_tEfNS_4arch4Sm80ELb0ELb1ELb1ELb0ELb0ELb0ELb0ELb0ELi2ELi4ELi4ELi4ELb0EEENS1_21CollectiveEpilogueBwdISA_SB_SD_Li256ELb0ELb0ELi2EEENS1_19SingleTileSchedulerILb0ELb0ELb0ELi128EEEEEEEEEvNT_6ParamsE$_ZN4cute3eso3ESOILb0ELb0EJNS_6LayoutINS_5tupleIJNS3_IJNS_1CILi8EEENS4_ILi1EEEEEENS4_ILi2EEES5_EEENS3_IJNS3_IJS6_NS4_ILi0EEEEEEiNS4_ILi1024EEEEEEEENS_10ViewEngineINS_8smem_ptrIPN7cutlass10bfloat16_tEEEEEEEC2ERKSE_RKSL_,($_ZN7cutlass13device_kernelIN5flash19enable_sm80_to_sm89INS1_16FlashAttnBwdSm80INS1_25CollectiveMainloopBwdSm80ILi2ELi2EN4cute5tupleIJNS5_1CILi128EEES8_NS7_ILi64EEEEEENS_10bfloat16_tEfNS_4arch4Sm80ELb0ELb1ELb1ELb0ELb0ELb0ELb0ELb0ELi2ELi4ELi4ELi4ELb0EEENS1_21CollectiveEpilogueBwdISA_SB_SD_Li256ELb0ELb0ELi2EEENS1_19SingleTileSchedulerILb0ELb0ELb0ELi128EEEEEEEEEvNT_6ParamsE$_ZN4cute3eso3ESOILb0ELb0EJNS_6LayoutINS_5tupleIJNS3_IJNS_1CILi8EEENS4_ILi1EEEEEENS4_ILi2EEES5_EEENS3_IJNS3_IJS6_NS4_ILi0EEEEEEiNS4_ILi1024EEEEEEEEiEEC2ERKSE_RKi - $_ZN7cutlass13device_kernelIN5flash19enable_sm80_to_sm89INS1_16FlashAttnBwdSm80INS1_25CollectiveMainloopBwdSm80ILi2ELi2EN4cute5tupleIJNS5_1CILi128EEES8_NS7_ILi64EEEEEENS_10bfloat16_tEfNS_4arch4Sm80ELb0ELb1ELb1ELb0ELb0ELb0ELb0ELb0ELi2ELi4ELi4ELi4ELb0EEENS1_21CollectiveEpilogueBwdISA_SB_SD_Li256ELb0ELb0ELi2EEENS1_19SingleTileSchedulerILb0ELb0ELb0ELi128EEEEEEEEEvNT_6ParamsE$_ZN4cute3eso3ESOILb0ELb0EJNS_6LayoutINS_5tupleIJNS3_IJNS_1CILi8EEENS4_ILi1EEEEEENS4_ILi2EEES5_EEENS3_IJNS3_IJS6_NS4_ILi0EEEEEEiNS4_ILi1024EEEEEEEENS_10ViewEngineINS_8smem_ptrIPN7cutlass10bfloat16_tEEEEEEEC2ERKSE_RKSL_)
$_ZN7cutlass13device_kernelIN5flash19enable_sm80_to_sm89INS1_16FlashAttnBwdSm80INS1_25CollectiveMainloopBwdSm80ILi2ELi2EN4cute5tupleIJNS5_1CILi128EEES8_NS7_ILi64EEEEEENS_10bfloat16_tEfNS_4arch4Sm80ELb0ELb1ELb1ELb0ELb0ELb0ELb0ELb0ELi2ELi4ELi4ELi4ELb0EEENS1_21CollectiveEpilogueBwdISA_SB_SD_Li256ELb0ELb0ELi2EEENS1_19SingleTileSchedulerILb0ELb0ELb0ELi128EEEEEEEEEvNT_6ParamsE$_ZN4cute3eso3ESOILb0ELb0EJNS_6LayoutINS_5tupleIJNS3_IJNS_1CILi8EEENS4_ILi1EEEEEENS4_ILi2EEES5_EEENS3_IJNS3_IJS6_NS4_ILi0EEEEEEiNS4_ILi1024EEEEEEEENS_10ViewEngineINS_8smem_ptrIPN7cutlass10bfloat16_tEEEEEEEC2ERKSE_RKSL_:
[----:B------:R-:W-:Y:S02]  /*73b0*/  IADD3 R3, R27, -c[0x0][0x20], RZ ;  /* 0x800008001b037a10 */ /* 0x000fe40007ffe0ff */
[----:B------:R-:W-:-:S03]  /*73c0*/  IADD3 R2, R26, -c[0x0][0x20], RZ ;  /* 0x800008001a027a10 */ /* 0x000fc60007ffe0ff */
[----:B------:R1:W-:Y:S04]  /*73d0*/  STL [R3], R6 ;  /* 0x0000000603007387 */ /* 0x0003e80000100800 */
[----:B------:R-:W2:Y:S01]  /*73e0*/  LDL.64 R8, [R2] ;  /* 0x0000000002087983 */ /* 0x000ea20000100a00 */
[----:B------:R-:W-:-:S03]  /*73f0*/  IMAD.MOV.U32 R5, RZ, RZ, 0x0 ;  /* 0x00000000ff057424 */ /* 0x000fc600078e00ff */
[----:B--2---:R1:W-:Y:S01]  /*7400*/  STL.64 [R3+0x8], R8 ;  /* 0x0000080803007387 */ /* 0x0043e20000100a00 */
[----:B------:R-:W-:Y:S05]  /*7410*/  RET.REL.NODEC R4 `(_ZN7cutlass13device_kernelIN5flash19enable_sm80_to_sm89INS1_16FlashAttnBwdSm80INS1_25CollectiveMainloopBwdSm80ILi2ELi2EN4cute5tupleIJNS5_1CILi128EEES8_NS7_ILi64EEEEEENS_10bfloat16_tEfNS_4arch4Sm80ELb0ELb1ELb1ELb0ELb0ELb0ELb0ELb0ELi2ELi4ELi4ELi4ELb0EEENS1_21CollectiveEpilogueBwdISA_SB_SD_Li256ELb0ELb0ELi2EEENS1_19SingleTileSchedulerILb0ELb0ELb0ELi128EEEEEEEEEvNT_6ParamsE) ;  /* 0xffff8be004007950 */ /* 0x000fea0003c3ffff */
        .type           $_ZN7cutlass13device_kernelIN5flash19enable_sm80_to_sm89INS1_16FlashAttnBwdSm80INS1_25CollectiveMainloopBwdSm80ILi2ELi2EN4cute5tupleIJNS5_1CILi128EEES8_NS7_ILi64EEEEEENS_10bfloat16_tEfNS_4arch4Sm80ELb0ELb1ELb1ELb0ELb0ELb0ELb0ELb0ELi2ELi4ELi4ELi4ELb0EEENS1_21CollectiveEpilogueBwdISA_SB_SD_Li256ELb0ELb0ELi2EEENS1_19SingleTileSchedulerILb0ELb0ELb0ELi128EEEEEEEEEvNT_6ParamsE$_ZN4cute3eso3ESOILb0ELb0EJNS_6LayoutINS_5tupleIJNS3_IJNS_1CILi8EEENS4_ILi1EEEEEENS4_ILi2EEES5_EEENS3_IJNS3_IJS6_NS4_ILi0EEEEEEiNS4_ILi1024EEEEEEEEiEEC2ERKSE_RKi,@function
        .size           $_ZN7cutlass13device_kernelIN5flash19enable_sm80_to_sm89INS1_16FlashAttnBwdSm80INS1_25CollectiveMainloopBwdSm80ILi2ELi2EN4cute5tupleIJNS5_1CILi128EEES8_NS7_ILi64EEEEEENS_10bfloat16_tEfNS_4arch4Sm80ELb0ELb1ELb1ELb0ELb0ELb0ELb0ELb0ELi2ELi4ELi4ELi4ELb0EEENS1_21CollectiveEpilogueBwdISA_SB_SD_Li256ELb0ELb0ELi2EEENS1_19SingleTileSchedulerILb0ELb0ELb0ELi128EEEEEEEEEvNT_6ParamsE$_ZN4cute3eso3ESOILb0ELb0EJNS_6LayoutINS_5tupleIJNS3_IJNS_1CILi8EEENS4_ILi1EEEEEENS4_ILi2EEES5_EEENS3_IJNS3_IJS6_NS4_ILi0EEEEEEiNS4_ILi1024EEEEEEEEiEEC2ERKSE_RKi,($_ZN7cutlass13device_kernelIN5flash19enable_sm80_to_sm89INS1_16FlashAttnBwdSm80INS1_25CollectiveMainloopBwdSm80ILi2ELi2EN4cute5tupleIJNS5_1CILi128EEES8_NS7_ILi64EEEEEENS_10bfloat16_tEfNS_4arch4Sm80ELb0ELb1ELb1ELb0ELb0ELb0ELb0ELb0ELi2ELi4ELi4ELi4ELb0EEENS1_21CollectiveEpilogueBwdISA_SB_SD_Li256ELb0ELb0ELi2EEENS1_19SingleTileSchedulerILb0ELb0ELb0ELi128EEEEEEEEEvNT_6ParamsE$_ZN4cute3eso3ESOILb0ELb0EJNS_6LayoutINS_5tupleIJNS3_IJNS_1CILi8EEENS4_ILi1EEEEEENS4_ILi4EEES6_EEENS3_IJNS3_IJS6_NS4_ILi0EEEEEElSA_EEEEENS_10ViewEngineINS_8gmem_ptrIPKN7cutlass10bfloat16_tEEEEEEEC2ERKSD_RKSL_ - $_ZN7cutlass13device_kernelIN5flash19enable_sm80_to_sm89INS1_16FlashAttnBwdSm80INS1_25CollectiveMainloopBwdSm80ILi2ELi2EN4cute5tupleIJNS5_1CILi128EEES8_NS7_ILi64EEEEEENS_10bfloat16_tEfNS_4arch4Sm80ELb0ELb1ELb1ELb0ELb0ELb0ELb0ELb0ELi2ELi4ELi4ELi4ELb0EEENS1_21CollectiveEpilogueBwdISA_SB_SD_Li256ELb0ELb0ELi2EEENS1_19SingleTileSchedulerILb0ELb0ELb0ELi128EEEEEEEEEvNT_6ParamsE$_ZN4cute3eso3ESOILb0ELb0EJNS_6LayoutINS_5tupleIJNS3_IJNS_1CILi8EEENS4_ILi1EEEEEENS4_ILi2EEES5_EEENS3_IJNS3_IJS6_NS4_ILi0EEEEEEiNS4_ILi1024EEEEEEEEiEEC2ERKSE_RKi)
$_ZN7cutlass13device_kernelIN5flash19enable_sm80_to_sm89INS1_16FlashAttnBwdSm80INS1_25CollectiveMainloopBwdSm80ILi2ELi2EN4cute5tupleIJNS5_1CILi128EEES8_NS7_ILi64EEEEEENS_10bfloat16_tEfNS_4arch4Sm80ELb0ELb1ELb1ELb0ELb0ELb0ELb0ELb0ELi2ELi4ELi4ELi4ELb0EEENS1_21CollectiveEpilogueBwdISA_SB_SD_Li256ELb0ELb0ELi2EEENS1_19SingleTileSchedulerILb0ELb0ELb0ELi128EEEEEEEEEvNT_6ParamsE$_ZN4cute3eso3ESOILb0ELb0EJNS_6LayoutINS_5tupleIJNS3_IJNS_1CILi8EEENS4_ILi1EEEEEENS4_ILi2EEES5_EEENS3_IJNS3_IJS6_NS4_ILi0EEEEEEiNS4_ILi1024EEEEEEEEiEEC2ERKSE_RKi:
        /* <DEDUP_REMOVED lines=8> */
        .type           $_ZN7cutlass13device_kernelIN5flash19enable_sm80_to_sm89INS1_16FlashAttnBwdSm80INS1_25CollectiveMainloopBwdSm80ILi2ELi2EN4cute5tupleIJNS5_1CILi128EEES8_NS7_ILi64EEEEEENS_10bfloat16_tEfNS_4arch4Sm80ELb0ELb1ELb1ELb0ELb0ELb0ELb0ELb0ELi2ELi4ELi4ELi4ELb0EEENS1_21CollectiveEpilogueBwdISA_SB_SD_Li256ELb0ELb0ELi2EEENS1_19SingleTileSchedulerILb0ELb0ELb0ELi128EEEEEEEEEvNT_6ParamsE$_ZN4cute3eso3ESOILb0ELb0EJNS_6LayoutINS_5tupleIJNS3_IJNS_1CILi8EEENS4_ILi1EEEEEENS4_ILi4EEES6_EEENS3_IJNS3_IJS6_NS4_ILi0EEEEEElSA_EEEEENS_10ViewEngineINS_8gmem_ptrIPKN7cutlass10bfloat16_tEEEEEEEC2ERKSD_RKSL_,@function
        .size           $_ZN7cutlass13device_kernelIN5flash19enable_sm80_to_sm89INS1_16FlashAttnBwdSm80INS1_25CollectiveMainloopBwdSm80ILi2ELi2EN4cute5tupleIJNS5_1CILi128EEES8_NS7_ILi64EEEEEENS_10bfloat16_tEfNS_4arch4Sm80ELb0ELb1ELb1ELb0ELb0ELb0ELb0ELb0ELi2ELi4ELi4ELi4ELb0EEENS1_21CollectiveEpilogueBwdISA_SB_SD_Li256ELb0ELb0ELi2EEENS1_19SingleTileSchedulerILb0ELb0ELb0ELi128EEEEEEEEEvNT_6ParamsE$_ZN4cute3eso3ESOILb0ELb0EJNS_6LayoutINS_5tupleIJNS3_IJNS_1CILi8EEENS4_ILi1EEEEEENS4_ILi4EEES6_EEENS3_IJNS3_IJS6_NS4_ILi0EEEEEElSA_EEEEENS_10ViewEngineINS_8gmem_ptrIPKN7cutlass10bfloat16_tEEEEEEEC2ERKSD_RKSL_,($_ZN7cutlass13device_kernelIN5flash19enable_sm80_to_sm89INS1_16FlashAttnBwdSm80INS1_25CollectiveMainloopBwdSm80ILi2ELi2EN4cute5tupleIJNS5_1CILi128EEES8_NS7_ILi64EEEEEENS_10bfloat16_tEfNS_4arch4Sm80ELb0ELb1ELb1ELb0ELb0ELb0ELb0ELb0ELi2ELi4ELi4ELi4ELb0EEENS1_21CollectiveEpilogueBwdISA_SB_SD_Li256ELb0ELb0ELi2EEENS1_19SingleTileSchedulerILb0ELb0ELb0ELi128EEEEEEEEEvNT_6ParamsE$_ZN4cute3eso3ESOILb0ELb0EJNS_6LayoutINS_5tupleIJNS3_IJNS_1CILi8EEENS4_ILi1EEEEEENS4_ILi4EEES6_EEENS3_IJNS3_IJS6_NS4_ILi0EEEEEElSA_EEEEElEEC2ERKSD_RKl - $_ZN7cutlass13device_kernelIN5flash19enable_sm80_to_sm89INS1_16FlashAttnBwdSm80INS1_25CollectiveMainloopBwdSm80ILi2ELi2EN4cute5tupleIJNS5_1CILi128EEES8_NS7_ILi64EEEEEENS_10bfloat16_tEfNS_4arch4Sm80ELb0ELb1ELb1ELb0ELb0ELb0ELb0ELb0ELi2ELi4ELi4ELi4ELb0EEENS1_21CollectiveEpilogueBwdISA_SB_SD_Li256ELb0ELb0ELi2EEENS1_19SingleTileSchedulerILb0ELb0ELb0ELi128EEEEEEEEEvNT_6ParamsE$_ZN4cute3eso3ESOILb0ELb0EJNS_6LayoutINS_5tupleIJNS3_IJNS_1CILi8EEENS4_ILi1EEEEEENS4_ILi4EEES6_EEENS3_IJNS3_IJS6_NS4_ILi0EEEEEElSA_EEEEENS_10ViewEngineINS_8gmem_ptrIPKN7cutlass10bfloat16_tEEEEEEEC2ERKSD_RKSL_)
$_ZN7cutlass13device_kernelIN5flash19enable_sm80_to_sm89INS1_16FlashAttnBwdSm80INS1_25CollectiveMainloopBwdSm80ILi2ELi2EN4cute5tupleIJNS5_1CILi128EEES8_NS7_ILi64EEEEEENS_10bfloat16_tEfNS_4arch4Sm80ELb0ELb1ELb1ELb0ELb0ELb0ELb0ELb0ELi2ELi4ELi4ELi4ELb0EEENS1_21CollectiveEpilogueBwdISA_SB_SD_Li256ELb0ELb0ELi2EEENS1_19SingleTileSchedulerILb0ELb0ELb0ELi128EEEEEEEEEvNT_6ParamsE$_ZN4cute3eso3ESOILb0ELb0EJNS_6LayoutINS_5tupleIJNS3_IJNS_1CILi8EEENS4_ILi1EEEEEENS4_ILi4EEES6_EEENS3_IJNS3_IJS6_NS4_ILi0EEEEEElSA_EEEEENS_10ViewEngineINS_8gmem_ptrIPKN7cutlass10bfloat16_tEEEEEEEC2ERKSD_RKSL_:
        /* <DEDUP_REMOVED lines=9> */
[----:B------:R-:W-:Y:S05]  /*7530*/  RET.REL.NODEC R10 `(_ZN7cutlass13device_kernelIN5flash19enable_sm80_to_sm89INS1_16FlashAttnBwdSm80INS1_25CollectiveMainloopBwdSm80ILi2ELi2EN4cute5tupleIJNS5_1CILi128EEES8_NS7_ILi64EEEEEENS_10bfloat16_tEfNS_4arch4Sm80ELb0ELb1ELb1ELb0ELb0ELb0ELb0ELb0ELi2ELi4ELi4ELi4ELb0EEENS1_21CollectiveEpilogueBwdISA_SB_SD_Li256ELb0ELb0ELi2EEENS1_19SingleTileSchedulerILb0ELb0ELb0ELi128EEEEEEEEEvNT_6ParamsE) ;  /* 0xffff8ac00a007950 */ /* 0x000fea0003c3ffff */
        .type           $_ZN7cutlass13device_kernelIN5flash19enable_sm80_to_sm89INS1_16FlashAttnBwdSm80INS1_25CollectiveMainloopBwdSm80ILi2ELi2EN4cute5tupleIJNS5_1CILi128EEES8_NS7_ILi64EEEEEENS_10bfloat16_tEfNS_4arch4Sm80ELb0ELb1ELb1ELb0ELb0ELb0ELb0ELb0ELi2ELi4ELi4ELi4ELb0EEENS1_21CollectiveEpilogueBwdISA_SB_SD_Li256ELb0ELb0ELi2EEENS1_19SingleTileSchedulerILb0ELb0ELb0ELi128EEEEEEEEEvNT_6ParamsE$_ZN4cute3eso3ESOILb0ELb0EJNS_6LayoutINS_5tupleIJNS3_IJNS_1CILi8EEENS4_ILi1EEEEEENS4_ILi4EEES6_EEENS3_IJNS3_IJS6_NS4_ILi0EEEEEElSA_EEEEElEEC2ERKSD_RKl,@function
        .size           $_ZN7cutlass13device_kernelIN5flash19enable_sm80_to_sm89INS1_16FlashAttnBwdSm80INS1_25CollectiveMainloopBwdSm80ILi2ELi2EN4cute5tupleIJNS5_1CILi128EEES8_NS7_ILi64EEEEEENS_10bfloat16_tEfNS_4arch4Sm80ELb0ELb1ELb1ELb0ELb0ELb0ELb0ELb0ELi2ELi4ELi4ELi4ELb0EEENS1_21CollectiveEpilogueBwdISA_SB_SD_Li256ELb0ELb0ELi2EEENS1_19SingleTileSchedulerILb0ELb0ELb0ELi128EEEEEEEEEvNT_6ParamsE$_ZN4cute3eso3ESOILb0ELb0EJNS_6LayoutINS_5tupleIJNS3_IJNS_1CILi8EEENS4_ILi1EEEEEENS4_ILi4EEES6_EEENS3_IJNS3_IJS6_NS4_ILi0EEEEEElSA_EEEEElEEC2ERKSD_RKl,($_ZN7cutlass13device_kernelIN5flash19enable_sm80_to_sm89INS1_16FlashAttnBwdSm80INS1_25CollectiveMainloopBwdSm80ILi2ELi2EN4cute5tupleIJNS5_1CILi128EEES8_NS7_ILi64EEEEEENS_10bfloat16_tEfNS_4arch4Sm80ELb0ELb1ELb1ELb0ELb0ELb0ELb0ELb0ELi2ELi4ELi4ELi4ELb0EEENS1_21CollectiveEpilogueBwdISA_SB_SD_Li256ELb0ELb0ELi2EEENS1_19SingleTileSchedulerILb0ELb0ELb0ELi128EEEEEEEEEvNT_6ParamsE$_ZN4cute3eso3ESOILb0ELb0EJiNS_5tupleIJiNS_1CILi0EEEEEEEEC2ERKiRKS5_ - $_ZN7cutlass13device_kernelIN5flash19enable_sm80_to_sm89INS1_16FlashAttnBwdSm80INS1_25CollectiveMainloopBwdSm80ILi2ELi2EN4cute5tupleIJNS5_1CILi128EEES8_NS7_ILi64EEEEEENS_10bfloat16_tEfNS_4arch4Sm80ELb0ELb1ELb1ELb0ELb0ELb0ELb0ELb0ELi2ELi4ELi4ELi4ELb0EEENS1_21CollectiveEpilogueBwdISA_SB_SD_Li256ELb0ELb0ELi2EEENS1_19SingleTileSchedulerILb0ELb0ELb0ELi128EEEEEEEEEvNT_6ParamsE$_ZN4cute3eso3ESOILb0ELb0EJNS_6LayoutINS_5tupleIJNS3_IJNS_1CILi8EEENS4_ILi1EEEEEENS4_ILi4EEES6_EEENS3_IJNS3_IJS6_NS4_ILi0EEEEEElSA_EEEEElEEC2ERKSD_RKl)
$_ZN7cutlass13device_kernelIN5flash19enable_sm80_to_sm89INS1_16FlashAttnBwdSm80INS1_25CollectiveMainloopBwdSm80ILi2ELi2EN4cute5tupleIJNS5_1CILi128EEES8_NS7_ILi64EEEEEENS_10bfloat16_tEfNS_4arch4Sm80ELb0ELb1ELb1ELb0ELb0ELb0ELb0ELb0ELi2ELi4ELi4ELi4ELb0EEENS1_21CollectiveEpilogueBwdISA_SB_SD_Li256ELb0ELb0ELi2EEENS1_19SingleTileSchedulerILb0ELb0ELb0ELi128EEEEEEEEEvNT_6ParamsE$_ZN4cute3eso3ESOILb0ELb0EJNS_6LayoutINS_5tupleIJNS3_IJNS_1CILi8EEENS4_ILi1EEEEEENS4_ILi4EEES6_EEENS3_IJNS3_IJS6_NS4_ILi0EEEEEElSA_EEEEElEEC2ERKSD_RKl:
        /* <DEDUP_REMOVED lines=8> */
        .type           $_ZN7cutlass13device_kernelIN5flash19enable_sm80_to_sm89INS1_16FlashAttnBwdSm80INS1_25CollectiveMainloopBwdSm80ILi2ELi2EN4cute5tupleIJNS5_1CILi128EEES8_NS7_ILi64EEEEEENS_10bfloat16_tEfNS_4arch4Sm80ELb0ELb1ELb1ELb0ELb0ELb0ELb0ELb0ELi2ELi4ELi4ELi4ELb0EEENS1_21CollectiveEpilogueBwdISA_SB_SD_Li256ELb0ELb0ELi2EEENS1_19SingleTileSchedulerILb0ELb0ELb0ELi128EEEEEEEEEvNT_6ParamsE$_ZN4cute3eso3ESOILb0ELb0EJiNS_5tupleIJiNS_1CILi0EEEEEEEEC2ERKiRKS5_,@function
        .size           $_ZN7cutlass13device_kernelIN5flash19enable_sm80_to_sm89INS1_16FlashAttnBwdSm80INS1_25CollectiveMainloopBwdSm80ILi2ELi2EN4cute5tupleIJNS5_1CILi128EEES8_NS7_ILi64EEEEEENS_10bfloat16_tEfNS_4arch4Sm80ELb0ELb1ELb1ELb0ELb0ELb0ELb0ELb0ELi2ELi4ELi4ELi4ELb0EEENS1_21CollectiveEpilogueBwdISA_SB_SD_Li256ELb0ELb0ELi2EEENS1_19SingleTileSchedulerILb0ELb0ELb0ELi128EEEEEEEEEvNT_6ParamsE$_ZN4cute3eso3ESOILb0ELb0EJiNS_5tupleIJiNS_1CILi0EEEEEEEEC2ERKiRKS5_,($_ZN7cutlass13device_kernelIN5flash19enable_sm80_to_sm89INS1_16FlashAttnBwdSm80INS1_25CollectiveMainloopBwdSm80ILi2ELi2EN4cute5tupleIJNS5_1CILi128EEES8_NS7_ILi64EEEEEENS_10bfloat16_tEfNS_4arch4Sm80ELb0ELb1ELb1ELb0ELb0ELb0ELb0ELb0ELi2ELi4ELi4ELi4ELb0EEENS1_21CollectiveEpilogueBwdISA_SB_SD_Li256ELb0ELb0ELi2EEENS1_19SingleTileSchedulerILb0ELb0ELb0ELi128EEEEEEEEEvNT_6ParamsE$_ZN4cute3eso3ESOILb0ELb0EJiNS_5tupleIJiiEEEEEC2ERKiRKS3_ - $_ZN7cutlass13device_kernelIN5flash19enable_sm80_to_sm89INS1_16FlashAttnBwdSm80INS1_25CollectiveMainloopBwdSm80ILi2ELi2EN4cute5tupleIJNS5_1CILi128EEES8_NS7_ILi64EEEEEENS_10bfloat16_tEfNS_4arch4Sm80ELb0ELb1ELb1ELb0ELb0ELb0ELb0ELb0ELi2ELi4ELi4ELi4ELb0EEENS1_21CollectiveEpilogueBwdISA_SB_SD_Li256ELb0ELb0ELi2EEENS1_19SingleTileSchedulerILb0ELb0ELb0ELi128EEEEEEEEEvNT_6ParamsE$_ZN4cute3eso3ESOILb0ELb0EJiNS_5tupleIJiNS_1CILi0EEEEEEEEC2ERKiRKS5_)
$_ZN7cutlass13device_kernelIN5flash19enable_sm80_to_sm89INS1_16FlashAttnBwdSm80INS1_25CollectiveMainloopBwdSm80ILi2ELi2EN4cute5tupleIJNS5_1CILi128EEES8_NS7_ILi64EEEEEENS_10bfloat16_tEfNS_4arch4Sm80ELb0ELb1ELb1ELb0ELb0ELb0ELb0ELb0ELi2ELi4ELi4ELi4ELb0EEENS1_21CollectiveEpilogueBwdISA_SB_SD_Li256ELb0ELb0ELi2EEENS1_19SingleTileSchedulerILb0ELb0ELb0ELi128EEEEEEEEEvNT_6ParamsE$_ZN4cute3eso3ESOILb0ELb0EJiNS_5tupleIJiNS_1CILi0EEEEEEEEC2ERKiRKS5_:
[----:B------:R-:W-:Y:S02]  /*75c0*/  IADD3 R3, R3, -c[0x0][0x20], RZ ;  /* 0x8000080003037a10 */ /* 0x000fe40007ffe0ff */
[----:B------:R-:W-:-:S03]  /*75d0*/  IADD3 R2, R2, -c[0x0][0x20], RZ ;  /* 0x8000080002027a10 */ /* 0x000fc60007ffe0ff */
[----:B------:R1:W-:Y:S04]  /*75e0*/  STL [R3], R6 ;  /* 0x0000000603007387 */ /* 0x0003e80000100800 */
[----:B------:R-:W2:Y:S01]  /*75f0*/  LDL R2, [R2] ;  /* 0x0000000002027983 */ /* 0x000ea20000100800 */
[----:B------:R-:W-:-:S03]  /*7600*/  IMAD.MOV.U32 R5, RZ, RZ, 0x0 ;  /* 0x00000000ff057424 */ /* 0x000fc600078e00ff */
[----:B--2---:R1:W-:Y:S01]  /*7610*/  STL [R3+0x4], R2 ;  /* 0x0000040203007387 */ /* 0x0043e20000100800 */
[----:B------:R-:W-:Y:S05]  /*7620*/  RET.REL.NODEC R4 `(_ZN7cutlass13device_kernelIN5flash19enable_sm80_to_sm89INS1_16FlashAttnBwdSm80INS1_25CollectiveMainloopBwdSm80ILi2ELi2EN4cute5tupleIJNS5_1CILi128EEES8_NS7_ILi64EEEEEENS_10bfloat16_tEfNS_4arch4Sm80ELb0ELb1ELb1ELb0ELb0ELb0ELb0ELb0ELi2ELi4ELi4ELi4ELb0EEENS1_21CollectiveEpilogueBwdISA_SB_SD_Li256ELb0ELb0ELi2EEENS1_19SingleTileSchedulerILb0ELb0ELb0ELi128EEEEEEEEEvNT_6ParamsE) ;  /* 0xffff89d004007950 */ /* 0x000fea0003c3ffff */
        .type           $_ZN7cutlass13device_kernelIN5flash19enable_sm80_to_sm89INS1_16FlashAttnBwdSm80INS1_25CollectiveMainloopBwdSm80ILi2ELi2EN4cute5tupleIJNS5_1CILi128EEES8_NS7_ILi64EEEEEENS_10bfloat16_tEfNS_4arch4Sm80ELb0ELb1ELb1ELb0ELb0ELb0ELb0ELb0ELi2ELi4ELi4ELi4ELb0EEENS1_21CollectiveEpilogueBwdISA_SB_SD_Li256ELb0ELb0ELi2EEENS1_19SingleTileSchedulerILb0ELb0ELb0ELi128EEEEEEEEEvNT_6ParamsE$_ZN4cute3eso3ESOILb0ELb0EJiNS_5tupleIJiiEEEEEC2ERKiRKS3_,@function
        .size           $_ZN7cutlass13device_kernelIN5flash19enable_sm80_to_sm89INS1_16FlashAttnBwdSm80INS1_25CollectiveMainloopBwdSm80ILi2ELi2EN4cute5tupleIJNS5_1CILi128EEES8_NS7_ILi64EEEEEENS_10bfloat16_tEfNS_4arch4Sm80ELb0ELb1ELb1ELb0ELb0ELb0ELb0ELb0ELi2ELi4ELi4ELi4ELb0EEENS1_21CollectiveEpilogueBwdISA_SB_SD_Li256ELb0ELb0ELi2EEENS1_19SingleTileSchedulerILb0ELb0ELb0ELi128EEEEEEEEEvNT_6ParamsE$_ZN4cute3eso3ESOILb0ELb0EJiNS_5tupleIJiiEEEEEC2ERKiRKS3_,($_ZN7cutlass13device_kernelIN5flash19enable_sm80_to_sm89INS1_16FlashAttnBwdSm80INS1_25CollectiveMainloopBwdSm80ILi2ELi2EN4cute5tupleIJNS5_1CILi128EEES8_NS7_ILi64EEEEEENS_10bfloat16_tEfNS_4arch4Sm80ELb0ELb1ELb1ELb0ELb0ELb0ELb0ELb0ELi2ELi4ELi4ELi4ELb0EEENS1_21CollectiveEpilogueBwdISA_SB_SD_Li256ELb0ELb0ELi2EEENS1_19SingleTileSchedulerILb0ELb0ELb0ELi128EEEEEEEEEvNT_6ParamsE$_ZN4cute3eso3ESOILb0ELb0EJiiEEC2ERKiS4_ - $_ZN7cutlass13device_kernelIN5flash19enable_sm80_to_sm89INS1_16FlashAttnBwdSm80INS1_25CollectiveMainloopBwdSm80ILi2ELi2EN4cute5tupleIJNS5_1CILi128EEES8_NS7_ILi64EEEEEENS_10bfloat16_tEfNS_4arch4Sm80ELb0ELb1ELb1ELb0ELb0ELb0ELb0ELb0ELi2ELi4ELi4ELi4ELb0EEENS1_21CollectiveEpilogueBwdISA_SB_SD_Li256ELb0ELb0ELi2EEENS1_19SingleTileSchedulerILb0ELb0ELb0ELi128EEEEEEEEEvNT_6ParamsE$_ZN4cute3eso3ESOILb0ELb0EJiNS_5tupleIJiiEEEEEC2ERKiRKS3_)
$_ZN7cutlass13device_kernelIN5flash19enable_sm80_to_sm89INS1_16FlashAttnBwdSm80INS1_25CollectiveMainloopBwdSm80ILi2ELi2EN4cute5tupleIJNS5_1CILi128EEES8_NS7_ILi64EEEEEENS_10bfloat16_tEfNS_4arch4Sm80ELb0ELb1ELb1ELb0ELb0ELb0ELb0ELb0ELi2ELi4ELi4ELi4ELb0EEENS1_21CollectiveEpilogueBwdISA_SB_SD_Li256ELb0ELb0ELi2EEENS1_19SingleTileSchedulerILb0ELb0ELb0ELi128EEEEEEEEEvNT_6ParamsE$_ZN4cute3eso3ESOILb0ELb0EJiNS_5tupleIJiiEEEEEC2ERKiRKS3_:
        /* <DEDUP_REMOVED lines=9> */
        .type           $_ZN7cutlass13device_kernelIN5flash19enable_sm80_to_sm89INS1_16FlashAttnBwdSm80INS1_25CollectiveMainloopBwdSm80ILi2ELi2EN4cute5tupleIJNS5_1CILi128EEES8_NS7_ILi64EEEEEENS_10bfloat16_tEfNS_4arch4Sm80ELb0ELb1ELb1ELb0ELb0ELb0ELb0ELb0ELi2ELi4ELi4ELi4ELb0EEENS1_21CollectiveEpilogueBwdISA_SB_SD_Li256ELb0ELb0ELi2EEENS1_19SingleTileSchedulerILb0ELb0ELb0ELi128EEEEEEEEEvNT_6ParamsE$_ZN4cute3eso3ESOILb0ELb0EJiiEEC2ERKiS4_,@function
        .size           $_ZN7cutlass13device_kernelIN5flash19enable_sm80_to_sm89INS1_16FlashAttnBwdSm80INS1_25CollectiveMainloopBwdSm80ILi2ELi2EN4cute5tupleIJNS5_1CILi128EEES8_NS7_ILi64EEEEEENS_10bfloat16_tEfNS_4arch4Sm80ELb0ELb1ELb1ELb0ELb0ELb0ELb0ELb0ELi2ELi4ELi4ELi4ELb0EEENS1_21CollectiveEpilogueBwdISA_SB_SD_Li256ELb0ELb0ELi2EEENS1_19SingleTileSchedulerILb0ELb0ELb0ELi128EEEEEEEEEvNT_6ParamsE$_ZN4cute3eso3ESOILb0ELb0EJiiEEC2ERKiS4_,($_ZN7cutlass13device_kernelIN5flash19enable_sm80_to_sm89INS1_16FlashAttnBwdSm80INS1_25CollectiveMainloopBwdSm80ILi2ELi2EN4cute5tupleIJNS5_1CILi128EEES8_NS7_ILi64EEEEEENS_10bfloat16_tEfNS_4arch4Sm80ELb0ELb1ELb1ELb0ELb0ELb0ELb0ELb0ELi2ELi4ELi4ELi4ELb0EEENS1_21CollectiveEpilogueBwdISA_SB_SD_Li256ELb0ELb0ELi2EEENS1_19SingleTileSchedulerILb0ELb0ELb0ELi128EEEEEEEEEvNT_6ParamsE$_ZN4cute3eso3ESOILb0ELb0EJiiNS_1CILi0EEEEEC2ERKiS6_RKS3_ - $_ZN7cutlass13device_kernelIN5flash19enable_sm80_to_sm89INS1_16FlashAttnBwdSm80INS1_25CollectiveMainloopBwdSm80ILi2ELi2EN4cute5tupleIJNS5_1CILi128EEES8_NS7_ILi64EEEEEENS_10bfloat16_tEfNS_4arch4Sm80ELb0ELb1ELb1ELb0ELb0ELb0ELb0ELb0ELi2ELi4ELi4ELi4ELb0EEENS1_21CollectiveEpilogueBwdISA_SB_SD_Li256ELb0ELb0ELi2EEENS1_19SingleTileSchedulerILb0ELb0ELb0ELi128EEEEEEEEEvNT_6ParamsE$_ZN4cute3eso3ESOILb0ELb0EJiiEEC2ERKiS4_)
$_ZN7cutlass13device_kernelIN5flash19enable_sm80_to_sm89INS1_16FlashAttnBwdSm80INS1_25CollectiveMainloopBwdSm80ILi2ELi2EN4cute5tupleIJNS5_1CILi128EEES8_NS7_ILi64EEEEEENS_10bfloat16_tEfNS_4arch4Sm80ELb0ELb1ELb1ELb0ELb0ELb0ELb0ELb0ELi2ELi4ELi4ELi4ELb0EEENS1_21CollectiveEpilogueBwdISA_SB_SD_Li256ELb0ELb0ELi2EEENS1_19SingleTileSchedulerILb0ELb0ELb0ELi128EEEEEEEEEvNT_6ParamsE$_ZN4cute3eso3ESOILb0ELb0EJiiEEC2ERKiS4_:
        /* <DEDUP_REMOVED lines=8> */
        .type           $_ZN7cutlass13device_kernelIN5flash19enable_sm80_to_sm89INS1_16FlashAttnBwdSm80INS1_25CollectiveMainloopBwdSm80ILi2ELi2EN4cute5tupleIJNS5_1CILi128EEES8_NS7_ILi64EEEEEENS_10bfloat16_tEfNS_4arch4Sm80ELb0ELb1ELb1ELb0ELb0ELb0ELb0ELb0ELi2ELi4ELi4ELi4ELb0EEENS1_21CollectiveEpilogueBwdISA_SB_SD_Li256ELb0ELb0ELi2EEENS1_19SingleTileSchedulerILb0ELb0ELb0ELi128EEEEEEEEEvNT_6ParamsE$_ZN4cute3eso3ESOILb0ELb0EJiiNS_1CILi0EEEEEC2ERKiS6_RKS3_,@function
        .size           $_ZN7cutlass13device_kernelIN5flash19enable_sm80_to_sm89INS1_16FlashAttnBwdSm80INS1_25CollectiveMainloopBwdSm80ILi2ELi2EN4cute5tupleIJNS5_1CILi128EEES8_NS7_ILi64EEEEEENS_10bfloat16_tEfNS_4arch4Sm80ELb0ELb1ELb1ELb0ELb0ELb0ELb0ELb0ELi2ELi4ELi4ELi4ELb0EEENS1_21CollectiveEpilogueBwdISA_SB_SD_Li256ELb0ELb0ELi2EEENS1_19SingleTileSchedulerILb0ELb0ELb0ELi128EEEEEEEEEvNT_6ParamsE$_ZN4cute3eso3ESOILb0ELb0EJiiNS_1CILi0EEEEEC2ERKiS6_RKS3_,($_ZN7cutlass13device_kernelIN5flash19enable_sm80_to_sm89INS1_16FlashAttnBwdSm80INS1_25CollectiveMainloopBwdSm80ILi2ELi2EN4cute5tupleIJNS5_1CILi128EEES8_NS7_ILi64EEEEEENS_10bfloat16_tEfNS_4arch4Sm80ELb0ELb1ELb1ELb0ELb0ELb0ELb0ELb0ELi2ELi4ELi4ELi4ELb0EEENS1_21CollectiveEpilogueBwdISA_SB_SD_Li256ELb0ELb0ELi2EEENS1_19SingleTileSchedulerILb0ELb0ELb0ELi128EEEEEEEEEvNT_6ParamsE$_ZN4cute3eso3ESOILb0ELb0EJiiNS_1CILi1024EEEEEC2ERKiS6_RKS3_ - $_ZN7cutlass13device_kernelIN5flash19enable_sm80_to_sm89INS1_16FlashAttnBwdSm80INS1_25CollectiveMainloopBwdSm80ILi2ELi2EN4cute5tupleIJNS5_1CILi128EEES8_NS7_ILi64EEEEEENS_10bfloat16_tEfNS_4arch4Sm80ELb0ELb1ELb1ELb0ELb0ELb0ELb0ELb0ELi2ELi4ELi4ELi4ELb0EEENS1_21CollectiveEpilogueBwdISA_SB_SD_Li256ELb0ELb0ELi2EEENS1_19SingleTileSchedulerILb0ELb0ELb0ELi128EEEEEEEEEvNT_6ParamsE$_ZN4cute3eso3ESOILb0ELb0EJiiNS_1CILi0EEEEEC2ERKiS6_RKS3_)
$_ZN7cutlass13device_kernelIN5flash19enable_sm80_to_sm89INS1_16FlashAttnBwdSm80INS1_25CollectiveMainloopBwdSm80ILi2ELi2EN4cute5tupleIJNS5_1CILi128EEES8_NS7_ILi64EEEEEENS_10bfloat16_tEfNS_4arch4Sm80ELb0ELb1ELb1ELb0ELb0ELb0ELb0ELb0ELi2ELi4ELi4ELi4ELb0EEENS1_21CollectiveEpilogueBwdISA_SB_SD_Li256ELb0ELb0ELi2EEENS1_19SingleTileSchedulerILb0ELb0ELb0ELi128EEEEEEEEEvNT_6ParamsE$_ZN4cute3eso3ESOILb0ELb0EJiiNS_1CILi0EEEEEC2ERKiS6_RKS3_:
[----:B------:R-:W-:Y:S02]  /*7740*/  IADD3 R6, R6, -c[0x0][0x20], RZ ;  /* 0x8000080006067a10 */ /* 0x000fe40007ffe0ff */
[----:B------:R-:W-:-:S03]  /*7750*/  IADD3 R3, R5, -c[0x0][0x20], RZ ;  /* 0x8000080005037a10 */ /* 0x000fc60007ffe0ff */
[----:B------:R1:W-:Y:S04]  /*7760*/  STL [R6], R7 ;  /* 0x0000000706007387 */ /* 0x0003e80000100800 */
[----:B------:R-:W2:Y:S01]  /*7770*/  LDL R3, [R3] ;  /* 0x0000000003037983 */ /* 0x000ea20000100800 */
[----:B------:R-:W-:-:S03]  /*7780*/  IMAD.MOV.U32 R11, RZ, RZ, 0x0 ;  /* 0x00000000ff0b7424 */ /* 0x000fc600078e00ff */
[----:B--2---:R1:W-:Y:S01]  /*7790*/  STL [R6+0x4], R3 ;  /* 0x0000040306007387 */ /* 0x0043e20000100800 */
[----:B------:R-:W-:Y:S05]  /*77a0*/  RET.REL.NODEC R10 `(_ZN7cutlass13device_kernelIN5flash19enable_sm80_to_sm89INS1_16FlashAttnBwdSm80INS1_25CollectiveMainloopBwdSm80ILi2ELi2EN4cute5tupleIJNS5_1CILi128EEES8_NS7_ILi64EEEEEENS_10bfloat16_tEfNS_4arch4Sm80ELb0ELb1ELb1ELb0ELb0ELb0ELb0ELb0ELi2ELi4ELi4ELi4ELb0EEENS1_21CollectiveEpilogueBwdISA_SB_SD_Li256ELb0ELb0ELi2EEENS1_19SingleTileSchedulerILb0ELb0ELb0ELi128EEEEEEEEEvNT_6ParamsE) ;  /* 0xffff88500a007950 */ /* 0x000fea0003c3ffff */
        .type           $_ZN7cutlass13device_kernelIN5flash19enable_sm80_to_sm89INS1_16FlashAttnBwdSm80INS1_25CollectiveMainloopBwdSm80ILi2ELi2EN4cute5tupleIJNS5_1CILi128EEES8_NS7_ILi64EEEEEENS_10bfloat16_tEfNS_4arch4Sm80ELb0ELb1ELb1ELb0ELb0ELb0ELb0ELb0ELi2ELi4ELi4ELi4ELb0EEENS1_21CollectiveEpilogueBwdISA_SB_SD_Li256ELb0ELb0ELi2EEENS1_19SingleTileSchedulerILb0ELb0ELb0ELi128EEEEEEEEEvNT_6ParamsE$_ZN4cute3eso3ESOILb0ELb0EJiiNS_1CILi1024EEEEEC2ERKiS6_RKS3_,@function
        .size           $_ZN7cutlass13device_kernelIN5flash19enable_sm80_to_sm89INS1_16FlashAttnBwdSm80INS1_25CollectiveMainloopBwdSm80ILi2ELi2EN4cute5tupleIJNS5_1CILi128EEES8_NS7_ILi64EEEEEENS_10bfloat16_tEfNS_4arch4Sm80ELb0ELb1ELb1ELb0ELb0ELb0ELb0ELb0ELi2ELi4ELi4ELi4ELb0EEENS1_21CollectiveEpilogueBwdISA_SB_SD_Li256ELb0ELb0ELi2EEENS1_19SingleTileSchedulerILb0ELb0ELb0ELi128EEEEEEEEEvNT_6ParamsE$_ZN4cute3eso3ESOILb0ELb0EJiiNS_1CILi1024EEEEEC2ERKiS6_RKS3_,($_ZN7cutlass13device_kernelIN5flash19enable_sm80_to_sm89INS1_16FlashAttnBwdSm80INS1_25CollectiveMainloopBwdSm80ILi2ELi2EN4cute5tupleIJNS5_1CILi128EEES8_NS7_ILi64EEEEEENS_10bfloat16_tEfNS_4arch4Sm80ELb0ELb1ELb1ELb0ELb0ELb0ELb0ELb0ELi2ELi4ELi4ELi4ELb0EEENS1_21CollectiveEpilogueBwdISA_SB_SD_Li256ELb0ELb0ELi2EEENS1_19SingleTileSchedulerILb0ELb0ELb0ELi128EEEEEEEEEvNT_6ParamsE$_ZN4cute3eso3ESOILb0ELb0EJiiNS_1CILi144EEENS2_ILi512EEEEEC2ERKiS7_RKS3_RKS4_ - $_ZN7cutlass13device_kernelIN5flash19enable_sm80_to_sm89INS1_16FlashAttnBwdSm80INS1_25CollectiveMainloopBwdSm80ILi2ELi2EN4cute5tupleIJNS5_1CILi128EEES8_NS7_ILi64EEEEEENS_10bfloat16_tEfNS_4arch4Sm80ELb0ELb1ELb1ELb0ELb0ELb0ELb0ELb0ELi2ELi4ELi4ELi4ELb0EEENS1_21CollectiveEpilogueBwdISA_SB_SD_Li256ELb0ELb0ELi2EEENS1_19SingleTileSchedulerILb0ELb0ELb0ELi128EEEEEEEEEvNT_6ParamsE$_ZN4cute3eso3ESOILb0ELb0EJiiNS_1CILi1024EEEEEC2ERKiS6_RKS3_)
$_ZN7cutlass13device_kernelIN5flash19enable_sm80_to_sm89INS1_16FlashAttnBwdSm80INS1_25CollectiveMainloopBwdSm80ILi2ELi2EN4cute5tupleIJNS5_1CILi128EEES8_NS7_ILi64EEEEEENS_10bfloat16_tEfNS_4arch4Sm80ELb0ELb1ELb1ELb0ELb0ELb0ELb0ELb0ELi2ELi4ELi4ELi4ELb0EEENS1_21CollectiveEpilogueBwdISA_SB_SD_Li256ELb0ELb0ELi2EEENS1_19SingleTileSchedulerILb0ELb0ELb0ELi128EEEEEEEEEvNT_6ParamsE$_ZN4cute3eso3ESOILb0ELb0EJiiNS_1CILi1024EEEEEC2ERKiS6_RKS3_:
[----:B------:R-:W-:Y:S02]  /*77b0*/  IADD3 R3, R3, -c[0x0][0x20], RZ ;  /* 0x8000080003037a10 */ /* 0x000fe40007ffe0ff */
[----:B------:R-:W-:-:S03]  /*77c0*/  IADD3 R2, R2, -c[0x0][0x20], RZ ;  /* 0x8000080002027a10 */ /* 0x000fc60007ffe0ff */
[----:B------:R1:W-:Y:S04]  /*77d0*/  STL [R3], R8 ;  /* 0x0000000803007387 */ /* 0x0003e80000100800 */
[----:B------:R-:W2:Y:S01]  /*77e0*/  LDL R2, [R2] ;  /* 0x0000000002027983 */ /* 0x000ea20000100800 */
[----:B------:R-:W-:-:S03]  /*77f0*/  IMAD.MOV.U32 R7, RZ, RZ, 0x0 ;  /* 0x00000000ff077424 */ /* 0x000fc600078e00ff */
[----:B--2---:R1:W-:Y:S01]  /*7800*/  STL [R3+0x4], R2 ;  /* 0x0000040203007387 */ /* 0x0043e20000100800 */
[----:B------:R-:W-:Y:S05]  /*7810*/  RET.REL.NODEC R6 `(_ZN7cutlass13device_kernelIN5flash19enable_sm80_to_sm89INS1_16FlashAttnBwdSm80INS1_25CollectiveMainloopBwdSm80ILi2ELi2EN4cute5tupleIJNS5_1CILi128EEES8_NS7_ILi64EEEEEENS_10bfloat16_tEfNS_4arch4Sm80ELb0ELb1ELb1ELb0ELb0ELb0ELb0ELb0ELi2ELi4ELi4ELi4ELb0EEENS1_21CollectiveEpilogueBwdISA_SB_SD_Li256ELb0ELb0ELi2EEENS1_19SingleTileSchedulerILb0ELb0ELb0ELi128EEEEEEEEEvNT_6ParamsE) ;  /* 0xffff87e006007950 */ /* 0x000fea0003c3ffff */
        .type           $_ZN7cutlass13device_kernelIN5flash19enable_sm80_to_sm89INS1_16FlashAttnBwdSm80INS1_25CollectiveMainloopBwdSm80ILi2ELi2EN4cute5tupleIJNS5_1CILi128EEES8_NS7_ILi64EEEEEENS_10bfloat16_tEfNS_4arch4Sm80ELb0ELb1ELb1ELb0ELb0ELb0ELb0ELb0ELi2ELi4ELi4ELi4ELb0EEENS1_21CollectiveEpilogueBwdISA_SB_SD_Li256ELb0ELb0ELi2EEENS1_19SingleTileSchedulerILb0ELb0ELb0ELi128EEEEEEEEEvNT_6ParamsE$_ZN4cute3eso3ESOILb0ELb0EJiiNS_1CILi144EEENS2_ILi512EEEEEC2ERKiS7_RKS3_RKS4_,@function
        .size           $_ZN7cutlass13device_kernelIN5flash19enable_sm80_to_sm89INS1_16FlashAttnBwdSm80INS1_25CollectiveMainloopBwdSm80ILi2ELi2EN4cute5tupleIJNS5_1CILi128EEES8_NS7_ILi64EEEEEENS_10bfloat16_tEfNS_4arch4Sm80ELb0ELb1ELb1ELb0ELb0ELb0ELb0ELb0ELi2ELi4ELi4ELi4ELb0EEENS1_21CollectiveEpilogueBwdISA_SB_SD_Li256ELb0ELb0ELi2EEENS1_19SingleTileSchedulerILb0ELb0ELb0ELi128EEEEEEEEEvNT_6ParamsE$_ZN4cute3eso3ESOILb0ELb0EJiiNS_1CILi144EEENS2_ILi512EEEEEC2ERKiS7_RKS3_RKS4_,($_ZN7cutlass13device_kernelIN5flash19enable_sm80_to_sm89INS1_16FlashAttnBwdSm80INS1_25CollectiveMainloopBwdSm80ILi2ELi2EN4cute5tupleIJNS5_1CILi128EEES8_NS7_ILi64EEEEEENS_10bfloat16_tEfNS_4arch4Sm80ELb0ELb1ELb1ELb0ELb0ELb0ELb0ELb0ELi2ELi4ELi4ELi4ELb0EEENS1_21CollectiveEpilogueBwdISA_SB_SD_Li256ELb0ELb0ELi2EEENS1_19SingleTileSchedulerILb0ELb0ELb0ELi128EEEEEEEEEvNT_6ParamsE$_ZN4cute3eso3ESOILb0ELb0EJiiNS_1CILi72EEENS2_ILi512EEEEEC2ERKiS7_RKS3_RKS4_ - $_ZN7cutlass13device_kernelIN5flash19enable_sm80_to_sm89INS1_16FlashAttnBwdSm80INS1_25CollectiveMainloopBwdSm80ILi2ELi2EN4cute5tupleIJNS5_1CILi128EEES8_NS7_ILi64EEEEEENS_10bfloat16_tEfNS_4arch4Sm80ELb0ELb1ELb1ELb0ELb0ELb0ELb0ELb0ELi2ELi4ELi4ELi4ELb0EEENS1_21CollectiveEpilogueBwdISA_SB_SD_Li256ELb0ELb0ELi2EEENS1_19SingleTileSchedulerILb0ELb0ELb0ELi128EEEEEEEEEvNT_6ParamsE$_ZN4cute3eso3ESOILb0ELb0EJiiNS_1CILi144EEENS2_ILi512EEEEEC2ERKiS7_RKS3_RKS4_)
$_ZN7cutlass13device_kernelIN5flash19enable_sm80_to_sm89INS1_16FlashAttnBwdSm80INS1_25CollectiveMainloopBwdSm80ILi2ELi2EN4cute5tupleIJNS5_1CILi128EEES8_NS7_ILi64EEEEEENS_10bfloat16_tEfNS_4arch4Sm80ELb0ELb1ELb1ELb0ELb0ELb0ELb0ELb0ELi2ELi4ELi4ELi4ELb0EEENS1_21CollectiveEpilogueBwdISA_SB_SD_Li256ELb0ELb0ELi2EEENS1_19SingleTileSchedulerILb0ELb0ELb0ELi128EEEEEEEEEvNT_6ParamsE$_ZN4cute3eso3ESOILb0ELb0EJiiNS_1CILi144EEENS2_ILi512EEEEEC2ERKiS7_RKS3_RKS4_:
        /* <DEDUP_REMOVED lines=8> */
        .type           $_ZN7cutlass13device_kernelIN5flash19enable_sm80_to_sm89INS1_16FlashAttnBwdSm80INS1_25CollectiveMainloopBwdSm80ILi2ELi2EN4cute5tupleIJNS5_1CILi128EEES8_NS7_ILi64EEEEEENS_10bfloat16_tEfNS_4arch4Sm80ELb0ELb1ELb1ELb0ELb0ELb0ELb0ELb0ELi2ELi4ELi4ELi4ELb0EEENS1_21CollectiveEpilogueBwdISA_SB_SD_Li256ELb0ELb0ELi2EEENS1_19SingleTileSchedulerILb0ELb0ELb0ELi128EEEEEEEEEvNT_6ParamsE$_ZN4cute3eso3ESOILb0ELb0EJiiNS_1CILi72EEENS2_ILi512EEEEEC2ERKiS7_RKS3_RKS4_,@function
        .size           $_ZN7cutlass13device_kernelIN5flash19enable_sm80_to_sm89INS1_16FlashAttnBwdSm80INS1_25CollectiveMainloopBwdSm80ILi2ELi2EN4cute5tupleIJNS5_1CILi128EEES8_NS7_ILi64EEEEEENS_10bfloat16_tEfNS_4arch4Sm80ELb0ELb1ELb1ELb0ELb0ELb0ELb0ELb0ELi2ELi4ELi4ELi4ELb0EEENS1_21CollectiveEpilogueBwdISA_SB_SD_Li256ELb0ELb0ELi2EEENS1_19SingleTileSchedulerILb0ELb0ELb0ELi128EEEEEEEEEvNT_6ParamsE$_ZN4cute3eso3ESOILb0ELb0EJiiNS_1CILi72EEENS2_ILi512EEEEEC2ERKiS7_RKS3_RKS4_,($_ZN7cutlass13device_kernelIN5flash19enable_sm80_to_sm89INS1_16FlashAttnBwdSm80INS1_25CollectiveMainloopBwdSm80ILi2ELi2EN4cute5tupleIJNS5_1CILi128EEES8_NS7_ILi64EEEEEENS_10bfloat16_tEfNS_4arch4Sm80ELb0ELb1ELb1ELb0ELb0ELb0ELb0ELb0ELi2ELi4ELi4ELi4ELb0EEENS1_21CollectiveEpilogueBwdISA_SB_SD_Li256ELb0ELb0ELi2EEENS1_19SingleTileSchedulerILb0ELb0ELb0ELi128EEEEEEEEEvNT_6ParamsE$_ZN4cute3eso3ESOILb0ELb0EJiiNS_1CILi8192EEEEEC2ERKiS6_RKS3_ - $_ZN7cutlass13device_kernelIN5flash19enable_sm80_to_sm89INS1_16FlashAttnBwdSm80INS1_25CollectiveMainloopBwdSm80ILi2ELi2EN4cute5tupleIJNS5_1CILi128EEES8_NS7_ILi64EEEEEENS_10bfloat16_tEfNS_4arch4Sm80ELb0ELb1ELb1ELb0ELb0ELb0ELb0ELb0ELi2ELi4ELi4ELi4ELb0EEENS1_21CollectiveEpilogueBwdISA_SB_SD_Li256ELb0ELb0ELi2EEENS1_19SingleTileSchedulerILb0ELb0ELb0ELi128EEEEEEEEEvNT_6ParamsE$_ZN4cute3eso3ESOILb0ELb0EJiiNS_1CILi72EEENS2_ILi512EEEEEC2ERKiS7_RKS3_RKS4_)
$_ZN7cutlass13device_kernelIN5flash19enable_sm80_to_sm89INS1_16FlashAttnBwdSm80INS1_25CollectiveMainloopBwdSm80ILi2ELi2EN4cute5tupleIJNS5_1CILi128EEES8_NS7_ILi64EEEEEENS_10bfloat16_tEfNS_4arch4Sm80ELb0ELb1ELb1ELb0ELb0ELb0ELb0ELb0ELi2ELi4ELi4ELi4ELb0EEENS1_21CollectiveEpilogueBwdISA_SB_SD_Li256ELb0ELb0ELi2EEENS1_19SingleTileSchedulerILb0ELb0ELb0ELi128EEEEEEEEEvNT_6ParamsE$_ZN4cute3eso3ESOILb0ELb0EJiiNS_1CILi72EEENS2_ILi512EEEEEC2ERKiS7_RKS3_RKS4_:
[----:B------:R-:W-:Y:S02]  /*78a0*/  IADD3 R4, R3, -c[0x0][0x20], RZ ;  /* 0x8000080003047a10 */ /* 0x000fe40007ffe0ff */
[----:B------:R-:W-:-:S03]  /*78b0*/  IADD3 R3, R7, -c[0x0][0x20], RZ ;  /* 0x8000080007037a10 */ /* 0x000fc60007ffe0ff */
[----:B------:R1:W-:Y:S04]  /*78c0*/  STL [R4], R5 ;  /* 0x0000000504007387 */ /* 0x0003e80000100800 */
[----:B------:R-:W2:Y:S01]  /*78d0*/  LDL R3, [R3] ;  /* 0x0000000003037983 */ /* 0x000ea20000100800 */
[----:B------:R-:W-:-:S03]  /*78e0*/  IMAD.MOV.U32 R7, RZ, RZ, 0x0 ;  /* 0x00000000ff077424 */ /* 0x000fc600078e00ff */
[----:B--2---:R1:W-:Y:S01]  /*78f0*/  STL [R4+0x4], R3 ;  /* 0x0000040304007387 */ /* 0x0043e20000100800 */
[----:B------:R-:W-:Y:S05]  /*7900*/  RET.REL.NODEC R6 `(_ZN7cutlass13device_kernelIN5flash19enable_sm80_to_sm89INS1_16FlashAttnBwdSm80INS1_25CollectiveMainloopBwdSm80ILi2ELi2EN4cute5tupleIJNS5_1CILi128EEES8_NS7_ILi64EEEEEENS_10bfloat16_tEfNS_4arch4Sm80ELb0ELb1ELb1ELb0ELb0ELb0ELb0ELb0ELi2ELi4ELi4ELi4ELb0EEENS1_21CollectiveEpilogueBwdISA_SB_SD_Li256ELb0ELb0ELi2EEENS1_19SingleTileSchedulerILb0ELb0ELb0ELi128EEEEEEEEEvNT_6ParamsE) ;  /* 0xffff86f006007950 */ /* 0x000fea0003c3ffff */
        .type           $_ZN7cutlass13device_kernelIN5flash19enable_sm80_to_sm89INS1_16FlashAttnBwdSm80INS1_25CollectiveMainloopBwdSm80ILi2ELi2EN4cute5tupleIJNS5_1CILi128EEES8_NS7_ILi64EEEEEENS_10bfloat16_tEfNS_4arch4Sm80ELb0ELb1ELb1ELb0ELb0ELb0ELb0ELb0ELi2ELi4ELi4ELi4ELb0EEENS1_21CollectiveEpilogueBwdISA_SB_SD_Li256ELb0ELb0ELi2EEENS1_19SingleTileSchedulerILb0ELb0ELb0ELi128EEEEEEEEEvNT_6ParamsE$_ZN4cute3eso3ESOILb0ELb0EJiiNS_1CILi8192EEEEEC2ERKiS6_RKS3_,@function
        .size           $_ZN7cutlass13device_kernelIN5flash19enable_sm80_to_sm89INS1_16FlashAttnBwdSm80INS1_25CollectiveMainloopBwdSm80ILi2ELi2EN4cute5tupleIJNS5_1CILi128EEES8_NS7_ILi64EEEEEENS_10bfloat16_tEfNS_4arch4Sm80ELb0ELb1ELb1ELb0ELb0ELb0ELb0ELb0ELi2ELi4ELi4ELi4ELb0EEENS1_21CollectiveEpilogueBwdISA_SB_SD_Li256ELb0ELb0ELi2EEENS1_19SingleTileSchedulerILb0ELb0ELb0ELi128EEEEEEEEEvNT_6ParamsE$_ZN4cute3eso3ESOILb0ELb0EJiiNS_1CILi8192EEEEEC2ERKiS6_RKS3_,($_ZN7cutlass13device_kernelIN5flash19enable_sm80_to_sm89INS1_16FlashAttnBwdSm80INS1_25CollectiveMainloopBwdSm80ILi2ELi2EN4cute5tupleIJNS5_1CILi128EEES8_NS7_ILi64EEEEEENS_10bfloat16_tEfNS_4arch4Sm80ELb0ELb1ELb1ELb0ELb0ELb0ELb0ELb0ELi2ELi4ELi4ELi4ELb0EEENS1_21CollectiveEpilogueBwdISA_SB_SD_Li256ELb0ELb0ELi2EEENS1_19SingleTileSchedulerILb0ELb0ELb0ELi128EEEEEEEEEvNT_6ParamsE$_ZN4cute3eso3ESOILb0ELb0EJiiiEEC2ERKiS4_S4_ - $_ZN7cutlass13device_kernelIN5flash19enable_sm80_to_sm89INS1_16FlashAttnBwdSm80INS1_25CollectiveMainloopBwdSm80ILi2ELi2EN4cute5tupleIJNS5_1CILi128EEES8_NS7_ILi64EEEEEENS_10bfloat16_tEfNS_4arch4Sm80ELb0ELb1ELb1ELb0ELb0ELb0ELb0ELb0ELi2ELi4ELi4ELi4ELb0EEENS1_21CollectiveEpilogueBwdISA_SB_SD_Li256ELb0ELb0ELi2EEENS1_19SingleTileSchedulerILb0ELb0ELb0ELi128EEEEEEEEEvNT_6ParamsE$_ZN4cute3eso3ESOILb0ELb0EJiiNS_1CILi8192EEEEEC2ERKiS6_RKS3_)
$_ZN7cutlass13device_kernelIN5flash19enable_sm80_to_sm89INS1_16FlashAttnBwdSm80INS1_25CollectiveMainloopBwdSm80ILi2ELi2EN4cute5tupleIJNS5_1CILi128EEES8_NS7_ILi64EEEEEENS_10bfloat16_tEfNS_4arch4Sm80ELb0ELb1ELb1ELb0ELb0ELb0ELb0ELb0ELi2ELi4ELi4ELi4ELb0EEENS1_21CollectiveEpilogueBwdISA_SB_SD_Li256ELb0ELb0ELi2EEENS1_19SingleTileSchedulerILb0ELb0ELb0ELi128EEEEEEEEEvNT_6ParamsE$_ZN4cute3eso3ESOILb0ELb0EJiiNS_1CILi8192EEEEEC2ERKiS6_RKS3_:
[----:B------:R-:W-:Y:S02]  /*7910*/  IADD3 R3, R3, -c[0x0][0x20], RZ ;  /* 0x8000080003037a10 */ /* 0x000fe40007ffe0ff */
[----:B------:R-:W-:-:S03]  /*7920*/  IADD3 R2, R2, -c[0x0][0x20], RZ ;  /* 0x8000080002027a10 */ /* 0x000fc60007ffe0ff */
[----:B------:R1:W-:Y:S04]  /*7930*/  STL [R3], R10 ;  /* 0x0000000a03007387 */ /* 0x0003e80000100800 */
[----:B------:R-:W2:Y:S01]  /*7940*/  LDL R2, [R2] ;  /* 0x0000000002027983 */ /* 0x000ea20000100800 */
[----:B------:R-:W-:-:S03]  /*7950*/  IMAD.MOV.U32 R9, RZ, RZ, 0x0 ;  /* 0x00000000ff097424 */ /* 0x000fc600078e00ff */
[----:B--2---:R1:W-:Y:S01]  /*7960*/  STL [R3+0x4], R2 ;  /* 0x0000040203007387 */ /* 0x0043e20000100800 */
[----:B------:R-:W-:Y:S05]  /*7970*/  RET.REL.NODEC R8 `(_ZN7cutlass13device_kernelIN5flash19enable_sm80_to_sm89INS1_16FlashAttnBwdSm80INS1_25CollectiveMainloopBwdSm80ILi2ELi2EN4cute5tupleIJNS5_1CILi128EEES8_NS7_ILi64EEEEEENS_10bfloat16_tEfNS_4arch4Sm80ELb0ELb1ELb1ELb0ELb0ELb0ELb0ELb0ELi2ELi4ELi4ELi4ELb0EEENS1_21CollectiveEpilogueBwdISA_SB_SD_Li256ELb0ELb0ELi2EEENS1_19SingleTileSchedulerILb0ELb0ELb0ELi128EEEEEEEEEvNT_6ParamsE) ;  /* 0xffff868008007950 */ /* 0x000fea0003c3ffff */
        .type           $_ZN7cutlass13device_kernelIN5flash19enable_sm80_to_sm89INS1_16FlashAttnBwdSm80INS1_25CollectiveMainloopBwdSm80ILi2ELi2EN4cute5tupleIJNS5_1CILi128EEES8_NS7_ILi64EEEEEENS_10bfloat16_tEfNS_4arch4Sm80ELb0ELb1ELb1ELb0ELb0ELb0ELb0ELb0ELi2ELi4ELi4ELi4ELb0EEENS1_21CollectiveEpilogueBwdISA_SB_SD_Li256ELb0ELb0ELi2EEENS1_19SingleTileSchedulerILb0ELb0ELb0ELi128EEEEEEEEEvNT_6ParamsE$_ZN4cute3eso3ESOILb0ELb0EJiiiEEC2ERKiS4_S4_,@function
        .size           $_ZN7cutlass13device_kernelIN5flash19enable_sm80_to_sm89INS1_16FlashAttnBwdSm80INS1_25CollectiveMainloopBwdSm80ILi2ELi2EN4cute5tupleIJNS5_1CILi128EEES8_NS7_ILi64EEEEEENS_10bfloat16_tEfNS_4arch4Sm80ELb0ELb1ELb1ELb0ELb0ELb0ELb0ELb0ELi2ELi4ELi4ELi4ELb0EEENS1_21CollectiveEpilogueBwdISA_SB_SD_Li256ELb0ELb0ELi2EEENS1_19SingleTileSchedulerILb0ELb0ELb0ELi128EEEEEEEEEvNT_6ParamsE$_ZN4cute3eso3ESOILb0ELb0EJiiiEEC2ERKiS4_S4_,($_ZN7cutlass13device_kernelIN5flash19enable_sm80_to_sm89INS1_16FlashAttnBwdSm80INS1_25CollectiveMainloopBwdSm80ILi2ELi2EN4cute5tupleIJNS5_1CILi128EEES8_NS7_ILi64EEEEEENS_10bfloat16_tEfNS_4arch4Sm80ELb0ELb1ELb1ELb0ELb0ELb0ELb0ELb0ELi2ELi4ELi4ELi4ELb0EEENS1_21CollectiveEpilogueBwdISA_SB_SD_Li256ELb0ELb0ELi2EEENS1_19SingleTileSchedulerILb0ELb0ELb0ELi128EEEEEEEEEvNT_6ParamsE$_ZN4cute3eso3ESOILb0ELb0EJiiiNS_1CILi0EEEEEC2ERKiS6_S6_RKS3_ - $_ZN7cutlass13device_kernelIN5flash19enable_sm80_to_sm89INS1_16FlashAttnBwdSm80INS1_25CollectiveMainloopBwdSm80ILi2ELi2EN4cute5tupleIJNS5_1CILi128EEES8_NS7_ILi64EEEEEENS_10bfloat16_tEfNS_4arch4Sm80ELb0ELb1ELb1ELb0ELb0ELb0ELb0ELb0ELi2ELi4ELi4ELi4ELb0EEENS1_21CollectiveEpilogueBwdISA_SB_SD_Li256ELb0ELb0ELi2EEENS1_19SingleTileSchedulerILb0ELb0ELb0ELi128EEEEEEEEEvNT_6ParamsE$_ZN4cute3eso3ESOILb0ELb0EJiiiEEC2ERKiS4_S4_)
$_ZN7cutlass13device_kernelIN5flash19enable_sm80_to_sm89INS1_16FlashAttnBwdSm80INS1_25CollectiveMainloopBwdSm80ILi2ELi2EN4cute5tupleIJNS5_1CILi128EEES8_NS7_ILi64EEEEEENS_10bfloat16_tEfNS_4arch4Sm80ELb0ELb1ELb1ELb0ELb0ELb0ELb0ELb0ELi2ELi4ELi4ELi4ELb0EEENS1_21CollectiveEpilogueBwdISA_SB_SD_Li256ELb0ELb0ELi2EEENS1_19SingleTileSchedulerILb0ELb0ELb0ELi128EEEEEEEEEvNT_6ParamsE$_ZN4cute3eso3ESOILb0ELb0EJiiiEEC2ERKiS4_S4_:
        /* <DEDUP_REMOVED lines=9> */
[----:B------:R-:W-:Y:S05]  /*7a10*/  RET.REL.NODEC R4 `(_ZN7cutlass13device_kernelIN5flash19enable_sm80_to_sm89INS1_16FlashAttnBwdSm80INS1_25CollectiveMainloopBwdSm80ILi2ELi2EN4cute5tupleIJNS5_1CILi128EEES8_NS7_ILi64EEEEEENS_10bfloat16_tEfNS_4arch4Sm80ELb0ELb1ELb1ELb0ELb0ELb0ELb0ELb0ELi2ELi4ELi4ELi4ELb0EEENS1_21CollectiveEpilogueBwdISA_SB_SD_Li256ELb0ELb0ELi2EEENS1_19SingleTileSchedulerILb0ELb0ELb0ELi128EEEEEEEEEvNT_6ParamsE) ;  /* 0xffff85e004007950 */ /* 0x000fea0003c3ffff */
        .type           $_ZN7cutlass13device_kernelIN5flash19enable_sm80_to_sm89INS1_16FlashAttnBwdSm80INS1_25CollectiveMainloopBwdSm80ILi2ELi2EN4cute5tupleIJNS5_1CILi128EEES8_NS7_ILi64EEEEEENS_10bfloat16_tEfNS_4arch4Sm80ELb0ELb1ELb1ELb0ELb0ELb0ELb0ELb0ELi2ELi4ELi4ELi4ELb0EEENS1_21CollectiveEpilogueBwdISA_SB_SD_Li256ELb0ELb0ELi2EEENS1_19SingleTileSchedulerILb0ELb0ELb0ELi128EEEEEEEEEvNT_6ParamsE$_ZN4cute3eso3ESOILb0ELb0EJiiiNS_1CILi0EEEEEC2ERKiS6_S6_RKS3_,@function
        .size           $_ZN7cutlass13device_kernelIN5flash19enable_sm80_to_sm89INS1_16FlashAttnBwdSm80INS1_25CollectiveMainloopBwdSm80ILi2ELi2EN4cute5tupleIJNS5_1CILi128EEES8_NS7_ILi64EEEEEENS_10bfloat16_tEfNS_4arch4Sm80ELb0ELb1ELb1ELb0ELb0ELb0ELb0ELb0ELi2ELi4ELi4ELi4ELb0EEENS1_21CollectiveEpilogueBwdISA_SB_SD_Li256ELb0ELb0ELi2EEENS1_19SingleTileSchedulerILb0ELb0ELb0ELi128EEEEEEEEEvNT_6ParamsE$_ZN4cute3eso3ESOILb0ELb0EJiiiNS_1CILi0EEEEEC2ERKiS6_S6_RKS3_,($_ZN7cutlass13device_kernelIN5flash19enable_sm80_to_sm89INS1_16FlashAttnBwdSm80INS1_25CollectiveMainloopBwdSm80ILi2ELi2EN4cute5tupleIJNS5_1CILi128EEES8_NS7_ILi64EEEEEENS_10bfloat16_tEfNS_4arch4Sm80ELb0ELb1ELb1ELb0ELb0ELb0ELb0ELb0ELi2ELi4ELi4ELi4ELb0EEENS1_21CollectiveEpilogueBwdISA_SB_SD_Li256ELb0ELb0ELi2EEENS1_19SingleTileSchedulerILb0ELb0ELb0ELi128EEEEEEEEEvNT_6ParamsE$_ZN4cute3eso3ESOILb0ELb0EJiiiNS_1CILi144EEENS2_ILi512EEEEEC2ERKiS7_S7_RKS3_RKS4_ - $_ZN7cutlass13device_kernelIN5flash19enable_sm80_to_sm89INS1_16FlashAttnBwdSm80INS1_25CollectiveMainloopBwdSm80ILi2ELi2EN4cute5tupleIJNS5_1CILi128EEES8_NS7_ILi64EEEEEENS_10bfloat16_tEfNS_4arch4Sm80ELb0ELb1ELb1ELb0ELb0ELb0ELb0ELb0ELi2ELi4ELi4ELi4ELb0EEENS1_21CollectiveEpilogueBwdISA_SB_SD_Li256ELb0ELb0ELi2EEENS1_19SingleTileSchedulerILb0ELb0ELb0ELi128EEEEEEEEEvNT_6ParamsE$_ZN4cute3eso3ESOILb0ELb0EJiiiNS_1CILi0EEEEEC2ERKiS6_S6_RKS3_)
$_ZN7cutlass13device_kernelIN5flash19enable_sm80_to_sm89INS1_16FlashAttnBwdSm80INS1_25CollectiveMainloopBwdSm80ILi2ELi2EN4cute5tupleIJNS5_1CILi128EEES8_NS7_ILi64EEEEEENS_10bfloat16_tEfNS_4arch4Sm80ELb0ELb1ELb1ELb0ELb0ELb0ELb0ELb0ELi2ELi4ELi4ELi4ELb0EEENS1_21CollectiveEpilogueBwdISA_SB_SD_Li256ELb0ELb0ELi2EEENS1_19SingleTileSchedulerILb0ELb0ELb0ELi128EEEEEEEEEvNT_6ParamsE$_ZN4cute3eso3ESOILb0ELb0EJiiiNS_1CILi0EEEEEC2ERKiS6_S6_RKS3_:
        /* <DEDUP_REMOVED lines=9> */
[----:B------:R-:W-:Y:S05]  /*7ab0*/  RET.REL.NODEC R6 `(_ZN7cutlass13device_kernelIN5flash19enable_sm80_to_sm89INS1_16FlashAttnBwdSm80INS1_25CollectiveMainloopBwdSm80ILi2ELi2EN4cute5tupleIJNS5_1CILi128EEES8_NS7_ILi64EEEEEENS_10bfloat16_tEfNS_4arch4Sm80ELb0ELb1ELb1ELb0ELb0ELb0ELb0ELb0ELi2ELi4ELi4ELi4ELb0EEENS1_21CollectiveEpilogueBwdISA_SB_SD_Li256ELb0ELb0ELi2EEENS1_19SingleTileSchedulerILb0ELb0ELb0ELi128EEEEEEEEEvNT_6ParamsE) ;  /* 0xffff854006007950 */ /* 0x000fea0003c3ffff */
        .type           $_ZN7cutlass13device_kernelIN5flash19enable_sm80_to_sm89INS1_16FlashAttnBwdSm80INS1_25CollectiveMainloopBwdSm80ILi2ELi2EN4cute5tupleIJNS5_1CILi128EEES8_NS7_ILi64EEEEEENS_10bfloat16_tEfNS_4arch4Sm80ELb0ELb1ELb1ELb0ELb0ELb0ELb0ELb0ELi2ELi4ELi4ELi4ELb0EEENS1_21CollectiveEpilogueBwdISA_SB_SD_Li256ELb0ELb0ELi2EEENS1_19SingleTileSchedulerILb0ELb0ELb0ELi128EEEEEEEEEvNT_6ParamsE$_ZN4cute3eso3ESOILb0ELb0EJiiiNS_1CILi144EEENS2_ILi512EEEEEC2ERKiS7_S7_RKS3_RKS4_,@function
        .size           $_ZN7cutlass13device_kernelIN5flash19enable_sm80_to_sm89INS1_16FlashAttnBwdSm80INS1_25CollectiveMainloopBwdSm80ILi2ELi2EN4cute5tupleIJNS5_1CILi128EEES8_NS7_ILi64EEEEEENS_10bfloat16_tEfNS_4arch4Sm80ELb0ELb1ELb1ELb0ELb0ELb0ELb0ELb0ELi2ELi4ELi4ELi4ELb0EEENS1_21CollectiveEpilogueBwdISA_SB_SD_Li256ELb0ELb0ELi2EEENS1_19SingleTileSchedulerILb0ELb0ELb0ELi128EEEEEEEEEvNT_6ParamsE$_ZN4cute3eso3ESOILb0ELb0EJiiiNS_1CILi144EEENS2_ILi512EEEEEC2ERKiS7_S7_RKS3_RKS4_,($_ZN7cutlass13device_kernelIN5flash19enable_sm80_to_sm89INS1_16FlashAttnBwdSm80INS1_25CollectiveMainloopBwdSm80ILi2ELi2EN4cute5tupleIJNS5_1CILi128EEES8_NS7_ILi64EEEEEENS_10bfloat16_tEfNS_4arch4Sm80ELb0ELb1ELb1ELb0ELb0ELb0ELb0ELb0ELi2ELi4ELi4ELi4ELb0EEENS1_21CollectiveEpilogueBwdISA_SB_SD_Li256ELb0ELb0ELi2EEENS1_19SingleTileSchedulerILb0ELb0ELb0ELi128EEEEEEEEEvNT_6ParamsE$_ZN4cute3eso3ESOILb0ELb0EJiiiNS_1CILi72EEENS2_ILi512EEEEEC2ERKiS7_S7_RKS3_RKS4_ - $_ZN7cutlass13device_kernelIN5flash19enable_sm80_to_sm89INS1_16FlashAttnBwdSm80INS1_25CollectiveMainloopBwdSm80ILi2ELi2EN4cute5tupleIJNS5_1CILi128EEES8_NS7_ILi64EEEEEENS_10bfloat16_tEfNS_4arch4Sm80ELb0ELb1ELb1ELb0ELb0ELb0ELb0ELb0ELi2ELi4ELi4ELi4ELb0EEENS1_21CollectiveEpilogueBwdISA_SB_SD_Li256ELb0ELb0ELi2EEENS1_19SingleTileSchedulerILb0ELb0ELb0ELi128EEEEEEEEEvNT_6ParamsE$_ZN4cute3eso3ESOILb0ELb0EJiiiNS_1CILi144EEENS2_ILi512EEEEEC2ERKiS7_S7_RKS3_RKS4_)
$_ZN7cutlass13device_kernelIN5flash19enable_sm80_to_sm89INS1_16FlashAttnBwdSm80INS1_25CollectiveMainloopBwdSm80ILi2ELi2EN4cute5tupleIJNS5_1CILi128EEES8_NS7_ILi64EEEEEENS_10bfloat16_tEfNS_4arch4Sm80ELb0ELb1ELb1ELb0ELb0ELb0ELb0ELb0ELi2ELi4ELi4ELi4ELb0EEENS1_21CollectiveEpilogueBwdISA_SB_SD_Li256ELb0ELb0ELi2EEENS1_19SingleTileSchedulerILb0ELb0ELb0ELi128EEEEEEEEEvNT_6ParamsE$_ZN4cute3eso3ESOILb0ELb0EJiiiNS_1CILi144EEENS2_ILi512EEEEEC2ERKiS7_S7_RKS3_RKS4_:
        /* <DEDUP_REMOVED lines=10> */
        .type           $_ZN7cutlass13device_kernelIN5flash19enable_sm80_to_sm89INS1_16FlashAttnBwdSm80INS1_25CollectiveMainloopBwdSm80ILi2ELi2EN4cute5tupleIJNS5_1CILi128EEES8_NS7_ILi64EEEEEENS_10bfloat16_tEfNS_4arch4Sm80ELb0ELb1ELb1ELb0ELb0ELb0ELb0ELb0ELi2ELi4ELi4ELi4ELb0EEENS1_21CollectiveEpilogueBwdISA_SB_SD_Li256ELb0ELb0ELi2EEENS1_19SingleTileSchedulerILb0ELb0ELb0ELi128EEEEEEEEEvNT_6ParamsE$_ZN4cute3eso3ESOILb0ELb0EJiiiNS_1CILi72EEENS2_ILi512EEEEEC2ERKiS7_S7_RKS3_RKS4_,@function
        .size           $_ZN7cutlass13device_kernelIN5flash19enable_sm80_to_sm89INS1_16FlashAttnBwdSm80INS1_25CollectiveMainloopBwdSm80ILi2ELi2EN4cute5tupleIJNS5_1CILi128EEES8_NS7_ILi64EEEEEENS_10bfloat16_tEfNS_4arch4Sm80ELb0ELb1ELb1ELb0ELb0ELb0ELb0ELb0ELi2ELi4ELi4ELi4ELb0EEENS1_21CollectiveEpilogueBwdISA_SB_SD_Li256ELb0ELb0ELi2EEENS1_19SingleTileSchedulerILb0ELb0ELb0ELi128EEEEEEEEEvNT_6ParamsE$_ZN4cute3eso3ESOILb0ELb0EJiiiNS_1CILi72EEENS2_ILi512EEEEEC2ERKiS7_S7_RKS3_RKS4_,($_ZN7cutlass13device_kernelIN5flash19enable_sm80_to_sm89INS1_16FlashAttnBwdSm80INS1_25CollectiveMainloopBwdSm80ILi2ELi2EN4cute5tupleIJNS5_1CILi128EEES8_NS7_ILi64EEEEEENS_10bfloat16_tEfNS_4arch4Sm80ELb0ELb1ELb1ELb0ELb0ELb0ELb0ELb0ELi2ELi4ELi4ELi4ELb0EEENS1_21CollectiveEpilogueBwdISA_SB_SD_Li256ELb0ELb0ELi2EEENS1_19SingleTileSchedulerILb0ELb0ELb0ELi128EEEEEEEEEvNT_6ParamsE$_ZN4cute3eso3ESOILb0ELb1EJNS_5tupleIJiNS2_IJiNS_1CILi0EEEEEEEEENS2_IJNS_10UnderscoreENS2_IJS7_S7_EEEEEEEEC2ERKS6_RKS9_ - $_ZN7cutlass13device_kernelIN5flash19enable_sm80_to_sm89INS1_16FlashAttnBwdSm80INS1_25CollectiveMainloopBwdSm80ILi2ELi2EN4cute5tupleIJNS5_1CILi128EEES8_NS7_ILi64EEEEEENS_10bfloat16_tEfNS_4arch4Sm80ELb0ELb1ELb1ELb0ELb0ELb0ELb0ELb0ELi2ELi4ELi4ELi4ELb0EEENS1_21CollectiveEpilogueBwdISA_SB_SD_Li256ELb0ELb0ELi2EEENS1_19SingleTileSchedulerILb0ELb0ELb0ELi128EEEEEEEEEvNT_6ParamsE$_ZN4cute3eso3ESOILb0ELb0EJiiiNS_1CILi72EEENS2_ILi512EEEEEC2ERKiS7_S7_RKS3_RKS4_)
$_ZN7cutlass13device_kernelIN5flash19enable_sm80_to_sm89INS1_16FlashAttnBwdSm80INS1_25CollectiveMainloopBwdSm80ILi2ELi2EN4cute5tupleIJNS5_1CILi128EEES8_NS7_ILi64EEEEEENS_10bfloat16_tEfNS_4arch4Sm80ELb0ELb1ELb1ELb0ELb0ELb0ELb0ELb0ELi2ELi4ELi4ELi4ELb0EEENS1_21CollectiveEpilogueBwdISA_SB_SD_Li256ELb0ELb0ELi2EEENS1_19SingleTileSchedulerILb0ELb0ELb0ELi128EEEEEEEEEvNT_6ParamsE$_ZN4cute3eso3ESOILb0ELb0EJiiiNS_1CILi72EEENS2_ILi512EEEEEC2ERKiS7_S7_RKS3_RKS4_:
        /* <DEDUP_REMOVED lines=10> */
        .type           $_ZN7cutlass13device_kernelIN5flash19enable_sm80_to_sm89INS1_16FlashAttnBwdSm80INS1_25CollectiveMainloopBwdSm80ILi2ELi2EN4cute5tupleIJNS5_1CILi128EEES8_NS7_ILi64EEEEEENS_10bfloat16_tEfNS_4arch4Sm80ELb0ELb1ELb1ELb0ELb0ELb0ELb0ELb0ELi2ELi4ELi4ELi4ELb0EEENS1_21CollectiveEpilogueBwdISA_SB_SD_Li256ELb0ELb0ELi2EEENS1_19SingleTileSchedulerILb0ELb0ELb0ELi128EEEEEEEEEvNT_6ParamsE$_ZN4cute3eso3ESOILb0ELb1EJNS_5tupleIJiNS2_IJiNS_1CILi0EEEEEEEEENS2_IJNS_10UnderscoreENS2_IJS7_S7_EEEEEEEEC2ERKS6_RKS9_,@function
        .size           $_ZN7cutlass13device_kernelIN5flash19enable_sm80_to_sm89INS1_16FlashAttnBwdSm80INS1_25CollectiveMainloopBwdSm80ILi2ELi2EN4cute5tupleIJNS5_1CILi128EEES8_NS7_ILi64EEEEEENS_10bfloat16_tEfNS_4arch4Sm80ELb0ELb1ELb1ELb0ELb0ELb0ELb0ELb0ELi2ELi4ELi4ELi4ELb0EEENS1_21CollectiveEpilogueBwdISA_SB_SD_Li256ELb0ELb0ELi2EEENS1_19SingleTileSchedulerILb0ELb0ELb0ELi128EEEEEEEEEvNT_6ParamsE$_ZN4cute3eso3ESOILb0ELb1EJNS_5tupleIJiNS2_IJiNS_1CILi0EEEEEEEEENS2_IJNS_10UnderscoreENS2_IJS7_S7_EEEEEEEEC2ERKS6_RKS9_,($_ZN7cutlass13device_kernelIN5flash19enable_sm80_to_sm89INS1_16FlashAttnBwdSm80INS1_25CollectiveMainloopBwdSm80ILi2ELi2EN4cute5tupleIJNS5_1CILi128EEES8_NS7_ILi64EEEEEENS_10bfloat16_tEfNS_4arch4Sm80ELb0ELb1ELb1ELb0ELb0ELb0ELb0ELb0ELi2ELi4ELi4ELi4ELb0EEENS1_21CollectiveEpilogueBwdISA_SB_SD_Li256ELb0ELb0ELi2EEENS1_19SingleTileSchedulerILb0ELb0ELb0ELi128EEEEEEEEEvNT_6ParamsE$_ZN4cute3eso3ESOILb0ELb1EJNS_5tupleIJiNS2_IJiiEEEEEENS2_IJNS_10UnderscoreENS2_IJS5_S5_EEEEEEEEC2ERKS4_RKS7_ - $_ZN7cutlass13device_kernelIN5flash19enable_sm80_to_sm89INS1_16FlashAttnBwdSm80INS1_25CollectiveMainloopBwdSm80ILi2ELi2EN4cute5tupleIJNS5_1CILi128EEES8_NS7_ILi64EEEEEENS_10bfloat16_tEfNS_4arch4Sm80ELb0ELb1ELb1ELb0ELb0ELb0ELb0ELb0ELi2ELi4ELi4ELi4ELb0EEENS1_21CollectiveEpilogueBwdISA_SB_SD_Li256ELb0ELb0ELi2EEENS1_19SingleTileSchedulerILb0ELb0ELb0ELi128EEEEEEEEEvNT_6ParamsE$_ZN4cute3eso3ESOILb0ELb1EJNS_5tupleIJiNS2_IJiNS_1CILi0EEEEEEEEENS2_IJNS_10UnderscoreENS2_IJS7_S7_EEEEEEEEC2ERKS6_RKS9_)
$_ZN7cutlass13device_kernelIN5flash19enable_sm80_to_sm89INS1_16FlashAttnBwdSm80INS1_25CollectiveMainloopBwdSm80ILi2ELi2EN4cute5tupleIJNS5_1CILi128EEES8_NS7_ILi64EEEEEENS_10bfloat16_tEfNS_4arch4Sm80ELb0ELb1ELb1ELb0ELb0ELb0ELb0ELb0ELi2ELi4ELi4ELi4ELb0EEENS1_21CollectiveEpilogueBwdISA_SB_SD_Li256ELb0ELb0ELi2EEENS1_19SingleTileSchedulerILb0ELb0ELb0ELi128EEEEEEEEEvNT_6ParamsE$_ZN4cute3eso3ESOILb0ELb1EJNS_5tupleIJiNS2_IJiNS_1CILi0EEEEEEEEENS2_IJNS_10UnderscoreENS2_IJS7_S7_EEEEEEEEC2ERKS6_RKS9_:
[----:B------:R-:W-:Y:S02]  /*7c00*/  IADD3 R4, R4, -c[0x0][0x20], RZ ;  /* 0x8000080004047a10 */ /* 0x000fe40007ffe0ff */
[----:B------:R-:W-:-:S03]  /*7c10*/  MOV R7, 0x0 ;  /* 0x0000000000077802 */ /* 0x000fc60000000f00 */
[----:B------:R1:W-:Y:S04]  /*7c20*/  STL [R4], R2 ;  /* 0x0000000204007387 */ /* 0x0003e80000100800 */
[----:B------:R1:W-:Y:S01]  /*7c30*/  STL [R4+0x4], R3 ;  /* 0x0000040304007387 */ /* 0x0003e20000100800 */
[----:B------:R-:W-:Y:S05]  /*7c40*/  RET.REL.NODEC R6 `(_ZN7cutlass13device_kernelIN5flash19enable_sm80_to_sm89INS1_16FlashAttnBwdSm80INS1_25CollectiveMainloopBwdSm80ILi2ELi2EN4cute5tupleIJNS5_1CILi128EEES8_NS7_ILi64EEEEEENS_10bfloat16_tEfNS_4arch4Sm80ELb0ELb1ELb1ELb0ELb0ELb0ELb0ELb0ELi2ELi4ELi4ELi4ELb0EEENS1_21CollectiveEpilogueBwdISA_SB_SD_Li256ELb0ELb0ELi2EEENS1_19SingleTileSchedulerILb0ELb0ELb0ELi128EEEEEEEEEvNT_6ParamsE) ;  /* 0xffff83b006007950 */ /* 0x000fea0003c3ffff */
        .type           $_ZN7cutlass13device_kernelIN5flash19enable_sm80_to_sm89INS1_16FlashAttnBwdSm80INS1_25CollectiveMainloopBwdSm80ILi2ELi2EN4cute5tupleIJNS5_1CILi128EEES8_NS7_ILi64EEEEEENS_10bfloat16_tEfNS_4arch4Sm80ELb0ELb1ELb1ELb0ELb0ELb0ELb0ELb0ELi2ELi4ELi4ELi4ELb0EEENS1_21CollectiveEpilogueBwdISA_SB_SD_Li256ELb0ELb0ELi2EEENS1_19SingleTileSchedulerILb0ELb0ELb0ELi128EEEEEEEEEvNT_6ParamsE$_ZN4cute3eso3ESOILb0ELb1EJNS_5tupleIJiNS2_IJiiEEEEEENS2_IJNS_10UnderscoreENS2_IJS5_S5_EEEEEEEEC2ERKS4_RKS7_,@function
        .size           $_ZN7cutlass13device_kernelIN5flash19enable_sm80_to_sm89INS1_16FlashAttnBwdSm80INS1_25CollectiveMainloopBwdSm80ILi2ELi2EN4cute5tupleIJNS5_1CILi128EEES8_NS7_ILi64EEEEEENS_10bfloat16_tEfNS_4arch4Sm80ELb0ELb1ELb1ELb0ELb0ELb0ELb0ELb0ELi2ELi4ELi4ELi4ELb0EEENS1_21CollectiveEpilogueBwdISA_SB_SD_Li256ELb0ELb0ELi2EEENS1_19SingleTileSchedulerILb0ELb0ELb0ELi128EEEEEEEEEvNT_6ParamsE$_ZN4cute3eso3ESOILb0ELb1EJNS_5tupleIJiNS2_IJiiEEEEEENS2_IJNS_10UnderscoreENS2_IJS5_S5_EEEEEEEEC2ERKS4_RKS7_,($_ZN7cutlass13device_kernelIN5flash19enable_sm80_to_sm89INS1_16FlashAttnBwdSm80INS1_25CollectiveMainloopBwdSm80ILi2ELi2EN4cute5tupleIJNS5_1CILi128EEES8_NS7_ILi64EEEEEENS_10bfloat16_tEfNS_4arch4Sm80ELb0ELb1ELb1ELb0ELb0ELb0ELb0ELb0ELi2ELi4ELi4ELi4ELb0EEENS1_21CollectiveEpilogueBwdISA_SB_SD_Li256ELb0ELb0ELi2EEENS1_19SingleTileSchedulerILb0ELb0ELb0ELi128EEEEEEEEEvNT_6ParamsE$_ZN4cute3eso3ESOILb0ELb1EJNS_5tupleIJiiEEEEEC2ERKS3_ - $_ZN7cutlass13device_kernelIN5flash19enable_sm80_to_sm89INS1_16FlashAttnBwdSm80INS1_25CollectiveMainloopBwdSm80ILi2ELi2EN4cute5tupleIJNS5_1CILi128EEES8_NS7_ILi64EEEEEENS_10bfloat16_tEfNS_4arch4Sm80ELb0ELb1ELb1ELb0ELb0ELb0ELb0ELb0ELi2ELi4ELi4ELi4ELb0EEENS1_21CollectiveEpilogueBwdISA_SB_SD_Li256ELb0ELb0ELi2EEENS1_19SingleTileSchedulerILb0ELb0ELb0ELi128EEEEEEEEEvNT_6ParamsE$_ZN4cute3eso3ESOILb0ELb1EJNS_5tupleIJiNS2_IJiiEEEEEENS2_IJNS_10UnderscoreENS2_IJS5_S5_EEEEEEEEC2ERKS4_RKS7_)
$_ZN7cutlass13device_kernelIN5flash19enable_sm80_to_sm89INS1_16FlashAttnBwdSm80INS1_25CollectiveMainloopBwdSm80ILi2ELi2EN4cute5tupleIJNS5_1CILi128EEES8_NS7_ILi64EEEEEENS_10bfloat16_tEfNS_4arch4Sm80ELb0ELb1ELb1ELb0ELb0ELb0ELb0ELb0ELi2ELi4ELi4ELi4ELb0EEENS1_21CollectiveEpilogueBwdISA_SB_SD_Li256ELb0ELb0ELi2EEENS1_19SingleTileSchedulerILb0ELb0ELb0ELi128EEEEEEEEEvNT_6ParamsE$_ZN4cute3eso3ESOILb0ELb1EJNS_5tupleIJiNS2_IJiiEEEEEENS2_IJNS_10UnderscoreENS2_IJS5_S5_EEEEEEEEC2ERKS4_RKS7_:
[----:B------:R-:W-:Y:S02]  /*7c50*/  IADD3 R4, R83, -c[0x0][0x20], RZ ;  /* 0x8000080053047a10 */ /* 0x000fe40007ffe0ff */
[----:B------:R-:W-:-:S03]  /*7c60*/  MOV R7, 0x0 ;  /* 0x0000000000077802 */ /* 0x000fc60000000f00 */
[----:B------:R1:W-:Y:S04]  /*7c70*/  STL [R4], R2 ;  /* 0x0000000204007387 */ /* 0x0003e80000100800 */
[----:B------:R1:W-:Y:S04]  /*7c80*/  STL [R4+0x4], R3 ;  /* 0x0000040304007387 */ /* 0x0003e80000100800 */
[----:B------:R1:W-:Y:S01]  /*7c90*/  STL [R4+0x8], R5 ;  /* 0x0000080504007387 */ /* 0x0003e20000100800 */
[----:B------:R-:W-:Y:S05]  /*7ca0*/  RET.REL.NODEC R6 `(_ZN7cutlass13device_kernelIN5flash19enable_sm80_to_sm89INS1_16FlashAttnBwdSm80INS1_25CollectiveMainloopBwdSm80ILi2ELi2EN4cute5tupleIJNS5_1CILi128EEES8_NS7_ILi64EEEEEENS_10bfloat16_tEfNS_4arch4Sm80ELb0ELb1ELb1ELb0ELb0ELb0ELb0ELb0ELi2ELi4ELi4ELi4ELb0EEENS1_21CollectiveEpilogueBwdISA_SB_SD_Li256ELb0ELb0ELi2EEENS1_19SingleTileSchedulerILb0ELb0ELb0ELi128EEEEEEEEEvNT_6ParamsE) ;  /* 0xffff835006007950 */ /* 0x000fea0003c3ffff */
        .type           $_ZN7cutlass13device_kernelIN5flash19enable_sm80_to_sm89INS1_16FlashAttnBwdSm80INS1_25CollectiveMainloopBwdSm80ILi2ELi2EN4cute5tupleIJNS5_1CILi128EEES8_NS7_ILi64EEEEEENS_10bfloat16_tEfNS_4arch4Sm80ELb0ELb1ELb1ELb0ELb0ELb0ELb0ELb0ELi2ELi4ELi4ELi4ELb0EEENS1_21CollectiveEpilogueBwdISA_SB_SD_Li256ELb0ELb0ELi2EEENS1_19SingleTileSchedulerILb0ELb0ELb0ELi128EEEEEEEEEvNT_6ParamsE$_ZN4cute3eso3ESOILb0ELb1EJNS_5tupleIJiiEEEEEC2ERKS3_,@function
        .size           $_ZN7cutlass13device_kernelIN5flash19enable_sm80_to_sm89INS1_16FlashAttnBwdSm80INS1_25CollectiveMainloopBwdSm80ILi2ELi2EN4cute5tupleIJNS5_1CILi128EEES8_NS7_ILi64EEEEEENS_10bfloat16_tEfNS_4arch4Sm80ELb0ELb1ELb1ELb0ELb0ELb0ELb0ELb0ELi2ELi4ELi4ELi4ELb0EEENS1_21CollectiveEpilogueBwdISA_SB_SD_Li256ELb0ELb0ELi2EEENS1_19SingleTileSchedulerILb0ELb0ELb0ELi128EEEEEEEEEvNT_6ParamsE$_ZN4cute3eso3ESOILb0ELb1EJNS_5tupleIJiiEEEEEC2ERKS3_,($_ZN7cutlass13device_kernelIN5flash19enable_sm80_to_sm89INS1_16FlashAttnBwdSm80INS1_25CollectiveMainloopBwdSm80ILi2ELi2EN4cute5tupleIJNS5_1CILi128EEES8_NS7_ILi64EEEEEENS_10bfloat16_tEfNS_4arch4Sm80ELb0ELb1ELb1ELb0ELb0ELb0ELb0ELb0ELi2ELi4ELi4ELi4ELb0EEENS1_21CollectiveEpilogueBwdISA_SB_SD_Li256ELb0ELb0ELi2EEENS1_19SingleTileSchedulerILb0ELb0ELb0ELi128EEEEEEEEEvNT_6ParamsE$_ZN4cute3eso3ESOILb0ELb1EJNS_5tupleIJiiEEENS_1CILi1024EEEEEC2ERKS3_RKS5_ - $_ZN7cutlass13device_kernelIN5flash19enable_sm80_to_sm89INS1_16FlashAttnBwdSm80INS1_25CollectiveMainloopBwdSm80ILi2ELi2EN4cute5tupleIJNS5_1CILi128EEES8_NS7_ILi64EEEEEENS_10bfloat16_tEfNS_4arch4Sm80ELb0ELb1ELb1ELb0ELb0ELb0ELb0ELb0ELi2ELi4ELi4ELi4ELb0EEENS1_21CollectiveEpilogueBwdISA_SB_SD_Li256ELb0ELb0ELi2EEENS1_19SingleTileSchedulerILb0ELb0ELb0ELi128EEEEEEEEEvNT_6ParamsE$_ZN4cute3eso3ESOILb0ELb1EJNS_5tupleIJiiEEEEEC2ERKS3_)
$_ZN7cutlass13device_kernelIN5flash19enable_sm80_to_sm89INS1_16FlashAttnBwdSm80INS1_25CollectiveMainloopBwdSm80ILi2ELi2EN4cute5tupleIJNS5_1CILi128EEES8_NS7_ILi64EEEEEENS_10bfloat16_tEfNS_4arch4Sm80ELb0ELb1ELb1ELb0ELb0ELb0ELb0ELb0ELi2ELi4ELi4ELi4ELb0EEENS1_21CollectiveEpilogueBwdISA_SB_SD_Li256ELb0ELb0ELi2EEENS1_19SingleTileSchedulerILb0ELb0ELb0ELi128EEEEEEEEEvNT_6ParamsE$_ZN4cute3eso3ESOILb0ELb1EJNS_5tupleIJiiEEEEEC2ERKS3_:
[----:B------:R-:W-:Y:S01]  /*7cb0*/  IADD3 R2, R2, -c[0x0][0x20], RZ ;  /* 0x8000080002027a10 */ /* 0x000fe20007ffe0ff */
[----:B------:R-:W-:Y:S01]  /*7cc0*/  IMAD.MOV.U32 R8, RZ, RZ, R6 ;  /* 0x000000ffff087224 */ /* 0x000fe200078e0006 */
[----:B------:R-:W-:-:S03]  /*7cd0*/  MOV R9, 0x0 ;  /* 0x0000000000097802 */ /* 0x000fc60000000f00 */
[----:B------:R1:W-:Y:S04]  /*7ce0*/  STL [R2], R5 ;  /* 0x0000000502007387 */ /* 0x0003e80000100800 */
[----:B------:R1:W-:Y:S01]  /*7cf0*/  STL [R2+0x4], R3 ;  /* 0x0000040302007387 */ /* 0x0003e20000100800 */
[----:B------:R-:W-:Y:S05]  /*7d00*/  RET.REL.NODEC R8 `(_ZN7cutlass13device_kernelIN5flash19enable_sm80_to_sm89INS1_16FlashAttnBwdSm80INS1_25CollectiveMainloopBwdSm80ILi2ELi2EN4cute5tupleIJNS5_1CILi128EEES8_NS7_ILi64EEEEEENS_10bfloat16_tEfNS_4arch4Sm80ELb0ELb1ELb1ELb0ELb0ELb0ELb0ELb0ELi2ELi4ELi4ELi4ELb0EEENS1_21CollectiveEpilogueBwdISA_SB_SD_Li256ELb0ELb0ELi2EEENS1_19SingleTileSchedulerILb0ELb0ELb0ELi128EEEEEEEEEvNT_6ParamsE) ;  /* 0xffff82f008007950 */ /* 0x000fea0003c3ffff */
        .type           $_ZN7cutlass13device_kernelIN5flash19enable_sm80_to_sm89INS1_16FlashAttnBwdSm80INS1_25CollectiveMainloopBwdSm80ILi2ELi2EN4cute5tupleIJNS5_1CILi128EEES8_NS7_ILi64EEEEEENS_10bfloat16_tEfNS_4arch4Sm80ELb0ELb1ELb1ELb0ELb0ELb0ELb0ELb0ELi2ELi4ELi4ELi4ELb0EEENS1_21CollectiveEpilogueBwdISA_SB_SD_Li256ELb0ELb0ELi2EEENS1_19SingleTileSchedulerILb0ELb0ELb0ELi128EEEEEEEEEvNT_6ParamsE$_ZN4cute3eso3ESOILb0ELb1EJNS_5tupleIJiiEEENS_1CILi1024EEEEEC2ERKS3_RKS5_,@function
        .size           $_ZN7cutlass13device_kernelIN5flash19enable_sm80_to_sm89INS1_16FlashAttnBwdSm80INS1_25CollectiveMainloopBwdSm80ILi2ELi2EN4cute5tupleIJNS5_1CILi128EEES8_NS7_ILi64EEEEEENS_10bfloat16_tEfNS_4arch4Sm80ELb0ELb1ELb1ELb0ELb0ELb0ELb0ELb0ELi2ELi4ELi4ELi4ELb0EEENS1_21CollectiveEpilogueBwdISA_SB_SD_Li256ELb0ELb0ELi2EEENS1_19SingleTileSchedulerILb0ELb0ELb0ELi128EEEEEEEEEvNT_6ParamsE$_ZN4cute3eso3ESOILb0ELb1EJNS_5tupleIJiiEEENS_1CILi1024EEEEEC2ERKS3_RKS5_,($_ZN7cutlass13device_kernelIN5flash19enable_sm80_to_sm89INS1_16FlashAttnBwdSm80INS1_25CollectiveMainloopBwdSm80ILi2ELi2EN4cute5tupleIJNS5_1CILi128EEES8_NS7_ILi64EEEEEENS_10bfloat16_tEfNS_4arch4Sm80ELb0ELb1ELb1ELb0ELb0ELb0ELb0ELb0ELi2ELi4ELi4ELi4ELb0EEENS1_21CollectiveEpilogueBwdISA_SB_SD_Li256ELb0ELb0ELi2EEENS1_19SingleTileSchedulerILb0ELb0ELb0ELi128EEEEEEEEEvNT_6ParamsE$_ZN4cute3eso3ESOILb0ELb1EJNS_5tupleIJiiEEENS_1CILi8192EEEEEC2ERKS3_RKS5_ - $_ZN7cutlass13device_kernelIN5flash19enable_sm80_to_sm89INS1_16FlashAttnBwdSm80INS1_25CollectiveMainloopBwdSm80ILi2ELi2EN4cute5tupleIJNS5_1CILi128EEES8_NS7_ILi64EEEEEENS_10bfloat16_tEfNS_4arch4Sm80ELb0ELb1ELb1ELb0ELb0ELb0ELb0ELb0ELi2ELi4ELi4ELi4ELb0EEENS1_21CollectiveEpilogueBwdISA_SB_SD_Li256ELb0ELb0ELi2EEENS1_19SingleTileSchedulerILb0ELb0ELb0ELi128EEEEEEEEEvNT_6ParamsE$_ZN4cute3eso3ESOILb0ELb1EJNS_5tupleIJiiEEENS_1CILi1024EEEEEC2ERKS3_RKS5_)
$_ZN7cutlass13device_kernelIN5flash19enable_sm80_to_sm89INS1_16FlashAttnBwdSm80INS1_25CollectiveMainloopBwdSm80ILi2ELi2EN4cute5tupleIJNS5_1CILi128EEES8_NS7_ILi64EEEEEENS_10bfloat16_tEfNS_4arch4Sm80ELb0ELb1ELb1ELb0ELb0ELb0ELb0ELb0ELi2ELi4ELi4ELi4ELb0EEENS1_21CollectiveEpilogueBwdISA_SB_SD_Li256ELb0ELb0ELi2EEENS1_19SingleTileSchedulerILb0ELb0ELb0ELi128EEEEEEEEEvNT_6ParamsE$_ZN4cute3eso3ESOILb0ELb1EJNS_5tupleIJiiEEENS_1CILi1024EEEEEC2ERKS3_RKS5_:
[----:B------:R-:W-:Y:S02]  /*7d10*/  IADD3 R2, R2, -c[0x0][0x20], RZ ;  /* 0x8000080002027a10 */ /* 0x000fe40007ffe0ff */
[----:B------:R-:W-:-:S03]  /*7d20*/  MOV R7, 0x0 ;  /* 0x0000000000077802 */ /* 0x000fc60000000f00 */
[----:B------:R1:W-:Y:S04]  /*7d30*/  STL [R2], R5 ;  /* 0x0000000502007387 */ /* 0x0003e80000100800 */
[----:B------:R1:W-:Y:S01]  /*7d40*/  STL [R2+0x4], R3 ;  /* 0x0000040302007387 */ /* 0x0003e20000100800 */
[----:B------:R-:W-:Y:S05]  /*7d50*/  RET.REL.NODEC R6 `(_ZN7cutlass13device_kernelIN5flash19enable_sm80_to_sm89INS1_16FlashAttnBwdSm80INS1_25CollectiveMainloopBwdSm80ILi2ELi2EN4cute5tupleIJNS5_1CILi128EEES8_NS7_ILi64EEEEEENS_10bfloat16_tEfNS_4arch4Sm80ELb0ELb1ELb1ELb0ELb0ELb0ELb0ELb0ELi2ELi4ELi4ELi4ELb0EEENS1_21CollectiveEpilogueBwdISA_SB_SD_Li256ELb0ELb0ELi2EEENS1_19SingleTileSchedulerILb0ELb0ELb0ELi128EEEEEEEEEvNT_6ParamsE) ;  /* 0xffff82a006007950 */ /* 0x000fea0003c3ffff */
        .type           $_ZN7cutlass13device_kernelIN5flash19enable_sm80_to_sm89INS1_16FlashAttnBwdSm80INS1_25CollectiveMainloopBwdSm80ILi2ELi2EN4cute5tupleIJNS5_1CILi128EEES8_NS7_ILi64EEEEEENS_10bfloat16_tEfNS_4arch4Sm80ELb0ELb1ELb1ELb0ELb0ELb0ELb0ELb0ELi2ELi4ELi4ELi4ELb0EEENS1_21CollectiveEpilogueBwdISA_SB_SD_Li256ELb0ELb0ELi2EEENS1_19SingleTileSchedulerILb0ELb0ELb0ELi128EEEEEEEEEvNT_6ParamsE$_ZN4cute3eso3ESOILb0ELb1EJNS_5tupleIJiiEEENS_1CILi8192EEEEEC2ERKS3_RKS5_,@function
        .size           $_ZN7cutlass13device_kernelIN5flash19enable_sm80_to_sm89INS1_16FlashAttnBwdSm80INS1_25CollectiveMainloopBwdSm80ILi2ELi2EN4cute5tupleIJNS5_1CILi128EEES8_NS7_ILi64EEEEEENS_10bfloat16_tEfNS_4arch4Sm80ELb0ELb1ELb1ELb0ELb0ELb0ELb0ELb0ELi2ELi4ELi4ELi4ELb0EEENS1_21CollectiveEpilogueBwdISA_SB_SD_Li256ELb0ELb0ELi2EEENS1_19SingleTileSchedulerILb0ELb0ELb0ELi128EEEEEEEEEvNT_6ParamsE$_ZN4cute3eso3ESOILb0ELb1EJNS_5tupleIJiiEEENS_1CILi8192EEEEEC2ERKS3_RKS5_,($_ZN7cutlass13device_kernelIN5flash19enable_sm80_to_sm89INS1_16FlashAttnBwdSm80INS1_25CollectiveMainloopBwdSm80ILi2ELi2EN4cute5tupleIJNS5_1CILi128EEES8_NS7_ILi64EEEEEENS_10bfloat16_tEfNS_4arch4Sm80ELb0ELb1ELb1ELb0ELb0ELb0ELb0ELb0ELi2ELi4ELi4ELi4ELb0EEENS1_21CollectiveEpilogueBwdISA_SB_SD_Li256ELb0ELb0ELi2EEENS1_19SingleTileSchedulerILb0ELb0ELb0ELi128EEEEEEEEEvNT_6ParamsE$_ZN4cute3eso3ESOILb0ELb1EJNS_6LayoutINS_5tupleIJNS3_IJNS_1CILi8EEENS4_ILi1EEEEEENS4_ILi2EEEEEENS3_IJNS3_IJS6_NS4_ILi0EEEEEEiEEEEESA_EEC2ERKSD_RKSA_ - $_ZN7cutlass13device_kernelIN5flash19enable_sm80_to_sm89INS1_16FlashAttnBwdSm80INS1_25CollectiveMainloopBwdSm80ILi2ELi2EN4cute5tupleIJNS5_1CILi128EEES8_NS7_ILi64EEEEEENS_10bfloat16_tEfNS_4arch4Sm80ELb0ELb1ELb1ELb0ELb0ELb0ELb0ELb0ELi2ELi4ELi4ELi4ELb0EEENS1_21CollectiveEpilogueBwdISA_SB_SD_Li256ELb0ELb0ELi2EEENS1_19SingleTileSchedulerILb0ELb0ELb0ELi128EEEEEEEEEvNT_6ParamsE$_ZN4cute3eso3ESOILb0ELb1EJNS_5tupleIJiiEEENS_1CILi8192EEEEEC2ERKS3_RKS5_)
$_ZN7cutlass13device_kernelIN5flash19enable_sm80_to_sm89INS1_16FlashAttnBwdSm80INS1_25CollectiveMainloopBwdSm80ILi2ELi2EN4cute5tupleIJNS5_1CILi128EEES8_NS7_ILi64EEEEEENS_10bfloat16_tEfNS_4arch4Sm80ELb0ELb1ELb1ELb0ELb0ELb0ELb0ELb0ELi2ELi4ELi4ELi4ELb0EEENS1_21CollectiveEpilogueBwdISA_SB_SD_Li256ELb0ELb0ELi2EEENS1_19SingleTileSchedulerILb0ELb0ELb0ELi128EEEEEEEEEvNT_6ParamsE$_ZN4cute3eso3ESOILb0ELb1EJNS_5tupleIJiiEEENS_1CILi8192EEEEEC2ERKS3_RKS5_:
[----:B------:R-:W-:Y:S01]  /*7d60*/  IADD3 R4, R67, -c[0x0][0x20], RZ ;  /* 0x8000080043047a10 */ /* 0x000fe20007ffe0ff */
[----:B------:R-:W-:Y:S01]  /*7d70*/  IMAD.MOV.U32 R72, RZ, RZ, R6 ;  /* 0x000000ffff487224 */ /* 0x000fe200078e0006 */
[----:B------:R-:W-:-:S03]  /*7d80*/  MOV R73, 0x0 ;  /* 0x0000000000497802 */ /* 0x000fc60000000f00 */
[----:B------:R1:W-:Y:S04]  /*7d90*/  STL [R4], R2 ;  /* 0x0000000204007387 */ /* 0x0003e80000100800 */
[----:B------:R1:W-:Y:S01]  /*7da0*/  STL [R4+0x4], R3 ;  /* 0x0000040304007387 */ /* 0x0003e20000100800 */
[----:B------:R-:W-:Y:S05]  /*7db0*/  RET.REL.NODEC R72 `(_ZN7cutlass13device_kernelIN5flash19enable_sm80_to_sm89INS1_16FlashAttnBwdSm80INS1_25CollectiveMainloopBwdSm80ILi2ELi2EN4cute5tupleIJNS5_1CILi128EEES8_NS7_ILi64EEEEEENS_10bfloat16_tEfNS_4arch4Sm80ELb0ELb1ELb1ELb0ELb0ELb0ELb0ELb0ELi2ELi4ELi4ELi4ELb0EEENS1_21CollectiveEpilogueBwdISA_SB_SD_Li256ELb0ELb0ELi2EEENS1_19SingleTileSchedulerILb0ELb0ELb0ELi128EEEEEEEEEvNT_6ParamsE) ;  /* 0xffff824048007950 */ /* 0x000fea0003c3ffff */
        .type           $_ZN7cutlass13device_kernelIN5flash19enable_sm80_to_sm89INS1_16FlashAttnBwdSm80INS1_25CollectiveMainloopBwdSm80ILi2ELi2EN4cute5tupleIJNS5_1CILi128EEES8_NS7_ILi64EEEEEENS_10bfloat16_tEfNS_4arch4Sm80ELb0ELb1ELb1ELb0ELb0ELb0ELb0ELb0ELi2ELi4ELi4ELi4ELb0EEENS1_21CollectiveEpilogueBwdISA_SB_SD_Li256ELb0ELb0ELi2EEENS1_19SingleTileSchedulerILb0ELb0ELb0ELi128EEEEEEEEEvNT_6ParamsE$_ZN4cute3eso3ESOILb0ELb1EJNS_6LayoutINS_5tupleIJNS3_IJNS_1CILi8EEENS4_ILi1EEEEEENS4_ILi2EEEEEENS3_IJNS3_IJS6_NS4_ILi0EEEEEEiEEEEESA_EEC2ERKSD_RKSA_,@function
        .size           $_ZN7cutlass13device_kernelIN5flash19enable_sm80_to_sm89INS1_16FlashAttnBwdSm80INS1_25CollectiveMainloopBwdSm80ILi2ELi2EN4cute5tupleIJNS5_1CILi128EEES8_NS7_ILi64EEEEEENS_10bfloat16_tEfNS_4arch4Sm80ELb0ELb1ELb1ELb0ELb0ELb0ELb0ELb0ELi2ELi4ELi4ELi4ELb0EEENS1_21CollectiveEpilogueBwdISA_SB_SD_Li256ELb0ELb0ELi2EEENS1_19SingleTileSchedulerILb0ELb0ELb0ELi128EEEEEEEEEvNT_6ParamsE$_ZN4cute3eso3ESOILb0ELb1EJNS_6LayoutINS_5tupleIJNS3_IJNS_1CILi8EEENS4_ILi1EEEEEENS4_ILi2EEEEEENS3_IJNS3_IJS6_NS4_ILi0EEEEEEiEEEEESA_EEC2ERKSD_RKSA_,($_ZN7cutlass13device_kernelIN5flash19enable_sm80_to_sm89INS1_16FlashAttnBwdSm80INS1_25CollectiveMainloopBwdSm80ILi2ELi2EN4cute5tupleIJNS5_1CILi128EEES8_NS7_ILi64EEEEEENS_10bfloat16_tEfNS_4arch4Sm80ELb0ELb1ELb1ELb0ELb0ELb0ELb0ELb0ELi2ELi4ELi4ELi4ELb0EEENS1_21CollectiveEpilogueBwdISA_SB_SD_Li256ELb0ELb0ELi2EEENS1_19SingleTileSchedulerILb0ELb0ELb0ELi128EEEEEEEEEvNT_6ParamsE$_ZN4cute3eso3ESOILb0ELb1EJiEEC2ERKi - $_ZN7cutlass13device_kernelIN5flash19enable_sm80_to_sm89INS1_16FlashAttnBwdSm80INS1_25CollectiveMainloopBwdSm80ILi2ELi2EN4cute5tupleIJNS5_1CILi128EEES8_NS7_ILi64EEEEEENS_10bfloat16_tEfNS_4arch4Sm80ELb0ELb1ELb1ELb0ELb0ELb0ELb0ELb0ELi2ELi4ELi4ELi4ELb0EEENS1_21CollectiveEpilogueBwdISA_SB_SD_Li256ELb0ELb0ELi2EEENS1_19SingleTileSchedulerILb0ELb0ELb0ELi128EEEEEEEEEvNT_6ParamsE$_ZN4cute3eso3ESOILb0ELb1EJNS_6LayoutINS_5tupleIJNS3_IJNS_1CILi8EEENS4_ILi1EEEEEENS4_ILi2EEEEEENS3_IJNS3_IJS6_NS4_ILi0EEEEEEiEEEEESA_EEC2ERKSD_RKSA_)
$_ZN7cutlass13device_kernelIN5flash19enable_sm80_to_sm89INS1_16FlashAttnBwdSm80INS1_25CollectiveMainloopBwdSm80ILi2ELi2EN4cute5tupleIJNS5_1CILi128EEES8_NS7_ILi64EEEEEENS_10bfloat16_tEfNS_4arch4Sm80ELb0ELb1ELb1ELb0ELb0ELb0ELb0ELb0ELi2ELi4ELi4ELi4ELb0EEENS1_21CollectiveEpilogueBwdISA_SB_SD_Li256ELb0ELb0ELi2EEENS1_19SingleTileSchedulerILb0ELb0ELb0ELi128EEEEEEEEEvNT_6ParamsE$_ZN4cute3eso3ESOILb0ELb1EJNS_6LayoutINS_5tupleIJNS3_IJNS_1CILi8EEENS4_ILi1EEEEEENS4_ILi2EEEEEENS3_IJNS3_IJS6_NS4_ILi0EEEEEEiEEEEESA_EEC2ERKSD_RKSA_:
[----:B------:R-:W-:Y:S02]  /*7dc0*/  IADD3 R2, R69, -c[0x0][0x20], RZ ;  /* 0x8000080045027a10 */ /* 0x000fe40007ffe0ff */
[----:B------:R-:W-:-:S03]  /*7dd0*/  MOV R7, 0x0 ;  /* 0x0000000000077802 */ /* 0x000fc60000000f00 */
[----:B------:R1:W-:Y:S01]  /*7de0*/  STL [R2], R3 ;  /* 0x0000000302007387 */ /* 0x0003e20000100800 */
[----:B------:R-:W-:Y:S05]  /*7df0*/  RET.REL.NODEC R6 `(_ZN7cutlass13device_kernelIN5flash19enable_sm80_to_sm89INS1_16FlashAttnBwdSm80INS1_25CollectiveMainloopBwdSm80ILi2ELi2EN4cute5tupleIJNS5_1CILi128EEES8_NS7_ILi64EEEEEENS_10bfloat16_tEfNS_4arch4Sm80ELb0ELb1ELb1ELb0ELb0ELb0ELb0ELb0ELi2ELi4ELi4ELi4ELb0EEENS1_21CollectiveEpilogueBwdISA_SB_SD_Li256ELb0ELb0ELi2EEENS1_19SingleTileSchedulerILb0ELb0ELb0ELi128EEEEEEEEEvNT_6ParamsE) ;  /* 0xffff820006007950 */ /* 0x000fea0003c3ffff */
        .type           $_ZN7cutlass13device_kernelIN5flash19enable_sm80_to_sm89INS1_16FlashAttnBwdSm80INS1_25CollectiveMainloopBwdSm80ILi2ELi2EN4cute5tupleIJNS5_1CILi128EEES8_NS7_ILi64EEEEEENS_10bfloat16_tEfNS_4arch4Sm80ELb0ELb1ELb1ELb0ELb0ELb0ELb0ELb0ELi2ELi4ELi4ELi4ELb0EEENS1_21CollectiveEpilogueBwdISA_SB_SD_Li256ELb0ELb0ELi2EEENS1_19SingleTileSchedulerILb0ELb0ELb0ELi128EEEEEEEEEvNT_6ParamsE$_ZN4cute3eso3ESOILb0ELb1EJiEEC2ERKi,@function
        .size           $_ZN7cutlass13device_kernelIN5flash19enable_sm80_to_sm89INS1_16FlashAttnBwdSm80INS1_25CollectiveMainloopBwdSm80ILi2ELi2EN4cute5tupleIJNS5_1CILi128EEES8_NS7_ILi64EEEEEENS_10bfloat16_tEfNS_4arch4Sm80ELb0ELb1ELb1ELb0ELb0ELb0ELb0ELb0ELi2ELi4ELi4ELi4ELb0EEENS1_21CollectiveEpilogueBwdISA_SB_SD_Li256ELb0ELb0ELi2EEENS1_19SingleTileSchedulerILb0ELb0ELb0ELi128EEEEEEEEEvNT_6ParamsE$_ZN4cute3eso3ESOILb0ELb1EJiEEC2ERKi,($_ZN7cutlass13device_kernelIN5flash19enable_sm80_to_sm89INS1_16FlashAttnBwdSm80INS1_25CollectiveMainloopBwdSm80ILi2ELi2EN4cute5tupleIJNS5_1CILi128EEES8_NS7_ILi64EEEEEENS_10bfloat16_tEfNS_4arch4Sm80ELb0ELb1ELb1ELb0ELb0ELb0ELb0ELb0ELi2ELi4ELi4ELi4ELb0EEENS1_21CollectiveEpilogueBwdISA_SB_SD_Li256ELb0ELb0ELi2EEENS1_19SingleTileSchedulerILb0ELb0ELb0ELi128EEEEEEEEEvNT_6ParamsE$_ZN4cute3eso3ESOILb0ELb1EJiNS_1CILi0EEEEEC2ERKiRKS3_ - $_ZN7cutlass13device_kernelIN5flash19enable_sm80_to_sm89INS1_16FlashAttnBwdSm80INS1_25CollectiveMainloopBwdSm80ILi2ELi2EN4cute5tupleIJNS5_1CILi128EEES8_NS7_ILi64EEEEEENS_10bfloat16_tEfNS_4arch4Sm80ELb0ELb1ELb1ELb0ELb0ELb0ELb0ELb0ELi2ELi4ELi4ELi4ELb0EEENS1_21CollectiveEpilogueBwdISA_SB_SD_Li256ELb0ELb0ELi2EEENS1_19SingleTileSchedulerILb0ELb0ELb0ELi128EEEEEEEEEvNT_6ParamsE$_ZN4cute3eso3ESOILb0ELb1EJiEEC2ERKi)
$_ZN7cutlass13device_kernelIN5flash19enable_sm80_to_sm89INS1_16FlashAttnBwdSm80INS1_25CollectiveMainloopBwdSm80ILi2ELi2EN4cute5tupleIJNS5_1CILi128EEES8_NS7_ILi64EEEEEENS_10bfloat16_tEfNS_4arch4Sm80ELb0ELb1ELb1ELb0ELb0ELb0ELb0ELb0ELi2ELi4ELi4ELi4ELb0EEENS1_21CollectiveEpilogueBwdISA_SB_SD_Li256ELb0ELb0ELi2EEENS1_19SingleTileSchedulerILb0ELb0ELb0ELi128EEEEEEEEEvNT_6ParamsE$_ZN4cute3eso3ESOILb0ELb1EJiEEC2ERKi:
[----:B------:R-:W-:Y:S01]  /*7e00*/  IADD3 R2, R2, -c[0x0][0x20], RZ ;  /* 0x8000080002027a10 */ /* 0x000fe20007ffe0ff */
[----:B------:R-:W-:Y:S01]  /*7e10*/  IMAD.MOV.U32 R80, RZ, RZ, R6 ;  /* 0x000000ffff507224 */ /* 0x000fe200078e0006 */
[----:B------:R-:W-:-:S03]  /*7e20*/  MOV R81, 0x0 ;  /* 0x0000000000517802 */ /* 0x000fc60000000f00 */
[----:B------:R1:W-:Y:S01]  /*7e30*/  STL [R2], R3 ;  /* 0x0000000302007387 */ /* 0x0003e20000100800 */
[----:B------:R-:W-:Y:S05]  /*7e40*/  RET.REL.NODEC R80 `(_ZN7cutlass13device_kernelIN5flash19enable_sm80_to_sm89INS1_16FlashAttnBwdSm80INS1_25CollectiveMainloopBwdSm80ILi2ELi2EN4cute5tupleIJNS5_1CILi128EEES8_NS7_ILi64EEEEEENS_10bfloat16_tEfNS_4arch4Sm80ELb0ELb1ELb1ELb0ELb0ELb0ELb0ELb0ELi2ELi4ELi4ELi4ELb0EEENS1_21CollectiveEpilogueBwdISA_SB_SD_Li256ELb0ELb0ELi2EEENS1_19SingleTileSchedulerILb0ELb0ELb0ELi128EEEEEEEEEvNT_6ParamsE) ;  /* 0xffff81b050007950 */ /* 0x000fea0003c3ffff */
        .type           $_ZN7cutlass13device_kernelIN5flash19enable_sm80_to_sm89INS1_16FlashAttnBwdSm80INS1_25CollectiveMainloopBwdSm80ILi2ELi2EN4cute5tupleIJNS5_1CILi128EEES8_NS7_ILi64EEEEEENS_10bfloat16_tEfNS_4arch4Sm80ELb0ELb1ELb1ELb0ELb0ELb0ELb0ELb0ELi2ELi4ELi4ELi4ELb0EEENS1_21CollectiveEpilogueBwdISA_SB_SD_Li256ELb0ELb0ELi2EEENS1_19SingleTileSchedulerILb0ELb0ELb0ELi128EEEEEEEEEvNT_6ParamsE$_ZN4cute3eso3ESOILb0ELb1EJiNS_1CILi0EEEEEC2ERKiRKS3_,@function
        .size           $_ZN7cutlass13device_kernelIN5flash19enable_sm80_to_sm89INS1_16FlashAttnBwdSm80INS1_25CollectiveMainloopBwdSm80ILi2ELi2EN4cute5tupleIJNS5_1CILi128EEES8_NS7_ILi64EEEEEENS_10bfloat16_tEfNS_4arch4Sm80ELb0ELb1ELb1ELb0ELb0ELb0ELb0ELb0ELi2ELi4ELi4ELi4ELb0EEENS1_21CollectiveEpilogueBwdISA_SB_SD_Li256ELb0ELb0ELi2EEENS1_19SingleTileSchedulerILb0ELb0ELb0ELi128EEEEEEEEEvNT_6ParamsE$_ZN4cute3eso3ESOILb0ELb1EJiNS_1CILi0EEEEEC2ERKiRKS3_,($_ZN7cutlass13device_kernelIN5flash19enable_sm80_to_sm89INS1_16FlashAttnBwdSm80INS1_25CollectiveMainloopBwdSm80ILi2ELi2EN4cute5tupleIJNS5_1CILi128EEES8_NS7_ILi64EEEEEENS_10bfloat16_tEfNS_4arch4Sm80ELb0ELb1ELb1ELb0ELb0ELb0ELb0ELb0ELi2ELi4ELi4ELi4ELb0EEENS1_21CollectiveEpilogueBwdISA_SB_SD_Li256ELb0ELb0ELi2EEENS1_19SingleTileSchedulerILb0ELb0ELb0ELi128EEEEEEEEEvNT_6ParamsE$_ZN4cute3eso3ESOILb0ELb1EJiNS_1CILi144EEENS2_ILi288EEEEEC2ERKiRKS3_RKS4_ - $_ZN7cutlass13device_kernelIN5flash19enable_sm80_to_sm89INS1_16FlashAttnBwdSm80INS1_25CollectiveMainloopBwdSm80ILi2ELi2EN4cute5tupleIJNS5_1CILi128EEES8_NS7_ILi64EEEEEENS_10bfloat16_tEfNS_4arch4Sm80ELb0ELb1ELb1ELb0ELb0ELb0ELb0ELb0ELi2ELi4ELi4ELi4ELb0EEENS1_21CollectiveEpilogueBwdISA_SB_SD_Li256ELb0ELb0ELi2EEENS1_19SingleTileSchedulerILb0ELb0ELb0ELi128EEEEEEEEEvNT_6ParamsE$_ZN4cute3eso3ESOILb0ELb1EJiNS_1CILi0EEEEEC2ERKiRKS3_)
$_ZN7cutlass13device_kernelIN5flash19enable_sm80_to_sm89INS1_16FlashAttnBwdSm80INS1_25CollectiveMainloopBwdSm80ILi2ELi2EN4cute5tupleIJNS5_1CILi128EEES8_NS7_ILi64EEEEEENS_10bfloat16_tEfNS_4arch4Sm80ELb0ELb1ELb1ELb0ELb0ELb0ELb0ELb0ELi2ELi4ELi4ELi4ELb0EEENS1_21CollectiveEpilogueBwdISA_SB_SD_Li256ELb0ELb0ELi2EEENS1_19SingleTileSchedulerILb0ELb0ELb0ELi128EEEEEEEEEvNT_6ParamsE$_ZN4cute3eso3ESOILb0ELb1EJiNS_1CILi0EEEEEC2ERKiRKS3_:
[----:B------:R-:W-:Y:S01]  /*7e50*/  IADD3 R2, R2, -c[0x0][0x20], RZ ;  /* 0x8000080002027a10 */ /* 0x000fe20007ffe0ff */
[----:B------:R-:W-:Y:S01]  /*7e60*/  IMAD.MOV.U32 R10, RZ, RZ, R6 ;  /* 0x000000ffff0a7224 */ /* 0x000fe200078e0006 */
[----:B------:R-:W-:-:S03]  /*7e70*/  MOV R11, 0x0 ;  /* 0x00000000000b7802 */ /* 0x000fc60000000f00 */
[----:B------:R1:W-:Y:S01]  /*7e80*/  STL [R2], R3 ;  /* 0x0000000302007387 */ /* 0x0003e20000100800 */
[----:B------:R-:W-:Y:S05]  /*7e90*/  RET.REL.NODEC R10 `(_ZN7cutlass13device_kernelIN5flash19enable_sm80_to_sm89INS1_16FlashAttnBwdSm80INS1_25CollectiveMainloopBwdSm80ILi2ELi2EN4cute5tupleIJNS5_1CILi128EEES8_NS7_ILi64EEEEEENS_10bfloat16_tEfNS_4arch4Sm80ELb0ELb1ELb1ELb0ELb0ELb0ELb0ELb0ELi2ELi4ELi4ELi4ELb0EEENS1_21CollectiveEpilogueBwdISA_SB_SD_Li256ELb0ELb0ELi2EEENS1_19SingleTileSchedulerILb0ELb0ELb0ELi128EEEEEEEEEvNT_6ParamsE) ;  /* 0xffff81600a007950 */ /* 0x000fea0003c3ffff */
        .type           $_ZN7cutlass13device_kernelIN5flash19enable_sm80_to_sm89INS1_16FlashAttnBwdSm80INS1_25CollectiveMainloopBwdSm80ILi2ELi2EN4cute5tupleIJNS5_1CILi128EEES8_NS7_ILi64EEEEEENS_10bfloat16_tEfNS_4arch4Sm80ELb0ELb1ELb1ELb0ELb0ELb0ELb0ELb0ELi2ELi4ELi4ELi4ELb0EEENS1_21CollectiveEpilogueBwdISA_SB_SD_Li256ELb0ELb0ELi2EEENS1_19SingleTileSchedulerILb0ELb0ELb0ELi128EEEEEEEEEvNT_6ParamsE$_ZN4cute3eso3ESOILb0ELb1EJiNS_1CILi144EEENS2_ILi288EEEEEC2ERKiRKS3_RKS4_,@function
        .size           $_ZN7cutlass13device_kernelIN5flash19enable_sm80_to_sm89INS1_16FlashAttnBwdSm80INS1_25CollectiveMainloopBwdSm80ILi2ELi2EN4cute5tupleIJNS5_1CILi128EEES8_NS7_ILi64EEEEEENS_10bfloat16_tEfNS_4arch4Sm80ELb0ELb1ELb1ELb0ELb0ELb0ELb0ELb0ELi2ELi4ELi4ELi4ELb0EEENS1_21CollectiveEpilogueBwdISA_SB_SD_Li256ELb0ELb0ELi2EEENS1_19SingleTileSchedulerILb0ELb0ELb0ELi128EEEEEEEEEvNT_6ParamsE$_ZN4cute3eso3ESOILb0ELb1EJiNS_1CILi144EEENS2_ILi288EEEEEC2ERKiRKS3_RKS4_,($_ZN7cutlass13device_kernelIN5flash19enable_sm80_to_sm89INS1_16FlashAttnBwdSm80INS1_25CollectiveMainloopBwdSm80ILi2ELi2EN4cute5tupleIJNS5_1CILi128EEES8_NS7_ILi64EEEEEENS_10bfloat16_tEfNS_4arch4Sm80ELb0ELb1ELb1ELb0ELb0ELb0ELb0ELb0ELi2ELi4ELi4ELi4ELb0EEENS1_21CollectiveEpilogueBwdISA_SB_SD_Li256ELb0ELb0ELi2EEENS1_19SingleTileSchedulerILb0ELb0ELb0ELi128EEEEEEEEEvNT_6ParamsE$_ZN4cute3eso3ESOILb0ELb1EJiNS_1CILi144EEENS2_ILi512EEEEEC2ERKiRKS3_RKS4_ - $_ZN7cutlass13device_kernelIN5flash19enable_sm80_to_sm89INS1_16FlashAttnBwdSm80INS1_25CollectiveMainloopBwdSm80ILi2ELi2EN4cute5tupleIJNS5_1CILi128EEES8_NS7_ILi64EEEEEENS_10bfloat16_tEfNS_4arch4Sm80ELb0ELb1ELb1ELb0ELb0ELb0ELb0ELb0ELi2ELi4ELi4ELi4ELb0EEENS1_21CollectiveEpilogueBwdISA_SB_SD_Li256ELb0ELb0ELi2EEENS1_19SingleTileSchedulerILb0ELb0ELb0ELi128EEEEEEEEEvNT_6ParamsE$_ZN4cute3eso3ESOILb0ELb1EJiNS_1CILi144EEENS2_ILi288EEEEEC2ERKiRKS3_RKS4_)
$_ZN7cutlass13device_kernelIN5flash19enable_sm80_to_sm89INS1_16FlashAttnBwdSm80INS1_25CollectiveMainloopBwdSm80ILi2ELi2EN4cute5tupleIJNS5_1CILi128EEES8_NS7_ILi64EEEEEENS_10bfloat16_tEfNS_4arch4Sm80ELb0ELb1ELb1ELb0ELb0ELb0ELb0ELb0ELi2ELi4ELi4ELi4ELb0EEENS1_21CollectiveEpilogueBwdISA_SB_SD_Li256ELb0ELb0ELi2EEENS1_19SingleTileSchedulerILb0ELb0ELb0ELi128EEEEEEEEEvNT_6ParamsE$_ZN4cute3eso3ESOILb0ELb1EJiNS_1CILi144EEENS2_ILi288EEEEEC2ERKiRKS3_RKS4_:
[----:B------:R-:W-:Y:S02]  /*7ea0*/  IADD3 R4, R62, -c[0x0][0x20], RZ ;  /* 0x800008003e047a10 */ /* 0x000fe40007ffe0ff */
[----:B------:R-:W-:-:S03]  /*7eb0*/  MOV R7, 0x0 ;  /* 0x0000000000077802 */ /* 0x000fc60000000f00 */
[----:B------:R1:W-:Y:S01]  /*7ec0*/  STL [R4], R5 ;  /* 0x0000000504007387 */ /* 0x0003e20000100800 */
[----:B------:R-:W-:Y:S05]  /*7ed0*/  RET.REL.NODEC R6 `(_ZN7cutlass13device_kernelIN5flash19enable_sm80_to_sm89INS1_16FlashAttnBwdSm80INS1_25CollectiveMainloopBwdSm80ILi2ELi2EN4cute5tupleIJNS5_1CILi128EEES8_NS7_ILi64EEEEEENS_10bfloat16_tEfNS_4arch4Sm80ELb0ELb1ELb1ELb0ELb0ELb0ELb0ELb0ELi2ELi4ELi4ELi4ELb0EEENS1_21CollectiveEpilogueBwdISA_SB_SD_Li256ELb0ELb0ELi2EEENS1_19SingleTileSchedulerILb0ELb0ELb0ELi128EEEEEEEEEvNT_6ParamsE) ;  /* 0xffff812006007950 */ /* 0x000fea0003c3ffff */
        .type           $_ZN7cutlass13device_kernelIN5flash19enable_sm80_to_sm89INS1_16FlashAttnBwdSm80INS1_25CollectiveMainloopBwdSm80ILi2ELi2EN4cute5tupleIJNS5_1CILi128EEES8_NS7_ILi64EEEEEENS_10bfloat16_tEfNS_4arch4Sm80ELb0ELb1ELb1ELb0ELb0ELb0ELb0ELb0ELi2ELi4ELi4ELi4ELb0EEENS1_21CollectiveEpilogueBwdISA_SB_SD_Li256ELb0ELb0ELi2EEENS1_19SingleTileSchedulerILb0ELb0ELb0ELi128EEEEEEEEEvNT_6ParamsE$_ZN4cute3eso3ESOILb0ELb1EJiNS_1CILi144EEENS2_ILi512EEEEEC2ERKiRKS3_RKS4_,@function
        .size           $_ZN7cutlass13device_kernelIN5flash19enable_sm80_to_sm89INS1_16FlashAttnBwdSm80INS1_25CollectiveMainloopBwdSm80ILi2ELi2EN4cute5tupleIJNS5_1CILi128EEES8_NS7_ILi64EEEEEENS_10bfloat16_tEfNS_4arch4Sm80ELb0ELb1ELb1ELb0ELb0ELb0ELb0ELb0ELi2ELi4ELi4ELi4ELb0EEENS1_21CollectiveEpilogueBwdISA_SB_SD_Li256ELb0ELb0ELi2EEENS1_19SingleTileSchedulerILb0ELb0ELb0ELi128EEEEEEEEEvNT_6ParamsE$_ZN4cute3eso3ESOILb0ELb1EJiNS_1CILi144EEENS2_ILi512EEEEEC2ERKiRKS3_RKS4_,($_ZN7cutlass13device_kernelIN5flash19enable_sm80_to_sm89INS1_16FlashAttnBwdSm80INS1_25CollectiveMainloopBwdSm80ILi2ELi2EN4cute5tupleIJNS5_1CILi128EEES8_NS7_ILi64EEEEEENS_10bfloat16_tEfNS_4arch4Sm80ELb0ELb1ELb1ELb0ELb0ELb0ELb0ELb0ELi2ELi4ELi4ELi4ELb0EEENS1_21CollectiveEpilogueBwdISA_SB_SD_Li256ELb0ELb0ELi2EEENS1_19SingleTileSchedulerILb0ELb0ELb0ELi128EEEEEEEEEvNT_6ParamsE$_ZN4cute3eso3ESOILb0ELb1EJiNS_1CILi4096EEEEEC2ERKiRKS3_ - $_ZN7cutlass13device_kernelIN5flash19enable_sm80_to_sm89INS1_16FlashAttnBwdSm80INS1_25CollectiveMainloopBwdSm80ILi2ELi2EN4cute5tupleIJNS5_1CILi128EEES8_NS7_ILi64EEEEEENS_10bfloat16_tEfNS_4arch4Sm80ELb0ELb1ELb1ELb0ELb0ELb0ELb0ELb0ELi2ELi4ELi4ELi4ELb0EEENS1_21CollectiveEpilogueBwdISA_SB_SD_Li256ELb0ELb0ELi2EEENS1_19SingleTileSchedulerILb0ELb0ELb0ELi128EEEEEEEEEvNT_6ParamsE$_ZN4cute3eso3ESOILb0ELb1EJiNS_1CILi144EEENS2_ILi512EEEEEC2ERKiRKS3_RKS4_)
$_ZN7cutlass13device_kernelIN5flash19enable_sm80_to_sm89INS1_16FlashAttnBwdSm80INS1_25CollectiveMainloopBwdSm80ILi2ELi2EN4cute5tupleIJNS5_1CILi128EEES8_NS7_ILi64EEEEEENS_10bfloat16_tEfNS_4arch4Sm80ELb0ELb1ELb1ELb0ELb0ELb0ELb0ELb0ELi2ELi4ELi4ELi4ELb0EEENS1_21CollectiveEpilogueBwdISA_SB_SD_Li256ELb0ELb0ELi2EEENS1_19SingleTileSchedulerILb0ELb0ELb0ELi128EEEEEEEEEvNT_6ParamsE$_ZN4cute3eso3ESOILb0ELb1EJiNS_1CILi144EEENS2_ILi512EEEEEC2ERKiRKS3_RKS4_:
[----:B------:R-:W-:Y:S02]  /*7ee0*/  IADD3 R4, R62, -c[0x0][0x20], RZ ;  /* 0x800008003e047a10 */ /* 0x000fe40007ffe0ff */
[----:B------:R-:W-:-:S03]  /*7ef0*/  MOV R7, 0x0 ;  /* 0x0000000000077802 */ /* 0x000fc60000000f00 */
[----:B------:R1:W-:Y:S01]  /*7f00*/  STL [R4], R5 ;  /* 0x0000000504007387 */ /* 0x0003e20000100800 */
[----:B------:R-:W-:Y:S05]  /*7f10*/  RET.REL.NODEC R6 `(_ZN7cutlass13device_kernelIN5flash19enable_sm80_to_sm89INS1_16FlashAttnBwdSm80INS1_25CollectiveMainloopBwdSm80ILi2ELi2EN4cute5tupleIJNS5_1CILi128EEES8_NS7_ILi64EEEEEENS_10bfloat16_tEfNS_4arch4Sm80ELb0ELb1ELb1ELb0ELb0ELb0ELb0ELb0ELi2ELi4ELi4ELi4ELb0EEENS1_21CollectiveEpilogueBwdISA_SB_SD_Li256ELb0ELb0ELi2EEENS1_19SingleTileSchedulerILb0ELb0ELb0ELi128EEEEEEEEEvNT_6ParamsE) ;  /* 0xffff80e006007950 */ /* 0x000fea0003c3ffff */
        .type           $_ZN7cutlass13device_kernelIN5flash19enable_sm80_to_sm89INS1_16FlashAttnBwdSm80INS1_25CollectiveMainloopBwdSm80ILi2ELi2EN4cute5tupleIJNS5_1CILi128EEES8_NS7_ILi64EEEEEENS_10bfloat16_tEfNS_4arch4Sm80ELb0ELb1ELb1ELb0ELb0ELb0ELb0ELb0ELi2ELi4ELi4ELi4ELb0EEENS1_21CollectiveEpilogueBwdISA_SB_SD_Li256ELb0ELb0ELi2EEENS1_19SingleTileSchedulerILb0ELb0ELb0ELi128EEEEEEEEEvNT_6ParamsE$_ZN4cute3eso3ESOILb0ELb1EJiNS_1CILi4096EEEEEC2ERKiRKS3_,@function
        .size           $_ZN7cutlass13device_kernelIN5flash19enable_sm80_to_sm89INS1_16FlashAttnBwdSm80INS1_25CollectiveMainloopBwdSm80ILi2ELi2EN4cute5tupleIJNS5_1CILi128EEES8_NS7_ILi64EEEEEENS_10bfloat16_tEfNS_4arch4Sm80ELb0ELb1ELb1ELb0ELb0ELb0ELb0ELb0ELi2ELi4ELi4ELi4ELb0EEENS1_21CollectiveEpilogueBwdISA_SB_SD_Li256ELb0ELb0ELi2EEENS1_19SingleTileSchedulerILb0ELb0ELb0ELi128EEEEEEEEEvNT_6ParamsE$_ZN4cute3eso3ESOILb0ELb1EJiNS_1CILi4096EEEEEC2ERKiRKS3_,($_ZN7cutlass13device_kernelIN5flash19enable_sm80_to_sm89INS1_16FlashAttnBwdSm80INS1_25CollectiveMainloopBwdSm80ILi2ELi2EN4cute5tupleIJNS5_1CILi128EEES8_NS7_ILi64EEEEEENS_10bfloat16_tEfNS_4arch4Sm80ELb0ELb1ELb1ELb0ELb0ELb0ELb0ELb0ELi2ELi4ELi4ELi4ELb0EEENS1_21CollectiveEpilogueBwdISA_SB_SD_Li256ELb0ELb0ELi2EEENS1_19SingleTileSchedulerILb0ELb0ELb0ELi128EEEEEEEEEvNT_6ParamsE$_ZN4cute3eso3ESOILb0ELb1EJiNS_1CILi512EEEEEC2ERKiRKS3_ - $_ZN7cutlass13device_kernelIN5flash19enable_sm80_to_sm89INS1_16FlashAttnBwdSm80INS1_25CollectiveMainloopBwdSm80ILi2ELi2EN4cute5tupleIJNS5_1CILi128EEES8_NS7_ILi64EEEEEENS_10bfloat16_tEfNS_4arch4Sm80ELb0ELb1ELb1ELb0ELb0ELb0ELb0ELb0ELi2ELi4ELi4ELi4ELb0EEENS1_21CollectiveEpilogueBwdISA_SB_SD_Li256ELb0ELb0ELi2EEENS1_19SingleTileSchedulerILb0ELb0ELb0ELi128EEEEEEEEEvNT_6ParamsE$_ZN4cute3eso3ESOILb0ELb1EJiNS_1CILi4096EEEEEC2ERKiRKS3_)
$_ZN7cutlass13device_kernelIN5flash19enable_sm80_to_sm89INS1_16FlashAttnBwdSm80INS1_25CollectiveMainloopBwdSm80ILi2ELi2EN4cute5tupleIJNS5_1CILi128EEES8_NS7_ILi64EEEEEENS_10bfloat16_tEfNS_4arch4Sm80ELb0ELb1ELb1ELb0ELb0ELb0ELb0ELb0ELi2ELi4ELi4ELi4ELb0EEENS1_21CollectiveEpilogueBwdISA_SB_SD_Li256ELb0ELb0ELi2EEENS1_19SingleTileSchedulerILb0ELb0ELb0ELi128EEEEEEEEEvNT_6ParamsE$_ZN4cute3eso3ESOILb0ELb1EJiNS_1CILi4096EEEEEC2ERKiRKS3_:
[----:B------:R-:W-:Y:S02]  /*7f20*/  IADD3 R9, R9, -c[0x0][0x20], RZ ;  /* 0x8000080009097a10 */ /* 0x000fe40007ffe0ff */
[----:B------:R-:W-:-:S03]  /*7f30*/  MOV R5, 0x0 ;  /* 0x0000000000057802 */ /* 0x000fc60000000f00 */
[----:B------:R1:W-:Y:S01]  /*7f40*/  STL [R9], R2 ;  /* 0x0000000209007387 */ /* 0x0003e20000100800 */
[----:B------:R-:W-:Y:S05]  /*7f50*/  RET.REL.NODEC R4 `(_ZN7cutlass13device_kernelIN5flash19enable_sm80_to_sm89INS1_16FlashAttnBwdSm80INS1_25CollectiveMainloopBwdSm80ILi2ELi2EN4cute5tupleIJNS5_1CILi128EEES8_NS7_ILi64EEEEEENS_10bfloat16_tEfNS_4arch4Sm80ELb0ELb1ELb1ELb0ELb0ELb0ELb0ELb0ELi2ELi4ELi4ELi4ELb0EEENS1_21CollectiveEpilogueBwdISA_SB_SD_Li256ELb0ELb0ELi2EEENS1_19SingleTileSchedulerILb0ELb0ELb0ELi128EEEEEEEEEvNT_6ParamsE) ;  /* 0xffff80a004007950 */ /* 0x000fea0003c3ffff */
        .type           $_ZN7cutlass13device_kernelIN5flash19enable_sm80_to_sm89INS1_16FlashAttnBwdSm80INS1_25CollectiveMainloopBwdSm80ILi2ELi2EN4cute5tupleIJNS5_1CILi128EEES8_NS7_ILi64EEEEEENS_10bfloat16_tEfNS_4arch4Sm80ELb0ELb1ELb1ELb0ELb0ELb0ELb0ELb0ELi2ELi4ELi4ELi4ELb0EEENS1_21CollectiveEpilogueBwdISA_SB_SD_Li256ELb0ELb0ELi2EEENS1_19SingleTileSchedulerILb0ELb0ELb0ELi128EEEEEEEEEvNT_6ParamsE$_ZN4cute3eso3ESOILb0ELb1EJiNS_1CILi512EEEEEC2ERKiRKS3_,@function
        .size           $_ZN7cutlass13device_kernelIN5flash19enable_sm80_to_sm89INS1_16FlashAttnBwdSm80INS1_25CollectiveMainloopBwdSm80ILi2ELi2EN4cute5tupleIJNS5_1CILi128EEES8_NS7_ILi64EEEEEENS_10bfloat16_tEfNS_4arch4Sm80ELb0ELb1ELb1ELb0ELb0ELb0ELb0ELb0ELi2ELi4ELi4ELi4ELb0EEENS1_21CollectiveEpilogueBwdISA_SB_SD_Li256ELb0ELb0ELi2EEENS1_19SingleTileSchedulerILb0ELb0ELb0ELi128EEEEEEEEEvNT_6ParamsE$_ZN4cute3eso3ESOILb0ELb1EJiNS_1CILi512EEEEEC2ERKiRKS3_,($_ZN7cutlass13device_kernelIN5flash19enable_sm80_to_sm89INS1_16FlashAttnBwdSm80INS1_25CollectiveMainloopBwdSm80ILi2ELi2EN4cute5tupleIJNS5_1CILi128EEES8_NS7_ILi64EEEEEENS_10bfloat16_tEfNS_4arch4Sm80ELb0ELb1ELb1ELb0ELb0ELb0ELb0ELb0ELi2ELi4ELi4ELi4ELb0EEENS1_21CollectiveEpilogueBwdISA_SB_SD_Li256ELb0ELb0ELi2EEENS1_19SingleTileSchedulerILb0ELb0ELb0ELi128EEEEEEEEEvNT_6ParamsE$_ZN4cute3eso3ESOILb0ELb1EJiNS_1CILi72EEENS2_ILi512EEEEEC2ERKiRKS3_RKS4_ - $_ZN7cutlass13device_kernelIN5flash19enable_sm80_to_sm89INS1_16FlashAttnBwdSm80INS1_25CollectiveMainloopBwdSm80ILi2ELi2EN4cute5tupleIJNS5_1CILi128EEES8_NS7_ILi64EEEEEENS_10bfloat16_tEfNS_4arch4Sm80ELb0ELb1ELb1ELb0ELb0ELb0ELb0ELb0ELi2ELi4ELi4ELi4ELb0EEENS1_21CollectiveEpilogueBwdISA_SB_SD_Li256ELb0ELb0ELi2EEENS1_19SingleTileSchedulerILb0ELb0ELb0ELi128EEEEEEEEEvNT_6ParamsE$_ZN4cute3eso3ESOILb0ELb1EJiNS_1CILi512EEEEEC2ERKiRKS3_)
$_ZN7cutlass13device_kernelIN5flash19enable_sm80_to_sm89INS1_16FlashAttnBwdSm80INS1_25CollectiveMainloopBwdSm80ILi2ELi2EN4cute5tupleIJNS5_1CILi128EEES8_NS7_ILi64EEEEEENS_10bfloat16_tEfNS_4arch4Sm80ELb0ELb1ELb1ELb0ELb0ELb0ELb0ELb0ELi2ELi4ELi4ELi4ELb0EEENS1_21CollectiveEpilogueBwdISA_SB_SD_Li256ELb0ELb0ELi2EEENS1_19SingleTileSchedulerILb0ELb0ELb0ELi128EEEEEEEEEvNT_6ParamsE$_ZN4cute3eso3ESOILb0ELb1EJiNS_1CILi512EEEEEC2ERKiRKS3_:
[----:B------:R-:W-:Y:S02]  /*7f60*/  IADD3 R3, R40, -c[0x0][0x20], RZ ;  /* 0x8000080028037a10 */ /* 0x000fe40007ffe0ff */
[----:B------:R-:W-:-:S03]  /*7f70*/  MOV R5, 0x0 ;  /* 0x0000000000057802 */ /* 0x000fc60000000f00 */
[----:B------:R1:W-:Y:S01]  /*7f80*/  STL [R3], R2 ;  /* 0x0000000203007387 */ /* 0x0003e20000100800 */
[----:B------:R-:W-:Y:S05]  /*7f90*/  RET.REL.NODEC R4 `(_ZN7cutlass13device_kernelIN5flash19enable_sm80_to_sm89INS1_16FlashAttnBwdSm80INS1_25CollectiveMainloopBwdSm80ILi2ELi2EN4cute5tupleIJNS5_1CILi128EEES8_NS7_ILi64EEEEEENS_10bfloat16_tEfNS_4arch4Sm80ELb0ELb1ELb1ELb0ELb0ELb0ELb0ELb0ELi2ELi4ELi4ELi4ELb0EEENS1_21CollectiveEpilogueBwdISA_SB_SD_Li256ELb0ELb0ELi2EEENS1_19SingleTileSchedulerILb0ELb0ELb0ELi128EEEEEEEEEvNT_6ParamsE) ;  /* 0xffff806004007950 */ /* 0x000fea0003c3ffff */
        .type           $_ZN7cutlass13device_kernelIN5flash19enable_sm80_to_sm89INS1_16FlashAttnBwdSm80INS1_25CollectiveMainloopBwdSm80ILi2ELi2EN4cute5tupleIJNS5_1CILi128EEES8_NS7_ILi64EEEEEENS_10bfloat16_tEfNS_4arch4Sm80ELb0ELb1ELb1ELb0ELb0ELb0ELb0ELb0ELi2ELi4ELi4ELi4ELb0EEENS1_21CollectiveEpilogueBwdISA_SB_SD_Li256ELb0ELb0ELi2EEENS1_19SingleTileSchedulerILb0ELb0ELb0ELi128EEEEEEEEEvNT_6ParamsE$_ZN4cute3eso3ESOILb0ELb1EJiNS_1CILi72EEENS2_ILi512EEEEEC2ERKiRKS3_RKS4_,@function
        .size           $_ZN7cutlass13device_kernelIN5flash19enable_sm80_to_sm89INS1_16FlashAttnBwdSm80INS1_25CollectiveMainloopBwdSm80ILi2ELi2EN4cute5tupleIJNS5_1CILi128EEES8_NS7_ILi64EEEEEENS_10bfloat16_tEfNS_4arch4Sm80ELb0ELb1ELb1ELb0ELb0ELb0ELb0ELb0ELi2ELi4ELi4ELi4ELb0EEENS1_21CollectiveEpilogueBwdISA_SB_SD_Li256ELb0ELb0ELi2EEENS1_19SingleTileSchedulerILb0ELb0ELb0ELi128EEEEEEEEEvNT_6ParamsE$_ZN4cute3eso3ESOILb0ELb1EJiNS_1CILi72EEENS2_ILi512EEEEEC2ERKiRKS3_RKS4_,($_ZN7cutlass13device_kernelIN5flash19enable_sm80_to_sm89INS1_16FlashAttnBwdSm80INS1_25CollectiveMainloopBwdSm80ILi2ELi2EN4cute5tupleIJNS5_1CILi128EEES8_NS7_ILi64EEEEEENS_10bfloat16_tEfNS_4arch4Sm80ELb0ELb1ELb1ELb0ELb0ELb0ELb0ELb0ELi2ELi4ELi4ELi4ELb0EEENS1_21CollectiveEpilogueBwdISA_SB_SD_Li256ELb0ELb0ELi2EEENS1_19SingleTileSchedulerILb0ELb0ELb0ELi128EEEEEEEEEvNT_6ParamsE$_ZN4cute3eso3ESOILb0ELb1EJlEEC2ERKl - $_ZN7cutlass13device_kernelIN5flash19enable_sm80_to_sm89INS1_16FlashAttnBwdSm80INS1_25CollectiveMainloopBwdSm80ILi2ELi2EN4cute5tupleIJNS5_1CILi128EEES8_NS7_ILi64EEEEEENS_10bfloat16_tEfNS_4arch4Sm80ELb0ELb1ELb1ELb0ELb0ELb0ELb0ELb0ELi2ELi4ELi4ELi4ELb0EEENS1_21CollectiveEpilogueBwdISA_SB_SD_Li256ELb0ELb0ELi2EEENS1_19SingleTileSchedulerILb0ELb0ELb0ELi128EEEEEEEEEvNT_6ParamsE$_ZN4cute3eso3ESOILb0ELb1EJiNS_1CILi72EEENS2_ILi512EEEEEC2ERKiRKS3_RKS4_)
$_ZN7cutlass13device_kernelIN5flash19enable_sm80_to_sm89INS1_16FlashAttnBwdSm80INS1_25CollectiveMainloopBwdSm80ILi2ELi2EN4cute5tupleIJNS5_1CILi128EEES8_NS7_ILi64EEEEEENS_10bfloat16_tEfNS_4arch4Sm80ELb0ELb1ELb1ELb0ELb0ELb0ELb0ELb0ELi2ELi4ELi4ELi4ELb0EEENS1_21CollectiveEpilogueBwdISA_SB_SD_Li256ELb0ELb0ELi2EEENS1_19SingleTileSchedulerILb0ELb0ELb0ELi128EEEEEEEEEvNT_6ParamsE$_ZN4cute3eso3ESOILb0ELb1EJiNS_1CILi72EEENS2_ILi512EEEEEC2ERKiRKS3_RKS4_:
[----:B------:R-:W-:Y:S02]  /*7fa0*/  IADD3 R4, R4, -c[0x0][0x20], RZ ;  /* 0x8000080004047a10 */ /* 0x000fe40007ffe0ff */
[----:B------:R-:W-:-:S03]  /*7fb0*/  MOV R7, 0x0 ;  /* 0x0000000000077802 */ /* 0x000fc60000000f00 */
[----:B------:R1:W-:Y:S01]  /*7fc0*/  STL [R4], R5 ;  /* 0x0000000504007387 */ /* 0x0003e20000100800 */
[----:B------:R-:W-:Y:S05]  /*7fd0*/  RET.REL.NODEC R6 `(_ZN7cutlass13device_kernelIN5flash19enable_sm80_to_sm89INS1_16FlashAttnBwdSm80INS1_25CollectiveMainloopBwdSm80ILi2ELi2EN4cute5tupleIJNS5_1CILi128EEES8_NS7_ILi64EEEEEENS_10bfloat16_tEfNS_4arch4Sm80ELb0ELb1ELb1ELb0ELb0ELb0ELb0ELb0ELi2ELi4ELi4ELi4ELb0EEENS1_21CollectiveEpilogueBwdISA_SB_SD_Li256ELb0ELb0ELi2EEENS1_19SingleTileSchedulerILb0ELb0ELb0ELi128EEEEEEEEEvNT_6ParamsE) ;  /* 0xffff802006007950 */ /* 0x000fea0003c3ffff */
        .type           $_ZN7cutlass13device_kernelIN5flash19enable_sm80_to_sm89INS1_16FlashAttnBwdSm80INS1_25CollectiveMainloopBwdSm80ILi2ELi2EN4cute5tupleIJNS5_1CILi128EEES8_NS7_ILi64EEEEEENS_10bfloat16_tEfNS_4arch4Sm80ELb0ELb1ELb1ELb0ELb0ELb0ELb0ELb0ELi2ELi4ELi4ELi4ELb0EEENS1_21CollectiveEpilogueBwdISA_SB_SD_Li256ELb0ELb0ELi2EEENS1_19SingleTileSchedulerILb0ELb0ELb0ELi128EEEEEEEEEvNT_6ParamsE$_ZN4cute3eso3ESOILb0ELb1EJlEEC2ERKl,@function
        .size           $_ZN7cutlass13device_kernelIN5flash19enable_sm80_to_sm89INS1_16FlashAttnBwdSm80INS1_25CollectiveMainloopBwdSm80ILi2ELi2EN4cute5tupleIJNS5_1CILi128EEES8_NS7_ILi64EEEEEENS_10bfloat16_tEfNS_4arch4Sm80ELb0ELb1ELb1ELb0ELb0ELb0ELb0ELb0ELi2ELi4ELi4ELi4ELb0EEENS1_21CollectiveEpilogueBwdISA_SB_SD_Li256ELb0ELb0ELi2EEENS1_19SingleTileSchedulerILb0ELb0ELb0ELi128EEEEEEEEEvNT_6ParamsE$_ZN4cute3eso3ESOILb0ELb1EJlEEC2ERKl,($_ZN7cutlass13device_kernelIN5flash19enable_sm80_to_sm89INS1_16FlashAttnBwdSm80INS1_25CollectiveMainloopBwdSm80ILi2ELi2EN4cute5tupleIJNS5_1CILi128EEES8_NS7_ILi64EEEEEENS_10bfloat16_tEfNS_4arch4Sm80ELb0ELb1ELb1ELb0ELb0ELb0ELb0ELb0ELi2ELi4ELi4ELi4ELb0EEENS1_21CollectiveEpilogueBwdISA_SB_SD_Li256ELb0ELb0ELi2EEENS1_19SingleTileSchedulerILb0ELb0ELb0ELi128EEEEEEEEEvNT_6ParamsE$_ZN4cute3eso3ESOILb1ELb0EJNS_10UnderscoreES2_S2_iEEC2ERKS2_S5_S5_RKi - $_ZN7cutlass13device_kernelIN5flash19enable_sm80_to_sm89INS1_16FlashAttnBwdSm80INS1_25CollectiveMainloopBwdSm80ILi2ELi2EN4cute5tupleIJNS5_1CILi128EEES8_NS7_ILi64EEEEEENS_10bfloat16_tEfNS_4arch4Sm80ELb0ELb1ELb1ELb0ELb0ELb0ELb0ELb0ELi2ELi4ELi4ELi4ELb0EEENS1_21CollectiveEpilogueBwdISA_SB_SD_Li256ELb0ELb0ELi2EEENS1_19SingleTileSchedulerILb0ELb0ELb0ELi128EEEEEEEEEvNT_6ParamsE$_ZN4cute3eso3ESOILb0ELb1EJlEEC2ERKl)
$_ZN7cutlass13device_kernelIN5flash19enable_sm80_to_sm89INS1_16FlashAttnBwdSm80INS1_25CollectiveMainloopBwdSm80ILi2ELi2EN4cute5tupleIJNS5_1CILi128EEES8_NS7_ILi64EEEEEENS_10bfloat16_tEfNS_4arch4Sm80ELb0ELb1ELb1ELb0ELb0ELb0ELb0ELb0ELi2ELi4ELi4ELi4ELb0EEENS1_21CollectiveEpilogueBwdISA_SB_SD_Li256ELb0ELb0ELi2EEENS1_19SingleTileSchedulerILb0ELb0ELb0ELi128EEEEEEEEEvNT_6ParamsE$_ZN4cute3eso3ESOILb0ELb1EJlEEC2ERKl:
[----:B------:R-:W-:Y:S01]  /*7fe0*/  IADD3 R5, R5, -c[0x0][0x20], RZ ;  /* 0x8000080005057a10 */ /* 0x000fe20007ffe0ff */
[----:B------:R-:W-:Y:S01]  /*7ff0*/  IMAD.MOV.U32 R80, RZ, RZ, R6 ;  /* 0x000000ffff507224 */ /* 0x000fe200078e0006 */
[----:B------:R-:W-:-:S03]  /*8000*/  MOV R81, 0x0 ;  /* 0x0000000000517802 */ /* 0x000fc60000000f00 */
[----:B------:R1:W-:Y:S01]  /*8010*/  STL.64 [R5], R2 ;  /* 0x0000000205007387 */ /* 0x0003e20000100a00 */
[----:B------:R-:W-:Y:S05]  /*8020*/  RET.REL.NODEC R80 `(_ZN7cutlass13device_kernelIN5flash19enable_sm80_to_sm89INS1_16FlashAttnBwdSm80INS1_25CollectiveMainloopBwdSm80ILi2ELi2EN4cute5tupleIJNS5_1CILi128EEES8_NS7_ILi64EEEEEENS_10bfloat16_tEfNS_4arch4Sm80ELb0ELb1ELb1ELb0ELb0ELb0ELb0ELb0ELi2ELi4ELi4ELi4ELb0EEENS1_21CollectiveEpilogueBwdISA_SB_SD_Li256ELb0ELb0ELi2EEENS1_19SingleTileSchedulerILb0ELb0ELb0ELi128EEEEEEEEEvNT_6ParamsE) ;  /* 0xffff7fd050007950 */ /* 0x000fea0003c3ffff */
        .type           $_ZN7cutlass13device_kernelIN5flash19enable_sm80_to_sm89INS1_16FlashAttnBwdSm80INS1_25CollectiveMainloopBwdSm80ILi2ELi2EN4cute5tupleIJNS5_1CILi128EEES8_NS7_ILi64EEEEEENS_10bfloat16_tEfNS_4arch4Sm80ELb0ELb1ELb1ELb0ELb0ELb0ELb0ELb0ELi2ELi4ELi4ELi4ELb0EEENS1_21CollectiveEpilogueBwdISA_SB_SD_Li256ELb0ELb0ELi2EEENS1_19SingleTileSchedulerILb0ELb0ELb0ELi128EEEEEEEEEvNT_6ParamsE$_ZN4cute3eso3ESOILb1ELb0EJNS_10UnderscoreES2_S2_iEEC2ERKS2_S5_S5_RKi,@function
        .size           $_ZN7cutlass13device_kernelIN5flash19enable_sm80_to_sm89INS1_16FlashAttnBwdSm80INS1_25CollectiveMainloopBwdSm80ILi2ELi2EN4cute5tupleIJNS5_1CILi128EEES8_NS7_ILi64EEEEEENS_10bfloat16_tEfNS_4arch4Sm80ELb0ELb1ELb1ELb0ELb0ELb0ELb0ELb0ELi2ELi4ELi4ELi4ELb0EEENS1_21CollectiveEpilogueBwdISA_SB_SD_Li256ELb0ELb0ELi2EEENS1_19SingleTileSchedulerILb0ELb0ELb0ELi128EEEEEEEEEvNT_6ParamsE$_ZN4cute3eso3ESOILb1ELb0EJNS_10UnderscoreES2_S2_iEEC2ERKS2_S5_S5_RKi,($_ZN7cutlass13device_kernelIN5flash19enable_sm80_to_sm89INS1_16FlashAttnBwdSm80INS1_25CollectiveMainloopBwdSm80ILi2ELi2EN4cute5tupleIJNS5_1CILi128EEES8_NS7_ILi64EEEEEENS_10bfloat16_tEfNS_4arch4Sm80ELb0ELb1ELb1ELb0ELb0ELb0ELb0ELb0ELi2ELi4ELi4ELi4ELb0EEENS1_21CollectiveEpilogueBwdISA_SB_SD_Li256ELb0ELb0ELi2EEENS1_19SingleTileSchedulerILb0ELb0ELb0ELi128EEEEEEEEEvNT_6ParamsE$_ZN4cute3eso3ESOILb1ELb0EJNS_10UnderscoreES2_iEEC2ERKS2_S5_RKi - $_ZN7cutlass13device_kernelIN5flash19enable_sm80_to_sm89INS1_16FlashAttnBwdSm80INS1_25CollectiveMainloopBwdSm80ILi2ELi2EN4cute5tupleIJNS5_1CILi128EEES8_NS7_ILi64EEEEEENS_10bfloat16_tEfNS_4arch4Sm80ELb0ELb1ELb1ELb0ELb0ELb0ELb0ELb0ELi2ELi4ELi4ELi4ELb0EEENS1_21CollectiveEpilogueBwdISA_SB_SD_Li256ELb0ELb0ELi2EEENS1_19SingleTileSchedulerILb0ELb0ELb0ELi128EEEEEEEEEvNT_6ParamsE$_ZN4cute3eso3ESOILb1ELb0EJNS_10UnderscoreES2_S2_iEEC2ERKS2_S5_S5_RKi)
$_ZN7cutlass13device_kernelIN5flash19enable_sm80_to_sm89INS1_16FlashAttnBwdSm80INS1_25CollectiveMainloopBwdSm80ILi2ELi2EN4cute5tupleIJNS5_1CILi128EEES8_NS7_ILi64EEEEEENS_10bfloat16_tEfNS_4arch4Sm80ELb0ELb1ELb1ELb0ELb0ELb0ELb0ELb0ELi2ELi4ELi4ELi4ELb0EEENS1_21CollectiveEpilogueBwdISA_SB_SD_Li256ELb0ELb0ELi2EEENS1_19SingleTileSchedulerILb0ELb0ELb0ELi128EEEEEEEEEvNT_6ParamsE$_ZN4cute3eso3ESOILb1ELb0EJNS_10UnderscoreES2_S2_iEEC2ERKS2_S5_S5_RKi:
[----:B------:R-:W-:Y:S02]  /*8030*/  IADD3 R2, R83, -c[0x0][0x20], RZ ;  /* 0x8000080053027a10 */ /* 0x000fe40007ffe0ff */
[----:B------:R-:W-:-:S03]  /*8040*/  MOV R5, 0x0 ;  /* 0x0000000000057802 */ /* 0x000fc60000000f00 */
[----:B------:R1:W-:Y:S01]  /*8050*/  STL [R2], R3 ;  /* 0x0000000302007387 */ /* 0x0003e20000100800 */
[----:B------:R-:W-:Y:S05]  /*8060*/  RET.REL.NODEC R4 `(_ZN7cutlass13device_kernelIN5flash19enable_sm80_to_sm89INS1_16FlashAttnBwdSm80INS1_25CollectiveMainloopBwdSm80ILi2ELi2EN4cute5tupleIJNS5_1CILi128EEES8_NS7_ILi64EEEEEENS_10bfloat16_tEfNS_4arch4Sm80ELb0ELb1ELb1ELb0ELb0ELb0ELb0ELb0ELi2ELi4ELi4ELi4ELb0EEENS1_21CollectiveEpilogueBwdISA_SB_SD_Li256ELb0ELb0ELi2EEENS1_19SingleTileSchedulerILb0ELb0ELb0ELi128EEEEEEEEEvNT_6ParamsE) ;  /* 0xffff7f9004007950 */ /* 0x000fea0003c3ffff */
        .type           $_ZN7cutlass13device_kernelIN5flash19enable_sm80_to_sm89INS1_16FlashAttnBwdSm80INS1_25CollectiveMainloopBwdSm80ILi2ELi2EN4cute5tupleIJNS5_1CILi128EEES8_NS7_ILi64EEEEEENS_10bfloat16_tEfNS_4arch4Sm80ELb0ELb1ELb1ELb0ELb0ELb0ELb0ELb0ELi2ELi4ELi4ELi4ELb0EEENS1_21CollectiveEpilogueBwdISA_SB_SD_Li256ELb0ELb0ELi2EEENS1_19SingleTileSchedulerILb0ELb0ELb0ELi128EEEEEEEEEvNT_6ParamsE$_ZN4cute3eso3ESOILb1ELb0EJNS_10UnderscoreES2_iEEC2ERKS2_S5_RKi,@function
        .size           $_ZN7cutlass13device_kernelIN5flash19enable_sm80_to_sm89INS1_16FlashAttnBwdSm80INS1_25CollectiveMainloopBwdSm80ILi2ELi2EN4cute5tupleIJNS5_1CILi128EEES8_NS7_ILi64EEEEEENS_10bfloat16_tEfNS_4arch4Sm80ELb0ELb1ELb1ELb0ELb0ELb0ELb0ELb0ELi2ELi4ELi4ELi4ELb0EEENS1_21CollectiveEpilogueBwdISA_SB_SD_Li256ELb0ELb0ELi2EEENS1_19SingleTileSchedulerILb0ELb0ELb0ELi128EEEEEEEEEvNT_6ParamsE$_ZN4cute3eso3ESOILb1ELb0EJNS_10UnderscoreES2_iEEC2ERKS2_S5_RKi,($_ZN7cutlass13device_kernelIN5flash19enable_sm80_to_sm89INS1_16FlashAttnBwdSm80INS1_25CollectiveMainloopBwdSm80ILi2ELi2EN4cute5tupleIJNS5_1CILi128EEES8_NS7_ILi64EEEEEENS_10bfloat16_tEfNS_4arch4Sm80ELb0ELb1ELb1ELb0ELb0ELb0ELb0ELb0ELi2ELi4ELi4ELi4ELb0EEENS1_21CollectiveEpilogueBwdISA_SB_SD_Li256ELb0ELb0ELi2EEENS1_19SingleTileSchedulerILb0ELb0ELb0ELi128EEEEEEEEEvNT_6ParamsE$_ZN4cute3eso3ESOILb1ELb0EJNS_10UnderscoreEiEEC2ERKS2_RKi - $_ZN7cutlass13device_kernelIN5flash19enable_sm80_to_sm89INS1_16FlashAttnBwdSm80INS1_25CollectiveMainloopBwdSm80ILi2ELi2EN4cute5tupleIJNS5_1CILi128EEES8_NS7_ILi64EEEEEENS_10bfloat16_tEfNS_4arch4Sm80ELb0ELb1ELb1ELb0ELb0ELb0ELb0ELb0ELi2ELi4ELi4ELi4ELb0EEENS1_21CollectiveEpilogueBwdISA_SB_SD_Li256ELb0ELb0ELi2EEENS1_19SingleTileSchedulerILb0ELb0ELb0ELi128EEEEEEEEEvNT_6ParamsE$_ZN4cute3eso3ESOILb1ELb0EJNS_10UnderscoreES2_iEEC2ERKS2_S5_RKi)
$_ZN7cutlass13device_kernelIN5flash19enable_sm80_to_sm89INS1_16FlashAttnBwdSm80INS1_25CollectiveMainloopBwdSm80ILi2ELi2EN4cute5tupleIJNS5_1CILi128EEES8_NS7_ILi64EEEEEENS_10bfloat16_tEfNS_4arch4Sm80ELb0ELb1ELb1ELb0ELb0ELb0ELb0ELb0ELi2ELi4ELi4ELi4ELb0EEENS1_21CollectiveEpilogueBwdISA_SB_SD_Li256ELb0ELb0ELi2EEENS1_19SingleTileSchedulerILb0ELb0ELb0ELi128EEEEEEEEEvNT_6ParamsE$_ZN4cute3eso3ESOILb1ELb0EJNS_10UnderscoreES2_iEEC2ERKS2_S5_RKi:
[----:B------:R-:W-:Y:S02]  /*8070*/  IADD3 R2, R83, -c[0x0][0x20], RZ ;  /* 0x8000080053027a10 */ /* 0x000fe40007ffe0ff */
[----:B------:R-:W-:-:S03]  /*8080*/  MOV R9, 0x0 ;  /* 0x0000000000097802 */ /* 0x000fc60000000f00 */
[----:B------:R1:W-:Y:S01]  /*8090*/  STL [R2], R3 ;  /* 0x0000000302007387 */ /* 0x0003e20000100800 */
[----:B------:R-:W-:Y:S05]  /*80a0*/  RET.REL.NODEC R8 `(_ZN7cutlass13device_kernelIN5flash19enable_sm80_to_sm89INS1_16FlashAttnBwdSm80INS1_25CollectiveMainloopBwdSm80ILi2ELi2EN4cute5tupleIJNS5_1CILi128EEES8_NS7_ILi64EEEEEENS_10bfloat16_tEfNS_4arch4Sm80ELb0ELb1ELb1ELb0ELb0ELb0ELb0ELb0ELi2ELi4ELi4ELi4ELb0EEENS1_21CollectiveEpilogueBwdISA_SB_SD_Li256ELb0ELb0ELi2EEENS1_19SingleTileSchedulerILb0ELb0ELb0ELi128EEEEEEEEEvNT_6ParamsE) ;  /* 0xffff7f5008007950 */ /* 0x000fea0003c3ffff */
        .type           $_ZN7cutlass13device_kernelIN5flash19enable_sm80_to_sm89INS1_16FlashAttnBwdSm80INS1_25CollectiveMainloopBwdSm80ILi2ELi2EN4cute5tupleIJNS5_1CILi128EEES8_NS7_ILi64EEEEEENS_10bfloat16_tEfNS_4arch4Sm80ELb0ELb1ELb1ELb0ELb0ELb0ELb0ELb0ELi2ELi4ELi4ELi4ELb0EEENS1_21CollectiveEpilogueBwdISA_SB_SD_Li256ELb0ELb0ELi2EEENS1_19SingleTileSchedulerILb0ELb0ELb0ELi128EEEEEEEEEvNT_6ParamsE$_ZN4cute3eso3ESOILb1ELb0EJNS_10UnderscoreEiEEC2ERKS2_RKi,@function
        .size           $_ZN7cutlass13device_kernelIN5flash19enable_sm80_to_sm89INS1_16FlashAttnBwdSm80INS1_25CollectiveMainloopBwdSm80ILi2ELi2EN4cute5tupleIJNS5_1CILi128EEES8_NS7_ILi64EEEEEENS_10bfloat16_tEfNS_4arch4Sm80ELb0ELb1ELb1ELb0ELb0ELb0ELb0ELb0ELi2ELi4ELi4ELi4ELb0EEENS1_21CollectiveEpilogueBwdISA_SB_SD_Li256ELb0ELb0ELi2EEENS1_19SingleTileSchedulerILb0ELb0ELb0ELi128EEEEEEEEEvNT_6ParamsE$_ZN4cute3eso3ESOILb1ELb0EJNS_10UnderscoreEiEEC2ERKS2_RKi,($_ZN7cutlass13device_kernelIN5flash19enable_sm80_to_sm89INS1_16FlashAttnBwdSm80INS1_25CollectiveMainloopBwdSm80ILi2ELi2EN4cute5tupleIJNS5_1CILi128EEES8_NS7_ILi64EEEEEENS_10bfloat16_tEfNS_4arch4Sm80ELb0ELb1ELb1ELb0ELb0ELb0ELb0ELb0ELi2ELi4ELi4ELi4ELb0EEENS1_21CollectiveEpilogueBwdISA_SB_SD_Li256ELb0ELb0ELi2EEENS1_19SingleTileSchedulerILb0ELb0ELb0ELi128EEEEEEEEEvNT_6ParamsE$_ZN4cute3eso3ESOILb1ELb0EJNS_10UnderscoreEiiEEC2ERKS2_RKiS7_ - $_ZN7cutlass13device_kernelIN5flash19enable_sm80_to_sm89INS1_16FlashAttnBwdSm80INS1_25CollectiveMainloopBwdSm80ILi2ELi2EN4cute5tupleIJNS5_1CILi128EEES8_NS7_ILi64EEEEEENS_10bfloat16_tEfNS_4arch4Sm80ELb0ELb1ELb1ELb0ELb0ELb0ELb0ELb0ELi2ELi4ELi4ELi4ELb0EEENS1_21CollectiveEpilogueBwdISA_SB_SD_Li256ELb0ELb0ELi2EEENS1_19SingleTileSchedulerILb0ELb0ELb0ELi128EEEEEEEEEvNT_6ParamsE$_ZN4cute3eso3ESOILb1ELb0EJNS_10UnderscoreEiEEC2ERKS2_RKi)
$_ZN7cutlass13device_kernelIN5flash19enable_sm80_to_sm89INS1_16FlashAttnBwdSm80INS1_25CollectiveMainloopBwdSm80ILi2ELi2EN4cute5tupleIJNS5_1CILi128EEES8_NS7_ILi64EEEEEENS_10bfloat16_tEfNS_4arch4Sm80ELb0ELb1ELb1ELb0ELb0ELb0ELb0ELb0ELi2ELi4ELi4ELi4ELb0EEENS1_21CollectiveEpilogueBwdISA_SB_SD_Li256ELb0ELb0ELi2EEENS1_19SingleTileSchedulerILb0ELb0ELb0ELi128EEEEEEEEEvNT_6ParamsE$_ZN4cute3eso3ESOILb1ELb0EJNS_10UnderscoreEiEEC2ERKS2_RKi:
[----:B------:R-:W-:Y:S02]  /*80b0*/  IADD3 R2, R2, -c[0x0][0x20], RZ ;  /* 0x8000080002027a10 */ /* 0x000fe40007ffe0ff */
[----:B------:R-:W-:-:S03]  /*80c0*/  MOV R11, 0x0 ;  /* 0x00000000000b7802 */ /* 0x000fc60000000f00 */
[----:B------:R1:W-:Y:S01]  /*80d0*/  STL [R2], R3 ;  /* 0x0000000302007387 */ /* 0x0003e20000100800 */
[----:B------:R-:W-:Y:S05]  /*80e0*/  RET.REL.NODEC R10 `(_ZN7cutlass13device_kernelIN5flash19enable_sm80_to_sm89INS1_16FlashAttnBwdSm80INS1_25CollectiveMainloopBwdSm80ILi2ELi2EN4cute5tupleIJNS5_1CILi128EEES8_NS7_ILi64EEEEEENS_10bfloat16_tEfNS_4arch4Sm80ELb0ELb1ELb1ELb0ELb0ELb0ELb0ELb0ELi2ELi4ELi4ELi4ELb0EEENS1_21CollectiveEpilogueBwdISA_SB_SD_Li256ELb0ELb0ELi2EEENS1_19SingleTileSchedulerILb0ELb0ELb0ELi128EEEEEEEEEvNT_6ParamsE) ;  /* 0xffff7f100a007950 */ /* 0x000fea0003c3ffff */
        .type           $_ZN7cutlass13device_kernelIN5flash19enable_sm80_to_sm89INS1_16FlashAttnBwdSm80INS1_25CollectiveMainloopBwdSm80ILi2ELi2EN4cute5tupleIJNS5_1CILi128EEES8_NS7_ILi64EEEEEENS_10bfloat16_tEfNS_4arch4Sm80ELb0ELb1ELb1ELb0ELb0ELb0ELb0ELb0ELi2ELi4ELi4ELi4ELb0EEENS1_21CollectiveEpilogueBwdISA_SB_SD_Li256ELb0ELb0ELi2EEENS1_19SingleTileSchedulerILb0ELb0ELb0ELi128EEEEEEEEEvNT_6ParamsE$_ZN4cute3eso3ESOILb1ELb0EJNS_10UnderscoreEiiEEC2ERKS2_RKiS7_,@function
        .size           $_ZN7cutlass13device_kernelIN5flash19enable_sm80_to_sm89INS1_16FlashAttnBwdSm80INS1_25CollectiveMainloopBwdSm80ILi2ELi2EN4cute5tupleIJNS5_1CILi128EEES8_NS7_ILi64EEEEEENS_10bfloat16_tEfNS_4arch4Sm80ELb0ELb1ELb1ELb0ELb0ELb0ELb0ELb0ELi2ELi4ELi4ELi4ELb0EEENS1_21CollectiveEpilogueBwdISA_SB_SD_Li256ELb0ELb0ELi2EEENS1_19SingleTileSchedulerILb0ELb0ELb0ELi128EEEEEEEEEvNT_6ParamsE$_ZN4cute3eso3ESOILb1ELb0EJNS_10UnderscoreEiiEEC2ERKS2_RKiS7_,($_ZN7cutlass13device_kernelIN5flash19enable_sm80_to_sm89INS1_16FlashAttnBwdSm80INS1_25CollectiveMainloopBwdSm80ILi2ELi2EN4cute5tupleIJNS5_1CILi128EEES8_NS7_ILi64EEEEEENS_10bfloat16_tEfNS_4arch4Sm80ELb0ELb1ELb1ELb0ELb0ELb0ELb0ELb0ELi2ELi4ELi4ELi4ELb0EEENS1_21CollectiveEpilogueBwdISA_SB_SD_Li256ELb0ELb0ELi2EEENS1_19SingleTileSchedulerILb0ELb0ELb0ELi128EEEEEEEEEvNT_6ParamsE$_ZN4cute3eso3ESOILb1ELb0EJNS_14ComposedLayoutINS_7SwizzleILi3ELi3ELi3EEENS_1CILi0EEENS_6LayoutINS_5tupleIJNS8_IJNS8_IJNS5_ILi4EEENS5_ILi8EEEEEENS8_IJNS5_ILi2EEENS5_ILi1EEEEEEEEENS8_IJNS8_IJSC_SC_EEENS8_IJSA_S9_EEEEEEEEENS8_IJNS8_IJNS8_IJSC_NS5_ILi64EEEEEENS8_IJNS5_ILi512EEES6_EEEEEENS8_IJNS8_IJSD_SA_EEENS8_IJNS5_ILi1024EEENS5_ILi16EEEEEEEEEEEEEEEENS_10ViewEngineINS_8smem_ptrIPN7cutlass10bfloat16_tEEEEEEEC2ERKSW_RKS13_ - $_ZN7cutlass13device_kernelIN5flash19enable_sm80_to_sm89INS1_16FlashAttnBwdSm80INS1_25CollectiveMainloopBwdSm80ILi2ELi2EN4cute5tupleIJNS5_1CILi128EEES8_NS7_ILi64EEEEEENS_10bfloat16_tEfNS_4arch4Sm80ELb0ELb1ELb1ELb0ELb0ELb0ELb0ELb0ELi2ELi4ELi4ELi4ELb0EEENS1_21CollectiveEpilogueBwdISA_SB_SD_Li256ELb0ELb0ELi2EEENS1_19SingleTileSchedulerILb0ELb0ELb0ELi128EEEEEEEEEvNT_6ParamsE$_ZN4cute3eso3ESOILb1ELb0EJNS_10UnderscoreEiiEEC2ERKS2_RKiS7_)
$_ZN7cutlass13device_kernelIN5flash19enable_sm80_to_sm89INS1_16FlashAttnBwdSm80INS1_25CollectiveMainloopBwdSm80ILi2ELi2EN4cute5tupleIJNS5_1CILi128EEES8_NS7_ILi64EEEEEENS_10bfloat16_tEfNS_4arch4Sm80ELb0ELb1ELb1ELb0ELb0ELb0ELb0ELb0ELi2ELi4ELi4ELi4ELb0EEENS1_21CollectiveEpilogueBwdISA_SB_SD_Li256ELb0ELb0ELi2EEENS1_19SingleTileSchedulerILb0ELb0ELb0ELi128EEEEEEEEEvNT_6ParamsE$_ZN4cute3eso3ESOILb1ELb0EJNS_10UnderscoreEiiEEC2ERKS2_RKiS7_:
[----:B------:R-:W-:Y:S02]  /*80f0*/  IADD3 R3, R83, -c[0x0][0x20], RZ ;  /* 0x8000080053037a10 */ /* 0x000fe40007ffe0ff */
[----:B------:R-:W-:-:S03]  /*8100*/  IADD3 R2, R81, -c[0x0][0x20], RZ ;  /* 0x8000080051027a10 */ /* 0x000fc60007ffe0ff */
[----:B------:R1:W-:Y:S04]  /*8110*/  STL [R3], R82 ;  /* 0x0000005203007387 */ /* 0x0003e80000100800 */
[----:B------:R-:W2:Y:S01]  /*8120*/  LDL R2, [R2] ;  /* 0x0000000002027983 */ /* 0x000ea20000100800 */
[----:B------:R-:W-:-:S03]  /*8130*/  IMAD.MOV.U32 R81, RZ, RZ, 0x0 ;  /* 0x00000000ff517424 */ /* 0x000fc600078e00ff */
[----:B--2---:R1:W-:Y:S01]  /*8140*/  STL [R3+0x4], R2 ;  /* 0x0000040203007387 */ /* 0x0043e20000100800 */
[----:B------:R-:W-:Y:S05]  /*8150*/  RET.REL.NODEC R80 `(_ZN7cutlass13device_kernelIN5flash19enable_sm80_to_sm89INS1_16FlashAttnBwdSm80INS1_25CollectiveMainloopBwdSm80ILi2ELi2EN4cute5tupleIJNS5_1CILi128EEES8_NS7_ILi64EEEEEENS_10bfloat16_tEfNS_4arch4Sm80ELb0ELb1ELb1ELb0ELb0ELb0ELb0ELb0ELi2ELi4ELi4ELi4ELb0EEENS1_21CollectiveEpilogueBwdISA_SB_SD_Li256ELb0ELb0ELi2EEENS1_19SingleTileSchedulerILb0ELb0ELb0ELi128EEEEEEEEEvNT_6ParamsE) ;  /* 0xffff7ea050007950 */ /* 0x000fea0003c3ffff */
        .type           $_ZN7cutlass13device_kernelIN5flash19enable_sm80_to_sm89INS1_16FlashAttnBwdSm80INS1_25CollectiveMainloopBwdSm80ILi2ELi2EN4cute5tupleIJNS5_1CILi128EEES8_NS7_ILi64EEEEEENS_10bfloat16_tEfNS_4arch4Sm80ELb0ELb1ELb1ELb0ELb0ELb0ELb0ELb0ELi2ELi4ELi4ELi4ELb0EEENS1_21CollectiveEpilogueBwdISA_SB_SD_Li256ELb0ELb0ELi2EEENS1_19SingleTileSchedulerILb0ELb0ELb0ELi128EEEEEEEEEvNT_6ParamsE$_ZN4cute3eso3ESOILb1ELb0EJNS_14ComposedLayoutINS_7SwizzleILi3ELi3ELi3EEENS_1CILi0EEENS_6LayoutINS_5tupleIJNS8_IJNS8_IJNS5_ILi4EEENS5_ILi8EEEEEENS8_IJNS5_ILi2EEENS5_ILi1EEEEEEEEENS8_IJNS8_IJSC_SC_EEENS8_IJSA_S9_EEEEEEEEENS8_IJNS8_IJNS8_IJSC_NS5_ILi64EEEEEENS8_IJNS5_ILi512EEES6_EEEEEENS8_IJNS8_IJSD_SA_EEENS8_IJNS5_ILi1024EEENS5_ILi16EEEEEEEEEEEEEEEENS_10ViewEngineINS_8smem_ptrIPN7cutlass10bfloat16_tEEEEEEEC2ERKSW_RKS13_,@function
        .size           $_ZN7cutlass13device_kernelIN5flash19enable_sm80_to_sm89INS1_16FlashAttnBwdSm80INS1_25CollectiveMainloopBwdSm80ILi2ELi2EN4cute5tupleIJNS5_1CILi128EEES8_NS7_ILi64EEEEEENS_10bfloat16_tEfNS_4arch4Sm80ELb0ELb1ELb1ELb0ELb0ELb0ELb0ELb0ELi2ELi4ELi4ELi4ELb0EEENS1_21CollectiveEpilogueBwdISA_SB_SD_Li256ELb0ELb0ELi2EEENS1_19SingleTileSchedulerILb0ELb0ELb0ELi128EEEEEEEEEvNT_6ParamsE$_ZN4cute3eso3ESOILb1ELb0EJNS_14ComposedLayoutINS_7SwizzleILi3ELi3ELi3EEENS_1CILi0EEENS_6LayoutINS_5tupleIJNS8_IJNS8_IJNS5_ILi4EEENS5_ILi8EEEEEENS8_IJNS5_ILi2EEENS5_ILi1EEEEEEEEENS8_IJNS8_IJSC_SC_EEENS8_IJSA_S9_EEEEEEEEENS8_IJNS8_IJNS8_IJSC_NS5_ILi64EEEEEENS8_IJNS5_ILi512EEES6_EEEEEENS8_IJNS8_IJSD_SA_EEENS8_IJNS5_ILi1024EEENS5_ILi16EEEEEEEEEEEEEEEENS_10ViewEngineINS_8smem_ptrIPN7cutlass10bfloat16_tEEEEEEEC2ERKSW_RKS13_,($_ZN7cutlass13device_kernelIN5flash19enable_sm80_to_sm89INS1_16FlashAttnBwdSm80INS1_25CollectiveMainloopBwdSm80ILi2ELi2EN4cute5tupleIJNS5_1CILi128EEES8_NS7_ILi64EEEEEENS_10bfloat16_tEfNS_4arch4Sm80ELb0ELb1ELb1ELb0ELb0ELb0ELb0ELb0ELi2ELi4ELi4ELi4ELb0EEENS1_21CollectiveEpilogueBwdISA_SB_SD_Li256ELb0ELb0ELi2EEENS1_19SingleTileSchedulerILb0ELb0ELb0ELi128EEEEEEEEEvNT_6ParamsE$_ZN4cute3eso3ESOILb1ELb0EJNS_14ComposedLayoutINS_7SwizzleILi3ELi3ELi3EEENS_1CILi0EEENS_6LayoutINS_5tupleIJNS8_IJNS8_IJNS5_ILi4EEENS5_ILi8EEEEEENS8_IJNS5_ILi2EEENS5_ILi1EEEEEEEEENS8_IJNS8_IJSC_SC_EEESB_EEEEEENS8_IJNS8_IJNS8_IJNS5_ILi128EEESD_EEENS8_IJSA_S6_EEEEEENS8_IJNS8_IJNS5_ILi64EEENS5_ILi512EEEEEENS8_IJNS5_ILi16EEENS5_ILi1024EEEEEEEEEEEEEEEENS_10ViewEngineINS_8smem_ptrIPN7cutlass10bfloat16_tEEEEEEEC2ERKSW_RKS13_ - $_ZN7cutlass13device_kernelIN5flash19enable_sm80_to_sm89INS1_16FlashAttnBwdSm80INS1_25CollectiveMainloopBwdSm80ILi2ELi2EN4cute5tupleIJNS5_1CILi128EEES8_NS7_ILi64EEEEEENS_10bfloat16_tEfNS_4arch4Sm80ELb0ELb1ELb1ELb0ELb0ELb0ELb0ELb0ELi2ELi4ELi4ELi4ELb0EEENS1_21CollectiveEpilogueBwdISA_SB_SD_Li256ELb0ELb0ELi2EEENS1_19SingleTileSchedulerILb0ELb0ELb0ELi128EEEEEEEEEvNT_6ParamsE$_ZN4cute3eso3ESOILb1ELb0EJNS_14ComposedLayoutINS_7SwizzleILi3ELi3ELi3EEENS_1CILi0EEENS_6LayoutINS_5tupleIJNS8_IJNS8_IJNS5_ILi4EEENS5_ILi8EEEEEENS8_IJNS5_ILi2EEENS5_ILi1EEEEEEEEENS8_IJNS8_IJSC_SC_EEENS8_IJSA_S9_EEEEEEEEENS8_IJNS8_IJNS8_IJSC_NS5_ILi64EEEEEENS8_IJNS5_ILi512EEES6_EEEEEENS8_IJNS8_IJSD_SA_EEENS8_IJNS5_ILi1024EEENS5_ILi16EEEEEEEEEEEEEEEENS_10ViewEngineINS_8smem_ptrIPN7cutlass10bfloat16_tEEEEEEEC2ERKSW_RKS13_)
$_ZN7cutlass13device_kernelIN5flash19enable_sm80_to_sm89INS1_16FlashAttnBwdSm80INS1_25CollectiveMainloopBwdSm80ILi2ELi2EN4cute5tupleIJNS5_1CILi128EEES8_NS7_ILi64EEEEEENS_10bfloat16_tEfNS_4arch4Sm80ELb0ELb1ELb1ELb0ELb0ELb0ELb0ELb0ELi2ELi4ELi4ELi4ELb0EEENS1_21CollectiveEpilogueBwdISA_SB_SD_Li256ELb0ELb0ELi2EEENS1_19SingleTileSchedulerILb0ELb0ELb0ELi128EEEEEEEEEvNT_6ParamsE$_ZN4cute3eso3ESOILb1ELb0EJNS_14ComposedLayoutINS_7SwizzleILi3ELi3ELi3EEENS_1CILi0EEENS_6LayoutINS_5tupleIJNS8_IJNS8_IJNS5_ILi4EEENS5_ILi8EEEEEENS8_IJNS5_ILi2EEENS5_ILi1EEEEEEEEENS8_IJNS8_IJSC_SC_EEENS8_IJSA_S9_EEEEEEEEENS8_IJNS8_IJNS8_IJSC_NS5_ILi64EEEEEENS8_IJNS5_ILi512EEES6_EEEEEENS8_IJNS8_IJSD_SA_EEENS8_IJNS5_ILi1024EEENS5_ILi16EEEEEEEEEEEEEEEENS_10ViewEngineINS_8smem_ptrIPN7cutlass10bfloat16_tEEEEEEEC2ERKSW_RKS13_:
[----:B------:R-:W-:Y:S02]  /*8160*/  IADD3 R4, R27, -c[0x0][0x20], RZ ;  /* 0x800008001b047a10 */ /* 0x000fe40007ffe0ff */
[----:B------:R-:W-:-:S03]  /*8170*/  MOV R7, 0x0 ;  /* 0x0000000000077802 */ /* 0x000fc60000000f00 */
[----:B------:R1:W-:Y:S01]  /*8180*/  STL.64 [R4], R2 ;  /* 0x0000000204007387 */ /* 0x0003e20000100a00 */
[----:B------:R-:W-:Y:S05]  /*8190*/  RET.REL.NODEC R6 `(_ZN7cutlass13device_kernelIN5flash19enable_sm80_to_sm89INS1_16FlashAttnBwdSm80INS1_25CollectiveMainloopBwdSm80ILi2ELi2EN4cute5tupleIJNS5_1CILi128EEES8_NS7_ILi64EEEEEENS_10bfloat16_tEfNS_4arch4Sm80ELb0ELb1ELb1ELb0ELb0ELb0ELb0ELb0ELi2ELi4ELi4ELi4ELb0EEENS1_21CollectiveEpilogueBwdISA_SB_SD_Li256ELb0ELb0ELi2EEENS1_19SingleTileSchedulerILb0ELb0ELb0ELi128EEEEEEEEEvNT_6ParamsE) ;  /* 0xffff7e6006007950 */ /* 0x000fea0003c3ffff */
        .type           $_ZN7cutlass13device_kernelIN5flash19enable_sm80_to_sm89INS1_16FlashAttnBwdSm80INS1_25CollectiveMainloopBwdSm80ILi2ELi2EN4cute5tupleIJNS5_1CILi128EEES8_NS7_ILi64EEEEEENS_10bfloat16_tEfNS_4arch4Sm80ELb0ELb1ELb1ELb0ELb0ELb0ELb0ELb0ELi2ELi4ELi4ELi4ELb0EEENS1_21CollectiveEpilogueBwdISA_SB_SD_Li256ELb0ELb0ELi2EEENS1_19SingleTileSchedulerILb0ELb0ELb0ELi128EEEEEEEEEvNT_6ParamsE$_ZN4cute3eso3ESOILb1ELb0EJNS_14ComposedLayoutINS_7SwizzleILi3ELi3ELi3EEENS_1CILi0EEENS_6LayoutINS_5tupleIJNS8_IJNS8_IJNS5_ILi4EEENS5_ILi8EEEEEENS8_IJNS5_ILi2EEENS5_ILi1EEEEEEEEENS8_IJNS8_IJSC_SC_EEESB_EEEEEENS8_IJNS8_IJNS8_IJNS5_ILi128EEESD_EEENS8_IJSA_S6_EEEEEENS8_IJNS8_IJNS5_ILi64EEENS5_ILi512EEEEEENS8_IJNS5_ILi16EEENS5_ILi1024EEEEEEEEEEEEEEEENS_10ViewEngineINS_8smem_ptrIPN7cutlass10bfloat16_tEEEEEEEC2ERKSW_RKS13_,@function
        .size           $_ZN7cutlass13device_kernelIN5flash19enable_sm80_to_sm89INS1_16FlashAttnBwdSm80INS1_25CollectiveMainloopBwdSm80ILi2ELi2EN4cute5tupleIJNS5_1CILi128EEES8_NS7_ILi64EEEEEENS_10bfloat16_tEfNS_4arch4Sm80ELb0ELb1ELb1ELb0ELb0ELb0ELb0ELb0ELi2ELi4ELi4ELi4ELb0EEENS1_21CollectiveEpilogueBwdISA_SB_SD_Li256ELb0ELb0ELi2EEENS1_19SingleTileSchedulerILb0ELb0ELb0ELi128EEEEEEEEEvNT_6ParamsE$_ZN4cute3eso3ESOILb1ELb0EJNS_14ComposedLayoutINS_7SwizzleILi3ELi3ELi3EEENS_1CILi0EEENS_6LayoutINS_5tupleIJNS8_IJNS8_IJNS5_ILi4EEENS5_ILi8EEEEEENS8_IJNS5_ILi2EEENS5_ILi1EEEEEEEEENS8_IJNS8_IJSC_SC_EEESB_EEEEEENS8_IJNS8_IJNS8_IJNS5_ILi128EEESD_EEENS8_IJSA_S6_EEEEEENS8_IJNS8_IJNS5_ILi64EEENS5_ILi512EEEEEENS8_IJNS5_ILi16EEENS5_ILi1024EEEEEEEEEEEEEEEENS_10ViewEngineINS_8smem_ptrIPN7cutlass10bfloat16_tEEEEEEEC2ERKSW_RKS13_,($_ZN7cutlass13device_kernelIN5flash19enable_sm80_to_sm89INS1_16FlashAttnBwdSm80INS1_25CollectiveMainloopBwdSm80ILi2ELi2EN4cute5tupleIJNS5_1CILi128EEES8_NS7_ILi64EEEEEENS_10bfloat16_tEfNS_4arch4Sm80ELb0ELb1ELb1ELb0ELb0ELb0ELb0ELb0ELi2ELi4ELi4ELi4ELb0EEENS1_21CollectiveEpilogueBwdISA_SB_SD_Li256ELb0ELb0ELi2EEENS1_19SingleTileSchedulerILb0ELb0ELb0ELi128EEEEEEEEEvNT_6ParamsE$_ZN4cute3eso3ESOILb1ELb0EJNS_14ComposedLayoutINS_7SwizzleILi3ELi3ELi3EEENS_1CILi0EEENS_6LayoutINS_5tupleIJNS8_IJNS8_IJNS5_ILi4EEENS5_ILi8EEEEEENS8_IJS9_NS5_ILi1EEEEEEEEENS8_IJNS8_IJNS5_ILi2EEESF_SF_EEENS8_IJSF_NS8_IJS9_SF_EEEEEEEEEEEENS8_IJNS8_IJNS8_IJSF_NS5_ILi64EEEEEENS8_IJNS5_ILi1024EEES6_EEEEEENS8_IJNS8_IJSC_NS5_ILi512EEESA_EEENS8_IJNS5_ILi4096EEENS8_IJNS5_ILi16EEENS5_ILi8192EEEEEEEEEEEEEEEEEEENS_10ViewEngineINS_8smem_ptrIPN7cutlass10bfloat16_tEEEEEEEC2ERKS10_RKS17_ - $_ZN7cutlass13device_kernelIN5flash19enable_sm80_to_sm89INS1_16FlashAttnBwdSm80INS1_25CollectiveMainloopBwdSm80ILi2ELi2EN4cute5tupleIJNS5_1CILi128EEES8_NS7_ILi64EEEEEENS_10bfloat16_tEfNS_4arch4Sm80ELb0ELb1ELb1ELb0ELb0ELb0ELb0ELb0ELi2ELi4ELi4ELi4ELb0EEENS1_21CollectiveEpilogueBwdISA_SB_SD_Li256ELb0ELb0ELi2EEENS1_19SingleTileSchedulerILb0ELb0ELb0ELi128EEEEEEEEEvNT_6ParamsE$_ZN4cute3eso3ESOILb1ELb0EJNS_14ComposedLayoutINS_7SwizzleILi3ELi3ELi3EEENS_1CILi0EEENS_6LayoutINS_5tupleIJNS8_IJNS8_IJNS5_ILi4EEENS5_ILi8EEEEEENS8_IJNS5_ILi2EEENS5_ILi1EEEEEEEEENS8_IJNS8_IJSC_SC_EEESB_EEEEEENS8_IJNS8_IJNS8_IJNS5_ILi128EEESD_EEENS8_IJSA_S6_EEEEEENS8_IJNS8_IJNS5_ILi64EEENS5_ILi512EEEEEENS8_IJNS5_ILi16EEENS5_ILi1024EEEEEEEEEEEEEEEENS_10ViewEngineINS_8smem_ptrIPN7cutlass10bfloat16_tEEEEEEEC2ERKSW_RKS13_)
$_ZN7cutlass13device_kernelIN5flash19enable_sm80_to_sm89INS1_16FlashAttnBwdSm80INS1_25CollectiveMainloopBwdSm80ILi2ELi2EN4cute5tupleIJNS5_1CILi128EEES8_NS7_ILi64EEEEEENS_10bfloat16_tEfNS_4arch4Sm80ELb0ELb1ELb1ELb0ELb0ELb0ELb0ELb0ELi2ELi4ELi4ELi4ELb0EEENS1_21CollectiveEpilogueBwdISA_SB_SD_Li256ELb0ELb0ELi2EEENS1_19SingleTileSchedulerILb0ELb0ELb0ELi128EEEEEEEEEvNT_6ParamsE$_ZN4cute3eso3ESOILb1ELb0EJNS_14ComposedLayoutINS_7SwizzleILi3ELi3ELi3EEENS_1CILi0EEENS_6LayoutINS_5tupleIJNS8_IJNS8_IJNS5_ILi4EEENS5_ILi8EEEEEENS8_IJNS5_ILi2EEENS5_ILi1EEEEEEEEENS8_IJNS8_IJSC_SC_EEESB_EEEEEENS8_IJNS8_IJNS8_IJNS5_ILi128EEESD_EEENS8_IJSA_S6_EEEEEENS8_IJNS8_IJNS5_ILi64EEENS5_ILi512EEEEEENS8_IJNS5_ILi16EEENS5_ILi1024EEEEEEEEEEEEEEEENS_10ViewEngineINS_8smem_ptrIPN7cutlass10bfloat16_tEEEEEEEC2ERKSW_RKS13_:
[----:B------:R-:W-:Y:S02]  /*81a0*/  IADD3 R4, R62, -c[0x0][0x20], RZ ;  /* 0x800008003e047a10 */ /* 0x000fe40007ffe0ff */
[----:B------:R-:W-:-:S03]  /*81b0*/  MOV R7, 0x0 ;  /* 0x0000000000077802 */ /* 0x000fc60000000f00 */
[----:B------:R1:W-:Y:S01]  /*81c0*/  STL.64 [R4], R2 ;  /* 0x0000000204007387 */ /* 0x0003e20000100a00 */
[----:B------:R-:W-:Y:S05]  /*81d0*/  RET.REL.NODEC R6 `(_ZN7cutlass13device_kernelIN5flash19enable_sm80_to_sm89INS1_16FlashAttnBwdSm80INS1_25CollectiveMainloopBwdSm80ILi2ELi2EN4cute5tupleIJNS5_1CILi128EEES8_NS7_ILi64EEEEEENS_10bfloat16_tEfNS_4arch4Sm80ELb0ELb1ELb1ELb0ELb0ELb0ELb0ELb0ELi2ELi4ELi4ELi4ELb0EEENS1_21CollectiveEpilogueBwdISA_SB_SD_Li256ELb0ELb0ELi2EEENS1_19SingleTileSchedulerILb0ELb0ELb0ELi128EEEEEEEEEvNT_6ParamsE) ;  /* 0xffff7e2006007950 */ /* 0x000fea0003c3ffff */
        .type           $_ZN7cutlass13device_kernelIN5flash19enable_sm80_to_sm89INS1_16FlashAttnBwdSm80INS1_25CollectiveMainloopBwdSm80ILi2ELi2EN4cute5tupleIJNS5_1CILi128EEES8_NS7_ILi64EEEEEENS_10bfloat16_tEfNS_4arch4Sm80ELb0ELb1ELb1ELb0ELb0ELb0ELb0ELb0ELi2ELi4ELi4ELi4ELb0EEENS1_21CollectiveEpilogueBwdISA_SB_SD_Li256ELb0ELb0ELi2EEENS1_19SingleTileSchedulerILb0ELb0ELb0ELi128EEEEEEEEEvNT_6ParamsE$_ZN4cute3eso3ESOILb1ELb0EJNS_14ComposedLayoutINS_7SwizzleILi3ELi3ELi3EEENS_1CILi0EEENS_6LayoutINS_5tupleIJNS8_IJNS8_IJNS5_ILi4EEENS5_ILi8EEEEEENS8_IJS9_NS5_ILi1EEEEEEEEENS8_IJNS8_IJNS5_ILi2EEESF_SF_EEENS8_IJSF_NS8_IJS9_SF_EEEEEEEEEEEENS8_IJNS8_IJNS8_IJSF_NS5_ILi64EEEEEENS8_IJNS5_ILi1024EEES6_EEEEEENS8_IJNS8_IJSC_NS5_ILi512EEESA_EEENS8_IJNS5_ILi4096EEENS8_IJNS5_ILi16EEENS5_ILi8192EEEEEEEEEEEEEEEEEEENS_10ViewEngineINS_8smem_ptrIPN7cutlass10bfloat16_tEEEEEEEC2ERKS10_RKS17_,@function
        .size           $_ZN7cutlass13device_kernelIN5flash19enable_sm80_to_sm89INS1_16FlashAttnBwdSm80INS1_25CollectiveMainloopBwdSm80ILi2ELi2EN4cute5tupleIJNS5_1CILi128EEES8_NS7_ILi64EEEEEENS_10bfloat16_tEfNS_4arch4Sm80ELb0ELb1ELb1ELb0ELb0ELb0ELb0ELb0ELi2ELi4ELi4ELi4ELb0EEENS1_21CollectiveEpilogueBwdISA_SB_SD_Li256ELb0ELb0ELi2EEENS1_19SingleTileSchedulerILb0ELb0ELb0ELi128EEEEEEEEEvNT_6ParamsE$_ZN4cute3eso3ESOILb1ELb0EJNS_14ComposedLayoutINS_7SwizzleILi3ELi3ELi3EEENS_1CILi0EEENS_6LayoutINS_5tupleIJNS8_IJNS8_IJNS5_ILi4EEENS5_ILi8EEEEEENS8_IJS9_NS5_ILi1EEEEEEEEENS8_IJNS8_IJNS5_ILi2EEESF_SF_EEENS8_IJSF_NS8_IJS9_SF_EEEEEEEEEEEENS8_IJNS8_IJNS8_IJSF_NS5_ILi64EEEEEENS8_IJNS5_ILi1024EEES6_EEEEEENS8_IJNS8_IJSC_NS5_ILi512EEESA_EEENS8_IJNS5_ILi4096EEENS8_IJNS5_ILi16EEENS5_ILi8192EEEEEEEEEEEEEEEEEEENS_10ViewEngineINS_8smem_ptrIPN7cutlass10bfloat16_tEEEEEEEC2ERKS10_RKS17_,($_ZN7cutlass13device_kernelIN5flash19enable_sm80_to_sm89INS1_16FlashAttnBwdSm80INS1_25CollectiveMainloopBwdSm80ILi2ELi2EN4cute5tupleIJNS5_1CILi128EEES8_NS7_ILi64EEEEEENS_10bfloat16_tEfNS_4arch4Sm80ELb0ELb1ELb1ELb0ELb0ELb0ELb0ELb0ELi2ELi4ELi4ELi4ELb0EEENS1_21CollectiveEpilogueBwdISA_SB_SD_Li256ELb0ELb0ELi2EEENS1_19SingleTileSchedulerILb0ELb0ELb0ELi128EEEEEEEEEvNT_6ParamsE$_ZN4cute3eso3ESOILb1ELb0EJNS_14ComposedLayoutINS_7SwizzleILi3ELi3ELi3EEENS_1CILi0EEENS_6LayoutINS_5tupleIJNS8_IJNS8_IJNS5_ILi4EEENS5_ILi8EEEEEENS8_IJS9_NS5_ILi1EEEEEEEEENS8_IJNS8_IJNS5_ILi2EEESF_SF_EEENS8_IJSF_SA_EEEEEEEEENS8_IJNS8_IJNS8_IJNS5_ILi128EEESC_EEENS8_IJNS5_ILi16EEES6_EEEEEENS8_IJNS8_IJNS5_ILi64EEESA_NS5_ILi512EEEEEENS8_IJNS5_ILi8192EEENS5_ILi1024EEEEEEEEEEEEEEEENS_10ViewEngineINS_8smem_ptrIPN7cutlass10bfloat16_tEEEEEEEC2ERKSY_RKS15_ - $_ZN7cutlass13device_kernelIN5flash19enable_sm80_to_sm89INS1_16FlashAttnBwdSm80INS1_25CollectiveMainloopBwdSm80ILi2ELi2EN4cute5tupleIJNS5_1CILi128EEES8_NS7_ILi64EEEEEENS_10bfloat16_tEfNS_4arch4Sm80ELb0ELb1ELb1ELb0ELb0ELb0ELb0ELb0ELi2ELi4ELi4ELi4ELb0EEENS1_21CollectiveEpilogueBwdISA_SB_SD_Li256ELb0ELb0ELi2EEENS1_19SingleTileSchedulerILb0ELb0ELb0ELi128EEEEEEEEEvNT_6ParamsE$_ZN4cute3eso3ESOILb1ELb0EJNS_14ComposedLayoutINS_7SwizzleILi3ELi3ELi3EEENS_1CILi0EEENS_6LayoutINS_5tupleIJNS8_IJNS8_IJNS5_ILi4EEENS5_ILi8EEEEEENS8_IJS9_NS5_ILi1EEEEEEEEENS8_IJNS8_IJNS5_ILi2EEESF_SF_EEENS8_IJSF_NS8_IJS9_SF_EEEEEEEEEEEENS8_IJNS8_IJNS8_IJSF_NS5_ILi64EEEEEENS8_IJNS5_ILi1024EEES6_EEEEEENS8_IJNS8_IJSC_NS5_ILi512EEESA_EEENS8_IJNS5_ILi4096EEENS8_IJNS5_ILi16EEENS5_ILi8192EEEEEEEEEEEEEEEEEEENS_10ViewEngineINS_8smem_ptrIPN7cutlass10bfloat16_tEEEEEEEC2ERKS10_RKS17_)
$_ZN7cutlass13device_kernelIN5flash19enable_sm80_to_sm89INS1_16FlashAttnBwdSm80INS1_25CollectiveMainloopBwdSm80ILi2ELi2EN4cute5tupleIJNS5_1CILi128EEES8_NS7_ILi64EEEEEENS_10bfloat16_tEfNS_4arch4Sm80ELb0ELb1ELb1ELb0ELb0ELb0ELb0ELb0ELi2ELi4ELi4ELi4ELb0EEENS1_21CollectiveEpilogueBwdISA_SB_SD_Li256ELb0ELb0ELi2EEENS1_19SingleTileSchedulerILb0ELb0ELb0ELi128EEEEEEEEEvNT_6ParamsE$_ZN4cute3eso3ESOILb1ELb0EJNS_14ComposedLayoutINS_7SwizzleILi3ELi3ELi3EEENS_1CILi0EEENS_6LayoutINS_5tupleIJNS8_IJNS8_IJNS5_ILi4EEENS5_ILi8EEEEEENS8_IJS9_NS5_ILi1EEEEEEEEENS8_IJNS8_IJNS5_ILi2EEESF_SF_EEENS8_IJSF_NS8_IJS9_SF_EEEEEEEEEEEENS8_IJNS8_IJNS8_IJSF_NS5_ILi64EEEEEENS8_IJNS5_ILi1024EEES6_EEEEEENS8_IJNS8_IJSC_NS5_ILi512EEESA_EEENS8_IJNS5_ILi4096EEENS8_IJNS5_ILi16EEENS5_ILi8192EEEEEEEEEEEEEEEEEEENS_10ViewEngineINS_8smem_ptrIPN7cutlass10bfloat16_tEEEEEEEC2ERKS10_RKS17_:
[----:B------:R-:W-:Y:S02]  /*81e0*/  IADD3 R4, R62, -c[0x0][0x20], RZ ;  /* 0x800008003e047a10 */ /* 0x000fe40007ffe0ff */
[----:B------:R-:W-:-:S03]  /*81f0*/  MOV R7, 0x0 ;  /* 0x0000000000077802 */ /* 0x000fc60000000f00 */
[----:B------:R1:W-:Y:S01]  /*8200*/  STL.64 [R4], R2 ;  /* 0x0000000204007387 */ /* 0x0003e20000100a00 */
[----:B------:R-:W-:Y:S05]  /*8210*/  RET.REL.NODEC R6 `(_ZN7cutlass13device_kernelIN5flash19enable_sm80_to_sm89INS1_16FlashAttnBwdSm80INS1_25CollectiveMainloopBwdSm80ILi2ELi2EN4cute5tupleIJNS5_1CILi128EEES8_NS7_ILi64EEEEEENS_10bfloat16_tEfNS_4arch4Sm80ELb0ELb1ELb1ELb0ELb0ELb0ELb0ELb0ELi2ELi4ELi4ELi4ELb0EEENS1_21CollectiveEpilogueBwdISA_SB_SD_Li256ELb0ELb0ELi2EEENS1_19SingleTileSchedulerILb0ELb0ELb0ELi128EEEEEEEEEvNT_6ParamsE) ;  /* 0xffff7de006007950 */ /* 0x000fea0003c3ffff */
        .type           $_ZN7cutlass13device_kernelIN5flash19enable_sm80_to_sm89INS1_16FlashAttnBwdSm80INS1_25CollectiveMainloopBwdSm80ILi2ELi2EN4cute5tupleIJNS5_1CILi128EEES8_NS7_ILi64EEEEEENS_10bfloat16_tEfNS_4arch4Sm80ELb0ELb1ELb1ELb0ELb0ELb0ELb0ELb0ELi2ELi4ELi4ELi4ELb0EEENS1_21CollectiveEpilogueBwdISA_SB_SD_Li256ELb0ELb0ELi2EEENS1_19SingleTileSchedulerILb0ELb0ELb0ELi128EEEEEEEEEvNT_6ParamsE$_ZN4cute3eso3ESOILb1ELb0EJNS_14ComposedLayoutINS_7SwizzleILi3ELi3ELi3EEENS_1CILi0EEENS_6LayoutINS_5tupleIJNS8_IJNS8_IJNS5_ILi4EEENS5_ILi8EEEEEENS8_IJS9_NS5_ILi1EEEEEEEEENS8_IJNS8_IJNS5_ILi2EEESF_SF_EEENS8_IJSF_SA_EEEEEEEEENS8_IJNS8_IJNS8_IJNS5_ILi128EEESC_EEENS8_IJNS5_ILi16EEES6_EEEEEENS8_IJNS8_IJNS5_ILi64EEESA_NS5_ILi512EEEEEENS8_IJNS5_ILi8192EEENS5_ILi1024EEEEEEEEEEEEEEEENS_10ViewEngineINS_8smem_ptrIPN7cutlass10bfloat16_tEEEEEEEC2ERKSY_RKS15_,@function
        .size           $_ZN7cutlass13device_kernelIN5flash19enable_sm80_to_sm89INS1_16FlashAttnBwdSm80INS1_25CollectiveMainloopBwdSm80ILi2ELi2EN4cute5tupleIJNS5_1CILi128EEES8_NS7_ILi64EEEEEENS_10bfloat16_tEfNS_4arch4Sm80ELb0ELb1ELb1ELb0ELb0ELb0ELb0ELb0ELi2ELi4ELi4ELi4ELb0EEENS1_21CollectiveEpilogueBwdISA_SB_SD_Li256ELb0ELb0ELi2EEENS1_19SingleTileSchedulerILb0ELb0ELb0ELi128EEEEEEEEEvNT_6ParamsE$_ZN4cute3eso3ESOILb1ELb0EJNS_14ComposedLayoutINS_7SwizzleILi3ELi3ELi3EEENS_1CILi0EEENS_6LayoutINS_5tupleIJNS8_IJNS8_IJNS5_ILi4EEENS5_ILi8EEEEEENS8_IJS9_NS5_ILi1EEEEEEEEENS8_IJNS8_IJNS5_ILi2EEESF_SF_EEENS8_IJSF_SA_EEEEEEEEENS8_IJNS8_IJNS8_IJNS5_ILi128EEESC_EEENS8_IJNS5_ILi16EEES6_EEEEEENS8_IJNS8_IJNS5_ILi64EEESA_NS5_ILi512EEEEEENS8_IJNS5_ILi8192EEENS5_ILi1024EEEEEEEEEEEEEEEENS_10ViewEngineINS_8smem_ptrIPN7cutlass10bfloat16_tEEEEEEEC2ERKSY_RKS15_,($_ZN7cutlass13device_kernelIN5flash19enable_sm80_to_sm89INS1_16FlashAttnBwdSm80INS1_25CollectiveMainloopBwdSm80ILi2ELi2EN4cute5tupleIJNS5_1CILi128EEES8_NS7_ILi64EEEEEENS_10bfloat16_tEfNS_4arch4Sm80ELb0ELb1ELb1ELb0ELb0ELb0ELb0ELb0ELi2ELi4ELi4ELi4ELb0EEENS1_21CollectiveEpilogueBwdISA_SB_SD_Li256ELb0ELb0ELi2EEENS1_19SingleTileSchedulerILb0ELb0ELb0ELi128EEEEEEEEEvNT_6ParamsE$_ZN4cute3eso3ESOILb1ELb0EJNS_14ComposedLayoutINS_7SwizzleILi3ELi3ELi3EEENS_1CILj0EEENS_6LayoutINS_5tupleIJNS5_ILi64EEENS5_ILi128EEEEEENS8_IJNS5_ILi1EEES9_EEEEEEENS_10ViewEngineINS_8smem_ptrIPN7cutlass10bfloat16_tEEEEEEEC2ERKSF_RKSM_ - $_ZN7cutlass13device_kernelIN5flash19enable_sm80_to_sm89INS1_16FlashAttnBwdSm80INS1_25CollectiveMainloopBwdSm80ILi2ELi2EN4cute5tupleIJNS5_1CILi128EEES8_NS7_ILi64EEEEEENS_10bfloat16_tEfNS_4arch4Sm80ELb0ELb1ELb1ELb0ELb0ELb0ELb0ELb0ELi2ELi4ELi4ELi4ELb0EEENS1_21CollectiveEpilogueBwdISA_SB_SD_Li256ELb0ELb0ELi2EEENS1_19SingleTileSchedulerILb0ELb0ELb0ELi128EEEEEEEEEvNT_6ParamsE$_ZN4cute3eso3ESOILb1ELb0EJNS_14ComposedLayoutINS_7SwizzleILi3ELi3ELi3EEENS_1CILi0EEENS_6LayoutINS_5tupleIJNS8_IJNS8_IJNS5_ILi4EEENS5_ILi8EEEEEENS8_IJS9_NS5_ILi1EEEEEEEEENS8_IJNS8_IJNS5_ILi2EEESF_SF_EEENS8_IJSF_SA_EEEEEEEEENS8_IJNS8_IJNS8_IJNS5_ILi128EEESC_EEENS8_IJNS5_ILi16EEES6_EEEEEENS8_IJNS8_IJNS5_ILi64EEESA_NS5_ILi512EEEEEENS8_IJNS5_ILi8192EEENS5_ILi1024EEEEEEEEEEEEEEEENS_10ViewEngineINS_8smem_ptrIPN7cutlass10bfloat16_tEEEEEEEC2ERKSY_RKS15_)
$_ZN7cutlass13device_kernelIN5flash19enable_sm80_to_sm89INS1_16FlashAttnBwdSm80INS1_25CollectiveMainloopBwdSm80ILi2ELi2EN4cute5tupleIJNS5_1CILi128EEES8_NS7_ILi64EEEEEENS_10bfloat16_tEfNS_4arch4Sm80ELb0ELb1ELb1ELb0ELb0ELb0ELb0ELb0ELi2ELi4ELi4ELi4ELb0EEENS1_21CollectiveEpilogueBwdISA_SB_SD_Li256ELb0ELb0ELi2EEENS1_19SingleTileSchedulerILb0ELb0ELb0ELi128EEEEEEEEEvNT_6ParamsE$_ZN4cute3eso3ESOILb1ELb0EJNS_14ComposedLayoutINS_7SwizzleILi3ELi3ELi3EEENS_1CILi0EEENS_6LayoutINS_5tupleIJNS8_IJNS8_IJNS5_ILi4EEENS5_ILi8EEEEEENS8_IJS9_NS5_ILi1EEEEEEEEENS8_IJNS8_IJNS5_ILi2EEESF_SF_EEENS8_IJSF_SA_EEEEEEEEENS8_IJNS8_IJNS8_IJNS5_ILi128EEESC_EEENS8_IJNS5_ILi16EEES6_EEEEEENS8_IJNS8_IJNS5_ILi64EEESA_NS5_ILi512EEEEEENS8_IJNS5_ILi8192EEENS5_ILi1024EEEEEEEEEEEEEEEENS_10ViewEngineINS_8smem_ptrIPN7cutlass10bfloat16_tEEEEEEEC2ERKSY_RKS15_:
[----:B------:R-:W-:Y:S02]  /*8220*/  IADD3 R4, R27, -c[0x0][0x20], RZ ;  /* 0x800008001b047a10 */ /* 0x000fe40007ffe0ff */
[----:B------:R-:W-:-:S03]  /*8230*/  MOV R7, 0x0 ;  /* 0x0000000000077802 */ /* 0x000fc60000000f00 */
[----:B------:R1:W-:Y:S01]  /*8240*/  STL.64 [R4], R2 ;  /* 0x0000000204007387 */ /* 0x0003e20000100a00 */
[----:B------:R-:W-:Y:S05]  /*8250*/  RET.REL.NODEC R6 `(_ZN7cutlass13device_kernelIN5flash19enable_sm80_to_sm89INS1_16FlashAttnBwdSm80INS1_25CollectiveMainloopBwdSm80ILi2ELi2EN4cute5tupleIJNS5_1CILi128EEES8_NS7_ILi64EEEEEENS_10bfloat16_tEfNS_4arch4Sm80ELb0ELb1ELb1ELb0ELb0ELb0ELb0ELb0ELi2ELi4ELi4ELi4ELb0EEENS1_21CollectiveEpilogueBwdISA_SB_SD_Li256ELb0ELb0ELi2EEENS1_19SingleTileSchedulerILb0ELb0ELb0ELi128EEEEEEEEEvNT_6ParamsE) ;  /* 0xffff7da006007950 */ /* 0x000fea0003c3ffff */
        .type           $_ZN7cutlass13device_kernelIN5flash19enable_sm80_to_sm89INS1_16FlashAttnBwdSm80INS1_25CollectiveMainloopBwdSm80ILi2ELi2EN4cute5tupleIJNS5_1CILi128EEES8_NS7_ILi64EEEEEENS_10bfloat16_tEfNS_4arch4Sm80ELb0ELb1ELb1ELb0ELb0ELb0ELb0ELb0ELi2ELi4ELi4ELi4ELb0EEENS1_21CollectiveEpilogueBwdISA_SB_SD_Li256ELb0ELb0ELi2EEENS1_19SingleTileSchedulerILb0ELb0ELb0ELi128EEEEEEEEEvNT_6ParamsE$_ZN4cute3eso3ESOILb1ELb0EJNS_14ComposedLayoutINS_7SwizzleILi3ELi3ELi3EEENS_1CILj0EEENS_6LayoutINS_5tupleIJNS5_ILi64EEENS5_ILi128EEEEEENS8_IJNS5_ILi1EEES9_EEEEEEENS_10ViewEngineINS_8smem_ptrIPN7cutlass10bfloat16_tEEEEEEEC2ERKSF_RKSM_,@function
        .size           $_ZN7cutlass13device_kernelIN5flash19enable_sm80_to_sm89INS1_16FlashAttnBwdSm80INS1_25CollectiveMainloopBwdSm80ILi2ELi2EN4cute5tupleIJNS5_1CILi128EEES8_NS7_ILi64EEEEEENS_10bfloat16_tEfNS_4arch4Sm80ELb0ELb1ELb1ELb0ELb0ELb0ELb0ELb0ELi2ELi4ELi4ELi4ELb0EEENS1_21CollectiveEpilogueBwdISA_SB_SD_Li256ELb0ELb0ELi2EEENS1_19SingleTileSchedulerILb0ELb0ELb0ELi128EEEEEEEEEvNT_6ParamsE$_ZN4cute3eso3ESOILb1ELb0EJNS_14ComposedLayoutINS_7SwizzleILi3ELi3ELi3EEENS_1CILj0EEENS_6LayoutINS_5tupleIJNS5_ILi64EEENS5_ILi128EEEEEENS8_IJNS5_ILi1EEES9_EEEEEEENS_10ViewEngineINS_8smem_ptrIPN7cutlass10bfloat16_tEEEEEEEC2ERKSF_RKSM_,($_ZN7cutlass13device_kernelIN5flash19enable_sm80_to_sm89INS1_16FlashAttnBwdSm80INS1_25CollectiveMainloopBwdSm80ILi2ELi2EN4cute5tupleIJNS5_1CILi128EEES8_NS7_ILi64EEEEEENS_10bfloat16_tEfNS_4arch4Sm80ELb0ELb1ELb1ELb0ELb0ELb0ELb0ELb0ELi2ELi4ELi4ELi4ELb0EEENS1_21CollectiveEpilogueBwdISA_SB_SD_Li256ELb0ELb0ELi2EEENS1_19SingleTileSchedulerILb0ELb0ELb0ELi128EEEEEEEEEvNT_6ParamsE$_ZN4cute3eso3ESOILb1ELb0EJNS_14ComposedLayoutINS_7SwizzleILi3ELi3ELi3EEENS_1CILj0EEENS_6LayoutINS_5tupleIJNS8_IJNS5_ILi8EEENS5_ILi16EEEEEENS8_IJNS5_ILi64EEENS5_ILi1EEEEEEEEENS8_IJNS8_IJSC_NS5_ILi512EEEEEENS8_IJSD_NS5_ILi0EEEEEEEEEEEEENS_10ViewEngineINS_8smem_ptrIPN7cutlass10bfloat16_tEEEEEEEC2ERKSM_RKST_ - $_ZN7cutlass13device_kernelIN5flash19enable_sm80_to_sm89INS1_16FlashAttnBwdSm80INS1_25CollectiveMainloopBwdSm80ILi2ELi2EN4cute5tupleIJNS5_1CILi128EEES8_NS7_ILi64EEEEEENS_10bfloat16_tEfNS_4arch4Sm80ELb0ELb1ELb1ELb0ELb0ELb0ELb0ELb0ELi2ELi4ELi4ELi4ELb0EEENS1_21CollectiveEpilogueBwdISA_SB_SD_Li256ELb0ELb0ELi2EEENS1_19SingleTileSchedulerILb0ELb0ELb0ELi128EEEEEEEEEvNT_6ParamsE$_ZN4cute3eso3ESOILb1ELb0EJNS_14ComposedLayoutINS_7SwizzleILi3ELi3ELi3EEENS_1CILj0EEENS_6LayoutINS_5tupleIJNS5_ILi64EEENS5_ILi128EEEEEENS8_IJNS5_ILi1EEES9_EEEEEEENS_10ViewEngineINS_8smem_ptrIPN7cutlass10bfloat16_tEEEEEEEC2ERKSF_RKSM_)
$_ZN7cutlass13device_kernelIN5flash19enable_sm80_to_sm89INS1_16FlashAttnBwdSm80INS1_25CollectiveMainloopBwdSm80ILi2ELi2EN4cute5tupleIJNS5_1CILi128EEES8_NS7_ILi64EEEEEENS_10bfloat16_tEfNS_4arch4Sm80ELb0ELb1ELb1ELb0ELb0ELb0ELb0ELb0ELi2ELi4ELi4ELi4ELb0EEENS1_21CollectiveEpilogueBwdISA_SB_SD_Li256ELb0ELb0ELi2EEENS1_19SingleTileSchedulerILb0ELb0ELb0ELi128EEEEEEEEEvNT_6ParamsE$_ZN4cute3eso3ESOILb1ELb0EJNS_14ComposedLayoutINS_7SwizzleILi3ELi3ELi3EEENS_1CILj0EEENS_6LayoutINS_5tupleIJNS5_ILi64EEENS5_ILi128EEEEEENS8_IJNS5_ILi1EEES9_EEEEEEENS_10ViewEngineINS_8smem_ptrIPN7cutlass10bfloat16_tEEEEEEEC2ERKSF_RKSM_:
[----:B------:R-:W-:Y:S02]  /*8260*/  IADD3 R4, R27, -c[0x0][0x20], RZ ;  /* 0x800008001b047a10 */ /* 0x000fe40007ffe0ff */
[----:B------:R-:W-:-:S03]  /*8270*/  MOV R7, 0x0 ;  /* 0x0000000000077802 */ /* 0x000fc60000000f00 */
[----:B------:R1:W-:Y:S01]  /*8280*/  STL.64 [R4], R2 ;  /* 0x0000000204007387 */ /* 0x0003e20000100a00 */
[----:B------:R-:W-:Y:S05]  /*8290*/  RET.REL.NODEC R6 `(_ZN7cutlass13device_kernelIN5flash19enable_sm80_to_sm89INS1_16FlashAttnBwdSm80INS1_25CollectiveMainloopBwdSm80ILi2ELi2EN4cute5tupleIJNS5_1CILi128EEES8_NS7_ILi64EEEEEENS_10bfloat16_tEfNS_4arch4Sm80ELb0ELb1ELb1ELb0ELb0ELb0ELb0ELb0ELi2ELi4ELi4ELi4ELb0EEENS1_21CollectiveEpilogueBwdISA_SB_SD_Li256ELb0ELb0ELi2EEENS1_19SingleTileSchedulerILb0ELb0ELb0ELi128EEEEEEEEEvNT_6ParamsE) ;  /* 0xffff7d6006007950 */ /* 0x000fea0003c3ffff */
        .type           $_ZN7cutlass13device_kernelIN5flash19enable_sm80_to_sm89INS1_16FlashAttnBwdSm80INS1_25CollectiveMainloopBwdSm80ILi2ELi2EN4cute5tupleIJNS5_1CILi128EEES8_NS7_ILi64EEEEEENS_10bfloat16_tEfNS_4arch4Sm80ELb0ELb1ELb1ELb0ELb0ELb0ELb0ELb0ELi2ELi4ELi4ELi4ELb0EEENS1_21CollectiveEpilogueBwdISA_SB_SD_Li256ELb0ELb0ELi2EEENS1_19SingleTileSchedulerILb0ELb0ELb0ELi128EEEEEEEEEvNT_6ParamsE$_ZN4cute3eso3ESOILb1ELb0EJNS_14ComposedLayoutINS_7SwizzleILi3ELi3ELi3EEENS_1CILj0EEENS_6LayoutINS_5tupleIJNS8_IJNS5_ILi8EEENS5_ILi16EEEEEENS8_IJNS5_ILi64EEENS5_ILi1EEEEEEEEENS8_IJNS8_IJSC_NS5_ILi512EEEEEENS8_IJSD_NS5_ILi0EEEEEEEEEEEEENS_10ViewEngineINS_8smem_ptrIPN7cutlass10bfloat16_tEEEEEEEC2ERKSM_RKST_,@function
        .size           $_ZN7cutlass13device_kernelIN5flash19enable_sm80_to_sm89INS1_16FlashAttnBwdSm80INS1_25CollectiveMainloopBwdSm80ILi2ELi2EN4cute5tupleIJNS5_1CILi128EEES8_NS7_ILi64EEEEEENS_10bfloat16_tEfNS_4arch4Sm80ELb0ELb1ELb1ELb0ELb0ELb0ELb0ELb0ELi2ELi4ELi4ELi4ELb0EEENS1_21CollectiveEpilogueBwdISA_SB_SD_Li256ELb0ELb0ELi2EEENS1_19SingleTileSchedulerILb0ELb0ELb0ELi128EEEEEEEEEvNT_6ParamsE$_ZN4cute3eso3ESOILb1ELb0EJNS_14ComposedLayoutINS_7SwizzleILi3ELi3ELi3EEENS_1CILj0EEENS_6LayoutINS_5tupleIJNS8_IJNS5_ILi8EEENS5_ILi16EEEEEENS8_IJNS5_ILi64EEENS5_ILi1EEEEEEEEENS8_IJNS8_IJSC_NS5_ILi512EEEEEENS8_IJSD_NS5_ILi0EEEEEEEEEEEEENS_10ViewEngineINS_8smem_ptrIPN7cutlass10bfloat16_tEEEEEEEC2ERKSM_RKST_,($_ZN7cutlass13device_kernelIN5flash19enable_sm80_to_sm89INS1_16FlashAttnBwdSm80INS1_25CollectiveMainloopBwdSm80ILi2ELi2EN4cute5tupleIJNS5_1CILi128EEES8_NS7_ILi64EEEEEENS_10bfloat16_tEfNS_4arch4Sm80ELb0ELb1ELb1ELb0ELb0ELb0ELb0ELb0ELi2ELi4ELi4ELi4ELb0EEENS1_21CollectiveEpilogueBwdISA_SB_SD_Li256ELb0ELb0ELi2EEENS1_19SingleTileSchedulerILb0ELb0ELb0ELi128EEEEEEEEEvNT_6ParamsE$_ZN4cute3eso3ESOILb1ELb0EJNS_14ComposedLayoutINS_7SwizzleILi3ELi3ELi3EEENS_1CILj0EEENS_6LayoutINS_5tupleIJNS8_IJNS8_IJNS5_ILi4EEENS5_ILi8EEEEEENS8_IJNS5_ILi2EEENS5_ILi1EEEEEEEEENS8_IJNS8_IJSC_SC_EEESB_EEEEEENS8_IJNS8_IJNS8_IJNS5_ILi128EEESD_EEENS8_IJSA_NS5_ILi0EEEEEEEEENS8_IJNS8_IJNS5_ILi64EEENS5_ILi512EEEEEENS8_IJNS5_ILi16EEENS5_ILi1024EEEEEEEEEEEEEEEENS_10ViewEngineINS_8smem_ptrIPN7cutlass10bfloat16_tEEEEEEEC2ERKSX_RKS14_ - $_ZN7cutlass13device_kernelIN5flash19enable_sm80_to_sm89INS1_16FlashAttnBwdSm80INS1_25CollectiveMainloopBwdSm80ILi2ELi2EN4cute5tupleIJNS5_1CILi128EEES8_NS7_ILi64EEEEEENS_10bfloat16_tEfNS_4arch4Sm80ELb0ELb1ELb1ELb0ELb0ELb0ELb0ELb0ELi2ELi4ELi4ELi4ELb0EEENS1_21CollectiveEpilogueBwdISA_SB_SD_Li256ELb0ELb0ELi2EEENS1_19SingleTileSchedulerILb0ELb0ELb0ELi128EEEEEEEEEvNT_6ParamsE$_ZN4cute3eso3ESOILb1ELb0EJNS_14ComposedLayoutINS_7SwizzleILi3ELi3ELi3EEENS_1CILj0EEENS_6LayoutINS_5tupleIJNS8_IJNS5_ILi8EEENS5_ILi16EEEEEENS8_IJNS5_ILi64EEENS5_ILi1EEEEEEEEENS8_IJNS8_IJSC_NS5_ILi512EEEEEENS8_IJSD_NS5_ILi0EEEEEEEEEEEEENS_10ViewEngineINS_8smem_ptrIPN7cutlass10bfloat16_tEEEEEEEC2ERKSM_RKST_)
$_ZN7cutlass13device_kernelIN5flash19enable_sm80_to_sm89INS1_16FlashAttnBwdSm80INS1_25CollectiveMainloopBwdSm80ILi2ELi2EN4cute5tupleIJNS5_1CILi128EEES8_NS7_ILi64EEEEEENS_10bfloat16_tEfNS_4arch4Sm80ELb0ELb1ELb1ELb0ELb0ELb0ELb0ELb0ELi2ELi4ELi4ELi4ELb0EEENS1_21CollectiveEpilogueBwdISA_SB_SD_Li256ELb0ELb0ELi2EEENS1_19SingleTileSchedulerILb0ELb0ELb0ELi128EEEEEEEEEvNT_6ParamsE$_ZN4cute3eso3ESOILb1ELb0EJNS_14ComposedLayoutINS_7SwizzleILi3ELi3ELi3EEENS_1CILj0EEENS_6LayoutINS_5tupleIJNS8_IJNS5_ILi8EEENS5_ILi16EEEEEENS8_IJNS5_ILi64EEENS5_ILi1EEEEEEEEENS8_IJNS8_IJSC_NS5_ILi512EEEEEENS8_IJSD_NS5_ILi0EEEEEEEEEEEEENS_10ViewEngineINS_8smem_ptrIPN7cutlass10bfloat16_tEEEEEEEC2ERKSM_RKST_:
[----:B------:R-:W-:Y:S02]  /*82a0*/  IADD3 R4, R27, -c[0x0][0x20], RZ ;  /* 0x800008001b047a10 */ /* 0x000fe40007ffe0ff */
[----:B------:R-:W-:-:S03]  /*82b0*/  MOV R7, 0x0 ;  /* 0x0000000000077802 */ /* 0x000fc60000000f00 */
[----:B------:R1:W-:Y:S01]  /*82c0*/  STL.64 [R4], R2 ;  /* 0x0000000204007387 */ /* 0x0003e20000100a00 */
[----:B------:R-:W-:Y:S05]  /*82d0*/  RET.REL.NODEC R6 `(_ZN7cutlass13device_kernelIN5flash19enable_sm80_to_sm89INS1_16FlashAttnBwdSm80INS1_25CollectiveMainloopBwdSm80ILi2ELi2EN4cute5tupleIJNS5_1CILi128EEES8_NS7_ILi64EEEEEENS_10bfloat16_tEfNS_4arch4Sm80ELb0ELb1ELb1ELb0ELb0ELb0ELb0ELb0ELi2ELi4ELi4ELi4ELb0EEENS1_21CollectiveEpilogueBwdISA_SB_SD_Li256ELb0ELb0ELi2EEENS1_19SingleTileSchedulerILb0ELb0ELb0ELi128EEEEEEEEEvNT_6ParamsE) ;  /* 0xffff7d2006007950 */ /* 0x000fea0003c3ffff */
        .type           $_ZN7cutlass13device_kernelIN5flash19enable_sm80_to_sm89INS1_16FlashAttnBwdSm80INS1_25CollectiveMainloopBwdSm80ILi2ELi2EN4cute5tupleIJNS5_1CILi128EEES8_NS7_ILi64EEEEEENS_10bfloat16_tEfNS_4arch4Sm80ELb0ELb1ELb1ELb0ELb0ELb0ELb0ELb0ELi2ELi4ELi4ELi4ELb0EEENS1_21CollectiveEpilogueBwdISA_SB_SD_Li256ELb0ELb0ELi2EEENS1_19SingleTileSchedulerILb0ELb0ELb0ELi128EEEEEEEEEvNT_6ParamsE$_ZN4cute3eso3ESOILb1ELb0EJNS_14ComposedLayoutINS_7SwizzleILi3ELi3ELi3EEENS_1CILj0EEENS_6LayoutINS_5tupleIJNS8_IJNS8_IJNS5_ILi4EEENS5_ILi8EEEEEENS8_IJNS5_ILi2EEENS5_ILi1EEEEEEEEENS8_IJNS8_IJSC_SC_EEESB_EEEEEENS8_IJNS8_IJNS8_IJNS5_ILi128EEESD_EEENS8_IJSA_NS5_ILi0EEEEEEEEENS8_IJNS8_IJNS5_ILi64EEENS5_ILi512EEEEEENS8_IJNS5_ILi16EEENS5_ILi1024EEEEEEEEEEEEEEEENS_10ViewEngineINS_8smem_ptrIPN7cutlass10bfloat16_tEEEEEEEC2ERKSX_RKS14_,@function
        .size           $_ZN7cutlass13device_kernelIN5flash19enable_sm80_to_sm89INS1_16FlashAttnBwdSm80INS1_25CollectiveMainloopBwdSm80ILi2ELi2EN4cute5tupleIJNS5_1CILi128EEES8_NS7_ILi64EEEEEENS_10bfloat16_tEfNS_4arch4Sm80ELb0ELb1ELb1ELb0ELb0ELb0ELb0ELb0ELi2ELi4ELi4ELi4ELb0EEENS1_21CollectiveEpilogueBwdISA_SB_SD_Li256ELb0ELb0ELi2EEENS1_19SingleTileSchedulerILb0ELb0ELb0ELi128EEEEEEEEEvNT_6ParamsE$_ZN4cute3eso3ESOILb1ELb0EJNS_14ComposedLayoutINS_7SwizzleILi3ELi3ELi3EEENS_1CILj0EEENS_6LayoutINS_5tupleIJNS8_IJNS8_IJNS5_ILi4EEENS5_ILi8EEEEEENS8_IJNS5_ILi2EEENS5_ILi1EEEEEEEEENS8_IJNS8_IJSC_SC_EEESB_EEEEEENS8_IJNS8_IJNS8_IJNS5_ILi128EEESD_EEENS8_IJSA_NS5_ILi0EEEEEEEEENS8_IJNS8_IJNS5_ILi64EEENS5_ILi512EEEEEENS8_IJNS5_ILi16EEENS5_ILi1024EEEEEEEEEEEEEEEENS_10ViewEngineINS_8smem_ptrIPN7cutlass10bfloat16_tEEEEEEEC2ERKSX_RKS14_,($_ZN7cutlass13device_kernelIN5flash19enable_sm80_to_sm89INS1_16FlashAttnBwdSm80INS1_25CollectiveMainloopBwdSm80ILi2ELi2EN4cute5tupleIJNS5_1CILi128EEES8_NS7_ILi64EEEEEENS_10bfloat16_tEfNS_4arch4Sm80ELb0ELb1ELb1ELb0ELb0ELb0ELb0ELb0ELi2ELi4ELi4ELi4ELb0EEENS1_21CollectiveEpilogueBwdISA_SB_SD_Li256ELb0ELb0ELi2EEENS1_19SingleTileSchedulerILb0ELb0ELb0ELi128EEEEEEEEEvNT_6ParamsE$_ZN4cute3eso3ESOILb1ELb0EJNS_14ComposedLayoutINS_7SwizzleILi3ELi3ELi3EEENS_1CILj0EEENS_6LayoutINS_5tupleIJNS8_IJNS8_IJNS5_ILi4EEENS5_ILi8EEEEEENS8_IJS9_NS5_ILi1EEEEEEEEENS8_IJNS8_IJNS5_ILi2EEESF_SF_EEENS8_IJSF_S9_EEEEEEEEENS8_IJNS8_IJNS8_IJSF_NS5_ILi64EEEEEENS8_IJNS5_ILi1024EEENS5_ILi0EEEEEEEEENS8_IJNS8_IJSC_NS5_ILi512EEESA_EEENS8_IJNS5_ILi4096EEENS5_ILi16EEEEEEEEEEEEEEEENS_10ViewEngineINS_8smem_ptrIPN7cutlass10bfloat16_tEEEEEEEC2ERKSY_RKS15_ - $_ZN7cutlass13device_kernelIN5flash19enable_sm80_to_sm89INS1_16FlashAttnBwdSm80INS1_25CollectiveMainloopBwdSm80ILi2ELi2EN4cute5tupleIJNS5_1CILi128EEES8_NS7_ILi64EEEEEENS_10bfloat16_tEfNS_4arch4Sm80ELb0ELb1ELb1ELb0ELb0ELb0ELb0ELb0ELi2ELi4ELi4ELi4ELb0EEENS1_21CollectiveEpilogueBwdISA_SB_SD_Li256ELb0ELb0ELi2EEENS1_19SingleTileSchedulerILb0ELb0ELb0ELi128EEEEEEEEEvNT_6ParamsE$_ZN4cute3eso3ESOILb1ELb0EJNS_14ComposedLayoutINS_7SwizzleILi3ELi3ELi3EEENS_1CILj0EEENS_6LayoutINS_5tupleIJNS8_IJNS8_IJNS5_ILi4EEENS5_ILi8EEEEEENS8_IJNS5_ILi2EEENS5_ILi1EEEEEEEEENS8_IJNS8_IJSC_SC_EEESB_EEEEEENS8_IJNS8_IJNS8_IJNS5_ILi128EEESD_EEENS8_IJSA_NS5_ILi0EEEEEEEEENS8_IJNS8_IJNS5_ILi64EEENS5_ILi512EEEEEENS8_IJNS5_ILi16EEENS5_ILi1024EEEEEEEEEEEEEEEENS_10ViewEngineINS_8smem_ptrIPN7cutlass10bfloat16_tEEEEEEEC2ERKSX_RKS14_)
$_ZN7cutlass13device_kernelIN5flash19enable_sm80_to_sm89INS1_16FlashAttnBwdSm80INS1_25CollectiveMainloopBwdSm80ILi2ELi2EN4cute5tupleIJNS5_1CILi128EEES8_NS7_ILi64EEEEEENS_10bfloat16_tEfNS_4arch4Sm80ELb0ELb1ELb1ELb0ELb0ELb0ELb0ELb0ELi2ELi4ELi4ELi4ELb0EEENS1_21CollectiveEpilogueBwdISA_SB_SD_Li256ELb0ELb0ELi2EEENS1_19SingleTileSchedulerILb0ELb0ELb0ELi128EEEEEEEEEvNT_6ParamsE$_ZN4cute3eso3ESOILb1ELb0EJNS_14ComposedLayoutINS_7SwizzleILi3ELi3ELi3EEENS_1CILj0EEENS_6LayoutINS_5tupleIJNS8_IJNS8_IJNS5_ILi4EEENS5_ILi8EEEEEENS8_IJNS5_ILi2EEENS5_ILi1EEEEEEEEENS8_IJNS8_IJSC_SC_EEESB_EEEEEENS8_IJNS8_IJNS8_IJNS5_ILi128EEESD_EEENS8_IJSA_NS5_ILi0EEEEEEEEENS8_IJNS8_IJNS5_ILi64EEENS5_ILi512EEEEEENS8_IJNS5_ILi16EEENS5_ILi1024EEEEEEEEEEEEEEEENS_10ViewEngineINS_8smem_ptrIPN7cutlass10bfloat16_tEEEEEEEC2ERKSX_RKS14_:
[----:B------:R-:W-:Y:S02]  /*82e0*/  IADD3 R4, R27, -c[0x0][0x20], RZ ;  /* 0x800008001b047a10 */ /* 0x000fe40007ffe0ff */
[----:B------:R-:W-:-:S03]  /*82f0*/  MOV R7, 0x0 ;  /* 0x0000000000077802 */ /* 0x000fc60000000f00 */
[----:B------:R1:W-:Y:S01]  /*8300*/  STL.64 [R4], R2 ;  /* 0x0000000204007387 */ /* 0x0003e20000100a00 */
[----:B------:R-:W-:Y:S05]  /*8310*/  RET.REL.NODEC R6 `(_ZN7cutlass13device_kernelIN5flash19enable_sm80_to_sm89INS1_16FlashAttnBwdSm80INS1_25CollectiveMainloopBwdSm80ILi2ELi2EN4cute5tupleIJNS5_1CILi128EEES8_NS7_ILi64EEEEEENS_10bfloat16_tEfNS_4arch4Sm80ELb0ELb1ELb1ELb0ELb0ELb0ELb0ELb0ELi2ELi4ELi4ELi4ELb0EEENS1_21CollectiveEpilogueBwdISA_SB_SD_Li256ELb0ELb0ELi2EEENS1_19SingleTileSchedulerILb0ELb0ELb0ELi128EEEEEEEEEvNT_6ParamsE) ;  /* 0xffff7ce006007950 */ /* 0x000fea0003c3ffff */
        .type           $_ZN7cutlass13device_kernelIN5flash19enable_sm80_to_sm89INS1_16FlashAttnBwdSm80INS1_25CollectiveMainloopBwdSm80ILi2ELi2EN4cute5tupleIJNS5_1CILi128EEES8_NS7_ILi64EEEEEENS_10bfloat16_tEfNS_4arch4Sm80ELb0ELb1ELb1ELb0ELb0ELb0ELb0ELb0ELi2ELi4ELi4ELi4ELb0EEENS1_21CollectiveEpilogueBwdISA_SB_SD_Li256ELb0ELb0ELi2EEENS1_19SingleTileSchedulerILb0ELb0ELb0ELi128EEEEEEEEEvNT_6ParamsE$_ZN4cute3eso3ESOILb1ELb0EJNS_14ComposedLayoutINS_7SwizzleILi3ELi3ELi3EEENS_1CILj0EEENS_6LayoutINS_5tupleIJNS8_IJNS8_IJNS5_ILi4EEENS5_ILi8EEEEEENS8_IJS9_NS5_ILi1EEEEEEEEENS8_IJNS8_IJNS5_ILi2EEESF_SF_EEENS8_IJSF_S9_EEEEEEEEENS8_IJNS8_IJNS8_IJSF_NS5_ILi64EEEEEENS8_IJNS5_ILi1024EEENS5_ILi0EEEEEEEEENS8_IJNS8_IJSC_NS5_ILi512EEESA_EEENS8_IJNS5_ILi4096EEENS5_ILi16EEEEEEEEEEEEEEEENS_10ViewEngineINS_8smem_ptrIPN7cutlass10bfloat16_tEEEEEEEC2ERKSY_RKS15_,@function
        .size           $_ZN7cutlass13device_kernelIN5flash19enable_sm80_to_sm89INS1_16FlashAttnBwdSm80INS1_25CollectiveMainloopBwdSm80ILi2ELi2EN4cute5tupleIJNS5_1CILi128EEES8_NS7_ILi64EEEEEENS_10bfloat16_tEfNS_4arch4Sm80ELb0ELb1ELb1ELb0ELb0ELb0ELb0ELb0ELi2ELi4ELi4ELi4ELb0EEENS1_21CollectiveEpilogueBwdISA_SB_SD_Li256ELb0ELb0ELi2EEENS1_19SingleTileSchedulerILb0ELb0ELb0ELi128EEEEEEEEEvNT_6ParamsE$_ZN4cute3eso3ESOILb1ELb0EJNS_14ComposedLayoutINS_7SwizzleILi3ELi3ELi3EEENS_1CILj0EEENS_6LayoutINS_5tupleIJNS8_IJNS8_IJNS5_ILi4EEENS5_ILi8EEEEEENS8_IJS9_NS5_ILi1EEEEEEEEENS8_IJNS8_IJNS5_ILi2EEESF_SF_EEENS8_IJSF_S9_EEEEEEEEENS8_IJNS8_IJNS8_IJSF_NS5_ILi64EEEEEENS8_IJNS5_ILi1024EEENS5_ILi0EEEEEEEEENS8_IJNS8_IJSC_NS5_ILi512EEESA_EEENS8_IJNS5_ILi4096EEENS5_ILi16EEEEEEEEEEEEEEEENS_10ViewEngineINS_8smem_ptrIPN7cutlass10bfloat16_tEEEEEEEC2ERKSY_RKS15_,($_ZN7cutlass13device_kernelIN5flash19enable_sm80_to_sm89INS1_16FlashAttnBwdSm80INS1_25CollectiveMainloopBwdSm80ILi2ELi2EN4cute5tupleIJNS5_1CILi128EEES8_NS7_ILi64EEEEEENS_10bfloat16_tEfNS_4arch4Sm80ELb0ELb1ELb1ELb0ELb0ELb0ELb0ELb0ELi2ELi4ELi4ELi4ELb0EEENS1_21CollectiveEpilogueBwdISA_SB_SD_Li256ELb0ELb0ELi2EEENS1_19SingleTileSchedulerILb0ELb0ELb0ELi128EEEEEEEEEvNT_6ParamsE$_ZN4cute3eso3ESOILb1ELb0EJNS_1CILi0EEENS2_ILi1EEENS2_ILi512EEEiEEC2ERKS3_RKS4_RKS5_RKi - $_ZN7cutlass13device_kernelIN5flash19enable_sm80_to_sm89INS1_16FlashAttnBwdSm80INS1_25CollectiveMainloopBwdSm80ILi2ELi2EN4cute5tupleIJNS5_1CILi128EEES8_NS7_ILi64EEEEEENS_10bfloat16_tEfNS_4arch4Sm80ELb0ELb1ELb1ELb0ELb0ELb0ELb0ELb0ELi2ELi4ELi4ELi4ELb0EEENS1_21CollectiveEpilogueBwdISA_SB_SD_Li256ELb0ELb0ELi2EEENS1_19SingleTileSchedulerILb0ELb0ELb0ELi128EEEEEEEEEvNT_6ParamsE$_ZN4cute3eso3ESOILb1ELb0EJNS_14ComposedLayoutINS_7SwizzleILi3ELi3ELi3EEENS_1CILj0EEENS_6LayoutINS_5tupleIJNS8_IJNS8_IJNS5_ILi4EEENS5_ILi8EEEEEENS8_IJS9_NS5_ILi1EEEEEEEEENS8_IJNS8_IJNS5_ILi2EEESF_SF_EEENS8_IJSF_S9_EEEEEEEEENS8_IJNS8_IJNS8_IJSF_NS5_ILi64EEEEEENS8_IJNS5_ILi1024EEENS5_ILi0EEEEEEEEENS8_IJNS8_IJSC_NS5_ILi512EEESA_EEENS8_IJNS5_ILi4096EEENS5_ILi16EEEEEEEEEEEEEEEENS_10ViewEngineINS_8smem_ptrIPN7cutlass10bfloat16_tEEEEEEEC2ERKSY_RKS15_)
$_ZN7cutlass13device_kernelIN5flash19enable_sm80_to_sm89INS1_16FlashAttnBwdSm80INS1_25CollectiveMainloopBwdSm80ILi2ELi2EN4cute5tupleIJNS5_1CILi128EEES8_NS7_ILi64EEEEEENS_10bfloat16_tEfNS_4arch4Sm80ELb0ELb1ELb1ELb0ELb0ELb0ELb0ELb0ELi2ELi4ELi4ELi4ELb0EEENS1_21CollectiveEpilogueBwdISA_SB_SD_Li256ELb0ELb0ELi2EEENS1_19SingleTileSchedulerILb0ELb0ELb0ELi128EEEEEEEEEvNT_6ParamsE$_ZN4cute3eso3ESOILb1ELb0EJNS_14ComposedLayoutINS_7SwizzleILi3ELi3ELi3EEENS_1CILj0EEENS_6LayoutINS_5tupleIJNS8_IJNS8_IJNS5_ILi4EEENS5_ILi8EEEEEENS8_IJS9_NS5_ILi1EEEEEEEEENS8_IJNS8_IJNS5_ILi2EEESF_SF_EEENS8_IJSF_S9_EEEEEEEEENS8_IJNS8_IJNS8_IJSF_NS5_ILi64EEEEEENS8_IJNS5_ILi1024EEENS5_ILi0EEEEEEEEENS8_IJNS8_IJSC_NS5_ILi512EEESA_EEENS8_IJNS5_ILi4096EEENS5_ILi16EEEEEEEEEEEEEEEENS_10ViewEngineINS_8smem_ptrIPN7cutlass10bfloat16_tEEEEEEEC2ERKSY_RKS15_:
[----:B------:R-:W-:Y:S02]  /*8320*/  IADD3 R4, R27, -c[0x0][0x20], RZ ;  /* 0x800008001b047a10 */ /* 0x000fe40007ffe0ff */
[----:B------:R-:W-:-:S03]  /*8330*/  MOV R7, 0x0 ;  /* 0x0000000000077802 */ /* 0x000fc60000000f00 */
[----:B------:R1:W-:Y:S01]  /*8340*/  STL.64 [R4], R2 ;  /* 0x0000000204007387 */ /* 0x0003e20000100a00 */
[----:B------:R-:W-:Y:S05]  /*8350*/  RET.REL.NODEC R6 `(_ZN7cutlass13device_kernelIN5flash19enable_sm80_to_sm89INS1_16FlashAttnBwdSm80INS1_25CollectiveMainloopBwdSm80ILi2ELi2EN4cute5tupleIJNS5_1CILi128EEES8_NS7_ILi64EEEEEENS_10bfloat16_tEfNS_4arch4Sm80ELb0ELb1ELb1ELb0ELb0ELb0ELb0ELb0ELi2ELi4ELi4ELi4ELb0EEENS1_21CollectiveEpilogueBwdISA_SB_SD_Li256ELb0ELb0ELi2EEENS1_19SingleTileSchedulerILb0ELb0ELb0ELi128EEEEEEEEEvNT_6ParamsE) ;  /* 0xffff7ca006007950 */ /* 0x000fea0003c3ffff */
        .type           $_ZN7cutlass13device_kernelIN5flash19enable_sm80_to_sm89INS1_16FlashAttnBwdSm80INS1_25CollectiveMainloopBwdSm80ILi2ELi2EN4cute5tupleIJNS5_1CILi128EEES8_NS7_ILi64EEEEEENS_10bfloat16_tEfNS_4arch4Sm80ELb0ELb1ELb1ELb0ELb0ELb0ELb0ELb0ELi2ELi4ELi4ELi4ELb0EEENS1_21CollectiveEpilogueBwdISA_SB_SD_Li256ELb0ELb0ELi2EEENS1_19SingleTileSchedulerILb0ELb0ELb0ELi128EEEEEEEEEvNT_6ParamsE$_ZN4cute3eso3ESOILb1ELb0EJNS_1CILi0EEENS2_ILi1EEENS2_ILi512EEEiEEC2ERKS3_RKS4_RKS5_RKi,@function
        .size           $_ZN7cutlass13device_kernelIN5flash19enable_sm80_to_sm89INS1_16FlashAttnBwdSm80INS1_25CollectiveMainloopBwdSm80ILi2ELi2EN4cute5tupleIJNS5_1CILi128EEES8_NS7_ILi64EEEEEENS_10bfloat16_tEfNS_4arch4Sm80ELb0ELb1ELb1ELb0ELb0ELb0ELb0ELb0ELi2ELi4ELi4ELi4ELb0EEENS1_21CollectiveEpilogueBwdISA_SB_SD_Li256ELb0ELb0ELi2EEENS1_19SingleTileSchedulerILb0ELb0ELb0ELi128EEEEEEEEEvNT_6ParamsE$_ZN4cute3eso3ESOILb1ELb0EJNS_1CILi0EEENS2_ILi1EEENS2_ILi512EEEiEEC2ERKS3_RKS4_RKS5_RKi,($_ZN7cutlass13device_kernelIN5flash19enable_sm80_to_sm89INS1_16FlashAttnBwdSm80INS1_25CollectiveMainloopBwdSm80ILi2ELi2EN4cute5tupleIJNS5_1CILi128EEES8_NS7_ILi64EEEEEENS_10bfloat16_tEfNS_4arch4Sm80ELb0ELb1ELb1ELb0ELb0ELb0ELb0ELb0ELi2ELi4ELi4ELi4ELb0EEENS1_21CollectiveEpilogueBwdISA_SB_SD_Li256ELb0ELb0ELi2EEENS1_19SingleTileSchedulerILb0ELb0ELb0ELi128EEEEEEEEEvNT_6ParamsE$_ZN4cute3eso3ESOILb1ELb0EJNS_1CILi0EEENS2_ILi1EEENS2_ILi512EEEiNS2_ILi4096EEEiNS2_ILi8192EEEEEC2ERKS3_RKS4_RKS5_RKiRKS6_SG_RKS7_ - $_ZN7cutlass13device_kernelIN5flash19enable_sm80_to_sm89INS1_16FlashAttnBwdSm80INS1_25CollectiveMainloopBwdSm80ILi2ELi2EN4cute5tupleIJNS5_1CILi128EEES8_NS7_ILi64EEEEEENS_10bfloat16_tEfNS_4arch4Sm80ELb0ELb1ELb1ELb0ELb0ELb0ELb0ELb0ELi2ELi4ELi4ELi4ELb0EEENS1_21CollectiveEpilogueBwdISA_SB_SD_Li256ELb0ELb0ELi2EEENS1_19SingleTileSchedulerILb0ELb0ELb0ELi128EEEEEEEEEvNT_6ParamsE$_ZN4cute3eso3ESOILb1ELb0EJNS_1CILi0EEENS2_ILi1EEENS2_ILi512EEEiEEC2ERKS3_RKS4_RKS5_RKi)
$_ZN7cutlass13device_kernelIN5flash19enable_sm80_to_sm89INS1_16FlashAttnBwdSm80INS1_25CollectiveMainloopBwdSm80ILi2ELi2EN4cute5tupleIJNS5_1CILi128EEES8_NS7_ILi64EEEEEENS_10bfloat16_tEfNS_4arch4Sm80ELb0ELb1ELb1ELb0ELb0ELb0ELb0ELb0ELi2ELi4ELi4ELi4ELb0EEENS1_21CollectiveEpilogueBwdISA_SB_SD_Li256ELb0ELb0ELi2EEENS1_19SingleTileSchedulerILb0ELb0ELb0ELi128EEEEEEEEEvNT_6ParamsE$_ZN4cute3eso3ESOILb1ELb0EJNS_1CILi0EEENS2_ILi1EEENS2_ILi512EEEiEEC2ERKS3_RKS4_RKS5_RKi:
[----:B------:R-:W-:Y:S02]  /*8360*/  IADD3 R2, R2, -c[0x0][0x20], RZ ;  /* 0x8000080002027a10 */ /* 0x000fe40007ffe0ff */
[----:B------:R-:W-:-:S03]  /*8370*/  MOV R9, 0x0 ;  /* 0x0000000000097802 */ /* 0x000fc60000000f00 */
[----:B------:R1:W-:Y:S01]  /*8380*/  STL [R2], R3 ;  /* 0x0000000302007387 */ /* 0x0003e20000100800 */
[----:B------:R-:W-:Y:S05]  /*8390*/  RET.REL.NODEC R8 `(_ZN7cutlass13device_kernelIN5flash19enable_sm80_to_sm89INS1_16FlashAttnBwdSm80INS1_25CollectiveMainloopBwdSm80ILi2ELi2EN4cute5tupleIJNS5_1CILi128EEES8_NS7_ILi64EEEEEENS_10bfloat16_tEfNS_4arch4Sm80ELb0ELb1ELb1ELb0ELb0ELb0ELb0ELb0ELi2ELi4ELi4ELi4ELb0EEENS1_21CollectiveEpilogueBwdISA_SB_SD_Li256ELb0ELb0ELi2EEENS1_19SingleTileSchedulerILb0ELb0ELb0ELi128EEEEEEEEEvNT_6ParamsE) ;  /* 0xffff7c6008007950 */ /* 0x000fea0003c3ffff */
        .type           $_ZN7cutlass13device_kernelIN5flash19enable_sm80_to_sm89INS1_16FlashAttnBwdSm80INS1_25CollectiveMainloopBwdSm80ILi2ELi2EN4cute5tupleIJNS5_1CILi128EEES8_NS7_ILi64EEEEEENS_10bfloat16_tEfNS_4arch4Sm80ELb0ELb1ELb1ELb0ELb0ELb0ELb0ELb0ELi2ELi4ELi4ELi4ELb0EEENS1_21CollectiveEpilogueBwdISA_SB_SD_Li256ELb0ELb0ELi2EEENS1_19SingleTileSchedulerILb0ELb0ELb0ELi128EEEEEEEEEvNT_6ParamsE$_ZN4cute3eso3ESOILb1ELb0EJNS_1CILi0EEENS2_ILi1EEENS2_ILi512EEEiNS2_ILi4096EEEiNS2_ILi8192EEEEEC2ERKS3_RKS4_RKS5_RKiRKS6_SG_RKS7_,@function
        .size           $_ZN7cutlass13device_kernelIN5flash19enable_sm80_to_sm89INS1_16FlashAttnBwdSm80INS1_25CollectiveMainloopBwdSm80ILi2ELi2EN4cute5tupleIJNS5_1CILi128EEES8_NS7_ILi64EEEEEENS_10bfloat16_tEfNS_4arch4Sm80ELb0ELb1ELb1ELb0ELb0ELb0ELb0ELb0ELi2ELi4ELi4ELi4ELb0EEENS1_21CollectiveEpilogueBwdISA_SB_SD_Li256ELb0ELb0ELi2EEENS1_19SingleTileSchedulerILb0ELb0ELb0ELi128EEEEEEEEEvNT_6ParamsE$_ZN4cute3eso3ESOILb1ELb0EJNS_1CILi0EEENS2_ILi1EEENS2_ILi512EEEiNS2_ILi4096EEEiNS2_ILi8192EEEEEC2ERKS3_RKS4_RKS5_RKiRKS6_SG_RKS7_,($_ZN7cutlass13device_kernelIN5flash19enable_sm80_to_sm89INS1_16FlashAttnBwdSm80INS1_25CollectiveMainloopBwdSm80ILi2ELi2EN4cute5tupleIJNS5_1CILi128EEES8_NS7_ILi64EEEEEENS_10bfloat16_tEfNS_4arch4Sm80ELb0ELb1ELb1ELb0ELb0ELb0ELb0ELb0ELi2ELi4ELi4ELi4ELb0EEENS1_21CollectiveEpilogueBwdISA_SB_SD_Li256ELb0ELb0ELi2EEENS1_19SingleTileSchedulerILb0ELb0ELb0ELi128EEEEEEEEEvNT_6ParamsE$_ZN4cute3eso3ESOILb1ELb0EJNS_1CILi0EEENS_5tupleIJNS2_ILi1EEENS2_ILi256EEEiEEEEEC2ERKS3_RKS7_ - $_ZN7cutlass13device_kernelIN5flash19enable_sm80_to_sm89INS1_16FlashAttnBwdSm80INS1_25CollectiveMainloopBwdSm80ILi2ELi2EN4cute5tupleIJNS5_1CILi128EEES8_NS7_ILi64EEEEEENS_10bfloat16_tEfNS_4arch4Sm80ELb0ELb1ELb1ELb0ELb0ELb0ELb0ELb0ELi2ELi4ELi4ELi4ELb0EEENS1_21CollectiveEpilogueBwdISA_SB_SD_Li256ELb0ELb0ELi2EEENS1_19SingleTileSchedulerILb0ELb0ELb0ELi128EEEEEEEEEvNT_6ParamsE$_ZN4cute3eso3ESOILb1ELb0EJNS_1CILi0EEENS2_ILi1EEENS2_ILi512EEEiNS2_ILi4096EEEiNS2_ILi8192EEEEEC2ERKS3_RKS4_RKS5_RKiRKS6_SG_RKS7_)
$_ZN7cutlass13device_kernelIN5flash19enable_sm80_to_sm89INS1_16FlashAttnBwdSm80INS1_25CollectiveMainloopBwdSm80ILi2ELi2EN4cute5tupleIJNS5_1CILi128EEES8_NS7_ILi64EEEEEENS_10bfloat16_tEfNS_4arch4Sm80ELb0ELb1ELb1ELb0ELb0ELb0ELb0ELb0ELi2ELi4ELi4ELi4ELb0EEENS1_21CollectiveEpilogueBwdISA_SB_SD_Li256ELb0ELb0ELi2EEENS1_19SingleTileSchedulerILb0ELb0ELb0ELi128EEEEEEEEEvNT_6ParamsE$_ZN4cute3eso3ESOILb1ELb0EJNS_1CILi0EEENS2_ILi1EEENS2_ILi512EEEiNS2_ILi4096EEEiNS2_ILi8192EEEEEC2ERKS3_RKS4_RKS5_RKiRKS6_SG_RKS7_:
[----:B------:R-:W-:Y:S02]  /*83a0*/  IADD3 R3, R3, -c[0x0][0x20], RZ ;  /* 0x8000080003037a10 */ /* 0x000fe40007ffe0ff */
[----:B------:R-:W-:-:S03]  /*83b0*/  IADD3 R2, R58, -c[0x0][0x20], RZ ;  /* 0x800008003a027a10 */ /* 0x000fc60007ffe0ff */
[----:B------:R1:W-:Y:S04]  /*83c0*/  STL [R3], R10 ;  /* 0x0000000a03007387 */ /* 0x0003e80000100800 */
[----:B------:R-:W2:Y:S01]  /*83d0*/  LDL R2, [R2] ;  /* 0x0000000002027983 */ /* 0x000ea20000100800 */
[----:B------:R-:W-:-:S03]  /*83e0*/  IMAD.MOV.U32 R9, RZ, RZ, 0x0 ;  /* 0x00000000ff097424 */ /* 0x000fc600078e00ff */
[----:B--2---:R1:W-:Y:S01]  /*83f0*/  STL [R3+0x4], R2 ;  /* 0x0000040203007387 */ /* 0x0043e20000100800 */
[----:B------:R-:W-:Y:S05]  /*8400*/  RET.REL.NODEC R8 `(_ZN7cutlass13device_kernelIN5flash19enable_sm80_to_sm89INS1_16FlashAttnBwdSm80INS1_25CollectiveMainloopBwdSm80ILi2ELi2EN4cute5tupleIJNS5_1CILi128EEES8_NS7_ILi64EEEEEENS_10bfloat16_tEfNS_4arch4Sm80ELb0ELb1ELb1ELb0ELb0ELb0ELb0ELb0ELi2ELi4ELi4ELi4ELb0EEENS1_21CollectiveEpilogueBwdISA_SB_SD_Li256ELb0ELb0ELi2EEENS1_19SingleTileSchedulerILb0ELb0ELb0ELi128EEEEEEEEEvNT_6ParamsE) ;  /* 0xffff7bf008007950 */ /* 0x000fea0003c3ffff */
        .type           $_ZN7cutlass13device_kernelIN5flash19enable_sm80_to_sm89INS1_16FlashAttnBwdSm80INS1_25CollectiveMainloopBwdSm80ILi2ELi2EN4cute5tupleIJNS5_1CILi128EEES8_NS7_ILi64EEEEEENS_10bfloat16_tEfNS_4arch4Sm80ELb0ELb1ELb1ELb0ELb0ELb0ELb0ELb0ELi2ELi4ELi4ELi4ELb0EEENS1_21CollectiveEpilogueBwdISA_SB_SD_Li256ELb0ELb0ELi2EEENS1_19SingleTileSchedulerILb0ELb0ELb0ELi128EEEEEEEEEvNT_6ParamsE$_ZN4cute3eso3ESOILb1ELb0EJNS_1CILi0EEENS_5tupleIJNS2_ILi1EEENS2_ILi256EEEiEEEEEC2ERKS3_RKS7_,@function
        .size           $_ZN7cutlass13device_kernelIN5flash19enable_sm80_to_sm89INS1_16FlashAttnBwdSm80INS1_25CollectiveMainloopBwdSm80ILi2ELi2EN4cute5tupleIJNS5_1CILi128EEES8_NS7_ILi64EEEEEENS_10bfloat16_tEfNS_4arch4Sm80ELb0ELb1ELb1ELb0ELb0ELb0ELb0ELb0ELi2ELi4ELi4ELi4ELb0EEENS1_21CollectiveEpilogueBwdISA_SB_SD_Li256ELb0ELb0ELi2EEENS1_19SingleTileSchedulerILb0ELb0ELb0ELi128EEEEEEEEEvNT_6ParamsE$_ZN4cute3eso3ESOILb1ELb0EJNS_1CILi0EEENS_5tupleIJNS2_ILi1EEENS2_ILi256EEEiEEEEEC2ERKS3_RKS7_,($_ZN7cutlass13device_kernelIN5flash19enable_sm80_to_sm89INS1_16FlashAttnBwdSm80INS1_25CollectiveMainloopBwdSm80ILi2ELi2EN4cute5tupleIJNS5_1CILi128EEES8_NS7_ILi64EEEEEENS_10bfloat16_tEfNS_4arch4Sm80ELb0ELb1ELb1ELb0ELb0ELb0ELb0ELb0ELi2ELi4ELi4ELi4ELb0EEENS1_21CollectiveEpilogueBwdISA_SB_SD_Li256ELb0ELb0ELi2EEENS1_19SingleTileSchedulerILb0ELb0ELb0ELi128EEEEEEEEEvNT_6ParamsE$_ZN4cute3eso3ESOILb1ELb0EJNS_1CILi0EEEiEEC2ERKS3_RKi - $_ZN7cutlass13device_kernelIN5flash19enable_sm80_to_sm89INS1_16FlashAttnBwdSm80INS1_25CollectiveMainloopBwdSm80ILi2ELi2EN4cute5tupleIJNS5_1CILi128EEES8_NS7_ILi64EEEEEENS_10bfloat16_tEfNS_4arch4Sm80ELb0ELb1ELb1ELb0ELb0ELb0ELb0ELb0ELi2ELi4ELi4ELi4ELb0EEENS1_21CollectiveEpilogueBwdISA_SB_SD_Li256ELb0ELb0ELi2EEENS1_19SingleTileSchedulerILb0ELb0ELb0ELi128EEEEEEEEEvNT_6ParamsE$_ZN4cute3eso3ESOILb1ELb0EJNS_1CILi0EEENS_5tupleIJNS2_ILi1EEENS2_ILi256EEEiEEEEEC2ERKS3_RKS7_)
$_ZN7cutlass13device_kernelIN5flash19enable_sm80_to_sm89INS1_16FlashAttnBwdSm80INS1_25CollectiveMainloopBwdSm80ILi2ELi2EN4cute5tupleIJNS5_1CILi128EEES8_NS7_ILi64EEEEEENS_10bfloat16_tEfNS_4arch4Sm80ELb0ELb1ELb1ELb0ELb0ELb0ELb0ELb0ELi2ELi4ELi4ELi4ELb0EEENS1_21CollectiveEpilogueBwdISA_SB_SD_Li256ELb0ELb0ELi2EEENS1_19SingleTileSchedulerILb0ELb0ELb0ELi128EEEEEEEEEvNT_6ParamsE$_ZN4cute3eso3ESOILb1ELb0EJNS_1CILi0EEENS_5tupleIJNS2_ILi1EEENS2_ILi256EEEiEEEEEC2ERKS3_RKS7_:
[----:B------:R-:W-:Y:S02]  /*8410*/  IADD3 R3, R10, -c[0x0][0x20], RZ ;  /* 0x800008000a037a10 */ /* 0x000fe40007ffe0ff */
[----:B------:R-:W-:-:S03]  /*8420*/  MOV R5, 0x0 ;  /* 0x0000000000057802 */ /* 0x000fc60000000f00 */
[----:B------:R1:W-:Y:S01]  /*8430*/  STL [R3], R2 ;  /* 0x0000000203007387 */ /* 0x0003e20000100800 */
[----:B------:R-:W-:Y:S05]  /*8440*/  RET.REL.NODEC R4 `(_ZN7cutlass13device_kernelIN5flash19enable_sm80_to_sm89INS1_16FlashAttnBwdSm80INS1_25CollectiveMainloopBwdSm80ILi2ELi2EN4cute5tupleIJNS5_1CILi128EEES8_NS7_ILi64EEEEEENS_10bfloat16_tEfNS_4arch4Sm80ELb0ELb1ELb1ELb0ELb0ELb0ELb0ELb0ELi2ELi4ELi4ELi4ELb0EEENS1_21CollectiveEpilogueBwdISA_SB_SD_Li256ELb0ELb0ELi2EEENS1_19SingleTileSchedulerILb0ELb0ELb0ELi128EEEEEEEEEvNT_6ParamsE) ;  /* 0xffff7bb004007950 */ /* 0x000fea0003c3ffff */
        .type           $_ZN7cutlass13device_kernelIN5flash19enable_sm80_to_sm89INS1_16FlashAttnBwdSm80INS1_25CollectiveMainloopBwdSm80ILi2ELi2EN4cute5tupleIJNS5_1CILi128EEES8_NS7_ILi64EEEEEENS_10bfloat16_tEfNS_4arch4Sm80ELb0ELb1ELb1ELb0ELb0ELb0ELb0ELb0ELi2ELi4ELi4ELi4ELb0EEENS1_21CollectiveEpilogueBwdISA_SB_SD_Li256ELb0ELb0ELi2EEENS1_19SingleTileSchedulerILb0ELb0ELb0ELi128EEEEEEEEEvNT_6ParamsE$_ZN4cute3eso3ESOILb1ELb0EJNS_1CILi0EEEiEEC2ERKS3_RKi,@function
        .size           $_ZN7cutlass13device_kernelIN5flash19enable_sm80_to_sm89INS1_16FlashAttnBwdSm80INS1_25CollectiveMainloopBwdSm80ILi2ELi2EN4cute5tupleIJNS5_1CILi128EEES8_NS7_ILi64EEEEEENS_10bfloat16_tEfNS_4arch4Sm80ELb0ELb1ELb1ELb0ELb0ELb0ELb0ELb0ELi2ELi4ELi4ELi4ELb0EEENS1_21CollectiveEpilogueBwdISA_SB_SD_Li256ELb0ELb0ELi2EEENS1_19SingleTileSchedulerILb0ELb0ELb0ELi128EEEEEEEEEvNT_6ParamsE$_ZN4cute3eso3ESOILb1ELb0EJNS_1CILi0EEEiEEC2ERKS3_RKi,($_ZN7cutlass13device_kernelIN5flash19enable_sm80_to_sm89INS1_16FlashAttnBwdSm80INS1_25CollectiveMainloopBwdSm80ILi2ELi2EN4cute5tupleIJNS5_1CILi128EEES8_NS7_ILi64EEEEEENS_10bfloat16_tEfNS_4arch4Sm80ELb0ELb1ELb1ELb0ELb0ELb0ELb0ELb0ELi2ELi4ELi4ELi4ELb0EEENS1_21CollectiveEpilogueBwdISA_SB_SD_Li256ELb0ELb0ELi2EEENS1_19SingleTileSchedulerILb0ELb0ELb0ELi128EEEEEEEEEvNT_6ParamsE$_ZN4cute3eso3ESOILb1ELb0EJNS_1CILi0EEEiS3_EEC2ERKS3_RKiS6_ - $_ZN7cutlass13device_kernelIN5flash19enable_sm80_to_sm89INS1_16FlashAttnBwdSm80INS1_25CollectiveMainloopBwdSm80ILi2ELi2EN4cute5tupleIJNS5_1CILi128EEES8_NS7_ILi64EEEEEENS_10bfloat16_tEfNS_4arch4Sm80ELb0ELb1ELb1ELb0ELb0ELb0ELb0ELb0ELi2ELi4ELi4ELi4ELb0EEENS1_21CollectiveEpilogueBwdISA_SB_SD_Li256ELb0ELb0ELi2EEENS1_19SingleTileSchedulerILb0ELb0ELb0ELi128EEEEEEEEEvNT_6ParamsE$_ZN4cute3eso3ESOILb1ELb0EJNS_1CILi0EEEiEEC2ERKS3_RKi)
$_ZN7cutlass13device_kernelIN5flash19enable_sm80_to_sm89INS1_16FlashAttnBwdSm80INS1_25CollectiveMainloopBwdSm80ILi2ELi2EN4cute5tupleIJNS5_1CILi128EEES8_NS7_ILi64EEEEEENS_10bfloat16_tEfNS_4arch4Sm80ELb0ELb1ELb1ELb0ELb0ELb0ELb0ELb0ELi2ELi4ELi4ELi4ELb0EEENS1_21CollectiveEpilogueBwdISA_SB_SD_Li256ELb0ELb0ELi2EEENS1_19SingleTileSchedulerILb0ELb0ELb0ELi128EEEEEEEEEvNT_6ParamsE$_ZN4cute3eso3ESOILb1ELb0EJNS_1CILi0EEEiEEC2ERKS3_RKi:
[----:B------:R-:W-:Y:S01]  /*8450*/  IADD3 R2, R7, -c[0x0][0x20], RZ ;  /* 0x8000080007027a10 */ /* 0x000fe20007ffe0ff */
[----:B------:R-:W-:Y:S01]  /*8460*/  IMAD.MOV.U32 R10, RZ, RZ, R6 ;  /* 0x000000ffff0a7224 */ /* 0x000fe200078e0006 */
[----:B------:R-:W-:-:S03]  /*8470*/  MOV R11, 0x0 ;  /* 0x00000000000b7802 */ /* 0x000fc60000000f00 */
[----:B------:R1:W-:Y:S01]  /*8480*/  STL [R2], R3 ;  /* 0x0000000302007387 */ /* 0x0003e20000100800 */
[----:B------:R-:W-:Y:S05]  /*8490*/  RET.REL.NODEC R10 `(_ZN7cutlass13device_kernelIN5flash19enable_sm80_to_sm89INS1_16FlashAttnBwdSm80INS1_25CollectiveMainloopBwdSm80ILi2ELi2EN4cute5tupleIJNS5_1CILi128EEES8_NS7_ILi64EEEEEENS_10bfloat16_tEfNS_4arch4Sm80ELb0ELb1ELb1ELb0ELb0ELb0ELb0ELb0ELi2ELi4ELi4ELi4ELb0EEENS1_21CollectiveEpilogueBwdISA_SB_SD_Li256ELb0ELb0ELi2EEENS1_19SingleTileSchedulerILb0ELb0ELb0ELi128EEEEEEEEEvNT_6ParamsE) ;  /* 0xffff7b600a007950 */ /* 0x000fea0003c3ffff */
        .type           $_ZN7cutlass13device_kernelIN5flash19enable_sm80_to_sm89INS1_16FlashAttnBwdSm80INS1_25CollectiveMainloopBwdSm80ILi2ELi2EN4cute5tupleIJNS5_1CILi128EEES8_NS7_ILi64EEEEEENS_10bfloat16_tEfNS_4arch4Sm80ELb0ELb1ELb1ELb0ELb0ELb0ELb0ELb0ELi2ELi4ELi4ELi4ELb0EEENS1_21CollectiveEpilogueBwdISA_SB_SD_Li256ELb0ELb0ELi2EEENS1_19SingleTileSchedulerILb0ELb0ELb0ELi128EEEEEEEEEvNT_6ParamsE$_ZN4cute3eso3ESOILb1ELb0EJNS_1CILi0EEEiS3_EEC2ERKS3_RKiS6_,@function
        .size           $_ZN7cutlass13device_kernelIN5flash19enable_sm80_to_sm89INS1_16FlashAttnBwdSm80INS1_25CollectiveMainloopBwdSm80ILi2ELi2EN4cute5tupleIJNS5_1CILi128EEES8_NS7_ILi64EEEEEENS_10bfloat16_tEfNS_4arch4Sm80ELb0ELb1ELb1ELb0ELb0ELb0ELb0ELb0ELi2ELi4ELi4ELi4ELb0EEENS1_21CollectiveEpilogueBwdISA_SB_SD_Li256ELb0ELb0ELi2EEENS1_19SingleTileSchedulerILb0ELb0ELb0ELi128EEEEEEEEEvNT_6ParamsE$_ZN4cute3eso3ESOILb1ELb0EJNS_1CILi0EEEiS3_EEC2ERKS3_RKiS6_,($_ZN7cutlass13device_kernelIN5flash19enable_sm80_to_sm89INS1_16FlashAttnBwdSm80INS1_25CollectiveMainloopBwdSm80ILi2ELi2EN4cute5tupleIJNS5_1CILi128EEES8_NS7_ILi64EEEEEENS_10bfloat16_tEfNS_4arch4Sm80ELb0ELb1ELb1ELb0ELb0ELb0ELb0ELb0ELi2ELi4ELi4ELi4ELb0EEENS1_21CollectiveEpilogueBwdISA_SB_SD_Li256ELb0ELb0ELi2EEENS1_19SingleTileSchedulerILb0ELb0ELb0ELi128EEEEEEEEEvNT_6ParamsE$_ZN4cute3eso3ESOILb1ELb0EJNS_1CILi1024EEENS_5tupleIJiiEEEEEC2ERKS3_RKS5_ - $_ZN7cutlass13device_kernelIN5flash19enable_sm80_to_sm89INS1_16FlashAttnBwdSm80INS1_25CollectiveMainloopBwdSm80ILi2ELi2EN4cute5tupleIJNS5_1CILi128EEES8_NS7_ILi64EEEEEENS_10bfloat16_tEfNS_4arch4Sm80ELb0ELb1ELb1ELb0ELb0ELb0ELb0ELb0ELi2ELi4ELi4ELi4ELb0EEENS1_21CollectiveEpilogueBwdISA_SB_SD_Li256ELb0ELb0ELi2EEENS1_19SingleTileSchedulerILb0ELb0ELb0ELi128EEEEEEEEEvNT_6ParamsE$_ZN4cute3eso3ESOILb1ELb0EJNS_1CILi0EEEiS3_EEC2ERKS3_RKiS6_)
$_ZN7cutlass13device_kernelIN5flash19enable_sm80_to_sm89INS1_16FlashAttnBwdSm80INS1_25CollectiveMainloopBwdSm80ILi2ELi2EN4cute5tupleIJNS5_1CILi128EEES8_NS7_ILi64EEEEEENS_10bfloat16_tEfNS_4arch4Sm80ELb0ELb1ELb1ELb0ELb0ELb0ELb0ELb0ELi2ELi4ELi4ELi4ELb0EEENS1_21CollectiveEpilogueBwdISA_SB_SD_Li256ELb0ELb0ELi2EEENS1_19SingleTileSchedulerILb0ELb0ELb0ELi128EEEEEEEEEvNT_6ParamsE$_ZN4cute3eso3ESOILb1ELb0EJNS_1CILi0EEEiS3_EEC2ERKS3_RKiS6_:
[----:B------:R-:W-:Y:S01]  /*84a0*/  IADD3 R2, R83, -c[0x0][0x20], RZ ;  /* 0x8000080053027a10 */ /* 0x000fe20007ffe0ff */
[----:B------:R-:W-:Y:S01]  /*84b0*/  IMAD.MOV.U32 R4, RZ, RZ, R6 ;  /* 0x000000ffff047224 */ /* 0x000fe200078e0006 */
[----:B------:R-:W-:-:S03]  /*84c0*/  MOV R5, 0x0 ;  /* 0x0000000000057802 */ /* 0x000fc60000000f00 */
[----:B------:R1:W-:Y:S01]  /*84d0*/  STL [R2], R3 ;  /* 0x0000000302007387 */ /* 0x0003e20000100800 */
[----:B------:R-:W-:Y:S05]  /*84e0*/  RET.REL.NODEC R4 `(_ZN7cutlass13device_kernelIN5flash19enable_sm80_to_sm89INS1_16FlashAttnBwdSm80INS1_25CollectiveMainloopBwdSm80ILi2ELi2EN4cute5tupleIJNS5_1CILi128EEES8_NS7_ILi64EEEEEENS_10bfloat16_tEfNS_4arch4Sm80ELb0ELb1ELb1ELb0ELb0ELb0ELb0ELb0ELi2ELi4ELi4ELi4ELb0EEENS1_21CollectiveEpilogueBwdISA_SB_SD_Li256ELb0ELb0ELi2EEENS1_19SingleTileSchedulerILb0ELb0ELb0ELi128EEEEEEEEEvNT_6ParamsE) ;  /* 0xffff7b1004007950 */ /* 0x000fea0003c3ffff */
        .type           $_ZN7cutlass13device_kernelIN5flash19enable_sm80_to_sm89INS1_16FlashAttnBwdSm80INS1_25CollectiveMainloopBwdSm80ILi2ELi2EN4cute5tupleIJNS5_1CILi128EEES8_NS7_ILi64EEEEEENS_10bfloat16_tEfNS_4arch4Sm80ELb0ELb1ELb1ELb0ELb0ELb0ELb0ELb0ELi2ELi4ELi4ELi4ELb0EEENS1_21CollectiveEpilogueBwdISA_SB_SD_Li256ELb0ELb0ELi2EEENS1_19SingleTileSchedulerILb0ELb0ELb0ELi128EEEEEEEEEvNT_6ParamsE$_ZN4cute3eso3ESOILb1ELb0EJNS_1CILi1024EEENS_5tupleIJiiEEEEEC2ERKS3_RKS5_,@function
        .size           $_ZN7cutlass13device_kernelIN5flash19enable_sm80_to_sm89INS1_16FlashAttnBwdSm80INS1_25CollectiveMainloopBwdSm80ILi2ELi2EN4cute5tupleIJNS5_1CILi128EEES8_NS7_ILi64EEEEEENS_10bfloat16_tEfNS_4arch4Sm80ELb0ELb1ELb1ELb0ELb0ELb0ELb0ELb0ELi2ELi4ELi4ELi4ELb0EEENS1_21CollectiveEpilogueBwdISA_SB_SD_Li256ELb0ELb0ELi2EEENS1_19SingleTileSchedulerILb0ELb0ELb0ELi128EEEEEEEEEvNT_6ParamsE$_ZN4cute3eso3ESOILb1ELb0EJNS_1CILi1024EEENS_5tupleIJiiEEEEEC2ERKS3_RKS5_,($_ZN7cutlass13device_kernelIN5flash19enable_sm80_to_sm89INS1_16FlashAttnBwdSm80INS1_25CollectiveMainloopBwdSm80ILi2ELi2EN4cute5tupleIJNS5_1CILi128EEES8_NS7_ILi64EEEEEENS_10bfloat16_tEfNS_4arch4Sm80ELb0ELb1ELb1ELb0ELb0ELb0ELb0ELb0ELi2ELi4ELi4ELi4ELb0EEENS1_21CollectiveEpilogueBwdISA_SB_SD_Li256ELb0ELb0ELi2EEENS1_19SingleTileSchedulerILb0ELb0ELb0ELi128EEEEEEEEEvNT_6ParamsE$_ZN4cute3eso3ESOILb1ELb0EJNS_1CILi1024EEEiiEEC2ERKS3_RKiS8_ - $_ZN7cutlass13device_kernelIN5flash19enable_sm80_to_sm89INS1_16FlashAttnBwdSm80INS1_25CollectiveMainloopBwdSm80ILi2ELi2EN4cute5tupleIJNS5_1CILi128EEES8_NS7_ILi64EEEEEENS_10bfloat16_tEfNS_4arch4Sm80ELb0ELb1ELb1ELb0ELb0ELb0ELb0ELb0ELi2ELi4ELi4ELi4ELb0EEENS1_21CollectiveEpilogueBwdISA_SB_SD_Li256ELb0ELb0ELi2EEENS1_19SingleTileSchedulerILb0ELb0ELb0ELi128EEEEEEEEEvNT_6ParamsE$_ZN4cute3eso3ESOILb1ELb0EJNS_1CILi1024EEENS_5tupleIJiiEEEEEC2ERKS3_RKS5_)
$_ZN7cutlass13device_kernelIN5flash19enable_sm80_to_sm89INS1_16FlashAttnBwdSm80INS1_25CollectiveMainloopBwdSm80ILi2ELi2EN4cute5tupleIJNS5_1CILi128EEES8_NS7_ILi64EEEEEENS_10bfloat16_tEfNS_4arch4Sm80ELb0ELb1ELb1ELb0ELb0ELb0ELb0ELb0ELi2ELi4ELi4ELi4ELb0EEENS1_21CollectiveEpilogueBwdISA_SB_SD_Li256ELb0ELb0ELi2EEENS1_19SingleTileSchedulerILb0ELb0ELb0ELi128EEEEEEEEEvNT_6ParamsE$_ZN4cute3eso3ESOILb1ELb0EJNS_1CILi1024EEENS_5tupleIJiiEEEEEC2ERKS3_RKS5_:
[----:B------:R-:W-:Y:S02]  /*84f0*/  IADD3 R2, R2, -c[0x0][0x20], RZ ;  /* 0x8000080002027a10 */ /* 0x000fe40007ffe0ff */
[----:B------:R-:W-:-:S03]  /*8500*/  MOV R7, 0x0 ;  /* 0x0000000000077802 */ /* 0x000fc60000000f00 */
[----:B------:R1:W-:Y:S04]  /*8510*/  STL [R2], R5 ;  /* 0x0000000502007387 */ /* 0x0003e80000100800 */
[----:B------:R1:W-:Y:S01]  /*8520*/  STL [R2+0x4], R3 ;  /* 0x0000040302007387 */ /* 0x0003e20000100800 */
[----:B------:R-:W-:Y:S05]  /*8530*/  RET.REL.NODEC R6 `(_ZN7cutlass13device_kernelIN5flash19enable_sm80_to_sm89INS1_16FlashAttnBwdSm80INS1_25CollectiveMainloopBwdSm80ILi2ELi2EN4cute5tupleIJNS5_1CILi128EEES8_NS7_ILi64EEEEEENS_10bfloat16_tEfNS_4arch4Sm80ELb0ELb1ELb1ELb0ELb0ELb0ELb0ELb0ELi2ELi4ELi4ELi4ELb0EEENS1_21CollectiveEpilogueBwdISA_SB_SD_Li256ELb0ELb0ELi2EEENS1_19SingleTileSchedulerILb0ELb0ELb0ELi128EEEEEEEEEvNT_6ParamsE) ;  /* 0xffff7ac006007950 */ /* 0x000fea0003c3ffff */
        .type           $_ZN7cutlass13device_kernelIN5flash19enable_sm80_to_sm89INS1_16FlashAttnBwdSm80INS1_25CollectiveMainloopBwdSm80ILi2ELi2EN4cute5tupleIJNS5_1CILi128EEES8_NS7_ILi64EEEEEENS_10bfloat16_tEfNS_4arch4Sm80ELb0ELb1ELb1ELb0ELb0ELb0ELb0ELb0ELi2ELi4ELi4ELi4ELb0EEENS1_21CollectiveEpilogueBwdISA_SB_SD_Li256ELb0ELb0ELi2EEENS1_19SingleTileSchedulerILb0ELb0ELb0ELi128EEEEEEEEEvNT_6ParamsE$_ZN4cute3eso3ESOILb1ELb0EJNS_1CILi1024EEEiiEEC2ERKS3_RKiS8_,@function
        .size           $_ZN7cutlass13device_kernelIN5flash19enable_sm80_to_sm89INS1_16FlashAttnBwdSm80INS1_25CollectiveMainloopBwdSm80ILi2ELi2EN4cute5tupleIJNS5_1CILi128EEES8_NS7_ILi64EEEEEENS_10bfloat16_tEfNS_4arch4Sm80ELb0ELb1ELb1ELb0ELb0ELb0ELb0ELb0ELi2ELi4ELi4ELi4ELb0EEENS1_21CollectiveEpilogueBwdISA_SB_SD_Li256ELb0ELb0ELi2EEENS1_19SingleTileSchedulerILb0ELb0ELb0ELi128EEEEEEEEEvNT_6ParamsE$_ZN4cute3eso3ESOILb1ELb0EJNS_1CILi1024EEEiiEEC2ERKS3_RKiS8_,($_ZN7cutlass13device_kernelIN5flash19enable_sm80_to_sm89INS1_16FlashAttnBwdSm80INS1_25CollectiveMainloopBwdSm80ILi2ELi2EN4cute5tupleIJNS5_1CILi128EEES8_NS7_ILi64EEEEEENS_10bfloat16_tEfNS_4arch4Sm80ELb0ELb1ELb1ELb0ELb0ELb0ELb0ELb0ELi2ELi4ELi4ELi4ELb0EEENS1_21CollectiveEpilogueBwdISA_SB_SD_Li256ELb0ELb0ELi2EEENS1_19SingleTileSchedulerILb0ELb0ELb0ELi128EEEEEEEEEvNT_6ParamsE$_ZN4cute3eso3ESOILb1ELb0EJNS_1CILi1EEENS2_ILi256EEEiEEC2ERKS3_RKS4_RKi - $_ZN7cutlass13device_kernelIN5flash19enable_sm80_to_sm89INS1_16FlashAttnBwdSm80INS1_25CollectiveMainloopBwdSm80ILi2ELi2EN4cute5tupleIJNS5_1CILi128EEES8_NS7_ILi64EEEEEENS_10bfloat16_tEfNS_4arch4Sm80ELb0ELb1ELb1ELb0ELb0ELb0ELb0ELb0ELi2ELi4ELi4ELi4ELb0EEENS1_21CollectiveEpilogueBwdISA_SB_SD_Li256ELb0ELb0ELi2EEENS1_19SingleTileSchedulerILb0ELb0ELb0ELi128EEEEEEEEEvNT_6ParamsE$_ZN4cute3eso3ESOILb1ELb0EJNS_1CILi1024EEEiiEEC2ERKS3_RKiS8_)
$_ZN7cutlass13device_kernelIN5flash19enable_sm80_to_sm89INS1_16FlashAttnBwdSm80INS1_25CollectiveMainloopBwdSm80ILi2ELi2EN4cute5tupleIJNS5_1CILi128EEES8_NS7_ILi64EEEEEENS_10bfloat16_tEfNS_4arch4Sm80ELb0ELb1ELb1ELb0ELb0ELb0ELb0ELb0ELi2ELi4ELi4ELi4ELb0EEENS1_21CollectiveEpilogueBwdISA_SB_SD_Li256ELb0ELb0ELi2EEENS1_19SingleTileSchedulerILb0ELb0ELb0ELi128EEEEEEEEEvNT_6ParamsE$_ZN4cute3eso3ESOILb1ELb0EJNS_1CILi1024EEEiiEEC2ERKS3_RKiS8_:
[----:B------:R-:W-:Y:S02]  /*8540*/  IADD3 R3, R3, -c[0x0][0x20], RZ ;  /* 0x8000080003037a10 */ /* 0x000fe40007ffe0ff */
[----:B------:R-:W-:-:S03]  /*8550*/  IADD3 R2, R2, -c[0x0][0x20], RZ ;  /* 0x8000080002027a10 */ /* 0x000fc60007ffe0ff */
[----:B------:R1:W-:Y:S04]  /*8560*/  STL [R3], R8 ;  /* 0x0000000803007387 */ /* 0x0003e80000100800 */
[----:B------:R-:W2:Y:S01]  /*8570*/  LDL R2, [R2] ;  /* 0x0000000002027983 */ /* 0x000ea20000100800 */
[----:B------:R-:W-:-:S03]  /*8580*/  IMAD.MOV.U32 R7, RZ, RZ, 0x0 ;  /* 0x00000000ff077424 */ /* 0x000fc600078e00ff */
[----:B--2---:R1:W-:Y:S01]  /*8590*/  STL [R3+0x4], R2 ;  /* 0x0000040203007387 */ /* 0x0043e20000100800 */
[----:B------:R-:W-:Y:S05]  /*85a0*/  RET.REL.NODEC R6 `(_ZN7cutlass13device_kernelIN5flash19enable_sm80_to_sm89INS1_16FlashAttnBwdSm80INS1_25CollectiveMainloopBwdSm80ILi2ELi2EN4cute5tupleIJNS5_1CILi128EEES8_NS7_ILi64EEEEEENS_10bfloat16_tEfNS_4arch4Sm80ELb0ELb1ELb1ELb0ELb0ELb0ELb0ELb0ELi2ELi4ELi4ELi4ELb0EEENS1_21CollectiveEpilogueBwdISA_SB_SD_Li256ELb0ELb0ELi2EEENS1_19SingleTileSchedulerILb0ELb0ELb0ELi128EEEEEEEEEvNT_6ParamsE) ;  /* 0xffff7a5006007950 */ /* 0x000fea0003c3ffff */
        .type           $_ZN7cutlass13device_kernelIN5flash19enable_sm80_to_sm89INS1_16FlashAttnBwdSm80INS1_25CollectiveMainloopBwdSm80ILi2ELi2EN4cute5tupleIJNS5_1CILi128EEES8_NS7_ILi64EEEEEENS_10bfloat16_tEfNS_4arch4Sm80ELb0ELb1ELb1ELb0ELb0ELb0ELb0ELb0ELi2ELi4ELi4ELi4ELb0EEENS1_21CollectiveEpilogueBwdISA_SB_SD_Li256ELb0ELb0ELi2EEENS1_19SingleTileSchedulerILb0ELb0ELb0ELi128EEEEEEEEEvNT_6ParamsE$_ZN4cute3eso3ESOILb1ELb0EJNS_1CILi1EEENS2_ILi256EEEiEEC2ERKS3_RKS4_RKi,@function
        .size           $_ZN7cutlass13device_kernelIN5flash19enable_sm80_to_sm89INS1_16FlashAttnBwdSm80INS1_25CollectiveMainloopBwdSm80ILi2ELi2EN4cute5tupleIJNS5_1CILi128EEES8_NS7_ILi64EEEEEENS_10bfloat16_tEfNS_4arch4Sm80ELb0ELb1ELb1ELb0ELb0ELb0ELb0ELb0ELi2ELi4ELi4ELi4ELb0EEENS1_21CollectiveEpilogueBwdISA_SB_SD_Li256ELb0ELb0ELi2EEENS1_19SingleTileSchedulerILb0ELb0ELb0ELi128EEEEEEEEEvNT_6ParamsE$_ZN4cute3eso3ESOILb1ELb0EJNS_1CILi1EEENS2_ILi256EEEiEEC2ERKS3_RKS4_RKi,($_ZN7cutlass13device_kernelIN5flash19enable_sm80_to_sm89INS1_16FlashAttnBwdSm80INS1_25CollectiveMainloopBwdSm80ILi2ELi2EN4cute5tupleIJNS5_1CILi128EEES8_NS7_ILi64EEEEEENS_10bfloat16_tEfNS_4arch4Sm80ELb0ELb1ELb1ELb0ELb0ELb0ELb0ELb0ELi2ELi4ELi4ELi4ELb0EEENS1_21CollectiveEpilogueBwdISA_SB_SD_Li256ELb0ELb0ELi2EEENS1_19SingleTileSchedulerILb0ELb0ELb0ELi128EEEEEEEEEvNT_6ParamsE$_ZN4cute3eso3ESOILb1ELb0EJNS_1CILi1EEENS2_ILi512EEEiEEC2ERKS3_RKS4_RKi - $_ZN7cutlass13device_kernelIN5flash19enable_sm80_to_sm89INS1_16FlashAttnBwdSm80INS1_25CollectiveMainloopBwdSm80ILi2ELi2EN4cute5tupleIJNS5_1CILi128EEES8_NS7_ILi64EEEEEENS_10bfloat16_tEfNS_4arch4Sm80ELb0ELb1ELb1ELb0ELb0ELb0ELb0ELb0ELi2ELi4ELi4ELi4ELb0EEENS1_21CollectiveEpilogueBwdISA_SB_SD_Li256ELb0ELb0ELi2EEENS1_19SingleTileSchedulerILb0ELb0ELb0ELi128EEEEEEEEEvNT_6ParamsE$_ZN4cute3eso3ESOILb1ELb0EJNS_1CILi1EEENS2_ILi256EEEiEEC2ERKS3_RKS4_RKi)
$_ZN7cutlass13device_kernelIN5flash19enable_sm80_to_sm89INS1_16FlashAttnBwdSm80INS1_25CollectiveMainloopBwdSm80ILi2ELi2EN4cute5tupleIJNS5_1CILi128EEES8_NS7_ILi64EEEEEENS_10bfloat16_tEfNS_4arch4Sm80ELb0ELb1ELb1ELb0ELb0ELb0ELb0ELb0ELi2ELi4ELi4ELi4ELb0EEENS1_21CollectiveEpilogueBwdISA_SB_SD_Li256ELb0ELb0ELi2EEENS1_19SingleTileSchedulerILb0ELb0ELb0ELi128EEEEEEEEEvNT_6ParamsE$_ZN4cute3eso3ESOILb1ELb0EJNS_1CILi1EEENS2_ILi256EEEiEEC2ERKS3_RKS4_RKi:
[----:B------:R-:W-:Y:S02]  /*85b0*/  IADD3 R37, R37, -c[0x0][0x20], RZ ;  /* 0x8000080025257a10 */ /* 0x000fe40007ffe0ff */
[----:B------:R-:W-:-:S03]  /*85c0*/  MOV R5, 0x0 ;  /* 0x0000000000057802 */ /* 0x000fc60000000f00 */
[----:B------:R1:W-:Y:S01]  /*85d0*/  STL [R37], R2 ;  /* 0x0000000225007387 */ /* 0x0003e20000100800 */
[----:B------:R-:W-:Y:S05]  /*85e0*/  RET.REL.NODEC R4 `(_ZN7cutlass13device_kernelIN5flash19enable_sm80_to_sm89INS1_16FlashAttnBwdSm80INS1_25CollectiveMainloopBwdSm80ILi2ELi2EN4cute5tupleIJNS5_1CILi128EEES8_NS7_ILi64EEEEEENS_10bfloat16_tEfNS_4arch4Sm80ELb0ELb1ELb1ELb0ELb0ELb0ELb0ELb0ELi2ELi4ELi4ELi4ELb0EEENS1_21CollectiveEpilogueBwdISA_SB_SD_Li256ELb0ELb0ELi2EEENS1_19SingleTileSchedulerILb0ELb0ELb0ELi128EEEEEEEEEvNT_6ParamsE) ;  /* 0xffff7a1004007950 */ /* 0x000fea0003c3ffff */
        .type           $_ZN7cutlass13device_kernelIN5flash19enable_sm80_to_sm89INS1_16FlashAttnBwdSm80INS1_25CollectiveMainloopBwdSm80ILi2ELi2EN4cute5tupleIJNS5_1CILi128EEES8_NS7_ILi64EEEEEENS_10bfloat16_tEfNS_4arch4Sm80ELb0ELb1ELb1ELb0ELb0ELb0ELb0ELb0ELi2ELi4ELi4ELi4ELb0EEENS1_21CollectiveEpilogueBwdISA_SB_SD_Li256ELb0ELb0ELi2EEENS1_19SingleTileSchedulerILb0ELb0ELb0ELi128EEEEEEEEEvNT_6ParamsE$_ZN4cute3eso3ESOILb1ELb0EJNS_1CILi1EEENS2_ILi512EEEiEEC2ERKS3_RKS4_RKi,@function
        .size           $_ZN7cutlass13device_kernelIN5flash19enable_sm80_to_sm89INS1_16FlashAttnBwdSm80INS1_25CollectiveMainloopBwdSm80ILi2ELi2EN4cute5tupleIJNS5_1CILi128EEES8_NS7_ILi64EEEEEENS_10bfloat16_tEfNS_4arch4Sm80ELb0ELb1ELb1ELb0ELb0ELb0ELb0ELb0ELi2ELi4ELi4ELi4ELb0EEENS1_21CollectiveEpilogueBwdISA_SB_SD_Li256ELb0ELb0ELi2EEENS1_19SingleTileSchedulerILb0ELb0ELb0ELi128EEEEEEEEEvNT_6ParamsE$_ZN4cute3eso3ESOILb1ELb0EJNS_1CILi1EEENS2_ILi512EEEiEEC2ERKS3_RKS4_RKi,($_ZN7cutlass13device_kernelIN5flash19enable_sm80_to_sm89INS1_16FlashAttnBwdSm80INS1_25CollectiveMainloopBwdSm80ILi2ELi2EN4cute5tupleIJNS5_1CILi128EEES8_NS7_ILi64EEEEEENS_10bfloat16_tEfNS_4arch4Sm80ELb0ELb1ELb1ELb0ELb0ELb0ELb0ELb0ELi2ELi4ELi4ELi4ELb0EEENS1_21CollectiveEpilogueBwdISA_SB_SD_Li256ELb0ELb0ELi2EEENS1_19SingleTileSchedulerILb0ELb0ELb0ELi128EEEEEEEEEvNT_6ParamsE$_ZN4cute3eso3ESOILb1ELb0EJNS_1CILi1EEENS2_ILi8EEEiiNS2_ILi64EEEiNS2_ILi144EEENS2_ILi288EEENS2_ILi512EEEEEC2ERKS3_RKS4_RKiSF_RKS5_SF_RKS6_RKS7_RKS8_ - $_ZN7cutlass13device_kernelIN5flash19enable_sm80_to_sm89INS1_16FlashAttnBwdSm80INS1_25CollectiveMainloopBwdSm80ILi2ELi2EN4cute5tupleIJNS5_1CILi128EEES8_NS7_ILi64EEEEEENS_10bfloat16_tEfNS_4arch4Sm80ELb0ELb1ELb1ELb0ELb0ELb0ELb0ELb0ELi2ELi4ELi4ELi4ELb0EEENS1_21CollectiveEpilogueBwdISA_SB_SD_Li256ELb0ELb0ELi2EEENS1_19SingleTileSchedulerILb0ELb0ELb0ELi128EEEEEEEEEvNT_6ParamsE$_ZN4cute3eso3ESOILb1ELb0EJNS_1CILi1EEENS2_ILi512EEEiEEC2ERKS3_RKS4_RKi)
$_ZN7cutlass13device_kernelIN5flash19enable_sm80_to_sm89INS1_16FlashAttnBwdSm80INS1_25CollectiveMainloopBwdSm80ILi2ELi2EN4cute5tupleIJNS5_1CILi128EEES8_NS7_ILi64EEEEEENS_10bfloat16_tEfNS_4arch4Sm80ELb0ELb1ELb1ELb0ELb0ELb0ELb0ELb0ELi2ELi4ELi4ELi4ELb0EEENS1_21CollectiveEpilogueBwdISA_SB_SD_Li256ELb0ELb0ELi2EEENS1_19SingleTileSchedulerILb0ELb0ELb0ELi128EEEEEEEEEvNT_6ParamsE$_ZN4cute3eso3ESOILb1ELb0EJNS_1CILi1EEENS2_ILi512EEEiEEC2ERKS3_RKS4_RKi:
[----:B------:R-:W-:Y:S01]  /*85f0*/  IADD3 R92, R92, -c[0x0][0x20], RZ ;  /* 0x800008005c5c7a10 */ /* 0x000fe20007ffe0ff */
[----:B------:R-:W-:Y:S01]  /*8600*/  IMAD.MOV.U32 R4, RZ, RZ, R2 ;  /* 0x000000ffff047224 */ /* 0x000fe200078e0002 */
[----:B------:R-:W-:-:S03]  /*8610*/  MOV R5, 0x0 ;  /* 0x0000000000057802 */ /* 0x000fc60000000f00 */
[----:B------:R1:W-:Y:S01]  /*8620*/  STL [R92], R3 ;  /* 0x000000035c007387 */ /* 0x0003e20000100800 */
[----:B------:R-:W-:Y:S05]  /*8630*/  RET.REL.NODEC R4 `(_ZN7cutlass13device_kernelIN5flash19enable_sm80_to_sm89INS1_16FlashAttnBwdSm80INS1_25CollectiveMainloopBwdSm80ILi2ELi2EN4cute5tupleIJNS5_1CILi128EEES8_NS7_ILi64EEEEEENS_10bfloat16_tEfNS_4arch4Sm80ELb0ELb1ELb1ELb0ELb0ELb0ELb0ELb0ELi2ELi4ELi4ELi4ELb0EEENS1_21CollectiveEpilogueBwdISA_SB_SD_Li256ELb0ELb0ELi2EEENS1_19SingleTileSchedulerILb0ELb0ELb0ELi128EEEEEEEEEvNT_6ParamsE) ;  /* 0xffff79c004007950 */ /* 0x000fea0003c3ffff */
        .type           $_ZN7cutlass13device_kernelIN5flash19enable_sm80_to_sm89INS1_16FlashAttnBwdSm80INS1_25CollectiveMainloopBwdSm80ILi2ELi2EN4cute5tupleIJNS5_1CILi128EEES8_NS7_ILi64EEEEEENS_10bfloat16_tEfNS_4arch4Sm80ELb0ELb1ELb1ELb0ELb0ELb0ELb0ELb0ELi2ELi4ELi4ELi4ELb0EEENS1_21CollectiveEpilogueBwdISA_SB_SD_Li256ELb0ELb0ELi2EEENS1_19SingleTileSchedulerILb0ELb0ELb0ELi128EEEEEEEEEvNT_6ParamsE$_ZN4cute3eso3ESOILb1ELb0EJNS_1CILi1EEENS2_ILi8EEEiiNS2_ILi64EEEiNS2_ILi144EEENS2_ILi288EEENS2_ILi512EEEEEC2ERKS3_RKS4_RKiSF_RKS5_SF_RKS6_RKS7_RKS8_,@function
        .size           $_ZN7cutlass13device_kernelIN5flash19enable_sm80_to_sm89INS1_16FlashAttnBwdSm80INS1_25CollectiveMainloopBwdSm80ILi2ELi2EN4cute5tupleIJNS5_1CILi128EEES8_NS7_ILi64EEEEEENS_10bfloat16_tEfNS_4arch4Sm80ELb0ELb1ELb1ELb0ELb0ELb0ELb0ELb0ELi2ELi4ELi4ELi4ELb0EEENS1_21CollectiveEpilogueBwdISA_SB_SD_Li256ELb0ELb0ELi2EEENS1_19SingleTileSchedulerILb0ELb0ELb0ELi128EEEEEEEEEvNT_6ParamsE$_ZN4cute3eso3ESOILb1ELb0EJNS_1CILi1EEENS2_ILi8EEEiiNS2_ILi64EEEiNS2_ILi144EEENS2_ILi288EEENS2_ILi512EEEEEC2ERKS3_RKS4_RKiSF_RKS5_SF_RKS6_RKS7_RKS8_,($_ZN7cutlass13device_kernelIN5flash19enable_sm80_to_sm89INS1_16FlashAttnBwdSm80INS1_25CollectiveMainloopBwdSm80ILi2ELi2EN4cute5tupleIJNS5_1CILi128EEES8_NS7_ILi64EEEEEENS_10bfloat16_tEfNS_4arch4Sm80ELb0ELb1ELb1ELb0ELb0ELb0ELb0ELb0ELi2ELi4ELi4ELi4ELb0EEENS1_21CollectiveEpilogueBwdISA_SB_SD_Li256ELb0ELb0ELi2EEENS1_19SingleTileSchedulerILb0ELb0ELb0ELi128EEEEEEEEEvNT_6ParamsE$_ZN4cute3eso3ESOILb1ELb0EJNS_1CILi1EEENS_5tupleIJNS2_ILi8EEEiiEEENS2_ILi64EEENS4_IJiNS2_ILi144EEENS2_ILi288EEEEEENS2_ILi512EEEEEC2ERKS3_RKS6_RKS7_RKSA_RKSB_ - $_ZN7cutlass13device_kernelIN5flash19enable_sm80_to_sm89INS1_16FlashAttnBwdSm80INS1_25CollectiveMainloopBwdSm80ILi2ELi2EN4cute5tupleIJNS5_1CILi128EEES8_NS7_ILi64EEEEEENS_10bfloat16_tEfNS_4arch4Sm80ELb0ELb1ELb1ELb0ELb0ELb0ELb0ELb0ELi2ELi4ELi4ELi4ELb0EEENS1_21CollectiveEpilogueBwdISA_SB_SD_Li256ELb0ELb0ELi2EEENS1_19SingleTileSchedulerILb0ELb0ELb0ELi128EEEEEEEEEvNT_6ParamsE$_ZN4cute3eso3ESOILb1ELb0EJNS_1CILi1EEENS2_ILi8EEEiiNS2_ILi64EEEiNS2_ILi144EEENS2_ILi288EEENS2_ILi512EEEEEC2ERKS3_RKS4_RKiSF_RKS5_SF_RKS6_RKS7_RKS8_)
$_ZN7cutlass13device_kernelIN5flash19enable_sm80_to_sm89INS1_16FlashAttnBwdSm80INS1_25CollectiveMainloopBwdSm80ILi2ELi2EN4cute5tupleIJNS5_1CILi128EEES8_NS7_ILi64EEEEEENS_10bfloat16_tEfNS_4arch4Sm80ELb0ELb1ELb1ELb0ELb0ELb0ELb0ELb0ELi2ELi4ELi4ELi4ELb0EEENS1_21CollectiveEpilogueBwdISA_SB_SD_Li256ELb0ELb0ELi2EEENS1_19SingleTileSchedulerILb0ELb0ELb0ELi128EEEEEEEEEvNT_6ParamsE$_ZN4cute3eso3ESOILb1ELb0EJNS_1CILi1EEENS2_ILi8EEEiiNS2_ILi64EEEiNS2_ILi144EEENS2_ILi288EEENS2_ILi512EEEEEC2ERKS3_RKS4_RKiSF_RKS5_SF_RKS6_RKS7_RKS8_:
        /* <DEDUP_REMOVED lines=10> */
        .type           $_ZN7cutlass13device_kernelIN5flash19enable_sm80_to_sm89INS1_16FlashAttnBwdSm80INS1_25CollectiveMainloopBwdSm80ILi2ELi2EN4cute5tupleIJNS5_1CILi128EEES8_NS7_ILi64EEEEEENS_10bfloat16_tEfNS_4arch4Sm80ELb0ELb1ELb1ELb0ELb0ELb0ELb0ELb0ELi2ELi4ELi4ELi4ELb0EEENS1_21CollectiveEpilogueBwdISA_SB_SD_Li256ELb0ELb0ELi2EEENS1_19SingleTileSchedulerILb0ELb0ELb0ELi128EEEEEEEEEvNT_6ParamsE$_ZN4cute3eso3ESOILb1ELb0EJNS_1CILi1EEENS_5tupleIJNS2_ILi8EEEiiEEENS2_ILi64EEENS4_IJiNS2_ILi144EEENS2_ILi288EEEEEENS2_ILi512EEEEEC2ERKS3_RKS6_RKS7_RKSA_RKSB_,@function
        .size           $_ZN7cutlass13device_kernelIN5flash19enable_sm80_to_sm89INS1_16FlashAttnBwdSm80INS1_25CollectiveMainloopBwdSm80ILi2ELi2EN4cute5tupleIJNS5_1CILi128EEES8_NS7_ILi64EEEEEENS_10bfloat16_tEfNS_4arch4Sm80ELb0ELb1ELb1ELb0ELb0ELb0ELb0ELb0ELi2ELi4ELi4ELi4ELb0EEENS1_21CollectiveEpilogueBwdISA_SB_SD_Li256ELb0ELb0ELi2EEENS1_19SingleTileSchedulerILb0ELb0ELb0ELi128EEEEEEEEEvNT_6ParamsE$_ZN4cute3eso3ESOILb1ELb0EJNS_1CILi1EEENS_5tupleIJNS2_ILi8EEEiiEEENS2_ILi64EEENS4_IJiNS2_ILi144EEENS2_ILi288EEEEEENS2_ILi512EEEEEC2ERKS3_RKS6_RKS7_RKSA_RKSB_,($_ZN7cutlass13device_kernelIN5flash19enable_sm80_to_sm89INS1_16FlashAttnBwdSm80INS1_25CollectiveMainloopBwdSm80ILi2ELi2EN4cute5tupleIJNS5_1CILi128EEES8_NS7_ILi64EEEEEENS_10bfloat16_tEfNS_4arch4Sm80ELb0ELb1ELb1ELb0ELb0ELb0ELb0ELb0ELi2ELi4ELi4ELi4ELb0EEENS1_21CollectiveEpilogueBwdISA_SB_SD_Li256ELb0ELb0ELi2EEENS1_19SingleTileSchedulerILb0ELb0ELb0ELi128EEEEEEEEEvNT_6ParamsE$_ZN4cute3eso3ESOILb1ELb0EJNS_1CILi1EEENS_5tupleIJiiiEEENS2_ILi64EEENS4_IJNS2_ILi72EEENS2_ILi144EEENS2_ILi288EEEEEENS2_ILi512EEEEEC2ERKS3_RKS5_RKS6_RKSA_RKSB_ - $_ZN7cutlass13device_kernelIN5flash19enable_sm80_to_sm89INS1_16FlashAttnBwdSm80INS1_25CollectiveMainloopBwdSm80ILi2ELi2EN4cute5tupleIJNS5_1CILi128EEES8_NS7_ILi64EEEEEENS_10bfloat16_tEfNS_4arch4Sm80ELb0ELb1ELb1ELb0ELb0ELb0ELb0ELb0ELi2ELi4ELi4ELi4ELb0EEENS1_21CollectiveEpilogueBwdISA_SB_SD_Li256ELb0ELb0ELi2EEENS1_19SingleTileSchedulerILb0ELb0ELb0ELi128EEEEEEEEEvNT_6ParamsE$_ZN4cute3eso3ESOILb1ELb0EJNS_1CILi1EEENS_5tupleIJNS2_ILi8EEEiiEEENS2_ILi64EEENS4_IJiNS2_ILi144EEENS2_ILi288EEEEEENS2_ILi512EEEEEC2ERKS3_RKS6_RKS7_RKSA_RKSB_)
$_ZN7cutlass13device_kernelIN5flash19enable_sm80_to_sm89INS1_16FlashAttnBwdSm80INS1_25CollectiveMainloopBwdSm80ILi2ELi2EN4cute5tupleIJNS5_1CILi128EEES8_NS7_ILi64EEEEEENS_10bfloat16_tEfNS_4arch4Sm80ELb0ELb1ELb1ELb0ELb0ELb0ELb0ELb0ELi2ELi4ELi4ELi4ELb0EEENS1_21CollectiveEpilogueBwdISA_SB_SD_Li256ELb0ELb0ELi2EEENS1_19SingleTileSchedulerILb0ELb0ELb0ELi128EEEEEEEEEvNT_6ParamsE$_ZN4cute3eso3ESOILb1ELb0EJNS_1CILi1EEENS_5tupleIJNS2_ILi8EEEiiEEENS2_ILi64EEENS4_IJiNS2_ILi144EEENS2_ILi288EEEEEENS2_ILi512EEEEEC2ERKS3_RKS6_RKS7_RKSA_RKSB_:
        /* <DEDUP_REMOVED lines=8> */
        .type           $_ZN7cutlass13device_kernelIN5flash19enable_sm80_to_sm89INS1_16FlashAttnBwdSm80INS1_25CollectiveMainloopBwdSm80ILi2ELi2EN4cute5tupleIJNS5_1CILi128EEES8_NS7_ILi64EEEEEENS_10bfloat16_tEfNS_4arch4Sm80ELb0ELb1ELb1ELb0ELb0ELb0ELb0ELb0ELi2ELi4ELi4ELi4ELb0EEENS1_21CollectiveEpilogueBwdISA_SB_SD_Li256ELb0ELb0ELi2EEENS1_19SingleTileSchedulerILb0ELb0ELb0ELi128EEEEEEEEEvNT_6ParamsE$_ZN4cute3eso3ESOILb1ELb0EJNS_1CILi1EEENS_5tupleIJiiiEEENS2_ILi64EEENS4_IJNS2_ILi72EEENS2_ILi144EEENS2_ILi288EEEEEENS2_ILi512EEEEEC2ERKS3_RKS5_RKS6_RKSA_RKSB_,@function
        .size           $_ZN7cutlass13device_kernelIN5flash19enable_sm80_to_sm89INS1_16FlashAttnBwdSm80INS1_25CollectiveMainloopBwdSm80ILi2ELi2EN4cute5tupleIJNS5_1CILi128EEES8_NS7_ILi64EEEEEENS_10bfloat16_tEfNS_4arch4Sm80ELb0ELb1ELb1ELb0ELb0ELb0ELb0ELb0ELi2ELi4ELi4ELi4ELb0EEENS1_21CollectiveEpilogueBwdISA_SB_SD_Li256ELb0ELb0ELi2EEENS1_19SingleTileSchedulerILb0ELb0ELb0ELi128EEEEEEEEEvNT_6ParamsE$_ZN4cute3eso3ESOILb1ELb0EJNS_1CILi1EEENS_5tupleIJiiiEEENS2_ILi64EEENS4_IJNS2_ILi72EEENS2_ILi144EEENS2_ILi288EEEEEENS2_ILi512EEEEEC2ERKS3_RKS5_RKS6_RKSA_RKSB_,($_ZN7cutlass13device_kernelIN5flash19enable_sm80_to_sm89INS1_16FlashAttnBwdSm80INS1_25CollectiveMainloopBwdSm80ILi2ELi2EN4cute5tupleIJNS5_1CILi128EEES8_NS7_ILi64EEEEEENS_10bfloat16_tEfNS_4arch4Sm80ELb0ELb1ELb1ELb0ELb0ELb0ELb0ELb0ELi2ELi4ELi4ELi4ELb0EEENS1_21CollectiveEpilogueBwdISA_SB_SD_Li256ELb0ELb0ELi2EEENS1_19SingleTileSchedulerILb0ELb0ELb0ELi128EEEEEEEEEvNT_6ParamsE$_ZN4cute3eso3ESOILb1ELb0EJNS_1CILi1EEEiEEC2ERKS3_RKi - $_ZN7cutlass13device_kernelIN5flash19enable_sm80_to_sm89INS1_16FlashAttnBwdSm80INS1_25CollectiveMainloopBwdSm80ILi2ELi2EN4cute5tupleIJNS5_1CILi128EEES8_NS7_ILi64EEEEEENS_10bfloat16_tEfNS_4arch4Sm80ELb0ELb1ELb1ELb0ELb0ELb0ELb0ELb0ELi2ELi4ELi4ELi4ELb0EEENS1_21CollectiveEpilogueBwdISA_SB_SD_Li256ELb0ELb0ELi2EEENS1_19SingleTileSchedulerILb0ELb0ELb0ELi128EEEEEEEEEvNT_6ParamsE$_ZN4cute3eso3ESOILb1ELb0EJNS_1CILi1EEENS_5tupleIJiiiEEENS2_ILi64EEENS4_IJNS2_ILi72EEENS2_ILi144EEENS2_ILi288EEEEEENS2_ILi512EEEEEC2ERKS3_RKS5_RKS6_RKSA_RKSB_)
$_ZN7cutlass13device_kernelIN5flash19enable_sm80_to_sm89INS1_16FlashAttnBwdSm80INS1_25CollectiveMainloopBwdSm80ILi2ELi2EN4cute5tupleIJNS5_1CILi128EEES8_NS7_ILi64EEEEEENS_10bfloat16_tEfNS_4arch4Sm80ELb0ELb1ELb1ELb0ELb0ELb0ELb0ELb0ELi2ELi4ELi4ELi4ELb0EEENS1_21CollectiveEpilogueBwdISA_SB_SD_Li256ELb0ELb0ELi2EEENS1_19SingleTileSchedulerILb0ELb0ELb0ELi128EEEEEEEEEvNT_6ParamsE$_ZN4cute3eso3ESOILb1ELb0EJNS_1CILi1EEENS_5tupleIJiiiEEENS2_ILi64EEENS4_IJNS2_ILi72EEENS2_ILi144EEENS2_ILi288EEEEEENS2_ILi512EEEEEC2ERKS3_RKS5_RKS6_RKSA_RKSB_:
[----:B------:R-:W-:Y:S02]  /*8760*/  IADD3 R4, R4, -c[0x0][0x20], RZ ;  /* 0x8000080004047a10 */ /* 0x000fe40007ffe0ff */
[----:B------:R-:W-:-:S03]  /*8770*/  MOV R7, 0x0 ;  /* 0x0000000000077802 */ /* 0x000fc60000000f00 */
[----:B------:R1:W-:Y:S04]  /*8780*/  STL [R4], R2 ;  /* 0x0000000204007387 */ /* 0x0003e80000100800 */
[----:B------:R1:W-:Y:S04]  /*8790*/  STL [R4+0x4], R3 ;  /* 0x0000040304007387 */ /* 0x0003e80000100800 */
[----:B------:R1:W-:Y:S01]  /*87a0*/  STL [R4+0x8], R5 ;  /* 0x0000080504007387 */ /* 0x0003e20000100800 */
[----:B------:R-:W-:Y:S05]  /*87b0*/  RET.REL.NODEC R6 `(_ZN7cutlass13device_kernelIN5flash19enable_sm80_to_sm89INS1_16FlashAttnBwdSm80INS1_25CollectiveMainloopBwdSm80ILi2ELi2EN4cute5tupleIJNS5_1CILi128EEES8_NS7_ILi64EEEEEENS_10bfloat16_tEfNS_4arch4Sm80ELb0ELb1ELb1ELb0ELb0ELb0ELb0ELb0ELi2ELi4ELi4ELi4ELb0EEENS1_21CollectiveEpilogueBwdISA_SB_SD_Li256ELb0ELb0ELi2EEENS1_19SingleTileSchedulerILb0ELb0ELb0ELi128EEEEEEEEEvNT_6ParamsE) ;  /* 0xffff784006007950 */ /* 0x000fea0003c3ffff */
        .type           $_ZN7cutlass13device_kernelIN5flash19enable_sm80_to_sm89INS1_16FlashAttnBwdSm80INS1_25CollectiveMainloopBwdSm80ILi2ELi2EN4cute5tupleIJNS5_1CILi128EEES8_NS7_ILi64EEEEEENS_10bfloat16_tEfNS_4arch4Sm80ELb0ELb1ELb1ELb0ELb0ELb0ELb0ELb0ELi2ELi4ELi4ELi4ELb0EEENS1_21CollectiveEpilogueBwdISA_SB_SD_Li256ELb0ELb0ELi2EEENS1_19SingleTileSchedulerILb0ELb0ELb0ELi128EEEEEEEEEvNT_6ParamsE$_ZN4cute3eso3ESOILb1ELb0EJNS_1CILi1EEEiEEC2ERKS3_RKi,@function
        .size           $_ZN7cutlass13device_kernelIN5flash19enable_sm80_to_sm89INS1_16FlashAttnBwdSm80INS1_25CollectiveMainloopBwdSm80ILi2ELi2EN4cute5tupleIJNS5_1CILi128EEES8_NS7_ILi64EEEEEENS_10bfloat16_tEfNS_4arch4Sm80ELb0ELb1ELb1ELb0ELb0ELb0ELb0ELb0ELi2ELi4ELi4ELi4ELb0EEENS1_21CollectiveEpilogueBwdISA_SB_SD_Li256ELb0ELb0ELi2EEENS1_19SingleTileSchedulerILb0ELb0ELb0ELi128EEEEEEEEEvNT_6ParamsE$_ZN4cute3eso3ESOILb1ELb0EJNS_1CILi1EEEiEEC2ERKS3_RKi,($_ZN7cutlass13device_kernelIN5flash19enable_sm80_to_sm89INS1_16FlashAttnBwdSm80INS1_25CollectiveMainloopBwdSm80ILi2ELi2EN4cute5tupleIJNS5_1CILi128EEES8_NS7_ILi64EEEEEENS_10bfloat16_tEfNS_4arch4Sm80ELb0ELb1ELb1ELb0ELb0ELb0ELb0ELb0ELi2ELi4ELi4ELi4ELb0EEENS1_21CollectiveEpilogueBwdISA_SB_SD_Li256ELb0ELb0ELi2EEENS1_19SingleTileSchedulerILb0ELb0ELb0ELi128EEEEEEEEEvNT_6ParamsE$_ZN4cute3eso3ESOILb1ELb0EJNS_1CILi1EEEiiiNS2_ILi144EEENS2_ILi512EEEEEC2ERKS3_RKiSA_SA_RKS4_RKS5_ - $_ZN7cutlass13device_kernelIN5flash19enable_sm80_to_sm89INS1_16FlashAttnBwdSm80INS1_25CollectiveMainloopBwdSm80ILi2ELi2EN4cute5tupleIJNS5_1CILi128EEES8_NS7_ILi64EEEEEENS_10bfloat16_tEfNS_4arch4Sm80ELb0ELb1ELb1ELb0ELb0ELb0ELb0ELb0ELi2ELi4ELi4ELi4ELb0EEENS1_21CollectiveEpilogueBwdISA_SB_SD_Li256ELb0ELb0ELi2EEENS1_19SingleTileSchedulerILb0ELb0ELb0ELi128EEEEEEEEEvNT_6ParamsE$_ZN4cute3eso3ESOILb1ELb0EJNS_1CILi1EEEiEEC2ERKS3_RKi)
$_ZN7cutlass13device_kernelIN5flash19enable_sm80_to_sm89INS1_16FlashAttnBwdSm80INS1_25CollectiveMainloopBwdSm80ILi2ELi2EN4cute5tupleIJNS5_1CILi128EEES8_NS7_ILi64EEEEEENS_10bfloat16_tEfNS_4arch4Sm80ELb0ELb1ELb1ELb0ELb0ELb0ELb0ELb0ELi2ELi4ELi4ELi4ELb0EEENS1_21CollectiveEpilogueBwdISA_SB_SD_Li256ELb0ELb0ELi2EEENS1_19SingleTileSchedulerILb0ELb0ELb0ELi128EEEEEEEEEvNT_6ParamsE$_ZN4cute3eso3ESOILb1ELb0EJNS_1CILi1EEEiEEC2ERKS3_RKi:
[----:B------:R-:W-:Y:S02]  /*87c0*/  IADD3 R53, R53, -c[0x0][0x20], RZ ;  /* 0x8000080035357a10 */ /* 0x000fe40007ffe0ff */
[----:B------:R-:W-:-:S03]  /*87d0*/  MOV R5, 0x0 ;  /* 0x0000000000057802 */ /* 0x000fc60000000f00 */
[----:B------:R1:W-:Y:S01]  /*87e0*/  STL [R53], R2 ;  /* 0x0000000235007387 */ /* 0x0003e20000100800 */
[----:B------:R-:W-:Y:S05]  /*87f0*/  RET.REL.NODEC R4 `(_ZN7cutlass13device_kernelIN5flash19enable_sm80_to_sm89INS1_16FlashAttnBwdSm80INS1_25CollectiveMainloopBwdSm80ILi2ELi2EN4cute5tupleIJNS5_1CILi128EEES8_NS7_ILi64EEEEEENS_10bfloat16_tEfNS_4arch4Sm80ELb0ELb1ELb1ELb0ELb0ELb0ELb0ELb0ELi2ELi4ELi4ELi4ELb0EEENS1_21CollectiveEpilogueBwdISA_SB_SD_Li256ELb0ELb0ELi2EEENS1_19SingleTileSchedulerILb0ELb0ELb0ELi128EEEEEEEEEvNT_6ParamsE) ;  /* 0xffff780004007950 */ /* 0x000fea0003c3ffff */
        .type           $_ZN7cutlass13device_kernelIN5flash19enable_sm80_to_sm89INS1_16FlashAttnBwdSm80INS1_25CollectiveMainloopBwdSm80ILi2ELi2EN4cute5tupleIJNS5_1CILi128EEES8_NS7_ILi64EEEEEENS_10bfloat16_tEfNS_4arch4Sm80ELb0ELb1ELb1ELb0ELb0ELb0ELb0ELb0ELi2ELi4ELi4ELi4ELb0EEENS1_21CollectiveEpilogueBwdISA_SB_SD_Li256ELb0ELb0ELi2EEENS1_19SingleTileSchedulerILb0ELb0ELb0ELi128EEEEEEEEEvNT_6ParamsE$_ZN4cute3eso3ESOILb1ELb0EJNS_1CILi1EEEiiiNS2_ILi144EEENS2_ILi512EEEEEC2ERKS3_RKiSA_SA_RKS4_RKS5_,@function
        .size           $_ZN7cutlass13device_kernelIN5flash19enable_sm80_to_sm89INS1_16FlashAttnBwdSm80INS1_25CollectiveMainloopBwdSm80ILi2ELi2EN4cute5tupleIJNS5_1CILi128EEES8_NS7_ILi64EEEEEENS_10bfloat16_tEfNS_4arch4Sm80ELb0ELb1ELb1ELb0ELb0ELb0ELb0ELb0ELi2ELi4ELi4ELi4ELb0EEENS1_21CollectiveEpilogueBwdISA_SB_SD_Li256ELb0ELb0ELi2EEENS1_19SingleTileSchedulerILb0ELb0ELb0ELi128EEEEEEEEEvNT_6ParamsE$_ZN4cute3eso3ESOILb1ELb0EJNS_1CILi1EEEiiiNS2_ILi144EEENS2_ILi512EEEEEC2ERKS3_RKiSA_SA_RKS4_RKS5_,($_ZN7cutlass13device_kernelIN5flash19enable_sm80_to_sm89INS1_16FlashAttnBwdSm80INS1_25CollectiveMainloopBwdSm80ILi2ELi2EN4cute5tupleIJNS5_1CILi128EEES8_NS7_ILi64EEEEEENS_10bfloat16_tEfNS_4arch4Sm80ELb0ELb1ELb1ELb0ELb0ELb0ELb0ELb0ELi2ELi4ELi4ELi4ELb0EEENS1_21CollectiveEpilogueBwdISA_SB_SD_Li256ELb0ELb0ELi2EEENS1_19SingleTileSchedulerILb0ELb0ELb0ELi128EEEEEEEEEvNT_6ParamsE$_ZN4cute3eso3ESOILb1ELb0EJNS_1CILi1EEEiiiNS2_ILi64EEENS2_ILi72EEENS2_ILi144EEENS2_ILi288EEENS2_ILi512EEEEEC2ERKS3_RKiSD_SD_RKS4_RKS5_RKS6_RKS7_RKS8_ - $_ZN7cutlass13device_kernelIN5flash19enable_sm80_to_sm89INS1_16FlashAttnBwdSm80INS1_25CollectiveMainloopBwdSm80ILi2ELi2EN4cute5tupleIJNS5_1CILi128EEES8_NS7_ILi64EEEEEENS_10bfloat16_tEfNS_4arch4Sm80ELb0ELb1ELb1ELb0ELb0ELb0ELb0ELb0ELi2ELi4ELi4ELi4ELb0EEENS1_21CollectiveEpilogueBwdISA_SB_SD_Li256ELb0ELb0ELi2EEENS1_19SingleTileSchedulerILb0ELb0ELb0ELi128EEEEEEEEEvNT_6ParamsE$_ZN4cute3eso3ESOILb1ELb0EJNS_1CILi1EEEiiiNS2_ILi144EEENS2_ILi512EEEEEC2ERKS3_RKiSA_SA_RKS4_RKS5_)
$_ZN7cutlass13device_kernelIN5flash19enable_sm80_to_sm89INS1_16FlashAttnBwdSm80INS1_25CollectiveMainloopBwdSm80ILi2ELi2EN4cute5tupleIJNS5_1CILi128EEES8_NS7_ILi64EEEEEENS_10bfloat16_tEfNS_4arch4Sm80ELb0ELb1ELb1ELb0ELb0ELb0ELb0ELb0ELi2ELi4ELi4ELi4ELb0EEENS1_21CollectiveEpilogueBwdISA_SB_SD_Li256ELb0ELb0ELi2EEENS1_19SingleTileSchedulerILb0ELb0ELb0ELi128EEEEEEEEEvNT_6ParamsE$_ZN4cute3eso3ESOILb1ELb0EJNS_1CILi1EEEiiiNS2_ILi144EEENS2_ILi512EEEEEC2ERKS3_RKiSA_SA_RKS4_RKS5_:
        /* <DEDUP_REMOVED lines=10> */
[----:B------:R-:W-:Y:S05]  /*88a0*/  RET.REL.NODEC R74 `(_ZN7cutlass13device_kernelIN5flash19enable_sm80_to_sm89INS1_16FlashAttnBwdSm80INS1_25CollectiveMainloopBwdSm80ILi2ELi2EN4cute5tupleIJNS5_1CILi128EEES8_NS7_ILi64EEEEEENS_10bfloat16_tEfNS_4arch4Sm80ELb0ELb1ELb1ELb0ELb0ELb0ELb0ELb0ELi2ELi4ELi4ELi4ELb0EEENS1_21CollectiveEpilogueBwdISA_SB_SD_Li256ELb0ELb0ELi2EEENS1_19SingleTileSchedulerILb0ELb0ELb0ELi128EEEEEEEEEvNT_6ParamsE) ;  /* 0xffff77504a007950 */ /* 0x000fea0003c3ffff */
        .type           $_ZN7cutlass13device_kernelIN5flash19enable_sm80_to_sm89INS1_16FlashAttnBwdSm80INS1_25CollectiveMainloopBwdSm80ILi2ELi2EN4cute5tupleIJNS5_1CILi128EEES8_NS7_ILi64EEEEEENS_10bfloat16_tEfNS_4arch4Sm80ELb0ELb1ELb1ELb0ELb0ELb0ELb0ELb0ELi2ELi4ELi4ELi4ELb0EEENS1_21CollectiveEpilogueBwdISA_SB_SD_Li256ELb0ELb0ELi2EEENS1_19SingleTileSchedulerILb0ELb0ELb0ELi128EEEEEEEEEvNT_6ParamsE$_ZN4cute3eso3ESOILb1ELb0EJNS_1CILi1EEEiiiNS2_ILi64EEENS2_ILi72EEENS2_ILi144EEENS2_ILi288EEENS2_ILi512EEEEEC2ERKS3_RKiSD_SD_RKS4_RKS5_RKS6_RKS7_RKS8_,@function
        .size           $_ZN7cutlass13device_kernelIN5flash19enable_sm80_to_sm89INS1_16FlashAttnBwdSm80INS1_25CollectiveMainloopBwdSm80ILi2ELi2EN4cute5tupleIJNS5_1CILi128EEES8_NS7_ILi64EEEEEENS_10bfloat16_tEfNS_4arch4Sm80ELb0ELb1ELb1ELb0ELb0ELb0ELb0ELb0ELi2ELi4ELi4ELi4ELb0EEENS1_21CollectiveEpilogueBwdISA_SB_SD_Li256ELb0ELb0ELi2EEENS1_19SingleTileSchedulerILb0ELb0ELb0ELi128EEEEEEEEEvNT_6ParamsE$_ZN4cute3eso3ESOILb1ELb0EJNS_1CILi1EEEiiiNS2_ILi64EEENS2_ILi72EEENS2_ILi144EEENS2_ILi288EEENS2_ILi512EEEEEC2ERKS3_RKiSD_SD_RKS4_RKS5_RKS6_RKS7_RKS8_,($_ZN7cutlass13device_kernelIN5flash19enable_sm80_to_sm89INS1_16FlashAttnBwdSm80INS1_25CollectiveMainloopBwdSm80ILi2ELi2EN4cute5tupleIJNS5_1CILi128EEES8_NS7_ILi64EEEEEENS_10bfloat16_tEfNS_4arch4Sm80ELb0ELb1ELb1ELb0ELb0ELb0ELb0ELb0ELi2ELi4ELi4ELi4ELb0EEENS1_21CollectiveEpilogueBwdISA_SB_SD_Li256ELb0ELb0ELi2EEENS1_19SingleTileSchedulerILb0ELb0ELb0ELi128EEEEEEEEEvNT_6ParamsE$_ZN4cute3eso3ESOILb1ELb0EJNS_1CILi1EEEiiiNS2_ILi72EEENS2_ILi512EEEEEC2ERKS3_RKiSA_SA_RKS4_RKS5_ - $_ZN7cutlass13device_kernelIN5flash19enable_sm80_to_sm89INS1_16FlashAttnBwdSm80INS1_25CollectiveMainloopBwdSm80ILi2ELi2EN4cute5tupleIJNS5_1CILi128EEES8_NS7_ILi64EEEEEENS_10bfloat16_tEfNS_4arch4Sm80ELb0ELb1ELb1ELb0ELb0ELb0ELb0ELb0ELi2ELi4ELi4ELi4ELb0EEENS1_21CollectiveEpilogueBwdISA_SB_SD_Li256ELb0ELb0ELi2EEENS1_19SingleTileSchedulerILb0ELb0ELb0ELi128EEEEEEEEEvNT_6ParamsE$_ZN4cute3eso3ESOILb1ELb0EJNS_1CILi1EEEiiiNS2_ILi64EEENS2_ILi72EEENS2_ILi144EEENS2_ILi288EEENS2_ILi512EEEEEC2ERKS3_RKiSD_SD_RKS4_RKS5_RKS6_RKS7_RKS8_)
$_ZN7cutlass13device_kernelIN5flash19enable_sm80_to_sm89INS1_16FlashAttnBwdSm80INS1_25CollectiveMainloopBwdSm80ILi2ELi2EN4cute5tupleIJNS5_1CILi128EEES8_NS7_ILi64EEEEEENS_10bfloat16_tEfNS_4arch4Sm80ELb0ELb1ELb1ELb0ELb0ELb0ELb0ELb0ELi2ELi4ELi4ELi4ELb0EEENS1_21CollectiveEpilogueBwdISA_SB_SD_Li256ELb0ELb0ELi2EEENS1_19SingleTileSchedulerILb0ELb0ELb0ELi128EEEEEEEEEvNT_6ParamsE$_ZN4cute3eso3ESOILb1ELb0EJNS_1CILi1EEEiiiNS2_ILi64EEENS2_ILi72EEENS2_ILi144EEENS2_ILi288EEENS2_ILi512EEEEEC2ERKS3_RKiSD_SD_RKS4_RKS5_RKS6_RKS7_RKS8_:
        /* <DEDUP_REMOVED lines=10> */
        .type           $_ZN7cutlass13device_kernelIN5flash19enable_sm80_to_sm89INS1_16FlashAttnBwdSm80INS1_25CollectiveMainloopBwdSm80ILi2ELi2EN4cute5tupleIJNS5_1CILi128EEES8_NS7_ILi64EEEEEENS_10bfloat16_tEfNS_4arch4Sm80ELb0ELb1ELb1ELb0ELb0ELb0ELb0ELb0ELi2ELi4ELi4ELi4ELb0EEENS1_21CollectiveEpilogueBwdISA_SB_SD_Li256ELb0ELb0ELi2EEENS1_19SingleTileSchedulerILb0ELb0ELb0ELi128EEEEEEEEEvNT_6ParamsE$_ZN4cute3eso3ESOILb1ELb0EJNS_1CILi1EEEiiiNS2_ILi72EEENS2_ILi512EEEEEC2ERKS3_RKiSA_SA_RKS4_RKS5_,@function
        .size           $_ZN7cutlass13device_kernelIN5flash19enable_sm80_to_sm89INS1_16FlashAttnBwdSm80INS1_25CollectiveMainloopBwdSm80ILi2ELi2EN4cute5tupleIJNS5_1CILi128EEES8_NS7_ILi64EEEEEENS_10bfloat16_tEfNS_4arch4Sm80ELb0ELb1ELb1ELb0ELb0ELb0ELb0ELb0ELi2ELi4ELi4ELi4ELb0EEENS1_21CollectiveEpilogueBwdISA_SB_SD_Li256ELb0ELb0ELi2EEENS1_19SingleTileSchedulerILb0ELb0ELb0ELi128EEEEEEEEEvNT_6ParamsE$_ZN4cute3eso3ESOILb1ELb0EJNS_1CILi1EEEiiiNS2_ILi72EEENS2_ILi512EEEEEC2ERKS3_RKiSA_SA_RKS4_RKS5_,($_ZN7cutlass13device_kernelIN5flash19enable_sm80_to_sm89INS1_16FlashAttnBwdSm80INS1_25CollectiveMainloopBwdSm80ILi2ELi2EN4cute5tupleIJNS5_1CILi128EEES8_NS7_ILi64EEEEEENS_10bfloat16_tEfNS_4arch4Sm80ELb0ELb1ELb1ELb0ELb0ELb0ELb0ELb0ELi2ELi4ELi4ELi4ELb0EEENS1_21CollectiveEpilogueBwdISA_SB_SD_Li256ELb0ELb0ELi2EEENS1_19SingleTileSchedulerILb0ELb0ELb0ELi128EEEEEEEEEvNT_6ParamsE$_ZN4cute3eso3ESOILb1ELb0EJNS_1CILi2EEEiEEC2ERKS3_RKi - $_ZN7cutlass13device_kernelIN5flash19enable_sm80_to_sm89INS1_16FlashAttnBwdSm80INS1_25CollectiveMainloopBwdSm80ILi2ELi2EN4cute5tupleIJNS5_1CILi128EEES8_NS7_ILi64EEEEEENS_10bfloat16_tEfNS_4arch4Sm80ELb0ELb1ELb1ELb0ELb0ELb0ELb0ELb0ELi2ELi4ELi4ELi4ELb0EEENS1_21CollectiveEpilogueBwdISA_SB_SD_Li256ELb0ELb0ELi2EEENS1_19SingleTileSchedulerILb0ELb0ELb0ELi128EEEEEEEEEvNT_6ParamsE$_ZN4cute3eso3ESOILb1ELb0EJNS_1CILi1EEEiiiNS2_ILi72EEENS2_ILi512EEEEEC2ERKS3_RKiSA_SA_RKS4_RKS5_)
$_ZN7cutlass13device_kernelIN5flash19enable_sm80_to_sm89INS1_16FlashAttnBwdSm80INS1_25CollectiveMainloopBwdSm80ILi2ELi2EN4cute5tupleIJNS5_1CILi128EEES8_NS7_ILi64EEEEEENS_10bfloat16_tEfNS_4arch4Sm80ELb0ELb1ELb1ELb0ELb0ELb0ELb0ELb0ELi2ELi4ELi4ELi4ELb0EEENS1_21CollectiveEpilogueBwdISA_SB_SD_Li256ELb0ELb0ELi2EEENS1_19SingleTileSchedulerILb0ELb0ELb0ELi128EEEEEEEEEvNT_6ParamsE$_ZN4cute3eso3ESOILb1ELb0EJNS_1CILi1EEEiiiNS2_ILi72EEENS2_ILi512EEEEEC2ERKS3_RKiSA_SA_RKS4_RKS5_:
        /* <DEDUP_REMOVED lines=11> */
        .type           $_ZN7cutlass13device_kernelIN5flash19enable_sm80_to_sm89INS1_16FlashAttnBwdSm80INS1_25CollectiveMainloopBwdSm80ILi2ELi2EN4cute5tupleIJNS5_1CILi128EEES8_NS7_ILi64EEEEEENS_10bfloat16_tEfNS_4arch4Sm80ELb0ELb1ELb1ELb0ELb0ELb0ELb0ELb0ELi2ELi4ELi4ELi4ELb0EEENS1_21CollectiveEpilogueBwdISA_SB_SD_Li256ELb0ELb0ELi2EEENS1_19SingleTileSchedulerILb0ELb0ELb0ELi128EEEEEEEEEvNT_6ParamsE$_ZN4cute3eso3ESOILb1ELb0EJNS_1CILi2EEEiEEC2ERKS3_RKi,@function
        .size           $_ZN7cutlass13device_kernelIN5flash19enable_sm80_to_sm89INS1_16FlashAttnBwdSm80INS1_25CollectiveMainloopBwdSm80ILi2ELi2EN4cute5tupleIJNS5_1CILi128EEES8_NS7_ILi64EEEEEENS_10bfloat16_tEfNS_4arch4Sm80ELb0ELb1ELb1ELb0ELb0ELb0ELb0ELb0ELi2ELi4ELi4ELi4ELb0EEENS1_21CollectiveEpilogueBwdISA_SB_SD_Li256ELb0ELb0ELi2EEENS1_19SingleTileSchedulerILb0ELb0ELb0ELi128EEEEEEEEEvNT_6ParamsE$_ZN4cute3eso3ESOILb1ELb0EJNS_1CILi2EEEiEEC2ERKS3_RKi,($_ZN7cutlass13device_kernelIN5flash19enable_sm80_to_sm89INS1_16FlashAttnBwdSm80INS1_25CollectiveMainloopBwdSm80ILi2ELi2EN4cute5tupleIJNS5_1CILi128EEES8_NS7_ILi64EEEEEENS_10bfloat16_tEfNS_4arch4Sm80ELb0ELb1ELb1ELb0ELb0ELb0ELb0ELb0ELi2ELi4ELi4ELi4ELb0EEENS1_21CollectiveEpilogueBwdISA_SB_SD_Li256ELb0ELb0ELi2EEENS1_19SingleTileSchedulerILb0ELb0ELb0ELi128EEEEEEEEEvNT_6ParamsE$_ZN4cute3eso3ESOILb1ELb0EJNS_1CILi4096EEENS_5tupleIJNS4_IJiiEEENS2_ILi8192EEEEEEEEC2ERKS3_RKS7_ - $_ZN7cutlass13device_kernelIN5flash19enable_sm80_to_sm89INS1_16FlashAttnBwdSm80INS1_25CollectiveMainloopBwdSm80ILi2ELi2EN4cute5tupleIJNS5_1CILi128EEES8_NS7_ILi64EEEEEENS_10bfloat16_tEfNS_4arch4Sm80ELb0ELb1ELb1ELb0ELb0ELb0ELb0ELb0ELi2ELi4ELi4ELi4ELb0EEENS1_21CollectiveEpilogueBwdISA_SB_SD_Li256ELb0ELb0ELi2EEENS1_19SingleTileSchedulerILb0ELb0ELb0ELi128EEEEEEEEEvNT_6ParamsE$_ZN4cute3eso3ESOILb1ELb0EJNS_1CILi2EEEiEEC2ERKS3_RKi)
$_ZN7cutlass13device_kernelIN5flash19enable_sm80_to_sm89INS1_16FlashAttnBwdSm80INS1_25CollectiveMainloopBwdSm80ILi2ELi2EN4cute5tupleIJNS5_1CILi128EEES8_NS7_ILi64EEEEEENS_10bfloat16_tEfNS_4arch4Sm80ELb0ELb1ELb1ELb0ELb0ELb0ELb0ELb0ELi2ELi4ELi4ELi4ELb0EEENS1_21CollectiveEpilogueBwdISA_SB_SD_Li256ELb0ELb0ELi2EEENS1_19SingleTileSchedulerILb0ELb0ELb0ELi128EEEEEEEEEvNT_6ParamsE$_ZN4cute3eso3ESOILb1ELb0EJNS_1CILi2EEEiEEC2ERKS3_RKi:
[----:B------:R-:W-:Y:S02]  /*8a00*/  IADD3 R2, R2, -c[0x0][0x20], RZ ;  /* 0x8000080002027a10 */ /* 0x000fe40007ffe0ff */
[----:B------:R-:W-:-:S03]  /*8a10*/  MOV R5, 0x0 ;  /* 0x0000000000057802 */ /* 0x000fc60000000f00 */
[----:B------:R1:W-:Y:S01]  /*8a20*/  STL [R2], R3 ;  /* 0x0000000302007387 */ /* 0x0003e20000100800 */
[----:B------:R-:W-:Y:S05]  /*8a30*/  RET.REL.NODEC R4 `(_ZN7cutlass13device_kernelIN5flash19enable_sm80_to_sm89INS1_16FlashAttnBwdSm80INS1_25CollectiveMainloopBwdSm80ILi2ELi2EN4cute5tupleIJNS5_1CILi128EEES8_NS7_ILi64EEEEEENS_10bfloat16_tEfNS_4arch4Sm80ELb0ELb1ELb1ELb0ELb0ELb0ELb0ELb0ELi2ELi4ELi4ELi4ELb0EEENS1_21CollectiveEpilogueBwdISA_SB_SD_Li256ELb0ELb0ELi2EEENS1_19SingleTileSchedulerILb0ELb0ELb0ELi128EEEEEEEEEvNT_6ParamsE) ;  /* 0xffff75c004007950 */ /* 0x000fea0003c3ffff */
        .type           $_ZN7cutlass13device_kernelIN5flash19enable_sm80_to_sm89INS1_16FlashAttnBwdSm80INS1_25CollectiveMainloopBwdSm80ILi2ELi2EN4cute5tupleIJNS5_1CILi128EEES8_NS7_ILi64EEEEEENS_10bfloat16_tEfNS_4arch4Sm80ELb0ELb1ELb1ELb0ELb0ELb0ELb0ELb0ELi2ELi4ELi4ELi4ELb0EEENS1_21CollectiveEpilogueBwdISA_SB_SD_Li256ELb0ELb0ELi2EEENS1_19SingleTileSchedulerILb0ELb0ELb0ELi128EEEEEEEEEvNT_6ParamsE$_ZN4cute3eso3ESOILb1ELb0EJNS_1CILi4096EEENS_5tupleIJNS4_IJiiEEENS2_ILi8192EEEEEEEEC2ERKS3_RKS7_,@function
        .size           $_ZN7cutlass13device_kernelIN5flash19enable_sm80_to_sm89INS1_16FlashAttnBwdSm80INS1_25CollectiveMainloopBwdSm80ILi2ELi2EN4cute5tupleIJNS5_1CILi128EEES8_NS7_ILi64EEEEEENS_10bfloat16_tEfNS_4arch4Sm80ELb0ELb1ELb1ELb0ELb0ELb0ELb0ELb0ELi2ELi4ELi4ELi4ELb0EEENS1_21CollectiveEpilogueBwdISA_SB_SD_Li256ELb0ELb0ELi2EEENS1_19SingleTileSchedulerILb0ELb0ELb0ELi128EEEEEEEEEvNT_6ParamsE$_ZN4cute3eso3ESOILb1ELb0EJNS_1CILi4096EEENS_5tupleIJNS4_IJiiEEENS2_ILi8192EEEEEEEEC2ERKS3_RKS7_,($_ZN7cutlass13device_kernelIN5flash19enable_sm80_to_sm89INS1_16FlashAttnBwdSm80INS1_25CollectiveMainloopBwdSm80ILi2ELi2EN4cute5tupleIJNS5_1CILi128EEES8_NS7_ILi64EEEEEENS_10bfloat16_tEfNS_4arch4Sm80ELb0ELb1ELb1ELb0ELb0ELb0ELb0ELb0ELi2ELi4ELi4ELi4ELb0EEENS1_21CollectiveEpilogueBwdISA_SB_SD_Li256ELb0ELb0ELi2EEENS1_19SingleTileSchedulerILb0ELb0ELb0ELi128EEEEEEEEEvNT_6ParamsE$_ZN4cute3eso3ESOILb1ELb0EJNS_1CILi4096EEENS_5tupleIJiiEEEEEC2ERKS3_RKS5_ - $_ZN7cutlass13device_kernelIN5flash19enable_sm80_to_sm89INS1_16FlashAttnBwdSm80INS1_25CollectiveMainloopBwdSm80ILi2ELi2EN4cute5tupleIJNS5_1CILi128EEES8_NS7_ILi64EEEEEENS_10bfloat16_tEfNS_4arch4Sm80ELb0ELb1ELb1ELb0ELb0ELb0ELb0ELb0ELi2ELi4ELi4ELi4ELb0EEENS1_21CollectiveEpilogueBwdISA_SB_SD_Li256ELb0ELb0ELi2EEENS1_19SingleTileSchedulerILb0ELb0ELb0ELi128EEEEEEEEEvNT_6ParamsE$_ZN4cute3eso3ESOILb1ELb0EJNS_1CILi4096EEENS_5tupleIJNS4_IJiiEEENS2_ILi8192EEEEEEEEC2ERKS3_RKS7_)
$_ZN7cutlass13device_kernelIN5flash19enable_sm80_to_sm89INS1_16FlashAttnBwdSm80INS1_25CollectiveMainloopBwdSm80ILi2ELi2EN4cute5tupleIJNS5_1CILi128EEES8_NS7_ILi64EEEEEENS_10bfloat16_tEfNS_4arch4Sm80ELb0ELb1ELb1ELb0ELb0ELb0ELb0ELb0ELi2ELi4ELi4ELi4ELb0EEENS1_21CollectiveEpilogueBwdISA_SB_SD_Li256ELb0ELb0ELi2EEENS1_19SingleTileSchedulerILb0ELb0ELb0ELi128EEEEEEEEEvNT_6ParamsE$_ZN4cute3eso3ESOILb1ELb0EJNS_1CILi4096EEENS_5tupleIJNS4_IJiiEEENS2_ILi8192EEEEEEEEC2ERKS3_RKS7_:
[----:B------:R-:W-:Y:S02]  /*8a40*/  IADD3 R2, R2, -c[0x0][0x20], RZ ;  /* 0x8000080002027a10 */ /* 0x000fe40007ffe0ff */
[----:B------:R-:W-:-:S03]  /*8a50*/  MOV R7, 0x0 ;  /* 0x0000000000077802 */ /* 0x000fc60000000f00 */
[----:B------:R1:W-:Y:S04]  /*8a60*/  STL [R2], R5 ;  /* 0x0000000502007387 */ /* 0x0003e80000100800 */
[----:B------:R1:W-:Y:S01]  /*8a70*/  STL [R2+0x4], R3 ;  /* 0x0000040302007387 */ /* 0x0003e20000100800 */
[----:B------:R-:W-:Y:S05]  /*8a80*/  RET.REL.NODEC R6 `(_ZN7cutlass13device_kernelIN5flash19enable_sm80_to_sm89INS1_16FlashAttnBwdSm80INS1_25CollectiveMainloopBwdSm80ILi2ELi2EN4cute5tupleIJNS5_1CILi128EEES8_NS7_ILi64EEEEEENS_10bfloat16_tEfNS_4arch4Sm80ELb0ELb1ELb1ELb0ELb0ELb0ELb0ELb0ELi2ELi4ELi4ELi4ELb0EEENS1_21CollectiveEpilogueBwdISA_SB_SD_Li256ELb0ELb0ELi2EEENS1_19SingleTileSchedulerILb0ELb0ELb0ELi128EEEEEEEEEvNT_6ParamsE) ;  /* 0xffff757006007950 */ /* 0x000fea0003c3ffff */
        .type           $_ZN7cutlass13device_kernelIN5flash19enable_sm80_to_sm89INS1_16FlashAttnBwdSm80INS1_25CollectiveMainloopBwdSm80ILi2ELi2EN4cute5tupleIJNS5_1CILi128EEES8_NS7_ILi64EEEEEENS_10bfloat16_tEfNS_4arch4Sm80ELb0ELb1ELb1ELb0ELb0ELb0ELb0ELb0ELi2ELi4ELi4ELi4ELb0EEENS1_21CollectiveEpilogueBwdISA_SB_SD_Li256ELb0ELb0ELi2EEENS1_19SingleTileSchedulerILb0ELb0ELb0ELi128EEEEEEEEEvNT_6ParamsE$_ZN4cute3eso3ESOILb1ELb0EJNS_1CILi4096EEENS_5tupleIJiiEEEEEC2ERKS3_RKS5_,@function
        .size           $_ZN7cutlass13device_kernelIN5flash19enable_sm80_to_sm89INS1_16FlashAttnBwdSm80INS1_25CollectiveMainloopBwdSm80ILi2ELi2EN4cute5tupleIJNS5_1CILi128EEES8_NS7_ILi64EEEEEENS_10bfloat16_tEfNS_4arch4Sm80ELb0ELb1ELb1ELb0ELb0ELb0ELb0ELb0ELi2ELi4ELi4ELi4ELb0EEENS1_21CollectiveEpilogueBwdISA_SB_SD_Li256ELb0ELb0ELi2EEENS1_19SingleTileSchedulerILb0ELb0ELb0ELi128EEEEEEEEEvNT_6ParamsE$_ZN4cute3eso3ESOILb1ELb0EJNS_1CILi4096EEENS_5tupleIJiiEEEEEC2ERKS3_RKS5_,($_ZN7cutlass13device_kernelIN5flash19enable_sm80_to_sm89INS1_16FlashAttnBwdSm80INS1_25CollectiveMainloopBwdSm80ILi2ELi2EN4cute5tupleIJNS5_1CILi128EEES8_NS7_ILi64EEEEEENS_10bfloat16_tEfNS_4arch4Sm80ELb0ELb1ELb1ELb0ELb0ELb0ELb0ELb0ELi2ELi4ELi4ELi4ELb0EEENS1_21CollectiveEpilogueBwdISA_SB_SD_Li256ELb0ELb0ELi2EEENS1_19SingleTileSchedulerILb0ELb0ELb0ELi128EEEEEEEEEvNT_6ParamsE$_ZN4cute3eso3ESOILb1ELb0EJNS_1CILi4096EEEiiEEC2ERKS3_RKiS8_ - $_ZN7cutlass13device_kernelIN5flash19enable_sm80_to_sm89INS1_16FlashAttnBwdSm80INS1_25CollectiveMainloopBwdSm80ILi2ELi2EN4cute5tupleIJNS5_1CILi128EEES8_NS7_ILi64EEEEEENS_10bfloat16_tEfNS_4arch4Sm80ELb0ELb1ELb1ELb0ELb0ELb0ELb0ELb0ELi2ELi4ELi4ELi4ELb0EEENS1_21CollectiveEpilogueBwdISA_SB_SD_Li256ELb0ELb0ELi2EEENS1_19SingleTileSchedulerILb0ELb0ELb0ELi128EEEEEEEEEvNT_6ParamsE$_ZN4cute3eso3ESOILb1ELb0EJNS_1CILi4096EEENS_5tupleIJiiEEEEEC2ERKS3_RKS5_)
$_ZN7cutlass13device_kernelIN5flash19enable_sm80_to_sm89INS1_16FlashAttnBwdSm80INS1_25CollectiveMainloopBwdSm80ILi2ELi2EN4cute5tupleIJNS5_1CILi128EEES8_NS7_ILi64EEEEEENS_10bfloat16_tEfNS_4arch4Sm80ELb0ELb1ELb1ELb0ELb0ELb0ELb0ELb0ELi2ELi4ELi4ELi4ELb0EEENS1_21CollectiveEpilogueBwdISA_SB_SD_Li256ELb0ELb0ELi2EEENS1_19SingleTileSchedulerILb0ELb0ELb0ELi128EEEEEEEEEvNT_6ParamsE$_ZN4cute3eso3ESOILb1ELb0EJNS_1CILi4096EEENS_5tupleIJiiEEEEEC2ERKS3_RKS5_:
[----:B------:R-:W-:Y:S02]  /*8a90*/  IADD3 R2, R2, -c[0x0][0x20], RZ ;  /* 0x8000080002027a10 */ /* 0x000fe40007ffe0ff */
[----:B------:R-:W-:-:S03]  /*8aa0*/  MOV R7, 0x0 ;  /* 0x0000000000077802 */ /* 0x000fc60000000f00 */
[----:B------:R1:W-:Y:S04]  /*8ab0*/  STL [R2], R5 ;  /* 0x0000000502007387 */ /* 0x0003e80000100800 */
[----:B------:R1:W-:Y:S01]  /*8ac0*/  STL [R2+0x4], R3 ;  /* 0x0000040302007387 */ /* 0x0003e20000100800 */
[----:B------:R-:W-:Y:S05]  /*8ad0*/  RET.REL.NODEC R6 `(_ZN7cutlass13device_kernelIN5flash19enable_sm80_to_sm89INS1_16FlashAttnBwdSm80INS1_25CollectiveMainloopBwdSm80ILi2ELi2EN4cute5tupleIJNS5_1CILi128EEES8_NS7_ILi64EEEEEENS_10bfloat16_tEfNS_4arch4Sm80ELb0ELb1ELb1ELb0ELb0ELb0ELb0ELb0ELi2ELi4ELi4ELi4ELb0EEENS1_21CollectiveEpilogueBwdISA_SB_SD_Li256ELb0ELb0ELi2EEENS1_19SingleTileSchedulerILb0ELb0ELb0ELi128EEEEEEEEEvNT_6ParamsE) ;  /* 0xffff752006007950 */ /* 0x000fea0003c3ffff */
        .type           $_ZN7cutlass13device_kernelIN5flash19enable_sm80_to_sm89INS1_16FlashAttnBwdSm80INS1_25CollectiveMainloopBwdSm80ILi2ELi2EN4cute5tupleIJNS5_1CILi128EEES8_NS7_ILi64EEEEEENS_10bfloat16_tEfNS_4arch4Sm80ELb0ELb1ELb1ELb0ELb0ELb0ELb0ELb0ELi2ELi4ELi4ELi4ELb0EEENS1_21CollectiveEpilogueBwdISA_SB_SD_Li256ELb0ELb0ELi2EEENS1_19SingleTileSchedulerILb0ELb0ELb0ELi128EEEEEEEEEvNT_6ParamsE$_ZN4cute3eso3ESOILb1ELb0EJNS_1CILi4096EEEiiEEC2ERKS3_RKiS8_,@function
        .size           $_ZN7cutlass13device_kernelIN5flash19enable_sm80_to_sm89INS1_16FlashAttnBwdSm80INS1_25CollectiveMainloopBwdSm80ILi2ELi2EN4cute5tupleIJNS5_1CILi128EEES8_NS7_ILi64EEEEEENS_10bfloat16_tEfNS_4arch4Sm80ELb0ELb1ELb1ELb0ELb0ELb0ELb0ELb0ELi2ELi4ELi4ELi4ELb0EEENS1_21CollectiveEpilogueBwdISA_SB_SD_Li256ELb0ELb0ELi2EEENS1_19SingleTileSchedulerILb0ELb0ELb0ELi128EEEEEEEEEvNT_6ParamsE$_ZN4cute3eso3ESOILb1ELb0EJNS_1CILi4096EEEiiEEC2ERKS3_RKiS8_,($_ZN7cutlass13device_kernelIN5flash19enable_sm80_to_sm89INS1_16FlashAttnBwdSm80INS1_25CollectiveMainloopBwdSm80ILi2ELi2EN4cute5tupleIJNS5_1CILi128EEES8_NS7_ILi64EEEEEENS_10bfloat16_tEfNS_4arch4Sm80ELb0ELb1ELb1ELb0ELb0ELb0ELb0ELb0ELi2ELi4ELi4ELi4ELb0EEENS1_21CollectiveEpilogueBwdISA_SB_SD_Li256ELb0ELb0ELi2EEENS1_19SingleTileSchedulerILb0ELb0ELb0ELi128EEEEEEEEEvNT_6ParamsE$_ZN4cute3eso3ESOILb1ELb0EJNS_1CILi4096EEEiiNS2_ILi8192EEEEEC2ERKS3_RKiS9_RKS4_ - $_ZN7cutlass13device_kernelIN5flash19enable_sm80_to_sm89INS1_16FlashAttnBwdSm80INS1_25CollectiveMainloopBwdSm80ILi2ELi2EN4cute5tupleIJNS5_1CILi128EEES8_NS7_ILi64EEEEEENS_10bfloat16_tEfNS_4arch4Sm80ELb0ELb1ELb1ELb0ELb0ELb0ELb0ELb0ELi2ELi4ELi4ELi4ELb0EEENS1_21CollectiveEpilogueBwdISA_SB_SD_Li256ELb0ELb0ELi2EEENS1_19SingleTileSchedulerILb0ELb0ELb0ELi128EEEEEEEEEvNT_6ParamsE$_ZN4cute3eso3ESOILb1ELb0EJNS_1CILi4096EEEiiEEC2ERKS3_RKiS8_)
$_ZN7cutlass13device_kernelIN5flash19enable_sm80_to_sm89INS1_16FlashAttnBwdSm80INS1_25CollectiveMainloopBwdSm80ILi2ELi2EN4cute5tupleIJNS5_1CILi128EEES8_NS7_ILi64EEEEEENS_10bfloat16_tEfNS_4arch4Sm80ELb0ELb1ELb1ELb0ELb0ELb0ELb0ELb0ELi2ELi4ELi4ELi4ELb0EEENS1_21CollectiveEpilogueBwdISA_SB_SD_Li256ELb0ELb0ELi2EEENS1_19SingleTileSchedulerILb0ELb0ELb0ELi128EEEEEEEEEvNT_6ParamsE$_ZN4cute3eso3ESOILb1ELb0EJNS_1CILi4096EEEiiEEC2ERKS3_RKiS8_:
[----:B------:R-:W-:Y:S02]  /*8ae0*/  IADD3 R3, R3, -c[0x0][0x20], RZ ;  /* 0x8000080003037a10 */ /* 0x000fe40007ffe0ff */
[----:B------:R-:W-:-:S03]  /*8af0*/  IADD3 R2, R2, -c[0x0][0x20], RZ ;  /* 0x8000080002027a10 */ /* 0x000fc60007ffe0ff */
[----:B------:R1:W-:Y:S04]  /*8b00*/  STL [R3], R8 ;  /* 0x0000000803007387 */ /* 0x0003e80000100800 */
[----:B------:R-:W2:Y:S01]  /*8b10*/  LDL R2, [R2] ;  /* 0x0000000002027983 */ /* 0x000ea20000100800 */
[----:B------:R-:W-:-:S03]  /*8b20*/  IMAD.MOV.U32 R7, RZ, RZ, 0x0 ;  /* 0x00000000ff077424 */ /* 0x000fc600078e00ff */
[----:B--2---:R1:W-:Y:S01]  /*8b30*/  STL [R3+0x4], R2 ;  /* 0x0000040203007387 */ /* 0x0043e20000100800 */
[----:B------:R-:W-:Y:S05]  /*8b40*/  RET.REL.NODEC R6 `(_ZN7cutlass13device_kernelIN5flash19enable_sm80_to_sm89INS1_16FlashAttnBwdSm80INS1_25CollectiveMainloopBwdSm80ILi2ELi2EN4cute5tupleIJNS5_1CILi128EEES8_NS7_ILi64EEEEEENS_10bfloat16_tEfNS_4arch4Sm80ELb0ELb1ELb1ELb0ELb0ELb0ELb0ELb0ELi2ELi4ELi4ELi4ELb0EEENS1_21CollectiveEpilogueBwdISA_SB_SD_Li256ELb0ELb0ELi2EEENS1_19SingleTileSchedulerILb0ELb0ELb0ELi128EEEEEEEEEvNT_6ParamsE) ;  /* 0xffff74b006007950 */ /* 0x000fea0003c3ffff */
        .type           $_ZN7cutlass13device_kernelIN5flash19enable_sm80_to_sm89INS1_16FlashAttnBwdSm80INS1_25CollectiveMainloopBwdSm80ILi2ELi2EN4cute5tupleIJNS5_1CILi128EEES8_NS7_ILi64EEEEEENS_10bfloat16_tEfNS_4arch4Sm80ELb0ELb1ELb1ELb0ELb0ELb0ELb0ELb0ELi2ELi4ELi4ELi4ELb0EEENS1_21CollectiveEpilogueBwdISA_SB_SD_Li256ELb0ELb0ELi2EEENS1_19SingleTileSchedulerILb0ELb0ELb0ELi128EEEEEEEEEvNT_6ParamsE$_ZN4cute3eso3ESOILb1ELb0EJNS_1CILi4096EEEiiNS2_ILi8192EEEEEC2ERKS3_RKiS9_RKS4_,@function
        .size           $_ZN7cutlass13device_kernelIN5flash19enable_sm80_to_sm89INS1_16FlashAttnBwdSm80INS1_25CollectiveMainloopBwdSm80ILi2ELi2EN4cute5tupleIJNS5_1CILi128EEES8_NS7_ILi64EEEEEENS_10bfloat16_tEfNS_4arch4Sm80ELb0ELb1ELb1ELb0ELb0ELb0ELb0ELb0ELi2ELi4ELi4ELi4ELb0EEENS1_21CollectiveEpilogueBwdISA_SB_SD_Li256ELb0ELb0ELi2EEENS1_19SingleTileSchedulerILb0ELb0ELb0ELi128EEEEEEEEEvNT_6ParamsE$_ZN4cute3eso3ESOILb1ELb0EJNS_1CILi4096EEEiiNS2_ILi8192EEEEEC2ERKS3_RKiS9_RKS4_,($_ZN7cutlass13device_kernelIN5flash19enable_sm80_to_sm89INS1_16FlashAttnBwdSm80INS1_25CollectiveMainloopBwdSm80ILi2ELi2EN4cute5tupleIJNS5_1CILi128EEES8_NS7_ILi64EEEEEENS_10bfloat16_tEfNS_4arch4Sm80ELb0ELb1ELb1ELb0ELb0ELb0ELb0ELb0ELi2ELi4ELi4ELi4ELb0EEENS1_21CollectiveEpilogueBwdISA_SB_SD_Li256ELb0ELb0ELi2EEENS1_19SingleTileSchedulerILb0ELb0ELb0ELi128EEEEEEEEEvNT_6ParamsE$_ZN4cute3eso3ESOILb1ELb0EJNS_1CILi8EEEiiEEC2ERKS3_RKiS8_ - $_ZN7cutlass13device_kernelIN5flash19enable_sm80_to_sm89INS1_16FlashAttnBwdSm80INS1_25CollectiveMainloopBwdSm80ILi2ELi2EN4cute5tupleIJNS5_1CILi128EEES8_NS7_ILi64EEEEEENS_10bfloat16_tEfNS_4arch4Sm80ELb0ELb1ELb1ELb0ELb0ELb0ELb0ELb0ELi2ELi4ELi4ELi4ELb0EEENS1_21CollectiveEpilogueBwdISA_SB_SD_Li256ELb0ELb0ELi2EEENS1_19SingleTileSchedulerILb0ELb0ELb0ELi128EEEEEEEEEvNT_6ParamsE$_ZN4cute3eso3ESOILb1ELb0EJNS_1CILi4096EEEiiNS2_ILi8192EEEEEC2ERKS3_RKiS9_RKS4_)
$_ZN7cutlass13device_kernelIN5flash19enable_sm80_to_sm89INS1_16FlashAttnBwdSm80INS1_25CollectiveMainloopBwdSm80ILi2ELi2EN4cute5tupleIJNS5_1CILi128EEES8_NS7_ILi64EEEEEENS_10bfloat16_tEfNS_4arch4Sm80ELb0ELb1ELb1ELb0ELb0ELb0ELb0ELb0ELi2ELi4ELi4ELi4ELb0EEENS1_21CollectiveEpilogueBwdISA_SB_SD_Li256ELb0ELb0ELi2EEENS1_19SingleTileSchedulerILb0ELb0ELb0ELi128EEEEEEEEEvNT_6ParamsE$_ZN4cute3eso3ESOILb1ELb0EJNS_1CILi4096EEEiiNS2_ILi8192EEEEEC2ERKS3_RKiS9_RKS4_:
[----:B------:R-:W-:Y:S02]  /*8b50*/  IADD3 R3, R3, -c[0x0][0x20], RZ ;  /* 0x8000080003037a10 */ /* 0x000fe40007ffe0ff */
[----:B------:R-:W-:-:S03]  /*8b60*/  IADD3 R2, R2, -c[0x0][0x20], RZ ;  /* 0x8000080002027a10 */ /* 0x000fc60007ffe0ff */
[----:B------:R1:W-:Y:S04]  /*8b70*/  STL [R3], R8 ;  /* 0x0000000803007387 */ /* 0x0003e80000100800 */
[----:B------:R-:W2:Y:S01]  /*8b80*/  LDL R2, [R2] ;  /* 0x0000000002027983 */ /* 0x000ea20000100800 */
[----:B------:R-:W-:-:S03]  /*8b90*/  IMAD.MOV.U32 R7, RZ, RZ, 0x0 ;  /* 0x00000000ff077424 */ /* 0x000fc600078e00ff */
[----:B--2---:R1:W-:Y:S01]  /*8ba0*/  STL [R3+0x4], R2 ;  /* 0x0000040203007387 */ /* 0x0043e20000100800 */
[----:B------:R-:W-:Y:S05]  /*8bb0*/  RET.REL.NODEC R6 `(_ZN7cutlass13device_kernelIN5flash19enable_sm80_to_sm89INS1_16FlashAttnBwdSm80INS1_25CollectiveMainloopBwdSm80ILi2ELi2EN4cute5tupleIJNS5_1CILi128EEES8_NS7_ILi64EEEEEENS_10bfloat16_tEfNS_4arch4Sm80ELb0ELb1ELb1ELb0ELb0ELb0ELb0ELb0ELi2ELi4ELi4ELi4ELb0EEENS1_21CollectiveEpilogueBwdISA_SB_SD_Li256ELb0ELb0ELi2EEENS1_19SingleTileSchedulerILb0ELb0ELb0ELi128EEEEEEEEEvNT_6ParamsE) ;  /* 0xffff744006007950 */ /* 0x000fea0003c3ffff */
        .type           $_ZN7cutlass13device_kernelIN5flash19enable_sm80_to_sm89INS1_16FlashAttnBwdSm80INS1_25CollectiveMainloopBwdSm80ILi2ELi2EN4cute5tupleIJNS5_1CILi128EEES8_NS7_ILi64EEEEEENS_10bfloat16_tEfNS_4arch4Sm80ELb0ELb1ELb1ELb0ELb0ELb0ELb0ELb0ELi2ELi4ELi4ELi4ELb0EEENS1_21CollectiveEpilogueBwdISA_SB_SD_Li256ELb0ELb0ELi2EEENS1_19SingleTileSchedulerILb0ELb0ELb0ELi128EEEEEEEEEvNT_6ParamsE$_ZN4cute3eso3ESOILb1ELb0EJNS_1CILi8EEEiiEEC2ERKS3_RKiS8_,@function
        .size           $_ZN7cutlass13device_kernelIN5flash19enable_sm80_to_sm89INS1_16FlashAttnBwdSm80INS1_25CollectiveMainloopBwdSm80ILi2ELi2EN4cute5tupleIJNS5_1CILi128EEES8_NS7_ILi64EEEEEENS_10bfloat16_tEfNS_4arch4Sm80ELb0ELb1ELb1ELb0ELb0ELb0ELb0ELb0ELi2ELi4ELi4ELi4ELb0EEENS1_21CollectiveEpilogueBwdISA_SB_SD_Li256ELb0ELb0ELi2EEENS1_19SingleTileSchedulerILb0ELb0ELb0ELi128EEEEEEEEEvNT_6ParamsE$_ZN4cute3eso3ESOILb1ELb0EJNS_1CILi8EEEiiEEC2ERKS3_RKiS8_,($_ZN7cutlass13device_kernelIN5flash19enable_sm80_to_sm89INS1_16FlashAttnBwdSm80INS1_25CollectiveMainloopBwdSm80ILi2ELi2EN4cute5tupleIJNS5_1CILi128EEES8_NS7_ILi64EEEEEENS_10bfloat16_tEfNS_4arch4Sm80ELb0ELb1ELb1ELb0ELb0ELb0ELb0ELb0ELi2ELi4ELi4ELi4ELb0EEENS1_21CollectiveEpilogueBwdISA_SB_SD_Li256ELb0ELb0ELi2EEENS1_19SingleTileSchedulerILb0ELb0ELb0ELi128EEEEEEEEEvNT_6ParamsE$_ZN4cute3eso3ESOILb1ELb0EJNS_1CILi8EEEiiiNS2_ILi144EEENS2_ILi512EEEEEC2ERKS3_RKiSA_SA_RKS4_RKS5_ - $_ZN7cutlass13device_kernelIN5flash19enable_sm80_to_sm89INS1_16FlashAttnBwdSm80INS1_25CollectiveMainloopBwdSm80ILi2ELi2EN4cute5tupleIJNS5_1CILi128EEES8_NS7_ILi64EEEEEENS_10bfloat16_tEfNS_4arch4Sm80ELb0ELb1ELb1ELb0ELb0ELb0ELb0ELb0ELi2ELi4ELi4ELi4ELb0EEENS1_21CollectiveEpilogueBwdISA_SB_SD_Li256ELb0ELb0ELi2EEENS1_19SingleTileSchedulerILb0ELb0ELb0ELi128EEEEEEEEEvNT_6ParamsE$_ZN4cute3eso3ESOILb1ELb0EJNS_1CILi8EEEiiEEC2ERKS3_RKiS8_)
$_ZN7cutlass13device_kernelIN5flash19enable_sm80_to_sm89INS1_16FlashAttnBwdSm80INS1_25CollectiveMainloopBwdSm80ILi2ELi2EN4cute5tupleIJNS5_1CILi128EEES8_NS7_ILi64EEEEEENS_10bfloat16_tEfNS_4arch4Sm80ELb0ELb1ELb1ELb0ELb0ELb0ELb0ELb0ELi2ELi4ELi4ELi4ELb0EEENS1_21CollectiveEpilogueBwdISA_SB_SD_Li256ELb0ELb0ELi2EEENS1_19SingleTileSchedulerILb0ELb0ELb0ELi128EEEEEEEEEvNT_6ParamsE$_ZN4cute3eso3ESOILb1ELb0EJNS_1CILi8EEEiiEEC2ERKS3_RKiS8_:
[----:B------:R-:W-:Y:S02]  /*8bc0*/  IADD3 R3, R62, -c[0x0][0x20], RZ ;  /* 0x800008003e037a10 */ /* 0x000fe40007ffe0ff */
[----:B------:R-:W-:-:S03]  /*8bd0*/  IADD3 R2, R61, -c[0x0][0x20], RZ ;  /* 0x800008003d027a10 */ /* 0x000fc60007ffe0ff */
[----:B------:R1:W-:Y:S04]  /*8be0*/  STL [R3], R6 ;  /* 0x0000000603007387 */ /* 0x0003e80000100800 */
[----:B------:R-:W2:Y:S01]  /*8bf0*/  LDL R2, [R2] ;  /* 0x0000000002027983 */ /* 0x000ea20000100800 */
[----:B------:R-:W-:-:S03]  /*8c00*/  IMAD.MOV.U32 R5, RZ, RZ, 0x0 ;  /* 0x00000000ff057424 */ /* 0x000fc600078e00ff */
[----:B--2---:R1:W-:Y:S01]  /*8c10*/  STL [R3+0x4], R2 ;  /* 0x0000040203007387 */ /* 0x0043e20000100800 */
[----:B------:R-:W-:Y:S05]  /*8c20*/  RET.REL.NODEC R4 `(_ZN7cutlass13device_kernelIN5flash19enable_sm80_to_sm89INS1_16FlashAttnBwdSm80INS1_25CollectiveMainloopBwdSm80ILi2ELi2EN4cute5tupleIJNS5_1CILi128EEES8_NS7_ILi64EEEEEENS_10bfloat16_tEfNS_4arch4Sm80ELb0ELb1ELb1ELb0ELb0ELb0ELb0ELb0ELi2ELi4ELi4ELi4ELb0EEENS1_21CollectiveEpilogueBwdISA_SB_SD_Li256ELb0ELb0ELi2EEENS1_19SingleTileSchedulerILb0ELb0ELb0ELi128EEEEEEEEEvNT_6ParamsE) ;  /* 0xffff73d004007950 */ /* 0x000fea0003c3ffff */
        .type           $_ZN7cutlass13device_kernelIN5flash19enable_sm80_to_sm89INS1_16FlashAttnBwdSm80INS1_25CollectiveMainloopBwdSm80ILi2ELi2EN4cute5tupleIJNS5_1CILi128EEES8_NS7_ILi64EEEEEENS_10bfloat16_tEfNS_4arch4Sm80ELb0ELb1ELb1ELb0ELb0ELb0ELb0ELb0ELi2ELi4ELi4ELi4ELb0EEENS1_21CollectiveEpilogueBwdISA_SB_SD_Li256ELb0ELb0ELi2EEENS1_19SingleTileSchedulerILb0ELb0ELb0ELi128EEEEEEEEEvNT_6ParamsE$_ZN4cute3eso3ESOILb1ELb0EJNS_1CILi8EEEiiiNS2_ILi144EEENS2_ILi512EEEEEC2ERKS3_RKiSA_SA_RKS4_RKS5_,@function
        .size           $_ZN7cutlass13device_kernelIN5flash19enable_sm80_to_sm89INS1_16FlashAttnBwdSm80INS1_25CollectiveMainloopBwdSm80ILi2ELi2EN4cute5tupleIJNS5_1CILi128EEES8_NS7_ILi64EEEEEENS_10bfloat16_tEfNS_4arch4Sm80ELb0ELb1ELb1ELb0ELb0ELb0ELb0ELb0ELi2ELi4ELi4ELi4ELb0EEENS1_21CollectiveEpilogueBwdISA_SB_SD_Li256ELb0ELb0ELi2EEENS1_19SingleTileSchedulerILb0ELb0ELb0ELi128EEEEEEEEEvNT_6ParamsE$_ZN4cute3eso3ESOILb1ELb0EJNS_1CILi8EEEiiiNS2_ILi144EEENS2_ILi512EEEEEC2ERKS3_RKiSA_SA_RKS4_RKS5_,($_ZN7cutlass13device_kernelIN5flash19enable_sm80_to_sm89INS1_16FlashAttnBwdSm80INS1_25CollectiveMainloopBwdSm80ILi2ELi2EN4cute5tupleIJNS5_1CILi128EEES8_NS7_ILi64EEEEEENS_10bfloat16_tEfNS_4arch4Sm80ELb0ELb1ELb1ELb0ELb0ELb0ELb0ELb0ELi2ELi4ELi4ELi4ELb0EEENS1_21CollectiveEpilogueBwdISA_SB_SD_Li256ELb0ELb0ELi2EEENS1_19SingleTileSchedulerILb0ELb0ELb0ELi128EEEEEEEEEvNT_6ParamsE$_ZN4cute3eso3ESOILb1ELb0EJNS_5tupleIJNS2_IJNS2_IJNS_1CILi8EEENS3_ILi1EEEEEENS2_IJS5_S5_EEEEEENS2_IJS5_NS3_ILi2EEEEEEEEENS2_IJNS2_IJNS2_IJS5_NS3_ILi0EEEEEENS2_IJSC_SC_EEEEEENS2_IJSC_iEEEEEEEEC2ERKSB_RKSH_ - $_ZN7cutlass13device_kernelIN5flash19enable_sm80_to_sm89INS1_16FlashAttnBwdSm80INS1_25CollectiveMainloopBwdSm80ILi2ELi2EN4cute5tupleIJNS5_1CILi128EEES8_NS7_ILi64EEEEEENS_10bfloat16_tEfNS_4arch4Sm80ELb0ELb1ELb1ELb0ELb0ELb0ELb0ELb0ELi2ELi4ELi4ELi4ELb0EEENS1_21CollectiveEpilogueBwdISA_SB_SD_Li256ELb0ELb0ELi2EEENS1_19SingleTileSchedulerILb0ELb0ELb0ELi128EEEEEEEEEvNT_6ParamsE$_ZN4cute3eso3ESOILb1ELb0EJNS_1CILi8EEEiiiNS2_ILi144EEENS2_ILi512EEEEEC2ERKS3_RKiSA_SA_RKS4_RKS5_)
$_ZN7cutlass13device_kernelIN5flash19enable_sm80_to_sm89INS1_16FlashAttnBwdSm80INS1_25CollectiveMainloopBwdSm80ILi2ELi2EN4cute5tupleIJNS5_1CILi128EEES8_NS7_ILi64EEEEEENS_10bfloat16_tEfNS_4arch4Sm80ELb0ELb1ELb1ELb0ELb0ELb0ELb0ELb0ELi2ELi4ELi4ELi4ELb0EEENS1_21CollectiveEpilogueBwdISA_SB_SD_Li256ELb0ELb0ELi2EEENS1_19SingleTileSchedulerILb0ELb0ELb0ELi128EEEEEEEEEvNT_6ParamsE$_ZN4cute3eso3ESOILb1ELb0EJNS_1CILi8EEEiiiNS2_ILi144EEENS2_ILi512EEEEEC2ERKS3_RKiSA_SA_RKS4_RKS5_:
        /* <DEDUP_REMOVED lines=9> */
[----:B------:R-:W-:Y:S05]  /*8cc0*/  RET.REL.NODEC R4 `(_ZN7cutlass13device_kernelIN5flash19enable_sm80_to_sm89INS1_16FlashAttnBwdSm80INS1_25CollectiveMainloopBwdSm80ILi2ELi2EN4cute5tupleIJNS5_1CILi128EEES8_NS7_ILi64EEEEEENS_10bfloat16_tEfNS_4arch4Sm80ELb0ELb1ELb1ELb0ELb0ELb0ELb0ELb0ELi2ELi4ELi4ELi4ELb0EEENS1_21CollectiveEpilogueBwdISA_SB_SD_Li256ELb0ELb0ELi2EEENS1_19SingleTileSchedulerILb0ELb0ELb0ELi128EEEEEEEEEvNT_6ParamsE) ;  /* 0xffff733004007950 */ /* 0x000fea0003c3ffff */
        .type           $_ZN7cutlass13device_kernelIN5flash19enable_sm80_to_sm89INS1_16FlashAttnBwdSm80INS1_25CollectiveMainloopBwdSm80ILi2ELi2EN4cute5tupleIJNS5_1CILi128EEES8_NS7_ILi64EEEEEENS_10bfloat16_tEfNS_4arch4Sm80ELb0ELb1ELb1ELb0ELb0ELb0ELb0ELb0ELi2ELi4ELi4ELi4ELb0EEENS1_21CollectiveEpilogueBwdISA_SB_SD_Li256ELb0ELb0ELi2EEENS1_19SingleTileSchedulerILb0ELb0ELb0ELi128EEEEEEEEEvNT_6ParamsE$_ZN4cute3eso3ESOILb1ELb0EJNS_5tupleIJNS2_IJNS2_IJNS_1CILi8EEENS3_ILi1EEEEEENS2_IJS5_S5_EEEEEENS2_IJS5_NS3_ILi2EEEEEEEEENS2_IJNS2_IJNS2_IJS5_NS3_ILi0EEEEEENS2_IJSC_SC_EEEEEENS2_IJSC_iEEEEEEEEC2ERKSB_RKSH_,@function
        .size           $_ZN7cutlass13device_kernelIN5flash19enable_sm80_to_sm89INS1_16FlashAttnBwdSm80INS1_25CollectiveMainloopBwdSm80ILi2ELi2EN4cute5tupleIJNS5_1CILi128EEES8_NS7_ILi64EEEEEENS_10bfloat16_tEfNS_4arch4Sm80ELb0ELb1ELb1ELb0ELb0ELb0ELb0ELb0ELi2ELi4ELi4ELi4ELb0EEENS1_21CollectiveEpilogueBwdISA_SB_SD_Li256ELb0ELb0ELi2EEENS1_19SingleTileSchedulerILb0ELb0ELb0ELi128EEEEEEEEEvNT_6ParamsE$_ZN4cute3eso3ESOILb1ELb0EJNS_5tupleIJNS2_IJNS2_IJNS_1CILi8EEENS3_ILi1EEEEEENS2_IJS5_S5_EEEEEENS2_IJS5_NS3_ILi2EEEEEEEEENS2_IJNS2_IJNS2_IJS5_NS3_ILi0EEEEEENS2_IJSC_SC_EEEEEENS2_IJSC_iEEEEEEEEC2ERKSB_RKSH_,($_ZN7cutlass13device_kernelIN5flash19enable_sm80_to_sm89INS1_16FlashAttnBwdSm80INS1_25CollectiveMainloopBwdSm80ILi2ELi2EN4cute5tupleIJNS5_1CILi128EEES8_NS7_ILi64EEEEEENS_10bfloat16_tEfNS_4arch4Sm80ELb0ELb1ELb1ELb0ELb0ELb0ELb0ELb0ELi2ELi4ELi4ELi4ELb0EEENS1_21CollectiveEpilogueBwdISA_SB_SD_Li256ELb0ELb0ELi2EEENS1_19SingleTileSchedulerILb0ELb0ELb0ELi128EEEEEEEEEvNT_6ParamsE$_ZN4cute3eso3ESOILb1ELb0EJNS_5tupleIJNS2_IJNS2_IJNS_1CILi8EEENS3_ILi1EEEEEES5_EEENS2_IJNS2_IJS5_S5_EEENS3_ILi2EEEEEEEEENS2_IJNS2_IJNS2_IJS5_NS3_ILi0EEEEEESC_EEENS2_IJNS2_IJSC_SC_EEEiEEEEEEEEC2ERKSB_RKSH_ - $_ZN7cutlass13device_kernelIN5flash19enable_sm80_to_sm89INS1_16FlashAttnBwdSm80INS1_25CollectiveMainloopBwdSm80ILi2ELi2EN4cute5tupleIJNS5_1CILi128EEES8_NS7_ILi64EEEEEENS_10bfloat16_tEfNS_4arch4Sm80ELb0ELb1ELb1ELb0ELb0ELb0ELb0ELb0ELi2ELi4ELi4ELi4ELb0EEENS1_21CollectiveEpilogueBwdISA_SB_SD_Li256ELb0ELb0ELi2EEENS1_19SingleTileSchedulerILb0ELb0ELb0ELi128EEEEEEEEEvNT_6ParamsE$_ZN4cute3eso3ESOILb1ELb0EJNS_5tupleIJNS2_IJNS2_IJNS_1CILi8EEENS3_ILi1EEEEEENS2_IJS5_S5_EEEEEENS2_IJS5_NS3_ILi2EEEEEEEEENS2_IJNS2_IJNS2_IJS5_NS3_ILi0EEEEEENS2_IJSC_SC_EEEEEENS2_IJSC_iEEEEEEEEC2ERKSB_RKSH_)
$_ZN7cutlass13device_kernelIN5flash19enable_sm80_to_sm89INS1_16FlashAttnBwdSm80INS1_25CollectiveMainloopBwdSm80ILi2ELi2EN4cute5tupleIJNS5_1CILi128EEES8_NS7_ILi64EEEEEENS_10bfloat16_tEfNS_4arch4Sm80ELb0ELb1ELb1ELb0ELb0ELb0ELb0ELb0ELi2ELi4ELi4ELi4ELb0EEENS1_21CollectiveEpilogueBwdISA_SB_SD_Li256ELb0ELb0ELi2EEENS1_19SingleTileSchedulerILb0ELb0ELb0ELi128EEEEEEEEEvNT_6ParamsE$_ZN4cute3eso3ESOILb1ELb0EJNS_5tupleIJNS2_IJNS2_IJNS_1CILi8EEENS3_ILi1EEEEEENS2_IJS5_S5_EEEEEENS2_IJS5_NS3_ILi2EEEEEEEEENS2_IJNS2_IJNS2_IJS5_NS3_ILi0EEEEEENS2_IJSC_SC_EEEEEENS2_IJSC_iEEEEEEEEC2ERKSB_RKSH_:
[----:B------:R-:W-:Y:S02]  /*8cd0*/  IADD3 R2, R69, -c[0x0][0x20], RZ ;  /* 0x8000080045027a10 */ /* 0x000fe40007ffe0ff */
[----:B------:R-:W-:-:S03]  /*8ce0*/  MOV R7, 0x0 ;  /* 0x0000000000077802 */ /* 0x000fc60000000f00 */
[----:B------:R1:W-:Y:S01]  /*8cf0*/  STL [R2], R3 ;  /* 0x0000000302007387 */ /* 0x0003e20000100800 */
[----:B------:R-:W-:Y:S05]  /*8d00*/  RET.REL.NODEC R6 `(_ZN7cutlass13device_kernelIN5flash19enable_sm80_to_sm89INS1_16FlashAttnBwdSm80INS1_25CollectiveMainloopBwdSm80ILi2ELi2EN4cute5tupleIJNS5_1CILi128EEES8_NS7_ILi64EEEEEENS_10bfloat16_tEfNS_4arch4Sm80ELb0ELb1ELb1ELb0ELb0ELb0ELb0ELb0ELi2ELi4ELi4ELi4ELb0EEENS1_21CollectiveEpilogueBwdISA_SB_SD_Li256ELb0ELb0ELi2EEENS1_19SingleTileSchedulerILb0ELb0ELb0ELi128EEEEEEEEEvNT_6ParamsE) ;  /* 0xffff72f006007950 */ /* 0x000fea0003c3ffff */
        .type           $_ZN7cutlass13device_kernelIN5flash19enable_sm80_to_sm89INS1_16FlashAttnBwdSm80INS1_25CollectiveMainloopBwdSm80ILi2ELi2EN4cute5tupleIJNS5_1CILi128EEES8_NS7_ILi64EEEEEENS_10bfloat16_tEfNS_4arch4Sm80ELb0ELb1ELb1ELb0ELb0ELb0ELb0ELb0ELi2ELi4ELi4ELi4ELb0EEENS1_21CollectiveEpilogueBwdISA_SB_SD_Li256ELb0ELb0ELi2EEENS1_19SingleTileSchedulerILb0ELb0ELb0ELi128EEEEEEEEEvNT_6ParamsE$_ZN4cute3eso3ESOILb1ELb0EJNS_5tupleIJNS2_IJNS2_IJNS_1CILi8EEENS3_ILi1EEEEEES5_EEENS2_IJNS2_IJS5_S5_EEENS3_ILi2EEEEEEEEENS2_IJNS2_IJNS2_IJS5_NS3_ILi0EEEEEESC_EEENS2_IJNS2_IJSC_SC_EEEiEEEEEEEEC2ERKSB_RKSH_,@function
        .size           $_ZN7cutlass13device_kernelIN5flash19enable_sm80_to_sm89INS1_16FlashAttnBwdSm80INS1_25CollectiveMainloopBwdSm80ILi2ELi2EN4cute5tupleIJNS5_1CILi128EEES8_NS7_ILi64EEEEEENS_10bfloat16_tEfNS_4arch4Sm80ELb0ELb1ELb1ELb0ELb0ELb0ELb0ELb0ELi2ELi4ELi4ELi4ELb0EEENS1_21CollectiveEpilogueBwdISA_SB_SD_Li256ELb0ELb0ELi2EEENS1_19SingleTileSchedulerILb0ELb0ELb0ELi128EEEEEEEEEvNT_6ParamsE$_ZN4cute3eso3ESOILb1ELb0EJNS_5tupleIJNS2_IJNS2_IJNS_1CILi8EEENS3_ILi1EEEEEES5_EEENS2_IJNS2_IJS5_S5_EEENS3_ILi2EEEEEEEEENS2_IJNS2_IJNS2_IJS5_NS3_ILi0EEEEEESC_EEENS2_IJNS2_IJSC_SC_EEEiEEEEEEEEC2ERKSB_RKSH_,($_ZN7cutlass13device_kernelIN5flash19enable_sm80_to_sm89INS1_16FlashAttnBwdSm80INS1_25CollectiveMainloopBwdSm80ILi2ELi2EN4cute5tupleIJNS5_1CILi128EEES8_NS7_ILi64EEEEEENS_10bfloat16_tEfNS_4arch4Sm80ELb0ELb1ELb1ELb0ELb0ELb0ELb0ELb0ELi2ELi4ELi4ELi4ELb0EEENS1_21CollectiveEpilogueBwdISA_SB_SD_Li256ELb0ELb0ELi2EEENS1_19SingleTileSchedulerILb0ELb0ELb0ELi128EEEEEEEEEvNT_6ParamsE$_ZN4cute3eso3ESOILb1ELb0EJNS_5tupleIJNS2_IJNS_1CILi1EEENS2_IJS4_NS3_ILi2EEES5_EEEEEES5_NS2_IJS5_S5_EEEEEENS2_IJNS2_IJNS3_ILi0EEENS2_IJS4_NS3_ILi256EEEiEEEEEENS3_ILi2048EEENS2_IJiNS3_ILi4096EEEEEEEEEEEC2ERKS9_RKSH_ - $_ZN7cutlass13device_kernelIN5flash19enable_sm80_to_sm89INS1_16FlashAttnBwdSm80INS1_25CollectiveMainloopBwdSm80ILi2ELi2EN4cute5tupleIJNS5_1CILi128EEES8_NS7_ILi64EEEEEENS_10bfloat16_tEfNS_4arch4Sm80ELb0ELb1ELb1ELb0ELb0ELb0ELb0ELb0ELi2ELi4ELi4ELi4ELb0EEENS1_21CollectiveEpilogueBwdISA_SB_SD_Li256ELb0ELb0ELi2EEENS1_19SingleTileSchedulerILb0ELb0ELb0ELi128EEEEEEEEEvNT_6ParamsE$_ZN4cute3eso3ESOILb1ELb0EJNS_5tupleIJNS2_IJNS2_IJNS_1CILi8EEENS3_ILi1EEEEEES5_EEENS2_IJNS2_IJS5_S5_EEENS3_ILi2EEEEEEEEENS2_IJNS2_IJNS2_IJS5_NS3_ILi0EEEEEESC_EEENS2_IJNS2_IJSC_SC_EEEiEEEEEEEEC2ERKSB_RKSH_)
$_ZN7cutlass13device_kernelIN5flash19enable_sm80_to_sm89INS1_16FlashAttnBwdSm80INS1_25CollectiveMainloopBwdSm80ILi2ELi2EN4cute5tupleIJNS5_1CILi128EEES8_NS7_ILi64EEEEEENS_10bfloat16_tEfNS_4arch4Sm80ELb0ELb1ELb1ELb0ELb0ELb0ELb0ELb0ELi2ELi4ELi4ELi4ELb0EEENS1_21CollectiveEpilogueBwdISA_SB_SD_Li256ELb0ELb0ELi2EEENS1_19SingleTileSchedulerILb0ELb0ELb0ELi128EEEEEEEEEvNT_6ParamsE$_ZN4cute3eso3ESOILb1ELb0EJNS_5tupleIJNS2_IJNS2_IJNS_1CILi8EEENS3_ILi1EEEEEES5_EEENS2_IJNS2_IJS5_S5_EEENS3_ILi2EEEEEEEEENS2_IJNS2_IJNS2_IJS5_NS3_ILi0EEEEEESC_EEENS2_IJNS2_IJSC_SC_EEEiEEEEEEEEC2ERKSB_RKSH_:
[----:B------:R-:W-:Y:S02]  /*8d10*/  IADD3 R2, R69, -c[0x0][0x20], RZ ;  /* 0x8000080045027a10 */ /* 0x000fe40007ffe0ff */
[----:B------:R-:W-:-:S03]  /*8d20*/  MOV R7, 0x0 ;  /* 0x0000000000077802 */ /* 0x000fc60000000f00 */
[----:B------:R1:W-:Y:S01]  /*8d30*/  STL [R2], R3 ;  /* 0x0000000302007387 */ /* 0x0003e20000100800 */
[----:B------:R-:W-:Y:S05]  /*8d40*/  RET.REL.NODEC R6 `(_ZN7cutlass13device_kernelIN5flash19enable_sm80_to_sm89INS1_16FlashAttnBwdSm80INS1_25CollectiveMainloopBwdSm80ILi2ELi2EN4cute5tupleIJNS5_1CILi128EEES8_NS7_ILi64EEEEEENS_10bfloat16_tEfNS_4arch4Sm80ELb0ELb1ELb1ELb0ELb0ELb0ELb0ELb0ELi2ELi4ELi4ELi4ELb0EEENS1_21CollectiveEpilogueBwdISA_SB_SD_Li256ELb0ELb0ELi2EEENS1_19SingleTileSchedulerILb0ELb0ELb0ELi128EEEEEEEEEvNT_6ParamsE) ;  /* 0xffff72b006007950 */ /* 0x000fea0003c3ffff */
        .type           $_ZN7cutlass13device_kernelIN5flash19enable_sm80_to_sm89INS1_16FlashAttnBwdSm80INS1_25CollectiveMainloopBwdSm80ILi2ELi2EN4cute5tupleIJNS5_1CILi128EEES8_NS7_ILi64EEEEEENS_10bfloat16_tEfNS_4arch4Sm80ELb0ELb1ELb1ELb0ELb0ELb0ELb0ELb0ELi2ELi4ELi4ELi4ELb0EEENS1_21CollectiveEpilogueBwdISA_SB_SD_Li256ELb0ELb0ELi2EEENS1_19SingleTileSchedulerILb0ELb0ELb0ELi128EEEEEEEEEvNT_6ParamsE$_ZN4cute3eso3ESOILb1ELb0EJNS_5tupleIJNS2_IJNS_1CILi1EEENS2_IJS4_NS3_ILi2EEES5_EEEEEES5_NS2_IJS5_S5_EEEEEENS2_IJNS2_IJNS3_ILi0EEENS2_IJS4_NS3_ILi256EEEiEEEEEENS3_ILi2048EEENS2_IJiNS3_ILi4096EEEEEEEEEEEC2ERKS9_RKSH_,@function
        .size           $_ZN7cutlass13device_kernelIN5flash19enable_sm80_to_sm89INS1_16FlashAttnBwdSm80INS1_25CollectiveMainloopBwdSm80ILi2ELi2EN4cute5tupleIJNS5_1CILi128EEES8_NS7_ILi64EEEEEENS_10bfloat16_tEfNS_4arch4Sm80ELb0ELb1ELb1ELb0ELb0ELb0ELb0ELb0ELi2ELi4ELi4ELi4ELb0EEENS1_21CollectiveEpilogueBwdISA_SB_SD_Li256ELb0ELb0ELi2EEENS1_19SingleTileSchedulerILb0ELb0ELb0ELi128EEEEEEEEEvNT_6ParamsE$_ZN4cute3eso3ESOILb1ELb0EJNS_5tupleIJNS2_IJNS_1CILi1EEENS2_IJS4_NS3_ILi2EEES5_EEEEEES5_NS2_IJS5_S5_EEEEEENS2_IJNS2_IJNS3_ILi0EEENS2_IJS4_NS3_ILi256EEEiEEEEEENS3_ILi2048EEENS2_IJiNS3_ILi4096EEEEEEEEEEEC2ERKS9_RKSH_,($_ZN7cutlass13device_kernelIN5flash19enable_sm80_to_sm89INS1_16FlashAttnBwdSm80INS1_25CollectiveMainloopBwdSm80ILi2ELi2EN4cute5tupleIJNS5_1CILi128EEES8_NS7_ILi64EEEEEENS_10bfloat16_tEfNS_4arch4Sm80ELb0ELb1ELb1ELb0ELb0ELb0ELb0ELb0ELi2ELi4ELi4ELi4ELb0EEENS1_21CollectiveEpilogueBwdISA_SB_SD_Li256ELb0ELb0ELi2EEENS1_19SingleTileSchedulerILb0ELb0ELb0ELi128EEEEEEEEEvNT_6ParamsE$_ZN4cute3eso3ESOILb1ELb0EJNS_5tupleIJNS2_IJNS_1CILi1EEENS3_ILi0EEEEEENS2_IJS5_S5_EEEEEENS2_IJS5_iEEEEEC2ERKS8_RKS9_ - $_ZN7cutlass13device_kernelIN5flash19enable_sm80_to_sm89INS1_16FlashAttnBwdSm80INS1_25CollectiveMainloopBwdSm80ILi2ELi2EN4cute5tupleIJNS5_1CILi128EEES8_NS7_ILi64EEEEEENS_10bfloat16_tEfNS_4arch4Sm80ELb0ELb1ELb1ELb0ELb0ELb0ELb0ELb0ELi2ELi4ELi4ELi4ELb0EEENS1_21CollectiveEpilogueBwdISA_SB_SD_Li256ELb0ELb0ELi2EEENS1_19SingleTileSchedulerILb0ELb0ELb0ELi128EEEEEEEEEvNT_6ParamsE$_ZN4cute3eso3ESOILb1ELb0EJNS_5tupleIJNS2_IJNS_1CILi1EEENS2_IJS4_NS3_ILi2EEES5_EEEEEES5_NS2_IJS5_S5_EEEEEENS2_IJNS2_IJNS3_ILi0EEENS2_IJS4_NS3_ILi256EEEiEEEEEENS3_ILi2048EEENS2_IJiNS3_ILi4096EEEEEEEEEEEC2ERKS9_RKSH_)
$_ZN7cutlass13device_kernelIN5flash19enable_sm80_to_sm89INS1_16FlashAttnBwdSm80INS1_25CollectiveMainloopBwdSm80ILi2ELi2EN4cute5tupleIJNS5_1CILi128EEES8_NS7_ILi64EEEEEENS_10bfloat16_tEfNS_4arch4Sm80ELb0ELb1ELb1ELb0ELb0ELb0ELb0ELb0ELi2ELi4ELi4ELi4ELb0EEENS1_21CollectiveEpilogueBwdISA_SB_SD_Li256ELb0ELb0ELi2EEENS1_19SingleTileSchedulerILb0ELb0ELb0ELi128EEEEEEEEEvNT_6ParamsE$_ZN4cute3eso3ESOILb1ELb0EJNS_5tupleIJNS2_IJNS_1CILi1EEENS2_IJS4_NS3_ILi2EEES5_EEEEEES5_NS2_IJS5_S5_EEEEEENS2_IJNS2_IJNS3_ILi0EEENS2_IJS4_NS3_ILi256EEEiEEEEEENS3_ILi2048EEENS2_IJiNS3_ILi4096EEEEEEEEEEEC2ERKS9_RKSH_:
[----:B------:R-:W-:Y:S02]  /*8d50*/  IADD3 R2, R58, -c[0x0][0x20], RZ ;  /* 0x800008003a027a10 */ /* 0x000fe40007ffe0ff */
[----:B------:R-:W-:-:S03]  /*8d60*/  MOV R7, 0x0 ;  /* 0x0000000000077802 */ /* 0x000fc60000000f00 */
[----:B------:R1:W-:Y:S04]  /*8d70*/  STL [R2], R5 ;  /* 0x0000000502007387 */ /* 0x0003e80000100800 */
[----:B------:R1:W-:Y:S01]  /*8d80*/  STL [R2+0x4], R3 ;  /* 0x0000040302007387 */ /* 0x0003e20000100800 */
[----:B------:R-:W-:Y:S05]  /*8d90*/  RET.REL.NODEC R6 `(_ZN7cutlass13device_kernelIN5flash19enable_sm80_to_sm89INS1_16FlashAttnBwdSm80INS1_25CollectiveMainloopBwdSm80ILi2ELi2EN4cute5tupleIJNS5_1CILi128EEES8_NS7_ILi64EEEEEENS_10bfloat16_tEfNS_4arch4Sm80ELb0ELb1ELb1ELb0ELb0ELb0ELb0ELb0ELi2ELi4ELi4ELi4ELb0EEENS1_21CollectiveEpilogueBwdISA_SB_SD_Li256ELb0ELb0ELi2EEENS1_19SingleTileSchedulerILb0ELb0ELb0ELi128EEEEEEEEEvNT_6ParamsE) ;  /* 0xffff726006007950 */ /* 0x000fea0003c3ffff */
        .type           $_ZN7cutlass13device_kernelIN5flash19enable_sm80_to_sm89INS1_16FlashAttnBwdSm80INS1_25CollectiveMainloopBwdSm80ILi2ELi2EN4cute5tupleIJNS5_1CILi128EEES8_NS7_ILi64EEEEEENS_10bfloat16_tEfNS_4arch4Sm80ELb0ELb1ELb1ELb0ELb0ELb0ELb0ELb0ELi2ELi4ELi4ELi4ELb0EEENS1_21CollectiveEpilogueBwdISA_SB_SD_Li256ELb0ELb0ELi2EEENS1_19SingleTileSchedulerILb0ELb0ELb0ELi128EEEEEEEEEvNT_6ParamsE$_ZN4cute3eso3ESOILb1ELb0EJNS_5tupleIJNS2_IJNS_1CILi1EEENS3_ILi0EEEEEENS2_IJS5_S5_EEEEEENS2_IJS5_iEEEEEC2ERKS8_RKS9_,@function
        .size           $_ZN7cutlass13device_kernelIN5flash19enable_sm80_to_sm89INS1_16FlashAttnBwdSm80INS1_25CollectiveMainloopBwdSm80ILi2ELi2EN4cute5tupleIJNS5_1CILi128EEES8_NS7_ILi64EEEEEENS_10bfloat16_tEfNS_4arch4Sm80ELb0ELb1ELb1ELb0ELb0ELb0ELb0ELb0ELi2ELi4ELi4ELi4ELb0EEENS1_21CollectiveEpilogueBwdISA_SB_SD_Li256ELb0ELb0ELi2EEENS1_19SingleTileSchedulerILb0ELb0ELb0ELi128EEEEEEEEEvNT_6ParamsE$_ZN4cute3eso3ESOILb1ELb0EJNS_5tupleIJNS2_IJNS_1CILi1EEENS3_ILi0EEEEEENS2_IJS5_S5_EEEEEENS2_IJS5_iEEEEEC2ERKS8_RKS9_,($_ZN7cutlass13device_kernelIN5flash19enable_sm80_to_sm89INS1_16FlashAttnBwdSm80INS1_25CollectiveMainloopBwdSm80ILi2ELi2EN4cute5tupleIJNS5_1CILi128EEES8_NS7_ILi64EEEEEENS_10bfloat16_tEfNS_4arch4Sm80ELb0ELb1ELb1ELb0ELb0ELb0ELb0ELb0ELi2ELi4ELi4ELi4ELb0EEENS1_21CollectiveEpilogueBwdISA_SB_SD_Li256ELb0ELb0ELi2EEENS1_19SingleTileSchedulerILb0ELb0ELb0ELi128EEEEEEEEEvNT_6ParamsE$_ZN4cute3eso3ESOILb1ELb0EJNS_5tupleIJNS2_IJNS_1CILi1EEENS3_ILi0EEEEEES5_EEENS2_IJNS2_IJS5_S5_EEEiEEEEEC2ERKS7_RKS9_ - $_ZN7cutlass13device_kernelIN5flash19enable_sm80_to_sm89INS1_16FlashAttnBwdSm80INS1_25CollectiveMainloopBwdSm80ILi2ELi2EN4cute5tupleIJNS5_1CILi128EEES8_NS7_ILi64EEEEEENS_10bfloat16_tEfNS_4arch4Sm80ELb0ELb1ELb1ELb0ELb0ELb0ELb0ELb0ELi2ELi4ELi4ELi4ELb0EEENS1_21CollectiveEpilogueBwdISA_SB_SD_Li256ELb0ELb0ELi2EEENS1_19SingleTileSchedulerILb0ELb0ELb0ELi128EEEEEEEEEvNT_6ParamsE$_ZN4cute3eso3ESOILb1ELb0EJNS_5tupleIJNS2_IJNS_1CILi1EEENS3_ILi0EEEEEENS2_IJS5_S5_EEEEEENS2_IJS5_iEEEEEC2ERKS8_RKS9_)
$_ZN7cutlass13device_kernelIN5flash19enable_sm80_to_sm89INS1_16FlashAttnBwdSm80INS1_25CollectiveMainloopBwdSm80ILi2ELi2EN4cute5tupleIJNS5_1CILi128EEES8_NS7_ILi64EEEEEENS_10bfloat16_tEfNS_4arch4Sm80ELb0ELb1ELb1ELb0ELb0ELb0ELb0ELb0ELi2ELi4ELi4ELi4ELb0EEENS1_21CollectiveEpilogueBwdISA_SB_SD_Li256ELb0ELb0ELi2EEENS1_19SingleTileSchedulerILb0ELb0ELb0ELi128EEEEEEEEEvNT_6ParamsE$_ZN4cute3eso3ESOILb1ELb0EJNS_5tupleIJNS2_IJNS_1CILi1EEENS3_ILi0EEEEEENS2_IJS5_S5_EEEEEENS2_IJS5_iEEEEEC2ERKS8_RKS9_:
[----:B------:R-:W-:Y:S02]  /*8da0*/  IADD3 R2, R69, -c[0x0][0x20], RZ ;  /* 0x8000080045027a10 */ /* 0x000fe40007ffe0ff */
[----:B------:R-:W-:-:S03]  /*8db0*/  MOV R5, 0x0 ;  /* 0x0000000000057802 */ /* 0x000fc60000000f00 */
[----:B------:R1:W-:Y:S01]  /*8dc0*/  STL [R2], R3 ;  /* 0x0000000302007387 */ /* 0x0003e20000100800 */
[----:B------:R-:W-:Y:S05]  /*8dd0*/  RET.REL.NODEC R4 `(_ZN7cutlass13device_kernelIN5flash19enable_sm80_to_sm89INS1_16FlashAttnBwdSm80INS1_25CollectiveMainloopBwdSm80ILi2ELi2EN4cute5tupleIJNS5_1CILi128EEES8_NS7_ILi64EEEEEENS_10bfloat16_tEfNS_4arch4Sm80ELb0ELb1ELb1ELb0ELb0ELb0ELb0ELb0ELi2ELi4ELi4ELi4ELb0EEENS1_21CollectiveEpilogueBwdISA_SB_SD_Li256ELb0ELb0ELi2EEENS1_19SingleTileSchedulerILb0ELb0ELb0ELi128EEEEEEEEEvNT_6ParamsE) ;  /* 0xffff722004007950 */ /* 0x000fea0003c3ffff */
        .type           $_ZN7cutlass13device_kernelIN5flash19enable_sm80_to_sm89INS1_16FlashAttnBwdSm80INS1_25CollectiveMainloopBwdSm80ILi2ELi2EN4cute5tupleIJNS5_1CILi128EEES8_NS7_ILi64EEEEEENS_10bfloat16_tEfNS_4arch4Sm80ELb0ELb1ELb1ELb0ELb0ELb0ELb0ELb0ELi2ELi4ELi4ELi4ELb0EEENS1_21CollectiveEpilogueBwdISA_SB_SD_Li256ELb0ELb0ELi2EEENS1_19SingleTileSchedulerILb0ELb0ELb0ELi128EEEEEEEEEvNT_6ParamsE$_ZN4cute3eso3ESOILb1ELb0EJNS_5tupleIJNS2_IJNS_1CILi1EEENS3_ILi0EEEEEES5_EEENS2_IJNS2_IJS5_S5_EEEiEEEEEC2ERKS7_RKS9_,@function
        .size           $_ZN7cutlass13device_kernelIN5flash19enable_sm80_to_sm89INS1_16FlashAttnBwdSm80INS1_25CollectiveMainloopBwdSm80ILi2ELi2EN4cute5tupleIJNS5_1CILi128EEES8_NS7_ILi64EEEEEENS_10bfloat16_tEfNS_4arch4Sm80ELb0ELb1ELb1ELb0ELb0ELb0ELb0ELb0ELi2ELi4ELi4ELi4ELb0EEENS1_21CollectiveEpilogueBwdISA_SB_SD_Li256ELb0ELb0ELi2EEENS1_19SingleTileSchedulerILb0ELb0ELb0ELi128EEEEEEEEEvNT_6ParamsE$_ZN4cute3eso3ESOILb1ELb0EJNS_5tupleIJNS2_IJNS_1CILi1EEENS3_ILi0EEEEEES5_EEENS2_IJNS2_IJS5_S5_EEEiEEEEEC2ERKS7_RKS9_,($_ZN7cutlass13device_kernelIN5flash19enable_sm80_to_sm89INS1_16FlashAttnBwdSm80INS1_25CollectiveMainloopBwdSm80ILi2ELi2EN4cute5tupleIJNS5_1CILi128EEES8_NS7_ILi64EEEEEENS_10bfloat16_tEfNS_4arch4Sm80ELb0ELb1ELb1ELb0ELb0ELb0ELb0ELb0ELi2ELi4ELi4ELi4ELb0EEENS1_21CollectiveEpilogueBwdISA_SB_SD_Li256ELb0ELb0ELi2EEENS1_19SingleTileSchedulerILb0ELb0ELb0ELi128EEEEEEEEEvNT_6ParamsE$_ZN4cute3eso3ESOILb1ELb0EJNS_5tupleIJNS2_IJNS_1CILi2EEES4_EEENS3_ILi8EEES5_EEENS2_IJNS2_IJNS3_ILi1EEEiEEENS3_ILi1024EEENS2_IJiiEEEEEEEEC2ERKS7_RKSC_ - $_ZN7cutlass13device_kernelIN5flash19enable_sm80_to_sm89INS1_16FlashAttnBwdSm80INS1_25CollectiveMainloopBwdSm80ILi2ELi2EN4cute5tupleIJNS5_1CILi128EEES8_NS7_ILi64EEEEEENS_10bfloat16_tEfNS_4arch4Sm80ELb0ELb1ELb1ELb0ELb0ELb0ELb0ELb0ELi2ELi4ELi4ELi4ELb0EEENS1_21CollectiveEpilogueBwdISA_SB_SD_Li256ELb0ELb0ELi2EEENS1_19SingleTileSchedulerILb0ELb0ELb0ELi128EEEEEEEEEvNT_6ParamsE$_ZN4cute3eso3ESOILb1ELb0EJNS_5tupleIJNS2_IJNS_1CILi1EEENS3_ILi0EEEEEES5_EEENS2_IJNS2_IJS5_S5_EEEiEEEEEC2ERKS7_RKS9_)
$_ZN7cutlass13device_kernelIN5flash19enable_sm80_to_sm89INS1_16FlashAttnBwdSm80INS1_25CollectiveMainloopBwdSm80ILi2ELi2EN4cute5tupleIJNS5_1CILi128EEES8_NS7_ILi64EEEEEENS_10bfloat16_tEfNS_4arch4Sm80ELb0ELb1ELb1ELb0ELb0ELb0ELb0ELb0ELi2ELi4ELi4ELi4ELb0EEENS1_21CollectiveEpilogueBwdISA_SB_SD_Li256ELb0ELb0ELi2EEENS1_19SingleTileSchedulerILb0ELb0ELb0ELi128EEEEEEEEEvNT_6ParamsE$_ZN4cute3eso3ESOILb1ELb0EJNS_5tupleIJNS2_IJNS_1CILi1EEENS3_ILi0EEEEEES5_EEENS2_IJNS2_IJS5_S5_EEEiEEEEEC2ERKS7_RKS9_:
[----:B------:R-:W-:Y:S02]  /*8de0*/  IADD3 R2, R69, -c[0x0][0x20], RZ ;  /* 0x8000080045027a10 */ /* 0x000fe40007ffe0ff */
[----:B------:R-:W-:-:S03]  /*8df0*/  MOV R5, 0x0 ;  /* 0x0000000000057802 */ /* 0x000fc60000000f00 */
[----:B------:R1:W-:Y:S01]  /*8e00*/  STL [R2], R3 ;  /* 0x0000000302007387 */ /* 0x0003e20000100800 */
[----:B------:R-:W-:Y:S05]  /*8e10*/  RET.REL.NODEC R4 `(_ZN7cutlass13device_kernelIN5flash19enable_sm80_to_sm89INS1_16FlashAttnBwdSm80INS1_25CollectiveMainloopBwdSm80ILi2ELi2EN4cute5tupleIJNS5_1CILi128EEES8_NS7_ILi64EEEEEENS_10bfloat16_tEfNS_4arch4Sm80ELb0ELb1ELb1ELb0ELb0ELb0ELb0ELb0ELi2ELi4ELi4ELi4ELb0EEENS1_21CollectiveEpilogueBwdISA_SB_SD_Li256ELb0ELb0ELi2EEENS1_19SingleTileSchedulerILb0ELb0ELb0ELi128EEEEEEEEEvNT_6ParamsE) ;  /* 0xffff71e004007950 */ /* 0x000fea0003c3ffff */
        .type           $_ZN7cutlass13device_kernelIN5flash19enable_sm80_to_sm89INS1_16FlashAttnBwdSm80INS1_25CollectiveMainloopBwdSm80ILi2ELi2EN4cute5tupleIJNS5_1CILi128EEES8_NS7_ILi64EEEEEENS_10bfloat16_tEfNS_4arch4Sm80ELb0ELb1ELb1ELb0ELb0ELb0ELb0ELb0ELi2ELi4ELi4ELi4ELb0EEENS1_21CollectiveEpilogueBwdISA_SB_SD_Li256ELb0ELb0ELi2EEENS1_19SingleTileSchedulerILb0ELb0ELb0ELi128EEEEEEEEEvNT_6ParamsE$_ZN4cute3eso3ESOILb1ELb0EJNS_5tupleIJNS2_IJNS_1CILi2EEES4_EEENS3_ILi8EEES5_EEENS2_IJNS2_IJNS3_ILi1EEEiEEENS3_ILi1024EEENS2_IJiiEEEEEEEEC2ERKS7_RKSC_,@function
        .size           $_ZN7cutlass13device_kernelIN5flash19enable_sm80_to_sm89INS1_16FlashAttnBwdSm80INS1_25CollectiveMainloopBwdSm80ILi2ELi2EN4cute5tupleIJNS5_1CILi128EEES8_NS7_ILi64EEEEEENS_10bfloat16_tEfNS_4arch4Sm80ELb0ELb1ELb1ELb0ELb0ELb0ELb0ELb0ELi2ELi4ELi4ELi4ELb0EEENS1_21CollectiveEpilogueBwdISA_SB_SD_Li256ELb0ELb0ELi2EEENS1_19SingleTileSchedulerILb0ELb0ELb0ELi128EEEEEEEEEvNT_6ParamsE$_ZN4cute3eso3ESOILb1ELb0EJNS_5tupleIJNS2_IJNS_1CILi2EEES4_EEENS3_ILi8EEES5_EEENS2_IJNS2_IJNS3_ILi1EEEiEEENS3_ILi1024EEENS2_IJiiEEEEEEEEC2ERKS7_RKSC_,($_ZN7cutlass13device_kernelIN5flash19enable_sm80_to_sm89INS1_16FlashAttnBwdSm80INS1_25CollectiveMainloopBwdSm80ILi2ELi2EN4cute5tupleIJNS5_1CILi128EEES8_NS7_ILi64EEEEEENS_10bfloat16_tEfNS_4arch4Sm80ELb0ELb1ELb1ELb0ELb0ELb0ELb0ELb0ELi2ELi4ELi4ELi4ELb0EEENS1_21CollectiveEpilogueBwdISA_SB_SD_Li256ELb0ELb0ELi2EEENS1_19SingleTileSchedulerILb0ELb0ELb0ELi128EEEEEEEEEvNT_6ParamsE$_ZN4cute3eso3ESOILb1ELb0EJNS_5tupleIJNS2_IJNS_1CILi2EEES4_EEES4_EEENS2_IJNS2_IJiiEEENS3_ILi8192EEEEEEEEC2ERKS6_RKS9_ - $_ZN7cutlass13device_kernelIN5flash19enable_sm80_to_sm89INS1_16FlashAttnBwdSm80INS1_25CollectiveMainloopBwdSm80ILi2ELi2EN4cute5tupleIJNS5_1CILi128EEES8_NS7_ILi64EEEEEENS_10bfloat16_tEfNS_4arch4Sm80ELb0ELb1ELb1ELb0ELb0ELb0ELb0ELb0ELi2ELi4ELi4ELi4ELb0EEENS1_21CollectiveEpilogueBwdISA_SB_SD_Li256ELb0ELb0ELi2EEENS1_19SingleTileSchedulerILb0ELb0ELb0ELi128EEEEEEEEEvNT_6ParamsE$_ZN4cute3eso3ESOILb1ELb0EJNS_5tupleIJNS2_IJNS_1CILi2EEES4_EEENS3_ILi8EEES5_EEENS2_IJNS2_IJNS3_ILi1EEEiEEENS3_ILi1024EEENS2_IJiiEEEEEEEEC2ERKS7_RKSC_)
$_ZN7cutlass13device_kernelIN5flash19enable_sm80_to_sm89INS1_16FlashAttnBwdSm80INS1_25CollectiveMainloopBwdSm80ILi2ELi2EN4cute5tupleIJNS5_1CILi128EEES8_NS7_ILi64EEEEEENS_10bfloat16_tEfNS_4arch4Sm80ELb0ELb1ELb1ELb0ELb0ELb0ELb0ELb0ELi2ELi4ELi4ELi4ELb0EEENS1_21CollectiveEpilogueBwdISA_SB_SD_Li256ELb0ELb0ELi2EEENS1_19SingleTileSchedulerILb0ELb0ELb0ELi128EEEEEEEEEvNT_6ParamsE$_ZN4cute3eso3ESOILb1ELb0EJNS_5tupleIJNS2_IJNS_1CILi2EEES4_EEENS3_ILi8EEES5_EEENS2_IJNS2_IJNS3_ILi1EEEiEEENS3_ILi1024EEENS2_IJiiEEEEEEEEC2ERKS7_RKSC_:
[----:B------:R-:W-:Y:S01]  /*8e20*/  IADD3 R4, R27, -c[0x0][0x20], RZ ;  /* 0x800008001b047a10 */ /* 0x000fe20007ffe0ff */
[----:B------:R-:W-:Y:S01]  /*8e30*/  IMAD.MOV.U32 R16, RZ, RZ, R8 ;  /* 0x000000ffff107224 */ /* 0x000fe200078e0008 */
[----:B------:R-:W-:-:S03]  /*8e40*/  MOV R17, 0x0 ;  /* 0x0000000000117802 */ /* 0x000fc60000000f00 */
[----:B------:R1:W-:Y:S04]  /*8e50*/  STL [R4], R2 ;  /* 0x0000000204007387 */ /* 0x0003e80000100800 */
[----:B------:R1:W-:Y:S04]  /*8e60*/  STL [R4+0x4], R3 ;  /* 0x0000040304007387 */ /* 0x0003e80000100800 */
[----:B------:R1:W-:Y:S01]  /*8e70*/  STL [R4+0x8], R5 ;  /* 0x0000080504007387 */ /* 0x0003e20000100800 */
[----:B------:R-:W-:Y:S05]  /*8e80*/  RET.REL.NODEC R16 `(_ZN7cutlass13device_kernelIN5flash19enable_sm80_to_sm89INS1_16FlashAttnBwdSm80INS1_25CollectiveMainloopBwdSm80ILi2ELi2EN4cute5tupleIJNS5_1CILi128EEES8_NS7_ILi64EEEEEENS_10bfloat16_tEfNS_4arch4Sm80ELb0ELb1ELb1ELb0ELb0ELb0ELb0ELb0ELi2ELi4ELi4ELi4ELb0EEENS1_21CollectiveEpilogueBwdISA_SB_SD_Li256ELb0ELb0ELi2EEENS1_19SingleTileSchedulerILb0ELb0ELb0ELi128EEEEEEEEEvNT_6ParamsE) ;  /* 0xffff717010007950 */ /* 0x000fea0003c3ffff */
        .type           $_ZN7cutlass13device_kernelIN5flash19enable_sm80_to_sm89INS1_16FlashAttnBwdSm80INS1_25CollectiveMainloopBwdSm80ILi2ELi2EN4cute5tupleIJNS5_1CILi128EEES8_NS7_ILi64EEEEEENS_10bfloat16_tEfNS_4arch4Sm80ELb0ELb1ELb1ELb0ELb0ELb0ELb0ELb0ELi2ELi4ELi4ELi4ELb0EEENS1_21CollectiveEpilogueBwdISA_SB_SD_Li256ELb0ELb0ELi2EEENS1_19SingleTileSchedulerILb0ELb0ELb0ELi128EEEEEEEEEvNT_6ParamsE$_ZN4cute3eso3ESOILb1ELb0EJNS_5tupleIJNS2_IJNS_1CILi2EEES4_EEES4_EEENS2_IJNS2_IJiiEEENS3_ILi8192EEEEEEEEC2ERKS6_RKS9_,@function
        .size           $_ZN7cutlass13device_kernelIN5flash19enable_sm80_to_sm89INS1_16FlashAttnBwdSm80INS1_25CollectiveMainloopBwdSm80ILi2ELi2EN4cute5tupleIJNS5_1CILi128EEES8_NS7_ILi64EEEEEENS_10bfloat16_tEfNS_4arch4Sm80ELb0ELb1ELb1ELb0ELb0ELb0ELb0ELb0ELi2ELi4ELi4ELi4ELb0EEENS1_21CollectiveEpilogueBwdISA_SB_SD_Li256ELb0ELb0ELi2EEENS1_19SingleTileSchedulerILb0ELb0ELb0ELi128EEEEEEEEEvNT_6ParamsE$_ZN4cute3eso3ESOILb1ELb0EJNS_5tupleIJNS2_IJNS_1CILi2EEES4_EEES4_EEENS2_IJNS2_IJiiEEENS3_ILi8192EEEEEEEEC2ERKS6_RKS9_,($_ZN7cutlass13device_kernelIN5flash19enable_sm80_to_sm89INS1_16FlashAttnBwdSm80INS1_25CollectiveMainloopBwdSm80ILi2ELi2EN4cute5tupleIJNS5_1CILi128EEES8_NS7_ILi64EEEEEENS_10bfloat16_tEfNS_4arch4Sm80ELb0ELb1ELb1ELb0ELb0ELb0ELb0ELb0ELi2ELi4ELi4ELi4ELb0EEENS1_21CollectiveEpilogueBwdISA_SB_SD_Li256ELb0ELb0ELi2EEENS1_19SingleTileSchedulerILb0ELb0ELb0ELi128EEEEEEEEEvNT_6ParamsE$_ZN4cute3eso3ESOILb1ELb0EJNS_5tupleIJNS2_IJNS_1CILi2EEES4_EEES5_NS3_ILi8EEEEEENS2_IJNS2_IJiNS3_ILi512EEEEEENS2_IJiiEEENS3_ILi1024EEEEEEEEC2ERKS7_RKSC_ - $_ZN7cutlass13device_kernelIN5flash19enable_sm80_to_sm89INS1_16FlashAttnBwdSm80INS1_25CollectiveMainloopBwdSm80ILi2ELi2EN4cute5tupleIJNS5_1CILi128EEES8_NS7_ILi64EEEEEENS_10bfloat16_tEfNS_4arch4Sm80ELb0ELb1ELb1ELb0ELb0ELb0ELb0ELb0ELi2ELi4ELi4ELi4ELb0EEENS1_21CollectiveEpilogueBwdISA_SB_SD_Li256ELb0ELb0ELi2EEENS1_19SingleTileSchedulerILb0ELb0ELb0ELi128EEEEEEEEEvNT_6ParamsE$_ZN4cute3eso3ESOILb1ELb0EJNS_5tupleIJNS2_IJNS_1CILi2EEES4_EEES4_EEENS2_IJNS2_IJiiEEENS3_ILi8192EEEEEEEEC2ERKS6_RKS9_)
$_ZN7cutlass13device_kernelIN5flash19enable_sm80_to_sm89INS1_16FlashAttnBwdSm80INS1_25CollectiveMainloopBwdSm80ILi2ELi2EN4cute5tupleIJNS5_1CILi128EEES8_NS7_ILi64EEEEEENS_10bfloat16_tEfNS_4arch4Sm80ELb0ELb1ELb1ELb0ELb0ELb0ELb0ELb0ELi2ELi4ELi4ELi4ELb0EEENS1_21CollectiveEpilogueBwdISA_SB_SD_Li256ELb0ELb0ELi2EEENS1_19SingleTileSchedulerILb0ELb0ELb0ELi128EEEEEEEEEvNT_6ParamsE$_ZN4cute3eso3ESOILb1ELb0EJNS_5tupleIJNS2_IJNS_1CILi2EEES4_EEES4_EEENS2_IJNS2_IJiiEEENS3_ILi8192EEEEEEEEC2ERKS6_RKS9_:
[----:B------:R-:W-:Y:S01]  /*8e90*/  IADD3 R4, R67, -c[0x0][0x20], RZ ;  /* 0x8000080043047a10 */ /* 0x000fe20007ffe0ff */
[----:B------:R-:W-:Y:S01]  /*8ea0*/  IMAD.MOV.U32 R72, RZ, RZ, R6 ;  /* 0x000000ffff487224 */ /* 0x000fe200078e0006 */
[----:B------:R-:W-:-:S03]  /*8eb0*/  MOV R73, 0x0 ;  /* 0x0000000000497802 */ /* 0x000fc60000000f00 */
[----:B------:R1:W-:Y:S04]  /*8ec0*/  STL [R4], R2 ;  /* 0x0000000204007387 */ /* 0x0003e80000100800 */
[----:B------:R1:W-:Y:S01]  /*8ed0*/  STL [R4+0x4], R3 ;  /* 0x0000040304007387 */ /* 0x0003e20000100800 */
[----:B------:R-:W-:Y:S05]  /*8ee0*/  RET.REL.NODEC R72 `(_ZN7cutlass13device_kernelIN5flash19enable_sm80_to_sm89INS1_16FlashAttnBwdSm80INS1_25CollectiveMainloopBwdSm80ILi2ELi2EN4cute5tupleIJNS5_1CILi128EEES8_NS7_ILi64EEEEEENS_10bfloat16_tEfNS_4arch4Sm80ELb0ELb1ELb1ELb0ELb0ELb0ELb0ELb0ELi2ELi4ELi4ELi4ELb0EEENS1_21CollectiveEpilogueBwdISA_SB_SD_Li256ELb0ELb0ELi2EEENS1_19SingleTileSchedulerILb0ELb0ELb0ELi128EEEEEEEEEvNT_6ParamsE) ;  /* 0xffff711048007950 */ /* 0x000fea0003c3ffff */
        .type           $_ZN7cutlass13device_kernelIN5flash19enable_sm80_to_sm89INS1_16FlashAttnBwdSm80INS1_25CollectiveMainloopBwdSm80ILi2ELi2EN4cute5tupleIJNS5_1CILi128EEES8_NS7_ILi64EEEEEENS_10bfloat16_tEfNS_4arch4Sm80ELb0ELb1ELb1ELb0ELb0ELb0ELb0ELb0ELi2ELi4ELi4ELi4ELb0EEENS1_21CollectiveEpilogueBwdISA_SB_SD_Li256ELb0ELb0ELi2EEENS1_19SingleTileSchedulerILb0ELb0ELb0ELi128EEEEEEEEEvNT_6ParamsE$_ZN4cute3eso3ESOILb1ELb0EJNS_5tupleIJNS2_IJNS_1CILi2EEES4_EEES5_NS3_ILi8EEEEEENS2_IJNS2_IJiNS3_ILi512EEEEEENS2_IJiiEEENS3_ILi1024EEEEEEEEC2ERKS7_RKSC_,@function
        .size           $_ZN7cutlass13device_kernelIN5flash19enable_sm80_to_sm89INS1_16FlashAttnBwdSm80INS1_25CollectiveMainloopBwdSm80ILi2ELi2EN4cute5tupleIJNS5_1CILi128EEES8_NS7_ILi64EEEEEENS_10bfloat16_tEfNS_4arch4Sm80ELb0ELb1ELb1ELb0ELb0ELb0ELb0ELb0ELi2ELi4ELi4ELi4ELb0EEENS1_21CollectiveEpilogueBwdISA_SB_SD_Li256ELb0ELb0ELi2EEENS1_19SingleTileSchedulerILb0ELb0ELb0ELi128EEEEEEEEEvNT_6ParamsE$_ZN4cute3eso3ESOILb1ELb0EJNS_5tupleIJNS2_IJNS_1CILi2EEES4_EEES5_NS3_ILi8EEEEEENS2_IJNS2_IJiNS3_ILi512EEEEEENS2_IJiiEEENS3_ILi1024EEEEEEEEC2ERKS7_RKSC_,($_ZN7cutlass13device_kernelIN5flash19enable_sm80_to_sm89INS1_16FlashAttnBwdSm80INS1_25CollectiveMainloopBwdSm80ILi2ELi2EN4cute5tupleIJNS5_1CILi128EEES8_NS7_ILi64EEEEEENS_10bfloat16_tEfNS_4arch4Sm80ELb0ELb1ELb1ELb0ELb0ELb0ELb0ELb0ELi2ELi4ELi4ELi4ELb0EEENS1_21CollectiveEpilogueBwdISA_SB_SD_Li256ELb0ELb0ELi2EEENS1_19SingleTileSchedulerILb0ELb0ELb0ELi128EEEEEEEEEvNT_6ParamsE$_ZN4cute3eso3ESOILb1ELb0EJNS_5tupleIJNS2_IJNS_1CILi2EEES4_S4_EEES4_NS2_IJNS2_IJS4_S4_EEES4_EEEEEENS2_IJNS2_IJNS3_ILi1EEENS3_ILi512EEEiEEENS3_ILi4096EEENS2_IJNS2_IJiiEEENS3_ILi8192EEEEEEEEEEEC2ERKS8_RKSG_ - $_ZN7cutlass13device_kernelIN5flash19enable_sm80_to_sm89INS1_16FlashAttnBwdSm80INS1_25CollectiveMainloopBwdSm80ILi2ELi2EN4cute5tupleIJNS5_1CILi128EEES8_NS7_ILi64EEEEEENS_10bfloat16_tEfNS_4arch4Sm80ELb0ELb1ELb1ELb0ELb0ELb0ELb0ELb0ELi2ELi4ELi4ELi4ELb0EEENS1_21CollectiveEpilogueBwdISA_SB_SD_Li256ELb0ELb0ELi2EEENS1_19SingleTileSchedulerILb0ELb0ELb0ELi128EEEEEEEEEvNT_6ParamsE$_ZN4cute3eso3ESOILb1ELb0EJNS_5tupleIJNS2_IJNS_1CILi2EEES4_EEES5_NS3_ILi8EEEEEENS2_IJNS2_IJiNS3_ILi512EEEEEENS2_IJiiEEENS3_ILi1024EEEEEEEEC2ERKS7_RKSC_)
$_ZN7cutlass13device_kernelIN5flash19enable_sm80_to_sm89INS1_16FlashAttnBwdSm80INS1_25CollectiveMainloopBwdSm80ILi2ELi2EN4cute5tupleIJNS5_1CILi128EEES8_NS7_ILi64EEEEEENS_10bfloat16_tEfNS_4arch4Sm80ELb0ELb1ELb1ELb0ELb0ELb0ELb0ELb0ELi2ELi4ELi4ELi4ELb0EEENS1_21CollectiveEpilogueBwdISA_SB_SD_Li256ELb0ELb0ELi2EEENS1_19SingleTileSchedulerILb0ELb0ELb0ELi128EEEEEEEEEvNT_6ParamsE$_ZN4cute3eso3ESOILb1ELb0EJNS_5tupleIJNS2_IJNS_1CILi2EEES4_EEES5_NS3_ILi8EEEEEENS2_IJNS2_IJiNS3_ILi512EEEEEENS2_IJiiEEENS3_ILi1024EEEEEEEEC2ERKS7_RKSC_:
[----:B------:R-:W-:Y:S01]  /*8ef0*/  IADD3 R4, R62, -c[0x0][0x20], RZ ;  /* 0x800008003e047a10 */ /* 0x000fe20007ffe0ff */
[----:B------:R-:W-:Y:S01]  /*8f00*/  IMAD.MOV.U32 R16, RZ, RZ, R8 ;  /* 0x000000ffff107224 */ /* 0x000fe200078e0008 */
[----:B------:R-:W-:-:S03]  /*8f10*/  MOV R17, 0x0 ;  /* 0x0000000000117802 */ /* 0x000fc60000000f00 */
[----:B------:R1:W-:Y:S04]  /*8f20*/  STL [R4], R2 ;  /* 0x0000000204007387 */ /* 0x0003e80000100800 */
[----:B------:R1:W-:Y:S04]  /*8f30*/  STL [R4+0x4], R3 ;  /* 0x0000040304007387 */ /* 0x0003e80000100800 */
[----:B------:R1:W-:Y:S01]  /*8f40*/  STL [R4+0x8], R5 ;  /* 0x0000080504007387 */ /* 0x0003e20000100800 */
[----:B------:R-:W-:Y:S05]  /*8f50*/  RET.REL.NODEC R16 `(_ZN7cutlass13device_kernelIN5flash19enable_sm80_to_sm89INS1_16FlashAttnBwdSm80INS1_25CollectiveMainloopBwdSm80ILi2ELi2EN4cute5tupleIJNS5_1CILi128EEES8_NS7_ILi64EEEEEENS_10bfloat16_tEfNS_4arch4Sm80ELb0ELb1ELb1ELb0ELb0ELb0ELb0ELb0ELi2ELi4ELi4ELi4ELb0EEENS1_21CollectiveEpilogueBwdISA_SB_SD_Li256ELb0ELb0ELi2EEENS1_19SingleTileSchedulerILb0ELb0ELb0ELi128EEEEEEEEEvNT_6ParamsE) ;  /* 0xffff70a010007950 */ /* 0x000fea0003c3ffff */
        .type           $_ZN7cutlass13device_kernelIN5flash19enable_sm80_to_sm89INS1_16FlashAttnBwdSm80INS1_25CollectiveMainloopBwdSm80ILi2ELi2EN4cute5tupleIJNS5_1CILi128EEES8_NS7_ILi64EEEEEENS_10bfloat16_tEfNS_4arch4Sm80ELb0ELb1ELb1ELb0ELb0ELb0ELb0ELb0ELi2ELi4ELi4ELi4ELb0EEENS1_21CollectiveEpilogueBwdISA_SB_SD_Li256ELb0ELb0ELi2EEENS1_19SingleTileSchedulerILb0ELb0ELb0ELi128EEEEEEEEEvNT_6ParamsE$_ZN4cute3eso3ESOILb1ELb0EJNS_5tupleIJNS2_IJNS_1CILi2EEES4_S4_EEES4_NS2_IJNS2_IJS4_S4_EEES4_EEEEEENS2_IJNS2_IJNS3_ILi1EEENS3_ILi512EEEiEEENS3_ILi4096EEENS2_IJNS2_IJiiEEENS3_ILi8192EEEEEEEEEEEC2ERKS8_RKSG_,@function
        .size           $_ZN7cutlass13device_kernelIN5flash19enable_sm80_to_sm89INS1_16FlashAttnBwdSm80INS1_25CollectiveMainloopBwdSm80ILi2ELi2EN4cute5tupleIJNS5_1CILi128EEES8_NS7_ILi64EEEEEENS_10bfloat16_tEfNS_4arch4Sm80ELb0ELb1ELb1ELb0ELb0ELb0ELb0ELb0ELi2ELi4ELi4ELi4ELb0EEENS1_21CollectiveEpilogueBwdISA_SB_SD_Li256ELb0ELb0ELi2EEENS1_19SingleTileSchedulerILb0ELb0ELb0ELi128EEEEEEEEEvNT_6ParamsE$_ZN4cute3eso3ESOILb1ELb0EJNS_5tupleIJNS2_IJNS_1CILi2EEES4_S4_EEES4_NS2_IJNS2_IJS4_S4_EEES4_EEEEEENS2_IJNS2_IJNS3_ILi1EEENS3_ILi512EEEiEEENS3_ILi4096EEENS2_IJNS2_IJiiEEENS3_ILi8192EEEEEEEEEEEC2ERKS8_RKSG_,($_ZN7cutlass13device_kernelIN5flash19enable_sm80_to_sm89INS1_16FlashAttnBwdSm80INS1_25CollectiveMainloopBwdSm80ILi2ELi2EN4cute5tupleIJNS5_1CILi128EEES8_NS7_ILi64EEEEEENS_10bfloat16_tEfNS_4arch4Sm80ELb0ELb1ELb1ELb0ELb0ELb0ELb0ELb0ELi2ELi4ELi4ELi4ELb0EEENS1_21CollectiveEpilogueBwdISA_SB_SD_Li256ELb0ELb0ELi2EEENS1_19SingleTileSchedulerILb0ELb0ELb0ELi128EEEEEEEEEvNT_6ParamsE$_ZN4cute3eso3ESOILb1ELb0EJNS_5tupleIJNS2_IJNS_1CILi2EEES4_S4_EEES4_NS2_IJS4_S4_EEEEEENS2_IJNS2_IJNS3_ILi1EEENS3_ILi512EEEiEEENS3_ILi4096EEENS2_IJiiEEEEEEEEC2ERKS7_RKSD_ - $_ZN7cutlass13device_kernelIN5flash19enable_sm80_to_sm89INS1_16FlashAttnBwdSm80INS1_25CollectiveMainloopBwdSm80ILi2ELi2EN4cute5tupleIJNS5_1CILi128EEES8_NS7_ILi64EEEEEENS_10bfloat16_tEfNS_4arch4Sm80ELb0ELb1ELb1ELb0ELb0ELb0ELb0ELb0ELi2ELi4ELi4ELi4ELb0EEENS1_21CollectiveEpilogueBwdISA_SB_SD_Li256ELb0ELb0ELi2EEENS1_19SingleTileSchedulerILb0ELb0ELb0ELi128EEEEEEEEEvNT_6ParamsE$_ZN4cute3eso3ESOILb1ELb0EJNS_5tupleIJNS2_IJNS_1CILi2EEES4_S4_EEES4_NS2_IJNS2_IJS4_S4_EEES4_EEEEEENS2_IJNS2_IJNS3_ILi1EEENS3_ILi512EEEiEEENS3_ILi4096EEENS2_IJNS2_IJiiEEENS3_ILi8192EEEEEEEEEEEC2ERKS8_RKSG_)
$_ZN7cutlass13device_kernelIN5flash19enable_sm80_to_sm89INS1_16FlashAttnBwdSm80INS1_25CollectiveMainloopBwdSm80ILi2ELi2EN4cute5tupleIJNS5_1CILi128EEES8_NS7_ILi64EEEEEENS_10bfloat16_tEfNS_4arch4Sm80ELb0ELb1ELb1ELb0ELb0ELb0ELb0ELb0ELi2ELi4ELi4ELi4ELb0EEENS1_21CollectiveEpilogueBwdISA_SB_SD_Li256ELb0ELb0ELi2EEENS1_19SingleTileSchedulerILb0ELb0ELb0ELi128EEEEEEEEEvNT_6ParamsE$_ZN4cute3eso3ESOILb1ELb0EJNS_5tupleIJNS2_IJNS_1CILi2EEES4_S4_EEES4_NS2_IJNS2_IJS4_S4_EEES4_EEEEEENS2_IJNS2_IJNS3_ILi1EEENS3_ILi512EEEiEEENS3_ILi4096EEENS2_IJNS2_IJiiEEENS3_ILi8192EEEEEEEEEEEC2ERKS8_RKSG_:
[----:B------:R-:W-:Y:S01]  /*8f60*/  IADD3 R4, R62, -c[0x0][0x20], RZ ;  /* 0x800008003e047a10 */ /* 0x000fe20007ffe0ff */
[----:B------:R-:W-:Y:S01]  /*8f70*/  IMAD.MOV.U32 R72, RZ, RZ, R8 ;  /* 0x000000ffff487224 */ /* 0x000fe200078e0008 */
[----:B------:R-:W-:-:S03]  /*8f80*/  MOV R73, 0x0 ;  /* 0x0000000000497802 */ /* 0x000fc60000000f00 */
[----:B------:R1:W-:Y:S04]  /*8f90*/  STL [R4], R2 ;  /* 0x0000000204007387 */ /* 0x0003e80000100800 */
[----:B------:R1:W-:Y:S04]  /*8fa0*/  STL [R4+0x4], R3 ;  /* 0x0000040304007387 */ /* 0x0003e80000100800 */
[----:B------:R1:W-:Y:S01]  /*8fb0*/  STL [R4+0x8], R5 ;  /* 0x0000080504007387 */ /* 0x0003e20000100800 */
[----:B------:R-:W-:Y:S05]  /*8fc0*/  RET.REL.NODEC R72 `(_ZN7cutlass13device_kernelIN5flash19enable_sm80_to_sm89INS1_16FlashAttnBwdSm80INS1_25CollectiveMainloopBwdSm80ILi2ELi2EN4cute5tupleIJNS5_1CILi128EEES8_NS7_ILi64EEEEEENS_10bfloat16_tEfNS_4arch4Sm80ELb0ELb1ELb1ELb0ELb0ELb0ELb0ELb0ELi2ELi4ELi4ELi4ELb0EEENS1_21CollectiveEpilogueBwdISA_SB_SD_Li256ELb0ELb0ELi2EEENS1_19SingleTileSchedulerILb0ELb0ELb0ELi128EEEEEEEEEvNT_6ParamsE) ;  /* 0xffff703048007950 */ /* 0x000fea0003c3ffff */
        .type           $_ZN7cutlass13device_kernelIN5flash19enable_sm80_to_sm89INS1_16FlashAttnBwdSm80INS1_25CollectiveMainloopBwdSm80ILi2ELi2EN4cute5tupleIJNS5_1CILi128EEES8_NS7_ILi64EEEEEENS_10bfloat16_tEfNS_4arch4Sm80ELb0ELb1ELb1ELb0ELb0ELb0ELb0ELb0ELi2ELi4ELi4ELi4ELb0EEENS1_21CollectiveEpilogueBwdISA_SB_SD_Li256ELb0ELb0ELi2EEENS1_19SingleTileSchedulerILb0ELb0ELb0ELi128EEEEEEEEEvNT_6ParamsE$_ZN4cute3eso3ESOILb1ELb0EJNS_5tupleIJNS2_IJNS_1CILi2EEES4_S4_EEES4_NS2_IJS4_S4_EEEEEENS2_IJNS2_IJNS3_ILi1EEENS3_ILi512EEEiEEENS3_ILi4096EEENS2_IJiiEEEEEEEEC2ERKS7_RKSD_,@function
        .size           $_ZN7cutlass13device_kernelIN5flash19enable_sm80_to_sm89INS1_16FlashAttnBwdSm80INS1_25CollectiveMainloopBwdSm80ILi2ELi2EN4cute5tupleIJNS5_1CILi128EEES8_NS7_ILi64EEEEEENS_10bfloat16_tEfNS_4arch4Sm80ELb0ELb1ELb1ELb0ELb0ELb0ELb0ELb0ELi2ELi4ELi4ELi4ELb0EEENS1_21CollectiveEpilogueBwdISA_SB_SD_Li256ELb0ELb0ELi2EEENS1_19SingleTileSchedulerILb0ELb0ELb0ELi128EEEEEEEEEvNT_6ParamsE$_ZN4cute3eso3ESOILb1ELb0EJNS_5tupleIJNS2_IJNS_1CILi2EEES4_S4_EEES4_NS2_IJS4_S4_EEEEEENS2_IJNS2_IJNS3_ILi1EEENS3_ILi512EEEiEEENS3_ILi4096EEENS2_IJiiEEEEEEEEC2ERKS7_RKSD_,($_ZN7cutlass13device_kernelIN5flash19enable_sm80_to_sm89INS1_16FlashAttnBwdSm80INS1_25CollectiveMainloopBwdSm80ILi2ELi2EN4cute5tupleIJNS5_1CILi128EEES8_NS7_ILi64EEEEEENS_10bfloat16_tEfNS_4arch4Sm80ELb0ELb1ELb1ELb0ELb0ELb0ELb0ELb0ELi2ELi4ELi4ELi4ELb0EEENS1_21CollectiveEpilogueBwdISA_SB_SD_Li256ELb0ELb0ELi2EEENS1_19SingleTileSchedulerILb0ELb0ELb0ELi128EEEEEEEEEvNT_6ParamsE$_ZN4cute3eso3ESOILb1ELb0EJNS_5tupleIJNS2_IJNS_1CILi8EEENS3_ILi1EEEEEENS2_IJNS3_ILi2EEEEEEEEENS2_IJNS2_IJS5_NS3_ILi0EEEEEENS2_IJiEEEEEEEEC2ERKS9_RKSD_ - $_ZN7cutlass13device_kernelIN5flash19enable_sm80_to_sm89INS1_16FlashAttnBwdSm80INS1_25CollectiveMainloopBwdSm80ILi2ELi2EN4cute5tupleIJNS5_1CILi128EEES8_NS7_ILi64EEEEEENS_10bfloat16_tEfNS_4arch4Sm80ELb0ELb1ELb1ELb0ELb0ELb0ELb0ELb0ELi2ELi4ELi4ELi4ELb0EEENS1_21CollectiveEpilogueBwdISA_SB_SD_Li256ELb0ELb0ELi2EEENS1_19SingleTileSchedulerILb0ELb0ELb0ELi128EEEEEEEEEvNT_6ParamsE$_ZN4cute3eso3ESOILb1ELb0EJNS_5tupleIJNS2_IJNS_1CILi2EEES4_S4_EEES4_NS2_IJS4_S4_EEEEEENS2_IJNS2_IJNS3_ILi1EEENS3_ILi512EEEiEEENS3_ILi4096EEENS2_IJiiEEEEEEEEC2ERKS7_RKSD_)
$_ZN7cutlass13device_kernelIN5flash19enable_sm80_to_sm89INS1_16FlashAttnBwdSm80INS1_25CollectiveMainloopBwdSm80ILi2ELi2EN4cute5tupleIJNS5_1CILi128EEES8_NS7_ILi64EEEEEENS_10bfloat16_tEfNS_4arch4Sm80ELb0ELb1ELb1ELb0ELb0ELb0ELb0ELb0ELi2ELi4ELi4ELi4ELb0EEENS1_21CollectiveEpilogueBwdISA_SB_SD_Li256ELb0ELb0ELi2EEENS1_19SingleTileSchedulerILb0ELb0ELb0ELi128EEEEEEEEEvNT_6ParamsE$_ZN4cute3eso3ESOILb1ELb0EJNS_5tupleIJNS2_IJNS_1CILi2EEES4_S4_EEES4_NS2_IJS4_S4_EEEEEENS2_IJNS2_IJNS3_ILi1EEENS3_ILi512EEEiEEENS3_ILi4096EEENS2_IJiiEEEEEEEEC2ERKS7_RKSD_:
[----:B------:R-:W-:Y:S01]  /*8fd0*/  IADD3 R4, R27, -c[0x0][0x20], RZ ;  /* 0x800008001b047a10 */ /* 0x000fe20007ffe0ff */
[----:B------:R-:W-:Y:S01]  /*8fe0*/  IMAD.MOV.U32 R60, RZ, RZ, R8 ;  /* 0x000000ffff3c7224 */ /* 0x000fe200078e0008 */
[----:B------:R-:W-:-:S03]  /*8ff0*/  MOV R61, 0x0 ;  /* 0x00000000003d7802 */ /* 0x000fc60000000f00 */
[----:B------:R1:W-:Y:S04]  /*9000*/  STL [R4], R2 ;  /* 0x0000000204007387 */ /* 0x0003e80000100800 */
[----:B------:R1:W-:Y:S04]  /*9010*/  STL [R4+0x4], R3 ;  /* 0x0000040304007387 */ /* 0x0003e80000100800 */
[----:B------:R1:W-:Y:S01]  /*9020*/  STL [R4+0x8], R5 ;  /* 0x0000080504007387 */ /* 0x0003e20000100800 */
[----:B------:R-:W-:Y:S05]  /*9030*/  RET.REL.NODEC R60 `(_ZN7cutlass13device_kernelIN5flash19enable_sm80_to_sm89INS1_16FlashAttnBwdSm80INS1_25CollectiveMainloopBwdSm80ILi2ELi2EN4cute5tupleIJNS5_1CILi128EEES8_NS7_ILi64EEEEEENS_10bfloat16_tEfNS_4arch4Sm80ELb0ELb1ELb1ELb0ELb0ELb0ELb0ELb0ELi2ELi4ELi4ELi4ELb0EEENS1_21CollectiveEpilogueBwdISA_SB_SD_Li256ELb0ELb0ELi2EEENS1_19SingleTileSchedulerILb0ELb0ELb0ELi128EEEEEEEEEvNT_6ParamsE) ;  /* 0xffff6fc03c007950 */ /* 0x000fea0003c3ffff */
        .type           $_ZN7cutlass13device_kernelIN5flash19enable_sm80_to_sm89INS1_16FlashAttnBwdSm80INS1_25CollectiveMainloopBwdSm80ILi2ELi2EN4cute5tupleIJNS5_1CILi128EEES8_NS7_ILi64EEEEEENS_10bfloat16_tEfNS_4arch4Sm80ELb0ELb1ELb1ELb0ELb0ELb0ELb0ELb0ELi2ELi4ELi4ELi4ELb0EEENS1_21CollectiveEpilogueBwdISA_SB_SD_Li256ELb0ELb0ELi2EEENS1_19SingleTileSchedulerILb0ELb0ELb0ELi128EEEEEEEEEvNT_6ParamsE$_ZN4cute3eso3ESOILb1ELb0EJNS_5tupleIJNS2_IJNS_1CILi8EEENS3_ILi1EEEEEENS2_IJNS3_ILi2EEEEEEEEENS2_IJNS2_IJS5_NS3_ILi0EEEEEENS2_IJiEEEEEEEEC2ERKS9_RKSD_,@function
        .size           $_ZN7cutlass13device_kernelIN5flash19enable_sm80_to_sm89INS1_16FlashAttnBwdSm80INS1_25CollectiveMainloopBwdSm80ILi2ELi2EN4cute5tupleIJNS5_1CILi128EEES8_NS7_ILi64EEEEEENS_10bfloat16_tEfNS_4arch4Sm80ELb0ELb1ELb1ELb0ELb0ELb0ELb0ELb0ELi2ELi4ELi4ELi4ELb0EEENS1_21CollectiveEpilogueBwdISA_SB_SD_Li256ELb0ELb0ELi2EEENS1_19SingleTileSchedulerILb0ELb0ELb0ELi128EEEEEEEEEvNT_6ParamsE$_ZN4cute3eso3ESOILb1ELb0EJNS_5tupleIJNS2_IJNS_1CILi8EEENS3_ILi1EEEEEENS2_IJNS3_ILi2EEEEEEEEENS2_IJNS2_IJS5_NS3_ILi0EEEEEENS2_IJiEEEEEEEEC2ERKS9_RKSD_,($_ZN7cutlass13device_kernelIN5flash19enable_sm80_to_sm89INS1_16FlashAttnBwdSm80INS1_25CollectiveMainloopBwdSm80ILi2ELi2EN4cute5tupleIJNS5_1CILi128EEES8_NS7_ILi64EEEEEENS_10bfloat16_tEfNS_4arch4Sm80ELb0ELb1ELb1ELb0ELb0ELb0ELb0ELb0ELi2ELi4ELi4ELi4ELb0EEENS1_21CollectiveEpilogueBwdISA_SB_SD_Li256ELb0ELb0ELi2EEENS1_19SingleTileSchedulerILb0ELb0ELb0ELi128EEEEEEEEEvNT_6ParamsE$_ZN4cute3eso3ESOILb1ELb0EJNS_5tupleIJNS2_IJNS_1CILi8EEENS3_ILi1EEEEEENS3_ILi2EEEEEENS2_IJNS2_IJS5_NS3_ILi0EEEEEEiEEEEEC2ERKS8_RKSB_ - $_ZN7cutlass13device_kernelIN5flash19enable_sm80_to_sm89INS1_16FlashAttnBwdSm80INS1_25CollectiveMainloopBwdSm80ILi2ELi2EN4cute5tupleIJNS5_1CILi128EEES8_NS7_ILi64EEEEEENS_10bfloat16_tEfNS_4arch4Sm80ELb0ELb1ELb1ELb0ELb0ELb0ELb0ELb0ELi2ELi4ELi4ELi4ELb0EEENS1_21CollectiveEpilogueBwdISA_SB_SD_Li256ELb0ELb0ELi2EEENS1_19SingleTileSchedulerILb0ELb0ELb0ELi128EEEEEEEEEvNT_6ParamsE$_ZN4cute3eso3ESOILb1ELb0EJNS_5tupleIJNS2_IJNS_1CILi8EEENS3_ILi1EEEEEENS2_IJNS3_ILi2EEEEEEEEENS2_IJNS2_IJS5_NS3_ILi0EEEEEENS2_IJiEEEEEEEEC2ERKS9_RKSD_)
$_ZN7cutlass13device_kernelIN5flash19enable_sm80_to_sm89INS1_16FlashAttnBwdSm80INS1_25CollectiveMainloopBwdSm80ILi2ELi2EN4cute5tupleIJNS5_1CILi128EEES8_NS7_ILi64EEEEEENS_10bfloat16_tEfNS_4arch4Sm80ELb0ELb1ELb1ELb0ELb0ELb0ELb0ELb0ELi2ELi4ELi4ELi4ELb0EEENS1_21CollectiveEpilogueBwdISA_SB_SD_Li256ELb0ELb0ELi2EEENS1_19SingleTileSchedulerILb0ELb0ELb0ELi128EEEEEEEEEvNT_6ParamsE$_ZN4cute3eso3ESOILb1ELb0EJNS_5tupleIJNS2_IJNS_1CILi8EEENS3_ILi1EEEEEENS2_IJNS3_ILi2EEEEEEEEENS2_IJNS2_IJS5_NS3_ILi0EEEEEENS2_IJiEEEEEEEEC2ERKS9_RKSD_:
[----:B------:R-:W-:Y:S02]  /*9040*/  IADD3 R2, R69, -c[0x0][0x20], RZ ;  /* 0x8000080045027a10 */ /* 0x000fe40007ffe0ff */
[----:B------:R-:W-:-:S03]  /*9050*/  MOV R9, 0x0 ;  /* 0x0000000000097802 */ /* 0x000fc60000000f00 */
[----:B------:R1:W-:Y:S01]  /*9060*/  STL [R2], R3 ;  /* 0x0000000302007387 */ /* 0x0003e20000100800 */
[----:B------:R-:W-:Y:S05]  /*9070*/  RET.REL.NODEC R8 `(_ZN7cutlass13device_kernelIN5flash19enable_sm80_to_sm89INS1_16FlashAttnBwdSm80INS1_25CollectiveMainloopBwdSm80ILi2ELi2EN4cute5tupleIJNS5_1CILi128EEES8_NS7_ILi64EEEEEENS_10bfloat16_tEfNS_4arch4Sm80ELb0ELb1ELb1ELb0ELb0ELb0ELb0ELb0ELi2ELi4ELi4ELi4ELb0EEENS1_21CollectiveEpilogueBwdISA_SB_SD_Li256ELb0ELb0ELi2EEENS1_19SingleTileSchedulerILb0ELb0ELb0ELi128EEEEEEEEEvNT_6ParamsE) ;  /* 0xffff6f8008007950 */ /* 0x000fea0003c3ffff */
        .type           $_ZN7cutlass13device_kernelIN5flash19enable_sm80_to_sm89INS1_16FlashAttnBwdSm80INS1_25CollectiveMainloopBwdSm80ILi2ELi2EN4cute5tupleIJNS5_1CILi128EEES8_NS7_ILi64EEEEEENS_10bfloat16_tEfNS_4arch4Sm80ELb0ELb1ELb1ELb0ELb0ELb0ELb0ELb0ELi2ELi4ELi4ELi4ELb0EEENS1_21CollectiveEpilogueBwdISA_SB_SD_Li256ELb0ELb0ELi2EEENS1_19SingleTileSchedulerILb0ELb0ELb0ELi128EEEEEEEEEvNT_6ParamsE$_ZN4cute3eso3ESOILb1ELb0EJNS_5tupleIJNS2_IJNS_1CILi8EEENS3_ILi1EEEEEENS3_ILi2EEEEEENS2_IJNS2_IJS5_NS3_ILi0EEEEEEiEEEEEC2ERKS8_RKSB_,@function
        .size           $_ZN7cutlass13device_kernelIN5flash19enable_sm80_to_sm89INS1_16FlashAttnBwdSm80INS1_25CollectiveMainloopBwdSm80ILi2ELi2EN4cute5tupleIJNS5_1CILi128EEES8_NS7_ILi64EEEEEENS_10bfloat16_tEfNS_4arch4Sm80ELb0ELb1ELb1ELb0ELb0ELb0ELb0ELb0ELi2ELi4ELi4ELi4ELb0EEENS1_21CollectiveEpilogueBwdISA_SB_SD_Li256ELb0ELb0ELi2EEENS1_19SingleTileSchedulerILb0ELb0ELb0ELi128EEEEEEEEEvNT_6ParamsE$_ZN4cute3eso3ESOILb1ELb0EJNS_5tupleIJNS2_IJNS_1CILi8EEENS3_ILi1EEEEEENS3_ILi2EEEEEENS2_IJNS2_IJS5_NS3_ILi0EEEEEEiEEEEEC2ERKS8_RKSB_,($_ZN7cutlass13device_kernelIN5flash19enable_sm80_to_sm89INS1_16FlashAttnBwdSm80INS1_25CollectiveMainloopBwdSm80ILi2ELi2EN4cute5tupleIJNS5_1CILi128EEES8_NS7_ILi64EEEEEENS_10bfloat16_tEfNS_4arch4Sm80ELb0ELb1ELb1ELb0ELb0ELb0ELb0ELb0ELi2ELi4ELi4ELi4ELb0EEENS1_21CollectiveEpilogueBwdISA_SB_SD_Li256ELb0ELb0ELi2EEENS1_19SingleTileSchedulerILb0ELb0ELb0ELi128EEEEEEEEEvNT_6ParamsE$_ZN4cute3eso3ESOILb1ELb0EJNS_5tupleIJNS2_IJNS_1CILi8EEENS3_ILi1EEEEEENS3_ILi2EEENS2_IJS7_S7_EEEEEENS2_IJNS2_IJS5_NS3_ILi0EEEEEENS3_ILi4096EEENS2_IJiiEEEEEEEEC2ERKS9_RKSE_ - $_ZN7cutlass13device_kernelIN5flash19enable_sm80_to_sm89INS1_16FlashAttnBwdSm80INS1_25CollectiveMainloopBwdSm80ILi2ELi2EN4cute5tupleIJNS5_1CILi128EEES8_NS7_ILi64EEEEEENS_10bfloat16_tEfNS_4arch4Sm80ELb0ELb1ELb1ELb0ELb0ELb0ELb0ELb0ELi2ELi4ELi4ELi4ELb0EEENS1_21CollectiveEpilogueBwdISA_SB_SD_Li256ELb0ELb0ELi2EEENS1_19SingleTileSchedulerILb0ELb0ELb0ELi128EEEEEEEEEvNT_6ParamsE$_ZN4cute3eso3ESOILb1ELb0EJNS_5tupleIJNS2_IJNS_1CILi8EEENS3_ILi1EEEEEENS3_ILi2EEEEEENS2_IJNS2_IJS5_NS3_ILi0EEEEEEiEEEEEC2ERKS8_RKSB_)
$_ZN7cutlass13device_kernelIN5flash19enable_sm80_to_sm89INS1_16FlashAttnBwdSm80INS1_25CollectiveMainloopBwdSm80ILi2ELi2EN4cute5tupleIJNS5_1CILi128EEES8_NS7_ILi64EEEEEENS_10bfloat16_tEfNS_4arch4Sm80ELb0ELb1ELb1ELb0ELb0ELb0ELb0ELb0ELi2ELi4ELi4ELi4ELb0EEENS1_21CollectiveEpilogueBwdISA_SB_SD_Li256ELb0ELb0ELi2EEENS1_19SingleTileSchedulerILb0ELb0ELb0ELi128EEEEEEEEEvNT_6ParamsE$_ZN4cute3eso3ESOILb1ELb0EJNS_5tupleIJNS2_IJNS_1CILi8EEENS3_ILi1EEEEEENS3_ILi2EEEEEENS2_IJNS2_IJS5_NS3_ILi0EEEEEEiEEEEEC2ERKS8_RKSB_:
[----:B------:R-:W-:Y:S02]  /*9080*/  IADD3 R2, R69, -c[0x0][0x20], RZ ;  /* 0x8000080045027a10 */ /* 0x000fe40007ffe0ff */
[----:B------:R-:W-:-:S03]  /*9090*/  MOV R9, 0x0 ;  /* 0x0000000000097802 */ /* 0x000fc60000000f00 */
[----:B------:R1:W-:Y:S01]  /*90a0*/  STL [R2], R3 ;  /* 0x0000000302007387 */ /* 0x0003e20000100800 */
[----:B------:R-:W-:Y:S05]  /*90b0*/  RET.REL.NODEC R8 `(_ZN7cutlass13device_kernelIN5flash19enable_sm80_to_sm89INS1_16FlashAttnBwdSm80INS1_25CollectiveMainloopBwdSm80ILi2ELi2EN4cute5tupleIJNS5_1CILi128EEES8_NS7_ILi64EEEEEENS_10bfloat16_tEfNS_4arch4Sm80ELb0ELb1ELb1ELb0ELb0ELb0ELb0ELb0ELi2ELi4ELi4ELi4ELb0EEENS1_21CollectiveEpilogueBwdISA_SB_SD_Li256ELb0ELb0ELi2EEENS1_19SingleTileSchedulerILb0ELb0ELb0ELi128EEEEEEEEEvNT_6ParamsE) ;  /* 0xffff6f4008007950 */ /* 0x000fea0003c3ffff */
        .type           $_ZN7cutlass13device_kernelIN5flash19enable_sm80_to_sm89INS1_16FlashAttnBwdSm80INS1_25CollectiveMainloopBwdSm80ILi2ELi2EN4cute5tupleIJNS5_1CILi128EEES8_NS7_ILi64EEEEEENS_10bfloat16_tEfNS_4arch4Sm80ELb0ELb1ELb1ELb0ELb0ELb0ELb0ELb0ELi2ELi4ELi4ELi4ELb0EEENS1_21CollectiveEpilogueBwdISA_SB_SD_Li256ELb0ELb0ELi2EEENS1_19SingleTileSchedulerILb0ELb0ELb0ELi128EEEEEEEEEvNT_6ParamsE$_ZN4cute3eso3ESOILb1ELb0EJNS_5tupleIJNS2_IJNS_1CILi8EEENS3_ILi1EEEEEENS3_ILi2EEENS2_IJS7_S7_EEEEEENS2_IJNS2_IJS5_NS3_ILi0EEEEEENS3_ILi4096EEENS2_IJiiEEEEEEEEC2ERKS9_RKSE_,@function
        .size           $_ZN7cutlass13device_kernelIN5flash19enable_sm80_to_sm89INS1_16FlashAttnBwdSm80INS1_25CollectiveMainloopBwdSm80ILi2ELi2EN4cute5tupleIJNS5_1CILi128EEES8_NS7_ILi64EEEEEENS_10bfloat16_tEfNS_4arch4Sm80ELb0ELb1ELb1ELb0ELb0ELb0ELb0ELb0ELi2ELi4ELi4ELi4ELb0EEENS1_21CollectiveEpilogueBwdISA_SB_SD_Li256ELb0ELb0ELi2EEENS1_19SingleTileSchedulerILb0ELb0ELb0ELi128EEEEEEEEEvNT_6ParamsE$_ZN4cute3eso3ESOILb1ELb0EJNS_5tupleIJNS2_IJNS_1CILi8EEENS3_ILi1EEEEEENS3_ILi2EEENS2_IJS7_S7_EEEEEENS2_IJNS2_IJS5_NS3_ILi0EEEEEENS3_ILi4096EEENS2_IJiiEEEEEEEEC2ERKS9_RKSE_,($_ZN7cutlass13device_kernelIN5flash19enable_sm80_to_sm89INS1_16FlashAttnBwdSm80INS1_25CollectiveMainloopBwdSm80ILi2ELi2EN4cute5tupleIJNS5_1CILi128EEES8_NS7_ILi64EEEEEENS_10bfloat16_tEfNS_4arch4Sm80ELb0ELb1ELb1ELb0ELb0ELb0ELb0ELb0ELi2ELi4ELi4ELi4ELb0EEENS1_21CollectiveEpilogueBwdISA_SB_SD_Li256ELb0ELb0ELi2EEENS1_19SingleTileSchedulerILb0ELb0ELb0ELi128EEEEEEEEEvNT_6ParamsE$_ZN4cute3eso3ESOILb1ELb0EJNS_5tupleIJNS2_IJNS_1CILi8EEENS3_ILi1EEEEEENS3_ILi2EEES4_EEENS2_IJNS2_IJS5_NS3_ILi0EEEEEEiNS3_ILi1024EEEEEEEEC2ERKS8_RKSC_ - $_ZN7cutlass13device_kernelIN5flash19enable_sm80_to_sm89INS1_16FlashAttnBwdSm80INS1_25CollectiveMainloopBwdSm80ILi2ELi2EN4cute5tupleIJNS5_1CILi128EEES8_NS7_ILi64EEEEEENS_10bfloat16_tEfNS_4arch4Sm80ELb0ELb1ELb1ELb0ELb0ELb0ELb0ELb0ELi2ELi4ELi4ELi4ELb0EEENS1_21CollectiveEpilogueBwdISA_SB_SD_Li256ELb0ELb0ELi2EEENS1_19SingleTileSchedulerILb0ELb0ELb0ELi128EEEEEEEEEvNT_6ParamsE$_ZN4cute3eso3ESOILb1ELb0EJNS_5tupleIJNS2_IJNS_1CILi8EEENS3_ILi1EEEEEENS3_ILi2EEENS2_IJS7_S7_EEEEEENS2_IJNS2_IJS5_NS3_ILi0EEEEEENS3_ILi4096EEENS2_IJiiEEEEEEEEC2ERKS9_RKSE_)
$_ZN7cutlass13device_kernelIN5flash19enable_sm80_to_sm89INS1_16FlashAttnBwdSm80INS1_25CollectiveMainloopBwdSm80ILi2ELi2EN4cute5tupleIJNS5_1CILi128EEES8_NS7_ILi64EEEEEENS_10bfloat16_tEfNS_4arch4Sm80ELb0ELb1ELb1ELb0ELb0ELb0ELb0ELb0ELi2ELi4ELi4ELi4ELb0EEENS1_21CollectiveEpilogueBwdISA_SB_SD_Li256ELb0ELb0ELi2EEENS1_19SingleTileSchedulerILb0ELb0ELb0ELi128EEEEEEEEEvNT_6ParamsE$_ZN4cute3eso3ESOILb1ELb0EJNS_5tupleIJNS2_IJNS_1CILi8EEENS3_ILi1EEEEEENS3_ILi2EEENS2_IJS7_S7_EEEEEENS2_IJNS2_IJS5_NS3_ILi0EEEEEENS3_ILi4096EEENS2_IJiiEEEEEEEEC2ERKS9_RKSE_:
[----:B------:R-:W-:Y:S01]  /*90c0*/  IADD3 R3, R27, -c[0x0][0x20], RZ ;  /* 0x800008001b037a10 */ /* 0x000fe20007ffe0ff */
[----:B------:R-:W-:Y:S01]  /*90d0*/  IMAD.MOV.U32 R16, RZ, RZ, R6 ;  /* 0x000000ffff107224 */ /* 0x000fe200078e0006 */
[----:B------:R-:W-:-:S03]  /*90e0*/  MOV R17, 0x0 ;  /* 0x0000000000117802 */ /* 0x000fc60000000f00 */
[----:B------:R1:W-:Y:S04]  /*90f0*/  STL [R3], R2 ;  /* 0x0000000203007387 */ /* 0x0003e80000100800 */
[----:B------:R1:W-:Y:S01]  /*9100*/  STL [R3+0x4], R8 ;  /* 0x0000040803007387 */ /* 0x0003e20000100800 */
[----:B------:R-:W-:Y:S05]  /*9110*/  RET.REL.NODEC R16 `(_ZN7cutlass13device_kernelIN5flash19enable_sm80_to_sm89INS1_16FlashAttnBwdSm80INS1_25CollectiveMainloopBwdSm80ILi2ELi2EN4cute5tupleIJNS5_1CILi128EEES8_NS7_ILi64EEEEEENS_10bfloat16_tEfNS_4arch4Sm80ELb0ELb1ELb1ELb0ELb0ELb0ELb0ELb0ELi2ELi4ELi4ELi4ELb0EEENS1_21CollectiveEpilogueBwdISA_SB_SD_Li256ELb0ELb0ELi2EEENS1_19SingleTileSchedulerILb0ELb0ELb0ELi128EEEEEEEEEvNT_6ParamsE) ;  /* 0xffff6ee010007950 */ /* 0x000fea0003c3ffff */
        .type           $_ZN7cutlass13device_kernelIN5flash19enable_sm80_to_sm89INS1_16FlashAttnBwdSm80INS1_25CollectiveMainloopBwdSm80ILi2ELi2EN4cute5tupleIJNS5_1CILi128EEES8_NS7_ILi64EEEEEENS_10bfloat16_tEfNS_4arch4Sm80ELb0ELb1ELb1ELb0ELb0ELb0ELb0ELb0ELi2ELi4ELi4ELi4ELb0EEENS1_21CollectiveEpilogueBwdISA_SB_SD_Li256ELb0ELb0ELi2EEENS1_19SingleTileSchedulerILb0ELb0ELb0ELi128EEEEEEEEEvNT_6ParamsE$_ZN4cute3eso3ESOILb1ELb0EJNS_5tupleIJNS2_IJNS_1CILi8EEENS3_ILi1EEEEEENS3_ILi2EEES4_EEENS2_IJNS2_IJS5_NS3_ILi0EEEEEEiNS3_ILi1024EEEEEEEEC2ERKS8_RKSC_,@function
        .size           $_ZN7cutlass13device_kernelIN5flash19enable_sm80_to_sm89INS1_16FlashAttnBwdSm80INS1_25CollectiveMainloopBwdSm80ILi2ELi2EN4cute5tupleIJNS5_1CILi128EEES8_NS7_ILi64EEEEEENS_10bfloat16_tEfNS_4arch4Sm80ELb0ELb1ELb1ELb0ELb0ELb0ELb0ELb0ELi2ELi4ELi4ELi4ELb0EEENS1_21CollectiveEpilogueBwdISA_SB_SD_Li256ELb0ELb0ELi2EEENS1_19SingleTileSchedulerILb0ELb0ELb0ELi128EEEEEEEEEvNT_6ParamsE$_ZN4cute3eso3ESOILb1ELb0EJNS_5tupleIJNS2_IJNS_1CILi8EEENS3_ILi1EEEEEENS3_ILi2EEES4_EEENS2_IJNS2_IJS5_NS3_ILi0EEEEEEiNS3_ILi1024EEEEEEEEC2ERKS8_RKSC_,($_ZN7cutlass13device_kernelIN5flash19enable_sm80_to_sm89INS1_16FlashAttnBwdSm80INS1_25CollectiveMainloopBwdSm80ILi2ELi2EN4cute5tupleIJNS5_1CILi128EEES8_NS7_ILi64EEEEEENS_10bfloat16_tEfNS_4arch4Sm80ELb0ELb1ELb1ELb0ELb0ELb0ELb0ELb0ELi2ELi4ELi4ELi4ELb0EEENS1_21CollectiveEpilogueBwdISA_SB_SD_Li256ELb0ELb0ELi2EEENS1_19SingleTileSchedulerILb0ELb0ELb0ELi128EEEEEEEEEvNT_6ParamsE$_ZN4cute3eso3ESOILb1ELb0EJNS_5tupleIJNS2_IJNS_1CILi8EEENS3_ILi1EEEEEENS3_ILi4EEES5_EEENS2_IJNS2_IJS5_NS3_ILi0EEEEEElS9_EEEEEC2ERKS8_RKSB_ - $_ZN7cutlass13device_kernelIN5flash19enable_sm80_to_sm89INS1_16FlashAttnBwdSm80INS1_25CollectiveMainloopBwdSm80ILi2ELi2EN4cute5tupleIJNS5_1CILi128EEES8_NS7_ILi64EEEEEENS_10bfloat16_tEfNS_4arch4Sm80ELb0ELb1ELb1ELb0ELb0ELb0ELb0ELb0ELi2ELi4ELi4ELi4ELb0EEENS1_21CollectiveEpilogueBwdISA_SB_SD_Li256ELb0ELb0ELi2EEENS1_19SingleTileSchedulerILb0ELb0ELb0ELi128EEEEEEEEEvNT_6ParamsE$_ZN4cute3eso3ESOILb1ELb0EJNS_5tupleIJNS2_IJNS_1CILi8EEENS3_ILi1EEEEEENS3_ILi2EEES4_EEENS2_IJNS2_IJS5_NS3_ILi0EEEEEEiNS3_ILi1024EEEEEEEEC2ERKS8_RKSC_)
$_ZN7cutlass13device_kernelIN5flash19enable_sm80_to_sm89INS1_16FlashAttnBwdSm80INS1_25CollectiveMainloopBwdSm80ILi2ELi2EN4cute5tupleIJNS5_1CILi128EEES8_NS7_ILi64EEEEEENS_10bfloat16_tEfNS_4arch4Sm80ELb0ELb1ELb1ELb0ELb0ELb0ELb0ELb0ELi2ELi4ELi4ELi4ELb0EEENS1_21CollectiveEpilogueBwdISA_SB_SD_Li256ELb0ELb0ELi2EEENS1_19SingleTileSchedulerILb0ELb0ELb0ELi128EEEEEEEEEvNT_6ParamsE$_ZN4cute3eso3ESOILb1ELb0EJNS_5tupleIJNS2_IJNS_1CILi8EEENS3_ILi1EEEEEENS3_ILi2EEES4_EEENS2_IJNS2_IJS5_NS3_ILi0EEEEEEiNS3_ILi1024EEEEEEEEC2ERKS8_RKSC_:
[----:B------:R-:W-:Y:S02]  /*9120*/  IADD3 R2, R27, -c[0x0][0x20], RZ ;  /* 0x800008001b027a10 */ /* 0x000fe40007ffe0ff */
[----:B------:R-:W-:-:S03]  /*9130*/  MOV R7, 0x0 ;  /* 0x0000000000077802 */ /* 0x000fc60000000f00 */
[----:B------:R1:W-:Y:S01]  /*9140*/  STL [R2], R3 ;  /* 0x0000000302007387 */ /* 0x0003e20000100800 */
[----:B------:R-:W-:Y:S05]  /*9150*/  RET.REL.NODEC R6 `(_ZN7cutlass13device_kernelIN5flash19enable_sm80_to_sm89INS1_16FlashAttnBwdSm80INS1_25CollectiveMainloopBwdSm80ILi2ELi2EN4cute5tupleIJNS5_1CILi128EEES8_NS7_ILi64EEEEEENS_10bfloat16_tEfNS_4arch4Sm80ELb0ELb1ELb1ELb0ELb0ELb0ELb0ELb0ELi2ELi4ELi4ELi4ELb0EEENS1_21CollectiveEpilogueBwdISA_SB_SD_Li256ELb0ELb0ELi2EEENS1_19SingleTileSchedulerILb0ELb0ELb0ELi128EEEEEEEEEvNT_6ParamsE) ;  /* 0xffff6ea006007950 */ /* 0x000fea0003c3ffff */
        .type           $_ZN7cutlass13device_kernelIN5flash19enable_sm80_to_sm89INS1_16FlashAttnBwdSm80INS1_25CollectiveMainloopBwdSm80ILi2ELi2EN4cute5tupleIJNS5_1CILi128EEES8_NS7_ILi64EEEEEENS_10bfloat16_tEfNS_4arch4Sm80ELb0ELb1ELb1ELb0ELb0ELb0ELb0ELb0ELi2ELi4ELi4ELi4ELb0EEENS1_21CollectiveEpilogueBwdISA_SB_SD_Li256ELb0ELb0ELi2EEENS1_19SingleTileSchedulerILb0ELb0ELb0ELi128EEEEEEEEEvNT_6ParamsE$_ZN4cute3eso3ESOILb1ELb0EJNS_5tupleIJNS2_IJNS_1CILi8EEENS3_ILi1EEEEEENS3_ILi4EEES5_EEENS2_IJNS2_IJS5_NS3_ILi0EEEEEElS9_EEEEEC2ERKS8_RKSB_,@function
        .size           $_ZN7cutlass13device_kernelIN5flash19enable_sm80_to_sm89INS1_16FlashAttnBwdSm80INS1_25CollectiveMainloopBwdSm80ILi2ELi2EN4cute5tupleIJNS5_1CILi128EEES8_NS7_ILi64EEEEEENS_10bfloat16_tEfNS_4arch4Sm80ELb0ELb1ELb1ELb0ELb0ELb0ELb0ELb0ELi2ELi4ELi4ELi4ELb0EEENS1_21CollectiveEpilogueBwdISA_SB_SD_Li256ELb0ELb0ELi2EEENS1_19SingleTileSchedulerILb0ELb0ELb0ELi128EEEEEEEEEvNT_6ParamsE$_ZN4cute3eso3ESOILb1ELb0EJNS_5tupleIJNS2_IJNS_1CILi8EEENS3_ILi1EEEEEENS3_ILi4EEES5_EEENS2_IJNS2_IJS5_NS3_ILi0EEEEEElS9_EEEEEC2ERKS8_RKSB_,($_ZN7cutlass13device_kernelIN5flash19enable_sm80_to_sm89INS1_16FlashAttnBwdSm80INS1_25CollectiveMainloopBwdSm80ILi2ELi2EN4cute5tupleIJNS5_1CILi128EEES8_NS7_ILi64EEEEEENS_10bfloat16_tEfNS_4arch4Sm80ELb0ELb1ELb1ELb0ELb0ELb0ELb0ELb0ELi2ELi4ELi4ELi4ELb0EEENS1_21CollectiveEpilogueBwdISA_SB_SD_Li256ELb0ELb0ELi2EEENS1_19SingleTileSchedulerILb0ELb0ELb0ELi128EEEEEEEEEvNT_6ParamsE$_ZN4cute3eso3ESOILb1ELb0EJNS_5tupleIJNS_1CILi0EEES4_EEEiEEC2ERKS5_RKi - $_ZN7cutlass13device_kernelIN5flash19enable_sm80_to_sm89INS1_16FlashAttnBwdSm80INS1_25CollectiveMainloopBwdSm80ILi2ELi2EN4cute5tupleIJNS5_1CILi128EEES8_NS7_ILi64EEEEEENS_10bfloat16_tEfNS_4arch4Sm80ELb0ELb1ELb1ELb0ELb0ELb0ELb0ELb0ELi2ELi4ELi4ELi4ELb0EEENS1_21CollectiveEpilogueBwdISA_SB_SD_Li256ELb0ELb0ELi2EEENS1_19SingleTileSchedulerILb0ELb0ELb0ELi128EEEEEEEEEvNT_6ParamsE$_ZN4cute3eso3ESOILb1ELb0EJNS_5tupleIJNS2_IJNS_1CILi8EEENS3_ILi1EEEEEENS3_ILi4EEES5_EEENS2_IJNS2_IJS5_NS3_ILi0EEEEEElS9_EEEEEC2ERKS8_RKSB_)
$_ZN7cutlass13device_kernelIN5flash19enable_sm80_to_sm89INS1_16FlashAttnBwdSm80INS1_25CollectiveMainloopBwdSm80ILi2ELi2EN4cute5tupleIJNS5_1CILi128EEES8_NS7_ILi64EEEEEENS_10bfloat16_tEfNS_4arch4Sm80ELb0ELb1ELb1ELb0ELb0ELb0ELb0ELb0ELi2ELi4ELi4ELi4ELb0EEENS1_21CollectiveEpilogueBwdISA_SB_SD_Li256ELb0ELb0ELi2EEENS1_19SingleTileSchedulerILb0ELb0ELb0ELi128EEEEEEEEEvNT_6ParamsE$_ZN4cute3eso3ESOILb1ELb0EJNS_5tupleIJNS2_IJNS_1CILi8EEENS3_ILi1EEEEEENS3_ILi4EEES5_EEENS2_IJNS2_IJS5_NS3_ILi0EEEEEElS9_EEEEEC2ERKS8_RKSB_:
[----:B------:R-:W-:Y:S01]  /*9160*/  IADD3 R3, R83, -c[0x0][0x20], RZ ;  /* 0x8000080053037a10 */ /* 0x000fe20007ffe0ff */
[----:B------:R-:W-:Y:S01]  /*9170*/  IMAD.MOV.U32 R80, RZ, RZ, R2 ;  /* 0x000000ffff507224 */ /* 0x000fe200078e0002 */
[----:B------:R-:W-:Y:S01]  /*9180*/  MOV R88, R6 ;  /* 0x0000000600587202 */ /* 0x000fe20000000f00 */
[----:B------:R-:W-:Y:S01]  /*9190*/  IMAD.MOV.U32 R81, RZ, RZ, R5 ;  /* 0x000000ffff517224 */ /* 0x000fe200078e0005 */
[----:B------:R-:W-:-:S04]  /*91a0*/  MOV R89, 0x0 ;  /* 0x0000000000597802 */ /* 0x000fc80000000f00 */
[----:B------:R1:W-:Y:S01]  /*91b0*/  STL.64 [R3], R80 ;  /* 0x0000005003007387 */ /* 0x0003e20000100a00 */
[----:B------:R-:W-:Y:S05]  /*91c0*/  RET.REL.NODEC R88 `(_ZN7cutlass13device_kernelIN5flash19enable_sm80_to_sm89INS1_16FlashAttnBwdSm80INS1_25CollectiveMainloopBwdSm80ILi2ELi2EN4cute5tupleIJNS5_1CILi128EEES8_NS7_ILi64EEEEEENS_10bfloat16_tEfNS_4arch4Sm80ELb0ELb1ELb1ELb0ELb0ELb0ELb0ELb0ELi2ELi4ELi4ELi4ELb0EEENS1_21CollectiveEpilogueBwdISA_SB_SD_Li256ELb0ELb0ELi2EEENS1_19SingleTileSchedulerILb0ELb0ELb0ELi128EEEEEEEEEvNT_6ParamsE) ;  /* 0xffff6e3058007950 */ /* 0x000fea0003c3ffff */
        .type           $_ZN7cutlass13device_kernelIN5flash19enable_sm80_to_sm89INS1_16FlashAttnBwdSm80INS1_25CollectiveMainloopBwdSm80ILi2ELi2EN4cute5tupleIJNS5_1CILi128EEES8_NS7_ILi64EEEEEENS_10bfloat16_tEfNS_4arch4Sm80ELb0ELb1ELb1ELb0ELb0ELb0ELb0ELb0ELi2ELi4ELi4ELi4ELb0EEENS1_21CollectiveEpilogueBwdISA_SB_SD_Li256ELb0ELb0ELi2EEENS1_19SingleTileSchedulerILb0ELb0ELb0ELi128EEEEEEEEEvNT_6ParamsE$_ZN4cute3eso3ESOILb1ELb0EJNS_5tupleIJNS_1CILi0EEES4_EEEiEEC2ERKS5_RKi,@function
        .size           $_ZN7cutlass13device_kernelIN5flash19enable_sm80_to_sm89INS1_16FlashAttnBwdSm80INS1_25CollectiveMainloopBwdSm80ILi2ELi2EN4cute5tupleIJNS5_1CILi128EEES8_NS7_ILi64EEEEEENS_10bfloat16_tEfNS_4arch4Sm80ELb0ELb1ELb1ELb0ELb0ELb0ELb0ELb0ELi2ELi4ELi4ELi4ELb0EEENS1_21CollectiveEpilogueBwdISA_SB_SD_Li256ELb0ELb0ELi2EEENS1_19SingleTileSchedulerILb0ELb0ELb0ELi128EEEEEEEEEvNT_6ParamsE$_ZN4cute3eso3ESOILb1ELb0EJNS_5tupleIJNS_1CILi0EEES4_EEEiEEC2ERKS5_RKi,($_ZN7cutlass13device_kernelIN5flash19enable_sm80_to_sm89INS1_16FlashAttnBwdSm80INS1_25CollectiveMainloopBwdSm80ILi2ELi2EN4cute5tupleIJNS5_1CILi128EEES8_NS7_ILi64EEEEEENS_10bfloat16_tEfNS_4arch4Sm80ELb0ELb1ELb1ELb0ELb0ELb0ELb0ELb0ELi2ELi4ELi4ELi4ELb0EEENS1_21CollectiveEpilogueBwdISA_SB_SD_Li256ELb0ELb0ELi2EEENS1_19SingleTileSchedulerILb0ELb0ELb0ELi128EEEEEEEEEvNT_6ParamsE$_ZN4cute3eso3ESOILb1ELb0EJNS_5tupleIJNS_1CILi16EEENS3_ILi2EEES5_S5_NS3_ILi4EEES5_EEENS2_IJNS3_ILi1EEEiiiNS3_ILi144EEENS3_ILi512EEEEEEEEC2ERKS7_RKSB_ - $_ZN7cutlass13device_kernelIN5flash19enable_sm80_to_sm89INS1_16FlashAttnBwdSm80INS1_25CollectiveMainloopBwdSm80ILi2ELi2EN4cute5tupleIJNS5_1CILi128EEES8_NS7_ILi64EEEEEENS_10bfloat16_tEfNS_4arch4Sm80ELb0ELb1ELb1ELb0ELb0ELb0ELb0ELb0ELi2ELi4ELi4ELi4ELb0EEENS1_21CollectiveEpilogueBwdISA_SB_SD_Li256ELb0ELb0ELi2EEENS1_19SingleTileSchedulerILb0ELb0ELb0ELi128EEEEEEEEEvNT_6ParamsE$_ZN4cute3eso3ESOILb1ELb0EJNS_5tupleIJNS_1CILi0EEES4_EEEiEEC2ERKS5_RKi)
$_ZN7cutlass13device_kernelIN5flash19enable_sm80_to_sm89INS1_16FlashAttnBwdSm80INS1_25CollectiveMainloopBwdSm80ILi2ELi2EN4cute5tupleIJNS5_1CILi128EEES8_NS7_ILi64EEEEEENS_10bfloat16_tEfNS_4arch4Sm80ELb0ELb1ELb1ELb0ELb0ELb0ELb0ELb0ELi2ELi4ELi4ELi4ELb0EEENS1_21CollectiveEpilogueBwdISA_SB_SD_Li256ELb0ELb0ELi2EEENS1_19SingleTileSchedulerILb0ELb0ELb0ELi128EEEEEEEEEvNT_6ParamsE$_ZN4cute3eso3ESOILb1ELb0EJNS_5tupleIJNS_1CILi0EEES4_EEEiEEC2ERKS5_RKi:
[----:B------:R-:W-:Y:S02]  /*91d0*/  IADD3 R2, R69, -c[0x0][0x20], RZ ;  /* 0x8000080045027a10 */ /* 0x000fe40007ffe0ff */
[----:B------:R-:W-:-:S03]  /*91e0*/  MOV R5, 0x0 ;  /* 0x0000000000057802 */ /* 0x000fc60000000f00 */
[----:B------:R1:W-:Y:S01]  /*91f0*/  STL [R2], R3 ;  /* 0x0000000302007387 */ /* 0x0003e20000100800 */
[----:B------:R-:W-:Y:S05]  /*9200*/  RET.REL.NODEC R4 `(_ZN7cutlass13device_kernelIN5flash19enable_sm80_to_sm89INS1_16FlashAttnBwdSm80INS1_25CollectiveMainloopBwdSm80ILi2ELi2EN4cute5tupleIJNS5_1CILi128EEES8_NS7_ILi64EEEEEENS_10bfloat16_tEfNS_4arch4Sm80ELb0ELb1ELb1ELb0ELb0ELb0ELb0ELb0ELi2ELi4ELi4ELi4ELb0EEENS1_21CollectiveEpilogueBwdISA_SB_SD_Li256ELb0ELb0ELi2EEENS1_19SingleTileSchedulerILb0ELb0ELb0ELi128EEEEEEEEEvNT_6ParamsE) ;  /* 0xffff6df004007950 */ /* 0x000fea0003c3ffff */
        .type           $_ZN7cutlass13device_kernelIN5flash19enable_sm80_to_sm89INS1_16FlashAttnBwdSm80INS1_25CollectiveMainloopBwdSm80ILi2ELi2EN4cute5tupleIJNS5_1CILi128EEES8_NS7_ILi64EEEEEENS_10bfloat16_tEfNS_4arch4Sm80ELb0ELb1ELb1ELb0ELb0ELb0ELb0ELb0ELi2ELi4ELi4ELi4ELb0EEENS1_21CollectiveEpilogueBwdISA_SB_SD_Li256ELb0ELb0ELi2EEENS1_19SingleTileSchedulerILb0ELb0ELb0ELi128EEEEEEEEEvNT_6ParamsE$_ZN4cute3eso3ESOILb1ELb0EJNS_5tupleIJNS_1CILi16EEENS3_ILi2EEES5_S5_NS3_ILi4EEES5_EEENS2_IJNS3_ILi1EEEiiiNS3_ILi144EEENS3_ILi512EEEEEEEEC2ERKS7_RKSB_,@function
        .size           $_ZN7cutlass13device_kernelIN5flash19enable_sm80_to_sm89INS1_16FlashAttnBwdSm80INS1_25CollectiveMainloopBwdSm80ILi2ELi2EN4cute5tupleIJNS5_1CILi128EEES8_NS7_ILi64EEEEEENS_10bfloat16_tEfNS_4arch4Sm80ELb0ELb1ELb1ELb0ELb0ELb0ELb0ELb0ELi2ELi4ELi4ELi4ELb0EEENS1_21CollectiveEpilogueBwdISA_SB_SD_Li256ELb0ELb0ELi2EEENS1_19SingleTileSchedulerILb0ELb0ELb0ELi128EEEEEEEEEvNT_6ParamsE$_ZN4cute3eso3ESOILb1ELb0EJNS_5tupleIJNS_1CILi16EEENS3_ILi2EEES5_S5_NS3_ILi4EEES5_EEENS2_IJNS3_ILi1EEEiiiNS3_ILi144EEENS3_ILi512EEEEEEEEC2ERKS7_RKSB_,($_ZN7cutlass13device_kernelIN5flash19enable_sm80_to_sm89INS1_16FlashAttnBwdSm80INS1_25CollectiveMainloopBwdSm80ILi2ELi2EN4cute5tupleIJNS5_1CILi128EEES8_NS7_ILi64EEEEEENS_10bfloat16_tEfNS_4arch4Sm80ELb0ELb1ELb1ELb0ELb0ELb0ELb0ELb0ELi2ELi4ELi4ELi4ELb0EEENS1_21CollectiveEpilogueBwdISA_SB_SD_Li256ELb0ELb0ELi2EEENS1_19SingleTileSchedulerILb0ELb0ELb0ELi128EEEEEEEEEvNT_6ParamsE$_ZN4cute3eso3ESOILb1ELb0EJNS_5tupleIJNS_1CILi1EEENS2_IJS4_NS3_ILi2EEES5_EEEEEENS2_IJNS3_ILi0EEENS2_IJS4_NS3_ILi256EEEiEEEEEEEEC2ERKS7_RKSB_ - $_ZN7cutlass13device_kernelIN5flash19enable_sm80_to_sm89INS1_16FlashAttnBwdSm80INS1_25CollectiveMainloopBwdSm80ILi2ELi2EN4cute5tupleIJNS5_1CILi128EEES8_NS7_ILi64EEEEEENS_10bfloat16_tEfNS_4arch4Sm80ELb0ELb1ELb1ELb0ELb0ELb0ELb0ELb0ELi2ELi4ELi4ELi4ELb0EEENS1_21CollectiveEpilogueBwdISA_SB_SD_Li256ELb0ELb0ELi2EEENS1_19SingleTileSchedulerILb0ELb0ELb0ELi128EEEEEEEEEvNT_6ParamsE$_ZN4cute3eso3ESOILb1ELb0EJNS_5tupleIJNS_1CILi16EEENS3_ILi2EEES5_S5_NS3_ILi4EEES5_EEENS2_IJNS3_ILi1EEEiiiNS3_ILi144EEENS3_ILi512EEEEEEEEC2ERKS7_RKSB_)
$_ZN7cutlass13device_kernelIN5flash19enable_sm80_to_sm89INS1_16FlashAttnBwdSm80INS1_25CollectiveMainloopBwdSm80ILi2ELi2EN4cute5tupleIJNS5_1CILi128EEES8_NS7_ILi64EEEEEENS_10bfloat16_tEfNS_4arch4Sm80ELb0ELb1ELb1ELb0ELb0ELb0ELb0ELb0ELi2ELi4ELi4ELi4ELb0EEENS1_21CollectiveEpilogueBwdISA_SB_SD_Li256ELb0ELb0ELi2EEENS1_19SingleTileSchedulerILb0ELb0ELb0ELi128EEEEEEEEEvNT_6ParamsE$_ZN4cute3eso3ESOILb1ELb0EJNS_5tupleIJNS_1CILi16EEENS3_ILi2EEES5_S5_NS3_ILi4EEES5_EEENS2_IJNS3_ILi1EEEiiiNS3_ILi144EEENS3_ILi512EEEEEEEEC2ERKS7_RKSB_:
[----:B------:R-:W-:Y:S01]  /*9210*/  IADD3 R4, R61, -c[0x0][0x20], RZ ;  /* 0x800008003d047a10 */ /* 0x000fe20007ffe0ff */
[----:B------:R-:W-:Y:S01]  /*9220*/  IMAD.MOV.U32 R74, RZ, RZ, R8 ;  /* 0x000000ffff4a7224 */ /* 0x000fe200078e0008 */
[----:B------:R-:W-:-:S03]  /*9230*/  MOV R75, 0x0 ;  /* 0x00000000004b7802 */ /* 0x000fc60000000f00 */
[----:B------:R1:W-:Y:S04]  /*9240*/  STL [R4], R2 ;  /* 0x0000000204007387 */ /* 0x0003e80000100800 */
[----:B------:R1:W-:Y:S04]  /*9250*/  STL [R4+0x4], R3 ;  /* 0x0000040304007387 */ /* 0x0003e80000100800 */
[----:B------:R1:W-:Y:S01]  /*9260*/  STL [R4+0x8], R5 ;  /* 0x0000080504007387 */ /* 0x0003e20000100800 */
[----:B------:R-:W-:Y:S05]  /*9270*/  RET.REL.NODEC R74 `(_ZN7cutlass13device_kernelIN5flash19enable_sm80_to_sm89INS1_16FlashAttnBwdSm80INS1_25CollectiveMainloopBwdSm80ILi2ELi2EN4cute5tupleIJNS5_1CILi128EEES8_NS7_ILi64EEEEEENS_10bfloat16_tEfNS_4arch4Sm80ELb0ELb1ELb1ELb0ELb0ELb0ELb0ELb0ELi2ELi4ELi4ELi4ELb0EEENS1_21CollectiveEpilogueBwdISA_SB_SD_Li256ELb0ELb0ELi2EEENS1_19SingleTileSchedulerILb0ELb0ELb0ELi128EEEEEEEEEvNT_6ParamsE) ;  /* 0xffff6d804a007950 */ /* 0x000fea0003c3ffff */
        .type           $_ZN7cutlass13device_kernelIN5flash19enable_sm80_to_sm89INS1_16FlashAttnBwdSm80INS1_25CollectiveMainloopBwdSm80ILi2ELi2EN4cute5tupleIJNS5_1CILi128EEES8_NS7_ILi64EEEEEENS_10bfloat16_tEfNS_4arch4Sm80ELb0ELb1ELb1ELb0ELb0ELb0ELb0ELb0ELi2ELi4ELi4ELi4ELb0EEENS1_21CollectiveEpilogueBwdISA_SB_SD_Li256ELb0ELb0ELi2EEENS1_19SingleTileSchedulerILb0ELb0ELb0ELi128EEEEEEEEEvNT_6ParamsE$_ZN4cute3eso3ESOILb1ELb0EJNS_5tupleIJNS_1CILi1EEENS2_IJS4_NS3_ILi2EEES5_EEEEEENS2_IJNS3_ILi0EEENS2_IJS4_NS3_ILi256EEEiEEEEEEEEC2ERKS7_RKSB_,@function
        .size           $_ZN7cutlass13device_kernelIN5flash19enable_sm80_to_sm89INS1_16FlashAttnBwdSm80INS1_25CollectiveMainloopBwdSm80ILi2ELi2EN4cute5tupleIJNS5_1CILi128EEES8_NS7_ILi64EEEEEENS_10bfloat16_tEfNS_4arch4Sm80ELb0ELb1ELb1ELb0ELb0ELb0ELb0ELb0ELi2ELi4ELi4ELi4ELb0EEENS1_21CollectiveEpilogueBwdISA_SB_SD_Li256ELb0ELb0ELi2EEENS1_19SingleTileSchedulerILb0ELb0ELb0ELi128EEEEEEEEEvNT_6ParamsE$_ZN4cute3eso3ESOILb1ELb0EJNS_5tupleIJNS_1CILi1EEENS2_IJS4_NS3_ILi2EEES5_EEEEEENS2_IJNS3_ILi0EEENS2_IJS4_NS3_ILi256EEEiEEEEEEEEC2ERKS7_RKSB_,($_ZN7cutlass13device_kernelIN5flash19enable_sm80_to_sm89INS1_16FlashAttnBwdSm80INS1_25CollectiveMainloopBwdSm80ILi2ELi2EN4cute5tupleIJNS5_1CILi128EEES8_NS7_ILi64EEEEEENS_10bfloat16_tEfNS_4arch4Sm80ELb0ELb1ELb1ELb0ELb0ELb0ELb0ELb0ELi2ELi4ELi4ELi4ELb0EEENS1_21CollectiveEpilogueBwdISA_SB_SD_Li256ELb0ELb0ELi2EEENS1_19SingleTileSchedulerILb0ELb0ELb0ELi128EEEEEEEEEvNT_6ParamsE$_ZN4cute3eso3ESOILb1ELb0EJNS_5tupleIJNS_1CILi1EEENS3_ILi0EEEEEENS2_IJiEEEEEC2ERKS6_RKS7_ - $_ZN7cutlass13device_kernelIN5flash19enable_sm80_to_sm89INS1_16FlashAttnBwdSm80INS1_25CollectiveMainloopBwdSm80ILi2ELi2EN4cute5tupleIJNS5_1CILi128EEES8_NS7_ILi64EEEEEENS_10bfloat16_tEfNS_4arch4Sm80ELb0ELb1ELb1ELb0ELb0ELb0ELb0ELb0ELi2ELi4ELi4ELi4ELb0EEENS1_21CollectiveEpilogueBwdISA_SB_SD_Li256ELb0ELb0ELi2EEENS1_19SingleTileSchedulerILb0ELb0ELb0ELi128EEEEEEEEEvNT_6ParamsE$_ZN4cute3eso3ESOILb1ELb0EJNS_5tupleIJNS_1CILi1EEENS2_IJS4_NS3_ILi2EEES5_EEEEEENS2_IJNS3_ILi0EEENS2_IJS4_NS3_ILi256EEEiEEEEEEEEC2ERKS7_RKSB_)
$_ZN7cutlass13device_kernelIN5flash19enable_sm80_to_sm89INS1_16FlashAttnBwdSm80INS1_25CollectiveMainloopBwdSm80ILi2ELi2EN4cute5tupleIJNS5_1CILi128EEES8_NS7_ILi64EEEEEENS_10bfloat16_tEfNS_4arch4Sm80ELb0ELb1ELb1ELb0ELb0ELb0ELb0ELb0ELi2ELi4ELi4ELi4ELb0EEENS1_21CollectiveEpilogueBwdISA_SB_SD_Li256ELb0ELb0ELi2EEENS1_19SingleTileSchedulerILb0ELb0ELb0ELi128EEEEEEEEEvNT_6ParamsE$_ZN4cute3eso3ESOILb1ELb0EJNS_5tupleIJNS_1CILi1EEENS2_IJS4_NS3_ILi2EEES5_EEEEEENS2_IJNS3_ILi0EEENS2_IJS4_NS3_ILi256EEEiEEEEEEEEC2ERKS7_RKSB_:
[----:B------:R-:W-:Y:S02]  /*9280*/  IADD3 R3, R9, -c[0x0][0x20], RZ ;  /* 0x8000080009037a10 */ /* 0x000fe40007ffe0ff */
[----:B------:R-:W-:-:S03]  /*9290*/  MOV R5, 0x0 ;  /* 0x0000000000057802 */ /* 0x000fc60000000f00 */
[----:B------:R1:W-:Y:S01]  /*92a0*/  STL [R3], R2 ;  /* 0x0000000203007387 */ /* 0x0003e20000100800 */
[----:B------:R-:W-:Y:S05]  /*92b0*/  RET.REL.NODEC R4 `(_ZN7cutlass13device_kernelIN5flash19enable_sm80_to_sm89INS1_16FlashAttnBwdSm80INS1_25CollectiveMainloopBwdSm80ILi2ELi2EN4cute5tupleIJNS5_1CILi128EEES8_NS7_ILi64EEEEEENS_10bfloat16_tEfNS_4arch4Sm80ELb0ELb1ELb1ELb0ELb0ELb0ELb0ELb0ELi2ELi4ELi4ELi4ELb0EEENS1_21CollectiveEpilogueBwdISA_SB_SD_Li256ELb0ELb0ELi2EEENS1_19SingleTileSchedulerILb0ELb0ELb0ELi128EEEEEEEEEvNT_6ParamsE) ;  /* 0xffff6d4004007950 */ /* 0x000fea0003c3ffff */
        .type           $_ZN7cutlass13device_kernelIN5flash19enable_sm80_to_sm89INS1_16FlashAttnBwdSm80INS1_25CollectiveMainloopBwdSm80ILi2ELi2EN4cute5tupleIJNS5_1CILi128EEES8_NS7_ILi64EEEEEENS_10bfloat16_tEfNS_4arch4Sm80ELb0ELb1ELb1ELb0ELb0ELb0ELb0ELb0ELi2ELi4ELi4ELi4ELb0EEENS1_21CollectiveEpilogueBwdISA_SB_SD_Li256ELb0ELb0ELi2EEENS1_19SingleTileSchedulerILb0ELb0ELb0ELi128EEEEEEEEEvNT_6ParamsE$_ZN4cute3eso3ESOILb1ELb0EJNS_5tupleIJNS_1CILi1EEENS3_ILi0EEEEEENS2_IJiEEEEEC2ERKS6_RKS7_,@function
        .size           $_ZN7cutlass13device_kernelIN5flash19enable_sm80_to_sm89INS1_16FlashAttnBwdSm80INS1_25CollectiveMainloopBwdSm80ILi2ELi2EN4cute5tupleIJNS5_1CILi128EEES8_NS7_ILi64EEEEEENS_10bfloat16_tEfNS_4arch4Sm80ELb0ELb1ELb1ELb0ELb0ELb0ELb0ELb0ELi2ELi4ELi4ELi4ELb0EEENS1_21CollectiveEpilogueBwdISA_SB_SD_Li256ELb0ELb0ELi2EEENS1_19SingleTileSchedulerILb0ELb0ELb0ELi128EEEEEEEEEvNT_6ParamsE$_ZN4cute3eso3ESOILb1ELb0EJNS_5tupleIJNS_1CILi1EEENS3_ILi0EEEEEENS2_IJiEEEEEC2ERKS6_RKS7_,($_ZN7cutlass13device_kernelIN5flash19enable_sm80_to_sm89INS1_16FlashAttnBwdSm80INS1_25CollectiveMainloopBwdSm80ILi2ELi2EN4cute5tupleIJNS5_1CILi128EEES8_NS7_ILi64EEEEEENS_10bfloat16_tEfNS_4arch4Sm80ELb0ELb1ELb1ELb0ELb0ELb0ELb0ELb0ELi2ELi4ELi4ELi4ELb0EEENS1_21CollectiveEpilogueBwdISA_SB_SD_Li256ELb0ELb0ELi2EEENS1_19SingleTileSchedulerILb0ELb0ELb0ELi128EEEEEEEEEvNT_6ParamsE$_ZN4cute3eso3ESOILb1ELb0EJNS_5tupleIJNS_1CILi1EEENS3_ILi0EEEEEENS3_ILi4096EEENS2_IJiiEEEEEC2ERKS6_RKS7_RKS8_ - $_ZN7cutlass13device_kernelIN5flash19enable_sm80_to_sm89INS1_16FlashAttnBwdSm80INS1_25CollectiveMainloopBwdSm80ILi2ELi2EN4cute5tupleIJNS5_1CILi128EEES8_NS7_ILi64EEEEEENS_10bfloat16_tEfNS_4arch4Sm80ELb0ELb1ELb1ELb0ELb0ELb0ELb0ELb0ELi2ELi4ELi4ELi4ELb0EEENS1_21CollectiveEpilogueBwdISA_SB_SD_Li256ELb0ELb0ELi2EEENS1_19SingleTileSchedulerILb0ELb0ELb0ELi128EEEEEEEEEvNT_6ParamsE$_ZN4cute3eso3ESOILb1ELb0EJNS_5tupleIJNS_1CILi1EEENS3_ILi0EEEEEENS2_IJiEEEEEC2ERKS6_RKS7_)
$_ZN7cutlass13device_kernelIN5flash19enable_sm80_to_sm89INS1_16FlashAttnBwdSm80INS1_25CollectiveMainloopBwdSm80ILi2ELi2EN4cute5tupleIJNS5_1CILi128EEES8_NS7_ILi64EEEEEENS_10bfloat16_tEfNS_4arch4Sm80ELb0ELb1ELb1ELb0ELb0ELb0ELb0ELb0ELi2ELi4ELi4ELi4ELb0EEENS1_21CollectiveEpilogueBwdISA_SB_SD_Li256ELb0ELb0ELi2EEENS1_19SingleTileSchedulerILb0ELb0ELb0ELi128EEEEEEEEEvNT_6ParamsE$_ZN4cute3eso3ESOILb1ELb0EJNS_5tupleIJNS_1CILi1EEENS3_ILi0EEEEEENS2_IJiEEEEEC2ERKS6_RKS7_:
[----:B------:R-:W-:Y:S02]  /*92c0*/  IADD3 R2, R69, -c[0x0][0x20], RZ ;  /* 0x8000080045027a10 */ /* 0x000fe40007ffe0ff */
[----:B------:R-:W-:-:S03]  /*92d0*/  MOV R7, 0x0 ;  /* 0x0000000000077802 */ /* 0x000fc60000000f00 */
[----:B------:R1:W-:Y:S01]  /*92e0*/  STL [R2], R3 ;  /* 0x0000000302007387 */ /* 0x0003e20000100800 */
[----:B------:R-:W-:Y:S05]  /*92f0*/  RET.REL.NODEC R6 `(_ZN7cutlass13device_kernelIN5flash19enable_sm80_to_sm89INS1_16FlashAttnBwdSm80INS1_25CollectiveMainloopBwdSm80ILi2ELi2EN4cute5tupleIJNS5_1CILi128EEES8_NS7_ILi64EEEEEENS_10bfloat16_tEfNS_4arch4Sm80ELb0ELb1ELb1ELb0ELb0ELb0ELb0ELb0ELi2ELi4ELi4ELi4ELb0EEENS1_21CollectiveEpilogueBwdISA_SB_SD_Li256ELb0ELb0ELi2EEENS1_19SingleTileSchedulerILb0ELb0ELb0ELi128EEEEEEEEEvNT_6ParamsE) ;  /* 0xffff6d0006007950 */ /* 0x000fea0003c3ffff */
        .type           $_ZN7cutlass13device_kernelIN5flash19enable_sm80_to_sm89INS1_16FlashAttnBwdSm80INS1_25CollectiveMainloopBwdSm80ILi2ELi2EN4cute5tupleIJNS5_1CILi128EEES8_NS7_ILi64EEEEEENS_10bfloat16_tEfNS_4arch4Sm80ELb0ELb1ELb1ELb0ELb0ELb0ELb0ELb0ELi2ELi4ELi4ELi4ELb0EEENS1_21CollectiveEpilogueBwdISA_SB_SD_Li256ELb0ELb0ELi2EEENS1_19SingleTileSchedulerILb0ELb0ELb0ELi128EEEEEEEEEvNT_6ParamsE$_ZN4cute3eso3ESOILb1ELb0EJNS_5tupleIJNS_1CILi1EEENS3_ILi0EEEEEENS3_ILi4096EEENS2_IJiiEEEEEC2ERKS6_RKS7_RKS8_,@function
        .size           $_ZN7cutlass13device_kernelIN5flash19enable_sm80_to_sm89INS1_16FlashAttnBwdSm80INS1_25CollectiveMainloopBwdSm80ILi2ELi2EN4cute5tupleIJNS5_1CILi128EEES8_NS7_ILi64EEEEEENS_10bfloat16_tEfNS_4arch4Sm80ELb0ELb1ELb1ELb0ELb0ELb0ELb0ELb0ELi2ELi4ELi4ELi4ELb0EEENS1_21CollectiveEpilogueBwdISA_SB_SD_Li256ELb0ELb0ELi2EEENS1_19SingleTileSchedulerILb0ELb0ELb0ELi128EEEEEEEEEvNT_6ParamsE$_ZN4cute3eso3ESOILb1ELb0EJNS_5tupleIJNS_1CILi1EEENS3_ILi0EEEEEENS3_ILi4096EEENS2_IJiiEEEEEC2ERKS6_RKS7_RKS8_,($_ZN7cutlass13device_kernelIN5flash19enable_sm80_to_sm89INS1_16FlashAttnBwdSm80INS1_25CollectiveMainloopBwdSm80ILi2ELi2EN4cute5tupleIJNS5_1CILi128EEES8_NS7_ILi64EEEEEENS_10bfloat16_tEfNS_4arch4Sm80ELb0ELb1ELb1ELb0ELb0ELb0ELb0ELb0ELi2ELi4ELi4ELi4ELb0EEENS1_21CollectiveEpilogueBwdISA_SB_SD_Li256ELb0ELb0ELi2EEENS1_19SingleTileSchedulerILb0ELb0ELb0ELi128EEEEEEEEEvNT_6ParamsE$_ZN4cute3eso3ESOILb1ELb0EJNS_5tupleIJNS_1CILi1EEENS3_ILi0EEEEEEiEEC2ERKS6_RKi - $_ZN7cutlass13device_kernelIN5flash19enable_sm80_to_sm89INS1_16FlashAttnBwdSm80INS1_25CollectiveMainloopBwdSm80ILi2ELi2EN4cute5tupleIJNS5_1CILi128EEES8_NS7_ILi64EEEEEENS_10bfloat16_tEfNS_4arch4Sm80ELb0ELb1ELb1ELb0ELb0ELb0ELb0ELb0ELi2ELi4ELi4ELi4ELb0EEENS1_21CollectiveEpilogueBwdISA_SB_SD_Li256ELb0ELb0ELi2EEENS1_19SingleTileSchedulerILb0ELb0ELb0ELi128EEEEEEEEEvNT_6ParamsE$_ZN4cute3eso3ESOILb1ELb0EJNS_5tupleIJNS_1CILi1EEENS3_ILi0EEEEEENS3_ILi4096EEENS2_IJiiEEEEEC2ERKS6_RKS7_RKS8_)
$_ZN7cutlass13device_kernelIN5flash19enable_sm80_to_sm89INS1_16FlashAttnBwdSm80INS1_25CollectiveMainloopBwdSm80ILi2ELi2EN4cute5tupleIJNS5_1CILi128EEES8_NS7_ILi64EEEEEENS_10bfloat16_tEfNS_4arch4Sm80ELb0ELb1ELb1ELb0ELb0ELb0ELb0ELb0ELi2ELi4ELi4ELi4ELb0EEENS1_21CollectiveEpilogueBwdISA_SB_SD_Li256ELb0ELb0ELi2EEENS1_19SingleTileSchedulerILb0ELb0ELb0ELi128EEEEEEEEEvNT_6ParamsE$_ZN4cute3eso3ESOILb1ELb0EJNS_5tupleIJNS_1CILi1EEENS3_ILi0EEEEEENS3_ILi4096EEENS2_IJiiEEEEEC2ERKS6_RKS7_RKS8_:
[----:B------:R-:W-:Y:S01]  /*9300*/  IADD3 R2, R2, -c[0x0][0x20], RZ ;  /* 0x8000080002027a10 */ /* 0x000fe20007ffe0ff */
[----:B------:R-:W-:Y:S01]  /*9310*/  IMAD.MOV.U32 R8, RZ, RZ, R6 ;  /* 0x000000ffff087224 */ /* 0x000fe200078e0006 */
[----:B------:R-:W-:-:S03]  /*9320*/  MOV R9, 0x0 ;  /* 0x0000000000097802 */ /* 0x000fc60000000f00 */
[----:B------:R1:W-:Y:S04]  /*9330*/  STL [R2], R5 ;  /* 0x0000000502007387 */ /* 0x0003e80000100800 */
[----:B------:R1:W-:Y:S01]  /*9340*/  STL [R2+0x4], R3 ;  /* 0x0000040302007387 */ /* 0x0003e20000100800 */
[----:B------:R-:W-:Y:S05]  /*9350*/  RET.REL.NODEC R8 `(_ZN7cutlass13device_kernelIN5flash19enable_sm80_to_sm89INS1_16FlashAttnBwdSm80INS1_25CollectiveMainloopBwdSm80ILi2ELi2EN4cute5tupleIJNS5_1CILi128EEES8_NS7_ILi64EEEEEENS_10bfloat16_tEfNS_4arch4Sm80ELb0ELb1ELb1ELb0ELb0ELb0ELb0ELb0ELi2ELi4ELi4ELi4ELb0EEENS1_21CollectiveEpilogueBwdISA_SB_SD_Li256ELb0ELb0ELi2EEENS1_19SingleTileSchedulerILb0ELb0ELb0ELi128EEEEEEEEEvNT_6ParamsE) ;  /* 0xffff6ca008007950 */ /* 0x000fea0003c3ffff */
        .type           $_ZN7cutlass13device_kernelIN5flash19enable_sm80_to_sm89INS1_16FlashAttnBwdSm80INS1_25CollectiveMainloopBwdSm80ILi2ELi2EN4cute5tupleIJNS5_1CILi128EEES8_NS7_ILi64EEEEEENS_10bfloat16_tEfNS_4arch4Sm80ELb0ELb1ELb1ELb0ELb0ELb0ELb0ELb0ELi2ELi4ELi4ELi4ELb0EEENS1_21CollectiveEpilogueBwdISA_SB_SD_Li256ELb0ELb0ELi2EEENS1_19SingleTileSchedulerILb0ELb0ELb0ELi128EEEEEEEEEvNT_6ParamsE$_ZN4cute3eso3ESOILb1ELb0EJNS_5tupleIJNS_1CILi1EEENS3_ILi0EEEEEEiEEC2ERKS6_RKi,@function
        .size           $_ZN7cutlass13device_kernelIN5flash19enable_sm80_to_sm89INS1_16FlashAttnBwdSm80INS1_25CollectiveMainloopBwdSm80ILi2ELi2EN4cute5tupleIJNS5_1CILi128EEES8_NS7_ILi64EEEEEENS_10bfloat16_tEfNS_4arch4Sm80ELb0ELb1ELb1ELb0ELb0ELb0ELb0ELb0ELi2ELi4ELi4ELi4ELb0EEENS1_21CollectiveEpilogueBwdISA_SB_SD_Li256ELb0ELb0ELi2EEENS1_19SingleTileSchedulerILb0ELb0ELb0ELi128EEEEEEEEEvNT_6ParamsE$_ZN4cute3eso3ESOILb1ELb0EJNS_5tupleIJNS_1CILi1EEENS3_ILi0EEEEEEiEEC2ERKS6_RKi,($_ZN7cutlass13device_kernelIN5flash19enable_sm80_to_sm89INS1_16FlashAttnBwdSm80INS1_25CollectiveMainloopBwdSm80ILi2ELi2EN4cute5tupleIJNS5_1CILi128EEES8_NS7_ILi64EEEEEENS_10bfloat16_tEfNS_4arch4Sm80ELb0ELb1ELb1ELb0ELb0ELb0ELb0ELb0ELi2ELi4ELi4ELi4ELb0EEENS1_21CollectiveEpilogueBwdISA_SB_SD_Li256ELb0ELb0ELi2EEENS1_19SingleTileSchedulerILb0ELb0ELb0ELi128EEEEEEEEEvNT_6ParamsE$_ZN4cute3eso3ESOILb1ELb0EJNS_5tupleIJNS_1CILi1EEENS3_ILi0EEEEEEiNS3_ILi1024EEEEEC2ERKS6_RKiRKS7_ - $_ZN7cutlass13device_kernelIN5flash19enable_sm80_to_sm89INS1_16FlashAttnBwdSm80INS1_25CollectiveMainloopBwdSm80ILi2ELi2EN4cute5tupleIJNS5_1CILi128EEES8_NS7_ILi64EEEEEENS_10bfloat16_tEfNS_4arch4Sm80ELb0ELb1ELb1ELb0ELb0ELb0ELb0ELb0ELi2ELi4ELi4ELi4ELb0EEENS1_21CollectiveEpilogueBwdISA_SB_SD_Li256ELb0ELb0ELi2EEENS1_19SingleTileSchedulerILb0ELb0ELb0ELi128EEEEEEEEEvNT_6ParamsE$_ZN4cute3eso3ESOILb1ELb0EJNS_5tupleIJNS_1CILi1EEENS3_ILi0EEEEEEiEEC2ERKS6_RKi)
$_ZN7cutlass13device_kernelIN5flash19enable_sm80_to_sm89INS1_16FlashAttnBwdSm80INS1_25CollectiveMainloopBwdSm80ILi2ELi2EN4cute5tupleIJNS5_1CILi128EEES8_NS7_ILi64EEEEEENS_10bfloat16_tEfNS_4arch4Sm80ELb0ELb1ELb1ELb0ELb0ELb0ELb0ELb0ELi2ELi4ELi4ELi4ELb0EEENS1_21CollectiveEpilogueBwdISA_SB_SD_Li256ELb0ELb0ELi2EEENS1_19SingleTileSchedulerILb0ELb0ELb0ELi128EEEEEEEEEvNT_6ParamsE$_ZN4cute3eso3ESOILb1ELb0EJNS_5tupleIJNS_1CILi1EEENS3_ILi0EEEEEEiEEC2ERKS6_RKi:
[----:B------:R-:W-:Y:S02]  /*9360*/  IADD3 R2, R2, -c[0x0][0x20], RZ ;  /* 0x8000080002027a10 */ /* 0x000fe40007ffe0ff */
[----:B------:R-:W-:-:S03]  /*9370*/  MOV R7, 0x0 ;  /* 0x0000000000077802 */ /* 0x000fc60000000f00 */
[----:B------:R1:W-:Y:S01]  /*9380*/  STL [R2], R3 ;  /* 0x0000000302007387 */ /* 0x0003e20000100800 */
[----:B------:R-:W-:Y:S05]  /*9390*/  RET.REL.NODEC R6 `(_ZN7cutlass13device_kernelIN5flash19enable_sm80_to_sm89INS1_16FlashAttnBwdSm80INS1_25CollectiveMainloopBwdSm80ILi2ELi2EN4cute5tupleIJNS5_1CILi128EEES8_NS7_ILi64EEEEEENS_10bfloat16_tEfNS_4arch4Sm80ELb0ELb1ELb1ELb0ELb0ELb0ELb0ELb0ELi2ELi4ELi4ELi4ELb0EEENS1_21CollectiveEpilogueBwdISA_SB_SD_Li256ELb0ELb0ELi2EEENS1_19SingleTileSchedulerILb0ELb0ELb0ELi128EEEEEEEEEvNT_6ParamsE) ;  /* 0xffff6c6006007950 */ /* 0x000fea0003c3ffff */
        .type           $_ZN7cutlass13device_kernelIN5flash19enable_sm80_to_sm89INS1_16FlashAttnBwdSm80INS1_25CollectiveMainloopBwdSm80ILi2ELi2EN4cute5tupleIJNS5_1CILi128EEES8_NS7_ILi64EEEEEENS_10bfloat16_tEfNS_4arch4Sm80ELb0ELb1ELb1ELb0ELb0ELb0ELb0ELb0ELi2ELi4ELi4ELi4ELb0EEENS1_21CollectiveEpilogueBwdISA_SB_SD_Li256ELb0ELb0ELi2EEENS1_19SingleTileSchedulerILb0ELb0ELb0ELi128EEEEEEEEEvNT_6ParamsE$_ZN4cute3eso3ESOILb1ELb0EJNS_5tupleIJNS_1CILi1EEENS3_ILi0EEEEEEiNS3_ILi1024EEEEEC2ERKS6_RKiRKS7_,@function
        .size           $_ZN7cutlass13device_kernelIN5flash19enable_sm80_to_sm89INS1_16FlashAttnBwdSm80INS1_25CollectiveMainloopBwdSm80ILi2ELi2EN4cute5tupleIJNS5_1CILi128EEES8_NS7_ILi64EEEEEENS_10bfloat16_tEfNS_4arch4Sm80ELb0ELb1ELb1ELb0ELb0ELb0ELb0ELb0ELi2ELi4ELi4ELi4ELb0EEENS1_21CollectiveEpilogueBwdISA_SB_SD_Li256ELb0ELb0ELi2EEENS1_19SingleTileSchedulerILb0ELb0ELb0ELi128EEEEEEEEEvNT_6ParamsE$_ZN4cute3eso3ESOILb1ELb0EJNS_5tupleIJNS_1CILi1EEENS3_ILi0EEEEEEiNS3_ILi1024EEEEEC2ERKS6_RKiRKS7_,($_ZN7cutlass13device_kernelIN5flash19enable_sm80_to_sm89INS1_16FlashAttnBwdSm80INS1_25CollectiveMainloopBwdSm80ILi2ELi2EN4cute5tupleIJNS5_1CILi128EEES8_NS7_ILi64EEEEEENS_10bfloat16_tEfNS_4arch4Sm80ELb0ELb1ELb1ELb0ELb0ELb0ELb0ELb0ELi2ELi4ELi4ELi4ELb0EEENS1_21CollectiveEpilogueBwdISA_SB_SD_Li256ELb0ELb0ELi2EEENS1_19SingleTileSchedulerILb0ELb0ELb0ELi128EEEEEEEEEvNT_6ParamsE$_ZN4cute3eso3ESOILb1ELb0EJNS_5tupleIJNS_1CILi1EEENS3_ILi0EEEEEElS5_EEC2ERKS6_RKlRKS5_ - $_ZN7cutlass13device_kernelIN5flash19enable_sm80_to_sm89INS1_16FlashAttnBwdSm80INS1_25CollectiveMainloopBwdSm80ILi2ELi2EN4cute5tupleIJNS5_1CILi128EEES8_NS7_ILi64EEEEEENS_10bfloat16_tEfNS_4arch4Sm80ELb0ELb1ELb1ELb0ELb0ELb0ELb0ELb0ELi2ELi4ELi4ELi4ELb0EEENS1_21CollectiveEpilogueBwdISA_SB_SD_Li256ELb0ELb0ELi2EEENS1_19SingleTileSchedulerILb0ELb0ELb0ELi128EEEEEEEEEvNT_6ParamsE$_ZN4cute3eso3ESOILb1ELb0EJNS_5tupleIJNS_1CILi1EEENS3_ILi0EEEEEEiNS3_ILi1024EEEEEC2ERKS6_RKiRKS7_)
$_ZN7cutlass13device_kernelIN5flash19enable_sm80_to_sm89INS1_16FlashAttnBwdSm80INS1_25CollectiveMainloopBwdSm80ILi2ELi2EN4cute5tupleIJNS5_1CILi128EEES8_NS7_ILi64EEEEEENS_10bfloat16_tEfNS_4arch4Sm80ELb0ELb1ELb1ELb0ELb0ELb0ELb0ELb0ELi2ELi4ELi4ELi4ELb0EEENS1_21CollectiveEpilogueBwdISA_SB_SD_Li256ELb0ELb0ELi2EEENS1_19SingleTileSchedulerILb0ELb0ELb0ELi128EEEEEEEEEvNT_6ParamsE$_ZN4cute3eso3ESOILb1ELb0EJNS_5tupleIJNS_1CILi1EEENS3_ILi0EEEEEEiNS3_ILi1024EEEEEC2ERKS6_RKiRKS7_:
[----:B------:R-:W-:Y:S02]  /*93a0*/  IADD3 R2, R2, -c[0x0][0x20], RZ ;  /* 0x8000080002027a10 */ /* 0x000fe40007ffe0ff */
[----:B------:R-:W-:-:S03]  /*93b0*/  MOV R7, 0x0 ;  /* 0x0000000000077802 */ /* 0x000fc60000000f00 */
[----:B------:R1:W-:Y:S01]  /*93c0*/  STL [R2], R3 ;  /* 0x0000000302007387 */ /* 0x0003e20000100800 */
[----:B------:R-:W-:Y:S05]  /*93d0*/  RET.REL.NODEC R6 `(_ZN7cutlass13device_kernelIN5flash19enable_sm80_to_sm89INS1_16FlashAttnBwdSm80INS1_25CollectiveMainloopBwdSm80ILi2ELi2EN4cute5tupleIJNS5_1CILi128EEES8_NS7_ILi64EEEEEENS_10bfloat16_tEfNS_4arch4Sm80ELb0ELb1ELb1ELb0ELb0ELb0ELb0ELb0ELi2ELi4ELi4ELi4ELb0EEENS1_21CollectiveEpilogueBwdISA_SB_SD_Li256ELb0ELb0ELi2EEENS1_19SingleTileSchedulerILb0ELb0ELb0ELi128EEEEEEEEEvNT_6ParamsE) ;  /* 0xffff6c2006007950 */ /* 0x000fea0003c3ffff */
        .type           $_ZN7cutlass13device_kernelIN5flash19enable_sm80_to_sm89INS1_16FlashAttnBwdSm80INS1_25CollectiveMainloopBwdSm80ILi2ELi2EN4cute5tupleIJNS5_1CILi128EEES8_NS7_ILi64EEEEEENS_10bfloat16_tEfNS_4arch4Sm80ELb0ELb1ELb1ELb0ELb0ELb0ELb0ELb0ELi2ELi4ELi4ELi4ELb0EEENS1_21CollectiveEpilogueBwdISA_SB_SD_Li256ELb0ELb0ELi2EEENS1_19SingleTileSchedulerILb0ELb0ELb0ELi128EEEEEEEEEvNT_6ParamsE$_ZN4cute3eso3ESOILb1ELb0EJNS_5tupleIJNS_1CILi1EEENS3_ILi0EEEEEElS5_EEC2ERKS6_RKlRKS5_,@function
        .size           $_ZN7cutlass13device_kernelIN5flash19enable_sm80_to_sm89INS1_16FlashAttnBwdSm80INS1_25CollectiveMainloopBwdSm80ILi2ELi2EN4cute5tupleIJNS5_1CILi128EEES8_NS7_ILi64EEEEEENS_10bfloat16_tEfNS_4arch4Sm80ELb0ELb1ELb1ELb0ELb0ELb0ELb0ELb0ELi2ELi4ELi4ELi4ELb0EEENS1_21CollectiveEpilogueBwdISA_SB_SD_Li256ELb0ELb0ELi2EEENS1_19SingleTileSchedulerILb0ELb0ELb0ELi128EEEEEEEEEvNT_6ParamsE$_ZN4cute3eso3ESOILb1ELb0EJNS_5tupleIJNS_1CILi1EEENS3_ILi0EEEEEElS5_EEC2ERKS6_RKlRKS5_,($_ZN7cutlass13device_kernelIN5flash19enable_sm80_to_sm89INS1_16FlashAttnBwdSm80INS1_25CollectiveMainloopBwdSm80ILi2ELi2EN4cute5tupleIJNS5_1CILi128EEES8_NS7_ILi64EEEEEENS_10bfloat16_tEfNS_4arch4Sm80ELb0ELb1ELb1ELb0ELb0ELb0ELb0ELb0ELi2ELi4ELi4ELi4ELb0EEENS1_21CollectiveEpilogueBwdISA_SB_SD_Li256ELb0ELb0ELi2EEENS1_19SingleTileSchedulerILb0ELb0ELb0ELi128EEEEEEEEEvNT_6ParamsE$_ZN4cute3eso3ESOILb1ELb0EJNS_5tupleIJNS_1CILi1EEENS3_ILi2EEEEEENS2_IJNS3_ILi0EEEiEEEEEC2ERKS6_RKS8_ - $_ZN7cutlass13device_kernelIN5flash19enable_sm80_to_sm89INS1_16FlashAttnBwdSm80INS1_25CollectiveMainloopBwdSm80ILi2ELi2EN4cute5tupleIJNS5_1CILi128EEES8_NS7_ILi64EEEEEENS_10bfloat16_tEfNS_4arch4Sm80ELb0ELb1ELb1ELb0ELb0ELb0ELb0ELb0ELi2ELi4ELi4ELi4ELb0EEENS1_21CollectiveEpilogueBwdISA_SB_SD_Li256ELb0ELb0ELi2EEENS1_19SingleTileSchedulerILb0ELb0ELb0ELi128EEEEEEEEEvNT_6ParamsE$_ZN4cute3eso3ESOILb1ELb0EJNS_5tupleIJNS_1CILi1EEENS3_ILi0EEEEEElS5_EEC2ERKS6_RKlRKS5_)
$_ZN7cutlass13device_kernelIN5flash19enable_sm80_to_sm89INS1_16FlashAttnBwdSm80INS1_25CollectiveMainloopBwdSm80ILi2ELi2EN4cute5tupleIJNS5_1CILi128EEES8_NS7_ILi64EEEEEENS_10bfloat16_tEfNS_4arch4Sm80ELb0ELb1ELb1ELb0ELb0ELb0ELb0ELb0ELi2ELi4ELi4ELi4ELb0EEENS1_21CollectiveEpilogueBwdISA_SB_SD_Li256ELb0ELb0ELi2EEENS1_19SingleTileSchedulerILb0ELb0ELb0ELi128EEEEEEEEEvNT_6ParamsE$_ZN4cute3eso3ESOILb1ELb0EJNS_5tupleIJNS_1CILi1EEENS3_ILi0EEEEEElS5_EEC2ERKS6_RKlRKS5_:
[----:B------:R-:W-:Y:S01]  /*93e0*/  IADD3 R3, R3, -c[0x0][0x20], RZ ;  /* 0x8000080003037a10 */ /* 0x000fe20007ffe0ff */
[----:B------:R-:W-:Y:S01]  /*93f0*/  IMAD.MOV.U32 R80, RZ, RZ, R2 ;  /* 0x000000ffff507224 */ /* 0x000fe200078e0002 */
[----:B------:R-:W-:Y:S01]  /*9400*/  MOV R88, R6 ;  /* 0x0000000600587202 */ /* 0x000fe20000000f00 */
[----:B------:R-:W-:Y:S01]  /*9410*/  IMAD.MOV.U32 R81, RZ, RZ, R5 ;  /* 0x000000ffff517224 */ /* 0x000fe200078e0005 */
[----:B------:R-:W-:-:S04]  /*9420*/  MOV R89, 0x0 ;  /* 0x0000000000597802 */ /* 0x000fc80000000f00 */
[----:B------:R1:W-:Y:S01]  /*9430*/  STL.64 [R3], R80 ;  /* 0x0000005003007387 */ /* 0x0003e20000100a00 */
[----:B------:R-:W-:Y:S05]  /*9440*/  RET.REL.NODEC R88 `(_ZN7cutlass13device_kernelIN5flash19enable_sm80_to_sm89INS1_16FlashAttnBwdSm80INS1_25CollectiveMainloopBwdSm80ILi2ELi2EN4cute5tupleIJNS5_1CILi128EEES8_NS7_ILi64EEEEEENS_10bfloat16_tEfNS_4arch4Sm80ELb0ELb1ELb1ELb0ELb0ELb0ELb0ELb0ELi2ELi4ELi4ELi4ELb0EEENS1_21CollectiveEpilogueBwdISA_SB_SD_Li256ELb0ELb0ELi2EEENS1_19SingleTileSchedulerILb0ELb0ELb0ELi128EEEEEEEEEvNT_6ParamsE) ;  /* 0xffff6bb058007950 */ /* 0x000fea0003c3ffff */
        .type           $_ZN7cutlass13device_kernelIN5flash19enable_sm80_to_sm89INS1_16FlashAttnBwdSm80INS1_25CollectiveMainloopBwdSm80ILi2ELi2EN4cute5tupleIJNS5_1CILi128EEES8_NS7_ILi64EEEEEENS_10bfloat16_tEfNS_4arch4Sm80ELb0ELb1ELb1ELb0ELb0ELb0ELb0ELb0ELi2ELi4ELi4ELi4ELb0EEENS1_21CollectiveEpilogueBwdISA_SB_SD_Li256ELb0ELb0ELi2EEENS1_19SingleTileSchedulerILb0ELb0ELb0ELi128EEEEEEEEEvNT_6ParamsE$_ZN4cute3eso3ESOILb1ELb0EJNS_5tupleIJNS_1CILi1EEENS3_ILi2EEEEEENS2_IJNS3_ILi0EEEiEEEEEC2ERKS6_RKS8_,@function
        .size           $_ZN7cutlass13device_kernelIN5flash19enable_sm80_to_sm89INS1_16FlashAttnBwdSm80INS1_25CollectiveMainloopBwdSm80ILi2ELi2EN4cute5tupleIJNS5_1CILi128EEES8_NS7_ILi64EEEEEENS_10bfloat16_tEfNS_4arch4Sm80ELb0ELb1ELb1ELb0ELb0ELb0ELb0ELb0ELi2ELi4ELi4ELi4ELb0EEENS1_21CollectiveEpilogueBwdISA_SB_SD_Li256ELb0ELb0ELi2EEENS1_19SingleTileSchedulerILb0ELb0ELb0ELi128EEEEEEEEEvNT_6ParamsE$_ZN4cute3eso3ESOILb1ELb0EJNS_5tupleIJNS_1CILi1EEENS3_ILi2EEEEEENS2_IJNS3_ILi0EEEiEEEEEC2ERKS6_RKS8_,($_ZN7cutlass13device_kernelIN5flash19enable_sm80_to_sm89INS1_16FlashAttnBwdSm80INS1_25CollectiveMainloopBwdSm80ILi2ELi2EN4cute5tupleIJNS5_1CILi128EEES8_NS7_ILi64EEEEEENS_10bfloat16_tEfNS_4arch4Sm80ELb0ELb1ELb1ELb0ELb0ELb0ELb0ELb0ELi2ELi4ELi4ELi4ELb0EEENS1_21CollectiveEpilogueBwdISA_SB_SD_Li256ELb0ELb0ELi2EEENS1_19SingleTileSchedulerILb0ELb0ELb0ELi128EEEEEEEEEvNT_6ParamsE$_ZN4cute3eso3ESOILb1ELb0EJNS_5tupleIJNS_1CILi1EEENS3_ILi2EEES5_EEENS2_IJS4_NS3_ILi256EEEiEEEEEC2ERKS6_RKS8_ - $_ZN7cutlass13device_kernelIN5flash19enable_sm80_to_sm89INS1_16FlashAttnBwdSm80INS1_25CollectiveMainloopBwdSm80ILi2ELi2EN4cute5tupleIJNS5_1CILi128EEES8_NS7_ILi64EEEEEENS_10bfloat16_tEfNS_4arch4Sm80ELb0ELb1ELb1ELb0ELb0ELb0ELb0ELb0ELi2ELi4ELi4ELi4ELb0EEENS1_21CollectiveEpilogueBwdISA_SB_SD_Li256ELb0ELb0ELi2EEENS1_19SingleTileSchedulerILb0ELb0ELb0ELi128EEEEEEEEEvNT_6ParamsE$_ZN4cute3eso3ESOILb1ELb0EJNS_5tupleIJNS_1CILi1EEENS3_ILi2EEEEEENS2_IJNS3_ILi0EEEiEEEEEC2ERKS6_RKS8_)
$_ZN7cutlass13device_kernelIN5flash19enable_sm80_to_sm89INS1_16FlashAttnBwdSm80INS1_25CollectiveMainloopBwdSm80ILi2ELi2EN4cute5tupleIJNS5_1CILi128EEES8_NS7_ILi64EEEEEENS_10bfloat16_tEfNS_4arch4Sm80ELb0ELb1ELb1ELb0ELb0ELb0ELb0ELb0ELi2ELi4ELi4ELi4ELb0EEENS1_21CollectiveEpilogueBwdISA_SB_SD_Li256ELb0ELb0ELi2EEENS1_19SingleTileSchedulerILb0ELb0ELb0ELi128EEEEEEEEEvNT_6ParamsE$_ZN4cute3eso3ESOILb1ELb0EJNS_5tupleIJNS_1CILi1EEENS3_ILi2EEEEEENS2_IJNS3_ILi0EEEiEEEEEC2ERKS6_RKS8_:
[----:B------:R-:W-:Y:S02]  /*9450*/  IADD3 R3, R12, -c[0x0][0x20], RZ ;  /* 0x800008000c037a10 */ /* 0x000fe40007ffe0ff */
[----:B------:R-:W-:-:S03]  /*9460*/  MOV R5, 0x0 ;  /* 0x0000000000057802 */ /* 0x000fc60000000f00 */
[----:B------:R1:W-:Y:S01]  /*9470*/  STL [R3], R2 ;  /* 0x0000000203007387 */ /* 0x0003e20000100800 */
[----:B------:R-:W-:Y:S05]  /*9480*/  RET.REL.NODEC R4 `(_ZN7cutlass13device_kernelIN5flash19enable_sm80_to_sm89INS1_16FlashAttnBwdSm80INS1_25CollectiveMainloopBwdSm80ILi2ELi2EN4cute5tupleIJNS5_1CILi128EEES8_NS7_ILi64EEEEEENS_10bfloat16_tEfNS_4arch4Sm80ELb0ELb1ELb1ELb0ELb0ELb0ELb0ELb0ELi2ELi4ELi4ELi4ELb0EEENS1_21CollectiveEpilogueBwdISA_SB_SD_Li256ELb0ELb0ELi2EEENS1_19SingleTileSchedulerILb0ELb0ELb0ELi128EEEEEEEEEvNT_6ParamsE) ;  /* 0xffff6b7004007950 */ /* 0x000fea0003c3ffff */
        .type           $_ZN7cutlass13device_kernelIN5flash19enable_sm80_to_sm89INS1_16FlashAttnBwdSm80INS1_25CollectiveMainloopBwdSm80ILi2ELi2EN4cute5tupleIJNS5_1CILi128EEES8_NS7_ILi64EEEEEENS_10bfloat16_tEfNS_4arch4Sm80ELb0ELb1ELb1ELb0ELb0ELb0ELb0ELb0ELi2ELi4ELi4ELi4ELb0EEENS1_21CollectiveEpilogueBwdISA_SB_SD_Li256ELb0ELb0ELi2EEENS1_19SingleTileSchedulerILb0ELb0ELb0ELi128EEEEEEEEEvNT_6ParamsE$_ZN4cute3eso3ESOILb1ELb0EJNS_5tupleIJNS_1CILi1EEENS3_ILi2EEES5_EEENS2_IJS4_NS3_ILi256EEEiEEEEEC2ERKS6_RKS8_,@function
        .size           $_ZN7cutlass13device_kernelIN5flash19enable_sm80_to_sm89INS1_16FlashAttnBwdSm80INS1_25CollectiveMainloopBwdSm80ILi2ELi2EN4cute5tupleIJNS5_1CILi128EEES8_NS7_ILi64EEEEEENS_10bfloat16_tEfNS_4arch4Sm80ELb0ELb1ELb1ELb0ELb0ELb0ELb0ELb0ELi2ELi4ELi4ELi4ELb0EEENS1_21CollectiveEpilogueBwdISA_SB_SD_Li256ELb0ELb0ELi2EEENS1_19SingleTileSchedulerILb0ELb0ELb0ELi128EEEEEEEEEvNT_6ParamsE$_ZN4cute3eso3ESOILb1ELb0EJNS_5tupleIJNS_1CILi1EEENS3_ILi2EEES5_EEENS2_IJS4_NS3_ILi256EEEiEEEEEC2ERKS6_RKS8_,($_ZN7cutlass13device_kernelIN5flash19enable_sm80_to_sm89INS1_16FlashAttnBwdSm80INS1_25CollectiveMainloopBwdSm80ILi2ELi2EN4cute5tupleIJNS5_1CILi128EEES8_NS7_ILi64EEEEEENS_10bfloat16_tEfNS_4arch4Sm80ELb0ELb1ELb1ELb0ELb0ELb0ELb0ELb0ELi2ELi4ELi4ELi4ELb0EEENS1_21CollectiveEpilogueBwdISA_SB_SD_Li256ELb0ELb0ELi2EEENS1_19SingleTileSchedulerILb0ELb0ELb0ELi128EEEEEEEEEvNT_6ParamsE$_ZN4cute3eso3ESOILb1ELb0EJNS_5tupleIJNS_1CILi2EEEEEENS2_IJiEEEEEC2ERKS5_RKS6_ - $_ZN7cutlass13device_kernelIN5flash19enable_sm80_to_sm89INS1_16FlashAttnBwdSm80INS1_25CollectiveMainloopBwdSm80ILi2ELi2EN4cute5tupleIJNS5_1CILi128EEES8_NS7_ILi64EEEEEENS_10bfloat16_tEfNS_4arch4Sm80ELb0ELb1ELb1ELb0ELb0ELb0ELb0ELb0ELi2ELi4ELi4ELi4ELb0EEENS1_21CollectiveEpilogueBwdISA_SB_SD_Li256ELb0ELb0ELi2EEENS1_19SingleTileSchedulerILb0ELb0ELb0ELi128EEEEEEEEEvNT_6ParamsE$_ZN4cute3eso3ESOILb1ELb0EJNS_5tupleIJNS_1CILi1EEENS3_ILi2EEES5_EEENS2_IJS4_NS3_ILi256EEEiEEEEEC2ERKS6_RKS8_)
$_ZN7cutlass13device_kernelIN5flash19enable_sm80_to_sm89INS1_16FlashAttnBwdSm80INS1_25CollectiveMainloopBwdSm80ILi2ELi2EN4cute5tupleIJNS5_1CILi128EEES8_NS7_ILi64EEEEEENS_10bfloat16_tEfNS_4arch4Sm80ELb0ELb1ELb1ELb0ELb0ELb0ELb0ELb0ELi2ELi4ELi4ELi4ELb0EEENS1_21CollectiveEpilogueBwdISA_SB_SD_Li256ELb0ELb0ELi2EEENS1_19SingleTileSchedulerILb0ELb0ELb0ELi128EEEEEEEEEvNT_6ParamsE$_ZN4cute3eso3ESOILb1ELb0EJNS_5tupleIJNS_1CILi1EEENS3_ILi2EEES5_EEENS2_IJS4_NS3_ILi256EEEiEEEEEC2ERKS6_RKS8_:
[----:B------:R-:W-:Y:S02]  /*9490*/  IADD3 R3, R11, -c[0x0][0x20], RZ ;  /* 0x800008000b037a10 */ /* 0x000fe40007ffe0ff */
[----:B------:R-:W-:-:S03]  /*94a0*/  MOV R5, 0x0 ;  /* 0x0000000000057802 */ /* 0x000fc60000000f00 */
[----:B------:R1:W-:Y:S01]  /*94b0*/  STL [R3], R2 ;  /* 0x0000000203007387 */ /* 0x0003e20000100800 */
[----:B------:R-:W-:Y:S05]  /*94c0*/  RET.REL.NODEC R4 `(_ZN7cutlass13device_kernelIN5flash19enable_sm80_to_sm89INS1_16FlashAttnBwdSm80INS1_25CollectiveMainloopBwdSm80ILi2ELi2EN4cute5tupleIJNS5_1CILi128EEES8_NS7_ILi64EEEEEENS_10bfloat16_tEfNS_4arch4Sm80ELb0ELb1ELb1ELb0ELb0ELb0ELb0ELb0ELi2ELi4ELi4ELi4ELb0EEENS1_21CollectiveEpilogueBwdISA_SB_SD_Li256ELb0ELb0ELi2EEENS1_19SingleTileSchedulerILb0ELb0ELb0ELi128EEEEEEEEEvNT_6ParamsE) ;  /* 0xffff6b3004007950 */ /* 0x000fea0003c3ffff */
        .type           $_ZN7cutlass13device_kernelIN5flash19enable_sm80_to_sm89INS1_16FlashAttnBwdSm80INS1_25CollectiveMainloopBwdSm80ILi2ELi2EN4cute5tupleIJNS5_1CILi128EEES8_NS7_ILi64EEEEEENS_10bfloat16_tEfNS_4arch4Sm80ELb0ELb1ELb1ELb0ELb0ELb0ELb0ELb0ELi2ELi4ELi4ELi4ELb0EEENS1_21CollectiveEpilogueBwdISA_SB_SD_Li256ELb0ELb0ELi2EEENS1_19SingleTileSchedulerILb0ELb0ELb0ELi128EEEEEEEEEvNT_6ParamsE$_ZN4cute3eso3ESOILb1ELb0EJNS_5tupleIJNS_1CILi2EEEEEENS2_IJiEEEEEC2ERKS5_RKS6_,@function
        .size           $_ZN7cutlass13device_kernelIN5flash19enable_sm80_to_sm89INS1_16FlashAttnBwdSm80INS1_25CollectiveMainloopBwdSm80ILi2ELi2EN4cute5tupleIJNS5_1CILi128EEES8_NS7_ILi64EEEEEENS_10bfloat16_tEfNS_4arch4Sm80ELb0ELb1ELb1ELb0ELb0ELb0ELb0ELb0ELi2ELi4ELi4ELi4ELb0EEENS1_21CollectiveEpilogueBwdISA_SB_SD_Li256ELb0ELb0ELi2EEENS1_19SingleTileSchedulerILb0ELb0ELb0ELi128EEEEEEEEEvNT_6ParamsE$_ZN4cute3eso3ESOILb1ELb0EJNS_5tupleIJNS_1CILi2EEEEEENS2_IJiEEEEEC2ERKS5_RKS6_,($_ZN7cutlass13device_kernelIN5flash19enable_sm80_to_sm89INS1_16FlashAttnBwdSm80INS1_25CollectiveMainloopBwdSm80ILi2ELi2EN4cute5tupleIJNS5_1CILi128EEES8_NS7_ILi64EEEEEENS_10bfloat16_tEfNS_4arch4Sm80ELb0ELb1ELb1ELb0ELb0ELb0ELb0ELb0ELi2ELi4ELi4ELi4ELb0EEENS1_21CollectiveEpilogueBwdISA_SB_SD_Li256ELb0ELb0ELi2EEENS1_19SingleTileSchedulerILb0ELb0ELb0ELi128EEEEEEEEEvNT_6ParamsE$_ZN4cute3eso3ESOILb1ELb0EJNS_5tupleIJNS_1CILi2EEEEEENS2_IJiEEENS3_ILi1EEES7_EEC2ERKS5_RKS6_RKS7_SE_ - $_ZN7cutlass13device_kernelIN5flash19enable_sm80_to_sm89INS1_16FlashAttnBwdSm80INS1_25CollectiveMainloopBwdSm80ILi2ELi2EN4cute5tupleIJNS5_1CILi128EEES8_NS7_ILi64EEEEEENS_10bfloat16_tEfNS_4arch4Sm80ELb0ELb1ELb1ELb0ELb0ELb0ELb0ELb0ELi2ELi4ELi4ELi4ELb0EEENS1_21CollectiveEpilogueBwdISA_SB_SD_Li256ELb0ELb0ELi2EEENS1_19SingleTileSchedulerILb0ELb0ELb0ELi128EEEEEEEEEvNT_6ParamsE$_ZN4cute3eso3ESOILb1ELb0EJNS_5tupleIJNS_1CILi2EEEEEENS2_IJiEEEEEC2ERKS5_RKS6_)
$_ZN7cutlass13device_kernelIN5flash19enable_sm80_to_sm89INS1_16FlashAttnBwdSm80INS1_25CollectiveMainloopBwdSm80ILi2ELi2EN4cute5tupleIJNS5_1CILi128EEES8_NS7_ILi64EEEEEENS_10bfloat16_tEfNS_4arch4Sm80ELb0ELb1ELb1ELb0ELb0ELb0ELb0ELb0ELi2ELi4ELi4ELi4ELb0EEENS1_21CollectiveEpilogueBwdISA_SB_SD_Li256ELb0ELb0ELi2EEENS1_19SingleTileSchedulerILb0ELb0ELb0ELi128EEEEEEEEEvNT_6ParamsE$_ZN4cute3eso3ESOILb1ELb0EJNS_5tupleIJNS_1CILi2EEEEEENS2_IJiEEEEEC2ERKS5_RKS6_:
[----:B------:R-:W-:Y:S02]  /*94d0*/  IADD3 R2, R69, -c[0x0][0x20], RZ ;  /* 0x8000080045027a10 */ /* 0x000fe40007ffe0ff */
[----:B------:R-:W-:-:S03]  /*94e0*/  MOV R7, 0x0 ;  /* 0x0000000000077802 */ /* 0x000fc60000000f00 */
[----:B------:R1:W-:Y:S01]  /*94f0*/  STL [R2], R3 ;  /* 0x0000000302007387 */ /* 0x0003e20000100800 */
[----:B------:R-:W-:Y:S05]  /*9500*/  RET.REL.NODEC R6 `(_ZN7cutlass13device_kernelIN5flash19enable_sm80_to_sm89INS1_16FlashAttnBwdSm80INS1_25CollectiveMainloopBwdSm80ILi2ELi2EN4cute5tupleIJNS5_1CILi128EEES8_NS7_ILi64EEEEEENS_10bfloat16_tEfNS_4arch4Sm80ELb0ELb1ELb1ELb0ELb0ELb0ELb0ELb0ELi2ELi4ELi4ELi4ELb0EEENS1_21CollectiveEpilogueBwdISA_SB_SD_Li256ELb0ELb0ELi2EEENS1_19SingleTileSchedulerILb0ELb0ELb0ELi128EEEEEEEEEvNT_6ParamsE) ;  /* 0xffff6af006007950 */ /* 0x000fea0003c3ffff */
        .type           $_ZN7cutlass13device_kernelIN5flash19enable_sm80_to_sm89INS1_16FlashAttnBwdSm80INS1_25CollectiveMainloopBwdSm80ILi2ELi2EN4cute5tupleIJNS5_1CILi128EEES8_NS7_ILi64EEEEEENS_10bfloat16_tEfNS_4arch4Sm80ELb0ELb1ELb1ELb0ELb0ELb0ELb0ELb0ELi2ELi4ELi4ELi4ELb0EEENS1_21CollectiveEpilogueBwdISA_SB_SD_Li256ELb0ELb0ELi2EEENS1_19SingleTileSchedulerILb0ELb0ELb0ELi128EEEEEEEEEvNT_6ParamsE$_ZN4cute3eso3ESOILb1ELb0EJNS_5tupleIJNS_1CILi2EEEEEENS2_IJiEEENS3_ILi1EEES7_EEC2ERKS5_RKS6_RKS7_SE_,@function
        .size           $_ZN7cutlass13device_kernelIN5flash19enable_sm80_to_sm89INS1_16FlashAttnBwdSm80INS1_25CollectiveMainloopBwdSm80ILi2ELi2EN4cute5tupleIJNS5_1CILi128EEES8_NS7_ILi64EEEEEENS_10bfloat16_tEfNS_4arch4Sm80ELb0ELb1ELb1ELb0ELb0ELb0ELb0ELb0ELi2ELi4ELi4ELi4ELb0EEENS1_21CollectiveEpilogueBwdISA_SB_SD_Li256ELb0ELb0ELi2EEENS1_19SingleTileSchedulerILb0ELb0ELb0ELi128EEEEEEEEEvNT_6ParamsE$_ZN4cute3eso3ESOILb1ELb0EJNS_5tupleIJNS_1CILi2EEEEEENS2_IJiEEENS3_ILi1EEES7_EEC2ERKS5_RKS6_RKS7_SE_,($_ZN7cutlass13device_kernelIN5flash19enable_sm80_to_sm89INS1_16FlashAttnBwdSm80INS1_25CollectiveMainloopBwdSm80ILi2ELi2EN4cute5tupleIJNS5_1CILi128EEES8_NS7_ILi64EEEEEENS_10bfloat16_tEfNS_4arch4Sm80ELb0ELb1ELb1ELb0ELb0ELb0ELb0ELb0ELi2ELi4ELi4ELi4ELb0EEENS1_21CollectiveEpilogueBwdISA_SB_SD_Li256ELb0ELb0ELi2EEENS1_19SingleTileSchedulerILb0ELb0ELb0ELi128EEEEEEEEEvNT_6ParamsE$_ZN4cute3eso3ESOILb1ELb0EJNS_5tupleIJNS_1CILi2EEEEEENS2_IJiEEES4_NS3_ILi1EEEEEC2ERKS5_RKS6_RKS4_RKS7_ - $_ZN7cutlass13device_kernelIN5flash19enable_sm80_to_sm89INS1_16FlashAttnBwdSm80INS1_25CollectiveMainloopBwdSm80ILi2ELi2EN4cute5tupleIJNS5_1CILi128EEES8_NS7_ILi64EEEEEENS_10bfloat16_tEfNS_4arch4Sm80ELb0ELb1ELb1ELb0ELb0ELb0ELb0ELb0ELi2ELi4ELi4ELi4ELb0EEENS1_21CollectiveEpilogueBwdISA_SB_SD_Li256ELb0ELb0ELi2EEENS1_19SingleTileSchedulerILb0ELb0ELb0ELi128EEEEEEEEEvNT_6ParamsE$_ZN4cute3eso3ESOILb1ELb0EJNS_5tupleIJNS_1CILi2EEEEEENS2_IJiEEENS3_ILi1EEES7_EEC2ERKS5_RKS6_RKS7_SE_)
$_ZN7cutlass13device_kernelIN5flash19enable_sm80_to_sm89INS1_16FlashAttnBwdSm80INS1_25CollectiveMainloopBwdSm80ILi2ELi2EN4cute5tupleIJNS5_1CILi128EEES8_NS7_ILi64EEEEEENS_10bfloat16_tEfNS_4arch4Sm80ELb0ELb1ELb1ELb0ELb0ELb0ELb0ELb0ELi2ELi4ELi4ELi4ELb0EEENS1_21CollectiveEpilogueBwdISA_SB_SD_Li256ELb0ELb0ELi2EEENS1_19SingleTileSchedulerILb0ELb0ELb0ELi128EEEEEEEEEvNT_6ParamsE$_ZN4cute3eso3ESOILb1ELb0EJNS_5tupleIJNS_1CILi2EEEEEENS2_IJiEEENS3_ILi1EEES7_EEC2ERKS5_RKS6_RKS7_SE_:
[----:B------:R-:W-:Y:S01]  /*9510*/  IADD3 R2, R2, -c[0x0][0x20], RZ ;  /* 0x8000080002027a10 */ /* 0x000fe20007ffe0ff */
[----:B------:R-:W-:Y:S01]  /*9520*/  IMAD.MOV.U32 R78, RZ, RZ, R4 ;  /* 0x000000ffff4e7224 */ /* 0x000fe200078e0004 */
[----:B------:R-:W-:-:S03]  /*9530*/  MOV R79, 0x0 ;  /* 0x00000000004f7802 */ /* 0x000fc60000000f00 */
[----:B------:R1:W-:Y:S01]  /*9540*/  STL [R2], R3 ;  /* 0x0000000302007387 */ /* 0x0003e20000100800 */
[----:B------:R-:W-:Y:S05]  /*9550*/  RET.REL.NODEC R78 `(_ZN7cutlass13device_kernelIN5flash19enable_sm80_to_sm89INS1_16FlashAttnBwdSm80INS1_25CollectiveMainloopBwdSm80ILi2ELi2EN4cute5tupleIJNS5_1CILi128EEES8_NS7_ILi64EEEEEENS_10bfloat16_tEfNS_4arch4Sm80ELb0ELb1ELb1ELb0ELb0ELb0ELb0ELb0ELi2ELi4ELi4ELi4ELb0EEENS1_21CollectiveEpilogueBwdISA_SB_SD_Li256ELb0ELb0ELi2EEENS1_19SingleTileSchedulerILb0ELb0ELb0ELi128EEEEEEEEEvNT_6ParamsE) ;  /* 0xffff6aa04e007950 */ /* 0x000fea0003c3ffff */
        .type           $_ZN7cutlass13device_kernelIN5flash19enable_sm80_to_sm89INS1_16FlashAttnBwdSm80INS1_25CollectiveMainloopBwdSm80ILi2ELi2EN4cute5tupleIJNS5_1CILi128EEES8_NS7_ILi64EEEEEENS_10bfloat16_tEfNS_4arch4Sm80ELb0ELb1ELb1ELb0ELb0ELb0ELb0ELb0ELi2ELi4ELi4ELi4ELb0EEENS1_21CollectiveEpilogueBwdISA_SB_SD_Li256ELb0ELb0ELi2EEENS1_19SingleTileSchedulerILb0ELb0ELb0ELi128EEEEEEEEEvNT_6ParamsE$_ZN4cute3eso3ESOILb1ELb0EJNS_5tupleIJNS_1CILi2EEEEEENS2_IJiEEES4_NS3_ILi1EEEEEC2ERKS5_RKS6_RKS4_RKS7_,@function
        .size           $_ZN7cutlass13device_kernelIN5flash19enable_sm80_to_sm89INS1_16FlashAttnBwdSm80INS1_25CollectiveMainloopBwdSm80ILi2ELi2EN4cute5tupleIJNS5_1CILi128EEES8_NS7_ILi64EEEEEENS_10bfloat16_tEfNS_4arch4Sm80ELb0ELb1ELb1ELb0ELb0ELb0ELb0ELb0ELi2ELi4ELi4ELi4ELb0EEENS1_21CollectiveEpilogueBwdISA_SB_SD_Li256ELb0ELb0ELi2EEENS1_19SingleTileSchedulerILb0ELb0ELb0ELi128EEEEEEEEEvNT_6ParamsE$_ZN4cute3eso3ESOILb1ELb0EJNS_5tupleIJNS_1CILi2EEEEEENS2_IJiEEES4_NS3_ILi1EEEEEC2ERKS5_RKS6_RKS4_RKS7_,($_ZN7cutlass13device_kernelIN5flash19enable_sm80_to_sm89INS1_16FlashAttnBwdSm80INS1_25CollectiveMainloopBwdSm80ILi2ELi2EN4cute5tupleIJNS5_1CILi128EEES8_NS7_ILi64EEEEEENS_10bfloat16_tEfNS_4arch4Sm80ELb0ELb1ELb1ELb0ELb0ELb0ELb0ELb0ELi2ELi4ELi4ELi4ELb0EEENS1_21CollectiveEpilogueBwdISA_SB_SD_Li256ELb0ELb0ELi2EEENS1_19SingleTileSchedulerILb0ELb0ELb0ELi128EEEEEEEEEvNT_6ParamsE$_ZN4cute3eso3ESOILb1ELb0EJNS_5tupleIJNS_1CILi2EEES4_EEENS2_IJNS3_ILi1EEEiEEEEEC2ERKS5_RKS7_ - $_ZN7cutlass13device_kernelIN5flash19enable_sm80_to_sm89INS1_16FlashAttnBwdSm80INS1_25CollectiveMainloopBwdSm80ILi2ELi2EN4cute5tupleIJNS5_1CILi128EEES8_NS7_ILi64EEEEEENS_10bfloat16_tEfNS_4arch4Sm80ELb0ELb1ELb1ELb0ELb0ELb0ELb0ELb0ELi2ELi4ELi4ELi4ELb0EEENS1_21CollectiveEpilogueBwdISA_SB_SD_Li256ELb0ELb0ELi2EEENS1_19SingleTileSchedulerILb0ELb0ELb0ELi128EEEEEEEEEvNT_6ParamsE$_ZN4cute3eso3ESOILb1ELb0EJNS_5tupleIJNS_1CILi2EEEEEENS2_IJiEEES4_NS3_ILi1EEEEEC2ERKS5_RKS6_RKS4_RKS7_)
$_ZN7cutlass13device_kernelIN5flash19enable_sm80_to_sm89INS1_16FlashAttnBwdSm80INS1_25CollectiveMainloopBwdSm80ILi2ELi2EN4cute5tupleIJNS5_1CILi128EEES8_NS7_ILi64EEEEEENS_10bfloat16_tEfNS_4arch4Sm80ELb0ELb1ELb1ELb0ELb0ELb0ELb0ELb0ELi2ELi4ELi4ELi4ELb0EEENS1_21CollectiveEpilogueBwdISA_SB_SD_Li256ELb0ELb0ELi2EEENS1_19SingleTileSchedulerILb0ELb0ELb0ELi128EEEEEEEEEvNT_6ParamsE$_ZN4cute3eso3ESOILb1ELb0EJNS_5tupleIJNS_1CILi2EEEEEENS2_IJiEEES4_NS3_ILi1EEEEEC2ERKS5_RKS6_RKS4_RKS7_:
[----:B------:R-:W-:Y:S02]  /*9560*/  IADD3 R2, R2, -c[0x0][0x20], RZ ;  /* 0x8000080002027a10 */ /* 0x000fe40007ffe0ff */
[----:B------:R-:W-:-:S03]  /*9570*/  MOV R5, 0x0 ;  /* 0x0000000000057802 */ /* 0x000fc60000000f00 */
[----:B------:R1:W-:Y:S01]  /*9580*/  STL [R2], R3 ;  /* 0x0000000302007387 */ /* 0x0003e20000100800 */
[----:B------:R-:W-:Y:S05]  /*9590*/  RET.REL.NODEC R4 `(_ZN7cutlass13device_kernelIN5flash19enable_sm80_to_sm89INS1_16FlashAttnBwdSm80INS1_25CollectiveMainloopBwdSm80ILi2ELi2EN4cute5tupleIJNS5_1CILi128EEES8_NS7_ILi64EEEEEENS_10bfloat16_tEfNS_4arch4Sm80ELb0ELb1ELb1ELb0ELb0ELb0ELb0ELb0ELi2ELi4ELi4ELi4ELb0EEENS1_21CollectiveEpilogueBwdISA_SB_SD_Li256ELb0ELb0ELi2EEENS1_19SingleTileSchedulerILb0ELb0ELb0ELi128EEEEEEEEEvNT_6ParamsE) ;  /* 0xffff6a6004007950 */ /* 0x000fea0003c3ffff */
        .type           $_ZN7cutlass13device_kernelIN5flash19enable_sm80_to_sm89INS1_16FlashAttnBwdSm80INS1_25CollectiveMainloopBwdSm80ILi2ELi2EN4cute5tupleIJNS5_1CILi128EEES8_NS7_ILi64EEEEEENS_10bfloat16_tEfNS_4arch4Sm80ELb0ELb1ELb1ELb0ELb0ELb0ELb0ELb0ELi2ELi4ELi4ELi4ELb0EEENS1_21CollectiveEpilogueBwdISA_SB_SD_Li256ELb0ELb0ELi2EEENS1_19SingleTileSchedulerILb0ELb0ELb0ELi128EEEEEEEEEvNT_6ParamsE$_ZN4cute3eso3ESOILb1ELb0EJNS_5tupleIJNS_1CILi2EEES4_EEENS2_IJNS3_ILi1EEEiEEEEEC2ERKS5_RKS7_,@function
        .size           $_ZN7cutlass13device_kernelIN5flash19enable_sm80_to_sm89INS1_16FlashAttnBwdSm80INS1_25CollectiveMainloopBwdSm80ILi2ELi2EN4cute5tupleIJNS5_1CILi128EEES8_NS7_ILi64EEEEEENS_10bfloat16_tEfNS_4arch4Sm80ELb0ELb1ELb1ELb0ELb0ELb0ELb0ELb0ELi2ELi4ELi4ELi4ELb0EEENS1_21CollectiveEpilogueBwdISA_SB_SD_Li256ELb0ELb0ELi2EEENS1_19SingleTileSchedulerILb0ELb0ELb0ELi128EEEEEEEEEvNT_6ParamsE$_ZN4cute3eso3ESOILb1ELb0EJNS_5tupleIJNS_1CILi2EEES4_EEENS2_IJNS3_ILi1EEEiEEEEEC2ERKS5_RKS7_,($_ZN7cutlass13device_kernelIN5flash19enable_sm80_to_sm89INS1_16FlashAttnBwdSm80INS1_25CollectiveMainloopBwdSm80ILi2ELi2EN4cute5tupleIJNS5_1CILi128EEES8_NS7_ILi64EEEEEENS_10bfloat16_tEfNS_4arch4Sm80ELb0ELb1ELb1ELb0ELb0ELb0ELb0ELb0ELi2ELi4ELi4ELi4ELb0EEENS1_21CollectiveEpilogueBwdISA_SB_SD_Li256ELb0ELb0ELi2EEENS1_19SingleTileSchedulerILb0ELb0ELb0ELi128EEEEEEEEEvNT_6ParamsE$_ZN4cute3eso3ESOILb1ELb0EJNS_5tupleIJNS_1CILi2EEES4_EEENS2_IJiNS3_ILi4096EEEEEEEEC2ERKS5_RKS7_ - $_ZN7cutlass13device_kernelIN5flash19enable_sm80_to_sm89INS1_16FlashAttnBwdSm80INS1_25CollectiveMainloopBwdSm80ILi2ELi2EN4cute5tupleIJNS5_1CILi128EEES8_NS7_ILi64EEEEEENS_10bfloat16_tEfNS_4arch4Sm80ELb0ELb1ELb1ELb0ELb0ELb0ELb0ELb0ELi2ELi4ELi4ELi4ELb0EEENS1_21CollectiveEpilogueBwdISA_SB_SD_Li256ELb0ELb0ELi2EEENS1_19SingleTileSchedulerILb0ELb0ELb0ELi128EEEEEEEEEvNT_6ParamsE$_ZN4cute3eso3ESOILb1ELb0EJNS_5tupleIJNS_1CILi2EEES4_EEENS2_IJNS3_ILi1EEEiEEEEEC2ERKS5_RKS7_)
$_ZN7cutlass13device_kernelIN5flash19enable_sm80_to_sm89INS1_16FlashAttnBwdSm80INS1_25CollectiveMainloopBwdSm80ILi2ELi2EN4cute5tupleIJNS5_1CILi128EEES8_NS7_ILi64EEEEEENS_10bfloat16_tEfNS_4arch4Sm80ELb0ELb1ELb1ELb0ELb0ELb0ELb0ELb0ELi2ELi4ELi4ELi4ELb0EEENS1_21CollectiveEpilogueBwdISA_SB_SD_Li256ELb0ELb0ELi2EEENS1_19SingleTileSchedulerILb0ELb0ELb0ELi128EEEEEEEEEvNT_6ParamsE$_ZN4cute3eso3ESOILb1ELb0EJNS_5tupleIJNS_1CILi2EEES4_EEENS2_IJNS3_ILi1EEEiEEEEEC2ERKS5_RKS7_:
[----:B------:R-:W-:Y:S02]  /*95a0*/  IADD3 R3, R39, -c[0x0][0x20], RZ ;  /* 0x8000080027037a10 */ /* 0x000fe40007ffe0ff */
[----:B------:R-:W-:-:S03]  /*95b0*/  MOV R5, 0x0 ;  /* 0x0000000000057802 */ /* 0x000fc60000000f00 */
[----:B------:R1:W-:Y:S01]  /*95c0*/  STL [R3], R2 ;  /* 0x0000000203007387 */ /* 0x0003e20000100800 */
[----:B------:R-:W-:Y:S05]  /*95d0*/  RET.REL.NODEC R4 `(_ZN7cutlass13device_kernelIN5flash19enable_sm80_to_sm89INS1_16FlashAttnBwdSm80INS1_25CollectiveMainloopBwdSm80ILi2ELi2EN4cute5tupleIJNS5_1CILi128EEES8_NS7_ILi64EEEEEENS_10bfloat16_tEfNS_4arch4Sm80ELb0ELb1ELb1ELb0ELb0ELb0ELb0ELb0ELi2ELi4ELi4ELi4ELb0EEENS1_21CollectiveEpilogueBwdISA_SB_SD_Li256ELb0ELb0ELi2EEENS1_19SingleTileSchedulerILb0ELb0ELb0ELi128EEEEEEEEEvNT_6ParamsE) ;  /* 0xffff6a2004007950 */ /* 0x000fea0003c3ffff */
        .type           $_ZN7cutlass13device_kernelIN5flash19enable_sm80_to_sm89INS1_16FlashAttnBwdSm80INS1_25CollectiveMainloopBwdSm80ILi2ELi2EN4cute5tupleIJNS5_1CILi128EEES8_NS7_ILi64EEEEEENS_10bfloat16_tEfNS_4arch4Sm80ELb0ELb1ELb1ELb0ELb0ELb0ELb0ELb0ELi2ELi4ELi4ELi4ELb0EEENS1_21CollectiveEpilogueBwdISA_SB_SD_Li256ELb0ELb0ELi2EEENS1_19SingleTileSchedulerILb0ELb0ELb0ELi128EEEEEEEEEvNT_6ParamsE$_ZN4cute3eso3ESOILb1ELb0EJNS_5tupleIJNS_1CILi2EEES4_EEENS2_IJiNS3_ILi4096EEEEEEEEC2ERKS5_RKS7_,@function
        .size           $_ZN7cutlass13device_kernelIN5flash19enable_sm80_to_sm89INS1_16FlashAttnBwdSm80INS1_25CollectiveMainloopBwdSm80ILi2ELi2EN4cute5tupleIJNS5_1CILi128EEES8_NS7_ILi64EEEEEENS_10bfloat16_tEfNS_4arch4Sm80ELb0ELb1ELb1ELb0ELb0ELb0ELb0ELb0ELi2ELi4ELi4ELi4ELb0EEENS1_21CollectiveEpilogueBwdISA_SB_SD_Li256ELb0ELb0ELi2EEENS1_19SingleTileSchedulerILb0ELb0ELb0ELi128EEEEEEEEEvNT_6ParamsE$_ZN4cute3eso3ESOILb1ELb0EJNS_5tupleIJNS_1CILi2EEES4_EEENS2_IJiNS3_ILi4096EEEEEEEEC2ERKS5_RKS7_,($_ZN7cutlass13device_kernelIN5flash19enable_sm80_to_sm89INS1_16FlashAttnBwdSm80INS1_25CollectiveMainloopBwdSm80ILi2ELi2EN4cute5tupleIJNS5_1CILi128EEES8_NS7_ILi64EEEEEENS_10bfloat16_tEfNS_4arch4Sm80ELb0ELb1ELb1ELb0ELb0ELb0ELb0ELb0ELi2ELi4ELi4ELi4ELb0EEENS1_21CollectiveEpilogueBwdISA_SB_SD_Li256ELb0ELb0ELi2EEENS1_19SingleTileSchedulerILb0ELb0ELb0ELi128EEEEEEEEEvNT_6ParamsE$_ZN4cute3eso3ESOILb1ELb0EJNS_5tupleIJNS_1CILi2EEES4_EEENS2_IJiNS3_ILi512EEEEEEEEC2ERKS5_RKS7_ - $_ZN7cutlass13device_kernelIN5flash19enable_sm80_to_sm89INS1_16FlashAttnBwdSm80INS1_25CollectiveMainloopBwdSm80ILi2ELi2EN4cute5tupleIJNS5_1CILi128EEES8_NS7_ILi64EEEEEENS_10bfloat16_tEfNS_4arch4Sm80ELb0ELb1ELb1ELb0ELb0ELb0ELb0ELb0ELi2ELi4ELi4ELi4ELb0EEENS1_21CollectiveEpilogueBwdISA_SB_SD_Li256ELb0ELb0ELi2EEENS1_19SingleTileSchedulerILb0ELb0ELb0ELi128EEEEEEEEEvNT_6ParamsE$_ZN4cute3eso3ESOILb1ELb0EJNS_5tupleIJNS_1CILi2EEES4_EEENS2_IJiNS3_ILi4096EEEEEEEEC2ERKS5_RKS7_)
$_ZN7cutlass13device_kernelIN5flash19enable_sm80_to_sm89INS1_16FlashAttnBwdSm80INS1_25CollectiveMainloopBwdSm80ILi2ELi2EN4cute5tupleIJNS5_1CILi128EEES8_NS7_ILi64EEEEEENS_10bfloat16_tEfNS_4arch4Sm80ELb0ELb1ELb1ELb0ELb0ELb0ELb0ELb0ELi2ELi4ELi4ELi4ELb0EEENS1_21CollectiveEpilogueBwdISA_SB_SD_Li256ELb0ELb0ELi2EEENS1_19SingleTileSchedulerILb0ELb0ELb0ELi128EEEEEEEEEvNT_6ParamsE$_ZN4cute3eso3ESOILb1ELb0EJNS_5tupleIJNS_1CILi2EEES4_EEENS2_IJiNS3_ILi4096EEEEEEEEC2ERKS5_RKS7_:
[----:B------:R-:W-:Y:S02]  /*95e0*/  IADD3 R3, R8, -c[0x0][0x20], RZ ;  /* 0x8000080008037a10 */ /* 0x000fe40007ffe0ff */
[----:B------:R-:W-:-:S03]  /*95f0*/  MOV R5, 0x0 ;  /* 0x0000000000057802 */ /* 0x000fc60000000f00 */
[----:B------:R1:W-:Y:S01]  /*9600*/  STL [R3], R2 ;  /* 0x0000000203007387 */ /* 0x0003e20000100800 */
[----:B------:R-:W-:Y:S05]  /*9610*/  RET.REL.NODEC R4 `(_ZN7cutlass13device_kernelIN5flash19enable_sm80_to_sm89INS1_16FlashAttnBwdSm80INS1_25CollectiveMainloopBwdSm80ILi2ELi2EN4cute5tupleIJNS5_1CILi128EEES8_NS7_ILi64EEEEEENS_10bfloat16_tEfNS_4arch4Sm80ELb0ELb1ELb1ELb0ELb0ELb0ELb0ELb0ELi2ELi4ELi4ELi4ELb0EEENS1_21CollectiveEpilogueBwdISA_SB_SD_Li256ELb0ELb0ELi2EEENS1_19SingleTileSchedulerILb0ELb0ELb0ELi128EEEEEEEEEvNT_6ParamsE) ;  /* 0xffff69e004007950 */ /* 0x000fea0003c3ffff */
        .type           $_ZN7cutlass13device_kernelIN5flash19enable_sm80_to_sm89INS1_16FlashAttnBwdSm80INS1_25CollectiveMainloopBwdSm80ILi2ELi2EN4cute5tupleIJNS5_1CILi128EEES8_NS7_ILi64EEEEEENS_10bfloat16_tEfNS_4arch4Sm80ELb0ELb1ELb1ELb0ELb0ELb0ELb0ELb0ELi2ELi4ELi4ELi4ELb0EEENS1_21CollectiveEpilogueBwdISA_SB_SD_Li256ELb0ELb0ELi2EEENS1_19SingleTileSchedulerILb0ELb0ELb0ELi128EEEEEEEEEvNT_6ParamsE$_ZN4cute3eso3ESOILb1ELb0EJNS_5tupleIJNS_1CILi2EEES4_EEENS2_IJiNS3_ILi512EEEEEEEEC2ERKS5_RKS7_,@function
        .size           $_ZN7cutlass13device_kernelIN5flash19enable_sm80_to_sm89INS1_16FlashAttnBwdSm80INS1_25CollectiveMainloopBwdSm80ILi2ELi2EN4cute5tupleIJNS5_1CILi128EEES8_NS7_ILi64EEEEEENS_10bfloat16_tEfNS_4arch4Sm80ELb0ELb1ELb1ELb0ELb0ELb0ELb0ELb0ELi2ELi4ELi4ELi4ELb0EEENS1_21CollectiveEpilogueBwdISA_SB_SD_Li256ELb0ELb0ELi2EEENS1_19SingleTileSchedulerILb0ELb0ELb0ELi128EEEEEEEEEvNT_6ParamsE$_ZN4cute3eso3ESOILb1ELb0EJNS_5tupleIJNS_1CILi2EEES4_EEENS2_IJiNS3_ILi512EEEEEEEEC2ERKS5_RKS7_,($_ZN7cutlass13device_kernelIN5flash19enable_sm80_to_sm89INS1_16FlashAttnBwdSm80INS1_25CollectiveMainloopBwdSm80ILi2ELi2EN4cute5tupleIJNS5_1CILi128EEES8_NS7_ILi64EEEEEENS_10bfloat16_tEfNS_4arch4Sm80ELb0ELb1ELb1ELb0ELb0ELb0ELb0ELb0ELi2ELi4ELi4ELi4ELb0EEENS1_21CollectiveEpilogueBwdISA_SB_SD_Li256ELb0ELb0ELi2EEENS1_19SingleTileSchedulerILb0ELb0ELb0ELi128EEEEEEEEEvNT_6ParamsE$_ZN4cute3eso3ESOILb1ELb0EJNS_5tupleIJNS_1CILi2EEES4_EEENS2_IJiiEEEEEC2ERKS5_RKS6_ - $_ZN7cutlass13device_kernelIN5flash19enable_sm80_to_sm89INS1_16FlashAttnBwdSm80INS1_25CollectiveMainloopBwdSm80ILi2ELi2EN4cute5tupleIJNS5_1CILi128EEES8_NS7_ILi64EEEEEENS_10bfloat16_tEfNS_4arch4Sm80ELb0ELb1ELb1ELb0ELb0ELb0ELb0ELb0ELi2ELi4ELi4ELi4ELb0EEENS1_21CollectiveEpilogueBwdISA_SB_SD_Li256ELb0ELb0ELi2EEENS1_19SingleTileSchedulerILb0ELb0ELb0ELi128EEEEEEEEEvNT_6ParamsE$_ZN4cute3eso3ESOILb1ELb0EJNS_5tupleIJNS_1CILi2EEES4_EEENS2_IJiNS3_ILi512EEEEEEEEC2ERKS5_RKS7_)
$_ZN7cutlass13device_kernelIN5flash19enable_sm80_to_sm89INS1_16FlashAttnBwdSm80INS1_25CollectiveMainloopBwdSm80ILi2ELi2EN4cute5tupleIJNS5_1CILi128EEES8_NS7_ILi64EEEEEENS_10bfloat16_tEfNS_4arch4Sm80ELb0ELb1ELb1ELb0ELb0ELb0ELb0ELb0ELi2ELi4ELi4ELi4ELb0EEENS1_21CollectiveEpilogueBwdISA_SB_SD_Li256ELb0ELb0ELi2EEENS1_19SingleTileSchedulerILb0ELb0ELb0ELi128EEEEEEEEEvNT_6ParamsE$_ZN4cute3eso3ESOILb1ELb0EJNS_5tupleIJNS_1CILi2EEES4_EEENS2_IJiNS3_ILi512EEEEEEEEC2ERKS5_RKS7_:
[----:B------:R-:W-:Y:S02]  /*9620*/  IADD3 R3, R10, -c[0x0][0x20], RZ ;  /* 0x800008000a037a10 */ /* 0x000fe40007ffe0ff */
[----:B------:R-:W-:-:S03]  /*9630*/  MOV R5, 0x0 ;  /* 0x0000000000057802 */ /* 0x000fc60000000f00 */
[----:B------:R1:W-:Y:S01]  /*9640*/  STL [R3], R2 ;  /* 0x0000000203007387 */ /* 0x0003e20000100800 */
[----:B------:R-:W-:Y:S05]  /*9650*/  RET.REL.NODEC R4 `(_ZN7cutlass13device_kernelIN5flash19enable_sm80_to_sm89INS1_16FlashAttnBwdSm80INS1_25CollectiveMainloopBwdSm80ILi2ELi2EN4cute5tupleIJNS5_1CILi128EEES8_NS7_ILi64EEEEEENS_10bfloat16_tEfNS_4arch4Sm80ELb0ELb1ELb1ELb0ELb0ELb0ELb0ELb0ELi2ELi4ELi4ELi4ELb0EEENS1_21CollectiveEpilogueBwdISA_SB_SD_Li256ELb0ELb0ELi2EEENS1_19SingleTileSchedulerILb0ELb0ELb0ELi128EEEEEEEEEvNT_6ParamsE) ;  /* 0xffff69a004007950 */ /* 0x000fea0003c3ffff */
        .type           $_ZN7cutlass13device_kernelIN5flash19enable_sm80_to_sm89INS1_16FlashAttnBwdSm80INS1_25CollectiveMainloopBwdSm80ILi2ELi2EN4cute5tupleIJNS5_1CILi128EEES8_NS7_ILi64EEEEEENS_10bfloat16_tEfNS_4arch4Sm80ELb0ELb1ELb1ELb0ELb0ELb0ELb0ELb0ELi2ELi4ELi4ELi4ELb0EEENS1_21CollectiveEpilogueBwdISA_SB_SD_Li256ELb0ELb0ELi2EEENS1_19SingleTileSchedulerILb0ELb0ELb0ELi128EEEEEEEEEvNT_6ParamsE$_ZN4cute3eso3ESOILb1ELb0EJNS_5tupleIJNS_1CILi2EEES4_EEENS2_IJiiEEEEEC2ERKS5_RKS6_,@function
        .size           $_ZN7cutlass13device_kernelIN5flash19enable_sm80_to_sm89INS1_16FlashAttnBwdSm80INS1_25CollectiveMainloopBwdSm80ILi2ELi2EN4cute5tupleIJNS5_1CILi128EEES8_NS7_ILi64EEEEEENS_10bfloat16_tEfNS_4arch4Sm80ELb0ELb1ELb1ELb0ELb0ELb0ELb0ELb0ELi2ELi4ELi4ELi4ELb0EEENS1_21CollectiveEpilogueBwdISA_SB_SD_Li256ELb0ELb0ELi2EEENS1_19SingleTileSchedulerILb0ELb0ELb0ELi128EEEEEEEEEvNT_6ParamsE$_ZN4cute3eso3ESOILb1ELb0EJNS_5tupleIJNS_1CILi2EEES4_EEENS2_IJiiEEEEEC2ERKS5_RKS6_,($_ZN7cutlass13device_kernelIN5flash19enable_sm80_to_sm89INS1_16FlashAttnBwdSm80INS1_25CollectiveMainloopBwdSm80ILi2ELi2EN4cute5tupleIJNS5_1CILi128EEES8_NS7_ILi64EEEEEENS_10bfloat16_tEfNS_4arch4Sm80ELb0ELb1ELb1ELb0ELb0ELb0ELb0ELb0ELi2ELi4ELi4ELi4ELb0EEENS1_21CollectiveEpilogueBwdISA_SB_SD_Li256ELb0ELb0ELi2EEENS1_19SingleTileSchedulerILb0ELb0ELb0ELi128EEEEEEEEEvNT_6ParamsE$_ZN4cute3eso3ESOILb1ELb0EJNS_5tupleIJNS_1CILi2EEES4_EEENS2_IJiiEEENS3_ILi1EEES7_EEC2ERKS5_RKS6_RKS7_SE_ - $_ZN7cutlass13device_kernelIN5flash19enable_sm80_to_sm89INS1_16FlashAttnBwdSm80INS1_25CollectiveMainloopBwdSm80ILi2ELi2EN4cute5tupleIJNS5_1CILi128EEES8_NS7_ILi64EEEEEENS_10bfloat16_tEfNS_4arch4Sm80ELb0ELb1ELb1ELb0ELb0ELb0ELb0ELb0ELi2ELi4ELi4ELi4ELb0EEENS1_21CollectiveEpilogueBwdISA_SB_SD_Li256ELb0ELb0ELi2EEENS1_19SingleTileSchedulerILb0ELb0ELb0ELi128EEEEEEEEEvNT_6ParamsE$_ZN4cute3eso3ESOILb1ELb0EJNS_5tupleIJNS_1CILi2EEES4_EEENS2_IJiiEEEEEC2ERKS5_RKS6_)
$_ZN7cutlass13device_kernelIN5flash19enable_sm80_to_sm89INS1_16FlashAttnBwdSm80INS1_25CollectiveMainloopBwdSm80ILi2ELi2EN4cute5tupleIJNS5_1CILi128EEES8_NS7_ILi64EEEEEENS_10bfloat16_tEfNS_4arch4Sm80ELb0ELb1ELb1ELb0ELb0ELb0ELb0ELb0ELi2ELi4ELi4ELi4ELb0EEENS1_21CollectiveEpilogueBwdISA_SB_SD_Li256ELb0ELb0ELi2EEENS1_19SingleTileSchedulerILb0ELb0ELb0ELi128EEEEEEEEEvNT_6ParamsE$_ZN4cute3eso3ESOILb1ELb0EJNS_5tupleIJNS_1CILi2EEES4_EEENS2_IJiiEEEEEC2ERKS5_RKS6_:
[----:B------:R-:W-:Y:S02]  /*9660*/  IADD3 R3, R3, -c[0x0][0x20], RZ ;  /* 0x8000080003037a10 */ /* 0x000fe40007ffe0ff */
[----:B------:R-:W-:-:S03]  /*9670*/  MOV R5, 0x0 ;  /* 0x0000000000057802 */ /* 0x000fc60000000f00 */
[----:B------:R1:W-:Y:S04]  /*9680*/  STL [R3], R2 ;  /* 0x0000000203007387 */ /* 0x0003e80000100800 */
[----:B------:R1:W-:Y:S01]  /*9690*/  STL [R3+0x4], R8 ;  /* 0x0000040803007387 */ /* 0x0003e20000100800 */
[----:B------:R-:W-:Y:S05]  /*96a0*/  RET.REL.NODEC R4 `(_ZN7cutlass13device_kernelIN5flash19enable_sm80_to_sm89INS1_16FlashAttnBwdSm80INS1_25CollectiveMainloopBwdSm80ILi2ELi2EN4cute5tupleIJNS5_1CILi128EEES8_NS7_ILi64EEEEEENS_10bfloat16_tEfNS_4arch4Sm80ELb0ELb1ELb1ELb0ELb0ELb0ELb0ELb0ELi2ELi4ELi4ELi4ELb0EEENS1_21CollectiveEpilogueBwdISA_SB_SD_Li256ELb0ELb0ELi2EEENS1_19SingleTileSchedulerILb0ELb0ELb0ELi128EEEEEEEEEvNT_6ParamsE) ;  /* 0xffff695004007950 */ /* 0x000fea0003c3ffff */
        .type           $_ZN7cutlass13device_kernelIN5flash19enable_sm80_to_sm89INS1_16FlashAttnBwdSm80INS1_25CollectiveMainloopBwdSm80ILi2ELi2EN4cute5tupleIJNS5_1CILi128EEES8_NS7_ILi64EEEEEENS_10bfloat16_tEfNS_4arch4Sm80ELb0ELb1ELb1ELb0ELb0ELb0ELb0ELb0ELi2ELi4ELi4ELi4ELb0EEENS1_21CollectiveEpilogueBwdISA_SB_SD_Li256ELb0ELb0ELi2EEENS1_19SingleTileSchedulerILb0ELb0ELb0ELi128EEEEEEEEEvNT_6ParamsE$_ZN4cute3eso3ESOILb1ELb0EJNS_5tupleIJNS_1CILi2EEES4_EEENS2_IJiiEEENS3_ILi1EEES7_EEC2ERKS5_RKS6_RKS7_SE_,@function
        .size           $_ZN7cutlass13device_kernelIN5flash19enable_sm80_to_sm89INS1_16FlashAttnBwdSm80INS1_25CollectiveMainloopBwdSm80ILi2ELi2EN4cute5tupleIJNS5_1CILi128EEES8_NS7_ILi64EEEEEENS_10bfloat16_tEfNS_4arch4Sm80ELb0ELb1ELb1ELb0ELb0ELb0ELb0ELb0ELi2ELi4ELi4ELi4ELb0EEENS1_21CollectiveEpilogueBwdISA_SB_SD_Li256ELb0ELb0ELi2EEENS1_19SingleTileSchedulerILb0ELb0ELb0ELi128EEEEEEEEEvNT_6ParamsE$_ZN4cute3eso3ESOILb1ELb0EJNS_5tupleIJNS_1CILi2EEES4_EEENS2_IJiiEEENS3_ILi1EEES7_EEC2ERKS5_RKS6_RKS7_SE_,($_ZN7cutlass13device_kernelIN5flash19enable_sm80_to_sm89INS1_16FlashAttnBwdSm80INS1_25CollectiveMainloopBwdSm80ILi2ELi2EN4cute5tupleIJNS5_1CILi128EEES8_NS7_ILi64EEEEEENS_10bfloat16_tEfNS_4arch4Sm80ELb0ELb1ELb1ELb0ELb0ELb0ELb0ELb0ELi2ELi4ELi4ELi4ELb0EEENS1_21CollectiveEpilogueBwdISA_SB_SD_Li256ELb0ELb0ELi2EEENS1_19SingleTileSchedulerILb0ELb0ELb0ELi128EEEEEEEEEvNT_6ParamsE$_ZN4cute3eso3ESOILb1ELb0EJNS_5tupleIJNS_1CILi2EEES4_S4_EEENS2_IJNS3_ILi1EEENS3_ILi512EEEiEEEEEC2ERKS5_RKS8_ - $_ZN7cutlass13device_kernelIN5flash19enable_sm80_to_sm89INS1_16FlashAttnBwdSm80INS1_25CollectiveMainloopBwdSm80ILi2ELi2EN4cute5tupleIJNS5_1CILi128EEES8_NS7_ILi64EEEEEENS_10bfloat16_tEfNS_4arch4Sm80ELb0ELb1ELb1ELb0ELb0ELb0ELb0ELb0ELi2ELi4ELi4ELi4ELb0EEENS1_21CollectiveEpilogueBwdISA_SB_SD_Li256ELb0ELb0ELi2EEENS1_19SingleTileSchedulerILb0ELb0ELb0ELi128EEEEEEEEEvNT_6ParamsE$_ZN4cute3eso3ESOILb1ELb0EJNS_5tupleIJNS_1CILi2EEES4_EEENS2_IJiiEEENS3_ILi1EEES7_EEC2ERKS5_RKS6_RKS7_SE_)
$_ZN7cutlass13device_kernelIN5flash19enable_sm80_to_sm89INS1_16FlashAttnBwdSm80INS1_25CollectiveMainloopBwdSm80ILi2ELi2EN4cute5tupleIJNS5_1CILi128EEES8_NS7_ILi64EEEEEENS_10bfloat16_tEfNS_4arch4Sm80ELb0ELb1ELb1ELb0ELb0ELb0ELb0ELb0ELi2ELi4ELi4ELi4ELb0EEENS1_21CollectiveEpilogueBwdISA_SB_SD_Li256ELb0ELb0ELi2EEENS1_19SingleTileSchedulerILb0ELb0ELb0ELi128EEEEEEEEEvNT_6ParamsE$_ZN4cute3eso3ESOILb1ELb0EJNS_5tupleIJNS_1CILi2EEES4_EEENS2_IJiiEEENS3_ILi1EEES7_EEC2ERKS5_RKS6_RKS7_SE_:
[----:B------:R-:W-:Y:S01]  /*96b0*/  IADD3 R4, R4, -c[0x0][0x20], RZ ;  /* 0x8000080004047a10 */ /* 0x000fe20007ffe0ff */
[----:B------:R-:W-:Y:S01]  /*96c0*/  IMAD.MOV.U32 R80, RZ, RZ, R6 ;  /* 0x000000ffff507224 */ /* 0x000fe200078e0006 */
[----:B------:R-:W-:-:S03]  /*96d0*/  MOV R81, 0x0 ;  /* 0x0000000000517802 */ /* 0x000fc60000000f00 */
[----:B------:R1:W-:Y:S04]  /*96e0*/  STL [R4], R2 ;  /* 0x0000000204007387 */ /* 0x0003e80000100800 */
[----:B------:R1:W-:Y:S01]  /*96f0*/  STL [R4+0x4], R3 ;  /* 0x0000040304007387 */ /* 0x0003e20000100800 */
[----:B------:R-:W-:Y:S05]  /*9700*/  RET.REL.NODEC R80 `(_ZN7cutlass13device_kernelIN5flash19enable_sm80_to_sm89INS1_16FlashAttnBwdSm80INS1_25CollectiveMainloopBwdSm80ILi2ELi2EN4cute5tupleIJNS5_1CILi128EEES8_NS7_ILi64EEEEEENS_10bfloat16_tEfNS_4arch4Sm80ELb0ELb1ELb1ELb0ELb0ELb0ELb0ELb0ELi2ELi4ELi4ELi4ELb0EEENS1_21CollectiveEpilogueBwdISA_SB_SD_Li256ELb0ELb0ELi2EEENS1_19SingleTileSchedulerILb0ELb0ELb0ELi128EEEEEEEEEvNT_6ParamsE) ;  /* 0xffff68f050007950 */ /* 0x000fea0003c3ffff */
        .type           $_ZN7cutlass13device_kernelIN5flash19enable_sm80_to_sm89INS1_16FlashAttnBwdSm80INS1_25CollectiveMainloopBwdSm80ILi2ELi2EN4cute5tupleIJNS5_1CILi128EEES8_NS7_ILi64EEEEEENS_10bfloat16_tEfNS_4arch4Sm80ELb0ELb1ELb1ELb0ELb0ELb0ELb0ELb0ELi2ELi4ELi4ELi4ELb0EEENS1_21CollectiveEpilogueBwdISA_SB_SD_Li256ELb0ELb0ELi2EEENS1_19SingleTileSchedulerILb0ELb0ELb0ELi128EEEEEEEEEvNT_6ParamsE$_ZN4cute3eso3ESOILb1ELb0EJNS_5tupleIJNS_1CILi2EEES4_S4_EEENS2_IJNS3_ILi1EEENS3_ILi512EEEiEEEEEC2ERKS5_RKS8_,@function
        .size           $_ZN7cutlass13device_kernelIN5flash19enable_sm80_to_sm89INS1_16FlashAttnBwdSm80INS1_25CollectiveMainloopBwdSm80ILi2ELi2EN4cute5tupleIJNS5_1CILi128EEES8_NS7_ILi64EEEEEENS_10bfloat16_tEfNS_4arch4Sm80ELb0ELb1ELb1ELb0ELb0ELb0ELb0ELb0ELi2ELi4ELi4ELi4ELb0EEENS1_21CollectiveEpilogueBwdISA_SB_SD_Li256ELb0ELb0ELi2EEENS1_19SingleTileSchedulerILb0ELb0ELb0ELi128EEEEEEEEEvNT_6ParamsE$_ZN4cute3eso3ESOILb1ELb0EJNS_5tupleIJNS_1CILi2EEES4_S4_EEENS2_IJNS3_ILi1EEENS3_ILi512EEEiEEEEEC2ERKS5_RKS8_,($_ZN7cutlass13device_kernelIN5flash19enable_sm80_to_sm89INS1_16FlashAttnBwdSm80INS1_25CollectiveMainloopBwdSm80ILi2ELi2EN4cute5tupleIJNS5_1CILi128EEES8_NS7_ILi64EEEEEENS_10bfloat16_tEfNS_4arch4Sm80ELb0ELb1ELb1ELb0ELb0ELb0ELb0ELb0ELi2ELi4ELi4ELi4ELb0EEENS1_21CollectiveEpilogueBwdISA_SB_SD_Li256ELb0ELb0ELi2EEENS1_19SingleTileSchedulerILb0ELb0ELb0ELi128EEEEEEEEEvNT_6ParamsE$_ZN4cute3eso3ESOILb1ELb0EJNS_5tupleIJNS_1CILi8EEENS2_IJNS3_ILi2EEES5_S5_EEENS3_ILi1EEES6_S7_EEENS2_IJS7_NS2_IJS4_iiEEENS3_ILi64EEENS2_IJiNS3_ILi144EEENS3_ILi288EEEEEENS3_ILi512EEEEEEEEC2ERKS8_RKSF_ - $_ZN7cutlass13device_kernelIN5flash19enable_sm80_to_sm89INS1_16FlashAttnBwdSm80INS1_25CollectiveMainloopBwdSm80ILi2ELi2EN4cute5tupleIJNS5_1CILi128EEES8_NS7_ILi64EEEEEENS_10bfloat16_tEfNS_4arch4Sm80ELb0ELb1ELb1ELb0ELb0ELb0ELb0ELb0ELi2ELi4ELi4ELi4ELb0EEENS1_21CollectiveEpilogueBwdISA_SB_SD_Li256ELb0ELb0ELi2EEENS1_19SingleTileSchedulerILb0ELb0ELb0ELi128EEEEEEEEEvNT_6ParamsE$_ZN4cute3eso3ESOILb1ELb0EJNS_5tupleIJNS_1CILi2EEES4_S4_EEENS2_IJNS3_ILi1EEENS3_ILi512EEEiEEEEEC2ERKS5_RKS8_)
$_ZN7cutlass13device_kernelIN5flash19enable_sm80_to_sm89INS1_16FlashAttnBwdSm80INS1_25CollectiveMainloopBwdSm80ILi2ELi2EN4cute5tupleIJNS5_1CILi128EEES8_NS7_ILi64EEEEEENS_10bfloat16_tEfNS_4arch4Sm80ELb0ELb1ELb1ELb0ELb0ELb0ELb0ELb0ELi2ELi4ELi4ELi4ELb0EEENS1_21CollectiveEpilogueBwdISA_SB_SD_Li256ELb0ELb0ELi2EEENS1_19SingleTileSchedulerILb0ELb0ELb0ELi128EEEEEEEEEvNT_6ParamsE$_ZN4cute3eso3ESOILb1ELb0EJNS_5tupleIJNS_1CILi2EEES4_S4_EEENS2_IJNS3_ILi1EEENS3_ILi512EEEiEEEEEC2ERKS5_RKS8_:
[----:B------:R-:W-:Y:S02]  /*9710*/  IADD3 R3, R72, -c[0x0][0x20], RZ ;  /* 0x8000080048037a10 */ /* 0x000fe40007ffe0ff */
[----:B------:R-:W-:-:S03]  /*9720*/  MOV R5, 0x0 ;  /* 0x0000000000057802 */ /* 0x000fc60000000f00 */
[----:B------:R1:W-:Y:S01]  /*9730*/  STL [R3], R2 ;  /* 0x0000000203007387 */ /* 0x0003e20000100800 */
[----:B------:R-:W-:Y:S05]  /*9740*/  RET.REL.NODEC R4 `(_ZN7cutlass13device_kernelIN5flash19enable_sm80_to_sm89INS1_16FlashAttnBwdSm80INS1_25CollectiveMainloopBwdSm80ILi2ELi2EN4cute5tupleIJNS5_1CILi128EEES8_NS7_ILi64EEEEEENS_10bfloat16_tEfNS_4arch4Sm80ELb0ELb1ELb1ELb0ELb0ELb0ELb0ELb0ELi2ELi4ELi4ELi4ELb0EEENS1_21CollectiveEpilogueBwdISA_SB_SD_Li256ELb0ELb0ELi2EEENS1_19SingleTileSchedulerILb0ELb0ELb0ELi128EEEEEEEEEvNT_6ParamsE) ;  /* 0xffff68b004007950 */ /* 0x000fea0003c3ffff */
        .type           $_ZN7cutlass13device_kernelIN5flash19enable_sm80_to_sm89INS1_16FlashAttnBwdSm80INS1_25CollectiveMainloopBwdSm80ILi2ELi2EN4cute5tupleIJNS5_1CILi128EEES8_NS7_ILi64EEEEEENS_10bfloat16_tEfNS_4arch4Sm80ELb0ELb1ELb1ELb0ELb0ELb0ELb0ELb0ELi2ELi4ELi4ELi4ELb0EEENS1_21CollectiveEpilogueBwdISA_SB_SD_Li256ELb0ELb0ELi2EEENS1_19SingleTileSchedulerILb0ELb0ELb0ELi128EEEEEEEEEvNT_6ParamsE$_ZN4cute3eso3ESOILb1ELb0EJNS_5tupleIJNS_1CILi8EEENS2_IJNS3_ILi2EEES5_S5_EEENS3_ILi1EEES6_S7_EEENS2_IJS7_NS2_IJS4_iiEEENS3_ILi64EEENS2_IJiNS3_ILi144EEENS3_ILi288EEEEEENS3_ILi512EEEEEEEEC2ERKS8_RKSF_,@function
        .size           $_ZN7cutlass13device_kernelIN5flash19enable_sm80_to_sm89INS1_16FlashAttnBwdSm80INS1_25CollectiveMainloopBwdSm80ILi2ELi2EN4cute5tupleIJNS5_1CILi128EEES8_NS7_ILi64EEEEEENS_10bfloat16_tEfNS_4arch4Sm80ELb0ELb1ELb1ELb0ELb0ELb0ELb0ELb0ELi2ELi4ELi4ELi4ELb0EEENS1_21CollectiveEpilogueBwdISA_SB_SD_Li256ELb0ELb0ELi2EEENS1_19SingleTileSchedulerILb0ELb0ELb0ELi128EEEEEEEEEvNT_6ParamsE$_ZN4cute3eso3ESOILb1ELb0EJNS_5tupleIJNS_1CILi8EEENS2_IJNS3_ILi2EEES5_S5_EEENS3_ILi1EEES6_S7_EEENS2_IJS7_NS2_IJS4_iiEEENS3_ILi64EEENS2_IJiNS3_ILi144EEENS3_ILi288EEEEEENS3_ILi512EEEEEEEEC2ERKS8_RKSF_,($_ZN7cutlass13device_kernelIN5flash19enable_sm80_to_sm89INS1_16FlashAttnBwdSm80INS1_25CollectiveMainloopBwdSm80ILi2ELi2EN4cute5tupleIJNS5_1CILi128EEES8_NS7_ILi64EEEEEENS_10bfloat16_tEfNS_4arch4Sm80ELb0ELb1ELb1ELb0ELb0ELb0ELb0ELb0ELi2ELi4ELi4ELi4ELb0EEENS1_21CollectiveEpilogueBwdISA_SB_SD_Li256ELb0ELb0ELi2EEENS1_19SingleTileSchedulerILb0ELb0ELb0ELi128EEEEEEEEEvNT_6ParamsE$_ZN4cute3eso3ESOILb1ELb0EJNS_5tupleIJNS_1CILi8EEENS2_IJNS3_ILi2EEES5_S5_EEENS3_ILi1EEES6_S7_EEENS2_IJS7_NS2_IJiiiEEENS3_ILi64EEENS2_IJNS3_ILi72EEENS3_ILi144EEENS3_ILi288EEEEEENS3_ILi512EEEEEEEEC2ERKS8_RKSG_ - $_ZN7cutlass13device_kernelIN5flash19enable_sm80_to_sm89INS1_16FlashAttnBwdSm80INS1_25CollectiveMainloopBwdSm80ILi2ELi2EN4cute5tupleIJNS5_1CILi128EEES8_NS7_ILi64EEEEEENS_10bfloat16_tEfNS_4arch4Sm80ELb0ELb1ELb1ELb0ELb0ELb0ELb0ELb0ELi2ELi4ELi4ELi4ELb0EEENS1_21CollectiveEpilogueBwdISA_SB_SD_Li256ELb0ELb0ELi2EEENS1_19SingleTileSchedulerILb0ELb0ELb0ELi128EEEEEEEEEvNT_6ParamsE$_ZN4cute3eso3ESOILb1ELb0EJNS_5tupleIJNS_1CILi8EEENS2_IJNS3_ILi2EEES5_S5_EEENS3_ILi1EEES6_S7_EEENS2_IJS7_NS2_IJS4_iiEEENS3_ILi64EEENS2_IJiNS3_ILi144EEENS3_ILi288EEEEEENS3_ILi512EEEEEEEEC2ERKS8_RKSF_)
$_ZN7cutlass13device_kernelIN5flash19enable_sm80_to_sm89INS1_16FlashAttnBwdSm80INS1_25CollectiveMainloopBwdSm80ILi2ELi2EN4cute5tupleIJNS5_1CILi128EEES8_NS7_ILi64EEEEEENS_10bfloat16_tEfNS_4arch4Sm80ELb0ELb1ELb1ELb0ELb0ELb0ELb0ELb0ELi2ELi4ELi4ELi4ELb0EEENS1_21CollectiveEpilogueBwdISA_SB_SD_Li256ELb0ELb0ELi2EEENS1_19SingleTileSchedulerILb0ELb0ELb0ELi128EEEEEEEEEvNT_6ParamsE$_ZN4cute3eso3ESOILb1ELb0EJNS_5tupleIJNS_1CILi8EEENS2_IJNS3_ILi2EEES5_S5_EEENS3_ILi1EEES6_S7_EEENS2_IJS7_NS2_IJS4_iiEEENS3_ILi64EEENS2_IJiNS3_ILi144EEENS3_ILi288EEEEEENS3_ILi512EEEEEEEEC2ERKS8_RKSF_:
[----:B------:R-:W-:Y:S01]  /*9750*/  IADD3 R4, R62, -c[0x0][0x20], RZ ;  /* 0x800008003e047a10 */ /* 0x000fe20007ffe0ff */
[----:B------:R-:W-:Y:S01]  /*9760*/  IMAD.MOV.U32 R74, RZ, RZ, R8 ;  /* 0x000000ffff4a7224 */ /* 0x000fe200078e0008 */
[----:B------:R-:W-:-:S03]  /*9770*/  MOV R75, 0x0 ;  /* 0x00000000004b7802 */ /* 0x000fc60000000f00 */
[----:B------:R1:W-:Y:S04]  /*9780*/  STL [R4], R2 ;  /* 0x0000000204007387 */ /* 0x0003e80000100800 */
[----:B------:R1:W-:Y:S04]  /*9790*/  STL [R4+0x4], R3 ;  /* 0x0000040304007387 */ /* 0x0003e80000100800 */
[----:B------:R1:W-:Y:S01]  /*97a0*/  STL [R4+0x8], R5 ;  /* 0x0000080504007387 */ /* 0x0003e20000100800 */
[----:B------:R-:W-:Y:S05]  /*97b0*/  RET.REL.NODEC R74 `(_ZN7cutlass13device_kernelIN5flash19enable_sm80_to_sm89INS1_16FlashAttnBwdSm80INS1_25CollectiveMainloopBwdSm80ILi2ELi2EN4cute5tupleIJNS5_1CILi128EEES8_NS7_ILi64EEEEEENS_10bfloat16_tEfNS_4arch4Sm80ELb0ELb1ELb1ELb0ELb0ELb0ELb0ELb0ELi2ELi4ELi4ELi4ELb0EEENS1_21CollectiveEpilogueBwdISA_SB_SD_Li256ELb0ELb0ELi2EEENS1_19SingleTileSchedulerILb0ELb0ELb0ELi128EEEEEEEEEvNT_6ParamsE) ;  /* 0xffff68404a007950 */ /* 0x000fea0003c3ffff */
        .type           $_ZN7cutlass13device_kernelIN5flash19enable_sm80_to_sm89INS1_16FlashAttnBwdSm80INS1_25CollectiveMainloopBwdSm80ILi2ELi2EN4cute5tupleIJNS5_1CILi128EEES8_NS7_ILi64EEEEEENS_10bfloat16_tEfNS_4arch4Sm80ELb0ELb1ELb1ELb0ELb0ELb0ELb0ELb0ELi2ELi4ELi4ELi4ELb0EEENS1_21CollectiveEpilogueBwdISA_SB_SD_Li256ELb0ELb0ELi2EEENS1_19SingleTileSchedulerILb0ELb0ELb0ELi128EEEEEEEEEvNT_6ParamsE$_ZN4cute3eso3ESOILb1ELb0EJNS_5tupleIJNS_1CILi8EEENS2_IJNS3_ILi2EEES5_S5_EEENS3_ILi1EEES6_S7_EEENS2_IJS7_NS2_IJiiiEEENS3_ILi64EEENS2_IJNS3_ILi72EEENS3_ILi144EEENS3_ILi288EEEEEENS3_ILi512EEEEEEEEC2ERKS8_RKSG_,@function
        .size           $_ZN7cutlass13device_kernelIN5flash19enable_sm80_to_sm89INS1_16FlashAttnBwdSm80INS1_25CollectiveMainloopBwdSm80ILi2ELi2EN4cute5tupleIJNS5_1CILi128EEES8_NS7_ILi64EEEEEENS_10bfloat16_tEfNS_4arch4Sm80ELb0ELb1ELb1ELb0ELb0ELb0ELb0ELb0ELi2ELi4ELi4ELi4ELb0EEENS1_21CollectiveEpilogueBwdISA_SB_SD_Li256ELb0ELb0ELi2EEENS1_19SingleTileSchedulerILb0ELb0ELb0ELi128EEEEEEEEEvNT_6ParamsE$_ZN4cute3eso3ESOILb1ELb0EJNS_5tupleIJNS_1CILi8EEENS2_IJNS3_ILi2EEES5_S5_EEENS3_ILi1EEES6_S7_EEENS2_IJS7_NS2_IJiiiEEENS3_ILi64EEENS2_IJNS3_ILi72EEENS3_ILi144EEENS3_ILi288EEEEEENS3_ILi512EEEEEEEEC2ERKS8_RKSG_,($_ZN7cutlass13device_kernelIN5flash19enable_sm80_to_sm89INS1_16FlashAttnBwdSm80INS1_25CollectiveMainloopBwdSm80ILi2ELi2EN4cute5tupleIJNS5_1CILi128EEES8_NS7_ILi64EEEEEENS_10bfloat16_tEfNS_4arch4Sm80ELb0ELb1ELb1ELb0ELb0ELb0ELb0ELb0ELi2ELi4ELi4ELi4ELb0EEENS1_21CollectiveEpilogueBwdISA_SB_SD_Li256ELb0ELb0ELi2EEENS1_19SingleTileSchedulerILb0ELb0ELb0ELi128EEEEEEEEEvNT_6ParamsE$_ZN4cute3eso3ESOILb1ELb0EJNS_5tupleIJNS_1CILi8EEENS3_ILi2EEES5_S5_S4_S5_EEENS2_IJNS3_ILi1EEEiiiNS3_ILi72EEENS3_ILi512EEEEEEEEC2ERKS6_RKSA_ - $_ZN7cutlass13device_kernelIN5flash19enable_sm80_to_sm89INS1_16FlashAttnBwdSm80INS1_25CollectiveMainloopBwdSm80ILi2ELi2EN4cute5tupleIJNS5_1CILi128EEES8_NS7_ILi64EEEEEENS_10bfloat16_tEfNS_4arch4Sm80ELb0ELb1ELb1ELb0ELb0ELb0ELb0ELb0ELi2ELi4ELi4ELi4ELb0EEENS1_21CollectiveEpilogueBwdISA_SB_SD_Li256ELb0ELb0ELi2EEENS1_19SingleTileSchedulerILb0ELb0ELb0ELi128EEEEEEEEEvNT_6ParamsE$_ZN4cute3eso3ESOILb1ELb0EJNS_5tupleIJNS_1CILi8EEENS2_IJNS3_ILi2EEES5_S5_EEENS3_ILi1EEES6_S7_EEENS2_IJS7_NS2_IJiiiEEENS3_ILi64EEENS2_IJNS3_ILi72EEENS3_ILi144EEENS3_ILi288EEEEEENS3_ILi512EEEEEEEEC2ERKS8_RKSG_)
$_ZN7cutlass13device_kernelIN5flash19enable_sm80_to_sm89INS1_16FlashAttnBwdSm80INS1_25CollectiveMainloopBwdSm80ILi2ELi2EN4cute5tupleIJNS5_1CILi128EEES8_NS7_ILi64EEEEEENS_10bfloat16_tEfNS_4arch4Sm80ELb0ELb1ELb1ELb0ELb0ELb0ELb0ELb0ELi2ELi4ELi4ELi4ELb0EEENS1_21CollectiveEpilogueBwdISA_SB_SD_Li256ELb0ELb0ELi2EEENS1_19SingleTileSchedulerILb0ELb0ELb0ELi128EEEEEEEEEvNT_6ParamsE$_ZN4cute3eso3ESOILb1ELb0EJNS_5tupleIJNS_1CILi8EEENS2_IJNS3_ILi2EEES5_S5_EEENS3_ILi1EEES6_S7_EEENS2_IJS7_NS2_IJiiiEEENS3_ILi64EEENS2_IJNS3_ILi72EEENS3_ILi144EEENS3_ILi288EEEEEENS3_ILi512EEEEEEEEC2ERKS8_RKSG_:
[----:B------:R-:W-:Y:S01]  /*97c0*/  IADD3 R4, R4, -c[0x0][0x20], RZ ;  /* 0x8000080004047a10 */ /* 0x000fe20007ffe0ff */
[----:B------:R-:W-:Y:S01]  /*97d0*/  IMAD.MOV.U32 R76, RZ, RZ, R8 ;  /* 0x000000ffff4c7224 */ /* 0x000fe200078e0008 */
[----:B------:R-:W-:-:S03]  /*97e0*/  MOV R77, 0x0 ;  /* 0x00000000004d7802 */ /* 0x000fc60000000f00 */
[----:B------:R1:W-:Y:S04]  /*97f0*/  STL [R4], R2 ;  /* 0x0000000204007387 */ /* 0x0003e80000100800 */
[----:B------:R1:W-:Y:S04]  /*9800*/  STL [R4+0x4], R3 ;  /* 0x0000040304007387 */ /* 0x0003e80000100800 */
[----:B------:R1:W-:Y:S01]  /*9810*/  STL [R4+0x8], R5 ;  /* 0x0000080504007387 */ /* 0x0003e20000100800 */
[----:B------:R-:W-:Y:S05]  /*9820*/  RET.REL.NODEC R76 `(_ZN7cutlass13device_kernelIN5flash19enable_sm80_to_sm89INS1_16FlashAttnBwdSm80INS1_25CollectiveMainloopBwdSm80ILi2ELi2EN4cute5tupleIJNS5_1CILi128EEES8_NS7_ILi64EEEEEENS_10bfloat16_tEfNS_4arch4Sm80ELb0ELb1ELb1ELb0ELb0ELb0ELb0ELb0ELi2ELi4ELi4ELi4ELb0EEENS1_21CollectiveEpilogueBwdISA_SB_SD_Li256ELb0ELb0ELi2EEENS1_19SingleTileSchedulerILb0ELb0ELb0ELi128EEEEEEEEEvNT_6ParamsE) ;  /* 0xffff67d04c007950 */ /* 0x000fea0003c3ffff */
        .type           $_ZN7cutlass13device_kernelIN5flash19enable_sm80_to_sm89INS1_16FlashAttnBwdSm80INS1_25CollectiveMainloopBwdSm80ILi2ELi2EN4cute5tupleIJNS5_1CILi128EEES8_NS7_ILi64EEEEEENS_10bfloat16_tEfNS_4arch4Sm80ELb0ELb1ELb1ELb0ELb0ELb0ELb0ELb0ELi2ELi4ELi4ELi4ELb0EEENS1_21CollectiveEpilogueBwdISA_SB_SD_Li256ELb0ELb0ELi2EEENS1_19SingleTileSchedulerILb0ELb0ELb0ELi128EEEEEEEEEvNT_6ParamsE$_ZN4cute3eso3ESOILb1ELb0EJNS_5tupleIJNS_1CILi8EEENS3_ILi2EEES5_S5_S4_S5_EEENS2_IJNS3_ILi1EEEiiiNS3_ILi72EEENS3_ILi512EEEEEEEEC2ERKS6_RKSA_,@function
        .size           $_ZN7cutlass13device_kernelIN5flash19enable_sm80_to_sm89INS1_16FlashAttnBwdSm80INS1_25CollectiveMainloopBwdSm80ILi2ELi2EN4cute5tupleIJNS5_1CILi128EEES8_NS7_ILi64EEEEEENS_10bfloat16_tEfNS_4arch4Sm80ELb0ELb1ELb1ELb0ELb0ELb0ELb0ELb0ELi2ELi4ELi4ELi4ELb0EEENS1_21CollectiveEpilogueBwdISA_SB_SD_Li256ELb0ELb0ELi2EEENS1_19SingleTileSchedulerILb0ELb0ELb0ELi128EEEEEEEEEvNT_6ParamsE$_ZN4cute3eso3ESOILb1ELb0EJNS_5tupleIJNS_1CILi8EEENS3_ILi2EEES5_S5_S4_S5_EEENS2_IJNS3_ILi1EEEiiiNS3_ILi72EEENS3_ILi512EEEEEEEEC2ERKS6_RKSA_,($_ZN7cutlass13device_kernelIN5flash19enable_sm80_to_sm89INS1_16FlashAttnBwdSm80INS1_25CollectiveMainloopBwdSm80ILi2ELi2EN4cute5tupleIJNS5_1CILi128EEES8_NS7_ILi64EEEEEENS_10bfloat16_tEfNS_4arch4Sm80ELb0ELb1ELb1ELb0ELb0ELb0ELb0ELb0ELi2ELi4ELi4ELi4ELb0EEENS1_21CollectiveEpilogueBwdISA_SB_SD_Li256ELb0ELb0ELi2EEENS1_19SingleTileSchedulerILb0ELb0ELb0ELi128EEEEEEEEEvNT_6ParamsE$_ZN4cute3eso3ESOILb1ELb0EJNS_6LayoutINS_5tupleIJNS3_IJNS3_IJNS3_IJNS_1CILi4EEENS4_ILi2EEEEEENS4_ILi1EEEEEES8_EEENS3_IJNS3_IJNS3_IJS8_S8_EEES8_EEES6_EEEEEENS3_IJNS3_IJNS3_IJNS3_IJS8_NS4_ILi32EEEEEENS4_ILi0EEEEEESH_EEENS3_IJNS3_IJNS3_IJSH_SH_EEESH_EEENS4_ILi64EEEEEEEEEEENS_10ViewEngineIPN7cutlass10bfloat16_tEEEEEC2ERKSP_RKSU_ - $_ZN7cutlass13device_kernelIN5flash19enable_sm80_to_sm89INS1_16FlashAttnBwdSm80INS1_25CollectiveMainloopBwdSm80ILi2ELi2EN4cute5tupleIJNS5_1CILi128EEES8_NS7_ILi64EEEEEENS_10bfloat16_tEfNS_4arch4Sm80ELb0ELb1ELb1ELb0ELb0ELb0ELb0ELb0ELi2ELi4ELi4ELi4ELb0EEENS1_21CollectiveEpilogueBwdISA_SB_SD_Li256ELb0ELb0ELi2EEENS1_19SingleTileSchedulerILb0ELb0ELb0ELi128EEEEEEEEEvNT_6ParamsE$_ZN4cute3eso3ESOILb1ELb0EJNS_5tupleIJNS_1CILi8EEENS3_ILi2EEES5_S5_S4_S5_EEENS2_IJNS3_ILi1EEEiiiNS3_ILi72EEENS3_ILi512EEEEEEEEC2ERKS6_RKSA_)
$_ZN7cutlass13device_kernelIN5flash19enable_sm80_to_sm89INS1_16FlashAttnBwdSm80INS1_25CollectiveMainloopBwdSm80ILi2ELi2EN4cute5tupleIJNS5_1CILi128EEES8_NS7_ILi64EEEEEENS_10bfloat16_tEfNS_4arch4Sm80ELb0ELb1ELb1ELb0ELb0ELb0ELb0ELb0ELi2ELi4ELi4ELi4ELb0EEENS1_21CollectiveEpilogueBwdISA_SB_SD_Li256ELb0ELb0ELi2EEENS1_19SingleTileSchedulerILb0ELb0ELb0ELi128EEEEEEEEEvNT_6ParamsE$_ZN4cute3eso3ESOILb1ELb0EJNS_5tupleIJNS_1CILi8EEENS3_ILi2EEES5_S5_S4_S5_EEENS2_IJNS3_ILi1EEEiiiNS3_ILi72EEENS3_ILi512EEEEEEEEC2ERKS6_RKSA_:
[----:B------:R-:W-:Y:S01]  /*9830*/  IADD3 R4, R4, -c[0x0][0x20], RZ ;  /* 0x8000080004047a10 */ /* 0x000fe20007ffe0ff */
[----:B------:R-:W-:Y:S01]  /*9840*/  IMAD.MOV.U32 R78, RZ, RZ, R8 ;  /* 0x000000ffff4e7224 */ /* 0x000fe200078e0008 */
[----:B------:R-:W-:-:S03]  /*9850*/  MOV R79, 0x0 ;  /* 0x00000000004f7802 */ /* 0x000fc60000000f00 */
[----:B------:R1:W-:Y:S04]  /*9860*/  STL [R4], R2 ;  /* 0x0000000204007387 */ /* 0x0003e80000100800 */
[----:B------:R1:W-:Y:S04]  /*9870*/  STL [R4+0x4], R3 ;  /* 0x0000040304007387 */ /* 0x0003e80000100800 */
[----:B------:R1:W-:Y:S01]  /*9880*/  STL [R4+0x8], R5 ;  /* 0x0000080504007387 */ /* 0x0003e20000100800 */
[----:B------:R-:W-:Y:S05]  /*9890*/  RET.REL.NODEC R78 `(_ZN7cutlass13device_kernelIN5flash19enable_sm80_to_sm89INS1_16FlashAttnBwdSm80INS1_25CollectiveMainloopBwdSm80ILi2ELi2EN4cute5tupleIJNS5_1CILi128EEES8_NS7_ILi64EEEEEENS_10bfloat16_tEfNS_4arch4Sm80ELb0ELb1ELb1ELb0ELb0ELb0ELb0ELb0ELi2ELi4ELi4ELi4ELb0EEENS1_21CollectiveEpilogueBwdISA_SB_SD_Li256ELb0ELb0ELi2EEENS1_19SingleTileSchedulerILb0ELb0ELb0ELi128EEEEEEEEEvNT_6ParamsE) ;  /* 0xffff67604e007950 */ /* 0x000fea0003c3ffff */
        .type           $_ZN7cutlass13device_kernelIN5flash19enable_sm80_to_sm89INS1_16FlashAttnBwdSm80INS1_25CollectiveMainloopBwdSm80ILi2ELi2EN4cute5tupleIJNS5_1CILi128EEES8_NS7_ILi64EEEEEENS_10bfloat16_tEfNS_4arch4Sm80ELb0ELb1ELb1ELb0ELb0ELb0ELb0ELb0ELi2ELi4ELi4ELi4ELb0EEENS1_21CollectiveEpilogueBwdISA_SB_SD_Li256ELb0ELb0ELi2EEENS1_19SingleTileSchedulerILb0ELb0ELb0ELi128EEEEEEEEEvNT_6ParamsE$_ZN4cute3eso3ESOILb1ELb0EJNS_6LayoutINS_5tupleIJNS3_IJNS3_IJNS3_IJNS_1CILi4EEENS4_ILi2EEEEEENS4_ILi1EEEEEES8_EEENS3_IJNS3_IJNS3_IJS8_S8_EEES8_EEES6_EEEEEENS3_IJNS3_IJNS3_IJNS3_IJS8_NS4_ILi32EEEEEENS4_ILi0EEEEEESH_EEENS3_IJNS3_IJNS3_IJSH_SH_EEESH_EEENS4_ILi64EEEEEEEEEEENS_10ViewEngineIPN7cutlass10bfloat16_tEEEEEC2ERKSP_RKSU_,@function
        .size           $_ZN7cutlass13device_kernelIN5flash19enable_sm80_to_sm89INS1_16FlashAttnBwdSm80INS1_25CollectiveMainloopBwdSm80ILi2ELi2EN4cute5tupleIJNS5_1CILi128EEES8_NS7_ILi64EEEEEENS_10bfloat16_tEfNS_4arch4Sm80ELb0ELb1ELb1ELb0ELb0ELb0ELb0ELb0ELi2ELi4ELi4ELi4ELb0EEENS1_21CollectiveEpilogueBwdISA_SB_SD_Li256ELb0ELb0ELi2EEENS1_19SingleTileSchedulerILb0ELb0ELb0ELi128EEEEEEEEEvNT_6ParamsE$_ZN4cute3eso3ESOILb1ELb0EJNS_6LayoutINS_5tupleIJNS3_IJNS3_IJNS3_IJNS_1CILi4EEENS4_ILi2EEEEEENS4_ILi1EEEEEES8_EEENS3_IJNS3_IJNS3_IJS8_S8_EEES8_EEES6_EEEEEENS3_IJNS3_IJNS3_IJNS3_IJS8_NS4_ILi32EEEEEENS4_ILi0EEEEEESH_EEENS3_IJNS3_IJNS3_IJSH_SH_EEESH_EEENS4_ILi64EEEEEEEEEEENS_10ViewEngineIPN7cutlass10bfloat16_tEEEEEC2ERKSP_RKSU_,($_ZN7cutlass13device_kernelIN5flash19enable_sm80_to_sm89INS1_16FlashAttnBwdSm80INS1_25CollectiveMainloopBwdSm80ILi2ELi2EN4cute5tupleIJNS5_1CILi128EEES8_NS7_ILi64EEEEEENS_10bfloat16_tEfNS_4arch4Sm80ELb0ELb1ELb1ELb0ELb0ELb0ELb0ELb0ELi2ELi4ELi4ELi4ELb0EEENS1_21CollectiveEpilogueBwdISA_SB_SD_Li256ELb0ELb0ELi2EEENS1_19SingleTileSchedulerILb0ELb0ELb0ELi128EEEEEEEEEvNT_6ParamsE$_ZN4cute3eso3ESOILb1ELb0EJNS_6LayoutINS_5tupleIJNS3_IJNS3_IJNS_1CILi2EEES5_EEENS4_ILi1EEEEEEEEENS3_IJNS3_IJNS3_IJS7_NS4_ILi16EEEEEENS4_ILi0EEEEEEEEEEENS_10ViewEngineIPjEEEEC2ERKSF_RKSI_ - $_ZN7cutlass13device_kernelIN5flash19enable_sm80_to_sm89INS1_16FlashAttnBwdSm80INS1_25CollectiveMainloopBwdSm80ILi2ELi2EN4cute5tupleIJNS5_1CILi128EEES8_NS7_ILi64EEEEEENS_10bfloat16_tEfNS_4arch4Sm80ELb0ELb1ELb1ELb0ELb0ELb0ELb0ELb0ELi2ELi4ELi4ELi4ELb0EEENS1_21CollectiveEpilogueBwdISA_SB_SD_Li256ELb0ELb0ELi2EEENS1_19SingleTileSchedulerILb0ELb0ELb0ELi128EEEEEEEEEvNT_6ParamsE$_ZN4cute3eso3ESOILb1ELb0EJNS_6LayoutINS_5tupleIJNS3_IJNS3_IJNS3_IJNS_1CILi4EEENS4_ILi2EEEEEENS4_ILi1EEEEEES8_EEENS3_IJNS3_IJNS3_IJS8_S8_EEES8_EEES6_EEEEEENS3_IJNS3_IJNS3_IJNS3_IJS8_NS4_ILi32EEEEEENS4_ILi0EEEEEESH_EEENS3_IJNS3_IJNS3_IJSH_SH_EEESH_EEENS4_ILi64EEEEEEEEEEENS_10ViewEngineIPN7cutlass10bfloat16_tEEEEEC2ERKSP_RKSU_)
$_ZN7cutlass13device_kernelIN5flash19enable_sm80_to_sm89INS1_16FlashAttnBwdSm80INS1_25CollectiveMainloopBwdSm80ILi2ELi2EN4cute5tupleIJNS5_1CILi128EEES8_NS7_ILi64EEEEEENS_10bfloat16_tEfNS_4arch4Sm80ELb0ELb1ELb1ELb0ELb0ELb0ELb0ELb0ELi2ELi4ELi4ELi4ELb0EEENS1_21CollectiveEpilogueBwdISA_SB_SD_Li256ELb0ELb0ELi2EEENS1_19SingleTileSchedulerILb0ELb0ELb0ELi128EEEEEEEEEvNT_6ParamsE$_ZN4cute3eso3ESOILb1ELb0EJNS_6LayoutINS_5tupleIJNS3_IJNS3_IJNS3_IJNS_1CILi4EEENS4_ILi2EEEEEENS4_ILi1EEEEEES8_EEENS3_IJNS3_IJNS3_IJS8_S8_EEES8_EEES6_EEEEEENS3_IJNS3_IJNS3_IJNS3_IJS8_NS4_ILi32EEEEEENS4_ILi0EEEEEESH_EEENS3_IJNS3_IJNS3_IJSH_SH_EEESH_EEENS4_ILi64EEEEEEEEEEENS_10ViewEngineIPN7cutlass10bfloat16_tEEEEEC2ERKSP_RKSU_:
[----:B------:R-:W-:Y:S02]  /*98a0*/  IADD3 R4, R69, -c[0x0][0x20], RZ ;  /* 0x8000080045047a10 */ /* 0x000fe40007ffe0ff */
[----:B------:R-:W-:-:S03]  /*98b0*/  MOV R7, 0x0 ;  /* 0x0000000000077802 */ /* 0x000fc60000000f00 */
[----:B------:R1:W-:Y:S01]  /*98c0*/  STL.64 [R4], R2 ;  /* 0x0000000204007387 */ /* 0x0003e20000100a00 */
[----:B------:R-:W-:Y:S05]  /*98d0*/  RET.REL.NODEC R6 `(_ZN7cutlass13device_kernelIN5flash19enable_sm80_to_sm89INS1_16FlashAttnBwdSm80INS1_25CollectiveMainloopBwdSm80ILi2ELi2EN4cute5tupleIJNS5_1CILi128EEES8_NS7_ILi64EEEEEENS_10bfloat16_tEfNS_4arch4Sm80ELb0ELb1ELb1ELb0ELb0ELb0ELb0ELb0ELi2ELi4ELi4ELi4ELb0EEENS1_21CollectiveEpilogueBwdISA_SB_SD_Li256ELb0ELb0ELi2EEENS1_19SingleTileSchedulerILb0ELb0ELb0ELi128EEEEEEEEEvNT_6ParamsE) ;  /* 0xffff672006007950 */ /* 0x000fea0003c3ffff */
        .type           $_ZN7cutlass13device_kernelIN5flash19enable_sm80_to_sm89INS1_16FlashAttnBwdSm80INS1_25CollectiveMainloopBwdSm80ILi2ELi2EN4cute5tupleIJNS5_1CILi128EEES8_NS7_ILi64EEEEEENS_10bfloat16_tEfNS_4arch4Sm80ELb0ELb1ELb1ELb0ELb0ELb0ELb0ELb0ELi2ELi4ELi4ELi4ELb0EEENS1_21CollectiveEpilogueBwdISA_SB_SD_Li256ELb0ELb0ELi2EEENS1_19SingleTileSchedulerILb0ELb0ELb0ELi128EEEEEEEEEvNT_6ParamsE$_ZN4cute3eso3ESOILb1ELb0EJNS_6LayoutINS_5tupleIJNS3_IJNS3_IJNS_1CILi2EEES5_EEENS4_ILi1EEEEEEEEENS3_IJNS3_IJNS3_IJS7_NS4_ILi16EEEEEENS4_ILi0EEEEEEEEEEENS_10ViewEngineIPjEEEEC2ERKSF_RKSI_,@function
        .size           $_ZN7cutlass13device_kernelIN5flash19enable_sm80_to_sm89INS1_16FlashAttnBwdSm80INS1_25CollectiveMainloopBwdSm80ILi2ELi2EN4cute5tupleIJNS5_1CILi128EEES8_NS7_ILi64EEEEEENS_10bfloat16_tEfNS_4arch4Sm80ELb0ELb1ELb1ELb0ELb0ELb0ELb0ELb0ELi2ELi4ELi4ELi4ELb0EEENS1_21CollectiveEpilogueBwdISA_SB_SD_Li256ELb0ELb0ELi2EEENS1_19SingleTileSchedulerILb0ELb0ELb0ELi128EEEEEEEEEvNT_6ParamsE$_ZN4cute3eso3ESOILb1ELb0EJNS_6LayoutINS_5tupleIJNS3_IJNS3_IJNS_1CILi2EEES5_EEENS4_ILi1EEEEEEEEENS3_IJNS3_IJNS3_IJS7_NS4_ILi16EEEEEENS4_ILi0EEEEEEEEEEENS_10ViewEngineIPjEEEEC2ERKSF_RKSI_,($_ZN7cutlass13device_kernelIN5flash19enable_sm80_to_sm89INS1_16FlashAttnBwdSm80INS1_25CollectiveMainloopBwdSm80ILi2ELi2EN4cute5tupleIJNS5_1CILi128EEES8_NS7_ILi64EEEEEENS_10bfloat16_tEfNS_4arch4Sm80ELb0ELb1ELb1ELb0ELb0ELb0ELb0ELb0ELi2ELi4ELi4ELi4ELb0EEENS1_21CollectiveEpilogueBwdISA_SB_SD_Li256ELb0ELb0ELi2EEENS1_19SingleTileSchedulerILb0ELb0ELb0ELi128EEEEEEEEEvNT_6ParamsE$_ZN4cute3eso3ESOILb1ELb0EJNS_6LayoutINS_5tupleIJNS3_IJNS3_IJNS_1CILi4EEENS4_ILi2EEEEEENS4_ILi1EEEEEEEEENS3_IJNS3_IJNS3_IJS8_NS4_ILi32EEEEEENS4_ILi0EEEEEEEEEEENS_10ViewEngineIPN7cutlass10bfloat16_tEEEEEC2ERKSG_RKSL_ - $_ZN7cutlass13device_kernelIN5flash19enable_sm80_to_sm89INS1_16FlashAttnBwdSm80INS1_25CollectiveMainloopBwdSm80ILi2ELi2EN4cute5tupleIJNS5_1CILi128EEES8_NS7_ILi64EEEEEENS_10bfloat16_tEfNS_4arch4Sm80ELb0ELb1ELb1ELb0ELb0ELb0ELb0ELb0ELi2ELi4ELi4ELi4ELb0EEENS1_21CollectiveEpilogueBwdISA_SB_SD_Li256ELb0ELb0ELi2EEENS1_19SingleTileSchedulerILb0ELb0ELb0ELi128EEEEEEEEEvNT_6ParamsE$_ZN4cute3eso3ESOILb1ELb0EJNS_6LayoutINS_5tupleIJNS3_IJNS3_IJNS_1CILi2EEES5_EEENS4_ILi1EEEEEEEEENS3_IJNS3_IJNS3_IJS7_NS4_ILi16EEEEEENS4_ILi0EEEEEEEEEEENS_10ViewEngineIPjEEEEC2ERKSF_RKSI_)
$_ZN7cutlass13device_kernelIN5flash19enable_sm80_to_sm89INS1_16FlashAttnBwdSm80INS1_25CollectiveMainloopBwdSm80ILi2ELi2EN4cute5tupleIJNS5_1CILi128EEES8_NS7_ILi64EEEEEENS_10bfloat16_tEfNS_4arch4Sm80ELb0ELb1ELb1ELb0ELb0ELb0ELb0ELb0ELi2ELi4ELi4ELi4ELb0EEENS1_21CollectiveEpilogueBwdISA_SB_SD_Li256ELb0ELb0ELi2EEENS1_19SingleTileSchedulerILb0ELb0ELb0ELi128EEEEEEEEEvNT_6ParamsE$_ZN4cute3eso3ESOILb1ELb0EJNS_6LayoutINS_5tupleIJNS3_IJNS3_IJNS_1CILi2EEES5_EEENS4_ILi1EEEEEEEEENS3_IJNS3_IJNS3_IJS7_NS4_ILi16EEEEEENS4_ILi0EEEEEEEEEEENS_10ViewEngineIPjEEEEC2ERKSF_RKSI_:
[----:B------:R-:W-:Y:S02]  /*98e0*/  IADD3 R2, R69, -c[0x0][0x20], RZ ;  /* 0x8000080045027a10 */ /* 0x000fe40007ffe0ff */
[----:B------:R-:W-:-:S03]  /*98f0*/  MOV R7, 0x0 ;  /* 0x0000000000077802 */ /* 0x000fc60000000f00 */
[----:B------:R1:W-:Y:S01]  /*9900*/  STL.64 [R2], R4 ;  /* 0x0000000402007387 */ /* 0x0003e20000100a00 */
[----:B------:R-:W-:Y:S05]  /*9910*/  RET.REL.NODEC R6 `(_ZN7cutlass13device_kernelIN5flash19enable_sm80_to_sm89INS1_16FlashAttnBwdSm80INS1_25CollectiveMainloopBwdSm80ILi2ELi2EN4cute5tupleIJNS5_1CILi128EEES8_NS7_ILi64EEEEEENS_10bfloat16_tEfNS_4arch4Sm80ELb0ELb1ELb1ELb0ELb0ELb0ELb0ELb0ELi2ELi4ELi4ELi4ELb0EEENS1_21CollectiveEpilogueBwdISA_SB_SD_Li256ELb0ELb0ELi2EEENS1_19SingleTileSchedulerILb0ELb0ELb0ELi128EEEEEEEEEvNT_6ParamsE) ;  /* 0xffff66e006007950 */ /* 0x000fea0003c3ffff */
        .type           $_ZN7cutlass13device_kernelIN5flash19enable_sm80_to_sm89INS1_16FlashAttnBwdSm80INS1_25CollectiveMainloopBwdSm80ILi2ELi2EN4cute5tupleIJNS5_1CILi128EEES8_NS7_ILi64EEEEEENS_10bfloat16_tEfNS_4arch4Sm80ELb0ELb1ELb1ELb0ELb0ELb0ELb0ELb0ELi2ELi4ELi4ELi4ELb0EEENS1_21CollectiveEpilogueBwdISA_SB_SD_Li256ELb0ELb0ELi2EEENS1_19SingleTileSchedulerILb0ELb0ELb0ELi128EEEEEEEEEvNT_6ParamsE$_ZN4cute3eso3ESOILb1ELb0EJNS_6LayoutINS_5tupleIJNS3_IJNS3_IJNS_1CILi4EEENS4_ILi2EEEEEENS4_ILi1EEEEEEEEENS3_IJNS3_IJNS3_IJS8_NS4_ILi32EEEEEENS4_ILi0EEEEEEEEEEENS_10ViewEngineIPN7cutlass10bfloat16_tEEEEEC2ERKSG_RKSL_,@function
        .size           $_ZN7cutlass13device_kernelIN5flash19enable_sm80_to_sm89INS1_16FlashAttnBwdSm80INS1_25CollectiveMainloopBwdSm80ILi2ELi2EN4cute5tupleIJNS5_1CILi128EEES8_NS7_ILi64EEEEEENS_10bfloat16_tEfNS_4arch4Sm80ELb0ELb1ELb1ELb0ELb0ELb0ELb0ELb0ELi2ELi4ELi4ELi4ELb0EEENS1_21CollectiveEpilogueBwdISA_SB_SD_Li256ELb0ELb0ELi2EEENS1_19SingleTileSchedulerILb0ELb0ELb0ELi128EEEEEEEEEvNT_6ParamsE$_ZN4cute3eso3ESOILb1ELb0EJNS_6LayoutINS_5tupleIJNS3_IJNS3_IJNS_1CILi4EEENS4_ILi2EEEEEENS4_ILi1EEEEEEEEENS3_IJNS3_IJNS3_IJS8_NS4_ILi32EEEEEENS4_ILi0EEEEEEEEEEENS_10ViewEngineIPN7cutlass10bfloat16_tEEEEEC2ERKSG_RKSL_,($_ZN7cutlass13device_kernelIN5flash19enable_sm80_to_sm89INS1_16FlashAttnBwdSm80INS1_25CollectiveMainloopBwdSm80ILi2ELi2EN4cute5tupleIJNS5_1CILi128EEES8_NS7_ILi64EEEEEENS_10bfloat16_tEfNS_4arch4Sm80ELb0ELb1ELb1ELb0ELb0ELb0ELb0ELb0ELi2ELi4ELi4ELi4ELb0EEENS1_21CollectiveEpilogueBwdISA_SB_SD_Li256ELb0ELb0ELi2EEENS1_19SingleTileSchedulerILb0ELb0ELb0ELi128EEEEEEEEEvNT_6ParamsE$_ZN4cute3eso3ESOILb1ELb0EJNS_6LayoutINS_5tupleIJNS3_IJNS3_IJNS_1CILi4EEENS4_ILi2EEEEEENS4_ILi1EEEEEEEEENS3_IJNS3_IJNS3_IJS8_NS4_ILi32EEEEEENS4_ILi0EEEEEEEEEEEiEEC2ERKSG_RKi - $_ZN7cutlass13device_kernelIN5flash19enable_sm80_to_sm89INS1_16FlashAttnBwdSm80INS1_25CollectiveMainloopBwdSm80ILi2ELi2EN4cute5tupleIJNS5_1CILi128EEES8_NS7_ILi64EEEEEENS_10bfloat16_tEfNS_4arch4Sm80ELb0ELb1ELb1ELb0ELb0ELb0ELb0ELb0ELi2ELi4ELi4ELi4ELb0EEENS1_21CollectiveEpilogueBwdISA_SB_SD_Li256ELb0ELb0ELi2EEENS1_19SingleTileSchedulerILb0ELb0ELb0ELi128EEEEEEEEEvNT_6ParamsE$_ZN4cute3eso3ESOILb1ELb0EJNS_6LayoutINS_5tupleIJNS3_IJNS3_IJNS_1CILi4EEENS4_ILi2EEEEEENS4_ILi1EEEEEEEEENS3_IJNS3_IJNS3_IJS8_NS4_ILi32EEEEEENS4_ILi0EEEEEEEEEEENS_10ViewEngineIPN7cutlass10bfloat16_tEEEEEC2ERKSG_RKSL_)
$_ZN7cutlass13device_kernelIN5flash19enable_sm80_to_sm89INS1_16FlashAttnBwdSm80INS1_25CollectiveMainloopBwdSm80ILi2ELi2EN4cute5tupleIJNS5_1CILi128EEES8_NS7_ILi64EEEEEENS_10bfloat16_tEfNS_4arch4Sm80ELb0ELb1ELb1ELb0ELb0ELb0ELb0ELb0ELi2ELi4ELi4ELi4ELb0EEENS1_21CollectiveEpilogueBwdISA_SB_SD_Li256ELb0ELb0ELi2EEENS1_19SingleTileSchedulerILb0ELb0ELb0ELi128EEEEEEEEEvNT_6ParamsE$_ZN4cute3eso3ESOILb1ELb0EJNS_6LayoutINS_5tupleIJNS3_IJNS3_IJNS_1CILi4EEENS4_ILi2EEEEEENS4_ILi1EEEEEEEEENS3_IJNS3_IJNS3_IJS8_NS4_ILi32EEEEEENS4_ILi0EEEEEEEEEEENS_10ViewEngineIPN7cutlass10bfloat16_tEEEEEC2ERKSG_RKSL_:
[----:B------:R-:W-:Y:S01]  /*9920*/  IADD3 R2, R69, -c[0x0][0x20], RZ ;  /* 0x8000080045027a10 */ /* 0x000fe20007ffe0ff */
[----:B------:R-:W-:Y:S01]  /*9930*/  IMAD.MOV.U32 R9, RZ, RZ, R3 ;  /* 0x000000ffff097224 */ /* 0x000fe200078e0003 */
[----:B------:R-:W-:-:S04]  /*9940*/  MOV R5, 0x0 ;  /* 0x0000000000057802 */ /* 0x000fc80000000f00 */
[----:B------:R1:W-:Y:S01]  /*9950*/  STL.64 [R2], R8 ;  /* 0x0000000802007387 */ /* 0x0003e20000100a00 */
[----:B------:R-:W-:Y:S05]  /*9960*/  RET.REL.NODEC R4 `(_ZN7cutlass13device_kernelIN5flash19enable_sm80_to_sm89INS1_16FlashAttnBwdSm80INS1_25CollectiveMainloopBwdSm80ILi2ELi2EN4cute5tupleIJNS5_1CILi128EEES8_NS7_ILi64EEEEEENS_10bfloat16_tEfNS_4arch4Sm80ELb0ELb1ELb1ELb0ELb0ELb0ELb0ELb0ELi2ELi4ELi4ELi4ELb0EEENS1_21CollectiveEpilogueBwdISA_SB_SD_Li256ELb0ELb0ELi2EEENS1_19SingleTileSchedulerILb0ELb0ELb0ELi128EEEEEEEEEvNT_6ParamsE) ;  /* 0xffff669004007950 */ /* 0x000fea0003c3ffff */
        .type           $_ZN7cutlass13device_kernelIN5flash19enable_sm80_to_sm89INS1_16FlashAttnBwdSm80INS1_25CollectiveMainloopBwdSm80ILi2ELi2EN4cute5tupleIJNS5_1CILi128EEES8_NS7_ILi64EEEEEENS_10bfloat16_tEfNS_4arch4Sm80ELb0ELb1ELb1ELb0ELb0ELb0ELb0ELb0ELi2ELi4ELi4ELi4ELb0EEENS1_21CollectiveEpilogueBwdISA_SB_SD_Li256ELb0ELb0ELi2EEENS1_19SingleTileSchedulerILb0ELb0ELb0ELi128EEEEEEEEEvNT_6ParamsE$_ZN4cute3eso3ESOILb1ELb0EJNS_6LayoutINS_5tupleIJNS3_IJNS3_IJNS_1CILi4EEENS4_ILi2EEEEEENS4_ILi1EEEEEEEEENS3_IJNS3_IJNS3_IJS8_NS4_ILi32EEEEEENS4_ILi0EEEEEEEEEEEiEEC2ERKSG_RKi,@function
        .size           $_ZN7cutlass13device_kernelIN5flash19enable_sm80_to_sm89INS1_16FlashAttnBwdSm80INS1_25CollectiveMainloopBwdSm80ILi2ELi2EN4cute5tupleIJNS5_1CILi128EEES8_NS7_ILi64EEEEEENS_10bfloat16_tEfNS_4arch4Sm80ELb0ELb1ELb1ELb0ELb0ELb0ELb0ELb0ELi2ELi4ELi4ELi4ELb0EEENS1_21CollectiveEpilogueBwdISA_SB_SD_Li256ELb0ELb0ELi2EEENS1_19SingleTileSchedulerILb0ELb0ELb0ELi128EEEEEEEEEvNT_6ParamsE$_ZN4cute3eso3ESOILb1ELb0EJNS_6LayoutINS_5tupleIJNS3_IJNS3_IJNS_1CILi4EEENS4_ILi2EEEEEENS4_ILi1EEEEEEEEENS3_IJNS3_IJNS3_IJS8_NS4_ILi32EEEEEENS4_ILi0EEEEEEEEEEEiEEC2ERKSG_RKi,($_ZN7cutlass13device_kernelIN5flash19enable_sm80_to_sm89INS1_16FlashAttnBwdSm80INS1_25CollectiveMainloopBwdSm80ILi2ELi2EN4cute5tupleIJNS5_1CILi128EEES8_NS7_ILi64EEEEEENS_10bfloat16_tEfNS_4arch4Sm80ELb0ELb1ELb1ELb0ELb0ELb0ELb0ELb0ELi2ELi4ELi4ELi4ELb0EEENS1_21CollectiveEpilogueBwdISA_SB_SD_Li256ELb0ELb0ELi2EEENS1_19SingleTileSchedulerILb0ELb0ELb0ELi128EEEEEEEEEvNT_6ParamsE$_ZN4cute3eso3ESOILb1ELb0EJNS_6LayoutINS_5tupleIJNS3_IJNS3_IJNS_1CILi4EEENS4_ILi2EEEEEENS4_ILi1EEEEEENS3_IJS6_EEEEEENS3_IJNS3_IJNS3_IJS8_NS4_ILi32EEEEEENS4_ILi0EEEEEENS3_IJNS4_ILi64EEEEEEEEEEENS_10ViewEngineIPN7cutlass10bfloat16_tEEEEEC2ERKSJ_RKSO_ - $_ZN7cutlass13device_kernelIN5flash19enable_sm80_to_sm89INS1_16FlashAttnBwdSm80INS1_25CollectiveMainloopBwdSm80ILi2ELi2EN4cute5tupleIJNS5_1CILi128EEES8_NS7_ILi64EEEEEENS_10bfloat16_tEfNS_4arch4Sm80ELb0ELb1ELb1ELb0ELb0ELb0ELb0ELb0ELi2ELi4ELi4ELi4ELb0EEENS1_21CollectiveEpilogueBwdISA_SB_SD_Li256ELb0ELb0ELi2EEENS1_19SingleTileSchedulerILb0ELb0ELb0ELi128EEEEEEEEEvNT_6ParamsE$_ZN4cute3eso3ESOILb1ELb0EJNS_6LayoutINS_5tupleIJNS3_IJNS3_IJNS_1CILi4EEENS4_ILi2EEEEEENS4_ILi1EEEEEEEEENS3_IJNS3_IJNS3_IJS8_NS4_ILi32EEEEEENS4_ILi0EEEEEEEEEEEiEEC2ERKSG_RKi)
$_ZN7cutlass13device_kernelIN5flash19enable_sm80_to_sm89INS1_16FlashAttnBwdSm80INS1_25CollectiveMainloopBwdSm80ILi2ELi2EN4cute5tupleIJNS5_1CILi128EEES8_NS7_ILi64EEEEEENS_10bfloat16_tEfNS_4arch4Sm80ELb0ELb1ELb1ELb0ELb0ELb0ELb0ELb0ELi2ELi4ELi4ELi4ELb0EEENS1_21CollectiveEpilogueBwdISA_SB_SD_Li256ELb0ELb0ELi2EEENS1_19SingleTileSchedulerILb0ELb0ELb0ELi128EEEEEEEEEvNT_6ParamsE$_ZN4cute3eso3ESOILb1ELb0EJNS_6LayoutINS_5tupleIJNS3_IJNS3_IJNS_1CILi4EEENS4_ILi2EEEEEENS4_ILi1EEEEEEEEENS3_IJNS3_IJNS3_IJS8_NS4_ILi32EEEEEENS4_ILi0EEEEEEEEEEEiEEC2ERKSG_RKi:
[----:B------:R-:W-:Y:S02]  /*9970*/  IADD3 R2, R69, -c[0x0][0x20], RZ ;  /* 0x8000080045027a10 */ /* 0x000fe40007ffe0ff */
[----:B------:R-:W-:-:S03]  /*9980*/  MOV R5, 0x0 ;  /* 0x0000000000057802 */ /* 0x000fc60000000f00 */
[----:B------:R1:W-:Y:S01]  /*9990*/  STL [R2], R3 ;  /* 0x0000000302007387 */ /* 0x0003e20000100800 */
[----:B------:R-:W-:Y:S05]  /*99a0*/  RET.REL.NODEC R4 `(_ZN7cutlass13device_kernelIN5flash19enable_sm80_to_sm89INS1_16FlashAttnBwdSm80INS1_25CollectiveMainloopBwdSm80ILi2ELi2EN4cute5tupleIJNS5_1CILi128EEES8_NS7_ILi64EEEEEENS_10bfloat16_tEfNS_4arch4Sm80ELb0ELb1ELb1ELb0ELb0ELb0ELb0ELb0ELi2ELi4ELi4ELi4ELb0EEENS1_21CollectiveEpilogueBwdISA_SB_SD_Li256ELb0ELb0ELi2EEENS1_19SingleTileSchedulerILb0ELb0ELb0ELi128EEEEEEEEEvNT_6ParamsE) ;  /* 0xffff665004007950 */ /* 0x000fea0003c3ffff */
        .type           $_ZN7cutlass13device_kernelIN5flash19enable_sm80_to_sm89INS1_16FlashAttnBwdSm80INS1_25CollectiveMainloopBwdSm80ILi2ELi2EN4cute5tupleIJNS5_1CILi128EEES8_NS7_ILi64EEEEEENS_10bfloat16_tEfNS_4arch4Sm80ELb0ELb1ELb1ELb0ELb0ELb0ELb0ELb0ELi2ELi4ELi4ELi4ELb0EEENS1_21CollectiveEpilogueBwdISA_SB_SD_Li256ELb0ELb0ELi2EEENS1_19SingleTileSchedulerILb0ELb0ELb0ELi128EEEEEEEEEvNT_6ParamsE$_ZN4cute3eso3ESOILb1ELb0EJNS_6LayoutINS_5tupleIJNS3_IJNS3_IJNS_1CILi4EEENS4_ILi2EEEEEENS4_ILi1EEEEEENS3_IJS6_EEEEEENS3_IJNS3_IJNS3_IJS8_NS4_ILi32EEEEEENS4_ILi0EEEEEENS3_IJNS4_ILi64EEEEEEEEEEENS_10ViewEngineIPN7cutlass10bfloat16_tEEEEEC2ERKSJ_RKSO_,@function
        .size           $_ZN7cutlass13device_kernelIN5flash19enable_sm80_to_sm89INS1_16FlashAttnBwdSm80INS1_25CollectiveMainloopBwdSm80ILi2ELi2EN4cute5tupleIJNS5_1CILi128EEES8_NS7_ILi64EEEEEENS_10bfloat16_tEfNS_4arch4Sm80ELb0ELb1ELb1ELb0ELb0ELb0ELb0ELb0ELi2ELi4ELi4ELi4ELb0EEENS1_21CollectiveEpilogueBwdISA_SB_SD_Li256ELb0ELb0ELi2EEENS1_19SingleTileSchedulerILb0ELb0ELb0ELi128EEEEEEEEEvNT_6ParamsE$_ZN4cute3eso3ESOILb1ELb0EJNS_6LayoutINS_5tupleIJNS3_IJNS3_IJNS_1CILi4EEENS4_ILi2EEEEEENS4_ILi1EEEEEENS3_IJS6_EEEEEENS3_IJNS3_IJNS3_IJS8_NS4_ILi32EEEEEENS4_ILi0EEEEEENS3_IJNS4_ILi64EEEEEEEEEEENS_10ViewEngineIPN7cutlass10bfloat16_tEEEEEC2ERKSJ_RKSO_,($_ZN7cutlass13device_kernelIN5flash19enable_sm80_to_sm89INS1_16FlashAttnBwdSm80INS1_25CollectiveMainloopBwdSm80ILi2ELi2EN4cute5tupleIJNS5_1CILi128EEES8_NS7_ILi64EEEEEENS_10bfloat16_tEfNS_4arch4Sm80ELb0ELb1ELb1ELb0ELb0ELb0ELb0ELb0ELi2ELi4ELi4ELi4ELb0EEENS1_21CollectiveEpilogueBwdISA_SB_SD_Li256ELb0ELb0ELi2EEENS1_19SingleTileSchedulerILb0ELb0ELb0ELi128EEEEEEEEEvNT_6ParamsE$_ZN4cute3eso3ESOILb1ELb0EJNS_6LayoutINS_5tupleIJNS3_IJNS3_IJNS_1CILi4EEENS4_ILi2EEEEEENS4_ILi1EEEEEES6_EEENS3_IJNS3_IJNS3_IJS8_NS4_ILi32EEEEEENS4_ILi0EEEEEENS4_ILi64EEEEEEEENS_10ViewEngineIPN7cutlass10bfloat16_tEEEEEC2ERKSH_RKSM_ - $_ZN7cutlass13device_kernelIN5flash19enable_sm80_to_sm89INS1_16FlashAttnBwdSm80INS1_25CollectiveMainloopBwdSm80ILi2ELi2EN4cute5tupleIJNS5_1CILi128EEES8_NS7_ILi64EEEEEENS_10bfloat16_tEfNS_4arch4Sm80ELb0ELb1ELb1ELb0ELb0ELb0ELb0ELb0ELi2ELi4ELi4ELi4ELb0EEENS1_21CollectiveEpilogueBwdISA_SB_SD_Li256ELb0ELb0ELi2EEENS1_19SingleTileSchedulerILb0ELb0ELb0ELi128EEEEEEEEEvNT_6ParamsE$_ZN4cute3eso3ESOILb1ELb0EJNS_6LayoutINS_5tupleIJNS3_IJNS3_IJNS_1CILi4EEENS4_ILi2EEEEEENS4_ILi1EEEEEENS3_IJS6_EEEEEENS3_IJNS3_IJNS3_IJS8_NS4_ILi32EEEEEENS4_ILi0EEEEEENS3_IJNS4_ILi64EEEEEEEEEEENS_10ViewEngineIPN7cutlass10bfloat16_tEEEEEC2ERKSJ_RKSO_)
$_ZN7cutlass13device_kernelIN5flash19enable_sm80_to_sm89INS1_16FlashAttnBwdSm80INS1_25CollectiveMainloopBwdSm80ILi2ELi2EN4cute5tupleIJNS5_1CILi128EEES8_NS7_ILi64EEEEEENS_10bfloat16_tEfNS_4arch4Sm80ELb0ELb1ELb1ELb0ELb0ELb0ELb0ELb0ELi2ELi4ELi4ELi4ELb0EEENS1_21CollectiveEpilogueBwdISA_SB_SD_Li256ELb0ELb0ELi2EEENS1_19SingleTileSchedulerILb0ELb0ELb0ELi128EEEEEEEEEvNT_6ParamsE$_ZN4cute3eso3ESOILb1ELb0EJNS_6LayoutINS_5tupleIJNS3_IJNS3_IJNS_1CILi4EEENS4_ILi2EEEEEENS4_ILi1EEEEEENS3_IJS6_EEEEEENS3_IJNS3_IJNS3_IJS8_NS4_ILi32EEEEEENS4_ILi0EEEEEENS3_IJNS4_ILi64EEEEEEEEEEENS_10ViewEngineIPN7cutlass10bfloat16_tEEEEEC2ERKSJ_RKSO_:
[----:B------:R-:W-:Y:S02]  /*99b0*/  IADD3 R2, R69, -c[0x0][0x20], RZ ;  /* 0x8000080045027a10 */ /* 0x000fe40007ffe0ff */
[----:B------:R-:W-:-:S03]  /*99c0*/  MOV R7, 0x0 ;  /* 0x0000000000077802 */ /* 0x000fc60000000f00 */
[----:B------:R1:W-:Y:S01]  /*99d0*/  STL.64 [R2], R4 ;  /* 0x0000000402007387 */ /* 0x0003e20000100a00 */
[----:B------:R-:W-:Y:S05]  /*99e0*/  RET.REL.NODEC R6 `(_ZN7cutlass13device_kernelIN5flash19enable_sm80_to_sm89INS1_16FlashAttnBwdSm80INS1_25CollectiveMainloopBwdSm80ILi2ELi2EN4cute5tupleIJNS5_1CILi128EEES8_NS7_ILi64EEEEEENS_10bfloat16_tEfNS_4arch4Sm80ELb0ELb1ELb1ELb0ELb0ELb0ELb0ELb0ELi2ELi4ELi4ELi4ELb0EEENS1_21CollectiveEpilogueBwdISA_SB_SD_Li256ELb0ELb0ELi2EEENS1_19SingleTileSchedulerILb0ELb0ELb0ELi128EEEEEEEEEvNT_6ParamsE) ;  /* 0xffff661006007950 */ /* 0x000fea0003c3ffff */
        .type           $_ZN7cutlass13device_kernelIN5flash19enable_sm80_to_sm89INS1_16FlashAttnBwdSm80INS1_25CollectiveMainloopBwdSm80ILi2ELi2EN4cute5tupleIJNS5_1CILi128EEES8_NS7_ILi64EEEEEENS_10bfloat16_tEfNS_4arch4Sm80ELb0ELb1ELb1ELb0ELb0ELb0ELb0ELb0ELi2ELi4ELi4ELi4ELb0EEENS1_21CollectiveEpilogueBwdISA_SB_SD_Li256ELb0ELb0ELi2EEENS1_19SingleTileSchedulerILb0ELb0ELb0ELi128EEEEEEEEEvNT_6ParamsE$_ZN4cute3eso3ESOILb1ELb0EJNS_6LayoutINS_5tupleIJNS3_IJNS3_IJNS_1CILi4EEENS4_ILi2EEEEEENS4_ILi1EEEEEES6_EEENS3_IJNS3_IJNS3_IJS8_NS4_ILi32EEEEEENS4_ILi0EEEEEENS4_ILi64EEEEEEEENS_10ViewEngineIPN7cutlass10bfloat16_tEEEEEC2ERKSH_RKSM_,@function
        .size           $_ZN7cutlass13device_kernelIN5flash19enable_sm80_to_sm89INS1_16FlashAttnBwdSm80INS1_25CollectiveMainloopBwdSm80ILi2ELi2EN4cute5tupleIJNS5_1CILi128EEES8_NS7_ILi64EEEEEENS_10bfloat16_tEfNS_4arch4Sm80ELb0ELb1ELb1ELb0ELb0ELb0ELb0ELb0ELi2ELi4ELi4ELi4ELb0EEENS1_21CollectiveEpilogueBwdISA_SB_SD_Li256ELb0ELb0ELi2EEENS1_19SingleTileSchedulerILb0ELb0ELb0ELi128EEEEEEEEEvNT_6ParamsE$_ZN4cute3eso3ESOILb1ELb0EJNS_6LayoutINS_5tupleIJNS3_IJNS3_IJNS_1CILi4EEENS4_ILi2EEEEEENS4_ILi1EEEEEES6_EEENS3_IJNS3_IJNS3_IJS8_NS4_ILi32EEEEEENS4_ILi0EEEEEENS4_ILi64EEEEEEEENS_10ViewEngineIPN7cutlass10bfloat16_tEEEEEC2ERKSH_RKSM_,($_ZN7cutlass13device_kernelIN5flash19enable_sm80_to_sm89INS1_16FlashAttnBwdSm80INS1_25CollectiveMainloopBwdSm80ILi2ELi2EN4cute5tupleIJNS5_1CILi128EEES8_NS7_ILi64EEEEEENS_10bfloat16_tEfNS_4arch4Sm80ELb0ELb1ELb1ELb0ELb0ELb0ELb0ELb0ELi2ELi4ELi4ELi4ELb0EEENS1_21CollectiveEpilogueBwdISA_SB_SD_Li256ELb0ELb0ELi2EEENS1_19SingleTileSchedulerILb0ELb0ELb0ELi128EEEEEEEEEvNT_6ParamsE$_ZN4cute3eso3ESOILb1ELb0EJNS_6LayoutINS_5tupleIJNS3_IJNS3_IJNS_1CILi4EEENS4_ILi2EEEEEENS4_ILi1EEEEEES6_EEENS3_IJNS3_IJNS3_IJS8_NS4_ILi32EEEEEENS4_ILi0EEEEEENS4_ILi64EEEEEEEEiEEC2ERKSH_RKi - $_ZN7cutlass13device_kernelIN5flash19enable_sm80_to_sm89INS1_16FlashAttnBwdSm80INS1_25CollectiveMainloopBwdSm80ILi2ELi2EN4cute5tupleIJNS5_1CILi128EEES8_NS7_ILi64EEEEEENS_10bfloat16_tEfNS_4arch4Sm80ELb0ELb1ELb1ELb0ELb0ELb0ELb0ELb0ELi2ELi4ELi4ELi4ELb0EEENS1_21CollectiveEpilogueBwdISA_SB_SD_Li256ELb0ELb0ELi2EEENS1_19SingleTileSchedulerILb0ELb0ELb0ELi128EEEEEEEEEvNT_6ParamsE$_ZN4cute3eso3ESOILb1ELb0EJNS_6LayoutINS_5tupleIJNS3_IJNS3_IJNS_1CILi4EEENS4_ILi2EEEEEENS4_ILi1EEEEEES6_EEENS3_IJNS3_IJNS3_IJS8_NS4_ILi32EEEEEENS4_ILi0EEEEEENS4_ILi64EEEEEEEENS_10ViewEngineIPN7cutlass10bfloat16_tEEEEEC2ERKSH_RKSM_)
$_ZN7cutlass13device_kernelIN5flash19enable_sm80_to_sm89INS1_16FlashAttnBwdSm80INS1_25CollectiveMainloopBwdSm80ILi2ELi2EN4cute5tupleIJNS5_1CILi128EEES8_NS7_ILi64EEEEEENS_10bfloat16_tEfNS_4arch4Sm80ELb0ELb1ELb1ELb0ELb0ELb0ELb0ELb0ELi2ELi4ELi4ELi4ELb0EEENS1_21CollectiveEpilogueBwdISA_SB_SD_Li256ELb0ELb0ELi2EEENS1_19SingleTileSchedulerILb0ELb0ELb0ELi128EEEEEEEEEvNT_6ParamsE$_ZN4cute3eso3ESOILb1ELb0EJNS_6LayoutINS_5tupleIJNS3_IJNS3_IJNS_1CILi4EEENS4_ILi2EEEEEENS4_ILi1EEEEEES6_EEENS3_IJNS3_IJNS3_IJS8_NS4_ILi32EEEEEENS4_ILi0EEEEEENS4_ILi64EEEEEEEENS_10ViewEngineIPN7cutlass10bfloat16_tEEEEEC2ERKSH_RKSM_:
[----:B------:R-:W-:Y:S02]  /*99f0*/  IADD3 R2, R69, -c[0x0][0x20], RZ ;  /* 0x8000080045027a10 */ /* 0x000fe40007ffe0ff */
[----:B------:R-:W-:-:S03]  /*9a00*/  MOV R7, 0x0 ;  /* 0x0000000000077802 */ /* 0x000fc60000000f00 */
[----:B------:R1:W-:Y:S01]  /*9a10*/  STL.64 [R2], R8 ;  /* 0x0000000802007387 */ /* 0x0003e20000100a00 */
[----:B------:R-:W-:Y:S05]  /*9a20*/  RET.REL.NODEC R6 `(_ZN7cutlass13device_kernelIN5flash19enable_sm80_to_sm89INS1_16FlashAttnBwdSm80INS1_25CollectiveMainloopBwdSm80ILi2ELi2EN4cute5tupleIJNS5_1CILi128EEES8_NS7_ILi64EEEEEENS_10bfloat16_tEfNS_4arch4Sm80ELb0ELb1ELb1ELb0ELb0ELb0ELb0ELb0ELi2ELi4ELi4ELi4ELb0EEENS1_21CollectiveEpilogueBwdISA_SB_SD_Li256ELb0ELb0ELi2EEENS1_19SingleTileSchedulerILb0ELb0ELb0ELi128EEEEEEEEEvNT_6ParamsE) ;  /* 0xffff65d006007950 */ /* 0x000fea0003c3ffff */
        .type           $_ZN7cutlass13device_kernelIN5flash19enable_sm80_to_sm89INS1_16FlashAttnBwdSm80INS1_25CollectiveMainloopBwdSm80ILi2ELi2EN4cute5tupleIJNS5_1CILi128EEES8_NS7_ILi64EEEEEENS_10bfloat16_tEfNS_4arch4Sm80ELb0ELb1ELb1ELb0ELb0ELb0ELb0ELb0ELi2ELi4ELi4ELi4ELb0EEENS1_21CollectiveEpilogueBwdISA_SB_SD_Li256ELb0ELb0ELi2EEENS1_19SingleTileSchedulerILb0ELb0ELb0ELi128EEEEEEEEEvNT_6ParamsE$_ZN4cute3eso3ESOILb1ELb0EJNS_6LayoutINS_5tupleIJNS3_IJNS3_IJNS_1CILi4EEENS4_ILi2EEEEEENS4_ILi1EEEEEES6_EEENS3_IJNS3_IJNS3_IJS8_NS4_ILi32EEEEEENS4_ILi0EEEEEENS4_ILi64EEEEEEEEiEEC2ERKSH_RKi,@function
        .size           $_ZN7cutlass13device_kernelIN5flash19enable_sm80_to_sm89INS1_16FlashAttnBwdSm80INS1_25CollectiveMainloopBwdSm80ILi2ELi2EN4cute5tupleIJNS5_1CILi128EEES8_NS7_ILi64EEEEEENS_10bfloat16_tEfNS_4arch4Sm80ELb0ELb1ELb1ELb0ELb0ELb0ELb0ELb0ELi2ELi4ELi4ELi4ELb0EEENS1_21CollectiveEpilogueBwdISA_SB_SD_Li256ELb0ELb0ELi2EEENS1_19SingleTileSchedulerILb0ELb0ELb0ELi128EEEEEEEEEvNT_6ParamsE$_ZN4cute3eso3ESOILb1ELb0EJNS_6LayoutINS_5tupleIJNS3_IJNS3_IJNS_1CILi4EEENS4_ILi2EEEEEENS4_ILi1EEEEEES6_EEENS3_IJNS3_IJNS3_IJS8_NS4_ILi32EEEEEENS4_ILi0EEEEEENS4_ILi64EEEEEEEEiEEC2ERKSH_RKi,($_ZN7cutlass13device_kernelIN5flash19enable_sm80_to_sm89INS1_16FlashAttnBwdSm80INS1_25CollectiveMainloopBwdSm80ILi2ELi2EN4cute5tupleIJNS5_1CILi128EEES8_NS7_ILi64EEEEEENS_10bfloat16_tEfNS_4arch4Sm80ELb0ELb1ELb1ELb0ELb0ELb0ELb0ELb0ELi2ELi4ELi4ELi4ELb0EEENS1_21CollectiveEpilogueBwdISA_SB_SD_Li256ELb0ELb0ELi2EEENS1_19SingleTileSchedulerILb0ELb0ELb0ELi128EEEEEEEEEvNT_6ParamsE$_ZN4cute3eso3ESOILb1ELb0EJNS_6LayoutINS_5tupleIJNS3_IJNS3_IJNS_1CILi4EEENS4_ILi2EEEEEENS4_ILi1EEEEEES6_NS4_ILi8EEEEEENS3_IJNS3_IJNS3_IJS8_NS4_ILi32EEEEEENS4_ILi0EEEEEENS4_ILi64EEES5_EEEEENS_10ViewEngineIPN7cutlass10bfloat16_tEEEEEC2ERKSI_RKSN_ - $_ZN7cutlass13device_kernelIN5flash19enable_sm80_to_sm89INS1_16FlashAttnBwdSm80INS1_25CollectiveMainloopBwdSm80ILi2ELi2EN4cute5tupleIJNS5_1CILi128EEES8_NS7_ILi64EEEEEENS_10bfloat16_tEfNS_4arch4Sm80ELb0ELb1ELb1ELb0ELb0ELb0ELb0ELb0ELi2ELi4ELi4ELi4ELb0EEENS1_21CollectiveEpilogueBwdISA_SB_SD_Li256ELb0ELb0ELi2EEENS1_19SingleTileSchedulerILb0ELb0ELb0ELi128EEEEEEEEEvNT_6ParamsE$_ZN4cute3eso3ESOILb1ELb0EJNS_6LayoutINS_5tupleIJNS3_IJNS3_IJNS_1CILi4EEENS4_ILi2EEEEEENS4_ILi1EEEEEES6_EEENS3_IJNS3_IJNS3_IJS8_NS4_ILi32EEEEEENS4_ILi0EEEEEENS4_ILi64EEEEEEEEiEEC2ERKSH_RKi)
$_ZN7cutlass13device_kernelIN5flash19enable_sm80_to_sm89INS1_16FlashAttnBwdSm80INS1_25CollectiveMainloopBwdSm80ILi2ELi2EN4cute5tupleIJNS5_1CILi128EEES8_NS7_ILi64EEEEEENS_10bfloat16_tEfNS_4arch4Sm80ELb0ELb1ELb1ELb0ELb0ELb0ELb0ELb0ELi2ELi4ELi4ELi4ELb0EEENS1_21CollectiveEpilogueBwdISA_SB_SD_Li256ELb0ELb0ELi2EEENS1_19SingleTileSchedulerILb0ELb0ELb0ELi128EEEEEEEEEvNT_6ParamsE$_ZN4cute3eso3ESOILb1ELb0EJNS_6LayoutINS_5tupleIJNS3_IJNS3_IJNS_1CILi4EEENS4_ILi2EEEEEENS4_ILi1EEEEEES6_EEENS3_IJNS3_IJNS3_IJS8_NS4_ILi32EEEEEENS4_ILi0EEEEEENS4_ILi64EEEEEEEEiEEC2ERKSH_RKi:
[----:B------:R-:W-:Y:S02]  /*9a30*/  IADD3 R2, R60, -c[0x0][0x20], RZ ;  /* 0x800008003c027a10 */ /* 0x000fe40007ffe0ff */
[----:B------:R-:W-:-:S03]  /*9a40*/  MOV R5, 0x0 ;  /* 0x0000000000057802 */ /* 0x000fc60000000f00 */
[----:B------:R1:W-:Y:S01]  /*9a50*/  STL [R2], R3 ;  /* 0x0000000302007387 */ /* 0x0003e20000100800 */
[----:B------:R-:W-:Y:S05]  /*9a60*/  RET.REL.NODEC R4 `(_ZN7cutlass13device_kernelIN5flash19enable_sm80_to_sm89INS1_16FlashAttnBwdSm80INS1_25CollectiveMainloopBwdSm80ILi2ELi2EN4cute5tupleIJNS5_1CILi128EEES8_NS7_ILi64EEEEEENS_10bfloat16_tEfNS_4arch4Sm80ELb0ELb1ELb1ELb0ELb0ELb0ELb0ELb0ELi2ELi4ELi4ELi4ELb0EEENS1_21CollectiveEpilogueBwdISA_SB_SD_Li256ELb0ELb0ELi2EEENS1_19SingleTileSchedulerILb0ELb0ELb0ELi128EEEEEEEEEvNT_6ParamsE) ;  /* 0xffff659004007950 */ /* 0x000fea0003c3ffff */
        .type           $_ZN7cutlass13device_kernelIN5flash19enable_sm80_to_sm89INS1_16FlashAttnBwdSm80INS1_25CollectiveMainloopBwdSm80ILi2ELi2EN4cute5tupleIJNS5_1CILi128EEES8_NS7_ILi64EEEEEENS_10bfloat16_tEfNS_4arch4Sm80ELb0ELb1ELb1ELb0ELb0ELb0ELb0ELb0ELi2ELi4ELi4ELi4ELb0EEENS1_21CollectiveEpilogueBwdISA_SB_SD_Li256ELb0ELb0ELi2EEENS1_19SingleTileSchedulerILb0ELb0ELb0ELi128EEEEEEEEEvNT_6ParamsE$_ZN4cute3eso3ESOILb1ELb0EJNS_6LayoutINS_5tupleIJNS3_IJNS3_IJNS_1CILi4EEENS4_ILi2EEEEEENS4_ILi1EEEEEES6_NS4_ILi8EEEEEENS3_IJNS3_IJNS3_IJS8_NS4_ILi32EEEEEENS4_ILi0EEEEEENS4_ILi64EEES5_EEEEENS_10ViewEngineIPN7cutlass10bfloat16_tEEEEEC2ERKSI_RKSN_,@function
        .size           $_ZN7cutlass13device_kernelIN5flash19enable_sm80_to_sm89INS1_16FlashAttnBwdSm80INS1_25CollectiveMainloopBwdSm80ILi2ELi2EN4cute5tupleIJNS5_1CILi128EEES8_NS7_ILi64EEEEEENS_10bfloat16_tEfNS_4arch4Sm80ELb0ELb1ELb1ELb0ELb0ELb0ELb0ELb0ELi2ELi4ELi4ELi4ELb0EEENS1_21CollectiveEpilogueBwdISA_SB_SD_Li256ELb0ELb0ELi2EEENS1_19SingleTileSchedulerILb0ELb0ELb0ELi128EEEEEEEEEvNT_6ParamsE$_ZN4cute3eso3ESOILb1ELb0EJNS_6LayoutINS_5tupleIJNS3_IJNS3_IJNS_1CILi4EEENS4_ILi2EEEEEENS4_ILi1EEEEEES6_NS4_ILi8EEEEEENS3_IJNS3_IJNS3_IJS8_NS4_ILi32EEEEEENS4_ILi0EEEEEENS4_ILi64EEES5_EEEEENS_10ViewEngineIPN7cutlass10bfloat16_tEEEEEC2ERKSI_RKSN_,($_ZN7cutlass13device_kernelIN5flash19enable_sm80_to_sm89INS1_16FlashAttnBwdSm80INS1_25CollectiveMainloopBwdSm80ILi2ELi2EN4cute5tupleIJNS5_1CILi128EEES8_NS7_ILi64EEEEEENS_10bfloat16_tEfNS_4arch4Sm80ELb0ELb1ELb1ELb0ELb0ELb0ELb0ELb0ELi2ELi4ELi4ELi4ELb0EEENS1_21CollectiveEpilogueBwdISA_SB_SD_Li256ELb0ELb0ELi2EEENS1_19SingleTileSchedulerILb0ELb0ELb0ELi128EEEEEEEEEvNT_6ParamsE$_ZN4cute3eso3ESOILb1ELb0EJNS_6LayoutINS_5tupleIJNS3_IJNS3_IJNS_1CILi4EEENS4_ILi8EEEEEENS3_IJS5_NS4_ILi2EEEEEEEEENS3_IJNS3_IJS8_S8_EEENS3_IJS8_S6_EEEEEEEEENS3_IJNS3_IJNS3_IJNS_11ScaledBasisIS8_JLi1EEEENSF_INS4_ILi1EEEJLi0EEEEEEENS3_IJNSF_INS4_ILi16EEEJLi0EEEENSF_IS6_JLi1EEEEEEEEEENS3_IJNS3_IJNSF_ISH_JLi1EEEENSF_IS6_JLi0EEEEEEENS3_IJNSF_INS4_ILi64EEEJLi0EEEENSF_ISK_JLi1EEEEEEEEEEEEEEENS_10ViewEngineINS_23ArithmeticTupleIteratorINS_15ArithmeticTupleIJNS4_ILi0EEES12_EEEEEEEEEC2ERKSY_RKS15_ - $_ZN7cutlass13device_kernelIN5flash19enable_sm80_to_sm89INS1_16FlashAttnBwdSm80INS1_25CollectiveMainloopBwdSm80ILi2ELi2EN4cute5tupleIJNS5_1CILi128EEES8_NS7_ILi64EEEEEENS_10bfloat16_tEfNS_4arch4Sm80ELb0ELb1ELb1ELb0ELb0ELb0ELb0ELb0ELi2ELi4ELi4ELi4ELb0EEENS1_21CollectiveEpilogueBwdISA_SB_SD_Li256ELb0ELb0ELi2EEENS1_19SingleTileSchedulerILb0ELb0ELb0ELi128EEEEEEEEEvNT_6ParamsE$_ZN4cute3eso3ESOILb1ELb0EJNS_6LayoutINS_5tupleIJNS3_IJNS3_IJNS_1CILi4EEENS4_ILi2EEEEEENS4_ILi1EEEEEES6_NS4_ILi8EEEEEENS3_IJNS3_IJNS3_IJS8_NS4_ILi32EEEEEENS4_ILi0EEEEEENS4_ILi64EEES5_EEEEENS_10ViewEngineIPN7cutlass10bfloat16_tEEEEEC2ERKSI_RKSN_)
$_ZN7cutlass13device_kernelIN5flash19enable_sm80_to_sm89INS1_16FlashAttnBwdSm80INS1_25CollectiveMainloopBwdSm80ILi2ELi2EN4cute5tupleIJNS5_1CILi128EEES8_NS7_ILi64EEEEEENS_10bfloat16_tEfNS_4arch4Sm80ELb0ELb1ELb1ELb0ELb0ELb0ELb0ELb0ELi2ELi4ELi4ELi4ELb0EEENS1_21CollectiveEpilogueBwdISA_SB_SD_Li256ELb0ELb0ELi2EEENS1_19SingleTileSchedulerILb0ELb0ELb0ELi128EEEEEEEEEvNT_6ParamsE$_ZN4cute3eso3ESOILb1ELb0EJNS_6LayoutINS_5tupleIJNS3_IJNS3_IJNS_1CILi4EEENS4_ILi2EEEEEENS4_ILi1EEEEEES6_NS4_ILi8EEEEEENS3_IJNS3_IJNS3_IJS8_NS4_ILi32EEEEEENS4_ILi0EEEEEENS4_ILi64EEES5_EEEEENS_10ViewEngineIPN7cutlass10bfloat16_tEEEEEC2ERKSI_RKSN_:
[----:B------:R-:W-:Y:S01]  /*9a70*/  IADD3 R2, R69, -c[0x0][0x20], RZ ;  /* 0x8000080045027a10 */ /* 0x000fe20007ffe0ff */
[----:B------:R-:W-:Y:S01]  /*9a80*/  IMAD.MOV.U32 R7, RZ, RZ, R3 ;  /* 0x000000ffff077224 */ /* 0x000fe200078e0003 */
[----:B------:R-:W-:-:S04]  /*9a90*/  MOV R5, 0x0 ;  /* 0x0000000000057802 */ /* 0x000fc80000000f00 */
[----:B------:R1:W-:Y:S01]  /*9aa0*/  STL.64 [R2], R6 ;  /* 0x0000000602007387 */ /* 0x0003e20000100a00 */
[----:B------:R-:W-:Y:S05]  /*9ab0*/  RET.REL.NODEC R4 `(_ZN7cutlass13device_kernelIN5flash19enable_sm80_to_sm89INS1_16FlashAttnBwdSm80INS1_25CollectiveMainloopBwdSm80ILi2ELi2EN4cute5tupleIJNS5_1CILi128EEES8_NS7_ILi64EEEEEENS_10bfloat16_tEfNS_4arch4Sm80ELb0ELb1ELb1ELb0ELb0ELb0ELb0ELb0ELi2ELi4ELi4ELi4ELb0EEENS1_21CollectiveEpilogueBwdISA_SB_SD_Li256ELb0ELb0ELi2EEENS1_19SingleTileSchedulerILb0ELb0ELb0ELi128EEEEEEEEEvNT_6ParamsE) ;  /* 0xffff654004007950 */ /* 0x000fea0003c3ffff */
        .type           $_ZN7cutlass13device_kernelIN5flash19enable_sm80_to_sm89INS1_16FlashAttnBwdSm80INS1_25CollectiveMainloopBwdSm80ILi2ELi2EN4cute5tupleIJNS5_1CILi128EEES8_NS7_ILi64EEEEEENS_10bfloat16_tEfNS_4arch4Sm80ELb0ELb1ELb1ELb0ELb0ELb0ELb0ELb0ELi2ELi4ELi4ELi4ELb0EEENS1_21CollectiveEpilogueBwdISA_SB_SD_Li256ELb0ELb0ELi2EEENS1_19SingleTileSchedulerILb0ELb0ELb0ELi128EEEEEEEEEvNT_6ParamsE$_ZN4cute3eso3ESOILb1ELb0EJNS_6LayoutINS_5tupleIJNS3_IJNS3_IJNS_1CILi4EEENS4_ILi8EEEEEENS3_IJS5_NS4_ILi2EEEEEEEEENS3_IJNS3_IJS8_S8_EEENS3_IJS8_S6_EEEEEEEEENS3_IJNS3_IJNS3_IJNS_11ScaledBasisIS8_JLi1EEEENSF_INS4_ILi1EEEJLi0EEEEEEENS3_IJNSF_INS4_ILi16EEEJLi0EEEENSF_IS6_JLi1EEEEEEEEEENS3_IJNS3_IJNSF_ISH_JLi1EEEENSF_IS6_JLi0EEEEEEENS3_IJNSF_INS4_ILi64EEEJLi0EEEENSF_ISK_JLi1EEEEEEEEEEEEEEENS_10ViewEngineINS_23ArithmeticTupleIteratorINS_15ArithmeticTupleIJNS4_ILi0EEES12_EEEEEEEEEC2ERKSY_RKS15_,@function
        .size           $_ZN7cutlass13device_kernelIN5flash19enable_sm80_to_sm89INS1_16FlashAttnBwdSm80INS1_25CollectiveMainloopBwdSm80ILi2ELi2EN4cute5tupleIJNS5_1CILi128EEES8_NS7_ILi64EEEEEENS_10bfloat16_tEfNS_4arch4Sm80ELb0ELb1ELb1ELb0ELb0ELb0ELb0ELb0ELi2ELi4ELi4ELi4ELb0EEENS1_21CollectiveEpilogueBwdISA_SB_SD_Li256ELb0ELb0ELi2EEENS1_19SingleTileSchedulerILb0ELb0ELb0ELi128EEEEEEEEEvNT_6ParamsE$_ZN4cute3eso3ESOILb1ELb0EJNS_6LayoutINS_5tupleIJNS3_IJNS3_IJNS_1CILi4EEENS4_ILi8EEEEEENS3_IJS5_NS4_ILi2EEEEEEEEENS3_IJNS3_IJS8_S8_EEENS3_IJS8_S6_EEEEEEEEENS3_IJNS3_IJNS3_IJNS_11ScaledBasisIS8_JLi1EEEENSF_INS4_ILi1EEEJLi0EEEEEEENS3_IJNSF_INS4_ILi16EEEJLi0EEEENSF_IS6_JLi1EEEEEEEEEENS3_IJNS3_IJNSF_ISH_JLi1EEEENSF_IS6_JLi0EEEEEEENS3_IJNSF_INS4_ILi64EEEJLi0EEEENSF_ISK_JLi1EEEEEEEEEEEEEEENS_10ViewEngineINS_23ArithmeticTupleIteratorINS_15ArithmeticTupleIJNS4_ILi0EEES12_EEEEEEEEEC2ERKSY_RKS15_,($_ZN7cutlass13device_kernelIN5flash19enable_sm80_to_sm89INS1_16FlashAttnBwdSm80INS1_25CollectiveMainloopBwdSm80ILi2ELi2EN4cute5tupleIJNS5_1CILi128EEES8_NS7_ILi64EEEEEENS_10bfloat16_tEfNS_4arch4Sm80ELb0ELb1ELb1ELb0ELb0ELb0ELb0ELb0ELi2ELi4ELi4ELi4ELb0EEENS1_21CollectiveEpilogueBwdISA_SB_SD_Li256ELb0ELb0ELi2EEENS1_19SingleTileSchedulerILb0ELb0ELb0ELi128EEEEEEEEEvNT_6ParamsE$_ZN4cute3eso3ESOILb1ELb0EJNS_6LayoutINS_5tupleIJNS3_IJNS3_IJNS_1CILi8EEENS4_ILi1EEEEEES6_EEENS3_IJNS3_IJS6_S6_EEENS4_ILi2EEEEEEEEENS3_IJNS3_IJNS3_IJS6_NS4_ILi0EEEEEESD_EEENS3_IJNS3_IJSD_SD_EEENS4_ILi4096EEEEEEEEEEENS_10ViewEngineINS_8smem_ptrIPN7cutlass10bfloat16_tEEEEEEEC2ERKSK_RKSR_ - $_ZN7cutlass13device_kernelIN5flash19enable_sm80_to_sm89INS1_16FlashAttnBwdSm80INS1_25CollectiveMainloopBwdSm80ILi2ELi2EN4cute5tupleIJNS5_1CILi128EEES8_NS7_ILi64EEEEEENS_10bfloat16_tEfNS_4arch4Sm80ELb0ELb1ELb1ELb0ELb0ELb0ELb0ELb0ELi2ELi4ELi4ELi4ELb0EEENS1_21CollectiveEpilogueBwdISA_SB_SD_Li256ELb0ELb0ELi2EEENS1_19SingleTileSchedulerILb0ELb0ELb0ELi128EEEEEEEEEvNT_6ParamsE$_ZN4cute3eso3ESOILb1ELb0EJNS_6LayoutINS_5tupleIJNS3_IJNS3_IJNS_1CILi4EEENS4_ILi8EEEEEENS3_IJS5_NS4_ILi2EEEEEEEEENS3_IJNS3_IJS8_S8_EEENS3_IJS8_S6_EEEEEEEEENS3_IJNS3_IJNS3_IJNS_11ScaledBasisIS8_JLi1EEEENSF_INS4_ILi1EEEJLi0EEEEEEENS3_IJNSF_INS4_ILi16EEEJLi0EEEENSF_IS6_JLi1EEEEEEEEEENS3_IJNS3_IJNSF_ISH_JLi1EEEENSF_IS6_JLi0EEEEEEENS3_IJNSF_INS4_ILi64EEEJLi0EEEENSF_ISK_JLi1EEEEEEEEEEEEEEENS_10ViewEngineINS_23ArithmeticTupleIteratorINS_15ArithmeticTupleIJNS4_ILi0EEES12_EEEEEEEEEC2ERKSY_RKS15_)
$_ZN7cutlass13device_kernelIN5flash19enable_sm80_to_sm89INS1_16FlashAttnBwdSm80INS1_25CollectiveMainloopBwdSm80ILi2ELi2EN4cute5tupleIJNS5_1CILi128EEES8_NS7_ILi64EEEEEENS_10bfloat16_tEfNS_4arch4Sm80ELb0ELb1ELb1ELb0ELb0ELb0ELb0ELb0ELi2ELi4ELi4ELi4ELb0EEENS1_21CollectiveEpilogueBwdISA_SB_SD_Li256ELb0ELb0ELi2EEENS1_19SingleTileSchedulerILb0ELb0ELb0ELi128EEEEEEEEEvNT_6ParamsE$_ZN4cute3eso3ESOILb1ELb0EJNS_6LayoutINS_5tupleIJNS3_IJNS3_IJNS_1CILi4EEENS4_ILi8EEEEEENS3_IJS5_NS4_ILi2EEEEEEEEENS3_IJNS3_IJS8_S8_EEENS3_IJS8_S6_EEEEEEEEENS3_IJNS3_IJNS3_IJNS_11ScaledBasisIS8_JLi1EEEENSF_INS4_ILi1EEEJLi0EEEEEEENS3_IJNSF_INS4_ILi16EEEJLi0EEEENSF_IS6_JLi1EEEEEEEEEENS3_IJNS3_IJNSF_ISH_JLi1EEEENSF_IS6_JLi0EEEEEEENS3_IJNSF_INS4_ILi64EEEJLi0EEEENSF_ISK_JLi1EEEEEEEEEEEEEEENS_10ViewEngineINS_23ArithmeticTupleIteratorINS_15ArithmeticTupleIJNS4_ILi0EEES12_EEEEEEEEEC2ERKSY_RKS15_:
[----:B------:R-:W-:Y:S01]  /*9ac0*/  IADD3 R2, R53, -c[0x0][0x20], RZ ;  /* 0x8000080035027a10 */ /* 0x000fe20007ffe0ff */
[----:B------:R-:W-:Y:S01]  /*9ad0*/  IMAD.MOV.U32 R8, RZ, RZ, R6 ;  /* 0x000000ffff087224 */ /* 0x000fe200078e0006 */
[----:B------:R-:W-:Y:S01]  /*9ae0*/  PRMT R7, R54, 0x7770, RZ ;  /* 0x0000777036077816 */ /* 0x000fe200000000ff */
[----:B------:R-:W-:-:S04]  /*9af0*/  IMAD.MOV.U32 R9, RZ, RZ, 0x0 ;  /* 0x00000000ff097424 */ /* 0x000fc800078e00ff */
[----:B------:R1:W-:Y:S01]  /*9b00*/  STL.U8 [R2], R7 ;  /* 0x0000000702007387 */ /* 0x0003e20000100000 */
[----:B------:R-:W-:Y:S05]  /*9b10*/  RET.REL.NODEC R8 `(_ZN7cutlass13device_kernelIN5flash19enable_sm80_to_sm89INS1_16FlashAttnBwdSm80INS1_25CollectiveMainloopBwdSm80ILi2ELi2EN4cute5tupleIJNS5_1CILi128EEES8_NS7_ILi64EEEEEENS_10bfloat16_tEfNS_4arch4Sm80ELb0ELb1ELb1ELb0ELb0ELb0ELb0ELb0ELi2ELi4ELi4ELi4ELb0EEENS1_21CollectiveEpilogueBwdISA_SB_SD_Li256ELb0ELb0ELi2EEENS1_19SingleTileSchedulerILb0ELb0ELb0ELi128EEEEEEEEEvNT_6ParamsE) ;  /* 0xffff64e008007950 */ /* 0x000fea0003c3ffff */
        .type           $_ZN7cutlass13device_kernelIN5flash19enable_sm80_to_sm89INS1_16FlashAttnBwdSm80INS1_25CollectiveMainloopBwdSm80ILi2ELi2EN4cute5tupleIJNS5_1CILi128EEES8_NS7_ILi64EEEEEENS_10bfloat16_tEfNS_4arch4Sm80ELb0ELb1ELb1ELb0ELb0ELb0ELb0ELb0ELi2ELi4ELi4ELi4ELb0EEENS1_21CollectiveEpilogueBwdISA_SB_SD_Li256ELb0ELb0ELi2EEENS1_19SingleTileSchedulerILb0ELb0ELb0ELi128EEEEEEEEEvNT_6ParamsE$_ZN4cute3eso3ESOILb1ELb0EJNS_6LayoutINS_5tupleIJNS3_IJNS3_IJNS_1CILi8EEENS4_ILi1EEEEEES6_EEENS3_IJNS3_IJS6_S6_EEENS4_ILi2EEEEEEEEENS3_IJNS3_IJNS3_IJS6_NS4_ILi0EEEEEESD_EEENS3_IJNS3_IJSD_SD_EEENS4_ILi4096EEEEEEEEEEENS_10ViewEngineINS_8smem_ptrIPN7cutlass10bfloat16_tEEEEEEEC2ERKSK_RKSR_,@function
        .size           $_ZN7cutlass13device_kernelIN5flash19enable_sm80_to_sm89INS1_16FlashAttnBwdSm80INS1_25CollectiveMainloopBwdSm80ILi2ELi2EN4cute5tupleIJNS5_1CILi128EEES8_NS7_ILi64EEEEEENS_10bfloat16_tEfNS_4arch4Sm80ELb0ELb1ELb1ELb0ELb0ELb0ELb0ELb0ELi2ELi4ELi4ELi4ELb0EEENS1_21CollectiveEpilogueBwdISA_SB_SD_Li256ELb0ELb0ELi2EEENS1_19SingleTileSchedulerILb0ELb0ELb0ELi128EEEEEEEEEvNT_6ParamsE$_ZN4cute3eso3ESOILb1ELb0EJNS_6LayoutINS_5tupleIJNS3_IJNS3_IJNS_1CILi8EEENS4_ILi1EEEEEES6_EEENS3_IJNS3_IJS6_S6_EEENS4_ILi2EEEEEEEEENS3_IJNS3_IJNS3_IJS6_NS4_ILi0EEEEEESD_EEENS3_IJNS3_IJSD_SD_EEENS4_ILi4096EEEEEEEEEEENS_10ViewEngineINS_8smem_ptrIPN7cutlass10bfloat16_tEEEEEEEC2ERKSK_RKSR_,($_ZN7cutlass13device_kernelIN5flash19enable_sm80_to_sm89INS1_16FlashAttnBwdSm80INS1_25CollectiveMainloopBwdSm80ILi2ELi2EN4cute5tupleIJNS5_1CILi128EEES8_NS7_ILi64EEEEEENS_10bfloat16_tEfNS_4arch4Sm80ELb0ELb1ELb1ELb0ELb0ELb0ELb0ELb0ELi2ELi4ELi4ELi4ELb0EEENS1_21CollectiveEpilogueBwdISA_SB_SD_Li256ELb0ELb0ELi2EEENS1_19SingleTileSchedulerILb0ELb0ELb0ELi128EEEEEEEEEvNT_6ParamsE$_ZN4cute3eso3ESOILb1ELb0EJNS_6LayoutINS_5tupleIJNS3_IJNS3_IJNS_1CILi8EEENS4_ILi1EEEEEES6_EEENS3_IJNS3_IJS6_S6_EEENS4_ILi2EEEEEEEEENS3_IJNS3_IJNS3_IJS6_NS4_ILi0EEEEEESD_EEENS3_IJNS3_IJSD_SD_EEENS4_ILi64EEEEEEEEEEENS_10ViewEngineIPN7cutlass10bfloat16_tEEEEEC2ERKSK_RKSP_ - $_ZN7cutlass13device_kernelIN5flash19enable_sm80_to_sm89INS1_16FlashAttnBwdSm80INS1_25CollectiveMainloopBwdSm80ILi2ELi2EN4cute5tupleIJNS5_1CILi128EEES8_NS7_ILi64EEEEEENS_10bfloat16_tEfNS_4arch4Sm80ELb0ELb1ELb1ELb0ELb0ELb0ELb0ELb0ELi2ELi4ELi4ELi4ELb0EEENS1_21CollectiveEpilogueBwdISA_SB_SD_Li256ELb0ELb0ELi2EEENS1_19SingleTileSchedulerILb0ELb0ELb0ELi128EEEEEEEEEvNT_6ParamsE$_ZN4cute3eso3ESOILb1ELb0EJNS_6LayoutINS_5tupleIJNS3_IJNS3_IJNS_1CILi8EEENS4_ILi1EEEEEES6_EEENS3_IJNS3_IJS6_S6_EEENS4_ILi2EEEEEEEEENS3_IJNS3_IJNS3_IJS6_NS4_ILi0EEEEEESD_EEENS3_IJNS3_IJSD_SD_EEENS4_ILi4096EEEEEEEEEEENS_10ViewEngineINS_8smem_ptrIPN7cutlass10bfloat16_tEEEEEEEC2ERKSK_RKSR_)
$_ZN7cutlass13device_kernelIN5flash19enable_sm80_to_sm89INS1_16FlashAttnBwdSm80INS1_25CollectiveMainloopBwdSm80ILi2ELi2EN4cute5tupleIJNS5_1CILi128EEES8_NS7_ILi64EEEEEENS_10bfloat16_tEfNS_4arch4Sm80ELb0ELb1ELb1ELb0ELb0ELb0ELb0ELb0ELi2ELi4ELi4ELi4ELb0EEENS1_21CollectiveEpilogueBwdISA_SB_SD_Li256ELb0ELb0ELi2EEENS1_19SingleTileSchedulerILb0ELb0ELb0ELi128EEEEEEEEEvNT_6ParamsE$_ZN4cute3eso3ESOILb1ELb0EJNS_6LayoutINS_5tupleIJNS3_IJNS3_IJNS_1CILi8EEENS4_ILi1EEEEEES6_EEENS3_IJNS3_IJS6_S6_EEENS4_ILi2EEEEEEEEENS3_IJNS3_IJNS3_IJS6_NS4_ILi0EEEEEESD_EEENS3_IJNS3_IJSD_SD_EEENS4_ILi4096EEEEEEEEEEENS_10ViewEngineINS_8smem_ptrIPN7cutlass10bfloat16_tEEEEEEEC2ERKSK_RKSR_:
[----:B------:R-:W-:Y:S01]  /*9b20*/  IADD3 R7, R69, -c[0x0][0x20], RZ ;  /* 0x8000080045077a10 */ /* 0x000fe20007ffe0ff */
[----:B------:R-:W-:Y:S01]  /*9b30*/  IMAD.MOV.U32 R16, RZ, RZ, R6 ;  /* 0x000000ffff107224 */ /* 0x000fe200078e0006 */
[----:B------:R-:W-:Y:S01]  /*9b40*/  MOV R17, R9 ;  /* 0x0000000900117202 */ /* 0x000fe20000000f00 */
[----:B------:R-:W-:-:S04]  /*9b50*/  IMAD.MOV.U32 R9, RZ, RZ, 0x0 ;  /* 0x00000000ff097424 */ /* 0x000fc800078e00ff */
[----:B------:R1:W-:Y:S01]  /*9b60*/  STL.64 [R7], R16 ;  /* 0x0000001007007387 */ /* 0x0003e20000100a00 */
[----:B------:R-:W-:Y:S05]  /*9b70*/  RET.REL.NODEC R8 `(_ZN7cutlass13device_kernelIN5flash19enable_sm80_to_sm89INS1_16FlashAttnBwdSm80INS1_25CollectiveMainloopBwdSm80ILi2ELi2EN4cute5tupleIJNS5_1CILi128EEES8_NS7_ILi64EEEEEENS_10bfloat16_tEfNS_4arch4Sm80ELb0ELb1ELb1ELb0ELb0ELb0ELb0ELb0ELi2ELi4ELi4ELi4ELb0EEENS1_21CollectiveEpilogueBwdISA_SB_SD_Li256ELb0ELb0ELi2EEENS1_19SingleTileSchedulerILb0ELb0ELb0ELi128EEEEEEEEEvNT_6ParamsE) ;  /* 0xffff648008007950 */ /* 0x000fea0003c3ffff */
        .type           $_ZN7cutlass13device_kernelIN5flash19enable_sm80_to_sm89INS1_16FlashAttnBwdSm80INS1_25CollectiveMainloopBwdSm80ILi2ELi2EN4cute5tupleIJNS5_1CILi128EEES8_NS7_ILi64EEEEEENS_10bfloat16_tEfNS_4arch4Sm80ELb0ELb1ELb1ELb0ELb0ELb0ELb0ELb0ELi2ELi4ELi4ELi4ELb0EEENS1_21CollectiveEpilogueBwdISA_SB_SD_Li256ELb0ELb0ELi2EEENS1_19SingleTileSchedulerILb0ELb0ELb0ELi128EEEEEEEEEvNT_6ParamsE$_ZN4cute3eso3ESOILb1ELb0EJNS_6LayoutINS_5tupleIJNS3_IJNS3_IJNS_1CILi8EEENS4_ILi1EEEEEES6_EEENS3_IJNS3_IJS6_S6_EEENS4_ILi2EEEEEEEEENS3_IJNS3_IJNS3_IJS6_NS4_ILi0EEEEEESD_EEENS3_IJNS3_IJSD_SD_EEENS4_ILi64EEEEEEEEEEENS_10ViewEngineIPN7cutlass10bfloat16_tEEEEEC2ERKSK_RKSP_,@function
        .size           $_ZN7cutlass13device_kernelIN5flash19enable_sm80_to_sm89INS1_16FlashAttnBwdSm80INS1_25CollectiveMainloopBwdSm80ILi2ELi2EN4cute5tupleIJNS5_1CILi128EEES8_NS7_ILi64EEEEEENS_10bfloat16_tEfNS_4arch4Sm80ELb0ELb1ELb1ELb0ELb0ELb0ELb0ELb0ELi2ELi4ELi4ELi4ELb0EEENS1_21CollectiveEpilogueBwdISA_SB_SD_Li256ELb0ELb0ELi2EEENS1_19SingleTileSchedulerILb0ELb0ELb0ELi128EEEEEEEEEvNT_6ParamsE$_ZN4cute3eso3ESOILb1ELb0EJNS_6LayoutINS_5tupleIJNS3_IJNS3_IJNS_1CILi8EEENS4_ILi1EEEEEES6_EEENS3_IJNS3_IJS6_S6_EEENS4_ILi2EEEEEEEEENS3_IJNS3_IJNS3_IJS6_NS4_ILi0EEEEEESD_EEENS3_IJNS3_IJSD_SD_EEENS4_ILi64EEEEEEEEEEENS_10ViewEngineIPN7cutlass10bfloat16_tEEEEEC2ERKSK_RKSP_,($_ZN7cutlass13device_kernelIN5flash19enable_sm80_to_sm89INS1_16FlashAttnBwdSm80INS1_25CollectiveMainloopBwdSm80ILi2ELi2EN4cute5tupleIJNS5_1CILi128EEES8_NS7_ILi64EEEEEENS_10bfloat16_tEfNS_4arch4Sm80ELb0ELb1ELb1ELb0ELb0ELb0ELb0ELb0ELi2ELi4ELi4ELi4ELb0EEENS1_21CollectiveEpilogueBwdISA_SB_SD_Li256ELb0ELb0ELi2EEENS1_19SingleTileSchedulerILb0ELb0ELb0ELi128EEEEEEEEEvNT_6ParamsE$_ZN4cute3eso3ESOILb1ELb0EJNS_6LayoutINS_5tupleIJNS3_IJNS3_IJNS_1CILi8EEENS4_ILi1EEEEEES6_EEENS3_IJNS3_IJS6_S6_EEENS4_ILi2EEEEEEEEENS3_IJNS3_IJNS3_IJS6_NS4_ILi0EEEEEESD_EEENS3_IJNS3_IJSD_SD_EEENS4_ILi8192EEEEEEEEEEENS_10ViewEngineINS_8smem_ptrIPN7cutlass10bfloat16_tEEEEEEEC2ERKSK_RKSR_ - $_ZN7cutlass13device_kernelIN5flash19enable_sm80_to_sm89INS1_16FlashAttnBwdSm80INS1_25CollectiveMainloopBwdSm80ILi2ELi2EN4cute5tupleIJNS5_1CILi128EEES8_NS7_ILi64EEEEEENS_10bfloat16_tEfNS_4arch4Sm80ELb0ELb1ELb1ELb0ELb0ELb0ELb0ELb0ELi2ELi4ELi4ELi4ELb0EEENS1_21CollectiveEpilogueBwdISA_SB_SD_Li256ELb0ELb0ELi2EEENS1_19SingleTileSchedulerILb0ELb0ELb0ELi128EEEEEEEEEvNT_6ParamsE$_ZN4cute3eso3ESOILb1ELb0EJNS_6LayoutINS_5tupleIJNS3_IJNS3_IJNS_1CILi8EEENS4_ILi1EEEEEES6_EEENS3_IJNS3_IJS6_S6_EEENS4_ILi2EEEEEEEEENS3_IJNS3_IJNS3_IJS6_NS4_ILi0EEEEEESD_EEENS3_IJNS3_IJSD_SD_EEENS4_ILi64EEEEEEEEEEENS_10ViewEngineIPN7cutlass10bfloat16_tEEEEEC2ERKSK_RKSP_)
$_ZN7cutlass13device_kernelIN5flash19enable_sm80_to_sm89INS1_16FlashAttnBwdSm80INS1_25CollectiveMainloopBwdSm80ILi2ELi2EN4cute5tupleIJNS5_1CILi128EEES8_NS7_ILi64EEEEEENS_10bfloat16_tEfNS_4arch4Sm80ELb0ELb1ELb1ELb0ELb0ELb0ELb0ELb0ELi2ELi4ELi4ELi4ELb0EEENS1_21CollectiveEpilogueBwdISA_SB_SD_Li256ELb0ELb0ELi2EEENS1_19SingleTileSchedulerILb0ELb0ELb0ELi128EEEEEEEEEvNT_6ParamsE$_ZN4cute3eso3ESOILb1ELb0EJNS_6LayoutINS_5tupleIJNS3_IJNS3_IJNS_1CILi8EEENS4_ILi1EEEEEES6_EEENS3_IJNS3_IJS6_S6_EEENS4_ILi2EEEEEEEEENS3_IJNS3_IJNS3_IJS6_NS4_ILi0EEEEEESD_EEENS3_IJNS3_IJSD_SD_EEENS4_ILi64EEEEEEEEEEENS_10ViewEngineIPN7cutlass10bfloat16_tEEEEEC2ERKSK_RKSP_:
[----:B------:R-:W-:Y:S02]  /*9b80*/  IADD3 R6, R27, -c[0x0][0x20], RZ ;  /* 0x800008001b067a10 */ /* 0x000fe40007ffe0ff */
[----:B------:R-:W-:-:S03]  /*9b90*/  MOV R9, 0x0 ;  /* 0x0000000000097802 */ /* 0x000fc60000000f00 */
[----:B------:R1:W-:Y:S01]  /*9ba0*/  STL.64 [R6], R2 ;  /* 0x0000000206007387 */ /* 0x0003e20000100a00 */
[----:B------:R-:W-:Y:S05]  /*9bb0*/  RET.REL.NODEC R8 `(_ZN7cutlass13device_kernelIN5flash19enable_sm80_to_sm89INS1_16FlashAttnBwdSm80INS1_25CollectiveMainloopBwdSm80ILi2ELi2EN4cute5tupleIJNS5_1CILi128EEES8_NS7_ILi64EEEEEENS_10bfloat16_tEfNS_4arch4Sm80ELb0ELb1ELb1ELb0ELb0ELb0ELb0ELb0ELi2ELi4ELi4ELi4ELb0EEENS1_21CollectiveEpilogueBwdISA_SB_SD_Li256ELb0ELb0ELi2EEENS1_19SingleTileSchedulerILb0ELb0ELb0ELi128EEEEEEEEEvNT_6ParamsE) ;  /* 0xffff644008007950 */ /* 0x000fea0003c3ffff */
        .type           $_ZN7cutlass13device_kernelIN5flash19enable_sm80_to_sm89INS1_16FlashAttnBwdSm80INS1_25CollectiveMainloopBwdSm80ILi2ELi2EN4cute5tupleIJNS5_1CILi128EEES8_NS7_ILi64EEEEEENS_10bfloat16_tEfNS_4arch4Sm80ELb0ELb1ELb1ELb0ELb0ELb0ELb0ELb0ELi2ELi4ELi4ELi4ELb0EEENS1_21CollectiveEpilogueBwdISA_SB_SD_Li256ELb0ELb0ELi2EEENS1_19SingleTileSchedulerILb0ELb0ELb0ELi128EEEEEEEEEvNT_6ParamsE$_ZN4cute3eso3ESOILb1ELb0EJNS_6LayoutINS_5tupleIJNS3_IJNS3_IJNS_1CILi8EEENS4_ILi1EEEEEES6_EEENS3_IJNS3_IJS6_S6_EEENS4_ILi2EEEEEEEEENS3_IJNS3_IJNS3_IJS6_NS4_ILi0EEEEEESD_EEENS3_IJNS3_IJSD_SD_EEENS4_ILi8192EEEEEEEEEEENS_10ViewEngineINS_8smem_ptrIPN7cutlass10bfloat16_tEEEEEEEC2ERKSK_RKSR_,@function
        .size           $_ZN7cutlass13device_kernelIN5flash19enable_sm80_to_sm89INS1_16FlashAttnBwdSm80INS1_25CollectiveMainloopBwdSm80ILi2ELi2EN4cute5tupleIJNS5_1CILi128EEES8_NS7_ILi64EEEEEENS_10bfloat16_tEfNS_4arch4Sm80ELb0ELb1ELb1ELb0ELb0ELb0ELb0ELb0ELi2ELi4ELi4ELi4ELb0EEENS1_21CollectiveEpilogueBwdISA_SB_SD_Li256ELb0ELb0ELi2EEENS1_19SingleTileSchedulerILb0ELb0ELb0ELi128EEEEEEEEEvNT_6ParamsE$_ZN4cute3eso3ESOILb1ELb0EJNS_6LayoutINS_5tupleIJNS3_IJNS3_IJNS_1CILi8EEENS4_ILi1EEEEEES6_EEENS3_IJNS3_IJS6_S6_EEENS4_ILi2EEEEEEEEENS3_IJNS3_IJNS3_IJS6_NS4_ILi0EEEEEESD_EEENS3_IJNS3_IJSD_SD_EEENS4_ILi8192EEEEEEEEEEENS_10ViewEngineINS_8smem_ptrIPN7cutlass10bfloat16_tEEEEEEEC2ERKSK_RKSR_,($_ZN7cutlass13device_kernelIN5flash19enable_sm80_to_sm89INS1_16FlashAttnBwdSm80INS1_25CollectiveMainloopBwdSm80ILi2ELi2EN4cute5tupleIJNS5_1CILi128EEES8_NS7_ILi64EEEEEENS_10bfloat16_tEfNS_4arch4Sm80ELb0ELb1ELb1ELb0ELb0ELb0ELb0ELb0ELi2ELi4ELi4ELi4ELb0EEENS1_21CollectiveEpilogueBwdISA_SB_SD_Li256ELb0ELb0ELi2EEENS1_19SingleTileSchedulerILb0ELb0ELb0ELi128EEEEEEEEEvNT_6ParamsE$_ZN4cute3eso3ESOILb1ELb0EJNS_6LayoutINS_5tupleIJNS3_IJNS3_IJNS_1CILi8EEENS4_ILi1EEEEEES6_EEENS3_IJNS3_IJS6_S6_EEENS4_ILi2EEEEEEEEENS3_IJNS3_IJNS3_IJS6_NS4_ILi0EEEEEESD_EEENS3_IJNS3_IJSD_SD_EEES5_EEEEEEEENS_10ViewEngineIPN7cutlass10bfloat16_tEEEEEC2ERKSJ_RKSO_ - $_ZN7cutlass13device_kernelIN5flash19enable_sm80_to_sm89INS1_16FlashAttnBwdSm80INS1_25CollectiveMainloopBwdSm80ILi2ELi2EN4cute5tupleIJNS5_1CILi128EEES8_NS7_ILi64EEEEEENS_10bfloat16_tEfNS_4arch4Sm80ELb0ELb1ELb1ELb0ELb0ELb0ELb0ELb0ELi2ELi4ELi4ELi4ELb0EEENS1_21CollectiveEpilogueBwdISA_SB_SD_Li256ELb0ELb0ELi2EEENS1_19SingleTileSchedulerILb0ELb0ELb0ELi128EEEEEEEEEvNT_6ParamsE$_ZN4cute3eso3ESOILb1ELb0EJNS_6LayoutINS_5tupleIJNS3_IJNS3_IJNS_1CILi8EEENS4_ILi1EEEEEES6_EEENS3_IJNS3_IJS6_S6_EEENS4_ILi2EEEEEEEEENS3_IJNS3_IJNS3_IJS6_NS4_ILi0EEEEEESD_EEENS3_IJNS3_IJSD_SD_EEENS4_ILi8192EEEEEEEEEEENS_10ViewEngineINS_8smem_ptrIPN7cutlass10bfloat16_tEEEEEEEC2ERKSK_RKSR_)
$_ZN7cutlass13device_kernelIN5flash19enable_sm80_to_sm89INS1_16FlashAttnBwdSm80INS1_25CollectiveMainloopBwdSm80ILi2ELi2EN4cute5tupleIJNS5_1CILi128EEES8_NS7_ILi64EEEEEENS_10bfloat16_tEfNS_4arch4Sm80ELb0ELb1ELb1ELb0ELb0ELb0ELb0ELb0ELi2ELi4ELi4ELi4ELb0EEENS1_21CollectiveEpilogueBwdISA_SB_SD_Li256ELb0ELb0ELi2EEENS1_19SingleTileSchedulerILb0ELb0ELb0ELi128EEEEEEEEEvNT_6ParamsE$_ZN4cute3eso3ESOILb1ELb0EJNS_6LayoutINS_5tupleIJNS3_IJNS3_IJNS_1CILi8EEENS4_ILi1EEEEEES6_EEENS3_IJNS3_IJS6_S6_EEENS4_ILi2EEEEEEEEENS3_IJNS3_IJNS3_IJS6_NS4_ILi0EEEEEESD_EEENS3_IJNS3_IJSD_SD_EEENS4_ILi8192EEEEEEEEEEENS_10ViewEngineINS_8smem_ptrIPN7cutlass10bfloat16_tEEEEEEEC2ERKSK_RKSR_:
[----:B------:R-:W-:Y:S01]  /*9bc0*/  IADD3 R5, R27, -c[0x0][0x20], RZ ;  /* 0x800008001b057a10 */ /* 0x000fe20007ffe0ff */
[----:B------:R-:W-:Y:S01]  /*9bd0*/  IMAD.MOV.U32 R8, RZ, RZ, R4 ;  /* 0x000000ffff087224 */ /* 0x000fe200078e0004 */
[----:B------:R-:W-:Y:S01]  /*9be0*/  MOV R9, R7 ;  /* 0x0000000700097202 */ /* 0x000fe20000000f00 */
[----:B------:R-:W-:-:S04]  /*9bf0*/  IMAD.MOV.U32 R7, RZ, RZ, 0x0 ;  /* 0x00000000ff077424 */ /* 0x000fc800078e00ff */
[----:B------:R1:W-:Y:S01]  /*9c00*/  STL.64 [R5], R8 ;  /* 0x0000000805007387 */ /* 0x0003e20000100a00 */
[----:B------:R-:W-:Y:S05]  /*9c10*/  RET.REL.NODEC R6 `(_ZN7cutlass13device_kernelIN5flash19enable_sm80_to_sm89INS1_16FlashAttnBwdSm80INS1_25CollectiveMainloopBwdSm80ILi2ELi2EN4cute5tupleIJNS5_1CILi128EEES8_NS7_ILi64EEEEEENS_10bfloat16_tEfNS_4arch4Sm80ELb0ELb1ELb1ELb0ELb0ELb0ELb0ELb0ELi2ELi4ELi4ELi4ELb0EEENS1_21CollectiveEpilogueBwdISA_SB_SD_Li256ELb0ELb0ELi2EEENS1_19SingleTileSchedulerILb0ELb0ELb0ELi128EEEEEEEEEvNT_6ParamsE) ;  /* 0xffff63e006007950 */ /* 0x000fea0003c3ffff */
        .type           $_ZN7cutlass13device_kernelIN5flash19enable_sm80_to_sm89INS1_16FlashAttnBwdSm80INS1_25CollectiveMainloopBwdSm80ILi2ELi2EN4cute5tupleIJNS5_1CILi128EEES8_NS7_ILi64EEEEEENS_10bfloat16_tEfNS_4arch4Sm80ELb0ELb1ELb1ELb0ELb0ELb0ELb0ELb0ELi2ELi4ELi4ELi4ELb0EEENS1_21CollectiveEpilogueBwdISA_SB_SD_Li256ELb0ELb0ELi2EEENS1_19SingleTileSchedulerILb0ELb0ELb0ELi128EEEEEEEEEvNT_6ParamsE$_ZN4cute3eso3ESOILb1ELb0EJNS_6LayoutINS_5tupleIJNS3_IJNS3_IJNS_1CILi8EEENS4_ILi1EEEEEES6_EEENS3_IJNS3_IJS6_S6_EEENS4_ILi2EEEEEEEEENS3_IJNS3_IJNS3_IJS6_NS4_ILi0EEEEEESD_EEENS3_IJNS3_IJSD_SD_EEES5_EEEEEEEENS_10ViewEngineIPN7cutlass10bfloat16_tEEEEEC2ERKSJ_RKSO_,@function
        .size           $_ZN7cutlass13device_kernelIN5flash19enable_sm80_to_sm89INS1_16FlashAttnBwdSm80INS1_25CollectiveMainloopBwdSm80ILi2ELi2EN4cute5tupleIJNS5_1CILi128EEES8_NS7_ILi64EEEEEENS_10bfloat16_tEfNS_4arch4Sm80ELb0ELb1ELb1ELb0ELb0ELb0ELb0ELb0ELi2ELi4ELi4ELi4ELb0EEENS1_21CollectiveEpilogueBwdISA_SB_SD_Li256ELb0ELb0ELi2EEENS1_19SingleTileSchedulerILb0ELb0ELb0ELi128EEEEEEEEEvNT_6ParamsE$_ZN4cute3eso3ESOILb1ELb0EJNS_6LayoutINS_5tupleIJNS3_IJNS3_IJNS_1CILi8EEENS4_ILi1EEEEEES6_EEENS3_IJNS3_IJS6_S6_EEENS4_ILi2EEEEEEEEENS3_IJNS3_IJNS3_IJS6_NS4_ILi0EEEEEESD_EEENS3_IJNS3_IJSD_SD_EEES5_EEEEEEEENS_10ViewEngineIPN7cutlass10bfloat16_tEEEEEC2ERKSJ_RKSO_,($_ZN7cutlass13device_kernelIN5flash19enable_sm80_to_sm89INS1_16FlashAttnBwdSm80INS1_25CollectiveMainloopBwdSm80ILi2ELi2EN4cute5tupleIJNS5_1CILi128EEES8_NS7_ILi64EEEEEENS_10bfloat16_tEfNS_4arch4Sm80ELb0ELb1ELb1ELb0ELb0ELb0ELb0ELb0ELi2ELi4ELi4ELi4ELb0EEENS1_21CollectiveEpilogueBwdISA_SB_SD_Li256ELb0ELb0ELi2EEENS1_19SingleTileSchedulerILb0ELb0ELb0ELi128EEEEEEEEEvNT_6ParamsE$_ZN4cute3eso3ESOILb1ELb0EJNS_6LayoutINS_5tupleIJNS3_IJNS3_IJNS_1CILi8EEENS4_ILi1EEEEEES6_EEENS3_IJNS3_IJS6_S6_EEENS4_ILi4EEEEEEEEENS3_IJNS3_IJNS3_IJS6_NS4_ILi0EEEEEESD_EEENS3_IJNS3_IJSD_SD_EEENS4_ILi2048EEEEEEEEEEENS_10ViewEngineINS_8smem_ptrIPN7cutlass10bfloat16_tEEEEEEEC2ERKSK_RKSR_ - $_ZN7cutlass13device_kernelIN5flash19enable_sm80_to_sm89INS1_16FlashAttnBwdSm80INS1_25CollectiveMainloopBwdSm80ILi2ELi2EN4cute5tupleIJNS5_1CILi128EEES8_NS7_ILi64EEEEEENS_10bfloat16_tEfNS_4arch4Sm80ELb0ELb1ELb1ELb0ELb0ELb0ELb0ELb0ELi2ELi4ELi4ELi4ELb0EEENS1_21CollectiveEpilogueBwdISA_SB_SD_Li256ELb0ELb0ELi2EEENS1_19SingleTileSchedulerILb0ELb0ELb0ELi128EEEEEEEEEvNT_6ParamsE$_ZN4cute3eso3ESOILb1ELb0EJNS_6LayoutINS_5tupleIJNS3_IJNS3_IJNS_1CILi8EEENS4_ILi1EEEEEES6_EEENS3_IJNS3_IJS6_S6_EEENS4_ILi2EEEEEEEEENS3_IJNS3_IJNS3_IJS6_NS4_ILi0EEEEEESD_EEENS3_IJNS3_IJSD_SD_EEES5_EEEEEEEENS_10ViewEngineIPN7cutlass10bfloat16_tEEEEEC2ERKSJ_RKSO_)
$_ZN7cutlass13device_kernelIN5flash19enable_sm80_to_sm89INS1_16FlashAttnBwdSm80INS1_25CollectiveMainloopBwdSm80ILi2ELi2EN4cute5tupleIJNS5_1CILi128EEES8_NS7_ILi64EEEEEENS_10bfloat16_tEfNS_4arch4Sm80ELb0ELb1ELb1ELb0ELb0ELb0ELb0ELb0ELi2ELi4ELi4ELi4ELb0EEENS1_21CollectiveEpilogueBwdISA_SB_SD_Li256ELb0ELb0ELi2EEENS1_19SingleTileSchedulerILb0ELb0ELb0ELi128EEEEEEEEEvNT_6ParamsE$_ZN4cute3eso3ESOILb1ELb0EJNS_6LayoutINS_5tupleIJNS3_IJNS3_IJNS_1CILi8EEENS4_ILi1EEEEEES6_EEENS3_IJNS3_IJS6_S6_EEENS4_ILi2EEEEEEEEENS3_IJNS3_IJNS3_IJS6_NS4_ILi0EEEEEESD_EEENS3_IJNS3_IJSD_SD_EEES5_EEEEEEEENS_10ViewEngineIPN7cutlass10bfloat16_tEEEEEC2ERKSJ_RKSO_:
[----:B------:R-:W-:Y:S02]  /*9c20*/  IADD3 R8, R69, -c[0x0][0x20], RZ ;  /* 0x8000080045087a10 */ /* 0x000fe40007ffe0ff */
[----:B------:R-:W-:-:S03]  /*9c30*/  MOV R11, 0x0 ;  /* 0x00000000000b7802 */ /* 0x000fc60000000f00 */
[----:B------:R1:W-:Y:S01]  /*9c40*/  STL.64 [R8], R2 ;  /* 0x0000000208007387 */ /* 0x0003e20000100a00 */
[----:B------:R-:W-:Y:S05]  /*9c50*/  RET.REL.NODEC R10 `(_ZN7cutlass13device_kernelIN5flash19enable_sm80_to_sm89INS1_16FlashAttnBwdSm80INS1_25CollectiveMainloopBwdSm80ILi2ELi2EN4cute5tupleIJNS5_1CILi128EEES8_NS7_ILi64EEEEEENS_10bfloat16_tEfNS_4arch4Sm80ELb0ELb1ELb1ELb0ELb0ELb0ELb0ELb0ELi2ELi4ELi4ELi4ELb0EEENS1_21CollectiveEpilogueBwdISA_SB_SD_Li256ELb0ELb0ELi2EEENS1_19SingleTileSchedulerILb0ELb0ELb0ELi128EEEEEEEEEvNT_6ParamsE) ;  /* 0xffff63a00a007950 */ /* 0x000fea0003c3ffff */
        .type           $_ZN7cutlass13device_kernelIN5flash19enable_sm80_to_sm89INS1_16FlashAttnBwdSm80INS1_25CollectiveMainloopBwdSm80ILi2ELi2EN4cute5tupleIJNS5_1CILi128EEES8_NS7_ILi64EEEEEENS_10bfloat16_tEfNS_4arch4Sm80ELb0ELb1ELb1ELb0ELb0ELb0ELb0ELb0ELi2ELi4ELi4ELi4ELb0EEENS1_21CollectiveEpilogueBwdISA_SB_SD_Li256ELb0ELb0ELi2EEENS1_19SingleTileSchedulerILb0ELb0ELb0ELi128EEEEEEEEEvNT_6ParamsE$_ZN4cute3eso3ESOILb1ELb0EJNS_6LayoutINS_5tupleIJNS3_IJNS3_IJNS_1CILi8EEENS4_ILi1EEEEEES6_EEENS3_IJNS3_IJS6_S6_EEENS4_ILi4EEEEEEEEENS3_IJNS3_IJNS3_IJS6_NS4_ILi0EEEEEESD_EEENS3_IJNS3_IJSD_SD_EEENS4_ILi2048EEEEEEEEEEENS_10ViewEngineINS_8smem_ptrIPN7cutlass10bfloat16_tEEEEEEEC2ERKSK_RKSR_,@function
        .size           $_ZN7cutlass13device_kernelIN5flash19enable_sm80_to_sm89INS1_16FlashAttnBwdSm80INS1_25CollectiveMainloopBwdSm80ILi2ELi2EN4cute5tupleIJNS5_1CILi128EEES8_NS7_ILi64EEEEEENS_10bfloat16_tEfNS_4arch4Sm80ELb0ELb1ELb1ELb0ELb0ELb0ELb0ELb0ELi2ELi4ELi4ELi4ELb0EEENS1_21CollectiveEpilogueBwdISA_SB_SD_Li256ELb0ELb0ELi2EEENS1_19SingleTileSchedulerILb0ELb0ELb0ELi128EEEEEEEEEvNT_6ParamsE$_ZN4cute3eso3ESOILb1ELb0EJNS_6LayoutINS_5tupleIJNS3_IJNS3_IJNS_1CILi8EEENS4_ILi1EEEEEES6_EEENS3_IJNS3_IJS6_S6_EEENS4_ILi4EEEEEEEEENS3_IJNS3_IJNS3_IJS6_NS4_ILi0EEEEEESD_EEENS3_IJNS3_IJSD_SD_EEENS4_ILi2048EEEEEEEEEEENS_10ViewEngineINS_8smem_ptrIPN7cutlass10bfloat16_tEEEEEEEC2ERKSK_RKSR_,($_ZN7cutlass13device_kernelIN5flash19enable_sm80_to_sm89INS1_16FlashAttnBwdSm80INS1_25CollectiveMainloopBwdSm80ILi2ELi2EN4cute5tupleIJNS5_1CILi128EEES8_NS7_ILi64EEEEEENS_10bfloat16_tEfNS_4arch4Sm80ELb0ELb1ELb1ELb0ELb0ELb0ELb0ELb0ELi2ELi4ELi4ELi4ELb0EEENS1_21CollectiveEpilogueBwdISA_SB_SD_Li256ELb0ELb0ELi2EEENS1_19SingleTileSchedulerILb0ELb0ELb0ELi128EEEEEEEEEvNT_6ParamsE$_ZN4cute3eso3ESOILb1ELb0EJNS_6LayoutINS_5tupleIJNS3_IJNS3_IJNS_1CILi8EEENS4_ILi1EEEEEES6_EEENS3_IJNS3_IJS6_S6_EEENS4_ILi4EEEEEEEEENS3_IJNS3_IJNS3_IJS6_NS4_ILi0EEEEEESD_EEENS3_IJNS3_IJSD_SD_EEES5_EEEEEEEENS_10ViewEngineIPN7cutlass10bfloat16_tEEEEEC2ERKSJ_RKSO_ - $_ZN7cutlass13device_kernelIN5flash19enable_sm80_to_sm89INS1_16FlashAttnBwdSm80INS1_25CollectiveMainloopBwdSm80ILi2ELi2EN4cute5tupleIJNS5_1CILi128EEES8_NS7_ILi64EEEEEENS_10bfloat16_tEfNS_4arch4Sm80ELb0ELb1ELb1ELb0ELb0ELb0ELb0ELb0ELi2ELi4ELi4ELi4ELb0EEENS1_21CollectiveEpilogueBwdISA_SB_SD_Li256ELb0ELb0ELi2EEENS1_19SingleTileSchedulerILb0ELb0ELb0ELi128EEEEEEEEEvNT_6ParamsE$_ZN4cute3eso3ESOILb1ELb0EJNS_6LayoutINS_5tupleIJNS3_IJNS3_IJNS_1CILi8EEENS4_ILi1EEEEEES6_EEENS3_IJNS3_IJS6_S6_EEENS4_ILi4EEEEEEEEENS3_IJNS3_IJNS3_IJS6_NS4_ILi0EEEEEESD_EEENS3_IJNS3_IJSD_SD_EEENS4_ILi2048EEEEEEEEEEENS_10ViewEngineINS_8smem_ptrIPN7cutlass10bfloat16_tEEEEEEEC2ERKSK_RKSR_)
$_ZN7cutlass13device_kernelIN5flash19enable_sm80_to_sm89INS1_16FlashAttnBwdSm80INS1_25CollectiveMainloopBwdSm80ILi2ELi2EN4cute5tupleIJNS5_1CILi128EEES8_NS7_ILi64EEEEEENS_10bfloat16_tEfNS_4arch4Sm80ELb0ELb1ELb1ELb0ELb0ELb0ELb0ELb0ELi2ELi4ELi4ELi4ELb0EEENS1_21CollectiveEpilogueBwdISA_SB_SD_Li256ELb0ELb0ELi2EEENS1_19SingleTileSchedulerILb0ELb0ELb0ELi128EEEEEEEEEvNT_6ParamsE$_ZN4cute3eso3ESOILb1ELb0EJNS_6LayoutINS_5tupleIJNS3_IJNS3_IJNS_1CILi8EEENS4_ILi1EEEEEES6_EEENS3_IJNS3_IJS6_S6_EEENS4_ILi4EEEEEEEEENS3_IJNS3_IJNS3_IJS6_NS4_ILi0EEEEEESD_EEENS3_IJNS3_IJSD_SD_EEENS4_ILi2048EEEEEEEEEEENS_10ViewEngineINS_8smem_ptrIPN7cutlass10bfloat16_tEEEEEEEC2ERKSK_RKSR_:
[----:B------:R-:W-:Y:S02]  /*9c60*/  IADD3 R2, R27, -c[0x0][0x20], RZ ;  /* 0x800008001b027a10 */ /* 0x000fe40007ffe0ff */
[----:B------:R-:W-:-:S03]  /*9c70*/  MOV R9, 0x0 ;  /* 0x0000000000097802 */ /* 0x000fc60000000f00 */
[----:B------:R1:W-:Y:S01]  /*9c80*/  STL.64 [R2], R6 ;  /* 0x0000000602007387 */ /* 0x0003e20000100a00 */
[----:B------:R-:W-:Y:S05]  /*9c90*/  RET.REL.NODEC R8 `(_ZN7cutlass13device_kernelIN5flash19enable_sm80_to_sm89INS1_16FlashAttnBwdSm80INS1_25CollectiveMainloopBwdSm80ILi2ELi2EN4cute5tupleIJNS5_1CILi128EEES8_NS7_ILi64EEEEEENS_10bfloat16_tEfNS_4arch4Sm80ELb0ELb1ELb1ELb0ELb0ELb0ELb0ELb0ELi2ELi4ELi4ELi4ELb0EEENS1_21CollectiveEpilogueBwdISA_SB_SD_Li256ELb0ELb0ELi2EEENS1_19SingleTileSchedulerILb0ELb0ELb0ELi128EEEEEEEEEvNT_6ParamsE) ;  /* 0xffff636008007950 */ /* 0x000fea0003c3ffff */
        .type           $_ZN7cutlass13device_kernelIN5flash19enable_sm80_to_sm89INS1_16FlashAttnBwdSm80INS1_25CollectiveMainloopBwdSm80ILi2ELi2EN4cute5tupleIJNS5_1CILi128EEES8_NS7_ILi64EEEEEENS_10bfloat16_tEfNS_4arch4Sm80ELb0ELb1ELb1ELb0ELb0ELb0ELb0ELb0ELi2ELi4ELi4ELi4ELb0EEENS1_21CollectiveEpilogueBwdISA_SB_SD_Li256ELb0ELb0ELi2EEENS1_19SingleTileSchedulerILb0ELb0ELb0ELi128EEEEEEEEEvNT_6ParamsE$_ZN4cute3eso3ESOILb1ELb0EJNS_6LayoutINS_5tupleIJNS3_IJNS3_IJNS_1CILi8EEENS4_ILi1EEEEEES6_EEENS3_IJNS3_IJS6_S6_EEENS4_ILi4EEEEEEEEENS3_IJNS3_IJNS3_IJS6_NS4_ILi0EEEEEESD_EEENS3_IJNS3_IJSD_SD_EEES5_EEEEEEEENS_10ViewEngineIPN7cutlass10bfloat16_tEEEEEC2ERKSJ_RKSO_,@function
        .size           $_ZN7cutlass13device_kernelIN5flash19enable_sm80_to_sm89INS1_16FlashAttnBwdSm80INS1_25CollectiveMainloopBwdSm80ILi2ELi2EN4cute5tupleIJNS5_1CILi128EEES8_NS7_ILi64EEEEEENS_10bfloat16_tEfNS_4arch4Sm80ELb0ELb1ELb1ELb0ELb0ELb0ELb0ELb0ELi2ELi4ELi4ELi4ELb0EEENS1_21CollectiveEpilogueBwdISA_SB_SD_Li256ELb0ELb0ELi2EEENS1_19SingleTileSchedulerILb0ELb0ELb0ELi128EEEEEEEEEvNT_6ParamsE$_ZN4cute3eso3ESOILb1ELb0EJNS_6LayoutINS_5tupleIJNS3_IJNS3_IJNS_1CILi8EEENS4_ILi1EEEEEES6_EEENS3_IJNS3_IJS6_S6_EEENS4_ILi4EEEEEEEEENS3_IJNS3_IJNS3_IJS6_NS4_ILi0EEEEEESD_EEENS3_IJNS3_IJSD_SD_EEES5_EEEEEEEENS_10ViewEngineIPN7cutlass10bfloat16_tEEEEEC2ERKSJ_RKSO_,($_ZN7cutlass13device_kernelIN5flash19enable_sm80_to_sm89INS1_16FlashAttnBwdSm80INS1_25CollectiveMainloopBwdSm80ILi2ELi2EN4cute5tupleIJNS5_1CILi128EEES8_NS7_ILi64EEEEEENS_10bfloat16_tEfNS_4arch4Sm80ELb0ELb1ELb1ELb0ELb0ELb0ELb0ELb0ELi2ELi4ELi4ELi4ELb0EEENS1_21CollectiveEpilogueBwdISA_SB_SD_Li256ELb0ELb0ELi2EEENS1_19SingleTileSchedulerILb0ELb0ELb0ELi128EEEEEEEEEvNT_6ParamsE$_ZN4cute3eso3ESOILb1ELb0EJNS_6LayoutINS_5tupleIJNS3_IJNS_1CILi1EEENS3_IJNS4_ILi2EEES6_EEEEEES6_NS4_ILi4EEEEEENS3_IJNS3_IJNS4_ILi0EEENS3_IJS5_S9_EEEEEES6_NS4_ILi8EEEEEEEENS_10ViewEngineIPjEEEEC2ERKSG_RKSJ_ - $_ZN7cutlass13device_kernelIN5flash19enable_sm80_to_sm89INS1_16FlashAttnBwdSm80INS1_25CollectiveMainloopBwdSm80ILi2ELi2EN4cute5tupleIJNS5_1CILi128EEES8_NS7_ILi64EEEEEENS_10bfloat16_tEfNS_4arch4Sm80ELb0ELb1ELb1ELb0ELb0ELb0ELb0ELb0ELi2ELi4ELi4ELi4ELb0EEENS1_21CollectiveEpilogueBwdISA_SB_SD_Li256ELb0ELb0ELi2EEENS1_19SingleTileSchedulerILb0ELb0ELb0ELi128EEEEEEEEEvNT_6ParamsE$_ZN4cute3eso3ESOILb1ELb0EJNS_6LayoutINS_5tupleIJNS3_IJNS3_IJNS_1CILi8EEENS4_ILi1EEEEEES6_EEENS3_IJNS3_IJS6_S6_EEENS4_ILi4EEEEEEEEENS3_IJNS3_IJNS3_IJS6_NS4_ILi0EEEEEESD_EEENS3_IJNS3_IJSD_SD_EEES5_EEEEEEEENS_10ViewEngineIPN7cutlass10bfloat16_tEEEEEC2ERKSJ_RKSO_)
$_ZN7cutlass13device_kernelIN5flash19enable_sm80_to_sm89INS1_16FlashAttnBwdSm80INS1_25CollectiveMainloopBwdSm80ILi2ELi2EN4cute5tupleIJNS5_1CILi128EEES8_NS7_ILi64EEEEEENS_10bfloat16_tEfNS_4arch4Sm80ELb0ELb1ELb1ELb0ELb0ELb0ELb0ELb0ELi2ELi4ELi4ELi4ELb0EEENS1_21CollectiveEpilogueBwdISA_SB_SD_Li256ELb0ELb0ELi2EEENS1_19SingleTileSchedulerILb0ELb0ELb0ELi128EEEEEEEEEvNT_6ParamsE$_ZN4cute3eso3ESOILb1ELb0EJNS_6LayoutINS_5tupleIJNS3_IJNS3_IJNS_1CILi8EEENS4_ILi1EEEEEES6_EEENS3_IJNS3_IJS6_S6_EEENS4_ILi4EEEEEEEEENS3_IJNS3_IJNS3_IJS6_NS4_ILi0EEEEEESD_EEENS3_IJNS3_IJSD_SD_EEES5_EEEEEEEENS_10ViewEngineIPN7cutlass10bfloat16_tEEEEEC2ERKSJ_RKSO_:
[----:B------:R-:W-:Y:S02]  /*9ca0*/  IADD3 R4, R27, -c[0x0][0x20], RZ ;  /* 0x800008001b047a10 */ /* 0x000fe40007ffe0ff */
[----:B------:R-:W-:-:S03]  /*9cb0*/  MOV R9, 0x0 ;  /* 0x0000000000097802 */ /* 0x000fc60000000f00 */
[----:B------:R1:W-:Y:S01]  /*9cc0*/  STL.64 [R4], R2 ;  /* 0x0000000204007387 */ /* 0x0003e20000100a00 */
[----:B------:R-:W-:Y:S05]  /*9cd0*/  RET.REL.NODEC R8 `(_ZN7cutlass13device_kernelIN5flash19enable_sm80_to_sm89INS1_16FlashAttnBwdSm80INS1_25CollectiveMainloopBwdSm80ILi2ELi2EN4cute5tupleIJNS5_1CILi128EEES8_NS7_ILi64EEEEEENS_10bfloat16_tEfNS_4arch4Sm80ELb0ELb1ELb1ELb0ELb0ELb0ELb0ELb0ELi2ELi4ELi4ELi4ELb0EEENS1_21CollectiveEpilogueBwdISA_SB_SD_Li256ELb0ELb0ELi2EEENS1_19SingleTileSchedulerILb0ELb0ELb0ELi128EEEEEEEEEvNT_6ParamsE) ;  /* 0xffff632008007950 */ /* 0x000fea0003c3ffff */
        .type           $_ZN7cutlass13device_kernelIN5flash19enable_sm80_to_sm89INS1_16FlashAttnBwdSm80INS1_25CollectiveMainloopBwdSm80ILi2ELi2EN4cute5tupleIJNS5_1CILi128EEES8_NS7_ILi64EEEEEENS_10bfloat16_tEfNS_4arch4Sm80ELb0ELb1ELb1ELb0ELb0ELb0ELb0ELb0ELi2ELi4ELi4ELi4ELb0EEENS1_21CollectiveEpilogueBwdISA_SB_SD_Li256ELb0ELb0ELi2EEENS1_19SingleTileSchedulerILb0ELb0ELb0ELi128EEEEEEEEEvNT_6ParamsE$_ZN4cute3eso3ESOILb1ELb0EJNS_6LayoutINS_5tupleIJNS3_IJNS_1CILi1EEENS3_IJNS4_ILi2EEES6_EEEEEES6_NS4_ILi4EEEEEENS3_IJNS3_IJNS4_ILi0EEENS3_IJS5_S9_EEEEEES6_NS4_ILi8EEEEEEEENS_10ViewEngineIPjEEEEC2ERKSG_RKSJ_,@function
        .size           $_ZN7cutlass13device_kernelIN5flash19enable_sm80_to_sm89INS1_16FlashAttnBwdSm80INS1_25CollectiveMainloopBwdSm80ILi2ELi2EN4cute5tupleIJNS5_1CILi128EEES8_NS7_ILi64EEEEEENS_10bfloat16_tEfNS_4arch4Sm80ELb0ELb1ELb1ELb0ELb0ELb0ELb0ELb0ELi2ELi4ELi4ELi4ELb0EEENS1_21CollectiveEpilogueBwdISA_SB_SD_Li256ELb0ELb0ELi2EEENS1_19SingleTileSchedulerILb0ELb0ELb0ELi128EEEEEEEEEvNT_6ParamsE$_ZN4cute3eso3ESOILb1ELb0EJNS_6LayoutINS_5tupleIJNS3_IJNS_1CILi1EEENS3_IJNS4_ILi2EEES6_EEEEEES6_NS4_ILi4EEEEEENS3_IJNS3_IJNS4_ILi0EEENS3_IJS5_S9_EEEEEES6_NS4_ILi8EEEEEEEENS_10ViewEngineIPjEEEEC2ERKSG_RKSJ_,($_ZN7cutlass13device_kernelIN5flash19enable_sm80_to_sm89INS1_16FlashAttnBwdSm80INS1_25CollectiveMainloopBwdSm80ILi2ELi2EN4cute5tupleIJNS5_1CILi128EEES8_NS7_ILi64EEEEEENS_10bfloat16_tEfNS_4arch4Sm80ELb0ELb1ELb1ELb0ELb0ELb0ELb0ELb0ELi2ELi4ELi4ELi4ELb0EEENS1_21CollectiveEpilogueBwdISA_SB_SD_Li256ELb0ELb0ELi2EEENS1_19SingleTileSchedulerILb0ELb0ELb0ELi128EEEEEEEEEvNT_6ParamsE$_ZN4cute3eso3ESOILb1ELb0EJNS_6LayoutINS_5tupleIJNS3_IJNS_1CILi1EEENS3_IJNS4_ILi4EEENS4_ILi2EEEEEEEEES7_S6_EEENS3_IJNS3_IJNS4_ILi0EEENS3_IJS5_NS4_ILi8EEEEEEEEES6_NS4_ILi16EEEEEEEENS_10ViewEngineIPN7cutlass10bfloat16_tEEEEEC2ERKSH_RKSM_ - $_ZN7cutlass13device_kernelIN5flash19enable_sm80_to_sm89INS1_16FlashAttnBwdSm80INS1_25CollectiveMainloopBwdSm80ILi2ELi2EN4cute5tupleIJNS5_1CILi128EEES8_NS7_ILi64EEEEEENS_10bfloat16_tEfNS_4arch4Sm80ELb0ELb1ELb1ELb0ELb0ELb0ELb0ELb0ELi2ELi4ELi4ELi4ELb0EEENS1_21CollectiveEpilogueBwdISA_SB_SD_Li256ELb0ELb0ELi2EEENS1_19SingleTileSchedulerILb0ELb0ELb0ELi128EEEEEEEEEvNT_6ParamsE$_ZN4cute3eso3ESOILb1ELb0EJNS_6LayoutINS_5tupleIJNS3_IJNS_1CILi1EEENS3_IJNS4_ILi2EEES6_EEEEEES6_NS4_ILi4EEEEEENS3_IJNS3_IJNS4_ILi0EEENS3_IJS5_S9_EEEEEES6_NS4_ILi8EEEEEEEENS_10ViewEngineIPjEEEEC2ERKSG_RKSJ_)
$_ZN7cutlass13device_kernelIN5flash19enable_sm80_to_sm89INS1_16FlashAttnBwdSm80INS1_25CollectiveMainloopBwdSm80ILi2ELi2EN4cute5tupleIJNS5_1CILi128EEES8_NS7_ILi64EEEEEENS_10bfloat16_tEfNS_4arch4Sm80ELb0ELb1ELb1ELb0ELb0ELb0ELb0ELb0ELi2ELi4ELi4ELi4ELb0EEENS1_21CollectiveEpilogueBwdISA_SB_SD_Li256ELb0ELb0ELi2EEENS1_19SingleTileSchedulerILb0ELb0ELb0ELi128EEEEEEEEEvNT_6ParamsE$_ZN4cute3eso3ESOILb1ELb0EJNS_6LayoutINS_5tupleIJNS3_IJNS_1CILi1EEENS3_IJNS4_ILi2EEES6_EEEEEES6_NS4_ILi4EEEEEENS3_IJNS3_IJNS4_ILi0EEENS3_IJS5_S9_EEEEEES6_NS4_ILi8EEEEEEEENS_10ViewEngineIPjEEEEC2ERKSG_RKSJ_:
[----:B------:R-:W-:Y:S02]  /*9ce0*/  IADD3 R4, R58, -c[0x0][0x20], RZ ;  /* 0x800008003a047a10 */ /* 0x000fe40007ffe0ff */
[----:B------:R-:W-:-:S03]  /*9cf0*/  MOV R7, 0x0 ;  /* 0x0000000000077802 */ /* 0x000fc60000000f00 */
[----:B------:R1:W-:Y:S01]  /*9d00*/  STL.64 [R4], R2 ;  /* 0x0000000204007387 */ /* 0x0003e20000100a00 */
[----:B------:R-:W-:Y:S05]  /*9d10*/  RET.REL.NODEC R6 `(_ZN7cutlass13device_kernelIN5flash19enable_sm80_to_sm89INS1_16FlashAttnBwdSm80INS1_25CollectiveMainloopBwdSm80ILi2ELi2EN4cute5tupleIJNS5_1CILi128EEES8_NS7_ILi64EEEEEENS_10bfloat16_tEfNS_4arch4Sm80ELb0ELb1ELb1ELb0ELb0ELb0ELb0ELb0ELi2ELi4ELi4ELi4ELb0EEENS1_21CollectiveEpilogueBwdISA_SB_SD_Li256ELb0ELb0ELi2EEENS1_19SingleTileSchedulerILb0ELb0ELb0ELi128EEEEEEEEEvNT_6ParamsE) ;  /* 0xffff62e006007950 */ /* 0x000fea0003c3ffff */
        .type           $_ZN7cutlass13device_kernelIN5flash19enable_sm80_to_sm89INS1_16FlashAttnBwdSm80INS1_25CollectiveMainloopBwdSm80ILi2ELi2EN4cute5tupleIJNS5_1CILi128EEES8_NS7_ILi64EEEEEENS_10bfloat16_tEfNS_4arch4Sm80ELb0ELb1ELb1ELb0ELb0ELb0ELb0ELb0ELi2ELi4ELi4ELi4ELb0EEENS1_21CollectiveEpilogueBwdISA_SB_SD_Li256ELb0ELb0ELi2EEENS1_19SingleTileSchedulerILb0ELb0ELb0ELi128EEEEEEEEEvNT_6ParamsE$_ZN4cute3eso3ESOILb1ELb0EJNS_6LayoutINS_5tupleIJNS3_IJNS_1CILi1EEENS3_IJNS4_ILi4EEENS4_ILi2EEEEEEEEES7_S6_EEENS3_IJNS3_IJNS4_ILi0EEENS3_IJS5_NS4_ILi8EEEEEEEEES6_NS4_ILi16EEEEEEEENS_10ViewEngineIPN7cutlass10bfloat16_tEEEEEC2ERKSH_RKSM_,@function
        .size           $_ZN7cutlass13device_kernelIN5flash19enable_sm80_to_sm89INS1_16FlashAttnBwdSm80INS1_25CollectiveMainloopBwdSm80ILi2ELi2EN4cute5tupleIJNS5_1CILi128EEES8_NS7_ILi64EEEEEENS_10bfloat16_tEfNS_4arch4Sm80ELb0ELb1ELb1ELb0ELb0ELb0ELb0ELb0ELi2ELi4ELi4ELi4ELb0EEENS1_21CollectiveEpilogueBwdISA_SB_SD_Li256ELb0ELb0ELi2EEENS1_19SingleTileSchedulerILb0ELb0ELb0ELi128EEEEEEEEEvNT_6ParamsE$_ZN4cute3eso3ESOILb1ELb0EJNS_6LayoutINS_5tupleIJNS3_IJNS_1CILi1EEENS3_IJNS4_ILi4EEENS4_ILi2EEEEEEEEES7_S6_EEENS3_IJNS3_IJNS4_ILi0EEENS3_IJS5_NS4_ILi8EEEEEEEEES6_NS4_ILi16EEEEEEEENS_10ViewEngineIPN7cutlass10bfloat16_tEEEEEC2ERKSH_RKSM_,($_ZN7cutlass13device_kernelIN5flash19enable_sm80_to_sm89INS1_16FlashAttnBwdSm80INS1_25CollectiveMainloopBwdSm80ILi2ELi2EN4cute5tupleIJNS5_1CILi128EEES8_NS7_ILi64EEEEEENS_10bfloat16_tEfNS_4arch4Sm80ELb0ELb1ELb1ELb0ELb0ELb0ELb0ELb0ELi2ELi4ELi4ELi4ELb0EEENS1_21CollectiveEpilogueBwdISA_SB_SD_Li256ELb0ELb0ELi2EEENS1_19SingleTileSchedulerILb0ELb0ELb0ELi128EEEEEEEEEvNT_6ParamsE$_ZN4cute3eso3ESOILb1ELb0EJNS_6LayoutINS_5tupleIJNS3_IJNS_1CILi1EEENS4_ILi2EEEEEEEEENS3_IJNS3_IJS5_S5_EEEEEEEENS_10ViewEngineIPjEEEEC2ERKSB_RKSE_ - $_ZN7cutlass13device_kernelIN5flash19enable_sm80_to_sm89INS1_16FlashAttnBwdSm80INS1_25CollectiveMainloopBwdSm80ILi2ELi2EN4cute5tupleIJNS5_1CILi128EEES8_NS7_ILi64EEEEEENS_10bfloat16_tEfNS_4arch4Sm80ELb0ELb1ELb1ELb0ELb0ELb0ELb0ELb0ELi2ELi4ELi4ELi4ELb0EEENS1_21CollectiveEpilogueBwdISA_SB_SD_Li256ELb0ELb0ELi2EEENS1_19SingleTileSchedulerILb0ELb0ELb0ELi128EEEEEEEEEvNT_6ParamsE$_ZN4cute3eso3ESOILb1ELb0EJNS_6LayoutINS_5tupleIJNS3_IJNS_1CILi1EEENS3_IJNS4_ILi4EEENS4_ILi2EEEEEEEEES7_S6_EEENS3_IJNS3_IJNS4_ILi0EEENS3_IJS5_NS4_ILi8EEEEEEEEES6_NS4_ILi16EEEEEEEENS_10ViewEngineIPN7cutlass10bfloat16_tEEEEEC2ERKSH_RKSM_)
$_ZN7cutlass13device_kernelIN5flash19enable_sm80_to_sm89INS1_16FlashAttnBwdSm80INS1_25CollectiveMainloopBwdSm80ILi2ELi2EN4cute5tupleIJNS5_1CILi128EEES8_NS7_ILi64EEEEEENS_10bfloat16_tEfNS_4arch4Sm80ELb0ELb1ELb1ELb0ELb0ELb0ELb0ELb0ELi2ELi4ELi4ELi4ELb0EEENS1_21CollectiveEpilogueBwdISA_SB_SD_Li256ELb0ELb0ELi2EEENS1_19SingleTileSchedulerILb0ELb0ELb0ELi128EEEEEEEEEvNT_6ParamsE$_ZN4cute3eso3ESOILb1ELb0EJNS_6LayoutINS_5tupleIJNS3_IJNS_1CILi1EEENS3_IJNS4_ILi4EEENS4_ILi2EEEEEEEEES7_S6_EEENS3_IJNS3_IJNS4_ILi0EEENS3_IJS5_NS4_ILi8EEEEEEEEES6_NS4_ILi16EEEEEEEENS_10ViewEngineIPN7cutlass10bfloat16_tEEEEEC2ERKSH_RKSM_:
[----:B------:R-:W-:Y:S01]  /*9d20*/  IADD3 R3, R58, -c[0x0][0x20], RZ ;  /* 0x800008003a037a10 */ /* 0x000fe20007ffe0ff */
[----:B------:R-:W-:Y:S01]  /*9d30*/  IMAD.MOV.U32 R50, RZ, RZ, R2 ;  /* 0x000000ffff327224 */ /* 0x000fe200078e0002 */
[----:B------:R-:W-:-:S04]  /*9d40*/  MOV R5, 0x0 ;  /* 0x0000000000057802 */ /* 0x000fc80000000f00 */
[----:B------:R1:W-:Y:S01]  /*9d50*/  STL.64 [R3], R50 ;  /* 0x0000003203007387 */ /* 0x0003e20000100a00 */
[----:B------:R-:W-:Y:S05]  /*9d60*/  RET.REL.NODEC R4 `(_ZN7cutlass13device_kernelIN5flash19enable_sm80_to_sm89INS1_16FlashAttnBwdSm80INS1_25CollectiveMainloopBwdSm80ILi2ELi2EN4cute5tupleIJNS5_1CILi128EEES8_NS7_ILi64EEEEEENS_10bfloat16_tEfNS_4arch4Sm80ELb0ELb1ELb1ELb0ELb0ELb0ELb0ELb0ELi2ELi4ELi4ELi4ELb0EEENS1_21CollectiveEpilogueBwdISA_SB_SD_Li256ELb0ELb0ELi2EEENS1_19SingleTileSchedulerILb0ELb0ELb0ELi128EEEEEEEEEvNT_6ParamsE) ;  /* 0xffff629004007950 */ /* 0x000fea0003c3ffff */
        .type           $_ZN7cutlass13device_kernelIN5flash19enable_sm80_to_sm89INS1_16FlashAttnBwdSm80INS1_25CollectiveMainloopBwdSm80ILi2ELi2EN4cute5tupleIJNS5_1CILi128EEES8_NS7_ILi64EEEEEENS_10bfloat16_tEfNS_4arch4Sm80ELb0ELb1ELb1ELb0ELb0ELb0ELb0ELb0ELi2ELi4ELi4ELi4ELb0EEENS1_21CollectiveEpilogueBwdISA_SB_SD_Li256ELb0ELb0ELi2EEENS1_19SingleTileSchedulerILb0ELb0ELb0ELi128EEEEEEEEEvNT_6ParamsE$_ZN4cute3eso3ESOILb1ELb0EJNS_6LayoutINS_5tupleIJNS3_IJNS_1CILi1EEENS4_ILi2EEEEEEEEENS3_IJNS3_IJS5_S5_EEEEEEEENS_10ViewEngineIPjEEEEC2ERKSB_RKSE_,@function
        .size           $_ZN7cutlass13device_kernelIN5flash19enable_sm80_to_sm89INS1_16FlashAttnBwdSm80INS1_25CollectiveMainloopBwdSm80ILi2ELi2EN4cute5tupleIJNS5_1CILi128EEES8_NS7_ILi64EEEEEENS_10bfloat16_tEfNS_4arch4Sm80ELb0ELb1ELb1ELb0ELb0ELb0ELb0ELb0ELi2ELi4ELi4ELi4ELb0EEENS1_21CollectiveEpilogueBwdISA_SB_SD_Li256ELb0ELb0ELi2EEENS1_19SingleTileSchedulerILb0ELb0ELb0ELi128EEEEEEEEEvNT_6ParamsE$_ZN4cute3eso3ESOILb1ELb0EJNS_6LayoutINS_5tupleIJNS3_IJNS_1CILi1EEENS4_ILi2EEEEEEEEENS3_IJNS3_IJS5_S5_EEEEEEEENS_10ViewEngineIPjEEEEC2ERKSB_RKSE_,($_ZN7cutlass13device_kernelIN5flash19enable_sm80_to_sm89INS1_16FlashAttnBwdSm80INS1_25CollectiveMainloopBwdSm80ILi2ELi2EN4cute5tupleIJNS5_1CILi128EEES8_NS7_ILi64EEEEEENS_10bfloat16_tEfNS_4arch4Sm80ELb0ELb1ELb1ELb0ELb0ELb0ELb0ELb0ELi2ELi4ELi4ELi4ELb0EEENS1_21CollectiveEpilogueBwdISA_SB_SD_Li256ELb0ELb0ELi2EEENS1_19SingleTileSchedulerILb0ELb0ELb0ELi128EEEEEEEEEvNT_6ParamsE$_ZN4cute3eso3ESOILb1ELb0EJNS_6LayoutINS_5tupleIJNS3_IJNS_1CILi1EEENS4_ILi2EEEEEES6_NS4_ILi8EEEEEENS3_IJNS3_IJS5_S5_EEES6_NS4_ILi4EEEEEEEENS_10ViewEngineIPKN7cutlass5ArrayIfLi2ELb1EEEEEEEC2ERKSD_RKSK_ - $_ZN7cutlass13device_kernelIN5flash19enable_sm80_to_sm89INS1_16FlashAttnBwdSm80INS1_25CollectiveMainloopBwdSm80ILi2ELi2EN4cute5tupleIJNS5_1CILi128EEES8_NS7_ILi64EEEEEENS_10bfloat16_tEfNS_4arch4Sm80ELb0ELb1ELb1ELb0ELb0ELb0ELb0ELb0ELi2ELi4ELi4ELi4ELb0EEENS1_21CollectiveEpilogueBwdISA_SB_SD_Li256ELb0ELb0ELi2EEENS1_19SingleTileSchedulerILb0ELb0ELb0ELi128EEEEEEEEEvNT_6ParamsE$_ZN4cute3eso3ESOILb1ELb0EJNS_6LayoutINS_5tupleIJNS3_IJNS_1CILi1EEENS4_ILi2EEEEEEEEENS3_IJNS3_IJS5_S5_EEEEEEEENS_10ViewEngineIPjEEEEC2ERKSB_RKSE_)
$_ZN7cutlass13device_kernelIN5flash19enable_sm80_to_sm89INS1_16FlashAttnBwdSm80INS1_25CollectiveMainloopBwdSm80ILi2ELi2EN4cute5tupleIJNS5_1CILi128EEES8_NS7_ILi64EEEEEENS_10bfloat16_tEfNS_4arch4Sm80ELb0ELb1ELb1ELb0ELb0ELb0ELb0ELb0ELi2ELi4ELi4ELi4ELb0EEENS1_21CollectiveEpilogueBwdISA_SB_SD_Li256ELb0ELb0ELi2EEENS1_19SingleTileSchedulerILb0ELb0ELb0ELi128EEEEEEEEEvNT_6ParamsE$_ZN4cute3eso3ESOILb1ELb0EJNS_6LayoutINS_5tupleIJNS3_IJNS_1CILi1EEENS4_ILi2EEEEEEEEENS3_IJNS3_IJS5_S5_EEEEEEEENS_10ViewEngineIPjEEEEC2ERKSB_RKSE_:
[----:B------:R-:W-:Y:S01]  /*9d70*/  IADD3 R2, R2, -c[0x0][0x20], RZ ;  /* 0x8000080002027a10 */ /* 0x000fe20007ffe0ff */
[----:B------:R-:W-:Y:S01]  /*9d80*/  IMAD.MOV.U32 R11, RZ, RZ, R3 ;  /* 0x000000ffff0b7224 */ /* 0x000fe200078e0003 */
[----:B------:R-:W-:-:S04]  /*9d90*/  MOV R5, 0x0 ;  /* 0x0000000000057802 */ /* 0x000fc80000000f00 */
[----:B------:R1:W-:Y:S01]  /*9da0*/  STL.64 [R2], R10 ;  /* 0x0000000a02007387 */ /* 0x0003e20000100a00 */
[----:B------:R-:W-:Y:S05]  /*9db0*/  RET.REL.NODEC R4 `(_ZN7cutlass13device_kernelIN5flash19enable_sm80_to_sm89INS1_16FlashAttnBwdSm80INS1_25CollectiveMainloopBwdSm80ILi2ELi2EN4cute5tupleIJNS5_1CILi128EEES8_NS7_ILi64EEEEEENS_10bfloat16_tEfNS_4arch4Sm80ELb0ELb1ELb1ELb0ELb0ELb0ELb0ELb0ELi2ELi4ELi4ELi4ELb0EEENS1_21CollectiveEpilogueBwdISA_SB_SD_Li256ELb0ELb0ELi2EEENS1_19SingleTileSchedulerILb0ELb0ELb0ELi128EEEEEEEEEvNT_6ParamsE) ;  /* 0xffff624004007950 */ /* 0x000fea0003c3ffff */
        .type           $_ZN7cutlass13device_kernelIN5flash19enable_sm80_to_sm89INS1_16FlashAttnBwdSm80INS1_25CollectiveMainloopBwdSm80ILi2ELi2EN4cute5tupleIJNS5_1CILi128EEES8_NS7_ILi64EEEEEENS_10bfloat16_tEfNS_4arch4Sm80ELb0ELb1ELb1ELb0ELb0ELb0ELb0ELb0ELi2ELi4ELi4ELi4ELb0EEENS1_21CollectiveEpilogueBwdISA_SB_SD_Li256ELb0ELb0ELi2EEENS1_19SingleTileSchedulerILb0ELb0ELb0ELi128EEEEEEEEEvNT_6ParamsE$_ZN4cute3eso3ESOILb1ELb0EJNS_6LayoutINS_5tupleIJNS3_IJNS_1CILi1EEENS4_ILi2EEEEEES6_NS4_ILi8EEEEEENS3_IJNS3_IJS5_S5_EEES6_NS4_ILi4EEEEEEEENS_10ViewEngineIPKN7cutlass5ArrayIfLi2ELb1EEEEEEEC2ERKSD_RKSK_,@function
        .size           $_ZN7cutlass13device_kernelIN5flash19enable_sm80_to_sm89INS1_16FlashAttnBwdSm80INS1_25CollectiveMainloopBwdSm80ILi2ELi2EN4cute5tupleIJNS5_1CILi128EEES8_NS7_ILi64EEEEEENS_10bfloat16_tEfNS_4arch4Sm80ELb0ELb1ELb1ELb0ELb0ELb0ELb0ELb0ELi2ELi4ELi4ELi4ELb0EEENS1_21CollectiveEpilogueBwdISA_SB_SD_Li256ELb0ELb0ELi2EEENS1_19SingleTileSchedulerILb0ELb0ELb0ELi128EEEEEEEEEvNT_6ParamsE$_ZN4cute3eso3ESOILb1ELb0EJNS_6LayoutINS_5tupleIJNS3_IJNS_1CILi1EEENS4_ILi2EEEEEES6_NS4_ILi8EEEEEENS3_IJNS3_IJS5_S5_EEES6_NS4_ILi4EEEEEEEENS_10ViewEngineIPKN7cutlass5ArrayIfLi2ELb1EEEEEEEC2ERKSD_RKSK_,($_ZN7cutlass13device_kernelIN5flash19enable_sm80_to_sm89INS1_16FlashAttnBwdSm80INS1_25CollectiveMainloopBwdSm80ILi2ELi2EN4cute5tupleIJNS5_1CILi128EEES8_NS7_ILi64EEEEEENS_10bfloat16_tEfNS_4arch4Sm80ELb0ELb1ELb1ELb0ELb0ELb0ELb0ELb0ELi2ELi4ELi4ELi4ELb0EEENS1_21CollectiveEpilogueBwdISA_SB_SD_Li256ELb0ELb0ELi2EEENS1_19SingleTileSchedulerILb0ELb0ELb0ELi128EEEEEEEEEvNT_6ParamsE$_ZN4cute3eso3ESOILb1ELb0EJNS_6LayoutINS_5tupleIJNS3_IJNS_1CILi1EEENS4_ILi2EEEEEES6_NS4_ILi8EEEEEENS3_IJNS3_IJS5_S5_EEES6_NS4_ILi4EEEEEEEENS_10ViewEngineIPN7cutlass5ArrayINSF_10bfloat16_tELi2ELb0EEEEEEEC2ERKSD_RKSK_ - $_ZN7cutlass13device_kernelIN5flash19enable_sm80_to_sm89INS1_16FlashAttnBwdSm80INS1_25CollectiveMainloopBwdSm80ILi2ELi2EN4cute5tupleIJNS5_1CILi128EEES8_NS7_ILi64EEEEEENS_10bfloat16_tEfNS_4arch4Sm80ELb0ELb1ELb1ELb0ELb0ELb0ELb0ELb0ELi2ELi4ELi4ELi4ELb0EEENS1_21CollectiveEpilogueBwdISA_SB_SD_Li256ELb0ELb0ELi2EEENS1_19SingleTileSchedulerILb0ELb0ELb0ELi128EEEEEEEEEvNT_6ParamsE$_ZN4cute3eso3ESOILb1ELb0EJNS_6LayoutINS_5tupleIJNS3_IJNS_1CILi1EEENS4_ILi2EEEEEES6_NS4_ILi8EEEEEENS3_IJNS3_IJS5_S5_EEES6_NS4_ILi4EEEEEEEENS_10ViewEngineIPKN7cutlass5ArrayIfLi2ELb1EEEEEEEC2ERKSD_RKSK_)
$_ZN7cutlass13device_kernelIN5flash19enable_sm80_to_sm89INS1_16FlashAttnBwdSm80INS1_25CollectiveMainloopBwdSm80ILi2ELi2EN4cute5tupleIJNS5_1CILi128EEES8_NS7_ILi64EEEEEENS_10bfloat16_tEfNS_4arch4Sm80ELb0ELb1ELb1ELb0ELb0ELb0ELb0ELb0ELi2ELi4ELi4ELi4ELb0EEENS1_21CollectiveEpilogueBwdISA_SB_SD_Li256ELb0ELb0ELi2EEENS1_19SingleTileSchedulerILb0ELb0ELb0ELi128EEEEEEEEEvNT_6ParamsE$_ZN4cute3eso3ESOILb1ELb0EJNS_6LayoutINS_5tupleIJNS3_IJNS_1CILi1EEENS4_ILi2EEEEEES6_NS4_ILi8EEEEEENS3_IJNS3_IJS5_S5_EEES6_NS4_ILi4EEEEEEEENS_10ViewEngineIPKN7cutlass5ArrayIfLi2ELb1EEEEEEEC2ERKSD_RKSK_:
[----:B------:R-:W-:Y:S01]  /*9dc0*/  IADD3 R2, R58, -c[0x0][0x20], RZ ;  /* 0x800008003a027a10 */ /* 0x000fe20007ffe0ff */
[----:B------:R-:W-:Y:S01]  /*9dd0*/  IMAD.MOV.U32 R9, RZ, RZ, R5 ;  /* 0x000000ffff097224 */ /* 0x000fe200078e0005 */
[----:B------:R-:W-:-:S04]  /*9de0*/  MOV R7, 0x0 ;  /* 0x0000000000077802 */ /* 0x000fc80000000f00 */
[----:B------:R1:W-:Y:S01]  /*9df0*/  STL.64 [R2], R8 ;  /* 0x0000000802007387 */ /* 0x0003e20000100a00 */
[----:B------:R-:W-:Y:S05]  /*9e00*/  RET.REL.NODEC R6 `(_ZN7cutlass13device_kernelIN5flash19enable_sm80_to_sm89INS1_16FlashAttnBwdSm80INS1_25CollectiveMainloopBwdSm80ILi2ELi2EN4cute5tupleIJNS5_1CILi128EEES8_NS7_ILi64EEEEEENS_10bfloat16_tEfNS_4arch4Sm80ELb0ELb1ELb1ELb0ELb0ELb0ELb0ELb0ELi2ELi4ELi4ELi4ELb0EEENS1_21CollectiveEpilogueBwdISA_SB_SD_Li256ELb0ELb0ELi2EEENS1_19SingleTileSchedulerILb0ELb0ELb0ELi128EEEEEEEEEvNT_6ParamsE) ;  /* 0xffff61f006007950 */ /* 0x000fea0003c3ffff */
        .type           $_ZN7cutlass13device_kernelIN5flash19enable_sm80_to_sm89INS1_16FlashAttnBwdSm80INS1_25CollectiveMainloopBwdSm80ILi2ELi2EN4cute5tupleIJNS5_1CILi128EEES8_NS7_ILi64EEEEEENS_10bfloat16_tEfNS_4arch4Sm80ELb0ELb1ELb1ELb0ELb0ELb0ELb0ELb0ELi2ELi4ELi4ELi4ELb0EEENS1_21CollectiveEpilogueBwdISA_SB_SD_Li256ELb0ELb0ELi2EEENS1_19SingleTileSchedulerILb0ELb0ELb0ELi128EEEEEEEEEvNT_6ParamsE$_ZN4cute3eso3ESOILb1ELb0EJNS_6LayoutINS_5tupleIJNS3_IJNS_1CILi1EEENS4_ILi2EEEEEES6_NS4_ILi8EEEEEENS3_IJNS3_IJS5_S5_EEES6_NS4_ILi4EEEEEEEENS_10ViewEngineIPN7cutlass5ArrayINSF_10bfloat16_tELi2ELb0EEEEEEEC2ERKSD_RKSK_,@function
        .size           $_ZN7cutlass13device_kernelIN5flash19enable_sm80_to_sm89INS1_16FlashAttnBwdSm80INS1_25CollectiveMainloopBwdSm80ILi2ELi2EN4cute5tupleIJNS5_1CILi128EEES8_NS7_ILi64EEEEEENS_10bfloat16_tEfNS_4arch4Sm80ELb0ELb1ELb1ELb0ELb0ELb0ELb0ELb0ELi2ELi4ELi4ELi4ELb0EEENS1_21CollectiveEpilogueBwdISA_SB_SD_Li256ELb0ELb0ELi2EEENS1_19SingleTileSchedulerILb0ELb0ELb0ELi128EEEEEEEEEvNT_6ParamsE$_ZN4cute3eso3ESOILb1ELb0EJNS_6LayoutINS_5tupleIJNS3_IJNS_1CILi1EEENS4_ILi2EEEEEES6_NS4_ILi8EEEEEENS3_IJNS3_IJS5_S5_EEES6_NS4_ILi4EEEEEEEENS_10ViewEngineIPN7cutlass5ArrayINSF_10bfloat16_tELi2ELb0EEEEEEEC2ERKSD_RKSK_,($_ZN7cutlass13device_kernelIN5flash19enable_sm80_to_sm89INS1_16FlashAttnBwdSm80INS1_25CollectiveMainloopBwdSm80ILi2ELi2EN4cute5tupleIJNS5_1CILi128EEES8_NS7_ILi64EEEEEENS_10bfloat16_tEfNS_4arch4Sm80ELb0ELb1ELb1ELb0ELb0ELb0ELb0ELb0ELi2ELi4ELi4ELi4ELb0EEENS1_21CollectiveEpilogueBwdISA_SB_SD_Li256ELb0ELb0ELi2EEENS1_19SingleTileSchedulerILb0ELb0ELb0ELi128EEEEEEEEEvNT_6ParamsE$_ZN4cute3eso3ESOILb1ELb0EJNS_6LayoutINS_5tupleIJNS3_IJNS_1CILi1EEENS4_ILi2EEES6_EEEEEENS3_IJNS3_IJS5_S5_S6_EEEEEEEENS_10ViewEngineIPjEEEEC2ERKSB_RKSE_ - $_ZN7cutlass13device_kernelIN5flash19enable_sm80_to_sm89INS1_16FlashAttnBwdSm80INS1_25CollectiveMainloopBwdSm80ILi2ELi2EN4cute5tupleIJNS5_1CILi128EEES8_NS7_ILi64EEEEEENS_10bfloat16_tEfNS_4arch4Sm80ELb0ELb1ELb1ELb0ELb0ELb0ELb0ELb0ELi2ELi4ELi4ELi4ELb0EEENS1_21CollectiveEpilogueBwdISA_SB_SD_Li256ELb0ELb0ELi2EEENS1_19SingleTileSchedulerILb0ELb0ELb0ELi128EEEEEEEEEvNT_6ParamsE$_ZN4cute3eso3ESOILb1ELb0EJNS_6LayoutINS_5tupleIJNS3_IJNS_1CILi1EEENS4_ILi2EEEEEES6_NS4_ILi8EEEEEENS3_IJNS3_IJS5_S5_EEES6_NS4_ILi4EEEEEEEENS_10ViewEngineIPN7cutlass5ArrayINSF_10bfloat16_tELi2ELb0EEEEEEEC2ERKSD_RKSK_)
$_ZN7cutlass13device_kernelIN5flash19enable_sm80_to_sm89INS1_16FlashAttnBwdSm80INS1_25CollectiveMainloopBwdSm80ILi2ELi2EN4cute5tupleIJNS5_1CILi128EEES8_NS7_ILi64EEEEEENS_10bfloat16_tEfNS_4arch4Sm80ELb0ELb1ELb1ELb0ELb0ELb0ELb0ELb0ELi2ELi4ELi4ELi4ELb0EEENS1_21CollectiveEpilogueBwdISA_SB_SD_Li256ELb0ELb0ELi2EEENS1_19SingleTileSchedulerILb0ELb0ELb0ELi128EEEEEEEEEvNT_6ParamsE$_ZN4cute3eso3ESOILb1ELb0EJNS_6LayoutINS_5tupleIJNS3_IJNS_1CILi1EEENS4_ILi2EEEEEES6_NS4_ILi8EEEEEENS3_IJNS3_IJS5_S5_EEES6_NS4_ILi4EEEEEEEENS_10ViewEngineIPN7cutlass5ArrayINSF_10bfloat16_tELi2ELb0EEEEEEEC2ERKSD_RKSK_:
[----:B------:R-:W-:Y:S01]  /*9e10*/  IADD3 R2, R58, -c[0x0][0x20], RZ ;  /* 0x800008003a027a10 */ /* 0x000fe20007ffe0ff */
[----:B------:R-:W-:Y:S01]  /*9e20*/  IMAD.MOV.U32 R9, RZ, RZ, R5 ;  /* 0x000000ffff097224 */ /* 0x000fe200078e0005 */
[----:B------:R-:W-:-:S04]  /*9e30*/  MOV R7, 0x0 ;  /* 0x0000000000077802 */ /* 0x000fc80000000f00 */
[----:B------:R1:W-:Y:S01]  /*9e40*/  STL.64 [R2], R8 ;  /* 0x0000000802007387 */ /* 0x0003e20000100a00 */
[----:B------:R-:W-:Y:S05]  /*9e50*/  RET.REL.NODEC R6 `(_ZN7cutlass13device_kernelIN5flash19enable_sm80_to_sm89INS1_16FlashAttnBwdSm80INS1_25CollectiveMainloopBwdSm80ILi2ELi2EN4cute5tupleIJNS5_1CILi128EEES8_NS7_ILi64EEEEEENS_10bfloat16_tEfNS_4arch4Sm80ELb0ELb1ELb1ELb0ELb0ELb0ELb0ELb0ELi2ELi4ELi4ELi4ELb0EEENS1_21CollectiveEpilogueBwdISA_SB_SD_Li256ELb0ELb0ELi2EEENS1_19SingleTileSchedulerILb0ELb0ELb0ELi128EEEEEEEEEvNT_6ParamsE) ;  /* 0xffff61a006007950 */ /* 0x000fea0003c3ffff */
        .type           $_ZN7cutlass13device_kernelIN5flash19enable_sm80_to_sm89INS1_16FlashAttnBwdSm80INS1_25CollectiveMainloopBwdSm80ILi2ELi2EN4cute5tupleIJNS5_1CILi128EEES8_NS7_ILi64EEEEEENS_10bfloat16_tEfNS_4arch4Sm80ELb0ELb1ELb1ELb0ELb0ELb0ELb0ELb0ELi2ELi4ELi4ELi4ELb0EEENS1_21CollectiveEpilogueBwdISA_SB_SD_Li256ELb0ELb0ELi2EEENS1_19SingleTileSchedulerILb0ELb0ELb0ELi128EEEEEEEEEvNT_6ParamsE$_ZN4cute3eso3ESOILb1ELb0EJNS_6LayoutINS_5tupleIJNS3_IJNS_1CILi1EEENS4_ILi2EEES6_EEEEEENS3_IJNS3_IJS5_S5_S6_EEEEEEEENS_10ViewEngineIPjEEEEC2ERKSB_RKSE_,@function
        .size           $_ZN7cutlass13device_kernelIN5flash19enable_sm80_to_sm89INS1_16FlashAttnBwdSm80INS1_25CollectiveMainloopBwdSm80ILi2ELi2EN4cute5tupleIJNS5_1CILi128EEES8_NS7_ILi64EEEEEENS_10bfloat16_tEfNS_4arch4Sm80ELb0ELb1ELb1ELb0ELb0ELb0ELb0ELb0ELi2ELi4ELi4ELi4ELb0EEENS1_21CollectiveEpilogueBwdISA_SB_SD_Li256ELb0ELb0ELi2EEENS1_19SingleTileSchedulerILb0ELb0ELb0ELi128EEEEEEEEEvNT_6ParamsE$_ZN4cute3eso3ESOILb1ELb0EJNS_6LayoutINS_5tupleIJNS3_IJNS_1CILi1EEENS4_ILi2EEES6_EEEEEENS3_IJNS3_IJS5_S5_S6_EEEEEEEENS_10ViewEngineIPjEEEEC2ERKSB_RKSE_,($_ZN7cutlass13device_kernelIN5flash19enable_sm80_to_sm89INS1_16FlashAttnBwdSm80INS1_25CollectiveMainloopBwdSm80ILi2ELi2EN4cute5tupleIJNS5_1CILi128EEES8_NS7_ILi64EEEEEENS_10bfloat16_tEfNS_4arch4Sm80ELb0ELb1ELb1ELb0ELb0ELb0ELb0ELb0ELi2ELi4ELi4ELi4ELb0EEENS1_21CollectiveEpilogueBwdISA_SB_SD_Li256ELb0ELb0ELi2EEENS1_19SingleTileSchedulerILb0ELb0ELb0ELi128EEEEEEEEEvNT_6ParamsE$_ZN4cute3eso3ESOILb1ELb0EJNS_6LayoutINS_5tupleIJNS3_IJNS_1CILi1EEENS4_ILi4EEEEEENS4_ILi2EEES6_EEENS3_IJNS3_IJNS4_ILi0EEES5_EEES6_NS4_ILi8EEEEEEEENS_10ViewEngineIPfEEEEC2ERKSE_RKSH_ - $_ZN7cutlass13device_kernelIN5flash19enable_sm80_to_sm89INS1_16FlashAttnBwdSm80INS1_25CollectiveMainloopBwdSm80ILi2ELi2EN4cute5tupleIJNS5_1CILi128EEES8_NS7_ILi64EEEEEENS_10bfloat16_tEfNS_4arch4Sm80ELb0ELb1ELb1ELb0ELb0ELb0ELb0ELb0ELi2ELi4ELi4ELi4ELb0EEENS1_21CollectiveEpilogueBwdISA_SB_SD_Li256ELb0ELb0ELi2EEENS1_19SingleTileSchedulerILb0ELb0ELb0ELi128EEEEEEEEEvNT_6ParamsE$_ZN4cute3eso3ESOILb1ELb0EJNS_6LayoutINS_5tupleIJNS3_IJNS_1CILi1EEENS4_ILi2EEES6_EEEEEENS3_IJNS3_IJS5_S5_S6_EEEEEEEENS_10ViewEngineIPjEEEEC2ERKSB_RKSE_)
$_ZN7cutlass13device_kernelIN5flash19enable_sm80_to_sm89INS1_16FlashAttnBwdSm80INS1_25CollectiveMainloopBwdSm80ILi2ELi2EN4cute5tupleIJNS5_1CILi128EEES8_NS7_ILi64EEEEEENS_10bfloat16_tEfNS_4arch4Sm80ELb0ELb1ELb1ELb0ELb0ELb0ELb0ELb0ELi2ELi4ELi4ELi4ELb0EEENS1_21CollectiveEpilogueBwdISA_SB_SD_Li256ELb0ELb0ELi2EEENS1_19SingleTileSchedulerILb0ELb0ELb0ELi128EEEEEEEEEvNT_6ParamsE$_ZN4cute3eso3ESOILb1ELb0EJNS_6LayoutINS_5tupleIJNS3_IJNS_1CILi1EEENS4_ILi2EEES6_EEEEEENS3_IJNS3_IJS5_S5_S6_EEEEEEEENS_10ViewEngineIPjEEEEC2ERKSB_RKSE_:
[----:B------:R-:W-:Y:S02]  /*9e60*/  IADD3 R2, R69, -c[0x0][0x20], RZ ;  /* 0x8000080045027a10 */ /* 0x000fe40007ffe0ff */
[----:B------:R-:W-:-:S03]  /*9e70*/  MOV R5, 0x0 ;  /* 0x0000000000057802 */ /* 0x000fc60000000f00 */
[----:B------:R1:W-:Y:S01]  /*9e80*/  STL.64 [R2], R12 ;  /* 0x0000000c02007387 */ /* 0x0003e20000100a00 */
[----:B------:R-:W-:Y:S05]  /*9e90*/  RET.REL.NODEC R4 `(_ZN7cutlass13device_kernelIN5flash19enable_sm80_to_sm89INS1_16FlashAttnBwdSm80INS1_25CollectiveMainloopBwdSm80ILi2ELi2EN4cute5tupleIJNS5_1CILi128EEES8_NS7_ILi64EEEEEENS_10bfloat16_tEfNS_4arch4Sm80ELb0ELb1ELb1ELb0ELb0ELb0ELb0ELb0ELi2ELi4ELi4ELi4ELb0EEENS1_21CollectiveEpilogueBwdISA_SB_SD_Li256ELb0ELb0ELi2EEENS1_19SingleTileSchedulerILb0ELb0ELb0ELi128EEEEEEEEEvNT_6ParamsE) ;  /* 0xffff616004007950 */ /* 0x000fea0003c3ffff */
        .type           $_ZN7cutlass13device_kernelIN5flash19enable_sm80_to_sm89INS1_16FlashAttnBwdSm80INS1_25CollectiveMainloopBwdSm80ILi2ELi2EN4cute5tupleIJNS5_1CILi128EEES8_NS7_ILi64EEEEEENS_10bfloat16_tEfNS_4arch4Sm80ELb0ELb1ELb1ELb0ELb0ELb0ELb0ELb0ELi2ELi4ELi4ELi4ELb0EEENS1_21CollectiveEpilogueBwdISA_SB_SD_Li256ELb0ELb0ELi2EEENS1_19SingleTileSchedulerILb0ELb0ELb0ELi128EEEEEEEEEvNT_6ParamsE$_ZN4cute3eso3ESOILb1ELb0EJNS_6LayoutINS_5tupleIJNS3_IJNS_1CILi1EEENS4_ILi4EEEEEENS4_ILi2EEES6_EEENS3_IJNS3_IJNS4_ILi0EEES5_EEES6_NS4_ILi8EEEEEEEENS_10ViewEngineIPfEEEEC2ERKSE_RKSH_,@function
        .size           $_ZN7cutlass13device_kernelIN5flash19enable_sm80_to_sm89INS1_16FlashAttnBwdSm80INS1_25CollectiveMainloopBwdSm80ILi2ELi2EN4cute5tupleIJNS5_1CILi128EEES8_NS7_ILi64EEEEEENS_10bfloat16_tEfNS_4arch4Sm80ELb0ELb1ELb1ELb0ELb0ELb0ELb0ELb0ELi2ELi4ELi4ELi4ELb0EEENS1_21CollectiveEpilogueBwdISA_SB_SD_Li256ELb0ELb0ELi2EEENS1_19SingleTileSchedulerILb0ELb0ELb0ELi128EEEEEEEEEvNT_6ParamsE$_ZN4cute3eso3ESOILb1ELb0EJNS_6LayoutINS_5tupleIJNS3_IJNS_1CILi1EEENS4_ILi4EEEEEENS4_ILi2EEES6_EEENS3_IJNS3_IJNS4_ILi0EEES5_EEES6_NS4_ILi8EEEEEEEENS_10ViewEngineIPfEEEEC2ERKSE_RKSH_,($_ZN7cutlass13device_kernelIN5flash19enable_sm80_to_sm89INS1_16FlashAttnBwdSm80INS1_25CollectiveMainloopBwdSm80ILi2ELi2EN4cute5tupleIJNS5_1CILi128EEES8_NS7_ILi64EEEEEENS_10bfloat16_tEfNS_4arch4Sm80ELb0ELb1ELb1ELb0ELb0ELb0ELb0ELb0ELi2ELi4ELi4ELi4ELb0EEENS1_21CollectiveEpilogueBwdISA_SB_SD_Li256ELb0ELb0ELi2EEENS1_19SingleTileSchedulerILb0ELb0ELb0ELi128EEEEEEEEEvNT_6ParamsE$_ZN4cute3eso3ESOILb1ELb0EJNS_6LayoutINS_5tupleIJNS3_IJNS_1CILi1EEES5_EEEEEENS3_IJNS3_IJS5_NS4_ILi0EEEEEEEEEEENS_10ViewEngineINS_8gmem_ptrIPKN7cutlass9uint128_tEEEEEEEC2ERKSB_RKSJ_ - $_ZN7cutlass13device_kernelIN5flash19enable_sm80_to_sm89INS1_16FlashAttnBwdSm80INS1_25CollectiveMainloopBwdSm80ILi2ELi2EN4cute5tupleIJNS5_1CILi128EEES8_NS7_ILi64EEEEEENS_10bfloat16_tEfNS_4arch4Sm80ELb0ELb1ELb1ELb0ELb0ELb0ELb0ELb0ELi2ELi4ELi4ELi4ELb0EEENS1_21CollectiveEpilogueBwdISA_SB_SD_Li256ELb0ELb0ELi2EEENS1_19SingleTileSchedulerILb0ELb0ELb0ELi128EEEEEEEEEvNT_6ParamsE$_ZN4cute3eso3ESOILb1ELb0EJNS_6LayoutINS_5tupleIJNS3_IJNS_1CILi1EEENS4_ILi4EEEEEENS4_ILi2EEES6_EEENS3_IJNS3_IJNS4_ILi0EEES5_EEES6_NS4_ILi8EEEEEEEENS_10ViewEngineIPfEEEEC2ERKSE_RKSH_)
$_ZN7cutlass13device_kernelIN5flash19enable_sm80_to_sm89INS1_16FlashAttnBwdSm80INS1_25CollectiveMainloopBwdSm80ILi2ELi2EN4cute5tupleIJNS5_1CILi128EEES8_NS7_ILi64EEEEEENS_10bfloat16_tEfNS_4arch4Sm80ELb0ELb1ELb1ELb0ELb0ELb0ELb0ELb0ELi2ELi4ELi4ELi4ELb0EEENS1_21CollectiveEpilogueBwdISA_SB_SD_Li256ELb0ELb0ELi2EEENS1_19SingleTileSchedulerILb0ELb0ELb0ELi128EEEEEEEEEvNT_6ParamsE$_ZN4cute3eso3ESOILb1ELb0EJNS_6LayoutINS_5tupleIJNS3_IJNS_1CILi1EEENS4_ILi4EEEEEENS4_ILi2EEES6_EEENS3_IJNS3_IJNS4_ILi0EEES5_EEES6_NS4_ILi8EEEEEEEENS_10ViewEngineIPfEEEEC2ERKSE_RKSH_:
[----:B------:R-:W-:Y:S02]  /*9ea0*/  IADD3 R2, R62, -c[0x0][0x20], RZ ;  /* 0x800008003e027a10 */ /* 0x000fe40007ffe0ff */
[----:B------:R-:W-:-:S03]  /*9eb0*/  MOV R5, 0x0 ;  /* 0x0000000000057802 */ /* 0x000fc60000000f00 */
[----:B------:R1:W-:Y:S01]  /*9ec0*/  STL.64 [R2], R58 ;  /* 0x0000003a02007387 */ /* 0x0003e20000100a00 */
[----:B------:R-:W-:Y:S05]  /*9ed0*/  RET.REL.NODEC R4 `(_ZN7cutlass13device_kernelIN5flash19enable_sm80_to_sm89INS1_16FlashAttnBwdSm80INS1_25CollectiveMainloopBwdSm80ILi2ELi2EN4cute5tupleIJNS5_1CILi128EEES8_NS7_ILi64EEEEEENS_10bfloat16_tEfNS_4arch4Sm80ELb0ELb1ELb1ELb0ELb0ELb0ELb0ELb0ELi2ELi4ELi4ELi4ELb0EEENS1_21CollectiveEpilogueBwdISA_SB_SD_Li256ELb0ELb0ELi2EEENS1_19SingleTileSchedulerILb0ELb0ELb0ELi128EEEEEEEEEvNT_6ParamsE) ;  /* 0xffff612004007950 */ /* 0x000fea0003c3ffff */
        .type           $_ZN7cutlass13device_kernelIN5flash19enable_sm80_to_sm89INS1_16FlashAttnBwdSm80INS1_25CollectiveMainloopBwdSm80ILi2ELi2EN4cute5tupleIJNS5_1CILi128EEES8_NS7_ILi64EEEEEENS_10bfloat16_tEfNS_4arch4Sm80ELb0ELb1ELb1ELb0ELb0ELb0ELb0ELb0ELi2ELi4ELi4ELi4ELb0EEENS1_21CollectiveEpilogueBwdISA_SB_SD_Li256ELb0ELb0ELi2EEENS1_19SingleTileSchedulerILb0ELb0ELb0ELi128EEEEEEEEEvNT_6ParamsE$_ZN4cute3eso3ESOILb1ELb0EJNS_6LayoutINS_5tupleIJNS3_IJNS_1CILi1EEES5_EEEEEENS3_IJNS3_IJS5_NS4_ILi0EEEEEEEEEEENS_10ViewEngineINS_8gmem_ptrIPKN7cutlass9uint128_tEEEEEEEC2ERKSB_RKSJ_,@function
        .size           $_ZN7cutlass13device_kernelIN5flash19enable_sm80_to_sm89INS1_16FlashAttnBwdSm80INS1_25CollectiveMainloopBwdSm80ILi2ELi2EN4cute5tupleIJNS5_1CILi128EEES8_NS7_ILi64EEEEEENS_10bfloat16_tEfNS_4arch4Sm80ELb0ELb1ELb1ELb0ELb0ELb0ELb0ELb0ELi2ELi4ELi4ELi4ELb0EEENS1_21CollectiveEpilogueBwdISA_SB_SD_Li256ELb0ELb0ELi2EEENS1_19SingleTileSchedulerILb0ELb0ELb0ELi128EEEEEEEEEvNT_6ParamsE$_ZN4cute3eso3ESOILb1ELb0EJNS_6LayoutINS_5tupleIJNS3_IJNS_1CILi1EEES5_EEEEEENS3_IJNS3_IJS5_NS4_ILi0EEEEEEEEEEENS_10ViewEngineINS_8gmem_ptrIPKN7cutlass9uint128_tEEEEEEEC2ERKSB_RKSJ_,($_ZN7cutlass13device_kernelIN5flash19enable_sm80_to_sm89INS1_16FlashAttnBwdSm80INS1_25CollectiveMainloopBwdSm80ILi2ELi2EN4cute5tupleIJNS5_1CILi128EEES8_NS7_ILi64EEEEEENS_10bfloat16_tEfNS_4arch4Sm80ELb0ELb1ELb1ELb0ELb0ELb0ELb0ELb0ELi2ELi4ELi4ELi4ELb0EEENS1_21CollectiveEpilogueBwdISA_SB_SD_Li256ELb0ELb0ELi2EEENS1_19SingleTileSchedulerILb0ELb0ELb0ELi128EEEEEEEEEvNT_6ParamsE$_ZN4cute3eso3ESOILb1ELb0EJNS_6LayoutINS_5tupleIJNS3_IJNS_1CILi1EEES5_EEEEEENS3_IJNS3_IJS5_NS4_ILi0EEEEEEEEEEENS_10ViewEngineINS_8smem_ptrIPN7cutlass9uint128_tEEEEEEEC2ERKSB_RKSI_ - $_ZN7cutlass13device_kernelIN5flash19enable_sm80_to_sm89INS1_16FlashAttnBwdSm80INS1_25CollectiveMainloopBwdSm80ILi2ELi2EN4cute5tupleIJNS5_1CILi128EEES8_NS7_ILi64EEEEEENS_10bfloat16_tEfNS_4arch4Sm80ELb0ELb1ELb1ELb0ELb0ELb0ELb0ELb0ELi2ELi4ELi4ELi4ELb0EEENS1_21CollectiveEpilogueBwdISA_SB_SD_Li256ELb0ELb0ELi2EEENS1_19SingleTileSchedulerILb0ELb0ELb0ELi128EEEEEEEEEvNT_6ParamsE$_ZN4cute3eso3ESOILb1ELb0EJNS_6LayoutINS_5tupleIJNS3_IJNS_1CILi1EEES5_EEEEEENS3_IJNS3_IJS5_NS4_ILi0EEEEEEEEEEENS_10ViewEngineINS_8gmem_ptrIPKN7cutlass9uint128_tEEEEEEEC2ERKSB_RKSJ_)
$_ZN7cutlass13device_kernelIN5flash19enable_sm80_to_sm89INS1_16FlashAttnBwdSm80INS1_25CollectiveMainloopBwdSm80ILi2ELi2EN4cute5tupleIJNS5_1CILi128EEES8_NS7_ILi64EEEEEENS_10bfloat16_tEfNS_4arch4Sm80ELb0ELb1ELb1ELb0ELb0ELb0ELb0ELb0ELi2ELi4ELi4ELi4ELb0EEENS1_21CollectiveEpilogueBwdISA_SB_SD_Li256ELb0ELb0ELi2EEENS1_19SingleTileSchedulerILb0ELb0ELb0ELi128EEEEEEEEEvNT_6ParamsE$_ZN4cute3eso3ESOILb1ELb0EJNS_6LayoutINS_5tupleIJNS3_IJNS_1CILi1EEES5_EEEEEENS3_IJNS3_IJS5_NS4_ILi0EEEEEEEEEEENS_10ViewEngineINS_8gmem_ptrIPKN7cutlass9uint128_tEEEEEEEC2ERKSB_RKSJ_:
[----:B------:R-:W-:Y:S02]  /*9ee0*/  IADD3 R4, R83, -c[0x0][0x20], RZ ;  /* 0x8000080053047a10 */ /* 0x000fe40007ffe0ff */
[----:B------:R-:W-:-:S03]  /*9ef0*/  MOV R11, 0x0 ;  /* 0x00000000000b7802 */ /* 0x000fc60000000f00 */
[----:B------:R1:W-:Y:S01]  /*9f00*/  STL.64 [R4], R2 ;  /* 0x0000000204007387 */ /* 0x0003e20000100a00 */
[----:B------:R-:W-:Y:S05]  /*9f10*/  RET.REL.NODEC R10 `(_ZN7cutlass13device_kernelIN5flash19enable_sm80_to_sm89INS1_16FlashAttnBwdSm80INS1_25CollectiveMainloopBwdSm80ILi2ELi2EN4cute5tupleIJNS5_1CILi128EEES8_NS7_ILi64EEEEEENS_10bfloat16_tEfNS_4arch4Sm80ELb0ELb1ELb1ELb0ELb0ELb0ELb0ELb0ELi2ELi4ELi4ELi4ELb0EEENS1_21CollectiveEpilogueBwdISA_SB_SD_Li256ELb0ELb0ELi2EEENS1_19SingleTileSchedulerILb0ELb0ELb0ELi128EEEEEEEEEvNT_6ParamsE) ;  /* 0xffff60e00a007950 */ /* 0x000fea0003c3ffff */
        .type           $_ZN7cutlass13device_kernelIN5flash19enable_sm80_to_sm89INS1_16FlashAttnBwdSm80INS1_25CollectiveMainloopBwdSm80ILi2ELi2EN4cute5tupleIJNS5_1CILi128EEES8_NS7_ILi64EEEEEENS_10bfloat16_tEfNS_4arch4Sm80ELb0ELb1ELb1ELb0ELb0ELb0ELb0ELb0ELi2ELi4ELi4ELi4ELb0EEENS1_21CollectiveEpilogueBwdISA_SB_SD_Li256ELb0ELb0ELi2EEENS1_19SingleTileSchedulerILb0ELb0ELb0ELi128EEEEEEEEEvNT_6ParamsE$_ZN4cute3eso3ESOILb1ELb0EJNS_6LayoutINS_5tupleIJNS3_IJNS_1CILi1EEES5_EEEEEENS3_IJNS3_IJS5_NS4_ILi0EEEEEEEEEEENS_10ViewEngineINS_8smem_ptrIPN7cutlass9uint128_tEEEEEEEC2ERKSB_RKSI_,@function
        .size           $_ZN7cutlass13device_kernelIN5flash19enable_sm80_to_sm89INS1_16FlashAttnBwdSm80INS1_25CollectiveMainloopBwdSm80ILi2ELi2EN4cute5tupleIJNS5_1CILi128EEES8_NS7_ILi64EEEEEENS_10bfloat16_tEfNS_4arch4Sm80ELb0ELb1ELb1ELb0ELb0ELb0ELb0ELb0ELi2ELi4ELi4ELi4ELb0EEENS1_21CollectiveEpilogueBwdISA_SB_SD_Li256ELb0ELb0ELi2EEENS1_19SingleTileSchedulerILb0ELb0ELb0ELi128EEEEEEEEEvNT_6ParamsE$_ZN4cute3eso3ESOILb1ELb0EJNS_6LayoutINS_5tupleIJNS3_IJNS_1CILi1EEES5_EEEEEENS3_IJNS3_IJS5_NS4_ILi0EEEEEEEEEEENS_10ViewEngineINS_8smem_ptrIPN7cutlass9uint128_tEEEEEEEC2ERKSB_RKSI_,($_ZN7cutlass13device_kernelIN5flash19enable_sm80_to_sm89INS1_16FlashAttnBwdSm80INS1_25CollectiveMainloopBwdSm80ILi2ELi2EN4cute5tupleIJNS5_1CILi128EEES8_NS7_ILi64EEEEEENS_10bfloat16_tEfNS_4arch4Sm80ELb0ELb1ELb1ELb0ELb0ELb0ELb0ELb0ELi2ELi4ELi4ELi4ELb0EEENS1_21CollectiveEpilogueBwdISA_SB_SD_Li256ELb0ELb0ELi2EEENS1_19SingleTileSchedulerILb0ELb0ELb0ELi128EEEEEEEEEvNT_6ParamsE$_ZN4cute3eso3ESOILb1ELb0EJNS_6LayoutINS_5tupleIJNS3_IJNS_1CILi1EEES5_EEENS4_ILi32EEEEEENS3_IJNS3_IJNS4_ILi0EEES9_EEENS4_ILi256EEEEEEEENS_10ViewEngineINS_8gmem_ptrIPfEEEEEEC2ERKSD_RKSI_ - $_ZN7cutlass13device_kernelIN5flash19enable_sm80_to_sm89INS1_16FlashAttnBwdSm80INS1_25CollectiveMainloopBwdSm80ILi2ELi2EN4cute5tupleIJNS5_1CILi128EEES8_NS7_ILi64EEEEEENS_10bfloat16_tEfNS_4arch4Sm80ELb0ELb1ELb1ELb0ELb0ELb0ELb0ELb0ELi2ELi4ELi4ELi4ELb0EEENS1_21CollectiveEpilogueBwdISA_SB_SD_Li256ELb0ELb0ELi2EEENS1_19SingleTileSchedulerILb0ELb0ELb0ELi128EEEEEEEEEvNT_6ParamsE$_ZN4cute3eso3ESOILb1ELb0EJNS_6LayoutINS_5tupleIJNS3_IJNS_1CILi1EEES5_EEEEEENS3_IJNS3_IJS5_NS4_ILi0EEEEEEEEEEENS_10ViewEngineINS_8smem_ptrIPN7cutlass9uint128_tEEEEEEEC2ERKSB_RKSI_)
$_ZN7cutlass13device_kernelIN5flash19enable_sm80_to_sm89INS1_16FlashAttnBwdSm80INS1_25CollectiveMainloopBwdSm80ILi2ELi2EN4cute5tupleIJNS5_1CILi128EEES8_NS7_ILi64EEEEEENS_10bfloat16_tEfNS_4arch4Sm80ELb0ELb1ELb1ELb0ELb0ELb0ELb0ELb0ELi2ELi4ELi4ELi4ELb0EEENS1_21CollectiveEpilogueBwdISA_SB_SD_Li256ELb0ELb0ELi2EEENS1_19SingleTileSchedulerILb0ELb0ELb0ELi128EEEEEEEEEvNT_6ParamsE$_ZN4cute3eso3ESOILb1ELb0EJNS_6LayoutINS_5tupleIJNS3_IJNS_1CILi1EEES5_EEEEEENS3_IJNS3_IJS5_NS4_ILi0EEEEEEEEEEENS_10ViewEngineINS_8smem_ptrIPN7cutlass9uint128_tEEEEEEEC2ERKSB_RKSI_:
[----:B------:R-:W-:Y:S02]  /*9f20*/  IADD3 R6, R6, -c[0x0][0x20], RZ ;  /* 0x8000080006067a10 */ /* 0x000fe40007ffe0ff */
[----:B------:R-:W-:-:S03]  /*9f30*/  MOV R9, 0x0 ;  /* 0x0000000000097802 */ /* 0x000fc60000000f00 */
[----:B------:R1:W-:Y:S01]  /*9f40*/  STL.64 [R6], R2 ;  /* 0x0000000206007387 */ /* 0x0003e20000100a00 */
[----:B------:R-:W-:Y:S05]  /*9f50*/  RET.REL.NODEC R8 `(_ZN7cutlass13device_kernelIN5flash19enable_sm80_to_sm89INS1_16FlashAttnBwdSm80INS1_25CollectiveMainloopBwdSm80ILi2ELi2EN4cute5tupleIJNS5_1CILi128EEES8_NS7_ILi64EEEEEENS_10bfloat16_tEfNS_4arch4Sm80ELb0ELb1ELb1ELb0ELb0ELb0ELb0ELb0ELi2ELi4ELi4ELi4ELb0EEENS1_21CollectiveEpilogueBwdISA_SB_SD_Li256ELb0ELb0ELi2EEENS1_19SingleTileSchedulerILb0ELb0ELb0ELi128EEEEEEEEEvNT_6ParamsE) ;  /* 0xffff60a008007950 */ /* 0x000fea0003c3ffff */
        .type           $_ZN7cutlass13device_kernelIN5flash19enable_sm80_to_sm89INS1_16FlashAttnBwdSm80INS1_25CollectiveMainloopBwdSm80ILi2ELi2EN4cute5tupleIJNS5_1CILi128EEES8_NS7_ILi64EEEEEENS_10bfloat16_tEfNS_4arch4Sm80ELb0ELb1ELb1ELb0ELb0ELb0ELb0ELb0ELi2ELi4ELi4ELi4ELb0EEENS1_21CollectiveEpilogueBwdISA_SB_SD_Li256ELb0ELb0ELi2EEENS1_19SingleTileSchedulerILb0ELb0ELb0ELi128EEEEEEEEEvNT_6ParamsE$_ZN4cute3eso3ESOILb1ELb0EJNS_6LayoutINS_5tupleIJNS3_IJNS_1CILi1EEES5_EEENS4_ILi32EEEEEENS3_IJNS3_IJNS4_ILi0EEES9_EEENS4_ILi256EEEEEEEENS_10ViewEngineINS_8gmem_ptrIPfEEEEEEC2ERKSD_RKSI_,@function
        .size           $_ZN7cutlass13device_kernelIN5flash19enable_sm80_to_sm89INS1_16FlashAttnBwdSm80INS1_25CollectiveMainloopBwdSm80ILi2ELi2EN4cute5tupleIJNS5_1CILi128EEES8_NS7_ILi64EEEEEENS_10bfloat16_tEfNS_4arch4Sm80ELb0ELb1ELb1ELb0ELb0ELb0ELb0ELb0ELi2ELi4ELi4ELi4ELb0EEENS1_21CollectiveEpilogueBwdISA_SB_SD_Li256ELb0ELb0ELi2EEENS1_19SingleTileSchedulerILb0ELb0ELb0ELi128EEEEEEEEEvNT_6ParamsE$_ZN4cute3eso3ESOILb1ELb0EJNS_6LayoutINS_5tupleIJNS3_IJNS_1CILi1EEES5_EEENS4_ILi32EEEEEENS3_IJNS3_IJNS4_ILi0EEES9_EEENS4_ILi256EEEEEEEENS_10ViewEngineINS_8gmem_ptrIPfEEEEEEC2ERKSD_RKSI_,($_ZN7cutlass13device_kernelIN5flash19enable_sm80_to_sm89INS1_16FlashAttnBwdSm80INS1_25CollectiveMainloopBwdSm80ILi2ELi2EN4cute5tupleIJNS5_1CILi128EEES8_NS7_ILi64EEEEEENS_10bfloat16_tEfNS_4arch4Sm80ELb0ELb1ELb1ELb0ELb0ELb0ELb0ELb0ELi2ELi4ELi4ELi4ELb0EEENS1_21CollectiveEpilogueBwdISA_SB_SD_Li256ELb0ELb0ELi2EEENS1_19SingleTileSchedulerILb0ELb0ELb0ELi128EEEEEEEEEvNT_6ParamsE$_ZN4cute3eso3ESOILb1ELb0EJNS_6LayoutINS_5tupleIJNS3_IJNS_1CILi1EEES5_EEENS4_ILi32EEEEEENS3_IJNS3_IJNS4_ILi0EEES9_EEENS4_ILi256EEEEEEEEiEEC2ERKSD_RKi - $_ZN7cutlass13device_kernelIN5flash19enable_sm80_to_sm89INS1_16FlashAttnBwdSm80INS1_25CollectiveMainloopBwdSm80ILi2ELi2EN4cute5tupleIJNS5_1CILi128EEES8_NS7_ILi64EEEEEENS_10bfloat16_tEfNS_4arch4Sm80ELb0ELb1ELb1ELb0ELb0ELb0ELb0ELb0ELi2ELi4ELi4ELi4ELb0EEENS1_21CollectiveEpilogueBwdISA_SB_SD_Li256ELb0ELb0ELi2EEENS1_19SingleTileSchedulerILb0ELb0ELb0ELi128EEEEEEEEEvNT_6ParamsE$_ZN4cute3eso3ESOILb1ELb0EJNS_6LayoutINS_5tupleIJNS3_IJNS_1CILi1EEES5_EEENS4_ILi32EEEEEENS3_IJNS3_IJNS4_ILi0EEES9_EEENS4_ILi256EEEEEEEENS_10ViewEngineINS_8gmem_ptrIPfEEEEEEC2ERKSD_RKSI_)
$_ZN7cutlass13device_kernelIN5flash19enable_sm80_to_sm89INS1_16FlashAttnBwdSm80INS1_25CollectiveMainloopBwdSm80ILi2ELi2EN4cute5tupleIJNS5_1CILi128EEES8_NS7_ILi64EEEEEENS_10bfloat16_tEfNS_4arch4Sm80ELb0ELb1ELb1ELb0ELb0ELb0ELb0ELb0ELi2ELi4ELi4ELi4ELb0EEENS1_21CollectiveEpilogueBwdISA_SB_SD_Li256ELb0ELb0ELi2EEENS1_19SingleTileSchedulerILb0ELb0ELb0ELi128EEEEEEEEEvNT_6ParamsE$_ZN4cute3eso3ESOILb1ELb0EJNS_6LayoutINS_5tupleIJNS3_IJNS_1CILi1EEES5_EEENS4_ILi32EEEEEENS3_IJNS3_IJNS4_ILi0EEES9_EEENS4_ILi256EEEEEEEENS_10ViewEngineINS_8gmem_ptrIPfEEEEEEC2ERKSD_RKSI_:
[----:B------:R-:W-:Y:S02]  /*9f60*/  IADD3 R62, R62, -c[0x0][0x20], RZ ;  /* 0x800008003e3e7a10 */ /* 0x000fe40007ffe0ff */
[----:B------:R-:W-:-:S03]  /*9f70*/  MOV R5, 0x0 ;  /* 0x0000000000057802 */ /* 0x000fc60000000f00 */
[----:B------:R1:W-:Y:S01]  /*9f80*/  STL.64 [R62], R2 ;  /* 0x000000023e007387 */ /* 0x0003e20000100a00 */
[----:B------:R-:W-:Y:S05]  /*9f90*/  RET.REL.NODEC R4 `(_ZN7cutlass13device_kernelIN5flash19enable_sm80_to_sm89INS1_16FlashAttnBwdSm80INS1_25CollectiveMainloopBwdSm80ILi2ELi2EN4cute5tupleIJNS5_1CILi128EEES8_NS7_ILi64EEEEEENS_10bfloat16_tEfNS_4arch4Sm80ELb0ELb1ELb1ELb0ELb0ELb0ELb0ELb0ELi2ELi4ELi4ELi4ELb0EEENS1_21CollectiveEpilogueBwdISA_SB_SD_Li256ELb0ELb0ELi2EEENS1_19SingleTileSchedulerILb0ELb0ELb0ELi128EEEEEEEEEvNT_6ParamsE) ;  /* 0xffff606004007950 */ /* 0x000fea0003c3ffff */
        .type           $_ZN7cutlass13device_kernelIN5flash19enable_sm80_to_sm89INS1_16FlashAttnBwdSm80INS1_25CollectiveMainloopBwdSm80ILi2ELi2EN4cute5tupleIJNS5_1CILi128EEES8_NS7_ILi64EEEEEENS_10bfloat16_tEfNS_4arch4Sm80ELb0ELb1ELb1ELb0ELb0ELb0ELb0ELb0ELi2ELi4ELi4ELi4ELb0EEENS1_21CollectiveEpilogueBwdISA_SB_SD_Li256ELb0ELb0ELi2EEENS1_19SingleTileSchedulerILb0ELb0ELb0ELi128EEEEEEEEEvNT_6ParamsE$_ZN4cute3eso3ESOILb1ELb0EJNS_6LayoutINS_5tupleIJNS3_IJNS_1CILi1EEES5_EEENS4_ILi32EEEEEENS3_IJNS3_IJNS4_ILi0EEES9_EEENS4_ILi256EEEEEEEEiEEC2ERKSD_RKi,@function
        .size           $_ZN7cutlass13device_kernelIN5flash19enable_sm80_to_sm89INS1_16FlashAttnBwdSm80INS1_25CollectiveMainloopBwdSm80ILi2ELi2EN4cute5tupleIJNS5_1CILi128EEES8_NS7_ILi64EEEEEENS_10bfloat16_tEfNS_4arch4Sm80ELb0ELb1ELb1ELb0ELb0ELb0ELb0ELb0ELi2ELi4ELi4ELi4ELb0EEENS1_21CollectiveEpilogueBwdISA_SB_SD_Li256ELb0ELb0ELi2EEENS1_19SingleTileSchedulerILb0ELb0ELb0ELi128EEEEEEEEEvNT_6ParamsE$_ZN4cute3eso3ESOILb1ELb0EJNS_6LayoutINS_5tupleIJNS3_IJNS_1CILi1EEES5_EEENS4_ILi32EEEEEENS3_IJNS3_IJNS4_ILi0EEES9_EEENS4_ILi256EEEEEEEEiEEC2ERKSD_RKi,($_ZN7cutlass13device_kernelIN5flash19enable_sm80_to_sm89INS1_16FlashAttnBwdSm80INS1_25CollectiveMainloopBwdSm80ILi2ELi2EN4cute5tupleIJNS5_1CILi128EEES8_NS7_ILi64EEEEEENS_10bfloat16_tEfNS_4arch4Sm80ELb0ELb1ELb1ELb0ELb0ELb0ELb0ELb0ELi2ELi4ELi4ELi4ELb0EEENS1_21CollectiveEpilogueBwdISA_SB_SD_Li256ELb0ELb0ELi2EEENS1_19SingleTileSchedulerILb0ELb0ELb0ELi128EEEEEEEEEvNT_6ParamsE$_ZN4cute3eso3ESOILb1ELb0EJNS_6LayoutINS_5tupleIJNS3_IJNS_1CILi2EEES5_EEEEEENS3_IJNS3_IJNS4_ILi1EEES5_EEEEEEEENS_10ViewEngineIPKfEEEEC2ERKSB_RKSF_ - $_ZN7cutlass13device_kernelIN5flash19enable_sm80_to_sm89INS1_16FlashAttnBwdSm80INS1_25CollectiveMainloopBwdSm80ILi2ELi2EN4cute5tupleIJNS5_1CILi128EEES8_NS7_ILi64EEEEEENS_10bfloat16_tEfNS_4arch4Sm80ELb0ELb1ELb1ELb0ELb0ELb0ELb0ELb0ELi2ELi4ELi4ELi4ELb0EEENS1_21CollectiveEpilogueBwdISA_SB_SD_Li256ELb0ELb0ELi2EEENS1_19SingleTileSchedulerILb0ELb0ELb0ELi128EEEEEEEEEvNT_6ParamsE$_ZN4cute3eso3ESOILb1ELb0EJNS_6LayoutINS_5tupleIJNS3_IJNS_1CILi1EEES5_EEENS4_ILi32EEEEEENS3_IJNS3_IJNS4_ILi0EEES9_EEENS4_ILi256EEEEEEEEiEEC2ERKSD_RKi)
$_ZN7cutlass13device_kernelIN5flash19enable_sm80_to_sm89INS1_16FlashAttnBwdSm80INS1_25CollectiveMainloopBwdSm80ILi2ELi2EN4cute5tupleIJNS5_1CILi128EEES8_NS7_ILi64EEEEEENS_10bfloat16_tEfNS_4arch4Sm80ELb0ELb1ELb1ELb0ELb0ELb0ELb0ELb0ELi2ELi4ELi4ELi4ELb0EEENS1_21CollectiveEpilogueBwdISA_SB_SD_Li256ELb0ELb0ELi2EEENS1_19SingleTileSchedulerILb0ELb0ELb0ELi128EEEEEEEEEvNT_6ParamsE$_ZN4cute3eso3ESOILb1ELb0EJNS_6LayoutINS_5tupleIJNS3_IJNS_1CILi1EEES5_EEENS4_ILi32EEEEEENS3_IJNS3_IJNS4_ILi0EEES9_EEENS4_ILi256EEEEEEEEiEEC2ERKSD_RKi:
[----:B------:R-:W-:Y:S02]  /*9fa0*/  IADD3 R2, R62, -c[0x0][0x20], RZ ;  /* 0x800008003e027a10 */ /* 0x000fe40007ffe0ff */
[----:B------:R-:W-:-:S03]  /*9fb0*/  MOV R9, 0x0 ;  /* 0x0000000000097802 */ /* 0x000fc60000000f00 */
[----:B------:R1:W-:Y:S01]  /*9fc0*/  STL [R2], R3 ;  /* 0x0000000302007387 */ /* 0x0003e20000100800 */
[----:B------:R-:W-:Y:S05]  /*9fd0*/  RET.REL.NODEC R8 `(_ZN7cutlass13device_kernelIN5flash19enable_sm80_to_sm89INS1_16FlashAttnBwdSm80INS1_25CollectiveMainloopBwdSm80ILi2ELi2EN4cute5tupleIJNS5_1CILi128EEES8_NS7_ILi64EEEEEENS_10bfloat16_tEfNS_4arch4Sm80ELb0ELb1ELb1ELb0ELb0ELb0ELb0ELb0ELi2ELi4ELi4ELi4ELb0EEENS1_21CollectiveEpilogueBwdISA_SB_SD_Li256ELb0ELb0ELi2EEENS1_19SingleTileSchedulerILb0ELb0ELb0ELi128EEEEEEEEEvNT_6ParamsE) ;  /* 0xffff602008007950 */ /* 0x000fea0003c3ffff */
        .type           $_ZN7cutlass13device_kernelIN5flash19enable_sm80_to_sm89INS1_16FlashAttnBwdSm80INS1_25CollectiveMainloopBwdSm80ILi2ELi2EN4cute5tupleIJNS5_1CILi128EEES8_NS7_ILi64EEEEEENS_10bfloat16_tEfNS_4arch4Sm80ELb0ELb1ELb1ELb0ELb0ELb0ELb0ELb0ELi2ELi4ELi4ELi4ELb0EEENS1_21CollectiveEpilogueBwdISA_SB_SD_Li256ELb0ELb0ELi2EEENS1_19SingleTileSchedulerILb0ELb0ELb0ELi128EEEEEEEEEvNT_6ParamsE$_ZN4cute3eso3ESOILb1ELb0EJNS_6LayoutINS_5tupleIJNS3_IJNS_1CILi2EEES5_EEEEEENS3_IJNS3_IJNS4_ILi1EEES5_EEEEEEEENS_10ViewEngineIPKfEEEEC2ERKSB_RKSF_,@function
        .size           $_ZN7cutlass13device_kernelIN5flash19enable_sm80_to_sm89INS1_16FlashAttnBwdSm80INS1_25CollectiveMainloopBwdSm80ILi2ELi2EN4cute5tupleIJNS5_1CILi128EEES8_NS7_ILi64EEEEEENS_10bfloat16_tEfNS_4arch4Sm80ELb0ELb1ELb1ELb0ELb0ELb0ELb0ELb0ELi2ELi4ELi4ELi4ELb0EEENS1_21CollectiveEpilogueBwdISA_SB_SD_Li256ELb0ELb0ELi2EEENS1_19SingleTileSchedulerILb0ELb0ELb0ELi128EEEEEEEEEvNT_6ParamsE$_ZN4cute3eso3ESOILb1ELb0EJNS_6LayoutINS_5tupleIJNS3_IJNS_1CILi2EEES5_EEEEEENS3_IJNS3_IJNS4_ILi1EEES5_EEEEEEEENS_10ViewEngineIPKfEEEEC2ERKSB_RKSF_,($_ZN7cutlass13device_kernelIN5flash19enable_sm80_to_sm89INS1_16FlashAttnBwdSm80INS1_25CollectiveMainloopBwdSm80ILi2ELi2EN4cute5tupleIJNS5_1CILi128EEES8_NS7_ILi64EEEEEENS_10bfloat16_tEfNS_4arch4Sm80ELb0ELb1ELb1ELb0ELb0ELb0ELb0ELb0ELi2ELi4ELi4ELi4ELb0EEENS1_21CollectiveEpilogueBwdISA_SB_SD_Li256ELb0ELb0ELi2EEENS1_19SingleTileSchedulerILb0ELb0ELb0ELi128EEEEEEEEEvNT_6ParamsE$_ZN4cute3eso3ESOILb1ELb0EJNS_6LayoutINS_5tupleIJNS3_IJNS_1CILi2EEES5_EEEEEENS3_IJNS3_IJNS4_ILi1EEES5_EEEEEEEENS_10ViewEngineIPN7cutlass10bfloat16_tEEEEEC2ERKSB_RKSG_ - $_ZN7cutlass13device_kernelIN5flash19enable_sm80_to_sm89INS1_16FlashAttnBwdSm80INS1_25CollectiveMainloopBwdSm80ILi2ELi2EN4cute5tupleIJNS5_1CILi128EEES8_NS7_ILi64EEEEEENS_10bfloat16_tEfNS_4arch4Sm80ELb0ELb1ELb1ELb0ELb0ELb0ELb0ELb0ELi2ELi4ELi4ELi4ELb0EEENS1_21CollectiveEpilogueBwdISA_SB_SD_Li256ELb0ELb0ELi2EEENS1_19SingleTileSchedulerILb0ELb0ELb0ELi128EEEEEEEEEvNT_6ParamsE$_ZN4cute3eso3ESOILb1ELb0EJNS_6LayoutINS_5tupleIJNS3_IJNS_1CILi2EEES5_EEEEEENS3_IJNS3_IJNS4_ILi1EEES5_EEEEEEEENS_10ViewEngineIPKfEEEEC2ERKSB_RKSF_)
$_ZN7cutlass13device_kernelIN5flash19enable_sm80_to_sm89INS1_16FlashAttnBwdSm80INS1_25CollectiveMainloopBwdSm80ILi2ELi2EN4cute5tupleIJNS5_1CILi128EEES8_NS7_ILi64EEEEEENS_10bfloat16_tEfNS_4arch4Sm80ELb0ELb1ELb1ELb0ELb0ELb0ELb0ELb0ELi2ELi4ELi4ELi4ELb0EEENS1_21CollectiveEpilogueBwdISA_SB_SD_Li256ELb0ELb0ELi2EEENS1_19SingleTileSchedulerILb0ELb0ELb0ELi128EEEEEEEEEvNT_6ParamsE$_ZN4cute3eso3ESOILb1ELb0EJNS_6LayoutINS_5tupleIJNS3_IJNS_1CILi2EEES5_EEEEEENS3_IJNS3_IJNS4_ILi1EEES5_EEEEEEEENS_10ViewEngineIPKfEEEEC2ERKSB_RKSF_:
[----:B------:R-:W-:Y:S01]  /*9fe0*/  IADD3 R2, R2, -c[0x0][0x20], RZ ;  /* 0x8000080002027a10 */ /* 0x000fe20007ffe0ff */
[----:B------:R-:W-:Y:S01]  /*9ff0*/  IMAD.MOV.U32 R7, RZ, RZ, R3 ;  /* 0x000000ffff077224 */ /* 0x000fe200078e0003 */
[----:B------:R-:W-:-:S04]  /*a000*/  MOV R5, 0x0 ;  /* 0x0000000000057802 */ /* 0x000fc80000000f00 */
[----:B------:R1:W-:Y:S01]  /*a010*/  STL.64 [R2], R6 ;  /* 0x0000000602007387 */ /* 0x0003e20000100a00 */
[----:B------:R-:W-:Y:S05]  /*a020*/  RET.REL.NODEC R4 `(_ZN7cutlass13device_kernelIN5flash19enable_sm80_to_sm89INS1_16FlashAttnBwdSm80INS1_25CollectiveMainloopBwdSm80ILi2ELi2EN4cute5tupleIJNS5_1CILi128EEES8_NS7_ILi64EEEEEENS_10bfloat16_tEfNS_4arch4Sm80ELb0ELb1ELb1ELb0ELb0ELb0ELb0ELb0ELi2ELi4ELi4ELi4ELb0EEENS1_21CollectiveEpilogueBwdISA_SB_SD_Li256ELb0ELb0ELi2EEENS1_19SingleTileSchedulerILb0ELb0ELb0ELi128EEEEEEEEEvNT_6ParamsE) ;  /* 0xffff5fd004007950 */ /* 0x000fea0003c3ffff */
        .type           $_ZN7cutlass13device_kernelIN5flash19enable_sm80_to_sm89INS1_16FlashAttnBwdSm80INS1_25CollectiveMainloopBwdSm80ILi2ELi2EN4cute5tupleIJNS5_1CILi128EEES8_NS7_ILi64EEEEEENS_10bfloat16_tEfNS_4arch4Sm80ELb0ELb1ELb1ELb0ELb0ELb0ELb0ELb0ELi2ELi4ELi4ELi4ELb0EEENS1_21CollectiveEpilogueBwdISA_SB_SD_Li256ELb0ELb0ELi2EEENS1_19SingleTileSchedulerILb0ELb0ELb0ELi128EEEEEEEEEvNT_6ParamsE$_ZN4cute3eso3ESOILb1ELb0EJNS_6LayoutINS_5tupleIJNS3_IJNS_1CILi2EEES5_EEEEEENS3_IJNS3_IJNS4_ILi1EEES5_EEEEEEEENS_10ViewEngineIPN7cutlass10bfloat16_tEEEEEC2ERKSB_RKSG_,@function
        .size           $_ZN7cutlass13device_kernelIN5flash19enable_sm80_to_sm89INS1_16FlashAttnBwdSm80INS1_25CollectiveMainloopBwdSm80ILi2ELi2EN4cute5tupleIJNS5_1CILi128EEES8_NS7_ILi64EEEEEENS_10bfloat16_tEfNS_4arch4Sm80ELb0ELb1ELb1ELb0ELb0ELb0ELb0ELb0ELi2ELi4ELi4ELi4ELb0EEENS1_21CollectiveEpilogueBwdISA_SB_SD_Li256ELb0ELb0ELi2EEENS1_19SingleTileSchedulerILb0ELb0ELb0ELi128EEEEEEEEEvNT_6ParamsE$_ZN4cute3eso3ESOILb1ELb0EJNS_6LayoutINS_5tupleIJNS3_IJNS_1CILi2EEES5_EEEEEENS3_IJNS3_IJNS4_ILi1EEES5_EEEEEEEENS_10ViewEngineIPN7cutlass10bfloat16_tEEEEEC2ERKSB_RKSG_,($_ZN7cutlass13device_kernelIN5flash19enable_sm80_to_sm89INS1_16FlashAttnBwdSm80INS1_25CollectiveMainloopBwdSm80ILi2ELi2EN4cute5tupleIJNS5_1CILi128EEES8_NS7_ILi64EEEEEENS_10bfloat16_tEfNS_4arch4Sm80ELb0ELb1ELb1ELb0ELb0ELb0ELb0ELb0ELi2ELi4ELi4ELi4ELb0EEENS1_21CollectiveEpilogueBwdISA_SB_SD_Li256ELb0ELb0ELi2EEENS1_19SingleTileSchedulerILb0ELb0ELb0ELi128EEEEEEEEEvNT_6ParamsE$_ZN4cute3eso3ESOILb1ELb0EJNS_6LayoutINS_5tupleIJNS3_IJNS_1CILi2EEES5_EEEEEENS3_IJNS3_IJNS4_ILi1EEES5_EEEEEEEENS_10ViewEngineIPfEEEEC2ERKSB_RKSE_ - $_ZN7cutlass13device_kernelIN5flash19enable_sm80_to_sm89INS1_16FlashAttnBwdSm80INS1_25CollectiveMainloopBwdSm80ILi2ELi2EN4cute5tupleIJNS5_1CILi128EEES8_NS7_ILi64EEEEEENS_10bfloat16_tEfNS_4arch4Sm80ELb0ELb1ELb1ELb0ELb0ELb0ELb0ELb0ELi2ELi4ELi4ELi4ELb0EEENS1_21CollectiveEpilogueBwdISA_SB_SD_Li256ELb0ELb0ELi2EEENS1_19SingleTileSchedulerILb0ELb0ELb0ELi128EEEEEEEEEvNT_6ParamsE$_ZN4cute3eso3ESOILb1ELb0EJNS_6LayoutINS_5tupleIJNS3_IJNS_1CILi2EEES5_EEEEEENS3_IJNS3_IJNS4_ILi1EEES5_EEEEEEEENS_10ViewEngineIPN7cutlass10bfloat16_tEEEEEC2ERKSB_RKSG_)
$_ZN7cutlass13device_kernelIN5flash19enable_sm80_to_sm89INS1_16FlashAttnBwdSm80INS1_25CollectiveMainloopBwdSm80ILi2ELi2EN4cute5tupleIJNS5_1CILi128EEES8_NS7_ILi64EEEEEENS_10bfloat16_tEfNS_4arch4Sm80ELb0ELb1ELb1ELb0ELb0ELb0ELb0ELb0ELi2ELi4ELi4ELi4ELb0EEENS1_21CollectiveEpilogueBwdISA_SB_SD_Li256ELb0ELb0ELi2EEENS1_19SingleTileSchedulerILb0ELb0ELb0ELi128EEEEEEEEEvNT_6ParamsE$_ZN4cute3eso3ESOILb1ELb0EJNS_6LayoutINS_5tupleIJNS3_IJNS_1CILi2EEES5_EEEEEENS3_IJNS3_IJNS4_ILi1EEES5_EEEEEEEENS_10ViewEngineIPN7cutlass10bfloat16_tEEEEEC2ERKSB_RKSG_:
[----:B------:R-:W-:Y:S01]  /*a030*/  IADD3 R2, R69, -c[0x0][0x20], RZ ;  /* 0x8000080045027a10 */ /* 0x000fe20007ffe0ff */
[----:B------:R-:W-:Y:S01]  /*a040*/  IMAD.MOV.U32 R7, RZ, RZ, R3 ;  /* 0x000000ffff077224 */ /* 0x000fe200078e0003 */
[----:B------:R-:W-:-:S04]  /*a050*/  MOV R5, 0x0 ;  /* 0x0000000000057802 */ /* 0x000fc80000000f00 */
[----:B------:R1:W-:Y:S01]  /*a060*/  STL.64 [R2], R6 ;  /* 0x0000000602007387 */ /* 0x0003e20000100a00 */
[----:B------:R-:W-:Y:S05]  /*a070*/  RET.REL.NODEC R4 `(_ZN7cutlass13device_kernelIN5flash19enable_sm80_to_sm89INS1_16FlashAttnBwdSm80INS1_25CollectiveMainloopBwdSm80ILi2ELi2EN4cute5tupleIJNS5_1CILi128EEES8_NS7_ILi64EEEEEENS_10bfloat16_tEfNS_4arch4Sm80ELb0ELb1ELb1ELb0ELb0ELb0ELb0ELb0ELi2ELi4ELi4ELi4ELb0EEENS1_21CollectiveEpilogueBwdISA_SB_SD_Li256ELb0ELb0ELi2EEENS1_19SingleTileSchedulerILb0ELb0ELb0ELi128EEEEEEEEEvNT_6ParamsE) ;  /* 0xffff5f8004007950 */ /* 0x000fea0003c3ffff */
        .type           $_ZN7cutlass13device_kernelIN5flash19enable_sm80_to_sm89INS1_16FlashAttnBwdSm80INS1_25CollectiveMainloopBwdSm80ILi2ELi2EN4cute5tupleIJNS5_1CILi128EEES8_NS7_ILi64EEEEEENS_10bfloat16_tEfNS_4arch4Sm80ELb0ELb1ELb1ELb0ELb0ELb0ELb0ELb0ELi2ELi4ELi4ELi4ELb0EEENS1_21CollectiveEpilogueBwdISA_SB_SD_Li256ELb0ELb0ELi2EEENS1_19SingleTileSchedulerILb0ELb0ELb0ELi128EEEEEEEEEvNT_6ParamsE$_ZN4cute3eso3ESOILb1ELb0EJNS_6LayoutINS_5tupleIJNS3_IJNS_1CILi2EEES5_EEEEEENS3_IJNS3_IJNS4_ILi1EEES5_EEEEEEEENS_10ViewEngineIPfEEEEC2ERKSB_RKSE_,@function
        .size           $_ZN7cutlass13device_kernelIN5flash19enable_sm80_to_sm89INS1_16FlashAttnBwdSm80INS1_25CollectiveMainloopBwdSm80ILi2ELi2EN4cute5tupleIJNS5_1CILi128EEES8_NS7_ILi64EEEEEENS_10bfloat16_tEfNS_4arch4Sm80ELb0ELb1ELb1ELb0ELb0ELb0ELb0ELb0ELi2ELi4ELi4ELi4ELb0EEENS1_21CollectiveEpilogueBwdISA_SB_SD_Li256ELb0ELb0ELi2EEENS1_19SingleTileSchedulerILb0ELb0ELb0ELi128EEEEEEEEEvNT_6ParamsE$_ZN4cute3eso3ESOILb1ELb0EJNS_6LayoutINS_5tupleIJNS3_IJNS_1CILi2EEES5_EEEEEENS3_IJNS3_IJNS4_ILi1EEES5_EEEEEEEENS_10ViewEngineIPfEEEEC2ERKSB_RKSE_,($_ZN7cutlass13device_kernelIN5flash19enable_sm80_to_sm89INS1_16FlashAttnBwdSm80INS1_25CollectiveMainloopBwdSm80ILi2ELi2EN4cute5tupleIJNS5_1CILi128EEES8_NS7_ILi64EEEEEENS_10bfloat16_tEfNS_4arch4Sm80ELb0ELb1ELb1ELb0ELb0ELb0ELb0ELb0ELi2ELi4ELi4ELi4ELb0EEENS1_21CollectiveEpilogueBwdISA_SB_SD_Li256ELb0ELb0ELi2EEENS1_19SingleTileSchedulerILb0ELb0ELb0ELi128EEEEEEEEEvNT_6ParamsE$_ZN4cute3eso3ESOILb1ELb0EJNS_6LayoutINS_5tupleIJNS3_IJNS_1CILi2EEES5_EEEEEENS3_IJNS3_IJNS4_ILi1EEES5_EEEEEEEEiEEC2ERKSB_RKi - $_ZN7cutlass13device_kernelIN5flash19enable_sm80_to_sm89INS1_16FlashAttnBwdSm80INS1_25CollectiveMainloopBwdSm80ILi2ELi2EN4cute5tupleIJNS5_1CILi128EEES8_NS7_ILi64EEEEEENS_10bfloat16_tEfNS_4arch4Sm80ELb0ELb1ELb1ELb0ELb0ELb0ELb0ELb0ELi2ELi4ELi4ELi4ELb0EEENS1_21CollectiveEpilogueBwdISA_SB_SD_Li256ELb0ELb0ELi2EEENS1_19SingleTileSchedulerILb0ELb0ELb0ELi128EEEEEEEEEvNT_6ParamsE$_ZN4cute3eso3ESOILb1ELb0EJNS_6LayoutINS_5tupleIJNS3_IJNS_1CILi2EEES5_EEEEEENS3_IJNS3_IJNS4_ILi1EEES5_EEEEEEEENS_10ViewEngineIPfEEEEC2ERKSB_RKSE_)
$_ZN7cutlass13device_kernelIN5flash19enable_sm80_to_sm89INS1_16FlashAttnBwdSm80INS1_25CollectiveMainloopBwdSm80ILi2ELi2EN4cute5tupleIJNS5_1CILi128EEES8_NS7_ILi64EEEEEENS_10bfloat16_tEfNS_4arch4Sm80ELb0ELb1ELb1ELb0ELb0ELb0ELb0ELb0ELi2ELi4ELi4ELi4ELb0EEENS1_21CollectiveEpilogueBwdISA_SB_SD_Li256ELb0ELb0ELi2EEENS1_19SingleTileSchedulerILb0ELb0ELb0ELi128EEEEEEEEEvNT_6ParamsE$_ZN4cute3eso3ESOILb1ELb0EJNS_6LayoutINS_5tupleIJNS3_IJNS_1CILi2EEES5_EEEEEENS3_IJNS3_IJNS4_ILi1EEES5_EEEEEEEENS_10ViewEngineIPfEEEEC2ERKSB_RKSE_:
[----:B------:R-:W-:Y:S01]  /*a080*/  IADD3 R2, R2, -c[0x0][0x20], RZ ;  /* 0x8000080002027a10 */ /* 0x000fe20007ffe0ff */
[----:B------:R-:W-:Y:S01]  /*a090*/  IMAD.MOV.U32 R9, RZ, RZ, R3 ;  /* 0x000000ffff097224 */ /* 0x000fe200078e0003 */
[----:B------:R-:W-:-:S04]  /*a0a0*/  MOV R5, 0x0 ;  /* 0x0000000000057802 */ /* 0x000fc80000000f00 */
[----:B------:R1:W-:Y:S01]  /*a0b0*/  STL.64 [R2], R8 ;  /* 0x0000000802007387 */ /* 0x0003e20000100a00 */
[----:B------:R-:W-:Y:S05]  /*a0c0*/  RET.REL.NODEC R4 `(_ZN7cutlass13device_kernelIN5flash19enable_sm80_to_sm89INS1_16FlashAttnBwdSm80INS1_25CollectiveMainloopBwdSm80ILi2ELi2EN4cute5tupleIJNS5_1CILi128EEES8_NS7_ILi64EEEEEENS_10bfloat16_tEfNS_4arch4Sm80ELb0ELb1ELb1ELb0ELb0ELb0ELb0ELb0ELi2ELi4ELi4ELi4ELb0EEENS1_21CollectiveEpilogueBwdISA_SB_SD_Li256ELb0ELb0ELi2EEENS1_19SingleTileSchedulerILb0ELb0ELb0ELi128EEEEEEEEEvNT_6ParamsE) ;  /* 0xffff5f3004007950 */ /* 0x000fea0003c3ffff */
        .type           $_ZN7cutlass13device_kernelIN5flash19enable_sm80_to_sm89INS1_16FlashAttnBwdSm80INS1_25CollectiveMainloopBwdSm80ILi2ELi2EN4cute5tupleIJNS5_1CILi128EEES8_NS7_ILi64EEEEEENS_10bfloat16_tEfNS_4arch4Sm80ELb0ELb1ELb1ELb0ELb0ELb0ELb0ELb0ELi2ELi4ELi4ELi4ELb0EEENS1_21CollectiveEpilogueBwdISA_SB_SD_Li256ELb0ELb0ELi2EEENS1_19SingleTileSchedulerILb0ELb0ELb0ELi128EEEEEEEEEvNT_6ParamsE$_ZN4cute3eso3ESOILb1ELb0EJNS_6LayoutINS_5tupleIJNS3_IJNS_1CILi2EEES5_EEEEEENS3_IJNS3_IJNS4_ILi1EEES5_EEEEEEEEiEEC2ERKSB_RKi,@function
        .size           $_ZN7cutlass13device_kernelIN5flash19enable_sm80_to_sm89INS1_16FlashAttnBwdSm80INS1_25CollectiveMainloopBwdSm80ILi2ELi2EN4cute5tupleIJNS5_1CILi128EEES8_NS7_ILi64EEEEEENS_10bfloat16_tEfNS_4arch4Sm80ELb0ELb1ELb1ELb0ELb0ELb0ELb0ELb0ELi2ELi4ELi4ELi4ELb0EEENS1_21CollectiveEpilogueBwdISA_SB_SD_Li256ELb0ELb0ELi2EEENS1_19SingleTileSchedulerILb0ELb0ELb0ELi128EEEEEEEEEvNT_6ParamsE$_ZN4cute3eso3ESOILb1ELb0EJNS_6LayoutINS_5tupleIJNS3_IJNS_1CILi2EEES5_EEEEEENS3_IJNS3_IJNS4_ILi1EEES5_EEEEEEEEiEEC2ERKSB_RKi,($_ZN7cutlass13device_kernelIN5flash19enable_sm80_to_sm89INS1_16FlashAttnBwdSm80INS1_25CollectiveMainloopBwdSm80ILi2ELi2EN4cute5tupleIJNS5_1CILi128EEES8_NS7_ILi64EEEEEENS_10bfloat16_tEfNS_4arch4Sm80ELb0ELb1ELb1ELb0ELb0ELb0ELb0ELb0ELi2ELi4ELi4ELi4ELb0EEENS1_21CollectiveEpilogueBwdISA_SB_SD_Li256ELb0ELb0ELi2EEENS1_19SingleTileSchedulerILb0ELb0ELb0ELi128EEEEEEEEEvNT_6ParamsE$_ZN4cute3eso3ESOILb1ELb0EJNS_6LayoutINS_5tupleIJNS3_IJNS_1CILi2EEES5_EEEEEENS3_IJNS3_IJNS4_ILi8EEENS4_ILi64EEEEEEEEEEENS_10ViewEngineINS_8smem_ptrIPfEEEEEEC2ERKSC_RKSH_ - $_ZN7cutlass13device_kernelIN5flash19enable_sm80_to_sm89INS1_16FlashAttnBwdSm80INS1_25CollectiveMainloopBwdSm80ILi2ELi2EN4cute5tupleIJNS5_1CILi128EEES8_NS7_ILi64EEEEEENS_10bfloat16_tEfNS_4arch4Sm80ELb0ELb1ELb1ELb0ELb0ELb0ELb0ELb0ELi2ELi4ELi4ELi4ELb0EEENS1_21CollectiveEpilogueBwdISA_SB_SD_Li256ELb0ELb0ELi2EEENS1_19SingleTileSchedulerILb0ELb0ELb0ELi128EEEEEEEEEvNT_6ParamsE$_ZN4cute3eso3ESOILb1ELb0EJNS_6LayoutINS_5tupleIJNS3_IJNS_1CILi2EEES5_EEEEEENS3_IJNS3_IJNS4_ILi1EEES5_EEEEEEEEiEEC2ERKSB_RKi)
$_ZN7cutlass13device_kernelIN5flash19enable_sm80_to_sm89INS1_16FlashAttnBwdSm80INS1_25CollectiveMainloopBwdSm80ILi2ELi2EN4cute5tupleIJNS5_1CILi128EEES8_NS7_ILi64EEEEEENS_10bfloat16_tEfNS_4arch4Sm80ELb0ELb1ELb1ELb0ELb0ELb0ELb0ELb0ELi2ELi4ELi4ELi4ELb0EEENS1_21CollectiveEpilogueBwdISA_SB_SD_Li256ELb0ELb0ELi2EEENS1_19SingleTileSchedulerILb0ELb0ELb0ELi128EEEEEEEEEvNT_6ParamsE$_ZN4cute3eso3ESOILb1ELb0EJNS_6LayoutINS_5tupleIJNS3_IJNS_1CILi2EEES5_EEEEEENS3_IJNS3_IJNS4_ILi1EEES5_EEEEEEEEiEEC2ERKSB_RKi:
[----:B------:R-:W-:Y:S02]  /*a0d0*/  IADD3 R2, R69, -c[0x0][0x20], RZ ;  /* 0x8000080045027a10 */ /* 0x000fe40007ffe0ff */
[----:B------:R-:W-:-:S03]  /*a0e0*/  MOV R5, 0x0 ;  /* 0x0000000000057802 */ /* 0x000fc60000000f00 */
[----:B------:R1:W-:Y:S01]  /*a0f0*/  STL [R2], R3 ;  /* 0x0000000302007387 */ /* 0x0003e20000100800 */
[----:B------:R-:W-:Y:S05]  /*a100*/  RET.REL.NODEC R4 `(_ZN7cutlass13device_kernelIN5flash19enable_sm80_to_sm89INS1_16FlashAttnBwdSm80INS1_25CollectiveMainloopBwdSm80ILi2ELi2EN4cute5tupleIJNS5_1CILi128EEES8_NS7_ILi64EEEEEENS_10bfloat16_tEfNS_4arch4Sm80ELb0ELb1ELb1ELb0ELb0ELb0ELb0ELb0ELi2ELi4ELi4ELi4ELb0EEENS1_21CollectiveEpilogueBwdISA_SB_SD_Li256ELb0ELb0ELi2EEENS1_19SingleTileSchedulerILb0ELb0ELb0ELi128EEEEEEEEEvNT_6ParamsE) ;  /* 0xffff5ef004007950 */ /* 0x000fea0003c3ffff */
        .type           $_ZN7cutlass13device_kernelIN5flash19enable_sm80_to_sm89INS1_16FlashAttnBwdSm80INS1_25CollectiveMainloopBwdSm80ILi2ELi2EN4cute5tupleIJNS5_1CILi128EEES8_NS7_ILi64EEEEEENS_10bfloat16_tEfNS_4arch4Sm80ELb0ELb1ELb1ELb0ELb0ELb0ELb0ELb0ELi2ELi4ELi4ELi4ELb0EEENS1_21CollectiveEpilogueBwdISA_SB_SD_Li256ELb0ELb0ELi2EEENS1_19SingleTileSchedulerILb0ELb0ELb0ELi128EEEEEEEEEvNT_6ParamsE$_ZN4cute3eso3ESOILb1ELb0EJNS_6LayoutINS_5tupleIJNS3_IJNS_1CILi2EEES5_EEEEEENS3_IJNS3_IJNS4_ILi8EEENS4_ILi64EEEEEEEEEEENS_10ViewEngineINS_8smem_ptrIPfEEEEEEC2ERKSC_RKSH_,@function
        .size           $_ZN7cutlass13device_kernelIN5flash19enable_sm80_to_sm89INS1_16FlashAttnBwdSm80INS1_25CollectiveMainloopBwdSm80ILi2ELi2EN4cute5tupleIJNS5_1CILi128EEES8_NS7_ILi64EEEEEENS_10bfloat16_tEfNS_4arch4Sm80ELb0ELb1ELb1ELb0ELb0ELb0ELb0ELb0ELi2ELi4ELi4ELi4ELb0EEENS1_21CollectiveEpilogueBwdISA_SB_SD_Li256ELb0ELb0ELi2EEENS1_19SingleTileSchedulerILb0ELb0ELb0ELi128EEEEEEEEEvNT_6ParamsE$_ZN4cute3eso3ESOILb1ELb0EJNS_6LayoutINS_5tupleIJNS3_IJNS_1CILi2EEES5_EEEEEENS3_IJNS3_IJNS4_ILi8EEENS4_ILi64EEEEEEEEEEENS_10ViewEngineINS_8smem_ptrIPfEEEEEEC2ERKSC_RKSH_,($_ZN7cutlass13device_kernelIN5flash19enable_sm80_to_sm89INS1_16FlashAttnBwdSm80INS1_25CollectiveMainloopBwdSm80ILi2ELi2EN4cute5tupleIJNS5_1CILi128EEES8_NS7_ILi64EEEEEENS_10bfloat16_tEfNS_4arch4Sm80ELb0ELb1ELb1ELb0ELb0ELb0ELb0ELb0ELi2ELi4ELi4ELi4ELb0EEENS1_21CollectiveEpilogueBwdISA_SB_SD_Li256ELb0ELb0ELi2EEENS1_19SingleTileSchedulerILb0ELb0ELb0ELi128EEEEEEEEEvNT_6ParamsE$_ZN4cute3eso3ESOILb1ELb0EJNS_6LayoutINS_5tupleIJNS3_IJNS_1CILi2EEES5_EEEEEENS3_IJNS3_IJNS4_ILi8EEENS4_ILi64EEEEEEEEEEEiEEC2ERKSC_RKi - $_ZN7cutlass13device_kernelIN5flash19enable_sm80_to_sm89INS1_16FlashAttnBwdSm80INS1_25CollectiveMainloopBwdSm80ILi2ELi2EN4cute5tupleIJNS5_1CILi128EEES8_NS7_ILi64EEEEEENS_10bfloat16_tEfNS_4arch4Sm80ELb0ELb1ELb1ELb0ELb0ELb0ELb0ELb0ELi2ELi4ELi4ELi4ELb0EEENS1_21CollectiveEpilogueBwdISA_SB_SD_Li256ELb0ELb0ELi2EEENS1_19SingleTileSchedulerILb0ELb0ELb0ELi128EEEEEEEEEvNT_6ParamsE$_ZN4cute3eso3ESOILb1ELb0EJNS_6LayoutINS_5tupleIJNS3_IJNS_1CILi2EEES5_EEEEEENS3_IJNS3_IJNS4_ILi8EEENS4_ILi64EEEEEEEEEEENS_10ViewEngineINS_8smem_ptrIPfEEEEEEC2ERKSC_RKSH_)
$_ZN7cutlass13device_kernelIN5flash19enable_sm80_to_sm89INS1_16FlashAttnBwdSm80INS1_25CollectiveMainloopBwdSm80ILi2ELi2EN4cute5tupleIJNS5_1CILi128EEES8_NS7_ILi64EEEEEENS_10bfloat16_tEfNS_4arch4Sm80ELb0ELb1ELb1ELb0ELb0ELb0ELb0ELb0ELi2ELi4ELi4ELi4ELb0EEENS1_21CollectiveEpilogueBwdISA_SB_SD_Li256ELb0ELb0ELi2EEENS1_19SingleTileSchedulerILb0ELb0ELb0ELi128EEEEEEEEEvNT_6ParamsE$_ZN4cute3eso3ESOILb1ELb0EJNS_6LayoutINS_5tupleIJNS3_IJNS_1CILi2EEES5_EEEEEENS3_IJNS3_IJNS4_ILi8EEENS4_ILi64EEEEEEEEEEENS_10ViewEngineINS_8smem_ptrIPfEEEEEEC2ERKSC_RKSH_:
[----:B------:R-:W-:Y:S02]  /*a110*/  IADD3 R6, R27, -c[0x0][0x20], RZ ;  /* 0x800008001b067a10 */ /* 0x000fe40007ffe0ff */
[----:B------:R-:W-:-:S03]  /*a120*/  MOV R9, 0x0 ;  /* 0x0000000000097802 */ /* 0x000fc60000000f00 */
[----:B------:R1:W-:Y:S01]  /*a130*/  STL.64 [R6], R2 ;  /* 0x0000000206007387 */ /* 0x0003e20000100a00 */
[----:B------:R-:W-:Y:S05]  /*a140*/  RET.REL.NODEC R8 `(_ZN7cutlass13device_kernelIN5flash19enable_sm80_to_sm89INS1_16FlashAttnBwdSm80INS1_25CollectiveMainloopBwdSm80ILi2ELi2EN4cute5tupleIJNS5_1CILi128EEES8_NS7_ILi64EEEEEENS_10bfloat16_tEfNS_4arch4Sm80ELb0ELb1ELb1ELb0ELb0ELb0ELb0ELb0ELi2ELi4ELi4ELi4ELb0EEENS1_21CollectiveEpilogueBwdISA_SB_SD_Li256ELb0ELb0ELi2EEENS1_19SingleTileSchedulerILb0ELb0ELb0ELi128EEEEEEEEEvNT_6ParamsE) ;  /* 0xffff5eb008007950 */ /* 0x000fea0003c3ffff */
        .type           $_ZN7cutlass13device_kernelIN5flash19enable_sm80_to_sm89INS1_16FlashAttnBwdSm80INS1_25CollectiveMainloopBwdSm80ILi2ELi2EN4cute5tupleIJNS5_1CILi128EEES8_NS7_ILi64EEEEEENS_10bfloat16_tEfNS_4arch4Sm80ELb0ELb1ELb1ELb0ELb0ELb0ELb0ELb0ELi2ELi4ELi4ELi4ELb0EEENS1_21CollectiveEpilogueBwdISA_SB_SD_Li256ELb0ELb0ELi2EEENS1_19SingleTileSchedulerILb0ELb0ELb0ELi128EEEEEEEEEvNT_6ParamsE$_ZN4cute3eso3ESOILb1ELb0EJNS_6LayoutINS_5tupleIJNS3_IJNS_1CILi2EEES5_EEEEEENS3_IJNS3_IJNS4_ILi8EEENS4_ILi64EEEEEEEEEEEiEEC2ERKSC_RKi,@function
        .size           $_ZN7cutlass13device_kernelIN5flash19enable_sm80_to_sm89INS1_16FlashAttnBwdSm80INS1_25CollectiveMainloopBwdSm80ILi2ELi2EN4cute5tupleIJNS5_1CILi128EEES8_NS7_ILi64EEEEEENS_10bfloat16_tEfNS_4arch4Sm80ELb0ELb1ELb1ELb0ELb0ELb0ELb0ELb0ELi2ELi4ELi4ELi4ELb0EEENS1_21CollectiveEpilogueBwdISA_SB_SD_Li256ELb0ELb0ELi2EEENS1_19SingleTileSchedulerILb0ELb0ELb0ELi128EEEEEEEEEvNT_6ParamsE$_ZN4cute3eso3ESOILb1ELb0EJNS_6LayoutINS_5tupleIJNS3_IJNS_1CILi2EEES5_EEEEEENS3_IJNS3_IJNS4_ILi8EEENS4_ILi64EEEEEEEEEEEiEEC2ERKSC_RKi,($_ZN7cutlass13device_kernelIN5flash19enable_sm80_to_sm89INS1_16FlashAttnBwdSm80INS1_25CollectiveMainloopBwdSm80ILi2ELi2EN4cute5tupleIJNS5_1CILi128EEES8_NS7_ILi64EEEEEENS_10bfloat16_tEfNS_4arch4Sm80ELb0ELb1ELb1ELb0ELb0ELb0ELb0ELb0ELi2ELi4ELi4ELi4ELb0EEENS1_21CollectiveEpilogueBwdISA_SB_SD_Li256ELb0ELb0ELi2EEENS1_19SingleTileSchedulerILb0ELb0ELb0ELi128EEEEEEEEEvNT_6ParamsE$_ZN4cute3eso3ESOILb1ELb0EJNS_6LayoutINS_5tupleIJNS3_IJNS_1CILi2EEES5_EEENS3_IJS5_NS4_ILi8EEEEEEEEENS3_IJNS3_IJNS_11ScaledBasisIS7_JLi0EEEENSA_INS4_ILi64EEEJLi0EEEEEEENS3_IJNSA_INS4_ILi1EEEJLi1EEEENSA_INS4_ILi16EEEJLi1EEEEEEEEEEEENS_10ViewEngineINS_23ArithmeticTupleIteratorINS_15ArithmeticTupleIJNS4_ILi0EEESP_EEEEEEEEEC2ERKSL_RKSS_ - $_ZN7cutlass13device_kernelIN5flash19enable_sm80_to_sm89INS1_16FlashAttnBwdSm80INS1_25CollectiveMainloopBwdSm80ILi2ELi2EN4cute5tupleIJNS5_1CILi128EEES8_NS7_ILi64EEEEEENS_10bfloat16_tEfNS_4arch4Sm80ELb0ELb1ELb1ELb0ELb0ELb0ELb0ELb0ELi2ELi4ELi4ELi4ELb0EEENS1_21CollectiveEpilogueBwdISA_SB_SD_Li256ELb0ELb0ELi2EEENS1_19SingleTileSchedulerILb0ELb0ELb0ELi128EEEEEEEEEvNT_6ParamsE$_ZN4cute3eso3ESOILb1ELb0EJNS_6LayoutINS_5tupleIJNS3_IJNS_1CILi2EEES5_EEEEEENS3_IJNS3_IJNS4_ILi8EEENS4_ILi64EEEEEEEEEEEiEEC2ERKSC_RKi)
$_ZN7cutlass13device_kernelIN5flash19enable_sm80_to_sm89INS1_16FlashAttnBwdSm80INS1_25CollectiveMainloopBwdSm80ILi2ELi2EN4cute5tupleIJNS5_1CILi128EEES8_NS7_ILi64EEEEEENS_10bfloat16_tEfNS_4arch4Sm80ELb0ELb1ELb1ELb0ELb0ELb0ELb0ELb0ELi2ELi4ELi4ELi4ELb0EEENS1_21CollectiveEpilogueBwdISA_SB_SD_Li256ELb0ELb0ELi2EEENS1_19SingleTileSchedulerILb0ELb0ELb0ELi128EEEEEEEEEvNT_6ParamsE$_ZN4cute3eso3ESOILb1ELb0EJNS_6LayoutINS_5tupleIJNS3_IJNS_1CILi2EEES5_EEEEEENS3_IJNS3_IJNS4_ILi8EEENS4_ILi64EEEEEEEEEEEiEEC2ERKSC_RKi:
[----:B------:R-:W-:Y:S01]  /*a150*/  IADD3 R2, R27, -c[0x0][0x20], RZ ;  /* 0x800008001b027a10 */ /* 0x000fe20007ffe0ff */
[----:B------:R-:W-:Y:S01]  /*a160*/  IMAD.MOV.U32 R8, RZ, RZ, R6 ;  /* 0x000000ffff087224 */ /* 0x000fe200078e0006 */
[----:B------:R-:W-:-:S03]  /*a170*/  MOV R9, 0x0 ;  /* 0x0000000000097802 */ /* 0x000fc60000000f00 */
[----:B------:R1:W-:Y:S01]  /*a180*/  STL [R2], R3 ;  /* 0x0000000302007387 */ /* 0x0003e20000100800 */
[----:B------:R-:W-:Y:S05]  /*a190*/  RET.REL.NODEC R8 `(_ZN7cutlass13device_kernelIN5flash19enable_sm80_to_sm89INS1_16FlashAttnBwdSm80INS1_25CollectiveMainloopBwdSm80ILi2ELi2EN4cute5tupleIJNS5_1CILi128EEES8_NS7_ILi64EEEEEENS_10bfloat16_tEfNS_4arch4Sm80ELb0ELb1ELb1ELb0ELb0ELb0ELb0ELb0ELi2ELi4ELi4ELi4ELb0EEENS1_21CollectiveEpilogueBwdISA_SB_SD_Li256ELb0ELb0ELi2EEENS1_19SingleTileSchedulerILb0ELb0ELb0ELi128EEEEEEEEEvNT_6ParamsE) ;  /* 0xffff5e6008007950 */ /* 0x000fea0003c3ffff */
        .type           $_ZN7cutlass13device_kernelIN5flash19enable_sm80_to_sm89INS1_16FlashAttnBwdSm80INS1_25CollectiveMainloopBwdSm80ILi2ELi2EN4cute5tupleIJNS5_1CILi128EEES8_NS7_ILi64EEEEEENS_10bfloat16_tEfNS_4arch4Sm80ELb0ELb1ELb1ELb0ELb0ELb0ELb0ELb0ELi2ELi4ELi4ELi4ELb0EEENS1_21CollectiveEpilogueBwdISA_SB_SD_Li256ELb0ELb0ELi2EEENS1_19SingleTileSchedulerILb0ELb0ELb0ELi128EEEEEEEEEvNT_6ParamsE$_ZN4cute3eso3ESOILb1ELb0EJNS_6LayoutINS_5tupleIJNS3_IJNS_1CILi2EEES5_EEENS3_IJS5_NS4_ILi8EEEEEEEEENS3_IJNS3_IJNS_11ScaledBasisIS7_JLi0EEEENSA_INS4_ILi64EEEJLi0EEEEEEENS3_IJNSA_INS4_ILi1EEEJLi1EEEENSA_INS4_ILi16EEEJLi1EEEEEEEEEEEENS_10ViewEngineINS_23ArithmeticTupleIteratorINS_15ArithmeticTupleIJNS4_ILi0EEESP_EEEEEEEEEC2ERKSL_RKSS_,@function
        .size           $_ZN7cutlass13device_kernelIN5flash19enable_sm80_to_sm89INS1_16FlashAttnBwdSm80INS1_25CollectiveMainloopBwdSm80ILi2ELi2EN4cute5tupleIJNS5_1CILi128EEES8_NS7_ILi64EEEEEENS_10bfloat16_tEfNS_4arch4Sm80ELb0ELb1ELb1ELb0ELb0ELb0ELb0ELb0ELi2ELi4ELi4ELi4ELb0EEENS1_21CollectiveEpilogueBwdISA_SB_SD_Li256ELb0ELb0ELi2EEENS1_19SingleTileSchedulerILb0ELb0ELb0ELi128EEEEEEEEEvNT_6ParamsE$_ZN4cute3eso3ESOILb1ELb0EJNS_6LayoutINS_5tupleIJNS3_IJNS_1CILi2EEES5_EEENS3_IJS5_NS4_ILi8EEEEEEEEENS3_IJNS3_IJNS_11ScaledBasisIS7_JLi0EEEENSA_INS4_ILi64EEEJLi0EEEEEEENS3_IJNSA_INS4_ILi1EEEJLi1EEEENSA_INS4_ILi16EEEJLi1EEEEEEEEEEEENS_10ViewEngineINS_23ArithmeticTupleIteratorINS_15ArithmeticTupleIJNS4_ILi0EEESP_EEEEEEEEEC2ERKSL_RKSS_,($_ZN7cutlass13device_kernelIN5flash19enable_sm80_to_sm89INS1_16FlashAttnBwdSm80INS1_25CollectiveMainloopBwdSm80ILi2ELi2EN4cute5tupleIJNS5_1CILi128EEES8_NS7_ILi64EEEEEENS_10bfloat16_tEfNS_4arch4Sm80ELb0ELb1ELb1ELb0ELb0ELb0ELb0ELb0ELi2ELi4ELi4ELi4ELb0EEENS1_21CollectiveEpilogueBwdISA_SB_SD_Li256ELb0ELb0ELi2EEENS1_19SingleTileSchedulerILb0ELb0ELb0ELi128EEEEEEEEEvNT_6ParamsE$_ZN4cute3eso3ESOILb1ELb0EJNS_6LayoutINS_5tupleIJNS3_IJNS_1CILi2EEES5_EEENS3_IJS5_NS4_ILi8EEEEEEEEENS3_IJNS3_IJNS_11ScaledBasisIS7_JLi0EEEENSA_INS4_ILi64EEEJLi0EEEEEEENS3_IJNSA_INS4_ILi1EEEJLi1EEEENSA_INS4_ILi16EEEJLi1EEEEEEEEEEEENS_10ViewEngineINS_23ArithmeticTupleIteratorINS_15ArithmeticTupleIJiiEEEEEEEEEC2ERKSL_RKSR_ - $_ZN7cutlass13device_kernelIN5flash19enable_sm80_to_sm89INS1_16FlashAttnBwdSm80INS1_25CollectiveMainloopBwdSm80ILi2ELi2EN4cute5tupleIJNS5_1CILi128EEES8_NS7_ILi64EEEEEENS_10bfloat16_tEfNS_4arch4Sm80ELb0ELb1ELb1ELb0ELb0ELb0ELb0ELb0ELi2ELi4ELi4ELi4ELb0EEENS1_21CollectiveEpilogueBwdISA_SB_SD_Li256ELb0ELb0ELi2EEENS1_19SingleTileSchedulerILb0ELb0ELb0ELi128EEEEEEEEEvNT_6ParamsE$_ZN4cute3eso3ESOILb1ELb0EJNS_6LayoutINS_5tupleIJNS3_IJNS_1CILi2EEES5_EEENS3_IJS5_NS4_ILi8EEEEEEEEENS3_IJNS3_IJNS_11ScaledBasisIS7_JLi0EEEENSA_INS4_ILi64EEEJLi0EEEEEEENS3_IJNSA_INS4_ILi1EEEJLi1EEEENSA_INS4_ILi16EEEJLi1EEEEEEEEEEEENS_10ViewEngineINS_23ArithmeticTupleIteratorINS_15ArithmeticTupleIJNS4_ILi0EEESP_EEEEEEEEEC2ERKSL_RKSS_)
$_ZN7cutlass13device_kernelIN5flash19enable_sm80_to_sm89INS1_16FlashAttnBwdSm80INS1_25CollectiveMainloopBwdSm80ILi2ELi2EN4cute5tupleIJNS5_1CILi128EEES8_NS7_ILi64EEEEEENS_10bfloat16_tEfNS_4arch4Sm80ELb0ELb1ELb1ELb0ELb0ELb0ELb0ELb0ELi2ELi4ELi4ELi4ELb0EEENS1_21CollectiveEpilogueBwdISA_SB_SD_Li256ELb0ELb0ELi2EEENS1_19SingleTileSchedulerILb0ELb0ELb0ELi128EEEEEEEEEvNT_6ParamsE$_ZN4cute3eso3ESOILb1ELb0EJNS_6LayoutINS_5tupleIJNS3_IJNS_1CILi2EEES5_EEENS3_IJS5_NS4_ILi8EEEEEEEEENS3_IJNS3_IJNS_11ScaledBasisIS7_JLi0EEEENSA_INS4_ILi64EEEJLi0EEEEEEENS3_IJNSA_INS4_ILi1EEEJLi1EEEENSA_INS4_ILi16EEEJLi1EEEEEEEEEEEENS_10ViewEngineINS_23ArithmeticTupleIteratorINS_15ArithmeticTupleIJNS4_ILi0EEESP_EEEEEEEEEC2ERKSL_RKSS_:
[----:B------:R-:W-:Y:S01]  /*a1a0*/  IADD3 R53, R53, -c[0x0][0x20], RZ ;  /* 0x8000080035357a10 */ /* 0x000fe20007ffe0ff */
[----:B------:R-:W-:Y:S01]  /*a1b0*/  IMAD.MOV.U32 R6, RZ, RZ, R2 ;  /* 0x000000ffff067224 */ /* 0x000fe200078e0002 */
[----:B------:R-:W-:Y:S01]  /*a1c0*/  PRMT R3, RZ, 0x7610, R3 ;  /* 0x00007610ff037816 */ /* 0x000fe20000000003 */
[----:B------:R-:W-:-:S04]  /*a1d0*/  IMAD.MOV.U32 R7, RZ, RZ, 0x0 ;  /* 0x00000000ff077424 */ /* 0x000fc800078e00ff */
[----:B------:R1:W-:Y:S01]  /*a1e0*/  STL.U8 [R53], R3 ;  /* 0x0000000335007387 */ /* 0x0003e20000100000 */
[----:B------:R-:W-:Y:S05]  /*a1f0*/  RET.REL.NODEC R6 `(_ZN7cutlass13device_kernelIN5flash19enable_sm80_to_sm89INS1_16FlashAttnBwdSm80INS1_25CollectiveMainloopBwdSm80ILi2ELi2EN4cute5tupleIJNS5_1CILi128EEES8_NS7_ILi64EEEEEENS_10bfloat16_tEfNS_4arch4Sm80ELb0ELb1ELb1ELb0ELb0ELb0ELb0ELb0ELi2ELi4ELi4ELi4ELb0EEENS1_21CollectiveEpilogueBwdISA_SB_SD_Li256ELb0ELb0ELi2EEENS1_19SingleTileSchedulerILb0ELb0ELb0ELi128EEEEEEEEEvNT_6ParamsE) ;  /* 0xffff5e0006007950 */ /* 0x000fea0003c3ffff */
        .type           $_ZN7cutlass13device_kernelIN5flash19enable_sm80_to_sm89INS1_16FlashAttnBwdSm80INS1_25CollectiveMainloopBwdSm80ILi2ELi2EN4cute5tupleIJNS5_1CILi128EEES8_NS7_ILi64EEEEEENS_10bfloat16_tEfNS_4arch4Sm80ELb0ELb1ELb1ELb0ELb0ELb0ELb0ELb0ELi2ELi4ELi4ELi4ELb0EEENS1_21CollectiveEpilogueBwdISA_SB_SD_Li256ELb0ELb0ELi2EEENS1_19SingleTileSchedulerILb0ELb0ELb0ELi128EEEEEEEEEvNT_6ParamsE$_ZN4cute3eso3ESOILb1ELb0EJNS_6LayoutINS_5tupleIJNS3_IJNS_1CILi2EEES5_EEENS3_IJS5_NS4_ILi8EEEEEEEEENS3_IJNS3_IJNS_11ScaledBasisIS7_JLi0EEEENSA_INS4_ILi64EEEJLi0EEEEEEENS3_IJNSA_INS4_ILi1EEEJLi1EEEENSA_INS4_ILi16EEEJLi1EEEEEEEEEEEENS_10ViewEngineINS_23ArithmeticTupleIteratorINS_15ArithmeticTupleIJiiEEEEEEEEEC2ERKSL_RKSR_,@function
        .size           $_ZN7cutlass13device_kernelIN5flash19enable_sm80_to_sm89INS1_16FlashAttnBwdSm80INS1_25CollectiveMainloopBwdSm80ILi2ELi2EN4cute5tupleIJNS5_1CILi128EEES8_NS7_ILi64EEEEEENS_10bfloat16_tEfNS_4arch4Sm80ELb0ELb1ELb1ELb0ELb0ELb0ELb0ELb0ELi2ELi4ELi4ELi4ELb0EEENS1_21CollectiveEpilogueBwdISA_SB_SD_Li256ELb0ELb0ELi2EEENS1_19SingleTileSchedulerILb0ELb0ELb0ELi128EEEEEEEEEvNT_6ParamsE$_ZN4cute3eso3ESOILb1ELb0EJNS_6LayoutINS_5tupleIJNS3_IJNS_1CILi2EEES5_EEENS3_IJS5_NS4_ILi8EEEEEEEEENS3_IJNS3_IJNS_11ScaledBasisIS7_JLi0EEEENSA_INS4_ILi64EEEJLi0EEEEEEENS3_IJNSA_INS4_ILi1EEEJLi1EEEENSA_INS4_ILi16EEEJLi1EEEEEEEEEEEENS_10ViewEngineINS_23ArithmeticTupleIteratorINS_15ArithmeticTupleIJiiEEEEEEEEEC2ERKSL_RKSR_,($_ZN7cutlass13device_kernelIN5flash19enable_sm80_to_sm89INS1_16FlashAttnBwdSm80INS1_25CollectiveMainloopBwdSm80ILi2ELi2EN4cute5tupleIJNS5_1CILi128EEES8_NS7_ILi64EEEEEENS_10bfloat16_tEfNS_4arch4Sm80ELb0ELb1ELb1ELb0ELb0ELb0ELb0ELb0ELi2ELi4ELi4ELi4ELb0EEENS1_21CollectiveEpilogueBwdISA_SB_SD_Li256ELb0ELb0ELi2EEENS1_19SingleTileSchedulerILb0ELb0ELb0ELi128EEEEEEEEEvNT_6ParamsE$_ZN4cute3eso3ESOILb1ELb0EJNS_6LayoutINS_5tupleIJNS3_IJNS_1CILi2EEES5_EEENS3_IJS5_NS4_ILi8EEEEEEEEENS3_IJNS3_IJS5_NS4_ILi4EEEEEENS3_IJNS4_ILi1EEES7_EEEEEEEENS_10ViewEngineIPfEEEEC2ERKSF_RKSI_ - $_ZN7cutlass13device_kernelIN5flash19enable_sm80_to_sm89INS1_16FlashAttnBwdSm80INS1_25CollectiveMainloopBwdSm80ILi2ELi2EN4cute5tupleIJNS5_1CILi128EEES8_NS7_ILi64EEEEEENS_10bfloat16_tEfNS_4arch4Sm80ELb0ELb1ELb1ELb0ELb0ELb0ELb0ELb0ELi2ELi4ELi4ELi4ELb0EEENS1_21CollectiveEpilogueBwdISA_SB_SD_Li256ELb0ELb0ELi2EEENS1_19SingleTileSchedulerILb0ELb0ELb0ELi128EEEEEEEEEvNT_6ParamsE$_ZN4cute3eso3ESOILb1ELb0EJNS_6LayoutINS_5tupleIJNS3_IJNS_1CILi2EEES5_EEENS3_IJS5_NS4_ILi8EEEEEEEEENS3_IJNS3_IJNS_11ScaledBasisIS7_JLi0EEEENSA_INS4_ILi64EEEJLi0EEEEEEENS3_IJNSA_INS4_ILi1EEEJLi1EEEENSA_INS4_ILi16EEEJLi1EEEEEEEEEEEENS_10ViewEngineINS_23ArithmeticTupleIteratorINS_15ArithmeticTupleIJiiEEEEEEEEEC2ERKSL_RKSR_)
$_ZN7cutlass13device_kernelIN5flash19enable_sm80_to_sm89INS1_16FlashAttnBwdSm80INS1_25CollectiveMainloopBwdSm80ILi2ELi2EN4cute5tupleIJNS5_1CILi128EEES8_NS7_ILi64EEEEEENS_10bfloat16_tEfNS_4arch4Sm80ELb0ELb1ELb1ELb0ELb0ELb0ELb0ELb0ELi2ELi4ELi4ELi4ELb0EEENS1_21CollectiveEpilogueBwdISA_SB_SD_Li256ELb0ELb0ELi2EEENS1_19SingleTileSchedulerILb0ELb0ELb0ELi128EEEEEEEEEvNT_6ParamsE$_ZN4cute3eso3ESOILb1ELb0EJNS_6LayoutINS_5tupleIJNS3_IJNS_1CILi2EEES5_EEENS3_IJS5_NS4_ILi8EEEEEEEEENS3_IJNS3_IJNS_11ScaledBasisIS7_JLi0EEEENSA_INS4_ILi64EEEJLi0EEEEEEENS3_IJNSA_INS4_ILi1EEEJLi1EEEENSA_INS4_ILi16EEEJLi1EEEEEEEEEEEENS_10ViewEngineINS_23ArithmeticTupleIteratorINS_15ArithmeticTupleIJiiEEEEEEEEEC2ERKSL_RKSR_:
[----:B------:R-:W-:Y:S02]  /*a200*/  IADD3 R4, R83, -c[0x0][0x20], RZ ;  /* 0x8000080053047a10 */ /* 0x000fe40007ffe0ff */
[----:B------:R-:W-:-:S03]  /*a210*/  MOV R7, 0x0 ;  /* 0x0000000000077802 */ /* 0x000fc60000000f00 */
[----:B------:R1:W-:Y:S04]  /*a220*/  STL [R4], R2 ;  /* 0x0000000204007387 */ /* 0x0003e80000100800 */
[----:B------:R1:W-:Y:S01]  /*a230*/  STL [R4+0x4], R3 ;  /* 0x0000040304007387 */ /* 0x0003e20000100800 */
[----:B------:R-:W-:Y:S05]  /*a240*/  RET.REL.NODEC R6 `(_ZN7cutlass13device_kernelIN5flash19enable_sm80_to_sm89INS1_16FlashAttnBwdSm80INS1_25CollectiveMainloopBwdSm80ILi2ELi2EN4cute5tupleIJNS5_1CILi128EEES8_NS7_ILi64EEEEEENS_10bfloat16_tEfNS_4arch4Sm80ELb0ELb1ELb1ELb0ELb0ELb0ELb0ELb0ELi2ELi4ELi4ELi4ELb0EEENS1_21CollectiveEpilogueBwdISA_SB_SD_Li256ELb0ELb0ELi2EEENS1_19SingleTileSchedulerILb0ELb0ELb0ELi128EEEEEEEEEvNT_6ParamsE) ;  /* 0xffff5db006007950 */ /* 0x000fea0003c3ffff */
        .type           $_ZN7cutlass13device_kernelIN5flash19enable_sm80_to_sm89INS1_16FlashAttnBwdSm80INS1_25CollectiveMainloopBwdSm80ILi2ELi2EN4cute5tupleIJNS5_1CILi128EEES8_NS7_ILi64EEEEEENS_10bfloat16_tEfNS_4arch4Sm80ELb0ELb1ELb1ELb0ELb0ELb0ELb0ELb0ELi2ELi4ELi4ELi4ELb0EEENS1_21CollectiveEpilogueBwdISA_SB_SD_Li256ELb0ELb0ELi2EEENS1_19SingleTileSchedulerILb0ELb0ELb0ELi128EEEEEEEEEvNT_6ParamsE$_ZN4cute3eso3ESOILb1ELb0EJNS_6LayoutINS_5tupleIJNS3_IJNS_1CILi2EEES5_EEENS3_IJS5_NS4_ILi8EEEEEEEEENS3_IJNS3_IJS5_NS4_ILi4EEEEEENS3_IJNS4_ILi1EEES7_EEEEEEEENS_10ViewEngineIPfEEEEC2ERKSF_RKSI_,@function
        .size           $_ZN7cutlass13device_kernelIN5flash19enable_sm80_to_sm89INS1_16FlashAttnBwdSm80INS1_25CollectiveMainloopBwdSm80ILi2ELi2EN4cute5tupleIJNS5_1CILi128EEES8_NS7_ILi64EEEEEENS_10bfloat16_tEfNS_4arch4Sm80ELb0ELb1ELb1ELb0ELb0ELb0ELb0ELb0ELi2ELi4ELi4ELi4ELb0EEENS1_21CollectiveEpilogueBwdISA_SB_SD_Li256ELb0ELb0ELi2EEENS1_19SingleTileSchedulerILb0ELb0ELb0ELi128EEEEEEEEEvNT_6ParamsE$_ZN4cute3eso3ESOILb1ELb0EJNS_6LayoutINS_5tupleIJNS3_IJNS_1CILi2EEES5_EEENS3_IJS5_NS4_ILi8EEEEEEEEENS3_IJNS3_IJS5_NS4_ILi4EEEEEENS3_IJNS4_ILi1EEES7_EEEEEEEENS_10ViewEngineIPfEEEEC2ERKSF_RKSI_,($_ZN7cutlass13device_kernelIN5flash19enable_sm80_to_sm89INS1_16FlashAttnBwdSm80INS1_25CollectiveMainloopBwdSm80ILi2ELi2EN4cute5tupleIJNS5_1CILi128EEES8_NS7_ILi64EEEEEENS_10bfloat16_tEfNS_4arch4Sm80ELb0ELb1ELb1ELb0ELb0ELb0ELb0ELb0ELi2ELi4ELi4ELi4ELb0EEENS1_21CollectiveEpilogueBwdISA_SB_SD_Li256ELb0ELb0ELi2EEENS1_19SingleTileSchedulerILb0ELb0ELb0ELi128EEEEEEEEEvNT_6ParamsE$_ZN4cute3eso3ESOILb1ELb0EJNS_6LayoutINS_5tupleIJNS3_IJNS_1CILi2EEES5_EEENS4_ILi8EEEEEENS3_IJNS3_IJNS4_ILi1EEES5_EEENS4_ILi4EEEEEEEENS_10ViewEngineIPN7cutlass10bfloat16_tEEEEEC2ERKSD_RKSI_ - $_ZN7cutlass13device_kernelIN5flash19enable_sm80_to_sm89INS1_16FlashAttnBwdSm80INS1_25CollectiveMainloopBwdSm80ILi2ELi2EN4cute5tupleIJNS5_1CILi128EEES8_NS7_ILi64EEEEEENS_10bfloat16_tEfNS_4arch4Sm80ELb0ELb1ELb1ELb0ELb0ELb0ELb0ELb0ELi2ELi4ELi4ELi4ELb0EEENS1_21CollectiveEpilogueBwdISA_SB_SD_Li256ELb0ELb0ELi2EEENS1_19SingleTileSchedulerILb0ELb0ELb0ELi128EEEEEEEEEvNT_6ParamsE$_ZN4cute3eso3ESOILb1ELb0EJNS_6LayoutINS_5tupleIJNS3_IJNS_1CILi2EEES5_EEENS3_IJS5_NS4_ILi8EEEEEEEEENS3_IJNS3_IJS5_NS4_ILi4EEEEEENS3_IJNS4_ILi1EEES7_EEEEEEEENS_10ViewEngineIPfEEEEC2ERKSF_RKSI_)
$_ZN7cutlass13device_kernelIN5flash19enable_sm80_to_sm89INS1_16FlashAttnBwdSm80INS1_25CollectiveMainloopBwdSm80ILi2ELi2EN4cute5tupleIJNS5_1CILi128EEES8_NS7_ILi64EEEEEENS_10bfloat16_tEfNS_4arch4Sm80ELb0ELb1ELb1ELb0ELb0ELb0ELb0ELb0ELi2ELi4ELi4ELi4ELb0EEENS1_21CollectiveEpilogueBwdISA_SB_SD_Li256ELb0ELb0ELi2EEENS1_19SingleTileSchedulerILb0ELb0ELb0ELi128EEEEEEEEEvNT_6ParamsE$_ZN4cute3eso3ESOILb1ELb0EJNS_6LayoutINS_5tupleIJNS3_IJNS_1CILi2EEES5_EEENS3_IJS5_NS4_ILi8EEEEEEEEENS3_IJNS3_IJS5_NS4_ILi4EEEEEENS3_IJNS4_ILi1EEES7_EEEEEEEENS_10ViewEngineIPfEEEEC2ERKSF_RKSI_:
[----:B------:R-:W-:Y:S01]  /*a250*/  IADD3 R4, R83, -c[0x0][0x20], RZ ;  /* 0x8000080053047a10 */ /* 0x000fe20007ffe0ff */
[----:B------:R-:W-:Y:S01]  /*a260*/  IMAD.MOV.U32 R8, RZ, RZ, R22 ;  /* 0x000000ffff087224 */ /* 0x000fe200078e0016 */
[----:B------:R-:W-:Y:S01]  /*a270*/  MOV R10, R6 ;  /* 0x00000006000a7202 */ /* 0x000fe20000000f00 */
[----:B------:R-:W-:Y:S01]  /*a280*/  IMAD.MOV.U32 R9, RZ, RZ, R56 ;  /* 0x000000ffff097224 */ /* 0x000fe200078e0038 */
[----:B------:R-:W-:-:S04]  /*a290*/  MOV R11, 0x0 ;  /* 0x00000000000b7802 */ /* 0x000fc80000000f00 */
[----:B------:R1:W-:Y:S01]  /*a2a0*/  STL.64 [R4], R8 ;  /* 0x0000000804007387 */ /* 0x0003e20000100a00 */
[----:B------:R-:W-:Y:S05]  /*a2b0*/  RET.REL.NODEC R10 `(_ZN7cutlass13device_kernelIN5flash19enable_sm80_to_sm89INS1_16FlashAttnBwdSm80INS1_25CollectiveMainloopBwdSm80ILi2ELi2EN4cute5tupleIJNS5_1CILi128EEES8_NS7_ILi64EEEEEENS_10bfloat16_tEfNS_4arch4Sm80ELb0ELb1ELb1ELb0ELb0ELb0ELb0ELb0ELi2ELi4ELi4ELi4ELb0EEENS1_21CollectiveEpilogueBwdISA_SB_SD_Li256ELb0ELb0ELi2EEENS1_19SingleTileSchedulerILb0ELb0ELb0ELi128EEEEEEEEEvNT_6ParamsE) ;  /* 0xffff5d400a007950 */ /* 0x000fea0003c3ffff */
        .type           $_ZN7cutlass13device_kernelIN5flash19enable_sm80_to_sm89INS1_16FlashAttnBwdSm80INS1_25CollectiveMainloopBwdSm80ILi2ELi2EN4cute5tupleIJNS5_1CILi128EEES8_NS7_ILi64EEEEEENS_10bfloat16_tEfNS_4arch4Sm80ELb0ELb1ELb1ELb0ELb0ELb0ELb0ELb0ELi2ELi4ELi4ELi4ELb0EEENS1_21CollectiveEpilogueBwdISA_SB_SD_Li256ELb0ELb0ELi2EEENS1_19SingleTileSchedulerILb0ELb0ELb0ELi128EEEEEEEEEvNT_6ParamsE$_ZN4cute3eso3ESOILb1ELb0EJNS_6LayoutINS_5tupleIJNS3_IJNS_1CILi2EEES5_EEENS4_ILi8EEEEEENS3_IJNS3_IJNS4_ILi1EEES5_EEENS4_ILi4EEEEEEEENS_10ViewEngineIPN7cutlass10bfloat16_tEEEEEC2ERKSD_RKSI_,@function
        .size           $_ZN7cutlass13device_kernelIN5flash19enable_sm80_to_sm89INS1_16FlashAttnBwdSm80INS1_25CollectiveMainloopBwdSm80ILi2ELi2EN4cute5tupleIJNS5_1CILi128EEES8_NS7_ILi64EEEEEENS_10bfloat16_tEfNS_4arch4Sm80ELb0ELb1ELb1ELb0ELb0ELb0ELb0ELb0ELi2ELi4ELi4ELi4ELb0EEENS1_21CollectiveEpilogueBwdISA_SB_SD_Li256ELb0ELb0ELi2EEENS1_19SingleTileSchedulerILb0ELb0ELb0ELi128EEEEEEEEEvNT_6ParamsE$_ZN4cute3eso3ESOILb1ELb0EJNS_6LayoutINS_5tupleIJNS3_IJNS_1CILi2EEES5_EEENS4_ILi8EEEEEENS3_IJNS3_IJNS4_ILi1EEES5_EEENS4_ILi4EEEEEEEENS_10ViewEngineIPN7cutlass10bfloat16_tEEEEEC2ERKSD_RKSI_,($_ZN7cutlass13device_kernelIN5flash19enable_sm80_to_sm89INS1_16FlashAttnBwdSm80INS1_25CollectiveMainloopBwdSm80ILi2ELi2EN4cute5tupleIJNS5_1CILi128EEES8_NS7_ILi64EEEEEENS_10bfloat16_tEfNS_4arch4Sm80ELb0ELb1ELb1ELb0ELb0ELb0ELb0ELb0ELi2ELi4ELi4ELi4ELb0EEENS1_21CollectiveEpilogueBwdISA_SB_SD_Li256ELb0ELb0ELi2EEENS1_19SingleTileSchedulerILb0ELb0ELb0ELi128EEEEEEEEEvNT_6ParamsE$_ZN4cute3eso3ESOILb1ELb0EJNS_6LayoutINS_5tupleIJNS3_IJNS_1CILi2EEES5_EEENS4_ILi8EEEEEENS3_IJNS3_IJNS4_ILi1EEES5_EEENS4_ILi4EEEEEEEEiEEC2ERKSD_RKi - $_ZN7cutlass13device_kernelIN5flash19enable_sm80_to_sm89INS1_16FlashAttnBwdSm80INS1_25CollectiveMainloopBwdSm80ILi2ELi2EN4cute5tupleIJNS5_1CILi128EEES8_NS7_ILi64EEEEEENS_10bfloat16_tEfNS_4arch4Sm80ELb0ELb1ELb1ELb0ELb0ELb0ELb0ELb0ELi2ELi4ELi4ELi4ELb0EEENS1_21CollectiveEpilogueBwdISA_SB_SD_Li256ELb0ELb0ELi2EEENS1_19SingleTileSchedulerILb0ELb0ELb0ELi128EEEEEEEEEvNT_6ParamsE$_ZN4cute3eso3ESOILb1ELb0EJNS_6LayoutINS_5tupleIJNS3_IJNS_1CILi2EEES5_EEENS4_ILi8EEEEEENS3_IJNS3_IJNS4_ILi1EEES5_EEENS4_ILi4EEEEEEEENS_10ViewEngineIPN7cutlass10bfloat16_tEEEEEC2ERKSD_RKSI_)
$_ZN7cutlass13device_kernelIN5flash19enable_sm80_to_sm89INS1_16FlashAttnBwdSm80INS1_25CollectiveMainloopBwdSm80ILi2ELi2EN4cute5tupleIJNS5_1CILi128EEES8_NS7_ILi64EEEEEENS_10bfloat16_tEfNS_4arch4Sm80ELb0ELb1ELb1ELb0ELb0ELb0ELb0ELb0ELi2ELi4ELi4ELi4ELb0EEENS1_21CollectiveEpilogueBwdISA_SB_SD_Li256ELb0ELb0ELi2EEENS1_19SingleTileSchedulerILb0ELb0ELb0ELi128EEEEEEEEEvNT_6ParamsE$_ZN4cute3eso3ESOILb1ELb0EJNS_6LayoutINS_5tupleIJNS3_IJNS_1CILi2EEES5_EEENS4_ILi8EEEEEENS3_IJNS3_IJNS4_ILi1EEES5_EEENS4_ILi4EEEEEEEENS_10ViewEngineIPN7cutlass10bfloat16_tEEEEEC2ERKSD_RKSI_:
[----:B------:R-:W-:Y:S01]  /*a2c0*/  IADD3 R2, R27, -c[0x0][0x20], RZ ;  /* 0x800008001b027a10 */ /* 0x000fe20007ffe0ff */
[----:B------:R-:W-:Y:S01]  /*a2d0*/  IMAD.MOV.U32 R7, RZ, RZ, R3 ;  /* 0x000000ffff077224 */ /* 0x000fe200078e0003 */
[----:B------:R-:W-:-:S04]  /*a2e0*/  MOV R5, 0x0 ;  /* 0x0000000000057802 */ /* 0x000fc80000000f00 */
[----:B------:R1:W-:Y:S01]  /*a2f0*/  STL.64 [R2], R6 ;  /* 0x0000000602007387 */ /* 0x0003e20000100a00 */
[----:B------:R-:W-:Y:S05]  /*a300*/  RET.REL.NODEC R4 `(_ZN7cutlass13device_kernelIN5flash19enable_sm80_to_sm89INS1_16FlashAttnBwdSm80INS1_25CollectiveMainloopBwdSm80ILi2ELi2EN4cute5tupleIJNS5_1CILi128EEES8_NS7_ILi64EEEEEENS_10bfloat16_tEfNS_4arch4Sm80ELb0ELb1ELb1ELb0ELb0ELb0ELb0ELb0ELi2ELi4ELi4ELi4ELb0EEENS1_21CollectiveEpilogueBwdISA_SB_SD_Li256ELb0ELb0ELi2EEENS1_19SingleTileSchedulerILb0ELb0ELb0ELi128EEEEEEEEEvNT_6ParamsE) ;  /* 0xffff5cf004007950 */ /* 0x000fea0003c3ffff */
        .type           $_ZN7cutlass13device_kernelIN5flash19enable_sm80_to_sm89INS1_16FlashAttnBwdSm80INS1_25CollectiveMainloopBwdSm80ILi2ELi2EN4cute5tupleIJNS5_1CILi128EEES8_NS7_ILi64EEEEEENS_10bfloat16_tEfNS_4arch4Sm80ELb0ELb1ELb1ELb0ELb0ELb0ELb0ELb0ELi2ELi4ELi4ELi4ELb0EEENS1_21CollectiveEpilogueBwdISA_SB_SD_Li256ELb0ELb0ELi2EEENS1_19SingleTileSchedulerILb0ELb0ELb0ELi128EEEEEEEEEvNT_6ParamsE$_ZN4cute3eso3ESOILb1ELb0EJNS_6LayoutINS_5tupleIJNS3_IJNS_1CILi2EEES5_EEENS4_ILi8EEEEEENS3_IJNS3_IJNS4_ILi1EEES5_EEENS4_ILi4EEEEEEEEiEEC2ERKSD_RKi,@function
        .size           $_ZN7cutlass13device_kernelIN5flash19enable_sm80_to_sm89INS1_16FlashAttnBwdSm80INS1_25CollectiveMainloopBwdSm80ILi2ELi2EN4cute5tupleIJNS5_1CILi128EEES8_NS7_ILi64EEEEEENS_10bfloat16_tEfNS_4arch4Sm80ELb0ELb1ELb1ELb0ELb0ELb0ELb0ELb0ELi2ELi4ELi4ELi4ELb0EEENS1_21CollectiveEpilogueBwdISA_SB_SD_Li256ELb0ELb0ELi2EEENS1_19SingleTileSchedulerILb0ELb0ELb0ELi128EEEEEEEEEvNT_6ParamsE$_ZN4cute3eso3ESOILb1ELb0EJNS_6LayoutINS_5tupleIJNS3_IJNS_1CILi2EEES5_EEENS4_ILi8EEEEEENS3_IJNS3_IJNS4_ILi1EEES5_EEENS4_ILi4EEEEEEEEiEEC2ERKSD_RKi,($_ZN7cutlass13device_kernelIN5flash19enable_sm80_to_sm89INS1_16FlashAttnBwdSm80INS1_25CollectiveMainloopBwdSm80ILi2ELi2EN4cute5tupleIJNS5_1CILi128EEES8_NS7_ILi64EEEEEENS_10bfloat16_tEfNS_4arch4Sm80ELb0ELb1ELb1ELb0ELb0ELb0ELb0ELb0ELi2ELi4ELi4ELi4ELb0EEENS1_21CollectiveEpilogueBwdISA_SB_SD_Li256ELb0ELb0ELi2EEENS1_19SingleTileSchedulerILb0ELb0ELb0ELi128EEEEEEEEEvNT_6ParamsE$_ZN4cute3eso3ESOILb1ELb0EJNS_6LayoutINS_5tupleIJNS3_IJNS_1CILi2EEES5_EEES5_NS4_ILi8EEEEEENS3_IJNS3_IJNS_11ScaledBasisINS4_ILi1EEEJLi1EEEENS9_IS7_JLi0EEEEEEENS9_INS4_ILi64EEEJLi0EEEENS9_INS4_ILi16EEEJLi1EEEEEEEEENS_10ViewEngineINS_23ArithmeticTupleIteratorINS_15ArithmeticTupleIJiiEEEEEEEEEC2ERKSJ_RKSP_ - $_ZN7cutlass13device_kernelIN5flash19enable_sm80_to_sm89INS1_16FlashAttnBwdSm80INS1_25CollectiveMainloopBwdSm80ILi2ELi2EN4cute5tupleIJNS5_1CILi128EEES8_NS7_ILi64EEEEEENS_10bfloat16_tEfNS_4arch4Sm80ELb0ELb1ELb1ELb0ELb0ELb0ELb0ELb0ELi2ELi4ELi4ELi4ELb0EEENS1_21CollectiveEpilogueBwdISA_SB_SD_Li256ELb0ELb0ELi2EEENS1_19SingleTileSchedulerILb0ELb0ELb0ELi128EEEEEEEEEvNT_6ParamsE$_ZN4cute3eso3ESOILb1ELb0EJNS_6LayoutINS_5tupleIJNS3_IJNS_1CILi2EEES5_EEENS4_ILi8EEEEEENS3_IJNS3_IJNS4_ILi1EEES5_EEENS4_ILi4EEEEEEEEiEEC2ERKSD_RKi)
$_ZN7cutlass13device_kernelIN5flash19enable_sm80_to_sm89INS1_16FlashAttnBwdSm80INS1_25CollectiveMainloopBwdSm80ILi2ELi2EN4cute5tupleIJNS5_1CILi128EEES8_NS7_ILi64EEEEEENS_10bfloat16_tEfNS_4arch4Sm80ELb0ELb1ELb1ELb0ELb0ELb0ELb0ELb0ELi2ELi4ELi4ELi4ELb0EEENS1_21CollectiveEpilogueBwdISA_SB_SD_Li256ELb0ELb0ELi2EEENS1_19SingleTileSchedulerILb0ELb0ELb0ELi128EEEEEEEEEvNT_6ParamsE$_ZN4cute3eso3ESOILb1ELb0EJNS_6LayoutINS_5tupleIJNS3_IJNS_1CILi2EEES5_EEENS4_ILi8EEEEEENS3_IJNS3_IJNS4_ILi1EEES5_EEENS4_ILi4EEEEEEEEiEEC2ERKSD_RKi:
[----:B------:R-:W-:Y:S02]  /*a310*/  IADD3 R2, R27, -c[0x0][0x20], RZ ;  /* 0x800008001b027a10 */ /* 0x000fe40007ffe0ff */
[----:B------:R-:W-:-:S03]  /*a320*/  MOV R5, 0x0 ;  /* 0x0000000000057802 */ /* 0x000fc60000000f00 */
[----:B------:R1:W-:Y:S01]  /*a330*/  STL [R2], R3 ;  /* 0x0000000302007387 */ /* 0x0003e20000100800 */
[----:B------:R-:W-:Y:S05]  /*a340*/  RET.REL.NODEC R4 `(_ZN7cutlass13device_kernelIN5flash19enable_sm80_to_sm89INS1_16FlashAttnBwdSm80INS1_25CollectiveMainloopBwdSm80ILi2ELi2EN4cute5tupleIJNS5_1CILi128EEES8_NS7_ILi64EEEEEENS_10bfloat16_tEfNS_4arch4Sm80ELb0ELb1ELb1ELb0ELb0ELb0ELb0ELb0ELi2ELi4ELi4ELi4ELb0EEENS1_21CollectiveEpilogueBwdISA_SB_SD_Li256ELb0ELb0ELi2EEENS1_19SingleTileSchedulerILb0ELb0ELb0ELi128EEEEEEEEEvNT_6ParamsE) ;  /* 0xffff5cb004007950 */ /* 0x000fea0003c3ffff */
        .type           $_ZN7cutlass13device_kernelIN5flash19enable_sm80_to_sm89INS1_16FlashAttnBwdSm80INS1_25CollectiveMainloopBwdSm80ILi2ELi2EN4cute5tupleIJNS5_1CILi128EEES8_NS7_ILi64EEEEEENS_10bfloat16_tEfNS_4arch4Sm80ELb0ELb1ELb1ELb0ELb0ELb0ELb0ELb0ELi2ELi4ELi4ELi4ELb0EEENS1_21CollectiveEpilogueBwdISA_SB_SD_Li256ELb0ELb0ELi2EEENS1_19SingleTileSchedulerILb0ELb0ELb0ELi128EEEEEEEEEvNT_6ParamsE$_ZN4cute3eso3ESOILb1ELb0EJNS_6LayoutINS_5tupleIJNS3_IJNS_1CILi2EEES5_EEES5_NS4_ILi8EEEEEENS3_IJNS3_IJNS_11ScaledBasisINS4_ILi1EEEJLi1EEEENS9_IS7_JLi0EEEEEEENS9_INS4_ILi64EEEJLi0EEEENS9_INS4_ILi16EEEJLi1EEEEEEEEENS_10ViewEngineINS_23ArithmeticTupleIteratorINS_15ArithmeticTupleIJiiEEEEEEEEEC2ERKSJ_RKSP_,@function
        .size           $_ZN7cutlass13device_kernelIN5flash19enable_sm80_to_sm89INS1_16FlashAttnBwdSm80INS1_25CollectiveMainloopBwdSm80ILi2ELi2EN4cute5tupleIJNS5_1CILi128EEES8_NS7_ILi64EEEEEENS_10bfloat16_tEfNS_4arch4Sm80ELb0ELb1ELb1ELb0ELb0ELb0ELb0ELb0ELi2ELi4ELi4ELi4ELb0EEENS1_21CollectiveEpilogueBwdISA_SB_SD_Li256ELb0ELb0ELi2EEENS1_19SingleTileSchedulerILb0ELb0ELb0ELi128EEEEEEEEEvNT_6ParamsE$_ZN4cute3eso3ESOILb1ELb0EJNS_6LayoutINS_5tupleIJNS3_IJNS_1CILi2EEES5_EEES5_NS4_ILi8EEEEEENS3_IJNS3_IJNS_11ScaledBasisINS4_ILi1EEEJLi1EEEENS9_IS7_JLi0EEEEEEENS9_INS4_ILi64EEEJLi0EEEENS9_INS4_ILi16EEEJLi1EEEEEEEEENS_10ViewEngineINS_23ArithmeticTupleIteratorINS_15ArithmeticTupleIJiiEEEEEEEEEC2ERKSJ_RKSP_,($_ZN7cutlass13device_kernelIN5flash19enable_sm80_to_sm89INS1_16FlashAttnBwdSm80INS1_25CollectiveMainloopBwdSm80ILi2ELi2EN4cute5tupleIJNS5_1CILi128EEES8_NS7_ILi64EEEEEENS_10bfloat16_tEfNS_4arch4Sm80ELb0ELb1ELb1ELb0ELb0ELb0ELb0ELb0ELi2ELi4ELi4ELi4ELb0EEENS1_21CollectiveEpilogueBwdISA_SB_SD_Li256ELb0ELb0ELi2EEENS1_19SingleTileSchedulerILb0ELb0ELb0ELi128EEEEEEEEEvNT_6ParamsE$_ZN4cute3eso3ESOILb1ELb0EJNS_6LayoutINS_5tupleIJNS3_IJNS_1CILi2EEES5_EEES5_NS4_ILi8EEEEEENS3_IJNS3_IJNS_11ScaledBasisINS4_ILi1EEEJLi1EEEENS9_IS7_JLi0EEEEEEENS9_INS4_ILi64EEEJLi0EEEENS9_INS4_ILi16EEEJLi1EEEEEEEEENS_15ArithmeticTupleIJiiEEEEEC2ERKSJ_RKSL_ - $_ZN7cutlass13device_kernelIN5flash19enable_sm80_to_sm89INS1_16FlashAttnBwdSm80INS1_25CollectiveMainloopBwdSm80ILi2ELi2EN4cute5tupleIJNS5_1CILi128EEES8_NS7_ILi64EEEEEENS_10bfloat16_tEfNS_4arch4Sm80ELb0ELb1ELb1ELb0ELb0ELb0ELb0ELb0ELi2ELi4ELi4ELi4ELb0EEENS1_21CollectiveEpilogueBwdISA_SB_SD_Li256ELb0ELb0ELi2EEENS1_19SingleTileSchedulerILb0ELb0ELb0ELi128EEEEEEEEEvNT_6ParamsE$_ZN4cute3eso3ESOILb1ELb0EJNS_6LayoutINS_5tupleIJNS3_IJNS_1CILi2EEES5_EEES5_NS4_ILi8EEEEEENS3_IJNS3_IJNS_11ScaledBasisINS4_ILi1EEEJLi1EEEENS9_IS7_JLi0EEEEEEENS9_INS4_ILi64EEEJLi0EEEENS9_INS4_ILi16EEEJLi1EEEEEEEEENS_10ViewEngineINS_23ArithmeticTupleIteratorINS_15ArithmeticTupleIJiiEEEEEEEEEC2ERKSJ_RKSP_)
$_ZN7cutlass13device_kernelIN5flash19enable_sm80_to_sm89INS1_16FlashAttnBwdSm80INS1_25CollectiveMainloopBwdSm80ILi2ELi2EN4cute5tupleIJNS5_1CILi128EEES8_NS7_ILi64EEEEEENS_10bfloat16_tEfNS_4arch4Sm80ELb0ELb1ELb1ELb0ELb0ELb0ELb0ELb0ELi2ELi4ELi4ELi4ELb0EEENS1_21CollectiveEpilogueBwdISA_SB_SD_Li256ELb0ELb0ELi2EEENS1_19SingleTileSchedulerILb0ELb0ELb0ELi128EEEEEEEEEvNT_6ParamsE$_ZN4cute3eso3ESOILb1ELb0EJNS_6LayoutINS_5tupleIJNS3_IJNS_1CILi2EEES5_EEES5_NS4_ILi8EEEEEENS3_IJNS3_IJNS_11ScaledBasisINS4_ILi1EEEJLi1EEEENS9_IS7_JLi0EEEEEEENS9_INS4_ILi64EEEJLi0EEEENS9_INS4_ILi16EEEJLi1EEEEEEEEENS_10ViewEngineINS_23ArithmeticTupleIteratorINS_15ArithmeticTupleIJiiEEEEEEEEEC2ERKSJ_RKSP_:
[----:B------:R-:W-:Y:S02]  /*a350*/  IADD3 R4, R83, -c[0x0][0x20], RZ ;  /* 0x8000080053047a10 */ /* 0x000fe40007ffe0ff */
[----:B------:R-:W-:-:S03]  /*a360*/  MOV R7, 0x0 ;  /* 0x0000000000077802 */ /* 0x000fc60000000f00 */
[----:B------:R1:W-:Y:S04]  /*a370*/  STL [R4], R2 ;  /* 0x0000000204007387 */ /* 0x0003e80000100800 */
[----:B------:R1:W-:Y:S01]  /*a380*/  STL [R4+0x4], R3 ;  /* 0x0000040304007387 */ /* 0x0003e20000100800 */
[----:B------:R-:W-:Y:S05]  /*a390*/  RET.REL.NODEC R6 `(_ZN7cutlass13device_kernelIN5flash19enable_sm80_to_sm89INS1_16FlashAttnBwdSm80INS1_25CollectiveMainloopBwdSm80ILi2ELi2EN4cute5tupleIJNS5_1CILi128EEES8_NS7_ILi64EEEEEENS_10bfloat16_tEfNS_4arch4Sm80ELb0ELb1ELb1ELb0ELb0ELb0ELb0ELb0ELi2ELi4ELi4ELi4ELb0EEENS1_21CollectiveEpilogueBwdISA_SB_SD_Li256ELb0ELb0ELi2EEENS1_19SingleTileSchedulerILb0ELb0ELb0ELi128EEEEEEEEEvNT_6ParamsE) ;  /* 0xffff5c6006007950 */ /* 0x000fea0003c3ffff */
        .type           $_ZN7cutlass13device_kernelIN5flash19enable_sm80_to_sm89INS1_16FlashAttnBwdSm80INS1_25CollectiveMainloopBwdSm80ILi2ELi2EN4cute5tupleIJNS5_1CILi128EEES8_NS7_ILi64EEEEEENS_10bfloat16_tEfNS_4arch4Sm80ELb0ELb1ELb1ELb0ELb0ELb0ELb0ELb0ELi2ELi4ELi4ELi4ELb0EEENS1_21CollectiveEpilogueBwdISA_SB_SD_Li256ELb0ELb0ELi2EEENS1_19SingleTileSchedulerILb0ELb0ELb0ELi128EEEEEEEEEvNT_6ParamsE$_ZN4cute3eso3ESOILb1ELb0EJNS_6LayoutINS_5tupleIJNS3_IJNS_1CILi2EEES5_EEES5_NS4_ILi8EEEEEENS3_IJNS3_IJNS_11ScaledBasisINS4_ILi1EEEJLi1EEEENS9_IS7_JLi0EEEEEEENS9_INS4_ILi64EEEJLi0EEEENS9_INS4_ILi16EEEJLi1EEEEEEEEENS_15ArithmeticTupleIJiiEEEEEC2ERKSJ_RKSL_,@function
        .size           $_ZN7cutlass13device_kernelIN5flash19enable_sm80_to_sm89INS1_16FlashAttnBwdSm80INS1_25CollectiveMainloopBwdSm80ILi2ELi2EN4cute5tupleIJNS5_1CILi128EEES8_NS7_ILi64EEEEEENS_10bfloat16_tEfNS_4arch4Sm80ELb0ELb1ELb1ELb0ELb0ELb0ELb0ELb0ELi2ELi4ELi4ELi4ELb0EEENS1_21CollectiveEpilogueBwdISA_SB_SD_Li256ELb0ELb0ELi2EEENS1_19SingleTileSchedulerILb0ELb0ELb0ELi128EEEEEEEEEvNT_6ParamsE$_ZN4cute3eso3ESOILb1ELb0EJNS_6LayoutINS_5tupleIJNS3_IJNS_1CILi2EEES5_EEES5_NS4_ILi8EEEEEENS3_IJNS3_IJNS_11ScaledBasisINS4_ILi1EEEJLi1EEEENS9_IS7_JLi0EEEEEEENS9_INS4_ILi64EEEJLi0EEEENS9_INS4_ILi16EEEJLi1EEEEEEEEENS_15ArithmeticTupleIJiiEEEEEC2ERKSJ_RKSL_,($_ZN7cutlass13device_kernelIN5flash19enable_sm80_to_sm89INS1_16FlashAttnBwdSm80INS1_25CollectiveMainloopBwdSm80ILi2ELi2EN4cute5tupleIJNS5_1CILi128EEES8_NS7_ILi64EEEEEENS_10bfloat16_tEfNS_4arch4Sm80ELb0ELb1ELb1ELb0ELb0ELb0ELb0ELb0ELi2ELi4ELi4ELi4ELb0EEENS1_21CollectiveEpilogueBwdISA_SB_SD_Li256ELb0ELb0ELi2EEENS1_19SingleTileSchedulerILb0ELb0ELb0ELi128EEEEEEEEEvNT_6ParamsE$_ZN4cute3eso3ESOILb1ELb0EJNS_6LayoutINS_5tupleIJNS3_IJNS_1CILi2EEES5_EEES6_EEENS3_IJNS3_IJNS4_ILi1EEES5_EEENS3_IJNS4_ILi32EEENS4_ILi64EEEEEEEEEEENS_10ViewEngineIPN7cutlass10bfloat16_tEEEEEC2ERKSE_RKSJ_ - $_ZN7cutlass13device_kernelIN5flash19enable_sm80_to_sm89INS1_16FlashAttnBwdSm80INS1_25CollectiveMainloopBwdSm80ILi2ELi2EN4cute5tupleIJNS5_1CILi128EEES8_NS7_ILi64EEEEEENS_10bfloat16_tEfNS_4arch4Sm80ELb0ELb1ELb1ELb0ELb0ELb0ELb0ELb0ELi2ELi4ELi4ELi4ELb0EEENS1_21CollectiveEpilogueBwdISA_SB_SD_Li256ELb0ELb0ELi2EEENS1_19SingleTileSchedulerILb0ELb0ELb0ELi128EEEEEEEEEvNT_6ParamsE$_ZN4cute3eso3ESOILb1ELb0EJNS_6LayoutINS_5tupleIJNS3_IJNS_1CILi2EEES5_EEES5_NS4_ILi8EEEEEENS3_IJNS3_IJNS_11ScaledBasisINS4_ILi1EEEJLi1EEEENS9_IS7_JLi0EEEEEEENS9_INS4_ILi64EEEJLi0EEEENS9_INS4_ILi16EEEJLi1EEEEEEEEENS_15ArithmeticTupleIJiiEEEEEC2ERKSJ_RKSL_)
$_ZN7cutlass13device_kernelIN5flash19enable_sm80_to_sm89INS1_16FlashAttnBwdSm80INS1_25CollectiveMainloopBwdSm80ILi2ELi2EN4cute5tupleIJNS5_1CILi128EEES8_NS7_ILi64EEEEEENS_10bfloat16_tEfNS_4arch4Sm80ELb0ELb1ELb1ELb0ELb0ELb0ELb0ELb0ELi2ELi4ELi4ELi4ELb0EEENS1_21CollectiveEpilogueBwdISA_SB_SD_Li256ELb0ELb0ELi2EEENS1_19SingleTileSchedulerILb0ELb0ELb0ELi128EEEEEEEEEvNT_6ParamsE$_ZN4cute3eso3ESOILb1ELb0EJNS_6LayoutINS_5tupleIJNS3_IJNS_1CILi2EEES5_EEES5_NS4_ILi8EEEEEENS3_IJNS3_IJNS_11ScaledBasisINS4_ILi1EEEJLi1EEEENS9_IS7_JLi0EEEEEEENS9_INS4_ILi64EEEJLi0EEEENS9_INS4_ILi16EEEJLi1EEEEEEEEENS_15ArithmeticTupleIJiiEEEEEC2ERKSJ_RKSL_:
[----:B------:R-:W-:Y:S02]  /*a3a0*/  IADD3 R2, R83, -c[0x0][0x20], RZ ;  /* 0x8000080053027a10 */ /* 0x000fe40007ffe0ff */
[----:B------:R-:W-:-:S03]  /*a3b0*/  MOV R5, 0x0 ;  /* 0x0000000000057802 */ /* 0x000fc60000000f00 */
[----:B------:R1:W-:Y:S04]  /*a3c0*/  STL [R2], R22 ;  /* 0x0000001602007387 */ /* 0x0003e80000100800 */
[----:B------:R1:W-:Y:S01]  /*a3d0*/  STL [R2+0x4], R23 ;  /* 0x0000041702007387 */ /* 0x0003e20000100800 */
[----:B------:R-:W-:Y:S05]  /*a3e0*/  RET.REL.NODEC R4 `(_ZN7cutlass13device_kernelIN5flash19enable_sm80_to_sm89INS1_16FlashAttnBwdSm80INS1_25CollectiveMainloopBwdSm80ILi2ELi2EN4cute5tupleIJNS5_1CILi128EEES8_NS7_ILi64EEEEEENS_10bfloat16_tEfNS_4arch4Sm80ELb0ELb1ELb1ELb0ELb0ELb0ELb0ELb0ELi2ELi4ELi4ELi4ELb0EEENS1_21CollectiveEpilogueBwdISA_SB_SD_Li256ELb0ELb0ELi2EEENS1_19SingleTileSchedulerILb0ELb0ELb0ELi128EEEEEEEEEvNT_6ParamsE) ;  /* 0xffff5c1004007950 */ /* 0x000fea0003c3ffff */
        .type           $_ZN7cutlass13device_kernelIN5flash19enable_sm80_to_sm89INS1_16FlashAttnBwdSm80INS1_25CollectiveMainloopBwdSm80ILi2ELi2EN4cute5tupleIJNS5_1CILi128EEES8_NS7_ILi64EEEEEENS_10bfloat16_tEfNS_4arch4Sm80ELb0ELb1ELb1ELb0ELb0ELb0ELb0ELb0ELi2ELi4ELi4ELi4ELb0EEENS1_21CollectiveEpilogueBwdISA_SB_SD_Li256ELb0ELb0ELi2EEENS1_19SingleTileSchedulerILb0ELb0ELb0ELi128EEEEEEEEEvNT_6ParamsE$_ZN4cute3eso3ESOILb1ELb0EJNS_6LayoutINS_5tupleIJNS3_IJNS_1CILi2EEES5_EEES6_EEENS3_IJNS3_IJNS4_ILi1EEES5_EEENS3_IJNS4_ILi32EEENS4_ILi64EEEEEEEEEEENS_10ViewEngineIPN7cutlass10bfloat16_tEEEEEC2ERKSE_RKSJ_,@function
        .size           $_ZN7cutlass13device_kernelIN5flash19enable_sm80_to_sm89INS1_16FlashAttnBwdSm80INS1_25CollectiveMainloopBwdSm80ILi2ELi2EN4cute5tupleIJNS5_1CILi128EEES8_NS7_ILi64EEEEEENS_10bfloat16_tEfNS_4arch4Sm80ELb0ELb1ELb1ELb0ELb0ELb0ELb0ELb0ELi2ELi4ELi4ELi4ELb0EEENS1_21CollectiveEpilogueBwdISA_SB_SD_Li256ELb0ELb0ELi2EEENS1_19SingleTileSchedulerILb0ELb0ELb0ELi128EEEEEEEEEvNT_6ParamsE$_ZN4cute3eso3ESOILb1ELb0EJNS_6LayoutINS_5tupleIJNS3_IJNS_1CILi2EEES5_EEES6_EEENS3_IJNS3_IJNS4_ILi1EEES5_EEENS3_IJNS4_ILi32EEENS4_ILi64EEEEEEEEEEENS_10ViewEngineIPN7cutlass10bfloat16_tEEEEEC2ERKSE_RKSJ_,($_ZN7cutlass13device_kernelIN5flash19enable_sm80_to_sm89INS1_16FlashAttnBwdSm80INS1_25CollectiveMainloopBwdSm80ILi2ELi2EN4cute5tupleIJNS5_1CILi128EEES8_NS7_ILi64EEEEEENS_10bfloat16_tEfNS_4arch4Sm80ELb0ELb1ELb1ELb0ELb0ELb0ELb0ELb0ELi2ELi4ELi4ELi4ELb0EEENS1_21CollectiveEpilogueBwdISA_SB_SD_Li256ELb0ELb0ELi2EEENS1_19SingleTileSchedulerILb0ELb0ELb0ELi128EEEEEEEEEvNT_6ParamsE$_ZN4cute3eso3ESOILb1ELb0EJNS_6LayoutINS_5tupleIJNS3_IJNS_1CILi2EEES5_EEES6_EEENS3_IJNS3_IJNS4_ILi1EEES5_EEENS3_IJNS4_ILi32EEENS4_ILi64EEEEEEEEEEEiEEC2ERKSE_RKi - $_ZN7cutlass13device_kernelIN5flash19enable_sm80_to_sm89INS1_16FlashAttnBwdSm80INS1_25CollectiveMainloopBwdSm80ILi2ELi2EN4cute5tupleIJNS5_1CILi128EEES8_NS7_ILi64EEEEEENS_10bfloat16_tEfNS_4arch4Sm80ELb0ELb1ELb1ELb0ELb0ELb0ELb0ELb0ELi2ELi4ELi4ELi4ELb0EEENS1_21CollectiveEpilogueBwdISA_SB_SD_Li256ELb0ELb0ELi2EEENS1_19SingleTileSchedulerILb0ELb0ELb0ELi128EEEEEEEEEvNT_6ParamsE$_ZN4cute3eso3ESOILb1ELb0EJNS_6LayoutINS_5tupleIJNS3_IJNS_1CILi2EEES5_EEES6_EEENS3_IJNS3_IJNS4_ILi1EEES5_EEENS3_IJNS4_ILi32EEENS4_ILi64EEEEEEEEEEENS_10ViewEngineIPN7cutlass10bfloat16_tEEEEEC2ERKSE_RKSJ_)
$_ZN7cutlass13device_kernelIN5flash19enable_sm80_to_sm89INS1_16FlashAttnBwdSm80INS1_25CollectiveMainloopBwdSm80ILi2ELi2EN4cute5tupleIJNS5_1CILi128EEES8_NS7_ILi64EEEEEENS_10bfloat16_tEfNS_4arch4Sm80ELb0ELb1ELb1ELb0ELb0ELb0ELb0ELb0ELi2ELi4ELi4ELi4ELb0EEENS1_21CollectiveEpilogueBwdISA_SB_SD_Li256ELb0ELb0ELi2EEENS1_19SingleTileSchedulerILb0ELb0ELb0ELi128EEEEEEEEEvNT_6ParamsE$_ZN4cute3eso3ESOILb1ELb0EJNS_6LayoutINS_5tupleIJNS3_IJNS_1CILi2EEES5_EEES6_EEENS3_IJNS3_IJNS4_ILi1EEES5_EEENS3_IJNS4_ILi32EEENS4_ILi64EEEEEEEEEEENS_10ViewEngineIPN7cutlass10bfloat16_tEEEEEC2ERKSE_RKSJ_:
[----:B------:R-:W-:Y:S01]  /*a3f0*/  IADD3 R2, R69, -c[0x0][0x20], RZ ;  /* 0x8000080045027a10 */ /* 0x000fe20007ffe0ff */
[----:B------:R-:W-:Y:S01]  /*a400*/  IMAD.MOV.U32 R7, RZ, RZ, R3 ;  /* 0x000000ffff077224 */ /* 0x000fe200078e0003 */
[----:B------:R-:W-:-:S04]  /*a410*/  MOV R5, 0x0 ;  /* 0x0000000000057802 */ /* 0x000fc80000000f00 */
[----:B------:R1:W-:Y:S01]  /*a420*/  STL.64 [R2], R6 ;  /* 0x0000000602007387 */ /* 0x0003e20000100a00 */
[----:B------:R-:W-:Y:S05]  /*a430*/  RET.REL.NODEC R4 `(_ZN7cutlass13device_kernelIN5flash19enable_sm80_to_sm89INS1_16FlashAttnBwdSm80INS1_25CollectiveMainloopBwdSm80ILi2ELi2EN4cute5tupleIJNS5_1CILi128EEES8_NS7_ILi64EEEEEENS_10bfloat16_tEfNS_4arch4Sm80ELb0ELb1ELb1ELb0ELb0ELb0ELb0ELb0ELi2ELi4ELi4ELi4ELb0EEENS1_21CollectiveEpilogueBwdISA_SB_SD_Li256ELb0ELb0ELi2EEENS1_19SingleTileSchedulerILb0ELb0ELb0ELi128EEEEEEEEEvNT_6ParamsE) ;  /* 0xffff5bc004007950 */ /* 0x000fea0003c3ffff */
        .type           $_ZN7cutlass13device_kernelIN5flash19enable_sm80_to_sm89INS1_16FlashAttnBwdSm80INS1_25CollectiveMainloopBwdSm80ILi2ELi2EN4cute5tupleIJNS5_1CILi128EEES8_NS7_ILi64EEEEEENS_10bfloat16_tEfNS_4arch4Sm80ELb0ELb1ELb1ELb0ELb0ELb0ELb0ELb0ELi2ELi4ELi4ELi4ELb0EEENS1_21CollectiveEpilogueBwdISA_SB_SD_Li256ELb0ELb0ELi2EEENS1_19SingleTileSchedulerILb0ELb0ELb0ELi128EEEEEEEEEvNT_6ParamsE$_ZN4cute3eso3ESOILb1ELb0EJNS_6LayoutINS_5tupleIJNS3_IJNS_1CILi2EEES5_EEES6_EEENS3_IJNS3_IJNS4_ILi1EEES5_EEENS3_IJNS4_ILi32EEENS4_ILi64EEEEEEEEEEEiEEC2ERKSE_RKi,@function
        .size           $_ZN7cutlass13device_kernelIN5flash19enable_sm80_to_sm89INS1_16FlashAttnBwdSm80INS1_25CollectiveMainloopBwdSm80ILi2ELi2EN4cute5tupleIJNS5_1CILi128EEES8_NS7_ILi64EEEEEENS_10bfloat16_tEfNS_4arch4Sm80ELb0ELb1ELb1ELb0ELb0ELb0ELb0ELb0ELi2ELi4ELi4ELi4ELb0EEENS1_21CollectiveEpilogueBwdISA_SB_SD_Li256ELb0ELb0ELi2EEENS1_19SingleTileSchedulerILb0ELb0ELb0ELi128EEEEEEEEEvNT_6ParamsE$_ZN4cute3eso3ESOILb1ELb0EJNS_6LayoutINS_5tupleIJNS3_IJNS_1CILi2EEES5_EEES6_EEENS3_IJNS3_IJNS4_ILi1EEES5_EEENS3_IJNS4_ILi32EEENS4_ILi64EEEEEEEEEEEiEEC2ERKSE_RKi,($_ZN7cutlass13device_kernelIN5flash19enable_sm80_to_sm89INS1_16FlashAttnBwdSm80INS1_25CollectiveMainloopBwdSm80ILi2ELi2EN4cute5tupleIJNS5_1CILi128EEES8_NS7_ILi64EEEEEENS_10bfloat16_tEfNS_4arch4Sm80ELb0ELb1ELb1ELb0ELb0ELb0ELb0ELb0ELi2ELi4ELi4ELi4ELb0EEENS1_21CollectiveEpilogueBwdISA_SB_SD_Li256ELb0ELb0ELi2EEENS1_19SingleTileSchedulerILb0ELb0ELb0ELi128EEEEEEEEEvNT_6ParamsE$_ZN4cute3eso3ESOILb1ELb0EJNS_6LayoutINS_5tupleIJNS3_IJNS_1CILi2EEES5_S5_EEEEEENS3_IJNS3_IJNS4_ILi1EEES5_NS4_ILi4EEEEEEEEEEENS_10ViewEngineIPN7cutlass10bfloat16_tEEEEEC2ERKSC_RKSH_ - $_ZN7cutlass13device_kernelIN5flash19enable_sm80_to_sm89INS1_16FlashAttnBwdSm80INS1_25CollectiveMainloopBwdSm80ILi2ELi2EN4cute5tupleIJNS5_1CILi128EEES8_NS7_ILi64EEEEEENS_10bfloat16_tEfNS_4arch4Sm80ELb0ELb1ELb1ELb0ELb0ELb0ELb0ELb0ELi2ELi4ELi4ELi4ELb0EEENS1_21CollectiveEpilogueBwdISA_SB_SD_Li256ELb0ELb0ELi2EEENS1_19SingleTileSchedulerILb0ELb0ELb0ELi128EEEEEEEEEvNT_6ParamsE$_ZN4cute3eso3ESOILb1ELb0EJNS_6LayoutINS_5tupleIJNS3_IJNS_1CILi2EEES5_EEES6_EEENS3_IJNS3_IJNS4_ILi1EEES5_EEENS3_IJNS4_ILi32EEENS4_ILi64EEEEEEEEEEEiEEC2ERKSE_RKi)
$_ZN7cutlass13device_kernelIN5flash19enable_sm80_to_sm89INS1_16FlashAttnBwdSm80INS1_25CollectiveMainloopBwdSm80ILi2ELi2EN4cute5tupleIJNS5_1CILi128EEES8_NS7_ILi64EEEEEENS_10bfloat16_tEfNS_4arch4Sm80ELb0ELb1ELb1ELb0ELb0ELb0ELb0ELb0ELi2ELi4ELi4ELi4ELb0EEENS1_21CollectiveEpilogueBwdISA_SB_SD_Li256ELb0ELb0ELi2EEENS1_19SingleTileSchedulerILb0ELb0ELb0ELi128EEEEEEEEEvNT_6ParamsE$_ZN4cute3eso3ESOILb1ELb0EJNS_6LayoutINS_5tupleIJNS3_IJNS_1CILi2EEES5_EEES6_EEENS3_IJNS3_IJNS4_ILi1EEES5_EEENS3_IJNS4_ILi32EEENS4_ILi64EEEEEEEEEEEiEEC2ERKSE_RKi:
[----:B------:R-:W-:Y:S02]  /*a440*/  IADD3 R2, R69, -c[0x0][0x20], RZ ;  /* 0x8000080045027a10 */ /* 0x000fe40007ffe0ff */
[----:B------:R-:W-:-:S03]  /*a450*/  MOV R5, 0x0 ;  /* 0x0000000000057802 */ /* 0x000fc60000000f00 */
[----:B------:R1:W-:Y:S01]  /*a460*/  STL [R2], R3 ;  /* 0x0000000302007387 */ /* 0x0003e20000100800 */
[----:B------:R-:W-:Y:S05]  /*a470*/  RET.REL.NODEC R4 `(_ZN7cutlass13device_kernelIN5flash19enable_sm80_to_sm89INS1_16FlashAttnBwdSm80INS1_25CollectiveMainloopBwdSm80ILi2ELi2EN4cute5tupleIJNS5_1CILi128EEES8_NS7_ILi64EEEEEENS_10bfloat16_tEfNS_4arch4Sm80ELb0ELb1ELb1ELb0ELb0ELb0ELb0ELb0ELi2ELi4ELi4ELi4ELb0EEENS1_21CollectiveEpilogueBwdISA_SB_SD_Li256ELb0ELb0ELi2EEENS1_19SingleTileSchedulerILb0ELb0ELb0ELi128EEEEEEEEEvNT_6ParamsE) ;  /* 0xffff5b8004007950 */ /* 0x000fea0003c3ffff */
        .type           $_ZN7cutlass13device_kernelIN5flash19enable_sm80_to_sm89INS1_16FlashAttnBwdSm80INS1_25CollectiveMainloopBwdSm80ILi2ELi2EN4cute5tupleIJNS5_1CILi128EEES8_NS7_ILi64EEEEEENS_10bfloat16_tEfNS_4arch4Sm80ELb0ELb1ELb1ELb0ELb0ELb0ELb0ELb0ELi2ELi4ELi4ELi4ELb0EEENS1_21CollectiveEpilogueBwdISA_SB_SD_Li256ELb0ELb0ELi2EEENS1_19SingleTileSchedulerILb0ELb0ELb0ELi128EEEEEEEEEvNT_6ParamsE$_ZN4cute3eso3ESOILb1ELb0EJNS_6LayoutINS_5tupleIJNS3_IJNS_1CILi2EEES5_S5_EEEEEENS3_IJNS3_IJNS4_ILi1EEES5_NS4_ILi4EEEEEEEEEEENS_10ViewEngineIPN7cutlass10bfloat16_tEEEEEC2ERKSC_RKSH_,@function
        .size           $_ZN7cutlass13device_kernelIN5flash19enable_sm80_to_sm89INS1_16FlashAttnBwdSm80INS1_25CollectiveMainloopBwdSm80ILi2ELi2EN4cute5tupleIJNS5_1CILi128EEES8_NS7_ILi64EEEEEENS_10bfloat16_tEfNS_4arch4Sm80ELb0ELb1ELb1ELb0ELb0ELb0ELb0ELb0ELi2ELi4ELi4ELi4ELb0EEENS1_21CollectiveEpilogueBwdISA_SB_SD_Li256ELb0ELb0ELi2EEENS1_19SingleTileSchedulerILb0ELb0ELb0ELi128EEEEEEEEEvNT_6ParamsE$_ZN4cute3eso3ESOILb1ELb0EJNS_6LayoutINS_5tupleIJNS3_IJNS_1CILi2EEES5_S5_EEEEEENS3_IJNS3_IJNS4_ILi1EEES5_NS4_ILi4EEEEEEEEEEENS_10ViewEngineIPN7cutlass10bfloat16_tEEEEEC2ERKSC_RKSH_,($_ZN7cutlass13device_kernelIN5flash19enable_sm80_to_sm89INS1_16FlashAttnBwdSm80INS1_25CollectiveMainloopBwdSm80ILi2ELi2EN4cute5tupleIJNS5_1CILi128EEES8_NS7_ILi64EEEEEENS_10bfloat16_tEfNS_4arch4Sm80ELb0ELb1ELb1ELb0ELb0ELb0ELb0ELb0ELi2ELi4ELi4ELi4ELb0EEENS1_21CollectiveEpilogueBwdISA_SB_SD_Li256ELb0ELb0ELi2EEENS1_19SingleTileSchedulerILb0ELb0ELb0ELi128EEEEEEEEEvNT_6ParamsE$_ZN4cute3eso3ESOILb1ELb0EJNS_6LayoutINS_5tupleIJNS3_IJNS_1CILi2EEES5_S5_EEEEEENS3_IJNS3_IJNS4_ILi1EEES5_NS4_ILi4EEEEEEEEEEEiEEC2ERKSC_RKi - $_ZN7cutlass13device_kernelIN5flash19enable_sm80_to_sm89INS1_16FlashAttnBwdSm80INS1_25CollectiveMainloopBwdSm80ILi2ELi2EN4cute5tupleIJNS5_1CILi128EEES8_NS7_ILi64EEEEEENS_10bfloat16_tEfNS_4arch4Sm80ELb0ELb1ELb1ELb0ELb0ELb0ELb0ELb0ELi2ELi4ELi4ELi4ELb0EEENS1_21CollectiveEpilogueBwdISA_SB_SD_Li256ELb0ELb0ELi2EEENS1_19SingleTileSchedulerILb0ELb0ELb0ELi128EEEEEEEEEvNT_6ParamsE$_ZN4cute3eso3ESOILb1ELb0EJNS_6LayoutINS_5tupleIJNS3_IJNS_1CILi2EEES5_S5_EEEEEENS3_IJNS3_IJNS4_ILi1EEES5_NS4_ILi4EEEEEEEEEEENS_10ViewEngineIPN7cutlass10bfloat16_tEEEEEC2ERKSC_RKSH_)
$_ZN7cutlass13device_kernelIN5flash19enable_sm80_to_sm89INS1_16FlashAttnBwdSm80INS1_25CollectiveMainloopBwdSm80ILi2ELi2EN4cute5tupleIJNS5_1CILi128EEES8_NS7_ILi64EEEEEENS_10bfloat16_tEfNS_4arch4Sm80ELb0ELb1ELb1ELb0ELb0ELb0ELb0ELb0ELi2ELi4ELi4ELi4ELb0EEENS1_21CollectiveEpilogueBwdISA_SB_SD_Li256ELb0ELb0ELi2EEENS1_19SingleTileSchedulerILb0ELb0ELb0ELi128EEEEEEEEEvNT_6ParamsE$_ZN4cute3eso3ESOILb1ELb0EJNS_6LayoutINS_5tupleIJNS3_IJNS_1CILi2EEES5_S5_EEEEEENS3_IJNS3_IJNS4_ILi1EEES5_NS4_ILi4EEEEEEEEEEENS_10ViewEngineIPN7cutlass10bfloat16_tEEEEEC2ERKSC_RKSH_:
[----:B------:R-:W-:Y:S01]  /*a480*/  IADD3 R2, R69, -c[0x0][0x20], RZ ;  /* 0x8000080045027a10 */ /* 0x000fe20007ffe0ff */
[----:B------:R-:W-:Y:S01]  /*a490*/  IMAD.MOV.U32 R7, RZ, RZ, R3 ;  /* 0x000000ffff077224 */ /* 0x000fe200078e0003 */
[----:B------:R-:W-:-:S04]  /*a4a0*/  MOV R5, 0x0 ;  /* 0x0000000000057802 */ /* 0x000fc80000000f00 */
[----:B------:R1:W-:Y:S01]  /*a4b0*/  STL.64 [R2], R6 ;  /* 0x0000000602007387 */ /* 0x0003e20000100a00 */
[----:B------:R-:W-:Y:S05]  /*a4c0*/  RET.REL.NODEC R4 `(_ZN7cutlass13device_kernelIN5flash19enable_sm80_to_sm89INS1_16FlashAttnBwdSm80INS1_25CollectiveMainloopBwdSm80ILi2ELi2EN4cute5tupleIJNS5_1CILi128EEES8_NS7_ILi64EEEEEENS_10bfloat16_tEfNS_4arch4Sm80ELb0ELb1ELb1ELb0ELb0ELb0ELb0ELb0ELi2ELi4ELi4ELi4ELb0EEENS1_21CollectiveEpilogueBwdISA_SB_SD_Li256ELb0ELb0ELi2EEENS1_19SingleTileSchedulerILb0ELb0ELb0ELi128EEEEEEEEEvNT_6ParamsE) ;  /* 0xffff5b3004007950 */ /* 0x000fea0003c3ffff */
        .type           $_ZN7cutlass13device_kernelIN5flash19enable_sm80_to_sm89INS1_16FlashAttnBwdSm80INS1_25CollectiveMainloopBwdSm80ILi2ELi2EN4cute5tupleIJNS5_1CILi128EEES8_NS7_ILi64EEEEEENS_10bfloat16_tEfNS_4arch4Sm80ELb0ELb1ELb1ELb0ELb0ELb0ELb0ELb0ELi2ELi4ELi4ELi4ELb0EEENS1_21CollectiveEpilogueBwdISA_SB_SD_Li256ELb0ELb0ELi2EEENS1_19SingleTileSchedulerILb0ELb0ELb0ELi128EEEEEEEEEvNT_6ParamsE$_ZN4cute3eso3ESOILb1ELb0EJNS_6LayoutINS_5tupleIJNS3_IJNS_1CILi2EEES5_S5_EEEEEENS3_IJNS3_IJNS4_ILi1EEES5_NS4_ILi4EEEEEEEEEEEiEEC2ERKSC_RKi,@function
        .size           $_ZN7cutlass13device_kernelIN5flash19enable_sm80_to_sm89INS1_16FlashAttnBwdSm80INS1_25CollectiveMainloopBwdSm80ILi2ELi2EN4cute5tupleIJNS5_1CILi128EEES8_NS7_ILi64EEEEEENS_10bfloat16_tEfNS_4arch4Sm80ELb0ELb1ELb1ELb0ELb0ELb0ELb0ELb0ELi2ELi4ELi4ELi4ELb0EEENS1_21CollectiveEpilogueBwdISA_SB_SD_Li256ELb0ELb0ELi2EEENS1_19SingleTileSchedulerILb0ELb0ELb0ELi128EEEEEEEEEvNT_6ParamsE$_ZN4cute3eso3ESOILb1ELb0EJNS_6LayoutINS_5tupleIJNS3_IJNS_1CILi2EEES5_S5_EEEEEENS3_IJNS3_IJNS4_ILi1EEES5_NS4_ILi4EEEEEEEEEEEiEEC2ERKSC_RKi,($_ZN7cutlass13device_kernelIN5flash19enable_sm80_to_sm89INS1_16FlashAttnBwdSm80INS1_25CollectiveMainloopBwdSm80ILi2ELi2EN4cute5tupleIJNS5_1CILi128EEES8_NS7_ILi64EEEEEENS_10bfloat16_tEfNS_4arch4Sm80ELb0ELb1ELb1ELb0ELb0ELb0ELb0ELb0ELi2ELi4ELi4ELi4ELb0EEENS1_21CollectiveEpilogueBwdISA_SB_SD_Li256ELb0ELb0ELi2EEENS1_19SingleTileSchedulerILb0ELb0ELb0ELi128EEEEEEEEEvNT_6ParamsE$_ZN4cute3eso3ESOILb1ELb0EJNS_6LayoutINS_5tupleIJNS3_IJNS_1CILi2EEES5_S5_EEES5_EEENS3_IJNS3_IJNS4_ILi1EEES5_NS4_ILi4EEEEEENS4_ILi64EEEEEEEENS_10ViewEngineIPN7cutlass10bfloat16_tEEEEEC2ERKSD_RKSI_ - $_ZN7cutlass13device_kernelIN5flash19enable_sm80_to_sm89INS1_16FlashAttnBwdSm80INS1_25CollectiveMainloopBwdSm80ILi2ELi2EN4cute5tupleIJNS5_1CILi128EEES8_NS7_ILi64EEEEEENS_10bfloat16_tEfNS_4arch4Sm80ELb0ELb1ELb1ELb0ELb0ELb0ELb0ELb0ELi2ELi4ELi4ELi4ELb0EEENS1_21CollectiveEpilogueBwdISA_SB_SD_Li256ELb0ELb0ELi2EEENS1_19SingleTileSchedulerILb0ELb0ELb0ELi128EEEEEEEEEvNT_6ParamsE$_ZN4cute3eso3ESOILb1ELb0EJNS_6LayoutINS_5tupleIJNS3_IJNS_1CILi2EEES5_S5_EEEEEENS3_IJNS3_IJNS4_ILi1EEES5_NS4_ILi4EEEEEEEEEEEiEEC2ERKSC_RKi)
$_ZN7cutlass13device_kernelIN5flash19enable_sm80_to_sm89INS1_16FlashAttnBwdSm80INS1_25CollectiveMainloopBwdSm80ILi2ELi2EN4cute5tupleIJNS5_1CILi128EEES8_NS7_ILi64EEEEEENS_10bfloat16_tEfNS_4arch4Sm80ELb0ELb1ELb1ELb0ELb0ELb0ELb0ELb0ELi2ELi4ELi4ELi4ELb0EEENS1_21CollectiveEpilogueBwdISA_SB_SD_Li256ELb0ELb0ELi2EEENS1_19SingleTileSchedulerILb0ELb0ELb0ELi128EEEEEEEEEvNT_6ParamsE$_ZN4cute3eso3ESOILb1ELb0EJNS_6LayoutINS_5tupleIJNS3_IJNS_1CILi2EEES5_S5_EEEEEENS3_IJNS3_IJNS4_ILi1EEES5_NS4_ILi4EEEEEEEEEEEiEEC2ERKSC_RKi:
[----:B------:R-:W-:Y:S02]  /*a4d0*/  IADD3 R2, R69, -c[0x0][0x20], RZ ;  /* 0x8000080045027a10 */ /* 0x000fe40007ffe0ff */
[----:B------:R-:W-:-:S03]  /*a4e0*/  MOV R5, 0x0 ;  /* 0x0000000000057802 */ /* 0x000fc60000000f00 */
[----:B------:R1:W-:Y:S01]  /*a4f0*/  STL [R2], R3 ;  /* 0x0000000302007387 */ /* 0x0003e20000100800 */
[----:B------:R-:W-:Y:S05]  /*a500*/  RET.REL.NODEC R4 `(_ZN7cutlass13device_kernelIN5flash19enable_sm80_to_sm89INS1_16FlashAttnBwdSm80INS1_25CollectiveMainloopBwdSm80ILi2ELi2EN4cute5tupleIJNS5_1CILi128EEES8_NS7_ILi64EEEEEENS_10bfloat16_tEfNS_4arch4Sm80ELb0ELb1ELb1ELb0ELb0ELb0ELb0ELb0ELi2ELi4ELi4ELi4ELb0EEENS1_21CollectiveEpilogueBwdISA_SB_SD_Li256ELb0ELb0ELi2EEENS1_19SingleTileSchedulerILb0ELb0ELb0ELi128EEEEEEEEEvNT_6ParamsE) ;  /* 0xffff5af004007950 */ /* 0x000fea0003c3ffff */
        .type           $_ZN7cutlass13device_kernelIN5flash19enable_sm80_to_sm89INS1_16FlashAttnBwdSm80INS1_25CollectiveMainloopBwdSm80ILi2ELi2EN4cute5tupleIJNS5_1CILi128EEES8_NS7_ILi64EEEEEENS_10bfloat16_tEfNS_4arch4Sm80ELb0ELb1ELb1ELb0ELb0ELb0ELb0ELb0ELi2ELi4ELi4ELi4ELb0EEENS1_21CollectiveEpilogueBwdISA_SB_SD_Li256ELb0ELb0ELi2EEENS1_19SingleTileSchedulerILb0ELb0ELb0ELi128EEEEEEEEEvNT_6ParamsE$_ZN4cute3eso3ESOILb1ELb0EJNS_6LayoutINS_5tupleIJNS3_IJNS_1CILi2EEES5_S5_EEES5_EEENS3_IJNS3_IJNS4_ILi1EEES5_NS4_ILi4EEEEEENS4_ILi64EEEEEEEENS_10ViewEngineIPN7cutlass10bfloat16_tEEEEEC2ERKSD_RKSI_,@function
        .size           $_ZN7cutlass13device_kernelIN5flash19enable_sm80_to_sm89INS1_16FlashAttnBwdSm80INS1_25CollectiveMainloopBwdSm80ILi2ELi2EN4cute5tupleIJNS5_1CILi128EEES8_NS7_ILi64EEEEEENS_10bfloat16_tEfNS_4arch4Sm80ELb0ELb1ELb1ELb0ELb0ELb0ELb0ELb0ELi2ELi4ELi4ELi4ELb0EEENS1_21CollectiveEpilogueBwdISA_SB_SD_Li256ELb0ELb0ELi2EEENS1_19SingleTileSchedulerILb0ELb0ELb0ELi128EEEEEEEEEvNT_6ParamsE$_ZN4cute3eso3ESOILb1ELb0EJNS_6LayoutINS_5tupleIJNS3_IJNS_1CILi2EEES5_S5_EEES5_EEENS3_IJNS3_IJNS4_ILi1EEES5_NS4_ILi4EEEEEENS4_ILi64EEEEEEEENS_10ViewEngineIPN7cutlass10bfloat16_tEEEEEC2ERKSD_RKSI_,($_ZN7cutlass13device_kernelIN5flash19enable_sm80_to_sm89INS1_16FlashAttnBwdSm80INS1_25CollectiveMainloopBwdSm80ILi2ELi2EN4cute5tupleIJNS5_1CILi128EEES8_NS7_ILi64EEEEEENS_10bfloat16_tEfNS_4arch4Sm80ELb0ELb1ELb1ELb0ELb0ELb0ELb0ELb0ELi2ELi4ELi4ELi4ELb0EEENS1_21CollectiveEpilogueBwdISA_SB_SD_Li256ELb0ELb0ELi2EEENS1_19SingleTileSchedulerILb0ELb0ELb0ELi128EEEEEEEEEvNT_6ParamsE$_ZN4cute3eso3ESOILb1ELb0EJNS_6LayoutINS_5tupleIJNS3_IJNS_1CILi2EEES5_S5_EEES5_EEENS3_IJNS3_IJNS4_ILi1EEES5_NS4_ILi4EEEEEENS4_ILi64EEEEEEEEiEEC2ERKSD_RKi - $_ZN7cutlass13device_kernelIN5flash19enable_sm80_to_sm89INS1_16FlashAttnBwdSm80INS1_25CollectiveMainloopBwdSm80ILi2ELi2EN4cute5tupleIJNS5_1CILi128EEES8_NS7_ILi64EEEEEENS_10bfloat16_tEfNS_4arch4Sm80ELb0ELb1ELb1ELb0ELb0ELb0ELb0ELb0ELi2ELi4ELi4ELi4ELb0EEENS1_21CollectiveEpilogueBwdISA_SB_SD_Li256ELb0ELb0ELi2EEENS1_19SingleTileSchedulerILb0ELb0ELb0ELi128EEEEEEEEEvNT_6ParamsE$_ZN4cute3eso3ESOILb1ELb0EJNS_6LayoutINS_5tupleIJNS3_IJNS_1CILi2EEES5_S5_EEES5_EEENS3_IJNS3_IJNS4_ILi1EEES5_NS4_ILi4EEEEEENS4_ILi64EEEEEEEENS_10ViewEngineIPN7cutlass10bfloat16_tEEEEEC2ERKSD_RKSI_)
$_ZN7cutlass13device_kernelIN5flash19enable_sm80_to_sm89INS1_16FlashAttnBwdSm80INS1_25CollectiveMainloopBwdSm80ILi2ELi2EN4cute5tupleIJNS5_1CILi128EEES8_NS7_ILi64EEEEEENS_10bfloat16_tEfNS_4arch4Sm80ELb0ELb1ELb1ELb0ELb0ELb0ELb0ELb0ELi2ELi4ELi4ELi4ELb0EEENS1_21CollectiveEpilogueBwdISA_SB_SD_Li256ELb0ELb0ELi2EEENS1_19SingleTileSchedulerILb0ELb0ELb0ELi128EEEEEEEEEvNT_6ParamsE$_ZN4cute3eso3ESOILb1ELb0EJNS_6LayoutINS_5tupleIJNS3_IJNS_1CILi2EEES5_S5_EEES5_EEENS3_IJNS3_IJNS4_ILi1EEES5_NS4_ILi4EEEEEENS4_ILi64EEEEEEEENS_10ViewEngineIPN7cutlass10bfloat16_tEEEEEC2ERKSD_RKSI_:
[----:B------:R-:W-:Y:S01]  /*a510*/  IADD3 R2, R27, -c[0x0][0x20], RZ ;  /* 0x800008001b027a10 */ /* 0x000fe20007ffe0ff */
[----:B------:R-:W-:Y:S01]  /*a520*/  IMAD.MOV.U32 R7, RZ, RZ, R3 ;  /* 0x000000ffff077224 */ /* 0x000fe200078e0003 */
[----:B------:R-:W-:-:S04]  /*a530*/  MOV R5, 0x0 ;  /* 0x0000000000057802 */ /* 0x000fc80000000f00 */
[----:B------:R1:W-:Y:S01]  /*a540*/  STL.64 [R2], R6 ;  /* 0x0000000602007387 */ /* 0x0003e20000100a00 */
[----:B------:R-:W-:Y:S05]  /*a550*/  RET.REL.NODEC R4 `(_ZN7cutlass13device_kernelIN5flash19enable_sm80_to_sm89INS1_16FlashAttnBwdSm80INS1_25CollectiveMainloopBwdSm80ILi2ELi2EN4cute5tupleIJNS5_1CILi128EEES8_NS7_ILi64EEEEEENS_10bfloat16_tEfNS_4arch4Sm80ELb0ELb1ELb1ELb0ELb0ELb0ELb0ELb0ELi2ELi4ELi4ELi4ELb0EEENS1_21CollectiveEpilogueBwdISA_SB_SD_Li256ELb0ELb0ELi2EEENS1_19SingleTileSchedulerILb0ELb0ELb0ELi128EEEEEEEEEvNT_6ParamsE) ;  /* 0xffff5aa004007950 */ /* 0x000fea0003c3ffff */
        .type           $_ZN7cutlass13device_kernelIN5flash19enable_sm80_to_sm89INS1_16FlashAttnBwdSm80INS1_25CollectiveMainloopBwdSm80ILi2ELi2EN4cute5tupleIJNS5_1CILi128EEES8_NS7_ILi64EEEEEENS_10bfloat16_tEfNS_4arch4Sm80ELb0ELb1ELb1ELb0ELb0ELb0ELb0ELb0ELi2ELi4ELi4ELi4ELb0EEENS1_21CollectiveEpilogueBwdISA_SB_SD_Li256ELb0ELb0ELi2EEENS1_19SingleTileSchedulerILb0ELb0ELb0ELi128EEEEEEEEEvNT_6ParamsE$_ZN4cute3eso3ESOILb1ELb0EJNS_6LayoutINS_5tupleIJNS3_IJNS_1CILi2EEES5_S5_EEES5_EEENS3_IJNS3_IJNS4_ILi1EEES5_NS4_ILi4EEEEEENS4_ILi64EEEEEEEEiEEC2ERKSD_RKi,@function
        .size           $_ZN7cutlass13device_kernelIN5flash19enable_sm80_to_sm89INS1_16FlashAttnBwdSm80INS1_25CollectiveMainloopBwdSm80ILi2ELi2EN4cute5tupleIJNS5_1CILi128EEES8_NS7_ILi64EEEEEENS_10bfloat16_tEfNS_4arch4Sm80ELb0ELb1ELb1ELb0ELb0ELb0ELb0ELb0ELi2ELi4ELi4ELi4ELb0EEENS1_21CollectiveEpilogueBwdISA_SB_SD_Li256ELb0ELb0ELi2EEENS1_19SingleTileSchedulerILb0ELb0ELb0ELi128EEEEEEEEEvNT_6ParamsE$_ZN4cute3eso3ESOILb1ELb0EJNS_6LayoutINS_5tupleIJNS3_IJNS_1CILi2EEES5_S5_EEES5_EEENS3_IJNS3_IJNS4_ILi1EEES5_NS4_ILi4EEEEEENS4_ILi64EEEEEEEEiEEC2ERKSD_RKi,($_ZN7cutlass13device_kernelIN5flash19enable_sm80_to_sm89INS1_16FlashAttnBwdSm80INS1_25CollectiveMainloopBwdSm80ILi2ELi2EN4cute5tupleIJNS5_1CILi128EEES8_NS7_ILi64EEEEEENS_10bfloat16_tEfNS_4arch4Sm80ELb0ELb1ELb1ELb0ELb0ELb0ELb0ELb0ELi2ELi4ELi4ELi4ELb0EEENS1_21CollectiveEpilogueBwdISA_SB_SD_Li256ELb0ELb0ELi2EEENS1_19SingleTileSchedulerILb0ELb0ELb0ELi128EEEEEEEEEvNT_6ParamsE$_ZN4cute3eso3ESOILb1ELb0EJNS_6LayoutINS_5tupleIJNS3_IJNS_1CILi2EEES5_S5_EEES5_EEENS3_IJNS3_IJNS4_ILi1EEES5_NS4_ILi4EEEEEENS4_ILi8EEEEEEEENS_10ViewEngineIPN7cutlass10bfloat16_tEEEEEC2ERKSD_RKSI_ - $_ZN7cutlass13device_kernelIN5flash19enable_sm80_to_sm89INS1_16FlashAttnBwdSm80INS1_25CollectiveMainloopBwdSm80ILi2ELi2EN4cute5tupleIJNS5_1CILi128EEES8_NS7_ILi64EEEEEENS_10bfloat16_tEfNS_4arch4Sm80ELb0ELb1ELb1ELb0ELb0ELb0ELb0ELb0ELi2ELi4ELi4ELi4ELb0EEENS1_21CollectiveEpilogueBwdISA_SB_SD_Li256ELb0ELb0ELi2EEENS1_19SingleTileSchedulerILb0ELb0ELb0ELi128EEEEEEEEEvNT_6ParamsE$_ZN4cute3eso3ESOILb1ELb0EJNS_6LayoutINS_5tupleIJNS3_IJNS_1CILi2EEES5_S5_EEES5_EEENS3_IJNS3_IJNS4_ILi1EEES5_NS4_ILi4EEEEEENS4_ILi64EEEEEEEEiEEC2ERKSD_RKi)
$_ZN7cutlass13device_kernelIN5flash19enable_sm80_to_sm89INS1_16FlashAttnBwdSm80INS1_25CollectiveMainloopBwdSm80ILi2ELi2EN4cute5tupleIJNS5_1CILi128EEES8_NS7_ILi64EEEEEENS_10bfloat16_tEfNS_4arch4Sm80ELb0ELb1ELb1ELb0ELb0ELb0ELb0ELb0ELi2ELi4ELi4ELi4ELb0EEENS1_21CollectiveEpilogueBwdISA_SB_SD_Li256ELb0ELb0ELi2EEENS1_19SingleTileSchedulerILb0ELb0ELb0ELi128EEEEEEEEEvNT_6ParamsE$_ZN4cute3eso3ESOILb1ELb0EJNS_6LayoutINS_5tupleIJNS3_IJNS_1CILi2EEES5_S5_EEES5_EEENS3_IJNS3_IJNS4_ILi1EEES5_NS4_ILi4EEEEEENS4_ILi64EEEEEEEEiEEC2ERKSD_RKi:
[----:B------:R-:W-:Y:S02]  /*a560*/  IADD3 R2, R27, -c[0x0][0x20], RZ ;  /* 0x800008001b027a10 */ /* 0x000fe40007ffe0ff */
[----:B------:R-:W-:-:S03]  /*a570*/  MOV R5, 0x0 ;  /* 0x0000000000057802 */ /* 0x000fc60000000f00 */
[----:B------:R1:W-:Y:S01]  /*a580*/  STL [R2], R3 ;  /* 0x0000000302007387 */ /* 0x0003e20000100800 */
[----:B------:R-:W-:Y:S05]  /*a590*/  RET.REL.NODEC R4 `(_ZN7cutlass13device_kernelIN5flash19enable_sm80_to_sm89INS1_16FlashAttnBwdSm80INS1_25CollectiveMainloopBwdSm80ILi2ELi2EN4cute5tupleIJNS5_1CILi128EEES8_NS7_ILi64EEEEEENS_10bfloat16_tEfNS_4arch4Sm80ELb0ELb1ELb1ELb0ELb0ELb0ELb0ELb0ELi2ELi4ELi4ELi4ELb0EEENS1_21CollectiveEpilogueBwdISA_SB_SD_Li256ELb0ELb0ELi2EEENS1_19SingleTileSchedulerILb0ELb0ELb0ELi128EEEEEEEEEvNT_6ParamsE) ;  /* 0xffff5a6004007950 */ /* 0x000fea0003c3ffff */
        .type           $_ZN7cutlass13device_kernelIN5flash19enable_sm80_to_sm89INS1_16FlashAttnBwdSm80INS1_25CollectiveMainloopBwdSm80ILi2ELi2EN4cute5tupleIJNS5_1CILi128EEES8_NS7_ILi64EEEEEENS_10bfloat16_tEfNS_4arch4Sm80ELb0ELb1ELb1ELb0ELb0ELb0ELb0ELb0ELi2ELi4ELi4ELi4ELb0EEENS1_21CollectiveEpilogueBwdISA_SB_SD_Li256ELb0ELb0ELi2EEENS1_19SingleTileSchedulerILb0ELb0ELb0ELi128EEEEEEEEEvNT_6ParamsE$_ZN4cute3eso3ESOILb1ELb0EJNS_6LayoutINS_5tupleIJNS3_IJNS_1CILi2EEES5_S5_EEES5_EEENS3_IJNS3_IJNS4_ILi1EEES5_NS4_ILi4EEEEEENS4_ILi8EEEEEEEENS_10ViewEngineIPN7cutlass10bfloat16_tEEEEEC2ERKSD_RKSI_,@function
        .size           $_ZN7cutlass13device_kernelIN5flash19enable_sm80_to_sm89INS1_16FlashAttnBwdSm80INS1_25CollectiveMainloopBwdSm80ILi2ELi2EN4cute5tupleIJNS5_1CILi128EEES8_NS7_ILi64EEEEEENS_10bfloat16_tEfNS_4arch4Sm80ELb0ELb1ELb1ELb0ELb0ELb0ELb0ELb0ELi2ELi4ELi4ELi4ELb0EEENS1_21CollectiveEpilogueBwdISA_SB_SD_Li256ELb0ELb0ELi2EEENS1_19SingleTileSchedulerILb0ELb0ELb0ELi128EEEEEEEEEvNT_6ParamsE$_ZN4cute3eso3ESOILb1ELb0EJNS_6LayoutINS_5tupleIJNS3_IJNS_1CILi2EEES5_S5_EEES5_EEENS3_IJNS3_IJNS4_ILi1EEES5_NS4_ILi4EEEEEENS4_ILi8EEEEEEEENS_10ViewEngineIPN7cutlass10bfloat16_tEEEEEC2ERKSD_RKSI_,($_ZN7cutlass13device_kernelIN5flash19enable_sm80_to_sm89INS1_16FlashAttnBwdSm80INS1_25CollectiveMainloopBwdSm80ILi2ELi2EN4cute5tupleIJNS5_1CILi128EEES8_NS7_ILi64EEEEEENS_10bfloat16_tEfNS_4arch4Sm80ELb0ELb1ELb1ELb0ELb0ELb0ELb0ELb0ELi2ELi4ELi4ELi4ELb0EEENS1_21CollectiveEpilogueBwdISA_SB_SD_Li256ELb0ELb0ELi2EEENS1_19SingleTileSchedulerILb0ELb0ELb0ELi128EEEEEEEEEvNT_6ParamsE$_ZN4cute3eso3ESOILb1ELb0EJNS_6LayoutINS_5tupleIJNS3_IJNS_1CILi2EEES5_S5_EEES5_EEENS3_IJNS3_IJNS4_ILi1EEES5_NS4_ILi4EEEEEENS4_ILi8EEEEEEEEiEEC2ERKSD_RKi - $_ZN7cutlass13device_kernelIN5flash19enable_sm80_to_sm89INS1_16FlashAttnBwdSm80INS1_25CollectiveMainloopBwdSm80ILi2ELi2EN4cute5tupleIJNS5_1CILi128EEES8_NS7_ILi64EEEEEENS_10bfloat16_tEfNS_4arch4Sm80ELb0ELb1ELb1ELb0ELb0ELb0ELb0ELb0ELi2ELi4ELi4ELi4ELb0EEENS1_21CollectiveEpilogueBwdISA_SB_SD_Li256ELb0ELb0ELi2EEENS1_19SingleTileSchedulerILb0ELb0ELb0ELi128EEEEEEEEEvNT_6ParamsE$_ZN4cute3eso3ESOILb1ELb0EJNS_6LayoutINS_5tupleIJNS3_IJNS_1CILi2EEES5_S5_EEES5_EEENS3_IJNS3_IJNS4_ILi1EEES5_NS4_ILi4EEEEEENS4_ILi8EEEEEEEENS_10ViewEngineIPN7cutlass10bfloat16_tEEEEEC2ERKSD_RKSI_)
$_ZN7cutlass13device_kernelIN5flash19enable_sm80_to_sm89INS1_16FlashAttnBwdSm80INS1_25CollectiveMainloopBwdSm80ILi2ELi2EN4cute5tupleIJNS5_1CILi128EEES8_NS7_ILi64EEEEEENS_10bfloat16_tEfNS_4arch4Sm80ELb0ELb1ELb1ELb0ELb0ELb0ELb0ELb0ELi2ELi4ELi4ELi4ELb0EEENS1_21CollectiveEpilogueBwdISA_SB_SD_Li256ELb0ELb0ELi2EEENS1_19SingleTileSchedulerILb0ELb0ELb0ELi128EEEEEEEEEvNT_6ParamsE$_ZN4cute3eso3ESOILb1ELb0EJNS_6LayoutINS_5tupleIJNS3_IJNS_1CILi2EEES5_S5_EEES5_EEENS3_IJNS3_IJNS4_ILi1EEES5_NS4_ILi4EEEEEENS4_ILi8EEEEEEEENS_10ViewEngineIPN7cutlass10bfloat16_tEEEEEC2ERKSD_RKSI_:
[----:B------:R-:W-:Y:S01]  /*a5a0*/  IADD3 R2, R69, -c[0x0][0x20], RZ ;  /* 0x8000080045027a10 */ /* 0x000fe20007ffe0ff */
[----:B------:R-:W-:Y:S01]  /*a5b0*/  IMAD.MOV.U32 R7, RZ, RZ, R3 ;  /* 0x000000ffff077224 */ /* 0x000fe200078e0003 */
[----:B------:R-:W-:-:S04]  /*a5c0*/  MOV R5, 0x0 ;  /* 0x0000000000057802 */ /* 0x000fc80000000f00 */
[----:B------:R1:W-:Y:S01]  /*a5d0*/  STL.64 [R2], R6 ;  /* 0x0000000602007387 */ /* 0x0003e20000100a00 */
[----:B------:R-:W-:Y:S05]  /*a5e0*/  RET.REL.NODEC R4 `(_ZN7cutlass13device_kernelIN5flash19enable_sm80_to_sm89INS1_16FlashAttnBwdSm80INS1_25CollectiveMainloopBwdSm80ILi2ELi2EN4cute5tupleIJNS5_1CILi128EEES8_NS7_ILi64EEEEEENS_10bfloat16_tEfNS_4arch4Sm80ELb0ELb1ELb1ELb0ELb0ELb0ELb0ELb0ELi2ELi4ELi4ELi4ELb0EEENS1_21CollectiveEpilogueBwdISA_SB_SD_Li256ELb0ELb0ELi2EEENS1_19SingleTileSchedulerILb0ELb0ELb0ELi128EEEEEEEEEvNT_6ParamsE) ;  /* 0xffff5a1004007950 */ /* 0x000fea0003c3ffff */
        .type           $_ZN7cutlass13device_kernelIN5flash19enable_sm80_to_sm89INS1_16FlashAttnBwdSm80INS1_25CollectiveMainloopBwdSm80ILi2ELi2EN4cute5tupleIJNS5_1CILi128EEES8_NS7_ILi64EEEEEENS_10bfloat16_tEfNS_4arch4Sm80ELb0ELb1ELb1ELb0ELb0ELb0ELb0ELb0ELi2ELi4ELi4ELi4ELb0EEENS1_21CollectiveEpilogueBwdISA_SB_SD_Li256ELb0ELb0ELi2EEENS1_19SingleTileSchedulerILb0ELb0ELb0ELi128EEEEEEEEEvNT_6ParamsE$_ZN4cute3eso3ESOILb1ELb0EJNS_6LayoutINS_5tupleIJNS3_IJNS_1CILi2EEES5_S5_EEES5_EEENS3_IJNS3_IJNS4_ILi1EEES5_NS4_ILi4EEEEEENS4_ILi8EEEEEEEEiEEC2ERKSD_RKi,@function
        .size           $_ZN7cutlass13device_kernelIN5flash19enable_sm80_to_sm89INS1_16FlashAttnBwdSm80INS1_25CollectiveMainloopBwdSm80ILi2ELi2EN4cute5tupleIJNS5_1CILi128EEES8_NS7_ILi64EEEEEENS_10bfloat16_tEfNS_4arch4Sm80ELb0ELb1ELb1ELb0ELb0ELb0ELb0ELb0ELi2ELi4ELi4ELi4ELb0EEENS1_21CollectiveEpilogueBwdISA_SB_SD_Li256ELb0ELb0ELi2EEENS1_19SingleTileSchedulerILb0ELb0ELb0ELi128EEEEEEEEEvNT_6ParamsE$_ZN4cute3eso3ESOILb1ELb0EJNS_6LayoutINS_5tupleIJNS3_IJNS_1CILi2EEES5_S5_EEES5_EEENS3_IJNS3_IJNS4_ILi1EEES5_NS4_ILi4EEEEEENS4_ILi8EEEEEEEEiEEC2ERKSD_RKi,($_ZN7cutlass13device_kernelIN5flash19enable_sm80_to_sm89INS1_16FlashAttnBwdSm80INS1_25CollectiveMainloopBwdSm80ILi2ELi2EN4cute5tupleIJNS5_1CILi128EEES8_NS7_ILi64EEEEEENS_10bfloat16_tEfNS_4arch4Sm80ELb0ELb1ELb1ELb0ELb0ELb0ELb0ELb0ELi2ELi4ELi4ELi4ELb0EEENS1_21CollectiveEpilogueBwdISA_SB_SD_Li256ELb0ELb0ELi2EEENS1_19SingleTileSchedulerILb0ELb0ELb0ELi128EEEEEEEEEvNT_6ParamsE$_ZN4cute3eso3ESOILb1ELb0EJNS_6LayoutINS_5tupleIJNS3_IJNS_1CILi4EEENS4_ILi1EEEEEEEEENS3_IJNS3_IJS6_NS4_ILi0EEEEEEEEEEENS_10ViewEngineINS_8gmem_ptrIPKfEEEEEEC2ERKSC_RKSI_ - $_ZN7cutlass13device_kernelIN5flash19enable_sm80_to_sm89INS1_16FlashAttnBwdSm80INS1_25CollectiveMainloopBwdSm80ILi2ELi2EN4cute5tupleIJNS5_1CILi128EEES8_NS7_ILi64EEEEEENS_10bfloat16_tEfNS_4arch4Sm80ELb0ELb1ELb1ELb0ELb0ELb0ELb0ELb0ELi2ELi4ELi4ELi4ELb0EEENS1_21CollectiveEpilogueBwdISA_SB_SD_Li256ELb0ELb0ELi2EEENS1_19SingleTileSchedulerILb0ELb0ELb0ELi128EEEEEEEEEvNT_6ParamsE$_ZN4cute3eso3ESOILb1ELb0EJNS_6LayoutINS_5tupleIJNS3_IJNS_1CILi2EEES5_S5_EEES5_EEENS3_IJNS3_IJNS4_ILi1EEES5_NS4_ILi4EEEEEENS4_ILi8EEEEEEEEiEEC2ERKSD_RKi)
$_ZN7cutlass13device_kernelIN5flash19enable_sm80_to_sm89INS1_16FlashAttnBwdSm80INS1_25CollectiveMainloopBwdSm80ILi2ELi2EN4cute5tupleIJNS5_1CILi128EEES8_NS7_ILi64EEEEEENS_10bfloat16_tEfNS_4arch4Sm80ELb0ELb1ELb1ELb0ELb0ELb0ELb0ELb0ELi2ELi4ELi4ELi4ELb0EEENS1_21CollectiveEpilogueBwdISA_SB_SD_Li256ELb0ELb0ELi2EEENS1_19SingleTileSchedulerILb0ELb0ELb0ELi128EEEEEEEEEvNT_6ParamsE$_ZN4cute3eso3ESOILb1ELb0EJNS_6LayoutINS_5tupleIJNS3_IJNS_1CILi2EEES5_S5_EEES5_EEENS3_IJNS3_IJNS4_ILi1EEES5_NS4_ILi4EEEEEENS4_ILi8EEEEEEEEiEEC2ERKSD_RKi:
[----:B------:R-:W-:Y:S02]  /*a5f0*/  IADD3 R2, R69, -c[0x0][0x20], RZ ;  /* 0x8000080045027a10 */ /* 0x000fe40007ffe0ff */
[----:B------:R-:W-:-:S03]  /*a600*/  MOV R5, 0x0 ;  /* 0x0000000000057802 */ /* 0x000fc60000000f00 */
[----:B------:R1:W-:Y:S01]  /*a610*/  STL [R2], R3 ;  /* 0x0000000302007387 */ /* 0x0003e20000100800 */
[----:B------:R-:W-:Y:S05]  /*a620*/  RET.REL.NODEC R4 `(_ZN7cutlass13device_kernelIN5flash19enable_sm80_to_sm89INS1_16FlashAttnBwdSm80INS1_25CollectiveMainloopBwdSm80ILi2ELi2EN4cute5tupleIJNS5_1CILi128EEES8_NS7_ILi64EEEEEENS_10bfloat16_tEfNS_4arch4Sm80ELb0ELb1ELb1ELb0ELb0ELb0ELb0ELb0ELi2ELi4ELi4ELi4ELb0EEENS1_21CollectiveEpilogueBwdISA_SB_SD_Li256ELb0ELb0ELi2EEENS1_19SingleTileSchedulerILb0ELb0ELb0ELi128EEEEEEEEEvNT_6ParamsE) ;  /* 0xffff59d004007950 */ /* 0x000fea0003c3ffff */
        .type           $_ZN7cutlass13device_kernelIN5flash19enable_sm80_to_sm89INS1_16FlashAttnBwdSm80INS1_25CollectiveMainloopBwdSm80ILi2ELi2EN4cute5tupleIJNS5_1CILi128EEES8_NS7_ILi64EEEEEENS_10bfloat16_tEfNS_4arch4Sm80ELb0ELb1ELb1ELb0ELb0ELb0ELb0ELb0ELi2ELi4ELi4ELi4ELb0EEENS1_21CollectiveEpilogueBwdISA_SB_SD_Li256ELb0ELb0ELi2EEENS1_19SingleTileSchedulerILb0ELb0ELb0ELi128EEEEEEEEEvNT_6ParamsE$_ZN4cute3eso3ESOILb1ELb0EJNS_6LayoutINS_5tupleIJNS3_IJNS_1CILi4EEENS4_ILi1EEEEEEEEENS3_IJNS3_IJS6_NS4_ILi0EEEEEEEEEEENS_10ViewEngineINS_8gmem_ptrIPKfEEEEEEC2ERKSC_RKSI_,@function
        .size           $_ZN7cutlass13device_kernelIN5flash19enable_sm80_to_sm89INS1_16FlashAttnBwdSm80INS1_25CollectiveMainloopBwdSm80ILi2ELi2EN4cute5tupleIJNS5_1CILi128EEES8_NS7_ILi64EEEEEENS_10bfloat16_tEfNS_4arch4Sm80ELb0ELb1ELb1ELb0ELb0ELb0ELb0ELb0ELi2ELi4ELi4ELi4ELb0EEENS1_21CollectiveEpilogueBwdISA_SB_SD_Li256ELb0ELb0ELi2EEENS1_19SingleTileSchedulerILb0ELb0ELb0ELi128EEEEEEEEEvNT_6ParamsE$_ZN4cute3eso3ESOILb1ELb0EJNS_6LayoutINS_5tupleIJNS3_IJNS_1CILi4EEENS4_ILi1EEEEEEEEENS3_IJNS3_IJS6_NS4_ILi0EEEEEEEEEEENS_10ViewEngineINS_8gmem_ptrIPKfEEEEEEC2ERKSC_RKSI_,($_ZN7cutlass13device_kernelIN5flash19enable_sm80_to_sm89INS1_16FlashAttnBwdSm80INS1_25CollectiveMainloopBwdSm80ILi2ELi2EN4cute5tupleIJNS5_1CILi128EEES8_NS7_ILi64EEEEEENS_10bfloat16_tEfNS_4arch4Sm80ELb0ELb1ELb1ELb0ELb0ELb0ELb0ELb0ELi2ELi4ELi4ELi4ELb0EEENS1_21CollectiveEpilogueBwdISA_SB_SD_Li256ELb0ELb0ELi2EEENS1_19SingleTileSchedulerILb0ELb0ELb0ELi128EEEEEEEEEvNT_6ParamsE$_ZN4cute3eso3ESOILb1ELb0EJNS_6LayoutINS_5tupleIJNS3_IJNS_1CILi4EEENS4_ILi1EEEEEEEEENS3_IJNS3_IJS6_NS4_ILi0EEEEEEEEEEENS_10ViewEngineINS_8smem_ptrIPfEEEEEEC2ERKSC_RKSH_ - $_ZN7cutlass13device_kernelIN5flash19enable_sm80_to_sm89INS1_16FlashAttnBwdSm80INS1_25CollectiveMainloopBwdSm80ILi2ELi2EN4cute5tupleIJNS5_1CILi128EEES8_NS7_ILi64EEEEEENS_10bfloat16_tEfNS_4arch4Sm80ELb0ELb1ELb1ELb0ELb0ELb0ELb0ELb0ELi2ELi4ELi4ELi4ELb0EEENS1_21CollectiveEpilogueBwdISA_SB_SD_Li256ELb0ELb0ELi2EEENS1_19SingleTileSchedulerILb0ELb0ELb0ELi128EEEEEEEEEvNT_6ParamsE$_ZN4cute3eso3ESOILb1ELb0EJNS_6LayoutINS_5tupleIJNS3_IJNS_1CILi4EEENS4_ILi1EEEEEEEEENS3_IJNS3_IJS6_NS4_ILi0EEEEEEEEEEENS_10ViewEngineINS_8gmem_ptrIPKfEEEEEEC2ERKSC_RKSI_)
$_ZN7cutlass13device_kernelIN5flash19enable_sm80_to_sm89INS1_16FlashAttnBwdSm80INS1_25CollectiveMainloopBwdSm80ILi2ELi2EN4cute5tupleIJNS5_1CILi128EEES8_NS7_ILi64EEEEEENS_10bfloat16_tEfNS_4arch4Sm80ELb0ELb1ELb1ELb0ELb0ELb0ELb0ELb0ELi2ELi4ELi4ELi4ELb0EEENS1_21CollectiveEpilogueBwdISA_SB_SD_Li256ELb0ELb0ELi2EEENS1_19SingleTileSchedulerILb0ELb0ELb0ELi128EEEEEEEEEvNT_6ParamsE$_ZN4cute3eso3ESOILb1ELb0EJNS_6LayoutINS_5tupleIJNS3_IJNS_1CILi4EEENS4_ILi1EEEEEEEEENS3_IJNS3_IJS6_NS4_ILi0EEEEEEEEEEENS_10ViewEngineINS_8gmem_ptrIPKfEEEEEEC2ERKSC_RKSI_:
[----:B------:R-:W-:Y:S01]  /*a630*/  IADD3 R4, R7, -c[0x0][0x20], RZ ;  /* 0x8000080007047a10 */ /* 0x000fe20007ffe0ff */
[----:B------:R-:W-:Y:S01]  /*a640*/  IMAD.MOV.U32 R10, RZ, RZ, R6 ;  /* 0x000000ffff0a7224 */ /* 0x000fe200078e0006 */
[----:B------:R-:W-:-:S03]  /*a650*/  MOV R11, 0x0 ;  /* 0x00000000000b7802 */ /* 0x000fc60000000f00 */
[----:B------:R1:W-:Y:S01]  /*a660*/  STL.64 [R4], R2 ;  /* 0x0000000204007387 */ /* 0x0003e20000100a00 */
[----:B------:R-:W-:Y:S05]  /*a670*/  RET.REL.NODEC R10 `(_ZN7cutlass13device_kernelIN5flash19enable_sm80_to_sm89INS1_16FlashAttnBwdSm80INS1_25CollectiveMainloopBwdSm80ILi2ELi2EN4cute5tupleIJNS5_1CILi128EEES8_NS7_ILi64EEEEEENS_10bfloat16_tEfNS_4arch4Sm80ELb0ELb1ELb1ELb0ELb0ELb0ELb0ELb0ELi2ELi4ELi4ELi4ELb0EEENS1_21CollectiveEpilogueBwdISA_SB_SD_Li256ELb0ELb0ELi2EEENS1_19SingleTileSchedulerILb0ELb0ELb0ELi128EEEEEEEEEvNT_6ParamsE) ;  /* 0xffff59800a007950 */ /* 0x000fea0003c3ffff */
        .type           $_ZN7cutlass13device_kernelIN5flash19enable_sm80_to_sm89INS1_16FlashAttnBwdSm80INS1_25CollectiveMainloopBwdSm80ILi2ELi2EN4cute5tupleIJNS5_1CILi128EEES8_NS7_ILi64EEEEEENS_10bfloat16_tEfNS_4arch4Sm80ELb0ELb1ELb1ELb0ELb0ELb0ELb0ELb0ELi2ELi4ELi4ELi4ELb0EEENS1_21CollectiveEpilogueBwdISA_SB_SD_Li256ELb0ELb0ELi2EEENS1_19SingleTileSchedulerILb0ELb0ELb0ELi128EEEEEEEEEvNT_6ParamsE$_ZN4cute3eso3ESOILb1ELb0EJNS_6LayoutINS_5tupleIJNS3_IJNS_1CILi4EEENS4_ILi1EEEEEEEEENS3_IJNS3_IJS6_NS4_ILi0EEEEEEEEEEENS_10ViewEngineINS_8smem_ptrIPfEEEEEEC2ERKSC_RKSH_,@function
        .size           $_ZN7cutlass13device_kernelIN5flash19enable_sm80_to_sm89INS1_16FlashAttnBwdSm80INS1_25CollectiveMainloopBwdSm80ILi2ELi2EN4cute5tupleIJNS5_1CILi128EEES8_NS7_ILi64EEEEEENS_10bfloat16_tEfNS_4arch4Sm80ELb0ELb1ELb1ELb0ELb0ELb0ELb0ELb0ELi2ELi4ELi4ELi4ELb0EEENS1_21CollectiveEpilogueBwdISA_SB_SD_Li256ELb0ELb0ELi2EEENS1_19SingleTileSchedulerILb0ELb0ELb0ELi128EEEEEEEEEvNT_6ParamsE$_ZN4cute3eso3ESOILb1ELb0EJNS_6LayoutINS_5tupleIJNS3_IJNS_1CILi4EEENS4_ILi1EEEEEEEEENS3_IJNS3_IJS6_NS4_ILi0EEEEEEEEEEENS_10ViewEngineINS_8smem_ptrIPfEEEEEEC2ERKSC_RKSH_,($_ZN7cutlass13device_kernelIN5flash19enable_sm80_to_sm89INS1_16FlashAttnBwdSm80INS1_25CollectiveMainloopBwdSm80ILi2ELi2EN4cute5tupleIJNS5_1CILi128EEES8_NS7_ILi64EEEEEENS_10bfloat16_tEfNS_4arch4Sm80ELb0ELb1ELb1ELb0ELb0ELb0ELb0ELb0ELi2ELi4ELi4ELi4ELb0EEENS1_21CollectiveEpilogueBwdISA_SB_SD_Li256ELb0ELb0ELi2EEENS1_19SingleTileSchedulerILb0ELb0ELb0ELi128EEEEEEEEEvNT_6ParamsE$_ZN4cute3eso3ESOILb1ELb0EJNS_6LayoutINS_5tupleIJNS3_IJNS_1CILi4EEENS4_ILi1EEEEEEEEENS3_IJNS3_IJS6_NS4_ILi0EEEEEEEEEEENS_10ViewEngineIPjEEEEC2ERKSC_RKSF_ - $_ZN7cutlass13device_kernelIN5flash19enable_sm80_to_sm89INS1_16FlashAttnBwdSm80INS1_25CollectiveMainloopBwdSm80ILi2ELi2EN4cute5tupleIJNS5_1CILi128EEES8_NS7_ILi64EEEEEENS_10bfloat16_tEfNS_4arch4Sm80ELb0ELb1ELb1ELb0ELb0ELb0ELb0ELb0ELi2ELi4ELi4ELi4ELb0EEENS1_21CollectiveEpilogueBwdISA_SB_SD_Li256ELb0ELb0ELi2EEENS1_19SingleTileSchedulerILb0ELb0ELb0ELi128EEEEEEEEEvNT_6ParamsE$_ZN4cute3eso3ESOILb1ELb0EJNS_6LayoutINS_5tupleIJNS3_IJNS_1CILi4EEENS4_ILi1EEEEEEEEENS3_IJNS3_IJS6_NS4_ILi0EEEEEEEEEEENS_10ViewEngineINS_8smem_ptrIPfEEEEEEC2ERKSC_RKSH_)
$_ZN7cutlass13device_kernelIN5flash19enable_sm80_to_sm89INS1_16FlashAttnBwdSm80INS1_25CollectiveMainloopBwdSm80ILi2ELi2EN4cute5tupleIJNS5_1CILi128EEES8_NS7_ILi64EEEEEENS_10bfloat16_tEfNS_4arch4Sm80ELb0ELb1ELb1ELb0ELb0ELb0ELb0ELb0ELi2ELi4ELi4ELi4ELb0EEENS1_21CollectiveEpilogueBwdISA_SB_SD_Li256ELb0ELb0ELi2EEENS1_19SingleTileSchedulerILb0ELb0ELb0ELi128EEEEEEEEEvNT_6ParamsE$_ZN4cute3eso3ESOILb1ELb0EJNS_6LayoutINS_5tupleIJNS3_IJNS_1CILi4EEENS4_ILi1EEEEEEEEENS3_IJNS3_IJS6_NS4_ILi0EEEEEEEEEEENS_10ViewEngineINS_8smem_ptrIPfEEEEEEC2ERKSC_RKSH_:
[----:B------:R-:W-:Y:S02]  /*a680*/  IADD3 R6, R7, -c[0x0][0x20], RZ ;  /* 0x8000080007067a10 */ /* 0x000fe40007ffe0ff */
[----:B------:R-:W-:-:S03]  /*a690*/  MOV R9, 0x0 ;  /* 0x0000000000097802 */ /* 0x000fc60000000f00 */
[----:B------:R1:W-:Y:S01]  /*a6a0*/  STL.64 [R6], R2 ;  /* 0x0000000206007387 */ /* 0x0003e20000100a00 */
[----:B------:R-:W-:Y:S05]  /*a6b0*/  RET.REL.NODEC R8 `(_ZN7cutlass13device_kernelIN5flash19enable_sm80_to_sm89INS1_16FlashAttnBwdSm80INS1_25CollectiveMainloopBwdSm80ILi2ELi2EN4cute5tupleIJNS5_1CILi128EEES8_NS7_ILi64EEEEEENS_10bfloat16_tEfNS_4arch4Sm80ELb0ELb1ELb1ELb0ELb0ELb0ELb0ELb0ELi2ELi4ELi4ELi4ELb0EEENS1_21CollectiveEpilogueBwdISA_SB_SD_Li256ELb0ELb0ELi2EEENS1_19SingleTileSchedulerILb0ELb0ELb0ELi128EEEEEEEEEvNT_6ParamsE) ;  /* 0xffff594008007950 */ /* 0x000fea0003c3ffff */
        .type           $_ZN7cutlass13device_kernelIN5flash19enable_sm80_to_sm89INS1_16FlashAttnBwdSm80INS1_25CollectiveMainloopBwdSm80ILi2ELi2EN4cute5tupleIJNS5_1CILi128EEES8_NS7_ILi64EEEEEENS_10bfloat16_tEfNS_4arch4Sm80ELb0ELb1ELb1ELb0ELb0ELb0ELb0ELb0ELi2ELi4ELi4ELi4ELb0EEENS1_21CollectiveEpilogueBwdISA_SB_SD_Li256ELb0ELb0ELi2EEENS1_19SingleTileSchedulerILb0ELb0ELb0ELi128EEEEEEEEEvNT_6ParamsE$_ZN4cute3eso3ESOILb1ELb0EJNS_6LayoutINS_5tupleIJNS3_IJNS_1CILi4EEENS4_ILi1EEEEEEEEENS3_IJNS3_IJS6_NS4_ILi0EEEEEEEEEEENS_10ViewEngineIPjEEEEC2ERKSC_RKSF_,@function
        .size           $_ZN7cutlass13device_kernelIN5flash19enable_sm80_to_sm89INS1_16FlashAttnBwdSm80INS1_25CollectiveMainloopBwdSm80ILi2ELi2EN4cute5tupleIJNS5_1CILi128EEES8_NS7_ILi64EEEEEENS_10bfloat16_tEfNS_4arch4Sm80ELb0ELb1ELb1ELb0ELb0ELb0ELb0ELb0ELi2ELi4ELi4ELi4ELb0EEENS1_21CollectiveEpilogueBwdISA_SB_SD_Li256ELb0ELb0ELi2EEENS1_19SingleTileSchedulerILb0ELb0ELb0ELi128EEEEEEEEEvNT_6ParamsE$_ZN4cute3eso3ESOILb1ELb0EJNS_6LayoutINS_5tupleIJNS3_IJNS_1CILi4EEENS4_ILi1EEEEEEEEENS3_IJNS3_IJS6_NS4_ILi0EEEEEEEEEEENS_10ViewEngineIPjEEEEC2ERKSC_RKSF_,($_ZN7cutlass13device_kernelIN5flash19enable_sm80_to_sm89INS1_16FlashAttnBwdSm80INS1_25CollectiveMainloopBwdSm80ILi2ELi2EN4cute5tupleIJNS5_1CILi128EEES8_NS7_ILi64EEEEEENS_10bfloat16_tEfNS_4arch4Sm80ELb0ELb1ELb1ELb0ELb0ELb0ELb0ELb0ELi2ELi4ELi4ELi4ELb0EEENS1_21CollectiveEpilogueBwdISA_SB_SD_Li256ELb0ELb0ELi2EEENS1_19SingleTileSchedulerILb0ELb0ELb0ELi128EEEEEEEEEvNT_6ParamsE$_ZN4cute3eso3ESOILb1ELb0EJNS_6LayoutINS_5tupleIJNS3_IJNS_1CILi4EEENS4_ILi1EEEEEES6_EEENS3_IJNS3_IJS6_NS4_ILi0EEEEEES9_EEEEENS_10ViewEngineINS_8gmem_ptrIPKfEEEEEEC2ERKSC_RKSI_ - $_ZN7cutlass13device_kernelIN5flash19enable_sm80_to_sm89INS1_16FlashAttnBwdSm80INS1_25CollectiveMainloopBwdSm80ILi2ELi2EN4cute5tupleIJNS5_1CILi128EEES8_NS7_ILi64EEEEEENS_10bfloat16_tEfNS_4arch4Sm80ELb0ELb1ELb1ELb0ELb0ELb0ELb0ELb0ELi2ELi4ELi4ELi4ELb0EEENS1_21CollectiveEpilogueBwdISA_SB_SD_Li256ELb0ELb0ELi2EEENS1_19SingleTileSchedulerILb0ELb0ELb0ELi128EEEEEEEEEvNT_6ParamsE$_ZN4cute3eso3ESOILb1ELb0EJNS_6LayoutINS_5tupleIJNS3_IJNS_1CILi4EEENS4_ILi1EEEEEEEEENS3_IJNS3_IJS6_NS4_ILi0EEEEEEEEEEENS_10ViewEngineIPjEEEEC2ERKSC_RKSF_)
$_ZN7cutlass13device_kernelIN5flash19enable_sm80_to_sm89INS1_16FlashAttnBwdSm80INS1_25CollectiveMainloopBwdSm80ILi2ELi2EN4cute5tupleIJNS5_1CILi128EEES8_NS7_ILi64EEEEEENS_10bfloat16_tEfNS_4arch4Sm80ELb0ELb1ELb1ELb0ELb0ELb0ELb0ELb0ELi2ELi4ELi4ELi4ELb0EEENS1_21CollectiveEpilogueBwdISA_SB_SD_Li256ELb0ELb0ELi2EEENS1_19SingleTileSchedulerILb0ELb0ELb0ELi128EEEEEEEEEvNT_6ParamsE$_ZN4cute3eso3ESOILb1ELb0EJNS_6LayoutINS_5tupleIJNS3_IJNS_1CILi4EEENS4_ILi1EEEEEEEEENS3_IJNS3_IJS6_NS4_ILi0EEEEEEEEEEENS_10ViewEngineIPjEEEEC2ERKSC_RKSF_:
[----:B------:R-:W-:Y:S02]  /*a6c0*/  IADD3 R2, R69, -c[0x0][0x20], RZ ;  /* 0x8000080045027a10 */ /* 0x000fe40007ffe0ff */
[----:B------:R-:W-:-:S03]  /*a6d0*/  MOV R7, 0x0 ;  /* 0x0000000000077802 */ /* 0x000fc60000000f00 */
[----:B------:R1:W-:Y:S01]  /*a6e0*/  STL.64 [R2], R4 ;  /* 0x0000000402007387 */ /* 0x0003e20000100a00 */
[----:B------:R-:W-:Y:S05]  /*a6f0*/  RET.REL.NODEC R6 `(_ZN7cutlass13device_kernelIN5flash19enable_sm80_to_sm89INS1_16FlashAttnBwdSm80INS1_25CollectiveMainloopBwdSm80ILi2ELi2EN4cute5tupleIJNS5_1CILi128EEES8_NS7_ILi64EEEEEENS_10bfloat16_tEfNS_4arch4Sm80ELb0ELb1ELb1ELb0ELb0ELb0ELb0ELb0ELi2ELi4ELi4ELi4ELb0EEENS1_21CollectiveEpilogueBwdISA_SB_SD_Li256ELb0ELb0ELi2EEENS1_19SingleTileSchedulerILb0ELb0ELb0ELi128EEEEEEEEEvNT_6ParamsE) ;  /* 0xffff590006007950 */ /* 0x000fea0003c3ffff */
        .type           $_ZN7cutlass13device_kernelIN5flash19enable_sm80_to_sm89INS1_16FlashAttnBwdSm80INS1_25CollectiveMainloopBwdSm80ILi2ELi2EN4cute5tupleIJNS5_1CILi128EEES8_NS7_ILi64EEEEEENS_10bfloat16_tEfNS_4arch4Sm80ELb0ELb1ELb1ELb0ELb0ELb0ELb0ELb0ELi2ELi4ELi4ELi4ELb0EEENS1_21CollectiveEpilogueBwdISA_SB_SD_Li256ELb0ELb0ELi2EEENS1_19SingleTileSchedulerILb0ELb0ELb0ELi128EEEEEEEEEvNT_6ParamsE$_ZN4cute3eso3ESOILb1ELb0EJNS_6LayoutINS_5tupleIJNS3_IJNS_1CILi4EEENS4_ILi1EEEEEES6_EEENS3_IJNS3_IJS6_NS4_ILi0EEEEEES9_EEEEENS_10ViewEngineINS_8gmem_ptrIPKfEEEEEEC2ERKSC_RKSI_,@function
        .size           $_ZN7cutlass13device_kernelIN5flash19enable_sm80_to_sm89INS1_16FlashAttnBwdSm80INS1_25CollectiveMainloopBwdSm80ILi2ELi2EN4cute5tupleIJNS5_1CILi128EEES8_NS7_ILi64EEEEEENS_10bfloat16_tEfNS_4arch4Sm80ELb0ELb1ELb1ELb0ELb0ELb0ELb0ELb0ELi2ELi4ELi4ELi4ELb0EEENS1_21CollectiveEpilogueBwdISA_SB_SD_Li256ELb0ELb0ELi2EEENS1_19SingleTileSchedulerILb0ELb0ELb0ELi128EEEEEEEEEvNT_6ParamsE$_ZN4cute3eso3ESOILb1ELb0EJNS_6LayoutINS_5tupleIJNS3_IJNS_1CILi4EEENS4_ILi1EEEEEES6_EEENS3_IJNS3_IJS6_NS4_ILi0EEEEEES9_EEEEENS_10ViewEngineINS_8gmem_ptrIPKfEEEEEEC2ERKSC_RKSI_,($_ZN7cutlass13device_kernelIN5flash19enable_sm80_to_sm89INS1_16FlashAttnBwdSm80INS1_25CollectiveMainloopBwdSm80ILi2ELi2EN4cute5tupleIJNS5_1CILi128EEES8_NS7_ILi64EEEEEENS_10bfloat16_tEfNS_4arch4Sm80ELb0ELb1ELb1ELb0ELb0ELb0ELb0ELb0ELi2ELi4ELi4ELi4ELb0EEENS1_21CollectiveEpilogueBwdISA_SB_SD_Li256ELb0ELb0ELi2EEENS1_19SingleTileSchedulerILb0ELb0ELb0ELi128EEEEEEEEEvNT_6ParamsE$_ZN4cute3eso3ESOILb1ELb0EJNS_6LayoutINS_5tupleIJNS3_IJNS_1CILi4EEENS4_ILi1EEEEEES6_EEENS3_IJNS3_IJS6_NS4_ILi0EEEEEES9_EEEEENS_10ViewEngineINS_8smem_ptrIPfEEEEEEC2ERKSC_RKSH_ - $_ZN7cutlass13device_kernelIN5flash19enable_sm80_to_sm89INS1_16FlashAttnBwdSm80INS1_25CollectiveMainloopBwdSm80ILi2ELi2EN4cute5tupleIJNS5_1CILi128EEES8_NS7_ILi64EEEEEENS_10bfloat16_tEfNS_4arch4Sm80ELb0ELb1ELb1ELb0ELb0ELb0ELb0ELb0ELi2ELi4ELi4ELi4ELb0EEENS1_21CollectiveEpilogueBwdISA_SB_SD_Li256ELb0ELb0ELi2EEENS1_19SingleTileSchedulerILb0ELb0ELb0ELi128EEEEEEEEEvNT_6ParamsE$_ZN4cute3eso3ESOILb1ELb0EJNS_6LayoutINS_5tupleIJNS3_IJNS_1CILi4EEENS4_ILi1EEEEEES6_EEENS3_IJNS3_IJS6_NS4_ILi0EEEEEES9_EEEEENS_10ViewEngineINS_8gmem_ptrIPKfEEEEEEC2ERKSC_RKSI_)
$_ZN7cutlass13device_kernelIN5flash19enable_sm80_to_sm89INS1_16FlashAttnBwdSm80INS1_25CollectiveMainloopBwdSm80ILi2ELi2EN4cute5tupleIJNS5_1CILi128EEES8_NS7_ILi64EEEEEENS_10bfloat16_tEfNS_4arch4Sm80ELb0ELb1ELb1ELb0ELb0ELb0ELb0ELb0ELi2ELi4ELi4ELi4ELb0EEENS1_21CollectiveEpilogueBwdISA_SB_SD_Li256ELb0ELb0ELi2EEENS1_19SingleTileSchedulerILb0ELb0ELb0ELi128EEEEEEEEEvNT_6ParamsE$_ZN4cute3eso3ESOILb1ELb0EJNS_6LayoutINS_5tupleIJNS3_IJNS_1CILi4EEENS4_ILi1EEEEEES6_EEENS3_IJNS3_IJS6_NS4_ILi0EEEEEES9_EEEEENS_10ViewEngineINS_8gmem_ptrIPKfEEEEEEC2ERKSC_RKSI_:
[----:B------:R-:W-:Y:S01]  /*a700*/  IADD3 R4, R83, -c[0x0][0x20], RZ ;  /* 0x8000080053047a10 */ /* 0x000fe20007ffe0ff */
[----:B------:R-:W-:Y:S01]  /*a710*/  IMAD.MOV.U32 R8, RZ, RZ, R6 ;  /* 0x000000ffff087224 */ /* 0x000fe200078e0006 */
[----:B------:R-:W-:-:S03]  /*a720*/  MOV R9, 0x0 ;  /* 0x0000000000097802 */ /* 0x000fc60000000f00 */
[----:B------:R1:W-:Y:S01]  /*a730*/  STL.64 [R4], R2 ;  /* 0x0000000204007387 */ /* 0x0003e20000100a00 */
[----:B------:R-:W-:Y:S05]  /*a740*/  RET.REL.NODEC R8 `(_ZN7cutlass13device_kernelIN5flash19enable_sm80_to_sm89INS1_16FlashAttnBwdSm80INS1_25CollectiveMainloopBwdSm80ILi2ELi2EN4cute5tupleIJNS5_1CILi128EEES8_NS7_ILi64EEEEEENS_10bfloat16_tEfNS_4arch4Sm80ELb0ELb1ELb1ELb0ELb0ELb0ELb0ELb0ELi2ELi4ELi4ELi4ELb0EEENS1_21CollectiveEpilogueBwdISA_SB_SD_Li256ELb0ELb0ELi2EEENS1_19SingleTileSchedulerILb0ELb0ELb0ELi128EEEEEEEEEvNT_6ParamsE) ;  /* 0xffff58b008007950 */ /* 0x000fea0003c3ffff */
        .type           $_ZN7cutlass13device_kernelIN5flash19enable_sm80_to_sm89INS1_16FlashAttnBwdSm80INS1_25CollectiveMainloopBwdSm80ILi2ELi2EN4cute5tupleIJNS5_1CILi128EEES8_NS7_ILi64EEEEEENS_10bfloat16_tEfNS_4arch4Sm80ELb0ELb1ELb1ELb0ELb0ELb0ELb0ELb0ELi2ELi4ELi4ELi4ELb0EEENS1_21CollectiveEpilogueBwdISA_SB_SD_Li256ELb0ELb0ELi2EEENS1_19SingleTileSchedulerILb0ELb0ELb0ELi128EEEEEEEEEvNT_6ParamsE$_ZN4cute3eso3ESOILb1ELb0EJNS_6LayoutINS_5tupleIJNS3_IJNS_1CILi4EEENS4_ILi1EEEEEES6_EEENS3_IJNS3_IJS6_NS4_ILi0EEEEEES9_EEEEENS_10ViewEngineINS_8smem_ptrIPfEEEEEEC2ERKSC_RKSH_,@function
        .size           $_ZN7cutlass13device_kernelIN5flash19enable_sm80_to_sm89INS1_16FlashAttnBwdSm80INS1_25CollectiveMainloopBwdSm80ILi2ELi2EN4cute5tupleIJNS5_1CILi128EEES8_NS7_ILi64EEEEEENS_10bfloat16_tEfNS_4arch4Sm80ELb0ELb1ELb1ELb0ELb0ELb0ELb0ELb0ELi2ELi4ELi4ELi4ELb0EEENS1_21CollectiveEpilogueBwdISA_SB_SD_Li256ELb0ELb0ELi2EEENS1_19SingleTileSchedulerILb0ELb0ELb0ELi128EEEEEEEEEvNT_6ParamsE$_ZN4cute3eso3ESOILb1ELb0EJNS_6LayoutINS_5tupleIJNS3_IJNS_1CILi4EEENS4_ILi1EEEEEES6_EEENS3_IJNS3_IJS6_NS4_ILi0EEEEEES9_EEEEENS_10ViewEngineINS_8smem_ptrIPfEEEEEEC2ERKSC_RKSH_,($_ZN7cutlass13device_kernelIN5flash19enable_sm80_to_sm89INS1_16FlashAttnBwdSm80INS1_25CollectiveMainloopBwdSm80ILi2ELi2EN4cute5tupleIJNS5_1CILi128EEES8_NS7_ILi64EEEEEENS_10bfloat16_tEfNS_4arch4Sm80ELb0ELb1ELb1ELb0ELb0ELb0ELb0ELb0ELi2ELi4ELi4ELi4ELb0EEENS1_21CollectiveEpilogueBwdISA_SB_SD_Li256ELb0ELb0ELi2EEENS1_19SingleTileSchedulerILb0ELb0ELb0ELi128EEEEEEEEEvNT_6ParamsE$_ZN4cute3eso3ESOILb1ELb0EJNS_6LayoutINS_5tupleIJNS3_IJNS_1CILi4EEENS4_ILi1EEEEEES6_EEENS3_IJNS3_IJS6_NS4_ILi0EEEEEES9_EEEEEiEEC2ERKSC_RKi - $_ZN7cutlass13device_kernelIN5flash19enable_sm80_to_sm89INS1_16FlashAttnBwdSm80INS1_25CollectiveMainloopBwdSm80ILi2ELi2EN4cute5tupleIJNS5_1CILi128EEES8_NS7_ILi64EEEEEENS_10bfloat16_tEfNS_4arch4Sm80ELb0ELb1ELb1ELb0ELb0ELb0ELb0ELb0ELi2ELi4ELi4ELi4ELb0EEENS1_21CollectiveEpilogueBwdISA_SB_SD_Li256ELb0ELb0ELi2EEENS1_19SingleTileSchedulerILb0ELb0ELb0ELi128EEEEEEEEEvNT_6ParamsE$_ZN4cute3eso3ESOILb1ELb0EJNS_6LayoutINS_5tupleIJNS3_IJNS_1CILi4EEENS4_ILi1EEEEEES6_EEENS3_IJNS3_IJS6_NS4_ILi0EEEEEES9_EEEEENS_10ViewEngineINS_8smem_ptrIPfEEEEEEC2ERKSC_RKSH_)
$_ZN7cutlass13device_kernelIN5flash19enable_sm80_to_sm89INS1_16FlashAttnBwdSm80INS1_25CollectiveMainloopBwdSm80ILi2ELi2EN4cute5tupleIJNS5_1CILi128EEES8_NS7_ILi64EEEEEENS_10bfloat16_tEfNS_4arch4Sm80ELb0ELb1ELb1ELb0ELb0ELb0ELb0ELb0ELi2ELi4ELi4ELi4ELb0EEENS1_21CollectiveEpilogueBwdISA_SB_SD_Li256ELb0ELb0ELi2EEENS1_19SingleTileSchedulerILb0ELb0ELb0ELi128EEEEEEEEEvNT_6ParamsE$_ZN4cute3eso3ESOILb1ELb0EJNS_6LayoutINS_5tupleIJNS3_IJNS_1CILi4EEENS4_ILi1EEEEEES6_EEENS3_IJNS3_IJS6_NS4_ILi0EEEEEES9_EEEEENS_10ViewEngineINS_8smem_ptrIPfEEEEEEC2ERKSC_RKSH_:
[----:B------:R-:W-:Y:S02]  /*a750*/  IADD3 R6, R83, -c[0x0][0x20], RZ ;  /* 0x8000080053067a10 */ /* 0x000fe40007ffe0ff */
[----:B------:R-:W-:-:S03]  /*a760*/  MOV R9, 0x0 ;  /* 0x0000000000097802 */ /* 0x000fc60000000f00 */
[----:B------:R1:W-:Y:S01]  /*a770*/  STL.64 [R6], R2 ;  /* 0x0000000206007387 */ /* 0x0003e20000100a00 */
[----:B------:R-:W-:Y:S05]  /*a780*/  RET.REL.NODEC R8 `(_ZN7cutlass13device_kernelIN5flash19enable_sm80_to_sm89INS1_16FlashAttnBwdSm80INS1_25CollectiveMainloopBwdSm80ILi2ELi2EN4cute5tupleIJNS5_1CILi128EEES8_NS7_ILi64EEEEEENS_10bfloat16_tEfNS_4arch4Sm80ELb0ELb1ELb1ELb0ELb0ELb0ELb0ELb0ELi2ELi4ELi4ELi4ELb0EEENS1_21CollectiveEpilogueBwdISA_SB_SD_Li256ELb0ELb0ELi2EEENS1_19SingleTileSchedulerILb0ELb0ELb0ELi128EEEEEEEEEvNT_6ParamsE) ;  /* 0xffff587008007950 */ /* 0x000fea0003c3ffff */
        .type           $_ZN7cutlass13device_kernelIN5flash19enable_sm80_to_sm89INS1_16FlashAttnBwdSm80INS1_25CollectiveMainloopBwdSm80ILi2ELi2EN4cute5tupleIJNS5_1CILi128EEES8_NS7_ILi64EEEEEENS_10bfloat16_tEfNS_4arch4Sm80ELb0ELb1ELb1ELb0ELb0ELb0ELb0ELb0ELi2ELi4ELi4ELi4ELb0EEENS1_21CollectiveEpilogueBwdISA_SB_SD_Li256ELb0ELb0ELi2EEENS1_19SingleTileSchedulerILb0ELb0ELb0ELi128EEEEEEEEEvNT_6ParamsE$_ZN4cute3eso3ESOILb1ELb0EJNS_6LayoutINS_5tupleIJNS3_IJNS_1CILi4EEENS4_ILi1EEEEEES6_EEENS3_IJNS3_IJS6_NS4_ILi0EEEEEES9_EEEEEiEEC2ERKSC_RKi,@function
        .size           $_ZN7cutlass13device_kernelIN5flash19enable_sm80_to_sm89INS1_16FlashAttnBwdSm80INS1_25CollectiveMainloopBwdSm80ILi2ELi2EN4cute5tupleIJNS5_1CILi128EEES8_NS7_ILi64EEEEEENS_10bfloat16_tEfNS_4arch4Sm80ELb0ELb1ELb1ELb0ELb0ELb0ELb0ELb0ELi2ELi4ELi4ELi4ELb0EEENS1_21CollectiveEpilogueBwdISA_SB_SD_Li256ELb0ELb0ELi2EEENS1_19SingleTileSchedulerILb0ELb0ELb0ELi128EEEEEEEEEvNT_6ParamsE$_ZN4cute3eso3ESOILb1ELb0EJNS_6LayoutINS_5tupleIJNS3_IJNS_1CILi4EEENS4_ILi1EEEEEES6_EEENS3_IJNS3_IJS6_NS4_ILi0EEEEEES9_EEEEEiEEC2ERKSC_RKi,($_ZN7cutlass13device_kernelIN5flash19enable_sm80_to_sm89INS1_16FlashAttnBwdSm80INS1_25CollectiveMainloopBwdSm80ILi2ELi2EN4cute5tupleIJNS5_1CILi128EEES8_NS7_ILi64EEEEEENS_10bfloat16_tEfNS_4arch4Sm80ELb0ELb1ELb1ELb0ELb0ELb0ELb0ELb0ELi2ELi4ELi4ELi4ELb0EEENS1_21CollectiveEpilogueBwdISA_SB_SD_Li256ELb0ELb0ELi2EEENS1_19SingleTileSchedulerILb0ELb0ELb0ELi128EEEEEEEEEvNT_6ParamsE$_ZN4cute3eso3ESOILb1ELb0EJNS_6LayoutINS_5tupleIJNS3_IJNS_1CILi8EEENS4_ILi1EEEEEEEEENS3_IJNS3_IJS6_NS4_ILi0EEEEEEEEEEENS_10ViewEngineINS_8gmem_ptrIPKN7cutlass10bfloat16_tEEEEEEEC2ERKSC_RKSK_ - $_ZN7cutlass13device_kernelIN5flash19enable_sm80_to_sm89INS1_16FlashAttnBwdSm80INS1_25CollectiveMainloopBwdSm80ILi2ELi2EN4cute5tupleIJNS5_1CILi128EEES8_NS7_ILi64EEEEEENS_10bfloat16_tEfNS_4arch4Sm80ELb0ELb1ELb1ELb0ELb0ELb0ELb0ELb0ELi2ELi4ELi4ELi4ELb0EEENS1_21CollectiveEpilogueBwdISA_SB_SD_Li256ELb0ELb0ELi2EEENS1_19SingleTileSchedulerILb0ELb0ELb0ELi128EEEEEEEEEvNT_6ParamsE$_ZN4cute3eso3ESOILb1ELb0EJNS_6LayoutINS_5tupleIJNS3_IJNS_1CILi4EEENS4_ILi1EEEEEES6_EEENS3_IJNS3_IJS6_NS4_ILi0EEEEEES9_EEEEEiEEC2ERKSC_RKi)
$_ZN7cutlass13device_kernelIN5flash19enable_sm80_to_sm89INS1_16FlashAttnBwdSm80INS1_25CollectiveMainloopBwdSm80ILi2ELi2EN4cute5tupleIJNS5_1CILi128EEES8_NS7_ILi64EEEEEENS_10bfloat16_tEfNS_4arch4Sm80ELb0ELb1ELb1ELb0ELb0ELb0ELb0ELb0ELi2ELi4ELi4ELi4ELb0EEENS1_21CollectiveEpilogueBwdISA_SB_SD_Li256ELb0ELb0ELi2EEENS1_19SingleTileSchedulerILb0ELb0ELb0ELi128EEEEEEEEEvNT_6ParamsE$_ZN4cute3eso3ESOILb1ELb0EJNS_6LayoutINS_5tupleIJNS3_IJNS_1CILi4EEENS4_ILi1EEEEEES6_EEENS3_IJNS3_IJS6_NS4_ILi0EEEEEES9_EEEEEiEEC2ERKSC_RKi:
[----:B------:R-:W-:Y:S01]  /*a790*/  IADD3 R2, R83, -c[0x0][0x20], RZ ;  /* 0x8000080053027a10 */ /* 0x000fe20007ffe0ff */
[----:B------:R-:W-:Y:S01]  /*a7a0*/  IMAD.MOV.U32 R8, RZ, RZ, R6 ;  /* 0x000000ffff087224 */ /* 0x000fe200078e0006 */
[----:B------:R-:W-:-:S03]  /*a7b0*/  MOV R9, 0x0 ;  /* 0x0000000000097802 */ /* 0x000fc60000000f00 */
[----:B------:R1:W-:Y:S01]  /*a7c0*/  STL [R2], R3 ;  /* 0x0000000302007387 */ /* 0x0003e20000100800 */
[----:B------:R-:W-:Y:S05]  /*a7d0*/  RET.REL.NODEC R8 `(_ZN7cutlass13device_kernelIN5flash19enable_sm80_to_sm89INS1_16FlashAttnBwdSm80INS1_25CollectiveMainloopBwdSm80ILi2ELi2EN4cute5tupleIJNS5_1CILi128EEES8_NS7_ILi64EEEEEENS_10bfloat16_tEfNS_4arch4Sm80ELb0ELb1ELb1ELb0ELb0ELb0ELb0ELb0ELi2ELi4ELi4ELi4ELb0EEENS1_21CollectiveEpilogueBwdISA_SB_SD_Li256ELb0ELb0ELi2EEENS1_19SingleTileSchedulerILb0ELb0ELb0ELi128EEEEEEEEEvNT_6ParamsE) ;  /* 0xffff582008007950 */ /* 0x000fea0003c3ffff */
        .type           $_ZN7cutlass13device_kernelIN5flash19enable_sm80_to_sm89INS1_16FlashAttnBwdSm80INS1_25CollectiveMainloopBwdSm80ILi2ELi2EN4cute5tupleIJNS5_1CILi128EEES8_NS7_ILi64EEEEEENS_10bfloat16_tEfNS_4arch4Sm80ELb0ELb1ELb1ELb0ELb0ELb0ELb0ELb0ELi2ELi4ELi4ELi4ELb0EEENS1_21CollectiveEpilogueBwdISA_SB_SD_Li256ELb0ELb0ELi2EEENS1_19SingleTileSchedulerILb0ELb0ELb0ELi128EEEEEEEEEvNT_6ParamsE$_ZN4cute3eso3ESOILb1ELb0EJNS_6LayoutINS_5tupleIJNS3_IJNS_1CILi8EEENS4_ILi1EEEEEEEEENS3_IJNS3_IJS6_NS4_ILi0EEEEEEEEEEENS_10ViewEngineINS_8gmem_ptrIPKN7cutlass10bfloat16_tEEEEEEEC2ERKSC_RKSK_,@function
        .size           $_ZN7cutlass13device_kernelIN5flash19enable_sm80_to_sm89INS1_16FlashAttnBwdSm80INS1_25CollectiveMainloopBwdSm80ILi2ELi2EN4cute5tupleIJNS5_1CILi128EEES8_NS7_ILi64EEEEEENS_10bfloat16_tEfNS_4arch4Sm80ELb0ELb1ELb1ELb0ELb0ELb0ELb0ELb0ELi2ELi4ELi4ELi4ELb0EEENS1_21CollectiveEpilogueBwdISA_SB_SD_Li256ELb0ELb0ELi2EEENS1_19SingleTileSchedulerILb0ELb0ELb0ELi128EEEEEEEEEvNT_6ParamsE$_ZN4cute3eso3ESOILb1ELb0EJNS_6LayoutINS_5tupleIJNS3_IJNS_1CILi8EEENS4_ILi1EEEEEEEEENS3_IJNS3_IJS6_NS4_ILi0EEEEEEEEEEENS_10ViewEngineINS_8gmem_ptrIPKN7cutlass10bfloat16_tEEEEEEEC2ERKSC_RKSK_,($_ZN7cutlass13device_kernelIN5flash19enable_sm80_to_sm89INS1_16FlashAttnBwdSm80INS1_25CollectiveMainloopBwdSm80ILi2ELi2EN4cute5tupleIJNS5_1CILi128EEES8_NS7_ILi64EEEEEENS_10bfloat16_tEfNS_4arch4Sm80ELb0ELb1ELb1ELb0ELb0ELb0ELb0ELb0ELi2ELi4ELi4ELi4ELb0EEENS1_21CollectiveEpilogueBwdISA_SB_SD_Li256ELb0ELb0ELi2EEENS1_19SingleTileSchedulerILb0ELb0ELb0ELi128EEEEEEEEEvNT_6ParamsE$_ZN4cute3eso3ESOILb1ELb0EJNS_6LayoutINS_5tupleIJNS3_IJNS_1CILi8EEENS4_ILi1EEEEEEEEENS3_IJNS3_IJS6_NS4_ILi0EEEEEEEEEEENS_10ViewEngineINS_8smem_ptrIPN7cutlass10bfloat16_tEEEEEEEC2ERKSC_RKSJ_ - $_ZN7cutlass13device_kernelIN5flash19enable_sm80_to_sm89INS1_16FlashAttnBwdSm80INS1_25CollectiveMainloopBwdSm80ILi2ELi2EN4cute5tupleIJNS5_1CILi128EEES8_NS7_ILi64EEEEEENS_10bfloat16_tEfNS_4arch4Sm80ELb0ELb1ELb1ELb0ELb0ELb0ELb0ELb0ELi2ELi4ELi4ELi4ELb0EEENS1_21CollectiveEpilogueBwdISA_SB_SD_Li256ELb0ELb0ELi2EEENS1_19SingleTileSchedulerILb0ELb0ELb0ELi128EEEEEEEEEvNT_6ParamsE$_ZN4cute3eso3ESOILb1ELb0EJNS_6LayoutINS_5tupleIJNS3_IJNS_1CILi8EEENS4_ILi1EEEEEEEEENS3_IJNS3_IJS6_NS4_ILi0EEEEEEEEEEENS_10ViewEngineINS_8gmem_ptrIPKN7cutlass10bfloat16_tEEEEEEEC2ERKSC_RKSK_)
$_ZN7cutlass13device_kernelIN5flash19enable_sm80_to_sm89INS1_16FlashAttnBwdSm80INS1_25CollectiveMainloopBwdSm80ILi2ELi2EN4cute5tupleIJNS5_1CILi128EEES8_NS7_ILi64EEEEEENS_10bfloat16_tEfNS_4arch4Sm80ELb0ELb1ELb1ELb0ELb0ELb0ELb0ELb0ELi2ELi4ELi4ELi4ELb0EEENS1_21CollectiveEpilogueBwdISA_SB_SD_Li256ELb0ELb0ELi2EEENS1_19SingleTileSchedulerILb0ELb0ELb0ELi128EEEEEEEEEvNT_6ParamsE$_ZN4cute3eso3ESOILb1ELb0EJNS_6LayoutINS_5tupleIJNS3_IJNS_1CILi8EEENS4_ILi1EEEEEEEEENS3_IJNS3_IJS6_NS4_ILi0EEEEEEEEEEENS_10ViewEngineINS_8gmem_ptrIPKN7cutlass10bfloat16_tEEEEEEEC2ERKSC_RKSK_:
[----:B------:R-:W-:Y:S01]  /*a7e0*/  IADD3 R4, R83, -c[0x0][0x20], RZ ;  /* 0x8000080053047a10 */ /* 0x000fe20007ffe0ff */
[----:B------:R-:W-:Y:S01]  /*a7f0*/  IMAD.MOV.U32 R8, RZ, RZ, R6 ;  /* 0x000000ffff087224 */ /* 0x000fe200078e0006 */
[----:B------:R-:W-:-:S03]  /*a800*/  MOV R9, 0x0 ;  /* 0x0000000000097802 */ /* 0x000fc60000000f00 */
[----:B------:R1:W-:Y:S01]  /*a810*/  STL.64 [R4], R2 ;  /* 0x0000000204007387 */ /* 0x0003e20000100a00 */
[----:B------:R-:W-:Y:S05]  /*a820*/  RET.REL.NODEC R8 `(_ZN7cutlass13device_kernelIN5flash19enable_sm80_to_sm89INS1_16FlashAttnBwdSm80INS1_25CollectiveMainloopBwdSm80ILi2ELi2EN4cute5tupleIJNS5_1CILi128EEES8_NS7_ILi64EEEEEENS_10bfloat16_tEfNS_4arch4Sm80ELb0ELb1ELb1ELb0ELb0ELb0ELb0ELb0ELi2ELi4ELi4ELi4ELb0EEENS1_21CollectiveEpilogueBwdISA_SB_SD_Li256ELb0ELb0ELi2EEENS1_19SingleTileSchedulerILb0ELb0ELb0ELi128EEEEEEEEEvNT_6ParamsE) ;  /* 0xffff57d008007950 */ /* 0x000fea0003c3ffff */
        .type           $_ZN7cutlass13device_kernelIN5flash19enable_sm80_to_sm89INS1_16FlashAttnBwdSm80INS1_25CollectiveMainloopBwdSm80ILi2ELi2EN4cute5tupleIJNS5_1CILi128EEES8_NS7_ILi64EEEEEENS_10bfloat16_tEfNS_4arch4Sm80ELb0ELb1ELb1ELb0ELb0ELb0ELb0ELb0ELi2ELi4ELi4ELi4ELb0EEENS1_21CollectiveEpilogueBwdISA_SB_SD_Li256ELb0ELb0ELi2EEENS1_19SingleTileSchedulerILb0ELb0ELb0ELi128EEEEEEEEEvNT_6ParamsE$_ZN4cute3eso3ESOILb1ELb0EJNS_6LayoutINS_5tupleIJNS3_IJNS_1CILi8EEENS4_ILi1EEEEEEEEENS3_IJNS3_IJS6_NS4_ILi0EEEEEEEEEEENS_10ViewEngineINS_8smem_ptrIPN7cutlass10bfloat16_tEEEEEEEC2ERKSC_RKSJ_,@function
        .size           $_ZN7cutlass13device_kernelIN5flash19enable_sm80_to_sm89INS1_16FlashAttnBwdSm80INS1_25CollectiveMainloopBwdSm80ILi2ELi2EN4cute5tupleIJNS5_1CILi128EEES8_NS7_ILi64EEEEEENS_10bfloat16_tEfNS_4arch4Sm80ELb0ELb1ELb1ELb0ELb0ELb0ELb0ELb0ELi2ELi4ELi4ELi4ELb0EEENS1_21CollectiveEpilogueBwdISA_SB_SD_Li256ELb0ELb0ELi2EEENS1_19SingleTileSchedulerILb0ELb0ELb0ELi128EEEEEEEEEvNT_6ParamsE$_ZN4cute3eso3ESOILb1ELb0EJNS_6LayoutINS_5tupleIJNS3_IJNS_1CILi8EEENS4_ILi1EEEEEEEEENS3_IJNS3_IJS6_NS4_ILi0EEEEEEEEEEENS_10ViewEngineINS_8smem_ptrIPN7cutlass10bfloat16_tEEEEEEEC2ERKSC_RKSJ_,($_ZN7cutlass13device_kernelIN5flash19enable_sm80_to_sm89INS1_16FlashAttnBwdSm80INS1_25CollectiveMainloopBwdSm80ILi2ELi2EN4cute5tupleIJNS5_1CILi128EEES8_NS7_ILi64EEEEEENS_10bfloat16_tEfNS_4arch4Sm80ELb0ELb1ELb1ELb0ELb0ELb0ELb0ELb0ELi2ELi4ELi4ELi4ELb0EEENS1_21CollectiveEpilogueBwdISA_SB_SD_Li256ELb0ELb0ELi2EEENS1_19SingleTileSchedulerILb0ELb0ELb0ELi128EEEEEEEEEvNT_6ParamsE$_ZN4cute3eso3ESOILb1ELb0EJNS_6LayoutINS_5tupleIJNS3_IJNS_1CILi8EEENS4_ILi1EEEEEEEEENS3_IJNS3_IJS6_NS4_ILi0EEEEEEEEEEENS_10ViewEngineIPN7cutlass10bfloat16_tEEEEEC2ERKSC_RKSH_ - $_ZN7cutlass13device_kernelIN5flash19enable_sm80_to_sm89INS1_16FlashAttnBwdSm80INS1_25CollectiveMainloopBwdSm80ILi2ELi2EN4cute5tupleIJNS5_1CILi128EEES8_NS7_ILi64EEEEEENS_10bfloat16_tEfNS_4arch4Sm80ELb0ELb1ELb1ELb0ELb0ELb0ELb0ELb0ELi2ELi4ELi4ELi4ELb0EEENS1_21CollectiveEpilogueBwdISA_SB_SD_Li256ELb0ELb0ELi2EEENS1_19SingleTileSchedulerILb0ELb0ELb0ELi128EEEEEEEEEvNT_6ParamsE$_ZN4cute3eso3ESOILb1ELb0EJNS_6LayoutINS_5tupleIJNS3_IJNS_1CILi8EEENS4_ILi1EEEEEEEEENS3_IJNS3_IJS6_NS4_ILi0EEEEEEEEEEENS_10ViewEngineINS_8smem_ptrIPN7cutlass10bfloat16_tEEEEEEEC2ERKSC_RKSJ_)
$_ZN7cutlass13device_kernelIN5flash19enable_sm80_to_sm89INS1_16FlashAttnBwdSm80INS1_25CollectiveMainloopBwdSm80ILi2ELi2EN4cute5tupleIJNS5_1CILi128EEES8_NS7_ILi64EEEEEENS_10bfloat16_tEfNS_4arch4Sm80ELb0ELb1ELb1ELb0ELb0ELb0ELb0ELb0ELi2ELi4ELi4ELi4ELb0EEENS1_21CollectiveEpilogueBwdISA_SB_SD_Li256ELb0ELb0ELi2EEENS1_19SingleTileSchedulerILb0ELb0ELb0ELi128EEEEEEEEEvNT_6ParamsE$_ZN4cute3eso3ESOILb1ELb0EJNS_6LayoutINS_5tupleIJNS3_IJNS_1CILi8EEENS4_ILi1EEEEEEEEENS3_IJNS3_IJS6_NS4_ILi0EEEEEEEEEEENS_10ViewEngineINS_8smem_ptrIPN7cutlass10bfloat16_tEEEEEEEC2ERKSC_RKSJ_:
[----:B------:R-:W-:Y:S02]  /*a830*/  IADD3 R6, R6, -c[0x0][0x20], RZ ;  /* 0x8000080006067a10 */ /* 0x000fe40007ffe0ff */
[----:B------:R-:W-:-:S03]  /*a840*/  MOV R9, 0x0 ;  /* 0x0000000000097802 */ /* 0x000fc60000000f00 */
[----:B------:R1:W-:Y:S01]  /*a850*/  STL.64 [R6], R2 ;  /* 0x0000000206007387 */ /* 0x0003e20000100a00 */
[----:B------:R-:W-:Y:S05]  /*a860*/  RET.REL.NODEC R8 `(_ZN7cutlass13device_kernelIN5flash19enable_sm80_to_sm89INS1_16FlashAttnBwdSm80INS1_25CollectiveMainloopBwdSm80ILi2ELi2EN4cute5tupleIJNS5_1CILi128EEES8_NS7_ILi64EEEEEENS_10bfloat16_tEfNS_4arch4Sm80ELb0ELb1ELb1ELb0ELb0ELb0ELb0ELb0ELi2ELi4ELi4ELi4ELb0EEENS1_21CollectiveEpilogueBwdISA_SB_SD_Li256ELb0ELb0ELi2EEENS1_19SingleTileSchedulerILb0ELb0ELb0ELi128EEEEEEEEEvNT_6ParamsE) ;  /* 0xffff579008007950 */ /* 0x000fea0003c3ffff */
        .type           $_ZN7cutlass13device_kernelIN5flash19enable_sm80_to_sm89INS1_16FlashAttnBwdSm80INS1_25CollectiveMainloopBwdSm80ILi2ELi2EN4cute5tupleIJNS5_1CILi128EEES8_NS7_ILi64EEEEEENS_10bfloat16_tEfNS_4arch4Sm80ELb0ELb1ELb1ELb0ELb0ELb0ELb0ELb0ELi2ELi4ELi4ELi4ELb0EEENS1_21CollectiveEpilogueBwdISA_SB_SD_Li256ELb0ELb0ELi2EEENS1_19SingleTileSchedulerILb0ELb0ELb0ELi128EEEEEEEEEvNT_6ParamsE$_ZN4cute3eso3ESOILb1ELb0EJNS_6LayoutINS_5tupleIJNS3_IJNS_1CILi8EEENS4_ILi1EEEEEEEEENS3_IJNS3_IJS6_NS4_ILi0EEEEEEEEEEENS_10ViewEngineIPN7cutlass10bfloat16_tEEEEEC2ERKSC_RKSH_,@function
        .size           $_ZN7cutlass13device_kernelIN5flash19enable_sm80_to_sm89INS1_16FlashAttnBwdSm80INS1_25CollectiveMainloopBwdSm80ILi2ELi2EN4cute5tupleIJNS5_1CILi128EEES8_NS7_ILi64EEEEEENS_10bfloat16_tEfNS_4arch4Sm80ELb0ELb1ELb1ELb0ELb0ELb0ELb0ELb0ELi2ELi4ELi4ELi4ELb0EEENS1_21CollectiveEpilogueBwdISA_SB_SD_Li256ELb0ELb0ELi2EEENS1_19SingleTileSchedulerILb0ELb0ELb0ELi128EEEEEEEEEvNT_6ParamsE$_ZN4cute3eso3ESOILb1ELb0EJNS_6LayoutINS_5tupleIJNS3_IJNS_1CILi8EEENS4_ILi1EEEEEEEEENS3_IJNS3_IJS6_NS4_ILi0EEEEEEEEEEENS_10ViewEngineIPN7cutlass10bfloat16_tEEEEEC2ERKSC_RKSH_,($_ZN7cutlass13device_kernelIN5flash19enable_sm80_to_sm89INS1_16FlashAttnBwdSm80INS1_25CollectiveMainloopBwdSm80ILi2ELi2EN4cute5tupleIJNS5_1CILi128EEES8_NS7_ILi64EEEEEENS_10bfloat16_tEfNS_4arch4Sm80ELb0ELb1ELb1ELb0ELb0ELb0ELb0ELb0ELi2ELi4ELi4ELi4ELb0EEENS1_21CollectiveEpilogueBwdISA_SB_SD_Li256ELb0ELb0ELi2EEENS1_19SingleTileSchedulerILb0ELb0ELb0ELi128EEEEEEEEEvNT_6ParamsE$_ZN4cute3eso3ESOILb1ELb0EJNS_6LayoutINS_5tupleIJNS3_IJNS_1CILi8EEENS4_ILi1EEEEEEEEENS3_IJNS3_IJS6_NS4_ILi0EEEEEEEEEEEiEEC2ERKSC_RKi - $_ZN7cutlass13device_kernelIN5flash19enable_sm80_to_sm89INS1_16FlashAttnBwdSm80INS1_25CollectiveMainloopBwdSm80ILi2ELi2EN4cute5tupleIJNS5_1CILi128EEES8_NS7_ILi64EEEEEENS_10bfloat16_tEfNS_4arch4Sm80ELb0ELb1ELb1ELb0ELb0ELb0ELb0ELb0ELi2ELi4ELi4ELi4ELb0EEENS1_21CollectiveEpilogueBwdISA_SB_SD_Li256ELb0ELb0ELi2EEENS1_19SingleTileSchedulerILb0ELb0ELb0ELi128EEEEEEEEEvNT_6ParamsE$_ZN4cute3eso3ESOILb1ELb0EJNS_6LayoutINS_5tupleIJNS3_IJNS_1CILi8EEENS4_ILi1EEEEEEEEENS3_IJNS3_IJS6_NS4_ILi0EEEEEEEEEEENS_10ViewEngineIPN7cutlass10bfloat16_tEEEEEC2ERKSC_RKSH_)
$_ZN7cutlass13device_kernelIN5flash19enable_sm80_to_sm89INS1_16FlashAttnBwdSm80INS1_25CollectiveMainloopBwdSm80ILi2ELi2EN4cute5tupleIJNS5_1CILi128EEES8_NS7_ILi64EEEEEENS_10bfloat16_tEfNS_4arch4Sm80ELb0ELb1ELb1ELb0ELb0ELb0ELb0ELb0ELi2ELi4ELi4ELi4ELb0EEENS1_21CollectiveEpilogueBwdISA_SB_SD_Li256ELb0ELb0ELi2EEENS1_19SingleTileSchedulerILb0ELb0ELb0ELi128EEEEEEEEEvNT_6ParamsE$_ZN4cute3eso3ESOILb1ELb0EJNS_6LayoutINS_5tupleIJNS3_IJNS_1CILi8EEENS4_ILi1EEEEEEEEENS3_IJNS3_IJS6_NS4_ILi0EEEEEEEEEEENS_10ViewEngineIPN7cutlass10bfloat16_tEEEEEC2ERKSC_RKSH_:
[----:B------:R-:W-:Y:S01]  /*a870*/  IADD3 R2, R69, -c[0x0][0x20], RZ ;  /* 0x8000080045027a10 */ /* 0x000fe20007ffe0ff */
[----:B------:R-:W-:Y:S01]  /*a880*/  IMAD.MOV.U32 R7, RZ, RZ, R3 ;  /* 0x000000ffff077224 */ /* 0x000fe200078e0003 */
[----:B------:R-:W-:-:S04]  /*a890*/  MOV R5, 0x0 ;  /* 0x0000000000057802 */ /* 0x000fc80000000f00 */
[----:B------:R1:W-:Y:S01]  /*a8a0*/  STL.64 [R2], R6 ;  /* 0x0000000602007387 */ /* 0x0003e20000100a00 */
[----:B------:R-:W-:Y:S05]  /*a8b0*/  RET.REL.NODEC R4 `(_ZN7cutlass13device_kernelIN5flash19enable_sm80_to_sm89INS1_16FlashAttnBwdSm80INS1_25CollectiveMainloopBwdSm80ILi2ELi2EN4cute5tupleIJNS5_1CILi128EEES8_NS7_ILi64EEEEEENS_10bfloat16_tEfNS_4arch4Sm80ELb0ELb1ELb1ELb0ELb0ELb0ELb0ELb0ELi2ELi4ELi4ELi4ELb0EEENS1_21CollectiveEpilogueBwdISA_SB_SD_Li256ELb0ELb0ELi2EEENS1_19SingleTileSchedulerILb0ELb0ELb0ELi128EEEEEEEEEvNT_6ParamsE) ;  /* 0xffff574004007950 */ /* 0x000fea0003c3ffff */
        .type           $_ZN7cutlass13device_kernelIN5flash19enable_sm80_to_sm89INS1_16FlashAttnBwdSm80INS1_25CollectiveMainloopBwdSm80ILi2ELi2EN4cute5tupleIJNS5_1CILi128EEES8_NS7_ILi64EEEEEENS_10bfloat16_tEfNS_4arch4Sm80ELb0ELb1ELb1ELb0ELb0ELb0ELb0ELb0ELi2ELi4ELi4ELi4ELb0EEENS1_21CollectiveEpilogueBwdISA_SB_SD_Li256ELb0ELb0ELi2EEENS1_19SingleTileSchedulerILb0ELb0ELb0ELi128EEEEEEEEEvNT_6ParamsE$_ZN4cute3eso3ESOILb1ELb0EJNS_6LayoutINS_5tupleIJNS3_IJNS_1CILi8EEENS4_ILi1EEEEEEEEENS3_IJNS3_IJS6_NS4_ILi0EEEEEEEEEEEiEEC2ERKSC_RKi,@function
        .size           $_ZN7cutlass13device_kernelIN5flash19enable_sm80_to_sm89INS1_16FlashAttnBwdSm80INS1_25CollectiveMainloopBwdSm80ILi2ELi2EN4cute5tupleIJNS5_1CILi128EEES8_NS7_ILi64EEEEEENS_10bfloat16_tEfNS_4arch4Sm80ELb0ELb1ELb1ELb0ELb0ELb0ELb0ELb0ELi2ELi4ELi4ELi4ELb0EEENS1_21CollectiveEpilogueBwdISA_SB_SD_Li256ELb0ELb0ELi2EEENS1_19SingleTileSchedulerILb0ELb0ELb0ELi128EEEEEEEEEvNT_6ParamsE$_ZN4cute3eso3ESOILb1ELb0EJNS_6LayoutINS_5tupleIJNS3_IJNS_1CILi8EEENS4_ILi1EEEEEEEEENS3_IJNS3_IJS6_NS4_ILi0EEEEEEEEEEEiEEC2ERKSC_RKi,($_ZN7cutlass13device_kernelIN5flash19enable_sm80_to_sm89INS1_16FlashAttnBwdSm80INS1_25CollectiveMainloopBwdSm80ILi2ELi2EN4cute5tupleIJNS5_1CILi128EEES8_NS7_ILi64EEEEEENS_10bfloat16_tEfNS_4arch4Sm80ELb0ELb1ELb1ELb0ELb0ELb0ELb0ELb0ELi2ELi4ELi4ELi4ELb0EEENS1_21CollectiveEpilogueBwdISA_SB_SD_Li256ELb0ELb0ELi2EEENS1_19SingleTileSchedulerILb0ELb0ELb0ELi128EEEEEEEEEvNT_6ParamsE$_ZN4cute3eso3ESOILb1ELb0EJNS_6LayoutINS_5tupleIJNS3_IJNS_1CILi8EEENS4_ILi1EEEEEEEEENS3_IJNS3_IJS6_NS4_ILi0EEEEEEEEEEElEEC2ERKSC_RKl - $_ZN7cutlass13device_kernelIN5flash19enable_sm80_to_sm89INS1_16FlashAttnBwdSm80INS1_25CollectiveMainloopBwdSm80ILi2ELi2EN4cute5tupleIJNS5_1CILi128EEES8_NS7_ILi64EEEEEENS_10bfloat16_tEfNS_4arch4Sm80ELb0ELb1ELb1ELb0ELb0ELb0ELb0ELb0ELi2ELi4ELi4ELi4ELb0EEENS1_21CollectiveEpilogueBwdISA_SB_SD_Li256ELb0ELb0ELi2EEENS1_19SingleTileSchedulerILb0ELb0ELb0ELi128EEEEEEEEEvNT_6ParamsE$_ZN4cute3eso3ESOILb1ELb0EJNS_6LayoutINS_5tupleIJNS3_IJNS_1CILi8EEENS4_ILi1EEEEEEEEENS3_IJNS3_IJS6_NS4_ILi0EEEEEEEEEEEiEEC2ERKSC_RKi)
$_ZN7cutlass13device_kernelIN5flash19enable_sm80_to_sm89INS1_16FlashAttnBwdSm80INS1_25CollectiveMainloopBwdSm80ILi2ELi2EN4cute5tupleIJNS5_1CILi128EEES8_NS7_ILi64EEEEEENS_10bfloat16_tEfNS_4arch4Sm80ELb0ELb1ELb1ELb0ELb0ELb0ELb0ELb0ELi2ELi4ELi4ELi4ELb0EEENS1_21CollectiveEpilogueBwdISA_SB_SD_Li256ELb0ELb0ELi2EEENS1_19SingleTileSchedulerILb0ELb0ELb0ELi128EEEEEEEEEvNT_6ParamsE$_ZN4cute3eso3ESOILb1ELb0EJNS_6LayoutINS_5tupleIJNS3_IJNS_1CILi8EEENS4_ILi1EEEEEEEEENS3_IJNS3_IJS6_NS4_ILi0EEEEEEEEEEEiEEC2ERKSC_RKi:
[----:B------:R-:W-:Y:S01]  /*a8c0*/  IADD3 R2, R2, -c[0x0][0x20], RZ ;  /* 0x8000080002027a10 */ /* 0x000fe20007ffe0ff */
[----:B------:R-:W-:Y:S01]  /*a8d0*/  IMAD.MOV.U32 R10, RZ, RZ, R6 ;  /* 0x000000ffff0a7224 */ /* 0x000fe200078e0006 */
[----:B------:R-:W-:-:S03]  /*a8e0*/  MOV R11, 0x0 ;  /* 0x00000000000b7802 */ /* 0x000fc60000000f00 */
[----:B------:R1:W-:Y:S01]  /*a8f0*/  STL [R2], R3 ;  /* 0x0000000302007387 */ /* 0x0003e20000100800 */
[----:B------:R-:W-:Y:S05]  /*a900*/  RET.REL.NODEC R10 `(_ZN7cutlass13device_kernelIN5flash19enable_sm80_to_sm89INS1_16FlashAttnBwdSm80INS1_25CollectiveMainloopBwdSm80ILi2ELi2EN4cute5tupleIJNS5_1CILi128EEES8_NS7_ILi64EEEEEENS_10bfloat16_tEfNS_4arch4Sm80ELb0ELb1ELb1ELb0ELb0ELb0ELb0ELb0ELi2ELi4ELi4ELi4ELb0EEENS1_21CollectiveEpilogueBwdISA_SB_SD_Li256ELb0ELb0ELi2EEENS1_19SingleTileSchedulerILb0ELb0ELb0ELi128EEEEEEEEEvNT_6ParamsE) ;  /* 0xffff56f00a007950 */ /* 0x000fea0003c3ffff */
        .type           $_ZN7cutlass13device_kernelIN5flash19enable_sm80_to_sm89INS1_16FlashAttnBwdSm80INS1_25CollectiveMainloopBwdSm80ILi2ELi2EN4cute5tupleIJNS5_1CILi128EEES8_NS7_ILi64EEEEEENS_10bfloat16_tEfNS_4arch4Sm80ELb0ELb1ELb1ELb0ELb0ELb0ELb0ELb0ELi2ELi4ELi4ELi4ELb0EEENS1_21CollectiveEpilogueBwdISA_SB_SD_Li256ELb0ELb0ELi2EEENS1_19SingleTileSchedulerILb0ELb0ELb0ELi128EEEEEEEEEvNT_6ParamsE$_ZN4cute3eso3ESOILb1ELb0EJNS_6LayoutINS_5tupleIJNS3_IJNS_1CILi8EEENS4_ILi1EEEEEEEEENS3_IJNS3_IJS6_NS4_ILi0EEEEEEEEEEElEEC2ERKSC_RKl,@function
        .size           $_ZN7cutlass13device_kernelIN5flash19enable_sm80_to_sm89INS1_16FlashAttnBwdSm80INS1_25CollectiveMainloopBwdSm80ILi2ELi2EN4cute5tupleIJNS5_1CILi128EEES8_NS7_ILi64EEEEEENS_10bfloat16_tEfNS_4arch4Sm80ELb0ELb1ELb1ELb0ELb0ELb0ELb0ELb0ELi2ELi4ELi4ELi4ELb0EEENS1_21CollectiveEpilogueBwdISA_SB_SD_Li256ELb0ELb0ELi2EEENS1_19SingleTileSchedulerILb0ELb0ELb0ELi128EEEEEEEEEvNT_6ParamsE$_ZN4cute3eso3ESOILb1ELb0EJNS_6LayoutINS_5tupleIJNS3_IJNS_1CILi8EEENS4_ILi1EEEEEEEEENS3_IJNS3_IJS6_NS4_ILi0EEEEEEEEEEElEEC2ERKSC_RKl,($_ZN7cutlass13device_kernelIN5flash19enable_sm80_to_sm89INS1_16FlashAttnBwdSm80INS1_25CollectiveMainloopBwdSm80ILi2ELi2EN4cute5tupleIJNS5_1CILi128EEES8_NS7_ILi64EEEEEENS_10bfloat16_tEfNS_4arch4Sm80ELb0ELb1ELb1ELb0ELb0ELb0ELb0ELb0ELi2ELi4ELi4ELi4ELb0EEENS1_21CollectiveEpilogueBwdISA_SB_SD_Li256ELb0ELb0ELi2EEENS1_19SingleTileSchedulerILb0ELb0ELb0ELi128EEEEEEEEEvNT_6ParamsE$_ZN4cute3eso3ESOILb1ELb0EJNS_6LayoutINS_5tupleIJNS3_IJNS_1CILi8EEENS4_ILi1EEEEEENS3_IJNS4_ILi2EEEEEEEEENS3_IJNS3_IJS6_NS4_ILi0EEEEEENS3_IJNS4_ILi4096EEEEEEEEEEENS_10ViewEngineINS_8smem_ptrIPN7cutlass10bfloat16_tEEEEEEEC2ERKSG_RKSN_ - $_ZN7cutlass13device_kernelIN5flash19enable_sm80_to_sm89INS1_16FlashAttnBwdSm80INS1_25CollectiveMainloopBwdSm80ILi2ELi2EN4cute5tupleIJNS5_1CILi128EEES8_NS7_ILi64EEEEEENS_10bfloat16_tEfNS_4arch4Sm80ELb0ELb1ELb1ELb0ELb0ELb0ELb0ELb0ELi2ELi4ELi4ELi4ELb0EEENS1_21CollectiveEpilogueBwdISA_SB_SD_Li256ELb0ELb0ELi2EEENS1_19SingleTileSchedulerILb0ELb0ELb0ELi128EEEEEEEEEvNT_6ParamsE$_ZN4cute3eso3ESOILb1ELb0EJNS_6LayoutINS_5tupleIJNS3_IJNS_1CILi8EEENS4_ILi1EEEEEEEEENS3_IJNS3_IJS6_NS4_ILi0EEEEEEEEEEElEEC2ERKSC_RKl)
$_ZN7cutlass13device_kernelIN5flash19enable_sm80_to_sm89INS1_16FlashAttnBwdSm80INS1_25CollectiveMainloopBwdSm80ILi2ELi2EN4cute5tupleIJNS5_1CILi128EEES8_NS7_ILi64EEEEEENS_10bfloat16_tEfNS_4arch4Sm80ELb0ELb1ELb1ELb0ELb0ELb0ELb0ELb0ELi2ELi4ELi4ELi4ELb0EEENS1_21CollectiveEpilogueBwdISA_SB_SD_Li256ELb0ELb0ELi2EEENS1_19SingleTileSchedulerILb0ELb0ELb0ELi128EEEEEEEEEvNT_6ParamsE$_ZN4cute3eso3ESOILb1ELb0EJNS_6LayoutINS_5tupleIJNS3_IJNS_1CILi8EEENS4_ILi1EEEEEEEEENS3_IJNS3_IJS6_NS4_ILi0EEEEEEEEEEElEEC2ERKSC_RKl:
[----:B------:R-:W-:Y:S01]  /*a910*/  IADD3 R2, R83, -c[0x0][0x20], RZ ;  /* 0x8000080053027a10 */ /* 0x000fe20007ffe0ff */
[----:B------:R-:W-:Y:S01]  /*a920*/  IMAD.MOV.U32 R8, RZ, RZ, R6 ;  /* 0x000000ffff087224 */ /* 0x000fe200078e0006 */
[----:B------:R-:W-:Y:S01]  /*a930*/  MOV R9, R3 ;  /* 0x0000000300097202 */ /* 0x000fe20000000f00 */
[----:B------:R-:W-:-:S04]  /*a940*/  IMAD.MOV.U32 R5, RZ, RZ, 0x0 ;  /* 0x00000000ff057424 */ /* 0x000fc800078e00ff */
[----:B------:R1:W-:Y:S01]  /*a950*/  STL.64 [R2], R8 ;  /* 0x0000000802007387 */ /* 0x0003e20000100a00 */
[----:B------:R-:W-:Y:S05]  /*a960*/  RET.REL.NODEC R4 `(_ZN7cutlass13device_kernelIN5flash19enable_sm80_to_sm89INS1_16FlashAttnBwdSm80INS1_25CollectiveMainloopBwdSm80ILi2ELi2EN4cute5tupleIJNS5_1CILi128EEES8_NS7_ILi64EEEEEENS_10bfloat16_tEfNS_4arch4Sm80ELb0ELb1ELb1ELb0ELb0ELb0ELb0ELb0ELi2ELi4ELi4ELi4ELb0EEENS1_21CollectiveEpilogueBwdISA_SB_SD_Li256ELb0ELb0ELi2EEENS1_19SingleTileSchedulerILb0ELb0ELb0ELi128EEEEEEEEEvNT_6ParamsE) ;  /* 0xffff569004007950 */ /* 0x000fea0003c3ffff */
        .type           $_ZN7cutlass13device_kernelIN5flash19enable_sm80_to_sm89INS1_16FlashAttnBwdSm80INS1_25CollectiveMainloopBwdSm80ILi2ELi2EN4cute5tupleIJNS5_1CILi128EEES8_NS7_ILi64EEEEEENS_10bfloat16_tEfNS_4arch4Sm80ELb0ELb1ELb1ELb0ELb0ELb0ELb0ELb0ELi2ELi4ELi4ELi4ELb0EEENS1_21CollectiveEpilogueBwdISA_SB_SD_Li256ELb0ELb0ELi2EEENS1_19SingleTileSchedulerILb0ELb0ELb0ELi128EEEEEEEEEvNT_6ParamsE$_ZN4cute3eso3ESOILb1ELb0EJNS_6LayoutINS_5tupleIJNS3_IJNS_1CILi8EEENS4_ILi1EEEEEENS3_IJNS4_ILi2EEEEEEEEENS3_IJNS3_IJS6_NS4_ILi0EEEEEENS3_IJNS4_ILi4096EEEEEEEEEEENS_10ViewEngineINS_8smem_ptrIPN7cutlass10bfloat16_tEEEEEEEC2ERKSG_RKSN_,@function
        .size           $_ZN7cutlass13device_kernelIN5flash19enable_sm80_to_sm89INS1_16FlashAttnBwdSm80INS1_25CollectiveMainloopBwdSm80ILi2ELi2EN4cute5tupleIJNS5_1CILi128EEES8_NS7_ILi64EEEEEENS_10bfloat16_tEfNS_4arch4Sm80ELb0ELb1ELb1ELb0ELb0ELb0ELb0ELb0ELi2ELi4ELi4ELi4ELb0EEENS1_21CollectiveEpilogueBwdISA_SB_SD_Li256ELb0ELb0ELi2EEENS1_19SingleTileSchedulerILb0ELb0ELb0ELi128EEEEEEEEEvNT_6ParamsE$_ZN4cute3eso3ESOILb1ELb0EJNS_6LayoutINS_5tupleIJNS3_IJNS_1CILi8EEENS4_ILi1EEEEEENS3_IJNS4_ILi2EEEEEEEEENS3_IJNS3_IJS6_NS4_ILi0EEEEEENS3_IJNS4_ILi4096EEEEEEEEEEENS_10ViewEngineINS_8smem_ptrIPN7cutlass10bfloat16_tEEEEEEEC2ERKSG_RKSN_,($_ZN7cutlass13device_kernelIN5flash19enable_sm80_to_sm89INS1_16FlashAttnBwdSm80INS1_25CollectiveMainloopBwdSm80ILi2ELi2EN4cute5tupleIJNS5_1CILi128EEES8_NS7_ILi64EEEEEENS_10bfloat16_tEfNS_4arch4Sm80ELb0ELb1ELb1ELb0ELb0ELb0ELb0ELb0ELi2ELi4ELi4ELi4ELb0EEENS1_21CollectiveEpilogueBwdISA_SB_SD_Li256ELb0ELb0ELi2EEENS1_19SingleTileSchedulerILb0ELb0ELb0ELi128EEEEEEEEEvNT_6ParamsE$_ZN4cute3eso3ESOILb1ELb0EJNS_6LayoutINS_5tupleIJNS3_IJNS_1CILi8EEENS4_ILi1EEEEEENS3_IJNS4_ILi2EEEEEEEEENS3_IJNS3_IJS6_NS4_ILi0EEEEEENS3_IJNS4_ILi64EEEEEEEEEEENS_10ViewEngineIPN7cutlass10bfloat16_tEEEEEC2ERKSG_RKSL_ - $_ZN7cutlass13device_kernelIN5flash19enable_sm80_to_sm89INS1_16FlashAttnBwdSm80INS1_25CollectiveMainloopBwdSm80ILi2ELi2EN4cute5tupleIJNS5_1CILi128EEES8_NS7_ILi64EEEEEENS_10bfloat16_tEfNS_4arch4Sm80ELb0ELb1ELb1ELb0ELb0ELb0ELb0ELb0ELi2ELi4ELi4ELi4ELb0EEENS1_21CollectiveEpilogueBwdISA_SB_SD_Li256ELb0ELb0ELi2EEENS1_19SingleTileSchedulerILb0ELb0ELb0ELi128EEEEEEEEEvNT_6ParamsE$_ZN4cute3eso3ESOILb1ELb0EJNS_6LayoutINS_5tupleIJNS3_IJNS_1CILi8EEENS4_ILi1EEEEEENS3_IJNS4_ILi2EEEEEEEEENS3_IJNS3_IJS6_NS4_ILi0EEEEEENS3_IJNS4_ILi4096EEEEEEEEEEENS_10ViewEngineINS_8smem_ptrIPN7cutlass10bfloat16_tEEEEEEEC2ERKSG_RKSN_)
$_ZN7cutlass13device_kernelIN5flash19enable_sm80_to_sm89INS1_16FlashAttnBwdSm80INS1_25CollectiveMainloopBwdSm80ILi2ELi2EN4cute5tupleIJNS5_1CILi128EEES8_NS7_ILi64EEEEEENS_10bfloat16_tEfNS_4arch4Sm80ELb0ELb1ELb1ELb0ELb0ELb0ELb0ELb0ELi2ELi4ELi4ELi4ELb0EEENS1_21CollectiveEpilogueBwdISA_SB_SD_Li256ELb0ELb0ELi2EEENS1_19SingleTileSchedulerILb0ELb0ELb0ELi128EEEEEEEEEvNT_6ParamsE$_ZN4cute3eso3ESOILb1ELb0EJNS_6LayoutINS_5tupleIJNS3_IJNS_1CILi8EEENS4_ILi1EEEEEENS3_IJNS4_ILi2EEEEEEEEENS3_IJNS3_IJS6_NS4_ILi0EEEEEENS3_IJNS4_ILi4096EEEEEEEEEEENS_10ViewEngineINS_8smem_ptrIPN7cutlass10bfloat16_tEEEEEEEC2ERKSG_RKSN_:
[----:B------:R-:W-:Y:S01]  /*a970*/  IADD3 R5, R69, -c[0x0][0x20], RZ ;  /* 0x8000080045057a10 */ /* 0x000fe20007ffe0ff */
[----:B------:R-:W-:Y:S01]  /*a980*/  IMAD.MOV.U32 R8, RZ, RZ, R4 ;  /* 0x000000ffff087224 */ /* 0x000fe200078e0004 */
[----:B------:R-:W-:Y:S01]  /*a990*/  MOV R9, R7 ;  /* 0x0000000700097202 */ /* 0x000fe20000000f00 */
[----:B------:R-:W-:-:S04]  /*a9a0*/  IMAD.MOV.U32 R7, RZ, RZ, 0x0 ;  /* 0x00000000ff077424 */ /* 0x000fc800078e00ff */
[----:B------:R1:W-:Y:S01]  /*a9b0*/  STL.64 [R5], R8 ;  /* 0x0000000805007387 */ /* 0x0003e20000100a00 */
[----:B------:R-:W-:Y:S05]  /*a9c0*/  RET.REL.NODEC R6 `(_ZN7cutlass13device_kernelIN5flash19enable_sm80_to_sm89INS1_16FlashAttnBwdSm80INS1_25CollectiveMainloopBwdSm80ILi2ELi2EN4cute5tupleIJNS5_1CILi128EEES8_NS7_ILi64EEEEEENS_10bfloat16_tEfNS_4arch4Sm80ELb0ELb1ELb1ELb0ELb0ELb0ELb0ELb0ELi2ELi4ELi4ELi4ELb0EEENS1_21CollectiveEpilogueBwdISA_SB_SD_Li256ELb0ELb0ELi2EEENS1_19SingleTileSchedulerILb0ELb0ELb0ELi128EEEEEEEEEvNT_6ParamsE) ;  /* 0xffff563006007950 */ /* 0x000fea0003c3ffff */
        .type           $_ZN7cutlass13device_kernelIN5flash19enable_sm80_to_sm89INS1_16FlashAttnBwdSm80INS1_25CollectiveMainloopBwdSm80ILi2ELi2EN4cute5tupleIJNS5_1CILi128EEES8_NS7_ILi64EEEEEENS_10bfloat16_tEfNS_4arch4Sm80ELb0ELb1ELb1ELb0ELb0ELb0ELb0ELb0ELi2ELi4ELi4ELi4ELb0EEENS1_21CollectiveEpilogueBwdISA_SB_SD_Li256ELb0ELb0ELi2EEENS1_19SingleTileSchedulerILb0ELb0ELb0ELi128EEEEEEEEEvNT_6ParamsE$_ZN4cute3eso3ESOILb1ELb0EJNS_6LayoutINS_5tupleIJNS3_IJNS_1CILi8EEENS4_ILi1EEEEEENS3_IJNS4_ILi2EEEEEEEEENS3_IJNS3_IJS6_NS4_ILi0EEEEEENS3_IJNS4_ILi64EEEEEEEEEEENS_10ViewEngineIPN7cutlass10bfloat16_tEEEEEC2ERKSG_RKSL_,@function
        .size           $_ZN7cutlass13device_kernelIN5flash19enable_sm80_to_sm89INS1_16FlashAttnBwdSm80INS1_25CollectiveMainloopBwdSm80ILi2ELi2EN4cute5tupleIJNS5_1CILi128EEES8_NS7_ILi64EEEEEENS_10bfloat16_tEfNS_4arch4Sm80ELb0ELb1ELb1ELb0ELb0ELb0ELb0ELb0ELi2ELi4ELi4ELi4ELb0EEENS1_21CollectiveEpilogueBwdISA_SB_SD_Li256ELb0ELb0ELi2EEENS1_19SingleTileSchedulerILb0ELb0ELb0ELi128EEEEEEEEEvNT_6ParamsE$_ZN4cute3eso3ESOILb1ELb0EJNS_6LayoutINS_5tupleIJNS3_IJNS_1CILi8EEENS4_ILi1EEEEEENS3_IJNS4_ILi2EEEEEEEEENS3_IJNS3_IJS6_NS4_ILi0EEEEEENS3_IJNS4_ILi64EEEEEEEEEEENS_10ViewEngineIPN7cutlass10bfloat16_tEEEEEC2ERKSG_RKSL_,($_ZN7cutlass13device_kernelIN5flash19enable_sm80_to_sm89INS1_16FlashAttnBwdSm80INS1_25CollectiveMainloopBwdSm80ILi2ELi2EN4cute5tupleIJNS5_1CILi128EEES8_NS7_ILi64EEEEEENS_10bfloat16_tEfNS_4arch4Sm80ELb0ELb1ELb1ELb0ELb0ELb0ELb0ELb0ELi2ELi4ELi4ELi4ELb0EEENS1_21CollectiveEpilogueBwdISA_SB_SD_Li256ELb0ELb0ELi2EEENS1_19SingleTileSchedulerILb0ELb0ELb0ELi128EEEEEEEEEvNT_6ParamsE$_ZN4cute3eso3ESOILb1ELb0EJNS_6LayoutINS_5tupleIJNS3_IJNS_1CILi8EEENS4_ILi1EEEEEENS3_IJNS4_ILi2EEEEEEEEENS3_IJNS3_IJS6_NS4_ILi0EEEEEENS3_IJNS4_ILi8192EEEEEEEEEEENS_10ViewEngineINS_8smem_ptrIPN7cutlass10bfloat16_tEEEEEEEC2ERKSG_RKSN_ - $_ZN7cutlass13device_kernelIN5flash19enable_sm80_to_sm89INS1_16FlashAttnBwdSm80INS1_25CollectiveMainloopBwdSm80ILi2ELi2EN4cute5tupleIJNS5_1CILi128EEES8_NS7_ILi64EEEEEENS_10bfloat16_tEfNS_4arch4Sm80ELb0ELb1ELb1ELb0ELb0ELb0ELb0ELb0ELi2ELi4ELi4ELi4ELb0EEENS1_21CollectiveEpilogueBwdISA_SB_SD_Li256ELb0ELb0ELi2EEENS1_19SingleTileSchedulerILb0ELb0ELb0ELi128EEEEEEEEEvNT_6ParamsE$_ZN4cute3eso3ESOILb1ELb0EJNS_6LayoutINS_5tupleIJNS3_IJNS_1CILi8EEENS4_ILi1EEEEEENS3_IJNS4_ILi2EEEEEEEEENS3_IJNS3_IJS6_NS4_ILi0EEEEEENS3_IJNS4_ILi64EEEEEEEEEEENS_10ViewEngineIPN7cutlass10bfloat16_tEEEEEC2ERKSG_RKSL_)
$_ZN7cutlass13device_kernelIN5flash19enable_sm80_to_sm89INS1_16FlashAttnBwdSm80INS1_25CollectiveMainloopBwdSm80ILi2ELi2EN4cute5tupleIJNS5_1CILi128EEES8_NS7_ILi64EEEEEENS_10bfloat16_tEfNS_4arch4Sm80ELb0ELb1ELb1ELb0ELb0ELb0ELb0ELb0ELi2ELi4ELi4ELi4ELb0EEENS1_21CollectiveEpilogueBwdISA_SB_SD_Li256ELb0ELb0ELi2EEENS1_19SingleTileSchedulerILb0ELb0ELb0ELi128EEEEEEEEEvNT_6ParamsE$_ZN4cute3eso3ESOILb1ELb0EJNS_6LayoutINS_5tupleIJNS3_IJNS_1CILi8EEENS4_ILi1EEEEEENS3_IJNS4_ILi2EEEEEEEEENS3_IJNS3_IJS6_NS4_ILi0EEEEEENS3_IJNS4_ILi64EEEEEEEEEEENS_10ViewEngineIPN7cutlass10bfloat16_tEEEEEC2ERKSG_RKSL_:
[----:B------:R-:W-:Y:S01]  /*a9d0*/  IADD3 R2, R27, -c[0x0][0x20], RZ ;  /* 0x800008001b027a10 */ /* 0x000fe20007ffe0ff */
[----:B------:R-:W-:Y:S01]  /*a9e0*/  IMAD.MOV.U32 R9, RZ, RZ, R3 ;  /* 0x000000ffff097224 */ /* 0x000fe200078e0003 */
[----:B------:R-:W-:-:S04]  /*a9f0*/  MOV R7, 0x0 ;  /* 0x0000000000077802 */ /* 0x000fc80000000f00 */
[----:B------:R1:W-:Y:S01]  /*aa00*/  STL.64 [R2], R8 ;  /* 0x0000000802007387 */ /* 0x0003e20000100a00 */
[----:B------:R-:W-:Y:S05]  /*aa10*/  RET.REL.NODEC R6 `(_ZN7cutlass13device_kernelIN5flash19enable_sm80_to_sm89INS1_16FlashAttnBwdSm80INS1_25CollectiveMainloopBwdSm80ILi2ELi2EN4cute5tupleIJNS5_1CILi128EEES8_NS7_ILi64EEEEEENS_10bfloat16_tEfNS_4arch4Sm80ELb0ELb1ELb1ELb0ELb0ELb0ELb0ELb0ELi2ELi4ELi4ELi4ELb0EEENS1_21CollectiveEpilogueBwdISA_SB_SD_Li256ELb0ELb0ELi2EEENS1_19SingleTileSchedulerILb0ELb0ELb0ELi128EEEEEEEEEvNT_6ParamsE) ;  /* 0xffff55e006007950 */ /* 0x000fea0003c3ffff */
        .type           $_ZN7cutlass13device_kernelIN5flash19enable_sm80_to_sm89INS1_16FlashAttnBwdSm80INS1_25CollectiveMainloopBwdSm80ILi2ELi2EN4cute5tupleIJNS5_1CILi128EEES8_NS7_ILi64EEEEEENS_10bfloat16_tEfNS_4arch4Sm80ELb0ELb1ELb1ELb0ELb0ELb0ELb0ELb0ELi2ELi4ELi4ELi4ELb0EEENS1_21CollectiveEpilogueBwdISA_SB_SD_Li256ELb0ELb0ELi2EEENS1_19SingleTileSchedulerILb0ELb0ELb0ELi128EEEEEEEEEvNT_6ParamsE$_ZN4cute3eso3ESOILb1ELb0EJNS_6LayoutINS_5tupleIJNS3_IJNS_1CILi8EEENS4_ILi1EEEEEENS3_IJNS4_ILi2EEEEEEEEENS3_IJNS3_IJS6_NS4_ILi0EEEEEENS3_IJNS4_ILi8192EEEEEEEEEEENS_10ViewEngineINS_8smem_ptrIPN7cutlass10bfloat16_tEEEEEEEC2ERKSG_RKSN_,@function
        .size           $_ZN7cutlass13device_kernelIN5flash19enable_sm80_to_sm89INS1_16FlashAttnBwdSm80INS1_25CollectiveMainloopBwdSm80ILi2ELi2EN4cute5tupleIJNS5_1CILi128EEES8_NS7_ILi64EEEEEENS_10bfloat16_tEfNS_4arch4Sm80ELb0ELb1ELb1ELb0ELb0ELb0ELb0ELb0ELi2ELi4ELi4ELi4ELb0EEENS1_21CollectiveEpilogueBwdISA_SB_SD_Li256ELb0ELb0ELi2EEENS1_19SingleTileSchedulerILb0ELb0ELb0ELi128EEEEEEEEEvNT_6ParamsE$_ZN4cute3eso3ESOILb1ELb0EJNS_6LayoutINS_5tupleIJNS3_IJNS_1CILi8EEENS4_ILi1EEEEEENS3_IJNS4_ILi2EEEEEEEEENS3_IJNS3_IJS6_NS4_ILi0EEEEEENS3_IJNS4_ILi8192EEEEEEEEEEENS_10ViewEngineINS_8smem_ptrIPN7cutlass10bfloat16_tEEEEEEEC2ERKSG_RKSN_,($_ZN7cutlass13device_kernelIN5flash19enable_sm80_to_sm89INS1_16FlashAttnBwdSm80INS1_25CollectiveMainloopBwdSm80ILi2ELi2EN4cute5tupleIJNS5_1CILi128EEES8_NS7_ILi64EEEEEENS_10bfloat16_tEfNS_4arch4Sm80ELb0ELb1ELb1ELb0ELb0ELb0ELb0ELb0ELi2ELi4ELi4ELi4ELb0EEENS1_21CollectiveEpilogueBwdISA_SB_SD_Li256ELb0ELb0ELi2EEENS1_19SingleTileSchedulerILb0ELb0ELb0ELi128EEEEEEEEEvNT_6ParamsE$_ZN4cute3eso3ESOILb1ELb0EJNS_6LayoutINS_5tupleIJNS3_IJNS_1CILi8EEENS4_ILi1EEEEEENS3_IJNS4_ILi2EEEEEEEEENS3_IJNS3_IJS6_NS4_ILi0EEEEEENS3_IJS5_EEEEEEEENS_10ViewEngineIPN7cutlass10bfloat16_tEEEEEC2ERKSF_RKSK_ - $_ZN7cutlass13device_kernelIN5flash19enable_sm80_to_sm89INS1_16FlashAttnBwdSm80INS1_25CollectiveMainloopBwdSm80ILi2ELi2EN4cute5tupleIJNS5_1CILi128EEES8_NS7_ILi64EEEEEENS_10bfloat16_tEfNS_4arch4Sm80ELb0ELb1ELb1ELb0ELb0ELb0ELb0ELb0ELi2ELi4ELi4ELi4ELb0EEENS1_21CollectiveEpilogueBwdISA_SB_SD_Li256ELb0ELb0ELi2EEENS1_19SingleTileSchedulerILb0ELb0ELb0ELi128EEEEEEEEEvNT_6ParamsE$_ZN4cute3eso3ESOILb1ELb0EJNS_6LayoutINS_5tupleIJNS3_IJNS_1CILi8EEENS4_ILi1EEEEEENS3_IJNS4_ILi2EEEEEEEEENS3_IJNS3_IJS6_NS4_ILi0EEEEEENS3_IJNS4_ILi8192EEEEEEEEEEENS_10ViewEngineINS_8smem_ptrIPN7cutlass10bfloat16_tEEEEEEEC2ERKSG_RKSN_)
$_ZN7cutlass13device_kernelIN5flash19enable_sm80_to_sm89INS1_16FlashAttnBwdSm80INS1_25CollectiveMainloopBwdSm80ILi2ELi2EN4cute5tupleIJNS5_1CILi128EEES8_NS7_ILi64EEEEEENS_10bfloat16_tEfNS_4arch4Sm80ELb0ELb1ELb1ELb0ELb0ELb0ELb0ELb0ELi2ELi4ELi4ELi4ELb0EEENS1_21CollectiveEpilogueBwdISA_SB_SD_Li256ELb0ELb0ELi2EEENS1_19SingleTileSchedulerILb0ELb0ELb0ELi128EEEEEEEEEvNT_6ParamsE$_ZN4cute3eso3ESOILb1ELb0EJNS_6LayoutINS_5tupleIJNS3_IJNS_1CILi8EEENS4_ILi1EEEEEENS3_IJNS4_ILi2EEEEEEEEENS3_IJNS3_IJS6_NS4_ILi0EEEEEENS3_IJNS4_ILi8192EEEEEEEEEEENS_10ViewEngineINS_8smem_ptrIPN7cutlass10bfloat16_tEEEEEEEC2ERKSG_RKSN_:
[----:B------:R-:W-:Y:S01]  /*aa20*/  IADD3 R5, R27, -c[0x0][0x20], RZ ;  /* 0x800008001b057a10 */ /* 0x000fe20007ffe0ff */
[----:B------:R-:W-:Y:S01]  /*aa30*/  IMAD.MOV.U32 R8, RZ, RZ, R4 ;  /* 0x000000ffff087224 */ /* 0x000fe200078e0004 */
[----:B------:R-:W-:Y:S01]  /*aa40*/  MOV R9, R7 ;  /* 0x0000000700097202 */ /* 0x000fe20000000f00 */
[----:B------:R-:W-:-:S04]  /*aa50*/  IMAD.MOV.U32 R7, RZ, RZ, 0x0 ;  /* 0x00000000ff077424 */ /* 0x000fc800078e00ff */
[----:B------:R1:W-:Y:S01]  /*aa60*/  STL.64 [R5], R8 ;  /* 0x0000000805007387 */ /* 0x0003e20000100a00 */
[----:B------:R-:W-:Y:S05]  /*aa70*/  RET.REL.NODEC R6 `(_ZN7cutlass13device_kernelIN5flash19enable_sm80_to_sm89INS1_16FlashAttnBwdSm80INS1_25CollectiveMainloopBwdSm80ILi2ELi2EN4cute5tupleIJNS5_1CILi128EEES8_NS7_ILi64EEEEEENS_10bfloat16_tEfNS_4arch4Sm80ELb0ELb1ELb1ELb0ELb0ELb0ELb0ELb0ELi2ELi4ELi4ELi4ELb0EEENS1_21CollectiveEpilogueBwdISA_SB_SD_Li256ELb0ELb0ELi2EEENS1_19SingleTileSchedulerILb0ELb0ELb0ELi128EEEEEEEEEvNT_6ParamsE) ;  /* 0xffff558006007950 */ /* 0x000fea0003c3ffff */
        .type           $_ZN7cutlass13device_kernelIN5flash19enable_sm80_to_sm89INS1_16FlashAttnBwdSm80INS1_25CollectiveMainloopBwdSm80ILi2ELi2EN4cute5tupleIJNS5_1CILi128EEES8_NS7_ILi64EEEEEENS_10bfloat16_tEfNS_4arch4Sm80ELb0ELb1ELb1ELb0ELb0ELb0ELb0ELb0ELi2ELi4ELi4ELi4ELb0EEENS1_21CollectiveEpilogueBwdISA_SB_SD_Li256ELb0ELb0ELi2EEENS1_19SingleTileSchedulerILb0ELb0ELb0ELi128EEEEEEEEEvNT_6ParamsE$_ZN4cute3eso3ESOILb1ELb0EJNS_6LayoutINS_5tupleIJNS3_IJNS_1CILi8EEENS4_ILi1EEEEEENS3_IJNS4_ILi2EEEEEEEEENS3_IJNS3_IJS6_NS4_ILi0EEEEEENS3_IJS5_EEEEEEEENS_10ViewEngineIPN7cutlass10bfloat16_tEEEEEC2ERKSF_RKSK_,@function
        .size           $_ZN7cutlass13device_kernelIN5flash19enable_sm80_to_sm89INS1_16FlashAttnBwdSm80INS1_25CollectiveMainloopBwdSm80ILi2ELi2EN4cute5tupleIJNS5_1CILi128EEES8_NS7_ILi64EEEEEENS_10bfloat16_tEfNS_4arch4Sm80ELb0ELb1ELb1ELb0ELb0ELb0ELb0ELb0ELi2ELi4ELi4ELi4ELb0EEENS1_21CollectiveEpilogueBwdISA_SB_SD_Li256ELb0ELb0ELi2EEENS1_19SingleTileSchedulerILb0ELb0ELb0ELi128EEEEEEEEEvNT_6ParamsE$_ZN4cute3eso3ESOILb1ELb0EJNS_6LayoutINS_5tupleIJNS3_IJNS_1CILi8EEENS4_ILi1EEEEEENS3_IJNS4_ILi2EEEEEEEEENS3_IJNS3_IJS6_NS4_ILi0EEEEEENS3_IJS5_EEEEEEEENS_10ViewEngineIPN7cutlass10bfloat16_tEEEEEC2ERKSF_RKSK_,($_ZN7cutlass13device_kernelIN5flash19enable_sm80_to_sm89INS1_16FlashAttnBwdSm80INS1_25CollectiveMainloopBwdSm80ILi2ELi2EN4cute5tupleIJNS5_1CILi128EEES8_NS7_ILi64EEEEEENS_10bfloat16_tEfNS_4arch4Sm80ELb0ELb1ELb1ELb0ELb0ELb0ELb0ELb0ELi2ELi4ELi4ELi4ELb0EEENS1_21CollectiveEpilogueBwdISA_SB_SD_Li256ELb0ELb0ELi2EEENS1_19SingleTileSchedulerILb0ELb0ELb0ELi128EEEEEEEEEvNT_6ParamsE$_ZN4cute3eso3ESOILb1ELb0EJNS_6LayoutINS_5tupleIJNS3_IJNS_1CILi8EEENS4_ILi1EEEEEENS3_IJNS4_ILi4EEEEEEEEENS3_IJNS3_IJS6_NS4_ILi0EEEEEENS3_IJNS4_ILi2048EEEEEEEEEEENS_10ViewEngineINS_8smem_ptrIPN7cutlass10bfloat16_tEEEEEEEC2ERKSG_RKSN_ - $_ZN7cutlass13device_kernelIN5flash19enable_sm80_to_sm89INS1_16FlashAttnBwdSm80INS1_25CollectiveMainloopBwdSm80ILi2ELi2EN4cute5tupleIJNS5_1CILi128EEES8_NS7_ILi64EEEEEENS_10bfloat16_tEfNS_4arch4Sm80ELb0ELb1ELb1ELb0ELb0ELb0ELb0ELb0ELi2ELi4ELi4ELi4ELb0EEENS1_21CollectiveEpilogueBwdISA_SB_SD_Li256ELb0ELb0ELi2EEENS1_19SingleTileSchedulerILb0ELb0ELb0ELi128EEEEEEEEEvNT_6ParamsE$_ZN4cute3eso3ESOILb1ELb0EJNS_6LayoutINS_5tupleIJNS3_IJNS_1CILi8EEENS4_ILi1EEEEEENS3_IJNS4_ILi2EEEEEEEEENS3_IJNS3_IJS6_NS4_ILi0EEEEEENS3_IJS5_EEEEEEEENS_10ViewEngineIPN7cutlass10bfloat16_tEEEEEC2ERKSF_RKSK_)
$_ZN7cutlass13device_kernelIN5flash19enable_sm80_to_sm89INS1_16FlashAttnBwdSm80INS1_25CollectiveMainloopBwdSm80ILi2ELi2EN4cute5tupleIJNS5_1CILi128EEES8_NS7_ILi64EEEEEENS_10bfloat16_tEfNS_4arch4Sm80ELb0ELb1ELb1ELb0ELb0ELb0ELb0ELb0ELi2ELi4ELi4ELi4ELb0EEENS1_21CollectiveEpilogueBwdISA_SB_SD_Li256ELb0ELb0ELi2EEENS1_19SingleTileSchedulerILb0ELb0ELb0ELi128EEEEEEEEEvNT_6ParamsE$_ZN4cute3eso3ESOILb1ELb0EJNS_6LayoutINS_5tupleIJNS3_IJNS_1CILi8EEENS4_ILi1EEEEEENS3_IJNS4_ILi2EEEEEEEEENS3_IJNS3_IJS6_NS4_ILi0EEEEEENS3_IJS5_EEEEEEEENS_10ViewEngineIPN7cutlass10bfloat16_tEEEEEC2ERKSF_RKSK_:
[----:B------:R-:W-:Y:S01]  /*aa80*/  IADD3 R3, R69, -c[0x0][0x20], RZ ;  /* 0x8000080045037a10 */ /* 0x000fe20007ffe0ff */
[----:B------:R-:W-:Y:S01]  /*aa90*/  IMAD.MOV.U32 R10, RZ, RZ, R2 ;  /* 0x000000ffff0a7224 */ /* 0x000fe200078e0002 */
[----:B------:R-:W-:Y:S01]  /*aaa0*/  MOV R11, R9 ;  /* 0x00000009000b7202 */ /* 0x000fe20000000f00 */
[----:B------:R-:W-:-:S04]  /*aab0*/  IMAD.MOV.U32 R9, RZ, RZ, 0x0 ;  /* 0x00000000ff097424 */ /* 0x000fc800078e00ff */
[----:B------:R1:W-:Y:S01]  /*aac0*/  STL.64 [R3], R10 ;  /* 0x0000000a03007387 */ /* 0x0003e20000100a00 */
[----:B------:R-:W-:Y:S05]  /*aad0*/  RET.REL.NODEC R8 `(_ZN7cutlass13device_kernelIN5flash19enable_sm80_to_sm89INS1_16FlashAttnBwdSm80INS1_25CollectiveMainloopBwdSm80ILi2ELi2EN4cute5tupleIJNS5_1CILi128EEES8_NS7_ILi64EEEEEENS_10bfloat16_tEfNS_4arch4Sm80ELb0ELb1ELb1ELb0ELb0ELb0ELb0ELb0ELi2ELi4ELi4ELi4ELb0EEENS1_21CollectiveEpilogueBwdISA_SB_SD_Li256ELb0ELb0ELi2EEENS1_19SingleTileSchedulerILb0ELb0ELb0ELi128EEEEEEEEEvNT_6ParamsE) ;  /* 0xffff552008007950 */ /* 0x000fea0003c3ffff */
        .type           $_ZN7cutlass13device_kernelIN5flash19enable_sm80_to_sm89INS1_16FlashAttnBwdSm80INS1_25CollectiveMainloopBwdSm80ILi2ELi2EN4cute5tupleIJNS5_1CILi128EEES8_NS7_ILi64EEEEEENS_10bfloat16_tEfNS_4arch4Sm80ELb0ELb1ELb1ELb0ELb0ELb0ELb0ELb0ELi2ELi4ELi4ELi4ELb0EEENS1_21CollectiveEpilogueBwdISA_SB_SD_Li256ELb0ELb0ELi2EEENS1_19SingleTileSchedulerILb0ELb0ELb0ELi128EEEEEEEEEvNT_6ParamsE$_ZN4cute3eso3ESOILb1ELb0EJNS_6LayoutINS_5tupleIJNS3_IJNS_1CILi8EEENS4_ILi1EEEEEENS3_IJNS4_ILi4EEEEEEEEENS3_IJNS3_IJS6_NS4_ILi0EEEEEENS3_IJNS4_ILi2048EEEEEEEEEEENS_10ViewEngineINS_8smem_ptrIPN7cutlass10bfloat16_tEEEEEEEC2ERKSG_RKSN_,@function
        .size           $_ZN7cutlass13device_kernelIN5flash19enable_sm80_to_sm89INS1_16FlashAttnBwdSm80INS1_25CollectiveMainloopBwdSm80ILi2ELi2EN4cute5tupleIJNS5_1CILi128EEES8_NS7_ILi64EEEEEENS_10bfloat16_tEfNS_4arch4Sm80ELb0ELb1ELb1ELb0ELb0ELb0ELb0ELb0ELi2ELi4ELi4ELi4ELb0EEENS1_21CollectiveEpilogueBwdISA_SB_SD_Li256ELb0ELb0ELi2EEENS1_19SingleTileSchedulerILb0ELb0ELb0ELi128EEEEEEEEEvNT_6ParamsE$_ZN4cute3eso3ESOILb1ELb0EJNS_6LayoutINS_5tupleIJNS3_IJNS_1CILi8EEENS4_ILi1EEEEEENS3_IJNS4_ILi4EEEEEEEEENS3_IJNS3_IJS6_NS4_ILi0EEEEEENS3_IJNS4_ILi2048EEEEEEEEEEENS_10ViewEngineINS_8smem_ptrIPN7cutlass10bfloat16_tEEEEEEEC2ERKSG_RKSN_,($_ZN7cutlass13device_kernelIN5flash19enable_sm80_to_sm89INS1_16FlashAttnBwdSm80INS1_25CollectiveMainloopBwdSm80ILi2ELi2EN4cute5tupleIJNS5_1CILi128EEES8_NS7_ILi64EEEEEENS_10bfloat16_tEfNS_4arch4Sm80ELb0ELb1ELb1ELb0ELb0ELb0ELb0ELb0ELi2ELi4ELi4ELi4ELb0EEENS1_21CollectiveEpilogueBwdISA_SB_SD_Li256ELb0ELb0ELi2EEENS1_19SingleTileSchedulerILb0ELb0ELb0ELi128EEEEEEEEEvNT_6ParamsE$_ZN4cute3eso3ESOILb1ELb0EJNS_6LayoutINS_5tupleIJNS3_IJNS_1CILi8EEENS4_ILi1EEEEEENS3_IJNS4_ILi4EEEEEEEEENS3_IJNS3_IJS6_NS4_ILi0EEEEEENS3_IJS5_EEEEEEEENS_10ViewEngineIPN7cutlass10bfloat16_tEEEEEC2ERKSF_RKSK_ - $_ZN7cutlass13device_kernelIN5flash19enable_sm80_to_sm89INS1_16FlashAttnBwdSm80INS1_25CollectiveMainloopBwdSm80ILi2ELi2EN4cute5tupleIJNS5_1CILi128EEES8_NS7_ILi64EEEEEENS_10bfloat16_tEfNS_4arch4Sm80ELb0ELb1ELb1ELb0ELb0ELb0ELb0ELb0ELi2ELi4ELi4ELi4ELb0EEENS1_21CollectiveEpilogueBwdISA_SB_SD_Li256ELb0ELb0ELi2EEENS1_19SingleTileSchedulerILb0ELb0ELb0ELi128EEEEEEEEEvNT_6ParamsE$_ZN4cute3eso3ESOILb1ELb0EJNS_6LayoutINS_5tupleIJNS3_IJNS_1CILi8EEENS4_ILi1EEEEEENS3_IJNS4_ILi4EEEEEEEEENS3_IJNS3_IJS6_NS4_ILi0EEEEEENS3_IJNS4_ILi2048EEEEEEEEEEENS_10ViewEngineINS_8smem_ptrIPN7cutlass10bfloat16_tEEEEEEEC2ERKSG_RKSN_)
$_ZN7cutlass13device_kernelIN5flash19enable_sm80_to_sm89INS1_16FlashAttnBwdSm80INS1_25CollectiveMainloopBwdSm80ILi2ELi2EN4cute5tupleIJNS5_1CILi128EEES8_NS7_ILi64EEEEEENS_10bfloat16_tEfNS_4arch4Sm80ELb0ELb1ELb1ELb0ELb0ELb0ELb0ELb0ELi2ELi4ELi4ELi4ELb0EEENS1_21CollectiveEpilogueBwdISA_SB_SD_Li256ELb0ELb0ELi2EEENS1_19SingleTileSchedulerILb0ELb0ELb0ELi128EEEEEEEEEvNT_6ParamsE$_ZN4cute3eso3ESOILb1ELb0EJNS_6LayoutINS_5tupleIJNS3_IJNS_1CILi8EEENS4_ILi1EEEEEENS3_IJNS4_ILi4EEEEEEEEENS3_IJNS3_IJS6_NS4_ILi0EEEEEENS3_IJNS4_ILi2048EEEEEEEEEEENS_10ViewEngineINS_8smem_ptrIPN7cutlass10bfloat16_tEEEEEEEC2ERKSG_RKSN_:
[----:B------:R-:W-:Y:S01]  /*aae0*/  IADD3 R5, R27, -c[0x0][0x20], RZ ;  /* 0x800008001b057a10 */ /* 0x000fe20007ffe0ff */
[----:B------:R-:W-:Y:S01]  /*aaf0*/  IMAD.MOV.U32 R8, RZ, RZ, R4 ;  /* 0x000000ffff087224 */ /* 0x000fe200078e0004 */
[----:B------:R-:W-:Y:S01]  /*ab00*/  MOV R9, R7 ;  /* 0x0000000700097202 */ /* 0x000fe20000000f00 */
[----:B------:R-:W-:-:S04]  /*ab10*/  IMAD.MOV.U32 R7, RZ, RZ, 0x0 ;  /* 0x00000000ff077424 */ /* 0x000fc800078e00ff */
[----:B------:R1:W-:Y:S01]  /*ab20*/  STL.64 [R5], R8 ;  /* 0x0000000805007387 */ /* 0x0003e20000100a00 */
[----:B------:R-:W-:Y:S05]  /*ab30*/  RET.REL.NODEC R6 `(_ZN7cutlass13device_kernelIN5flash19enable_sm80_to_sm89INS1_16FlashAttnBwdSm80INS1_25CollectiveMainloopBwdSm80ILi2ELi2EN4cute5tupleIJNS5_1CILi128EEES8_NS7_ILi64EEEEEENS_10bfloat16_tEfNS_4arch4Sm80ELb0ELb1ELb1ELb0ELb0ELb0ELb0ELb0ELi2ELi4ELi4ELi4ELb0EEENS1_21CollectiveEpilogueBwdISA_SB_SD_Li256ELb0ELb0ELi2EEENS1_19SingleTileSchedulerILb0ELb0ELb0ELi128EEEEEEEEEvNT_6ParamsE) ;  /* 0xffff54c006007950 */ /* 0x000fea0003c3ffff */
        .type           $_ZN7cutlass13device_kernelIN5flash19enable_sm80_to_sm89INS1_16FlashAttnBwdSm80INS1_25CollectiveMainloopBwdSm80ILi2ELi2EN4cute5tupleIJNS5_1CILi128EEES8_NS7_ILi64EEEEEENS_10bfloat16_tEfNS_4arch4Sm80ELb0ELb1ELb1ELb0ELb0ELb0ELb0ELb0ELi2ELi4ELi4ELi4ELb0EEENS1_21CollectiveEpilogueBwdISA_SB_SD_Li256ELb0ELb0ELi2EEENS1_19SingleTileSchedulerILb0ELb0ELb0ELi128EEEEEEEEEvNT_6ParamsE$_ZN4cute3eso3ESOILb1ELb0EJNS_6LayoutINS_5tupleIJNS3_IJNS_1CILi8EEENS4_ILi1EEEEEENS3_IJNS4_ILi4EEEEEEEEENS3_IJNS3_IJS6_NS4_ILi0EEEEEENS3_IJS5_EEEEEEEENS_10ViewEngineIPN7cutlass10bfloat16_tEEEEEC2ERKSF_RKSK_,@function
        .size           $_ZN7cutlass13device_kernelIN5flash19enable_sm80_to_sm89INS1_16FlashAttnBwdSm80INS1_25CollectiveMainloopBwdSm80ILi2ELi2EN4cute5tupleIJNS5_1CILi128EEES8_NS7_ILi64EEEEEENS_10bfloat16_tEfNS_4arch4Sm80ELb0ELb1ELb1ELb0ELb0ELb0ELb0ELb0ELi2ELi4ELi4ELi4ELb0EEENS1_21CollectiveEpilogueBwdISA_SB_SD_Li256ELb0ELb0ELi2EEENS1_19SingleTileSchedulerILb0ELb0ELb0ELi128EEEEEEEEEvNT_6ParamsE$_ZN4cute3eso3ESOILb1ELb0EJNS_6LayoutINS_5tupleIJNS3_IJNS_1CILi8EEENS4_ILi1EEEEEENS3_IJNS4_ILi4EEEEEEEEENS3_IJNS3_IJS6_NS4_ILi0EEEEEENS3_IJS5_EEEEEEEENS_10ViewEngineIPN7cutlass10bfloat16_tEEEEEC2ERKSF_RKSK_,($_ZN7cutlass13device_kernelIN5flash19enable_sm80_to_sm89INS1_16FlashAttnBwdSm80INS1_25CollectiveMainloopBwdSm80ILi2ELi2EN4cute5tupleIJNS5_1CILi128EEES8_NS7_ILi64EEEEEENS_10bfloat16_tEfNS_4arch4Sm80ELb0ELb1ELb1ELb0ELb0ELb0ELb0ELb0ELi2ELi4ELi4ELi4ELb0EEENS1_21CollectiveEpilogueBwdISA_SB_SD_Li256ELb0ELb0ELi2EEENS1_19SingleTileSchedulerILb0ELb0ELb0ELi128EEEEEEEEEvNT_6ParamsE$_ZN4cute3eso3ESOILb1ELb0EJNS_6LayoutINS_5tupleIJNS3_IJNS_1CILi8EEENS4_ILi1EEEEEENS4_ILi2EEEEEENS3_IJNS3_IJS6_NS4_ILi0EEEEEENS4_ILi4096EEEEEEEENS_10ViewEngineINS_8smem_ptrIPN7cutlass10bfloat16_tEEEEEEEC2ERKSE_RKSL_ - $_ZN7cutlass13device_kernelIN5flash19enable_sm80_to_sm89INS1_16FlashAttnBwdSm80INS1_25CollectiveMainloopBwdSm80ILi2ELi2EN4cute5tupleIJNS5_1CILi128EEES8_NS7_ILi64EEEEEENS_10bfloat16_tEfNS_4arch4Sm80ELb0ELb1ELb1ELb0ELb0ELb0ELb0ELb0ELi2ELi4ELi4ELi4ELb0EEENS1_21CollectiveEpilogueBwdISA_SB_SD_Li256ELb0ELb0ELi2EEENS1_19SingleTileSchedulerILb0ELb0ELb0ELi128EEEEEEEEEvNT_6ParamsE$_ZN4cute3eso3ESOILb1ELb0EJNS_6LayoutINS_5tupleIJNS3_IJNS_1CILi8EEENS4_ILi1EEEEEENS3_IJNS4_ILi4EEEEEEEEENS3_IJNS3_IJS6_NS4_ILi0EEEEEENS3_IJS5_EEEEEEEENS_10ViewEngineIPN7cutlass10bfloat16_tEEEEEC2ERKSF_RKSK_)
$_ZN7cutlass13device_kernelIN5flash19enable_sm80_to_sm89INS1_16FlashAttnBwdSm80INS1_25CollectiveMainloopBwdSm80ILi2ELi2EN4cute5tupleIJNS5_1CILi128EEES8_NS7_ILi64EEEEEENS_10bfloat16_tEfNS_4arch4Sm80ELb0ELb1ELb1ELb0ELb0ELb0ELb0ELb0ELi2ELi4ELi4ELi4ELb0EEENS1_21CollectiveEpilogueBwdISA_SB_SD_Li256ELb0ELb0ELi2EEENS1_19SingleTileSchedulerILb0ELb0ELb0ELi128EEEEEEEEEvNT_6ParamsE$_ZN4cute3eso3ESOILb1ELb0EJNS_6LayoutINS_5tupleIJNS3_IJNS_1CILi8EEENS4_ILi1EEEEEENS3_IJNS4_ILi4EEEEEEEEENS3_IJNS3_IJS6_NS4_ILi0EEEEEENS3_IJS5_EEEEEEEENS_10ViewEngineIPN7cutlass10bfloat16_tEEEEEC2ERKSF_RKSK_:
[----:B------:R-:W-:Y:S01]  /*ab40*/  IADD3 R3, R27, -c[0x0][0x20], RZ ;  /* 0x800008001b037a10 */ /* 0x000fe20007ffe0ff */
[----:B------:R-:W-:Y:S01]  /*ab50*/  IMAD.MOV.U32 R8, RZ, RZ, R2 ;  /* 0x000000ffff087224 */ /* 0x000fe200078e0002 */
[----:B------:R-:W-:Y:S01]  /*ab60*/  MOV R9, R5 ;  /* 0x0000000500097202 */ /* 0x000fe20000000f00 */
[----:B------:R-:W-:-:S04]  /*ab70*/  IMAD.MOV.U32 R5, RZ, RZ, 0x0 ;  /* 0x00000000ff057424 */ /* 0x000fc800078e00ff */
[----:B------:R1:W-:Y:S01]  /*ab80*/  STL.64 [R3], R8 ;  /* 0x0000000803007387 */ /* 0x0003e20000100a00 */
[----:B------:R-:W-:Y:S05]  /*ab90*/  RET.REL.NODEC R4 `(_ZN7cutlass13device_kernelIN5flash19enable_sm80_to_sm89INS1_16FlashAttnBwdSm80INS1_25CollectiveMainloopBwdSm80ILi2ELi2EN4cute5tupleIJNS5_1CILi128EEES8_NS7_ILi64EEEEEENS_10bfloat16_tEfNS_4arch4Sm80ELb0ELb1ELb1ELb0ELb0ELb0ELb0ELb0ELi2ELi4ELi4ELi4ELb0EEENS1_21CollectiveEpilogueBwdISA_SB_SD_Li256ELb0ELb0ELi2EEENS1_19SingleTileSchedulerILb0ELb0ELb0ELi128EEEEEEEEEvNT_6ParamsE) ;  /* 0xffff546004007950 */ /* 0x000fea0003c3ffff */
        .type           $_ZN7cutlass13device_kernelIN5flash19enable_sm80_to_sm89INS1_16FlashAttnBwdSm80INS1_25CollectiveMainloopBwdSm80ILi2ELi2EN4cute5tupleIJNS5_1CILi128EEES8_NS7_ILi64EEEEEENS_10bfloat16_tEfNS_4arch4Sm80ELb0ELb1ELb1ELb0ELb0ELb0ELb0ELb0ELi2ELi4ELi4ELi4ELb0EEENS1_21CollectiveEpilogueBwdISA_SB_SD_Li256ELb0ELb0ELi2EEENS1_19SingleTileSchedulerILb0ELb0ELb0ELi128EEEEEEEEEvNT_6ParamsE$_ZN4cute3eso3ESOILb1ELb0EJNS_6LayoutINS_5tupleIJNS3_IJNS_1CILi8EEENS4_ILi1EEEEEENS4_ILi2EEEEEENS3_IJNS3_IJS6_NS4_ILi0EEEEEENS4_ILi4096EEEEEEEENS_10ViewEngineINS_8smem_ptrIPN7cutlass10bfloat16_tEEEEEEEC2ERKSE_RKSL_,@function
        .size           $_ZN7cutlass13device_kernelIN5flash19enable_sm80_to_sm89INS1_16FlashAttnBwdSm80INS1_25CollectiveMainloopBwdSm80ILi2ELi2EN4cute5tupleIJNS5_1CILi128EEES8_NS7_ILi64EEEEEENS_10bfloat16_tEfNS_4arch4Sm80ELb0ELb1ELb1ELb0ELb0ELb0ELb0ELb0ELi2ELi4ELi4ELi4ELb0EEENS1_21CollectiveEpilogueBwdISA_SB_SD_Li256ELb0ELb0ELi2EEENS1_19SingleTileSchedulerILb0ELb0ELb0ELi128EEEEEEEEEvNT_6ParamsE$_ZN4cute3eso3ESOILb1ELb0EJNS_6LayoutINS_5tupleIJNS3_IJNS_1CILi8EEENS4_ILi1EEEEEENS4_ILi2EEEEEENS3_IJNS3_IJS6_NS4_ILi0EEEEEENS4_ILi4096EEEEEEEENS_10ViewEngineINS_8smem_ptrIPN7cutlass10bfloat16_tEEEEEEEC2ERKSE_RKSL_,($_ZN7cutlass13device_kernelIN5flash19enable_sm80_to_sm89INS1_16FlashAttnBwdSm80INS1_25CollectiveMainloopBwdSm80ILi2ELi2EN4cute5tupleIJNS5_1CILi128EEES8_NS7_ILi64EEEEEENS_10bfloat16_tEfNS_4arch4Sm80ELb0ELb1ELb1ELb0ELb0ELb0ELb0ELb0ELi2ELi4ELi4ELi4ELb0EEENS1_21CollectiveEpilogueBwdISA_SB_SD_Li256ELb0ELb0ELi2EEENS1_19SingleTileSchedulerILb0ELb0ELb0ELi128EEEEEEEEEvNT_6ParamsE$_ZN4cute3eso3ESOILb1ELb0EJNS_6LayoutINS_5tupleIJNS3_IJNS_1CILi8EEENS4_ILi1EEEEEENS4_ILi2EEEEEENS3_IJNS3_IJS6_NS4_ILi0EEEEEENS4_ILi4096EEEEEEEEiEEC2ERKSE_RKi - $_ZN7cutlass13device_kernelIN5flash19enable_sm80_to_sm89INS1_16FlashAttnBwdSm80INS1_25CollectiveMainloopBwdSm80ILi2ELi2EN4cute5tupleIJNS5_1CILi128EEES8_NS7_ILi64EEEEEENS_10bfloat16_tEfNS_4arch4Sm80ELb0ELb1ELb1ELb0ELb0ELb0ELb0ELb0ELi2ELi4ELi4ELi4ELb0EEENS1_21CollectiveEpilogueBwdISA_SB_SD_Li256ELb0ELb0ELi2EEENS1_19SingleTileSchedulerILb0ELb0ELb0ELi128EEEEEEEEEvNT_6ParamsE$_ZN4cute3eso3ESOILb1ELb0EJNS_6LayoutINS_5tupleIJNS3_IJNS_1CILi8EEENS4_ILi1EEEEEENS4_ILi2EEEEEENS3_IJNS3_IJS6_NS4_ILi0EEEEEENS4_ILi4096EEEEEEEENS_10ViewEngineINS_8smem_ptrIPN7cutlass10bfloat16_tEEEEEEEC2ERKSE_RKSL_)
$_ZN7cutlass13device_kernelIN5flash19enable_sm80_to_sm89INS1_16FlashAttnBwdSm80INS1_25CollectiveMainloopBwdSm80ILi2ELi2EN4cute5tupleIJNS5_1CILi128EEES8_NS7_ILi64EEEEEENS_10bfloat16_tEfNS_4arch4Sm80ELb0ELb1ELb1ELb0ELb0ELb0ELb0ELb0ELi2ELi4ELi4ELi4ELb0EEENS1_21CollectiveEpilogueBwdISA_SB_SD_Li256ELb0ELb0ELi2EEENS1_19SingleTileSchedulerILb0ELb0ELb0ELi128EEEEEEEEEvNT_6ParamsE$_ZN4cute3eso3ESOILb1ELb0EJNS_6LayoutINS_5tupleIJNS3_IJNS_1CILi8EEENS4_ILi1EEEEEENS4_ILi2EEEEEENS3_IJNS3_IJS6_NS4_ILi0EEEEEENS4_ILi4096EEEEEEEENS_10ViewEngineINS_8smem_ptrIPN7cutlass10bfloat16_tEEEEEEEC2ERKSE_RKSL_:
[----:B------:R-:W-:Y:S02]  /*aba0*/  IADD3 R4, R69, -c[0x0][0x20], RZ ;  /* 0x8000080045047a10 */ /* 0x000fe40007ffe0ff */
[----:B------:R-:W-:-:S03]  /*abb0*/  MOV R7, 0x0 ;  /* 0x0000000000077802 */ /* 0x000fc60000000f00 */
[----:B------:R1:W-:Y:S01]  /*abc0*/  STL.64 [R4], R2 ;  /* 0x0000000204007387 */ /* 0x0003e20000100a00 */
[----:B------:R-:W-:Y:S05]  /*abd0*/  RET.REL.NODEC R6 `(_ZN7cutlass13device_kernelIN5flash19enable_sm80_to_sm89INS1_16FlashAttnBwdSm80INS1_25CollectiveMainloopBwdSm80ILi2ELi2EN4cute5tupleIJNS5_1CILi128EEES8_NS7_ILi64EEEEEENS_10bfloat16_tEfNS_4arch4Sm80ELb0ELb1ELb1ELb0ELb0ELb0ELb0ELb0ELi2ELi4ELi4ELi4ELb0EEENS1_21CollectiveEpilogueBwdISA_SB_SD_Li256ELb0ELb0ELi2EEENS1_19SingleTileSchedulerILb0ELb0ELb0ELi128EEEEEEEEEvNT_6ParamsE) ;  /* 0xffff542006007950 */ /* 0x000fea0003c3ffff */
        .type           $_ZN7cutlass13device_kernelIN5flash19enable_sm80_to_sm89INS1_16FlashAttnBwdSm80INS1_25CollectiveMainloopBwdSm80ILi2ELi2EN4cute5tupleIJNS5_1CILi128EEES8_NS7_ILi64EEEEEENS_10bfloat16_tEfNS_4arch4Sm80ELb0ELb1ELb1ELb0ELb0ELb0ELb0ELb0ELi2ELi4ELi4ELi4ELb0EEENS1_21CollectiveEpilogueBwdISA_SB_SD_Li256ELb0ELb0ELi2EEENS1_19SingleTileSchedulerILb0ELb0ELb0ELi128EEEEEEEEEvNT_6ParamsE$_ZN4cute3eso3ESOILb1ELb0EJNS_6LayoutINS_5tupleIJNS3_IJNS_1CILi8EEENS4_ILi1EEEEEENS4_ILi2EEEEEENS3_IJNS3_IJS6_NS4_ILi0EEEEEENS4_ILi4096EEEEEEEEiEEC2ERKSE_RKi,@function
        .size           $_ZN7cutlass13device_kernelIN5flash19enable_sm80_to_sm89INS1_16FlashAttnBwdSm80INS1_25CollectiveMainloopBwdSm80ILi2ELi2EN4cute5tupleIJNS5_1CILi128EEES8_NS7_ILi64EEEEEENS_10bfloat16_tEfNS_4arch4Sm80ELb0ELb1ELb1ELb0ELb0ELb0ELb0ELb0ELi2ELi4ELi4ELi4ELb0EEENS1_21CollectiveEpilogueBwdISA_SB_SD_Li256ELb0ELb0ELi2EEENS1_19SingleTileSchedulerILb0ELb0ELb0ELi128EEEEEEEEEvNT_6ParamsE$_ZN4cute3eso3ESOILb1ELb0EJNS_6LayoutINS_5tupleIJNS3_IJNS_1CILi8EEENS4_ILi1EEEEEENS4_ILi2EEEEEENS3_IJNS3_IJS6_NS4_ILi0EEEEEENS4_ILi4096EEEEEEEEiEEC2ERKSE_RKi,($_ZN7cutlass13device_kernelIN5flash19enable_sm80_to_sm89INS1_16FlashAttnBwdSm80INS1_25CollectiveMainloopBwdSm80ILi2ELi2EN4cute5tupleIJNS5_1CILi128EEES8_NS7_ILi64EEEEEENS_10bfloat16_tEfNS_4arch4Sm80ELb0ELb1ELb1ELb0ELb0ELb0ELb0ELb0ELi2ELi4ELi4ELi4ELb0EEENS1_21CollectiveEpilogueBwdISA_SB_SD_Li256ELb0ELb0ELi2EEENS1_19SingleTileSchedulerILb0ELb0ELb0ELi128EEEEEEEEEvNT_6ParamsE$_ZN4cute3eso3ESOILb1ELb0EJNS_6LayoutINS_5tupleIJNS3_IJNS_1CILi8EEENS4_ILi1EEEEEENS4_ILi2EEEEEENS3_IJNS3_IJS6_NS4_ILi0EEEEEENS4_ILi64EEEEEEEENS_10ViewEngineIPN7cutlass10bfloat16_tEEEEEC2ERKSE_RKSJ_ - $_ZN7cutlass13device_kernelIN5flash19enable_sm80_to_sm89INS1_16FlashAttnBwdSm80INS1_25CollectiveMainloopBwdSm80ILi2ELi2EN4cute5tupleIJNS5_1CILi128EEES8_NS7_ILi64EEEEEENS_10bfloat16_tEfNS_4arch4Sm80ELb0ELb1ELb1ELb0ELb0ELb0ELb0ELb0ELi2ELi4ELi4ELi4ELb0EEENS1_21CollectiveEpilogueBwdISA_SB_SD_Li256ELb0ELb0ELi2EEENS1_19SingleTileSchedulerILb0ELb0ELb0ELi128EEEEEEEEEvNT_6ParamsE$_ZN4cute3eso3ESOILb1ELb0EJNS_6LayoutINS_5tupleIJNS3_IJNS_1CILi8EEENS4_ILi1EEEEEENS4_ILi2EEEEEENS3_IJNS3_IJS6_NS4_ILi0EEEEEENS4_ILi4096EEEEEEEEiEEC2ERKSE_RKi)
$_ZN7cutlass13device_kernelIN5flash19enable_sm80_to_sm89INS1_16FlashAttnBwdSm80INS1_25CollectiveMainloopBwdSm80ILi2ELi2EN4cute5tupleIJNS5_1CILi128EEES8_NS7_ILi64EEEEEENS_10bfloat16_tEfNS_4arch4Sm80ELb0ELb1ELb1ELb0ELb0ELb0ELb0ELb0ELi2ELi4ELi4ELi4ELb0EEENS1_21CollectiveEpilogueBwdISA_SB_SD_Li256ELb0ELb0ELi2EEENS1_19SingleTileSchedulerILb0ELb0ELb0ELi128EEEEEEEEEvNT_6ParamsE$_ZN4cute3eso3ESOILb1ELb0EJNS_6LayoutINS_5tupleIJNS3_IJNS_1CILi8EEENS4_ILi1EEEEEENS4_ILi2EEEEEENS3_IJNS3_IJS6_NS4_ILi0EEEEEENS4_ILi4096EEEEEEEEiEEC2ERKSE_RKi:
[----:B------:R-:W-:Y:S02]  /*abe0*/  IADD3 R2, R69, -c[0x0][0x20], RZ ;  /* 0x8000080045027a10 */ /* 0x000fe40007ffe0ff */
[----:B------:R-:W-:-:S03]  /*abf0*/  MOV R5, 0x0 ;  /* 0x0000000000057802 */ /* 0x000fc60000000f00 */
[----:B------:R1:W-:Y:S01]  /*ac00*/  STL [R2], R3 ;  /* 0x0000000302007387 */ /* 0x0003e20000100800 */
[----:B------:R-:W-:Y:S05]  /*ac10*/  RET.REL.NODEC R4 `(_ZN7cutlass13device_kernelIN5flash19enable_sm80_to_sm89INS1_16FlashAttnBwdSm80INS1_25CollectiveMainloopBwdSm80ILi2ELi2EN4cute5tupleIJNS5_1CILi128EEES8_NS7_ILi64EEEEEENS_10bfloat16_tEfNS_4arch4Sm80ELb0ELb1ELb1ELb0ELb0ELb0ELb0ELb0ELi2ELi4ELi4ELi4ELb0EEENS1_21CollectiveEpilogueBwdISA_SB_SD_Li256ELb0ELb0ELi2EEENS1_19SingleTileSchedulerILb0ELb0ELb0ELi128EEEEEEEEEvNT_6ParamsE) ;  /* 0xffff53e004007950 */ /* 0x000fea0003c3ffff */
        .type           $_ZN7cutlass13device_kernelIN5flash19enable_sm80_to_sm89INS1_16FlashAttnBwdSm80INS1_25CollectiveMainloopBwdSm80ILi2ELi2EN4cute5tupleIJNS5_1CILi128EEES8_NS7_ILi64EEEEEENS_10bfloat16_tEfNS_4arch4Sm80ELb0ELb1ELb1ELb0ELb0ELb0ELb0ELb0ELi2ELi4ELi4ELi4ELb0EEENS1_21CollectiveEpilogueBwdISA_SB_SD_Li256ELb0ELb0ELi2EEENS1_19SingleTileSchedulerILb0ELb0ELb0ELi128EEEEEEEEEvNT_6ParamsE$_ZN4cute3eso3ESOILb1ELb0EJNS_6LayoutINS_5tupleIJNS3_IJNS_1CILi8EEENS4_ILi1EEEEEENS4_ILi2EEEEEENS3_IJNS3_IJS6_NS4_ILi0EEEEEENS4_ILi64EEEEEEEENS_10ViewEngineIPN7cutlass10bfloat16_tEEEEEC2ERKSE_RKSJ_,@function
        .size           $_ZN7cutlass13device_kernelIN5flash19enable_sm80_to_sm89INS1_16FlashAttnBwdSm80INS1_25CollectiveMainloopBwdSm80ILi2ELi2EN4cute5tupleIJNS5_1CILi128EEES8_NS7_ILi64EEEEEENS_10bfloat16_tEfNS_4arch4Sm80ELb0ELb1ELb1ELb0ELb0ELb0ELb0ELb0ELi2ELi4ELi4ELi4ELb0EEENS1_21CollectiveEpilogueBwdISA_SB_SD_Li256ELb0ELb0ELi2EEENS1_19SingleTileSchedulerILb0ELb0ELb0ELi128EEEEEEEEEvNT_6ParamsE$_ZN4cute3eso3ESOILb1ELb0EJNS_6LayoutINS_5tupleIJNS3_IJNS_1CILi8EEENS4_ILi1EEEEEENS4_ILi2EEEEEENS3_IJNS3_IJS6_NS4_ILi0EEEEEENS4_ILi64EEEEEEEENS_10ViewEngineIPN7cutlass10bfloat16_tEEEEEC2ERKSE_RKSJ_,($_ZN7cutlass13device_kernelIN5flash19enable_sm80_to_sm89INS1_16FlashAttnBwdSm80INS1_25CollectiveMainloopBwdSm80ILi2ELi2EN4cute5tupleIJNS5_1CILi128EEES8_NS7_ILi64EEEEEENS_10bfloat16_tEfNS_4arch4Sm80ELb0ELb1ELb1ELb0ELb0ELb0ELb0ELb0ELi2ELi4ELi4ELi4ELb0EEENS1_21CollectiveEpilogueBwdISA_SB_SD_Li256ELb0ELb0ELi2EEENS1_19SingleTileSchedulerILb0ELb0ELb0ELi128EEEEEEEEEvNT_6ParamsE$_ZN4cute3eso3ESOILb1ELb0EJNS_6LayoutINS_5tupleIJNS3_IJNS_1CILi8EEENS4_ILi1EEEEEENS4_ILi2EEEEEENS3_IJNS3_IJS6_NS4_ILi0EEEEEENS4_ILi64EEEEEEEEiEEC2ERKSE_RKi - $_ZN7cutlass13device_kernelIN5flash19enable_sm80_to_sm89INS1_16FlashAttnBwdSm80INS1_25CollectiveMainloopBwdSm80ILi2ELi2EN4cute5tupleIJNS5_1CILi128EEES8_NS7_ILi64EEEEEENS_10bfloat16_tEfNS_4arch4Sm80ELb0ELb1ELb1ELb0ELb0ELb0ELb0ELb0ELi2ELi4ELi4ELi4ELb0EEENS1_21CollectiveEpilogueBwdISA_SB_SD_Li256ELb0ELb0ELi2EEENS1_19SingleTileSchedulerILb0ELb0ELb0ELi128EEEEEEEEEvNT_6ParamsE$_ZN4cute3eso3ESOILb1ELb0EJNS_6LayoutINS_5tupleIJNS3_IJNS_1CILi8EEENS4_ILi1EEEEEENS4_ILi2EEEEEENS3_IJNS3_IJS6_NS4_ILi0EEEEEENS4_ILi64EEEEEEEENS_10ViewEngineIPN7cutlass10bfloat16_tEEEEEC2ERKSE_RKSJ_)
$_ZN7cutlass13device_kernelIN5flash19enable_sm80_to_sm89INS1_16FlashAttnBwdSm80INS1_25CollectiveMainloopBwdSm80ILi2ELi2EN4cute5tupleIJNS5_1CILi128EEES8_NS7_ILi64EEEEEENS_10bfloat16_tEfNS_4arch4Sm80ELb0ELb1ELb1ELb0ELb0ELb0ELb0ELb0ELi2ELi4ELi4ELi4ELb0EEENS1_21CollectiveEpilogueBwdISA_SB_SD_Li256ELb0ELb0ELi2EEENS1_19SingleTileSchedulerILb0ELb0ELb0ELi128EEEEEEEEEvNT_6ParamsE$_ZN4cute3eso3ESOILb1ELb0EJNS_6LayoutINS_5tupleIJNS3_IJNS_1CILi8EEENS4_ILi1EEEEEENS4_ILi2EEEEEENS3_IJNS3_IJS6_NS4_ILi0EEEEEENS4_ILi64EEEEEEEENS_10ViewEngineIPN7cutlass10bfloat16_tEEEEEC2ERKSE_RKSJ_:
[----:B------:R-:W-:Y:S01]  /*ac20*/  IADD3 R2, R27, -c[0x0][0x20], RZ ;  /* 0x800008001b027a10 */ /* 0x000fe20007ffe0ff */
[----:B------:R-:W-:Y:S01]  /*ac30*/  IMAD.MOV.U32 R9, RZ, RZ, R3 ;  /* 0x000000ffff097224 */ /* 0x000fe200078e0003 */
[----:B------:R-:W-:-:S04]  /*ac40*/  MOV R7, 0x0 ;  /* 0x0000000000077802 */ /* 0x000fc80000000f00 */
[----:B------:R1:W-:Y:S01]  /*ac50*/  STL.64 [R2], R8 ;  /* 0x0000000802007387 */ /* 0x0003e20000100a00 */
[----:B------:R-:W-:Y:S05]  /*ac60*/  RET.REL.NODEC R6 `(_ZN7cutlass13device_kernelIN5flash19enable_sm80_to_sm89INS1_16FlashAttnBwdSm80INS1_25CollectiveMainloopBwdSm80ILi2ELi2EN4cute5tupleIJNS5_1CILi128EEES8_NS7_ILi64EEEEEENS_10bfloat16_tEfNS_4arch4Sm80ELb0ELb1ELb1ELb0ELb0ELb0ELb0ELb0ELi2ELi4ELi4ELi4ELb0EEENS1_21CollectiveEpilogueBwdISA_SB_SD_Li256ELb0ELb0ELi2EEENS1_19SingleTileSchedulerILb0ELb0ELb0ELi128EEEEEEEEEvNT_6ParamsE) ;  /* 0xffff539006007950 */ /* 0x000fea0003c3ffff */
        .type           $_ZN7cutlass13device_kernelIN5flash19enable_sm80_to_sm89INS1_16FlashAttnBwdSm80INS1_25CollectiveMainloopBwdSm80ILi2ELi2EN4cute5tupleIJNS5_1CILi128EEES8_NS7_ILi64EEEEEENS_10bfloat16_tEfNS_4arch4Sm80ELb0ELb1ELb1ELb0ELb0ELb0ELb0ELb0ELi2ELi4ELi4ELi4ELb0EEENS1_21CollectiveEpilogueBwdISA_SB_SD_Li256ELb0ELb0ELi2EEENS1_19SingleTileSchedulerILb0ELb0ELb0ELi128EEEEEEEEEvNT_6ParamsE$_ZN4cute3eso3ESOILb1ELb0EJNS_6LayoutINS_5tupleIJNS3_IJNS_1CILi8EEENS4_ILi1EEEEEENS4_ILi2EEEEEENS3_IJNS3_IJS6_NS4_ILi0EEEEEENS4_ILi64EEEEEEEEiEEC2ERKSE_RKi,@function
        .size           $_ZN7cutlass13device_kernelIN5flash19enable_sm80_to_sm89INS1_16FlashAttnBwdSm80INS1_25CollectiveMainloopBwdSm80ILi2ELi2EN4cute5tupleIJNS5_1CILi128EEES8_NS7_ILi64EEEEEENS_10bfloat16_tEfNS_4arch4Sm80ELb0ELb1ELb1ELb0ELb0ELb0ELb0ELb0ELi2ELi4ELi4ELi4ELb0EEENS1_21CollectiveEpilogueBwdISA_SB_SD_Li256ELb0ELb0ELi2EEENS1_19SingleTileSchedulerILb0ELb0ELb0ELi128EEEEEEEEEvNT_6ParamsE$_ZN4cute3eso3ESOILb1ELb0EJNS_6LayoutINS_5tupleIJNS3_IJNS_1CILi8EEENS4_ILi1EEEEEENS4_ILi2EEEEEENS3_IJNS3_IJS6_NS4_ILi0EEEEEENS4_ILi64EEEEEEEEiEEC2ERKSE_RKi,($_ZN7cutlass13device_kernelIN5flash19enable_sm80_to_sm89INS1_16FlashAttnBwdSm80INS1_25CollectiveMainloopBwdSm80ILi2ELi2EN4cute5tupleIJNS5_1CILi128EEES8_NS7_ILi64EEEEEENS_10bfloat16_tEfNS_4arch4Sm80ELb0ELb1ELb1ELb0ELb0ELb0ELb0ELb0ELi2ELi4ELi4ELi4ELb0EEENS1_21CollectiveEpilogueBwdISA_SB_SD_Li256ELb0ELb0ELi2EEENS1_19SingleTileSchedulerILb0ELb0ELb0ELi128EEEEEEEEEvNT_6ParamsE$_ZN4cute3eso3ESOILb1ELb0EJNS_6LayoutINS_5tupleIJNS3_IJNS_1CILi8EEENS4_ILi1EEEEEENS4_ILi2EEEEEENS3_IJNS3_IJS6_NS4_ILi0EEEEEENS4_ILi8192EEEEEEEENS_10ViewEngineINS_8smem_ptrIPN7cutlass10bfloat16_tEEEEEEEC2ERKSE_RKSL_ - $_ZN7cutlass13device_kernelIN5flash19enable_sm80_to_sm89INS1_16FlashAttnBwdSm80INS1_25CollectiveMainloopBwdSm80ILi2ELi2EN4cute5tupleIJNS5_1CILi128EEES8_NS7_ILi64EEEEEENS_10bfloat16_tEfNS_4arch4Sm80ELb0ELb1ELb1ELb0ELb0ELb0ELb0ELb0ELi2ELi4ELi4ELi4ELb0EEENS1_21CollectiveEpilogueBwdISA_SB_SD_Li256ELb0ELb0ELi2EEENS1_19SingleTileSchedulerILb0ELb0ELb0ELi128EEEEEEEEEvNT_6ParamsE$_ZN4cute3eso3ESOILb1ELb0EJNS_6LayoutINS_5tupleIJNS3_IJNS_1CILi8EEENS4_ILi1EEEEEENS4_ILi2EEEEEENS3_IJNS3_IJS6_NS4_ILi0EEEEEENS4_ILi64EEEEEEEEiEEC2ERKSE_RKi)
$_ZN7cutlass13device_kernelIN5flash19enable_sm80_to_sm89INS1_16FlashAttnBwdSm80INS1_25CollectiveMainloopBwdSm80ILi2ELi2EN4cute5tupleIJNS5_1CILi128EEES8_NS7_ILi64EEEEEENS_10bfloat16_tEfNS_4arch4Sm80ELb0ELb1ELb1ELb0ELb0ELb0ELb0ELb0ELi2ELi4ELi4ELi4ELb0EEENS1_21CollectiveEpilogueBwdISA_SB_SD_Li256ELb0ELb0ELi2EEENS1_19SingleTileSchedulerILb0ELb0ELb0ELi128EEEEEEEEEvNT_6ParamsE$_ZN4cute3eso3ESOILb1ELb0EJNS_6LayoutINS_5tupleIJNS3_IJNS_1CILi8EEENS4_ILi1EEEEEENS4_ILi2EEEEEENS3_IJNS3_IJS6_NS4_ILi0EEEEEENS4_ILi64EEEEEEEEiEEC2ERKSE_RKi:
[----:B------:R-:W-:Y:S02]  /*ac70*/  IADD3 R2, R27, -c[0x0][0x20], RZ ;  /* 0x800008001b027a10 */ /* 0x000fe40007ffe0ff */
[----:B------:R-:W-:-:S03]  /*ac80*/  MOV R7, 0x0 ;  /* 0x0000000000077802 */ /* 0x000fc60000000f00 */
[----:B------:R1:W-:Y:S01]  /*ac90*/  STL [R2], R3 ;  /* 0x0000000302007387 */ /* 0x0003e20000100800 */
[----:B------:R-:W-:Y:S05]  /*aca0*/  RET.REL.NODEC R6 `(_ZN7cutlass13device_kernelIN5flash19enable_sm80_to_sm89INS1_16FlashAttnBwdSm80INS1_25CollectiveMainloopBwdSm80ILi2ELi2EN4cute5tupleIJNS5_1CILi128EEES8_NS7_ILi64EEEEEENS_10bfloat16_tEfNS_4arch4Sm80ELb0ELb1ELb1ELb0ELb0ELb0ELb0ELb0ELi2ELi4ELi4ELi4ELb0EEENS1_21CollectiveEpilogueBwdISA_SB_SD_Li256ELb0ELb0ELi2EEENS1_19SingleTileSchedulerILb0ELb0ELb0ELi128EEEEEEEEEvNT_6ParamsE) ;  /* 0xffff535006007950 */ /* 0x000fea0003c3ffff */
        .type           $_ZN7cutlass13device_kernelIN5flash19enable_sm80_to_sm89INS1_16FlashAttnBwdSm80INS1_25CollectiveMainloopBwdSm80ILi2ELi2EN4cute5tupleIJNS5_1CILi128EEES8_NS7_ILi64EEEEEENS_10bfloat16_tEfNS_4arch4Sm80ELb0ELb1ELb1ELb0ELb0ELb0ELb0ELb0ELi2ELi4ELi4ELi4ELb0EEENS1_21CollectiveEpilogueBwdISA_SB_SD_Li256ELb0ELb0ELi2EEENS1_19SingleTileSchedulerILb0ELb0ELb0ELi128EEEEEEEEEvNT_6ParamsE$_ZN4cute3eso3ESOILb1ELb0EJNS_6LayoutINS_5tupleIJNS3_IJNS_1CILi8EEENS4_ILi1EEEEEENS4_ILi2EEEEEENS3_IJNS3_IJS6_NS4_ILi0EEEEEENS4_ILi8192EEEEEEEENS_10ViewEngineINS_8smem_ptrIPN7cutlass10bfloat16_tEEEEEEEC2ERKSE_RKSL_,@function
        .size           $_ZN7cutlass13device_kernelIN5flash19enable_sm80_to_sm89INS1_16FlashAttnBwdSm80INS1_25CollectiveMainloopBwdSm80ILi2ELi2EN4cute5tupleIJNS5_1CILi128EEES8_NS7_ILi64EEEEEENS_10bfloat16_tEfNS_4arch4Sm80ELb0ELb1ELb1ELb0ELb0ELb0ELb0ELb0ELi2ELi4ELi4ELi4ELb0EEENS1_21CollectiveEpilogueBwdISA_SB_SD_Li256ELb0ELb0ELi2EEENS1_19SingleTileSchedulerILb0ELb0ELb0ELi128EEEEEEEEEvNT_6ParamsE$_ZN4cute3eso3ESOILb1ELb0EJNS_6LayoutINS_5tupleIJNS3_IJNS_1CILi8EEENS4_ILi1EEEEEENS4_ILi2EEEEEENS3_IJNS3_IJS6_NS4_ILi0EEEEEENS4_ILi8192EEEEEEEENS_10ViewEngineINS_8smem_ptrIPN7cutlass10bfloat16_tEEEEEEEC2ERKSE_RKSL_,($_ZN7cutlass13device_kernelIN5flash19enable_sm80_to_sm89INS1_16FlashAttnBwdSm80INS1_25CollectiveMainloopBwdSm80ILi2ELi2EN4cute5tupleIJNS5_1CILi128EEES8_NS7_ILi64EEEEEENS_10bfloat16_tEfNS_4arch4Sm80ELb0ELb1ELb1ELb0ELb0ELb0ELb0ELb0ELi2ELi4ELi4ELi4ELb0EEENS1_21CollectiveEpilogueBwdISA_SB_SD_Li256ELb0ELb0ELi2EEENS1_19SingleTileSchedulerILb0ELb0ELb0ELi128EEEEEEEEEvNT_6ParamsE$_ZN4cute3eso3ESOILb1ELb0EJNS_6LayoutINS_5tupleIJNS3_IJNS_1CILi8EEENS4_ILi1EEEEEENS4_ILi2EEEEEENS3_IJNS3_IJS6_NS4_ILi0EEEEEENS4_ILi8192EEEEEEEEiEEC2ERKSE_RKi - $_ZN7cutlass13device_kernelIN5flash19enable_sm80_to_sm89INS1_16FlashAttnBwdSm80INS1_25CollectiveMainloopBwdSm80ILi2ELi2EN4cute5tupleIJNS5_1CILi128EEES8_NS7_ILi64EEEEEENS_10bfloat16_tEfNS_4arch4Sm80ELb0ELb1ELb1ELb0ELb0ELb0ELb0ELb0ELi2ELi4ELi4ELi4ELb0EEENS1_21CollectiveEpilogueBwdISA_SB_SD_Li256ELb0ELb0ELi2EEENS1_19SingleTileSchedulerILb0ELb0ELb0ELi128EEEEEEEEEvNT_6ParamsE$_ZN4cute3eso3ESOILb1ELb0EJNS_6LayoutINS_5tupleIJNS3_IJNS_1CILi8EEENS4_ILi1EEEEEENS4_ILi2EEEEEENS3_IJNS3_IJS6_NS4_ILi0EEEEEENS4_ILi8192EEEEEEEENS_10ViewEngineINS_8smem_ptrIPN7cutlass10bfloat16_tEEEEEEEC2ERKSE_RKSL_)
$_ZN7cutlass13device_kernelIN5flash19enable_sm80_to_sm89INS1_16FlashAttnBwdSm80INS1_25CollectiveMainloopBwdSm80ILi2ELi2EN4cute5tupleIJNS5_1CILi128EEES8_NS7_ILi64EEEEEENS_10bfloat16_tEfNS_4arch4Sm80ELb0ELb1ELb1ELb0ELb0ELb0ELb0ELb0ELi2ELi4ELi4ELi4ELb0EEENS1_21CollectiveEpilogueBwdISA_SB_SD_Li256ELb0ELb0ELi2EEENS1_19SingleTileSchedulerILb0ELb0ELb0ELi128EEEEEEEEEvNT_6ParamsE$_ZN4cute3eso3ESOILb1ELb0EJNS_6LayoutINS_5tupleIJNS3_IJNS_1CILi8EEENS4_ILi1EEEEEENS4_ILi2EEEEEENS3_IJNS3_IJS6_NS4_ILi0EEEEEENS4_ILi8192EEEEEEEENS_10ViewEngineINS_8smem_ptrIPN7cutlass10bfloat16_tEEEEEEEC2ERKSE_RKSL_:
[----:B------:R-:W-:Y:S02]  /*acb0*/  IADD3 R4, R27, -c[0x0][0x20], RZ ;  /* 0x800008001b047a10 */ /* 0x000fe40007ffe0ff */
[----:B------:R-:W-:-:S03]  /*acc0*/  MOV R7, 0x0 ;  /* 0x0000000000077802 */ /* 0x000fc60000000f00 */
[----:B------:R1:W-:Y:S01]  /*acd0*/  STL.64 [R4], R2 ;  /* 0x0000000204007387 */ /* 0x0003e20000100a00 */
[----:B------:R-:W-:Y:S05]  /*ace0*/  RET.REL.NODEC R6 `(_ZN7cutlass13device_kernelIN5flash19enable_sm80_to_sm89INS1_16FlashAttnBwdSm80INS1_25CollectiveMainloopBwdSm80ILi2ELi2EN4cute5tupleIJNS5_1CILi128EEES8_NS7_ILi64EEEEEENS_10bfloat16_tEfNS_4arch4Sm80ELb0ELb1ELb1ELb0ELb0ELb0ELb0ELb0ELi2ELi4ELi4ELi4ELb0EEENS1_21CollectiveEpilogueBwdISA_SB_SD_Li256ELb0ELb0ELi2EEENS1_19SingleTileSchedulerILb0ELb0ELb0ELi128EEEEEEEEEvNT_6ParamsE) ;  /* 0xffff531006007950 */ /* 0x000fea0003c3ffff */
        .type           $_ZN7cutlass13device_kernelIN5flash19enable_sm80_to_sm89INS1_16FlashAttnBwdSm80INS1_25CollectiveMainloopBwdSm80ILi2ELi2EN4cute5tupleIJNS5_1CILi128EEES8_NS7_ILi64EEEEEENS_10bfloat16_tEfNS_4arch4Sm80ELb0ELb1ELb1ELb0ELb0ELb0ELb0ELb0ELi2ELi4ELi4ELi4ELb0EEENS1_21CollectiveEpilogueBwdISA_SB_SD_Li256ELb0ELb0ELi2EEENS1_19SingleTileSchedulerILb0ELb0ELb0ELi128EEEEEEEEEvNT_6ParamsE$_ZN4cute3eso3ESOILb1ELb0EJNS_6LayoutINS_5tupleIJNS3_IJNS_1CILi8EEENS4_ILi1EEEEEENS4_ILi2EEEEEENS3_IJNS3_IJS6_NS4_ILi0EEEEEENS4_ILi8192EEEEEEEEiEEC2ERKSE_RKi,@function
        .size           $_ZN7cutlass13device_kernelIN5flash19enable_sm80_to_sm89INS1_16FlashAttnBwdSm80INS1_25CollectiveMainloopBwdSm80ILi2ELi2EN4cute5tupleIJNS5_1CILi128EEES8_NS7_ILi64EEEEEENS_10bfloat16_tEfNS_4arch4Sm80ELb0ELb1ELb1ELb0ELb0ELb0ELb0ELb0ELi2ELi4ELi4ELi4ELb0EEENS1_21CollectiveEpilogueBwdISA_SB_SD_Li256ELb0ELb0ELi2EEENS1_19SingleTileSchedulerILb0ELb0ELb0ELi128EEEEEEEEEvNT_6ParamsE$_ZN4cute3eso3ESOILb1ELb0EJNS_6LayoutINS_5tupleIJNS3_IJNS_1CILi8EEENS4_ILi1EEEEEENS4_ILi2EEEEEENS3_IJNS3_IJS6_NS4_ILi0EEEEEENS4_ILi8192EEEEEEEEiEEC2ERKSE_RKi,($_ZN7cutlass13device_kernelIN5flash19enable_sm80_to_sm89INS1_16FlashAttnBwdSm80INS1_25CollectiveMainloopBwdSm80ILi2ELi2EN4cute5tupleIJNS5_1CILi128EEES8_NS7_ILi64EEEEEENS_10bfloat16_tEfNS_4arch4Sm80ELb0ELb1ELb1ELb0ELb0ELb0ELb0ELb0ELi2ELi4ELi4ELi4ELb0EEENS1_21CollectiveEpilogueBwdISA_SB_SD_Li256ELb0ELb0ELi2EEENS1_19SingleTileSchedulerILb0ELb0ELb0ELi128EEEEEEEEEvNT_6ParamsE$_ZN4cute3eso3ESOILb1ELb0EJNS_6LayoutINS_5tupleIJNS3_IJNS_1CILi8EEENS4_ILi1EEEEEENS4_ILi2EEEEEENS3_IJNS3_IJS6_NS4_ILi0EEEEEES5_EEEEENS_10ViewEngineIPN7cutlass10bfloat16_tEEEEEC2ERKSD_RKSI_ - $_ZN7cutlass13device_kernelIN5flash19enable_sm80_to_sm89INS1_16FlashAttnBwdSm80INS1_25CollectiveMainloopBwdSm80ILi2ELi2EN4cute5tupleIJNS5_1CILi128EEES8_NS7_ILi64EEEEEENS_10bfloat16_tEfNS_4arch4Sm80ELb0ELb1ELb1ELb0ELb0ELb0ELb0ELb0ELi2ELi4ELi4ELi4ELb0EEENS1_21CollectiveEpilogueBwdISA_SB_SD_Li256ELb0ELb0ELi2EEENS1_19SingleTileSchedulerILb0ELb0ELb0ELi128EEEEEEEEEvNT_6ParamsE$_ZN4cute3eso3ESOILb1ELb0EJNS_6LayoutINS_5tupleIJNS3_IJNS_1CILi8EEENS4_ILi1EEEEEENS4_ILi2EEEEEENS3_IJNS3_IJS6_NS4_ILi0EEEEEENS4_ILi8192EEEEEEEEiEEC2ERKSE_RKi)
$_ZN7cutlass13device_kernelIN5flash19enable_sm80_to_sm89INS1_16FlashAttnBwdSm80INS1_25CollectiveMainloopBwdSm80ILi2ELi2EN4cute5tupleIJNS5_1CILi128EEES8_NS7_ILi64EEEEEENS_10bfloat16_tEfNS_4arch4Sm80ELb0ELb1ELb1ELb0ELb0ELb0ELb0ELb0ELi2ELi4ELi4ELi4ELb0EEENS1_21CollectiveEpilogueBwdISA_SB_SD_Li256ELb0ELb0ELi2EEENS1_19SingleTileSchedulerILb0ELb0ELb0ELi128EEEEEEEEEvNT_6ParamsE$_ZN4cute3eso3ESOILb1ELb0EJNS_6LayoutINS_5tupleIJNS3_IJNS_1CILi8EEENS4_ILi1EEEEEENS4_ILi2EEEEEENS3_IJNS3_IJS6_NS4_ILi0EEEEEENS4_ILi8192EEEEEEEEiEEC2ERKSE_RKi:
[----:B------:R-:W-:Y:S02]  /*acf0*/  IADD3 R2, R27, -c[0x0][0x20], RZ ;  /* 0x800008001b027a10 */ /* 0x000fe40007ffe0ff */
[----:B------:R-:W-:-:S03]  /*ad00*/  MOV R5, 0x0 ;  /* 0x0000000000057802 */ /* 0x000fc60000000f00 */
[----:B------:R1:W-:Y:S01]  /*ad10*/  STL [R2], R3 ;  /* 0x0000000302007387 */ /* 0x0003e20000100800 */
[----:B------:R-:W-:Y:S05]  /*ad20*/  RET.REL.NODEC R4 `(_ZN7cutlass13device_kernelIN5flash19enable_sm80_to_sm89INS1_16FlashAttnBwdSm80INS1_25CollectiveMainloopBwdSm80ILi2ELi2EN4cute5tupleIJNS5_1CILi128EEES8_NS7_ILi64EEEEEENS_10bfloat16_tEfNS_4arch4Sm80ELb0ELb1ELb1ELb0ELb0ELb0ELb0ELb0ELi2ELi4ELi4ELi4ELb0EEENS1_21CollectiveEpilogueBwdISA_SB_SD_Li256ELb0ELb0ELi2EEENS1_19SingleTileSchedulerILb0ELb0ELb0ELi128EEEEEEEEEvNT_6ParamsE) ;  /* 0xffff52d004007950 */ /* 0x000fea0003c3ffff */
        .type           $_ZN7cutlass13device_kernelIN5flash19enable_sm80_to_sm89INS1_16FlashAttnBwdSm80INS1_25CollectiveMainloopBwdSm80ILi2ELi2EN4cute5tupleIJNS5_1CILi128EEES8_NS7_ILi64EEEEEENS_10bfloat16_tEfNS_4arch4Sm80ELb0ELb1ELb1ELb0ELb0ELb0ELb0ELb0ELi2ELi4ELi4ELi4ELb0EEENS1_21CollectiveEpilogueBwdISA_SB_SD_Li256ELb0ELb0ELi2EEENS1_19SingleTileSchedulerILb0ELb0ELb0ELi128EEEEEEEEEvNT_6ParamsE$_ZN4cute3eso3ESOILb1ELb0EJNS_6LayoutINS_5tupleIJNS3_IJNS_1CILi8EEENS4_ILi1EEEEEENS4_ILi2EEEEEENS3_IJNS3_IJS6_NS4_ILi0EEEEEES5_EEEEENS_10ViewEngineIPN7cutlass10bfloat16_tEEEEEC2ERKSD_RKSI_,@function
        .size           $_ZN7cutlass13device_kernelIN5flash19enable_sm80_to_sm89INS1_16FlashAttnBwdSm80INS1_25CollectiveMainloopBwdSm80ILi2ELi2EN4cute5tupleIJNS5_1CILi128EEES8_NS7_ILi64EEEEEENS_10bfloat16_tEfNS_4arch4Sm80ELb0ELb1ELb1ELb0ELb0ELb0ELb0ELb0ELi2ELi4ELi4ELi4ELb0EEENS1_21CollectiveEpilogueBwdISA_SB_SD_Li256ELb0ELb0ELi2EEENS1_19SingleTileSchedulerILb0ELb0ELb0ELi128EEEEEEEEEvNT_6ParamsE$_ZN4cute3eso3ESOILb1ELb0EJNS_6LayoutINS_5tupleIJNS3_IJNS_1CILi8EEENS4_ILi1EEEEEENS4_ILi2EEEEEENS3_IJNS3_IJS6_NS4_ILi0EEEEEES5_EEEEENS_10ViewEngineIPN7cutlass10bfloat16_tEEEEEC2ERKSD_RKSI_,($_ZN7cutlass13device_kernelIN5flash19enable_sm80_to_sm89INS1_16FlashAttnBwdSm80INS1_25CollectiveMainloopBwdSm80ILi2ELi2EN4cute5tupleIJNS5_1CILi128EEES8_NS7_ILi64EEEEEENS_10bfloat16_tEfNS_4arch4Sm80ELb0ELb1ELb1ELb0ELb0ELb0ELb0ELb0ELi2ELi4ELi4ELi4ELb0EEENS1_21CollectiveEpilogueBwdISA_SB_SD_Li256ELb0ELb0ELi2EEENS1_19SingleTileSchedulerILb0ELb0ELb0ELi128EEEEEEEEEvNT_6ParamsE$_ZN4cute3eso3ESOILb1ELb0EJNS_6LayoutINS_5tupleIJNS3_IJNS_1CILi8EEENS4_ILi1EEEEEENS4_ILi2EEEEEENS3_IJNS3_IJS6_NS4_ILi0EEEEEES5_EEEEEiEEC2ERKSD_RKi - $_ZN7cutlass13device_kernelIN5flash19enable_sm80_to_sm89INS1_16FlashAttnBwdSm80INS1_25CollectiveMainloopBwdSm80ILi2ELi2EN4cute5tupleIJNS5_1CILi128EEES8_NS7_ILi64EEEEEENS_10bfloat16_tEfNS_4arch4Sm80ELb0ELb1ELb1ELb0ELb0ELb0ELb0ELb0ELi2ELi4ELi4ELi4ELb0EEENS1_21CollectiveEpilogueBwdISA_SB_SD_Li256ELb0ELb0ELi2EEENS1_19SingleTileSchedulerILb0ELb0ELb0ELi128EEEEEEEEEvNT_6ParamsE$_ZN4cute3eso3ESOILb1ELb0EJNS_6LayoutINS_5tupleIJNS3_IJNS_1CILi8EEENS4_ILi1EEEEEENS4_ILi2EEEEEENS3_IJNS3_IJS6_NS4_ILi0EEEEEES5_EEEEENS_10ViewEngineIPN7cutlass10bfloat16_tEEEEEC2ERKSD_RKSI_)
$_ZN7cutlass13device_kernelIN5flash19enable_sm80_to_sm89INS1_16FlashAttnBwdSm80INS1_25CollectiveMainloopBwdSm80ILi2ELi2EN4cute5tupleIJNS5_1CILi128EEES8_NS7_ILi64EEEEEENS_10bfloat16_tEfNS_4arch4Sm80ELb0ELb1ELb1ELb0ELb0ELb0ELb0ELb0ELi2ELi4ELi4ELi4ELb0EEENS1_21CollectiveEpilogueBwdISA_SB_SD_Li256ELb0ELb0ELi2EEENS1_19SingleTileSchedulerILb0ELb0ELb0ELi128EEEEEEEEEvNT_6ParamsE$_ZN4cute3eso3ESOILb1ELb0EJNS_6LayoutINS_5tupleIJNS3_IJNS_1CILi8EEENS4_ILi1EEEEEENS4_ILi2EEEEEENS3_IJNS3_IJS6_NS4_ILi0EEEEEES5_EEEEENS_10ViewEngineIPN7cutlass10bfloat16_tEEEEEC2ERKSD_RKSI_:
[----:B------:R-:W-:Y:S01]  /*ad30*/  IADD3 R7, R69, -c[0x0][0x20], RZ ;  /* 0x8000080045077a10 */ /* 0x000fe20007ffe0ff */
[----:B------:R-:W-:Y:S01]  /*ad40*/  IMAD.MOV.U32 R10, RZ, RZ, R6 ;  /* 0x000000ffff0a7224 */ /* 0x000fe200078e0006 */
[----:B------:R-:W-:Y:S01]  /*ad50*/  MOV R11, R9 ;  /* 0x00000009000b7202 */ /* 0x000fe20000000f00 */
[----:B------:R-:W-:-:S04]  /*ad60*/  IMAD.MOV.U32 R9, RZ, RZ, 0x0 ;  /* 0x00000000ff097424 */ /* 0x000fc800078e00ff */
[----:B------:R1:W-:Y:S01]  /*ad70*/  STL.64 [R7], R10 ;  /* 0x0000000a07007387 */ /* 0x0003e20000100a00 */
[----:B------:R-:W-:Y:S05]  /*ad80*/  RET.REL.NODEC R8 `(_ZN7cutlass13device_kernelIN5flash19enable_sm80_to_sm89INS1_16FlashAttnBwdSm80INS1_25CollectiveMainloopBwdSm80ILi2ELi2EN4cute5tupleIJNS5_1CILi128EEES8_NS7_ILi64EEEEEENS_10bfloat16_tEfNS_4arch4Sm80ELb0ELb1ELb1ELb0ELb0ELb0ELb0ELb0ELi2ELi4ELi4ELi4ELb0EEENS1_21CollectiveEpilogueBwdISA_SB_SD_Li256ELb0ELb0ELi2EEENS1_19SingleTileSchedulerILb0ELb0ELb0ELi128EEEEEEEEEvNT_6ParamsE) ;  /* 0xffff527008007950 */ /* 0x000fea0003c3ffff */
        .type           $_ZN7cutlass13device_kernelIN5flash19enable_sm80_to_sm89INS1_16FlashAttnBwdSm80INS1_25CollectiveMainloopBwdSm80ILi2ELi2EN4cute5tupleIJNS5_1CILi128EEES8_NS7_ILi64EEEEEENS_10bfloat16_tEfNS_4arch4Sm80ELb0ELb1ELb1ELb0ELb0ELb0ELb0ELb0ELi2ELi4ELi4ELi4ELb0EEENS1_21CollectiveEpilogueBwdISA_SB_SD_Li256ELb0ELb0ELi2EEENS1_19SingleTileSchedulerILb0ELb0ELb0ELi128EEEEEEEEEvNT_6ParamsE$_ZN4cute3eso3ESOILb1ELb0EJNS_6LayoutINS_5tupleIJNS3_IJNS_1CILi8EEENS4_ILi1EEEEEENS4_ILi2EEEEEENS3_IJNS3_IJS6_NS4_ILi0EEEEEES5_EEEEEiEEC2ERKSD_RKi,@function
        .size           $_ZN7cutlass13device_kernelIN5flash19enable_sm80_to_sm89INS1_16FlashAttnBwdSm80INS1_25CollectiveMainloopBwdSm80ILi2ELi2EN4cute5tupleIJNS5_1CILi128EEES8_NS7_ILi64EEEEEENS_10bfloat16_tEfNS_4arch4Sm80ELb0ELb1ELb1ELb0ELb0ELb0ELb0ELb0ELi2ELi4ELi4ELi4ELb0EEENS1_21CollectiveEpilogueBwdISA_SB_SD_Li256ELb0ELb0ELi2EEENS1_19SingleTileSchedulerILb0ELb0ELb0ELi128EEEEEEEEEvNT_6ParamsE$_ZN4cute3eso3ESOILb1ELb0EJNS_6LayoutINS_5tupleIJNS3_IJNS_1CILi8EEENS4_ILi1EEEEEENS4_ILi2EEEEEENS3_IJNS3_IJS6_NS4_ILi0EEEEEES5_EEEEEiEEC2ERKSD_RKi,($_ZN7cutlass13device_kernelIN5flash19enable_sm80_to_sm89INS1_16FlashAttnBwdSm80INS1_25CollectiveMainloopBwdSm80ILi2ELi2EN4cute5tupleIJNS5_1CILi128EEES8_NS7_ILi64EEEEEENS_10bfloat16_tEfNS_4arch4Sm80ELb0ELb1ELb1ELb0ELb0ELb0ELb0ELb0ELi2ELi4ELi4ELi4ELb0EEENS1_21CollectiveEpilogueBwdISA_SB_SD_Li256ELb0ELb0ELi2EEENS1_19SingleTileSchedulerILb0ELb0ELb0ELi128EEEEEEEEEvNT_6ParamsE$_ZN4cute3eso3ESOILb1ELb0EJNS_6LayoutINS_5tupleIJNS3_IJNS_1CILi8EEENS4_ILi1EEEEEENS4_ILi2EEENS3_IJNS4_ILi4EEES8_EEEEEENS3_IJNS3_IJS6_NS4_ILi0EEEEEES5_NS3_IJNS4_ILi32EEENS4_ILi16EEEEEEEEEEENS_10ViewEngineIPN7cutlass10bfloat16_tEEEEEC2ERKSI_RKSN_ - $_ZN7cutlass13device_kernelIN5flash19enable_sm80_to_sm89INS1_16FlashAttnBwdSm80INS1_25CollectiveMainloopBwdSm80ILi2ELi2EN4cute5tupleIJNS5_1CILi128EEES8_NS7_ILi64EEEEEENS_10bfloat16_tEfNS_4arch4Sm80ELb0ELb1ELb1ELb0ELb0ELb0ELb0ELb0ELi2ELi4ELi4ELi4ELb0EEENS1_21CollectiveEpilogueBwdISA_SB_SD_Li256ELb0ELb0ELi2EEENS1_19SingleTileSchedulerILb0ELb0ELb0ELi128EEEEEEEEEvNT_6ParamsE$_ZN4cute3eso3ESOILb1ELb0EJNS_6LayoutINS_5tupleIJNS3_IJNS_1CILi8EEENS4_ILi1EEEEEENS4_ILi2EEEEEENS3_IJNS3_IJS6_NS4_ILi0EEEEEES5_EEEEEiEEC2ERKSD_RKi)
$_ZN7cutlass13device_kernelIN5flash19enable_sm80_to_sm89INS1_16FlashAttnBwdSm80INS1_25CollectiveMainloopBwdSm80ILi2ELi2EN4cute5tupleIJNS5_1CILi128EEES8_NS7_ILi64EEEEEENS_10bfloat16_tEfNS_4arch4Sm80ELb0ELb1ELb1ELb0ELb0ELb0ELb0ELb0ELi2ELi4ELi4ELi4ELb0EEENS1_21CollectiveEpilogueBwdISA_SB_SD_Li256ELb0ELb0ELi2EEENS1_19SingleTileSchedulerILb0ELb0ELb0ELi128EEEEEEEEEvNT_6ParamsE$_ZN4cute3eso3ESOILb1ELb0EJNS_6LayoutINS_5tupleIJNS3_IJNS_1CILi8EEENS4_ILi1EEEEEENS4_ILi2EEEEEENS3_IJNS3_IJS6_NS4_ILi0EEEEEES5_EEEEEiEEC2ERKSD_RKi:
[----:B------:R-:W-:Y:S02]  /*ad90*/  IADD3 R2, R2, -c[0x0][0x20], RZ ;  /* 0x8000080002027a10 */ /* 0x000fe40007ffe0ff */
[----:B------:R-:W-:-:S03]  /*ada0*/  MOV R7, 0x0 ;  /* 0x0000000000077802 */ /* 0x000fc60000000f00 */
[----:B------:R1:W-:Y:S01]  /*adb0*/  STL [R2], R3 ;  /* 0x0000000302007387 */ /* 0x0003e20000100800 */
[----:B------:R-:W-:Y:S05]  /*adc0*/  RET.REL.NODEC R6 `(_ZN7cutlass13device_kernelIN5flash19enable_sm80_to_sm89INS1_16FlashAttnBwdSm80INS1_25CollectiveMainloopBwdSm80ILi2ELi2EN4cute5tupleIJNS5_1CILi128EEES8_NS7_ILi64EEEEEENS_10bfloat16_tEfNS_4arch4Sm80ELb0ELb1ELb1ELb0ELb0ELb0ELb0ELb0ELi2ELi4ELi4ELi4ELb0EEENS1_21CollectiveEpilogueBwdISA_SB_SD_Li256ELb0ELb0ELi2EEENS1_19SingleTileSchedulerILb0ELb0ELb0ELi128EEEEEEEEEvNT_6ParamsE) ;  /* 0xffff523006007950 */ /* 0x000fea0003c3ffff */
        .type           $_ZN7cutlass13device_kernelIN5flash19enable_sm80_to_sm89INS1_16FlashAttnBwdSm80INS1_25CollectiveMainloopBwdSm80ILi2ELi2EN4cute5tupleIJNS5_1CILi128EEES8_NS7_ILi64EEEEEENS_10bfloat16_tEfNS_4arch4Sm80ELb0ELb1ELb1ELb0ELb0ELb0ELb0ELb0ELi2ELi4ELi4ELi4ELb0EEENS1_21CollectiveEpilogueBwdISA_SB_SD_Li256ELb0ELb0ELi2EEENS1_19SingleTileSchedulerILb0ELb0ELb0ELi128EEEEEEEEEvNT_6ParamsE$_ZN4cute3eso3ESOILb1ELb0EJNS_6LayoutINS_5tupleIJNS3_IJNS_1CILi8EEENS4_ILi1EEEEEENS4_ILi2EEENS3_IJNS4_ILi4EEES8_EEEEEENS3_IJNS3_IJS6_NS4_ILi0EEEEEES5_NS3_IJNS4_ILi32EEENS4_ILi16EEEEEEEEEEENS_10ViewEngineIPN7cutlass10bfloat16_tEEEEEC2ERKSI_RKSN_,@function
        .size           $_ZN7cutlass13device_kernelIN5flash19enable_sm80_to_sm89INS1_16FlashAttnBwdSm80INS1_25CollectiveMainloopBwdSm80ILi2ELi2EN4cute5tupleIJNS5_1CILi128EEES8_NS7_ILi64EEEEEENS_10bfloat16_tEfNS_4arch4Sm80ELb0ELb1ELb1ELb0ELb0ELb0ELb0ELb0ELi2ELi4ELi4ELi4ELb0EEENS1_21CollectiveEpilogueBwdISA_SB_SD_Li256ELb0ELb0ELi2EEENS1_19SingleTileSchedulerILb0ELb0ELb0ELi128EEEEEEEEEvNT_6ParamsE$_ZN4cute3eso3ESOILb1ELb0EJNS_6LayoutINS_5tupleIJNS3_IJNS_1CILi8EEENS4_ILi1EEEEEENS4_ILi2EEENS3_IJNS4_ILi4EEES8_EEEEEENS3_IJNS3_IJS6_NS4_ILi0EEEEEES5_NS3_IJNS4_ILi32EEENS4_ILi16EEEEEEEEEEENS_10ViewEngineIPN7cutlass10bfloat16_tEEEEEC2ERKSI_RKSN_,($_ZN7cutlass13device_kernelIN5flash19enable_sm80_to_sm89INS1_16FlashAttnBwdSm80INS1_25CollectiveMainloopBwdSm80ILi2ELi2EN4cute5tupleIJNS5_1CILi128EEES8_NS7_ILi64EEEEEENS_10bfloat16_tEfNS_4arch4Sm80ELb0ELb1ELb1ELb0ELb0ELb0ELb0ELb0ELi2ELi4ELi4ELi4ELb0EEENS1_21CollectiveEpilogueBwdISA_SB_SD_Li256ELb0ELb0ELi2EEENS1_19SingleTileSchedulerILb0ELb0ELb0ELi128EEEEEEEEEvNT_6ParamsE$_ZN4cute3eso3ESOILb1ELb0EJNS_6LayoutINS_5tupleIJNS3_IJNS_1CILi8EEENS4_ILi1EEEEEENS4_ILi2EEENS4_ILi4EEEEEENS3_IJNS3_IJS6_NS4_ILi0EEEEEES5_NS4_ILi16EEEEEEEENS_10ViewEngineIPN7cutlass10bfloat16_tEEEEEC2ERKSF_RKSK_ - $_ZN7cutlass13device_kernelIN5flash19enable_sm80_to_sm89INS1_16FlashAttnBwdSm80INS1_25CollectiveMainloopBwdSm80ILi2ELi2EN4cute5tupleIJNS5_1CILi128EEES8_NS7_ILi64EEEEEENS_10bfloat16_tEfNS_4arch4Sm80ELb0ELb1ELb1ELb0ELb0ELb0ELb0ELb0ELi2ELi4ELi4ELi4ELb0EEENS1_21CollectiveEpilogueBwdISA_SB_SD_Li256ELb0ELb0ELi2EEENS1_19SingleTileSchedulerILb0ELb0ELb0ELi128EEEEEEEEEvNT_6ParamsE$_ZN4cute3eso3ESOILb1ELb0EJNS_6LayoutINS_5tupleIJNS3_IJNS_1CILi8EEENS4_ILi1EEEEEENS4_ILi2EEENS3_IJNS4_ILi4EEES8_EEEEEENS3_IJNS3_IJS6_NS4_ILi0EEEEEES5_NS3_IJNS4_ILi32EEENS4_ILi16EEEEEEEEEEENS_10ViewEngineIPN7cutlass10bfloat16_tEEEEEC2ERKSI_RKSN_)
$_ZN7cutlass13device_kernelIN5flash19enable_sm80_to_sm89INS1_16FlashAttnBwdSm80INS1_25CollectiveMainloopBwdSm80ILi2ELi2EN4cute5tupleIJNS5_1CILi128EEES8_NS7_ILi64EEEEEENS_10bfloat16_tEfNS_4arch4Sm80ELb0ELb1ELb1ELb0ELb0ELb0ELb0ELb0ELi2ELi4ELi4ELi4ELb0EEENS1_21CollectiveEpilogueBwdISA_SB_SD_Li256ELb0ELb0ELi2EEENS1_19SingleTileSchedulerILb0ELb0ELb0ELi128EEEEEEEEEvNT_6ParamsE$_ZN4cute3eso3ESOILb1ELb0EJNS_6LayoutINS_5tupleIJNS3_IJNS_1CILi8EEENS4_ILi1EEEEEENS4_ILi2EEENS3_IJNS4_ILi4EEES8_EEEEEENS3_IJNS3_IJS6_NS4_ILi0EEEEEES5_NS3_IJNS4_ILi32EEENS4_ILi16EEEEEEEEEEENS_10ViewEngineIPN7cutlass10bfloat16_tEEEEEC2ERKSI_RKSN_:
[----:B------:R-:W-:Y:S02]  /*add0*/  IADD3 R2, R69, -c[0x0][0x20], RZ ;  /* 0x8000080045027a10 */ /* 0x000fe40007ffe0ff */
[----:B------:R-:W-:-:S03]  /*ade0*/  MOV R5, 0x0 ;  /* 0x0000000000057802 */ /* 0x000fc60000000f00 */
[----:B------:R1:W-:Y:S01]  /*adf0*/  STL.64 [R2], R64 ;  /* 0x0000004002007387 */ /* 0x0003e20000100a00 */
[----:B------:R-:W-:Y:S05]  /*ae00*/  RET.REL.NODEC R4 `(_ZN7cutlass13device_kernelIN5flash19enable_sm80_to_sm89INS1_16FlashAttnBwdSm80INS1_25CollectiveMainloopBwdSm80ILi2ELi2EN4cute5tupleIJNS5_1CILi128EEES8_NS7_ILi64EEEEEENS_10bfloat16_tEfNS_4arch4Sm80ELb0ELb1ELb1ELb0ELb0ELb0ELb0ELb0ELi2ELi4ELi4ELi4ELb0EEENS1_21CollectiveEpilogueBwdISA_SB_SD_Li256ELb0ELb0ELi2EEENS1_19SingleTileSchedulerILb0ELb0ELb0ELi128EEEEEEEEEvNT_6ParamsE) ;  /* 0xffff51f004007950 */ /* 0x000fea0003c3ffff */
        .type           $_ZN7cutlass13device_kernelIN5flash19enable_sm80_to_sm89INS1_16FlashAttnBwdSm80INS1_25CollectiveMainloopBwdSm80ILi2ELi2EN4cute5tupleIJNS5_1CILi128EEES8_NS7_ILi64EEEEEENS_10bfloat16_tEfNS_4arch4Sm80ELb0ELb1ELb1ELb0ELb0ELb0ELb0ELb0ELi2ELi4ELi4ELi4ELb0EEENS1_21CollectiveEpilogueBwdISA_SB_SD_Li256ELb0ELb0ELi2EEENS1_19SingleTileSchedulerILb0ELb0ELb0ELi128EEEEEEEEEvNT_6ParamsE$_ZN4cute3eso3ESOILb1ELb0EJNS_6LayoutINS_5tupleIJNS3_IJNS_1CILi8EEENS4_ILi1EEEEEENS4_ILi2EEENS4_ILi4EEEEEENS3_IJNS3_IJS6_NS4_ILi0EEEEEES5_NS4_ILi16EEEEEEEENS_10ViewEngineIPN7cutlass10bfloat16_tEEEEEC2ERKSF_RKSK_,@function
        .size           $_ZN7cutlass13device_kernelIN5flash19enable_sm80_to_sm89INS1_16FlashAttnBwdSm80INS1_25CollectiveMainloopBwdSm80ILi2ELi2EN4cute5tupleIJNS5_1CILi128EEES8_NS7_ILi64EEEEEENS_10bfloat16_tEfNS_4arch4Sm80ELb0ELb1ELb1ELb0ELb0ELb0ELb0ELb0ELi2ELi4ELi4ELi4ELb0EEENS1_21CollectiveEpilogueBwdISA_SB_SD_Li256ELb0ELb0ELi2EEENS1_19SingleTileSchedulerILb0ELb0ELb0ELi128EEEEEEEEEvNT_6ParamsE$_ZN4cute3eso3ESOILb1ELb0EJNS_6LayoutINS_5tupleIJNS3_IJNS_1CILi8EEENS4_ILi1EEEEEENS4_ILi2EEENS4_ILi4EEEEEENS3_IJNS3_IJS6_NS4_ILi0EEEEEES5_NS4_ILi16EEEEEEEENS_10ViewEngineIPN7cutlass10bfloat16_tEEEEEC2ERKSF_RKSK_,($_ZN7cutlass13device_kernelIN5flash19enable_sm80_to_sm89INS1_16FlashAttnBwdSm80INS1_25CollectiveMainloopBwdSm80ILi2ELi2EN4cute5tupleIJNS5_1CILi128EEES8_NS7_ILi64EEEEEENS_10bfloat16_tEfNS_4arch4Sm80ELb0ELb1ELb1ELb0ELb0ELb0ELb0ELb0ELi2ELi4ELi4ELi4ELb0EEENS1_21CollectiveEpilogueBwdISA_SB_SD_Li256ELb0ELb0ELi2EEENS1_19SingleTileSchedulerILb0ELb0ELb0ELi128EEEEEEEEEvNT_6ParamsE$_ZN4cute3eso3ESOILb1ELb0EJNS_6LayoutINS_5tupleIJNS3_IJNS_1CILi8EEENS4_ILi1EEEEEENS4_ILi2EEES5_EEENS3_IJNS3_IJS6_NS4_ILi0EEEEEENS4_ILi64EEES5_EEEEENS_10ViewEngineIPN7cutlass10bfloat16_tEEEEEC2ERKSE_RKSJ_ - $_ZN7cutlass13device_kernelIN5flash19enable_sm80_to_sm89INS1_16FlashAttnBwdSm80INS1_25CollectiveMainloopBwdSm80ILi2ELi2EN4cute5tupleIJNS5_1CILi128EEES8_NS7_ILi64EEEEEENS_10bfloat16_tEfNS_4arch4Sm80ELb0ELb1ELb1ELb0ELb0ELb0ELb0ELb0ELi2ELi4ELi4ELi4ELb0EEENS1_21CollectiveEpilogueBwdISA_SB_SD_Li256ELb0ELb0ELi2EEENS1_19SingleTileSchedulerILb0ELb0ELb0ELi128EEEEEEEEEvNT_6ParamsE$_ZN4cute3eso3ESOILb1ELb0EJNS_6LayoutINS_5tupleIJNS3_IJNS_1CILi8EEENS4_ILi1EEEEEENS4_ILi2EEENS4_ILi4EEEEEENS3_IJNS3_IJS6_NS4_ILi0EEEEEES5_NS4_ILi16EEEEEEEENS_10ViewEngineIPN7cutlass10bfloat16_tEEEEEC2ERKSF_RKSK_)
$_ZN7cutlass13device_kernelIN5flash19enable_sm80_to_sm89INS1_16FlashAttnBwdSm80INS1_25CollectiveMainloopBwdSm80ILi2ELi2EN4cute5tupleIJNS5_1CILi128EEES8_NS7_ILi64EEEEEENS_10bfloat16_tEfNS_4arch4Sm80ELb0ELb1ELb1ELb0ELb0ELb0ELb0ELb0ELi2ELi4ELi4ELi4ELb0EEENS1_21CollectiveEpilogueBwdISA_SB_SD_Li256ELb0ELb0ELi2EEENS1_19SingleTileSchedulerILb0ELb0ELb0ELi128EEEEEEEEEvNT_6ParamsE$_ZN4cute3eso3ESOILb1ELb0EJNS_6LayoutINS_5tupleIJNS3_IJNS_1CILi8EEENS4_ILi1EEEEEENS4_ILi2EEENS4_ILi4EEEEEENS3_IJNS3_IJS6_NS4_ILi0EEEEEES5_NS4_ILi16EEEEEEEENS_10ViewEngineIPN7cutlass10bfloat16_tEEEEEC2ERKSF_RKSK_:
[----:B------:R-:W-:Y:S01]  /*ae10*/  IADD3 R2, R27, -c[0x0][0x20], RZ ;  /* 0x800008001b027a10 */ /* 0x000fe20007ffe0ff */
[----:B------:R-:W-:Y:S01]  /*ae20*/  IMAD.MOV.U32 R7, RZ, RZ, R3 ;  /* 0x000000ffff077224 */ /* 0x000fe200078e0003 */
[----:B------:R-:W-:-:S04]  /*ae30*/  MOV R5, 0x0 ;  /* 0x0000000000057802 */ /* 0x000fc80000000f00 */
[----:B------:R1:W-:Y:S01]  /*ae40*/  STL.64 [R2], R6 ;  /* 0x0000000602007387 */ /* 0x0003e20000100a00 */
[----:B------:R-:W-:Y:S05]  /*ae50*/  RET.REL.NODEC R4 `(_ZN7cutlass13device_kernelIN5flash19enable_sm80_to_sm89INS1_16FlashAttnBwdSm80INS1_25CollectiveMainloopBwdSm80ILi2ELi2EN4cute5tupleIJNS5_1CILi128EEES8_NS7_ILi64EEEEEENS_10bfloat16_tEfNS_4arch4Sm80ELb0ELb1ELb1ELb0ELb0ELb0ELb0ELb0ELi2ELi4ELi4ELi4ELb0EEENS1_21CollectiveEpilogueBwdISA_SB_SD_Li256ELb0ELb0ELi2EEENS1_19SingleTileSchedulerILb0ELb0ELb0ELi128EEEEEEEEEvNT_6ParamsE) ;  /* 0xffff51a004007950 */ /* 0x000fea0003c3ffff */
        .type           $_ZN7cutlass13device_kernelIN5flash19enable_sm80_to_sm89INS1_16FlashAttnBwdSm80INS1_25CollectiveMainloopBwdSm80ILi2ELi2EN4cute5tupleIJNS5_1CILi128EEES8_NS7_ILi64EEEEEENS_10bfloat16_tEfNS_4arch4Sm80ELb0ELb1ELb1ELb0ELb0ELb0ELb0ELb0ELi2ELi4ELi4ELi4ELb0EEENS1_21CollectiveEpilogueBwdISA_SB_SD_Li256ELb0ELb0ELi2EEENS1_19SingleTileSchedulerILb0ELb0ELb0ELi128EEEEEEEEEvNT_6ParamsE$_ZN4cute3eso3ESOILb1ELb0EJNS_6LayoutINS_5tupleIJNS3_IJNS_1CILi8EEENS4_ILi1EEEEEENS4_ILi2EEES5_EEENS3_IJNS3_IJS6_NS4_ILi0EEEEEENS4_ILi64EEES5_EEEEENS_10ViewEngineIPN7cutlass10bfloat16_tEEEEEC2ERKSE_RKSJ_,@function
        .size           $_ZN7cutlass13device_kernelIN5flash19enable_sm80_to_sm89INS1_16FlashAttnBwdSm80INS1_25CollectiveMainloopBwdSm80ILi2ELi2EN4cute5tupleIJNS5_1CILi128EEES8_NS7_ILi64EEEEEENS_10bfloat16_tEfNS_4arch4Sm80ELb0ELb1ELb1ELb0ELb0ELb0ELb0ELb0ELi2ELi4ELi4ELi4ELb0EEENS1_21CollectiveEpilogueBwdISA_SB_SD_Li256ELb0ELb0ELi2EEENS1_19SingleTileSchedulerILb0ELb0ELb0ELi128EEEEEEEEEvNT_6ParamsE$_ZN4cute3eso3ESOILb1ELb0EJNS_6LayoutINS_5tupleIJNS3_IJNS_1CILi8EEENS4_ILi1EEEEEENS4_ILi2EEES5_EEENS3_IJNS3_IJS6_NS4_ILi0EEEEEENS4_ILi64EEES5_EEEEENS_10ViewEngineIPN7cutlass10bfloat16_tEEEEEC2ERKSE_RKSJ_,($_ZN7cutlass13device_kernelIN5flash19enable_sm80_to_sm89INS1_16FlashAttnBwdSm80INS1_25CollectiveMainloopBwdSm80ILi2ELi2EN4cute5tupleIJNS5_1CILi128EEES8_NS7_ILi64EEEEEENS_10bfloat16_tEfNS_4arch4Sm80ELb0ELb1ELb1ELb0ELb0ELb0ELb0ELb0ELi2ELi4ELi4ELi4ELb0EEENS1_21CollectiveEpilogueBwdISA_SB_SD_Li256ELb0ELb0ELi2EEENS1_19SingleTileSchedulerILb0ELb0ELb0ELi128EEEEEEEEEvNT_6ParamsE$_ZN4cute3eso3ESOILb1ELb0EJNS_6LayoutINS_5tupleIJNS3_IJNS_1CILi8EEENS4_ILi1EEEEEENS4_ILi4EEEEEENS3_IJNS3_IJS6_NS4_ILi0EEEEEENS4_ILi2048EEEEEEEENS_10ViewEngineINS_8smem_ptrIPN7cutlass10bfloat16_tEEEEEEEC2ERKSE_RKSL_ - $_ZN7cutlass13device_kernelIN5flash19enable_sm80_to_sm89INS1_16FlashAttnBwdSm80INS1_25CollectiveMainloopBwdSm80ILi2ELi2EN4cute5tupleIJNS5_1CILi128EEES8_NS7_ILi64EEEEEENS_10bfloat16_tEfNS_4arch4Sm80ELb0ELb1ELb1ELb0ELb0ELb0ELb0ELb0ELi2ELi4ELi4ELi4ELb0EEENS1_21CollectiveEpilogueBwdISA_SB_SD_Li256ELb0ELb0ELi2EEENS1_19SingleTileSchedulerILb0ELb0ELb0ELi128EEEEEEEEEvNT_6ParamsE$_ZN4cute3eso3ESOILb1ELb0EJNS_6LayoutINS_5tupleIJNS3_IJNS_1CILi8EEENS4_ILi1EEEEEENS4_ILi2EEES5_EEENS3_IJNS3_IJS6_NS4_ILi0EEEEEENS4_ILi64EEES5_EEEEENS_10ViewEngineIPN7cutlass10bfloat16_tEEEEEC2ERKSE_RKSJ_)
$_ZN7cutlass13device_kernelIN5flash19enable_sm80_to_sm89INS1_16FlashAttnBwdSm80INS1_25CollectiveMainloopBwdSm80ILi2ELi2EN4cute5tupleIJNS5_1CILi128EEES8_NS7_ILi64EEEEEENS_10bfloat16_tEfNS_4arch4Sm80ELb0ELb1ELb1ELb0ELb0ELb0ELb0ELb0ELi2ELi4ELi4ELi4ELb0EEENS1_21CollectiveEpilogueBwdISA_SB_SD_Li256ELb0ELb0ELi2EEENS1_19SingleTileSchedulerILb0ELb0ELb0ELi128EEEEEEEEEvNT_6ParamsE$_ZN4cute3eso3ESOILb1ELb0EJNS_6LayoutINS_5tupleIJNS3_IJNS_1CILi8EEENS4_ILi1EEEEEENS4_ILi2EEES5_EEENS3_IJNS3_IJS6_NS4_ILi0EEEEEENS4_ILi64EEES5_EEEEENS_10ViewEngineIPN7cutlass10bfloat16_tEEEEEC2ERKSE_RKSJ_:
[----:B------:R-:W-:Y:S01]  /*ae60*/  IADD3 R2, R27, -c[0x0][0x20], RZ ;  /* 0x800008001b027a10 */ /* 0x000fe20007ffe0ff */
[----:B------:R-:W-:Y:S01]  /*ae70*/  IMAD.MOV.U32 R7, RZ, RZ, R3 ;  /* 0x000000ffff077224 */ /* 0x000fe200078e0003 */
[----:B------:R-:W-:-:S04]  /*ae80*/  MOV R5, 0x0 ;  /* 0x0000000000057802 */ /* 0x000fc80000000f00 */
[----:B------:R1:W-:Y:S01]  /*ae90*/  STL.64 [R2], R6 ;  /* 0x0000000602007387 */ /* 0x0003e20000100a00 */
[----:B------:R-:W-:Y:S05]  /*aea0*/  RET.REL.NODEC R4 `(_ZN7cutlass13device_kernelIN5flash19enable_sm80_to_sm89INS1_16FlashAttnBwdSm80INS1_25CollectiveMainloopBwdSm80ILi2ELi2EN4cute5tupleIJNS5_1CILi128EEES8_NS7_ILi64EEEEEENS_10bfloat16_tEfNS_4arch4Sm80ELb0ELb1ELb1ELb0ELb0ELb0ELb0ELb0ELi2ELi4ELi4ELi4ELb0EEENS1_21CollectiveEpilogueBwdISA_SB_SD_Li256ELb0ELb0ELi2EEENS1_19SingleTileSchedulerILb0ELb0ELb0ELi128EEEEEEEEEvNT_6ParamsE) ;  /* 0xffff515004007950 */ /* 0x000fea0003c3ffff */
        .type           $_ZN7cutlass13device_kernelIN5flash19enable_sm80_to_sm89INS1_16FlashAttnBwdSm80INS1_25CollectiveMainloopBwdSm80ILi2ELi2EN4cute5tupleIJNS5_1CILi128EEES8_NS7_ILi64EEEEEENS_10bfloat16_tEfNS_4arch4Sm80ELb0ELb1ELb1ELb0ELb0ELb0ELb0ELb0ELi2ELi4ELi4ELi4ELb0EEENS1_21CollectiveEpilogueBwdISA_SB_SD_Li256ELb0ELb0ELi2EEENS1_19SingleTileSchedulerILb0ELb0ELb0ELi128EEEEEEEEEvNT_6ParamsE$_ZN4cute3eso3ESOILb1ELb0EJNS_6LayoutINS_5tupleIJNS3_IJNS_1CILi8EEENS4_ILi1EEEEEENS4_ILi4EEEEEENS3_IJNS3_IJS6_NS4_ILi0EEEEEENS4_ILi2048EEEEEEEENS_10ViewEngineINS_8smem_ptrIPN7cutlass10bfloat16_tEEEEEEEC2ERKSE_RKSL_,@function
        .size           $_ZN7cutlass13device_kernelIN5flash19enable_sm80_to_sm89INS1_16FlashAttnBwdSm80INS1_25CollectiveMainloopBwdSm80ILi2ELi2EN4cute5tupleIJNS5_1CILi128EEES8_NS7_ILi64EEEEEENS_10bfloat16_tEfNS_4arch4Sm80ELb0ELb1ELb1ELb0ELb0ELb0ELb0ELb0ELi2ELi4ELi4ELi4ELb0EEENS1_21CollectiveEpilogueBwdISA_SB_SD_Li256ELb0ELb0ELi2EEENS1_19SingleTileSchedulerILb0ELb0ELb0ELi128EEEEEEEEEvNT_6ParamsE$_ZN4cute3eso3ESOILb1ELb0EJNS_6LayoutINS_5tupleIJNS3_IJNS_1CILi8EEENS4_ILi1EEEEEENS4_ILi4EEEEEENS3_IJNS3_IJS6_NS4_ILi0EEEEEENS4_ILi2048EEEEEEEENS_10ViewEngineINS_8smem_ptrIPN7cutlass10bfloat16_tEEEEEEEC2ERKSE_RKSL_,($_ZN7cutlass13device_kernelIN5flash19enable_sm80_to_sm89INS1_16FlashAttnBwdSm80INS1_25CollectiveMainloopBwdSm80ILi2ELi2EN4cute5tupleIJNS5_1CILi128EEES8_NS7_ILi64EEEEEENS_10bfloat16_tEfNS_4arch4Sm80ELb0ELb1ELb1ELb0ELb0ELb0ELb0ELb0ELi2ELi4ELi4ELi4ELb0EEENS1_21CollectiveEpilogueBwdISA_SB_SD_Li256ELb0ELb0ELi2EEENS1_19SingleTileSchedulerILb0ELb0ELb0ELi128EEEEEEEEEvNT_6ParamsE$_ZN4cute3eso3ESOILb1ELb0EJNS_6LayoutINS_5tupleIJNS3_IJNS_1CILi8EEENS4_ILi1EEEEEENS4_ILi4EEEEEENS3_IJNS3_IJS6_NS4_ILi0EEEEEENS4_ILi2048EEEEEEEEiEEC2ERKSE_RKi - $_ZN7cutlass13device_kernelIN5flash19enable_sm80_to_sm89INS1_16FlashAttnBwdSm80INS1_25CollectiveMainloopBwdSm80ILi2ELi2EN4cute5tupleIJNS5_1CILi128EEES8_NS7_ILi64EEEEEENS_10bfloat16_tEfNS_4arch4Sm80ELb0ELb1ELb1ELb0ELb0ELb0ELb0ELb0ELi2ELi4ELi4ELi4ELb0EEENS1_21CollectiveEpilogueBwdISA_SB_SD_Li256ELb0ELb0ELi2EEENS1_19SingleTileSchedulerILb0ELb0ELb0ELi128EEEEEEEEEvNT_6ParamsE$_ZN4cute3eso3ESOILb1ELb0EJNS_6LayoutINS_5tupleIJNS3_IJNS_1CILi8EEENS4_ILi1EEEEEENS4_ILi4EEEEEENS3_IJNS3_IJS6_NS4_ILi0EEEEEENS4_ILi2048EEEEEEEENS_10ViewEngineINS_8smem_ptrIPN7cutlass10bfloat16_tEEEEEEEC2ERKSE_RKSL_)
$_ZN7cutlass13device_kernelIN5flash19enable_sm80_to_sm89INS1_16FlashAttnBwdSm80INS1_25CollectiveMainloopBwdSm80ILi2ELi2EN4cute5tupleIJNS5_1CILi128EEES8_NS7_ILi64EEEEEENS_10bfloat16_tEfNS_4arch4Sm80ELb0ELb1ELb1ELb0ELb0ELb0ELb0ELb0ELi2ELi4ELi4ELi4ELb0EEENS1_21CollectiveEpilogueBwdISA_SB_SD_Li256ELb0ELb0ELi2EEENS1_19SingleTileSchedulerILb0ELb0ELb0ELi128EEEEEEEEEvNT_6ParamsE$_ZN4cute3eso3ESOILb1ELb0EJNS_6LayoutINS_5tupleIJNS3_IJNS_1CILi8EEENS4_ILi1EEEEEENS4_ILi4EEEEEENS3_IJNS3_IJS6_NS4_ILi0EEEEEENS4_ILi2048EEEEEEEENS_10ViewEngineINS_8smem_ptrIPN7cutlass10bfloat16_tEEEEEEEC2ERKSE_RKSL_:
[----:B------:R-:W-:Y:S02]  /*aeb0*/  IADD3 R4, R27, -c[0x0][0x20], RZ ;  /* 0x800008001b047a10 */ /* 0x000fe40007ffe0ff */
[----:B------:R-:W-:-:S03]  /*aec0*/  MOV R7, 0x0 ;  /* 0x0000000000077802 */ /* 0x000fc60000000f00 */
[----:B------:R1:W-:Y:S01]  /*aed0*/  STL.64 [R4], R2 ;  /* 0x0000000204007387 */ /* 0x0003e20000100a00 */
[----:B------:R-:W-:Y:S05]  /*aee0*/  RET.REL.NODEC R6 `(_ZN7cutlass13device_kernelIN5flash19enable_sm80_to_sm89INS1_16FlashAttnBwdSm80INS1_25CollectiveMainloopBwdSm80ILi2ELi2EN4cute5tupleIJNS5_1CILi128EEES8_NS7_ILi64EEEEEENS_10bfloat16_tEfNS_4arch4Sm80ELb0ELb1ELb1ELb0ELb0ELb0ELb0ELb0ELi2ELi4ELi4ELi4ELb0EEENS1_21CollectiveEpilogueBwdISA_SB_SD_Li256ELb0ELb0ELi2EEENS1_19SingleTileSchedulerILb0ELb0ELb0ELi128EEEEEEEEEvNT_6ParamsE) ;  /* 0xffff511006007950 */ /* 0x000fea0003c3ffff */
        .type           $_ZN7cutlass13device_kernelIN5flash19enable_sm80_to_sm89INS1_16FlashAttnBwdSm80INS1_25CollectiveMainloopBwdSm80ILi2ELi2EN4cute5tupleIJNS5_1CILi128EEES8_NS7_ILi64EEEEEENS_10bfloat16_tEfNS_4arch4Sm80ELb0ELb1ELb1ELb0ELb0ELb0ELb0ELb0ELi2ELi4ELi4ELi4ELb0EEENS1_21CollectiveEpilogueBwdISA_SB_SD_Li256ELb0ELb0ELi2EEENS1_19SingleTileSchedulerILb0ELb0ELb0ELi128EEEEEEEEEvNT_6ParamsE$_ZN4cute3eso3ESOILb1ELb0EJNS_6LayoutINS_5tupleIJNS3_IJNS_1CILi8EEENS4_ILi1EEEEEENS4_ILi4EEEEEENS3_IJNS3_IJS6_NS4_ILi0EEEEEENS4_ILi2048EEEEEEEEiEEC2ERKSE_RKi,@function
        .size           $_ZN7cutlass13device_kernelIN5flash19enable_sm80_to_sm89INS1_16FlashAttnBwdSm80INS1_25CollectiveMainloopBwdSm80ILi2ELi2EN4cute5tupleIJNS5_1CILi128EEES8_NS7_ILi64EEEEEENS_10bfloat16_tEfNS_4arch4Sm80ELb0ELb1ELb1ELb0ELb0ELb0ELb0ELb0ELi2ELi4ELi4ELi4ELb0EEENS1_21CollectiveEpilogueBwdISA_SB_SD_Li256ELb0ELb0ELi2EEENS1_19SingleTileSchedulerILb0ELb0ELb0ELi128EEEEEEEEEvNT_6ParamsE$_ZN4cute3eso3ESOILb1ELb0EJNS_6LayoutINS_5tupleIJNS3_IJNS_1CILi8EEENS4_ILi1EEEEEENS4_ILi4EEEEEENS3_IJNS3_IJS6_NS4_ILi0EEEEEENS4_ILi2048EEEEEEEEiEEC2ERKSE_RKi,($_ZN7cutlass13device_kernelIN5flash19enable_sm80_to_sm89INS1_16FlashAttnBwdSm80INS1_25CollectiveMainloopBwdSm80ILi2ELi2EN4cute5tupleIJNS5_1CILi128EEES8_NS7_ILi64EEEEEENS_10bfloat16_tEfNS_4arch4Sm80ELb0ELb1ELb1ELb0ELb0ELb0ELb0ELb0ELi2ELi4ELi4ELi4ELb0EEENS1_21CollectiveEpilogueBwdISA_SB_SD_Li256ELb0ELb0ELi2EEENS1_19SingleTileSchedulerILb0ELb0ELb0ELi128EEEEEEEEEvNT_6ParamsE$_ZN4cute3eso3ESOILb1ELb0EJNS_6LayoutINS_5tupleIJNS3_IJNS_1CILi8EEENS4_ILi1EEEEEENS4_ILi4EEEEEENS3_IJNS3_IJS6_NS4_ILi0EEEEEES5_EEEEENS_10ViewEngineIPN7cutlass10bfloat16_tEEEEEC2ERKSD_RKSI_ - $_ZN7cutlass13device_kernelIN5flash19enable_sm80_to_sm89INS1_16FlashAttnBwdSm80INS1_25CollectiveMainloopBwdSm80ILi2ELi2EN4cute5tupleIJNS5_1CILi128EEES8_NS7_ILi64EEEEEENS_10bfloat16_tEfNS_4arch4Sm80ELb0ELb1ELb1ELb0ELb0ELb0ELb0ELb0ELi2ELi4ELi4ELi4ELb0EEENS1_21CollectiveEpilogueBwdISA_SB_SD_Li256ELb0ELb0ELi2EEENS1_19SingleTileSchedulerILb0ELb0ELb0ELi128EEEEEEEEEvNT_6ParamsE$_ZN4cute3eso3ESOILb1ELb0EJNS_6LayoutINS_5tupleIJNS3_IJNS_1CILi8EEENS4_ILi1EEEEEENS4_ILi4EEEEEENS3_IJNS3_IJS6_NS4_ILi0EEEEEENS4_ILi2048EEEEEEEEiEEC2ERKSE_RKi)
$_ZN7cutlass13device_kernelIN5flash19enable_sm80_to_sm89INS1_16FlashAttnBwdSm80INS1_25CollectiveMainloopBwdSm80ILi2ELi2EN4cute5tupleIJNS5_1CILi128EEES8_NS7_ILi64EEEEEENS_10bfloat16_tEfNS_4arch4Sm80ELb0ELb1ELb1ELb0ELb0ELb0ELb0ELb0ELi2ELi4ELi4ELi4ELb0EEENS1_21CollectiveEpilogueBwdISA_SB_SD_Li256ELb0ELb0ELi2EEENS1_19SingleTileSchedulerILb0ELb0ELb0ELi128EEEEEEEEEvNT_6ParamsE$_ZN4cute3eso3ESOILb1ELb0EJNS_6LayoutINS_5tupleIJNS3_IJNS_1CILi8EEENS4_ILi1EEEEEENS4_ILi4EEEEEENS3_IJNS3_IJS6_NS4_ILi0EEEEEENS4_ILi2048EEEEEEEEiEEC2ERKSE_RKi:
[----:B------:R-:W-:Y:S02]  /*aef0*/  IADD3 R2, R27, -c[0x0][0x20], RZ ;  /* 0x800008001b027a10 */ /* 0x000fe40007ffe0ff */
[----:B------:R-:W-:-:S03]  /*af00*/  MOV R5, 0x0 ;  /* 0x0000000000057802 */ /* 0x000fc60000000f00 */
[----:B------:R1:W-:Y:S01]  /*af10*/  STL [R2], R3 ;  /* 0x0000000302007387 */ /* 0x0003e20000100800 */
[----:B------:R-:W-:Y:S05]  /*af20*/  RET.REL.NODEC R4 `(_ZN7cutlass13device_kernelIN5flash19enable_sm80_to_sm89INS1_16FlashAttnBwdSm80INS1_25CollectiveMainloopBwdSm80ILi2ELi2EN4cute5tupleIJNS5_1CILi128EEES8_NS7_ILi64EEEEEENS_10bfloat16_tEfNS_4arch4Sm80ELb0ELb1ELb1ELb0ELb0ELb0ELb0ELb0ELi2ELi4ELi4ELi4ELb0EEENS1_21CollectiveEpilogueBwdISA_SB_SD_Li256ELb0ELb0ELi2EEENS1_19SingleTileSchedulerILb0ELb0ELb0ELi128EEEEEEEEEvNT_6ParamsE) ;  /* 0xffff50d004007950 */ /* 0x000fea0003c3ffff */
        .type           $_ZN7cutlass13device_kernelIN5flash19enable_sm80_to_sm89INS1_16FlashAttnBwdSm80INS1_25CollectiveMainloopBwdSm80ILi2ELi2EN4cute5tupleIJNS5_1CILi128EEES8_NS7_ILi64EEEEEENS_10bfloat16_tEfNS_4arch4Sm80ELb0ELb1ELb1ELb0ELb0ELb0ELb0ELb0ELi2ELi4ELi4ELi4ELb0EEENS1_21CollectiveEpilogueBwdISA_SB_SD_Li256ELb0ELb0ELi2EEENS1_19SingleTileSchedulerILb0ELb0ELb0ELi128EEEEEEEEEvNT_6ParamsE$_ZN4cute3eso3ESOILb1ELb0EJNS_6LayoutINS_5tupleIJNS3_IJNS_1CILi8EEENS4_ILi1EEEEEENS4_ILi4EEEEEENS3_IJNS3_IJS6_NS4_ILi0EEEEEES5_EEEEENS_10ViewEngineIPN7cutlass10bfloat16_tEEEEEC2ERKSD_RKSI_,@function
        .size           $_ZN7cutlass13device_kernelIN5flash19enable_sm80_to_sm89INS1_16FlashAttnBwdSm80INS1_25CollectiveMainloopBwdSm80ILi2ELi2EN4cute5tupleIJNS5_1CILi128EEES8_NS7_ILi64EEEEEENS_10bfloat16_tEfNS_4arch4Sm80ELb0ELb1ELb1ELb0ELb0ELb0ELb0ELb0ELi2ELi4ELi4ELi4ELb0EEENS1_21CollectiveEpilogueBwdISA_SB_SD_Li256ELb0ELb0ELi2EEENS1_19SingleTileSchedulerILb0ELb0ELb0ELi128EEEEEEEEEvNT_6ParamsE$_ZN4cute3eso3ESOILb1ELb0EJNS_6LayoutINS_5tupleIJNS3_IJNS_1CILi8EEENS4_ILi1EEEEEENS4_ILi4EEEEEENS3_IJNS3_IJS6_NS4_ILi0EEEEEES5_EEEEENS_10ViewEngineIPN7cutlass10bfloat16_tEEEEEC2ERKSD_RKSI_,($_ZN7cutlass13device_kernelIN5flash19enable_sm80_to_sm89INS1_16FlashAttnBwdSm80INS1_25CollectiveMainloopBwdSm80ILi2ELi2EN4cute5tupleIJNS5_1CILi128EEES8_NS7_ILi64EEEEEENS_10bfloat16_tEfNS_4arch4Sm80ELb0ELb1ELb1ELb0ELb0ELb0ELb0ELb0ELi2ELi4ELi4ELi4ELb0EEENS1_21CollectiveEpilogueBwdISA_SB_SD_Li256ELb0ELb0ELi2EEENS1_19SingleTileSchedulerILb0ELb0ELb0ELi128EEEEEEEEEvNT_6ParamsE$_ZN4cute3eso3ESOILb1ELb0EJNS_6LayoutINS_5tupleIJNS3_IJNS_1CILi8EEENS4_ILi1EEEEEENS4_ILi4EEEEEENS3_IJNS3_IJS6_NS4_ILi0EEEEEES5_EEEEEiEEC2ERKSD_RKi - $_ZN7cutlass13device_kernelIN5flash19enable_sm80_to_sm89INS1_16FlashAttnBwdSm80INS1_25CollectiveMainloopBwdSm80ILi2ELi2EN4cute5tupleIJNS5_1CILi128EEES8_NS7_ILi64EEEEEENS_10bfloat16_tEfNS_4arch4Sm80ELb0ELb1ELb1ELb0ELb0ELb0ELb0ELb0ELi2ELi4ELi4ELi4ELb0EEENS1_21CollectiveEpilogueBwdISA_SB_SD_Li256ELb0ELb0ELi2EEENS1_19SingleTileSchedulerILb0ELb0ELb0ELi128EEEEEEEEEvNT_6ParamsE$_ZN4cute3eso3ESOILb1ELb0EJNS_6LayoutINS_5tupleIJNS3_IJNS_1CILi8EEENS4_ILi1EEEEEENS4_ILi4EEEEEENS3_IJNS3_IJS6_NS4_ILi0EEEEEES5_EEEEENS_10ViewEngineIPN7cutlass10bfloat16_tEEEEEC2ERKSD_RKSI_)
$_ZN7cutlass13device_kernelIN5flash19enable_sm80_to_sm89INS1_16FlashAttnBwdSm80INS1_25CollectiveMainloopBwdSm80ILi2ELi2EN4cute5tupleIJNS5_1CILi128EEES8_NS7_ILi64EEEEEENS_10bfloat16_tEfNS_4arch4Sm80ELb0ELb1ELb1ELb0ELb0ELb0ELb0ELb0ELi2ELi4ELi4ELi4ELb0EEENS1_21CollectiveEpilogueBwdISA_SB_SD_Li256ELb0ELb0ELi2EEENS1_19SingleTileSchedulerILb0ELb0ELb0ELi128EEEEEEEEEvNT_6ParamsE$_ZN4cute3eso3ESOILb1ELb0EJNS_6LayoutINS_5tupleIJNS3_IJNS_1CILi8EEENS4_ILi1EEEEEENS4_ILi4EEEEEENS3_IJNS3_IJS6_NS4_ILi0EEEEEES5_EEEEENS_10ViewEngineIPN7cutlass10bfloat16_tEEEEEC2ERKSD_RKSI_:
[----:B------:R-:W-:Y:S01]  /*af30*/  IADD3 R7, R27, -c[0x0][0x20], RZ ;  /* 0x800008001b077a10 */ /* 0x000fe20007ffe0ff */
[----:B------:R-:W-:Y:S01]  /*af40*/  IMAD.MOV.U32 R10, RZ, RZ, R6 ;  /* 0x000000ffff0a7224 */ /* 0x000fe200078e0006 */
[----:B------:R-:W-:Y:S01]  /*af50*/  MOV R11, R9 ;  /* 0x00000009000b7202 */ /* 0x000fe20000000f00 */
[----:B------:R-:W-:-:S04]  /*af60*/  IMAD.MOV.U32 R9, RZ, RZ, 0x0 ;  /* 0x00000000ff097424 */ /* 0x000fc800078e00ff */
[----:B------:R1:W-:Y:S01]  /*af70*/  STL.64 [R7], R10 ;  /* 0x0000000a07007387 */ /* 0x0003e20000100a00 */
[----:B------:R-:W-:Y:S05]  /*af80*/  RET.REL.NODEC R8 `(_ZN7cutlass13device_kernelIN5flash19enable_sm80_to_sm89INS1_16FlashAttnBwdSm80INS1_25CollectiveMainloopBwdSm80ILi2ELi2EN4cute5tupleIJNS5_1CILi128EEES8_NS7_ILi64EEEEEENS_10bfloat16_tEfNS_4arch4Sm80ELb0ELb1ELb1ELb0ELb0ELb0ELb0ELb0ELi2ELi4ELi4ELi4ELb0EEENS1_21CollectiveEpilogueBwdISA_SB_SD_Li256ELb0ELb0ELi2EEENS1_19SingleTileSchedulerILb0ELb0ELb0ELi128EEEEEEEEEvNT_6ParamsE) ;  /* 0xffff507008007950 */ /* 0x000fea0003c3ffff */
        .type           $_ZN7cutlass13device_kernelIN5flash19enable_sm80_to_sm89INS1_16FlashAttnBwdSm80INS1_25CollectiveMainloopBwdSm80ILi2ELi2EN4cute5tupleIJNS5_1CILi128EEES8_NS7_ILi64EEEEEENS_10bfloat16_tEfNS_4arch4Sm80ELb0ELb1ELb1ELb0ELb0ELb0ELb0ELb0ELi2ELi4ELi4ELi4ELb0EEENS1_21CollectiveEpilogueBwdISA_SB_SD_Li256ELb0ELb0ELi2EEENS1_19SingleTileSchedulerILb0ELb0ELb0ELi128EEEEEEEEEvNT_6ParamsE$_ZN4cute3eso3ESOILb1ELb0EJNS_6LayoutINS_5tupleIJNS3_IJNS_1CILi8EEENS4_ILi1EEEEEENS4_ILi4EEEEEENS3_IJNS3_IJS6_NS4_ILi0EEEEEES5_EEEEEiEEC2ERKSD_RKi,@function
        .size           $_ZN7cutlass13device_kernelIN5flash19enable_sm80_to_sm89INS1_16FlashAttnBwdSm80INS1_25CollectiveMainloopBwdSm80ILi2ELi2EN4cute5tupleIJNS5_1CILi128EEES8_NS7_ILi64EEEEEENS_10bfloat16_tEfNS_4arch4Sm80ELb0ELb1ELb1ELb0ELb0ELb0ELb0ELb0ELi2ELi4ELi4ELi4ELb0EEENS1_21CollectiveEpilogueBwdISA_SB_SD_Li256ELb0ELb0ELi2EEENS1_19SingleTileSchedulerILb0ELb0ELb0ELi128EEEEEEEEEvNT_6ParamsE$_ZN4cute3eso3ESOILb1ELb0EJNS_6LayoutINS_5tupleIJNS3_IJNS_1CILi8EEENS4_ILi1EEEEEENS4_ILi4EEEEEENS3_IJNS3_IJS6_NS4_ILi0EEEEEES5_EEEEEiEEC2ERKSD_RKi,($_ZN7cutlass13device_kernelIN5flash19enable_sm80_to_sm89INS1_16FlashAttnBwdSm80INS1_25CollectiveMainloopBwdSm80ILi2ELi2EN4cute5tupleIJNS5_1CILi128EEES8_NS7_ILi64EEEEEENS_10bfloat16_tEfNS_4arch4Sm80ELb0ELb1ELb1ELb0ELb0ELb0ELb0ELb0ELi2ELi4ELi4ELi4ELb0EEENS1_21CollectiveEpilogueBwdISA_SB_SD_Li256ELb0ELb0ELi2EEENS1_19SingleTileSchedulerILb0ELb0ELb0ELi128EEEEEEEEEvNT_6ParamsE$_ZN4cute3eso3ESOILb1ELb0EJNS_6LayoutINS_5tupleIJNS3_IJNS_1CILi8EEENS4_ILi1EEEEEENS4_ILi4EEES6_EEENS3_IJNS3_IJS6_NS4_ILi0EEEEEENS4_ILi2048EEESA_EEEEENS_10ViewEngineINS_8smem_ptrIPN7cutlass10bfloat16_tEEEEEEEC2ERKSE_RKSL_ - $_ZN7cutlass13device_kernelIN5flash19enable_sm80_to_sm89INS1_16FlashAttnBwdSm80INS1_25CollectiveMainloopBwdSm80ILi2ELi2EN4cute5tupleIJNS5_1CILi128EEES8_NS7_ILi64EEEEEENS_10bfloat16_tEfNS_4arch4Sm80ELb0ELb1ELb1ELb0ELb0ELb0ELb0ELb0ELi2ELi4ELi4ELi4ELb0EEENS1_21CollectiveEpilogueBwdISA_SB_SD_Li256ELb0ELb0ELi2EEENS1_19SingleTileSchedulerILb0ELb0ELb0ELi128EEEEEEEEEvNT_6ParamsE$_ZN4cute3eso3ESOILb1ELb0EJNS_6LayoutINS_5tupleIJNS3_IJNS_1CILi8EEENS4_ILi1EEEEEENS4_ILi4EEEEEENS3_IJNS3_IJS6_NS4_ILi0EEEEEES5_EEEEEiEEC2ERKSD_RKi)
$_ZN7cutlass13device_kernelIN5flash19enable_sm80_to_sm89INS1_16FlashAttnBwdSm80INS1_25CollectiveMainloopBwdSm80ILi2ELi2EN4cute5tupleIJNS5_1CILi128EEES8_NS7_ILi64EEEEEENS_10bfloat16_tEfNS_4arch4Sm80ELb0ELb1ELb1ELb0ELb0ELb0ELb0ELb0ELi2ELi4ELi4ELi4ELb0EEENS1_21CollectiveEpilogueBwdISA_SB_SD_Li256ELb0ELb0ELi2EEENS1_19SingleTileSchedulerILb0ELb0ELb0ELi128EEEEEEEEEvNT_6ParamsE$_ZN4cute3eso3ESOILb1ELb0EJNS_6LayoutINS_5tupleIJNS3_IJNS_1CILi8EEENS4_ILi1EEEEEENS4_ILi4EEEEEENS3_IJNS3_IJS6_NS4_ILi0EEEEEES5_EEEEEiEEC2ERKSD_RKi:
[----:B------:R-:W-:Y:S02]  /*af90*/  IADD3 R2, R27, -c[0x0][0x20], RZ ;  /* 0x800008001b027a10 */ /* 0x000fe40007ffe0ff */
[----:B------:R-:W-:-:S03]  /*afa0*/  MOV R7, 0x0 ;  /* 0x0000000000077802 */ /* 0x000fc60000000f00 */
[----:B------:R1:W-:Y:S01]  /*afb0*/  STL [R2], R3 ;  /* 0x0000000302007387 */ /* 0x0003e20000100800 */
[----:B------:R-:W-:Y:S05]  /*afc0*/  RET.REL.NODEC R6 `(_ZN7cutlass13device_kernelIN5flash19enable_sm80_to_sm89INS1_16FlashAttnBwdSm80INS1_25CollectiveMainloopBwdSm80ILi2ELi2EN4cute5tupleIJNS5_1CILi128EEES8_NS7_ILi64EEEEEENS_10bfloat16_tEfNS_4arch4Sm80ELb0ELb1ELb1ELb0ELb0ELb0ELb0ELb0ELi2ELi4ELi4ELi4ELb0EEENS1_21CollectiveEpilogueBwdISA_SB_SD_Li256ELb0ELb0ELi2EEENS1_19SingleTileSchedulerILb0ELb0ELb0ELi128EEEEEEEEEvNT_6ParamsE) ;  /* 0xffff503006007950 */ /* 0x000fea0003c3ffff */
        .type           $_ZN7cutlass13device_kernelIN5flash19enable_sm80_to_sm89INS1_16FlashAttnBwdSm80INS1_25CollectiveMainloopBwdSm80ILi2ELi2EN4cute5tupleIJNS5_1CILi128EEES8_NS7_ILi64EEEEEENS_10bfloat16_tEfNS_4arch4Sm80ELb0ELb1ELb1ELb0ELb0ELb0ELb0ELb0ELi2ELi4ELi4ELi4ELb0EEENS1_21CollectiveEpilogueBwdISA_SB_SD_Li256ELb0ELb0ELi2EEENS1_19SingleTileSchedulerILb0ELb0ELb0ELi128EEEEEEEEEvNT_6ParamsE$_ZN4cute3eso3ESOILb1ELb0EJNS_6LayoutINS_5tupleIJNS3_IJNS_1CILi8EEENS4_ILi1EEEEEENS4_ILi4EEES6_EEENS3_IJNS3_IJS6_NS4_ILi0EEEEEENS4_ILi2048EEESA_EEEEENS_10ViewEngineINS_8smem_ptrIPN7cutlass10bfloat16_tEEEEEEEC2ERKSE_RKSL_,@function
        .size           $_ZN7cutlass13device_kernelIN5flash19enable_sm80_to_sm89INS1_16FlashAttnBwdSm80INS1_25CollectiveMainloopBwdSm80ILi2ELi2EN4cute5tupleIJNS5_1CILi128EEES8_NS7_ILi64EEEEEENS_10bfloat16_tEfNS_4arch4Sm80ELb0ELb1ELb1ELb0ELb0ELb0ELb0ELb0ELi2ELi4ELi4ELi4ELb0EEENS1_21CollectiveEpilogueBwdISA_SB_SD_Li256ELb0ELb0ELi2EEENS1_19SingleTileSchedulerILb0ELb0ELb0ELi128EEEEEEEEEvNT_6ParamsE$_ZN4cute3eso3ESOILb1ELb0EJNS_6LayoutINS_5tupleIJNS3_IJNS_1CILi8EEENS4_ILi1EEEEEENS4_ILi4EEES6_EEENS3_IJNS3_IJS6_NS4_ILi0EEEEEENS4_ILi2048EEESA_EEEEENS_10ViewEngineINS_8smem_ptrIPN7cutlass10bfloat16_tEEEEEEEC2ERKSE_RKSL_,($_ZN7cutlass13device_kernelIN5flash19enable_sm80_to_sm89INS1_16FlashAttnBwdSm80INS1_25CollectiveMainloopBwdSm80ILi2ELi2EN4cute5tupleIJNS5_1CILi128EEES8_NS7_ILi64EEEEEENS_10bfloat16_tEfNS_4arch4Sm80ELb0ELb1ELb1ELb0ELb0ELb0ELb0ELb0ELi2ELi4ELi4ELi4ELb0EEENS1_21CollectiveEpilogueBwdISA_SB_SD_Li256ELb0ELb0ELi2EEENS1_19SingleTileSchedulerILb0ELb0ELb0ELi128EEEEEEEEEvNT_6ParamsE$_ZN4cute3eso3ESOILb1ELb0EJNS_6LayoutINS_5tupleIJNS3_IJNS_1CILi8EEENS4_ILi1EEEEEENS4_ILi4EEES6_EEENS3_IJNS3_IJS6_NS4_ILi0EEEEEENS4_ILi2048EEESA_EEEEEiEEC2ERKSE_RKi - $_ZN7cutlass13device_kernelIN5flash19enable_sm80_to_sm89INS1_16FlashAttnBwdSm80INS1_25CollectiveMainloopBwdSm80ILi2ELi2EN4cute5tupleIJNS5_1CILi128EEES8_NS7_ILi64EEEEEENS_10bfloat16_tEfNS_4arch4Sm80ELb0ELb1ELb1ELb0ELb0ELb0ELb0ELb0ELi2ELi4ELi4ELi4ELb0EEENS1_21CollectiveEpilogueBwdISA_SB_SD_Li256ELb0ELb0ELi2EEENS1_19SingleTileSchedulerILb0ELb0ELb0ELi128EEEEEEEEEvNT_6ParamsE$_ZN4cute3eso3ESOILb1ELb0EJNS_6LayoutINS_5tupleIJNS3_IJNS_1CILi8EEENS4_ILi1EEEEEENS4_ILi4EEES6_EEENS3_IJNS3_IJS6_NS4_ILi0EEEEEENS4_ILi2048EEESA_EEEEENS_10ViewEngineINS_8smem_ptrIPN7cutlass10bfloat16_tEEEEEEEC2ERKSE_RKSL_)
$_ZN7cutlass13device_kernelIN5flash19enable_sm80_to_sm89INS1_16FlashAttnBwdSm80INS1_25CollectiveMainloopBwdSm80ILi2ELi2EN4cute5tupleIJNS5_1CILi128EEES8_NS7_ILi64EEEEEENS_10bfloat16_tEfNS_4arch4Sm80ELb0ELb1ELb1ELb0ELb0ELb0ELb0ELb0ELi2ELi4ELi4ELi4ELb0EEENS1_21CollectiveEpilogueBwdISA_SB_SD_Li256ELb0ELb0ELi2EEENS1_19SingleTileSchedulerILb0ELb0ELb0ELi128EEEEEEEEEvNT_6ParamsE$_ZN4cute3eso3ESOILb1ELb0EJNS_6LayoutINS_5tupleIJNS3_IJNS_1CILi8EEENS4_ILi1EEEEEENS4_ILi4EEES6_EEENS3_IJNS3_IJS6_NS4_ILi0EEEEEENS4_ILi2048EEESA_EEEEENS_10ViewEngineINS_8smem_ptrIPN7cutlass10bfloat16_tEEEEEEEC2ERKSE_RKSL_:
[----:B------:R-:W-:Y:S01]  /*afd0*/  IADD3 R4, R83, -c[0x0][0x20], RZ ;  /* 0x8000080053047a10 */ /* 0x000fe20007ffe0ff */
[----:B------:R-:W-:Y:S01]  /*afe0*/  IMAD.MOV.U32 R8, RZ, RZ, R6 ;  /* 0x000000ffff087224 */ /* 0x000fe200078e0006 */
[----:B------:R-:W-:-:S03]  /*aff0*/  MOV R9, 0x0 ;  /* 0x0000000000097802 */ /* 0x000fc60000000f00 */
[----:B------:R1:W-:Y:S01]  /*b000*/  STL.64 [R4], R2 ;  /* 0x0000000204007387 */ /* 0x0003e20000100a00 */
[----:B------:R-:W-:Y:S05]  /*b010*/  RET.REL.NODEC R8 `(_ZN7cutlass13device_kernelIN5flash19enable_sm80_to_sm89INS1_16FlashAttnBwdSm80INS1_25CollectiveMainloopBwdSm80ILi2ELi2EN4cute5tupleIJNS5_1CILi128EEES8_NS7_ILi64EEEEEENS_10bfloat16_tEfNS_4arch4Sm80ELb0ELb1ELb1ELb0ELb0ELb0ELb0ELb0ELi2ELi4ELi4ELi4ELb0EEENS1_21CollectiveEpilogueBwdISA_SB_SD_Li256ELb0ELb0ELi2EEENS1_19SingleTileSchedulerILb0ELb0ELb0ELi128EEEEEEEEEvNT_6ParamsE) ;  /* 0xffff4fe008007950 */ /* 0x000fea0003c3ffff */
        .type           $_ZN7cutlass13device_kernelIN5flash19enable_sm80_to_sm89INS1_16FlashAttnBwdSm80INS1_25CollectiveMainloopBwdSm80ILi2ELi2EN4cute5tupleIJNS5_1CILi128EEES8_NS7_ILi64EEEEEENS_10bfloat16_tEfNS_4arch4Sm80ELb0ELb1ELb1ELb0ELb0ELb0ELb0ELb0ELi2ELi4ELi4ELi4ELb0EEENS1_21CollectiveEpilogueBwdISA_SB_SD_Li256ELb0ELb0ELi2EEENS1_19SingleTileSchedulerILb0ELb0ELb0ELi128EEEEEEEEEvNT_6ParamsE$_ZN4cute3eso3ESOILb1ELb0EJNS_6LayoutINS_5tupleIJNS3_IJNS_1CILi8EEENS4_ILi1EEEEEENS4_ILi4EEES6_EEENS3_IJNS3_IJS6_NS4_ILi0EEEEEENS4_ILi2048EEESA_EEEEEiEEC2ERKSE_RKi,@function
        .size           $_ZN7cutlass13device_kernelIN5flash19enable_sm80_to_sm89INS1_16FlashAttnBwdSm80INS1_25CollectiveMainloopBwdSm80ILi2ELi2EN4cute5tupleIJNS5_1CILi128EEES8_NS7_ILi64EEEEEENS_10bfloat16_tEfNS_4arch4Sm80ELb0ELb1ELb1ELb0ELb0ELb0ELb0ELb0ELi2ELi4ELi4ELi4ELb0EEENS1_21CollectiveEpilogueBwdISA_SB_SD_Li256ELb0ELb0ELi2EEENS1_19SingleTileSchedulerILb0ELb0ELb0ELi128EEEEEEEEEvNT_6ParamsE$_ZN4cute3eso3ESOILb1ELb0EJNS_6LayoutINS_5tupleIJNS3_IJNS_1CILi8EEENS4_ILi1EEEEEENS4_ILi4EEES6_EEENS3_IJNS3_IJS6_NS4_ILi0EEEEEENS4_ILi2048EEESA_EEEEEiEEC2ERKSE_RKi,($_ZN7cutlass13device_kernelIN5flash19enable_sm80_to_sm89INS1_16FlashAttnBwdSm80INS1_25CollectiveMainloopBwdSm80ILi2ELi2EN4cute5tupleIJNS5_1CILi128EEES8_NS7_ILi64EEEEEENS_10bfloat16_tEfNS_4arch4Sm80ELb0ELb1ELb1ELb0ELb0ELb0ELb0ELb0ELi2ELi4ELi4ELi4ELb0EEENS1_21CollectiveEpilogueBwdISA_SB_SD_Li256ELb0ELb0ELi2EEENS1_19SingleTileSchedulerILb0ELb0ELb0ELi128EEEEEEEEEvNT_6ParamsE$_ZN4cute3eso3ESOILb1ELb0EJNS_6LayoutINS_5tupleIJNS3_IJNS_1CILi8EEENS4_ILi1EEEEEENS4_ILi4EEES8_EEENS3_IJNS3_IJS6_NS4_ILi0EEEEEES5_NS4_ILi32EEEEEEEENS_10ViewEngineIPN7cutlass10bfloat16_tEEEEEC2ERKSE_RKSJ_ - $_ZN7cutlass13device_kernelIN5flash19enable_sm80_to_sm89INS1_16FlashAttnBwdSm80INS1_25CollectiveMainloopBwdSm80ILi2ELi2EN4cute5tupleIJNS5_1CILi128EEES8_NS7_ILi64EEEEEENS_10bfloat16_tEfNS_4arch4Sm80ELb0ELb1ELb1ELb0ELb0ELb0ELb0ELb0ELi2ELi4ELi4ELi4ELb0EEENS1_21CollectiveEpilogueBwdISA_SB_SD_Li256ELb0ELb0ELi2EEENS1_19SingleTileSchedulerILb0ELb0ELb0ELi128EEEEEEEEEvNT_6ParamsE$_ZN4cute3eso3ESOILb1ELb0EJNS_6LayoutINS_5tupleIJNS3_IJNS_1CILi8EEENS4_ILi1EEEEEENS4_ILi4EEES6_EEENS3_IJNS3_IJS6_NS4_ILi0EEEEEENS4_ILi2048EEESA_EEEEEiEEC2ERKSE_RKi)
$_ZN7cutlass13device_kernelIN5flash19enable_sm80_to_sm89INS1_16FlashAttnBwdSm80INS1_25CollectiveMainloopBwdSm80ILi2ELi2EN4cute5tupleIJNS5_1CILi128EEES8_NS7_ILi64EEEEEENS_10bfloat16_tEfNS_4arch4Sm80ELb0ELb1ELb1ELb0ELb0ELb0ELb0ELb0ELi2ELi4ELi4ELi4ELb0EEENS1_21CollectiveEpilogueBwdISA_SB_SD_Li256ELb0ELb0ELi2EEENS1_19SingleTileSchedulerILb0ELb0ELb0ELi128EEEEEEEEEvNT_6ParamsE$_ZN4cute3eso3ESOILb1ELb0EJNS_6LayoutINS_5tupleIJNS3_IJNS_1CILi8EEENS4_ILi1EEEEEENS4_ILi4EEES6_EEENS3_IJNS3_IJS6_NS4_ILi0EEEEEENS4_ILi2048EEESA_EEEEEiEEC2ERKSE_RKi:
[----:B------:R-:W-:Y:S02]  /*b020*/  IADD3 R2, R83, -c[0x0][0x20], RZ ;  /* 0x8000080053027a10 */ /* 0x000fe40007ffe0ff */
[----:B------:R-:W-:-:S03]  /*b030*/  MOV R5, 0x0 ;  /* 0x0000000000057802 */ /* 0x000fc60000000f00 */
[----:B------:R1:W-:Y:S01]  /*b040*/  STL [R2], R3 ;  /* 0x0000000302007387 */ /* 0x0003e20000100800 */
[----:B------:R-:W-:Y:S05]  /*b050*/  RET.REL.NODEC R4 `(_ZN7cutlass13device_kernelIN5flash19enable_sm80_to_sm89INS1_16FlashAttnBwdSm80INS1_25CollectiveMainloopBwdSm80ILi2ELi2EN4cute5tupleIJNS5_1CILi128EEES8_NS7_ILi64EEEEEENS_10bfloat16_tEfNS_4arch4Sm80ELb0ELb1ELb1ELb0ELb0ELb0ELb0ELb0ELi2ELi4ELi4ELi4ELb0EEENS1_21CollectiveEpilogueBwdISA_SB_SD_Li256ELb0ELb0ELi2EEENS1_19SingleTileSchedulerILb0ELb0ELb0ELi128EEEEEEEEEvNT_6ParamsE) ;  /* 0xffff4fa004007950 */ /* 0x000fea0003c3ffff */
        .type           $_ZN7cutlass13device_kernelIN5flash19enable_sm80_to_sm89INS1_16FlashAttnBwdSm80INS1_25CollectiveMainloopBwdSm80ILi2ELi2EN4cute5tupleIJNS5_1CILi128EEES8_NS7_ILi64EEEEEENS_10bfloat16_tEfNS_4arch4Sm80ELb0ELb1ELb1ELb0ELb0ELb0ELb0ELb0ELi2ELi4ELi4ELi4ELb0EEENS1_21CollectiveEpilogueBwdISA_SB_SD_Li256ELb0ELb0ELi2EEENS1_19SingleTileSchedulerILb0ELb0ELb0ELi128EEEEEEEEEvNT_6ParamsE$_ZN4cute3eso3ESOILb1ELb0EJNS_6LayoutINS_5tupleIJNS3_IJNS_1CILi8EEENS4_ILi1EEEEEENS4_ILi4EEES8_EEENS3_IJNS3_IJS6_NS4_ILi0EEEEEES5_NS4_ILi32EEEEEEEENS_10ViewEngineIPN7cutlass10bfloat16_tEEEEEC2ERKSE_RKSJ_,@function
        .size           $_ZN7cutlass13device_kernelIN5flash19enable_sm80_to_sm89INS1_16FlashAttnBwdSm80INS1_25CollectiveMainloopBwdSm80ILi2ELi2EN4cute5tupleIJNS5_1CILi128EEES8_NS7_ILi64EEEEEENS_10bfloat16_tEfNS_4arch4Sm80ELb0ELb1ELb1ELb0ELb0ELb0ELb0ELb0ELi2ELi4ELi4ELi4ELb0EEENS1_21CollectiveEpilogueBwdISA_SB_SD_Li256ELb0ELb0ELi2EEENS1_19SingleTileSchedulerILb0ELb0ELb0ELi128EEEEEEEEEvNT_6ParamsE$_ZN4cute3eso3ESOILb1ELb0EJNS_6LayoutINS_5tupleIJNS3_IJNS_1CILi8EEENS4_ILi1EEEEEENS4_ILi4EEES8_EEENS3_IJNS3_IJS6_NS4_ILi0EEEEEES5_NS4_ILi32EEEEEEEENS_10ViewEngineIPN7cutlass10bfloat16_tEEEEEC2ERKSE_RKSJ_,($_ZN7cutlass13device_kernelIN5flash19enable_sm80_to_sm89INS1_16FlashAttnBwdSm80INS1_25CollectiveMainloopBwdSm80ILi2ELi2EN4cute5tupleIJNS5_1CILi128EEES8_NS7_ILi64EEEEEENS_10bfloat16_tEfNS_4arch4Sm80ELb0ELb1ELb1ELb0ELb0ELb0ELb0ELb0ELi2ELi4ELi4ELi4ELb0EEENS1_21CollectiveEpilogueBwdISA_SB_SD_Li256ELb0ELb0ELi2EEENS1_19SingleTileSchedulerILb0ELb0ELb0ELi128EEEEEEEEEvNT_6ParamsE$_ZN4cute3eso3ESOILb1ELb0EJNS_6LayoutINS_5tupleIJNS_1CILi1EEENS3_IJNS4_ILi2EEES6_EEEEEENS3_IJNS4_ILi0EEENS3_IJNS4_ILi8EEENS4_ILi64EEEEEEEEEEENS_10ViewEngineINS_8smem_ptrIPfEEEEEEC2ERKSE_RKSJ_ - $_ZN7cutlass13device_kernelIN5flash19enable_sm80_to_sm89INS1_16FlashAttnBwdSm80INS1_25CollectiveMainloopBwdSm80ILi2ELi2EN4cute5tupleIJNS5_1CILi128EEES8_NS7_ILi64EEEEEENS_10bfloat16_tEfNS_4arch4Sm80ELb0ELb1ELb1ELb0ELb0ELb0ELb0ELb0ELi2ELi4ELi4ELi4ELb0EEENS1_21CollectiveEpilogueBwdISA_SB_SD_Li256ELb0ELb0ELi2EEENS1_19SingleTileSchedulerILb0ELb0ELb0ELi128EEEEEEEEEvNT_6ParamsE$_ZN4cute3eso3ESOILb1ELb0EJNS_6LayoutINS_5tupleIJNS3_IJNS_1CILi8EEENS4_ILi1EEEEEENS4_ILi4EEES8_EEENS3_IJNS3_IJS6_NS4_ILi0EEEEEES5_NS4_ILi32EEEEEEEENS_10ViewEngineIPN7cutlass10bfloat16_tEEEEEC2ERKSE_RKSJ_)
$_ZN7cutlass13device_kernelIN5flash19enable_sm80_to_sm89INS1_16FlashAttnBwdSm80INS1_25CollectiveMainloopBwdSm80ILi2ELi2EN4cute5tupleIJNS5_1CILi128EEES8_NS7_ILi64EEEEEENS_10bfloat16_tEfNS_4arch4Sm80ELb0ELb1ELb1ELb0ELb0ELb0ELb0ELb0ELi2ELi4ELi4ELi4ELb0EEENS1_21CollectiveEpilogueBwdISA_SB_SD_Li256ELb0ELb0ELi2EEENS1_19SingleTileSchedulerILb0ELb0ELb0ELi128EEEEEEEEEvNT_6ParamsE$_ZN4cute3eso3ESOILb1ELb0EJNS_6LayoutINS_5tupleIJNS3_IJNS_1CILi8EEENS4_ILi1EEEEEENS4_ILi4EEES8_EEENS3_IJNS3_IJS6_NS4_ILi0EEEEEES5_NS4_ILi32EEEEEEEENS_10ViewEngineIPN7cutlass10bfloat16_tEEEEEC2ERKSE_RKSJ_:
[----:B------:R-:W-:Y:S01]  /*b060*/  IADD3 R2, R27, -c[0x0][0x20], RZ ;  /* 0x800008001b027a10 */ /* 0x000fe20007ffe0ff */
[----:B------:R-:W-:Y:S01]  /*b070*/  IMAD.MOV.U32 R7, RZ, RZ, R3 ;  /* 0x000000ffff077224 */ /* 0x000fe200078e0003 */
[----:B------:R-:W-:-:S04]  /*b080*/  MOV R5, 0x0 ;  /* 0x0000000000057802 */ /* 0x000fc80000000f00 */
[----:B------:R1:W-:Y:S01]  /*b090*/  STL.64 [R2], R6 ;  /* 0x0000000602007387 */ /* 0x0003e20000100a00 */
[----:B------:R-:W-:Y:S05]  /*b0a0*/  RET.REL.NODEC R4 `(_ZN7cutlass13device_kernelIN5flash19enable_sm80_to_sm89INS1_16FlashAttnBwdSm80INS1_25CollectiveMainloopBwdSm80ILi2ELi2EN4cute5tupleIJNS5_1CILi128EEES8_NS7_ILi64EEEEEENS_10bfloat16_tEfNS_4arch4Sm80ELb0ELb1ELb1ELb0ELb0ELb0ELb0ELb0ELi2ELi4ELi4ELi4ELb0EEENS1_21CollectiveEpilogueBwdISA_SB_SD_Li256ELb0ELb0ELi2EEENS1_19SingleTileSchedulerILb0ELb0ELb0ELi128EEEEEEEEEvNT_6ParamsE) ;  /* 0xffff4f5004007950 */ /* 0x000fea0003c3ffff */
        .type           $_ZN7cutlass13device_kernelIN5flash19enable_sm80_to_sm89INS1_16FlashAttnBwdSm80INS1_25CollectiveMainloopBwdSm80ILi2ELi2EN4cute5tupleIJNS5_1CILi128EEES8_NS7_ILi64EEEEEENS_10bfloat16_tEfNS_4arch4Sm80ELb0ELb1ELb1ELb0ELb0ELb0ELb0ELb0ELi2ELi4ELi4ELi4ELb0EEENS1_21CollectiveEpilogueBwdISA_SB_SD_Li256ELb0ELb0ELi2EEENS1_19SingleTileSchedulerILb0ELb0ELb0ELi128EEEEEEEEEvNT_6ParamsE$_ZN4cute3eso3ESOILb1ELb0EJNS_6LayoutINS_5tupleIJNS_1CILi1EEENS3_IJNS4_ILi2EEES6_EEEEEENS3_IJNS4_ILi0EEENS3_IJNS4_ILi8EEENS4_ILi64EEEEEEEEEEENS_10ViewEngineINS_8smem_ptrIPfEEEEEEC2ERKSE_RKSJ_,@function
        .size           $_ZN7cutlass13device_kernelIN5flash19enable_sm80_to_sm89INS1_16FlashAttnBwdSm80INS1_25CollectiveMainloopBwdSm80ILi2ELi2EN4cute5tupleIJNS5_1CILi128EEES8_NS7_ILi64EEEEEENS_10bfloat16_tEfNS_4arch4Sm80ELb0ELb1ELb1ELb0ELb0ELb0ELb0ELb0ELi2ELi4ELi4ELi4ELb0EEENS1_21CollectiveEpilogueBwdISA_SB_SD_Li256ELb0ELb0ELi2EEENS1_19SingleTileSchedulerILb0ELb0ELb0ELi128EEEEEEEEEvNT_6ParamsE$_ZN4cute3eso3ESOILb1ELb0EJNS_6LayoutINS_5tupleIJNS_1CILi1EEENS3_IJNS4_ILi2EEES6_EEEEEENS3_IJNS4_ILi0EEENS3_IJNS4_ILi8EEENS4_ILi64EEEEEEEEEEENS_10ViewEngineINS_8smem_ptrIPfEEEEEEC2ERKSE_RKSJ_,($_ZN7cutlass13device_kernelIN5flash19enable_sm80_to_sm89INS1_16FlashAttnBwdSm80INS1_25CollectiveMainloopBwdSm80ILi2ELi2EN4cute5tupleIJNS5_1CILi128EEES8_NS7_ILi64EEEEEENS_10bfloat16_tEfNS_4arch4Sm80ELb0ELb1ELb1ELb0ELb0ELb0ELb0ELb0ELi2ELi4ELi4ELi4ELb0EEENS1_21CollectiveEpilogueBwdISA_SB_SD_Li256ELb0ELb0ELi2EEENS1_19SingleTileSchedulerILb0ELb0ELb0ELi128EEEEEEEEEvNT_6ParamsE$_ZN4cute3eso3ESOILb1ELb0EJNS_6LayoutINS_5tupleIJNS_1CILi1EEENS4_ILi4EEEEEENS3_IJNS4_ILi0EEES5_EEEEENS_10ViewEngineIPfEEEEC2ERKSA_RKSD_ - $_ZN7cutlass13device_kernelIN5flash19enable_sm80_to_sm89INS1_16FlashAttnBwdSm80INS1_25CollectiveMainloopBwdSm80ILi2ELi2EN4cute5tupleIJNS5_1CILi128EEES8_NS7_ILi64EEEEEENS_10bfloat16_tEfNS_4arch4Sm80ELb0ELb1ELb1ELb0ELb0ELb0ELb0ELb0ELi2ELi4ELi4ELi4ELb0EEENS1_21CollectiveEpilogueBwdISA_SB_SD_Li256ELb0ELb0ELi2EEENS1_19SingleTileSchedulerILb0ELb0ELb0ELi128EEEEEEEEEvNT_6ParamsE$_ZN4cute3eso3ESOILb1ELb0EJNS_6LayoutINS_5tupleIJNS_1CILi1EEENS3_IJNS4_ILi2EEES6_EEEEEENS3_IJNS4_ILi0EEENS3_IJNS4_ILi8EEENS4_ILi64EEEEEEEEEEENS_10ViewEngineINS_8smem_ptrIPfEEEEEEC2ERKSE_RKSJ_)
$_ZN7cutlass13device_kernelIN5flash19enable_sm80_to_sm89INS1_16FlashAttnBwdSm80INS1_25CollectiveMainloopBwdSm80ILi2ELi2EN4cute5tupleIJNS5_1CILi128EEES8_NS7_ILi64EEEEEENS_10bfloat16_tEfNS_4arch4Sm80ELb0ELb1ELb1ELb0ELb0ELb0ELb0ELb0ELi2ELi4ELi4ELi4ELb0EEENS1_21CollectiveEpilogueBwdISA_SB_SD_Li256ELb0ELb0ELi2EEENS1_19SingleTileSchedulerILb0ELb0ELb0ELi128EEEEEEEEEvNT_6ParamsE$_ZN4cute3eso3ESOILb1ELb0EJNS_6LayoutINS_5tupleIJNS_1CILi1EEENS3_IJNS4_ILi2EEES6_EEEEEENS3_IJNS4_ILi0EEENS3_IJNS4_ILi8EEENS4_ILi64EEEEEEEEEEENS_10ViewEngineINS_8smem_ptrIPfEEEEEEC2ERKSE_RKSJ_:
[----:B------:R-:W-:Y:S01]  /*b0b0*/  IADD3 R3, R27, -c[0x0][0x20], RZ ;  /* 0x800008001b037a10 */ /* 0x000fe20007ffe0ff */
[----:B------:R-:W-:Y:S01]  /*b0c0*/  IMAD.MOV.U32 R8, RZ, RZ, R2 ;  /* 0x000000ffff087224 */ /* 0x000fe200078e0002 */
[----:B------:R-:W-:Y:S01]  /*b0d0*/  MOV R10, R6 ;  /* 0x00000006000a7202 */ /* 0x000fe20000000f00 */
[----:B------:R-:W-:-:S03]  /*b0e0*/  IMAD.MOV.U32 R11, RZ, RZ, 0x0 ;  /* 0x00000000ff0b7424 */ /* 0x000fc600078e00ff */
[----:B------:R1:W-:Y:S01]  /*b0f0*/  STL.64 [R3], R8 ;  /* 0x0000000803007387 */ /* 0x0003e20000100a00 */
[----:B------:R-:W-:Y:S05]  /*b100*/  RET.REL.NODEC R10 `(_ZN7cutlass13device_kernelIN5flash19enable_sm80_to_sm89INS1_16FlashAttnBwdSm80INS1_25CollectiveMainloopBwdSm80ILi2ELi2EN4cute5tupleIJNS5_1CILi128EEES8_NS7_ILi64EEEEEENS_10bfloat16_tEfNS_4arch4Sm80ELb0ELb1ELb1ELb0ELb0ELb0ELb0ELb0ELi2ELi4ELi4ELi4ELb0EEENS1_21CollectiveEpilogueBwdISA_SB_SD_Li256ELb0ELb0ELi2EEENS1_19SingleTileSchedulerILb0ELb0ELb0ELi128EEEEEEEEEvNT_6ParamsE) ;  /* 0xffff4ef00a007950 */ /* 0x000fea0003c3ffff */
        .type           $_ZN7cutlass13device_kernelIN5flash19enable_sm80_to_sm89INS1_16FlashAttnBwdSm80INS1_25CollectiveMainloopBwdSm80ILi2ELi2EN4cute5tupleIJNS5_1CILi128EEES8_NS7_ILi64EEEEEENS_10bfloat16_tEfNS_4arch4Sm80ELb0ELb1ELb1ELb0ELb0ELb0ELb0ELb0ELi2ELi4ELi4ELi4ELb0EEENS1_21CollectiveEpilogueBwdISA_SB_SD_Li256ELb0ELb0ELi2EEENS1_19SingleTileSchedulerILb0ELb0ELb0ELi128EEEEEEEEEvNT_6ParamsE$_ZN4cute3eso3ESOILb1ELb0EJNS_6LayoutINS_5tupleIJNS_1CILi1EEENS4_ILi4EEEEEENS3_IJNS4_ILi0EEES5_EEEEENS_10ViewEngineIPfEEEEC2ERKSA_RKSD_,@function
        .size           $_ZN7cutlass13device_kernelIN5flash19enable_sm80_to_sm89INS1_16FlashAttnBwdSm80INS1_25CollectiveMainloopBwdSm80ILi2ELi2EN4cute5tupleIJNS5_1CILi128EEES8_NS7_ILi64EEEEEENS_10bfloat16_tEfNS_4arch4Sm80ELb0ELb1ELb1ELb0ELb0ELb0ELb0ELb0ELi2ELi4ELi4ELi4ELb0EEENS1_21CollectiveEpilogueBwdISA_SB_SD_Li256ELb0ELb0ELi2EEENS1_19SingleTileSchedulerILb0ELb0ELb0ELi128EEEEEEEEEvNT_6ParamsE$_ZN4cute3eso3ESOILb1ELb0EJNS_6LayoutINS_5tupleIJNS_1CILi1EEENS4_ILi4EEEEEENS3_IJNS4_ILi0EEES5_EEEEENS_10ViewEngineIPfEEEEC2ERKSA_RKSD_,($_ZN7cutlass13device_kernelIN5flash19enable_sm80_to_sm89INS1_16FlashAttnBwdSm80INS1_25CollectiveMainloopBwdSm80ILi2ELi2EN4cute5tupleIJNS5_1CILi128EEES8_NS7_ILi64EEEEEENS_10bfloat16_tEfNS_4arch4Sm80ELb0ELb1ELb1ELb0ELb0ELb0ELb0ELb0ELi2ELi4ELi4ELi4ELb0EEENS1_21CollectiveEpilogueBwdISA_SB_SD_Li256ELb0ELb0ELi2EEENS1_19SingleTileSchedulerILb0ELb0ELb0ELi128EEEEEEEEEvNT_6ParamsE$_ZN4cute3eso3ESOILb1ELb0EJNS_6LayoutINS_5tupleIJNS_1CILi4EEEEEENS3_IJNS4_ILi1EEEEEEEENS_10ViewEngineIPfEEEEC2ERKS9_RKSC_ - $_ZN7cutlass13device_kernelIN5flash19enable_sm80_to_sm89INS1_16FlashAttnBwdSm80INS1_25CollectiveMainloopBwdSm80ILi2ELi2EN4cute5tupleIJNS5_1CILi128EEES8_NS7_ILi64EEEEEENS_10bfloat16_tEfNS_4arch4Sm80ELb0ELb1ELb1ELb0ELb0ELb0ELb0ELb0ELi2ELi4ELi4ELi4ELb0EEENS1_21CollectiveEpilogueBwdISA_SB_SD_Li256ELb0ELb0ELi2EEENS1_19SingleTileSchedulerILb0ELb0ELb0ELi128EEEEEEEEEvNT_6ParamsE$_ZN4cute3eso3ESOILb1ELb0EJNS_6LayoutINS_5tupleIJNS_1CILi1EEENS4_ILi4EEEEEENS3_IJNS4_ILi0EEES5_EEEEENS_10ViewEngineIPfEEEEC2ERKSA_RKSD_)
$_ZN7cutlass13device_kernelIN5flash19enable_sm80_to_sm89INS1_16FlashAttnBwdSm80INS1_25CollectiveMainloopBwdSm80ILi2ELi2EN4cute5tupleIJNS5_1CILi128EEES8_NS7_ILi64EEEEEENS_10bfloat16_tEfNS_4arch4Sm80ELb0ELb1ELb1ELb0ELb0ELb0ELb0ELb0ELi2ELi4ELi4ELi4ELb0EEENS1_21CollectiveEpilogueBwdISA_SB_SD_Li256ELb0ELb0ELi2EEENS1_19SingleTileSchedulerILb0ELb0ELb0ELi128EEEEEEEEEvNT_6ParamsE$_ZN4cute3eso3ESOILb1ELb0EJNS_6LayoutINS_5tupleIJNS_1CILi1EEENS4_ILi4EEEEEENS3_IJNS4_ILi0EEES5_EEEEENS_10ViewEngineIPfEEEEC2ERKSA_RKSD_:
[----:B------:R-:W-:Y:S01]  /*b110*/  IADD3 R5, R27, -c[0x0][0x20], RZ ;  /* 0x800008001b057a10 */ /* 0x000fe20007ffe0ff */
[----:B------:R-:W-:Y:S01]  /*b120*/  IMAD.MOV.U32 R8, RZ, RZ, R16 ;  /* 0x000000ffff087224 */ /* 0x000fe200078e0010 */
[----:B------:R-:W-:Y:S01]  /*b130*/  MOV R10, R6 ;  /* 0x00000006000a7202 */ /* 0x000fe20000000f00 */
[----:B------:R-:W-:-:S03]  /*b140*/  IMAD.MOV.U32 R11, RZ, RZ, 0x0 ;  /* 0x00000000ff0b7424 */ /* 0x000fc600078e00ff */
[----:B------:R1:W-:Y:S01]  /*b150*/  STL.64 [R5], R8 ;  /* 0x0000000805007387 */ /* 0x0003e20000100a00 */
[----:B------:R-:W-:Y:S05]  /*b160*/  RET.REL.NODEC R10 `(_ZN7cutlass13device_kernelIN5flash19enable_sm80_to_sm89INS1_16FlashAttnBwdSm80INS1_25CollectiveMainloopBwdSm80ILi2ELi2EN4cute5tupleIJNS5_1CILi128EEES8_NS7_ILi64EEEEEENS_10bfloat16_tEfNS_4arch4Sm80ELb0ELb1ELb1ELb0ELb0ELb0ELb0ELb0ELi2ELi4ELi4ELi4ELb0EEENS1_21CollectiveEpilogueBwdISA_SB_SD_Li256ELb0ELb0ELi2EEENS1_19SingleTileSchedulerILb0ELb0ELb0ELi128EEEEEEEEEvNT_6ParamsE) ;  /* 0xffff4e900a007950 */ /* 0x000fea0003c3ffff */
        .type           $_ZN7cutlass13device_kernelIN5flash19enable_sm80_to_sm89INS1_16FlashAttnBwdSm80INS1_25CollectiveMainloopBwdSm80ILi2ELi2EN4cute5tupleIJNS5_1CILi128EEES8_NS7_ILi64EEEEEENS_10bfloat16_tEfNS_4arch4Sm80ELb0ELb1ELb1ELb0ELb0ELb0ELb0ELb0ELi2ELi4ELi4ELi4ELb0EEENS1_21CollectiveEpilogueBwdISA_SB_SD_Li256ELb0ELb0ELi2EEENS1_19SingleTileSchedulerILb0ELb0ELb0ELi128EEEEEEEEEvNT_6ParamsE$_ZN4cute3eso3ESOILb1ELb0EJNS_6LayoutINS_5tupleIJNS_1CILi4EEEEEENS3_IJNS4_ILi1EEEEEEEENS_10ViewEngineIPfEEEEC2ERKS9_RKSC_,@function
        .size           $_ZN7cutlass13device_kernelIN5flash19enable_sm80_to_sm89INS1_16FlashAttnBwdSm80INS1_25CollectiveMainloopBwdSm80ILi2ELi2EN4cute5tupleIJNS5_1CILi128EEES8_NS7_ILi64EEEEEENS_10bfloat16_tEfNS_4arch4Sm80ELb0ELb1ELb1ELb0ELb0ELb0ELb0ELb0ELi2ELi4ELi4ELi4ELb0EEENS1_21CollectiveEpilogueBwdISA_SB_SD_Li256ELb0ELb0ELi2EEENS1_19SingleTileSchedulerILb0ELb0ELb0ELi128EEEEEEEEEvNT_6ParamsE$_ZN4cute3eso3ESOILb1ELb0EJNS_6LayoutINS_5tupleIJNS_1CILi4EEEEEENS3_IJNS4_ILi1EEEEEEEENS_10ViewEngineIPfEEEEC2ERKS9_RKSC_,($_ZN7cutlass13device_kernelIN5flash19enable_sm80_to_sm89INS1_16FlashAttnBwdSm80INS1_25CollectiveMainloopBwdSm80ILi2ELi2EN4cute5tupleIJNS5_1CILi128EEES8_NS7_ILi64EEEEEENS_10bfloat16_tEfNS_4arch4Sm80ELb0ELb1ELb1ELb0ELb0ELb0ELb0ELb0ELi2ELi4ELi4ELi4ELb0EEENS1_21CollectiveEpilogueBwdISA_SB_SD_Li256ELb0ELb0ELi2EEENS1_19SingleTileSchedulerILb0ELb0ELb0ELi128EEEEEEEEEvNT_6ParamsE$_ZN4cute3eso3ESOILb1ELb0EJNS_7SwizzleILi3ELi3ELi3EEENS_9MixedBitsILj0ELj432EEENS_6LayoutINS_5tupleIJNS7_IJNS_1CILi2EEES9_S9_EEES9_NS8_ILi8EEEEEENS7_IJNS7_IJNS8_ILi64EEESB_NS8_ILi512EEEEEENS8_ILi8192EEENS8_ILi1024EEEEEEEEEEC2ERKS3_RKS5_RKSJ_ - $_ZN7cutlass13device_kernelIN5flash19enable_sm80_to_sm89INS1_16FlashAttnBwdSm80INS1_25CollectiveMainloopBwdSm80ILi2ELi2EN4cute5tupleIJNS5_1CILi128EEES8_NS7_ILi64EEEEEENS_10bfloat16_tEfNS_4arch4Sm80ELb0ELb1ELb1ELb0ELb0ELb0ELb0ELb0ELi2ELi4ELi4ELi4ELb0EEENS1_21CollectiveEpilogueBwdISA_SB_SD_Li256ELb0ELb0ELi2EEENS1_19SingleTileSchedulerILb0ELb0ELb0ELi128EEEEEEEEEvNT_6ParamsE$_ZN4cute3eso3ESOILb1ELb0EJNS_6LayoutINS_5tupleIJNS_1CILi4EEEEEENS3_IJNS4_ILi1EEEEEEEENS_10ViewEngineIPfEEEEC2ERKS9_RKSC_)
$_ZN7cutlass13device_kernelIN5flash19enable_sm80_to_sm89INS1_16FlashAttnBwdSm80INS1_25CollectiveMainloopBwdSm80ILi2ELi2EN4cute5tupleIJNS5_1CILi128EEES8_NS7_ILi64EEEEEENS_10bfloat16_tEfNS_4arch4Sm80ELb0ELb1ELb1ELb0ELb0ELb0ELb0ELb0ELi2ELi4ELi4ELi4ELb0EEENS1_21CollectiveEpilogueBwdISA_SB_SD_Li256ELb0ELb0ELi2EEENS1_19SingleTileSchedulerILb0ELb0ELb0ELi128EEEEEEEEEvNT_6ParamsE$_ZN4cute3eso3ESOILb1ELb0EJNS_6LayoutINS_5tupleIJNS_1CILi4EEEEEENS3_IJNS4_ILi1EEEEEEEENS_10ViewEngineIPfEEEEC2ERKS9_RKSC_:
[----:B------:R-:W-:Y:S01]  /*b170*/  IADD3 R2, R27, -c[0x0][0x20], RZ ;  /* 0x800008001b027a10 */ /* 0x000fe20007ffe0ff */
[----:B------:R-:W-:Y:S01]  /*b180*/  IMAD.MOV.U32 R8, RZ, RZ, R6 ;  /* 0x000000ffff087224 */ /* 0x000fe200078e0006 */
[----:B------:R-:W-:-:S03]  /*b190*/  MOV R9, 0x0 ;  /* 0x0000000000097802 */ /* 0x000fc60000000f00 */
[----:B------:R1:W-:Y:S01]  /*b1a0*/  STL.64 [R2], R12 ;  /* 0x0000000c02007387 */ /* 0x0003e20000100a00 */
[----:B------:R-:W-:Y:S05]  /*b1b0*/  RET.REL.NODEC R8 `(_ZN7cutlass13device_kernelIN5flash19enable_sm80_to_sm89INS1_16FlashAttnBwdSm80INS1_25CollectiveMainloopBwdSm80ILi2ELi2EN4cute5tupleIJNS5_1CILi128EEES8_NS7_ILi64EEEEEENS_10bfloat16_tEfNS_4arch4Sm80ELb0ELb1ELb1ELb0ELb0ELb0ELb0ELb0ELi2ELi4ELi4ELi4ELb0EEENS1_21CollectiveEpilogueBwdISA_SB_SD_Li256ELb0ELb0ELi2EEENS1_19SingleTileSchedulerILb0ELb0ELb0ELi128EEEEEEEEEvNT_6ParamsE) ;  /* 0xffff4e4008007950 */ /* 0x000fea0003c3ffff */
        .type           $_ZN7cutlass13device_kernelIN5flash19enable_sm80_to_sm89INS1_16FlashAttnBwdSm80INS1_25CollectiveMainloopBwdSm80ILi2ELi2EN4cute5tupleIJNS5_1CILi128EEES8_NS7_ILi64EEEEEENS_10bfloat16_tEfNS_4arch4Sm80ELb0ELb1ELb1ELb0ELb0ELb0ELb0ELb0ELi2ELi4ELi4ELi4ELb0EEENS1_21CollectiveEpilogueBwdISA_SB_SD_Li256ELb0ELb0ELi2EEENS1_19SingleTileSchedulerILb0ELb0ELb0ELi128EEEEEEEEEvNT_6ParamsE$_ZN4cute3eso3ESOILb1ELb0EJNS_7SwizzleILi3ELi3ELi3EEENS_9MixedBitsILj0ELj432EEENS_6LayoutINS_5tupleIJNS7_IJNS_1CILi2EEES9_S9_EEES9_NS8_ILi8EEEEEENS7_IJNS7_IJNS8_ILi64EEESB_NS8_ILi512EEEEEENS8_ILi8192EEENS8_ILi1024EEEEEEEEEEC2ERKS3_RKS5_RKSJ_,@function
        .size           $_ZN7cutlass13device_kernelIN5flash19enable_sm80_to_sm89INS1_16FlashAttnBwdSm80INS1_25CollectiveMainloopBwdSm80ILi2ELi2EN4cute5tupleIJNS5_1CILi128EEES8_NS7_ILi64EEEEEENS_10bfloat16_tEfNS_4arch4Sm80ELb0ELb1ELb1ELb0ELb0ELb0ELb0ELb0ELi2ELi4ELi4ELi4ELb0EEENS1_21CollectiveEpilogueBwdISA_SB_SD_Li256ELb0ELb0ELi2EEENS1_19SingleTileSchedulerILb0ELb0ELb0ELi128EEEEEEEEEvNT_6ParamsE$_ZN4cute3eso3ESOILb1ELb0EJNS_7SwizzleILi3ELi3ELi3EEENS_9MixedBitsILj0ELj432EEENS_6LayoutINS_5tupleIJNS7_IJNS_1CILi2EEES9_S9_EEES9_NS8_ILi8EEEEEENS7_IJNS7_IJNS8_ILi64EEESB_NS8_ILi512EEEEEENS8_ILi8192EEENS8_ILi1024EEEEEEEEEEC2ERKS3_RKS5_RKSJ_,($_ZN7cutlass13device_kernelIN5flash19enable_sm80_to_sm89INS1_16FlashAttnBwdSm80INS1_25CollectiveMainloopBwdSm80ILi2ELi2EN4cute5tupleIJNS5_1CILi128EEES8_NS7_ILi64EEEEEENS_10bfloat16_tEfNS_4arch4Sm80ELb0ELb1ELb1ELb0ELb0ELb0ELb0ELb0ELi2ELi4ELi4ELi4ELb0EEENS1_21CollectiveEpilogueBwdISA_SB_SD_Li256ELb0ELb0ELi2EEENS1_19SingleTileSchedulerILb0ELb0ELb0ELi128EEEEEEEEEvNT_6ParamsE$_ZN4cute5tupleIJNS0_IJNS0_IJNS0_IJNS_1CILi8EEENS1_ILi1EEEEEENS0_IJS3_S3_EEEEEENS0_IJS3_NS1_ILi2EEEEEEEEENS0_IJNS0_IJNS0_IJS3_NS1_ILi0EEEEEENS0_IJSA_SA_EEEEEENS0_IJSA_iEEEEEEEEC2ERKS9_RKSF_ - $_ZN7cutlass13device_kernelIN5flash19enable_sm80_to_sm89INS1_16FlashAttnBwdSm80INS1_25CollectiveMainloopBwdSm80ILi2ELi2EN4cute5tupleIJNS5_1CILi128EEES8_NS7_ILi64EEEEEENS_10bfloat16_tEfNS_4arch4Sm80ELb0ELb1ELb1ELb0ELb0ELb0ELb0ELb0ELi2ELi4ELi4ELi4ELb0EEENS1_21CollectiveEpilogueBwdISA_SB_SD_Li256ELb0ELb0ELi2EEENS1_19SingleTileSchedulerILb0ELb0ELb0ELi128EEEEEEEEEvNT_6ParamsE$_ZN4cute3eso3ESOILb1ELb0EJNS_7SwizzleILi3ELi3ELi3EEENS_9MixedBitsILj0ELj432EEENS_6LayoutINS_5tupleIJNS7_IJNS_1CILi2EEES9_S9_EEES9_NS8_ILi8EEEEEENS7_IJNS7_IJNS8_ILi64EEESB_NS8_ILi512EEEEEENS8_ILi8192EEENS8_ILi1024EEEEEEEEEEC2ERKS3_RKS5_RKSJ_)
$_ZN7cutlass13device_kernelIN5flash19enable_sm80_to_sm89INS1_16FlashAttnBwdSm80INS1_25CollectiveMainloopBwdSm80ILi2ELi2EN4cute5tupleIJNS5_1CILi128EEES8_NS7_ILi64EEEEEENS_10bfloat16_tEfNS_4arch4Sm80ELb0ELb1ELb1ELb0ELb0ELb0ELb0ELb0ELi2ELi4ELi4ELi4ELb0EEENS1_21CollectiveEpilogueBwdISA_SB_SD_Li256ELb0ELb0ELi2EEENS1_19SingleTileSchedulerILb0ELb0ELb0ELi128EEEEEEEEEvNT_6ParamsE$_ZN4cute3eso3ESOILb1ELb0EJNS_7SwizzleILi3ELi3ELi3EEENS_9MixedBitsILj0ELj432EEENS_6LayoutINS_5tupleIJNS7_IJNS_1CILi2EEES9_S9_EEES9_NS8_ILi8EEEEEENS7_IJNS7_IJNS8_ILi64EEESB_NS8_ILi512EEEEEENS8_ILi8192EEENS8_ILi1024EEEEEEEEEEC2ERKS3_RKS5_RKSJ_:
[----:B------:R-:W-:Y:S02]  /*b1c0*/  IADD3 R2, R27, -c[0x0][0x20], RZ ;  /* 0x800008001b027a10 */ /* 0x000fe40007ffe0ff */
[----:B------:R-:W-:-:S03]  /*b1d0*/  MOV R7, 0x0 ;  /* 0x0000000000077802 */ /* 0x000fc60000000f00 */
[----:B------:R1:W-:Y:S01]  /*b1e0*/  STL [R2], R3 ;  /* 0x0000000302007387 */ /* 0x0003e20000100800 */
[----:B------:R-:W-:Y:S05]  /*b1f0*/  RET.REL.NODEC R6 `(_ZN7cutlass13device_kernelIN5flash19enable_sm80_to_sm89INS1_16FlashAttnBwdSm80INS1_25CollectiveMainloopBwdSm80ILi2ELi2EN4cute5tupleIJNS5_1CILi128EEES8_NS7_ILi64EEEEEENS_10bfloat16_tEfNS_4arch4Sm80ELb0ELb1ELb1ELb0ELb0ELb0ELb0ELb0ELi2ELi4ELi4ELi4ELb0EEENS1_21CollectiveEpilogueBwdISA_SB_SD_Li256ELb0ELb0ELi2EEENS1_19SingleTileSchedulerILb0ELb0ELb0ELi128EEEEEEEEEvNT_6ParamsE) ;  /* 0xffff4e0006007950 */ /* 0x000fea0003c3ffff */
        .type           $_ZN7cutlass13device_kernelIN5flash19enable_sm80_to_sm89INS1_16FlashAttnBwdSm80INS1_25CollectiveMainloopBwdSm80ILi2ELi2EN4cute5tupleIJNS5_1CILi128EEES8_NS7_ILi64EEEEEENS_10bfloat16_tEfNS_4arch4Sm80ELb0ELb1ELb1ELb0ELb0ELb0ELb0ELb0ELi2ELi4ELi4ELi4ELb0EEENS1_21CollectiveEpilogueBwdISA_SB_SD_Li256ELb0ELb0ELi2EEENS1_19SingleTileSchedulerILb0ELb0ELb0ELi128EEEEEEEEEvNT_6ParamsE$_ZN4cute5tupleIJNS0_IJNS0_IJNS0_IJNS_1CILi8EEENS1_ILi1EEEEEENS0_IJS3_S3_EEEEEENS0_IJS3_NS1_ILi2EEEEEEEEENS0_IJNS0_IJNS0_IJS3_NS1_ILi0EEEEEENS0_IJSA_SA_EEEEEENS0_IJSA_iEEEEEEEEC2ERKS9_RKSF_,@function
        .size           $_ZN7cutlass13device_kernelIN5flash19enable_sm80_to_sm89INS1_16FlashAttnBwdSm80INS1_25CollectiveMainloopBwdSm80ILi2ELi2EN4cute5tupleIJNS5_1CILi128EEES8_NS7_ILi64EEEEEENS_10bfloat16_tEfNS_4arch4Sm80ELb0ELb1ELb1ELb0ELb0ELb0ELb0ELb0ELi2ELi4ELi4ELi4ELb0EEENS1_21CollectiveEpilogueBwdISA_SB_SD_Li256ELb0ELb0ELi2EEENS1_19SingleTileSchedulerILb0ELb0ELb0ELi128EEEEEEEEEvNT_6ParamsE$_ZN4cute5tupleIJNS0_IJNS0_IJNS0_IJNS_1CILi8EEENS1_ILi1EEEEEENS0_IJS3_S3_EEEEEENS0_IJS3_NS1_ILi2EEEEEEEEENS0_IJNS0_IJNS0_IJS3_NS1_ILi0EEEEEENS0_IJSA_SA_EEEEEENS0_IJSA_iEEEEEEEEC2ERKS9_RKSF_,($_ZN7cutlass13device_kernelIN5flash19enable_sm80_to_sm89INS1_16FlashAttnBwdSm80INS1_25CollectiveMainloopBwdSm80ILi2ELi2EN4cute5tupleIJNS5_1CILi128EEES8_NS7_ILi64EEEEEENS_10bfloat16_tEfNS_4arch4Sm80ELb0ELb1ELb1ELb0ELb0ELb0ELb0ELb0ELi2ELi4ELi4ELi4ELb0EEENS1_21CollectiveEpilogueBwdISA_SB_SD_Li256ELb0ELb0ELi2EEENS1_19SingleTileSchedulerILb0ELb0ELb0ELi128EEEEEEEEEvNT_6ParamsE$_ZN4cute5tupleIJNS0_IJNS0_IJNS0_IJNS_1CILi8EEENS1_ILi1EEEEEES3_EEENS0_IJNS0_IJS3_S3_EEENS1_ILi2EEEEEEEEENS0_IJNS0_IJNS0_IJS3_NS1_ILi0EEEEEESA_EEENS0_IJNS0_IJSA_SA_EEEiEEEEEEEEC2ERKS9_RKSF_ - $_ZN7cutlass13device_kernelIN5flash19enable_sm80_to_sm89INS1_16FlashAttnBwdSm80INS1_25CollectiveMainloopBwdSm80ILi2ELi2EN4cute5tupleIJNS5_1CILi128EEES8_NS7_ILi64EEEEEENS_10bfloat16_tEfNS_4arch4Sm80ELb0ELb1ELb1ELb0ELb0ELb0ELb0ELb0ELi2ELi4ELi4ELi4ELb0EEENS1_21CollectiveEpilogueBwdISA_SB_SD_Li256ELb0ELb0ELi2EEENS1_19SingleTileSchedulerILb0ELb0ELb0ELi128EEEEEEEEEvNT_6ParamsE$_ZN4cute5tupleIJNS0_IJNS0_IJNS0_IJNS_1CILi8EEENS1_ILi1EEEEEENS0_IJS3_S3_EEEEEENS0_IJS3_NS1_ILi2EEEEEEEEENS0_IJNS0_IJNS0_IJS3_NS1_ILi0EEEEEENS0_IJSA_SA_EEEEEENS0_IJSA_iEEEEEEEEC2ERKS9_RKSF_)
$_ZN7cutlass13device_kernelIN5flash19enable_sm80_to_sm89INS1_16FlashAttnBwdSm80INS1_25CollectiveMainloopBwdSm80ILi2ELi2EN4cute5tupleIJNS5_1CILi128EEES8_NS7_ILi64EEEEEENS_10bfloat16_tEfNS_4arch4Sm80ELb0ELb1ELb1ELb0ELb0ELb0ELb0ELb0ELi2ELi4ELi4ELi4ELb0EEENS1_21CollectiveEpilogueBwdISA_SB_SD_Li256ELb0ELb0ELi2EEENS1_19SingleTileSchedulerILb0ELb0ELb0ELi128EEEEEEEEEvNT_6ParamsE$_ZN4cute5tupleIJNS0_IJNS0_IJNS0_IJNS_1CILi8EEENS1_ILi1EEEEEENS0_IJS3_S3_EEEEEENS0_IJS3_NS1_ILi2EEEEEEEEENS0_IJNS0_IJNS0_IJS3_NS1_ILi0EEEEEENS0_IJSA_SA_EEEEEENS0_IJSA_iEEEEEEEEC2ERKS9_RKSF_:
[----:B------:R-:W-:Y:S02]  /*b200*/  MOV R6, 0xb220 ;  /* 0x0000b22000067802 */ /* 0x000fe40000000f00 */
[----:B------:R-:W-:Y:S05]  /*b210*/  CALL.REL.NOINC `($_ZN7cutlass13device_kernelIN5flash19enable_sm80_to_sm89INS1_16FlashAttnBwdSm80INS1_25CollectiveMainloopBwdSm80ILi2ELi2EN4cute5tupleIJNS5_1CILi128EEES8_NS7_ILi64EEEEEENS_10bfloat16_tEfNS_4arch4Sm80ELb0ELb1ELb1ELb0ELb0ELb0ELb0ELb0ELi2ELi4ELi4ELi4ELb0EEENS1_21CollectiveEpilogueBwdISA_SB_SD_Li256ELb0ELb0ELi2EEENS1_19SingleTileSchedulerILb0ELb0ELb0ELi128EEEEEEEEEvNT_6ParamsE$_ZN4cute3eso3ESOILb1ELb0EJNS_5tupleIJNS2_IJNS2_IJNS_1CILi8EEENS3_ILi1EEEEEENS2_IJS5_S5_EEEEEENS2_IJS5_NS3_ILi2EEEEEEEEENS2_IJNS2_IJNS2_IJS5_NS3_ILi0EEEEEENS2_IJSC_SC_EEEEEENS2_IJSC_iEEEEEEEEC2ERKSB_RKSH_) ;  /* 0xffffdab000007944 */ /* 0x000fea0003c3ffff */
[----:B------:R-:W-:-:S04]  /*b220*/  MOV R5, 0x0 ;  /* 0x0000000000057802 */ /* 0x000fc80000000f00 */
[----:B------:R-:W-:Y:S05]  /*b230*/  RET.REL.NODEC R4 `(_ZN7cutlass13device_kernelIN5flash19enable_sm80_to_sm89INS1_16FlashAttnBwdSm80INS1_25CollectiveMainloopBwdSm80ILi2ELi2EN4cute5tupleIJNS5_1CILi128EEES8_NS7_ILi64EEEEEENS_10bfloat16_tEfNS_4arch4Sm80ELb0ELb1ELb1ELb0ELb0ELb0ELb0ELb0ELi2ELi4ELi4ELi4ELb0EEENS1_21CollectiveEpilogueBwdISA_SB_SD_Li256ELb0ELb0ELi2EEENS1_19SingleTileSchedulerILb0ELb0ELb0ELi128EEEEEEEEEvNT_6ParamsE) ;  /* 0xffff4dc004007950 */ /* 0x000fea0003c3ffff */
        .type           $_ZN7cutlass13device_kernelIN5flash19enable_sm80_to_sm89INS1_16FlashAttnBwdSm80INS1_25CollectiveMainloopBwdSm80ILi2ELi2EN4cute5tupleIJNS5_1CILi128EEES8_NS7_ILi64EEEEEENS_10bfloat16_tEfNS_4arch4Sm80ELb0ELb1ELb1ELb0ELb0ELb0ELb0ELb0ELi2ELi4ELi4ELi4ELb0EEENS1_21CollectiveEpilogueBwdISA_SB_SD_Li256ELb0ELb0ELi2EEENS1_19SingleTileSchedulerILb0ELb0ELb0ELi128EEEEEEEEEvNT_6ParamsE$_ZN4cute5tupleIJNS0_IJNS0_IJNS0_IJNS_1CILi8EEENS1_ILi1EEEEEES3_EEENS0_IJNS0_IJS3_S3_EEENS1_ILi2EEEEEEEEENS0_IJNS0_IJNS0_IJS3_NS1_ILi0EEEEEESA_EEENS0_IJNS0_IJSA_SA_EEEiEEEEEEEEC2ERKS9_RKSF_,@function
        .size           $_ZN7cutlass13device_kernelIN5flash19enable_sm80_to_sm89INS1_16FlashAttnBwdSm80INS1_25CollectiveMainloopBwdSm80ILi2ELi2EN4cute5tupleIJNS5_1CILi128EEES8_NS7_ILi64EEEEEENS_10bfloat16_tEfNS_4arch4Sm80ELb0ELb1ELb1ELb0ELb0ELb0ELb0ELb0ELi2ELi4ELi4ELi4ELb0EEENS1_21CollectiveEpilogueBwdISA_SB_SD_Li256ELb0ELb0ELi2EEENS1_19SingleTileSchedulerILb0ELb0ELb0ELi128EEEEEEEEEvNT_6ParamsE$_ZN4cute5tupleIJNS0_IJNS0_IJNS0_IJNS_1CILi8EEENS1_ILi1EEEEEES3_EEENS0_IJNS0_IJS3_S3_EEENS1_ILi2EEEEEEEEENS0_IJNS0_IJNS0_IJS3_NS1_ILi0EEEEEESA_EEENS0_IJNS0_IJSA_SA_EEEiEEEEEEEEC2ERKS9_RKSF_,($_ZN7cutlass13device_kernelIN5flash19enable_sm80_to_sm89INS1_16FlashAttnBwdSm80INS1_25CollectiveMainloopBwdSm80ILi2ELi2EN4cute5tupleIJNS5_1CILi128EEES8_NS7_ILi64EEEEEENS_10bfloat16_tEfNS_4arch4Sm80ELb0ELb1ELb1ELb0ELb0ELb0ELb0ELb0ELi2ELi4ELi4ELi4ELb0EEENS1_21CollectiveEpilogueBwdISA_SB_SD_Li256ELb0ELb0ELi2EEENS1_19SingleTileSchedulerILb0ELb0ELb0ELi128EEEEEEEEEvNT_6ParamsE$_ZN4cute5tupleIJNS0_IJNS0_IJNS_1CILi1EEENS0_IJS2_NS1_ILi2EEES3_EEEEEES3_NS0_IJS3_S3_EEEEEENS0_IJNS0_IJNS1_ILi0EEENS0_IJS2_NS1_ILi256EEEiEEEEEENS1_ILi2048EEENS0_IJiNS1_ILi4096EEEEEEEEEEEC2ERKS7_RKSF_ - $_ZN7cutlass13device_kernelIN5flash19enable_sm80_to_sm89INS1_16FlashAttnBwdSm80INS1_25CollectiveMainloopBwdSm80ILi2ELi2EN4cute5tupleIJNS5_1CILi128EEES8_NS7_ILi64EEEEEENS_10bfloat16_tEfNS_4arch4Sm80ELb0ELb1ELb1ELb0ELb0ELb0ELb0ELb0ELi2ELi4ELi4ELi4ELb0EEENS1_21CollectiveEpilogueBwdISA_SB_SD_Li256ELb0ELb0ELi2EEENS1_19SingleTileSchedulerILb0ELb0ELb0ELi128EEEEEEEEEvNT_6ParamsE$_ZN4cute5tupleIJNS0_IJNS0_IJNS0_IJNS_1CILi8EEENS1_ILi1EEEEEES3_EEENS0_IJNS0_IJS3_S3_EEENS1_ILi2EEEEEEEEENS0_IJNS0_IJNS0_IJS3_NS1_ILi0EEEEEESA_EEENS0_IJNS0_IJSA_SA_EEEiEEEEEEEEC2ERKS9_RKSF_)
$_ZN7cutlass13device_kernelIN5flash19enable_sm80_to_sm89INS1_16FlashAttnBwdSm80INS1_25CollectiveMainloopBwdSm80ILi2ELi2EN4cute5tupleIJNS5_1CILi128EEES8_NS7_ILi64EEEEEENS_10bfloat16_tEfNS_4arch4Sm80ELb0ELb1ELb1ELb0ELb0ELb0ELb0ELb0ELi2ELi4ELi4ELi4ELb0EEENS1_21CollectiveEpilogueBwdISA_SB_SD_Li256ELb0ELb0ELi2EEENS1_19SingleTileSchedulerILb0ELb0ELb0ELi128EEEEEEEEEvNT_6ParamsE$_ZN4cute5tupleIJNS0_IJNS0_IJNS0_IJNS_1CILi8EEENS1_ILi1EEEEEES3_EEENS0_IJNS0_IJS3_S3_EEENS1_ILi2EEEEEEEEENS0_IJNS0_IJNS0_IJS3_NS1_ILi0EEEEEESA_EEENS0_IJNS0_IJSA_SA_EEEiEEEEEEEEC2ERKS9_RKSF_:
[----:B------:R-:W-:Y:S02]  /*b240*/  MOV R6, 0xb260 ;  /* 0x0000b26000067802 */ /* 0x000fe40000000f00 */
[----:B------:R-:W-:Y:S05]  /*b250*/  CALL.REL.NOINC `($_ZN7cutlass13device_kernelIN5flash19enable_sm80_to_sm89INS1_16FlashAttnBwdSm80INS1_25CollectiveMainloopBwdSm80ILi2ELi2EN4cute5tupleIJNS5_1CILi128EEES8_NS7_ILi64EEEEEENS_10bfloat16_tEfNS_4arch4Sm80ELb0ELb1ELb1ELb0ELb0ELb0ELb0ELb0ELi2ELi4ELi4ELi4ELb0EEENS1_21CollectiveEpilogueBwdISA_SB_SD_Li256ELb0ELb0ELi2EEENS1_19SingleTileSchedulerILb0ELb0ELb0ELi128EEEEEEEEEvNT_6ParamsE$_ZN4cute3eso3ESOILb1ELb0EJNS_5tupleIJNS2_IJNS2_IJNS_1CILi8EEENS3_ILi1EEEEEES5_EEENS2_IJNS2_IJS5_S5_EEENS3_ILi2EEEEEEEEENS2_IJNS2_IJNS2_IJS5_NS3_ILi0EEEEEESC_EEENS2_IJNS2_IJSC_SC_EEEiEEEEEEEEC2ERKSB_RKSH_) ;  /* 0xffffdab000007944 */ /* 0x000fea0003c3ffff */
[----:B------:R-:W-:-:S04]  /*b260*/  MOV R5, 0x0 ;  /* 0x0000000000057802 */ /* 0x000fc80000000f00 */
[----:B------:R-:W-:Y:S05]  /*b270*/  RET.REL.NODEC R4 `(_ZN7cutlass13device_kernelIN5flash19enable_sm80_to_sm89INS1_16FlashAttnBwdSm80INS1_25CollectiveMainloopBwdSm80ILi2ELi2EN4cute5tupleIJNS5_1CILi128EEES8_NS7_ILi64EEEEEENS_10bfloat16_tEfNS_4arch4Sm80ELb0ELb1ELb1ELb0ELb0ELb0ELb0ELb0ELi2ELi4ELi4ELi4ELb0EEENS1_21CollectiveEpilogueBwdISA_SB_SD_Li256ELb0ELb0ELi2EEENS1_19SingleTileSchedulerILb0ELb0ELb0ELi128EEEEEEEEEvNT_6ParamsE) ;  /* 0xffff4d8004007950 */ /* 0x000fea0003c3ffff */
        .type           $_ZN7cutlass13device_kernelIN5flash19enable_sm80_to_sm89INS1_16FlashAttnBwdSm80INS1_25CollectiveMainloopBwdSm80ILi2ELi2EN4cute5tupleIJNS5_1CILi128EEES8_NS7_ILi64EEEEEENS_10bfloat16_tEfNS_4arch4Sm80ELb0ELb1ELb1ELb0ELb0ELb0ELb0ELb0ELi2ELi4ELi4ELi4ELb0EEENS1_21CollectiveEpilogueBwdISA_SB_SD_Li256ELb0ELb0ELi2EEENS1_19SingleTileSchedulerILb0ELb0ELb0ELi128EEEEEEEEEvNT_6ParamsE$_ZN4cute5tupleIJNS0_IJNS0_IJNS_1CILi1EEENS0_IJS2_NS1_ILi2EEES3_EEEEEES3_NS0_IJS3_S3_EEEEEENS0_IJNS0_IJNS1_ILi0EEENS0_IJS2_NS1_ILi256EEEiEEEEEENS1_ILi2048EEENS0_IJiNS1_ILi4096EEEEEEEEEEEC2ERKS7_RKSF_,@function
        .size           $_ZN7cutlass13device_kernelIN5flash19enable_sm80_to_sm89INS1_16FlashAttnBwdSm80INS1_25CollectiveMainloopBwdSm80ILi2ELi2EN4cute5tupleIJNS5_1CILi128EEES8_NS7_ILi64EEEEEENS_10bfloat16_tEfNS_4arch4Sm80ELb0ELb1ELb1ELb0ELb0ELb0ELb0ELb0ELi2ELi4ELi4ELi4ELb0EEENS1_21CollectiveEpilogueBwdISA_SB_SD_Li256ELb0ELb0ELi2EEENS1_19SingleTileSchedulerILb0ELb0ELb0ELi128EEEEEEEEEvNT_6ParamsE$_ZN4cute5tupleIJNS0_IJNS0_IJNS_1CILi1EEENS0_IJS2_NS1_ILi2EEES3_EEEEEES3_NS0_IJS3_S3_EEEEEENS0_IJNS0_IJNS1_ILi0EEENS0_IJS2_NS1_ILi256EEEiEEEEEENS1_ILi2048EEENS0_IJiNS1_ILi4096EEEEEEEEEEEC2ERKS7_RKSF_,($_ZN7cutlass13device_kernelIN5flash19enable_sm80_to_sm89INS1_16FlashAttnBwdSm80INS1_25CollectiveMainloopBwdSm80ILi2ELi2EN4cute5tupleIJNS5_1CILi128EEES8_NS7_ILi64EEEEEENS_10bfloat16_tEfNS_4arch4Sm80ELb0ELb1ELb1ELb0ELb0ELb0ELb0ELb0ELi2ELi4ELi4ELi4ELb0EEENS1_21CollectiveEpilogueBwdISA_SB_SD_Li256ELb0ELb0ELi2EEENS1_19SingleTileSchedulerILb0ELb0ELb0ELi128EEEEEEEEEvNT_6ParamsE$_ZN4cute5tupleIJNS0_IJNS0_IJNS_1CILi2EEES2_EEENS1_ILi8EEES3_EEENS0_IJNS0_IJNS1_ILi1EEEiEEENS1_ILi1024EEENS0_IJiiEEEEEEEEC2ERKS5_RKSA_ - $_ZN7cutlass13device_kernelIN5flash19enable_sm80_to_sm89INS1_16FlashAttnBwdSm80INS1_25CollectiveMainloopBwdSm80ILi2ELi2EN4cute5tupleIJNS5_1CILi128EEES8_NS7_ILi64EEEEEENS_10bfloat16_tEfNS_4arch4Sm80ELb0ELb1ELb1ELb0ELb0ELb0ELb0ELb0ELi2ELi4ELi4ELi4ELb0EEENS1_21CollectiveEpilogueBwdISA_SB_SD_Li256ELb0ELb0ELi2EEENS1_19SingleTileSchedulerILb0ELb0ELb0ELi128EEEEEEEEEvNT_6ParamsE$_ZN4cute5tupleIJNS0_IJNS0_IJNS_1CILi1EEENS0_IJS2_NS1_ILi2EEES3_EEEEEES3_NS0_IJS3_S3_EEEEEENS0_IJNS0_IJNS1_ILi0EEENS0_IJS2_NS1_ILi256EEEiEEEEEENS1_ILi2048EEENS0_IJiNS1_ILi4096EEEEEEEEEEEC2ERKS7_RKSF_)
$_ZN7cutlass13device_kernelIN5flash19enable_sm80_to_sm89INS1_16FlashAttnBwdSm80INS1_25CollectiveMainloopBwdSm80ILi2ELi2EN4cute5tupleIJNS5_1CILi128EEES8_NS7_ILi64EEEEEENS_10bfloat16_tEfNS_4arch4Sm80ELb0ELb1ELb1ELb0ELb0ELb0ELb0ELb0ELi2ELi4ELi4ELi4ELb0EEENS1_21CollectiveEpilogueBwdISA_SB_SD_Li256ELb0ELb0ELi2EEENS1_19SingleTileSchedulerILb0ELb0ELb0ELi128EEEEEEEEEvNT_6ParamsE$_ZN4cute5tupleIJNS0_IJNS0_IJNS_1CILi1EEENS0_IJS2_NS1_ILi2EEES3_EEEEEES3_NS0_IJS3_S3_EEEEEENS0_IJNS0_IJNS1_ILi0EEENS0_IJS2_NS1_ILi256EEEiEEEEEENS1_ILi2048EEENS0_IJiNS1_ILi4096EEEEEEEEEEEC2ERKS7_RKSF_:
[----:B------:R-:W-:Y:S02]  /*b280*/  MOV R6, 0xb2a0 ;  /* 0x0000b2a000067802 */ /* 0x000fe40000000f00 */
[----:B------:R-:W-:Y:S05]  /*b290*/  CALL.REL.NOINC `($_ZN7cutlass13device_kernelIN5flash19enable_sm80_to_sm89INS1_16FlashAttnBwdSm80INS1_25CollectiveMainloopBwdSm80ILi2ELi2EN4cute5tupleIJNS5_1CILi128EEES8_NS7_ILi64EEEEEENS_10bfloat16_tEfNS_4arch4Sm80ELb0ELb1ELb1ELb0ELb0ELb0ELb0ELb0ELi2ELi4ELi4ELi4ELb0EEENS1_21CollectiveEpilogueBwdISA_SB_SD_Li256ELb0ELb0ELi2EEENS1_19SingleTileSchedulerILb0ELb0ELb0ELi128EEEEEEEEEvNT_6ParamsE$_ZN4cute3eso3ESOILb1ELb0EJNS_5tupleIJNS2_IJNS_1CILi1EEENS2_IJS4_NS3_ILi2EEES5_EEEEEES5_NS2_IJS5_S5_EEEEEENS2_IJNS2_IJNS3_ILi0EEENS2_IJS4_NS3_ILi256EEEiEEEEEENS3_ILi2048EEENS2_IJiNS3_ILi4096EEEEEEEEEEEC2ERKS9_RKSH_) ;  /* 0xffffdab000007944 */ /* 0x000fea0003c3ffff */
[----:B-1----:R-:W-:-:S04]  /*b2a0*/  MOV R5, 0x0 ;  /* 0x0000000000057802 */ /* 0x002fc80000000f00 */
[----:B------:R-:W-:Y:S05]  /*b2b0*/  RET.REL.NODEC R4 `(_ZN7cutlass13device_kernelIN5flash19enable_sm80_to_sm89INS1_16FlashAttnBwdSm80INS1_25CollectiveMainloopBwdSm80ILi2ELi2EN4cute5tupleIJNS5_1CILi128EEES8_NS7_ILi64EEEEEENS_10bfloat16_tEfNS_4arch4Sm80ELb0ELb1ELb1ELb0ELb0ELb0ELb0ELb0ELi2ELi4ELi4ELi4ELb0EEENS1_21CollectiveEpilogueBwdISA_SB_SD_Li256ELb0ELb0ELi2EEENS1_19SingleTileSchedulerILb0ELb0ELb0ELi128EEEEEEEEEvNT_6ParamsE) ;  /* 0xffff4d4004007950 */ /* 0x000fea0003c3ffff */
        .type           $_ZN7cutlass13device_kernelIN5flash19enable_sm80_to_sm89INS1_16FlashAttnBwdSm80INS1_25CollectiveMainloopBwdSm80ILi2ELi2EN4cute5tupleIJNS5_1CILi128EEES8_NS7_ILi64EEEEEENS_10bfloat16_tEfNS_4arch4Sm80ELb0ELb1ELb1ELb0ELb0ELb0ELb0ELb0ELi2ELi4ELi4ELi4ELb0EEENS1_21CollectiveEpilogueBwdISA_SB_SD_Li256ELb0ELb0ELi2EEENS1_19SingleTileSchedulerILb0ELb0ELb0ELi128EEEEEEEEEvNT_6ParamsE$_ZN4cute5tupleIJNS0_IJNS0_IJNS_1CILi2EEES2_EEENS1_ILi8EEES3_EEENS0_IJNS0_IJNS1_ILi1EEEiEEENS1_ILi1024EEENS0_IJiiEEEEEEEEC2ERKS5_RKSA_,@function
        .size           $_ZN7cutlass13device_kernelIN5flash19enable_sm80_to_sm89INS1_16FlashAttnBwdSm80INS1_25CollectiveMainloopBwdSm80ILi2ELi2EN4cute5tupleIJNS5_1CILi128EEES8_NS7_ILi64EEEEEENS_10bfloat16_tEfNS_4arch4Sm80ELb0ELb1ELb1ELb0ELb0ELb0ELb0ELb0ELi2ELi4ELi4ELi4ELb0EEENS1_21CollectiveEpilogueBwdISA_SB_SD_Li256ELb0ELb0ELi2EEENS1_19SingleTileSchedulerILb0ELb0ELb0ELi128EEEEEEEEEvNT_6ParamsE$_ZN4cute5tupleIJNS0_IJNS0_IJNS_1CILi2EEES2_EEENS1_ILi8EEES3_EEENS0_IJNS0_IJNS1_ILi1EEEiEEENS1_ILi1024EEENS0_IJiiEEEEEEEEC2ERKS5_RKSA_,($_ZN7cutlass13device_kernelIN5flash19enable_sm80_to_sm89INS1_16FlashAttnBwdSm80INS1_25CollectiveMainloopBwdSm80ILi2ELi2EN4cute5tupleIJNS5_1CILi128EEES8_NS7_ILi64EEEEEENS_10bfloat16_tEfNS_4arch4Sm80ELb0ELb1ELb1ELb0ELb0ELb0ELb0ELb0ELi2ELi4ELi4ELi4ELb0EEENS1_21CollectiveEpilogueBwdISA_SB_SD_Li256ELb0ELb0ELi2EEENS1_19SingleTileSchedulerILb0ELb0ELb0ELi128EEEEEEEEEvNT_6ParamsE$_ZN4cute5tupleIJNS0_IJNS0_IJNS_1CILi2EEES2_EEES2_EEENS0_IJNS0_IJiiEEENS1_ILi8192EEEEEEEEC2ERKS4_RKS7_ - $_ZN7cutlass13device_kernelIN5flash19enable_sm80_to_sm89INS1_16FlashAttnBwdSm80INS1_25CollectiveMainloopBwdSm80ILi2ELi2EN4cute5tupleIJNS5_1CILi128EEES8_NS7_ILi64EEEEEENS_10bfloat16_tEfNS_4arch4Sm80ELb0ELb1ELb1ELb0ELb0ELb0ELb0ELb0ELi2ELi4ELi4ELi4ELb0EEENS1_21CollectiveEpilogueBwdISA_SB_SD_Li256ELb0ELb0ELi2EEENS1_19SingleTileSchedulerILb0ELb0ELb0ELi128EEEEEEEEEvNT_6ParamsE$_ZN4cute5tupleIJNS0_IJNS0_IJNS_1CILi2EEES2_EEENS1_ILi8EEES3_EEENS0_IJNS0_IJNS1_ILi1EEEiEEENS1_ILi1024EEENS0_IJiiEEEEEEEEC2ERKS5_RKSA_)
$_ZN7cutlass13device_kernelIN5flash19enable_sm80_to_sm89INS1_16FlashAttnBwdSm80INS1_25CollectiveMainloopBwdSm80ILi2ELi2EN4cute5tupleIJNS5_1CILi128EEES8_NS7_ILi64EEEEEENS_10bfloat16_tEfNS_4arch4Sm80ELb0ELb1ELb1ELb0ELb0ELb0ELb0ELb0ELi2ELi4ELi4ELi4ELb0EEENS1_21CollectiveEpilogueBwdISA_SB_SD_Li256ELb0ELb0ELi2EEENS1_19SingleTileSchedulerILb0ELb0ELb0ELi128EEEEEEEEEvNT_6ParamsE$_ZN4cute5tupleIJNS0_IJNS0_IJNS_1CILi2EEES2_EEENS1_ILi8EEES3_EEENS0_IJNS0_IJNS1_ILi1EEEiEEENS1_ILi1024EEENS0_IJiiEEEEEEEEC2ERKS5_RKSA_:
[----:B------:R-:W-:Y:S02]  /*b2c0*/  MOV R8, 0xb2e0 ;  /* 0x0000b2e000087802 */ /* 0x000fe40000000f00 */
[----:B------:R-:W-:Y:S05]  /*b2d0*/  CALL.REL.NOINC `($_ZN7cutlass13device_kernelIN5flash19enable_sm80_to_sm89INS1_16FlashAttnBwdSm80INS1_25CollectiveMainloopBwdSm80ILi2ELi2EN4cute5tupleIJNS5_1CILi128EEES8_NS7_ILi64EEEEEENS_10bfloat16_tEfNS_4arch4Sm80ELb0ELb1ELb1ELb0ELb0ELb0ELb0ELb0ELi2ELi4ELi4ELi4ELb0EEENS1_21CollectiveEpilogueBwdISA_SB_SD_Li256ELb0ELb0ELi2EEENS1_19SingleTileSchedulerILb0ELb0ELb0ELi128EEEEEEEEEvNT_6ParamsE$_ZN4cute3eso3ESOILb1ELb0EJNS_5tupleIJNS2_IJNS_1CILi2EEES4_EEENS3_ILi8EEES5_EEENS2_IJNS2_IJNS3_ILi1EEEiEEENS3_ILi1024EEENS2_IJiiEEEEEEEEC2ERKS7_RKSC_) ;  /* 0xffffdb4000007944 */ /* 0x000fea0003c3ffff */
[----:B------:R-:W-:-:S04]  /*b2e0*/  MOV R7, 0x0 ;  /* 0x0000000000077802 */ /* 0x000fc80000000f00 */
[----:B------:R-:W-:Y:S05]  /*b2f0*/  RET.REL.NODEC R6 `(_ZN7cutlass13device_kernelIN5flash19enable_sm80_to_sm89INS1_16FlashAttnBwdSm80INS1_25CollectiveMainloopBwdSm80ILi2ELi2EN4cute5tupleIJNS5_1CILi128EEES8_NS7_ILi64EEEEEENS_10bfloat16_tEfNS_4arch4Sm80ELb0ELb1ELb1ELb0ELb0ELb0ELb0ELb0ELi2ELi4ELi4ELi4ELb0EEENS1_21CollectiveEpilogueBwdISA_SB_SD_Li256ELb0ELb0ELi2EEENS1_19SingleTileSchedulerILb0ELb0ELb0ELi128EEEEEEEEEvNT_6ParamsE) ;  /* 0xffff4d0006007950 */ /* 0x000fea0003c3ffff */
        .type           $_ZN7cutlass13device_kernelIN5flash19enable_sm80_to_sm89INS1_16FlashAttnBwdSm80INS1_25CollectiveMainloopBwdSm80ILi2ELi2EN4cute5tupleIJNS5_1CILi128EEES8_NS7_ILi64EEEEEENS_10bfloat16_tEfNS_4arch4Sm80ELb0ELb1ELb1ELb0ELb0ELb0ELb0ELb0ELi2ELi4ELi4ELi4ELb0EEENS1_21CollectiveEpilogueBwdISA_SB_SD_Li256ELb0ELb0ELi2EEENS1_19SingleTileSchedulerILb0ELb0ELb0ELi128EEEEEEEEEvNT_6ParamsE$_ZN4cute5tupleIJNS0_IJNS0_IJNS_1CILi2EEES2_EEES2_EEENS0_IJNS0_IJiiEEENS1_ILi8192EEEEEEEEC2ERKS4_RKS7_,@function
        .size           $_ZN7cutlass13device_kernelIN5flash19enable_sm80_to_sm89INS1_16FlashAttnBwdSm80INS1_25CollectiveMainloopBwdSm80ILi2ELi2EN4cute5tupleIJNS5_1CILi128EEES8_NS7_ILi64EEEEEENS_10bfloat16_tEfNS_4arch4Sm80ELb0ELb1ELb1ELb0ELb0ELb0ELb0ELb0ELi2ELi4ELi4ELi4ELb0EEENS1_21CollectiveEpilogueBwdISA_SB_SD_Li256ELb0ELb0ELi2EEENS1_19SingleTileSchedulerILb0ELb0ELb0ELi128EEEEEEEEEvNT_6ParamsE$_ZN4cute5tupleIJNS0_IJNS0_IJNS_1CILi2EEES2_EEES2_EEENS0_IJNS0_IJiiEEENS1_ILi8192EEEEEEEEC2ERKS4_RKS7_,($_ZN7cutlass13device_kernelIN5flash19enable_sm80_to_sm89INS1_16FlashAttnBwdSm80INS1_25CollectiveMainloopBwdSm80ILi2ELi2EN4cute5tupleIJNS5_1CILi128EEES8_NS7_ILi64EEEEEENS_10bfloat16_tEfNS_4arch4Sm80ELb0ELb1ELb1ELb0ELb0ELb0ELb0ELb0ELi2ELi4ELi4ELi4ELb0EEENS1_21CollectiveEpilogueBwdISA_SB_SD_Li256ELb0ELb0ELi2EEENS1_19SingleTileSchedulerILb0ELb0ELb0ELi128EEEEEEEEEvNT_6ParamsE$_ZN4cute5tupleIJNS0_IJNS0_IJNS_1CILi2EEES2_EEES3_NS1_ILi8EEEEEENS0_IJNS0_IJiNS1_ILi512EEEEEENS0_IJiiEEENS1_ILi1024EEEEEEEEC2ERKS5_RKSA_ - $_ZN7cutlass13device_kernelIN5flash19enable_sm80_to_sm89INS1_16FlashAttnBwdSm80INS1_25CollectiveMainloopBwdSm80ILi2ELi2EN4cute5tupleIJNS5_1CILi128EEES8_NS7_ILi64EEEEEENS_10bfloat16_tEfNS_4arch4Sm80ELb0ELb1ELb1ELb0ELb0ELb0ELb0ELb0ELi2ELi4ELi4ELi4ELb0EEENS1_21CollectiveEpilogueBwdISA_SB_SD_Li256ELb0ELb0ELi2EEENS1_19SingleTileSchedulerILb0ELb0ELb0ELi128EEEEEEEEEvNT_6ParamsE$_ZN4cute5tupleIJNS0_IJNS0_IJNS_1CILi2EEES2_EEES2_EEENS0_IJNS0_IJiiEEENS1_ILi8192EEEEEEEEC2ERKS4_RKS7_)
$_ZN7cutlass13device_kernelIN5flash19enable_sm80_to_sm89INS1_16FlashAttnBwdSm80INS1_25CollectiveMainloopBwdSm80ILi2ELi2EN4cute5tupleIJNS5_1CILi128EEES8_NS7_ILi64EEEEEENS_10bfloat16_tEfNS_4arch4Sm80ELb0ELb1ELb1ELb0ELb0ELb0ELb0ELb0ELi2ELi4ELi4ELi4ELb0EEENS1_21CollectiveEpilogueBwdISA_SB_SD_Li256ELb0ELb0ELi2EEENS1_19SingleTileSchedulerILb0ELb0ELb0ELi128EEEEEEEEEvNT_6ParamsE$_ZN4cute5tupleIJNS0_IJNS0_IJNS_1CILi2EEES2_EEES2_EEENS0_IJNS0_IJiiEEENS1_ILi8192EEEEEEEEC2ERKS4_RKS7_:
[----:B------:R-:W-:Y:S02]  /*b300*/  MOV R6, 0xb320 ;  /* 0x0000b32000067802 */ /* 0x000fe40000000f00 */
[----:B------:R-:W-:Y:S05]  /*b310*/  CALL.REL.NOINC `($_ZN7cutlass13device_kernelIN5flash19enable_sm80_to_sm89INS1_16FlashAttnBwdSm80INS1_25CollectiveMainloopBwdSm80ILi2ELi2EN4cute5tupleIJNS5_1CILi128EEES8_NS7_ILi64EEEEEENS_10bfloat16_tEfNS_4arch4Sm80ELb0ELb1ELb1ELb0ELb0ELb0ELb0ELb0ELi2ELi4ELi4ELi4ELb0EEENS1_21CollectiveEpilogueBwdISA_SB_SD_Li256ELb0ELb0ELi2EEENS1_19SingleTileSchedulerILb0ELb0ELb0ELi128EEEEEEEEEvNT_6ParamsE$_ZN4cute3eso3ESOILb1ELb0EJNS_5tupleIJNS2_IJNS_1CILi2EEES4_EEES4_EEENS2_IJNS2_IJiiEEENS3_ILi8192EEEEEEEEC2ERKS6_RKS9_) ;  /* 0xffffdb7000007944 */ /* 0x000fea0003c3ffff */
[----:B-1----:R-:W-:Y:S02]  /*b320*/  MOV R2, R8 ;  /* 0x0000000800027202 */ /* 0x002fe40000000f00 */
[----:B------:R-:W-:-:S04]  /*b330*/  MOV R3, 0x0 ;  /* 0x0000000000037802 */ /* 0x000fc80000000f00 */
[----:B------:R-:W-:Y:S05]  /*b340*/  RET.REL.NODEC R2 `(_ZN7cutlass13device_kernelIN5flash19enable_sm80_to_sm89INS1_16FlashAttnBwdSm80INS1_25CollectiveMainloopBwdSm80ILi2ELi2EN4cute5tupleIJNS5_1CILi128EEES8_NS7_ILi64EEEEEENS_10bfloat16_tEfNS_4arch4Sm80ELb0ELb1ELb1ELb0ELb0ELb0ELb0ELb0ELi2ELi4ELi4ELi4ELb0EEENS1_21CollectiveEpilogueBwdISA_SB_SD_Li256ELb0ELb0ELi2EEENS1_19SingleTileSchedulerILb0ELb0ELb0ELi128EEEEEEEEEvNT_6ParamsE) ;  /* 0xffff4cb002007950 */ /* 0x000fea0003c3ffff */
        .type           $_ZN7cutlass13device_kernelIN5flash19enable_sm80_to_sm89INS1_16FlashAttnBwdSm80INS1_25CollectiveMainloopBwdSm80ILi2ELi2EN4cute5tupleIJNS5_1CILi128EEES8_NS7_ILi64EEEEEENS_10bfloat16_tEfNS_4arch4Sm80ELb0ELb1ELb1ELb0ELb0ELb0ELb0ELb0ELi2ELi4ELi4ELi4ELb0EEENS1_21CollectiveEpilogueBwdISA_SB_SD_Li256ELb0ELb0ELi2EEENS1_19SingleTileSchedulerILb0ELb0ELb0ELi128EEEEEEEEEvNT_6ParamsE$_ZN4cute5tupleIJNS0_IJNS0_IJNS_1CILi2EEES2_EEES3_NS1_ILi8EEEEEENS0_IJNS0_IJiNS1_ILi512EEEEEENS0_IJiiEEENS1_ILi1024EEEEEEEEC2ERKS5_RKSA_,@function
        .size           $_ZN7cutlass13device_kernelIN5flash19enable_sm80_to_sm89INS1_16FlashAttnBwdSm80INS1_25CollectiveMainloopBwdSm80ILi2ELi2EN4cute5tupleIJNS5_1CILi128EEES8_NS7_ILi64EEEEEENS_10bfloat16_tEfNS_4arch4Sm80ELb0ELb1ELb1ELb0ELb0ELb0ELb0ELb0ELi2ELi4ELi4ELi4ELb0EEENS1_21CollectiveEpilogueBwdISA_SB_SD_Li256ELb0ELb0ELi2EEENS1_19SingleTileSchedulerILb0ELb0ELb0ELi128EEEEEEEEEvNT_6ParamsE$_ZN4cute5tupleIJNS0_IJNS0_IJNS_1CILi2EEES2_EEES3_NS1_ILi8EEEEEENS0_IJNS0_IJiNS1_ILi512EEEEEENS0_IJiiEEENS1_ILi1024EEEEEEEEC2ERKS5_RKSA_,($_ZN7cutlass13device_kernelIN5flash19enable_sm80_to_sm89INS1_16FlashAttnBwdSm80INS1_25CollectiveMainloopBwdSm80ILi2ELi2EN4cute5tupleIJNS5_1CILi128EEES8_NS7_ILi64EEEEEENS_10bfloat16_tEfNS_4arch4Sm80ELb0ELb1ELb1ELb0ELb0ELb0ELb0ELb0ELi2ELi4ELi4ELi4ELb0EEENS1_21CollectiveEpilogueBwdISA_SB_SD_Li256ELb0ELb0ELi2EEENS1_19SingleTileSchedulerILb0ELb0ELb0ELi128EEEEEEEEEvNT_6ParamsE$_ZN4cute5tupleIJNS0_IJNS0_IJNS_1CILi2EEES2_S2_EEES2_NS0_IJNS0_IJS2_S2_EEES2_EEEEEENS0_IJNS0_IJNS1_ILi1EEENS1_ILi512EEEiEEENS1_ILi4096EEENS0_IJNS0_IJiiEEENS1_ILi8192EEEEEEEEEEEC2ERKS6_RKSE_ - $_ZN7cutlass13device_kernelIN5flash19enable_sm80_to_sm89INS1_16FlashAttnBwdSm80INS1_25CollectiveMainloopBwdSm80ILi2ELi2EN4cute5tupleIJNS5_1CILi128EEES8_NS7_ILi64EEEEEENS_10bfloat16_tEfNS_4arch4Sm80ELb0ELb1ELb1ELb0ELb0ELb0ELb0ELb0ELi2ELi4ELi4ELi4ELb0EEENS1_21CollectiveEpilogueBwdISA_SB_SD_Li256ELb0ELb0ELi2EEENS1_19SingleTileSchedulerILb0ELb0ELb0ELi128EEEEEEEEEvNT_6ParamsE$_ZN4cute5tupleIJNS0_IJNS0_IJNS_1CILi2EEES2_EEES3_NS1_ILi8EEEEEENS0_IJNS0_IJiNS1_ILi512EEEEEENS0_IJiiEEENS1_ILi1024EEEEEEEEC2ERKS5_RKSA_)
$_ZN7cutlass13device_kernelIN5flash19enable_sm80_to_sm89INS1_16FlashAttnBwdSm80INS1_25CollectiveMainloopBwdSm80ILi2ELi2EN4cute5tupleIJNS5_1CILi128EEES8_NS7_ILi64EEEEEENS_10bfloat16_tEfNS_4arch4Sm80ELb0ELb1ELb1ELb0ELb0ELb0ELb0ELb0ELi2ELi4ELi4ELi4ELb0EEENS1_21CollectiveEpilogueBwdISA_SB_SD_Li256ELb0ELb0ELi2EEENS1_19SingleTileSchedulerILb0ELb0ELb0ELi128EEEEEEEEEvNT_6ParamsE$_ZN4cute5tupleIJNS0_IJNS0_IJNS_1CILi2EEES2_EEES3_NS1_ILi8EEEEEENS0_IJNS0_IJiNS1_ILi512EEEEEENS0_IJiiEEENS1_ILi1024EEEEEEEEC2ERKS5_RKSA_:
[----:B------:R-:W-:Y:S02]  /*b350*/  MOV R8, 0xb370 ;  /* 0x0000b37000087802 */ /* 0x000fe40000000f00 */
[----:B------:R-:W-:Y:S05]  /*b360*/  CALL.REL.NOINC `($_ZN7cutlass13device_kernelIN5flash19enable_sm80_to_sm89INS1_16FlashAttnBwdSm80INS1_25CollectiveMainloopBwdSm80ILi2ELi2EN4cute5tupleIJNS5_1CILi128EEES8_NS7_ILi64EEEEEENS_10bfloat16_tEfNS_4arch4Sm80ELb0ELb1ELb1ELb0ELb0ELb0ELb0ELb0ELi2ELi4ELi4ELi4ELb0EEENS1_21CollectiveEpilogueBwdISA_SB_SD_Li256ELb0ELb0ELi2EEENS1_19SingleTileSchedulerILb0ELb0ELb0ELi128EEEEEEEEEvNT_6ParamsE$_ZN4cute3eso3ESOILb1ELb0EJNS_5tupleIJNS2_IJNS_1CILi2EEES4_EEES5_NS3_ILi8EEEEEENS2_IJNS2_IJiNS3_ILi512EEEEEENS2_IJiiEEENS3_ILi1024EEEEEEEEC2ERKS7_RKSC_) ;  /* 0xffffdb8000007944 */ /* 0x000fea0003c3ffff */
[----:B------:R-:W-:-:S04]  /*b370*/  MOV R7, 0x0 ;  /* 0x0000000000077802 */ /* 0x000fc80000000f00 */
[----:B------:R-:W-:Y:S05]  /*b380*/  RET.REL.NODEC R6 `(_ZN7cutlass13device_kernelIN5flash19enable_sm80_to_sm89INS1_16FlashAttnBwdSm80INS1_25CollectiveMainloopBwdSm80ILi2ELi2EN4cute5tupleIJNS5_1CILi128EEES8_NS7_ILi64EEEEEENS_10bfloat16_tEfNS_4arch4Sm80ELb0ELb1ELb1ELb0ELb0ELb0ELb0ELb0ELi2ELi4ELi4ELi4ELb0EEENS1_21CollectiveEpilogueBwdISA_SB_SD_Li256ELb0ELb0ELi2EEENS1_19SingleTileSchedulerILb0ELb0ELb0ELi128EEEEEEEEEvNT_6ParamsE) ;  /* 0xffff4c7006007950 */ /* 0x000fea0003c3ffff */
        .type           $_ZN7cutlass13device_kernelIN5flash19enable_sm80_to_sm89INS1_16FlashAttnBwdSm80INS1_25CollectiveMainloopBwdSm80ILi2ELi2EN4cute5tupleIJNS5_1CILi128EEES8_NS7_ILi64EEEEEENS_10bfloat16_tEfNS_4arch4Sm80ELb0ELb1ELb1ELb0ELb0ELb0ELb0ELb0ELi2ELi4ELi4ELi4ELb0EEENS1_21CollectiveEpilogueBwdISA_SB_SD_Li256ELb0ELb0ELi2EEENS1_19SingleTileSchedulerILb0ELb0ELb0ELi128EEEEEEEEEvNT_6ParamsE$_ZN4cute5tupleIJNS0_IJNS0_IJNS_1CILi2EEES2_S2_EEES2_NS0_IJNS0_IJS2_S2_EEES2_EEEEEENS0_IJNS0_IJNS1_ILi1EEENS1_ILi512EEEiEEENS1_ILi4096EEENS0_IJNS0_IJiiEEENS1_ILi8192EEEEEEEEEEEC2ERKS6_RKSE_,@function
        .size           $_ZN7cutlass13device_kernelIN5flash19enable_sm80_to_sm89INS1_16FlashAttnBwdSm80INS1_25CollectiveMainloopBwdSm80ILi2ELi2EN4cute5tupleIJNS5_1CILi128EEES8_NS7_ILi64EEEEEENS_10bfloat16_tEfNS_4arch4Sm80ELb0ELb1ELb1ELb0ELb0ELb0ELb0ELb0ELi2ELi4ELi4ELi4ELb0EEENS1_21CollectiveEpilogueBwdISA_SB_SD_Li256ELb0ELb0ELi2EEENS1_19SingleTileSchedulerILb0ELb0ELb0ELi128EEEEEEEEEvNT_6ParamsE$_ZN4cute5tupleIJNS0_IJNS0_IJNS_1CILi2EEES2_S2_EEES2_NS0_IJNS0_IJS2_S2_EEES2_EEEEEENS0_IJNS0_IJNS1_ILi1EEENS1_ILi512EEEiEEENS1_ILi4096EEENS0_IJNS0_IJiiEEENS1_ILi8192EEEEEEEEEEEC2ERKS6_RKSE_,($_ZN7cutlass13device_kernelIN5flash19enable_sm80_to_sm89INS1_16FlashAttnBwdSm80INS1_25CollectiveMainloopBwdSm80ILi2ELi2EN4cute5tupleIJNS5_1CILi128EEES8_NS7_ILi64EEEEEENS_10bfloat16_tEfNS_4arch4Sm80ELb0ELb1ELb1ELb0ELb0ELb0ELb0ELb0ELi2ELi4ELi4ELi4ELb0EEENS1_21CollectiveEpilogueBwdISA_SB_SD_Li256ELb0ELb0ELi2EEENS1_19SingleTileSchedulerILb0ELb0ELb0ELi128EEEEEEEEEvNT_6ParamsE$_ZN4cute5tupleIJNS0_IJNS0_IJNS_1CILi2EEES2_S2_EEES2_NS0_IJS2_S2_EEEEEENS0_IJNS0_IJNS1_ILi1EEENS1_ILi512EEEiEEENS1_ILi4096EEENS0_IJiiEEEEEEEEC2ERKS5_RKSB_ - $_ZN7cutlass13device_kernelIN5flash19enable_sm80_to_sm89INS1_16FlashAttnBwdSm80INS1_25CollectiveMainloopBwdSm80ILi2ELi2EN4cute5tupleIJNS5_1CILi128EEES8_NS7_ILi64EEEEEENS_10bfloat16_tEfNS_4arch4Sm80ELb0ELb1ELb1ELb0ELb0ELb0ELb0ELb0ELi2ELi4ELi4ELi4ELb0EEENS1_21CollectiveEpilogueBwdISA_SB_SD_Li256ELb0ELb0ELi2EEENS1_19SingleTileSchedulerILb0ELb0ELb0ELi128EEEEEEEEEvNT_6ParamsE$_ZN4cute5tupleIJNS0_IJNS0_IJNS_1CILi2EEES2_S2_EEES2_NS0_IJNS0_IJS2_S2_EEES2_EEEEEENS0_IJNS0_IJNS1_ILi1EEENS1_ILi512EEEiEEENS1_ILi4096EEENS0_IJNS0_IJiiEEENS1_ILi8192EEEEEEEEEEEC2ERKS6_RKSE_)
$_ZN7cutlass13device_kernelIN5flash19enable_sm80_to_sm89INS1_16FlashAttnBwdSm80INS1_25CollectiveMainloopBwdSm80ILi2ELi2EN4cute5tupleIJNS5_1CILi128EEES8_NS7_ILi64EEEEEENS_10bfloat16_tEfNS_4arch4Sm80ELb0ELb1ELb1ELb0ELb0ELb0ELb0ELb0ELi2ELi4ELi4ELi4ELb0EEENS1_21CollectiveEpilogueBwdISA_SB_SD_Li256ELb0ELb0ELi2EEENS1_19SingleTileSchedulerILb0ELb0ELb0ELi128EEEEEEEEEvNT_6ParamsE$_ZN4cute5tupleIJNS0_IJNS0_IJNS_1CILi2EEES2_S2_EEES2_NS0_IJNS0_IJS2_S2_EEES2_EEEEEENS0_IJNS0_IJNS1_ILi1EEENS1_ILi512EEEiEEENS1_ILi4096EEENS0_IJNS0_IJiiEEENS1_ILi8192EEEEEEEEEEEC2ERKS6_RKSE_:
[----:B------:R-:W-:Y:S02]  /*b390*/  MOV R8, 0xb3b0 ;  /* 0x0000b3b000087802 */ /* 0x000fe40000000f00 */
[----:B------:R-:W-:Y:S05]  /*b3a0*/  CALL.REL.NOINC `($_ZN7cutlass13device_kernelIN5flash19enable_sm80_to_sm89INS1_16FlashAttnBwdSm80INS1_25CollectiveMainloopBwdSm80ILi2ELi2EN4cute5tupleIJNS5_1CILi128EEES8_NS7_ILi64EEEEEENS_10bfloat16_tEfNS_4arch4Sm80ELb0ELb1ELb1ELb0ELb0ELb0ELb0ELb0ELi2ELi4ELi4ELi4ELb0EEENS1_21CollectiveEpilogueBwdISA_SB_SD_Li256ELb0ELb0ELi2EEENS1_19SingleTileSchedulerILb0ELb0ELb0ELi128EEEEEEEEEvNT_6ParamsE$_ZN4cute3eso3ESOILb1ELb0EJNS_5tupleIJNS2_IJNS_1CILi2EEES4_S4_EEES4_NS2_IJNS2_IJS4_S4_EEES4_EEEEEENS2_IJNS2_IJNS3_ILi1EEENS3_ILi512EEEiEEENS3_ILi4096EEENS2_IJNS2_IJiiEEENS3_ILi8192EEEEEEEEEEEC2ERKS8_RKSG_) ;  /* 0xffffdbb000007944 */ /* 0x000fea0003c3ffff */
[----:B------:R-:W-:-:S04]  /*b3b0*/  MOV R7, 0x0 ;  /* 0x0000000000077802 */ /* 0x000fc80000000f00 */
[----:B------:R-:W-:Y:S05]  /*b3c0*/  RET.REL.NODEC R6 `(_ZN7cutlass13device_kernelIN5flash19enable_sm80_to_sm89INS1_16FlashAttnBwdSm80INS1_25CollectiveMainloopBwdSm80ILi2ELi2EN4cute5tupleIJNS5_1CILi128EEES8_NS7_ILi64EEEEEENS_10bfloat16_tEfNS_4arch4Sm80ELb0ELb1ELb1ELb0ELb0ELb0ELb0ELb0ELi2ELi4ELi4ELi4ELb0EEENS1_21CollectiveEpilogueBwdISA_SB_SD_Li256ELb0ELb0ELi2EEENS1_19SingleTileSchedulerILb0ELb0ELb0ELi128EEEEEEEEEvNT_6ParamsE) ;  /* 0xffff4c3006007950 */ /* 0x000fea0003c3ffff */
        .type           $_ZN7cutlass13device_kernelIN5flash19enable_sm80_to_sm89INS1_16FlashAttnBwdSm80INS1_25CollectiveMainloopBwdSm80ILi2ELi2EN4cute5tupleIJNS5_1CILi128EEES8_NS7_ILi64EEEEEENS_10bfloat16_tEfNS_4arch4Sm80ELb0ELb1ELb1ELb0ELb0ELb0ELb0ELb0ELi2ELi4ELi4ELi4ELb0EEENS1_21CollectiveEpilogueBwdISA_SB_SD_Li256ELb0ELb0ELi2EEENS1_19SingleTileSchedulerILb0ELb0ELb0ELi128EEEEEEEEEvNT_6ParamsE$_ZN4cute5tupleIJNS0_IJNS0_IJNS_1CILi2EEES2_S2_EEES2_NS0_IJS2_S2_EEEEEENS0_IJNS0_IJNS1_ILi1EEENS1_ILi512EEEiEEENS1_ILi4096EEENS0_IJiiEEEEEEEEC2ERKS5_RKSB_,@function
        .size           $_ZN7cutlass13device_kernelIN5flash19enable_sm80_to_sm89INS1_16FlashAttnBwdSm80INS1_25CollectiveMainloopBwdSm80ILi2ELi2EN4cute5tupleIJNS5_1CILi128EEES8_NS7_ILi64EEEEEENS_10bfloat16_tEfNS_4arch4Sm80ELb0ELb1ELb1ELb0ELb0ELb0ELb0ELb0ELi2ELi4ELi4ELi4ELb0EEENS1_21CollectiveEpilogueBwdISA_SB_SD_Li256ELb0ELb0ELi2EEENS1_19SingleTileSchedulerILb0ELb0ELb0ELi128EEEEEEEEEvNT_6ParamsE$_ZN4cute5tupleIJNS0_IJNS0_IJNS_1CILi2EEES2_S2_EEES2_NS0_IJS2_S2_EEEEEENS0_IJNS0_IJNS1_ILi1EEENS1_ILi512EEEiEEENS1_ILi4096EEENS0_IJiiEEEEEEEEC2ERKS5_RKSB_,($_ZN7cutlass13device_kernelIN5flash19enable_sm80_to_sm89INS1_16FlashAttnBwdSm80INS1_25CollectiveMainloopBwdSm80ILi2ELi2EN4cute5tupleIJNS5_1CILi128EEES8_NS7_ILi64EEEEEENS_10bfloat16_tEfNS_4arch4Sm80ELb0ELb1ELb1ELb0ELb0ELb0ELb0ELb0ELi2ELi4ELi4ELi4ELb0EEENS1_21CollectiveEpilogueBwdISA_SB_SD_Li256ELb0ELb0ELi2EEENS1_19SingleTileSchedulerILb0ELb0ELb0ELi128EEEEEEEEEvNT_6ParamsE$_ZN4cute5tupleIJNS0_IJNS0_IJNS_1CILi8EEENS1_ILi1EEEEEENS0_IJNS1_ILi2EEEEEEEEENS0_IJNS0_IJS3_NS1_ILi0EEEEEENS0_IJiEEEEEEEEC2ERKS7_RKSB_ - $_ZN7cutlass13device_kernelIN5flash19enable_sm80_to_sm89INS1_16FlashAttnBwdSm80INS1_25CollectiveMainloopBwdSm80ILi2ELi2EN4cute5tupleIJNS5_1CILi128EEES8_NS7_ILi64EEEEEENS_10bfloat16_tEfNS_4arch4Sm80ELb0ELb1ELb1ELb0ELb0ELb0ELb0ELb0ELi2ELi4ELi4ELi4ELb0EEENS1_21CollectiveEpilogueBwdISA_SB_SD_Li256ELb0ELb0ELi2EEENS1_19SingleTileSchedulerILb0ELb0ELb0ELi128EEEEEEEEEvNT_6ParamsE$_ZN4cute5tupleIJNS0_IJNS0_IJNS_1CILi2EEES2_S2_EEES2_NS0_IJS2_S2_EEEEEENS0_IJNS0_IJNS1_ILi1EEENS1_ILi512EEEiEEENS1_ILi4096EEENS0_IJiiEEEEEEEEC2ERKS5_RKSB_)
$_ZN7cutlass13device_kernelIN5flash19enable_sm80_to_sm89INS1_16FlashAttnBwdSm80INS1_25CollectiveMainloopBwdSm80ILi2ELi2EN4cute5tupleIJNS5_1CILi128EEES8_NS7_ILi64EEEEEENS_10bfloat16_tEfNS_4arch4Sm80ELb0ELb1ELb1ELb0ELb0ELb0ELb0ELb0ELi2ELi4ELi4ELi4ELb0EEENS1_21CollectiveEpilogueBwdISA_SB_SD_Li256ELb0ELb0ELi2EEENS1_19SingleTileSchedulerILb0ELb0ELb0ELi128EEEEEEEEEvNT_6ParamsE$_ZN4cute5tupleIJNS0_IJNS0_IJNS_1CILi2EEES2_S2_EEES2_NS0_IJS2_S2_EEEEEENS0_IJNS0_IJNS1_ILi1EEENS1_ILi512EEEiEEENS1_ILi4096EEENS0_IJiiEEEEEEEEC2ERKS5_RKSB_:
[----:B------:R-:W-:Y:S02]  /*b3d0*/  MOV R8, 0xb3f0 ;  /* 0x0000b3f000087802 */ /* 0x000fe40000000f00 */
[----:B------:R-:W-:Y:S05]  /*b3e0*/  CALL.REL.NOINC `($_ZN7cutlass13device_kernelIN5flash19enable_sm80_to_sm89INS1_16FlashAttnBwdSm80INS1_25CollectiveMainloopBwdSm80ILi2ELi2EN4cute5tupleIJNS5_1CILi128EEES8_NS7_ILi64EEEEEENS_10bfloat16_tEfNS_4arch4Sm80ELb0ELb1ELb1ELb0ELb0ELb0ELb0ELb0ELi2ELi4ELi4ELi4ELb0EEENS1_21CollectiveEpilogueBwdISA_SB_SD_Li256ELb0ELb0ELi2EEENS1_19SingleTileSchedulerILb0ELb0ELb0ELi128EEEEEEEEEvNT_6ParamsE$_ZN4cute3eso3ESOILb1ELb0EJNS_5tupleIJNS2_IJNS_1CILi2EEES4_S4_EEES4_NS2_IJS4_S4_EEEEEENS2_IJNS2_IJNS3_ILi1EEENS3_ILi512EEEiEEENS3_ILi4096EEENS2_IJiiEEEEEEEEC2ERKS7_RKSD_) ;  /* 0xffffdbe000007944 */ /* 0x000fea0003c3ffff */
[----:B------:R-:W-:-:S04]  /*b3f0*/  MOV R7, 0x0 ;  /* 0x0000000000077802 */ /* 0x000fc80000000f00 */
[----:B------:R-:W-:Y:S05]  /*b400*/  RET.REL.NODEC R6 `(_ZN7cutlass13device_kernelIN5flash19enable_sm80_to_sm89INS1_16FlashAttnBwdSm80INS1_25CollectiveMainloopBwdSm80ILi2ELi2EN4cute5tupleIJNS5_1CILi128EEES8_NS7_ILi64EEEEEENS_10bfloat16_tEfNS_4arch4Sm80ELb0ELb1ELb1ELb0ELb0ELb0ELb0ELb0ELi2ELi4ELi4ELi4ELb0EEENS1_21CollectiveEpilogueBwdISA_SB_SD_Li256ELb0ELb0ELi2EEENS1_19SingleTileSchedulerILb0ELb0ELb0ELi128EEEEEEEEEvNT_6ParamsE) ;  /* 0xffff4bf006007950 */ /* 0x000fea0003c3ffff */
        .type           $_ZN7cutlass13device_kernelIN5flash19enable_sm80_to_sm89INS1_16FlashAttnBwdSm80INS1_25CollectiveMainloopBwdSm80ILi2ELi2EN4cute5tupleIJNS5_1CILi128EEES8_NS7_ILi64EEEEEENS_10bfloat16_tEfNS_4arch4Sm80ELb0ELb1ELb1ELb0ELb0ELb0ELb0ELb0ELi2ELi4ELi4ELi4ELb0EEENS1_21CollectiveEpilogueBwdISA_SB_SD_Li256ELb0ELb0ELi2EEENS1_19SingleTileSchedulerILb0ELb0ELb0ELi128EEEEEEEEEvNT_6ParamsE$_ZN4cute5tupleIJNS0_IJNS0_IJNS_1CILi8EEENS1_ILi1EEEEEENS0_IJNS1_ILi2EEEEEEEEENS0_IJNS0_IJS3_NS1_ILi0EEEEEENS0_IJiEEEEEEEEC2ERKS7_RKSB_,@function
        .size           $_ZN7cutlass13device_kernelIN5flash19enable_sm80_to_sm89INS1_16FlashAttnBwdSm80INS1_25CollectiveMainloopBwdSm80ILi2ELi2EN4cute5tupleIJNS5_1CILi128EEES8_NS7_ILi64EEEEEENS_10bfloat16_tEfNS_4arch4Sm80ELb0ELb1ELb1ELb0ELb0ELb0ELb0ELb0ELi2ELi4ELi4ELi4ELb0EEENS1_21CollectiveEpilogueBwdISA_SB_SD_Li256ELb0ELb0ELi2EEENS1_19SingleTileSchedulerILb0ELb0ELb0ELi128EEEEEEEEEvNT_6ParamsE$_ZN4cute5tupleIJNS0_IJNS0_IJNS_1CILi8EEENS1_ILi1EEEEEENS0_IJNS1_ILi2EEEEEEEEENS0_IJNS0_IJS3_NS1_ILi0EEEEEENS0_IJiEEEEEEEEC2ERKS7_RKSB_,($_ZN7cutlass13device_kernelIN5flash19enable_sm80_to_sm89INS1_16FlashAttnBwdSm80INS1_25CollectiveMainloopBwdSm80ILi2ELi2EN4cute5tupleIJNS5_1CILi128EEES8_NS7_ILi64EEEEEENS_10bfloat16_tEfNS_4arch4Sm80ELb0ELb1ELb1ELb0ELb0ELb0ELb0ELb0ELi2ELi4ELi4ELi4ELb0EEENS1_21CollectiveEpilogueBwdISA_SB_SD_Li256ELb0ELb0ELi2EEENS1_19SingleTileSchedulerILb0ELb0ELb0ELi128EEEEEEEEEvNT_6ParamsE$_ZN4cute5tupleIJNS0_IJNS0_IJNS_1CILi8EEENS1_ILi1EEEEEENS1_ILi2EEEEEENS0_IJNS0_IJS3_NS1_ILi0EEEEEEiEEEEEC2ERKS6_RKS9_ - $_ZN7cutlass13device_kernelIN5flash19enable_sm80_to_sm89INS1_16FlashAttnBwdSm80INS1_25CollectiveMainloopBwdSm80ILi2ELi2EN4cute5tupleIJNS5_1CILi128EEES8_NS7_ILi64EEEEEENS_10bfloat16_tEfNS_4arch4Sm80ELb0ELb1ELb1ELb0ELb0ELb0ELb0ELb0ELi2ELi4ELi4ELi4ELb0EEENS1_21CollectiveEpilogueBwdISA_SB_SD_Li256ELb0ELb0ELi2EEENS1_19SingleTileSchedulerILb0ELb0ELb0ELi128EEEEEEEEEvNT_6ParamsE$_ZN4cute5tupleIJNS0_IJNS0_IJNS_1CILi8EEENS1_ILi1EEEEEENS0_IJNS1_ILi2EEEEEEEEENS0_IJNS0_IJS3_NS1_ILi0EEEEEENS0_IJiEEEEEEEEC2ERKS7_RKSB_)
$_ZN7cutlass13device_kernelIN5flash19enable_sm80_to_sm89INS1_16FlashAttnBwdSm80INS1_25CollectiveMainloopBwdSm80ILi2ELi2EN4cute5tupleIJNS5_1CILi128EEES8_NS7_ILi64EEEEEENS_10bfloat16_tEfNS_4arch4Sm80ELb0ELb1ELb1ELb0ELb0ELb0ELb0ELb0ELi2ELi4ELi4ELi4ELb0EEENS1_21CollectiveEpilogueBwdISA_SB_SD_Li256ELb0ELb0ELi2EEENS1_19SingleTileSchedulerILb0ELb0ELb0ELi128EEEEEEEEEvNT_6ParamsE$_ZN4cute5tupleIJNS0_IJNS0_IJNS_1CILi8EEENS1_ILi1EEEEEENS0_IJNS1_ILi2EEEEEEEEENS0_IJNS0_IJS3_NS1_ILi0EEEEEENS0_IJiEEEEEEEEC2ERKS7_RKSB_:
[----:B------:R-:W-:Y:S02]  /*b410*/  MOV R8, 0xb430 ;  /* 0x0000b43000087802 */ /* 0x000fe40000000f00 */
[----:B------:R-:W-:Y:S05]  /*b420*/  CALL.REL.NOINC `($_ZN7cutlass13device_kernelIN5flash19enable_sm80_to_sm89INS1_16FlashAttnBwdSm80INS1_25CollectiveMainloopBwdSm80ILi2ELi2EN4cute5tupleIJNS5_1CILi128EEES8_NS7_ILi64EEEEEENS_10bfloat16_tEfNS_4arch4Sm80ELb0ELb1ELb1ELb0ELb0ELb0ELb0ELb0ELi2ELi4ELi4ELi4ELb0EEENS1_21CollectiveEpilogueBwdISA_SB_SD_Li256ELb0ELb0ELi2EEENS1_19SingleTileSchedulerILb0ELb0ELb0ELi128EEEEEEEEEvNT_6ParamsE$_ZN4cute3eso3ESOILb1ELb0EJNS_5tupleIJNS2_IJNS_1CILi8EEENS3_ILi1EEEEEENS2_IJNS3_ILi2EEEEEEEEENS2_IJNS2_IJS5_NS3_ILi0EEEEEENS2_IJiEEEEEEEEC2ERKS9_RKSD_) ;  /* 0xffffdc1000007944 */ /* 0x000fea0003c3ffff */
[----:B------:R-:W-:-:S04]  /*b430*/  MOV R7, 0x0 ;  /* 0x0000000000077802 */ /* 0x000fc80000000f00 */
[----:B------:R-:W-:Y:S05]  /*b440*/  RET.REL.NODEC R6 `(_ZN7cutlass13device_kernelIN5flash19enable_sm80_to_sm89INS1_16FlashAttnBwdSm80INS1_25CollectiveMainloopBwdSm80ILi2ELi2EN4cute5tupleIJNS5_1CILi128EEES8_NS7_ILi64EEEEEENS_10bfloat16_tEfNS_4arch4Sm80ELb0ELb1ELb1ELb0ELb0ELb0ELb0ELb0ELi2ELi4ELi4ELi4ELb0EEENS1_21CollectiveEpilogueBwdISA_SB_SD_Li256ELb0ELb0ELi2EEENS1_19SingleTileSchedulerILb0ELb0ELb0ELi128EEEEEEEEEvNT_6ParamsE) ;  /* 0xffff4bb006007950 */ /* 0x000fea0003c3ffff */
        .type           $_ZN7cutlass13device_kernelIN5flash19enable_sm80_to_sm89INS1_16FlashAttnBwdSm80INS1_25CollectiveMainloopBwdSm80ILi2ELi2EN4cute5tupleIJNS5_1CILi128EEES8_NS7_ILi64EEEEEENS_10bfloat16_tEfNS_4arch4Sm80ELb0ELb1ELb1ELb0ELb0ELb0ELb0ELb0ELi2ELi4ELi4ELi4ELb0EEENS1_21CollectiveEpilogueBwdISA_SB_SD_Li256ELb0ELb0ELi2EEENS1_19SingleTileSchedulerILb0ELb0ELb0ELi128EEEEEEEEEvNT_6ParamsE$_ZN4cute5tupleIJNS0_IJNS0_IJNS_1CILi8EEENS1_ILi1EEEEEENS1_ILi2EEEEEENS0_IJNS0_IJS3_NS1_ILi0EEEEEEiEEEEEC2ERKS6_RKS9_,@function
        .size           $_ZN7cutlass13device_kernelIN5flash19enable_sm80_to_sm89INS1_16FlashAttnBwdSm80INS1_25CollectiveMainloopBwdSm80ILi2ELi2EN4cute5tupleIJNS5_1CILi128EEES8_NS7_ILi64EEEEEENS_10bfloat16_tEfNS_4arch4Sm80ELb0ELb1ELb1ELb0ELb0ELb0ELb0ELb0ELi2ELi4ELi4ELi4ELb0EEENS1_21CollectiveEpilogueBwdISA_SB_SD_Li256ELb0ELb0ELi2EEENS1_19SingleTileSchedulerILb0ELb0ELb0ELi128EEEEEEEEEvNT_6ParamsE$_ZN4cute5tupleIJNS0_IJNS0_IJNS_1CILi8EEENS1_ILi1EEEEEENS1_ILi2EEEEEENS0_IJNS0_IJS3_NS1_ILi0EEEEEEiEEEEEC2ERKS6_RKS9_,($_ZN7cutlass13device_kernelIN5flash19enable_sm80_to_sm89INS1_16FlashAttnBwdSm80INS1_25CollectiveMainloopBwdSm80ILi2ELi2EN4cute5tupleIJNS5_1CILi128EEES8_NS7_ILi64EEEEEENS_10bfloat16_tEfNS_4arch4Sm80ELb0ELb1ELb1ELb0ELb0ELb0ELb0ELb0ELi2ELi4ELi4ELi4ELb0EEENS1_21CollectiveEpilogueBwdISA_SB_SD_Li256ELb0ELb0ELi2EEENS1_19SingleTileSchedulerILb0ELb0ELb0ELi128EEEEEEEEEvNT_6ParamsE$_ZN4cute5tupleIJNS0_IJNS0_IJNS_1CILi8EEENS1_ILi1EEEEEENS1_ILi2EEENS0_IJS5_S5_EEEEEENS0_IJNS0_IJS3_NS1_ILi0EEEEEENS1_ILi4096EEENS0_IJiiEEEEEEEEC2ERKS7_RKSC_ - $_ZN7cutlass13device_kernelIN5flash19enable_sm80_to_sm89INS1_16FlashAttnBwdSm80INS1_25CollectiveMainloopBwdSm80ILi2ELi2EN4cute5tupleIJNS5_1CILi128EEES8_NS7_ILi64EEEEEENS_10bfloat16_tEfNS_4arch4Sm80ELb0ELb1ELb1ELb0ELb0ELb0ELb0ELb0ELi2ELi4ELi4ELi4ELb0EEENS1_21CollectiveEpilogueBwdISA_SB_SD_Li256ELb0ELb0ELi2EEENS1_19SingleTileSchedulerILb0ELb0ELb0ELi128EEEEEEEEEvNT_6ParamsE$_ZN4cute5tupleIJNS0_IJNS0_IJNS_1CILi8EEENS1_ILi1EEEEEENS1_ILi2EEEEEENS0_IJNS0_IJS3_NS1_ILi0EEEEEEiEEEEEC2ERKS6_RKS9_)
$_ZN7cutlass13device_kernelIN5flash19enable_sm80_to_sm89INS1_16FlashAttnBwdSm80INS1_25CollectiveMainloopBwdSm80ILi2ELi2EN4cute5tupleIJNS5_1CILi128EEES8_NS7_ILi64EEEEEENS_10bfloat16_tEfNS_4arch4Sm80ELb0ELb1ELb1ELb0ELb0ELb0ELb0ELb0ELi2ELi4ELi4ELi4ELb0EEENS1_21CollectiveEpilogueBwdISA_SB_SD_Li256ELb0ELb0ELi2EEENS1_19SingleTileSchedulerILb0ELb0ELb0ELi128EEEEEEEEEvNT_6ParamsE$_ZN4cute5tupleIJNS0_IJNS0_IJNS_1CILi8EEENS1_ILi1EEEEEENS1_ILi2EEEEEENS0_IJNS0_IJS3_NS1_ILi0EEEEEEiEEEEEC2ERKS6_RKS9_:
[----:B------:R-:W-:Y:S02]  /*b450*/  MOV R8, 0xb470 ;  /* 0x0000b47000087802 */ /* 0x000fe40000000f00 */
[----:B------:R-:W-:Y:S05]  /*b460*/  CALL.REL.NOINC `($_ZN7cutlass13device_kernelIN5flash19enable_sm80_to_sm89INS1_16FlashAttnBwdSm80INS1_25CollectiveMainloopBwdSm80ILi2ELi2EN4cute5tupleIJNS5_1CILi128EEES8_NS7_ILi64EEEEEENS_10bfloat16_tEfNS_4arch4Sm80ELb0ELb1ELb1ELb0ELb0ELb0ELb0ELb0ELi2ELi4ELi4ELi4ELb0EEENS1_21CollectiveEpilogueBwdISA_SB_SD_Li256ELb0ELb0ELi2EEENS1_19SingleTileSchedulerILb0ELb0ELb0ELi128EEEEEEEEEvNT_6ParamsE$_ZN4cute3eso3ESOILb1ELb0EJNS_5tupleIJNS2_IJNS_1CILi8EEENS3_ILi1EEEEEENS3_ILi2EEEEEENS2_IJNS2_IJS5_NS3_ILi0EEEEEEiEEEEEC2ERKS8_RKSB_) ;  /* 0xffffdc1000007944 */ /* 0x000fea0003c3ffff */
[----:B------:R-:W-:-:S04]  /*b470*/  MOV R7, 0x0 ;  /* 0x0000000000077802 */ /* 0x000fc80000000f00 */
[----:B------:R-:W-:Y:S05]  /*b480*/  RET.REL.NODEC R6 `(_ZN7cutlass13device_kernelIN5flash19enable_sm80_to_sm89INS1_16FlashAttnBwdSm80INS1_25CollectiveMainloopBwdSm80ILi2ELi2EN4cute5tupleIJNS5_1CILi128EEES8_NS7_ILi64EEEEEENS_10bfloat16_tEfNS_4arch4Sm80ELb0ELb1ELb1ELb0ELb0ELb0ELb0ELb0ELi2ELi4ELi4ELi4ELb0EEENS1_21CollectiveEpilogueBwdISA_SB_SD_Li256ELb0ELb0ELi2EEENS1_19SingleTileSchedulerILb0ELb0ELb0ELi128EEEEEEEEEvNT_6ParamsE) ;  /* 0xffff4b7006007950 */ /* 0x000fea0003c3ffff */
        .type           $_ZN7cutlass13device_kernelIN5flash19enable_sm80_to_sm89INS1_16FlashAttnBwdSm80INS1_25CollectiveMainloopBwdSm80ILi2ELi2EN4cute5tupleIJNS5_1CILi128EEES8_NS7_ILi64EEEEEENS_10bfloat16_tEfNS_4arch4Sm80ELb0ELb1ELb1ELb0ELb0ELb0ELb0ELb0ELi2ELi4ELi4ELi4ELb0EEENS1_21CollectiveEpilogueBwdISA_SB_SD_Li256ELb0ELb0ELi2EEENS1_19SingleTileSchedulerILb0ELb0ELb0ELi128EEEEEEEEEvNT_6ParamsE$_ZN4cute5tupleIJNS0_IJNS0_IJNS_1CILi8EEENS1_ILi1EEEEEENS1_ILi2EEENS0_IJS5_S5_EEEEEENS0_IJNS0_IJS3_NS1_ILi0EEEEEENS1_ILi4096EEENS0_IJiiEEEEEEEEC2ERKS7_RKSC_,@function
        .size           $_ZN7cutlass13device_kernelIN5flash19enable_sm80_to_sm89INS1_16FlashAttnBwdSm80INS1_25CollectiveMainloopBwdSm80ILi2ELi2EN4cute5tupleIJNS5_1CILi128EEES8_NS7_ILi64EEEEEENS_10bfloat16_tEfNS_4arch4Sm80ELb0ELb1ELb1ELb0ELb0ELb0ELb0ELb0ELi2ELi4ELi4ELi4ELb0EEENS1_21CollectiveEpilogueBwdISA_SB_SD_Li256ELb0ELb0ELi2EEENS1_19SingleTileSchedulerILb0ELb0ELb0ELi128EEEEEEEEEvNT_6ParamsE$_ZN4cute5tupleIJNS0_IJNS0_IJNS_1CILi8EEENS1_ILi1EEEEEENS1_ILi2EEENS0_IJS5_S5_EEEEEENS0_IJNS0_IJS3_NS1_ILi0EEEEEENS1_ILi4096EEENS0_IJiiEEEEEEEEC2ERKS7_RKSC_,($_ZN7cutlass13device_kernelIN5flash19enable_sm80_to_sm89INS1_16FlashAttnBwdSm80INS1_25CollectiveMainloopBwdSm80ILi2ELi2EN4cute5tupleIJNS5_1CILi128EEES8_NS7_ILi64EEEEEENS_10bfloat16_tEfNS_4arch4Sm80ELb0ELb1ELb1ELb0ELb0ELb0ELb0ELb0ELi2ELi4ELi4ELi4ELb0EEENS1_21CollectiveEpilogueBwdISA_SB_SD_Li256ELb0ELb0ELi2EEENS1_19SingleTileSchedulerILb0ELb0ELb0ELi128EEEEEEEEEvNT_6ParamsE$_ZN4cute5tupleIJNS0_IJNS0_IJNS_1CILi8EEENS1_ILi1EEEEEENS1_ILi2EEES2_EEENS0_IJNS0_IJS3_NS1_ILi0EEEEEEiNS1_ILi1024EEEEEEEEC2ERKS6_RKSA_ - $_ZN7cutlass13device_kernelIN5flash19enable_sm80_to_sm89INS1_16FlashAttnBwdSm80INS1_25CollectiveMainloopBwdSm80ILi2ELi2EN4cute5tupleIJNS5_1CILi128EEES8_NS7_ILi64EEEEEENS_10bfloat16_tEfNS_4arch4Sm80ELb0ELb1ELb1ELb0ELb0ELb0ELb0ELb0ELi2ELi4ELi4ELi4ELb0EEENS1_21CollectiveEpilogueBwdISA_SB_SD_Li256ELb0ELb0ELi2EEENS1_19SingleTileSchedulerILb0ELb0ELb0ELi128EEEEEEEEEvNT_6ParamsE$_ZN4cute5tupleIJNS0_IJNS0_IJNS_1CILi8EEENS1_ILi1EEEEEENS1_ILi2EEENS0_IJS5_S5_EEEEEENS0_IJNS0_IJS3_NS1_ILi0EEEEEENS1_ILi4096EEENS0_IJiiEEEEEEEEC2ERKS7_RKSC_)
$_ZN7cutlass13device_kernelIN5flash19enable_sm80_to_sm89INS1_16FlashAttnBwdSm80INS1_25CollectiveMainloopBwdSm80ILi2ELi2EN4cute5tupleIJNS5_1CILi128EEES8_NS7_ILi64EEEEEENS_10bfloat16_tEfNS_4arch4Sm80ELb0ELb1ELb1ELb0ELb0ELb0ELb0ELb0ELi2ELi4ELi4ELi4ELb0EEENS1_21CollectiveEpilogueBwdISA_SB_SD_Li256ELb0ELb0ELi2EEENS1_19SingleTileSchedulerILb0ELb0ELb0ELi128EEEEEEEEEvNT_6ParamsE$_ZN4cute5tupleIJNS0_IJNS0_IJNS_1CILi8EEENS1_ILi1EEEEEENS1_ILi2EEENS0_IJS5_S5_EEEEEENS0_IJNS0_IJS3_NS1_ILi0EEEEEENS1_ILi4096EEENS0_IJiiEEEEEEEEC2ERKS7_RKSC_:
[----:B------:R-:W-:Y:S02]  /*b490*/  MOV R6, 0xb4b0 ;  /* 0x0000b4b000067802 */ /* 0x000fe40000000f00 */
[----:B------:R-:W-:Y:S05]  /*b4a0*/  CALL.REL.NOINC `($_ZN7cutlass13device_kernelIN5flash19enable_sm80_to_sm89INS1_16FlashAttnBwdSm80INS1_25CollectiveMainloopBwdSm80ILi2ELi2EN4cute5tupleIJNS5_1CILi128EEES8_NS7_ILi64EEEEEENS_10bfloat16_tEfNS_4arch4Sm80ELb0ELb1ELb1ELb0ELb0ELb0ELb0ELb0ELi2ELi4ELi4ELi4ELb0EEENS1_21CollectiveEpilogueBwdISA_SB_SD_Li256ELb0ELb0ELi2EEENS1_19SingleTileSchedulerILb0ELb0ELb0ELi128EEEEEEEEEvNT_6ParamsE$_ZN4cute3eso3ESOILb1ELb0EJNS_5tupleIJNS2_IJNS_1CILi8EEENS3_ILi1EEEEEENS3_ILi2EEENS2_IJS7_S7_EEEEEENS2_IJNS2_IJS5_NS3_ILi0EEEEEENS3_ILi4096EEENS2_IJiiEEEEEEEEC2ERKS9_RKSE_) ;  /* 0xffffdc1000007944 */ /* 0x000fea0003c3ffff */
[----:B------:R-:W-:-:S04]  /*b4b0*/  MOV R5, 0x0 ;  /* 0x0000000000057802 */ /* 0x000fc80000000f00 */
[----:B------:R-:W-:Y:S05]  /*b4c0*/  RET.REL.NODEC R4 `(_ZN7cutlass13device_kernelIN5flash19enable_sm80_to_sm89INS1_16FlashAttnBwdSm80INS1_25CollectiveMainloopBwdSm80ILi2ELi2EN4cute5tupleIJNS5_1CILi128EEES8_NS7_ILi64EEEEEENS_10bfloat16_tEfNS_4arch4Sm80ELb0ELb1ELb1ELb0ELb0ELb0ELb0ELb0ELi2ELi4ELi4ELi4ELb0EEENS1_21CollectiveEpilogueBwdISA_SB_SD_Li256ELb0ELb0ELi2EEENS1_19SingleTileSchedulerILb0ELb0ELb0ELi128EEEEEEEEEvNT_6ParamsE) ;  /* 0xffff4b3004007950 */ /* 0x000fea0003c3ffff */
        .type           $_ZN7cutlass13device_kernelIN5flash19enable_sm80_to_sm89INS1_16FlashAttnBwdSm80INS1_25CollectiveMainloopBwdSm80ILi2ELi2EN4cute5tupleIJNS5_1CILi128EEES8_NS7_ILi64EEEEEENS_10bfloat16_tEfNS_4arch4Sm80ELb0ELb1ELb1ELb0ELb0ELb0ELb0ELb0ELi2ELi4ELi4ELi4ELb0EEENS1_21CollectiveEpilogueBwdISA_SB_SD_Li256ELb0ELb0ELi2EEENS1_19SingleTileSchedulerILb0ELb0ELb0ELi128EEEEEEEEEvNT_6ParamsE$_ZN4cute5tupleIJNS0_IJNS0_IJNS_1CILi8EEENS1_ILi1EEEEEENS1_ILi2EEES2_EEENS0_IJNS0_IJS3_NS1_ILi0EEEEEEiNS1_ILi1024EEEEEEEEC2ERKS6_RKSA_,@function
        .size           $_ZN7cutlass13device_kernelIN5flash19enable_sm80_to_sm89INS1_16FlashAttnBwdSm80INS1_25CollectiveMainloopBwdSm80ILi2ELi2EN4cute5tupleIJNS5_1CILi128EEES8_NS7_ILi64EEEEEENS_10bfloat16_tEfNS_4arch4Sm80ELb0ELb1ELb1ELb0ELb0ELb0ELb0ELb0ELi2ELi4ELi4ELi4ELb0EEENS1_21CollectiveEpilogueBwdISA_SB_SD_Li256ELb0ELb0ELi2EEENS1_19SingleTileSchedulerILb0ELb0ELb0ELi128EEEEEEEEEvNT_6ParamsE$_ZN4cute5tupleIJNS0_IJNS0_IJNS_1CILi8EEENS1_ILi1EEEEEENS1_ILi2EEES2_EEENS0_IJNS0_IJS3_NS1_ILi0EEEEEEiNS1_ILi1024EEEEEEEEC2ERKS6_RKSA_,($_ZN7cutlass13device_kernelIN5flash19enable_sm80_to_sm89INS1_16FlashAttnBwdSm80INS1_25CollectiveMainloopBwdSm80ILi2ELi2EN4cute5tupleIJNS5_1CILi128EEES8_NS7_ILi64EEEEEENS_10bfloat16_tEfNS_4arch4Sm80ELb0ELb1ELb1ELb0ELb0ELb0ELb0ELb0ELi2ELi4ELi4ELi4ELb0EEENS1_21CollectiveEpilogueBwdISA_SB_SD_Li256ELb0ELb0ELi2EEENS1_19SingleTileSchedulerILb0ELb0ELb0ELi128EEEEEEEEEvNT_6ParamsE$_ZN4cute5tupleIJNS0_IJNS0_IJNS_1CILi8EEENS1_ILi1EEEEEENS1_ILi4EEES3_EEENS0_IJNS0_IJS3_NS1_ILi0EEEEEElS7_EEEEEC2ERKS6_RKS9_ - $_ZN7cutlass13device_kernelIN5flash19enable_sm80_to_sm89INS1_16FlashAttnBwdSm80INS1_25CollectiveMainloopBwdSm80ILi2ELi2EN4cute5tupleIJNS5_1CILi128EEES8_NS7_ILi64EEEEEENS_10bfloat16_tEfNS_4arch4Sm80ELb0ELb1ELb1ELb0ELb0ELb0ELb0ELb0ELi2ELi4ELi4ELi4ELb0EEENS1_21CollectiveEpilogueBwdISA_SB_SD_Li256ELb0ELb0ELi2EEENS1_19SingleTileSchedulerILb0ELb0ELb0ELi128EEEEEEEEEvNT_6ParamsE$_ZN4cute5tupleIJNS0_IJNS0_IJNS_1CILi8EEENS1_ILi1EEEEEENS1_ILi2EEES2_EEENS0_IJNS0_IJS3_NS1_ILi0EEEEEEiNS1_ILi1024EEEEEEEEC2ERKS6_RKSA_)
$_ZN7cutlass13device_kernelIN5flash19enable_sm80_to_sm89INS1_16FlashAttnBwdSm80INS1_25CollectiveMainloopBwdSm80ILi2ELi2EN4cute5tupleIJNS5_1CILi128EEES8_NS7_ILi64EEEEEENS_10bfloat16_tEfNS_4arch4Sm80ELb0ELb1ELb1ELb0ELb0ELb0ELb0ELb0ELi2ELi4ELi4ELi4ELb0EEENS1_21CollectiveEpilogueBwdISA_SB_SD_Li256ELb0ELb0ELi2EEENS1_19SingleTileSchedulerILb0ELb0ELb0ELi128EEEEEEEEEvNT_6ParamsE$_ZN4cute5tupleIJNS0_IJNS0_IJNS_1CILi8EEENS1_ILi1EEEEEENS1_ILi2EEES2_EEENS0_IJNS0_IJS3_NS1_ILi0EEEEEEiNS1_ILi1024EEEEEEEEC2ERKS6_RKSA_:
[----:B------:R-:W-:Y:S02]  /*b4d0*/  MOV R6, 0xb4f0 ;  /* 0x0000b4f000067802 */ /* 0x000fe40000000f00 */
[----:B------:R-:W-:Y:S05]  /*b4e0*/  CALL.REL.NOINC `($_ZN7cutlass13device_kernelIN5flash19enable_sm80_to_sm89INS1_16FlashAttnBwdSm80INS1_25CollectiveMainloopBwdSm80ILi2ELi2EN4cute5tupleIJNS5_1CILi128EEES8_NS7_ILi64EEEEEENS_10bfloat16_tEfNS_4arch4Sm80ELb0ELb1ELb1ELb0ELb0ELb0ELb0ELb0ELi2ELi4ELi4ELi4ELb0EEENS1_21CollectiveEpilogueBwdISA_SB_SD_Li256ELb0ELb0ELi2EEENS1_19SingleTileSchedulerILb0ELb0ELb0ELi128EEEEEEEEEvNT_6ParamsE$_ZN4cute3eso3ESOILb1ELb0EJNS_5tupleIJNS2_IJNS_1CILi8EEENS3_ILi1EEEEEENS3_ILi2EEES4_EEENS2_IJNS2_IJS5_NS3_ILi0EEEEEEiNS3_ILi1024EEEEEEEEC2ERKS8_RKSC_) ;  /* 0xffffdc3000007944 */ /* 0x000fea0003c3ffff */
[----:B-1----:R-:W-:Y:S02]  /*b4f0*/  MOV R2, R4 ;  /* 0x0000000400027202 */ /* 0x002fe40000000f00 */
[----:B------:R-:W-:-:S04]  /*b500*/  MOV R3, 0x0 ;  /* 0x0000000000037802 */ /* 0x000fc80000000f00 */
[----:B------:R-:W-:Y:S05]  /*b510*/  RET.REL.NODEC R2 `(_ZN7cutlass13device_kernelIN5flash19enable_sm80_to_sm89INS1_16FlashAttnBwdSm80INS1_25CollectiveMainloopBwdSm80ILi2ELi2EN4cute5tupleIJNS5_1CILi128EEES8_NS7_ILi64EEEEEENS_10bfloat16_tEfNS_4arch4Sm80ELb0ELb1ELb1ELb0ELb0ELb0ELb0ELb0ELi2ELi4ELi4ELi4ELb0EEENS1_21CollectiveEpilogueBwdISA_SB_SD_Li256ELb0ELb0ELi2EEENS1_19SingleTileSchedulerILb0ELb0ELb0ELi128EEEEEEEEEvNT_6ParamsE) ;  /* 0xffff4ae002007950 */ /* 0x000fea0003c3ffff */
        .type           $_ZN7cutlass13device_kernelIN5flash19enable_sm80_to_sm89INS1_16FlashAttnBwdSm80INS1_25CollectiveMainloopBwdSm80ILi2ELi2EN4cute5tupleIJNS5_1CILi128EEES8_NS7_ILi64EEEEEENS_10bfloat16_tEfNS_4arch4Sm80ELb0ELb1ELb1ELb0ELb0ELb0ELb0ELb0ELi2ELi4ELi4ELi4ELb0EEENS1_21CollectiveEpilogueBwdISA_SB_SD_Li256ELb0ELb0ELi2EEENS1_19SingleTileSchedulerILb0ELb0ELb0ELi128EEEEEEEEEvNT_6ParamsE$_ZN4cute5tupleIJNS0_IJNS0_IJNS_1CILi8EEENS1_ILi1EEEEEENS1_ILi4EEES3_EEENS0_IJNS0_IJS3_NS1_ILi0EEEEEElS7_EEEEEC2ERKS6_RKS9_,@function
        .size           $_ZN7cutlass13device_kernelIN5flash19enable_sm80_to_sm89INS1_16FlashAttnBwdSm80INS1_25CollectiveMainloopBwdSm80ILi2ELi2EN4cute5tupleIJNS5_1CILi128EEES8_NS7_ILi64EEEEEENS_10bfloat16_tEfNS_4arch4Sm80ELb0ELb1ELb1ELb0ELb0ELb0ELb0ELb0ELi2ELi4ELi4ELi4ELb0EEENS1_21CollectiveEpilogueBwdISA_SB_SD_Li256ELb0ELb0ELi2EEENS1_19SingleTileSchedulerILb0ELb0ELb0ELi128EEEEEEEEEvNT_6ParamsE$_ZN4cute5tupleIJNS0_IJNS0_IJNS_1CILi8EEENS1_ILi1EEEEEENS1_ILi4EEES3_EEENS0_IJNS0_IJS3_NS1_ILi0EEEEEElS7_EEEEEC2ERKS6_RKS9_,($_ZN7cutlass13device_kernelIN5flash19enable_sm80_to_sm89INS1_16FlashAttnBwdSm80INS1_25CollectiveMainloopBwdSm80ILi2ELi2EN4cute5tupleIJNS5_1CILi128EEES8_NS7_ILi64EEEEEENS_10bfloat16_tEfNS_4arch4Sm80ELb0ELb1ELb1ELb0ELb0ELb0ELb0ELb0ELi2ELi4ELi4ELi4ELb0EEENS1_21CollectiveEpilogueBwdISA_SB_SD_Li256ELb0ELb0ELi2EEENS1_19SingleTileSchedulerILb0ELb0ELb0ELi128EEEEEEEEEvNT_6ParamsE$_ZN4cute5tupleIJNS0_IJNS_1CILi16EEENS1_ILi2EEES3_S3_NS1_ILi4EEES3_EEENS0_IJNS1_ILi1EEEiiiNS1_ILi144EEENS1_ILi512EEEEEEEEC2ERKS5_RKS9_ - $_ZN7cutlass13device_kernelIN5flash19enable_sm80_to_sm89INS1_16FlashAttnBwdSm80INS1_25CollectiveMainloopBwdSm80ILi2ELi2EN4cute5tupleIJNS5_1CILi128EEES8_NS7_ILi64EEEEEENS_10bfloat16_tEfNS_4arch4Sm80ELb0ELb1ELb1ELb0ELb0ELb0ELb0ELb0ELi2ELi4ELi4ELi4ELb0EEENS1_21CollectiveEpilogueBwdISA_SB_SD_Li256ELb0ELb0ELi2EEENS1_19SingleTileSchedulerILb0ELb0ELb0ELi128EEEEEEEEEvNT_6ParamsE$_ZN4cute5tupleIJNS0_IJNS0_IJNS_1CILi8EEENS1_ILi1EEEEEENS1_ILi4EEES3_EEENS0_IJNS0_IJS3_NS1_ILi0EEEEEElS7_EEEEEC2ERKS6_RKS9_)
$_ZN7cutlass13device_kernelIN5flash19enable_sm80_to_sm89INS1_16FlashAttnBwdSm80INS1_25CollectiveMainloopBwdSm80ILi2ELi2EN4cute5tupleIJNS5_1CILi128EEES8_NS7_ILi64EEEEEENS_10bfloat16_tEfNS_4arch4Sm80ELb0ELb1ELb1ELb0ELb0ELb0ELb0ELb0ELi2ELi4ELi4ELi4ELb0EEENS1_21CollectiveEpilogueBwdISA_SB_SD_Li256ELb0ELb0ELi2EEENS1_19SingleTileSchedulerILb0ELb0ELb0ELi128EEEEEEEEEvNT_6ParamsE$_ZN4cute5tupleIJNS0_IJNS0_IJNS_1CILi8EEENS1_ILi1EEEEEENS1_ILi4EEES3_EEENS0_IJNS0_IJS3_NS1_ILi0EEEEEElS7_EEEEEC2ERKS6_RKS9_:
[----:B------:R-:W-:Y:S02]  /*b520*/  MOV R6, 0xb540 ;  /* 0x0000b54000067802 */ /* 0x000fe40000000f00 */
[----:B------:R-:W-:Y:S05]  /*b530*/  CALL.REL.NOINC `($_ZN7cutlass13device_kernelIN5flash19enable_sm80_to_sm89INS1_16FlashAttnBwdSm80INS1_25CollectiveMainloopBwdSm80ILi2ELi2EN4cute5tupleIJNS5_1CILi128EEES8_NS7_ILi64EEEEEENS_10bfloat16_tEfNS_4arch4Sm80ELb0ELb1ELb1ELb0ELb0ELb0ELb0ELb0ELi2ELi4ELi4ELi4ELb0EEENS1_21CollectiveEpilogueBwdISA_SB_SD_Li256ELb0ELb0ELi2EEENS1_19SingleTileSchedulerILb0ELb0ELb0ELi128EEEEEEEEEvNT_6ParamsE$_ZN4cute3eso3ESOILb1ELb0EJNS_5tupleIJNS2_IJNS_1CILi8EEENS3_ILi1EEEEEENS3_ILi4EEES5_EEENS2_IJNS2_IJS5_NS3_ILi0EEEEEElS9_EEEEEC2ERKS8_RKSB_) ;  /* 0xffffdc2000007944 */ /* 0x000fea0003c3ffff */
[----:B------:R-:W-:-:S04]  /*b540*/  MOV R5, 0x0 ;  /* 0x0000000000057802 */ /* 0x000fc80000000f00 */
[----:B------:R-:W-:Y:S05]  /*b550*/  RET.REL.NODEC R4 `(_ZN7cutlass13device_kernelIN5flash19enable_sm80_to_sm89INS1_16FlashAttnBwdSm80INS1_25CollectiveMainloopBwdSm80ILi2ELi2EN4cute5tupleIJNS5_1CILi128EEES8_NS7_ILi64EEEEEENS_10bfloat16_tEfNS_4arch4Sm80ELb0ELb1ELb1ELb0ELb0ELb0ELb0ELb0ELi2ELi4ELi4ELi4ELb0EEENS1_21CollectiveEpilogueBwdISA_SB_SD_Li256ELb0ELb0ELi2EEENS1_19SingleTileSchedulerILb0ELb0ELb0ELi128EEEEEEEEEvNT_6ParamsE) ;  /* 0xffff4aa004007950 */ /* 0x000fea0003c3ffff */
        .type           $_ZN7cutlass13device_kernelIN5flash19enable_sm80_to_sm89INS1_16FlashAttnBwdSm80INS1_25CollectiveMainloopBwdSm80ILi2ELi2EN4cute5tupleIJNS5_1CILi128EEES8_NS7_ILi64EEEEEENS_10bfloat16_tEfNS_4arch4Sm80ELb0ELb1ELb1ELb0ELb0ELb0ELb0ELb0ELi2ELi4ELi4ELi4ELb0EEENS1_21CollectiveEpilogueBwdISA_SB_SD_Li256ELb0ELb0ELi2EEENS1_19SingleTileSchedulerILb0ELb0ELb0ELi128EEEEEEEEEvNT_6ParamsE$_ZN4cute5tupleIJNS0_IJNS_1CILi16EEENS1_ILi2EEES3_S3_NS1_ILi4EEES3_EEENS0_IJNS1_ILi1EEEiiiNS1_ILi144EEENS1_ILi512EEEEEEEEC2ERKS5_RKS9_,@function
        .size           $_ZN7cutlass13device_kernelIN5flash19enable_sm80_to_sm89INS1_16FlashAttnBwdSm80INS1_25CollectiveMainloopBwdSm80ILi2ELi2EN4cute5tupleIJNS5_1CILi128EEES8_NS7_ILi64EEEEEENS_10bfloat16_tEfNS_4arch4Sm80ELb0ELb1ELb1ELb0ELb0ELb0ELb0ELb0ELi2ELi4ELi4ELi4ELb0EEENS1_21CollectiveEpilogueBwdISA_SB_SD_Li256ELb0ELb0ELi2EEENS1_19SingleTileSchedulerILb0ELb0ELb0ELi128EEEEEEEEEvNT_6ParamsE$_ZN4cute5tupleIJNS0_IJNS_1CILi16EEENS1_ILi2EEES3_S3_NS1_ILi4EEES3_EEENS0_IJNS1_ILi1EEEiiiNS1_ILi144EEENS1_ILi512EEEEEEEEC2ERKS5_RKS9_,($_ZN7cutlass13device_kernelIN5flash19enable_sm80_to_sm89INS1_16FlashAttnBwdSm80INS1_25CollectiveMainloopBwdSm80ILi2ELi2EN4cute5tupleIJNS5_1CILi128EEES8_NS7_ILi64EEEEEENS_10bfloat16_tEfNS_4arch4Sm80ELb0ELb1ELb1ELb0ELb0ELb0ELb0ELb0ELi2ELi4ELi4ELi4ELb0EEENS1_21CollectiveEpilogueBwdISA_SB_SD_Li256ELb0ELb0ELi2EEENS1_19SingleTileSchedulerILb0ELb0ELb0ELi128EEEEEEEEEvNT_6ParamsE$_ZN4cute5tupleIJNS0_IJNS_1CILi1EEENS0_IJS2_NS1_ILi2EEES3_EEEEEENS0_IJNS1_ILi0EEENS0_IJS2_NS1_ILi256EEEiEEEEEEEEC2ERKS5_RKS9_ - $_ZN7cutlass13device_kernelIN5flash19enable_sm80_to_sm89INS1_16FlashAttnBwdSm80INS1_25CollectiveMainloopBwdSm80ILi2ELi2EN4cute5tupleIJNS5_1CILi128EEES8_NS7_ILi64EEEEEENS_10bfloat16_tEfNS_4arch4Sm80ELb0ELb1ELb1ELb0ELb0ELb0ELb0ELb0ELi2ELi4ELi4ELi4ELb0EEENS1_21CollectiveEpilogueBwdISA_SB_SD_Li256ELb0ELb0ELi2EEENS1_19SingleTileSchedulerILb0ELb0ELb0ELi128EEEEEEEEEvNT_6ParamsE$_ZN4cute5tupleIJNS0_IJNS_1CILi16EEENS1_ILi2EEES3_S3_NS1_ILi4EEES3_EEENS0_IJNS1_ILi1EEEiiiNS1_ILi144EEENS1_ILi512EEEEEEEEC2ERKS5_RKS9_)
$_ZN7cutlass13device_kernelIN5flash19enable_sm80_to_sm89INS1_16FlashAttnBwdSm80INS1_25CollectiveMainloopBwdSm80ILi2ELi2EN4cute5tupleIJNS5_1CILi128EEES8_NS7_ILi64EEEEEENS_10bfloat16_tEfNS_4arch4Sm80ELb0ELb1ELb1ELb0ELb0ELb0ELb0ELb0ELi2ELi4ELi4ELi4ELb0EEENS1_21CollectiveEpilogueBwdISA_SB_SD_Li256ELb0ELb0ELi2EEENS1_19SingleTileSchedulerILb0ELb0ELb0ELi128EEEEEEEEEvNT_6ParamsE$_ZN4cute5tupleIJNS0_IJNS_1CILi16EEENS1_ILi2EEES3_S3_NS1_ILi4EEES3_EEENS0_IJNS1_ILi1EEEiiiNS1_ILi144EEENS1_ILi512EEEEEEEEC2ERKS5_RKS9_:
[----:B------:R-:W-:Y:S02]  /*b560*/  MOV R8, 0xb580 ;  /* 0x0000b58000087802 */ /* 0x000fe40000000f00 */
[----:B------:R-:W-:Y:S05]  /*b570*/  CALL.REL.NOINC `($_ZN7cutlass13device_kernelIN5flash19enable_sm80_to_sm89INS1_16FlashAttnBwdSm80INS1_25CollectiveMainloopBwdSm80ILi2ELi2EN4cute5tupleIJNS5_1CILi128EEES8_NS7_ILi64EEEEEENS_10bfloat16_tEfNS_4arch4Sm80ELb0ELb1ELb1ELb0ELb0ELb0ELb0ELb0ELi2ELi4ELi4ELi4ELb0EEENS1_21CollectiveEpilogueBwdISA_SB_SD_Li256ELb0ELb0ELi2EEENS1_19SingleTileSchedulerILb0ELb0ELb0ELi128EEEEEEEEEvNT_6ParamsE$_ZN4cute3eso3ESOILb1ELb0EJNS_5tupleIJNS_1CILi16EEENS3_ILi2EEES5_S5_NS3_ILi4EEES5_EEENS2_IJNS3_ILi1EEEiiiNS3_ILi144EEENS3_ILi512EEEEEEEEC2ERKS7_RKSB_) ;  /* 0xffffdc9000007944 */ /* 0x000fea0003c3ffff */
[----:B------:R-:W-:-:S04]  /*b580*/  MOV R7, 0x0 ;  /* 0x0000000000077802 */ /* 0x000fc80000000f00 */
[----:B------:R-:W-:Y:S05]  /*b590*/  RET.REL.NODEC R6 `(_ZN7cutlass13device_kernelIN5flash19enable_sm80_to_sm89INS1_16FlashAttnBwdSm80INS1_25CollectiveMainloopBwdSm80ILi2ELi2EN4cute5tupleIJNS5_1CILi128EEES8_NS7_ILi64EEEEEENS_10bfloat16_tEfNS_4arch4Sm80ELb0ELb1ELb1ELb0ELb0ELb0ELb0ELb0ELi2ELi4ELi4ELi4ELb0EEENS1_21CollectiveEpilogueBwdISA_SB_SD_Li256ELb0ELb0ELi2EEENS1_19SingleTileSchedulerILb0ELb0ELb0ELi128EEEEEEEEEvNT_6ParamsE) ;  /* 0xffff4a6006007950 */ /* 0x000fea0003c3ffff */
        .type           $_ZN7cutlass13device_kernelIN5flash19enable_sm80_to_sm89INS1_16FlashAttnBwdSm80INS1_25CollectiveMainloopBwdSm80ILi2ELi2EN4cute5tupleIJNS5_1CILi128EEES8_NS7_ILi64EEEEEENS_10bfloat16_tEfNS_4arch4Sm80ELb0ELb1ELb1ELb0ELb0ELb0ELb0ELb0ELi2ELi4ELi4ELi4ELb0EEENS1_21CollectiveEpilogueBwdISA_SB_SD_Li256ELb0ELb0ELi2EEENS1_19SingleTileSchedulerILb0ELb0ELb0ELi128EEEEEEEEEvNT_6ParamsE$_ZN4cute5tupleIJNS0_IJNS_1CILi1EEENS0_IJS2_NS1_ILi2EEES3_EEEEEENS0_IJNS1_ILi0EEENS0_IJS2_NS1_ILi256EEEiEEEEEEEEC2ERKS5_RKS9_,@function
        .size           $_ZN7cutlass13device_kernelIN5flash19enable_sm80_to_sm89INS1_16FlashAttnBwdSm80INS1_25CollectiveMainloopBwdSm80ILi2ELi2EN4cute5tupleIJNS5_1CILi128EEES8_NS7_ILi64EEEEEENS_10bfloat16_tEfNS_4arch4Sm80ELb0ELb1ELb1ELb0ELb0ELb0ELb0ELb0ELi2ELi4ELi4ELi4ELb0EEENS1_21CollectiveEpilogueBwdISA_SB_SD_Li256ELb0ELb0ELi2EEENS1_19SingleTileSchedulerILb0ELb0ELb0ELi128EEEEEEEEEvNT_6ParamsE$_ZN4cute5tupleIJNS0_IJNS_1CILi1EEENS0_IJS2_NS1_ILi2EEES3_EEEEEENS0_IJNS1_ILi0EEENS0_IJS2_NS1_ILi256EEEiEEEEEEEEC2ERKS5_RKS9_,($_ZN7cutlass13device_kernelIN5flash19enable_sm80_to_sm89INS1_16FlashAttnBwdSm80INS1_25CollectiveMainloopBwdSm80ILi2ELi2EN4cute5tupleIJNS5_1CILi128EEES8_NS7_ILi64EEEEEENS_10bfloat16_tEfNS_4arch4Sm80ELb0ELb1ELb1ELb0ELb0ELb0ELb0ELb0ELi2ELi4ELi4ELi4ELb0EEENS1_21CollectiveEpilogueBwdISA_SB_SD_Li256ELb0ELb0ELi2EEENS1_19SingleTileSchedulerILb0ELb0ELb0ELi128EEEEEEEEEvNT_6ParamsE$_ZN4cute5tupleIJNS0_IJNS_1CILi1EEENS1_ILi2EEEEEENS0_IJNS1_ILi0EEEiEEEEEC2ERKS4_RKS6_ - $_ZN7cutlass13device_kernelIN5flash19enable_sm80_to_sm89INS1_16FlashAttnBwdSm80INS1_25CollectiveMainloopBwdSm80ILi2ELi2EN4cute5tupleIJNS5_1CILi128EEES8_NS7_ILi64EEEEEENS_10bfloat16_tEfNS_4arch4Sm80ELb0ELb1ELb1ELb0ELb0ELb0ELb0ELb0ELi2ELi4ELi4ELi4ELb0EEENS1_21CollectiveEpilogueBwdISA_SB_SD_Li256ELb0ELb0ELi2EEENS1_19SingleTileSchedulerILb0ELb0ELb0ELi128EEEEEEEEEvNT_6ParamsE$_ZN4cute5tupleIJNS0_IJNS_1CILi1EEENS0_IJS2_NS1_ILi2EEES3_EEEEEENS0_IJNS1_ILi0EEENS0_IJS2_NS1_ILi256EEEiEEEEEEEEC2ERKS5_RKS9_)
$_ZN7cutlass13device_kernelIN5flash19enable_sm80_to_sm89INS1_16FlashAttnBwdSm80INS1_25CollectiveMainloopBwdSm80ILi2ELi2EN4cute5tupleIJNS5_1CILi128EEES8_NS7_ILi64EEEEEENS_10bfloat16_tEfNS_4arch4Sm80ELb0ELb1ELb1ELb0ELb0ELb0ELb0ELb0ELi2ELi4ELi4ELi4ELb0EEENS1_21CollectiveEpilogueBwdISA_SB_SD_Li256ELb0ELb0ELi2EEENS1_19SingleTileSchedulerILb0ELb0ELb0ELi128EEEEEEEEEvNT_6ParamsE$_ZN4cute5tupleIJNS0_IJNS_1CILi1EEENS0_IJS2_NS1_ILi2EEES3_EEEEEENS0_IJNS1_ILi0EEENS0_IJS2_NS1_ILi256EEEiEEEEEEEEC2ERKS5_RKS9_:
[----:B------:R-:W-:Y:S02]  /*b5a0*/  MOV R4, 0xb5c0 ;  /* 0x0000b5c000047802 */ /* 0x000fe40000000f00 */
[----:B------:R-:W-:Y:S05]  /*b5b0*/  CALL.REL.NOINC `($_ZN7cutlass13device_kernelIN5flash19enable_sm80_to_sm89INS1_16FlashAttnBwdSm80INS1_25CollectiveMainloopBwdSm80ILi2ELi2EN4cute5tupleIJNS5_1CILi128EEES8_NS7_ILi64EEEEEENS_10bfloat16_tEfNS_4arch4Sm80ELb0ELb1ELb1ELb0ELb0ELb0ELb0ELb0ELi2ELi4ELi4ELi4ELb0EEENS1_21CollectiveEpilogueBwdISA_SB_SD_Li256ELb0ELb0ELi2EEENS1_19SingleTileSchedulerILb0ELb0ELb0ELi128EEEEEEEEEvNT_6ParamsE$_ZN4cute3eso3ESOILb1ELb0EJNS_5tupleIJNS_1CILi1EEENS2_IJS4_NS3_ILi2EEES5_EEEEEENS2_IJNS3_ILi0EEENS2_IJS4_NS3_ILi256EEEiEEEEEEEEC2ERKS7_RKSB_) ;  /* 0xffffdcc000007944 */ /* 0x000fea0003c3ffff */
[----:B------:R-:W-:-:S04]  /*b5c0*/  MOV R7, 0x0 ;  /* 0x0000000000077802 */ /* 0x000fc80000000f00 */
[----:B------:R-:W-:Y:S05]  /*b5d0*/  RET.REL.NODEC R6 `(_ZN7cutlass13device_kernelIN5flash19enable_sm80_to_sm89INS1_16FlashAttnBwdSm80INS1_25CollectiveMainloopBwdSm80ILi2ELi2EN4cute5tupleIJNS5_1CILi128EEES8_NS7_ILi64EEEEEENS_10bfloat16_tEfNS_4arch4Sm80ELb0ELb1ELb1ELb0ELb0ELb0ELb0ELb0ELi2ELi4ELi4ELi4ELb0EEENS1_21CollectiveEpilogueBwdISA_SB_SD_Li256ELb0ELb0ELi2EEENS1_19SingleTileSchedulerILb0ELb0ELb0ELi128EEEEEEEEEvNT_6ParamsE) ;  /* 0xffff4a2006007950 */ /* 0x000fea0003c3ffff */
        .type           $_ZN7cutlass13device_kernelIN5flash19enable_sm80_to_sm89INS1_16FlashAttnBwdSm80INS1_25CollectiveMainloopBwdSm80ILi2ELi2EN4cute5tupleIJNS5_1CILi128EEES8_NS7_ILi64EEEEEENS_10bfloat16_tEfNS_4arch4Sm80ELb0ELb1ELb1ELb0ELb0ELb0ELb0ELb0ELi2ELi4ELi4ELi4ELb0EEENS1_21CollectiveEpilogueBwdISA_SB_SD_Li256ELb0ELb0ELi2EEENS1_19SingleTileSchedulerILb0ELb0ELb0ELi128EEEEEEEEEvNT_6ParamsE$_ZN4cute5tupleIJNS0_IJNS_1CILi1EEENS1_ILi2EEEEEENS0_IJNS1_ILi0EEEiEEEEEC2ERKS4_RKS6_,@function
        .size           $_ZN7cutlass13device_kernelIN5flash19enable_sm80_to_sm89INS1_16FlashAttnBwdSm80INS1_25CollectiveMainloopBwdSm80ILi2ELi2EN4cute5tupleIJNS5_1CILi128EEES8_NS7_ILi64EEEEEENS_10bfloat16_tEfNS_4arch4Sm80ELb0ELb1ELb1ELb0ELb0ELb0ELb0ELb0ELi2ELi4ELi4ELi4ELb0EEENS1_21CollectiveEpilogueBwdISA_SB_SD_Li256ELb0ELb0ELi2EEENS1_19SingleTileSchedulerILb0ELb0ELb0ELi128EEEEEEEEEvNT_6ParamsE$_ZN4cute5tupleIJNS0_IJNS_1CILi1EEENS1_ILi2EEEEEENS0_IJNS1_ILi0EEEiEEEEEC2ERKS4_RKS6_,($_ZN7cutlass13device_kernelIN5flash19enable_sm80_to_sm89INS1_16FlashAttnBwdSm80INS1_25CollectiveMainloopBwdSm80ILi2ELi2EN4cute5tupleIJNS5_1CILi128EEES8_NS7_ILi64EEEEEENS_10bfloat16_tEfNS_4arch4Sm80ELb0ELb1ELb1ELb0ELb0ELb0ELb0ELb0ELi2ELi4ELi4ELi4ELb0EEENS1_21CollectiveEpilogueBwdISA_SB_SD_Li256ELb0ELb0ELi2EEENS1_19SingleTileSchedulerILb0ELb0ELb0ELi128EEEEEEEEEvNT_6ParamsE$_ZN4cute5tupleIJNS0_IJNS_1CILi1EEENS1_ILi2EEES3_EEENS0_IJS2_NS1_ILi256EEEiEEEEEC2ERKS4_RKS6_ - $_ZN7cutlass13device_kernelIN5flash19enable_sm80_to_sm89INS1_16FlashAttnBwdSm80INS1_25CollectiveMainloopBwdSm80ILi2ELi2EN4cute5tupleIJNS5_1CILi128EEES8_NS7_ILi64EEEEEENS_10bfloat16_tEfNS_4arch4Sm80ELb0ELb1ELb1ELb0ELb0ELb0ELb0ELb0ELi2ELi4ELi4ELi4ELb0EEENS1_21CollectiveEpilogueBwdISA_SB_SD_Li256ELb0ELb0ELi2EEENS1_19SingleTileSchedulerILb0ELb0ELb0ELi128EEEEEEEEEvNT_6ParamsE$_ZN4cute5tupleIJNS0_IJNS_1CILi1EEENS1_ILi2EEEEEENS0_IJNS1_ILi0EEEiEEEEEC2ERKS4_RKS6_)
$_ZN7cutlass13device_kernelIN5flash19enable_sm80_to_sm89INS1_16FlashAttnBwdSm80INS1_25CollectiveMainloopBwdSm80ILi2ELi2EN4cute5tupleIJNS5_1CILi128EEES8_NS7_ILi64EEEEEENS_10bfloat16_tEfNS_4arch4Sm80ELb0ELb1ELb1ELb0ELb0ELb0ELb0ELb0ELi2ELi4ELi4ELi4ELb0EEENS1_21CollectiveEpilogueBwdISA_SB_SD_Li256ELb0ELb0ELi2EEENS1_19SingleTileSchedulerILb0ELb0ELb0ELi128EEEEEEEEEvNT_6ParamsE$_ZN4cute5tupleIJNS0_IJNS_1CILi1EEENS1_ILi2EEEEEENS0_IJNS1_ILi0EEEiEEEEEC2ERKS4_RKS6_:
[----:B------:R-:W-:Y:S02]  /*b5e0*/  MOV R4, 0xb600 ;  /* 0x0000b60000047802 */ /* 0x000fe40000000f00 */
[----:B------:R-:W-:Y:S05]  /*b5f0*/  CALL.REL.NOINC `($_ZN7cutlass13device_kernelIN5flash19enable_sm80_to_sm89INS1_16FlashAttnBwdSm80INS1_25CollectiveMainloopBwdSm80ILi2ELi2EN4cute5tupleIJNS5_1CILi128EEES8_NS7_ILi64EEEEEENS_10bfloat16_tEfNS_4arch4Sm80ELb0ELb1ELb1ELb0ELb0ELb0ELb0ELb0ELi2ELi4ELi4ELi4ELb0EEENS1_21CollectiveEpilogueBwdISA_SB_SD_Li256ELb0ELb0ELi2EEENS1_19SingleTileSchedulerILb0ELb0ELb0ELi128EEEEEEEEEvNT_6ParamsE$_ZN4cute3eso3ESOILb1ELb0EJNS_5tupleIJNS_1CILi1EEENS3_ILi2EEEEEENS2_IJNS3_ILi0EEEiEEEEEC2ERKS6_RKS8_) ;  /* 0xffffde5000007944 */ /* 0x000fea0003c3ffff */
[----:B------:R-:W-:-:S04]  /*b600*/  MOV R7, 0x0 ;  /* 0x0000000000077802 */ /* 0x000fc80000000f00 */
[----:B------:R-:W-:Y:S05]  /*b610*/  RET.REL.NODEC R6 `(_ZN7cutlass13device_kernelIN5flash19enable_sm80_to_sm89INS1_16FlashAttnBwdSm80INS1_25CollectiveMainloopBwdSm80ILi2ELi2EN4cute5tupleIJNS5_1CILi128EEES8_NS7_ILi64EEEEEENS_10bfloat16_tEfNS_4arch4Sm80ELb0ELb1ELb1ELb0ELb0ELb0ELb0ELb0ELi2ELi4ELi4ELi4ELb0EEENS1_21CollectiveEpilogueBwdISA_SB_SD_Li256ELb0ELb0ELi2EEENS1_19SingleTileSchedulerILb0ELb0ELb0ELi128EEEEEEEEEvNT_6ParamsE) ;  /* 0xffff49e006007950 */ /* 0x000fea0003c3ffff */
        .type           $_ZN7cutlass13device_kernelIN5flash19enable_sm80_to_sm89INS1_16FlashAttnBwdSm80INS1_25CollectiveMainloopBwdSm80ILi2ELi2EN4cute5tupleIJNS5_1CILi128EEES8_NS7_ILi64EEEEEENS_10bfloat16_tEfNS_4arch4Sm80ELb0ELb1ELb1ELb0ELb0ELb0ELb0ELb0ELi2ELi4ELi4ELi4ELb0EEENS1_21CollectiveEpilogueBwdISA_SB_SD_Li256ELb0ELb0ELi2EEENS1_19SingleTileSchedulerILb0ELb0ELb0ELi128EEEEEEEEEvNT_6ParamsE$_ZN4cute5tupleIJNS0_IJNS_1CILi1EEENS1_ILi2EEES3_EEENS0_IJS2_NS1_ILi256EEEiEEEEEC2ERKS4_RKS6_,@function
        .size           $_ZN7cutlass13device_kernelIN5flash19enable_sm80_to_sm89INS1_16FlashAttnBwdSm80INS1_25CollectiveMainloopBwdSm80ILi2ELi2EN4cute5tupleIJNS5_1CILi128EEES8_NS7_ILi64EEEEEENS_10bfloat16_tEfNS_4arch4Sm80ELb0ELb1ELb1ELb0ELb0ELb0ELb0ELb0ELi2ELi4ELi4ELi4ELb0EEENS1_21CollectiveEpilogueBwdISA_SB_SD_Li256ELb0ELb0ELi2EEENS1_19SingleTileSchedulerILb0ELb0ELb0ELi128EEEEEEEEEvNT_6ParamsE$_ZN4cute5tupleIJNS0_IJNS_1CILi1EEENS1_ILi2EEES3_EEENS0_IJS2_NS1_ILi256EEEiEEEEEC2ERKS4_RKS6_,($_ZN7cutlass13device_kernelIN5flash19enable_sm80_to_sm89INS1_16FlashAttnBwdSm80INS1_25CollectiveMainloopBwdSm80ILi2ELi2EN4cute5tupleIJNS5_1CILi128EEES8_NS7_ILi64EEEEEENS_10bfloat16_tEfNS_4arch4Sm80ELb0ELb1ELb1ELb0ELb0ELb0ELb0ELb0ELi2ELi4ELi4ELi4ELb0EEENS1_21CollectiveEpilogueBwdISA_SB_SD_Li256ELb0ELb0ELi2EEENS1_19SingleTileSchedulerILb0ELb0ELb0ELi128EEEEEEEEEvNT_6ParamsE$_ZN4cute5tupleIJNS0_IJNS_1CILi2EEEEEENS0_IJiEEEEEC2ERKS3_RKS4_ - $_ZN7cutlass13device_kernelIN5flash19enable_sm80_to_sm89INS1_16FlashAttnBwdSm80INS1_25CollectiveMainloopBwdSm80ILi2ELi2EN4cute5tupleIJNS5_1CILi128EEES8_NS7_ILi64EEEEEENS_10bfloat16_tEfNS_4arch4Sm80ELb0ELb1ELb1ELb0ELb0ELb0ELb0ELb0ELi2ELi4ELi4ELi4ELb0EEENS1_21CollectiveEpilogueBwdISA_SB_SD_Li256ELb0ELb0ELi2EEENS1_19SingleTileSchedulerILb0ELb0ELb0ELi128EEEEEEEEEvNT_6ParamsE$_ZN4cute5tupleIJNS0_IJNS_1CILi1EEENS1_ILi2EEES3_EEENS0_IJS2_NS1_ILi256EEEiEEEEEC2ERKS4_RKS6_)
$_ZN7cutlass13device_kernelIN5flash19enable_sm80_to_sm89INS1_16FlashAttnBwdSm80INS1_25CollectiveMainloopBwdSm80ILi2ELi2EN4cute5tupleIJNS5_1CILi128EEES8_NS7_ILi64EEEEEENS_10bfloat16_tEfNS_4arch4Sm80ELb0ELb1ELb1ELb0ELb0ELb0ELb0ELb0ELi2ELi4ELi4ELi4ELb0EEENS1_21CollectiveEpilogueBwdISA_SB_SD_Li256ELb0ELb0ELi2EEENS1_19SingleTileSchedulerILb0ELb0ELb0ELi128EEEEEEEEEvNT_6ParamsE$_ZN4cute5tupleIJNS0_IJNS_1CILi1EEENS1_ILi2EEES3_EEENS0_IJS2_NS1_ILi256EEEiEEEEEC2ERKS4_RKS6_:
[----:B------:R-:W-:Y:S02]  /*b620*/  MOV R4, 0xb640 ;  /* 0x0000b64000047802 */ /* 0x000fe40000000f00 */
[----:B------:R-:W-:Y:S05]  /*b630*/  CALL.REL.NOINC `($_ZN7cutlass13device_kernelIN5flash19enable_sm80_to_sm89INS1_16FlashAttnBwdSm80INS1_25CollectiveMainloopBwdSm80ILi2ELi2EN4cute5tupleIJNS5_1CILi128EEES8_NS7_ILi64EEEEEENS_10bfloat16_tEfNS_4arch4Sm80ELb0ELb1ELb1ELb0ELb0ELb0ELb0ELb0ELi2ELi4ELi4ELi4ELb0EEENS1_21CollectiveEpilogueBwdISA_SB_SD_Li256ELb0ELb0ELi2EEENS1_19SingleTileSchedulerILb0ELb0ELb0ELi128EEEEEEEEEvNT_6ParamsE$_ZN4cute3eso3ESOILb1ELb0EJNS_5tupleIJNS_1CILi1EEENS3_ILi2EEES5_EEENS2_IJS4_NS3_ILi256EEEiEEEEEC2ERKS6_RKS8_) ;  /* 0xffffde5000007944 */ /* 0x000fea0003c3ffff */
[----:B------:R-:W-:-:S04]  /*b640*/  MOV R7, 0x0 ;  /* 0x0000000000077802 */ /* 0x000fc80000000f00 */
[----:B------:R-:W-:Y:S05]  /*b650*/  RET.REL.NODEC R6 `(_ZN7cutlass13device_kernelIN5flash19enable_sm80_to_sm89INS1_16FlashAttnBwdSm80INS1_25CollectiveMainloopBwdSm80ILi2ELi2EN4cute5tupleIJNS5_1CILi128EEES8_NS7_ILi64EEEEEENS_10bfloat16_tEfNS_4arch4Sm80ELb0ELb1ELb1ELb0ELb0ELb0ELb0ELb0ELi2ELi4ELi4ELi4ELb0EEENS1_21CollectiveEpilogueBwdISA_SB_SD_Li256ELb0ELb0ELi2EEENS1_19SingleTileSchedulerILb0ELb0ELb0ELi128EEEEEEEEEvNT_6ParamsE) ;  /* 0xffff49a006007950 */ /* 0x000fea0003c3ffff */
        .type           $_ZN7cutlass13device_kernelIN5flash19enable_sm80_to_sm89INS1_16FlashAttnBwdSm80INS1_25CollectiveMainloopBwdSm80ILi2ELi2EN4cute5tupleIJNS5_1CILi128EEES8_NS7_ILi64EEEEEENS_10bfloat16_tEfNS_4arch4Sm80ELb0ELb1ELb1ELb0ELb0ELb0ELb0ELb0ELi2ELi4ELi4ELi4ELb0EEENS1_21CollectiveEpilogueBwdISA_SB_SD_Li256ELb0ELb0ELi2EEENS1_19SingleTileSchedulerILb0ELb0ELb0ELi128EEEEEEEEEvNT_6ParamsE$_ZN4cute5tupleIJNS0_IJNS_1CILi2EEEEEENS0_IJiEEEEEC2ERKS3_RKS4_,@function
        .size           $_ZN7cutlass13device_kernelIN5flash19enable_sm80_to_sm89INS1_16FlashAttnBwdSm80INS1_25CollectiveMainloopBwdSm80ILi2ELi2EN4cute5tupleIJNS5_1CILi128EEES8_NS7_ILi64EEEEEENS_10bfloat16_tEfNS_4arch4Sm80ELb0ELb1ELb1ELb0ELb0ELb0ELb0ELb0ELi2ELi4ELi4ELi4ELb0EEENS1_21CollectiveEpilogueBwdISA_SB_SD_Li256ELb0ELb0ELi2EEENS1_19SingleTileSchedulerILb0ELb0ELb0ELi128EEEEEEEEEvNT_6ParamsE$_ZN4cute5tupleIJNS0_IJNS_1CILi2EEEEEENS0_IJiEEEEEC2ERKS3_RKS4_,($_ZN7cutlass13device_kernelIN5flash19enable_sm80_to_sm89INS1_16FlashAttnBwdSm80INS1_25CollectiveMainloopBwdSm80ILi2ELi2EN4cute5tupleIJNS5_1CILi128EEES8_NS7_ILi64EEEEEENS_10bfloat16_tEfNS_4arch4Sm80ELb0ELb1ELb1ELb0ELb0ELb0ELb0ELb0ELi2ELi4ELi4ELi4ELb0EEENS1_21CollectiveEpilogueBwdISA_SB_SD_Li256ELb0ELb0ELi2EEENS1_19SingleTileSchedulerILb0ELb0ELb0ELi128EEEEEEEEEvNT_6ParamsE$_ZN4cute5tupleIJNS0_IJNS_1CILi2EEES2_EEENS0_IJNS1_ILi1EEEiEEEEEC2ERKS3_RKS5_ - $_ZN7cutlass13device_kernelIN5flash19enable_sm80_to_sm89INS1_16FlashAttnBwdSm80INS1_25CollectiveMainloopBwdSm80ILi2ELi2EN4cute5tupleIJNS5_1CILi128EEES8_NS7_ILi64EEEEEENS_10bfloat16_tEfNS_4arch4Sm80ELb0ELb1ELb1ELb0ELb0ELb0ELb0ELb0ELi2ELi4ELi4ELi4ELb0EEENS1_21CollectiveEpilogueBwdISA_SB_SD_Li256ELb0ELb0ELi2EEENS1_19SingleTileSchedulerILb0ELb0ELb0ELi128EEEEEEEEEvNT_6ParamsE$_ZN4cute5tupleIJNS0_IJNS_1CILi2EEEEEENS0_IJiEEEEEC2ERKS3_RKS4_)
$_ZN7cutlass13device_kernelIN5flash19enable_sm80_to_sm89INS1_16FlashAttnBwdSm80INS1_25CollectiveMainloopBwdSm80ILi2ELi2EN4cute5tupleIJNS5_1CILi128EEES8_NS7_ILi64EEEEEENS_10bfloat16_tEfNS_4arch4Sm80ELb0ELb1ELb1ELb0ELb0ELb0ELb0ELb0ELi2ELi4ELi4ELi4ELb0EEENS1_21CollectiveEpilogueBwdISA_SB_SD_Li256ELb0ELb0ELi2EEENS1_19SingleTileSchedulerILb0ELb0ELb0ELi128EEEEEEEEEvNT_6ParamsE$_ZN4cute5tupleIJNS0_IJNS_1CILi2EEEEEENS0_IJiEEEEEC2ERKS3_RKS4_:
[----:B------:R-:W-:Y:S02]  /*b660*/  MOV R6, 0xb680 ;  /* 0x0000b68000067802 */ /* 0x000fe40000000f00 */
[----:B------:R-:W-:Y:S05]  /*b670*/  CALL.REL.NOINC `($_ZN7cutlass13device_kernelIN5flash19enable_sm80_to_sm89INS1_16FlashAttnBwdSm80INS1_25CollectiveMainloopBwdSm80ILi2ELi2EN4cute5tupleIJNS5_1CILi128EEES8_NS7_ILi64EEEEEENS_10bfloat16_tEfNS_4arch4Sm80ELb0ELb1ELb1ELb0ELb0ELb0ELb0ELb0ELi2ELi4ELi4ELi4ELb0EEENS1_21CollectiveEpilogueBwdISA_SB_SD_Li256ELb0ELb0ELi2EEENS1_19SingleTileSchedulerILb0ELb0ELb0ELi128EEEEEEEEEvNT_6ParamsE$_ZN4cute3eso3ESOILb1ELb0EJNS_5tupleIJNS_1CILi2EEEEEENS2_IJiEEEEEC2ERKS5_RKS6_) ;  /* 0xffffde5000007944 */ /* 0x000fea0003c3ffff */
[----:B------:R-:W-:-:S04]  /*b680*/  MOV R5, 0x0 ;  /* 0x0000000000057802 */ /* 0x000fc80000000f00 */
[----:B------:R-:W-:Y:S05]  /*b690*/  RET.REL.NODEC R4 `(_ZN7cutlass13device_kernelIN5flash19enable_sm80_to_sm89INS1_16FlashAttnBwdSm80INS1_25CollectiveMainloopBwdSm80ILi2ELi2EN4cute5tupleIJNS5_1CILi128EEES8_NS7_ILi64EEEEEENS_10bfloat16_tEfNS_4arch4Sm80ELb0ELb1ELb1ELb0ELb0ELb0ELb0ELb0ELi2ELi4ELi4ELi4ELb0EEENS1_21CollectiveEpilogueBwdISA_SB_SD_Li256ELb0ELb0ELi2EEENS1_19SingleTileSchedulerILb0ELb0ELb0ELi128EEEEEEEEEvNT_6ParamsE) ;  /* 0xffff496004007950 */ /* 0x000fea0003c3ffff */
        .type           $_ZN7cutlass13device_kernelIN5flash19enable_sm80_to_sm89INS1_16FlashAttnBwdSm80INS1_25CollectiveMainloopBwdSm80ILi2ELi2EN4cute5tupleIJNS5_1CILi128EEES8_NS7_ILi64EEEEEENS_10bfloat16_tEfNS_4arch4Sm80ELb0ELb1ELb1ELb0ELb0ELb0ELb0ELb0ELi2ELi4ELi4ELi4ELb0EEENS1_21CollectiveEpilogueBwdISA_SB_SD_Li256ELb0ELb0ELi2EEENS1_19SingleTileSchedulerILb0ELb0ELb0ELi128EEEEEEEEEvNT_6ParamsE$_ZN4cute5tupleIJNS0_IJNS_1CILi2EEES2_EEENS0_IJNS1_ILi1EEEiEEEEEC2ERKS3_RKS5_,@function
        .size           $_ZN7cutlass13device_kernelIN5flash19enable_sm80_to_sm89INS1_16FlashAttnBwdSm80INS1_25CollectiveMainloopBwdSm80ILi2ELi2EN4cute5tupleIJNS5_1CILi128EEES8_NS7_ILi64EEEEEENS_10bfloat16_tEfNS_4arch4Sm80ELb0ELb1ELb1ELb0ELb0ELb0ELb0ELb0ELi2ELi4ELi4ELi4ELb0EEENS1_21CollectiveEpilogueBwdISA_SB_SD_Li256ELb0ELb0ELi2EEENS1_19SingleTileSchedulerILb0ELb0ELb0ELi128EEEEEEEEEvNT_6ParamsE$_ZN4cute5tupleIJNS0_IJNS_1CILi2EEES2_EEENS0_IJNS1_ILi1EEEiEEEEEC2ERKS3_RKS5_,($_ZN7cutlass13device_kernelIN5flash19enable_sm80_to_sm89INS1_16FlashAttnBwdSm80INS1_25CollectiveMainloopBwdSm80ILi2ELi2EN4cute5tupleIJNS5_1CILi128EEES8_NS7_ILi64EEEEEENS_10bfloat16_tEfNS_4arch4Sm80ELb0ELb1ELb1ELb0ELb0ELb0ELb0ELb0ELi2ELi4ELi4ELi4ELb0EEENS1_21CollectiveEpilogueBwdISA_SB_SD_Li256ELb0ELb0ELi2EEENS1_19SingleTileSchedulerILb0ELb0ELb0ELi128EEEEEEEEEvNT_6ParamsE$_ZN4cute5tupleIJNS0_IJNS_1CILi2EEES2_EEENS0_IJiNS1_ILi4096EEEEEEEEC2ERKS3_RKS5_ - $_ZN7cutlass13device_kernelIN5flash19enable_sm80_to_sm89INS1_16FlashAttnBwdSm80INS1_25CollectiveMainloopBwdSm80ILi2ELi2EN4cute5tupleIJNS5_1CILi128EEES8_NS7_ILi64EEEEEENS_10bfloat16_tEfNS_4arch4Sm80ELb0ELb1ELb1ELb0ELb0ELb0ELb0ELb0ELi2ELi4ELi4ELi4ELb0EEENS1_21CollectiveEpilogueBwdISA_SB_SD_Li256ELb0ELb0ELi2EEENS1_19SingleTileSchedulerILb0ELb0ELb0ELi128EEEEEEEEEvNT_6ParamsE$_ZN4cute5tupleIJNS0_IJNS_1CILi2EEES2_EEENS0_IJNS1_ILi1EEEiEEEEEC2ERKS3_RKS5_)
$_ZN7cutlass13device_kernelIN5flash19enable_sm80_to_sm89INS1_16FlashAttnBwdSm80INS1_25CollectiveMainloopBwdSm80ILi2ELi2EN4cute5tupleIJNS5_1CILi128EEES8_NS7_ILi64EEEEEENS_10bfloat16_tEfNS_4arch4Sm80ELb0ELb1ELb1ELb0ELb0ELb0ELb0ELb0ELi2ELi4ELi4ELi4ELb0EEENS1_21CollectiveEpilogueBwdISA_SB_SD_Li256ELb0ELb0ELi2EEENS1_19SingleTileSchedulerILb0ELb0ELb0ELi128EEEEEEEEEvNT_6ParamsE$_ZN4cute5tupleIJNS0_IJNS_1CILi2EEES2_EEENS0_IJNS1_ILi1EEEiEEEEEC2ERKS3_RKS5_:
[----:B------:R-:W-:Y:S02]  /*b6a0*/  MOV R4, 0xb6c0 ;  /* 0x0000b6c000047802 */ /* 0x000fe40000000f00 */
[----:B------:R-:W-:Y:S05]  /*b6b0*/  CALL.REL.NOINC `($_ZN7cutlass13device_kernelIN5flash19enable_sm80_to_sm89INS1_16FlashAttnBwdSm80INS1_25CollectiveMainloopBwdSm80ILi2ELi2EN4cute5tupleIJNS5_1CILi128EEES8_NS7_ILi64EEEEEENS_10bfloat16_tEfNS_4arch4Sm80ELb0ELb1ELb1ELb0ELb0ELb0ELb0ELb0ELi2ELi4ELi4ELi4ELb0EEENS1_21CollectiveEpilogueBwdISA_SB_SD_Li256ELb0ELb0ELi2EEENS1_19SingleTileSchedulerILb0ELb0ELb0ELi128EEEEEEEEEvNT_6ParamsE$_ZN4cute3eso3ESOILb1ELb0EJNS_5tupleIJNS_1CILi2EEES4_EEENS2_IJNS3_ILi1EEEiEEEEEC2ERKS5_RKS7_) ;  /* 0xffffdee000007944 */ /* 0x000fea0003c3ffff */
[----:B------:R-:W-:-:S04]  /*b6c0*/  MOV R7, 0x0 ;  /* 0x0000000000077802 */ /* 0x000fc80000000f00 */
[----:B------:R-:W-:Y:S05]  /*b6d0*/  RET.REL.NODEC R6 `(_ZN7cutlass13device_kernelIN5flash19enable_sm80_to_sm89INS1_16FlashAttnBwdSm80INS1_25CollectiveMainloopBwdSm80ILi2ELi2EN4cute5tupleIJNS5_1CILi128EEES8_NS7_ILi64EEEEEENS_10bfloat16_tEfNS_4arch4Sm80ELb0ELb1ELb1ELb0ELb0ELb0ELb0ELb0ELi2ELi4ELi4ELi4ELb0EEENS1_21CollectiveEpilogueBwdISA_SB_SD_Li256ELb0ELb0ELi2EEENS1_19SingleTileSchedulerILb0ELb0ELb0ELi128EEEEEEEEEvNT_6ParamsE) ;  /* 0xffff492006007950 */ /* 0x000fea0003c3ffff */
        .type           $_ZN7cutlass13device_kernelIN5flash19enable_sm80_to_sm89INS1_16FlashAttnBwdSm80INS1_25CollectiveMainloopBwdSm80ILi2ELi2EN4cute5tupleIJNS5_1CILi128EEES8_NS7_ILi64EEEEEENS_10bfloat16_tEfNS_4arch4Sm80ELb0ELb1ELb1ELb0ELb0ELb0ELb0ELb0ELi2ELi4ELi4ELi4ELb0EEENS1_21CollectiveEpilogueBwdISA_SB_SD_Li256ELb0ELb0ELi2EEENS1_19SingleTileSchedulerILb0ELb0ELb0ELi128EEEEEEEEEvNT_6ParamsE$_ZN4cute5tupleIJNS0_IJNS_1CILi2EEES2_EEENS0_IJiNS1_ILi4096EEEEEEEEC2ERKS3_RKS5_,@function
        .size           $_ZN7cutlass13device_kernelIN5flash19enable_sm80_to_sm89INS1_16FlashAttnBwdSm80INS1_25CollectiveMainloopBwdSm80ILi2ELi2EN4cute5tupleIJNS5_1CILi128EEES8_NS7_ILi64EEEEEENS_10bfloat16_tEfNS_4arch4Sm80ELb0ELb1ELb1ELb0ELb0ELb0ELb0ELb0ELi2ELi4ELi4ELi4ELb0EEENS1_21CollectiveEpilogueBwdISA_SB_SD_Li256ELb0ELb0ELi2EEENS1_19SingleTileSchedulerILb0ELb0ELb0ELi128EEEEEEEEEvNT_6ParamsE$_ZN4cute5tupleIJNS0_IJNS_1CILi2EEES2_EEENS0_IJiNS1_ILi4096EEEEEEEEC2ERKS3_RKS5_,($_ZN7cutlass13device_kernelIN5flash19enable_sm80_to_sm89INS1_16FlashAttnBwdSm80INS1_25CollectiveMainloopBwdSm80ILi2ELi2EN4cute5tupleIJNS5_1CILi128EEES8_NS7_ILi64EEEEEENS_10bfloat16_tEfNS_4arch4Sm80ELb0ELb1ELb1ELb0ELb0ELb0ELb0ELb0ELi2ELi4ELi4ELi4ELb0EEENS1_21CollectiveEpilogueBwdISA_SB_SD_Li256ELb0ELb0ELi2EEENS1_19SingleTileSchedulerILb0ELb0ELb0ELi128EEEEEEEEEvNT_6ParamsE$_ZN4cute5tupleIJNS0_IJNS_1CILi2EEES2_EEENS0_IJiNS1_ILi512EEEEEEEEC2ERKS3_RKS5_ - $_ZN7cutlass13device_kernelIN5flash19enable_sm80_to_sm89INS1_16FlashAttnBwdSm80INS1_25CollectiveMainloopBwdSm80ILi2ELi2EN4cute5tupleIJNS5_1CILi128EEES8_NS7_ILi64EEEEEENS_10bfloat16_tEfNS_4arch4Sm80ELb0ELb1ELb1ELb0ELb0ELb0ELb0ELb0ELi2ELi4ELi4ELi4ELb0EEENS1_21CollectiveEpilogueBwdISA_SB_SD_Li256ELb0ELb0ELi2EEENS1_19SingleTileSchedulerILb0ELb0ELb0ELi128EEEEEEEEEvNT_6ParamsE$_ZN4cute5tupleIJNS0_IJNS_1CILi2EEES2_EEENS0_IJiNS1_ILi4096EEEEEEEEC2ERKS3_RKS5_)
$_ZN7cutlass13device_kernelIN5flash19enable_sm80_to_sm89INS1_16FlashAttnBwdSm80INS1_25CollectiveMainloopBwdSm80ILi2ELi2EN4cute5tupleIJNS5_1CILi128EEES8_NS7_ILi64EEEEEENS_10bfloat16_tEfNS_4arch4Sm80ELb0ELb1ELb1ELb0ELb0ELb0ELb0ELb0ELi2ELi4ELi4ELi4ELb0EEENS1_21CollectiveEpilogueBwdISA_SB_SD_Li256ELb0ELb0ELi2EEENS1_19SingleTileSchedulerILb0ELb0ELb0ELi128EEEEEEEEEvNT_6ParamsE$_ZN4cute5tupleIJNS0_IJNS_1CILi2EEES2_EEENS0_IJiNS1_ILi4096EEEEEEEEC2ERKS3_RKS5_:
[----:B------:R-:W-:Y:S02]  /*b6e0*/  MOV R4, 0xb700 ;  /* 0x0000b70000047802 */ /* 0x000fe40000000f00 */
[----:B------:R-:W-:Y:S05]  /*b6f0*/  CALL.REL.NOINC `($_ZN7cutlass13device_kernelIN5flash19enable_sm80_to_sm89INS1_16FlashAttnBwdSm80INS1_25CollectiveMainloopBwdSm80ILi2ELi2EN4cute5tupleIJNS5_1CILi128EEES8_NS7_ILi64EEEEEENS_10bfloat16_tEfNS_4arch4Sm80ELb0ELb1ELb1ELb0ELb0ELb0ELb0ELb0ELi2ELi4ELi4ELi4ELb0EEENS1_21CollectiveEpilogueBwdISA_SB_SD_Li256ELb0ELb0ELi2EEENS1_19SingleTileSchedulerILb0ELb0ELb0ELi128EEEEEEEEEvNT_6ParamsE$_ZN4cute3eso3ESOILb1ELb0EJNS_5tupleIJNS_1CILi2EEES4_EEENS2_IJiNS3_ILi4096EEEEEEEEC2ERKS5_RKS7_) ;  /* 0xffffdee000007944 */ /* 0x000fea0003c3ffff */
[----:B------:R-:W-:-:S04]  /*b700*/  MOV R7, 0x0 ;  /* 0x0000000000077802 */ /* 0x000fc80000000f00 */
[----:B------:R-:W-:Y:S05]  /*b710*/  RET.REL.NODEC R6 `(_ZN7cutlass13device_kernelIN5flash19enable_sm80_to_sm89INS1_16FlashAttnBwdSm80INS1_25CollectiveMainloopBwdSm80ILi2ELi2EN4cute5tupleIJNS5_1CILi128EEES8_NS7_ILi64EEEEEENS_10bfloat16_tEfNS_4arch4Sm80ELb0ELb1ELb1ELb0ELb0ELb0ELb0ELb0ELi2ELi4ELi4ELi4ELb0EEENS1_21CollectiveEpilogueBwdISA_SB_SD_Li256ELb0ELb0ELi2EEENS1_19SingleTileSchedulerILb0ELb0ELb0ELi128EEEEEEEEEvNT_6ParamsE) ;  /* 0xffff48e006007950 */ /* 0x000fea0003c3ffff */
        .type           $_ZN7cutlass13device_kernelIN5flash19enable_sm80_to_sm89INS1_16FlashAttnBwdSm80INS1_25CollectiveMainloopBwdSm80ILi2ELi2EN4cute5tupleIJNS5_1CILi128EEES8_NS7_ILi64EEEEEENS_10bfloat16_tEfNS_4arch4Sm80ELb0ELb1ELb1ELb0ELb0ELb0ELb0ELb0ELi2ELi4ELi4ELi4ELb0EEENS1_21CollectiveEpilogueBwdISA_SB_SD_Li256ELb0ELb0ELi2EEENS1_19SingleTileSchedulerILb0ELb0ELb0ELi128EEEEEEEEEvNT_6ParamsE$_ZN4cute5tupleIJNS0_IJNS_1CILi2EEES2_EEENS0_IJiNS1_ILi512EEEEEEEEC2ERKS3_RKS5_,@function
        .size           $_ZN7cutlass13device_kernelIN5flash19enable_sm80_to_sm89INS1_16FlashAttnBwdSm80INS1_25CollectiveMainloopBwdSm80ILi2ELi2EN4cute5tupleIJNS5_1CILi128EEES8_NS7_ILi64EEEEEENS_10bfloat16_tEfNS_4arch4Sm80ELb0ELb1ELb1ELb0ELb0ELb0ELb0ELb0ELi2ELi4ELi4ELi4ELb0EEENS1_21CollectiveEpilogueBwdISA_SB_SD_Li256ELb0ELb0ELi2EEENS1_19SingleTileSchedulerILb0ELb0ELb0ELi128EEEEEEEEEvNT_6ParamsE$_ZN4cute5tupleIJNS0_IJNS_1CILi2EEES2_EEENS0_IJiNS1_ILi512EEEEEEEEC2ERKS3_RKS5_,($_ZN7cutlass13device_kernelIN5flash19enable_sm80_to_sm89INS1_16FlashAttnBwdSm80INS1_25CollectiveMainloopBwdSm80ILi2ELi2EN4cute5tupleIJNS5_1CILi128EEES8_NS7_ILi64EEEEEENS_10bfloat16_tEfNS_4arch4Sm80ELb0ELb1ELb1ELb0ELb0ELb0ELb0ELb0ELi2ELi4ELi4ELi4ELb0EEENS1_21CollectiveEpilogueBwdISA_SB_SD_Li256ELb0ELb0ELi2EEENS1_19SingleTileSchedulerILb0ELb0ELb0ELi128EEEEEEEEEvNT_6ParamsE$_ZN4cute5tupleIJNS0_IJNS_1CILi2EEES2_EEENS0_IJiiEEEEEC2ERKS3_RKS4_ - $_ZN7cutlass13device_kernelIN5flash19enable_sm80_to_sm89INS1_16FlashAttnBwdSm80INS1_25CollectiveMainloopBwdSm80ILi2ELi2EN4cute5tupleIJNS5_1CILi128EEES8_NS7_ILi64EEEEEENS_10bfloat16_tEfNS_4arch4Sm80ELb0ELb1ELb1ELb0ELb0ELb0ELb0ELb0ELi2ELi4ELi4ELi4ELb0EEENS1_21CollectiveEpilogueBwdISA_SB_SD_Li256ELb0ELb0ELi2EEENS1_19SingleTileSchedulerILb0ELb0ELb0ELi128EEEEEEEEEvNT_6ParamsE$_ZN4cute5tupleIJNS0_IJNS_1CILi2EEES2_EEENS0_IJiNS1_ILi512EEEEEEEEC2ERKS3_RKS5_)
$_ZN7cutlass13device_kernelIN5flash19enable_sm80_to_sm89INS1_16FlashAttnBwdSm80INS1_25CollectiveMainloopBwdSm80ILi2ELi2EN4cute5tupleIJNS5_1CILi128EEES8_NS7_ILi64EEEEEENS_10bfloat16_tEfNS_4arch4Sm80ELb0ELb1ELb1ELb0ELb0ELb0ELb0ELb0ELi2ELi4ELi4ELi4ELb0EEENS1_21CollectiveEpilogueBwdISA_SB_SD_Li256ELb0ELb0ELi2EEENS1_19SingleTileSchedulerILb0ELb0ELb0ELi128EEEEEEEEEvNT_6ParamsE$_ZN4cute5tupleIJNS0_IJNS_1CILi2EEES2_EEENS0_IJiNS1_ILi512EEEEEEEEC2ERKS3_RKS5_:
[----:B------:R-:W-:Y:S02]  /*b720*/  MOV R4, 0xb740 ;  /* 0x0000b74000047802 */ /* 0x000fe40000000f00 */
[----:B------:R-:W-:Y:S05]  /*b730*/  CALL.REL.NOINC `($_ZN7cutlass13device_kernelIN5flash19enable_sm80_to_sm89INS1_16FlashAttnBwdSm80INS1_25CollectiveMainloopBwdSm80ILi2ELi2EN4cute5tupleIJNS5_1CILi128EEES8_NS7_ILi64EEEEEENS_10bfloat16_tEfNS_4arch4Sm80ELb0ELb1ELb1ELb0ELb0ELb0ELb0ELb0ELi2ELi4ELi4ELi4ELb0EEENS1_21CollectiveEpilogueBwdISA_SB_SD_Li256ELb0ELb0ELi2EEENS1_19SingleTileSchedulerILb0ELb0ELb0ELi128EEEEEEEEEvNT_6ParamsE$_ZN4cute3eso3ESOILb1ELb0EJNS_5tupleIJNS_1CILi2EEES4_EEENS2_IJiNS3_ILi512EEEEEEEEC2ERKS5_RKS7_) ;  /* 0xffffdee000007944 */ /* 0x000fea0003c3ffff */
[----:B------:R-:W-:-:S04]  /*b740*/  MOV R7, 0x0 ;  /* 0x0000000000077802 */ /* 0x000fc80000000f00 */
[----:B------:R-:W-:Y:S05]  /*b750*/  RET.REL.NODEC R6 `(_ZN7cutlass13device_kernelIN5flash19enable_sm80_to_sm89INS1_16FlashAttnBwdSm80INS1_25CollectiveMainloopBwdSm80ILi2ELi2EN4cute5tupleIJNS5_1CILi128EEES8_NS7_ILi64EEEEEENS_10bfloat16_tEfNS_4arch4Sm80ELb0ELb1ELb1ELb0ELb0ELb0ELb0ELb0ELi2ELi4ELi4ELi4ELb0EEENS1_21CollectiveEpilogueBwdISA_SB_SD_Li256ELb0ELb0ELi2EEENS1_19SingleTileSchedulerILb0ELb0ELb0ELi128EEEEEEEEEvNT_6ParamsE) ;  /* 0xffff48a006007950 */ /* 0x000fea0003c3ffff */
        .type           $_ZN7cutlass13device_kernelIN5flash19enable_sm80_to_sm89INS1_16FlashAttnBwdSm80INS1_25CollectiveMainloopBwdSm80ILi2ELi2EN4cute5tupleIJNS5_1CILi128EEES8_NS7_ILi64EEEEEENS_10bfloat16_tEfNS_4arch4Sm80ELb0ELb1ELb1ELb0ELb0ELb0ELb0ELb0ELi2ELi4ELi4ELi4ELb0EEENS1_21CollectiveEpilogueBwdISA_SB_SD_Li256ELb0ELb0ELi2EEENS1_19SingleTileSchedulerILb0ELb0ELb0ELi128EEEEEEEEEvNT_6ParamsE$_ZN4cute5tupleIJNS0_IJNS_1CILi2EEES2_EEENS0_IJiiEEEEEC2ERKS3_RKS4_,@function
        .size           $_ZN7cutlass13device_kernelIN5flash19enable_sm80_to_sm89INS1_16FlashAttnBwdSm80INS1_25CollectiveMainloopBwdSm80ILi2ELi2EN4cute5tupleIJNS5_1CILi128EEES8_NS7_ILi64EEEEEENS_10bfloat16_tEfNS_4arch4Sm80ELb0ELb1ELb1ELb0ELb0ELb0ELb0ELb0ELi2ELi4ELi4ELi4ELb0EEENS1_21CollectiveEpilogueBwdISA_SB_SD_Li256ELb0ELb0ELi2EEENS1_19SingleTileSchedulerILb0ELb0ELb0ELi128EEEEEEEEEvNT_6ParamsE$_ZN4cute5tupleIJNS0_IJNS_1CILi2EEES2_EEENS0_IJiiEEEEEC2ERKS3_RKS4_,($_ZN7cutlass13device_kernelIN5flash19enable_sm80_to_sm89INS1_16FlashAttnBwdSm80INS1_25CollectiveMainloopBwdSm80ILi2ELi2EN4cute5tupleIJNS5_1CILi128EEES8_NS7_ILi64EEEEEENS_10bfloat16_tEfNS_4arch4Sm80ELb0ELb1ELb1ELb0ELb0ELb0ELb0ELb0ELi2ELi4ELi4ELi4ELb0EEENS1_21CollectiveEpilogueBwdISA_SB_SD_Li256ELb0ELb0ELi2EEENS1_19SingleTileSchedulerILb0ELb0ELb0ELi128EEEEEEEEEvNT_6ParamsE$_ZN4cute5tupleIJNS0_IJNS_1CILi2EEES2_S2_EEENS0_IJNS1_ILi1EEENS1_ILi512EEEiEEEEEC2ERKS3_RKS6_ - $_ZN7cutlass13device_kernelIN5flash19enable_sm80_to_sm89INS1_16FlashAttnBwdSm80INS1_25CollectiveMainloopBwdSm80ILi2ELi2EN4cute5tupleIJNS5_1CILi128EEES8_NS7_ILi64EEEEEENS_10bfloat16_tEfNS_4arch4Sm80ELb0ELb1ELb1ELb0ELb0ELb0ELb0ELb0ELi2ELi4ELi4ELi4ELb0EEENS1_21CollectiveEpilogueBwdISA_SB_SD_Li256ELb0ELb0ELi2EEENS1_19SingleTileSchedulerILb0ELb0ELb0ELi128EEEEEEEEEvNT_6ParamsE$_ZN4cute5tupleIJNS0_IJNS_1CILi2EEES2_EEENS0_IJiiEEEEEC2ERKS3_RKS4_)
$_ZN7cutlass13device_kernelIN5flash19enable_sm80_to_sm89INS1_16FlashAttnBwdSm80INS1_25CollectiveMainloopBwdSm80ILi2ELi2EN4cute5tupleIJNS5_1CILi128EEES8_NS7_ILi64EEEEEENS_10bfloat16_tEfNS_4arch4Sm80ELb0ELb1ELb1ELb0ELb0ELb0ELb0ELb0ELi2ELi4ELi4ELi4ELb0EEENS1_21CollectiveEpilogueBwdISA_SB_SD_Li256ELb0ELb0ELi2EEENS1_19SingleTileSchedulerILb0ELb0ELb0ELi128EEEEEEEEEvNT_6ParamsE$_ZN4cute5tupleIJNS0_IJNS_1CILi2EEES2_EEENS0_IJiiEEEEEC2ERKS3_RKS4_:
[----:B------:R-:W-:Y:S02]  /*b760*/  MOV R4, 0xb780 ;  /* 0x0000b78000047802 */ /* 0x000fe40000000f00 */
[----:B------:R-:W-:Y:S05]  /*b770*/  CALL.REL.NOINC `($_ZN7cutlass13device_kernelIN5flash19enable_sm80_to_sm89INS1_16FlashAttnBwdSm80INS1_25CollectiveMainloopBwdSm80ILi2ELi2EN4cute5tupleIJNS5_1CILi128EEES8_NS7_ILi64EEEEEENS_10bfloat16_tEfNS_4arch4Sm80ELb0ELb1ELb1ELb0ELb0ELb0ELb0ELb0ELi2ELi4ELi4ELi4ELb0EEENS1_21CollectiveEpilogueBwdISA_SB_SD_Li256ELb0ELb0ELi2EEENS1_19SingleTileSchedulerILb0ELb0ELb0ELi128EEEEEEEEEvNT_6ParamsE$_ZN4cute3eso3ESOILb1ELb0EJNS_5tupleIJNS_1CILi2EEES4_EEENS2_IJiiEEEEEC2ERKS5_RKS6_) ;  /* 0xffffdee000007944 */ /* 0x000fea0003c3ffff */
[----:B-1----:R-:W-:Y:S02]  /*b780*/  MOV R2, R6 ;  /* 0x0000000600027202 */ /* 0x002fe40000000f00 */
[----:B------:R-:W-:-:S04]  /*b790*/  MOV R3, 0x0 ;  /* 0x0000000000037802 */ /* 0x000fc80000000f00 */
[----:B------:R-:W-:Y:S05]  /*b7a0*/  RET.REL.NODEC R2 `(_ZN7cutlass13device_kernelIN5flash19enable_sm80_to_sm89INS1_16FlashAttnBwdSm80INS1_25CollectiveMainloopBwdSm80ILi2ELi2EN4cute5tupleIJNS5_1CILi128EEES8_NS7_ILi64EEEEEENS_10bfloat16_tEfNS_4arch4Sm80ELb0ELb1ELb1ELb0ELb0ELb0ELb0ELb0ELi2ELi4ELi4ELi4ELb0EEENS1_21CollectiveEpilogueBwdISA_SB_SD_Li256ELb0ELb0ELi2EEENS1_19SingleTileSchedulerILb0ELb0ELb0ELi128EEEEEEEEEvNT_6ParamsE) ;  /* 0xffff485002007950 */ /* 0x000fea0003c3ffff */
        .type           $_ZN7cutlass13device_kernelIN5flash19enable_sm80_to_sm89INS1_16FlashAttnBwdSm80INS1_25CollectiveMainloopBwdSm80ILi2ELi2EN4cute5tupleIJNS5_1CILi128EEES8_NS7_ILi64EEEEEENS_10bfloat16_tEfNS_4arch4Sm80ELb0ELb1ELb1ELb0ELb0ELb0ELb0ELb0ELi2ELi4ELi4ELi4ELb0EEENS1_21CollectiveEpilogueBwdISA_SB_SD_Li256ELb0ELb0ELi2EEENS1_19SingleTileSchedulerILb0ELb0ELb0ELi128EEEEEEEEEvNT_6ParamsE$_ZN4cute5tupleIJNS0_IJNS_1CILi2EEES2_S2_EEENS0_IJNS1_ILi1EEENS1_ILi512EEEiEEEEEC2ERKS3_RKS6_,@function
        .size           $_ZN7cutlass13device_kernelIN5flash19enable_sm80_to_sm89INS1_16FlashAttnBwdSm80INS1_25CollectiveMainloopBwdSm80ILi2ELi2EN4cute5tupleIJNS5_1CILi128EEES8_NS7_ILi64EEEEEENS_10bfloat16_tEfNS_4arch4Sm80ELb0ELb1ELb1ELb0ELb0ELb0ELb0ELb0ELi2ELi4ELi4ELi4ELb0EEENS1_21CollectiveEpilogueBwdISA_SB_SD_Li256ELb0ELb0ELi2EEENS1_19SingleTileSchedulerILb0ELb0ELb0ELi128EEEEEEEEEvNT_6ParamsE$_ZN4cute5tupleIJNS0_IJNS_1CILi2EEES2_S2_EEENS0_IJNS1_ILi1EEENS1_ILi512EEEiEEEEEC2ERKS3_RKS6_,($_ZN7cutlass13device_kernelIN5flash19enable_sm80_to_sm89INS1_16FlashAttnBwdSm80INS1_25CollectiveMainloopBwdSm80ILi2ELi2EN4cute5tupleIJNS5_1CILi128EEES8_NS7_ILi64EEEEEENS_10bfloat16_tEfNS_4arch4Sm80ELb0ELb1ELb1ELb0ELb0ELb0ELb0ELb0ELi2ELi4ELi4ELi4ELb0EEENS1_21CollectiveEpilogueBwdISA_SB_SD_Li256ELb0ELb0ELi2EEENS1_19SingleTileSchedulerILb0ELb0ELb0ELi128EEEEEEEEEvNT_6ParamsE$_ZN4cute5tupleIJNS0_IJNS_1CILi8EEENS0_IJNS1_ILi2EEES3_S3_EEENS1_ILi1EEES4_S5_EEENS0_IJS5_NS0_IJS2_iiEEENS1_ILi64EEENS0_IJiNS1_ILi144EEENS1_ILi288EEEEEENS1_ILi512EEEEEEEEC2ERKS6_RKSD_ - $_ZN7cutlass13device_kernelIN5flash19enable_sm80_to_sm89INS1_16FlashAttnBwdSm80INS1_25CollectiveMainloopBwdSm80ILi2ELi2EN4cute5tupleIJNS5_1CILi128EEES8_NS7_ILi64EEEEEENS_10bfloat16_tEfNS_4arch4Sm80ELb0ELb1ELb1ELb0ELb0ELb0ELb0ELb0ELi2ELi4ELi4ELi4ELb0EEENS1_21CollectiveEpilogueBwdISA_SB_SD_Li256ELb0ELb0ELi2EEENS1_19SingleTileSchedulerILb0ELb0ELb0ELi128EEEEEEEEEvNT_6ParamsE$_ZN4cute5tupleIJNS0_IJNS_1CILi2EEES2_S2_EEENS0_IJNS1_ILi1EEENS1_ILi512EEEiEEEEEC2ERKS3_RKS6_)
$_ZN7cutlass13device_kernelIN5flash19enable_sm80_to_sm89INS1_16FlashAttnBwdSm80INS1_25CollectiveMainloopBwdSm80ILi2ELi2EN4cute5tupleIJNS5_1CILi128EEES8_NS7_ILi64EEEEEENS_10bfloat16_tEfNS_4arch4Sm80ELb0ELb1ELb1ELb0ELb0ELb0ELb0ELb0ELi2ELi4ELi4ELi4ELb0EEENS1_21CollectiveEpilogueBwdISA_SB_SD_Li256ELb0ELb0ELi2EEENS1_19SingleTileSchedulerILb0ELb0ELb0ELi128EEEEEEEEEvNT_6ParamsE$_ZN4cute5tupleIJNS0_IJNS_1CILi2EEES2_S2_EEENS0_IJNS1_ILi1EEENS1_ILi512EEEiEEEEEC2ERKS3_RKS6_:
[----:B------:R-:W-:Y:S02]  /*b7b0*/  MOV R4, 0xb7d0 ;  /* 0x0000b7d000047802 */ /* 0x000fe40000000f00 */
[----:B------:R-:W-:Y:S05]  /*b7c0*/  CALL.REL.NOINC `($_ZN7cutlass13device_kernelIN5flash19enable_sm80_to_sm89INS1_16FlashAttnBwdSm80INS1_25CollectiveMainloopBwdSm80ILi2ELi2EN4cute5tupleIJNS5_1CILi128EEES8_NS7_ILi64EEEEEENS_10bfloat16_tEfNS_4arch4Sm80ELb0ELb1ELb1ELb0ELb0ELb0ELb0ELb0ELi2ELi4ELi4ELi4ELb0EEENS1_21CollectiveEpilogueBwdISA_SB_SD_Li256ELb0ELb0ELi2EEENS1_19SingleTileSchedulerILb0ELb0ELb0ELi128EEEEEEEEEvNT_6ParamsE$_ZN4cute3eso3ESOILb1ELb0EJNS_5tupleIJNS_1CILi2EEES4_S4_EEENS2_IJNS3_ILi1EEENS3_ILi512EEEiEEEEEC2ERKS5_RKS8_) ;  /* 0xffffdf4000007944 */ /* 0x000fea0003c3ffff */
[----:B------:R-:W-:-:S04]  /*b7d0*/  MOV R7, 0x0 ;  /* 0x0000000000077802 */ /* 0x000fc80000000f00 */
[----:B------:R-:W-:Y:S05]  /*b7e0*/  RET.REL.NODEC R6 `(_ZN7cutlass13device_kernelIN5flash19enable_sm80_to_sm89INS1_16FlashAttnBwdSm80INS1_25CollectiveMainloopBwdSm80ILi2ELi2EN4cute5tupleIJNS5_1CILi128EEES8_NS7_ILi64EEEEEENS_10bfloat16_tEfNS_4arch4Sm80ELb0ELb1ELb1ELb0ELb0ELb0ELb0ELb0ELi2ELi4ELi4ELi4ELb0EEENS1_21CollectiveEpilogueBwdISA_SB_SD_Li256ELb0ELb0ELi2EEENS1_19SingleTileSchedulerILb0ELb0ELb0ELi128EEEEEEEEEvNT_6ParamsE) ;  /* 0xffff481006007950 */ /* 0x000fea0003c3ffff */
        .type           $_ZN7cutlass13device_kernelIN5flash19enable_sm80_to_sm89INS1_16FlashAttnBwdSm80INS1_25CollectiveMainloopBwdSm80ILi2ELi2EN4cute5tupleIJNS5_1CILi128EEES8_NS7_ILi64EEEEEENS_10bfloat16_tEfNS_4arch4Sm80ELb0ELb1ELb1ELb0ELb0ELb0ELb0ELb0ELi2ELi4ELi4ELi4ELb0EEENS1_21CollectiveEpilogueBwdISA_SB_SD_Li256ELb0ELb0ELi2EEENS1_19SingleTileSchedulerILb0ELb0ELb0ELi128EEEEEEEEEvNT_6ParamsE$_ZN4cute5tupleIJNS0_IJNS_1CILi8EEENS0_IJNS1_ILi2EEES3_S3_EEENS1_ILi1EEES4_S5_EEENS0_IJS5_NS0_IJS2_iiEEENS1_ILi64EEENS0_IJiNS1_ILi144EEENS1_ILi288EEEEEENS1_ILi512EEEEEEEEC2ERKS6_RKSD_,@function
        .size           $_ZN7cutlass13device_kernelIN5flash19enable_sm80_to_sm89INS1_16FlashAttnBwdSm80INS1_25CollectiveMainloopBwdSm80ILi2ELi2EN4cute5tupleIJNS5_1CILi128EEES8_NS7_ILi64EEEEEENS_10bfloat16_tEfNS_4arch4Sm80ELb0ELb1ELb1ELb0ELb0ELb0ELb0ELb0ELi2ELi4ELi4ELi4ELb0EEENS1_21CollectiveEpilogueBwdISA_SB_SD_Li256ELb0ELb0ELi2EEENS1_19SingleTileSchedulerILb0ELb0ELb0ELi128EEEEEEEEEvNT_6ParamsE$_ZN4cute5tupleIJNS0_IJNS_1CILi8EEENS0_IJNS1_ILi2EEES3_S3_EEENS1_ILi1EEES4_S5_EEENS0_IJS5_NS0_IJS2_iiEEENS1_ILi64EEENS0_IJiNS1_ILi144EEENS1_ILi288EEEEEENS1_ILi512EEEEEEEEC2ERKS6_RKSD_,($_ZN7cutlass13device_kernelIN5flash19enable_sm80_to_sm89INS1_16FlashAttnBwdSm80INS1_25CollectiveMainloopBwdSm80ILi2ELi2EN4cute5tupleIJNS5_1CILi128EEES8_NS7_ILi64EEEEEENS_10bfloat16_tEfNS_4arch4Sm80ELb0ELb1ELb1ELb0ELb0ELb0ELb0ELb0ELi2ELi4ELi4ELi4ELb0EEENS1_21CollectiveEpilogueBwdISA_SB_SD_Li256ELb0ELb0ELi2EEENS1_19SingleTileSchedulerILb0ELb0ELb0ELi128EEEEEEEEEvNT_6ParamsE$_ZN4cute5tupleIJNS0_IJNS_1CILi8EEENS0_IJNS1_ILi2EEES3_S3_EEENS1_ILi1EEES4_S5_EEENS0_IJS5_NS0_IJiiiEEENS1_ILi64EEENS0_IJNS1_ILi72EEENS1_ILi144EEENS1_ILi288EEEEEENS1_ILi512EEEEEEEEC2ERKS6_RKSE_ - $_ZN7cutlass13device_kernelIN5flash19enable_sm80_to_sm89INS1_16FlashAttnBwdSm80INS1_25CollectiveMainloopBwdSm80ILi2ELi2EN4cute5tupleIJNS5_1CILi128EEES8_NS7_ILi64EEEEEENS_10bfloat16_tEfNS_4arch4Sm80ELb0ELb1ELb1ELb0ELb0ELb0ELb0ELb0ELi2ELi4ELi4ELi4ELb0EEENS1_21CollectiveEpilogueBwdISA_SB_SD_Li256ELb0ELb0ELi2EEENS1_19SingleTileSchedulerILb0ELb0ELb0ELi128EEEEEEEEEvNT_6ParamsE$_ZN4cute5tupleIJNS0_IJNS_1CILi8EEENS0_IJNS1_ILi2EEES3_S3_EEENS1_ILi1EEES4_S5_EEENS0_IJS5_NS0_IJS2_iiEEENS1_ILi64EEENS0_IJiNS1_ILi144EEENS1_ILi288EEEEEENS1_ILi512EEEEEEEEC2ERKS6_RKSD_)
$_ZN7cutlass13device_kernelIN5flash19enable_sm80_to_sm89INS1_16FlashAttnBwdSm80INS1_25CollectiveMainloopBwdSm80ILi2ELi2EN4cute5tupleIJNS5_1CILi128EEES8_NS7_ILi64EEEEEENS_10bfloat16_tEfNS_4arch4Sm80ELb0ELb1ELb1ELb0ELb0ELb0ELb0ELb0ELi2ELi4ELi4ELi4ELb0EEENS1_21CollectiveEpilogueBwdISA_SB_SD_Li256ELb0ELb0ELi2EEENS1_19SingleTileSchedulerILb0ELb0ELb0ELi128EEEEEEEEEvNT_6ParamsE$_ZN4cute5tupleIJNS0_IJNS_1CILi8EEENS0_IJNS1_ILi2EEES3_S3_EEENS1_ILi1EEES4_S5_EEENS0_IJS5_NS0_IJS2_iiEEENS1_ILi64EEENS0_IJiNS1_ILi144EEENS1_ILi288EEEEEENS1_ILi512EEEEEEEEC2ERKS6_RKSD_:
[----:B------:R-:W-:Y:S02]  /*b7f0*/  MOV R8, 0xb810 ;  /* 0x0000b81000087802 */ /* 0x000fe40000000f00 */
[----:B------:R-:W-:Y:S05]  /*b800*/  CALL.REL.NOINC `($_ZN7cutlass13device_kernelIN5flash19enable_sm80_to_sm89INS1_16FlashAttnBwdSm80INS1_25CollectiveMainloopBwdSm80ILi2ELi2EN4cute5tupleIJNS5_1CILi128EEES8_NS7_ILi64EEEEEENS_10bfloat16_tEfNS_4arch4Sm80ELb0ELb1ELb1ELb0ELb0ELb0ELb0ELb0ELi2ELi4ELi4ELi4ELb0EEENS1_21CollectiveEpilogueBwdISA_SB_SD_Li256ELb0ELb0ELi2EEENS1_19SingleTileSchedulerILb0ELb0ELb0ELi128EEEEEEEEEvNT_6ParamsE$_ZN4cute3eso3ESOILb1ELb0EJNS_5tupleIJNS_1CILi8EEENS2_IJNS3_ILi2EEES5_S5_EEENS3_ILi1EEES6_S7_EEENS2_IJS7_NS2_IJS4_iiEEENS3_ILi64EEENS2_IJiNS3_ILi144EEENS3_ILi288EEEEEENS3_ILi512EEEEEEEEC2ERKS8_RKSF_) ;  /* 0xffffdf4000007944 */ /* 0x000fea0003c3ffff */
[----:B------:R-:W-:-:S04]  /*b810*/  MOV R7, 0x0 ;  /* 0x0000000000077802 */ /* 0x000fc80000000f00 */
[----:B------:R-:W-:Y:S05]  /*b820*/  RET.REL.NODEC R6 `(_ZN7cutlass13device_kernelIN5flash19enable_sm80_to_sm89INS1_16FlashAttnBwdSm80INS1_25CollectiveMainloopBwdSm80ILi2ELi2EN4cute5tupleIJNS5_1CILi128EEES8_NS7_ILi64EEEEEENS_10bfloat16_tEfNS_4arch4Sm80ELb0ELb1ELb1ELb0ELb0ELb0ELb0ELb0ELi2ELi4ELi4ELi4ELb0EEENS1_21CollectiveEpilogueBwdISA_SB_SD_Li256ELb0ELb0ELi2EEENS1_19SingleTileSchedulerILb0ELb0ELb0ELi128EEEEEEEEEvNT_6ParamsE) ;  /* 0xffff47d006007950 */ /* 0x000fea0003c3ffff */
        .type           $_ZN7cutlass13device_kernelIN5flash19enable_sm80_to_sm89INS1_16FlashAttnBwdSm80INS1_25CollectiveMainloopBwdSm80ILi2ELi2EN4cute5tupleIJNS5_1CILi128EEES8_NS7_ILi64EEEEEENS_10bfloat16_tEfNS_4arch4Sm80ELb0ELb1ELb1ELb0ELb0ELb0ELb0ELb0ELi2ELi4ELi4ELi4ELb0EEENS1_21CollectiveEpilogueBwdISA_SB_SD_Li256ELb0ELb0ELi2EEENS1_19SingleTileSchedulerILb0ELb0ELb0ELi128EEEEEEEEEvNT_6ParamsE$_ZN4cute5tupleIJNS0_IJNS_1CILi8EEENS0_IJNS1_ILi2EEES3_S3_EEENS1_ILi1EEES4_S5_EEENS0_IJS5_NS0_IJiiiEEENS1_ILi64EEENS0_IJNS1_ILi72EEENS1_ILi144EEENS1_ILi288EEEEEENS1_ILi512EEEEEEEEC2ERKS6_RKSE_,@function
        .size           $_ZN7cutlass13device_kernelIN5flash19enable_sm80_to_sm89INS1_16FlashAttnBwdSm80INS1_25CollectiveMainloopBwdSm80ILi2ELi2EN4cute5tupleIJNS5_1CILi128EEES8_NS7_ILi64EEEEEENS_10bfloat16_tEfNS_4arch4Sm80ELb0ELb1ELb1ELb0ELb0ELb0ELb0ELb0ELi2ELi4ELi4ELi4ELb0EEENS1_21CollectiveEpilogueBwdISA_SB_SD_Li256ELb0ELb0ELi2EEENS1_19SingleTileSchedulerILb0ELb0ELb0ELi128EEEEEEEEEvNT_6ParamsE$_ZN4cute5tupleIJNS0_IJNS_1CILi8EEENS0_IJNS1_ILi2EEES3_S3_EEENS1_ILi1EEES4_S5_EEENS0_IJS5_NS0_IJiiiEEENS1_ILi64EEENS0_IJNS1_ILi72EEENS1_ILi144EEENS1_ILi288EEEEEENS1_ILi512EEEEEEEEC2ERKS6_RKSE_,($_ZN7cutlass13device_kernelIN5flash19enable_sm80_to_sm89INS1_16FlashAttnBwdSm80INS1_25CollectiveMainloopBwdSm80ILi2ELi2EN4cute5tupleIJNS5_1CILi128EEES8_NS7_ILi64EEEEEENS_10bfloat16_tEfNS_4arch4Sm80ELb0ELb1ELb1ELb0ELb0ELb0ELb0ELb0ELi2ELi4ELi4ELi4ELb0EEENS1_21CollectiveEpilogueBwdISA_SB_SD_Li256ELb0ELb0ELi2EEENS1_19SingleTileSchedulerILb0ELb0ELb0ELi128EEEEEEEEEvNT_6ParamsE$_ZN4cute5tupleIJNS0_IJNS_1CILi8EEENS1_ILi2EEES3_S3_S2_S3_EEENS0_IJNS1_ILi1EEEiiiNS1_ILi72EEENS1_ILi512EEEEEEEEC2ERKS4_RKS8_ - $_ZN7cutlass13device_kernelIN5flash19enable_sm80_to_sm89INS1_16FlashAttnBwdSm80INS1_25CollectiveMainloopBwdSm80ILi2ELi2EN4cute5tupleIJNS5_1CILi128EEES8_NS7_ILi64EEEEEENS_10bfloat16_tEfNS_4arch4Sm80ELb0ELb1ELb1ELb0ELb0ELb0ELb0ELb0ELi2ELi4ELi4ELi4ELb0EEENS1_21CollectiveEpilogueBwdISA_SB_SD_Li256ELb0ELb0ELi2EEENS1_19SingleTileSchedulerILb0ELb0ELb0ELi128EEEEEEEEEvNT_6ParamsE$_ZN4cute5tupleIJNS0_IJNS_1CILi8EEENS0_IJNS1_ILi2EEES3_S3_EEENS1_ILi1EEES4_S5_EEENS0_IJS5_NS0_IJiiiEEENS1_ILi64EEENS0_IJNS1_ILi72EEENS1_ILi144EEENS1_ILi288EEEEEENS1_ILi512EEEEEEEEC2ERKS6_RKSE_)
$_ZN7cutlass13device_kernelIN5flash19enable_sm80_to_sm89INS1_16FlashAttnBwdSm80INS1_25CollectiveMainloopBwdSm80ILi2ELi2EN4cute5tupleIJNS5_1CILi128EEES8_NS7_ILi64EEEEEENS_10bfloat16_tEfNS_4arch4Sm80ELb0ELb1ELb1ELb0ELb0ELb0ELb0ELb0ELi2ELi4ELi4ELi4ELb0EEENS1_21CollectiveEpilogueBwdISA_SB_SD_Li256ELb0ELb0ELi2EEENS1_19SingleTileSchedulerILb0ELb0ELb0ELi128EEEEEEEEEvNT_6ParamsE$_ZN4cute5tupleIJNS0_IJNS_1CILi8EEENS0_IJNS1_ILi2EEES3_S3_EEENS1_ILi1EEES4_S5_EEENS0_IJS5_NS0_IJiiiEEENS1_ILi64EEENS0_IJNS1_ILi72EEENS1_ILi144EEENS1_ILi288EEEEEENS1_ILi512EEEEEEEEC2ERKS6_RKSE_:
[----:B------:R-:W-:Y:S02]  /*b830*/  MOV R8, 0xb850 ;  /* 0x0000b85000087802 */ /* 0x000fe40000000f00 */
[----:B------:R-:W-:Y:S05]  /*b840*/  CALL.REL.NOINC `($_ZN7cutlass13device_kernelIN5flash19enable_sm80_to_sm89INS1_16FlashAttnBwdSm80INS1_25CollectiveMainloopBwdSm80ILi2ELi2EN4cute5tupleIJNS5_1CILi128EEES8_NS7_ILi64EEEEEENS_10bfloat16_tEfNS_4arch4Sm80ELb0ELb1ELb1ELb0ELb0ELb0ELb0ELb0ELi2ELi4ELi4ELi4ELb0EEENS1_21CollectiveEpilogueBwdISA_SB_SD_Li256ELb0ELb0ELi2EEENS1_19SingleTileSchedulerILb0ELb0ELb0ELi128EEEEEEEEEvNT_6ParamsE$_ZN4cute3eso3ESOILb1ELb0EJNS_5tupleIJNS_1CILi8EEENS2_IJNS3_ILi2EEES5_S5_EEENS3_ILi1EEES6_S7_EEENS2_IJS7_NS2_IJiiiEEENS3_ILi64EEENS2_IJNS3_ILi72EEENS3_ILi144EEENS3_ILi288EEEEEENS3_ILi512EEEEEEEEC2ERKS8_RKSG_) ;  /* 0xffffdf7000007944 */ /* 0x000fea0003c3ffff */
[----:B------:R-:W-:-:S04]  /*b850*/  MOV R7, 0x0 ;  /* 0x0000000000077802 */ /* 0x000fc80000000f00 */
[----:B------:R-:W-:Y:S05]  /*b860*/  RET.REL.NODEC R6 `(_ZN7cutlass13device_kernelIN5flash19enable_sm80_to_sm89INS1_16FlashAttnBwdSm80INS1_25CollectiveMainloopBwdSm80ILi2ELi2EN4cute5tupleIJNS5_1CILi128EEES8_NS7_ILi64EEEEEENS_10bfloat16_tEfNS_4arch4Sm80ELb0ELb1ELb1ELb0ELb0ELb0ELb0ELb0ELi2ELi4ELi4ELi4ELb0EEENS1_21CollectiveEpilogueBwdISA_SB_SD_Li256ELb0ELb0ELi2EEENS1_19SingleTileSchedulerILb0ELb0ELb0ELi128EEEEEEEEEvNT_6ParamsE) ;  /* 0xffff479006007950 */ /* 0x000fea0003c3ffff */
        .type           $_ZN7cutlass13device_kernelIN5flash19enable_sm80_to_sm89INS1_16FlashAttnBwdSm80INS1_25CollectiveMainloopBwdSm80ILi2ELi2EN4cute5tupleIJNS5_1CILi128EEES8_NS7_ILi64EEEEEENS_10bfloat16_tEfNS_4arch4Sm80ELb0ELb1ELb1ELb0ELb0ELb0ELb0ELb0ELi2ELi4ELi4ELi4ELb0EEENS1_21CollectiveEpilogueBwdISA_SB_SD_Li256ELb0ELb0ELi2EEENS1_19SingleTileSchedulerILb0ELb0ELb0ELi128EEEEEEEEEvNT_6ParamsE$_ZN4cute5tupleIJNS0_IJNS_1CILi8EEENS1_ILi2EEES3_S3_S2_S3_EEENS0_IJNS1_ILi1EEEiiiNS1_ILi72EEENS1_ILi512EEEEEEEEC2ERKS4_RKS8_,@function
        .size           $_ZN7cutlass13device_kernelIN5flash19enable_sm80_to_sm89INS1_16FlashAttnBwdSm80INS1_25CollectiveMainloopBwdSm80ILi2ELi2EN4cute5tupleIJNS5_1CILi128EEES8_NS7_ILi64EEEEEENS_10bfloat16_tEfNS_4arch4Sm80ELb0ELb1ELb1ELb0ELb0ELb0ELb0ELb0ELi2ELi4ELi4ELi4ELb0EEENS1_21CollectiveEpilogueBwdISA_SB_SD_Li256ELb0ELb0ELi2EEENS1_19SingleTileSchedulerILb0ELb0ELb0ELi128EEEEEEEEEvNT_6ParamsE$_ZN4cute5tupleIJNS0_IJNS_1CILi8EEENS1_ILi2EEES3_S3_S2_S3_EEENS0_IJNS1_ILi1EEEiiiNS1_ILi72EEENS1_ILi512EEEEEEEEC2ERKS4_RKS8_,($_ZN7cutlass13device_kernelIN5flash19enable_sm80_to_sm89INS1_16FlashAttnBwdSm80INS1_25CollectiveMainloopBwdSm80ILi2ELi2EN4cute5tupleIJNS5_1CILi128EEES8_NS7_ILi64EEEEEENS_10bfloat16_tEfNS_4arch4Sm80ELb0ELb1ELb1ELb0ELb0ELb0ELb0ELb0ELi2ELi4ELi4ELi4ELb0EEENS1_21CollectiveEpilogueBwdISA_SB_SD_Li256ELb0ELb0ELi2EEENS1_19SingleTileSchedulerILb0ELb0ELb0ELi128EEEEEEEEEvNT_6ParamsE$_ZN4cute5tupleIJNS_1CILi0EEEiEEC2ERKS2_RKi - $_ZN7cutlass13device_kernelIN5flash19enable_sm80_to_sm89INS1_16FlashAttnBwdSm80INS1_25CollectiveMainloopBwdSm80ILi2ELi2EN4cute5tupleIJNS5_1CILi128EEES8_NS7_ILi64EEEEEENS_10bfloat16_tEfNS_4arch4Sm80ELb0ELb1ELb1ELb0ELb0ELb0ELb0ELb0ELi2ELi4ELi4ELi4ELb0EEENS1_21CollectiveEpilogueBwdISA_SB_SD_Li256ELb0ELb0ELi2EEENS1_19SingleTileSchedulerILb0ELb0ELb0ELi128EEEEEEEEEvNT_6ParamsE$_ZN4cute5tupleIJNS0_IJNS_1CILi8EEENS1_ILi2EEES3_S3_S2_S3_EEENS0_IJNS1_ILi1EEEiiiNS1_ILi72EEENS1_ILi512EEEEEEEEC2ERKS4_RKS8_)
$_ZN7cutlass13device_kernelIN5flash19enable_sm80_to_sm89INS1_16FlashAttnBwdSm80INS1_25CollectiveMainloopBwdSm80ILi2ELi2EN4cute5tupleIJNS5_1CILi128EEES8_NS7_ILi64EEEEEENS_10bfloat16_tEfNS_4arch4Sm80ELb0ELb1ELb1ELb0ELb0ELb0ELb0ELb0ELi2ELi4ELi4ELi4ELb0EEENS1_21CollectiveEpilogueBwdISA_SB_SD_Li256ELb0ELb0ELi2EEENS1_19SingleTileSchedulerILb0ELb0ELb0ELi128EEEEEEEEEvNT_6ParamsE$_ZN4cute5tupleIJNS0_IJNS_1CILi8EEENS1_ILi2EEES3_S3_S2_S3_EEENS0_IJNS1_ILi1EEEiiiNS1_ILi72EEENS1_ILi512EEEEEEEEC2ERKS4_RKS8_:
[----:B------:R-:W-:Y:S02]  /*b870*/  MOV R8, 0xb890 ;  /* 0x0000b89000087802 */ /* 0x000fe40000000f00 */
[----:B------:R-:W-:Y:S05]  /*b880*/  CALL.REL.NOINC `($_ZN7cutlass13device_kernelIN5flash19enable_sm80_to_sm89INS1_16FlashAttnBwdSm80INS1_25CollectiveMainloopBwdSm80ILi2ELi2EN4cute5tupleIJNS5_1CILi128EEES8_NS7_ILi64EEEEEENS_10bfloat16_tEfNS_4arch4Sm80ELb0ELb1ELb1ELb0ELb0ELb0ELb0ELb0ELi2ELi4ELi4ELi4ELb0EEENS1_21CollectiveEpilogueBwdISA_SB_SD_Li256ELb0ELb0ELi2EEENS1_19SingleTileSchedulerILb0ELb0ELb0ELi128EEEEEEEEEvNT_6ParamsE$_ZN4cute3eso3ESOILb1ELb0EJNS_5tupleIJNS_1CILi8EEENS3_ILi2EEES5_S5_S4_S5_EEENS2_IJNS3_ILi1EEEiiiNS3_ILi72EEENS3_ILi512EEEEEEEEC2ERKS6_RKSA_) ;  /* 0xffffdfa000007944 */ /* 0x000fea0003c3ffff */
[----:B------:R-:W-:-:S04]  /*b890*/  MOV R7, 0x0 ;  /* 0x0000000000077802 */ /* 0x000fc80000000f00 */
[----:B------:R-:W-:Y:S05]  /*b8a0*/  RET.REL.NODEC R6 `(_ZN7cutlass13device_kernelIN5flash19enable_sm80_to_sm89INS1_16FlashAttnBwdSm80INS1_25CollectiveMainloopBwdSm80ILi2ELi2EN4cute5tupleIJNS5_1CILi128EEES8_NS7_ILi64EEEEEENS_10bfloat16_tEfNS_4arch4Sm80ELb0ELb1ELb1ELb0ELb0ELb0ELb0ELb0ELi2ELi4ELi4ELi4ELb0EEENS1_21CollectiveEpilogueBwdISA_SB_SD_Li256ELb0ELb0ELi2EEENS1_19SingleTileSchedulerILb0ELb0ELb0ELi128EEEEEEEEEvNT_6ParamsE) ;  /* 0xffff475006007950 */ /* 0x000fea0003c3ffff */
        .type           $_ZN7cutlass13device_kernelIN5flash19enable_sm80_to_sm89INS1_16FlashAttnBwdSm80INS1_25CollectiveMainloopBwdSm80ILi2ELi2EN4cute5tupleIJNS5_1CILi128EEES8_NS7_ILi64EEEEEENS_10bfloat16_tEfNS_4arch4Sm80ELb0ELb1ELb1ELb0ELb0ELb0ELb0ELb0ELi2ELi4ELi4ELi4ELb0EEENS1_21CollectiveEpilogueBwdISA_SB_SD_Li256ELb0ELb0ELi2EEENS1_19SingleTileSchedulerILb0ELb0ELb0ELi128EEEEEEEEEvNT_6ParamsE$_ZN4cute5tupleIJNS_1CILi0EEEiEEC2ERKS2_RKi,@function
        .size           $_ZN7cutlass13device_kernelIN5flash19enable_sm80_to_sm89INS1_16FlashAttnBwdSm80INS1_25CollectiveMainloopBwdSm80ILi2ELi2EN4cute5tupleIJNS5_1CILi128EEES8_NS7_ILi64EEEEEENS_10bfloat16_tEfNS_4arch4Sm80ELb0ELb1ELb1ELb0ELb0ELb0ELb0ELb0ELi2ELi4ELi4ELi4ELb0EEENS1_21CollectiveEpilogueBwdISA_SB_SD_Li256ELb0ELb0ELi2EEENS1_19SingleTileSchedulerILb0ELb0ELb0ELi128EEEEEEEEEvNT_6ParamsE$_ZN4cute5tupleIJNS_1CILi0EEEiEEC2ERKS2_RKi,($_ZN7cutlass13device_kernelIN5flash19enable_sm80_to_sm89INS1_16FlashAttnBwdSm80INS1_25CollectiveMainloopBwdSm80ILi2ELi2EN4cute5tupleIJNS5_1CILi128EEES8_NS7_ILi64EEEEEENS_10bfloat16_tEfNS_4arch4Sm80ELb0ELb1ELb1ELb0ELb0ELb0ELb0ELb0ELi2ELi4ELi4ELi4ELb0EEENS1_21CollectiveEpilogueBwdISA_SB_SD_Li256ELb0ELb0ELi2EEENS1_19SingleTileSchedulerILb0ELb0ELb0ELi128EEEEEEEEEvNT_6ParamsE$_ZN4cute5tupleIJNS_1CILi2EEEiEEC2ERKS2_RKi - $_ZN7cutlass13device_kernelIN5flash19enable_sm80_to_sm89INS1_16FlashAttnBwdSm80INS1_25CollectiveMainloopBwdSm80ILi2ELi2EN4cute5tupleIJNS5_1CILi128EEES8_NS7_ILi64EEEEEENS_10bfloat16_tEfNS_4arch4Sm80ELb0ELb1ELb1ELb0ELb0ELb0ELb0ELb0ELi2ELi4ELi4ELi4ELb0EEENS1_21CollectiveEpilogueBwdISA_SB_SD_Li256ELb0ELb0ELi2EEENS1_19SingleTileSchedulerILb0ELb0ELb0ELi128EEEEEEEEEvNT_6ParamsE$_ZN4cute5tupleIJNS_1CILi0EEEiEEC2ERKS2_RKi)
$_ZN7cutlass13device_kernelIN5flash19enable_sm80_to_sm89INS1_16FlashAttnBwdSm80INS1_25CollectiveMainloopBwdSm80ILi2ELi2EN4cute5tupleIJNS5_1CILi128EEES8_NS7_ILi64EEEEEENS_10bfloat16_tEfNS_4arch4Sm80ELb0ELb1ELb1ELb0ELb0ELb0ELb0ELb0ELi2ELi4ELi4ELi4ELb0EEENS1_21CollectiveEpilogueBwdISA_SB_SD_Li256ELb0ELb0ELi2EEENS1_19SingleTileSchedulerILb0ELb0ELb0ELi128EEEEEEEEEvNT_6ParamsE$_ZN4cute5tupleIJNS_1CILi0EEEiEEC2ERKS2_RKi:
[----:B------:R-:W-:Y:S02]  /*b8b0*/  MOV R7, R9 ;  /* 0x0000000900077202 */ /* 0x000fe40000000f00 */
[----:B------:R-:W-:Y:S02]  /*b8c0*/  MOV R6, 0xb8e0 ;  /* 0x0000b8e000067802 */ /* 0x000fe40000000f00 */
[----:B------:R-:W-:Y:S05]  /*b8d0*/  CALL.REL.NOINC `($_ZN7cutlass13device_kernelIN5flash19enable_sm80_to_sm89INS1_16FlashAttnBwdSm80INS1_25CollectiveMainloopBwdSm80ILi2ELi2EN4cute5tupleIJNS5_1CILi128EEES8_NS7_ILi64EEEEEENS_10bfloat16_tEfNS_4arch4Sm80ELb0ELb1ELb1ELb0ELb0ELb0ELb0ELb0ELi2ELi4ELi4ELi4ELb0EEENS1_21CollectiveEpilogueBwdISA_SB_SD_Li256ELb0ELb0ELi2EEENS1_19SingleTileSchedulerILb0ELb0ELb0ELi128EEEEEEEEEvNT_6ParamsE$_ZN4cute3eso3ESOILb1ELb0EJNS_1CILi0EEEiEEC2ERKS3_RKi) ;  /* 0xffffcb7000007944 */ /* 0x000fea0003c3ffff */
[----:B-1----:R-:W-:Y:S02]  /*b8e0*/  MOV R2, R8 ;  /* 0x0000000800027202 */ /* 0x002fe40000000f00 */
[----:B------:R-:W-:-:S04]  /*b8f0*/  MOV R3, 0x0 ;  /* 0x0000000000037802 */ /* 0x000fc80000000f00 */
[----:B------:R-:W-:Y:S05]  /*b900*/  RET.REL.NODEC R2 `(_ZN7cutlass13device_kernelIN5flash19enable_sm80_to_sm89INS1_16FlashAttnBwdSm80INS1_25CollectiveMainloopBwdSm80ILi2ELi2EN4cute5tupleIJNS5_1CILi128EEES8_NS7_ILi64EEEEEENS_10bfloat16_tEfNS_4arch4Sm80ELb0ELb1ELb1ELb0ELb0ELb0ELb0ELb0ELi2ELi4ELi4ELi4ELb0EEENS1_21CollectiveEpilogueBwdISA_SB_SD_Li256ELb0ELb0ELi2EEENS1_19SingleTileSchedulerILb0ELb0ELb0ELi128EEEEEEEEEvNT_6ParamsE) ;  /* 0xffff46f002007950 */ /* 0x000fea0003c3ffff */
        .type           $_ZN7cutlass13device_kernelIN5flash19enable_sm80_to_sm89INS1_16FlashAttnBwdSm80INS1_25CollectiveMainloopBwdSm80ILi2ELi2EN4cute5tupleIJNS5_1CILi128EEES8_NS7_ILi64EEEEEENS_10bfloat16_tEfNS_4arch4Sm80ELb0ELb1ELb1ELb0ELb0ELb0ELb0ELb0ELi2ELi4ELi4ELi4ELb0EEENS1_21CollectiveEpilogueBwdISA_SB_SD_Li256ELb0ELb0ELi2EEENS1_19SingleTileSchedulerILb0ELb0ELb0ELi128EEEEEEEEEvNT_6ParamsE$_ZN4cute5tupleIJNS_1CILi2EEEiEEC2ERKS2_RKi,@function
        .size           $_ZN7cutlass13device_kernelIN5flash19enable_sm80_to_sm89INS1_16FlashAttnBwdSm80INS1_25CollectiveMainloopBwdSm80ILi2ELi2EN4cute5tupleIJNS5_1CILi128EEES8_NS7_ILi64EEEEEENS_10bfloat16_tEfNS_4arch4Sm80ELb0ELb1ELb1ELb0ELb0ELb0ELb0ELb0ELi2ELi4ELi4ELi4ELb0EEENS1_21CollectiveEpilogueBwdISA_SB_SD_Li256ELb0ELb0ELi2EEENS1_19SingleTileSchedulerILb0ELb0ELb0ELi128EEEEEEEEEvNT_6ParamsE$_ZN4cute5tupleIJNS_1CILi2EEEiEEC2ERKS2_RKi,($_ZN7cutlass13device_kernelIN5flash19enable_sm80_to_sm89INS1_16FlashAttnBwdSm80INS1_25CollectiveMainloopBwdSm80ILi2ELi2EN4cute5tupleIJNS5_1CILi128EEES8_NS7_ILi64EEEEEENS_10bfloat16_tEfNS_4arch4Sm80ELb0ELb1ELb1ELb0ELb0ELb0ELb0ELb0ELi2ELi4ELi4ELi4ELb0EEENS1_21CollectiveEpilogueBwdISA_SB_SD_Li256ELb0ELb0ELi2EEENS1_19SingleTileSchedulerILb0ELb0ELb0ELi128EEEEEEEEEvNT_6ParamsE$_ZN4cute5tupleIJNS_7SwizzleILi3ELi3ELi3EEENS_9MixedBitsILj0ELj432EEENS_6LayoutINS0_IJNS0_IJNS_1CILi2EEES7_S7_EEES7_NS6_ILi8EEEEEENS0_IJNS0_IJNS6_ILi64EEES9_NS6_ILi512EEEEEENS6_ILi8192EEENS6_ILi1024EEEEEEEEEEC2ERKS2_RKS4_RKSH_ - $_ZN7cutlass13device_kernelIN5flash19enable_sm80_to_sm89INS1_16FlashAttnBwdSm80INS1_25CollectiveMainloopBwdSm80ILi2ELi2EN4cute5tupleIJNS5_1CILi128EEES8_NS7_ILi64EEEEEENS_10bfloat16_tEfNS_4arch4Sm80ELb0ELb1ELb1ELb0ELb0ELb0ELb0ELb0ELi2ELi4ELi4ELi4ELb0EEENS1_21CollectiveEpilogueBwdISA_SB_SD_Li256ELb0ELb0ELi2EEENS1_19SingleTileSchedulerILb0ELb0ELb0ELi128EEEEEEEEEvNT_6ParamsE$_ZN4cute5tupleIJNS_1CILi2EEEiEEC2ERKS2_RKi)
$_ZN7cutlass13device_kernelIN5flash19enable_sm80_to_sm89INS1_16FlashAttnBwdSm80INS1_25CollectiveMainloopBwdSm80ILi2ELi2EN4cute5tupleIJNS5_1CILi128EEES8_NS7_ILi64EEEEEENS_10bfloat16_tEfNS_4arch4Sm80ELb0ELb1ELb1ELb0ELb0ELb0ELb0ELb0ELi2ELi4ELi4ELi4ELb0EEENS1_21CollectiveEpilogueBwdISA_SB_SD_Li256ELb0ELb0ELi2EEENS1_19SingleTileSchedulerILb0ELb0ELb0ELi128EEEEEEEEEvNT_6ParamsE$_ZN4cute5tupleIJNS_1CILi2EEEiEEC2ERKS2_RKi:
[----:B------:R-:W-:Y:S02]  /*b910*/  MOV R4, 0xb930 ;  /* 0x0000b93000047802 */ /* 0x000fe40000000f00 */
[----:B------:R-:W-:Y:S05]  /*b920*/  CALL.REL.NOINC `($_ZN7cutlass13device_kernelIN5flash19enable_sm80_to_sm89INS1_16FlashAttnBwdSm80INS1_25CollectiveMainloopBwdSm80ILi2ELi2EN4cute5tupleIJNS5_1CILi128EEES8_NS7_ILi64EEEEEENS_10bfloat16_tEfNS_4arch4Sm80ELb0ELb1ELb1ELb0ELb0ELb0ELb0ELb0ELi2ELi4ELi4ELi4ELb0EEENS1_21CollectiveEpilogueBwdISA_SB_SD_Li256ELb0ELb0ELi2EEENS1_19SingleTileSchedulerILb0ELb0ELb0ELi128EEEEEEEEEvNT_6ParamsE$_ZN4cute3eso3ESOILb1ELb0EJNS_1CILi2EEEiEEC2ERKS3_RKi) ;  /* 0xffffd0d000007944 */ /* 0x000fea0003c3ffff */
[----:B------:R-:W-:-:S04]  /*b930*/  MOV R7, 0x0 ;  /* 0x0000000000077802 */ /* 0x000fc80000000f00 */
[----:B------:R-:W-:Y:S05]  /*b940*/  RET.REL.NODEC R6 `(_ZN7cutlass13device_kernelIN5flash19enable_sm80_to_sm89INS1_16FlashAttnBwdSm80INS1_25CollectiveMainloopBwdSm80ILi2ELi2EN4cute5tupleIJNS5_1CILi128EEES8_NS7_ILi64EEEEEENS_10bfloat16_tEfNS_4arch4Sm80ELb0ELb1ELb1ELb0ELb0ELb0ELb0ELb0ELi2ELi4ELi4ELi4ELb0EEENS1_21CollectiveEpilogueBwdISA_SB_SD_Li256ELb0ELb0ELi2EEENS1_19SingleTileSchedulerILb0ELb0ELb0ELi128EEEEEEEEEvNT_6ParamsE) ;  /* 0xffff46b006007950 */ /* 0x000fea0003c3ffff */
        .type           $_ZN7cutlass13device_kernelIN5flash19enable_sm80_to_sm89INS1_16FlashAttnBwdSm80INS1_25CollectiveMainloopBwdSm80ILi2ELi2EN4cute5tupleIJNS5_1CILi128EEES8_NS7_ILi64EEEEEENS_10bfloat16_tEfNS_4arch4Sm80ELb0ELb1ELb1ELb0ELb0ELb0ELb0ELb0ELi2ELi4ELi4ELi4ELb0EEENS1_21CollectiveEpilogueBwdISA_SB_SD_Li256ELb0ELb0ELi2EEENS1_19SingleTileSchedulerILb0ELb0ELb0ELi128EEEEEEEEEvNT_6ParamsE$_ZN4cute5tupleIJNS_7SwizzleILi3ELi3ELi3EEENS_9MixedBitsILj0ELj432EEENS_6LayoutINS0_IJNS0_IJNS_1CILi2EEES7_S7_EEES7_NS6_ILi8EEEEEENS0_IJNS0_IJNS6_ILi64EEES9_NS6_ILi512EEEEEENS6_ILi8192EEENS6_ILi1024EEEEEEEEEEC2ERKS2_RKS4_RKSH_,@function
        .size           $_ZN7cutlass13device_kernelIN5flash19enable_sm80_to_sm89INS1_16FlashAttnBwdSm80INS1_25CollectiveMainloopBwdSm80ILi2ELi2EN4cute5tupleIJNS5_1CILi128EEES8_NS7_ILi64EEEEEENS_10bfloat16_tEfNS_4arch4Sm80ELb0ELb1ELb1ELb0ELb0ELb0ELb0ELb0ELi2ELi4ELi4ELi4ELb0EEENS1_21CollectiveEpilogueBwdISA_SB_SD_Li256ELb0ELb0ELi2EEENS1_19SingleTileSchedulerILb0ELb0ELb0ELi128EEEEEEEEEvNT_6ParamsE$_ZN4cute5tupleIJNS_7SwizzleILi3ELi3ELi3EEENS_9MixedBitsILj0ELj432EEENS_6LayoutINS0_IJNS0_IJNS_1CILi2EEES7_S7_EEES7_NS6_ILi8EEEEEENS0_IJNS0_IJNS6_ILi64EEES9_NS6_ILi512EEEEEENS6_ILi8192EEENS6_ILi1024EEEEEEEEEEC2ERKS2_RKS4_RKSH_,($_ZN7cutlass13device_kernelIN5flash19enable_sm80_to_sm89INS1_16FlashAttnBwdSm80INS1_25CollectiveMainloopBwdSm80ILi2ELi2EN4cute5tupleIJNS5_1CILi128EEES8_NS7_ILi64EEEEEENS_10bfloat16_tEfNS_4arch4Sm80ELb0ELb1ELb1ELb0ELb0ELb0ELb0ELb0ELi2ELi4ELi4ELi4ELb0EEENS1_21CollectiveEpilogueBwdISA_SB_SD_Li256ELb0ELb0ELi2EEENS1_19SingleTileSchedulerILb0ELb0ELb0ELi128EEEEEEEEEvNT_6ParamsE$_ZN4cute5tupleIJiEEC2ERKi - $_ZN7cutlass13device_kernelIN5flash19enable_sm80_to_sm89INS1_16FlashAttnBwdSm80INS1_25CollectiveMainloopBwdSm80ILi2ELi2EN4cute5tupleIJNS5_1CILi128EEES8_NS7_ILi64EEEEEENS_10bfloat16_tEfNS_4arch4Sm80ELb0ELb1ELb1ELb0ELb0ELb0ELb0ELb0ELi2ELi4ELi4ELi4ELb0EEENS1_21CollectiveEpilogueBwdISA_SB_SD_Li256ELb0ELb0ELi2EEENS1_19SingleTileSchedulerILb0ELb0ELb0ELi128EEEEEEEEEvNT_6ParamsE$_ZN4cute5tupleIJNS_7SwizzleILi3ELi3ELi3EEENS_9MixedBitsILj0ELj432EEENS_6LayoutINS0_IJNS0_IJNS_1CILi2EEES7_S7_EEES7_NS6_ILi8EEEEEENS0_IJNS0_IJNS6_ILi64EEES9_NS6_ILi512EEEEEENS6_ILi8192EEENS6_ILi1024EEEEEEEEEEC2ERKS2_RKS4_RKSH_)
$_ZN7cutlass13device_kernelIN5flash19enable_sm80_to_sm89INS1_16FlashAttnBwdSm80INS1_25CollectiveMainloopBwdSm80ILi2ELi2EN4cute5tupleIJNS5_1CILi128EEES8_NS7_ILi64EEEEEENS_10bfloat16_tEfNS_4arch4Sm80ELb0ELb1ELb1ELb0ELb0ELb0ELb0ELb0ELi2ELi4ELi4ELi4ELb0EEENS1_21CollectiveEpilogueBwdISA_SB_SD_Li256ELb0ELb0ELi2EEENS1_19SingleTileSchedulerILb0ELb0ELb0ELi128EEEEEEEEEvNT_6ParamsE$_ZN4cute5tupleIJNS_7SwizzleILi3ELi3ELi3EEENS_9MixedBitsILj0ELj432EEENS_6LayoutINS0_IJNS0_IJNS_1CILi2EEES7_S7_EEES7_NS6_ILi8EEEEEENS0_IJNS0_IJNS6_ILi64EEES9_NS6_ILi512EEEEEENS6_ILi8192EEENS6_ILi1024EEEEEEEEEEC2ERKS2_RKS4_RKSH_:
[----:B------:R-:W-:Y:S02]  /*b950*/  MOV R6, 0xb970 ;  /* 0x0000b97000067802 */ /* 0x000fe40000000f00 */
[----:B------:R-:W-:Y:S05]  /*b960*/  CALL.REL.NOINC `($_ZN7cutlass13device_kernelIN5flash19enable_sm80_to_sm89INS1_16FlashAttnBwdSm80INS1_25CollectiveMainloopBwdSm80ILi2ELi2EN4cute5tupleIJNS5_1CILi128EEES8_NS7_ILi64EEEEEENS_10bfloat16_tEfNS_4arch4Sm80ELb0ELb1ELb1ELb0ELb0ELb0ELb0ELb0ELi2ELi4ELi4ELi4ELb0EEENS1_21CollectiveEpilogueBwdISA_SB_SD_Li256ELb0ELb0ELi2EEENS1_19SingleTileSchedulerILb0ELb0ELb0ELi128EEEEEEEEEvNT_6ParamsE$_ZN4cute3eso3ESOILb1ELb0EJNS_7SwizzleILi3ELi3ELi3EEENS_9MixedBitsILj0ELj432EEENS_6LayoutINS_5tupleIJNS7_IJNS_1CILi2EEES9_S9_EEES9_NS8_ILi8EEEEEENS7_IJNS7_IJNS8_ILi64EEESB_NS8_ILi512EEEEEENS8_ILi8192EEENS8_ILi1024EEEEEEEEEEC2ERKS3_RKS5_RKSJ_) ;  /* 0xfffff85000007944 */ /* 0x000fea0003c3ffff */
[----:B------:R-:W-:-:S04]  /*b970*/  MOV R5, 0x0 ;  /* 0x0000000000057802 */ /* 0x000fc80000000f00 */
[----:B------:R-:W-:Y:S05]  /*b980*/  RET.REL.NODEC R4 `(_ZN7cutlass13device_kernelIN5flash19enable_sm80_to_sm89INS1_16FlashAttnBwdSm80INS1_25CollectiveMainloopBwdSm80ILi2ELi2EN4cute5tupleIJNS5_1CILi128EEES8_NS7_ILi64EEEEEENS_10bfloat16_tEfNS_4arch4Sm80ELb0ELb1ELb1ELb0ELb0ELb0ELb0ELb0ELi2ELi4ELi4ELi4ELb0EEENS1_21CollectiveEpilogueBwdISA_SB_SD_Li256ELb0ELb0ELi2EEENS1_19SingleTileSchedulerILb0ELb0ELb0ELi128EEEEEEEEEvNT_6ParamsE) ;  /* 0xffff467004007950 */ /* 0x000fea0003c3ffff */
        .type           $_ZN7cutlass13device_kernelIN5flash19enable_sm80_to_sm89INS1_16FlashAttnBwdSm80INS1_25CollectiveMainloopBwdSm80ILi2ELi2EN4cute5tupleIJNS5_1CILi128EEES8_NS7_ILi64EEEEEENS_10bfloat16_tEfNS_4arch4Sm80ELb0ELb1ELb1ELb0ELb0ELb0ELb0ELb0ELi2ELi4ELi4ELi4ELb0EEENS1_21CollectiveEpilogueBwdISA_SB_SD_Li256ELb0ELb0ELi2EEENS1_19SingleTileSchedulerILb0ELb0ELb0ELi128EEEEEEEEEvNT_6ParamsE$_ZN4cute5tupleIJiEEC2ERKi,@function
        .size           $_ZN7cutlass13device_kernelIN5flash19enable_sm80_to_sm89INS1_16FlashAttnBwdSm80INS1_25CollectiveMainloopBwdSm80ILi2ELi2EN4cute5tupleIJNS5_1CILi128EEES8_NS7_ILi64EEEEEENS_10bfloat16_tEfNS_4arch4Sm80ELb0ELb1ELb1ELb0ELb0ELb0ELb0ELb0ELi2ELi4ELi4ELi4ELb0EEENS1_21CollectiveEpilogueBwdISA_SB_SD_Li256ELb0ELb0ELi2EEENS1_19SingleTileSchedulerILb0ELb0ELb0ELi128EEEEEEEEEvNT_6ParamsE$_ZN4cute5tupleIJiEEC2ERKi,($_ZN7cutlass13device_kernelIN5flash19enable_sm80_to_sm89INS1_16FlashAttnBwdSm80INS1_25CollectiveMainloopBwdSm80ILi2ELi2EN4cute5tupleIJNS5_1CILi128EEES8_NS7_ILi64EEEEEENS_10bfloat16_tEfNS_4arch4Sm80ELb0ELb1ELb1ELb0ELb0ELb0ELb0ELb0ELi2ELi4ELi4ELi4ELb0EEENS1_21CollectiveEpilogueBwdISA_SB_SD_Li256ELb0ELb0ELi2EEENS1_19SingleTileSchedulerILb0ELb0ELb0ELi128EEEEEEEEEvNT_6ParamsE$_ZN4cute5tupleIJiNS_1CILi0EEEEEC2ERKiRKS2_ - $_ZN7cutlass13device_kernelIN5flash19enable_sm80_to_sm89INS1_16FlashAttnBwdSm80INS1_25CollectiveMainloopBwdSm80ILi2ELi2EN4cute5tupleIJNS5_1CILi128EEES8_NS7_ILi64EEEEEENS_10bfloat16_tEfNS_4arch4Sm80ELb0ELb1ELb1ELb0ELb0ELb0ELb0ELb0ELi2ELi4ELi4ELi4ELb0EEENS1_21CollectiveEpilogueBwdISA_SB_SD_Li256ELb0ELb0ELi2EEENS1_19SingleTileSchedulerILb0ELb0ELb0ELi128EEEEEEEEEvNT_6ParamsE$_ZN4cute5tupleIJiEEC2ERKi)
$_ZN7cutlass13device_kernelIN5flash19enable_sm80_to_sm89INS1_16FlashAttnBwdSm80INS1_25CollectiveMainloopBwdSm80ILi2ELi2EN4cute5tupleIJNS5_1CILi128EEES8_NS7_ILi64EEEEEENS_10bfloat16_tEfNS_4arch4Sm80ELb0ELb1ELb1ELb0ELb0ELb0ELb0ELb0ELi2ELi4ELi4ELi4ELb0EEENS1_21CollectiveEpilogueBwdISA_SB_SD_Li256ELb0ELb0ELi2EEENS1_19SingleTileSchedulerILb0ELb0ELb0ELi128EEEEEEEEEvNT_6ParamsE$_ZN4cute5tupleIJiEEC2ERKi:
[----:B------:R-:W-:Y:S02]  /*b990*/  MOV R6, 0xb9b0 ;  /* 0x0000b9b000067802 */ /* 0x000fe40000000f00 */
[----:B------:R-:W-:Y:S05]  /*b9a0*/  CALL.REL.NOINC `($_ZN7cutlass13device_kernelIN5flash19enable_sm80_to_sm89INS1_16FlashAttnBwdSm80INS1_25CollectiveMainloopBwdSm80ILi2ELi2EN4cute5tupleIJNS5_1CILi128EEES8_NS7_ILi64EEEEEENS_10bfloat16_tEfNS_4arch4Sm80ELb0ELb1ELb1ELb0ELb0ELb0ELb0ELb0ELi2ELi4ELi4ELi4ELb0EEENS1_21CollectiveEpilogueBwdISA_SB_SD_Li256ELb0ELb0ELi2EEENS1_19SingleTileSchedulerILb0ELb0ELb0ELi128EEEEEEEEEvNT_6ParamsE$_ZN4cute3eso3ESOILb0ELb1EJiEEC2ERKi) ;  /* 0xffffc45000007944 */ /* 0x000fea0003c3ffff */
[----:B------:R-:W-:-:S04]  /*b9b0*/  MOV R11, 0x0 ;  /* 0x00000000000b7802 */ /* 0x000fc80000000f00 */
[----:B------:R-:W-:Y:S05]  /*b9c0*/  RET.REL.NODEC R10 `(_ZN7cutlass13device_kernelIN5flash19enable_sm80_to_sm89INS1_16FlashAttnBwdSm80INS1_25CollectiveMainloopBwdSm80ILi2ELi2EN4cute5tupleIJNS5_1CILi128EEES8_NS7_ILi64EEEEEENS_10bfloat16_tEfNS_4arch4Sm80ELb0ELb1ELb1ELb0ELb0ELb0ELb0ELb0ELi2ELi4ELi4ELi4ELb0EEENS1_21CollectiveEpilogueBwdISA_SB_SD_Li256ELb0ELb0ELi2EEENS1_19SingleTileSchedulerILb0ELb0ELb0ELi128EEEEEEEEEvNT_6ParamsE) ;  /* 0xffff46300a007950 */ /* 0x000fea0003c3ffff */
        .type           $_ZN7cutlass13device_kernelIN5flash19enable_sm80_to_sm89INS1_16FlashAttnBwdSm80INS1_25CollectiveMainloopBwdSm80ILi2ELi2EN4cute5tupleIJNS5_1CILi128EEES8_NS7_ILi64EEEEEENS_10bfloat16_tEfNS_4arch4Sm80ELb0ELb1ELb1ELb0ELb0ELb0ELb0ELb0ELi2ELi4ELi4ELi4ELb0EEENS1_21CollectiveEpilogueBwdISA_SB_SD_Li256ELb0ELb0ELi2EEENS1_19SingleTileSchedulerILb0ELb0ELb0ELi128EEEEEEEEEvNT_6ParamsE$_ZN4cute5tupleIJiNS_1CILi0EEEEEC2ERKiRKS2_,@function
        .size           $_ZN7cutlass13device_kernelIN5flash19enable_sm80_to_sm89INS1_16FlashAttnBwdSm80INS1_25CollectiveMainloopBwdSm80ILi2ELi2EN4cute5tupleIJNS5_1CILi128EEES8_NS7_ILi64EEEEEENS_10bfloat16_tEfNS_4arch4Sm80ELb0ELb1ELb1ELb0ELb0ELb0ELb0ELb0ELi2ELi4ELi4ELi4ELb0EEENS1_21CollectiveEpilogueBwdISA_SB_SD_Li256ELb0ELb0ELi2EEENS1_19SingleTileSchedulerILb0ELb0ELb0ELi128EEEEEEEEEvNT_6ParamsE$_ZN4cute5tupleIJiNS_1CILi0EEEEEC2ERKiRKS2_,($_ZN7cutlass13device_kernelIN5flash19enable_sm80_to_sm89INS1_16FlashAttnBwdSm80INS1_25CollectiveMainloopBwdSm80ILi2ELi2EN4cute5tupleIJNS5_1CILi128EEES8_NS7_ILi64EEEEEENS_10bfloat16_tEfNS_4arch4Sm80ELb0ELb1ELb1ELb0ELb0ELb0ELb0ELb0ELi2ELi4ELi4ELi4ELb0EEENS1_21CollectiveEpilogueBwdISA_SB_SD_Li256ELb0ELb0ELi2EEENS1_19SingleTileSchedulerILb0ELb0ELb0ELi128EEEEEEEEEvNT_6ParamsE$_ZN4cute5tupleIJiiEEC2ERKiS3_ - $_ZN7cutlass13device_kernelIN5flash19enable_sm80_to_sm89INS1_16FlashAttnBwdSm80INS1_25CollectiveMainloopBwdSm80ILi2ELi2EN4cute5tupleIJNS5_1CILi128EEES8_NS7_ILi64EEEEEENS_10bfloat16_tEfNS_4arch4Sm80ELb0ELb1ELb1ELb0ELb0ELb0ELb0ELb0ELi2ELi4ELi4ELi4ELb0EEENS1_21CollectiveEpilogueBwdISA_SB_SD_Li256ELb0ELb0ELi2EEENS1_19SingleTileSchedulerILb0ELb0ELb0ELi128EEEEEEEEEvNT_6ParamsE$_ZN4cute5tupleIJiNS_1CILi0EEEEEC2ERKiRKS2_)
$_ZN7cutlass13device_kernelIN5flash19enable_sm80_to_sm89INS1_16FlashAttnBwdSm80INS1_25CollectiveMainloopBwdSm80ILi2ELi2EN4cute5tupleIJNS5_1CILi128EEES8_NS7_ILi64EEEEEENS_10bfloat16_tEfNS_4arch4Sm80ELb0ELb1ELb1ELb0ELb0ELb0ELb0ELb0ELi2ELi4ELi4ELi4ELb0EEENS1_21CollectiveEpilogueBwdISA_SB_SD_Li256ELb0ELb0ELi2EEENS1_19SingleTileSchedulerILb0ELb0ELb0ELi128EEEEEEEEEvNT_6ParamsE$_ZN4cute5tupleIJiNS_1CILi0EEEEEC2ERKiRKS2_:
[----:B------:R-:W-:Y:S02]  /*b9d0*/  MOV R6, 0xb9f0 ;  /* 0x0000b9f000067802 */ /* 0x000fe40000000f00 */
[----:B------:R-:W-:Y:S05]  /*b9e0*/  CALL.REL.NOINC `($_ZN7cutlass13device_kernelIN5flash19enable_sm80_to_sm89INS1_16FlashAttnBwdSm80INS1_25CollectiveMainloopBwdSm80ILi2ELi2EN4cute5tupleIJNS5_1CILi128EEES8_NS7_ILi64EEEEEENS_10bfloat16_tEfNS_4arch4Sm80ELb0ELb1ELb1ELb0ELb0ELb0ELb0ELb0ELi2ELi4ELi4ELi4ELb0EEENS1_21CollectiveEpilogueBwdISA_SB_SD_Li256ELb0ELb0ELi2EEENS1_19SingleTileSchedulerILb0ELb0ELb0ELi128EEEEEEEEEvNT_6ParamsE$_ZN4cute3eso3ESOILb0ELb1EJiNS_1CILi0EEEEEC2ERKiRKS3_) ;  /* 0xffffc46000007944 */ /* 0x000fea0003c3ffff */
[----:B------:R-:W-:-:S04]  /*b9f0*/  MOV R9, 0x0 ;  /* 0x0000000000097802 */ /* 0x000fc80000000f00 */
[----:B------:R-:W-:Y:S05]  /*ba00*/  RET.REL.NODEC R8 `(_ZN7cutlass13device_kernelIN5flash19enable_sm80_to_sm89INS1_16FlashAttnBwdSm80INS1_25CollectiveMainloopBwdSm80ILi2ELi2EN4cute5tupleIJNS5_1CILi128EEES8_NS7_ILi64EEEEEENS_10bfloat16_tEfNS_4arch4Sm80ELb0ELb1ELb1ELb0ELb0ELb0ELb0ELb0ELi2ELi4ELi4ELi4ELb0EEENS1_21CollectiveEpilogueBwdISA_SB_SD_Li256ELb0ELb0ELi2EEENS1_19SingleTileSchedulerILb0ELb0ELb0ELi128EEEEEEEEEvNT_6ParamsE) ;  /* 0xffff45f008007950 */ /* 0x000fea0003c3ffff */
        .type           $_ZN7cutlass13device_kernelIN5flash19enable_sm80_to_sm89INS1_16FlashAttnBwdSm80INS1_25CollectiveMainloopBwdSm80ILi2ELi2EN4cute5tupleIJNS5_1CILi128EEES8_NS7_ILi64EEEEEENS_10bfloat16_tEfNS_4arch4Sm80ELb0ELb1ELb1ELb0ELb0ELb0ELb0ELb0ELi2ELi4ELi4ELi4ELb0EEENS1_21CollectiveEpilogueBwdISA_SB_SD_Li256ELb0ELb0ELi2EEENS1_19SingleTileSchedulerILb0ELb0ELb0ELi128EEEEEEEEEvNT_6ParamsE$_ZN4cute5tupleIJiiEEC2ERKiS3_,@function
        .size           $_ZN7cutlass13device_kernelIN5flash19enable_sm80_to_sm89INS1_16FlashAttnBwdSm80INS1_25CollectiveMainloopBwdSm80ILi2ELi2EN4cute5tupleIJNS5_1CILi128EEES8_NS7_ILi64EEEEEENS_10bfloat16_tEfNS_4arch4Sm80ELb0ELb1ELb1ELb0ELb0ELb0ELb0ELb0ELi2ELi4ELi4ELi4ELb0EEENS1_21CollectiveEpilogueBwdISA_SB_SD_Li256ELb0ELb0ELi2EEENS1_19SingleTileSchedulerILb0ELb0ELb0ELi128EEEEEEEEEvNT_6ParamsE$_ZN4cute5tupleIJiiEEC2ERKiS3_,($_ZN7cutlass13device_kernelIN5flash19enable_sm80_to_sm89INS1_16FlashAttnBwdSm80INS1_25CollectiveMainloopBwdSm80ILi2ELi2EN4cute5tupleIJNS5_1CILi128EEES8_NS7_ILi64EEEEEENS_10bfloat16_tEfNS_4arch4Sm80ELb0ELb1ELb1ELb0ELb0ELb0ELb0ELb0ELi2ELi4ELi4ELi4ELb0EEENS1_21CollectiveEpilogueBwdISA_SB_SD_Li256ELb0ELb0ELi2EEENS1_19SingleTileSchedulerILb0ELb0ELb0ELi128EEEEEEEEEvNT_6ParamsE$_ZN4cute8gmem_ptrIPKN7cutlass10bfloat16_tEECI1NS_12iter_adaptorIS4_S5_EEES4_ - $_ZN7cutlass13device_kernelIN5flash19enable_sm80_to_sm89INS1_16FlashAttnBwdSm80INS1_25CollectiveMainloopBwdSm80ILi2ELi2EN4cute5tupleIJNS5_1CILi128EEES8_NS7_ILi64EEEEEENS_10bfloat16_tEfNS_4arch4Sm80ELb0ELb1ELb1ELb0ELb0ELb0ELb0ELb0ELi2ELi4ELi4ELi4ELb0EEENS1_21CollectiveEpilogueBwdISA_SB_SD_Li256ELb0ELb0ELi2EEENS1_19SingleTileSchedulerILb0ELb0ELb0ELi128EEEEEEEEEvNT_6ParamsE$_ZN4cute5tupleIJiiEEC2ERKiS3_)
$_ZN7cutlass13device_kernelIN5flash19enable_sm80_to_sm89INS1_16FlashAttnBwdSm80INS1_25CollectiveMainloopBwdSm80ILi2ELi2EN4cute5tupleIJNS5_1CILi128EEES8_NS7_ILi64EEEEEENS_10bfloat16_tEfNS_4arch4Sm80ELb0ELb1ELb1ELb0ELb0ELb0ELb0ELb0ELi2ELi4ELi4ELi4ELb0EEENS1_21CollectiveEpilogueBwdISA_SB_SD_Li256ELb0ELb0ELi2EEENS1_19SingleTileSchedulerILb0ELb0ELb0ELi128EEEEEEEEEvNT_6ParamsE$_ZN4cute5tupleIJiiEEC2ERKiS3_:
[----:B------:R-:W-:Y:S02]  /*ba10*/  MOV R8, 0xba30 ;  /* 0x0000ba3000087802 */ /* 0x000fe40000000f00 */
[----:B------:R-:W-:Y:S05]  /*ba20*/  CALL.REL.NOINC `($_ZN7cutlass13device_kernelIN5flash19enable_sm80_to_sm89INS1_16FlashAttnBwdSm80INS1_25CollectiveMainloopBwdSm80ILi2ELi2EN4cute5tupleIJNS5_1CILi128EEES8_NS7_ILi64EEEEEENS_10bfloat16_tEfNS_4arch4Sm80ELb0ELb1ELb1ELb0ELb0ELb0ELb0ELb0ELi2ELi4ELi4ELi4ELb0EEENS1_21CollectiveEpilogueBwdISA_SB_SD_Li256ELb0ELb0ELi2EEENS1_19SingleTileSchedulerILb0ELb0ELb0ELi128EEEEEEEEEvNT_6ParamsE$_ZN4cute3eso3ESOILb0ELb0EJiiEEC2ERKiS4_) ;  /* 0xffffbc9000007944 */ /* 0x000fea0003c3ffff */
[----:B-1----:R-:W-:Y:S02]  /*ba30*/  MOV R2, R6 ;  /* 0x0000000600027202 */ /* 0x002fe40000000f00 */
[----:B------:R-:W-:-:S04]  /*ba40*/  MOV R3, 0x0 ;  /* 0x0000000000037802 */ /* 0x000fc80000000f00 */
[----:B------:R-:W-:Y:S05]  /*ba50*/  RET.REL.NODEC R2 `(_ZN7cutlass13device_kernelIN5flash19enable_sm80_to_sm89INS1_16FlashAttnBwdSm80INS1_25CollectiveMainloopBwdSm80ILi2ELi2EN4cute5tupleIJNS5_1CILi128EEES8_NS7_ILi64EEEEEENS_10bfloat16_tEfNS_4arch4Sm80ELb0ELb1ELb1ELb0ELb0ELb0ELb0ELb0ELi2ELi4ELi4ELi4ELb0EEENS1_21CollectiveEpilogueBwdISA_SB_SD_Li256ELb0ELb0ELi2EEENS1_19SingleTileSchedulerILb0ELb0ELb0ELi128EEEEEEEEEvNT_6ParamsE) ;  /* 0xffff45a002007950 */ /* 0x000fea0003c3ffff */
        .type           $_ZN7cutlass13device_kernelIN5flash19enable_sm80_to_sm89INS1_16FlashAttnBwdSm80INS1_25CollectiveMainloopBwdSm80ILi2ELi2EN4cute5tupleIJNS5_1CILi128EEES8_NS7_ILi64EEEEEENS_10bfloat16_tEfNS_4arch4Sm80ELb0ELb1ELb1ELb0ELb0ELb0ELb0ELb0ELi2ELi4ELi4ELi4ELb0EEENS1_21CollectiveEpilogueBwdISA_SB_SD_Li256ELb0ELb0ELi2EEENS1_19SingleTileSchedulerILb0ELb0ELb0ELi128EEEEEEEEEvNT_6ParamsE$_ZN4cute8gmem_ptrIPKN7cutlass10bfloat16_tEECI1NS_12iter_adaptorIS4_S5_EEES4_,@function
        .size           $_ZN7cutlass13device_kernelIN5flash19enable_sm80_to_sm89INS1_16FlashAttnBwdSm80INS1_25CollectiveMainloopBwdSm80ILi2ELi2EN4cute5tupleIJNS5_1CILi128EEES8_NS7_ILi64EEEEEENS_10bfloat16_tEfNS_4arch4Sm80ELb0ELb1ELb1ELb0ELb0ELb0ELb0ELb0ELi2ELi4ELi4ELi4ELb0EEENS1_21CollectiveEpilogueBwdISA_SB_SD_Li256ELb0ELb0ELi2EEENS1_19SingleTileSchedulerILb0ELb0ELb0ELi128EEEEEEEEEvNT_6ParamsE$_ZN4cute8gmem_ptrIPKN7cutlass10bfloat16_tEECI1NS_12iter_adaptorIS4_S5_EEES4_,($_ZN7cutlass13device_kernelIN5flash19enable_sm80_to_sm89INS1_16FlashAttnBwdSm80INS1_25CollectiveMainloopBwdSm80ILi2ELi2EN4cute5tupleIJNS5_1CILi128EEES8_NS7_ILi64EEEEEENS_10bfloat16_tEfNS_4arch4Sm80ELb0ELb1ELb1ELb0ELb0ELb0ELb0ELb0ELi2ELi4ELi4ELi4ELb0EEENS1_21CollectiveEpilogueBwdISA_SB_SD_Li256ELb0ELb0ELi2EEENS1_19SingleTileSchedulerILb0ELb0ELb0ELi128EEEEEEEEEvNT_6ParamsE$_ZN4cute8gmem_ptrIPKN7cutlass9uint128_tEECI1NS_12iter_adaptorIS4_S5_EEES4_ - $_ZN7cutlass13device_kernelIN5flash19enable_sm80_to_sm89INS1_16FlashAttnBwdSm80INS1_25CollectiveMainloopBwdSm80ILi2ELi2EN4cute5tupleIJNS5_1CILi128EEES8_NS7_ILi64EEEEEENS_10bfloat16_tEfNS_4arch4Sm80ELb0ELb1ELb1ELb0ELb0ELb0ELb0ELb0ELi2ELi4ELi4ELi4ELb0EEENS1_21CollectiveEpilogueBwdISA_SB_SD_Li256ELb0ELb0ELi2EEENS1_19SingleTileSchedulerILb0ELb0ELb0ELi128EEEEEEEEEvNT_6ParamsE$_ZN4cute8gmem_ptrIPKN7cutlass10bfloat16_tEECI1NS_12iter_adaptorIS4_S5_EEES4_)
$_ZN7cutlass13device_kernelIN5flash19enable_sm80_to_sm89INS1_16FlashAttnBwdSm80INS1_25CollectiveMainloopBwdSm80ILi2ELi2EN4cute5tupleIJNS5_1CILi128EEES8_NS7_ILi64EEEEEENS_10bfloat16_tEfNS_4arch4Sm80ELb0ELb1ELb1ELb0ELb0ELb0ELb0ELb0ELi2ELi4ELi4ELi4ELb0EEENS1_21CollectiveEpilogueBwdISA_SB_SD_Li256ELb0ELb0ELi2EEENS1_19SingleTileSchedulerILb0ELb0ELb0ELi128EEEEEEEEEvNT_6ParamsE$_ZN4cute8gmem_ptrIPKN7cutlass10bfloat16_tEECI1NS_12iter_adaptorIS4_S5_EEES4_:
[----:B------:R-:W-:Y:S02]  /*ba60*/  MOV R10, 0xba80 ;  /* 0x0000ba80000a7802 */ /* 0x000fe40000000f00 */
[----:B------:R-:W-:Y:S05]  /*ba70*/  CALL.REL.NOINC `($_ZN7cutlass13device_kernelIN5flash19enable_sm80_to_sm89INS1_16FlashAttnBwdSm80INS1_25CollectiveMainloopBwdSm80ILi2ELi2EN4cute5tupleIJNS5_1CILi128EEES8_NS7_ILi64EEEEEENS_10bfloat16_tEfNS_4arch4Sm80ELb0ELb1ELb1ELb0ELb0ELb0ELb0ELb0ELi2ELi4ELi4ELi4ELb0EEENS1_21CollectiveEpilogueBwdISA_SB_SD_Li256ELb0ELb0ELi2EEENS1_19SingleTileSchedulerILb0ELb0ELb0ELi128EEEEEEEEEvNT_6ParamsE$_ZN4cute12iter_adaptorIPKN7cutlass10bfloat16_tENS_8gmem_ptrIS4_EEEC2ES4_) ;  /* 0xffffab3000007944 */ /* 0x000fea0003c3ffff */
[----:B------:R-:W-:Y:S02]  /*ba80*/  MOV R4, R6 ;  /* 0x0000000600047202 */ /* 0x000fe40000000f00 */
[----:B-1----:R-:W-:-:S04]  /*ba90*/  MOV R5, 0x0 ;  /* 0x0000000000057802 */ /* 0x002fc80000000f00 */
[----:B------:R-:W-:Y:S05]  /*baa0*/  RET.REL.NODEC R4 `(_ZN7cutlass13device_kernelIN5flash19enable_sm80_to_sm89INS1_16FlashAttnBwdSm80INS1_25CollectiveMainloopBwdSm80ILi2ELi2EN4cute5tupleIJNS5_1CILi128EEES8_NS7_ILi64EEEEEENS_10bfloat16_tEfNS_4arch4Sm80ELb0ELb1ELb1ELb0ELb0ELb0ELb0ELb0ELi2ELi4ELi4ELi4ELb0EEENS1_21CollectiveEpilogueBwdISA_SB_SD_Li256ELb0ELb0ELi2EEENS1_19SingleTileSchedulerILb0ELb0ELb0ELi128EEEEEEEEEvNT_6ParamsE) ;  /* 0xffff455004007950 */ /* 0x000fea0003c3ffff */
        .type           $_ZN7cutlass13device_kernelIN5flash19enable_sm80_to_sm89INS1_16FlashAttnBwdSm80INS1_25CollectiveMainloopBwdSm80ILi2ELi2EN4cute5tupleIJNS5_1CILi128EEES8_NS7_ILi64EEEEEENS_10bfloat16_tEfNS_4arch4Sm80ELb0ELb1ELb1ELb0ELb0ELb0ELb0ELb0ELi2ELi4ELi4ELi4ELb0EEENS1_21CollectiveEpilogueBwdISA_SB_SD_Li256ELb0ELb0ELi2EEENS1_19SingleTileSchedulerILb0ELb0ELb0ELi128EEEEEEEEEvNT_6ParamsE$_ZN4cute8gmem_ptrIPKN7cutlass9uint128_tEECI1NS_12iter_adaptorIS4_S5_EEES4_,@function
        .size           $_ZN7cutlass13device_kernelIN5flash19enable_sm80_to_sm89INS1_16FlashAttnBwdSm80INS1_25CollectiveMainloopBwdSm80ILi2ELi2EN4cute5tupleIJNS5_1CILi128EEES8_NS7_ILi64EEEEEENS_10bfloat16_tEfNS_4arch4Sm80ELb0ELb1ELb1ELb0ELb0ELb0ELb0ELb0ELi2ELi4ELi4ELi4ELb0EEENS1_21CollectiveEpilogueBwdISA_SB_SD_Li256ELb0ELb0ELi2EEENS1_19SingleTileSchedulerILb0ELb0ELb0ELi128EEEEEEEEEvNT_6ParamsE$_ZN4cute8gmem_ptrIPKN7cutlass9uint128_tEECI1NS_12iter_adaptorIS4_S5_EEES4_,($_ZN7cutlass13device_kernelIN5flash19enable_sm80_to_sm89INS1_16FlashAttnBwdSm80INS1_25CollectiveMainloopBwdSm80ILi2ELi2EN4cute5tupleIJNS5_1CILi128EEES8_NS7_ILi64EEEEEENS_10bfloat16_tEfNS_4arch4Sm80ELb0ELb1ELb1ELb0ELb0ELb0ELb0ELb0ELi2ELi4ELi4ELi4ELb0EEENS1_21CollectiveEpilogueBwdISA_SB_SD_Li256ELb0ELb0ELi2EEENS1_19SingleTileSchedulerILb0ELb0ELb0ELi128EEEEEEEEEvNT_6ParamsE$_ZN4cute8gmem_ptrIPKfECI1NS_12iter_adaptorIS2_S3_EEES2_ - $_ZN7cutlass13device_kernelIN5flash19enable_sm80_to_sm89INS1_16FlashAttnBwdSm80INS1_25CollectiveMainloopBwdSm80ILi2ELi2EN4cute5tupleIJNS5_1CILi128EEES8_NS7_ILi64EEEEEENS_10bfloat16_tEfNS_4arch4Sm80ELb0ELb1ELb1ELb0ELb0ELb0ELb0ELb0ELi2ELi4ELi4ELi4ELb0EEENS1_21CollectiveEpilogueBwdISA_SB_SD_Li256ELb0ELb0ELi2EEENS1_19SingleTileSchedulerILb0ELb0ELb0ELi128EEEEEEEEEvNT_6ParamsE$_ZN4cute8gmem_ptrIPKN7cutlass9uint128_tEECI1NS_12iter_adaptorIS4_S5_EEES4_)
$_ZN7cutlass13device_kernelIN5flash19enable_sm80_to_sm89INS1_16FlashAttnBwdSm80INS1_25CollectiveMainloopBwdSm80ILi2ELi2EN4cute5tupleIJNS5_1CILi128EEES8_NS7_ILi64EEEEEENS_10bfloat16_tEfNS_4arch4Sm80ELb0ELb1ELb1ELb0ELb0ELb0ELb0ELb0ELi2ELi4ELi4ELi4ELb0EEENS1_21CollectiveEpilogueBwdISA_SB_SD_Li256ELb0ELb0ELi2EEENS1_19SingleTileSchedulerILb0ELb0ELb0ELi128EEEEEEEEEvNT_6ParamsE$_ZN4cute8gmem_ptrIPKN7cutlass9uint128_tEECI1NS_12iter_adaptorIS4_S5_EEES4_:
[----:B------:R-:W-:Y:S02]  /*bab0*/  MOV R80, 0xbad0 ;  /* 0x0000bad000507802 */ /* 0x000fe40000000f00 */
[----:B------:R-:W-:Y:S05]  /*bac0*/  CALL.REL.NOINC `($_ZN7cutlass13device_kernelIN5flash19enable_sm80_to_sm89INS1_16FlashAttnBwdSm80INS1_25CollectiveMainloopBwdSm80ILi2ELi2EN4cute5tupleIJNS5_1CILi128EEES8_NS7_ILi64EEEEEENS_10bfloat16_tEfNS_4arch4Sm80ELb0ELb1ELb1ELb0ELb0ELb0ELb0ELb0ELi2ELi4ELi4ELi4ELb0EEENS1_21CollectiveEpilogueBwdISA_SB_SD_Li256ELb0ELb0ELi2EEENS1_19SingleTileSchedulerILb0ELb0ELb0ELi128EEEEEEEEEvNT_6ParamsE$_ZN4cute12iter_adaptorIPKN7cutlass9uint128_tENS_8gmem_ptrIS4_EEEC2ES4_) ;  /* 0xffffab4000007944 */ /* 0x000fea0003c3ffff */
[----:B------:R-:W-:-:S04]  /*bad0*/  MOV R11, 0x0 ;  /* 0x00000000000b7802 */ /* 0x000fc80000000f00 */
[----:B------:R-:W-:Y:S05]  /*bae0*/  RET.REL.NODEC R10 `(_ZN7cutlass13device_kernelIN5flash19enable_sm80_to_sm89INS1_16FlashAttnBwdSm80INS1_25CollectiveMainloopBwdSm80ILi2ELi2EN4cute5tupleIJNS5_1CILi128EEES8_NS7_ILi64EEEEEENS_10bfloat16_tEfNS_4arch4Sm80ELb0ELb1ELb1ELb0ELb0ELb0ELb0ELb0ELi2ELi4ELi4ELi4ELb0EEENS1_21CollectiveEpilogueBwdISA_SB_SD_Li256ELb0ELb0ELi2EEENS1_19SingleTileSchedulerILb0ELb0ELb0ELi128EEEEEEEEEvNT_6ParamsE) ;  /* 0xffff45100a007950 */ /* 0x000fea0003c3ffff */
        .type           $_ZN7cutlass13device_kernelIN5flash19enable_sm80_to_sm89INS1_16FlashAttnBwdSm80INS1_25CollectiveMainloopBwdSm80ILi2ELi2EN4cute5tupleIJNS5_1CILi128EEES8_NS7_ILi64EEEEEENS_10bfloat16_tEfNS_4arch4Sm80ELb0ELb1ELb1ELb0ELb0ELb0ELb0ELb0ELi2ELi4ELi4ELi4ELb0EEENS1_21CollectiveEpilogueBwdISA_SB_SD_Li256ELb0ELb0ELi2EEENS1_19SingleTileSchedulerILb0ELb0ELb0ELi128EEEEEEEEEvNT_6ParamsE$_ZN4cute8gmem_ptrIPKfECI1NS_12iter_adaptorIS2_S3_EEES2_,@function
        .size           $_ZN7cutlass13device_kernelIN5flash19enable_sm80_to_sm89INS1_16FlashAttnBwdSm80INS1_25CollectiveMainloopBwdSm80ILi2ELi2EN4cute5tupleIJNS5_1CILi128EEES8_NS7_ILi64EEEEEENS_10bfloat16_tEfNS_4arch4Sm80ELb0ELb1ELb1ELb0ELb0ELb0ELb0ELb0ELi2ELi4ELi4ELi4ELb0EEENS1_21CollectiveEpilogueBwdISA_SB_SD_Li256ELb0ELb0ELi2EEENS1_19SingleTileSchedulerILb0ELb0ELb0ELi128EEEEEEEEEvNT_6ParamsE$_ZN4cute8gmem_ptrIPKfECI1NS_12iter_adaptorIS2_S3_EEES2_,($_ZN7cutlass13device_kernelIN5flash19enable_sm80_to_sm89INS1_16FlashAttnBwdSm80INS1_25CollectiveMainloopBwdSm80ILi2ELi2EN4cute5tupleIJNS5_1CILi128EEES8_NS7_ILi64EEEEEENS_10bfloat16_tEfNS_4arch4Sm80ELb0ELb1ELb1ELb0ELb0ELb0ELb0ELb0ELi2ELi4ELi4ELi4ELb0EEENS1_21CollectiveEpilogueBwdISA_SB_SD_Li256ELb0ELb0ELi2EEENS1_19SingleTileSchedulerILb0ELb0ELb0ELi128EEEEEEEEEvNT_6ParamsE$_ZN4cute8gmem_ptrIPfECI1NS_12iter_adaptorIS1_S2_EEES1_ - $_ZN7cutlass13device_kernelIN5flash19enable_sm80_to_sm89INS1_16FlashAttnBwdSm80INS1_25CollectiveMainloopBwdSm80ILi2ELi2EN4cute5tupleIJNS5_1CILi128EEES8_NS7_ILi64EEEEEENS_10bfloat16_tEfNS_4arch4Sm80ELb0ELb1ELb1ELb0ELb0ELb0ELb0ELb0ELi2ELi4ELi4ELi4ELb0EEENS1_21CollectiveEpilogueBwdISA_SB_SD_Li256ELb0ELb0ELi2EEENS1_19SingleTileSchedulerILb0ELb0ELb0ELi128EEEEEEEEEvNT_6ParamsE$_ZN4cute8gmem_ptrIPKfECI1NS_12iter_adaptorIS2_S3_EEES2_)
$_ZN7cutlass13device_kernelIN5flash19enable_sm80_to_sm89INS1_16FlashAttnBwdSm80INS1_25CollectiveMainloopBwdSm80ILi2ELi2EN4cute5tupleIJNS5_1CILi128EEES8_NS7_ILi64EEEEEENS_10bfloat16_tEfNS_4arch4Sm80ELb0ELb1ELb1ELb0ELb0ELb0ELb0ELb0ELi2ELi4ELi4ELi4ELb0EEENS1_21CollectiveEpilogueBwdISA_SB_SD_Li256ELb0ELb0ELi2EEENS1_19SingleTileSchedulerILb0ELb0ELb0ELi128EEEEEEEEEvNT_6ParamsE$_ZN4cute8gmem_ptrIPKfECI1NS_12iter_adaptorIS2_S3_EEES2_:
[----:B------:R-:W-:Y:S02]  /*baf0*/  MOV R16, 0xbb10 ;  /* 0x0000bb1000107802 */ /* 0x000fe40000000f00 */
[----:B------:R-:W-:Y:S05]  /*bb00*/  CALL.REL.NOINC `($_ZN7cutlass13device_kernelIN5flash19enable_sm80_to_sm89INS1_16FlashAttnBwdSm80INS1_25CollectiveMainloopBwdSm80ILi2ELi2EN4cute5tupleIJNS5_1CILi128EEES8_NS7_ILi64EEEEEENS_10bfloat16_tEfNS_4arch4Sm80ELb0ELb1ELb1ELb0ELb0ELb0ELb0ELb0ELi2ELi4ELi4ELi4ELb0EEENS1_21CollectiveEpilogueBwdISA_SB_SD_Li256ELb0ELb0ELi2EEENS1_19SingleTileSchedulerILb0ELb0ELb0ELi128EEEEEEEEEvNT_6ParamsE$_ZN4cute12iter_adaptorIPKfNS_8gmem_ptrIS2_EEEC2ES2_) ;  /* 0xffffab4000007944 */ /* 0x000fea0003c3ffff */
[----:B------:R-:W-:-:S04]  /*bb10*/  MOV R11, 0x0 ;  /* 0x00000000000b7802 */ /* 0x000fc80000000f00 */
[----:B------:R-:W-:Y:S05]  /*bb20*/  RET.REL.NODEC R10 `(_ZN7cutlass13device_kernelIN5flash19enable_sm80_to_sm89INS1_16FlashAttnBwdSm80INS1_25CollectiveMainloopBwdSm80ILi2ELi2EN4cute5tupleIJNS5_1CILi128EEES8_NS7_ILi64EEEEEENS_10bfloat16_tEfNS_4arch4Sm80ELb0ELb1ELb1ELb0ELb0ELb0ELb0ELb0ELi2ELi4ELi4ELi4ELb0EEENS1_21CollectiveEpilogueBwdISA_SB_SD_Li256ELb0ELb0ELi2EEENS1_19SingleTileSchedulerILb0ELb0ELb0ELi128EEEEEEEEEvNT_6ParamsE) ;  /* 0xffff44d00a007950 */ /* 0x000fea0003c3ffff */
        .type           $_ZN7cutlass13device_kernelIN5flash19enable_sm80_to_sm89INS1_16FlashAttnBwdSm80INS1_25CollectiveMainloopBwdSm80ILi2ELi2EN4cute5tupleIJNS5_1CILi128EEES8_NS7_ILi64EEEEEENS_10bfloat16_tEfNS_4arch4Sm80ELb0ELb1ELb1ELb0ELb0ELb0ELb0ELb0ELi2ELi4ELi4ELi4ELb0EEENS1_21CollectiveEpilogueBwdISA_SB_SD_Li256ELb0ELb0ELi2EEENS1_19SingleTileSchedulerILb0ELb0ELb0ELi128EEEEEEEEEvNT_6ParamsE$_ZN4cute8gmem_ptrIPfECI1NS_12iter_adaptorIS1_S2_EEES1_,@function
        .size           $_ZN7cutlass13device_kernelIN5flash19enable_sm80_to_sm89INS1_16FlashAttnBwdSm80INS1_25CollectiveMainloopBwdSm80ILi2ELi2EN4cute5tupleIJNS5_1CILi128EEES8_NS7_ILi64EEEEEENS_10bfloat16_tEfNS_4arch4Sm80ELb0ELb1ELb1ELb0ELb0ELb0ELb0ELb0ELi2ELi4ELi4ELi4ELb0EEENS1_21CollectiveEpilogueBwdISA_SB_SD_Li256ELb0ELb0ELi2EEENS1_19SingleTileSchedulerILb0ELb0ELb0ELi128EEEEEEEEEvNT_6ParamsE$_ZN4cute8gmem_ptrIPfECI1NS_12iter_adaptorIS1_S2_EEES1_,($_ZN7cutlass13device_kernelIN5flash19enable_sm80_to_sm89INS1_16FlashAttnBwdSm80INS1_25CollectiveMainloopBwdSm80ILi2ELi2EN4cute5tupleIJNS5_1CILi128EEES8_NS7_ILi64EEEEEENS_10bfloat16_tEfNS_4arch4Sm80ELb0ELb1ELb1ELb0ELb0ELb0ELb0ELb0ELi2ELi4ELi4ELi4ELb0EEENS1_21CollectiveEpilogueBwdISA_SB_SD_Li256ELb0ELb0ELi2EEENS1_19SingleTileSchedulerILb0ELb0ELb0ELi128EEEEEEEEEvNT_6ParamsE$_ZN4cute8smem_ptrIPN7cutlass10bfloat16_tEECI1NS_12iter_adaptorIS3_S4_EEES3_ - $_ZN7cutlass13device_kernelIN5flash19enable_sm80_to_sm89INS1_16FlashAttnBwdSm80INS1_25CollectiveMainloopBwdSm80ILi2ELi2EN4cute5tupleIJNS5_1CILi128EEES8_NS7_ILi64EEEEEENS_10bfloat16_tEfNS_4arch4Sm80ELb0ELb1ELb1ELb0ELb0ELb0ELb0ELb0ELi2ELi4ELi4ELi4ELb0EEENS1_21CollectiveEpilogueBwdISA_SB_SD_Li256ELb0ELb0ELi2EEENS1_19SingleTileSchedulerILb0ELb0ELb0ELi128EEEEEEEEEvNT_6ParamsE$_ZN4cute8gmem_ptrIPfECI1NS_12iter_adaptorIS1_S2_EEES1_)
$_ZN7cutlass13device_kernelIN5flash19enable_sm80_to_sm89INS1_16FlashAttnBwdSm80INS1_25CollectiveMainloopBwdSm80ILi2ELi2EN4cute5tupleIJNS5_1CILi128EEES8_NS7_ILi64EEEEEENS_10bfloat16_tEfNS_4arch4Sm80ELb0ELb1ELb1ELb0ELb0ELb0ELb0ELb0ELi2ELi4ELi4ELi4ELb0EEENS1_21CollectiveEpilogueBwdISA_SB_SD_Li256ELb0ELb0ELi2EEENS1_19SingleTileSchedulerILb0ELb0ELb0ELi128EEEEEEEEEvNT_6ParamsE$_ZN4cute8gmem_ptrIPfECI1NS_12iter_adaptorIS1_S2_EEES1_:
[----:B------:R-:W-:Y:S02]  /*bb30*/  MOV R4, 0xbb50 ;  /* 0x0000bb5000047802 */ /* 0x000fe40000000f00 */
[----:B------:R-:W-:Y:S05]  /*bb40*/  CALL.REL.NOINC `($_ZN7cutlass13device_kernelIN5flash19enable_sm80_to_sm89INS1_16FlashAttnBwdSm80INS1_25CollectiveMainloopBwdSm80ILi2ELi2EN4cute5tupleIJNS5_1CILi128EEES8_NS7_ILi64EEEEEENS_10bfloat16_tEfNS_4arch4Sm80ELb0ELb1ELb1ELb0ELb0ELb0ELb0ELb0ELi2ELi4ELi4ELi4ELb0EEENS1_21CollectiveEpilogueBwdISA_SB_SD_Li256ELb0ELb0ELi2EEENS1_19SingleTileSchedulerILb0ELb0ELb0ELi128EEEEEEEEEvNT_6ParamsE$_ZN4cute12iter_adaptorIPfNS_8gmem_ptrIS1_EEEC2ES1_) ;  /* 0xffffabc000007944 */ /* 0x000fea0003c3ffff */
[----:B------:R-:W-:-:S04]  /*bb50*/  MOV R9, 0x0 ;  /* 0x0000000000097802 */ /* 0x000fc80000000f00 */
[----:B------:R-:W-:Y:S05]  /*bb60*/  RET.REL.NODEC R8 `(_ZN7cutlass13device_kernelIN5flash19enable_sm80_to_sm89INS1_16FlashAttnBwdSm80INS1_25CollectiveMainloopBwdSm80ILi2ELi2EN4cute5tupleIJNS5_1CILi128EEES8_NS7_ILi64EEEEEENS_10bfloat16_tEfNS_4arch4Sm80ELb0ELb1ELb1ELb0ELb0ELb0ELb0ELb0ELi2ELi4ELi4ELi4ELb0EEENS1_21CollectiveEpilogueBwdISA_SB_SD_Li256ELb0ELb0ELi2EEENS1_19SingleTileSchedulerILb0ELb0ELb0ELi128EEEEEEEEEvNT_6ParamsE) ;  /* 0xffff449008007950 */ /* 0x000fea0003c3ffff */
        .type           $_ZN7cutlass13device_kernelIN5flash19enable_sm80_to_sm89INS1_16FlashAttnBwdSm80INS1_25CollectiveMainloopBwdSm80ILi2ELi2EN4cute5tupleIJNS5_1CILi128EEES8_NS7_ILi64EEEEEENS_10bfloat16_tEfNS_4arch4Sm80ELb0ELb1ELb1ELb0ELb0ELb0ELb0ELb0ELi2ELi4ELi4ELi4ELb0EEENS1_21CollectiveEpilogueBwdISA_SB_SD_Li256ELb0ELb0ELi2EEENS1_19SingleTileSchedulerILb0ELb0ELb0ELi128EEEEEEEEEvNT_6ParamsE$_ZN4cute8smem_ptrIPN7cutlass10bfloat16_tEECI1NS_12iter_adaptorIS3_S4_EEES3_,@function
        .size           $_ZN7cutlass13device_kernelIN5flash19enable_sm80_to_sm89INS1_16FlashAttnBwdSm80INS1_25CollectiveMainloopBwdSm80ILi2ELi2EN4cute5tupleIJNS5_1CILi128EEES8_NS7_ILi64EEEEEENS_10bfloat16_tEfNS_4arch4Sm80ELb0ELb1ELb1ELb0ELb0ELb0ELb0ELb0ELi2ELi4ELi4ELi4ELb0EEENS1_21CollectiveEpilogueBwdISA_SB_SD_Li256ELb0ELb0ELi2EEENS1_19SingleTileSchedulerILb0ELb0ELb0ELi128EEEEEEEEEvNT_6ParamsE$_ZN4cute8smem_ptrIPN7cutlass10bfloat16_tEECI1NS_12iter_adaptorIS3_S4_EEES3_,($_ZN7cutlass13device_kernelIN5flash19enable_sm80_to_sm89INS1_16FlashAttnBwdSm80INS1_25CollectiveMainloopBwdSm80ILi2ELi2EN4cute5tupleIJNS5_1CILi128EEES8_NS7_ILi64EEEEEENS_10bfloat16_tEfNS_4arch4Sm80ELb0ELb1ELb1ELb0ELb0ELb0ELb0ELb0ELi2ELi4ELi4ELi4ELb0EEENS1_21CollectiveEpilogueBwdISA_SB_SD_Li256ELb0ELb0ELi2EEENS1_19SingleTileSchedulerILb0ELb0ELb0ELi128EEEEEEEEEvNT_6ParamsE$_ZN4cute8smem_ptrIPN7cutlass9uint128_tEECI1NS_12iter_adaptorIS3_S4_EEES3_ - $_ZN7cutlass13device_kernelIN5flash19enable_sm80_to_sm89INS1_16FlashAttnBwdSm80INS1_25CollectiveMainloopBwdSm80ILi2ELi2EN4cute5tupleIJNS5_1CILi128EEES8_NS7_ILi64EEEEEENS_10bfloat16_tEfNS_4arch4Sm80ELb0ELb1ELb1ELb0ELb0ELb0ELb0ELb0ELi2ELi4ELi4ELi4ELb0EEENS1_21CollectiveEpilogueBwdISA_SB_SD_Li256ELb0ELb0ELi2EEENS1_19SingleTileSchedulerILb0ELb0ELb0ELi128EEEEEEEEEvNT_6ParamsE$_ZN4cute8smem_ptrIPN7cutlass10bfloat16_tEECI1NS_12iter_adaptorIS3_S4_EEES3_)
$_ZN7cutlass13device_kernelIN5flash19enable_sm80_to_sm89INS1_16FlashAttnBwdSm80INS1_25CollectiveMainloopBwdSm80ILi2ELi2EN4cute5tupleIJNS5_1CILi128EEES8_NS7_ILi64EEEEEENS_10bfloat16_tEfNS_4arch4Sm80ELb0ELb1ELb1ELb0ELb0ELb0ELb0ELb0ELi2ELi4ELi4ELi4ELb0EEENS1_21CollectiveEpilogueBwdISA_SB_SD_Li256ELb0ELb0ELi2EEENS1_19SingleTileSchedulerILb0ELb0ELb0ELi128EEEEEEEEEvNT_6ParamsE$_ZN4cute8smem_ptrIPN7cutlass10bfloat16_tEECI1NS_12iter_adaptorIS3_S4_EEES3_:
[----:B------:R-:W-:Y:S02]  /*bb70*/  MOV R10, 0xbb90 ;  /* 0x0000bb90000a7802 */ /* 0x000fe40000000f00 */
[----:B------:R-:W-:Y:S05]  /*bb80*/  CALL.REL.NOINC `($_ZN7cutlass13device_kernelIN5flash19enable_sm80_to_sm89INS1_16FlashAttnBwdSm80INS1_25CollectiveMainloopBwdSm80ILi2ELi2EN4cute5tupleIJNS5_1CILi128EEES8_NS7_ILi64EEEEEENS_10bfloat16_tEfNS_4arch4Sm80ELb0ELb1ELb1ELb0ELb0ELb0ELb0ELb0ELi2ELi4ELi4ELi4ELb0EEENS1_21CollectiveEpilogueBwdISA_SB_SD_Li256ELb0ELb0ELi2EEENS1_19SingleTileSchedulerILb0ELb0ELb0ELi128EEEEEEEEEvNT_6ParamsE$_ZN4cute12iter_adaptorIPN7cutlass10bfloat16_tENS_8smem_ptrIS3_EEEC2ES3_) ;  /* 0xffffab0000007944 */ /* 0x000fea0003c3ffff */
[----:B------:R-:W-:-:S04]  /*bb90*/  MOV R9, 0x0 ;  /* 0x0000000000097802 */ /* 0x000fc80000000f00 */
[----:B------:R-:W-:Y:S05]  /*bba0*/  RET.REL.NODEC R8 `(_ZN7cutlass13device_kernelIN5flash19enable_sm80_to_sm89INS1_16FlashAttnBwdSm80INS1_25CollectiveMainloopBwdSm80ILi2ELi2EN4cute5tupleIJNS5_1CILi128EEES8_NS7_ILi64EEEEEENS_10bfloat16_tEfNS_4arch4Sm80ELb0ELb1ELb1ELb0ELb0ELb0ELb0ELb0ELi2ELi4ELi4ELi4ELb0EEENS1_21CollectiveEpilogueBwdISA_SB_SD_Li256ELb0ELb0ELi2EEENS1_19SingleTileSchedulerILb0ELb0ELb0ELi128EEEEEEEEEvNT_6ParamsE) ;  /* 0xffff445008007950 */ /* 0x000fea0003c3ffff */
        .type           $_ZN7cutlass13device_kernelIN5flash19enable_sm80_to_sm89INS1_16FlashAttnBwdSm80INS1_25CollectiveMainloopBwdSm80ILi2ELi2EN4cute5tupleIJNS5_1CILi128EEES8_NS7_ILi64EEEEEENS_10bfloat16_tEfNS_4arch4Sm80ELb0ELb1ELb1ELb0ELb0ELb0ELb0ELb0ELi2ELi4ELi4ELi4ELb0EEENS1_21CollectiveEpilogueBwdISA_SB_SD_Li256ELb0ELb0ELi2EEENS1_19SingleTileSchedulerILb0ELb0ELb0ELi128EEEEEEEEEvNT_6ParamsE$_ZN4cute8smem_ptrIPN7cutlass9uint128_tEECI1NS_12iter_adaptorIS3_S4_EEES3_,@function
        .size           $_ZN7cutlass13device_kernelIN5flash19enable_sm80_to_sm89INS1_16FlashAttnBwdSm80INS1_25CollectiveMainloopBwdSm80ILi2ELi2EN4cute5tupleIJNS5_1CILi128EEES8_NS7_ILi64EEEEEENS_10bfloat16_tEfNS_4arch4Sm80ELb0ELb1ELb1ELb0ELb0ELb0ELb0ELb0ELi2ELi4ELi4ELi4ELb0EEENS1_21CollectiveEpilogueBwdISA_SB_SD_Li256ELb0ELb0ELi2EEENS1_19SingleTileSchedulerILb0ELb0ELb0ELi128EEEEEEEEEvNT_6ParamsE$_ZN4cute8smem_ptrIPN7cutlass9uint128_tEECI1NS_12iter_adaptorIS3_S4_EEES3_,($_ZN7cutlass13device_kernelIN5flash19enable_sm80_to_sm89INS1_16FlashAttnBwdSm80INS1_25CollectiveMainloopBwdSm80ILi2ELi2EN4cute5tupleIJNS5_1CILi128EEES8_NS7_ILi64EEEEEENS_10bfloat16_tEfNS_4arch4Sm80ELb0ELb1ELb1ELb0ELb0ELb0ELb0ELb0ELi2ELi4ELi4ELi4ELb0EEENS1_21CollectiveEpilogueBwdISA_SB_SD_Li256ELb0ELb0ELi2EEENS1_19SingleTileSchedulerILb0ELb0ELb0ELi128EEEEEEEEEvNT_6ParamsE$_ZN4cute8smem_ptrIPfECI1NS_12iter_adaptorIS1_S2_EEES1_ - $_ZN7cutlass13device_kernelIN5flash19enable_sm80_to_sm89INS1_16FlashAttnBwdSm80INS1_25CollectiveMainloopBwdSm80ILi2ELi2EN4cute5tupleIJNS5_1CILi128EEES8_NS7_ILi64EEEEEENS_10bfloat16_tEfNS_4arch4Sm80ELb0ELb1ELb1ELb0ELb0ELb0ELb0ELb0ELi2ELi4ELi4ELi4ELb0EEENS1_21CollectiveEpilogueBwdISA_SB_SD_Li256ELb0ELb0ELi2EEENS1_19SingleTileSchedulerILb0ELb0ELb0ELi128EEEEEEEEEvNT_6ParamsE$_ZN4cute8smem_ptrIPN7cutlass9uint128_tEECI1NS_12iter_adaptorIS3_S4_EEES3_)
$_ZN7cutlass13device_kernelIN5flash19enable_sm80_to_sm89INS1_16FlashAttnBwdSm80INS1_25CollectiveMainloopBwdSm80ILi2ELi2EN4cute5tupleIJNS5_1CILi128EEES8_NS7_ILi64EEEEEENS_10bfloat16_tEfNS_4arch4Sm80ELb0ELb1ELb1ELb0ELb0ELb0ELb0ELb0ELi2ELi4ELi4ELi4ELb0EEENS1_21CollectiveEpilogueBwdISA_SB_SD_Li256ELb0ELb0ELi2EEENS1_19SingleTileSchedulerILb0ELb0ELb0ELi128EEEEEEEEEvNT_6ParamsE$_ZN4cute8smem_ptrIPN7cutlass9uint128_tEECI1NS_12iter_adaptorIS3_S4_EEES3_:
[----:B------:R-:W-:Y:S02]  /*bbb0*/  MOV R10, 0xbbd0 ;  /* 0x0000bbd0000a7802 */ /* 0x000fe40000000f00 */
[----:B------:R-:W-:Y:S05]  /*bbc0*/  CALL.REL.NOINC `($_ZN7cutlass13device_kernelIN5flash19enable_sm80_to_sm89INS1_16FlashAttnBwdSm80INS1_25CollectiveMainloopBwdSm80ILi2ELi2EN4cute5tupleIJNS5_1CILi128EEES8_NS7_ILi64EEEEEENS_10bfloat16_tEfNS_4arch4Sm80ELb0ELb1ELb1ELb0ELb0ELb0ELb0ELb0ELi2ELi4ELi4ELi4ELb0EEENS1_21CollectiveEpilogueBwdISA_SB_SD_Li256ELb0ELb0ELi2EEENS1_19SingleTileSchedulerILb0ELb0ELb0ELi128EEEEEEEEEvNT_6ParamsE$_ZN4cute12iter_adaptorIPN7cutlass9uint128_tENS_8smem_ptrIS3_EEEC2ES3_) ;  /* 0xffffab0000007944 */ /* 0x000fea0003c3ffff */
[----:B------:R-:W-:-:S04]  /*bbd0*/  MOV R9, 0x0 ;  /* 0x0000000000097802 */ /* 0x000fc80000000f00 */
[----:B------:R-:W-:Y:S05]  /*bbe0*/  RET.REL.NODEC R8 `(_ZN7cutlass13device_kernelIN5flash19enable_sm80_to_sm89INS1_16FlashAttnBwdSm80INS1_25CollectiveMainloopBwdSm80ILi2ELi2EN4cute5tupleIJNS5_1CILi128EEES8_NS7_ILi64EEEEEENS_10bfloat16_tEfNS_4arch4Sm80ELb0ELb1ELb1ELb0ELb0ELb0ELb0ELb0ELi2ELi4ELi4ELi4ELb0EEENS1_21CollectiveEpilogueBwdISA_SB_SD_Li256ELb0ELb0ELi2EEENS1_19SingleTileSchedulerILb0ELb0ELb0ELi128EEEEEEEEEvNT_6ParamsE) ;  /* 0xffff441008007950 */ /* 0x000fea0003c3ffff */
        .type           $_ZN7cutlass13device_kernelIN5flash19enable_sm80_to_sm89INS1_16FlashAttnBwdSm80INS1_25CollectiveMainloopBwdSm80ILi2ELi2EN4cute5tupleIJNS5_1CILi128EEES8_NS7_ILi64EEEEEENS_10bfloat16_tEfNS_4arch4Sm80ELb0ELb1ELb1ELb0ELb0ELb0ELb0ELb0ELi2ELi4ELi4ELi4ELb0EEENS1_21CollectiveEpilogueBwdISA_SB_SD_Li256ELb0ELb0ELi2EEENS1_19SingleTileSchedulerILb0ELb0ELb0ELi128EEEEEEEEEvNT_6ParamsE$_ZN4cute8smem_ptrIPfECI1NS_12iter_adaptorIS1_S2_EEES1_,@function
        .size           $_ZN7cutlass13device_kernelIN5flash19enable_sm80_to_sm89INS1_16FlashAttnBwdSm80INS1_25CollectiveMainloopBwdSm80ILi2ELi2EN4cute5tupleIJNS5_1CILi128EEES8_NS7_ILi64EEEEEENS_10bfloat16_tEfNS_4arch4Sm80ELb0ELb1ELb1ELb0ELb0ELb0ELb0ELb0ELi2ELi4ELi4ELi4ELb0EEENS1_21CollectiveEpilogueBwdISA_SB_SD_Li256ELb0ELb0ELi2EEENS1_19SingleTileSchedulerILb0ELb0ELb0ELi128EEEEEEEEEvNT_6ParamsE$_ZN4cute8smem_ptrIPfECI1NS_12iter_adaptorIS1_S2_EEES1_,($_ZN7cutlass13device_kernelIN5flash19enable_sm80_to_sm89INS1_16FlashAttnBwdSm80INS1_25CollectiveMainloopBwdSm80ILi2ELi2EN4cute5tupleIJNS5_1CILi128EEES8_NS7_ILi64EEEEEENS_10bfloat16_tEfNS_4arch4Sm80ELb0ELb1ELb1ELb0ELb0ELb0ELb0ELb0ELi2ELi4ELi4ELi4ELb0EEENS1_21CollectiveEpilogueBwdISA_SB_SD_Li256ELb0ELb0ELi2EEENS1_19SingleTileSchedulerILb0ELb0ELb0ELi128EEEEEEEEEvNT_6ParamsE$_ZN4cute8smem_ptrIPjECI1NS_12iter_adaptorIS1_S2_EEES1_ - $_ZN7cutlass13device_kernelIN5flash19enable_sm80_to_sm89INS1_16FlashAttnBwdSm80INS1_25CollectiveMainloopBwdSm80ILi2ELi2EN4cute5tupleIJNS5_1CILi128EEES8_NS7_ILi64EEEEEENS_10bfloat16_tEfNS_4arch4Sm80ELb0ELb1ELb1ELb0ELb0ELb0ELb0ELb0ELi2ELi4ELi4ELi4ELb0EEENS1_21CollectiveEpilogueBwdISA_SB_SD_Li256ELb0ELb0ELi2EEENS1_19SingleTileSchedulerILb0ELb0ELb0ELi128EEEEEEEEEvNT_6ParamsE$_ZN4cute8smem_ptrIPfECI1NS_12iter_adaptorIS1_S2_EEES1_)
$_ZN7cutlass13device_kernelIN5flash19enable_sm80_to_sm89INS1_16FlashAttnBwdSm80INS1_25CollectiveMainloopBwdSm80ILi2ELi2EN4cute5tupleIJNS5_1CILi128EEES8_NS7_ILi64EEEEEENS_10bfloat16_tEfNS_4arch4Sm80ELb0ELb1ELb1ELb0ELb0ELb0ELb0ELb0ELi2ELi4ELi4ELi4ELb0EEENS1_21CollectiveEpilogueBwdISA_SB_SD_Li256ELb0ELb0ELi2EEENS1_19SingleTileSchedulerILb0ELb0ELb0ELi128EEEEEEEEEvNT_6ParamsE$_ZN4cute8smem_ptrIPfECI1NS_12iter_adaptorIS1_S2_EEES1_:
[----:B------:R-:W-:Y:S02]  /*bbf0*/  MOV R10, 0xbc10 ;  /* 0x0000bc10000a7802 */ /* 0x000fe40000000f00 */
[----:B------:R-:W-:Y:S05]  /*bc00*/  CALL.REL.NOINC `($_ZN7cutlass13device_kernelIN5flash19enable_sm80_to_sm89INS1_16FlashAttnBwdSm80INS1_25CollectiveMainloopBwdSm80ILi2ELi2EN4cute5tupleIJNS5_1CILi128EEES8_NS7_ILi64EEEEEENS_10bfloat16_tEfNS_4arch4Sm80ELb0ELb1ELb1ELb0ELb0ELb0ELb0ELb0ELi2ELi4ELi4ELi4ELb0EEENS1_21CollectiveEpilogueBwdISA_SB_SD_Li256ELb0ELb0ELi2EEENS1_19SingleTileSchedulerILb0ELb0ELb0ELi128EEEEEEEEEvNT_6ParamsE$_ZN4cute12iter_adaptorIPfNS_8smem_ptrIS1_EEEC2ES1_) ;  /* 0xffffab4000007944 */ /* 0x000fea0003c3ffff */
[----:B------:R-:W-:-:S04]  /*bc10*/  MOV R9, 0x0 ;  /* 0x0000000000097802 */ /* 0x000fc80000000f00 */
[----:B------:R-:W-:Y:S05]  /*bc20*/  RET.REL.NODEC R8 `(_ZN7cutlass13device_kernelIN5flash19enable_sm80_to_sm89INS1_16FlashAttnBwdSm80INS1_25CollectiveMainloopBwdSm80ILi2ELi2EN4cute5tupleIJNS5_1CILi128EEES8_NS7_ILi64EEEEEENS_10bfloat16_tEfNS_4arch4Sm80ELb0ELb1ELb1ELb0ELb0ELb0ELb0ELb0ELi2ELi4ELi4ELi4ELb0EEENS1_21CollectiveEpilogueBwdISA_SB_SD_Li256ELb0ELb0ELi2EEENS1_19SingleTileSchedulerILb0ELb0ELb0ELi128EEEEEEEEEvNT_6ParamsE) ;  /* 0xffff43d008007950 */ /* 0x000fea0003c3ffff */
        .type           $_ZN7cutlass13device_kernelIN5flash19enable_sm80_to_sm89INS1_16FlashAttnBwdSm80INS1_25CollectiveMainloopBwdSm80ILi2ELi2EN4cute5tupleIJNS5_1CILi128EEES8_NS7_ILi64EEEEEENS_10bfloat16_tEfNS_4arch4Sm80ELb0ELb1ELb1ELb0ELb0ELb0ELb0ELb0ELi2ELi4ELi4ELi4ELb0EEENS1_21CollectiveEpilogueBwdISA_SB_SD_Li256ELb0ELb0ELi2EEENS1_19SingleTileSchedulerILb0ELb0ELb0ELi128EEEEEEEEEvNT_6ParamsE$_ZN4cute8smem_ptrIPjECI1NS_12iter_adaptorIS1_S2_EEES1_,@function
        .size           $_ZN7cutlass13device_kernelIN5flash19enable_sm80_to_sm89INS1_16FlashAttnBwdSm80INS1_25CollectiveMainloopBwdSm80ILi2ELi2EN4cute5tupleIJNS5_1CILi128EEES8_NS7_ILi64EEEEEENS_10bfloat16_tEfNS_4arch4Sm80ELb0ELb1ELb1ELb0ELb0ELb0ELb0ELb0ELi2ELi4ELi4ELi4ELb0EEENS1_21CollectiveEpilogueBwdISA_SB_SD_Li256ELb0ELb0ELi2EEENS1_19SingleTileSchedulerILb0ELb0ELb0ELi128EEEEEEEEEvNT_6ParamsE$_ZN4cute8smem_ptrIPjECI1NS_12iter_adaptorIS1_S2_EEES1_,($_ZN7cutlass13device_kernelIN5flash19enable_sm80_to_sm89INS1_16FlashAttnBwdSm80INS1_25CollectiveMainloopBwdSm80ILi2ELi2EN4cute5tupleIJNS5_1CILi128EEES8_NS7_ILi64EEEEEENS_10bfloat16_tEfNS_4arch4Sm80ELb0ELb1ELb1ELb0ELb0ELb0ELb0ELb0ELi2ELi4ELi4ELi4ELb0EEENS1_21CollectiveEpilogueBwdISA_SB_SD_Li256ELb0ELb0ELi2EEENS1_19SingleTileSchedulerILb0ELb0ELb0ELi128EEEEEEEEEvNT_6ParamsE$_ZN73_INTERNAL_24fd9406_37_flash_bwd_hdim64_bf16_softcap_sm80_cu_8e232a79_330714__viaddmin_s32Eiii - $_ZN7cutlass13device_kernelIN5flash19enable_sm80_to_sm89INS1_16FlashAttnBwdSm80INS1_25CollectiveMainloopBwdSm80ILi2ELi2EN4cute5tupleIJNS5_1CILi128EEES8_NS7_ILi64EEEEEENS_10bfloat16_tEfNS_4arch4Sm80ELb0ELb1ELb1ELb0ELb0ELb0ELb0ELb0ELi2ELi4ELi4ELi4ELb0EEENS1_21CollectiveEpilogueBwdISA_SB_SD_Li256ELb0ELb0ELi2EEENS1_19SingleTileSchedulerILb0ELb0ELb0ELi128EEEEEEEEEvNT_6ParamsE$_ZN4cute8smem_ptrIPjECI1NS_12iter_adaptorIS1_S2_EEES1_)
$_ZN7cutlass13device_kernelIN5flash19enable_sm80_to_sm89INS1_16FlashAttnBwdSm80INS1_25CollectiveMainloopBwdSm80ILi2ELi2EN4cute5tupleIJNS5_1CILi128EEES8_NS7_ILi64EEEEEENS_10bfloat16_tEfNS_4arch4Sm80ELb0ELb1ELb1ELb0ELb0ELb0ELb0ELb0ELi2ELi4ELi4ELi4ELb0EEENS1_21CollectiveEpilogueBwdISA_SB_SD_Li256ELb0ELb0ELi2EEENS1_19SingleTileSchedulerILb0ELb0ELb0ELi128EEEEEEEEEvNT_6ParamsE$_ZN4cute8smem_ptrIPjECI1NS_12iter_adaptorIS1_S2_EEES1_:
[----:B------:R-:W-:Y:S02]  /*bc30*/  MOV R10, 0xbc50 ;  /* 0x0000bc50000a7802 */ /* 0x000fe40000000f00 */
[----:B------:R-:W-:Y:S05]  /*bc40*/  CALL.REL.NOINC `($_ZN7cutlass13device_kernelIN5flash19enable_sm80_to_sm89INS1_16FlashAttnBwdSm80INS1_25CollectiveMainloopBwdSm80ILi2ELi2EN4cute5tupleIJNS5_1CILi128EEES8_NS7_ILi64EEEEEENS_10bfloat16_tEfNS_4arch4Sm80ELb0ELb1ELb1ELb0ELb0ELb0ELb0ELb0ELi2ELi4ELi4ELi4ELb0EEENS1_21CollectiveEpilogueBwdISA_SB_SD_Li256ELb0ELb0ELi2EEENS1_19SingleTileSchedulerILb0ELb0ELb0ELi128EEEEEEEEEvNT_6ParamsE$_ZN4cute12iter_adaptorIPjNS_8smem_ptrIS1_EEEC2ES1_) ;  /* 0xffffab4000007944 */ /* 0x000fea0003c3ffff */
[----:B------:R-:W-:-:S04]  /*bc50*/  MOV R9, 0x0 ;  /* 0x0000000000097802 */ /* 0x000fc80000000f00 */
[----:B------:R-:W-:Y:S05]  /*bc60*/  RET.REL.NODEC R8 `(_ZN7cutlass13device_kernelIN5flash19enable_sm80_to_sm89INS1_16FlashAttnBwdSm80INS1_25CollectiveMainloopBwdSm80ILi2ELi2EN4cute5tupleIJNS5_1CILi128EEES8_NS7_ILi64EEEEEENS_10bfloat16_tEfNS_4arch4Sm80ELb0ELb1ELb1ELb0ELb0ELb0ELb0ELb0ELi2ELi4ELi4ELi4ELb0EEENS1_21CollectiveEpilogueBwdISA_SB_SD_Li256ELb0ELb0ELi2EEENS1_19SingleTileSchedulerILb0ELb0ELb0ELi128EEEEEEEEEvNT_6ParamsE) ;  /* 0xffff439008007950 */ /* 0x000fea0003c3ffff */
        .type           $_ZN7cutlass13device_kernelIN5flash19enable_sm80_to_sm89INS1_16FlashAttnBwdSm80INS1_25CollectiveMainloopBwdSm80ILi2ELi2EN4cute5tupleIJNS5_1CILi128EEES8_NS7_ILi64EEEEEENS_10bfloat16_tEfNS_4arch4Sm80ELb0ELb1ELb1ELb0ELb0ELb0ELb0ELb0ELi2ELi4ELi4ELi4ELb0EEENS1_21CollectiveEpilogueBwdISA_SB_SD_Li256ELb0ELb0ELi2EEENS1_19SingleTileSchedulerILb0ELb0ELb0ELi128EEEEEEEEEvNT_6ParamsE$_ZN73_INTERNAL_24fd9406_37_flash_bwd_hdim64_bf16_softcap_sm80_cu_8e232a79_330714__viaddmin_s32Eiii,@function
        .size           $_ZN7cutlass13device_kernelIN5flash19enable_sm80_to_sm89INS1_16FlashAttnBwdSm80INS1_25CollectiveMainloopBwdSm80ILi2ELi2EN4cute5tupleIJNS5_1CILi128EEES8_NS7_ILi64EEEEEENS_10bfloat16_tEfNS_4arch4Sm80ELb0ELb1ELb1ELb0ELb0ELb0ELb0ELb0ELi2ELi4ELi4ELi4ELb0EEENS1_21CollectiveEpilogueBwdISA_SB_SD_Li256ELb0ELb0ELi2EEENS1_19SingleTileSchedulerILb0ELb0ELb0ELi128EEEEEEEEEvNT_6ParamsE$_ZN73_INTERNAL_24fd9406_37_flash_bwd_hdim64_bf16_softcap_sm80_cu_8e232a79_330714__viaddmin_s32Eiii,($_ZN7cutlass13device_kernelIN5flash19enable_sm80_to_sm89INS1_16FlashAttnBwdSm80INS1_25CollectiveMainloopBwdSm80ILi2ELi2EN4cute5tupleIJNS5_1CILi128EEES8_NS7_ILi64EEEEEENS_10bfloat16_tEfNS_4arch4Sm80ELb0ELb1ELb1ELb0ELb0ELb0ELb0ELb0ELi2ELi4ELi4ELi4ELb0EEENS1_21CollectiveEpilogueBwdISA_SB_SD_Li256ELb0ELb0ELi2EEENS1_19SingleTileSchedulerILb0ELb0ELb0ELi128EEEEEEEEEvNT_6ParamsE$_ZN73_INTERNAL_24fd9406_37_flash_bwd_hdim64_bf16_softcap_sm80_cu_8e232a79_330724__cvta_generic_to_sharedEPKv - $_ZN7cutlass13device_kernelIN5flash19enable_sm80_to_sm89INS1_16FlashAttnBwdSm80INS1_25CollectiveMainloopBwdSm80ILi2ELi2EN4cute5tupleIJNS5_1CILi128EEES8_NS7_ILi64EEEEEENS_10bfloat16_tEfNS_4arch4Sm80ELb0ELb1ELb1ELb0ELb0ELb0ELb0ELb0ELi2ELi4ELi4ELi4ELb0EEENS1_21CollectiveEpilogueBwdISA_SB_SD_Li256ELb0ELb0ELi2EEENS1_19SingleTileSchedulerILb0ELb0ELb0ELi128EEEEEEEEEvNT_6ParamsE$_ZN73_INTERNAL_24fd9406_37_flash_bwd_hdim64_bf16_softcap_sm80_cu_8e232a79_330714__viaddmin_s32Eiii)
$_ZN7cutlass13device_kernelIN5flash19enable_sm80_to_sm89INS1_16FlashAttnBwdSm80INS1_25CollectiveMainloopBwdSm80ILi2ELi2EN4cute5tupleIJNS5_1CILi128EEES8_NS7_ILi64EEEEEENS_10bfloat16_tEfNS_4arch4Sm80ELb0ELb1ELb1ELb0ELb0ELb0ELb0ELb0ELi2ELi4ELi4ELi4ELb0EEENS1_21CollectiveEpilogueBwdISA_SB_SD_Li256ELb0ELb0ELi2EEENS1_19SingleTileSchedulerILb0ELb0ELb0ELi128EEEEEEEEEvNT_6ParamsE$_ZN73_INTERNAL_24fd9406_37_flash_bwd_hdim64_bf16_softcap_sm80_cu_8e232a79_330714__viaddmin_s32Eiii:
[----:B------:R-:W-:Y:S02]  /*bc70*/  IADD3 R2, R7, R53, RZ ;  /* 0x0000003507027210 */ /* 0x000fe40007ffe0ff */
[----:B------:R-:W-:Y:S02]  /*bc80*/  MOV R8, 0xbca0 ;  /* 0x0000bca000087802 */ /* 0x000fe40000000f00 */
[----:B------:R-:W-:Y:S05]  /*bc90*/  CALL.REL.NOINC `($_ZN7cutlass13device_kernelIN5flash19enable_sm80_to_sm89INS1_16FlashAttnBwdSm80INS1_25CollectiveMainloopBwdSm80ILi2ELi2EN4cute5tupleIJNS5_1CILi128EEES8_NS7_ILi64EEEEEENS_10bfloat16_tEfNS_4arch4Sm80ELb0ELb1ELb1ELb0ELb0ELb0ELb0ELb0ELi2ELi4ELi4ELi4ELb0EEENS1_21CollectiveEpilogueBwdISA_SB_SD_Li256ELb0ELb0ELi2EEENS1_19SingleTileSchedulerILb0ELb0ELb0ELi128EEEEEEEEEvNT_6ParamsE$min) ;  /* 0x0005d6c000007944 */ /* 0x000fea0003c00000 */
[----:B------:R-:W-:Y:S02]  /*bca0*/  MOV R8, R6 ;  /* 0x0000000600087202 */ /* 0x000fe40000000f00 */
[----:B------:R-:W-:-:S04]  /*bcb0*/  MOV R9, 0x0 ;  /* 0x0000000000097802 */ /* 0x000fc80000000f00 */
[----:B------:R-:W-:Y:S05]  /*bcc0*/  RET.REL.NODEC R8 `(_ZN7cutlass13device_kernelIN5flash19enable_sm80_to_sm89INS1_16FlashAttnBwdSm80INS1_25CollectiveMainloopBwdSm80ILi2ELi2EN4cute5tupleIJNS5_1CILi128EEES8_NS7_ILi64EEEEEENS_10bfloat16_tEfNS_4arch4Sm80ELb0ELb1ELb1ELb0ELb0ELb0ELb0ELb0ELi2ELi4ELi4ELi4ELb0EEENS1_21CollectiveEpilogueBwdISA_SB_SD_Li256ELb0ELb0ELi2EEENS1_19SingleTileSchedulerILb0ELb0ELb0ELi128EEEEEEEEEvNT_6ParamsE) ;  /* 0xffff433008007950 */ /* 0x000fea0003c3ffff */
        .type           $_ZN7cutlass13device_kernelIN5flash19enable_sm80_to_sm89INS1_16FlashAttnBwdSm80INS1_25CollectiveMainloopBwdSm80ILi2ELi2EN4cute5tupleIJNS5_1CILi128EEES8_NS7_ILi64EEEEEENS_10bfloat16_tEfNS_4arch4Sm80ELb0ELb1ELb1ELb0ELb0ELb0ELb0ELb0ELi2ELi4ELi4ELi4ELb0EEENS1_21CollectiveEpilogueBwdISA_SB_SD_Li256ELb0ELb0ELi2EEENS1_19SingleTileSchedulerILb0ELb0ELb0ELi128EEEEEEEEEvNT_6ParamsE$_ZN73_INTERNAL_24fd9406_37_flash_bwd_hdim64_bf16_softcap_sm80_cu_8e232a79_330724__cvta_generic_to_sharedEPKv,@function
        .size           $_ZN7cutlass13device_kernelIN5flash19enable_sm80_to_sm89INS1_16FlashAttnBwdSm80INS1_25CollectiveMainloopBwdSm80ILi2ELi2EN4cute5tupleIJNS5_1CILi128EEES8_NS7_ILi64EEEEEENS_10bfloat16_tEfNS_4arch4Sm80ELb0ELb1ELb1ELb0ELb0ELb0ELb0ELb0ELi2ELi4ELi4ELi4ELb0EEENS1_21CollectiveEpilogueBwdISA_SB_SD_Li256ELb0ELb0ELi2EEENS1_19SingleTileSchedulerILb0ELb0ELb0ELi128EEEEEEEEEvNT_6ParamsE$_ZN73_INTERNAL_24fd9406_37_flash_bwd_hdim64_bf16_softcap_sm80_cu_8e232a79_330724__cvta_generic_to_sharedEPKv,($_ZN7cutlass13device_kernelIN5flash19enable_sm80_to_sm89INS1_16FlashAttnBwdSm80INS1_25CollectiveMainloopBwdSm80ILi2ELi2EN4cute5tupleIJNS5_1CILi128EEES8_NS7_ILi64EEEEEENS_10bfloat16_tEfNS_4arch4Sm80ELb0ELb1ELb1ELb0ELb0ELb0ELb0ELb0ELi2ELi4ELi4ELi4ELb0EEENS1_21CollectiveEpilogueBwdISA_SB_SD_Li256ELb0ELb0ELi2EEENS1_19SingleTileSchedulerILb0ELb0ELb0ELi128EEEEEEEEEvNT_6ParamsE$_ZN73_INTERNAL_24fd9406_37_flash_bwd_hdim64_bf16_softcap_sm80_cu_8e232a79_33079atomicAddEPff - $_ZN7cutlass13device_kernelIN5flash19enable_sm80_to_sm89INS1_16FlashAttnBwdSm80INS1_25CollectiveMainloopBwdSm80ILi2ELi2EN4cute5tupleIJNS5_1CILi128EEES8_NS7_ILi64EEEEEENS_10bfloat16_tEfNS_4arch4Sm80ELb0ELb1ELb1ELb0ELb0ELb0ELb0ELb0ELi2ELi4ELi4ELi4ELb0EEENS1_21CollectiveEpilogueBwdISA_SB_SD_Li256ELb0ELb0ELi2EEENS1_19SingleTileSchedulerILb0ELb0ELb0ELi128EEEEEEEEEvNT_6ParamsE$_ZN73_INTERNAL_24fd9406_37_flash_bwd_hdim64_bf16_softcap_sm80_cu_8e232a79_330724__cvta_generic_to_sharedEPKv)
$_ZN7cutlass13device_kernelIN5flash19enable_sm80_to_sm89INS1_16FlashAttnBwdSm80INS1_25CollectiveMainloopBwdSm80ILi2ELi2EN4cute5tupleIJNS5_1CILi128EEES8_NS7_ILi64EEEEEENS_10bfloat16_tEfNS_4arch4Sm80ELb0ELb1ELb1ELb0ELb0ELb0ELb0ELb0ELi2ELi4ELi4ELi4ELb0EEENS1_21CollectiveEpilogueBwdISA_SB_SD_Li256ELb0ELb0ELi2EEENS1_19SingleTileSchedulerILb0ELb0ELb0ELi128EEEEEEEEEvNT_6ParamsE$_ZN73_INTERNAL_24fd9406_37_flash_bwd_hdim64_bf16_softcap_sm80_cu_8e232a79_330724__cvta_generic_to_sharedEPKv:
[----:B------:R-:W-:Y:S02]  /*bcd0*/  MOV R3, 0x0 ;  /* 0x0000000000037802 */ /* 0x000fe40000000f00 */
[----:B------:R-:W-:Y:S02]  /*bce0*/  IADD3 R4, R4, -c[0x0][0x18], RZ ;  /* 0x8000060004047a10 */ /* 0x000fe40007ffe0ff */
[----:B------:R-:W-:Y:S05]  /*bcf0*/  RET.REL.NODEC R2 `(_ZN7cutlass13device_kernelIN5flash19enable_sm80_to_sm89INS1_16FlashAttnBwdSm80INS1_25CollectiveMainloopBwdSm80ILi2ELi2EN4cute5tupleIJNS5_1CILi128EEES8_NS7_ILi64EEEEEENS_10bfloat16_tEfNS_4arch4Sm80ELb0ELb1ELb1ELb0ELb0ELb0ELb0ELb0ELi2ELi4ELi4ELi4ELb0EEENS1_21CollectiveEpilogueBwdISA_SB_SD_Li256ELb0ELb0ELi2EEENS1_19SingleTileSchedulerILb0ELb0ELb0ELi128EEEEEEEEEvNT_6ParamsE) ;  /* 0xffff430002007950 */ /* 0x000fea0003c3ffff */
        .type           $_ZN7cutlass13device_kernelIN5flash19enable_sm80_to_sm89INS1_16FlashAttnBwdSm80INS1_25CollectiveMainloopBwdSm80ILi2ELi2EN4cute5tupleIJNS5_1CILi128EEES8_NS7_ILi64EEEEEENS_10bfloat16_tEfNS_4arch4Sm80ELb0ELb1ELb1ELb0ELb0ELb0ELb0ELb0ELi2ELi4ELi4ELi4ELb0EEENS1_21CollectiveEpilogueBwdISA_SB_SD_Li256ELb0ELb0ELi2EEENS1_19SingleTileSchedulerILb0ELb0ELb0ELi128EEEEEEEEEvNT_6ParamsE$_ZN73_INTERNAL_24fd9406_37_flash_bwd_hdim64_bf16_softcap_sm80_cu_8e232a79_33079atomicAddEPff,@function
        .size           $_ZN7cutlass13device_kernelIN5flash19enable_sm80_to_sm89INS1_16FlashAttnBwdSm80INS1_25CollectiveMainloopBwdSm80ILi2ELi2EN4cute5tupleIJNS5_1CILi128EEES8_NS7_ILi64EEEEEENS_10bfloat16_tEfNS_4arch4Sm80ELb0ELb1ELb1ELb0ELb0ELb0ELb0ELb0ELi2ELi4ELi4ELi4ELb0EEENS1_21CollectiveEpilogueBwdISA_SB_SD_Li256ELb0ELb0ELi2EEENS1_19SingleTileSchedulerILb0ELb0ELb0ELi128EEEEEEEEEvNT_6ParamsE$_ZN73_INTERNAL_24fd9406_37_flash_bwd_hdim64_bf16_softcap_sm80_cu_8e232a79_33079atomicAddEPff,($_ZN7cutlass13device_kernelIN5flash19enable_sm80_to_sm89INS1_16FlashAttnBwdSm80INS1_25CollectiveMainloopBwdSm80ILi2ELi2EN4cute5tupleIJNS5_1CILi128EEES8_NS7_ILi64EEEEEENS_10bfloat16_tEfNS_4arch4Sm80ELb0ELb1ELb1ELb0ELb0ELb0ELb0ELb0ELi2ELi4ELi4ELi4ELb0EEENS1_21CollectiveEpilogueBwdISA_SB_SD_Li256ELb0ELb0ELi2EEENS1_19SingleTileSchedulerILb0ELb0ELb0ELi128EEEEEEEEEvNT_6ParamsE$_ZSt3maxIiERKT_S2_S2_ - $_ZN7cutlass13device_kernelIN5flash19enable_sm80_to_sm89INS1_16FlashAttnBwdSm80INS1_25CollectiveMainloopBwdSm80ILi2ELi2EN4cute5tupleIJNS5_1CILi128EEES8_NS7_ILi64EEEEEENS_10bfloat16_tEfNS_4arch4Sm80ELb0ELb1ELb1ELb0ELb0ELb0ELb0ELb0ELi2ELi4ELi4ELi4ELb0EEENS1_21CollectiveEpilogueBwdISA_SB_SD_Li256ELb0ELb0ELi2EEENS1_19SingleTileSchedulerILb0ELb0ELb0ELi128EEEEEEEEEvNT_6ParamsE$_ZN73_INTERNAL_24fd9406_37_flash_bwd_hdim64_bf16_softcap_sm80_cu_8e232a79_33079atomicAddEPff)
$_ZN7cutlass13device_kernelIN5flash19enable_sm80_to_sm89INS1_16FlashAttnBwdSm80INS1_25CollectiveMainloopBwdSm80ILi2ELi2EN4cute5tupleIJNS5_1CILi128EEES8_NS7_ILi64EEEEEENS_10bfloat16_tEfNS_4arch4Sm80ELb0ELb1ELb1ELb0ELb0ELb0ELb0ELb0ELi2ELi4ELi4ELi4ELb0EEENS1_21CollectiveEpilogueBwdISA_SB_SD_Li256ELb0ELb0ELi2EEENS1_19SingleTileSchedulerILb0ELb0ELb0ELi128EEEEEEEEEvNT_6ParamsE$_ZN73_INTERNAL_24fd9406_37_flash_bwd_hdim64_bf16_softcap_sm80_cu_8e232a79_33079atomicAddEPff:
[----:B------:R-:W-:Y:S01]  /*bd00*/  BSSY B0, `(.L_x_1513) ;  /* 0x0000003000007945 */ /* 0x000fe20003800000 */
[----:B------:R-:W-:Y:S02]  /*bd10*/  MOV R12, 0xbd30 ;  /* 0x0000bd30000c7802 */ /* 0x000fe40000000f00 */
[----:B------:R-:W-:Y:S05]  /*bd20*/  CALL.REL.NOINC `($_ZN7cutlass13device_kernelIN5flash19enable_sm80_to_sm89INS1_16FlashAttnBwdSm80INS1_25CollectiveMainloopBwdSm80ILi2ELi2EN4cute5tupleIJNS5_1CILi128EEES8_NS7_ILi64EEEEEENS_10bfloat16_tEfNS_4arch4Sm80ELb0ELb1ELb1ELb0ELb0ELb0ELb0ELb0ELi2ELi4ELi4ELi4ELb0EEENS1_21CollectiveEpilogueBwdISA_SB_SD_Li256ELb0ELb0ELi2EEENS1_19SingleTileSchedulerILb0ELb0ELb0ELi128EEEEEEEEEvNT_6ParamsE$__fAtomicAdd) ;  /* 0x0005d48000007944 */ /* 0x000fea0003c00000 */
[----:B------:R-:W-:Y:S05]  /*bd30*/  BSYNC B0 ;  /* 0x0000000000007941 */ /* 0x000fea0003800000 */
.L_x_1513:
[----:B------:R-:W-:-:S04]  /*bd40*/  MOV R11, 0x0 ;  /* 0x00000000000b7802 */ /* 0x000fc80000000f00 */
[----:B------:R-:W-:Y:S05]  /*bd50*/  RET.REL.NODEC R10 `(_ZN7cutlass13device_kernelIN5flash19enable_sm80_to_sm89INS1_16FlashAttnBwdSm80INS1_25CollectiveMainloopBwdSm80ILi2ELi2EN4cute5tupleIJNS5_1CILi128EEES8_NS7_ILi64EEEEEENS_10bfloat16_tEfNS_4arch4Sm80ELb0ELb1ELb1ELb0ELb0ELb0ELb0ELb0ELi2ELi4ELi4ELi4ELb0EEENS1_21CollectiveEpilogueBwdISA_SB_SD_Li256ELb0ELb0ELi2EEENS1_19SingleTileSchedulerILb0ELb0ELb0ELi128EEEEEEEEEvNT_6ParamsE) ;  /* 0xffff42a00a007950 */ /* 0x000fea0003c3ffff */
        .type           $_ZN7cutlass13device_kernelIN5flash19enable_sm80_to_sm89INS1_16FlashAttnBwdSm80INS1_25CollectiveMainloopBwdSm80ILi2ELi2EN4cute5tupleIJNS5_1CILi128EEES8_NS7_ILi64EEEEEENS_10bfloat16_tEfNS_4arch4Sm80ELb0ELb1ELb1ELb0ELb0ELb0ELb0ELb0ELi2ELi4ELi4ELi4ELb0EEENS1_21CollectiveEpilogueBwdISA_SB_SD_Li256ELb0ELb0ELi2EEENS1_19SingleTileSchedulerILb0ELb0ELb0ELi128EEEEEEEEEvNT_6ParamsE$_ZSt3maxIiERKT_S2_S2_,@function
        .size           $_ZN7cutlass13device_kernelIN5flash19enable_sm80_to_sm89INS1_16FlashAttnBwdSm80INS1_25CollectiveMainloopBwdSm80ILi2ELi2EN4cute5tupleIJNS5_1CILi128EEES8_NS7_ILi64EEEEEENS_10bfloat16_tEfNS_4arch4Sm80ELb0ELb1ELb1ELb0ELb0ELb0ELb0ELb0ELi2ELi4ELi4ELi4ELb0EEENS1_21CollectiveEpilogueBwdISA_SB_SD_Li256ELb0ELb0ELi2EEENS1_19SingleTileSchedulerILb0ELb0ELb0ELi128EEEEEEEEEvNT_6ParamsE$_ZSt3maxIiERKT_S2_S2_,($_ZN7cutlass13device_kernelIN5flash19enable_sm80_to_sm89INS1_16FlashAttnBwdSm80INS1_25CollectiveMainloopBwdSm80ILi2ELi2EN4cute5tupleIJNS5_1CILi128EEES8_NS7_ILi64EEEEEENS_10bfloat16_tEfNS_4arch4Sm80ELb0ELb1ELb1ELb0ELb0ELb0ELb0ELb0ELi2ELi4ELi4ELi4ELb0EEENS1_21CollectiveEpilogueBwdISA_SB_SD_Li256ELb0ELb0ELi2EEENS1_19SingleTileSchedulerILb0ELb0ELb0ELi128EEEEEEEEEvNT_6ParamsE$_ZSt3minIiERKT_S2_S2_ - $_ZN7cutlass13device_kernelIN5flash19enable_sm80_to_sm89INS1_16FlashAttnBwdSm80INS1_25CollectiveMainloopBwdSm80ILi2ELi2EN4cute5tupleIJNS5_1CILi128EEES8_NS7_ILi64EEEEEENS_10bfloat16_tEfNS_4arch4Sm80ELb0ELb1ELb1ELb0ELb0ELb0ELb0ELb0ELi2ELi4ELi4ELi4ELb0EEENS1_21CollectiveEpilogueBwdISA_SB_SD_Li256ELb0ELb0ELi2EEENS1_19SingleTileSchedulerILb0ELb0ELb0ELi128EEEEEEEEEvNT_6ParamsE$_ZSt3maxIiERKT_S2_S2_)
$_ZN7cutlass13device_kernelIN5flash19enable_sm80_to_sm89INS1_16FlashAttnBwdSm80INS1_25CollectiveMainloopBwdSm80ILi2ELi2EN4cute5tupleIJNS5_1CILi128EEES8_NS7_ILi64EEEEEENS_10bfloat16_tEfNS_4arch4Sm80ELb0ELb1ELb1ELb0ELb0ELb0ELb0ELb0ELi2ELi4ELi4ELi4ELb0EEENS1_21CollectiveEpilogueBwdISA_SB_SD_Li256ELb0ELb0ELi2EEENS1_19SingleTileSchedulerILb0ELb0ELb0ELi128EEEEEEEEEvNT_6ParamsE$_ZSt3maxIiERKT_S2_S2_:
[----:B------:R-:W-:Y:S02]  /*bd60*/  IADD3 R7, R15, -c[0x0][0x20], RZ ;  /* 0x800008000f077a10 */ /* 0x000fe40007ffe0ff */
[----:B------:R-:W-:-:S04]  /*bd70*/  IADD3 R2, R47, -c[0x0][0x20], RZ ;  /* 0x800008002f027a10 */ /* 0x000fc80007ffe0ff */
[----:B------:R-:W2:Y:S04]  /*bd80*/  LDL R7, [R7] ;  /* 0x0000000007077983 */ /* 0x000ea80000100800 */
[----:B------:R-:W2:Y:S01]  /*bd90*/  LDL R2, [R2] ;  /* 0x0000000002027983 */ /* 0x000ea20000100800 */
[----:B------:R-:W-:Y:S02]  /*bda0*/  IMAD.MOV.U32 R10, RZ, RZ, R8 ;  /* 0x000000ffff0a7224 */ /* 0x000fe400078e0008 */
[----:B------:R-:W-:Y:S01]  /*bdb0*/  IMAD.MOV.U32 R11, RZ, RZ, 0x0 ;  /* 0x00000000ff0b7424 */ /* 0x000fe200078e00ff */
[----:B--2---:R-:W-:-:S04]  /*bdc0*/  ISETP.GE.AND P0, PT, R7, R2, PT ;  /* 0x000000020700720c */ /* 0x004fc80003f06270 */
[----:B------:R-:W-:Y:S01]  /*bdd0*/  SEL R9, R47, R15, !P0 ;  /* 0x0000000f2f097207 */ /* 0x000fe20004000000 */
[----:B------:R-:W-:Y:S08]  /*bde0*/  RET.REL.NODEC R10 `(_ZN7cutlass13device_kernelIN5flash19enable_sm80_to_sm89INS1_16FlashAttnBwdSm80INS1_25CollectiveMainloopBwdSm80ILi2ELi2EN4cute5tupleIJNS5_1CILi128EEES8_NS7_ILi64EEEEEENS_10bfloat16_tEfNS_4arch4Sm80ELb0ELb1ELb1ELb0ELb0ELb0ELb0ELb0ELi2ELi4ELi4ELi4ELb0EEENS1_21CollectiveEpilogueBwdISA_SB_SD_Li256ELb0ELb0ELi2EEENS1_19SingleTileSchedulerILb0ELb0ELb0ELi128EEEEEEEEEvNT_6ParamsE) ;  /* 0xffff42100a007950 */ /* 0x000ff00003c3ffff */
        .type           $_ZN7cutlass13device_kernelIN5flash19enable_sm80_to_sm89INS1_16FlashAttnBwdSm80INS1_25CollectiveMainloopBwdSm80ILi2ELi2EN4cute5tupleIJNS5_1CILi128EEES8_NS7_ILi64EEEEEENS_10bfloat16_tEfNS_4arch4Sm80ELb0ELb1ELb1ELb0ELb0ELb0ELb0ELb0ELi2ELi4ELi4ELi4ELb0EEENS1_21CollectiveEpilogueBwdISA_SB_SD_Li256ELb0ELb0ELi2EEENS1_19SingleTileSchedulerILb0ELb0ELb0ELi128EEEEEEEEEvNT_6ParamsE$_ZSt3minIiERKT_S2_S2_,@function
        .size           $_ZN7cutlass13device_kernelIN5flash19enable_sm80_to_sm89INS1_16FlashAttnBwdSm80INS1_25CollectiveMainloopBwdSm80ILi2ELi2EN4cute5tupleIJNS5_1CILi128EEES8_NS7_ILi64EEEEEENS_10bfloat16_tEfNS_4arch4Sm80ELb0ELb1ELb1ELb0ELb0ELb0ELb0ELb0ELi2ELi4ELi4ELi4ELb0EEENS1_21CollectiveEpilogueBwdISA_SB_SD_Li256ELb0ELb0ELi2EEENS1_19SingleTileSchedulerILb0ELb0ELb0ELi128EEEEEEEEEvNT_6ParamsE$_ZSt3minIiERKT_S2_S2_,($_ZN7cutlass13device_kernelIN5flash19enable_sm80_to_sm89INS1_16FlashAttnBwdSm80INS1_25CollectiveMainloopBwdSm80ILi2ELi2EN4cute5tupleIJNS5_1CILi128EEES8_NS7_ILi64EEEEEENS_10bfloat16_tEfNS_4arch4Sm80ELb0ELb1ELb1ELb0ELb0ELb0ELb0ELb0ELi2ELi4ELi4ELi4ELb0EEENS1_21CollectiveEpilogueBwdISA_SB_SD_Li256ELb0ELb0ELi2EEENS1_19SingleTileSchedulerILb0ELb0ELb0ELi128EEEEEEEEEvNT_6ParamsE$_ZZN4cute12filter_tupleINS_5tupleIJNS1_IJNS_10UnderscoreENS_1CILi0EEEEEENS1_IJS4_S2_EEEEEENS1_IJNS1_IJNS1_IJNS3_ILi1EEES4_EEES4_EEENS1_IJNS1_IJS4_S4_EEEiEEEEEEZNS_5sliceIS7_SD_EEDaRKT_RKT0_EUlRKT_RKT0_E_EEDaSH_SK_OT1_ENKUlDpSN_E_clIJNS1_IJS9_EEENS1_IJiEEEEEEDaSU_ - $_ZN7cutlass13device_kernelIN5flash19enable_sm80_to_sm89INS1_16FlashAttnBwdSm80INS1_25CollectiveMainloopBwdSm80ILi2ELi2EN4cute5tupleIJNS5_1CILi128EEES8_NS7_ILi64EEEEEENS_10bfloat16_tEfNS_4arch4Sm80ELb0ELb1ELb1ELb0ELb0ELb0ELb0ELb0ELi2ELi4ELi4ELi4ELb0EEENS1_21CollectiveEpilogueBwdISA_SB_SD_Li256ELb0ELb0ELi2EEENS1_19SingleTileSchedulerILb0ELb0ELb0ELi128EEEEEEEEEvNT_6ParamsE$_ZSt3minIiERKT_S2_S2_)
$_ZN7cutlass13device_kernelIN5flash19enable_sm80_to_sm89INS1_16FlashAttnBwdSm80INS1_25CollectiveMainloopBwdSm80ILi2ELi2EN4cute5tupleIJNS5_1CILi128EEES8_NS7_ILi64EEEEEENS_10bfloat16_tEfNS_4arch4Sm80ELb0ELb1ELb1ELb0ELb0ELb0ELb0ELb0ELi2ELi4ELi4ELi4ELb0EEENS1_21CollectiveEpilogueBwdISA_SB_SD_Li256ELb0ELb0ELi2EEENS1_19SingleTileSchedulerILb0ELb0ELb0ELi128EEEEEEEEEvNT_6ParamsE$_ZSt3minIiERKT_S2_S2_:
        /* <DEDUP_REMOVED lines=9> */
        .type           $_ZN7cutlass13device_kernelIN5flash19enable_sm80_to_sm89INS1_16FlashAttnBwdSm80INS1_25CollectiveMainloopBwdSm80ILi2ELi2EN4cute5tupleIJNS5_1CILi128EEES8_NS7_ILi64EEEEEENS_10bfloat16_tEfNS_4arch4Sm80ELb0ELb1ELb1ELb0ELb0ELb0ELb0ELb0ELi2ELi4ELi4ELi4ELb0EEENS1_21CollectiveEpilogueBwdISA_SB_SD_Li256ELb0ELb0ELi2EEENS1_19SingleTileSchedulerILb0ELb0ELb0ELi128EEEEEEEEEvNT_6ParamsE$_ZZN4cute12filter_tupleINS_5tupleIJNS1_IJNS_10UnderscoreENS_1CILi0EEEEEENS1_IJS4_S2_EEEEEENS1_IJNS1_IJNS1_IJNS3_ILi1EEES4_EEES4_EEENS1_IJNS1_IJS4_S4_EEEiEEEEEEZNS_5sliceIS7_SD_EEDaRKT_RKT0_EUlRKT_RKT0_E_EEDaSH_SK_OT1_ENKUlDpSN_E_clIJNS1_IJS9_EEENS1_IJiEEEEEEDaSU_,@function
        .size           $_ZN7cutlass13device_kernelIN5flash19enable_sm80_to_sm89INS1_16FlashAttnBwdSm80INS1_25CollectiveMainloopBwdSm80ILi2ELi2EN4cute5tupleIJNS5_1CILi128EEES8_NS7_ILi64EEEEEENS_10bfloat16_tEfNS_4arch4Sm80ELb0ELb1ELb1ELb0ELb0ELb0ELb0ELb0ELi2ELi4ELi4ELi4ELb0EEENS1_21CollectiveEpilogueBwdISA_SB_SD_Li256ELb0ELb0ELi2EEENS1_19SingleTileSchedulerILb0ELb0ELb0ELi128EEEEEEEEEvNT_6ParamsE$_ZZN4cute12filter_tupleINS_5tupleIJNS1_IJNS_10UnderscoreENS_1CILi0EEEEEENS1_IJS4_S2_EEEEEENS1_IJNS1_IJNS1_IJNS3_ILi1EEES4_EEES4_EEENS1_IJNS1_IJS4_S4_EEEiEEEEEEZNS_5sliceIS7_SD_EEDaRKT_RKT0_EUlRKT_RKT0_E_EEDaSH_SK_OT1_ENKUlDpSN_E_clIJNS1_IJS9_EEENS1_IJiEEEEEEDaSU_,($_ZN7cutlass13device_kernelIN5flash19enable_sm80_to_sm89INS1_16FlashAttnBwdSm80INS1_25CollectiveMainloopBwdSm80ILi2ELi2EN4cute5tupleIJNS5_1CILi128EEES8_NS7_ILi64EEEEEENS_10bfloat16_tEfNS_4arch4Sm80ELb0ELb1ELb1ELb0ELb0ELb0ELb0ELb0ELi2ELi4ELi4ELi4ELb0EEENS1_21CollectiveEpilogueBwdISA_SB_SD_Li256ELb0ELb0ELi2EEENS1_19SingleTileSchedulerILb0ELb0ELb0ELi128EEEEEEEEEvNT_6ParamsE$_ZZN4cute12filter_tupleINS_5tupleIJNS1_IJNS_1CILi0EEENS1_IJNS2_ILi1EEENS2_ILi512EEEiEEEEEENS2_ILi4096EEENS1_IJiNS2_ILi8192EEEEEEEEEZNS_7flattenISB_EEDaRKT_EUlRKT_E_EEDaSF_OT0_ENKUlDpSI_E_clIJNS1_IJS3_S4_S5_iEEENS1_IJS8_EEESA_EEEDaSM_ - $_ZN7cutlass13device_kernelIN5flash19enable_sm80_to_sm89INS1_16FlashAttnBwdSm80INS1_25CollectiveMainloopBwdSm80ILi2ELi2EN4cute5tupleIJNS5_1CILi128EEES8_NS7_ILi64EEEEEENS_10bfloat16_tEfNS_4arch4Sm80ELb0ELb1ELb1ELb0ELb0ELb0ELb0ELb0ELi2ELi4ELi4ELi4ELb0EEENS1_21CollectiveEpilogueBwdISA_SB_SD_Li256ELb0ELb0ELi2EEENS1_19SingleTileSchedulerILb0ELb0ELb0ELi128EEEEEEEEEvNT_6ParamsE$_ZZN4cute12filter_tupleINS_5tupleIJNS1_IJNS_10UnderscoreENS_1CILi0EEEEEENS1_IJS4_S2_EEEEEENS1_IJNS1_IJNS1_IJNS3_ILi1EEES4_EEES4_EEENS1_IJNS1_IJS4_S4_EEEiEEEEEEZNS_5sliceIS7_SD_EEDaRKT_RKT0_EUlRKT_RKT0_E_EEDaSH_SK_OT1_ENKUlDpSN_E_clIJNS1_IJS9_EEENS1_IJiEEEEEEDaSU_)
$_ZN7cutlass13device_kernelIN5flash19enable_sm80_to_sm89INS1_16FlashAttnBwdSm80INS1_25CollectiveMainloopBwdSm80ILi2ELi2EN4cute5tupleIJNS5_1CILi128EEES8_NS7_ILi64EEEEEENS_10bfloat16_tEfNS_4arch4Sm80ELb0ELb1ELb1ELb0ELb0ELb0ELb0ELb0ELi2ELi4ELi4ELi4ELb0EEENS1_21CollectiveEpilogueBwdISA_SB_SD_Li256ELb0ELb0ELi2EEENS1_19SingleTileSchedulerILb0ELb0ELb0ELi128EEEEEEEEEvNT_6ParamsE$_ZZN4cute12filter_tupleINS_5tupleIJNS1_IJNS_10UnderscoreENS_1CILi0EEEEEENS1_IJS4_S2_EEEEEENS1_IJNS1_IJNS1_IJNS3_ILi1EEES4_EEES4_EEENS1_IJNS1_IJS4_S4_EEEiEEEEEEZNS_5sliceIS7_SD_EEDaRKT_RKT0_EUlRKT_RKT0_E_EEDaSH_SK_OT1_ENKUlDpSN_E_clIJNS1_IJS9_EEENS1_IJiEEEEEEDaSU_:
[----:B------:R-:W-:Y:S02]  /*be80*/  IADD3 R2, R1, 0x1680, RZ ;  /* 0x0000168001027810 */ /* 0x000fe40007ffe0ff */
[----:B------:R-:W-:Y:S02]  /*be90*/  MOV R6, 0xbec0 ;  /* 0x0000bec000067802 */ /* 0x000fe40000000f00 */
[----:B------:R-:W-:Y:S02]  /*bea0*/  IADD3 R2, R2, c[0x0][0x20], RZ ;  /* 0x0000080002027a10 */ /* 0x000fe40007ffe0ff */
[----:B------:R-:W-:Y:S05]  /*beb0*/  CALL.REL.NOINC `($_ZN7cutlass13device_kernelIN5flash19enable_sm80_to_sm89INS1_16FlashAttnBwdSm80INS1_25CollectiveMainloopBwdSm80ILi2ELi2EN4cute5tupleIJNS5_1CILi128EEES8_NS7_ILi64EEEEEENS_10bfloat16_tEfNS_4arch4Sm80ELb0ELb1ELb1ELb0ELb0ELb0ELb0ELb0ELi2ELi4ELi4ELi4ELb0EEENS1_21CollectiveEpilogueBwdISA_SB_SD_Li256ELb0ELb0ELi2EEENS1_19SingleTileSchedulerILb0ELb0ELb0ELi128EEEEEEEEEvNT_6ParamsE$_ZN4cute3eso3ESOILb1ELb0EJNS_5tupleIJNS_1CILi1EEENS3_ILi0EEEEEEiEEC2ERKS6_RKi) ;  /* 0xffffd4a000007944 */ /* 0x000fea0003c3ffff */
[----:B-1----:R1:W5:Y:S01]  /*bec0*/  LDL R3, [R1+0x1680] ;  /* 0x0016800001037983 */ /* 0x0023620000100800 */
[----:B------:R-:W-:-:S04]  /*bed0*/  MOV R9, 0x0 ;  /* 0x0000000000097802 */ /* 0x000fc80000000f00 */
[----:B------:R-:W-:Y:S05]  /*bee0*/  RET.REL.NODEC R8 `(_ZN7cutlass13device_kernelIN5flash19enable_sm80_to_sm89INS1_16FlashAttnBwdSm80INS1_25CollectiveMainloopBwdSm80ILi2ELi2EN4cute5tupleIJNS5_1CILi128EEES8_NS7_ILi64EEEEEENS_10bfloat16_tEfNS_4arch4Sm80ELb0ELb1ELb1ELb0ELb0ELb0ELb0ELb0ELi2ELi4ELi4ELi4ELb0EEENS1_21CollectiveEpilogueBwdISA_SB_SD_Li256ELb0ELb0ELi2EEENS1_19SingleTileSchedulerILb0ELb0ELb0ELi128EEEEEEEEEvNT_6ParamsE) ;  /* 0xffff411008007950 */ /* 0x000fea0003c3ffff */
        .type           $_ZN7cutlass13device_kernelIN5flash19enable_sm80_to_sm89INS1_16FlashAttnBwdSm80INS1_25CollectiveMainloopBwdSm80ILi2ELi2EN4cute5tupleIJNS5_1CILi128EEES8_NS7_ILi64EEEEEENS_10bfloat16_tEfNS_4arch4Sm80ELb0ELb1ELb1ELb0ELb0ELb0ELb0ELb0ELi2ELi4ELi4ELi4ELb0EEENS1_21CollectiveEpilogueBwdISA_SB_SD_Li256ELb0ELb0ELi2EEENS1_19SingleTileSchedulerILb0ELb0ELb0ELi128EEEEEEEEEvNT_6ParamsE$_ZZN4cute12filter_tupleINS_5tupleIJNS1_IJNS_1CILi0EEENS1_IJNS2_ILi1EEENS2_ILi512EEEiEEEEEENS2_ILi4096EEENS1_IJiNS2_ILi8192EEEEEEEEEZNS_7flattenISB_EEDaRKT_EUlRKT_E_EEDaSF_OT0_ENKUlDpSI_E_clIJNS1_IJS3_S4_S5_iEEENS1_IJS8_EEESA_EEEDaSM_,@function
        .size           $_ZN7cutlass13device_kernelIN5flash19enable_sm80_to_sm89INS1_16FlashAttnBwdSm80INS1_25CollectiveMainloopBwdSm80ILi2ELi2EN4cute5tupleIJNS5_1CILi128EEES8_NS7_ILi64EEEEEENS_10bfloat16_tEfNS_4arch4Sm80ELb0ELb1ELb1ELb0ELb0ELb0ELb0ELb0ELi2ELi4ELi4ELi4ELb0EEENS1_21CollectiveEpilogueBwdISA_SB_SD_Li256ELb0ELb0ELi2EEENS1_19SingleTileSchedulerILb0ELb0ELb0ELi128EEEEEEEEEvNT_6ParamsE$_ZZN4cute12filter_tupleINS_5tupleIJNS1_IJNS_1CILi0EEENS1_IJNS2_ILi1EEENS2_ILi512EEEiEEEEEENS2_ILi4096EEENS1_IJiNS2_ILi8192EEEEEEEEEZNS_7flattenISB_EEDaRKT_EUlRKT_E_EEDaSF_OT0_ENKUlDpSI_E_clIJNS1_IJS3_S4_S5_iEEENS1_IJS8_EEESA_EEEDaSM_,($_ZN7cutlass13device_kernelIN5flash19enable_sm80_to_sm89INS1_16FlashAttnBwdSm80INS1_25CollectiveMainloopBwdSm80ILi2ELi2EN4cute5tupleIJNS5_1CILi128EEES8_NS7_ILi64EEEEEENS_10bfloat16_tEfNS_4arch4Sm80ELb0ELb1ELb1ELb0ELb0ELb0ELb0ELb0ELi2ELi4ELi4ELi4ELb0EEENS1_21CollectiveEpilogueBwdISA_SB_SD_Li256ELb0ELb0ELi2EEENS1_19SingleTileSchedulerILb0ELb0ELb0ELi128EEEEEEEEEvNT_6ParamsE$_ZZN4cute12filter_tupleINS_5tupleIJNS1_IJiNS1_IJiNS_1CILi0EEEEEEEEENS1_IJNS_10UnderscoreENS1_IJS6_S6_EEEEEEEEES9_ZNS_4diceIS9_S9_EEDaRKT_RKT0_EUlRKT_RKT0_E_EEDaSD_SG_OT1_ENKUlDpSJ_E_clIJNS1_IJiiS3_EEENS1_IJEEEEEEDaSQ_ - $_ZN7cutlass13device_kernelIN5flash19enable_sm80_to_sm89INS1_16FlashAttnBwdSm80INS1_25CollectiveMainloopBwdSm80ILi2ELi2EN4cute5tupleIJNS5_1CILi128EEES8_NS7_ILi64EEEEEENS_10bfloat16_tEfNS_4arch4Sm80ELb0ELb1ELb1ELb0ELb0ELb0ELb0ELb0ELi2ELi4ELi4ELi4ELb0EEENS1_21CollectiveEpilogueBwdISA_SB_SD_Li256ELb0ELb0ELi2EEENS1_19SingleTileSchedulerILb0ELb0ELb0ELi128EEEEEEEEEvNT_6ParamsE$_ZZN4cute12filter_tupleINS_5tupleIJNS1_IJNS_1CILi0EEENS1_IJNS2_ILi1EEENS2_ILi512EEEiEEEEEENS2_ILi4096EEENS1_IJiNS2_ILi8192EEEEEEEEEZNS_7flattenISB_EEDaRKT_EUlRKT_E_EEDaSF_OT0_ENKUlDpSI_E_clIJNS1_IJS3_S4_S5_iEEENS1_IJS8_EEESA_EEEDaSM_)
$_ZN7cutlass13device_kernelIN5flash19enable_sm80_to_sm89INS1_16FlashAttnBwdSm80INS1_25CollectiveMainloopBwdSm80ILi2ELi2EN4cute5tupleIJNS5_1CILi128EEES8_NS7_ILi64EEEEEENS_10bfloat16_tEfNS_4arch4Sm80ELb0ELb1ELb1ELb0ELb0ELb0ELb0ELb0ELi2ELi4ELi4ELi4ELb0EEENS1_21CollectiveEpilogueBwdISA_SB_SD_Li256ELb0ELb0ELi2EEENS1_19SingleTileSchedulerILb0ELb0ELb0ELi128EEEEEEEEEvNT_6ParamsE$_ZZN4cute12filter_tupleINS_5tupleIJNS1_IJNS_1CILi0EEENS1_IJNS2_ILi1EEENS2_ILi512EEEiEEEEEENS2_ILi4096EEENS1_IJiNS2_ILi8192EEEEEEEEEZNS_7flattenISB_EEDaRKT_EUlRKT_E_EEDaSF_OT0_ENKUlDpSI_E_clIJNS1_IJS3_S4_S5_iEEENS1_IJS8_EEESA_EEEDaSM_:
[----:B------:R-:W-:Y:S02]  /*bef0*/  IADD3 R3, R1, 0x1380, RZ ;  /* 0x0000138001037810 */ /* 0x000fe40007ffe0ff */
[----:B------:R-:W-:Y:S02]  /*bf00*/  MOV R8, 0xbf30 ;  /* 0x0000bf3000087802 */ /* 0x000fe40000000f00 */
[----:B------:R-:W-:Y:S02]  /*bf10*/  IADD3 R3, R3, c[0x0][0x20], RZ ;  /* 0x0000080003037a10 */ /* 0x000fe40007ffe0ff */
[----:B------:R-:W-:Y:S05]  /*bf20*/  CALL.REL.NOINC `($_ZN7cutlass13device_kernelIN5flash19enable_sm80_to_sm89INS1_16FlashAttnBwdSm80INS1_25CollectiveMainloopBwdSm80ILi2ELi2EN4cute5tupleIJNS5_1CILi128EEES8_NS7_ILi64EEEEEENS_10bfloat16_tEfNS_4arch4Sm80ELb0ELb1ELb1ELb0ELb0ELb0ELb0ELb0ELi2ELi4ELi4ELi4ELb0EEENS1_21CollectiveEpilogueBwdISA_SB_SD_Li256ELb0ELb0ELi2EEENS1_19SingleTileSchedulerILb0ELb0ELb0ELi128EEEEEEEEEvNT_6ParamsE$_ZN4cute3eso3ESOILb1ELb0EJNS_1CILi0EEENS2_ILi1EEENS2_ILi512EEEiNS2_ILi4096EEEiNS2_ILi8192EEEEEC2ERKS3_RKS4_RKS5_RKiRKS6_SG_RKS7_) ;  /* 0xffffc47000007944 */ /* 0x000fea0003c3ffff */
[----:B------:R-:W-:-:S04]  /*bf30*/  MOV R7, 0x0 ;  /* 0x0000000000077802 */ /* 0x000fc80000000f00 */
[----:B------:R-:W-:Y:S05]  /*bf40*/  RET.REL.NODEC R6 `(_ZN7cutlass13device_kernelIN5flash19enable_sm80_to_sm89INS1_16FlashAttnBwdSm80INS1_25CollectiveMainloopBwdSm80ILi2ELi2EN4cute5tupleIJNS5_1CILi128EEES8_NS7_ILi64EEEEEENS_10bfloat16_tEfNS_4arch4Sm80ELb0ELb1ELb1ELb0ELb0ELb0ELb0ELb0ELi2ELi4ELi4ELi4ELb0EEENS1_21CollectiveEpilogueBwdISA_SB_SD_Li256ELb0ELb0ELi2EEENS1_19SingleTileSchedulerILb0ELb0ELb0ELi128EEEEEEEEEvNT_6ParamsE) ;  /* 0xffff40b006007950 */ /* 0x000fea0003c3ffff */
        .type           $_ZN7cutlass13device_kernelIN5flash19enable_sm80_to_sm89INS1_16FlashAttnBwdSm80INS1_25CollectiveMainloopBwdSm80ILi2ELi2EN4cute5tupleIJNS5_1CILi128EEES8_NS7_ILi64EEEEEENS_10bfloat16_tEfNS_4arch4Sm80ELb0ELb1ELb1ELb0ELb0ELb0ELb0ELb0ELi2ELi4ELi4ELi4ELb0EEENS1_21CollectiveEpilogueBwdISA_SB_SD_Li256ELb0ELb0ELi2EEENS1_19SingleTileSchedulerILb0ELb0ELb0ELi128EEEEEEEEEvNT_6ParamsE$_ZZN4cute12filter_tupleINS_5tupleIJNS1_IJiNS1_IJiNS_1CILi0EEEEEEEEENS1_IJNS_10UnderscoreENS1_IJS6_S6_EEEEEEEEES9_ZNS_4diceIS9_S9_EEDaRKT_RKT0_EUlRKT_RKT0_E_EEDaSD_SG_OT1_ENKUlDpSJ_E_clIJNS1_IJiiS3_EEENS1_IJEEEEEEDaSQ_,@function
        .size           $_ZN7cutlass13device_kernelIN5flash19enable_sm80_to_sm89INS1_16FlashAttnBwdSm80INS1_25CollectiveMainloopBwdSm80ILi2ELi2EN4cute5tupleIJNS5_1CILi128EEES8_NS7_ILi64EEEEEENS_10bfloat16_tEfNS_4arch4Sm80ELb0ELb1ELb1ELb0ELb0ELb0ELb0ELb0ELi2ELi4ELi4ELi4ELb0EEENS1_21CollectiveEpilogueBwdISA_SB_SD_Li256ELb0ELb0ELi2EEENS1_19SingleTileSchedulerILb0ELb0ELb0ELi128EEEEEEEEEvNT_6ParamsE$_ZZN4cute12filter_tupleINS_5tupleIJNS1_IJiNS1_IJiNS_1CILi0EEEEEEEEENS1_IJNS_10UnderscoreENS1_IJS6_S6_EEEEEEEEES9_ZNS_4diceIS9_S9_EEDaRKT_RKT0_EUlRKT_RKT0_E_EEDaSD_SG_OT1_ENKUlDpSJ_E_clIJNS1_IJiiS3_EEENS1_IJEEEEEEDaSQ_,($_ZN7cutlass13device_kernelIN5flash19enable_sm80_to_sm89INS1_16FlashAttnBwdSm80INS1_25CollectiveMainloopBwdSm80ILi2ELi2EN4cute5tupleIJNS5_1CILi128EEES8_NS7_ILi64EEEEEENS_10bfloat16_tEfNS_4arch4Sm80ELb0ELb1ELb1ELb0ELb0ELb0ELb0ELb0ELi2ELi4ELi4ELi4ELb0EEENS1_21CollectiveEpilogueBwdISA_SB_SD_Li256ELb0ELb0ELi2EEENS1_19SingleTileSchedulerILb0ELb0ELb0ELi128EEEEEEEEEvNT_6ParamsE$_ZZN4cute12filter_tupleINS_5tupleIJNS1_IJiiEEENS_1CILi1024EEEEEEZNS_16flatten_to_tupleIS5_EEDaRKT_EUlRKT_E_EEDaS9_OT0_ENKUlDpSC_E_clIJS2_NS1_IJS4_EEEEEEDaSG_ - $_ZN7cutlass13device_kernelIN5flash19enable_sm80_to_sm89INS1_16FlashAttnBwdSm80INS1_25CollectiveMainloopBwdSm80ILi2ELi2EN4cute5tupleIJNS5_1CILi128EEES8_NS7_ILi64EEEEEENS_10bfloat16_tEfNS_4arch4Sm80ELb0ELb1ELb1ELb0ELb0ELb0ELb0ELb0ELi2ELi4ELi4ELi4ELb0EEENS1_21CollectiveEpilogueBwdISA_SB_SD_Li256ELb0ELb0ELi2EEENS1_19SingleTileSchedulerILb0ELb0ELb0ELi128EEEEEEEEEvNT_6ParamsE$_ZZN4cute12filter_tupleINS_5tupleIJNS1_IJiNS1_IJiNS_1CILi0EEEEEEEEENS1_IJNS_10UnderscoreENS1_IJS6_S6_EEEEEEEEES9_ZNS_4diceIS9_S9_EEDaRKT_RKT0_EUlRKT_RKT0_E_EEDaSD_SG_OT1_ENKUlDpSJ_E_clIJNS1_IJiiS3_EEENS1_IJEEEEEEDaSQ_)
$_ZN7cutlass13device_kernelIN5flash19enable_sm80_to_sm89INS1_16FlashAttnBwdSm80INS1_25CollectiveMainloopBwdSm80ILi2ELi2EN4cute5tupleIJNS5_1CILi128EEES8_NS7_ILi64EEEEEENS_10bfloat16_tEfNS_4arch4Sm80ELb0ELb1ELb1ELb0ELb0ELb0ELb0ELb0ELi2ELi4ELi4ELi4ELb0EEENS1_21CollectiveEpilogueBwdISA_SB_SD_Li256ELb0ELb0ELi2EEENS1_19SingleTileSchedulerILb0ELb0ELb0ELi128EEEEEEEEEvNT_6ParamsE$_ZZN4cute12filter_tupleINS_5tupleIJNS1_IJiNS1_IJiNS_1CILi0EEEEEEEEENS1_IJNS_10UnderscoreENS1_IJS6_S6_EEEEEEEEES9_ZNS_4diceIS9_S9_EEDaRKT_RKT0_EUlRKT_RKT0_E_EEDaSD_SG_OT1_ENKUlDpSJ_E_clIJNS1_IJiiS3_EEENS1_IJEEEEEEDaSQ_:
[----:B------:R-:W-:-:S06]  /*bf50*/  IADD3 R7, R4, -c[0x0][0x20], RZ ;  /* 0x8000080004077a10 */ /* 0x000fcc0007ffe0ff */
[----:B------:R-:W5:Y:S01]  /*bf60*/  LDL R7, [R7] ;  /* 0x0000000007077983 */ /* 0x000f620000100800 */
[----:B------:R-:W-:Y:S02]  /*bf70*/  IADD3 R6, R1, 0x1680, RZ ;  /* 0x0000168001067810 */ /* 0x000fe40007ffe0ff */
[----:B------:R-:W-:Y:S02]  /*bf80*/  IADD3 R5, R4, 0x4, RZ ;  /* 0x0000000404057810 */ /* 0x000fe40007ffe0ff */
[----:B------:R-:W-:Y:S02]  /*bf90*/  IADD3 R6, R6, c[0x0][0x20], RZ ;  /* 0x0000080006067a10 */ /* 0x000fe40007ffe0ff */
[----:B------:R-:W-:Y:S02]  /*bfa0*/  MOV R10, 0xbfc0 ;  /* 0x0000bfc0000a7802 */ /* 0x000fe40000000f00 */
[----:B-----5:R-:W-:Y:S05]  /*bfb0*/  CALL.REL.NOINC `($_ZN7cutlass13device_kernelIN5flash19enable_sm80_to_sm89INS1_16FlashAttnBwdSm80INS1_25CollectiveMainloopBwdSm80ILi2ELi2EN4cute5tupleIJNS5_1CILi128EEES8_NS7_ILi64EEEEEENS_10bfloat16_tEfNS_4arch4Sm80ELb0ELb1ELb1ELb0ELb0ELb0ELb0ELb0ELi2ELi4ELi4ELi4ELb0EEENS1_21CollectiveEpilogueBwdISA_SB_SD_Li256ELb0ELb0ELi2EEENS1_19SingleTileSchedulerILb0ELb0ELb0ELi128EEEEEEEEEvNT_6ParamsE$_ZN4cute3eso3ESOILb0ELb0EJiiNS_1CILi0EEEEEC2ERKiS6_RKS3_) ;  /* 0xffffb78000007944 */ /* 0x020fea0003c3ffff */
[----:B------:R2:W5:Y:S01]  /*bfc0*/  LDL.64 R4, [R1+0x1680] ;  /* 0x0016800001047983 */ /* 0x0005620000100a00 */
[----:B------:R-:W-:-:S04]  /*bfd0*/  MOV R9, 0x0 ;  /* 0x0000000000097802 */ /* 0x000fc80000000f00 */
[----:B------:R-:W-:Y:S05]  /*bfe0*/  RET.REL.NODEC R8 `(_ZN7cutlass13device_kernelIN5flash19enable_sm80_to_sm89INS1_16FlashAttnBwdSm80INS1_25CollectiveMainloopBwdSm80ILi2ELi2EN4cute5tupleIJNS5_1CILi128EEES8_NS7_ILi64EEEEEENS_10bfloat16_tEfNS_4arch4Sm80ELb0ELb1ELb1ELb0ELb0ELb0ELb0ELb0ELi2ELi4ELi4ELi4ELb0EEENS1_21CollectiveEpilogueBwdISA_SB_SD_Li256ELb0ELb0ELi2EEENS1_19SingleTileSchedulerILb0ELb0ELb0ELi128EEEEEEEEEvNT_6ParamsE) ;  /* 0xffff401008007950 */ /* 0x000fea0003c3ffff */
        .type           $_ZN7cutlass13device_kernelIN5flash19enable_sm80_to_sm89INS1_16FlashAttnBwdSm80INS1_25CollectiveMainloopBwdSm80ILi2ELi2EN4cute5tupleIJNS5_1CILi128EEES8_NS7_ILi64EEEEEENS_10bfloat16_tEfNS_4arch4Sm80ELb0ELb1ELb1ELb0ELb0ELb0ELb0ELb0ELi2ELi4ELi4ELi4ELb0EEENS1_21CollectiveEpilogueBwdISA_SB_SD_Li256ELb0ELb0ELi2EEENS1_19SingleTileSchedulerILb0ELb0ELb0ELi128EEEEEEEEEvNT_6ParamsE$_ZZN4cute12filter_tupleINS_5tupleIJNS1_IJiiEEENS_1CILi1024EEEEEEZNS_16flatten_to_tupleIS5_EEDaRKT_EUlRKT_E_EEDaS9_OT0_ENKUlDpSC_E_clIJS2_NS1_IJS4_EEEEEEDaSG_,@function
        .size           $_ZN7cutlass13device_kernelIN5flash19enable_sm80_to_sm89INS1_16FlashAttnBwdSm80INS1_25CollectiveMainloopBwdSm80ILi2ELi2EN4cute5tupleIJNS5_1CILi128EEES8_NS7_ILi64EEEEEENS_10bfloat16_tEfNS_4arch4Sm80ELb0ELb1ELb1ELb0ELb0ELb0ELb0ELb0ELi2ELi4ELi4ELi4ELb0EEENS1_21CollectiveEpilogueBwdISA_SB_SD_Li256ELb0ELb0ELi2EEENS1_19SingleTileSchedulerILb0ELb0ELb0ELi128EEEEEEEEEvNT_6ParamsE$_ZZN4cute12filter_tupleINS_5tupleIJNS1_IJiiEEENS_1CILi1024EEEEEEZNS_16flatten_to_tupleIS5_EEDaRKT_EUlRKT_E_EEDaS9_OT0_ENKUlDpSC_E_clIJS2_NS1_IJS4_EEEEEEDaSG_,($_ZN7cutlass13device_kernelIN5flash19enable_sm80_to_sm89INS1_16FlashAttnBwdSm80INS1_25CollectiveMainloopBwdSm80ILi2ELi2EN4cute5tupleIJNS5_1CILi128EEES8_NS7_ILi64EEEEEENS_10bfloat16_tEfNS_4arch4Sm80ELb0ELb1ELb1ELb0ELb0ELb0ELb0ELb0ELi2ELi4ELi4ELi4ELb0EEENS1_21CollectiveEpilogueBwdISA_SB_SD_Li256ELb0ELb0ELi2EEENS1_19SingleTileSchedulerILb0ELb0ELb0ELi128EEEEEEEEEvNT_6ParamsE$_ZZN4cute12filter_tupleINS_5tupleIJNS1_IJiiEEENS_1CILi8192EEEEEEZNS_16flatten_to_tupleIS5_EEDaRKT_EUlRKT_E_EEDaS9_OT0_ENKUlDpSC_E_clIJS2_NS1_IJS4_EEEEEEDaSG_ - $_ZN7cutlass13device_kernelIN5flash19enable_sm80_to_sm89INS1_16FlashAttnBwdSm80INS1_25CollectiveMainloopBwdSm80ILi2ELi2EN4cute5tupleIJNS5_1CILi128EEES8_NS7_ILi64EEEEEENS_10bfloat16_tEfNS_4arch4Sm80ELb0ELb1ELb1ELb0ELb0ELb0ELb0ELb0ELi2ELi4ELi4ELi4ELb0EEENS1_21CollectiveEpilogueBwdISA_SB_SD_Li256ELb0ELb0ELi2EEENS1_19SingleTileSchedulerILb0ELb0ELb0ELi128EEEEEEEEEvNT_6ParamsE$_ZZN4cute12filter_tupleINS_5tupleIJNS1_IJiiEEENS_1CILi1024EEEEEEZNS_16flatten_to_tupleIS5_EEDaRKT_EUlRKT_E_EEDaS9_OT0_ENKUlDpSC_E_clIJS2_NS1_IJS4_EEEEEEDaSG_)
$_ZN7cutlass13device_kernelIN5flash19enable_sm80_to_sm89INS1_16FlashAttnBwdSm80INS1_25CollectiveMainloopBwdSm80ILi2ELi2EN4cute5tupleIJNS5_1CILi128EEES8_NS7_ILi64EEEEEENS_10bfloat16_tEfNS_4arch4Sm80ELb0ELb1ELb1ELb0ELb0ELb0ELb0ELb0ELi2ELi4ELi4ELi4ELb0EEENS1_21CollectiveEpilogueBwdISA_SB_SD_Li256ELb0ELb0ELi2EEENS1_19SingleTileSchedulerILb0ELb0ELb0ELi128EEEEEEEEEvNT_6ParamsE$_ZZN4cute12filter_tupleINS_5tupleIJNS1_IJiiEEENS_1CILi1024EEEEEEZNS_16flatten_to_tupleIS5_EEDaRKT_EUlRKT_E_EEDaS9_OT0_ENKUlDpSC_E_clIJS2_NS1_IJS4_EEEEEEDaSG_:
[----:B------:R-:W-:-:S06]  /*bff0*/  IADD3 R8, R62, -c[0x0][0x20], RZ ;  /* 0x800008003e087a10 */ /* 0x000fcc0007ffe0ff */
[----:B------:R-:W5:Y:S01]  /*c000*/  LDL R8, [R8] ;  /* 0x0000000008087983 */ /* 0x000f620000100800 */
[----:B------:R-:W-:Y:S02]  /*c010*/  IADD3 R3, R1, 0x1680, RZ ;  /* 0x0000168001037810 */ /* 0x000fe40007ffe0ff */
[----:B------:R-:W-:Y:S02]  /*c020*/  IADD3 R2, R62, 0x4, RZ ;  /* 0x000000043e027810 */ /* 0x000fe40007ffe0ff */
[----:B------:R-:W-:Y:S02]  /*c030*/  IADD3 R3, R3, c[0x0][0x20], RZ ;  /* 0x0000080003037a10 */ /* 0x000fe40007ffe0ff */
[----:B------:R-:W-:Y:S02]  /*c040*/  MOV R6, 0xc060 ;  /* 0x0000c06000067802 */ /* 0x000fe40000000f00 */
[----:B-----5:R-:W-:Y:S05]  /*c050*/  CALL.REL.NOINC `($_ZN7cutlass13device_kernelIN5flash19enable_sm80_to_sm89INS1_16FlashAttnBwdSm80INS1_25CollectiveMainloopBwdSm80ILi2ELi2EN4cute5tupleIJNS5_1CILi128EEES8_NS7_ILi64EEEEEENS_10bfloat16_tEfNS_4arch4Sm80ELb0ELb1ELb1ELb0ELb0ELb0ELb0ELb0ELi2ELi4ELi4ELi4ELb0EEENS1_21CollectiveEpilogueBwdISA_SB_SD_Li256ELb0ELb0ELi2EEENS1_19SingleTileSchedulerILb0ELb0ELb0ELi128EEEEEEEEEvNT_6ParamsE$_ZN4cute3eso3ESOILb0ELb0EJiiNS_1CILi1024EEEEEC2ERKiS6_RKS3_) ;  /* 0xffffb75000007944 */ /* 0x020fea0003c3ffff */
[----:B------:R-:W-:-:S04]  /*c060*/  MOV R5, 0x0 ;  /* 0x0000000000057802 */ /* 0x000fc80000000f00 */
[----:B------:R-:W-:Y:S05]  /*c070*/  RET.REL.NODEC R4 `(_ZN7cutlass13device_kernelIN5flash19enable_sm80_to_sm89INS1_16FlashAttnBwdSm80INS1_25CollectiveMainloopBwdSm80ILi2ELi2EN4cute5tupleIJNS5_1CILi128EEES8_NS7_ILi64EEEEEENS_10bfloat16_tEfNS_4arch4Sm80ELb0ELb1ELb1ELb0ELb0ELb0ELb0ELb0ELi2ELi4ELi4ELi4ELb0EEENS1_21CollectiveEpilogueBwdISA_SB_SD_Li256ELb0ELb0ELi2EEENS1_19SingleTileSchedulerILb0ELb0ELb0ELi128EEEEEEEEEvNT_6ParamsE) ;  /* 0xffff3f8004007950 */ /* 0x000fea0003c3ffff */
        .type           $_ZN7cutlass13device_kernelIN5flash19enable_sm80_to_sm89INS1_16FlashAttnBwdSm80INS1_25CollectiveMainloopBwdSm80ILi2ELi2EN4cute5tupleIJNS5_1CILi128EEES8_NS7_ILi64EEEEEENS_10bfloat16_tEfNS_4arch4Sm80ELb0ELb1ELb1ELb0ELb0ELb0ELb0ELb0ELi2ELi4ELi4ELi4ELb0EEENS1_21CollectiveEpilogueBwdISA_SB_SD_Li256ELb0ELb0ELi2EEENS1_19SingleTileSchedulerILb0ELb0ELb0ELi128EEEEEEEEEvNT_6ParamsE$_ZZN4cute12filter_tupleINS_5tupleIJNS1_IJiiEEENS_1CILi8192EEEEEEZNS_16flatten_to_tupleIS5_EEDaRKT_EUlRKT_E_EEDaS9_OT0_ENKUlDpSC_E_clIJS2_NS1_IJS4_EEEEEEDaSG_,@function
        .size           $_ZN7cutlass13device_kernelIN5flash19enable_sm80_to_sm89INS1_16FlashAttnBwdSm80INS1_25CollectiveMainloopBwdSm80ILi2ELi2EN4cute5tupleIJNS5_1CILi128EEES8_NS7_ILi64EEEEEENS_10bfloat16_tEfNS_4arch4Sm80ELb0ELb1ELb1ELb0ELb0ELb0ELb0ELb0ELi2ELi4ELi4ELi4ELb0EEENS1_21CollectiveEpilogueBwdISA_SB_SD_Li256ELb0ELb0ELi2EEENS1_19SingleTileSchedulerILb0ELb0ELb0ELi128EEEEEEEEEvNT_6ParamsE$_ZZN4cute12filter_tupleINS_5tupleIJNS1_IJiiEEENS_1CILi8192EEEEEEZNS_16flatten_to_tupleIS5_EEDaRKT_EUlRKT_E_EEDaS9_OT0_ENKUlDpSC_E_clIJS2_NS1_IJS4_EEEEEEDaSG_,($_ZN7cutlass13device_kernelIN5flash19enable_sm80_to_sm89INS1_16FlashAttnBwdSm80INS1_25CollectiveMainloopBwdSm80ILi2ELi2EN4cute5tupleIJNS5_1CILi128EEES8_NS7_ILi64EEEEEENS_10bfloat16_tEfNS_4arch4Sm80ELb0ELb1ELb1ELb0ELb0ELb0ELb0ELb0ELi2ELi4ELi4ELi4ELb0EEENS1_21CollectiveEpilogueBwdISA_SB_SD_Li256ELb0ELb0ELi2EEENS1_19SingleTileSchedulerILb0ELb0ELb0ELi128EEEEEEEEEvNT_6ParamsE$_ZZN4cute12filter_tupleINS_5tupleIJNS_10UnderscoreES2_NS_1CILi0EEEEEENS1_IJNS1_IJNS3_ILi1EEES4_EEEiNS3_ILi1024EEEEEEZNS_5sliceIS5_S9_EEDaRKT_RKT0_EUlRKT_RKT0_E_EEDaSD_SG_OT1_ENKUlDpSJ_E_clIJNS1_IJS7_EEENS1_IJiEEENS1_IJEEEEEEDaSQ_ - $_ZN7cutlass13device_kernelIN5flash19enable_sm80_to_sm89INS1_16FlashAttnBwdSm80INS1_25CollectiveMainloopBwdSm80ILi2ELi2EN4cute5tupleIJNS5_1CILi128EEES8_NS7_ILi64EEEEEENS_10bfloat16_tEfNS_4arch4Sm80ELb0ELb1ELb1ELb0ELb0ELb0ELb0ELb0ELi2ELi4ELi4ELi4ELb0EEENS1_21CollectiveEpilogueBwdISA_SB_SD_Li256ELb0ELb0ELi2EEENS1_19SingleTileSchedulerILb0ELb0ELb0ELi128EEEEEEEEEvNT_6ParamsE$_ZZN4cute12filter_tupleINS_5tupleIJNS1_IJiiEEENS_1CILi8192EEEEEEZNS_16flatten_to_tupleIS5_EEDaRKT_EUlRKT_E_EEDaS9_OT0_ENKUlDpSC_E_clIJS2_NS1_IJS4_EEEEEEDaSG_)
$_ZN7cutlass13device_kernelIN5flash19enable_sm80_to_sm89INS1_16FlashAttnBwdSm80INS1_25CollectiveMainloopBwdSm80ILi2ELi2EN4cute5tupleIJNS5_1CILi128EEES8_NS7_ILi64EEEEEENS_10bfloat16_tEfNS_4arch4Sm80ELb0ELb1ELb1ELb0ELb0ELb0ELb0ELb0ELi2ELi4ELi4ELi4ELb0EEENS1_21CollectiveEpilogueBwdISA_SB_SD_Li256ELb0ELb0ELi2EEENS1_19SingleTileSchedulerILb0ELb0ELb0ELi128EEEEEEEEEvNT_6ParamsE$_ZZN4cute12filter_tupleINS_5tupleIJNS1_IJiiEEENS_1CILi8192EEEEEEZNS_16flatten_to_tupleIS5_EEDaRKT_EUlRKT_E_EEDaS9_OT0_ENKUlDpSC_E_clIJS2_NS1_IJS4_EEEEEEDaSG_:
[----:B------:R-:W-:-:S06]  /*c080*/  IADD3 R10, R5, -c[0x0][0x20], RZ ;  /* 0x80000800050a7a10 */ /* 0x000fcc0007ffe0ff */
[----:B------:R-:W5:Y:S01]  /*c090*/  LDL R10, [R10] ;  /* 0x000000000a0a7983 */ /* 0x000f620000100800 */
[----:B------:R-:W-:Y:S02]  /*c0a0*/  IADD3 R3, R1, 0x1688, RZ ;  /* 0x0000168801037810 */ /* 0x000fe40007ffe0ff */
[----:B------:R-:W-:Y:S02]  /*c0b0*/  IADD3 R2, R5, 0x4, RZ ;  /* 0x0000000405027810 */ /* 0x000fe40007ffe0ff */
[----:B------:R-:W-:Y:S02]  /*c0c0*/  IADD3 R3, R3, c[0x0][0x20], RZ ;  /* 0x0000080003037a10 */ /* 0x000fe40007ffe0ff */
[----:B------:R-:W-:Y:S02]  /*c0d0*/  MOV R8, 0xc0f0 ;  /* 0x0000c0f000087802 */ /* 0x000fe40000000f00 */
[----:B-----5:R-:W-:Y:S05]  /*c0e0*/  CALL.REL.NOINC `($_ZN7cutlass13device_kernelIN5flash19enable_sm80_to_sm89INS1_16FlashAttnBwdSm80INS1_25CollectiveMainloopBwdSm80ILi2ELi2EN4cute5tupleIJNS5_1CILi128EEES8_NS7_ILi64EEEEEENS_10bfloat16_tEfNS_4arch4Sm80ELb0ELb1ELb1ELb0ELb0ELb0ELb0ELb0ELi2ELi4ELi4ELi4ELb0EEENS1_21CollectiveEpilogueBwdISA_SB_SD_Li256ELb0ELb0ELi2EEENS1_19SingleTileSchedulerILb0ELb0ELb0ELi128EEEEEEEEEvNT_6ParamsE$_ZN4cute3eso3ESOILb0ELb0EJiiNS_1CILi8192EEEEEC2ERKiS6_RKS3_) ;  /* 0xffffb82000007944 */ /* 0x020fea0003c3ffff */
[----:B-1----:R1:W5:Y:S01]  /*c0f0*/  LDL.64 R2, [R1+0x1688] ;  /* 0x0016880001027983 */ /* 0x0023620000100a00 */
[----:B------:R-:W-:-:S04]  /*c100*/  MOV R7, 0x0 ;  /* 0x0000000000077802 */ /* 0x000fc80000000f00 */
[----:B------:R-:W-:Y:S05]  /*c110*/  RET.REL.NODEC R6 `(_ZN7cutlass13device_kernelIN5flash19enable_sm80_to_sm89INS1_16FlashAttnBwdSm80INS1_25CollectiveMainloopBwdSm80ILi2ELi2EN4cute5tupleIJNS5_1CILi128EEES8_NS7_ILi64EEEEEENS_10bfloat16_tEfNS_4arch4Sm80ELb0ELb1ELb1ELb0ELb0ELb0ELb0ELb0ELi2ELi4ELi4ELi4ELb0EEENS1_21CollectiveEpilogueBwdISA_SB_SD_Li256ELb0ELb0ELi2EEENS1_19SingleTileSchedulerILb0ELb0ELb0ELi128EEEEEEEEEvNT_6ParamsE) ;  /* 0xffff3ee006007950 */ /* 0x000fea0003c3ffff */
        .type           $_ZN7cutlass13device_kernelIN5flash19enable_sm80_to_sm89INS1_16FlashAttnBwdSm80INS1_25CollectiveMainloopBwdSm80ILi2ELi2EN4cute5tupleIJNS5_1CILi128EEES8_NS7_ILi64EEEEEENS_10bfloat16_tEfNS_4arch4Sm80ELb0ELb1ELb1ELb0ELb0ELb0ELb0ELb0ELi2ELi4ELi4ELi4ELb0EEENS1_21CollectiveEpilogueBwdISA_SB_SD_Li256ELb0ELb0ELi2EEENS1_19SingleTileSchedulerILb0ELb0ELb0ELi128EEEEEEEEEvNT_6ParamsE$_ZZN4cute12filter_tupleINS_5tupleIJNS_10UnderscoreES2_NS_1CILi0EEEEEENS1_IJNS1_IJNS3_ILi1EEES4_EEEiNS3_ILi1024EEEEEEZNS_5sliceIS5_S9_EEDaRKT_RKT0_EUlRKT_RKT0_E_EEDaSD_SG_OT1_ENKUlDpSJ_E_clIJNS1_IJS7_EEENS1_IJiEEENS1_IJEEEEEEDaSQ_,@function
        .size           $_ZN7cutlass13device_kernelIN5flash19enable_sm80_to_sm89INS1_16FlashAttnBwdSm80INS1_25CollectiveMainloopBwdSm80ILi2ELi2EN4cute5tupleIJNS5_1CILi128EEES8_NS7_ILi64EEEEEENS_10bfloat16_tEfNS_4arch4Sm80ELb0ELb1ELb1ELb0ELb0ELb0ELb0ELb0ELi2ELi4ELi4ELi4ELb0EEENS1_21CollectiveEpilogueBwdISA_SB_SD_Li256ELb0ELb0ELi2EEENS1_19SingleTileSchedulerILb0ELb0ELb0ELi128EEEEEEEEEvNT_6ParamsE$_ZZN4cute12filter_tupleINS_5tupleIJNS_10UnderscoreES2_NS_1CILi0EEEEEENS1_IJNS1_IJNS3_ILi1EEES4_EEEiNS3_ILi1024EEEEEEZNS_5sliceIS5_S9_EEDaRKT_RKT0_EUlRKT_RKT0_E_EEDaSD_SG_OT1_ENKUlDpSJ_E_clIJNS1_IJS7_EEENS1_IJiEEENS1_IJEEEEEEDaSQ_,($_ZN7cutlass13device_kernelIN5flash19enable_sm80_to_sm89INS1_16FlashAttnBwdSm80INS1_25CollectiveMainloopBwdSm80ILi2ELi2EN4cute5tupleIJNS5_1CILi128EEES8_NS7_ILi64EEEEEENS_10bfloat16_tEfNS_4arch4Sm80ELb0ELb1ELb1ELb0ELb0ELb0ELb0ELb0ELi2ELi4ELi4ELi4ELb0EEENS1_21CollectiveEpilogueBwdISA_SB_SD_Li256ELb0ELb0ELi2EEENS1_19SingleTileSchedulerILb0ELb0ELb0ELi128EEEEEEEEEvNT_6ParamsE$_ZZN4cute12filter_tupleINS_5tupleIJNS_10UnderscoreES2_S2_iEEENS1_IJNS1_IJNS_1CILi1EEENS4_ILi0EEEEEENS4_ILi4096EEENS1_IJiiEEENS1_IJS6_NS4_ILi8192EEEEEEEEEZNS_5sliceIS3_SC_EEDaRKT_RKT0_EUlRKT_RKT0_E_EEDaSG_SJ_OT1_ENKUlDpSM_E_clIJNS1_IJS7_EEENS1_IJS8_EEENS1_IJS9_EEENS1_IJEEEEEEDaST_ - $_ZN7cutlass13device_kernelIN5flash19enable_sm80_to_sm89INS1_16FlashAttnBwdSm80INS1_25CollectiveMainloopBwdSm80ILi2ELi2EN4cute5tupleIJNS5_1CILi128EEES8_NS7_ILi64EEEEEENS_10bfloat16_tEfNS_4arch4Sm80ELb0ELb1ELb1ELb0ELb0ELb0ELb0ELb0ELi2ELi4ELi4ELi4ELb0EEENS1_21CollectiveEpilogueBwdISA_SB_SD_Li256ELb0ELb0ELi2EEENS1_19SingleTileSchedulerILb0ELb0ELb0ELi128EEEEEEEEEvNT_6ParamsE$_ZZN4cute12filter_tupleINS_5tupleIJNS_10UnderscoreES2_NS_1CILi0EEEEEENS1_IJNS1_IJNS3_ILi1EEES4_EEEiNS3_ILi1024EEEEEEZNS_5sliceIS5_S9_EEDaRKT_RKT0_EUlRKT_RKT0_E_EEDaSD_SG_OT1_ENKUlDpSJ_E_clIJNS1_IJS7_EEENS1_IJiEEENS1_IJEEEEEEDaSQ_)
$_ZN7cutlass13device_kernelIN5flash19enable_sm80_to_sm89INS1_16FlashAttnBwdSm80INS1_25CollectiveMainloopBwdSm80ILi2ELi2EN4cute5tupleIJNS5_1CILi128EEES8_NS7_ILi64EEEEEENS_10bfloat16_tEfNS_4arch4Sm80ELb0ELb1ELb1ELb0ELb0ELb0ELb0ELb0ELi2ELi4ELi4ELi4ELb0EEENS1_21CollectiveEpilogueBwdISA_SB_SD_Li256ELb0ELb0ELi2EEENS1_19SingleTileSchedulerILb0ELb0ELb0ELi128EEEEEEEEEvNT_6ParamsE$_ZZN4cute12filter_tupleINS_5tupleIJNS_10UnderscoreES2_NS_1CILi0EEEEEENS1_IJNS1_IJNS3_ILi1EEES4_EEEiNS3_ILi1024EEEEEEZNS_5sliceIS5_S9_EEDaRKT_RKT0_EUlRKT_RKT0_E_EEDaSD_SG_OT1_ENKUlDpSJ_E_clIJNS1_IJS7_EEENS1_IJiEEENS1_IJEEEEEEDaSQ_:
[----:B------:R-:W-:Y:S02]  /*c120*/  IADD3 R2, R1, 0x1680, RZ ;  /* 0x0000168001027810 */ /* 0x000fe40007ffe0ff */
[----:B------:R-:W-:Y:S02]  /*c130*/  MOV R6, 0xc160 ;  /* 0x0000c16000067802 */ /* 0x000fe40000000f00 */
[----:B------:R-:W-:Y:S02]  /*c140*/  IADD3 R2, R2, c[0x0][0x20], RZ ;  /* 0x0000080002027a10 */ /* 0x000fe40007ffe0ff */
[----:B------:R-:W-:Y:S05]  /*c150*/  CALL.REL.NOINC `($_ZN7cutlass13device_kernelIN5flash19enable_sm80_to_sm89INS1_16FlashAttnBwdSm80INS1_25CollectiveMainloopBwdSm80ILi2ELi2EN4cute5tupleIJNS5_1CILi128EEES8_NS7_ILi64EEEEEENS_10bfloat16_tEfNS_4arch4Sm80ELb0ELb1ELb1ELb0ELb0ELb0ELb0ELb0ELi2ELi4ELi4ELi4ELb0EEENS1_21CollectiveEpilogueBwdISA_SB_SD_Li256ELb0ELb0ELi2EEENS1_19SingleTileSchedulerILb0ELb0ELb0ELi128EEEEEEEEEvNT_6ParamsE$_ZN4cute3eso3ESOILb1ELb0EJNS_5tupleIJNS_1CILi1EEENS3_ILi0EEEEEEiEEC2ERKS6_RKi) ;  /* 0xffffd20000007944 */ /* 0x000fea0003c3ffff */
[----:B-1----:R1:W5:Y:S01]  /*c160*/  LDL R3, [R1+0x1680] ;  /* 0x0016800001037983 */ /* 0x0023620000100800 */
[----:B------:R-:W-:-:S04]  /*c170*/  MOV R5, 0x0 ;  /* 0x0000000000057802 */ /* 0x000fc80000000f00 */
[----:B------:R-:W-:Y:S05]  /*c180*/  RET.REL.NODEC R4 `(_ZN7cutlass13device_kernelIN5flash19enable_sm80_to_sm89INS1_16FlashAttnBwdSm80INS1_25CollectiveMainloopBwdSm80ILi2ELi2EN4cute5tupleIJNS5_1CILi128EEES8_NS7_ILi64EEEEEENS_10bfloat16_tEfNS_4arch4Sm80ELb0ELb1ELb1ELb0ELb0ELb0ELb0ELb0ELi2ELi4ELi4ELi4ELb0EEENS1_21CollectiveEpilogueBwdISA_SB_SD_Li256ELb0ELb0ELi2EEENS1_19SingleTileSchedulerILb0ELb0ELb0ELi128EEEEEEEEEvNT_6ParamsE) ;  /* 0xffff3e7004007950 */ /* 0x000fea0003c3ffff */
        .type           $_ZN7cutlass13device_kernelIN5flash19enable_sm80_to_sm89INS1_16FlashAttnBwdSm80INS1_25CollectiveMainloopBwdSm80ILi2ELi2EN4cute5tupleIJNS5_1CILi128EEES8_NS7_ILi64EEEEEENS_10bfloat16_tEfNS_4arch4Sm80ELb0ELb1ELb1ELb0ELb0ELb0ELb0ELb0ELi2ELi4ELi4ELi4ELb0EEENS1_21CollectiveEpilogueBwdISA_SB_SD_Li256ELb0ELb0ELi2EEENS1_19SingleTileSchedulerILb0ELb0ELb0ELi128EEEEEEEEEvNT_6ParamsE$_ZZN4cute12filter_tupleINS_5tupleIJNS_10UnderscoreES2_S2_iEEENS1_IJNS1_IJNS_1CILi1EEENS4_ILi0EEEEEENS4_ILi4096EEENS1_IJiiEEENS1_IJS6_NS4_ILi8192EEEEEEEEEZNS_5sliceIS3_SC_EEDaRKT_RKT0_EUlRKT_RKT0_E_EEDaSG_SJ_OT1_ENKUlDpSM_E_clIJNS1_IJS7_EEENS1_IJS8_EEENS1_IJS9_EEENS1_IJEEEEEEDaST_,@function
        .size           $_ZN7cutlass13device_kernelIN5flash19enable_sm80_to_sm89INS1_16FlashAttnBwdSm80INS1_25CollectiveMainloopBwdSm80ILi2ELi2EN4cute5tupleIJNS5_1CILi128EEES8_NS7_ILi64EEEEEENS_10bfloat16_tEfNS_4arch4Sm80ELb0ELb1ELb1ELb0ELb0ELb0ELb0ELb0ELi2ELi4ELi4ELi4ELb0EEENS1_21CollectiveEpilogueBwdISA_SB_SD_Li256ELb0ELb0ELi2EEENS1_19SingleTileSchedulerILb0ELb0ELb0ELi128EEEEEEEEEvNT_6ParamsE$_ZZN4cute12filter_tupleINS_5tupleIJNS_10UnderscoreES2_S2_iEEENS1_IJNS1_IJNS_1CILi1EEENS4_ILi0EEEEEENS4_ILi4096EEENS1_IJiiEEENS1_IJS6_NS4_ILi8192EEEEEEEEEZNS_5sliceIS3_SC_EEDaRKT_RKT0_EUlRKT_RKT0_E_EEDaSG_SJ_OT1_ENKUlDpSM_E_clIJNS1_IJS7_EEENS1_IJS8_EEENS1_IJS9_EEENS1_IJEEEEEEDaST_,($_ZN7cutlass13device_kernelIN5flash19enable_sm80_to_sm89INS1_16FlashAttnBwdSm80INS1_25CollectiveMainloopBwdSm80ILi2ELi2EN4cute5tupleIJNS5_1CILi128EEES8_NS7_ILi64EEEEEENS_10bfloat16_tEfNS_4arch4Sm80ELb0ELb1ELb1ELb0ELb0ELb0ELb0ELb0ELi2ELi4ELi4ELi4ELb0EEENS1_21CollectiveEpilogueBwdISA_SB_SD_Li256ELb0ELb0ELi2EEENS1_19SingleTileSchedulerILb0ELb0ELb0ELi128EEEEEEEEEvNT_6ParamsE$_ZZN4cute12filter_tupleINS_5tupleIJNS_10UnderscoreES2_S2_iEEENS1_IJNS1_IJNS_1CILi1EEENS4_ILi0EEEEEEiNS4_ILi1024EEENS4_ILi8192EEEEEEZNS_5sliceIS3_SA_EEDaRKT_RKT0_EUlRKT_RKT0_E_EEDaSE_SH_OT1_ENKUlDpSK_E_clIJNS1_IJS7_EEENS1_IJiEEENS1_IJS8_EEENS1_IJEEEEEEDaSR_ - $_ZN7cutlass13device_kernelIN5flash19enable_sm80_to_sm89INS1_16FlashAttnBwdSm80INS1_25CollectiveMainloopBwdSm80ILi2ELi2EN4cute5tupleIJNS5_1CILi128EEES8_NS7_ILi64EEEEEENS_10bfloat16_tEfNS_4arch4Sm80ELb0ELb1ELb1ELb0ELb0ELb0ELb0ELb0ELi2ELi4ELi4ELi4ELb0EEENS1_21CollectiveEpilogueBwdISA_SB_SD_Li256ELb0ELb0ELi2EEENS1_19SingleTileSchedulerILb0ELb0ELb0ELi128EEEEEEEEEvNT_6ParamsE$_ZZN4cute12filter_tupleINS_5tupleIJNS_10UnderscoreES2_S2_iEEENS1_IJNS1_IJNS_1CILi1EEENS4_ILi0EEEEEENS4_ILi4096EEENS1_IJiiEEENS1_IJS6_NS4_ILi8192EEEEEEEEEZNS_5sliceIS3_SC_EEDaRKT_RKT0_EUlRKT_RKT0_E_EEDaSG_SJ_OT1_ENKUlDpSM_E_clIJNS1_IJS7_EEENS1_IJS8_EEENS1_IJS9_EEENS1_IJEEEEEEDaST_)
$_ZN7cutlass13device_kernelIN5flash19enable_sm80_to_sm89INS1_16FlashAttnBwdSm80INS1_25CollectiveMainloopBwdSm80ILi2ELi2EN4cute5tupleIJNS5_1CILi128EEES8_NS7_ILi64EEEEEENS_10bfloat16_tEfNS_4arch4Sm80ELb0ELb1ELb1ELb0ELb0ELb0ELb0ELb0ELi2ELi4ELi4ELi4ELb0EEENS1_21CollectiveEpilogueBwdISA_SB_SD_Li256ELb0ELb0ELi2EEENS1_19SingleTileSchedulerILb0ELb0ELb0ELi128EEEEEEEEEvNT_6ParamsE$_ZZN4cute12filter_tupleINS_5tupleIJNS_10UnderscoreES2_S2_iEEENS1_IJNS1_IJNS_1CILi1EEENS4_ILi0EEEEEENS4_ILi4096EEENS1_IJiiEEENS1_IJS6_NS4_ILi8192EEEEEEEEEZNS_5sliceIS3_SC_EEDaRKT_RKT0_EUlRKT_RKT0_E_EEDaSG_SJ_OT1_ENKUlDpSM_E_clIJNS1_IJS7_EEENS1_IJS8_EEENS1_IJS9_EEENS1_IJEEEEEEDaST_:
[----:B------:R-:W-:-:S05]  /*c190*/  IADD3 R8, R58, -c[0x0][0x20], RZ ;  /* 0x800008003a087a10 */ /* 0x000fca0007ffe0ff */
[----:B------:R1:W5:Y:S04]  /*c1a0*/  LDL R5, [R8] ;  /* 0x0000000008057983 */ /* 0x0003680000100800 */
[----:B------:R1:W5:Y:S01]  /*c1b0*/  LDL R3, [R8+0x4] ;  /* 0x0000040008037983 */ /* 0x0003620000100800 */
[----:B------:R-:W-:Y:S02]  /*c1c0*/  IADD3 R2, R1, 0x1380, RZ ;  /* 0x0000138001027810 */ /* 0x000fe40007ffe0ff */
[----:B------:R-:W-:Y:S02]  /*c1d0*/  MOV R6, 0xc200 ;  /* 0x0000c20000067802 */ /* 0x000fe40000000f00 */
[----:B------:R-:W-:Y:S02]  /*c1e0*/  IADD3 R2, R2, c[0x0][0x20], RZ ;  /* 0x0000080002027a10 */ /* 0x000fe40007ffe0ff */
[----:B-1---5:R-:W-:Y:S05]  /*c1f0*/  CALL.REL.NOINC `($_ZN7cutlass13device_kernelIN5flash19enable_sm80_to_sm89INS1_16FlashAttnBwdSm80INS1_25CollectiveMainloopBwdSm80ILi2ELi2EN4cute5tupleIJNS5_1CILi128EEES8_NS7_ILi64EEEEEENS_10bfloat16_tEfNS_4arch4Sm80ELb0ELb1ELb1ELb0ELb0ELb0ELb0ELb0ELi2ELi4ELi4ELi4ELb0EEENS1_21CollectiveEpilogueBwdISA_SB_SD_Li256ELb0ELb0ELi2EEENS1_19SingleTileSchedulerILb0ELb0ELb0ELi128EEEEEEEEEvNT_6ParamsE$_ZN4cute3eso3ESOILb1ELb0EJNS_5tupleIJNS_1CILi1EEENS3_ILi0EEEEEENS3_ILi4096EEENS2_IJiiEEEEEC2ERKS6_RKS7_RKS8_) ;  /* 0xffffd10000007944 */ /* 0x022fea0003c3ffff */
[----:B-1----:R1:W5:Y:S01]  /*c200*/  LDL.64 R2, [R1+0x1380] ;  /* 0x0013800001027983 */ /* 0x0023620000100a00 */
[----:B------:R-:W-:-:S04]  /*c210*/  MOV R5, 0x0 ;  /* 0x0000000000057802 */ /* 0x000fc80000000f00 */
[----:B------:R-:W-:Y:S05]  /*c220*/  RET.REL.NODEC R4 `(_ZN7cutlass13device_kernelIN5flash19enable_sm80_to_sm89INS1_16FlashAttnBwdSm80INS1_25CollectiveMainloopBwdSm80ILi2ELi2EN4cute5tupleIJNS5_1CILi128EEES8_NS7_ILi64EEEEEENS_10bfloat16_tEfNS_4arch4Sm80ELb0ELb1ELb1ELb0ELb0ELb0ELb0ELb0ELi2ELi4ELi4ELi4ELb0EEENS1_21CollectiveEpilogueBwdISA_SB_SD_Li256ELb0ELb0ELi2EEENS1_19SingleTileSchedulerILb0ELb0ELb0ELi128EEEEEEEEEvNT_6ParamsE) ;  /* 0xffff3dd004007950 */ /* 0x000fea0003c3ffff */
        .type           $_ZN7cutlass13device_kernelIN5flash19enable_sm80_to_sm89INS1_16FlashAttnBwdSm80INS1_25CollectiveMainloopBwdSm80ILi2ELi2EN4cute5tupleIJNS5_1CILi128EEES8_NS7_ILi64EEEEEENS_10bfloat16_tEfNS_4arch4Sm80ELb0ELb1ELb1ELb0ELb0ELb0ELb0ELb0ELi2ELi4ELi4ELi4ELb0EEENS1_21CollectiveEpilogueBwdISA_SB_SD_Li256ELb0ELb0ELi2EEENS1_19SingleTileSchedulerILb0ELb0ELb0ELi128EEEEEEEEEvNT_6ParamsE$_ZZN4cute12filter_tupleINS_5tupleIJNS_10UnderscoreES2_S2_iEEENS1_IJNS1_IJNS_1CILi1EEENS4_ILi0EEEEEEiNS4_ILi1024EEENS4_ILi8192EEEEEEZNS_5sliceIS3_SA_EEDaRKT_RKT0_EUlRKT_RKT0_E_EEDaSE_SH_OT1_ENKUlDpSK_E_clIJNS1_IJS7_EEENS1_IJiEEENS1_IJS8_EEENS1_IJEEEEEEDaSR_,@function
        .size           $_ZN7cutlass13device_kernelIN5flash19enable_sm80_to_sm89INS1_16FlashAttnBwdSm80INS1_25CollectiveMainloopBwdSm80ILi2ELi2EN4cute5tupleIJNS5_1CILi128EEES8_NS7_ILi64EEEEEENS_10bfloat16_tEfNS_4arch4Sm80ELb0ELb1ELb1ELb0ELb0ELb0ELb0ELb0ELi2ELi4ELi4ELi4ELb0EEENS1_21CollectiveEpilogueBwdISA_SB_SD_Li256ELb0ELb0ELi2EEENS1_19SingleTileSchedulerILb0ELb0ELb0ELi128EEEEEEEEEvNT_6ParamsE$_ZZN4cute12filter_tupleINS_5tupleIJNS_10UnderscoreES2_S2_iEEENS1_IJNS1_IJNS_1CILi1EEENS4_ILi0EEEEEEiNS4_ILi1024EEENS4_ILi8192EEEEEEZNS_5sliceIS3_SA_EEDaRKT_RKT0_EUlRKT_RKT0_E_EEDaSE_SH_OT1_ENKUlDpSK_E_clIJNS1_IJS7_EEENS1_IJiEEENS1_IJS8_EEENS1_IJEEEEEEDaSR_,($_ZN7cutlass13device_kernelIN5flash19enable_sm80_to_sm89INS1_16FlashAttnBwdSm80INS1_25CollectiveMainloopBwdSm80ILi2ELi2EN4cute5tupleIJNS5_1CILi128EEES8_NS7_ILi64EEEEEENS_10bfloat16_tEfNS_4arch4Sm80ELb0ELb1ELb1ELb0ELb0ELb0ELb0ELb0ELi2ELi4ELi4ELi4ELb0EEENS1_21CollectiveEpilogueBwdISA_SB_SD_Li256ELb0ELb0ELi2EEENS1_19SingleTileSchedulerILb0ELb0ELb0ELi128EEEEEEEEEvNT_6ParamsE$_ZZN4cute12filter_tupleINS_5tupleIJNS_10UnderscoreES2_S2_iEEENS1_IJNS1_IJNS_1CILi1EEENS4_ILi0EEEEEElS6_lEEEZNS_5sliceIS3_S8_EEDaRKT_RKT0_EUlRKT_RKT0_E_EEDaSC_SF_OT1_ENKUlDpSI_E_clIJNS1_IJS7_EEENS1_IJlEEENS1_IJS6_EEENS1_IJEEEEEEDaSP_ - $_ZN7cutlass13device_kernelIN5flash19enable_sm80_to_sm89INS1_16FlashAttnBwdSm80INS1_25CollectiveMainloopBwdSm80ILi2ELi2EN4cute5tupleIJNS5_1CILi128EEES8_NS7_ILi64EEEEEENS_10bfloat16_tEfNS_4arch4Sm80ELb0ELb1ELb1ELb0ELb0ELb0ELb0ELb0ELi2ELi4ELi4ELi4ELb0EEENS1_21CollectiveEpilogueBwdISA_SB_SD_Li256ELb0ELb0ELi2EEENS1_19SingleTileSchedulerILb0ELb0ELb0ELi128EEEEEEEEEvNT_6ParamsE$_ZZN4cute12filter_tupleINS_5tupleIJNS_10UnderscoreES2_S2_iEEENS1_IJNS1_IJNS_1CILi1EEENS4_ILi0EEEEEEiNS4_ILi1024EEENS4_ILi8192EEEEEEZNS_5sliceIS3_SA_EEDaRKT_RKT0_EUlRKT_RKT0_E_EEDaSE_SH_OT1_ENKUlDpSK_E_clIJNS1_IJS7_EEENS1_IJiEEENS1_IJS8_EEENS1_IJEEEEEEDaSR_)
$_ZN7cutlass13device_kernelIN5flash19enable_sm80_to_sm89INS1_16FlashAttnBwdSm80INS1_25CollectiveMainloopBwdSm80ILi2ELi2EN4cute5tupleIJNS5_1CILi128EEES8_NS7_ILi64EEEEEENS_10bfloat16_tEfNS_4arch4Sm80ELb0ELb1ELb1ELb0ELb0ELb0ELb0ELb0ELi2ELi4ELi4ELi4ELb0EEENS1_21CollectiveEpilogueBwdISA_SB_SD_Li256ELb0ELb0ELi2EEENS1_19SingleTileSchedulerILb0ELb0ELb0ELi128EEEEEEEEEvNT_6ParamsE$_ZZN4cute12filter_tupleINS_5tupleIJNS_10UnderscoreES2_S2_iEEENS1_IJNS1_IJNS_1CILi1EEENS4_ILi0EEEEEEiNS4_ILi1024EEENS4_ILi8192EEEEEEZNS_5sliceIS3_SA_EEDaRKT_RKT0_EUlRKT_RKT0_E_EEDaSE_SH_OT1_ENKUlDpSK_E_clIJNS1_IJS7_EEENS1_IJiEEENS1_IJS8_EEENS1_IJEEEEEEDaSR_:
[----:B------:R-:W-:Y:S02]  /*c230*/  IADD3 R2, R1, 0x1380, RZ ;  /* 0x0000138001027810 */ /* 0x000fe40007ffe0ff */
[----:B------:R-:W-:Y:S02]  /*c240*/  MOV R6, 0xc270 ;  /* 0x0000c27000067802 */ /* 0x000fe40000000f00 */
[----:B------:R-:W-:Y:S02]  /*c250*/  IADD3 R2, R2, c[0x0][0x20], RZ ;  /* 0x0000080002027a10 */ /* 0x000fe40007ffe0ff */
[----:B------:R-:W-:Y:S05]  /*c260*/  CALL.REL.NOINC `($_ZN7cutlass13device_kernelIN5flash19enable_sm80_to_sm89INS1_16FlashAttnBwdSm80INS1_25CollectiveMainloopBwdSm80ILi2ELi2EN4cute5tupleIJNS5_1CILi128EEES8_NS7_ILi64EEEEEENS_10bfloat16_tEfNS_4arch4Sm80ELb0ELb1ELb1ELb0ELb0ELb0ELb0ELb0ELi2ELi4ELi4ELi4ELb0EEENS1_21CollectiveEpilogueBwdISA_SB_SD_Li256ELb0ELb0ELi2EEENS1_19SingleTileSchedulerILb0ELb0ELb0ELi128EEEEEEEEEvNT_6ParamsE$_ZN4cute3eso3ESOILb1ELb0EJNS_5tupleIJNS_1CILi1EEENS3_ILi0EEEEEEiNS3_ILi1024EEEEEC2ERKS6_RKiRKS7_) ;  /* 0xffffd13000007944 */ /* 0x000fea0003c3ffff */
[----:B-1----:R1:W5:Y:S01]  /*c270*/  LDL R3, [R1+0x1380] ;  /* 0x0013800001037983 */ /* 0x0023620000100800 */
[----:B------:R-:W-:Y:S02]  /*c280*/  MOV R6, R4 ;  /* 0x0000000400067202 */ /* 0x000fe40000000f00 */
[----:B------:R-:W-:-:S04]  /*c290*/  MOV R7, 0x0 ;  /* 0x0000000000077802 */ /* 0x000fc80000000f00 */
[----:B------:R-:W-:Y:S05]  /*c2a0*/  RET.REL.NODEC R6 `(_ZN7cutlass13device_kernelIN5flash19enable_sm80_to_sm89INS1_16FlashAttnBwdSm80INS1_25CollectiveMainloopBwdSm80ILi2ELi2EN4cute5tupleIJNS5_1CILi128EEES8_NS7_ILi64EEEEEENS_10bfloat16_tEfNS_4arch4Sm80ELb0ELb1ELb1ELb0ELb0ELb0ELb0ELb0ELi2ELi4ELi4ELi4ELb0EEENS1_21CollectiveEpilogueBwdISA_SB_SD_Li256ELb0ELb0ELi2EEENS1_19SingleTileSchedulerILb0ELb0ELb0ELi128EEEEEEEEEvNT_6ParamsE) ;  /* 0xffff3d5006007950 */ /* 0x000fea0003c3ffff */
        .type           $_ZN7cutlass13device_kernelIN5flash19enable_sm80_to_sm89INS1_16FlashAttnBwdSm80INS1_25CollectiveMainloopBwdSm80ILi2ELi2EN4cute5tupleIJNS5_1CILi128EEES8_NS7_ILi64EEEEEENS_10bfloat16_tEfNS_4arch4Sm80ELb0ELb1ELb1ELb0ELb0ELb0ELb0ELb0ELi2ELi4ELi4ELi4ELb0EEENS1_21CollectiveEpilogueBwdISA_SB_SD_Li256ELb0ELb0ELi2EEENS1_19SingleTileSchedulerILb0ELb0ELb0ELi128EEEEEEEEEvNT_6ParamsE$_ZZN4cute12filter_tupleINS_5tupleIJNS_10UnderscoreES2_S2_iEEENS1_IJNS1_IJNS_1CILi1EEENS4_ILi0EEEEEElS6_lEEEZNS_5sliceIS3_S8_EEDaRKT_RKT0_EUlRKT_RKT0_E_EEDaSC_SF_OT1_ENKUlDpSI_E_clIJNS1_IJS7_EEENS1_IJlEEENS1_IJS6_EEENS1_IJEEEEEEDaSP_,@function
        .size           $_ZN7cutlass13device_kernelIN5flash19enable_sm80_to_sm89INS1_16FlashAttnBwdSm80INS1_25CollectiveMainloopBwdSm80ILi2ELi2EN4cute5tupleIJNS5_1CILi128EEES8_NS7_ILi64EEEEEENS_10bfloat16_tEfNS_4arch4Sm80ELb0ELb1ELb1ELb0ELb0ELb0ELb0ELb0ELi2ELi4ELi4ELi4ELb0EEENS1_21CollectiveEpilogueBwdISA_SB_SD_Li256ELb0ELb0ELi2EEENS1_19SingleTileSchedulerILb0ELb0ELb0ELi128EEEEEEEEEvNT_6ParamsE$_ZZN4cute12filter_tupleINS_5tupleIJNS_10UnderscoreES2_S2_iEEENS1_IJNS1_IJNS_1CILi1EEENS4_ILi0EEEEEElS6_lEEEZNS_5sliceIS3_S8_EEDaRKT_RKT0_EUlRKT_RKT0_E_EEDaSC_SF_OT1_ENKUlDpSI_E_clIJNS1_IJS7_EEENS1_IJlEEENS1_IJS6_EEENS1_IJEEEEEEDaSP_,($_ZN7cutlass13device_kernelIN5flash19enable_sm80_to_sm89INS1_16FlashAttnBwdSm80INS1_25CollectiveMainloopBwdSm80ILi2ELi2EN4cute5tupleIJNS5_1CILi128EEES8_NS7_ILi64EEEEEENS_10bfloat16_tEfNS_4arch4Sm80ELb0ELb1ELb1ELb0ELb0ELb0ELb0ELb0ELi2ELi4ELi4ELi4ELb0EEENS1_21CollectiveEpilogueBwdISA_SB_SD_Li256ELb0ELb0ELi2EEENS1_19SingleTileSchedulerILb0ELb0ELb0ELi128EEEEEEEEEvNT_6ParamsE$_ZZN4cute12filter_tupleINS_5tupleIJNS_10UnderscoreES2_iEEENS1_IJNS1_IJNS_1CILi1EEENS4_ILi0EEEEEEiNS4_ILi1024EEEEEEZNS_5sliceIS3_S9_EEDaRKT_RKT0_EUlRKT_RKT0_E_EEDaSD_SG_OT1_ENKUlDpSJ_E_clIJNS1_IJS7_EEENS1_IJiEEENS1_IJEEEEEEDaSQ_ - $_ZN7cutlass13device_kernelIN5flash19enable_sm80_to_sm89INS1_16FlashAttnBwdSm80INS1_25CollectiveMainloopBwdSm80ILi2ELi2EN4cute5tupleIJNS5_1CILi128EEES8_NS7_ILi64EEEEEENS_10bfloat16_tEfNS_4arch4Sm80ELb0ELb1ELb1ELb0ELb0ELb0ELb0ELb0ELi2ELi4ELi4ELi4ELb0EEENS1_21CollectiveEpilogueBwdISA_SB_SD_Li256ELb0ELb0ELi2EEENS1_19SingleTileSchedulerILb0ELb0ELb0ELi128EEEEEEEEEvNT_6ParamsE$_ZZN4cute12filter_tupleINS_5tupleIJNS_10UnderscoreES2_S2_iEEENS1_IJNS1_IJNS_1CILi1EEENS4_ILi0EEEEEElS6_lEEEZNS_5sliceIS3_S8_EEDaRKT_RKT0_EUlRKT_RKT0_E_EEDaSC_SF_OT1_ENKUlDpSI_E_clIJNS1_IJS7_EEENS1_IJlEEENS1_IJS6_EEENS1_IJEEEEEEDaSP_)
$_ZN7cutlass13device_kernelIN5flash19enable_sm80_to_sm89INS1_16FlashAttnBwdSm80INS1_25CollectiveMainloopBwdSm80ILi2ELi2EN4cute5tupleIJNS5_1CILi128EEES8_NS7_ILi64EEEEEENS_10bfloat16_tEfNS_4arch4Sm80ELb0ELb1ELb1ELb0ELb0ELb0ELb0ELb0ELi2ELi4ELi4ELi4ELb0EEENS1_21CollectiveEpilogueBwdISA_SB_SD_Li256ELb0ELb0ELi2EEENS1_19SingleTileSchedulerILb0ELb0ELb0ELi128EEEEEEEEEvNT_6ParamsE$_ZZN4cute12filter_tupleINS_5tupleIJNS_10UnderscoreES2_S2_iEEENS1_IJNS1_IJNS_1CILi1EEENS4_ILi0EEEEEElS6_lEEEZNS_5sliceIS3_S8_EEDaRKT_RKT0_EUlRKT_RKT0_E_EEDaSC_SF_OT1_ENKUlDpSI_E_clIJNS1_IJS7_EEENS1_IJlEEENS1_IJS6_EEENS1_IJEEEEEEDaSP_:
[----:B------:R-:W-:Y:S02]  /*c2b0*/  IADD3 R3, R1, 0x16a8, RZ ;  /* 0x000016a801037810 */ /* 0x000fe40007ffe0ff */
[----:B------:R-:W-:Y:S02]  /*c2c0*/  MOV R6, 0xc2f0 ;  /* 0x0000c2f000067802 */ /* 0x000fe40000000f00 */
[----:B------:R-:W-:Y:S02]  /*c2d0*/  IADD3 R3, R3, c[0x0][0x20], RZ ;  /* 0x0000080003037a10 */ /* 0x000fe40007ffe0ff */
[----:B------:R-:W-:Y:S05]  /*c2e0*/  CALL.REL.NOINC `($_ZN7cutlass13device_kernelIN5flash19enable_sm80_to_sm89INS1_16FlashAttnBwdSm80INS1_25CollectiveMainloopBwdSm80ILi2ELi2EN4cute5tupleIJNS5_1CILi128EEES8_NS7_ILi64EEEEEENS_10bfloat16_tEfNS_4arch4Sm80ELb0ELb1ELb1ELb0ELb0ELb0ELb0ELb0ELi2ELi4ELi4ELi4ELb0EEENS1_21CollectiveEpilogueBwdISA_SB_SD_Li256ELb0ELb0ELi2EEENS1_19SingleTileSchedulerILb0ELb0ELb0ELi128EEEEEEEEEvNT_6ParamsE$_ZN4cute3eso3ESOILb1ELb0EJNS_5tupleIJNS_1CILi1EEENS3_ILi0EEEEEElS5_EEC2ERKS6_RKlRKS5_) ;  /* 0xffffd0f000007944 */ /* 0x000fea0003c3ffff */
[----:B-1----:R1:W5:Y:S01]  /*c2f0*/  LDL.64 R2, [R1+0x16a8] ;  /* 0x0016a80001027983 */ /* 0x0023620000100a00 */
[----:B------:R-:W-:-:S04]  /*c300*/  MOV R5, 0x0 ;  /* 0x0000000000057802 */ /* 0x000fc80000000f00 */
[----:B------:R-:W-:Y:S05]  /*c310*/  RET.REL.NODEC R4 `(_ZN7cutlass13device_kernelIN5flash19enable_sm80_to_sm89INS1_16FlashAttnBwdSm80INS1_25CollectiveMainloopBwdSm80ILi2ELi2EN4cute5tupleIJNS5_1CILi128EEES8_NS7_ILi64EEEEEENS_10bfloat16_tEfNS_4arch4Sm80ELb0ELb1ELb1ELb0ELb0ELb0ELb0ELb0ELi2ELi4ELi4ELi4ELb0EEENS1_21CollectiveEpilogueBwdISA_SB_SD_Li256ELb0ELb0ELi2EEENS1_19SingleTileSchedulerILb0ELb0ELb0ELi128EEEEEEEEEvNT_6ParamsE) ;  /* 0xffff3ce004007950 */ /* 0x000fea0003c3ffff */
        .type           $_ZN7cutlass13device_kernelIN5flash19enable_sm80_to_sm89INS1_16FlashAttnBwdSm80INS1_25CollectiveMainloopBwdSm80ILi2ELi2EN4cute5tupleIJNS5_1CILi128EEES8_NS7_ILi64EEEEEENS_10bfloat16_tEfNS_4arch4Sm80ELb0ELb1ELb1ELb0ELb0ELb0ELb0ELb0ELi2ELi4ELi4ELi4ELb0EEENS1_21CollectiveEpilogueBwdISA_SB_SD_Li256ELb0ELb0ELi2EEENS1_19SingleTileSchedulerILb0ELb0ELb0ELi128EEEEEEEEEvNT_6ParamsE$_ZZN4cute12filter_tupleINS_5tupleIJNS_10UnderscoreES2_iEEENS1_IJNS1_IJNS_1CILi1EEENS4_ILi0EEEEEEiNS4_ILi1024EEEEEEZNS_5sliceIS3_S9_EEDaRKT_RKT0_EUlRKT_RKT0_E_EEDaSD_SG_OT1_ENKUlDpSJ_E_clIJNS1_IJS7_EEENS1_IJiEEENS1_IJEEEEEEDaSQ_,@function
        .size           $_ZN7cutlass13device_kernelIN5flash19enable_sm80_to_sm89INS1_16FlashAttnBwdSm80INS1_25CollectiveMainloopBwdSm80ILi2ELi2EN4cute5tupleIJNS5_1CILi128EEES8_NS7_ILi64EEEEEENS_10bfloat16_tEfNS_4arch4Sm80ELb0ELb1ELb1ELb0ELb0ELb0ELb0ELb0ELi2ELi4ELi4ELi4ELb0EEENS1_21CollectiveEpilogueBwdISA_SB_SD_Li256ELb0ELb0ELi2EEENS1_19SingleTileSchedulerILb0ELb0ELb0ELi128EEEEEEEEEvNT_6ParamsE$_ZZN4cute12filter_tupleINS_5tupleIJNS_10UnderscoreES2_iEEENS1_IJNS1_IJNS_1CILi1EEENS4_ILi0EEEEEEiNS4_ILi1024EEEEEEZNS_5sliceIS3_S9_EEDaRKT_RKT0_EUlRKT_RKT0_E_EEDaSD_SG_OT1_ENKUlDpSJ_E_clIJNS1_IJS7_EEENS1_IJiEEENS1_IJEEEEEEDaSQ_,($_ZN7cutlass13device_kernelIN5flash19enable_sm80_to_sm89INS1_16FlashAttnBwdSm80INS1_25CollectiveMainloopBwdSm80ILi2ELi2EN4cute5tupleIJNS5_1CILi128EEES8_NS7_ILi64EEEEEENS_10bfloat16_tEfNS_4arch4Sm80ELb0ELb1ELb1ELb0ELb0ELb0ELb0ELb0ELi2ELi4ELi4ELi4ELb0EEENS1_21CollectiveEpilogueBwdISA_SB_SD_Li256ELb0ELb0ELi2EEENS1_19SingleTileSchedulerILb0ELb0ELb0ELi128EEEEEEEEEvNT_6ParamsE$_ZZN4cute12filter_tupleINS_5tupleIJNS_1CILi0EEENS1_IJNS2_ILi1EEENS2_ILi512EEEiEEEEEEZNS_16flatten_to_tupleIS7_EEDaRKT_EUlRKT_E_EEDaSB_OT0_ENKUlDpSE_E_clIJNS1_IJS3_EEES6_EEEDaSI_ - $_ZN7cutlass13device_kernelIN5flash19enable_sm80_to_sm89INS1_16FlashAttnBwdSm80INS1_25CollectiveMainloopBwdSm80ILi2ELi2EN4cute5tupleIJNS5_1CILi128EEES8_NS7_ILi64EEEEEENS_10bfloat16_tEfNS_4arch4Sm80ELb0ELb1ELb1ELb0ELb0ELb0ELb0ELb0ELi2ELi4ELi4ELi4ELb0EEENS1_21CollectiveEpilogueBwdISA_SB_SD_Li256ELb0ELb0ELi2EEENS1_19SingleTileSchedulerILb0ELb0ELb0ELi128EEEEEEEEEvNT_6ParamsE$_ZZN4cute12filter_tupleINS_5tupleIJNS_10UnderscoreES2_iEEENS1_IJNS1_IJNS_1CILi1EEENS4_ILi0EEEEEEiNS4_ILi1024EEEEEEZNS_5sliceIS3_S9_EEDaRKT_RKT0_EUlRKT_RKT0_E_EEDaSD_SG_OT1_ENKUlDpSJ_E_clIJNS1_IJS7_EEENS1_IJiEEENS1_IJEEEEEEDaSQ_)
$_ZN7cutlass13device_kernelIN5flash19enable_sm80_to_sm89INS1_16FlashAttnBwdSm80INS1_25CollectiveMainloopBwdSm80ILi2ELi2EN4cute5tupleIJNS5_1CILi128EEES8_NS7_ILi64EEEEEENS_10bfloat16_tEfNS_4arch4Sm80ELb0ELb1ELb1ELb0ELb0ELb0ELb0ELb0ELi2ELi4ELi4ELi4ELb0EEENS1_21CollectiveEpilogueBwdISA_SB_SD_Li256ELb0ELb0ELi2EEENS1_19SingleTileSchedulerILb0ELb0ELb0ELi128EEEEEEEEEvNT_6ParamsE$_ZZN4cute12filter_tupleINS_5tupleIJNS_10UnderscoreES2_iEEENS1_IJNS1_IJNS_1CILi1EEENS4_ILi0EEEEEEiNS4_ILi1024EEEEEEZNS_5sliceIS3_S9_EEDaRKT_RKT0_EUlRKT_RKT0_E_EEDaSD_SG_OT1_ENKUlDpSJ_E_clIJNS1_IJS7_EEENS1_IJiEEENS1_IJEEEEEEDaSQ_:
[----:B------:R-:W-:Y:S02]  /*c320*/  IADD3 R2, R1, 0x1680, RZ ;  /* 0x0000168001027810 */ /* 0x000fe40007ffe0ff */
[----:B------:R-:W-:Y:S02]  /*c330*/  MOV R6, 0xc360 ;  /* 0x0000c36000067802 */ /* 0x000fe40000000f00 */
[----:B------:R-:W-:Y:S02]  /*c340*/  IADD3 R2, R2, c[0x0][0x20], RZ ;  /* 0x0000080002027a10 */ /* 0x000fe40007ffe0ff */
[----:B------:R-:W-:Y:S05]  /*c350*/  CALL.REL.NOINC `($_ZN7cutlass13device_kernelIN5flash19enable_sm80_to_sm89INS1_16FlashAttnBwdSm80INS1_25CollectiveMainloopBwdSm80ILi2ELi2EN4cute5tupleIJNS5_1CILi128EEES8_NS7_ILi64EEEEEENS_10bfloat16_tEfNS_4arch4Sm80ELb0ELb1ELb1ELb0ELb0ELb0ELb0ELb0ELi2ELi4ELi4ELi4ELb0EEENS1_21CollectiveEpilogueBwdISA_SB_SD_Li256ELb0ELb0ELi2EEENS1_19SingleTileSchedulerILb0ELb0ELb0ELi128EEEEEEEEEvNT_6ParamsE$_ZN4cute3eso3ESOILb1ELb0EJNS_5tupleIJNS_1CILi1EEENS3_ILi0EEEEEEiEEC2ERKS6_RKi) ;  /* 0xffffd00000007944 */ /* 0x000fea0003c3ffff */
[----:B-1----:R1:W5:Y:S01]  /*c360*/  LDL R3, [R1+0x1680] ;  /* 0x0016800001037983 */ /* 0x0023620000100800 */
[----:B------:R-:W-:Y:S02]  /*c370*/  MOV R6, R4 ;  /* 0x0000000400067202 */ /* 0x000fe40000000f00 */
[----:B------:R-:W-:-:S04]  /*c380*/  MOV R7, 0x0 ;  /* 0x0000000000077802 */ /* 0x000fc80000000f00 */
[----:B------:R-:W-:Y:S05]  /*c390*/  RET.REL.NODEC R6 `(_ZN7cutlass13device_kernelIN5flash19enable_sm80_to_sm89INS1_16FlashAttnBwdSm80INS1_25CollectiveMainloopBwdSm80ILi2ELi2EN4cute5tupleIJNS5_1CILi128EEES8_NS7_ILi64EEEEEENS_10bfloat16_tEfNS_4arch4Sm80ELb0ELb1ELb1ELb0ELb0ELb0ELb0ELb0ELi2ELi4ELi4ELi4ELb0EEENS1_21CollectiveEpilogueBwdISA_SB_SD_Li256ELb0ELb0ELi2EEENS1_19SingleTileSchedulerILb0ELb0ELb0ELi128EEEEEEEEEvNT_6ParamsE) ;  /* 0xffff3c6006007950 */ /* 0x000fea0003c3ffff */
        .type           $_ZN7cutlass13device_kernelIN5flash19enable_sm80_to_sm89INS1_16FlashAttnBwdSm80INS1_25CollectiveMainloopBwdSm80ILi2ELi2EN4cute5tupleIJNS5_1CILi128EEES8_NS7_ILi64EEEEEENS_10bfloat16_tEfNS_4arch4Sm80ELb0ELb1ELb1ELb0ELb0ELb0ELb0ELb0ELi2ELi4ELi4ELi4ELb0EEENS1_21CollectiveEpilogueBwdISA_SB_SD_Li256ELb0ELb0ELi2EEENS1_19SingleTileSchedulerILb0ELb0ELb0ELi128EEEEEEEEEvNT_6ParamsE$_ZZN4cute12filter_tupleINS_5tupleIJNS_1CILi0EEENS1_IJNS2_ILi1EEENS2_ILi512EEEiEEEEEEZNS_16flatten_to_tupleIS7_EEDaRKT_EUlRKT_E_EEDaSB_OT0_ENKUlDpSE_E_clIJNS1_IJS3_EEES6_EEEDaSI_,@function
        .size           $_ZN7cutlass13device_kernelIN5flash19enable_sm80_to_sm89INS1_16FlashAttnBwdSm80INS1_25CollectiveMainloopBwdSm80ILi2ELi2EN4cute5tupleIJNS5_1CILi128EEES8_NS7_ILi64EEEEEENS_10bfloat16_tEfNS_4arch4Sm80ELb0ELb1ELb1ELb0ELb0ELb0ELb0ELb0ELi2ELi4ELi4ELi4ELb0EEENS1_21CollectiveEpilogueBwdISA_SB_SD_Li256ELb0ELb0ELi2EEENS1_19SingleTileSchedulerILb0ELb0ELb0ELi128EEEEEEEEEvNT_6ParamsE$_ZZN4cute12filter_tupleINS_5tupleIJNS_1CILi0EEENS1_IJNS2_ILi1EEENS2_ILi512EEEiEEEEEEZNS_16flatten_to_tupleIS7_EEDaRKT_EUlRKT_E_EEDaSB_OT0_ENKUlDpSE_E_clIJNS1_IJS3_EEES6_EEEDaSI_,($_ZN7cutlass13device_kernelIN5flash19enable_sm80_to_sm89INS1_16FlashAttnBwdSm80INS1_25CollectiveMainloopBwdSm80ILi2ELi2EN4cute5tupleIJNS5_1CILi128EEES8_NS7_ILi64EEEEEENS_10bfloat16_tEfNS_4arch4Sm80ELb0ELb1ELb1ELb0ELb0ELb0ELb0ELb0ELi2ELi4ELi4ELi4ELb0EEENS1_21CollectiveEpilogueBwdISA_SB_SD_Li256ELb0ELb0ELi2EEENS1_19SingleTileSchedulerILb0ELb0ELb0ELi128EEEEEEEEEvNT_6ParamsE$_ZZN4cute12filter_tupleINS_5tupleIJNS_1CILi0EEENS_10UnderscoreEEEENS1_IJNS1_IJS3_S3_EEEiEEEZNS_6detail10lift_sliceIS5_S7_EEDaRKT_RKT0_EUlRKT_RKT0_E_EEDaSC_SF_OT1_ENKUlDpSI_E_clIJNS1_IJEEENS1_IJiEEEEEEDaSP_ - $_ZN7cutlass13device_kernelIN5flash19enable_sm80_to_sm89INS1_16FlashAttnBwdSm80INS1_25CollectiveMainloopBwdSm80ILi2ELi2EN4cute5tupleIJNS5_1CILi128EEES8_NS7_ILi64EEEEEENS_10bfloat16_tEfNS_4arch4Sm80ELb0ELb1ELb1ELb0ELb0ELb0ELb0ELb0ELi2ELi4ELi4ELi4ELb0EEENS1_21CollectiveEpilogueBwdISA_SB_SD_Li256ELb0ELb0ELi2EEENS1_19SingleTileSchedulerILb0ELb0ELb0ELi128EEEEEEEEEvNT_6ParamsE$_ZZN4cute12filter_tupleINS_5tupleIJNS_1CILi0EEENS1_IJNS2_ILi1EEENS2_ILi512EEEiEEEEEEZNS_16flatten_to_tupleIS7_EEDaRKT_EUlRKT_E_EEDaSB_OT0_ENKUlDpSE_E_clIJNS1_IJS3_EEES6_EEEDaSI_)
$_ZN7cutlass13device_kernelIN5flash19enable_sm80_to_sm89INS1_16FlashAttnBwdSm80INS1_25CollectiveMainloopBwdSm80ILi2ELi2EN4cute5tupleIJNS5_1CILi128EEES8_NS7_ILi64EEEEEENS_10bfloat16_tEfNS_4arch4Sm80ELb0ELb1ELb1ELb0ELb0ELb0ELb0ELb0ELi2ELi4ELi4ELi4ELb0EEENS1_21CollectiveEpilogueBwdISA_SB_SD_Li256ELb0ELb0ELi2EEENS1_19SingleTileSchedulerILb0ELb0ELb0ELi128EEEEEEEEEvNT_6ParamsE$_ZZN4cute12filter_tupleINS_5tupleIJNS_1CILi0EEENS1_IJNS2_ILi1EEENS2_ILi512EEEiEEEEEEZNS_16flatten_to_tupleIS7_EEDaRKT_EUlRKT_E_EEDaSB_OT0_ENKUlDpSE_E_clIJNS1_IJS3_EEES6_EEEDaSI_:
[----:B------:R-:W-:Y:S02]  /*c3a0*/  IADD3 R2, R1, 0x1380, RZ ;  /* 0x0000138001027810 */ /* 0x000fe40007ffe0ff */
[----:B------:R-:W-:Y:S02]  /*c3b0*/  MOV R8, 0xc3e0 ;  /* 0x0000c3e000087802 */ /* 0x000fe40000000f00 */
[----:B------:R-:W-:Y:S02]  /*c3c0*/  IADD3 R2, R2, c[0x0][0x20], RZ ;  /* 0x0000080002027a10 */ /* 0x000fe40007ffe0ff */
[----:B------:R-:W-:Y:S05]  /*c3d0*/  CALL.REL.NOINC `($_ZN7cutlass13device_kernelIN5flash19enable_sm80_to_sm89INS1_16FlashAttnBwdSm80INS1_25CollectiveMainloopBwdSm80ILi2ELi2EN4cute5tupleIJNS5_1CILi128EEES8_NS7_ILi64EEEEEENS_10bfloat16_tEfNS_4arch4Sm80ELb0ELb1ELb1ELb0ELb0ELb0ELb0ELb0ELi2ELi4ELi4ELi4ELb0EEENS1_21CollectiveEpilogueBwdISA_SB_SD_Li256ELb0ELb0ELi2EEENS1_19SingleTileSchedulerILb0ELb0ELb0ELi128EEEEEEEEEvNT_6ParamsE$_ZN4cute3eso3ESOILb1ELb0EJNS_1CILi0EEENS2_ILi1EEENS2_ILi512EEEiEEC2ERKS3_RKS4_RKS5_RKi) ;  /* 0xffffbf8000007944 */ /* 0x000fea0003c3ffff */
[----:B-1----:R1:W5:Y:S01]  /*c3e0*/  LDL R2, [R1+0x1380] ;  /* 0x0013800001027983 */ /* 0x0023620000100800 */
[----:B------:R-:W-:-:S04]  /*c3f0*/  MOV R11, 0x0 ;  /* 0x00000000000b7802 */ /* 0x000fc80000000f00 */
[----:B------:R-:W-:Y:S05]  /*c400*/  RET.REL.NODEC R10 `(_ZN7cutlass13device_kernelIN5flash19enable_sm80_to_sm89INS1_16FlashAttnBwdSm80INS1_25CollectiveMainloopBwdSm80ILi2ELi2EN4cute5tupleIJNS5_1CILi128EEES8_NS7_ILi64EEEEEENS_10bfloat16_tEfNS_4arch4Sm80ELb0ELb1ELb1ELb0ELb0ELb0ELb0ELb0ELi2ELi4ELi4ELi4ELb0EEENS1_21CollectiveEpilogueBwdISA_SB_SD_Li256ELb0ELb0ELi2EEENS1_19SingleTileSchedulerILb0ELb0ELb0ELi128EEEEEEEEEvNT_6ParamsE) ;  /* 0xffff3bf00a007950 */ /* 0x000fea0003c3ffff */
        .type           $_ZN7cutlass13device_kernelIN5flash19enable_sm80_to_sm89INS1_16FlashAttnBwdSm80INS1_25CollectiveMainloopBwdSm80ILi2ELi2EN4cute5tupleIJNS5_1CILi128EEES8_NS7_ILi64EEEEEENS_10bfloat16_tEfNS_4arch4Sm80ELb0ELb1ELb1ELb0ELb0ELb0ELb0ELb0ELi2ELi4ELi4ELi4ELb0EEENS1_21CollectiveEpilogueBwdISA_SB_SD_Li256ELb0ELb0ELi2EEENS1_19SingleTileSchedulerILb0ELb0ELb0ELi128EEEEEEEEEvNT_6ParamsE$_ZZN4cute12filter_tupleINS_5tupleIJNS_1CILi0EEENS_10UnderscoreEEEENS1_IJNS1_IJS3_S3_EEEiEEEZNS_6detail10lift_sliceIS5_S7_EEDaRKT_RKT0_EUlRKT_RKT0_E_EEDaSC_SF_OT1_ENKUlDpSI_E_clIJNS1_IJEEENS1_IJiEEEEEEDaSP_,@function
        .size           $_ZN7cutlass13device_kernelIN5flash19enable_sm80_to_sm89INS1_16FlashAttnBwdSm80INS1_25CollectiveMainloopBwdSm80ILi2ELi2EN4cute5tupleIJNS5_1CILi128EEES8_NS7_ILi64EEEEEENS_10bfloat16_tEfNS_4arch4Sm80ELb0ELb1ELb1ELb0ELb0ELb0ELb0ELb0ELi2ELi4ELi4ELi4ELb0EEENS1_21CollectiveEpilogueBwdISA_SB_SD_Li256ELb0ELb0ELi2EEENS1_19SingleTileSchedulerILb0ELb0ELb0ELi128EEEEEEEEEvNT_6ParamsE$_ZZN4cute12filter_tupleINS_5tupleIJNS_1CILi0EEENS_10UnderscoreEEEENS1_IJNS1_IJS3_S3_EEEiEEEZNS_6detail10lift_sliceIS5_S7_EEDaRKT_RKT0_EUlRKT_RKT0_E_EEDaSC_SF_OT1_ENKUlDpSI_E_clIJNS1_IJEEENS1_IJiEEEEEEDaSP_,($_ZN7cutlass13device_kernelIN5flash19enable_sm80_to_sm89INS1_16FlashAttnBwdSm80INS1_25CollectiveMainloopBwdSm80ILi2ELi2EN4cute5tupleIJNS5_1CILi128EEES8_NS7_ILi64EEEEEENS_10bfloat16_tEfNS_4arch4Sm80ELb0ELb1ELb1ELb0ELb0ELb0ELb0ELb0ELi2ELi4ELi4ELi4ELb0EEENS1_21CollectiveEpilogueBwdISA_SB_SD_Li256ELb0ELb0ELi2EEENS1_19SingleTileSchedulerILb0ELb0ELb0ELi128EEEEEEEEEvNT_6ParamsE$_ZZN4cute12filter_tupleINS_5tupleIJNS_1CILi1024EEENS1_IJiiEEEEEEZNS_16flatten_to_tupleIS5_EEDaRKT_EUlRKT_E_EEDaS9_OT0_ENKUlDpSC_E_clIJNS1_IJS3_EEES4_EEEDaSG_ - $_ZN7cutlass13device_kernelIN5flash19enable_sm80_to_sm89INS1_16FlashAttnBwdSm80INS1_25CollectiveMainloopBwdSm80ILi2ELi2EN4cute5tupleIJNS5_1CILi128EEES8_NS7_ILi64EEEEEENS_10bfloat16_tEfNS_4arch4Sm80ELb0ELb1ELb1ELb0ELb0ELb0ELb0ELb0ELi2ELi4ELi4ELi4ELb0EEENS1_21CollectiveEpilogueBwdISA_SB_SD_Li256ELb0ELb0ELi2EEENS1_19SingleTileSchedulerILb0ELb0ELb0ELi128EEEEEEEEEvNT_6ParamsE$_ZZN4cute12filter_tupleINS_5tupleIJNS_1CILi0EEENS_10UnderscoreEEEENS1_IJNS1_IJS3_S3_EEEiEEEZNS_6detail10lift_sliceIS5_S7_EEDaRKT_RKT0_EUlRKT_RKT0_E_EEDaSC_SF_OT1_ENKUlDpSI_E_clIJNS1_IJEEENS1_IJiEEEEEEDaSP_)
$_ZN7cutlass13device_kernelIN5flash19enable_sm80_to_sm89INS1_16FlashAttnBwdSm80INS1_25CollectiveMainloopBwdSm80ILi2ELi2EN4cute5tupleIJNS5_1CILi128EEES8_NS7_ILi64EEEEEENS_10bfloat16_tEfNS_4arch4Sm80ELb0ELb1ELb1ELb0ELb0ELb0ELb0ELb0ELi2ELi4ELi4ELi4ELb0EEENS1_21CollectiveEpilogueBwdISA_SB_SD_Li256ELb0ELb0ELi2EEENS1_19SingleTileSchedulerILb0ELb0ELb0ELi128EEEEEEEEEvNT_6ParamsE$_ZZN4cute12filter_tupleINS_5tupleIJNS_1CILi0EEENS_10UnderscoreEEEENS1_IJNS1_IJS3_S3_EEEiEEEZNS_6detail10lift_sliceIS5_S7_EEDaRKT_RKT0_EUlRKT_RKT0_E_EEDaSC_SF_OT1_ENKUlDpSI_E_clIJNS1_IJEEENS1_IJiEEEEEEDaSP_:
[----:B------:R-:W-:Y:S02]  /*c410*/  IADD3 R2, R1, 0x1680, RZ ;  /* 0x0000168001027810 */ /* 0x000fe40007ffe0ff */
[----:B------:R-:W-:Y:S02]  /*c420*/  MOV R6, 0xc450 ;  /* 0x0000c45000067802 */ /* 0x000fe40000000f00 */
[----:B------:R-:W-:Y:S02]  /*c430*/  IADD3 R2, R2, c[0x0][0x20], RZ ;  /* 0x0000080002027a10 */ /* 0x000fe40007ffe0ff */
[----:B------:R-:W-:Y:S05]  /*c440*/  CALL.REL.NOINC `($_ZN7cutlass13device_kernelIN5flash19enable_sm80_to_sm89INS1_16FlashAttnBwdSm80INS1_25CollectiveMainloopBwdSm80ILi2ELi2EN4cute5tupleIJNS5_1CILi128EEES8_NS7_ILi64EEEEEENS_10bfloat16_tEfNS_4arch4Sm80ELb0ELb1ELb1ELb0ELb0ELb0ELb0ELb0ELi2ELi4ELi4ELi4ELb0EEENS1_21CollectiveEpilogueBwdISA_SB_SD_Li256ELb0ELb0ELi2EEENS1_19SingleTileSchedulerILb0ELb0ELb0ELi128EEEEEEEEEvNT_6ParamsE$_ZN4cute3eso3ESOILb0ELb1EJiEEC2ERKi) ;  /* 0xffffb9b000007944 */ /* 0x000fea0003c3ffff */
[----:B-1----:R1:W5:Y:S01]  /*c450*/  LDL R2, [R1+0x1680] ;  /* 0x0016800001027983 */ /* 0x0023620000100800 */
[----:B------:R-:W-:-:S04]  /*c460*/  MOV R11, 0x0 ;  /* 0x00000000000b7802 */ /* 0x000fc80000000f00 */
[----:B------:R-:W-:Y:S05]  /*c470*/  RET.REL.NODEC R10 `(_ZN7cutlass13device_kernelIN5flash19enable_sm80_to_sm89INS1_16FlashAttnBwdSm80INS1_25CollectiveMainloopBwdSm80ILi2ELi2EN4cute5tupleIJNS5_1CILi128EEES8_NS7_ILi64EEEEEENS_10bfloat16_tEfNS_4arch4Sm80ELb0ELb1ELb1ELb0ELb0ELb0ELb0ELb0ELi2ELi4ELi4ELi4ELb0EEENS1_21CollectiveEpilogueBwdISA_SB_SD_Li256ELb0ELb0ELi2EEENS1_19SingleTileSchedulerILb0ELb0ELb0ELi128EEEEEEEEEvNT_6ParamsE) ;  /* 0xffff3b800a007950 */ /* 0x000fea0003c3ffff */
        .type           $_ZN7cutlass13device_kernelIN5flash19enable_sm80_to_sm89INS1_16FlashAttnBwdSm80INS1_25CollectiveMainloopBwdSm80ILi2ELi2EN4cute5tupleIJNS5_1CILi128EEES8_NS7_ILi64EEEEEENS_10bfloat16_tEfNS_4arch4Sm80ELb0ELb1ELb1ELb0ELb0ELb0ELb0ELb0ELi2ELi4ELi4ELi4ELb0EEENS1_21CollectiveEpilogueBwdISA_SB_SD_Li256ELb0ELb0ELi2EEENS1_19SingleTileSchedulerILb0ELb0ELb0ELi128EEEEEEEEEvNT_6ParamsE$_ZZN4cute12filter_tupleINS_5tupleIJNS_1CILi1024EEENS1_IJiiEEEEEEZNS_16flatten_to_tupleIS5_EEDaRKT_EUlRKT_E_EEDaS9_OT0_ENKUlDpSC_E_clIJNS1_IJS3_EEES4_EEEDaSG_,@function
        .size           $_ZN7cutlass13device_kernelIN5flash19enable_sm80_to_sm89INS1_16FlashAttnBwdSm80INS1_25CollectiveMainloopBwdSm80ILi2ELi2EN4cute5tupleIJNS5_1CILi128EEES8_NS7_ILi64EEEEEENS_10bfloat16_tEfNS_4arch4Sm80ELb0ELb1ELb1ELb0ELb0ELb0ELb0ELb0ELi2ELi4ELi4ELi4ELb0EEENS1_21CollectiveEpilogueBwdISA_SB_SD_Li256ELb0ELb0ELi2EEENS1_19SingleTileSchedulerILb0ELb0ELb0ELi128EEEEEEEEEvNT_6ParamsE$_ZZN4cute12filter_tupleINS_5tupleIJNS_1CILi1024EEENS1_IJiiEEEEEEZNS_16flatten_to_tupleIS5_EEDaRKT_EUlRKT_E_EEDaS9_OT0_ENKUlDpSC_E_clIJNS1_IJS3_EEES4_EEEDaSG_,($_ZN7cutlass13device_kernelIN5flash19enable_sm80_to_sm89INS1_16FlashAttnBwdSm80INS1_25CollectiveMainloopBwdSm80ILi2ELi2EN4cute5tupleIJNS5_1CILi128EEES8_NS7_ILi64EEEEEENS_10bfloat16_tEfNS_4arch4Sm80ELb0ELb1ELb1ELb0ELb0ELb0ELb0ELb0ELi2ELi4ELi4ELi4ELb0EEENS1_21CollectiveEpilogueBwdISA_SB_SD_Li256ELb0ELb0ELi2EEENS1_19SingleTileSchedulerILb0ELb0ELb0ELi128EEEEEEEEEvNT_6ParamsE$_ZZN4cute12filter_tupleINS_5tupleIJNS_1CILi1EEENS1_IJNS2_ILi8EEEiiEEENS2_ILi64EEENS1_IJiNS2_ILi144EEENS2_ILi288EEEEEENS2_ILi512EEEEEEZNS_7flattenISB_EEDaRKT_EUlRKT_E_EEDaSF_OT0_ENKUlDpSI_E_clIJNS1_IJS3_EEES5_NS1_IJS6_EEES9_NS1_IJSA_EEEEEEDaSM_ - $_ZN7cutlass13device_kernelIN5flash19enable_sm80_to_sm89INS1_16FlashAttnBwdSm80INS1_25CollectiveMainloopBwdSm80ILi2ELi2EN4cute5tupleIJNS5_1CILi128EEES8_NS7_ILi64EEEEEENS_10bfloat16_tEfNS_4arch4Sm80ELb0ELb1ELb1ELb0ELb0ELb0ELb0ELb0ELi2ELi4ELi4ELi4ELb0EEENS1_21CollectiveEpilogueBwdISA_SB_SD_Li256ELb0ELb0ELi2EEENS1_19SingleTileSchedulerILb0ELb0ELb0ELi128EEEEEEEEEvNT_6ParamsE$_ZZN4cute12filter_tupleINS_5tupleIJNS_1CILi1024EEENS1_IJiiEEEEEEZNS_16flatten_to_tupleIS5_EEDaRKT_EUlRKT_E_EEDaS9_OT0_ENKUlDpSC_E_clIJNS1_IJS3_EEES4_EEEDaSG_)
$_ZN7cutlass13device_kernelIN5flash19enable_sm80_to_sm89INS1_16FlashAttnBwdSm80INS1_25CollectiveMainloopBwdSm80ILi2ELi2EN4cute5tupleIJNS5_1CILi128EEES8_NS7_ILi64EEEEEENS_10bfloat16_tEfNS_4arch4Sm80ELb0ELb1ELb1ELb0ELb0ELb0ELb0ELb0ELi2ELi4ELi4ELi4ELb0EEENS1_21CollectiveEpilogueBwdISA_SB_SD_Li256ELb0ELb0ELi2EEENS1_19SingleTileSchedulerILb0ELb0ELb0ELi128EEEEEEEEEvNT_6ParamsE$_ZZN4cute12filter_tupleINS_5tupleIJNS_1CILi1024EEENS1_IJiiEEEEEEZNS_16flatten_to_tupleIS5_EEDaRKT_EUlRKT_E_EEDaS9_OT0_ENKUlDpSC_E_clIJNS1_IJS3_EEES4_EEEDaSG_:
[----:B------:R-:W-:-:S06]  /*c480*/  IADD3 R8, R58, -c[0x0][0x20], RZ ;  /* 0x800008003a087a10 */ /* 0x000fcc0007ffe0ff */
[----:B------:R-:W5:Y:S01]  /*c490*/  LDL R8, [R8] ;  /* 0x0000000008087983 */ /* 0x000f620000100800 */
[----:B------:R-:W-:Y:S02]  /*c4a0*/  IADD3 R3, R1, 0x1380, RZ ;  /* 0x0000138001037810 */ /* 0x000fe40007ffe0ff */
[----:B------:R-:W-:Y:S02]  /*c4b0*/  IADD3 R2, R58, 0x4, RZ ;  /* 0x000000043a027810 */ /* 0x000fe40007ffe0ff */
[----:B------:R-:W-:Y:S02]  /*c4c0*/  IADD3 R3, R3, c[0x0][0x20], RZ ;  /* 0x0000080003037a10 */ /* 0x000fe40007ffe0ff */
[----:B------:R-:W-:Y:S02]  /*c4d0*/  MOV R6, 0xc4f0 ;  /* 0x0000c4f000067802 */ /* 0x000fe40000000f00 */
[----:B-----5:R-:W-:Y:S05]  /*c4e0*/  CALL.REL.NOINC `($_ZN7cutlass13device_kernelIN5flash19enable_sm80_to_sm89INS1_16FlashAttnBwdSm80INS1_25CollectiveMainloopBwdSm80ILi2ELi2EN4cute5tupleIJNS5_1CILi128EEES8_NS7_ILi64EEEEEENS_10bfloat16_tEfNS_4arch4Sm80ELb0ELb1ELb1ELb0ELb0ELb0ELb0ELb0ELi2ELi4ELi4ELi4ELb0EEENS1_21CollectiveEpilogueBwdISA_SB_SD_Li256ELb0ELb0ELi2EEENS1_19SingleTileSchedulerILb0ELb0ELb0ELi128EEEEEEEEEvNT_6ParamsE$_ZN4cute3eso3ESOILb1ELb0EJNS_1CILi1024EEEiiEEC2ERKS3_RKiS8_) ;  /* 0xffffc05000007944 */ /* 0x020fea0003c3ffff */
[----:B------:R-:W-:-:S04]  /*c4f0*/  MOV R5, 0x0 ;  /* 0x0000000000057802 */ /* 0x000fc80000000f00 */
[----:B------:R-:W-:Y:S05]  /*c500*/  RET.REL.NODEC R4 `(_ZN7cutlass13device_kernelIN5flash19enable_sm80_to_sm89INS1_16FlashAttnBwdSm80INS1_25CollectiveMainloopBwdSm80ILi2ELi2EN4cute5tupleIJNS5_1CILi128EEES8_NS7_ILi64EEEEEENS_10bfloat16_tEfNS_4arch4Sm80ELb0ELb1ELb1ELb0ELb0ELb0ELb0ELb0ELi2ELi4ELi4ELi4ELb0EEENS1_21CollectiveEpilogueBwdISA_SB_SD_Li256ELb0ELb0ELi2EEENS1_19SingleTileSchedulerILb0ELb0ELb0ELi128EEEEEEEEEvNT_6ParamsE) ;  /* 0xffff3af004007950 */ /* 0x000fea0003c3ffff */
        .type           $_ZN7cutlass13device_kernelIN5flash19enable_sm80_to_sm89INS1_16FlashAttnBwdSm80INS1_25CollectiveMainloopBwdSm80ILi2ELi2EN4cute5tupleIJNS5_1CILi128EEES8_NS7_ILi64EEEEEENS_10bfloat16_tEfNS_4arch4Sm80ELb0ELb1ELb1ELb0ELb0ELb0ELb0ELb0ELi2ELi4ELi4ELi4ELb0EEENS1_21CollectiveEpilogueBwdISA_SB_SD_Li256ELb0ELb0ELi2EEENS1_19SingleTileSchedulerILb0ELb0ELb0ELi128EEEEEEEEEvNT_6ParamsE$_ZZN4cute12filter_tupleINS_5tupleIJNS_1CILi1EEENS1_IJNS2_ILi8EEEiiEEENS2_ILi64EEENS1_IJiNS2_ILi144EEENS2_ILi288EEEEEENS2_ILi512EEEEEEZNS_7flattenISB_EEDaRKT_EUlRKT_E_EEDaSF_OT0_ENKUlDpSI_E_clIJNS1_IJS3_EEES5_NS1_IJS6_EEES9_NS1_IJSA_EEEEEEDaSM_,@function
        .size           $_ZN7cutlass13device_kernelIN5flash19enable_sm80_to_sm89INS1_16FlashAttnBwdSm80INS1_25CollectiveMainloopBwdSm80ILi2ELi2EN4cute5tupleIJNS5_1CILi128EEES8_NS7_ILi64EEEEEENS_10bfloat16_tEfNS_4arch4Sm80ELb0ELb1ELb1ELb0ELb0ELb0ELb0ELb0ELi2ELi4ELi4ELi4ELb0EEENS1_21CollectiveEpilogueBwdISA_SB_SD_Li256ELb0ELb0ELi2EEENS1_19SingleTileSchedulerILb0ELb0ELb0ELi128EEEEEEEEEvNT_6ParamsE$_ZZN4cute12filter_tupleINS_5tupleIJNS_1CILi1EEENS1_IJNS2_ILi8EEEiiEEENS2_ILi64EEENS1_IJiNS2_ILi144EEENS2_ILi288EEEEEENS2_ILi512EEEEEEZNS_7flattenISB_EEDaRKT_EUlRKT_E_EEDaSF_OT0_ENKUlDpSI_E_clIJNS1_IJS3_EEES5_NS1_IJS6_EEES9_NS1_IJSA_EEEEEEDaSM_,($_ZN7cutlass13device_kernelIN5flash19enable_sm80_to_sm89INS1_16FlashAttnBwdSm80INS1_25CollectiveMainloopBwdSm80ILi2ELi2EN4cute5tupleIJNS5_1CILi128EEES8_NS7_ILi64EEEEEENS_10bfloat16_tEfNS_4arch4Sm80ELb0ELb1ELb1ELb0ELb0ELb0ELb0ELb0ELi2ELi4ELi4ELi4ELb0EEENS1_21CollectiveEpilogueBwdISA_SB_SD_Li256ELb0ELb0ELi2EEENS1_19SingleTileSchedulerILb0ELb0ELb0ELi128EEEEEEEEEvNT_6ParamsE$_ZZN4cute12filter_tupleINS_5tupleIJNS_1CILi1EEENS1_IJiiiEEENS2_ILi64EEENS1_IJNS2_ILi72EEENS2_ILi144EEENS2_ILi288EEEEEENS2_ILi512EEEEEEZNS_7flattenISB_EEDaRKT_EUlRKT_E_EEDaSF_OT0_ENKUlDpSI_E_clIJNS1_IJS3_EEES4_NS1_IJS5_EEES9_NS1_IJSA_EEEEEEDaSM_ - $_ZN7cutlass13device_kernelIN5flash19enable_sm80_to_sm89INS1_16FlashAttnBwdSm80INS1_25CollectiveMainloopBwdSm80ILi2ELi2EN4cute5tupleIJNS5_1CILi128EEES8_NS7_ILi64EEEEEENS_10bfloat16_tEfNS_4arch4Sm80ELb0ELb1ELb1ELb0ELb0ELb0ELb0ELb0ELi2ELi4ELi4ELi4ELb0EEENS1_21CollectiveEpilogueBwdISA_SB_SD_Li256ELb0ELb0ELi2EEENS1_19SingleTileSchedulerILb0ELb0ELb0ELi128EEEEEEEEEvNT_6ParamsE$_ZZN4cute12filter_tupleINS_5tupleIJNS_1CILi1EEENS1_IJNS2_ILi8EEEiiEEENS2_ILi64EEENS1_IJiNS2_ILi144EEENS2_ILi288EEEEEENS2_ILi512EEEEEEZNS_7flattenISB_EEDaRKT_EUlRKT_E_EEDaSF_OT0_ENKUlDpSI_E_clIJNS1_IJS3_EEES5_NS1_IJS6_EEES9_NS1_IJSA_EEEEEEDaSM_)
$_ZN7cutlass13device_kernelIN5flash19enable_sm80_to_sm89INS1_16FlashAttnBwdSm80INS1_25CollectiveMainloopBwdSm80ILi2ELi2EN4cute5tupleIJNS5_1CILi128EEES8_NS7_ILi64EEEEEENS_10bfloat16_tEfNS_4arch4Sm80ELb0ELb1ELb1ELb0ELb0ELb0ELb0ELb0ELi2ELi4ELi4ELi4ELb0EEENS1_21CollectiveEpilogueBwdISA_SB_SD_Li256ELb0ELb0ELi2EEENS1_19SingleTileSchedulerILb0ELb0ELb0ELi128EEEEEEEEEvNT_6ParamsE$_ZZN4cute12filter_tupleINS_5tupleIJNS_1CILi1EEENS1_IJNS2_ILi8EEEiiEEENS2_ILi64EEENS1_IJiNS2_ILi144EEENS2_ILi288EEEEEENS2_ILi512EEEEEEZNS_7flattenISB_EEDaRKT_EUlRKT_E_EEDaSF_OT0_ENKUlDpSI_E_clIJNS1_IJS3_EEES5_NS1_IJS6_EEES9_NS1_IJSA_EEEEEEDaSM_:
[----:B------:R-:W-:-:S06]  /*c510*/  IADD3 R8, R62, -c[0x0][0x20], RZ ;  /* 0x800008003e087a10 */ /* 0x000fcc0007ffe0ff */
[----:B------:R-:W5:Y:S01]  /*c520*/  LDL R8, [R8] ;  /* 0x0000000008087983 */ /* 0x000f620000100800 */
[----:B------:R-:W-:Y:S02]  /*c530*/  IADD3 R3, R1, 0x1680, RZ ;  /* 0x0000168001037810 */ /* 0x000fe40007ffe0ff */
[----:B------:R-:W-:Y:S02]  /*c540*/  IADD3 R2, R62, 0x4, RZ ;  /* 0x000000043e027810 */ /* 0x000fe40007ffe0ff */
[----:B------:R-:W-:Y:S02]  /*c550*/  IADD3 R3, R3, c[0x0][0x20], RZ ;  /* 0x0000080003037a10 */ /* 0x000fe40007ffe0ff */
[----:B------:R-:W-:Y:S02]  /*c560*/  MOV R6, 0xc580 ;  /* 0x0000c58000067802 */ /* 0x000fe40000000f00 */
[----:B-----5:R-:W-:Y:S05]  /*c570*/  CALL.REL.NOINC `($_ZN7cutlass13device_kernelIN5flash19enable_sm80_to_sm89INS1_16FlashAttnBwdSm80INS1_25CollectiveMainloopBwdSm80ILi2ELi2EN4cute5tupleIJNS5_1CILi128EEES8_NS7_ILi64EEEEEENS_10bfloat16_tEfNS_4arch4Sm80ELb0ELb1ELb1ELb0ELb0ELb0ELb0ELb0ELi2ELi4ELi4ELi4ELb0EEENS1_21CollectiveEpilogueBwdISA_SB_SD_Li256ELb0ELb0ELi2EEENS1_19SingleTileSchedulerILb0ELb0ELb0ELi128EEEEEEEEEvNT_6ParamsE$_ZN4cute3eso3ESOILb1ELb0EJNS_1CILi1EEENS2_ILi8EEEiiNS2_ILi64EEEiNS2_ILi144EEENS2_ILi288EEENS2_ILi512EEEEEC2ERKS3_RKS4_RKiSF_RKS5_SF_RKS6_RKS7_RKS8_) ;  /* 0xffffc0c000007944 */ /* 0x020fea0003c3ffff */
[----:B------:R2:W5:Y:S04]  /*c580*/  LDL R5, [R1+0x1688] ;  /* 0x0016880001057983 */ /* 0x0005680000100800 */
[----:B-1----:R2:W5:Y:S01]  /*c590*/  LDL.64 R2, [R1+0x1680] ;  /* 0x0016800001027983 */ /* 0x0025620000100a00 */
[----:B------:R-:W-:-:S02]  /*c5a0*/  MOV R6, R4 ;  /* 0x0000000400067202 */ /* 0x000fc40000000f00 */
[----:B------:R-:W-:-:S04]  /*c5b0*/  MOV R7, 0x0 ;  /* 0x0000000000077802 */ /* 0x000fc80000000f00 */
[----:B------:R-:W-:Y:S05]  /*c5c0*/  RET.REL.NODEC R6 `(_ZN7cutlass13device_kernelIN5flash19enable_sm80_to_sm89INS1_16FlashAttnBwdSm80INS1_25CollectiveMainloopBwdSm80ILi2ELi2EN4cute5tupleIJNS5_1CILi128EEES8_NS7_ILi64EEEEEENS_10bfloat16_tEfNS_4arch4Sm80ELb0ELb1ELb1ELb0ELb0ELb0ELb0ELb0ELi2ELi4ELi4ELi4ELb0EEENS1_21CollectiveEpilogueBwdISA_SB_SD_Li256ELb0ELb0ELi2EEENS1_19SingleTileSchedulerILb0ELb0ELb0ELi128EEEEEEEEEvNT_6ParamsE) ;  /* 0xffff3a3006007950 */ /* 0x000fea0003c3ffff */
        .type           $_ZN7cutlass13device_kernelIN5flash19enable_sm80_to_sm89INS1_16FlashAttnBwdSm80INS1_25CollectiveMainloopBwdSm80ILi2ELi2EN4cute5tupleIJNS5_1CILi128EEES8_NS7_ILi64EEEEEENS_10bfloat16_tEfNS_4arch4Sm80ELb0ELb1ELb1ELb0ELb0ELb0ELb0ELb0ELi2ELi4ELi4ELi4ELb0EEENS1_21CollectiveEpilogueBwdISA_SB_SD_Li256ELb0ELb0ELi2EEENS1_19SingleTileSchedulerILb0ELb0ELb0ELi128EEEEEEEEEvNT_6ParamsE$_ZZN4cute12filter_tupleINS_5tupleIJNS_1CILi1EEENS1_IJiiiEEENS2_ILi64EEENS1_IJNS2_ILi72EEENS2_ILi144EEENS2_ILi288EEEEEENS2_ILi512EEEEEEZNS_7flattenISB_EEDaRKT_EUlRKT_E_EEDaSF_OT0_ENKUlDpSI_E_clIJNS1_IJS3_EEES4_NS1_IJS5_EEES9_NS1_IJSA_EEEEEEDaSM_,@function
        .size           $_ZN7cutlass13device_kernelIN5flash19enable_sm80_to_sm89INS1_16FlashAttnBwdSm80INS1_25CollectiveMainloopBwdSm80ILi2ELi2EN4cute5tupleIJNS5_1CILi128EEES8_NS7_ILi64EEEEEENS_10bfloat16_tEfNS_4arch4Sm80ELb0ELb1ELb1ELb0ELb0ELb0ELb0ELb0ELi2ELi4ELi4ELi4ELb0EEENS1_21CollectiveEpilogueBwdISA_SB_SD_Li256ELb0ELb0ELi2EEENS1_19SingleTileSchedulerILb0ELb0ELb0ELi128EEEEEEEEEvNT_6ParamsE$_ZZN4cute12filter_tupleINS_5tupleIJNS_1CILi1EEENS1_IJiiiEEENS2_ILi64EEENS1_IJNS2_ILi72EEENS2_ILi144EEENS2_ILi288EEEEEENS2_ILi512EEEEEEZNS_7flattenISB_EEDaRKT_EUlRKT_E_EEDaSF_OT0_ENKUlDpSI_E_clIJNS1_IJS3_EEES4_NS1_IJS5_EEES9_NS1_IJSA_EEEEEEDaSM_,($_ZN7cutlass13device_kernelIN5flash19enable_sm80_to_sm89INS1_16FlashAttnBwdSm80INS1_25CollectiveMainloopBwdSm80ILi2ELi2EN4cute5tupleIJNS5_1CILi128EEES8_NS7_ILi64EEEEEENS_10bfloat16_tEfNS_4arch4Sm80ELb0ELb1ELb1ELb0ELb0ELb0ELb0ELb0ELi2ELi4ELi4ELi4ELb0EEENS1_21CollectiveEpilogueBwdISA_SB_SD_Li256ELb0ELb0ELi2EEENS1_19SingleTileSchedulerILb0ELb0ELb0ELi128EEEEEEEEEvNT_6ParamsE$_ZZN4cute12filter_tupleINS_5tupleIJNS_1CILi4096EEENS1_IJNS1_IJiiEEENS2_ILi8192EEEEEEEEEZNS_16flatten_to_tupleIS7_EEDaRKT_EUlRKT_E_EEDaSB_OT0_ENKUlDpSE_E_clIJNS1_IJS3_EEENS1_IJiiS5_EEEEEEDaSI_ - $_ZN7cutlass13device_kernelIN5flash19enable_sm80_to_sm89INS1_16FlashAttnBwdSm80INS1_25CollectiveMainloopBwdSm80ILi2ELi2EN4cute5tupleIJNS5_1CILi128EEES8_NS7_ILi64EEEEEENS_10bfloat16_tEfNS_4arch4Sm80ELb0ELb1ELb1ELb0ELb0ELb0ELb0ELb0ELi2ELi4ELi4ELi4ELb0EEENS1_21CollectiveEpilogueBwdISA_SB_SD_Li256ELb0ELb0ELi2EEENS1_19SingleTileSchedulerILb0ELb0ELb0ELi128EEEEEEEEEvNT_6ParamsE$_ZZN4cute12filter_tupleINS_5tupleIJNS_1CILi1EEENS1_IJiiiEEENS2_ILi64EEENS1_IJNS2_ILi72EEENS2_ILi144EEENS2_ILi288EEEEEENS2_ILi512EEEEEEZNS_7flattenISB_EEDaRKT_EUlRKT_E_EEDaSF_OT0_ENKUlDpSI_E_clIJNS1_IJS3_EEES4_NS1_IJS5_EEES9_NS1_IJSA_EEEEEEDaSM_)
$_ZN7cutlass13device_kernelIN5flash19enable_sm80_to_sm89INS1_16FlashAttnBwdSm80INS1_25CollectiveMainloopBwdSm80ILi2ELi2EN4cute5tupleIJNS5_1CILi128EEES8_NS7_ILi64EEEEEENS_10bfloat16_tEfNS_4arch4Sm80ELb0ELb1ELb1ELb0ELb0ELb0ELb0ELb0ELi2ELi4ELi4ELi4ELb0EEENS1_21CollectiveEpilogueBwdISA_SB_SD_Li256ELb0ELb0ELi2EEENS1_19SingleTileSchedulerILb0ELb0ELb0ELi128EEEEEEEEEvNT_6ParamsE$_ZZN4cute12filter_tupleINS_5tupleIJNS_1CILi1EEENS1_IJiiiEEENS2_ILi64EEENS1_IJNS2_ILi72EEENS2_ILi144EEENS2_ILi288EEEEEENS2_ILi512EEEEEEZNS_7flattenISB_EEDaRKT_EUlRKT_E_EEDaSF_OT0_ENKUlDpSI_E_clIJNS1_IJS3_EEES4_NS1_IJS5_EEES9_NS1_IJSA_EEEEEEDaSM_:
[----:B------:R-:W-:-:S06]  /*c5d0*/  IADD3 R8, R6, -c[0x0][0x20], RZ ;  /* 0x8000080006087a10 */ /* 0x000fcc0007ffe0ff */
[----:B------:R-:W5:Y:S01]  /*c5e0*/  LDL R8, [R8] ;  /* 0x0000000008087983 */ /* 0x000f620000100800 */
[----:B------:R-:W-:Y:S02]  /*c5f0*/  IADD3 R3, R1, 0x1680, RZ ;  /* 0x0000168001037810 */ /* 0x000fe40007ffe0ff */
[C---:B------:R-:W-:Y:S02]  /*c600*/  IADD3 R2, R6.reuse, 0x4, RZ ;  /* 0x0000000406027810 */ /* 0x040fe40007ffe0ff */
[----:B------:R-:W-:Y:S02]  /*c610*/  IADD3 R5, R6, 0x8, RZ ;  /* 0x0000000806057810 */ /* 0x000fe40007ffe0ff */
[----:B------:R-:W-:Y:S02]  /*c620*/  IADD3 R3, R3, c[0x0][0x20], RZ ;  /* 0x0000080003037a10 */ /* 0x000fe40007ffe0ff */
[----:B------:R-:W-:Y:S02]  /*c630*/  MOV R6, 0xc650 ;  /* 0x0000c65000067802 */ /* 0x000fe40000000f00 */
[----:B-----5:R-:W-:Y:S05]  /*c640*/  CALL.REL.NOINC `($_ZN7cutlass13device_kernelIN5flash19enable_sm80_to_sm89INS1_16FlashAttnBwdSm80INS1_25CollectiveMainloopBwdSm80ILi2ELi2EN4cute5tupleIJNS5_1CILi128EEES8_NS7_ILi64EEEEEENS_10bfloat16_tEfNS_4arch4Sm80ELb0ELb1ELb1ELb0ELb0ELb0ELb0ELb0ELi2ELi4ELi4ELi4ELb0EEENS1_21CollectiveEpilogueBwdISA_SB_SD_Li256ELb0ELb0ELi2EEENS1_19SingleTileSchedulerILb0ELb0ELb0ELi128EEEEEEEEEvNT_6ParamsE$_ZN4cute3eso3ESOILb1ELb0EJNS_1CILi1EEEiiiNS2_ILi64EEENS2_ILi72EEENS2_ILi144EEENS2_ILi288EEENS2_ILi512EEEEEC2ERKS3_RKiSD_SD_RKS4_RKS5_RKS6_RKS7_RKS8_) ;  /* 0xffffc26000007944 */ /* 0x020fea0003c3ffff */
[----:B------:R2:W5:Y:S04]  /*c650*/  LDL R5, [R1+0x1688] ;  /* 0x0016880001057983 */ /* 0x0005680000100800 */
[----:B-1----:R2:W5:Y:S01]  /*c660*/  LDL.64 R2, [R1+0x1680] ;  /* 0x0016800001027983 */ /* 0x0025620000100a00 */
[----:B------:R-:W-:-:S02]  /*c670*/  MOV R6, R4 ;  /* 0x0000000400067202 */ /* 0x000fc40000000f00 */
[----:B------:R-:W-:-:S04]  /*c680*/  MOV R7, 0x0 ;  /* 0x0000000000077802 */ /* 0x000fc80000000f00 */
[----:B------:R-:W-:Y:S05]  /*c690*/  RET.REL.NODEC R6 `(_ZN7cutlass13device_kernelIN5flash19enable_sm80_to_sm89INS1_16FlashAttnBwdSm80INS1_25CollectiveMainloopBwdSm80ILi2ELi2EN4cute5tupleIJNS5_1CILi128EEES8_NS7_ILi64EEEEEENS_10bfloat16_tEfNS_4arch4Sm80ELb0ELb1ELb1ELb0ELb0ELb0ELb0ELb0ELi2ELi4ELi4ELi4ELb0EEENS1_21CollectiveEpilogueBwdISA_SB_SD_Li256ELb0ELb0ELi2EEENS1_19SingleTileSchedulerILb0ELb0ELb0ELi128EEEEEEEEEvNT_6ParamsE) ;  /* 0xffff396006007950 */ /* 0x000fea0003c3ffff */
        .type           $_ZN7cutlass13device_kernelIN5flash19enable_sm80_to_sm89INS1_16FlashAttnBwdSm80INS1_25CollectiveMainloopBwdSm80ILi2ELi2EN4cute5tupleIJNS5_1CILi128EEES8_NS7_ILi64EEEEEENS_10bfloat16_tEfNS_4arch4Sm80ELb0ELb1ELb1ELb0ELb0ELb0ELb0ELb0ELi2ELi4ELi4ELi4ELb0EEENS1_21CollectiveEpilogueBwdISA_SB_SD_Li256ELb0ELb0ELi2EEENS1_19SingleTileSchedulerILb0ELb0ELb0ELi128EEEEEEEEEvNT_6ParamsE$_ZZN4cute12filter_tupleINS_5tupleIJNS_1CILi4096EEENS1_IJNS1_IJiiEEENS2_ILi8192EEEEEEEEEZNS_16flatten_to_tupleIS7_EEDaRKT_EUlRKT_E_EEDaSB_OT0_ENKUlDpSE_E_clIJNS1_IJS3_EEENS1_IJiiS5_EEEEEEDaSI_,@function
        .size           $_ZN7cutlass13device_kernelIN5flash19enable_sm80_to_sm89INS1_16FlashAttnBwdSm80INS1_25CollectiveMainloopBwdSm80ILi2ELi2EN4cute5tupleIJNS5_1CILi128EEES8_NS7_ILi64EEEEEENS_10bfloat16_tEfNS_4arch4Sm80ELb0ELb1ELb1ELb0ELb0ELb0ELb0ELb0ELi2ELi4ELi4ELi4ELb0EEENS1_21CollectiveEpilogueBwdISA_SB_SD_Li256ELb0ELb0ELi2EEENS1_19SingleTileSchedulerILb0ELb0ELb0ELi128EEEEEEEEEvNT_6ParamsE$_ZZN4cute12filter_tupleINS_5tupleIJNS_1CILi4096EEENS1_IJNS1_IJiiEEENS2_ILi8192EEEEEEEEEZNS_16flatten_to_tupleIS7_EEDaRKT_EUlRKT_E_EEDaSB_OT0_ENKUlDpSE_E_clIJNS1_IJS3_EEENS1_IJiiS5_EEEEEEDaSI_,($_ZN7cutlass13device_kernelIN5flash19enable_sm80_to_sm89INS1_16FlashAttnBwdSm80INS1_25CollectiveMainloopBwdSm80ILi2ELi2EN4cute5tupleIJNS5_1CILi128EEES8_NS7_ILi64EEEEEENS_10bfloat16_tEfNS_4arch4Sm80ELb0ELb1ELb1ELb0ELb0ELb0ELb0ELb0ELi2ELi4ELi4ELi4ELb0EEENS1_21CollectiveEpilogueBwdISA_SB_SD_Li256ELb0ELb0ELi2EEENS1_19SingleTileSchedulerILb0ELb0ELb0ELi128EEEEEEEEEvNT_6ParamsE$_ZZN4cute12filter_tupleINS_5tupleIJNS_1CILi4096EEENS1_IJiiEEEEEEZNS_16flatten_to_tupleIS5_EEDaRKT_EUlRKT_E_EEDaS9_OT0_ENKUlDpSC_E_clIJNS1_IJS3_EEES4_EEEDaSG_ - $_ZN7cutlass13device_kernelIN5flash19enable_sm80_to_sm89INS1_16FlashAttnBwdSm80INS1_25CollectiveMainloopBwdSm80ILi2ELi2EN4cute5tupleIJNS5_1CILi128EEES8_NS7_ILi64EEEEEENS_10bfloat16_tEfNS_4arch4Sm80ELb0ELb1ELb1ELb0ELb0ELb0ELb0ELb0ELi2ELi4ELi4ELi4ELb0EEENS1_21CollectiveEpilogueBwdISA_SB_SD_Li256ELb0ELb0ELi2EEENS1_19SingleTileSchedulerILb0ELb0ELb0ELi128EEEEEEEEEvNT_6ParamsE$_ZZN4cute12filter_tupleINS_5tupleIJNS_1CILi4096EEENS1_IJNS1_IJiiEEENS2_ILi8192EEEEEEEEEZNS_16flatten_to_tupleIS7_EEDaRKT_EUlRKT_E_EEDaSB_OT0_ENKUlDpSE_E_clIJNS1_IJS3_EEENS1_IJiiS5_EEEEEEDaSI_)
$_ZN7cutlass13device_kernelIN5flash19enable_sm80_to_sm89INS1_16FlashAttnBwdSm80INS1_25CollectiveMainloopBwdSm80ILi2ELi2EN4cute5tupleIJNS5_1CILi128EEES8_NS7_ILi64EEEEEENS_10bfloat16_tEfNS_4arch4Sm80ELb0ELb1ELb1ELb0ELb0ELb0ELb0ELb0ELi2ELi4ELi4ELi4ELb0EEENS1_21CollectiveEpilogueBwdISA_SB_SD_Li256ELb0ELb0ELi2EEENS1_19SingleTileSchedulerILb0ELb0ELb0ELi128EEEEEEEEEvNT_6ParamsE$_ZZN4cute12filter_tupleINS_5tupleIJNS_1CILi4096EEENS1_IJNS1_IJiiEEENS2_ILi8192EEEEEEEEEZNS_16flatten_to_tupleIS7_EEDaRKT_EUlRKT_E_EEDaSB_OT0_ENKUlDpSE_E_clIJNS1_IJS3_EEENS1_IJiiS5_EEEEEEDaSI_:
[----:B------:R-:W-:-:S06]  /*c6a0*/  IADD3 R8, R62, -c[0x0][0x20], RZ ;  /* 0x800008003e087a10 */ /* 0x000fcc0007ffe0ff */
[----:B------:R-:W5:Y:S01]  /*c6b0*/  LDL R8, [R8] ;  /* 0x0000000008087983 */ /* 0x000f620000100800 */
[----:B------:R-:W-:Y:S02]  /*c6c0*/  IADD3 R3, R1, 0x1680, RZ ;  /* 0x0000168001037810 */ /* 0x000fe40007ffe0ff */
[----:B------:R-:W-:Y:S02]  /*c6d0*/  IADD3 R2, R62, 0x4, RZ ;  /* 0x000000043e027810 */ /* 0x000fe40007ffe0ff */
[----:B------:R-:W-:Y:S02]  /*c6e0*/  IADD3 R3, R3, c[0x0][0x20], RZ ;  /* 0x0000080003037a10 */ /* 0x000fe40007ffe0ff */
[----:B------:R-:W-:Y:S02]  /*c6f0*/  MOV R6, 0xc710 ;  /* 0x0000c71000067802 */ /* 0x000fe40000000f00 */
[----:B-----5:R-:W-:Y:S05]  /*c700*/  CALL.REL.NOINC `($_ZN7cutlass13device_kernelIN5flash19enable_sm80_to_sm89INS1_16FlashAttnBwdSm80INS1_25CollectiveMainloopBwdSm80ILi2ELi2EN4cute5tupleIJNS5_1CILi128EEES8_NS7_ILi64EEEEEENS_10bfloat16_tEfNS_4arch4Sm80ELb0ELb1ELb1ELb0ELb0ELb0ELb0ELb0ELi2ELi4ELi4ELi4ELb0EEENS1_21CollectiveEpilogueBwdISA_SB_SD_Li256ELb0ELb0ELi2EEENS1_19SingleTileSchedulerILb0ELb0ELb0ELi128EEEEEEEEEvNT_6ParamsE$_ZN4cute3eso3ESOILb1ELb0EJNS_1CILi4096EEEiiNS2_ILi8192EEEEEC2ERKS3_RKiS9_RKS4_) ;  /* 0xffffc44000007944 */ /* 0x020fea0003c3ffff */
[----:B------:R-:W-:-:S04]  /*c710*/  MOV R5, 0x0 ;  /* 0x0000000000057802 */ /* 0x000fc80000000f00 */
[----:B------:R-:W-:Y:S05]  /*c720*/  RET.REL.NODEC R4 `(_ZN7cutlass13device_kernelIN5flash19enable_sm80_to_sm89INS1_16FlashAttnBwdSm80INS1_25CollectiveMainloopBwdSm80ILi2ELi2EN4cute5tupleIJNS5_1CILi128EEES8_NS7_ILi64EEEEEENS_10bfloat16_tEfNS_4arch4Sm80ELb0ELb1ELb1ELb0ELb0ELb0ELb0ELb0ELi2ELi4ELi4ELi4ELb0EEENS1_21CollectiveEpilogueBwdISA_SB_SD_Li256ELb0ELb0ELi2EEENS1_19SingleTileSchedulerILb0ELb0ELb0ELi128EEEEEEEEEvNT_6ParamsE) ;  /* 0xffff38d004007950 */ /* 0x000fea0003c3ffff */
        .type           $_ZN7cutlass13device_kernelIN5flash19enable_sm80_to_sm89INS1_16FlashAttnBwdSm80INS1_25CollectiveMainloopBwdSm80ILi2ELi2EN4cute5tupleIJNS5_1CILi128EEES8_NS7_ILi64EEEEEENS_10bfloat16_tEfNS_4arch4Sm80ELb0ELb1ELb1ELb0ELb0ELb0ELb0ELb0ELi2ELi4ELi4ELi4ELb0EEENS1_21CollectiveEpilogueBwdISA_SB_SD_Li256ELb0ELb0ELi2EEENS1_19SingleTileSchedulerILb0ELb0ELb0ELi128EEEEEEEEEvNT_6ParamsE$_ZZN4cute12filter_tupleINS_5tupleIJNS_1CILi4096EEENS1_IJiiEEEEEEZNS_16flatten_to_tupleIS5_EEDaRKT_EUlRKT_E_EEDaS9_OT0_ENKUlDpSC_E_clIJNS1_IJS3_EEES4_EEEDaSG_,@function
        .size           $_ZN7cutlass13device_kernelIN5flash19enable_sm80_to_sm89INS1_16FlashAttnBwdSm80INS1_25CollectiveMainloopBwdSm80ILi2ELi2EN4cute5tupleIJNS5_1CILi128EEES8_NS7_ILi64EEEEEENS_10bfloat16_tEfNS_4arch4Sm80ELb0ELb1ELb1ELb0ELb0ELb0ELb0ELb0ELi2ELi4ELi4ELi4ELb0EEENS1_21CollectiveEpilogueBwdISA_SB_SD_Li256ELb0ELb0ELi2EEENS1_19SingleTileSchedulerILb0ELb0ELb0ELi128EEEEEEEEEvNT_6ParamsE$_ZZN4cute12filter_tupleINS_5tupleIJNS_1CILi4096EEENS1_IJiiEEEEEEZNS_16flatten_to_tupleIS5_EEDaRKT_EUlRKT_E_EEDaS9_OT0_ENKUlDpSC_E_clIJNS1_IJS3_EEES4_EEEDaSG_,($_ZN7cutlass13device_kernelIN5flash19enable_sm80_to_sm89INS1_16FlashAttnBwdSm80INS1_25CollectiveMainloopBwdSm80ILi2ELi2EN4cute5tupleIJNS5_1CILi128EEES8_NS7_ILi64EEEEEENS_10bfloat16_tEfNS_4arch4Sm80ELb0ELb1ELb1ELb0ELb0ELb0ELb0ELb0ELi2ELi4ELi4ELi4ELb0EEENS1_21CollectiveEpilogueBwdISA_SB_SD_Li256ELb0ELb0ELi2EEENS1_19SingleTileSchedulerILb0ELb0ELb0ELi128EEEEEEEEEvNT_6ParamsE$_ZZN4cute12filter_tupleINS_5tupleIJiNS1_IJiNS_1CILi0EEEEEEEEES5_ZNS_6detail9lift_diceIS5_S5_EEDaRKT_RKT0_EUlRKT_RKT0_E_EEDaSA_SD_OT1_ENKUlDpSG_E_clIJNS1_IJiEEES4_EEEDaSN_ - $_ZN7cutlass13device_kernelIN5flash19enable_sm80_to_sm89INS1_16FlashAttnBwdSm80INS1_25CollectiveMainloopBwdSm80ILi2ELi2EN4cute5tupleIJNS5_1CILi128EEES8_NS7_ILi64EEEEEENS_10bfloat16_tEfNS_4arch4Sm80ELb0ELb1ELb1ELb0ELb0ELb0ELb0ELb0ELi2ELi4ELi4ELi4ELb0EEENS1_21CollectiveEpilogueBwdISA_SB_SD_Li256ELb0ELb0ELi2EEENS1_19SingleTileSchedulerILb0ELb0ELb0ELi128EEEEEEEEEvNT_6ParamsE$_ZZN4cute12filter_tupleINS_5tupleIJNS_1CILi4096EEENS1_IJiiEEEEEEZNS_16flatten_to_tupleIS5_EEDaRKT_EUlRKT_E_EEDaS9_OT0_ENKUlDpSC_E_clIJNS1_IJS3_EEES4_EEEDaSG_)
$_ZN7cutlass13device_kernelIN5flash19enable_sm80_to_sm89INS1_16FlashAttnBwdSm80INS1_25CollectiveMainloopBwdSm80ILi2ELi2EN4cute5tupleIJNS5_1CILi128EEES8_NS7_ILi64EEEEEENS_10bfloat16_tEfNS_4arch4Sm80ELb0ELb1ELb1ELb0ELb0ELb0ELb0ELb0ELi2ELi4ELi4ELi4ELb0EEENS1_21CollectiveEpilogueBwdISA_SB_SD_Li256ELb0ELb0ELi2EEENS1_19SingleTileSchedulerILb0ELb0ELb0ELi128EEEEEEEEEvNT_6ParamsE$_ZZN4cute12filter_tupleINS_5tupleIJNS_1CILi4096EEENS1_IJiiEEEEEEZNS_16flatten_to_tupleIS5_EEDaRKT_EUlRKT_E_EEDaS9_OT0_ENKUlDpSC_E_clIJNS1_IJS3_EEES4_EEEDaSG_:
[----:B------:R-:W-:-:S06]  /*c730*/  IADD3 R8, R58, -c[0x0][0x20], RZ ;  /* 0x800008003a087a10 */ /* 0x000fcc0007ffe0ff */
[----:B------:R-:W5:Y:S01]  /*c740*/  LDL R8, [R8] ;  /* 0x0000000008087983 */ /* 0x000f620000100800 */
[----:B------:R-:W-:Y:S02]  /*c750*/  IADD3 R3, R1, 0x1380, RZ ;  /* 0x0000138001037810 */ /* 0x000fe40007ffe0ff */
[----:B------:R-:W-:Y:S02]  /*c760*/  IADD3 R2, R58, 0x4, RZ ;  /* 0x000000043a027810 */ /* 0x000fe40007ffe0ff */
[----:B------:R-:W-:Y:S02]  /*c770*/  IADD3 R3, R3, c[0x0][0x20], RZ ;  /* 0x0000080003037a10 */ /* 0x000fe40007ffe0ff */
[----:B------:R-:W-:Y:S02]  /*c780*/  MOV R6, 0xc7a0 ;  /* 0x0000c7a000067802 */ /* 0x000fe40000000f00 */
[----:B-----5:R-:W-:Y:S05]  /*c790*/  CALL.REL.NOINC `($_ZN7cutlass13device_kernelIN5flash19enable_sm80_to_sm89INS1_16FlashAttnBwdSm80INS1_25CollectiveMainloopBwdSm80ILi2ELi2EN4cute5tupleIJNS5_1CILi128EEES8_NS7_ILi64EEEEEENS_10bfloat16_tEfNS_4arch4Sm80ELb0ELb1ELb1ELb0ELb0ELb0ELb0ELb0ELi2ELi4ELi4ELi4ELb0EEENS1_21CollectiveEpilogueBwdISA_SB_SD_Li256ELb0ELb0ELi2EEENS1_19SingleTileSchedulerILb0ELb0ELb0ELi128EEEEEEEEEvNT_6ParamsE$_ZN4cute3eso3ESOILb1ELb0EJNS_1CILi4096EEEiiEEC2ERKS3_RKiS8_) ;  /* 0xffffc34000007944 */ /* 0x020fea0003c3ffff */
[----:B------:R-:W-:-:S04]  /*c7a0*/  MOV R5, 0x0 ;  /* 0x0000000000057802 */ /* 0x000fc80000000f00 */
[----:B------:R-:W-:Y:S05]  /*c7b0*/  RET.REL.NODEC R4 `(_ZN7cutlass13device_kernelIN5flash19enable_sm80_to_sm89INS1_16FlashAttnBwdSm80INS1_25CollectiveMainloopBwdSm80ILi2ELi2EN4cute5tupleIJNS5_1CILi128EEES8_NS7_ILi64EEEEEENS_10bfloat16_tEfNS_4arch4Sm80ELb0ELb1ELb1ELb0ELb0ELb0ELb0ELb0ELi2ELi4ELi4ELi4ELb0EEENS1_21CollectiveEpilogueBwdISA_SB_SD_Li256ELb0ELb0ELi2EEENS1_19SingleTileSchedulerILb0ELb0ELb0ELi128EEEEEEEEEvNT_6ParamsE) ;  /* 0xffff384004007950 */ /* 0x000fea0003c3ffff */
        .type           $_ZN7cutlass13device_kernelIN5flash19enable_sm80_to_sm89INS1_16FlashAttnBwdSm80INS1_25CollectiveMainloopBwdSm80ILi2ELi2EN4cute5tupleIJNS5_1CILi128EEES8_NS7_ILi64EEEEEENS_10bfloat16_tEfNS_4arch4Sm80ELb0ELb1ELb1ELb0ELb0ELb0ELb0ELb0ELi2ELi4ELi4ELi4ELb0EEENS1_21CollectiveEpilogueBwdISA_SB_SD_Li256ELb0ELb0ELi2EEENS1_19SingleTileSchedulerILb0ELb0ELb0ELi128EEEEEEEEEvNT_6ParamsE$_ZZN4cute12filter_tupleINS_5tupleIJiNS1_IJiNS_1CILi0EEEEEEEEES5_ZNS_6detail9lift_diceIS5_S5_EEDaRKT_RKT0_EUlRKT_RKT0_E_EEDaSA_SD_OT1_ENKUlDpSG_E_clIJNS1_IJiEEES4_EEEDaSN_,@function
        .size           $_ZN7cutlass13device_kernelIN5flash19enable_sm80_to_sm89INS1_16FlashAttnBwdSm80INS1_25CollectiveMainloopBwdSm80ILi2ELi2EN4cute5tupleIJNS5_1CILi128EEES8_NS7_ILi64EEEEEENS_10bfloat16_tEfNS_4arch4Sm80ELb0ELb1ELb1ELb0ELb0ELb0ELb0ELb0ELi2ELi4ELi4ELi4ELb0EEENS1_21CollectiveEpilogueBwdISA_SB_SD_Li256ELb0ELb0ELi2EEENS1_19SingleTileSchedulerILb0ELb0ELb0ELi128EEEEEEEEEvNT_6ParamsE$_ZZN4cute12filter_tupleINS_5tupleIJiNS1_IJiNS_1CILi0EEEEEEEEES5_ZNS_6detail9lift_diceIS5_S5_EEDaRKT_RKT0_EUlRKT_RKT0_E_EEDaSA_SD_OT1_ENKUlDpSG_E_clIJNS1_IJiEEES4_EEEDaSN_,($_ZN7cutlass13device_kernelIN5flash19enable_sm80_to_sm89INS1_16FlashAttnBwdSm80INS1_25CollectiveMainloopBwdSm80ILi2ELi2EN4cute5tupleIJNS5_1CILi128EEES8_NS7_ILi64EEEEEENS_10bfloat16_tEfNS_4arch4Sm80ELb0ELb1ELb1ELb0ELb0ELb0ELb0ELb0ELi2ELi4ELi4ELi4ELb0EEENS1_21CollectiveEpilogueBwdISA_SB_SD_Li256ELb0ELb0ELi2EEENS1_19SingleTileSchedulerILb0ELb0ELb0ELi128EEEEEEEEEvNT_6ParamsE$_ZZN4cute12filter_tupleINS_5tupleIJiNS_1CILi0EEEEEES4_ZNS_6detail9lift_diceIS4_S4_EEDaRKT_RKT0_EUlRKT_RKT0_E_EEDaS9_SC_OT1_ENKUlDpSF_E_clIJNS1_IJiEEENS1_IJS3_EEEEEEDaSM_ - $_ZN7cutlass13device_kernelIN5flash19enable_sm80_to_sm89INS1_16FlashAttnBwdSm80INS1_25CollectiveMainloopBwdSm80ILi2ELi2EN4cute5tupleIJNS5_1CILi128EEES8_NS7_ILi64EEEEEENS_10bfloat16_tEfNS_4arch4Sm80ELb0ELb1ELb1ELb0ELb0ELb0ELb0ELb0ELi2ELi4ELi4ELi4ELb0EEENS1_21CollectiveEpilogueBwdISA_SB_SD_Li256ELb0ELb0ELi2EEENS1_19SingleTileSchedulerILb0ELb0ELb0ELi128EEEEEEEEEvNT_6ParamsE$_ZZN4cute12filter_tupleINS_5tupleIJiNS1_IJiNS_1CILi0EEEEEEEEES5_ZNS_6detail9lift_diceIS5_S5_EEDaRKT_RKT0_EUlRKT_RKT0_E_EEDaSA_SD_OT1_ENKUlDpSG_E_clIJNS1_IJiEEES4_EEEDaSN_)
$_ZN7cutlass13device_kernelIN5flash19enable_sm80_to_sm89INS1_16FlashAttnBwdSm80INS1_25CollectiveMainloopBwdSm80ILi2ELi2EN4cute5tupleIJNS5_1CILi128EEES8_NS7_ILi64EEEEEENS_10bfloat16_tEfNS_4arch4Sm80ELb0ELb1ELb1ELb0ELb0ELb0ELb0ELb0ELi2ELi4ELi4ELi4ELb0EEENS1_21CollectiveEpilogueBwdISA_SB_SD_Li256ELb0ELb0ELi2EEENS1_19SingleTileSchedulerILb0ELb0ELb0ELi128EEEEEEEEEvNT_6ParamsE$_ZZN4cute12filter_tupleINS_5tupleIJiNS1_IJiNS_1CILi0EEEEEEEEES5_ZNS_6detail9lift_diceIS5_S5_EEDaRKT_RKT0_EUlRKT_RKT0_E_EEDaSA_SD_OT1_ENKUlDpSG_E_clIJNS1_IJiEEES4_EEEDaSN_:
[----:B------:R-:W-:Y:S02]  /*c7c0*/  IADD3 R6, R1, 0x1684, RZ ;  /* 0x0000168401067810 */ /* 0x000fe40007ffe0ff */
[----:B------:R-:W-:Y:S02]  /*c7d0*/  MOV R10, 0xc800 ;  /* 0x0000c800000a7802 */ /* 0x000fe40000000f00 */
[----:B------:R-:W-:Y:S02]  /*c7e0*/  IADD3 R6, R6, c[0x0][0x20], RZ ;  /* 0x0000080006067a10 */ /* 0x000fe40007ffe0ff */
[----:B------:R-:W-:Y:S05]  /*c7f0*/  CALL.REL.NOINC `($_ZN7cutlass13device_kernelIN5flash19enable_sm80_to_sm89INS1_16FlashAttnBwdSm80INS1_25CollectiveMainloopBwdSm80ILi2ELi2EN4cute5tupleIJNS5_1CILi128EEES8_NS7_ILi64EEEEEENS_10bfloat16_tEfNS_4arch4Sm80ELb0ELb1ELb1ELb0ELb0ELb0ELb0ELb0ELi2ELi4ELi4ELi4ELb0EEENS1_21CollectiveEpilogueBwdISA_SB_SD_Li256ELb0ELb0ELi2EEENS1_19SingleTileSchedulerILb0ELb0ELb0ELi128EEEEEEEEEvNT_6ParamsE$_ZN4cute3eso3ESOILb0ELb0EJiiNS_1CILi0EEEEEC2ERKiS6_RKS3_) ;  /* 0xffffaf4000007944 */ /* 0x000fea0003c3ffff */
[----:B-1----:R1:W5:Y:S04]  /*c800*/  LDL R3, [R1+0x1688] ;  /* 0x0016880001037983 */ /* 0x0023680000100800 */
[----:B------:R1:W5:Y:S01]  /*c810*/  LDL R5, [R1+0x1684] ;  /* 0x0016840001057983 */ /* 0x0003620000100800 */
[----:B------:R-:W-:Y:S02]  /*c820*/  MOV R6, R2 ;  /* 0x0000000200067202 */ /* 0x000fe40000000f00 */
[----:B------:R-:W-:-:S04]  /*c830*/  MOV R7, 0x0 ;  /* 0x0000000000077802 */ /* 0x000fc80000000f00 */
[----:B------:R-:W-:Y:S05]  /*c840*/  RET.REL.NODEC R6 `(_ZN7cutlass13device_kernelIN5flash19enable_sm80_to_sm89INS1_16FlashAttnBwdSm80INS1_25CollectiveMainloopBwdSm80ILi2ELi2EN4cute5tupleIJNS5_1CILi128EEES8_NS7_ILi64EEEEEENS_10bfloat16_tEfNS_4arch4Sm80ELb0ELb1ELb1ELb0ELb0ELb0ELb0ELb0ELi2ELi4ELi4ELi4ELb0EEENS1_21CollectiveEpilogueBwdISA_SB_SD_Li256ELb0ELb0ELi2EEENS1_19SingleTileSchedulerILb0ELb0ELb0ELi128EEEEEEEEEvNT_6ParamsE) ;  /* 0xffff37b006007950 */ /* 0x000fea0003c3ffff */
        .type           $_ZN7cutlass13device_kernelIN5flash19enable_sm80_to_sm89INS1_16FlashAttnBwdSm80INS1_25CollectiveMainloopBwdSm80ILi2ELi2EN4cute5tupleIJNS5_1CILi128EEES8_NS7_ILi64EEEEEENS_10bfloat16_tEfNS_4arch4Sm80ELb0ELb1ELb1ELb0ELb0ELb0ELb0ELb0ELi2ELi4ELi4ELi4ELb0EEENS1_21CollectiveEpilogueBwdISA_SB_SD_Li256ELb0ELb0ELi2EEENS1_19SingleTileSchedulerILb0ELb0ELb0ELi128EEEEEEEEEvNT_6ParamsE$_ZZN4cute12filter_tupleINS_5tupleIJiNS_1CILi0EEEEEES4_ZNS_6detail9lift_diceIS4_S4_EEDaRKT_RKT0_EUlRKT_RKT0_E_EEDaS9_SC_OT1_ENKUlDpSF_E_clIJNS1_IJiEEENS1_IJS3_EEEEEEDaSM_,@function
        .size           $_ZN7cutlass13device_kernelIN5flash19enable_sm80_to_sm89INS1_16FlashAttnBwdSm80INS1_25CollectiveMainloopBwdSm80ILi2ELi2EN4cute5tupleIJNS5_1CILi128EEES8_NS7_ILi64EEEEEENS_10bfloat16_tEfNS_4arch4Sm80ELb0ELb1ELb1ELb0ELb0ELb0ELb0ELb0ELi2ELi4ELi4ELi4ELb0EEENS1_21CollectiveEpilogueBwdISA_SB_SD_Li256ELb0ELb0ELi2EEENS1_19SingleTileSchedulerILb0ELb0ELb0ELi128EEEEEEEEEvNT_6ParamsE$_ZZN4cute12filter_tupleINS_5tupleIJiNS_1CILi0EEEEEES4_ZNS_6detail9lift_diceIS4_S4_EEDaRKT_RKT0_EUlRKT_RKT0_E_EEDaS9_SC_OT1_ENKUlDpSF_E_clIJNS1_IJiEEENS1_IJS3_EEEEEEDaSM_,($_ZN7cutlass13device_kernelIN5flash19enable_sm80_to_sm89INS1_16FlashAttnBwdSm80INS1_25CollectiveMainloopBwdSm80ILi2ELi2EN4cute5tupleIJNS5_1CILi128EEES8_NS7_ILi64EEEEEENS_10bfloat16_tEfNS_4arch4Sm80ELb0ELb1ELb1ELb0ELb0ELb0ELb0ELb0ELi2ELi4ELi4ELi4ELb0EEENS1_21CollectiveEpilogueBwdISA_SB_SD_Li256ELb0ELb0ELi2EEENS1_19SingleTileSchedulerILb0ELb0ELb0ELi128EEEEEEEEEvNT_6ParamsE$_ZZN4cute13to_mixed_bitsINS_5tupleIJNS1_IJNS_1CILi4EEENS2_ILi8EEEEEENS2_ILi2EEENS2_ILi1EEEEEENS1_IJNS1_IJNS2_ILi0EEENS2_ILi64EEEEEES9_S9_EEENS1_IJNS1_IJiiEEEiS9_EEEEEDaRKT_RKT0_RKT1_ENKUlDpRKT_E_clIJNS_9MixedBitsILj0ELj448EEENS2_ILj0EEESW_EEEDaSR_ - $_ZN7cutlass13device_kernelIN5flash19enable_sm80_to_sm89INS1_16FlashAttnBwdSm80INS1_25CollectiveMainloopBwdSm80ILi2ELi2EN4cute5tupleIJNS5_1CILi128EEES8_NS7_ILi64EEEEEENS_10bfloat16_tEfNS_4arch4Sm80ELb0ELb1ELb1ELb0ELb0ELb0ELb0ELb0ELi2ELi4ELi4ELi4ELb0EEENS1_21CollectiveEpilogueBwdISA_SB_SD_Li256ELb0ELb0ELi2EEENS1_19SingleTileSchedulerILb0ELb0ELb0ELi128EEEEEEEEEvNT_6ParamsE$_ZZN4cute12filter_tupleINS_5tupleIJiNS_1CILi0EEEEEES4_ZNS_6detail9lift_diceIS4_S4_EEDaRKT_RKT0_EUlRKT_RKT0_E_EEDaS9_SC_OT1_ENKUlDpSF_E_clIJNS1_IJiEEENS1_IJS3_EEEEEEDaSM_)
$_ZN7cutlass13device_kernelIN5flash19enable_sm80_to_sm89INS1_16FlashAttnBwdSm80INS1_25CollectiveMainloopBwdSm80ILi2ELi2EN4cute5tupleIJNS5_1CILi128EEES8_NS7_ILi64EEEEEENS_10bfloat16_tEfNS_4arch4Sm80ELb0ELb1ELb1ELb0ELb0ELb0ELb0ELb0ELi2ELi4ELi4ELi4ELb0EEENS1_21CollectiveEpilogueBwdISA_SB_SD_Li256ELb0ELb0ELi2EEENS1_19SingleTileSchedulerILb0ELb0ELb0ELi128EEEEEEEEEvNT_6ParamsE$_ZZN4cute12filter_tupleINS_5tupleIJiNS_1CILi0EEEEEES4_ZNS_6detail9lift_diceIS4_S4_EEDaRKT_RKT0_EUlRKT_RKT0_E_EEDaS9_SC_OT1_ENKUlDpSF_E_clIJNS1_IJiEEENS1_IJS3_EEEEEEDaSM_:
[----:B------:R-:W-:Y:S02]  /*c850*/  IADD3 R2, R1, 0x1684, RZ ;  /* 0x0000168401027810 */ /* 0x000fe40007ffe0ff */
[----:B------:R-:W-:Y:S02]  /*c860*/  MOV R6, 0xc890 ;  /* 0x0000c89000067802 */ /* 0x000fe40000000f00 */
[----:B------:R-:W-:Y:S02]  /*c870*/  IADD3 R2, R2, c[0x0][0x20], RZ ;  /* 0x0000080002027a10 */ /* 0x000fe40007ffe0ff */
[----:B------:R-:W-:Y:S05]  /*c880*/  CALL.REL.NOINC `($_ZN7cutlass13device_kernelIN5flash19enable_sm80_to_sm89INS1_16FlashAttnBwdSm80INS1_25CollectiveMainloopBwdSm80ILi2ELi2EN4cute5tupleIJNS5_1CILi128EEES8_NS7_ILi64EEEEEENS_10bfloat16_tEfNS_4arch4Sm80ELb0ELb1ELb1ELb0ELb0ELb0ELb0ELb0ELi2ELi4ELi4ELi4ELb0EEENS1_21CollectiveEpilogueBwdISA_SB_SD_Li256ELb0ELb0ELi2EEENS1_19SingleTileSchedulerILb0ELb0ELb0ELi128EEEEEEEEEvNT_6ParamsE$_ZN4cute3eso3ESOILb0ELb1EJiNS_1CILi0EEEEEC2ERKiRKS3_) ;  /* 0xffffb5c000007944 */ /* 0x000fea0003c3ffff */
[----:B-1----:R1:W5:Y:S01]  /*c890*/  LDL R2, [R1+0x1684] ;  /* 0x0016840001027983 */ /* 0x0023620000100800 */
[----:B------:R-:W-:Y:S02]  /*c8a0*/  MOV R10, R72 ;  /* 0x00000048000a7202 */ /* 0x000fe40000000f00 */
[----:B------:R-:W-:-:S04]  /*c8b0*/  MOV R11, 0x0 ;  /* 0x00000000000b7802 */ /* 0x000fc80000000f00 */
[----:B------:R-:W-:Y:S05]  /*c8c0*/  RET.REL.NODEC R10 `(_ZN7cutlass13device_kernelIN5flash19enable_sm80_to_sm89INS1_16FlashAttnBwdSm80INS1_25CollectiveMainloopBwdSm80ILi2ELi2EN4cute5tupleIJNS5_1CILi128EEES8_NS7_ILi64EEEEEENS_10bfloat16_tEfNS_4arch4Sm80ELb0ELb1ELb1ELb0ELb0ELb0ELb0ELb0ELi2ELi4ELi4ELi4ELb0EEENS1_21CollectiveEpilogueBwdISA_SB_SD_Li256ELb0ELb0ELi2EEENS1_19SingleTileSchedulerILb0ELb0ELb0ELi128EEEEEEEEEvNT_6ParamsE) ;  /* 0xffff37300a007950 */ /* 0x000fea0003c3ffff */
        .type           $_ZN7cutlass13device_kernelIN5flash19enable_sm80_to_sm89INS1_16FlashAttnBwdSm80INS1_25CollectiveMainloopBwdSm80ILi2ELi2EN4cute5tupleIJNS5_1CILi128EEES8_NS7_ILi64EEEEEENS_10bfloat16_tEfNS_4arch4Sm80ELb0ELb1ELb1ELb0ELb0ELb0ELb0ELb0ELi2ELi4ELi4ELi4ELb0EEENS1_21CollectiveEpilogueBwdISA_SB_SD_Li256ELb0ELb0ELi2EEENS1_19SingleTileSchedulerILb0ELb0ELb0ELi128EEEEEEEEEvNT_6ParamsE$_ZZN4cute13to_mixed_bitsINS_5tupleIJNS1_IJNS_1CILi4EEENS2_ILi8EEEEEENS2_ILi2EEENS2_ILi1EEEEEENS1_IJNS1_IJNS2_ILi0EEENS2_ILi64EEEEEES9_S9_EEENS1_IJNS1_IJiiEEEiS9_EEEEEDaRKT_RKT0_RKT1_ENKUlDpRKT_E_clIJNS_9MixedBitsILj0ELj448EEENS2_ILj0EEESW_EEEDaSR_,@function
        .size           $_ZN7cutlass13device_kernelIN5flash19enable_sm80_to_sm89INS1_16FlashAttnBwdSm80INS1_25CollectiveMainloopBwdSm80ILi2ELi2EN4cute5tupleIJNS5_1CILi128EEES8_NS7_ILi64EEEEEENS_10bfloat16_tEfNS_4arch4Sm80ELb0ELb1ELb1ELb0ELb0ELb0ELb0ELb0ELi2ELi4ELi4ELi4ELb0EEENS1_21CollectiveEpilogueBwdISA_SB_SD_Li256ELb0ELb0ELi2EEENS1_19SingleTileSchedulerILb0ELb0ELb0ELi128EEEEEEEEEvNT_6ParamsE$_ZZN4cute13to_mixed_bitsINS_5tupleIJNS1_IJNS_1CILi4EEENS2_ILi8EEEEEENS2_ILi2EEENS2_ILi1EEEEEENS1_IJNS1_IJNS2_ILi0EEENS2_ILi64EEEEEES9_S9_EEENS1_IJNS1_IJiiEEEiS9_EEEEEDaRKT_RKT0_RKT1_ENKUlDpRKT_E_clIJNS_9MixedBitsILj0ELj448EEENS2_ILj0EEESW_EEEDaSR_,($_ZN7cutlass13device_kernelIN5flash19enable_sm80_to_sm89INS1_16FlashAttnBwdSm80INS1_25CollectiveMainloopBwdSm80ILi2ELi2EN4cute5tupleIJNS5_1CILi128EEES8_NS7_ILi64EEEEEENS_10bfloat16_tEfNS_4arch4Sm80ELb0ELb1ELb1ELb0ELb0ELb0ELb0ELb0ELi2ELi4ELi4ELi4ELb0EEENS1_21CollectiveEpilogueBwdISA_SB_SD_Li256ELb0ELb0ELi2EEENS1_19SingleTileSchedulerILb0ELb0ELb0ELi128EEEEEEEEEvNT_6ParamsE$_ZZN4cute13to_mixed_bitsINS_5tupleIJNS1_IJNS_1CILi4EEENS2_ILi8EEEEEENS2_ILi2EEENS2_ILi1EEEEEENS1_IJNS1_IJNS2_ILi0EEENS2_ILi64EEEEEES9_S9_EEENS1_IJNS1_IJiiEEEiS9_EEEEEDaRKT_RKT0_RKT1_ENKUlRKT_RKT0_RKT1_E_clIS5_SB_SD_EEDaSQ_ST_SW_ - $_ZN7cutlass13device_kernelIN5flash19enable_sm80_to_sm89INS1_16FlashAttnBwdSm80INS1_25CollectiveMainloopBwdSm80ILi2ELi2EN4cute5tupleIJNS5_1CILi128EEES8_NS7_ILi64EEEEEENS_10bfloat16_tEfNS_4arch4Sm80ELb0ELb1ELb1ELb0ELb0ELb0ELb0ELb0ELi2ELi4ELi4ELi4ELb0EEENS1_21CollectiveEpilogueBwdISA_SB_SD_Li256ELb0ELb0ELi2EEENS1_19SingleTileSchedulerILb0ELb0ELb0ELi128EEEEEEEEEvNT_6ParamsE$_ZZN4cute13to_mixed_bitsINS_5tupleIJNS1_IJNS_1CILi4EEENS2_ILi8EEEEEENS2_ILi2EEENS2_ILi1EEEEEENS1_IJNS1_IJNS2_ILi0EEENS2_ILi64EEEEEES9_S9_EEENS1_IJNS1_IJiiEEEiS9_EEEEEDaRKT_RKT0_RKT1_ENKUlDpRKT_E_clIJNS_9MixedBitsILj0ELj448EEENS2_ILj0EEESW_EEEDaSR_)
$_ZN7cutlass13device_kernelIN5flash19enable_sm80_to_sm89INS1_16FlashAttnBwdSm80INS1_25CollectiveMainloopBwdSm80ILi2ELi2EN4cute5tupleIJNS5_1CILi128EEES8_NS7_ILi64EEEEEENS_10bfloat16_tEfNS_4arch4Sm80ELb0ELb1ELb1ELb0ELb0ELb0ELb0ELb0ELi2ELi4ELi4ELi4ELb0EEENS1_21CollectiveEpilogueBwdISA_SB_SD_Li256ELb0ELb0ELi2EEENS1_19SingleTileSchedulerILb0ELb0ELb0ELi128EEEEEEEEEvNT_6ParamsE$_ZZN4cute13to_mixed_bitsINS_5tupleIJNS1_IJNS_1CILi4EEENS2_ILi8EEEEEENS2_ILi2EEENS2_ILi1EEEEEENS1_IJNS1_IJNS2_ILi0EEENS2_ILi64EEEEEES9_S9_EEENS1_IJNS1_IJiiEEEiS9_EEEEEDaRKT_RKT0_RKT1_ENKUlDpRKT_E_clIJNS_9MixedBitsILj0ELj448EEENS2_ILj0EEESW_EEEDaSR_:
[----:B------:R-:W-:Y:S02]  /*c8d0*/  MOV R3, 0x0 ;  /* 0x0000000000037802 */ /* 0x000fe40000000f00 */
[----:B------:R-:W-:Y:S02]  /*c8e0*/  LOP3.LUT R11, R11, 0x1c0, RZ, 0xc0, !PT ;  /* 0x000001c00b0b7812 */ /* 0x000fe400078ec0ff */
[----:B------:R-:W-:Y:S05]  /*c8f0*/  RET.REL.NODEC R2 `(_ZN7cutlass13device_kernelIN5flash19enable_sm80_to_sm89INS1_16FlashAttnBwdSm80INS1_25CollectiveMainloopBwdSm80ILi2ELi2EN4cute5tupleIJNS5_1CILi128EEES8_NS7_ILi64EEEEEENS_10bfloat16_tEfNS_4arch4Sm80ELb0ELb1ELb1ELb0ELb0ELb0ELb0ELb0ELi2ELi4ELi4ELi4ELb0EEENS1_21CollectiveEpilogueBwdISA_SB_SD_Li256ELb0ELb0ELi2EEENS1_19SingleTileSchedulerILb0ELb0ELb0ELi128EEEEEEEEEvNT_6ParamsE) ;  /* 0xffff370002007950 */ /* 0x000fea0003c3ffff */
        .type           $_ZN7cutlass13device_kernelIN5flash19enable_sm80_to_sm89INS1_16FlashAttnBwdSm80INS1_25CollectiveMainloopBwdSm80ILi2ELi2EN4cute5tupleIJNS5_1CILi128EEES8_NS7_ILi64EEEEEENS_10bfloat16_tEfNS_4arch4Sm80ELb0ELb1ELb1ELb0ELb0ELb0ELb0ELb0ELi2ELi4ELi4ELi4ELb0EEENS1_21CollectiveEpilogueBwdISA_SB_SD_Li256ELb0ELb0ELi2EEENS1_19SingleTileSchedulerILb0ELb0ELb0ELi128EEEEEEEEEvNT_6ParamsE$_ZZN4cute13to_mixed_bitsINS_5tupleIJNS1_IJNS_1CILi4EEENS2_ILi8EEEEEENS2_ILi2EEENS2_ILi1EEEEEENS1_IJNS1_IJNS2_ILi0EEENS2_ILi64EEEEEES9_S9_EEENS1_IJNS1_IJiiEEEiS9_EEEEEDaRKT_RKT0_RKT1_ENKUlRKT_RKT0_RKT1_E_clIS5_SB_SD_EEDaSQ_ST_SW_,@function
        .size           $_ZN7cutlass13device_kernelIN5flash19enable_sm80_to_sm89INS1_16FlashAttnBwdSm80INS1_25CollectiveMainloopBwdSm80ILi2ELi2EN4cute5tupleIJNS5_1CILi128EEES8_NS7_ILi64EEEEEENS_10bfloat16_tEfNS_4arch4Sm80ELb0ELb1ELb1ELb0ELb0ELb0ELb0ELb0ELi2ELi4ELi4ELi4ELb0EEENS1_21CollectiveEpilogueBwdISA_SB_SD_Li256ELb0ELb0ELi2EEENS1_19SingleTileSchedulerILb0ELb0ELb0ELi128EEEEEEEEEvNT_6ParamsE$_ZZN4cute13to_mixed_bitsINS_5tupleIJNS1_IJNS_1CILi4EEENS2_ILi8EEEEEENS2_ILi2EEENS2_ILi1EEEEEENS1_IJNS1_IJNS2_ILi0EEENS2_ILi64EEEEEES9_S9_EEENS1_IJNS1_IJiiEEEiS9_EEEEEDaRKT_RKT0_RKT1_ENKUlRKT_RKT0_RKT1_E_clIS5_SB_SD_EEDaSQ_ST_SW_,($_ZN7cutlass13device_kernelIN5flash19enable_sm80_to_sm89INS1_16FlashAttnBwdSm80INS1_25CollectiveMainloopBwdSm80ILi2ELi2EN4cute5tupleIJNS5_1CILi128EEES8_NS7_ILi64EEEEEENS_10bfloat16_tEfNS_4arch4Sm80ELb0ELb1ELb1ELb0ELb0ELb0ELb0ELb0ELi2ELi4ELi4ELi4ELb0EEENS1_21CollectiveEpilogueBwdISA_SB_SD_Li256ELb0ELb0ELi2EEENS1_19SingleTileSchedulerILb0ELb0ELb0ELi128EEEEEEEEEvNT_6ParamsE$_ZZN4cute13to_mixed_bitsINS_5tupleIJNS1_IJNS_1CILi4EEENS2_ILi8EEEEEENS2_ILi2EEENS2_ILi1EEEEEENS1_IJNS1_IJNS2_ILi128EEENS2_ILi0EEEEEES4_SA_EEENS1_IJNS1_IJiiEEEiSA_EEEEEDaRKT_RKT0_RKT1_ENKUlDpRKT_E_clIJNS_9MixedBitsILj0ELj384EEENSU_ILj0ELj8EEENS2_ILj0EEEEEEDaSR_ - $_ZN7cutlass13device_kernelIN5flash19enable_sm80_to_sm89INS1_16FlashAttnBwdSm80INS1_25CollectiveMainloopBwdSm80ILi2ELi2EN4cute5tupleIJNS5_1CILi128EEES8_NS7_ILi64EEEEEENS_10bfloat16_tEfNS_4arch4Sm80ELb0ELb1ELb1ELb0ELb0ELb0ELb0ELb0ELi2ELi4ELi4ELi4ELb0EEENS1_21CollectiveEpilogueBwdISA_SB_SD_Li256ELb0ELb0ELi2EEENS1_19SingleTileSchedulerILb0ELb0ELb0ELi128EEEEEEEEEvNT_6ParamsE$_ZZN4cute13to_mixed_bitsINS_5tupleIJNS1_IJNS_1CILi4EEENS2_ILi8EEEEEENS2_ILi2EEENS2_ILi1EEEEEENS1_IJNS1_IJNS2_ILi0EEENS2_ILi64EEEEEES9_S9_EEENS1_IJNS1_IJiiEEEiS9_EEEEEDaRKT_RKT0_RKT1_ENKUlRKT_RKT0_RKT1_E_clIS5_SB_SD_EEDaSQ_ST_SW_)
$_ZN7cutlass13device_kernelIN5flash19enable_sm80_to_sm89INS1_16FlashAttnBwdSm80INS1_25CollectiveMainloopBwdSm80ILi2ELi2EN4cute5tupleIJNS5_1CILi128EEES8_NS7_ILi64EEEEEENS_10bfloat16_tEfNS_4arch4Sm80ELb0ELb1ELb1ELb0ELb0ELb0ELb0ELb0ELi2ELi4ELi4ELi4ELb0EEENS1_21CollectiveEpilogueBwdISA_SB_SD_Li256ELb0ELb0ELi2EEENS1_19SingleTileSchedulerILb0ELb0ELb0ELi128EEEEEEEEEvNT_6ParamsE$_ZZN4cute13to_mixed_bitsINS_5tupleIJNS1_IJNS_1CILi4EEENS2_ILi8EEEEEENS2_ILi2EEENS2_ILi1EEEEEENS1_IJNS1_IJNS2_ILi0EEENS2_ILi64EEEEEES9_S9_EEENS1_IJNS1_IJiiEEEiS9_EEEEEDaRKT_RKT0_RKT1_ENKUlRKT_RKT0_RKT1_E_clIS5_SB_SD_EEDaSQ_ST_SW_:
[----:B------:R-:W-:Y:S02]  /*c900*/  MOV R2, 0xc920 ;  /* 0x0000c92000027802 */ /* 0x000fe40000000f00 */
[----:B------:R-:W-:Y:S05]  /*c910*/  CALL.REL.NOINC `($_ZN7cutlass13device_kernelIN5flash19enable_sm80_to_sm89INS1_16FlashAttnBwdSm80INS1_25CollectiveMainloopBwdSm80ILi2ELi2EN4cute5tupleIJNS5_1CILi128EEES8_NS7_ILi64EEEEEENS_10bfloat16_tEfNS_4arch4Sm80ELb0ELb1ELb1ELb0ELb0ELb0ELb0ELb0ELi2ELi4ELi4ELi4ELb0EEENS1_21CollectiveEpilogueBwdISA_SB_SD_Li256ELb0ELb0ELi2EEENS1_19SingleTileSchedulerILb0ELb0ELb0ELi128EEEEEEEEEvNT_6ParamsE$_ZZN4cute13to_mixed_bitsINS_5tupleIJNS_1CILi4EEENS2_ILi8EEEEEENS1_IJNS2_ILi0EEENS2_ILi64EEEEEENS1_IJiiEEEEEDaRKT_RKT0_RKT1_ENKUlRKT_RKT0_RKT1_E_clIS4_S7_iEEDaSL_SO_SR_) ;  /* 0x0000032000007944 */ /* 0x000fea0003c00000 */
[----:B------:R-:W-:Y:S02]  /*c920*/  MOV R2, 0xc940 ;  /* 0x0000c94000027802 */ /* 0x000fe40000000f00 */
[----:B------:R-:W-:Y:S05]  /*c930*/  CALL.REL.NOINC `($_ZN7cutlass13device_kernelIN5flash19enable_sm80_to_sm89INS1_16FlashAttnBwdSm80INS1_25CollectiveMainloopBwdSm80ILi2ELi2EN4cute5tupleIJNS5_1CILi128EEES8_NS7_ILi64EEEEEENS_10bfloat16_tEfNS_4arch4Sm80ELb0ELb1ELb1ELb0ELb0ELb0ELb0ELb0ELi2ELi4ELi4ELi4ELb0EEENS1_21CollectiveEpilogueBwdISA_SB_SD_Li256ELb0ELb0ELi2EEENS1_19SingleTileSchedulerILb0ELb0ELb0ELi128EEEEEEEEEvNT_6ParamsE$_ZZN4cute13to_mixed_bitsINS_5tupleIJNS_1CILi4EEENS2_ILi8EEEEEENS1_IJNS2_ILi0EEENS2_ILi64EEEEEENS1_IJiiEEEEEDaRKT_RKT0_RKT1_ENKUlDpRKT_E_clIJNS2_ILj0EEENS_9MixedBitsILj0ELj448EEEEEEDaSM_) ;  /* 0x000002c000007944 */ /* 0x000fea0003c00000 */
[----:B------:R-:W-:Y:S02]  /*c940*/  MOV R7, 0x0 ;  /* 0x0000000000077802 */ /* 0x000fe40000000f00 */
[----:B------:R-:W-:Y:S02]  /*c950*/  MOV R11, R3 ;  /* 0x00000003000b7202 */ /* 0x000fe40000000f00 */
[----:B------:R-:W-:Y:S05]  /*c960*/  RET.REL.NODEC R6 `(_ZN7cutlass13device_kernelIN5flash19enable_sm80_to_sm89INS1_16FlashAttnBwdSm80INS1_25CollectiveMainloopBwdSm80ILi2ELi2EN4cute5tupleIJNS5_1CILi128EEES8_NS7_ILi64EEEEEENS_10bfloat16_tEfNS_4arch4Sm80ELb0ELb1ELb1ELb0ELb0ELb0ELb0ELb0ELi2ELi4ELi4ELi4ELb0EEENS1_21CollectiveEpilogueBwdISA_SB_SD_Li256ELb0ELb0ELi2EEENS1_19SingleTileSchedulerILb0ELb0ELb0ELi128EEEEEEEEEvNT_6ParamsE) ;  /* 0xffff369006007950 */ /* 0x000fea0003c3ffff */
        .type           $_ZN7cutlass13device_kernelIN5flash19enable_sm80_to_sm89INS1_16FlashAttnBwdSm80INS1_25CollectiveMainloopBwdSm80ILi2ELi2EN4cute5tupleIJNS5_1CILi128EEES8_NS7_ILi64EEEEEENS_10bfloat16_tEfNS_4arch4Sm80ELb0ELb1ELb1ELb0ELb0ELb0ELb0ELb0ELi2ELi4ELi4ELi4ELb0EEENS1_21CollectiveEpilogueBwdISA_SB_SD_Li256ELb0ELb0ELi2EEENS1_19SingleTileSchedulerILb0ELb0ELb0ELi128EEEEEEEEEvNT_6ParamsE$_ZZN4cute13to_mixed_bitsINS_5tupleIJNS1_IJNS_1CILi4EEENS2_ILi8EEEEEENS2_ILi2EEENS2_ILi1EEEEEENS1_IJNS1_IJNS2_ILi128EEENS2_ILi0EEEEEES4_SA_EEENS1_IJNS1_IJiiEEEiSA_EEEEEDaRKT_RKT0_RKT1_ENKUlDpRKT_E_clIJNS_9MixedBitsILj0ELj384EEENSU_ILj0ELj8EEENS2_ILj0EEEEEEDaSR_,@function
        .size           $_ZN7cutlass13device_kernelIN5flash19enable_sm80_to_sm89INS1_16FlashAttnBwdSm80INS1_25CollectiveMainloopBwdSm80ILi2ELi2EN4cute5tupleIJNS5_1CILi128EEES8_NS7_ILi64EEEEEENS_10bfloat16_tEfNS_4arch4Sm80ELb0ELb1ELb1ELb0ELb0ELb0ELb0ELb0ELi2ELi4ELi4ELi4ELb0EEENS1_21CollectiveEpilogueBwdISA_SB_SD_Li256ELb0ELb0ELi2EEENS1_19SingleTileSchedulerILb0ELb0ELb0ELi128EEEEEEEEEvNT_6ParamsE$_ZZN4cute13to_mixed_bitsINS_5tupleIJNS1_IJNS_1CILi4EEENS2_ILi8EEEEEENS2_ILi2EEENS2_ILi1EEEEEENS1_IJNS1_IJNS2_ILi128EEENS2_ILi0EEEEEES4_SA_EEENS1_IJNS1_IJiiEEEiSA_EEEEEDaRKT_RKT0_RKT1_ENKUlDpRKT_E_clIJNS_9MixedBitsILj0ELj384EEENSU_ILj0ELj8EEENS2_ILj0EEEEEEDaSR_,($_ZN7cutlass13device_kernelIN5flash19enable_sm80_to_sm89INS1_16FlashAttnBwdSm80INS1_25CollectiveMainloopBwdSm80ILi2ELi2EN4cute5tupleIJNS5_1CILi128EEES8_NS7_ILi64EEEEEENS_10bfloat16_tEfNS_4arch4Sm80ELb0ELb1ELb1ELb0ELb0ELb0ELb0ELb0ELi2ELi4ELi4ELi4ELb0EEENS1_21CollectiveEpilogueBwdISA_SB_SD_Li256ELb0ELb0ELi2EEENS1_19SingleTileSchedulerILb0ELb0ELb0ELi128EEEEEEEEEvNT_6ParamsE$_ZZN4cute13to_mixed_bitsINS_5tupleIJNS1_IJNS_1CILi4EEENS2_ILi8EEEEEENS2_ILi2EEENS2_ILi1EEEEEENS1_IJNS1_IJNS2_ILi128EEENS2_ILi0EEEEEES4_SA_EEENS1_IJNS1_IJiiEEEiSA_EEEEEDaRKT_RKT0_RKT1_ENKUlRKT_RKT0_RKT1_E_clIS5_SB_SD_EEDaSQ_ST_SW_ - $_ZN7cutlass13device_kernelIN5flash19enable_sm80_to_sm89INS1_16FlashAttnBwdSm80INS1_25CollectiveMainloopBwdSm80ILi2ELi2EN4cute5tupleIJNS5_1CILi128EEES8_NS7_ILi64EEEEEENS_10bfloat16_tEfNS_4arch4Sm80ELb0ELb1ELb1ELb0ELb0ELb0ELb0ELb0ELi2ELi4ELi4ELi4ELb0EEENS1_21CollectiveEpilogueBwdISA_SB_SD_Li256ELb0ELb0ELi2EEENS1_19SingleTileSchedulerILb0ELb0ELb0ELi128EEEEEEEEEvNT_6ParamsE$_ZZN4cute13to_mixed_bitsINS_5tupleIJNS1_IJNS_1CILi4EEENS2_ILi8EEEEEENS2_ILi2EEENS2_ILi1EEEEEENS1_IJNS1_IJNS2_ILi128EEENS2_ILi0EEEEEES4_SA_EEENS1_IJNS1_IJiiEEEiSA_EEEEEDaRKT_RKT0_RKT1_ENKUlDpRKT_E_clIJNS_9MixedBitsILj0ELj384EEENSU_ILj0ELj8EEENS2_ILj0EEEEEEDaSR_)
$_ZN7cutlass13device_kernelIN5flash19enable_sm80_to_sm89INS1_16FlashAttnBwdSm80INS1_25CollectiveMainloopBwdSm80ILi2ELi2EN4cute5tupleIJNS5_1CILi128EEES8_NS7_ILi64EEEEEENS_10bfloat16_tEfNS_4arch4Sm80ELb0ELb1ELb1ELb0ELb0ELb0ELb0ELb0ELi2ELi4ELi4ELi4ELb0EEENS1_21CollectiveEpilogueBwdISA_SB_SD_Li256ELb0ELb0ELi2EEENS1_19SingleTileSchedulerILb0ELb0ELb0ELi128EEEEEEEEEvNT_6ParamsE$_ZZN4cute13to_mixed_bitsINS_5tupleIJNS1_IJNS_1CILi4EEENS2_ILi8EEEEEENS2_ILi2EEENS2_ILi1EEEEEENS1_IJNS1_IJNS2_ILi128EEENS2_ILi0EEEEEES4_SA_EEENS1_IJNS1_IJiiEEEiSA_EEEEEDaRKT_RKT0_RKT1_ENKUlDpRKT_E_clIJNS_9MixedBitsILj0ELj384EEENSU_ILj0ELj8EEENS2_ILj0EEEEEEDaSR_:
[----:B------:R-:W-:-:S04]  /*c970*/  LOP3.LUT R6, R5, 0x8, RZ, 0xc0, !PT ;  /* 0x0000000805067812 */ /* 0x000fc800078ec0ff */
[----:B------:R-:W-:Y:S01]  /*c980*/  LOP3.LUT R9, R6, 0x188, R3, 0x78, !PT ;  /* 0x0000018806097812 */ /* 0x000fe200078e7803 */
[----:B------:R-:W-:-:S04]  /*c990*/  IMAD.MOV.U32 R3, RZ, RZ, 0x0 ;  /* 0x00000000ff037424 */ /* 0x000fc800078e00ff */
[----:B------:R-:W-:Y:S05]  /*c9a0*/  RET.REL.NODEC R2 `(_ZN7cutlass13device_kernelIN5flash19enable_sm80_to_sm89INS1_16FlashAttnBwdSm80INS1_25CollectiveMainloopBwdSm80ILi2ELi2EN4cute5tupleIJNS5_1CILi128EEES8_NS7_ILi64EEEEEENS_10bfloat16_tEfNS_4arch4Sm80ELb0ELb1ELb1ELb0ELb0ELb0ELb0ELb0ELi2ELi4ELi4ELi4ELb0EEENS1_21CollectiveEpilogueBwdISA_SB_SD_Li256ELb0ELb0ELi2EEENS1_19SingleTileSchedulerILb0ELb0ELb0ELi128EEEEEEEEEvNT_6ParamsE) ;  /* 0xffff365002007950 */ /* 0x000fea0003c3ffff */
        .type           $_ZN7cutlass13device_kernelIN5flash19enable_sm80_to_sm89INS1_16FlashAttnBwdSm80INS1_25CollectiveMainloopBwdSm80ILi2ELi2EN4cute5tupleIJNS5_1CILi128EEES8_NS7_ILi64EEEEEENS_10bfloat16_tEfNS_4arch4Sm80ELb0ELb1ELb1ELb0ELb0ELb0ELb0ELb0ELi2ELi4ELi4ELi4ELb0EEENS1_21CollectiveEpilogueBwdISA_SB_SD_Li256ELb0ELb0ELi2EEENS1_19SingleTileSchedulerILb0ELb0ELb0ELi128EEEEEEEEEvNT_6ParamsE$_ZZN4cute13to_mixed_bitsINS_5tupleIJNS1_IJNS_1CILi4EEENS2_ILi8EEEEEENS2_ILi2EEENS2_ILi1EEEEEENS1_IJNS1_IJNS2_ILi128EEENS2_ILi0EEEEEES4_SA_EEENS1_IJNS1_IJiiEEEiSA_EEEEEDaRKT_RKT0_RKT1_ENKUlRKT_RKT0_RKT1_E_clIS5_SB_SD_EEDaSQ_ST_SW_,@function
        .size           $_ZN7cutlass13device_kernelIN5flash19enable_sm80_to_sm89INS1_16FlashAttnBwdSm80INS1_25CollectiveMainloopBwdSm80ILi2ELi2EN4cute5tupleIJNS5_1CILi128EEES8_NS7_ILi64EEEEEENS_10bfloat16_tEfNS_4arch4Sm80ELb0ELb1ELb1ELb0ELb0ELb0ELb0ELb0ELi2ELi4ELi4ELi4ELb0EEENS1_21CollectiveEpilogueBwdISA_SB_SD_Li256ELb0ELb0ELi2EEENS1_19SingleTileSchedulerILb0ELb0ELb0ELi128EEEEEEEEEvNT_6ParamsE$_ZZN4cute13to_mixed_bitsINS_5tupleIJNS1_IJNS_1CILi4EEENS2_ILi8EEEEEENS2_ILi2EEENS2_ILi1EEEEEENS1_IJNS1_IJNS2_ILi128EEENS2_ILi0EEEEEES4_SA_EEENS1_IJNS1_IJiiEEEiSA_EEEEEDaRKT_RKT0_RKT1_ENKUlRKT_RKT0_RKT1_E_clIS5_SB_SD_EEDaSQ_ST_SW_,($_ZN7cutlass13device_kernelIN5flash19enable_sm80_to_sm89INS1_16FlashAttnBwdSm80INS1_25CollectiveMainloopBwdSm80ILi2ELi2EN4cute5tupleIJNS5_1CILi128EEES8_NS7_ILi64EEEEEENS_10bfloat16_tEfNS_4arch4Sm80ELb0ELb1ELb1ELb0ELb0ELb0ELb0ELb0ELi2ELi4ELi4ELi4ELb0EEENS1_21CollectiveEpilogueBwdISA_SB_SD_Li256ELb0ELb0ELi2EEENS1_19SingleTileSchedulerILb0ELb0ELb0ELi128EEEEEEEEEvNT_6ParamsE$_ZZN4cute13to_mixed_bitsINS_5tupleIJNS1_IJNS_1CILi4EEENS2_ILi8EEEEEENS2_ILi2EEENS2_ILi1EEEEEENS1_IJNS1_IJNS2_ILi128EEENS2_ILi0EEEEEES4_SA_EEENS1_IJNS1_IJiiEEEiSA_EEEEEDaRKT_RKT0_RKT1_ENKUlRKT_RKT0_RKT1_E_clIS6_S4_iEEDaSQ_ST_SW_ - $_ZN7cutlass13device_kernelIN5flash19enable_sm80_to_sm89INS1_16FlashAttnBwdSm80INS1_25CollectiveMainloopBwdSm80ILi2ELi2EN4cute5tupleIJNS5_1CILi128EEES8_NS7_ILi64EEEEEENS_10bfloat16_tEfNS_4arch4Sm80ELb0ELb1ELb1ELb0ELb0ELb0ELb0ELb0ELi2ELi4ELi4ELi4ELb0EEENS1_21CollectiveEpilogueBwdISA_SB_SD_Li256ELb0ELb0ELi2EEENS1_19SingleTileSchedulerILb0ELb0ELb0ELi128EEEEEEEEEvNT_6ParamsE$_ZZN4cute13to_mixed_bitsINS_5tupleIJNS1_IJNS_1CILi4EEENS2_ILi8EEEEEENS2_ILi2EEENS2_ILi1EEEEEENS1_IJNS1_IJNS2_ILi128EEENS2_ILi0EEEEEES4_SA_EEENS1_IJNS1_IJiiEEEiSA_EEEEEDaRKT_RKT0_RKT1_ENKUlRKT_RKT0_RKT1_E_clIS5_SB_SD_EEDaSQ_ST_SW_)
$_ZN7cutlass13device_kernelIN5flash19enable_sm80_to_sm89INS1_16FlashAttnBwdSm80INS1_25CollectiveMainloopBwdSm80ILi2ELi2EN4cute5tupleIJNS5_1CILi128EEES8_NS7_ILi64EEEEEENS_10bfloat16_tEfNS_4arch4Sm80ELb0ELb1ELb1ELb0ELb0ELb0ELb0ELb0ELi2ELi4ELi4ELi4ELb0EEENS1_21CollectiveEpilogueBwdISA_SB_SD_Li256ELb0ELb0ELi2EEENS1_19SingleTileSchedulerILb0ELb0ELb0ELi128EEEEEEEEEvNT_6ParamsE$_ZZN4cute13to_mixed_bitsINS_5tupleIJNS1_IJNS_1CILi4EEENS2_ILi8EEEEEENS2_ILi2EEENS2_ILi1EEEEEENS1_IJNS1_IJNS2_ILi128EEENS2_ILi0EEEEEES4_SA_EEENS1_IJNS1_IJiiEEEiSA_EEEEEDaRKT_RKT0_RKT1_ENKUlRKT_RKT0_RKT1_E_clIS5_SB_SD_EEDaSQ_ST_SW_:
[----:B------:R-:W-:Y:S02]  /*c9b0*/  MOV R3, R2 ;  /* 0x0000000200037202 */ /* 0x000fe40000000f00 */
[----:B------:R-:W-:Y:S02]  /*c9c0*/  MOV R2, 0xc9e0 ;  /* 0x0000c9e000027802 */ /* 0x000fe40000000f00 */
[----:B------:R-:W-:Y:S05]  /*c9d0*/  CALL.REL.NOINC `($_ZN7cutlass13device_kernelIN5flash19enable_sm80_to_sm89INS1_16FlashAttnBwdSm80INS1_25CollectiveMainloopBwdSm80ILi2ELi2EN4cute5tupleIJNS5_1CILi128EEES8_NS7_ILi64EEEEEENS_10bfloat16_tEfNS_4arch4Sm80ELb0ELb1ELb1ELb0ELb0ELb0ELb0ELb0ELi2ELi4ELi4ELi4ELb0EEENS1_21CollectiveEpilogueBwdISA_SB_SD_Li256ELb0ELb0ELi2EEENS1_19SingleTileSchedulerILb0ELb0ELb0ELi128EEEEEEEEEvNT_6ParamsE$_ZZN4cute13to_mixed_bitsINS_5tupleIJNS_1CILi4EEENS2_ILi8EEEEEENS1_IJNS2_ILi128EEENS2_ILi0EEEEEENS1_IJiiEEEEEDaRKT_RKT0_RKT1_ENKUlRKT_RKT0_RKT1_E_clIS3_S6_iEEDaSL_SO_SR_) ;  /* 0x000002f000007944 */ /* 0x000fea0003c00000 */
[----:B------:R-:W-:Y:S02]  /*c9e0*/  MOV R2, 0xca00 ;  /* 0x0000ca0000027802 */ /* 0x000fe40000000f00 */
[----:B------:R-:W-:Y:S05]  /*c9f0*/  CALL.REL.NOINC `($_ZN7cutlass13device_kernelIN5flash19enable_sm80_to_sm89INS1_16FlashAttnBwdSm80INS1_25CollectiveMainloopBwdSm80ILi2ELi2EN4cute5tupleIJNS5_1CILi128EEES8_NS7_ILi64EEEEEENS_10bfloat16_tEfNS_4arch4Sm80ELb0ELb1ELb1ELb0ELb0ELb0ELb0ELb0ELi2ELi4ELi4ELi4ELb0EEENS1_21CollectiveEpilogueBwdISA_SB_SD_Li256ELb0ELb0ELi2EEENS1_19SingleTileSchedulerILb0ELb0ELb0ELi128EEEEEEEEEvNT_6ParamsE$_ZZN4cute13to_mixed_bitsINS_5tupleIJNS_1CILi4EEENS2_ILi8EEEEEENS1_IJNS2_ILi128EEENS2_ILi0EEEEEENS1_IJiiEEEEEDaRKT_RKT0_RKT1_ENKUlDpRKT_E_clIJNS_9MixedBitsILj0ELj384EEENS2_ILj0EEEEEEDaSM_) ;  /* 0x0000029000007944 */ /* 0x000fea0003c00000 */
[----:B------:R-:W-:-:S04]  /*ca00*/  MOV R7, 0x0 ;  /* 0x0000000000077802 */ /* 0x000fc80000000f00 */
[----:B------:R-:W-:Y:S05]  /*ca10*/  RET.REL.NODEC R6 `(_ZN7cutlass13device_kernelIN5flash19enable_sm80_to_sm89INS1_16FlashAttnBwdSm80INS1_25CollectiveMainloopBwdSm80ILi2ELi2EN4cute5tupleIJNS5_1CILi128EEES8_NS7_ILi64EEEEEENS_10bfloat16_tEfNS_4arch4Sm80ELb0ELb1ELb1ELb0ELb0ELb0ELb0ELb0ELi2ELi4ELi4ELi4ELb0EEENS1_21CollectiveEpilogueBwdISA_SB_SD_Li256ELb0ELb0ELi2EEENS1_19SingleTileSchedulerILb0ELb0ELb0ELi128EEEEEEEEEvNT_6ParamsE) ;  /* 0xffff35e006007950 */ /* 0x000fea0003c3ffff */
        .type           $_ZN7cutlass13device_kernelIN5flash19enable_sm80_to_sm89INS1_16FlashAttnBwdSm80INS1_25CollectiveMainloopBwdSm80ILi2ELi2EN4cute5tupleIJNS5_1CILi128EEES8_NS7_ILi64EEEEEENS_10bfloat16_tEfNS_4arch4Sm80ELb0ELb1ELb1ELb0ELb0ELb0ELb0ELb0ELi2ELi4ELi4ELi4ELb0EEENS1_21CollectiveEpilogueBwdISA_SB_SD_Li256ELb0ELb0ELi2EEENS1_19SingleTileSchedulerILb0ELb0ELb0ELi128EEEEEEEEEvNT_6ParamsE$_ZZN4cute13to_mixed_bitsINS_5tupleIJNS1_IJNS_1CILi4EEENS2_ILi8EEEEEENS2_ILi2EEENS2_ILi1EEEEEENS1_IJNS1_IJNS2_ILi128EEENS2_ILi0EEEEEES4_SA_EEENS1_IJNS1_IJiiEEEiSA_EEEEEDaRKT_RKT0_RKT1_ENKUlRKT_RKT0_RKT1_E_clIS6_S4_iEEDaSQ_ST_SW_,@function
        .size           $_ZN7cutlass13device_kernelIN5flash19enable_sm80_to_sm89INS1_16FlashAttnBwdSm80INS1_25CollectiveMainloopBwdSm80ILi2ELi2EN4cute5tupleIJNS5_1CILi128EEES8_NS7_ILi64EEEEEENS_10bfloat16_tEfNS_4arch4Sm80ELb0ELb1ELb1ELb0ELb0ELb0ELb0ELb0ELi2ELi4ELi4ELi4ELb0EEENS1_21CollectiveEpilogueBwdISA_SB_SD_Li256ELb0ELb0ELi2EEENS1_19SingleTileSchedulerILb0ELb0ELb0ELi128EEEEEEEEEvNT_6ParamsE$_ZZN4cute13to_mixed_bitsINS_5tupleIJNS1_IJNS_1CILi4EEENS2_ILi8EEEEEENS2_ILi2EEENS2_ILi1EEEEEENS1_IJNS1_IJNS2_ILi128EEENS2_ILi0EEEEEES4_SA_EEENS1_IJNS1_IJiiEEEiSA_EEEEEDaRKT_RKT0_RKT1_ENKUlRKT_RKT0_RKT1_E_clIS6_S4_iEEDaSQ_ST_SW_,($_ZN7cutlass13device_kernelIN5flash19enable_sm80_to_sm89INS1_16FlashAttnBwdSm80INS1_25CollectiveMainloopBwdSm80ILi2ELi2EN4cute5tupleIJNS5_1CILi128EEES8_NS7_ILi64EEEEEENS_10bfloat16_tEfNS_4arch4Sm80ELb0ELb1ELb1ELb0ELb0ELb0ELb0ELb0ELi2ELi4ELi4ELi4ELb0EEENS1_21CollectiveEpilogueBwdISA_SB_SD_Li256ELb0ELb0ELi2EEENS1_19SingleTileSchedulerILb0ELb0ELb0ELi128EEEEEEEEEvNT_6ParamsE$_ZZN4cute13to_mixed_bitsINS_5tupleIJNS1_IJNS_1CILi4EEENS2_ILi8EEEEEES3_NS2_ILi1EEEEEENS1_IJNS1_IJNS2_ILi0EEENS2_ILi64EEEEEES8_S8_EEENS1_IJNS1_IJiiEEEiS8_EEEEEDaRKT_RKT0_RKT1_ENKUlDpRKT_E_clIJNS_9MixedBitsILj0ELj448EEENS2_ILj0EEESV_EEEDaSQ_ - $_ZN7cutlass13device_kernelIN5flash19enable_sm80_to_sm89INS1_16FlashAttnBwdSm80INS1_25CollectiveMainloopBwdSm80ILi2ELi2EN4cute5tupleIJNS5_1CILi128EEES8_NS7_ILi64EEEEEENS_10bfloat16_tEfNS_4arch4Sm80ELb0ELb1ELb1ELb0ELb0ELb0ELb0ELb0ELi2ELi4ELi4ELi4ELb0EEENS1_21CollectiveEpilogueBwdISA_SB_SD_Li256ELb0ELb0ELi2EEENS1_19SingleTileSchedulerILb0ELb0ELb0ELi128EEEEEEEEEvNT_6ParamsE$_ZZN4cute13to_mixed_bitsINS_5tupleIJNS1_IJNS_1CILi4EEENS2_ILi8EEEEEENS2_ILi2EEENS2_ILi1EEEEEENS1_IJNS1_IJNS2_ILi128EEENS2_ILi0EEEEEES4_SA_EEENS1_IJNS1_IJiiEEEiSA_EEEEEDaRKT_RKT0_RKT1_ENKUlRKT_RKT0_RKT1_E_clIS6_S4_iEEDaSQ_ST_SW_)
$_ZN7cutlass13device_kernelIN5flash19enable_sm80_to_sm89INS1_16FlashAttnBwdSm80INS1_25CollectiveMainloopBwdSm80ILi2ELi2EN4cute5tupleIJNS5_1CILi128EEES8_NS7_ILi64EEEEEENS_10bfloat16_tEfNS_4arch4Sm80ELb0ELb1ELb1ELb0ELb0ELb0ELb0ELb0ELi2ELi4ELi4ELi4ELb0EEENS1_21CollectiveEpilogueBwdISA_SB_SD_Li256ELb0ELb0ELi2EEENS1_19SingleTileSchedulerILb0ELb0ELb0ELi128EEEEEEEEEvNT_6ParamsE$_ZZN4cute13to_mixed_bitsINS_5tupleIJNS1_IJNS_1CILi4EEENS2_ILi8EEEEEENS2_ILi2EEENS2_ILi1EEEEEENS1_IJNS1_IJNS2_ILi128EEENS2_ILi0EEEEEES4_SA_EEENS1_IJNS1_IJiiEEEiSA_EEEEEDaRKT_RKT0_RKT1_ENKUlRKT_RKT0_RKT1_E_clIS6_S4_iEEDaSQ_ST_SW_:
[----:B------:R-:W-:Y:S01]  /*ca20*/  MOV R7, 0x0 ;  /* 0x0000000000077802 */ /* 0x000fe20000000f00 */
[----:B------:R-:W-:-:S05]  /*ca30*/  IMAD.SHL.U32 R2, R36, 0x8, RZ ;  /* 0x0000000824027824 */ /* 0x000fca00078e00ff */
[----:B------:R-:W-:Y:S01]  /*ca40*/  LOP3.LUT R2, R2, 0x8, RZ, 0xc0, !PT ;  /* 0x0000000802027812 */ /* 0x000fe200078ec0ff */
[----:B------:R-:W-:Y:S06]  /*ca50*/  RET.REL.NODEC R6 `(_ZN7cutlass13device_kernelIN5flash19enable_sm80_to_sm89INS1_16FlashAttnBwdSm80INS1_25CollectiveMainloopBwdSm80ILi2ELi2EN4cute5tupleIJNS5_1CILi128EEES8_NS7_ILi64EEEEEENS_10bfloat16_tEfNS_4arch4Sm80ELb0ELb1ELb1ELb0ELb0ELb0ELb0ELb0ELi2ELi4ELi4ELi4ELb0EEENS1_21CollectiveEpilogueBwdISA_SB_SD_Li256ELb0ELb0ELi2EEENS1_19SingleTileSchedulerILb0ELb0ELb0ELi128EEEEEEEEEvNT_6ParamsE) ;  /* 0xffff35a006007950 */ /* 0x000fec0003c3ffff */
        .type           $_ZN7cutlass13device_kernelIN5flash19enable_sm80_to_sm89INS1_16FlashAttnBwdSm80INS1_25CollectiveMainloopBwdSm80ILi2ELi2EN4cute5tupleIJNS5_1CILi128EEES8_NS7_ILi64EEEEEENS_10bfloat16_tEfNS_4arch4Sm80ELb0ELb1ELb1ELb0ELb0ELb0ELb0ELb0ELi2ELi4ELi4ELi4ELb0EEENS1_21CollectiveEpilogueBwdISA_SB_SD_Li256ELb0ELb0ELi2EEENS1_19SingleTileSchedulerILb0ELb0ELb0ELi128EEEEEEEEEvNT_6ParamsE$_ZZN4cute13to_mixed_bitsINS_5tupleIJNS1_IJNS_1CILi4EEENS2_ILi8EEEEEES3_NS2_ILi1EEEEEENS1_IJNS1_IJNS2_ILi0EEENS2_ILi64EEEEEES8_S8_EEENS1_IJNS1_IJiiEEEiS8_EEEEEDaRKT_RKT0_RKT1_ENKUlDpRKT_E_clIJNS_9MixedBitsILj0ELj448EEENS2_ILj0EEESV_EEEDaSQ_,@function
        .size           $_ZN7cutlass13device_kernelIN5flash19enable_sm80_to_sm89INS1_16FlashAttnBwdSm80INS1_25CollectiveMainloopBwdSm80ILi2ELi2EN4cute5tupleIJNS5_1CILi128EEES8_NS7_ILi64EEEEEENS_10bfloat16_tEfNS_4arch4Sm80ELb0ELb1ELb1ELb0ELb0ELb0ELb0ELb0ELi2ELi4ELi4ELi4ELb0EEENS1_21CollectiveEpilogueBwdISA_SB_SD_Li256ELb0ELb0ELi2EEENS1_19SingleTileSchedulerILb0ELb0ELb0ELi128EEEEEEEEEvNT_6ParamsE$_ZZN4cute13to_mixed_bitsINS_5tupleIJNS1_IJNS_1CILi4EEENS2_ILi8EEEEEES3_NS2_ILi1EEEEEENS1_IJNS1_IJNS2_ILi0EEENS2_ILi64EEEEEES8_S8_EEENS1_IJNS1_IJiiEEEiS8_EEEEEDaRKT_RKT0_RKT1_ENKUlDpRKT_E_clIJNS_9MixedBitsILj0ELj448EEENS2_ILj0EEESV_EEEDaSQ_,($_ZN7cutlass13device_kernelIN5flash19enable_sm80_to_sm89INS1_16FlashAttnBwdSm80INS1_25CollectiveMainloopBwdSm80ILi2ELi2EN4cute5tupleIJNS5_1CILi128EEES8_NS7_ILi64EEEEEENS_10bfloat16_tEfNS_4arch4Sm80ELb0ELb1ELb1ELb0ELb0ELb0ELb0ELb0ELi2ELi4ELi4ELi4ELb0EEENS1_21CollectiveEpilogueBwdISA_SB_SD_Li256ELb0ELb0ELi2EEENS1_19SingleTileSchedulerILb0ELb0ELb0ELi128EEEEEEEEEvNT_6ParamsE$_ZZN4cute13to_mixed_bitsINS_5tupleIJNS1_IJNS_1CILi4EEENS2_ILi8EEEEEES3_NS2_ILi1EEEEEENS1_IJNS1_IJNS2_ILi0EEENS2_ILi64EEEEEES8_S8_EEENS1_IJNS1_IJiiEEEiS8_EEEEEDaRKT_RKT0_RKT1_ENKUlRKT_RKT0_RKT1_E_clIS5_SA_SC_EEDaSP_SS_SV_ - $_ZN7cutlass13device_kernelIN5flash19enable_sm80_to_sm89INS1_16FlashAttnBwdSm80INS1_25CollectiveMainloopBwdSm80ILi2ELi2EN4cute5tupleIJNS5_1CILi128EEES8_NS7_ILi64EEEEEENS_10bfloat16_tEfNS_4arch4Sm80ELb0ELb1ELb1ELb0ELb0ELb0ELb0ELb0ELi2ELi4ELi4ELi4ELb0EEENS1_21CollectiveEpilogueBwdISA_SB_SD_Li256ELb0ELb0ELi2EEENS1_19SingleTileSchedulerILb0ELb0ELb0ELi128EEEEEEEEEvNT_6ParamsE$_ZZN4cute13to_mixed_bitsINS_5tupleIJNS1_IJNS_1CILi4EEENS2_ILi8EEEEEES3_NS2_ILi1EEEEEENS1_IJNS1_IJNS2_ILi0EEENS2_ILi64EEEEEES8_S8_EEENS1_IJNS1_IJiiEEEiS8_EEEEEDaRKT_RKT0_RKT1_ENKUlDpRKT_E_clIJNS_9MixedBitsILj0ELj448EEENS2_ILj0EEESV_EEEDaSQ_)
$_ZN7cutlass13device_kernelIN5flash19enable_sm80_to_sm89INS1_16FlashAttnBwdSm80INS1_25CollectiveMainloopBwdSm80ILi2ELi2EN4cute5tupleIJNS5_1CILi128EEES8_NS7_ILi64EEEEEENS_10bfloat16_tEfNS_4arch4Sm80ELb0ELb1ELb1ELb0ELb0ELb0ELb0ELb0ELi2ELi4ELi4ELi4ELb0EEENS1_21CollectiveEpilogueBwdISA_SB_SD_Li256ELb0ELb0ELi2EEENS1_19SingleTileSchedulerILb0ELb0ELb0ELi128EEEEEEEEEvNT_6ParamsE$_ZZN4cute13to_mixed_bitsINS_5tupleIJNS1_IJNS_1CILi4EEENS2_ILi8EEEEEES3_NS2_ILi1EEEEEENS1_IJNS1_IJNS2_ILi0EEENS2_ILi64EEEEEES8_S8_EEENS1_IJNS1_IJiiEEEiS8_EEEEEDaRKT_RKT0_RKT1_ENKUlDpRKT_E_clIJNS_9MixedBitsILj0ELj448EEENS2_ILj0EEESV_EEEDaSQ_:
[----:B------:R-:W-:Y:S02]  /*ca60*/  MOV R3, 0x0 ;  /* 0x0000000000037802 */ /* 0x000fe40000000f00 */
[----:B------:R-:W-:Y:S02]  /*ca70*/  LOP3.LUT R11, R11, 0x1c0, RZ, 0xc0, !PT ;  /* 0x000001c00b0b7812 */ /* 0x000fe400078ec0ff */
[----:B------:R-:W-:Y:S05]  /*ca80*/  RET.REL.NODEC R2 `(_ZN7cutlass13device_kernelIN5flash19enable_sm80_to_sm89INS1_16FlashAttnBwdSm80INS1_25CollectiveMainloopBwdSm80ILi2ELi2EN4cute5tupleIJNS5_1CILi128EEES8_NS7_ILi64EEEEEENS_10bfloat16_tEfNS_4arch4Sm80ELb0ELb1ELb1ELb0ELb0ELb0ELb0ELb0ELi2ELi4ELi4ELi4ELb0EEENS1_21CollectiveEpilogueBwdISA_SB_SD_Li256ELb0ELb0ELi2EEENS1_19SingleTileSchedulerILb0ELb0ELb0ELi128EEEEEEEEEvNT_6ParamsE) ;  /* 0xffff357002007950 */ /* 0x000fea0003c3ffff */
        .type           $_ZN7cutlass13device_kernelIN5flash19enable_sm80_to_sm89INS1_16FlashAttnBwdSm80INS1_25CollectiveMainloopBwdSm80ILi2ELi2EN4cute5tupleIJNS5_1CILi128EEES8_NS7_ILi64EEEEEENS_10bfloat16_tEfNS_4arch4Sm80ELb0ELb1ELb1ELb0ELb0ELb0ELb0ELb0ELi2ELi4ELi4ELi4ELb0EEENS1_21CollectiveEpilogueBwdISA_SB_SD_Li256ELb0ELb0ELi2EEENS1_19SingleTileSchedulerILb0ELb0ELb0ELi128EEEEEEEEEvNT_6ParamsE$_ZZN4cute13to_mixed_bitsINS_5tupleIJNS1_IJNS_1CILi4EEENS2_ILi8EEEEEES3_NS2_ILi1EEEEEENS1_IJNS1_IJNS2_ILi0EEENS2_ILi64EEEEEES8_S8_EEENS1_IJNS1_IJiiEEEiS8_EEEEEDaRKT_RKT0_RKT1_ENKUlRKT_RKT0_RKT1_E_clIS5_SA_SC_EEDaSP_SS_SV_,@function
        .size           $_ZN7cutlass13device_kernelIN5flash19enable_sm80_to_sm89INS1_16FlashAttnBwdSm80INS1_25CollectiveMainloopBwdSm80ILi2ELi2EN4cute5tupleIJNS5_1CILi128EEES8_NS7_ILi64EEEEEENS_10bfloat16_tEfNS_4arch4Sm80ELb0ELb1ELb1ELb0ELb0ELb0ELb0ELb0ELi2ELi4ELi4ELi4ELb0EEENS1_21CollectiveEpilogueBwdISA_SB_SD_Li256ELb0ELb0ELi2EEENS1_19SingleTileSchedulerILb0ELb0ELb0ELi128EEEEEEEEEvNT_6ParamsE$_ZZN4cute13to_mixed_bitsINS_5tupleIJNS1_IJNS_1CILi4EEENS2_ILi8EEEEEES3_NS2_ILi1EEEEEENS1_IJNS1_IJNS2_ILi0EEENS2_ILi64EEEEEES8_S8_EEENS1_IJNS1_IJiiEEEiS8_EEEEEDaRKT_RKT0_RKT1_ENKUlRKT_RKT0_RKT1_E_clIS5_SA_SC_EEDaSP_SS_SV_,($_ZN7cutlass13device_kernelIN5flash19enable_sm80_to_sm89INS1_16FlashAttnBwdSm80INS1_25CollectiveMainloopBwdSm80ILi2ELi2EN4cute5tupleIJNS5_1CILi128EEES8_NS7_ILi64EEEEEENS_10bfloat16_tEfNS_4arch4Sm80ELb0ELb1ELb1ELb0ELb0ELb0ELb0ELb0ELi2ELi4ELi4ELi4ELb0EEENS1_21CollectiveEpilogueBwdISA_SB_SD_Li256ELb0ELb0ELi2EEENS1_19SingleTileSchedulerILb0ELb0ELb0ELi128EEEEEEEEEvNT_6ParamsE$_ZZN4cute13to_mixed_bitsINS_5tupleIJNS1_IJNS_1CILi4EEENS2_ILi8EEEEEES3_NS2_ILi1EEEEEENS1_IJNS1_IJNS2_ILi128EEENS2_ILi0EEEEEENS2_ILi16EEES9_EEENS1_IJNS1_IJiiEEEiS9_EEEEEDaRKT_RKT0_RKT1_ENKUlDpRKT_E_clIJNS_9MixedBitsILj0ELj384EEENSU_ILj0ELj48EEENS2_ILj0EEEEEEDaSR_ - $_ZN7cutlass13device_kernelIN5flash19enable_sm80_to_sm89INS1_16FlashAttnBwdSm80INS1_25CollectiveMainloopBwdSm80ILi2ELi2EN4cute5tupleIJNS5_1CILi128EEES8_NS7_ILi64EEEEEENS_10bfloat16_tEfNS_4arch4Sm80ELb0ELb1ELb1ELb0ELb0ELb0ELb0ELb0ELi2ELi4ELi4ELi4ELb0EEENS1_21CollectiveEpilogueBwdISA_SB_SD_Li256ELb0ELb0ELi2EEENS1_19SingleTileSchedulerILb0ELb0ELb0ELi128EEEEEEEEEvNT_6ParamsE$_ZZN4cute13to_mixed_bitsINS_5tupleIJNS1_IJNS_1CILi4EEENS2_ILi8EEEEEES3_NS2_ILi1EEEEEENS1_IJNS1_IJNS2_ILi0EEENS2_ILi64EEEEEES8_S8_EEENS1_IJNS1_IJiiEEEiS8_EEEEEDaRKT_RKT0_RKT1_ENKUlRKT_RKT0_RKT1_E_clIS5_SA_SC_EEDaSP_SS_SV_)
$_ZN7cutlass13device_kernelIN5flash19enable_sm80_to_sm89INS1_16FlashAttnBwdSm80INS1_25CollectiveMainloopBwdSm80ILi2ELi2EN4cute5tupleIJNS5_1CILi128EEES8_NS7_ILi64EEEEEENS_10bfloat16_tEfNS_4arch4Sm80ELb0ELb1ELb1ELb0ELb0ELb0ELb0ELb0ELi2ELi4ELi4ELi4ELb0EEENS1_21CollectiveEpilogueBwdISA_SB_SD_Li256ELb0ELb0ELi2EEENS1_19SingleTileSchedulerILb0ELb0ELb0ELi128EEEEEEEEEvNT_6ParamsE$_ZZN4cute13to_mixed_bitsINS_5tupleIJNS1_IJNS_1CILi4EEENS2_ILi8EEEEEES3_NS2_ILi1EEEEEENS1_IJNS1_IJNS2_ILi0EEENS2_ILi64EEEEEES8_S8_EEENS1_IJNS1_IJiiEEEiS8_EEEEEDaRKT_RKT0_RKT1_ENKUlRKT_RKT0_RKT1_E_clIS5_SA_SC_EEDaSP_SS_SV_:
[----:B------:R-:W-:Y:S02]  /*ca90*/  MOV R2, 0xcab0 ;  /* 0x0000cab000027802 */ /* 0x000fe40000000f00 */
[----:B------:R-:W-:Y:S05]  /*caa0*/  CALL.REL.NOINC `($_ZN7cutlass13device_kernelIN5flash19enable_sm80_to_sm89INS1_16FlashAttnBwdSm80INS1_25CollectiveMainloopBwdSm80ILi2ELi2EN4cute5tupleIJNS5_1CILi128EEES8_NS7_ILi64EEEEEENS_10bfloat16_tEfNS_4arch4Sm80ELb0ELb1ELb1ELb0ELb0ELb0ELb0ELb0ELi2ELi4ELi4ELi4ELb0EEENS1_21CollectiveEpilogueBwdISA_SB_SD_Li256ELb0ELb0ELi2EEENS1_19SingleTileSchedulerILb0ELb0ELb0ELi128EEEEEEEEEvNT_6ParamsE$_ZZN4cute13to_mixed_bitsINS_5tupleIJNS_1CILi4EEENS2_ILi8EEEEEENS1_IJNS2_ILi0EEENS2_ILi64EEEEEENS1_IJiiEEEEEDaRKT_RKT0_RKT1_ENKUlRKT_RKT0_RKT1_E_clIS4_S7_iEEDaSL_SO_SR_) ;  /* 0x0000019000007944 */ /* 0x000fea0003c00000 */
[----:B------:R-:W-:Y:S02]  /*cab0*/  MOV R2, 0xcad0 ;  /* 0x0000cad000027802 */ /* 0x000fe40000000f00 */
[----:B------:R-:W-:Y:S05]  /*cac0*/  CALL.REL.NOINC `($_ZN7cutlass13device_kernelIN5flash19enable_sm80_to_sm89INS1_16FlashAttnBwdSm80INS1_25CollectiveMainloopBwdSm80ILi2ELi2EN4cute5tupleIJNS5_1CILi128EEES8_NS7_ILi64EEEEEENS_10bfloat16_tEfNS_4arch4Sm80ELb0ELb1ELb1ELb0ELb0ELb0ELb0ELb0ELi2ELi4ELi4ELi4ELb0EEENS1_21CollectiveEpilogueBwdISA_SB_SD_Li256ELb0ELb0ELi2EEENS1_19SingleTileSchedulerILb0ELb0ELb0ELi128EEEEEEEEEvNT_6ParamsE$_ZZN4cute13to_mixed_bitsINS_5tupleIJNS_1CILi4EEENS2_ILi8EEEEEENS1_IJNS2_ILi0EEENS2_ILi64EEEEEENS1_IJiiEEEEEDaRKT_RKT0_RKT1_ENKUlDpRKT_E_clIJNS2_ILj0EEENS_9MixedBitsILj0ELj448EEEEEEDaSM_) ;  /* 0x0000013000007944 */ /* 0x000fea0003c00000 */
[----:B------:R-:W-:Y:S02]  /*cad0*/  MOV R7, 0x0 ;  /* 0x0000000000077802 */ /* 0x000fe40000000f00 */
[----:B------:R-:W-:Y:S02]  /*cae0*/  MOV R11, R3 ;  /* 0x00000003000b7202 */ /* 0x000fe40000000f00 */
[----:B------:R-:W-:Y:S05]  /*caf0*/  RET.REL.NODEC R6 `(_ZN7cutlass13device_kernelIN5flash19enable_sm80_to_sm89INS1_16FlashAttnBwdSm80INS1_25CollectiveMainloopBwdSm80ILi2ELi2EN4cute5tupleIJNS5_1CILi128EEES8_NS7_ILi64EEEEEENS_10bfloat16_tEfNS_4arch4Sm80ELb0ELb1ELb1ELb0ELb0ELb0ELb0ELb0ELi2ELi4ELi4ELi4ELb0EEENS1_21CollectiveEpilogueBwdISA_SB_SD_Li256ELb0ELb0ELi2EEENS1_19SingleTileSchedulerILb0ELb0ELb0ELi128EEEEEEEEEvNT_6ParamsE) ;  /* 0xffff350006007950 */ /* 0x000fea0003c3ffff */
        .type           $_ZN7cutlass13device_kernelIN5flash19enable_sm80_to_sm89INS1_16FlashAttnBwdSm80INS1_25CollectiveMainloopBwdSm80ILi2ELi2EN4cute5tupleIJNS5_1CILi128EEES8_NS7_ILi64EEEEEENS_10bfloat16_tEfNS_4arch4Sm80ELb0ELb1ELb1ELb0ELb0ELb0ELb0ELb0ELi2ELi4ELi4ELi4ELb0EEENS1_21CollectiveEpilogueBwdISA_SB_SD_Li256ELb0ELb0ELi2EEENS1_19SingleTileSchedulerILb0ELb0ELb0ELi128EEEEEEEEEvNT_6ParamsE$_ZZN4cute13to_mixed_bitsINS_5tupleIJNS1_IJNS_1CILi4EEENS2_ILi8EEEEEES3_NS2_ILi1EEEEEENS1_IJNS1_IJNS2_ILi128EEENS2_ILi0EEEEEENS2_ILi16EEES9_EEENS1_IJNS1_IJiiEEEiS9_EEEEEDaRKT_RKT0_RKT1_ENKUlDpRKT_E_clIJNS_9MixedBitsILj0ELj384EEENSU_ILj0ELj48EEENS2_ILj0EEEEEEDaSR_,@function
        .size           $_ZN7cutlass13device_kernelIN5flash19enable_sm80_to_sm89INS1_16FlashAttnBwdSm80INS1_25CollectiveMainloopBwdSm80ILi2ELi2EN4cute5tupleIJNS5_1CILi128EEES8_NS7_ILi64EEEEEENS_10bfloat16_tEfNS_4arch4Sm80ELb0ELb1ELb1ELb0ELb0ELb0ELb0ELb0ELi2ELi4ELi4ELi4ELb0EEENS1_21CollectiveEpilogueBwdISA_SB_SD_Li256ELb0ELb0ELi2EEENS1_19SingleTileSchedulerILb0ELb0ELb0ELi128EEEEEEEEEvNT_6ParamsE$_ZZN4cute13to_mixed_bitsINS_5tupleIJNS1_IJNS_1CILi4EEENS2_ILi8EEEEEES3_NS2_ILi1EEEEEENS1_IJNS1_IJNS2_ILi128EEENS2_ILi0EEEEEENS2_ILi16EEES9_EEENS1_IJNS1_IJiiEEEiS9_EEEEEDaRKT_RKT0_RKT1_ENKUlDpRKT_E_clIJNS_9MixedBitsILj0ELj384EEENSU_ILj0ELj48EEENS2_ILj0EEEEEEDaSR_,($_ZN7cutlass13device_kernelIN5flash19enable_sm80_to_sm89INS1_16FlashAttnBwdSm80INS1_25CollectiveMainloopBwdSm80ILi2ELi2EN4cute5tupleIJNS5_1CILi128EEES8_NS7_ILi64EEEEEENS_10bfloat16_tEfNS_4arch4Sm80ELb0ELb1ELb1ELb0ELb0ELb0ELb0ELb0ELi2ELi4ELi4ELi4ELb0EEENS1_21CollectiveEpilogueBwdISA_SB_SD_Li256ELb0ELb0ELi2EEENS1_19SingleTileSchedulerILb0ELb0ELb0ELi128EEEEEEEEEvNT_6ParamsE$_ZZN4cute13to_mixed_bitsINS_5tupleIJNS1_IJNS_1CILi4EEENS2_ILi8EEEEEES3_NS2_ILi1EEEEEENS1_IJNS1_IJNS2_ILi128EEENS2_ILi0EEEEEENS2_ILi16EEES9_EEENS1_IJNS1_IJiiEEEiS9_EEEEEDaRKT_RKT0_RKT1_ENKUlRKT_RKT0_RKT1_E_clIS3_SB_iEEDaSQ_ST_SW_ - $_ZN7cutlass13device_kernelIN5flash19enable_sm80_to_sm89INS1_16FlashAttnBwdSm80INS1_25CollectiveMainloopBwdSm80ILi2ELi2EN4cute5tupleIJNS5_1CILi128EEES8_NS7_ILi64EEEEEENS_10bfloat16_tEfNS_4arch4Sm80ELb0ELb1ELb1ELb0ELb0ELb0ELb0ELb0ELi2ELi4ELi4ELi4ELb0EEENS1_21CollectiveEpilogueBwdISA_SB_SD_Li256ELb0ELb0ELi2EEENS1_19SingleTileSchedulerILb0ELb0ELb0ELi128EEEEEEEEEvNT_6ParamsE$_ZZN4cute13to_mixed_bitsINS_5tupleIJNS1_IJNS_1CILi4EEENS2_ILi8EEEEEES3_NS2_ILi1EEEEEENS1_IJNS1_IJNS2_ILi128EEENS2_ILi0EEEEEENS2_ILi16EEES9_EEENS1_IJNS1_IJiiEEEiS9_EEEEEDaRKT_RKT0_RKT1_ENKUlDpRKT_E_clIJNS_9MixedBitsILj0ELj384EEENSU_ILj0ELj48EEENS2_ILj0EEEEEEDaSR_)
$_ZN7cutlass13device_kernelIN5flash19enable_sm80_to_sm89INS1_16FlashAttnBwdSm80INS1_25CollectiveMainloopBwdSm80ILi2ELi2EN4cute5tupleIJNS5_1CILi128EEES8_NS7_ILi64EEEEEENS_10bfloat16_tEfNS_4arch4Sm80ELb0ELb1ELb1ELb0ELb0ELb0ELb0ELb0ELi2ELi4ELi4ELi4ELb0EEENS1_21CollectiveEpilogueBwdISA_SB_SD_Li256ELb0ELb0ELi2EEENS1_19SingleTileSchedulerILb0ELb0ELb0ELi128EEEEEEEEEvNT_6ParamsE$_ZZN4cute13to_mixed_bitsINS_5tupleIJNS1_IJNS_1CILi4EEENS2_ILi8EEEEEES3_NS2_ILi1EEEEEENS1_IJNS1_IJNS2_ILi128EEENS2_ILi0EEEEEENS2_ILi16EEES9_EEENS1_IJNS1_IJiiEEEiS9_EEEEEDaRKT_RKT0_RKT1_ENKUlDpRKT_E_clIJNS_9MixedBitsILj0ELj384EEENSU_ILj0ELj48EEENS2_ILj0EEEEEEDaSR_:
[----:B------:R-:W-:Y:S01]  /*cb00*/  LOP3.LUT R6, R5, 0x30, RZ, 0xc0, !PT ;  /* 0x0000003005067812 */ /* 0x000fe200078ec0ff */
[----:B------:R-:W-:-:S03]  /*cb10*/  IMAD.MOV.U32 R7, RZ, RZ, 0x0 ;  /* 0x00000000ff077424 */ /* 0x000fc600078e00ff */
[----:B------:R-:W-:Y:S01]  /*cb20*/  LOP3.LUT R3, R6, 0x1b0, R3, 0x78, !PT ;  /* 0x000001b006037812 */ /* 0x000fe200078e7803 */
[----:B------:R-:W-:-:S04]  /*cb30*/  IMAD.MOV.U32 R6, RZ, RZ, R2 ;  /* 0x000000ffff067224 */ /* 0x000fc800078e0002 */
[----:B------:R-:W-:Y:S05]  /*cb40*/  RET.REL.NODEC R6 `(_ZN7cutlass13device_kernelIN5flash19enable_sm80_to_sm89INS1_16FlashAttnBwdSm80INS1_25CollectiveMainloopBwdSm80ILi2ELi2EN4cute5tupleIJNS5_1CILi128EEES8_NS7_ILi64EEEEEENS_10bfloat16_tEfNS_4arch4Sm80ELb0ELb1ELb1ELb0ELb0ELb0ELb0ELb0ELi2ELi4ELi4ELi4ELb0EEENS1_21CollectiveEpilogueBwdISA_SB_SD_Li256ELb0ELb0ELi2EEENS1_19SingleTileSchedulerILb0ELb0ELb0ELi128EEEEEEEEEvNT_6ParamsE) ;  /* 0xffff34b006007950 */ /* 0x000fea0003c3ffff */
        .type           $_ZN7cutlass13device_kernelIN5flash19enable_sm80_to_sm89INS1_16FlashAttnBwdSm80INS1_25CollectiveMainloopBwdSm80ILi2ELi2EN4cute5tupleIJNS5_1CILi128EEES8_NS7_ILi64EEEEEENS_10bfloat16_tEfNS_4arch4Sm80ELb0ELb1ELb1ELb0ELb0ELb0ELb0ELb0ELi2ELi4ELi4ELi4ELb0EEENS1_21CollectiveEpilogueBwdISA_SB_SD_Li256ELb0ELb0ELi2EEENS1_19SingleTileSchedulerILb0ELb0ELb0ELi128EEEEEEEEEvNT_6ParamsE$_ZZN4cute13to_mixed_bitsINS_5tupleIJNS1_IJNS_1CILi4EEENS2_ILi8EEEEEES3_NS2_ILi1EEEEEENS1_IJNS1_IJNS2_ILi128EEENS2_ILi0EEEEEENS2_ILi16EEES9_EEENS1_IJNS1_IJiiEEEiS9_EEEEEDaRKT_RKT0_RKT1_ENKUlRKT_RKT0_RKT1_E_clIS3_SB_iEEDaSQ_ST_SW_,@function
        .size           $_ZN7cutlass13device_kernelIN5flash19enable_sm80_to_sm89INS1_16FlashAttnBwdSm80INS1_25CollectiveMainloopBwdSm80ILi2ELi2EN4cute5tupleIJNS5_1CILi128EEES8_NS7_ILi64EEEEEENS_10bfloat16_tEfNS_4arch4Sm80ELb0ELb1ELb1ELb0ELb0ELb0ELb0ELb0ELi2ELi4ELi4ELi4ELb0EEENS1_21CollectiveEpilogueBwdISA_SB_SD_Li256ELb0ELb0ELi2EEENS1_19SingleTileSchedulerILb0ELb0ELb0ELi128EEEEEEEEEvNT_6ParamsE$_ZZN4cute13to_mixed_bitsINS_5tupleIJNS1_IJNS_1CILi4EEENS2_ILi8EEEEEES3_NS2_ILi1EEEEEENS1_IJNS1_IJNS2_ILi128EEENS2_ILi0EEEEEENS2_ILi16EEES9_EEENS1_IJNS1_IJiiEEEiS9_EEEEEDaRKT_RKT0_RKT1_ENKUlRKT_RKT0_RKT1_E_clIS3_SB_iEEDaSQ_ST_SW_,($_ZN7cutlass13device_kernelIN5flash19enable_sm80_to_sm89INS1_16FlashAttnBwdSm80INS1_25CollectiveMainloopBwdSm80ILi2ELi2EN4cute5tupleIJNS5_1CILi128EEES8_NS7_ILi64EEEEEENS_10bfloat16_tEfNS_4arch4Sm80ELb0ELb1ELb1ELb0ELb0ELb0ELb0ELb0ELi2ELi4ELi4ELi4ELb0EEENS1_21CollectiveEpilogueBwdISA_SB_SD_Li256ELb0ELb0ELi2EEENS1_19SingleTileSchedulerILb0ELb0ELb0ELi128EEEEEEEEEvNT_6ParamsE$_ZZN4cute13to_mixed_bitsINS_5tupleIJNS1_IJNS_1CILi4EEENS2_ILi8EEEEEES3_NS2_ILi1EEEEEENS1_IJNS1_IJNS2_ILi128EEENS2_ILi0EEEEEENS2_ILi16EEES9_EEENS1_IJNS1_IJiiEEEiS9_EEEEEDaRKT_RKT0_RKT1_ENKUlRKT_RKT0_RKT1_E_clIS5_SA_SD_EEDaSQ_ST_SW_ - $_ZN7cutlass13device_kernelIN5flash19enable_sm80_to_sm89INS1_16FlashAttnBwdSm80INS1_25CollectiveMainloopBwdSm80ILi2ELi2EN4cute5tupleIJNS5_1CILi128EEES8_NS7_ILi64EEEEEENS_10bfloat16_tEfNS_4arch4Sm80ELb0ELb1ELb1ELb0ELb0ELb0ELb0ELb0ELi2ELi4ELi4ELi4ELb0EEENS1_21CollectiveEpilogueBwdISA_SB_SD_Li256ELb0ELb0ELi2EEENS1_19SingleTileSchedulerILb0ELb0ELb0ELi128EEEEEEEEEvNT_6ParamsE$_ZZN4cute13to_mixed_bitsINS_5tupleIJNS1_IJNS_1CILi4EEENS2_ILi8EEEEEES3_NS2_ILi1EEEEEENS1_IJNS1_IJNS2_ILi128EEENS2_ILi0EEEEEENS2_ILi16EEES9_EEENS1_IJNS1_IJiiEEEiS9_EEEEEDaRKT_RKT0_RKT1_ENKUlRKT_RKT0_RKT1_E_clIS3_SB_iEEDaSQ_ST_SW_)
$_ZN7cutlass13device_kernelIN5flash19enable_sm80_to_sm89INS1_16FlashAttnBwdSm80INS1_25CollectiveMainloopBwdSm80ILi2ELi2EN4cute5tupleIJNS5_1CILi128EEES8_NS7_ILi64EEEEEENS_10bfloat16_tEfNS_4arch4Sm80ELb0ELb1ELb1ELb0ELb0ELb0ELb0ELb0ELi2ELi4ELi4ELi4ELb0EEENS1_21CollectiveEpilogueBwdISA_SB_SD_Li256ELb0ELb0ELi2EEENS1_19SingleTileSchedulerILb0ELb0ELb0ELi128EEEEEEEEEvNT_6ParamsE$_ZZN4cute13to_mixed_bitsINS_5tupleIJNS1_IJNS_1CILi4EEENS2_ILi8EEEEEES3_NS2_ILi1EEEEEENS1_IJNS1_IJNS2_ILi128EEENS2_ILi0EEEEEENS2_ILi16EEES9_EEENS1_IJNS1_IJiiEEEiS9_EEEEEDaRKT_RKT0_RKT1_ENKUlRKT_RKT0_RKT1_E_clIS3_SB_iEEDaSQ_ST_SW_:
[----:B------:R-:W-:Y:S01]  /*cb50*/  MOV R7, 0x0 ;  /* 0x0000000000077802 */ /* 0x000fe20000000f00 */
[----:B------:R-:W-:-:S05]  /*cb60*/  IMAD.SHL.U32 R2, R35, 0x10, RZ ;  /* 0x0000001023027824 */ /* 0x000fca00078e00ff */
[----:B------:R-:W-:Y:S01]  /*cb70*/  LOP3.LUT R2, R2, 0x30, RZ, 0xc0, !PT ;  /* 0x0000003002027812 */ /* 0x000fe200078ec0ff */
[----:B------:R-:W-:Y:S06]  /*cb80*/  RET.REL.NODEC R6 `(_ZN7cutlass13device_kernelIN5flash19enable_sm80_to_sm89INS1_16FlashAttnBwdSm80INS1_25CollectiveMainloopBwdSm80ILi2ELi2EN4cute5tupleIJNS5_1CILi128EEES8_NS7_ILi64EEEEEENS_10bfloat16_tEfNS_4arch4Sm80ELb0ELb1ELb1ELb0ELb0ELb0ELb0ELb0ELi2ELi4ELi4ELi4ELb0EEENS1_21CollectiveEpilogueBwdISA_SB_SD_Li256ELb0ELb0ELi2EEENS1_19SingleTileSchedulerILb0ELb0ELb0ELi128EEEEEEEEEvNT_6ParamsE) ;  /* 0xffff347006007950 */ /* 0x000fec0003c3ffff */
        .type           $_ZN7cutlass13device_kernelIN5flash19enable_sm80_to_sm89INS1_16FlashAttnBwdSm80INS1_25CollectiveMainloopBwdSm80ILi2ELi2EN4cute5tupleIJNS5_1CILi128EEES8_NS7_ILi64EEEEEENS_10bfloat16_tEfNS_4arch4Sm80ELb0ELb1ELb1ELb0ELb0ELb0ELb0ELb0ELi2ELi4ELi4ELi4ELb0EEENS1_21CollectiveEpilogueBwdISA_SB_SD_Li256ELb0ELb0ELi2EEENS1_19SingleTileSchedulerILb0ELb0ELb0ELi128EEEEEEEEEvNT_6ParamsE$_ZZN4cute13to_mixed_bitsINS_5tupleIJNS1_IJNS_1CILi4EEENS2_ILi8EEEEEES3_NS2_ILi1EEEEEENS1_IJNS1_IJNS2_ILi128EEENS2_ILi0EEEEEENS2_ILi16EEES9_EEENS1_IJNS1_IJiiEEEiS9_EEEEEDaRKT_RKT0_RKT1_ENKUlRKT_RKT0_RKT1_E_clIS5_SA_SD_EEDaSQ_ST_SW_,@function
        .size           $_ZN7cutlass13device_kernelIN5flash19enable_sm80_to_sm89INS1_16FlashAttnBwdSm80INS1_25CollectiveMainloopBwdSm80ILi2ELi2EN4cute5tupleIJNS5_1CILi128EEES8_NS7_ILi64EEEEEENS_10bfloat16_tEfNS_4arch4Sm80ELb0ELb1ELb1ELb0ELb0ELb0ELb0ELb0ELi2ELi4ELi4ELi4ELb0EEENS1_21CollectiveEpilogueBwdISA_SB_SD_Li256ELb0ELb0ELi2EEENS1_19SingleTileSchedulerILb0ELb0ELb0ELi128EEEEEEEEEvNT_6ParamsE$_ZZN4cute13to_mixed_bitsINS_5tupleIJNS1_IJNS_1CILi4EEENS2_ILi8EEEEEES3_NS2_ILi1EEEEEENS1_IJNS1_IJNS2_ILi128EEENS2_ILi0EEEEEENS2_ILi16EEES9_EEENS1_IJNS1_IJiiEEEiS9_EEEEEDaRKT_RKT0_RKT1_ENKUlRKT_RKT0_RKT1_E_clIS5_SA_SD_EEDaSQ_ST_SW_,($_ZN7cutlass13device_kernelIN5flash19enable_sm80_to_sm89INS1_16FlashAttnBwdSm80INS1_25CollectiveMainloopBwdSm80ILi2ELi2EN4cute5tupleIJNS5_1CILi128EEES8_NS7_ILi64EEEEEENS_10bfloat16_tEfNS_4arch4Sm80ELb0ELb1ELb1ELb0ELb0ELb0ELb0ELb0ELi2ELi4ELi4ELi4ELb0EEENS1_21CollectiveEpilogueBwdISA_SB_SD_Li256ELb0ELb0ELi2EEENS1_19SingleTileSchedulerILb0ELb0ELb0ELi128EEEEEEEEEvNT_6ParamsE$_ZZN4cute13to_mixed_bitsINS_5tupleIJNS_1CILi4EEENS2_ILi8EEEEEENS1_IJNS2_ILi0EEENS2_ILi64EEEEEENS1_IJiiEEEEEDaRKT_RKT0_RKT1_ENKUlDpRKT_E_clIJNS2_ILj0EEENS_9MixedBitsILj0ELj448EEEEEEDaSM_ - $_ZN7cutlass13device_kernelIN5flash19enable_sm80_to_sm89INS1_16FlashAttnBwdSm80INS1_25CollectiveMainloopBwdSm80ILi2ELi2EN4cute5tupleIJNS5_1CILi128EEES8_NS7_ILi64EEEEEENS_10bfloat16_tEfNS_4arch4Sm80ELb0ELb1ELb1ELb0ELb0ELb0ELb0ELb0ELi2ELi4ELi4ELi4ELb0EEENS1_21CollectiveEpilogueBwdISA_SB_SD_Li256ELb0ELb0ELi2EEENS1_19SingleTileSchedulerILb0ELb0ELb0ELi128EEEEEEEEEvNT_6ParamsE$_ZZN4cute13to_mixed_bitsINS_5tupleIJNS1_IJNS_1CILi4EEENS2_ILi8EEEEEES3_NS2_ILi1EEEEEENS1_IJNS1_IJNS2_ILi128EEENS2_ILi0EEEEEENS2_ILi16EEES9_EEENS1_IJNS1_IJiiEEEiS9_EEEEEDaRKT_RKT0_RKT1_ENKUlRKT_RKT0_RKT1_E_clIS5_SA_SD_EEDaSQ_ST_SW_)
$_ZN7cutlass13device_kernelIN5flash19enable_sm80_to_sm89INS1_16FlashAttnBwdSm80INS1_25CollectiveMainloopBwdSm80ILi2ELi2EN4cute5tupleIJNS5_1CILi128EEES8_NS7_ILi64EEEEEENS_10bfloat16_tEfNS_4arch4Sm80ELb0ELb1ELb1ELb0ELb0ELb0ELb0ELb0ELi2ELi4ELi4ELi4ELb0EEENS1_21CollectiveEpilogueBwdISA_SB_SD_Li256ELb0ELb0ELi2EEENS1_19SingleTileSchedulerILb0ELb0ELb0ELi128EEEEEEEEEvNT_6ParamsE$_ZZN4cute13to_mixed_bitsINS_5tupleIJNS1_IJNS_1CILi4EEENS2_ILi8EEEEEES3_NS2_ILi1EEEEEENS1_IJNS1_IJNS2_ILi128EEENS2_ILi0EEEEEENS2_ILi16EEES9_EEENS1_IJNS1_IJiiEEEiS9_EEEEEDaRKT_RKT0_RKT1_ENKUlRKT_RKT0_RKT1_E_clIS5_SA_SD_EEDaSQ_ST_SW_:
[----:B------:R-:W-:Y:S02]  /*cb90*/  MOV R3, R2 ;  /* 0x0000000200037202 */ /* 0x000fe40000000f00 */
[----:B------:R-:W-:Y:S02]  /*cba0*/  MOV R2, 0xcbc0 ;  /* 0x0000cbc000027802 */ /* 0x000fe40000000f00 */
[----:B------:R-:W-:Y:S05]  /*cbb0*/  CALL.REL.NOINC `($_ZN7cutlass13device_kernelIN5flash19enable_sm80_to_sm89INS1_16FlashAttnBwdSm80INS1_25CollectiveMainloopBwdSm80ILi2ELi2EN4cute5tupleIJNS5_1CILi128EEES8_NS7_ILi64EEEEEENS_10bfloat16_tEfNS_4arch4Sm80ELb0ELb1ELb1ELb0ELb0ELb0ELb0ELb0ELi2ELi4ELi4ELi4ELb0EEENS1_21CollectiveEpilogueBwdISA_SB_SD_Li256ELb0ELb0ELi2EEENS1_19SingleTileSchedulerILb0ELb0ELb0ELi128EEEEEEEEEvNT_6ParamsE$_ZZN4cute13to_mixed_bitsINS_5tupleIJNS_1CILi4EEENS2_ILi8EEEEEENS1_IJNS2_ILi128EEENS2_ILi0EEEEEENS1_IJiiEEEEEDaRKT_RKT0_RKT1_ENKUlRKT_RKT0_RKT1_E_clIS3_S6_iEEDaSL_SO_SR_) ;  /* 0x0000011000007944 */ /* 0x000fea0003c00000 */
[----:B------:R-:W-:Y:S02]  /*cbc0*/  MOV R2, 0xcbe0 ;  /* 0x0000cbe000027802 */ /* 0x000fe40000000f00 */
[----:B------:R-:W-:Y:S05]  /*cbd0*/  CALL.REL.NOINC `($_ZN7cutlass13device_kernelIN5flash19enable_sm80_to_sm89INS1_16FlashAttnBwdSm80INS1_25CollectiveMainloopBwdSm80ILi2ELi2EN4cute5tupleIJNS5_1CILi128EEES8_NS7_ILi64EEEEEENS_10bfloat16_tEfNS_4arch4Sm80ELb0ELb1ELb1ELb0ELb0ELb0ELb0ELb0ELi2ELi4ELi4ELi4ELb0EEENS1_21CollectiveEpilogueBwdISA_SB_SD_Li256ELb0ELb0ELi2EEENS1_19SingleTileSchedulerILb0ELb0ELb0ELi128EEEEEEEEEvNT_6ParamsE$_ZZN4cute13to_mixed_bitsINS_5tupleIJNS_1CILi4EEENS2_ILi8EEEEEENS1_IJNS2_ILi128EEENS2_ILi0EEEEEENS1_IJiiEEEEEDaRKT_RKT0_RKT1_ENKUlDpRKT_E_clIJNS_9MixedBitsILj0ELj384EEENS2_ILj0EEEEEEDaSM_) ;  /* 0x000000b000007944 */ /* 0x000fea0003c00000 */
[----:B------:R-:W-:-:S04]  /*cbe0*/  MOV R7, 0x0 ;  /* 0x0000000000077802 */ /* 0x000fc80000000f00 */
[----:B------:R-:W-:Y:S05]  /*cbf0*/  RET.REL.NODEC R6 `(_ZN7cutlass13device_kernelIN5flash19enable_sm80_to_sm89INS1_16FlashAttnBwdSm80INS1_25CollectiveMainloopBwdSm80ILi2ELi2EN4cute5tupleIJNS5_1CILi128EEES8_NS7_ILi64EEEEEENS_10bfloat16_tEfNS_4arch4Sm80ELb0ELb1ELb1ELb0ELb0ELb0ELb0ELb0ELi2ELi4ELi4ELi4ELb0EEENS1_21CollectiveEpilogueBwdISA_SB_SD_Li256ELb0ELb0ELi2EEENS1_19SingleTileSchedulerILb0ELb0ELb0ELi128EEEEEEEEEvNT_6ParamsE) ;  /* 0xffff340006007950 */ /* 0x000fea0003c3ffff */
        .type           $_ZN7cutlass13device_kernelIN5flash19enable_sm80_to_sm89INS1_16FlashAttnBwdSm80INS1_25CollectiveMainloopBwdSm80ILi2ELi2EN4cute5tupleIJNS5_1CILi128EEES8_NS7_ILi64EEEEEENS_10bfloat16_tEfNS_4arch4Sm80ELb0ELb1ELb1ELb0ELb0ELb0ELb0ELb0ELi2ELi4ELi4ELi4ELb0EEENS1_21CollectiveEpilogueBwdISA_SB_SD_Li256ELb0ELb0ELi2EEENS1_19SingleTileSchedulerILb0ELb0ELb0ELi128EEEEEEEEEvNT_6ParamsE$_ZZN4cute13to_mixed_bitsINS_5tupleIJNS_1CILi4EEENS2_ILi8EEEEEENS1_IJNS2_ILi0EEENS2_ILi64EEEEEENS1_IJiiEEEEEDaRKT_RKT0_RKT1_ENKUlDpRKT_E_clIJNS2_ILj0EEENS_9MixedBitsILj0ELj448EEEEEEDaSM_,@function
        .size           $_ZN7cutlass13device_kernelIN5flash19enable_sm80_to_sm89INS1_16FlashAttnBwdSm80INS1_25CollectiveMainloopBwdSm80ILi2ELi2EN4cute5tupleIJNS5_1CILi128EEES8_NS7_ILi64EEEEEENS_10bfloat16_tEfNS_4arch4Sm80ELb0ELb1ELb1ELb0ELb0ELb0ELb0ELb0ELi2ELi4ELi4ELi4ELb0EEENS1_21CollectiveEpilogueBwdISA_SB_SD_Li256ELb0ELb0ELi2EEENS1_19SingleTileSchedulerILb0ELb0ELb0ELi128EEEEEEEEEvNT_6ParamsE$_ZZN4cute13to_mixed_bitsINS_5tupleIJNS_1CILi4EEENS2_ILi8EEEEEENS1_IJNS2_ILi0EEENS2_ILi64EEEEEENS1_IJiiEEEEEDaRKT_RKT0_RKT1_ENKUlDpRKT_E_clIJNS2_ILj0EEENS_9MixedBitsILj0ELj448EEEEEEDaSM_,($_ZN7cutlass13device_kernelIN5flash19enable_sm80_to_sm89INS1_16FlashAttnBwdSm80INS1_25CollectiveMainloopBwdSm80ILi2ELi2EN4cute5tupleIJNS5_1CILi128EEES8_NS7_ILi64EEEEEENS_10bfloat16_tEfNS_4arch4Sm80ELb0ELb1ELb1ELb0ELb0ELb0ELb0ELb0ELi2ELi4ELi4ELi4ELb0EEENS1_21CollectiveEpilogueBwdISA_SB_SD_Li256ELb0ELb0ELi2EEENS1_19SingleTileSchedulerILb0ELb0ELb0ELi128EEEEEEEEEvNT_6ParamsE$_ZZN4cute13to_mixed_bitsINS_5tupleIJNS_1CILi4EEENS2_ILi8EEEEEENS1_IJNS2_ILi0EEENS2_ILi64EEEEEENS1_IJiiEEEEEDaRKT_RKT0_RKT1_ENKUlRKT_RKT0_RKT1_E_clIS4_S7_iEEDaSL_SO_SR_ - $_ZN7cutlass13device_kernelIN5flash19enable_sm80_to_sm89INS1_16FlashAttnBwdSm80INS1_25CollectiveMainloopBwdSm80ILi2ELi2EN4cute5tupleIJNS5_1CILi128EEES8_NS7_ILi64EEEEEENS_10bfloat16_tEfNS_4arch4Sm80ELb0ELb1ELb1ELb0ELb0ELb0ELb0ELb0ELi2ELi4ELi4ELi4ELb0EEENS1_21CollectiveEpilogueBwdISA_SB_SD_Li256ELb0ELb0ELi2EEENS1_19SingleTileSchedulerILb0ELb0ELb0ELi128EEEEEEEEEvNT_6ParamsE$_ZZN4cute13to_mixed_bitsINS_5tupleIJNS_1CILi4EEENS2_ILi8EEEEEENS1_IJNS2_ILi0EEENS2_ILi64EEEEEENS1_IJiiEEEEEDaRKT_RKT0_RKT1_ENKUlDpRKT_E_clIJNS2_ILj0EEENS_9MixedBitsILj0ELj448EEEEEEDaSM_)
$_ZN7cutlass13device_kernelIN5flash19enable_sm80_to_sm89INS1_16FlashAttnBwdSm80INS1_25CollectiveMainloopBwdSm80ILi2ELi2EN4cute5tupleIJNS5_1CILi128EEES8_NS7_ILi64EEEEEENS_10bfloat16_tEfNS_4arch4Sm80ELb0ELb1ELb1ELb0ELb0ELb0ELb0ELb0ELi2ELi4ELi4ELi4ELb0EEENS1_21CollectiveEpilogueBwdISA_SB_SD_Li256ELb0ELb0ELi2EEENS1_19SingleTileSchedulerILb0ELb0ELb0ELi128EEEEEEEEEvNT_6ParamsE$_ZZN4cute13to_mixed_bitsINS_5tupleIJNS_1CILi4EEENS2_ILi8EEEEEENS1_IJNS2_ILi0EEENS2_ILi64EEEEEENS1_IJiiEEEEEDaRKT_RKT0_RKT1_ENKUlDpRKT_E_clIJNS2_ILj0EEENS_9MixedBitsILj0ELj448EEEEEEDaSM_:
[----:B------:R-:W-:Y:S01]  /*cc00*/  IMAD.MOV.U32 R8, RZ, RZ, R2 ;  /* 0x000000ffff087224 */ /* 0x000fe200078e0002 */
[----:B------:R-:W-:Y:S02]  /*cc10*/  MOV R9, 0x0 ;  /* 0x0000000000097802 */ /* 0x000fe40000000f00 */
[----:B------:R-:W-:Y:S02]  /*cc20*/  LOP3.LUT R3, R3, 0x1c0, RZ, 0xc0, !PT ;  /* 0x000001c003037812 */ /* 0x000fe400078ec0ff */
[----:B------:R-:W-:Y:S05]  /*cc30*/  RET.REL.NODEC R8 `(_ZN7cutlass13device_kernelIN5flash19enable_sm80_to_sm89INS1_16FlashAttnBwdSm80INS1_25CollectiveMainloopBwdSm80ILi2ELi2EN4cute5tupleIJNS5_1CILi128EEES8_NS7_ILi64EEEEEENS_10bfloat16_tEfNS_4arch4Sm80ELb0ELb1ELb1ELb0ELb0ELb0ELb0ELb0ELi2ELi4ELi4ELi4ELb0EEENS1_21CollectiveEpilogueBwdISA_SB_SD_Li256ELb0ELb0ELi2EEENS1_19SingleTileSchedulerILb0ELb0ELb0ELi128EEEEEEEEEvNT_6ParamsE) ;  /* 0xffff33c008007950 */ /* 0x000fea0003c3ffff */
        .type           $_ZN7cutlass13device_kernelIN5flash19enable_sm80_to_sm89INS1_16FlashAttnBwdSm80INS1_25CollectiveMainloopBwdSm80ILi2ELi2EN4cute5tupleIJNS5_1CILi128EEES8_NS7_ILi64EEEEEENS_10bfloat16_tEfNS_4arch4Sm80ELb0ELb1ELb1ELb0ELb0ELb0ELb0ELb0ELi2ELi4ELi4ELi4ELb0EEENS1_21CollectiveEpilogueBwdISA_SB_SD_Li256ELb0ELb0ELi2EEENS1_19SingleTileSchedulerILb0ELb0ELb0ELi128EEEEEEEEEvNT_6ParamsE$_ZZN4cute13to_mixed_bitsINS_5tupleIJNS_1CILi4EEENS2_ILi8EEEEEENS1_IJNS2_ILi0EEENS2_ILi64EEEEEENS1_IJiiEEEEEDaRKT_RKT0_RKT1_ENKUlRKT_RKT0_RKT1_E_clIS4_S7_iEEDaSL_SO_SR_,@function
        .size           $_ZN7cutlass13device_kernelIN5flash19enable_sm80_to_sm89INS1_16FlashAttnBwdSm80INS1_25CollectiveMainloopBwdSm80ILi2ELi2EN4cute5tupleIJNS5_1CILi128EEES8_NS7_ILi64EEEEEENS_10bfloat16_tEfNS_4arch4Sm80ELb0ELb1ELb1ELb0ELb0ELb0ELb0ELb0ELi2ELi4ELi4ELi4ELb0EEENS1_21CollectiveEpilogueBwdISA_SB_SD_Li256ELb0ELb0ELi2EEENS1_19SingleTileSchedulerILb0ELb0ELb0ELi128EEEEEEEEEvNT_6ParamsE$_ZZN4cute13to_mixed_bitsINS_5tupleIJNS_1CILi4EEENS2_ILi8EEEEEENS1_IJNS2_ILi0EEENS2_ILi64EEEEEENS1_IJiiEEEEEDaRKT_RKT0_RKT1_ENKUlRKT_RKT0_RKT1_E_clIS4_S7_iEEDaSL_SO_SR_,($_ZN7cutlass13device_kernelIN5flash19enable_sm80_to_sm89INS1_16FlashAttnBwdSm80INS1_25CollectiveMainloopBwdSm80ILi2ELi2EN4cute5tupleIJNS5_1CILi128EEES8_NS7_ILi64EEEEEENS_10bfloat16_tEfNS_4arch4Sm80ELb0ELb1ELb1ELb0ELb0ELb0ELb0ELb0ELi2ELi4ELi4ELi4ELb0EEENS1_21CollectiveEpilogueBwdISA_SB_SD_Li256ELb0ELb0ELi2EEENS1_19SingleTileSchedulerILb0ELb0ELb0ELi128EEEEEEEEEvNT_6ParamsE$_ZZN4cute13to_mixed_bitsINS_5tupleIJNS_1CILi4EEENS2_ILi8EEEEEENS1_IJNS2_ILi128EEENS2_ILi0EEEEEENS1_IJiiEEEEEDaRKT_RKT0_RKT1_ENKUlDpRKT_E_clIJNS_9MixedBitsILj0ELj384EEENS2_ILj0EEEEEEDaSM_ - $_ZN7cutlass13device_kernelIN5flash19enable_sm80_to_sm89INS1_16FlashAttnBwdSm80INS1_25CollectiveMainloopBwdSm80ILi2ELi2EN4cute5tupleIJNS5_1CILi128EEES8_NS7_ILi64EEEEEENS_10bfloat16_tEfNS_4arch4Sm80ELb0ELb1ELb1ELb0ELb0ELb0ELb0ELb0ELi2ELi4ELi4ELi4ELb0EEENS1_21CollectiveEpilogueBwdISA_SB_SD_Li256ELb0ELb0ELi2EEENS1_19SingleTileSchedulerILb0ELb0ELb0ELi128EEEEEEEEEvNT_6ParamsE$_ZZN4cute13to_mixed_bitsINS_5tupleIJNS_1CILi4EEENS2_ILi8EEEEEENS1_IJNS2_ILi0EEENS2_ILi64EEEEEENS1_IJiiEEEEEDaRKT_RKT0_RKT1_ENKUlRKT_RKT0_RKT1_E_clIS4_S7_iEEDaSL_SO_SR_)
$_ZN7cutlass13device_kernelIN5flash19enable_sm80_to_sm89INS1_16FlashAttnBwdSm80INS1_25CollectiveMainloopBwdSm80ILi2ELi2EN4cute5tupleIJNS5_1CILi128EEES8_NS7_ILi64EEEEEENS_10bfloat16_tEfNS_4arch4Sm80ELb0ELb1ELb1ELb0ELb0ELb0ELb0ELb0ELi2ELi4ELi4ELi4ELb0EEENS1_21CollectiveEpilogueBwdISA_SB_SD_Li256ELb0ELb0ELi2EEENS1_19SingleTileSchedulerILb0ELb0ELb0ELi128EEEEEEEEEvNT_6ParamsE$_ZZN4cute13to_mixed_bitsINS_5tupleIJNS_1CILi4EEENS2_ILi8EEEEEENS1_IJNS2_ILi0EEENS2_ILi64EEEEEENS1_IJiiEEEEEDaRKT_RKT0_RKT1_ENKUlRKT_RKT0_RKT1_E_clIS4_S7_iEEDaSL_SO_SR_:
[----:B------:R-:W-:Y:S01]  /*cc40*/  MOV R8, R2 ;  /* 0x0000000200087202 */ /* 0x000fe20000000f00 */
[----:B------:R-:W-:Y:S02]  /*cc50*/  IMAD.MOV.U32 R9, RZ, RZ, 0x0 ;  /* 0x00000000ff097424 */ /* 0x000fe400078e00ff */
[----:B------:R-:W-:-:S05]  /*cc60*/  IMAD.SHL.U32 R3, R3, 0x40, RZ ;  /* 0x0000004003037824 */ /* 0x000fca00078e00ff */
[----:B------:R-:W-:Y:S01]  /*cc70*/  LOP3.LUT R3, R3, 0x1c0, RZ, 0xc0, !PT ;  /* 0x000001c003037812 */ /* 0x000fe200078ec0ff */
[----:B------:R-:W-:Y:S06]  /*cc80*/  RET.REL.NODEC R8 `(_ZN7cutlass13device_kernelIN5flash19enable_sm80_to_sm89INS1_16FlashAttnBwdSm80INS1_25CollectiveMainloopBwdSm80ILi2ELi2EN4cute5tupleIJNS5_1CILi128EEES8_NS7_ILi64EEEEEENS_10bfloat16_tEfNS_4arch4Sm80ELb0ELb1ELb1ELb0ELb0ELb0ELb0ELb0ELi2ELi4ELi4ELi4ELb0EEENS1_21CollectiveEpilogueBwdISA_SB_SD_Li256ELb0ELb0ELi2EEENS1_19SingleTileSchedulerILb0ELb0ELb0ELi128EEEEEEEEEvNT_6ParamsE) ;  /* 0xffff337008007950 */ /* 0x000fec0003c3ffff */
        .type           $_ZN7cutlass13device_kernelIN5flash19enable_sm80_to_sm89INS1_16FlashAttnBwdSm80INS1_25CollectiveMainloopBwdSm80ILi2ELi2EN4cute5tupleIJNS5_1CILi128EEES8_NS7_ILi64EEEEEENS_10bfloat16_tEfNS_4arch4Sm80ELb0ELb1ELb1ELb0ELb0ELb0ELb0ELb0ELi2ELi4ELi4ELi4ELb0EEENS1_21CollectiveEpilogueBwdISA_SB_SD_Li256ELb0ELb0ELi2EEENS1_19SingleTileSchedulerILb0ELb0ELb0ELi128EEEEEEEEEvNT_6ParamsE$_ZZN4cute13to_mixed_bitsINS_5tupleIJNS_1CILi4EEENS2_ILi8EEEEEENS1_IJNS2_ILi128EEENS2_ILi0EEEEEENS1_IJiiEEEEEDaRKT_RKT0_RKT1_ENKUlDpRKT_E_clIJNS_9MixedBitsILj0ELj384EEENS2_ILj0EEEEEEDaSM_,@function
        .size           $_ZN7cutlass13device_kernelIN5flash19enable_sm80_to_sm89INS1_16FlashAttnBwdSm80INS1_25CollectiveMainloopBwdSm80ILi2ELi2EN4cute5tupleIJNS5_1CILi128EEES8_NS7_ILi64EEEEEENS_10bfloat16_tEfNS_4arch4Sm80ELb0ELb1ELb1ELb0ELb0ELb0ELb0ELb0ELi2ELi4ELi4ELi4ELb0EEENS1_21CollectiveEpilogueBwdISA_SB_SD_Li256ELb0ELb0ELi2EEENS1_19SingleTileSchedulerILb0ELb0ELb0ELi128EEEEEEEEEvNT_6ParamsE$_ZZN4cute13to_mixed_bitsINS_5tupleIJNS_1CILi4EEENS2_ILi8EEEEEENS1_IJNS2_ILi128EEENS2_ILi0EEEEEENS1_IJiiEEEEEDaRKT_RKT0_RKT1_ENKUlDpRKT_E_clIJNS_9MixedBitsILj0ELj384EEENS2_ILj0EEEEEEDaSM_,($_ZN7cutlass13device_kernelIN5flash19enable_sm80_to_sm89INS1_16FlashAttnBwdSm80INS1_25CollectiveMainloopBwdSm80ILi2ELi2EN4cute5tupleIJNS5_1CILi128EEES8_NS7_ILi64EEEEEENS_10bfloat16_tEfNS_4arch4Sm80ELb0ELb1ELb1ELb0ELb0ELb0ELb0ELb0ELi2ELi4ELi4ELi4ELb0EEENS1_21CollectiveEpilogueBwdISA_SB_SD_Li256ELb0ELb0ELi2EEENS1_19SingleTileSchedulerILb0ELb0ELb0ELi128EEEEEEEEEvNT_6ParamsE$_ZZN4cute13to_mixed_bitsINS_5tupleIJNS_1CILi4EEENS2_ILi8EEEEEENS1_IJNS2_ILi128EEENS2_ILi0EEEEEENS1_IJiiEEEEEDaRKT_RKT0_RKT1_ENKUlRKT_RKT0_RKT1_E_clIS3_S6_iEEDaSL_SO_SR_ - $_ZN7cutlass13device_kernelIN5flash19enable_sm80_to_sm89INS1_16FlashAttnBwdSm80INS1_25CollectiveMainloopBwdSm80ILi2ELi2EN4cute5tupleIJNS5_1CILi128EEES8_NS7_ILi64EEEEEENS_10bfloat16_tEfNS_4arch4Sm80ELb0ELb1ELb1ELb0ELb0ELb0ELb0ELb0ELi2ELi4ELi4ELi4ELb0EEENS1_21CollectiveEpilogueBwdISA_SB_SD_Li256ELb0ELb0ELi2EEENS1_19SingleTileSchedulerILb0ELb0ELb0ELi128EEEEEEEEEvNT_6ParamsE$_ZZN4cute13to_mixed_bitsINS_5tupleIJNS_1CILi4EEENS2_ILi8EEEEEENS1_IJNS2_ILi128EEENS2_ILi0EEEEEENS1_IJiiEEEEEDaRKT_RKT0_RKT1_ENKUlDpRKT_E_clIJNS_9MixedBitsILj0ELj384EEENS2_ILj0EEEEEEDaSM_)
$_ZN7cutlass13device_kernelIN5flash19enable_sm80_to_sm89INS1_16FlashAttnBwdSm80INS1_25CollectiveMainloopBwdSm80ILi2ELi2EN4cute5tupleIJNS5_1CILi128EEES8_NS7_ILi64EEEEEENS_10bfloat16_tEfNS_4arch4Sm80ELb0ELb1ELb1ELb0ELb0ELb0ELb0ELb0ELi2ELi4ELi4ELi4ELb0EEENS1_21CollectiveEpilogueBwdISA_SB_SD_Li256ELb0ELb0ELi2EEENS1_19SingleTileSchedulerILb0ELb0ELb0ELi128EEEEEEEEEvNT_6ParamsE$_ZZN4cute13to_mixed_bitsINS_5tupleIJNS_1CILi4EEENS2_ILi8EEEEEENS1_IJNS2_ILi128EEENS2_ILi0EEEEEENS1_IJiiEEEEEDaRKT_RKT0_RKT1_ENKUlDpRKT_E_clIJNS_9MixedBitsILj0ELj384EEENS2_ILj0EEEEEEDaSM_:
[----:B------:R-:W-:Y:S01]  /*cc90*/  IMAD.MOV.U32 R8, RZ, RZ, R2 ;  /* 0x000000ffff087224 */ /* 0x000fe200078e0002 */
[----:B------:R-:W-:Y:S02]  /*cca0*/  MOV R9, 0x0 ;  /* 0x0000000000097802 */ /* 0x000fe40000000f00 */
[----:B------:R-:W-:Y:S02]  /*ccb0*/  LOP3.LUT R3, R3, 0x180, RZ, 0xc0, !PT ;  /* 0x0000018003037812 */ /* 0x000fe400078ec0ff */
[----:B------:R-:W-:Y:S05]  /*ccc0*/  RET.REL.NODEC R8 `(_ZN7cutlass13device_kernelIN5flash19enable_sm80_to_sm89INS1_16FlashAttnBwdSm80INS1_25CollectiveMainloopBwdSm80ILi2ELi2EN4cute5tupleIJNS5_1CILi128EEES8_NS7_ILi64EEEEEENS_10bfloat16_tEfNS_4arch4Sm80ELb0ELb1ELb1ELb0ELb0ELb0ELb0ELb0ELi2ELi4ELi4ELi4ELb0EEENS1_21CollectiveEpilogueBwdISA_SB_SD_Li256ELb0ELb0ELi2EEENS1_19SingleTileSchedulerILb0ELb0ELb0ELi128EEEEEEEEEvNT_6ParamsE) ;  /* 0xffff333008007950 */ /* 0x000fea0003c3ffff */
        .type           $_ZN7cutlass13device_kernelIN5flash19enable_sm80_to_sm89INS1_16FlashAttnBwdSm80INS1_25CollectiveMainloopBwdSm80ILi2ELi2EN4cute5tupleIJNS5_1CILi128EEES8_NS7_ILi64EEEEEENS_10bfloat16_tEfNS_4arch4Sm80ELb0ELb1ELb1ELb0ELb0ELb0ELb0ELb0ELi2ELi4ELi4ELi4ELb0EEENS1_21CollectiveEpilogueBwdISA_SB_SD_Li256ELb0ELb0ELi2EEENS1_19SingleTileSchedulerILb0ELb0ELb0ELi128EEEEEEEEEvNT_6ParamsE$_ZZN4cute13to_mixed_bitsINS_5tupleIJNS_1CILi4EEENS2_ILi8EEEEEENS1_IJNS2_ILi128EEENS2_ILi0EEEEEENS1_IJiiEEEEEDaRKT_RKT0_RKT1_ENKUlRKT_RKT0_RKT1_E_clIS3_S6_iEEDaSL_SO_SR_,@function
        .size           $_ZN7cutlass13device_kernelIN5flash19enable_sm80_to_sm89INS1_16FlashAttnBwdSm80INS1_25CollectiveMainloopBwdSm80ILi2ELi2EN4cute5tupleIJNS5_1CILi128EEES8_NS7_ILi64EEEEEENS_10bfloat16_tEfNS_4arch4Sm80ELb0ELb1ELb1ELb0ELb0ELb0ELb0ELb0ELi2ELi4ELi4ELi4ELb0EEENS1_21CollectiveEpilogueBwdISA_SB_SD_Li256ELb0ELb0ELi2EEENS1_19SingleTileSchedulerILb0ELb0ELb0ELi128EEEEEEEEEvNT_6ParamsE$_ZZN4cute13to_mixed_bitsINS_5tupleIJNS_1CILi4EEENS2_ILi8EEEEEENS1_IJNS2_ILi128EEENS2_ILi0EEEEEENS1_IJiiEEEEEDaRKT_RKT0_RKT1_ENKUlRKT_RKT0_RKT1_E_clIS3_S6_iEEDaSL_SO_SR_,($_ZN7cutlass13device_kernelIN5flash19enable_sm80_to_sm89INS1_16FlashAttnBwdSm80INS1_25CollectiveMainloopBwdSm80ILi2ELi2EN4cute5tupleIJNS5_1CILi128EEES8_NS7_ILi64EEEEEENS_10bfloat16_tEfNS_4arch4Sm80ELb0ELb1ELb1ELb0ELb0ELb0ELb0ELb0ELi2ELi4ELi4ELi4ELb0EEENS1_21CollectiveEpilogueBwdISA_SB_SD_Li256ELb0ELb0ELi2EEENS1_19SingleTileSchedulerILb0ELb0ELb0ELi128EEEEEEEEEvNT_6ParamsE$_ZZN4cute14logical_divideINS_5tupleIJNS1_IJNS_1CILi8EEENS2_ILi1EEEEEENS1_IJNS2_ILi2EEEEEEEEENS1_IJNS1_IJS4_NS2_ILi0EEEEEENS1_IJiEEEEEENS1_IJS5_NS_6LayoutIS4_S9_EEEEEEEDaRKNSD_IT_T0_EERKT1_ENKUlRKT_RKT0_E_clINSD_IS7_SB_EESE_EEDaSQ_ST_ - $_ZN7cutlass13device_kernelIN5flash19enable_sm80_to_sm89INS1_16FlashAttnBwdSm80INS1_25CollectiveMainloopBwdSm80ILi2ELi2EN4cute5tupleIJNS5_1CILi128EEES8_NS7_ILi64EEEEEENS_10bfloat16_tEfNS_4arch4Sm80ELb0ELb1ELb1ELb0ELb0ELb0ELb0ELb0ELi2ELi4ELi4ELi4ELb0EEENS1_21CollectiveEpilogueBwdISA_SB_SD_Li256ELb0ELb0ELi2EEENS1_19SingleTileSchedulerILb0ELb0ELb0ELi128EEEEEEEEEvNT_6ParamsE$_ZZN4cute13to_mixed_bitsINS_5tupleIJNS_1CILi4EEENS2_ILi8EEEEEENS1_IJNS2_ILi128EEENS2_ILi0EEEEEENS1_IJiiEEEEEDaRKT_RKT0_RKT1_ENKUlRKT_RKT0_RKT1_E_clIS3_S6_iEEDaSL_SO_SR_)
$_ZN7cutlass13device_kernelIN5flash19enable_sm80_to_sm89INS1_16FlashAttnBwdSm80INS1_25CollectiveMainloopBwdSm80ILi2ELi2EN4cute5tupleIJNS5_1CILi128EEES8_NS7_ILi64EEEEEENS_10bfloat16_tEfNS_4arch4Sm80ELb0ELb1ELb1ELb0ELb0ELb0ELb0ELb0ELi2ELi4ELi4ELi4ELb0EEENS1_21CollectiveEpilogueBwdISA_SB_SD_Li256ELb0ELb0ELi2EEENS1_19SingleTileSchedulerILb0ELb0ELb0ELi128EEEEEEEEEvNT_6ParamsE$_ZZN4cute13to_mixed_bitsINS_5tupleIJNS_1CILi4EEENS2_ILi8EEEEEENS1_IJNS2_ILi128EEENS2_ILi0EEEEEENS1_IJiiEEEEEDaRKT_RKT0_RKT1_ENKUlRKT_RKT0_RKT1_E_clIS3_S6_iEEDaSL_SO_SR_:
[----:B------:R-:W-:Y:S01]  /*ccd0*/  MOV R8, R2 ;  /* 0x0000000200087202 */ /* 0x000fe20000000f00 */
[----:B------:R-:W-:Y:S02]  /*cce0*/  IMAD.MOV.U32 R9, RZ, RZ, 0x0 ;  /* 0x00000000ff097424 */ /* 0x000fe400078e00ff */
[----:B------:R-:W-:-:S05]  /*ccf0*/  IMAD.SHL.U32 R3, R3, 0x80, RZ ;  /* 0x0000008003037824 */ /* 0x000fca00078e00ff */
[----:B------:R-:W-:Y:S01]  /*cd00*/  LOP3.LUT R3, R3, 0x180, RZ, 0xc0, !PT ;  /* 0x0000018003037812 */ /* 0x000fe200078ec0ff */
[----:B------:R-:W-:Y:S06]  /*cd10*/  RET.REL.NODEC R8 `(_ZN7cutlass13device_kernelIN5flash19enable_sm80_to_sm89INS1_16FlashAttnBwdSm80INS1_25CollectiveMainloopBwdSm80ILi2ELi2EN4cute5tupleIJNS5_1CILi128EEES8_NS7_ILi64EEEEEENS_10bfloat16_tEfNS_4arch4Sm80ELb0ELb1ELb1ELb0ELb0ELb0ELb0ELb0ELi2ELi4ELi4ELi4ELb0EEENS1_21CollectiveEpilogueBwdISA_SB_SD_Li256ELb0ELb0ELi2EEENS1_19SingleTileSchedulerILb0ELb0ELb0ELi128EEEEEEEEEvNT_6ParamsE) ;  /* 0xffff32e008007950 */ /* 0x000fec0003c3ffff */
        .type           $_ZN7cutlass13device_kernelIN5flash19enable_sm80_to_sm89INS1_16FlashAttnBwdSm80INS1_25CollectiveMainloopBwdSm80ILi2ELi2EN4cute5tupleIJNS5_1CILi128EEES8_NS7_ILi64EEEEEENS_10bfloat16_tEfNS_4arch4Sm80ELb0ELb1ELb1ELb0ELb0ELb0ELb0ELb0ELi2ELi4ELi4ELi4ELb0EEENS1_21CollectiveEpilogueBwdISA_SB_SD_Li256ELb0ELb0ELi2EEENS1_19SingleTileSchedulerILb0ELb0ELb0ELi128EEEEEEEEEvNT_6ParamsE$_ZZN4cute14logical_divideINS_5tupleIJNS1_IJNS_1CILi8EEENS2_ILi1EEEEEENS1_IJNS2_ILi2EEEEEEEEENS1_IJNS1_IJS4_NS2_ILi0EEEEEENS1_IJiEEEEEENS1_IJS5_NS_6LayoutIS4_S9_EEEEEEEDaRKNSD_IT_T0_EERKT1_ENKUlRKT_RKT0_E_clINSD_IS7_SB_EESE_EEDaSQ_ST_,@function
        .size           $_ZN7cutlass13device_kernelIN5flash19enable_sm80_to_sm89INS1_16FlashAttnBwdSm80INS1_25CollectiveMainloopBwdSm80ILi2ELi2EN4cute5tupleIJNS5_1CILi128EEES8_NS7_ILi64EEEEEENS_10bfloat16_tEfNS_4arch4Sm80ELb0ELb1ELb1ELb0ELb0ELb0ELb0ELb0ELi2ELi4ELi4ELi4ELb0EEENS1_21CollectiveEpilogueBwdISA_SB_SD_Li256ELb0ELb0ELi2EEENS1_19SingleTileSchedulerILb0ELb0ELb0ELi128EEEEEEEEEvNT_6ParamsE$_ZZN4cute14logical_divideINS_5tupleIJNS1_IJNS_1CILi8EEENS2_ILi1EEEEEENS1_IJNS2_ILi2EEEEEEEEENS1_IJNS1_IJS4_NS2_ILi0EEEEEENS1_IJiEEEEEENS1_IJS5_NS_6LayoutIS4_S9_EEEEEEEDaRKNSD_IT_T0_EERKT1_ENKUlRKT_RKT0_E_clINSD_IS7_SB_EESE_EEDaSQ_ST_,($_ZN7cutlass13device_kernelIN5flash19enable_sm80_to_sm89INS1_16FlashAttnBwdSm80INS1_25CollectiveMainloopBwdSm80ILi2ELi2EN4cute5tupleIJNS5_1CILi128EEES8_NS7_ILi64EEEEEENS_10bfloat16_tEfNS_4arch4Sm80ELb0ELb1ELb1ELb0ELb0ELb0ELb0ELb0ELi2ELi4ELi4ELi4ELb0EEENS1_21CollectiveEpilogueBwdISA_SB_SD_Li256ELb0ELb0ELi2EEENS1_19SingleTileSchedulerILb0ELb0ELb0ELi128EEEEEEEEEvNT_6ParamsE$_ZZN4cute14transform_leafINS_15ArithmeticTupleIJiiEEENS_8identityEEEDaRKT_OT0_ENKUlRKT_E_clIiEEDaSB_ - $_ZN7cutlass13device_kernelIN5flash19enable_sm80_to_sm89INS1_16FlashAttnBwdSm80INS1_25CollectiveMainloopBwdSm80ILi2ELi2EN4cute5tupleIJNS5_1CILi128EEES8_NS7_ILi64EEEEEENS_10bfloat16_tEfNS_4arch4Sm80ELb0ELb1ELb1ELb0ELb0ELb0ELb0ELb0ELi2ELi4ELi4ELi4ELb0EEENS1_21CollectiveEpilogueBwdISA_SB_SD_Li256ELb0ELb0ELi2EEENS1_19SingleTileSchedulerILb0ELb0ELb0ELi128EEEEEEEEEvNT_6ParamsE$_ZZN4cute14logical_divideINS_5tupleIJNS1_IJNS_1CILi8EEENS2_ILi1EEEEEENS1_IJNS2_ILi2EEEEEEEEENS1_IJNS1_IJS4_NS2_ILi0EEEEEENS1_IJiEEEEEENS1_IJS5_NS_6LayoutIS4_S9_EEEEEEEDaRKNSD_IT_T0_EERKT1_ENKUlRKT_RKT0_E_clINSD_IS7_SB_EESE_EEDaSQ_ST_)
$_ZN7cutlass13device_kernelIN5flash19enable_sm80_to_sm89INS1_16FlashAttnBwdSm80INS1_25CollectiveMainloopBwdSm80ILi2ELi2EN4cute5tupleIJNS5_1CILi128EEES8_NS7_ILi64EEEEEENS_10bfloat16_tEfNS_4arch4Sm80ELb0ELb1ELb1ELb0ELb0ELb0ELb0ELb0ELi2ELi4ELi4ELi4ELb0EEENS1_21CollectiveEpilogueBwdISA_SB_SD_Li256ELb0ELb0ELi2EEENS1_19SingleTileSchedulerILb0ELb0ELb0ELi128EEEEEEEEEvNT_6ParamsE$_ZZN4cute14logical_divideINS_5tupleIJNS1_IJNS_1CILi8EEENS2_ILi1EEEEEENS1_IJNS2_ILi2EEEEEEEEENS1_IJNS1_IJS4_NS2_ILi0EEEEEENS1_IJiEEEEEENS1_IJS5_NS_6LayoutIS4_S9_EEEEEEEDaRKNSD_IT_T0_EERKT1_ENKUlRKT_RKT0_E_clINSD_IS7_SB_EESE_EEDaSQ_ST_:
[----:B------:R-:W-:-:S05]  /*cd20*/  IADD3 R10, R2, -c[0x0][0x20], RZ ;  /* 0x80000800020a7a10 */ /* 0x000fca0007ffe0ff */
[----:B------:R1:W5:Y:S01]  /*cd30*/  LDL R3, [R10] ;  /* 0x000000000a037983 */ /* 0x0003620000100800 */
[----:B------:R-:W-:Y:S02]  /*cd40*/  IADD3 R12, R1, 0x1680, RZ ;  /* 0x00001680010c7810 */ /* 0x000fe40007ffe0ff */
[----:B------:R-:W-:Y:S02]  /*cd50*/  MOV R6, 0xcd90 ;  /* 0x0000cd9000067802 */ /* 0x000fe40000000f00 */
[----:B------:R-:W-:-:S04]  /*cd60*/  IADD3 R12, R12, c[0x0][0x20], RZ ;  /* 0x000008000c0c7a10 */ /* 0x000fc80007ffe0ff */
[----:B------:R-:W-:Y:S02]  /*cd70*/  IADD3 R2, R12, 0x4, RZ ;  /* 0x000000040c027810 */ /* 0x000fe40007ffe0ff */
[----:B-1---5:R-:W-:Y:S05]  /*cd80*/  CALL.REL.NOINC `($_ZN7cutlass13device_kernelIN5flash19enable_sm80_to_sm89INS1_16FlashAttnBwdSm80INS1_25CollectiveMainloopBwdSm80ILi2ELi2EN4cute5tupleIJNS5_1CILi128EEES8_NS7_ILi64EEEEEENS_10bfloat16_tEfNS_4arch4Sm80ELb0ELb1ELb1ELb0ELb0ELb0ELb0ELb0ELi2ELi4ELi4ELi4ELb0EEENS1_21CollectiveEpilogueBwdISA_SB_SD_Li256ELb0ELb0ELi2EEENS1_19SingleTileSchedulerILb0ELb0ELb0ELi128EEEEEEEEEvNT_6ParamsE$_ZN4cute5tupleIJNS_1CILi2EEEiEEC2ERKS2_RKi) ;  /* 0xffffeb8000007944 */ /* 0x022fea0003c3ffff */
[----:B-1----:R1:W5:Y:S01]  /*cd90*/  LDL R3, [R10] ;  /* 0x000000000a037983 */ /* 0x0023620000100800 */
[----:B------:R-:W-:Y:S02]  /*cda0*/  MOV R2, R12 ;  /* 0x0000000c00027202 */ /* 0x000fe40000000f00 */
[----:B------:R-:W-:Y:S02]  /*cdb0*/  MOV R6, 0xcdd0 ;  /* 0x0000cdd000067802 */ /* 0x000fe40000000f00 */
[----:B-1---5:R-:W-:Y:S05]  /*cdc0*/  CALL.REL.NOINC `($_ZN7cutlass13device_kernelIN5flash19enable_sm80_to_sm89INS1_16FlashAttnBwdSm80INS1_25CollectiveMainloopBwdSm80ILi2ELi2EN4cute5tupleIJNS5_1CILi128EEES8_NS7_ILi64EEEEEENS_10bfloat16_tEfNS_4arch4Sm80ELb0ELb1ELb1ELb0ELb0ELb0ELb0ELb0ELi2ELi4ELi4ELi4ELb0EEENS1_21CollectiveEpilogueBwdISA_SB_SD_Li256ELb0ELb0ELi2EEENS1_19SingleTileSchedulerILb0ELb0ELb0ELi128EEEEEEEEEvNT_6ParamsE$_ZN4cute5tupleIJNS_1CILi2EEEiEEC2ERKS2_RKi) ;  /* 0xffffeb4000007944 */ /* 0x022fea0003c3ffff */
[----:B-1----:R1:W5:Y:S01]  /*cdd0*/  LDL R3, [R1+0x1680] ;  /* 0x0016800001037983 */ /* 0x0023620000100800 */
[----:B------:R-:W-:-:S03]  /*cde0*/  MOV R10, 0xce00 ;  /* 0x0000ce00000a7802 */ /* 0x000fc60000000f00 */
[----:B-1---5:R-:W-:Y:S05]  /*cdf0*/  CALL.REL.NOINC `($_ZN7cutlass13device_kernelIN5flash19enable_sm80_to_sm89INS1_16FlashAttnBwdSm80INS1_25CollectiveMainloopBwdSm80ILi2ELi2EN4cute5tupleIJNS5_1CILi128EEES8_NS7_ILi64EEEEEENS_10bfloat16_tEfNS_4arch4Sm80ELb0ELb1ELb1ELb0ELb0ELb0ELb0ELb0ELi2ELi4ELi4ELi4ELb0EEENS1_21CollectiveEpilogueBwdISA_SB_SD_Li256ELb0ELb0ELi2EEENS1_19SingleTileSchedulerILb0ELb0ELb0ELi128EEEEEEEEEvNT_6ParamsE$_ZZN4cute6detail16composition_implINS_1CILi2EEEiNS_5tupleIJNS2_ILi1EEES3_EEENS4_IJNS2_ILi0EEES5_EEEEEDaRKT_RKT0_RKT1_RKT2_ENKUlRKT_RKT0_E_clIS3_S5_EEDaSN_SQ_) ;  /* 0x0000097000007944 */ /* 0x022fea0003c00000 */
[----:B------:R-:W-:Y:S02]  /*ce00*/  MOV R7, R12 ;  /* 0x0000000c00077202 */ /* 0x000fe40000000f00 */
[----:B------:R-:W-:Y:S02]  /*ce10*/  MOV R6, 0xce30 ;  /* 0x0000ce3000067802 */ /* 0x000fe40000000f00 */
[----:B-1---5:R-:W-:Y:S05]  /*ce20*/  CALL.REL.NOINC `($_ZN7cutlass13device_kernelIN5flash19enable_sm80_to_sm89INS1_16FlashAttnBwdSm80INS1_25CollectiveMainloopBwdSm80ILi2ELi2EN4cute5tupleIJNS5_1CILi128EEES8_NS7_ILi64EEEEEENS_10bfloat16_tEfNS_4arch4Sm80ELb0ELb1ELb1ELb0ELb0ELb0ELb0ELb0ELi2ELi4ELi4ELi4ELb0EEENS1_21CollectiveEpilogueBwdISA_SB_SD_Li256ELb0ELb0ELi2EEENS1_19SingleTileSchedulerILb0ELb0ELb0ELi128EEEEEEEEEvNT_6ParamsE$_ZN4cute3eso3ESOILb1ELb0EJNS_1CILi0EEEiEEC2ERKS3_RKi) ;  /* 0xffffb62000007944 */ /* 0x022fea0003c3ffff */
[----:B-1----:R1:W5:Y:S01]  /*ce30*/  LDL R2, [R1+0x1680] ;  /* 0x0016800001027983 */ /* 0x0023620000100800 */
[----:B------:R-:W-:-:S03]  /*ce40*/  MOV R6, 0xce60 ;  /* 0x0000ce6000067802 */ /* 0x000fc60000000f00 */
[----:B-1---5:R-:W-:Y:S05]  /*ce50*/  CALL.REL.NOINC `($_ZN7cutlass13device_kernelIN5flash19enable_sm80_to_sm89INS1_16FlashAttnBwdSm80INS1_25CollectiveMainloopBwdSm80ILi2ELi2EN4cute5tupleIJNS5_1CILi128EEES8_NS7_ILi64EEEEEENS_10bfloat16_tEfNS_4arch4Sm80ELb0ELb1ELb1ELb0ELb0ELb0ELb0ELb0ELi2ELi4ELi4ELi4ELb0EEENS1_21CollectiveEpilogueBwdISA_SB_SD_Li256ELb0ELb0ELi2EEENS1_19SingleTileSchedulerILb0ELb0ELb0ELi128EEEEEEEEEvNT_6ParamsE$_ZN4cute5tupleIJNS0_IJNS_1CILi1EEENS1_ILi2EEEEEENS0_IJNS1_ILi0EEEiEEEEEC2ERKS4_RKS6_) ;  /* 0xffffe78000007944 */ /* 0x022fea0003c3ffff */
[----:B-1----:R1:W5:Y:S01]  /*ce60*/  LDL R3, [R1+0x1680] ;  /* 0x0016800001037983 */ /* 0x0023620000100800 */
[----:B------:R-:W-:-:S04]  /*ce70*/  MOV R15, 0x0 ;  /* 0x00000000000f7802 */ /* 0x000fc80000000f00 */
[----:B------:R-:W-:Y:S05]  /*ce80*/  RET.REL.NODEC R14 `(_ZN7cutlass13device_kernelIN5flash19enable_sm80_to_sm89INS1_16FlashAttnBwdSm80INS1_25CollectiveMainloopBwdSm80ILi2ELi2EN4cute5tupleIJNS5_1CILi128EEES8_NS7_ILi64EEEEEENS_10bfloat16_tEfNS_4arch4Sm80ELb0ELb1ELb1ELb0ELb0ELb0ELb0ELb0ELi2ELi4ELi4ELi4ELb0EEENS1_21CollectiveEpilogueBwdISA_SB_SD_Li256ELb0ELb0ELi2EEENS1_19SingleTileSchedulerILb0ELb0ELb0ELi128EEEEEEEEEvNT_6ParamsE) ;  /* 0xffff31700e007950 */ /* 0x000fea0003c3ffff */
        .type           $_ZN7cutlass13device_kernelIN5flash19enable_sm80_to_sm89INS1_16FlashAttnBwdSm80INS1_25CollectiveMainloopBwdSm80ILi2ELi2EN4cute5tupleIJNS5_1CILi128EEES8_NS7_ILi64EEEEEENS_10bfloat16_tEfNS_4arch4Sm80ELb0ELb1ELb1ELb0ELb0ELb0ELb0ELb0ELi2ELi4ELi4ELi4ELb0EEENS1_21CollectiveEpilogueBwdISA_SB_SD_Li256ELb0ELb0ELi2EEENS1_19SingleTileSchedulerILb0ELb0ELb0ELi128EEEEEEEEEvNT_6ParamsE$_ZZN4cute14transform_leafINS_15ArithmeticTupleIJiiEEENS_8identityEEEDaRKT_OT0_ENKUlRKT_E_clIiEEDaSB_,@function
        .size           $_ZN7cutlass13device_kernelIN5flash19enable_sm80_to_sm89INS1_16FlashAttnBwdSm80INS1_25CollectiveMainloopBwdSm80ILi2ELi2EN4cute5tupleIJNS5_1CILi128EEES8_NS7_ILi64EEEEEENS_10bfloat16_tEfNS_4arch4Sm80ELb0ELb1ELb1ELb0ELb0ELb0ELb0ELb0ELi2ELi4ELi4ELi4ELb0EEENS1_21CollectiveEpilogueBwdISA_SB_SD_Li256ELb0ELb0ELi2EEENS1_19SingleTileSchedulerILb0ELb0ELb0ELi128EEEEEEEEEvNT_6ParamsE$_ZZN4cute14transform_leafINS_15ArithmeticTupleIJiiEEENS_8identityEEEDaRKT_OT0_ENKUlRKT_E_clIiEEDaSB_,($_ZN7cutlass13device_kernelIN5flash19enable_sm80_to_sm89INS1_16FlashAttnBwdSm80INS1_25CollectiveMainloopBwdSm80ILi2ELi2EN4cute5tupleIJNS5_1CILi128EEES8_NS7_ILi64EEEEEENS_10bfloat16_tEfNS_4arch4Sm80ELb0ELb1ELb1ELb0ELb0ELb0ELb0ELb0ELi2ELi4ELi4ELi4ELb0EEENS1_21CollectiveEpilogueBwdISA_SB_SD_Li256ELb0ELb0ELi2EEENS1_19SingleTileSchedulerILb0ELb0ELb0ELi128EEEEEEEEEvNT_6ParamsE$_ZZN4cute16flatten_to_tupleINS_5tupleIJNS1_IJiiEEENS_1CILi1024EEEEEEEEDaRKT_ENKUlRKT_E_clIS2_EEDaSB_ - $_ZN7cutlass13device_kernelIN5flash19enable_sm80_to_sm89INS1_16FlashAttnBwdSm80INS1_25CollectiveMainloopBwdSm80ILi2ELi2EN4cute5tupleIJNS5_1CILi128EEES8_NS7_ILi64EEEEEENS_10bfloat16_tEfNS_4arch4Sm80ELb0ELb1ELb1ELb0ELb0ELb0ELb0ELb0ELi2ELi4ELi4ELi4ELb0EEENS1_21CollectiveEpilogueBwdISA_SB_SD_Li256ELb0ELb0ELi2EEENS1_19SingleTileSchedulerILb0ELb0ELb0ELi128EEEEEEEEEvNT_6ParamsE$_ZZN4cute14transform_leafINS_15ArithmeticTupleIJiiEEENS_8identityEEEDaRKT_OT0_ENKUlRKT_E_clIiEEDaSB_)
$_ZN7cutlass13device_kernelIN5flash19enable_sm80_to_sm89INS1_16FlashAttnBwdSm80INS1_25CollectiveMainloopBwdSm80ILi2ELi2EN4cute5tupleIJNS5_1CILi128EEES8_NS7_ILi64EEEEEENS_10bfloat16_tEfNS_4arch4Sm80ELb0ELb1ELb1ELb0ELb0ELb0ELb0ELb0ELi2ELi4ELi4ELi4ELb0EEENS1_21CollectiveEpilogueBwdISA_SB_SD_Li256ELb0ELb0ELi2EEENS1_19SingleTileSchedulerILb0ELb0ELb0ELi128EEEEEEEEEvNT_6ParamsE$_ZZN4cute14transform_leafINS_15ArithmeticTupleIJiiEEENS_8identityEEEDaRKT_OT0_ENKUlRKT_E_clIiEEDaSB_:
[----:B------:R-:W-:Y:S02]  /*ce90*/  MOV R8, R6 ;  /* 0x0000000600087202 */ /* 0x000fe40000000f00 */
[----:B------:R-:W-:Y:S02]  /*cea0*/  MOV R6, R2 ;  /* 0x0000000200067202 */ /* 0x000fe40000000f00 */
[----:B------:R-:W-:-:S04]  /*ceb0*/  MOV R7, 0x0 ;  /* 0x0000000000077802 */ /* 0x000fc80000000f00 */
[----:B------:R-:W-:Y:S05]  /*cec0*/  RET.REL.NODEC R6 `(_ZN7cutlass13device_kernelIN5flash19enable_sm80_to_sm89INS1_16FlashAttnBwdSm80INS1_25CollectiveMainloopBwdSm80ILi2ELi2EN4cute5tupleIJNS5_1CILi128EEES8_NS7_ILi64EEEEEENS_10bfloat16_tEfNS_4arch4Sm80ELb0ELb1ELb1ELb0ELb0ELb0ELb0ELb0ELi2ELi4ELi4ELi4ELb0EEENS1_21CollectiveEpilogueBwdISA_SB_SD_Li256ELb0ELb0ELi2EEENS1_19SingleTileSchedulerILb0ELb0ELb0ELi128EEEEEEEEEvNT_6ParamsE) ;  /* 0xffff313006007950 */ /* 0x000fea0003c3ffff */
        .type           $_ZN7cutlass13device_kernelIN5flash19enable_sm80_to_sm89INS1_16FlashAttnBwdSm80INS1_25CollectiveMainloopBwdSm80ILi2ELi2EN4cute5tupleIJNS5_1CILi128EEES8_NS7_ILi64EEEEEENS_10bfloat16_tEfNS_4arch4Sm80ELb0ELb1ELb1ELb0ELb0ELb0ELb0ELb0ELi2ELi4ELi4ELi4ELb0EEENS1_21CollectiveEpilogueBwdISA_SB_SD_Li256ELb0ELb0ELi2EEENS1_19SingleTileSchedulerILb0ELb0ELb0ELi128EEEEEEEEEvNT_6ParamsE$_ZZN4cute16flatten_to_tupleINS_5tupleIJNS1_IJiiEEENS_1CILi1024EEEEEEEEDaRKT_ENKUlRKT_E_clIS2_EEDaSB_,@function
        .size           $_ZN7cutlass13device_kernelIN5flash19enable_sm80_to_sm89INS1_16FlashAttnBwdSm80INS1_25CollectiveMainloopBwdSm80ILi2ELi2EN4cute5tupleIJNS5_1CILi128EEES8_NS7_ILi64EEEEEENS_10bfloat16_tEfNS_4arch4Sm80ELb0ELb1ELb1ELb0ELb0ELb0ELb0ELb0ELi2ELi4ELi4ELi4ELb0EEENS1_21CollectiveEpilogueBwdISA_SB_SD_Li256ELb0ELb0ELi2EEENS1_19SingleTileSchedulerILb0ELb0ELb0ELi128EEEEEEEEEvNT_6ParamsE$_ZZN4cute16flatten_to_tupleINS_5tupleIJNS1_IJiiEEENS_1CILi1024EEEEEEEEDaRKT_ENKUlRKT_E_clIS2_EEDaSB_,($_ZN7cutlass13device_kernelIN5flash19enable_sm80_to_sm89INS1_16FlashAttnBwdSm80INS1_25CollectiveMainloopBwdSm80ILi2ELi2EN4cute5tupleIJNS5_1CILi128EEES8_NS7_ILi64EEEEEENS_10bfloat16_tEfNS_4arch4Sm80ELb0ELb1ELb1ELb0ELb0ELb0ELb0ELb0ELi2ELi4ELi4ELi4ELb0EEENS1_21CollectiveEpilogueBwdISA_SB_SD_Li256ELb0ELb0ELi2EEENS1_19SingleTileSchedulerILb0ELb0ELb0ELi128EEEEEEEEEvNT_6ParamsE$_ZZN4cute16flatten_to_tupleINS_5tupleIJNS1_IJiiEEENS_1CILi8192EEEEEEEEDaRKT_ENKUlRKT_E_clIS2_EEDaSB_ - $_ZN7cutlass13device_kernelIN5flash19enable_sm80_to_sm89INS1_16FlashAttnBwdSm80INS1_25CollectiveMainloopBwdSm80ILi2ELi2EN4cute5tupleIJNS5_1CILi128EEES8_NS7_ILi64EEEEEENS_10bfloat16_tEfNS_4arch4Sm80ELb0ELb1ELb1ELb0ELb0ELb0ELb0ELb0ELi2ELi4ELi4ELi4ELb0EEENS1_21CollectiveEpilogueBwdISA_SB_SD_Li256ELb0ELb0ELi2EEENS1_19SingleTileSchedulerILb0ELb0ELb0ELi128EEEEEEEEEvNT_6ParamsE$_ZZN4cute16flatten_to_tupleINS_5tupleIJNS1_IJiiEEENS_1CILi1024EEEEEEEEDaRKT_ENKUlRKT_E_clIS2_EEDaSB_)
$_ZN7cutlass13device_kernelIN5flash19enable_sm80_to_sm89INS1_16FlashAttnBwdSm80INS1_25CollectiveMainloopBwdSm80ILi2ELi2EN4cute5tupleIJNS5_1CILi128EEES8_NS7_ILi64EEEEEENS_10bfloat16_tEfNS_4arch4Sm80ELb0ELb1ELb1ELb0ELb0ELb0ELb0ELb0ELi2ELi4ELi4ELi4ELb0EEENS1_21CollectiveEpilogueBwdISA_SB_SD_Li256ELb0ELb0ELi2EEENS1_19SingleTileSchedulerILb0ELb0ELb0ELi128EEEEEEEEEvNT_6ParamsE$_ZZN4cute16flatten_to_tupleINS_5tupleIJNS1_IJiiEEENS_1CILi1024EEEEEEEEDaRKT_ENKUlRKT_E_clIS2_EEDaSB_:
[----:B------:R-:W-:-:S04]  /*ced0*/  MOV R5, 0x0 ;  /* 0x0000000000057802 */ /* 0x000fc80000000f00 */
[----:B------:R-:W-:Y:S05]  /*cee0*/  RET.REL.NODEC R4 `(_ZN7cutlass13device_kernelIN5flash19enable_sm80_to_sm89INS1_16FlashAttnBwdSm80INS1_25CollectiveMainloopBwdSm80ILi2ELi2EN4cute5tupleIJNS5_1CILi128EEES8_NS7_ILi64EEEEEENS_10bfloat16_tEfNS_4arch4Sm80ELb0ELb1ELb1ELb0ELb0ELb0ELb0ELb0ELi2ELi4ELi4ELi4ELb0EEENS1_21CollectiveEpilogueBwdISA_SB_SD_Li256ELb0ELb0ELi2EEENS1_19SingleTileSchedulerILb0ELb0ELb0ELi128EEEEEEEEEvNT_6ParamsE) ;  /* 0xffff311004007950 */ /* 0x000fea0003c3ffff */
        .type           $_ZN7cutlass13device_kernelIN5flash19enable_sm80_to_sm89INS1_16FlashAttnBwdSm80INS1_25CollectiveMainloopBwdSm80ILi2ELi2EN4cute5tupleIJNS5_1CILi128EEES8_NS7_ILi64EEEEEENS_10bfloat16_tEfNS_4arch4Sm80ELb0ELb1ELb1ELb0ELb0ELb0ELb0ELb0ELi2ELi4ELi4ELi4ELb0EEENS1_21CollectiveEpilogueBwdISA_SB_SD_Li256ELb0ELb0ELi2EEENS1_19SingleTileSchedulerILb0ELb0ELb0ELi128EEEEEEEEEvNT_6ParamsE$_ZZN4cute16flatten_to_tupleINS_5tupleIJNS1_IJiiEEENS_1CILi8192EEEEEEEEDaRKT_ENKUlRKT_E_clIS2_EEDaSB_,@function
        .size           $_ZN7cutlass13device_kernelIN5flash19enable_sm80_to_sm89INS1_16FlashAttnBwdSm80INS1_25CollectiveMainloopBwdSm80ILi2ELi2EN4cute5tupleIJNS5_1CILi128EEES8_NS7_ILi64EEEEEENS_10bfloat16_tEfNS_4arch4Sm80ELb0ELb1ELb1ELb0ELb0ELb0ELb0ELb0ELi2ELi4ELi4ELi4ELb0EEENS1_21CollectiveEpilogueBwdISA_SB_SD_Li256ELb0ELb0ELi2EEENS1_19SingleTileSchedulerILb0ELb0ELb0ELi128EEEEEEEEEvNT_6ParamsE$_ZZN4cute16flatten_to_tupleINS_5tupleIJNS1_IJiiEEENS_1CILi8192EEEEEEEEDaRKT_ENKUlRKT_E_clIS2_EEDaSB_,($_ZN7cutlass13device_kernelIN5flash19enable_sm80_to_sm89INS1_16FlashAttnBwdSm80INS1_25CollectiveMainloopBwdSm80ILi2ELi2EN4cute5tupleIJNS5_1CILi128EEES8_NS7_ILi64EEEEEENS_10bfloat16_tEfNS_4arch4Sm80ELb0ELb1ELb1ELb0ELb0ELb0ELb0ELb0ELi2ELi4ELi4ELi4ELb0EEENS1_21CollectiveEpilogueBwdISA_SB_SD_Li256ELb0ELb0ELi2EEENS1_19SingleTileSchedulerILb0ELb0ELb0ELi128EEEEEEEEEvNT_6ParamsE$_ZZN4cute16flatten_to_tupleINS_5tupleIJNS_1CILi0EEENS1_IJNS2_ILi1EEENS2_ILi512EEEiEEEEEEEEDaRKT_ENKUlRKT_E_clIS6_EEDaSD_ - $_ZN7cutlass13device_kernelIN5flash19enable_sm80_to_sm89INS1_16FlashAttnBwdSm80INS1_25CollectiveMainloopBwdSm80ILi2ELi2EN4cute5tupleIJNS5_1CILi128EEES8_NS7_ILi64EEEEEENS_10bfloat16_tEfNS_4arch4Sm80ELb0ELb1ELb1ELb0ELb0ELb0ELb0ELb0ELi2ELi4ELi4ELi4ELb0EEENS1_21CollectiveEpilogueBwdISA_SB_SD_Li256ELb0ELb0ELi2EEENS1_19SingleTileSchedulerILb0ELb0ELb0ELi128EEEEEEEEEvNT_6ParamsE$_ZZN4cute16flatten_to_tupleINS_5tupleIJNS1_IJiiEEENS_1CILi8192EEEEEEEEDaRKT_ENKUlRKT_E_clIS2_EEDaSB_)
$_ZN7cutlass13device_kernelIN5flash19enable_sm80_to_sm89INS1_16FlashAttnBwdSm80INS1_25CollectiveMainloopBwdSm80ILi2ELi2EN4cute5tupleIJNS5_1CILi128EEES8_NS7_ILi64EEEEEENS_10bfloat16_tEfNS_4arch4Sm80ELb0ELb1ELb1ELb0ELb0ELb0ELb0ELb0ELi2ELi4ELi4ELi4ELb0EEENS1_21CollectiveEpilogueBwdISA_SB_SD_Li256ELb0ELb0ELi2EEENS1_19SingleTileSchedulerILb0ELb0ELb0ELi128EEEEEEEEEvNT_6ParamsE$_ZZN4cute16flatten_to_tupleINS_5tupleIJNS1_IJiiEEENS_1CILi8192EEEEEEEEDaRKT_ENKUlRKT_E_clIS2_EEDaSB_:
[----:B------:R-:W-:-:S04]  /*cef0*/  MOV R7, 0x0 ;  /* 0x0000000000077802 */ /* 0x000fc80000000f00 */
[----:B------:R-:W-:Y:S05]  /*cf00*/  RET.REL.NODEC R6 `(_ZN7cutlass13device_kernelIN5flash19enable_sm80_to_sm89INS1_16FlashAttnBwdSm80INS1_25CollectiveMainloopBwdSm80ILi2ELi2EN4cute5tupleIJNS5_1CILi128EEES8_NS7_ILi64EEEEEENS_10bfloat16_tEfNS_4arch4Sm80ELb0ELb1ELb1ELb0ELb0ELb0ELb0ELb0ELi2ELi4ELi4ELi4ELb0EEENS1_21CollectiveEpilogueBwdISA_SB_SD_Li256ELb0ELb0ELi2EEENS1_19SingleTileSchedulerILb0ELb0ELb0ELi128EEEEEEEEEvNT_6ParamsE) ;  /* 0xffff30f006007950 */ /* 0x000fea0003c3ffff */
        .type           $_ZN7cutlass13device_kernelIN5flash19enable_sm80_to_sm89INS1_16FlashAttnBwdSm80INS1_25CollectiveMainloopBwdSm80ILi2ELi2EN4cute5tupleIJNS5_1CILi128EEES8_NS7_ILi64EEEEEENS_10bfloat16_tEfNS_4arch4Sm80ELb0ELb1ELb1ELb0ELb0ELb0ELb0ELb0ELi2ELi4ELi4ELi4ELb0EEENS1_21CollectiveEpilogueBwdISA_SB_SD_Li256ELb0ELb0ELi2EEENS1_19SingleTileSchedulerILb0ELb0ELb0ELi128EEEEEEEEEvNT_6ParamsE$_ZZN4cute16flatten_to_tupleINS_5tupleIJNS_1CILi0EEENS1_IJNS2_ILi1EEENS2_ILi512EEEiEEEEEEEEDaRKT_ENKUlRKT_E_clIS6_EEDaSD_,@function
        .size           $_ZN7cutlass13device_kernelIN5flash19enable_sm80_to_sm89INS1_16FlashAttnBwdSm80INS1_25CollectiveMainloopBwdSm80ILi2ELi2EN4cute5tupleIJNS5_1CILi128EEES8_NS7_ILi64EEEEEENS_10bfloat16_tEfNS_4arch4Sm80ELb0ELb1ELb1ELb0ELb0ELb0ELb0ELb0ELi2ELi4ELi4ELi4ELb0EEENS1_21CollectiveEpilogueBwdISA_SB_SD_Li256ELb0ELb0ELi2EEENS1_19SingleTileSchedulerILb0ELb0ELb0ELi128EEEEEEEEEvNT_6ParamsE$_ZZN4cute16flatten_to_tupleINS_5tupleIJNS_1CILi0EEENS1_IJNS2_ILi1EEENS2_ILi512EEEiEEEEEEEEDaRKT_ENKUlRKT_E_clIS6_EEDaSD_,($_ZN7cutlass13device_kernelIN5flash19enable_sm80_to_sm89INS1_16FlashAttnBwdSm80INS1_25CollectiveMainloopBwdSm80ILi2ELi2EN4cute5tupleIJNS5_1CILi128EEES8_NS7_ILi64EEEEEENS_10bfloat16_tEfNS_4arch4Sm80ELb0ELb1ELb1ELb0ELb0ELb0ELb0ELb0ELi2ELi4ELi4ELi4ELb0EEENS1_21CollectiveEpilogueBwdISA_SB_SD_Li256ELb0ELb0ELi2EEENS1_19SingleTileSchedulerILb0ELb0ELb0ELi128EEEEEEEEEvNT_6ParamsE$_ZZN4cute16flatten_to_tupleINS_5tupleIJNS_1CILi1024EEENS1_IJiiEEEEEEEEDaRKT_ENKUlRKT_E_clIS4_EEDaSB_ - $_ZN7cutlass13device_kernelIN5flash19enable_sm80_to_sm89INS1_16FlashAttnBwdSm80INS1_25CollectiveMainloopBwdSm80ILi2ELi2EN4cute5tupleIJNS5_1CILi128EEES8_NS7_ILi64EEEEEENS_10bfloat16_tEfNS_4arch4Sm80ELb0ELb1ELb1ELb0ELb0ELb0ELb0ELb0ELi2ELi4ELi4ELi4ELb0EEENS1_21CollectiveEpilogueBwdISA_SB_SD_Li256ELb0ELb0ELi2EEENS1_19SingleTileSchedulerILb0ELb0ELb0ELi128EEEEEEEEEvNT_6ParamsE$_ZZN4cute16flatten_to_tupleINS_5tupleIJNS_1CILi0EEENS1_IJNS2_ILi1EEENS2_ILi512EEEiEEEEEEEEDaRKT_ENKUlRKT_E_clIS6_EEDaSD_)
$_ZN7cutlass13device_kernelIN5flash19enable_sm80_to_sm89INS1_16FlashAttnBwdSm80INS1_25CollectiveMainloopBwdSm80ILi2ELi2EN4cute5tupleIJNS5_1CILi128EEES8_NS7_ILi64EEEEEENS_10bfloat16_tEfNS_4arch4Sm80ELb0ELb1ELb1ELb0ELb0ELb0ELb0ELb0ELi2ELi4ELi4ELi4ELb0EEENS1_21CollectiveEpilogueBwdISA_SB_SD_Li256ELb0ELb0ELi2EEENS1_19SingleTileSchedulerILb0ELb0ELb0ELi128EEEEEEEEEvNT_6ParamsE$_ZZN4cute16flatten_to_tupleINS_5tupleIJNS_1CILi0EEENS1_IJNS2_ILi1EEENS2_ILi512EEEiEEEEEEEEDaRKT_ENKUlRKT_E_clIS6_EEDaSD_:
[----:B------:R-:W-:Y:S02]  /*cf10*/  MOV R8, R2 ;  /* 0x0000000200087202 */ /* 0x000fe40000000f00 */
[----:B------:R-:W-:-:S04]  /*cf20*/  MOV R9, 0x0 ;  /* 0x0000000000097802 */ /* 0x000fc80000000f00 */
[----:B------:R-:W-:Y:S05]  /*cf30*/  RET.REL.NODEC R8 `(_ZN7cutlass13device_kernelIN5flash19enable_sm80_to_sm89INS1_16FlashAttnBwdSm80INS1_25CollectiveMainloopBwdSm80ILi2ELi2EN4cute5tupleIJNS5_1CILi128EEES8_NS7_ILi64EEEEEENS_10bfloat16_tEfNS_4arch4Sm80ELb0ELb1ELb1ELb0ELb0ELb0ELb0ELb0ELi2ELi4ELi4ELi4ELb0EEENS1_21CollectiveEpilogueBwdISA_SB_SD_Li256ELb0ELb0ELi2EEENS1_19SingleTileSchedulerILb0ELb0ELb0ELi128EEEEEEEEEvNT_6ParamsE) ;  /* 0xffff30c008007950 */ /* 0x000fea0003c3ffff */
        .type           $_ZN7cutlass13device_kernelIN5flash19enable_sm80_to_sm89INS1_16FlashAttnBwdSm80INS1_25CollectiveMainloopBwdSm80ILi2ELi2EN4cute5tupleIJNS5_1CILi128EEES8_NS7_ILi64EEEEEENS_10bfloat16_tEfNS_4arch4Sm80ELb0ELb1ELb1ELb0ELb0ELb0ELb0ELb0ELi2ELi4ELi4ELi4ELb0EEENS1_21CollectiveEpilogueBwdISA_SB_SD_Li256ELb0ELb0ELi2EEENS1_19SingleTileSchedulerILb0ELb0ELb0ELi128EEEEEEEEEvNT_6ParamsE$_ZZN4cute16flatten_to_tupleINS_5tupleIJNS_1CILi1024EEENS1_IJiiEEEEEEEEDaRKT_ENKUlRKT_E_clIS4_EEDaSB_,@function
        .size           $_ZN7cutlass13device_kernelIN5flash19enable_sm80_to_sm89INS1_16FlashAttnBwdSm80INS1_25CollectiveMainloopBwdSm80ILi2ELi2EN4cute5tupleIJNS5_1CILi128EEES8_NS7_ILi64EEEEEENS_10bfloat16_tEfNS_4arch4Sm80ELb0ELb1ELb1ELb0ELb0ELb0ELb0ELb0ELi2ELi4ELi4ELi4ELb0EEENS1_21CollectiveEpilogueBwdISA_SB_SD_Li256ELb0ELb0ELi2EEENS1_19SingleTileSchedulerILb0ELb0ELb0ELi128EEEEEEEEEvNT_6ParamsE$_ZZN4cute16flatten_to_tupleINS_5tupleIJNS_1CILi1024EEENS1_IJiiEEEEEEEEDaRKT_ENKUlRKT_E_clIS4_EEDaSB_,($_ZN7cutlass13device_kernelIN5flash19enable_sm80_to_sm89INS1_16FlashAttnBwdSm80INS1_25CollectiveMainloopBwdSm80ILi2ELi2EN4cute5tupleIJNS5_1CILi128EEES8_NS7_ILi64EEEEEENS_10bfloat16_tEfNS_4arch4Sm80ELb0ELb1ELb1ELb0ELb0ELb0ELb0ELb0ELi2ELi4ELi4ELi4ELb0EEENS1_21CollectiveEpilogueBwdISA_SB_SD_Li256ELb0ELb0ELi2EEENS1_19SingleTileSchedulerILb0ELb0ELb0ELi128EEEEEEEEEvNT_6ParamsE$_ZZN4cute16flatten_to_tupleINS_5tupleIJNS_1CILi4096EEENS1_IJNS1_IJiiEEENS2_ILi8192EEEEEEEEEEEDaRKT_ENKUlRKT_E_clIS6_EEDaSD_ - $_ZN7cutlass13device_kernelIN5flash19enable_sm80_to_sm89INS1_16FlashAttnBwdSm80INS1_25CollectiveMainloopBwdSm80ILi2ELi2EN4cute5tupleIJNS5_1CILi128EEES8_NS7_ILi64EEEEEENS_10bfloat16_tEfNS_4arch4Sm80ELb0ELb1ELb1ELb0ELb0ELb0ELb0ELb0ELi2ELi4ELi4ELi4ELb0EEENS1_21CollectiveEpilogueBwdISA_SB_SD_Li256ELb0ELb0ELi2EEENS1_19SingleTileSchedulerILb0ELb0ELb0ELi128EEEEEEEEEvNT_6ParamsE$_ZZN4cute16flatten_to_tupleINS_5tupleIJNS_1CILi1024EEENS1_IJiiEEEEEEEEDaRKT_ENKUlRKT_E_clIS4_EEDaSB_)
$_ZN7cutlass13device_kernelIN5flash19enable_sm80_to_sm89INS1_16FlashAttnBwdSm80INS1_25CollectiveMainloopBwdSm80ILi2ELi2EN4cute5tupleIJNS5_1CILi128EEES8_NS7_ILi64EEEEEENS_10bfloat16_tEfNS_4arch4Sm80ELb0ELb1ELb1ELb0ELb0ELb0ELb0ELb0ELi2ELi4ELi4ELi4ELb0EEENS1_21CollectiveEpilogueBwdISA_SB_SD_Li256ELb0ELb0ELi2EEENS1_19SingleTileSchedulerILb0ELb0ELb0ELi128EEEEEEEEEvNT_6ParamsE$_ZZN4cute16flatten_to_tupleINS_5tupleIJNS_1CILi1024EEENS1_IJiiEEEEEEEEDaRKT_ENKUlRKT_E_clIS4_EEDaSB_:
[----:B------:R-:W-:-:S04]  /*cf40*/  MOV R5, 0x0 ;  /* 0x0000000000057802 */ /* 0x000fc80000000f00 */
[----:B------:R-:W-:Y:S05]  /*cf50*/  RET.REL.NODEC R4 `(_ZN7cutlass13device_kernelIN5flash19enable_sm80_to_sm89INS1_16FlashAttnBwdSm80INS1_25CollectiveMainloopBwdSm80ILi2ELi2EN4cute5tupleIJNS5_1CILi128EEES8_NS7_ILi64EEEEEENS_10bfloat16_tEfNS_4arch4Sm80ELb0ELb1ELb1ELb0ELb0ELb0ELb0ELb0ELi2ELi4ELi4ELi4ELb0EEENS1_21CollectiveEpilogueBwdISA_SB_SD_Li256ELb0ELb0ELi2EEENS1_19SingleTileSchedulerILb0ELb0ELb0ELi128EEEEEEEEEvNT_6ParamsE) ;  /* 0xffff30a004007950 */ /* 0x000fea0003c3ffff */
        .type           $_ZN7cutlass13device_kernelIN5flash19enable_sm80_to_sm89INS1_16FlashAttnBwdSm80INS1_25CollectiveMainloopBwdSm80ILi2ELi2EN4cute5tupleIJNS5_1CILi128EEES8_NS7_ILi64EEEEEENS_10bfloat16_tEfNS_4arch4Sm80ELb0ELb1ELb1ELb0ELb0ELb0ELb0ELb0ELi2ELi4ELi4ELi4ELb0EEENS1_21CollectiveEpilogueBwdISA_SB_SD_Li256ELb0ELb0ELi2EEENS1_19SingleTileSchedulerILb0ELb0ELb0ELi128EEEEEEEEEvNT_6ParamsE$_ZZN4cute16flatten_to_tupleINS_5tupleIJNS_1CILi4096EEENS1_IJNS1_IJiiEEENS2_ILi8192EEEEEEEEEEEDaRKT_ENKUlRKT_E_clIS6_EEDaSD_,@function
        .size           $_ZN7cutlass13device_kernelIN5flash19enable_sm80_to_sm89INS1_16FlashAttnBwdSm80INS1_25CollectiveMainloopBwdSm80ILi2ELi2EN4cute5tupleIJNS5_1CILi128EEES8_NS7_ILi64EEEEEENS_10bfloat16_tEfNS_4arch4Sm80ELb0ELb1ELb1ELb0ELb0ELb0ELb0ELb0ELi2ELi4ELi4ELi4ELb0EEENS1_21CollectiveEpilogueBwdISA_SB_SD_Li256ELb0ELb0ELi2EEENS1_19SingleTileSchedulerILb0ELb0ELb0ELi128EEEEEEEEEvNT_6ParamsE$_ZZN4cute16flatten_to_tupleINS_5tupleIJNS_1CILi4096EEENS1_IJNS1_IJiiEEENS2_ILi8192EEEEEEEEEEEDaRKT_ENKUlRKT_E_clIS6_EEDaSD_,($_ZN7cutlass13device_kernelIN5flash19enable_sm80_to_sm89INS1_16FlashAttnBwdSm80INS1_25CollectiveMainloopBwdSm80ILi2ELi2EN4cute5tupleIJNS5_1CILi128EEES8_NS7_ILi64EEEEEENS_10bfloat16_tEfNS_4arch4Sm80ELb0ELb1ELb1ELb0ELb0ELb0ELb0ELb0ELi2ELi4ELi4ELi4ELb0EEENS1_21CollectiveEpilogueBwdISA_SB_SD_Li256ELb0ELb0ELi2EEENS1_19SingleTileSchedulerILb0ELb0ELb0ELi128EEEEEEEEEvNT_6ParamsE$_ZZN4cute16flatten_to_tupleINS_5tupleIJNS_1CILi4096EEENS1_IJiiEEEEEEEEDaRKT_ENKUlRKT_E_clIS4_EEDaSB_ - $_ZN7cutlass13device_kernelIN5flash19enable_sm80_to_sm89INS1_16FlashAttnBwdSm80INS1_25CollectiveMainloopBwdSm80ILi2ELi2EN4cute5tupleIJNS5_1CILi128EEES8_NS7_ILi64EEEEEENS_10bfloat16_tEfNS_4arch4Sm80ELb0ELb1ELb1ELb0ELb0ELb0ELb0ELb0ELi2ELi4ELi4ELi4ELb0EEENS1_21CollectiveEpilogueBwdISA_SB_SD_Li256ELb0ELb0ELi2EEENS1_19SingleTileSchedulerILb0ELb0ELb0ELi128EEEEEEEEEvNT_6ParamsE$_ZZN4cute16flatten_to_tupleINS_5tupleIJNS_1CILi4096EEENS1_IJNS1_IJiiEEENS2_ILi8192EEEEEEEEEEEDaRKT_ENKUlRKT_E_clIS6_EEDaSD_)
$_ZN7cutlass13device_kernelIN5flash19enable_sm80_to_sm89INS1_16FlashAttnBwdSm80INS1_25CollectiveMainloopBwdSm80ILi2ELi2EN4cute5tupleIJNS5_1CILi128EEES8_NS7_ILi64EEEEEENS_10bfloat16_tEfNS_4arch4Sm80ELb0ELb1ELb1ELb0ELb0ELb0ELb0ELb0ELi2ELi4ELi4ELi4ELb0EEENS1_21CollectiveEpilogueBwdISA_SB_SD_Li256ELb0ELb0ELi2EEENS1_19SingleTileSchedulerILb0ELb0ELb0ELi128EEEEEEEEEvNT_6ParamsE$_ZZN4cute16flatten_to_tupleINS_5tupleIJNS_1CILi4096EEENS1_IJNS1_IJiiEEENS2_ILi8192EEEEEEEEEEEDaRKT_ENKUlRKT_E_clIS6_EEDaSD_:
[----:B------:R-:W-:-:S05]  /*cf60*/  IADD3 R7, R69, -c[0x0][0x20], RZ ;  /* 0x8000080045077a10 */ /* 0x000fca0007ffe0ff */
[----:B------:R1:W5:Y:S04]  /*cf70*/  LDL R2, [R7] ;  /* 0x0000000007027983 */ /* 0x0003680000100800 */
[----:B------:R1:W5:Y:S01]  /*cf80*/  LDL R3, [R7+0x4] ;  /* 0x0000040007037983 */ /* 0x0003620000100800 */
[----:B------:R-:W-:Y:S02]  /*cf90*/  IADD3 R5, R1, 0x1680, RZ ;  /* 0x0000168001057810 */ /* 0x000fe40007ffe0ff */
[----:B------:R-:W-:Y:S02]  /*cfa0*/  MOV R6, 0xcfd0 ;  /* 0x0000cfd000067802 */ /* 0x000fe40000000f00 */
[----:B------:R-:W-:Y:S02]  /*cfb0*/  IADD3 R5, R5, c[0x0][0x20], RZ ;  /* 0x0000080005057a10 */ /* 0x000fe40007ffe0ff */
[----:B-1---5:R-:W-:Y:S05]  /*cfc0*/  CALL.REL.NOINC `($_ZN7cutlass13device_kernelIN5flash19enable_sm80_to_sm89INS1_16FlashAttnBwdSm80INS1_25CollectiveMainloopBwdSm80ILi2ELi2EN4cute5tupleIJNS5_1CILi128EEES8_NS7_ILi64EEEEEENS_10bfloat16_tEfNS_4arch4Sm80ELb0ELb1ELb1ELb0ELb0ELb0ELb0ELb0ELi2ELi4ELi4ELi4ELb0EEENS1_21CollectiveEpilogueBwdISA_SB_SD_Li256ELb0ELb0ELi2EEENS1_19SingleTileSchedulerILb0ELb0ELb0ELi128EEEEEEEEEvNT_6ParamsE$_ZZN4cute16flatten_to_tupleINS_5tupleIJNS1_IJiiEEENS_1CILi8192EEEEEEEEDaRKT_ENKUlRKT_E_clIS2_EEDaSB_) ;  /* 0xffffff2000007944 */ /* 0x022fea0003c3ffff */
[----:B------:R1:W-:Y:S01]  /*cfd0*/  STL.64 [R1+0x1680], R2 ;  /* 0x0016800201007387 */ /* 0x0003e20000100a00 */
[----:B------:R-:W-:-:S03]  /*cfe0*/  MOV R6, 0xd000 ;  /* 0x0000d00000067802 */ /* 0x000fc60000000f00 */
[----:B-1----:R-:W-:Y:S05]  /*cff0*/  CALL.REL.NOINC `($_ZN7cutlass13device_kernelIN5flash19enable_sm80_to_sm89INS1_16FlashAttnBwdSm80INS1_25CollectiveMainloopBwdSm80ILi2ELi2EN4cute5tupleIJNS5_1CILi128EEES8_NS7_ILi64EEEEEENS_10bfloat16_tEfNS_4arch4Sm80ELb0ELb1ELb1ELb0ELb0ELb0ELb0ELb0ELi2ELi4ELi4ELi4ELb0EEENS1_21CollectiveEpilogueBwdISA_SB_SD_Li256ELb0ELb0ELi2EEENS1_19SingleTileSchedulerILb0ELb0ELb0ELi128EEEEEEEEEvNT_6ParamsE$_ZZN4cute12filter_tupleINS_5tupleIJNS1_IJiiEEENS_1CILi8192EEEEEEZNS_16flatten_to_tupleIS5_EEDaRKT_EUlRKT_E_EEDaS9_OT0_ENKUlDpSC_E_clIJS2_NS1_IJS4_EEEEEEDaSG_) ;  /* 0xfffff08000007944 */ /* 0x002fea0003c3ffff */
[----:B------:R-:W-:-:S04]  /*d000*/  MOV R5, 0x0 ;  /* 0x0000000000057802 */ /* 0x000fc80000000f00 */
[----:B------:R-:W-:Y:S05]  /*d010*/  RET.REL.NODEC R4 `(_ZN7cutlass13device_kernelIN5flash19enable_sm80_to_sm89INS1_16FlashAttnBwdSm80INS1_25CollectiveMainloopBwdSm80ILi2ELi2EN4cute5tupleIJNS5_1CILi128EEES8_NS7_ILi64EEEEEENS_10bfloat16_tEfNS_4arch4Sm80ELb0ELb1ELb1ELb0ELb0ELb0ELb0ELb0ELi2ELi4ELi4ELi4ELb0EEENS1_21CollectiveEpilogueBwdISA_SB_SD_Li256ELb0ELb0ELi2EEENS1_19SingleTileSchedulerILb0ELb0ELb0ELi128EEEEEEEEEvNT_6ParamsE) ;  /* 0xffff2fe004007950 */ /* 0x000fea0003c3ffff */
        .type           $_ZN7cutlass13device_kernelIN5flash19enable_sm80_to_sm89INS1_16FlashAttnBwdSm80INS1_25CollectiveMainloopBwdSm80ILi2ELi2EN4cute5tupleIJNS5_1CILi128EEES8_NS7_ILi64EEEEEENS_10bfloat16_tEfNS_4arch4Sm80ELb0ELb1ELb1ELb0ELb0ELb0ELb0ELb0ELi2ELi4ELi4ELi4ELb0EEENS1_21CollectiveEpilogueBwdISA_SB_SD_Li256ELb0ELb0ELi2EEENS1_19SingleTileSchedulerILb0ELb0ELb0ELi128EEEEEEEEEvNT_6ParamsE$_ZZN4cute16flatten_to_tupleINS_5tupleIJNS_1CILi4096EEENS1_IJiiEEEEEEEEDaRKT_ENKUlRKT_E_clIS4_EEDaSB_,@function
        .size           $_ZN7cutlass13device_kernelIN5flash19enable_sm80_to_sm89INS1_16FlashAttnBwdSm80INS1_25CollectiveMainloopBwdSm80ILi2ELi2EN4cute5tupleIJNS5_1CILi128EEES8_NS7_ILi64EEEEEENS_10bfloat16_tEfNS_4arch4Sm80ELb0ELb1ELb1ELb0ELb0ELb0ELb0ELb0ELi2ELi4ELi4ELi4ELb0EEENS1_21CollectiveEpilogueBwdISA_SB_SD_Li256ELb0ELb0ELi2EEENS1_19SingleTileSchedulerILb0ELb0ELb0ELi128EEEEEEEEEvNT_6ParamsE$_ZZN4cute16flatten_to_tupleINS_5tupleIJNS_1CILi4096EEENS1_IJiiEEEEEEEEDaRKT_ENKUlRKT_E_clIS4_EEDaSB_,($_ZN7cutlass13device_kernelIN5flash19enable_sm80_to_sm89INS1_16FlashAttnBwdSm80INS1_25CollectiveMainloopBwdSm80ILi2ELi2EN4cute5tupleIJNS5_1CILi128EEES8_NS7_ILi64EEEEEENS_10bfloat16_tEfNS_4arch4Sm80ELb0ELb1ELb1ELb0ELb0ELb0ELb0ELb0ELi2ELi4ELi4ELi4ELb0EEENS1_21CollectiveEpilogueBwdISA_SB_SD_Li256ELb0ELb0ELi2EEENS1_19SingleTileSchedulerILb0ELb0ELb0ELi128EEEEEEEEEvNT_6ParamsE$_ZZN4cute19as_arithmetic_tupleINS_15ArithmeticTupleIJiiEEEEEDaRKT_ENKUlDpRKT_E_clIJiiEEEDaS9_ - $_ZN7cutlass13device_kernelIN5flash19enable_sm80_to_sm89INS1_16FlashAttnBwdSm80INS1_25CollectiveMainloopBwdSm80ILi2ELi2EN4cute5tupleIJNS5_1CILi128EEES8_NS7_ILi64EEEEEENS_10bfloat16_tEfNS_4arch4Sm80ELb0ELb1ELb1ELb0ELb0ELb0ELb0ELb0ELi2ELi4ELi4ELi4ELb0EEENS1_21CollectiveEpilogueBwdISA_SB_SD_Li256ELb0ELb0ELi2EEENS1_19SingleTileSchedulerILb0ELb0ELb0ELi128EEEEEEEEEvNT_6ParamsE$_ZZN4cute16flatten_to_tupleINS_5tupleIJNS_1CILi4096EEENS1_IJiiEEEEEEEEDaRKT_ENKUlRKT_E_clIS4_EEDaSB_)
$_ZN7cutlass13device_kernelIN5flash19enable_sm80_to_sm89INS1_16FlashAttnBwdSm80INS1_25CollectiveMainloopBwdSm80ILi2ELi2EN4cute5tupleIJNS5_1CILi128EEES8_NS7_ILi64EEEEEENS_10bfloat16_tEfNS_4arch4Sm80ELb0ELb1ELb1ELb0ELb0ELb0ELb0ELb0ELi2ELi4ELi4ELi4ELb0EEENS1_21CollectiveEpilogueBwdISA_SB_SD_Li256ELb0ELb0ELi2EEENS1_19SingleTileSchedulerILb0ELb0ELb0ELi128EEEEEEEEEvNT_6ParamsE$_ZZN4cute16flatten_to_tupleINS_5tupleIJNS_1CILi4096EEENS1_IJiiEEEEEEEEDaRKT_ENKUlRKT_E_clIS4_EEDaSB_:
[----:B------:R-:W-:-:S04]  /*d020*/  MOV R5, 0x0 ;  /* 0x0000000000057802 */ /* 0x000fc80000000f00 */
[----:B------:R-:W-:Y:S05]  /*d030*/  RET.REL.NODEC R4 `(_ZN7cutlass13device_kernelIN5flash19enable_sm80_to_sm89INS1_16FlashAttnBwdSm80INS1_25CollectiveMainloopBwdSm80ILi2ELi2EN4cute5tupleIJNS5_1CILi128EEES8_NS7_ILi64EEEEEENS_10bfloat16_tEfNS_4arch4Sm80ELb0ELb1ELb1ELb0ELb0ELb0ELb0ELb0ELi2ELi4ELi4ELi4ELb0EEENS1_21CollectiveEpilogueBwdISA_SB_SD_Li256ELb0ELb0ELi2EEENS1_19SingleTileSchedulerILb0ELb0ELb0ELi128EEEEEEEEEvNT_6ParamsE) ;  /* 0xffff2fc004007950 */ /* 0x000fea0003c3ffff */
        .type           $_ZN7cutlass13device_kernelIN5flash19enable_sm80_to_sm89INS1_16FlashAttnBwdSm80INS1_25CollectiveMainloopBwdSm80ILi2ELi2EN4cute5tupleIJNS5_1CILi128EEES8_NS7_ILi64EEEEEENS_10bfloat16_tEfNS_4arch4Sm80ELb0ELb1ELb1ELb0ELb0ELb0ELb0ELb0ELi2ELi4ELi4ELi4ELb0EEENS1_21CollectiveEpilogueBwdISA_SB_SD_Li256ELb0ELb0ELi2EEENS1_19SingleTileSchedulerILb0ELb0ELb0ELi128EEEEEEEEEvNT_6ParamsE$_ZZN4cute19as_arithmetic_tupleINS_15ArithmeticTupleIJiiEEEEEDaRKT_ENKUlDpRKT_E_clIJiiEEEDaS9_,@function
        .size           $_ZN7cutlass13device_kernelIN5flash19enable_sm80_to_sm89INS1_16FlashAttnBwdSm80INS1_25CollectiveMainloopBwdSm80ILi2ELi2EN4cute5tupleIJNS5_1CILi128EEES8_NS7_ILi64EEEEEENS_10bfloat16_tEfNS_4arch4Sm80ELb0ELb1ELb1ELb0ELb0ELb0ELb0ELb0ELi2ELi4ELi4ELi4ELb0EEENS1_21CollectiveEpilogueBwdISA_SB_SD_Li256ELb0ELb0ELi2EEENS1_19SingleTileSchedulerILb0ELb0ELb0ELi128EEEEEEEEEvNT_6ParamsE$_ZZN4cute19as_arithmetic_tupleINS_15ArithmeticTupleIJiiEEEEEDaRKT_ENKUlDpRKT_E_clIJiiEEEDaS9_,($_ZN7cutlass13device_kernelIN5flash19enable_sm80_to_sm89INS1_16FlashAttnBwdSm80INS1_25CollectiveMainloopBwdSm80ILi2ELi2EN4cute5tupleIJNS5_1CILi128EEES8_NS7_ILi64EEEEEENS_10bfloat16_tEfNS_4arch4Sm80ELb0ELb1ELb1ELb0ELb0ELb0ELb0ELb0ELi2ELi4ELi4ELi4ELb0EEENS1_21CollectiveEpilogueBwdISA_SB_SD_Li256ELb0ELb0ELi2EEENS1_19SingleTileSchedulerILb0ELb0ELb0ELi128EEEEEEEEEvNT_6ParamsE$_ZZN4cute19as_arithmetic_tupleINS_15ArithmeticTupleIJiiEEEEEDaRKT_ENKUlRKT_E_clIiEEDaS8_ - $_ZN7cutlass13device_kernelIN5flash19enable_sm80_to_sm89INS1_16FlashAttnBwdSm80INS1_25CollectiveMainloopBwdSm80ILi2ELi2EN4cute5tupleIJNS5_1CILi128EEES8_NS7_ILi64EEEEEENS_10bfloat16_tEfNS_4arch4Sm80ELb0ELb1ELb1ELb0ELb0ELb0ELb0ELb0ELi2ELi4ELi4ELi4ELb0EEENS1_21CollectiveEpilogueBwdISA_SB_SD_Li256ELb0ELb0ELi2EEENS1_19SingleTileSchedulerILb0ELb0ELb0ELi128EEEEEEEEEvNT_6ParamsE$_ZZN4cute19as_arithmetic_tupleINS_15ArithmeticTupleIJiiEEEEEDaRKT_ENKUlDpRKT_E_clIJiiEEEDaS9_)
$_ZN7cutlass13device_kernelIN5flash19enable_sm80_to_sm89INS1_16FlashAttnBwdSm80INS1_25CollectiveMainloopBwdSm80ILi2ELi2EN4cute5tupleIJNS5_1CILi128EEES8_NS7_ILi64EEEEEENS_10bfloat16_tEfNS_4arch4Sm80ELb0ELb1ELb1ELb0ELb0ELb0ELb0ELb0ELi2ELi4ELi4ELi4ELb0EEENS1_21CollectiveEpilogueBwdISA_SB_SD_Li256ELb0ELb0ELi2EEENS1_19SingleTileSchedulerILb0ELb0ELb0ELi128EEEEEEEEEvNT_6ParamsE$_ZZN4cute19as_arithmetic_tupleINS_15ArithmeticTupleIJiiEEEEEDaRKT_ENKUlDpRKT_E_clIJiiEEEDaS9_:
[----:B------:R-:W-:Y:S01]  /*d040*/  IADD3 R3, R1, 0x1688, RZ ;  /* 0x0000168801037810 */ /* 0x000fe20007ffe0ff */
[----:B------:R-:W-:Y:S01]  /*d050*/  IMAD.MOV.U32 R2, RZ, RZ, R9 ;  /* 0x000000ffff027224 */ /* 0x000fe200078e0009 */
[----:B------:R-:W-:Y:S02]  /*d060*/  MOV R6, 0xd090 ;  /* 0x0000d09000067802 */ /* 0x000fe40000000f00 */
[----:B------:R-:W-:Y:S02]  /*d070*/  IADD3 R3, R3, c[0x0][0x20], RZ ;  /* 0x0000080003037a10 */ /* 0x000fe40007ffe0ff */
[----:B------:R-:W-:Y:S05]  /*d080*/  CALL.REL.NOINC `($_ZN7cutlass13device_kernelIN5flash19enable_sm80_to_sm89INS1_16FlashAttnBwdSm80INS1_25CollectiveMainloopBwdSm80ILi2ELi2EN4cute5tupleIJNS5_1CILi128EEES8_NS7_ILi64EEEEEENS_10bfloat16_tEfNS_4arch4Sm80ELb0ELb1ELb1ELb0ELb0ELb0ELb0ELb0ELi2ELi4ELi4ELi4ELb0EEENS1_21CollectiveEpilogueBwdISA_SB_SD_Li256ELb0ELb0ELi2EEENS1_19SingleTileSchedulerILb0ELb0ELb0ELi128EEEEEEEEEvNT_6ParamsE$_ZN4cute5tupleIJiiEEC2ERKiS3_) ;  /* 0xffffe98000007944 */ /* 0x000fea0003c3ffff */
[----:B------:R1:W5:Y:S01]  /*d090*/  LDL.64 R2, [R1+0x1688] ;  /* 0x0016880001027983 */ /* 0x0003620000100a00 */
[----:B------:R-:W-:-:S04]  /*d0a0*/  MOV R79, 0x0 ;  /* 0x00000000004f7802 */ /* 0x000fc80000000f00 */
[----:B------:R-:W-:Y:S05]  /*d0b0*/  RET.REL.NODEC R78 `(_ZN7cutlass13device_kernelIN5flash19enable_sm80_to_sm89INS1_16FlashAttnBwdSm80INS1_25CollectiveMainloopBwdSm80ILi2ELi2EN4cute5tupleIJNS5_1CILi128EEES8_NS7_ILi64EEEEEENS_10bfloat16_tEfNS_4arch4Sm80ELb0ELb1ELb1ELb0ELb0ELb0ELb0ELb0ELi2ELi4ELi4ELi4ELb0EEENS1_21CollectiveEpilogueBwdISA_SB_SD_Li256ELb0ELb0ELi2EEENS1_19SingleTileSchedulerILb0ELb0ELb0ELi128EEEEEEEEEvNT_6ParamsE) ;  /* 0xffff2f404e007950 */ /* 0x000fea0003c3ffff */
        .type           $_ZN7cutlass13device_kernelIN5flash19enable_sm80_to_sm89INS1_16FlashAttnBwdSm80INS1_25CollectiveMainloopBwdSm80ILi2ELi2EN4cute5tupleIJNS5_1CILi128EEES8_NS7_ILi64EEEEEENS_10bfloat16_tEfNS_4arch4Sm80ELb0ELb1ELb1ELb0ELb0ELb0ELb0ELb0ELi2ELi4ELi4ELi4ELb0EEENS1_21CollectiveEpilogueBwdISA_SB_SD_Li256ELb0ELb0ELi2EEENS1_19SingleTileSchedulerILb0ELb0ELb0ELi128EEEEEEEEEvNT_6ParamsE$_ZZN4cute19as_arithmetic_tupleINS_15ArithmeticTupleIJiiEEEEEDaRKT_ENKUlRKT_E_clIiEEDaS8_,@function
        .size           $_ZN7cutlass13device_kernelIN5flash19enable_sm80_to_sm89INS1_16FlashAttnBwdSm80INS1_25CollectiveMainloopBwdSm80ILi2ELi2EN4cute5tupleIJNS5_1CILi128EEES8_NS7_ILi64EEEEEENS_10bfloat16_tEfNS_4arch4Sm80ELb0ELb1ELb1ELb0ELb0ELb0ELb0ELb0ELi2ELi4ELi4ELi4ELb0EEENS1_21CollectiveEpilogueBwdISA_SB_SD_Li256ELb0ELb0ELi2EEENS1_19SingleTileSchedulerILb0ELb0ELb0ELi128EEEEEEEEEvNT_6ParamsE$_ZZN4cute19as_arithmetic_tupleINS_15ArithmeticTupleIJiiEEEEEDaRKT_ENKUlRKT_E_clIiEEDaS8_,($_ZN7cutlass13device_kernelIN5flash19enable_sm80_to_sm89INS1_16FlashAttnBwdSm80INS1_25CollectiveMainloopBwdSm80ILi2ELi2EN4cute5tupleIJNS5_1CILi128EEES8_NS7_ILi64EEEEEENS_10bfloat16_tEfNS_4arch4Sm80ELb0ELb1ELb1ELb0ELb0ELb0ELb0ELb0ELi2ELi4ELi4ELi4ELb0EEENS1_21CollectiveEpilogueBwdISA_SB_SD_Li256ELb0ELb0ELi2EEENS1_19SingleTileSchedulerILb0ELb0ELb0ELi128EEEEEEEEEvNT_6ParamsE$_ZZN4cute4diceINS_5tupleIJNS1_IJiNS1_IJiNS_1CILi0EEEEEEEEENS1_IJNS_10UnderscoreENS1_IJS6_S6_EEEEEEEEES9_EEDaRKT_RKT0_ENKUlRKT_RKT0_E_clIS5_S5_EEDaSI_SL_ - $_ZN7cutlass13device_kernelIN5flash19enable_sm80_to_sm89INS1_16FlashAttnBwdSm80INS1_25CollectiveMainloopBwdSm80ILi2ELi2EN4cute5tupleIJNS5_1CILi128EEES8_NS7_ILi64EEEEEENS_10bfloat16_tEfNS_4arch4Sm80ELb0ELb1ELb1ELb0ELb0ELb0ELb0ELb0ELi2ELi4ELi4ELi4ELb0EEENS1_21CollectiveEpilogueBwdISA_SB_SD_Li256ELb0ELb0ELi2EEENS1_19SingleTileSchedulerILb0ELb0ELb0ELi128EEEEEEEEEvNT_6ParamsE$_ZZN4cute19as_arithmetic_tupleINS_15ArithmeticTupleIJiiEEEEEDaRKT_ENKUlRKT_E_clIiEEDaS8_)
$_ZN7cutlass13device_kernelIN5flash19enable_sm80_to_sm89INS1_16FlashAttnBwdSm80INS1_25CollectiveMainloopBwdSm80ILi2ELi2EN4cute5tupleIJNS5_1CILi128EEES8_NS7_ILi64EEEEEENS_10bfloat16_tEfNS_4arch4Sm80ELb0ELb1ELb1ELb0ELb0ELb0ELb0ELb0ELi2ELi4ELi4ELi4ELb0EEENS1_21CollectiveEpilogueBwdISA_SB_SD_Li256ELb0ELb0ELi2EEENS1_19SingleTileSchedulerILb0ELb0ELb0ELi128EEEEEEEEEvNT_6ParamsE$_ZZN4cute19as_arithmetic_tupleINS_15ArithmeticTupleIJiiEEEEEDaRKT_ENKUlRKT_E_clIiEEDaS8_:
[----:B------:R-:W-:Y:S02]  /*d0c0*/  MOV R78, R2 ;  /* 0x00000002004e7202 */ /* 0x000fe40000000f00 */
[----:B------:R-:W-:Y:S02]  /*d0d0*/  MOV R79, 0x0 ;  /* 0x00000000004f7802 */ /* 0x000fe40000000f00 */
[----:B------:R-:W-:Y:S02]  /*d0e0*/  MOV R6, R7 ;  /* 0x0000000700067202 */ /* 0x000fe40000000f00 */
[----:B------:R-:W-:Y:S05]  /*d0f0*/  RET.REL.NODEC R78 `(_ZN7cutlass13device_kernelIN5flash19enable_sm80_to_sm89INS1_16FlashAttnBwdSm80INS1_25CollectiveMainloopBwdSm80ILi2ELi2EN4cute5tupleIJNS5_1CILi128EEES8_NS7_ILi64EEEEEENS_10bfloat16_tEfNS_4arch4Sm80ELb0ELb1ELb1ELb0ELb0ELb0ELb0ELb0ELi2ELi4ELi4ELi4ELb0EEENS1_21CollectiveEpilogueBwdISA_SB_SD_Li256ELb0ELb0ELi2EEENS1_19SingleTileSchedulerILb0ELb0ELb0ELi128EEEEEEEEEvNT_6ParamsE) ;  /* 0xffff2f004e007950 */ /* 0x000fea0003c3ffff */
        .type           $_ZN7cutlass13device_kernelIN5flash19enable_sm80_to_sm89INS1_16FlashAttnBwdSm80INS1_25CollectiveMainloopBwdSm80ILi2ELi2EN4cute5tupleIJNS5_1CILi128EEES8_NS7_ILi64EEEEEENS_10bfloat16_tEfNS_4arch4Sm80ELb0ELb1ELb1ELb0ELb0ELb0ELb0ELb0ELi2ELi4ELi4ELi4ELb0EEENS1_21CollectiveEpilogueBwdISA_SB_SD_Li256ELb0ELb0ELi2EEENS1_19SingleTileSchedulerILb0ELb0ELb0ELi128EEEEEEEEEvNT_6ParamsE$_ZZN4cute4diceINS_5tupleIJNS1_IJiNS1_IJiNS_1CILi0EEEEEEEEENS1_IJNS_10UnderscoreENS1_IJS6_S6_EEEEEEEEES9_EEDaRKT_RKT0_ENKUlRKT_RKT0_E_clIS5_S5_EEDaSI_SL_,@function
        .size           $_ZN7cutlass13device_kernelIN5flash19enable_sm80_to_sm89INS1_16FlashAttnBwdSm80INS1_25CollectiveMainloopBwdSm80ILi2ELi2EN4cute5tupleIJNS5_1CILi128EEES8_NS7_ILi64EEEEEENS_10bfloat16_tEfNS_4arch4Sm80ELb0ELb1ELb1ELb0ELb0ELb0ELb0ELb0ELi2ELi4ELi4ELi4ELb0EEENS1_21CollectiveEpilogueBwdISA_SB_SD_Li256ELb0ELb0ELi2EEENS1_19SingleTileSchedulerILb0ELb0ELb0ELi128EEEEEEEEEvNT_6ParamsE$_ZZN4cute4diceINS_5tupleIJNS1_IJiNS1_IJiNS_1CILi0EEEEEEEEENS1_IJNS_10UnderscoreENS1_IJS6_S6_EEEEEEEEES9_EEDaRKT_RKT0_ENKUlRKT_RKT0_E_clIS5_S5_EEDaSI_SL_,($_ZN7cutlass13device_kernelIN5flash19enable_sm80_to_sm89INS1_16FlashAttnBwdSm80INS1_25CollectiveMainloopBwdSm80ILi2ELi2EN4cute5tupleIJNS5_1CILi128EEES8_NS7_ILi64EEEEEENS_10bfloat16_tEfNS_4arch4Sm80ELb0ELb1ELb1ELb0ELb0ELb0ELb0ELb0ELi2ELi4ELi4ELi4ELb0EEENS1_21CollectiveEpilogueBwdISA_SB_SD_Li256ELb0ELb0ELi2EEENS1_19SingleTileSchedulerILb0ELb0ELb0ELi128EEEEEEEEEvNT_6ParamsE$_ZZN4cute4takeILi1ELi2ENS_5tupleIJNS1_IJNS_1CILi1EEENS2_ILi0EEEEEEiEEEEEDaRKT1_ENKUlDpRKT_E_clIJiEEEDaSD_ - $_ZN7cutlass13device_kernelIN5flash19enable_sm80_to_sm89INS1_16FlashAttnBwdSm80INS1_25CollectiveMainloopBwdSm80ILi2ELi2EN4cute5tupleIJNS5_1CILi128EEES8_NS7_ILi64EEEEEENS_10bfloat16_tEfNS_4arch4Sm80ELb0ELb1ELb1ELb0ELb0ELb0ELb0ELb0ELi2ELi4ELi4ELi4ELb0EEENS1_21CollectiveEpilogueBwdISA_SB_SD_Li256ELb0ELb0ELi2EEENS1_19SingleTileSchedulerILb0ELb0ELb0ELi128EEEEEEEEEvNT_6ParamsE$_ZZN4cute4diceINS_5tupleIJNS1_IJiNS1_IJiNS_1CILi0EEEEEEEEENS1_IJNS_10UnderscoreENS1_IJS6_S6_EEEEEEEEES9_EEDaRKT_RKT0_ENKUlRKT_RKT0_E_clIS5_S5_EEDaSI_SL_)
$_ZN7cutlass13device_kernelIN5flash19enable_sm80_to_sm89INS1_16FlashAttnBwdSm80INS1_25CollectiveMainloopBwdSm80ILi2ELi2EN4cute5tupleIJNS5_1CILi128EEES8_NS7_ILi64EEEEEENS_10bfloat16_tEfNS_4arch4Sm80ELb0ELb1ELb1ELb0ELb0ELb0ELb0ELb0ELi2ELi4ELi4ELi4ELb0EEENS1_21CollectiveEpilogueBwdISA_SB_SD_Li256ELb0ELb0ELi2EEENS1_19SingleTileSchedulerILb0ELb0ELb0ELi128EEEEEEEEEvNT_6ParamsE$_ZZN4cute4diceINS_5tupleIJNS1_IJiNS1_IJiNS_1CILi0EEEEEEEEENS1_IJNS_10UnderscoreENS1_IJS6_S6_EEEEEEEEES9_EEDaRKT_RKT0_ENKUlRKT_RKT0_E_clIS5_S5_EEDaSI_SL_:
[----:B------:R-:W-:-:S05]  /*d100*/  IADD3 R9, R2, -c[0x0][0x20], RZ ;  /* 0x8000080002097a10 */ /* 0x000fca0007ffe0ff */
[----:B------:R1:W5:Y:S01]  /*d110*/  LDL R3, [R9] ;  /* 0x0000000009037983 */ /* 0x0003620000100800 */
[----:B------:R-:W-:Y:S02]  /*d120*/  IADD3 R5, R1, 0x1680, RZ ;  /* 0x0000168001057810 */ /* 0x000fe40007ffe0ff */
[----:B------:R-:W-:Y:S02]  /*d130*/  MOV R8, 0xd160 ;  /* 0x0000d16000087802 */ /* 0x000fe40000000f00 */
[----:B------:R-:W-:Y:S02]  /*d140*/  IADD3 R5, R5, c[0x0][0x20], RZ ;  /* 0x0000080005057a10 */ /* 0x000fe40007ffe0ff */
[----:B-1---5:R-:W-:Y:S05]  /*d150*/  CALL.REL.NOINC `($_ZN7cutlass13device_kernelIN5flash19enable_sm80_to_sm89INS1_16FlashAttnBwdSm80INS1_25CollectiveMainloopBwdSm80ILi2ELi2EN4cute5tupleIJNS5_1CILi128EEES8_NS7_ILi64EEEEEENS_10bfloat16_tEfNS_4arch4Sm80ELb0ELb1ELb1ELb0ELb0ELb0ELb0ELb0ELi2ELi4ELi4ELi4ELb0EEENS1_21CollectiveEpilogueBwdISA_SB_SD_Li256ELb0ELb0ELi2EEENS1_19SingleTileSchedulerILb0ELb0ELb0ELi128EEEEEEEEEvNT_6ParamsE$_ZZN4cute6detail9lift_diceINS_5tupleIJiNS2_IJiNS_1CILi0EEEEEEEEES6_EEDaRKT_RKT0_ENKUlRKT_RKT0_E_clIiiEEDaSF_SI_) ;  /* 0x0000250000007944 */ /* 0x022fea0003c00000 */
[----:B------:R1:W5:Y:S01]  /*d160*/  LDL R3, [R9+0x4] ;  /* 0x0000040009037983 */ /* 0x0003620000100800 */
[----:B------:R-:W-:-:S03]  /*d170*/  MOV R8, 0xd190 ;  /* 0x0000d19000087802 */ /* 0x000fc60000000f00 */
[----:B-12--5:R-:W-:Y:S05]  /*d180*/  CALL.REL.NOINC `($_ZN7cutlass13device_kernelIN5flash19enable_sm80_to_sm89INS1_16FlashAttnBwdSm80INS1_25CollectiveMainloopBwdSm80ILi2ELi2EN4cute5tupleIJNS5_1CILi128EEES8_NS7_ILi64EEEEEENS_10bfloat16_tEfNS_4arch4Sm80ELb0ELb1ELb1ELb0ELb0ELb0ELb0ELb0ELi2ELi4ELi4ELi4ELb0EEENS1_21CollectiveEpilogueBwdISA_SB_SD_Li256ELb0ELb0ELi2EEENS1_19SingleTileSchedulerILb0ELb0ELb0ELi128EEEEEEEEEvNT_6ParamsE$_ZZN4cute6detail9lift_diceINS_5tupleIJiNS2_IJiNS_1CILi0EEEEEEEEES6_EEDaRKT_RKT0_ENKUlRKT_RKT0_E_clIS5_S5_EEDaSF_SI_) ;  /* 0x0000246000007944 */ /* 0x026fea0003c00000 */
[----:B------:R2:W-:Y:S01]  /*d190*/  STL [R1+0x1680], R6 ;  /* 0x0016800601007387 */ /* 0x0005e20000100800 */
[----:B------:R-:W-:-:S03]  /*d1a0*/  MOV R2, 0xd1c0 ;  /* 0x0000d1c000027802 */ /* 0x000fc60000000f00 */
[----:B-12---:R-:W-:Y:S05]  /*d1b0*/  CALL.REL.NOINC `($_ZN7cutlass13device_kernelIN5flash19enable_sm80_to_sm89INS1_16FlashAttnBwdSm80INS1_25CollectiveMainloopBwdSm80ILi2ELi2EN4cute5tupleIJNS5_1CILi128EEES8_NS7_ILi64EEEEEENS_10bfloat16_tEfNS_4arch4Sm80ELb0ELb1ELb1ELb0ELb0ELb0ELb0ELb0ELi2ELi4ELi4ELi4ELb0EEENS1_21CollectiveEpilogueBwdISA_SB_SD_Li256ELb0ELb0ELi2EEENS1_19SingleTileSchedulerILb0ELb0ELb0ELi128EEEEEEEEEvNT_6ParamsE$_ZZN4cute12filter_tupleINS_5tupleIJiNS1_IJiNS_1CILi0EEEEEEEEES5_ZNS_6detail9lift_diceIS5_S5_EEDaRKT_RKT0_EUlRKT_RKT0_E_EEDaSA_SD_OT1_ENKUlDpSG_E_clIJNS1_IJiEEES4_EEEDaSN_) ;  /* 0xfffff60000007944 */ /* 0x006fea0003c3ffff */
[----:B-----5:R-:W-:Y:S02]  /*d1c0*/  MOV R2, R5 ;  /* 0x0000000500027202 */ /* 0x020fe40000000f00 */
[----:B------:R-:W-:-:S04]  /*d1d0*/  MOV R5, 0x0 ;  /* 0x0000000000057802 */ /* 0x000fc80000000f00 */
[----:B------:R-:W-:Y:S05]  /*d1e0*/  RET.REL.NODEC R4 `(_ZN7cutlass13device_kernelIN5flash19enable_sm80_to_sm89INS1_16FlashAttnBwdSm80INS1_25CollectiveMainloopBwdSm80ILi2ELi2EN4cute5tupleIJNS5_1CILi128EEES8_NS7_ILi64EEEEEENS_10bfloat16_tEfNS_4arch4Sm80ELb0ELb1ELb1ELb0ELb0ELb0ELb0ELb0ELi2ELi4ELi4ELi4ELb0EEENS1_21CollectiveEpilogueBwdISA_SB_SD_Li256ELb0ELb0ELi2EEENS1_19SingleTileSchedulerILb0ELb0ELb0ELi128EEEEEEEEEvNT_6ParamsE) ;  /* 0xffff2e1004007950 */ /* 0x000fea0003c3ffff */
        .type           $_ZN7cutlass13device_kernelIN5flash19enable_sm80_to_sm89INS1_16FlashAttnBwdSm80INS1_25CollectiveMainloopBwdSm80ILi2ELi2EN4cute5tupleIJNS5_1CILi128EEES8_NS7_ILi64EEEEEENS_10bfloat16_tEfNS_4arch4Sm80ELb0ELb1ELb1ELb0ELb0ELb0ELb0ELb0ELi2ELi4ELi4ELi4ELb0EEENS1_21CollectiveEpilogueBwdISA_SB_SD_Li256ELb0ELb0ELi2EEENS1_19SingleTileSchedulerILb0ELb0ELb0ELi128EEEEEEEEEvNT_6ParamsE$_ZZN4cute4takeILi1ELi2ENS_5tupleIJNS1_IJNS_1CILi1EEENS2_ILi0EEEEEEiEEEEEDaRKT1_ENKUlDpRKT_E_clIJiEEEDaSD_,@function
        .size           $_ZN7cutlass13device_kernelIN5flash19enable_sm80_to_sm89INS1_16FlashAttnBwdSm80INS1_25CollectiveMainloopBwdSm80ILi2ELi2EN4cute5tupleIJNS5_1CILi128EEES8_NS7_ILi64EEEEEENS_10bfloat16_tEfNS_4arch4Sm80ELb0ELb1ELb1ELb0ELb0ELb0ELb0ELb0ELi2ELi4ELi4ELi4ELb0EEENS1_21CollectiveEpilogueBwdISA_SB_SD_Li256ELb0ELb0ELi2EEENS1_19SingleTileSchedulerILb0ELb0ELb0ELi128EEEEEEEEEvNT_6ParamsE$_ZZN4cute4takeILi1ELi2ENS_5tupleIJNS1_IJNS_1CILi1EEENS2_ILi0EEEEEEiEEEEEDaRKT1_ENKUlDpRKT_E_clIJiEEEDaSD_,($_ZN7cutlass13device_kernelIN5flash19enable_sm80_to_sm89INS1_16FlashAttnBwdSm80INS1_25CollectiveMainloopBwdSm80ILi2ELi2EN4cute5tupleIJNS5_1CILi128EEES8_NS7_ILi64EEEEEENS_10bfloat16_tEfNS_4arch4Sm80ELb0ELb1ELb1ELb0ELb0ELb0ELb0ELb0ELi2ELi4ELi4ELi4ELb0EEENS1_21CollectiveEpilogueBwdISA_SB_SD_Li256ELb0ELb0ELi2EEENS1_19SingleTileSchedulerILb0ELb0ELb0ELi128EEEEEEEEEvNT_6ParamsE$_ZZN4cute4takeILi1ELi3ENS_5tupleIJNS1_IJNS_1CILi1EEENS2_ILi512EEEiEEENS2_ILi4096EEENS1_IJNS1_IJiiEEENS2_ILi8192EEEEEEEEEEEDaRKT1_ENKUlDpRKT_E_clIJS6_S9_EEEDaSH_ - $_ZN7cutlass13device_kernelIN5flash19enable_sm80_to_sm89INS1_16FlashAttnBwdSm80INS1_25CollectiveMainloopBwdSm80ILi2ELi2EN4cute5tupleIJNS5_1CILi128EEES8_NS7_ILi64EEEEEENS_10bfloat16_tEfNS_4arch4Sm80ELb0ELb1ELb1ELb0ELb0ELb0ELb0ELb0ELi2ELi4ELi4ELi4ELb0EEENS1_21CollectiveEpilogueBwdISA_SB_SD_Li256ELb0ELb0ELi2EEENS1_19SingleTileSchedulerILb0ELb0ELb0ELi128EEEEEEEEEvNT_6ParamsE$_ZZN4cute4takeILi1ELi2ENS_5tupleIJNS1_IJNS_1CILi1EEENS2_ILi0EEEEEEiEEEEEDaRKT1_ENKUlDpRKT_E_clIJiEEEDaSD_)
$_ZN7cutlass13device_kernelIN5flash19enable_sm80_to_sm89INS1_16FlashAttnBwdSm80INS1_25CollectiveMainloopBwdSm80ILi2ELi2EN4cute5tupleIJNS5_1CILi128EEES8_NS7_ILi64EEEEEENS_10bfloat16_tEfNS_4arch4Sm80ELb0ELb1ELb1ELb0ELb0ELb0ELb0ELb0ELi2ELi4ELi4ELi4ELb0EEENS1_21CollectiveEpilogueBwdISA_SB_SD_Li256ELb0ELb0ELi2EEENS1_19SingleTileSchedulerILb0ELb0ELb0ELi128EEEEEEEEEvNT_6ParamsE$_ZZN4cute4takeILi1ELi2ENS_5tupleIJNS1_IJNS_1CILi1EEENS2_ILi0EEEEEEiEEEEEDaRKT1_ENKUlDpRKT_E_clIJiEEEDaSD_:
[----:B------:R-:W-:Y:S02]  /*d1f0*/  IADD3 R2, R1, 0x1680, RZ ;  /* 0x0000168001027810 */ /* 0x000fe40007ffe0ff */
[----:B------:R-:W-:Y:S02]  /*d200*/  MOV R6, 0xd230 ;  /* 0x0000d23000067802 */ /* 0x000fe40000000f00 */
[----:B------:R-:W-:Y:S02]  /*d210*/  IADD3 R2, R2, c[0x0][0x20], RZ ;  /* 0x0000080002027a10 */ /* 0x000fe40007ffe0ff */
[----:B------:R-:W-:Y:S05]  /*d220*/  CALL.REL.NOINC `($_ZN7cutlass13device_kernelIN5flash19enable_sm80_to_sm89INS1_16FlashAttnBwdSm80INS1_25CollectiveMainloopBwdSm80ILi2ELi2EN4cute5tupleIJNS5_1CILi128EEES8_NS7_ILi64EEEEEENS_10bfloat16_tEfNS_4arch4Sm80ELb0ELb1ELb1ELb0ELb0ELb0ELb0ELb0ELi2ELi4ELi4ELi4ELb0EEENS1_21CollectiveEpilogueBwdISA_SB_SD_Li256ELb0ELb0ELi2EEENS1_19SingleTileSchedulerILb0ELb0ELb0ELi128EEEEEEEEEvNT_6ParamsE$_ZN4cute3eso3ESOILb0ELb1EJiEEC2ERKi) ;  /* 0xffffabd000007944 */ /* 0x000fea0003c3ffff */
[----:B-1----:R1:W5:Y:S01]  /*d230*/  LDL R3, [R1+0x1680] ;  /* 0x0016800001037983 */ /* 0x0023620000100800 */
[----:B------:R-:W-:-:S04]  /*d240*/  MOV R9, 0x0 ;  /* 0x0000000000097802 */ /* 0x000fc80000000f00 */
[----:B------:R-:W-:Y:S05]  /*d250*/  RET.REL.NODEC R8 `(_ZN7cutlass13device_kernelIN5flash19enable_sm80_to_sm89INS1_16FlashAttnBwdSm80INS1_25CollectiveMainloopBwdSm80ILi2ELi2EN4cute5tupleIJNS5_1CILi128EEES8_NS7_ILi64EEEEEENS_10bfloat16_tEfNS_4arch4Sm80ELb0ELb1ELb1ELb0ELb0ELb0ELb0ELb0ELi2ELi4ELi4ELi4ELb0EEENS1_21CollectiveEpilogueBwdISA_SB_SD_Li256ELb0ELb0ELi2EEENS1_19SingleTileSchedulerILb0ELb0ELb0ELi128EEEEEEEEEvNT_6ParamsE) ;  /* 0xffff2da008007950 */ /* 0x000fea0003c3ffff */
        .type           $_ZN7cutlass13device_kernelIN5flash19enable_sm80_to_sm89INS1_16FlashAttnBwdSm80INS1_25CollectiveMainloopBwdSm80ILi2ELi2EN4cute5tupleIJNS5_1CILi128EEES8_NS7_ILi64EEEEEENS_10bfloat16_tEfNS_4arch4Sm80ELb0ELb1ELb1ELb0ELb0ELb0ELb0ELb0ELi2ELi4ELi4ELi4ELb0EEENS1_21CollectiveEpilogueBwdISA_SB_SD_Li256ELb0ELb0ELi2EEENS1_19SingleTileSchedulerILb0ELb0ELb0ELi128EEEEEEEEEvNT_6ParamsE$_ZZN4cute4takeILi1ELi3ENS_5tupleIJNS1_IJNS_1CILi1EEENS2_ILi512EEEiEEENS2_ILi4096EEENS1_IJNS1_IJiiEEENS2_ILi8192EEEEEEEEEEEDaRKT1_ENKUlDpRKT_E_clIJS6_S9_EEEDaSH_,@function
        .size           $_ZN7cutlass13device_kernelIN5flash19enable_sm80_to_sm89INS1_16FlashAttnBwdSm80INS1_25CollectiveMainloopBwdSm80ILi2ELi2EN4cute5tupleIJNS5_1CILi128EEES8_NS7_ILi64EEEEEENS_10bfloat16_tEfNS_4arch4Sm80ELb0ELb1ELb1ELb0ELb0ELb0ELb0ELb0ELi2ELi4ELi4ELi4ELb0EEENS1_21CollectiveEpilogueBwdISA_SB_SD_Li256ELb0ELb0ELi2EEENS1_19SingleTileSchedulerILb0ELb0ELb0ELi128EEEEEEEEEvNT_6ParamsE$_ZZN4cute4takeILi1ELi3ENS_5tupleIJNS1_IJNS_1CILi1EEENS2_ILi512EEEiEEENS2_ILi4096EEENS1_IJNS1_IJiiEEENS2_ILi8192EEEEEEEEEEEDaRKT1_ENKUlDpRKT_E_clIJS6_S9_EEEDaSH_,($_ZN7cutlass13device_kernelIN5flash19enable_sm80_to_sm89INS1_16FlashAttnBwdSm80INS1_25CollectiveMainloopBwdSm80ILi2ELi2EN4cute5tupleIJNS5_1CILi128EEES8_NS7_ILi64EEEEEENS_10bfloat16_tEfNS_4arch4Sm80ELb0ELb1ELb1ELb0ELb0ELb0ELb0ELb0ELi2ELi4ELi4ELi4ELb0EEENS1_21CollectiveEpilogueBwdISA_SB_SD_Li256ELb0ELb0ELi2EEENS1_19SingleTileSchedulerILb0ELb0ELb0ELi128EEEEEEEEEvNT_6ParamsE$_ZZN4cute4takeILi1ELi3ENS_5tupleIJNS1_IJNS_1CILi1EEENS2_ILi512EEEiEEENS2_ILi4096EEENS1_IJiiEEEEEEEEDaRKT1_ENKUlDpRKT_E_clIJS6_S7_EEEDaSF_ - $_ZN7cutlass13device_kernelIN5flash19enable_sm80_to_sm89INS1_16FlashAttnBwdSm80INS1_25CollectiveMainloopBwdSm80ILi2ELi2EN4cute5tupleIJNS5_1CILi128EEES8_NS7_ILi64EEEEEENS_10bfloat16_tEfNS_4arch4Sm80ELb0ELb1ELb1ELb0ELb0ELb0ELb0ELb0ELi2ELi4ELi4ELi4ELb0EEENS1_21CollectiveEpilogueBwdISA_SB_SD_Li256ELb0ELb0ELi2EEENS1_19SingleTileSchedulerILb0ELb0ELb0ELi128EEEEEEEEEvNT_6ParamsE$_ZZN4cute4takeILi1ELi3ENS_5tupleIJNS1_IJNS_1CILi1EEENS2_ILi512EEEiEEENS2_ILi4096EEENS1_IJNS1_IJiiEEENS2_ILi8192EEEEEEEEEEEDaRKT1_ENKUlDpRKT_E_clIJS6_S9_EEEDaSH_)
$_ZN7cutlass13device_kernelIN5flash19enable_sm80_to_sm89INS1_16FlashAttnBwdSm80INS1_25CollectiveMainloopBwdSm80ILi2ELi2EN4cute5tupleIJNS5_1CILi128EEES8_NS7_ILi64EEEEEENS_10bfloat16_tEfNS_4arch4Sm80ELb0ELb1ELb1ELb0ELb0ELb0ELb0ELb0ELi2ELi4ELi4ELi4ELb0EEENS1_21CollectiveEpilogueBwdISA_SB_SD_Li256ELb0ELb0ELi2EEENS1_19SingleTileSchedulerILb0ELb0ELb0ELi128EEEEEEEEEvNT_6ParamsE$_ZZN4cute4takeILi1ELi3ENS_5tupleIJNS1_IJNS_1CILi1EEENS2_ILi512EEEiEEENS2_ILi4096EEENS1_IJNS1_IJiiEEENS2_ILi8192EEEEEEEEEEEDaRKT1_ENKUlDpRKT_E_clIJS6_S9_EEEDaSH_:
[----:B------:R-:W-:Y:S02]  /*d260*/  IADD3 R2, R1, 0x1680, RZ ;  /* 0x0000168001027810 */ /* 0x000fe40007ffe0ff */
[----:B------:R-:W-:Y:S02]  /*d270*/  MOV R6, 0xd2a0 ;  /* 0x0000d2a000067802 */ /* 0x000fe40000000f00 */
[----:B------:R-:W-:Y:S02]  /*d280*/  IADD3 R2, R2, c[0x0][0x20], RZ ;  /* 0x0000080002027a10 */ /* 0x000fe40007ffe0ff */
[----:B------:R-:W-:Y:S05]  /*d290*/  CALL.REL.NOINC `($_ZN7cutlass13device_kernelIN5flash19enable_sm80_to_sm89INS1_16FlashAttnBwdSm80INS1_25CollectiveMainloopBwdSm80ILi2ELi2EN4cute5tupleIJNS5_1CILi128EEES8_NS7_ILi64EEEEEENS_10bfloat16_tEfNS_4arch4Sm80ELb0ELb1ELb1ELb0ELb0ELb0ELb0ELb0ELi2ELi4ELi4ELi4ELb0EEENS1_21CollectiveEpilogueBwdISA_SB_SD_Li256ELb0ELb0ELi2EEENS1_19SingleTileSchedulerILb0ELb0ELb0ELi128EEEEEEEEEvNT_6ParamsE$_ZN4cute3eso3ESOILb1ELb0EJNS_1CILi4096EEENS_5tupleIJNS4_IJiiEEENS2_ILi8192EEEEEEEEC2ERKS3_RKS7_) ;  /* 0xffffb7a000007944 */ /* 0x000fea0003c3ffff */
[----:B-1----:R1:W5:Y:S01]  /*d2a0*/  LDL.64 R2, [R1+0x1680] ;  /* 0x0016800001027983 */ /* 0x0023620000100a00 */
[----:B------:R-:W-:-:S04]  /*d2b0*/  MOV R5, 0x0 ;  /* 0x0000000000057802 */ /* 0x000fc80000000f00 */
[----:B------:R-:W-:Y:S05]  /*d2c0*/  RET.REL.NODEC R4 `(_ZN7cutlass13device_kernelIN5flash19enable_sm80_to_sm89INS1_16FlashAttnBwdSm80INS1_25CollectiveMainloopBwdSm80ILi2ELi2EN4cute5tupleIJNS5_1CILi128EEES8_NS7_ILi64EEEEEENS_10bfloat16_tEfNS_4arch4Sm80ELb0ELb1ELb1ELb0ELb0ELb0ELb0ELb0ELi2ELi4ELi4ELi4ELb0EEENS1_21CollectiveEpilogueBwdISA_SB_SD_Li256ELb0ELb0ELi2EEENS1_19SingleTileSchedulerILb0ELb0ELb0ELi128EEEEEEEEEvNT_6ParamsE) ;  /* 0xffff2d3004007950 */ /* 0x000fea0003c3ffff */
        .type           $_ZN7cutlass13device_kernelIN5flash19enable_sm80_to_sm89INS1_16FlashAttnBwdSm80INS1_25CollectiveMainloopBwdSm80ILi2ELi2EN4cute5tupleIJNS5_1CILi128EEES8_NS7_ILi64EEEEEENS_10bfloat16_tEfNS_4arch4Sm80ELb0ELb1ELb1ELb0ELb0ELb0ELb0ELb0ELi2ELi4ELi4ELi4ELb0EEENS1_21CollectiveEpilogueBwdISA_SB_SD_Li256ELb0ELb0ELi2EEENS1_19SingleTileSchedulerILb0ELb0ELb0ELi128EEEEEEEEEvNT_6ParamsE$_ZZN4cute4takeILi1ELi3ENS_5tupleIJNS1_IJNS_1CILi1EEENS2_ILi512EEEiEEENS2_ILi4096EEENS1_IJiiEEEEEEEEDaRKT1_ENKUlDpRKT_E_clIJS6_S7_EEEDaSF_,@function
        .size           $_ZN7cutlass13device_kernelIN5flash19enable_sm80_to_sm89INS1_16FlashAttnBwdSm80INS1_25CollectiveMainloopBwdSm80ILi2ELi2EN4cute5tupleIJNS5_1CILi128EEES8_NS7_ILi64EEEEEENS_10bfloat16_tEfNS_4arch4Sm80ELb0ELb1ELb1ELb0ELb0ELb0ELb0ELb0ELi2ELi4ELi4ELi4ELb0EEENS1_21CollectiveEpilogueBwdISA_SB_SD_Li256ELb0ELb0ELi2EEENS1_19SingleTileSchedulerILb0ELb0ELb0ELi128EEEEEEEEEvNT_6ParamsE$_ZZN4cute4takeILi1ELi3ENS_5tupleIJNS1_IJNS_1CILi1EEENS2_ILi512EEEiEEENS2_ILi4096EEENS1_IJiiEEEEEEEEDaRKT1_ENKUlDpRKT_E_clIJS6_S7_EEEDaSF_,($_ZN7cutlass13device_kernelIN5flash19enable_sm80_to_sm89INS1_16FlashAttnBwdSm80INS1_25CollectiveMainloopBwdSm80ILi2ELi2EN4cute5tupleIJNS5_1CILi128EEES8_NS7_ILi64EEEEEENS_10bfloat16_tEfNS_4arch4Sm80ELb0ELb1ELb1ELb0ELb0ELb0ELb0ELb0ELi2ELi4ELi4ELi4ELb0EEENS1_21CollectiveEpilogueBwdISA_SB_SD_Li256ELb0ELb0ELi2EEENS1_19SingleTileSchedulerILb0ELb0ELb0ELi128EEEEEEEEEvNT_6ParamsE$_ZZN4cute4takeILi1ELi3ENS_5tupleIJNS1_IJNS_1CILi1EEEiEEENS2_ILi1024EEENS1_IJiiEEEEEEEEDaRKT1_ENKUlDpRKT_E_clIJS5_S6_EEEDaSE_ - $_ZN7cutlass13device_kernelIN5flash19enable_sm80_to_sm89INS1_16FlashAttnBwdSm80INS1_25CollectiveMainloopBwdSm80ILi2ELi2EN4cute5tupleIJNS5_1CILi128EEES8_NS7_ILi64EEEEEENS_10bfloat16_tEfNS_4arch4Sm80ELb0ELb1ELb1ELb0ELb0ELb0ELb0ELb0ELi2ELi4ELi4ELi4ELb0EEENS1_21CollectiveEpilogueBwdISA_SB_SD_Li256ELb0ELb0ELi2EEENS1_19SingleTileSchedulerILb0ELb0ELb0ELi128EEEEEEEEEvNT_6ParamsE$_ZZN4cute4takeILi1ELi3ENS_5tupleIJNS1_IJNS_1CILi1EEENS2_ILi512EEEiEEENS2_ILi4096EEENS1_IJiiEEEEEEEEDaRKT1_ENKUlDpRKT_E_clIJS6_S7_EEEDaSF_)
$_ZN7cutlass13device_kernelIN5flash19enable_sm80_to_sm89INS1_16FlashAttnBwdSm80INS1_25CollectiveMainloopBwdSm80ILi2ELi2EN4cute5tupleIJNS5_1CILi128EEES8_NS7_ILi64EEEEEENS_10bfloat16_tEfNS_4arch4Sm80ELb0ELb1ELb1ELb0ELb0ELb0ELb0ELb0ELi2ELi4ELi4ELi4ELb0EEENS1_21CollectiveEpilogueBwdISA_SB_SD_Li256ELb0ELb0ELi2EEENS1_19SingleTileSchedulerILb0ELb0ELb0ELi128EEEEEEEEEvNT_6ParamsE$_ZZN4cute4takeILi1ELi3ENS_5tupleIJNS1_IJNS_1CILi1EEENS2_ILi512EEEiEEENS2_ILi4096EEENS1_IJiiEEEEEEEEDaRKT1_ENKUlDpRKT_E_clIJS6_S7_EEEDaSF_:
[----:B------:R-:W-:Y:S02]  /*d2d0*/  IADD3 R2, R1, 0x1380, RZ ;  /* 0x0000138001027810 */ /* 0x000fe40007ffe0ff */
[----:B------:R-:W-:Y:S02]  /*d2e0*/  MOV R6, 0xd310 ;  /* 0x0000d31000067802 */ /* 0x000fe40000000f00 */
[----:B------:R-:W-:Y:S02]  /*d2f0*/  IADD3 R2, R2, c[0x0][0x20], RZ ;  /* 0x0000080002027a10 */ /* 0x000fe40007ffe0ff */
[----:B------:R-:W-:Y:S05]  /*d300*/  CALL.REL.NOINC `($_ZN7cutlass13device_kernelIN5flash19enable_sm80_to_sm89INS1_16FlashAttnBwdSm80INS1_25CollectiveMainloopBwdSm80ILi2ELi2EN4cute5tupleIJNS5_1CILi128EEES8_NS7_ILi64EEEEEENS_10bfloat16_tEfNS_4arch4Sm80ELb0ELb1ELb1ELb0ELb0ELb0ELb0ELb0ELi2ELi4ELi4ELi4ELb0EEENS1_21CollectiveEpilogueBwdISA_SB_SD_Li256ELb0ELb0ELi2EEENS1_19SingleTileSchedulerILb0ELb0ELb0ELi128EEEEEEEEEvNT_6ParamsE$_ZN4cute3eso3ESOILb1ELb0EJNS_1CILi4096EEENS_5tupleIJiiEEEEEC2ERKS3_RKS5_) ;  /* 0xffffb78000007944 */ /* 0x000fea0003c3ffff */
[----:B-1----:R1:W5:Y:S01]  /*d310*/  LDL.64 R2, [R1+0x1380] ;  /* 0x0013800001027983 */ /* 0x0023620000100a00 */
[----:B------:R-:W-:-:S04]  /*d320*/  MOV R5, 0x0 ;  /* 0x0000000000057802 */ /* 0x000fc80000000f00 */
[----:B------:R-:W-:Y:S05]  /*d330*/  RET.REL.NODEC R4 `(_ZN7cutlass13device_kernelIN5flash19enable_sm80_to_sm89INS1_16FlashAttnBwdSm80INS1_25CollectiveMainloopBwdSm80ILi2ELi2EN4cute5tupleIJNS5_1CILi128EEES8_NS7_ILi64EEEEEENS_10bfloat16_tEfNS_4arch4Sm80ELb0ELb1ELb1ELb0ELb0ELb0ELb0ELb0ELi2ELi4ELi4ELi4ELb0EEENS1_21CollectiveEpilogueBwdISA_SB_SD_Li256ELb0ELb0ELi2EEENS1_19SingleTileSchedulerILb0ELb0ELb0ELi128EEEEEEEEEvNT_6ParamsE) ;  /* 0xffff2cc004007950 */ /* 0x000fea0003c3ffff */
        .type           $_ZN7cutlass13device_kernelIN5flash19enable_sm80_to_sm89INS1_16FlashAttnBwdSm80INS1_25CollectiveMainloopBwdSm80ILi2ELi2EN4cute5tupleIJNS5_1CILi128EEES8_NS7_ILi64EEEEEENS_10bfloat16_tEfNS_4arch4Sm80ELb0ELb1ELb1ELb0ELb0ELb0ELb0ELb0ELi2ELi4ELi4ELi4ELb0EEENS1_21CollectiveEpilogueBwdISA_SB_SD_Li256ELb0ELb0ELi2EEENS1_19SingleTileSchedulerILb0ELb0ELb0ELi128EEEEEEEEEvNT_6ParamsE$_ZZN4cute4takeILi1ELi3ENS_5tupleIJNS1_IJNS_1CILi1EEEiEEENS2_ILi1024EEENS1_IJiiEEEEEEEEDaRKT1_ENKUlDpRKT_E_clIJS5_S6_EEEDaSE_,@function
        .size           $_ZN7cutlass13device_kernelIN5flash19enable_sm80_to_sm89INS1_16FlashAttnBwdSm80INS1_25CollectiveMainloopBwdSm80ILi2ELi2EN4cute5tupleIJNS5_1CILi128EEES8_NS7_ILi64EEEEEENS_10bfloat16_tEfNS_4arch4Sm80ELb0ELb1ELb1ELb0ELb0ELb0ELb0ELb0ELi2ELi4ELi4ELi4ELb0EEENS1_21CollectiveEpilogueBwdISA_SB_SD_Li256ELb0ELb0ELi2EEENS1_19SingleTileSchedulerILb0ELb0ELb0ELi128EEEEEEEEEvNT_6ParamsE$_ZZN4cute4takeILi1ELi3ENS_5tupleIJNS1_IJNS_1CILi1EEEiEEENS2_ILi1024EEENS1_IJiiEEEEEEEEDaRKT1_ENKUlDpRKT_E_clIJS5_S6_EEEDaSE_,($_ZN7cutlass13device_kernelIN5flash19enable_sm80_to_sm89INS1_16FlashAttnBwdSm80INS1_25CollectiveMainloopBwdSm80ILi2ELi2EN4cute5tupleIJNS5_1CILi128EEES8_NS7_ILi64EEEEEENS_10bfloat16_tEfNS_4arch4Sm80ELb0ELb1ELb1ELb0ELb0ELb0ELb0ELb0ELi2ELi4ELi4ELi4ELb0EEENS1_21CollectiveEpilogueBwdISA_SB_SD_Li256ELb0ELb0ELi2EEENS1_19SingleTileSchedulerILb0ELb0ELb0ELi128EEEEEEEEEvNT_6ParamsE$_ZZN4cute4takeILi1ELi3ENS_5tupleIJNS1_IJiNS_1CILi512EEEEEENS1_IJiiEEENS2_ILi1024EEEEEEEEDaRKT1_ENKUlDpRKT_E_clIJS5_S6_EEEDaSE_ - $_ZN7cutlass13device_kernelIN5flash19enable_sm80_to_sm89INS1_16FlashAttnBwdSm80INS1_25CollectiveMainloopBwdSm80ILi2ELi2EN4cute5tupleIJNS5_1CILi128EEES8_NS7_ILi64EEEEEENS_10bfloat16_tEfNS_4arch4Sm80ELb0ELb1ELb1ELb0ELb0ELb0ELb0ELb0ELi2ELi4ELi4ELi4ELb0EEENS1_21CollectiveEpilogueBwdISA_SB_SD_Li256ELb0ELb0ELi2EEENS1_19SingleTileSchedulerILb0ELb0ELb0ELi128EEEEEEEEEvNT_6ParamsE$_ZZN4cute4takeILi1ELi3ENS_5tupleIJNS1_IJNS_1CILi1EEEiEEENS2_ILi1024EEENS1_IJiiEEEEEEEEDaRKT1_ENKUlDpRKT_E_clIJS5_S6_EEEDaSE_)
$_ZN7cutlass13device_kernelIN5flash19enable_sm80_to_sm89INS1_16FlashAttnBwdSm80INS1_25CollectiveMainloopBwdSm80ILi2ELi2EN4cute5tupleIJNS5_1CILi128EEES8_NS7_ILi64EEEEEENS_10bfloat16_tEfNS_4arch4Sm80ELb0ELb1ELb1ELb0ELb0ELb0ELb0ELb0ELi2ELi4ELi4ELi4ELb0EEENS1_21CollectiveEpilogueBwdISA_SB_SD_Li256ELb0ELb0ELi2EEENS1_19SingleTileSchedulerILb0ELb0ELb0ELi128EEEEEEEEEvNT_6ParamsE$_ZZN4cute4takeILi1ELi3ENS_5tupleIJNS1_IJNS_1CILi1EEEiEEENS2_ILi1024EEENS1_IJiiEEEEEEEEDaRKT1_ENKUlDpRKT_E_clIJS5_S6_EEEDaSE_:
[----:B------:R-:W-:Y:S02]  /*d340*/  IADD3 R2, R1, 0x1380, RZ ;  /* 0x0000138001027810 */ /* 0x000fe40007ffe0ff */
[----:B------:R-:W-:Y:S02]  /*d350*/  MOV R6, 0xd380 ;  /* 0x0000d38000067802 */ /* 0x000fe40000000f00 */
[----:B------:R-:W-:Y:S02]  /*d360*/  IADD3 R2, R2, c[0x0][0x20], RZ ;  /* 0x0000080002027a10 */ /* 0x000fe40007ffe0ff */
[----:B------:R-:W-:Y:S05]  /*d370*/  CALL.REL.NOINC `($_ZN7cutlass13device_kernelIN5flash19enable_sm80_to_sm89INS1_16FlashAttnBwdSm80INS1_25CollectiveMainloopBwdSm80ILi2ELi2EN4cute5tupleIJNS5_1CILi128EEES8_NS7_ILi64EEEEEENS_10bfloat16_tEfNS_4arch4Sm80ELb0ELb1ELb1ELb0ELb0ELb0ELb0ELb0ELi2ELi4ELi4ELi4ELb0EEENS1_21CollectiveEpilogueBwdISA_SB_SD_Li256ELb0ELb0ELi2EEENS1_19SingleTileSchedulerILb0ELb0ELb0ELi128EEEEEEEEEvNT_6ParamsE$_ZN4cute3eso3ESOILb1ELb0EJNS_1CILi1024EEENS_5tupleIJiiEEEEEC2ERKS3_RKS5_) ;  /* 0xffffb17000007944 */ /* 0x000fea0003c3ffff */
[----:B-1----:R1:W5:Y:S01]  /*d380*/  LDL.64 R2, [R1+0x1380] ;  /* 0x0013800001027983 */ /* 0x0023620000100a00 */
[----:B------:R-:W-:-:S04]  /*d390*/  MOV R5, 0x0 ;  /* 0x0000000000057802 */ /* 0x000fc80000000f00 */
[----:B------:R-:W-:Y:S05]  /*d3a0*/  RET.REL.NODEC R4 `(_ZN7cutlass13device_kernelIN5flash19enable_sm80_to_sm89INS1_16FlashAttnBwdSm80INS1_25CollectiveMainloopBwdSm80ILi2ELi2EN4cute5tupleIJNS5_1CILi128EEES8_NS7_ILi64EEEEEENS_10bfloat16_tEfNS_4arch4Sm80ELb0ELb1ELb1ELb0ELb0ELb0ELb0ELb0ELi2ELi4ELi4ELi4ELb0EEENS1_21CollectiveEpilogueBwdISA_SB_SD_Li256ELb0ELb0ELi2EEENS1_19SingleTileSchedulerILb0ELb0ELb0ELi128EEEEEEEEEvNT_6ParamsE) ;  /* 0xffff2c5004007950 */ /* 0x000fea0003c3ffff */
        .type           $_ZN7cutlass13device_kernelIN5flash19enable_sm80_to_sm89INS1_16FlashAttnBwdSm80INS1_25CollectiveMainloopBwdSm80ILi2ELi2EN4cute5tupleIJNS5_1CILi128EEES8_NS7_ILi64EEEEEENS_10bfloat16_tEfNS_4arch4Sm80ELb0ELb1ELb1ELb0ELb0ELb0ELb0ELb0ELi2ELi4ELi4ELi4ELb0EEENS1_21CollectiveEpilogueBwdISA_SB_SD_Li256ELb0ELb0ELi2EEENS1_19SingleTileSchedulerILb0ELb0ELb0ELi128EEEEEEEEEvNT_6ParamsE$_ZZN4cute4takeILi1ELi3ENS_5tupleIJNS1_IJiNS_1CILi512EEEEEENS1_IJiiEEENS2_ILi1024EEEEEEEEDaRKT1_ENKUlDpRKT_E_clIJS5_S6_EEEDaSE_,@function
        .size           $_ZN7cutlass13device_kernelIN5flash19enable_sm80_to_sm89INS1_16FlashAttnBwdSm80INS1_25CollectiveMainloopBwdSm80ILi2ELi2EN4cute5tupleIJNS5_1CILi128EEES8_NS7_ILi64EEEEEENS_10bfloat16_tEfNS_4arch4Sm80ELb0ELb1ELb1ELb0ELb0ELb0ELb0ELb0ELi2ELi4ELi4ELi4ELb0EEENS1_21CollectiveEpilogueBwdISA_SB_SD_Li256ELb0ELb0ELi2EEENS1_19SingleTileSchedulerILb0ELb0ELb0ELi128EEEEEEEEEvNT_6ParamsE$_ZZN4cute4takeILi1ELi3ENS_5tupleIJNS1_IJiNS_1CILi512EEEEEENS1_IJiiEEENS2_ILi1024EEEEEEEEDaRKT1_ENKUlDpRKT_E_clIJS5_S6_EEEDaSE_,($_ZN7cutlass13device_kernelIN5flash19enable_sm80_to_sm89INS1_16FlashAttnBwdSm80INS1_25CollectiveMainloopBwdSm80ILi2ELi2EN4cute5tupleIJNS5_1CILi128EEES8_NS7_ILi64EEEEEENS_10bfloat16_tEfNS_4arch4Sm80ELb0ELb1ELb1ELb0ELb0ELb0ELb0ELb0ELi2ELi4ELi4ELi4ELb0EEENS1_21CollectiveEpilogueBwdISA_SB_SD_Li256ELb0ELb0ELi2EEENS1_19SingleTileSchedulerILb0ELb0ELb0ELi128EEEEEEEEEvNT_6ParamsE$_ZZN4cute5sliceINS_5tupleIJNS1_IJNS_10UnderscoreENS_1CILi0EEEEEENS1_IJS4_S2_EEEEEENS1_IJNS1_IJNS1_IJNS3_ILi1EEES4_EEES4_EEENS1_IJNS1_IJS4_S4_EEEiEEEEEEEEDaRKT_RKT0_ENKUlRKT_RKT0_E_clIS6_SC_EEDaSM_SP_ - $_ZN7cutlass13device_kernelIN5flash19enable_sm80_to_sm89INS1_16FlashAttnBwdSm80INS1_25CollectiveMainloopBwdSm80ILi2ELi2EN4cute5tupleIJNS5_1CILi128EEES8_NS7_ILi64EEEEEENS_10bfloat16_tEfNS_4arch4Sm80ELb0ELb1ELb1ELb0ELb0ELb0ELb0ELb0ELi2ELi4ELi4ELi4ELb0EEENS1_21CollectiveEpilogueBwdISA_SB_SD_Li256ELb0ELb0ELi2EEENS1_19SingleTileSchedulerILb0ELb0ELb0ELi128EEEEEEEEEvNT_6ParamsE$_ZZN4cute4takeILi1ELi3ENS_5tupleIJNS1_IJiNS_1CILi512EEEEEENS1_IJiiEEENS2_ILi1024EEEEEEEEDaRKT1_ENKUlDpRKT_E_clIJS5_S6_EEEDaSE_)
$_ZN7cutlass13device_kernelIN5flash19enable_sm80_to_sm89INS1_16FlashAttnBwdSm80INS1_25CollectiveMainloopBwdSm80ILi2ELi2EN4cute5tupleIJNS5_1CILi128EEES8_NS7_ILi64EEEEEENS_10bfloat16_tEfNS_4arch4Sm80ELb0ELb1ELb1ELb0ELb0ELb0ELb0ELb0ELi2ELi4ELi4ELi4ELb0EEENS1_21CollectiveEpilogueBwdISA_SB_SD_Li256ELb0ELb0ELi2EEENS1_19SingleTileSchedulerILb0ELb0ELb0ELi128EEEEEEEEEvNT_6ParamsE$_ZZN4cute4takeILi1ELi3ENS_5tupleIJNS1_IJiNS_1CILi512EEEEEENS1_IJiiEEENS2_ILi1024EEEEEEEEDaRKT1_ENKUlDpRKT_E_clIJS5_S6_EEEDaSE_:
[----:B------:R-:W-:Y:S02]  /*d3b0*/  IADD3 R2, R1, 0x1680, RZ ;  /* 0x0000168001027810 */ /* 0x000fe40007ffe0ff */
[----:B------:R-:W-:Y:S02]  /*d3c0*/  MOV R6, 0xd3f0 ;  /* 0x0000d3f000067802 */ /* 0x000fe40000000f00 */
[----:B------:R-:W-:Y:S02]  /*d3d0*/  IADD3 R2, R2, c[0x0][0x20], RZ ;  /* 0x0000080002027a10 */ /* 0x000fe40007ffe0ff */
[----:B------:R-:W-:Y:S05]  /*d3e0*/  CALL.REL.NOINC `($_ZN7cutlass13device_kernelIN5flash19enable_sm80_to_sm89INS1_16FlashAttnBwdSm80INS1_25CollectiveMainloopBwdSm80ILi2ELi2EN4cute5tupleIJNS5_1CILi128EEES8_NS7_ILi64EEEEEENS_10bfloat16_tEfNS_4arch4Sm80ELb0ELb1ELb1ELb0ELb0ELb0ELb0ELb0ELi2ELi4ELi4ELi4ELb0EEENS1_21CollectiveEpilogueBwdISA_SB_SD_Li256ELb0ELb0ELi2EEENS1_19SingleTileSchedulerILb0ELb0ELb0ELi128EEEEEEEEEvNT_6ParamsE$_ZN4cute3eso3ESOILb0ELb1EJNS_5tupleIJiiEEENS_1CILi1024EEEEEC2ERKS3_RKS5_) ;  /* 0xffffa92000007944 */ /* 0x000fea0003c3ffff */
[----:B-1----:R1:W5:Y:S01]  /*d3f0*/  LDL.64 R2, [R1+0x1680] ;  /* 0x0016800001027983 */ /* 0x0023620000100a00 */
[----:B------:R-:W-:-:S04]  /*d400*/  MOV R5, 0x0 ;  /* 0x0000000000057802 */ /* 0x000fc80000000f00 */
[----:B------:R-:W-:Y:S05]  /*d410*/  RET.REL.NODEC R4 `(_ZN7cutlass13device_kernelIN5flash19enable_sm80_to_sm89INS1_16FlashAttnBwdSm80INS1_25CollectiveMainloopBwdSm80ILi2ELi2EN4cute5tupleIJNS5_1CILi128EEES8_NS7_ILi64EEEEEENS_10bfloat16_tEfNS_4arch4Sm80ELb0ELb1ELb1ELb0ELb0ELb0ELb0ELb0ELi2ELi4ELi4ELi4ELb0EEENS1_21CollectiveEpilogueBwdISA_SB_SD_Li256ELb0ELb0ELi2EEENS1_19SingleTileSchedulerILb0ELb0ELb0ELi128EEEEEEEEEvNT_6ParamsE) ;  /* 0xffff2be004007950 */ /* 0x000fea0003c3ffff */
        .type           $_ZN7cutlass13device_kernelIN5flash19enable_sm80_to_sm89INS1_16FlashAttnBwdSm80INS1_25CollectiveMainloopBwdSm80ILi2ELi2EN4cute5tupleIJNS5_1CILi128EEES8_NS7_ILi64EEEEEENS_10bfloat16_tEfNS_4arch4Sm80ELb0ELb1ELb1ELb0ELb0ELb0ELb0ELb0ELi2ELi4ELi4ELi4ELb0EEENS1_21CollectiveEpilogueBwdISA_SB_SD_Li256ELb0ELb0ELi2EEENS1_19SingleTileSchedulerILb0ELb0ELb0ELi128EEEEEEEEEvNT_6ParamsE$_ZZN4cute5sliceINS_5tupleIJNS1_IJNS_10UnderscoreENS_1CILi0EEEEEENS1_IJS4_S2_EEEEEENS1_IJNS1_IJNS1_IJNS3_ILi1EEES4_EEES4_EEENS1_IJNS1_IJS4_S4_EEEiEEEEEEEEDaRKT_RKT0_ENKUlRKT_RKT0_E_clIS6_SC_EEDaSM_SP_,@function
        .size           $_ZN7cutlass13device_kernelIN5flash19enable_sm80_to_sm89INS1_16FlashAttnBwdSm80INS1_25CollectiveMainloopBwdSm80ILi2ELi2EN4cute5tupleIJNS5_1CILi128EEES8_NS7_ILi64EEEEEENS_10bfloat16_tEfNS_4arch4Sm80ELb0ELb1ELb1ELb0ELb0ELb0ELb0ELb0ELi2ELi4ELi4ELi4ELb0EEENS1_21CollectiveEpilogueBwdISA_SB_SD_Li256ELb0ELb0ELi2EEENS1_19SingleTileSchedulerILb0ELb0ELb0ELi128EEEEEEEEEvNT_6ParamsE$_ZZN4cute5sliceINS_5tupleIJNS1_IJNS_10UnderscoreENS_1CILi0EEEEEENS1_IJS4_S2_EEEEEENS1_IJNS1_IJNS1_IJNS3_ILi1EEES4_EEES4_EEENS1_IJNS1_IJS4_S4_EEEiEEEEEEEEDaRKT_RKT0_ENKUlRKT_RKT0_E_clIS6_SC_EEDaSM_SP_,($_ZN7cutlass13device_kernelIN5flash19enable_sm80_to_sm89INS1_16FlashAttnBwdSm80INS1_25CollectiveMainloopBwdSm80ILi2ELi2EN4cute5tupleIJNS5_1CILi128EEES8_NS7_ILi64EEEEEENS_10bfloat16_tEfNS_4arch4Sm80ELb0ELb1ELb1ELb0ELb0ELb0ELb0ELb0ELi2ELi4ELi4ELi4ELb0EEENS1_21CollectiveEpilogueBwdISA_SB_SD_Li256ELb0ELb0ELi2EEENS1_19SingleTileSchedulerILb0ELb0ELb0ELi128EEEEEEEEEvNT_6ParamsE$_ZZN4cute5sliceINS_5tupleIJNS_10UnderscoreES2_NS_1CILi0EEEEEENS1_IJNS1_IJNS3_ILi1EEES4_EEEiNS3_ILi1024EEEEEEEEDaRKT_RKT0_ENKUlRKT_RKT0_E_clIS2_iEEDaSI_SL_ - $_ZN7cutlass13device_kernelIN5flash19enable_sm80_to_sm89INS1_16FlashAttnBwdSm80INS1_25CollectiveMainloopBwdSm80ILi2ELi2EN4cute5tupleIJNS5_1CILi128EEES8_NS7_ILi64EEEEEENS_10bfloat16_tEfNS_4arch4Sm80ELb0ELb1ELb1ELb0ELb0ELb0ELb0ELb0ELi2ELi4ELi4ELi4ELb0EEENS1_21CollectiveEpilogueBwdISA_SB_SD_Li256ELb0ELb0ELi2EEENS1_19SingleTileSchedulerILb0ELb0ELb0ELi128EEEEEEEEEvNT_6ParamsE$_ZZN4cute5sliceINS_5tupleIJNS1_IJNS_10UnderscoreENS_1CILi0EEEEEENS1_IJS4_S2_EEEEEENS1_IJNS1_IJNS1_IJNS3_ILi1EEES4_EEES4_EEENS1_IJNS1_IJS4_S4_EEEiEEEEEEEEDaRKT_RKT0_ENKUlRKT_RKT0_E_clIS6_SC_EEDaSM_SP_)
$_ZN7cutlass13device_kernelIN5flash19enable_sm80_to_sm89INS1_16FlashAttnBwdSm80INS1_25CollectiveMainloopBwdSm80ILi2ELi2EN4cute5tupleIJNS5_1CILi128EEES8_NS7_ILi64EEEEEENS_10bfloat16_tEfNS_4arch4Sm80ELb0ELb1ELb1ELb0ELb0ELb0ELb0ELb0ELi2ELi4ELi4ELi4ELb0EEENS1_21CollectiveEpilogueBwdISA_SB_SD_Li256ELb0ELb0ELi2EEENS1_19SingleTileSchedulerILb0ELb0ELb0ELi128EEEEEEEEEvNT_6ParamsE$_ZZN4cute5sliceINS_5tupleIJNS1_IJNS_10UnderscoreENS_1CILi0EEEEEENS1_IJS4_S2_EEEEEENS1_IJNS1_IJNS1_IJNS3_ILi1EEES4_EEES4_EEENS1_IJNS1_IJS4_S4_EEEiEEEEEEEEDaRKT_RKT0_ENKUlRKT_RKT0_E_clIS6_SC_EEDaSM_SP_:
[----:B------:R-:W-:Y:S02]  /*d420*/  MOV R10, 0xd440 ;  /* 0x0000d440000a7802 */ /* 0x000fe40000000f00 */
[----:B------:R-:W-:Y:S05]  /*d430*/  CALL.REL.NOINC `($_ZN7cutlass13device_kernelIN5flash19enable_sm80_to_sm89INS1_16FlashAttnBwdSm80INS1_25CollectiveMainloopBwdSm80ILi2ELi2EN4cute5tupleIJNS5_1CILi128EEES8_NS7_ILi64EEEEEENS_10bfloat16_tEfNS_4arch4Sm80ELb0ELb1ELb1ELb0ELb0ELb0ELb0ELb0ELi2ELi4ELi4ELi4ELb0EEENS1_21CollectiveEpilogueBwdISA_SB_SD_Li256ELb0ELb0ELi2EEENS1_19SingleTileSchedulerILb0ELb0ELb0ELi128EEEEEEEEEvNT_6ParamsE$_ZZN4cute6detail10lift_sliceINS_5tupleIJNS_1CILi0EEENS_10UnderscoreEEEENS2_IJNS2_IJS4_S4_EEEiEEEEEDaRKT_RKT0_ENKUlRKT_RKT0_E_clIS5_iEEDaSH_SK_) ;  /* 0x000002c000007944 */ /* 0x000fea0003c00000 */
[----:B------:R-:W-:Y:S02]  /*d440*/  MOV R10, 0xd460 ;  /* 0x0000d460000a7802 */ /* 0x000fe40000000f00 */
[----:B-1---5:R-:W-:Y:S05]  /*d450*/  CALL.REL.NOINC `($_ZN7cutlass13device_kernelIN5flash19enable_sm80_to_sm89INS1_16FlashAttnBwdSm80INS1_25CollectiveMainloopBwdSm80ILi2ELi2EN4cute5tupleIJNS5_1CILi128EEES8_NS7_ILi64EEEEEENS_10bfloat16_tEfNS_4arch4Sm80ELb0ELb1ELb1ELb0ELb0ELb0ELb0ELb0ELi2ELi4ELi4ELi4ELb0EEENS1_21CollectiveEpilogueBwdISA_SB_SD_Li256ELb0ELb0ELi2EEENS1_19SingleTileSchedulerILb0ELb0ELb0ELi128EEEEEEEEEvNT_6ParamsE$_ZZN4cute12filter_tupleINS_5tupleIJNS_1CILi0EEENS_10UnderscoreEEEENS1_IJNS1_IJS3_S3_EEEiEEEZNS_6detail10lift_sliceIS5_S7_EEDaRKT_RKT0_EUlRKT_RKT0_E_EEDaSC_SF_OT1_ENKUlDpSI_E_clIJNS1_IJEEENS1_IJiEEEEEEDaSP_) ;  /* 0xffffefb000007944 */ /* 0x022fea0003c3ffff */
[----:B------:R-:W-:Y:S02]  /*d460*/  MOV R9, 0x0 ;  /* 0x0000000000097802 */ /* 0x000fe40000000f00 */
[----:B-----5:R-:W-:Y:S02]  /*d470*/  MOV R3, R2 ;  /* 0x0000000200037202 */ /* 0x020fe40000000f00 */
[----:B------:R-:W-:Y:S05]  /*d480*/  RET.REL.NODEC R8 `(_ZN7cutlass13device_kernelIN5flash19enable_sm80_to_sm89INS1_16FlashAttnBwdSm80INS1_25CollectiveMainloopBwdSm80ILi2ELi2EN4cute5tupleIJNS5_1CILi128EEES8_NS7_ILi64EEEEEENS_10bfloat16_tEfNS_4arch4Sm80ELb0ELb1ELb1ELb0ELb0ELb0ELb0ELb0ELi2ELi4ELi4ELi4ELb0EEENS1_21CollectiveEpilogueBwdISA_SB_SD_Li256ELb0ELb0ELi2EEENS1_19SingleTileSchedulerILb0ELb0ELb0ELi128EEEEEEEEEvNT_6ParamsE) ;  /* 0xffff2b7008007950 */ /* 0x000fea0003c3ffff */
        .type           $_ZN7cutlass13device_kernelIN5flash19enable_sm80_to_sm89INS1_16FlashAttnBwdSm80INS1_25CollectiveMainloopBwdSm80ILi2ELi2EN4cute5tupleIJNS5_1CILi128EEES8_NS7_ILi64EEEEEENS_10bfloat16_tEfNS_4arch4Sm80ELb0ELb1ELb1ELb0ELb0ELb0ELb0ELb0ELi2ELi4ELi4ELi4ELb0EEENS1_21CollectiveEpilogueBwdISA_SB_SD_Li256ELb0ELb0ELi2EEENS1_19SingleTileSchedulerILb0ELb0ELb0ELi128EEEEEEEEEvNT_6ParamsE$_ZZN4cute5sliceINS_5tupleIJNS_10UnderscoreES2_NS_1CILi0EEEEEENS1_IJNS1_IJNS3_ILi1EEES4_EEEiNS3_ILi1024EEEEEEEEDaRKT_RKT0_ENKUlRKT_RKT0_E_clIS2_iEEDaSI_SL_,@function
        .size           $_ZN7cutlass13device_kernelIN5flash19enable_sm80_to_sm89INS1_16FlashAttnBwdSm80INS1_25CollectiveMainloopBwdSm80ILi2ELi2EN4cute5tupleIJNS5_1CILi128EEES8_NS7_ILi64EEEEEENS_10bfloat16_tEfNS_4arch4Sm80ELb0ELb1ELb1ELb0ELb0ELb0ELb0ELb0ELi2ELi4ELi4ELi4ELb0EEENS1_21CollectiveEpilogueBwdISA_SB_SD_Li256ELb0ELb0ELi2EEENS1_19SingleTileSchedulerILb0ELb0ELb0ELi128EEEEEEEEEvNT_6ParamsE$_ZZN4cute5sliceINS_5tupleIJNS_10UnderscoreES2_NS_1CILi0EEEEEENS1_IJNS1_IJNS3_ILi1EEES4_EEEiNS3_ILi1024EEEEEEEEDaRKT_RKT0_ENKUlRKT_RKT0_E_clIS2_iEEDaSI_SL_,($_ZN7cutlass13device_kernelIN5flash19enable_sm80_to_sm89INS1_16FlashAttnBwdSm80INS1_25CollectiveMainloopBwdSm80ILi2ELi2EN4cute5tupleIJNS5_1CILi128EEES8_NS7_ILi64EEEEEENS_10bfloat16_tEfNS_4arch4Sm80ELb0ELb1ELb1ELb0ELb0ELb0ELb0ELb0ELi2ELi4ELi4ELi4ELb0EEENS1_21CollectiveEpilogueBwdISA_SB_SD_Li256ELb0ELb0ELi2EEENS1_19SingleTileSchedulerILb0ELb0ELb0ELi128EEEEEEEEEvNT_6ParamsE$_ZZN4cute5sliceINS_5tupleIJNS_10UnderscoreES2_S2_iEEENS1_IJNS1_IJNS_1CILi1EEENS4_ILi0EEEEEENS4_ILi4096EEENS1_IJiiEEENS1_IJS6_NS4_ILi8192EEEEEEEEEEEDaRKT_RKT0_ENKUlRKT_RKT0_E_clIS2_S9_EEDaSL_SO_ - $_ZN7cutlass13device_kernelIN5flash19enable_sm80_to_sm89INS1_16FlashAttnBwdSm80INS1_25CollectiveMainloopBwdSm80ILi2ELi2EN4cute5tupleIJNS5_1CILi128EEES8_NS7_ILi64EEEEEENS_10bfloat16_tEfNS_4arch4Sm80ELb0ELb1ELb1ELb0ELb0ELb0ELb0ELb0ELi2ELi4ELi4ELi4ELb0EEENS1_21CollectiveEpilogueBwdISA_SB_SD_Li256ELb0ELb0ELi2EEENS1_19SingleTileSchedulerILb0ELb0ELb0ELi128EEEEEEEEEvNT_6ParamsE$_ZZN4cute5sliceINS_5tupleIJNS_10UnderscoreES2_NS_1CILi0EEEEEENS1_IJNS1_IJNS3_ILi1EEES4_EEEiNS3_ILi1024EEEEEEEEDaRKT_RKT0_ENKUlRKT_RKT0_E_clIS2_iEEDaSI_SL_)
$_ZN7cutlass13device_kernelIN5flash19enable_sm80_to_sm89INS1_16FlashAttnBwdSm80INS1_25CollectiveMainloopBwdSm80ILi2ELi2EN4cute5tupleIJNS5_1CILi128EEES8_NS7_ILi64EEEEEENS_10bfloat16_tEfNS_4arch4Sm80ELb0ELb1ELb1ELb0ELb0ELb0ELb0ELb0ELi2ELi4ELi4ELi4ELb0EEENS1_21CollectiveEpilogueBwdISA_SB_SD_Li256ELb0ELb0ELi2EEENS1_19SingleTileSchedulerILb0ELb0ELb0ELi128EEEEEEEEEvNT_6ParamsE$_ZZN4cute5sliceINS_5tupleIJNS_10UnderscoreES2_NS_1CILi0EEEEEENS1_IJNS1_IJNS3_ILi1EEES4_EEEiNS3_ILi1024EEEEEEEEDaRKT_RKT0_ENKUlRKT_RKT0_E_clIS2_iEEDaSI_SL_:
[----:B------:R-:W-:Y:S01]  /*d490*/  IADD3 R2, R1, 0x1680, RZ ;  /* 0x0000168001027810 */ /* 0x000fe20007ffe0ff */
[----:B------:R-:W-:Y:S01]  /*d4a0*/  IMAD.MOV.U32 R3, RZ, RZ, R22 ;  /* 0x000000ffff037224 */ /* 0x000fe200078e0016 */
[----:B------:R-:W-:Y:S02]  /*d4b0*/  MOV R6, 0xd4e0 ;  /* 0x0000d4e000067802 */ /* 0x000fe40000000f00 */
[----:B------:R-:W-:Y:S02]  /*d4c0*/  IADD3 R2, R2, c[0x0][0x20], RZ ;  /* 0x0000080002027a10 */ /* 0x000fe40007ffe0ff */
[----:B------:R-:W-:Y:S05]  /*d4d0*/  CALL.REL.NOINC `($_ZN7cutlass13device_kernelIN5flash19enable_sm80_to_sm89INS1_16FlashAttnBwdSm80INS1_25CollectiveMainloopBwdSm80ILi2ELi2EN4cute5tupleIJNS5_1CILi128EEES8_NS7_ILi64EEEEEENS_10bfloat16_tEfNS_4arch4Sm80ELb0ELb1ELb1ELb0ELb0ELb0ELb0ELb0ELi2ELi4ELi4ELi4ELb0EEENS1_21CollectiveEpilogueBwdISA_SB_SD_Li256ELb0ELb0ELi2EEENS1_19SingleTileSchedulerILb0ELb0ELb0ELi128EEEEEEEEEvNT_6ParamsE$_ZN4cute3eso3ESOILb0ELb1EJiEEC2ERKi) ;  /* 0xffffa92000007944 */ /* 0x000fea0003c3ffff */
[----:B-1----:R1:W5:Y:S01]  /*d4e0*/  LDL R3, [R1+0x1680] ;  /* 0x0016800001037983 */ /* 0x0023620000100800 */
[----:B------:R-:W-:-:S04]  /*d4f0*/  MOV R9, 0x0 ;  /* 0x0000000000097802 */ /* 0x000fc80000000f00 */
[----:B------:R-:W-:Y:S05]  /*d500*/  RET.REL.NODEC R8 `(_ZN7cutlass13device_kernelIN5flash19enable_sm80_to_sm89INS1_16FlashAttnBwdSm80INS1_25CollectiveMainloopBwdSm80ILi2ELi2EN4cute5tupleIJNS5_1CILi128EEES8_NS7_ILi64EEEEEENS_10bfloat16_tEfNS_4arch4Sm80ELb0ELb1ELb1ELb0ELb0ELb0ELb0ELb0ELi2ELi4ELi4ELi4ELb0EEENS1_21CollectiveEpilogueBwdISA_SB_SD_Li256ELb0ELb0ELi2EEENS1_19SingleTileSchedulerILb0ELb0ELb0ELi128EEEEEEEEEvNT_6ParamsE) ;  /* 0xffff2af008007950 */ /* 0x000fea0003c3ffff */
        .type           $_ZN7cutlass13device_kernelIN5flash19enable_sm80_to_sm89INS1_16FlashAttnBwdSm80INS1_25CollectiveMainloopBwdSm80ILi2ELi2EN4cute5tupleIJNS5_1CILi128EEES8_NS7_ILi64EEEEEENS_10bfloat16_tEfNS_4arch4Sm80ELb0ELb1ELb1ELb0ELb0ELb0ELb0ELb0ELi2ELi4ELi4ELi4ELb0EEENS1_21CollectiveEpilogueBwdISA_SB_SD_Li256ELb0ELb0ELi2EEENS1_19SingleTileSchedulerILb0ELb0ELb0ELi128EEEEEEEEEvNT_6ParamsE$_ZZN4cute5sliceINS_5tupleIJNS_10UnderscoreES2_S2_iEEENS1_IJNS1_IJNS_1CILi1EEENS4_ILi0EEEEEENS4_ILi4096EEENS1_IJiiEEENS1_IJS6_NS4_ILi8192EEEEEEEEEEEDaRKT_RKT0_ENKUlRKT_RKT0_E_clIS2_S9_EEDaSL_SO_,@function
        .size           $_ZN7cutlass13device_kernelIN5flash19enable_sm80_to_sm89INS1_16FlashAttnBwdSm80INS1_25CollectiveMainloopBwdSm80ILi2ELi2EN4cute5tupleIJNS5_1CILi128EEES8_NS7_ILi64EEEEEENS_10bfloat16_tEfNS_4arch4Sm80ELb0ELb1ELb1ELb0ELb0ELb0ELb0ELb0ELi2ELi4ELi4ELi4ELb0EEENS1_21CollectiveEpilogueBwdISA_SB_SD_Li256ELb0ELb0ELi2EEENS1_19SingleTileSchedulerILb0ELb0ELb0ELi128EEEEEEEEEvNT_6ParamsE$_ZZN4cute5sliceINS_5tupleIJNS_10UnderscoreES2_S2_iEEENS1_IJNS1_IJNS_1CILi1EEENS4_ILi0EEEEEENS4_ILi4096EEENS1_IJiiEEENS1_IJS6_NS4_ILi8192EEEEEEEEEEEDaRKT_RKT0_ENKUlRKT_RKT0_E_clIS2_S9_EEDaSL_SO_,($_ZN7cutlass13device_kernelIN5flash19enable_sm80_to_sm89INS1_16FlashAttnBwdSm80INS1_25CollectiveMainloopBwdSm80ILi2ELi2EN4cute5tupleIJNS5_1CILi128EEES8_NS7_ILi64EEEEEENS_10bfloat16_tEfNS_4arch4Sm80ELb0ELb1ELb1ELb0ELb0ELb0ELb0ELb0ELi2ELi4ELi4ELi4ELb0EEENS1_21CollectiveEpilogueBwdISA_SB_SD_Li256ELb0ELb0ELi2EEENS1_19SingleTileSchedulerILb0ELb0ELb0ELi128EEEEEEEEEvNT_6ParamsE$_ZZN4cute5sliceINS_5tupleIJNS_10UnderscoreES2_S2_iEEENS1_IJNS1_IJNS_1CILi1EEENS4_ILi0EEEEEEiNS4_ILi1024EEENS4_ILi8192EEEEEEEEDaRKT_RKT0_ENKUlRKT_RKT0_E_clIS2_iEEDaSJ_SM_ - $_ZN7cutlass13device_kernelIN5flash19enable_sm80_to_sm89INS1_16FlashAttnBwdSm80INS1_25CollectiveMainloopBwdSm80ILi2ELi2EN4cute5tupleIJNS5_1CILi128EEES8_NS7_ILi64EEEEEENS_10bfloat16_tEfNS_4arch4Sm80ELb0ELb1ELb1ELb0ELb0ELb0ELb0ELb0ELi2ELi4ELi4ELi4ELb0EEENS1_21CollectiveEpilogueBwdISA_SB_SD_Li256ELb0ELb0ELi2EEENS1_19SingleTileSchedulerILb0ELb0ELb0ELi128EEEEEEEEEvNT_6ParamsE$_ZZN4cute5sliceINS_5tupleIJNS_10UnderscoreES2_S2_iEEENS1_IJNS1_IJNS_1CILi1EEENS4_ILi0EEEEEENS4_ILi4096EEENS1_IJiiEEENS1_IJS6_NS4_ILi8192EEEEEEEEEEEDaRKT_RKT0_ENKUlRKT_RKT0_E_clIS2_S9_EEDaSL_SO_)
$_ZN7cutlass13device_kernelIN5flash19enable_sm80_to_sm89INS1_16FlashAttnBwdSm80INS1_25CollectiveMainloopBwdSm80ILi2ELi2EN4cute5tupleIJNS5_1CILi128EEES8_NS7_ILi64EEEEEENS_10bfloat16_tEfNS_4arch4Sm80ELb0ELb1ELb1ELb0ELb0ELb0ELb0ELb0ELi2ELi4ELi4ELi4ELb0EEENS1_21CollectiveEpilogueBwdISA_SB_SD_Li256ELb0ELb0ELi2EEENS1_19SingleTileSchedulerILb0ELb0ELb0ELi128EEEEEEEEEvNT_6ParamsE$_ZZN4cute5sliceINS_5tupleIJNS_10UnderscoreES2_S2_iEEENS1_IJNS1_IJNS_1CILi1EEENS4_ILi0EEEEEENS4_ILi4096EEENS1_IJiiEEENS1_IJS6_NS4_ILi8192EEEEEEEEEEEDaRKT_RKT0_ENKUlRKT_RKT0_E_clIS2_S9_EEDaSL_SO_:
[----:B------:R-:W-:Y:S02]  /*d510*/  IADD3 R2, R1, 0x1380, RZ ;  /* 0x0000138001027810 */ /* 0x000fe40007ffe0ff */
[----:B------:R-:W-:Y:S02]  /*d520*/  MOV R6, 0xd550 ;  /* 0x0000d55000067802 */ /* 0x000fe40000000f00 */
[----:B------:R-:W-:Y:S02]  /*d530*/  IADD3 R2, R2, c[0x0][0x20], RZ ;  /* 0x0000080002027a10 */ /* 0x000fe40007ffe0ff */
[----:B------:R-:W-:Y:S05]  /*d540*/  CALL.REL.NOINC `($_ZN7cutlass13device_kernelIN5flash19enable_sm80_to_sm89INS1_16FlashAttnBwdSm80INS1_25CollectiveMainloopBwdSm80ILi2ELi2EN4cute5tupleIJNS5_1CILi128EEES8_NS7_ILi64EEEEEENS_10bfloat16_tEfNS_4arch4Sm80ELb0ELb1ELb1ELb0ELb0ELb0ELb0ELb0ELi2ELi4ELi4ELi4ELb0EEENS1_21CollectiveEpilogueBwdISA_SB_SD_Li256ELb0ELb0ELi2EEENS1_19SingleTileSchedulerILb0ELb0ELb0ELi128EEEEEEEEEvNT_6ParamsE$_ZN4cute3eso3ESOILb0ELb1EJNS_5tupleIJiiEEEEEC2ERKS3_) ;  /* 0xffffa76000007944 */ /* 0x000fea0003c3ffff */
[----:B-1----:R1:W5:Y:S01]  /*d550*/  LDL.64 R2, [R1+0x1380] ;  /* 0x0013800001027983 */ /* 0x0023620000100a00 */
[----:B------:R-:W-:-:S04]  /*d560*/  MOV R5, 0x0 ;  /* 0x0000000000057802 */ /* 0x000fc80000000f00 */
[----:B------:R-:W-:Y:S05]  /*d570*/  RET.REL.NODEC R4 `(_ZN7cutlass13device_kernelIN5flash19enable_sm80_to_sm89INS1_16FlashAttnBwdSm80INS1_25CollectiveMainloopBwdSm80ILi2ELi2EN4cute5tupleIJNS5_1CILi128EEES8_NS7_ILi64EEEEEENS_10bfloat16_tEfNS_4arch4Sm80ELb0ELb1ELb1ELb0ELb0ELb0ELb0ELb0ELi2ELi4ELi4ELi4ELb0EEENS1_21CollectiveEpilogueBwdISA_SB_SD_Li256ELb0ELb0ELi2EEENS1_19SingleTileSchedulerILb0ELb0ELb0ELi128EEEEEEEEEvNT_6ParamsE) ;  /* 0xffff2a8004007950 */ /* 0x000fea0003c3ffff */
        .type           $_ZN7cutlass13device_kernelIN5flash19enable_sm80_to_sm89INS1_16FlashAttnBwdSm80INS1_25CollectiveMainloopBwdSm80ILi2ELi2EN4cute5tupleIJNS5_1CILi128EEES8_NS7_ILi64EEEEEENS_10bfloat16_tEfNS_4arch4Sm80ELb0ELb1ELb1ELb0ELb0ELb0ELb0ELb0ELi2ELi4ELi4ELi4ELb0EEENS1_21CollectiveEpilogueBwdISA_SB_SD_Li256ELb0ELb0ELi2EEENS1_19SingleTileSchedulerILb0ELb0ELb0ELi128EEEEEEEEEvNT_6ParamsE$_ZZN4cute5sliceINS_5tupleIJNS_10UnderscoreES2_S2_iEEENS1_IJNS1_IJNS_1CILi1EEENS4_ILi0EEEEEEiNS4_ILi1024EEENS4_ILi8192EEEEEEEEDaRKT_RKT0_ENKUlRKT_RKT0_E_clIS2_iEEDaSJ_SM_,@function
        .size           $_ZN7cutlass13device_kernelIN5flash19enable_sm80_to_sm89INS1_16FlashAttnBwdSm80INS1_25CollectiveMainloopBwdSm80ILi2ELi2EN4cute5tupleIJNS5_1CILi128EEES8_NS7_ILi64EEEEEENS_10bfloat16_tEfNS_4arch4Sm80ELb0ELb1ELb1ELb0ELb0ELb0ELb0ELb0ELi2ELi4ELi4ELi4ELb0EEENS1_21CollectiveEpilogueBwdISA_SB_SD_Li256ELb0ELb0ELi2EEENS1_19SingleTileSchedulerILb0ELb0ELb0ELi128EEEEEEEEEvNT_6ParamsE$_ZZN4cute5sliceINS_5tupleIJNS_10UnderscoreES2_S2_iEEENS1_IJNS1_IJNS_1CILi1EEENS4_ILi0EEEEEEiNS4_ILi1024EEENS4_ILi8192EEEEEEEEDaRKT_RKT0_ENKUlRKT_RKT0_E_clIS2_iEEDaSJ_SM_,($_ZN7cutlass13device_kernelIN5flash19enable_sm80_to_sm89INS1_16FlashAttnBwdSm80INS1_25CollectiveMainloopBwdSm80ILi2ELi2EN4cute5tupleIJNS5_1CILi128EEES8_NS7_ILi64EEEEEENS_10bfloat16_tEfNS_4arch4Sm80ELb0ELb1ELb1ELb0ELb0ELb0ELb0ELb0ELi2ELi4ELi4ELi4ELb0EEENS1_21CollectiveEpilogueBwdISA_SB_SD_Li256ELb0ELb0ELi2EEENS1_19SingleTileSchedulerILb0ELb0ELb0ELi128EEEEEEEEEvNT_6ParamsE$_ZZN4cute5sliceINS_5tupleIJNS_10UnderscoreES2_S2_iEEENS1_IJNS1_IJNS_1CILi1EEENS4_ILi0EEEEEElS6_lEEEEEDaRKT_RKT0_ENKUlRKT_RKT0_E_clIS2_lEEDaSH_SK_ - $_ZN7cutlass13device_kernelIN5flash19enable_sm80_to_sm89INS1_16FlashAttnBwdSm80INS1_25CollectiveMainloopBwdSm80ILi2ELi2EN4cute5tupleIJNS5_1CILi128EEES8_NS7_ILi64EEEEEENS_10bfloat16_tEfNS_4arch4Sm80ELb0ELb1ELb1ELb0ELb0ELb0ELb0ELb0ELi2ELi4ELi4ELi4ELb0EEENS1_21CollectiveEpilogueBwdISA_SB_SD_Li256ELb0ELb0ELi2EEENS1_19SingleTileSchedulerILb0ELb0ELb0ELi128EEEEEEEEEvNT_6ParamsE$_ZZN4cute5sliceINS_5tupleIJNS_10UnderscoreES2_S2_iEEENS1_IJNS1_IJNS_1CILi1EEENS4_ILi0EEEEEEiNS4_ILi1024EEENS4_ILi8192EEEEEEEEDaRKT_RKT0_ENKUlRKT_RKT0_E_clIS2_iEEDaSJ_SM_)
$_ZN7cutlass13device_kernelIN5flash19enable_sm80_to_sm89INS1_16FlashAttnBwdSm80INS1_25CollectiveMainloopBwdSm80ILi2ELi2EN4cute5tupleIJNS5_1CILi128EEES8_NS7_ILi64EEEEEENS_10bfloat16_tEfNS_4arch4Sm80ELb0ELb1ELb1ELb0ELb0ELb0ELb0ELb0ELi2ELi4ELi4ELi4ELb0EEENS1_21CollectiveEpilogueBwdISA_SB_SD_Li256ELb0ELb0ELi2EEENS1_19SingleTileSchedulerILb0ELb0ELb0ELi128EEEEEEEEEvNT_6ParamsE$_ZZN4cute5sliceINS_5tupleIJNS_10UnderscoreES2_S2_iEEENS1_IJNS1_IJNS_1CILi1EEENS4_ILi0EEEEEEiNS4_ILi1024EEENS4_ILi8192EEEEEEEEDaRKT_RKT0_ENKUlRKT_RKT0_E_clIS2_iEEDaSJ_SM_:
[----:B------:R-:W-:Y:S02]  /*d580*/  IADD3 R2, R1, 0x1380, RZ ;  /* 0x0000138001027810 */ /* 0x000fe40007ffe0ff */
[----:B------:R-:W-:Y:S02]  /*d590*/  MOV R6, 0xd5c0 ;  /* 0x0000d5c000067802 */ /* 0x000fe40000000f00 */
[----:B------:R-:W-:Y:S02]  /*d5a0*/  IADD3 R2, R2, c[0x0][0x20], RZ ;  /* 0x0000080002027a10 */ /* 0x000fe40007ffe0ff */
[----:B------:R-:W-:Y:S05]  /*d5b0*/  CALL.REL.NOINC `($_ZN7cutlass13device_kernelIN5flash19enable_sm80_to_sm89INS1_16FlashAttnBwdSm80INS1_25CollectiveMainloopBwdSm80ILi2ELi2EN4cute5tupleIJNS5_1CILi128EEES8_NS7_ILi64EEEEEENS_10bfloat16_tEfNS_4arch4Sm80ELb0ELb1ELb1ELb0ELb0ELb0ELb0ELb0ELi2ELi4ELi4ELi4ELb0EEENS1_21CollectiveEpilogueBwdISA_SB_SD_Li256ELb0ELb0ELi2EEENS1_19SingleTileSchedulerILb0ELb0ELb0ELi128EEEEEEEEEvNT_6ParamsE$_ZN4cute3eso3ESOILb0ELb1EJiEEC2ERKi) ;  /* 0xffffa84000007944 */ /* 0x000fea0003c3ffff */
[----:B-1----:R1:W5:Y:S01]  /*d5c0*/  LDL R3, [R1+0x1380] ;  /* 0x0013800001037983 */ /* 0x0023620000100800 */
[----:B------:R-:W-:Y:S02]  /*d5d0*/  MOV R6, R4 ;  /* 0x0000000400067202 */ /* 0x000fe40000000f00 */
[----:B------:R-:W-:-:S04]  /*d5e0*/  MOV R7, 0x0 ;  /* 0x0000000000077802 */ /* 0x000fc80000000f00 */
[----:B------:R-:W-:Y:S05]  /*d5f0*/  RET.REL.NODEC R6 `(_ZN7cutlass13device_kernelIN5flash19enable_sm80_to_sm89INS1_16FlashAttnBwdSm80INS1_25CollectiveMainloopBwdSm80ILi2ELi2EN4cute5tupleIJNS5_1CILi128EEES8_NS7_ILi64EEEEEENS_10bfloat16_tEfNS_4arch4Sm80ELb0ELb1ELb1ELb0ELb0ELb0ELb0ELb0ELi2ELi4ELi4ELi4ELb0EEENS1_21CollectiveEpilogueBwdISA_SB_SD_Li256ELb0ELb0ELi2EEENS1_19SingleTileSchedulerILb0ELb0ELb0ELi128EEEEEEEEEvNT_6ParamsE) ;  /* 0xffff2a0006007950 */ /* 0x000fea0003c3ffff */
        .type           $_ZN7cutlass13device_kernelIN5flash19enable_sm80_to_sm89INS1_16FlashAttnBwdSm80INS1_25CollectiveMainloopBwdSm80ILi2ELi2EN4cute5tupleIJNS5_1CILi128EEES8_NS7_ILi64EEEEEENS_10bfloat16_tEfNS_4arch4Sm80ELb0ELb1ELb1ELb0ELb0ELb0ELb0ELb0ELi2ELi4ELi4ELi4ELb0EEENS1_21CollectiveEpilogueBwdISA_SB_SD_Li256ELb0ELb0ELi2EEENS1_19SingleTileSchedulerILb0ELb0ELb0ELi128EEEEEEEEEvNT_6ParamsE$_ZZN4cute5sliceINS_5tupleIJNS_10UnderscoreES2_S2_iEEENS1_IJNS1_IJNS_1CILi1EEENS4_ILi0EEEEEElS6_lEEEEEDaRKT_RKT0_ENKUlRKT_RKT0_E_clIS2_lEEDaSH_SK_,@function
        .size           $_ZN7cutlass13device_kernelIN5flash19enable_sm80_to_sm89INS1_16FlashAttnBwdSm80INS1_25CollectiveMainloopBwdSm80ILi2ELi2EN4cute5tupleIJNS5_1CILi128EEES8_NS7_ILi64EEEEEENS_10bfloat16_tEfNS_4arch4Sm80ELb0ELb1ELb1ELb0ELb0ELb0ELb0ELb0ELi2ELi4ELi4ELi4ELb0EEENS1_21CollectiveEpilogueBwdISA_SB_SD_Li256ELb0ELb0ELi2EEENS1_19SingleTileSchedulerILb0ELb0ELb0ELi128EEEEEEEEEvNT_6ParamsE$_ZZN4cute5sliceINS_5tupleIJNS_10UnderscoreES2_S2_iEEENS1_IJNS1_IJNS_1CILi1EEENS4_ILi0EEEEEElS6_lEEEEEDaRKT_RKT0_ENKUlRKT_RKT0_E_clIS2_lEEDaSH_SK_,($_ZN7cutlass13device_kernelIN5flash19enable_sm80_to_sm89INS1_16FlashAttnBwdSm80INS1_25CollectiveMainloopBwdSm80ILi2ELi2EN4cute5tupleIJNS5_1CILi128EEES8_NS7_ILi64EEEEEENS_10bfloat16_tEfNS_4arch4Sm80ELb0ELb1ELb1ELb0ELb0ELb0ELb0ELb0ELi2ELi4ELi4ELi4ELb0EEENS1_21CollectiveEpilogueBwdISA_SB_SD_Li256ELb0ELb0ELi2EEENS1_19SingleTileSchedulerILb0ELb0ELb0ELi128EEEEEEEEEvNT_6ParamsE$_ZZN4cute5sliceINS_5tupleIJNS_10UnderscoreES2_iEEENS1_IJNS1_IJNS_1CILi1EEENS4_ILi0EEEEEEiNS4_ILi1024EEEEEEEEDaRKT_RKT0_ENKUlRKT_RKT0_E_clIS2_iEEDaSI_SL_ - $_ZN7cutlass13device_kernelIN5flash19enable_sm80_to_sm89INS1_16FlashAttnBwdSm80INS1_25CollectiveMainloopBwdSm80ILi2ELi2EN4cute5tupleIJNS5_1CILi128EEES8_NS7_ILi64EEEEEENS_10bfloat16_tEfNS_4arch4Sm80ELb0ELb1ELb1ELb0ELb0ELb0ELb0ELb0ELi2ELi4ELi4ELi4ELb0EEENS1_21CollectiveEpilogueBwdISA_SB_SD_Li256ELb0ELb0ELi2EEENS1_19SingleTileSchedulerILb0ELb0ELb0ELi128EEEEEEEEEvNT_6ParamsE$_ZZN4cute5sliceINS_5tupleIJNS_10UnderscoreES2_S2_iEEENS1_IJNS1_IJNS_1CILi1EEENS4_ILi0EEEEEElS6_lEEEEEDaRKT_RKT0_ENKUlRKT_RKT0_E_clIS2_lEEDaSH_SK_)
$_ZN7cutlass13device_kernelIN5flash19enable_sm80_to_sm89INS1_16FlashAttnBwdSm80INS1_25CollectiveMainloopBwdSm80ILi2ELi2EN4cute5tupleIJNS5_1CILi128EEES8_NS7_ILi64EEEEEENS_10bfloat16_tEfNS_4arch4Sm80ELb0ELb1ELb1ELb0ELb0ELb0ELb0ELb0ELi2ELi4ELi4ELi4ELb0EEENS1_21CollectiveEpilogueBwdISA_SB_SD_Li256ELb0ELb0ELi2EEENS1_19SingleTileSchedulerILb0ELb0ELb0ELi128EEEEEEEEEvNT_6ParamsE$_ZZN4cute5sliceINS_5tupleIJNS_10UnderscoreES2_S2_iEEENS1_IJNS1_IJNS_1CILi1EEENS4_ILi0EEEEEElS6_lEEEEEDaRKT_RKT0_ENKUlRKT_RKT0_E_clIS2_lEEDaSH_SK_:
[----:B------:R-:W-:Y:S02]  /*d600*/  IADD3 R5, R1, 0x16a8, RZ ;  /* 0x000016a801057810 */ /* 0x000fe40007ffe0ff */
[----:B------:R-:W-:Y:S02]  /*d610*/  MOV R6, 0xd640 ;  /* 0x0000d64000067802 */ /* 0x000fe40000000f00 */
[----:B------:R-:W-:Y:S02]  /*d620*/  IADD3 R5, R5, c[0x0][0x20], RZ ;  /* 0x0000080005057a10 */ /* 0x000fe40007ffe0ff */
[----:B------:R-:W-:Y:S05]  /*d630*/  CALL.REL.NOINC `($_ZN7cutlass13device_kernelIN5flash19enable_sm80_to_sm89INS1_16FlashAttnBwdSm80INS1_25CollectiveMainloopBwdSm80ILi2ELi2EN4cute5tupleIJNS5_1CILi128EEES8_NS7_ILi64EEEEEENS_10bfloat16_tEfNS_4arch4Sm80ELb0ELb1ELb1ELb0ELb0ELb0ELb0ELb0ELi2ELi4ELi4ELi4ELb0EEENS1_21CollectiveEpilogueBwdISA_SB_SD_Li256ELb0ELb0ELi2EEENS1_19SingleTileSchedulerILb0ELb0ELb0ELi128EEEEEEEEEvNT_6ParamsE$_ZN4cute3eso3ESOILb0ELb1EJlEEC2ERKl) ;  /* 0xffffa9a000007944 */ /* 0x000fea0003c3ffff */
[----:B-1----:R1:W5:Y:S01]  /*d640*/  LDL.64 R2, [R1+0x16a8] ;  /* 0x0016a80001027983 */ /* 0x0023620000100a00 */
[----:B------:R-:W-:-:S04]  /*d650*/  MOV R5, 0x0 ;  /* 0x0000000000057802 */ /* 0x000fc80000000f00 */
[----:B------:R-:W-:Y:S05]  /*d660*/  RET.REL.NODEC R4 `(_ZN7cutlass13device_kernelIN5flash19enable_sm80_to_sm89INS1_16FlashAttnBwdSm80INS1_25CollectiveMainloopBwdSm80ILi2ELi2EN4cute5tupleIJNS5_1CILi128EEES8_NS7_ILi64EEEEEENS_10bfloat16_tEfNS_4arch4Sm80ELb0ELb1ELb1ELb0ELb0ELb0ELb0ELb0ELi2ELi4ELi4ELi4ELb0EEENS1_21CollectiveEpilogueBwdISA_SB_SD_Li256ELb0ELb0ELi2EEENS1_19SingleTileSchedulerILb0ELb0ELb0ELi128EEEEEEEEEvNT_6ParamsE) ;  /* 0xffff299004007950 */ /* 0x000fea0003c3ffff */
        .type           $_ZN7cutlass13device_kernelIN5flash19enable_sm80_to_sm89INS1_16FlashAttnBwdSm80INS1_25CollectiveMainloopBwdSm80ILi2ELi2EN4cute5tupleIJNS5_1CILi128EEES8_NS7_ILi64EEEEEENS_10bfloat16_tEfNS_4arch4Sm80ELb0ELb1ELb1ELb0ELb0ELb0ELb0ELb0ELi2ELi4ELi4ELi4ELb0EEENS1_21CollectiveEpilogueBwdISA_SB_SD_Li256ELb0ELb0ELi2EEENS1_19SingleTileSchedulerILb0ELb0ELb0ELi128EEEEEEEEEvNT_6ParamsE$_ZZN4cute5sliceINS_5tupleIJNS_10UnderscoreES2_iEEENS1_IJNS1_IJNS_1CILi1EEENS4_ILi0EEEEEEiNS4_ILi1024EEEEEEEEDaRKT_RKT0_ENKUlRKT_RKT0_E_clIS2_iEEDaSI_SL_,@function
        .size           $_ZN7cutlass13device_kernelIN5flash19enable_sm80_to_sm89INS1_16FlashAttnBwdSm80INS1_25CollectiveMainloopBwdSm80ILi2ELi2EN4cute5tupleIJNS5_1CILi128EEES8_NS7_ILi64EEEEEENS_10bfloat16_tEfNS_4arch4Sm80ELb0ELb1ELb1ELb0ELb0ELb0ELb0ELb0ELi2ELi4ELi4ELi4ELb0EEENS1_21CollectiveEpilogueBwdISA_SB_SD_Li256ELb0ELb0ELi2EEENS1_19SingleTileSchedulerILb0ELb0ELb0ELi128EEEEEEEEEvNT_6ParamsE$_ZZN4cute5sliceINS_5tupleIJNS_10UnderscoreES2_iEEENS1_IJNS1_IJNS_1CILi1EEENS4_ILi0EEEEEEiNS4_ILi1024EEEEEEEEDaRKT_RKT0_ENKUlRKT_RKT0_E_clIS2_iEEDaSI_SL_,($_ZN7cutlass13device_kernelIN5flash19enable_sm80_to_sm89INS1_16FlashAttnBwdSm80INS1_25CollectiveMainloopBwdSm80ILi2ELi2EN4cute5tupleIJNS5_1CILi128EEES8_NS7_ILi64EEEEEENS_10bfloat16_tEfNS_4arch4Sm80ELb0ELb1ELb1ELb0ELb0ELb0ELb0ELb0ELi2ELi4ELi4ELi4ELb0EEENS1_21CollectiveEpilogueBwdISA_SB_SD_Li256ELb0ELb0ELi2EEENS1_19SingleTileSchedulerILb0ELb0ELb0ELi128EEEEEEEEEvNT_6ParamsE$_ZZN4cute6detail10lift_sliceINS_5tupleIJNS_1CILi0EEENS_10UnderscoreEEEENS2_IJNS2_IJS4_S4_EEEiEEEEEDaRKT_RKT0_ENKUlRKT_RKT0_E_clIS5_iEEDaSH_SK_ - $_ZN7cutlass13device_kernelIN5flash19enable_sm80_to_sm89INS1_16FlashAttnBwdSm80INS1_25CollectiveMainloopBwdSm80ILi2ELi2EN4cute5tupleIJNS5_1CILi128EEES8_NS7_ILi64EEEEEENS_10bfloat16_tEfNS_4arch4Sm80ELb0ELb1ELb1ELb0ELb0ELb0ELb0ELb0ELi2ELi4ELi4ELi4ELb0EEENS1_21CollectiveEpilogueBwdISA_SB_SD_Li256ELb0ELb0ELi2EEENS1_19SingleTileSchedulerILb0ELb0ELb0ELi128EEEEEEEEEvNT_6ParamsE$_ZZN4cute5sliceINS_5tupleIJNS_10UnderscoreES2_iEEENS1_IJNS1_IJNS_1CILi1EEENS4_ILi0EEEEEEiNS4_ILi1024EEEEEEEEDaRKT_RKT0_ENKUlRKT_RKT0_E_clIS2_iEEDaSI_SL_)
$_ZN7cutlass13device_kernelIN5flash19enable_sm80_to_sm89INS1_16FlashAttnBwdSm80INS1_25CollectiveMainloopBwdSm80ILi2ELi2EN4cute5tupleIJNS5_1CILi128EEES8_NS7_ILi64EEEEEENS_10bfloat16_tEfNS_4arch4Sm80ELb0ELb1ELb1ELb0ELb0ELb0ELb0ELb0ELi2ELi4ELi4ELi4ELb0EEENS1_21CollectiveEpilogueBwdISA_SB_SD_Li256ELb0ELb0ELi2EEENS1_19SingleTileSchedulerILb0ELb0ELb0ELi128EEEEEEEEEvNT_6ParamsE$_ZZN4cute5sliceINS_5tupleIJNS_10UnderscoreES2_iEEENS1_IJNS1_IJNS_1CILi1EEENS4_ILi0EEEEEEiNS4_ILi1024EEEEEEEEDaRKT_RKT0_ENKUlRKT_RKT0_E_clIS2_iEEDaSI_SL_:
[----:B------:R-:W-:Y:S01]  /*d670*/  IADD3 R2, R1, 0x1680, RZ ;  /* 0x0000168001027810 */ /* 0x000fe20007ffe0ff */
[----:B------:R-:W-:Y:S01]  /*d680*/  IMAD.MOV.U32 R3, RZ, RZ, R22 ;  /* 0x000000ffff037224 */ /* 0x000fe200078e0016 */
[----:B------:R-:W-:Y:S02]  /*d690*/  MOV R6, 0xd6c0 ;  /* 0x0000d6c000067802 */ /* 0x000fe40000000f00 */
[----:B------:R-:W-:Y:S02]  /*d6a0*/  IADD3 R2, R2, c[0x0][0x20], RZ ;  /* 0x0000080002027a10 */ /* 0x000fe40007ffe0ff */
[----:B------:R-:W-:Y:S05]  /*d6b0*/  CALL.REL.NOINC `($_ZN7cutlass13device_kernelIN5flash19enable_sm80_to_sm89INS1_16FlashAttnBwdSm80INS1_25CollectiveMainloopBwdSm80ILi2ELi2EN4cute5tupleIJNS5_1CILi128EEES8_NS7_ILi64EEEEEENS_10bfloat16_tEfNS_4arch4Sm80ELb0ELb1ELb1ELb0ELb0ELb0ELb0ELb0ELi2ELi4ELi4ELi4ELb0EEENS1_21CollectiveEpilogueBwdISA_SB_SD_Li256ELb0ELb0ELi2EEENS1_19SingleTileSchedulerILb0ELb0ELb0ELi128EEEEEEEEEvNT_6ParamsE$_ZN4cute3eso3ESOILb0ELb1EJiEEC2ERKi) ;  /* 0xffffa74000007944 */ /* 0x000fea0003c3ffff */
[----:B-1----:R1:W5:Y:S01]  /*d6c0*/  LDL R3, [R1+0x1680] ;  /* 0x0016800001037983 */ /* 0x0023620000100800 */
[----:B------:R-:W-:Y:S02]  /*d6d0*/  MOV R6, R4 ;  /* 0x0000000400067202 */ /* 0x000fe40000000f00 */
[----:B------:R-:W-:-:S04]  /*d6e0*/  MOV R7, 0x0 ;  /* 0x0000000000077802 */ /* 0x000fc80000000f00 */
[----:B------:R-:W-:Y:S05]  /*d6f0*/  RET.REL.NODEC R6 `(_ZN7cutlass13device_kernelIN5flash19enable_sm80_to_sm89INS1_16FlashAttnBwdSm80INS1_25CollectiveMainloopBwdSm80ILi2ELi2EN4cute5tupleIJNS5_1CILi128EEES8_NS7_ILi64EEEEEENS_10bfloat16_tEfNS_4arch4Sm80ELb0ELb1ELb1ELb0ELb0ELb0ELb0ELb0ELi2ELi4ELi4ELi4ELb0EEENS1_21CollectiveEpilogueBwdISA_SB_SD_Li256ELb0ELb0ELi2EEENS1_19SingleTileSchedulerILb0ELb0ELb0ELi128EEEEEEEEEvNT_6ParamsE) ;  /* 0xffff290006007950 */ /* 0x000fea0003c3ffff */
        .type           $_ZN7cutlass13device_kernelIN5flash19enable_sm80_to_sm89INS1_16FlashAttnBwdSm80INS1_25CollectiveMainloopBwdSm80ILi2ELi2EN4cute5tupleIJNS5_1CILi128EEES8_NS7_ILi64EEEEEENS_10bfloat16_tEfNS_4arch4Sm80ELb0ELb1ELb1ELb0ELb0ELb0ELb0ELb0ELi2ELi4ELi4ELi4ELb0EEENS1_21CollectiveEpilogueBwdISA_SB_SD_Li256ELb0ELb0ELi2EEENS1_19SingleTileSchedulerILb0ELb0ELb0ELi128EEEEEEEEEvNT_6ParamsE$_ZZN4cute6detail10lift_sliceINS_5tupleIJNS_1CILi0EEENS_10UnderscoreEEEENS2_IJNS2_IJS4_S4_EEEiEEEEEDaRKT_RKT0_ENKUlRKT_RKT0_E_clIS5_iEEDaSH_SK_,@function
        .size           $_ZN7cutlass13device_kernelIN5flash19enable_sm80_to_sm89INS1_16FlashAttnBwdSm80INS1_25CollectiveMainloopBwdSm80ILi2ELi2EN4cute5tupleIJNS5_1CILi128EEES8_NS7_ILi64EEEEEENS_10bfloat16_tEfNS_4arch4Sm80ELb0ELb1ELb1ELb0ELb0ELb0ELb0ELb0ELi2ELi4ELi4ELi4ELb0EEENS1_21CollectiveEpilogueBwdISA_SB_SD_Li256ELb0ELb0ELi2EEENS1_19SingleTileSchedulerILb0ELb0ELb0ELi128EEEEEEEEEvNT_6ParamsE$_ZZN4cute6detail10lift_sliceINS_5tupleIJNS_1CILi0EEENS_10UnderscoreEEEENS2_IJNS2_IJS4_S4_EEEiEEEEEDaRKT_RKT0_ENKUlRKT_RKT0_E_clIS5_iEEDaSH_SK_,($_ZN7cutlass13device_kernelIN5flash19enable_sm80_to_sm89INS1_16FlashAttnBwdSm80INS1_25CollectiveMainloopBwdSm80ILi2ELi2EN4cute5tupleIJNS5_1CILi128EEES8_NS7_ILi64EEEEEENS_10bfloat16_tEfNS_4arch4Sm80ELb0ELb1ELb1ELb0ELb0ELb0ELb0ELb0ELi2ELi4ELi4ELi4ELb0EEENS1_21CollectiveEpilogueBwdISA_SB_SD_Li256ELb0ELb0ELi2EEENS1_19SingleTileSchedulerILb0ELb0ELb0ELi128EEEEEEEEEvNT_6ParamsE$_ZZN4cute6detail16composition_implINS_1CILi2EEEiNS_5tupleIJNS2_ILi1EEES3_EEENS4_IJNS2_ILi0EEES5_EEEEEDaRKT_RKT0_RKT1_RKT2_ENKUlRKT_RKT0_E_clIS3_S5_EEDaSN_SQ_ - $_ZN7cutlass13device_kernelIN5flash19enable_sm80_to_sm89INS1_16FlashAttnBwdSm80INS1_25CollectiveMainloopBwdSm80ILi2ELi2EN4cute5tupleIJNS5_1CILi128EEES8_NS7_ILi64EEEEEENS_10bfloat16_tEfNS_4arch4Sm80ELb0ELb1ELb1ELb0ELb0ELb0ELb0ELb0ELi2ELi4ELi4ELi4ELb0EEENS1_21CollectiveEpilogueBwdISA_SB_SD_Li256ELb0ELb0ELi2EEENS1_19SingleTileSchedulerILb0ELb0ELb0ELi128EEEEEEEEEvNT_6ParamsE$_ZZN4cute6detail10lift_sliceINS_5tupleIJNS_1CILi0EEENS_10UnderscoreEEEENS2_IJNS2_IJS4_S4_EEEiEEEEEDaRKT_RKT0_ENKUlRKT_RKT0_E_clIS5_iEEDaSH_SK_)
$_ZN7cutlass13device_kernelIN5flash19enable_sm80_to_sm89INS1_16FlashAttnBwdSm80INS1_25CollectiveMainloopBwdSm80ILi2ELi2EN4cute5tupleIJNS5_1CILi128EEES8_NS7_ILi64EEEEEENS_10bfloat16_tEfNS_4arch4Sm80ELb0ELb1ELb1ELb0ELb0ELb0ELb0ELb0ELi2ELi4ELi4ELi4ELb0EEENS1_21CollectiveEpilogueBwdISA_SB_SD_Li256ELb0ELb0ELi2EEENS1_19SingleTileSchedulerILb0ELb0ELb0ELi128EEEEEEEEEvNT_6ParamsE$_ZZN4cute6detail10lift_sliceINS_5tupleIJNS_1CILi0EEENS_10UnderscoreEEEENS2_IJNS2_IJS4_S4_EEEiEEEEEDaRKT_RKT0_ENKUlRKT_RKT0_E_clIS5_iEEDaSH_SK_:
[----:B------:R-:W-:Y:S02]  /*d700*/  IADD3 R2, R1, 0x1680, RZ ;  /* 0x0000168001027810 */ /* 0x000fe40007ffe0ff */
[----:B------:R-:W-:Y:S02]  /*d710*/  MOV R6, 0xd740 ;  /* 0x0000d74000067802 */ /* 0x000fe40000000f00 */
[----:B------:R-:W-:Y:S02]  /*d720*/  IADD3 R2, R2, c[0x0][0x20], RZ ;  /* 0x0000080002027a10 */ /* 0x000fe40007ffe0ff */
[----:B------:R-:W-:Y:S05]  /*d730*/  CALL.REL.NOINC `($_ZN7cutlass13device_kernelIN5flash19enable_sm80_to_sm89INS1_16FlashAttnBwdSm80INS1_25CollectiveMainloopBwdSm80ILi2ELi2EN4cute5tupleIJNS5_1CILi128EEES8_NS7_ILi64EEEEEENS_10bfloat16_tEfNS_4arch4Sm80ELb0ELb1ELb1ELb0ELb0ELb0ELb0ELb0ELi2ELi4ELi4ELi4ELb0EEENS1_21CollectiveEpilogueBwdISA_SB_SD_Li256ELb0ELb0ELi2EEENS1_19SingleTileSchedulerILb0ELb0ELb0ELi128EEEEEEEEEvNT_6ParamsE$_ZN4cute3eso3ESOILb0ELb1EJiEEC2ERKi) ;  /* 0xffffa6c000007944 */ /* 0x000fea0003c3ffff */
[----:B-1----:R1:W5:Y:S01]  /*d740*/  LDL R3, [R1+0x1680] ;  /* 0x0016800001037983 */ /* 0x0023620000100800 */
[----:B------:R-:W-:-:S04]  /*d750*/  MOV R11, 0x0 ;  /* 0x00000000000b7802 */ /* 0x000fc80000000f00 */
[----:B------:R-:W-:Y:S05]  /*d760*/  RET.REL.NODEC R10 `(_ZN7cutlass13device_kernelIN5flash19enable_sm80_to_sm89INS1_16FlashAttnBwdSm80INS1_25CollectiveMainloopBwdSm80ILi2ELi2EN4cute5tupleIJNS5_1CILi128EEES8_NS7_ILi64EEEEEENS_10bfloat16_tEfNS_4arch4Sm80ELb0ELb1ELb1ELb0ELb0ELb0ELb0ELb0ELi2ELi4ELi4ELi4ELb0EEENS1_21CollectiveEpilogueBwdISA_SB_SD_Li256ELb0ELb0ELi2EEENS1_19SingleTileSchedulerILb0ELb0ELb0ELi128EEEEEEEEEvNT_6ParamsE) ;  /* 0xffff28900a007950 */ /* 0x000fea0003c3ffff */
        .type           $_ZN7cutlass13device_kernelIN5flash19enable_sm80_to_sm89INS1_16FlashAttnBwdSm80INS1_25CollectiveMainloopBwdSm80ILi2ELi2EN4cute5tupleIJNS5_1CILi128EEES8_NS7_ILi64EEEEEENS_10bfloat16_tEfNS_4arch4Sm80ELb0ELb1ELb1ELb0ELb0ELb0ELb0ELb0ELi2ELi4ELi4ELi4ELb0EEENS1_21CollectiveEpilogueBwdISA_SB_SD_Li256ELb0ELb0ELi2EEENS1_19SingleTileSchedulerILb0ELb0ELb0ELi128EEEEEEEEEvNT_6ParamsE$_ZZN4cute6detail16composition_implINS_1CILi2EEEiNS_5tupleIJNS2_ILi1EEES3_EEENS4_IJNS2_ILi0EEES5_EEEEEDaRKT_RKT0_RKT1_RKT2_ENKUlRKT_RKT0_E_clIS3_S5_EEDaSN_SQ_,@function
        .size           $_ZN7cutlass13device_kernelIN5flash19enable_sm80_to_sm89INS1_16FlashAttnBwdSm80INS1_25CollectiveMainloopBwdSm80ILi2ELi2EN4cute5tupleIJNS5_1CILi128EEES8_NS7_ILi64EEEEEENS_10bfloat16_tEfNS_4arch4Sm80ELb0ELb1ELb1ELb0ELb0ELb0ELb0ELb0ELi2ELi4ELi4ELi4ELb0EEENS1_21CollectiveEpilogueBwdISA_SB_SD_Li256ELb0ELb0ELi2EEENS1_19SingleTileSchedulerILb0ELb0ELb0ELi128EEEEEEEEEvNT_6ParamsE$_ZZN4cute6detail16composition_implINS_1CILi2EEEiNS_5tupleIJNS2_ILi1EEES3_EEENS4_IJNS2_ILi0EEES5_EEEEEDaRKT_RKT0_RKT1_RKT2_ENKUlRKT_RKT0_E_clIS3_S5_EEDaSN_SQ_,($_ZN7cutlass13device_kernelIN5flash19enable_sm80_to_sm89INS1_16FlashAttnBwdSm80INS1_25CollectiveMainloopBwdSm80ILi2ELi2EN4cute5tupleIJNS5_1CILi128EEES8_NS7_ILi64EEEEEENS_10bfloat16_tEfNS_4arch4Sm80ELb0ELb1ELb1ELb0ELb0ELb0ELb0ELb0ELi2ELi4ELi4ELi4ELb0EEENS1_21CollectiveEpilogueBwdISA_SB_SD_Li256ELb0ELb0ELi2EEENS1_19SingleTileSchedulerILb0ELb0ELb0ELi128EEEEEEEEEvNT_6ParamsE$_ZZN4cute6detail16composition_implINS_5tupleIJNS_1CILi16EEENS3_ILi2EEES5_S5_NS3_ILi4EEES5_EEENS2_IJNS3_ILi1EEEiiiNS3_ILi144EEENS3_ILi512EEEEEENS2_IJNS2_IJS5_S5_EEES6_NS3_ILi8EEEEEENS2_IJNS2_IJNS3_ILi64EEESA_EEES4_NS3_ILi1024EEEEEEEEDaRKT_RKT0_RKT1_RKT2_ENKUlRKT_RKT0_E_clIS6_S4_EEDaSX_S10_ - $_ZN7cutlass13device_kernelIN5flash19enable_sm80_to_sm89INS1_16FlashAttnBwdSm80INS1_25CollectiveMainloopBwdSm80ILi2ELi2EN4cute5tupleIJNS5_1CILi128EEES8_NS7_ILi64EEEEEENS_10bfloat16_tEfNS_4arch4Sm80ELb0ELb1ELb1ELb0ELb0ELb0ELb0ELb0ELi2ELi4ELi4ELi4ELb0EEENS1_21CollectiveEpilogueBwdISA_SB_SD_Li256ELb0ELb0ELi2EEENS1_19SingleTileSchedulerILb0ELb0ELb0ELi128EEEEEEEEEvNT_6ParamsE$_ZZN4cute6detail16composition_implINS_1CILi2EEEiNS_5tupleIJNS2_ILi1EEES3_EEENS4_IJNS2_ILi0EEES5_EEEEEDaRKT_RKT0_RKT1_RKT2_ENKUlRKT_RKT0_E_clIS3_S5_EEDaSN_SQ_)
$_ZN7cutlass13device_kernelIN5flash19enable_sm80_to_sm89INS1_16FlashAttnBwdSm80INS1_25CollectiveMainloopBwdSm80ILi2ELi2EN4cute5tupleIJNS5_1CILi128EEES8_NS7_ILi64EEEEEENS_10bfloat16_tEfNS_4arch4Sm80ELb0ELb1ELb1ELb0ELb0ELb0ELb0ELb0ELi2ELi4ELi4ELi4ELb0EEENS1_21CollectiveEpilogueBwdISA_SB_SD_Li256ELb0ELb0ELi2EEENS1_19SingleTileSchedulerILb0ELb0ELb0ELi128EEEEEEEEEvNT_6ParamsE$_ZZN4cute6detail16composition_implINS_1CILi2EEEiNS_5tupleIJNS2_ILi1EEES3_EEENS4_IJNS2_ILi0EEES5_EEEEEDaRKT_RKT0_RKT1_RKT2_ENKUlRKT_RKT0_E_clIS3_S5_EEDaSN_SQ_:
[----:B------:R-:W-:Y:S02]  /*d770*/  IADD3 R2, R1, 0x1688, RZ ;  /* 0x0000168801027810 */ /* 0x000fe40007ffe0ff */
[----:B------:R-:W-:Y:S02]  /*d780*/  MOV R6, 0xd7b0 ;  /* 0x0000d7b000067802 */ /* 0x000fe40000000f00 */
[----:B------:R-:W-:Y:S02]  /*d790*/  IADD3 R2, R2, c[0x0][0x20], RZ ;  /* 0x0000080002027a10 */ /* 0x000fe40007ffe0ff */
[----:B------:R-:W-:Y:S05]  /*d7a0*/  CALL.REL.NOINC `($_ZN7cutlass13device_kernelIN5flash19enable_sm80_to_sm89INS1_16FlashAttnBwdSm80INS1_25CollectiveMainloopBwdSm80ILi2ELi2EN4cute5tupleIJNS5_1CILi128EEES8_NS7_ILi64EEEEEENS_10bfloat16_tEfNS_4arch4Sm80ELb0ELb1ELb1ELb0ELb0ELb0ELb0ELb0ELi2ELi4ELi4ELi4ELb0EEENS1_21CollectiveEpilogueBwdISA_SB_SD_Li256ELb0ELb0ELi2EEENS1_19SingleTileSchedulerILb0ELb0ELb0ELi128EEEEEEEEEvNT_6ParamsE$_ZN4cute5tupleIJNS_1CILi2EEEiEEC2ERKS2_RKi) ;  /* 0xffffe16000007944 */ /* 0x000fea0003c3ffff */
[----:B-1----:R1:W5:Y:S01]  /*d7b0*/  LDL R3, [R1+0x1688] ;  /* 0x0016880001037983 */ /* 0x0023620000100800 */
[----:B------:R-:W-:-:S04]  /*d7c0*/  MOV R11, 0x0 ;  /* 0x00000000000b7802 */ /* 0x000fc80000000f00 */
[----:B------:R-:W-:Y:S05]  /*d7d0*/  RET.REL.NODEC R10 `(_ZN7cutlass13device_kernelIN5flash19enable_sm80_to_sm89INS1_16FlashAttnBwdSm80INS1_25CollectiveMainloopBwdSm80ILi2ELi2EN4cute5tupleIJNS5_1CILi128EEES8_NS7_ILi64EEEEEENS_10bfloat16_tEfNS_4arch4Sm80ELb0ELb1ELb1ELb0ELb0ELb0ELb0ELb0ELi2ELi4ELi4ELi4ELb0EEENS1_21CollectiveEpilogueBwdISA_SB_SD_Li256ELb0ELb0ELi2EEENS1_19SingleTileSchedulerILb0ELb0ELb0ELi128EEEEEEEEEvNT_6ParamsE) ;  /* 0xffff28200a007950 */ /* 0x000fea0003c3ffff */
        .type           $_ZN7cutlass13device_kernelIN5flash19enable_sm80_to_sm89INS1_16FlashAttnBwdSm80INS1_25CollectiveMainloopBwdSm80ILi2ELi2EN4cute5tupleIJNS5_1CILi128EEES8_NS7_ILi64EEEEEENS_10bfloat16_tEfNS_4arch4Sm80ELb0ELb1ELb1ELb0ELb0ELb0ELb0ELb0ELi2ELi4ELi4ELi4ELb0EEENS1_21CollectiveEpilogueBwdISA_SB_SD_Li256ELb0ELb0ELi2EEENS1_19SingleTileSchedulerILb0ELb0ELb0ELi128EEEEEEEEEvNT_6ParamsE$_ZZN4cute6detail16composition_implINS_5tupleIJNS_1CILi16EEENS3_ILi2EEES5_S5_NS3_ILi4EEES5_EEENS2_IJNS3_ILi1EEEiiiNS3_ILi144EEENS3_ILi512EEEEEENS2_IJNS2_IJS5_S5_EEES6_NS3_ILi8EEEEEENS2_IJNS2_IJNS3_ILi64EEESA_EEES4_NS3_ILi1024EEEEEEEEDaRKT_RKT0_RKT1_RKT2_ENKUlRKT_RKT0_E_clIS6_S4_EEDaSX_S10_,@function
        .size           $_ZN7cutlass13device_kernelIN5flash19enable_sm80_to_sm89INS1_16FlashAttnBwdSm80INS1_25CollectiveMainloopBwdSm80ILi2ELi2EN4cute5tupleIJNS5_1CILi128EEES8_NS7_ILi64EEEEEENS_10bfloat16_tEfNS_4arch4Sm80ELb0ELb1ELb1ELb0ELb0ELb0ELb0ELb0ELi2ELi4ELi4ELi4ELb0EEENS1_21CollectiveEpilogueBwdISA_SB_SD_Li256ELb0ELb0ELi2EEENS1_19SingleTileSchedulerILb0ELb0ELb0ELi128EEEEEEEEEvNT_6ParamsE$_ZZN4cute6detail16composition_implINS_5tupleIJNS_1CILi16EEENS3_ILi2EEES5_S5_NS3_ILi4EEES5_EEENS2_IJNS3_ILi1EEEiiiNS3_ILi144EEENS3_ILi512EEEEEENS2_IJNS2_IJS5_S5_EEES6_NS3_ILi8EEEEEENS2_IJNS2_IJNS3_ILi64EEESA_EEES4_NS3_ILi1024EEEEEEEEDaRKT_RKT0_RKT1_RKT2_ENKUlRKT_RKT0_E_clIS6_S4_EEDaSX_S10_,($_ZN7cutlass13device_kernelIN5flash19enable_sm80_to_sm89INS1_16FlashAttnBwdSm80INS1_25CollectiveMainloopBwdSm80ILi2ELi2EN4cute5tupleIJNS5_1CILi128EEES8_NS7_ILi64EEEEEENS_10bfloat16_tEfNS_4arch4Sm80ELb0ELb1ELb1ELb0ELb0ELb0ELb0ELb0ELi2ELi4ELi4ELi4ELb0EEENS1_21CollectiveEpilogueBwdISA_SB_SD_Li256ELb0ELb0ELi2EEENS1_19SingleTileSchedulerILb0ELb0ELb0ELi128EEEEEEEEEvNT_6ParamsE$_ZZN4cute6detail16composition_implINS_5tupleIJNS_1CILi16EEENS3_ILi2EEES5_S5_NS3_ILi4EEES5_EEENS2_IJNS3_ILi1EEEiiiNS3_ILi144EEENS3_ILi512EEEEEENS2_IJNS2_IJS5_S5_EEES6_NS3_ILi8EEEEEENS2_IJNS2_IJNS3_ILi64EEESA_EEES4_NS3_ILi1024EEEEEEEEDaRKT_RKT0_RKT1_RKT2_ENKUlRKT_RKT0_E_clISC_SG_EEDaSX_S10_ - $_ZN7cutlass13device_kernelIN5flash19enable_sm80_to_sm89INS1_16FlashAttnBwdSm80INS1_25CollectiveMainloopBwdSm80ILi2ELi2EN4cute5tupleIJNS5_1CILi128EEES8_NS7_ILi64EEEEEENS_10bfloat16_tEfNS_4arch4Sm80ELb0ELb1ELb1ELb0ELb0ELb0ELb0ELb0ELi2ELi4ELi4ELi4ELb0EEENS1_21CollectiveEpilogueBwdISA_SB_SD_Li256ELb0ELb0ELi2EEENS1_19SingleTileSchedulerILb0ELb0ELb0ELi128EEEEEEEEEvNT_6ParamsE$_ZZN4cute6detail16composition_implINS_5tupleIJNS_1CILi16EEENS3_ILi2EEES5_S5_NS3_ILi4EEES5_EEENS2_IJNS3_ILi1EEEiiiNS3_ILi144EEENS3_ILi512EEEEEENS2_IJNS2_IJS5_S5_EEES6_NS3_ILi8EEEEEENS2_IJNS2_IJNS3_ILi64EEESA_EEES4_NS3_ILi1024EEEEEEEEDaRKT_RKT0_RKT1_RKT2_ENKUlRKT_RKT0_E_clIS6_S4_EEDaSX_S10_)
$_ZN7cutlass13device_kernelIN5flash19enable_sm80_to_sm89INS1_16FlashAttnBwdSm80INS1_25CollectiveMainloopBwdSm80ILi2ELi2EN4cute5tupleIJNS5_1CILi128EEES8_NS7_ILi64EEEEEENS_10bfloat16_tEfNS_4arch4Sm80ELb0ELb1ELb1ELb0ELb0ELb0ELb0ELb0ELi2ELi4ELi4ELi4ELb0EEENS1_21CollectiveEpilogueBwdISA_SB_SD_Li256ELb0ELb0ELi2EEENS1_19SingleTileSchedulerILb0ELb0ELb0ELi128EEEEEEEEEvNT_6ParamsE$_ZZN4cute6detail16composition_implINS_5tupleIJNS_1CILi16EEENS3_ILi2EEES5_S5_NS3_ILi4EEES5_EEENS2_IJNS3_ILi1EEEiiiNS3_ILi144EEENS3_ILi512EEEEEENS2_IJNS2_IJS5_S5_EEES6_NS3_ILi8EEEEEENS2_IJNS2_IJNS3_ILi64EEESA_EEES4_NS3_ILi1024EEEEEEEEDaRKT_RKT0_RKT1_RKT2_ENKUlRKT_RKT0_E_clIS6_S4_EEDaSX_S10_:
        /* <DEDUP_REMOVED lines=14> */
[----:B-1---5:R-:W-:Y:S05]  /*d8c0*/  CALL.REL.NOINC `($_ZN7cutlass13device_kernelIN5flash19enable_sm80_to_sm89INS1_16FlashAttnBwdSm80INS1_25CollectiveMainloopBwdSm80ILi2ELi2EN4cute5tupleIJNS5_1CILi128EEES8_NS7_ILi64EEEEEENS_10bfloat16_tEfNS_4arch4Sm80ELb0ELb1ELb1ELb0ELb0ELb0ELb0ELb0ELi2ELi4ELi4ELi4ELb0EEENS1_21CollectiveEpilogueBwdISA_SB_SD_Li256ELb0ELb0ELi2EEENS1_19SingleTileSchedulerILb0ELb0ELb0ELi128EEEEEEEEEvNT_6ParamsE$_ZZN4cute6detail16composition_implINS_5tupleIJNS_1CILi16EEENS3_ILi2EEES5_S5_NS3_ILi4EEES5_EEENS2_IJNS3_ILi1EEEiiiNS3_ILi144EEENS3_ILi512EEEEEES6_S4_EEDaRKT_RKT0_RKT1_RKT2_ENKUlRKT_T0_E_clINS2_IJNS2_IJEEESU_S6_S8_EEENS_17integral_constantIiLi1EEEEEDaSQ_SR_) ;  /* 0x0000058000007944 */ /* 0x022fea0003c00000 */
[----:B-----5:R2:W-:Y:S04]  /*d8d0*/  STL [R1+0x16a8], R2 ;  /* 0x0016a80201007387 */ /* 0x0205e80000100800 */
[----:B------:R2:W-:Y:S04]  /*d8e0*/  STL.64 [R1+0x16a0], R74 ;  /* 0x0016a04a01007387 */ /* 0x0005e80000100a00 */
[----:B------:R2:W5:Y:S01]  /*d8f0*/  LDL R6, [R8+0x4] ;  /* 0x0000040008067983 */ /* 0x0005620000100800 */
[----:B------:R-:W-:Y:S02]  /*d900*/  IADD3 R3, R17, 0x28, RZ ;  /* 0x0000002811037810 */ /* 0x000fe40007ffe0ff */
[----:B------:R-:W-:-:S02]  /*d910*/  MOV R22, 0xd930 ;  /* 0x0000d93000167802 */ /* 0x000fc40000000f00 */
[----:B-12--5:R-:W-:Y:S05]  /*d920*/  CALL.REL.NOINC `($_ZN7cutlass13device_kernelIN5flash19enable_sm80_to_sm89INS1_16FlashAttnBwdSm80INS1_25CollectiveMainloopBwdSm80ILi2ELi2EN4cute5tupleIJNS5_1CILi128EEES8_NS7_ILi64EEEEEENS_10bfloat16_tEfNS_4arch4Sm80ELb0ELb1ELb1ELb0ELb0ELb0ELb0ELb0ELi2ELi4ELi4ELi4ELb0EEENS1_21CollectiveEpilogueBwdISA_SB_SD_Li256ELb0ELb0ELi2EEENS1_19SingleTileSchedulerILb0ELb0ELb0ELi128EEEEEEEEEvNT_6ParamsE$_ZZN4cute6detail16composition_implINS_5tupleIJNS_1CILi16EEENS3_ILi2EEES5_S5_NS3_ILi4EEES5_EEENS2_IJNS3_ILi1EEEiiiNS3_ILi144EEENS3_ILi512EEEEEES6_S4_EEDaRKT_RKT0_RKT1_RKT2_ENKUlRKT_T0_E_clINS2_IJNS2_IJS5_EEENS2_IJiEEES5_S8_EEENS_17integral_constantIiLi2EEEEEDaSQ_SR_) ;  /* 0x000005f000007944 */ /* 0x026fea0003c00000 */
[----:B------:R-:W2:Y:S01]  /*d930*/  LDL.64 R74, [R1+0x16a0] ;  /* 0x0016a000014a7983 */ /* 0x000ea20000100a00 */
[----:B------:R-:W-:-:S02]  /*d940*/  IADD3 R5, R17, 0x18, RZ ;  /* 0x0000001811057810 */ /* 0x000fc40007ffe0ff */
[----:B------:R-:W-:Y:S01]  /*d950*/  MOV R8, 0xd990 ;  /* 0x0000d99000087802 */ /* 0x000fe20000000f00 */
[----:B-----5:R3:W-:Y:S04]  /*d960*/  STL.64 [R1+0x1698], R2 ;  /* 0x0016980201007387 */ /* 0x0207e80000100a00 */
[----:B--2---:R3:W-:Y:S02]  /*d970*/  STL.64 [R1+0x1690], R74 ;  /* 0x0016904a01007387 */ /* 0x0047e40000100a00 */
[----:B-1-3--:R-:W-:Y:S05]  /*d980*/  CALL.REL.NOINC `($_ZN7cutlass13device_kernelIN5flash19enable_sm80_to_sm89INS1_16FlashAttnBwdSm80INS1_25CollectiveMainloopBwdSm80ILi2ELi2EN4cute5tupleIJNS5_1CILi128EEES8_NS7_ILi64EEEEEENS_10bfloat16_tEfNS_4arch4Sm80ELb0ELb1ELb1ELb0ELb0ELb0ELb0ELb0ELi2ELi4ELi4ELi4ELb0EEENS1_21CollectiveEpilogueBwdISA_SB_SD_Li256ELb0ELb0ELi2EEENS1_19SingleTileSchedulerILb0ELb0ELb0ELi128EEEEEEEEEvNT_6ParamsE$_ZZN4cute6detail16composition_implINS_5tupleIJNS_1CILi16EEENS3_ILi2EEES5_S5_NS3_ILi4EEES5_EEENS2_IJNS3_ILi1EEEiiiNS3_ILi144EEENS3_ILi512EEEEEES6_S4_EEDaRKT_RKT0_RKT1_RKT2_ENKUlRKT_T0_E_clINS2_IJNS2_IJS5_S5_EEENS2_IJiiEEES8_S8_EEENS_17integral_constantIiLi3EEEEEDaSQ_SR_) ;  /* 0x0000069000007944 */ /* 0x00afea0003c00000 */
[----:B------:R-:W2:Y:S01]  /*d990*/  LDL.64 R74, [R1+0x1690] ;  /* 0x00169000014a7983 */ /* 0x000ea20000100a00 */
[----:B------:R-:W-:Y:S02]  /*d9a0*/  IADD3 R5, R17, 0x8, RZ ;  /* 0x0000000811057810 */ /* 0x000fe40007ffe0ff */
[----:B------:R-:W-:Y:S01]  /*d9b0*/  MOV R8, 0xd9f0 ;  /* 0x0000d9f000087802 */ /* 0x000fe20000000f00 */
[----:B-----5:R3:W-:Y:S04]  /*d9c0*/  STL.64 [R1+0x1688], R2 ;  /* 0x0016880201007387 */ /* 0x0207e80000100a00 */
[----:B--2---:R3:W-:Y:S02]  /*d9d0*/  STL.64 [R1+0x1680], R74 ;  /* 0x0016804a01007387 */ /* 0x0047e40000100a00 */
[----:B-1-3--:R-:W-:Y:S05]  /*d9e0*/  CALL.REL.NOINC `($_ZN7cutlass13device_kernelIN5flash19enable_sm80_to_sm89INS1_16FlashAttnBwdSm80INS1_25CollectiveMainloopBwdSm80ILi2ELi2EN4cute5tupleIJNS5_1CILi128EEES8_NS7_ILi64EEEEEENS_10bfloat16_tEfNS_4arch4Sm80ELb0ELb1ELb1ELb0ELb0ELb0ELb0ELb0ELi2ELi4ELi4ELi4ELb0EEENS1_21CollectiveEpilogueBwdISA_SB_SD_Li256ELb0ELb0ELi2EEENS1_19SingleTileSchedulerILb0ELb0ELb0ELi128EEEEEEEEEvNT_6ParamsE$_ZZN4cute6detail16composition_implINS_5tupleIJNS_1CILi16EEENS3_ILi2EEES5_S5_NS3_ILi4EEES5_EEENS2_IJNS3_ILi1EEEiiiNS3_ILi144EEENS3_ILi512EEEEEES6_S4_EEDaRKT_RKT0_RKT1_RKT2_ENKUlRKT_T0_E_clINS2_IJNS2_IJS5_S5_EEENS2_IJiiEEES8_S8_EEENS_17integral_constantIiLi4EEEEEDaSQ_SR_) ;  /* 0x000006e000007944 */ /* 0x00afea0003c00000 */
[----:B-----5:R-:W-:Y:S01]  /*d9f0*/  IMAD.MOV.U32 R8, RZ, RZ, R3 ;  /* 0x000000ffff087224 */ /* 0x020fe200078e0003 */
[----:B------:R-:W-:-:S02]  /*da00*/  MOV R3, R7 ;  /* 0x0000000700037202 */ /* 0x000fc40000000f00 */
[----:B------:R-:W-:Y:S02]  /*da10*/  MOV R6, 0xda30 ;  /* 0x0000da3000067802 */ /* 0x000fe40000000f00 */
[----:B-1----:R-:W-:Y:S05]  /*da20*/  CALL.REL.NOINC `($_ZN7cutlass13device_kernelIN5flash19enable_sm80_to_sm89INS1_16FlashAttnBwdSm80INS1_25CollectiveMainloopBwdSm80ILi2ELi2EN4cute5tupleIJNS5_1CILi128EEES8_NS7_ILi64EEEEEENS_10bfloat16_tEfNS_4arch4Sm80ELb0ELb1ELb1ELb0ELb0ELb0ELb0ELb0ELi2ELi4ELi4ELi4ELb0EEENS1_21CollectiveEpilogueBwdISA_SB_SD_Li256ELb0ELb0ELi2EEENS1_19SingleTileSchedulerILb0ELb0ELb0ELi128EEEEEEEEEvNT_6ParamsE$_ZN4cute5tupleIJNS0_IJNS_1CILi2EEES2_EEENS0_IJiiEEEEEC2ERKS3_RKS4_) ;  /* 0xffffdd3000007944 */ /* 0x002fea0003c3ffff */
[----:B------:R1:W5:Y:S01]  /*da30*/  LDL.64 R2, [R1+0x16c0] ;  /* 0x0016c00001027983 */ /* 0x0003620000100a00 */
[----:B------:R-:W-:-:S04]  /*da40*/  MOV R17, 0x0 ;  /* 0x0000000000117802 */ /* 0x000fc80000000f00 */
[----:B------:R-:W-:Y:S05]  /*da50*/  RET.REL.NODEC R16 `(_ZN7cutlass13device_kernelIN5flash19enable_sm80_to_sm89INS1_16FlashAttnBwdSm80INS1_25CollectiveMainloopBwdSm80ILi2ELi2EN4cute5tupleIJNS5_1CILi128EEES8_NS7_ILi64EEEEEENS_10bfloat16_tEfNS_4arch4Sm80ELb0ELb1ELb1ELb0ELb0ELb0ELb0ELb0ELi2ELi4ELi4ELi4ELb0EEENS1_21CollectiveEpilogueBwdISA_SB_SD_Li256ELb0ELb0ELi2EEENS1_19SingleTileSchedulerILb0ELb0ELb0ELi128EEEEEEEEEvNT_6ParamsE) ;  /* 0xffff25a010007950 */ /* 0x000fea0003c3ffff */
        .type           $_ZN7cutlass13device_kernelIN5flash19enable_sm80_to_sm89INS1_16FlashAttnBwdSm80INS1_25CollectiveMainloopBwdSm80ILi2ELi2EN4cute5tupleIJNS5_1CILi128EEES8_NS7_ILi64EEEEEENS_10bfloat16_tEfNS_4arch4Sm80ELb0ELb1ELb1ELb0ELb0ELb0ELb0ELb0ELi2ELi4ELi4ELi4ELb0EEENS1_21CollectiveEpilogueBwdISA_SB_SD_Li256ELb0ELb0ELi2EEENS1_19SingleTileSchedulerILb0ELb0ELb0ELi128EEEEEEEEEvNT_6ParamsE$_ZZN4cute6detail16composition_implINS_5tupleIJNS_1CILi16EEENS3_ILi2EEES5_S5_NS3_ILi4EEES5_EEENS2_IJNS3_ILi1EEEiiiNS3_ILi144EEENS3_ILi512EEEEEENS2_IJNS2_IJS5_S5_EEES6_NS3_ILi8EEEEEENS2_IJNS2_IJNS3_ILi64EEESA_EEES4_NS3_ILi1024EEEEEEEEDaRKT_RKT0_RKT1_RKT2_ENKUlRKT_RKT0_E_clISC_SG_EEDaSX_S10_,@function
        .size           $_ZN7cutlass13device_kernelIN5flash19enable_sm80_to_sm89INS1_16FlashAttnBwdSm80INS1_25CollectiveMainloopBwdSm80ILi2ELi2EN4cute5tupleIJNS5_1CILi128EEES8_NS7_ILi64EEEEEENS_10bfloat16_tEfNS_4arch4Sm80ELb0ELb1ELb1ELb0ELb0ELb0ELb0ELb0ELi2ELi4ELi4ELi4ELb0EEENS1_21CollectiveEpilogueBwdISA_SB_SD_Li256ELb0ELb0ELi2EEENS1_19SingleTileSchedulerILb0ELb0ELb0ELi128EEEEEEEEEvNT_6ParamsE$_ZZN4cute6detail16composition_implINS_5tupleIJNS_1CILi16EEENS3_ILi2EEES5_S5_NS3_ILi4EEES5_EEENS2_IJNS3_ILi1EEEiiiNS3_ILi144EEENS3_ILi512EEEEEENS2_IJNS2_IJS5_S5_EEES6_NS3_ILi8EEEEEENS2_IJNS2_IJNS3_ILi64EEESA_EEES4_NS3_ILi1024EEEEEEEEDaRKT_RKT0_RKT1_RKT2_ENKUlRKT_RKT0_E_clISC_SG_EEDaSX_S10_,($_ZN7cutlass13device_kernelIN5flash19enable_sm80_to_sm89INS1_16FlashAttnBwdSm80INS1_25CollectiveMainloopBwdSm80ILi2ELi2EN4cute5tupleIJNS5_1CILi128EEES8_NS7_ILi64EEEEEENS_10bfloat16_tEfNS_4arch4Sm80ELb0ELb1ELb1ELb0ELb0ELb0ELb0ELb0ELi2ELi4ELi4ELi4ELb0EEENS1_21CollectiveEpilogueBwdISA_SB_SD_Li256ELb0ELb0ELi2EEENS1_19SingleTileSchedulerILb0ELb0ELb0ELi128EEEEEEEEEvNT_6ParamsE$_ZZN4cute6detail16composition_implINS_5tupleIJNS_1CILi16EEENS3_ILi2EEES5_S5_NS3_ILi4EEES5_EEENS2_IJNS3_ILi1EEEiiiNS3_ILi144EEENS3_ILi512EEEEEENS2_IJS5_S5_EEENS2_IJNS3_ILi64EEESA_EEEEEDaRKT_RKT0_RKT1_RKT2_ENKUlRKT_RKT0_E_clIS5_SD_EEDaST_SW_ - $_ZN7cutlass13device_kernelIN5flash19enable_sm80_to_sm89INS1_16FlashAttnBwdSm80INS1_25CollectiveMainloopBwdSm80ILi2ELi2EN4cute5tupleIJNS5_1CILi128EEES8_NS7_ILi64EEEEEENS_10bfloat16_tEfNS_4arch4Sm80ELb0ELb1ELb1ELb0ELb0ELb0ELb0ELb0ELi2ELi4ELi4ELi4ELb0EEENS1_21CollectiveEpilogueBwdISA_SB_SD_Li256ELb0ELb0ELi2EEENS1_19SingleTileSchedulerILb0ELb0ELb0ELi128EEEEEEEEEvNT_6ParamsE$_ZZN4cute6detail16composition_implINS_5tupleIJNS_1CILi16EEENS3_ILi2EEES5_S5_NS3_ILi4EEES5_EEENS2_IJNS3_ILi1EEEiiiNS3_ILi144EEENS3_ILi512EEEEEENS2_IJNS2_IJS5_S5_EEES6_NS3_ILi8EEEEEENS2_IJNS2_IJNS3_ILi64EEESA_EEES4_NS3_ILi1024EEEEEEEEDaRKT_RKT0_RKT1_RKT2_ENKUlRKT_RKT0_E_clISC_SG_EEDaSX_S10_)
$_ZN7cutlass13device_kernelIN5flash19enable_sm80_to_sm89INS1_16FlashAttnBwdSm80INS1_25CollectiveMainloopBwdSm80ILi2ELi2EN4cute5tupleIJNS5_1CILi128EEES8_NS7_ILi64EEEEEENS_10bfloat16_tEfNS_4arch4Sm80ELb0ELb1ELb1ELb0ELb0ELb0ELb0ELb0ELi2ELi4ELi4ELi4ELb0EEENS1_21CollectiveEpilogueBwdISA_SB_SD_Li256ELb0ELb0ELi2EEENS1_19SingleTileSchedulerILb0ELb0ELb0ELi128EEEEEEEEEvNT_6ParamsE$_ZZN4cute6detail16composition_implINS_5tupleIJNS_1CILi16EEENS3_ILi2EEES5_S5_NS3_ILi4EEES5_EEENS2_IJNS3_ILi1EEEiiiNS3_ILi144EEENS3_ILi512EEEEEENS2_IJNS2_IJS5_S5_EEES6_NS3_ILi8EEEEEENS2_IJNS2_IJNS3_ILi64EEESA_EEES4_NS3_ILi1024EEEEEEEEDaRKT_RKT0_RKT1_RKT2_ENKUlRKT_RKT0_E_clISC_SG_EEDaSX_S10_:
[----:B------:R-:W-:Y:S02]  /*da60*/  IADD3 R10, R1, 0x1680, RZ ;  /* 0x00001680010a7810 */ /* 0x000fe40007ffe0ff */
[----:B------:R-:W-:Y:S02]  /*da70*/  MOV R74, 0xdab0 ;  /* 0x0000dab0004a7802 */ /* 0x000fe40000000f00 */
[----:B------:R-:W-:-:S04]  /*da80*/  IADD3 R10, R10, c[0x0][0x20], RZ ;  /* 0x000008000a0a7a10 */ /* 0x000fc80007ffe0ff */
[----:B------:R-:W-:Y:S02]  /*da90*/  IADD3 R40, R10, 0x4, RZ ;  /* 0x000000040a287810 */ /* 0x000fe40007ffe0ff */
[----:B------:R-:W-:Y:S05]  /*daa0*/  CALL.REL.NOINC `($_ZN7cutlass13device_kernelIN5flash19enable_sm80_to_sm89INS1_16FlashAttnBwdSm80INS1_25CollectiveMainloopBwdSm80ILi2ELi2EN4cute5tupleIJNS5_1CILi128EEES8_NS7_ILi64EEEEEENS_10bfloat16_tEfNS_4arch4Sm80ELb0ELb1ELb1ELb0ELb0ELb0ELb0ELb0ELi2ELi4ELi4ELi4ELb0EEENS1_21CollectiveEpilogueBwdISA_SB_SD_Li256ELb0ELb0ELi2EEENS1_19SingleTileSchedulerILb0ELb0ELb0ELi128EEEEEEEEEvNT_6ParamsE$_ZZN4cute6detail16composition_implINS_5tupleIJNS_1CILi16EEENS3_ILi2EEES5_S5_NS3_ILi4EEES5_EEENS2_IJNS3_ILi1EEEiiiNS3_ILi144EEENS3_ILi512EEEEEENS2_IJS5_S5_EEENS2_IJNS3_ILi64EEESA_EEEEEDaRKT_RKT0_RKT1_RKT2_ENKUlRKT_RKT0_E_clIS5_SD_EEDaST_SW_) ;  /* 0x0000009000007944 */ /* 0x000fea0003c00000 */
[----:B------:R-:W-:Y:S02]  /*dab0*/  MOV R4, 0xdad0 ;  /* 0x0000dad000047802 */ /* 0x000fe40000000f00 */
[----:B-1---5:R-:W-:Y:S05]  /*dac0*/  CALL.REL.NOINC `($_ZN7cutlass13device_kernelIN5flash19enable_sm80_to_sm89INS1_16FlashAttnBwdSm80INS1_25CollectiveMainloopBwdSm80ILi2ELi2EN4cute5tupleIJNS5_1CILi128EEES8_NS7_ILi64EEEEEENS_10bfloat16_tEfNS_4arch4Sm80ELb0ELb1ELb1ELb0ELb0ELb0ELb0ELb0ELi2ELi4ELi4ELi4ELb0EEENS1_21CollectiveEpilogueBwdISA_SB_SD_Li256ELb0ELb0ELi2EEENS1_19SingleTileSchedulerILb0ELb0ELb0ELi128EEEEEEEEEvNT_6ParamsE$_ZN4cute3eso3ESOILb0ELb1EJiNS_1CILi512EEEEEC2ERKiRKS3_) ;  /* 0xffffa49000007944 */ /* 0x022fea0003c3ffff */
[----:B-1----:R1:W5:Y:S01]  /*dad0*/  LDL R2, [R1+0x1684] ;  /* 0x0016840001027983 */ /* 0x0023620000100800 */
[----:B------:R-:W-:-:S03]  /*dae0*/  MOV R6, 0xdb00 ;  /* 0x0000db0000067802 */ /* 0x000fc60000000f00 */
[----:B-1---5:R-:W-:Y:S05]  /*daf0*/  CALL.REL.NOINC `($_ZN7cutlass13device_kernelIN5flash19enable_sm80_to_sm89INS1_16FlashAttnBwdSm80INS1_25CollectiveMainloopBwdSm80ILi2ELi2EN4cute5tupleIJNS5_1CILi128EEES8_NS7_ILi64EEEEEENS_10bfloat16_tEfNS_4arch4Sm80ELb0ELb1ELb1ELb0ELb0ELb0ELb0ELb0ELi2ELi4ELi4ELi4ELb0EEENS1_21CollectiveEpilogueBwdISA_SB_SD_Li256ELb0ELb0ELi2EEENS1_19SingleTileSchedulerILb0ELb0ELb0ELi128EEEEEEEEEvNT_6ParamsE$_ZN4cute5tupleIJNS0_IJNS_1CILi2EEES2_EEENS0_IJiNS1_ILi512EEEEEEEEC2ERKS3_RKS5_) ;  /* 0xffffdc2000007944 */ /* 0x022fea0003c3ffff */
[----:B------:R2:W5:Y:S01]  /*db00*/  LDL R40, [R1+0x1680] ;  /* 0x0016800001287983 */ /* 0x0005620000100800 */
[----:B-1----:R-:W-:Y:S02]  /*db10*/  MOV R2, R8 ;  /* 0x0000000800027202 */ /* 0x002fe40000000f00 */
[----:B------:R-:W-:-:S04]  /*db20*/  MOV R3, 0x0 ;  /* 0x0000000000037802 */ /* 0x000fc80000000f00 */
[----:B------:R-:W-:Y:S05]  /*db30*/  RET.REL.NODEC R2 `(_ZN7cutlass13device_kernelIN5flash19enable_sm80_to_sm89INS1_16FlashAttnBwdSm80INS1_25CollectiveMainloopBwdSm80ILi2ELi2EN4cute5tupleIJNS5_1CILi128EEES8_NS7_ILi64EEEEEENS_10bfloat16_tEfNS_4arch4Sm80ELb0ELb1ELb1ELb0ELb0ELb0ELb0ELb0ELi2ELi4ELi4ELi4ELb0EEENS1_21CollectiveEpilogueBwdISA_SB_SD_Li256ELb0ELb0ELi2EEENS1_19SingleTileSchedulerILb0ELb0ELb0ELi128EEEEEEEEEvNT_6ParamsE) ;  /* 0xffff24c002007950 */ /* 0x000fea0003c3ffff */
        .type           $_ZN7cutlass13device_kernelIN5flash19enable_sm80_to_sm89INS1_16FlashAttnBwdSm80INS1_25CollectiveMainloopBwdSm80ILi2ELi2EN4cute5tupleIJNS5_1CILi128EEES8_NS7_ILi64EEEEEENS_10bfloat16_tEfNS_4arch4Sm80ELb0ELb1ELb1ELb0ELb0ELb0ELb0ELb0ELi2ELi4ELi4ELi4ELb0EEENS1_21CollectiveEpilogueBwdISA_SB_SD_Li256ELb0ELb0ELi2EEENS1_19SingleTileSchedulerILb0ELb0ELb0ELi128EEEEEEEEEvNT_6ParamsE$_ZZN4cute6detail16composition_implINS_5tupleIJNS_1CILi16EEENS3_ILi2EEES5_S5_NS3_ILi4EEES5_EEENS2_IJNS3_ILi1EEEiiiNS3_ILi144EEENS3_ILi512EEEEEENS2_IJS5_S5_EEENS2_IJNS3_ILi64EEESA_EEEEEDaRKT_RKT0_RKT1_RKT2_ENKUlRKT_RKT0_E_clIS5_SD_EEDaST_SW_,@function
        .size           $_ZN7cutlass13device_kernelIN5flash19enable_sm80_to_sm89INS1_16FlashAttnBwdSm80INS1_25CollectiveMainloopBwdSm80ILi2ELi2EN4cute5tupleIJNS5_1CILi128EEES8_NS7_ILi64EEEEEENS_10bfloat16_tEfNS_4arch4Sm80ELb0ELb1ELb1ELb0ELb0ELb0ELb0ELb0ELi2ELi4ELi4ELi4ELb0EEENS1_21CollectiveEpilogueBwdISA_SB_SD_Li256ELb0ELb0ELi2EEENS1_19SingleTileSchedulerILb0ELb0ELb0ELi128EEEEEEEEEvNT_6ParamsE$_ZZN4cute6detail16composition_implINS_5tupleIJNS_1CILi16EEENS3_ILi2EEES5_S5_NS3_ILi4EEES5_EEENS2_IJNS3_ILi1EEEiiiNS3_ILi144EEENS3_ILi512EEEEEENS2_IJS5_S5_EEENS2_IJNS3_ILi64EEESA_EEEEEDaRKT_RKT0_RKT1_RKT2_ENKUlRKT_RKT0_E_clIS5_SD_EEDaST_SW_,($_ZN7cutlass13device_kernelIN5flash19enable_sm80_to_sm89INS1_16FlashAttnBwdSm80INS1_25CollectiveMainloopBwdSm80ILi2ELi2EN4cute5tupleIJNS5_1CILi128EEES8_NS7_ILi64EEEEEENS_10bfloat16_tEfNS_4arch4Sm80ELb0ELb1ELb1ELb0ELb0ELb0ELb0ELb0ELi2ELi4ELi4ELi4ELb0EEENS1_21CollectiveEpilogueBwdISA_SB_SD_Li256ELb0ELb0ELi2EEENS1_19SingleTileSchedulerILb0ELb0ELb0ELi128EEEEEEEEEvNT_6ParamsE$_ZZN4cute6detail16composition_implINS_5tupleIJNS_1CILi16EEENS3_ILi2EEES5_S5_NS3_ILi4EEES5_EEENS2_IJNS3_ILi1EEEiiiNS3_ILi144EEENS3_ILi512EEEEEES5_NS3_ILi64EEEEEDaRKT_RKT0_RKT1_RKT2_ENKUlRKT_T0_E_clINS2_IJNS2_IJEEESV_S5_S8_EEENS_17integral_constantIiLi3EEEEEDaSR_SS_ - $_ZN7cutlass13device_kernelIN5flash19enable_sm80_to_sm89INS1_16FlashAttnBwdSm80INS1_25CollectiveMainloopBwdSm80ILi2ELi2EN4cute5tupleIJNS5_1CILi128EEES8_NS7_ILi64EEEEEENS_10bfloat16_tEfNS_4arch4Sm80ELb0ELb1ELb1ELb0ELb0ELb0ELb0ELb0ELi2ELi4ELi4ELi4ELb0EEENS1_21CollectiveEpilogueBwdISA_SB_SD_Li256ELb0ELb0ELi2EEENS1_19SingleTileSchedulerILb0ELb0ELb0ELi128EEEEEEEEEvNT_6ParamsE$_ZZN4cute6detail16composition_implINS_5tupleIJNS_1CILi16EEENS3_ILi2EEES5_S5_NS3_ILi4EEES5_EEENS2_IJNS3_ILi1EEEiiiNS3_ILi144EEENS3_ILi512EEEEEENS2_IJS5_S5_EEENS2_IJNS3_ILi64EEESA_EEEEEDaRKT_RKT0_RKT1_RKT2_ENKUlRKT_RKT0_E_clIS5_SD_EEDaST_SW_)
$_ZN7cutlass13device_kernelIN5flash19enable_sm80_to_sm89INS1_16FlashAttnBwdSm80INS1_25CollectiveMainloopBwdSm80ILi2ELi2EN4cute5tupleIJNS5_1CILi128EEES8_NS7_ILi64EEEEEENS_10bfloat16_tEfNS_4arch4Sm80ELb0ELb1ELb1ELb0ELb0ELb0ELb0ELb0ELi2ELi4ELi4ELi4ELb0EEENS1_21CollectiveEpilogueBwdISA_SB_SD_Li256ELb0ELb0ELi2EEENS1_19SingleTileSchedulerILb0ELb0ELb0ELi128EEEEEEEEEvNT_6ParamsE$_ZZN4cute6detail16composition_implINS_5tupleIJNS_1CILi16EEENS3_ILi2EEES5_S5_NS3_ILi4EEES5_EEENS2_IJNS3_ILi1EEEiiiNS3_ILi144EEENS3_ILi512EEEEEENS2_IJS5_S5_EEENS2_IJNS3_ILi64EEESA_EEEEEDaRKT_RKT0_RKT1_RKT2_ENKUlRKT_RKT0_E_clIS5_SD_EEDaST_SW_:
        /* <DEDUP_REMOVED lines=15> */
[----:B-1---5:R-:W-:Y:S05]  /*dc30*/  CALL.REL.NOINC `($_ZN7cutlass13device_kernelIN5flash19enable_sm80_to_sm89INS1_16FlashAttnBwdSm80INS1_25CollectiveMainloopBwdSm80ILi2ELi2EN4cute5tupleIJNS5_1CILi128EEES8_NS7_ILi64EEEEEENS_10bfloat16_tEfNS_4arch4Sm80ELb0ELb1ELb1ELb0ELb0ELb0ELb0ELb0ELi2ELi4ELi4ELi4ELb0EEENS1_21CollectiveEpilogueBwdISA_SB_SD_Li256ELb0ELb0ELi2EEENS1_19SingleTileSchedulerILb0ELb0ELb0ELi128EEEEEEEEEvNT_6ParamsE$_ZZN4cute6detail16composition_implINS_5tupleIJNS_1CILi16EEENS3_ILi2EEES5_S5_NS3_ILi4EEES5_EEENS2_IJNS3_ILi1EEEiiiNS3_ILi144EEENS3_ILi512EEEEEES5_NS3_ILi64EEEEEDaRKT_RKT0_RKT1_RKT2_ENKUlRKT_T0_E_clINS2_IJNS2_IJEEESV_S5_S8_EEENS_17integral_constantIiLi3EEEEEDaSR_SS_) ;  /* 0x000000b000007944 */ /* 0x022fea0003c00000 */
[----:B-----5:R2:W-:Y:S01]  /*dc40*/  STL [R1+0x1690], R2 ;  /* 0x0016900201007387 */ /* 0x0205e20000100800 */
[----:B------:R-:W-:Y:S02]  /*dc50*/  IADD3 R5, R5, 0x8, RZ ;  /* 0x0000000805057810 */ /* 0x000fe40007ffe0ff */
[----:B------:R-:W-:Y:S01]  /*dc60*/  MOV R6, 0xdc90 ;  /* 0x0000dc9000067802 */ /* 0x000fe20000000f00 */
[----:B------:R2:W-:Y:S04]  /*dc70*/  STL.64 [R1+0x1688], R92 ;  /* 0x0016885c01007387 */ /* 0x0005e80000100a00 */
[----:B-12---:R-:W-:Y:S05]  /*dc80*/  CALL.REL.NOINC `($_ZN7cutlass13device_kernelIN5flash19enable_sm80_to_sm89INS1_16FlashAttnBwdSm80INS1_25CollectiveMainloopBwdSm80ILi2ELi2EN4cute5tupleIJNS5_1CILi128EEES8_NS7_ILi64EEEEEENS_10bfloat16_tEfNS_4arch4Sm80ELb0ELb1ELb1ELb0ELb0ELb0ELb0ELb0ELi2ELi4ELi4ELi4ELb0EEENS1_21CollectiveEpilogueBwdISA_SB_SD_Li256ELb0ELb0ELi2EEENS1_19SingleTileSchedulerILb0ELb0ELb0ELi128EEEEEEEEEvNT_6ParamsE$_ZZN4cute6detail16composition_implINS_5tupleIJNS_1CILi16EEENS3_ILi2EEES5_S5_NS3_ILi4EEES5_EEENS2_IJNS3_ILi1EEEiiiNS3_ILi144EEENS3_ILi512EEEEEES5_NS3_ILi64EEEEEDaRKT_RKT0_RKT1_RKT2_ENKUlRKT_T0_E_clINS2_IJNS2_IJS5_EEENS2_IJiEEES8_S8_EEENS_17integral_constantIiLi4EEEEEDaSR_SS_) ;  /* 0x0000012000007944 */ /* 0x006fea0003c00000 */
[----:B------:R-:W-:Y:S02]  /*dc90*/  MOV R2, R7 ;  /* 0x0000000700027202 */ /* 0x000fe40000000f00 */
[----:B------:R-:W-:Y:S02]  /*dca0*/  MOV R6, 0xdcc0 ;  /* 0x0000dcc000067802 */ /* 0x000fe40000000f00 */
[----:B-1---5:R-:W-:Y:S05]  /*dcb0*/  CALL.REL.NOINC `($_ZN7cutlass13device_kernelIN5flash19enable_sm80_to_sm89INS1_16FlashAttnBwdSm80INS1_25CollectiveMainloopBwdSm80ILi2ELi2EN4cute5tupleIJNS5_1CILi128EEES8_NS7_ILi64EEEEEENS_10bfloat16_tEfNS_4arch4Sm80ELb0ELb1ELb1ELb0ELb0ELb0ELb0ELb0ELi2ELi4ELi4ELi4ELb0EEENS1_21CollectiveEpilogueBwdISA_SB_SD_Li256ELb0ELb0ELi2EEENS1_19SingleTileSchedulerILb0ELb0ELb0ELi128EEEEEEEEEvNT_6ParamsE$_ZN4cute5tupleIJNS_1CILi2EEEiEEC2ERKS2_RKi) ;  /* 0xffffdc5000007944 */ /* 0x022fea0003c3ffff */
[----:B-1----:R1:W5:Y:S01]  /*dcc0*/  LDL R2, [R1+0x16a8] ;  /* 0x0016a80001027983 */ /* 0x0023620000100800 */
[----:B------:R-:W-:-:S04]  /*dcd0*/  MOV R75, 0x0 ;  /* 0x00000000004b7802 */ /* 0x000fc80000000f00 */
[----:B------:R-:W-:Y:S05]  /*dce0*/  RET.REL.NODEC R74 `(_ZN7cutlass13device_kernelIN5flash19enable_sm80_to_sm89INS1_16FlashAttnBwdSm80INS1_25CollectiveMainloopBwdSm80ILi2ELi2EN4cute5tupleIJNS5_1CILi128EEES8_NS7_ILi64EEEEEENS_10bfloat16_tEfNS_4arch4Sm80ELb0ELb1ELb1ELb0ELb0ELb0ELb0ELb0ELi2ELi4ELi4ELi4ELb0EEENS1_21CollectiveEpilogueBwdISA_SB_SD_Li256ELb0ELb0ELi2EEENS1_19SingleTileSchedulerILb0ELb0ELb0ELi128EEEEEEEEEvNT_6ParamsE) ;  /* 0xffff23104a007950 */ /* 0x000fea0003c3ffff */
        .type           $_ZN7cutlass13device_kernelIN5flash19enable_sm80_to_sm89INS1_16FlashAttnBwdSm80INS1_25CollectiveMainloopBwdSm80ILi2ELi2EN4cute5tupleIJNS5_1CILi128EEES8_NS7_ILi64EEEEEENS_10bfloat16_tEfNS_4arch4Sm80ELb0ELb1ELb1ELb0ELb0ELb0ELb0ELb0ELi2ELi4ELi4ELi4ELb0EEENS1_21CollectiveEpilogueBwdISA_SB_SD_Li256ELb0ELb0ELi2EEENS1_19SingleTileSchedulerILb0ELb0ELb0ELi128EEEEEEEEEvNT_6ParamsE$_ZZN4cute6detail16composition_implINS_5tupleIJNS_1CILi16EEENS3_ILi2EEES5_S5_NS3_ILi4EEES5_EEENS2_IJNS3_ILi1EEEiiiNS3_ILi144EEENS3_ILi512EEEEEES5_NS3_ILi64EEEEEDaRKT_RKT0_RKT1_RKT2_ENKUlRKT_T0_E_clINS2_IJNS2_IJEEESV_S5_S8_EEENS_17integral_constantIiLi3EEEEEDaSR_SS_,@function
        .size           $_ZN7cutlass13device_kernelIN5flash19enable_sm80_to_sm89INS1_16FlashAttnBwdSm80INS1_25CollectiveMainloopBwdSm80ILi2ELi2EN4cute5tupleIJNS5_1CILi128EEES8_NS7_ILi64EEEEEENS_10bfloat16_tEfNS_4arch4Sm80ELb0ELb1ELb1ELb0ELb0ELb0ELb0ELb0ELi2ELi4ELi4ELi4ELb0EEENS1_21CollectiveEpilogueBwdISA_SB_SD_Li256ELb0ELb0ELi2EEENS1_19SingleTileSchedulerILb0ELb0ELb0ELi128EEEEEEEEEvNT_6ParamsE$_ZZN4cute6detail16composition_implINS_5tupleIJNS_1CILi16EEENS3_ILi2EEES5_S5_NS3_ILi4EEES5_EEENS2_IJNS3_ILi1EEEiiiNS3_ILi144EEENS3_ILi512EEEEEES5_NS3_ILi64EEEEEDaRKT_RKT0_RKT1_RKT2_ENKUlRKT_T0_E_clINS2_IJNS2_IJEEESV_S5_S8_EEENS_17integral_constantIiLi3EEEEEDaSR_SS_,($_ZN7cutlass13device_kernelIN5flash19enable_sm80_to_sm89INS1_16FlashAttnBwdSm80INS1_25CollectiveMainloopBwdSm80ILi2ELi2EN4cute5tupleIJNS5_1CILi128EEES8_NS7_ILi64EEEEEENS_10bfloat16_tEfNS_4arch4Sm80ELb0ELb1ELb1ELb0ELb0ELb0ELb0ELb0ELi2ELi4ELi4ELi4ELb0EEENS1_21CollectiveEpilogueBwdISA_SB_SD_Li256ELb0ELb0ELi2EEENS1_19SingleTileSchedulerILb0ELb0ELb0ELi128EEEEEEEEEvNT_6ParamsE$_ZZN4cute6detail16composition_implINS_5tupleIJNS_1CILi16EEENS3_ILi2EEES5_S5_NS3_ILi4EEES5_EEENS2_IJNS3_ILi1EEEiiiNS3_ILi144EEENS3_ILi512EEEEEES5_NS3_ILi64EEEEEDaRKT_RKT0_RKT1_RKT2_ENKUlRKT_T0_E_clINS2_IJNS2_IJS5_EEENS2_IJiEEES8_S8_EEENS_17integral_constantIiLi4EEEEEDaSR_SS_ - $_ZN7cutlass13device_kernelIN5flash19enable_sm80_to_sm89INS1_16FlashAttnBwdSm80INS1_25CollectiveMainloopBwdSm80ILi2ELi2EN4cute5tupleIJNS5_1CILi128EEES8_NS7_ILi64EEEEEENS_10bfloat16_tEfNS_4arch4Sm80ELb0ELb1ELb1ELb0ELb0ELb0ELb0ELb0ELi2ELi4ELi4ELi4ELb0EEENS1_21CollectiveEpilogueBwdISA_SB_SD_Li256ELb0ELb0ELi2EEENS1_19SingleTileSchedulerILb0ELb0ELb0ELi128EEEEEEEEEvNT_6ParamsE$_ZZN4cute6detail16composition_implINS_5tupleIJNS_1CILi16EEENS3_ILi2EEES5_S5_NS3_ILi4EEES5_EEENS2_IJNS3_ILi1EEEiiiNS3_ILi144EEENS3_ILi512EEEEEES5_NS3_ILi64EEEEEDaRKT_RKT0_RKT1_RKT2_ENKUlRKT_T0_E_clINS2_IJNS2_IJEEESV_S5_S8_EEENS_17integral_constantIiLi3EEEEEDaSR_SS_)
$_ZN7cutlass13device_kernelIN5flash19enable_sm80_to_sm89INS1_16FlashAttnBwdSm80INS1_25CollectiveMainloopBwdSm80ILi2ELi2EN4cute5tupleIJNS5_1CILi128EEES8_NS7_ILi64EEEEEENS_10bfloat16_tEfNS_4arch4Sm80ELb0ELb1ELb1ELb0ELb0ELb0ELb0ELb0ELi2ELi4ELi4ELi4ELb0EEENS1_21CollectiveEpilogueBwdISA_SB_SD_Li256ELb0ELb0ELi2EEENS1_19SingleTileSchedulerILb0ELb0ELb0ELi128EEEEEEEEEvNT_6ParamsE$_ZZN4cute6detail16composition_implINS_5tupleIJNS_1CILi16EEENS3_ILi2EEES5_S5_NS3_ILi4EEES5_EEENS2_IJNS3_ILi1EEEiiiNS3_ILi144EEENS3_ILi512EEEEEES5_NS3_ILi64EEEEEDaRKT_RKT0_RKT1_RKT2_ENKUlRKT_T0_E_clINS2_IJNS2_IJEEESV_S5_S8_EEENS_17integral_constantIiLi3EEEEEDaSR_SS_:
[----:B------:R-:W-:Y:S02]  /*dcf0*/  IADD3 R4, R1, 0x16b0, RZ ;  /* 0x000016b001047810 */ /* 0x000fe40007ffe0ff */
[----:B------:R-:W-:Y:S02]  /*dd00*/  MOV R6, 0xdd40 ;  /* 0x0000dd4000067802 */ /* 0x000fe40000000f00 */
[----:B------:R-:W-:-:S04]  /*dd10*/  IADD3 R4, R4, c[0x0][0x20], RZ ;  /* 0x0000080004047a10 */ /* 0x000fc80007ffe0ff */
[----:B------:R-:W-:Y:S02]  /*dd20*/  IADD3 R2, R4, 0x4, RZ ;  /* 0x0000000404027810 */ /* 0x000fe40007ffe0ff */
[----:B------:R-:W-:Y:S05]  /*dd30*/  CALL.REL.NOINC `($_ZN7cutlass13device_kernelIN5flash19enable_sm80_to_sm89INS1_16FlashAttnBwdSm80INS1_25CollectiveMainloopBwdSm80ILi2ELi2EN4cute5tupleIJNS5_1CILi128EEES8_NS7_ILi64EEEEEENS_10bfloat16_tEfNS_4arch4Sm80ELb0ELb1ELb1ELb0ELb0ELb0ELb0ELb0ELi2ELi4ELi4ELi4ELb0EEENS1_21CollectiveEpilogueBwdISA_SB_SD_Li256ELb0ELb0ELi2EEENS1_19SingleTileSchedulerILb0ELb0ELb0ELi128EEEEEEEEEvNT_6ParamsE$_ZN4cute3eso3ESOILb0ELb1EJiEEC2ERKi) ;  /* 0xffffa0c000007944 */ /* 0x000fea0003c3ffff */
[----:B-1----:R1:W5:Y:S01]  /*dd40*/  LDL R3, [R1+0x16b4] ;  /* 0x0016b40001037983 */ /* 0x0023620000100800 */
[----:B------:R-:W-:Y:S02]  /*dd50*/  MOV R2, R4 ;  /* 0x0000000400027202 */ /* 0x000fe40000000f00 */
[----:B------:R-:W-:Y:S02]  /*dd60*/  MOV R4, 0xdd80 ;  /* 0x0000dd8000047802 */ /* 0x000fe40000000f00 */
[----:B-1---5:R-:W-:Y:S05]  /*dd70*/  CALL.REL.NOINC `($_ZN7cutlass13device_kernelIN5flash19enable_sm80_to_sm89INS1_16FlashAttnBwdSm80INS1_25CollectiveMainloopBwdSm80ILi2ELi2EN4cute5tupleIJNS5_1CILi128EEES8_NS7_ILi64EEEEEENS_10bfloat16_tEfNS_4arch4Sm80ELb0ELb1ELb1ELb0ELb0ELb0ELb0ELb0ELi2ELi4ELi4ELi4ELb0EEENS1_21CollectiveEpilogueBwdISA_SB_SD_Li256ELb0ELb0ELi2EEENS1_19SingleTileSchedulerILb0ELb0ELb0ELi128EEEEEEEEEvNT_6ParamsE$_ZN4cute3eso3ESOILb1ELb0EJNS_5tupleIJNS_1CILi2EEEEEENS2_IJiEEENS3_ILi1EEES7_EEC2ERKS5_RKS6_RKS7_SE_) ;  /* 0xffffb79000007944 */ /* 0x022fea0003c3ffff */
[----:B-1----:R1:W5:Y:S01]  /*dd80*/  LDL R2, [R1+0x16b0] ;  /* 0x0016b00001027983 */ /* 0x0023620000100800 */
[----:B------:R-:W-:-:S04]  /*dd90*/  MOV R77, 0x0 ;  /* 0x00000000004d7802 */ /* 0x000fc80000000f00 */
[----:B------:R-:W-:Y:S05]  /*dda0*/  RET.REL.NODEC R76 `(_ZN7cutlass13device_kernelIN5flash19enable_sm80_to_sm89INS1_16FlashAttnBwdSm80INS1_25CollectiveMainloopBwdSm80ILi2ELi2EN4cute5tupleIJNS5_1CILi128EEES8_NS7_ILi64EEEEEENS_10bfloat16_tEfNS_4arch4Sm80ELb0ELb1ELb1ELb0ELb0ELb0ELb0ELb0ELi2ELi4ELi4ELi4ELb0EEENS1_21CollectiveEpilogueBwdISA_SB_SD_Li256ELb0ELb0ELi2EEENS1_19SingleTileSchedulerILb0ELb0ELb0ELi128EEEEEEEEEvNT_6ParamsE) ;  /* 0xffff22504c007950 */ /* 0x000fea0003c3ffff */
        .type           $_ZN7cutlass13device_kernelIN5flash19enable_sm80_to_sm89INS1_16FlashAttnBwdSm80INS1_25CollectiveMainloopBwdSm80ILi2ELi2EN4cute5tupleIJNS5_1CILi128EEES8_NS7_ILi64EEEEEENS_10bfloat16_tEfNS_4arch4Sm80ELb0ELb1ELb1ELb0ELb0ELb0ELb0ELb0ELi2ELi4ELi4ELi4ELb0EEENS1_21CollectiveEpilogueBwdISA_SB_SD_Li256ELb0ELb0ELi2EEENS1_19SingleTileSchedulerILb0ELb0ELb0ELi128EEEEEEEEEvNT_6ParamsE$_ZZN4cute6detail16composition_implINS_5tupleIJNS_1CILi16EEENS3_ILi2EEES5_S5_NS3_ILi4EEES5_EEENS2_IJNS3_ILi1EEEiiiNS3_ILi144EEENS3_ILi512EEEEEES5_NS3_ILi64EEEEEDaRKT_RKT0_RKT1_RKT2_ENKUlRKT_T0_E_clINS2_IJNS2_IJS5_EEENS2_IJiEEES8_S8_EEENS_17integral_constantIiLi4EEEEEDaSR_SS_,@function
        .size           $_ZN7cutlass13device_kernelIN5flash19enable_sm80_to_sm89INS1_16FlashAttnBwdSm80INS1_25CollectiveMainloopBwdSm80ILi2ELi2EN4cute5tupleIJNS5_1CILi128EEES8_NS7_ILi64EEEEEENS_10bfloat16_tEfNS_4arch4Sm80ELb0ELb1ELb1ELb0ELb0ELb0ELb0ELb0ELi2ELi4ELi4ELi4ELb0EEENS1_21CollectiveEpilogueBwdISA_SB_SD_Li256ELb0ELb0ELi2EEENS1_19SingleTileSchedulerILb0ELb0ELb0ELi128EEEEEEEEEvNT_6ParamsE$_ZZN4cute6detail16composition_implINS_5tupleIJNS_1CILi16EEENS3_ILi2EEES5_S5_NS3_ILi4EEES5_EEENS2_IJNS3_ILi1EEEiiiNS3_ILi144EEENS3_ILi512EEEEEES5_NS3_ILi64EEEEEDaRKT_RKT0_RKT1_RKT2_ENKUlRKT_T0_E_clINS2_IJNS2_IJS5_EEENS2_IJiEEES8_S8_EEENS_17integral_constantIiLi4EEEEEDaSR_SS_,($_ZN7cutlass13device_kernelIN5flash19enable_sm80_to_sm89INS1_16FlashAttnBwdSm80INS1_25CollectiveMainloopBwdSm80ILi2ELi2EN4cute5tupleIJNS5_1CILi128EEES8_NS7_ILi64EEEEEENS_10bfloat16_tEfNS_4arch4Sm80ELb0ELb1ELb1ELb0ELb0ELb0ELb0ELb0ELi2ELi4ELi4ELi4ELb0EEENS1_21CollectiveEpilogueBwdISA_SB_SD_Li256ELb0ELb0ELi2EEENS1_19SingleTileSchedulerILb0ELb0ELb0ELi128EEEEEEEEEvNT_6ParamsE$_ZZN4cute6detail16composition_implINS_5tupleIJNS_1CILi16EEENS3_ILi2EEES5_S5_NS3_ILi4EEES5_EEENS2_IJNS3_ILi1EEEiiiNS3_ILi144EEENS3_ILi512EEEEEES6_S4_EEDaRKT_RKT0_RKT1_RKT2_ENKUlRKT_T0_E_clINS2_IJNS2_IJEEESU_S6_S8_EEENS_17integral_constantIiLi1EEEEEDaSQ_SR_ - $_ZN7cutlass13device_kernelIN5flash19enable_sm80_to_sm89INS1_16FlashAttnBwdSm80INS1_25CollectiveMainloopBwdSm80ILi2ELi2EN4cute5tupleIJNS5_1CILi128EEES8_NS7_ILi64EEEEEENS_10bfloat16_tEfNS_4arch4Sm80ELb0ELb1ELb1ELb0ELb0ELb0ELb0ELb0ELi2ELi4ELi4ELi4ELb0EEENS1_21CollectiveEpilogueBwdISA_SB_SD_Li256ELb0ELb0ELi2EEENS1_19SingleTileSchedulerILb0ELb0ELb0ELi128EEEEEEEEEvNT_6ParamsE$_ZZN4cute6detail16composition_implINS_5tupleIJNS_1CILi16EEENS3_ILi2EEES5_S5_NS3_ILi4EEES5_EEENS2_IJNS3_ILi1EEEiiiNS3_ILi144EEENS3_ILi512EEEEEES5_NS3_ILi64EEEEEDaRKT_RKT0_RKT1_RKT2_ENKUlRKT_T0_E_clINS2_IJNS2_IJS5_EEENS2_IJiEEES8_S8_EEENS_17integral_constantIiLi4EEEEEDaSR_SS_)
$_ZN7cutlass13device_kernelIN5flash19enable_sm80_to_sm89INS1_16FlashAttnBwdSm80INS1_25CollectiveMainloopBwdSm80ILi2ELi2EN4cute5tupleIJNS5_1CILi128EEES8_NS7_ILi64EEEEEENS_10bfloat16_tEfNS_4arch4Sm80ELb0ELb1ELb1ELb0ELb0ELb0ELb0ELb0ELi2ELi4ELi4ELi4ELb0EEENS1_21CollectiveEpilogueBwdISA_SB_SD_Li256ELb0ELb0ELi2EEENS1_19SingleTileSchedulerILb0ELb0ELb0ELi128EEEEEEEEEvNT_6ParamsE$_ZZN4cute6detail16composition_implINS_5tupleIJNS_1CILi16EEENS3_ILi2EEES5_S5_NS3_ILi4EEES5_EEENS2_IJNS3_ILi1EEEiiiNS3_ILi144EEENS3_ILi512EEEEEES5_NS3_ILi64EEEEEDaRKT_RKT0_RKT1_RKT2_ENKUlRKT_T0_E_clINS2_IJNS2_IJS5_EEENS2_IJiEEES8_S8_EEENS_17integral_constantIiLi4EEEEEDaSR_SS_:
[----:B------:R-:W-:-:S05]  /*ddb0*/  IADD3 R5, R5, -c[0x0][0x20], RZ ;  /* 0x8000080005057a10 */ /* 0x000fca0007ffe0ff */
[----:B------:R1:W5:Y:S01]  /*ddc0*/  LDL R3, [R5] ;  /* 0x0000000005037983 */ /* 0x0003620000100800 */
[----:B------:R-:W-:Y:S02]  /*ddd0*/  IADD3 R2, R1, 0x16b0, RZ ;  /* 0x000016b001027810 */ /* 0x000fe40007ffe0ff */
[----:B------:R-:W-:Y:S02]  /*dde0*/  MOV R4, 0xde10 ;  /* 0x0000de1000047802 */ /* 0x000fe40000000f00 */
[----:B------:R-:W-:Y:S02]  /*ddf0*/  IADD3 R2, R2, c[0x0][0x20], RZ ;  /* 0x0000080002027a10 */ /* 0x000fe40007ffe0ff */
[----:B-1---5:R-:W-:Y:S05]  /*de00*/  CALL.REL.NOINC `($_ZN7cutlass13device_kernelIN5flash19enable_sm80_to_sm89INS1_16FlashAttnBwdSm80INS1_25CollectiveMainloopBwdSm80ILi2ELi2EN4cute5tupleIJNS5_1CILi128EEES8_NS7_ILi64EEEEEENS_10bfloat16_tEfNS_4arch4Sm80ELb0ELb1ELb1ELb0ELb0ELb0ELb0ELb0ELi2ELi4ELi4ELi4ELb0EEENS1_21CollectiveEpilogueBwdISA_SB_SD_Li256ELb0ELb0ELi2EEENS1_19SingleTileSchedulerILb0ELb0ELb0ELi128EEEEEEEEEvNT_6ParamsE$_ZN4cute3eso3ESOILb1ELb0EJNS_5tupleIJNS_1CILi2EEEEEENS2_IJiEEENS3_ILi1EEES7_EEC2ERKS5_RKS6_RKS7_SE_) ;  /* 0xffffb70000007944 */ /* 0x022fea0003c3ffff */
[----:B-1----:R1:W5:Y:S01]  /*de10*/  LDL R3, [R1+0x16b0] ;  /* 0x0016b00001037983 */ /* 0x0023620000100800 */
[----:B------:R-:W-:Y:S02]  /*de20*/  MOV R4, R6 ;  /* 0x0000000600047202 */ /* 0x000fe40000000f00 */
[----:B------:R-:W-:-:S04]  /*de30*/  MOV R5, 0x0 ;  /* 0x0000000000057802 */ /* 0x000fc80000000f00 */
[----:B------:R-:W-:Y:S05]  /*de40*/  RET.REL.NODEC R4 `(_ZN7cutlass13device_kernelIN5flash19enable_sm80_to_sm89INS1_16FlashAttnBwdSm80INS1_25CollectiveMainloopBwdSm80ILi2ELi2EN4cute5tupleIJNS5_1CILi128EEES8_NS7_ILi64EEEEEENS_10bfloat16_tEfNS_4arch4Sm80ELb0ELb1ELb1ELb0ELb0ELb0ELb0ELb0ELi2ELi4ELi4ELi4ELb0EEENS1_21CollectiveEpilogueBwdISA_SB_SD_Li256ELb0ELb0ELi2EEENS1_19SingleTileSchedulerILb0ELb0ELb0ELi128EEEEEEEEEvNT_6ParamsE) ;  /* 0xffff21b004007950 */ /* 0x000fea0003c3ffff */
        .type           $_ZN7cutlass13device_kernelIN5flash19enable_sm80_to_sm89INS1_16FlashAttnBwdSm80INS1_25CollectiveMainloopBwdSm80ILi2ELi2EN4cute5tupleIJNS5_1CILi128EEES8_NS7_ILi64EEEEEENS_10bfloat16_tEfNS_4arch4Sm80ELb0ELb1ELb1ELb0ELb0ELb0ELb0ELb0ELi2ELi4ELi4ELi4ELb0EEENS1_21CollectiveEpilogueBwdISA_SB_SD_Li256ELb0ELb0ELi2EEENS1_19SingleTileSchedulerILb0ELb0ELb0ELi128EEEEEEEEEvNT_6ParamsE$_ZZN4cute6detail16composition_implINS_5tupleIJNS_1CILi16EEENS3_ILi2EEES5_S5_NS3_ILi4EEES5_EEENS2_IJNS3_ILi1EEEiiiNS3_ILi144EEENS3_ILi512EEEEEES6_S4_EEDaRKT_RKT0_RKT1_RKT2_ENKUlRKT_T0_E_clINS2_IJNS2_IJEEESU_S6_S8_EEENS_17integral_constantIiLi1EEEEEDaSQ_SR_,@function
        .size           $_ZN7cutlass13device_kernelIN5flash19enable_sm80_to_sm89INS1_16FlashAttnBwdSm80INS1_25CollectiveMainloopBwdSm80ILi2ELi2EN4cute5tupleIJNS5_1CILi128EEES8_NS7_ILi64EEEEEENS_10bfloat16_tEfNS_4arch4Sm80ELb0ELb1ELb1ELb0ELb0ELb0ELb0ELb0ELi2ELi4ELi4ELi4ELb0EEENS1_21CollectiveEpilogueBwdISA_SB_SD_Li256ELb0ELb0ELi2EEENS1_19SingleTileSchedulerILb0ELb0ELb0ELi128EEEEEEEEEvNT_6ParamsE$_ZZN4cute6detail16composition_implINS_5tupleIJNS_1CILi16EEENS3_ILi2EEES5_S5_NS3_ILi4EEES5_EEENS2_IJNS3_ILi1EEEiiiNS3_ILi144EEENS3_ILi512EEEEEES6_S4_EEDaRKT_RKT0_RKT1_RKT2_ENKUlRKT_T0_E_clINS2_IJNS2_IJEEESU_S6_S8_EEENS_17integral_constantIiLi1EEEEEDaSQ_SR_,($_ZN7cutlass13device_kernelIN5flash19enable_sm80_to_sm89INS1_16FlashAttnBwdSm80INS1_25CollectiveMainloopBwdSm80ILi2ELi2EN4cute5tupleIJNS5_1CILi128EEES8_NS7_ILi64EEEEEENS_10bfloat16_tEfNS_4arch4Sm80ELb0ELb1ELb1ELb0ELb0ELb0ELb0ELb0ELi2ELi4ELi4ELi4ELb0EEENS1_21CollectiveEpilogueBwdISA_SB_SD_Li256ELb0ELb0ELi2EEENS1_19SingleTileSchedulerILb0ELb0ELb0ELi128EEEEEEEEEvNT_6ParamsE$_ZZN4cute6detail16composition_implINS_5tupleIJNS_1CILi16EEENS3_ILi2EEES5_S5_NS3_ILi4EEES5_EEENS2_IJNS3_ILi1EEEiiiNS3_ILi144EEENS3_ILi512EEEEEES6_S4_EEDaRKT_RKT0_RKT1_RKT2_ENKUlRKT_T0_E_clINS2_IJNS2_IJS5_EEENS2_IJiEEES5_S8_EEENS_17integral_constantIiLi2EEEEEDaSQ_SR_ - $_ZN7cutlass13device_kernelIN5flash19enable_sm80_to_sm89INS1_16FlashAttnBwdSm80INS1_25CollectiveMainloopBwdSm80ILi2ELi2EN4cute5tupleIJNS5_1CILi128EEES8_NS7_ILi64EEEEEENS_10bfloat16_tEfNS_4arch4Sm80ELb0ELb1ELb1ELb0ELb0ELb0ELb0ELb0ELi2ELi4ELi4ELi4ELb0EEENS1_21CollectiveEpilogueBwdISA_SB_SD_Li256ELb0ELb0ELi2EEENS1_19SingleTileSchedulerILb0ELb0ELb0ELi128EEEEEEEEEvNT_6ParamsE$_ZZN4cute6detail16composition_implINS_5tupleIJNS_1CILi16EEENS3_ILi2EEES5_S5_NS3_ILi4EEES5_EEENS2_IJNS3_ILi1EEEiiiNS3_ILi144EEENS3_ILi512EEEEEES6_S4_EEDaRKT_RKT0_RKT1_RKT2_ENKUlRKT_T0_E_clINS2_IJNS2_IJEEESU_S6_S8_EEENS_17integral_constantIiLi1EEEEEDaSQ_SR_)
$_ZN7cutlass13device_kernelIN5flash19enable_sm80_to_sm89INS1_16FlashAttnBwdSm80INS1_25CollectiveMainloopBwdSm80ILi2ELi2EN4cute5tupleIJNS5_1CILi128EEES8_NS7_ILi64EEEEEENS_10bfloat16_tEfNS_4arch4Sm80ELb0ELb1ELb1ELb0ELb0ELb0ELb0ELb0ELi2ELi4ELi4ELi4ELb0EEENS1_21CollectiveEpilogueBwdISA_SB_SD_Li256ELb0ELb0ELi2EEENS1_19SingleTileSchedulerILb0ELb0ELb0ELi128EEEEEEEEEvNT_6ParamsE$_ZZN4cute6detail16composition_implINS_5tupleIJNS_1CILi16EEENS3_ILi2EEES5_S5_NS3_ILi4EEES5_EEENS2_IJNS3_ILi1EEEiiiNS3_ILi144EEENS3_ILi512EEEEEES6_S4_EEDaRKT_RKT0_RKT1_RKT2_ENKUlRKT_T0_E_clINS2_IJNS2_IJEEESU_S6_S8_EEENS_17integral_constantIiLi1EEEEEDaSQ_SR_:
        /* <DEDUP_REMOVED lines=8> */
[----:B-1---5:R-:W-:Y:S05]  /*ded0*/  CALL.REL.NOINC `($_ZN7cutlass13device_kernelIN5flash19enable_sm80_to_sm89INS1_16FlashAttnBwdSm80INS1_25CollectiveMainloopBwdSm80ILi2ELi2EN4cute5tupleIJNS5_1CILi128EEES8_NS7_ILi64EEEEEENS_10bfloat16_tEfNS_4arch4Sm80ELb0ELb1ELb1ELb0ELb0ELb0ELb0ELb0ELi2ELi4ELi4ELi4ELb0EEENS1_21CollectiveEpilogueBwdISA_SB_SD_Li256ELb0ELb0ELi2EEENS1_19SingleTileSchedulerILb0ELb0ELb0ELi128EEEEEEEEEvNT_6ParamsE$_ZN4cute3eso3ESOILb1ELb0EJNS_5tupleIJNS_1CILi2EEEEEENS2_IJiEEES4_NS3_ILi1EEEEEC2ERKS5_RKS6_RKS4_RKS7_) ;  /* 0xffffb68000007944 */ /* 0x022fea0003c3ffff */
[----:B-1----:R1:W5:Y:S01]  /*dee0*/  LDL R2, [R1+0x16c8] ;  /* 0x0016c80001027983 */ /* 0x0023620000100800 */
[----:B------:R-:W-:Y:S02]  /*def0*/  MOV R4, R10 ;  /* 0x0000000a00047202 */ /* 0x000fe40000000f00 */
[----:B------:R-:W-:-:S04]  /*df00*/  MOV R5, 0x0 ;  /* 0x0000000000057802 */ /* 0x000fc80000000f00 */
[----:B------:R-:W-:Y:S05]  /*df10*/  RET.REL.NODEC R4 `(_ZN7cutlass13device_kernelIN5flash19enable_sm80_to_sm89INS1_16FlashAttnBwdSm80INS1_25CollectiveMainloopBwdSm80ILi2ELi2EN4cute5tupleIJNS5_1CILi128EEES8_NS7_ILi64EEEEEENS_10bfloat16_tEfNS_4arch4Sm80ELb0ELb1ELb1ELb0ELb0ELb0ELb0ELb0ELi2ELi4ELi4ELi4ELb0EEENS1_21CollectiveEpilogueBwdISA_SB_SD_Li256ELb0ELb0ELi2EEENS1_19SingleTileSchedulerILb0ELb0ELb0ELi128EEEEEEEEEvNT_6ParamsE) ;  /* 0xffff20e004007950 */ /* 0x000fea0003c3ffff */
        .type           $_ZN7cutlass13device_kernelIN5flash19enable_sm80_to_sm89INS1_16FlashAttnBwdSm80INS1_25CollectiveMainloopBwdSm80ILi2ELi2EN4cute5tupleIJNS5_1CILi128EEES8_NS7_ILi64EEEEEENS_10bfloat16_tEfNS_4arch4Sm80ELb0ELb1ELb1ELb0ELb0ELb0ELb0ELb0ELi2ELi4ELi4ELi4ELb0EEENS1_21CollectiveEpilogueBwdISA_SB_SD_Li256ELb0ELb0ELi2EEENS1_19SingleTileSchedulerILb0ELb0ELb0ELi128EEEEEEEEEvNT_6ParamsE$_ZZN4cute6detail16composition_implINS_5tupleIJNS_1CILi16EEENS3_ILi2EEES5_S5_NS3_ILi4EEES5_EEENS2_IJNS3_ILi1EEEiiiNS3_ILi144EEENS3_ILi512EEEEEES6_S4_EEDaRKT_RKT0_RKT1_RKT2_ENKUlRKT_T0_E_clINS2_IJNS2_IJS5_EEENS2_IJiEEES5_S8_EEENS_17integral_constantIiLi2EEEEEDaSQ_SR_,@function
        .size           $_ZN7cutlass13device_kernelIN5flash19enable_sm80_to_sm89INS1_16FlashAttnBwdSm80INS1_25CollectiveMainloopBwdSm80ILi2ELi2EN4cute5tupleIJNS5_1CILi128EEES8_NS7_ILi64EEEEEENS_10bfloat16_tEfNS_4arch4Sm80ELb0ELb1ELb1ELb0ELb0ELb0ELb0ELb0ELi2ELi4ELi4ELi4ELb0EEENS1_21CollectiveEpilogueBwdISA_SB_SD_Li256ELb0ELb0ELi2EEENS1_19SingleTileSchedulerILb0ELb0ELb0ELi128EEEEEEEEEvNT_6ParamsE$_ZZN4cute6detail16composition_implINS_5tupleIJNS_1CILi16EEENS3_ILi2EEES5_S5_NS3_ILi4EEES5_EEENS2_IJNS3_ILi1EEEiiiNS3_ILi144EEENS3_ILi512EEEEEES6_S4_EEDaRKT_RKT0_RKT1_RKT2_ENKUlRKT_T0_E_clINS2_IJNS2_IJS5_EEENS2_IJiEEES5_S8_EEENS_17integral_constantIiLi2EEEEEDaSQ_SR_,($_ZN7cutlass13device_kernelIN5flash19enable_sm80_to_sm89INS1_16FlashAttnBwdSm80INS1_25CollectiveMainloopBwdSm80ILi2ELi2EN4cute5tupleIJNS5_1CILi128EEES8_NS7_ILi64EEEEEENS_10bfloat16_tEfNS_4arch4Sm80ELb0ELb1ELb1ELb0ELb0ELb0ELb0ELb0ELi2ELi4ELi4ELi4ELb0EEENS1_21CollectiveEpilogueBwdISA_SB_SD_Li256ELb0ELb0ELi2EEENS1_19SingleTileSchedulerILb0ELb0ELb0ELi128EEEEEEEEEvNT_6ParamsE$_ZZN4cute6detail16composition_implINS_5tupleIJNS_1CILi16EEENS3_ILi2EEES5_S5_NS3_ILi4EEES5_EEENS2_IJNS3_ILi1EEEiiiNS3_ILi144EEENS3_ILi512EEEEEES6_S4_EEDaRKT_RKT0_RKT1_RKT2_ENKUlRKT_T0_E_clINS2_IJNS2_IJS5_S5_EEENS2_IJiiEEES8_S8_EEENS_17integral_constantIiLi3EEEEEDaSQ_SR_ - $_ZN7cutlass13device_kernelIN5flash19enable_sm80_to_sm89INS1_16FlashAttnBwdSm80INS1_25CollectiveMainloopBwdSm80ILi2ELi2EN4cute5tupleIJNS5_1CILi128EEES8_NS7_ILi64EEEEEENS_10bfloat16_tEfNS_4arch4Sm80ELb0ELb1ELb1ELb0ELb0ELb0ELb0ELb0ELi2ELi4ELi4ELi4ELb0EEENS1_21CollectiveEpilogueBwdISA_SB_SD_Li256ELb0ELb0ELi2EEENS1_19SingleTileSchedulerILb0ELb0ELb0ELi128EEEEEEEEEvNT_6ParamsE$_ZZN4cute6detail16composition_implINS_5tupleIJNS_1CILi16EEENS3_ILi2EEES5_S5_NS3_ILi4EEES5_EEENS2_IJNS3_ILi1EEEiiiNS3_ILi144EEENS3_ILi512EEEEEES6_S4_EEDaRKT_RKT0_RKT1_RKT2_ENKUlRKT_T0_E_clINS2_IJNS2_IJS5_EEENS2_IJiEEES5_S8_EEENS_17integral_constantIiLi2EEEEEDaSQ_SR_)
$_ZN7cutlass13device_kernelIN5flash19enable_sm80_to_sm89INS1_16FlashAttnBwdSm80INS1_25CollectiveMainloopBwdSm80ILi2ELi2EN4cute5tupleIJNS5_1CILi128EEES8_NS7_ILi64EEEEEENS_10bfloat16_tEfNS_4arch4Sm80ELb0ELb1ELb1ELb0ELb0ELb0ELb0ELb0ELi2ELi4ELi4ELi4ELb0EEENS1_21CollectiveEpilogueBwdISA_SB_SD_Li256ELb0ELb0ELi2EEENS1_19SingleTileSchedulerILb0ELb0ELb0ELi128EEEEEEEEEvNT_6ParamsE$_ZZN4cute6detail16composition_implINS_5tupleIJNS_1CILi16EEENS3_ILi2EEES5_S5_NS3_ILi4EEES5_EEENS2_IJNS3_ILi1EEEiiiNS3_ILi144EEENS3_ILi512EEEEEES6_S4_EEDaRKT_RKT0_RKT1_RKT2_ENKUlRKT_T0_E_clINS2_IJNS2_IJS5_EEENS2_IJiEEES5_S8_EEENS_17integral_constantIiLi2EEEEEDaSQ_SR_:
        /* <DEDUP_REMOVED lines=8> */
[----:B-1---5:R-:W-:Y:S05]  /*dfa0*/  CALL.REL.NOINC `($_ZN7cutlass13device_kernelIN5flash19enable_sm80_to_sm89INS1_16FlashAttnBwdSm80INS1_25CollectiveMainloopBwdSm80ILi2ELi2EN4cute5tupleIJNS5_1CILi128EEES8_NS7_ILi64EEEEEENS_10bfloat16_tEfNS_4arch4Sm80ELb0ELb1ELb1ELb0ELb0ELb0ELb0ELb0ELi2ELi4ELi4ELi4ELb0EEENS1_21CollectiveEpilogueBwdISA_SB_SD_Li256ELb0ELb0ELi2EEENS1_19SingleTileSchedulerILb0ELb0ELb0ELi128EEEEEEEEEvNT_6ParamsE$_ZN4cute3eso3ESOILb0ELb0EJiiEEC2ERKiS4_) ;  /* 0xffff971000007944 */ /* 0x022fea0003c3ffff */
[----:B-1----:R1:W5:Y:S01]  /*dfb0*/  LDL.64 R2, [R1+0x16c8] ;  /* 0x0016c80001027983 */ /* 0x0023620000100a00 */
[----:B------:R-:W-:-:S03]  /*dfc0*/  MOV R6, 0xdfe0 ;  /* 0x0000dfe000067802 */ /* 0x000fc60000000f00 */
[----:B-1---5:R-:W-:Y:S05]  /*dfd0*/  CALL.REL.NOINC `($_ZN7cutlass13device_kernelIN5flash19enable_sm80_to_sm89INS1_16FlashAttnBwdSm80INS1_25CollectiveMainloopBwdSm80ILi2ELi2EN4cute5tupleIJNS5_1CILi128EEES8_NS7_ILi64EEEEEENS_10bfloat16_tEfNS_4arch4Sm80ELb0ELb1ELb1ELb0ELb0ELb0ELb0ELb0ELi2ELi4ELi4ELi4ELb0EEENS1_21CollectiveEpilogueBwdISA_SB_SD_Li256ELb0ELb0ELi2EEENS1_19SingleTileSchedulerILb0ELb0ELb0ELi128EEEEEEEEEvNT_6ParamsE$_ZN4cute3eso3ESOILb1ELb0EJNS_5tupleIJNS_1CILi2EEES4_EEENS2_IJiiEEENS3_ILi1EEES7_EEC2ERKS5_RKS6_RKS7_SE_) ;  /* 0xffffb6d000007944 */ /* 0x022fea0003c3ffff */
[----:B-1----:R1:W5:Y:S01]  /*dfe0*/  LDL.64 R2, [R1+0x16c8] ;  /* 0x0016c80001027983 */ /* 0x0023620000100a00 */
[----:B------:R-:W-:Y:S02]  /*dff0*/  MOV R4, R22 ;  /* 0x0000001600047202 */ /* 0x000fe40000000f00 */
[----:B------:R-:W-:-:S04]  /*e000*/  MOV R5, 0x0 ;  /* 0x0000000000057802 */ /* 0x000fc80000000f00 */
[----:B------:R-:W-:Y:S05]  /*e010*/  RET.REL.NODEC R4 `(_ZN7cutlass13device_kernelIN5flash19enable_sm80_to_sm89INS1_16FlashAttnBwdSm80INS1_25CollectiveMainloopBwdSm80ILi2ELi2EN4cute5tupleIJNS5_1CILi128EEES8_NS7_ILi64EEEEEENS_10bfloat16_tEfNS_4arch4Sm80ELb0ELb1ELb1ELb0ELb0ELb0ELb0ELb0ELi2ELi4ELi4ELi4ELb0EEENS1_21CollectiveEpilogueBwdISA_SB_SD_Li256ELb0ELb0ELi2EEENS1_19SingleTileSchedulerILb0ELb0ELb0ELi128EEEEEEEEEvNT_6ParamsE) ;  /* 0xffff1fe004007950 */ /* 0x000fea0003c3ffff */
        .type           $_ZN7cutlass13device_kernelIN5flash19enable_sm80_to_sm89INS1_16FlashAttnBwdSm80INS1_25CollectiveMainloopBwdSm80ILi2ELi2EN4cute5tupleIJNS5_1CILi128EEES8_NS7_ILi64EEEEEENS_10bfloat16_tEfNS_4arch4Sm80ELb0ELb1ELb1ELb0ELb0ELb0ELb0ELb0ELi2ELi4ELi4ELi4ELb0EEENS1_21CollectiveEpilogueBwdISA_SB_SD_Li256ELb0ELb0ELi2EEENS1_19SingleTileSchedulerILb0ELb0ELb0ELi128EEEEEEEEEvNT_6ParamsE$_ZZN4cute6detail16composition_implINS_5tupleIJNS_1CILi16EEENS3_ILi2EEES5_S5_NS3_ILi4EEES5_EEENS2_IJNS3_ILi1EEEiiiNS3_ILi144EEENS3_ILi512EEEEEES6_S4_EEDaRKT_RKT0_RKT1_RKT2_ENKUlRKT_T0_E_clINS2_IJNS2_IJS5_S5_EEENS2_IJiiEEES8_S8_EEENS_17integral_constantIiLi3EEEEEDaSQ_SR_,@function
        .size           $_ZN7cutlass13device_kernelIN5flash19enable_sm80_to_sm89INS1_16FlashAttnBwdSm80INS1_25CollectiveMainloopBwdSm80ILi2ELi2EN4cute5tupleIJNS5_1CILi128EEES8_NS7_ILi64EEEEEENS_10bfloat16_tEfNS_4arch4Sm80ELb0ELb1ELb1ELb0ELb0ELb0ELb0ELb0ELi2ELi4ELi4ELi4ELb0EEENS1_21CollectiveEpilogueBwdISA_SB_SD_Li256ELb0ELb0ELi2EEENS1_19SingleTileSchedulerILb0ELb0ELb0ELi128EEEEEEEEEvNT_6ParamsE$_ZZN4cute6detail16composition_implINS_5tupleIJNS_1CILi16EEENS3_ILi2EEES5_S5_NS3_ILi4EEES5_EEENS2_IJNS3_ILi1EEEiiiNS3_ILi144EEENS3_ILi512EEEEEES6_S4_EEDaRKT_RKT0_RKT1_RKT2_ENKUlRKT_T0_E_clINS2_IJNS2_IJS5_S5_EEENS2_IJiiEEES8_S8_EEENS_17integral_constantIiLi3EEEEEDaSQ_SR_,($_ZN7cutlass13device_kernelIN5flash19enable_sm80_to_sm89INS1_16FlashAttnBwdSm80INS1_25CollectiveMainloopBwdSm80ILi2ELi2EN4cute5tupleIJNS5_1CILi128EEES8_NS7_ILi64EEEEEENS_10bfloat16_tEfNS_4arch4Sm80ELb0ELb1ELb1ELb0ELb0ELb0ELb0ELb0ELi2ELi4ELi4ELi4ELb0EEENS1_21CollectiveEpilogueBwdISA_SB_SD_Li256ELb0ELb0ELi2EEENS1_19SingleTileSchedulerILb0ELb0ELb0ELi128EEEEEEEEEvNT_6ParamsE$_ZZN4cute6detail16composition_implINS_5tupleIJNS_1CILi16EEENS3_ILi2EEES5_S5_NS3_ILi4EEES5_EEENS2_IJNS3_ILi1EEEiiiNS3_ILi144EEENS3_ILi512EEEEEES6_S4_EEDaRKT_RKT0_RKT1_RKT2_ENKUlRKT_T0_E_clINS2_IJNS2_IJS5_S5_EEENS2_IJiiEEES8_S8_EEENS_17integral_constantIiLi4EEEEEDaSQ_SR_ - $_ZN7cutlass13device_kernelIN5flash19enable_sm80_to_sm89INS1_16FlashAttnBwdSm80INS1_25CollectiveMainloopBwdSm80ILi2ELi2EN4cute5tupleIJNS5_1CILi128EEES8_NS7_ILi64EEEEEENS_10bfloat16_tEfNS_4arch4Sm80ELb0ELb1ELb1ELb0ELb0ELb0ELb0ELb0ELi2ELi4ELi4ELi4ELb0EEENS1_21CollectiveEpilogueBwdISA_SB_SD_Li256ELb0ELb0ELi2EEENS1_19SingleTileSchedulerILb0ELb0ELb0ELi128EEEEEEEEEvNT_6ParamsE$_ZZN4cute6detail16composition_implINS_5tupleIJNS_1CILi16EEENS3_ILi2EEES5_S5_NS3_ILi4EEES5_EEENS2_IJNS3_ILi1EEEiiiNS3_ILi144EEENS3_ILi512EEEEEES6_S4_EEDaRKT_RKT0_RKT1_RKT2_ENKUlRKT_T0_E_clINS2_IJNS2_IJS5_S5_EEENS2_IJiiEEES8_S8_EEENS_17integral_constantIiLi3EEEEEDaSQ_SR_)
$_ZN7cutlass13device_kernelIN5flash19enable_sm80_to_sm89INS1_16FlashAttnBwdSm80INS1_25CollectiveMainloopBwdSm80ILi2ELi2EN4cute5tupleIJNS5_1CILi128EEES8_NS7_ILi64EEEEEENS_10bfloat16_tEfNS_4arch4Sm80ELb0ELb1ELb1ELb0ELb0ELb0ELb0ELb0ELi2ELi4ELi4ELi4ELb0EEENS1_21CollectiveEpilogueBwdISA_SB_SD_Li256ELb0ELb0ELi2EEENS1_19SingleTileSchedulerILb0ELb0ELb0ELi128EEEEEEEEEvNT_6ParamsE$_ZZN4cute6detail16composition_implINS_5tupleIJNS_1CILi16EEENS3_ILi2EEES5_S5_NS3_ILi4EEES5_EEENS2_IJNS3_ILi1EEEiiiNS3_ILi144EEENS3_ILi512EEEEEES6_S4_EEDaRKT_RKT0_RKT1_RKT2_ENKUlRKT_T0_E_clINS2_IJNS2_IJS5_S5_EEENS2_IJiiEEES8_S8_EEENS_17integral_constantIiLi3EEEEEDaSQ_SR_:
[----:B------:R-:W-:-:S05]  /*e020*/  IADD3 R5, R5, -c[0x0][0x20], RZ ;  /* 0x8000080005057a10 */ /* 0x000fca0007ffe0ff */
[----:B------:R1:W5:Y:S04]  /*e030*/  LDL R2, [R5] ;  /* 0x0000000005027983 */ /* 0x0003680000100800 */
[----:B------:R1:W5:Y:S01]  /*e040*/  LDL R3, [R5+0x4] ;  /* 0x0000040005037983 */ /* 0x0003620000100800 */
[----:B------:R-:W-:Y:S02]  /*e050*/  IADD3 R4, R1, 0x16c8, RZ ;  /* 0x000016c801047810 */ /* 0x000fe40007ffe0ff */
[----:B------:R-:W-:Y:S02]  /*e060*/  MOV R6, 0xe090 ;  /* 0x0000e09000067802 */ /* 0x000fe40000000f00 */
[----:B------:R-:W-:Y:S02]  /*e070*/  IADD3 R4, R4, c[0x0][0x20], RZ ;  /* 0x0000080004047a10 */ /* 0x000fe40007ffe0ff */
[----:B-1---5:R-:W-:Y:S05]  /*e080*/  CALL.REL.NOINC `($_ZN7cutlass13device_kernelIN5flash19enable_sm80_to_sm89INS1_16FlashAttnBwdSm80INS1_25CollectiveMainloopBwdSm80ILi2ELi2EN4cute5tupleIJNS5_1CILi128EEES8_NS7_ILi64EEEEEENS_10bfloat16_tEfNS_4arch4Sm80ELb0ELb1ELb1ELb0ELb0ELb0ELb0ELb0ELi2ELi4ELi4ELi4ELb0EEENS1_21CollectiveEpilogueBwdISA_SB_SD_Li256ELb0ELb0ELi2EEENS1_19SingleTileSchedulerILb0ELb0ELb0ELi128EEEEEEEEEvNT_6ParamsE$_ZN4cute3eso3ESOILb1ELb0EJNS_5tupleIJNS_1CILi2EEES4_EEENS2_IJiiEEENS3_ILi1EEES7_EEC2ERKS5_RKS6_RKS7_SE_) ;  /* 0xffffb62000007944 */ /* 0x022fea0003c3ffff */
[----:B-1----:R1:W5:Y:S01]  /*e090*/  LDL.64 R2, [R1+0x16c8] ;  /* 0x0016c80001027983 */ /* 0x0023620000100a00 */
[----:B------:R-:W-:-:S02]  /*e0a0*/  MOV R4, R8 ;  /* 0x0000000800047202 */ /* 0x000fc40000000f00 */
[----:B------:R-:W-:-:S04]  /*e0b0*/  MOV R5, 0x0 ;  /* 0x0000000000057802 */ /* 0x000fc80000000f00 */
[----:B------:R-:W-:Y:S05]  /*e0c0*/  RET.REL.NODEC R4 `(_ZN7cutlass13device_kernelIN5flash19enable_sm80_to_sm89INS1_16FlashAttnBwdSm80INS1_25CollectiveMainloopBwdSm80ILi2ELi2EN4cute5tupleIJNS5_1CILi128EEES8_NS7_ILi64EEEEEENS_10bfloat16_tEfNS_4arch4Sm80ELb0ELb1ELb1ELb0ELb0ELb0ELb0ELb0ELi2ELi4ELi4ELi4ELb0EEENS1_21CollectiveEpilogueBwdISA_SB_SD_Li256ELb0ELb0ELi2EEENS1_19SingleTileSchedulerILb0ELb0ELb0ELi128EEEEEEEEEvNT_6ParamsE) ;  /* 0xffff1f3004007950 */ /* 0x000fea0003c3ffff */
        .type           $_ZN7cutlass13device_kernelIN5flash19enable_sm80_to_sm89INS1_16FlashAttnBwdSm80INS1_25CollectiveMainloopBwdSm80ILi2ELi2EN4cute5tupleIJNS5_1CILi128EEES8_NS7_ILi64EEEEEENS_10bfloat16_tEfNS_4arch4Sm80ELb0ELb1ELb1ELb0ELb0ELb0ELb0ELb0ELi2ELi4ELi4ELi4ELb0EEENS1_21CollectiveEpilogueBwdISA_SB_SD_Li256ELb0ELb0ELi2EEENS1_19SingleTileSchedulerILb0ELb0ELb0ELi128EEEEEEEEEvNT_6ParamsE$_ZZN4cute6detail16composition_implINS_5tupleIJNS_1CILi16EEENS3_ILi2EEES5_S5_NS3_ILi4EEES5_EEENS2_IJNS3_ILi1EEEiiiNS3_ILi144EEENS3_ILi512EEEEEES6_S4_EEDaRKT_RKT0_RKT1_RKT2_ENKUlRKT_T0_E_clINS2_IJNS2_IJS5_S5_EEENS2_IJiiEEES8_S8_EEENS_17integral_constantIiLi4EEEEEDaSQ_SR_,@function
        .size           $_ZN7cutlass13device_kernelIN5flash19enable_sm80_to_sm89INS1_16FlashAttnBwdSm80INS1_25CollectiveMainloopBwdSm80ILi2ELi2EN4cute5tupleIJNS5_1CILi128EEES8_NS7_ILi64EEEEEENS_10bfloat16_tEfNS_4arch4Sm80ELb0ELb1ELb1ELb0ELb0ELb0ELb0ELb0ELi2ELi4ELi4ELi4ELb0EEENS1_21CollectiveEpilogueBwdISA_SB_SD_Li256ELb0ELb0ELi2EEENS1_19SingleTileSchedulerILb0ELb0ELb0ELi128EEEEEEEEEvNT_6ParamsE$_ZZN4cute6detail16composition_implINS_5tupleIJNS_1CILi16EEENS3_ILi2EEES5_S5_NS3_ILi4EEES5_EEENS2_IJNS3_ILi1EEEiiiNS3_ILi144EEENS3_ILi512EEEEEES6_S4_EEDaRKT_RKT0_RKT1_RKT2_ENKUlRKT_T0_E_clINS2_IJNS2_IJS5_S5_EEENS2_IJiiEEES8_S8_EEENS_17integral_constantIiLi4EEEEEDaSQ_SR_,($_ZN7cutlass13device_kernelIN5flash19enable_sm80_to_sm89INS1_16FlashAttnBwdSm80INS1_25CollectiveMainloopBwdSm80ILi2ELi2EN4cute5tupleIJNS5_1CILi128EEES8_NS7_ILi64EEEEEENS_10bfloat16_tEfNS_4arch4Sm80ELb0ELb1ELb1ELb0ELb0ELb0ELb0ELb0ELi2ELi4ELi4ELi4ELb0EEENS1_21CollectiveEpilogueBwdISA_SB_SD_Li256ELb0ELb0ELi2EEENS1_19SingleTileSchedulerILb0ELb0ELb0ELi128EEEEEEEEEvNT_6ParamsE$_ZZN4cute6detail16composition_implINS_5tupleIJNS_1CILi8EEENS3_ILi2EEES5_S5_S4_S5_EEENS2_IJNS3_ILi1EEEiiiNS3_ILi72EEENS3_ILi512EEEEEENS2_IJNS2_IJS5_S5_EEES4_NS3_ILi4EEEEEENS2_IJNS2_IJS7_S4_EEENS3_ILi1024EEENS3_ILi16EEEEEEEEDaRKT_RKT0_RKT1_RKT2_ENKUlRKT_RKT0_E_clISB_SE_EEDaSW_SZ_ - $_ZN7cutlass13device_kernelIN5flash19enable_sm80_to_sm89INS1_16FlashAttnBwdSm80INS1_25CollectiveMainloopBwdSm80ILi2ELi2EN4cute5tupleIJNS5_1CILi128EEES8_NS7_ILi64EEEEEENS_10bfloat16_tEfNS_4arch4Sm80ELb0ELb1ELb1ELb0ELb0ELb0ELb0ELb0ELi2ELi4ELi4ELi4ELb0EEENS1_21CollectiveEpilogueBwdISA_SB_SD_Li256ELb0ELb0ELi2EEENS1_19SingleTileSchedulerILb0ELb0ELb0ELi128EEEEEEEEEvNT_6ParamsE$_ZZN4cute6detail16composition_implINS_5tupleIJNS_1CILi16EEENS3_ILi2EEES5_S5_NS3_ILi4EEES5_EEENS2_IJNS3_ILi1EEEiiiNS3_ILi144EEENS3_ILi512EEEEEES6_S4_EEDaRKT_RKT0_RKT1_RKT2_ENKUlRKT_T0_E_clINS2_IJNS2_IJS5_S5_EEENS2_IJiiEEES8_S8_EEENS_17integral_constantIiLi4EEEEEDaSQ_SR_)
$_ZN7cutlass13device_kernelIN5flash19enable_sm80_to_sm89INS1_16FlashAttnBwdSm80INS1_25CollectiveMainloopBwdSm80ILi2ELi2EN4cute5tupleIJNS5_1CILi128EEES8_NS7_ILi64EEEEEENS_10bfloat16_tEfNS_4arch4Sm80ELb0ELb1ELb1ELb0ELb0ELb0ELb0ELb0ELi2ELi4ELi4ELi4ELb0EEENS1_21CollectiveEpilogueBwdISA_SB_SD_Li256ELb0ELb0ELi2EEENS1_19SingleTileSchedulerILb0ELb0ELb0ELi128EEEEEEEEEvNT_6ParamsE$_ZZN4cute6detail16composition_implINS_5tupleIJNS_1CILi16EEENS3_ILi2EEES5_S5_NS3_ILi4EEES5_EEENS2_IJNS3_ILi1EEEiiiNS3_ILi144EEENS3_ILi512EEEEEES6_S4_EEDaRKT_RKT0_RKT1_RKT2_ENKUlRKT_T0_E_clINS2_IJNS2_IJS5_S5_EEENS2_IJiiEEES8_S8_EEENS_17integral_constantIiLi4EEEEEDaSQ_SR_:
        /* <DEDUP_REMOVED lines=11> */
        .type           $_ZN7cutlass13device_kernelIN5flash19enable_sm80_to_sm89INS1_16FlashAttnBwdSm80INS1_25CollectiveMainloopBwdSm80ILi2ELi2EN4cute5tupleIJNS5_1CILi128EEES8_NS7_ILi64EEEEEENS_10bfloat16_tEfNS_4arch4Sm80ELb0ELb1ELb1ELb0ELb0ELb0ELb0ELb0ELi2ELi4ELi4ELi4ELb0EEENS1_21CollectiveEpilogueBwdISA_SB_SD_Li256ELb0ELb0ELi2EEENS1_19SingleTileSchedulerILb0ELb0ELb0ELi128EEEEEEEEEvNT_6ParamsE$_ZZN4cute6detail16composition_implINS_5tupleIJNS_1CILi8EEENS3_ILi2EEES5_S5_S4_S5_EEENS2_IJNS3_ILi1EEEiiiNS3_ILi72EEENS3_ILi512EEEEEENS2_IJNS2_IJS5_S5_EEES4_NS3_ILi4EEEEEENS2_IJNS2_IJS7_S4_EEENS3_ILi1024EEENS3_ILi16EEEEEEEEDaRKT_RKT0_RKT1_RKT2_ENKUlRKT_RKT0_E_clISB_SE_EEDaSW_SZ_,@function
        .size           $_ZN7cutlass13device_kernelIN5flash19enable_sm80_to_sm89INS1_16FlashAttnBwdSm80INS1_25CollectiveMainloopBwdSm80ILi2ELi2EN4cute5tupleIJNS5_1CILi128EEES8_NS7_ILi64EEEEEENS_10bfloat16_tEfNS_4arch4Sm80ELb0ELb1ELb1ELb0ELb0ELb0ELb0ELb0ELi2ELi4ELi4ELi4ELb0EEENS1_21CollectiveEpilogueBwdISA_SB_SD_Li256ELb0ELb0ELi2EEENS1_19SingleTileSchedulerILb0ELb0ELb0ELi128EEEEEEEEEvNT_6ParamsE$_ZZN4cute6detail16composition_implINS_5tupleIJNS_1CILi8EEENS3_ILi2EEES5_S5_S4_S5_EEENS2_IJNS3_ILi1EEEiiiNS3_ILi72EEENS3_ILi512EEEEEENS2_IJNS2_IJS5_S5_EEES4_NS3_ILi4EEEEEENS2_IJNS2_IJS7_S4_EEENS3_ILi1024EEENS3_ILi16EEEEEEEEDaRKT_RKT0_RKT1_RKT2_ENKUlRKT_RKT0_E_clISB_SE_EEDaSW_SZ_,($_ZN7cutlass13device_kernelIN5flash19enable_sm80_to_sm89INS1_16FlashAttnBwdSm80INS1_25CollectiveMainloopBwdSm80ILi2ELi2EN4cute5tupleIJNS5_1CILi128EEES8_NS7_ILi64EEEEEENS_10bfloat16_tEfNS_4arch4Sm80ELb0ELb1ELb1ELb0ELb0ELb0ELb0ELb0ELi2ELi4ELi4ELi4ELb0EEENS1_21CollectiveEpilogueBwdISA_SB_SD_Li256ELb0ELb0ELi2EEENS1_19SingleTileSchedulerILb0ELb0ELb0ELi128EEEEEEEEEvNT_6ParamsE$_ZZN4cute6detail16composition_implINS_5tupleIJNS_1CILi8EEENS3_ILi2EEES5_S5_S4_S5_EEENS2_IJNS3_ILi1EEEiiiNS3_ILi72EEENS3_ILi512EEEEEENS2_IJNS2_IJS5_S5_EEES4_NS3_ILi4EEEEEENS2_IJNS2_IJS7_S4_EEENS3_ILi1024EEENS3_ILi16EEEEEEEEDaRKT_RKT0_RKT1_RKT2_ENKUlRKT_RKT0_E_clISC_SG_EEDaSW_SZ_ - $_ZN7cutlass13device_kernelIN5flash19enable_sm80_to_sm89INS1_16FlashAttnBwdSm80INS1_25CollectiveMainloopBwdSm80ILi2ELi2EN4cute5tupleIJNS5_1CILi128EEES8_NS7_ILi64EEEEEENS_10bfloat16_tEfNS_4arch4Sm80ELb0ELb1ELb1ELb0ELb0ELb0ELb0ELb0ELi2ELi4ELi4ELi4ELb0EEENS1_21CollectiveEpilogueBwdISA_SB_SD_Li256ELb0ELb0ELi2EEENS1_19SingleTileSchedulerILb0ELb0ELb0ELi128EEEEEEEEEvNT_6ParamsE$_ZZN4cute6detail16composition_implINS_5tupleIJNS_1CILi8EEENS3_ILi2EEES5_S5_S4_S5_EEENS2_IJNS3_ILi1EEEiiiNS3_ILi72EEENS3_ILi512EEEEEENS2_IJNS2_IJS5_S5_EEES4_NS3_ILi4EEEEEENS2_IJNS2_IJS7_S4_EEENS3_ILi1024EEENS3_ILi16EEEEEEEEDaRKT_RKT0_RKT1_RKT2_ENKUlRKT_RKT0_E_clISB_SE_EEDaSW_SZ_)
$_ZN7cutlass13device_kernelIN5flash19enable_sm80_to_sm89INS1_16FlashAttnBwdSm80INS1_25CollectiveMainloopBwdSm80ILi2ELi2EN4cute5tupleIJNS5_1CILi128EEES8_NS7_ILi64EEEEEENS_10bfloat16_tEfNS_4arch4Sm80ELb0ELb1ELb1ELb0ELb0ELb0ELb0ELb0ELi2ELi4ELi4ELi4ELb0EEENS1_21CollectiveEpilogueBwdISA_SB_SD_Li256ELb0ELb0ELi2EEENS1_19SingleTileSchedulerILb0ELb0ELb0ELi128EEEEEEEEEvNT_6ParamsE$_ZZN4cute6detail16composition_implINS_5tupleIJNS_1CILi8EEENS3_ILi2EEES5_S5_S4_S5_EEENS2_IJNS3_ILi1EEEiiiNS3_ILi72EEENS3_ILi512EEEEEENS2_IJNS2_IJS5_S5_EEES4_NS3_ILi4EEEEEENS2_IJNS2_IJS7_S4_EEENS3_ILi1024EEENS3_ILi16EEEEEEEEDaRKT_RKT0_RKT1_RKT2_ENKUlRKT_RKT0_E_clISB_SE_EEDaSW_SZ_:
[----:B------:R-:W-:Y:S02]  /*e180*/  IADD3 R39, R1, 0x1380, RZ ;  /* 0x0000138001277810 */ /* 0x000fe40007ffe0ff */
[----:B------:R-:W-:Y:S02]  /*e190*/  MOV R66, 0xe1d0 ;  /* 0x0000e1d000427802 */ /* 0x000fe40000000f00 */
[----:B------:R-:W-:-:S04]  /*e1a0*/  IADD3 R39, R39, c[0x0][0x20], RZ ;  /* 0x0000080027277a10 */ /* 0x000fc80007ffe0ff */
[----:B------:R-:W-:Y:S02]  /*e1b0*/  IADD3 R53, R39, 0x4, RZ ;  /* 0x0000000427357810 */ /* 0x000fe40007ffe0ff */
[----:B------:R-:W-:Y:S05]  /*e1c0*/  CALL.REL.NOINC `($_ZN7cutlass13device_kernelIN5flash19enable_sm80_to_sm89INS1_16FlashAttnBwdSm80INS1_25CollectiveMainloopBwdSm80ILi2ELi2EN4cute5tupleIJNS5_1CILi128EEES8_NS7_ILi64EEEEEENS_10bfloat16_tEfNS_4arch4Sm80ELb0ELb1ELb1ELb0ELb0ELb0ELb0ELb0ELi2ELi4ELi4ELi4ELb0EEENS1_21CollectiveEpilogueBwdISA_SB_SD_Li256ELb0ELb0ELi2EEENS1_19SingleTileSchedulerILb0ELb0ELb0ELi128EEEEEEEEEvNT_6ParamsE$_ZZN4cute6detail16composition_implINS_5tupleIJNS_1CILi8EEENS3_ILi2EEES5_S5_S4_S5_EEENS2_IJNS3_ILi1EEEiiiNS3_ILi72EEENS3_ILi512EEEEEENS2_IJS5_S5_EEENS2_IJS7_S4_EEEEEDaRKT_RKT0_RKT1_RKT2_ENKUlRKT_RKT0_E_clIS5_S4_EEDaSR_SU_) ;  /* 0x00000a0000007944 */ /* 0x000fea0003c00000 */
[----:B------:R-:W-:Y:S02]  /*e1d0*/  MOV R4, 0xe1f0 ;  /* 0x0000e1f000047802 */ /* 0x000fe40000000f00 */
[----:B-1---5:R-:W-:Y:S05]  /*e1e0*/  CALL.REL.NOINC `($_ZN7cutlass13device_kernelIN5flash19enable_sm80_to_sm89INS1_16FlashAttnBwdSm80INS1_25CollectiveMainloopBwdSm80ILi2ELi2EN4cute5tupleIJNS5_1CILi128EEES8_NS7_ILi64EEEEEENS_10bfloat16_tEfNS_4arch4Sm80ELb0ELb1ELb1ELb0ELb0ELb0ELb0ELb0ELi2ELi4ELi4ELi4ELb0EEENS1_21CollectiveEpilogueBwdISA_SB_SD_Li256ELb0ELb0ELi2EEENS1_19SingleTileSchedulerILb0ELb0ELb0ELi128EEEEEEEEEvNT_6ParamsE$_ZN4cute3eso3ESOILb1ELb0EJNS_1CILi1EEEiEEC2ERKS3_RKi) ;  /* 0xffffa5d000007944 */ /* 0x022fea0003c3ffff */
[----:B-1----:R1:W5:Y:S01]  /*e1f0*/  LDL R2, [R1+0x1384] ;  /* 0x0013840001027983 */ /* 0x0023620000100800 */
[----:B------:R-:W-:-:S03]  /*e200*/  MOV R6, 0xe220 ;  /* 0x0000e22000067802 */ /* 0x000fc60000000f00 */
[----:B-1---5:R-:W-:Y:S05]  /*e210*/  CALL.REL.NOINC `($_ZN7cutlass13device_kernelIN5flash19enable_sm80_to_sm89INS1_16FlashAttnBwdSm80INS1_25CollectiveMainloopBwdSm80ILi2ELi2EN4cute5tupleIJNS5_1CILi128EEES8_NS7_ILi64EEEEEENS_10bfloat16_tEfNS_4arch4Sm80ELb0ELb1ELb1ELb0ELb0ELb0ELb0ELb0ELi2ELi4ELi4ELi4ELb0EEENS1_21CollectiveEpilogueBwdISA_SB_SD_Li256ELb0ELb0ELi2EEENS1_19SingleTileSchedulerILb0ELb0ELb0ELi128EEEEEEEEEvNT_6ParamsE$_ZN4cute5tupleIJNS0_IJNS_1CILi2EEES2_EEENS0_IJNS1_ILi1EEEiEEEEEC2ERKS3_RKS5_) ;  /* 0xffffd48000007944 */ /* 0x022fea0003c3ffff */
[----:B------:R2:W5:Y:S01]  /*e220*/  LDL R39, [R1+0x1380] ;  /* 0x0013800001277983 */ /* 0x0005620000100800 */
[----:B-1----:R-:W-:Y:S02]  /*e230*/  MOV R2, R8 ;  /* 0x0000000800027202 */ /* 0x002fe40000000f00 */
[----:B------:R-:W-:-:S04]  /*e240*/  MOV R3, 0x0 ;  /* 0x0000000000037802 */ /* 0x000fc80000000f00 */
[----:B------:R-:W-:Y:S05]  /*e250*/  RET.REL.NODEC R2 `(_ZN7cutlass13device_kernelIN5flash19enable_sm80_to_sm89INS1_16FlashAttnBwdSm80INS1_25CollectiveMainloopBwdSm80ILi2ELi2EN4cute5tupleIJNS5_1CILi128EEES8_NS7_ILi64EEEEEENS_10bfloat16_tEfNS_4arch4Sm80ELb0ELb1ELb1ELb0ELb0ELb0ELb0ELb0ELi2ELi4ELi4ELi4ELb0EEENS1_21CollectiveEpilogueBwdISA_SB_SD_Li256ELb0ELb0ELi2EEENS1_19SingleTileSchedulerILb0ELb0ELb0ELi128EEEEEEEEEvNT_6ParamsE) ;  /* 0xffff1da002007950 */ /* 0x000fea0003c3ffff */
        .type           $_ZN7cutlass13device_kernelIN5flash19enable_sm80_to_sm89INS1_16FlashAttnBwdSm80INS1_25CollectiveMainloopBwdSm80ILi2ELi2EN4cute5tupleIJNS5_1CILi128EEES8_NS7_ILi64EEEEEENS_10bfloat16_tEfNS_4arch4Sm80ELb0ELb1ELb1ELb0ELb0ELb0ELb0ELb0ELi2ELi4ELi4ELi4ELb0EEENS1_21CollectiveEpilogueBwdISA_SB_SD_Li256ELb0ELb0ELi2EEENS1_19SingleTileSchedulerILb0ELb0ELb0ELi128EEEEEEEEEvNT_6ParamsE$_ZZN4cute6detail16composition_implINS_5tupleIJNS_1CILi8EEENS3_ILi2EEES5_S5_S4_S5_EEENS2_IJNS3_ILi1EEEiiiNS3_ILi72EEENS3_ILi512EEEEEENS2_IJNS2_IJS5_S5_EEES4_NS3_ILi4EEEEEENS2_IJNS2_IJS7_S4_EEENS3_ILi1024EEENS3_ILi16EEEEEEEEDaRKT_RKT0_RKT1_RKT2_ENKUlRKT_RKT0_E_clISC_SG_EEDaSW_SZ_,@function
        .size           $_ZN7cutlass13device_kernelIN5flash19enable_sm80_to_sm89INS1_16FlashAttnBwdSm80INS1_25CollectiveMainloopBwdSm80ILi2ELi2EN4cute5tupleIJNS5_1CILi128EEES8_NS7_ILi64EEEEEENS_10bfloat16_tEfNS_4arch4Sm80ELb0ELb1ELb1ELb0ELb0ELb0ELb0ELb0ELi2ELi4ELi4ELi4ELb0EEENS1_21CollectiveEpilogueBwdISA_SB_SD_Li256ELb0ELb0ELi2EEENS1_19SingleTileSchedulerILb0ELb0ELb0ELi128EEEEEEEEEvNT_6ParamsE$_ZZN4cute6detail16composition_implINS_5tupleIJNS_1CILi8EEENS3_ILi2EEES5_S5_S4_S5_EEENS2_IJNS3_ILi1EEEiiiNS3_ILi72EEENS3_ILi512EEEEEENS2_IJNS2_IJS5_S5_EEES4_NS3_ILi4EEEEEENS2_IJNS2_IJS7_S4_EEENS3_ILi1024EEENS3_ILi16EEEEEEEEDaRKT_RKT0_RKT1_RKT2_ENKUlRKT_RKT0_E_clISC_SG_EEDaSW_SZ_,($_ZN7cutlass13device_kernelIN5flash19enable_sm80_to_sm89INS1_16FlashAttnBwdSm80INS1_25CollectiveMainloopBwdSm80ILi2ELi2EN4cute5tupleIJNS5_1CILi128EEES8_NS7_ILi64EEEEEENS_10bfloat16_tEfNS_4arch4Sm80ELb0ELb1ELb1ELb0ELb0ELb0ELb0ELb0ELi2ELi4ELi4ELi4ELb0EEENS1_21CollectiveEpilogueBwdISA_SB_SD_Li256ELb0ELb0ELi2EEENS1_19SingleTileSchedulerILb0ELb0ELb0ELi128EEEEEEEEEvNT_6ParamsE$_ZZN4cute6detail16composition_implINS_5tupleIJNS_1CILi8EEENS3_ILi2EEES5_S5_S4_S5_EEENS2_IJNS3_ILi1EEEiiiNS3_ILi72EEENS3_ILi512EEEEEENS2_IJNS2_IJS5_S5_S5_EEES5_NS2_IJNS3_ILi4EEES5_EEEEEENS2_IJNS2_IJS7_S9_S4_EEENS3_ILi4096EEENS2_IJNS3_ILi16EEENS3_ILi8192EEEEEEEEEEEDaRKT_RKT0_RKT1_RKT2_ENKUlRKT_RKT0_E_clISB_SF_EEDaSZ_S12_ - $_ZN7cutlass13device_kernelIN5flash19enable_sm80_to_sm89INS1_16FlashAttnBwdSm80INS1_25CollectiveMainloopBwdSm80ILi2ELi2EN4cute5tupleIJNS5_1CILi128EEES8_NS7_ILi64EEEEEENS_10bfloat16_tEfNS_4arch4Sm80ELb0ELb1ELb1ELb0ELb0ELb0ELb0ELb0ELi2ELi4ELi4ELi4ELb0EEENS1_21CollectiveEpilogueBwdISA_SB_SD_Li256ELb0ELb0ELi2EEENS1_19SingleTileSchedulerILb0ELb0ELb0ELi128EEEEEEEEEvNT_6ParamsE$_ZZN4cute6detail16composition_implINS_5tupleIJNS_1CILi8EEENS3_ILi2EEES5_S5_S4_S5_EEENS2_IJNS3_ILi1EEEiiiNS3_ILi72EEENS3_ILi512EEEEEENS2_IJNS2_IJS5_S5_EEES4_NS3_ILi4EEEEEENS2_IJNS2_IJS7_S4_EEENS3_ILi1024EEENS3_ILi16EEEEEEEEDaRKT_RKT0_RKT1_RKT2_ENKUlRKT_RKT0_E_clISC_SG_EEDaSW_SZ_)
$_ZN7cutlass13device_kernelIN5flash19enable_sm80_to_sm89INS1_16FlashAttnBwdSm80INS1_25CollectiveMainloopBwdSm80ILi2ELi2EN4cute5tupleIJNS5_1CILi128EEES8_NS7_ILi64EEEEEENS_10bfloat16_tEfNS_4arch4Sm80ELb0ELb1ELb1ELb0ELb0ELb0ELb0ELb0ELi2ELi4ELi4ELi4ELb0EEENS1_21CollectiveEpilogueBwdISA_SB_SD_Li256ELb0ELb0ELi2EEENS1_19SingleTileSchedulerILb0ELb0ELb0ELi128EEEEEEEEEvNT_6ParamsE$_ZZN4cute6detail16composition_implINS_5tupleIJNS_1CILi8EEENS3_ILi2EEES5_S5_S4_S5_EEENS2_IJNS3_ILi1EEEiiiNS3_ILi72EEENS3_ILi512EEEEEENS2_IJNS2_IJS5_S5_EEES4_NS3_ILi4EEEEEENS2_IJNS2_IJS7_S4_EEENS3_ILi1024EEENS3_ILi16EEEEEEEEDaRKT_RKT0_RKT1_RKT2_ENKUlRKT_RKT0_E_clISC_SG_EEDaSW_SZ_:
        /* <DEDUP_REMOVED lines=15> */
[----:B-1---5:R-:W-:Y:S05]  /*e350*/  CALL.REL.NOINC `($_ZN7cutlass13device_kernelIN5flash19enable_sm80_to_sm89INS1_16FlashAttnBwdSm80INS1_25CollectiveMainloopBwdSm80ILi2ELi2EN4cute5tupleIJNS5_1CILi128EEES8_NS7_ILi64EEEEEENS_10bfloat16_tEfNS_4arch4Sm80ELb0ELb1ELb1ELb0ELb0ELb0ELb0ELb0ELi2ELi4ELi4ELi4ELb0EEENS1_21CollectiveEpilogueBwdISA_SB_SD_Li256ELb0ELb0ELi2EEENS1_19SingleTileSchedulerILb0ELb0ELb0ELi128EEEEEEEEEvNT_6ParamsE$_ZZN4cute6detail16composition_implINS_5tupleIJNS_1CILi8EEENS3_ILi2EEES5_S5_S4_S5_EEENS2_IJNS3_ILi1EEEiiiNS3_ILi72EEENS3_ILi512EEEEEENS3_ILi4EEENS3_ILi16EEEEEDaRKT_RKT0_RKT1_RKT2_ENKUlRKT_T0_E_clINS2_IJNS2_IJEEESV_SB_S7_EEENS_17integral_constantIiLi2EEEEEDaSR_SS_) ;  /* 0x00000d6000007944 */ /* 0x022fea0003c00000 */
[----:B-----5:R2:W-:Y:S04]  /*e360*/  STL [R1+0x1398], R2 ;  /* 0x0013980201007387 */ /* 0x0205e80000100800 */
[----:B------:R2:W-:Y:S04]  /*e370*/  STL.64 [R1+0x1390], R66 ;  /* 0x0013904201007387 */ /* 0x0005e80000100a00 */
[----:B------:R2:W5:Y:S01]  /*e380*/  LDL R6, [R46+0x8] ;  /* 0x000008002e067983 */ /* 0x0005620000100800 */
[----:B------:R-:W-:Y:S02]  /*e390*/  IADD3 R10, R17, 0x18, RZ ;  /* 0x00000018110a7810 */ /* 0x000fe40007ffe0ff */
[----:B------:R-:W-:-:S02]  /*e3a0*/  MOV R72, 0xe3c0 ;  /* 0x0000e3c000487802 */ /* 0x000fc40000000f00 */
[----:B-12--5:R-:W-:Y:S05]  /*e3b0*/  CALL.REL.NOINC `($_ZN7cutlass13device_kernelIN5flash19enable_sm80_to_sm89INS1_16FlashAttnBwdSm80INS1_25CollectiveMainloopBwdSm80ILi2ELi2EN4cute5tupleIJNS5_1CILi128EEES8_NS7_ILi64EEEEEENS_10bfloat16_tEfNS_4arch4Sm80ELb0ELb1ELb1ELb0ELb0ELb0ELb0ELb0ELi2ELi4ELi4ELi4ELb0EEENS1_21CollectiveEpilogueBwdISA_SB_SD_Li256ELb0ELb0ELi2EEENS1_19SingleTileSchedulerILb0ELb0ELb0ELi128EEEEEEEEEvNT_6ParamsE$_ZZN4cute6detail16composition_implINS_5tupleIJNS_1CILi8EEENS3_ILi2EEES5_S5_S4_S5_EEENS2_IJNS3_ILi1EEEiiiNS3_ILi72EEENS3_ILi512EEEEEENS3_ILi4EEENS3_ILi16EEEEEDaRKT_RKT0_RKT1_RKT2_ENKUlRKT_T0_E_clINS2_IJNS2_IJS5_EEENS2_IJiEEES5_S7_EEENS_17integral_constantIiLi3EEEEEDaSR_SS_) ;  /* 0x00000dd000007944 */ /* 0x026fea0003c00000 */
[----:B------:R-:W2:Y:S01]  /*e3c0*/  LDL.64 R46, [R1+0x1390] ;  /* 0x00139000012e7983 */ /* 0x000ea20000100a00 */
[----:B------:R-:W-:-:S02]  /*e3d0*/  IADD3 R5, R17, 0x8, RZ ;  /* 0x0000000811057810 */ /* 0x000fc40007ffe0ff */
[----:B------:R-:W-:Y:S01]  /*e3e0*/  MOV R8, 0xe420 ;  /* 0x0000e42000087802 */ /* 0x000fe20000000f00 */
[----:B-----5:R3:W-:Y:S04]  /*e3f0*/  STL.64 [R1+0x1388], R2 ;  /* 0x0013880201007387 */ /* 0x0207e80000100a00 */
[----:B--2---:R3:W-:Y:S02]  /*e400*/  STL.64 [R1+0x1380], R46 ;  /* 0x0013802e01007387 */ /* 0x0047e40000100a00 */
[----:B-1-3--:R-:W-:Y:S05]  /*e410*/  CALL.REL.NOINC `($_ZN7cutlass13device_kernelIN5flash19enable_sm80_to_sm89INS1_16FlashAttnBwdSm80INS1_25CollectiveMainloopBwdSm80ILi2ELi2EN4cute5tupleIJNS5_1CILi128EEES8_NS7_ILi64EEEEEENS_10bfloat16_tEfNS_4arch4Sm80ELb0ELb1ELb1ELb0ELb0ELb0ELb0ELb0ELi2ELi4ELi4ELi4ELb0EEENS1_21CollectiveEpilogueBwdISA_SB_SD_Li256ELb0ELb0ELi2EEENS1_19SingleTileSchedulerILb0ELb0ELb0ELi128EEEEEEEEEvNT_6ParamsE$_ZZN4cute6detail16composition_implINS_5tupleIJNS_1CILi8EEENS3_ILi2EEES5_S5_S4_S5_EEENS2_IJNS3_ILi1EEEiiiNS3_ILi72EEENS3_ILi512EEEEEENS3_ILi4EEENS3_ILi16EEEEEDaRKT_RKT0_RKT1_RKT2_ENKUlRKT_T0_E_clINS2_IJNS2_IJS5_S5_EEENS2_IJiiEEES7_S7_EEENS_17integral_constantIiLi4EEEEEDaSR_SS_) ;  /* 0x00000e7000007944 */ /* 0x00afea0003c00000 */
[----:B-----5:R-:W-:Y:S01]  /*e420*/  IMAD.MOV.U32 R8, RZ, RZ, R3 ;  /* 0x000000ffff087224 */ /* 0x020fe200078e0003 */
[----:B------:R-:W-:Y:S02]  /*e430*/  MOV R3, R7 ;  /* 0x0000000700037202 */ /* 0x000fe40000000f00 */
[----:B------:R-:W-:Y:S02]  /*e440*/  MOV R6, 0xe460 ;  /* 0x0000e46000067802 */ /* 0x000fe40000000f00 */
[----:B-1----:R-:W-:Y:S05]  /*e450*/  CALL.REL.NOINC `($_ZN7cutlass13device_kernelIN5flash19enable_sm80_to_sm89INS1_16FlashAttnBwdSm80INS1_25CollectiveMainloopBwdSm80ILi2ELi2EN4cute5tupleIJNS5_1CILi128EEES8_NS7_ILi64EEEEEENS_10bfloat16_tEfNS_4arch4Sm80ELb0ELb1ELb1ELb0ELb0ELb0ELb0ELb0ELi2ELi4ELi4ELi4ELb0EEENS1_21CollectiveEpilogueBwdISA_SB_SD_Li256ELb0ELb0ELi2EEENS1_19SingleTileSchedulerILb0ELb0ELb0ELi128EEEEEEEEEvNT_6ParamsE$_ZN4cute5tupleIJNS0_IJNS_1CILi2EEES2_EEENS0_IJiiEEEEEC2ERKS3_RKS4_) ;  /* 0xffffd30000007944 */ /* 0x002fea0003c3ffff */
[----:B------:R1:W5:Y:S01]  /*e460*/  LDL.64 R2, [R1+0x13b0] ;  /* 0x0013b00001027983 */ /* 0x0003620000100a00 */
[----:B------:R-:W-:-:S04]  /*e470*/  MOV R17, 0x0 ;  /* 0x0000000000117802 */ /* 0x000fc80000000f00 */
[----:B------:R-:W-:Y:S05]  /*e480*/  RET.REL.NODEC R16 `(_ZN7cutlass13device_kernelIN5flash19enable_sm80_to_sm89INS1_16FlashAttnBwdSm80INS1_25CollectiveMainloopBwdSm80ILi2ELi2EN4cute5tupleIJNS5_1CILi128EEES8_NS7_ILi64EEEEEENS_10bfloat16_tEfNS_4arch4Sm80ELb0ELb1ELb1ELb0ELb0ELb0ELb0ELb0ELi2ELi4ELi4ELi4ELb0EEENS1_21CollectiveEpilogueBwdISA_SB_SD_Li256ELb0ELb0ELi2EEENS1_19SingleTileSchedulerILb0ELb0ELb0ELi128EEEEEEEEEvNT_6ParamsE) ;  /* 0xffff1b7010007950 */ /* 0x000fea0003c3ffff */
        .type           $_ZN7cutlass13device_kernelIN5flash19enable_sm80_to_sm89INS1_16FlashAttnBwdSm80INS1_25CollectiveMainloopBwdSm80ILi2ELi2EN4cute5tupleIJNS5_1CILi128EEES8_NS7_ILi64EEEEEENS_10bfloat16_tEfNS_4arch4Sm80ELb0ELb1ELb1ELb0ELb0ELb0ELb0ELb0ELi2ELi4ELi4ELi4ELb0EEENS1_21CollectiveEpilogueBwdISA_SB_SD_Li256ELb0ELb0ELi2EEENS1_19SingleTileSchedulerILb0ELb0ELb0ELi128EEEEEEEEEvNT_6ParamsE$_ZZN4cute6detail16composition_implINS_5tupleIJNS_1CILi8EEENS3_ILi2EEES5_S5_S4_S5_EEENS2_IJNS3_ILi1EEEiiiNS3_ILi72EEENS3_ILi512EEEEEENS2_IJNS2_IJS5_S5_S5_EEES5_NS2_IJNS3_ILi4EEES5_EEEEEENS2_IJNS2_IJS7_S9_S4_EEENS3_ILi4096EEENS2_IJNS3_ILi16EEENS3_ILi8192EEEEEEEEEEEDaRKT_RKT0_RKT1_RKT2_ENKUlRKT_RKT0_E_clISB_SF_EEDaSZ_S12_,@function
        .size           $_ZN7cutlass13device_kernelIN5flash19enable_sm80_to_sm89INS1_16FlashAttnBwdSm80INS1_25CollectiveMainloopBwdSm80ILi2ELi2EN4cute5tupleIJNS5_1CILi128EEES8_NS7_ILi64EEEEEENS_10bfloat16_tEfNS_4arch4Sm80ELb0ELb1ELb1ELb0ELb0ELb0ELb0ELb0ELi2ELi4ELi4ELi4ELb0EEENS1_21CollectiveEpilogueBwdISA_SB_SD_Li256ELb0ELb0ELi2EEENS1_19SingleTileSchedulerILb0ELb0ELb0ELi128EEEEEEEEEvNT_6ParamsE$_ZZN4cute6detail16composition_implINS_5tupleIJNS_1CILi8EEENS3_ILi2EEES5_S5_S4_S5_EEENS2_IJNS3_ILi1EEEiiiNS3_ILi72EEENS3_ILi512EEEEEENS2_IJNS2_IJS5_S5_S5_EEES5_NS2_IJNS3_ILi4EEES5_EEEEEENS2_IJNS2_IJS7_S9_S4_EEENS3_ILi4096EEENS2_IJNS3_ILi16EEENS3_ILi8192EEEEEEEEEEEDaRKT_RKT0_RKT1_RKT2_ENKUlRKT_RKT0_E_clISB_SF_EEDaSZ_S12_,($_ZN7cutlass13device_kernelIN5flash19enable_sm80_to_sm89INS1_16FlashAttnBwdSm80INS1_25CollectiveMainloopBwdSm80ILi2ELi2EN4cute5tupleIJNS5_1CILi128EEES8_NS7_ILi64EEEEEENS_10bfloat16_tEfNS_4arch4Sm80ELb0ELb1ELb1ELb0ELb0ELb0ELb0ELb0ELi2ELi4ELi4ELi4ELb0EEENS1_21CollectiveEpilogueBwdISA_SB_SD_Li256ELb0ELb0ELi2EEENS1_19SingleTileSchedulerILb0ELb0ELb0ELi128EEEEEEEEEvNT_6ParamsE$_ZZN4cute6detail16composition_implINS_5tupleIJNS_1CILi8EEENS3_ILi2EEES5_S5_S4_S5_EEENS2_IJNS3_ILi1EEEiiiNS3_ILi72EEENS3_ILi512EEEEEENS2_IJNS2_IJS5_S5_S5_EEES5_NS2_IJNS3_ILi4EEES5_EEEEEENS2_IJNS2_IJS7_S9_S4_EEENS3_ILi4096EEENS2_IJNS3_ILi16EEENS3_ILi8192EEEEEEEEEEEDaRKT_RKT0_RKT1_RKT2_ENKUlRKT_RKT0_E_clISD_SJ_EEDaSZ_S12_ - $_ZN7cutlass13device_kernelIN5flash19enable_sm80_to_sm89INS1_16FlashAttnBwdSm80INS1_25CollectiveMainloopBwdSm80ILi2ELi2EN4cute5tupleIJNS5_1CILi128EEES8_NS7_ILi64EEEEEENS_10bfloat16_tEfNS_4arch4Sm80ELb0ELb1ELb1ELb0ELb0ELb0ELb0ELb0ELi2ELi4ELi4ELi4ELb0EEENS1_21CollectiveEpilogueBwdISA_SB_SD_Li256ELb0ELb0ELi2EEENS1_19SingleTileSchedulerILb0ELb0ELb0ELi128EEEEEEEEEvNT_6ParamsE$_ZZN4cute6detail16composition_implINS_5tupleIJNS_1CILi8EEENS3_ILi2EEES5_S5_S4_S5_EEENS2_IJNS3_ILi1EEEiiiNS3_ILi72EEENS3_ILi512EEEEEENS2_IJNS2_IJS5_S5_S5_EEES5_NS2_IJNS3_ILi4EEES5_EEEEEENS2_IJNS2_IJS7_S9_S4_EEENS3_ILi4096EEENS2_IJNS3_ILi16EEENS3_ILi8192EEEEEEEEEEEDaRKT_RKT0_RKT1_RKT2_ENKUlRKT_RKT0_E_clISB_SF_EEDaSZ_S12_)
$_ZN7cutlass13device_kernelIN5flash19enable_sm80_to_sm89INS1_16FlashAttnBwdSm80INS1_25CollectiveMainloopBwdSm80ILi2ELi2EN4cute5tupleIJNS5_1CILi128EEES8_NS7_ILi64EEEEEENS_10bfloat16_tEfNS_4arch4Sm80ELb0ELb1ELb1ELb0ELb0ELb0ELb0ELb0ELi2ELi4ELi4ELi4ELb0EEENS1_21CollectiveEpilogueBwdISA_SB_SD_Li256ELb0ELb0ELi2EEENS1_19SingleTileSchedulerILb0ELb0ELb0ELi128EEEEEEEEEvNT_6ParamsE$_ZZN4cute6detail16composition_implINS_5tupleIJNS_1CILi8EEENS3_ILi2EEES5_S5_S4_S5_EEENS2_IJNS3_ILi1EEEiiiNS3_ILi72EEENS3_ILi512EEEEEENS2_IJNS2_IJS5_S5_S5_EEES5_NS2_IJNS3_ILi4EEES5_EEEEEENS2_IJNS2_IJS7_S9_S4_EEENS3_ILi4096EEENS2_IJNS3_ILi16EEENS3_ILi8192EEEEEEEEEEEDaRKT_RKT0_RKT1_RKT2_ENKUlRKT_RKT0_E_clISB_SF_EEDaSZ_S12_:
[----:B------:R-:W-:Y:S01]  /*e490*/  IADD3 R72, R1, 0x1680, RZ ;  /* 0x0000168001487810 */ /* 0x000fe20007ffe0ff */
[----:B------:R-:W-:Y:S01]  /*e4a0*/  IMAD.MOV.U32 R2, RZ, RZ, R22 ;  /* 0x000000ffff027224 */ /* 0x000fe200078e0016 */
[----:B------:R-:W-:Y:S02]  /*e4b0*/  MOV R8, 0xe4f0 ;  /* 0x0000e4f000087802 */ /* 0x000fe40000000f00 */
[----:B------:R-:W-:-:S04]  /*e4c0*/  IADD3 R72, R72, c[0x0][0x20], RZ ;  /* 0x0000080048487a10 */ /* 0x000fc80007ffe0ff */
[----:B------:R-:W-:Y:S02]  /*e4d0*/  IADD3 R92, R72, 0x4, RZ ;  /* 0x00000004485c7810 */ /* 0x000fe40007ffe0ff */
[----:B------:R-:W-:Y:S05]  /*e4e0*/  CALL.REL.NOINC `($_ZN7cutlass13device_kernelIN5flash19enable_sm80_to_sm89INS1_16FlashAttnBwdSm80INS1_25CollectiveMainloopBwdSm80ILi2ELi2EN4cute5tupleIJNS5_1CILi128EEES8_NS7_ILi64EEEEEENS_10bfloat16_tEfNS_4arch4Sm80ELb0ELb1ELb1ELb0ELb0ELb0ELb0ELb0ELi2ELi4ELi4ELi4ELb0EEENS1_21CollectiveEpilogueBwdISA_SB_SD_Li256ELb0ELb0ELi2EEENS1_19SingleTileSchedulerILb0ELb0ELb0ELi128EEEEEEEEEvNT_6ParamsE$_ZZN4cute6detail16composition_implINS_5tupleIJNS_1CILi8EEENS3_ILi2EEES5_S5_S4_S5_EEENS2_IJNS3_ILi1EEEiiiNS3_ILi72EEENS3_ILi512EEEEEENS2_IJS5_S5_S5_EEENS2_IJS7_S9_S4_EEEEEDaRKT_RKT0_RKT1_RKT2_ENKUlRKT_RKT0_E_clIS5_S4_EEDaSR_SU_) ;  /* 0x0000095000007944 */ /* 0x000fea0003c00000 */
[----:B-----5:R-:W-:Y:S02]  /*e4f0*/  MOV R3, R2 ;  /* 0x0000000200037202 */ /* 0x020fe40000000f00 */
[----:B------:R-:W-:Y:S02]  /*e500*/  MOV R2, 0xe520 ;  /* 0x0000e52000027802 */ /* 0x000fe40000000f00 */
[----:B-1----:R-:W-:Y:S05]  /*e510*/  CALL.REL.NOINC `($_ZN7cutlass13device_kernelIN5flash19enable_sm80_to_sm89INS1_16FlashAttnBwdSm80INS1_25CollectiveMainloopBwdSm80ILi2ELi2EN4cute5tupleIJNS5_1CILi128EEES8_NS7_ILi64EEEEEENS_10bfloat16_tEfNS_4arch4Sm80ELb0ELb1ELb1ELb0ELb0ELb0ELb0ELb0ELi2ELi4ELi4ELi4ELb0EEENS1_21CollectiveEpilogueBwdISA_SB_SD_Li256ELb0ELb0ELi2EEENS1_19SingleTileSchedulerILb0ELb0ELb0ELi128EEEEEEEEEvNT_6ParamsE$_ZN4cute3eso3ESOILb1ELb0EJNS_1CILi1EEENS2_ILi512EEEiEEC2ERKS3_RKS4_RKi) ;  /* 0xffffa0d000007944 */ /* 0x002fea0003c3ffff */
[----:B------:R2:W5:Y:S01]  /*e520*/  LDL R2, [R1+0x1684] ;  /* 0x0016840001027983 */ /* 0x0005620000100800 */
[----:B------:R-:W-:-:S03]  /*e530*/  MOV R6, 0xe550 ;  /* 0x0000e55000067802 */ /* 0x000fc60000000f00 */
[----:B-12--5:R-:W-:Y:S05]  /*e540*/  CALL.REL.NOINC `($_ZN7cutlass13device_kernelIN5flash19enable_sm80_to_sm89INS1_16FlashAttnBwdSm80INS1_25CollectiveMainloopBwdSm80ILi2ELi2EN4cute5tupleIJNS5_1CILi128EEES8_NS7_ILi64EEEEEENS_10bfloat16_tEfNS_4arch4Sm80ELb0ELb1ELb1ELb0ELb0ELb0ELb0ELb0ELi2ELi4ELi4ELi4ELb0EEENS1_21CollectiveEpilogueBwdISA_SB_SD_Li256ELb0ELb0ELi2EEENS1_19SingleTileSchedulerILb0ELb0ELb0ELi128EEEEEEEEEvNT_6ParamsE$_ZN4cute5tupleIJNS0_IJNS_1CILi2EEES2_S2_EEENS0_IJNS1_ILi1EEENS1_ILi512EEEiEEEEEC2ERKS3_RKS6_) ;  /* 0xffffd26000007944 */ /* 0x026fea0003c3ffff */
[----:B------:R2:W5:Y:S01]  /*e550*/  LDL R7, [R1+0x1680] ;  /* 0x0016800001077983 */ /* 0x0005620000100800 */
[----:B------:R-:W-:-:S04]  /*e560*/  MOV R95, 0x0 ;  /* 0x00000000005f7802 */ /* 0x000fc80000000f00 */
[----:B------:R-:W-:Y:S05]  /*e570*/  RET.REL.NODEC R94 `(_ZN7cutlass13device_kernelIN5flash19enable_sm80_to_sm89INS1_16FlashAttnBwdSm80INS1_25CollectiveMainloopBwdSm80ILi2ELi2EN4cute5tupleIJNS5_1CILi128EEES8_NS7_ILi64EEEEEENS_10bfloat16_tEfNS_4arch4Sm80ELb0ELb1ELb1ELb0ELb0ELb0ELb0ELb0ELi2ELi4ELi4ELi4ELb0EEENS1_21CollectiveEpilogueBwdISA_SB_SD_Li256ELb0ELb0ELi2EEENS1_19SingleTileSchedulerILb0ELb0ELb0ELi128EEEEEEEEEvNT_6ParamsE) ;  /* 0xffff1a805e007950 */ /* 0x000fea0003c3ffff */
        .type           $_ZN7cutlass13device_kernelIN5flash19enable_sm80_to_sm89INS1_16FlashAttnBwdSm80INS1_25CollectiveMainloopBwdSm80ILi2ELi2EN4cute5tupleIJNS5_1CILi128EEES8_NS7_ILi64EEEEEENS_10bfloat16_tEfNS_4arch4Sm80ELb0ELb1ELb1ELb0ELb0ELb0ELb0ELb0ELi2ELi4ELi4ELi4ELb0EEENS1_21CollectiveEpilogueBwdISA_SB_SD_Li256ELb0ELb0ELi2EEENS1_19SingleTileSchedulerILb0ELb0ELb0ELi128EEEEEEEEEvNT_6ParamsE$_ZZN4cute6detail16composition_implINS_5tupleIJNS_1CILi8EEENS3_ILi2EEES5_S5_S4_S5_EEENS2_IJNS3_ILi1EEEiiiNS3_ILi72EEENS3_ILi512EEEEEENS2_IJNS2_IJS5_S5_S5_EEES5_NS2_IJNS3_ILi4EEES5_EEEEEENS2_IJNS2_IJS7_S9_S4_EEENS3_ILi4096EEENS2_IJNS3_ILi16EEENS3_ILi8192EEEEEEEEEEEDaRKT_RKT0_RKT1_RKT2_ENKUlRKT_RKT0_E_clISD_SJ_EEDaSZ_S12_,@function
        .size           $_ZN7cutlass13device_kernelIN5flash19enable_sm80_to_sm89INS1_16FlashAttnBwdSm80INS1_25CollectiveMainloopBwdSm80ILi2ELi2EN4cute5tupleIJNS5_1CILi128EEES8_NS7_ILi64EEEEEENS_10bfloat16_tEfNS_4arch4Sm80ELb0ELb1ELb1ELb0ELb0ELb0ELb0ELb0ELi2ELi4ELi4ELi4ELb0EEENS1_21CollectiveEpilogueBwdISA_SB_SD_Li256ELb0ELb0ELi2EEENS1_19SingleTileSchedulerILb0ELb0ELb0ELi128EEEEEEEEEvNT_6ParamsE$_ZZN4cute6detail16composition_implINS_5tupleIJNS_1CILi8EEENS3_ILi2EEES5_S5_S4_S5_EEENS2_IJNS3_ILi1EEEiiiNS3_ILi72EEENS3_ILi512EEEEEENS2_IJNS2_IJS5_S5_S5_EEES5_NS2_IJNS3_ILi4EEES5_EEEEEENS2_IJNS2_IJS7_S9_S4_EEENS3_ILi4096EEENS2_IJNS3_ILi16EEENS3_ILi8192EEEEEEEEEEEDaRKT_RKT0_RKT1_RKT2_ENKUlRKT_RKT0_E_clISD_SJ_EEDaSZ_S12_,($_ZN7cutlass13device_kernelIN5flash19enable_sm80_to_sm89INS1_16FlashAttnBwdSm80INS1_25CollectiveMainloopBwdSm80ILi2ELi2EN4cute5tupleIJNS5_1CILi128EEES8_NS7_ILi64EEEEEENS_10bfloat16_tEfNS_4arch4Sm80ELb0ELb1ELb1ELb0ELb0ELb0ELb0ELb0ELi2ELi4ELi4ELi4ELb0EEENS1_21CollectiveEpilogueBwdISA_SB_SD_Li256ELb0ELb0ELi2EEENS1_19SingleTileSchedulerILb0ELb0ELb0ELi128EEEEEEEEEvNT_6ParamsE$_ZZN4cute6detail16composition_implINS_5tupleIJNS_1CILi8EEENS3_ILi2EEES5_S5_S4_S5_EEENS2_IJNS3_ILi1EEEiiiNS3_ILi72EEENS3_ILi512EEEEEENS2_IJNS2_IJS5_S5_S5_EEES5_NS3_ILi4EEEEEENS2_IJNS2_IJS7_S9_S4_EEENS3_ILi4096EEENS3_ILi16EEEEEEEEDaRKT_RKT0_RKT1_RKT2_ENKUlRKT_RKT0_E_clISB_SE_EEDaSW_SZ_ - $_ZN7cutlass13device_kernelIN5flash19enable_sm80_to_sm89INS1_16FlashAttnBwdSm80INS1_25CollectiveMainloopBwdSm80ILi2ELi2EN4cute5tupleIJNS5_1CILi128EEES8_NS7_ILi64EEEEEENS_10bfloat16_tEfNS_4arch4Sm80ELb0ELb1ELb1ELb0ELb0ELb0ELb0ELb0ELi2ELi4ELi4ELi4ELb0EEENS1_21CollectiveEpilogueBwdISA_SB_SD_Li256ELb0ELb0ELi2EEENS1_19SingleTileSchedulerILb0ELb0ELb0ELi128EEEEEEEEEvNT_6ParamsE$_ZZN4cute6detail16composition_implINS_5tupleIJNS_1CILi8EEENS3_ILi2EEES5_S5_S4_S5_EEENS2_IJNS3_ILi1EEEiiiNS3_ILi72EEENS3_ILi512EEEEEENS2_IJNS2_IJS5_S5_S5_EEES5_NS2_IJNS3_ILi4EEES5_EEEEEENS2_IJNS2_IJS7_S9_S4_EEENS3_ILi4096EEENS2_IJNS3_ILi16EEENS3_ILi8192EEEEEEEEEEEDaRKT_RKT0_RKT1_RKT2_ENKUlRKT_RKT0_E_clISD_SJ_EEDaSZ_S12_)
$_ZN7cutlass13device_kernelIN5flash19enable_sm80_to_sm89INS1_16FlashAttnBwdSm80INS1_25CollectiveMainloopBwdSm80ILi2ELi2EN4cute5tupleIJNS5_1CILi128EEES8_NS7_ILi64EEEEEENS_10bfloat16_tEfNS_4arch4Sm80ELb0ELb1ELb1ELb0ELb0ELb0ELb0ELb0ELi2ELi4ELi4ELi4ELb0EEENS1_21CollectiveEpilogueBwdISA_SB_SD_Li256ELb0ELb0ELi2EEENS1_19SingleTileSchedulerILb0ELb0ELb0ELi128EEEEEEEEEvNT_6ParamsE$_ZZN4cute6detail16composition_implINS_5tupleIJNS_1CILi8EEENS3_ILi2EEES5_S5_S4_S5_EEENS2_IJNS3_ILi1EEEiiiNS3_ILi72EEENS3_ILi512EEEEEENS2_IJNS2_IJS5_S5_S5_EEES5_NS2_IJNS3_ILi4EEES5_EEEEEENS2_IJNS2_IJS7_S9_S4_EEENS3_ILi4096EEENS2_IJNS3_ILi16EEENS3_ILi8192EEEEEEEEEEEDaRKT_RKT0_RKT1_RKT2_ENKUlRKT_RKT0_E_clISD_SJ_EEDaSZ_S12_:
[----:B------:R-:W-:Y:S01]  /*e580*/  IADD3 R2, R1, 0x1680, RZ ;  /* 0x0000168001027810 */ /* 0x000fe20007ffe0ff */
[----:B------:R-:W-:Y:S01]  /*e590*/  IMAD.MOV.U32 R3, RZ, RZ, R67 ;  /* 0x000000ffff037224 */ /* 0x000fe200078e0043 */
[----:B------:R-:W-:Y:S02]  /*e5a0*/  MOV R92, 0xe5d0 ;  /* 0x0000e5d0005c7802 */ /* 0x000fe40000000f00 */
[----:B------:R-:W-:Y:S02]  /*e5b0*/  IADD3 R67, R2, c[0x0][0x20], RZ ;  /* 0x0000080002437a10 */ /* 0x000fe40007ffe0ff */
[----:B------:R-:W-:Y:S05]  /*e5c0*/  CALL.REL.NOINC `($_ZN7cutlass13device_kernelIN5flash19enable_sm80_to_sm89INS1_16FlashAttnBwdSm80INS1_25CollectiveMainloopBwdSm80ILi2ELi2EN4cute5tupleIJNS5_1CILi128EEES8_NS7_ILi64EEEEEENS_10bfloat16_tEfNS_4arch4Sm80ELb0ELb1ELb1ELb0ELb0ELb0ELb0ELb0ELi2ELi4ELi4ELi4ELb0EEENS1_21CollectiveEpilogueBwdISA_SB_SD_Li256ELb0ELb0ELi2EEENS1_19SingleTileSchedulerILb0ELb0ELb0ELi128EEEEEEEEEvNT_6ParamsE$_ZZN4cute6detail16composition_implINS_5tupleIJNS_1CILi8EEENS3_ILi2EEES5_S5_S4_S5_EEENS2_IJNS3_ILi1EEEiiiNS3_ILi72EEENS3_ILi512EEEEEENS2_IJNS3_ILi4EEES5_EEENS2_IJNS3_ILi16EEENS3_ILi8192EEEEEEEEDaRKT_RKT0_RKT1_RKT2_ENKUlRKT_RKT0_E_clISB_SD_EEDaSU_SX_) ;  /* 0x000003d000007944 */ /* 0x000fea0003c00000 */
[----:B------:R-:W-:Y:S02]  /*e5d0*/  MOV R6, 0xe5f0 ;  /* 0x0000e5f000067802 */ /* 0x000fe40000000f00 */
[----:B-1---5:R-:W-:Y:S05]  /*e5e0*/  CALL.REL.NOINC `($_ZN7cutlass13device_kernelIN5flash19enable_sm80_to_sm89INS1_16FlashAttnBwdSm80INS1_25CollectiveMainloopBwdSm80ILi2ELi2EN4cute5tupleIJNS5_1CILi128EEES8_NS7_ILi64EEEEEENS_10bfloat16_tEfNS_4arch4Sm80ELb0ELb1ELb1ELb0ELb0ELb0ELb0ELb0ELi2ELi4ELi4ELi4ELb0EEENS1_21CollectiveEpilogueBwdISA_SB_SD_Li256ELb0ELb0ELi2EEENS1_19SingleTileSchedulerILb0ELb0ELb0ELi128EEEEEEEEEvNT_6ParamsE$_ZN4cute3eso3ESOILb0ELb1EJNS_5tupleIJiiEEENS_1CILi8192EEEEEC2ERKS3_RKS5_) ;  /* 0xffff977000007944 */ /* 0x022fea0003c3ffff */
[----:B-1----:R1:W5:Y:S01]  /*e5f0*/  LDL.64 R2, [R1+0x1680] ;  /* 0x0016800001027983 */ /* 0x0023620000100a00 */
[----:B------:R-:W-:-:S03]  /*e600*/  MOV R8, 0xe620 ;  /* 0x0000e62000087802 */ /* 0x000fc60000000f00 */
[----:B-1---5:R-:W-:Y:S05]  /*e610*/  CALL.REL.NOINC `($_ZN7cutlass13device_kernelIN5flash19enable_sm80_to_sm89INS1_16FlashAttnBwdSm80INS1_25CollectiveMainloopBwdSm80ILi2ELi2EN4cute5tupleIJNS5_1CILi128EEES8_NS7_ILi64EEEEEENS_10bfloat16_tEfNS_4arch4Sm80ELb0ELb1ELb1ELb0ELb0ELb0ELb0ELb0ELi2ELi4ELi4ELi4ELb0EEENS1_21CollectiveEpilogueBwdISA_SB_SD_Li256ELb0ELb0ELi2EEENS1_19SingleTileSchedulerILb0ELb0ELb0ELi128EEEEEEEEEvNT_6ParamsE$_ZN4cute5tupleIJNS0_IJNS0_IJNS_1CILi2EEES2_EEES2_EEENS0_IJNS0_IJiiEEENS1_ILi8192EEEEEEEEC2ERKS4_RKS7_) ;  /* 0xffffcce000007944 */ /* 0x022fea0003c3ffff */
[----:B------:R1:W5:Y:S01]  /*e620*/  LDL.64 R2, [R1+0x1680] ;  /* 0x0016800001027983 */ /* 0x0003620000100a00 */
[----:B------:R-:W-:-:S04]  /*e630*/  MOV R79, 0x0 ;  /* 0x00000000004f7802 */ /* 0x000fc80000000f00 */
[----:B------:R-:W-:Y:S05]  /*e640*/  RET.REL.NODEC R78 `(_ZN7cutlass13device_kernelIN5flash19enable_sm80_to_sm89INS1_16FlashAttnBwdSm80INS1_25CollectiveMainloopBwdSm80ILi2ELi2EN4cute5tupleIJNS5_1CILi128EEES8_NS7_ILi64EEEEEENS_10bfloat16_tEfNS_4arch4Sm80ELb0ELb1ELb1ELb0ELb0ELb0ELb0ELb0ELi2ELi4ELi4ELi4ELb0EEENS1_21CollectiveEpilogueBwdISA_SB_SD_Li256ELb0ELb0ELi2EEENS1_19SingleTileSchedulerILb0ELb0ELb0ELi128EEEEEEEEEvNT_6ParamsE) ;  /* 0xffff19b04e007950 */ /* 0x000fea0003c3ffff */
        .type           $_ZN7cutlass13device_kernelIN5flash19enable_sm80_to_sm89INS1_16FlashAttnBwdSm80INS1_25CollectiveMainloopBwdSm80ILi2ELi2EN4cute5tupleIJNS5_1CILi128EEES8_NS7_ILi64EEEEEENS_10bfloat16_tEfNS_4arch4Sm80ELb0ELb1ELb1ELb0ELb0ELb0ELb0ELb0ELi2ELi4ELi4ELi4ELb0EEENS1_21CollectiveEpilogueBwdISA_SB_SD_Li256ELb0ELb0ELi2EEENS1_19SingleTileSchedulerILb0ELb0ELb0ELi128EEEEEEEEEvNT_6ParamsE$_ZZN4cute6detail16composition_implINS_5tupleIJNS_1CILi8EEENS3_ILi2EEES5_S5_S4_S5_EEENS2_IJNS3_ILi1EEEiiiNS3_ILi72EEENS3_ILi512EEEEEENS2_IJNS2_IJS5_S5_S5_EEES5_NS3_ILi4EEEEEENS2_IJNS2_IJS7_S9_S4_EEENS3_ILi4096EEENS3_ILi16EEEEEEEEDaRKT_RKT0_RKT1_RKT2_ENKUlRKT_RKT0_E_clISB_SE_EEDaSW_SZ_,@function
        .size           $_ZN7cutlass13device_kernelIN5flash19enable_sm80_to_sm89INS1_16FlashAttnBwdSm80INS1_25CollectiveMainloopBwdSm80ILi2ELi2EN4cute5tupleIJNS5_1CILi128EEES8_NS7_ILi64EEEEEENS_10bfloat16_tEfNS_4arch4Sm80ELb0ELb1ELb1ELb0ELb0ELb0ELb0ELb0ELi2ELi4ELi4ELi4ELb0EEENS1_21CollectiveEpilogueBwdISA_SB_SD_Li256ELb0ELb0ELi2EEENS1_19SingleTileSchedulerILb0ELb0ELb0ELi128EEEEEEEEEvNT_6ParamsE$_ZZN4cute6detail16composition_implINS_5tupleIJNS_1CILi8EEENS3_ILi2EEES5_S5_S4_S5_EEENS2_IJNS3_ILi1EEEiiiNS3_ILi72EEENS3_ILi512EEEEEENS2_IJNS2_IJS5_S5_S5_EEES5_NS3_ILi4EEEEEENS2_IJNS2_IJS7_S9_S4_EEENS3_ILi4096EEENS3_ILi16EEEEEEEEDaRKT_RKT0_RKT1_RKT2_ENKUlRKT_RKT0_E_clISB_SE_EEDaSW_SZ_,($_ZN7cutlass13device_kernelIN5flash19enable_sm80_to_sm89INS1_16FlashAttnBwdSm80INS1_25CollectiveMainloopBwdSm80ILi2ELi2EN4cute5tupleIJNS5_1CILi128EEES8_NS7_ILi64EEEEEENS_10bfloat16_tEfNS_4arch4Sm80ELb0ELb1ELb1ELb0ELb0ELb0ELb0ELb0ELi2ELi4ELi4ELi4ELb0EEENS1_21CollectiveEpilogueBwdISA_SB_SD_Li256ELb0ELb0ELi2EEENS1_19SingleTileSchedulerILb0ELb0ELb0ELi128EEEEEEEEEvNT_6ParamsE$_ZZN4cute6detail16composition_implINS_5tupleIJNS_1CILi8EEENS3_ILi2EEES5_S5_S4_S5_EEENS2_IJNS3_ILi1EEEiiiNS3_ILi72EEENS3_ILi512EEEEEENS2_IJNS2_IJS5_S5_S5_EEES5_NS3_ILi4EEEEEENS2_IJNS2_IJS7_S9_S4_EEENS3_ILi4096EEENS3_ILi16EEEEEEEEDaRKT_RKT0_RKT1_RKT2_ENKUlRKT_RKT0_E_clISC_SG_EEDaSW_SZ_ - $_ZN7cutlass13device_kernelIN5flash19enable_sm80_to_sm89INS1_16FlashAttnBwdSm80INS1_25CollectiveMainloopBwdSm80ILi2ELi2EN4cute5tupleIJNS5_1CILi128EEES8_NS7_ILi64EEEEEENS_10bfloat16_tEfNS_4arch4Sm80ELb0ELb1ELb1ELb0ELb0ELb0ELb0ELb0ELi2ELi4ELi4ELi4ELb0EEENS1_21CollectiveEpilogueBwdISA_SB_SD_Li256ELb0ELb0ELi2EEENS1_19SingleTileSchedulerILb0ELb0ELb0ELi128EEEEEEEEEvNT_6ParamsE$_ZZN4cute6detail16composition_implINS_5tupleIJNS_1CILi8EEENS3_ILi2EEES5_S5_S4_S5_EEENS2_IJNS3_ILi1EEEiiiNS3_ILi72EEENS3_ILi512EEEEEENS2_IJNS2_IJS5_S5_S5_EEES5_NS3_ILi4EEEEEENS2_IJNS2_IJS7_S9_S4_EEENS3_ILi4096EEENS3_ILi16EEEEEEEEDaRKT_RKT0_RKT1_RKT2_ENKUlRKT_RKT0_E_clISB_SE_EEDaSW_SZ_)
$_ZN7cutlass13device_kernelIN5flash19enable_sm80_to_sm89INS1_16FlashAttnBwdSm80INS1_25CollectiveMainloopBwdSm80ILi2ELi2EN4cute5tupleIJNS5_1CILi128EEES8_NS7_ILi64EEEEEENS_10bfloat16_tEfNS_4arch4Sm80ELb0ELb1ELb1ELb0ELb0ELb0ELb0ELb0ELi2ELi4ELi4ELi4ELb0EEENS1_21CollectiveEpilogueBwdISA_SB_SD_Li256ELb0ELb0ELi2EEENS1_19SingleTileSchedulerILb0ELb0ELb0ELi128EEEEEEEEEvNT_6ParamsE$_ZZN4cute6detail16composition_implINS_5tupleIJNS_1CILi8EEENS3_ILi2EEES5_S5_S4_S5_EEENS2_IJNS3_ILi1EEEiiiNS3_ILi72EEENS3_ILi512EEEEEENS2_IJNS2_IJS5_S5_S5_EEES5_NS3_ILi4EEEEEENS2_IJNS2_IJS7_S9_S4_EEENS3_ILi4096EEENS3_ILi16EEEEEEEEDaRKT_RKT0_RKT1_RKT2_ENKUlRKT_RKT0_E_clISB_SE_EEDaSW_SZ_:
[----:B------:R-:W-:Y:S01]  /*e650*/  IADD3 R38, R1, 0x1380, RZ ;  /* 0x0000138001267810 */ /* 0x000fe20007ffe0ff */
[----:B------:R-:W-:Y:S01]  /*e660*/  IMAD.MOV.U32 R2, RZ, RZ, R47 ;  /* 0x000000ffff027224 */ /* 0x000fe200078e002f */
[----:B------:R-:W-:Y:S01]  /*e670*/  MOV R8, 0xe6c0 ;  /* 0x0000e6c000087802 */ /* 0x000fe20000000f00 */
[----:B------:R-:W-:Y:S01]  /*e680*/  IMAD.MOV.U32 R73, RZ, RZ, R46 ;  /* 0x000000ffff497224 */ /* 0x000fe200078e002e */
[----:B------:R-:W-:-:S04]  /*e690*/  IADD3 R38, R38, c[0x0][0x20], RZ ;  /* 0x0000080026267a10 */ /* 0x000fc80007ffe0ff */
[----:B------:R-:W-:Y:S02]  /*e6a0*/  IADD3 R57, R38, 0x4, RZ ;  /* 0x0000000426397810 */ /* 0x000fe40007ffe0ff */
[----:B------:R-:W-:Y:S05]  /*e6b0*/  CALL.REL.NOINC `($_ZN7cutlass13device_kernelIN5flash19enable_sm80_to_sm89INS1_16FlashAttnBwdSm80INS1_25CollectiveMainloopBwdSm80ILi2ELi2EN4cute5tupleIJNS5_1CILi128EEES8_NS7_ILi64EEEEEENS_10bfloat16_tEfNS_4arch4Sm80ELb0ELb1ELb1ELb0ELb0ELb0ELb0ELb0ELi2ELi4ELi4ELi4ELb0EEENS1_21CollectiveEpilogueBwdISA_SB_SD_Li256ELb0ELb0ELi2EEENS1_19SingleTileSchedulerILb0ELb0ELb0ELi128EEEEEEEEEvNT_6ParamsE$_ZZN4cute6detail16composition_implINS_5tupleIJNS_1CILi8EEENS3_ILi2EEES5_S5_S4_S5_EEENS2_IJNS3_ILi1EEEiiiNS3_ILi72EEENS3_ILi512EEEEEENS2_IJS5_S5_S5_EEENS2_IJS7_S9_S4_EEEEEDaRKT_RKT0_RKT1_RKT2_ENKUlRKT_RKT0_E_clIS5_S4_EEDaSR_SU_) ;  /* 0x0000078000007944 */ /* 0x000fea0003c00000 */
[----:B-----5:R-:W-:Y:S01]  /*e6c0*/  MOV R3, R2 ;  /* 0x0000000200037202 */ /* 0x020fe20000000f00 */
[----:B------:R-:W-:Y:S01]  /*e6d0*/  IMAD.MOV.U32 R92, RZ, RZ, R57 ;  /* 0x000000ffff5c7224 */ /* 0x000fe200078e0039 */
[----:B------:R-:W-:Y:S02]  /*e6e0*/  MOV R2, 0xe700 ;  /* 0x0000e70000027802 */ /* 0x000fe40000000f00 */
[----:B-1----:R-:W-:Y:S05]  /*e6f0*/  CALL.REL.NOINC `($_ZN7cutlass13device_kernelIN5flash19enable_sm80_to_sm89INS1_16FlashAttnBwdSm80INS1_25CollectiveMainloopBwdSm80ILi2ELi2EN4cute5tupleIJNS5_1CILi128EEES8_NS7_ILi64EEEEEENS_10bfloat16_tEfNS_4arch4Sm80ELb0ELb1ELb1ELb0ELb0ELb0ELb0ELb0ELi2ELi4ELi4ELi4ELb0EEENS1_21CollectiveEpilogueBwdISA_SB_SD_Li256ELb0ELb0ELi2EEENS1_19SingleTileSchedulerILb0ELb0ELb0ELi128EEEEEEEEEvNT_6ParamsE$_ZN4cute3eso3ESOILb1ELb0EJNS_1CILi1EEENS2_ILi512EEEiEEC2ERKS3_RKS4_RKi) ;  /* 0xffff9ef000007944 */ /* 0x002fea0003c3ffff */
[----:B------:R2:W5:Y:S01]  /*e700*/  LDL R2, [R1+0x1384] ;  /* 0x0013840001027983 */ /* 0x0005620000100800 */
[----:B------:R-:W-:Y:S02]  /*e710*/  MOV R72, R38 ;  /* 0x0000002600487202 */ /* 0x000fe40000000f00 */
[----:B------:R-:W-:Y:S02]  /*e720*/  MOV R6, 0xe740 ;  /* 0x0000e74000067802 */ /* 0x000fe40000000f00 */
[----:B-12--5:R-:W-:Y:S05]  /*e730*/  CALL.REL.NOINC `($_ZN7cutlass13device_kernelIN5flash19enable_sm80_to_sm89INS1_16FlashAttnBwdSm80INS1_25CollectiveMainloopBwdSm80ILi2ELi2EN4cute5tupleIJNS5_1CILi128EEES8_NS7_ILi64EEEEEENS_10bfloat16_tEfNS_4arch4Sm80ELb0ELb1ELb1ELb0ELb0ELb0ELb0ELb0ELi2ELi4ELi4ELi4ELb0EEENS1_21CollectiveEpilogueBwdISA_SB_SD_Li256ELb0ELb0ELi2EEENS1_19SingleTileSchedulerILb0ELb0ELb0ELi128EEEEEEEEEvNT_6ParamsE$_ZN4cute5tupleIJNS0_IJNS_1CILi2EEES2_S2_EEENS0_IJNS1_ILi1EEENS1_ILi512EEEiEEEEEC2ERKS3_RKS6_) ;  /* 0xffffd07000007944 */ /* 0x026fea0003c3ffff */
[----:B------:R2:W5:Y:S01]  /*e740*/  LDL R38, [R1+0x1380] ;  /* 0x0013800001267983 */ /* 0x0005620000100800 */
[----:B------:R-:W-:-:S04]  /*e750*/  MOV R61, 0x0 ;  /* 0x00000000003d7802 */ /* 0x000fc80000000f00 */
[----:B------:R-:W-:Y:S05]  /*e760*/  RET.REL.NODEC R60 `(_ZN7cutlass13device_kernelIN5flash19enable_sm80_to_sm89INS1_16FlashAttnBwdSm80INS1_25CollectiveMainloopBwdSm80ILi2ELi2EN4cute5tupleIJNS5_1CILi128EEES8_NS7_ILi64EEEEEENS_10bfloat16_tEfNS_4arch4Sm80ELb0ELb1ELb1ELb0ELb0ELb0ELb0ELb0ELi2ELi4ELi4ELi4ELb0EEENS1_21CollectiveEpilogueBwdISA_SB_SD_Li256ELb0ELb0ELi2EEENS1_19SingleTileSchedulerILb0ELb0ELb0ELi128EEEEEEEEEvNT_6ParamsE) ;  /* 0xffff18903c007950 */ /* 0x000fea0003c3ffff */
        .type           $_ZN7cutlass13device_kernelIN5flash19enable_sm80_to_sm89INS1_16FlashAttnBwdSm80INS1_25CollectiveMainloopBwdSm80ILi2ELi2EN4cute5tupleIJNS5_1CILi128EEES8_NS7_ILi64EEEEEENS_10bfloat16_tEfNS_4arch4Sm80ELb0ELb1ELb1ELb0ELb0ELb0ELb0ELb0ELi2ELi4ELi4ELi4ELb0EEENS1_21CollectiveEpilogueBwdISA_SB_SD_Li256ELb0ELb0ELi2EEENS1_19SingleTileSchedulerILb0ELb0ELb0ELi128EEEEEEEEEvNT_6ParamsE$_ZZN4cute6detail16composition_implINS_5tupleIJNS_1CILi8EEENS3_ILi2EEES5_S5_S4_S5_EEENS2_IJNS3_ILi1EEEiiiNS3_ILi72EEENS3_ILi512EEEEEENS2_IJNS2_IJS5_S5_S5_EEES5_NS3_ILi4EEEEEENS2_IJNS2_IJS7_S9_S4_EEENS3_ILi4096EEENS3_ILi16EEEEEEEEDaRKT_RKT0_RKT1_RKT2_ENKUlRKT_RKT0_E_clISC_SG_EEDaSW_SZ_,@function
        .size           $_ZN7cutlass13device_kernelIN5flash19enable_sm80_to_sm89INS1_16FlashAttnBwdSm80INS1_25CollectiveMainloopBwdSm80ILi2ELi2EN4cute5tupleIJNS5_1CILi128EEES8_NS7_ILi64EEEEEENS_10bfloat16_tEfNS_4arch4Sm80ELb0ELb1ELb1ELb0ELb0ELb0ELb0ELb0ELi2ELi4ELi4ELi4ELb0EEENS1_21CollectiveEpilogueBwdISA_SB_SD_Li256ELb0ELb0ELi2EEENS1_19SingleTileSchedulerILb0ELb0ELb0ELi128EEEEEEEEEvNT_6ParamsE$_ZZN4cute6detail16composition_implINS_5tupleIJNS_1CILi8EEENS3_ILi2EEES5_S5_S4_S5_EEENS2_IJNS3_ILi1EEEiiiNS3_ILi72EEENS3_ILi512EEEEEENS2_IJNS2_IJS5_S5_S5_EEES5_NS3_ILi4EEEEEENS2_IJNS2_IJS7_S9_S4_EEENS3_ILi4096EEENS3_ILi16EEEEEEEEDaRKT_RKT0_RKT1_RKT2_ENKUlRKT_RKT0_E_clISC_SG_EEDaSW_SZ_,($_ZN7cutlass13device_kernelIN5flash19enable_sm80_to_sm89INS1_16FlashAttnBwdSm80INS1_25CollectiveMainloopBwdSm80ILi2ELi2EN4cute5tupleIJNS5_1CILi128EEES8_NS7_ILi64EEEEEENS_10bfloat16_tEfNS_4arch4Sm80ELb0ELb1ELb1ELb0ELb0ELb0ELb0ELb0ELi2ELi4ELi4ELi4ELb0EEENS1_21CollectiveEpilogueBwdISA_SB_SD_Li256ELb0ELb0ELi2EEENS1_19SingleTileSchedulerILb0ELb0ELb0ELi128EEEEEEEEEvNT_6ParamsE$_ZZN4cute6detail16composition_implINS_5tupleIJNS_1CILi8EEENS3_ILi2EEES5_S5_S4_S5_EEENS2_IJNS3_ILi1EEEiiiNS3_ILi72EEENS3_ILi512EEEEEENS2_IJNS3_ILi4EEES5_EEENS2_IJNS3_ILi16EEENS3_ILi8192EEEEEEEEDaRKT_RKT0_RKT1_RKT2_ENKUlRKT_RKT0_E_clISB_SD_EEDaSU_SX_ - $_ZN7cutlass13device_kernelIN5flash19enable_sm80_to_sm89INS1_16FlashAttnBwdSm80INS1_25CollectiveMainloopBwdSm80ILi2ELi2EN4cute5tupleIJNS5_1CILi128EEES8_NS7_ILi64EEEEEENS_10bfloat16_tEfNS_4arch4Sm80ELb0ELb1ELb1ELb0ELb0ELb0ELb0ELb0ELi2ELi4ELi4ELi4ELb0EEENS1_21CollectiveEpilogueBwdISA_SB_SD_Li256ELb0ELb0ELi2EEENS1_19SingleTileSchedulerILb0ELb0ELb0ELi128EEEEEEEEEvNT_6ParamsE$_ZZN4cute6detail16composition_implINS_5tupleIJNS_1CILi8EEENS3_ILi2EEES5_S5_S4_S5_EEENS2_IJNS3_ILi1EEEiiiNS3_ILi72EEENS3_ILi512EEEEEENS2_IJNS2_IJS5_S5_S5_EEES5_NS3_ILi4EEEEEENS2_IJNS2_IJS7_S9_S4_EEENS3_ILi4096EEENS3_ILi16EEEEEEEEDaRKT_RKT0_RKT1_RKT2_ENKUlRKT_RKT0_E_clISC_SG_EEDaSW_SZ_)
$_ZN7cutlass13device_kernelIN5flash19enable_sm80_to_sm89INS1_16FlashAttnBwdSm80INS1_25CollectiveMainloopBwdSm80ILi2ELi2EN4cute5tupleIJNS5_1CILi128EEES8_NS7_ILi64EEEEEENS_10bfloat16_tEfNS_4arch4Sm80ELb0ELb1ELb1ELb0ELb0ELb0ELb0ELb0ELi2ELi4ELi4ELi4ELb0EEENS1_21CollectiveEpilogueBwdISA_SB_SD_Li256ELb0ELb0ELi2EEENS1_19SingleTileSchedulerILb0ELb0ELb0ELi128EEEEEEEEEvNT_6ParamsE$_ZZN4cute6detail16composition_implINS_5tupleIJNS_1CILi8EEENS3_ILi2EEES5_S5_S4_S5_EEENS2_IJNS3_ILi1EEEiiiNS3_ILi72EEENS3_ILi512EEEEEENS2_IJNS2_IJS5_S5_S5_EEES5_NS3_ILi4EEEEEENS2_IJNS2_IJS7_S9_S4_EEENS3_ILi4096EEENS3_ILi16EEEEEEEEDaRKT_RKT0_RKT1_RKT2_ENKUlRKT_RKT0_E_clISC_SG_EEDaSW_SZ_:
        /* <DEDUP_REMOVED lines=35> */
        .type           $_ZN7cutlass13device_kernelIN5flash19enable_sm80_to_sm89INS1_16FlashAttnBwdSm80INS1_25CollectiveMainloopBwdSm80ILi2ELi2EN4cute5tupleIJNS5_1CILi128EEES8_NS7_ILi64EEEEEENS_10bfloat16_tEfNS_4arch4Sm80ELb0ELb1ELb1ELb0ELb0ELb0ELb0ELb0ELi2ELi4ELi4ELi4ELb0EEENS1_21CollectiveEpilogueBwdISA_SB_SD_Li256ELb0ELb0ELi2EEENS1_19SingleTileSchedulerILb0ELb0ELb0ELi128EEEEEEEEEvNT_6ParamsE$_ZZN4cute6detail16composition_implINS_5tupleIJNS_1CILi8EEENS3_ILi2EEES5_S5_S4_S5_EEENS2_IJNS3_ILi1EEEiiiNS3_ILi72EEENS3_ILi512EEEEEENS2_IJNS3_ILi4EEES5_EEENS2_IJNS3_ILi16EEENS3_ILi8192EEEEEEEEDaRKT_RKT0_RKT1_RKT2_ENKUlRKT_RKT0_E_clISB_SD_EEDaSU_SX_,@function
        .size           $_ZN7cutlass13device_kernelIN5flash19enable_sm80_to_sm89INS1_16FlashAttnBwdSm80INS1_25CollectiveMainloopBwdSm80ILi2ELi2EN4cute5tupleIJNS5_1CILi128EEES8_NS7_ILi64EEEEEENS_10bfloat16_tEfNS_4arch4Sm80ELb0ELb1ELb1ELb0ELb0ELb0ELb0ELb0ELi2ELi4ELi4ELi4ELb0EEENS1_21CollectiveEpilogueBwdISA_SB_SD_Li256ELb0ELb0ELi2EEENS1_19SingleTileSchedulerILb0ELb0ELb0ELi128EEEEEEEEEvNT_6ParamsE$_ZZN4cute6detail16composition_implINS_5tupleIJNS_1CILi8EEENS3_ILi2EEES5_S5_S4_S5_EEENS2_IJNS3_ILi1EEEiiiNS3_ILi72EEENS3_ILi512EEEEEENS2_IJNS3_ILi4EEES5_EEENS2_IJNS3_ILi16EEENS3_ILi8192EEEEEEEEDaRKT_RKT0_RKT1_RKT2_ENKUlRKT_RKT0_E_clISB_SD_EEDaSU_SX_,($_ZN7cutlass13device_kernelIN5flash19enable_sm80_to_sm89INS1_16FlashAttnBwdSm80INS1_25CollectiveMainloopBwdSm80ILi2ELi2EN4cute5tupleIJNS5_1CILi128EEES8_NS7_ILi64EEEEEENS_10bfloat16_tEfNS_4arch4Sm80ELb0ELb1ELb1ELb0ELb0ELb0ELb0ELb0ELi2ELi4ELi4ELi4ELb0EEENS1_21CollectiveEpilogueBwdISA_SB_SD_Li256ELb0ELb0ELi2EEENS1_19SingleTileSchedulerILb0ELb0ELb0ELi128EEEEEEEEEvNT_6ParamsE$_ZZN4cute6detail16composition_implINS_5tupleIJNS_1CILi8EEENS3_ILi2EEES5_S5_S4_S5_EEENS2_IJNS3_ILi1EEEiiiNS3_ILi72EEENS3_ILi512EEEEEENS2_IJS5_S5_EEENS2_IJS7_S4_EEEEEDaRKT_RKT0_RKT1_RKT2_ENKUlRKT_RKT0_E_clIS5_S4_EEDaSR_SU_ - $_ZN7cutlass13device_kernelIN5flash19enable_sm80_to_sm89INS1_16FlashAttnBwdSm80INS1_25CollectiveMainloopBwdSm80ILi2ELi2EN4cute5tupleIJNS5_1CILi128EEES8_NS7_ILi64EEEEEENS_10bfloat16_tEfNS_4arch4Sm80ELb0ELb1ELb1ELb0ELb0ELb0ELb0ELb0ELi2ELi4ELi4ELi4ELb0EEENS1_21CollectiveEpilogueBwdISA_SB_SD_Li256ELb0ELb0ELi2EEENS1_19SingleTileSchedulerILb0ELb0ELb0ELi128EEEEEEEEEvNT_6ParamsE$_ZZN4cute6detail16composition_implINS_5tupleIJNS_1CILi8EEENS3_ILi2EEES5_S5_S4_S5_EEENS2_IJNS3_ILi1EEEiiiNS3_ILi72EEENS3_ILi512EEEEEENS2_IJNS3_ILi4EEES5_EEENS2_IJNS3_ILi16EEENS3_ILi8192EEEEEEEEDaRKT_RKT0_RKT1_RKT2_ENKUlRKT_RKT0_E_clISB_SD_EEDaSU_SX_)
$_ZN7cutlass13device_kernelIN5flash19enable_sm80_to_sm89INS1_16FlashAttnBwdSm80INS1_25CollectiveMainloopBwdSm80ILi2ELi2EN4cute5tupleIJNS5_1CILi128EEES8_NS7_ILi64EEEEEENS_10bfloat16_tEfNS_4arch4Sm80ELb0ELb1ELb1ELb0ELb0ELb0ELb0ELb0ELi2ELi4ELi4ELi4ELb0EEENS1_21CollectiveEpilogueBwdISA_SB_SD_Li256ELb0ELb0ELi2EEENS1_19SingleTileSchedulerILb0ELb0ELb0ELi128EEEEEEEEEvNT_6ParamsE$_ZZN4cute6detail16composition_implINS_5tupleIJNS_1CILi8EEENS3_ILi2EEES5_S5_S4_S5_EEENS2_IJNS3_ILi1EEEiiiNS3_ILi72EEENS3_ILi512EEEEEENS2_IJNS3_ILi4EEES5_EEENS2_IJNS3_ILi16EEENS3_ILi8192EEEEEEEEDaRKT_RKT0_RKT1_RKT2_ENKUlRKT_RKT0_E_clISB_SD_EEDaSU_SX_:
        /* <DEDUP_REMOVED lines=35> */
        .type           $_ZN7cutlass13device_kernelIN5flash19enable_sm80_to_sm89INS1_16FlashAttnBwdSm80INS1_25CollectiveMainloopBwdSm80ILi2ELi2EN4cute5tupleIJNS5_1CILi128EEES8_NS7_ILi64EEEEEENS_10bfloat16_tEfNS_4arch4Sm80ELb0ELb1ELb1ELb0ELb0ELb0ELb0ELb0ELi2ELi4ELi4ELi4ELb0EEENS1_21CollectiveEpilogueBwdISA_SB_SD_Li256ELb0ELb0ELi2EEENS1_19SingleTileSchedulerILb0ELb0ELb0ELi128EEEEEEEEEvNT_6ParamsE$_ZZN4cute6detail16composition_implINS_5tupleIJNS_1CILi8EEENS3_ILi2EEES5_S5_S4_S5_EEENS2_IJNS3_ILi1EEEiiiNS3_ILi72EEENS3_ILi512EEEEEENS2_IJS5_S5_EEENS2_IJS7_S4_EEEEEDaRKT_RKT0_RKT1_RKT2_ENKUlRKT_RKT0_E_clIS5_S4_EEDaSR_SU_,@function
        .size           $_ZN7cutlass13device_kernelIN5flash19enable_sm80_to_sm89INS1_16FlashAttnBwdSm80INS1_25CollectiveMainloopBwdSm80ILi2ELi2EN4cute5tupleIJNS5_1CILi128EEES8_NS7_ILi64EEEEEENS_10bfloat16_tEfNS_4arch4Sm80ELb0ELb1ELb1ELb0ELb0ELb0ELb0ELb0ELi2ELi4ELi4ELi4ELb0EEENS1_21CollectiveEpilogueBwdISA_SB_SD_Li256ELb0ELb0ELi2EEENS1_19SingleTileSchedulerILb0ELb0ELb0ELi128EEEEEEEEEvNT_6ParamsE$_ZZN4cute6detail16composition_implINS_5tupleIJNS_1CILi8EEENS3_ILi2EEES5_S5_S4_S5_EEENS2_IJNS3_ILi1EEEiiiNS3_ILi72EEENS3_ILi512EEEEEENS2_IJS5_S5_EEENS2_IJS7_S4_EEEEEDaRKT_RKT0_RKT1_RKT2_ENKUlRKT_RKT0_E_clIS5_S4_EEDaSR_SU_,($_ZN7cutlass13device_kernelIN5flash19enable_sm80_to_sm89INS1_16FlashAttnBwdSm80INS1_25CollectiveMainloopBwdSm80ILi2ELi2EN4cute5tupleIJNS5_1CILi128EEES8_NS7_ILi64EEEEEENS_10bfloat16_tEfNS_4arch4Sm80ELb0ELb1ELb1ELb0ELb0ELb0ELb0ELb0ELi2ELi4ELi4ELi4ELb0EEENS1_21CollectiveEpilogueBwdISA_SB_SD_Li256ELb0ELb0ELi2EEENS1_19SingleTileSchedulerILb0ELb0ELb0ELi128EEEEEEEEEvNT_6ParamsE$_ZZN4cute6detail16composition_implINS_5tupleIJNS_1CILi8EEENS3_ILi2EEES5_S5_S4_S5_EEENS2_IJNS3_ILi1EEEiiiNS3_ILi72EEENS3_ILi512EEEEEENS2_IJS5_S5_S5_EEENS2_IJS7_S9_S4_EEEEEDaRKT_RKT0_RKT1_RKT2_ENKUlRKT_RKT0_E_clIS5_S4_EEDaSR_SU_ - $_ZN7cutlass13device_kernelIN5flash19enable_sm80_to_sm89INS1_16FlashAttnBwdSm80INS1_25CollectiveMainloopBwdSm80ILi2ELi2EN4cute5tupleIJNS5_1CILi128EEES8_NS7_ILi64EEEEEENS_10bfloat16_tEfNS_4arch4Sm80ELb0ELb1ELb1ELb0ELb0ELb0ELb0ELb0ELi2ELi4ELi4ELi4ELb0EEENS1_21CollectiveEpilogueBwdISA_SB_SD_Li256ELb0ELb0ELi2EEENS1_19SingleTileSchedulerILb0ELb0ELb0ELi128EEEEEEEEEvNT_6ParamsE$_ZZN4cute6detail16composition_implINS_5tupleIJNS_1CILi8EEENS3_ILi2EEES5_S5_S4_S5_EEENS2_IJNS3_ILi1EEEiiiNS3_ILi72EEENS3_ILi512EEEEEENS2_IJS5_S5_EEENS2_IJS7_S4_EEEEEDaRKT_RKT0_RKT1_RKT2_ENKUlRKT_RKT0_E_clIS5_S4_EEDaSR_SU_)
$_ZN7cutlass13device_kernelIN5flash19enable_sm80_to_sm89INS1_16FlashAttnBwdSm80INS1_25CollectiveMainloopBwdSm80ILi2ELi2EN4cute5tupleIJNS5_1CILi128EEES8_NS7_ILi64EEEEEENS_10bfloat16_tEfNS_4arch4Sm80ELb0ELb1ELb1ELb0ELb0ELb0ELb0ELb0ELi2ELi4ELi4ELi4ELb0EEENS1_21CollectiveEpilogueBwdISA_SB_SD_Li256ELb0ELb0ELi2EEENS1_19SingleTileSchedulerILb0ELb0ELb0ELi128EEEEEEEEEvNT_6ParamsE$_ZZN4cute6detail16composition_implINS_5tupleIJNS_1CILi8EEENS3_ILi2EEES5_S5_S4_S5_EEENS2_IJNS3_ILi1EEEiiiNS3_ILi72EEENS3_ILi512EEEEEENS2_IJS5_S5_EEENS2_IJS7_S4_EEEEEDaRKT_RKT0_RKT1_RKT2_ENKUlRKT_RKT0_E_clIS5_S4_EEDaSR_SU_:
        /* <DEDUP_REMOVED lines=15> */
[----:B-1---5:R-:W-:Y:S05]  /*ecc0*/  CALL.REL.NOINC `($_ZN7cutlass13device_kernelIN5flash19enable_sm80_to_sm89INS1_16FlashAttnBwdSm80INS1_25CollectiveMainloopBwdSm80ILi2ELi2EN4cute5tupleIJNS5_1CILi128EEES8_NS7_ILi64EEEEEENS_10bfloat16_tEfNS_4arch4Sm80ELb0ELb1ELb1ELb0ELb0ELb0ELb0ELb0ELi2ELi4ELi4ELi4ELb0EEENS1_21CollectiveEpilogueBwdISA_SB_SD_Li256ELb0ELb0ELi2EEENS1_19SingleTileSchedulerILb0ELb0ELb0ELi128EEEEEEEEEvNT_6ParamsE$_ZZN4cute6detail16composition_implINS_5tupleIJNS_1CILi8EEENS3_ILi2EEES5_S5_S4_S5_EEENS2_IJNS3_ILi1EEEiiiNS3_ILi72EEENS3_ILi512EEEEEES5_S4_EEDaRKT_RKT0_RKT1_RKT2_ENKUlRKT_T0_E_clINS2_IJNS2_IJEEEST_S5_S7_EEENS_17integral_constantIiLi1EEEEEDaSP_SQ_) ;  /* 0x0000067000007944 */ /* 0x022fea0003c00000 */
[----:B-----5:R2:W-:Y:S01]  /*ecd0*/  STL [R1+0x13b0], R2 ;  /* 0x0013b00201007387 */ /* 0x0205e20000100800 */
[----:B------:R-:W-:Y:S02]  /*ece0*/  IADD3 R3, R5, 0x28, RZ ;  /* 0x0000002805037810 */ /* 0x000fe40007ffe0ff */
[----:B------:R-:W-:Y:S01]  /*ecf0*/  MOV R6, 0xed20 ;  /* 0x0000ed2000067802 */ /* 0x000fe20000000f00 */
[----:B------:R2:W-:Y:S04]  /*ed00*/  STL.64 [R1+0x13a8], R70 ;  /* 0x0013a84601007387 */ /* 0x0005e80000100a00 */
[----:B-12---:R-:W-:Y:S05]  /*ed10*/  CALL.REL.NOINC `($_ZN7cutlass13device_kernelIN5flash19enable_sm80_to_sm89INS1_16FlashAttnBwdSm80INS1_25CollectiveMainloopBwdSm80ILi2ELi2EN4cute5tupleIJNS5_1CILi128EEES8_NS7_ILi64EEEEEENS_10bfloat16_tEfNS_4arch4Sm80ELb0ELb1ELb1ELb0ELb0ELb0ELb0ELb0ELi2ELi4ELi4ELi4ELb0EEENS1_21CollectiveEpilogueBwdISA_SB_SD_Li256ELb0ELb0ELi2EEENS1_19SingleTileSchedulerILb0ELb0ELb0ELi128EEEEEEEEEvNT_6ParamsE$_ZZN4cute6detail16composition_implINS_5tupleIJNS_1CILi8EEENS3_ILi2EEES5_S5_S4_S5_EEENS2_IJNS3_ILi1EEEiiiNS3_ILi72EEENS3_ILi512EEEEEES5_S4_EEDaRKT_RKT0_RKT1_RKT2_ENKUlRKT_T0_E_clINS2_IJNS2_IJS5_EEENS2_IJiEEES7_S7_EEENS_17integral_constantIiLi2EEEEEDaSP_SQ_) ;  /* 0x000006f000007944 */ /* 0x006fea0003c00000 */
[----:B------:R-:W2:Y:S01]  /*ed20*/  LDL.64 R70, [R1+0x13a8] ;  /* 0x0013a80001467983 */ /* 0x000ea20000100a00 */
[----:B------:R-:W-:Y:S02]  /*ed30*/  IADD3 R3, R5, 0x18, RZ ;  /* 0x0000001805037810 */ /* 0x000fe40007ffe0ff */
[----:B------:R-:W-:Y:S01]  /*ed40*/  MOV R6, 0xed80 ;  /* 0x0000ed8000067802 */ /* 0x000fe20000000f00 */
[----:B-----5:R3:W-:Y:S04]  /*ed50*/  STL [R1+0x13a0], R2 ;  /* 0x0013a00201007387 */ /* 0x0207e80000100800 */
[----:B--2---:R3:W-:Y:S02]  /*ed60*/  STL.64 [R1+0x1398], R70 ;  /* 0x0013984601007387 */ /* 0x0047e40000100a00 */
[----:B-1-3--:R-:W-:Y:S05]  /*ed70*/  CALL.REL.NOINC `($_ZN7cutlass13device_kernelIN5flash19enable_sm80_to_sm89INS1_16FlashAttnBwdSm80INS1_25CollectiveMainloopBwdSm80ILi2ELi2EN4cute5tupleIJNS5_1CILi128EEES8_NS7_ILi64EEEEEENS_10bfloat16_tEfNS_4arch4Sm80ELb0ELb1ELb1ELb0ELb0ELb0ELb0ELb0ELi2ELi4ELi4ELi4ELb0EEENS1_21CollectiveEpilogueBwdISA_SB_SD_Li256ELb0ELb0ELi2EEENS1_19SingleTileSchedulerILb0ELb0ELb0ELi128EEEEEEEEEvNT_6ParamsE$_ZZN4cute6detail16composition_implINS_5tupleIJNS_1CILi8EEENS3_ILi2EEES5_S5_S4_S5_EEENS2_IJNS3_ILi1EEEiiiNS3_ILi72EEENS3_ILi512EEEEEES5_S4_EEDaRKT_RKT0_RKT1_RKT2_ENKUlRKT_T0_E_clINS2_IJNS2_IJS5_EEENS2_IJiEEES7_S7_EEENS_17integral_constantIiLi3EEEEEDaSP_SQ_) ;  /* 0x0000073000007944 */ /* 0x00afea0003c00000 */
[----:B------:R-:W2:Y:S01]  /*ed80*/  LDL.64 R70, [R1+0x1398] ;  /* 0x0013980001467983 */ /* 0x000ea20000100a00 */
[----:B------:R-:W-:-:S02]  /*ed90*/  IADD3 R3, R5, 0x8, RZ ;  /* 0x0000000805037810 */ /* 0x000fc40007ffe0ff */
[----:B------:R-:W-:Y:S01]  /*eda0*/  MOV R6, 0xede0 ;  /* 0x0000ede000067802 */ /* 0x000fe20000000f00 */
[----:B-----5:R3:W-:Y:S04]  /*edb0*/  STL [R1+0x1390], R2 ;  /* 0x0013900201007387 */ /* 0x0207e80000100800 */
[----:B--2---:R3:W-:Y:S02]  /*edc0*/  STL.64 [R1+0x1388], R70 ;  /* 0x0013884601007387 */ /* 0x0047e40000100a00 */
[----:B-1-3--:R-:W-:Y:S05]  /*edd0*/  CALL.REL.NOINC `($_ZN7cutlass13device_kernelIN5flash19enable_sm80_to_sm89INS1_16FlashAttnBwdSm80INS1_25CollectiveMainloopBwdSm80ILi2ELi2EN4cute5tupleIJNS5_1CILi128EEES8_NS7_ILi64EEEEEENS_10bfloat16_tEfNS_4arch4Sm80ELb0ELb1ELb1ELb0ELb0ELb0ELb0ELb0ELi2ELi4ELi4ELi4ELb0EEENS1_21CollectiveEpilogueBwdISA_SB_SD_Li256ELb0ELb0ELi2EEENS1_19SingleTileSchedulerILb0ELb0ELb0ELi128EEEEEEEEEvNT_6ParamsE$_ZZN4cute6detail16composition_implINS_5tupleIJNS_1CILi8EEENS3_ILi2EEES5_S5_S4_S5_EEENS2_IJNS3_ILi1EEEiiiNS3_ILi72EEENS3_ILi512EEEEEES5_S4_EEDaRKT_RKT0_RKT1_RKT2_ENKUlRKT_T0_E_clINS2_IJNS2_IJS5_EEENS2_IJiEEES7_S7_EEENS_17integral_constantIiLi4EEEEEDaSP_SQ_) ;  /* 0x0000077000007944 */ /* 0x00afea0003c00000 */
[----:B------:R-:W-:Y:S02]  /*ede0*/  MOV R2, R7 ;  /* 0x0000000700027202 */ /* 0x000fe40000000f00 */
[----:B------:R-:W-:Y:S02]  /*edf0*/  MOV R6, 0xee10 ;  /* 0x0000ee1000067802 */ /* 0x000fe40000000f00 */
[----:B-1---5:R-:W-:Y:S05]  /*ee00*/  CALL.REL.NOINC `($_ZN7cutlass13device_kernelIN5flash19enable_sm80_to_sm89INS1_16FlashAttnBwdSm80INS1_25CollectiveMainloopBwdSm80ILi2ELi2EN4cute5tupleIJNS5_1CILi128EEES8_NS7_ILi64EEEEEENS_10bfloat16_tEfNS_4arch4Sm80ELb0ELb1ELb1ELb0ELb0ELb0ELb0ELb0ELi2ELi4ELi4ELi4ELb0EEENS1_21CollectiveEpilogueBwdISA_SB_SD_Li256ELb0ELb0ELi2EEENS1_19SingleTileSchedulerILb0ELb0ELb0ELi128EEEEEEEEEvNT_6ParamsE$_ZN4cute5tupleIJNS_1CILi2EEEiEEC2ERKS2_RKi) ;  /* 0xffffcb0000007944 */ /* 0x022fea0003c3ffff */
[----:B-1----:R1:W5:Y:S01]  /*ee10*/  LDL R2, [R1+0x13c8] ;  /* 0x0013c80001027983 */ /* 0x0023620000100800 */
[----:B------:R-:W-:-:S04]  /*ee20*/  MOV R67, 0x0 ;  /* 0x0000000000437802 */ /* 0x000fc80000000f00 */
[----:B------:R-:W-:Y:S05]  /*ee30*/  RET.REL.NODEC R66 `(_ZN7cutlass13device_kernelIN5flash19enable_sm80_to_sm89INS1_16FlashAttnBwdSm80INS1_25CollectiveMainloopBwdSm80ILi2ELi2EN4cute5tupleIJNS5_1CILi128EEES8_NS7_ILi64EEEEEENS_10bfloat16_tEfNS_4arch4Sm80ELb0ELb1ELb1ELb0ELb0ELb0ELb0ELb0ELi2ELi4ELi4ELi4ELb0EEENS1_21CollectiveEpilogueBwdISA_SB_SD_Li256ELb0ELb0ELi2EEENS1_19SingleTileSchedulerILb0ELb0ELb0ELi128EEEEEEEEEvNT_6ParamsE) ;  /* 0xffff11c042007950 */ /* 0x000fea0003c3ffff */
        .type           $_ZN7cutlass13device_kernelIN5flash19enable_sm80_to_sm89INS1_16FlashAttnBwdSm80INS1_25CollectiveMainloopBwdSm80ILi2ELi2EN4cute5tupleIJNS5_1CILi128EEES8_NS7_ILi64EEEEEENS_10bfloat16_tEfNS_4arch4Sm80ELb0ELb1ELb1ELb0ELb0ELb0ELb0ELb0ELi2ELi4ELi4ELi4ELb0EEENS1_21CollectiveEpilogueBwdISA_SB_SD_Li256ELb0ELb0ELi2EEENS1_19SingleTileSchedulerILb0ELb0ELb0ELi128EEEEEEEEEvNT_6ParamsE$_ZZN4cute6detail16composition_implINS_5tupleIJNS_1CILi8EEENS3_ILi2EEES5_S5_S4_S5_EEENS2_IJNS3_ILi1EEEiiiNS3_ILi72EEENS3_ILi512EEEEEENS2_IJS5_S5_S5_EEENS2_IJS7_S9_S4_EEEEEDaRKT_RKT0_RKT1_RKT2_ENKUlRKT_RKT0_E_clIS5_S4_EEDaSR_SU_,@function
        .size           $_ZN7cutlass13device_kernelIN5flash19enable_sm80_to_sm89INS1_16FlashAttnBwdSm80INS1_25CollectiveMainloopBwdSm80ILi2ELi2EN4cute5tupleIJNS5_1CILi128EEES8_NS7_ILi64EEEEEENS_10bfloat16_tEfNS_4arch4Sm80ELb0ELb1ELb1ELb0ELb0ELb0ELb0ELb0ELi2ELi4ELi4ELi4ELb0EEENS1_21CollectiveEpilogueBwdISA_SB_SD_Li256ELb0ELb0ELi2EEENS1_19SingleTileSchedulerILb0ELb0ELb0ELi128EEEEEEEEEvNT_6ParamsE$_ZZN4cute6detail16composition_implINS_5tupleIJNS_1CILi8EEENS3_ILi2EEES5_S5_S4_S5_EEENS2_IJNS3_ILi1EEEiiiNS3_ILi72EEENS3_ILi512EEEEEENS2_IJS5_S5_S5_EEENS2_IJS7_S9_S4_EEEEEDaRKT_RKT0_RKT1_RKT2_ENKUlRKT_RKT0_E_clIS5_S4_EEDaSR_SU_,($_ZN7cutlass13device_kernelIN5flash19enable_sm80_to_sm89INS1_16FlashAttnBwdSm80INS1_25CollectiveMainloopBwdSm80ILi2ELi2EN4cute5tupleIJNS5_1CILi128EEES8_NS7_ILi64EEEEEENS_10bfloat16_tEfNS_4arch4Sm80ELb0ELb1ELb1ELb0ELb0ELb0ELb0ELb0ELi2ELi4ELi4ELi4ELb0EEENS1_21CollectiveEpilogueBwdISA_SB_SD_Li256ELb0ELb0ELi2EEENS1_19SingleTileSchedulerILb0ELb0ELb0ELi128EEEEEEEEEvNT_6ParamsE$_ZZN4cute6detail16composition_implINS_5tupleIJNS_1CILi8EEENS3_ILi2EEES5_S5_S4_S5_EEENS2_IJNS3_ILi1EEEiiiNS3_ILi72EEENS3_ILi512EEEEEENS3_ILi4EEENS3_ILi16EEEEEDaRKT_RKT0_RKT1_RKT2_ENKUlRKT_T0_E_clINS2_IJNS2_IJEEESV_SB_S7_EEENS_17integral_constantIiLi2EEEEEDaSR_SS_ - $_ZN7cutlass13device_kernelIN5flash19enable_sm80_to_sm89INS1_16FlashAttnBwdSm80INS1_25CollectiveMainloopBwdSm80ILi2ELi2EN4cute5tupleIJNS5_1CILi128EEES8_NS7_ILi64EEEEEENS_10bfloat16_tEfNS_4arch4Sm80ELb0ELb1ELb1ELb0ELb0ELb0ELb0ELb0ELi2ELi4ELi4ELi4ELb0EEENS1_21CollectiveEpilogueBwdISA_SB_SD_Li256ELb0ELb0ELi2EEENS1_19SingleTileSchedulerILb0ELb0ELb0ELi128EEEEEEEEEvNT_6ParamsE$_ZZN4cute6detail16composition_implINS_5tupleIJNS_1CILi8EEENS3_ILi2EEES5_S5_S4_S5_EEENS2_IJNS3_ILi1EEEiiiNS3_ILi72EEENS3_ILi512EEEEEENS2_IJS5_S5_S5_EEENS2_IJS7_S9_S4_EEEEEDaRKT_RKT0_RKT1_RKT2_ENKUlRKT_RKT0_E_clIS5_S4_EEDaSR_SU_)
$_ZN7cutlass13device_kernelIN5flash19enable_sm80_to_sm89INS1_16FlashAttnBwdSm80INS1_25CollectiveMainloopBwdSm80ILi2ELi2EN4cute5tupleIJNS5_1CILi128EEES8_NS7_ILi64EEEEEENS_10bfloat16_tEfNS_4arch4Sm80ELb0ELb1ELb1ELb0ELb0ELb0ELb0ELb0ELi2ELi4ELi4ELi4ELb0EEENS1_21CollectiveEpilogueBwdISA_SB_SD_Li256ELb0ELb0ELi2EEENS1_19SingleTileSchedulerILb0ELb0ELb0ELi128EEEEEEEEEvNT_6ParamsE$_ZZN4cute6detail16composition_implINS_5tupleIJNS_1CILi8EEENS3_ILi2EEES5_S5_S4_S5_EEENS2_IJNS3_ILi1EEEiiiNS3_ILi72EEENS3_ILi512EEEEEENS2_IJS5_S5_S5_EEENS2_IJS7_S9_S4_EEEEEDaRKT_RKT0_RKT1_RKT2_ENKUlRKT_RKT0_E_clIS5_S4_EEDaSR_SU_:
        /* <DEDUP_REMOVED lines=37> */
[----:B------:R-:W-:Y:S02]  /*f090*/  MOV R4, R8 ;  /* 0x0000000800047202 */ /* 0x000fe40000000f00 */
[----:B------:R-:W-:-:S04]  /*f0a0*/  MOV R5, 0x0 ;  /* 0x0000000000057802 */ /* 0x000fc80000000f00 */
[----:B------:R-:W-:Y:S05]  /*f0b0*/  RET.REL.NODEC R4 `(_ZN7cutlass13device_kernelIN5flash19enable_sm80_to_sm89INS1_16FlashAttnBwdSm80INS1_25CollectiveMainloopBwdSm80ILi2ELi2EN4cute5tupleIJNS5_1CILi128EEES8_NS7_ILi64EEEEEENS_10bfloat16_tEfNS_4arch4Sm80ELb0ELb1ELb1ELb0ELb0ELb0ELb0ELb0ELi2ELi4ELi4ELi4ELb0EEENS1_21CollectiveEpilogueBwdISA_SB_SD_Li256ELb0ELb0ELi2EEENS1_19SingleTileSchedulerILb0ELb0ELb0ELi128EEEEEEEEEvNT_6ParamsE) ;  /* 0xffff0f4004007950 */ /* 0x000fea0003c3ffff */
        .type           $_ZN7cutlass13device_kernelIN5flash19enable_sm80_to_sm89INS1_16FlashAttnBwdSm80INS1_25CollectiveMainloopBwdSm80ILi2ELi2EN4cute5tupleIJNS5_1CILi128EEES8_NS7_ILi64EEEEEENS_10bfloat16_tEfNS_4arch4Sm80ELb0ELb1ELb1ELb0ELb0ELb0ELb0ELb0ELi2ELi4ELi4ELi4ELb0EEENS1_21CollectiveEpilogueBwdISA_SB_SD_Li256ELb0ELb0ELi2EEENS1_19SingleTileSchedulerILb0ELb0ELb0ELi128EEEEEEEEEvNT_6ParamsE$_ZZN4cute6detail16composition_implINS_5tupleIJNS_1CILi8EEENS3_ILi2EEES5_S5_S4_S5_EEENS2_IJNS3_ILi1EEEiiiNS3_ILi72EEENS3_ILi512EEEEEENS3_ILi4EEENS3_ILi16EEEEEDaRKT_RKT0_RKT1_RKT2_ENKUlRKT_T0_E_clINS2_IJNS2_IJEEESV_SB_S7_EEENS_17integral_constantIiLi2EEEEEDaSR_SS_,@function
        .size           $_ZN7cutlass13device_kernelIN5flash19enable_sm80_to_sm89INS1_16FlashAttnBwdSm80INS1_25CollectiveMainloopBwdSm80ILi2ELi2EN4cute5tupleIJNS5_1CILi128EEES8_NS7_ILi64EEEEEENS_10bfloat16_tEfNS_4arch4Sm80ELb0ELb1ELb1ELb0ELb0ELb0ELb0ELb0ELi2ELi4ELi4ELi4ELb0EEENS1_21CollectiveEpilogueBwdISA_SB_SD_Li256ELb0ELb0ELi2EEENS1_19SingleTileSchedulerILb0ELb0ELb0ELi128EEEEEEEEEvNT_6ParamsE$_ZZN4cute6detail16composition_implINS_5tupleIJNS_1CILi8EEENS3_ILi2EEES5_S5_S4_S5_EEENS2_IJNS3_ILi1EEEiiiNS3_ILi72EEENS3_ILi512EEEEEENS3_ILi4EEENS3_ILi16EEEEEDaRKT_RKT0_RKT1_RKT2_ENKUlRKT_T0_E_clINS2_IJNS2_IJEEESV_SB_S7_EEENS_17integral_constantIiLi2EEEEEDaSR_SS_,($_ZN7cutlass13device_kernelIN5flash19enable_sm80_to_sm89INS1_16FlashAttnBwdSm80INS1_25CollectiveMainloopBwdSm80ILi2ELi2EN4cute5tupleIJNS5_1CILi128EEES8_NS7_ILi64EEEEEENS_10bfloat16_tEfNS_4arch4Sm80ELb0ELb1ELb1ELb0ELb0ELb0ELb0ELb0ELi2ELi4ELi4ELi4ELb0EEENS1_21CollectiveEpilogueBwdISA_SB_SD_Li256ELb0ELb0ELi2EEENS1_19SingleTileSchedulerILb0ELb0ELb0ELi128EEEEEEEEEvNT_6ParamsE$_ZZN4cute6detail16composition_implINS_5tupleIJNS_1CILi8EEENS3_ILi2EEES5_S5_S4_S5_EEENS2_IJNS3_ILi1EEEiiiNS3_ILi72EEENS3_ILi512EEEEEENS3_ILi4EEENS3_ILi16EEEEEDaRKT_RKT0_RKT1_RKT2_ENKUlRKT_T0_E_clINS2_IJNS2_IJS5_EEENS2_IJiEEES5_S7_EEENS_17integral_constantIiLi3EEEEEDaSR_SS_ - $_ZN7cutlass13device_kernelIN5flash19enable_sm80_to_sm89INS1_16FlashAttnBwdSm80INS1_25CollectiveMainloopBwdSm80ILi2ELi2EN4cute5tupleIJNS5_1CILi128EEES8_NS7_ILi64EEEEEENS_10bfloat16_tEfNS_4arch4Sm80ELb0ELb1ELb1ELb0ELb0ELb0ELb0ELb0ELi2ELi4ELi4ELi4ELb0EEENS1_21CollectiveEpilogueBwdISA_SB_SD_Li256ELb0ELb0ELi2EEENS1_19SingleTileSchedulerILb0ELb0ELb0ELi128EEEEEEEEEvNT_6ParamsE$_ZZN4cute6detail16composition_implINS_5tupleIJNS_1CILi8EEENS3_ILi2EEES5_S5_S4_S5_EEENS2_IJNS3_ILi1EEEiiiNS3_ILi72EEENS3_ILi512EEEEEENS3_ILi4EEENS3_ILi16EEEEEDaRKT_RKT0_RKT1_RKT2_ENKUlRKT_T0_E_clINS2_IJNS2_IJEEESV_SB_S7_EEENS_17integral_constantIiLi2EEEEEDaSR_SS_)
$_ZN7cutlass13device_kernelIN5flash19enable_sm80_to_sm89INS1_16FlashAttnBwdSm80INS1_25CollectiveMainloopBwdSm80ILi2ELi2EN4cute5tupleIJNS5_1CILi128EEES8_NS7_ILi64EEEEEENS_10bfloat16_tEfNS_4arch4Sm80ELb0ELb1ELb1ELb0ELb0ELb0ELb0ELb0ELi2ELi4ELi4ELi4ELb0EEENS1_21CollectiveEpilogueBwdISA_SB_SD_Li256ELb0ELb0ELi2EEENS1_19SingleTileSchedulerILb0ELb0ELb0ELi128EEEEEEEEEvNT_6ParamsE$_ZZN4cute6detail16composition_implINS_5tupleIJNS_1CILi8EEENS3_ILi2EEES5_S5_S4_S5_EEENS2_IJNS3_ILi1EEEiiiNS3_ILi72EEENS3_ILi512EEEEEENS3_ILi4EEENS3_ILi16EEEEEDaRKT_RKT0_RKT1_RKT2_ENKUlRKT_T0_E_clINS2_IJNS2_IJEEESV_SB_S7_EEENS_17integral_constantIiLi2EEEEEDaSR_SS_:
        /* <DEDUP_REMOVED lines=13> */
        .type           $_ZN7cutlass13device_kernelIN5flash19enable_sm80_to_sm89INS1_16FlashAttnBwdSm80INS1_25CollectiveMainloopBwdSm80ILi2ELi2EN4cute5tupleIJNS5_1CILi128EEES8_NS7_ILi64EEEEEENS_10bfloat16_tEfNS_4arch4Sm80ELb0ELb1ELb1ELb0ELb0ELb0ELb0ELb0ELi2ELi4ELi4ELi4ELb0EEENS1_21CollectiveEpilogueBwdISA_SB_SD_Li256ELb0ELb0ELi2EEENS1_19SingleTileSchedulerILb0ELb0ELb0ELi128EEEEEEEEEvNT_6ParamsE$_ZZN4cute6detail16composition_implINS_5tupleIJNS_1CILi8EEENS3_ILi2EEES5_S5_S4_S5_EEENS2_IJNS3_ILi1EEEiiiNS3_ILi72EEENS3_ILi512EEEEEENS3_ILi4EEENS3_ILi16EEEEEDaRKT_RKT0_RKT1_RKT2_ENKUlRKT_T0_E_clINS2_IJNS2_IJS5_EEENS2_IJiEEES5_S7_EEENS_17integral_constantIiLi3EEEEEDaSR_SS_,@function
        .size           $_ZN7cutlass13device_kernelIN5flash19enable_sm80_to_sm89INS1_16FlashAttnBwdSm80INS1_25CollectiveMainloopBwdSm80ILi2ELi2EN4cute5tupleIJNS5_1CILi128EEES8_NS7_ILi64EEEEEENS_10bfloat16_tEfNS_4arch4Sm80ELb0ELb1ELb1ELb0ELb0ELb0ELb0ELb0ELi2ELi4ELi4ELi4ELb0EEENS1_21CollectiveEpilogueBwdISA_SB_SD_Li256ELb0ELb0ELi2EEENS1_19SingleTileSchedulerILb0ELb0ELb0ELi128EEEEEEEEEvNT_6ParamsE$_ZZN4cute6detail16composition_implINS_5tupleIJNS_1CILi8EEENS3_ILi2EEES5_S5_S4_S5_EEENS2_IJNS3_ILi1EEEiiiNS3_ILi72EEENS3_ILi512EEEEEENS3_ILi4EEENS3_ILi16EEEEEDaRKT_RKT0_RKT1_RKT2_ENKUlRKT_T0_E_clINS2_IJNS2_IJS5_EEENS2_IJiEEES5_S7_EEENS_17integral_constantIiLi3EEEEEDaSR_SS_,($_ZN7cutlass13device_kernelIN5flash19enable_sm80_to_sm89INS1_16FlashAttnBwdSm80INS1_25CollectiveMainloopBwdSm80ILi2ELi2EN4cute5tupleIJNS5_1CILi128EEES8_NS7_ILi64EEEEEENS_10bfloat16_tEfNS_4arch4Sm80ELb0ELb1ELb1ELb0ELb0ELb0ELb0ELb0ELi2ELi4ELi4ELi4ELb0EEENS1_21CollectiveEpilogueBwdISA_SB_SD_Li256ELb0ELb0ELi2EEENS1_19SingleTileSchedulerILb0ELb0ELb0ELi128EEEEEEEEEvNT_6ParamsE$_ZZN4cute6detail16composition_implINS_5tupleIJNS_1CILi8EEENS3_ILi2EEES5_S5_S4_S5_EEENS2_IJNS3_ILi1EEEiiiNS3_ILi72EEENS3_ILi512EEEEEENS3_ILi4EEENS3_ILi16EEEEEDaRKT_RKT0_RKT1_RKT2_ENKUlRKT_T0_E_clINS2_IJNS2_IJS5_S5_EEENS2_IJiiEEES7_S7_EEENS_17integral_constantIiLi4EEEEEDaSR_SS_ - $_ZN7cutlass13device_kernelIN5flash19enable_sm80_to_sm89INS1_16FlashAttnBwdSm80INS1_25CollectiveMainloopBwdSm80ILi2ELi2EN4cute5tupleIJNS5_1CILi128EEES8_NS7_ILi64EEEEEENS_10bfloat16_tEfNS_4arch4Sm80ELb0ELb1ELb1ELb0ELb0ELb0ELb0ELb0ELi2ELi4ELi4ELi4ELb0EEENS1_21CollectiveEpilogueBwdISA_SB_SD_Li256ELb0ELb0ELi2EEENS1_19SingleTileSchedulerILb0ELb0ELb0ELi128EEEEEEEEEvNT_6ParamsE$_ZZN4cute6detail16composition_implINS_5tupleIJNS_1CILi8EEENS3_ILi2EEES5_S5_S4_S5_EEENS2_IJNS3_ILi1EEEiiiNS3_ILi72EEENS3_ILi512EEEEEENS3_ILi4EEENS3_ILi16EEEEEDaRKT_RKT0_RKT1_RKT2_ENKUlRKT_T0_E_clINS2_IJNS2_IJS5_EEENS2_IJiEEES5_S7_EEENS_17integral_constantIiLi3EEEEEDaSR_SS_)
$_ZN7cutlass13device_kernelIN5flash19enable_sm80_to_sm89INS1_16FlashAttnBwdSm80INS1_25CollectiveMainloopBwdSm80ILi2ELi2EN4cute5tupleIJNS5_1CILi128EEES8_NS7_ILi64EEEEEENS_10bfloat16_tEfNS_4arch4Sm80ELb0ELb1ELb1ELb0ELb0ELb0ELb0ELb0ELi2ELi4ELi4ELi4ELb0EEENS1_21CollectiveEpilogueBwdISA_SB_SD_Li256ELb0ELb0ELi2EEENS1_19SingleTileSchedulerILb0ELb0ELb0ELi128EEEEEEEEEvNT_6ParamsE$_ZZN4cute6detail16composition_implINS_5tupleIJNS_1CILi8EEENS3_ILi2EEES5_S5_S4_S5_EEENS2_IJNS3_ILi1EEEiiiNS3_ILi72EEENS3_ILi512EEEEEENS3_ILi4EEENS3_ILi16EEEEEDaRKT_RKT0_RKT1_RKT2_ENKUlRKT_T0_E_clINS2_IJNS2_IJS5_EEENS2_IJiEEES5_S7_EEENS_17integral_constantIiLi3EEEEEDaSR_SS_:
        /* <DEDUP_REMOVED lines=16> */
        .type           $_ZN7cutlass13device_kernelIN5flash19enable_sm80_to_sm89INS1_16FlashAttnBwdSm80INS1_25CollectiveMainloopBwdSm80ILi2ELi2EN4cute5tupleIJNS5_1CILi128EEES8_NS7_ILi64EEEEEENS_10bfloat16_tEfNS_4arch4Sm80ELb0ELb1ELb1ELb0ELb0ELb0ELb0ELb0ELi2ELi4ELi4ELi4ELb0EEENS1_21CollectiveEpilogueBwdISA_SB_SD_Li256ELb0ELb0ELi2EEENS1_19SingleTileSchedulerILb0ELb0ELb0ELi128EEEEEEEEEvNT_6ParamsE$_ZZN4cute6detail16composition_implINS_5tupleIJNS_1CILi8EEENS3_ILi2EEES5_S5_S4_S5_EEENS2_IJNS3_ILi1EEEiiiNS3_ILi72EEENS3_ILi512EEEEEENS3_ILi4EEENS3_ILi16EEEEEDaRKT_RKT0_RKT1_RKT2_ENKUlRKT_T0_E_clINS2_IJNS2_IJS5_S5_EEENS2_IJiiEEES7_S7_EEENS_17integral_constantIiLi4EEEEEDaSR_SS_,@function
        .size           $_ZN7cutlass13device_kernelIN5flash19enable_sm80_to_sm89INS1_16FlashAttnBwdSm80INS1_25CollectiveMainloopBwdSm80ILi2ELi2EN4cute5tupleIJNS5_1CILi128EEES8_NS7_ILi64EEEEEENS_10bfloat16_tEfNS_4arch4Sm80ELb0ELb1ELb1ELb0ELb0ELb0ELb0ELb0ELi2ELi4ELi4ELi4ELb0EEENS1_21CollectiveEpilogueBwdISA_SB_SD_Li256ELb0ELb0ELi2EEENS1_19SingleTileSchedulerILb0ELb0ELb0ELi128EEEEEEEEEvNT_6ParamsE$_ZZN4cute6detail16composition_implINS_5tupleIJNS_1CILi8EEENS3_ILi2EEES5_S5_S4_S5_EEENS2_IJNS3_ILi1EEEiiiNS3_ILi72EEENS3_ILi512EEEEEENS3_ILi4EEENS3_ILi16EEEEEDaRKT_RKT0_RKT1_RKT2_ENKUlRKT_T0_E_clINS2_IJNS2_IJS5_S5_EEENS2_IJiiEEES7_S7_EEENS_17integral_constantIiLi4EEEEEDaSR_SS_,($_ZN7cutlass13device_kernelIN5flash19enable_sm80_to_sm89INS1_16FlashAttnBwdSm80INS1_25CollectiveMainloopBwdSm80ILi2ELi2EN4cute5tupleIJNS5_1CILi128EEES8_NS7_ILi64EEEEEENS_10bfloat16_tEfNS_4arch4Sm80ELb0ELb1ELb1ELb0ELb0ELb0ELb0ELb0ELi2ELi4ELi4ELi4ELb0EEENS1_21CollectiveEpilogueBwdISA_SB_SD_Li256ELb0ELb0ELi2EEENS1_19SingleTileSchedulerILb0ELb0ELb0ELi128EEEEEEEEEvNT_6ParamsE$_ZZN4cute6detail16composition_implINS_5tupleIJNS_1CILi8EEENS3_ILi2EEES5_S5_S4_S5_EEENS2_IJNS3_ILi1EEEiiiNS3_ILi72EEENS3_ILi512EEEEEES5_S4_EEDaRKT_RKT0_RKT1_RKT2_ENKUlRKT_T0_E_clINS2_IJNS2_IJEEEST_S5_S7_EEENS_17integral_constantIiLi1EEEEEDaSP_SQ_ - $_ZN7cutlass13device_kernelIN5flash19enable_sm80_to_sm89INS1_16FlashAttnBwdSm80INS1_25CollectiveMainloopBwdSm80ILi2ELi2EN4cute5tupleIJNS5_1CILi128EEES8_NS7_ILi64EEEEEENS_10bfloat16_tEfNS_4arch4Sm80ELb0ELb1ELb1ELb0ELb0ELb0ELb0ELb0ELi2ELi4ELi4ELi4ELb0EEENS1_21CollectiveEpilogueBwdISA_SB_SD_Li256ELb0ELb0ELi2EEENS1_19SingleTileSchedulerILb0ELb0ELb0ELi128EEEEEEEEEvNT_6ParamsE$_ZZN4cute6detail16composition_implINS_5tupleIJNS_1CILi8EEENS3_ILi2EEES5_S5_S4_S5_EEENS2_IJNS3_ILi1EEEiiiNS3_ILi72EEENS3_ILi512EEEEEENS3_ILi4EEENS3_ILi16EEEEEDaRKT_RKT0_RKT1_RKT2_ENKUlRKT_T0_E_clINS2_IJNS2_IJS5_S5_EEENS2_IJiiEEES7_S7_EEENS_17integral_constantIiLi4EEEEEDaSR_SS_)
$_ZN7cutlass13device_kernelIN5flash19enable_sm80_to_sm89INS1_16FlashAttnBwdSm80INS1_25CollectiveMainloopBwdSm80ILi2ELi2EN4cute5tupleIJNS5_1CILi128EEES8_NS7_ILi64EEEEEENS_10bfloat16_tEfNS_4arch4Sm80ELb0ELb1ELb1ELb0ELb0ELb0ELb0ELb0ELi2ELi4ELi4ELi4ELb0EEENS1_21CollectiveEpilogueBwdISA_SB_SD_Li256ELb0ELb0ELi2EEENS1_19SingleTileSchedulerILb0ELb0ELb0ELi128EEEEEEEEEvNT_6ParamsE$_ZZN4cute6detail16composition_implINS_5tupleIJNS_1CILi8EEENS3_ILi2EEES5_S5_S4_S5_EEENS2_IJNS3_ILi1EEEiiiNS3_ILi72EEENS3_ILi512EEEEEENS3_ILi4EEENS3_ILi16EEEEEDaRKT_RKT0_RKT1_RKT2_ENKUlRKT_T0_E_clINS2_IJNS2_IJS5_S5_EEENS2_IJiiEEES7_S7_EEENS_17integral_constantIiLi4EEEEEDaSR_SS_:
        /* <DEDUP_REMOVED lines=11> */
        .type           $_ZN7cutlass13device_kernelIN5flash19enable_sm80_to_sm89INS1_16FlashAttnBwdSm80INS1_25CollectiveMainloopBwdSm80ILi2ELi2EN4cute5tupleIJNS5_1CILi128EEES8_NS7_ILi64EEEEEENS_10bfloat16_tEfNS_4arch4Sm80ELb0ELb1ELb1ELb0ELb0ELb0ELb0ELb0ELi2ELi4ELi4ELi4ELb0EEENS1_21CollectiveEpilogueBwdISA_SB_SD_Li256ELb0ELb0ELi2EEENS1_19SingleTileSchedulerILb0ELb0ELb0ELi128EEEEEEEEEvNT_6ParamsE$_ZZN4cute6detail16composition_implINS_5tupleIJNS_1CILi8EEENS3_ILi2EEES5_S5_S4_S5_EEENS2_IJNS3_ILi1EEEiiiNS3_ILi72EEENS3_ILi512EEEEEES5_S4_EEDaRKT_RKT0_RKT1_RKT2_ENKUlRKT_T0_E_clINS2_IJNS2_IJEEEST_S5_S7_EEENS_17integral_constantIiLi1EEEEEDaSP_SQ_,@function
        .size           $_ZN7cutlass13device_kernelIN5flash19enable_sm80_to_sm89INS1_16FlashAttnBwdSm80INS1_25CollectiveMainloopBwdSm80ILi2ELi2EN4cute5tupleIJNS5_1CILi128EEES8_NS7_ILi64EEEEEENS_10bfloat16_tEfNS_4arch4Sm80ELb0ELb1ELb1ELb0ELb0ELb0ELb0ELb0ELi2ELi4ELi4ELi4ELb0EEENS1_21CollectiveEpilogueBwdISA_SB_SD_Li256ELb0ELb0ELi2EEENS1_19SingleTileSchedulerILb0ELb0ELb0ELi128EEEEEEEEEvNT_6ParamsE$_ZZN4cute6detail16composition_implINS_5tupleIJNS_1CILi8EEENS3_ILi2EEES5_S5_S4_S5_EEENS2_IJNS3_ILi1EEEiiiNS3_ILi72EEENS3_ILi512EEEEEES5_S4_EEDaRKT_RKT0_RKT1_RKT2_ENKUlRKT_T0_E_clINS2_IJNS2_IJEEEST_S5_S7_EEENS_17integral_constantIiLi1EEEEEDaSP_SQ_,($_ZN7cutlass13device_kernelIN5flash19enable_sm80_to_sm89INS1_16FlashAttnBwdSm80INS1_25CollectiveMainloopBwdSm80ILi2ELi2EN4cute5tupleIJNS5_1CILi128EEES8_NS7_ILi64EEEEEENS_10bfloat16_tEfNS_4arch4Sm80ELb0ELb1ELb1ELb0ELb0ELb0ELb0ELb0ELi2ELi4ELi4ELi4ELb0EEENS1_21CollectiveEpilogueBwdISA_SB_SD_Li256ELb0ELb0ELi2EEENS1_19SingleTileSchedulerILb0ELb0ELb0ELi128EEEEEEEEEvNT_6ParamsE$_ZZN4cute6detail16composition_implINS_5tupleIJNS_1CILi8EEENS3_ILi2EEES5_S5_S4_S5_EEENS2_IJNS3_ILi1EEEiiiNS3_ILi72EEENS3_ILi512EEEEEES5_S4_EEDaRKT_RKT0_RKT1_RKT2_ENKUlRKT_T0_E_clINS2_IJNS2_IJS5_EEENS2_IJiEEES7_S7_EEENS_17integral_constantIiLi2EEEEEDaSP_SQ_ - $_ZN7cutlass13device_kernelIN5flash19enable_sm80_to_sm89INS1_16FlashAttnBwdSm80INS1_25CollectiveMainloopBwdSm80ILi2ELi2EN4cute5tupleIJNS5_1CILi128EEES8_NS7_ILi64EEEEEENS_10bfloat16_tEfNS_4arch4Sm80ELb0ELb1ELb1ELb0ELb0ELb0ELb0ELb0ELi2ELi4ELi4ELi4ELb0EEENS1_21CollectiveEpilogueBwdISA_SB_SD_Li256ELb0ELb0ELi2EEENS1_19SingleTileSchedulerILb0ELb0ELb0ELi128EEEEEEEEEvNT_6ParamsE$_ZZN4cute6detail16composition_implINS_5tupleIJNS_1CILi8EEENS3_ILi2EEES5_S5_S4_S5_EEENS2_IJNS3_ILi1EEEiiiNS3_ILi72EEENS3_ILi512EEEEEES5_S4_EEDaRKT_RKT0_RKT1_RKT2_ENKUlRKT_T0_E_clINS2_IJNS2_IJEEEST_S5_S7_EEENS_17integral_constantIiLi1EEEEEDaSP_SQ_)
$_ZN7cutlass13device_kernelIN5flash19enable_sm80_to_sm89INS1_16FlashAttnBwdSm80INS1_25CollectiveMainloopBwdSm80ILi2ELi2EN4cute5tupleIJNS5_1CILi128EEES8_NS7_ILi64EEEEEENS_10bfloat16_tEfNS_4arch4Sm80ELb0ELb1ELb1ELb0ELb0ELb0ELb0ELb0ELi2ELi4ELi4ELi4ELb0EEENS1_21CollectiveEpilogueBwdISA_SB_SD_Li256ELb0ELb0ELi2EEENS1_19SingleTileSchedulerILb0ELb0ELb0ELi128EEEEEEEEEvNT_6ParamsE$_ZZN4cute6detail16composition_implINS_5tupleIJNS_1CILi8EEENS3_ILi2EEES5_S5_S4_S5_EEENS2_IJNS3_ILi1EEEiiiNS3_ILi72EEENS3_ILi512EEEEEES5_S4_EEDaRKT_RKT0_RKT1_RKT2_ENKUlRKT_T0_E_clINS2_IJNS2_IJEEEST_S5_S7_EEENS_17integral_constantIiLi1EEEEEDaSP_SQ_:
        /* <DEDUP_REMOVED lines=10> */
[----:B------:R-:W-:Y:S02]  /*f3e0*/  MOV R78, R10 ;  /* 0x0000000a004e7202 */ /* 0x000fe40000000f00 */
[----:B------:R-:W-:-:S04]  /*f3f0*/  MOV R79, 0x0 ;  /* 0x00000000004f7802 */ /* 0x000fc80000000f00 */
[----:B------:R-:W-:Y:S05]  /*f400*/  RET.REL.NODEC R78 `(_ZN7cutlass13device_kernelIN5flash19enable_sm80_to_sm89INS1_16FlashAttnBwdSm80INS1_25CollectiveMainloopBwdSm80ILi2ELi2EN4cute5tupleIJNS5_1CILi128EEES8_NS7_ILi64EEEEEENS_10bfloat16_tEfNS_4arch4Sm80ELb0ELb1ELb1ELb0ELb0ELb0ELb0ELb0ELi2ELi4ELi4ELi4ELb0EEENS1_21CollectiveEpilogueBwdISA_SB_SD_Li256ELb0ELb0ELi2EEENS1_19SingleTileSchedulerILb0ELb0ELb0ELi128EEEEEEEEEvNT_6ParamsE) ;  /* 0xffff0bf04e007950 */ /* 0x000fea0003c3ffff */
        .type           $_ZN7cutlass13device_kernelIN5flash19enable_sm80_to_sm89INS1_16FlashAttnBwdSm80INS1_25CollectiveMainloopBwdSm80ILi2ELi2EN4cute5tupleIJNS5_1CILi128EEES8_NS7_ILi64EEEEEENS_10bfloat16_tEfNS_4arch4Sm80ELb0ELb1ELb1ELb0ELb0ELb0ELb0ELb0ELi2ELi4ELi4ELi4ELb0EEENS1_21CollectiveEpilogueBwdISA_SB_SD_Li256ELb0ELb0ELi2EEENS1_19SingleTileSchedulerILb0ELb0ELb0ELi128EEEEEEEEEvNT_6ParamsE$_ZZN4cute6detail16composition_implINS_5tupleIJNS_1CILi8EEENS3_ILi2EEES5_S5_S4_S5_EEENS2_IJNS3_ILi1EEEiiiNS3_ILi72EEENS3_ILi512EEEEEES5_S4_EEDaRKT_RKT0_RKT1_RKT2_ENKUlRKT_T0_E_clINS2_IJNS2_IJS5_EEENS2_IJiEEES7_S7_EEENS_17integral_constantIiLi2EEEEEDaSP_SQ_,@function
        .size           $_ZN7cutlass13device_kernelIN5flash19enable_sm80_to_sm89INS1_16FlashAttnBwdSm80INS1_25CollectiveMainloopBwdSm80ILi2ELi2EN4cute5tupleIJNS5_1CILi128EEES8_NS7_ILi64EEEEEENS_10bfloat16_tEfNS_4arch4Sm80ELb0ELb1ELb1ELb0ELb0ELb0ELb0ELb0ELi2ELi4ELi4ELi4ELb0EEENS1_21CollectiveEpilogueBwdISA_SB_SD_Li256ELb0ELb0ELi2EEENS1_19SingleTileSchedulerILb0ELb0ELb0ELi128EEEEEEEEEvNT_6ParamsE$_ZZN4cute6detail16composition_implINS_5tupleIJNS_1CILi8EEENS3_ILi2EEES5_S5_S4_S5_EEENS2_IJNS3_ILi1EEEiiiNS3_ILi72EEENS3_ILi512EEEEEES5_S4_EEDaRKT_RKT0_RKT1_RKT2_ENKUlRKT_T0_E_clINS2_IJNS2_IJS5_EEENS2_IJiEEES7_S7_EEENS_17integral_constantIiLi2EEEEEDaSP_SQ_,($_ZN7cutlass13device_kernelIN5flash19enable_sm80_to_sm89INS1_16FlashAttnBwdSm80INS1_25CollectiveMainloopBwdSm80ILi2ELi2EN4cute5tupleIJNS5_1CILi128EEES8_NS7_ILi64EEEEEENS_10bfloat16_tEfNS_4arch4Sm80ELb0ELb1ELb1ELb0ELb0ELb0ELb0ELb0ELi2ELi4ELi4ELi4ELb0EEENS1_21CollectiveEpilogueBwdISA_SB_SD_Li256ELb0ELb0ELi2EEENS1_19SingleTileSchedulerILb0ELb0ELb0ELi128EEEEEEEEEvNT_6ParamsE$_ZZN4cute6detail16composition_implINS_5tupleIJNS_1CILi8EEENS3_ILi2EEES5_S5_S4_S5_EEENS2_IJNS3_ILi1EEEiiiNS3_ILi72EEENS3_ILi512EEEEEES5_S4_EEDaRKT_RKT0_RKT1_RKT2_ENKUlRKT_T0_E_clINS2_IJNS2_IJS5_EEENS2_IJiEEES7_S7_EEENS_17integral_constantIiLi3EEEEEDaSP_SQ_ - $_ZN7cutlass13device_kernelIN5flash19enable_sm80_to_sm89INS1_16FlashAttnBwdSm80INS1_25CollectiveMainloopBwdSm80ILi2ELi2EN4cute5tupleIJNS5_1CILi128EEES8_NS7_ILi64EEEEEENS_10bfloat16_tEfNS_4arch4Sm80ELb0ELb1ELb1ELb0ELb0ELb0ELb0ELb0ELi2ELi4ELi4ELi4ELb0EEENS1_21CollectiveEpilogueBwdISA_SB_SD_Li256ELb0ELb0ELi2EEENS1_19SingleTileSchedulerILb0ELb0ELb0ELi128EEEEEEEEEvNT_6ParamsE$_ZZN4cute6detail16composition_implINS_5tupleIJNS_1CILi8EEENS3_ILi2EEES5_S5_S4_S5_EEENS2_IJNS3_ILi1EEEiiiNS3_ILi72EEENS3_ILi512EEEEEES5_S4_EEDaRKT_RKT0_RKT1_RKT2_ENKUlRKT_T0_E_clINS2_IJNS2_IJS5_EEENS2_IJiEEES7_S7_EEENS_17integral_constantIiLi2EEEEEDaSP_SQ_)
$_ZN7cutlass13device_kernelIN5flash19enable_sm80_to_sm89INS1_16FlashAttnBwdSm80INS1_25CollectiveMainloopBwdSm80ILi2ELi2EN4cute5tupleIJNS5_1CILi128EEES8_NS7_ILi64EEEEEENS_10bfloat16_tEfNS_4arch4Sm80ELb0ELb1ELb1ELb0ELb0ELb0ELb0ELb0ELi2ELi4ELi4ELi4ELb0EEENS1_21CollectiveEpilogueBwdISA_SB_SD_Li256ELb0ELb0ELi2EEENS1_19SingleTileSchedulerILb0ELb0ELb0ELi128EEEEEEEEEvNT_6ParamsE$_ZZN4cute6detail16composition_implINS_5tupleIJNS_1CILi8EEENS3_ILi2EEES5_S5_S4_S5_EEENS2_IJNS3_ILi1EEEiiiNS3_ILi72EEENS3_ILi512EEEEEES5_S4_EEDaRKT_RKT0_RKT1_RKT2_ENKUlRKT_T0_E_clINS2_IJNS2_IJS5_EEENS2_IJiEEES7_S7_EEENS_17integral_constantIiLi2EEEEEDaSP_SQ_:
[----:B------:R-:W-:-:S06]  /*f410*/  IADD3 R3, R3, -c[0x0][0x20], RZ ;  /* 0x8000080003037a10 */ /* 0x000fcc0007ffe0ff */
[----:B------:R-:W5:Y:S01]  /*f420*/  LDL R3, [R3] ;  /* 0x0000000003037983 */ /* 0x000f620000100800 */
[----:B------:R-:W-:Y:S02]  /*f430*/  IADD3 R2, R1, 0x16d0, RZ ;  /* 0x000016d001027810 */ /* 0x000fe40007ffe0ff */
[----:B------:R-:W-:Y:S02]  /*f440*/  MOV R4, 0xf470 ;  /* 0x0000f47000047802 */ /* 0x000fe40000000f00 */
[----:B------:R-:W-:Y:S02]  /*f450*/  IADD3 R2, R2, c[0x0][0x20], RZ ;  /* 0x0000080002027a10 */ /* 0x000fe40007ffe0ff */
[----:B-----5:R-:W-:Y:S05]  /*f460*/  CALL.REL.NOINC `($_ZN7cutlass13device_kernelIN5flash19enable_sm80_to_sm89INS1_16FlashAttnBwdSm80INS1_25CollectiveMainloopBwdSm80ILi2ELi2EN4cute5tupleIJNS5_1CILi128EEES8_NS7_ILi64EEEEEENS_10bfloat16_tEfNS_4arch4Sm80ELb0ELb1ELb1ELb0ELb0ELb0ELb0ELb0ELi2ELi4ELi4ELi4ELb0EEENS1_21CollectiveEpilogueBwdISA_SB_SD_Li256ELb0ELb0ELi2EEENS1_19SingleTileSchedulerILb0ELb0ELb0ELi128EEEEEEEEEvNT_6ParamsE$_ZN4cute3eso3ESOILb1ELb0EJNS_5tupleIJNS_1CILi2EEEEEENS2_IJiEEENS3_ILi1EEES7_EEC2ERKS5_RKS6_RKS7_SE_) ;  /* 0xffffa0a000007944 */ /* 0x020fea0003c3ffff */
[----:B-1----:R1:W5:Y:S01]  /*f470*/  LDL R2, [R1+0x16d0] ;  /* 0x0016d00001027983 */ /* 0x0023620000100800 */
[----:B------:R-:W-:Y:S02]  /*f480*/  MOV R78, R6 ;  /* 0x00000006004e7202 */ /* 0x000fe40000000f00 */
[----:B------:R-:W-:-:S04]  /*f490*/  MOV R79, 0x0 ;  /* 0x00000000004f7802 */ /* 0x000fc80000000f00 */
[----:B------:R-:W-:Y:S05]  /*f4a0*/  RET.REL.NODEC R78 `(_ZN7cutlass13device_kernelIN5flash19enable_sm80_to_sm89INS1_16FlashAttnBwdSm80INS1_25CollectiveMainloopBwdSm80ILi2ELi2EN4cute5tupleIJNS5_1CILi128EEES8_NS7_ILi64EEEEEENS_10bfloat16_tEfNS_4arch4Sm80ELb0ELb1ELb1ELb0ELb0ELb0ELb0ELb0ELi2ELi4ELi4ELi4ELb0EEENS1_21CollectiveEpilogueBwdISA_SB_SD_Li256ELb0ELb0ELi2EEENS1_19SingleTileSchedulerILb0ELb0ELb0ELi128EEEEEEEEEvNT_6ParamsE) ;  /* 0xffff0b504e007950 */ /* 0x000fea0003c3ffff */
        .type           $_ZN7cutlass13device_kernelIN5flash19enable_sm80_to_sm89INS1_16FlashAttnBwdSm80INS1_25CollectiveMainloopBwdSm80ILi2ELi2EN4cute5tupleIJNS5_1CILi128EEES8_NS7_ILi64EEEEEENS_10bfloat16_tEfNS_4arch4Sm80ELb0ELb1ELb1ELb0ELb0ELb0ELb0ELb0ELi2ELi4ELi4ELi4ELb0EEENS1_21CollectiveEpilogueBwdISA_SB_SD_Li256ELb0ELb0ELi2EEENS1_19SingleTileSchedulerILb0ELb0ELb0ELi128EEEEEEEEEvNT_6ParamsE$_ZZN4cute6detail16composition_implINS_5tupleIJNS_1CILi8EEENS3_ILi2EEES5_S5_S4_S5_EEENS2_IJNS3_ILi1EEEiiiNS3_ILi72EEENS3_ILi512EEEEEES5_S4_EEDaRKT_RKT0_RKT1_RKT2_ENKUlRKT_T0_E_clINS2_IJNS2_IJS5_EEENS2_IJiEEES7_S7_EEENS_17integral_constantIiLi3EEEEEDaSP_SQ_,@function
        .size           $_ZN7cutlass13device_kernelIN5flash19enable_sm80_to_sm89INS1_16FlashAttnBwdSm80INS1_25CollectiveMainloopBwdSm80ILi2ELi2EN4cute5tupleIJNS5_1CILi128EEES8_NS7_ILi64EEEEEENS_10bfloat16_tEfNS_4arch4Sm80ELb0ELb1ELb1ELb0ELb0ELb0ELb0ELb0ELi2ELi4ELi4ELi4ELb0EEENS1_21CollectiveEpilogueBwdISA_SB_SD_Li256ELb0ELb0ELi2EEENS1_19SingleTileSchedulerILb0ELb0ELb0ELi128EEEEEEEEEvNT_6ParamsE$_ZZN4cute6detail16composition_implINS_5tupleIJNS_1CILi8EEENS3_ILi2EEES5_S5_S4_S5_EEENS2_IJNS3_ILi1EEEiiiNS3_ILi72EEENS3_ILi512EEEEEES5_S4_EEDaRKT_RKT0_RKT1_RKT2_ENKUlRKT_T0_E_clINS2_IJNS2_IJS5_EEENS2_IJiEEES7_S7_EEENS_17integral_constantIiLi3EEEEEDaSP_SQ_,($_ZN7cutlass13device_kernelIN5flash19enable_sm80_to_sm89INS1_16FlashAttnBwdSm80INS1_25CollectiveMainloopBwdSm80ILi2ELi2EN4cute5tupleIJNS5_1CILi128EEES8_NS7_ILi64EEEEEENS_10bfloat16_tEfNS_4arch4Sm80ELb0ELb1ELb1ELb0ELb0ELb0ELb0ELb0ELi2ELi4ELi4ELi4ELb0EEENS1_21CollectiveEpilogueBwdISA_SB_SD_Li256ELb0ELb0ELi2EEENS1_19SingleTileSchedulerILb0ELb0ELb0ELi128EEEEEEEEEvNT_6ParamsE$_ZZN4cute6detail16composition_implINS_5tupleIJNS_1CILi8EEENS3_ILi2EEES5_S5_S4_S5_EEENS2_IJNS3_ILi1EEEiiiNS3_ILi72EEENS3_ILi512EEEEEES5_S4_EEDaRKT_RKT0_RKT1_RKT2_ENKUlRKT_T0_E_clINS2_IJNS2_IJS5_EEENS2_IJiEEES7_S7_EEENS_17integral_constantIiLi4EEEEEDaSP_SQ_ - $_ZN7cutlass13device_kernelIN5flash19enable_sm80_to_sm89INS1_16FlashAttnBwdSm80INS1_25CollectiveMainloopBwdSm80ILi2ELi2EN4cute5tupleIJNS5_1CILi128EEES8_NS7_ILi64EEEEEENS_10bfloat16_tEfNS_4arch4Sm80ELb0ELb1ELb1ELb0ELb0ELb0ELb0ELb0ELi2ELi4ELi4ELi4ELb0EEENS1_21CollectiveEpilogueBwdISA_SB_SD_Li256ELb0ELb0ELi2EEENS1_19SingleTileSchedulerILb0ELb0ELb0ELi128EEEEEEEEEvNT_6ParamsE$_ZZN4cute6detail16composition_implINS_5tupleIJNS_1CILi8EEENS3_ILi2EEES5_S5_S4_S5_EEENS2_IJNS3_ILi1EEEiiiNS3_ILi72EEENS3_ILi512EEEEEES5_S4_EEDaRKT_RKT0_RKT1_RKT2_ENKUlRKT_T0_E_clINS2_IJNS2_IJS5_EEENS2_IJiEEES7_S7_EEENS_17integral_constantIiLi3EEEEEDaSP_SQ_)
$_ZN7cutlass13device_kernelIN5flash19enable_sm80_to_sm89INS1_16FlashAttnBwdSm80INS1_25CollectiveMainloopBwdSm80ILi2ELi2EN4cute5tupleIJNS5_1CILi128EEES8_NS7_ILi64EEEEEENS_10bfloat16_tEfNS_4arch4Sm80ELb0ELb1ELb1ELb0ELb0ELb0ELb0ELb0ELi2ELi4ELi4ELi4ELb0EEENS1_21CollectiveEpilogueBwdISA_SB_SD_Li256ELb0ELb0ELi2EEENS1_19SingleTileSchedulerILb0ELb0ELb0ELi128EEEEEEEEEvNT_6ParamsE$_ZZN4cute6detail16composition_implINS_5tupleIJNS_1CILi8EEENS3_ILi2EEES5_S5_S4_S5_EEENS2_IJNS3_ILi1EEEiiiNS3_ILi72EEENS3_ILi512EEEEEES5_S4_EEDaRKT_RKT0_RKT1_RKT2_ENKUlRKT_T0_E_clINS2_IJNS2_IJS5_EEENS2_IJiEEES7_S7_EEENS_17integral_constantIiLi3EEEEEDaSP_SQ_:
        /* <DEDUP_REMOVED lines=10> */
        .type           $_ZN7cutlass13device_kernelIN5flash19enable_sm80_to_sm89INS1_16FlashAttnBwdSm80INS1_25CollectiveMainloopBwdSm80ILi2ELi2EN4cute5tupleIJNS5_1CILi128EEES8_NS7_ILi64EEEEEENS_10bfloat16_tEfNS_4arch4Sm80ELb0ELb1ELb1ELb0ELb0ELb0ELb0ELb0ELi2ELi4ELi4ELi4ELb0EEENS1_21CollectiveEpilogueBwdISA_SB_SD_Li256ELb0ELb0ELi2EEENS1_19SingleTileSchedulerILb0ELb0ELb0ELi128EEEEEEEEEvNT_6ParamsE$_ZZN4cute6detail16composition_implINS_5tupleIJNS_1CILi8EEENS3_ILi2EEES5_S5_S4_S5_EEENS2_IJNS3_ILi1EEEiiiNS3_ILi72EEENS3_ILi512EEEEEES5_S4_EEDaRKT_RKT0_RKT1_RKT2_ENKUlRKT_T0_E_clINS2_IJNS2_IJS5_EEENS2_IJiEEES7_S7_EEENS_17integral_constantIiLi4EEEEEDaSP_SQ_,@function
        .size           $_ZN7cutlass13device_kernelIN5flash19enable_sm80_to_sm89INS1_16FlashAttnBwdSm80INS1_25CollectiveMainloopBwdSm80ILi2ELi2EN4cute5tupleIJNS5_1CILi128EEES8_NS7_ILi64EEEEEENS_10bfloat16_tEfNS_4arch4Sm80ELb0ELb1ELb1ELb0ELb0ELb0ELb0ELb0ELi2ELi4ELi4ELi4ELb0EEENS1_21CollectiveEpilogueBwdISA_SB_SD_Li256ELb0ELb0ELi2EEENS1_19SingleTileSchedulerILb0ELb0ELb0ELi128EEEEEEEEEvNT_6ParamsE$_ZZN4cute6detail16composition_implINS_5tupleIJNS_1CILi8EEENS3_ILi2EEES5_S5_S4_S5_EEENS2_IJNS3_ILi1EEEiiiNS3_ILi72EEENS3_ILi512EEEEEES5_S4_EEDaRKT_RKT0_RKT1_RKT2_ENKUlRKT_T0_E_clINS2_IJNS2_IJS5_EEENS2_IJiEEES7_S7_EEENS_17integral_constantIiLi4EEEEEDaSP_SQ_,($_ZN7cutlass13device_kernelIN5flash19enable_sm80_to_sm89INS1_16FlashAttnBwdSm80INS1_25CollectiveMainloopBwdSm80ILi2ELi2EN4cute5tupleIJNS5_1CILi128EEES8_NS7_ILi64EEEEEENS_10bfloat16_tEfNS_4arch4Sm80ELb0ELb1ELb1ELb0ELb0ELb0ELb0ELb0ELi2ELi4ELi4ELi4ELb0EEENS1_21CollectiveEpilogueBwdISA_SB_SD_Li256ELb0ELb0ELi2EEENS1_19SingleTileSchedulerILb0ELb0ELb0ELi128EEEEEEEEEvNT_6ParamsE$_ZZN4cute6detail9lift_diceINS_5tupleIJiNS2_IJiNS_1CILi0EEEEEEEEES6_EEDaRKT_RKT0_ENKUlRKT_RKT0_E_clIS5_S5_EEDaSF_SI_ - $_ZN7cutlass13device_kernelIN5flash19enable_sm80_to_sm89INS1_16FlashAttnBwdSm80INS1_25CollectiveMainloopBwdSm80ILi2ELi2EN4cute5tupleIJNS5_1CILi128EEES8_NS7_ILi64EEEEEENS_10bfloat16_tEfNS_4arch4Sm80ELb0ELb1ELb1ELb0ELb0ELb0ELb0ELb0ELi2ELi4ELi4ELi4ELb0EEENS1_21CollectiveEpilogueBwdISA_SB_SD_Li256ELb0ELb0ELi2EEENS1_19SingleTileSchedulerILb0ELb0ELb0ELi128EEEEEEEEEvNT_6ParamsE$_ZZN4cute6detail16composition_implINS_5tupleIJNS_1CILi8EEENS3_ILi2EEES5_S5_S4_S5_EEENS2_IJNS3_ILi1EEEiiiNS3_ILi72EEENS3_ILi512EEEEEES5_S4_EEDaRKT_RKT0_RKT1_RKT2_ENKUlRKT_T0_E_clINS2_IJNS2_IJS5_EEENS2_IJiEEES7_S7_EEENS_17integral_constantIiLi4EEEEEDaSP_SQ_)
$_ZN7cutlass13device_kernelIN5flash19enable_sm80_to_sm89INS1_16FlashAttnBwdSm80INS1_25CollectiveMainloopBwdSm80ILi2ELi2EN4cute5tupleIJNS5_1CILi128EEES8_NS7_ILi64EEEEEENS_10bfloat16_tEfNS_4arch4Sm80ELb0ELb1ELb1ELb0ELb0ELb0ELb0ELb0ELi2ELi4ELi4ELi4ELb0EEENS1_21CollectiveEpilogueBwdISA_SB_SD_Li256ELb0ELb0ELi2EEENS1_19SingleTileSchedulerILb0ELb0ELb0ELi128EEEEEEEEEvNT_6ParamsE$_ZZN4cute6detail16composition_implINS_5tupleIJNS_1CILi8EEENS3_ILi2EEES5_S5_S4_S5_EEENS2_IJNS3_ILi1EEEiiiNS3_ILi72EEENS3_ILi512EEEEEES5_S4_EEDaRKT_RKT0_RKT1_RKT2_ENKUlRKT_T0_E_clINS2_IJNS2_IJS5_EEENS2_IJiEEES7_S7_EEENS_17integral_constantIiLi4EEEEEDaSP_SQ_:
        /* <DEDUP_REMOVED lines=10> */
        .type           $_ZN7cutlass13device_kernelIN5flash19enable_sm80_to_sm89INS1_16FlashAttnBwdSm80INS1_25CollectiveMainloopBwdSm80ILi2ELi2EN4cute5tupleIJNS5_1CILi128EEES8_NS7_ILi64EEEEEENS_10bfloat16_tEfNS_4arch4Sm80ELb0ELb1ELb1ELb0ELb0ELb0ELb0ELb0ELi2ELi4ELi4ELi4ELb0EEENS1_21CollectiveEpilogueBwdISA_SB_SD_Li256ELb0ELb0ELi2EEENS1_19SingleTileSchedulerILb0ELb0ELb0ELi128EEEEEEEEEvNT_6ParamsE$_ZZN4cute6detail9lift_diceINS_5tupleIJiNS2_IJiNS_1CILi0EEEEEEEEES6_EEDaRKT_RKT0_ENKUlRKT_RKT0_E_clIS5_S5_EEDaSF_SI_,@function
        .size           $_ZN7cutlass13device_kernelIN5flash19enable_sm80_to_sm89INS1_16FlashAttnBwdSm80INS1_25CollectiveMainloopBwdSm80ILi2ELi2EN4cute5tupleIJNS5_1CILi128EEES8_NS7_ILi64EEEEEENS_10bfloat16_tEfNS_4arch4Sm80ELb0ELb1ELb1ELb0ELb0ELb0ELb0ELb0ELi2ELi4ELi4ELi4ELb0EEENS1_21CollectiveEpilogueBwdISA_SB_SD_Li256ELb0ELb0ELi2EEENS1_19SingleTileSchedulerILb0ELb0ELb0ELi128EEEEEEEEEvNT_6ParamsE$_ZZN4cute6detail9lift_diceINS_5tupleIJiNS2_IJiNS_1CILi0EEEEEEEEES6_EEDaRKT_RKT0_ENKUlRKT_RKT0_E_clIS5_S5_EEDaSF_SI_,($_ZN7cutlass13device_kernelIN5flash19enable_sm80_to_sm89INS1_16FlashAttnBwdSm80INS1_25CollectiveMainloopBwdSm80ILi2ELi2EN4cute5tupleIJNS5_1CILi128EEES8_NS7_ILi64EEEEEENS_10bfloat16_tEfNS_4arch4Sm80ELb0ELb1ELb1ELb0ELb0ELb0ELb0ELb0ELi2ELi4ELi4ELi4ELb0EEENS1_21CollectiveEpilogueBwdISA_SB_SD_Li256ELb0ELb0ELi2EEENS1_19SingleTileSchedulerILb0ELb0ELb0ELi128EEEEEEEEEvNT_6ParamsE$_ZZN4cute6detail9lift_diceINS_5tupleIJiNS2_IJiNS_1CILi0EEEEEEEEES6_EEDaRKT_RKT0_ENKUlRKT_RKT0_E_clIiiEEDaSF_SI_ - $_ZN7cutlass13device_kernelIN5flash19enable_sm80_to_sm89INS1_16FlashAttnBwdSm80INS1_25CollectiveMainloopBwdSm80ILi2ELi2EN4cute5tupleIJNS5_1CILi128EEES8_NS7_ILi64EEEEEENS_10bfloat16_tEfNS_4arch4Sm80ELb0ELb1ELb1ELb0ELb0ELb0ELb0ELb0ELi2ELi4ELi4ELi4ELb0EEENS1_21CollectiveEpilogueBwdISA_SB_SD_Li256ELb0ELb0ELi2EEENS1_19SingleTileSchedulerILb0ELb0ELb0ELi128EEEEEEEEEvNT_6ParamsE$_ZZN4cute6detail9lift_diceINS_5tupleIJiNS2_IJiNS_1CILi0EEEEEEEEES6_EEDaRKT_RKT0_ENKUlRKT_RKT0_E_clIS5_S5_EEDaSF_SI_)
$_ZN7cutlass13device_kernelIN5flash19enable_sm80_to_sm89INS1_16FlashAttnBwdSm80INS1_25CollectiveMainloopBwdSm80ILi2ELi2EN4cute5tupleIJNS5_1CILi128EEES8_NS7_ILi64EEEEEENS_10bfloat16_tEfNS_4arch4Sm80ELb0ELb1ELb1ELb0ELb0ELb0ELb0ELb0ELi2ELi4ELi4ELi4ELb0EEENS1_21CollectiveEpilogueBwdISA_SB_SD_Li256ELb0ELb0ELi2EEENS1_19SingleTileSchedulerILb0ELb0ELb0ELi128EEEEEEEEEvNT_6ParamsE$_ZZN4cute6detail9lift_diceINS_5tupleIJiNS2_IJiNS_1CILi0EEEEEEEEES6_EEDaRKT_RKT0_ENKUlRKT_RKT0_E_clIS5_S5_EEDaSF_SI_:
[----:B------:R-:W-:Y:S02]  /*f5f0*/  MOV R10, 0xf610 ;  /* 0x0000f610000a7802 */ /* 0x000fe40000000f00 */
[----:B------:R-:W-:Y:S05]  /*f600*/  CALL.REL.NOINC `($_ZN7cutlass13device_kernelIN5flash19enable_sm80_to_sm89INS1_16FlashAttnBwdSm80INS1_25CollectiveMainloopBwdSm80ILi2ELi2EN4cute5tupleIJNS5_1CILi128EEES8_NS7_ILi64EEEEEENS_10bfloat16_tEfNS_4arch4Sm80ELb0ELb1ELb1ELb0ELb0ELb0ELb0ELb0ELi2ELi4ELi4ELi4ELb0EEENS1_21CollectiveEpilogueBwdISA_SB_SD_Li256ELb0ELb0ELi2EEENS1_19SingleTileSchedulerILb0ELb0ELb0ELi128EEEEEEEEEvNT_6ParamsE$_ZZN4cute6detail9lift_diceINS_5tupleIJiNS_1CILi0EEEEEES5_EEDaRKT_RKT0_ENKUlRKT_RKT0_E_clIiiEEDaSE_SH_) ;  /* 0x000000d000007944 */ /* 0x000fea0003c00000 */
[----:B------:R-:W-:Y:S02]  /*f610*/  MOV R72, 0xf630 ;  /* 0x0000f63000487802 */ /* 0x000fe40000000f00 */
[----:B-1---5:R-:W-:Y:S05]  /*f620*/  CALL.REL.NOINC `($_ZN7cutlass13device_kernelIN5flash19enable_sm80_to_sm89INS1_16FlashAttnBwdSm80INS1_25CollectiveMainloopBwdSm80ILi2ELi2EN4cute5tupleIJNS5_1CILi128EEES8_NS7_ILi64EEEEEENS_10bfloat16_tEfNS_4arch4Sm80ELb0ELb1ELb1ELb0ELb0ELb0ELb0ELb0ELi2ELi4ELi4ELi4ELb0EEENS1_21CollectiveEpilogueBwdISA_SB_SD_Li256ELb0ELb0ELi2EEENS1_19SingleTileSchedulerILb0ELb0ELb0ELi128EEEEEEEEEvNT_6ParamsE$_ZZN4cute12filter_tupleINS_5tupleIJiNS_1CILi0EEEEEES4_ZNS_6detail9lift_diceIS4_S4_EEDaRKT_RKT0_EUlRKT_RKT0_E_EEDaS9_SC_OT1_ENKUlDpSF_E_clIJNS1_IJiEEENS1_IJS3_EEEEEEDaSM_) ;  /* 0xffffd22000007944 */ /* 0x022fea0003c3ffff */
[----:B------:R-:W-:Y:S02]  /*f630*/  MOV R9, 0x0 ;  /* 0x0000000000097802 */ /* 0x000fe40000000f00 */
[----:B-----5:R-:W-:Y:S02]  /*f640*/  MOV R6, R2 ;  /* 0x0000000200067202 */ /* 0x020fe40000000f00 */
[----:B------:R-:W-:Y:S05]  /*f650*/  RET.REL.NODEC R8 `(_ZN7cutlass13device_kernelIN5flash19enable_sm80_to_sm89INS1_16FlashAttnBwdSm80INS1_25CollectiveMainloopBwdSm80ILi2ELi2EN4cute5tupleIJNS5_1CILi128EEES8_NS7_ILi64EEEEEENS_10bfloat16_tEfNS_4arch4Sm80ELb0ELb1ELb1ELb0ELb0ELb0ELb0ELb0ELi2ELi4ELi4ELi4ELb0EEENS1_21CollectiveEpilogueBwdISA_SB_SD_Li256ELb0ELb0ELi2EEENS1_19SingleTileSchedulerILb0ELb0ELb0ELi128EEEEEEEEEvNT_6ParamsE) ;  /* 0xffff09a008007950 */ /* 0x000fea0003c3ffff */
        .type           $_ZN7cutlass13device_kernelIN5flash19enable_sm80_to_sm89INS1_16FlashAttnBwdSm80INS1_25CollectiveMainloopBwdSm80ILi2ELi2EN4cute5tupleIJNS5_1CILi128EEES8_NS7_ILi64EEEEEENS_10bfloat16_tEfNS_4arch4Sm80ELb0ELb1ELb1ELb0ELb0ELb0ELb0ELb0ELi2ELi4ELi4ELi4ELb0EEENS1_21CollectiveEpilogueBwdISA_SB_SD_Li256ELb0ELb0ELi2EEENS1_19SingleTileSchedulerILb0ELb0ELb0ELi128EEEEEEEEEvNT_6ParamsE$_ZZN4cute6detail9lift_diceINS_5tupleIJiNS2_IJiNS_1CILi0EEEEEEEEES6_EEDaRKT_RKT0_ENKUlRKT_RKT0_E_clIiiEEDaSF_SI_,@function
        .size           $_ZN7cutlass13device_kernelIN5flash19enable_sm80_to_sm89INS1_16FlashAttnBwdSm80INS1_25CollectiveMainloopBwdSm80ILi2ELi2EN4cute5tupleIJNS5_1CILi128EEES8_NS7_ILi64EEEEEENS_10bfloat16_tEfNS_4arch4Sm80ELb0ELb1ELb1ELb0ELb0ELb0ELb0ELb0ELi2ELi4ELi4ELi4ELb0EEENS1_21CollectiveEpilogueBwdISA_SB_SD_Li256ELb0ELb0ELi2EEENS1_19SingleTileSchedulerILb0ELb0ELb0ELi128EEEEEEEEEvNT_6ParamsE$_ZZN4cute6detail9lift_diceINS_5tupleIJiNS2_IJiNS_1CILi0EEEEEEEEES6_EEDaRKT_RKT0_ENKUlRKT_RKT0_E_clIiiEEDaSF_SI_,($_ZN7cutlass13device_kernelIN5flash19enable_sm80_to_sm89INS1_16FlashAttnBwdSm80INS1_25CollectiveMainloopBwdSm80ILi2ELi2EN4cute5tupleIJNS5_1CILi128EEES8_NS7_ILi64EEEEEENS_10bfloat16_tEfNS_4arch4Sm80ELb0ELb1ELb1ELb0ELb0ELb0ELb0ELb0ELi2ELi4ELi4ELi4ELb0EEENS1_21CollectiveEpilogueBwdISA_SB_SD_Li256ELb0ELb0ELi2EEENS1_19SingleTileSchedulerILb0ELb0ELb0ELi128EEEEEEEEEvNT_6ParamsE$_ZZN4cute6detail9lift_diceINS_5tupleIJiNS_1CILi0EEEEEES5_EEDaRKT_RKT0_ENKUlRKT_RKT0_E_clIiiEEDaSE_SH_ - $_ZN7cutlass13device_kernelIN5flash19enable_sm80_to_sm89INS1_16FlashAttnBwdSm80INS1_25CollectiveMainloopBwdSm80ILi2ELi2EN4cute5tupleIJNS5_1CILi128EEES8_NS7_ILi64EEEEEENS_10bfloat16_tEfNS_4arch4Sm80ELb0ELb1ELb1ELb0ELb0ELb0ELb0ELb0ELi2ELi4ELi4ELi4ELb0EEENS1_21CollectiveEpilogueBwdISA_SB_SD_Li256ELb0ELb0ELi2EEENS1_19SingleTileSchedulerILb0ELb0ELb0ELi128EEEEEEEEEvNT_6ParamsE$_ZZN4cute6detail9lift_diceINS_5tupleIJiNS2_IJiNS_1CILi0EEEEEEEEES6_EEDaRKT_RKT0_ENKUlRKT_RKT0_E_clIiiEEDaSF_SI_)
$_ZN7cutlass13device_kernelIN5flash19enable_sm80_to_sm89INS1_16FlashAttnBwdSm80INS1_25CollectiveMainloopBwdSm80ILi2ELi2EN4cute5tupleIJNS5_1CILi128EEES8_NS7_ILi64EEEEEENS_10bfloat16_tEfNS_4arch4Sm80ELb0ELb1ELb1ELb0ELb0ELb0ELb0ELb0ELi2ELi4ELi4ELi4ELb0EEENS1_21CollectiveEpilogueBwdISA_SB_SD_Li256ELb0ELb0ELi2EEENS1_19SingleTileSchedulerILb0ELb0ELb0ELi128EEEEEEEEEvNT_6ParamsE$_ZZN4cute6detail9lift_diceINS_5tupleIJiNS2_IJiNS_1CILi0EEEEEEEEES6_EEDaRKT_RKT0_ENKUlRKT_RKT0_E_clIiiEEDaSF_SI_:
[----:B------:R-:W-:Y:S02]  /*f660*/  IADD3 R2, R1, 0x1684, RZ ;  /* 0x0000168401027810 */ /* 0x000fe40007ffe0ff */
[----:B------:R-:W-:Y:S02]  /*f670*/  MOV R6, 0xf6a0 ;  /* 0x0000f6a000067802 */ /* 0x000fe40000000f00 */
[----:B------:R-:W-:Y:S02]  /*f680*/  IADD3 R2, R2, c[0x0][0x20], RZ ;  /* 0x0000080002027a10 */ /* 0x000fe40007ffe0ff */
[----:B------:R-:W-:Y:S05]  /*f690*/  CALL.REL.NOINC `($_ZN7cutlass13device_kernelIN5flash19enable_sm80_to_sm89INS1_16FlashAttnBwdSm80INS1_25CollectiveMainloopBwdSm80ILi2ELi2EN4cute5tupleIJNS5_1CILi128EEES8_NS7_ILi64EEEEEENS_10bfloat16_tEfNS_4arch4Sm80ELb0ELb1ELb1ELb0ELb0ELb0ELb0ELb0ELi2ELi4ELi4ELi4ELb0EEENS1_21CollectiveEpilogueBwdISA_SB_SD_Li256ELb0ELb0ELi2EEENS1_19SingleTileSchedulerILb0ELb0ELb0ELi128EEEEEEEEEvNT_6ParamsE$_ZN4cute3eso3ESOILb0ELb1EJiEEC2ERKi) ;  /* 0xffff876000007944 */ /* 0x000fea0003c3ffff */
[----:B------:R2:W5:Y:S01]  /*f6a0*/  LDL R7, [R1+0x1684] ;  /* 0x0016840001077983 */ /* 0x0005620000100800 */
[----:B-1----:R-:W-:Y:S02]  /*f6b0*/  MOV R2, R8 ;  /* 0x0000000800027202 */ /* 0x002fe40000000f00 */
[----:B------:R-:W-:-:S04]  /*f6c0*/  MOV R3, 0x0 ;  /* 0x0000000000037802 */ /* 0x000fc80000000f00 */
[----:B------:R-:W-:Y:S05]  /*f6d0*/  RET.REL.NODEC R2 `(_ZN7cutlass13device_kernelIN5flash19enable_sm80_to_sm89INS1_16FlashAttnBwdSm80INS1_25CollectiveMainloopBwdSm80ILi2ELi2EN4cute5tupleIJNS5_1CILi128EEES8_NS7_ILi64EEEEEENS_10bfloat16_tEfNS_4arch4Sm80ELb0ELb1ELb1ELb0ELb0ELb0ELb0ELb0ELi2ELi4ELi4ELi4ELb0EEENS1_21CollectiveEpilogueBwdISA_SB_SD_Li256ELb0ELb0ELi2EEENS1_19SingleTileSchedulerILb0ELb0ELb0ELi128EEEEEEEEEvNT_6ParamsE) ;  /* 0xffff092002007950 */ /* 0x000fea0003c3ffff */
        .type           $_ZN7cutlass13device_kernelIN5flash19enable_sm80_to_sm89INS1_16FlashAttnBwdSm80INS1_25CollectiveMainloopBwdSm80ILi2ELi2EN4cute5tupleIJNS5_1CILi128EEES8_NS7_ILi64EEEEEENS_10bfloat16_tEfNS_4arch4Sm80ELb0ELb1ELb1ELb0ELb0ELb0ELb0ELb0ELi2ELi4ELi4ELi4ELb0EEENS1_21CollectiveEpilogueBwdISA_SB_SD_Li256ELb0ELb0ELi2EEENS1_19SingleTileSchedulerILb0ELb0ELb0ELi128EEEEEEEEEvNT_6ParamsE$_ZZN4cute6detail9lift_diceINS_5tupleIJiNS_1CILi0EEEEEES5_EEDaRKT_RKT0_ENKUlRKT_RKT0_E_clIiiEEDaSE_SH_,@function
        .size           $_ZN7cutlass13device_kernelIN5flash19enable_sm80_to_sm89INS1_16FlashAttnBwdSm80INS1_25CollectiveMainloopBwdSm80ILi2ELi2EN4cute5tupleIJNS5_1CILi128EEES8_NS7_ILi64EEEEEENS_10bfloat16_tEfNS_4arch4Sm80ELb0ELb1ELb1ELb0ELb0ELb0ELb0ELb0ELi2ELi4ELi4ELi4ELb0EEENS1_21CollectiveEpilogueBwdISA_SB_SD_Li256ELb0ELb0ELi2EEENS1_19SingleTileSchedulerILb0ELb0ELb0ELi128EEEEEEEEEvNT_6ParamsE$_ZZN4cute6detail9lift_diceINS_5tupleIJiNS_1CILi0EEEEEES5_EEDaRKT_RKT0_ENKUlRKT_RKT0_E_clIiiEEDaSE_SH_,($_ZN7cutlass13device_kernelIN5flash19enable_sm80_to_sm89INS1_16FlashAttnBwdSm80INS1_25CollectiveMainloopBwdSm80ILi2ELi2EN4cute5tupleIJNS5_1CILi128EEES8_NS7_ILi64EEEEEENS_10bfloat16_tEfNS_4arch4Sm80ELb0ELb1ELb1ELb0ELb0ELb0ELb0ELb0ELi2ELi4ELi4ELi4ELb0EEENS1_21CollectiveEpilogueBwdISA_SB_SD_Li256ELb0ELb0ELi2EEENS1_19SingleTileSchedulerILb0ELb0ELb0ELi128EEEEEEEEEvNT_6ParamsE$_ZZN4cute6upcastILi2ENS_5tupleIJNS1_IJNS_1CILi1EEENS1_IJNS2_ILi2EEES4_S4_EEEEEES4_NS1_IJS4_S4_EEEEEENS1_IJNS1_IJNS2_ILi0EEENS1_IJS3_NS2_ILi512EEEiEEEEEENS2_ILi4096EEENS1_IJiNS2_ILi8192EEEEEEEEEEEDaRKT0_RKT1_ENKUlRKT_RKT0_E_clIS6_SC_EEDaSP_SS_ - $_ZN7cutlass13device_kernelIN5flash19enable_sm80_to_sm89INS1_16FlashAttnBwdSm80INS1_25CollectiveMainloopBwdSm80ILi2ELi2EN4cute5tupleIJNS5_1CILi128EEES8_NS7_ILi64EEEEEENS_10bfloat16_tEfNS_4arch4Sm80ELb0ELb1ELb1ELb0ELb0ELb0ELb0ELb0ELi2ELi4ELi4ELi4ELb0EEENS1_21CollectiveEpilogueBwdISA_SB_SD_Li256ELb0ELb0ELi2EEENS1_19SingleTileSchedulerILb0ELb0ELb0ELi128EEEEEEEEEvNT_6ParamsE$_ZZN4cute6detail9lift_diceINS_5tupleIJiNS_1CILi0EEEEEES5_EEDaRKT_RKT0_ENKUlRKT_RKT0_E_clIiiEEDaSE_SH_)
$_ZN7cutlass13device_kernelIN5flash19enable_sm80_to_sm89INS1_16FlashAttnBwdSm80INS1_25CollectiveMainloopBwdSm80ILi2ELi2EN4cute5tupleIJNS5_1CILi128EEES8_NS7_ILi64EEEEEENS_10bfloat16_tEfNS_4arch4Sm80ELb0ELb1ELb1ELb0ELb0ELb0ELb0ELb0ELi2ELi4ELi4ELi4ELb0EEENS1_21CollectiveEpilogueBwdISA_SB_SD_Li256ELb0ELb0ELi2EEENS1_19SingleTileSchedulerILb0ELb0ELb0ELi128EEEEEEEEEvNT_6ParamsE$_ZZN4cute6detail9lift_diceINS_5tupleIJiNS_1CILi0EEEEEES5_EEDaRKT_RKT0_ENKUlRKT_RKT0_E_clIiiEEDaSE_SH_:
[----:B------:R-:W-:Y:S02]  /*f6e0*/  IADD3 R2, R1, 0x1684, RZ ;  /* 0x0000168401027810 */ /* 0x000fe40007ffe0ff */
[----:B------:R-:W-:Y:S02]  /*f6f0*/  MOV R6, 0xf720 ;  /* 0x0000f72000067802 */ /* 0x000fe40000000f00 */
[----:B------:R-:W-:Y:S02]  /*f700*/  IADD3 R2, R2, c[0x0][0x20], RZ ;  /* 0x0000080002027a10 */ /* 0x000fe40007ffe0ff */
[----:B------:R-:W-:Y:S05]  /*f710*/  CALL.REL.NOINC `($_ZN7cutlass13device_kernelIN5flash19enable_sm80_to_sm89INS1_16FlashAttnBwdSm80INS1_25CollectiveMainloopBwdSm80ILi2ELi2EN4cute5tupleIJNS5_1CILi128EEES8_NS7_ILi64EEEEEENS_10bfloat16_tEfNS_4arch4Sm80ELb0ELb1ELb1ELb0ELb0ELb0ELb0ELb0ELi2ELi4ELi4ELi4ELb0EEENS1_21CollectiveEpilogueBwdISA_SB_SD_Li256ELb0ELb0ELi2EEENS1_19SingleTileSchedulerILb0ELb0ELb0ELi128EEEEEEEEEvNT_6ParamsE$_ZN4cute3eso3ESOILb0ELb1EJiEEC2ERKi) ;  /* 0xffff86e000007944 */ /* 0x000fea0003c3ffff */
[----:B-1----:R1:W5:Y:S01]  /*f720*/  LDL R3, [R1+0x1684] ;  /* 0x0016840001037983 */ /* 0x0023620000100800 */
[----:B------:R-:W-:-:S04]  /*f730*/  MOV R11, 0x0 ;  /* 0x00000000000b7802 */ /* 0x000fc80000000f00 */
[----:B------:R-:W-:Y:S05]  /*f740*/  RET.REL.NODEC R10 `(_ZN7cutlass13device_kernelIN5flash19enable_sm80_to_sm89INS1_16FlashAttnBwdSm80INS1_25CollectiveMainloopBwdSm80ILi2ELi2EN4cute5tupleIJNS5_1CILi128EEES8_NS7_ILi64EEEEEENS_10bfloat16_tEfNS_4arch4Sm80ELb0ELb1ELb1ELb0ELb0ELb0ELb0ELb0ELi2ELi4ELi4ELi4ELb0EEENS1_21CollectiveEpilogueBwdISA_SB_SD_Li256ELb0ELb0ELi2EEENS1_19SingleTileSchedulerILb0ELb0ELb0ELi128EEEEEEEEEvNT_6ParamsE) ;  /* 0xffff08b00a007950 */ /* 0x000fea0003c3ffff */
        .type           $_ZN7cutlass13device_kernelIN5flash19enable_sm80_to_sm89INS1_16FlashAttnBwdSm80INS1_25CollectiveMainloopBwdSm80ILi2ELi2EN4cute5tupleIJNS5_1CILi128EEES8_NS7_ILi64EEEEEENS_10bfloat16_tEfNS_4arch4Sm80ELb0ELb1ELb1ELb0ELb0ELb0ELb0ELb0ELi2ELi4ELi4ELi4ELb0EEENS1_21CollectiveEpilogueBwdISA_SB_SD_Li256ELb0ELb0ELi2EEENS1_19SingleTileSchedulerILb0ELb0ELb0ELi128EEEEEEEEEvNT_6ParamsE$_ZZN4cute6upcastILi2ENS_5tupleIJNS1_IJNS_1CILi1EEENS1_IJNS2_ILi2EEES4_S4_EEEEEES4_NS1_IJS4_S4_EEEEEENS1_IJNS1_IJNS2_ILi0EEENS1_IJS3_NS2_ILi512EEEiEEEEEENS2_ILi4096EEENS1_IJiNS2_ILi8192EEEEEEEEEEEDaRKT0_RKT1_ENKUlRKT_RKT0_E_clIS6_SC_EEDaSP_SS_,@function
        .size           $_ZN7cutlass13device_kernelIN5flash19enable_sm80_to_sm89INS1_16FlashAttnBwdSm80INS1_25CollectiveMainloopBwdSm80ILi2ELi2EN4cute5tupleIJNS5_1CILi128EEES8_NS7_ILi64EEEEEENS_10bfloat16_tEfNS_4arch4Sm80ELb0ELb1ELb1ELb0ELb0ELb0ELb0ELb0ELi2ELi4ELi4ELi4ELb0EEENS1_21CollectiveEpilogueBwdISA_SB_SD_Li256ELb0ELb0ELi2EEENS1_19SingleTileSchedulerILb0ELb0ELb0ELi128EEEEEEEEEvNT_6ParamsE$_ZZN4cute6upcastILi2ENS_5tupleIJNS1_IJNS_1CILi1EEENS1_IJNS2_ILi2EEES4_S4_EEEEEES4_NS1_IJS4_S4_EEEEEENS1_IJNS1_IJNS2_ILi0EEENS1_IJS3_NS2_ILi512EEEiEEEEEENS2_ILi4096EEENS1_IJiNS2_ILi8192EEEEEEEEEEEDaRKT0_RKT1_ENKUlRKT_RKT0_E_clIS6_SC_EEDaSP_SS_,($_ZN7cutlass13device_kernelIN5flash19enable_sm80_to_sm89INS1_16FlashAttnBwdSm80INS1_25CollectiveMainloopBwdSm80ILi2ELi2EN4cute5tupleIJNS5_1CILi128EEES8_NS7_ILi64EEEEEENS_10bfloat16_tEfNS_4arch4Sm80ELb0ELb1ELb1ELb0ELb0ELb0ELb0ELb0ELi2ELi4ELi4ELi4ELb0EEENS1_21CollectiveEpilogueBwdISA_SB_SD_Li256ELb0ELb0ELi2EEENS1_19SingleTileSchedulerILb0ELb0ELb0ELi128EEEEEEEEEvNT_6ParamsE$_ZZN4cute6upcastILi2ENS_5tupleIJNS1_IJNS_1CILi1EEENS1_IJNS2_ILi2EEES4_S4_EEEEEES4_NS1_IJS4_S4_EEEEEENS1_IJNS1_IJNS2_ILi0EEENS1_IJS3_NS2_ILi512EEEiEEEEEENS2_ILi4096EEENS1_IJiNS2_ILi8192EEEEEEEEEEEDaRKT0_RKT1_ENKUlRKT_RKT0_E_clIS7_SF_EEDaSP_SS_ - $_ZN7cutlass13device_kernelIN5flash19enable_sm80_to_sm89INS1_16FlashAttnBwdSm80INS1_25CollectiveMainloopBwdSm80ILi2ELi2EN4cute5tupleIJNS5_1CILi128EEES8_NS7_ILi64EEEEEENS_10bfloat16_tEfNS_4arch4Sm80ELb0ELb1ELb1ELb0ELb0ELb0ELb0ELb0ELi2ELi4ELi4ELi4ELb0EEENS1_21CollectiveEpilogueBwdISA_SB_SD_Li256ELb0ELb0ELi2EEENS1_19SingleTileSchedulerILb0ELb0ELb0ELi128EEEEEEEEEvNT_6ParamsE$_ZZN4cute6upcastILi2ENS_5tupleIJNS1_IJNS_1CILi1EEENS1_IJNS2_ILi2EEES4_S4_EEEEEES4_NS1_IJS4_S4_EEEEEENS1_IJNS1_IJNS2_ILi0EEENS1_IJS3_NS2_ILi512EEEiEEEEEENS2_ILi4096EEENS1_IJiNS2_ILi8192EEEEEEEEEEEDaRKT0_RKT1_ENKUlRKT_RKT0_E_clIS6_SC_EEDaSP_SS_)
$_ZN7cutlass13device_kernelIN5flash19enable_sm80_to_sm89INS1_16FlashAttnBwdSm80INS1_25CollectiveMainloopBwdSm80ILi2ELi2EN4cute5tupleIJNS5_1CILi128EEES8_NS7_ILi64EEEEEENS_10bfloat16_tEfNS_4arch4Sm80ELb0ELb1ELb1ELb0ELb0ELb0ELb0ELb0ELi2ELi4ELi4ELi4ELb0EEENS1_21CollectiveEpilogueBwdISA_SB_SD_Li256ELb0ELb0ELi2EEENS1_19SingleTileSchedulerILb0ELb0ELb0ELi128EEEEEEEEEvNT_6ParamsE$_ZZN4cute6upcastILi2ENS_5tupleIJNS1_IJNS_1CILi1EEENS1_IJNS2_ILi2EEES4_S4_EEEEEES4_NS1_IJS4_S4_EEEEEENS1_IJNS1_IJNS2_ILi0EEENS1_IJS3_NS2_ILi512EEEiEEEEEENS2_ILi4096EEENS1_IJiNS2_ILi8192EEEEEEEEEEEDaRKT0_RKT1_ENKUlRKT_RKT0_E_clIS6_SC_EEDaSP_SS_:
[----:B------:R-:W-:-:S06]  /*f750*/  IADD3 R3, R22, -c[0x0][0x20], RZ ;  /* 0x8000080016037a10 */ /* 0x000fcc0007ffe0ff */
[----:B------:R-:W5:Y:S01]  /*f760*/  LDL R3, [R3] ;  /* 0x0000000003037983 */ /* 0x000f620000100800 */
[----:B------:R-:W-:Y:S02]  /*f770*/  IADD3 R9, R1, 0x1380, RZ ;  /* 0x0000138001097810 */ /* 0x000fe40007ffe0ff */
[----:B------:R-:W-:Y:S02]  /*f780*/  MOV R56, 0xf7c0 ;  /* 0x0000f7c000387802 */ /* 0x000fe40000000f00 */
[----:B------:R-:W-:-:S04]  /*f790*/  IADD3 R9, R9, c[0x0][0x20], RZ ;  /* 0x0000080009097a10 */ /* 0x000fc80007ffe0ff */
[----:B------:R-:W-:Y:S02]  /*f7a0*/  IADD3 R10, R9, 0x4, RZ ;  /* 0x00000004090a7810 */ /* 0x000fe40007ffe0ff */
[----:B-----5:R-:W-:Y:S05]  /*f7b0*/  CALL.REL.NOINC `($_ZN7cutlass13device_kernelIN5flash19enable_sm80_to_sm89INS1_16FlashAttnBwdSm80INS1_25CollectiveMainloopBwdSm80ILi2ELi2EN4cute5tupleIJNS5_1CILi128EEES8_NS7_ILi64EEEEEENS_10bfloat16_tEfNS_4arch4Sm80ELb0ELb1ELb1ELb0ELb0ELb0ELb0ELb0ELi2ELi4ELi4ELi4ELb0EEENS1_21CollectiveEpilogueBwdISA_SB_SD_Li256ELb0ELb0ELi2EEENS1_19SingleTileSchedulerILb0ELb0ELb0ELi128EEEEEEEEEvNT_6ParamsE$_ZZN4cute6upcastILi2ENS_5tupleIJNS_1CILi1EEENS1_IJNS2_ILi2EEES4_S4_EEEEEENS1_IJNS2_ILi0EEENS1_IJS3_NS2_ILi512EEEiEEEEEEEEDaRKT0_RKT1_ENKUlRKT_RKT0_E_clIS5_S9_EEDaSJ_SM_) ;  /* 0x0000015000007944 */ /* 0x020fea0003c00000 */
[----:B------:R-:W-:Y:S02]  /*f7c0*/  MOV R4, 0xf7e0 ;  /* 0x0000f7e000047802 */ /* 0x000fe40000000f00 */
[----:B-1---5:R-:W-:Y:S05]  /*f7d0*/  CALL.REL.NOINC `($_ZN7cutlass13device_kernelIN5flash19enable_sm80_to_sm89INS1_16FlashAttnBwdSm80INS1_25CollectiveMainloopBwdSm80ILi2ELi2EN4cute5tupleIJNS5_1CILi128EEES8_NS7_ILi64EEEEEENS_10bfloat16_tEfNS_4arch4Sm80ELb0ELb1ELb1ELb0ELb0ELb0ELb0ELb0ELi2ELi4ELi4ELi4ELb0EEENS1_21CollectiveEpilogueBwdISA_SB_SD_Li256ELb0ELb0ELi2EEENS1_19SingleTileSchedulerILb0ELb0ELb0ELi128EEEEEEEEEvNT_6ParamsE$_ZN4cute3eso3ESOILb1ELb0EJNS_1CILi0EEENS_5tupleIJNS2_ILi1EEENS2_ILi256EEEiEEEEEC2ERKS3_RKS7_) ;  /* 0xffff8c3000007944 */ /* 0x022fea0003c3ffff */
[----:B-1----:R1:W5:Y:S01]  /*f7e0*/  LDL R2, [R1+0x1384] ;  /* 0x0013840001027983 */ /* 0x0023620000100800 */
[----:B------:R-:W-:-:S03]  /*f7f0*/  MOV R6, 0xf810 ;  /* 0x0000f81000067802 */ /* 0x000fc60000000f00 */
[----:B-1---5:R-:W-:Y:S05]  /*f800*/  CALL.REL.NOINC `($_ZN7cutlass13device_kernelIN5flash19enable_sm80_to_sm89INS1_16FlashAttnBwdSm80INS1_25CollectiveMainloopBwdSm80ILi2ELi2EN4cute5tupleIJNS5_1CILi128EEES8_NS7_ILi64EEEEEENS_10bfloat16_tEfNS_4arch4Sm80ELb0ELb1ELb1ELb0ELb0ELb0ELb0ELb0ELi2ELi4ELi4ELi4ELb0EEENS1_21CollectiveEpilogueBwdISA_SB_SD_Li256ELb0ELb0ELi2EEENS1_19SingleTileSchedulerILb0ELb0ELb0ELi128EEEEEEEEEvNT_6ParamsE$_ZN4cute5tupleIJNS0_IJNS_1CILi1EEENS0_IJS2_NS1_ILi2EEES3_EEEEEENS0_IJNS1_ILi0EEENS0_IJS2_NS1_ILi256EEEiEEEEEEEEC2ERKS5_RKS9_) ;  /* 0xffffbd9000007944 */ /* 0x022fea0003c3ffff */
[----:B------:R2:W5:Y:S01]  /*f810*/  LDL R37, [R1+0x1380] ;  /* 0x0013800001257983 */ /* 0x0005620000100800 */
[----:B------:R-:W-:-:S04]  /*f820*/  MOV R9, 0x0 ;  /* 0x0000000000097802 */ /* 0x000fc80000000f00 */
[----:B------:R-:W-:Y:S05]  /*f830*/  RET.REL.NODEC R8 `(_ZN7cutlass13device_kernelIN5flash19enable_sm80_to_sm89INS1_16FlashAttnBwdSm80INS1_25CollectiveMainloopBwdSm80ILi2ELi2EN4cute5tupleIJNS5_1CILi128EEES8_NS7_ILi64EEEEEENS_10bfloat16_tEfNS_4arch4Sm80ELb0ELb1ELb1ELb0ELb0ELb0ELb0ELb0ELi2ELi4ELi4ELi4ELb0EEENS1_21CollectiveEpilogueBwdISA_SB_SD_Li256ELb0ELb0ELi2EEENS1_19SingleTileSchedulerILb0ELb0ELb0ELi128EEEEEEEEEvNT_6ParamsE) ;  /* 0xffff07c008007950 */ /* 0x000fea0003c3ffff */
        .type           $_ZN7cutlass13device_kernelIN5flash19enable_sm80_to_sm89INS1_16FlashAttnBwdSm80INS1_25CollectiveMainloopBwdSm80ILi2ELi2EN4cute5tupleIJNS5_1CILi128EEES8_NS7_ILi64EEEEEENS_10bfloat16_tEfNS_4arch4Sm80ELb0ELb1ELb1ELb0ELb0ELb0ELb0ELb0ELi2ELi4ELi4ELi4ELb0EEENS1_21CollectiveEpilogueBwdISA_SB_SD_Li256ELb0ELb0ELi2EEENS1_19SingleTileSchedulerILb0ELb0ELb0ELi128EEEEEEEEEvNT_6ParamsE$_ZZN4cute6upcastILi2ENS_5tupleIJNS1_IJNS_1CILi1EEENS1_IJNS2_ILi2EEES4_S4_EEEEEES4_NS1_IJS4_S4_EEEEEENS1_IJNS1_IJNS2_ILi0EEENS1_IJS3_NS2_ILi512EEEiEEEEEENS2_ILi4096EEENS1_IJiNS2_ILi8192EEEEEEEEEEEDaRKT0_RKT1_ENKUlRKT_RKT0_E_clIS7_SF_EEDaSP_SS_,@function
        .size           $_ZN7cutlass13device_kernelIN5flash19enable_sm80_to_sm89INS1_16FlashAttnBwdSm80INS1_25CollectiveMainloopBwdSm80ILi2ELi2EN4cute5tupleIJNS5_1CILi128EEES8_NS7_ILi64EEEEEENS_10bfloat16_tEfNS_4arch4Sm80ELb0ELb1ELb1ELb0ELb0ELb0ELb0ELb0ELi2ELi4ELi4ELi4ELb0EEENS1_21CollectiveEpilogueBwdISA_SB_SD_Li256ELb0ELb0ELi2EEENS1_19SingleTileSchedulerILb0ELb0ELb0ELi128EEEEEEEEEvNT_6ParamsE$_ZZN4cute6upcastILi2ENS_5tupleIJNS1_IJNS_1CILi1EEENS1_IJNS2_ILi2EEES4_S4_EEEEEES4_NS1_IJS4_S4_EEEEEENS1_IJNS1_IJNS2_ILi0EEENS1_IJS3_NS2_ILi512EEEiEEEEEENS2_ILi4096EEENS1_IJiNS2_ILi8192EEEEEEEEEEEDaRKT0_RKT1_ENKUlRKT_RKT0_E_clIS7_SF_EEDaSP_SS_,($_ZN7cutlass13device_kernelIN5flash19enable_sm80_to_sm89INS1_16FlashAttnBwdSm80INS1_25CollectiveMainloopBwdSm80ILi2ELi2EN4cute5tupleIJNS5_1CILi128EEES8_NS7_ILi64EEEEEENS_10bfloat16_tEfNS_4arch4Sm80ELb0ELb1ELb1ELb0ELb0ELb0ELb0ELb0ELi2ELi4ELi4ELi4ELb0EEENS1_21CollectiveEpilogueBwdISA_SB_SD_Li256ELb0ELb0ELi2EEENS1_19SingleTileSchedulerILb0ELb0ELb0ELi128EEEEEEEEEvNT_6ParamsE$_ZZN4cute6upcastILi2ENS_5tupleIJNS_1CILi1EEENS1_IJNS2_ILi2EEES4_S4_EEEEEENS1_IJNS2_ILi0EEENS1_IJS3_NS2_ILi512EEEiEEEEEEEEDaRKT0_RKT1_ENKUlRKT_RKT0_E_clIS5_S9_EEDaSJ_SM_ - $_ZN7cutlass13device_kernelIN5flash19enable_sm80_to_sm89INS1_16FlashAttnBwdSm80INS1_25CollectiveMainloopBwdSm80ILi2ELi2EN4cute5tupleIJNS5_1CILi128EEES8_NS7_ILi64EEEEEENS_10bfloat16_tEfNS_4arch4Sm80ELb0ELb1ELb1ELb0ELb0ELb0ELb0ELb0ELi2ELi4ELi4ELi4ELb0EEENS1_21CollectiveEpilogueBwdISA_SB_SD_Li256ELb0ELb0ELi2EEENS1_19SingleTileSchedulerILb0ELb0ELb0ELi128EEEEEEEEEvNT_6ParamsE$_ZZN4cute6upcastILi2ENS_5tupleIJNS1_IJNS_1CILi1EEENS1_IJNS2_ILi2EEES4_S4_EEEEEES4_NS1_IJS4_S4_EEEEEENS1_IJNS1_IJNS2_ILi0EEENS1_IJS3_NS2_ILi512EEEiEEEEEENS2_ILi4096EEENS1_IJiNS2_ILi8192EEEEEEEEEEEDaRKT0_RKT1_ENKUlRKT_RKT0_E_clIS7_SF_EEDaSP_SS_)
$_ZN7cutlass13device_kernelIN5flash19enable_sm80_to_sm89INS1_16FlashAttnBwdSm80INS1_25CollectiveMainloopBwdSm80ILi2ELi2EN4cute5tupleIJNS5_1CILi128EEES8_NS7_ILi64EEEEEENS_10bfloat16_tEfNS_4arch4Sm80ELb0ELb1ELb1ELb0ELb0ELb0ELb0ELb0ELi2ELi4ELi4ELi4ELb0EEENS1_21CollectiveEpilogueBwdISA_SB_SD_Li256ELb0ELb0ELi2EEENS1_19SingleTileSchedulerILb0ELb0ELb0ELi128EEEEEEEEEvNT_6ParamsE$_ZZN4cute6upcastILi2ENS_5tupleIJNS1_IJNS_1CILi1EEENS1_IJNS2_ILi2EEES4_S4_EEEEEES4_NS1_IJS4_S4_EEEEEENS1_IJNS1_IJNS2_ILi0EEENS1_IJS3_NS2_ILi512EEEiEEEEEENS2_ILi4096EEENS1_IJiNS2_ILi8192EEEEEEEEEEEDaRKT0_RKT1_ENKUlRKT_RKT0_E_clIS7_SF_EEDaSP_SS_:
[----:B------:R-:W-:Y:S02]  /*f840*/  IADD3 R8, R1, 0x1380, RZ ;  /* 0x0000138001087810 */ /* 0x000fe40007ffe0ff */
[----:B------:R-:W-:Y:S02]  /*f850*/  MOV R52, 0xf890 ;  /* 0x0000f89000347802 */ /* 0x000fe40000000f00 */
[----:B------:R-:W-:-:S04]  /*f860*/  IADD3 R8, R8, c[0x0][0x20], RZ ;  /* 0x0000080008087a10 */ /* 0x000fc80007ffe0ff */
[----:B------:R-:W-:Y:S02]  /*f870*/  IADD3 R9, R8, 0x4, RZ ;  /* 0x0000000408097810 */ /* 0x000fe40007ffe0ff */
[----:B------:R-:W-:Y:S05]  /*f880*/  CALL.REL.NOINC `($_ZN7cutlass13device_kernelIN5flash19enable_sm80_to_sm89INS1_16FlashAttnBwdSm80INS1_25CollectiveMainloopBwdSm80ILi2ELi2EN4cute5tupleIJNS5_1CILi128EEES8_NS7_ILi64EEEEEENS_10bfloat16_tEfNS_4arch4Sm80ELb0ELb1ELb1ELb0ELb0ELb0ELb0ELb0ELi2ELi4ELi4ELi4ELb0EEENS1_21CollectiveEpilogueBwdISA_SB_SD_Li256ELb0ELb0ELi2EEENS1_19SingleTileSchedulerILb0ELb0ELb0ELi128EEEEEEEEEvNT_6ParamsE$_ZZN4cute6upcastILi2ENS_5tupleIJNS_1CILi2EEES3_EEENS1_IJiNS2_ILi8192EEEEEEEEDaRKT0_RKT1_ENKUlRKT_RKT0_E_clIS3_iEEDaSF_SI_) ;  /* 0x0000015000007944 */ /* 0x000fea0003c00000 */
[----:B------:R-:W-:Y:S02]  /*f890*/  MOV R4, 0xf8b0 ;  /* 0x0000f8b000047802 */ /* 0x000fe40000000f00 */
[----:B-1---5:R-:W-:Y:S05]  /*f8a0*/  CALL.REL.NOINC `($_ZN7cutlass13device_kernelIN5flash19enable_sm80_to_sm89INS1_16FlashAttnBwdSm80INS1_25CollectiveMainloopBwdSm80ILi2ELi2EN4cute5tupleIJNS5_1CILi128EEES8_NS7_ILi64EEEEEENS_10bfloat16_tEfNS_4arch4Sm80ELb0ELb1ELb1ELb0ELb0ELb0ELb0ELb0ELi2ELi4ELi4ELi4ELb0EEENS1_21CollectiveEpilogueBwdISA_SB_SD_Li256ELb0ELb0ELi2EEENS1_19SingleTileSchedulerILb0ELb0ELb0ELi128EEEEEEEEEvNT_6ParamsE$_ZN4cute3eso3ESOILb0ELb1EJiNS_1CILi4096EEEEEC2ERKiRKS3_) ;  /* 0xffff867000007944 */ /* 0x022fea0003c3ffff */
[----:B-1----:R1:W5:Y:S01]  /*f8b0*/  LDL R2, [R1+0x1384] ;  /* 0x0013840001027983 */ /* 0x0023620000100800 */
[----:B------:R-:W-:-:S03]  /*f8c0*/  MOV R6, 0xf8e0 ;  /* 0x0000f8e000067802 */ /* 0x000fc60000000f00 */
[----:B-1---5:R-:W-:Y:S05]  /*f8d0*/  CALL.REL.NOINC `($_ZN7cutlass13device_kernelIN5flash19enable_sm80_to_sm89INS1_16FlashAttnBwdSm80INS1_25CollectiveMainloopBwdSm80ILi2ELi2EN4cute5tupleIJNS5_1CILi128EEES8_NS7_ILi64EEEEEENS_10bfloat16_tEfNS_4arch4Sm80ELb0ELb1ELb1ELb0ELb0ELb0ELb0ELb0ELi2ELi4ELi4ELi4ELb0EEENS1_21CollectiveEpilogueBwdISA_SB_SD_Li256ELb0ELb0ELi2EEENS1_19SingleTileSchedulerILb0ELb0ELb0ELi128EEEEEEEEEvNT_6ParamsE$_ZN4cute5tupleIJNS0_IJNS_1CILi2EEES2_EEENS0_IJiNS1_ILi4096EEEEEEEEC2ERKS3_RKS5_) ;  /* 0xffffbe0000007944 */ /* 0x022fea0003c3ffff */
[----:B-1----:R1:W5:Y:S01]  /*f8e0*/  LDL R2, [R1+0x1380] ;  /* 0x0013800001027983 */ /* 0x0023620000100800 */
[----:B------:R-:W-:-:S04]  /*f8f0*/  MOV R11, 0x0 ;  /* 0x00000000000b7802 */ /* 0x000fc80000000f00 */
[----:B------:R-:W-:Y:S05]  /*f900*/  RET.REL.NODEC R10 `(_ZN7cutlass13device_kernelIN5flash19enable_sm80_to_sm89INS1_16FlashAttnBwdSm80INS1_25CollectiveMainloopBwdSm80ILi2ELi2EN4cute5tupleIJNS5_1CILi128EEES8_NS7_ILi64EEEEEENS_10bfloat16_tEfNS_4arch4Sm80ELb0ELb1ELb1ELb0ELb0ELb0ELb0ELb0ELi2ELi4ELi4ELi4ELb0EEENS1_21CollectiveEpilogueBwdISA_SB_SD_Li256ELb0ELb0ELi2EEENS1_19SingleTileSchedulerILb0ELb0ELb0ELi128EEEEEEEEEvNT_6ParamsE) ;  /* 0xffff06f00a007950 */ /* 0x000fea0003c3ffff */
        .type           $_ZN7cutlass13device_kernelIN5flash19enable_sm80_to_sm89INS1_16FlashAttnBwdSm80INS1_25CollectiveMainloopBwdSm80ILi2ELi2EN4cute5tupleIJNS5_1CILi128EEES8_NS7_ILi64EEEEEENS_10bfloat16_tEfNS_4arch4Sm80ELb0ELb1ELb1ELb0ELb0ELb0ELb0ELb0ELi2ELi4ELi4ELi4ELb0EEENS1_21CollectiveEpilogueBwdISA_SB_SD_Li256ELb0ELb0ELi2EEENS1_19SingleTileSchedulerILb0ELb0ELb0ELi128EEEEEEEEEvNT_6ParamsE$_ZZN4cute6upcastILi2ENS_5tupleIJNS_1CILi1EEENS1_IJNS2_ILi2EEES4_S4_EEEEEENS1_IJNS2_ILi0EEENS1_IJS3_NS2_ILi512EEEiEEEEEEEEDaRKT0_RKT1_ENKUlRKT_RKT0_E_clIS5_S9_EEDaSJ_SM_,@function
        .size           $_ZN7cutlass13device_kernelIN5flash19enable_sm80_to_sm89INS1_16FlashAttnBwdSm80INS1_25CollectiveMainloopBwdSm80ILi2ELi2EN4cute5tupleIJNS5_1CILi128EEES8_NS7_ILi64EEEEEENS_10bfloat16_tEfNS_4arch4Sm80ELb0ELb1ELb1ELb0ELb0ELb0ELb0ELb0ELi2ELi4ELi4ELi4ELb0EEENS1_21CollectiveEpilogueBwdISA_SB_SD_Li256ELb0ELb0ELi2EEENS1_19SingleTileSchedulerILb0ELb0ELb0ELi128EEEEEEEEEvNT_6ParamsE$_ZZN4cute6upcastILi2ENS_5tupleIJNS_1CILi1EEENS1_IJNS2_ILi2EEES4_S4_EEEEEENS1_IJNS2_ILi0EEENS1_IJS3_NS2_ILi512EEEiEEEEEEEEDaRKT0_RKT1_ENKUlRKT_RKT0_E_clIS5_S9_EEDaSJ_SM_,($_ZN7cutlass13device_kernelIN5flash19enable_sm80_to_sm89INS1_16FlashAttnBwdSm80INS1_25CollectiveMainloopBwdSm80ILi2ELi2EN4cute5tupleIJNS5_1CILi128EEES8_NS7_ILi64EEEEEENS_10bfloat16_tEfNS_4arch4Sm80ELb0ELb1ELb1ELb0ELb0ELb0ELb0ELb0ELi2ELi4ELi4ELi4ELb0EEENS1_21CollectiveEpilogueBwdISA_SB_SD_Li256ELb0ELb0ELi2EEENS1_19SingleTileSchedulerILb0ELb0ELb0ELi128EEEEEEEEEvNT_6ParamsE$_ZZN4cute6upcastILi2ENS_5tupleIJNS_1CILi2EEES3_EEENS1_IJiNS2_ILi8192EEEEEEEEDaRKT0_RKT1_ENKUlRKT_RKT0_E_clIS3_iEEDaSF_SI_ - $_ZN7cutlass13device_kernelIN5flash19enable_sm80_to_sm89INS1_16FlashAttnBwdSm80INS1_25CollectiveMainloopBwdSm80ILi2ELi2EN4cute5tupleIJNS5_1CILi128EEES8_NS7_ILi64EEEEEENS_10bfloat16_tEfNS_4arch4Sm80ELb0ELb1ELb1ELb0ELb0ELb0ELb0ELb0ELi2ELi4ELi4ELi4ELb0EEENS1_21CollectiveEpilogueBwdISA_SB_SD_Li256ELb0ELb0ELi2EEENS1_19SingleTileSchedulerILb0ELb0ELb0ELi128EEEEEEEEEvNT_6ParamsE$_ZZN4cute6upcastILi2ENS_5tupleIJNS_1CILi1EEENS1_IJNS2_ILi2EEES4_S4_EEEEEENS1_IJNS2_ILi0EEENS1_IJS3_NS2_ILi512EEEiEEEEEEEEDaRKT0_RKT1_ENKUlRKT_RKT0_E_clIS5_S9_EEDaSJ_SM_)
$_ZN7cutlass13device_kernelIN5flash19enable_sm80_to_sm89INS1_16FlashAttnBwdSm80INS1_25CollectiveMainloopBwdSm80ILi2ELi2EN4cute5tupleIJNS5_1CILi128EEES8_NS7_ILi64EEEEEENS_10bfloat16_tEfNS_4arch4Sm80ELb0ELb1ELb1ELb0ELb0ELb0ELb0ELb0ELi2ELi4ELi4ELi4ELb0EEENS1_21CollectiveEpilogueBwdISA_SB_SD_Li256ELb0ELb0ELi2EEENS1_19SingleTileSchedulerILb0ELb0ELb0ELi128EEEEEEEEEvNT_6ParamsE$_ZZN4cute6upcastILi2ENS_5tupleIJNS_1CILi1EEENS1_IJNS2_ILi2EEES4_S4_EEEEEENS1_IJNS2_ILi0EEENS1_IJS3_NS2_ILi512EEEiEEEEEEEEDaRKT0_RKT1_ENKUlRKT_RKT0_E_clIS5_S9_EEDaSJ_SM_:
[----:B------:R-:W-:Y:S02]  /*f910*/  IADD3 R11, R1, 0x1388, RZ ;  /* 0x00001388010b7810 */ /* 0x000fe40007ffe0ff */
[----:B------:R-:W-:Y:S02]  /*f920*/  MOV R52, 0xf960 ;  /* 0x0000f96000347802 */ /* 0x000fe40000000f00 */
[----:B------:R-:W-:-:S04]  /*f930*/  IADD3 R11, R11, c[0x0][0x20], RZ ;  /* 0x000008000b0b7a10 */ /* 0x000fc80007ffe0ff */
[----:B------:R-:W-:Y:S02]  /*f940*/  IADD3 R37, R11, 0x4, RZ ;  /* 0x000000040b257810 */ /* 0x000fe40007ffe0ff */
[----:B------:R-:W-:Y:S05]  /*f950*/  CALL.REL.NOINC `($_ZN7cutlass13device_kernelIN5flash19enable_sm80_to_sm89INS1_16FlashAttnBwdSm80INS1_25CollectiveMainloopBwdSm80ILi2ELi2EN4cute5tupleIJNS5_1CILi128EEES8_NS7_ILi64EEEEEENS_10bfloat16_tEfNS_4arch4Sm80ELb0ELb1ELb1ELb0ELb0ELb0ELb0ELb0ELi2ELi4ELi4ELi4ELb0EEENS1_21CollectiveEpilogueBwdISA_SB_SD_Li256ELb0ELb0ELi2EEENS1_19SingleTileSchedulerILb0ELb0ELb0ELi128EEEEEEEEEvNT_6ParamsE$_ZZN4cute6upcastILi2ENS_5tupleIJNS_1CILi2EEES3_S3_EEENS1_IJNS2_ILi1EEENS2_ILi512EEEiEEEEEDaRKT0_RKT1_ENKUlRKT_RKT0_E_clIS3_iEEDaSG_SJ_) ;  /* 0x0000011000007944 */ /* 0x000fea0003c00000 */
[----:B------:R-:W-:Y:S02]  /*f960*/  MOV R4, 0xf980 ;  /* 0x0000f98000047802 */ /* 0x000fe40000000f00 */
[----:B-1---5:R-:W-:Y:S05]  /*f970*/  CALL.REL.NOINC `($_ZN7cutlass13device_kernelIN5flash19enable_sm80_to_sm89INS1_16FlashAttnBwdSm80INS1_25CollectiveMainloopBwdSm80ILi2ELi2EN4cute5tupleIJNS5_1CILi128EEES8_NS7_ILi64EEEEEENS_10bfloat16_tEfNS_4arch4Sm80ELb0ELb1ELb1ELb0ELb0ELb0ELb0ELb0ELi2ELi4ELi4ELi4ELb0EEENS1_21CollectiveEpilogueBwdISA_SB_SD_Li256ELb0ELb0ELi2EEENS1_19SingleTileSchedulerILb0ELb0ELb0ELi128EEEEEEEEEvNT_6ParamsE$_ZN4cute3eso3ESOILb1ELb0EJNS_1CILi1EEENS2_ILi256EEEiEEC2ERKS3_RKS4_RKi) ;  /* 0xffff8c3000007944 */ /* 0x022fea0003c3ffff */
[----:B-1----:R1:W5:Y:S01]  /*f980*/  LDL R2, [R1+0x138c] ;  /* 0x00138c0001027983 */ /* 0x0023620000100800 */
[----:B------:R-:W-:-:S03]  /*f990*/  MOV R6, 0xf9b0 ;  /* 0x0000f9b000067802 */ /* 0x000fc60000000f00 */
[----:B-1---5:R-:W-:Y:S05]  /*f9a0*/  CALL.REL.NOINC `($_ZN7cutlass13device_kernelIN5flash19enable_sm80_to_sm89INS1_16FlashAttnBwdSm80INS1_25CollectiveMainloopBwdSm80ILi2ELi2EN4cute5tupleIJNS5_1CILi128EEES8_NS7_ILi64EEEEEENS_10bfloat16_tEfNS_4arch4Sm80ELb0ELb1ELb1ELb0ELb0ELb0ELb0ELb0ELi2ELi4ELi4ELi4ELb0EEENS1_21CollectiveEpilogueBwdISA_SB_SD_Li256ELb0ELb0ELi2EEENS1_19SingleTileSchedulerILb0ELb0ELb0ELi128EEEEEEEEEvNT_6ParamsE$_ZN4cute5tupleIJNS0_IJNS_1CILi1EEENS1_ILi2EEES3_EEENS0_IJS2_NS1_ILi256EEEiEEEEEC2ERKS4_RKS6_) ;  /* 0xffffbc7000007944 */ /* 0x022fea0003c3ffff */
[----:B-1----:R1:W5:Y:S01]  /*f9b0*/  LDL R2, [R1+0x1388] ;  /* 0x0013880001027983 */ /* 0x0023620000100800 */
[----:B------:R-:W-:-:S04]  /*f9c0*/  MOV R57, 0x0 ;  /* 0x0000000000397802 */ /* 0x000fc80000000f00 */
[----:B------:R-:W-:Y:S05]  /*f9d0*/  RET.REL.NODEC R56 `(_ZN7cutlass13device_kernelIN5flash19enable_sm80_to_sm89INS1_16FlashAttnBwdSm80INS1_25CollectiveMainloopBwdSm80ILi2ELi2EN4cute5tupleIJNS5_1CILi128EEES8_NS7_ILi64EEEEEENS_10bfloat16_tEfNS_4arch4Sm80ELb0ELb1ELb1ELb0ELb0ELb0ELb0ELb0ELi2ELi4ELi4ELi4ELb0EEENS1_21CollectiveEpilogueBwdISA_SB_SD_Li256ELb0ELb0ELi2EEENS1_19SingleTileSchedulerILb0ELb0ELb0ELi128EEEEEEEEEvNT_6ParamsE) ;  /* 0xffff062038007950 */ /* 0x000fea0003c3ffff */
        .type           $_ZN7cutlass13device_kernelIN5flash19enable_sm80_to_sm89INS1_16FlashAttnBwdSm80INS1_25CollectiveMainloopBwdSm80ILi2ELi2EN4cute5tupleIJNS5_1CILi128EEES8_NS7_ILi64EEEEEENS_10bfloat16_tEfNS_4arch4Sm80ELb0ELb1ELb1ELb0ELb0ELb0ELb0ELb0ELi2ELi4ELi4ELi4ELb0EEENS1_21CollectiveEpilogueBwdISA_SB_SD_Li256ELb0ELb0ELi2EEENS1_19SingleTileSchedulerILb0ELb0ELb0ELi128EEEEEEEEEvNT_6ParamsE$_ZZN4cute6upcastILi2ENS_5tupleIJNS_1CILi2EEES3_EEENS1_IJiNS2_ILi8192EEEEEEEEDaRKT0_RKT1_ENKUlRKT_RKT0_E_clIS3_iEEDaSF_SI_,@function
        .size           $_ZN7cutlass13device_kernelIN5flash19enable_sm80_to_sm89INS1_16FlashAttnBwdSm80INS1_25CollectiveMainloopBwdSm80ILi2ELi2EN4cute5tupleIJNS5_1CILi128EEES8_NS7_ILi64EEEEEENS_10bfloat16_tEfNS_4arch4Sm80ELb0ELb1ELb1ELb0ELb0ELb0ELb0ELb0ELi2ELi4ELi4ELi4ELb0EEENS1_21CollectiveEpilogueBwdISA_SB_SD_Li256ELb0ELb0ELi2EEENS1_19SingleTileSchedulerILb0ELb0ELb0ELi128EEEEEEEEEvNT_6ParamsE$_ZZN4cute6upcastILi2ENS_5tupleIJNS_1CILi2EEES3_EEENS1_IJiNS2_ILi8192EEEEEEEEDaRKT0_RKT1_ENKUlRKT_RKT0_E_clIS3_iEEDaSF_SI_,($_ZN7cutlass13device_kernelIN5flash19enable_sm80_to_sm89INS1_16FlashAttnBwdSm80INS1_25CollectiveMainloopBwdSm80ILi2ELi2EN4cute5tupleIJNS5_1CILi128EEES8_NS7_ILi64EEEEEENS_10bfloat16_tEfNS_4arch4Sm80ELb0ELb1ELb1ELb0ELb0ELb0ELb0ELb0ELi2ELi4ELi4ELi4ELb0EEENS1_21CollectiveEpilogueBwdISA_SB_SD_Li256ELb0ELb0ELi2EEENS1_19SingleTileSchedulerILb0ELb0ELb0ELi128EEEEEEEEEvNT_6ParamsE$_ZZN4cute6upcastILi2ENS_5tupleIJNS_1CILi2EEES3_S3_EEENS1_IJNS2_ILi1EEENS2_ILi512EEEiEEEEEDaRKT0_RKT1_ENKUlRKT_RKT0_E_clIS3_iEEDaSG_SJ_ - $_ZN7cutlass13device_kernelIN5flash19enable_sm80_to_sm89INS1_16FlashAttnBwdSm80INS1_25CollectiveMainloopBwdSm80ILi2ELi2EN4cute5tupleIJNS5_1CILi128EEES8_NS7_ILi64EEEEEENS_10bfloat16_tEfNS_4arch4Sm80ELb0ELb1ELb1ELb0ELb0ELb0ELb0ELb0ELi2ELi4ELi4ELi4ELb0EEENS1_21CollectiveEpilogueBwdISA_SB_SD_Li256ELb0ELb0ELi2EEENS1_19SingleTileSchedulerILb0ELb0ELb0ELi128EEEEEEEEEvNT_6ParamsE$_ZZN4cute6upcastILi2ENS_5tupleIJNS_1CILi2EEES3_EEENS1_IJiNS2_ILi8192EEEEEEEEDaRKT0_RKT1_ENKUlRKT_RKT0_E_clIS3_iEEDaSF_SI_)
$_ZN7cutlass13device_kernelIN5flash19enable_sm80_to_sm89INS1_16FlashAttnBwdSm80INS1_25CollectiveMainloopBwdSm80ILi2ELi2EN4cute5tupleIJNS5_1CILi128EEES8_NS7_ILi64EEEEEENS_10bfloat16_tEfNS_4arch4Sm80ELb0ELb1ELb1ELb0ELb0ELb0ELb0ELb0ELi2ELi4ELi4ELi4ELb0EEENS1_21CollectiveEpilogueBwdISA_SB_SD_Li256ELb0ELb0ELi2EEENS1_19SingleTileSchedulerILb0ELb0ELb0ELi128EEEEEEEEEvNT_6ParamsE$_ZZN4cute6upcastILi2ENS_5tupleIJNS_1CILi2EEES3_EEENS1_IJiNS2_ILi8192EEEEEEEEDaRKT0_RKT1_ENKUlRKT_RKT0_E_clIS3_iEEDaSF_SI_:
[----:B------:R-:W-:Y:S02]  /*f9e0*/  LEA.HI R3, R3, R3, RZ, 0x1 ;  /* 0x0000000303037211 */ /* 0x000fe400078f08ff */
[----:B------:R-:W-:Y:S02]  /*f9f0*/  IADD3 R2, R1, 0x1388, RZ ;  /* 0x0000138801027810 */ /* 0x000fe40007ffe0ff */
[----:B------:R-:W-:Y:S02]  /*fa00*/  SHF.R.S32.HI R3, RZ, 0x1, R3 ;  /* 0x00000001ff037819 */ /* 0x000fe40000011403 */
[----:B------:R-:W-:Y:S02]  /*fa10*/  IADD3 R2, R2, c[0x0][0x20], RZ ;  /* 0x0000080002027a10 */ /* 0x000fe40007ffe0ff */
[----:B------:R-:W-:Y:S02]  /*fa20*/  MOV R6, 0xfa40 ;  /* 0x0000fa4000067802 */ /* 0x000fe40000000f00 */
[----:B------:R-:W-:Y:S05]  /*fa30*/  CALL.REL.NOINC `($_ZN7cutlass13device_kernelIN5flash19enable_sm80_to_sm89INS1_16FlashAttnBwdSm80INS1_25CollectiveMainloopBwdSm80ILi2ELi2EN4cute5tupleIJNS5_1CILi128EEES8_NS7_ILi64EEEEEENS_10bfloat16_tEfNS_4arch4Sm80ELb0ELb1ELb1ELb0ELb0ELb0ELb0ELb0ELi2ELi4ELi4ELi4ELb0EEENS1_21CollectiveEpilogueBwdISA_SB_SD_Li256ELb0ELb0ELi2EEENS1_19SingleTileSchedulerILb0ELb0ELb0ELi128EEEEEEEEEvNT_6ParamsE$_ZN4cute5tupleIJNS_1CILi2EEEiEEC2ERKS2_RKi) ;  /* 0xffffbed000007944 */ /* 0x000fea0003c3ffff */
[----:B-1----:R1:W5:Y:S01]  /*fa40*/  LDL R2, [R1+0x1388] ;  /* 0x0013880001027983 */ /* 0x0023620000100800 */
[----:B------:R-:W-:-:S04]  /*fa50*/  MOV R53, 0x0 ;  /* 0x0000000000357802 */ /* 0x000fc80000000f00 */
[----:B------:R-:W-:Y:S05]  /*fa60*/  RET.REL.NODEC R52 `(_ZN7cutlass13device_kernelIN5flash19enable_sm80_to_sm89INS1_16FlashAttnBwdSm80INS1_25CollectiveMainloopBwdSm80ILi2ELi2EN4cute5tupleIJNS5_1CILi128EEES8_NS7_ILi64EEEEEENS_10bfloat16_tEfNS_4arch4Sm80ELb0ELb1ELb1ELb0ELb0ELb0ELb0ELb0ELi2ELi4ELi4ELi4ELb0EEENS1_21CollectiveEpilogueBwdISA_SB_SD_Li256ELb0ELb0ELi2EEENS1_19SingleTileSchedulerILb0ELb0ELb0ELi128EEEEEEEEEvNT_6ParamsE) ;  /* 0xffff059034007950 */ /* 0x000fea0003c3ffff */
        .type           $_ZN7cutlass13device_kernelIN5flash19enable_sm80_to_sm89INS1_16FlashAttnBwdSm80INS1_25CollectiveMainloopBwdSm80ILi2ELi2EN4cute5tupleIJNS5_1CILi128EEES8_NS7_ILi64EEEEEENS_10bfloat16_tEfNS_4arch4Sm80ELb0ELb1ELb1ELb0ELb0ELb0ELb0ELb0ELi2ELi4ELi4ELi4ELb0EEENS1_21CollectiveEpilogueBwdISA_SB_SD_Li256ELb0ELb0ELi2EEENS1_19SingleTileSchedulerILb0ELb0ELb0ELi128EEEEEEEEEvNT_6ParamsE$_ZZN4cute6upcastILi2ENS_5tupleIJNS_1CILi2EEES3_S3_EEENS1_IJNS2_ILi1EEENS2_ILi512EEEiEEEEEDaRKT0_RKT1_ENKUlRKT_RKT0_E_clIS3_iEEDaSG_SJ_,@function
        .size           $_ZN7cutlass13device_kernelIN5flash19enable_sm80_to_sm89INS1_16FlashAttnBwdSm80INS1_25CollectiveMainloopBwdSm80ILi2ELi2EN4cute5tupleIJNS5_1CILi128EEES8_NS7_ILi64EEEEEENS_10bfloat16_tEfNS_4arch4Sm80ELb0ELb1ELb1ELb0ELb0ELb0ELb0ELb0ELi2ELi4ELi4ELi4ELb0EEENS1_21CollectiveEpilogueBwdISA_SB_SD_Li256ELb0ELb0ELi2EEENS1_19SingleTileSchedulerILb0ELb0ELb0ELi128EEEEEEEEEvNT_6ParamsE$_ZZN4cute6upcastILi2ENS_5tupleIJNS_1CILi2EEES3_S3_EEENS1_IJNS2_ILi1EEENS2_ILi512EEEiEEEEEDaRKT0_RKT1_ENKUlRKT_RKT0_E_clIS3_iEEDaSG_SJ_,($_ZN7cutlass13device_kernelIN5flash19enable_sm80_to_sm89INS1_16FlashAttnBwdSm80INS1_25CollectiveMainloopBwdSm80ILi2ELi2EN4cute5tupleIJNS5_1CILi128EEES8_NS7_ILi64EEEEEENS_10bfloat16_tEfNS_4arch4Sm80ELb0ELb1ELb1ELb0ELb0ELb0ELb0ELb0ELi2ELi4ELi4ELi4ELb0EEENS1_21CollectiveEpilogueBwdISA_SB_SD_Li256ELb0ELb0ELi2EEENS1_19SingleTileSchedulerILb0ELb0ELb0ELi128EEEEEEEEEvNT_6ParamsE$_ZZN4cute7crd2crdINS_5tupleIJiiiNS_1CILi0EEEEEENS1_IJNS2_ILi32EEENS2_ILi4EEENS2_ILi2EEENS2_ILi1EEEEEENS1_IJS8_S8_S8_S8_EEEEEDaRKT_RKT0_RKT1_ENKUlRKT_RKT0_RKT1_E_clIiS5_S8_EEDaSM_SP_SS_ - $_ZN7cutlass13device_kernelIN5flash19enable_sm80_to_sm89INS1_16FlashAttnBwdSm80INS1_25CollectiveMainloopBwdSm80ILi2ELi2EN4cute5tupleIJNS5_1CILi128EEES8_NS7_ILi64EEEEEENS_10bfloat16_tEfNS_4arch4Sm80ELb0ELb1ELb1ELb0ELb0ELb0ELb0ELb0ELi2ELi4ELi4ELi4ELb0EEENS1_21CollectiveEpilogueBwdISA_SB_SD_Li256ELb0ELb0ELi2EEENS1_19SingleTileSchedulerILb0ELb0ELb0ELi128EEEEEEEEEvNT_6ParamsE$_ZZN4cute6upcastILi2ENS_5tupleIJNS_1CILi2EEES3_S3_EEENS1_IJNS2_ILi1EEENS2_ILi512EEEiEEEEEDaRKT0_RKT1_ENKUlRKT_RKT0_E_clIS3_iEEDaSG_SJ_)
$_ZN7cutlass13device_kernelIN5flash19enable_sm80_to_sm89INS1_16FlashAttnBwdSm80INS1_25CollectiveMainloopBwdSm80ILi2ELi2EN4cute5tupleIJNS5_1CILi128EEES8_NS7_ILi64EEEEEENS_10bfloat16_tEfNS_4arch4Sm80ELb0ELb1ELb1ELb0ELb0ELb0ELb0ELb0ELi2ELi4ELi4ELi4ELb0EEENS1_21CollectiveEpilogueBwdISA_SB_SD_Li256ELb0ELb0ELi2EEENS1_19SingleTileSchedulerILb0ELb0ELb0ELi128EEEEEEEEEvNT_6ParamsE$_ZZN4cute6upcastILi2ENS_5tupleIJNS_1CILi2EEES3_S3_EEENS1_IJNS2_ILi1EEENS2_ILi512EEEiEEEEEDaRKT0_RKT1_ENKUlRKT_RKT0_E_clIS3_iEEDaSG_SJ_:
        /* <DEDUP_REMOVED lines=9> */
        .type           $_ZN7cutlass13device_kernelIN5flash19enable_sm80_to_sm89INS1_16FlashAttnBwdSm80INS1_25CollectiveMainloopBwdSm80ILi2ELi2EN4cute5tupleIJNS5_1CILi128EEES8_NS7_ILi64EEEEEENS_10bfloat16_tEfNS_4arch4Sm80ELb0ELb1ELb1ELb0ELb0ELb0ELb0ELb0ELi2ELi4ELi4ELi4ELb0EEENS1_21CollectiveEpilogueBwdISA_SB_SD_Li256ELb0ELb0ELi2EEENS1_19SingleTileSchedulerILb0ELb0ELb0ELi128EEEEEEEEEvNT_6ParamsE$_ZZN4cute7crd2crdINS_5tupleIJiiiNS_1CILi0EEEEEENS1_IJNS2_ILi32EEENS2_ILi4EEENS2_ILi2EEENS2_ILi1EEEEEENS1_IJS8_S8_S8_S8_EEEEEDaRKT_RKT0_RKT1_ENKUlRKT_RKT0_RKT1_E_clIiS5_S8_EEDaSM_SP_SS_,@function
        .size           $_ZN7cutlass13device_kernelIN5flash19enable_sm80_to_sm89INS1_16FlashAttnBwdSm80INS1_25CollectiveMainloopBwdSm80ILi2ELi2EN4cute5tupleIJNS5_1CILi128EEES8_NS7_ILi64EEEEEENS_10bfloat16_tEfNS_4arch4Sm80ELb0ELb1ELb1ELb0ELb0ELb0ELb0ELb0ELi2ELi4ELi4ELi4ELb0EEENS1_21CollectiveEpilogueBwdISA_SB_SD_Li256ELb0ELb0ELi2EEENS1_19SingleTileSchedulerILb0ELb0ELb0ELi128EEEEEEEEEvNT_6ParamsE$_ZZN4cute7crd2crdINS_5tupleIJiiiNS_1CILi0EEEEEENS1_IJNS2_ILi32EEENS2_ILi4EEENS2_ILi2EEENS2_ILi1EEEEEENS1_IJS8_S8_S8_S8_EEEEEDaRKT_RKT0_RKT1_ENKUlRKT_RKT0_RKT1_E_clIiS5_S8_EEDaSM_SP_SS_,($_ZN7cutlass13device_kernelIN5flash19enable_sm80_to_sm89INS1_16FlashAttnBwdSm80INS1_25CollectiveMainloopBwdSm80ILi2ELi2EN4cute5tupleIJNS5_1CILi128EEES8_NS7_ILi64EEEEEENS_10bfloat16_tEfNS_4arch4Sm80ELb0ELb1ELb1ELb0ELb0ELb0ELb0ELb0ELi2ELi4ELi4ELi4ELb0EEENS1_21CollectiveEpilogueBwdISA_SB_SD_Li256ELb0ELb0ELi2EEENS1_19SingleTileSchedulerILb0ELb0ELb0ELi128EEEEEEEEEvNT_6ParamsE$_ZZN4cute7crd2crdINS_5tupleIJiiiNS_1CILi0EEEEEENS1_IJNS2_ILi32EEENS2_ILi4EEENS2_ILi2EEENS2_ILi1EEEEEENS1_IJS8_S8_S8_S8_EEEEEDaRKT_RKT0_RKT1_ENKUlRKT_RKT0_RKT1_E_clIiS6_S8_EEDaSM_SP_SS_ - $_ZN7cutlass13device_kernelIN5flash19enable_sm80_to_sm89INS1_16FlashAttnBwdSm80INS1_25CollectiveMainloopBwdSm80ILi2ELi2EN4cute5tupleIJNS5_1CILi128EEES8_NS7_ILi64EEEEEENS_10bfloat16_tEfNS_4arch4Sm80ELb0ELb1ELb1ELb0ELb0ELb0ELb0ELb0ELi2ELi4ELi4ELi4ELb0EEENS1_21CollectiveEpilogueBwdISA_SB_SD_Li256ELb0ELb0ELi2EEENS1_19SingleTileSchedulerILb0ELb0ELb0ELi128EEEEEEEEEvNT_6ParamsE$_ZZN4cute7crd2crdINS_5tupleIJiiiNS_1CILi0EEEEEENS1_IJNS2_ILi32EEENS2_ILi4EEENS2_ILi2EEENS2_ILi1EEEEEENS1_IJS8_S8_S8_S8_EEEEEDaRKT_RKT0_RKT1_ENKUlRKT_RKT0_RKT1_E_clIiS5_S8_EEDaSM_SP_SS_)
$_ZN7cutlass13device_kernelIN5flash19enable_sm80_to_sm89INS1_16FlashAttnBwdSm80INS1_25CollectiveMainloopBwdSm80ILi2ELi2EN4cute5tupleIJNS5_1CILi128EEES8_NS7_ILi64EEEEEENS_10bfloat16_tEfNS_4arch4Sm80ELb0ELb1ELb1ELb0ELb0ELb0ELb0ELb0ELi2ELi4ELi4ELi4ELb0EEENS1_21CollectiveEpilogueBwdISA_SB_SD_Li256ELb0ELb0ELi2EEENS1_19SingleTileSchedulerILb0ELb0ELb0ELi128EEEEEEEEEvNT_6ParamsE$_ZZN4cute7crd2crdINS_5tupleIJiiiNS_1CILi0EEEEEENS1_IJNS2_ILi32EEENS2_ILi4EEENS2_ILi2EEENS2_ILi1EEEEEENS1_IJS8_S8_S8_S8_EEEEEDaRKT_RKT0_RKT1_ENKUlRKT_RKT0_RKT1_E_clIiS5_S8_EEDaSM_SP_SS_:
[----:B------:R-:W-:Y:S02]  /*fb00*/  MOV R6, R4 ;  /* 0x0000000400067202 */ /* 0x000fe40000000f00 */
[----:B------:R-:W-:-:S04]  /*fb10*/  MOV R7, 0x0 ;  /* 0x0000000000077802 */ /* 0x000fc80000000f00 */
[----:B------:R-:W-:Y:S05]  /*fb20*/  RET.REL.NODEC R6 `(_ZN7cutlass13device_kernelIN5flash19enable_sm80_to_sm89INS1_16FlashAttnBwdSm80INS1_25CollectiveMainloopBwdSm80ILi2ELi2EN4cute5tupleIJNS5_1CILi128EEES8_NS7_ILi64EEEEEENS_10bfloat16_tEfNS_4arch4Sm80ELb0ELb1ELb1ELb0ELb0ELb0ELb0ELb0ELi2ELi4ELi4ELi4ELb0EEENS1_21CollectiveEpilogueBwdISA_SB_SD_Li256ELb0ELb0ELi2EEENS1_19SingleTileSchedulerILb0ELb0ELb0ELi128EEEEEEEEEvNT_6ParamsE) ;  /* 0xffff04d006007950 */ /* 0x000fea0003c3ffff */
        .type           $_ZN7cutlass13device_kernelIN5flash19enable_sm80_to_sm89INS1_16FlashAttnBwdSm80INS1_25CollectiveMainloopBwdSm80ILi2ELi2EN4cute5tupleIJNS5_1CILi128EEES8_NS7_ILi64EEEEEENS_10bfloat16_tEfNS_4arch4Sm80ELb0ELb1ELb1ELb0ELb0ELb0ELb0ELb0ELi2ELi4ELi4ELi4ELb0EEENS1_21CollectiveEpilogueBwdISA_SB_SD_Li256ELb0ELb0ELi2EEENS1_19SingleTileSchedulerILb0ELb0ELb0ELi128EEEEEEEEEvNT_6ParamsE$_ZZN4cute7crd2crdINS_5tupleIJiiiNS_1CILi0EEEEEENS1_IJNS2_ILi32EEENS2_ILi4EEENS2_ILi2EEENS2_ILi1EEEEEENS1_IJS8_S8_S8_S8_EEEEEDaRKT_RKT0_RKT1_ENKUlRKT_RKT0_RKT1_E_clIiS6_S8_EEDaSM_SP_SS_,@function
        .size           $_ZN7cutlass13device_kernelIN5flash19enable_sm80_to_sm89INS1_16FlashAttnBwdSm80INS1_25CollectiveMainloopBwdSm80ILi2ELi2EN4cute5tupleIJNS5_1CILi128EEES8_NS7_ILi64EEEEEENS_10bfloat16_tEfNS_4arch4Sm80ELb0ELb1ELb1ELb0ELb0ELb0ELb0ELb0ELi2ELi4ELi4ELi4ELb0EEENS1_21CollectiveEpilogueBwdISA_SB_SD_Li256ELb0ELb0ELi2EEENS1_19SingleTileSchedulerILb0ELb0ELb0ELi128EEEEEEEEEvNT_6ParamsE$_ZZN4cute7crd2crdINS_5tupleIJiiiNS_1CILi0EEEEEENS1_IJNS2_ILi32EEENS2_ILi4EEENS2_ILi2EEENS2_ILi1EEEEEENS1_IJS8_S8_S8_S8_EEEEEDaRKT_RKT0_RKT1_ENKUlRKT_RKT0_RKT1_E_clIiS6_S8_EEDaSM_SP_SS_,($_ZN7cutlass13device_kernelIN5flash19enable_sm80_to_sm89INS1_16FlashAttnBwdSm80INS1_25CollectiveMainloopBwdSm80ILi2ELi2EN4cute5tupleIJNS5_1CILi128EEES8_NS7_ILi64EEEEEENS_10bfloat16_tEfNS_4arch4Sm80ELb0ELb1ELb1ELb0ELb0ELb0ELb0ELb0ELi2ELi4ELi4ELi4ELb0EEENS1_21CollectiveEpilogueBwdISA_SB_SD_Li256ELb0ELb0ELi2EEENS1_19SingleTileSchedulerILb0ELb0ELb0ELi128EEEEEEEEEvNT_6ParamsE$_ZZN4cute7crd2crdINS_5tupleIJiiiNS_1CILi0EEEEEENS1_IJNS2_ILi32EEENS2_ILi4EEENS2_ILi2EEENS2_ILi1EEEEEENS1_IJS8_S8_S8_S8_EEEEEDaRKT_RKT0_RKT1_ENKUlRKT_RKT0_RKT1_E_clIiS7_S8_EEDaSM_SP_SS_ - $_ZN7cutlass13device_kernelIN5flash19enable_sm80_to_sm89INS1_16FlashAttnBwdSm80INS1_25CollectiveMainloopBwdSm80ILi2ELi2EN4cute5tupleIJNS5_1CILi128EEES8_NS7_ILi64EEEEEENS_10bfloat16_tEfNS_4arch4Sm80ELb0ELb1ELb1ELb0ELb0ELb0ELb0ELb0ELi2ELi4ELi4ELi4ELb0EEENS1_21CollectiveEpilogueBwdISA_SB_SD_Li256ELb0ELb0ELi2EEENS1_19SingleTileSchedulerILb0ELb0ELb0ELi128EEEEEEEEEvNT_6ParamsE$_ZZN4cute7crd2crdINS_5tupleIJiiiNS_1CILi0EEEEEENS1_IJNS2_ILi32EEENS2_ILi4EEENS2_ILi2EEENS2_ILi1EEEEEENS1_IJS8_S8_S8_S8_EEEEEDaRKT_RKT0_RKT1_ENKUlRKT_RKT0_RKT1_E_clIiS6_S8_EEDaSM_SP_SS_)
$_ZN7cutlass13device_kernelIN5flash19enable_sm80_to_sm89INS1_16FlashAttnBwdSm80INS1_25CollectiveMainloopBwdSm80ILi2ELi2EN4cute5tupleIJNS5_1CILi128EEES8_NS7_ILi64EEEEEENS_10bfloat16_tEfNS_4arch4Sm80ELb0ELb1ELb1ELb0ELb0ELb0ELb0ELb0ELi2ELi4ELi4ELi4ELb0EEENS1_21CollectiveEpilogueBwdISA_SB_SD_Li256ELb0ELb0ELi2EEENS1_19SingleTileSchedulerILb0ELb0ELb0ELi128EEEEEEEEEvNT_6ParamsE$_ZZN4cute7crd2crdINS_5tupleIJiiiNS_1CILi0EEEEEENS1_IJNS2_ILi32EEENS2_ILi4EEENS2_ILi2EEENS2_ILi1EEEEEENS1_IJS8_S8_S8_S8_EEEEEDaRKT_RKT0_RKT1_ENKUlRKT_RKT0_RKT1_E_clIiS6_S8_EEDaSM_SP_SS_:
[----:B------:R-:W-:Y:S02]  /*fb30*/  MOV R6, R2 ;  /* 0x0000000200067202 */ /* 0x000fe40000000f00 */
[----:B------:R-:W-:-:S04]  /*fb40*/  MOV R7, 0x0 ;  /* 0x0000000000077802 */ /* 0x000fc80000000f00 */
[----:B------:R-:W-:Y:S05]  /*fb50*/  RET.REL.NODEC R6 `(_ZN7cutlass13device_kernelIN5flash19enable_sm80_to_sm89INS1_16FlashAttnBwdSm80INS1_25CollectiveMainloopBwdSm80ILi2ELi2EN4cute5tupleIJNS5_1CILi128EEES8_NS7_ILi64EEEEEENS_10bfloat16_tEfNS_4arch4Sm80ELb0ELb1ELb1ELb0ELb0ELb0ELb0ELb0ELi2ELi4ELi4ELi4ELb0EEENS1_21CollectiveEpilogueBwdISA_SB_SD_Li256ELb0ELb0ELi2EEENS1_19SingleTileSchedulerILb0ELb0ELb0ELi128EEEEEEEEEvNT_6ParamsE) ;  /* 0xffff04a006007950 */ /* 0x000fea0003c3ffff */
        .type           $_ZN7cutlass13device_kernelIN5flash19enable_sm80_to_sm89INS1_16FlashAttnBwdSm80INS1_25CollectiveMainloopBwdSm80ILi2ELi2EN4cute5tupleIJNS5_1CILi128EEES8_NS7_ILi64EEEEEENS_10bfloat16_tEfNS_4arch4Sm80ELb0ELb1ELb1ELb0ELb0ELb0ELb0ELb0ELi2ELi4ELi4ELi4ELb0EEENS1_21CollectiveEpilogueBwdISA_SB_SD_Li256ELb0ELb0ELi2EEENS1_19SingleTileSchedulerILb0ELb0ELb0ELi128EEEEEEEEEvNT_6ParamsE$_ZZN4cute7crd2crdINS_5tupleIJiiiNS_1CILi0EEEEEENS1_IJNS2_ILi32EEENS2_ILi4EEENS2_ILi2EEENS2_ILi1EEEEEENS1_IJS8_S8_S8_S8_EEEEEDaRKT_RKT0_RKT1_ENKUlRKT_RKT0_RKT1_E_clIiS7_S8_EEDaSM_SP_SS_,@function
        .size           $_ZN7cutlass13device_kernelIN5flash19enable_sm80_to_sm89INS1_16FlashAttnBwdSm80INS1_25CollectiveMainloopBwdSm80ILi2ELi2EN4cute5tupleIJNS5_1CILi128EEES8_NS7_ILi64EEEEEENS_10bfloat16_tEfNS_4arch4Sm80ELb0ELb1ELb1ELb0ELb0ELb0ELb0ELb0ELi2ELi4ELi4ELi4ELb0EEENS1_21CollectiveEpilogueBwdISA_SB_SD_Li256ELb0ELb0ELi2EEENS1_19SingleTileSchedulerILb0ELb0ELb0ELi128EEEEEEEEEvNT_6ParamsE$_ZZN4cute7crd2crdINS_5tupleIJiiiNS_1CILi0EEEEEENS1_IJNS2_ILi32EEENS2_ILi4EEENS2_ILi2EEENS2_ILi1EEEEEENS1_IJS8_S8_S8_S8_EEEEEDaRKT_RKT0_RKT1_ENKUlRKT_RKT0_RKT1_E_clIiS7_S8_EEDaSM_SP_SS_,($_ZN7cutlass13device_kernelIN5flash19enable_sm80_to_sm89INS1_16FlashAttnBwdSm80INS1_25CollectiveMainloopBwdSm80ILi2ELi2EN4cute5tupleIJNS5_1CILi128EEES8_NS7_ILi64EEEEEENS_10bfloat16_tEfNS_4arch4Sm80ELb0ELb1ELb1ELb0ELb0ELb0ELb0ELb0ELi2ELi4ELi4ELi4ELb0EEENS1_21CollectiveEpilogueBwdISA_SB_SD_Li256ELb0ELb0ELi2EEENS1_19SingleTileSchedulerILb0ELb0ELb0ELi128EEEEEEEEEvNT_6ParamsE$_ZZN4cute7flattenINS_5tupleIJNS1_IJNS_1CILi0EEENS1_IJNS2_ILi1EEENS2_ILi512EEEiEEEEEENS2_ILi4096EEENS1_IJiNS2_ILi8192EEEEEEEEEEEDaRKT_ENKUlRKT_E_clIS7_EEDaSH_ - $_ZN7cutlass13device_kernelIN5flash19enable_sm80_to_sm89INS1_16FlashAttnBwdSm80INS1_25CollectiveMainloopBwdSm80ILi2ELi2EN4cute5tupleIJNS5_1CILi128EEES8_NS7_ILi64EEEEEENS_10bfloat16_tEfNS_4arch4Sm80ELb0ELb1ELb1ELb0ELb0ELb0ELb0ELb0ELi2ELi4ELi4ELi4ELb0EEENS1_21CollectiveEpilogueBwdISA_SB_SD_Li256ELb0ELb0ELi2EEENS1_19SingleTileSchedulerILb0ELb0ELb0ELi128EEEEEEEEEvNT_6ParamsE$_ZZN4cute7crd2crdINS_5tupleIJiiiNS_1CILi0EEEEEENS1_IJNS2_ILi32EEENS2_ILi4EEENS2_ILi2EEENS2_ILi1EEEEEENS1_IJS8_S8_S8_S8_EEEEEDaRKT_RKT0_RKT1_ENKUlRKT_RKT0_RKT1_E_clIiS7_S8_EEDaSM_SP_SS_)
$_ZN7cutlass13device_kernelIN5flash19enable_sm80_to_sm89INS1_16FlashAttnBwdSm80INS1_25CollectiveMainloopBwdSm80ILi2ELi2EN4cute5tupleIJNS5_1CILi128EEES8_NS7_ILi64EEEEEENS_10bfloat16_tEfNS_4arch4Sm80ELb0ELb1ELb1ELb0ELb0ELb0ELb0ELb0ELi2ELi4ELi4ELi4ELb0EEENS1_21CollectiveEpilogueBwdISA_SB_SD_Li256ELb0ELb0ELi2EEENS1_19SingleTileSchedulerILb0ELb0ELb0ELi128EEEEEEEEEvNT_6ParamsE$_ZZN4cute7crd2crdINS_5tupleIJiiiNS_1CILi0EEEEEENS1_IJNS2_ILi32EEENS2_ILi4EEENS2_ILi2EEENS2_ILi1EEEEEENS1_IJS8_S8_S8_S8_EEEEEDaRKT_RKT0_RKT1_ENKUlRKT_RKT0_RKT1_E_clIiS7_S8_EEDaSM_SP_SS_:
[----:B------:R-:W-:-:S04]  /*fb60*/  MOV R3, 0x0 ;  /* 0x0000000000037802 */ /* 0x000fc80000000f00 */
[----:B------:R-:W-:Y:S05]  /*fb70*/  RET.REL.NODEC R2 `(_ZN7cutlass13device_kernelIN5flash19enable_sm80_to_sm89INS1_16FlashAttnBwdSm80INS1_25CollectiveMainloopBwdSm80ILi2ELi2EN4cute5tupleIJNS5_1CILi128EEES8_NS7_ILi64EEEEEENS_10bfloat16_tEfNS_4arch4Sm80ELb0ELb1ELb1ELb0ELb0ELb0ELb0ELb0ELi2ELi4ELi4ELi4ELb0EEENS1_21CollectiveEpilogueBwdISA_SB_SD_Li256ELb0ELb0ELi2EEENS1_19SingleTileSchedulerILb0ELb0ELb0ELi128EEEEEEEEEvNT_6ParamsE) ;  /* 0xffff048002007950 */ /* 0x000fea0003c3ffff */
        .type           $_ZN7cutlass13device_kernelIN5flash19enable_sm80_to_sm89INS1_16FlashAttnBwdSm80INS1_25CollectiveMainloopBwdSm80ILi2ELi2EN4cute5tupleIJNS5_1CILi128EEES8_NS7_ILi64EEEEEENS_10bfloat16_tEfNS_4arch4Sm80ELb0ELb1ELb1ELb0ELb0ELb0ELb0ELb0ELi2ELi4ELi4ELi4ELb0EEENS1_21CollectiveEpilogueBwdISA_SB_SD_Li256ELb0ELb0ELi2EEENS1_19SingleTileSchedulerILb0ELb0ELb0ELi128EEEEEEEEEvNT_6ParamsE$_ZZN4cute7flattenINS_5tupleIJNS1_IJNS_1CILi0EEENS1_IJNS2_ILi1EEENS2_ILi512EEEiEEEEEENS2_ILi4096EEENS1_IJiNS2_ILi8192EEEEEEEEEEEDaRKT_ENKUlRKT_E_clIS7_EEDaSH_,@function
        .size           $_ZN7cutlass13device_kernelIN5flash19enable_sm80_to_sm89INS1_16FlashAttnBwdSm80INS1_25CollectiveMainloopBwdSm80ILi2ELi2EN4cute5tupleIJNS5_1CILi128EEES8_NS7_ILi64EEEEEENS_10bfloat16_tEfNS_4arch4Sm80ELb0ELb1ELb1ELb0ELb0ELb0ELb0ELb0ELi2ELi4ELi4ELi4ELb0EEENS1_21CollectiveEpilogueBwdISA_SB_SD_Li256ELb0ELb0ELi2EEENS1_19SingleTileSchedulerILb0ELb0ELb0ELi128EEEEEEEEEvNT_6ParamsE$_ZZN4cute7flattenINS_5tupleIJNS1_IJNS_1CILi0EEENS1_IJNS2_ILi1EEENS2_ILi512EEEiEEEEEENS2_ILi4096EEENS1_IJiNS2_ILi8192EEEEEEEEEEEDaRKT_ENKUlRKT_E_clIS7_EEDaSH_,($_ZN7cutlass13device_kernelIN5flash19enable_sm80_to_sm89INS1_16FlashAttnBwdSm80INS1_25CollectiveMainloopBwdSm80ILi2ELi2EN4cute5tupleIJNS5_1CILi128EEES8_NS7_ILi64EEEEEENS_10bfloat16_tEfNS_4arch4Sm80ELb0ELb1ELb1ELb0ELb0ELb0ELb0ELb0ELi2ELi4ELi4ELi4ELb0EEENS1_21CollectiveEpilogueBwdISA_SB_SD_Li256ELb0ELb0ELi2EEENS1_19SingleTileSchedulerILb0ELb0ELb0ELi128EEEEEEEEEvNT_6ParamsE$_ZZN4cute7flattenINS_5tupleIJNS1_IJNS_1CILi0EEENS1_IJNS2_ILi1EEENS2_ILi512EEEiEEEEEENS2_ILi4096EEENS1_IJiNS2_ILi8192EEEEEEEEEEEDaRKT_ENKUlRKT_E_clISA_EEDaSH_ - $_ZN7cutlass13device_kernelIN5flash19enable_sm80_to_sm89INS1_16FlashAttnBwdSm80INS1_25CollectiveMainloopBwdSm80ILi2ELi2EN4cute5tupleIJNS5_1CILi128EEES8_NS7_ILi64EEEEEENS_10bfloat16_tEfNS_4arch4Sm80ELb0ELb1ELb1ELb0ELb0ELb0ELb0ELb0ELi2ELi4ELi4ELi4ELb0EEENS1_21CollectiveEpilogueBwdISA_SB_SD_Li256ELb0ELb0ELi2EEENS1_19SingleTileSchedulerILb0ELb0ELb0ELi128EEEEEEEEEvNT_6ParamsE$_ZZN4cute7flattenINS_5tupleIJNS1_IJNS_1CILi0EEENS1_IJNS2_ILi1EEENS2_ILi512EEEiEEEEEENS2_ILi4096EEENS1_IJiNS2_ILi8192EEEEEEEEEEEDaRKT_ENKUlRKT_E_clIS7_EEDaSH_)
$_ZN7cutlass13device_kernelIN5flash19enable_sm80_to_sm89INS1_16FlashAttnBwdSm80INS1_25CollectiveMainloopBwdSm80ILi2ELi2EN4cute5tupleIJNS5_1CILi128EEES8_NS7_ILi64EEEEEENS_10bfloat16_tEfNS_4arch4Sm80ELb0ELb1ELb1ELb0ELb0ELb0ELb0ELb0ELi2ELi4ELi4ELi4ELb0EEENS1_21CollectiveEpilogueBwdISA_SB_SD_Li256ELb0ELb0ELi2EEENS1_19SingleTileSchedulerILb0ELb0ELb0ELi128EEEEEEEEEvNT_6ParamsE$_ZZN4cute7flattenINS_5tupleIJNS1_IJNS_1CILi0EEENS1_IJNS2_ILi1EEENS2_ILi512EEEiEEEEEENS2_ILi4096EEENS1_IJiNS2_ILi8192EEEEEEEEEEEDaRKT_ENKUlRKT_E_clIS7_EEDaSH_:
[----:B------:R-:W-:-:S06]  /*fb80*/  IADD3 R3, R22, -c[0x0][0x20], RZ ;  /* 0x8000080016037a10 */ /* 0x000fcc0007ffe0ff */
[----:B------:R-:W5:Y:S01]  /*fb90*/  LDL R3, [R3] ;  /* 0x0000000003037983 */ /* 0x000f620000100800 */
[----:B------:R-:W-:-:S03]  /*fba0*/  MOV R2, 0xfbc0 ;  /* 0x0000fbc000027802 */ /* 0x000fc60000000f00 */
[----:B-----5:R-:W-:Y:S05]  /*fbb0*/  CALL.REL.NOINC `($_ZN7cutlass13device_kernelIN5flash19enable_sm80_to_sm89INS1_16FlashAttnBwdSm80INS1_25CollectiveMainloopBwdSm80ILi2ELi2EN4cute5tupleIJNS5_1CILi128EEES8_NS7_ILi64EEEEEENS_10bfloat16_tEfNS_4arch4Sm80ELb0ELb1ELb1ELb0ELb0ELb0ELb0ELb0ELi2ELi4ELi4ELi4ELb0EEENS1_21CollectiveEpilogueBwdISA_SB_SD_Li256ELb0ELb0ELi2EEENS1_19SingleTileSchedulerILb0ELb0ELb0ELi128EEEEEEEEEvNT_6ParamsE$_ZZN4cute16flatten_to_tupleINS_5tupleIJNS_1CILi0EEENS1_IJNS2_ILi1EEENS2_ILi512EEEiEEEEEEEEDaRKT_ENKUlRKT_E_clIS6_EEDaSD_) ;  /* 0xffffd35000007944 */ /* 0x020fea0003c3ffff */
[----:B------:R-:W-:Y:S02]  /*fbc0*/  MOV R10, 0xfbe0 ;  /* 0x0000fbe0000a7802 */ /* 0x000fe40000000f00 */
[----:B------:R-:W-:Y:S05]  /*fbd0*/  CALL.REL.NOINC `($_ZN7cutlass13device_kernelIN5flash19enable_sm80_to_sm89INS1_16FlashAttnBwdSm80INS1_25CollectiveMainloopBwdSm80ILi2ELi2EN4cute5tupleIJNS5_1CILi128EEES8_NS7_ILi64EEEEEENS_10bfloat16_tEfNS_4arch4Sm80ELb0ELb1ELb1ELb0ELb0ELb0ELb0ELb0ELi2ELi4ELi4ELi4ELb0EEENS1_21CollectiveEpilogueBwdISA_SB_SD_Li256ELb0ELb0ELi2EEENS1_19SingleTileSchedulerILb0ELb0ELb0ELi128EEEEEEEEEvNT_6ParamsE$_ZZN4cute12filter_tupleINS_5tupleIJNS_1CILi0EEENS1_IJNS2_ILi1EEENS2_ILi512EEEiEEEEEEZNS_16flatten_to_tupleIS7_EEDaRKT_EUlRKT_E_EEDaSB_OT0_ENKUlDpSE_E_clIJNS1_IJS3_EEES6_EEEDaSI_) ;  /* 0xffffc7c000007944 */ /* 0x000fea0003c3ffff */
[----:B------:R-:W-:Y:S02]  /*fbe0*/  MOV R7, 0x0 ;  /* 0x0000000000077802 */ /* 0x000fe40000000f00 */
[----:B-----5:R-:W-:Y:S02]  /*fbf0*/  MOV R10, R2 ;  /* 0x00000002000a7202 */ /* 0x020fe40000000f00 */
[----:B------:R-:W-:Y:S05]  /*fc00*/  RET.REL.NODEC R6 `(_ZN7cutlass13device_kernelIN5flash19enable_sm80_to_sm89INS1_16FlashAttnBwdSm80INS1_25CollectiveMainloopBwdSm80ILi2ELi2EN4cute5tupleIJNS5_1CILi128EEES8_NS7_ILi64EEEEEENS_10bfloat16_tEfNS_4arch4Sm80ELb0ELb1ELb1ELb0ELb0ELb0ELb0ELb0ELi2ELi4ELi4ELi4ELb0EEENS1_21CollectiveEpilogueBwdISA_SB_SD_Li256ELb0ELb0ELi2EEENS1_19SingleTileSchedulerILb0ELb0ELb0ELi128EEEEEEEEEvNT_6ParamsE) ;  /* 0xffff03f006007950 */ /* 0x000fea0003c3ffff */
        .type           $_ZN7cutlass13device_kernelIN5flash19enable_sm80_to_sm89INS1_16FlashAttnBwdSm80INS1_25CollectiveMainloopBwdSm80ILi2ELi2EN4cute5tupleIJNS5_1CILi128EEES8_NS7_ILi64EEEEEENS_10bfloat16_tEfNS_4arch4Sm80ELb0ELb1ELb1ELb0ELb0ELb0ELb0ELb0ELi2ELi4ELi4ELi4ELb0EEENS1_21CollectiveEpilogueBwdISA_SB_SD_Li256ELb0ELb0ELi2EEENS1_19SingleTileSchedulerILb0ELb0ELb0ELi128EEEEEEEEEvNT_6ParamsE$_ZZN4cute7flattenINS_5tupleIJNS1_IJNS_1CILi0EEENS1_IJNS2_ILi1EEENS2_ILi512EEEiEEEEEENS2_ILi4096EEENS1_IJiNS2_ILi8192EEEEEEEEEEEDaRKT_ENKUlRKT_E_clISA_EEDaSH_,@function
        .size           $_ZN7cutlass13device_kernelIN5flash19enable_sm80_to_sm89INS1_16FlashAttnBwdSm80INS1_25CollectiveMainloopBwdSm80ILi2ELi2EN4cute5tupleIJNS5_1CILi128EEES8_NS7_ILi64EEEEEENS_10bfloat16_tEfNS_4arch4Sm80ELb0ELb1ELb1ELb0ELb0ELb0ELb0ELb0ELi2ELi4ELi4ELi4ELb0EEENS1_21CollectiveEpilogueBwdISA_SB_SD_Li256ELb0ELb0ELi2EEENS1_19SingleTileSchedulerILb0ELb0ELb0ELi128EEEEEEEEEvNT_6ParamsE$_ZZN4cute7flattenINS_5tupleIJNS1_IJNS_1CILi0EEENS1_IJNS2_ILi1EEENS2_ILi512EEEiEEEEEENS2_ILi4096EEENS1_IJiNS2_ILi8192EEEEEEEEEEEDaRKT_ENKUlRKT_E_clISA_EEDaSH_,($_ZN7cutlass13device_kernelIN5flash19enable_sm80_to_sm89INS1_16FlashAttnBwdSm80INS1_25CollectiveMainloopBwdSm80ILi2ELi2EN4cute5tupleIJNS5_1CILi128EEES8_NS7_ILi64EEEEEENS_10bfloat16_tEfNS_4arch4Sm80ELb0ELb1ELb1ELb0ELb0ELb0ELb0ELb0ELi2ELi4ELi4ELi4ELb0EEENS1_21CollectiveEpilogueBwdISA_SB_SD_Li256ELb0ELb0ELi2EEENS1_19SingleTileSchedulerILb0ELb0ELb0ELi128EEEEEEEEEvNT_6ParamsE$_ZZN4cute7flattenINS_5tupleIJNS_1CILi1EEENS1_IJNS2_ILi8EEEiiEEENS2_ILi64EEENS1_IJiNS2_ILi144EEENS2_ILi288EEEEEENS2_ILi512EEEEEEEEDaRKT_ENKUlRKT_E_clIS5_EEDaSH_ - $_ZN7cutlass13device_kernelIN5flash19enable_sm80_to_sm89INS1_16FlashAttnBwdSm80INS1_25CollectiveMainloopBwdSm80ILi2ELi2EN4cute5tupleIJNS5_1CILi128EEES8_NS7_ILi64EEEEEENS_10bfloat16_tEfNS_4arch4Sm80ELb0ELb1ELb1ELb0ELb0ELb0ELb0ELb0ELi2ELi4ELi4ELi4ELb0EEENS1_21CollectiveEpilogueBwdISA_SB_SD_Li256ELb0ELb0ELi2EEENS1_19SingleTileSchedulerILb0ELb0ELb0ELi128EEEEEEEEEvNT_6ParamsE$_ZZN4cute7flattenINS_5tupleIJNS1_IJNS_1CILi0EEENS1_IJNS2_ILi1EEENS2_ILi512EEEiEEEEEENS2_ILi4096EEENS1_IJiNS2_ILi8192EEEEEEEEEEEDaRKT_ENKUlRKT_E_clISA_EEDaSH_)
$_ZN7cutlass13device_kernelIN5flash19enable_sm80_to_sm89INS1_16FlashAttnBwdSm80INS1_25CollectiveMainloopBwdSm80ILi2ELi2EN4cute5tupleIJNS5_1CILi128EEES8_NS7_ILi64EEEEEENS_10bfloat16_tEfNS_4arch4Sm80ELb0ELb1ELb1ELb0ELb0ELb0ELb0ELb0ELi2ELi4ELi4ELi4ELb0EEENS1_21CollectiveEpilogueBwdISA_SB_SD_Li256ELb0ELb0ELi2EEENS1_19SingleTileSchedulerILb0ELb0ELb0ELi128EEEEEEEEEvNT_6ParamsE$_ZZN4cute7flattenINS_5tupleIJNS1_IJNS_1CILi0EEENS1_IJNS2_ILi1EEENS2_ILi512EEEiEEEEEENS2_ILi4096EEENS1_IJiNS2_ILi8192EEEEEEEEEEEDaRKT_ENKUlRKT_E_clISA_EEDaSH_:
[----:B------:R-:W-:Y:S02]  /*fc10*/  MOV R6, R2 ;  /* 0x0000000200067202 */ /* 0x000fe40000000f00 */
[----:B------:R-:W-:-:S04]  /*fc20*/  MOV R7, 0x0 ;  /* 0x0000000000077802 */ /* 0x000fc80000000f00 */
[----:B------:R-:W-:Y:S05]  /*fc30*/  RET.REL.NODEC R6 `(_ZN7cutlass13device_kernelIN5flash19enable_sm80_to_sm89INS1_16FlashAttnBwdSm80INS1_25CollectiveMainloopBwdSm80ILi2ELi2EN4cute5tupleIJNS5_1CILi128EEES8_NS7_ILi64EEEEEENS_10bfloat16_tEfNS_4arch4Sm80ELb0ELb1ELb1ELb0ELb0ELb0ELb0ELb0ELi2ELi4ELi4ELi4ELb0EEENS1_21CollectiveEpilogueBwdISA_SB_SD_Li256ELb0ELb0ELi2EEENS1_19SingleTileSchedulerILb0ELb0ELb0ELi128EEEEEEEEEvNT_6ParamsE) ;  /* 0xffff03c006007950 */ /* 0x000fea0003c3ffff */
        .type           $_ZN7cutlass13device_kernelIN5flash19enable_sm80_to_sm89INS1_16FlashAttnBwdSm80INS1_25CollectiveMainloopBwdSm80ILi2ELi2EN4cute5tupleIJNS5_1CILi128EEES8_NS7_ILi64EEEEEENS_10bfloat16_tEfNS_4arch4Sm80ELb0ELb1ELb1ELb0ELb0ELb0ELb0ELb0ELi2ELi4ELi4ELi4ELb0EEENS1_21CollectiveEpilogueBwdISA_SB_SD_Li256ELb0ELb0ELi2EEENS1_19SingleTileSchedulerILb0ELb0ELb0ELi128EEEEEEEEEvNT_6ParamsE$_ZZN4cute7flattenINS_5tupleIJNS_1CILi1EEENS1_IJNS2_ILi8EEEiiEEENS2_ILi64EEENS1_IJiNS2_ILi144EEENS2_ILi288EEEEEENS2_ILi512EEEEEEEEDaRKT_ENKUlRKT_E_clIS5_EEDaSH_,@function
        .size           $_ZN7cutlass13device_kernelIN5flash19enable_sm80_to_sm89INS1_16FlashAttnBwdSm80INS1_25CollectiveMainloopBwdSm80ILi2ELi2EN4cute5tupleIJNS5_1CILi128EEES8_NS7_ILi64EEEEEENS_10bfloat16_tEfNS_4arch4Sm80ELb0ELb1ELb1ELb0ELb0ELb0ELb0ELb0ELi2ELi4ELi4ELi4ELb0EEENS1_21CollectiveEpilogueBwdISA_SB_SD_Li256ELb0ELb0ELi2EEENS1_19SingleTileSchedulerILb0ELb0ELb0ELi128EEEEEEEEEvNT_6ParamsE$_ZZN4cute7flattenINS_5tupleIJNS_1CILi1EEENS1_IJNS2_ILi8EEEiiEEENS2_ILi64EEENS1_IJiNS2_ILi144EEENS2_ILi288EEEEEENS2_ILi512EEEEEEEEDaRKT_ENKUlRKT_E_clIS5_EEDaSH_,($_ZN7cutlass13device_kernelIN5flash19enable_sm80_to_sm89INS1_16FlashAttnBwdSm80INS1_25CollectiveMainloopBwdSm80ILi2ELi2EN4cute5tupleIJNS5_1CILi128EEES8_NS7_ILi64EEEEEENS_10bfloat16_tEfNS_4arch4Sm80ELb0ELb1ELb1ELb0ELb0ELb0ELb0ELb0ELi2ELi4ELi4ELi4ELb0EEENS1_21CollectiveEpilogueBwdISA_SB_SD_Li256ELb0ELb0ELi2EEENS1_19SingleTileSchedulerILb0ELb0ELb0ELi128EEEEEEEEEvNT_6ParamsE$_ZZN4cute7flattenINS_5tupleIJNS_1CILi1EEENS1_IJNS2_ILi8EEEiiEEENS2_ILi64EEENS1_IJiNS2_ILi144EEENS2_ILi288EEEEEENS2_ILi512EEEEEEEEDaRKT_ENKUlRKT_E_clIS9_EEDaSH_ - $_ZN7cutlass13device_kernelIN5flash19enable_sm80_to_sm89INS1_16FlashAttnBwdSm80INS1_25CollectiveMainloopBwdSm80ILi2ELi2EN4cute5tupleIJNS5_1CILi128EEES8_NS7_ILi64EEEEEENS_10bfloat16_tEfNS_4arch4Sm80ELb0ELb1ELb1ELb0ELb0ELb0ELb0ELb0ELi2ELi4ELi4ELi4ELb0EEENS1_21CollectiveEpilogueBwdISA_SB_SD_Li256ELb0ELb0ELi2EEENS1_19SingleTileSchedulerILb0ELb0ELb0ELi128EEEEEEEEEvNT_6ParamsE$_ZZN4cute7flattenINS_5tupleIJNS_1CILi1EEENS1_IJNS2_ILi8EEEiiEEENS2_ILi64EEENS1_IJiNS2_ILi144EEENS2_ILi288EEEEEENS2_ILi512EEEEEEEEDaRKT_ENKUlRKT_E_clIS5_EEDaSH_)
$_ZN7cutlass13device_kernelIN5flash19enable_sm80_to_sm89INS1_16FlashAttnBwdSm80INS1_25CollectiveMainloopBwdSm80ILi2ELi2EN4cute5tupleIJNS5_1CILi128EEES8_NS7_ILi64EEEEEENS_10bfloat16_tEfNS_4arch4Sm80ELb0ELb1ELb1ELb0ELb0ELb0ELb0ELb0ELi2ELi4ELi4ELi4ELb0EEENS1_21CollectiveEpilogueBwdISA_SB_SD_Li256ELb0ELb0ELi2EEENS1_19SingleTileSchedulerILb0ELb0ELb0ELi128EEEEEEEEEvNT_6ParamsE$_ZZN4cute7flattenINS_5tupleIJNS_1CILi1EEENS1_IJNS2_ILi8EEEiiEEENS2_ILi64EEENS1_IJiNS2_ILi144EEENS2_ILi288EEEEEENS2_ILi512EEEEEEEEDaRKT_ENKUlRKT_E_clIS5_EEDaSH_:
[----:B------:R-:W-:-:S04]  /*fc40*/  MOV R5, 0x0 ;  /* 0x0000000000057802 */ /* 0x000fc80000000f00 */
[----:B------:R-:W-:Y:S05]  /*fc50*/  RET.REL.NODEC R4 `(_ZN7cutlass13device_kernelIN5flash19enable_sm80_to_sm89INS1_16FlashAttnBwdSm80INS1_25CollectiveMainloopBwdSm80ILi2ELi2EN4cute5tupleIJNS5_1CILi128EEES8_NS7_ILi64EEEEEENS_10bfloat16_tEfNS_4arch4Sm80ELb0ELb1ELb1ELb0ELb0ELb0ELb0ELb0ELi2ELi4ELi4ELi4ELb0EEENS1_21CollectiveEpilogueBwdISA_SB_SD_Li256ELb0ELb0ELi2EEENS1_19SingleTileSchedulerILb0ELb0ELb0ELi128EEEEEEEEEvNT_6ParamsE) ;  /* 0xffff03a004007950 */ /* 0x000fea0003c3ffff */
        .type           $_ZN7cutlass13device_kernelIN5flash19enable_sm80_to_sm89INS1_16FlashAttnBwdSm80INS1_25CollectiveMainloopBwdSm80ILi2ELi2EN4cute5tupleIJNS5_1CILi128EEES8_NS7_ILi64EEEEEENS_10bfloat16_tEfNS_4arch4Sm80ELb0ELb1ELb1ELb0ELb0ELb0ELb0ELb0ELi2ELi4ELi4ELi4ELb0EEENS1_21CollectiveEpilogueBwdISA_SB_SD_Li256ELb0ELb0ELi2EEENS1_19SingleTileSchedulerILb0ELb0ELb0ELi128EEEEEEEEEvNT_6ParamsE$_ZZN4cute7flattenINS_5tupleIJNS_1CILi1EEENS1_IJNS2_ILi8EEEiiEEENS2_ILi64EEENS1_IJiNS2_ILi144EEENS2_ILi288EEEEEENS2_ILi512EEEEEEEEDaRKT_ENKUlRKT_E_clIS9_EEDaSH_,@function
        .size           $_ZN7cutlass13device_kernelIN5flash19enable_sm80_to_sm89INS1_16FlashAttnBwdSm80INS1_25CollectiveMainloopBwdSm80ILi2ELi2EN4cute5tupleIJNS5_1CILi128EEES8_NS7_ILi64EEEEEENS_10bfloat16_tEfNS_4arch4Sm80ELb0ELb1ELb1ELb0ELb0ELb0ELb0ELb0ELi2ELi4ELi4ELi4ELb0EEENS1_21CollectiveEpilogueBwdISA_SB_SD_Li256ELb0ELb0ELi2EEENS1_19SingleTileSchedulerILb0ELb0ELb0ELi128EEEEEEEEEvNT_6ParamsE$_ZZN4cute7flattenINS_5tupleIJNS_1CILi1EEENS1_IJNS2_ILi8EEEiiEEENS2_ILi64EEENS1_IJiNS2_ILi144EEENS2_ILi288EEEEEENS2_ILi512EEEEEEEEDaRKT_ENKUlRKT_E_clIS9_EEDaSH_,($_ZN7cutlass13device_kernelIN5flash19enable_sm80_to_sm89INS1_16FlashAttnBwdSm80INS1_25CollectiveMainloopBwdSm80ILi2ELi2EN4cute5tupleIJNS5_1CILi128EEES8_NS7_ILi64EEEEEENS_10bfloat16_tEfNS_4arch4Sm80ELb0ELb1ELb1ELb0ELb0ELb0ELb0ELb0ELi2ELi4ELi4ELi4ELb0EEENS1_21CollectiveEpilogueBwdISA_SB_SD_Li256ELb0ELb0ELi2EEENS1_19SingleTileSchedulerILb0ELb0ELb0ELi128EEEEEEEEEvNT_6ParamsE$_ZZN4cute7flattenINS_5tupleIJNS_1CILi1EEENS1_IJiiiEEENS2_ILi64EEENS1_IJNS2_ILi72EEENS2_ILi144EEENS2_ILi288EEEEEENS2_ILi512EEEEEEEEDaRKT_ENKUlRKT_E_clIS4_EEDaSH_ - $_ZN7cutlass13device_kernelIN5flash19enable_sm80_to_sm89INS1_16FlashAttnBwdSm80INS1_25CollectiveMainloopBwdSm80ILi2ELi2EN4cute5tupleIJNS5_1CILi128EEES8_NS7_ILi64EEEEEENS_10bfloat16_tEfNS_4arch4Sm80ELb0ELb1ELb1ELb0ELb0ELb0ELb0ELb0ELi2ELi4ELi4ELi4ELb0EEENS1_21CollectiveEpilogueBwdISA_SB_SD_Li256ELb0ELb0ELi2EEENS1_19SingleTileSchedulerILb0ELb0ELb0ELi128EEEEEEEEEvNT_6ParamsE$_ZZN4cute7flattenINS_5tupleIJNS_1CILi1EEENS1_IJNS2_ILi8EEEiiEEENS2_ILi64EEENS1_IJiNS2_ILi144EEENS2_ILi288EEEEEENS2_ILi512EEEEEEEEDaRKT_ENKUlRKT_E_clIS9_EEDaSH_)
$_ZN7cutlass13device_kernelIN5flash19enable_sm80_to_sm89INS1_16FlashAttnBwdSm80INS1_25CollectiveMainloopBwdSm80ILi2ELi2EN4cute5tupleIJNS5_1CILi128EEES8_NS7_ILi64EEEEEENS_10bfloat16_tEfNS_4arch4Sm80ELb0ELb1ELb1ELb0ELb0ELb0ELb0ELb0ELi2ELi4ELi4ELi4ELb0EEENS1_21CollectiveEpilogueBwdISA_SB_SD_Li256ELb0ELb0ELi2EEENS1_19SingleTileSchedulerILb0ELb0ELb0ELi128EEEEEEEEEvNT_6ParamsE$_ZZN4cute7flattenINS_5tupleIJNS_1CILi1EEENS1_IJNS2_ILi8EEEiiEEENS2_ILi64EEENS1_IJiNS2_ILi144EEENS2_ILi288EEEEEENS2_ILi512EEEEEEEEDaRKT_ENKUlRKT_E_clIS9_EEDaSH_:
[----:B------:R-:W-:Y:S02]  /*fc60*/  MOV R2, R5 ;  /* 0x0000000500027202 */ /* 0x000fe40000000f00 */
[----:B------:R-:W-:-:S04]  /*fc70*/  MOV R5, 0x0 ;  /* 0x0000000000057802 */ /* 0x000fc80000000f00 */
[----:B------:R-:W-:Y:S05]  /*fc80*/  RET.REL.NODEC R4 `(_ZN7cutlass13device_kernelIN5flash19enable_sm80_to_sm89INS1_16FlashAttnBwdSm80INS1_25CollectiveMainloopBwdSm80ILi2ELi2EN4cute5tupleIJNS5_1CILi128EEES8_NS7_ILi64EEEEEENS_10bfloat16_tEfNS_4arch4Sm80ELb0ELb1ELb1ELb0ELb0ELb0ELb0ELb0ELi2ELi4ELi4ELi4ELb0EEENS1_21CollectiveEpilogueBwdISA_SB_SD_Li256ELb0ELb0ELi2EEENS1_19SingleTileSchedulerILb0ELb0ELb0ELi128EEEEEEEEEvNT_6ParamsE) ;  /* 0xffff037004007950 */ /* 0x000fea0003c3ffff */
        .type           $_ZN7cutlass13device_kernelIN5flash19enable_sm80_to_sm89INS1_16FlashAttnBwdSm80INS1_25CollectiveMainloopBwdSm80ILi2ELi2EN4cute5tupleIJNS5_1CILi128EEES8_NS7_ILi64EEEEEENS_10bfloat16_tEfNS_4arch4Sm80ELb0ELb1ELb1ELb0ELb0ELb0ELb0ELb0ELi2ELi4ELi4ELi4ELb0EEENS1_21CollectiveEpilogueBwdISA_SB_SD_Li256ELb0ELb0ELi2EEENS1_19SingleTileSchedulerILb0ELb0ELb0ELi128EEEEEEEEEvNT_6ParamsE$_ZZN4cute7flattenINS_5tupleIJNS_1CILi1EEENS1_IJiiiEEENS2_ILi64EEENS1_IJNS2_ILi72EEENS2_ILi144EEENS2_ILi288EEEEEENS2_ILi512EEEEEEEEDaRKT_ENKUlRKT_E_clIS4_EEDaSH_,@function
        .size           $_ZN7cutlass13device_kernelIN5flash19enable_sm80_to_sm89INS1_16FlashAttnBwdSm80INS1_25CollectiveMainloopBwdSm80ILi2ELi2EN4cute5tupleIJNS5_1CILi128EEES8_NS7_ILi64EEEEEENS_10bfloat16_tEfNS_4arch4Sm80ELb0ELb1ELb1ELb0ELb0ELb0ELb0ELb0ELi2ELi4ELi4ELi4ELb0EEENS1_21CollectiveEpilogueBwdISA_SB_SD_Li256ELb0ELb0ELi2EEENS1_19SingleTileSchedulerILb0ELb0ELb0ELi128EEEEEEEEEvNT_6ParamsE$_ZZN4cute7flattenINS_5tupleIJNS_1CILi1EEENS1_IJiiiEEENS2_ILi64EEENS1_IJNS2_ILi72EEENS2_ILi144EEENS2_ILi288EEEEEENS2_ILi512EEEEEEEEDaRKT_ENKUlRKT_E_clIS4_EEDaSH_,($_ZN7cutlass13device_kernelIN5flash19enable_sm80_to_sm89INS1_16FlashAttnBwdSm80INS1_25CollectiveMainloopBwdSm80ILi2ELi2EN4cute5tupleIJNS5_1CILi128EEES8_NS7_ILi64EEEEEENS_10bfloat16_tEfNS_4arch4Sm80ELb0ELb1ELb1ELb0ELb0ELb0ELb0ELb0ELi2ELi4ELi4ELi4ELb0EEENS1_21CollectiveEpilogueBwdISA_SB_SD_Li256ELb0ELb0ELi2EEENS1_19SingleTileSchedulerILb0ELb0ELb0ELi128EEEEEEEEEvNT_6ParamsE$_ZZN4cute7idx2crdINS_5tupleIJiiNS_1CILi0EEEEEENS1_IJNS1_IJNS2_ILi4EEENS2_ILi8EEEEEENS2_ILi2EEENS2_ILi1EEEEEEEEDaRKT_RKT0_ENKUlRKT_RKT0_E_clIiS7_EEDaSJ_SM_ - $_ZN7cutlass13device_kernelIN5flash19enable_sm80_to_sm89INS1_16FlashAttnBwdSm80INS1_25CollectiveMainloopBwdSm80ILi2ELi2EN4cute5tupleIJNS5_1CILi128EEES8_NS7_ILi64EEEEEENS_10bfloat16_tEfNS_4arch4Sm80ELb0ELb1ELb1ELb0ELb0ELb0ELb0ELb0ELi2ELi4ELi4ELi4ELb0EEENS1_21CollectiveEpilogueBwdISA_SB_SD_Li256ELb0ELb0ELi2EEENS1_19SingleTileSchedulerILb0ELb0ELb0ELi128EEEEEEEEEvNT_6ParamsE$_ZZN4cute7flattenINS_5tupleIJNS_1CILi1EEENS1_IJiiiEEENS2_ILi64EEENS1_IJNS2_ILi72EEENS2_ILi144EEENS2_ILi288EEEEEENS2_ILi512EEEEEEEEDaRKT_ENKUlRKT_E_clIS4_EEDaSH_)
$_ZN7cutlass13device_kernelIN5flash19enable_sm80_to_sm89INS1_16FlashAttnBwdSm80INS1_25CollectiveMainloopBwdSm80ILi2ELi2EN4cute5tupleIJNS5_1CILi128EEES8_NS7_ILi64EEEEEENS_10bfloat16_tEfNS_4arch4Sm80ELb0ELb1ELb1ELb0ELb0ELb0ELb0ELb0ELi2ELi4ELi4ELi4ELb0EEENS1_21CollectiveEpilogueBwdISA_SB_SD_Li256ELb0ELb0ELi2EEENS1_19SingleTileSchedulerILb0ELb0ELb0ELi128EEEEEEEEEvNT_6ParamsE$_ZZN4cute7flattenINS_5tupleIJNS_1CILi1EEENS1_IJiiiEEENS2_ILi64EEENS1_IJNS2_ILi72EEENS2_ILi144EEENS2_ILi288EEEEEENS2_ILi512EEEEEEEEDaRKT_ENKUlRKT_E_clIS4_EEDaSH_:
[----:B------:R-:W-:Y:S02]  /*fc90*/  MOV R6, R4 ;  /* 0x0000000400067202 */ /* 0x000fe40000000f00 */
[----:B------:R-:W-:-:S04]  /*fca0*/  MOV R7, 0x0 ;  /* 0x0000000000077802 */ /* 0x000fc80000000f00 */
[----:B------:R-:W-:Y:S05]  /*fcb0*/  RET.REL.NODEC R6 `(_ZN7cutlass13device_kernelIN5flash19enable_sm80_to_sm89INS1_16FlashAttnBwdSm80INS1_25CollectiveMainloopBwdSm80ILi2ELi2EN4cute5tupleIJNS5_1CILi128EEES8_NS7_ILi64EEEEEENS_10bfloat16_tEfNS_4arch4Sm80ELb0ELb1ELb1ELb0ELb0ELb0ELb0ELb0ELi2ELi4ELi4ELi4ELb0EEENS1_21CollectiveEpilogueBwdISA_SB_SD_Li256ELb0ELb0ELi2EEENS1_19SingleTileSchedulerILb0ELb0ELb0ELi128EEEEEEEEEvNT_6ParamsE) ;  /* 0xffff034006007950 */ /* 0x000fea0003c3ffff */
        .type           $_ZN7cutlass13device_kernelIN5flash19enable_sm80_to_sm89INS1_16FlashAttnBwdSm80INS1_25CollectiveMainloopBwdSm80ILi2ELi2EN4cute5tupleIJNS5_1CILi128EEES8_NS7_ILi64EEEEEENS_10bfloat16_tEfNS_4arch4Sm80ELb0ELb1ELb1ELb0ELb0ELb0ELb0ELb0ELi2ELi4ELi4ELi4ELb0EEENS1_21CollectiveEpilogueBwdISA_SB_SD_Li256ELb0ELb0ELi2EEENS1_19SingleTileSchedulerILb0ELb0ELb0ELi128EEEEEEEEEvNT_6ParamsE$_ZZN4cute7idx2crdINS_5tupleIJiiNS_1CILi0EEEEEENS1_IJNS1_IJNS2_ILi4EEENS2_ILi8EEEEEENS2_ILi2EEENS2_ILi1EEEEEEEEDaRKT_RKT0_ENKUlRKT_RKT0_E_clIiS7_EEDaSJ_SM_,@function
        .size           $_ZN7cutlass13device_kernelIN5flash19enable_sm80_to_sm89INS1_16FlashAttnBwdSm80INS1_25CollectiveMainloopBwdSm80ILi2ELi2EN4cute5tupleIJNS5_1CILi128EEES8_NS7_ILi64EEEEEENS_10bfloat16_tEfNS_4arch4Sm80ELb0ELb1ELb1ELb0ELb0ELb0ELb0ELb0ELi2ELi4ELi4ELi4ELb0EEENS1_21CollectiveEpilogueBwdISA_SB_SD_Li256ELb0ELb0ELi2EEENS1_19SingleTileSchedulerILb0ELb0ELb0ELi128EEEEEEEEEvNT_6ParamsE$_ZZN4cute7idx2crdINS_5tupleIJiiNS_1CILi0EEEEEENS1_IJNS1_IJNS2_ILi4EEENS2_ILi8EEEEEENS2_ILi2EEENS2_ILi1EEEEEEEEDaRKT_RKT0_ENKUlRKT_RKT0_E_clIiS7_EEDaSJ_SM_,($_ZN7cutlass13device_kernelIN5flash19enable_sm80_to_sm89INS1_16FlashAttnBwdSm80INS1_25CollectiveMainloopBwdSm80ILi2ELi2EN4cute5tupleIJNS5_1CILi128EEES8_NS7_ILi64EEEEEENS_10bfloat16_tEfNS_4arch4Sm80ELb0ELb1ELb1ELb0ELb0ELb0ELb0ELb0ELi2ELi4ELi4ELi4ELb0EEENS1_21CollectiveEpilogueBwdISA_SB_SD_Li256ELb0ELb0ELi2EEENS1_19SingleTileSchedulerILb0ELb0ELb0ELi128EEEEEEEEEvNT_6ParamsE$_ZZN4cute7idx2crdINS_5tupleIJiiNS_1CILi0EEEEEENS1_IJNS1_IJNS2_ILi4EEENS2_ILi8EEEEEENS2_ILi2EEENS2_ILi1EEEEEEEEDaRKT_RKT0_ENKUlRKT_RKT0_E_clIiS8_EEDaSJ_SM_ - $_ZN7cutlass13device_kernelIN5flash19enable_sm80_to_sm89INS1_16FlashAttnBwdSm80INS1_25CollectiveMainloopBwdSm80ILi2ELi2EN4cute5tupleIJNS5_1CILi128EEES8_NS7_ILi64EEEEEENS_10bfloat16_tEfNS_4arch4Sm80ELb0ELb1ELb1ELb0ELb0ELb0ELb0ELb0ELi2ELi4ELi4ELi4ELb0EEENS1_21CollectiveEpilogueBwdISA_SB_SD_Li256ELb0ELb0ELi2EEENS1_19SingleTileSchedulerILb0ELb0ELb0ELi128EEEEEEEEEvNT_6ParamsE$_ZZN4cute7idx2crdINS_5tupleIJiiNS_1CILi0EEEEEENS1_IJNS1_IJNS2_ILi4EEENS2_ILi8EEEEEENS2_ILi2EEENS2_ILi1EEEEEEEEDaRKT_RKT0_ENKUlRKT_RKT0_E_clIiS7_EEDaSJ_SM_)
$_ZN7cutlass13device_kernelIN5flash19enable_sm80_to_sm89INS1_16FlashAttnBwdSm80INS1_25CollectiveMainloopBwdSm80ILi2ELi2EN4cute5tupleIJNS5_1CILi128EEES8_NS7_ILi64EEEEEENS_10bfloat16_tEfNS_4arch4Sm80ELb0ELb1ELb1ELb0ELb0ELb0ELb0ELb0ELi2ELi4ELi4ELi4ELb0EEENS1_21CollectiveEpilogueBwdISA_SB_SD_Li256ELb0ELb0ELi2EEENS1_19SingleTileSchedulerILb0ELb0ELb0ELi128EEEEEEEEEvNT_6ParamsE$_ZZN4cute7idx2crdINS_5tupleIJiiNS_1CILi0EEEEEENS1_IJNS1_IJNS2_ILi4EEENS2_ILi8EEEEEENS2_ILi2EEENS2_ILi1EEEEEEEEDaRKT_RKT0_ENKUlRKT_RKT0_E_clIiS7_EEDaSJ_SM_:
        /* <DEDUP_REMOVED lines=10> */
[----:B------:R-:W-:Y:S05]  /*fd60*/  CALL.REL.NOINC `($_ZN7cutlass13device_kernelIN5flash19enable_sm80_to_sm89INS1_16FlashAttnBwdSm80INS1_25CollectiveMainloopBwdSm80ILi2ELi2EN4cute5tupleIJNS5_1CILi128EEES8_NS7_ILi64EEEEEENS_10bfloat16_tEfNS_4arch4Sm80ELb0ELb1ELb1ELb0ELb0ELb0ELb0ELb0ELi2ELi4ELi4ELi4ELb0EEENS1_21CollectiveEpilogueBwdISA_SB_SD_Li256ELb0ELb0ELi2EEENS1_19SingleTileSchedulerILb0ELb0ELb0ELi128EEEEEEEEEvNT_6ParamsE$_ZN4cute5tupleIJiEEC2ERKi) ;  /* 0xffffbc2000007944 */ /* 0x000fea0003c3ffff */
[----:B------:R2:W5:Y:S01]  /*fd70*/  LDL R73, [R1+0x1680] ;  /* 0x0016800001497983 */ /* 0x0005620000100800 */
[----:B-1----:R-:W-:Y:S01]  /*fd80*/  IMAD.MOV.U32 R3, RZ, RZ, R8 ;  /* 0x000000ffff037224 */ /* 0x002fe200078e0008 */
[----:B------:R-:W-:-:S02]  /*fd90*/  MOV R2, R9 ;  /* 0x0000000900027202 */ /* 0x000fc40000000f00 */
[----:B------:R-:W-:Y:S02]  /*fda0*/  MOV R10, 0xfdc0 ;  /* 0x0000fdc0000a7802 */ /* 0x000fe40000000f00 */
[----:B--2--5:R-:W-:Y:S05]  /*fdb0*/  CALL.REL.NOINC `($_ZN7cutlass13device_kernelIN5flash19enable_sm80_to_sm89INS1_16FlashAttnBwdSm80INS1_25CollectiveMainloopBwdSm80ILi2ELi2EN4cute5tupleIJNS5_1CILi128EEES8_NS7_ILi64EEEEEENS_10bfloat16_tEfNS_4arch4Sm80ELb0ELb1ELb1ELb0ELb0ELb0ELb0ELb0ELi2ELi4ELi4ELi4ELb0EEENS1_21CollectiveEpilogueBwdISA_SB_SD_Li256ELb0ELb0ELi2EEENS1_19SingleTileSchedulerILb0ELb0ELb0ELi128EEEEEEEEEvNT_6ParamsE$_ZN4cute5tupleIJiEEC2ERKi) ;  /* 0xffffbbd000007944 */ /* 0x024fea0003c3ffff */
[----:B------:R2:W5:Y:S01]  /*fdc0*/  LDL R8, [R1+0x1680] ;  /* 0x0016800001087983 */ /* 0x0005620000100800 */
[----:B-1----:R-:W-:Y:S01]  /*fdd0*/  IMAD.MOV.U32 R3, RZ, RZ, R73 ;  /* 0x000000ffff037224 */ /* 0x002fe200078e0049 */
[----:B------:R-:W-:Y:S02]  /*fde0*/  MOV R2, R7 ;  /* 0x0000000700027202 */ /* 0x000fe40000000f00 */
[----:B------:R-:W-:Y:S02]  /*fdf0*/  MOV R10, 0xfe10 ;  /* 0x0000fe10000a7802 */ /* 0x000fe40000000f00 */
[----:B--2--5:R-:W-:Y:S05]  /*fe00*/  CALL.REL.NOINC `($_ZN7cutlass13device_kernelIN5flash19enable_sm80_to_sm89INS1_16FlashAttnBwdSm80INS1_25CollectiveMainloopBwdSm80ILi2ELi2EN4cute5tupleIJNS5_1CILi128EEES8_NS7_ILi64EEEEEENS_10bfloat16_tEfNS_4arch4Sm80ELb0ELb1ELb1ELb0ELb0ELb0ELb0ELb0ELi2ELi4ELi4ELi4ELb0EEENS1_21CollectiveEpilogueBwdISA_SB_SD_Li256ELb0ELb0ELi2EEENS1_19SingleTileSchedulerILb0ELb0ELb0ELi128EEEEEEEEEvNT_6ParamsE$_ZN4cute5tupleIJiEEC2ERKi) ;  /* 0xffffbb8000007944 */ /* 0x024fea0003c3ffff */
[----:B-1----:R1:W5:Y:S01]  /*fe10*/  LDL R3, [R1+0x1684] ;  /* 0x0016840001037983 */ /* 0x0023620000100800 */
[----:B------:R-:W-:Y:S02]  /*fe20*/  MOV R2, R9 ;  /* 0x0000000900027202 */ /* 0x000fe40000000f00 */
[----:B------:R-:W-:Y:S02]  /*fe30*/  MOV R10, 0xfe50 ;  /* 0x0000fe50000a7802 */ /* 0x000fe40000000f00 */
[----:B-1---5:R-:W-:Y:S05]  /*fe40*/  CALL.REL.NOINC `($_ZN7cutlass13device_kernelIN5flash19enable_sm80_to_sm89INS1_16FlashAttnBwdSm80INS1_25CollectiveMainloopBwdSm80ILi2ELi2EN4cute5tupleIJNS5_1CILi128EEES8_NS7_ILi64EEEEEENS_10bfloat16_tEfNS_4arch4Sm80ELb0ELb1ELb1ELb0ELb0ELb0ELb0ELb0ELi2ELi4ELi4ELi4ELb0EEENS1_21CollectiveEpilogueBwdISA_SB_SD_Li256ELb0ELb0ELi2EEENS1_19SingleTileSchedulerILb0ELb0ELb0ELi128EEEEEEEEEvNT_6ParamsE$_ZN4cute5tupleIJiEEC2ERKi) ;  /* 0xffffbb4000007944 */ /* 0x022fea0003c3ffff */
[----:B------:R2:W5:Y:S01]  /*fe50*/  LDL R73, [R1+0x1680] ;  /* 0x0016800001497983 */ /* 0x0005620000100800 */
[----:B-1----:R-:W-:Y:S01]  /*fe60*/  IMAD.MOV.U32 R2, RZ, RZ, R7 ;  /* 0x000000ffff027224 */ /* 0x002fe200078e0007 */
[----:B------:R-:W-:Y:S02]  /*fe70*/  MOV R3, R8 ;  /* 0x0000000800037202 */ /* 0x000fe40000000f00 */
[----:B------:R-:W-:-:S02]  /*fe80*/  MOV R10, 0xfea0 ;  /* 0x0000fea0000a7802 */ /* 0x000fc40000000f00 */
[----:B--2--5:R-:W-:Y:S05]  /*fe90*/  CALL.REL.NOINC `($_ZN7cutlass13device_kernelIN5flash19enable_sm80_to_sm89INS1_16FlashAttnBwdSm80INS1_25CollectiveMainloopBwdSm80ILi2ELi2EN4cute5tupleIJNS5_1CILi128EEES8_NS7_ILi64EEEEEENS_10bfloat16_tEfNS_4arch4Sm80ELb0ELb1ELb1ELb0ELb0ELb0ELb0ELb0ELi2ELi4ELi4ELi4ELb0EEENS1_21CollectiveEpilogueBwdISA_SB_SD_Li256ELb0ELb0ELi2EEENS1_19SingleTileSchedulerILb0ELb0ELb0ELi128EEEEEEEEEvNT_6ParamsE$_ZN4cute5tupleIJiEEC2ERKi) ;  /* 0xffffbaf000007944 */ /* 0x024fea0003c3ffff */
[----:B-1----:R1:W5:Y:S01]  /*fea0*/  LDL R3, [R1+0x1684] ;  /* 0x0016840001037983 */ /* 0x0023620000100800 */
[----:B------:R-:W-:-:S03]  /*feb0*/  MOV R8, 0xfed0 ;  /* 0x0000fed000087802 */ /* 0x000fc60000000f00 */
[----:B-1---5:R-:W-:Y:S05]  /*fec0*/  CALL.REL.NOINC `($_ZN7cutlass13device_kernelIN5flash19enable_sm80_to_sm89INS1_16FlashAttnBwdSm80INS1_25CollectiveMainloopBwdSm80ILi2ELi2EN4cute5tupleIJNS5_1CILi128EEES8_NS7_ILi64EEEEEENS_10bfloat16_tEfNS_4arch4Sm80ELb0ELb1ELb1ELb0ELb0ELb0ELb0ELb0ELi2ELi4ELi4ELi4ELb0EEENS1_21CollectiveEpilogueBwdISA_SB_SD_Li256ELb0ELb0ELi2EEENS1_19SingleTileSchedulerILb0ELb0ELb0ELi128EEEEEEEEEvNT_6ParamsE$_ZN4cute5tupleIJNS_1CILi0EEEiEEC2ERKS2_RKi) ;  /* 0xffffb9e000007944 */ /* 0x022fea0003c3ffff */
[----:B------:R1:W5:Y:S01]  /*fed0*/  LDL R8, [R1+0x1680] ;  /* 0x0016800001087983 */ /* 0x0003620000100800 */
[----:B------:R-:W-:Y:S01]  /*fee0*/  IMAD.MOV.U32 R3, RZ, RZ, R73 ;  /* 0x000000ffff037224 */ /* 0x000fe200078e0049 */
[----:B------:R-:W-:-:S02]  /*fef0*/  MOV R2, R9 ;  /* 0x0000000900027202 */ /* 0x000fc40000000f00 */
[----:B------:R-:W-:Y:S02]  /*ff00*/  MOV R6, 0xff20 ;  /* 0x0000ff2000067802 */ /* 0x000fe40000000f00 */
[----:B-1---5:R-:W-:Y:S05]  /*ff10*/  CALL.REL.NOINC `($_ZN7cutlass13device_kernelIN5flash19enable_sm80_to_sm89INS1_16FlashAttnBwdSm80INS1_25CollectiveMainloopBwdSm80ILi2ELi2EN4cute5tupleIJNS5_1CILi128EEES8_NS7_ILi64EEEEEENS_10bfloat16_tEfNS_4arch4Sm80ELb0ELb1ELb1ELb0ELb0ELb0ELb0ELb0ELi2ELi4ELi4ELi4ELb0EEENS1_21CollectiveEpilogueBwdISA_SB_SD_Li256ELb0ELb0ELi2EEENS1_19SingleTileSchedulerILb0ELb0ELb0ELi128EEEEEEEEEvNT_6ParamsE$_ZN4cute3eso3ESOILb0ELb1EJiNS_1CILi0EEEEEC2ERKiRKS3_) ;  /* 0xffff7f3000007944 */ /* 0x022fea0003c3ffff */
[----:B------:R2:W5:Y:S01]  /*ff20*/  LDL R10, [R1+0x1680] ;  /* 0x00168000010a7983 */ /* 0x0005620000100800 */
[----:B------:R-:W-:-:S03]  /*ff30*/  MOV R78, 0xff60 ;  /* 0x0000ff60004e7802 */ /* 0x000fc60000000f00 */
[----:B------:R2:W-:Y:S04]  /*ff40*/  STL [R1+0x1680], R8 ;  /* 0x0016800801007387 */ /* 0x0005e80000100800 */
[----:B-12--5:R-:W-:Y:S05]  /*ff50*/  CALL.REL.NOINC `($_ZN7cutlass13device_kernelIN5flash19enable_sm80_to_sm89INS1_16FlashAttnBwdSm80INS1_25CollectiveMainloopBwdSm80ILi2ELi2EN4cute5tupleIJNS5_1CILi128EEES8_NS7_ILi64EEEEEENS_10bfloat16_tEfNS_4arch4Sm80ELb0ELb1ELb1ELb0ELb0ELb0ELb0ELb0ELi2ELi4ELi4ELi4ELb0EEENS1_21CollectiveEpilogueBwdISA_SB_SD_Li256ELb0ELb0ELi2EEENS1_19SingleTileSchedulerILb0ELb0ELb0ELi128EEEEEEEEEvNT_6ParamsE$_ZZN4cuteplIJiEJNS_1CILi0EEEiEEEDaRKNS_15ArithmeticTupleIJDpT_EEERKNS3_IJDpT0_EEEENKUlDpRKT_E_clIJiiEEEDaSH_) ;  /* 0x00000d7000007944 */ /* 0x026fea0003c00000 */
[----:B-----5:R-:W-:Y:S02]  /*ff60*/  MOV R7, R2 ;  /* 0x0000000200077202 */ /* 0x020fe40000000f00 */
[----:B------:R-:W-:Y:S02]  /*ff70*/  MOV R2, 0xff90 ;  /* 0x0000ff9000027802 */ /* 0x000fe40000000f00 */
[----:B-1----:R-:W-:Y:S05]  /*ff80*/  CALL.REL.NOINC `($_ZN7cutlass13device_kernelIN5flash19enable_sm80_to_sm89INS1_16FlashAttnBwdSm80INS1_25CollectiveMainloopBwdSm80ILi2ELi2EN4cute5tupleIJNS5_1CILi128EEES8_NS7_ILi64EEEEEENS_10bfloat16_tEfNS_4arch4Sm80ELb0ELb1ELb1ELb0ELb0ELb0ELb0ELb0ELi2ELi4ELi4ELi4ELb0EEENS1_21CollectiveEpilogueBwdISA_SB_SD_Li256ELb0ELb0ELi2EEENS1_19SingleTileSchedulerILb0ELb0ELb0ELi128EEEEEEEEEvNT_6ParamsE$_ZZN4cute19as_arithmetic_tupleINS_15ArithmeticTupleIJiiEEEEEDaRKT_ENKUlRKT_E_clIiEEDaS8_) ;  /* 0xffffd13000007944 */ /* 0x002fea0003c3ffff */
[----:B------:R-:W-:Y:S01]  /*ff90*/  IMAD.MOV.U32 R7, RZ, RZ, R3 ;  /* 0x000000ffff077224 */ /* 0x000fe200078e0003 */
[----:B------:R-:W-:Y:S02]  /*ffa0*/  MOV R10, R6 ;  /* 0x00000006000a7202 */ /* 0x000fe40000000f00 */
[----:B------:R-:W-:Y:S02]  /*ffb0*/  MOV R2, 0xffd0 ;  /* 0x0000ffd000027802 */ /* 0x000fe40000000f00 */
[----:B------:R-:W-:Y:S05]  /*ffc0*/  CALL.REL.NOINC `($_ZN7cutlass13device_kernelIN5flash19enable_sm80_to_sm89INS1_16FlashAttnBwdSm80INS1_25CollectiveMainloopBwdSm80ILi2ELi2EN4cute5tupleIJNS5_1CILi128EEES8_NS7_ILi64EEEEEENS_10bfloat16_tEfNS_4arch4Sm80ELb0ELb1ELb1ELb0ELb0ELb0ELb0ELb0ELi2ELi4ELi4ELi4ELb0EEENS1_21CollectiveEpilogueBwdISA_SB_SD_Li256ELb0ELb0ELi2EEENS1_19SingleTileSchedulerILb0ELb0ELb0ELi128EEEEEEEEEvNT_6ParamsE$_ZZN4cute19as_arithmetic_tupleINS_15ArithmeticTupleIJiiEEEEEDaRKT_ENKUlRKT_E_clIiEEDaS8_) ;  /* 0xffffd0f000007944 */ /* 0x000fea0003c3ffff */
[----:B------:R1:W-:Y:S01]  /*ffd0*/  STL [R1+0x1680], R6 ;  /* 0x0016800601007387 */ /* 0x0003e20000100800 */
[----:B------:R-:W-:-:S03]  /*ffe0*/  MOV R78, 0x10000 ;  /* 0x00010000004e7802 */ /* 0x000fc60000000f00 */
[----:B-1----:R-:W-:Y:S05]  /*fff0*/  CALL.REL.NOINC `($_ZN7cutlass13device_kernelIN5flash19enable_sm80_to_sm89INS1_16FlashAttnBwdSm80INS1_25CollectiveMainloopBwdSm80ILi2ELi2EN4cute5tupleIJNS5_1CILi128EEES8_NS7_ILi64EEEEEENS_10bfloat16_tEfNS_4arch4Sm80ELb0ELb1ELb1ELb0ELb0ELb0ELb0ELb0ELi2ELi4ELi4ELi4ELb0EEENS1_21CollectiveEpilogueBwdISA_SB_SD_Li256ELb0ELb0ELi2EEENS1_19SingleTileSchedulerILb0ELb0ELb0ELi128EEEEEEEEEvNT_6ParamsE$_ZZN4cute19as_arithmetic_tupleINS_15ArithmeticTupleIJiiEEEEEDaRKT_ENKUlDpRKT_E_clIJiiEEEDaS9_) ;  /* 0xffffd04000007944 */ /* 0x002fea0003c3ffff */
[----:B-----5:R-:W-:Y:S02]  /*10000*/  MOV R6, R2 ;  /* 0x0000000200067202 */ /* 0x020fe40000000f00 */
[----:B------:R-:W-:Y:S02]  /*10010*/  MOV R2, 0x10030 ;  /* 0x0001003000027802 */ /* 0x000fe40000000f00 */
[----:B-1----:R-:W-:Y:S05]  /*10020*/  CALL.REL.NOINC `($_ZN7cutlass13device_kernelIN5flash19enable_sm80_to_sm89INS1_16FlashAttnBwdSm80INS1_25CollectiveMainloopBwdSm80ILi2ELi2EN4cute5tupleIJNS5_1CILi128EEES8_NS7_ILi64EEEEEENS_10bfloat16_tEfNS_4arch4Sm80ELb0ELb1ELb1ELb0ELb0ELb0ELb0ELb0ELi2ELi4ELi4ELi4ELb0EEENS1_21CollectiveEpilogueBwdISA_SB_SD_Li256ELb0ELb0ELi2EEENS1_19SingleTileSchedulerILb0ELb0ELb0ELi128EEEEEEEEEvNT_6ParamsE$_ZZN4cute14transform_leafINS_15ArithmeticTupleIJiiEEENS_8identityEEEDaRKT_OT0_ENKUlRKT_E_clIiEEDaSB_) ;  /* 0xffffce6000007944 */ /* 0x002fea0003c3ffff */
[----:B------:R-:W-:Y:S01]  /*10030*/  IMAD.MOV.U32 R6, RZ, RZ, R3 ;  /* 0x000000ffff067224 */ /* 0x000fe200078e0003 */
[----:B------:R-:W-:Y:S02]  /*10040*/  MOV R10, R8 ;  /* 0x00000008000a7202 */ /* 0x000fe40000000f00 */
[----:B------:R-:W-:-:S02]  /*10050*/  MOV R2, 0x10070 ;  /* 0x0001007000027802 */ /* 0x000fc40000000f00 */
[----:B------:R-:W-:Y:S05]  /*10060*/  CALL.REL.NOINC `($_ZN7cutlass13device_kernelIN5flash19enable_sm80_to_sm89INS1_16FlashAttnBwdSm80INS1_25CollectiveMainloopBwdSm80ILi2ELi2EN4cute5tupleIJNS5_1CILi128EEES8_NS7_ILi64EEEEEENS_10bfloat16_tEfNS_4arch4Sm80ELb0ELb1ELb1ELb0ELb0ELb0ELb0ELb0ELi2ELi4ELi4ELi4ELb0EEENS1_21CollectiveEpilogueBwdISA_SB_SD_Li256ELb0ELb0ELi2EEENS1_19SingleTileSchedulerILb0ELb0ELb0ELi128EEEEEEEEEvNT_6ParamsE$_ZZN4cute14transform_leafINS_15ArithmeticTupleIJiiEEENS_8identityEEEDaRKT_OT0_ENKUlRKT_E_clIiEEDaSB_) ;  /* 0xffffce2000007944 */ /* 0x000fea0003c3ffff */
[----:B------:R1:W-:Y:S01]  /*10070*/  STL [R1+0x1680], R8 ;  /* 0x0016800801007387 */ /* 0x0003e20000100800 */
[----:B------:R-:W-:-:S03]  /*10080*/  MOV R6, 0x100a0 ;  /* 0x000100a000067802 */ /* 0x000fc60000000f00 */
[----:B-1----:R-:W-:Y:S05]  /*10090*/  CALL.REL.NOINC `($_ZN7cutlass13device_kernelIN5flash19enable_sm80_to_sm89INS1_16FlashAttnBwdSm80INS1_25CollectiveMainloopBwdSm80ILi2ELi2EN4cute5tupleIJNS5_1CILi128EEES8_NS7_ILi64EEEEEENS_10bfloat16_tEfNS_4arch4Sm80ELb0ELb1ELb1ELb0ELb0ELb0ELb0ELb0ELi2ELi4ELi4ELi4ELb0EEENS1_21CollectiveEpilogueBwdISA_SB_SD_Li256ELb0ELb0ELi2EEENS1_19SingleTileSchedulerILb0ELb0ELb0ELi128EEEEEEEEEvNT_6ParamsE$_ZZN4cute9transformINS_15ArithmeticTupleIJiiEEEZNS_14transform_leafIS2_NS_8identityEEEDaRKT_OT0_EUlRKT_E_EEDaS7_S9_ENKUlDpSC_E_clIJiiEEEDaSE_) ;  /* 0x0000064000007944 */ /* 0x002fea0003c00000 */
[----:B------:R-:W-:Y:S02]  /*100a0*/  MOV R73, 0x0 ;  /* 0x0000000000497802 */ /* 0x000fe40000000f00 */
[----:B-----5:R-:W-:-:S02]  /*100b0*/  MOV R10, R2 ;  /* 0x00000002000a7202 */ /* 0x020fc40000000f00 */
[----:B------:R-:W-:Y:S01]  /*100c0*/  MOV R8, R3 ;  /* 0x0000000300087202 */ /* 0x000fe20000000f00 */
[----:B------:R-:W-:Y:S06]  /*100d0*/  RET.REL.NODEC R72 `(_ZN7cutlass13device_kernelIN5flash19enable_sm80_to_sm89INS1_16FlashAttnBwdSm80INS1_25CollectiveMainloopBwdSm80ILi2ELi2EN4cute5tupleIJNS5_1CILi128EEES8_NS7_ILi64EEEEEENS_10bfloat16_tEfNS_4arch4Sm80ELb0ELb1ELb1ELb0ELb0ELb0ELb0ELb0ELi2ELi4ELi4ELi4ELb0EEENS1_21CollectiveEpilogueBwdISA_SB_SD_Li256ELb0ELb0ELi2EEENS1_19SingleTileSchedulerILb0ELb0ELb0ELi128EEEEEEEEEvNT_6ParamsE) ;  /* 0xfffeff2048007950 */ /* 0x000fec0003c3ffff */
        .type           $_ZN7cutlass13device_kernelIN5flash19enable_sm80_to_sm89INS1_16FlashAttnBwdSm80INS1_25CollectiveMainloopBwdSm80ILi2ELi2EN4cute5tupleIJNS5_1CILi128EEES8_NS7_ILi64EEEEEENS_10bfloat16_tEfNS_4arch4Sm80ELb0ELb1ELb1ELb0ELb0ELb0ELb0ELb0ELi2ELi4ELi4ELi4ELb0EEENS1_21CollectiveEpilogueBwdISA_SB_SD_Li256ELb0ELb0ELi2EEENS1_19SingleTileSchedulerILb0ELb0ELb0ELi128EEEEEEEEEvNT_6ParamsE$_ZZN4cute7idx2crdINS_5tupleIJiiNS_1CILi0EEEEEENS1_IJNS1_IJNS2_ILi4EEENS2_ILi8EEEEEENS2_ILi2EEENS2_ILi1EEEEEEEEDaRKT_RKT0_ENKUlRKT_RKT0_E_clIiS8_EEDaSJ_SM_,@function
        .size           $_ZN7cutlass13device_kernelIN5flash19enable_sm80_to_sm89INS1_16FlashAttnBwdSm80INS1_25CollectiveMainloopBwdSm80ILi2ELi2EN4cute5tupleIJNS5_1CILi128EEES8_NS7_ILi64EEEEEENS_10bfloat16_tEfNS_4arch4Sm80ELb0ELb1ELb1ELb0ELb0ELb0ELb0ELb0ELi2ELi4ELi4ELi4ELb0EEENS1_21CollectiveEpilogueBwdISA_SB_SD_Li256ELb0ELb0ELi2EEENS1_19SingleTileSchedulerILb0ELb0ELb0ELi128EEEEEEEEEvNT_6ParamsE$_ZZN4cute7idx2crdINS_5tupleIJiiNS_1CILi0EEEEEENS1_IJNS1_IJNS2_ILi4EEENS2_ILi8EEEEEENS2_ILi2EEENS2_ILi1EEEEEEEEDaRKT_RKT0_ENKUlRKT_RKT0_E_clIiS8_EEDaSJ_SM_,($_ZN7cutlass13device_kernelIN5flash19enable_sm80_to_sm89INS1_16FlashAttnBwdSm80INS1_25CollectiveMainloopBwdSm80ILi2ELi2EN4cute5tupleIJNS5_1CILi128EEES8_NS7_ILi64EEEEEENS_10bfloat16_tEfNS_4arch4Sm80ELb0ELb1ELb1ELb0ELb0ELb0ELb0ELb0ELi2ELi4ELi4ELi4ELb0EEENS1_21CollectiveEpilogueBwdISA_SB_SD_Li256ELb0ELb0ELi2EEENS1_19SingleTileSchedulerILb0ELb0ELb0ELi128EEEEEEEEEvNT_6ParamsE$_ZZN4cute7idx2crdINS_5tupleIJiiNS_1CILi0EEEEEENS1_IJNS1_IJNS2_ILi4EEENS2_ILi8EEEEEES5_NS2_ILi1EEEEEEEEDaRKT_RKT0_ENKUlRKT_RKT0_E_clIiS5_EEDaSI_SL_ - $_ZN7cutlass13device_kernelIN5flash19enable_sm80_to_sm89INS1_16FlashAttnBwdSm80INS1_25CollectiveMainloopBwdSm80ILi2ELi2EN4cute5tupleIJNS5_1CILi128EEES8_NS7_ILi64EEEEEENS_10bfloat16_tEfNS_4arch4Sm80ELb0ELb1ELb1ELb0ELb0ELb0ELb0ELb0ELi2ELi4ELi4ELi4ELb0EEENS1_21CollectiveEpilogueBwdISA_SB_SD_Li256ELb0ELb0ELi2EEENS1_19SingleTileSchedulerILb0ELb0ELb0ELi128EEEEEEEEEvNT_6ParamsE$_ZZN4cute7idx2crdINS_5tupleIJiiNS_1CILi0EEEEEENS1_IJNS1_IJNS2_ILi4EEENS2_ILi8EEEEEENS2_ILi2EEENS2_ILi1EEEEEEEEDaRKT_RKT0_ENKUlRKT_RKT0_E_clIiS8_EEDaSJ_SM_)
$_ZN7cutlass13device_kernelIN5flash19enable_sm80_to_sm89INS1_16FlashAttnBwdSm80INS1_25CollectiveMainloopBwdSm80ILi2ELi2EN4cute5tupleIJNS5_1CILi128EEES8_NS7_ILi64EEEEEENS_10bfloat16_tEfNS_4arch4Sm80ELb0ELb1ELb1ELb0ELb0ELb0ELb0ELb0ELi2ELi4ELi4ELi4ELb0EEENS1_21CollectiveEpilogueBwdISA_SB_SD_Li256ELb0ELb0ELi2EEENS1_19SingleTileSchedulerILb0ELb0ELb0ELi128EEEEEEEEEvNT_6ParamsE$_ZZN4cute7idx2crdINS_5tupleIJiiNS_1CILi0EEEEEENS1_IJNS1_IJNS2_ILi4EEENS2_ILi8EEEEEENS2_ILi2EEENS2_ILi1EEEEEEEEDaRKT_RKT0_ENKUlRKT_RKT0_E_clIiS8_EEDaSJ_SM_:
[----:B------:R-:W-:Y:S02]  /*100e0*/  MOV R3, 0x0 ;  /* 0x0000000000037802 */ /* 0x000fe40000000f00 */
[----:B------:R-:W-:Y:S02]  /*100f0*/  MOV R6, R5 ;  /* 0x0000000500067202 */ /* 0x000fe40000000f00 */
[----:B------:R-:W-:Y:S05]  /*10100*/  RET.REL.NODEC R2 `(_ZN7cutlass13device_kernelIN5flash19enable_sm80_to_sm89INS1_16FlashAttnBwdSm80INS1_25CollectiveMainloopBwdSm80ILi2ELi2EN4cute5tupleIJNS5_1CILi128EEES8_NS7_ILi64EEEEEENS_10bfloat16_tEfNS_4arch4Sm80ELb0ELb1ELb1ELb0ELb0ELb0ELb0ELb0ELi2ELi4ELi4ELi4ELb0EEENS1_21CollectiveEpilogueBwdISA_SB_SD_Li256ELb0ELb0ELi2EEENS1_19SingleTileSchedulerILb0ELb0ELb0ELi128EEEEEEEEEvNT_6ParamsE) ;  /* 0xfffefef002007950 */ /* 0x000fea0003c3ffff */
        .type           $_ZN7cutlass13device_kernelIN5flash19enable_sm80_to_sm89INS1_16FlashAttnBwdSm80INS1_25CollectiveMainloopBwdSm80ILi2ELi2EN4cute5tupleIJNS5_1CILi128EEES8_NS7_ILi64EEEEEENS_10bfloat16_tEfNS_4arch4Sm80ELb0ELb1ELb1ELb0ELb0ELb0ELb0ELb0ELi2ELi4ELi4ELi4ELb0EEENS1_21CollectiveEpilogueBwdISA_SB_SD_Li256ELb0ELb0ELi2EEENS1_19SingleTileSchedulerILb0ELb0ELb0ELi128EEEEEEEEEvNT_6ParamsE$_ZZN4cute7idx2crdINS_5tupleIJiiNS_1CILi0EEEEEENS1_IJNS1_IJNS2_ILi4EEENS2_ILi8EEEEEES5_NS2_ILi1EEEEEEEEDaRKT_RKT0_ENKUlRKT_RKT0_E_clIiS5_EEDaSI_SL_,@function
        .size           $_ZN7cutlass13device_kernelIN5flash19enable_sm80_to_sm89INS1_16FlashAttnBwdSm80INS1_25CollectiveMainloopBwdSm80ILi2ELi2EN4cute5tupleIJNS5_1CILi128EEES8_NS7_ILi64EEEEEENS_10bfloat16_tEfNS_4arch4Sm80ELb0ELb1ELb1ELb0ELb0ELb0ELb0ELb0ELi2ELi4ELi4ELi4ELb0EEENS1_21CollectiveEpilogueBwdISA_SB_SD_Li256ELb0ELb0ELi2EEENS1_19SingleTileSchedulerILb0ELb0ELb0ELi128EEEEEEEEEvNT_6ParamsE$_ZZN4cute7idx2crdINS_5tupleIJiiNS_1CILi0EEEEEENS1_IJNS1_IJNS2_ILi4EEENS2_ILi8EEEEEES5_NS2_ILi1EEEEEEEEDaRKT_RKT0_ENKUlRKT_RKT0_E_clIiS5_EEDaSI_SL_,($_ZN7cutlass13device_kernelIN5flash19enable_sm80_to_sm89INS1_16FlashAttnBwdSm80INS1_25CollectiveMainloopBwdSm80ILi2ELi2EN4cute5tupleIJNS5_1CILi128EEES8_NS7_ILi64EEEEEENS_10bfloat16_tEfNS_4arch4Sm80ELb0ELb1ELb1ELb0ELb0ELb0ELb0ELb0ELi2ELi4ELi4ELi4ELb0EEENS1_21CollectiveEpilogueBwdISA_SB_SD_Li256ELb0ELb0ELi2EEENS1_19SingleTileSchedulerILb0ELb0ELb0ELi128EEEEEEEEEvNT_6ParamsE$_ZZN4cute7idx2crdINS_5tupleIJiiNS_1CILi0EEEEEENS1_IJNS1_IJNS2_ILi4EEENS2_ILi8EEEEEES5_NS2_ILi1EEEEEEEEDaRKT_RKT0_ENKUlRKT_RKT0_E_clIiS7_EEDaSI_SL_ - $_ZN7cutlass13device_kernelIN5flash19enable_sm80_to_sm89INS1_16FlashAttnBwdSm80INS1_25CollectiveMainloopBwdSm80ILi2ELi2EN4cute5tupleIJNS5_1CILi128EEES8_NS7_ILi64EEEEEENS_10bfloat16_tEfNS_4arch4Sm80ELb0ELb1ELb1ELb0ELb0ELb0ELb0ELb0ELi2ELi4ELi4ELi4ELb0EEENS1_21CollectiveEpilogueBwdISA_SB_SD_Li256ELb0ELb0ELi2EEENS1_19SingleTileSchedulerILb0ELb0ELb0ELi128EEEEEEEEEvNT_6ParamsE$_ZZN4cute7idx2crdINS_5tupleIJiiNS_1CILi0EEEEEENS1_IJNS1_IJNS2_ILi4EEENS2_ILi8EEEEEES5_NS2_ILi1EEEEEEEEDaRKT_RKT0_ENKUlRKT_RKT0_E_clIiS5_EEDaSI_SL_)
$_ZN7cutlass13device_kernelIN5flash19enable_sm80_to_sm89INS1_16FlashAttnBwdSm80INS1_25CollectiveMainloopBwdSm80ILi2ELi2EN4cute5tupleIJNS5_1CILi128EEES8_NS7_ILi64EEEEEENS_10bfloat16_tEfNS_4arch4Sm80ELb0ELb1ELb1ELb0ELb0ELb0ELb0ELb0ELi2ELi4ELi4ELi4ELb0EEENS1_21CollectiveEpilogueBwdISA_SB_SD_Li256ELb0ELb0ELi2EEENS1_19SingleTileSchedulerILb0ELb0ELb0ELi128EEEEEEEEEvNT_6ParamsE$_ZZN4cute7idx2crdINS_5tupleIJiiNS_1CILi0EEEEEENS1_IJNS1_IJNS2_ILi4EEENS2_ILi8EEEEEES5_NS2_ILi1EEEEEEEEDaRKT_RKT0_ENKUlRKT_RKT0_E_clIiS5_EEDaSI_SL_:
[----:B------:R-:W-:Y:S02]  /*10110*/  MOV R3, 0x0 ;  /* 0x0000000000037802 */ /* 0x000fe40000000f00 */
[----:B------:R-:W-:Y:S02]  /*10120*/  MOV R6, R5 ;  /* 0x0000000500067202 */ /* 0x000fe40000000f00 */
[----:B------:R-:W-:Y:S05]  /*10130*/  RET.REL.NODEC R2 `(_ZN7cutlass13device_kernelIN5flash19enable_sm80_to_sm89INS1_16FlashAttnBwdSm80INS1_25CollectiveMainloopBwdSm80ILi2ELi2EN4cute5tupleIJNS5_1CILi128EEES8_NS7_ILi64EEEEEENS_10bfloat16_tEfNS_4arch4Sm80ELb0ELb1ELb1ELb0ELb0ELb0ELb0ELb0ELi2ELi4ELi4ELi4ELb0EEENS1_21CollectiveEpilogueBwdISA_SB_SD_Li256ELb0ELb0ELi2EEENS1_19SingleTileSchedulerILb0ELb0ELb0ELi128EEEEEEEEEvNT_6ParamsE) ;  /* 0xfffefec002007950 */ /* 0x000fea0003c3ffff */
        .type           $_ZN7cutlass13device_kernelIN5flash19enable_sm80_to_sm89INS1_16FlashAttnBwdSm80INS1_25CollectiveMainloopBwdSm80ILi2ELi2EN4cute5tupleIJNS5_1CILi128EEES8_NS7_ILi64EEEEEENS_10bfloat16_tEfNS_4arch4Sm80ELb0ELb1ELb1ELb0ELb0ELb0ELb0ELb0ELi2ELi4ELi4ELi4ELb0EEENS1_21CollectiveEpilogueBwdISA_SB_SD_Li256ELb0ELb0ELi2EEENS1_19SingleTileSchedulerILb0ELb0ELb0ELi128EEEEEEEEEvNT_6ParamsE$_ZZN4cute7idx2crdINS_5tupleIJiiNS_1CILi0EEEEEENS1_IJNS1_IJNS2_ILi4EEENS2_ILi8EEEEEES5_NS2_ILi1EEEEEEEEDaRKT_RKT0_ENKUlRKT_RKT0_E_clIiS7_EEDaSI_SL_,@function
        .size           $_ZN7cutlass13device_kernelIN5flash19enable_sm80_to_sm89INS1_16FlashAttnBwdSm80INS1_25CollectiveMainloopBwdSm80ILi2ELi2EN4cute5tupleIJNS5_1CILi128EEES8_NS7_ILi64EEEEEENS_10bfloat16_tEfNS_4arch4Sm80ELb0ELb1ELb1ELb0ELb0ELb0ELb0ELb0ELi2ELi4ELi4ELi4ELb0EEENS1_21CollectiveEpilogueBwdISA_SB_SD_Li256ELb0ELb0ELi2EEENS1_19SingleTileSchedulerILb0ELb0ELb0ELi128EEEEEEEEEvNT_6ParamsE$_ZZN4cute7idx2crdINS_5tupleIJiiNS_1CILi0EEEEEENS1_IJNS1_IJNS2_ILi4EEENS2_ILi8EEEEEES5_NS2_ILi1EEEEEEEEDaRKT_RKT0_ENKUlRKT_RKT0_E_clIiS7_EEDaSI_SL_,($_ZN7cutlass13device_kernelIN5flash19enable_sm80_to_sm89INS1_16FlashAttnBwdSm80INS1_25CollectiveMainloopBwdSm80ILi2ELi2EN4cute5tupleIJNS5_1CILi128EEES8_NS7_ILi64EEEEEENS_10bfloat16_tEfNS_4arch4Sm80ELb0ELb1ELb1ELb0ELb0ELb0ELb0ELb0ELi2ELi4ELi4ELi4ELb0EEENS1_21CollectiveEpilogueBwdISA_SB_SD_Li256ELb0ELb0ELi2EEENS1_19SingleTileSchedulerILb0ELb0ELb0ELi128EEEEEEEEEvNT_6ParamsE$_ZZN4cute7idx2crdIiNS_5tupleIJNS_1CILi32EEENS2_ILi4EEENS2_ILi2EEENS2_ILi1EEEEEENS1_IJS6_S3_NS2_ILi128EEENS2_ILi0EEEEEEEEDaRKT_RKT0_RKT1_ENKUlRKT_RKT0_E_clIS3_S6_EEDaSM_SP_ - $_ZN7cutlass13device_kernelIN5flash19enable_sm80_to_sm89INS1_16FlashAttnBwdSm80INS1_25CollectiveMainloopBwdSm80ILi2ELi2EN4cute5tupleIJNS5_1CILi128EEES8_NS7_ILi64EEEEEENS_10bfloat16_tEfNS_4arch4Sm80ELb0ELb1ELb1ELb0ELb0ELb0ELb0ELb0ELi2ELi4ELi4ELi4ELb0EEENS1_21CollectiveEpilogueBwdISA_SB_SD_Li256ELb0ELb0ELi2EEENS1_19SingleTileSchedulerILb0ELb0ELb0ELi128EEEEEEEEEvNT_6ParamsE$_ZZN4cute7idx2crdINS_5tupleIJiiNS_1CILi0EEEEEENS1_IJNS1_IJNS2_ILi4EEENS2_ILi8EEEEEES5_NS2_ILi1EEEEEEEEDaRKT_RKT0_ENKUlRKT_RKT0_E_clIiS7_EEDaSI_SL_)
$_ZN7cutlass13device_kernelIN5flash19enable_sm80_to_sm89INS1_16FlashAttnBwdSm80INS1_25CollectiveMainloopBwdSm80ILi2ELi2EN4cute5tupleIJNS5_1CILi128EEES8_NS7_ILi64EEEEEENS_10bfloat16_tEfNS_4arch4Sm80ELb0ELb1ELb1ELb0ELb0ELb0ELb0ELb0ELi2ELi4ELi4ELi4ELb0EEENS1_21CollectiveEpilogueBwdISA_SB_SD_Li256ELb0ELb0ELi2EEENS1_19SingleTileSchedulerILb0ELb0ELb0ELi128EEEEEEEEEvNT_6ParamsE$_ZZN4cute7idx2crdINS_5tupleIJiiNS_1CILi0EEEEEENS1_IJNS1_IJNS2_ILi4EEENS2_ILi8EEEEEES5_NS2_ILi1EEEEEEEEDaRKT_RKT0_ENKUlRKT_RKT0_E_clIiS7_EEDaSI_SL_:
        /* <DEDUP_REMOVED lines=62> */
[----:B-----5:R-:W-:Y:S01]  /*10520*/  IMAD.MOV.U32 R10, RZ, RZ, R2 ;  /* 0x000000ffff0a7224 */ /* 0x020fe200078e0002 */
[----:B------:R-:W-:Y:S01]  /*10530*/  MOV R2, R72 ;  /* 0x0000004800027202 */ /* 0x000fe20000000f00 */
[----:B------:R-:W-:Y:S01]  /*10540*/  IMAD.MOV.U32 R8, RZ, RZ, R3 ;  /* 0x000000ffff087224 */ /* 0x000fe200078e0003 */
[----:B------:R-:W-:-:S04]  /*10550*/  MOV R3, 0x0 ;  /* 0x0000000000037802 */ /* 0x000fc80000000f00 */
[----:B------:R-:W-:Y:S05]  /*10560*/  RET.REL.NODEC R2 `(_ZN7cutlass13device_kernelIN5flash19enable_sm80_to_sm89INS1_16FlashAttnBwdSm80INS1_25CollectiveMainloopBwdSm80ILi2ELi2EN4cute5tupleIJNS5_1CILi128EEES8_NS7_ILi64EEEEEENS_10bfloat16_tEfNS_4arch4Sm80ELb0ELb1ELb1ELb0ELb0ELb0ELb0ELb0ELi2ELi4ELi4ELi4ELb0EEENS1_21CollectiveEpilogueBwdISA_SB_SD_Li256ELb0ELb0ELi2EEENS1_19SingleTileSchedulerILb0ELb0ELb0ELi128EEEEEEEEEvNT_6ParamsE) ;  /* 0xfffefa9002007950 */ /* 0x000fea0003c3ffff */
        .type           $_ZN7cutlass13device_kernelIN5flash19enable_sm80_to_sm89INS1_16FlashAttnBwdSm80INS1_25CollectiveMainloopBwdSm80ILi2ELi2EN4cute5tupleIJNS5_1CILi128EEES8_NS7_ILi64EEEEEENS_10bfloat16_tEfNS_4arch4Sm80ELb0ELb1ELb1ELb0ELb0ELb0ELb0ELb0ELi2ELi4ELi4ELi4ELb0EEENS1_21CollectiveEpilogueBwdISA_SB_SD_Li256ELb0ELb0ELi2EEENS1_19SingleTileSchedulerILb0ELb0ELb0ELi128EEEEEEEEEvNT_6ParamsE$_ZZN4cute7idx2crdIiNS_5tupleIJNS_1CILi32EEENS2_ILi4EEENS2_ILi2EEENS2_ILi1EEEEEENS1_IJS6_S3_NS2_ILi128EEENS2_ILi0EEEEEEEEDaRKT_RKT0_RKT1_ENKUlRKT_RKT0_E_clIS3_S6_EEDaSM_SP_,@function
        .size           $_ZN7cutlass13device_kernelIN5flash19enable_sm80_to_sm89INS1_16FlashAttnBwdSm80INS1_25CollectiveMainloopBwdSm80ILi2ELi2EN4cute5tupleIJNS5_1CILi128EEES8_NS7_ILi64EEEEEENS_10bfloat16_tEfNS_4arch4Sm80ELb0ELb1ELb1ELb0ELb0ELb0ELb0ELb0ELi2ELi4ELi4ELi4ELb0EEENS1_21CollectiveEpilogueBwdISA_SB_SD_Li256ELb0ELb0ELi2EEENS1_19SingleTileSchedulerILb0ELb0ELb0ELi128EEEEEEEEEvNT_6ParamsE$_ZZN4cute7idx2crdIiNS_5tupleIJNS_1CILi32EEENS2_ILi4EEENS2_ILi2EEENS2_ILi1EEEEEENS1_IJS6_S3_NS2_ILi128EEENS2_ILi0EEEEEEEEDaRKT_RKT0_RKT1_ENKUlRKT_RKT0_E_clIS3_S6_EEDaSM_SP_,($_ZN7cutlass13device_kernelIN5flash19enable_sm80_to_sm89INS1_16FlashAttnBwdSm80INS1_25CollectiveMainloopBwdSm80ILi2ELi2EN4cute5tupleIJNS5_1CILi128EEES8_NS7_ILi64EEEEEENS_10bfloat16_tEfNS_4arch4Sm80ELb0ELb1ELb1ELb0ELb0ELb0ELb0ELb0ELi2ELi4ELi4ELi4ELb0EEENS1_21CollectiveEpilogueBwdISA_SB_SD_Li256ELb0ELb0ELi2EEENS1_19SingleTileSchedulerILb0ELb0ELb0ELi128EEEEEEEEEvNT_6ParamsE$_ZZN4cute7idx2crdIiNS_5tupleIJNS_1CILi32EEENS2_ILi4EEENS2_ILi2EEENS2_ILi1EEEEEENS1_IJS6_S3_NS2_ILi128EEENS2_ILi0EEEEEEEEDaRKT_RKT0_RKT1_ENKUlRKT_RKT0_E_clIS4_S3_EEDaSM_SP_ - $_ZN7cutlass13device_kernelIN5flash19enable_sm80_to_sm89INS1_16FlashAttnBwdSm80INS1_25CollectiveMainloopBwdSm80ILi2ELi2EN4cute5tupleIJNS5_1CILi128EEES8_NS7_ILi64EEEEEENS_10bfloat16_tEfNS_4arch4Sm80ELb0ELb1ELb1ELb0ELb0ELb0ELb0ELb0ELi2ELi4ELi4ELi4ELb0EEENS1_21CollectiveEpilogueBwdISA_SB_SD_Li256ELb0ELb0ELi2EEENS1_19SingleTileSchedulerILb0ELb0ELb0ELi128EEEEEEEEEvNT_6ParamsE$_ZZN4cute7idx2crdIiNS_5tupleIJNS_1CILi32EEENS2_ILi4EEENS2_ILi2EEENS2_ILi1EEEEEENS1_IJS6_S3_NS2_ILi128EEENS2_ILi0EEEEEEEEDaRKT_RKT0_RKT1_ENKUlRKT_RKT0_E_clIS3_S6_EEDaSM_SP_)
$_ZN7cutlass13device_kernelIN5flash19enable_sm80_to_sm89INS1_16FlashAttnBwdSm80INS1_25CollectiveMainloopBwdSm80ILi2ELi2EN4cute5tupleIJNS5_1CILi128EEES8_NS7_ILi64EEEEEENS_10bfloat16_tEfNS_4arch4Sm80ELb0ELb1ELb1ELb0ELb0ELb0ELb0ELb0ELi2ELi4ELi4ELi4ELb0EEENS1_21CollectiveEpilogueBwdISA_SB_SD_Li256ELb0ELb0ELi2EEENS1_19SingleTileSchedulerILb0ELb0ELb0ELi128EEEEEEEEEvNT_6ParamsE$_ZZN4cute7idx2crdIiNS_5tupleIJNS_1CILi32EEENS2_ILi4EEENS2_ILi2EEENS2_ILi1EEEEEENS1_IJS6_S3_NS2_ILi128EEENS2_ILi0EEEEEEEEDaRKT_RKT0_RKT1_ENKUlRKT_RKT0_E_clIS3_S6_EEDaSM_SP_:
[----:B------:R-:W-:Y:S01]  /*10570*/  SHF.R.S32.HI R3, RZ, 0x1f, R2 ;  /* 0x0000001fff037819 */ /* 0x000fe20000011402 */
[----:B------:R-:W-:-:S03]  /*10580*/  IMAD.MOV.U32 R5, RZ, RZ, 0x0 ;  /* 0x00000000ff057424 */ /* 0x000fc600078e00ff */
[----:B------:R-:W-:-:S04]  /*10590*/  LEA.HI R3, R3, R2, RZ, 0x5 ;  /* 0x0000000203037211 */ /* 0x000fc800078f28ff */
[----:B------:R-:W-:-:S05]  /*105a0*/  LOP3.LUT R3, R3, 0xffffffe0, RZ, 0xc0, !PT ;  /* 0xffffffe003037812 */ /* 0x000fca00078ec0ff */
[----:B------:R-:W-:Y:S01]  /*105b0*/  IMAD.IADD R8, R2, 0x1, -R3 ;  /* 0x0000000102087824 */ /* 0x000fe200078e0a03 */
[----:B------:R-:W-:Y:S06]  /*105c0*/  RET.REL.NODEC R4 `(_ZN7cutlass13device_kernelIN5flash19enable_sm80_to_sm89INS1_16FlashAttnBwdSm80INS1_25CollectiveMainloopBwdSm80ILi2ELi2EN4cute5tupleIJNS5_1CILi128EEES8_NS7_ILi64EEEEEENS_10bfloat16_tEfNS_4arch4Sm80ELb0ELb1ELb1ELb0ELb0ELb0ELb0ELb0ELi2ELi4ELi4ELi4ELb0EEENS1_21CollectiveEpilogueBwdISA_SB_SD_Li256ELb0ELb0ELi2EEENS1_19SingleTileSchedulerILb0ELb0ELb0ELi128EEEEEEEEEvNT_6ParamsE) ;  /* 0xfffefa3004007950 */ /* 0x000fec0003c3ffff */
        .type           $_ZN7cutlass13device_kernelIN5flash19enable_sm80_to_sm89INS1_16FlashAttnBwdSm80INS1_25CollectiveMainloopBwdSm80ILi2ELi2EN4cute5tupleIJNS5_1CILi128EEES8_NS7_ILi64EEEEEENS_10bfloat16_tEfNS_4arch4Sm80ELb0ELb1ELb1ELb0ELb0ELb0ELb0ELb0ELi2ELi4ELi4ELi4ELb0EEENS1_21CollectiveEpilogueBwdISA_SB_SD_Li256ELb0ELb0ELi2EEENS1_19SingleTileSchedulerILb0ELb0ELb0ELi128EEEEEEEEEvNT_6ParamsE$_ZZN4cute7idx2crdIiNS_5tupleIJNS_1CILi32EEENS2_ILi4EEENS2_ILi2EEENS2_ILi1EEEEEENS1_IJS6_S3_NS2_ILi128EEENS2_ILi0EEEEEEEEDaRKT_RKT0_RKT1_ENKUlRKT_RKT0_E_clIS4_S3_EEDaSM_SP_,@function
        .size           $_ZN7cutlass13device_kernelIN5flash19enable_sm80_to_sm89INS1_16FlashAttnBwdSm80INS1_25CollectiveMainloopBwdSm80ILi2ELi2EN4cute5tupleIJNS5_1CILi128EEES8_NS7_ILi64EEEEEENS_10bfloat16_tEfNS_4arch4Sm80ELb0ELb1ELb1ELb0ELb0ELb0ELb0ELb0ELi2ELi4ELi4ELi4ELb0EEENS1_21CollectiveEpilogueBwdISA_SB_SD_Li256ELb0ELb0ELi2EEENS1_19SingleTileSchedulerILb0ELb0ELb0ELi128EEEEEEEEEvNT_6ParamsE$_ZZN4cute7idx2crdIiNS_5tupleIJNS_1CILi32EEENS2_ILi4EEENS2_ILi2EEENS2_ILi1EEEEEENS1_IJS6_S3_NS2_ILi128EEENS2_ILi0EEEEEEEEDaRKT_RKT0_RKT1_ENKUlRKT_RKT0_E_clIS4_S3_EEDaSM_SP_,($_ZN7cutlass13device_kernelIN5flash19enable_sm80_to_sm89INS1_16FlashAttnBwdSm80INS1_25CollectiveMainloopBwdSm80ILi2ELi2EN4cute5tupleIJNS5_1CILi128EEES8_NS7_ILi64EEEEEENS_10bfloat16_tEfNS_4arch4Sm80ELb0ELb1ELb1ELb0ELb0ELb0ELb0ELb0ELi2ELi4ELi4ELi4ELb0EEENS1_21CollectiveEpilogueBwdISA_SB_SD_Li256ELb0ELb0ELi2EEENS1_19SingleTileSchedulerILb0ELb0ELb0ELi128EEEEEEEEEvNT_6ParamsE$_ZZN4cute7idx2crdIiNS_5tupleIJNS_1CILi32EEENS2_ILi4EEENS2_ILi2EEENS2_ILi1EEEEEENS1_IJS6_S3_NS2_ILi128EEENS2_ILi0EEEEEEEEDaRKT_RKT0_RKT1_ENKUlRKT_RKT0_E_clIS5_S8_EEDaSM_SP_ - $_ZN7cutlass13device_kernelIN5flash19enable_sm80_to_sm89INS1_16FlashAttnBwdSm80INS1_25CollectiveMainloopBwdSm80ILi2ELi2EN4cute5tupleIJNS5_1CILi128EEES8_NS7_ILi64EEEEEENS_10bfloat16_tEfNS_4arch4Sm80ELb0ELb1ELb1ELb0ELb0ELb0ELb0ELb0ELi2ELi4ELi4ELi4ELb0EEENS1_21CollectiveEpilogueBwdISA_SB_SD_Li256ELb0ELb0ELi2EEENS1_19SingleTileSchedulerILb0ELb0ELb0ELi128EEEEEEEEEvNT_6ParamsE$_ZZN4cute7idx2crdIiNS_5tupleIJNS_1CILi32EEENS2_ILi4EEENS2_ILi2EEENS2_ILi1EEEEEENS1_IJS6_S3_NS2_ILi128EEENS2_ILi0EEEEEEEEDaRKT_RKT0_RKT1_ENKUlRKT_RKT0_E_clIS4_S3_EEDaSM_SP_)
$_ZN7cutlass13device_kernelIN5flash19enable_sm80_to_sm89INS1_16FlashAttnBwdSm80INS1_25CollectiveMainloopBwdSm80ILi2ELi2EN4cute5tupleIJNS5_1CILi128EEES8_NS7_ILi64EEEEEENS_10bfloat16_tEfNS_4arch4Sm80ELb0ELb1ELb1ELb0ELb0ELb0ELb0ELb0ELi2ELi4ELi4ELi4ELb0EEENS1_21CollectiveEpilogueBwdISA_SB_SD_Li256ELb0ELb0ELi2EEENS1_19SingleTileSchedulerILb0ELb0ELb0ELi128EEEEEEEEEvNT_6ParamsE$_ZZN4cute7idx2crdIiNS_5tupleIJNS_1CILi32EEENS2_ILi4EEENS2_ILi2EEENS2_ILi1EEEEEENS1_IJS6_S3_NS2_ILi128EEENS2_ILi0EEEEEEEEDaRKT_RKT0_RKT1_ENKUlRKT_RKT0_E_clIS4_S3_EEDaSM_SP_:
        /* <DEDUP_REMOVED lines=8> */
[----:B------:R-:W-:Y:S06]  /*10650*/  RET.REL.NODEC R4 `(_ZN7cutlass13device_kernelIN5flash19enable_sm80_to_sm89INS1_16FlashAttnBwdSm80INS1_25CollectiveMainloopBwdSm80ILi2ELi2EN4cute5tupleIJNS5_1CILi128EEES8_NS7_ILi64EEEEEENS_10bfloat16_tEfNS_4arch4Sm80ELb0ELb1ELb1ELb0ELb0ELb0ELb0ELb0ELi2ELi4ELi4ELi4ELb0EEENS1_21CollectiveEpilogueBwdISA_SB_SD_Li256ELb0ELb0ELi2EEENS1_19SingleTileSchedulerILb0ELb0ELb0ELi128EEEEEEEEEvNT_6ParamsE) ;  /* 0xfffef9a004007950 */ /* 0x000fec0003c3ffff */
        .type           $_ZN7cutlass13device_kernelIN5flash19enable_sm80_to_sm89INS1_16FlashAttnBwdSm80INS1_25CollectiveMainloopBwdSm80ILi2ELi2EN4cute5tupleIJNS5_1CILi128EEES8_NS7_ILi64EEEEEENS_10bfloat16_tEfNS_4arch4Sm80ELb0ELb1ELb1ELb0ELb0ELb0ELb0ELb0ELi2ELi4ELi4ELi4ELb0EEENS1_21CollectiveEpilogueBwdISA_SB_SD_Li256ELb0ELb0ELi2EEENS1_19SingleTileSchedulerILb0ELb0ELb0ELi128EEEEEEEEEvNT_6ParamsE$_ZZN4cute7idx2crdIiNS_5tupleIJNS_1CILi32EEENS2_ILi4EEENS2_ILi2EEENS2_ILi1EEEEEENS1_IJS6_S3_NS2_ILi128EEENS2_ILi0EEEEEEEEDaRKT_RKT0_RKT1_ENKUlRKT_RKT0_E_clIS5_S8_EEDaSM_SP_,@function
        .size           $_ZN7cutlass13device_kernelIN5flash19enable_sm80_to_sm89INS1_16FlashAttnBwdSm80INS1_25CollectiveMainloopBwdSm80ILi2ELi2EN4cute5tupleIJNS5_1CILi128EEES8_NS7_ILi64EEEEEENS_10bfloat16_tEfNS_4arch4Sm80ELb0ELb1ELb1ELb0ELb0ELb0ELb0ELb0ELi2ELi4ELi4ELi4ELb0EEENS1_21CollectiveEpilogueBwdISA_SB_SD_Li256ELb0ELb0ELi2EEENS1_19SingleTileSchedulerILb0ELb0ELb0ELi128EEEEEEEEEvNT_6ParamsE$_ZZN4cute7idx2crdIiNS_5tupleIJNS_1CILi32EEENS2_ILi4EEENS2_ILi2EEENS2_ILi1EEEEEENS1_IJS6_S3_NS2_ILi128EEENS2_ILi0EEEEEEEEDaRKT_RKT0_RKT1_ENKUlRKT_RKT0_E_clIS5_S8_EEDaSM_SP_,($_ZN7cutlass13device_kernelIN5flash19enable_sm80_to_sm89INS1_16FlashAttnBwdSm80INS1_25CollectiveMainloopBwdSm80ILi2ELi2EN4cute5tupleIJNS5_1CILi128EEES8_NS7_ILi64EEEEEENS_10bfloat16_tEfNS_4arch4Sm80ELb0ELb1ELb1ELb0ELb0ELb0ELb0ELb0ELi2ELi4ELi4ELi4ELb0EEENS1_21CollectiveEpilogueBwdISA_SB_SD_Li256ELb0ELb0ELi2EEENS1_19SingleTileSchedulerILb0ELb0ELb0ELi128EEEEEEEEEvNT_6ParamsE$_ZZN4cute9transformINS_15ArithmeticTupleIJiiEEEZNS_14transform_leafIS2_NS_8identityEEEDaRKT_OT0_EUlRKT_E_EEDaS7_S9_ENKUlDpSC_E_clIJiiEEEDaSE_ - $_ZN7cutlass13device_kernelIN5flash19enable_sm80_to_sm89INS1_16FlashAttnBwdSm80INS1_25CollectiveMainloopBwdSm80ILi2ELi2EN4cute5tupleIJNS5_1CILi128EEES8_NS7_ILi64EEEEEENS_10bfloat16_tEfNS_4arch4Sm80ELb0ELb1ELb1ELb0ELb0ELb0ELb0ELb0ELi2ELi4ELi4ELi4ELb0EEENS1_21CollectiveEpilogueBwdISA_SB_SD_Li256ELb0ELb0ELi2EEENS1_19SingleTileSchedulerILb0ELb0ELb0ELi128EEEEEEEEEvNT_6ParamsE$_ZZN4cute7idx2crdIiNS_5tupleIJNS_1CILi32EEENS2_ILi4EEENS2_ILi2EEENS2_ILi1EEEEEENS1_IJS6_S3_NS2_ILi128EEENS2_ILi0EEEEEEEEDaRKT_RKT0_RKT1_ENKUlRKT_RKT0_E_clIS5_S8_EEDaSM_SP_)
$_ZN7cutlass13device_kernelIN5flash19enable_sm80_to_sm89INS1_16FlashAttnBwdSm80INS1_25CollectiveMainloopBwdSm80ILi2ELi2EN4cute5tupleIJNS5_1CILi128EEES8_NS7_ILi64EEEEEENS_10bfloat16_tEfNS_4arch4Sm80ELb0ELb1ELb1ELb0ELb0ELb0ELb0ELb0ELi2ELi4ELi4ELi4ELb0EEENS1_21CollectiveEpilogueBwdISA_SB_SD_Li256ELb0ELb0ELi2EEENS1_19SingleTileSchedulerILb0ELb0ELb0ELi128EEEEEEEEEvNT_6ParamsE$_ZZN4cute7idx2crdIiNS_5tupleIJNS_1CILi32EEENS2_ILi4EEENS2_ILi2EEENS2_ILi1EEEEEENS1_IJS6_S3_NS2_ILi128EEENS2_ILi0EEEEEEEEDaRKT_RKT0_RKT1_ENKUlRKT_RKT0_E_clIS5_S8_EEDaSM_SP_:
[----:B------:R-:W-:Y:S01]  /*10660*/  SHF.R.S32.HI R3, RZ, 0x1f, R2 ;  /* 0x0000001fff037819 */ /* 0x000fe20000011402 */
[----:B------:R-:W-:-:S03]  /*10670*/  IMAD.MOV.U32 R5, RZ, RZ, 0x0 ;  /* 0x00000000ff057424 */ /* 0x000fc600078e00ff */
[----:B------:R-:W-:-:S04]  /*10680*/  LEA.HI R2, R3, R2, RZ, 0x7 ;  /* 0x0000000203027211 */ /* 0x000fc800078f38ff */
[----:B------:R-:W-:-:S04]  /*10690*/  SHF.R.S32.HI R3, RZ, 0x7, R2 ;  /* 0x00000007ff037819 */ /* 0x000fc80000011402 */
[----:B------:R-:W-:-:S04]  /*106a0*/  LEA.HI R2, R2, R3, RZ, 0x1 ;  /* 0x0000000302027211 */ /* 0x000fc800078f08ff */
[----:B------:R-:W-:-:S05]  /*106b0*/  LOP3.LUT R2, R2, 0xfffffffe, RZ, 0xc0, !PT ;  /* 0xfffffffe02027812 */ /* 0x000fca00078ec0ff */
[----:B------:R-:W-:Y:S01]  /*106c0*/  IMAD.IADD R2, R3, 0x1, -R2 ;  /* 0x0000000103027824 */ /* 0x000fe200078e0a02 */
[----:B------:R-:W-:Y:S06]  /*106d0*/  RET.REL.NODEC R4 `(_ZN7cutlass13device_kernelIN5flash19enable_sm80_to_sm89INS1_16FlashAttnBwdSm80INS1_25CollectiveMainloopBwdSm80ILi2ELi2EN4cute5tupleIJNS5_1CILi128EEES8_NS7_ILi64EEEEEENS_10bfloat16_tEfNS_4arch4Sm80ELb0ELb1ELb1ELb0ELb0ELb0ELb0ELb0ELi2ELi4ELi4ELi4ELb0EEENS1_21CollectiveEpilogueBwdISA_SB_SD_Li256ELb0ELb0ELi2EEENS1_19SingleTileSchedulerILb0ELb0ELb0ELi128EEEEEEEEEvNT_6ParamsE) ;  /* 0xfffef92004007950 */ /* 0x000fec0003c3ffff */
        .type           $_ZN7cutlass13device_kernelIN5flash19enable_sm80_to_sm89INS1_16FlashAttnBwdSm80INS1_25CollectiveMainloopBwdSm80ILi2ELi2EN4cute5tupleIJNS5_1CILi128EEES8_NS7_ILi64EEEEEENS_10bfloat16_tEfNS_4arch4Sm80ELb0ELb1ELb1ELb0ELb0ELb0ELb0ELb0ELi2ELi4ELi4ELi4ELb0EEENS1_21CollectiveEpilogueBwdISA_SB_SD_Li256ELb0ELb0ELi2EEENS1_19SingleTileSchedulerILb0ELb0ELb0ELi128EEEEEEEEEvNT_6ParamsE$_ZZN4cute9transformINS_15ArithmeticTupleIJiiEEEZNS_14transform_leafIS2_NS_8identityEEEDaRKT_OT0_EUlRKT_E_EEDaS7_S9_ENKUlDpSC_E_clIJiiEEEDaSE_,@function
        .size           $_ZN7cutlass13device_kernelIN5flash19enable_sm80_to_sm89INS1_16FlashAttnBwdSm80INS1_25CollectiveMainloopBwdSm80ILi2ELi2EN4cute5tupleIJNS5_1CILi128EEES8_NS7_ILi64EEEEEENS_10bfloat16_tEfNS_4arch4Sm80ELb0ELb1ELb1ELb0ELb0ELb0ELb0ELb0ELi2ELi4ELi4ELi4ELb0EEENS1_21CollectiveEpilogueBwdISA_SB_SD_Li256ELb0ELb0ELi2EEENS1_19SingleTileSchedulerILb0ELb0ELb0ELi128EEEEEEEEEvNT_6ParamsE$_ZZN4cute9transformINS_15ArithmeticTupleIJiiEEEZNS_14transform_leafIS2_NS_8identityEEEDaRKT_OT0_EUlRKT_E_EEDaS7_S9_ENKUlDpSC_E_clIJiiEEEDaSE_,($_ZN7cutlass13device_kernelIN5flash19enable_sm80_to_sm89INS1_16FlashAttnBwdSm80INS1_25CollectiveMainloopBwdSm80ILi2ELi2EN4cute5tupleIJNS5_1CILi128EEES8_NS7_ILi64EEEEEENS_10bfloat16_tEfNS_4arch4Sm80ELb0ELb1ELb1ELb0ELb0ELb0ELb0ELb0ELi2ELi4ELi4ELi4ELb0EEENS1_21CollectiveEpilogueBwdISA_SB_SD_Li256ELb0ELb0ELi2EEENS1_19SingleTileSchedulerILb0ELb0ELb0ELi128EEEEEEEEEvNT_6ParamsE$_ZZN4cute9transformINS_5tupleIJNS_1CILi32EEENS2_ILi4EEENS2_ILi2EEENS2_ILi1EEEEEENS1_IJS6_S3_NS2_ILi128EEENS2_ILi0EEEEEEZNS_7idx2crdIiS7_SA_EEDaRKT_RKT0_RKT1_EUlRKT_RKT0_E_EEDaSE_SH_OSI_ENKUlDpSN_E_clIJiiiS9_EEEDaST_ - $_ZN7cutlass13device_kernelIN5flash19enable_sm80_to_sm89INS1_16FlashAttnBwdSm80INS1_25CollectiveMainloopBwdSm80ILi2ELi2EN4cute5tupleIJNS5_1CILi128EEES8_NS7_ILi64EEEEEENS_10bfloat16_tEfNS_4arch4Sm80ELb0ELb1ELb1ELb0ELb0ELb0ELb0ELb0ELi2ELi4ELi4ELi4ELb0EEENS1_21CollectiveEpilogueBwdISA_SB_SD_Li256ELb0ELb0ELi2EEENS1_19SingleTileSchedulerILb0ELb0ELb0ELi128EEEEEEEEEvNT_6ParamsE$_ZZN4cute9transformINS_15ArithmeticTupleIJiiEEEZNS_14transform_leafIS2_NS_8identityEEEDaRKT_OT0_EUlRKT_E_EEDaS7_S9_ENKUlDpSC_E_clIJiiEEEDaSE_)
$_ZN7cutlass13device_kernelIN5flash19enable_sm80_to_sm89INS1_16FlashAttnBwdSm80INS1_25CollectiveMainloopBwdSm80ILi2ELi2EN4cute5tupleIJNS5_1CILi128EEES8_NS7_ILi64EEEEEENS_10bfloat16_tEfNS_4arch4Sm80ELb0ELb1ELb1ELb0ELb0ELb0ELb0ELb0ELi2ELi4ELi4ELi4ELb0EEENS1_21CollectiveEpilogueBwdISA_SB_SD_Li256ELb0ELb0ELi2EEENS1_19SingleTileSchedulerILb0ELb0ELb0ELi128EEEEEEEEEvNT_6ParamsE$_ZZN4cute9transformINS_15ArithmeticTupleIJiiEEEZNS_14transform_leafIS2_NS_8identityEEEDaRKT_OT0_EUlRKT_E_EEDaS7_S9_ENKUlDpSC_E_clIJiiEEEDaSE_:
[----:B------:R-:W-:Y:S01]  /*106e0*/  IADD3 R3, R1, 0x1688, RZ ;  /* 0x0000168801037810 */ /* 0x000fe20007ffe0ff */
[----:B------:R-:W-:Y:S01]  /*106f0*/  IMAD.MOV.U32 R2, RZ, RZ, R9 ;  /* 0x000000ffff027224 */ /* 0x000fe200078e0009 */
[----:B------:R-:W-:Y:S02]  /*10700*/  MOV R8, 0x10730 ;  /* 0x0001073000087802 */ /* 0x000fe40000000f00 */
[----:B------:R-:W-:Y:S02]  /*10710*/  IADD3 R3, R3, c[0x0][0x20], RZ ;  /* 0x0000080003037a10 */ /* 0x000fe40007ffe0ff */
[----:B------:R-:W-:Y:S05]  /*10720*/  CALL.REL.NOINC `($_ZN7cutlass13device_kernelIN5flash19enable_sm80_to_sm89INS1_16FlashAttnBwdSm80INS1_25CollectiveMainloopBwdSm80ILi2ELi2EN4cute5tupleIJNS5_1CILi128EEES8_NS7_ILi64EEEEEENS_10bfloat16_tEfNS_4arch4Sm80ELb0ELb1ELb1ELb0ELb0ELb0ELb0ELb0ELi2ELi4ELi4ELi4ELb0EEENS1_21CollectiveEpilogueBwdISA_SB_SD_Li256ELb0ELb0ELi2EEENS1_19SingleTileSchedulerILb0ELb0ELb0ELi128EEEEEEEEEvNT_6ParamsE$_ZN4cute3eso3ESOILb0ELb0EJiiEEC2ERKiS4_) ;  /* 0xffff6f9000007944 */ /* 0x000fea0003c3ffff */
[----:B-1----:R1:W5:Y:S01]  /*10730*/  LDL.64 R2, [R1+0x1688] ;  /* 0x0016880001027983 */ /* 0x0023620000100a00 */
[----:B------:R-:W-:-:S04]  /*10740*/  MOV R7, 0x0 ;  /* 0x0000000000077802 */ /* 0x000fc80000000f00 */
[----:B------:R-:W-:Y:S05]  /*10750*/  RET.REL.NODEC R6 `(_ZN7cutlass13device_kernelIN5flash19enable_sm80_to_sm89INS1_16FlashAttnBwdSm80INS1_25CollectiveMainloopBwdSm80ILi2ELi2EN4cute5tupleIJNS5_1CILi128EEES8_NS7_ILi64EEEEEENS_10bfloat16_tEfNS_4arch4Sm80ELb0ELb1ELb1ELb0ELb0ELb0ELb0ELb0ELi2ELi4ELi4ELi4ELb0EEENS1_21CollectiveEpilogueBwdISA_SB_SD_Li256ELb0ELb0ELi2EEENS1_19SingleTileSchedulerILb0ELb0ELb0ELi128EEEEEEEEEvNT_6ParamsE) ;  /* 0xfffef8a006007950 */ /* 0x000fea0003c3ffff */
        .type           $_ZN7cutlass13device_kernelIN5flash19enable_sm80_to_sm89INS1_16FlashAttnBwdSm80INS1_25CollectiveMainloopBwdSm80ILi2ELi2EN4cute5tupleIJNS5_1CILi128EEES8_NS7_ILi64EEEEEENS_10bfloat16_tEfNS_4arch4Sm80ELb0ELb1ELb1ELb0ELb0ELb0ELb0ELb0ELi2ELi4ELi4ELi4ELb0EEENS1_21CollectiveEpilogueBwdISA_SB_SD_Li256ELb0ELb0ELi2EEENS1_19SingleTileSchedulerILb0ELb0ELb0ELi128EEEEEEEEEvNT_6ParamsE$_ZZN4cute9transformINS_5tupleIJNS_1CILi32EEENS2_ILi4EEENS2_ILi2EEENS2_ILi1EEEEEENS1_IJS6_S3_NS2_ILi128EEENS2_ILi0EEEEEEZNS_7idx2crdIiS7_SA_EEDaRKT_RKT0_RKT1_EUlRKT_RKT0_E_EEDaSE_SH_OSI_ENKUlDpSN_E_clIJiiiS9_EEEDaST_,@function
        .size           $_ZN7cutlass13device_kernelIN5flash19enable_sm80_to_sm89INS1_16FlashAttnBwdSm80INS1_25CollectiveMainloopBwdSm80ILi2ELi2EN4cute5tupleIJNS5_1CILi128EEES8_NS7_ILi64EEEEEENS_10bfloat16_tEfNS_4arch4Sm80ELb0ELb1ELb1ELb0ELb0ELb0ELb0ELb0ELi2ELi4ELi4ELi4ELb0EEENS1_21CollectiveEpilogueBwdISA_SB_SD_Li256ELb0ELb0ELi2EEENS1_19SingleTileSchedulerILb0ELb0ELb0ELi128EEEEEEEEEvNT_6ParamsE$_ZZN4cute9transformINS_5tupleIJNS_1CILi32EEENS2_ILi4EEENS2_ILi2EEENS2_ILi1EEEEEENS1_IJS6_S3_NS2_ILi128EEENS2_ILi0EEEEEEZNS_7idx2crdIiS7_SA_EEDaRKT_RKT0_RKT1_EUlRKT_RKT0_E_EEDaSE_SH_OSI_ENKUlDpSN_E_clIJiiiS9_EEEDaST_,($_ZN7cutlass13device_kernelIN5flash19enable_sm80_to_sm89INS1_16FlashAttnBwdSm80INS1_25CollectiveMainloopBwdSm80ILi2ELi2EN4cute5tupleIJNS5_1CILi128EEES8_NS7_ILi64EEEEEENS_10bfloat16_tEfNS_4arch4Sm80ELb0ELb1ELb1ELb0ELb0ELb0ELb0ELb0ELi2ELi4ELi4ELi4ELb0EEENS1_21CollectiveEpilogueBwdISA_SB_SD_Li256ELb0ELb0ELi2EEENS1_19SingleTileSchedulerILb0ELb0ELb0ELi128EEEEEEEEEvNT_6ParamsE$_ZZN4cute9transformINS_5tupleIJiiNS_1CILi0EEEEEENS1_IJNS1_IJNS2_ILi4EEENS2_ILi8EEEEEENS2_ILi2EEENS2_ILi1EEEEEEZNS_7idx2crdIS4_SA_EEDaRKT_RKT0_EUlRKT_RKT0_E_EEDaSE_SH_OT1_ENKUlDpSK_E_clIJNS1_IJiiEEEiS3_EEEDaSR_ - $_ZN7cutlass13device_kernelIN5flash19enable_sm80_to_sm89INS1_16FlashAttnBwdSm80INS1_25CollectiveMainloopBwdSm80ILi2ELi2EN4cute5tupleIJNS5_1CILi128EEES8_NS7_ILi64EEEEEENS_10bfloat16_tEfNS_4arch4Sm80ELb0ELb1ELb1ELb0ELb0ELb0ELb0ELb0ELi2ELi4ELi4ELi4ELb0EEENS1_21CollectiveEpilogueBwdISA_SB_SD_Li256ELb0ELb0ELi2EEENS1_19SingleTileSchedulerILb0ELb0ELb0ELi128EEEEEEEEEvNT_6ParamsE$_ZZN4cute9transformINS_5tupleIJNS_1CILi32EEENS2_ILi4EEENS2_ILi2EEENS2_ILi1EEEEEENS1_IJS6_S3_NS2_ILi128EEENS2_ILi0EEEEEEZNS_7idx2crdIiS7_SA_EEDaRKT_RKT0_RKT1_EUlRKT_RKT0_E_EEDaSE_SH_OSI_ENKUlDpSN_E_clIJiiiS9_EEEDaST_)
$_ZN7cutlass13device_kernelIN5flash19enable_sm80_to_sm89INS1_16FlashAttnBwdSm80INS1_25CollectiveMainloopBwdSm80ILi2ELi2EN4cute5tupleIJNS5_1CILi128EEES8_NS7_ILi64EEEEEENS_10bfloat16_tEfNS_4arch4Sm80ELb0ELb1ELb1ELb0ELb0ELb0ELb0ELb0ELi2ELi4ELi4ELi4ELb0EEENS1_21CollectiveEpilogueBwdISA_SB_SD_Li256ELb0ELb0ELi2EEENS1_19SingleTileSchedulerILb0ELb0ELb0ELi128EEEEEEEEEvNT_6ParamsE$_ZZN4cute9transformINS_5tupleIJNS_1CILi32EEENS2_ILi4EEENS2_ILi2EEENS2_ILi1EEEEEENS1_IJS6_S3_NS2_ILi128EEENS2_ILi0EEEEEEZNS_7idx2crdIiS7_SA_EEDaRKT_RKT0_RKT1_EUlRKT_RKT0_E_EEDaSE_SH_OSI_ENKUlDpSN_E_clIJiiiS9_EEEDaST_:
[----:B------:R-:W-:Y:S02]  /*10760*/  IADD3 R3, R1, 0x13c8, RZ ;  /* 0x000013c801037810 */ /* 0x000fe40007ffe0ff */
[----:B------:R-:W-:Y:S02]  /*10770*/  MOV R6, 0x107a0 ;  /* 0x000107a000067802 */ /* 0x000fe40000000f00 */
[----:B------:R-:W-:Y:S02]  /*10780*/  IADD3 R3, R3, c[0x0][0x20], RZ ;  /* 0x0000080003037a10 */ /* 0x000fe40007ffe0ff */
[----:B------:R-:W-:Y:S05]  /*10790*/  CALL.REL.NOINC `($_ZN7cutlass13device_kernelIN5flash19enable_sm80_to_sm89INS1_16FlashAttnBwdSm80INS1_25CollectiveMainloopBwdSm80ILi2ELi2EN4cute5tupleIJNS5_1CILi128EEES8_NS7_ILi64EEEEEENS_10bfloat16_tEfNS_4arch4Sm80ELb0ELb1ELb1ELb0ELb0ELb0ELb0ELb0ELi2ELi4ELi4ELi4ELb0EEENS1_21CollectiveEpilogueBwdISA_SB_SD_Li256ELb0ELb0ELi2EEENS1_19SingleTileSchedulerILb0ELb0ELb0ELi128EEEEEEEEEvNT_6ParamsE$_ZN4cute3eso3ESOILb0ELb0EJiiiNS_1CILi0EEEEEC2ERKiS6_S6_RKS3_) ;  /* 0xffff728000007944 */ /* 0x000fea0003c3ffff */
[----:B------:R2:W5:Y:S04]  /*107a0*/  LDL R5, [R1+0x13d0] ;  /* 0x0013d00001057983 */ /* 0x0005680000100800 */
[----:B-1----:R2:W5:Y:S01]  /*107b0*/  LDL.64 R2, [R1+0x13c8] ;  /* 0x0013c80001027983 */ /* 0x0025620000100a00 */
[----:B------:R-:W-:Y:S02]  /*107c0*/  MOV R6, R4 ;  /* 0x0000000400067202 */ /* 0x000fe40000000f00 */
[----:B------:R-:W-:-:S04]  /*107d0*/  MOV R7, 0x0 ;  /* 0x0000000000077802 */ /* 0x000fc80000000f00 */
[----:B------:R-:W-:Y:S05]  /*107e0*/  RET.REL.NODEC R6 `(_ZN7cutlass13device_kernelIN5flash19enable_sm80_to_sm89INS1_16FlashAttnBwdSm80INS1_25CollectiveMainloopBwdSm80ILi2ELi2EN4cute5tupleIJNS5_1CILi128EEES8_NS7_ILi64EEEEEENS_10bfloat16_tEfNS_4arch4Sm80ELb0ELb1ELb1ELb0ELb0ELb0ELb0ELb0ELi2ELi4ELi4ELi4ELb0EEENS1_21CollectiveEpilogueBwdISA_SB_SD_Li256ELb0ELb0ELi2EEENS1_19SingleTileSchedulerILb0ELb0ELb0ELi128EEEEEEEEEvNT_6ParamsE) ;  /* 0xfffef81006007950 */ /* 0x000fea0003c3ffff */
        .type           $_ZN7cutlass13device_kernelIN5flash19enable_sm80_to_sm89INS1_16FlashAttnBwdSm80INS1_25CollectiveMainloopBwdSm80ILi2ELi2EN4cute5tupleIJNS5_1CILi128EEES8_NS7_ILi64EEEEEENS_10bfloat16_tEfNS_4arch4Sm80ELb0ELb1ELb1ELb0ELb0ELb0ELb0ELb0ELi2ELi4ELi4ELi4ELb0EEENS1_21CollectiveEpilogueBwdISA_SB_SD_Li256ELb0ELb0ELi2EEENS1_19SingleTileSchedulerILb0ELb0ELb0ELi128EEEEEEEEEvNT_6ParamsE$_ZZN4cute9transformINS_5tupleIJiiNS_1CILi0EEEEEENS1_IJNS1_IJNS2_ILi4EEENS2_ILi8EEEEEENS2_ILi2EEENS2_ILi1EEEEEEZNS_7idx2crdIS4_SA_EEDaRKT_RKT0_EUlRKT_RKT0_E_EEDaSE_SH_OT1_ENKUlDpSK_E_clIJNS1_IJiiEEEiS3_EEEDaSR_,@function
        .size           $_ZN7cutlass13device_kernelIN5flash19enable_sm80_to_sm89INS1_16FlashAttnBwdSm80INS1_25CollectiveMainloopBwdSm80ILi2ELi2EN4cute5tupleIJNS5_1CILi128EEES8_NS7_ILi64EEEEEENS_10bfloat16_tEfNS_4arch4Sm80ELb0ELb1ELb1ELb0ELb0ELb0ELb0ELb0ELi2ELi4ELi4ELi4ELb0EEENS1_21CollectiveEpilogueBwdISA_SB_SD_Li256ELb0ELb0ELi2EEENS1_19SingleTileSchedulerILb0ELb0ELb0ELi128EEEEEEEEEvNT_6ParamsE$_ZZN4cute9transformINS_5tupleIJiiNS_1CILi0EEEEEENS1_IJNS1_IJNS2_ILi4EEENS2_ILi8EEEEEENS2_ILi2EEENS2_ILi1EEEEEEZNS_7idx2crdIS4_SA_EEDaRKT_RKT0_EUlRKT_RKT0_E_EEDaSE_SH_OT1_ENKUlDpSK_E_clIJNS1_IJiiEEEiS3_EEEDaSR_,($_ZN7cutlass13device_kernelIN5flash19enable_sm80_to_sm89INS1_16FlashAttnBwdSm80INS1_25CollectiveMainloopBwdSm80ILi2ELi2EN4cute5tupleIJNS5_1CILi128EEES8_NS7_ILi64EEEEEENS_10bfloat16_tEfNS_4arch4Sm80ELb0ELb1ELb1ELb0ELb0ELb0ELb0ELb0ELi2ELi4ELi4ELi4ELb0EEENS1_21CollectiveEpilogueBwdISA_SB_SD_Li256ELb0ELb0ELi2EEENS1_19SingleTileSchedulerILb0ELb0ELb0ELi128EEEEEEEEEvNT_6ParamsE$_ZZN4cute9transformINS_5tupleIJiiNS_1CILi0EEEEEENS1_IJNS1_IJNS2_ILi4EEENS2_ILi8EEEEEES5_NS2_ILi1EEEEEEZNS_7idx2crdIS4_S9_EEDaRKT_RKT0_EUlRKT_RKT0_E_EEDaSD_SG_OT1_ENKUlDpSJ_E_clIJNS1_IJiiEEEiS3_EEEDaSQ_ - $_ZN7cutlass13device_kernelIN5flash19enable_sm80_to_sm89INS1_16FlashAttnBwdSm80INS1_25CollectiveMainloopBwdSm80ILi2ELi2EN4cute5tupleIJNS5_1CILi128EEES8_NS7_ILi64EEEEEENS_10bfloat16_tEfNS_4arch4Sm80ELb0ELb1ELb1ELb0ELb0ELb0ELb0ELb0ELi2ELi4ELi4ELi4ELb0EEENS1_21CollectiveEpilogueBwdISA_SB_SD_Li256ELb0ELb0ELi2EEENS1_19SingleTileSchedulerILb0ELb0ELb0ELi128EEEEEEEEEvNT_6ParamsE$_ZZN4cute9transformINS_5tupleIJiiNS_1CILi0EEEEEENS1_IJNS1_IJNS2_ILi4EEENS2_ILi8EEEEEENS2_ILi2EEENS2_ILi1EEEEEEZNS_7idx2crdIS4_SA_EEDaRKT_RKT0_EUlRKT_RKT0_E_EEDaSE_SH_OT1_ENKUlDpSK_E_clIJNS1_IJiiEEEiS3_EEEDaSR_)
$_ZN7cutlass13device_kernelIN5flash19enable_sm80_to_sm89INS1_16FlashAttnBwdSm80INS1_25CollectiveMainloopBwdSm80ILi2ELi2EN4cute5tupleIJNS5_1CILi128EEES8_NS7_ILi64EEEEEENS_10bfloat16_tEfNS_4arch4Sm80ELb0ELb1ELb1ELb0ELb0ELb0ELb0ELb0ELi2ELi4ELi4ELi4ELb0EEENS1_21CollectiveEpilogueBwdISA_SB_SD_Li256ELb0ELb0ELi2EEENS1_19SingleTileSchedulerILb0ELb0ELb0ELi128EEEEEEEEEvNT_6ParamsE$_ZZN4cute9transformINS_5tupleIJiiNS_1CILi0EEEEEENS1_IJNS1_IJNS2_ILi4EEENS2_ILi8EEEEEENS2_ILi2EEENS2_ILi1EEEEEEZNS_7idx2crdIS4_SA_EEDaRKT_RKT0_EUlRKT_RKT0_E_EEDaSE_SH_OT1_ENKUlDpSK_E_clIJNS1_IJiiEEEiS3_EEEDaSR_:
[----:B------:R-:W-:Y:S02]  /*107f0*/  IADD3 R3, R1, 0x1680, RZ ;  /* 0x0000168001037810 */ /* 0x000fe40007ffe0ff */
[----:B------:R-:W-:Y:S02]  /*10800*/  MOV R6, 0x10830 ;  /* 0x0001083000067802 */ /* 0x000fe40000000f00 */
[----:B------:R-:W-:Y:S02]  /*10810*/  IADD3 R3, R3, c[0x0][0x20], RZ ;  /* 0x0000080003037a10 */ /* 0x000fe40007ffe0ff */
[----:B------:R-:W-:Y:S05]  /*10820*/  CALL.REL.NOINC `($_ZN7cutlass13device_kernelIN5flash19enable_sm80_to_sm89INS1_16FlashAttnBwdSm80INS1_25CollectiveMainloopBwdSm80ILi2ELi2EN4cute5tupleIJNS5_1CILi128EEES8_NS7_ILi64EEEEEENS_10bfloat16_tEfNS_4arch4Sm80ELb0ELb1ELb1ELb0ELb0ELb0ELb0ELb0ELi2ELi4ELi4ELi4ELb0EEENS1_21CollectiveEpilogueBwdISA_SB_SD_Li256ELb0ELb0ELi2EEENS1_19SingleTileSchedulerILb0ELb0ELb0ELi128EEEEEEEEEvNT_6ParamsE$_ZN4cute3eso3ESOILb0ELb0EJNS_5tupleIJiiEEEiNS_1CILi0EEEEEC2ERKS3_RKiRKS5_) ;  /* 0xffff635000007944 */ /* 0x000fea0003c3ffff */
[----:B------:R2:W5:Y:S04]  /*10830*/  LDL R36, [R1+0x1688] ;  /* 0x0016880001247983 */ /* 0x0005680000100800 */
[----:B-1----:R2:W5:Y:S01]  /*10840*/  LDL.64 R2, [R1+0x1680] ;  /* 0x0016800001027983 */ /* 0x0025620000100a00 */
[----:B------:R-:W-:-:S04]  /*10850*/  MOV R73, 0x0 ;  /* 0x0000000000497802 */ /* 0x000fc80000000f00 */
[----:B------:R-:W-:Y:S05]  /*10860*/  RET.REL.NODEC R72 `(_ZN7cutlass13device_kernelIN5flash19enable_sm80_to_sm89INS1_16FlashAttnBwdSm80INS1_25CollectiveMainloopBwdSm80ILi2ELi2EN4cute5tupleIJNS5_1CILi128EEES8_NS7_ILi64EEEEEENS_10bfloat16_tEfNS_4arch4Sm80ELb0ELb1ELb1ELb0ELb0ELb0ELb0ELb0ELi2ELi4ELi4ELi4ELb0EEENS1_21CollectiveEpilogueBwdISA_SB_SD_Li256ELb0ELb0ELi2EEENS1_19SingleTileSchedulerILb0ELb0ELb0ELi128EEEEEEEEEvNT_6ParamsE) ;  /* 0xfffef79048007950 */ /* 0x000fea0003c3ffff */
        .type           $_ZN7cutlass13device_kernelIN5flash19enable_sm80_to_sm89INS1_16FlashAttnBwdSm80INS1_25CollectiveMainloopBwdSm80ILi2ELi2EN4cute5tupleIJNS5_1CILi128EEES8_NS7_ILi64EEEEEENS_10bfloat16_tEfNS_4arch4Sm80ELb0ELb1ELb1ELb0ELb0ELb0ELb0ELb0ELi2ELi4ELi4ELi4ELb0EEENS1_21CollectiveEpilogueBwdISA_SB_SD_Li256ELb0ELb0ELi2EEENS1_19SingleTileSchedulerILb0ELb0ELb0ELi128EEEEEEEEEvNT_6ParamsE$_ZZN4cute9transformINS_5tupleIJiiNS_1CILi0EEEEEENS1_IJNS1_IJNS2_ILi4EEENS2_ILi8EEEEEES5_NS2_ILi1EEEEEEZNS_7idx2crdIS4_S9_EEDaRKT_RKT0_EUlRKT_RKT0_E_EEDaSD_SG_OT1_ENKUlDpSJ_E_clIJNS1_IJiiEEEiS3_EEEDaSQ_,@function
        .size           $_ZN7cutlass13device_kernelIN5flash19enable_sm80_to_sm89INS1_16FlashAttnBwdSm80INS1_25CollectiveMainloopBwdSm80ILi2ELi2EN4cute5tupleIJNS5_1CILi128EEES8_NS7_ILi64EEEEEENS_10bfloat16_tEfNS_4arch4Sm80ELb0ELb1ELb1ELb0ELb0ELb0ELb0ELb0ELi2ELi4ELi4ELi4ELb0EEENS1_21CollectiveEpilogueBwdISA_SB_SD_Li256ELb0ELb0ELi2EEENS1_19SingleTileSchedulerILb0ELb0ELb0ELi128EEEEEEEEEvNT_6ParamsE$_ZZN4cute9transformINS_5tupleIJiiNS_1CILi0EEEEEENS1_IJNS1_IJNS2_ILi4EEENS2_ILi8EEEEEES5_NS2_ILi1EEEEEEZNS_7idx2crdIS4_S9_EEDaRKT_RKT0_EUlRKT_RKT0_E_EEDaSD_SG_OT1_ENKUlDpSJ_E_clIJNS1_IJiiEEEiS3_EEEDaSQ_,($_ZN7cutlass13device_kernelIN5flash19enable_sm80_to_sm89INS1_16FlashAttnBwdSm80INS1_25CollectiveMainloopBwdSm80ILi2ELi2EN4cute5tupleIJNS5_1CILi128EEES8_NS7_ILi64EEEEEENS_10bfloat16_tEfNS_4arch4Sm80ELb0ELb1ELb1ELb0ELb0ELb0ELb0ELb0ELi2ELi4ELi4ELi4ELb0EEENS1_21CollectiveEpilogueBwdISA_SB_SD_Li256ELb0ELb0ELi2EEENS1_19SingleTileSchedulerILb0ELb0ELb0ELi128EEEEEEEEEvNT_6ParamsE$_ZZN4cute9transformINS_5tupleIJiiiNS_1CILi0EEEEEENS1_IJNS2_ILi32EEENS2_ILi4EEENS2_ILi2EEENS2_ILi1EEEEEENS1_IJS8_S8_S8_S8_EEEZNS_7crd2crdIS4_S9_SA_EEDaRKT_RKT0_RKT1_EUlRKT_RKT0_RKT1_E_EEDaSE_SH_SK_OT2_ENKUlDpSN_E_clIJiiiS3_EEEDaSX_ - $_ZN7cutlass13device_kernelIN5flash19enable_sm80_to_sm89INS1_16FlashAttnBwdSm80INS1_25CollectiveMainloopBwdSm80ILi2ELi2EN4cute5tupleIJNS5_1CILi128EEES8_NS7_ILi64EEEEEENS_10bfloat16_tEfNS_4arch4Sm80ELb0ELb1ELb1ELb0ELb0ELb0ELb0ELb0ELi2ELi4ELi4ELi4ELb0EEENS1_21CollectiveEpilogueBwdISA_SB_SD_Li256ELb0ELb0ELi2EEENS1_19SingleTileSchedulerILb0ELb0ELb0ELi128EEEEEEEEEvNT_6ParamsE$_ZZN4cute9transformINS_5tupleIJiiNS_1CILi0EEEEEENS1_IJNS1_IJNS2_ILi4EEENS2_ILi8EEEEEES5_NS2_ILi1EEEEEEZNS_7idx2crdIS4_S9_EEDaRKT_RKT0_EUlRKT_RKT0_E_EEDaSD_SG_OT1_ENKUlDpSJ_E_clIJNS1_IJiiEEEiS3_EEEDaSQ_)
$_ZN7cutlass13device_kernelIN5flash19enable_sm80_to_sm89INS1_16FlashAttnBwdSm80INS1_25CollectiveMainloopBwdSm80ILi2ELi2EN4cute5tupleIJNS5_1CILi128EEES8_NS7_ILi64EEEEEENS_10bfloat16_tEfNS_4arch4Sm80ELb0ELb1ELb1ELb0ELb0ELb0ELb0ELb0ELi2ELi4ELi4ELi4ELb0EEENS1_21CollectiveEpilogueBwdISA_SB_SD_Li256ELb0ELb0ELi2EEENS1_19SingleTileSchedulerILb0ELb0ELb0ELi128EEEEEEEEEvNT_6ParamsE$_ZZN4cute9transformINS_5tupleIJiiNS_1CILi0EEEEEENS1_IJNS1_IJNS2_ILi4EEENS2_ILi8EEEEEES5_NS2_ILi1EEEEEEZNS_7idx2crdIS4_S9_EEDaRKT_RKT0_EUlRKT_RKT0_E_EEDaSD_SG_OT1_ENKUlDpSJ_E_clIJNS1_IJiiEEEiS3_EEEDaSQ_:
[----:B------:R-:W-:Y:S02]  /*10870*/  IADD3 R3, R1, 0x1680, RZ ;  /* 0x0000168001037810 */ /* 0x000fe40007ffe0ff */
[----:B------:R-:W-:Y:S02]  /*10880*/  MOV R6, 0x108b0 ;  /* 0x000108b000067802 */ /* 0x000fe40000000f00 */
[----:B------:R-:W-:Y:S02]  /*10890*/  IADD3 R3, R3, c[0x0][0x20], RZ ;  /* 0x0000080003037a10 */ /* 0x000fe40007ffe0ff */
[----:B------:R-:W-:Y:S05]  /*108a0*/  CALL.REL.NOINC `($_ZN7cutlass13device_kernelIN5flash19enable_sm80_to_sm89INS1_16FlashAttnBwdSm80INS1_25CollectiveMainloopBwdSm80ILi2ELi2EN4cute5tupleIJNS5_1CILi128EEES8_NS7_ILi64EEEEEENS_10bfloat16_tEfNS_4arch4Sm80ELb0ELb1ELb1ELb0ELb0ELb0ELb0ELb0ELi2ELi4ELi4ELi4ELb0EEENS1_21CollectiveEpilogueBwdISA_SB_SD_Li256ELb0ELb0ELi2EEENS1_19SingleTileSchedulerILb0ELb0ELb0ELi128EEEEEEEEEvNT_6ParamsE$_ZN4cute3eso3ESOILb0ELb0EJNS_5tupleIJiiEEEiNS_1CILi0EEEEEC2ERKS3_RKiRKS5_) ;  /* 0xffff62d000007944 */ /* 0x000fea0003c3ffff */
[----:B------:R2:W5:Y:S04]  /*108b0*/  LDL R35, [R1+0x1688] ;  /* 0x0016880001237983 */ /* 0x0005680000100800 */
[----:B-1----:R2:W5:Y:S01]  /*108c0*/  LDL.64 R2, [R1+0x1680] ;  /* 0x0016800001027983 */ /* 0x0025620000100a00 */
[----:B------:R-:W-:Y:S02]  /*108d0*/  MOV R6, R72 ;  /* 0x0000004800067202 */ /* 0x000fe40000000f00 */
[----:B------:R-:W-:-:S04]  /*108e0*/  MOV R7, 0x0 ;  /* 0x0000000000077802 */ /* 0x000fc80000000f00 */
[----:B------:R-:W-:Y:S05]  /*108f0*/  RET.REL.NODEC R6 `(_ZN7cutlass13device_kernelIN5flash19enable_sm80_to_sm89INS1_16FlashAttnBwdSm80INS1_25CollectiveMainloopBwdSm80ILi2ELi2EN4cute5tupleIJNS5_1CILi128EEES8_NS7_ILi64EEEEEENS_10bfloat16_tEfNS_4arch4Sm80ELb0ELb1ELb1ELb0ELb0ELb0ELb0ELb0ELi2ELi4ELi4ELi4ELb0EEENS1_21CollectiveEpilogueBwdISA_SB_SD_Li256ELb0ELb0ELi2EEENS1_19SingleTileSchedulerILb0ELb0ELb0ELi128EEEEEEEEEvNT_6ParamsE) ;  /* 0xfffef70006007950 */ /* 0x000fea0003c3ffff */
        .type           $_ZN7cutlass13device_kernelIN5flash19enable_sm80_to_sm89INS1_16FlashAttnBwdSm80INS1_25CollectiveMainloopBwdSm80ILi2ELi2EN4cute5tupleIJNS5_1CILi128EEES8_NS7_ILi64EEEEEENS_10bfloat16_tEfNS_4arch4Sm80ELb0ELb1ELb1ELb0ELb0ELb0ELb0ELb0ELi2ELi4ELi4ELi4ELb0EEENS1_21CollectiveEpilogueBwdISA_SB_SD_Li256ELb0ELb0ELi2EEENS1_19SingleTileSchedulerILb0ELb0ELb0ELi128EEEEEEEEEvNT_6ParamsE$_ZZN4cute9transformINS_5tupleIJiiiNS_1CILi0EEEEEENS1_IJNS2_ILi32EEENS2_ILi4EEENS2_ILi2EEENS2_ILi1EEEEEENS1_IJS8_S8_S8_S8_EEEZNS_7crd2crdIS4_S9_SA_EEDaRKT_RKT0_RKT1_EUlRKT_RKT0_RKT1_E_EEDaSE_SH_SK_OT2_ENKUlDpSN_E_clIJiiiS3_EEEDaSX_,@function
        .size           $_ZN7cutlass13device_kernelIN5flash19enable_sm80_to_sm89INS1_16FlashAttnBwdSm80INS1_25CollectiveMainloopBwdSm80ILi2ELi2EN4cute5tupleIJNS5_1CILi128EEES8_NS7_ILi64EEEEEENS_10bfloat16_tEfNS_4arch4Sm80ELb0ELb1ELb1ELb0ELb0ELb0ELb0ELb0ELi2ELi4ELi4ELi4ELb0EEENS1_21CollectiveEpilogueBwdISA_SB_SD_Li256ELb0ELb0ELi2EEENS1_19SingleTileSchedulerILb0ELb0ELb0ELi128EEEEEEEEEvNT_6ParamsE$_ZZN4cute9transformINS_5tupleIJiiiNS_1CILi0EEEEEENS1_IJNS2_ILi32EEENS2_ILi4EEENS2_ILi2EEENS2_ILi1EEEEEENS1_IJS8_S8_S8_S8_EEEZNS_7crd2crdIS4_S9_SA_EEDaRKT_RKT0_RKT1_EUlRKT_RKT0_RKT1_E_EEDaSE_SH_SK_OT2_ENKUlDpSN_E_clIJiiiS3_EEEDaSX_,($_ZN7cutlass13device_kernelIN5flash19enable_sm80_to_sm89INS1_16FlashAttnBwdSm80INS1_25CollectiveMainloopBwdSm80ILi2ELi2EN4cute5tupleIJNS5_1CILi128EEES8_NS7_ILi64EEEEEENS_10bfloat16_tEfNS_4arch4Sm80ELb0ELb1ELb1ELb0ELb0ELb0ELb0ELb0ELi2ELi4ELi4ELi4ELb0EEENS1_21CollectiveEpilogueBwdISA_SB_SD_Li256ELb0ELb0ELi2EEENS1_19SingleTileSchedulerILb0ELb0ELb0ELi128EEEEEEEEEvNT_6ParamsE$_ZZN4cuteplIJNS_1CILi0EEES2_EJiEEEDaRKNS_15ArithmeticTupleIJDpT_EEERKNS3_IJDpT0_EEEENKUlDpRKT_E_clIJiS2_EEEDaSH_ - $_ZN7cutlass13device_kernelIN5flash19enable_sm80_to_sm89INS1_16FlashAttnBwdSm80INS1_25CollectiveMainloopBwdSm80ILi2ELi2EN4cute5tupleIJNS5_1CILi128EEES8_NS7_ILi64EEEEEENS_10bfloat16_tEfNS_4arch4Sm80ELb0ELb1ELb1ELb0ELb0ELb0ELb0ELb0ELi2ELi4ELi4ELi4ELb0EEENS1_21CollectiveEpilogueBwdISA_SB_SD_Li256ELb0ELb0ELi2EEENS1_19SingleTileSchedulerILb0ELb0ELb0ELi128EEEEEEEEEvNT_6ParamsE$_ZZN4cute9transformINS_5tupleIJiiiNS_1CILi0EEEEEENS1_IJNS2_ILi32EEENS2_ILi4EEENS2_ILi2EEENS2_ILi1EEEEEENS1_IJS8_S8_S8_S8_EEEZNS_7crd2crdIS4_S9_SA_EEDaRKT_RKT0_RKT1_EUlRKT_RKT0_RKT1_E_EEDaSE_SH_SK_OT2_ENKUlDpSN_E_clIJiiiS3_EEEDaSX_)
$_ZN7cutlass13device_kernelIN5flash19enable_sm80_to_sm89INS1_16FlashAttnBwdSm80INS1_25CollectiveMainloopBwdSm80ILi2ELi2EN4cute5tupleIJNS5_1CILi128EEES8_NS7_ILi64EEEEEENS_10bfloat16_tEfNS_4arch4Sm80ELb0ELb1ELb1ELb0ELb0ELb0ELb0ELb0ELi2ELi4ELi4ELi4ELb0EEENS1_21CollectiveEpilogueBwdISA_SB_SD_Li256ELb0ELb0ELi2EEENS1_19SingleTileSchedulerILb0ELb0ELb0ELi128EEEEEEEEEvNT_6ParamsE$_ZZN4cute9transformINS_5tupleIJiiiNS_1CILi0EEEEEENS1_IJNS2_ILi32EEENS2_ILi4EEENS2_ILi2EEENS2_ILi1EEEEEENS1_IJS8_S8_S8_S8_EEEZNS_7crd2crdIS4_S9_SA_EEDaRKT_RKT0_RKT1_EUlRKT_RKT0_RKT1_E_EEDaSE_SH_SK_OT2_ENKUlDpSN_E_clIJiiiS3_EEEDaSX_:
[----:B------:R-:W-:Y:S02]  /*10900*/  IADD3 R3, R1, 0x13c8, RZ ;  /* 0x000013c801037810 */ /* 0x000fe40007ffe0ff */
[----:B------:R-:W-:Y:S02]  /*10910*/  MOV R6, 0x10940 ;  /* 0x0001094000067802 */ /* 0x000fe40000000f00 */
[----:B------:R-:W-:Y:S02]  /*10920*/  IADD3 R3, R3, c[0x0][0x20], RZ ;  /* 0x0000080003037a10 */ /* 0x000fe40007ffe0ff */
[----:B------:R-:W-:Y:S05]  /*10930*/  CALL.REL.NOINC `($_ZN7cutlass13device_kernelIN5flash19enable_sm80_to_sm89INS1_16FlashAttnBwdSm80INS1_25CollectiveMainloopBwdSm80ILi2ELi2EN4cute5tupleIJNS5_1CILi128EEES8_NS7_ILi64EEEEEENS_10bfloat16_tEfNS_4arch4Sm80ELb0ELb1ELb1ELb0ELb0ELb0ELb0ELb0ELi2ELi4ELi4ELi4ELb0EEENS1_21CollectiveEpilogueBwdISA_SB_SD_Li256ELb0ELb0ELi2EEENS1_19SingleTileSchedulerILb0ELb0ELb0ELi128EEEEEEEEEvNT_6ParamsE$_ZN4cute3eso3ESOILb0ELb0EJiiiNS_1CILi0EEEEEC2ERKiS6_S6_RKS3_) ;  /* 0xffff70e000007944 */ /* 0x000fea0003c3ffff */
[----:B-1----:R1:W5:Y:S04]  /*10940*/  LDL R8, [R1+0x13d0] ;  /* 0x0013d00001087983 */ /* 0x0023680000100800 */
[----:B------:R1:W5:Y:S01]  /*10950*/  LDL.64 R2, [R1+0x13c8] ;  /* 0x0013c80001027983 */ /* 0x0003620000100a00 */
[----:B------:R-:W-:-:S04]  /*10960*/  MOV R5, 0x0 ;  /* 0x0000000000057802 */ /* 0x000fc80000000f00 */
[----:B------:R-:W-:Y:S05]  /*10970*/  RET.REL.NODEC R4 `(_ZN7cutlass13device_kernelIN5flash19enable_sm80_to_sm89INS1_16FlashAttnBwdSm80INS1_25CollectiveMainloopBwdSm80ILi2ELi2EN4cute5tupleIJNS5_1CILi128EEES8_NS7_ILi64EEEEEENS_10bfloat16_tEfNS_4arch4Sm80ELb0ELb1ELb1ELb0ELb0ELb0ELb0ELb0ELi2ELi4ELi4ELi4ELb0EEENS1_21CollectiveEpilogueBwdISA_SB_SD_Li256ELb0ELb0ELi2EEENS1_19SingleTileSchedulerILb0ELb0ELb0ELi128EEEEEEEEEvNT_6ParamsE) ;  /* 0xfffef68004007950 */ /* 0x000fea0003c3ffff */
        .type           $_ZN7cutlass13device_kernelIN5flash19enable_sm80_to_sm89INS1_16FlashAttnBwdSm80INS1_25CollectiveMainloopBwdSm80ILi2ELi2EN4cute5tupleIJNS5_1CILi128EEES8_NS7_ILi64EEEEEENS_10bfloat16_tEfNS_4arch4Sm80ELb0ELb1ELb1ELb0ELb0ELb0ELb0ELb0ELi2ELi4ELi4ELi4ELb0EEENS1_21CollectiveEpilogueBwdISA_SB_SD_Li256ELb0ELb0ELi2EEENS1_19SingleTileSchedulerILb0ELb0ELb0ELi128EEEEEEEEEvNT_6ParamsE$_ZZN4cuteplIJNS_1CILi0EEES2_EJiEEEDaRKNS_15ArithmeticTupleIJDpT_EEERKNS3_IJDpT0_EEEENKUlDpRKT_E_clIJiS2_EEEDaSH_,@function
        .size           $_ZN7cutlass13device_kernelIN5flash19enable_sm80_to_sm89INS1_16FlashAttnBwdSm80INS1_25CollectiveMainloopBwdSm80ILi2ELi2EN4cute5tupleIJNS5_1CILi128EEES8_NS7_ILi64EEEEEENS_10bfloat16_tEfNS_4arch4Sm80ELb0ELb1ELb1ELb0ELb0ELb0ELb0ELb0ELi2ELi4ELi4ELi4ELb0EEENS1_21CollectiveEpilogueBwdISA_SB_SD_Li256ELb0ELb0ELi2EEENS1_19SingleTileSchedulerILb0ELb0ELb0ELi128EEEEEEEEEvNT_6ParamsE$_ZZN4cuteplIJNS_1CILi0EEES2_EJiEEEDaRKNS_15ArithmeticTupleIJDpT_EEERKNS3_IJDpT0_EEEENKUlDpRKT_E_clIJiS2_EEEDaSH_,($_ZN7cutlass13device_kernelIN5flash19enable_sm80_to_sm89INS1_16FlashAttnBwdSm80INS1_25CollectiveMainloopBwdSm80ILi2ELi2EN4cute5tupleIJNS5_1CILi128EEES8_NS7_ILi64EEEEEENS_10bfloat16_tEfNS_4arch4Sm80ELb0ELb1ELb1ELb0ELb0ELb0ELb0ELb0ELi2ELi4ELi4ELi4ELb0EEENS1_21CollectiveEpilogueBwdISA_SB_SD_Li256ELb0ELb0ELi2EEENS1_19SingleTileSchedulerILb0ELb0ELb0ELi128EEEEEEEEEvNT_6ParamsE$_ZZN4cuteplIJNS_1CILi0EEES2_EJiS2_EEEDaRKNS_15ArithmeticTupleIJDpT_EEERKNS3_IJDpT0_EEEENKUlDpRKT_E_clIJiS2_EEEDaSH_ - $_ZN7cutlass13device_kernelIN5flash19enable_sm80_to_sm89INS1_16FlashAttnBwdSm80INS1_25CollectiveMainloopBwdSm80ILi2ELi2EN4cute5tupleIJNS5_1CILi128EEES8_NS7_ILi64EEEEEENS_10bfloat16_tEfNS_4arch4Sm80ELb0ELb1ELb1ELb0ELb0ELb0ELb0ELb0ELi2ELi4ELi4ELi4ELb0EEENS1_21CollectiveEpilogueBwdISA_SB_SD_Li256ELb0ELb0ELi2EEENS1_19SingleTileSchedulerILb0ELb0ELb0ELi128EEEEEEEEEvNT_6ParamsE$_ZZN4cuteplIJNS_1CILi0EEES2_EJiEEEDaRKNS_15ArithmeticTupleIJDpT_EEERKNS3_IJDpT0_EEEENKUlDpRKT_E_clIJiS2_EEEDaSH_)
$_ZN7cutlass13device_kernelIN5flash19enable_sm80_to_sm89INS1_16FlashAttnBwdSm80INS1_25CollectiveMainloopBwdSm80ILi2ELi2EN4cute5tupleIJNS5_1CILi128EEES8_NS7_ILi64EEEEEENS_10bfloat16_tEfNS_4arch4Sm80ELb0ELb1ELb1ELb0ELb0ELb0ELb0ELb0ELi2ELi4ELi4ELi4ELb0EEENS1_21CollectiveEpilogueBwdISA_SB_SD_Li256ELb0ELb0ELi2EEENS1_19SingleTileSchedulerILb0ELb0ELb0ELi128EEEEEEEEEvNT_6ParamsE$_ZZN4cuteplIJNS_1CILi0EEES2_EJiEEEDaRKNS_15ArithmeticTupleIJDpT_EEERKNS3_IJDpT0_EEEENKUlDpRKT_E_clIJiS2_EEEDaSH_:
[----:B------:R-:W-:Y:S02]  /*10980*/  IADD3 R2, R1, 0x16a8, RZ ;  /* 0x000016a801027810 */ /* 0x000fe40007ffe0ff */
[----:B------:R-:W-:Y:S02]  /*10990*/  MOV R8, 0x109c0 ;  /* 0x000109c000087802 */ /* 0x000fe40000000f00 */
[----:B------:R-:W-:Y:S02]  /*109a0*/  IADD3 R2, R2, c[0x0][0x20], RZ ;  /* 0x0000080002027a10 */ /* 0x000fe40007ffe0ff */
[----:B------:R-:W-:Y:S05]  /*109b0*/  CALL.REL.NOINC `($_ZN7cutlass13device_kernelIN5flash19enable_sm80_to_sm89INS1_16FlashAttnBwdSm80INS1_25CollectiveMainloopBwdSm80ILi2ELi2EN4cute5tupleIJNS5_1CILi128EEES8_NS7_ILi64EEEEEENS_10bfloat16_tEfNS_4arch4Sm80ELb0ELb1ELb1ELb0ELb0ELb0ELb0ELb0ELi2ELi4ELi4ELi4ELb0EEENS1_21CollectiveEpilogueBwdISA_SB_SD_Li256ELb0ELb0ELi2EEENS1_19SingleTileSchedulerILb0ELb0ELb0ELi128EEEEEEEEEvNT_6ParamsE$_ZN4cute5tupleIJiNS_1CILi0EEEEEC2ERKiRKS2_) ;  /* 0xffffb01000007944 */ /* 0x000fea0003c3ffff */
[----:B-1----:R1:W5:Y:S01]  /*109c0*/  LDL R3, [R1+0x16a8] ;  /* 0x0016a80001037983 */ /* 0x0023620000100800 */
[----:B------:R-:W-:-:S04]  /*109d0*/  MOV R5, 0x0 ;  /* 0x0000000000057802 */ /* 0x000fc80000000f00 */
[----:B------:R-:W-:Y:S05]  /*109e0*/  RET.REL.NODEC R4 `(_ZN7cutlass13device_kernelIN5flash19enable_sm80_to_sm89INS1_16FlashAttnBwdSm80INS1_25CollectiveMainloopBwdSm80ILi2ELi2EN4cute5tupleIJNS5_1CILi128EEES8_NS7_ILi64EEEEEENS_10bfloat16_tEfNS_4arch4Sm80ELb0ELb1ELb1ELb0ELb0ELb0ELb0ELb0ELi2ELi4ELi4ELi4ELb0EEENS1_21CollectiveEpilogueBwdISA_SB_SD_Li256ELb0ELb0ELi2EEENS1_19SingleTileSchedulerILb0ELb0ELb0ELi128EEEEEEEEEvNT_6ParamsE) ;  /* 0xfffef61004007950 */ /* 0x000fea0003c3ffff */
        .type           $_ZN7cutlass13device_kernelIN5flash19enable_sm80_to_sm89INS1_16FlashAttnBwdSm80INS1_25CollectiveMainloopBwdSm80ILi2ELi2EN4cute5tupleIJNS5_1CILi128EEES8_NS7_ILi64EEEEEENS_10bfloat16_tEfNS_4arch4Sm80ELb0ELb1ELb1ELb0ELb0ELb0ELb0ELb0ELi2ELi4ELi4ELi4ELb0EEENS1_21CollectiveEpilogueBwdISA_SB_SD_Li256ELb0ELb0ELi2EEENS1_19SingleTileSchedulerILb0ELb0ELb0ELi128EEEEEEEEEvNT_6ParamsE$_ZZN4cuteplIJNS_1CILi0EEES2_EJiS2_EEEDaRKNS_15ArithmeticTupleIJDpT_EEERKNS3_IJDpT0_EEEENKUlDpRKT_E_clIJiS2_EEEDaSH_,@function
        .size           $_ZN7cutlass13device_kernelIN5flash19enable_sm80_to_sm89INS1_16FlashAttnBwdSm80INS1_25CollectiveMainloopBwdSm80ILi2ELi2EN4cute5tupleIJNS5_1CILi128EEES8_NS7_ILi64EEEEEENS_10bfloat16_tEfNS_4arch4Sm80ELb0ELb1ELb1ELb0ELb0ELb0ELb0ELb0ELi2ELi4ELi4ELi4ELb0EEENS1_21CollectiveEpilogueBwdISA_SB_SD_Li256ELb0ELb0ELi2EEENS1_19SingleTileSchedulerILb0ELb0ELb0ELi128EEEEEEEEEvNT_6ParamsE$_ZZN4cuteplIJNS_1CILi0EEES2_EJiS2_EEEDaRKNS_15ArithmeticTupleIJDpT_EEERKNS3_IJDpT0_EEEENKUlDpRKT_E_clIJiS2_EEEDaSH_,($_ZN7cutlass13device_kernelIN5flash19enable_sm80_to_sm89INS1_16FlashAttnBwdSm80INS1_25CollectiveMainloopBwdSm80ILi2ELi2EN4cute5tupleIJNS5_1CILi128EEES8_NS7_ILi64EEEEEENS_10bfloat16_tEfNS_4arch4Sm80ELb0ELb1ELb1ELb0ELb0ELb0ELb0ELb0ELi2ELi4ELi4ELi4ELb0EEENS1_21CollectiveEpilogueBwdISA_SB_SD_Li256ELb0ELb0ELi2EEENS1_19SingleTileSchedulerILb0ELb0ELb0ELi128EEEEEEEEEvNT_6ParamsE$_ZZN4cuteplIJNS_1CILi0EEES2_EJiiEEEDaRKNS_15ArithmeticTupleIJDpT_EEERKNS3_IJDpT0_EEEENKUlDpRKT_E_clIJiiEEEDaSH_ - $_ZN7cutlass13device_kernelIN5flash19enable_sm80_to_sm89INS1_16FlashAttnBwdSm80INS1_25CollectiveMainloopBwdSm80ILi2ELi2EN4cute5tupleIJNS5_1CILi128EEES8_NS7_ILi64EEEEEENS_10bfloat16_tEfNS_4arch4Sm80ELb0ELb1ELb1ELb0ELb0ELb0ELb0ELb0ELi2ELi4ELi4ELi4ELb0EEENS1_21CollectiveEpilogueBwdISA_SB_SD_Li256ELb0ELb0ELi2EEENS1_19SingleTileSchedulerILb0ELb0ELb0ELi128EEEEEEEEEvNT_6ParamsE$_ZZN4cuteplIJNS_1CILi0EEES2_EJiS2_EEEDaRKNS_15ArithmeticTupleIJDpT_EEERKNS3_IJDpT0_EEEENKUlDpRKT_E_clIJiS2_EEEDaSH_)
$_ZN7cutlass13device_kernelIN5flash19enable_sm80_to_sm89INS1_16FlashAttnBwdSm80INS1_25CollectiveMainloopBwdSm80ILi2ELi2EN4cute5tupleIJNS5_1CILi128EEES8_NS7_ILi64EEEEEENS_10bfloat16_tEfNS_4arch4Sm80ELb0ELb1ELb1ELb0ELb0ELb0ELb0ELb0ELi2ELi4ELi4ELi4ELb0EEENS1_21CollectiveEpilogueBwdISA_SB_SD_Li256ELb0ELb0ELi2EEENS1_19SingleTileSchedulerILb0ELb0ELb0ELi128EEEEEEEEEvNT_6ParamsE$_ZZN4cuteplIJNS_1CILi0EEES2_EJiS2_EEEDaRKNS_15ArithmeticTupleIJDpT_EEERKNS3_IJDpT0_EEEENKUlDpRKT_E_clIJiS2_EEEDaSH_:
[----:B------:R-:W-:Y:S02]  /*109f0*/  IADD3 R2, R1, 0x16a8, RZ ;  /* 0x000016a801027810 */ /* 0x000fe40007ffe0ff */
[----:B------:R-:W-:Y:S02]  /*10a00*/  MOV R8, 0x10a30 ;  /* 0x00010a3000087802 */ /* 0x000fe40000000f00 */
[----:B------:R-:W-:Y:S02]  /*10a10*/  IADD3 R2, R2, c[0x0][0x20], RZ ;  /* 0x0000080002027a10 */ /* 0x000fe40007ffe0ff */
[----:B------:R-:W-:Y:S05]  /*10a20*/  CALL.REL.NOINC `($_ZN7cutlass13device_kernelIN5flash19enable_sm80_to_sm89INS1_16FlashAttnBwdSm80INS1_25CollectiveMainloopBwdSm80ILi2ELi2EN4cute5tupleIJNS5_1CILi128EEES8_NS7_ILi64EEEEEENS_10bfloat16_tEfNS_4arch4Sm80ELb0ELb1ELb1ELb0ELb0ELb0ELb0ELb0ELi2ELi4ELi4ELi4ELb0EEENS1_21CollectiveEpilogueBwdISA_SB_SD_Li256ELb0ELb0ELi2EEENS1_19SingleTileSchedulerILb0ELb0ELb0ELi128EEEEEEEEEvNT_6ParamsE$_ZN4cute5tupleIJiNS_1CILi0EEEEEC2ERKiRKS2_) ;  /* 0xffffafa000007944 */ /* 0x000fea0003c3ffff */
[----:B------:R2:W5:Y:S01]  /*10a30*/  LDL R33, [R1+0x16a8] ;  /* 0x0016a80001217983 */ /* 0x0005620000100800 */
[----:B------:R-:W-:-:S04]  /*10a40*/  MOV R5, 0x0 ;  /* 0x0000000000057802 */ /* 0x000fc80000000f00 */
[----:B------:R-:W-:Y:S05]  /*10a50*/  RET.REL.NODEC R4 `(_ZN7cutlass13device_kernelIN5flash19enable_sm80_to_sm89INS1_16FlashAttnBwdSm80INS1_25CollectiveMainloopBwdSm80ILi2ELi2EN4cute5tupleIJNS5_1CILi128EEES8_NS7_ILi64EEEEEENS_10bfloat16_tEfNS_4arch4Sm80ELb0ELb1ELb1ELb0ELb0ELb0ELb0ELb0ELi2ELi4ELi4ELi4ELb0EEENS1_21CollectiveEpilogueBwdISA_SB_SD_Li256ELb0ELb0ELi2EEENS1_19SingleTileSchedulerILb0ELb0ELb0ELi128EEEEEEEEEvNT_6ParamsE) ;  /* 0xfffef5a004007950 */ /* 0x000fea0003c3ffff */
        .type           $_ZN7cutlass13device_kernelIN5flash19enable_sm80_to_sm89INS1_16FlashAttnBwdSm80INS1_25CollectiveMainloopBwdSm80ILi2ELi2EN4cute5tupleIJNS5_1CILi128EEES8_NS7_ILi64EEEEEENS_10bfloat16_tEfNS_4arch4Sm80ELb0ELb1ELb1ELb0ELb0ELb0ELb0ELb0ELi2ELi4ELi4ELi4ELb0EEENS1_21CollectiveEpilogueBwdISA_SB_SD_Li256ELb0ELb0ELi2EEENS1_19SingleTileSchedulerILb0ELb0ELb0ELi128EEEEEEEEEvNT_6ParamsE$_ZZN4cuteplIJNS_1CILi0EEES2_EJiiEEEDaRKNS_15ArithmeticTupleIJDpT_EEERKNS3_IJDpT0_EEEENKUlDpRKT_E_clIJiiEEEDaSH_,@function
        .size           $_ZN7cutlass13device_kernelIN5flash19enable_sm80_to_sm89INS1_16FlashAttnBwdSm80INS1_25CollectiveMainloopBwdSm80ILi2ELi2EN4cute5tupleIJNS5_1CILi128EEES8_NS7_ILi64EEEEEENS_10bfloat16_tEfNS_4arch4Sm80ELb0ELb1ELb1ELb0ELb0ELb0ELb0ELb0ELi2ELi4ELi4ELi4ELb0EEENS1_21CollectiveEpilogueBwdISA_SB_SD_Li256ELb0ELb0ELi2EEENS1_19SingleTileSchedulerILb0ELb0ELb0ELi128EEEEEEEEEvNT_6ParamsE$_ZZN4cuteplIJNS_1CILi0EEES2_EJiiEEEDaRKNS_15ArithmeticTupleIJDpT_EEERKNS3_IJDpT0_EEEENKUlDpRKT_E_clIJiiEEEDaSH_,($_ZN7cutlass13device_kernelIN5flash19enable_sm80_to_sm89INS1_16FlashAttnBwdSm80INS1_25CollectiveMainloopBwdSm80ILi2ELi2EN4cute5tupleIJNS5_1CILi128EEES8_NS7_ILi64EEEEEENS_10bfloat16_tEfNS_4arch4Sm80ELb0ELb1ELb1ELb0ELb0ELb0ELb0ELb0ELi2ELi4ELi4ELi4ELb0EEENS1_21CollectiveEpilogueBwdISA_SB_SD_Li256ELb0ELb0ELi2EEENS1_19SingleTileSchedulerILb0ELb0ELb0ELi128EEEEEEEEEvNT_6ParamsE$_ZZN4cuteplIJNS_1CILi0EEEiEJS2_iEEEDaRKNS_15ArithmeticTupleIJDpT_EEERKNS3_IJDpT0_EEEENKUlDpRKT_E_clIJS2_iEEEDaSH_ - $_ZN7cutlass13device_kernelIN5flash19enable_sm80_to_sm89INS1_16FlashAttnBwdSm80INS1_25CollectiveMainloopBwdSm80ILi2ELi2EN4cute5tupleIJNS5_1CILi128EEES8_NS7_ILi64EEEEEENS_10bfloat16_tEfNS_4arch4Sm80ELb0ELb1ELb1ELb0ELb0ELb0ELb0ELb0ELi2ELi4ELi4ELi4ELb0EEENS1_21CollectiveEpilogueBwdISA_SB_SD_Li256ELb0ELb0ELi2EEENS1_19SingleTileSchedulerILb0ELb0ELb0ELi128EEEEEEEEEvNT_6ParamsE$_ZZN4cuteplIJNS_1CILi0EEES2_EJiiEEEDaRKNS_15ArithmeticTupleIJDpT_EEERKNS3_IJDpT0_EEEENKUlDpRKT_E_clIJiiEEEDaSH_)
$_ZN7cutlass13device_kernelIN5flash19enable_sm80_to_sm89INS1_16FlashAttnBwdSm80INS1_25CollectiveMainloopBwdSm80ILi2ELi2EN4cute5tupleIJNS5_1CILi128EEES8_NS7_ILi64EEEEEENS_10bfloat16_tEfNS_4arch4Sm80ELb0ELb1ELb1ELb0ELb0ELb0ELb0ELb0ELi2ELi4ELi4ELi4ELb0EEENS1_21CollectiveEpilogueBwdISA_SB_SD_Li256ELb0ELb0ELi2EEENS1_19SingleTileSchedulerILb0ELb0ELb0ELi128EEEEEEEEEvNT_6ParamsE$_ZZN4cuteplIJNS_1CILi0EEES2_EJiiEEEDaRKNS_15ArithmeticTupleIJDpT_EEERKNS3_IJDpT0_EEEENKUlDpRKT_E_clIJiiEEEDaSH_:
[----:B------:R-:W-:Y:S01]  /*10a60*/  IADD3 R3, R1, 0x13c8, RZ ;  /* 0x000013c801037810 */ /* 0x000fe20007ffe0ff */
[----:B------:R-:W-:Y:S01]  /*10a70*/  IMAD.MOV.U32 R10, RZ, RZ, R2 ;  /* 0x000000ffff0a7224 */ /* 0x000fe200078e0002 */
[----:B------:R-:W-:Y:S01]  /*10a80*/  MOV R6, 0x10ac0 ;  /* 0x00010ac000067802 */ /* 0x000fe20000000f00 */
[----:B------:R-:W-:Y:S01]  /*10a90*/  IMAD.MOV.U32 R2, RZ, RZ, R83 ;  /* 0x000000ffff027224 */ /* 0x000fe200078e0053 */
[----:B------:R-:W-:Y:S02]  /*10aa0*/  IADD3 R3, R3, c[0x0][0x20], RZ ;  /* 0x0000080003037a10 */ /* 0x000fe40007ffe0ff */
[----:B------:R-:W-:Y:S05]  /*10ab0*/  CALL.REL.NOINC `($_ZN7cutlass13device_kernelIN5flash19enable_sm80_to_sm89INS1_16FlashAttnBwdSm80INS1_25CollectiveMainloopBwdSm80ILi2ELi2EN4cute5tupleIJNS5_1CILi128EEES8_NS7_ILi64EEEEEENS_10bfloat16_tEfNS_4arch4Sm80ELb0ELb1ELb1ELb0ELb0ELb0ELb0ELb0ELi2ELi4ELi4ELi4ELb0EEENS1_21CollectiveEpilogueBwdISA_SB_SD_Li256ELb0ELb0ELi2EEENS1_19SingleTileSchedulerILb0ELb0ELb0ELi128EEEEEEEEEvNT_6ParamsE$_ZN4cute5tupleIJiiEEC2ERKiS3_) ;  /* 0xffffaf5000007944 */ /* 0x000fea0003c3ffff */
[----:B------:R1:W5:Y:S01]  /*10ac0*/  LDL.64 R2, [R1+0x13c8] ;  /* 0x0013c80001027983 */ /* 0x0003620000100a00 */
[----:B------:R-:W-:-:S04]  /*10ad0*/  MOV R63, 0x0 ;  /* 0x00000000003f7802 */ /* 0x000fc80000000f00 */
[----:B------:R-:W-:Y:S05]  /*10ae0*/  RET.REL.NODEC R62 `(_ZN7cutlass13device_kernelIN5flash19enable_sm80_to_sm89INS1_16FlashAttnBwdSm80INS1_25CollectiveMainloopBwdSm80ILi2ELi2EN4cute5tupleIJNS5_1CILi128EEES8_NS7_ILi64EEEEEENS_10bfloat16_tEfNS_4arch4Sm80ELb0ELb1ELb1ELb0ELb0ELb0ELb0ELb0ELi2ELi4ELi4ELi4ELb0EEENS1_21CollectiveEpilogueBwdISA_SB_SD_Li256ELb0ELb0ELi2EEENS1_19SingleTileSchedulerILb0ELb0ELb0ELi128EEEEEEEEEvNT_6ParamsE) ;  /* 0xfffef5103e007950 */ /* 0x000fea0003c3ffff */
        .type           $_ZN7cutlass13device_kernelIN5flash19enable_sm80_to_sm89INS1_16FlashAttnBwdSm80INS1_25CollectiveMainloopBwdSm80ILi2ELi2EN4cute5tupleIJNS5_1CILi128EEES8_NS7_ILi64EEEEEENS_10bfloat16_tEfNS_4arch4Sm80ELb0ELb1ELb1ELb0ELb0ELb0ELb0ELb0ELi2ELi4ELi4ELi4ELb0EEENS1_21CollectiveEpilogueBwdISA_SB_SD_Li256ELb0ELb0ELi2EEENS1_19SingleTileSchedulerILb0ELb0ELb0ELi128EEEEEEEEEvNT_6ParamsE$_ZZN4cuteplIJNS_1CILi0EEEiEJS2_iEEEDaRKNS_15ArithmeticTupleIJDpT_EEERKNS3_IJDpT0_EEEENKUlDpRKT_E_clIJS2_iEEEDaSH_,@function
        .size           $_ZN7cutlass13device_kernelIN5flash19enable_sm80_to_sm89INS1_16FlashAttnBwdSm80INS1_25CollectiveMainloopBwdSm80ILi2ELi2EN4cute5tupleIJNS5_1CILi128EEES8_NS7_ILi64EEEEEENS_10bfloat16_tEfNS_4arch4Sm80ELb0ELb1ELb1ELb0ELb0ELb0ELb0ELb0ELi2ELi4ELi4ELi4ELb0EEENS1_21CollectiveEpilogueBwdISA_SB_SD_Li256ELb0ELb0ELi2EEENS1_19SingleTileSchedulerILb0ELb0ELb0ELi128EEEEEEEEEvNT_6ParamsE$_ZZN4cuteplIJNS_1CILi0EEEiEJS2_iEEEDaRKNS_15ArithmeticTupleIJDpT_EEERKNS3_IJDpT0_EEEENKUlDpRKT_E_clIJS2_iEEEDaSH_,($_ZN7cutlass13device_kernelIN5flash19enable_sm80_to_sm89INS1_16FlashAttnBwdSm80INS1_25CollectiveMainloopBwdSm80ILi2ELi2EN4cute5tupleIJNS5_1CILi128EEES8_NS7_ILi64EEEEEENS_10bfloat16_tEfNS_4arch4Sm80ELb0ELb1ELb1ELb0ELb0ELb0ELb0ELb0ELi2ELi4ELi4ELi4ELb0EEENS1_21CollectiveEpilogueBwdISA_SB_SD_Li256ELb0ELb0ELi2EEENS1_19SingleTileSchedulerILb0ELb0ELb0ELi128EEEEEEEEEvNT_6ParamsE$_ZZN4cuteplIJNS_1CILi0EEEiEJiEEEDaRKNS_15ArithmeticTupleIJDpT_EEERKNS3_IJDpT0_EEEENKUlDpRKT_E_clIJiiEEEDaSH_ - $_ZN7cutlass13device_kernelIN5flash19enable_sm80_to_sm89INS1_16FlashAttnBwdSm80INS1_25CollectiveMainloopBwdSm80ILi2ELi2EN4cute5tupleIJNS5_1CILi128EEES8_NS7_ILi64EEEEEENS_10bfloat16_tEfNS_4arch4Sm80ELb0ELb1ELb1ELb0ELb0ELb0ELb0ELb0ELi2ELi4ELi4ELi4ELb0EEENS1_21CollectiveEpilogueBwdISA_SB_SD_Li256ELb0ELb0ELi2EEENS1_19SingleTileSchedulerILb0ELb0ELb0ELi128EEEEEEEEEvNT_6ParamsE$_ZZN4cuteplIJNS_1CILi0EEEiEJS2_iEEEDaRKNS_15ArithmeticTupleIJDpT_EEERKNS3_IJDpT0_EEEENKUlDpRKT_E_clIJS2_iEEEDaSH_)
$_ZN7cutlass13device_kernelIN5flash19enable_sm80_to_sm89INS1_16FlashAttnBwdSm80INS1_25CollectiveMainloopBwdSm80ILi2ELi2EN4cute5tupleIJNS5_1CILi128EEES8_NS7_ILi64EEEEEENS_10bfloat16_tEfNS_4arch4Sm80ELb0ELb1ELb1ELb0ELb0ELb0ELb0ELb0ELi2ELi4ELi4ELi4ELb0EEENS1_21CollectiveEpilogueBwdISA_SB_SD_Li256ELb0ELb0ELi2EEENS1_19SingleTileSchedulerILb0ELb0ELb0ELi128EEEEEEEEEvNT_6ParamsE$_ZZN4cuteplIJNS_1CILi0EEEiEJS2_iEEEDaRKNS_15ArithmeticTupleIJDpT_EEERKNS3_IJDpT0_EEEENKUlDpRKT_E_clIJS2_iEEEDaSH_:
[----:B------:R-:W-:Y:S02]  /*10af0*/  IADD3 R9, R1, 0x13c8, RZ ;  /* 0x000013c801097810 */ /* 0x000fe40007ffe0ff */
[----:B------:R-:W-:Y:S02]  /*10b00*/  MOV R8, 0x10b30 ;  /* 0x00010b3000087802 */ /* 0x000fe40000000f00 */
[----:B------:R-:W-:Y:S02]  /*10b10*/  IADD3 R9, R9, c[0x0][0x20], RZ ;  /* 0x0000080009097a10 */ /* 0x000fe40007ffe0ff */
[----:B------:R-:W-:Y:S05]  /*10b20*/  CALL.REL.NOINC `($_ZN7cutlass13device_kernelIN5flash19enable_sm80_to_sm89INS1_16FlashAttnBwdSm80INS1_25CollectiveMainloopBwdSm80ILi2ELi2EN4cute5tupleIJNS5_1CILi128EEES8_NS7_ILi64EEEEEENS_10bfloat16_tEfNS_4arch4Sm80ELb0ELb1ELb1ELb0ELb0ELb0ELb0ELb0ELi2ELi4ELi4ELi4ELb0EEENS1_21CollectiveEpilogueBwdISA_SB_SD_Li256ELb0ELb0ELi2EEENS1_19SingleTileSchedulerILb0ELb0ELb0ELi128EEEEEEEEEvNT_6ParamsE$_ZN4cute5tupleIJNS_1CILi0EEEiEEC2ERKS2_RKi) ;  /* 0xffffad8000007944 */ /* 0x000fea0003c3ffff */
[----:B------:R1:W5:Y:S01]  /*10b30*/  LDL R34, [R1+0x13c8] ;  /* 0x0013c80001227983 */ /* 0x0003620000100800 */
[----:B------:R-:W-:-:S04]  /*10b40*/  MOV R63, 0x0 ;  /* 0x00000000003f7802 */ /* 0x000fc80000000f00 */
[----:B------:R-:W-:Y:S05]  /*10b50*/  RET.REL.NODEC R62 `(_ZN7cutlass13device_kernelIN5flash19enable_sm80_to_sm89INS1_16FlashAttnBwdSm80INS1_25CollectiveMainloopBwdSm80ILi2ELi2EN4cute5tupleIJNS5_1CILi128EEES8_NS7_ILi64EEEEEENS_10bfloat16_tEfNS_4arch4Sm80ELb0ELb1ELb1ELb0ELb0ELb0ELb0ELb0ELi2ELi4ELi4ELi4ELb0EEENS1_21CollectiveEpilogueBwdISA_SB_SD_Li256ELb0ELb0ELi2EEENS1_19SingleTileSchedulerILb0ELb0ELb0ELi128EEEEEEEEEvNT_6ParamsE) ;  /* 0xfffef4a03e007950 */ /* 0x000fea0003c3ffff */
        .type           $_ZN7cutlass13device_kernelIN5flash19enable_sm80_to_sm89INS1_16FlashAttnBwdSm80INS1_25CollectiveMainloopBwdSm80ILi2ELi2EN4cute5tupleIJNS5_1CILi128EEES8_NS7_ILi64EEEEEENS_10bfloat16_tEfNS_4arch4Sm80ELb0ELb1ELb1ELb0ELb0ELb0ELb0ELb0ELi2ELi4ELi4ELi4ELb0EEENS1_21CollectiveEpilogueBwdISA_SB_SD_Li256ELb0ELb0ELi2EEENS1_19SingleTileSchedulerILb0ELb0ELb0ELi128EEEEEEEEEvNT_6ParamsE$_ZZN4cuteplIJNS_1CILi0EEEiEJiEEEDaRKNS_15ArithmeticTupleIJDpT_EEERKNS3_IJDpT0_EEEENKUlDpRKT_E_clIJiiEEEDaSH_,@function
        .size           $_ZN7cutlass13device_kernelIN5flash19enable_sm80_to_sm89INS1_16FlashAttnBwdSm80INS1_25CollectiveMainloopBwdSm80ILi2ELi2EN4cute5tupleIJNS5_1CILi128EEES8_NS7_ILi64EEEEEENS_10bfloat16_tEfNS_4arch4Sm80ELb0ELb1ELb1ELb0ELb0ELb0ELb0ELb0ELi2ELi4ELi4ELi4ELb0EEENS1_21CollectiveEpilogueBwdISA_SB_SD_Li256ELb0ELb0ELi2EEENS1_19SingleTileSchedulerILb0ELb0ELb0ELi128EEEEEEEEEvNT_6ParamsE$_ZZN4cuteplIJNS_1CILi0EEEiEJiEEEDaRKNS_15ArithmeticTupleIJDpT_EEERKNS3_IJDpT0_EEEENKUlDpRKT_E_clIJiiEEEDaSH_,($_ZN7cutlass13device_kernelIN5flash19enable_sm80_to_sm89INS1_16FlashAttnBwdSm80INS1_25CollectiveMainloopBwdSm80ILi2ELi2EN4cute5tupleIJNS5_1CILi128EEES8_NS7_ILi64EEEEEENS_10bfloat16_tEfNS_4arch4Sm80ELb0ELb1ELb1ELb0ELb0ELb0ELb0ELb0ELi2ELi4ELi4ELi4ELb0EEENS1_21CollectiveEpilogueBwdISA_SB_SD_Li256ELb0ELb0ELi2EEENS1_19SingleTileSchedulerILb0ELb0ELb0ELi128EEEEEEEEEvNT_6ParamsE$_ZZN4cuteplIJiEJNS_1CILi0EEEEEEDaRKNS_15ArithmeticTupleIJDpT_EEERKNS3_IJDpT0_EEEENKUlDpRKT_E_clIJiEEEDaSH_ - $_ZN7cutlass13device_kernelIN5flash19enable_sm80_to_sm89INS1_16FlashAttnBwdSm80INS1_25CollectiveMainloopBwdSm80ILi2ELi2EN4cute5tupleIJNS5_1CILi128EEES8_NS7_ILi64EEEEEENS_10bfloat16_tEfNS_4arch4Sm80ELb0ELb1ELb1ELb0ELb0ELb0ELb0ELb0ELi2ELi4ELi4ELi4ELb0EEENS1_21CollectiveEpilogueBwdISA_SB_SD_Li256ELb0ELb0ELi2EEENS1_19SingleTileSchedulerILb0ELb0ELb0ELi128EEEEEEEEEvNT_6ParamsE$_ZZN4cuteplIJNS_1CILi0EEEiEJiEEEDaRKNS_15ArithmeticTupleIJDpT_EEERKNS3_IJDpT0_EEEENKUlDpRKT_E_clIJiiEEEDaSH_)
$_ZN7cutlass13device_kernelIN5flash19enable_sm80_to_sm89INS1_16FlashAttnBwdSm80INS1_25CollectiveMainloopBwdSm80ILi2ELi2EN4cute5tupleIJNS5_1CILi128EEES8_NS7_ILi64EEEEEENS_10bfloat16_tEfNS_4arch4Sm80ELb0ELb1ELb1ELb0ELb0ELb0ELb0ELb0ELi2ELi4ELi4ELi4ELb0EEENS1_21CollectiveEpilogueBwdISA_SB_SD_Li256ELb0ELb0ELi2EEENS1_19SingleTileSchedulerILb0ELb0ELb0ELi128EEEEEEEEEvNT_6ParamsE$_ZZN4cuteplIJNS_1CILi0EEEiEJiEEEDaRKNS_15ArithmeticTupleIJDpT_EEERKNS3_IJDpT0_EEEENKUlDpRKT_E_clIJiiEEEDaSH_:
[----:B------:R-:W-:Y:S01]  /*10b60*/  IADD3 R3, R1, 0x13c8, RZ ;  /* 0x000013c801037810 */ /* 0x000fe20007ffe0ff */
[----:B------:R-:W-:Y:S01]  /*10b70*/  IMAD.MOV.U32 R2, RZ, RZ, R83 ;  /* 0x000000ffff027224 */ /* 0x000fe200078e0053 */
[----:B------:R-:W-:Y:S02]  /*10b80*/  MOV R6, 0x10bb0 ;  /* 0x00010bb000067802 */ /* 0x000fe40000000f00 */
[----:B------:R-:W-:Y:S02]  /*10b90*/  IADD3 R3, R3, c[0x0][0x20], RZ ;  /* 0x0000080003037a10 */ /* 0x000fe40007ffe0ff */
[----:B------:R-:W-:Y:S05]  /*10ba0*/  CALL.REL.NOINC `($_ZN7cutlass13device_kernelIN5flash19enable_sm80_to_sm89INS1_16FlashAttnBwdSm80INS1_25CollectiveMainloopBwdSm80ILi2ELi2EN4cute5tupleIJNS5_1CILi128EEES8_NS7_ILi64EEEEEENS_10bfloat16_tEfNS_4arch4Sm80ELb0ELb1ELb1ELb0ELb0ELb0ELb0ELb0ELi2ELi4ELi4ELi4ELb0EEENS1_21CollectiveEpilogueBwdISA_SB_SD_Li256ELb0ELb0ELi2EEENS1_19SingleTileSchedulerILb0ELb0ELb0ELi128EEEEEEEEEvNT_6ParamsE$_ZN4cute5tupleIJiiEEC2ERKiS3_) ;  /* 0xffffae6000007944 */ /* 0x000fea0003c3ffff */
[----:B------:R1:W5:Y:S01]  /*10bb0*/  LDL.64 R18, [R1+0x13c8] ;  /* 0x0013c80001127983 */ /* 0x0003620000100a00 */
[----:B------:R-:W-:Y:S02]  /*10bc0*/  MOV R2, R4 ;  /* 0x0000000400027202 */ /* 0x000fe40000000f00 */
[----:B------:R-:W-:-:S04]  /*10bd0*/  MOV R3, 0x0 ;  /* 0x0000000000037802 */ /* 0x000fc80000000f00 */
[----:B------:R-:W-:Y:S05]  /*10be0*/  RET.REL.NODEC R2 `(_ZN7cutlass13device_kernelIN5flash19enable_sm80_to_sm89INS1_16FlashAttnBwdSm80INS1_25CollectiveMainloopBwdSm80ILi2ELi2EN4cute5tupleIJNS5_1CILi128EEES8_NS7_ILi64EEEEEENS_10bfloat16_tEfNS_4arch4Sm80ELb0ELb1ELb1ELb0ELb0ELb0ELb0ELb0ELi2ELi4ELi4ELi4ELb0EEENS1_21CollectiveEpilogueBwdISA_SB_SD_Li256ELb0ELb0ELi2EEENS1_19SingleTileSchedulerILb0ELb0ELb0ELi128EEEEEEEEEvNT_6ParamsE) ;  /* 0xfffef41002007950 */ /* 0x000fea0003c3ffff */
        .type           $_ZN7cutlass13device_kernelIN5flash19enable_sm80_to_sm89INS1_16FlashAttnBwdSm80INS1_25CollectiveMainloopBwdSm80ILi2ELi2EN4cute5tupleIJNS5_1CILi128EEES8_NS7_ILi64EEEEEENS_10bfloat16_tEfNS_4arch4Sm80ELb0ELb1ELb1ELb0ELb0ELb0ELb0ELb0ELi2ELi4ELi4ELi4ELb0EEENS1_21CollectiveEpilogueBwdISA_SB_SD_Li256ELb0ELb0ELi2EEENS1_19SingleTileSchedulerILb0ELb0ELb0ELi128EEEEEEEEEvNT_6ParamsE$_ZZN4cuteplIJiEJNS_1CILi0EEEEEEDaRKNS_15ArithmeticTupleIJDpT_EEERKNS3_IJDpT0_EEEENKUlDpRKT_E_clIJiEEEDaSH_,@function
        .size           $_ZN7cutlass13device_kernelIN5flash19enable_sm80_to_sm89INS1_16FlashAttnBwdSm80INS1_25CollectiveMainloopBwdSm80ILi2ELi2EN4cute5tupleIJNS5_1CILi128EEES8_NS7_ILi64EEEEEENS_10bfloat16_tEfNS_4arch4Sm80ELb0ELb1ELb1ELb0ELb0ELb0ELb0ELb0ELi2ELi4ELi4ELi4ELb0EEENS1_21CollectiveEpilogueBwdISA_SB_SD_Li256ELb0ELb0ELi2EEENS1_19SingleTileSchedulerILb0ELb0ELb0ELi128EEEEEEEEEvNT_6ParamsE$_ZZN4cuteplIJiEJNS_1CILi0EEEEEEDaRKNS_15ArithmeticTupleIJDpT_EEERKNS3_IJDpT0_EEEENKUlDpRKT_E_clIJiEEEDaSH_,($_ZN7cutlass13device_kernelIN5flash19enable_sm80_to_sm89INS1_16FlashAttnBwdSm80INS1_25CollectiveMainloopBwdSm80ILi2ELi2EN4cute5tupleIJNS5_1CILi128EEES8_NS7_ILi64EEEEEENS_10bfloat16_tEfNS_4arch4Sm80ELb0ELb1ELb1ELb0ELb0ELb0ELb0ELb0ELi2ELi4ELi4ELi4ELb0EEENS1_21CollectiveEpilogueBwdISA_SB_SD_Li256ELb0ELb0ELi2EEENS1_19SingleTileSchedulerILb0ELb0ELb0ELi128EEEEEEEEEvNT_6ParamsE$_ZZN4cuteplIJiEJNS_1CILi0EEES2_EEEDaRKNS_15ArithmeticTupleIJDpT_EEERKNS3_IJDpT0_EEEENKUlDpRKT_E_clIJiS2_EEEDaSH_ - $_ZN7cutlass13device_kernelIN5flash19enable_sm80_to_sm89INS1_16FlashAttnBwdSm80INS1_25CollectiveMainloopBwdSm80ILi2ELi2EN4cute5tupleIJNS5_1CILi128EEES8_NS7_ILi64EEEEEENS_10bfloat16_tEfNS_4arch4Sm80ELb0ELb1ELb1ELb0ELb0ELb0ELb0ELb0ELi2ELi4ELi4ELi4ELb0EEENS1_21CollectiveEpilogueBwdISA_SB_SD_Li256ELb0ELb0ELi2EEENS1_19SingleTileSchedulerILb0ELb0ELb0ELi128EEEEEEEEEvNT_6ParamsE$_ZZN4cuteplIJiEJNS_1CILi0EEEEEEDaRKNS_15ArithmeticTupleIJDpT_EEERKNS3_IJDpT0_EEEENKUlDpRKT_E_clIJiEEEDaSH_)
$_ZN7cutlass13device_kernelIN5flash19enable_sm80_to_sm89INS1_16FlashAttnBwdSm80INS1_25CollectiveMainloopBwdSm80ILi2ELi2EN4cute5tupleIJNS5_1CILi128EEES8_NS7_ILi64EEEEEENS_10bfloat16_tEfNS_4arch4Sm80ELb0ELb1ELb1ELb0ELb0ELb0ELb0ELb0ELi2ELi4ELi4ELi4ELb0EEENS1_21CollectiveEpilogueBwdISA_SB_SD_Li256ELb0ELb0ELi2EEENS1_19SingleTileSchedulerILb0ELb0ELb0ELi128EEEEEEEEEvNT_6ParamsE$_ZZN4cuteplIJiEJNS_1CILi0EEEEEEDaRKNS_15ArithmeticTupleIJDpT_EEERKNS3_IJDpT0_EEEENKUlDpRKT_E_clIJiEEEDaSH_:
[----:B------:R-:W-:Y:S02]  /*10bf0*/  IADD3 R2, R1, 0x16a8, RZ ;  /* 0x000016a801027810 */ /* 0x000fe40007ffe0ff */
[----:B------:R-:W-:Y:S02]  /*10c00*/  MOV R10, 0x10c30 ;  /* 0x00010c30000a7802 */ /* 0x000fe40000000f00 */
[----:B------:R-:W-:Y:S02]  /*10c10*/  IADD3 R2, R2, c[0x0][0x20], RZ ;  /* 0x0000080002027a10 */ /* 0x000fe40007ffe0ff */
[----:B------:R-:W-:Y:S05]  /*10c20*/  CALL.REL.NOINC `($_ZN7cutlass13device_kernelIN5flash19enable_sm80_to_sm89INS1_16FlashAttnBwdSm80INS1_25CollectiveMainloopBwdSm80ILi2ELi2EN4cute5tupleIJNS5_1CILi128EEES8_NS7_ILi64EEEEEENS_10bfloat16_tEfNS_4arch4Sm80ELb0ELb1ELb1ELb0ELb0ELb0ELb0ELb0ELi2ELi4ELi4ELi4ELb0EEENS1_21CollectiveEpilogueBwdISA_SB_SD_Li256ELb0ELb0ELi2EEENS1_19SingleTileSchedulerILb0ELb0ELb0ELi128EEEEEEEEEvNT_6ParamsE$_ZN4cute5tupleIJiEEC2ERKi) ;  /* 0xffffad6000007944 */ /* 0x000fea0003c3ffff */
[----:B-1----:R1:W5:Y:S01]  /*10c30*/  LDL R2, [R1+0x16a8] ;  /* 0x0016a80001027983 */ /* 0x0023620000100800 */
[----:B------:R-:W-:-:S04]  /*10c40*/  MOV R17, 0x0 ;  /* 0x0000000000117802 */ /* 0x000fc80000000f00 */
[----:B------:R-:W-:Y:S05]  /*10c50*/  RET.REL.NODEC R16 `(_ZN7cutlass13device_kernelIN5flash19enable_sm80_to_sm89INS1_16FlashAttnBwdSm80INS1_25CollectiveMainloopBwdSm80ILi2ELi2EN4cute5tupleIJNS5_1CILi128EEES8_NS7_ILi64EEEEEENS_10bfloat16_tEfNS_4arch4Sm80ELb0ELb1ELb1ELb0ELb0ELb0ELb0ELb0ELi2ELi4ELi4ELi4ELb0EEENS1_21CollectiveEpilogueBwdISA_SB_SD_Li256ELb0ELb0ELi2EEENS1_19SingleTileSchedulerILb0ELb0ELb0ELi128EEEEEEEEEvNT_6ParamsE) ;  /* 0xfffef3a010007950 */ /* 0x000fea0003c3ffff */
        .type           $_ZN7cutlass13device_kernelIN5flash19enable_sm80_to_sm89INS1_16FlashAttnBwdSm80INS1_25CollectiveMainloopBwdSm80ILi2ELi2EN4cute5tupleIJNS5_1CILi128EEES8_NS7_ILi64EEEEEENS_10bfloat16_tEfNS_4arch4Sm80ELb0ELb1ELb1ELb0ELb0ELb0ELb0ELb0ELi2ELi4ELi4ELi4ELb0EEENS1_21CollectiveEpilogueBwdISA_SB_SD_Li256ELb0ELb0ELi2EEENS1_19SingleTileSchedulerILb0ELb0ELb0ELi128EEEEEEEEEvNT_6ParamsE$_ZZN4cuteplIJiEJNS_1CILi0EEES2_EEEDaRKNS_15ArithmeticTupleIJDpT_EEERKNS3_IJDpT0_EEEENKUlDpRKT_E_clIJiS2_EEEDaSH_,@function
        .size           $_ZN7cutlass13device_kernelIN5flash19enable_sm80_to_sm89INS1_16FlashAttnBwdSm80INS1_25CollectiveMainloopBwdSm80ILi2ELi2EN4cute5tupleIJNS5_1CILi128EEES8_NS7_ILi64EEEEEENS_10bfloat16_tEfNS_4arch4Sm80ELb0ELb1ELb1ELb0ELb0ELb0ELb0ELb0ELi2ELi4ELi4ELi4ELb0EEENS1_21CollectiveEpilogueBwdISA_SB_SD_Li256ELb0ELb0ELi2EEENS1_19SingleTileSchedulerILb0ELb0ELb0ELi128EEEEEEEEEvNT_6ParamsE$_ZZN4cuteplIJiEJNS_1CILi0EEES2_EEEDaRKNS_15ArithmeticTupleIJDpT_EEERKNS3_IJDpT0_EEEENKUlDpRKT_E_clIJiS2_EEEDaSH_,($_ZN7cutlass13device_kernelIN5flash19enable_sm80_to_sm89INS1_16FlashAttnBwdSm80INS1_25CollectiveMainloopBwdSm80ILi2ELi2EN4cute5tupleIJNS5_1CILi128EEES8_NS7_ILi64EEEEEENS_10bfloat16_tEfNS_4arch4Sm80ELb0ELb1ELb1ELb0ELb0ELb0ELb0ELb0ELi2ELi4ELi4ELi4ELb0EEENS1_21CollectiveEpilogueBwdISA_SB_SD_Li256ELb0ELb0ELi2EEENS1_19SingleTileSchedulerILb0ELb0ELb0ELi128EEEEEEEEEvNT_6ParamsE$_ZZN4cuteplIJiEJNS_1CILi0EEEiEEEDaRKNS_15ArithmeticTupleIJDpT_EEERKNS3_IJDpT0_EEEENKUlDpRKT_E_clIJiiEEEDaSH_ - $_ZN7cutlass13device_kernelIN5flash19enable_sm80_to_sm89INS1_16FlashAttnBwdSm80INS1_25CollectiveMainloopBwdSm80ILi2ELi2EN4cute5tupleIJNS5_1CILi128EEES8_NS7_ILi64EEEEEENS_10bfloat16_tEfNS_4arch4Sm80ELb0ELb1ELb1ELb0ELb0ELb0ELb0ELb0ELi2ELi4ELi4ELi4ELb0EEENS1_21CollectiveEpilogueBwdISA_SB_SD_Li256ELb0ELb0ELi2EEENS1_19SingleTileSchedulerILb0ELb0ELb0ELi128EEEEEEEEEvNT_6ParamsE$_ZZN4cuteplIJiEJNS_1CILi0EEES2_EEEDaRKNS_15ArithmeticTupleIJDpT_EEERKNS3_IJDpT0_EEEENKUlDpRKT_E_clIJiS2_EEEDaSH_)
$_ZN7cutlass13device_kernelIN5flash19enable_sm80_to_sm89INS1_16FlashAttnBwdSm80INS1_25CollectiveMainloopBwdSm80ILi2ELi2EN4cute5tupleIJNS5_1CILi128EEES8_NS7_ILi64EEEEEENS_10bfloat16_tEfNS_4arch4Sm80ELb0ELb1ELb1ELb0ELb0ELb0ELb0ELb0ELi2ELi4ELi4ELi4ELb0EEENS1_21CollectiveEpilogueBwdISA_SB_SD_Li256ELb0ELb0ELi2EEENS1_19SingleTileSchedulerILb0ELb0ELb0ELi128EEEEEEEEEvNT_6ParamsE$_ZZN4cuteplIJiEJNS_1CILi0EEES2_EEEDaRKNS_15ArithmeticTupleIJDpT_EEERKNS3_IJDpT0_EEEENKUlDpRKT_E_clIJiS2_EEEDaSH_:
[----:B------:R-:W-:Y:S02]  /*10c60*/  IADD3 R2, R1, 0x13c8, RZ ;  /* 0x000013c801027810 */ /* 0x000fe40007ffe0ff */
[----:B------:R-:W-:Y:S02]  /*10c70*/  MOV R8, 0x10ca0 ;  /* 0x00010ca000087802 */ /* 0x000fe40000000f00 */
[----:B------:R-:W-:Y:S02]  /*10c80*/  IADD3 R2, R2, c[0x0][0x20], RZ ;  /* 0x0000080002027a10 */ /* 0x000fe40007ffe0ff */
[----:B------:R-:W-:Y:S05]  /*10c90*/  CALL.REL.NOINC `($_ZN7cutlass13device_kernelIN5flash19enable_sm80_to_sm89INS1_16FlashAttnBwdSm80INS1_25CollectiveMainloopBwdSm80ILi2ELi2EN4cute5tupleIJNS5_1CILi128EEES8_NS7_ILi64EEEEEENS_10bfloat16_tEfNS_4arch4Sm80ELb0ELb1ELb1ELb0ELb0ELb0ELb0ELb0ELi2ELi4ELi4ELi4ELb0EEENS1_21CollectiveEpilogueBwdISA_SB_SD_Li256ELb0ELb0ELi2EEENS1_19SingleTileSchedulerILb0ELb0ELb0ELi128EEEEEEEEEvNT_6ParamsE$_ZN4cute5tupleIJiNS_1CILi0EEEEEC2ERKiRKS2_) ;  /* 0xffffad3000007944 */ /* 0x000fea0003c3ffff */
[----:B-1----:R1:W5:Y:S01]  /*10ca0*/  LDL R3, [R1+0x13c8] ;  /* 0x0013c80001037983 */ /* 0x0023620000100800 */
[----:B------:R-:W-:-:S04]  /*10cb0*/  MOV R57, 0x0 ;  /* 0x0000000000397802 */ /* 0x000fc80000000f00 */
[----:B------:R-:W-:Y:S05]  /*10cc0*/  RET.REL.NODEC R56 `(_ZN7cutlass13device_kernelIN5flash19enable_sm80_to_sm89INS1_16FlashAttnBwdSm80INS1_25CollectiveMainloopBwdSm80ILi2ELi2EN4cute5tupleIJNS5_1CILi128EEES8_NS7_ILi64EEEEEENS_10bfloat16_tEfNS_4arch4Sm80ELb0ELb1ELb1ELb0ELb0ELb0ELb0ELb0ELi2ELi4ELi4ELi4ELb0EEENS1_21CollectiveEpilogueBwdISA_SB_SD_Li256ELb0ELb0ELi2EEENS1_19SingleTileSchedulerILb0ELb0ELb0ELi128EEEEEEEEEvNT_6ParamsE) ;  /* 0xfffef33038007950 */ /* 0x000fea0003c3ffff */
        .type           $_ZN7cutlass13device_kernelIN5flash19enable_sm80_to_sm89INS1_16FlashAttnBwdSm80INS1_25CollectiveMainloopBwdSm80ILi2ELi2EN4cute5tupleIJNS5_1CILi128EEES8_NS7_ILi64EEEEEENS_10bfloat16_tEfNS_4arch4Sm80ELb0ELb1ELb1ELb0ELb0ELb0ELb0ELb0ELi2ELi4ELi4ELi4ELb0EEENS1_21CollectiveEpilogueBwdISA_SB_SD_Li256ELb0ELb0ELi2EEENS1_19SingleTileSchedulerILb0ELb0ELb0ELi128EEEEEEEEEvNT_6ParamsE$_ZZN4cuteplIJiEJNS_1CILi0EEEiEEEDaRKNS_15ArithmeticTupleIJDpT_EEERKNS3_IJDpT0_EEEENKUlDpRKT_E_clIJiiEEEDaSH_,@function
        .size           $_ZN7cutlass13device_kernelIN5flash19enable_sm80_to_sm89INS1_16FlashAttnBwdSm80INS1_25CollectiveMainloopBwdSm80ILi2ELi2EN4cute5tupleIJNS5_1CILi128EEES8_NS7_ILi64EEEEEENS_10bfloat16_tEfNS_4arch4Sm80ELb0ELb1ELb1ELb0ELb0ELb0ELb0ELb0ELi2ELi4ELi4ELi4ELb0EEENS1_21CollectiveEpilogueBwdISA_SB_SD_Li256ELb0ELb0ELi2EEENS1_19SingleTileSchedulerILb0ELb0ELb0ELi128EEEEEEEEEvNT_6ParamsE$_ZZN4cuteplIJiEJNS_1CILi0EEEiEEEDaRKNS_15ArithmeticTupleIJDpT_EEERKNS3_IJDpT0_EEEENKUlDpRKT_E_clIJiiEEEDaSH_,($_ZN7cutlass13device_kernelIN5flash19enable_sm80_to_sm89INS1_16FlashAttnBwdSm80INS1_25CollectiveMainloopBwdSm80ILi2ELi2EN4cute5tupleIJNS5_1CILi128EEES8_NS7_ILi64EEEEEENS_10bfloat16_tEfNS_4arch4Sm80ELb0ELb1ELb1ELb0ELb0ELb0ELb0ELb0ELi2ELi4ELi4ELi4ELb0EEENS1_21CollectiveEpilogueBwdISA_SB_SD_Li256ELb0ELb0ELi2EEENS1_19SingleTileSchedulerILb0ELb0ELb0ELi128EEEEEEEEEvNT_6ParamsE$_ZZN4cuteplIJiEJiEEEDaRKNS_15ArithmeticTupleIJDpT_EEERKNS1_IJDpT0_EEEENKUlDpRKT_E_clIJiEEEDaSF_ - $_ZN7cutlass13device_kernelIN5flash19enable_sm80_to_sm89INS1_16FlashAttnBwdSm80INS1_25CollectiveMainloopBwdSm80ILi2ELi2EN4cute5tupleIJNS5_1CILi128EEES8_NS7_ILi64EEEEEENS_10bfloat16_tEfNS_4arch4Sm80ELb0ELb1ELb1ELb0ELb0ELb0ELb0ELb0ELi2ELi4ELi4ELi4ELb0EEENS1_21CollectiveEpilogueBwdISA_SB_SD_Li256ELb0ELb0ELi2EEENS1_19SingleTileSchedulerILb0ELb0ELb0ELi128EEEEEEEEEvNT_6ParamsE$_ZZN4cuteplIJiEJNS_1CILi0EEEiEEEDaRKNS_15ArithmeticTupleIJDpT_EEERKNS3_IJDpT0_EEEENKUlDpRKT_E_clIJiiEEEDaSH_)
$_ZN7cutlass13device_kernelIN5flash19enable_sm80_to_sm89INS1_16FlashAttnBwdSm80INS1_25CollectiveMainloopBwdSm80ILi2ELi2EN4cute5tupleIJNS5_1CILi128EEES8_NS7_ILi64EEEEEENS_10bfloat16_tEfNS_4arch4Sm80ELb0ELb1ELb1ELb0ELb0ELb0ELb0ELb0ELi2ELi4ELi4ELi4ELb0EEENS1_21CollectiveEpilogueBwdISA_SB_SD_Li256ELb0ELb0ELi2EEENS1_19SingleTileSchedulerILb0ELb0ELb0ELi128EEEEEEEEEvNT_6ParamsE$_ZZN4cuteplIJiEJNS_1CILi0EEEiEEEDaRKNS_15ArithmeticTupleIJDpT_EEERKNS3_IJDpT0_EEEENKUlDpRKT_E_clIJiiEEEDaSH_:
        /* <DEDUP_REMOVED lines=8> */
        .type           $_ZN7cutlass13device_kernelIN5flash19enable_sm80_to_sm89INS1_16FlashAttnBwdSm80INS1_25CollectiveMainloopBwdSm80ILi2ELi2EN4cute5tupleIJNS5_1CILi128EEES8_NS7_ILi64EEEEEENS_10bfloat16_tEfNS_4arch4Sm80ELb0ELb1ELb1ELb0ELb0ELb0ELb0ELb0ELi2ELi4ELi4ELi4ELb0EEENS1_21CollectiveEpilogueBwdISA_SB_SD_Li256ELb0ELb0ELi2EEENS1_19SingleTileSchedulerILb0ELb0ELb0ELi128EEEEEEEEEvNT_6ParamsE$_ZZN4cuteplIJiEJiEEEDaRKNS_15ArithmeticTupleIJDpT_EEERKNS1_IJDpT0_EEEENKUlDpRKT_E_clIJiEEEDaSF_,@function
        .size           $_ZN7cutlass13device_kernelIN5flash19enable_sm80_to_sm89INS1_16FlashAttnBwdSm80INS1_25CollectiveMainloopBwdSm80ILi2ELi2EN4cute5tupleIJNS5_1CILi128EEES8_NS7_ILi64EEEEEENS_10bfloat16_tEfNS_4arch4Sm80ELb0ELb1ELb1ELb0ELb0ELb0ELb0ELb0ELi2ELi4ELi4ELi4ELb0EEENS1_21CollectiveEpilogueBwdISA_SB_SD_Li256ELb0ELb0ELi2EEENS1_19SingleTileSchedulerILb0ELb0ELb0ELi128EEEEEEEEEvNT_6ParamsE$_ZZN4cuteplIJiEJiEEEDaRKNS_15ArithmeticTupleIJDpT_EEERKNS1_IJDpT0_EEEENKUlDpRKT_E_clIJiEEEDaSF_,($_ZN7cutlass13device_kernelIN5flash19enable_sm80_to_sm89INS1_16FlashAttnBwdSm80INS1_25CollectiveMainloopBwdSm80ILi2ELi2EN4cute5tupleIJNS5_1CILi128EEES8_NS7_ILi64EEEEEENS_10bfloat16_tEfNS_4arch4Sm80ELb0ELb1ELb1ELb0ELb0ELb0ELb0ELb0ELi2ELi4ELi4ELi4ELb0EEENS1_21CollectiveEpilogueBwdISA_SB_SD_Li256ELb0ELb0ELi2EEENS1_19SingleTileSchedulerILb0ELb0ELb0ELi128EEEEEEEEEvNT_6ParamsE$_ZZN4cuteplIJiiEJNS_1CILi0EEES2_EEEDaRKNS_15ArithmeticTupleIJDpT_EEERKNS3_IJDpT0_EEEENKUlDpRKT_E_clIJiiEEEDaSH_ - $_ZN7cutlass13device_kernelIN5flash19enable_sm80_to_sm89INS1_16FlashAttnBwdSm80INS1_25CollectiveMainloopBwdSm80ILi2ELi2EN4cute5tupleIJNS5_1CILi128EEES8_NS7_ILi64EEEEEENS_10bfloat16_tEfNS_4arch4Sm80ELb0ELb1ELb1ELb0ELb0ELb0ELb0ELb0ELi2ELi4ELi4ELi4ELb0EEENS1_21CollectiveEpilogueBwdISA_SB_SD_Li256ELb0ELb0ELi2EEENS1_19SingleTileSchedulerILb0ELb0ELb0ELi128EEEEEEEEEvNT_6ParamsE$_ZZN4cuteplIJiEJiEEEDaRKNS_15ArithmeticTupleIJDpT_EEERKNS1_IJDpT0_EEEENKUlDpRKT_E_clIJiEEEDaSF_)
$_ZN7cutlass13device_kernelIN5flash19enable_sm80_to_sm89INS1_16FlashAttnBwdSm80INS1_25CollectiveMainloopBwdSm80ILi2ELi2EN4cute5tupleIJNS5_1CILi128EEES8_NS7_ILi64EEEEEENS_10bfloat16_tEfNS_4arch4Sm80ELb0ELb1ELb1ELb0ELb0ELb0ELb0ELb0ELi2ELi4ELi4ELi4ELb0EEENS1_21CollectiveEpilogueBwdISA_SB_SD_Li256ELb0ELb0ELi2EEENS1_19SingleTileSchedulerILb0ELb0ELb0ELi128EEEEEEEEEvNT_6ParamsE$_ZZN4cuteplIJiEJiEEEDaRKNS_15ArithmeticTupleIJDpT_EEERKNS1_IJDpT0_EEEENKUlDpRKT_E_clIJiEEEDaSF_:
[----:B------:R-:W-:Y:S02]  /*10d50*/  IADD3 R2, R1, 0x13c8, RZ ;  /* 0x000013c801027810 */ /* 0x000fe40007ffe0ff */
[----:B------:R-:W-:Y:S02]  /*10d60*/  MOV R10, 0x10d90 ;  /* 0x00010d90000a7802 */ /* 0x000fe40000000f00 */
[----:B------:R-:W-:Y:S02]  /*10d70*/  IADD3 R2, R2, c[0x0][0x20], RZ ;  /* 0x0000080002027a10 */ /* 0x000fe40007ffe0ff */
[----:B------:R-:W-:Y:S05]  /*10d80*/  CALL.REL.NOINC `($_ZN7cutlass13device_kernelIN5flash19enable_sm80_to_sm89INS1_16FlashAttnBwdSm80INS1_25CollectiveMainloopBwdSm80ILi2ELi2EN4cute5tupleIJNS5_1CILi128EEES8_NS7_ILi64EEEEEENS_10bfloat16_tEfNS_4arch4Sm80ELb0ELb1ELb1ELb0ELb0ELb0ELb0ELb0ELi2ELi4ELi4ELi4ELb0EEENS1_21CollectiveEpilogueBwdISA_SB_SD_Li256ELb0ELb0ELi2EEENS1_19SingleTileSchedulerILb0ELb0ELb0ELi128EEEEEEEEEvNT_6ParamsE$_ZN4cute5tupleIJiEEC2ERKi) ;  /* 0xffffac0000007944 */ /* 0x000fea0003c3ffff */
[----:B------:R2:W5:Y:S01]  /*10d90*/  LDL R31, [R1+0x13c8] ;  /* 0x0013c800011f7983 */ /* 0x0005620000100800 */
[----:B------:R-:W-:-:S04]  /*10da0*/  MOV R9, 0x0 ;  /* 0x0000000000097802 */ /* 0x000fc80000000f00 */
[----:B------:R-:W-:Y:S05]  /*10db0*/  RET.REL.NODEC R8 `(_ZN7cutlass13device_kernelIN5flash19enable_sm80_to_sm89INS1_16FlashAttnBwdSm80INS1_25CollectiveMainloopBwdSm80ILi2ELi2EN4cute5tupleIJNS5_1CILi128EEES8_NS7_ILi64EEEEEENS_10bfloat16_tEfNS_4arch4Sm80ELb0ELb1ELb1ELb0ELb0ELb0ELb0ELb0ELi2ELi4ELi4ELi4ELb0EEENS1_21CollectiveEpilogueBwdISA_SB_SD_Li256ELb0ELb0ELi2EEENS1_19SingleTileSchedulerILb0ELb0ELb0ELi128EEEEEEEEEvNT_6ParamsE) ;  /* 0xfffef24008007950 */ /* 0x000fea0003c3ffff */
        .type           $_ZN7cutlass13device_kernelIN5flash19enable_sm80_to_sm89INS1_16FlashAttnBwdSm80INS1_25CollectiveMainloopBwdSm80ILi2ELi2EN4cute5tupleIJNS5_1CILi128EEES8_NS7_ILi64EEEEEENS_10bfloat16_tEfNS_4arch4Sm80ELb0ELb1ELb1ELb0ELb0ELb0ELb0ELb0ELi2ELi4ELi4ELi4ELb0EEENS1_21CollectiveEpilogueBwdISA_SB_SD_Li256ELb0ELb0ELi2EEENS1_19SingleTileSchedulerILb0ELb0ELb0ELi128EEEEEEEEEvNT_6ParamsE$_ZZN4cuteplIJiiEJNS_1CILi0EEES2_EEEDaRKNS_15ArithmeticTupleIJDpT_EEERKNS3_IJDpT0_EEEENKUlDpRKT_E_clIJiiEEEDaSH_,@function
        .size           $_ZN7cutlass13device_kernelIN5flash19enable_sm80_to_sm89INS1_16FlashAttnBwdSm80INS1_25CollectiveMainloopBwdSm80ILi2ELi2EN4cute5tupleIJNS5_1CILi128EEES8_NS7_ILi64EEEEEENS_10bfloat16_tEfNS_4arch4Sm80ELb0ELb1ELb1ELb0ELb0ELb0ELb0ELb0ELi2ELi4ELi4ELi4ELb0EEENS1_21CollectiveEpilogueBwdISA_SB_SD_Li256ELb0ELb0ELi2EEENS1_19SingleTileSchedulerILb0ELb0ELb0ELi128EEEEEEEEEvNT_6ParamsE$_ZZN4cuteplIJiiEJNS_1CILi0EEES2_EEEDaRKNS_15ArithmeticTupleIJDpT_EEERKNS3_IJDpT0_EEEENKUlDpRKT_E_clIJiiEEEDaSH_,($_ZN7cutlass13device_kernelIN5flash19enable_sm80_to_sm89INS1_16FlashAttnBwdSm80INS1_25CollectiveMainloopBwdSm80ILi2ELi2EN4cute5tupleIJNS5_1CILi128EEES8_NS7_ILi64EEEEEENS_10bfloat16_tEfNS_4arch4Sm80ELb0ELb1ELb1ELb0ELb0ELb0ELb0ELb0ELi2ELi4ELi4ELi4ELb0EEENS1_21CollectiveEpilogueBwdISA_SB_SD_Li256ELb0ELb0ELi2EEENS1_19SingleTileSchedulerILb0ELb0ELb0ELi128EEEEEEEEEvNT_6ParamsE$_ZZN4cuteplIJiiEJiNS_1CILi0EEEEEEDaRKNS_15ArithmeticTupleIJDpT_EEERKNS3_IJDpT0_EEEENKUlDpRKT_E_clIJiiEEEDaSH_ - $_ZN7cutlass13device_kernelIN5flash19enable_sm80_to_sm89INS1_16FlashAttnBwdSm80INS1_25CollectiveMainloopBwdSm80ILi2ELi2EN4cute5tupleIJNS5_1CILi128EEES8_NS7_ILi64EEEEEENS_10bfloat16_tEfNS_4arch4Sm80ELb0ELb1ELb1ELb0ELb0ELb0ELb0ELb0ELi2ELi4ELi4ELi4ELb0EEENS1_21CollectiveEpilogueBwdISA_SB_SD_Li256ELb0ELb0ELi2EEENS1_19SingleTileSchedulerILb0ELb0ELb0ELi128EEEEEEEEEvNT_6ParamsE$_ZZN4cuteplIJiiEJNS_1CILi0EEES2_EEEDaRKNS_15ArithmeticTupleIJDpT_EEERKNS3_IJDpT0_EEEENKUlDpRKT_E_clIJiiEEEDaSH_)
$_ZN7cutlass13device_kernelIN5flash19enable_sm80_to_sm89INS1_16FlashAttnBwdSm80INS1_25CollectiveMainloopBwdSm80ILi2ELi2EN4cute5tupleIJNS5_1CILi128EEES8_NS7_ILi64EEEEEENS_10bfloat16_tEfNS_4arch4Sm80ELb0ELb1ELb1ELb0ELb0ELb0ELb0ELb0ELi2ELi4ELi4ELi4ELb0EEENS1_21CollectiveEpilogueBwdISA_SB_SD_Li256ELb0ELb0ELi2EEENS1_19SingleTileSchedulerILb0ELb0ELb0ELi128EEEEEEEEEvNT_6ParamsE$_ZZN4cuteplIJiiEJNS_1CILi0EEES2_EEEDaRKNS_15ArithmeticTupleIJDpT_EEERKNS3_IJDpT0_EEEENKUlDpRKT_E_clIJiiEEEDaSH_:
[----:B------:R-:W-:Y:S01]  /*10dc0*/  IADD3 R3, R1, 0x16a8, RZ ;  /* 0x000016a801037810 */ /* 0x000fe20007ffe0ff */
[----:B------:R-:W-:Y:S01]  /*10dd0*/  IMAD.MOV.U32 R10, RZ, RZ, R4 ;  /* 0x000000ffff0a7224 */ /* 0x000fe200078e0004 */
[----:B------:R-:W-:Y:S01]  /*10de0*/  MOV R6, 0x10e20 ;  /* 0x00010e2000067802 */ /* 0x000fe20000000f00 */
[----:B------:R-:W-:Y:S01]  /*10df0*/  IMAD.MOV.U32 R2, RZ, RZ, R83 ;  /* 0x000000ffff027224 */ /* 0x000fe200078e0053 */
[----:B------:R-:W-:Y:S02]  /*10e00*/  IADD3 R3, R3, c[0x0][0x20], RZ ;  /* 0x0000080003037a10 */ /* 0x000fe40007ffe0ff */
[----:B------:R-:W-:Y:S05]  /*10e10*/  CALL.REL.NOINC `($_ZN7cutlass13device_kernelIN5flash19enable_sm80_to_sm89INS1_16FlashAttnBwdSm80INS1_25CollectiveMainloopBwdSm80ILi2ELi2EN4cute5tupleIJNS5_1CILi128EEES8_NS7_ILi64EEEEEENS_10bfloat16_tEfNS_4arch4Sm80ELb0ELb1ELb1ELb0ELb0ELb0ELb0ELb0ELi2ELi4ELi4ELi4ELb0EEENS1_21CollectiveEpilogueBwdISA_SB_SD_Li256ELb0ELb0ELi2EEENS1_19SingleTileSchedulerILb0ELb0ELb0ELi128EEEEEEEEEvNT_6ParamsE$_ZN4cute5tupleIJiiEEC2ERKiS3_) ;  /* 0xffffabf000007944 */ /* 0x000fea0003c3ffff */
[----:B------:R1:W5:Y:S01]  /*10e20*/  LDL.64 R22, [R1+0x16a8] ;  /* 0x0016a80001167983 */ /* 0x0003620000100a00 */
[----:B------:R-:W-:Y:S02]  /*10e30*/  MOV R2, R82 ;  /* 0x0000005200027202 */ /* 0x000fe40000000f00 */
[----:B------:R-:W-:-:S04]  /*10e40*/  MOV R3, 0x0 ;  /* 0x0000000000037802 */ /* 0x000fc80000000f00 */
[----:B------:R-:W-:Y:S05]  /*10e50*/  RET.REL.NODEC R2 `(_ZN7cutlass13device_kernelIN5flash19enable_sm80_to_sm89INS1_16FlashAttnBwdSm80INS1_25CollectiveMainloopBwdSm80ILi2ELi2EN4cute5tupleIJNS5_1CILi128EEES8_NS7_ILi64EEEEEENS_10bfloat16_tEfNS_4arch4Sm80ELb0ELb1ELb1ELb0ELb0ELb0ELb0ELb0ELi2ELi4ELi4ELi4ELb0EEENS1_21CollectiveEpilogueBwdISA_SB_SD_Li256ELb0ELb0ELi2EEENS1_19SingleTileSchedulerILb0ELb0ELb0ELi128EEEEEEEEEvNT_6ParamsE) ;  /* 0xfffef1a002007950 */ /* 0x000fea0003c3ffff */
        .type           $_ZN7cutlass13device_kernelIN5flash19enable_sm80_to_sm89INS1_16FlashAttnBwdSm80INS1_25CollectiveMainloopBwdSm80ILi2ELi2EN4cute5tupleIJNS5_1CILi128EEES8_NS7_ILi64EEEEEENS_10bfloat16_tEfNS_4arch4Sm80ELb0ELb1ELb1ELb0ELb0ELb0ELb0ELb0ELi2ELi4ELi4ELi4ELb0EEENS1_21CollectiveEpilogueBwdISA_SB_SD_Li256ELb0ELb0ELi2EEENS1_19SingleTileSchedulerILb0ELb0ELb0ELi128EEEEEEEEEvNT_6ParamsE$_ZZN4cuteplIJiiEJiNS_1CILi0EEEEEEDaRKNS_15ArithmeticTupleIJDpT_EEERKNS3_IJDpT0_EEEENKUlDpRKT_E_clIJiiEEEDaSH_,@function
        .size           $_ZN7cutlass13device_kernelIN5flash19enable_sm80_to_sm89INS1_16FlashAttnBwdSm80INS1_25CollectiveMainloopBwdSm80ILi2ELi2EN4cute5tupleIJNS5_1CILi128EEES8_NS7_ILi64EEEEEENS_10bfloat16_tEfNS_4arch4Sm80ELb0ELb1ELb1ELb0ELb0ELb0ELb0ELb0ELi2ELi4ELi4ELi4ELb0EEENS1_21CollectiveEpilogueBwdISA_SB_SD_Li256ELb0ELb0ELi2EEENS1_19SingleTileSchedulerILb0ELb0ELb0ELi128EEEEEEEEEvNT_6ParamsE$_ZZN4cuteplIJiiEJiNS_1CILi0EEEEEEDaRKNS_15ArithmeticTupleIJDpT_EEERKNS3_IJDpT0_EEEENKUlDpRKT_E_clIJiiEEEDaSH_,($_ZN7cutlass13device_kernelIN5flash19enable_sm80_to_sm89INS1_16FlashAttnBwdSm80INS1_25CollectiveMainloopBwdSm80ILi2ELi2EN4cute5tupleIJNS5_1CILi128EEES8_NS7_ILi64EEEEEENS_10bfloat16_tEfNS_4arch4Sm80ELb0ELb1ELb1ELb0ELb0ELb0ELb0ELb0ELi2ELi4ELi4ELi4ELb0EEENS1_21CollectiveEpilogueBwdISA_SB_SD_Li256ELb0ELb0ELi2EEENS1_19SingleTileSchedulerILb0ELb0ELb0ELi128EEEEEEEEEvNT_6ParamsE$_ZZN4cuteplIJiiEJiiEEEDaRKNS_15ArithmeticTupleIJDpT_EEERKNS1_IJDpT0_EEEENKUlDpRKT_E_clIJiiEEEDaSF_ - $_ZN7cutlass13device_kernelIN5flash19enable_sm80_to_sm89INS1_16FlashAttnBwdSm80INS1_25CollectiveMainloopBwdSm80ILi2ELi2EN4cute5tupleIJNS5_1CILi128EEES8_NS7_ILi64EEEEEENS_10bfloat16_tEfNS_4arch4Sm80ELb0ELb1ELb1ELb0ELb0ELb0ELb0ELb0ELi2ELi4ELi4ELi4ELb0EEENS1_21CollectiveEpilogueBwdISA_SB_SD_Li256ELb0ELb0ELi2EEENS1_19SingleTileSchedulerILb0ELb0ELb0ELi128EEEEEEEEEvNT_6ParamsE$_ZZN4cuteplIJiiEJiNS_1CILi0EEEEEEDaRKNS_15ArithmeticTupleIJDpT_EEERKNS3_IJDpT0_EEEENKUlDpRKT_E_clIJiiEEEDaSH_)
$_ZN7cutlass13device_kernelIN5flash19enable_sm80_to_sm89INS1_16FlashAttnBwdSm80INS1_25CollectiveMainloopBwdSm80ILi2ELi2EN4cute5tupleIJNS5_1CILi128EEES8_NS7_ILi64EEEEEENS_10bfloat16_tEfNS_4arch4Sm80ELb0ELb1ELb1ELb0ELb0ELb0ELb0ELb0ELi2ELi4ELi4ELi4ELb0EEENS1_21CollectiveEpilogueBwdISA_SB_SD_Li256ELb0ELb0ELi2EEENS1_19SingleTileSchedulerILb0ELb0ELb0ELi128EEEEEEEEEvNT_6ParamsE$_ZZN4cuteplIJiiEJiNS_1CILi0EEEEEEDaRKNS_15ArithmeticTupleIJDpT_EEERKNS3_IJDpT0_EEEENKUlDpRKT_E_clIJiiEEEDaSH_:
[----:B------:R-:W-:Y:S01]  /*10e60*/  IADD3 R3, R1, 0x13c8, RZ ;  /* 0x000013c801037810 */ /* 0x000fe20007ffe0ff */
[----:B------:R-:W-:Y:S01]  /*10e70*/  IMAD.MOV.U32 R2, RZ, RZ, R83 ;  /* 0x000000ffff027224 */ /* 0x000fe200078e0053 */
[----:B------:R-:W-:Y:S02]  /*10e80*/  MOV R6, 0x10eb0 ;  /* 0x00010eb000067802 */ /* 0x000fe40000000f00 */
[----:B------:R-:W-:Y:S02]  /*10e90*/  IADD3 R3, R3, c[0x0][0x20], RZ ;  /* 0x0000080003037a10 */ /* 0x000fe40007ffe0ff */
[----:B------:R-:W-:Y:S05]  /*10ea0*/  CALL.REL.NOINC `($_ZN7cutlass13device_kernelIN5flash19enable_sm80_to_sm89INS1_16FlashAttnBwdSm80INS1_25CollectiveMainloopBwdSm80ILi2ELi2EN4cute5tupleIJNS5_1CILi128EEES8_NS7_ILi64EEEEEENS_10bfloat16_tEfNS_4arch4Sm80ELb0ELb1ELb1ELb0ELb0ELb0ELb0ELb0ELi2ELi4ELi4ELi4ELb0EEENS1_21CollectiveEpilogueBwdISA_SB_SD_Li256ELb0ELb0ELi2EEENS1_19SingleTileSchedulerILb0ELb0ELb0ELi128EEEEEEEEEvNT_6ParamsE$_ZN4cute5tupleIJiiEEC2ERKiS3_) ;  /* 0xffffab6000007944 */ /* 0x000fea0003c3ffff */
[----:B------:R1:W5:Y:S01]  /*10eb0*/  LDL R2, [R1+0x13c8] ;  /* 0x0013c80001027983 */ /* 0x0003620000100800 */
[----:B------:R-:W-:-:S04]  /*10ec0*/  MOV R57, 0x0 ;  /* 0x0000000000397802 */ /* 0x000fc80000000f00 */
[----:B------:R-:W-:Y:S05]  /*10ed0*/  RET.REL.NODEC R56 `(_ZN7cutlass13device_kernelIN5flash19enable_sm80_to_sm89INS1_16FlashAttnBwdSm80INS1_25CollectiveMainloopBwdSm80ILi2ELi2EN4cute5tupleIJNS5_1CILi128EEES8_NS7_ILi64EEEEEENS_10bfloat16_tEfNS_4arch4Sm80ELb0ELb1ELb1ELb0ELb0ELb0ELb0ELb0ELi2ELi4ELi4ELi4ELb0EEENS1_21CollectiveEpilogueBwdISA_SB_SD_Li256ELb0ELb0ELi2EEENS1_19SingleTileSchedulerILb0ELb0ELb0ELi128EEEEEEEEEvNT_6ParamsE) ;  /* 0xfffef12038007950 */ /* 0x000fea0003c3ffff */
        .type           $_ZN7cutlass13device_kernelIN5flash19enable_sm80_to_sm89INS1_16FlashAttnBwdSm80INS1_25CollectiveMainloopBwdSm80ILi2ELi2EN4cute5tupleIJNS5_1CILi128EEES8_NS7_ILi64EEEEEENS_10bfloat16_tEfNS_4arch4Sm80ELb0ELb1ELb1ELb0ELb0ELb0ELb0ELb0ELi2ELi4ELi4ELi4ELb0EEENS1_21CollectiveEpilogueBwdISA_SB_SD_Li256ELb0ELb0ELi2EEENS1_19SingleTileSchedulerILb0ELb0ELb0ELi128EEEEEEEEEvNT_6ParamsE$_ZZN4cuteplIJiiEJiiEEEDaRKNS_15ArithmeticTupleIJDpT_EEERKNS1_IJDpT0_EEEENKUlDpRKT_E_clIJiiEEEDaSF_,@function
        .size           $_ZN7cutlass13device_kernelIN5flash19enable_sm80_to_sm89INS1_16FlashAttnBwdSm80INS1_25CollectiveMainloopBwdSm80ILi2ELi2EN4cute5tupleIJNS5_1CILi128EEES8_NS7_ILi64EEEEEENS_10bfloat16_tEfNS_4arch4Sm80ELb0ELb1ELb1ELb0ELb0ELb0ELb0ELb0ELi2ELi4ELi4ELi4ELb0EEENS1_21CollectiveEpilogueBwdISA_SB_SD_Li256ELb0ELb0ELi2EEENS1_19SingleTileSchedulerILb0ELb0ELb0ELi128EEEEEEEEEvNT_6ParamsE$_ZZN4cuteplIJiiEJiiEEEDaRKNS_15ArithmeticTupleIJDpT_EEERKNS1_IJDpT0_EEEENKUlDpRKT_E_clIJiiEEEDaSF_,($_ZN7cutlass13device_kernelIN5flash19enable_sm80_to_sm89INS1_16FlashAttnBwdSm80INS1_25CollectiveMainloopBwdSm80ILi2ELi2EN4cute5tupleIJNS5_1CILi128EEES8_NS7_ILi64EEEEEENS_10bfloat16_tEfNS_4arch4Sm80ELb0ELb1ELb1ELb0ELb0ELb0ELb0ELb0ELi2ELi4ELi4ELi4ELb0EEENS1_21CollectiveEpilogueBwdISA_SB_SD_Li256ELb0ELb0ELi2EEENS1_19SingleTileSchedulerILb0ELb0ELb0ELi128EEEEEEEEEvNT_6ParamsE$_ZZN5flash25CollectiveMainloopBwdSm80ILi2ELi2EN4cute5tupleIJNS1_1CILi128EEES4_NS3_ILi64EEEEEEN7cutlass10bfloat16_tEfNS7_4arch4Sm80ELb0ELb1ELb1ELb0ELb0ELb0ELb0ELb0ELi2ELi4ELi4ELi4ELb0EE3mmaINS_16FlashAttnBwdSm80ISB_NS_21CollectiveEpilogueBwdIS6_S8_SA_Li256ELb0ELb0ELi2EEENS_19SingleTileSchedulerILb0ELb0ELb0ELi128EEEE13SharedStorageENS1_6TensorINS1_11ArrayEngineIfLm32EEENS1_6LayoutINS2_IJNS2_IJNS3_ILi2EEESO_EEESO_NS3_ILi4EEEEEENS2_IJNS2_IJNS3_ILi1EEESO_EEESQ_NS3_ILi8EEEEEEEEEEEEbRKNSB_6ParamsERT0_S12_iNS2_IJiiiEEERT_ENKUlRT_iE_clINSK_INSL_IfLm64EEENSN_INS2_IJSP_SO_SU_EEESV_EEEEEEDaS17_i - $_ZN7cutlass13device_kernelIN5flash19enable_sm80_to_sm89INS1_16FlashAttnBwdSm80INS1_25CollectiveMainloopBwdSm80ILi2ELi2EN4cute5tupleIJNS5_1CILi128EEES8_NS7_ILi64EEEEEENS_10bfloat16_tEfNS_4arch4Sm80ELb0ELb1ELb1ELb0ELb0ELb0ELb0ELb0ELi2ELi4ELi4ELi4ELb0EEENS1_21CollectiveEpilogueBwdISA_SB_SD_Li256ELb0ELb0ELi2EEENS1_19SingleTileSchedulerILb0ELb0ELb0ELi128EEEEEEEEEvNT_6ParamsE$_ZZN4cuteplIJiiEJiiEEEDaRKNS_15ArithmeticTupleIJDpT_EEERKNS1_IJDpT0_EEEENKUlDpRKT_E_clIJiiEEEDaSF_)
$_ZN7cutlass13device_kernelIN5flash19enable_sm80_to_sm89INS1_16FlashAttnBwdSm80INS1_25CollectiveMainloopBwdSm80ILi2ELi2EN4cute5tupleIJNS5_1CILi128EEES8_NS7_ILi64EEEEEENS_10bfloat16_tEfNS_4arch4Sm80ELb0ELb1ELb1ELb0ELb0ELb0ELb0ELb0ELi2ELi4ELi4ELi4ELb0EEENS1_21CollectiveEpilogueBwdISA_SB_SD_Li256ELb0ELb0ELi2EEENS1_19SingleTileSchedulerILb0ELb0ELb0ELi128EEEEEEEEEvNT_6ParamsE$_ZZN4cuteplIJiiEJiiEEEDaRKNS_15ArithmeticTupleIJDpT_EEERKNS1_IJDpT0_EEEENKUlDpRKT_E_clIJiiEEEDaSF_:
        /* <DEDUP_REMOVED lines=9> */
        .type           $_ZN7cutlass13device_kernelIN5flash19enable_sm80_to_sm89INS1_16FlashAttnBwdSm80INS1_25CollectiveMainloopBwdSm80ILi2ELi2EN4cute5tupleIJNS5_1CILi128EEES8_NS7_ILi64EEEEEENS_10bfloat16_tEfNS_4arch4Sm80ELb0ELb1ELb1ELb0ELb0ELb0ELb0ELb0ELi2ELi4ELi4ELi4ELb0EEENS1_21CollectiveEpilogueBwdISA_SB_SD_Li256ELb0ELb0ELi2EEENS1_19SingleTileSchedulerILb0ELb0ELb0ELi128EEEEEEEEEvNT_6ParamsE$_ZZN5flash25CollectiveMainloopBwdSm80ILi2ELi2EN4cute5tupleIJNS1_1CILi128EEES4_NS3_ILi64EEEEEEN7cutlass10bfloat16_tEfNS7_4arch4Sm80ELb0ELb1ELb1ELb0ELb0ELb0ELb0ELb0ELi2ELi4ELi4ELi4ELb0EE3mmaINS_16FlashAttnBwdSm80ISB_NS_21CollectiveEpilogueBwdIS6_S8_SA_Li256ELb0ELb0ELi2EEENS_19SingleTileSchedulerILb0ELb0ELb0ELi128EEEE13SharedStorageENS1_6TensorINS1_11ArrayEngineIfLm32EEENS1_6LayoutINS2_IJNS2_IJNS3_ILi2EEESO_EEESO_NS3_ILi4EEEEEENS2_IJNS2_IJNS3_ILi1EEESO_EEESQ_NS3_ILi8EEEEEEEEEEEEbRKNSB_6ParamsERT0_S12_iNS2_IJiiiEEERT_ENKUlRT_iE_clINSK_INSL_IfLm64EEENSN_INS2_IJSP_SO_SU_EEESV_EEEEEEDaS17_i,@function
        .size           $_ZN7cutlass13device_kernelIN5flash19enable_sm80_to_sm89INS1_16FlashAttnBwdSm80INS1_25CollectiveMainloopBwdSm80ILi2ELi2EN4cute5tupleIJNS5_1CILi128EEES8_NS7_ILi64EEEEEENS_10bfloat16_tEfNS_4arch4Sm80ELb0ELb1ELb1ELb0ELb0ELb0ELb0ELb0ELi2ELi4ELi4ELi4ELb0EEENS1_21CollectiveEpilogueBwdISA_SB_SD_Li256ELb0ELb0ELi2EEENS1_19SingleTileSchedulerILb0ELb0ELb0ELi128EEEEEEEEEvNT_6ParamsE$_ZZN5flash25CollectiveMainloopBwdSm80ILi2ELi2EN4cute5tupleIJNS1_1CILi128EEES4_NS3_ILi64EEEEEEN7cutlass10bfloat16_tEfNS7_4arch4Sm80ELb0ELb1ELb1ELb0ELb0ELb0ELb0ELb0ELi2ELi4ELi4ELi4ELb0EE3mmaINS_16FlashAttnBwdSm80ISB_NS_21CollectiveEpilogueBwdIS6_S8_SA_Li256ELb0ELb0ELi2EEENS_19SingleTileSchedulerILb0ELb0ELb0ELi128EEEE13SharedStorageENS1_6TensorINS1_11ArrayEngineIfLm32EEENS1_6LayoutINS2_IJNS2_IJNS3_ILi2EEESO_EEESO_NS3_ILi4EEEEEENS2_IJNS2_IJNS3_ILi1EEESO_EEESQ_NS3_ILi8EEEEEEEEEEEEbRKNSB_6ParamsERT0_S12_iNS2_IJiiiEEERT_ENKUlRT_iE_clINSK_INSL_IfLm64EEENSN_INS2_IJSP_SO_SU_EEESV_EEEEEEDaS17_i,($_ZN7cutlass13device_kernelIN5flash19enable_sm80_to_sm89INS1_16FlashAttnBwdSm80INS1_25CollectiveMainloopBwdSm80ILi2ELi2EN4cute5tupleIJNS5_1CILi128EEES8_NS7_ILi64EEEEEENS_10bfloat16_tEfNS_4arch4Sm80ELb0ELb1ELb1ELb0ELb0ELb0ELb0ELb0ELi2ELi4ELi4ELi4ELb0EEENS1_21CollectiveEpilogueBwdISA_SB_SD_Li256ELb0ELb0ELi2EEENS1_19SingleTileSchedulerILb0ELb0ELb0ELi128EEEEEEEEEvNT_6ParamsE$_ZZN5flash25CollectiveMainloopBwdSm80ILi2ELi2EN4cute5tupleIJNS1_1CILi128EEES4_NS3_ILi64EEEEEEN7cutlass10bfloat16_tEfNS7_4arch4Sm80ELb0ELb1ELb1ELb0ELb0ELb0ELb0ELb0ELi2ELi4ELi4ELi4ELb0EE3mmaINS_16FlashAttnBwdSm80ISB_NS_21CollectiveEpilogueBwdIS6_S8_SA_Li256ELb0ELb0ELi2EEENS_19SingleTileSchedulerILb0ELb0ELb0ELi128EEEE13SharedStorageENS1_6TensorINS1_11ArrayEngineIfLm32EEENS1_6LayoutINS2_IJNS2_IJNS3_ILi2EEESO_EEESO_NS3_ILi4EEEEEENS2_IJNS2_IJNS3_ILi1EEESO_EEESQ_NS3_ILi8EEEEEEEEEEEEbRKNSB_6ParamsERT0_S12_iNS2_IJiiiEEERT_ENKUliT_E_clIZSC_ISJ_SX_EbS10_S12_S12_iS13_S15_EUlRS16_iE_EEDaiS16_ - $_ZN7cutlass13device_kernelIN5flash19enable_sm80_to_sm89INS1_16FlashAttnBwdSm80INS1_25CollectiveMainloopBwdSm80ILi2ELi2EN4cute5tupleIJNS5_1CILi128EEES8_NS7_ILi64EEEEEENS_10bfloat16_tEfNS_4arch4Sm80ELb0ELb1ELb1ELb0ELb0ELb0ELb0ELb0ELi2ELi4ELi4ELi4ELb0EEENS1_21CollectiveEpilogueBwdISA_SB_SD_Li256ELb0ELb0ELi2EEENS1_19SingleTileSchedulerILb0ELb0ELb0ELi128EEEEEEEEEvNT_6ParamsE$_ZZN5flash25CollectiveMainloopBwdSm80ILi2ELi2EN4cute5tupleIJNS1_1CILi128EEES4_NS3_ILi64EEEEEEN7cutlass10bfloat16_tEfNS7_4arch4Sm80ELb0ELb1ELb1ELb0ELb0ELb0ELb0ELb0ELi2ELi4ELi4ELi4ELb0EE3mmaINS_16FlashAttnBwdSm80ISB_NS_21CollectiveEpilogueBwdIS6_S8_SA_Li256ELb0ELb0ELi2EEENS_19SingleTileSchedulerILb0ELb0ELb0ELi128EEEE13SharedStorageENS1_6TensorINS1_11ArrayEngineIfLm32EEENS1_6LayoutINS2_IJNS2_IJNS3_ILi2EEESO_EEESO_NS3_ILi4EEEEEENS2_IJNS2_IJNS3_ILi1EEESO_EEESQ_NS3_ILi8EEEEEEEEEEEEbRKNSB_6ParamsERT0_S12_iNS2_IJiiiEEERT_ENKUlRT_iE_clINSK_INSL_IfLm64EEENSN_INS2_IJSP_SO_SU_EEESV_EEEEEEDaS17_i)
$_ZN7cutlass13device_kernelIN5flash19enable_sm80_to_sm89INS1_16FlashAttnBwdSm80INS1_25CollectiveMainloopBwdSm80ILi2ELi2EN4cute5tupleIJNS5_1CILi128EEES8_NS7_ILi64EEEEEENS_10bfloat16_tEfNS_4arch4Sm80ELb0ELb1ELb1ELb0ELb0ELb0ELb0ELb0ELi2ELi4ELi4ELi4ELb0EEENS1_21CollectiveEpilogueBwdISA_SB_SD_Li256ELb0ELb0ELi2EEENS1_19SingleTileSchedulerILb0ELb0ELb0ELi128EEEEEEEEEvNT_6ParamsE$_ZZN5flash25CollectiveMainloopBwdSm80ILi2ELi2EN4cute5tupleIJNS1_1CILi128EEES4_NS3_ILi64EEEEEEN7cutlass10bfloat16_tEfNS7_4arch4Sm80ELb0ELb1ELb1ELb0ELb0ELb0ELb0ELb0ELi2ELi4ELi4ELi4ELb0EE3mmaINS_16FlashAttnBwdSm80ISB_NS_21CollectiveEpilogueBwdIS6_S8_SA_Li256ELb0ELb0ELi2EEENS_19SingleTileSchedulerILb0ELb0ELb0ELi128EEEE13SharedStorageENS1_6TensorINS1_11ArrayEngineIfLm32EEENS1_6LayoutINS2_IJNS2_IJNS3_ILi2EEESO_EEESO_NS3_ILi4EEEEEENS2_IJNS2_IJNS3_ILi1EEESO_EEESQ_NS3_ILi8EEEEEEEEEEEEbRKNSB_6ParamsERT0_S12_iNS2_IJiiiEEERT_ENKUlRT_iE_clINSK_INSL_IfLm64EEENSN_INS2_IJSP_SO_SU_EEESV_EEEEEEDaS17_i:
[----:B------:R-:W-:Y:S01]  /*10f70*/  IMAD.MOV.U32 R58, RZ, RZ, R30 ;  /* 0x000000ffff3a7224 */ /* 0x000fe200078e001e */
[----:B------:R-:W-:Y:S01]  /*10f80*/  ULDC.64 UR4, c[0x0][0x118] ;  /* 0x0000460000047ab9 */ /* 0x000fe20000000a00 */
[----:B------:R-:W-:-:S05]  /*10f90*/  IMAD.MOV.U32 R59, RZ, RZ, R29 ;  /* 0x000000ffff3b7224 */ /* 0x000fca00078e001d */
[----:B------:R1:W5:Y:S01]  /*10fa0*/  LD.E R2, [R58.64] ;  /* 0x000000043a027980 */ /* 0x000362000c101900 */
[----:B------:R-:W-:Y:S01]  /*10fb0*/  IADD3 R12, R1, 0x1380, RZ ;  /* 0x00001380010c7810 */ /* 0x000fe20007ffe0ff */
[----:B------:R-:W-:Y:S01]  /*10fc0*/  IMAD.MOV.U32 R52, RZ, RZ, R17 ;  /* 0x000000ffff347224 */ /* 0x000fe200078e0011 */
[----:B------:R-:W-:Y:S01]  /*10fd0*/  MOV R4, 0x110a0 ;  /* 0x000110a000047802 */ /* 0x000fe20000000f00 */
[----:B------:R-:W-:Y:S01]  /*10fe0*/  IMAD.MOV.U32 R55, RZ, RZ, R48 ;  /* 0x000000ffff377224 */ /* 0x000fe200078e0030 */
[----:B------:R-:W-:Y:S01]  /*10ff0*/  IADD3 R12, R12, c[0x0][0x20], RZ ;  /* 0x000008000c0c7a10 */ /* 0x000fe20007ffe0ff */
[----:B------:R-:W-:Y:S02]  /*11000*/  IMAD.MOV.U32 R56, RZ, RZ, R49 ;  /* 0x000000ffff387224 */ /* 0x000fe400078e0031 */
[----:B------:R-:W-:Y:S01]  /*11010*/  IMAD.MOV.U32 R49, RZ, RZ, R3 ;  /* 0x000000ffff317224 */ /* 0x000fe200078e0003 */
[C---:B------:R-:W-:Y:S02]  /*11020*/  IADD3 R83, R12.reuse, 0x10, RZ ;  /* 0x000000100c537810 */ /* 0x040fe40007ffe0ff */
[----:B------:R-:W-:-:S02]  /*11030*/  IADD3 R13, R12, 0x4, RZ ;  /* 0x000000040c0d7810 */ /* 0x000fc40007ffe0ff */
[C---:B------:R-:W-:Y:S02]  /*11040*/  IADD3 R14, R12.reuse, 0x2c, RZ ;  /* 0x0000002c0c0e7810 */ /* 0x040fe40007ffe0ff */
[C---:B------:R-:W-:Y:S02]  /*11050*/  IADD3 R15, R12.reuse, 0x30, RZ ;  /* 0x000000300c0f7810 */ /* 0x040fe40007ffe0ff */
[C---:B------:R-:W-:Y:S02]  /*11060*/  IADD3 R17, R12.reuse, 0x34, RZ ;  /* 0x000000340c117810 */ /* 0x040fe40007ffe0ff */
[C---:B------:R-:W-:Y:S02]  /*11070*/  IADD3 R47, R12.reuse, 0x38, RZ ;  /* 0x000000380c2f7810 */ /* 0x040fe40007ffe0ff */
[----:B------:R-:W-:Y:S02]  /*11080*/  IADD3 R48, R12, 0x3c, RZ ;  /* 0x0000003c0c307810 */ /* 0x000fe40007ffe0ff */
[----:B-1---5:R-:W-:Y:S05]  /*11090*/  CALL.REL.NOINC `($_ZN7cutlass13device_kernelIN5flash19enable_sm80_to_sm89INS1_16FlashAttnBwdSm80INS1_25CollectiveMainloopBwdSm80ILi2ELi2EN4cute5tupleIJNS5_1CILi128EEES8_NS7_ILi64EEEEEENS_10bfloat16_tEfNS_4arch4Sm80ELb0ELb1ELb1ELb0ELb0ELb0ELb0ELb0ELi2ELi4ELi4ELi4ELb0EEENS1_21CollectiveEpilogueBwdISA_SB_SD_Li256ELb0ELb0ELi2EEENS1_19SingleTileSchedulerILb0ELb0ELb0ELi128EEEEEEEEEvNT_6ParamsE$_ZZN4cute7idx2crdIiNS_5tupleIJNS_1CILi32EEENS2_ILi4EEENS2_ILi2EEENS2_ILi1EEEEEENS1_IJS6_S3_NS2_ILi128EEENS2_ILi0EEEEEEEEDaRKT_RKT0_RKT1_ENKUlRKT_RKT0_E_clIS3_S6_EEDaSM_SP_) ;  /* 0xfffff4d000007944 */ /* 0x022fea0003c3ffff */
[----:B------:R-:W-:Y:S02]  /*110a0*/  MOV R4, 0x110c0 ;  /* 0x000110c000047802 */ /* 0x000fe40000000f00 */
[----:B------:R-:W-:Y:S05]  /*110b0*/  CALL.REL.NOINC `($_ZN7cutlass13device_kernelIN5flash19enable_sm80_to_sm89INS1_16FlashAttnBwdSm80INS1_25CollectiveMainloopBwdSm80ILi2ELi2EN4cute5tupleIJNS5_1CILi128EEES8_NS7_ILi64EEEEEENS_10bfloat16_tEfNS_4arch4Sm80ELb0ELb1ELb1ELb0ELb0ELb0ELb0ELb0ELi2ELi4ELi4ELi4ELb0EEENS1_21CollectiveEpilogueBwdISA_SB_SD_Li256ELb0ELb0ELi2EEENS1_19SingleTileSchedulerILb0ELb0ELb0ELi128EEEEEEEEEvNT_6ParamsE$_ZZN4cute7idx2crdIiNS_5tupleIJNS_1CILi32EEENS2_ILi4EEENS2_ILi2EEENS2_ILi1EEEEEENS1_IJS6_S3_NS2_ILi128EEENS2_ILi0EEEEEEEEDaRKT_RKT0_RKT1_ENKUlRKT_RKT0_E_clIS4_S3_EEDaSM_SP_) ;  /* 0xfffff51000007944 */ /* 0x000fea0003c3ffff */
[----:B------:R1:W-:Y:S01]  /*110c0*/  STL [R1+0x1390], R6 ;  /* 0x0013900601007387 */ /* 0x0003e20000100800 */
[----:B------:R-:W-:-:S03]  /*110d0*/  MOV R4, 0x110f0 ;  /* 0x000110f000047802 */ /* 0x000fc60000000f00 */
[----:B-1----:R-:W-:Y:S05]  /*110e0*/  CALL.REL.NOINC `($_ZN7cutlass13device_kernelIN5flash19enable_sm80_to_sm89INS1_16FlashAttnBwdSm80INS1_25CollectiveMainloopBwdSm80ILi2ELi2EN4cute5tupleIJNS5_1CILi128EEES8_NS7_ILi64EEEEEENS_10bfloat16_tEfNS_4arch4Sm80ELb0ELb1ELb1ELb0ELb0ELb0ELb0ELb0ELi2ELi4ELi4ELi4ELb0EEENS1_21CollectiveEpilogueBwdISA_SB_SD_Li256ELb0ELb0ELi2EEENS1_19SingleTileSchedulerILb0ELb0ELb0ELi128EEEEEEEEEvNT_6ParamsE$_ZZN4cute7idx2crdIiNS_5tupleIJNS_1CILi32EEENS2_ILi4EEENS2_ILi2EEENS2_ILi1EEEEEENS1_IJS6_S3_NS2_ILi128EEENS2_ILi0EEEEEEEEDaRKT_RKT0_RKT1_ENKUlRKT_RKT0_E_clIS5_S8_EEDaSM_SP_) ;  /* 0xfffff57000007944 */ /* 0x002fea0003c3ffff */
[----:B------:R1:W-:Y:S01]  /*110f0*/  STL [R1+0x1384], R2 ;  /* 0x0013840201007387 */ /* 0x0003e20000100800 */
[----:B------:R-:W-:-:S03]  /*11100*/  MOV R4, 0x11120 ;  /* 0x0001112000047802 */ /* 0x000fc60000000f00 */
[----:B-1----:R-:W-:Y:S05]  /*11110*/  CALL.REL.NOINC `($_ZN7cutlass13device_kernelIN5flash19enable_sm80_to_sm89INS1_16FlashAttnBwdSm80INS1_25CollectiveMainloopBwdSm80ILi2ELi2EN4cute5tupleIJNS5_1CILi128EEES8_NS7_ILi64EEEEEENS_10bfloat16_tEfNS_4arch4Sm80ELb0ELb1ELb1ELb0ELb0ELb0ELb0ELb0ELi2ELi4ELi4ELi4ELb0EEENS1_21CollectiveEpilogueBwdISA_SB_SD_Li256ELb0ELb0ELi2EEENS1_19SingleTileSchedulerILb0ELb0ELb0ELi128EEEEEEEEEvNT_6ParamsE$_ZZN4cute9transformINS_5tupleIJNS_1CILi32EEENS2_ILi4EEENS2_ILi2EEENS2_ILi1EEEEEENS1_IJS6_S3_NS2_ILi128EEENS2_ILi0EEEEEEZNS_7idx2crdIiS7_SA_EEDaRKT_RKT0_RKT1_EUlRKT_RKT0_E_EEDaSE_SH_OSI_ENKUlDpSN_E_clIJiiiS9_EEEDaST_) ;  /* 0xfffff64000007944 */ /* 0x002fea0003c3ffff */
[----:B------:R-:W-:Y:S02]  /*11120*/  MOV R4, 0x11140 ;  /* 0x0001114000047802 */ /* 0x000fe40000000f00 */
[----:B--2--5:R-:W-:Y:S05]  /*11130*/  CALL.REL.NOINC `($_ZN7cutlass13device_kernelIN5flash19enable_sm80_to_sm89INS1_16FlashAttnBwdSm80INS1_25CollectiveMainloopBwdSm80ILi2ELi2EN4cute5tupleIJNS5_1CILi128EEES8_NS7_ILi64EEEEEENS_10bfloat16_tEfNS_4arch4Sm80ELb0ELb1ELb1ELb0ELb0ELb0ELb0ELb0ELi2ELi4ELi4ELi4ELb0EEENS1_21CollectiveEpilogueBwdISA_SB_SD_Li256ELb0ELb0ELi2EEENS1_19SingleTileSchedulerILb0ELb0ELb0ELi128EEEEEEEEEvNT_6ParamsE$_ZZN4cute7crd2crdINS_5tupleIJiiiNS_1CILi0EEEEEENS1_IJNS2_ILi32EEENS2_ILi4EEENS2_ILi2EEENS2_ILi1EEEEEENS1_IJS8_S8_S8_S8_EEEEEDaRKT_RKT0_RKT1_ENKUlRKT_RKT0_RKT1_E_clIiS5_S8_EEDaSM_SP_SS_) ;  /* 0xffffe9c000007944 */ /* 0x024fea0003c3ffff */
[----:B------:R-:W-:Y:S02]  /*11140*/  MOV R8, R2 ;  /* 0x0000000200087202 */ /* 0x000fe40000000f00 */
[----:B------:R-:W-:-:S02]  /*11150*/  MOV R2, 0x11170 ;  /* 0x0001117000027802 */ /* 0x000fc40000000f00 */
[----:B------:R-:W-:Y:S05]  /*11160*/  CALL.REL.NOINC `($_ZN7cutlass13device_kernelIN5flash19enable_sm80_to_sm89INS1_16FlashAttnBwdSm80INS1_25CollectiveMainloopBwdSm80ILi2ELi2EN4cute5tupleIJNS5_1CILi128EEES8_NS7_ILi64EEEEEENS_10bfloat16_tEfNS_4arch4Sm80ELb0ELb1ELb1ELb0ELb0ELb0ELb0ELb0ELi2ELi4ELi4ELi4ELb0EEENS1_21CollectiveEpilogueBwdISA_SB_SD_Li256ELb0ELb0ELi2EEENS1_19SingleTileSchedulerILb0ELb0ELb0ELi128EEEEEEEEEvNT_6ParamsE$_ZZN4cute7crd2crdINS_5tupleIJiiiNS_1CILi0EEEEEENS1_IJNS2_ILi32EEENS2_ILi4EEENS2_ILi2EEENS2_ILi1EEEEEENS1_IJS8_S8_S8_S8_EEEEEDaRKT_RKT0_RKT1_ENKUlRKT_RKT0_RKT1_E_clIiS6_S8_EEDaSM_SP_SS_) ;  /* 0xffffe9c000007944 */ /* 0x000fea0003c3ffff */
[----:B------:R1:W-:Y:S01]  /*11170*/  STL [R1+0x1390], R3 ;  /* 0x0013900301007387 */ /* 0x0003e20000100800 */
[----:B------:R-:W-:-:S03]  /*11180*/  MOV R2, 0x111a0 ;  /* 0x000111a000027802 */ /* 0x000fc60000000f00 */
[----:B-1----:R-:W-:Y:S05]  /*11190*/  CALL.REL.NOINC `($_ZN7cutlass13device_kernelIN5flash19enable_sm80_to_sm89INS1_16FlashAttnBwdSm80INS1_25CollectiveMainloopBwdSm80ILi2ELi2EN4cute5tupleIJNS5_1CILi128EEES8_NS7_ILi64EEEEEENS_10bfloat16_tEfNS_4arch4Sm80ELb0ELb1ELb1ELb0ELb0ELb0ELb0ELb0ELi2ELi4ELi4ELi4ELb0EEENS1_21CollectiveEpilogueBwdISA_SB_SD_Li256ELb0ELb0ELi2EEENS1_19SingleTileSchedulerILb0ELb0ELb0ELi128EEEEEEEEEvNT_6ParamsE$_ZZN4cute7crd2crdINS_5tupleIJiiiNS_1CILi0EEEEEENS1_IJNS2_ILi32EEENS2_ILi4EEENS2_ILi2EEENS2_ILi1EEEEEENS1_IJS8_S8_S8_S8_EEEEEDaRKT_RKT0_RKT1_ENKUlRKT_RKT0_RKT1_E_clIiS7_S8_EEDaSM_SP_SS_) ;  /* 0xffffe9c000007944 */ /* 0x002fea0003c3ffff */
[----:B------:R1:W-:Y:S01]  /*111a0*/  STL [R1+0x1384], R5 ;  /* 0x0013840501007387 */ /* 0x0003e20000100800 */
[----:B------:R-:W-:-:S03]  /*111b0*/  MOV R4, 0x111d0 ;  /* 0x000111d000047802 */ /* 0x000fc60000000f00 */
[----:B-1----:R-:W-:Y:S05]  /*111c0*/  CALL.REL.NOINC `($_ZN7cutlass13device_kernelIN5flash19enable_sm80_to_sm89INS1_16FlashAttnBwdSm80INS1_25CollectiveMainloopBwdSm80ILi2ELi2EN4cute5tupleIJNS5_1CILi128EEES8_NS7_ILi64EEEEEENS_10bfloat16_tEfNS_4arch4Sm80ELb0ELb1ELb1ELb0ELb0ELb0ELb0ELb0ELi2ELi4ELi4ELi4ELb0EEENS1_21CollectiveEpilogueBwdISA_SB_SD_Li256ELb0ELb0ELi2EEENS1_19SingleTileSchedulerILb0ELb0ELb0ELi128EEEEEEEEEvNT_6ParamsE$_ZZN4cute9transformINS_5tupleIJiiiNS_1CILi0EEEEEENS1_IJNS2_ILi32EEENS2_ILi4EEENS2_ILi2EEENS2_ILi1EEEEEENS1_IJS8_S8_S8_S8_EEEZNS_7crd2crdIS4_S9_SA_EEDaRKT_RKT0_RKT1_EUlRKT_RKT0_RKT1_E_EEDaSE_SH_SK_OT2_ENKUlDpSN_E_clIJiiiS3_EEEDaSX_) ;  /* 0xfffff73000007944 */ /* 0x002fea0003c3ffff */
[----:B-----5:R2:W-:Y:S01]  /*111d0*/  STL [R1+0x13a8], R8 ;  /* 0x0013a80801007387 */ /* 0x0205e20000100800 */
[----:B------:R-:W-:Y:S01]  /*111e0*/  IADD3 R53, R12, 0x40, RZ ;  /* 0x000000400c357810 */ /* 0x000fe20007ffe0ff */
[----:B------:R-:W-:Y:S01]  /*111f0*/  IMAD.MOV.U32 R4, RZ, RZ, R2 ;  /* 0x000000ffff047224 */ /* 0x000fe200078e0002 */
[----:B------:R-:W-:Y:S01]  /*11200*/  MOV R6, 0x11250 ;  /* 0x0001125000067802 */ /* 0x000fe20000000f00 */
[----:B------:R2:W-:Y:S01]  /*11210*/  STL.U8 [R1+0x139c], RZ ;  /* 0x00139cff01007387 */ /* 0x0005e20000100000 */
[----:B------:R-:W-:-:S03]  /*11220*/  IMAD.MOV.U32 R54, RZ, RZ, RZ ;  /* 0x000000ffff367224 */ /* 0x000fc600078e00ff */
[----:B------:R2:W-:Y:S04]  /*11230*/  STL.64 [R1+0x13a0], R2 ;  /* 0x0013a00201007387 */ /* 0x0005e80000100a00 */
[----:B-12---:R-:W-:Y:S05]  /*11240*/  CALL.REL.NOINC `($_ZN7cutlass13device_kernelIN5flash19enable_sm80_to_sm89INS1_16FlashAttnBwdSm80INS1_25CollectiveMainloopBwdSm80ILi2ELi2EN4cute5tupleIJNS5_1CILi128EEES8_NS7_ILi64EEEEEENS_10bfloat16_tEfNS_4arch4Sm80ELb0ELb1ELb1ELb0ELb0ELb0ELb0ELb0ELi2ELi4ELi4ELi4ELb0EEENS1_21CollectiveEpilogueBwdISA_SB_SD_Li256ELb0ELb0ELi2EEENS1_19SingleTileSchedulerILb0ELb0ELb0ELi128EEEEEEEEEvNT_6ParamsE$_ZN4cute3eso3ESOILb1ELb0EJNS_6LayoutINS_5tupleIJNS3_IJNS3_IJNS_1CILi4EEENS4_ILi8EEEEEENS3_IJS5_NS4_ILi2EEEEEEEEENS3_IJNS3_IJS8_S8_EEENS3_IJS8_S6_EEEEEEEEENS3_IJNS3_IJNS3_IJNS_11ScaledBasisIS8_JLi1EEEENSF_INS4_ILi1EEEJLi0EEEEEEENS3_IJNSF_INS4_ILi16EEEJLi0EEEENSF_IS6_JLi1EEEEEEEEEENS3_IJNS3_IJNSF_ISH_JLi1EEEENSF_IS6_JLi0EEEEEEENS3_IJNSF_INS4_ILi64EEEJLi0EEEENSF_ISK_JLi1EEEEEEEEEEEEEEENS_10ViewEngineINS_23ArithmeticTupleIteratorINS_15ArithmeticTupleIJNS4_ILi0EEES12_EEEEEEEEEC2ERKSY_RKS15_) ;  /* 0xffff887000007944 */ /* 0x006fea0003c3ffff */
[----:B------:R-:W-:Y:S01]  /*11250*/  IMAD.MOV.U32 R10, RZ, RZ, R3 ;  /* 0x000000ffff0a7224 */ /* 0x000fe200078e0003 */
[----:B-1----:R-:W-:Y:S01]  /*11260*/  IADD3 R2, R12, 0x28, RZ ;  /* 0x000000280c027810 */ /* 0x002fe20007ffe0ff */
[----:B------:R-:W-:Y:S01]  /*11270*/  IMAD.MOV.U32 R3, RZ, RZ, R83 ;  /* 0x000000ffff037224 */ /* 0x000fe200078e0053 */
[----:B------:R-:W-:Y:S02]  /*11280*/  MOV R8, 0x112a0 ;  /* 0x000112a000087802 */ /* 0x000fe40000000f00 */
[----:B------:R-:W-:Y:S05]  /*11290*/  CALL.REL.NOINC `($_ZN7cutlass13device_kernelIN5flash19enable_sm80_to_sm89INS1_16FlashAttnBwdSm80INS1_25CollectiveMainloopBwdSm80ILi2ELi2EN4cute5tupleIJNS5_1CILi128EEES8_NS7_ILi64EEEEEENS_10bfloat16_tEfNS_4arch4Sm80ELb0ELb1ELb1ELb0ELb0ELb0ELb0ELb0ELi2ELi4ELi4ELi4ELb0EEENS1_21CollectiveEpilogueBwdISA_SB_SD_Li256ELb0ELb0ELi2EEENS1_19SingleTileSchedulerILb0ELb0ELb0ELi128EEEEEEEEEvNT_6ParamsE$_ZN4cute3eso3ESOILb0ELb0EJiiEEC2ERKiS4_) ;  /* 0xffff642000007944 */ /* 0x000fea0003c3ffff */
[----:B-1----:R-:W2:Y:S01]  /*112a0*/  LDL.64 R2, [R1+0x1390] ;  /* 0x0013900001027983 */ /* 0x002ea20000100a00 */
[----:B------:R-:W-:-:S03]  /*112b0*/  MOV R6, 0x112f0 ;  /* 0x000112f000067802 */ /* 0x000fc60000000f00 */
[----:B--2---:R1:W-:Y:S04]  /*112c0*/  STL [R1+0x1384], R2 ;  /* 0x0013840201007387 */ /* 0x0043e80000100800 */
[----:B------:R1:W-:Y:S02]  /*112d0*/  STL [R1+0x1388], R3 ;  /* 0x0013880301007387 */ /* 0x0003e40000100800 */
[----:B-1----:R-:W-:Y:S05]  /*112e0*/  CALL.REL.NOINC `($_ZN7cutlass13device_kernelIN5flash19enable_sm80_to_sm89INS1_16FlashAttnBwdSm80INS1_25CollectiveMainloopBwdSm80ILi2ELi2EN4cute5tupleIJNS5_1CILi128EEES8_NS7_ILi64EEEEEENS_10bfloat16_tEfNS_4arch4Sm80ELb0ELb1ELb1ELb0ELb0ELb0ELb0ELb0ELi2ELi4ELi4ELi4ELb0EEENS1_21CollectiveEpilogueBwdISA_SB_SD_Li256ELb0ELb0ELi2EEENS1_19SingleTileSchedulerILb0ELb0ELb0ELi128EEEEEEEEEvNT_6ParamsE$_ZN4cute3eso3ESOILb0ELb0EJiNS_5tupleIJiiEEEEEC2ERKiRKS3_) ;  /* 0xffff634000007944 */ /* 0x002fea0003c3ffff */
[----:B------:R2:W5:Y:S04]  /*112f0*/  LDL R5, [R1+0x1398] ;  /* 0x0013980001057983 */ /* 0x0005680000100800 */
[----:B-1----:R2:W5:Y:S01]  /*11300*/  LDL.64 R2, [R1+0x1390] ;  /* 0x0013900001027983 */ /* 0x0025620000100a00 */
[----:B------:R-:W-:-:S03]  /*11310*/  MOV R6, 0x11330 ;  /* 0x0001133000067802 */ /* 0x000fc60000000f00 */
[----:B--2--5:R-:W-:Y:S05]  /*11320*/  CALL.REL.NOINC `($_ZN7cutlass13device_kernelIN5flash19enable_sm80_to_sm89INS1_16FlashAttnBwdSm80INS1_25CollectiveMainloopBwdSm80ILi2ELi2EN4cute5tupleIJNS5_1CILi128EEES8_NS7_ILi64EEEEEENS_10bfloat16_tEfNS_4arch4Sm80ELb0ELb1ELb1ELb0ELb0ELb0ELb0ELb0ELi2ELi4ELi4ELi4ELb0EEENS1_21CollectiveEpilogueBwdISA_SB_SD_Li256ELb0ELb0ELi2EEENS1_19SingleTileSchedulerILb0ELb0ELb0ELi128EEEEEEEEEvNT_6ParamsE$_ZN4cute3eso3ESOILb0ELb1EJNS_5tupleIJiNS2_IJiiEEEEEENS2_IJNS_10UnderscoreENS2_IJS5_S5_EEEEEEEEC2ERKS4_RKS7_) ;  /* 0xffff692000007944 */ /* 0x024fea0003c3ffff */
        /* <DEDUP_REMOVED lines=10> */
[----:B-1---5:R-:W-:Y:S05]  /*113d0*/  CALL.REL.NOINC `($_ZN7cutlass13device_kernelIN5flash19enable_sm80_to_sm89INS1_16FlashAttnBwdSm80INS1_25CollectiveMainloopBwdSm80ILi2ELi2EN4cute5tupleIJNS5_1CILi128EEES8_NS7_ILi64EEEEEENS_10bfloat16_tEfNS_4arch4Sm80ELb0ELb1ELb1ELb0ELb0ELb0ELb0ELb0ELi2ELi4ELi4ELi4ELb0EEENS1_21CollectiveEpilogueBwdISA_SB_SD_Li256ELb0ELb0ELi2EEENS1_19SingleTileSchedulerILb0ELb0ELb0ELi128EEEEEEEEEvNT_6ParamsE$_ZN4cute5tupleIJiEEC2ERKi) ;  /* 0xffffa5b000007944 */ /* 0x022fea0003c3ffff */
[----:B------:R2:W5:Y:S01]  /*113e0*/  LDL R7, [R1+0x1390] ;  /* 0x0013900001077983 */ /* 0x0005620000100800 */
[----:B-1----:R-:W-:Y:S01]  /*113f0*/  IMAD.MOV.U32 R3, RZ, RZ, R4 ;  /* 0x000000ffff037224 */ /* 0x002fe200078e0004 */
[----:B------:R-:W-:Y:S02]  /*11400*/  MOV R2, R83 ;  /* 0x0000005300027202 */ /* 0x000fe40000000f00 */
        /* <DEDUP_REMOVED lines=9> */
[----:B------:R-:W-:-:S02]  /*114a0*/  MOV R8, 0x114c0 ;  /* 0x000114c000087802 */ /* 0x000fc40000000f00 */
[----:B-1---5:R-:W-:Y:S05]  /*114b0*/  CALL.REL.NOINC `($_ZN7cutlass13device_kernelIN5flash19enable_sm80_to_sm89INS1_16FlashAttnBwdSm80INS1_25CollectiveMainloopBwdSm80ILi2ELi2EN4cute5tupleIJNS5_1CILi128EEES8_NS7_ILi64EEEEEENS_10bfloat16_tEfNS_4arch4Sm80ELb0ELb1ELb1ELb0ELb0ELb0ELb0ELb0ELi2ELi4ELi4ELi4ELb0EEENS1_21CollectiveEpilogueBwdISA_SB_SD_Li256ELb0ELb0ELi2EEENS1_19SingleTileSchedulerILb0ELb0ELb0ELi128EEEEEEEEEvNT_6ParamsE$_ZN4cute5tupleIJNS_1CILi0EEEiEEC2ERKS2_RKi) ;  /* 0xffffa3f000007944 */ /* 0x022fea0003c3ffff */
[----:B------:R1:W5:Y:S01]  /*114c0*/  LDL R8, [R1+0x1390] ;  /* 0x0013900001087983 */ /* 0x0003620000100800 */
[----:B------:R-:W-:Y:S01]  /*114d0*/  IMAD.MOV.U32 R3, RZ, RZ, R4 ;  /* 0x000000ffff037224 */ /* 0x000fe200078e0004 */
[----:B------:R-:W-:-:S02]  /*114e0*/  MOV R2, R12 ;  /* 0x0000000c00027202 */ /* 0x000fc40000000f00 */
[----:B------:R-:W-:Y:S02]  /*114f0*/  MOV R10, 0x11510 ;  /* 0x00011510000a7802 */ /* 0x000fe40000000f00 */
[----:B-1---5:R-:W-:Y:S05]  /*11500*/  CALL.REL.NOINC `($_ZN7cutlass13device_kernelIN5flash19enable_sm80_to_sm89INS1_16FlashAttnBwdSm80INS1_25CollectiveMainloopBwdSm80ILi2ELi2EN4cute5tupleIJNS5_1CILi128EEES8_NS7_ILi64EEEEEENS_10bfloat16_tEfNS_4arch4Sm80ELb0ELb1ELb1ELb0ELb0ELb0ELb0ELb0ELi2ELi4ELi4ELi4ELb0EEENS1_21CollectiveEpilogueBwdISA_SB_SD_Li256ELb0ELb0ELi2EEENS1_19SingleTileSchedulerILb0ELb0ELb0ELi128EEEEEEEEEvNT_6ParamsE$_ZN4cute5tupleIJiEEC2ERKi) ;  /* 0xffffa48000007944 */ /* 0x022fea0003c3ffff */
[----:B-1----:R1:W5:Y:S01]  /*11510*/  LDL R3, [R1+0x1380] ;  /* 0x0013800001037983 */ /* 0x0023620000100800 */
[----:B------:R-:W-:Y:S02]  /*11520*/  MOV R2, R83 ;  /* 0x0000005300027202 */ /* 0x000fe40000000f00 */
[----:B------:R-:W-:Y:S02]  /*11530*/  MOV R10, 0x11550 ;  /* 0x00011550000a7802 */ /* 0x000fe40000000f00 */
[----:B-1---5:R-:W-:Y:S05]  /*11540*/  CALL.REL.NOINC `($_ZN7cutlass13device_kernelIN5flash19enable_sm80_to_sm89INS1_16FlashAttnBwdSm80INS1_25CollectiveMainloopBwdSm80ILi2ELi2EN4cute5tupleIJNS5_1CILi128EEES8_NS7_ILi64EEEEEENS_10bfloat16_tEfNS_4arch4Sm80ELb0ELb1ELb1ELb0ELb0ELb0ELb0ELb0ELi2ELi4ELi4ELi4ELb0EEENS1_21CollectiveEpilogueBwdISA_SB_SD_Li256ELb0ELb0ELi2EEENS1_19SingleTileSchedulerILb0ELb0ELb0ELi128EEEEEEEEEvNT_6ParamsE$_ZN4cute5tupleIJiEEC2ERKi) ;  /* 0xffffa44000007944 */ /* 0x022fea0003c3ffff */
[----:B-1----:R1:W5:Y:S01]  /*11550*/  LDL R3, [R1+0x1390] ;  /* 0x0013900001037983 */ /* 0x0023620000100800 */
[----:B------:R-:W-:Y:S02]  /*11560*/  MOV R2, R83 ;  /* 0x0000005300027202 */ /* 0x000fe40000000f00 */
[----:B------:R-:W-:Y:S02]  /*11570*/  MOV R6, 0x11590 ;  /* 0x0001159000067802 */ /* 0x000fe40000000f00 */
[----:B-1---5:R-:W-:Y:S05]  /*11580*/  CALL.REL.NOINC `($_ZN7cutlass13device_kernelIN5flash19enable_sm80_to_sm89INS1_16FlashAttnBwdSm80INS1_25CollectiveMainloopBwdSm80ILi2ELi2EN4cute5tupleIJNS5_1CILi128EEES8_NS7_ILi64EEEEEENS_10bfloat16_tEfNS_4arch4Sm80ELb0ELb1ELb1ELb0ELb0ELb0ELb0ELb0ELi2ELi4ELi4ELi4ELb0EEENS1_21CollectiveEpilogueBwdISA_SB_SD_Li256ELb0ELb0ELi2EEENS1_19SingleTileSchedulerILb0ELb0ELb0ELi128EEEEEEEEEvNT_6ParamsE$_ZN4cute3eso3ESOILb0ELb1EJiNS_1CILi0EEEEEC2ERKiRKS3_) ;  /* 0xffff68c000007944 */ /* 0x022fea0003c3ffff */
[----:B------:R2:W5:Y:S01]  /*11590*/  LDL R10, [R1+0x1390] ;  /* 0x00139000010a7983 */ /* 0x0005620000100800 */
[----:B------:R-:W-:-:S03]  /*115a0*/  MOV R4, 0x115d0 ;  /* 0x000115d000047802 */ /* 0x000fc60000000f00 */
[----:B------:R2:W-:Y:S04]  /*115b0*/  STL [R1+0x1390], R8 ;  /* 0x0013900801007387 */ /* 0x0005e80000100800 */
[----:B-12--5:R-:W-:Y:S05]  /*115c0*/  CALL.REL.NOINC `($_ZN7cutlass13device_kernelIN5flash19enable_sm80_to_sm89INS1_16FlashAttnBwdSm80INS1_25CollectiveMainloopBwdSm80ILi2ELi2EN4cute5tupleIJNS5_1CILi128EEES8_NS7_ILi64EEEEEENS_10bfloat16_tEfNS_4arch4Sm80ELb0ELb1ELb1ELb0ELb0ELb0ELb0ELb0ELi2ELi4ELi4ELi4ELb0EEENS1_21CollectiveEpilogueBwdISA_SB_SD_Li256ELb0ELb0ELi2EEENS1_19SingleTileSchedulerILb0ELb0ELb0ELi128EEEEEEEEEvNT_6ParamsE$_ZZN4cuteplIJNS_1CILi0EEEiEJiEEEDaRKNS_15ArithmeticTupleIJDpT_EEERKNS3_IJDpT0_EEEENKUlDpRKT_E_clIJiiEEEDaSH_) ;  /* 0xfffff59000007944 */ /* 0x026fea0003c3ffff */
[----:B------:R-:W-:Y:S01]  /*115d0*/  IMAD.SHL.U32 R3, R5, 0x10, RZ ;  /* 0x0000001005037824 */ /* 0x000fe200078e00ff */
[----:B------:R-:W-:Y:S02]  /*115e0*/  MOV R2, R83 ;  /* 0x0000005300027202 */ /* 0x000fe40000000f00 */
[----:B------:R-:W-:Y:S02]  /*115f0*/  MOV R10, 0x11610 ;  /* 0x00011610000a7802 */ /* 0x000fe40000000f00 */
[----:B-1---5:R-:W-:Y:S05]  /*11600*/  CALL.REL.NOINC `($_ZN7cutlass13device_kernelIN5flash19enable_sm80_to_sm89INS1_16FlashAttnBwdSm80INS1_25CollectiveMainloopBwdSm80ILi2ELi2EN4cute5tupleIJNS5_1CILi128EEES8_NS7_ILi64EEEEEENS_10bfloat16_tEfNS_4arch4Sm80ELb0ELb1ELb1ELb0ELb0ELb0ELb0ELb0ELi2ELi4ELi4ELi4ELb0EEENS1_21CollectiveEpilogueBwdISA_SB_SD_Li256ELb0ELb0ELi2EEENS1_19SingleTileSchedulerILb0ELb0ELb0ELi128EEEEEEEEEvNT_6ParamsE$_ZN4cute5tupleIJiEEC2ERKi) ;  /* 0xffffa38000007944 */ /* 0x022fea0003c3ffff */
[----:B------:R2:W5:Y:S01]  /*11610*/  LDL R4, [R1+0x1390] ;  /* 0x0013900001047983 */ /* 0x0005620000100800 */
[----:B-1----:R-:W-:Y:S01]  /*11620*/  IMAD.SHL.U32 R3, R22, 0x8, RZ ;  /* 0x0000000816037824 */ /* 0x002fe200078e00ff */
[----:B------:R-:W-:Y:S02]  /*11630*/  MOV R2, R83 ;  /* 0x0000005300027202 */ /* 0x000fe40000000f00 */
[----:B------:R-:W-:Y:S02]  /*11640*/  MOV R10, 0x11660 ;  /* 0x00011660000a7802 */ /* 0x000fe40000000f00 */
[----:B--2--5:R-:W-:Y:S05]  /*11650*/  CALL.REL.NOINC `($_ZN7cutlass13device_kernelIN5flash19enable_sm80_to_sm89INS1_16FlashAttnBwdSm80INS1_25CollectiveMainloopBwdSm80ILi2ELi2EN4cute5tupleIJNS5_1CILi128EEES8_NS7_ILi64EEEEEENS_10bfloat16_tEfNS_4arch4Sm80ELb0ELb1ELb1ELb0ELb0ELb0ELb0ELb0ELi2ELi4ELi4ELi4ELb0EEENS1_21CollectiveEpilogueBwdISA_SB_SD_Li256ELb0ELb0ELi2EEENS1_19SingleTileSchedulerILb0ELb0ELb0ELi128EEEEEEEEEvNT_6ParamsE$_ZN4cute5tupleIJiEEC2ERKi) ;  /* 0xffffa33000007944 */ /* 0x024fea0003c3ffff */
[----:B------:R2:W5:Y:S01]  /*11660*/  LDL R5, [R1+0x1390] ;  /* 0x0013900001057983 */ /* 0x0005620000100800 */
[----:B-1----:R-:W-:Y:S01]  /*11670*/  IMAD.MOV.U32 R3, RZ, RZ, R4 ;  /* 0x000000ffff037224 */ /* 0x002fe200078e0004 */
[----:B------:R-:W-:Y:S02]  /*11680*/  MOV R2, R12 ;  /* 0x0000000c00027202 */ /* 0x000fe40000000f00 */
[----:B------:R-:W-:-:S02]  /*11690*/  MOV R10, 0x116b0 ;  /* 0x000116b0000a7802 */ /* 0x000fc40000000f00 */
[----:B--2--5:R-:W-:Y:S05]  /*116a0*/  CALL.REL.NOINC `($_ZN7cutlass13device_kernelIN5flash19enable_sm80_to_sm89INS1_16FlashAttnBwdSm80INS1_25CollectiveMainloopBwdSm80ILi2ELi2EN4cute5tupleIJNS5_1CILi128EEES8_NS7_ILi64EEEEEENS_10bfloat16_tEfNS_4arch4Sm80ELb0ELb1ELb1ELb0ELb0ELb0ELb0ELb0ELi2ELi4ELi4ELi4ELb0EEENS1_21CollectiveEpilogueBwdISA_SB_SD_Li256ELb0ELb0ELi2EEENS1_19SingleTileSchedulerILb0ELb0ELb0ELi128EEEEEEEEEvNT_6ParamsE$_ZN4cute5tupleIJiEEC2ERKi) ;  /* 0xffffa2e000007944 */ /* 0x024fea0003c3ffff */
[----:B-1----:R1:W5:Y:S01]  /*116b0*/  LDL R3, [R1+0x1380] ;  /* 0x0013800001037983 */ /* 0x0023620000100800 */
[----:B------:R-:W-:-:S02]  /*116c0*/  MOV R2, R83 ;  /* 0x0000005300027202 */ /* 0x000fc40000000f00 */
[----:B------:R-:W-:Y:S02]  /*116d0*/  MOV R10, 0x116f0 ;  /* 0x000116f0000a7802 */ /* 0x000fe40000000f00 */
[----:B-1---5:R-:W-:Y:S05]  /*116e0*/  CALL.REL.NOINC `($_ZN7cutlass13device_kernelIN5flash19enable_sm80_to_sm89INS1_16FlashAttnBwdSm80INS1_25CollectiveMainloopBwdSm80ILi2ELi2EN4cute5tupleIJNS5_1CILi128EEES8_NS7_ILi64EEEEEENS_10bfloat16_tEfNS_4arch4Sm80ELb0ELb1ELb1ELb0ELb0ELb0ELb0ELb0ELi2ELi4ELi4ELi4ELb0EEENS1_21CollectiveEpilogueBwdISA_SB_SD_Li256ELb0ELb0ELi2EEENS1_19SingleTileSchedulerILb0ELb0ELb0ELi128EEEEEEEEEvNT_6ParamsE$_ZN4cute5tupleIJiEEC2ERKi) ;  /* 0xffffa2a000007944 */ /* 0x022fea0003c3ffff */
        /* <DEDUP_REMOVED lines=8> */
[----:B-1---5:R-:W-:Y:S05]  /*11770*/  CALL.REL.NOINC `($_ZN7cutlass13device_kernelIN5flash19enable_sm80_to_sm89INS1_16FlashAttnBwdSm80INS1_25CollectiveMainloopBwdSm80ILi2ELi2EN4cute5tupleIJNS5_1CILi128EEES8_NS7_ILi64EEEEEENS_10bfloat16_tEfNS_4arch4Sm80ELb0ELb1ELb1ELb0ELb0ELb0ELb0ELb0ELi2ELi4ELi4ELi4ELb0EEENS1_21CollectiveEpilogueBwdISA_SB_SD_Li256ELb0ELb0ELi2EEENS1_19SingleTileSchedulerILb0ELb0ELb0ELi128EEEEEEEEEvNT_6ParamsE$_ZN4cute5tupleIJNS_1CILi0EEEiEEC2ERKS2_RKi) ;  /* 0xffffa13000007944 */ /* 0x022fea0003c3ffff */
[----:B------:R1:W5:Y:S01]  /*11780*/  LDL R8, [R1+0x1390] ;  /* 0x0013900001087983 */ /* 0x0003620000100800 */
[----:B------:R-:W-:Y:S01]  /*11790*/  IMAD.MOV.U32 R3, RZ, RZ, R4 ;  /* 0x000000ffff037224 */ /* 0x000fe200078e0004 */
[----:B------:R-:W-:Y:S02]  /*117a0*/  MOV R2, R83 ;  /* 0x0000005300027202 */ /* 0x000fe40000000f00 */
[----:B------:R-:W-:-:S02]  /*117b0*/  MOV R6, 0x117d0 ;  /* 0x000117d000067802 */ /* 0x000fc40000000f00 */
[----:B-1---5:R-:W-:Y:S05]  /*117c0*/  CALL.REL.NOINC `($_ZN7cutlass13device_kernelIN5flash19enable_sm80_to_sm89INS1_16FlashAttnBwdSm80INS1_25CollectiveMainloopBwdSm80ILi2ELi2EN4cute5tupleIJNS5_1CILi128EEES8_NS7_ILi64EEEEEENS_10bfloat16_tEfNS_4arch4Sm80ELb0ELb1ELb1ELb0ELb0ELb0ELb0ELb0ELi2ELi4ELi4ELi4ELb0EEENS1_21CollectiveEpilogueBwdISA_SB_SD_Li256ELb0ELb0ELi2EEENS1_19SingleTileSchedulerILb0ELb0ELb0ELi128EEEEEEEEEvNT_6ParamsE$_ZN4cute3eso3ESOILb0ELb1EJiNS_1CILi0EEEEEC2ERKiRKS3_) ;  /* 0xffff668000007944 */ /* 0x022fea0003c3ffff */
[----:B------:R2:W5:Y:S01]  /*117d0*/  LDL R10, [R1+0x1390] ;  /* 0x00139000010a7983 */ /* 0x0005620000100800 */
[----:B------:R-:W-:-:S02]  /*117e0*/  MOV R9, R83 ;  /* 0x0000005300097202 */ /* 0x000fc40000000f00 */
[----:B------:R-:W-:Y:S01]  /*117f0*/  MOV R78, 0x11820 ;  /* 0x00011820004e7802 */ /* 0x000fe20000000f00 */
[----:B------:R2:W-:Y:S04]  /*11800*/  STL [R1+0x1390], R8 ;  /* 0x0013900801007387 */ /* 0x0005e80000100800 */
[----:B-12--5:R-:W-:Y:S05]  /*11810*/  CALL.REL.NOINC `($_ZN7cutlass13device_kernelIN5flash19enable_sm80_to_sm89INS1_16FlashAttnBwdSm80INS1_25CollectiveMainloopBwdSm80ILi2ELi2EN4cute5tupleIJNS5_1CILi128EEES8_NS7_ILi64EEEEEENS_10bfloat16_tEfNS_4arch4Sm80ELb0ELb1ELb1ELb0ELb0ELb0ELb0ELb0ELi2ELi4ELi4ELi4ELb0EEENS1_21CollectiveEpilogueBwdISA_SB_SD_Li256ELb0ELb0ELi2EEENS1_19SingleTileSchedulerILb0ELb0ELb0ELi128EEEEEEEEEvNT_6ParamsE$_ZZN4cuteplIJiEJNS_1CILi0EEEiEEEDaRKNS_15ArithmeticTupleIJDpT_EEERKNS3_IJDpT0_EEEENKUlDpRKT_E_clIJiiEEEDaSH_) ;  /* 0xfffff4b000007944 */ /* 0x026fea0003c3ffff */
[----:B-----5:R-:W-:Y:S01]  /*11820*/  IMAD.IADD R4, R3, 0x1, R19 ;  /* 0x0000000103047824 */ /* 0x020fe200078e0213 */
[----:B------:R-:W-:Y:S02]  /*11830*/  IADD3 R10, R18, R2, RZ ;  /* 0x00000002120a7210 */ /* 0x000fe40007ffe0ff */
[----:B------:R-:W-:Y:S02]  /*11840*/  MOV R22, 0x11870 ;  /* 0x0001187000167802 */ /* 0x000fe40000000f00 */
[----:B------:R2:W-:Y:S04]  /*11850*/  STL [R1+0x1390], R4 ;  /* 0x0013900401007387 */ /* 0x0005e80000100800 */
[----:B-12---:R-:W-:Y:S05]  /*11860*/  CALL.REL.NOINC `($_ZN7cutlass13device_kernelIN5flash19enable_sm80_to_sm89INS1_16FlashAttnBwdSm80INS1_25CollectiveMainloopBwdSm80ILi2ELi2EN4cute5tupleIJNS5_1CILi128EEES8_NS7_ILi64EEEEEENS_10bfloat16_tEfNS_4arch4Sm80ELb0ELb1ELb1ELb0ELb0ELb0ELb0ELb0ELi2ELi4ELi4ELi4ELb0EEENS1_21CollectiveEpilogueBwdISA_SB_SD_Li256ELb0ELb0ELi2EEENS1_19SingleTileSchedulerILb0ELb0ELb0ELi128EEEEEEEEEvNT_6ParamsE$_ZZN4cuteplIJiiEJiiEEEDaRKNS_15ArithmeticTupleIJDpT_EEERKNS1_IJDpT0_EEEENKUlDpRKT_E_clIJiiEEEDaSF_) ;  /* 0xfffff67000007944 */ /* 0x006fea0003c3ffff */
[----:B-----5:R2:W-:Y:S01]  /*11870*/  STL [R1+0x1390], R5 ;  /* 0x0013900501007387 */ /* 0x0205e20000100800 */
[----:B------:R-:W-:-:S03]  /*11880*/  MOV R82, 0x118a0 ;  /* 0x000118a000527802 */ /* 0x000fc60000000f00 */
[----:B-12---:R-:W-:Y:S05]  /*11890*/  CALL.REL.NOINC `($_ZN7cutlass13device_kernelIN5flash19enable_sm80_to_sm89INS1_16FlashAttnBwdSm80INS1_25CollectiveMainloopBwdSm80ILi2ELi2EN4cute5tupleIJNS5_1CILi128EEES8_NS7_ILi64EEEEEENS_10bfloat16_tEfNS_4arch4Sm80ELb0ELb1ELb1ELb0ELb0ELb0ELb0ELb0ELi2ELi4ELi4ELi4ELb0EEENS1_21CollectiveEpilogueBwdISA_SB_SD_Li256ELb0ELb0ELi2EEENS1_19SingleTileSchedulerILb0ELb0ELb0ELi128EEEEEEEEEvNT_6ParamsE$_ZZN4cuteplIJiiEJNS_1CILi0EEES2_EEEDaRKNS_15ArithmeticTupleIJDpT_EEERKNS3_IJDpT0_EEEENKUlDpRKT_E_clIJiiEEEDaSH_) ;  /* 0xfffff52000007944 */ /* 0x006fea0003c3ffff */
[----:B------:R-:W-:Y:S02]  /*118a0*/  MOV R4, 0x118c0 ;  /* 0x000118c000047802 */ /* 0x000fe40000000f00 */
[----:B-1---5:R-:W-:Y:S05]  /*118b0*/  CALL.REL.NOINC `($_ZN7cutlass13device_kernelIN5flash19enable_sm80_to_sm89INS1_16FlashAttnBwdSm80INS1_25CollectiveMainloopBwdSm80ILi2ELi2EN4cute5tupleIJNS5_1CILi128EEES8_NS7_ILi64EEEEEENS_10bfloat16_tEfNS_4arch4Sm80ELb0ELb1ELb1ELb0ELb0ELb0ELb0ELb0ELi2ELi4ELi4ELi4ELb0EEENS1_21CollectiveEpilogueBwdISA_SB_SD_Li256ELb0ELb0ELi2EEENS1_19SingleTileSchedulerILb0ELb0ELb0ELi128EEEEEEEEEvNT_6ParamsE$_ZN4cute3eso3ESOILb1ELb0EJNS_6LayoutINS_5tupleIJNS3_IJNS_1CILi2EEES5_EEES5_NS4_ILi8EEEEEENS3_IJNS3_IJNS_11ScaledBasisINS4_ILi1EEEJLi1EEEENS9_IS7_JLi0EEEEEEENS9_INS4_ILi64EEEJLi0EEEENS9_INS4_ILi16EEEJLi1EEEEEEEEENS_15ArithmeticTupleIJiiEEEEEC2ERKSJ_RKSL_) ;  /* 0xffff8ae000007944 */ /* 0x022fea0003c3ffff */
[----:B-1----:R-:W2:Y:S01]  /*118c0*/  LDL.64 R2, [R1+0x1390] ;  /* 0x0013900001027983 */ /* 0x002ea20000100a00 */
[----:B------:R-:W-:-:S03]  /*118d0*/  MOV R62, 0x11900 ;  /* 0x00011900003e7802 */ /* 0x000fc60000000f00 */
[----:B--2---:R1:W-:Y:S04]  /*118e0*/  STL [R1+0x1390], R3 ;  /* 0x0013900301007387 */ /* 0x0043e80000100800 */
[----:B-1----:R-:W-:Y:S05]  /*118f0*/  CALL.REL.NOINC `($_ZN7cutlass13device_kernelIN5flash19enable_sm80_to_sm89INS1_16FlashAttnBwdSm80INS1_25CollectiveMainloopBwdSm80ILi2ELi2EN4cute5tupleIJNS5_1CILi128EEES8_NS7_ILi64EEEEEENS_10bfloat16_tEfNS_4arch4Sm80ELb0ELb1ELb1ELb0ELb0ELb0ELb0ELb0ELi2ELi4ELi4ELi4ELb0EEENS1_21CollectiveEpilogueBwdISA_SB_SD_Li256ELb0ELb0ELi2EEENS1_19SingleTileSchedulerILb0ELb0ELb0ELi128EEEEEEEEEvNT_6ParamsE$_ZZN4cuteplIJNS_1CILi0EEES2_EJiiEEEDaRKNS_15ArithmeticTupleIJDpT_EEERKNS3_IJDpT0_EEEENKUlDpRKT_E_clIJiiEEEDaSH_) ;  /* 0xfffff16000007944 */ /* 0x002fea0003c3ffff */
[----:B------:R-:W-:Y:S02]  /*11900*/  MOV R6, 0x11920 ;  /* 0x0001192000067802 */ /* 0x000fe40000000f00 */
[----:B-1---5:R-:W-:Y:S05]  /*11910*/  CALL.REL.NOINC `($_ZN7cutlass13device_kernelIN5flash19enable_sm80_to_sm89INS1_16FlashAttnBwdSm80INS1_25CollectiveMainloopBwdSm80ILi2ELi2EN4cute5tupleIJNS5_1CILi128EEES8_NS7_ILi64EEEEEENS_10bfloat16_tEfNS_4arch4Sm80ELb0ELb1ELb1ELb0ELb0ELb0ELb0ELb0ELi2ELi4ELi4ELi4ELb0EEENS1_21CollectiveEpilogueBwdISA_SB_SD_Li256ELb0ELb0ELi2EEENS1_19SingleTileSchedulerILb0ELb0ELb0ELi128EEEEEEEEEvNT_6ParamsE$_ZN4cute3eso3ESOILb1ELb0EJNS_6LayoutINS_5tupleIJNS3_IJNS_1CILi2EEES5_EEES5_NS4_ILi8EEEEEENS3_IJNS3_IJNS_11ScaledBasisINS4_ILi1EEEJLi1EEEENS9_IS7_JLi0EEEEEEENS9_INS4_ILi64EEEJLi0EEEENS9_INS4_ILi16EEEJLi1EEEEEEEEENS_10ViewEngineINS_23ArithmeticTupleIteratorINS_15ArithmeticTupleIJiiEEEEEEEEEC2ERKSJ_RKSP_) ;  /* 0xffff8a3000007944 */ /* 0x022fea0003c3ffff */
[----:B-1----:R1:W5:Y:S01]  /*11920*/  LDL.64 R2, [R1+0x1390] ;  /* 0x0013900001027983 */ /* 0x0023620000100a00 */
[----:B------:R-:W-:Y:S02]  /*11930*/  MOV R22, R55 ;  /* 0x0000003700167202 */ /* 0x000fe40000000f00 */
[----:B------:R-:W-:Y:S02]  /*11940*/  MOV R6, 0x11960 ;  /* 0x0001196000067802 */ /* 0x000fe40000000f00 */
[----:B-1---5:R-:W-:Y:S05]  /*11950*/  CALL.REL.NOINC `($_ZN7cutlass13device_kernelIN5flash19enable_sm80_to_sm89INS1_16FlashAttnBwdSm80INS1_25CollectiveMainloopBwdSm80ILi2ELi2EN4cute5tupleIJNS5_1CILi128EEES8_NS7_ILi64EEEEEENS_10bfloat16_tEfNS_4arch4Sm80ELb0ELb1ELb1ELb0ELb0ELb0ELb0ELb0ELi2ELi4ELi4ELi4ELb0EEENS1_21CollectiveEpilogueBwdISA_SB_SD_Li256ELb0ELb0ELi2EEENS1_19SingleTileSchedulerILb0ELb0ELb0ELi128EEEEEEEEEvNT_6ParamsE$_ZN4cute3eso3ESOILb1ELb0EJNS_6LayoutINS_5tupleIJNS3_IJNS_1CILi2EEES5_EEENS3_IJS5_NS4_ILi8EEEEEEEEENS3_IJNS3_IJS5_NS4_ILi4EEEEEENS3_IJNS4_ILi1EEES7_EEEEEEEENS_10ViewEngineIPfEEEEC2ERKSF_RKSI_) ;  /* 0xffff88f000007944 */ /* 0x022fea0003c3ffff */
[----:B------:R2:W5:Y:S01]  /*11960*/  LDL.64 R60, [R1+0x1390] ;  /* 0x00139000013c7983 */ /* 0x0005620000100a00 */
[----:B------:R-:W-:-:S03]  /*11970*/  MOV R6, 0x11990 ;  /* 0x0001199000067802 */ /* 0x000fc60000000f00 */
[----:B-12--5:R-:W-:Y:S05]  /*11980*/  CALL.REL.NOINC `($_ZN7cutlass13device_kernelIN5flash19enable_sm80_to_sm89INS1_16FlashAttnBwdSm80INS1_25CollectiveMainloopBwdSm80ILi2ELi2EN4cute5tupleIJNS5_1CILi128EEES8_NS7_ILi64EEEEEENS_10bfloat16_tEfNS_4arch4Sm80ELb0ELb1ELb1ELb0ELb0ELb0ELb0ELb0ELi2ELi4ELi4ELi4ELb0EEENS1_21CollectiveEpilogueBwdISA_SB_SD_Li256ELb0ELb0ELi2EEENS1_19SingleTileSchedulerILb0ELb0ELb0ELi128EEEEEEEEEvNT_6ParamsE$_ZN4cute3eso3ESOILb1ELb0EJNS_6LayoutINS_5tupleIJNS3_IJNS_1CILi2EEES5_EEENS3_IJS5_NS4_ILi8EEEEEEEEENS3_IJNS3_IJNS_11ScaledBasisIS7_JLi0EEEENSA_INS4_ILi64EEEJLi0EEEEEEENS3_IJNSA_INS4_ILi1EEEJLi1EEEENSA_INS4_ILi16EEEJLi1EEEEEEEEEEEENS_10ViewEngineINS_23ArithmeticTupleIteratorINS_15ArithmeticTupleIJiiEEEEEEEEEC2ERKSL_RKSR_) ;  /* 0xffff887000007944 */ /* 0x026fea0003c3ffff */
[----:B-1----:R1:W5:Y:S01]  /*11990*/  LDL.64 R4, [R1+0x1390] ;  /* 0x0013900001047983 */ /* 0x0023620000100a00 */
[----:B------:R-:W-:-:S03]  /*119a0*/  MOV R6, 0x119c0 ;  /* 0x000119c000067802 */ /* 0x000fc60000000f00 */
[----:B-1---5:R-:W-:Y:S05]  /*119b0*/  CALL.REL.NOINC `($_ZN7cutlass13device_kernelIN5flash19enable_sm80_to_sm89INS1_16FlashAttnBwdSm80INS1_25CollectiveMainloopBwdSm80ILi2ELi2EN4cute5tupleIJNS5_1CILi128EEES8_NS7_ILi64EEEEEENS_10bfloat16_tEfNS_4arch4Sm80ELb0ELb1ELb1ELb0ELb0ELb0ELb0ELb0ELi2ELi4ELi4ELi4ELb0EEENS1_21CollectiveEpilogueBwdISA_SB_SD_Li256ELb0ELb0ELi2EEENS1_19SingleTileSchedulerILb0ELb0ELb0ELi128EEEEEEEEEvNT_6ParamsE$_ZN4cute3eso3ESOILb1ELb0EJNS_6LayoutINS_5tupleIJNS3_IJNS3_IJNS_1CILi4EEENS4_ILi8EEEEEENS3_IJS5_NS4_ILi2EEEEEEEEENS3_IJNS3_IJS8_S8_EEENS3_IJS8_S6_EEEEEEEEENS3_IJNS3_IJNS3_IJNS_11ScaledBasisIS8_JLi1EEEENSF_INS4_ILi1EEEJLi0EEEEEEENS3_IJNSF_INS4_ILi16EEEJLi0EEEENSF_IS6_JLi1EEEEEEEEEENS3_IJNS3_IJNSF_ISH_JLi1EEEENSF_IS6_JLi0EEEEEEENS3_IJNSF_INS4_ILi64EEEJLi0EEEENSF_ISK_JLi1EEEEEEEEEEEEEEENS_10ViewEngineINS_23ArithmeticTupleIteratorINS_15ArithmeticTupleIJNS4_ILi0EEES12_EEEEEEEEEC2ERKSY_RKS15_) ;  /* 0xffff810000007944 */ /* 0x022fea0003c3ffff */
[----:B-1----:R-:W-:Y:S02]  /*119c0*/  MOV R2, 0x119e0 ;  /* 0x000119e000027802 */ /* 0x002fe40000000f00 */
[----:B------:R-:W-:Y:S05]  /*119d0*/  CALL.REL.NOINC `($_ZN7cutlass13device_kernelIN5flash19enable_sm80_to_sm89INS1_16FlashAttnBwdSm80INS1_25CollectiveMainloopBwdSm80ILi2ELi2EN4cute5tupleIJNS5_1CILi128EEES8_NS7_ILi64EEEEEENS_10bfloat16_tEfNS_4arch4Sm80ELb0ELb1ELb1ELb0ELb0ELb0ELb0ELb0ELi2ELi4ELi4ELi4ELb0EEENS1_21CollectiveEpilogueBwdISA_SB_SD_Li256ELb0ELb0ELi2EEENS1_19SingleTileSchedulerILb0ELb0ELb0ELi128EEEEEEEEEvNT_6ParamsE$_ZN4cute3eso3ESOILb1ELb0EJNS_6LayoutINS_5tupleIJNS3_IJNS_1CILi2EEES5_EEENS3_IJS5_NS4_ILi8EEEEEEEEENS3_IJNS3_IJNS_11ScaledBasisIS7_JLi0EEEENSA_INS4_ILi64EEEJLi0EEEEEEENS3_IJNSA_INS4_ILi1EEEJLi1EEEENSA_INS4_ILi16EEEJLi1EEEEEEEEEEEENS_10ViewEngineINS_23ArithmeticTupleIteratorINS_15ArithmeticTupleIJNS4_ILi0EEESP_EEEEEEEEEC2ERKSL_RKSS_) ;  /* 0xffff87c000007944 */ /* 0x000fea0003c3ffff */
[----:B------:R2:W-:Y:S01]  /*119e0*/  STL [R1+0x1390], R5 ;  /* 0x0013900501007387 */ /* 0x0005e20000100800 */
[----:B------:R-:W-:-:S03]  /*119f0*/  MOV R82, 0x11a10 ;  /* 0x00011a1000527802 */ /* 0x000fc60000000f00 */
[----:B-12---:R-:W-:Y:S05]  /*11a00*/  CALL.REL.NOINC `($_ZN7cutlass13device_kernelIN5flash19enable_sm80_to_sm89INS1_16FlashAttnBwdSm80INS1_25CollectiveMainloopBwdSm80ILi2ELi2EN4cute5tupleIJNS5_1CILi128EEES8_NS7_ILi64EEEEEENS_10bfloat16_tEfNS_4arch4Sm80ELb0ELb1ELb1ELb0ELb0ELb0ELb0ELb0ELi2ELi4ELi4ELi4ELb0EEENS1_21CollectiveEpilogueBwdISA_SB_SD_Li256ELb0ELb0ELi2EEENS1_19SingleTileSchedulerILb0ELb0ELb0ELi128EEEEEEEEEvNT_6ParamsE$_ZZN4cuteplIJiiEJNS_1CILi0EEES2_EEEDaRKNS_15ArithmeticTupleIJDpT_EEERKNS3_IJDpT0_EEEENKUlDpRKT_E_clIJiiEEEDaSH_) ;  /* 0xfffff3b000007944 */ /* 0x006fea0003c3ffff */
[----:B------:R-:W2:Y:S04]  /*11a10*/  LD.E R55, [R58.64+0x8] ;  /* 0x000008043a377980 */ /* 0x000ea8000c101900 */
[----:B------:R-:W3:Y:S04]  /*11a20*/  LD.E R2, [R58.64+0x4] ;  /* 0x000004043a027980 */ /* 0x000ee8000c101900 */
[----:B------:R-:W4:Y:S04]  /*11a30*/  LD.E R3, [R58.64+0xc] ;  /* 0x00000c043a037980 */ /* 0x000f28000c101900 */
[----:B------:R-:W4:Y:S04]  /*11a40*/  LD.E R53, [R58.64+0x10] ;  /* 0x000010043a357980 */ /* 0x000f28000c101900 */
[----:B------:R-:W4:Y:S01]  /*11a50*/  LD.E R7, [R58.64+0x14] ;  /* 0x000014043a077980 */ /* 0x000f22000c101900 */
[----:B------:R-:W-:-:S05]  /*11a60*/  IMAD.SHL.U32 R54, R52, 0x80, RZ ;  /* 0x0000008034367824 */ /* 0x000fca00078e00ff */
[--C-:B--2---:R-:W-:Y:S02]  /*11a70*/  IADD3 R6, R55, 0x1, -R54.reuse ;  /* 0x0000000137067810 */ /* 0x104fe40007ffe836 */
[C---:B-----5:R-:W-:Y:S02]  /*11a80*/  IADD3 R55, -R23.reuse, R55, -R54 ;  /* 0x0000003717377210 */ /* 0x060fe40007ffe936 */
[----:B---3--:R-:W-:Y:S02]  /*11a90*/  IADD3 R2, -R23, R6, -R2 ;  /* 0x0000000617027210 */ /* 0x008fe40007ffe902 */
[----:B------:R-:W-:Y:S02]  /*11aa0*/  MOV R6, 0x11b20 ;  /* 0x00011b2000067802 */ /* 0x000fe40000000f00 */
[----:B----4-:R-:W-:Y:S01]  /*11ab0*/  LOP3.LUT R52, RZ, R3, RZ, 0x33, !PT ;  /* 0x00000003ff347212 */ /* 0x010fe200078e33ff */
[----:B------:R-:W-:Y:S02]  /*11ac0*/  IMAD.MOV.U32 R3, RZ, RZ, RZ ;  /* 0x000000ffff037224 */ /* 0x000fe400078e00ff */
[----:B------:R-:W-:-:S02]  /*11ad0*/  IMAD.IADD R53, R2, 0x1, R53 ;  /* 0x0000000102357824 */ /* 0x000fc400078e0235 */
[----:B------:R-:W-:Y:S01]  /*11ae0*/  IMAD.IADD R52, R2, 0x1, R52 ;  /* 0x0000000102347824 */ /* 0x000fe200078e0234 */
[----:B------:R-:W-:Y:S02]  /*11af0*/  MOV R2, R83 ;  /* 0x0000005300027202 */ /* 0x000fe40000000f00 */
[----:B------:R-:W-:Y:S02]  /*11b00*/  IADD3 R22, -R54, R7, RZ ;  /* 0x0000000736167210 */ /* 0x000fe40007ffe1ff */
[----:B-1----:R-:W-:Y:S05]  /*11b10*/  CALL.REL.NOINC `($_ZN7cutlass13device_kernelIN5flash19enable_sm80_to_sm89INS1_16FlashAttnBwdSm80INS1_25CollectiveMainloopBwdSm80ILi2ELi2EN4cute5tupleIJNS5_1CILi128EEES8_NS7_ILi64EEEEEENS_10bfloat16_tEfNS_4arch4Sm80ELb0ELb1ELb1ELb0ELb0ELb0ELb0ELb0ELi2ELi4ELi4ELi4ELb0EEENS1_21CollectiveEpilogueBwdISA_SB_SD_Li256ELb0ELb0ELi2EEENS1_19SingleTileSchedulerILb0ELb0ELb0ELi128EEEEEEEEEvNT_6ParamsE$_ZN4cute3eso3ESOILb0ELb1EJiNS_1CILi0EEEEEC2ERKiRKS3_) ;  /* 0xffff633000007944 */ /* 0x002fea0003c3ffff */
[----:B-1----:R-:W2:Y:S01]  /*11b20*/  LDL R2, [R1+0x1390] ;  /* 0x0013900001027983 */ /* 0x002ea20000100800 */
[----:B------:R-:W-:Y:S02]  /*11b30*/  MOV R10, 0x11ba0 ;  /* 0x00011ba0000a7802 */ /* 0x000fe40000000f00 */
[----:B--2---:R-:W-:-:S04]  /*11b40*/  LEA.HI R8, R2, R2, RZ, 0x1 ;  /* 0x0000000202087211 */ /* 0x004fc800078f08ff */
[----:B------:R-:W-:-:S05]  /*11b50*/  LOP3.LUT R3, R8, 0x1ffffffe, RZ, 0xc0, !PT ;  /* 0x1ffffffe08037812 */ /* 0x000fca00078ec0ff */
[----:B------:R-:W-:Y:S02]  /*11b60*/  IMAD.IADD R3, R2, 0x1, -R3 ;  /* 0x0000000102037824 */ /* 0x000fe400078e0a03 */
[----:B------:R-:W-:Y:S02]  /*11b70*/  IMAD.MOV.U32 R2, RZ, RZ, R83 ;  /* 0x000000ffff027224 */ /* 0x000fe400078e0053 */
[----:B------:R-:W-:Y:S02]  /*11b80*/  IMAD.SHL.U32 R3, R3, 0x8, RZ ;  /* 0x0000000803037824 */ /* 0x000fe400078e00ff */
[----:B------:R-:W-:Y:S05]  /*11b90*/  CALL.REL.NOINC `($_ZN7cutlass13device_kernelIN5flash19enable_sm80_to_sm89INS1_16FlashAttnBwdSm80INS1_25CollectiveMainloopBwdSm80ILi2ELi2EN4cute5tupleIJNS5_1CILi128EEES8_NS7_ILi64EEEEEENS_10bfloat16_tEfNS_4arch4Sm80ELb0ELb1ELb1ELb0ELb0ELb0ELb0ELb0ELi2ELi4ELi4ELi4ELb0EEENS1_21CollectiveEpilogueBwdISA_SB_SD_Li256ELb0ELb0ELi2EEENS1_19SingleTileSchedulerILb0ELb0ELb0ELi128EEEEEEEEEvNT_6ParamsE$_ZN4cute5tupleIJiEEC2ERKi) ;  /* 0xffff9df000007944 */ /* 0x000fea0003c3ffff */
[----:B------:R2:W5:Y:S01]  /*11ba0*/  LDL R7, [R1+0x1390] ;  /* 0x0013900001077983 */ /* 0x0005620000100800 */
[----:B-1----:R-:W-:Y:S01]  /*11bb0*/  IMAD.SHL.U32 R3, R8, 0x20, RZ ;  /* 0x0000002008037824 */ /* 0x002fe200078e00ff */
[----:B------:R-:W-:Y:S01]  /*11bc0*/  MOV R10, 0x11c00 ;  /* 0x00011c00000a7802 */ /* 0x000fe20000000f00 */
[----:B------:R-:W-:-:S03]  /*11bd0*/  IMAD.MOV.U32 R2, RZ, RZ, R83 ;  /* 0x000000ffff027224 */ /* 0x000fc600078e0053 */
[----:B------:R-:W-:Y:S02]  /*11be0*/  LOP3.LUT R3, R3, 0xffffffc0, RZ, 0xc0, !PT ;  /* 0xffffffc003037812 */ /* 0x000fe400078ec0ff */
        /* <DEDUP_REMOVED lines=19> */
[----:B-1----:R-:W2:Y:S01]  /*11d20*/  LDL R2, [R1+0x1390] ;  /* 0x0013900001027983 */ /* 0x002ea20000100800 */
[----:B------:R-:W-:Y:S02]  /*11d30*/  MOV R8, 0x11d60 ;  /* 0x00011d6000087802 */ /* 0x000fe40000000f00 */
[----:B--2---:R-:W-:Y:S02]  /*11d40*/  IADD3 R3, R7, R2, RZ ;  /* 0x0000000207037210 */ /* 0x004fe40007ffe0ff */
[----:B------:R-:W-:Y:S05]  /*11d50*/  CALL.REL.NOINC `($_ZN7cutlass13device_kernelIN5flash19enable_sm80_to_sm89INS1_16FlashAttnBwdSm80INS1_25CollectiveMainloopBwdSm80ILi2ELi2EN4cute5tupleIJNS5_1CILi128EEES8_NS7_ILi64EEEEEENS_10bfloat16_tEfNS_4arch4Sm80ELb0ELb1ELb1ELb0ELb0ELb0ELb0ELb0ELi2ELi4ELi4ELi4ELb0EEENS1_21CollectiveEpilogueBwdISA_SB_SD_Li256ELb0ELb0ELi2EEENS1_19SingleTileSchedulerILb0ELb0ELb0ELi128EEEEEEEEEvNT_6ParamsE$_ZZN4cuteplIJiEJiEEEDaRKNS_15ArithmeticTupleIJDpT_EEERKNS1_IJDpT0_EEEENKUlDpRKT_E_clIJiEEEDaSF_) ;  /* 0xffffeff000007944 */ /* 0x000fea0003c3ffff */
[----:B-1----:R-:W-:Y:S01]  /*11d60*/  IMAD.MOV.U32 R2, RZ, RZ, R83 ;  /* 0x000000ffff027224 */ /* 0x002fe200078e0053 */
[----:B-----5:R-:W-:Y:S02]  /*11d70*/  MOV R3, R31 ;  /* 0x0000001f00037202 */ /* 0x020fe40000000f00 */
[----:B------:R-:W-:Y:S02]  /*11d80*/  MOV R6, 0x11da0 ;  /* 0x00011da000067802 */ /* 0x000fe40000000f00 */
[----:B--2---:R-:W-:Y:S05]  /*11d90*/  CALL.REL.NOINC `($_ZN7cutlass13device_kernelIN5flash19enable_sm80_to_sm89INS1_16FlashAttnBwdSm80INS1_25CollectiveMainloopBwdSm80ILi2ELi2EN4cute5tupleIJNS5_1CILi128EEES8_NS7_ILi64EEEEEENS_10bfloat16_tEfNS_4arch4Sm80ELb0ELb1ELb1ELb0ELb0ELb0ELb0ELb0ELi2ELi4ELi4ELi4ELb0EEENS1_21CollectiveEpilogueBwdISA_SB_SD_Li256ELb0ELb0ELi2EEENS1_19SingleTileSchedulerILb0ELb0ELb0ELi128EEEEEEEEEvNT_6ParamsE$_ZN4cute3eso3ESOILb0ELb1EJiNS_1CILi0EEEEEC2ERKiRKS3_) ;  /* 0xffff60b000007944 */ /* 0x004fea0003c3ffff */
[----:B-1----:R1:W5:Y:S01]  /*11da0*/  LDL R3, [R1+0x1390] ;  /* 0x0013900001037983 */ /* 0x0023620000100800 */
[----:B------:R-:W-:-:S03]  /*11db0*/  MOV R56, 0x11dd0 ;  /* 0x00011dd000387802 */ /* 0x000fc60000000f00 */
[----:B-1---5:R-:W-:Y:S05]  /*11dc0*/  CALL.REL.NOINC `($_ZN7cutlass13device_kernelIN5flash19enable_sm80_to_sm89INS1_16FlashAttnBwdSm80INS1_25CollectiveMainloopBwdSm80ILi2ELi2EN4cute5tupleIJNS5_1CILi128EEES8_NS7_ILi64EEEEEENS_10bfloat16_tEfNS_4arch4Sm80ELb0ELb1ELb1ELb0ELb0ELb0ELb0ELb0ELi2ELi4ELi4ELi4ELb0EEENS1_21CollectiveEpilogueBwdISA_SB_SD_Li256ELb0ELb0ELi2EEENS1_19SingleTileSchedulerILb0ELb0ELb0ELi128EEEEEEEEEvNT_6ParamsE$_ZZN4cuteplIJiEJNS_1CILi0EEES2_EEEDaRKNS_15ArithmeticTupleIJDpT_EEERKNS3_IJDpT0_EEEENKUlDpRKT_E_clIJiS2_EEEDaSH_) ;  /* 0xffffee9000007944 */ /* 0x022fea0003c3ffff */
[----:B------:R2:W-:Y:S01]  /*11dd0*/  STL [R1+0x1390], R5 ;  /* 0x0013900501007387 */ /* 0x0005e20000100800 */
[----:B-----5:R-:W-:Y:S02]  /*11de0*/  IADD3 R10, R3, R4, RZ ;  /* 0x00000004030a7210 */ /* 0x020fe40007ffe0ff */
[----:B------:R-:W-:-:S02]  /*11df0*/  MOV R56, 0x11e10 ;  /* 0x00011e1000387802 */ /* 0x000fc40000000f00 */
[----:B-12---:R-:W-:Y:S05]  /*11e00*/  CALL.REL.NOINC `($_ZN7cutlass13device_kernelIN5flash19enable_sm80_to_sm89INS1_16FlashAttnBwdSm80INS1_25CollectiveMainloopBwdSm80ILi2ELi2EN4cute5tupleIJNS5_1CILi128EEES8_NS7_ILi64EEEEEENS_10bfloat16_tEfNS_4arch4Sm80ELb0ELb1ELb1ELb0ELb0ELb0ELb0ELb0ELi2ELi4ELi4ELi4ELb0EEENS1_21CollectiveEpilogueBwdISA_SB_SD_Li256ELb0ELb0ELi2EEENS1_19SingleTileSchedulerILb0ELb0ELb0ELi128EEEEEEEEEvNT_6ParamsE$_ZZN4cuteplIJiiEJiNS_1CILi0EEEEEEDaRKNS_15ArithmeticTupleIJDpT_EEERKNS3_IJDpT0_EEEENKUlDpRKT_E_clIJiiEEEDaSH_) ;  /* 0xfffff05000007944 */ /* 0x006fea0003c3ffff */
[----:B-----5:R-:W-:Y:S02]  /*11e10*/  LEA R7, R49, R2, 0x7 ;  /* 0x0000000231077211 */ /* 0x020fe400078e38ff */
[----:B------:R-:W-:-:S02]  /*11e20*/  MOV R6, 0x11e40 ;  /* 0x00011e4000067802 */ /* 0x000fc40000000f00 */
[----:B-1----:R-:W-:Y:S05]  /*11e30*/  CALL.REL.NOINC `($_ZN7cutlass13device_kernelIN5flash19enable_sm80_to_sm89INS1_16FlashAttnBwdSm80INS1_25CollectiveMainloopBwdSm80ILi2ELi2EN4cute5tupleIJNS5_1CILi128EEES8_NS7_ILi64EEEEEENS_10bfloat16_tEfNS_4arch4Sm80ELb0ELb1ELb1ELb0ELb0ELb0ELb0ELb0ELi2ELi4ELi4ELi4ELb0EEENS1_21CollectiveEpilogueBwdISA_SB_SD_Li256ELb0ELb0ELi2EEENS1_19SingleTileSchedulerILb0ELb0ELb0ELi128EEEEEEEEEvNT_6ParamsE$_ZN73_INTERNAL_24fd9406_37_flash_bwd_hdim64_bf16_softcap_sm80_cu_8e232a79_330714__viaddmin_s32Eiii) ;  /* 0xffff9e3000007944 */ /* 0x002fea0003c3ffff */
[----:B------:R-:W-:Y:S01]  /*11e40*/  IADD3 R6, R52, R7, RZ ;  /* 0x0000000734067210 */ /* 0x000fe20007ffe0ff */
[----:B------:R1:W-:Y:S04]  /*11e50*/  STL [R1+0x13ac], R2 ;  /* 0x0013ac0201007387 */ /* 0x0003e80000100800 */
[----:B------:R1:W-:Y:S04]  /*11e60*/  STL [R1+0x13b0], R6 ;  /* 0x0013b00601007387 */ /* 0x0003e80000100800 */
[----:B------:R-:W2:Y:S01]  /*11e70*/  LD.E R3, [R58.64+0x18] ;  /* 0x000018043a037980 */ /* 0x000ea2000c101900 */
[----:B------:R-:W-:Y:S01]  /*11e80*/  BSSY B2, `(.L_x_1514) ;  /* 0x000002b000027945 */ /* 0x000fe20003800000 */
[----:B--2---:R-:W-:-:S13]  /*11e90*/  ISETP.GE.AND P0, PT, R3, 0x1, PT ;  /* 0x000000010300780c */ /* 0x004fda0003f06270 */
[----:B------:R-:W-:Y:S05]  /*11ea0*/  @!P0 BRA `(.L_x_1515) ;  /* 0x0000028000008947 */ /* 0x000fea0003800000 */
[----:B-1----:R-:W2:Y:S04]  /*11eb0*/  LD.E R6, [R58.64+0x8] ;  /* 0x000008043a067980 */ /* 0x002ea8000c101900 */
[----:B------:R-:W2:Y:S01]  /*11ec0*/  LD.E R2, [R58.64+0x4] ;  /* 0x000004043a027980 */ /* 0x000ea2000c101900 */
[----:B------:R-:W-:Y:S01]  /*11ed0*/  BSSY B1, `(.L_x_1516) ;  /* 0x0000017000017945 */ /* 0x000fe20003800000 */
[----:B--2---:R-:W-:-:S04]  /*11ee0*/  IADD3 R7, -R2, R6, R7 ;  /* 0x0000000602077210 */ /* 0x004fc80007ffe107 */
[----:B------:R-:W-:-:S13]  /*11ef0*/  ISETP.GT.AND P0, PT, R7, -0x1, PT ;  /* 0xffffffff0700780c */ /* 0x000fda0003f04270 */
[----:B------:R-:W-:Y:S05]  /*11f00*/  @P0 BRA `(.L_x_1517) ;  /* 0x000000c000000947 */ /* 0x000fea0003800000 */
[----:B------:R-:W-:Y:S01]  /*11f10*/  ISETP.NE.AND P0, PT, R3, 0x1, PT ;  /* 0x000000010300780c */ /* 0x000fe20003f05270 */
[----:B------:R-:W-:Y:S01]  /*11f20*/  BSSY B0, `(.L_x_1518) ;  /* 0x0000008000007945 */ /* 0x000fe20003800000 */
[----:B------:R-:W-:-:S11]  /*11f30*/  LOP3.LUT R7, RZ, R7, RZ, 0x33, !PT ;  /* 0x00000007ff077212 */ /* 0x000fd600078e33ff */
[----:B------:R-:W-:Y:S05]  /*11f40*/  @!P0 BRA `(.L_x_1519) ;  /* 0x0000005000008947 */ /* 0x000fea0003800000 */
[----:B------:R1:W5:Y:S01]  /*11f50*/  LD.E R6, [R58.64+0x1c] ;  /* 0x00001c043a067980 */ /* 0x000362000c101900 */
[----:B------:R-:W-:-:S03]  /*11f60*/  MOV R2, 0x11f80 ;  /* 0x00011f8000027802 */ /* 0x000fc60000000f00 */
[----:B-1---5:R-:W-:Y:S05]  /*11f70*/  CALL.REL.NOINC `($_ZN7cutlass13device_kernelIN5flash19enable_sm80_to_sm89INS1_16FlashAttnBwdSm80INS1_25CollectiveMainloopBwdSm80ILi2ELi2EN4cute5tupleIJNS5_1CILi128EEES8_NS7_ILi64EEEEEENS_10bfloat16_tEfNS_4arch4Sm80ELb0ELb1ELb1ELb0ELb0ELb0ELb0ELb0ELi2ELi4ELi4ELi4ELb0EEENS1_21CollectiveEpilogueBwdISA_SB_SD_Li256ELb0ELb0ELi2EEENS1_19SingleTileSchedulerILb0ELb0ELb0ELi128EEEEEEEEEvNT_6ParamsE$__umulhi) ;  /* 0x0005737000007944 */ /* 0x022fea0003c00000 */
[----:B------:R-:W2:Y:S02]  /*11f80*/  LD.E R7, [R58.64+0x20] ;  /* 0x000020043a077980 */ /* 0x000ea4000c101900 */
[----:B--2---:R-:W-:Y:S02]  /*11f90*/  SHF.R.U32.HI R7, RZ, R7, R6 ;  /* 0x00000007ff077219 */ /* 0x004fe40000011606 */
.L_x_1519:
[----:B------:R-:W-:Y:S05]  /*11fa0*/  BSYNC B0 ;  /* 0x0000000000007941 */ /* 0x000fea0003800000 */
.L_x_1518:
[----:B------:R-:W-:Y:S01]  /*11fb0*/  LOP3.LUT R7, RZ, R7, RZ, 0x33, !PT ;  /* 0x00000007ff077212 */ /* 0x000fe200078e33ff */
[----:B------:R-:W-:Y:S05]  /*11fc0*/  BRA `(.L_x_1520) ;  /* 0x0000007000007947 */ /* 0x000fea0003800000 */
.L_x_1517:
[----:B------:R-:W-:-:S13]  /*11fd0*/  ISETP.NE.AND P0, PT, R3, 0x1, PT ;  /* 0x000000010300780c */ /* 0x000fda0003f05270 */
[----:B------:R-:W-:Y:S05]  /*11fe0*/  @!P0 BRA `(.L_x_1520) ;  /* 0x0000005000008947 */ /* 0x000fea0003800000 */
[----:B------:R1:W5:Y:S01]  /*11ff0*/  LD.E R6, [R58.64+0x1c] ;  /* 0x00001c043a067980 */ /* 0x000362000c101900 */
[----:B------:R-:W-:-:S03]  /*12000*/  MOV R2, 0x12020 ;  /* 0x0001202000027802 */ /* 0x000fc60000000f00 */
[----:B-1---5:R-:W-:Y:S05]  /*12010*/  CALL.REL.NOINC `($_ZN7cutlass13device_kernelIN5flash19enable_sm80_to_sm89INS1_16FlashAttnBwdSm80INS1_25CollectiveMainloopBwdSm80ILi2ELi2EN4cute5tupleIJNS5_1CILi128EEES8_NS7_ILi64EEEEEENS_10bfloat16_tEfNS_4arch4Sm80ELb0ELb1ELb1ELb0ELb0ELb0ELb0ELb0ELi2ELi4ELi4ELi4ELb0EEENS1_21CollectiveEpilogueBwdISA_SB_SD_Li256ELb0ELb0ELi2EEENS1_19SingleTileSchedulerILb0ELb0ELb0ELi128EEEEEEEEEvNT_6ParamsE$__umulhi) ;  /* 0x000572d000007944 */ /* 0x022fea0003c00000 */
[----:B------:R-:W2:Y:S02]  /*12020*/  LD.E R7, [R58.64+0x20] ;  /* 0x000020043a077980 */ /* 0x000ea4000c101900 */
[----:B--2---:R-:W-:Y:S02]  /*12030*/  SHF.R.U32.HI R7, RZ, R7, R6 ;  /* 0x00000007ff077219 */ /* 0x004fe40000011606 */
.L_x_1520:
[----:B------:R-:W-:Y:S05]  /*12040*/  BSYNC B1 ;  /* 0x0000000000017941 */ /* 0x000fea0003800000 */
.L_x_1516:
[----:B------:R-:W-:Y:S01]  /*12050*/  IMAD R6, R3, R7, -R54 ;  /* 0x0000000703067224 */ /* 0x000fe200078e0a36 */
[----:B------:R-:W-:-:S04]  /*12060*/  MOV R8, 0x120a0 ;  /* 0x000120a000087802 */ /* 0x000fc80000000f00 */
[----:B------:R-:W-:-:S05]  /*12070*/  IADD3 R6, -R23, R6, RZ ;  /* 0x0000000617067210 */ /* 0x000fca0007ffe1ff */
[----:B------:R1:W-:Y:S02]  /*12080*/  STL [R1+0x13b8], R6 ;  /* 0x0013b80601007387 */ /* 0x0003e40000100800 */
[----:B-1----:R-:W-:Y:S05]  /*12090*/  CALL.REL.NOINC `($_ZN7cutlass13device_kernelIN5flash19enable_sm80_to_sm89INS1_16FlashAttnBwdSm80INS1_25CollectiveMainloopBwdSm80ILi2ELi2EN4cute5tupleIJNS5_1CILi128EEES8_NS7_ILi64EEEEEENS_10bfloat16_tEfNS_4arch4Sm80ELb0ELb1ELb1ELb0ELb0ELb0ELb0ELb0ELi2ELi4ELi4ELi4ELb0EEENS1_21CollectiveEpilogueBwdISA_SB_SD_Li256ELb0ELb0ELi2EEENS1_19SingleTileSchedulerILb0ELb0ELb0ELi128EEEEEEEEEvNT_6ParamsE$_ZSt3maxIiERKT_S2_S2_) ;  /* 0xffff9cc000007944 */ /* 0x002fea0003c3ffff */
[----:B------:R-:W-:-:S06]  /*120a0*/  IADD3 R2, R9, -c[0x0][0x20], RZ ;  /* 0x8000080009027a10 */ /* 0x000fcc0007ffe0ff */
[----:B------:R-:W2:Y:S01]  /*120b0*/  LDL R2, [R2] ;  /* 0x0000000002027983 */ /* 0x000ea20000100800 */
[----:B------:R-:W-:Y:S01]  /*120c0*/  IMAD.IADD R3, R3, 0x1, R6 ;  /* 0x0000000103037824 */ /* 0x000fe200078e0206 */
[----:B------:R-:W-:-:S04]  /*120d0*/  MOV R6, 0x12100 ;  /* 0x0001210000067802 */ /* 0x000fc80000000f00 */
[----:B--2---:R1:W-:Y:S03]  /*120e0*/  STL.64 [R1+0x13b0], R2 ;  /* 0x0013b00201007387 */ /* 0x0043e60000100a00 */
[----:B-1----:R-:W-:Y:S05]  /*120f0*/  CALL.REL.NOINC `($_ZN7cutlass13device_kernelIN5flash19enable_sm80_to_sm89INS1_16FlashAttnBwdSm80INS1_25CollectiveMainloopBwdSm80ILi2ELi2EN4cute5tupleIJNS5_1CILi128EEES8_NS7_ILi64EEEEEENS_10bfloat16_tEfNS_4arch4Sm80ELb0ELb1ELb1ELb0ELb0ELb0ELb0ELb0ELi2ELi4ELi4ELi4ELb0EEENS1_21CollectiveEpilogueBwdISA_SB_SD_Li256ELb0ELb0ELi2EEENS1_19SingleTileSchedulerILb0ELb0ELb0ELi128EEEEEEEEEvNT_6ParamsE$_ZSt3minIiERKT_S2_S2_) ;  /* 0xffff9cf000007944 */ /* 0x002fea0003c3ffff */
[----:B------:R-:W-:-:S05]  /*12100*/  IADD3 R7, R7, -c[0x0][0x20], RZ ;  /* 0x8000080007077a10 */ /* 0x000fca0007ffe0ff */
[----:B------:R-:W2:Y:S04]  /*12110*/  LDL R2, [R7] ;  /* 0x0000000007027983 */ /* 0x000ea80000100800 */
[----:B--2---:R1:W-:Y:S02]  /*12120*/  STL [R1+0x13ac], R2 ;  /* 0x0013ac0201007387 */ /* 0x0043e40000100800 */
.L_x_1515:
[----:B-1----:R-:W-:Y:S05]  /*12130*/  BSYNC B2 ;  /* 0x0000000000027941 */ /* 0x002fea0003800000 */
.L_x_1514:
[----:B------:R1:W-:Y:S01]  /*12140*/  STL [R1+0x13bc], RZ ;  /* 0x0013bcff01007387 */ /* 0x0003e20000100800 */
[----:B------:R-:W-:-:S03]  /*12150*/  MOV R56, 0xffffffff ;  /* 0xffffffff00387802 */ /* 0x000fc60000000f00 */
.L_x_1523:
[----:B------:R-:W-:Y:S01]  /*12160*/  IMAD.MOV.U32 R3, RZ, RZ, R13 ;  /* 0x000000ffff037224 */ /* 0x000fe200078e000d */
[----:B------:R-:W-:Y:S01]  /*12170*/  MOV R10, RZ ;  /* 0x000000ff000a7202 */ /* 0x000fe20000000f00 */
[----:B-1----:R-:W-:Y:S01]  /*12180*/  IMAD.MOV.U32 R2, RZ, RZ, R48 ;  /* 0x000000ffff027224 */ /* 0x002fe200078e0030 */
[----:B------:R-:W-:Y:S02]  /*12190*/  MOV R8, 0x121b0 ;  /* 0x000121b000087802 */ /* 0x000fe40000000f00 */
[----:B-1----:R-:W-:Y:S05]  /*121a0*/  CALL.REL.NOINC `($_ZN7cutlass13device_kernelIN5flash19enable_sm80_to_sm89INS1_16FlashAttnBwdSm80INS1_25CollectiveMainloopBwdSm80ILi2ELi2EN4cute5tupleIJNS5_1CILi128EEES8_NS7_ILi64EEEEEENS_10bfloat16_tEfNS_4arch4Sm80ELb0ELb1ELb1ELb0ELb0ELb0ELb0ELb0ELi2ELi4ELi4ELi4ELb0EEENS1_21CollectiveEpilogueBwdISA_SB_SD_Li256ELb0ELb0ELi2EEENS1_19SingleTileSchedulerILb0ELb0ELb0ELi128EEEEEEEEEvNT_6ParamsE$_ZN4cute3eso3ESOILb0ELb0EJiiEEC2ERKiS4_) ;  /* 0xffff551000007944 */ /* 0x002fea0003c3ffff */
[----:B-1----:R-:W2:Y:S04]  /*121b0*/  LDL R2, [R1+0x1384] ;  /* 0x0013840001027983 */ /* 0x002ea80000100800 */
[----:B------:R1:W5:Y:S01]  /*121c0*/  LDL R7, [R1+0x1388] ;  /* 0x0013880001077983 */ /* 0x0003620000100800 */
[----:B------:R-:W-:-:S02]  /*121d0*/  MOV R10, 0x12240 ;  /* 0x00012240000a7802 */ /* 0x000fc40000000f00 */
[----:B--2---:R-:W-:-:S04]  /*121e0*/  LEA.HI R9, R2, R2, RZ, 0x1 ;  /* 0x0000000202097211 */ /* 0x004fc800078f08ff */
[----:B------:R-:W-:-:S05]  /*121f0*/  LOP3.LUT R3, R9, 0x1ffffffe, RZ, 0xc0, !PT ;  /* 0x1ffffffe09037812 */ /* 0x000fca00078ec0ff */
[----:B------:R-:W-:Y:S02]  /*12200*/  IMAD.IADD R3, R2, 0x1, -R3 ;  /* 0x0000000102037824 */ /* 0x000fe400078e0a03 */
[----:B------:R-:W-:Y:S02]  /*12210*/  IMAD.MOV.U32 R2, RZ, RZ, R83 ;  /* 0x000000ffff027224 */ /* 0x000fe400078e0053 */
[----:B------:R-:W-:Y:S02]  /*12220*/  IMAD.SHL.U32 R3, R3, 0x8, RZ ;  /* 0x0000000803037824 */ /* 0x000fe400078e00ff */
[----:B-1---5:R-:W-:Y:S05]  /*12230*/  CALL.REL.NOINC `($_ZN7cutlass13device_kernelIN5flash19enable_sm80_to_sm89INS1_16FlashAttnBwdSm80INS1_25CollectiveMainloopBwdSm80ILi2ELi2EN4cute5tupleIJNS5_1CILi128EEES8_NS7_ILi64EEEEEENS_10bfloat16_tEfNS_4arch4Sm80ELb0ELb1ELb1ELb0ELb0ELb0ELb0ELb0ELi2ELi4ELi4ELi4ELb0EEENS1_21CollectiveEpilogueBwdISA_SB_SD_Li256ELb0ELb0ELi2EEENS1_19SingleTileSchedulerILb0ELb0ELb0ELi128EEEEEEEEEvNT_6ParamsE$_ZN4cute5tupleIJiEEC2ERKi) ;  /* 0xffff975000007944 */ /* 0x022fea0003c3ffff */
        /* <DEDUP_REMOVED lines=24> */
[----:B-1----:R-:W2:Y:S02]  /*123c0*/  LDL R3, [R1+0x1390] ;  /* 0x0013900001037983 */ /* 0x002ea40000100800 */
[----:B--2---:R-:W-:Y:S02]  /*123d0*/  IADD3 R3, R8, R3, RZ ;  /* 0x0000000308037210 */ /* 0x004fe40007ffe0ff */
[----:B------:R-:W-:Y:S02]  /*123e0*/  MOV R8, 0x12400 ;  /* 0x0001240000087802 */ /* 0x000fe40000000f00 */
[----:B------:R-:W-:Y:S05]  /*123f0*/  CALL.REL.NOINC `($_ZN7cutlass13device_kernelIN5flash19enable_sm80_to_sm89INS1_16FlashAttnBwdSm80INS1_25CollectiveMainloopBwdSm80ILi2ELi2EN4cute5tupleIJNS5_1CILi128EEES8_NS7_ILi64EEEEEENS_10bfloat16_tEfNS_4arch4Sm80ELb0ELb1ELb1ELb0ELb0ELb0ELb0ELb0ELi2ELi4ELi4ELi4ELb0EEENS1_21CollectiveEpilogueBwdISA_SB_SD_Li256ELb0ELb0ELi2EEENS1_19SingleTileSchedulerILb0ELb0ELb0ELi128EEEEEEEEEvNT_6ParamsE$_ZZN4cuteplIJiEJiEEEDaRKNS_15ArithmeticTupleIJDpT_EEERKNS1_IJDpT0_EEEENKUlDpRKT_E_clIJiEEEDaSF_) ;  /* 0xffffe95000007944 */ /* 0x000fea0003c3ffff */
[----:B------:R-:W-:Y:S01]  /*12400*/  LEA.HI R8, R7, R7, RZ, 0x1 ;  /* 0x0000000707087211 */ /* 0x000fe200078f08ff */
[----:B-1----:R-:W-:Y:S01]  /*12410*/  IMAD.MOV.U32 R2, RZ, RZ, R83 ;  /* 0x000000ffff027224 */ /* 0x002fe200078e0053 */
[----:B------:R-:W-:Y:S02]  /*12420*/  MOV R10, 0x12460 ;  /* 0x00012460000a7802 */ /* 0x000fe40000000f00 */
[----:B------:R-:W-:-:S05]  /*12430*/  LOP3.LUT R6, R8, 0xfffffffe, RZ, 0xc0, !PT ;  /* 0xfffffffe08067812 */ /* 0x000fca00078ec0ff */
[----:B------:R-:W-:Y:S02]  /*12440*/  IMAD.IADD R3, R7, 0x1, -R6 ;  /* 0x0000000107037824 */ /* 0x000fe400078e0a06 */
[----:B--2--5:R-:W-:Y:S05]  /*12450*/  CALL.REL.NOINC `($_ZN7cutlass13device_kernelIN5flash19enable_sm80_to_sm89INS1_16FlashAttnBwdSm80INS1_25CollectiveMainloopBwdSm80ILi2ELi2EN4cute5tupleIJNS5_1CILi128EEES8_NS7_ILi64EEEEEENS_10bfloat16_tEfNS_4arch4Sm80ELb0ELb1ELb1ELb0ELb0ELb0ELb0ELb0ELi2ELi4ELi4ELi4ELb0EEENS1_21CollectiveEpilogueBwdISA_SB_SD_Li256ELb0ELb0ELi2EEENS1_19SingleTileSchedulerILb0ELb0ELb0ELi128EEEEEEEEEvNT_6ParamsE$_ZN4cute5tupleIJiEEC2ERKi) ;  /* 0xffff953000007944 */ /* 0x024fea0003c3ffff */
        /* <DEDUP_REMOVED lines=19> */
[----:B-1---5:R-:W-:Y:S05]  /*12590*/  CALL.REL.NOINC `($_ZN7cutlass13device_kernelIN5flash19enable_sm80_to_sm89INS1_16FlashAttnBwdSm80INS1_25CollectiveMainloopBwdSm80ILi2ELi2EN4cute5tupleIJNS5_1CILi128EEES8_NS7_ILi64EEEEEENS_10bfloat16_tEfNS_4arch4Sm80ELb0ELb1ELb1ELb0ELb0ELb0ELb0ELb0ELi2ELi4ELi4ELi4ELb0EEENS1_21CollectiveEpilogueBwdISA_SB_SD_Li256ELb0ELb0ELi2EEENS1_19SingleTileSchedulerILb0ELb0ELb0ELi128EEEEEEEEEvNT_6ParamsE$_ZN4cute5tupleIJiEEC2ERKi) ;  /* 0xffff93f000007944 */ /* 0x022fea0003c3ffff */
[----:B-1----:R1:W5:Y:S01]  /*125a0*/  LDL R3, [R1+0x1380] ;  /* 0x0013800001037983 */ /* 0x0023620000100800 */
[----:B------:R-:W-:-:S02]  /*125b0*/  MOV R9, R83 ;  /* 0x0000005300097202 */ /* 0x000fc40000000f00 */
[----:B------:R-:W-:Y:S02]  /*125c0*/  MOV R8, 0x125e0 ;  /* 0x000125e000087802 */ /* 0x000fe40000000f00 */
[----:B-1---5:R-:W-:Y:S05]  /*125d0*/  CALL.REL.NOINC `($_ZN7cutlass13device_kernelIN5flash19enable_sm80_to_sm89INS1_16FlashAttnBwdSm80INS1_25CollectiveMainloopBwdSm80ILi2ELi2EN4cute5tupleIJNS5_1CILi128EEES8_NS7_ILi64EEEEEENS_10bfloat16_tEfNS_4arch4Sm80ELb0ELb1ELb1ELb0ELb0ELb0ELb0ELb0ELi2ELi4ELi4ELi4ELb0EEENS1_21CollectiveEpilogueBwdISA_SB_SD_Li256ELb0ELb0ELi2EEENS1_19SingleTileSchedulerILb0ELb0ELb0ELi128EEEEEEEEEvNT_6ParamsE$_ZN4cute5tupleIJNS_1CILi0EEEiEEC2ERKS2_RKi) ;  /* 0xffff92d000007944 */ /* 0x022fea0003c3ffff */
[----:B------:R-:W2:Y:S01]  /*125e0*/  LDL R2, [R1+0x1390] ;  /* 0x0013900001027983 */ /* 0x000ea20000100800 */
[----:B------:R-:W-:Y:S02]  /*125f0*/  MOV R62, 0x12620 ;  /* 0x00012620003e7802 */ /* 0x000fe40000000f00 */
[----:B--2---:R-:W-:Y:S02]  /*12600*/  IADD3 R3, R57, R2, RZ ;  /* 0x0000000239037210 */ /* 0x004fe40007ffe0ff */
[----:B------:R-:W-:Y:S05]  /*12610*/  CALL.REL.NOINC `($_ZN7cutlass13device_kernelIN5flash19enable_sm80_to_sm89INS1_16FlashAttnBwdSm80INS1_25CollectiveMainloopBwdSm80ILi2ELi2EN4cute5tupleIJNS5_1CILi128EEES8_NS7_ILi64EEEEEENS_10bfloat16_tEfNS_4arch4Sm80ELb0ELb1ELb1ELb0ELb0ELb0ELb0ELb0ELi2ELi4ELi4ELi4ELb0EEENS1_21CollectiveEpilogueBwdISA_SB_SD_Li256ELb0ELb0ELi2EEENS1_19SingleTileSchedulerILb0ELb0ELb0ELi128EEEEEEEEEvNT_6ParamsE$_ZZN4cuteplIJNS_1CILi0EEEiEJS2_iEEEDaRKNS_15ArithmeticTupleIJDpT_EEERKNS3_IJDpT0_EEEENKUlDpRKT_E_clIJS2_iEEEDaSH_) ;  /* 0xffffe4d000007944 */ /* 0x000fea0003c3ffff */
[----:B------:R-:W-:Y:S01]  /*12620*/  IMAD.MOV.U32 R2, RZ, RZ, R83 ;  /* 0x000000ffff027224 */ /* 0x000fe200078e0053 */
[----:B------:R-:W-:Y:S02]  /*12630*/  MOV R3, R31 ;  /* 0x0000001f00037202 */ /* 0x000fe40000000f00 */
[----:B------:R-:W-:Y:S02]  /*12640*/  MOV R6, 0x12660 ;  /* 0x0001266000067802 */ /* 0x000fe40000000f00 */
[----:B-1---5:R-:W-:Y:S05]  /*12650*/  CALL.REL.NOINC `($_ZN7cutlass13device_kernelIN5flash19enable_sm80_to_sm89INS1_16FlashAttnBwdSm80INS1_25CollectiveMainloopBwdSm80ILi2ELi2EN4cute5tupleIJNS5_1CILi128EEES8_NS7_ILi64EEEEEENS_10bfloat16_tEfNS_4arch4Sm80ELb0ELb1ELb1ELb0ELb0ELb0ELb0ELb0ELi2ELi4ELi4ELi4ELb0EEENS1_21CollectiveEpilogueBwdISA_SB_SD_Li256ELb0ELb0ELi2EEENS1_19SingleTileSchedulerILb0ELb0ELb0ELi128EEEEEEEEEvNT_6ParamsE$_ZN4cute3eso3ESOILb0ELb1EJiNS_1CILi0EEEEEC2ERKiRKS3_) ;  /* 0xffff57f000007944 */ /* 0x022fea0003c3ffff */
[----:B------:R2:W5:Y:S01]  /*12660*/  LDL R10, [R1+0x1390] ;  /* 0x00139000010a7983 */ /* 0x0005620000100800 */
[----:B------:R-:W-:Y:S02]  /*12670*/  MOV R9, R83 ;  /* 0x0000005300097202 */ /* 0x000fe40000000f00 */
[----:B------:R-:W-:Y:S01]  /*12680*/  MOV R78, 0x126b0 ;  /* 0x000126b0004e7802 */ /* 0x000fe20000000f00 */
[----:B------:R2:W-:Y:S04]  /*12690*/  STL [R1+0x1390], R34 ;  /* 0x0013902201007387 */ /* 0x0005e80000100800 */
[----:B-12--5:R-:W-:Y:S05]  /*126a0*/  CALL.REL.NOINC `($_ZN7cutlass13device_kernelIN5flash19enable_sm80_to_sm89INS1_16FlashAttnBwdSm80INS1_25CollectiveMainloopBwdSm80ILi2ELi2EN4cute5tupleIJNS5_1CILi128EEES8_NS7_ILi64EEEEEENS_10bfloat16_tEfNS_4arch4Sm80ELb0ELb1ELb1ELb0ELb0ELb0ELb0ELb0ELi2ELi4ELi4ELi4ELb0EEENS1_21CollectiveEpilogueBwdISA_SB_SD_Li256ELb0ELb0ELi2EEENS1_19SingleTileSchedulerILb0ELb0ELb0ELi128EEEEEEEEEvNT_6ParamsE$_ZZN4cuteplIJiEJNS_1CILi0EEEiEEEDaRKNS_15ArithmeticTupleIJDpT_EEERKNS3_IJDpT0_EEEENKUlDpRKT_E_clIJiiEEEDaSH_) ;  /* 0xffffe62000007944 */ /* 0x026fea0003c3ffff */
[----:B-----5:R2:W-:Y:S01]  /*126b0*/  STL [R1+0x1390], R3 ;  /* 0x0013900301007387 */ /* 0x0205e20000100800 */
[----:B------:R-:W-:-:S03]  /*126c0*/  MOV R62, 0x126e0 ;  /* 0x000126e0003e7802 */ /* 0x000fc60000000f00 */
[----:B-12---:R-:W-:Y:S05]  /*126d0*/  CALL.REL.NOINC `($_ZN7cutlass13device_kernelIN5flash19enable_sm80_to_sm89INS1_16FlashAttnBwdSm80INS1_25CollectiveMainloopBwdSm80ILi2ELi2EN4cute5tupleIJNS5_1CILi128EEES8_NS7_ILi64EEEEEENS_10bfloat16_tEfNS_4arch4Sm80ELb0ELb1ELb1ELb0ELb0ELb0ELb0ELb0ELi2ELi4ELi4ELi4ELb0EEENS1_21CollectiveEpilogueBwdISA_SB_SD_Li256ELb0ELb0ELi2EEENS1_19SingleTileSchedulerILb0ELb0ELb0ELi128EEEEEEEEEvNT_6ParamsE$_ZZN4cuteplIJNS_1CILi0EEES2_EJiiEEEDaRKNS_15ArithmeticTupleIJDpT_EEERKNS3_IJDpT0_EEEENKUlDpRKT_E_clIJiiEEEDaSH_) ;  /* 0xffffe38000007944 */ /* 0x006fea0003c3ffff */
[----:B-----5:R-:W2:Y:S04]  /*126e0*/  LDL R2, [R1+0x13b0] ;  /* 0x0013b00001027983 */ /* 0x020ea80000100800 */
[----:B------:R-:W3:Y:S01]  /*126f0*/  LDL R6, [R1+0x13ac] ;  /* 0x0013ac0001067983 */ /* 0x000ee20000100800 */
[C---:B------:R-:W-:Y:S01]  /*12700*/  ISETP.GE.AND P1, PT, R3.reuse, R22, PT ;  /* 0x000000160300720c */ /* 0x040fe20003f26270 */
[----:B------:R-:W-:Y:S03]  /*12710*/  BSSY B0, `(.L_x_1521) ;  /* 0x0000019000007945 */ /* 0x000fe60003800000 */
[----:B--2---:R-:W-:-:S02]  /*12720*/  ISETP.GE.OR P1, PT, R3, R2, !P1 ;  /* 0x000000020300720c */ /* 0x004fc40004f26670 */
[----:B---3--:R-:W-:-:S13]  /*12730*/  ISETP.LT.AND P0, PT, R3, R6, PT ;  /* 0x000000060300720c */ /* 0x008fda0003f01270 */
[----:B------:R-:W-:Y:S05]  /*12740*/  @P1 BRA P0, `(.L_x_1522) ;  /* 0x0000015000001947 */ /* 0x000fea0000000000 */
[----:B------:R-:W-:Y:S01]  /*12750*/  IMAD.MOV.U32 R3, RZ, RZ, R83 ;  /* 0x000000ffff037224 */ /* 0x000fe200078e0053 */
[----:B------:R-:W-:Y:S01]  /*12760*/  MOV R10, RZ ;  /* 0x000000ff000a7202 */ /* 0x000fe20000000f00 */
[----:B------:R-:W-:Y:S01]  /*12770*/  IMAD.MOV.U32 R2, RZ, RZ, R48 ;  /* 0x000000ffff027224 */ /* 0x000fe200078e0030 */
[----:B------:R-:W-:Y:S02]  /*12780*/  MOV R8, 0x127a0 ;  /* 0x000127a000087802 */ /* 0x000fe40000000f00 */
[----:B-1----:R-:W-:Y:S05]  /*12790*/  CALL.REL.NOINC `($_ZN7cutlass13device_kernelIN5flash19enable_sm80_to_sm89INS1_16FlashAttnBwdSm80INS1_25CollectiveMainloopBwdSm80ILi2ELi2EN4cute5tupleIJNS5_1CILi128EEES8_NS7_ILi64EEEEEENS_10bfloat16_tEfNS_4arch4Sm80ELb0ELb1ELb1ELb0ELb0ELb0ELb0ELb0ELi2ELi4ELi4ELi4ELb0EEENS1_21CollectiveEpilogueBwdISA_SB_SD_Li256ELb0ELb0ELi2EEENS1_19SingleTileSchedulerILb0ELb0ELb0ELi128EEEEEEEEEvNT_6ParamsE$_ZN4cute3eso3ESOILb0ELb0EJiiEEC2ERKiS4_) ;  /* 0xffff4f2000007944 */ /* 0x002fea0003c3ffff */
        /* <DEDUP_REMOVED lines=16> */
.L_x_1522:
[----:B------:R-:W-:Y:S05]  /*128a0*/  BSYNC B0 ;  /* 0x0000000000007941 */ /* 0x000fea0003800000 */
.L_x_1521:
[C---:B-1----:R-:W-:Y:S02]  /*128b0*/  IADD3 R2, R56.reuse, 0x2, RZ ;  /* 0x0000000238027810 */ /* 0x042fe40007ffe0ff */
[----:B------:R-:W-:-:S03]  /*128c0*/  IADD3 R56, R56, 0x1, RZ ;  /* 0x0000000138387810 */ /* 0x000fc60007ffe0ff */
[----:B------:R1:W-:Y:S01]  /*128d0*/  STL [R1+0x13bc], R2 ;  /* 0x0013bc0201007387 */ /* 0x0003e20000100800 */
[----:B------:R-:W-:-:S13]  /*128e0*/  ISETP.GE.U32.AND P0, PT, R56, 0xf, PT ;  /* 0x0000000f3800780c */ /* 0x000fda0003f06070 */
[----:B------:R-:W-:Y:S05]  /*128f0*/  @!P0 BRA `(.L_x_1523) ;  /* 0xfffff86000008947 */ /* 0x000fea000383ffff */
[----:B-1----:R-:W-:Y:S01]  /*12900*/  IMAD.MOV.U32 R2, RZ, RZ, R83 ;  /* 0x000000ffff027224 */ /* 0x002fe200078e0053 */
[----:B------:R-:W-:Y:S02]  /*12910*/  MOV R3, 0x1 ;  /* 0x0000000100037802 */ /* 0x000fe40000000f00 */
[----:B------:R-:W-:Y:S02]  /*12920*/  MOV R6, 0x12940 ;  /* 0x0001294000067802 */ /* 0x000fe40000000f00 */
[----:B------:R-:W-:Y:S05]  /*12930*/  CALL.REL.NOINC `($_ZN7cutlass13device_kernelIN5flash19enable_sm80_to_sm89INS1_16FlashAttnBwdSm80INS1_25CollectiveMainloopBwdSm80ILi2ELi2EN4cute5tupleIJNS5_1CILi128EEES8_NS7_ILi64EEEEEENS_10bfloat16_tEfNS_4arch4Sm80ELb0ELb1ELb1ELb0ELb0ELb0ELb0ELb0ELi2ELi4ELi4ELi4ELb0EEENS1_21CollectiveEpilogueBwdISA_SB_SD_Li256ELb0ELb0ELi2EEENS1_19SingleTileSchedulerILb0ELb0ELb0ELi128EEEEEEEEEvNT_6ParamsE$_ZN4cute3eso3ESOILb0ELb1EJiNS_1CILi0EEEEEC2ERKiRKS3_) ;  /* 0xffff551000007944 */ /* 0x000fea0003c3ffff */
        /* <DEDUP_REMOVED lines=72> */
.L_x_1529:
[----:B------:R-:W-:Y:S05]  /*12dc0*/  BSYNC B0 ;  /* 0x0000000000007941 */ /* 0x000fea0003800000 */
.L_x_1528:
[----:B------:R-:W-:Y:S01]  /*12dd0*/  LOP3.LUT R7, RZ, R7, RZ, 0x33, !PT ;  /* 0x00000007ff077212 */ /* 0x000fe200078e33ff */
[----:B------:R-:W-:Y:S05]  /*12de0*/  BRA `(.L_x_1530) ;  /* 0x0000007000007947 */ /* 0x000fea0003800000 */
.L_x_1527:
[----:B------:R-:W-:-:S13]  /*12df0*/  ISETP.NE.AND P0, PT, R3, 0x1, PT ;  /* 0x000000010300780c */ /* 0x000fda0003f05270 */
[----:B------:R-:W-:Y:S05]  /*12e00*/  @!P0 BRA `(.L_x_1530) ;  /* 0x0000005000008947 */ /* 0x000fea0003800000 */
[----:B------:R1:W5:Y:S01]  /*12e10*/  LD.E R6, [R58.64+0x1c] ;  /* 0x00001c043a067980 */ /* 0x000362000c101900 */
[----:B------:R-:W-:-:S03]  /*12e20*/  MOV R2, 0x12e40 ;  /* 0x00012e4000027802 */ /* 0x000fc60000000f00 */
[----:B-1---5:R-:W-:Y:S05]  /*12e30*/  CALL.REL.NOINC `($_ZN7cutlass13device_kernelIN5flash19enable_sm80_to_sm89INS1_16FlashAttnBwdSm80INS1_25CollectiveMainloopBwdSm80ILi2ELi2EN4cute5tupleIJNS5_1CILi128EEES8_NS7_ILi64EEEEEENS_10bfloat16_tEfNS_4arch4Sm80ELb0ELb1ELb1ELb0ELb0ELb0ELb0ELb0ELi2ELi4ELi4ELi4ELb0EEENS1_21CollectiveEpilogueBwdISA_SB_SD_Li256ELb0ELb0ELi2EEENS1_19SingleTileSchedulerILb0ELb0ELb0ELi128EEEEEEEEEvNT_6ParamsE$__umulhi) ;  /* 0x000564b000007944 */ /* 0x022fea0003c00000 */
[----:B------:R-:W2:Y:S02]  /*12e40*/  LD.E R7, [R58.64+0x20] ;  /* 0x000020043a077980 */ /* 0x000ea4000c101900 */
[----:B--2---:R-:W-:Y:S02]  /*12e50*/  SHF.R.U32.HI R7, RZ, R7, R6 ;  /* 0x00000007ff077219 */ /* 0x004fe40000011606 */
.L_x_1530:
[----:B------:R-:W-:Y:S05]  /*12e60*/  BSYNC B1 ;  /* 0x0000000000017941 */ /* 0x000fea0003800000 */
.L_x_1526:
        /* <DEDUP_REMOVED lines=14> */
.L_x_1525:
[----:B-1----:R-:W-:Y:S05]  /*12f50*/  BSYNC B2 ;  /* 0x0000000000027941 */ /* 0x002fea0003800000 */
.L_x_1524:
[----:B------:R1:W-:Y:S01]  /*12f60*/  STL [R1+0x13bc], RZ ;  /* 0x0013bcff01007387 */ /* 0x0003e20000100800 */
[----:B------:R-:W-:-:S03]  /*12f70*/  MOV R56, 0xffffffff ;  /* 0xffffffff00387802 */ /* 0x000fc60000000f00 */
.L_x_1533:
[----:B------:R-:W-:Y:S01]  /*12f80*/  IMAD.MOV.U32 R3, RZ, RZ, R13 ;  /* 0x000000ffff037224 */ /* 0x000fe200078e000d */
[----:B------:R-:W-:Y:S01]  /*12f90*/  MOV R10, 0x1 ;  /* 0x00000001000a7802 */ /* 0x000fe20000000f00 */
        /* <DEDUP_REMOVED lines=94> */
[----:B------:R-:W-:Y:S01]  /*13580*/  MOV R10, 0x1 ;  /* 0x00000001000a7802 */ /* 0x000fe20000000f00 */
        /* <DEDUP_REMOVED lines=19> */
.L_x_1532:
[----:B------:R-:W-:Y:S05]  /*136c0*/  BSYNC B0 ;  /* 0x0000000000007941 */ /* 0x000fea0003800000 */
.L_x_1531:
        /* <DEDUP_REMOVED lines=81> */
.L_x_1539:
[----:B------:R-:W-:Y:S05]  /*13be0*/  BSYNC B0 ;  /* 0x0000000000007941 */ /* 0x000fea0003800000 */
.L_x_1538:
[----:B------:R-:W-:Y:S01]  /*13bf0*/  LOP3.LUT R7, RZ, R7, RZ, 0x33, !PT ;  /* 0x00000007ff077212 */ /* 0x000fe200078e33ff */
[----:B------:R-:W-:Y:S05]  /*13c00*/  BRA `(.L_x_1540) ;  /* 0x0000007000007947 */ /* 0x000fea0003800000 */
.L_x_1537:
[----:B------:R-:W-:-:S13]  /*13c10*/  ISETP.NE.AND P0, PT, R3, 0x1, PT ;  /* 0x000000010300780c */ /* 0x000fda0003f05270 */
[----:B------:R-:W-:Y:S05]  /*13c20*/  @!P0 BRA `(.L_x_1540) ;  /* 0x0000005000008947 */ /* 0x000fea0003800000 */
[----:B------:R1:W5:Y:S01]  /*13c30*/  LD.E R6, [R58.64+0x1c] ;  /* 0x00001c043a067980 */ /* 0x000362000c101900 */
[----:B------:R-:W-:-:S03]  /*13c40*/  MOV R2, 0x13c60 ;  /* 0x00013c6000027802 */ /* 0x000fc60000000f00 */
[----:B-1---5:R-:W-:Y:S05]  /*13c50*/  CALL.REL.NOINC `($_ZN7cutlass13device_kernelIN5flash19enable_sm80_to_sm89INS1_16FlashAttnBwdSm80INS1_25CollectiveMainloopBwdSm80ILi2ELi2EN4cute5tupleIJNS5_1CILi128EEES8_NS7_ILi64EEEEEENS_10bfloat16_tEfNS_4arch4Sm80ELb0ELb1ELb1ELb0ELb0ELb0ELb0ELb0ELi2ELi4ELi4ELi4ELb0EEENS1_21CollectiveEpilogueBwdISA_SB_SD_Li256ELb0ELb0ELi2EEENS1_19SingleTileSchedulerILb0ELb0ELb0ELi128EEEEEEEEEvNT_6ParamsE$__umulhi) ;  /* 0x0005569000007944 */ /* 0x022fea0003c00000 */
[----:B------:R-:W2:Y:S02]  /*13c60*/  LD.E R7, [R58.64+0x20] ;  /* 0x000020043a077980 */ /* 0x000ea4000c101900 */
[----:B--2---:R-:W-:Y:S02]  /*13c70*/  SHF.R.U32.HI R7, RZ, R7, R6 ;  /* 0x00000007ff077219 */ /* 0x004fe40000011606 */
.L_x_1540:
[----:B------:R-:W-:Y:S05]  /*13c80*/  BSYNC B1 ;  /* 0x0000000000017941 */ /* 0x000fea0003800000 */
.L_x_1536:
        /* <DEDUP_REMOVED lines=14> */
.L_x_1535:
[----:B-1----:R-:W-:Y:S05]  /*13d70*/  BSYNC B2 ;  /* 0x0000000000027941 */ /* 0x002fea0003800000 */
.L_x_1534:
[----:B------:R1:W-:Y:S01]  /*13d80*/  STL [R1+0x13bc], RZ ;  /* 0x0013bcff01007387 */ /* 0x0003e20000100800 */
[----:B------:R-:W-:-:S03]  /*13d90*/  MOV R56, 0xffffffff ;  /* 0xffffffff00387802 */ /* 0x000fc60000000f00 */
.L_x_1543:
        /* <DEDUP_REMOVED lines=116> */
.L_x_1542:
[----:B------:R-:W-:Y:S05]  /*144e0*/  BSYNC B0 ;  /* 0x0000000000007941 */ /* 0x000fea0003800000 */
.L_x_1541:
        /* <DEDUP_REMOVED lines=56> */
[----:B-----5:R-:W-:Y:S01]  /*14870*/  IMAD R49, R49, 0x80, R2 ;  /* 0x0000008031317824 */ /* 0x020fe200078e0202 */
[----:B------:R-:W-:-:S04]  /*14880*/  MOV R6, 0x148b0 ;  /* 0x000148b000067802 */ /* 0x000fc80000000f00 */
[----:B------:R-:W-:Y:S02]  /*14890*/  MOV R7, R49 ;  /* 0x0000003100077202 */ /* 0x000fe40000000f00 */
        /* <DEDUP_REMOVED lines=23> */
.L_x_1549:
[----:B------:R-:W-:Y:S05]  /*14a10*/  BSYNC B0 ;  /* 0x0000000000007941 */ /* 0x000fea0003800000 */
.L_x_1548:
[----:B------:R-:W-:Y:S01]  /*14a20*/  LOP3.LUT R7, RZ, R7, RZ, 0x33, !PT ;  /* 0x00000007ff077212 */ /* 0x000fe200078e33ff */
[----:B------:R-:W-:Y:S05]  /*14a30*/  BRA `(.L_x_1550) ;  /* 0x0000007000007947 */ /* 0x000fea0003800000 */
.L_x_1547:
[----:B------:R-:W-:-:S13]  /*14a40*/  ISETP.NE.AND P0, PT, R3, 0x1, PT ;  /* 0x000000010300780c */ /* 0x000fda0003f05270 */
[----:B------:R-:W-:Y:S05]  /*14a50*/  @!P0 BRA `(.L_x_1550) ;  /* 0x0000005000008947 */ /* 0x000fea0003800000 */
[----:B------:R1:W5:Y:S01]  /*14a60*/  LD.E R6, [R58.64+0x1c] ;  /* 0x00001c043a067980 */ /* 0x000362000c101900 */
[----:B------:R-:W-:-:S03]  /*14a70*/  MOV R2, 0x14a90 ;  /* 0x00014a9000027802 */ /* 0x000fc60000000f00 */
[----:B-1---5:R-:W-:Y:S05]  /*14a80*/  CALL.REL.NOINC `($_ZN7cutlass13device_kernelIN5flash19enable_sm80_to_sm89INS1_16FlashAttnBwdSm80INS1_25CollectiveMainloopBwdSm80ILi2ELi2EN4cute5tupleIJNS5_1CILi128EEES8_NS7_ILi64EEEEEENS_10bfloat16_tEfNS_4arch4Sm80ELb0ELb1ELb1ELb0ELb0ELb0ELb0ELb0ELi2ELi4ELi4ELi4ELb0EEENS1_21CollectiveEpilogueBwdISA_SB_SD_Li256ELb0ELb0ELi2EEENS1_19SingleTileSchedulerILb0ELb0ELb0ELi128EEEEEEEEEvNT_6ParamsE$__umulhi) ;  /* 0x0005486000007944 */ /* 0x022fea0003c00000 */
[----:B------:R-:W2:Y:S02]  /*14a90*/  LD.E R7, [R58.64+0x20] ;  /* 0x000020043a077980 */ /* 0x000ea4000c101900 */
[----:B--2---:R-:W-:Y:S02]  /*14aa0*/  SHF.R.U32.HI R7, RZ, R7, R6 ;  /* 0x00000007ff077219 */ /* 0x004fe40000011606 */
.L_x_1550:
[----:B------:R-:W-:Y:S05]  /*14ab0*/  BSYNC B1 ;  /* 0x0000000000017941 */ /* 0x000fea0003800000 */
.L_x_1546:
        /* <DEDUP_REMOVED lines=14> */
.L_x_1545:
[----:B-1----:R-:W-:Y:S05]  /*14ba0*/  BSYNC B2 ;  /* 0x0000000000027941 */ /* 0x002fea0003800000 */
.L_x_1544:
[----:B------:R1:W-:Y:S01]  /*14bb0*/  STL [R1+0x13bc], RZ ;  /* 0x0013bcff01007387 */ /* 0x0003e20000100800 */
[----:B------:R-:W-:-:S03]  /*14bc0*/  MOV R4, 0xffffffff ;  /* 0xffffffff00047802 */ /* 0x000fc60000000f00 */
.L_x_1553:
        /* <DEDUP_REMOVED lines=112> */
[----:B------:R-:W-:Y:S02]  /*152d0*/  IMAD.IADD R5, R5, 0x1, R2 ;  /* 0x0000000105057824 */ /* 0x000fe400078e0202 */
[----:B------:R-:W-:Y:S02]  /*152e0*/  IMAD.MOV.U32 R2, RZ, RZ, -0x800000 ;  /* 0xff800000ff027424 */ /* 0x000fe400078e00ff */
[----:B------:R-:W-:-:S05]  /*152f0*/  IMAD.WIDE R6, R5, 0x4, R60 ;  /* 0x0000000405067825 */ /* 0x000fca00078e023c */
[----:B------:R1:W-:Y:S02]  /*15300*/  ST.E [R6.64], R2 ;  /* 0x0000000206007985 */ /* 0x0003e4000c101904 */
.L_x_1552:
[----:B------:R-:W-:Y:S05]  /*15310*/  BSYNC B0 ;  /* 0x0000000000007941 */ /* 0x000fea0003800000 */
.L_x_1551:
[C---:B-1----:R-:W-:Y:S02]  /*15320*/  IADD3 R2, R4.reuse, 0x2, RZ ;  /* 0x0000000204027810 */ /* 0x042fe40007ffe0ff */
[----:B------:R-:W-:-:S03]  /*15330*/  IADD3 R4, R4, 0x1, RZ ;  /* 0x0000000104047810 */ /* 0x000fc60007ffe0ff */
[----:B------:R1:W-:Y:S01]  /*15340*/  STL [R1+0x13bc], R2 ;  /* 0x0013bc0201007387 */ /* 0x0003e20000100800 */
[----:B------:R-:W-:-:S13]  /*15350*/  ISETP.GE.U32.AND P0, PT, R4, 0xf, PT ;  /* 0x0000000f0400780c */ /* 0x000fda0003f06070 */
[----:B------:R-:W-:Y:S05]  /*15360*/  @!P0 BRA `(.L_x_1553) ;  /* 0xfffff86000008947 */ /* 0x000fea000383ffff */
[----:B------:R-:W-:-:S04]  /*15370*/  MOV R47, 0x0 ;  /* 0x00000000002f7802 */ /* 0x000fc80000000f00 */
[----:B------:R-:W-:Y:S05]  /*15380*/  RET.REL.NODEC R46 `(_ZN7cutlass13device_kernelIN5flash19enable_sm80_to_sm89INS1_16FlashAttnBwdSm80INS1_25CollectiveMainloopBwdSm80ILi2ELi2EN4cute5tupleIJNS5_1CILi128EEES8_NS7_ILi64EEEEEENS_10bfloat16_tEfNS_4arch4Sm80ELb0ELb1ELb1ELb0ELb0ELb0ELb0ELb0ELi2ELi4ELi4ELi4ELb0EEENS1_21CollectiveEpilogueBwdISA_SB_SD_Li256ELb0ELb0ELi2EEENS1_19SingleTileSchedulerILb0ELb0ELb0ELi128EEEEEEEEEvNT_6ParamsE) ;  /* 0xfffeac702e007950 */ /* 0x000fea0003c3ffff */
        .type           $_ZN7cutlass13device_kernelIN5flash19enable_sm80_to_sm89INS1_16FlashAttnBwdSm80INS1_25CollectiveMainloopBwdSm80ILi2ELi2EN4cute5tupleIJNS5_1CILi128EEES8_NS7_ILi64EEEEEENS_10bfloat16_tEfNS_4arch4Sm80ELb0ELb1ELb1ELb0ELb0ELb0ELb0ELb0ELi2ELi4ELi4ELi4ELb0EEENS1_21CollectiveEpilogueBwdISA_SB_SD_Li256ELb0ELb0ELi2EEENS1_19SingleTileSchedulerILb0ELb0ELb0ELi128EEEEEEEEEvNT_6ParamsE$_ZZN5flash25CollectiveMainloopBwdSm80ILi2ELi2EN4cute5tupleIJNS1_1CILi128EEES4_NS3_ILi64EEEEEEN7cutlass10bfloat16_tEfNS7_4arch4Sm80ELb0ELb1ELb1ELb0ELb0ELb0ELb0ELb0ELi2ELi4ELi4ELi4ELb0EE3mmaINS_16FlashAttnBwdSm80ISB_NS_21CollectiveEpilogueBwdIS6_S8_SA_Li256ELb0ELb0ELi2EEENS_19SingleTileSchedulerILb0ELb0ELb0ELi128EEEE13SharedStorageENS1_6TensorINS1_11ArrayEngineIfLm32EEENS1_6LayoutINS2_IJNS2_IJNS3_ILi2EEESO_EEESO_NS3_ILi4EEEEEENS2_IJNS2_IJNS3_ILi1EEESO_EEESQ_NS3_ILi8EEEEEEEEEEEEbRKNSB_6ParamsERT0_S12_iNS2_IJiiiEEERT_ENKUliT_E_clIZSC_ISJ_SX_EbS10_S12_S12_iS13_S15_EUlRS16_iE_EEDaiS16_,@function
        .size           $_ZN7cutlass13device_kernelIN5flash19enable_sm80_to_sm89INS1_16FlashAttnBwdSm80INS1_25CollectiveMainloopBwdSm80ILi2ELi2EN4cute5tupleIJNS5_1CILi128EEES8_NS7_ILi64EEEEEENS_10bfloat16_tEfNS_4arch4Sm80ELb0ELb1ELb1ELb0ELb0ELb0ELb0ELb0ELi2ELi4ELi4ELi4ELb0EEENS1_21CollectiveEpilogueBwdISA_SB_SD_Li256ELb0ELb0ELi2EEENS1_19SingleTileSchedulerILb0ELb0ELb0ELi128EEEEEEEEEvNT_6ParamsE$_ZZN5flash25CollectiveMainloopBwdSm80ILi2ELi2EN4cute5tupleIJNS1_1CILi128EEES4_NS3_ILi64EEEEEEN7cutlass10bfloat16_tEfNS7_4arch4Sm80ELb0ELb1ELb1ELb0ELb0ELb0ELb0ELb0ELi2ELi4ELi4ELi4ELb0EE3mmaINS_16FlashAttnBwdSm80ISB_NS_21CollectiveEpilogueBwdIS6_S8_SA_Li256ELb0ELb0ELi2EEENS_19SingleTileSchedulerILb0ELb0ELb0ELi128EEEE13SharedStorageENS1_6TensorINS1_11ArrayEngineIfLm32EEENS1_6LayoutINS2_IJNS2_IJNS3_ILi2EEESO_EEESO_NS3_ILi4EEEEEENS2_IJNS2_IJNS3_ILi1EEESO_EEESQ_NS3_ILi8EEEEEEEEEEEEbRKNSB_6ParamsERT0_S12_iNS2_IJiiiEEERT_ENKUliT_E_clIZSC_ISJ_SX_EbS10_S12_S12_iS13_S15_EUlRS16_iE_EEDaiS16_,($_ZN7cutlass13device_kernelIN5flash19enable_sm80_to_sm89INS1_16FlashAttnBwdSm80INS1_25CollectiveMainloopBwdSm80ILi2ELi2EN4cute5tupleIJNS5_1CILi128EEES8_NS7_ILi64EEEEEENS_10bfloat16_tEfNS_4arch4Sm80ELb0ELb1ELb1ELb0ELb0ELb0ELb0ELb0ELi2ELi4ELi4ELi4ELb0EEENS1_21CollectiveEpilogueBwdISA_SB_SD_Li256ELb0ELb0ELi2EEENS1_19SingleTileSchedulerILb0ELb0ELb0ELi128EEEEEEEEEvNT_6ParamsE$_ZZN5flash25CollectiveMainloopBwdSm80ILi2ELi2EN4cute5tupleIJNS1_1CILi128EEES4_NS3_ILi64EEEEEEN7cutlass10bfloat16_tEfNS7_4arch4Sm80ELb0ELb1ELb1ELb0ELb0ELb0ELb0ELb0ELi2ELi4ELi4ELi4ELb0EE3mmaINS_16FlashAttnBwdSm80ISB_NS_21CollectiveEpilogueBwdIS6_S8_SA_Li256ELb0ELb0ELi2EEENS_19SingleTileSchedulerILb0ELb0ELb0ELi128EEEE13SharedStorageENS1_6TensorINS1_11ArrayEngineIfLm32EEENS1_6LayoutINS2_IJNS2_IJNS3_ILi2EEESO_EEESO_NS3_ILi4EEEEEENS2_IJNS2_IJNS3_ILi1EEESO_EEESQ_NS3_ILi8EEEEEEEEEEEEbRKNSB_6ParamsERT0_S12_iNS2_IJiiiEEERT_ENKUliiE0_clEii - $_ZN7cutlass13device_kernelIN5flash19enable_sm80_to_sm89INS1_16FlashAttnBwdSm80INS1_25CollectiveMainloopBwdSm80ILi2ELi2EN4cute5tupleIJNS5_1CILi128EEES8_NS7_ILi64EEEEEENS_10bfloat16_tEfNS_4arch4Sm80ELb0ELb1ELb1ELb0ELb0ELb0ELb0ELb0ELi2ELi4ELi4ELi4ELb0EEENS1_21CollectiveEpilogueBwdISA_SB_SD_Li256ELb0ELb0ELi2EEENS1_19SingleTileSchedulerILb0ELb0ELb0ELi128EEEEEEEEEvNT_6ParamsE$_ZZN5flash25CollectiveMainloopBwdSm80ILi2ELi2EN4cute5tupleIJNS1_1CILi128EEES4_NS3_ILi64EEEEEEN7cutlass10bfloat16_tEfNS7_4arch4Sm80ELb0ELb1ELb1ELb0ELb0ELb0ELb0ELb0ELi2ELi4ELi4ELi4ELb0EE3mmaINS_16FlashAttnBwdSm80ISB_NS_21CollectiveEpilogueBwdIS6_S8_SA_Li256ELb0ELb0ELi2EEENS_19SingleTileSchedulerILb0ELb0ELb0ELi128EEEE13SharedStorageENS1_6TensorINS1_11ArrayEngineIfLm32EEENS1_6LayoutINS2_IJNS2_IJNS3_ILi2EEESO_EEESO_NS3_ILi4EEEEEENS2_IJNS2_IJNS3_ILi1EEESO_EEESQ_NS3_ILi8EEEEEEEEEEEEbRKNSB_6ParamsERT0_S12_iNS2_IJiiiEEERT_ENKUliT_E_clIZSC_ISJ_SX_EbS10_S12_S12_iS13_S15_EUlRS16_iE_EEDaiS16_)
$_ZN7cutlass13device_kernelIN5flash19enable_sm80_to_sm89INS1_16FlashAttnBwdSm80INS1_25CollectiveMainloopBwdSm80ILi2ELi2EN4cute5tupleIJNS5_1CILi128EEES8_NS7_ILi64EEEEEENS_10bfloat16_tEfNS_4arch4Sm80ELb0ELb1ELb1ELb0ELb0ELb0ELb0ELb0ELi2ELi4ELi4ELi4ELb0EEENS1_21CollectiveEpilogueBwdISA_SB_SD_Li256ELb0ELb0ELi2EEENS1_19SingleTileSchedulerILb0ELb0ELb0ELi128EEEEEEEEEvNT_6ParamsE$_ZZN5flash25CollectiveMainloopBwdSm80ILi2ELi2EN4cute5tupleIJNS1_1CILi128EEES4_NS3_ILi64EEEEEEN7cutlass10bfloat16_tEfNS7_4arch4Sm80ELb0ELb1ELb1ELb0ELb0ELb0ELb0ELb0ELi2ELi4ELi4ELi4ELb0EE3mmaINS_16FlashAttnBwdSm80ISB_NS_21CollectiveEpilogueBwdIS6_S8_SA_Li256ELb0ELb0ELi2EEENS_19SingleTileSchedulerILb0ELb0ELb0ELi128EEEE13SharedStorageENS1_6TensorINS1_11ArrayEngineIfLm32EEENS1_6LayoutINS2_IJNS2_IJNS3_ILi2EEESO_EEESO_NS3_ILi4EEEEEENS2_IJNS2_IJNS3_ILi1EEESO_EEESQ_NS3_ILi8EEEEEEEEEEEEbRKNSB_6ParamsERT0_S12_iNS2_IJiiiEEERT_ENKUliT_E_clIZSC_ISJ_SX_EbS10_S12_S12_iS13_S15_EUlRS16_iE_EEDaiS16_:
        /* <DEDUP_REMOVED lines=48> */
[----:B-1---5:R-:W-:Y:S05]  /*15690*/  CALL.REL.NOINC `($_ZN7cutlass13device_kernelIN5flash19enable_sm80_to_sm89INS1_16FlashAttnBwdSm80INS1_25CollectiveMainloopBwdSm80ILi2ELi2EN4cute5tupleIJNS5_1CILi128EEES8_NS7_ILi64EEEEEENS_10bfloat16_tEfNS_4arch4Sm80ELb0ELb1ELb1ELb0ELb0ELb0ELb0ELb0ELi2ELi4ELi4ELi4ELb0EEENS1_21CollectiveEpilogueBwdISA_SB_SD_Li256ELb0ELb0ELi2EEENS1_19SingleTileSchedulerILb0ELb0ELb0ELi128EEEEEEEEEvNT_6ParamsE$_ZN4cute8smem_ptrIPN7cutlass10bfloat16_tEECI1NS_12iter_adaptorIS3_S4_EEES3_) ;  /* 0xffff64d000007944 */ /* 0x022fea0003c3ffff */
[----:B-1----:R1:W5:Y:S01]  /*156a0*/  LDL.64 R2, [R1+0x758] ;  /* 0x0007580001027983 */ /* 0x0023620000100a00 */
[----:B------:R-:W-:-:S03]  /*156b0*/  MOV R6, 0x156d0 ;  /* 0x000156d000067802 */ /* 0x000fc60000000f00 */
[----:B-1---5:R-:W-:Y:S05]  /*156c0*/  CALL.REL.NOINC `($_ZN7cutlass13device_kernelIN5flash19enable_sm80_to_sm89INS1_16FlashAttnBwdSm80INS1_25CollectiveMainloopBwdSm80ILi2ELi2EN4cute5tupleIJNS5_1CILi128EEES8_NS7_ILi64EEEEEENS_10bfloat16_tEfNS_4arch4Sm80ELb0ELb1ELb1ELb0ELb0ELb0ELb0ELb0ELi2ELi4ELi4ELi4ELb0EEENS1_21CollectiveEpilogueBwdISA_SB_SD_Li256ELb0ELb0ELi2EEENS1_19SingleTileSchedulerILb0ELb0ELb0ELi128EEEEEEEEEvNT_6ParamsE$_ZN4cute3eso3ESOILb1ELb0EJNS_14ComposedLayoutINS_7SwizzleILi3ELi3ELi3EEENS_1CILj0EEENS_6LayoutINS_5tupleIJNS8_IJNS5_ILi8EEENS5_ILi16EEEEEENS8_IJNS5_ILi64EEENS5_ILi1EEEEEEEEENS8_IJNS8_IJSC_NS5_ILi512EEEEEENS8_IJSD_NS5_ILi0EEEEEEEEEEEEENS_10ViewEngineINS_8smem_ptrIPN7cutlass10bfloat16_tEEEEEEEC2ERKSM_RKST_) ;  /* 0xffff2bd000007944 */ /* 0x022fea0003c3ffff */
[----:B-1----:R1:W5:Y:S01]  /*156d0*/  LDL.64 R2, [R1+0x758] ;  /* 0x0007580001027983 */ /* 0x0023620000100a00 */
[----:B------:R-:W-:-:S03]  /*156e0*/  MOV R6, 0x15700 ;  /* 0x0001570000067802 */ /* 0x000fc60000000f00 */
[----:B-1---5:R-:W-:Y:S05]  /*156f0*/  CALL.REL.NOINC `($_ZN7cutlass13device_kernelIN5flash19enable_sm80_to_sm89INS1_16FlashAttnBwdSm80INS1_25CollectiveMainloopBwdSm80ILi2ELi2EN4cute5tupleIJNS5_1CILi128EEES8_NS7_ILi64EEEEEENS_10bfloat16_tEfNS_4arch4Sm80ELb0ELb1ELb1ELb0ELb0ELb0ELb0ELb0ELi2ELi4ELi4ELi4ELb0EEENS1_21CollectiveEpilogueBwdISA_SB_SD_Li256ELb0ELb0ELi2EEENS1_19SingleTileSchedulerILb0ELb0ELb0ELi128EEEEEEEEEvNT_6ParamsE$_ZN4cute3eso3ESOILb1ELb0EJNS_14ComposedLayoutINS_7SwizzleILi3ELi3ELi3EEENS_1CILj0EEENS_6LayoutINS_5tupleIJNS8_IJNS8_IJNS5_ILi4EEENS5_ILi8EEEEEENS8_IJS9_NS5_ILi1EEEEEEEEENS8_IJNS8_IJNS5_ILi2EEESF_SF_EEENS8_IJSF_S9_EEEEEEEEENS8_IJNS8_IJNS8_IJSF_NS5_ILi64EEEEEENS8_IJNS5_ILi1024EEENS5_ILi0EEEEEEEEENS8_IJNS8_IJSC_NS5_ILi512EEESA_EEENS8_IJNS5_ILi4096EEENS5_ILi16EEEEEEEEEEEEEEEENS_10ViewEngineINS_8smem_ptrIPN7cutlass10bfloat16_tEEEEEEEC2ERKSY_RKS15_) ;  /* 0xffff2c2000007944 */ /* 0x022fea0003c3ffff */
[----:B------:R-:W-:Y:S01]  /*15700*/  ULDC.64 UR4, c[0x0][0x118] ;  /* 0x0000460000047ab9 */ /* 0x000fe20000000a00 */
[----:B------:R2:W5:Y:S04]  /*15710*/  LDL.64 R58, [R1+0x758] ;  /* 0x00075800013a7983 */ /* 0x0005680000100a00 */
[----:B-1----:R2:W5:Y:S01]  /*15720*/  LD.E R3, [R56.64+0x8] ;  /* 0x0000080438037980 */ /* 0x002562000c101900 */
[----:B------:R-:W-:-:S02]  /*15730*/  MOV R2, R27 ;  /* 0x0000001b00027202 */ /* 0x000fc40000000f00 */
[----:B------:R-:W-:Y:S02]  /*15740*/  MOV R6, 0x15760 ;  /* 0x0001576000067802 */ /* 0x000fe40000000f00 */
[----:B--2--5:R-:W-:Y:S05]  /*15750*/  CALL.REL.NOINC `($_ZN7cutlass13device_kernelIN5flash19enable_sm80_to_sm89INS1_16FlashAttnBwdSm80INS1_25CollectiveMainloopBwdSm80ILi2ELi2EN4cute5tupleIJNS5_1CILi128EEES8_NS7_ILi64EEEEEENS_10bfloat16_tEfNS_4arch4Sm80ELb0ELb1ELb1ELb0ELb0ELb0ELb0ELb0ELi2ELi4ELi4ELi4ELb0EEENS1_21CollectiveEpilogueBwdISA_SB_SD_Li256ELb0ELb0ELi2EEENS1_19SingleTileSchedulerILb0ELb0ELb0ELi128EEEEEEEEEvNT_6ParamsE$_ZN4cute3eso3ESOILb0ELb1EJiNS_1CILi0EEEEEC2ERKiRKS3_) ;  /* 0xffff26f000007944 */ /* 0x024fea0003c3ffff */
[----:B------:R-:W2:Y:S01]  /*15760*/  LDL R8, [R1+0x758] ;  /* 0x0007580001087983 */ /* 0x000ea20000100800 */
[----:B------:R-:W-:Y:S01]  /*15770*/  ULDC.64 UR4, c[0x0][0x118] ;  /* 0x0000460000047ab9 */ /* 0x000fe20000000a00 */
[----:B-1----:R-:W-:Y:S01]  /*15780*/  IMAD.MOV.U32 R3, RZ, RZ, R27 ;  /* 0x000000ffff037224 */ /* 0x002fe200078e001b */
[----:B------:R-:W-:Y:S01]  /*15790*/  MOV R2, R51 ;  /* 0x0000003300027202 */ /* 0x000fe20000000f00 */
[----:B--2---:R1:W-:Y:S04]  /*157a0*/  STL [R1+0x11e8], R8 ;  /* 0x0011e80801007387 */ /* 0x0043e80000100800 */
[----:B------:R1:W5:Y:S01]  /*157b0*/  LD.E R6, [R56.64+0x4] ;  /* 0x0000040438067980 */ /* 0x000362000c101900 */
[----:B------:R-:W-:-:S03]  /*157c0*/  MOV R4, 0x157e0 ;  /* 0x000157e000047802 */ /* 0x000fc60000000f00 */
[----:B-1---5:R-:W-:Y:S05]  /*157d0*/  CALL.REL.NOINC `($_ZN7cutlass13device_kernelIN5flash19enable_sm80_to_sm89INS1_16FlashAttnBwdSm80INS1_25CollectiveMainloopBwdSm80ILi2ELi2EN4cute5tupleIJNS5_1CILi128EEES8_NS7_ILi64EEEEEENS_10bfloat16_tEfNS_4arch4Sm80ELb0ELb1ELb1ELb0ELb0ELb0ELb0ELb0ELi2ELi4ELi4ELi4ELb0EEENS1_21CollectiveEpilogueBwdISA_SB_SD_Li256ELb0ELb0ELi2EEENS1_19SingleTileSchedulerILb0ELb0ELb0ELi128EEEEEEEEEvNT_6ParamsE$_ZN4cute3eso3ESOILb0ELb0EJiNS_5tupleIJiNS_1CILi0EEEEEEEEC2ERKiRKS5_) ;  /* 0xffff1de000007944 */ /* 0x022fea0003c3ffff */
[----:B-1----:R1:W5:Y:S01]  /*157e0*/  LDL.64 R2, [R1+0x758] ;  /* 0x0007580001027983 */ /* 0x0023620000100a00 */
[----:B------:R-:W-:-:S02]  /*157f0*/  MOV R4, R27 ;  /* 0x0000001b00047202 */ /* 0x000fc40000000f00 */
[----:B------:R-:W-:Y:S02]  /*15800*/  MOV R6, 0x15820 ;  /* 0x0001582000067802 */ /* 0x000fe40000000f00 */
[----:B-1---5:R-:W-:Y:S05]  /*15810*/  CALL.REL.NOINC `($_ZN7cutlass13device_kernelIN5flash19enable_sm80_to_sm89INS1_16FlashAttnBwdSm80INS1_25CollectiveMainloopBwdSm80ILi2ELi2EN4cute5tupleIJNS5_1CILi128EEES8_NS7_ILi64EEEEEENS_10bfloat16_tEfNS_4arch4Sm80ELb0ELb1ELb1ELb0ELb0ELb0ELb0ELb0ELi2ELi4ELi4ELi4ELb0EEENS1_21CollectiveEpilogueBwdISA_SB_SD_Li256ELb0ELb0ELi2EEENS1_19SingleTileSchedulerILb0ELb0ELb0ELi128EEEEEEEEEvNT_6ParamsE$_ZN4cute3eso3ESOILb0ELb1EJNS_5tupleIJiNS2_IJiNS_1CILi0EEEEEEEEENS2_IJNS_10UnderscoreENS2_IJS7_S7_EEEEEEEEC2ERKS6_RKS9_) ;  /* 0xffff23e000007944 */ /* 0x022fea0003c3ffff */
[----:B------:R-:W2:Y:S01]  /*15820*/  LDL.64 R6, [R1+0x758] ;  /* 0x0007580001067983 */ /* 0x000ea20000100a00 */
[----:B-1----:R-:W-:Y:S02]  /*15830*/  MOV R2, R54 ;  /* 0x0000003600027202 */ /* 0x002fe40000000f00 */
[----:B------:R-:W-:Y:S01]  /*15840*/  MOV R4, 0x15880 ;  /* 0x0001588000047802 */ /* 0x000fe20000000f00 */
[----:B--2---:R1:W-:Y:S04]  /*15850*/  STL [R1+0x11ec], R6 ;  /* 0x0011ec0601007387 */ /* 0x0043e80000100800 */
[----:B------:R1:W-:Y:S02]  /*15860*/  STL [R1+0x11f0], R7 ;  /* 0x0011f00701007387 */ /* 0x0003e40000100800 */
[----:B-1----:R-:W-:Y:S05]  /*15870*/  CALL.REL.NOINC `($_ZN7cutlass13device_kernelIN5flash19enable_sm80_to_sm89INS1_16FlashAttnBwdSm80INS1_25CollectiveMainloopBwdSm80ILi2ELi2EN4cute5tupleIJNS5_1CILi128EEES8_NS7_ILi64EEEEEENS_10bfloat16_tEfNS_4arch4Sm80ELb0ELb1ELb1ELb0ELb0ELb0ELb0ELb0ELi2ELi4ELi4ELi4ELb0EEENS1_21CollectiveEpilogueBwdISA_SB_SD_Li256ELb0ELb0ELi2EEENS1_19SingleTileSchedulerILb0ELb0ELb0ELi128EEEEEEEEEvNT_6ParamsE$_ZZN4cute4diceINS_5tupleIJNS1_IJiNS1_IJiNS_1CILi0EEEEEEEEENS1_IJNS_10UnderscoreENS1_IJS6_S6_EEEEEEEEES9_EEDaRKT_RKT0_ENKUlRKT_RKT0_E_clIS5_S5_EEDaSI_SL_) ;  /* 0xffff788000007944 */ /* 0x002fea0003c3ffff */
[----:B------:R2:W-:Y:S01]  /*15880*/  STL.64 [R1+0x758], R2 ;  /* 0x0007580201007387 */ /* 0x0005e20000100a00 */
[----:B------:R-:W-:Y:S02]  /*15890*/  MOV R4, R27 ;  /* 0x0000001b00047202 */ /* 0x000fe40000000f00 */
[----:B------:R-:W-:-:S02]  /*158a0*/  MOV R8, 0x158c0 ;  /* 0x000158c000087802 */ /* 0x000fc40000000f00 */
[----:B-12---:R-:W-:Y:S05]  /*158b0*/  CALL.REL.NOINC `($_ZN7cutlass13device_kernelIN5flash19enable_sm80_to_sm89INS1_16FlashAttnBwdSm80INS1_25CollectiveMainloopBwdSm80ILi2ELi2EN4cute5tupleIJNS5_1CILi128EEES8_NS7_ILi64EEEEEENS_10bfloat16_tEfNS_4arch4Sm80ELb0ELb1ELb1ELb0ELb0ELb0ELb0ELb0ELi2ELi4ELi4ELi4ELb0EEENS1_21CollectiveEpilogueBwdISA_SB_SD_Li256ELb0ELb0ELi2EEENS1_19SingleTileSchedulerILb0ELb0ELb0ELi128EEEEEEEEEvNT_6ParamsE$_ZZN4cute12filter_tupleINS_5tupleIJNS1_IJiNS1_IJiNS_1CILi0EEEEEEEEENS1_IJNS_10UnderscoreENS1_IJS6_S6_EEEEEEEEES9_ZNS_4diceIS9_S9_EEDaRKT_RKT0_EUlRKT_RKT0_E_EEDaSD_SG_OT1_ENKUlDpSJ_E_clIJNS1_IJiiS3_EEENS1_IJEEEEEEDaSQ_) ;  /* 0xffff669000007944 */ /* 0x006fea0003c3ffff */
[----:B------:R-:W-:Y:S02]  /*158c0*/  MOV R72, 0x158e0 ;  /* 0x000158e000487802 */ /* 0x000fe40000000f00 */
[----:B-12--5:R-:W-:Y:S05]  /*158d0*/  CALL.REL.NOINC `($_ZN7cutlass13device_kernelIN5flash19enable_sm80_to_sm89INS1_16FlashAttnBwdSm80INS1_25CollectiveMainloopBwdSm80ILi2ELi2EN4cute5tupleIJNS5_1CILi128EEES8_NS7_ILi64EEEEEENS_10bfloat16_tEfNS_4arch4Sm80ELb0ELb1ELb1ELb0ELb0ELb0ELb0ELb0ELi2ELi4ELi4ELi4ELb0EEENS1_21CollectiveEpilogueBwdISA_SB_SD_Li256ELb0ELb0ELi2EEENS1_19SingleTileSchedulerILb0ELb0ELb0ELi128EEEEEEEEEvNT_6ParamsE$_ZZN4cute7idx2crdINS_5tupleIJiiNS_1CILi0EEEEEENS1_IJNS1_IJNS2_ILi4EEENS2_ILi8EEEEEES5_NS2_ILi1EEEEEEEEDaRKT_RKT0_ENKUlRKT_RKT0_E_clIiS7_EEDaSI_SL_) ;  /* 0xffffa86000007944 */ /* 0x026fea0003c3ffff */
[----:B------:R-:W-:Y:S02]  /*158e0*/  MOV R2, 0x15900 ;  /* 0x0001590000027802 */ /* 0x000fe40000000f00 */
[----:B-1----:R-:W-:Y:S05]  /*158f0*/  CALL.REL.NOINC `($_ZN7cutlass13device_kernelIN5flash19enable_sm80_to_sm89INS1_16FlashAttnBwdSm80INS1_25CollectiveMainloopBwdSm80ILi2ELi2EN4cute5tupleIJNS5_1CILi128EEES8_NS7_ILi64EEEEEENS_10bfloat16_tEfNS_4arch4Sm80ELb0ELb1ELb1ELb0ELb0ELb0ELb0ELb0ELi2ELi4ELi4ELi4ELb0EEENS1_21CollectiveEpilogueBwdISA_SB_SD_Li256ELb0ELb0ELi2EEENS1_19SingleTileSchedulerILb0ELb0ELb0ELi128EEEEEEEEEvNT_6ParamsE$_ZZN4cute7idx2crdINS_5tupleIJiiNS_1CILi0EEEEEENS1_IJNS1_IJNS2_ILi4EEENS2_ILi8EEEEEES5_NS2_ILi1EEEEEEEEDaRKT_RKT0_ENKUlRKT_RKT0_E_clIiS5_EEDaSI_SL_) ;  /* 0xffffa81000007944 */ /* 0x002fea0003c3ffff */
[----:B------:R1:W-:Y:S01]  /*15900*/  STL [R1+0x758], R6 ;  /* 0x0007580601007387 */ /* 0x0003e20000100800 */
[----:B------:R-:W-:-:S02]  /*15910*/  MOV R2, R27 ;  /* 0x0000001b00027202 */ /* 0x000fc40000000f00 */
[----:B------:R-:W-:Y:S02]  /*15920*/  MOV R72, 0x15940 ;  /* 0x0001594000487802 */ /* 0x000fe40000000f00 */
[----:B-1----:R-:W-:Y:S05]  /*15930*/  CALL.REL.NOINC `($_ZN7cutlass13device_kernelIN5flash19enable_sm80_to_sm89INS1_16FlashAttnBwdSm80INS1_25CollectiveMainloopBwdSm80ILi2ELi2EN4cute5tupleIJNS5_1CILi128EEES8_NS7_ILi64EEEEEENS_10bfloat16_tEfNS_4arch4Sm80ELb0ELb1ELb1ELb0ELb0ELb0ELb0ELb0ELi2ELi4ELi4ELi4ELb0EEENS1_21CollectiveEpilogueBwdISA_SB_SD_Li256ELb0ELb0ELi2EEENS1_19SingleTileSchedulerILb0ELb0ELb0ELi128EEEEEEEEEvNT_6ParamsE$_ZZN4cute9transformINS_5tupleIJiiNS_1CILi0EEEEEENS1_IJNS1_IJNS2_ILi4EEENS2_ILi8EEEEEES5_NS2_ILi1EEEEEEZNS_7idx2crdIS4_S9_EEDaRKT_RKT0_EUlRKT_RKT0_E_EEDaSD_SG_OT1_ENKUlDpSJ_E_clIJNS1_IJiiEEEiS3_EEEDaSQ_) ;  /* 0xffffaf3000007944 */ /* 0x002fea0003c3ffff */
[----:B------:R-:W-:Y:S02]  /*15940*/  MOV R6, 0x15960 ;  /* 0x0001596000067802 */ /* 0x000fe40000000f00 */
[----:B--2--5:R-:W-:Y:S05]  /*15950*/  CALL.REL.NOINC `($_ZN7cutlass13device_kernelIN5flash19enable_sm80_to_sm89INS1_16FlashAttnBwdSm80INS1_25CollectiveMainloopBwdSm80ILi2ELi2EN4cute5tupleIJNS5_1CILi128EEES8_NS7_ILi64EEEEEENS_10bfloat16_tEfNS_4arch4Sm80ELb0ELb1ELb1ELb0ELb0ELb0ELb0ELb0ELi2ELi4ELi4ELi4ELb0EEENS1_21CollectiveEpilogueBwdISA_SB_SD_Li256ELb0ELb0ELi2EEENS1_19SingleTileSchedulerILb0ELb0ELb0ELi128EEEEEEEEEvNT_6ParamsE$_ZZN4cute13to_mixed_bitsINS_5tupleIJNS1_IJNS_1CILi4EEENS2_ILi8EEEEEES3_NS2_ILi1EEEEEENS1_IJNS1_IJNS2_ILi0EEENS2_ILi64EEEEEES8_S8_EEENS1_IJNS1_IJiiEEEiS8_EEEEEDaRKT_RKT0_RKT1_ENKUlRKT_RKT0_RKT1_E_clIS5_SA_SC_EEDaSP_SS_SV_) ;  /* 0xffff713000007944 */ /* 0x024fea0003c3ffff */
[----:B------:R-:W-:Y:S02]  /*15960*/  MOV R2, 0x15980 ;  /* 0x0001598000027802 */ /* 0x000fe40000000f00 */
[----:B------:R-:W-:Y:S05]  /*15970*/  CALL.REL.NOINC `($_ZN7cutlass13device_kernelIN5flash19enable_sm80_to_sm89INS1_16FlashAttnBwdSm80INS1_25CollectiveMainloopBwdSm80ILi2ELi2EN4cute5tupleIJNS5_1CILi128EEES8_NS7_ILi64EEEEEENS_10bfloat16_tEfNS_4arch4Sm80ELb0ELb1ELb1ELb0ELb0ELb0ELb0ELb0ELi2ELi4ELi4ELi4ELb0EEENS1_21CollectiveEpilogueBwdISA_SB_SD_Li256ELb0ELb0ELi2EEENS1_19SingleTileSchedulerILb0ELb0ELb0ELi128EEEEEEEEEvNT_6ParamsE$_ZZN4cute13to_mixed_bitsINS_5tupleIJNS1_IJNS_1CILi4EEENS2_ILi8EEEEEES3_NS2_ILi1EEEEEENS1_IJNS1_IJNS2_ILi0EEENS2_ILi64EEEEEES8_S8_EEENS1_IJNS1_IJiiEEEiS8_EEEEEDaRKT_RKT0_RKT1_ENKUlDpRKT_E_clIJNS_9MixedBitsILj0ELj448EEENS2_ILj0EEESV_EEEDaSQ_) ;  /* 0xffff70e000007944 */ /* 0x000fea0003c3ffff */
        /* <DEDUP_REMOVED lines=21> */
[----:B-1----:R-:W-:Y:S05]  /*15ad0*/  CALL.REL.NOINC `($_ZN7cutlass13device_kernelIN5flash19enable_sm80_to_sm89INS1_16FlashAttnBwdSm80INS1_25CollectiveMainloopBwdSm80ILi2ELi2EN4cute5tupleIJNS5_1CILi128EEES8_NS7_ILi64EEEEEENS_10bfloat16_tEfNS_4arch4Sm80ELb0ELb1ELb1ELb0ELb0ELb0ELb0ELb0ELi2ELi4ELi4ELi4ELb0EEENS1_21CollectiveEpilogueBwdISA_SB_SD_Li256ELb0ELb0ELi2EEENS1_19SingleTileSchedulerILb0ELb0ELb0ELi128EEEEEEEEEvNT_6ParamsE$_ZN4cute3eso3ESOILb0ELb0EJiiiEEC2ERKiS4_S4_) ;  /* 0xffff1ea000007944 */ /* 0x002fea0003c3ffff */
[----:B------:R2:W5:Y:S04]  /*15ae0*/  LDL R5, [R1+0x760] ;  /* 0x0007600001057983 */ /* 0x0005680000100800 */
[----:B-1----:R2:W5:Y:S01]  /*15af0*/  LDL.64 R2, [R1+0x758] ;  /* 0x0007580001027983 */ /* 0x0025620000100a00 */
[----:B------:R-:W-:Y:S02]  /*15b00*/  MOV R4, R27 ;  /* 0x0000001b00047202 */ /* 0x000fe40000000f00 */
[----:B------:R-:W-:Y:S02]  /*15b10*/  MOV R6, 0x15b30 ;  /* 0x00015b3000067802 */ /* 0x000fe40000000f00 */
[----:B--2--5:R-:W-:Y:S05]  /*15b20*/  CALL.REL.NOINC `($_ZN7cutlass13device_kernelIN5flash19enable_sm80_to_sm89INS1_16FlashAttnBwdSm80INS1_25CollectiveMainloopBwdSm80ILi2ELi2EN4cute5tupleIJNS5_1CILi128EEES8_NS7_ILi64EEEEEENS_10bfloat16_tEfNS_4arch4Sm80ELb0ELb1ELb1ELb0ELb0ELb0ELb0ELb0ELi2ELi4ELi4ELi4ELb0EEENS1_21CollectiveEpilogueBwdISA_SB_SD_Li256ELb0ELb0ELi2EEENS1_19SingleTileSchedulerILb0ELb0ELb0ELi128EEEEEEEEEvNT_6ParamsE$_ZN4cute3eso3ESOILb1ELb0EJNS_1CILi1EEENS_5tupleIJiiiEEENS2_ILi64EEENS4_IJNS2_ILi72EEENS2_ILi144EEENS2_ILi288EEEEEENS2_ILi512EEEEEC2ERKS3_RKS5_RKS6_RKSA_RKSB_) ;  /* 0xffff2c3000007944 */ /* 0x024fea0003c3ffff */
[----:B-1----:R1:W5:Y:S04]  /*15b30*/  LDL R5, [R1+0x760] ;  /* 0x0007600001057983 */ /* 0x0023680000100800 */
[----:B------:R1:W5:Y:S01]  /*15b40*/  LDL.64 R2, [R1+0x758] ;  /* 0x0007580001027983 */ /* 0x0003620000100a00 */
[----:B------:R-:W-:-:S02]  /*15b50*/  MOV R4, R27 ;  /* 0x0000001b00047202 */ /* 0x000fc40000000f00 */
[----:B------:R-:W-:Y:S02]  /*15b60*/  MOV R6, 0x15b80 ;  /* 0x00015b8000067802 */ /* 0x000fe40000000f00 */
[----:B-1---5:R-:W-:Y:S05]  /*15b70*/  CALL.REL.NOINC `($_ZN7cutlass13device_kernelIN5flash19enable_sm80_to_sm89INS1_16FlashAttnBwdSm80INS1_25CollectiveMainloopBwdSm80ILi2ELi2EN4cute5tupleIJNS5_1CILi128EEES8_NS7_ILi64EEEEEENS_10bfloat16_tEfNS_4arch4Sm80ELb0ELb1ELb1ELb0ELb0ELb0ELb0ELb0ELi2ELi4ELi4ELi4ELb0EEENS1_21CollectiveEpilogueBwdISA_SB_SD_Li256ELb0ELb0ELi2EEENS1_19SingleTileSchedulerILb0ELb0ELb0ELi128EEEEEEEEEvNT_6ParamsE$_ZN4cute5tupleIJNS0_IJNS_1CILi8EEENS0_IJNS1_ILi2EEES3_S3_EEENS1_ILi1EEES4_S5_EEENS0_IJS5_NS0_IJiiiEEENS1_ILi64EEENS0_IJNS1_ILi72EEENS1_ILi144EEENS1_ILi288EEEEEENS1_ILi512EEEEEEEEC2ERKS6_RKSE_) ;  /* 0xffff5cb000007944 */ /* 0x022fea0003c3ffff */
[----:B-1----:R1:W5:Y:S04]  /*15b80*/  LDL R5, [R1+0x760] ;  /* 0x0007600001057983 */ /* 0x0023680000100800 */
[----:B------:R1:W5:Y:S01]  /*15b90*/  LDL.64 R2, [R1+0x758] ;  /* 0x0007580001027983 */ /* 0x0003620000100a00 */
[----:B------:R-:W-:-:S03]  /*15ba0*/  MOV R4, 0x15bc0 ;  /* 0x00015bc000047802 */ /* 0x000fc60000000f00 */
[----:B-1---5:R-:W-:Y:S05]  /*15bb0*/  CALL.REL.NOINC `($_ZN7cutlass13device_kernelIN5flash19enable_sm80_to_sm89INS1_16FlashAttnBwdSm80INS1_25CollectiveMainloopBwdSm80ILi2ELi2EN4cute5tupleIJNS5_1CILi128EEES8_NS7_ILi64EEEEEENS_10bfloat16_tEfNS_4arch4Sm80ELb0ELb1ELb1ELb0ELb0ELb0ELb0ELb0ELi2ELi4ELi4ELi4ELb0EEENS1_21CollectiveEpilogueBwdISA_SB_SD_Li256ELb0ELb0ELi2EEENS1_19SingleTileSchedulerILb0ELb0ELb0ELi128EEEEEEEEEvNT_6ParamsE$_ZZN4cute7flattenINS_5tupleIJNS_1CILi1EEENS1_IJiiiEEENS2_ILi64EEENS1_IJNS2_ILi72EEENS2_ILi144EEENS2_ILi288EEEEEENS2_ILi512EEEEEEEEDaRKT_ENKUlRKT_E_clIS4_EEDaSH_) ;  /* 0xffffa0d000007944 */ /* 0x022fea0003c3ffff */
[----:B------:R1:W-:Y:S01]  /*15bc0*/  STL.64 [R1+0x758], R2 ;  /* 0x0007580201007387 */ /* 0x0003e20000100a00 */
[----:B------:R-:W-:Y:S02]  /*15bd0*/  MOV R6, R27 ;  /* 0x0000001b00067202 */ /* 0x000fe40000000f00 */
[----:B------:R-:W-:Y:S01]  /*15be0*/  MOV R4, 0x15c10 ;  /* 0x00015c1000047802 */ /* 0x000fe20000000f00 */
[----:B------:R1:W-:Y:S04]  /*15bf0*/  STL [R1+0x760], R5 ;  /* 0x0007600501007387 */ /* 0x0003e80000100800 */
[----:B-1----:R-:W-:Y:S05]  /*15c00*/  CALL.REL.NOINC `($_ZN7cutlass13device_kernelIN5flash19enable_sm80_to_sm89INS1_16FlashAttnBwdSm80INS1_25CollectiveMainloopBwdSm80ILi2ELi2EN4cute5tupleIJNS5_1CILi128EEES8_NS7_ILi64EEEEEENS_10bfloat16_tEfNS_4arch4Sm80ELb0ELb1ELb1ELb0ELb0ELb0ELb0ELb0ELi2ELi4ELi4ELi4ELb0EEENS1_21CollectiveEpilogueBwdISA_SB_SD_Li256ELb0ELb0ELi2EEENS1_19SingleTileSchedulerILb0ELb0ELb0ELi128EEEEEEEEEvNT_6ParamsE$_ZZN4cute12filter_tupleINS_5tupleIJNS_1CILi1EEENS1_IJiiiEEENS2_ILi64EEENS1_IJNS2_ILi72EEENS2_ILi144EEENS2_ILi288EEEEEENS2_ILi512EEEEEEZNS_7flattenISB_EEDaRKT_EUlRKT_E_EEDaSF_OT0_ENKUlDpSI_E_clIJNS1_IJS3_EEES4_NS1_IJS5_EEES9_NS1_IJSA_EEEEEEDaSM_) ;  /* 0xffff69c000007944 */ /* 0x002fea0003c3ffff */
[----:B------:R-:W-:Y:S02]  /*15c10*/  MOV R4, R27 ;  /* 0x0000001b00047202 */ /* 0x000fe40000000f00 */
[----:B------:R-:W-:-:S02]  /*15c20*/  MOV R6, 0x15c40 ;  /* 0x00015c4000067802 */ /* 0x000fc40000000f00 */
[----:B--2--5:R-:W-:Y:S05]  /*15c30*/  CALL.REL.NOINC `($_ZN7cutlass13device_kernelIN5flash19enable_sm80_to_sm89INS1_16FlashAttnBwdSm80INS1_25CollectiveMainloopBwdSm80ILi2ELi2EN4cute5tupleIJNS5_1CILi128EEES8_NS7_ILi64EEEEEENS_10bfloat16_tEfNS_4arch4Sm80ELb0ELb1ELb1ELb0ELb0ELb0ELb0ELb0ELi2ELi4ELi4ELi4ELb0EEENS1_21CollectiveEpilogueBwdISA_SB_SD_Li256ELb0ELb0ELi2EEENS1_19SingleTileSchedulerILb0ELb0ELb0ELi128EEEEEEEEEvNT_6ParamsE$_ZN4cute3eso3ESOILb0ELb1EJiNS_1CILi72EEENS2_ILi512EEEEEC2ERKiRKS3_RKS4_) ;  /* 0xffff236000007944 */ /* 0x024fea0003c3ffff */
[----:B-1----:R-:W2:Y:S01]  /*15c40*/  LDL R4, [R1+0x758] ;  /* 0x0007580001047983 */ /* 0x002ea20000100800 */
[----:B------:R-:W-:Y:S01]  /*15c50*/  IMAD.MOV.U32 R5, RZ, RZ, R3 ;  /* 0x000000ffff057224 */ /* 0x000fe200078e0003 */
[----:B------:R-:W-:Y:S01]  /*15c60*/  MOV R3, R27 ;  /* 0x0000001b00037202 */ /* 0x000fe20000000f00 */
[----:B------:R-:W-:Y:S01]  /*15c70*/  IMAD.MOV.U32 R7, RZ, RZ, R53 ;  /* 0x000000ffff077224 */ /* 0x000fe200078e0035 */
[----:B------:R-:W-:Y:S01]  /*15c80*/  MOV R6, 0x15cb0 ;  /* 0x00015cb000067802 */ /* 0x000fe20000000f00 */
[----:B--2---:R1:W-:Y:S04]  /*15c90*/  STL [R1+0x790], R4 ;  /* 0x0007900401007387 */ /* 0x0043e80000100800 */
[----:B-1----:R-:W-:Y:S05]  /*15ca0*/  CALL.REL.NOINC `($_ZN7cutlass13device_kernelIN5flash19enable_sm80_to_sm89INS1_16FlashAttnBwdSm80INS1_25CollectiveMainloopBwdSm80ILi2ELi2EN4cute5tupleIJNS5_1CILi128EEES8_NS7_ILi64EEEEEENS_10bfloat16_tEfNS_4arch4Sm80ELb0ELb1ELb1ELb0ELb0ELb0ELb0ELb0ELi2ELi4ELi4ELi4ELb0EEENS1_21CollectiveEpilogueBwdISA_SB_SD_Li256ELb0ELb0ELi2EEENS1_19SingleTileSchedulerILb0ELb0ELb0ELi128EEEEEEEEEvNT_6ParamsE$_ZN4cute3eso3ESOILb0ELb0EJiiNS_1CILi72EEENS2_ILi512EEEEEC2ERKiS7_RKS3_RKS4_) ;  /* 0xffff1bf000007944 */ /* 0x002fea0003c3ffff */
        /* <DEDUP_REMOVED lines=8> */
[----:B-1----:R-:W-:Y:S05]  /*15d30*/  CALL.REL.NOINC `($_ZN7cutlass13device_kernelIN5flash19enable_sm80_to_sm89INS1_16FlashAttnBwdSm80INS1_25CollectiveMainloopBwdSm80ILi2ELi2EN4cute5tupleIJNS5_1CILi128EEES8_NS7_ILi64EEEEEENS_10bfloat16_tEfNS_4arch4Sm80ELb0ELb1ELb1ELb0ELb0ELb0ELb0ELb0ELi2ELi4ELi4ELi4ELb0EEENS1_21CollectiveEpilogueBwdISA_SB_SD_Li256ELb0ELb0ELi2EEENS1_19SingleTileSchedulerILb0ELb0ELb0ELi128EEEEEEEEEvNT_6ParamsE$_ZN4cute3eso3ESOILb0ELb0EJiiiNS_1CILi72EEENS2_ILi512EEEEEC2ERKiS7_S7_RKS3_RKS4_) ;  /* 0xffff1e2000007944 */ /* 0x002fea0003c3ffff */
        /* <DEDUP_REMOVED lines=10> */
[----:B-1----:R-:W-:Y:S05]  /*15de0*/  CALL.REL.NOINC `($_ZN7cutlass13device_kernelIN5flash19enable_sm80_to_sm89INS1_16FlashAttnBwdSm80INS1_25CollectiveMainloopBwdSm80ILi2ELi2EN4cute5tupleIJNS5_1CILi128EEES8_NS7_ILi64EEEEEENS_10bfloat16_tEfNS_4arch4Sm80ELb0ELb1ELb1ELb0ELb0ELb0ELb0ELb0ELi2ELi4ELi4ELi4ELb0EEENS1_21CollectiveEpilogueBwdISA_SB_SD_Li256ELb0ELb0ELi2EEENS1_19SingleTileSchedulerILb0ELb0ELb0ELi128EEEEEEEEEvNT_6ParamsE$_ZN4cute3eso3ESOILb1ELb0EJNS_1CILi1EEEiiiNS2_ILi72EEENS2_ILi512EEEEEC2ERKS3_RKiSA_SA_RKS4_RKS5_) ;  /* 0xffff2b6000007944 */ /* 0x002fea0003c3ffff */
[----:B-1----:R1:W5:Y:S04]  /*15df0*/  LDL R5, [R1+0x778] ;  /* 0x0007780001057983 */ /* 0x0023680000100800 */
[----:B------:R1:W5:Y:S01]  /*15e00*/  LDL.64 R2, [R1+0x770] ;  /* 0x0007700001027983 */ /* 0x0003620000100a00 */
[----:B------:R-:W-:-:S02]  /*15e10*/  MOV R4, R26 ;  /* 0x0000001a00047202 */ /* 0x000fc40000000f00 */
[----:B------:R-:W-:Y:S02]  /*15e20*/  MOV R6, 0x15e40 ;  /* 0x00015e4000067802 */ /* 0x000fe40000000f00 */
[----:B-1---5:R-:W-:Y:S05]  /*15e30*/  CALL.REL.NOINC `($_ZN7cutlass13device_kernelIN5flash19enable_sm80_to_sm89INS1_16FlashAttnBwdSm80INS1_25CollectiveMainloopBwdSm80ILi2ELi2EN4cute5tupleIJNS5_1CILi128EEES8_NS7_ILi64EEEEEENS_10bfloat16_tEfNS_4arch4Sm80ELb0ELb1ELb1ELb0ELb0ELb0ELb0ELb0ELi2ELi4ELi4ELi4ELb0EEENS1_21CollectiveEpilogueBwdISA_SB_SD_Li256ELb0ELb0ELi2EEENS1_19SingleTileSchedulerILb0ELb0ELb0ELi128EEEEEEEEEvNT_6ParamsE$_ZN4cute5tupleIJNS0_IJNS_1CILi8EEENS1_ILi2EEES3_S3_S2_S3_EEENS0_IJNS1_ILi1EEEiiiNS1_ILi72EEENS1_ILi512EEEEEEEEC2ERKS4_RKS8_) ;  /* 0xffff5a3000007944 */ /* 0x022fea0003c3ffff */
[----:B-1----:R-:W2:Y:S04]  /*15e40*/  LDL.64 R4, [R1+0x770] ;  /* 0x0007700001047983 */ /* 0x002ea80000100a00 */
        /* <DEDUP_REMOVED lines=8> */
[----:B-1----:R-:W-:Y:S05]  /*15ed0*/  CALL.REL.NOINC `($_ZN7cutlass13device_kernelIN5flash19enable_sm80_to_sm89INS1_16FlashAttnBwdSm80INS1_25CollectiveMainloopBwdSm80ILi2ELi2EN4cute5tupleIJNS5_1CILi128EEES8_NS7_ILi64EEEEEENS_10bfloat16_tEfNS_4arch4Sm80ELb0ELb1ELb1ELb0ELb0ELb0ELb0ELb0ELi2ELi4ELi4ELi4ELb0EEENS1_21CollectiveEpilogueBwdISA_SB_SD_Li256ELb0ELb0ELi2EEENS1_19SingleTileSchedulerILb0ELb0ELb0ELi128EEEEEEEEEvNT_6ParamsE$_ZZN4cute6detail16composition_implINS_5tupleIJNS_1CILi8EEENS3_ILi2EEES5_S5_S4_S5_EEENS2_IJNS3_ILi1EEEiiiNS3_ILi72EEENS3_ILi512EEEEEENS2_IJNS2_IJS5_S5_S5_EEES5_NS3_ILi4EEEEEENS2_IJNS2_IJS7_S9_S4_EEENS3_ILi4096EEENS3_ILi16EEEEEEEEDaRKT_RKT0_RKT1_RKT2_ENKUlRKT_RKT0_E_clISB_SE_EEDaSW_SZ_) ;  /* 0xffff877000007944 */ /* 0x002fea0003c3ffff */
[----:B-1----:R-:W-:Y:S01]  /*15ee0*/  IMAD.MOV.U32 R2, RZ, RZ, R17 ;  /* 0x000000ffff027224 */ /* 0x002fe200078e0011 */
[----:B------:R-:W-:Y:S02]  /*15ef0*/  MOV R3, R16 ;  /* 0x0000001000037202 */ /* 0x000fe40000000f00 */
[----:B------:R-:W-:Y:S02]  /*15f00*/  MOV R60, 0x15f20 ;  /* 0x00015f20003c7802 */ /* 0x000fe40000000f00 */
[----:B--2--5:R-:W-:Y:S05]  /*15f10*/  CALL.REL.NOINC `($_ZN7cutlass13device_kernelIN5flash19enable_sm80_to_sm89INS1_16FlashAttnBwdSm80INS1_25CollectiveMainloopBwdSm80ILi2ELi2EN4cute5tupleIJNS5_1CILi128EEES8_NS7_ILi64EEEEEENS_10bfloat16_tEfNS_4arch4Sm80ELb0ELb1ELb1ELb0ELb0ELb0ELb0ELb0ELi2ELi4ELi4ELi4ELb0EEENS1_21CollectiveEpilogueBwdISA_SB_SD_Li256ELb0ELb0ELi2EEENS1_19SingleTileSchedulerILb0ELb0ELb0ELi128EEEEEEEEEvNT_6ParamsE$_ZZN4cute6detail16composition_implINS_5tupleIJNS_1CILi8EEENS3_ILi2EEES5_S5_S4_S5_EEENS2_IJNS3_ILi1EEEiiiNS3_ILi72EEENS3_ILi512EEEEEENS2_IJNS2_IJS5_S5_S5_EEES5_NS3_ILi4EEEEEENS2_IJNS2_IJS7_S9_S4_EEENS3_ILi4096EEENS3_ILi16EEEEEEEEDaRKT_RKT0_RKT1_RKT2_ENKUlRKT_RKT0_E_clISC_SG_EEDaSW_SZ_) ;  /* 0xffff885000007944 */ /* 0x024fea0003c3ffff */
[----:B-----5:R2:W-:Y:S01]  /*15f20*/  STL.64 [R1+0x770], R2 ;  /* 0x0007700201007387 */ /* 0x0205e20000100a00 */
[----:B------:R-:W-:-:S03]  /*15f30*/  MOV R4, 0x15f50 ;  /* 0x00015f5000047802 */ /* 0x000fc60000000f00 */
[----:B-12---:R-:W-:Y:S05]  /*15f40*/  CALL.REL.NOINC `($_ZN7cutlass13device_kernelIN5flash19enable_sm80_to_sm89INS1_16FlashAttnBwdSm80INS1_25CollectiveMainloopBwdSm80ILi2ELi2EN4cute5tupleIJNS5_1CILi128EEES8_NS7_ILi64EEEEEENS_10bfloat16_tEfNS_4arch4Sm80ELb0ELb1ELb1ELb0ELb0ELb0ELb0ELb0ELi2ELi4ELi4ELi4ELb0EEENS1_21CollectiveEpilogueBwdISA_SB_SD_Li256ELb0ELb0ELi2EEENS1_19SingleTileSchedulerILb0ELb0ELb0ELi128EEEEEEEEEvNT_6ParamsE$_ZN4cute3eso3ESOILb0ELb0EJNS_5tupleIJNS_1CILi1EEENS3_ILi512EEEiEEENS3_ILi4096EEENS2_IJiiEEEEEC2ERKS6_RKS7_RKS8_) ;  /* 0xffff0a8000007944 */ /* 0x006fea0003c3ffff */
[----:B------:R2:W5:Y:S04]  /*15f50*/  LDL R5, [R1+0x760] ;  /* 0x0007600001057983 */ /* 0x0005680000100800 */
[----:B-1----:R2:W5:Y:S01]  /*15f60*/  LDL.64 R2, [R1+0x758] ;  /* 0x0007580001027983 */ /* 0x0025620000100a00 */
[----:B------:R-:W-:-:S03]  /*15f70*/  MOV R6, 0x15f90 ;  /* 0x00015f9000067802 */ /* 0x000fc60000000f00 */
[----:B--2--5:R-:W-:Y:S05]  /*15f80*/  CALL.REL.NOINC `($_ZN7cutlass13device_kernelIN5flash19enable_sm80_to_sm89INS1_16FlashAttnBwdSm80INS1_25CollectiveMainloopBwdSm80ILi2ELi2EN4cute5tupleIJNS5_1CILi128EEES8_NS7_ILi64EEEEEENS_10bfloat16_tEfNS_4arch4Sm80ELb0ELb1ELb1ELb0ELb0ELb0ELb0ELb0ELi2ELi4ELi4ELi4ELb0EEENS1_21CollectiveEpilogueBwdISA_SB_SD_Li256ELb0ELb0ELi2EEENS1_19SingleTileSchedulerILb0ELb0ELb0ELi128EEEEEEEEEvNT_6ParamsE$_ZN4cute5tupleIJNS0_IJNS0_IJNS_1CILi2EEES2_S2_EEES2_NS0_IJS2_S2_EEEEEENS0_IJNS0_IJNS1_ILi1EEENS1_ILi512EEEiEEENS1_ILi4096EEENS0_IJiiEEEEEEEEC2ERKS5_RKSB_) ;  /* 0xffff544000007944 */ /* 0x024fea0003c3ffff */
[----:B-1----:R1:W5:Y:S04]  /*15f90*/  LDL R4, [R1+0x760] ;  /* 0x0007600001047983 */ /* 0x0023680000100800 */
[----:B------:R1:W5:Y:S01]  /*15fa0*/  LDL.64 R2, [R1+0x758] ;  /* 0x0007580001027983 */ /* 0x0003620000100a00 */
[----:B------:R-:W-:Y:S01]  /*15fb0*/  LEA.HI R6, R11, R11, RZ, 0x1d ;  /* 0x0000000b0b067211 */ /* 0x000fe200078fe8ff */
[----:B------:R-:W-:-:S04]  /*15fc0*/  IMAD.MOV.U32 R5, RZ, RZ, R50 ;  /* 0x000000ffff057224 */ /* 0x000fc800078e0032 */
[----:B------:R-:W-:Y:S01]  /*15fd0*/  IMAD.U32 R8, R9, 0x2, R6 ;  /* 0x0000000209087824 */ /* 0x000fe200078e0006 */
[----:B------:R-:W-:-:S04]  /*15fe0*/  MOV R6, 0x16010 ;  /* 0x0001601000067802 */ /* 0x000fc80000000f00 */
[----:B------:R1:W-:Y:S03]  /*15ff0*/  STL [R1+0x11e4], R8 ;  /* 0x0011e40801007387 */ /* 0x0003e60000100800 */
[----:B-1---5:R-:W-:Y:S05]  /*16000*/  CALL.REL.NOINC `($_ZN7cutlass13device_kernelIN5flash19enable_sm80_to_sm89INS1_16FlashAttnBwdSm80INS1_25CollectiveMainloopBwdSm80ILi2ELi2EN4cute5tupleIJNS5_1CILi128EEES8_NS7_ILi64EEEEEENS_10bfloat16_tEfNS_4arch4Sm80ELb0ELb1ELb1ELb0ELb0ELb0ELb0ELb0ELi2ELi4ELi4ELi4ELb0EEENS1_21CollectiveEpilogueBwdISA_SB_SD_Li256ELb0ELb0ELi2EEENS1_19SingleTileSchedulerILb0ELb0ELb0ELi128EEEEEEEEEvNT_6ParamsE$_ZN4cute3eso3ESOILb0ELb0EJNS_6LayoutINS_5tupleIJNS3_IJNS_1CILi2EEES5_S5_EEES5_NS3_IJS5_S5_EEEEEENS3_IJNS3_IJNS4_ILi1EEENS4_ILi512EEEiEEENS4_ILi4096EEENS3_IJiiEEEEEEEEjEEC2ERKSF_RKj) ;  /* 0xffff10c000007944 */ /* 0x022fea0003c3ffff */
[----:B------:R-:W2:Y:S04]  /*16010*/  LDL.64 R60, [R1+0x760] ;  /* 0x00076000013c7983 */ /* 0x000ea80000100a00 */
[----:B-1----:R1:W5:Y:S01]  /*16020*/  LDL.64 R4, [R1+0x758] ;  /* 0x0007580001047983 */ /* 0x0023620000100a00 */
[----:B------:R-:W-:Y:S02]  /*16030*/  MOV R9, R27 ;  /* 0x0000001b00097202 */ /* 0x000fe40000000f00 */
[----:B------:R-:W-:Y:S01]  /*16040*/  MOV R8, 0x16070 ;  /* 0x0001607000087802 */ /* 0x000fe20000000f00 */
[----:B--2---:R-:W-:-:S04]  /*16050*/  IMAD.WIDE.U32 R2, R61, 0x2, R58 ;  /* 0x000000023d027825 */ /* 0x004fc800078e003a */
[----:B-1---5:R-:W-:Y:S05]  /*16060*/  CALL.REL.NOINC `($_ZN7cutlass13device_kernelIN5flash19enable_sm80_to_sm89INS1_16FlashAttnBwdSm80INS1_25CollectiveMainloopBwdSm80ILi2ELi2EN4cute5tupleIJNS5_1CILi128EEES8_NS7_ILi64EEEEEENS_10bfloat16_tEfNS_4arch4Sm80ELb0ELb1ELb1ELb0ELb0ELb0ELb0ELb0ELi2ELi4ELi4ELi4ELb0EEENS1_21CollectiveEpilogueBwdISA_SB_SD_Li256ELb0ELb0ELi2EEENS1_19SingleTileSchedulerILb0ELb0ELb0ELi128EEEEEEEEEvNT_6ParamsE$_ZN4cute8smem_ptrIPN7cutlass10bfloat16_tEECI1NS_12iter_adaptorIS3_S4_EEES3_) ;  /* 0xffff5b0000007944 */ /* 0x022fea0003c3ffff */
[----:B------:R-:W2:Y:S01]  /*16070*/  LDL.64 R8, [R1+0x758] ;  /* 0x0007580001087983 */ /* 0x000ea20000100a00 */
[----:B-1----:R-:W-:Y:S01]  /*16080*/  IMAD.MOV.U32 R2, RZ, RZ, R4 ;  /* 0x000000ffff027224 */ /* 0x002fe200078e0004 */
[----:B------:R-:W-:-:S02]  /*16090*/  MOV R3, R5 ;  /* 0x0000000500037202 */ /* 0x000fc40000000f00 */
[----:B------:R-:W-:Y:S01]  /*160a0*/  MOV R6, 0x160d0 ;  /* 0x000160d000067802 */ /* 0x000fe20000000f00 */
[----:B--2---:R1:W-:Y:S04]  /*160b0*/  STL.64 [R1+0x770], R8 ;  /* 0x0007700801007387 */ /* 0x0043e80000100a00 */
[----:B-1----:R-:W-:Y:S05]  /*160c0*/  CALL.REL.NOINC `($_ZN7cutlass13device_kernelIN5flash19enable_sm80_to_sm89INS1_16FlashAttnBwdSm80INS1_25CollectiveMainloopBwdSm80ILi2ELi2EN4cute5tupleIJNS5_1CILi128EEES8_NS7_ILi64EEEEEENS_10bfloat16_tEfNS_4arch4Sm80ELb0ELb1ELb1ELb0ELb0ELb0ELb0ELb0ELi2ELi4ELi4ELi4ELb0EEENS1_21CollectiveEpilogueBwdISA_SB_SD_Li256ELb0ELb0ELi2EEENS1_19SingleTileSchedulerILb0ELb0ELb0ELi128EEEEEEEEEvNT_6ParamsE$_ZN4cute3eso3ESOILb0ELb0EJNS_6LayoutINS_5tupleIJNS3_IJNS_1CILi2EEES5_S5_EEES5_NS3_IJS5_S5_EEEEEENS3_IJNS3_IJNS4_ILi1EEENS4_ILi512EEEiEEENS4_ILi4096EEENS3_IJiiEEEEEEEENS_10ViewEngineINS_8smem_ptrIPN7cutlass10bfloat16_tEEEEEEEC2ERKSF_RKSM_) ;  /* 0xffff0f8000007944 */ /* 0x002fea0003c3ffff */
[----:B-1----:R1:W5:Y:S04]  /*160d0*/  LDL R5, [R1+0x75c] ;  /* 0x00075c0001057983 */ /* 0x0023680000100800 */
[----:B------:R1:W5:Y:S01]  /*160e0*/  LDL R3, [R1+0x760] ;  /* 0x0007600001037983 */ /* 0x0003620000100800 */
[----:B------:R-:W-:-:S03]  /*160f0*/  MOV R4, 0x16110 ;  /* 0x0001611000047802 */ /* 0x000fc60000000f00 */
[----:B-1---5:R-:W-:Y:S05]  /*16100*/  CALL.REL.NOINC `($_ZN7cutlass13device_kernelIN5flash19enable_sm80_to_sm89INS1_16FlashAttnBwdSm80INS1_25CollectiveMainloopBwdSm80ILi2ELi2EN4cute5tupleIJNS5_1CILi128EEES8_NS7_ILi64EEEEEENS_10bfloat16_tEfNS_4arch4Sm80ELb0ELb1ELb1ELb0ELb0ELb0ELb0ELb0ELi2ELi4ELi4ELi4ELb0EEENS1_21CollectiveEpilogueBwdISA_SB_SD_Li256ELb0ELb0ELi2EEENS1_19SingleTileSchedulerILb0ELb0ELb0ELi128EEEEEEEEEvNT_6ParamsE$_ZZN4cute4takeILi1ELi3ENS_5tupleIJNS1_IJNS_1CILi1EEENS2_ILi512EEEiEEENS2_ILi4096EEENS1_IJiiEEEEEEEEDaRKT1_ENKUlDpRKT_E_clIJS6_S7_EEEDaSF_) ;  /* 0xffff71c000007944 */ /* 0x022fea0003c3ffff */
[----:B------:R-:W-:Y:S02]  /*16110*/  MOV R4, 0x16130 ;  /* 0x0001613000047802 */ /* 0x000fe40000000f00 */
[----:B-1---5:R-:W-:Y:S05]  /*16120*/  CALL.REL.NOINC `($_ZN7cutlass13device_kernelIN5flash19enable_sm80_to_sm89INS1_16FlashAttnBwdSm80INS1_25CollectiveMainloopBwdSm80ILi2ELi2EN4cute5tupleIJNS5_1CILi128EEES8_NS7_ILi64EEEEEENS_10bfloat16_tEfNS_4arch4Sm80ELb0ELb1ELb1ELb0ELb0ELb0ELb0ELb0ELi2ELi4ELi4ELi4ELb0EEENS1_21CollectiveEpilogueBwdISA_SB_SD_Li256ELb0ELb0ELi2EEENS1_19SingleTileSchedulerILb0ELb0ELb0ELi128EEEEEEEEEvNT_6ParamsE$_ZZN4cute16flatten_to_tupleINS_5tupleIJNS_1CILi4096EEENS1_IJiiEEEEEEEEDaRKT_ENKUlRKT_E_clIS4_EEDaSB_) ;  /* 0xffff6ef000007944 */ /* 0x022fea0003c3ffff */
[----:B------:R1:W-:Y:S01]  /*16130*/  STL.64 [R1+0x758], R2 ;  /* 0x0007580201007387 */ /* 0x0003e20000100a00 */
[----:B------:R-:W-:Y:S02]  /*16140*/  MOV R58, R27 ;  /* 0x0000001b003a7202 */ /* 0x000fe40000000f00 */
[----:B------:R-:W-:Y:S02]  /*16150*/  MOV R4, 0x16170 ;  /* 0x0001617000047802 */ /* 0x000fe40000000f00 */
[----:B-1----:R-:W-:Y:S05]  /*16160*/  CALL.REL.NOINC `($_ZN7cutlass13device_kernelIN5flash19enable_sm80_to_sm89INS1_16FlashAttnBwdSm80INS1_25CollectiveMainloopBwdSm80ILi2ELi2EN4cute5tupleIJNS5_1CILi128EEES8_NS7_ILi64EEEEEENS_10bfloat16_tEfNS_4arch4Sm80ELb0ELb1ELb1ELb0ELb0ELb0ELb0ELb0ELi2ELi4ELi4ELi4ELb0EEENS1_21CollectiveEpilogueBwdISA_SB_SD_Li256ELb0ELb0ELi2EEENS1_19SingleTileSchedulerILb0ELb0ELb0ELi128EEEEEEEEEvNT_6ParamsE$_ZZN4cute12filter_tupleINS_5tupleIJNS_1CILi4096EEENS1_IJiiEEEEEEZNS_16flatten_to_tupleIS5_EEDaRKT_EUlRKT_E_EEDaS9_OT0_ENKUlDpSC_E_clIJNS1_IJS3_EEES4_EEEDaSG_) ;  /* 0xffff65c000007944 */ /* 0x002fea0003c3ffff */
        /* <DEDUP_REMOVED lines=14> */
[----:B--2--5:R-:W-:Y:S05]  /*16250*/  CALL.REL.NOINC `($_ZN7cutlass13device_kernelIN5flash19enable_sm80_to_sm89INS1_16FlashAttnBwdSm80INS1_25CollectiveMainloopBwdSm80ILi2ELi2EN4cute5tupleIJNS5_1CILi128EEES8_NS7_ILi64EEEEEENS_10bfloat16_tEfNS_4arch4Sm80ELb0ELb1ELb1ELb0ELb0ELb0ELb0ELb0ELi2ELi4ELi4ELi4ELb0EEENS1_21CollectiveEpilogueBwdISA_SB_SD_Li256ELb0ELb0ELi2EEENS1_19SingleTileSchedulerILb0ELb0ELb0ELi128EEEEEEEEEvNT_6ParamsE$_ZN4cute3eso3ESOILb1ELb0EJNS_14ComposedLayoutINS_7SwizzleILi3ELi3ELi3EEENS_1CILi0EEENS_6LayoutINS_5tupleIJNS8_IJNS8_IJNS5_ILi4EEENS5_ILi8EEEEEENS8_IJNS5_ILi2EEENS5_ILi1EEEEEEEEENS8_IJNS8_IJSC_SC_EEENS8_IJSA_S9_EEEEEEEEENS8_IJNS8_IJNS8_IJSC_NS5_ILi64EEEEEENS8_IJNS5_ILi512EEES6_EEEEEENS8_IJNS8_IJSD_SA_EEENS8_IJNS5_ILi1024EEENS5_ILi16EEEEEEEEEEEEEEEENS_10ViewEngineINS_8smem_ptrIPN7cutlass10bfloat16_tEEEEEEEC2ERKSW_RKS13_) ;  /* 0xffff1f0000007944 */ /* 0x024fea0003c3ffff */
        /* <DEDUP_REMOVED lines=29> */
[----:B-12--5:R-:W-:Y:S05]  /*16430*/  CALL.REL.NOINC `($_ZN7cutlass13device_kernelIN5flash19enable_sm80_to_sm89INS1_16FlashAttnBwdSm80INS1_25CollectiveMainloopBwdSm80ILi2ELi2EN4cute5tupleIJNS5_1CILi128EEES8_NS7_ILi64EEEEEENS_10bfloat16_tEfNS_4arch4Sm80ELb0ELb1ELb1ELb0ELb0ELb0ELb0ELb0ELi2ELi4ELi4ELi4ELb0EEENS1_21CollectiveEpilogueBwdISA_SB_SD_Li256ELb0ELb0ELi2EEENS1_19SingleTileSchedulerILb0ELb0ELb0ELi128EEEEEEEEEvNT_6ParamsE$_ZZN4cute7idx2crdINS_5tupleIJiiNS_1CILi0EEEEEENS1_IJNS1_IJNS2_ILi4EEENS2_ILi8EEEEEENS2_ILi2EEENS2_ILi1EEEEEEEEDaRKT_RKT0_ENKUlRKT_RKT0_E_clIiS7_EEDaSJ_SM_) ;  /* 0xffff988000007944 */ /* 0x026fea0003c3ffff */
[----:B------:R-:W-:Y:S02]  /*16440*/  MOV R2, 0x16460 ;  /* 0x0001646000027802 */ /* 0x000fe40000000f00 */
[----:B-1----:R-:W-:Y:S05]  /*16450*/  CALL.REL.NOINC `($_ZN7cutlass13device_kernelIN5flash19enable_sm80_to_sm89INS1_16FlashAttnBwdSm80INS1_25CollectiveMainloopBwdSm80ILi2ELi2EN4cute5tupleIJNS5_1CILi128EEES8_NS7_ILi64EEEEEENS_10bfloat16_tEfNS_4arch4Sm80ELb0ELb1ELb1ELb0ELb0ELb0ELb0ELb0ELi2ELi4ELi4ELi4ELb0EEENS1_21CollectiveEpilogueBwdISA_SB_SD_Li256ELb0ELb0ELi2EEENS1_19SingleTileSchedulerILb0ELb0ELb0ELi128EEEEEEEEEvNT_6ParamsE$_ZZN4cute7idx2crdINS_5tupleIJiiNS_1CILi0EEEEEENS1_IJNS1_IJNS2_ILi4EEENS2_ILi8EEEEEENS2_ILi2EEENS2_ILi1EEEEEEEEDaRKT_RKT0_ENKUlRKT_RKT0_E_clIiS8_EEDaSJ_SM_) ;  /* 0xffff9c8000007944 */ /* 0x002fea0003c3ffff */
[----:B------:R1:W-:Y:S01]  /*16460*/  STL [R1+0x758], R6 ;  /* 0x0007580601007387 */ /* 0x0003e20000100800 */
[----:B------:R-:W-:-:S02]  /*16470*/  MOV R2, R27 ;  /* 0x0000001b00027202 */ /* 0x000fc40000000f00 */
[----:B------:R-:W-:Y:S02]  /*16480*/  MOV R72, 0x164a0 ;  /* 0x000164a000487802 */ /* 0x000fe40000000f00 */
[----:B-1----:R-:W-:Y:S05]  /*16490*/  CALL.REL.NOINC `($_ZN7cutlass13device_kernelIN5flash19enable_sm80_to_sm89INS1_16FlashAttnBwdSm80INS1_25CollectiveMainloopBwdSm80ILi2ELi2EN4cute5tupleIJNS5_1CILi128EEES8_NS7_ILi64EEEEEENS_10bfloat16_tEfNS_4arch4Sm80ELb0ELb1ELb1ELb0ELb0ELb0ELb0ELb0ELi2ELi4ELi4ELi4ELb0EEENS1_21CollectiveEpilogueBwdISA_SB_SD_Li256ELb0ELb0ELi2EEENS1_19SingleTileSchedulerILb0ELb0ELb0ELi128EEEEEEEEEvNT_6ParamsE$_ZZN4cute9transformINS_5tupleIJiiNS_1CILi0EEEEEENS1_IJNS1_IJNS2_ILi4EEENS2_ILi8EEEEEENS2_ILi2EEENS2_ILi1EEEEEEZNS_7idx2crdIS4_SA_EEDaRKT_RKT0_EUlRKT_RKT0_E_EEDaSE_SH_OT1_ENKUlDpSK_E_clIJNS1_IJiiEEEiS3_EEEDaSR_) ;  /* 0xffffa35000007944 */ /* 0x002fea0003c3ffff */
[----:B------:R-:W-:Y:S02]  /*164a0*/  MOV R6, 0x164c0 ;  /* 0x000164c000067802 */ /* 0x000fe40000000f00 */
[----:B--2--5:R-:W-:Y:S05]  /*164b0*/  CALL.REL.NOINC `($_ZN7cutlass13device_kernelIN5flash19enable_sm80_to_sm89INS1_16FlashAttnBwdSm80INS1_25CollectiveMainloopBwdSm80ILi2ELi2EN4cute5tupleIJNS5_1CILi128EEES8_NS7_ILi64EEEEEENS_10bfloat16_tEfNS_4arch4Sm80ELb0ELb1ELb1ELb0ELb0ELb0ELb0ELb0ELi2ELi4ELi4ELi4ELb0EEENS1_21CollectiveEpilogueBwdISA_SB_SD_Li256ELb0ELb0ELi2EEENS1_19SingleTileSchedulerILb0ELb0ELb0ELi128EEEEEEEEEvNT_6ParamsE$_ZZN4cute13to_mixed_bitsINS_5tupleIJNS1_IJNS_1CILi4EEENS2_ILi8EEEEEENS2_ILi2EEENS2_ILi1EEEEEENS1_IJNS1_IJNS2_ILi0EEENS2_ILi64EEEEEES9_S9_EEENS1_IJNS1_IJiiEEEiS9_EEEEEDaRKT_RKT0_RKT1_ENKUlRKT_RKT0_RKT1_E_clIS5_SB_SD_EEDaSQ_ST_SW_) ;  /* 0xffff644000007944 */ /* 0x024fea0003c3ffff */
[----:B------:R-:W-:Y:S02]  /*164c0*/  MOV R2, 0x164e0 ;  /* 0x000164e000027802 */ /* 0x000fe40000000f00 */
[----:B------:R-:W-:Y:S05]  /*164d0*/  CALL.REL.NOINC `($_ZN7cutlass13device_kernelIN5flash19enable_sm80_to_sm89INS1_16FlashAttnBwdSm80INS1_25CollectiveMainloopBwdSm80ILi2ELi2EN4cute5tupleIJNS5_1CILi128EEES8_NS7_ILi64EEEEEENS_10bfloat16_tEfNS_4arch4Sm80ELb0ELb1ELb1ELb0ELb0ELb0ELb0ELb0ELi2ELi4ELi4ELi4ELb0EEENS1_21CollectiveEpilogueBwdISA_SB_SD_Li256ELb0ELb0ELi2EEENS1_19SingleTileSchedulerILb0ELb0ELb0ELi128EEEEEEEEEvNT_6ParamsE$_ZZN4cute13to_mixed_bitsINS_5tupleIJNS1_IJNS_1CILi4EEENS2_ILi8EEEEEENS2_ILi2EEENS2_ILi1EEEEEENS1_IJNS1_IJNS2_ILi0EEENS2_ILi64EEEEEES9_S9_EEENS1_IJNS1_IJiiEEEiS9_EEEEEDaRKT_RKT0_RKT1_ENKUlDpRKT_E_clIJNS_9MixedBitsILj0ELj448EEENS2_ILj0EEESW_EEEDaSR_) ;  /* 0xffff63f000007944 */ /* 0x000fea0003c3ffff */
        /* <DEDUP_REMOVED lines=52> */
[----:B------:R-:W-:Y:S01]  /*16820*/  IMAD.MOV.U32 R8, RZ, RZ, R2 ;  /* 0x000000ffff087224 */ /* 0x000fe200078e0002 */
[----:B------:R-:W-:Y:S01]  /*16830*/  MOV R2, R26 ;  /* 0x0000001a00027202 */ /* 0x000fe20000000f00 */
[----:B------:R-:W-:Y:S01]  /*16840*/  IMAD.MOV.U32 R10, RZ, RZ, R52 ;  /* 0x000000ffff0a7224 */ /* 0x000fe200078e0034 */
[----:B------:R-:W-:-:S02]  /*16850*/  MOV R7, R45 ;  /* 0x0000002d00077202 */ /* 0x000fc40000000f00 */
[----:B------:R-:W-:Y:S01]  /*16860*/  MOV R6, 0x16890 ;  /* 0x0001689000067802 */ /* 0x000fe20000000f00 */
[----:B--2---:R1:W-:Y:S04]  /*16870*/  STL.64 [R1+0x788], R4 ;  /* 0x0007880401007387 */ /* 0x0043e80000100a00 */
[----:B-1----:R-:W-:Y:S05]  /*16880*/  CALL.REL.NOINC `($_ZN7cutlass13device_kernelIN5flash19enable_sm80_to_sm89INS1_16FlashAttnBwdSm80INS1_25CollectiveMainloopBwdSm80ILi2ELi2EN4cute5tupleIJNS5_1CILi128EEES8_NS7_ILi64EEEEEENS_10bfloat16_tEfNS_4arch4Sm80ELb0ELb1ELb1ELb0ELb0ELb0ELb0ELb0ELi2ELi4ELi4ELi4ELb0EEENS1_21CollectiveEpilogueBwdISA_SB_SD_Li256ELb0ELb0ELi2EEENS1_19SingleTileSchedulerILb0ELb0ELb0ELi128EEEEEEEEEvNT_6ParamsE$_ZN4cute3eso3ESOILb0ELb0EJiiiNS_1CILi72EEENS2_ILi512EEEEEC2ERKiS7_S7_RKS3_RKS4_) ;  /* 0xffff12d000007944 */ /* 0x002fea0003c3ffff */
        /* <DEDUP_REMOVED lines=16> */
[----:B------:R-:W-:-:S03]  /*16990*/  MOV R8, 0x169f0 ;  /* 0x000169f000087802 */ /* 0x000fc60000000f00 */
[----:B------:R1:W-:Y:S01]  /*169a0*/  STL.U8 [R1+0x11e0], RZ ;  /* 0x0011e0ff01007387 */ /* 0x0003e20000100000 */
[----:B--2---:R-:W-:-:S03]  /*169b0*/  MOV R2, R5 ;  /* 0x0000000500027202 */ /* 0x004fc60000000f00 */
[----:B------:R1:W-:Y:S04]  /*169c0*/  STL [R1+0x77c], R4 ;  /* 0x00077c0401007387 */ /* 0x0003e80000100800 */
[----:B---3--:R1:W-:Y:S02]  /*169d0*/  STL.64 [R1+0x780], R2 ;  /* 0x0007800201007387 */ /* 0x0083e40000100a00 */
[----:B-1----:R-:W-:Y:S05]  /*169e0*/  CALL.REL.NOINC `($_ZN7cutlass13device_kernelIN5flash19enable_sm80_to_sm89INS1_16FlashAttnBwdSm80INS1_25CollectiveMainloopBwdSm80ILi2ELi2EN4cute5tupleIJNS5_1CILi128EEES8_NS7_ILi64EEEEEENS_10bfloat16_tEfNS_4arch4Sm80ELb0ELb1ELb1ELb0ELb0ELb0ELb0ELb0ELi2ELi4ELi4ELi4ELb0EEENS1_21CollectiveEpilogueBwdISA_SB_SD_Li256ELb0ELb0ELi2EEENS1_19SingleTileSchedulerILb0ELb0ELb0ELi128EEEEEEEEEvNT_6ParamsE$_ZZN4cute6detail16composition_implINS_5tupleIJNS_1CILi8EEENS3_ILi2EEES5_S5_S4_S5_EEENS2_IJNS3_ILi1EEEiiiNS3_ILi72EEENS3_ILi512EEEEEENS2_IJNS2_IJS5_S5_EEES4_NS3_ILi4EEEEEENS2_IJNS2_IJS7_S4_EEENS3_ILi1024EEENS3_ILi16EEEEEEEEDaRKT_RKT0_RKT1_RKT2_ENKUlRKT_RKT0_E_clISB_SE_EEDaSW_SZ_) ;  /* 0xffff779000007944 */ /* 0x002fea0003c3ffff */
[----:B------:R-:W-:Y:S01]  /*169f0*/  MOV R3, R16 ;  /* 0x0000001000037202 */ /* 0x000fe20000000f00 */
[----:B------:R-:W-:Y:S01]  /*16a00*/  IMAD.MOV.U32 R2, RZ, RZ, R46 ;  /* 0x000000ffff027224 */ /* 0x000fe200078e002e */
[----:B------:R-:W-:Y:S02]  /*16a10*/  MOV R16, 0x16a30 ;  /* 0x00016a3000107802 */ /* 0x000fe40000000f00 */
[----:B--2--5:R-:W-:Y:S05]  /*16a20*/  CALL.REL.NOINC `($_ZN7cutlass13device_kernelIN5flash19enable_sm80_to_sm89INS1_16FlashAttnBwdSm80INS1_25CollectiveMainloopBwdSm80ILi2ELi2EN4cute5tupleIJNS5_1CILi128EEES8_NS7_ILi64EEEEEENS_10bfloat16_tEfNS_4arch4Sm80ELb0ELb1ELb1ELb0ELb0ELb0ELb0ELb0ELi2ELi4ELi4ELi4ELb0EEENS1_21CollectiveEpilogueBwdISA_SB_SD_Li256ELb0ELb0ELi2EEENS1_19SingleTileSchedulerILb0ELb0ELb0ELi128EEEEEEEEEvNT_6ParamsE$_ZZN4cute6detail16composition_implINS_5tupleIJNS_1CILi8EEENS3_ILi2EEES5_S5_S4_S5_EEENS2_IJNS3_ILi1EEEiiiNS3_ILi72EEENS3_ILi512EEEEEENS2_IJNS2_IJS5_S5_EEES4_NS3_ILi4EEEEEENS2_IJNS2_IJS7_S4_EEENS3_ILi1024EEENS3_ILi16EEEEEEEEDaRKT_RKT0_RKT1_RKT2_ENKUlRKT_RKT0_E_clISC_SG_EEDaSW_SZ_) ;  /* 0xffff783000007944 */ /* 0x024fea0003c3ffff */
[----:B-----5:R2:W-:Y:S01]  /*16a30*/  STL.64 [R1+0x770], R2 ;  /* 0x0007700201007387 */ /* 0x0205e20000100a00 */
[----:B------:R-:W-:-:S03]  /*16a40*/  MOV R4, 0x16a60 ;  /* 0x00016a6000047802 */ /* 0x000fc60000000f00 */
[----:B-12---:R-:W-:Y:S05]  /*16a50*/  CALL.REL.NOINC `($_ZN7cutlass13device_kernelIN5flash19enable_sm80_to_sm89INS1_16FlashAttnBwdSm80INS1_25CollectiveMainloopBwdSm80ILi2ELi2EN4cute5tupleIJNS5_1CILi128EEES8_NS7_ILi64EEEEEENS_10bfloat16_tEfNS_4arch4Sm80ELb0ELb1ELb1ELb0ELb0ELb0ELb0ELb0ELi2ELi4ELi4ELi4ELb0EEENS1_21CollectiveEpilogueBwdISA_SB_SD_Li256ELb0ELb0ELi2EEENS1_19SingleTileSchedulerILb0ELb0ELb0ELi128EEEEEEEEEvNT_6ParamsE$_ZN4cute3eso3ESOILb0ELb0EJNS_5tupleIJNS_1CILi1EEEiEEENS3_ILi1024EEENS2_IJiiEEEEEC2ERKS5_RKS6_RKS7_) ;  /* 0xffff000000007944 */ /* 0x006fea0003c3ffff */
[----:B------:R2:W5:Y:S04]  /*16a60*/  LDL R5, [R1+0x760] ;  /* 0x0007600001057983 */ /* 0x0005680000100800 */
[----:B-1----:R2:W5:Y:S01]  /*16a70*/  LDL.64 R2, [R1+0x758] ;  /* 0x0007580001027983 */ /* 0x0025620000100a00 */
[----:B------:R-:W-:-:S03]  /*16a80*/  MOV R6, 0x16aa0 ;  /* 0x00016aa000067802 */ /* 0x000fc60000000f00 */
[----:B--2--5:R-:W-:Y:S05]  /*16a90*/  CALL.REL.NOINC `($_ZN7cutlass13device_kernelIN5flash19enable_sm80_to_sm89INS1_16FlashAttnBwdSm80INS1_25CollectiveMainloopBwdSm80ILi2ELi2EN4cute5tupleIJNS5_1CILi128EEES8_NS7_ILi64EEEEEENS_10bfloat16_tEfNS_4arch4Sm80ELb0ELb1ELb1ELb0ELb0ELb0ELb0ELb0ELi2ELi4ELi4ELi4ELb0EEENS1_21CollectiveEpilogueBwdISA_SB_SD_Li256ELb0ELb0ELi2EEENS1_19SingleTileSchedulerILb0ELb0ELb0ELi128EEEEEEEEEvNT_6ParamsE$_ZN4cute5tupleIJNS0_IJNS0_IJNS_1CILi2EEES2_EEENS1_ILi8EEES3_EEENS0_IJNS0_IJNS1_ILi1EEEiEEENS1_ILi1024EEENS0_IJiiEEEEEEEEC2ERKS5_RKSA_) ;  /* 0xffff482000007944 */ /* 0x024fea0003c3ffff */
[----:B-1----:R1:W5:Y:S04]  /*16aa0*/  LDL R4, [R1+0x760] ;  /* 0x0007600001047983 */ /* 0x0023680000100800 */
[----:B------:R1:W5:Y:S01]  /*16ab0*/  LDL.64 R2, [R1+0x758] ;  /* 0x0007580001027983 */ /* 0x0003620000100a00 */
[----:B------:R-:W-:Y:S01]  /*16ac0*/  LEA.HI R6, R11, R11, RZ, 0x1d ;  /* 0x0000000b0b067211 */ /* 0x000fe200078fe8ff */
[----:B------:R-:W-:-:S04]  /*16ad0*/  IMAD.MOV.U32 R5, RZ, RZ, R50 ;  /* 0x000000ffff057224 */ /* 0x000fc800078e0032 */
[----:B------:R-:W-:Y:S01]  /*16ae0*/  IMAD.U32 R8, R9, 0x2, R6 ;  /* 0x0000000209087824 */ /* 0x000fe200078e0006 */
[----:B------:R-:W-:-:S04]  /*16af0*/  MOV R6, 0x16b20 ;  /* 0x00016b2000067802 */ /* 0x000fc80000000f00 */
[----:B------:R1:W-:Y:S03]  /*16b00*/  STL [R1+0x11e4], R8 ;  /* 0x0011e40801007387 */ /* 0x0003e60000100800 */
[----:B-1---5:R-:W-:Y:S05]  /*16b10*/  CALL.REL.NOINC `($_ZN7cutlass13device_kernelIN5flash19enable_sm80_to_sm89INS1_16FlashAttnBwdSm80INS1_25CollectiveMainloopBwdSm80ILi2ELi2EN4cute5tupleIJNS5_1CILi128EEES8_NS7_ILi64EEEEEENS_10bfloat16_tEfNS_4arch4Sm80ELb0ELb1ELb1ELb0ELb0ELb0ELb0ELb0ELi2ELi4ELi4ELi4ELb0EEENS1_21CollectiveEpilogueBwdISA_SB_SD_Li256ELb0ELb0ELi2EEENS1_19SingleTileSchedulerILb0ELb0ELb0ELi128EEEEEEEEEvNT_6ParamsE$_ZN4cute3eso3ESOILb0ELb0EJNS_6LayoutINS_5tupleIJNS3_IJNS_1CILi2EEES5_EEENS4_ILi8EEES6_EEENS3_IJNS3_IJNS4_ILi1EEEiEEENS4_ILi1024EEENS3_IJiiEEEEEEEEjEEC2ERKSE_RKj) ;  /* 0xffff025000007944 */ /* 0x022fea0003c3ffff */
[----:B------:R-:W2:Y:S04]  /*16b20*/  LDL.64 R16, [R1+0x760] ;  /* 0x0007600001107983 */ /* 0x000ea80000100a00 */
[----:B-1----:R1:W5:Y:S01]  /*16b30*/  LDL.64 R4, [R1+0x758] ;  /* 0x0007580001047983 */ /* 0x0023620000100a00 */
[----:B------:R-:W-:Y:S02]  /*16b40*/  MOV R9, R27 ;  /* 0x0000001b00097202 */ /* 0x000fe40000000f00 */
[----:B------:R-:W-:Y:S01]  /*16b50*/  MOV R8, 0x16b80 ;  /* 0x00016b8000087802 */ /* 0x000fe20000000f00 */
[----:B--2---:R-:W-:-:S04]  /*16b60*/  IMAD.WIDE.U32 R2, R17, 0x2, R58 ;  /* 0x0000000211027825 */ /* 0x004fc800078e003a */
[----:B-1---5:R-:W-:Y:S05]  /*16b70*/  CALL.REL.NOINC `($_ZN7cutlass13device_kernelIN5flash19enable_sm80_to_sm89INS1_16FlashAttnBwdSm80INS1_25CollectiveMainloopBwdSm80ILi2ELi2EN4cute5tupleIJNS5_1CILi128EEES8_NS7_ILi64EEEEEENS_10bfloat16_tEfNS_4arch4Sm80ELb0ELb1ELb1ELb0ELb0ELb0ELb0ELb0ELi2ELi4ELi4ELi4ELb0EEENS1_21CollectiveEpilogueBwdISA_SB_SD_Li256ELb0ELb0ELi2EEENS1_19SingleTileSchedulerILb0ELb0ELb0ELi128EEEEEEEEEvNT_6ParamsE$_ZN4cute8smem_ptrIPN7cutlass10bfloat16_tEECI1NS_12iter_adaptorIS3_S4_EEES3_) ;  /* 0xffff4ff000007944 */ /* 0x022fea0003c3ffff */
[----:B-1----:R-:W2:Y:S01]  /*16b80*/  LDL.64 R2, [R1+0x758] ;  /* 0x0007580001027983 */ /* 0x002ea20000100a00 */
[----:B------:R-:W-:-:S03]  /*16b90*/  MOV R6, 0x16bc0 ;  /* 0x00016bc000067802 */ /* 0x000fc60000000f00 */
[----:B--2---:R1:W-:Y:S04]  /*16ba0*/  STL.64 [R1+0x770], R2 ;  /* 0x0007700201007387 */ /* 0x0043e80000100a00 */
[----:B-1----:R-:W-:Y:S05]  /*16bb0*/  CALL.REL.NOINC `($_ZN7cutlass13device_kernelIN5flash19enable_sm80_to_sm89INS1_16FlashAttnBwdSm80INS1_25CollectiveMainloopBwdSm80ILi2ELi2EN4cute5tupleIJNS5_1CILi128EEES8_NS7_ILi64EEEEEENS_10bfloat16_tEfNS_4arch4Sm80ELb0ELb1ELb1ELb0ELb0ELb0ELb0ELb0ELi2ELi4ELi4ELi4ELb0EEENS1_21CollectiveEpilogueBwdISA_SB_SD_Li256ELb0ELb0ELi2EEENS1_19SingleTileSchedulerILb0ELb0ELb0ELi128EEEEEEEEEvNT_6ParamsE$_ZN4cute3eso3ESOILb0ELb0EJNS_6LayoutINS_5tupleIJNS3_IJNS_1CILi2EEES5_EEENS4_ILi8EEES6_EEENS3_IJNS3_IJNS4_ILi1EEEiEEENS4_ILi1024EEENS3_IJiiEEEEEEEENS_10ViewEngineINS_8smem_ptrIPN7cutlass10bfloat16_tEEEEEEEC2ERKSE_RKSL_) ;  /* 0xffff013000007944 */ /* 0x002fea0003c3ffff */
[----:B-1----:R1:W5:Y:S04]  /*16bc0*/  LDL R5, [R1+0x75c] ;  /* 0x00075c0001057983 */ /* 0x0023680000100800 */
[----:B------:R1:W5:Y:S01]  /*16bd0*/  LDL R3, [R1+0x760] ;  /* 0x0007600001037983 */ /* 0x0003620000100800 */
[----:B------:R-:W-:-:S03]  /*16be0*/  MOV R4, 0x16c00 ;  /* 0x00016c0000047802 */ /* 0x000fc60000000f00 */
[----:B-1---5:R-:W-:Y:S05]  /*16bf0*/  CALL.REL.NOINC `($_ZN7cutlass13device_kernelIN5flash19enable_sm80_to_sm89INS1_16FlashAttnBwdSm80INS1_25CollectiveMainloopBwdSm80ILi2ELi2EN4cute5tupleIJNS5_1CILi128EEES8_NS7_ILi64EEEEEENS_10bfloat16_tEfNS_4arch4Sm80ELb0ELb1ELb1ELb0ELb0ELb0ELb0ELb0ELi2ELi4ELi4ELi4ELb0EEENS1_21CollectiveEpilogueBwdISA_SB_SD_Li256ELb0ELb0ELi2EEENS1_19SingleTileSchedulerILb0ELb0ELb0ELi128EEEEEEEEEvNT_6ParamsE$_ZZN4cute4takeILi1ELi3ENS_5tupleIJNS1_IJNS_1CILi1EEEiEEENS2_ILi1024EEENS1_IJiiEEEEEEEEDaRKT1_ENKUlDpRKT_E_clIJS5_S6_EEEDaSE_) ;  /* 0xffff674000007944 */ /* 0x022fea0003c3ffff */
[----:B------:R-:W-:Y:S02]  /*16c00*/  MOV R4, 0x16c20 ;  /* 0x00016c2000047802 */ /* 0x000fe40000000f00 */
[----:B-1---5:R-:W-:Y:S05]  /*16c10*/  CALL.REL.NOINC `($_ZN7cutlass13device_kernelIN5flash19enable_sm80_to_sm89INS1_16FlashAttnBwdSm80INS1_25CollectiveMainloopBwdSm80ILi2ELi2EN4cute5tupleIJNS5_1CILi128EEES8_NS7_ILi64EEEEEENS_10bfloat16_tEfNS_4arch4Sm80ELb0ELb1ELb1ELb0ELb0ELb0ELb0ELb0ELi2ELi4ELi4ELi4ELb0EEENS1_21CollectiveEpilogueBwdISA_SB_SD_Li256ELb0ELb0ELi2EEENS1_19SingleTileSchedulerILb0ELb0ELb0ELi128EEEEEEEEEvNT_6ParamsE$_ZZN4cute16flatten_to_tupleINS_5tupleIJNS_1CILi1024EEENS1_IJiiEEEEEEEEDaRKT_ENKUlRKT_E_clIS4_EEDaSB_) ;  /* 0xffff632000007944 */ /* 0x022fea0003c3ffff */
[----:B------:R1:W-:Y:S01]  /*16c20*/  STL.64 [R1+0x758], R2 ;  /* 0x0007580201007387 */ /* 0x0003e20000100a00 */
[----:B------:R-:W-:Y:S02]  /*16c30*/  MOV R58, R27 ;  /* 0x0000001b003a7202 */ /* 0x000fe40000000f00 */
[----:B------:R-:W-:Y:S02]  /*16c40*/  MOV R4, 0x16c60 ;  /* 0x00016c6000047802 */ /* 0x000fe40000000f00 */
[----:B-1----:R-:W-:Y:S05]  /*16c50*/  CALL.REL.NOINC `($_ZN7cutlass13device_kernelIN5flash19enable_sm80_to_sm89INS1_16FlashAttnBwdSm80INS1_25CollectiveMainloopBwdSm80ILi2ELi2EN4cute5tupleIJNS5_1CILi128EEES8_NS7_ILi64EEEEEENS_10bfloat16_tEfNS_4arch4Sm80ELb0ELb1ELb1ELb0ELb0ELb0ELb0ELb0ELi2ELi4ELi4ELi4ELb0EEENS1_21CollectiveEpilogueBwdISA_SB_SD_Li256ELb0ELb0ELi2EEENS1_19SingleTileSchedulerILb0ELb0ELb0ELi128EEEEEEEEEvNT_6ParamsE$_ZZN4cute12filter_tupleINS_5tupleIJNS_1CILi1024EEENS1_IJiiEEEEEEZNS_16flatten_to_tupleIS5_EEDaRKT_EUlRKT_E_EEDaS9_OT0_ENKUlDpSC_E_clIJNS1_IJS3_EEES4_EEEDaSG_) ;  /* 0xffff582000007944 */ /* 0x002fea0003c3ffff */
        /* <DEDUP_REMOVED lines=22> */
[----:B--2--5:R-:W-:Y:S05]  /*16dc0*/  CALL.REL.NOINC `($_ZN7cutlass13device_kernelIN5flash19enable_sm80_to_sm89INS1_16FlashAttnBwdSm80INS1_25CollectiveMainloopBwdSm80ILi2ELi2EN4cute5tupleIJNS5_1CILi128EEES8_NS7_ILi64EEEEEENS_10bfloat16_tEfNS_4arch4Sm80ELb0ELb1ELb1ELb0ELb0ELb0ELb0ELb0ELi2ELi4ELi4ELi4ELb0EEENS1_21CollectiveEpilogueBwdISA_SB_SD_Li256ELb0ELb0ELi2EEENS1_19SingleTileSchedulerILb0ELb0ELb0ELi128EEEEEEEEEvNT_6ParamsE$_ZN4cute3eso3ESOILb1ELb0EJNS_10UnderscoreES2_S2_iEEC2ERKS2_S5_S5_RKi) ;  /* 0xffff126000007944 */ /* 0x024fea0003c3ffff */
[----:B------:R-:W-:Y:S01]  /*16dd0*/  ULDC.64 UR4, c[0x0][0x118] ;  /* 0x0000460000047ab9 */ /* 0x000fe20000000a00 */
[----:B------:R2:W5:Y:S04]  /*16de0*/  LDL R7, [R1+0x758] ;  /* 0x0007580001077983 */ /* 0x0005680000100800 */
[----:B------:R2:W5:Y:S04]  /*16df0*/  LD.E R5, [R10.64] ;  /* 0x000000040a057980 */ /* 0x000568000c101900 */
[----:B-1----:R2:W5:Y:S01]  /*16e00*/  LD.E R3, [R10.64+0x4] ;  /* 0x000004040a037980 */ /* 0x002562000c101900 */
[----:B------:R-:W-:-:S03]  /*16e10*/  MOV R4, 0x16e30 ;  /* 0x00016e3000047802 */ /* 0x000fc60000000f00 */
[----:B--2--5:R-:W-:Y:S05]  /*16e20*/  CALL.REL.NOINC `($_ZN7cutlass13device_kernelIN5flash19enable_sm80_to_sm89INS1_16FlashAttnBwdSm80INS1_25CollectiveMainloopBwdSm80ILi2ELi2EN4cute5tupleIJNS5_1CILi128EEES8_NS7_ILi64EEEEEENS_10bfloat16_tEfNS_4arch4Sm80ELb0ELb1ELb1ELb0ELb0ELb0ELb0ELb0ELi2ELi4ELi4ELi4ELb0EEENS1_21CollectiveEpilogueBwdISA_SB_SD_Li256ELb0ELb0ELi2EEENS1_19SingleTileSchedulerILb0ELb0ELb0ELi128EEEEEEEEEvNT_6ParamsE$_ZZN4cute5sliceINS_5tupleIJNS_10UnderscoreES2_S2_iEEENS1_IJNS1_IJNS_1CILi1EEENS4_ILi0EEEEEENS4_ILi4096EEENS1_IJiiEEENS1_IJS6_NS4_ILi8192EEEEEEEEEEEDaRKT_RKT0_ENKUlRKT_RKT0_E_clIS2_S9_EEDaSL_SO_) ;  /* 0xffff66e000007944 */ /* 0x024fea0003c3ffff */
[----:B-----5:R2:W-:Y:S01]  /*16e30*/  STL.64 [R1+0x758], R2 ;  /* 0x0007580201007387 */ /* 0x0205e20000100a00 */
[----:B------:R-:W-:-:S02]  /*16e40*/  MOV R58, R27 ;  /* 0x0000001b003a7202 */ /* 0x000fc40000000f00 */
[----:B------:R-:W-:Y:S02]  /*16e50*/  MOV R4, 0x16e70 ;  /* 0x00016e7000047802 */ /* 0x000fe40000000f00 */
[----:B-12---:R-:W-:Y:S05]  /*16e60*/  CALL.REL.NOINC `($_ZN7cutlass13device_kernelIN5flash19enable_sm80_to_sm89INS1_16FlashAttnBwdSm80INS1_25CollectiveMainloopBwdSm80ILi2ELi2EN4cute5tupleIJNS5_1CILi128EEES8_NS7_ILi64EEEEEENS_10bfloat16_tEfNS_4arch4Sm80ELb0ELb1ELb1ELb0ELb0ELb0ELb0ELb0ELi2ELi4ELi4ELi4ELb0EEENS1_21CollectiveEpilogueBwdISA_SB_SD_Li256ELb0ELb0ELi2EEENS1_19SingleTileSchedulerILb0ELb0ELb0ELi128EEEEEEEEEvNT_6ParamsE$_ZZN4cute12filter_tupleINS_5tupleIJNS_10UnderscoreES2_S2_iEEENS1_IJNS1_IJNS_1CILi1EEENS4_ILi0EEEEEENS4_ILi4096EEENS1_IJiiEEENS1_IJS6_NS4_ILi8192EEEEEEEEEZNS_5sliceIS3_SC_EEDaRKT_RKT0_EUlRKT_RKT0_E_EEDaSG_SJ_OT1_ENKUlDpSM_E_clIJNS1_IJS7_EEENS1_IJS8_EEENS1_IJS9_EEENS1_IJEEEEEEDaST_) ;  /* 0xffff532000007944 */ /* 0x006fea0003c3ffff */
[----:B-----5:R-:W-:Y:S02]  /*16e70*/  MOV R8, R3 ;  /* 0x0000000300087202 */ /* 0x020fe40000000f00 */
[----:B------:R-:W-:Y:S02]  /*16e80*/  MOV R4, 0x16ea0 ;  /* 0x00016ea000047802 */ /* 0x000fe40000000f00 */
[----:B-1----:R-:W-:Y:S05]  /*16e90*/  CALL.REL.NOINC `($_ZN7cutlass13device_kernelIN5flash19enable_sm80_to_sm89INS1_16FlashAttnBwdSm80INS1_25CollectiveMainloopBwdSm80ILi2ELi2EN4cute5tupleIJNS5_1CILi128EEES8_NS7_ILi64EEEEEENS_10bfloat16_tEfNS_4arch4Sm80ELb0ELb1ELb1ELb0ELb0ELb0ELb0ELb0ELi2ELi4ELi4ELi4ELb0EEENS1_21CollectiveEpilogueBwdISA_SB_SD_Li256ELb0ELb0ELi2EEENS1_19SingleTileSchedulerILb0ELb0ELb0ELi128EEEEEEEEEvNT_6ParamsE$_ZN4cute5tupleIJNS0_IJNS0_IJNS_1CILi8EEENS1_ILi1EEEEEENS1_ILi2EEENS0_IJS5_S5_EEEEEENS0_IJNS0_IJS3_NS1_ILi0EEEEEENS1_ILi4096EEENS0_IJiiEEEEEEEEC2ERKS7_RKSC_) ;  /* 0xffff45f000007944 */ /* 0x002fea0003c3ffff */
[----:B-1----:R1:W5:Y:S01]  /*16ea0*/  LDL.64 R2, [R1+0x758] ;  /* 0x0007580001027983 */ /* 0x0023620000100a00 */
[----:B------:R-:W-:Y:S02]  /*16eb0*/  SHF.L.U32 R4, R7, 0xd, RZ ;  /* 0x0000000d07047819 */ /* 0x000fe400000006ff */
[----:B------:R-:W-:-:S03]  /*16ec0*/  MOV R6, 0x16ef0 ;  /* 0x00016ef000067802 */ /* 0x000fc60000000f00 */
[----:B------:R1:W-:Y:S04]  /*16ed0*/  STL [R1+0x770], R4 ;  /* 0x0007700401007387 */ /* 0x0003e80000100800 */
[----:B-1---5:R-:W-:Y:S05]  /*16ee0*/  CALL.REL.NOINC `($_ZN7cutlass13device_kernelIN5flash19enable_sm80_to_sm89INS1_16FlashAttnBwdSm80INS1_25CollectiveMainloopBwdSm80ILi2ELi2EN4cute5tupleIJNS5_1CILi128EEES8_NS7_ILi64EEEEEENS_10bfloat16_tEfNS_4arch4Sm80ELb0ELb1ELb1ELb0ELb0ELb0ELb0ELb0ELi2ELi4ELi4ELi4ELb0EEENS1_21CollectiveEpilogueBwdISA_SB_SD_Li256ELb0ELb0ELi2EEENS1_19SingleTileSchedulerILb0ELb0ELb0ELi128EEEEEEEEEvNT_6ParamsE$_ZN4cute3eso3ESOILb0ELb0EJNS_6LayoutINS_5tupleIJNS3_IJNS_1CILi8EEENS4_ILi1EEEEEENS4_ILi2EEENS3_IJS8_S8_EEEEEENS3_IJNS3_IJS6_NS4_ILi0EEEEEENS4_ILi4096EEENS3_IJiiEEEEEEEEiEEC2ERKSG_RKi) ;  /* 0xffff044000007944 */ /* 0x022fea0003c3ffff */
[----:B------:R-:W-:Y:S01]  /*16ef0*/  ULDC.64 UR4, c[0x0][0x118] ;  /* 0x0000460000047ab9 */ /* 0x000fe20000000a00 */
[----:B-1----:R-:W2:Y:S04]  /*16f00*/  LDL R2, [R1+0x760] ;  /* 0x0007600001027983 */ /* 0x002ea80000100800 */
[----:B------:R-:W2:Y:S04]  /*16f10*/  LD.E.64 R10, [R10.64+0x8] ;  /* 0x000008040a0a7980 */ /* 0x000ea8000c101b00 */
[----:B------:R1:W5:Y:S01]  /*16f20*/  LDL.64 R4, [R1+0x758] ;  /* 0x0007580001047983 */ /* 0x0003620000100a00 */
[----:B------:R-:W-:-:S02]  /*16f30*/  MOV R9, R27 ;  /* 0x0000001b00097202 */ /* 0x000fc40000000f00 */
[----:B------:R-:W-:Y:S01]  /*16f40*/  MOV R8, 0x16f70 ;  /* 0x00016f7000087802 */ /* 0x000fe20000000f00 */
[----:B--2---:R-:W-:-:S04]  /*16f50*/  IMAD.WIDE R2, R2, 0x2, R10 ;  /* 0x0000000202027825 */ /* 0x004fc800078e020a */
[----:B-1---5:R-:W-:Y:S05]  /*16f60*/  CALL.REL.NOINC `($_ZN7cutlass13device_kernelIN5flash19enable_sm80_to_sm89INS1_16FlashAttnBwdSm80INS1_25CollectiveMainloopBwdSm80ILi2ELi2EN4cute5tupleIJNS5_1CILi128EEES8_NS7_ILi64EEEEEENS_10bfloat16_tEfNS_4arch4Sm80ELb0ELb1ELb1ELb0ELb0ELb0ELb0ELb0ELi2ELi4ELi4ELi4ELb0EEENS1_21CollectiveEpilogueBwdISA_SB_SD_Li256ELb0ELb0ELi2EEENS1_19SingleTileSchedulerILb0ELb0ELb0ELi128EEEEEEEEEvNT_6ParamsE$_ZN4cute8smem_ptrIPN7cutlass10bfloat16_tEECI1NS_12iter_adaptorIS3_S4_EEES3_) ;  /* 0xffff4c0000007944 */ /* 0x022fea0003c3ffff */
[----:B-1----:R-:W2:Y:S01]  /*16f70*/  LDL.64 R2, [R1+0x758] ;  /* 0x0007580001027983 */ /* 0x002ea20000100a00 */
[----:B------:R-:W-:-:S03]  /*16f80*/  MOV R6, 0x16fb0 ;  /* 0x00016fb000067802 */ /* 0x000fc60000000f00 */
[----:B--2---:R1:W-:Y:S04]  /*16f90*/  STL.64 [R1+0x770], R2 ;  /* 0x0007700201007387 */ /* 0x0043e80000100a00 */
[----:B-1----:R-:W-:Y:S05]  /*16fa0*/  CALL.REL.NOINC `($_ZN7cutlass13device_kernelIN5flash19enable_sm80_to_sm89INS1_16FlashAttnBwdSm80INS1_25CollectiveMainloopBwdSm80ILi2ELi2EN4cute5tupleIJNS5_1CILi128EEES8_NS7_ILi64EEEEEENS_10bfloat16_tEfNS_4arch4Sm80ELb0ELb1ELb1ELb0ELb0ELb0ELb0ELb0ELi2ELi4ELi4ELi4ELb0EEENS1_21CollectiveEpilogueBwdISA_SB_SD_Li256ELb0ELb0ELi2EEENS1_19SingleTileSchedulerILb0ELb0ELb0ELi128EEEEEEEEEvNT_6ParamsE$_ZN4cute3eso3ESOILb0ELb0EJNS_6LayoutINS_5tupleIJNS3_IJNS_1CILi8EEENS4_ILi1EEEEEENS4_ILi2EEENS3_IJS8_S8_EEEEEENS3_IJNS3_IJS6_NS4_ILi0EEEEEENS4_ILi4096EEENS3_IJiiEEEEEEEENS_10ViewEngineINS_8smem_ptrIPN7cutlass10bfloat16_tEEEEEEEC2ERKSG_RKSN_) ;  /* 0xffff031000007944 */ /* 0x002fea0003c3ffff */
[----:B------:R2:W5:Y:S04]  /*16fb0*/  LDL.64 R56, [R1+0x760] ;  /* 0x0007600001387983 */ /* 0x0005680000100a00 */
[----:B------:R2:W5:Y:S04]  /*16fc0*/  LDL.64 R54, [R28+0x30] ;  /* 0x000030001c367983 */ /* 0x0005680000100a00 */
[----:B------:R2:W5:Y:S01]  /*16fd0*/  LDL.64 R46, [R1+0x758] ;  /* 0x00075800012e7983 */ /* 0x0005620000100a00 */
[----:B------:R-:W-:Y:S01]  /*16fe0*/  IMAD.MOV.U32 R6, RZ, RZ, R14 ;  /* 0x000000ffff067224 */ /* 0x000fe200078e000e */
[----:B-1----:R-:W-:-:S02]  /*16ff0*/  MOV R3, R15 ;  /* 0x0000000f00037202 */ /* 0x002fc40000000f00 */
[----:B------:R-:W-:Y:S02]  /*17000*/  MOV R4, 0x17020 ;  /* 0x0001702000047802 */ /* 0x000fe40000000f00 */
[----:B--2--5:R-:W-:Y:S05]  /*17010*/  CALL.REL.NOINC `($_ZN7cutlass13device_kernelIN5flash19enable_sm80_to_sm89INS1_16FlashAttnBwdSm80INS1_25CollectiveMainloopBwdSm80ILi2ELi2EN4cute5tupleIJNS5_1CILi128EEES8_NS7_ILi64EEEEEENS_10bfloat16_tEfNS_4arch4Sm80ELb0ELb1ELb1ELb0ELb0ELb0ELb0ELb0ELi2ELi4ELi4ELi4ELb0EEENS1_21CollectiveEpilogueBwdISA_SB_SD_Li256ELb0ELb0ELi2EEENS1_19SingleTileSchedulerILb0ELb0ELb0ELi128EEEEEEEEEvNT_6ParamsE$_ZN4cute3eso3ESOILb1ELb0EJNS_6LayoutINS_5tupleIJNS3_IJNS_1CILi8EEENS4_ILi1EEEEEENS4_ILi2EEENS4_ILi4EEEEEENS3_IJNS3_IJS6_NS4_ILi0EEEEEES5_NS4_ILi16EEEEEEEENS_10ViewEngineIPN7cutlass10bfloat16_tEEEEEC2ERKSF_RKSK_) ;  /* 0xffff3df000007944 */ /* 0x024fea0003c3ffff */
[----:B------:R2:W5:Y:S01]  /*17020*/  LDL.64 R52, [R1+0x758] ;  /* 0x0007580001347983 */ /* 0x0005620000100a00 */
[----:B-1----:R-:W-:Y:S01]  /*17030*/  IMAD.MOV.U32 R6, RZ, RZ, R12 ;  /* 0x000000ffff067224 */ /* 0x002fe200078e000c */
[----:B------:R-:W-:Y:S02]  /*17040*/  MOV R3, R13 ;  /* 0x0000000d00037202 */ /* 0x000fe40000000f00 */
[----:B------:R-:W-:Y:S02]  /*17050*/  MOV R4, 0x17070 ;  /* 0x0001707000047802 */ /* 0x000fe40000000f00 */
[----:B--2--5:R-:W-:Y:S05]  /*17060*/  CALL.REL.NOINC `($_ZN7cutlass13device_kernelIN5flash19enable_sm80_to_sm89INS1_16FlashAttnBwdSm80INS1_25CollectiveMainloopBwdSm80ILi2ELi2EN4cute5tupleIJNS5_1CILi128EEES8_NS7_ILi64EEEEEENS_10bfloat16_tEfNS_4arch4Sm80ELb0ELb1ELb1ELb0ELb0ELb0ELb0ELb0ELi2ELi4ELi4ELi4ELb0EEENS1_21CollectiveEpilogueBwdISA_SB_SD_Li256ELb0ELb0ELi2EEENS1_19SingleTileSchedulerILb0ELb0ELb0ELi128EEEEEEEEEvNT_6ParamsE$_ZN4cute3eso3ESOILb1ELb0EJNS_6LayoutINS_5tupleIJNS3_IJNS_1CILi8EEENS4_ILi1EEEEEENS4_ILi4EEES8_EEENS3_IJNS3_IJS6_NS4_ILi0EEEEEES5_NS4_ILi32EEEEEEEENS_10ViewEngineIPN7cutlass10bfloat16_tEEEEEC2ERKSE_RKSJ_) ;  /* 0xffff3ff000007944 */ /* 0x024fea0003c3ffff */
[----:B------:R2:W5:Y:S01]  /*17070*/  LDL.64 R50, [R1+0x758] ;  /* 0x0007580001327983 */ /* 0x0005620000100a00 */
[----:B------:R-:W-:Y:S01]  /*17080*/  IMAD.MOV.U32 R9, RZ, RZ, R27 ;  /* 0x000000ffff097224 */ /* 0x000fe200078e001b */
[----:B-1----:R-:W-:Y:S01]  /*17090*/  MOV R2, R56 ;  /* 0x0000003800027202 */ /* 0x002fe20000000f00 */
[----:B------:R-:W-:Y:S01]  /*170a0*/  IMAD.MOV.U32 R3, RZ, RZ, R57 ;  /* 0x000000ffff037224 */ /* 0x000fe200078e0039 */
[----:B------:R-:W-:Y:S02]  /*170b0*/  MOV R8, 0x170d0 ;  /* 0x000170d000087802 */ /* 0x000fe40000000f00 */
[----:B--2--5:R-:W-:Y:S05]  /*170c0*/  CALL.REL.NOINC `($_ZN7cutlass13device_kernelIN5flash19enable_sm80_to_sm89INS1_16FlashAttnBwdSm80INS1_25CollectiveMainloopBwdSm80ILi2ELi2EN4cute5tupleIJNS5_1CILi128EEES8_NS7_ILi64EEEEEENS_10bfloat16_tEfNS_4arch4Sm80ELb0ELb1ELb1ELb0ELb0ELb0ELb0ELb0ELi2ELi4ELi4ELi4ELb0EEENS1_21CollectiveEpilogueBwdISA_SB_SD_Li256ELb0ELb0ELi2EEENS1_19SingleTileSchedulerILb0ELb0ELb0ELi128EEEEEEEEEvNT_6ParamsE$_ZN4cute8smem_ptrIPN7cutlass10bfloat16_tEECI1NS_12iter_adaptorIS3_S4_EEES3_) ;  /* 0xffff4aa000007944 */ /* 0x024fea0003c3ffff */
[----:B-1----:R1:W5:Y:S01]  /*170d0*/  LDL.64 R2, [R1+0x758] ;  /* 0x0007580001027983 */ /* 0x0023620000100a00 */
[----:B------:R-:W-:Y:S02]  /*170e0*/  MOV R69, R27 ;  /* 0x0000001b00457202 */ /* 0x000fe40000000f00 */
[----:B------:R-:W-:-:S02]  /*170f0*/  MOV R6, 0x17110 ;  /* 0x0001711000067802 */ /* 0x000fc40000000f00 */
[----:B-1---5:R-:W-:Y:S05]  /*17100*/  CALL.REL.NOINC `($_ZN7cutlass13device_kernelIN5flash19enable_sm80_to_sm89INS1_16FlashAttnBwdSm80INS1_25CollectiveMainloopBwdSm80ILi2ELi2EN4cute5tupleIJNS5_1CILi128EEES8_NS7_ILi64EEEEEENS_10bfloat16_tEfNS_4arch4Sm80ELb0ELb1ELb1ELb0ELb0ELb0ELb0ELb0ELi2ELi4ELi4ELi4ELb0EEENS1_21CollectiveEpilogueBwdISA_SB_SD_Li256ELb0ELb0ELi2EEENS1_19SingleTileSchedulerILb0ELb0ELb0ELi128EEEEEEEEEvNT_6ParamsE$_ZN4cute3eso3ESOILb1ELb0EJNS_6LayoutINS_5tupleIJNS3_IJNS_1CILi8EEENS4_ILi1EEEEEENS4_ILi2EEEEEENS3_IJNS3_IJS6_NS4_ILi0EEEEEENS4_ILi4096EEEEEEEENS_10ViewEngineINS_8smem_ptrIPN7cutlass10bfloat16_tEEEEEEEC2ERKSE_RKSL_) ;  /* 0xffff3a9000007944 */ /* 0x022fea0003c3ffff */
[----:B-1----:R1:W5:Y:S01]  /*17110*/  LDL.64 R4, [R1+0x758] ;  /* 0x0007580001047983 */ /* 0x0023620000100a00 */
[----:B------:R-:W-:Y:S01]  /*17120*/  IMAD.MOV.U32 R69, RZ, RZ, R27 ;  /* 0x000000ffff457224 */ /* 0x000fe200078e001b */
[----:B------:R-:W-:Y:S01]  /*17130*/  MOV R6, R52 ;  /* 0x0000003400067202 */ /* 0x000fe20000000f00 */
[----:B------:R-:W-:Y:S01]  /*17140*/  IMAD.MOV.U32 R9, RZ, RZ, R53 ;  /* 0x000000ffff097224 */ /* 0x000fe200078e0035 */
[----:B------:R-:W-:-:S02]  /*17150*/  MOV R8, 0x17170 ;  /* 0x0001717000087802 */ /* 0x000fc40000000f00 */
[----:B-1---5:R-:W-:Y:S05]  /*17160*/  CALL.REL.NOINC `($_ZN7cutlass13device_kernelIN5flash19enable_sm80_to_sm89INS1_16FlashAttnBwdSm80INS1_25CollectiveMainloopBwdSm80ILi2ELi2EN4cute5tupleIJNS5_1CILi128EEES8_NS7_ILi64EEEEEENS_10bfloat16_tEfNS_4arch4Sm80ELb0ELb1ELb1ELb0ELb0ELb0ELb0ELb0ELi2ELi4ELi4ELi4ELb0EEENS1_21CollectiveEpilogueBwdISA_SB_SD_Li256ELb0ELb0ELi2EEENS1_19SingleTileSchedulerILb0ELb0ELb0ELi128EEEEEEEEEvNT_6ParamsE$_ZN4cute3eso3ESOILb1ELb0EJNS_6LayoutINS_5tupleIJNS3_IJNS_1CILi8EEENS4_ILi1EEEEEENS4_ILi2EEEEEENS3_IJNS3_IJS6_NS4_ILi0EEEEEES5_EEEEENS_10ViewEngineIPN7cutlass10bfloat16_tEEEEEC2ERKSD_RKSI_) ;  /* 0xffff3bc000007944 */ /* 0x022fea0003c3ffff */
[----:B------:R2:W5:Y:S01]  /*17170*/  LDL.64 R2, [R1+0x758] ;  /* 0x0007580001027983 */ /* 0x0005620000100a00 */
[----:B-1----:R-:W-:Y:S01]  /*17180*/  IMAD.MOV.U32 R7, RZ, RZ, R5 ;  /* 0x000000ffff077224 */ /* 0x002fe200078e0005 */
[----:B------:R-:W-:-:S02]  /*17190*/  MOV R69, R27 ;  /* 0x0000001b00457202 */ /* 0x000fc40000000f00 */
[----:B------:R-:W-:Y:S02]  /*171a0*/  MOV R6, 0x171c0 ;  /* 0x000171c000067802 */ /* 0x000fe40000000f00 */
[----:B--2--5:R-:W-:Y:S05]  /*171b0*/  CALL.REL.NOINC `($_ZN7cutlass13device_kernelIN5flash19enable_sm80_to_sm89INS1_16FlashAttnBwdSm80INS1_25CollectiveMainloopBwdSm80ILi2ELi2EN4cute5tupleIJNS5_1CILi128EEES8_NS7_ILi64EEEEEENS_10bfloat16_tEfNS_4arch4Sm80ELb0ELb1ELb1ELb0ELb0ELb0ELb0ELb0ELi2ELi4ELi4ELi4ELb0EEENS1_21CollectiveEpilogueBwdISA_SB_SD_Li256ELb0ELb0ELi2EEENS1_19SingleTileSchedulerILb0ELb0ELb0ELi128EEEEEEEEEvNT_6ParamsE$_ZN4cute3eso3ESOILb1ELb0EJNS_6LayoutINS_5tupleIJNS3_IJNS_1CILi8EEENS4_ILi1EEEEEENS3_IJNS4_ILi2EEEEEEEEENS3_IJNS3_IJS6_NS4_ILi0EEEEEENS3_IJNS4_ILi4096EEEEEEEEEEENS_10ViewEngineINS_8smem_ptrIPN7cutlass10bfloat16_tEEEEEEEC2ERKSG_RKSN_) ;  /* 0xffff37b000007944 */ /* 0x024fea0003c3ffff */
[----:B------:R2:W5:Y:S01]  /*171c0*/  LDL.64 R6, [R1+0x758] ;  /* 0x0007580001067983 */ /* 0x0005620000100a00 */
[----:B-1----:R-:W-:Y:S01]  /*171d0*/  IMAD.MOV.U32 R9, RZ, RZ, R3 ;  /* 0x000000ffff097224 */ /* 0x002fe200078e0003 */
[----:B------:R-:W-:Y:S02]  /*171e0*/  MOV R69, R27 ;  /* 0x0000001b00457202 */ /* 0x000fe40000000f00 */
[----:B------:R-:W-:Y:S02]  /*171f0*/  MOV R8, 0x17210 ;  /* 0x0001721000087802 */ /* 0x000fe40000000f00 */
[----:B--2--5:R-:W-:Y:S05]  /*17200*/  CALL.REL.NOINC `($_ZN7cutlass13device_kernelIN5flash19enable_sm80_to_sm89INS1_16FlashAttnBwdSm80INS1_25CollectiveMainloopBwdSm80ILi2ELi2EN4cute5tupleIJNS5_1CILi128EEES8_NS7_ILi64EEEEEENS_10bfloat16_tEfNS_4arch4Sm80ELb0ELb1ELb1ELb0ELb0ELb0ELb0ELb0ELi2ELi4ELi4ELi4ELb0EEENS1_21CollectiveEpilogueBwdISA_SB_SD_Li256ELb0ELb0ELi2EEENS1_19SingleTileSchedulerILb0ELb0ELb0ELi128EEEEEEEEEvNT_6ParamsE$_ZN4cute3eso3ESOILb1ELb0EJNS_6LayoutINS_5tupleIJNS3_IJNS_1CILi8EEENS4_ILi1EEEEEENS3_IJNS4_ILi2EEEEEEEEENS3_IJNS3_IJS6_NS4_ILi0EEEEEENS3_IJS5_EEEEEEEENS_10ViewEngineIPN7cutlass10bfloat16_tEEEEEC2ERKSF_RKSK_) ;  /* 0xffff387000007944 */ /* 0x024fea0003c3ffff */
[----:B-1----:R1:W5:Y:S01]  /*17210*/  LDL.64 R2, [R1+0x758] ;  /* 0x0007580001027983 */ /* 0x0023620000100a00 */
[----:B------:R-:W-:Y:S02]  /*17220*/  MOV R69, R27 ;  /* 0x0000001b00457202 */ /* 0x000fe40000000f00 */
[----:B------:R-:W-:Y:S02]  /*17230*/  MOV R10, 0x17250 ;  /* 0x00017250000a7802 */ /* 0x000fe40000000f00 */
[----:B-1---5:R-:W-:Y:S05]  /*17240*/  CALL.REL.NOINC `($_ZN7cutlass13device_kernelIN5flash19enable_sm80_to_sm89INS1_16FlashAttnBwdSm80INS1_25CollectiveMainloopBwdSm80ILi2ELi2EN4cute5tupleIJNS5_1CILi128EEES8_NS7_ILi64EEEEEENS_10bfloat16_tEfNS_4arch4Sm80ELb0ELb1ELb1ELb0ELb0ELb0ELb0ELb0ELi2ELi4ELi4ELi4ELb0EEENS1_21CollectiveEpilogueBwdISA_SB_SD_Li256ELb0ELb0ELi2EEENS1_19SingleTileSchedulerILb0ELb0ELb0ELi128EEEEEEEEEvNT_6ParamsE$_ZN4cute3eso3ESOILb1ELb0EJNS_6LayoutINS_5tupleIJNS3_IJNS3_IJNS_1CILi8EEENS4_ILi1EEEEEES6_EEENS3_IJNS3_IJS6_S6_EEENS4_ILi2EEEEEEEEENS3_IJNS3_IJNS3_IJS6_NS4_ILi0EEEEEESD_EEENS3_IJNS3_IJSD_SD_EEES5_EEEEEEEENS_10ViewEngineIPN7cutlass10bfloat16_tEEEEEC2ERKSJ_RKSO_) ;  /* 0xffff29d000007944 */ /* 0x022fea0003c3ffff */
[----:B------:R2:W5:Y:S01]  /*17250*/  LDL.64 R4, [R1+0x758] ;  /* 0x0007580001047983 */ /* 0x0005620000100a00 */
[----:B------:R-:W-:Y:S01]  /*17260*/  IMAD.MOV.U32 R9, RZ, RZ, R7 ;  /* 0x000000ffff097224 */ /* 0x000fe200078e0007 */
[----:B------:R-:W-:Y:S02]  /*17270*/  MOV R69, R27 ;  /* 0x0000001b00457202 */ /* 0x000fe40000000f00 */
[----:B-1----:R-:W-:-:S02]  /*17280*/  MOV R8, 0x172a0 ;  /* 0x000172a000087802 */ /* 0x002fc40000000f00 */
[----:B--2--5:R-:W-:Y:S05]  /*17290*/  CALL.REL.NOINC `($_ZN7cutlass13device_kernelIN5flash19enable_sm80_to_sm89INS1_16FlashAttnBwdSm80INS1_25CollectiveMainloopBwdSm80ILi2ELi2EN4cute5tupleIJNS5_1CILi128EEES8_NS7_ILi64EEEEEENS_10bfloat16_tEfNS_4arch4Sm80ELb0ELb1ELb1ELb0ELb0ELb0ELb0ELb0ELi2ELi4ELi4ELi4ELb0EEENS1_21CollectiveEpilogueBwdISA_SB_SD_Li256ELb0ELb0ELi2EEENS1_19SingleTileSchedulerILb0ELb0ELb0ELi128EEEEEEEEEvNT_6ParamsE$_ZN4cute3eso3ESOILb1ELb0EJNS_6LayoutINS_5tupleIJNS3_IJNS3_IJNS_1CILi8EEENS4_ILi1EEEEEES6_EEENS3_IJNS3_IJS6_S6_EEENS4_ILi2EEEEEEEEENS3_IJNS3_IJNS3_IJS6_NS4_ILi0EEEEEESD_EEENS3_IJNS3_IJSD_SD_EEENS4_ILi4096EEEEEEEEEEENS_10ViewEngineINS_8smem_ptrIPN7cutlass10bfloat16_tEEEEEEEC2ERKSK_RKSR_) ;  /* 0xffff288000007944 */ /* 0x024fea0003c3ffff */
[----:B------:R2:W5:Y:S01]  /*172a0*/  LDL.64 R2, [R1+0x758] ;  /* 0x0007580001027983 */ /* 0x0005620000100a00 */
[----:B------:R-:W-:Y:S01]  /*172b0*/  IMAD.MOV.U32 R6, RZ, RZ, R4 ;  /* 0x000000ffff067224 */ /* 0x000fe200078e0004 */
[----:B------:R-:W-:Y:S01]  /*172c0*/  MOV R9, R5 ;  /* 0x0000000500097202 */ /* 0x000fe20000000f00 */
[----:B------:R-:W-:Y:S01]  /*172d0*/  IMAD.MOV.U32 R69, RZ, RZ, R27 ;  /* 0x000000ffff457224 */ /* 0x000fe200078e001b */
[----:B------:R-:W-:-:S02]  /*172e0*/  MOV R8, 0x17300 ;  /* 0x0001730000087802 */ /* 0x000fc40000000f00 */
[----:B-12--5:R-:W-:Y:S05]  /*172f0*/  CALL.REL.NOINC `($_ZN7cutlass13device_kernelIN5flash19enable_sm80_to_sm89INS1_16FlashAttnBwdSm80INS1_25CollectiveMainloopBwdSm80ILi2ELi2EN4cute5tupleIJNS5_1CILi128EEES8_NS7_ILi64EEEEEENS_10bfloat16_tEfNS_4arch4Sm80ELb0ELb1ELb1ELb0ELb0ELb0ELb0ELb0ELi2ELi4ELi4ELi4ELb0EEENS1_21CollectiveEpilogueBwdISA_SB_SD_Li256ELb0ELb0ELi2EEENS1_19SingleTileSchedulerILb0ELb0ELb0ELi128EEEEEEEEEvNT_6ParamsE$_ZN4cute3eso3ESOILb1ELb0EJNS_6LayoutINS_5tupleIJNS3_IJNS_1CILi8EEENS4_ILi1EEEEEENS4_ILi2EEEEEENS3_IJNS3_IJS6_NS4_ILi0EEEEEES5_EEEEENS_10ViewEngineIPN7cutlass10bfloat16_tEEEEEC2ERKSD_RKSI_) ;  /* 0xffff3a3000007944 */ /* 0x026fea0003c3ffff */
[----:B------:R2:W5:Y:S01]  /*17300*/  LDL.64 R16, [R1+0x758] ;  /* 0x0007580001107983 */ /* 0x0005620000100a00 */
[----:B------:R-:W-:-:S02]  /*17310*/  MOV R9, R27 ;  /* 0x0000001b00097202 */ /* 0x000fc40000000f00 */
[----:B------:R-:W-:Y:S02]  /*17320*/  MOV R8, 0x17340 ;  /* 0x0001734000087802 */ /* 0x000fe40000000f00 */
[----:B-12--5:R-:W-:Y:S05]  /*17330*/  CALL.REL.NOINC `($_ZN7cutlass13device_kernelIN5flash19enable_sm80_to_sm89INS1_16FlashAttnBwdSm80INS1_25CollectiveMainloopBwdSm80ILi2ELi2EN4cute5tupleIJNS5_1CILi128EEES8_NS7_ILi64EEEEEENS_10bfloat16_tEfNS_4arch4Sm80ELb0ELb1ELb1ELb0ELb0ELb0ELb0ELb0ELi2ELi4ELi4ELi4ELb0EEENS1_21CollectiveEpilogueBwdISA_SB_SD_Li256ELb0ELb0ELi2EEENS1_19SingleTileSchedulerILb0ELb0ELb0ELi128EEEEEEEEEvNT_6ParamsE$_ZN4cute8smem_ptrIPN7cutlass10bfloat16_tEECI1NS_12iter_adaptorIS3_S4_EEES3_) ;  /* 0xffff483000007944 */ /* 0x026fea0003c3ffff */
[----:B-1----:R1:W5:Y:S01]  /*17340*/  LDL.64 R2, [R1+0x758] ;  /* 0x0007580001027983 */ /* 0x0023620000100a00 */
[----:B------:R-:W-:Y:S02]  /*17350*/  MOV R69, R27 ;  /* 0x0000001b00457202 */ /* 0x000fe40000000f00 */
[----:B------:R-:W-:Y:S02]  /*17360*/  MOV R6, 0x17380 ;  /* 0x0001738000067802 */ /* 0x000fe40000000f00 */
[----:B-1---5:R-:W-:Y:S05]  /*17370*/  CALL.REL.NOINC `($_ZN7cutlass13device_kernelIN5flash19enable_sm80_to_sm89INS1_16FlashAttnBwdSm80INS1_25CollectiveMainloopBwdSm80ILi2ELi2EN4cute5tupleIJNS5_1CILi128EEES8_NS7_ILi64EEEEEENS_10bfloat16_tEfNS_4arch4Sm80ELb0ELb1ELb1ELb0ELb0ELb0ELb0ELb0ELi2ELi4ELi4ELi4ELb0EEENS1_21CollectiveEpilogueBwdISA_SB_SD_Li256ELb0ELb0ELi2EEENS1_19SingleTileSchedulerILb0ELb0ELb0ELi128EEEEEEEEEvNT_6ParamsE$_ZN4cute3eso3ESOILb1ELb0EJNS_6LayoutINS_5tupleIJNS3_IJNS_1CILi8EEENS4_ILi1EEEEEENS4_ILi2EEEEEENS3_IJNS3_IJS6_NS4_ILi0EEEEEENS4_ILi4096EEEEEEEENS_10ViewEngineINS_8smem_ptrIPN7cutlass10bfloat16_tEEEEEEEC2ERKSE_RKSL_) ;  /* 0xffff382000007944 */ /* 0x022fea0003c3ffff */
[----:B------:R2:W5:Y:S01]  /*17380*/  LDL.64 R58, [R1+0x758] ;  /* 0x00075800013a7983 */ /* 0x0005620000100a00 */
[----:B-1----:R-:W-:Y:S01]  /*17390*/  IMAD.MOV.U32 R2, RZ, RZ, R27 ;  /* 0x000000ffff027224 */ /* 0x002fe200078e001b */
[----:B------:R-:W-:Y:S02]  /*173a0*/  MOV R3, RZ ;  /* 0x000000ff00037202 */ /* 0x000fe40000000f00 */
[----:B------:R-:W-:Y:S02]  /*173b0*/  MOV R10, 0x173d0 ;  /* 0x000173d0000a7802 */ /* 0x000fe40000000f00 */
[----:B--2--5:R-:W-:Y:S05]  /*173c0*/  CALL.REL.NOINC `($_ZN7cutlass13device_kernelIN5flash19enable_sm80_to_sm89INS1_16FlashAttnBwdSm80INS1_25CollectiveMainloopBwdSm80ILi2ELi2EN4cute5tupleIJNS5_1CILi128EEES8_NS7_ILi64EEEEEENS_10bfloat16_tEfNS_4arch4Sm80ELb0ELb1ELb1ELb0ELb0ELb0ELb0ELb0ELi2ELi4ELi4ELi4ELb0EEENS1_21CollectiveEpilogueBwdISA_SB_SD_Li256ELb0ELb0ELi2EEENS1_19SingleTileSchedulerILb0ELb0ELb0ELi128EEEEEEEEEvNT_6ParamsE$_ZN4cute3eso3ESOILb1ELb0EJNS_10UnderscoreEiEEC2ERKS2_RKi) ;  /* 0xffff0ce000007944 */ /* 0x024fea0003c3ffff */
[----:B-1----:R-:W2:Y:S01]  /*173d0*/  LDL R3, [R1+0x758] ;  /* 0x0007580001037983 */ /* 0x002ea20000100800 */
[----:B------:R-:W-:Y:S01]  /*173e0*/  IMAD.MOV.U32 R2, RZ, RZ, R27 ;  /* 0x000000ffff027224 */ /* 0x000fe200078e001b */
[----:B------:R-:W-:Y:S02]  /*173f0*/  MOV R6, 0x17420 ;  /* 0x0001742000067802 */ /* 0x000fe40000000f00 */
[----:B--2---:R-:W-:-:S02]  /*17400*/  SHF.L.U32 R3, R3, 0xc, RZ ;  /* 0x0000000c03037819 */ /* 0x004fc400000006ff */
[----:B------:R-:W-:Y:S05]  /*17410*/  CALL.REL.NOINC `($_ZN7cutlass13device_kernelIN5flash19enable_sm80_to_sm89INS1_16FlashAttnBwdSm80INS1_25CollectiveMainloopBwdSm80ILi2ELi2EN4cute5tupleIJNS5_1CILi128EEES8_NS7_ILi64EEEEEENS_10bfloat16_tEfNS_4arch4Sm80ELb0ELb1ELb1ELb0ELb0ELb0ELb0ELb0ELi2ELi4ELi4ELi4ELb0EEENS1_21CollectiveEpilogueBwdISA_SB_SD_Li256ELb0ELb0ELi2EEENS1_19SingleTileSchedulerILb0ELb0ELb0ELi128EEEEEEEEEvNT_6ParamsE$_ZN4cute3eso3ESOILb1ELb0EJNS_6LayoutINS_5tupleIJNS3_IJNS_1CILi8EEENS4_ILi1EEEEEEEEENS3_IJNS3_IJS6_NS4_ILi0EEEEEEEEEEEiEEC2ERKSC_RKi) ;  /* 0xffff34a000007944 */ /* 0x000fea0003c3ffff */
[----:B-1----:R-:W2:Y:S01]  /*17420*/  LDL R3, [R1+0x758] ;  /* 0x0007580001037983 */ /* 0x002ea20000100800 */
[----:B------:R-:W-:-:S02]  /*17430*/  MOV R9, R27 ;  /* 0x0000001b00097202 */ /* 0x000fc40000000f00 */
[----:B------:R-:W-:Y:S01]  /*17440*/  MOV R8, 0x17470 ;  /* 0x0001747000087802 */ /* 0x000fe20000000f00 */
[----:B--2---:R-:W-:-:S04]  /*17450*/  IMAD.WIDE R2, R3, 0x2, R58 ;  /* 0x0000000203027825 */ /* 0x004fc800078e023a */
[----:B------:R-:W-:Y:S05]  /*17460*/  CALL.REL.NOINC `($_ZN7cutlass13device_kernelIN5flash19enable_sm80_to_sm89INS1_16FlashAttnBwdSm80INS1_25CollectiveMainloopBwdSm80ILi2ELi2EN4cute5tupleIJNS5_1CILi128EEES8_NS7_ILi64EEEEEENS_10bfloat16_tEfNS_4arch4Sm80ELb0ELb1ELb1ELb0ELb0ELb0ELb0ELb0ELi2ELi4ELi4ELi4ELb0EEENS1_21CollectiveEpilogueBwdISA_SB_SD_Li256ELb0ELb0ELi2EEENS1_19SingleTileSchedulerILb0ELb0ELb0ELi128EEEEEEEEEvNT_6ParamsE$_ZN4cute8smem_ptrIPN7cutlass10bfloat16_tEECI1NS_12iter_adaptorIS3_S4_EEES3_) ;  /* 0xffff470000007944 */ /* 0x000fea0003c3ffff */
[----:B-1----:R1:W5:Y:S01]  /*17470*/  LDL.64 R2, [R1+0x758] ;  /* 0x0007580001027983 */ /* 0x0023620000100a00 */
[----:B------:R-:W-:Y:S02]  /*17480*/  MOV R6, R27 ;  /* 0x0000001b00067202 */ /* 0x000fe40000000f00 */
[----:B------:R-:W-:Y:S02]  /*17490*/  MOV R8, 0x174b0 ;  /* 0x000174b000087802 */ /* 0x000fe40000000f00 */
[----:B-1---5:R-:W-:Y:S05]  /*174a0*/  CALL.REL.NOINC `($_ZN7cutlass13device_kernelIN5flash19enable_sm80_to_sm89INS1_16FlashAttnBwdSm80INS1_25CollectiveMainloopBwdSm80ILi2ELi2EN4cute5tupleIJNS5_1CILi128EEES8_NS7_ILi64EEEEEENS_10bfloat16_tEfNS_4arch4Sm80ELb0ELb1ELb1ELb0ELb0ELb0ELb0ELb0ELi2ELi4ELi4ELi4ELb0EEENS1_21CollectiveEpilogueBwdISA_SB_SD_Li256ELb0ELb0ELi2EEENS1_19SingleTileSchedulerILb0ELb0ELb0ELi128EEEEEEEEEvNT_6ParamsE$_ZN4cute3eso3ESOILb1ELb0EJNS_6LayoutINS_5tupleIJNS3_IJNS_1CILi8EEENS4_ILi1EEEEEEEEENS3_IJNS3_IJS6_NS4_ILi0EEEEEEEEEEENS_10ViewEngineINS_8smem_ptrIPN7cutlass10bfloat16_tEEEEEEEC2ERKSC_RKSJ_) ;  /* 0xffff338000007944 */ /* 0x022fea0003c3ffff */
[----:B------:R2:W5:Y:S01]  /*174b0*/  LDL.64 R8, [R1+0x758] ;  /* 0x0007580001087983 */ /* 0x0005620000100a00 */
[----:B-1----:R-:W-:Y:S01]  /*174c0*/  IMAD.MOV.U32 R2, RZ, RZ, R27 ;  /* 0x000000ffff027224 */ /* 0x002fe200078e001b */
[----:B------:R-:W-:Y:S02]  /*174d0*/  MOV R3, RZ ;  /* 0x000000ff00037202 */ /* 0x000fe40000000f00 */
[----:B------:R-:W-:Y:S02]  /*174e0*/  MOV R10, 0x17500 ;  /* 0x00017500000a7802 */ /* 0x000fe40000000f00 */
[----:B--2--5:R-:W-:Y:S05]  /*174f0*/  CALL.REL.NOINC `($_ZN7cutlass13device_kernelIN5flash19enable_sm80_to_sm89INS1_16FlashAttnBwdSm80INS1_25CollectiveMainloopBwdSm80ILi2ELi2EN4cute5tupleIJNS5_1CILi128EEES8_NS7_ILi64EEEEEENS_10bfloat16_tEfNS_4arch4Sm80ELb0ELb1ELb1ELb0ELb0ELb0ELb0ELb0ELi2ELi4ELi4ELi4ELb0EEENS1_21CollectiveEpilogueBwdISA_SB_SD_Li256ELb0ELb0ELi2EEENS1_19SingleTileSchedulerILb0ELb0ELb0ELi128EEEEEEEEEvNT_6ParamsE$_ZN4cute3eso3ESOILb1ELb0EJNS_10UnderscoreEiEEC2ERKS2_RKi) ;  /* 0xffff0bb000007944 */ /* 0x024fea0003c3ffff */
[----:B-1----:R-:W2:Y:S01]  /*17500*/  LDL R3, [R1+0x758] ;  /* 0x0007580001037983 */ /* 0x002ea20000100800 */
[----:B------:R-:W-:Y:S01]  /*17510*/  IMAD.MOV.U32 R2, RZ, RZ, R27 ;  /* 0x000000ffff027224 */ /* 0x000fe200078e001b */
[----:B------:R-:W-:-:S02]  /*17520*/  MOV R6, 0x17550 ;  /* 0x0001755000067802 */ /* 0x000fc40000000f00 */
[----:B--2---:R-:W-:Y:S02]  /*17530*/  SHF.L.U32 R3, R3, 0x3, RZ ;  /* 0x0000000303037819 */ /* 0x004fe400000006ff */
[----:B------:R-:W-:Y:S05]  /*17540*/  CALL.REL.NOINC `($_ZN7cutlass13device_kernelIN5flash19enable_sm80_to_sm89INS1_16FlashAttnBwdSm80INS1_25CollectiveMainloopBwdSm80ILi2ELi2EN4cute5tupleIJNS5_1CILi128EEES8_NS7_ILi64EEEEEENS_10bfloat16_tEfNS_4arch4Sm80ELb0ELb1ELb1ELb0ELb0ELb0ELb0ELb0ELi2ELi4ELi4ELi4ELb0EEENS1_21CollectiveEpilogueBwdISA_SB_SD_Li256ELb0ELb0ELi2EEENS1_19SingleTileSchedulerILb0ELb0ELb0ELi128EEEEEEEEEvNT_6ParamsE$_ZN4cute3eso3ESOILb1ELb0EJNS_6LayoutINS_5tupleIJNS3_IJNS_1CILi8EEENS4_ILi1EEEEEEEEENS3_IJNS3_IJS6_NS4_ILi0EEEEEEEEEEEiEEC2ERKSC_RKi) ;  /* 0xffff337000007944 */ /* 0x000fea0003c3ffff */
[----:B-1----:R-:W2:Y:S01]  /*17550*/  LDL R3, [R1+0x758] ;  /* 0x0007580001037983 */ /* 0x002ea20000100800 */
[----:B------:R-:W-:Y:S02]  /*17560*/  MOV R69, R27 ;  /* 0x0000001b00457202 */ /* 0x000fe40000000f00 */
[----:B------:R-:W-:Y:S01]  /*17570*/  MOV R4, 0x175b0 ;  /* 0x000175b000047802 */ /* 0x000fe20000000f00 */
[----:B--2---:R-:W-:-:S05]  /*17580*/  IMAD.WIDE R2, R3, 0x2, R16 ;  /* 0x0000000203027825 */ /* 0x004fca00078e0210 */
[----:B------:R-:W-:Y:S02]  /*17590*/  MOV R6, R2 ;  /* 0x0000000200067202 */ /* 0x000fe40000000f00 */
[----:B------:R-:W-:Y:S05]  /*175a0*/  CALL.REL.NOINC `($_ZN7cutlass13device_kernelIN5flash19enable_sm80_to_sm89INS1_16FlashAttnBwdSm80INS1_25CollectiveMainloopBwdSm80ILi2ELi2EN4cute5tupleIJNS5_1CILi128EEES8_NS7_ILi64EEEEEENS_10bfloat16_tEfNS_4arch4Sm80ELb0ELb1ELb1ELb0ELb0ELb0ELb0ELb0ELi2ELi4ELi4ELi4ELb0EEENS1_21CollectiveEpilogueBwdISA_SB_SD_Li256ELb0ELb0ELi2EEENS1_19SingleTileSchedulerILb0ELb0ELb0ELi128EEEEEEEEEvNT_6ParamsE$_ZN4cute3eso3ESOILb1ELb0EJNS_6LayoutINS_5tupleIJNS3_IJNS_1CILi8EEENS4_ILi1EEEEEEEEENS3_IJNS3_IJS6_NS4_ILi0EEEEEEEEEEENS_10ViewEngineIPN7cutlass10bfloat16_tEEEEEC2ERKSC_RKSH_) ;  /* 0xffff32c000007944 */ /* 0x000fea0003c3ffff */
[----:B------:R2:W5:Y:S01]  /*175b0*/  LDL.64 R4, [R1+0x758] ;  /* 0x0007580001047983 */ /* 0x0005620000100a00 */
[----:B-1----:R-:W-:Y:S01]  /*175c0*/  IMAD.MOV.U32 R2, RZ, RZ, R8 ;  /* 0x000000ffff027224 */ /* 0x002fe200078e0008 */
[----:B------:R-:W-:Y:S01]  /*175d0*/  MOV R3, R9 ;  /* 0x0000000900037202 */ /* 0x000fe20000000f00 */
[----:B------:R-:W-:Y:S01]  /*175e0*/  IMAD.MOV.U32 R9, RZ, RZ, R27 ;  /* 0x000000ffff097224 */ /* 0x000fe200078e001b */
[----:B------:R-:W-:Y:S02]  /*175f0*/  MOV R8, 0x17610 ;  /* 0x0001761000087802 */ /* 0x000fe40000000f00 */
[----:B--2--5:R-:W-:Y:S05]  /*17600*/  CALL.REL.NOINC `($_ZN7cutlass13device_kernelIN5flash19enable_sm80_to_sm89INS1_16FlashAttnBwdSm80INS1_25CollectiveMainloopBwdSm80ILi2ELi2EN4cute5tupleIJNS5_1CILi128EEES8_NS7_ILi64EEEEEENS_10bfloat16_tEfNS_4arch4Sm80ELb0ELb1ELb1ELb0ELb0ELb0ELb0ELb0ELi2ELi4ELi4ELi4ELb0EEENS1_21CollectiveEpilogueBwdISA_SB_SD_Li256ELb0ELb0ELi2EEENS1_19SingleTileSchedulerILb0ELb0ELb0ELi128EEEEEEEEEvNT_6ParamsE$_ZN4cute8smem_ptrIPN7cutlass10bfloat16_tEECI1NS_12iter_adaptorIS3_S4_EEES3_) ;  /* 0xffff456000007944 */ /* 0x024fea0003c3ffff */
[----:B-1----:R1:W5:Y:S01]  /*17610*/  LDL.64 R2, [R1+0x758] ;  /* 0x0007580001027983 */ /* 0x0023620000100a00 */
[----:B------:R-:W-:Y:S02]  /*17620*/  MOV R6, R27 ;  /* 0x0000001b00067202 */ /* 0x000fe40000000f00 */
[----:B------:R-:W-:Y:S02]  /*17630*/  MOV R8, 0x17650 ;  /* 0x0001765000087802 */ /* 0x000fe40000000f00 */
[----:B-1---5:R-:W-:Y:S05]  /*17640*/  CALL.REL.NOINC `($_ZN7cutlass13device_kernelIN5flash19enable_sm80_to_sm89INS1_16FlashAttnBwdSm80INS1_25CollectiveMainloopBwdSm80ILi2ELi2EN4cute5tupleIJNS5_1CILi128EEES8_NS7_ILi64EEEEEENS_10bfloat16_tEfNS_4arch4Sm80ELb0ELb1ELb1ELb0ELb0ELb0ELb0ELb0ELi2ELi4ELi4ELi4ELb0EEENS1_21CollectiveEpilogueBwdISA_SB_SD_Li256ELb0ELb0ELi2EEENS1_19SingleTileSchedulerILb0ELb0ELb0ELi128EEEEEEEEEvNT_6ParamsE$_ZN4cute8smem_ptrIPN7cutlass9uint128_tEECI1NS_12iter_adaptorIS3_S4_EEES3_) ;  /* 0xffff456000007944 */ /* 0x022fea0003c3ffff */
[----:B-1----:R1:W5:Y:S01]  /*17650*/  LDL.64 R2, [R1+0x758] ;  /* 0x0007580001027983 */ /* 0x0023620000100a00 */
[----:B------:R-:W-:Y:S02]  /*17660*/  MOV R6, R27 ;  /* 0x0000001b00067202 */ /* 0x000fe40000000f00 */
[----:B------:R-:W-:-:S02]  /*17670*/  MOV R8, 0x17690 ;  /* 0x0001769000087802 */ /* 0x000fc40000000f00 */
[----:B-1---5:R-:W-:Y:S05]  /*17680*/  CALL.REL.NOINC `($_ZN7cutlass13device_kernelIN5flash19enable_sm80_to_sm89INS1_16FlashAttnBwdSm80INS1_25CollectiveMainloopBwdSm80ILi2ELi2EN4cute5tupleIJNS5_1CILi128EEES8_NS7_ILi64EEEEEENS_10bfloat16_tEfNS_4arch4Sm80ELb0ELb1ELb1ELb0ELb0ELb0ELb0ELb0ELi2ELi4ELi4ELi4ELb0EEENS1_21CollectiveEpilogueBwdISA_SB_SD_Li256ELb0ELb0ELi2EEENS1_19SingleTileSchedulerILb0ELb0ELb0ELi128EEEEEEEEEvNT_6ParamsE$_ZN4cute3eso3ESOILb1ELb0EJNS_6LayoutINS_5tupleIJNS3_IJNS_1CILi1EEES5_EEEEEENS3_IJNS3_IJS5_NS4_ILi0EEEEEEEEEEENS_10ViewEngineINS_8smem_ptrIPN7cutlass9uint128_tEEEEEEEC2ERKSB_RKSI_) ;  /* 0xffff289000007944 */ /* 0x022fea0003c3ffff */
[----:B------:R2:W5:Y:S01]  /*17690*/  LDL R8, [R1+0x758] ;  /* 0x0007580001087983 */ /* 0x0005620000100800 */
[----:B------:R-:W-:-:S02]  /*176a0*/  MOV R69, R27 ;  /* 0x0000001b00457202 */ /* 0x000fc40000000f00 */
[----:B-1----:R-:W-:Y:S02]  /*176b0*/  MOV R6, 0x176d0 ;  /* 0x000176d000067802 */ /* 0x002fe40000000f00 */
[----:B--2--5:R-:W-:Y:S05]  /*176c0*/  CALL.REL.NOINC `($_ZN7cutlass13device_kernelIN5flash19enable_sm80_to_sm89INS1_16FlashAttnBwdSm80INS1_25CollectiveMainloopBwdSm80ILi2ELi2EN4cute5tupleIJNS5_1CILi128EEES8_NS7_ILi64EEEEEENS_10bfloat16_tEfNS_4arch4Sm80ELb0ELb1ELb1ELb0ELb0ELb0ELb0ELb0ELi2ELi4ELi4ELi4ELb0EEENS1_21CollectiveEpilogueBwdISA_SB_SD_Li256ELb0ELb0ELi2EEENS1_19SingleTileSchedulerILb0ELb0ELb0ELi128EEEEEEEEEvNT_6ParamsE$_ZN4cute3eso3ESOILb1ELb0EJNS_6LayoutINS_5tupleIJNS3_IJNS_1CILi4EEENS4_ILi1EEEEEEEEENS3_IJNS3_IJS6_NS4_ILi0EEEEEEEEEEENS_10ViewEngineIPjEEEEC2ERKSC_RKSF_) ;  /* 0xffff2ff000007944 */ /* 0x024fea0003c3ffff */
[----:B------:R2:W5:Y:S01]  /*176d0*/  LDL.64 R60, [R1+0x758] ;  /* 0x00075800013c7983 */ /* 0x0005620000100a00 */
[----:B-1----:R-:W-:Y:S02]  /*176e0*/  MOV R4, R8 ;  /* 0x0000000800047202 */ /* 0x002fe40000000f00 */
[----:B------:R-:W-:Y:S02]  /*176f0*/  MOV R2, 0x17710 ;  /* 0x0001771000027802 */ /* 0x000fe40000000f00 */
[----:B--2--5:R-:W-:Y:S05]  /*17700*/  CALL.REL.NOINC `($_ZN7cutlass13device_kernelIN5flash19enable_sm80_to_sm89INS1_16FlashAttnBwdSm80INS1_25CollectiveMainloopBwdSm80ILi2ELi2EN4cute5tupleIJNS5_1CILi128EEES8_NS7_ILi64EEEEEENS_10bfloat16_tEfNS_4arch4Sm80ELb0ELb1ELb1ELb0ELb0ELb0ELb0ELb0ELi2ELi4ELi4ELi4ELb0EEENS1_21CollectiveEpilogueBwdISA_SB_SD_Li256ELb0ELb0ELi2EEENS1_19SingleTileSchedulerILb0ELb0ELb0ELi128EEEEEEEEEvNT_6ParamsE$_ZN73_INTERNAL_24fd9406_37_flash_bwd_hdim64_bf16_softcap_sm80_cu_8e232a79_330724__cvta_generic_to_sharedEPKv) ;  /* 0xffff45c000007944 */ /* 0x024fea0003c3ffff */
        /* <DEDUP_REMOVED lines=9> */
[----:B-1----:R-:W-:Y:S05]  /*177a0*/  CALL.REL.NOINC `($_ZN7cutlass13device_kernelIN5flash19enable_sm80_to_sm89INS1_16FlashAttnBwdSm80INS1_25CollectiveMainloopBwdSm80ILi2ELi2EN4cute5tupleIJNS5_1CILi128EEES8_NS7_ILi64EEEEEENS_10bfloat16_tEfNS_4arch4Sm80ELb0ELb1ELb1ELb0ELb0ELb0ELb0ELb0ELi2ELi4ELi4ELi4ELb0EEENS1_21CollectiveEpilogueBwdISA_SB_SD_Li256ELb0ELb0ELi2EEENS1_19SingleTileSchedulerILb0ELb0ELb0ELi128EEEEEEEEEvNT_6ParamsE$_ZN4cute3eso3ESOILb1ELb0EJNS_10UnderscoreEiEEC2ERKS2_RKi) ;  /* 0xffff090000007944 */ /* 0x002fea0003c3ffff */
        /* <DEDUP_REMOVED lines=16> */
[----:B------:R-:W-:Y:S02]  /*178b0*/  MOV R3, 0x1 ;  /* 0x0000000100037802 */ /* 0x000fe40000000f00 */
[----:B------:R-:W-:-:S02]  /*178c0*/  MOV R10, 0x178e0 ;  /* 0x000178e0000a7802 */ /* 0x000fc40000000f00 */
        /* <DEDUP_REMOVED lines=43> */
[----:B-1---5:R-:W-:Y:S05]  /*17b80*/  CALL.REL.NOINC `($_ZN7cutlass13device_kernelIN5flash19enable_sm80_to_sm89INS1_16FlashAttnBwdSm80INS1_25CollectiveMainloopBwdSm80ILi2ELi2EN4cute5tupleIJNS5_1CILi128EEES8_NS7_ILi64EEEEEENS_10bfloat16_tEfNS_4arch4Sm80ELb0ELb1ELb1ELb0ELb0ELb0ELb0ELb0ELi2ELi4ELi4ELi4ELb0EEENS1_21CollectiveEpilogueBwdISA_SB_SD_Li256ELb0ELb0ELi2EEENS1_19SingleTileSchedulerILb0ELb0ELb0ELi128EEEEEEEEEvNT_6ParamsE$_ZN4cute8smem_ptrIPN7cutlass10bfloat16_tEECI1NS_12iter_adaptorIS3_S4_EEES3_) ;  /* 0xffff3fe000007944 */ /* 0x022fea0003c3ffff */
[----:B-1----:R1:W5:Y:S01]  /*17b90*/  LDL.64 R2, [R1+0x758] ;  /* 0x0007580001027983 */ /* 0x0023620000100a00 */
[----:B------:R-:W-:-:S03]  /*17ba0*/  MOV R6, 0x17bc0 ;  /* 0x00017bc000067802 */ /* 0x000fc60000000f00 */
[----:B-1---5:R-:W-:Y:S05]  /*17bb0*/  CALL.REL.NOINC `($_ZN7cutlass13device_kernelIN5flash19enable_sm80_to_sm89INS1_16FlashAttnBwdSm80INS1_25CollectiveMainloopBwdSm80ILi2ELi2EN4cute5tupleIJNS5_1CILi128EEES8_NS7_ILi64EEEEEENS_10bfloat16_tEfNS_4arch4Sm80ELb0ELb1ELb1ELb0ELb0ELb0ELb0ELb0ELi2ELi4ELi4ELi4ELb0EEENS1_21CollectiveEpilogueBwdISA_SB_SD_Li256ELb0ELb0ELi2EEENS1_19SingleTileSchedulerILb0ELb0ELb0ELi128EEEEEEEEEvNT_6ParamsE$_ZN4cute3eso3ESOILb1ELb0EJNS_6LayoutINS_5tupleIJNS3_IJNS_1CILi8EEENS4_ILi1EEEEEENS4_ILi4EEEEEENS3_IJNS3_IJS6_NS4_ILi0EEEEEENS4_ILi2048EEEEEEEENS_10ViewEngineINS_8smem_ptrIPN7cutlass10bfloat16_tEEEEEEEC2ERKSE_RKSL_) ;  /* 0xffff32f000007944 */ /* 0x022fea0003c3ffff */
[----:B-1----:R1:W5:Y:S01]  /*17bc0*/  LDL.64 R4, [R1+0x758] ;  /* 0x0007580001047983 */ /* 0x0023620000100a00 */
[----:B------:R-:W-:Y:S01]  /*17bd0*/  IMAD.MOV.U32 R6, RZ, RZ, R50 ;  /* 0x000000ffff067224 */ /* 0x000fe200078e0032 */
[----:B------:R-:W-:Y:S02]  /*17be0*/  MOV R9, R51 ;  /* 0x0000003300097202 */ /* 0x000fe40000000f00 */
[----:B------:R-:W-:Y:S02]  /*17bf0*/  MOV R8, 0x17c10 ;  /* 0x00017c1000087802 */ /* 0x000fe40000000f00 */
[----:B-1---5:R-:W-:Y:S05]  /*17c00*/  CALL.REL.NOINC `($_ZN7cutlass13device_kernelIN5flash19enable_sm80_to_sm89INS1_16FlashAttnBwdSm80INS1_25CollectiveMainloopBwdSm80ILi2ELi2EN4cute5tupleIJNS5_1CILi128EEES8_NS7_ILi64EEEEEENS_10bfloat16_tEfNS_4arch4Sm80ELb0ELb1ELb1ELb0ELb0ELb0ELb0ELb0ELi2ELi4ELi4ELi4ELb0EEENS1_21CollectiveEpilogueBwdISA_SB_SD_Li256ELb0ELb0ELi2EEENS1_19SingleTileSchedulerILb0ELb0ELb0ELi128EEEEEEEEEvNT_6ParamsE$_ZN4cute3eso3ESOILb1ELb0EJNS_6LayoutINS_5tupleIJNS3_IJNS_1CILi8EEENS4_ILi1EEEEEENS4_ILi4EEEEEENS3_IJNS3_IJS6_NS4_ILi0EEEEEES5_EEEEENS_10ViewEngineIPN7cutlass10bfloat16_tEEEEEC2ERKSD_RKSI_) ;  /* 0xffff332000007944 */ /* 0x022fea0003c3ffff */
[----:B------:R2:W5:Y:S01]  /*17c10*/  LDL.64 R2, [R1+0x758] ;  /* 0x0007580001027983 */ /* 0x0005620000100a00 */
[----:B-1----:R-:W-:Y:S02]  /*17c20*/  MOV R7, R5 ;  /* 0x0000000500077202 */ /* 0x002fe40000000f00 */
[----:B------:R-:W-:Y:S02]  /*17c30*/  MOV R6, 0x17c50 ;  /* 0x00017c5000067802 */ /* 0x000fe40000000f00 */
[----:B--2--5:R-:W-:Y:S05]  /*17c40*/  CALL.REL.NOINC `($_ZN7cutlass13device_kernelIN5flash19enable_sm80_to_sm89INS1_16FlashAttnBwdSm80INS1_25CollectiveMainloopBwdSm80ILi2ELi2EN4cute5tupleIJNS5_1CILi128EEES8_NS7_ILi64EEEEEENS_10bfloat16_tEfNS_4arch4Sm80ELb0ELb1ELb1ELb0ELb0ELb0ELb0ELb0ELi2ELi4ELi4ELi4ELb0EEENS1_21CollectiveEpilogueBwdISA_SB_SD_Li256ELb0ELb0ELi2EEENS1_19SingleTileSchedulerILb0ELb0ELb0ELi128EEEEEEEEEvNT_6ParamsE$_ZN4cute3eso3ESOILb1ELb0EJNS_6LayoutINS_5tupleIJNS3_IJNS_1CILi8EEENS4_ILi1EEEEEENS3_IJNS4_ILi4EEEEEEEEENS3_IJNS3_IJS6_NS4_ILi0EEEEEENS3_IJNS4_ILi2048EEEEEEEEEEENS_10ViewEngineINS_8smem_ptrIPN7cutlass10bfloat16_tEEEEEEEC2ERKSG_RKSN_) ;  /* 0xffff2e9000007944 */ /* 0x024fea0003c3ffff */
[----:B------:R2:W5:Y:S01]  /*17c50*/  LDL.64 R6, [R1+0x758] ;  /* 0x0007580001067983 */ /* 0x0005620000100a00 */
[----:B-1----:R-:W-:Y:S02]  /*17c60*/  MOV R5, R3 ;  /* 0x0000000300057202 */ /* 0x002fe40000000f00 */
[----:B------:R-:W-:-:S02]  /*17c70*/  MOV R4, 0x17c90 ;  /* 0x00017c9000047802 */ /* 0x000fc40000000f00 */
[----:B--2--5:R-:W-:Y:S05]  /*17c80*/  CALL.REL.NOINC `($_ZN7cutlass13device_kernelIN5flash19enable_sm80_to_sm89INS1_16FlashAttnBwdSm80INS1_25CollectiveMainloopBwdSm80ILi2ELi2EN4cute5tupleIJNS5_1CILi128EEES8_NS7_ILi64EEEEEENS_10bfloat16_tEfNS_4arch4Sm80ELb0ELb1ELb1ELb0ELb0ELb0ELb0ELb0ELi2ELi4ELi4ELi4ELb0EEENS1_21CollectiveEpilogueBwdISA_SB_SD_Li256ELb0ELb0ELi2EEENS1_19SingleTileSchedulerILb0ELb0ELb0ELi128EEEEEEEEEvNT_6ParamsE$_ZN4cute3eso3ESOILb1ELb0EJNS_6LayoutINS_5tupleIJNS3_IJNS_1CILi8EEENS4_ILi1EEEEEENS3_IJNS4_ILi4EEEEEEEEENS3_IJNS3_IJS6_NS4_ILi0EEEEEENS3_IJS5_EEEEEEEENS_10ViewEngineIPN7cutlass10bfloat16_tEEEEEC2ERKSF_RKSK_) ;  /* 0xffff2eb000007944 */ /* 0x024fea0003c3ffff */
[----:B-1----:R1:W5:Y:S01]  /*17c90*/  LDL.64 R2, [R1+0x758] ;  /* 0x0007580001027983 */ /* 0x0023620000100a00 */
[----:B------:R-:W-:-:S03]  /*17ca0*/  MOV R8, 0x17cc0 ;  /* 0x00017cc000087802 */ /* 0x000fc60000000f00 */
[----:B-1---5:R-:W-:Y:S05]  /*17cb0*/  CALL.REL.NOINC `($_ZN7cutlass13device_kernelIN5flash19enable_sm80_to_sm89INS1_16FlashAttnBwdSm80INS1_25CollectiveMainloopBwdSm80ILi2ELi2EN4cute5tupleIJNS5_1CILi128EEES8_NS7_ILi64EEEEEENS_10bfloat16_tEfNS_4arch4Sm80ELb0ELb1ELb1ELb0ELb0ELb0ELb0ELb0ELi2ELi4ELi4ELi4ELb0EEENS1_21CollectiveEpilogueBwdISA_SB_SD_Li256ELb0ELb0ELi2EEENS1_19SingleTileSchedulerILb0ELb0ELb0ELi128EEEEEEEEEvNT_6ParamsE$_ZN4cute3eso3ESOILb1ELb0EJNS_6LayoutINS_5tupleIJNS3_IJNS3_IJNS_1CILi8EEENS4_ILi1EEEEEES6_EEENS3_IJNS3_IJS6_S6_EEENS4_ILi4EEEEEEEEENS3_IJNS3_IJNS3_IJS6_NS4_ILi0EEEEEESD_EEENS3_IJNS3_IJSD_SD_EEES5_EEEEEEEENS_10ViewEngineIPN7cutlass10bfloat16_tEEEEEC2ERKSJ_RKSO_) ;  /* 0xffff1fe000007944 */ /* 0x022fea0003c3ffff */
[----:B-1----:R1:W5:Y:S01]  /*17cc0*/  LDL.64 R4, [R1+0x758] ;  /* 0x0007580001047983 */ /* 0x0023620000100a00 */
[----:B------:R-:W-:-:S03]  /*17cd0*/  MOV R8, 0x17cf0 ;  /* 0x00017cf000087802 */ /* 0x000fc60000000f00 */
[----:B-1---5:R-:W-:Y:S05]  /*17ce0*/  CALL.REL.NOINC `($_ZN7cutlass13device_kernelIN5flash19enable_sm80_to_sm89INS1_16FlashAttnBwdSm80INS1_25CollectiveMainloopBwdSm80ILi2ELi2EN4cute5tupleIJNS5_1CILi128EEES8_NS7_ILi64EEEEEENS_10bfloat16_tEfNS_4arch4Sm80ELb0ELb1ELb1ELb0ELb0ELb0ELb0ELb0ELi2ELi4ELi4ELi4ELb0EEENS1_21CollectiveEpilogueBwdISA_SB_SD_Li256ELb0ELb0ELi2EEENS1_19SingleTileSchedulerILb0ELb0ELb0ELi128EEEEEEEEEvNT_6ParamsE$_ZN4cute3eso3ESOILb1ELb0EJNS_6LayoutINS_5tupleIJNS3_IJNS3_IJNS_1CILi8EEENS4_ILi1EEEEEES6_EEENS3_IJNS3_IJS6_S6_EEENS4_ILi4EEEEEEEEENS3_IJNS3_IJNS3_IJS6_NS4_ILi0EEEEEESD_EEENS3_IJNS3_IJSD_SD_EEENS4_ILi2048EEEEEEEEEEENS_10ViewEngineINS_8smem_ptrIPN7cutlass10bfloat16_tEEEEEEEC2ERKSK_RKSR_) ;  /* 0xffff1f7000007944 */ /* 0x022fea0003c3ffff */
[----:B-1----:R1:W5:Y:S01]  /*17cf0*/  LDL.64 R2, [R1+0x758] ;  /* 0x0007580001027983 */ /* 0x0023620000100a00 */
[----:B------:R-:W-:Y:S01]  /*17d00*/  IMAD.MOV.U32 R6, RZ, RZ, R4 ;  /* 0x000000ffff067224 */ /* 0x000fe200078e0004 */
[----:B------:R-:W-:-:S02]  /*17d10*/  MOV R9, R5 ;  /* 0x0000000500097202 */ /* 0x000fc40000000f00 */
[----:B------:R-:W-:Y:S02]  /*17d20*/  MOV R8, 0x17d40 ;  /* 0x00017d4000087802 */ /* 0x000fe40000000f00 */
[----:B-1---5:R-:W-:Y:S05]  /*17d30*/  CALL.REL.NOINC `($_ZN7cutlass13device_kernelIN5flash19enable_sm80_to_sm89INS1_16FlashAttnBwdSm80INS1_25CollectiveMainloopBwdSm80ILi2ELi2EN4cute5tupleIJNS5_1CILi128EEES8_NS7_ILi64EEEEEENS_10bfloat16_tEfNS_4arch4Sm80ELb0ELb1ELb1ELb0ELb0ELb0ELb0ELb0ELi2ELi4ELi4ELi4ELb0EEENS1_21CollectiveEpilogueBwdISA_SB_SD_Li256ELb0ELb0ELi2EEENS1_19SingleTileSchedulerILb0ELb0ELb0ELi128EEEEEEEEEvNT_6ParamsE$_ZN4cute3eso3ESOILb1ELb0EJNS_6LayoutINS_5tupleIJNS3_IJNS_1CILi8EEENS4_ILi1EEEEEENS4_ILi4EEEEEENS3_IJNS3_IJS6_NS4_ILi0EEEEEES5_EEEEENS_10ViewEngineIPN7cutlass10bfloat16_tEEEEEC2ERKSD_RKSI_) ;  /* 0xffff31f000007944 */ /* 0x022fea0003c3ffff */
[----:B------:R2:W5:Y:S01]  /*17d40*/  LDL.64 R16, [R1+0x758] ;  /* 0x0007580001107983 */ /* 0x0005620000100a00 */
[----:B------:R-:W-:Y:S02]  /*17d50*/  MOV R9, R27 ;  /* 0x0000001b00097202 */ /* 0x000fe40000000f00 */
[----:B------:R-:W-:Y:S02]  /*17d60*/  MOV R8, 0x17d80 ;  /* 0x00017d8000087802 */ /* 0x000fe40000000f00 */
[----:B-12--5:R-:W-:Y:S05]  /*17d70*/  CALL.REL.NOINC `($_ZN7cutlass13device_kernelIN5flash19enable_sm80_to_sm89INS1_16FlashAttnBwdSm80INS1_25CollectiveMainloopBwdSm80ILi2ELi2EN4cute5tupleIJNS5_1CILi128EEES8_NS7_ILi64EEEEEENS_10bfloat16_tEfNS_4arch4Sm80ELb0ELb1ELb1ELb0ELb0ELb0ELb0ELb0ELi2ELi4ELi4ELi4ELb0EEENS1_21CollectiveEpilogueBwdISA_SB_SD_Li256ELb0ELb0ELi2EEENS1_19SingleTileSchedulerILb0ELb0ELb0ELi128EEEEEEEEEvNT_6ParamsE$_ZN4cute8smem_ptrIPN7cutlass10bfloat16_tEECI1NS_12iter_adaptorIS3_S4_EEES3_) ;  /* 0xffff3df000007944 */ /* 0x026fea0003c3ffff */
[----:B-1----:R1:W5:Y:S01]  /*17d80*/  LDL.64 R2, [R1+0x758] ;  /* 0x0007580001027983 */ /* 0x0023620000100a00 */
[----:B------:R-:W-:-:S03]  /*17d90*/  MOV R6, 0x17db0 ;  /* 0x00017db000067802 */ /* 0x000fc60000000f00 */
[----:B-1---5:R-:W-:Y:S05]  /*17da0*/  CALL.REL.NOINC `($_ZN7cutlass13device_kernelIN5flash19enable_sm80_to_sm89INS1_16FlashAttnBwdSm80INS1_25CollectiveMainloopBwdSm80ILi2ELi2EN4cute5tupleIJNS5_1CILi128EEES8_NS7_ILi64EEEEEENS_10bfloat16_tEfNS_4arch4Sm80ELb0ELb1ELb1ELb0ELb0ELb0ELb0ELb0ELi2ELi4ELi4ELi4ELb0EEENS1_21CollectiveEpilogueBwdISA_SB_SD_Li256ELb0ELb0ELi2EEENS1_19SingleTileSchedulerILb0ELb0ELb0ELi128EEEEEEEEEvNT_6ParamsE$_ZN4cute3eso3ESOILb1ELb0EJNS_6LayoutINS_5tupleIJNS3_IJNS_1CILi8EEENS4_ILi1EEEEEENS4_ILi4EEEEEENS3_IJNS3_IJS6_NS4_ILi0EEEEEENS4_ILi2048EEEEEEEENS_10ViewEngineINS_8smem_ptrIPN7cutlass10bfloat16_tEEEEEEEC2ERKSE_RKSL_) ;  /* 0xffff310000007944 */ /* 0x022fea0003c3ffff */
        /* <DEDUP_REMOVED lines=252> */
[----:B-1----:R-:W-:Y:S05]  /*18d70*/  CALL.REL.NOINC `($_ZN7cutlass13device_kernelIN5flash19enable_sm80_to_sm89INS1_16FlashAttnBwdSm80INS1_25CollectiveMainloopBwdSm80ILi2ELi2EN4cute5tupleIJNS5_1CILi128EEES8_NS7_ILi64EEEEEENS_10bfloat16_tEfNS_4arch4Sm80ELb0ELb1ELb1ELb0ELb0ELb0ELb0ELb0ELi2ELi4ELi4ELi4ELb0EEENS1_21CollectiveEpilogueBwdISA_SB_SD_Li256ELb0ELb0ELi2EEENS1_19SingleTileSchedulerILb0ELb0ELb0ELi128EEEEEEEEEvNT_6ParamsE$_ZN4cute3eso3ESOILb1ELb0EJNS_10UnderscoreES2_iEEC2ERKS2_S5_RKi) ;  /* 0xfffef2f000007944 */ /* 0x002fea0003c3ffff */
        /* <DEDUP_REMOVED lines=9> */
[----:B------:R-:W-:Y:S05]  /*18e10*/  CALL.REL.NOINC `($_ZN7cutlass13device_kernelIN5flash19enable_sm80_to_sm89INS1_16FlashAttnBwdSm80INS1_25CollectiveMainloopBwdSm80ILi2ELi2EN4cute5tupleIJNS5_1CILi128EEES8_NS7_ILi64EEEEEENS_10bfloat16_tEfNS_4arch4Sm80ELb0ELb1ELb1ELb0ELb0ELb0ELb0ELb0ELi2ELi4ELi4ELi4ELb0EEENS1_21CollectiveEpilogueBwdISA_SB_SD_Li256ELb0ELb0ELi2EEENS1_19SingleTileSchedulerILb0ELb0ELb0ELi128EEEEEEEEEvNT_6ParamsE$_ZN4cute3eso3ESOILb1ELb0EJNS_6LayoutINS_5tupleIJNS3_IJNS_1CILi8EEENS4_ILi1EEEEEENS4_ILi2EEEEEENS3_IJNS3_IJS6_NS4_ILi0EEEEEENS4_ILi4096EEEEEEEEiEEC2ERKSE_RKi) ;  /* 0xffff1dc000007944 */ /* 0x000fea0003c3ffff */
        /* <DEDUP_REMOVED lines=8> */
[----:B-1---5:R-:W-:Y:S05]  /*18ea0*/  CALL.REL.NOINC `($_ZN7cutlass13device_kernelIN5flash19enable_sm80_to_sm89INS1_16FlashAttnBwdSm80INS1_25CollectiveMainloopBwdSm80ILi2ELi2EN4cute5tupleIJNS5_1CILi128EEES8_NS7_ILi64EEEEEENS_10bfloat16_tEfNS_4arch4Sm80ELb0ELb1ELb1ELb0ELb0ELb0ELb0ELb0ELi2ELi4ELi4ELi4ELb0EEENS1_21CollectiveEpilogueBwdISA_SB_SD_Li256ELb0ELb0ELi2EEENS1_19SingleTileSchedulerILb0ELb0ELb0ELi128EEEEEEEEEvNT_6ParamsE$_ZN4cute3eso3ESOILb1ELb0EJNS_6LayoutINS_5tupleIJNS3_IJNS_1CILi8EEENS4_ILi1EEEEEENS4_ILi2EEEEEENS3_IJNS3_IJS6_NS4_ILi0EEEEEENS4_ILi4096EEEEEEEENS_10ViewEngineINS_8smem_ptrIPN7cutlass10bfloat16_tEEEEEEEC2ERKSE_RKSL_) ;  /* 0xffff1cf000007944 */ /* 0x022fea0003c3ffff */
[----:B-1----:R1:W5:Y:S01]  /*18eb0*/  LDL.64 R4, [R1+0x758] ;  /* 0x0007580001047983 */ /* 0x0023620000100a00 */
[----:B------:R-:W-:Y:S01]  /*18ec0*/  IMAD.MOV.U32 R83, RZ, RZ, R27 ;  /* 0x000000ffff537224 */ /* 0x000fe200078e001b */
[----:B------:R-:W-:Y:S02]  /*18ed0*/  MOV R3, 0x1 ;  /* 0x0000000100037802 */ /* 0x000fe40000000f00 */
[----:B------:R-:W-:-:S02]  /*18ee0*/  MOV R8, 0x18f00 ;  /* 0x00018f0000087802 */ /* 0x000fc40000000f00 */
[----:B-1---5:R-:W-:Y:S05]  /*18ef0*/  CALL.REL.NOINC `($_ZN7cutlass13device_kernelIN5flash19enable_sm80_to_sm89INS1_16FlashAttnBwdSm80INS1_25CollectiveMainloopBwdSm80ILi2ELi2EN4cute5tupleIJNS5_1CILi128EEES8_NS7_ILi64EEEEEENS_10bfloat16_tEfNS_4arch4Sm80ELb0ELb1ELb1ELb0ELb0ELb0ELb0ELb0ELi2ELi4ELi4ELi4ELb0EEENS1_21CollectiveEpilogueBwdISA_SB_SD_Li256ELb0ELb0ELi2EEENS1_19SingleTileSchedulerILb0ELb0ELb0ELi128EEEEEEEEEvNT_6ParamsE$_ZN4cute3eso3ESOILb1ELb0EJNS_10UnderscoreES2_iEEC2ERKS2_S5_RKi) ;  /* 0xfffef17000007944 */ /* 0x022fea0003c3ffff */
[----:B-1----:R-:W2:Y:S01]  /*18f00*/  LDL R3, [R1+0x758] ;  /* 0x0007580001037983 */ /* 0x002ea20000100800 */
[----:B------:R-:W-:Y:S01]  /*18f10*/  IMAD.MOV.U32 R2, RZ, RZ, R27 ;  /* 0x000000ffff027224 */ /* 0x000fe200078e001b */
[----:B------:R-:W-:-:S02]  /*18f20*/  MOV R6, 0x18f50 ;  /* 0x00018f5000067802 */ /* 0x000fc40000000f00 */
[----:B--2---:R-:W-:Y:S02]  /*18f30*/  SHF.L.U32 R3, R3, 0x4, RZ ;  /* 0x0000000403037819 */ /* 0x004fe400000006ff */
[----:B------:R-:W-:Y:S05]  /*18f40*/  CALL.REL.NOINC `($_ZN7cutlass13device_kernelIN5flash19enable_sm80_to_sm89INS1_16FlashAttnBwdSm80INS1_25CollectiveMainloopBwdSm80ILi2ELi2EN4cute5tupleIJNS5_1CILi128EEES8_NS7_ILi64EEEEEENS_10bfloat16_tEfNS_4arch4Sm80ELb0ELb1ELb1ELb0ELb0ELb0ELb0ELb0ELi2ELi4ELi4ELi4ELb0EEENS1_21CollectiveEpilogueBwdISA_SB_SD_Li256ELb0ELb0ELi2EEENS1_19SingleTileSchedulerILb0ELb0ELb0ELi128EEEEEEEEEvNT_6ParamsE$_ZN4cute3eso3ESOILb1ELb0EJNS_6LayoutINS_5tupleIJNS3_IJNS_1CILi8EEENS4_ILi1EEEEEENS4_ILi2EEEEEENS3_IJNS3_IJS6_NS4_ILi0EEEEEES5_EEEEEiEEC2ERKSD_RKi) ;  /* 0xffff1e4000007944 */ /* 0x000fea0003c3ffff */
[----:B-1----:R-:W2:Y:S01]  /*18f50*/  LDL R3, [R1+0x758] ;  /* 0x0007580001037983 */ /* 0x002ea20000100800 */
[----:B------:R-:W-:Y:S02]  /*18f60*/  MOV R69, R27 ;  /* 0x0000001b00457202 */ /* 0x000fe40000000f00 */
[----:B------:R-:W-:Y:S01]  /*18f70*/  MOV R8, 0x18fb0 ;  /* 0x00018fb000087802 */ /* 0x000fe20000000f00 */
[----:B--2---:R-:W-:-:S05]  /*18f80*/  IMAD.WIDE R6, R3, 0x2, R52 ;  /* 0x0000000203067825 */ /* 0x004fca00078e0234 */
[----:B------:R-:W-:Y:S02]  /*18f90*/  MOV R9, R7 ;  /* 0x0000000700097202 */ /* 0x000fe40000000f00 */
[----:B------:R-:W-:Y:S05]  /*18fa0*/  CALL.REL.NOINC `($_ZN7cutlass13device_kernelIN5flash19enable_sm80_to_sm89INS1_16FlashAttnBwdSm80INS1_25CollectiveMainloopBwdSm80ILi2ELi2EN4cute5tupleIJNS5_1CILi128EEES8_NS7_ILi64EEEEEENS_10bfloat16_tEfNS_4arch4Sm80ELb0ELb1ELb1ELb0ELb0ELb0ELb0ELb0ELi2ELi4ELi4ELi4ELb0EEENS1_21CollectiveEpilogueBwdISA_SB_SD_Li256ELb0ELb0ELi2EEENS1_19SingleTileSchedulerILb0ELb0ELb0ELi128EEEEEEEEEvNT_6ParamsE$_ZN4cute3eso3ESOILb1ELb0EJNS_6LayoutINS_5tupleIJNS3_IJNS_1CILi8EEENS4_ILi1EEEEEENS4_ILi2EEEEEENS3_IJNS3_IJS6_NS4_ILi0EEEEEES5_EEEEENS_10ViewEngineIPN7cutlass10bfloat16_tEEEEEC2ERKSD_RKSI_) ;  /* 0xffff1d8000007944 */ /* 0x000fea0003c3ffff */
[----:B------:R2:W5:Y:S01]  /*18fb0*/  LDL.64 R2, [R1+0x758] ;  /* 0x0007580001027983 */ /* 0x0005620000100a00 */
[----:B-1----:R-:W-:Y:S01]  /*18fc0*/  IMAD.MOV.U32 R7, RZ, RZ, R5 ;  /* 0x000000ffff077224 */ /* 0x002fe200078e0005 */
[----:B------:R-:W-:Y:S02]  /*18fd0*/  MOV R69, R27 ;  /* 0x0000001b00457202 */ /* 0x000fe40000000f00 */
        /* <DEDUP_REMOVED lines=9> */
[----:B------:R-:W-:-:S02]  /*19070*/  MOV R10, 0x19090 ;  /* 0x00019090000a7802 */ /* 0x000fc40000000f00 */
[----:B-1---5:R-:W-:Y:S05]  /*19080*/  CALL.REL.NOINC `($_ZN7cutlass13device_kernelIN5flash19enable_sm80_to_sm89INS1_16FlashAttnBwdSm80INS1_25CollectiveMainloopBwdSm80ILi2ELi2EN4cute5tupleIJNS5_1CILi128EEES8_NS7_ILi64EEEEEENS_10bfloat16_tEfNS_4arch4Sm80ELb0ELb1ELb1ELb0ELb0ELb0ELb0ELb0ELi2ELi4ELi4ELi4ELb0EEENS1_21CollectiveEpilogueBwdISA_SB_SD_Li256ELb0ELb0ELi2EEENS1_19SingleTileSchedulerILb0ELb0ELb0ELi128EEEEEEEEEvNT_6ParamsE$_ZN4cute3eso3ESOILb1ELb0EJNS_6LayoutINS_5tupleIJNS3_IJNS3_IJNS_1CILi8EEENS4_ILi1EEEEEES6_EEENS3_IJNS3_IJS6_S6_EEENS4_ILi2EEEEEEEEENS3_IJNS3_IJNS3_IJS6_NS4_ILi0EEEEEESD_EEENS3_IJNS3_IJSD_SD_EEES5_EEEEEEEENS_10ViewEngineIPN7cutlass10bfloat16_tEEEEEC2ERKSJ_RKSO_) ;  /* 0xffff0b9000007944 */ /* 0x022fea0003c3ffff */
[----:B------:R2:W5:Y:S01]  /*19090*/  LDL.64 R4, [R1+0x758] ;  /* 0x0007580001047983 */ /* 0x0005620000100a00 */
[----:B------:R-:W-:Y:S01]  /*190a0*/  IMAD.MOV.U32 R9, RZ, RZ, R7 ;  /* 0x000000ffff097224 */ /* 0x000fe200078e0007 */
[----:B------:R-:W-:-:S02]  /*190b0*/  MOV R69, R27 ;  /* 0x0000001b00457202 */ /* 0x000fc40000000f00 */
[----:B-1----:R-:W-:Y:S02]  /*190c0*/  MOV R8, 0x190e0 ;  /* 0x000190e000087802 */ /* 0x002fe40000000f00 */
[----:B--2--5:R-:W-:Y:S05]  /*190d0*/  CALL.REL.NOINC `($_ZN7cutlass13device_kernelIN5flash19enable_sm80_to_sm89INS1_16FlashAttnBwdSm80INS1_25CollectiveMainloopBwdSm80ILi2ELi2EN4cute5tupleIJNS5_1CILi128EEES8_NS7_ILi64EEEEEENS_10bfloat16_tEfNS_4arch4Sm80ELb0ELb1ELb1ELb0ELb0ELb0ELb0ELb0ELi2ELi4ELi4ELi4ELb0EEENS1_21CollectiveEpilogueBwdISA_SB_SD_Li256ELb0ELb0ELi2EEENS1_19SingleTileSchedulerILb0ELb0ELb0ELi128EEEEEEEEEvNT_6ParamsE$_ZN4cute3eso3ESOILb1ELb0EJNS_6LayoutINS_5tupleIJNS3_IJNS3_IJNS_1CILi8EEENS4_ILi1EEEEEES6_EEENS3_IJNS3_IJS6_S6_EEENS4_ILi2EEEEEEEEENS3_IJNS3_IJNS3_IJS6_NS4_ILi0EEEEEESD_EEENS3_IJNS3_IJSD_SD_EEENS4_ILi4096EEEEEEEEEEENS_10ViewEngineINS_8smem_ptrIPN7cutlass10bfloat16_tEEEEEEEC2ERKSK_RKSR_) ;  /* 0xffff0a4000007944 */ /* 0x024fea0003c3ffff */
[----:B------:R2:W5:Y:S01]  /*190e0*/  LDL.64 R2, [R1+0x758] ;  /* 0x0007580001027983 */ /* 0x0005620000100a00 */
[----:B------:R-:W-:Y:S01]  /*190f0*/  IMAD.MOV.U32 R6, RZ, RZ, R4 ;  /* 0x000000ffff067224 */ /* 0x000fe200078e0004 */
[----:B------:R-:W-:Y:S01]  /*19100*/  MOV R9, R5 ;  /* 0x0000000500097202 */ /* 0x000fe20000000f00 */
[----:B------:R-:W-:Y:S01]  /*19110*/  IMAD.MOV.U32 R69, RZ, RZ, R27 ;  /* 0x000000ffff457224 */ /* 0x000fe200078e001b */
[----:B------:R-:W-:Y:S02]  /*19120*/  MOV R8, 0x19140 ;  /* 0x0001914000087802 */ /* 0x000fe40000000f00 */
[----:B-12--5:R-:W-:Y:S05]  /*19130*/  CALL.REL.NOINC `($_ZN7cutlass13device_kernelIN5flash19enable_sm80_to_sm89INS1_16FlashAttnBwdSm80INS1_25CollectiveMainloopBwdSm80ILi2ELi2EN4cute5tupleIJNS5_1CILi128EEES8_NS7_ILi64EEEEEENS_10bfloat16_tEfNS_4arch4Sm80ELb0ELb1ELb1ELb0ELb0ELb0ELb0ELb0ELi2ELi4ELi4ELi4ELb0EEENS1_21CollectiveEpilogueBwdISA_SB_SD_Li256ELb0ELb0ELi2EEENS1_19SingleTileSchedulerILb0ELb0ELb0ELi128EEEEEEEEEvNT_6ParamsE$_ZN4cute3eso3ESOILb1ELb0EJNS_6LayoutINS_5tupleIJNS3_IJNS_1CILi8EEENS4_ILi1EEEEEENS4_ILi2EEEEEENS3_IJNS3_IJS6_NS4_ILi0EEEEEES5_EEEEENS_10ViewEngineIPN7cutlass10bfloat16_tEEEEEC2ERKSD_RKSI_) ;  /* 0xffff1bf000007944 */ /* 0x026fea0003c3ffff */
[----:B------:R2:W5:Y:S01]  /*19140*/  LDL.64 R16, [R1+0x758] ;  /* 0x0007580001107983 */ /* 0x0005620000100a00 */
[----:B------:R-:W-:Y:S02]  /*19150*/  MOV R9, R27 ;  /* 0x0000001b00097202 */ /* 0x000fe40000000f00 */
[----:B------:R-:W-:Y:S02]  /*19160*/  MOV R8, 0x19180 ;  /* 0x0001918000087802 */ /* 0x000fe40000000f00 */
[----:B-12--5:R-:W-:Y:S05]  /*19170*/  CALL.REL.NOINC `($_ZN7cutlass13device_kernelIN5flash19enable_sm80_to_sm89INS1_16FlashAttnBwdSm80INS1_25CollectiveMainloopBwdSm80ILi2ELi2EN4cute5tupleIJNS5_1CILi128EEES8_NS7_ILi64EEEEEENS_10bfloat16_tEfNS_4arch4Sm80ELb0ELb1ELb1ELb0ELb0ELb0ELb0ELb0ELi2ELi4ELi4ELi4ELb0EEENS1_21CollectiveEpilogueBwdISA_SB_SD_Li256ELb0ELb0ELi2EEENS1_19SingleTileSchedulerILb0ELb0ELb0ELi128EEEEEEEEEvNT_6ParamsE$_ZN4cute8smem_ptrIPN7cutlass10bfloat16_tEECI1NS_12iter_adaptorIS3_S4_EEES3_) ;  /* 0xffff29f000007944 */ /* 0x026fea0003c3ffff */
[----:B-1----:R1:W5:Y:S01]  /*19180*/  LDL.64 R2, [R1+0x758] ;  /* 0x0007580001027983 */ /* 0x0023620000100a00 */
[----:B------:R-:W-:Y:S02]  /*19190*/  MOV R69, R27 ;  /* 0x0000001b00457202 */ /* 0x000fe40000000f00 */
[----:B------:R-:W-:-:S02]  /*191a0*/  MOV R6, 0x191c0 ;  /* 0x000191c000067802 */ /* 0x000fc40000000f00 */
[----:B-1---5:R-:W-:Y:S05]  /*191b0*/  CALL.REL.NOINC `($_ZN7cutlass13device_kernelIN5flash19enable_sm80_to_sm89INS1_16FlashAttnBwdSm80INS1_25CollectiveMainloopBwdSm80ILi2ELi2EN4cute5tupleIJNS5_1CILi128EEES8_NS7_ILi64EEEEEENS_10bfloat16_tEfNS_4arch4Sm80ELb0ELb1ELb1ELb0ELb0ELb0ELb0ELb0ELi2ELi4ELi4ELi4ELb0EEENS1_21CollectiveEpilogueBwdISA_SB_SD_Li256ELb0ELb0ELi2EEENS1_19SingleTileSchedulerILb0ELb0ELb0ELi128EEEEEEEEEvNT_6ParamsE$_ZN4cute3eso3ESOILb1ELb0EJNS_6LayoutINS_5tupleIJNS3_IJNS_1CILi8EEENS4_ILi1EEEEEENS4_ILi2EEEEEENS3_IJNS3_IJS6_NS4_ILi0EEEEEENS4_ILi4096EEEEEEEENS_10ViewEngineINS_8smem_ptrIPN7cutlass10bfloat16_tEEEEEEEC2ERKSE_RKSL_) ;  /* 0xffff19e000007944 */ /* 0x022fea0003c3ffff */
[----:B------:R2:W5:Y:S01]  /*191c0*/  LDL.64 R58, [R1+0x758] ;  /* 0x00075800013a7983 */ /* 0x0005620000100a00 */
[----:B-1----:R-:W-:Y:S01]  /*191d0*/  IMAD.MOV.U32 R2, RZ, RZ, R27 ;  /* 0x000000ffff027224 */ /* 0x002fe200078e001b */
[----:B------:R-:W-:-:S02]  /*191e0*/  MOV R3, RZ ;  /* 0x000000ff00037202 */ /* 0x000fc40000000f00 */
[----:B------:R-:W-:Y:S02]  /*191f0*/  MOV R10, 0x19210 ;  /* 0x00019210000a7802 */ /* 0x000fe40000000f00 */
[----:B--2--5:R-:W-:Y:S05]  /*19200*/  CALL.REL.NOINC `($_ZN7cutlass13device_kernelIN5flash19enable_sm80_to_sm89INS1_16FlashAttnBwdSm80INS1_25CollectiveMainloopBwdSm80ILi2ELi2EN4cute5tupleIJNS5_1CILi128EEES8_NS7_ILi64EEEEEENS_10bfloat16_tEfNS_4arch4Sm80ELb0ELb1ELb1ELb0ELb0ELb0ELb0ELb0ELi2ELi4ELi4ELi4ELb0EEENS1_21CollectiveEpilogueBwdISA_SB_SD_Li256ELb0ELb0ELi2EEENS1_19SingleTileSchedulerILb0ELb0ELb0ELi128EEEEEEEEEvNT_6ParamsE$_ZN4cute3eso3ESOILb1ELb0EJNS_10UnderscoreEiEEC2ERKS2_RKi) ;  /* 0xfffeeea000007944 */ /* 0x024fea0003c3ffff */
[----:B-1----:R-:W2:Y:S01]  /*19210*/  LDL R3, [R1+0x758] ;  /* 0x0007580001037983 */ /* 0x002ea20000100800 */
[----:B------:R-:W-:Y:S01]  /*19220*/  IMAD.MOV.U32 R2, RZ, RZ, R27 ;  /* 0x000000ffff027224 */ /* 0x000fe200078e001b */
[----:B------:R-:W-:Y:S02]  /*19230*/  MOV R6, 0x19260 ;  /* 0x0001926000067802 */ /* 0x000fe40000000f00 */
        /* <DEDUP_REMOVED lines=9> */
[----:B------:R-:W-:-:S02]  /*192d0*/  MOV R8, 0x192f0 ;  /* 0x000192f000087802 */ /* 0x000fc40000000f00 */
[----:B-1---5:R-:W-:Y:S05]  /*192e0*/  CALL.REL.NOINC `($_ZN7cutlass13device_kernelIN5flash19enable_sm80_to_sm89INS1_16FlashAttnBwdSm80INS1_25CollectiveMainloopBwdSm80ILi2ELi2EN4cute5tupleIJNS5_1CILi128EEES8_NS7_ILi64EEEEEENS_10bfloat16_tEfNS_4arch4Sm80ELb0ELb1ELb1ELb0ELb0ELb0ELb0ELb0ELi2ELi4ELi4ELi4ELb0EEENS1_21CollectiveEpilogueBwdISA_SB_SD_Li256ELb0ELb0ELi2EEENS1_19SingleTileSchedulerILb0ELb0ELb0ELi128EEEEEEEEEvNT_6ParamsE$_ZN4cute3eso3ESOILb1ELb0EJNS_6LayoutINS_5tupleIJNS3_IJNS_1CILi8EEENS4_ILi1EEEEEEEEENS3_IJNS3_IJS6_NS4_ILi0EEEEEEEEEEENS_10ViewEngineINS_8smem_ptrIPN7cutlass10bfloat16_tEEEEEEEC2ERKSC_RKSJ_) ;  /* 0xffff154000007944 */ /* 0x022fea0003c3ffff */
        /* <DEDUP_REMOVED lines=121> */
[----:B------:R-:W-:Y:S05]  /*19a80*/  CALL.REL.NOINC `($_ZN7cutlass13device_kernelIN5flash19enable_sm80_to_sm89INS1_16FlashAttnBwdSm80INS1_25CollectiveMainloopBwdSm80ILi2ELi2EN4cute5tupleIJNS5_1CILi128EEES8_NS7_ILi64EEEEEENS_10bfloat16_tEfNS_4arch4Sm80ELb0ELb1ELb1ELb0ELb0ELb0ELb0ELb0ELi2ELi4ELi4ELi4ELb0EEENS1_21CollectiveEpilogueBwdISA_SB_SD_Li256ELb0ELb0ELi2EEENS1_19SingleTileSchedulerILb0ELb0ELb0ELi128EEEEEEEEEvNT_6ParamsE$_ZN4cute3eso3ESOILb1ELb0EJNS_6LayoutINS_5tupleIJNS3_IJNS_1CILi8EEENS4_ILi1EEEEEENS4_ILi4EEEEEENS3_IJNS3_IJS6_NS4_ILi0EEEEEENS4_ILi2048EEEEEEEEiEEC2ERKSE_RKi) ;  /* 0xffff146000007944 */ /* 0x000fea0003c3ffff */
[----:B------:R-:W-:Y:S01]  /*19a90*/  ULDC.64 UR4, c[0x0][0x118] ;  /* 0x0000460000047ab9 */ /* 0x000fe20000000a00 */
[----:B-1----:R-:W2:Y:S04]  /*19aa0*/  LDL R2, [R1+0x758] ;  /* 0x0007580001027983 */ /* 0x002ea80000100800 */
[----:B------:R-:W2:Y:S01]  /*19ab0*/  LD.E.64 R4, [R54.64+0x8] ;  /* 0x0000080436047980 */ /* 0x000ea2000c101b00 */
[----:B------:R-:W-:Y:S02]  /*19ac0*/  MOV R9, R27 ;  /* 0x0000001b00097202 */ /* 0x000fe40000000f00 */
[----:B------:R-:W-:Y:S01]  /*19ad0*/  MOV R8, 0x19b00 ;  /* 0x00019b0000087802 */ /* 0x000fe20000000f00 */
[----:B--2---:R-:W-:-:S04]  /*19ae0*/  IMAD.WIDE R2, R2, 0x2, R4 ;  /* 0x0000000202027825 */ /* 0x004fc800078e0204 */
[----:B------:R-:W-:Y:S05]  /*19af0*/  CALL.REL.NOINC `($_ZN7cutlass13device_kernelIN5flash19enable_sm80_to_sm89INS1_16FlashAttnBwdSm80INS1_25CollectiveMainloopBwdSm80ILi2ELi2EN4cute5tupleIJNS5_1CILi128EEES8_NS7_ILi64EEEEEENS_10bfloat16_tEfNS_4arch4Sm80ELb0ELb1ELb1ELb0ELb0ELb0ELb0ELb0ELi2ELi4ELi4ELi4ELb0EEENS1_21CollectiveEpilogueBwdISA_SB_SD_Li256ELb0ELb0ELi2EEENS1_19SingleTileSchedulerILb0ELb0ELb0ELi128EEEEEEEEEvNT_6ParamsE$_ZN4cute8smem_ptrIPN7cutlass10bfloat16_tEECI1NS_12iter_adaptorIS3_S4_EEES3_) ;  /* 0xffff207000007944 */ /* 0x000fea0003c3ffff */
[----:B-1----:R1:W5:Y:S01]  /*19b00*/  LDL.64 R2, [R1+0x758] ;  /* 0x0007580001027983 */ /* 0x0023620000100a00 */
[----:B------:R-:W-:-:S03]  /*19b10*/  MOV R6, 0x19b30 ;  /* 0x00019b3000067802 */ /* 0x000fc60000000f00 */
[----:B-1---5:R-:W-:Y:S05]  /*19b20*/  CALL.REL.NOINC `($_ZN7cutlass13device_kernelIN5flash19enable_sm80_to_sm89INS1_16FlashAttnBwdSm80INS1_25CollectiveMainloopBwdSm80ILi2ELi2EN4cute5tupleIJNS5_1CILi128EEES8_NS7_ILi64EEEEEENS_10bfloat16_tEfNS_4arch4Sm80ELb0ELb1ELb1ELb0ELb0ELb0ELb0ELb0ELi2ELi4ELi4ELi4ELb0EEENS1_21CollectiveEpilogueBwdISA_SB_SD_Li256ELb0ELb0ELi2EEENS1_19SingleTileSchedulerILb0ELb0ELb0ELi128EEEEEEEEEvNT_6ParamsE$_ZN4cute3eso3ESOILb1ELb0EJNS_6LayoutINS_5tupleIJNS3_IJNS_1CILi8EEENS4_ILi1EEEEEENS4_ILi4EEEEEENS3_IJNS3_IJS6_NS4_ILi0EEEEEENS4_ILi2048EEEEEEEENS_10ViewEngineINS_8smem_ptrIPN7cutlass10bfloat16_tEEEEEEEC2ERKSE_RKSL_) ;  /* 0xffff138000007944 */ /* 0x022fea0003c3ffff */
[----:B-1----:R1:W5:Y:S01]  /*19b30*/  LDL.64 R4, [R1+0x758] ;  /* 0x0007580001047983 */ /* 0x0023620000100a00 */
[----:B------:R-:W-:Y:S01]  /*19b40*/  IMAD.MOV.U32 R83, RZ, RZ, R27 ;  /* 0x000000ffff537224 */ /* 0x000fe200078e001b */
[----:B------:R-:W-:-:S02]  /*19b50*/  MOV R3, 0x1 ;  /* 0x0000000100037802 */ /* 0x000fc40000000f00 */
[----:B------:R-:W-:Y:S02]  /*19b60*/  MOV R8, 0x19b80 ;  /* 0x00019b8000087802 */ /* 0x000fe40000000f00 */
[----:B-1---5:R-:W-:Y:S05]  /*19b70*/  CALL.REL.NOINC `($_ZN7cutlass13device_kernelIN5flash19enable_sm80_to_sm89INS1_16FlashAttnBwdSm80INS1_25CollectiveMainloopBwdSm80ILi2ELi2EN4cute5tupleIJNS5_1CILi128EEES8_NS7_ILi64EEEEEENS_10bfloat16_tEfNS_4arch4Sm80ELb0ELb1ELb1ELb0ELb0ELb0ELb0ELb0ELi2ELi4ELi4ELi4ELb0EEENS1_21CollectiveEpilogueBwdISA_SB_SD_Li256ELb0ELb0ELi2EEENS1_19SingleTileSchedulerILb0ELb0ELb0ELi128EEEEEEEEEvNT_6ParamsE$_ZN4cute3eso3ESOILb1ELb0EJNS_10UnderscoreES2_iEEC2ERKS2_S5_RKi) ;  /* 0xfffee4f000007944 */ /* 0x022fea0003c3ffff */
[----:B-1----:R-:W2:Y:S01]  /*19b80*/  LDL R3, [R1+0x758] ;  /* 0x0007580001037983 */ /* 0x002ea20000100800 */
[----:B------:R-:W-:Y:S02]  /*19b90*/  MOV R6, 0x19bc0 ;  /* 0x00019bc000067802 */ /* 0x000fe40000000f00 */
[----:B--2---:R-:W-:Y:S02]  /*19ba0*/  SHF.L.U32 R3, R3, 0x5, RZ ;  /* 0x0000000503037819 */ /* 0x004fe400000006ff */
[----:B------:R-:W-:Y:S05]  /*19bb0*/  CALL.REL.NOINC `($_ZN7cutlass13device_kernelIN5flash19enable_sm80_to_sm89INS1_16FlashAttnBwdSm80INS1_25CollectiveMainloopBwdSm80ILi2ELi2EN4cute5tupleIJNS5_1CILi128EEES8_NS7_ILi64EEEEEENS_10bfloat16_tEfNS_4arch4Sm80ELb0ELb1ELb1ELb0ELb0ELb0ELb0ELb0ELi2ELi4ELi4ELi4ELb0EEENS1_21CollectiveEpilogueBwdISA_SB_SD_Li256ELb0ELb0ELi2EEENS1_19SingleTileSchedulerILb0ELb0ELb0ELi128EEEEEEEEEvNT_6ParamsE$_ZN4cute3eso3ESOILb1ELb0EJNS_6LayoutINS_5tupleIJNS3_IJNS_1CILi8EEENS4_ILi1EEEEEENS4_ILi4EEEEEENS3_IJNS3_IJS6_NS4_ILi0EEEEEES5_EEEEEiEEC2ERKSD_RKi) ;  /* 0xffff13d000007944 */ /* 0x000fea0003c3ffff */
[----:B-1----:R-:W2:Y:S01]  /*19bc0*/  LDL R3, [R1+0x758] ;  /* 0x0007580001037983 */ /* 0x002ea20000100800 */
[----:B------:R-:W-:Y:S01]  /*19bd0*/  MOV R8, 0x19c10 ;  /* 0x00019c1000087802 */ /* 0x000fe20000000f00 */
[----:B--2---:R-:W-:-:S05]  /*19be0*/  IMAD.WIDE R6, R3, 0x2, R50 ;  /* 0x0000000203067825 */ /* 0x004fca00078e0232 */
[----:B------:R-:W-:Y:S02]  /*19bf0*/  MOV R9, R7 ;  /* 0x0000000700097202 */ /* 0x000fe40000000f00 */
[----:B------:R-:W-:Y:S05]  /*19c00*/  CALL.REL.NOINC `($_ZN7cutlass13device_kernelIN5flash19enable_sm80_to_sm89INS1_16FlashAttnBwdSm80INS1_25CollectiveMainloopBwdSm80ILi2ELi2EN4cute5tupleIJNS5_1CILi128EEES8_NS7_ILi64EEEEEENS_10bfloat16_tEfNS_4arch4Sm80ELb0ELb1ELb1ELb0ELb0ELb0ELb0ELb0ELi2ELi4ELi4ELi4ELb0EEENS1_21CollectiveEpilogueBwdISA_SB_SD_Li256ELb0ELb0ELi2EEENS1_19SingleTileSchedulerILb0ELb0ELb0ELi128EEEEEEEEEvNT_6ParamsE$_ZN4cute3eso3ESOILb1ELb0EJNS_6LayoutINS_5tupleIJNS3_IJNS_1CILi8EEENS4_ILi1EEEEEENS4_ILi4EEEEEENS3_IJNS3_IJS6_NS4_ILi0EEEEEES5_EEEEENS_10ViewEngineIPN7cutlass10bfloat16_tEEEEEC2ERKSD_RKSI_) ;  /* 0xffff132000007944 */ /* 0x000fea0003c3ffff */
[----:B------:R2:W5:Y:S01]  /*19c10*/  LDL.64 R2, [R1+0x758] ;  /* 0x0007580001027983 */ /* 0x0005620000100a00 */
[----:B-1----:R-:W-:Y:S02]  /*19c20*/  MOV R7, R5 ;  /* 0x0000000500077202 */ /* 0x002fe40000000f00 */
[----:B------:R-:W-:Y:S02]  /*19c30*/  MOV R6, 0x19c50 ;  /* 0x00019c5000067802 */ /* 0x000fe40000000f00 */
[----:B--2--5:R-:W-:Y:S05]  /*19c40*/  CALL.REL.NOINC `($_ZN7cutlass13device_kernelIN5flash19enable_sm80_to_sm89INS1_16FlashAttnBwdSm80INS1_25CollectiveMainloopBwdSm80ILi2ELi2EN4cute5tupleIJNS5_1CILi128EEES8_NS7_ILi64EEEEEENS_10bfloat16_tEfNS_4arch4Sm80ELb0ELb1ELb1ELb0ELb0ELb0ELb0ELb0ELi2ELi4ELi4ELi4ELb0EEENS1_21CollectiveEpilogueBwdISA_SB_SD_Li256ELb0ELb0ELi2EEENS1_19SingleTileSchedulerILb0ELb0ELb0ELi128EEEEEEEEEvNT_6ParamsE$_ZN4cute3eso3ESOILb1ELb0EJNS_6LayoutINS_5tupleIJNS3_IJNS_1CILi8EEENS4_ILi1EEEEEENS3_IJNS4_ILi4EEEEEEEEENS3_IJNS3_IJS6_NS4_ILi0EEEEEENS3_IJNS4_ILi2048EEEEEEEEEEENS_10ViewEngineINS_8smem_ptrIPN7cutlass10bfloat16_tEEEEEEEC2ERKSG_RKSN_) ;  /* 0xffff0e9000007944 */ /* 0x024fea0003c3ffff */
[----:B------:R2:W5:Y:S01]  /*19c50*/  LDL.64 R6, [R1+0x758] ;  /* 0x0007580001067983 */ /* 0x0005620000100a00 */
[----:B-1----:R-:W-:Y:S02]  /*19c60*/  MOV R5, R3 ;  /* 0x0000000300057202 */ /* 0x002fe40000000f00 */
[----:B------:R-:W-:Y:S02]  /*19c70*/  MOV R4, 0x19c90 ;  /* 0x00019c9000047802 */ /* 0x000fe40000000f00 */
        /* <DEDUP_REMOVED lines=271> */
[----:B-1----:R-:W-:Y:S05]  /*1ad70*/  CALL.REL.NOINC `($_ZN7cutlass13device_kernelIN5flash19enable_sm80_to_sm89INS1_16FlashAttnBwdSm80INS1_25CollectiveMainloopBwdSm80ILi2ELi2EN4cute5tupleIJNS5_1CILi128EEES8_NS7_ILi64EEEEEENS_10bfloat16_tEfNS_4arch4Sm80ELb0ELb1ELb1ELb0ELb0ELb0ELb0ELb0ELi2ELi4ELi4ELi4ELb0EEENS1_21CollectiveEpilogueBwdISA_SB_SD_Li256ELb0ELb0ELi2EEENS1_19SingleTileSchedulerILb0ELb0ELb0ELi128EEEEEEEEEvNT_6ParamsE$_ZN4cute3eso3ESOILb1ELb0EJNS_10UnderscoreES2_iEEC2ERKS2_S5_RKi) ;  /* 0xfffed2f000007944 */ /* 0x002fea0003c3ffff */
        /* <DEDUP_REMOVED lines=9> */
[----:B------:R-:W-:Y:S05]  /*1ae10*/  CALL.REL.NOINC `($_ZN7cutlass13device_kernelIN5flash19enable_sm80_to_sm89INS1_16FlashAttnBwdSm80INS1_25CollectiveMainloopBwdSm80ILi2ELi2EN4cute5tupleIJNS5_1CILi128EEES8_NS7_ILi64EEEEEENS_10bfloat16_tEfNS_4arch4Sm80ELb0ELb1ELb1ELb0ELb0ELb0ELb0ELb0ELi2ELi4ELi4ELi4ELb0EEENS1_21CollectiveEpilogueBwdISA_SB_SD_Li256ELb0ELb0ELi2EEENS1_19SingleTileSchedulerILb0ELb0ELb0ELi128EEEEEEEEEvNT_6ParamsE$_ZN4cute3eso3ESOILb1ELb0EJNS_6LayoutINS_5tupleIJNS3_IJNS_1CILi2EEES5_S5_EEES5_EEENS3_IJNS3_IJNS4_ILi1EEES5_NS4_ILi4EEEEEENS4_ILi8EEEEEEEEiEEC2ERKSD_RKi) ;  /* 0xfffef7d000007944 */ /* 0x000fea0003c3ffff */
[----:B-1----:R-:W2:Y:S01]  /*1ae20*/  LDL R3, [R1+0x758] ;  /* 0x0007580001037983 */ /* 0x002ea20000100800 */
[----:B------:R-:W-:Y:S02]  /*1ae30*/  MOV R69, R27 ;  /* 0x0000001b00457202 */ /* 0x000fe40000000f00 */
[----:B------:R-:W-:Y:S01]  /*1ae40*/  MOV R4, 0x1ae80 ;  /* 0x0001ae8000047802 */ /* 0x000fe20000000f00 */
[----:B--2---:R-:W-:-:S05]  /*1ae50*/  IMAD.WIDE R2, R3, 0x2, R14 ;  /* 0x0000000203027825 */ /* 0x004fca00078e020e */
[----:B------:R-:W-:Y:S02]  /*1ae60*/  MOV R6, R2 ;  /* 0x0000000200067202 */ /* 0x000fe40000000f00 */
[----:B------:R-:W-:Y:S05]  /*1ae70*/  CALL.REL.NOINC `($_ZN7cutlass13device_kernelIN5flash19enable_sm80_to_sm89INS1_16FlashAttnBwdSm80INS1_25CollectiveMainloopBwdSm80ILi2ELi2EN4cute5tupleIJNS5_1CILi128EEES8_NS7_ILi64EEEEEENS_10bfloat16_tEfNS_4arch4Sm80ELb0ELb1ELb1ELb0ELb0ELb0ELb0ELb0ELi2ELi4ELi4ELi4ELb0EEENS1_21CollectiveEpilogueBwdISA_SB_SD_Li256ELb0ELb0ELi2EEENS1_19SingleTileSchedulerILb0ELb0ELb0ELi128EEEEEEEEEvNT_6ParamsE$_ZN4cute3eso3ESOILb1ELb0EJNS_6LayoutINS_5tupleIJNS3_IJNS_1CILi2EEES5_S5_EEES5_EEENS3_IJNS3_IJNS4_ILi1EEES5_NS4_ILi4EEEEEENS4_ILi8EEEEEEEENS_10ViewEngineIPN7cutlass10bfloat16_tEEEEEC2ERKSD_RKSI_) ;  /* 0xfffef72000007944 */ /* 0x000fea0003c3ffff */
[----:B------:R2:W5:Y:S01]  /*1ae80*/  LDL.64 R58, [R1+0x758] ;  /* 0x00075800013a7983 */ /* 0x0005620000100a00 */
[----:B------:R-:W-:Y:S01]  /*1ae90*/  IMAD.MOV.U32 R83, RZ, RZ, R27 ;  /* 0x000000ffff537224 */ /* 0x000fe200078e001b */
[----:B------:R-:W-:Y:S02]  /*1aea0*/  MOV R3, RZ ;  /* 0x000000ff00037202 */ /* 0x000fe40000000f00 */
[----:B------:R-:W-:Y:S02]  /*1aeb0*/  MOV R8, 0x1aed0 ;  /* 0x0001aed000087802 */ /* 0x000fe40000000f00 */
[----:B-12--5:R-:W-:Y:S05]  /*1aec0*/  CALL.REL.NOINC `($_ZN7cutlass13device_kernelIN5flash19enable_sm80_to_sm89INS1_16FlashAttnBwdSm80INS1_25CollectiveMainloopBwdSm80ILi2ELi2EN4cute5tupleIJNS5_1CILi128EEES8_NS7_ILi64EEEEEENS_10bfloat16_tEfNS_4arch4Sm80ELb0ELb1ELb1ELb0ELb0ELb0ELb0ELb0ELi2ELi4ELi4ELi4ELb0EEENS1_21CollectiveEpilogueBwdISA_SB_SD_Li256ELb0ELb0ELi2EEENS1_19SingleTileSchedulerILb0ELb0ELb0ELi128EEEEEEEEEvNT_6ParamsE$_ZN4cute3eso3ESOILb1ELb0EJNS_10UnderscoreES2_iEEC2ERKS2_S5_RKi) ;  /* 0xfffed1a000007944 */ /* 0x026fea0003c3ffff */
        /* <DEDUP_REMOVED lines=8> */
[----:B------:R-:W-:Y:S05]  /*1af50*/  CALL.REL.NOINC `($_ZN7cutlass13device_kernelIN5flash19enable_sm80_to_sm89INS1_16FlashAttnBwdSm80INS1_25CollectiveMainloopBwdSm80ILi2ELi2EN4cute5tupleIJNS5_1CILi128EEES8_NS7_ILi64EEEEEENS_10bfloat16_tEfNS_4arch4Sm80ELb0ELb1ELb1ELb0ELb0ELb0ELb0ELb0ELi2ELi4ELi4ELi4ELb0EEENS1_21CollectiveEpilogueBwdISA_SB_SD_Li256ELb0ELb0ELi2EEENS1_19SingleTileSchedulerILb0ELb0ELb0ELi128EEEEEEEEEvNT_6ParamsE$_ZN4cute3eso3ESOILb1ELb0EJNS_6LayoutINS_5tupleIJNS3_IJNS_1CILi2EEES5_EEENS4_ILi8EEEEEENS3_IJNS3_IJNS4_ILi1EEES5_EEENS4_ILi4EEEEEEEEiEEC2ERKSD_RKi) ;  /* 0xfffef3b000007944 */ /* 0x000fea0003c3ffff */
[----:B-1----:R-:W2:Y:S01]  /*1af60*/  LDL R3, [R1+0x758] ;  /* 0x0007580001037983 */ /* 0x002ea20000100800 */
[----:B------:R-:W-:Y:S01]  /*1af70*/  MOV R4, 0x1afb0 ;  /* 0x0001afb000047802 */ /* 0x000fe20000000f00 */
[----:B--2---:R-:W-:-:S05]  /*1af80*/  IMAD.WIDE R2, R3, 0x2, R12 ;  /* 0x0000000203027825 */ /* 0x004fca00078e020c */
[----:B------:R-:W-:Y:S02]  /*1af90*/  MOV R6, R2 ;  /* 0x0000000200067202 */ /* 0x000fe40000000f00 */
[----:B------:R-:W-:Y:S05]  /*1afa0*/  CALL.REL.NOINC `($_ZN7cutlass13device_kernelIN5flash19enable_sm80_to_sm89INS1_16FlashAttnBwdSm80INS1_25CollectiveMainloopBwdSm80ILi2ELi2EN4cute5tupleIJNS5_1CILi128EEES8_NS7_ILi64EEEEEENS_10bfloat16_tEfNS_4arch4Sm80ELb0ELb1ELb1ELb0ELb0ELb0ELb0ELb0ELi2ELi4ELi4ELi4ELb0EEENS1_21CollectiveEpilogueBwdISA_SB_SD_Li256ELb0ELb0ELi2EEENS1_19SingleTileSchedulerILb0ELb0ELb0ELi128EEEEEEEEEvNT_6ParamsE$_ZN4cute3eso3ESOILb1ELb0EJNS_6LayoutINS_5tupleIJNS3_IJNS_1CILi2EEES5_EEENS4_ILi8EEEEEENS3_IJNS3_IJNS4_ILi1EEES5_EEENS4_ILi4EEEEEEEENS_10ViewEngineIPN7cutlass10bfloat16_tEEEEEC2ERKSD_RKSI_) ;  /* 0xfffef31000007944 */ /* 0x000fea0003c3ffff */
[----:B------:R2:W5:Y:S04]  /*1afb0*/  LDL.64 R60, [R1+0x758] ;  /* 0x00075800013c7983 */ /* 0x0005680000100a00 */
[----:B------:R2:W-:Y:S02]  /*1afc0*/  STL [R1+0x770], RZ ;  /* 0x000770ff01007387 */ /* 0x0005e40000100800 */
.L_x_1554:
[----:B------:R-:W-:Y:S01]  /*1afd0*/  IMAD.MOV.U32 R83, RZ, RZ, R27 ;  /* 0x000000ffff537224 */ /* 0x000fe200078e001b */
[----:B------:R-:W-:Y:S01]  /*1afe0*/  LOP3.LUT R82, R22, 0x1, RZ, 0xc0, !PT ;  /* 0x0000000116527812 */ /* 0x000fe200078ec0ff */
[----:B------:R-:W-:Y:S01]  /*1aff0*/  IMAD.MOV.U32 R81, RZ, RZ, R26 ;  /* 0x000000ffff517224 */ /* 0x000fe200078e001a */
[----:B-1----:R-:W-:Y:S02]  /*1b000*/  MOV R80, 0x1b020 ;  /* 0x0001b02000507802 */ /* 0x002fe40000000f00 */
[----:B-12--5:R-:W-:Y:S05]  /*1b010*/  CALL.REL.NOINC `($_ZN7cutlass13device_kernelIN5flash19enable_sm80_to_sm89INS1_16FlashAttnBwdSm80INS1_25CollectiveMainloopBwdSm80ILi2ELi2EN4cute5tupleIJNS5_1CILi128EEES8_NS7_ILi64EEEEEENS_10bfloat16_tEfNS_4arch4Sm80ELb0ELb1ELb1ELb0ELb0ELb0ELb0ELb0ELi2ELi4ELi4ELi4ELb0EEENS1_21CollectiveEpilogueBwdISA_SB_SD_Li256ELb0ELb0ELi2EEENS1_19SingleTileSchedulerILb0ELb0ELb0ELi128EEEEEEEEEvNT_6ParamsE$_ZN4cute3eso3ESOILb1ELb0EJNS_10UnderscoreEiiEEC2ERKS2_RKiS7_) ;  /* 0xfffed0d000007944 */ /* 0x026fea0003c3ffff */
[----:B------:R-:W-:Y:S01]  /*1b020*/  MOV R69, R27 ;  /* 0x0000001b00457202 */ /* 0x000fe20000000f00 */
[----:B-1----:R-:W2:Y:S01]  /*1b030*/  LDL.64 R2, [R1+0x758] ;  /* 0x0007580001027983 */ /* 0x002ea20000100a00 */
[----:B------:R-:W-:Y:S01]  /*1b040*/  MOV R4, 0x1b080 ;  /* 0x0001b08000047802 */ /* 0x000fe20000000f00 */
[----:B--2---:R-:W-:Y:S04]  /*1b050*/  IMAD R3, R3, 0x2, R2 ;  /* 0x0000000203037824 */ /* 0x004fe800078e0202 */
[----:B------:R-:W-:Y:S02]  /*1b060*/  IMAD.SHL.U32 R3, R3, 0x4, RZ ;  /* 0x0000000403037824 */ /* 0x000fe400078e00ff */
[----:B------:R-:W-:Y:S05]  /*1b070*/  CALL.REL.NOINC `($_ZN7cutlass13device_kernelIN5flash19enable_sm80_to_sm89INS1_16FlashAttnBwdSm80INS1_25CollectiveMainloopBwdSm80ILi2ELi2EN4cute5tupleIJNS5_1CILi128EEES8_NS7_ILi64EEEEEENS_10bfloat16_tEfNS_4arch4Sm80ELb0ELb1ELb1ELb0ELb0ELb0ELb0ELb0ELi2ELi4ELi4ELi4ELb0EEENS1_21CollectiveEpilogueBwdISA_SB_SD_Li256ELb0ELb0ELi2EEENS1_19SingleTileSchedulerILb0ELb0ELb0ELi128EEEEEEEEEvNT_6ParamsE$_ZN4cute3eso3ESOILb1ELb0EJNS_6LayoutINS_5tupleIJNS3_IJNS_1CILi2EEES5_EEEEEENS3_IJNS3_IJNS4_ILi1EEES5_EEEEEEEEiEEC2ERKSB_RKi) ;  /* 0xfffef05000007944 */ /* 0x000fea0003c3ffff */
[----:B------:R-:W-:Y:S01]  /*1b080*/  MOV R4, 0x1b0e0 ;  /* 0x0001b0e000047802 */ /* 0x000fe20000000f00 */
[----:B-1----:R-:W2:Y:S01]  /*1b090*/  LDL R3, [R1+0x758] ;  /* 0x0007580001037983 */ /* 0x002ea20000100800 */
[----:B------:R-:W-:Y:S01]  /*1b0a0*/  IMAD.MOV.U32 R2, RZ, RZ, R27 ;  /* 0x000000ffff027224 */ /* 0x000fe200078e001b */
[C---:B--2---:R-:W-:Y:S04]  /*1b0b0*/  LEA R8, P0, R3.reuse, R48, 0x2 ;  /* 0x0000003003087211 */ /* 0x044fe800078010ff */
[----:B------:R-:W-:Y:S04]  /*1b0c0*/  LEA.HI.X.SX32 R3, R3, R49, 0x2, P0 ;  /* 0x0000003103037211 */ /* 0x000fe800000f16ff */
[----:B------:R-:W-:Y:S05]  /*1b0d0*/  CALL.REL.NOINC `($_ZN7cutlass13device_kernelIN5flash19enable_sm80_to_sm89INS1_16FlashAttnBwdSm80INS1_25CollectiveMainloopBwdSm80ILi2ELi2EN4cute5tupleIJNS5_1CILi128EEES8_NS7_ILi64EEEEEENS_10bfloat16_tEfNS_4arch4Sm80ELb0ELb1ELb1ELb0ELb0ELb0ELb0ELb0ELi2ELi4ELi4ELi4ELb0EEENS1_21CollectiveEpilogueBwdISA_SB_SD_Li256ELb0ELb0ELi2EEENS1_19SingleTileSchedulerILb0ELb0ELb0ELi128EEEEEEEEEvNT_6ParamsE$_ZN4cute3eso3ESOILb1ELb0EJNS_6LayoutINS_5tupleIJNS3_IJNS_1CILi2EEES5_EEEEEENS3_IJNS3_IJNS4_ILi1EEES5_EEEEEEEENS_10ViewEngineIPfEEEEC2ERKSB_RKSE_) ;  /* 0xfffeefa000007944 */ /* 0x000fea0003c3ffff */
[----:B------:R-:W-:Y:S01]  /*1b0e0*/  MOV R3, R82 ;  /* 0x0000005200037202 */ /* 0x000fe20000000f00 */
[----:B-1----:R1:W5:Y:S01]  /*1b0f0*/  LDL.64 R8, [R1+0x758] ;  /* 0x0007580001087983 */ /* 0x0023620000100a00 */
[----:B------:R-:W-:Y:S01]  /*1b100*/  MOV R10, 0x1b130 ;  /* 0x0001b130000a7802 */ /* 0x000fe20000000f00 */
[----:B------:R-:W-:Y:S02]  /*1b110*/  IMAD.MOV.U32 R2, RZ, RZ, R27 ;  /* 0x000000ffff027224 */ /* 0x000fe400078e001b */
[----:B-1---5:R-:W-:Y:S05]  /*1b120*/  CALL.REL.NOINC `($_ZN7cutlass13device_kernelIN5flash19enable_sm80_to_sm89INS1_16FlashAttnBwdSm80INS1_25CollectiveMainloopBwdSm80ILi2ELi2EN4cute5tupleIJNS5_1CILi128EEES8_NS7_ILi64EEEEEENS_10bfloat16_tEfNS_4arch4Sm80ELb0ELb1ELb1ELb0ELb0ELb0ELb0ELb0ELi2ELi4ELi4ELi4ELb0EEENS1_21CollectiveEpilogueBwdISA_SB_SD_Li256ELb0ELb0ELi2EEENS1_19SingleTileSchedulerILb0ELb0ELb0ELi128EEEEEEEEEvNT_6ParamsE$_ZN4cute3eso3ESOILb1ELb0EJNS_10UnderscoreEiEEC2ERKS2_RKi) ;  /* 0xfffecf8000007944 */ /* 0x022fea0003c3ffff */
[----:B------:R-:W-:Y:S01]  /*1b130*/  MOV R4, 0x1b180 ;  /* 0x0001b18000047802 */ /* 0x000fe20000000f00 */
[----:B-1----:R-:W2:Y:S01]  /*1b140*/  LDL R3, [R1+0x758] ;  /* 0x0007580001037983 */ /* 0x002ea20000100800 */
[----:B------:R-:W-:Y:S01]  /*1b150*/  IMAD.MOV.U32 R69, RZ, RZ, R27 ;  /* 0x000000ffff457224 */ /* 0x000fe200078e001b */
[----:B--2---:R-:W-:Y:S02]  /*1b160*/  SHF.L.U32 R3, R3, 0x3, RZ ;  /* 0x0000000303037819 */ /* 0x004fe400000006ff */
[----:B------:R-:W-:Y:S05]  /*1b170*/  CALL.REL.NOINC `($_ZN7cutlass13device_kernelIN5flash19enable_sm80_to_sm89INS1_16FlashAttnBwdSm80INS1_25CollectiveMainloopBwdSm80ILi2ELi2EN4cute5tupleIJNS5_1CILi128EEES8_NS7_ILi64EEEEEENS_10bfloat16_tEfNS_4arch4Sm80ELb0ELb1ELb1ELb0ELb0ELb0ELb0ELb0ELi2ELi4ELi4ELi4ELb0EEENS1_21CollectiveEpilogueBwdISA_SB_SD_Li256ELb0ELb0ELi2EEENS1_19SingleTileSchedulerILb0ELb0ELb0ELi128EEEEEEEEEvNT_6ParamsE$_ZN4cute3eso3ESOILb1ELb0EJNS_6LayoutINS_5tupleIJNS3_IJNS_1CILi2EEES5_S5_EEEEEENS3_IJNS3_IJNS4_ILi1EEES5_NS4_ILi4EEEEEEEEEEEiEEC2ERKSC_RKi) ;  /* 0xfffef35000007944 */ /* 0x000fea0003c3ffff */
[----:B------:R-:W-:Y:S01]  /*1b180*/  MOV R4, 0x1b1e0 ;  /* 0x0001b1e000047802 */ /* 0x000fe20000000f00 */
[----:B-1----:R-:W2:Y:S01]  /*1b190*/  LDL R3, [R1+0x758] ;  /* 0x0007580001037983 */ /* 0x002ea20000100800 */
[----:B------:R-:W-:Y:S01]  /*1b1a0*/  IMAD.MOV.U32 R69, RZ, RZ, R27 ;  /* 0x000000ffff457224 */ /* 0x000fe200078e001b */
[C---:B--2---:R-:W-:Y:S04]  /*1b1b0*/  LEA R6, P0, R3.reuse, R58, 0x1 ;  /* 0x0000003a03067211 */ /* 0x044fe800078008ff */
[----:B------:R-:W-:Y:S04]  /*1b1c0*/  LEA.HI.X.SX32 R3, R3, R59, 0x1, P0 ;  /* 0x0000003b03037211 */ /* 0x000fe800000f0eff */
[----:B------:R-:W-:Y:S05]  /*1b1d0*/  CALL.REL.NOINC `($_ZN7cutlass13device_kernelIN5flash19enable_sm80_to_sm89INS1_16FlashAttnBwdSm80INS1_25CollectiveMainloopBwdSm80ILi2ELi2EN4cute5tupleIJNS5_1CILi128EEES8_NS7_ILi64EEEEEENS_10bfloat16_tEfNS_4arch4Sm80ELb0ELb1ELb1ELb0ELb0ELb0ELb0ELb0ELi2ELi4ELi4ELi4ELb0EEENS1_21CollectiveEpilogueBwdISA_SB_SD_Li256ELb0ELb0ELi2EEENS1_19SingleTileSchedulerILb0ELb0ELb0ELi128EEEEEEEEEvNT_6ParamsE$_ZN4cute3eso3ESOILb1ELb0EJNS_6LayoutINS_5tupleIJNS3_IJNS_1CILi2EEES5_S5_EEEEEENS3_IJNS3_IJNS4_ILi1EEES5_NS4_ILi4EEEEEEEEEEENS_10ViewEngineIPN7cutlass10bfloat16_tEEEEEC2ERKSC_RKSH_) ;  /* 0xfffef2a000007944 */ /* 0x000fea0003c3ffff */
[----:B------:R-:W-:Y:S01]  /*1b1e0*/  MOV R3, R22 ;  /* 0x0000001600037202 */ /* 0x000fe20000000f00 */
[----:B------:R2:W5:Y:S01]  /*1b1f0*/  LDL.64 R12, [R1+0x758] ;  /* 0x00075800010c7983 */ /* 0x0005620000100a00 */
[----:B------:R-:W-:Y:S01]  /*1b200*/  MOV R10, 0x1b230 ;  /* 0x0001b230000a7802 */ /* 0x000fe20000000f00 */
[----:B-1----:R-:W-:Y:S02]  /*1b210*/  IMAD.MOV.U32 R2, RZ, RZ, R27 ;  /* 0x000000ffff027224 */ /* 0x002fe400078e001b */
[----:B--2--5:R-:W-:Y:S05]  /*1b220*/  CALL.REL.NOINC `($_ZN7cutlass13device_kernelIN5flash19enable_sm80_to_sm89INS1_16FlashAttnBwdSm80INS1_25CollectiveMainloopBwdSm80ILi2ELi2EN4cute5tupleIJNS5_1CILi128EEES8_NS7_ILi64EEEEEENS_10bfloat16_tEfNS_4arch4Sm80ELb0ELb1ELb1ELb0ELb0ELb0ELb0ELb0ELi2ELi4ELi4ELi4ELb0EEENS1_21CollectiveEpilogueBwdISA_SB_SD_Li256ELb0ELb0ELi2EEENS1_19SingleTileSchedulerILb0ELb0ELb0ELi128EEEEEEEEEvNT_6ParamsE$_ZN4cute3eso3ESOILb1ELb0EJNS_10UnderscoreEiEEC2ERKS2_RKi) ;  /* 0xfffece8000007944 */ /* 0x024fea0003c3ffff */
[----:B------:R-:W-:Y:S01]  /*1b230*/  MOV R4, 0x1b280 ;  /* 0x0001b28000047802 */ /* 0x000fe20000000f00 */
[----:B-1----:R-:W2:Y:S01]  /*1b240*/  LDL R3, [R1+0x758] ;  /* 0x0007580001037983 */ /* 0x002ea20000100800 */
[----:B------:R-:W-:Y:S01]  /*1b250*/  IMAD.MOV.U32 R69, RZ, RZ, R27 ;  /* 0x000000ffff457224 */ /* 0x000fe200078e001b */
[----:B--2---:R-:W-:Y:S02]  /*1b260*/  SHF.L.U32 R3, R3, 0x2, RZ ;  /* 0x0000000203037819 */ /* 0x004fe400000006ff */
[----:B------:R-:W-:Y:S05]  /*1b270*/  CALL.REL.NOINC `($_ZN7cutlass13device_kernelIN5flash19enable_sm80_to_sm89INS1_16FlashAttnBwdSm80INS1_25CollectiveMainloopBwdSm80ILi2ELi2EN4cute5tupleIJNS5_1CILi128EEES8_NS7_ILi64EEEEEENS_10bfloat16_tEfNS_4arch4Sm80ELb0ELb1ELb1ELb0ELb0ELb0ELb0ELb0ELi2ELi4ELi4ELi4ELb0EEENS1_21CollectiveEpilogueBwdISA_SB_SD_Li256ELb0ELb0ELi2EEENS1_19SingleTileSchedulerILb0ELb0ELb0ELi128EEEEEEEEEvNT_6ParamsE$_ZN4cute3eso3ESOILb1ELb0EJNS_6LayoutINS_5tupleIJNS3_IJNS_1CILi2EEES5_EEEEEENS3_IJNS3_IJNS4_ILi1EEES5_EEEEEEEEiEEC2ERKSB_RKi) ;  /* 0xfffeee5000007944 */ /* 0x000fea0003c3ffff */
[----:B------:R-:W-:Y:S01]  /*1b280*/  MOV R4, 0x1b2e0 ;  /* 0x0001b2e000047802 */ /* 0x000fe20000000f00 */
[----:B-1----:R-:W2:Y:S01]  /*1b290*/  LDL R3, [R1+0x758] ;  /* 0x0007580001037983 */ /* 0x002ea20000100800 */
[----:B------:R-:W-:Y:S01]  /*1b2a0*/  IMAD.MOV.U32 R69, RZ, RZ, R27 ;  /* 0x000000ffff457224 */ /* 0x000fe200078e001b */
[C---:B--2---:R-:W-:Y:S04]  /*1b2b0*/  LEA R6, P0, R3.reuse, R60, 0x1 ;  /* 0x0000003c03067211 */ /* 0x044fe800078008ff */
[----:B------:R-:W-:Y:S04]  /*1b2c0*/  LEA.HI.X.SX32 R3, R3, R61, 0x1, P0 ;  /* 0x0000003d03037211 */ /* 0x000fe800000f0eff */
[----:B------:R-:W-:Y:S05]  /*1b2d0*/  CALL.REL.NOINC `($_ZN7cutlass13device_kernelIN5flash19enable_sm80_to_sm89INS1_16FlashAttnBwdSm80INS1_25CollectiveMainloopBwdSm80ILi2ELi2EN4cute5tupleIJNS5_1CILi128EEES8_NS7_ILi64EEEEEENS_10bfloat16_tEfNS_4arch4Sm80ELb0ELb1ELb1ELb0ELb0ELb0ELb0ELb0ELi2ELi4ELi4ELi4ELb0EEENS1_21CollectiveEpilogueBwdISA_SB_SD_Li256ELb0ELb0ELi2EEENS1_19SingleTileSchedulerILb0ELb0ELb0ELi128EEEEEEEEEvNT_6ParamsE$_ZN4cute3eso3ESOILb1ELb0EJNS_6LayoutINS_5tupleIJNS3_IJNS_1CILi2EEES5_EEEEEENS3_IJNS3_IJNS4_ILi1EEES5_EEEEEEEENS_10ViewEngineIPN7cutlass10bfloat16_tEEEEEC2ERKSB_RKSG_) ;  /* 0xfffeed5000007944 */ /* 0x000fea0003c3ffff */
[----:B------:R-:W-:Y:S01]  /*1b2e0*/  MOV R81, R26 ;  /* 0x0000001a00517202 */ /* 0x000fe20000000f00 */
[----:B------:R2:W5:Y:S01]  /*1b2f0*/  LDL.64 R10, [R1+0x758] ;  /* 0x00075800010a7983 */ /* 0x0005620000100a00 */
[----:B------:R-:W-:Y:S01]  /*1b300*/  MOV R80, 0x1b330 ;  /* 0x0001b33000507802 */ /* 0x000fe20000000f00 */
[----:B------:R-:W-:Y:S02]  /*1b310*/  IMAD.MOV.U32 R83, RZ, RZ, R27 ;  /* 0x000000ffff537224 */ /* 0x000fe400078e001b */
        /* <DEDUP_REMOVED lines=12> */
[----:B------:R-:W-:Y:S05]  /*1b3e0*/  CALL.REL.NOINC `($_ZN7cutlass13device_kernelIN5flash19enable_sm80_to_sm89INS1_16FlashAttnBwdSm80INS1_25CollectiveMainloopBwdSm80ILi2ELi2EN4cute5tupleIJNS5_1CILi128EEES8_NS7_ILi64EEEEEENS_10bfloat16_tEfNS_4arch4Sm80ELb0ELb1ELb1ELb0ELb0ELb0ELb0ELb0ELi2ELi4ELi4ELi4ELb0EEENS1_21CollectiveEpilogueBwdISA_SB_SD_Li256ELb0ELb0ELi2EEENS1_19SingleTileSchedulerILb0ELb0ELb0ELi128EEEEEEEEEvNT_6ParamsE$_ZN4cute3eso3ESOILb1ELb0EJNS_6LayoutINS_5tupleIJNS3_IJNS_1CILi2EEES5_EEEEEENS3_IJNS3_IJNS4_ILi1EEES5_EEEEEEEENS_10ViewEngineIPKfEEEEC2ERKSB_RKSF_) ;  /* 0xfffeebf000007944 */ /* 0x000fea0003c3ffff */
[----:B------:R-:W-:Y:S01]  /*1b3f0*/  MOV R69, R27 ;  /* 0x0000001b00457202 */ /* 0x000fe20000000f00 */
[----:B-1----:R1:W5:Y:S01]  /*1b400*/  LDL.64 R6, [R1+0x758] ;  /* 0x0007580001067983 */ /* 0x0023620000100a00 */
[----:B------:R-:W-:Y:S03]  /*1b410*/  MOV R4, 0x1b430 ;  /* 0x0001b43000047802 */ /* 0x000fe60000000f00 */
[----:B-1---5:R-:W-:Y:S05]  /*1b420*/  CALL.REL.NOINC `($_ZN7cutlass13device_kernelIN5flash19enable_sm80_to_sm89INS1_16FlashAttnBwdSm80INS1_25CollectiveMainloopBwdSm80ILi2ELi2EN4cute5tupleIJNS5_1CILi128EEES8_NS7_ILi64EEEEEENS_10bfloat16_tEfNS_4arch4Sm80ELb0ELb1ELb1ELb0ELb0ELb0ELb0ELb0ELi2ELi4ELi4ELi4ELb0EEENS1_21CollectiveEpilogueBwdISA_SB_SD_Li256ELb0ELb0ELi2EEENS1_19SingleTileSchedulerILb0ELb0ELb0ELi128EEEEEEEEEvNT_6ParamsE$_ZN4cute3eso3ESOILb1ELb0EJNS_6LayoutINS_5tupleIJNS3_IJNS_1CILi1EEENS4_ILi2EEES6_EEEEEENS3_IJNS3_IJS5_S5_S6_EEEEEEEENS_10ViewEngineIPjEEEEC2ERKSB_RKSE_) ;  /* 0xfffeea3000007944 */ /* 0x022fea0003c3ffff */
[----:B-1----:R-:W-:Y:S01]  /*1b430*/  MOV R2, R27 ;  /* 0x0000001b00027202 */ /* 0x002fe20000000f00 */
[----:B------:R1:W5:Y:S01]  /*1b440*/  LDL.64 R14, [R1+0x758] ;  /* 0x00075800010e7983 */ /* 0x0003620000100a00 */
[----:B------:R-:W-:Y:S01]  /*1b450*/  MOV R4, 0x1b480 ;  /* 0x0001b48000047802 */ /* 0x000fe20000000f00 */
[----:B------:R-:W-:Y:S02]  /*1b460*/  IMAD.MOV.U32 R3, RZ, RZ, R11 ;  /* 0x000000ffff037224 */ /* 0x000fe400078e000b */
[----:B-1---5:R-:W-:Y:S05]  /*1b470*/  CALL.REL.NOINC `($_ZN7cutlass13device_kernelIN5flash19enable_sm80_to_sm89INS1_16FlashAttnBwdSm80INS1_25CollectiveMainloopBwdSm80ILi2ELi2EN4cute5tupleIJNS5_1CILi128EEES8_NS7_ILi64EEEEEENS_10bfloat16_tEfNS_4arch4Sm80ELb0ELb1ELb1ELb0ELb0ELb0ELb0ELb0ELi2ELi4ELi4ELi4ELb0EEENS1_21CollectiveEpilogueBwdISA_SB_SD_Li256ELb0ELb0ELi2EEENS1_19SingleTileSchedulerILb0ELb0ELb0ELi128EEEEEEEEEvNT_6ParamsE$_ZN4cute3eso3ESOILb1ELb0EJNS_6LayoutINS_5tupleIJNS3_IJNS_1CILi1EEENS4_ILi2EEEEEEEEENS3_IJNS3_IJS5_S5_EEEEEEEENS_10ViewEngineIPjEEEEC2ERKSB_RKSE_) ;  /* 0xfffee8f000007944 */ /* 0x022fea0003c3ffff */
[----:B-1----:R-:W-:Y:S01]  /*1b480*/  MOV R2, R27 ;  /* 0x0000001b00027202 */ /* 0x002fe20000000f00 */
[----:B------:R1:W5:Y:S01]  /*1b490*/  LDL.64 R16, [R1+0x758] ;  /* 0x0007580001107983 */ /* 0x0003620000100a00 */
[----:B------:R-:W-:Y:S01]  /*1b4a0*/  MOV R4, 0x1b4d0 ;  /* 0x0001b4d000047802 */ /* 0x000fe20000000f00 */
[----:B------:R-:W-:Y:S02]  /*1b4b0*/  IMAD.MOV.U32 R3, RZ, RZ, R9 ;  /* 0x000000ffff037224 */ /* 0x000fe400078e0009 */
[----:B-1---5:R-:W-:Y:S05]  /*1b4c0*/  CALL.REL.NOINC `($_ZN7cutlass13device_kernelIN5flash19enable_sm80_to_sm89INS1_16FlashAttnBwdSm80INS1_25CollectiveMainloopBwdSm80ILi2ELi2EN4cute5tupleIJNS5_1CILi128EEES8_NS7_ILi64EEEEEENS_10bfloat16_tEfNS_4arch4Sm80ELb0ELb1ELb1ELb0ELb0ELb0ELb0ELb0ELi2ELi4ELi4ELi4ELb0EEENS1_21CollectiveEpilogueBwdISA_SB_SD_Li256ELb0ELb0ELi2EEENS1_19SingleTileSchedulerILb0ELb0ELb0ELi128EEEEEEEEEvNT_6ParamsE$_ZN4cute3eso3ESOILb1ELb0EJNS_6LayoutINS_5tupleIJNS3_IJNS_1CILi2EEES5_EEEEEENS3_IJNS3_IJNS4_ILi1EEES5_EEEEEEEENS_10ViewEngineIPfEEEEC2ERKSB_RKSE_) ;  /* 0xfffeebb000007944 */ /* 0x022fea0003c3ffff */
[----:B-1----:R-:W-:Y:S01]  /*1b4d0*/  MOV R2, R27 ;  /* 0x0000001b00027202 */ /* 0x002fe20000000f00 */
[----:B------:R1:W5:Y:S01]  /*1b4e0*/  LDL.64 R62, [R1+0x758] ;  /* 0x00075800013e7983 */ /* 0x0003620000100a00 */
[----:B------:R-:W-:Y:S01]  /*1b4f0*/  MOV R4, 0x1b520 ;  /* 0x0001b52000047802 */ /* 0x000fe20000000f00 */
[----:B------:R-:W-:Y:S02]  /*1b500*/  IMAD.MOV.U32 R3, RZ, RZ, R7 ;  /* 0x000000ffff037224 */ /* 0x000fe400078e0007 */
[----:B-1---5:R-:W-:Y:S05]  /*1b510*/  CALL.REL.NOINC `($_ZN7cutlass13device_kernelIN5flash19enable_sm80_to_sm89INS1_16FlashAttnBwdSm80INS1_25CollectiveMainloopBwdSm80ILi2ELi2EN4cute5tupleIJNS5_1CILi128EEES8_NS7_ILi64EEEEEENS_10bfloat16_tEfNS_4arch4Sm80ELb0ELb1ELb1ELb0ELb0ELb0ELb0ELb0ELi2ELi4ELi4ELi4ELb0EEENS1_21CollectiveEpilogueBwdISA_SB_SD_Li256ELb0ELb0ELi2EEENS1_19SingleTileSchedulerILb0ELb0ELb0ELi128EEEEEEEEEvNT_6ParamsE$_ZN4cute3eso3ESOILb1ELb0EJNS_6LayoutINS_5tupleIJNS3_IJNS_1CILi2EEES5_EEEEEENS3_IJNS3_IJNS4_ILi1EEES5_EEEEEEEENS_10ViewEngineIPKfEEEEC2ERKSB_RKSF_) ;  /* 0xfffeeac000007944 */ /* 0x022fea0003c3ffff */
        /* <DEDUP_REMOVED lines=24> */
[----:B-1----:R-:W-:Y:S05]  /*1b6a0*/  CALL.REL.NOINC `($_ZN7cutlass13device_kernelIN5flash19enable_sm80_to_sm89INS1_16FlashAttnBwdSm80INS1_25CollectiveMainloopBwdSm80ILi2ELi2EN4cute5tupleIJNS5_1CILi128EEES8_NS7_ILi64EEEEEENS_10bfloat16_tEfNS_4arch4Sm80ELb0ELb1ELb1ELb0ELb0ELb0ELb0ELb0ELi2ELi4ELi4ELi4ELb0EEENS1_21CollectiveEpilogueBwdISA_SB_SD_Li256ELb0ELb0ELi2EEENS1_19SingleTileSchedulerILb0ELb0ELb0ELi128EEEEEEEEEvNT_6ParamsE$_ZN4cute3eso3ESOILb1ELb0EJNS_10UnderscoreEiiEEC2ERKS2_RKiS7_) ;  /* 0xfffeca4000007944 */ /* 0x002fea0003c3ffff */
        /* <DEDUP_REMOVED lines=643> */
[----:B------:R-:W-:Y:S02]  /*1dee0*/  MOV R3, 0x1 ;  /* 0x0000000100037802 */ /* 0x000fe40000000f00 */
        /* <DEDUP_REMOVED lines=18> */
.L_x_1555:
        /* <DEDUP_REMOVED lines=772> */
.L_x_1556:
        /* <DEDUP_REMOVED lines=222> */
[----:B------:R-:W-:Y:S05]  /*21e30*/  CALL.REL.NOINC `($_ZN7cutlass13device_kernelIN5flash19enable_sm80_to_sm89INS1_16FlashAttnBwdSm80INS1_25CollectiveMainloopBwdSm80ILi2ELi2EN4cute5tupleIJNS5_1CILi128EEES8_NS7_ILi64EEEEEENS_10bfloat16_tEfNS_4arch4Sm80ELb0ELb1ELb1ELb0ELb0ELb0ELb0ELb0ELi2ELi4ELi4ELi4ELb0EEENS1_21CollectiveEpilogueBwdISA_SB_SD_Li256ELb0ELb0ELi2EEENS1_19SingleTileSchedulerILb0ELb0ELb0ELi128EEEEEEEEEvNT_6ParamsE$_ZN4cute3eso3ESOILb1ELb0EJNS_10UnderscoreES2_iEEC2ERKS2_S5_RKi) ;  /* 0xfffe623000007944 */ /* 0x000fea0003c3ffff */
        /* <DEDUP_REMOVED lines=37> */
.L_x_1557:
        /* <DEDUP_REMOVED lines=220> */
[----:B-----5:R-:W-:Y:S05]  /*22e50*/  CALL.REL.NOINC `($_ZN7cutlass13device_kernelIN5flash19enable_sm80_to_sm89INS1_16FlashAttnBwdSm80INS1_25CollectiveMainloopBwdSm80ILi2ELi2EN4cute5tupleIJNS5_1CILi128EEES8_NS7_ILi64EEEEEENS_10bfloat16_tEfNS_4arch4Sm80ELb0ELb1ELb1ELb0ELb0ELb0ELb0ELb0ELi2ELi4ELi4ELi4ELb0EEENS1_21CollectiveEpilogueBwdISA_SB_SD_Li256ELb0ELb0ELi2EEENS1_19SingleTileSchedulerILb0ELb0ELb0ELi128EEEEEEEEEvNT_6ParamsE$_ZN4cute8smem_ptrIPfECI1NS_12iter_adaptorIS1_S2_EEES1_) ;  /* 0xfffe8d9000007944 */ /* 0x020fea0003c3ffff */
[----:B-1----:R1:W5:Y:S01]  /*22e60*/  LDL.64 R2, [R1+0x758] ;  /* 0x0007580001027983 */ /* 0x0023620000100a00 */
[----:B------:R-:W-:-:S03]  /*22e70*/  MOV R8, 0x22e90 ;  /* 0x00022e9000087802 */ /* 0x000fc60000000f00 */
[----:B-1---5:R-:W-:Y:S05]  /*22e80*/  CALL.REL.NOINC `($_ZN7cutlass13device_kernelIN5flash19enable_sm80_to_sm89INS1_16FlashAttnBwdSm80INS1_25CollectiveMainloopBwdSm80ILi2ELi2EN4cute5tupleIJNS5_1CILi128EEES8_NS7_ILi64EEEEEENS_10bfloat16_tEfNS_4arch4Sm80ELb0ELb1ELb1ELb0ELb0ELb0ELb0ELb0ELi2ELi4ELi4ELi4ELb0EEENS1_21CollectiveEpilogueBwdISA_SB_SD_Li256ELb0ELb0ELi2EEENS1_19SingleTileSchedulerILb0ELb0ELb0ELi128EEEEEEEEEvNT_6ParamsE$_ZN4cute3eso3ESOILb1ELb0EJNS_6LayoutINS_5tupleIJNS3_IJNS_1CILi2EEES5_EEEEEENS3_IJNS3_IJNS4_ILi8EEENS4_ILi64EEEEEEEEEEENS_10ViewEngineINS_8smem_ptrIPfEEEEEEC2ERKSC_RKSH_) ;  /* 0xfffe728000007944 */ /* 0x022fea0003c3ffff */
        /* <DEDUP_REMOVED lines=9> */
[----:B--2--5:R-:W-:Y:S05]  /*22f20*/  CALL.REL.NOINC `($_ZN7cutlass13device_kernelIN5flash19enable_sm80_to_sm89INS1_16FlashAttnBwdSm80INS1_25CollectiveMainloopBwdSm80ILi2ELi2EN4cute5tupleIJNS5_1CILi128EEES8_NS7_ILi64EEEEEENS_10bfloat16_tEfNS_4arch4Sm80ELb0ELb1ELb1ELb0ELb0ELb0ELb0ELb0ELi2ELi4ELi4ELi4ELb0EEENS1_21CollectiveEpilogueBwdISA_SB_SD_Li256ELb0ELb0ELi2EEENS1_19SingleTileSchedulerILb0ELb0ELb0ELi128EEEEEEEEEvNT_6ParamsE$_ZN4cute3eso3ESOILb1ELb0EJNS_10UnderscoreEiEEC2ERKS2_RKi) ;  /* 0xfffe518000007944 */ /* 0x024fea0003c3ffff */
[----:B-1----:R-:W2:Y:S01]  /*22f30*/  LDL R3, [R1+0x758] ;  /* 0x0007580001037983 */ /* 0x002ea20000100800 */
[----:B------:R-:W-:Y:S02]  /*22f40*/  MOV R6, 0x22f70 ;  /* 0x00022f7000067802 */ /* 0x000fe40000000f00 */
[----:B--2---:R-:W-:Y:S02]  /*22f50*/  SHF.L.U32 R3, R3, 0x7, RZ ;  /* 0x0000000703037819 */ /* 0x004fe400000006ff */
[----:B------:R-:W-:Y:S05]  /*22f60*/  CALL.REL.NOINC `($_ZN7cutlass13device_kernelIN5flash19enable_sm80_to_sm89INS1_16FlashAttnBwdSm80INS1_25CollectiveMainloopBwdSm80ILi2ELi2EN4cute5tupleIJNS5_1CILi128EEES8_NS7_ILi64EEEEEENS_10bfloat16_tEfNS_4arch4Sm80ELb0ELb1ELb1ELb0ELb0ELb0ELb0ELb0ELi2ELi4ELi4ELi4ELb0EEENS1_21CollectiveEpilogueBwdISA_SB_SD_Li256ELb0ELb0ELi2EEENS1_19SingleTileSchedulerILb0ELb0ELb0ELi128EEEEEEEEEvNT_6ParamsE$_ZN4cute3eso3ESOILb1ELb0EJNS_6LayoutINS_5tupleIJNS3_IJNS_1CILi2EEES5_EEEEEENS3_IJNS3_IJNS4_ILi8EEENS4_ILi64EEEEEEEEEEEiEEC2ERKSC_RKi) ;  /* 0xfffe71e000007944 */ /* 0x000fea0003c3ffff */
[----:B------:R-:W-:Y:S01]  /*22f70*/  ULDC.64 UR4, c[0x0][0x118] ;  /* 0x0000460000047ab9 */ /* 0x000fe20000000a00 */
[----:B-1----:R-:W2:Y:S04]  /*22f80*/  LDL R2, [R1+0x758] ;  /* 0x0007580001027983 */ /* 0x002ea80000100800 */
[----:B------:R-:W2:Y:S01]  /*22f90*/  LD.E.64 R12, [R12.64] ;  /* 0x000000040c0c7980 */ /* 0x000ea2000c101b00 */
[----:B------:R-:W-:-:S02]  /*22fa0*/  MOV R6, R27 ;  /* 0x0000001b00067202 */ /* 0x000fc40000000f00 */
[----:B------:R-:W-:Y:S01]  /*22fb0*/  MOV R8, 0x22fe0 ;  /* 0x00022fe000087802 */ /* 0x000fe20000000f00 */
[----:B--2---:R-:W-:-:S04]  /*22fc0*/  IMAD.WIDE R2, R2, 0x4, R12 ;  /* 0x0000000402027825 */ /* 0x004fc800078e020c */
[----:B------:R-:W-:Y:S05]  /*22fd0*/  CALL.REL.NOINC `($_ZN7cutlass13device_kernelIN5flash19enable_sm80_to_sm89INS1_16FlashAttnBwdSm80INS1_25CollectiveMainloopBwdSm80ILi2ELi2EN4cute5tupleIJNS5_1CILi128EEES8_NS7_ILi64EEEEEENS_10bfloat16_tEfNS_4arch4Sm80ELb0ELb1ELb1ELb0ELb0ELb0ELb0ELb0ELi2ELi4ELi4ELi4ELb0EEENS1_21CollectiveEpilogueBwdISA_SB_SD_Li256ELb0ELb0ELi2EEENS1_19SingleTileSchedulerILb0ELb0ELb0ELi128EEEEEEEEEvNT_6ParamsE$_ZN4cute8smem_ptrIPfECI1NS_12iter_adaptorIS1_S2_EEES1_) ;  /* 0xfffe8c1000007944 */ /* 0x000fea0003c3ffff */
[----:B-1----:R1:W5:Y:S01]  /*22fe0*/  LDL.64 R2, [R1+0x758] ;  /* 0x0007580001027983 */ /* 0x0023620000100a00 */
[----:B------:R-:W-:-:S03]  /*22ff0*/  MOV R8, 0x23010 ;  /* 0x0002301000087802 */ /* 0x000fc60000000f00 */
[----:B-1---5:R-:W-:Y:S05]  /*23000*/  CALL.REL.NOINC `($_ZN7cutlass13device_kernelIN5flash19enable_sm80_to_sm89INS1_16FlashAttnBwdSm80INS1_25CollectiveMainloopBwdSm80ILi2ELi2EN4cute5tupleIJNS5_1CILi128EEES8_NS7_ILi64EEEEEENS_10bfloat16_tEfNS_4arch4Sm80ELb0ELb1ELb1ELb0ELb0ELb0ELb0ELb0ELi2ELi4ELi4ELi4ELb0EEENS1_21CollectiveEpilogueBwdISA_SB_SD_Li256ELb0ELb0ELi2EEENS1_19SingleTileSchedulerILb0ELb0ELb0ELi128EEEEEEEEEvNT_6ParamsE$_ZN4cute3eso3ESOILb1ELb0EJNS_6LayoutINS_5tupleIJNS3_IJNS_1CILi2EEES5_EEEEEENS3_IJNS3_IJNS4_ILi8EEENS4_ILi64EEEEEEEEEEENS_10ViewEngineINS_8smem_ptrIPfEEEEEEC2ERKSC_RKSH_) ;  /* 0xfffe710000007944 */ /* 0x022fea0003c3ffff */
[----:B-1----:R1:W5:Y:S01]  /*23010*/  LDL.64 R2, [R1+0x758] ;  /* 0x0007580001027983 */ /* 0x0023620000100a00 */
[----:B------:R-:W-:Y:S02]  /*23020*/  MOV R9, R5 ;  /* 0x0000000500097202 */ /* 0x000fe40000000f00 */
[----:B------:R-:W-:Y:S02]  /*23030*/  MOV R6, 0x23050 ;  /* 0x0002305000067802 */ /* 0x000fe40000000f00 */
[----:B-1---5:R-:W-:Y:S05]  /*23040*/  CALL.REL.NOINC `($_ZN7cutlass13device_kernelIN5flash19enable_sm80_to_sm89INS1_16FlashAttnBwdSm80INS1_25CollectiveMainloopBwdSm80ILi2ELi2EN4cute5tupleIJNS5_1CILi128EEES8_NS7_ILi64EEEEEENS_10bfloat16_tEfNS_4arch4Sm80ELb0ELb1ELb1ELb0ELb0ELb0ELb0ELb0ELi2ELi4ELi4ELi4ELb0EEENS1_21CollectiveEpilogueBwdISA_SB_SD_Li256ELb0ELb0ELi2EEENS1_19SingleTileSchedulerILb0ELb0ELb0ELi128EEEEEEEEEvNT_6ParamsE$_ZN4cute3eso3ESOILb1ELb0EJNS_6LayoutINS_5tupleIJNS_1CILi1EEENS4_ILi4EEEEEENS3_IJNS4_ILi0EEES5_EEEEENS_10ViewEngineIPfEEEEC2ERKSA_RKSD_) ;  /* 0xfffe80c000007944 */ /* 0x022fea0003c3ffff */
[----:B------:R2:W5:Y:S01]  /*23050*/  LDL.64 R12, [R1+0x758] ;  /* 0x00075800010c7983 */ /* 0x0005620000100a00 */
[----:B-1----:R-:W-:Y:S02]  /*23060*/  MOV R9, R3 ;  /* 0x0000000300097202 */ /* 0x002fe40000000f00 */
[----:B------:R-:W-:Y:S02]  /*23070*/  MOV R6, 0x23090 ;  /* 0x0002309000067802 */ /* 0x000fe40000000f00 */
[----:B--2--5:R-:W-:Y:S05]  /*23080*/  CALL.REL.NOINC `($_ZN7cutlass13device_kernelIN5flash19enable_sm80_to_sm89INS1_16FlashAttnBwdSm80INS1_25CollectiveMainloopBwdSm80ILi2ELi2EN4cute5tupleIJNS5_1CILi128EEES8_NS7_ILi64EEEEEENS_10bfloat16_tEfNS_4arch4Sm80ELb0ELb1ELb1ELb0ELb0ELb0ELb0ELb0ELi2ELi4ELi4ELi4ELb0EEENS1_21CollectiveEpilogueBwdISA_SB_SD_Li256ELb0ELb0ELi2EEENS1_19SingleTileSchedulerILb0ELb0ELb0ELi128EEEEEEEEEvNT_6ParamsE$_ZN4cute3eso3ESOILb1ELb0EJNS_6LayoutINS_5tupleIJNS_1CILi1EEENS3_IJNS4_ILi2EEES6_EEEEEENS3_IJNS4_ILi0EEENS3_IJNS4_ILi8EEENS4_ILi64EEEEEEEEEEENS_10ViewEngineINS_8smem_ptrIPfEEEEEEC2ERKSE_RKSJ_) ;  /* 0xfffe802000007944 */ /* 0x024fea0003c3ffff */
[----:B-1----:R1:W5:Y:S01]  /*23090*/  LDL.64 R2, [R1+0x758] ;  /* 0x0007580001027983 */ /* 0x0023620000100a00 */
[----:B------:R-:W-:Y:S02]  /*230a0*/  MOV R6, R27 ;  /* 0x0000001b00067202 */ /* 0x000fe40000000f00 */
[----:B------:R-:W-:-:S02]  /*230b0*/  MOV R8, 0x230d0 ;  /* 0x000230d000087802 */ /* 0x000fc40000000f00 */
[----:B-1---5:R-:W-:Y:S05]  /*230c0*/  CALL.REL.NOINC `($_ZN7cutlass13device_kernelIN5flash19enable_sm80_to_sm89INS1_16FlashAttnBwdSm80INS1_25CollectiveMainloopBwdSm80ILi2ELi2EN4cute5tupleIJNS5_1CILi128EEES8_NS7_ILi64EEEEEENS_10bfloat16_tEfNS_4arch4Sm80ELb0ELb1ELb1ELb0ELb0ELb0ELb0ELb0ELi2ELi4ELi4ELi4ELb0EEENS1_21CollectiveEpilogueBwdISA_SB_SD_Li256ELb0ELb0ELi2EEENS1_19SingleTileSchedulerILb0ELb0ELb0ELi128EEEEEEEEEvNT_6ParamsE$_ZN4cute8smem_ptrIPfECI1NS_12iter_adaptorIS1_S2_EEES1_) ;  /* 0xfffe8b2000007944 */ /* 0x022fea0003c3ffff */
[----:B-1----:R1:W5:Y:S01]  /*230d0*/  LDL.64 R2, [R1+0x758] ;  /* 0x0007580001027983 */ /* 0x0023620000100a00 */
[----:B------:R-:W-:-:S03]  /*230e0*/  MOV R8, 0x23100 ;  /* 0x0002310000087802 */ /* 0x000fc60000000f00 */
[----:B-1---5:R-:W-:Y:S05]  /*230f0*/  CALL.REL.NOINC `($_ZN7cutlass13device_kernelIN5flash19enable_sm80_to_sm89INS1_16FlashAttnBwdSm80INS1_25CollectiveMainloopBwdSm80ILi2ELi2EN4cute5tupleIJNS5_1CILi128EEES8_NS7_ILi64EEEEEENS_10bfloat16_tEfNS_4arch4Sm80ELb0ELb1ELb1ELb0ELb0ELb0ELb0ELb0ELi2ELi4ELi4ELi4ELb0EEENS1_21CollectiveEpilogueBwdISA_SB_SD_Li256ELb0ELb0ELi2EEENS1_19SingleTileSchedulerILb0ELb0ELb0ELi128EEEEEEEEEvNT_6ParamsE$_ZN4cute3eso3ESOILb1ELb0EJNS_6LayoutINS_5tupleIJNS3_IJNS_1CILi2EEES5_EEEEEENS3_IJNS3_IJNS4_ILi8EEENS4_ILi64EEEEEEEEEEENS_10ViewEngineINS_8smem_ptrIPfEEEEEEC2ERKSC_RKSH_) ;  /* 0xfffe701000007944 */ /* 0x022fea0003c3ffff */
[----:B------:R2:W5:Y:S01]  /*23100*/  LDL.64 R10, [R1+0x758] ;  /* 0x00075800010a7983 */ /* 0x0005620000100a00 */
[----:B-1----:R-:W-:-:S03]  /*23110*/  MOV R6, 0x23130 ;  /* 0x0002313000067802 */ /* 0x002fc60000000f00 */
[----:B--2--5:R-:W-:Y:S05]  /*23120*/  CALL.REL.NOINC `($_ZN7cutlass13device_kernelIN5flash19enable_sm80_to_sm89INS1_16FlashAttnBwdSm80INS1_25CollectiveMainloopBwdSm80ILi2ELi2EN4cute5tupleIJNS5_1CILi128EEES8_NS7_ILi64EEEEEENS_10bfloat16_tEfNS_4arch4Sm80ELb0ELb1ELb1ELb0ELb0ELb0ELb0ELb0ELi2ELi4ELi4ELi4ELb0EEENS1_21CollectiveEpilogueBwdISA_SB_SD_Li256ELb0ELb0ELi2EEENS1_19SingleTileSchedulerILb0ELb0ELb0ELi128EEEEEEEEEvNT_6ParamsE$_ZN4cute3eso3ESOILb1ELb0EJNS_6LayoutINS_5tupleIJNS_1CILi4EEEEEENS3_IJNS4_ILi1EEEEEEEENS_10ViewEngineIPfEEEEC2ERKS9_RKSC_) ;  /* 0xfffe804000007944 */ /* 0x024fea0003c3ffff */
        /* <DEDUP_REMOVED lines=117> */
[C---:B----4-:R-:W-:Y:S02]  /*23880*/  FMUL.FTZ R69, R68.reuse, R69 ;  /* 0x0000004544457220 */ /* 0x050fe40000410000 */
        /* <DEDUP_REMOVED lines=154> */
[----:B------:R-:W-:Y:S05]  /*24230*/  CALL.REL.NOINC `($_ZN7cutlass13device_kernelIN5flash19enable_sm80_to_sm89INS1_16FlashAttnBwdSm80INS1_25CollectiveMainloopBwdSm80ILi2ELi2EN4cute5tupleIJNS5_1CILi128EEES8_NS7_ILi64EEEEEENS_10bfloat16_tEfNS_4arch4Sm80ELb0ELb1ELb1ELb0ELb0ELb0ELb0ELb0ELi2ELi4ELi4ELi4ELb0EEENS1_21CollectiveEpilogueBwdISA_SB_SD_Li256ELb0ELb0ELi2EEENS1_19SingleTileSchedulerILb0ELb0ELb0ELi128EEEEEEEEEvNT_6ParamsE$_ZN4cute3eso3ESOILb1ELb0EJNS_6LayoutINS_5tupleIJNS3_IJNS_1CILi2EEES5_EEENS3_IJS5_NS4_ILi8EEEEEEEEENS3_IJNS3_IJS5_NS4_ILi4EEEEEENS3_IJNS4_ILi1EEES7_EEEEEEEENS_10ViewEngineIPfEEEEC2ERKSF_RKSI_) ;  /* 0xfffe601000007944 */ /* 0x000fea0003c3ffff */
        /* <DEDUP_REMOVED lines=146> */
[----:B------:R1:W5:Y:S04]  /*24b60*/  LDL R3, [R1+0xfd0] ;  /* 0x000fd00001037983 */ /* 0x0003680000100800 */
[----:B------:R1:W5:Y:S01]  /*24b70*/  LD.E R17, [R24.64] ;  /* 0x0000000418117980 */ /* 0x000362000c101900 */
[----:B------:R-:W-:-:S03]  /*24b80*/  MOV R46, 0x24ba0 ;  /* 0x00024ba0002e7802 */ /* 0x000fc60000000f00 */
[----:B-1---5:R-:W-:Y:S05]  /*24b90*/  CALL.REL.NOINC `($_ZN7cutlass13device_kernelIN5flash19enable_sm80_to_sm89INS1_16FlashAttnBwdSm80INS1_25CollectiveMainloopBwdSm80ILi2ELi2EN4cute5tupleIJNS5_1CILi128EEES8_NS7_ILi64EEEEEENS_10bfloat16_tEfNS_4arch4Sm80ELb0ELb1ELb1ELb0ELb0ELb0ELb0ELb0ELi2ELi4ELi4ELi4ELb0EEENS1_21CollectiveEpilogueBwdISA_SB_SD_Li256ELb0ELb0ELi2EEENS1_19SingleTileSchedulerILb0ELb0ELb0ELi128EEEEEEEEEvNT_6ParamsE$_ZZN5flash25CollectiveMainloopBwdSm80ILi2ELi2EN4cute5tupleIJNS1_1CILi128EEES4_NS3_ILi64EEEEEEN7cutlass10bfloat16_tEfNS7_4arch4Sm80ELb0ELb1ELb1ELb0ELb0ELb0ELb0ELb0ELi2ELi4ELi4ELi4ELb0EE3mmaINS_16FlashAttnBwdSm80ISB_NS_21CollectiveEpilogueBwdIS6_S8_SA_Li256ELb0ELb0ELi2EEENS_19SingleTileSchedulerILb0ELb0ELb0ELi128EEEE13SharedStorageENS1_6TensorINS1_11ArrayEngineIfLm32EEENS1_6LayoutINS2_IJNS2_IJNS3_ILi2EEESO_EEESO_NS3_ILi4EEEEEENS2_IJNS2_IJNS3_ILi1EEESO_EEESQ_NS3_ILi8EEEEEEEEEEEEbRKNSB_6ParamsERT0_S12_iNS2_IJiiiEEERT_ENKUlRT_iE_clINSK_INSL_IfLm64EEENSN_INS2_IJSP_SO_SU_EEESV_EEEEEEDaS17_i) ;  /* 0xfffec3d000007944 */ /* 0x022fea0003c3ffff */
[----:B------:R-:W-:Y:S02]  /*24ba0*/  MOV R10, RZ ;  /* 0x000000ff000a7202 */ /* 0x000fe40000000f00 */
.L_x_1559:
[----:B-1----:R-:W-:-:S05]  /*24bb0*/  MOV R2, 0x24bd0 ;  /* 0x00024bd000027802 */ /* 0x002fca0000000f00 */
[----:B------:R-:W-:Y:S05]  /*24bc0*/  CALL.REL.NOINC `($_ZN7cutlass13device_kernelIN5flash19enable_sm80_to_sm89INS1_16FlashAttnBwdSm80INS1_25CollectiveMainloopBwdSm80ILi2ELi2EN4cute5tupleIJNS5_1CILi128EEES8_NS7_ILi64EEEEEENS_10bfloat16_tEfNS_4arch4Sm80ELb0ELb1ELb1ELb0ELb0ELb0ELb0ELb0ELi2ELi4ELi4ELi4ELb0EEENS1_21CollectiveEpilogueBwdISA_SB_SD_Li256ELb0ELb0ELi2EEENS1_19SingleTileSchedulerILb0ELb0ELb0ELi128EEEEEEEEEvNT_6ParamsE$_ZZZN5flash25CollectiveMainloopBwdSm80ILi2ELi2EN4cute5tupleIJNS1_1CILi128EEES4_NS3_ILi64EEEEEEN7cutlass10bfloat16_tEfNS7_4arch4Sm80ELb0ELb1ELb1ELb0ELb0ELb0ELb0ELb0ELi2ELi4ELi4ELi4ELb0EE3mmaINS_16FlashAttnBwdSm80ISB_NS_21CollectiveEpilogueBwdIS6_S8_SA_Li256ELb0ELb0ELi2EEENS_19SingleTileSchedulerILb0ELb0ELb0ELi128EEEE13SharedStorageENS1_6TensorINS1_11ArrayEngineIfLm32EEENS1_6LayoutINS2_IJNS2_IJNS3_ILi2EEESO_EEESO_NS3_ILi4EEEEEENS2_IJNS2_IJNS3_ILi1EEESO_EEESQ_NS3_ILi8EEEEEEEEEEEEbRKNSB_6ParamsERT0_S12_iNS2_IJiiiEEERT_ENKUliT_E_clIZSC_ISJ_SX_EbS10_S12_S12_iS13_S15_EUlRS16_iE_EEDaiS16_ENKUlvE0_clEv) ;  /* 0x0004454000007944 */ /* 0x000fea0003c00000 */
[----:B------:R1:W-:Y:S01]  /*24bd0*/  STL [R1+0x770], RZ ;  /* 0x000770ff01007387 */ /* 0x0003e20000100800 */
[----:B------:R-:W-:-:S03]  /*24be0*/  MOV R5, RZ ;  /* 0x000000ff00057202 */ /* 0x000fc60000000f00 */
.L_x_1558:
[----:B------:R-:W-:Y:S01]  /*24bf0*/  IMAD.MOV.U32 R3, RZ, RZ, R27 ;  /* 0x000000ffff037224 */ /* 0x000fe200078e001b */
[----:B-1----:R-:W-:-:S02]  /*24c00*/  MOV R2, R26 ;  /* 0x0000001a00027202 */ /* 0x002fc40000000f00 */
[----:B------:R-:W-:Y:S02]  /*24c10*/  MOV R8, 0x24c30 ;  /* 0x00024c3000087802 */ /* 0x000fe40000000f00 */
[----:B-1---5:R-:W-:Y:S05]  /*24c20*/  CALL.REL.NOINC `($_ZN7cutlass13device_kernelIN5flash19enable_sm80_to_sm89INS1_16FlashAttnBwdSm80INS1_25CollectiveMainloopBwdSm80ILi2ELi2EN4cute5tupleIJNS5_1CILi128EEES8_NS7_ILi64EEEEEENS_10bfloat16_tEfNS_4arch4Sm80ELb0ELb1ELb1ELb0ELb0ELb0ELb0ELb0ELi2ELi4ELi4ELi4ELb0EEENS1_21CollectiveEpilogueBwdISA_SB_SD_Li256ELb0ELb0ELi2EEENS1_19SingleTileSchedulerILb0ELb0ELb0ELi128EEEEEEEEEvNT_6ParamsE$_ZN4cute3eso3ESOILb0ELb0EJiiEEC2ERKiS4_) ;  /* 0xfffe2a9000007944 */ /* 0x022fea0003c3ffff */
        /* <DEDUP_REMOVED lines=20> */
[----:B------:R-:W-:Y:S05]  /*24d70*/  CALL.REL.NOINC `($_ZN7cutlass13device_kernelIN5flash19enable_sm80_to_sm89INS1_16FlashAttnBwdSm80INS1_25CollectiveMainloopBwdSm80ILi2ELi2EN4cute5tupleIJNS5_1CILi128EEES8_NS7_ILi64EEEEEENS_10bfloat16_tEfNS_4arch4Sm80ELb0ELb1ELb1ELb0ELb0ELb0ELb0ELb0ELi2ELi4ELi4ELi4ELb0EEENS1_21CollectiveEpilogueBwdISA_SB_SD_Li256ELb0ELb0ELi2EEENS1_19SingleTileSchedulerILb0ELb0ELb0ELi128EEEEEEEEEvNT_6ParamsE$exp2f) ;  /* 0x000445b000007944 */ /* 0x000fea0003c00000 */
[----:B------:R-:W-:Y:S01]  /*24d80*/  IMAD.MOV.U32 R3, RZ, RZ, R27 ;  /* 0x000000ffff037224 */ /* 0x000fe200078e001b */
[----:B------:R-:W-:Y:S02]  /*24d90*/  MOV R2, R26 ;  /* 0x0000001a00027202 */ /* 0x000fe40000000f00 */
[----:B------:R-:W-:Y:S02]  /*24da0*/  MOV R8, 0x24dc0 ;  /* 0x00024dc000087802 */ /* 0x000fe40000000f00 */
[----:B-1----:R-:W-:Y:S05]  /*24db0*/  CALL.REL.NOINC `($_ZN7cutlass13device_kernelIN5flash19enable_sm80_to_sm89INS1_16FlashAttnBwdSm80INS1_25CollectiveMainloopBwdSm80ILi2ELi2EN4cute5tupleIJNS5_1CILi128EEES8_NS7_ILi64EEEEEENS_10bfloat16_tEfNS_4arch4Sm80ELb0ELb1ELb1ELb0ELb0ELb0ELb0ELb0ELi2ELi4ELi4ELi4ELb0EEENS1_21CollectiveEpilogueBwdISA_SB_SD_Li256ELb0ELb0ELi2EEENS1_19SingleTileSchedulerILb0ELb0ELb0ELi128EEEEEEEEEvNT_6ParamsE$_ZN4cute3eso3ESOILb0ELb0EJiiEEC2ERKiS4_) ;  /* 0xfffe290000007944 */ /* 0x002fea0003c3ffff */
        /* <DEDUP_REMOVED lines=93> */
[----:B--2---:R1:W-:Y:S04]  /*25390*/  STL.64 [R1+0x750], R6 ;  /* 0x0007500601007387 */ /* 0x0043e80000100a00 */
[----:B-1----:R-:W-:Y:S05]  /*253a0*/  CALL.REL.NOINC `($_ZN7cutlass13device_kernelIN5flash19enable_sm80_to_sm89INS1_16FlashAttnBwdSm80INS1_25CollectiveMainloopBwdSm80ILi2ELi2EN4cute5tupleIJNS5_1CILi128EEES8_NS7_ILi64EEEEEENS_10bfloat16_tEfNS_4arch4Sm80ELb0ELb1ELb1ELb0ELb0ELb0ELb0ELb0ELi2ELi4ELi4ELi4ELb0EEENS1_21CollectiveEpilogueBwdISA_SB_SD_Li256ELb0ELb0ELi2EEENS1_19SingleTileSchedulerILb0ELb0ELb0ELi128EEEEEEEEEvNT_6ParamsE$_ZZN4cute4diceINS_5tupleIJNS1_IJiNS1_IJiNS_1CILi0EEEEEEEEENS1_IJNS_10UnderscoreENS1_IJS6_S6_EEEEEEEEES9_EEDaRKT_RKT0_ENKUlRKT_RKT0_E_clIS5_S5_EEDaSI_SL_) ;  /* 0xfffe7d5000007944 */ /* 0x002fea0003c3ffff */
[----:B------:R2:W-:Y:S01]  /*253b0*/  STL.64 [R1+0x7a0], R2 ;  /* 0x0007a00201007387 */ /* 0x0005e20000100a00 */
[----:B------:R-:W-:Y:S02]  /*253c0*/  IADD3 R58, P0, R43, 0x50, RZ ;  /* 0x000000502b3a7810 */ /* 0x000fe40007f1e0ff */
[----:B------:R-:W-:-:S03]  /*253d0*/  MOV R8, 0x25410 ;  /* 0x0002541000087802 */ /* 0x000fc60000000f00 */
[----:B------:R-:W-:Y:S02]  /*253e0*/  IMAD.X R48, RZ, RZ, R42, P0 ;  /* 0x000000ffff307224 */ /* 0x000fe400000e062a */
[----:B------:R-:W-:Y:S02]  /*253f0*/  IMAD.MOV.U32 R4, RZ, RZ, R58 ;  /* 0x000000ffff047224 */ /* 0x000fe400078e003a */
[----:B-12---:R-:W-:Y:S05]  /*25400*/  CALL.REL.NOINC `($_ZN7cutlass13device_kernelIN5flash19enable_sm80_to_sm89INS1_16FlashAttnBwdSm80INS1_25CollectiveMainloopBwdSm80ILi2ELi2EN4cute5tupleIJNS5_1CILi128EEES8_NS7_ILi64EEEEEENS_10bfloat16_tEfNS_4arch4Sm80ELb0ELb1ELb1ELb0ELb0ELb0ELb0ELb0ELi2ELi4ELi4ELi4ELb0EEENS1_21CollectiveEpilogueBwdISA_SB_SD_Li256ELb0ELb0ELi2EEENS1_19SingleTileSchedulerILb0ELb0ELb0ELi128EEEEEEEEEvNT_6ParamsE$_ZZN4cute12filter_tupleINS_5tupleIJNS1_IJiNS1_IJiNS_1CILi0EEEEEEEEENS1_IJNS_10UnderscoreENS1_IJS6_S6_EEEEEEEEES9_ZNS_4diceIS9_S9_EEDaRKT_RKT0_EUlRKT_RKT0_E_EEDaSD_SG_OT1_ENKUlDpSJ_E_clIJNS1_IJiiS3_EEENS1_IJEEEEEEDaSQ_) ;  /* 0xfffe6b4000007944 */ /* 0x006fea0003c3ffff */
[----:B------:R-:W-:Y:S02]  /*25410*/  MOV R72, 0x25430 ;  /* 0x0002543000487802 */ /* 0x000fe40000000f00 */
[----:B-12--5:R-:W-:Y:S05]  /*25420*/  CALL.REL.NOINC `($_ZN7cutlass13device_kernelIN5flash19enable_sm80_to_sm89INS1_16FlashAttnBwdSm80INS1_25CollectiveMainloopBwdSm80ILi2ELi2EN4cute5tupleIJNS5_1CILi128EEES8_NS7_ILi64EEEEEENS_10bfloat16_tEfNS_4arch4Sm80ELb0ELb1ELb1ELb0ELb0ELb0ELb0ELb0ELi2ELi4ELi4ELi4ELb0EEENS1_21CollectiveEpilogueBwdISA_SB_SD_Li256ELb0ELb0ELi2EEENS1_19SingleTileSchedulerILb0ELb0ELb0ELi128EEEEEEEEEvNT_6ParamsE$_ZZN4cute7idx2crdINS_5tupleIJiiNS_1CILi0EEEEEENS1_IJNS1_IJNS2_ILi4EEENS2_ILi8EEEEEES5_NS2_ILi1EEEEEEEEDaRKT_RKT0_ENKUlRKT_RKT0_E_clIiS7_EEDaSI_SL_) ;  /* 0xfffead1000007944 */ /* 0x026fea0003c3ffff */
[----:B------:R-:W-:Y:S02]  /*25430*/  MOV R2, 0x25450 ;  /* 0x0002545000027802 */ /* 0x000fe40000000f00 */
[----:B-1----:R-:W-:Y:S05]  /*25440*/  CALL.REL.NOINC `($_ZN7cutlass13device_kernelIN5flash19enable_sm80_to_sm89INS1_16FlashAttnBwdSm80INS1_25CollectiveMainloopBwdSm80ILi2ELi2EN4cute5tupleIJNS5_1CILi128EEES8_NS7_ILi64EEEEEENS_10bfloat16_tEfNS_4arch4Sm80ELb0ELb1ELb1ELb0ELb0ELb0ELb0ELb0ELi2ELi4ELi4ELi4ELb0EEENS1_21CollectiveEpilogueBwdISA_SB_SD_Li256ELb0ELb0ELi2EEENS1_19SingleTileSchedulerILb0ELb0ELb0ELi128EEEEEEEEEvNT_6ParamsE$_ZZN4cute7idx2crdINS_5tupleIJiiNS_1CILi0EEEEEENS1_IJNS1_IJNS2_ILi4EEENS2_ILi8EEEEEES5_NS2_ILi1EEEEEEEEDaRKT_RKT0_ENKUlRKT_RKT0_E_clIiS5_EEDaSI_SL_) ;  /* 0xfffeacc000007944 */ /* 0x002fea0003c3ffff */
[----:B------:R1:W-:Y:S01]  /*25450*/  STL [R1+0x7a0], R6 ;  /* 0x0007a00601007387 */ /* 0x0003e20000100800 */
[----:B------:R-:W-:Y:S02]  /*25460*/  MOV R2, R58 ;  /* 0x0000003a00027202 */ /* 0x000fe40000000f00 */
        /* <DEDUP_REMOVED lines=26> */
[----:B-1----:R-:W-:Y:S05]  /*25610*/  CALL.REL.NOINC `($_ZN7cutlass13device_kernelIN5flash19enable_sm80_to_sm89INS1_16FlashAttnBwdSm80INS1_25CollectiveMainloopBwdSm80ILi2ELi2EN4cute5tupleIJNS5_1CILi128EEES8_NS7_ILi64EEEEEENS_10bfloat16_tEfNS_4arch4Sm80ELb0ELb1ELb1ELb0ELb0ELb0ELb0ELb0ELi2ELi4ELi4ELi4ELb0EEENS1_21CollectiveEpilogueBwdISA_SB_SD_Li256ELb0ELb0ELi2EEENS1_19SingleTileSchedulerILb0ELb0ELb0ELi128EEEEEEEEEvNT_6ParamsE$_ZN4cute3eso3ESOILb0ELb0EJiiiEEC2ERKiS4_S4_) ;  /* 0xfffe236000007944 */ /* 0x002fea0003c3ffff */
[----:B------:R2:W5:Y:S04]  /*25620*/  LDL R5, [R1+0x760] ;  /* 0x0007600001057983 */ /* 0x0005680000100800 */
[----:B-1----:R2:W5:Y:S01]  /*25630*/  LDL.64 R2, [R1+0x758] ;  /* 0x0007580001027983 */ /* 0x0025620000100a00 */
[----:B------:R-:W-:-:S02]  /*25640*/  MOV R4, R27 ;  /* 0x0000001b00047202 */ /* 0x000fc40000000f00 */
[----:B------:R-:W-:Y:S02]  /*25650*/  MOV R6, 0x25670 ;  /* 0x0002567000067802 */ /* 0x000fe40000000f00 */
[----:B--2--5:R-:W-:Y:S05]  /*25660*/  CALL.REL.NOINC `($_ZN7cutlass13device_kernelIN5flash19enable_sm80_to_sm89INS1_16FlashAttnBwdSm80INS1_25CollectiveMainloopBwdSm80ILi2ELi2EN4cute5tupleIJNS5_1CILi128EEES8_NS7_ILi64EEEEEENS_10bfloat16_tEfNS_4arch4Sm80ELb0ELb1ELb1ELb0ELb0ELb0ELb0ELb0ELi2ELi4ELi4ELi4ELb0EEENS1_21CollectiveEpilogueBwdISA_SB_SD_Li256ELb0ELb0ELi2EEENS1_19SingleTileSchedulerILb0ELb0ELb0ELi128EEEEEEEEEvNT_6ParamsE$_ZN4cute3eso3ESOILb1ELb0EJNS_1CILi1EEENS_5tupleIJiiiEEENS2_ILi64EEENS4_IJNS2_ILi72EEENS2_ILi144EEENS2_ILi288EEEEEENS2_ILi512EEEEEC2ERKS3_RKS5_RKS6_RKSA_RKSB_) ;  /* 0xfffe30f000007944 */ /* 0x024fea0003c3ffff */
[----:B-1----:R1:W5:Y:S04]  /*25670*/  LDL R5, [R1+0x760] ;  /* 0x0007600001057983 */ /* 0x0023680000100800 */
[----:B------:R1:W5:Y:S01]  /*25680*/  LDL.64 R2, [R1+0x758] ;  /* 0x0007580001027983 */ /* 0x0003620000100a00 */
[----:B------:R-:W-:Y:S02]  /*25690*/  MOV R4, R27 ;  /* 0x0000001b00047202 */ /* 0x000fe40000000f00 */
[----:B------:R-:W-:Y:S02]  /*256a0*/  MOV R6, 0x256c0 ;  /* 0x000256c000067802 */ /* 0x000fe40000000f00 */
[----:B-1---5:R-:W-:Y:S05]  /*256b0*/  CALL.REL.NOINC `($_ZN7cutlass13device_kernelIN5flash19enable_sm80_to_sm89INS1_16FlashAttnBwdSm80INS1_25CollectiveMainloopBwdSm80ILi2ELi2EN4cute5tupleIJNS5_1CILi128EEES8_NS7_ILi64EEEEEENS_10bfloat16_tEfNS_4arch4Sm80ELb0ELb1ELb1ELb0ELb0ELb0ELb0ELb0ELi2ELi4ELi4ELi4ELb0EEENS1_21CollectiveEpilogueBwdISA_SB_SD_Li256ELb0ELb0ELi2EEENS1_19SingleTileSchedulerILb0ELb0ELb0ELi128EEEEEEEEEvNT_6ParamsE$_ZN4cute5tupleIJNS0_IJNS_1CILi8EEENS0_IJNS1_ILi2EEES3_S3_EEENS1_ILi1EEES4_S5_EEENS0_IJS5_NS0_IJiiiEEENS1_ILi64EEENS0_IJNS1_ILi72EEENS1_ILi144EEENS1_ILi288EEEEEENS1_ILi512EEEEEEEEC2ERKS6_RKSE_) ;  /* 0xfffe617000007944 */ /* 0x022fea0003c3ffff */
[----:B-1----:R1:W5:Y:S04]  /*256c0*/  LDL R5, [R1+0x760] ;  /* 0x0007600001057983 */ /* 0x0023680000100800 */
[----:B------:R1:W5:Y:S01]  /*256d0*/  LDL.64 R2, [R1+0x758] ;  /* 0x0007580001027983 */ /* 0x0003620000100a00 */
[----:B------:R-:W-:-:S03]  /*256e0*/  MOV R4, 0x25700 ;  /* 0x0002570000047802 */ /* 0x000fc60000000f00 */
[----:B-1---5:R-:W-:Y:S05]  /*256f0*/  CALL.REL.NOINC `($_ZN7cutlass13device_kernelIN5flash19enable_sm80_to_sm89INS1_16FlashAttnBwdSm80INS1_25CollectiveMainloopBwdSm80ILi2ELi2EN4cute5tupleIJNS5_1CILi128EEES8_NS7_ILi64EEEEEENS_10bfloat16_tEfNS_4arch4Sm80ELb0ELb1ELb1ELb0ELb0ELb0ELb0ELb0ELi2ELi4ELi4ELi4ELb0EEENS1_21CollectiveEpilogueBwdISA_SB_SD_Li256ELb0ELb0ELi2EEENS1_19SingleTileSchedulerILb0ELb0ELb0ELi128EEEEEEEEEvNT_6ParamsE$_ZZN4cute7flattenINS_5tupleIJNS_1CILi1EEENS1_IJiiiEEENS2_ILi64EEENS1_IJNS2_ILi72EEENS2_ILi144EEENS2_ILi288EEEEEENS2_ILi512EEEEEEEEDaRKT_ENKUlRKT_E_clIS4_EEDaSH_) ;  /* 0xfffea59000007944 */ /* 0x022fea0003c3ffff */
[----:B------:R1:W-:Y:S01]  /*25700*/  STL.64 [R1+0x7a0], R2 ;  /* 0x0007a00201007387 */ /* 0x0003e20000100a00 */
[----:B------:R-:W-:-:S02]  /*25710*/  MOV R6, R58 ;  /* 0x0000003a00067202 */ /* 0x000fc40000000f00 */
[----:B------:R-:W-:Y:S01]  /*25720*/  MOV R4, 0x25750 ;  /* 0x0002575000047802 */ /* 0x000fe20000000f00 */
[----:B------:R1:W-:Y:S04]  /*25730*/  STL [R1+0x7a8], R5 ;  /* 0x0007a80501007387 */ /* 0x0003e80000100800 */
[----:B-1----:R-:W-:Y:S05]  /*25740*/  CALL.REL.NOINC `($_ZN7cutlass13device_kernelIN5flash19enable_sm80_to_sm89INS1_16FlashAttnBwdSm80INS1_25CollectiveMainloopBwdSm80ILi2ELi2EN4cute5tupleIJNS5_1CILi128EEES8_NS7_ILi64EEEEEENS_10bfloat16_tEfNS_4arch4Sm80ELb0ELb1ELb1ELb0ELb0ELb0ELb0ELb0ELi2ELi4ELi4ELi4ELb0EEENS1_21CollectiveEpilogueBwdISA_SB_SD_Li256ELb0ELb0ELi2EEENS1_19SingleTileSchedulerILb0ELb0ELb0ELi128EEEEEEEEEvNT_6ParamsE$_ZZN4cute12filter_tupleINS_5tupleIJNS_1CILi1EEENS1_IJiiiEEENS2_ILi64EEENS1_IJNS2_ILi72EEENS2_ILi144EEENS2_ILi288EEEEEENS2_ILi512EEEEEEZNS_7flattenISB_EEDaRKT_EUlRKT_E_EEDaSF_OT0_ENKUlDpSI_E_clIJNS1_IJS3_EEES4_NS1_IJS5_EEES9_NS1_IJSA_EEEEEEDaSM_) ;  /* 0xfffe6e8000007944 */ /* 0x002fea0003c3ffff */
[----:B------:R-:W-:Y:S02]  /*25750*/  MOV R4, R27 ;  /* 0x0000001b00047202 */ /* 0x000fe40000000f00 */
[----:B------:R-:W-:Y:S02]  /*25760*/  MOV R6, 0x25780 ;  /* 0x0002578000067802 */ /* 0x000fe40000000f00 */
        /* <DEDUP_REMOVED lines=32> */
[----:B------:R-:W-:Y:S01]  /*25970*/  IADD3 R47, P0, R43, 0x44, RZ ;  /* 0x000000442b2f7810 */ /* 0x000fe20007f1e0ff */
[----:B------:R-:W-:Y:S01]  /*25980*/  IMAD.MOV.U32 R67, RZ, RZ, R48 ;  /* 0x000000ffff437224 */ /* 0x000fe200078e0030 */
[----:B------:R-:W-:Y:S01]  /*25990*/  MOV R61, R58 ;  /* 0x0000003a003d7202 */ /* 0x000fe20000000f00 */
[----:B------:R1:W-:Y:S01]  /*259a0*/  STL.U8 [R1+0x794], RZ ;  /* 0x000794ff01007387 */ /* 0x0003e20000100000 */
[----:B------:R-:W-:Y:S01]  /*259b0*/  MOV R60, 0x25a00 ;  /* 0x00025a00003c7802 */ /* 0x000fe20000000f00 */
[----:B------:R-:W-:-:S02]  /*259c0*/  IMAD.X R46, RZ, RZ, R42, P0 ;  /* 0x000000ffff2e7224 */ /* 0x000fc400000e062a */
[----:B--2---:R1:W-:Y:S04]  /*259d0*/  STL.64 [R1+0x7a0], R2 ;  /* 0x0007a00201007387 */ /* 0x0043e80000100a00 */
[----:B---3--:R1:W-:Y:S02]  /*259e0*/  STL [R1+0x7a8], R4 ;  /* 0x0007a80401007387 */ /* 0x0083e40000100800 */
        /* <DEDUP_REMOVED lines=27> */
[----:B------:R-:W-:Y:S01]  /*25ba0*/  IMAD.MOV.U32 R60, RZ, RZ, R56 ;  /* 0x000000ffff3c7224 */ /* 0x000fe200078e0038 */
[----:B-1----:R-:W-:Y:S01]  /*25bb0*/  MOV R2, R4 ;  /* 0x0000000400027202 */ /* 0x002fe20000000f00 */
[----:B------:R-:W-:Y:S01]  /*25bc0*/  IMAD.MOV.U32 R3, RZ, RZ, R5 ;  /* 0x000000ffff037224 */ /* 0x000fe200078e0005 */
        /* <DEDUP_REMOVED lines=10> */
[----:B------:R-:W-:-:S03]  /*25c70*/  MOV R4, 0x25c90 ;  /* 0x00025c9000047802 */ /* 0x000fc60000000f00 */
        /* <DEDUP_REMOVED lines=17> */
[----:B--2--5:R-:W-:Y:S05]  /*25d90*/  CALL.REL.NOINC `($_ZN7cutlass13device_kernelIN5flash19enable_sm80_to_sm89INS1_16FlashAttnBwdSm80INS1_25CollectiveMainloopBwdSm80ILi2ELi2EN4cute5tupleIJNS5_1CILi128EEES8_NS7_ILi64EEEEEENS_10bfloat16_tEfNS_4arch4Sm80ELb0ELb1ELb1ELb0ELb0ELb0ELb0ELb0ELi2ELi4ELi4ELi4ELb0EEENS1_21CollectiveEpilogueBwdISA_SB_SD_Li256ELb0ELb0ELi2EEENS1_19SingleTileSchedulerILb0ELb0ELb0ELi128EEEEEEEEEvNT_6ParamsE$_ZN4cute3eso3ESOILb1ELb0EJNS_14ComposedLayoutINS_7SwizzleILi3ELi3ELi3EEENS_1CILi0EEENS_6LayoutINS_5tupleIJNS8_IJNS8_IJNS5_ILi4EEENS5_ILi8EEEEEENS8_IJNS5_ILi2EEENS5_ILi1EEEEEEEEENS8_IJNS8_IJSC_SC_EEENS8_IJSA_S9_EEEEEEEEENS8_IJNS8_IJNS8_IJSC_NS5_ILi64EEEEEENS8_IJNS5_ILi512EEES6_EEEEEENS8_IJNS8_IJSD_SA_EEENS8_IJNS5_ILi1024EEENS5_ILi16EEEEEEEEEEEEEEEENS_10ViewEngineINS_8smem_ptrIPN7cutlass10bfloat16_tEEEEEEEC2ERKSW_RKS13_) ;  /* 0xfffe23c000007944 */ /* 0x024fea0003c3ffff */
[----:B------:R-:W-:Y:S01]  /*25da0*/  ULDC.64 UR4, c[0x0][0x118] ;  /* 0x0000460000047ab9 */ /* 0x000fe20000000a00 */
[----:B------:R2:W5:Y:S04]  /*25db0*/  LDL.64 R56, [R1+0x758] ;  /* 0x0007580001387983 */ /* 0x0005680000100a00 */
[----:B-1----:R2:W5:Y:S01]  /*25dc0*/  LD.E R3, [R8.64+0xc] ;  /* 0x00000c0408037980 */ /* 0x002562000c101900 */
[----:B------:R-:W-:Y:S02]  /*25dd0*/  MOV R2, R27 ;  /* 0x0000001b00027202 */ /* 0x000fe40000000f00 */
[----:B------:R-:W-:-:S02]  /*25de0*/  MOV R6, 0x25e00 ;  /* 0x00025e0000067802 */ /* 0x000fc40000000f00 */
        /* <DEDUP_REMOVED lines=19> */
[----:B------:R-:W-:Y:S02]  /*25f20*/  MOV R4, R58 ;  /* 0x0000003a00047202 */ /* 0x000fe40000000f00 */
[----:B------:R-:W-:Y:S02]  /*25f30*/  MOV R8, 0x25f50 ;  /* 0x00025f5000087802 */ /* 0x000fe40000000f00 */
[----:B-12---:R-:W-:Y:S05]  /*25f40*/  CALL.REL.NOINC `($_ZN7cutlass13device_kernelIN5flash19enable_sm80_to_sm89INS1_16FlashAttnBwdSm80INS1_25CollectiveMainloopBwdSm80ILi2ELi2EN4cute5tupleIJNS5_1CILi128EEES8_NS7_ILi64EEEEEENS_10bfloat16_tEfNS_4arch4Sm80ELb0ELb1ELb1ELb0ELb0ELb0ELb0ELb0ELi2ELi4ELi4ELi4ELb0EEENS1_21CollectiveEpilogueBwdISA_SB_SD_Li256ELb0ELb0ELi2EEENS1_19SingleTileSchedulerILb0ELb0ELb0ELi128EEEEEEEEEvNT_6ParamsE$_ZZN4cute12filter_tupleINS_5tupleIJNS1_IJiNS1_IJiNS_1CILi0EEEEEEEEENS1_IJNS_10UnderscoreENS1_IJS6_S6_EEEEEEEEES9_ZNS_4diceIS9_S9_EEDaRKT_RKT0_EUlRKT_RKT0_E_EEDaSD_SG_OT1_ENKUlDpSJ_E_clIJNS1_IJiiS3_EEENS1_IJEEEEEEDaSQ_) ;  /* 0xfffe600000007944 */ /* 0x006fea0003c3ffff */
[----:B------:R-:W-:Y:S02]  /*25f50*/  MOV R72, 0x25f70 ;  /* 0x00025f7000487802 */ /* 0x000fe40000000f00 */
[----:B-12--5:R-:W-:Y:S05]  /*25f60*/  CALL.REL.NOINC `($_ZN7cutlass13device_kernelIN5flash19enable_sm80_to_sm89INS1_16FlashAttnBwdSm80INS1_25CollectiveMainloopBwdSm80ILi2ELi2EN4cute5tupleIJNS5_1CILi128EEES8_NS7_ILi64EEEEEENS_10bfloat16_tEfNS_4arch4Sm80ELb0ELb1ELb1ELb0ELb0ELb0ELb0ELb0ELi2ELi4ELi4ELi4ELb0EEENS1_21CollectiveEpilogueBwdISA_SB_SD_Li256ELb0ELb0ELi2EEENS1_19SingleTileSchedulerILb0ELb0ELb0ELi128EEEEEEEEEvNT_6ParamsE$_ZZN4cute7idx2crdINS_5tupleIJiiNS_1CILi0EEEEEENS1_IJNS1_IJNS2_ILi4EEENS2_ILi8EEEEEENS2_ILi2EEENS2_ILi1EEEEEEEEDaRKT_RKT0_ENKUlRKT_RKT0_E_clIiS7_EEDaSJ_SM_) ;  /* 0xfffe9d5000007944 */ /* 0x026fea0003c3ffff */
[----:B------:R-:W-:Y:S02]  /*25f70*/  MOV R2, 0x25f90 ;  /* 0x00025f9000027802 */ /* 0x000fe40000000f00 */
[----:B-1----:R-:W-:Y:S05]  /*25f80*/  CALL.REL.NOINC `($_ZN7cutlass13device_kernelIN5flash19enable_sm80_to_sm89INS1_16FlashAttnBwdSm80INS1_25CollectiveMainloopBwdSm80ILi2ELi2EN4cute5tupleIJNS5_1CILi128EEES8_NS7_ILi64EEEEEENS_10bfloat16_tEfNS_4arch4Sm80ELb0ELb1ELb1ELb0ELb0ELb0ELb0ELb0ELi2ELi4ELi4ELi4ELb0EEENS1_21CollectiveEpilogueBwdISA_SB_SD_Li256ELb0ELb0ELi2EEENS1_19SingleTileSchedulerILb0ELb0ELb0ELi128EEEEEEEEEvNT_6ParamsE$_ZZN4cute7idx2crdINS_5tupleIJiiNS_1CILi0EEEEEENS1_IJNS1_IJNS2_ILi4EEENS2_ILi8EEEEEENS2_ILi2EEENS2_ILi1EEEEEEEEDaRKT_RKT0_ENKUlRKT_RKT0_E_clIiS8_EEDaSJ_SM_) ;  /* 0xfffea15000007944 */ /* 0x002fea0003c3ffff */
[----:B------:R1:W-:Y:S01]  /*25f90*/  STL [R1+0x7a0], R6 ;  /* 0x0007a00601007387 */ /* 0x0003e20000100800 */
[----:B------:R-:W-:Y:S02]  /*25fa0*/  MOV R2, R58 ;  /* 0x0000003a00027202 */ /* 0x000fe40000000f00 */
[----:B------:R-:W-:-:S02]  /*25fb0*/  MOV R72, 0x25fd0 ;  /* 0x00025fd000487802 */ /* 0x000fc40000000f00 */
        /* <DEDUP_REMOVED lines=80> */
[----:B------:R-:W-:Y:S01]  /*264c0*/  IMAD.MOV.U32 R17, RZ, RZ, R58 ;  /* 0x000000ffff117224 */ /* 0x000fe200078e003a */
[----:B------:R-:W-:Y:S02]  /*264d0*/  MOV R16, R48 ;  /* 0x0000003000107202 */ /* 0x000fe40000000f00 */
[----:B------:R1:W-:Y:S01]  /*264e0*/  STL.U8 [R1+0x794], RZ ;  /* 0x000794ff01007387 */ /* 0x0003e20000100000 */
[----:B------:R-:W-:-:S03]  /*264f0*/  MOV R8, 0x26530 ;  /* 0x0002653000087802 */ /* 0x000fc60000000f00 */
[----:B--2---:R1:W-:Y:S04]  /*26500*/  STL.64 [R1+0x7a0], R2 ;  /* 0x0007a00201007387 */ /* 0x0043e80000100a00 */
[----:B---3--:R1:W-:Y:S02]  /*26510*/  STL [R1+0x7a8], R4 ;  /* 0x0007a80401007387 */ /* 0x0083e40000100800 */
[----:B-1----:R-:W-:Y:S05]  /*26520*/  CALL.REL.NOINC `($_ZN7cutlass13device_kernelIN5flash19enable_sm80_to_sm89INS1_16FlashAttnBwdSm80INS1_25CollectiveMainloopBwdSm80ILi2ELi2EN4cute5tupleIJNS5_1CILi128EEES8_NS7_ILi64EEEEEENS_10bfloat16_tEfNS_4arch4Sm80ELb0ELb1ELb1ELb0ELb0ELb0ELb0ELb0ELi2ELi4ELi4ELi4ELb0EEENS1_21CollectiveEpilogueBwdISA_SB_SD_Li256ELb0ELb0ELi2EEENS1_19SingleTileSchedulerILb0ELb0ELb0ELi128EEEEEEEEEvNT_6ParamsE$_ZZN4cute6detail16composition_implINS_5tupleIJNS_1CILi8EEENS3_ILi2EEES5_S5_S4_S5_EEENS2_IJNS3_ILi1EEEiiiNS3_ILi72EEENS3_ILi512EEEEEENS2_IJNS2_IJS5_S5_EEES4_NS3_ILi4EEEEEENS2_IJNS2_IJS7_S4_EEENS3_ILi1024EEENS3_ILi16EEEEEEEEDaRKT_RKT0_RKT1_RKT2_ENKUlRKT_RKT0_E_clISB_SE_EEDaSW_SZ_) ;  /* 0xfffe7c5000007944 */ /* 0x002fea0003c3ffff */
[----:B------:R-:W-:Y:S01]  /*26530*/  IMAD.MOV.U32 R2, RZ, RZ, R46 ;  /* 0x000000ffff027224 */ /* 0x000fe200078e002e */
        /* <DEDUP_REMOVED lines=26> */
[----:B------:R-:W-:Y:S02]  /*266e0*/  MOV R16, R12 ;  /* 0x0000000c00107202 */ /* 0x000fe40000000f00 */
[----:B------:R-:W-:Y:S01]  /*266f0*/  MOV R6, 0x26720 ;  /* 0x0002672000067802 */ /* 0x000fe20000000f00 */
        /* <DEDUP_REMOVED lines=9> */
[----:B------:R-:W-:-:S03]  /*26790*/  MOV R4, 0x267b0 ;  /* 0x000267b000047802 */ /* 0x000fc60000000f00 */
        /* <DEDUP_REMOVED lines=31> */
[----:B------:R-:W-:-:S03]  /*26990*/  MOV R4, 0x269b0 ;  /* 0x000269b000047802 */ /* 0x000fc60000000f00 */
[----:B-12---:R-:W-:Y:S05]  /*269a0*/  CALL.REL.NOINC `($_ZN7cutlass13device_kernelIN5flash19enable_sm80_to_sm89INS1_16FlashAttnBwdSm80INS1_25CollectiveMainloopBwdSm80ILi2ELi2EN4cute5tupleIJNS5_1CILi128EEES8_NS7_ILi64EEEEEENS_10bfloat16_tEfNS_4arch4Sm80ELb0ELb1ELb1ELb0ELb0ELb0ELb0ELb0ELi2ELi4ELi4ELi4ELb0EEENS1_21CollectiveEpilogueBwdISA_SB_SD_Li256ELb0ELb0ELi2EEENS1_19SingleTileSchedulerILb0ELb0ELb0ELi128EEEEEEEEEvNT_6ParamsE$_ZZN4cute12filter_tupleINS_5tupleIJNS_10UnderscoreES2_S2_iEEENS1_IJNS1_IJNS_1CILi1EEENS4_ILi0EEEEEENS4_ILi4096EEENS1_IJiiEEENS1_IJS6_NS4_ILi8192EEEEEEEEEZNS_5sliceIS3_SC_EEDaRKT_RKT0_EUlRKT_RKT0_E_EEDaSG_SJ_OT1_ENKUlDpSM_E_clIJNS1_IJS7_EEENS1_IJS8_EEENS1_IJS9_EEENS1_IJEEEEEEDaST_) ;  /* 0xfffe57e000007944 */ /* 0x006fea0003c3ffff */
[----:B-----5:R-:W-:Y:S02]  /*269b0*/  MOV R8, R3 ;  /* 0x0000000300087202 */ /* 0x020fe40000000f00 */
[----:B------:R-:W-:-:S02]  /*269c0*/  MOV R4, 0x269e0 ;  /* 0x000269e000047802 */ /* 0x000fc40000000f00 */
[----:B-1----:R-:W-:Y:S05]  /*269d0*/  CALL.REL.NOINC `($_ZN7cutlass13device_kernelIN5flash19enable_sm80_to_sm89INS1_16FlashAttnBwdSm80INS1_25CollectiveMainloopBwdSm80ILi2ELi2EN4cute5tupleIJNS5_1CILi128EEES8_NS7_ILi64EEEEEENS_10bfloat16_tEfNS_4arch4Sm80ELb0ELb1ELb1ELb0ELb0ELb0ELb0ELb0ELi2ELi4ELi4ELi4ELb0EEENS1_21CollectiveEpilogueBwdISA_SB_SD_Li256ELb0ELb0ELi2EEENS1_19SingleTileSchedulerILb0ELb0ELb0ELi128EEEEEEEEEvNT_6ParamsE$_ZN4cute5tupleIJNS0_IJNS0_IJNS_1CILi8EEENS1_ILi1EEEEEENS1_ILi2EEENS0_IJS5_S5_EEEEEENS0_IJNS0_IJS3_NS1_ILi0EEEEEENS1_ILi4096EEENS0_IJiiEEEEEEEEC2ERKS7_RKSC_) ;  /* 0xfffe4ab000007944 */ /* 0x002fea0003c3ffff */
[----:B-1----:R1:W5:Y:S01]  /*269e0*/  LDL.64 R2, [R1+0x758] ;  /* 0x0007580001027983 */ /* 0x0023620000100a00 */
[----:B------:R-:W-:-:S02]  /*269f0*/  SHF.L.U32 R4, R7, 0xd, RZ ;  /* 0x0000000d07047819 */ /* 0x000fc400000006ff */
        /* <DEDUP_REMOVED lines=491> */
[----:B------:R1:W-:Y:S02]  /*288b0*/  ST.E [R10.64+0xc], R7 ;  /* 0x00000c070a007985 */ /* 0x0003e4000c101904 */
.L_x_1563:
[----:B------:R-:W-:-:S13]  /*288c0*/  ISETP.NE.AND P0, PT, R52, 0x3, PT ;  /* 0x000000033400780c */ /* 0x000fda0003f05270 */
[----:B-1----:R-:W-:Y:S05]  /*288d0*/  @!P0 BRA `(.L_x_1560) ;  /* 0x0000206000008947 */ /* 0x002fea0003800000 */
[----:B------:R-:W-:Y:S01]  /*288e0*/  IADD3 R12, R52, 0x1, RZ ;  /* 0x00000001340c7810 */ /* 0x000fe20007ffe0ff */
[----:B------:R-:W-:Y:S01]  /*288f0*/  IMAD.MOV.U32 R83, RZ, RZ, R27 ;  /* 0x000000ffff537224 */ /* 0x000fe200078e001b */
[----:B------:R-:W-:-:S03]  /*28900*/  MOV R8, 0x28930 ;  /* 0x0002893000087802 */ /* 0x000fc60000000f00 */
[----:B------:R-:W-:Y:S02]  /*28910*/  IMAD.MOV.U32 R3, RZ, RZ, R12 ;  /* 0x000000ffff037224 */ /* 0x000fe400078e000c */
        /* <DEDUP_REMOVED lines=22> */
[----:B------:R-:W-:Y:S02]  /*28a80*/  MOV R3, R12 ;  /* 0x0000000c00037202 */ /* 0x000fe40000000f00 */
        /* <DEDUP_REMOVED lines=18> */
[----:B-1----:R1:W5:Y:S01]  /*28bb0*/  LDL.64 R4, [R1+0x758] ;  /* 0x0007580001047983 */ /* 0x0023620000100a00 */
[----:B------:R-:W-:Y:S01]  /*28bc0*/  IMAD.MOV.U32 R9, RZ, RZ, R3 ;  /* 0x000000ffff097224 */ /* 0x000fe200078e0003 */
[----:B------:R-:W-:Y:S02]  /*28bd0*/  MOV R69, R27 ;  /* 0x0000001b00457202 */ /* 0x000fe40000000f00 */
[----:B------:R-:W-:Y:S02]  /*28be0*/  MOV R8, 0x28c00 ;  /* 0x00028c0000087802 */ /* 0x000fe40000000f00 */
[----:B-1---5:R-:W-:Y:S05]  /*28bf0*/  CALL.REL.NOINC `($_ZN7cutlass13device_kernelIN5flash19enable_sm80_to_sm89INS1_16FlashAttnBwdSm80INS1_25CollectiveMainloopBwdSm80ILi2ELi2EN4cute5tupleIJNS5_1CILi128EEES8_NS7_ILi64EEEEEENS_10bfloat16_tEfNS_4arch4Sm80ELb0ELb1ELb1ELb0ELb0ELb0ELb0ELb0ELi2ELi4ELi4ELi4ELb0EEENS1_21CollectiveEpilogueBwdISA_SB_SD_Li256ELb0ELb0ELi2EEENS1_19SingleTileSchedulerILb0ELb0ELb0ELi128EEEEEEEEEvNT_6ParamsE$_ZN4cute3eso3ESOILb1ELb0EJNS_6LayoutINS_5tupleIJNS3_IJNS_1CILi8EEENS4_ILi1EEEEEENS3_IJNS4_ILi2EEEEEEEEENS3_IJNS3_IJS6_NS4_ILi0EEEEEENS3_IJS5_EEEEEEEENS_10ViewEngineIPN7cutlass10bfloat16_tEEEEEC2ERKSF_RKSK_) ;  /* 0xfffe1e8000007944 */ /* 0x022fea0003c3ffff */
[----:B-1----:R1:W5:Y:S01]  /*28c00*/  LDL.64 R2, [R1+0x758] ;  /* 0x0007580001027983 */ /* 0x0023620000100a00 */
[----:B------:R-:W-:Y:S02]  /*28c10*/  MOV R69, R27 ;  /* 0x0000001b00457202 */ /* 0x000fe40000000f00 */
[----:B------:R-:W-:-:S02]  /*28c20*/  MOV R10, 0x28c40 ;  /* 0x00028c40000a7802 */ /* 0x000fc40000000f00 */
[----:B-1---5:R-:W-:Y:S05]  /*28c30*/  CALL.REL.NOINC `($_ZN7cutlass13device_kernelIN5flash19enable_sm80_to_sm89INS1_16FlashAttnBwdSm80INS1_25CollectiveMainloopBwdSm80ILi2ELi2EN4cute5tupleIJNS5_1CILi128EEES8_NS7_ILi64EEEEEENS_10bfloat16_tEfNS_4arch4Sm80ELb0ELb1ELb1ELb0ELb0ELb0ELb0ELb0ELi2ELi4ELi4ELi4ELb0EEENS1_21CollectiveEpilogueBwdISA_SB_SD_Li256ELb0ELb0ELi2EEENS1_19SingleTileSchedulerILb0ELb0ELb0ELi128EEEEEEEEEvNT_6ParamsE$_ZN4cute3eso3ESOILb1ELb0EJNS_6LayoutINS_5tupleIJNS3_IJNS3_IJNS_1CILi8EEENS4_ILi1EEEEEES6_EEENS3_IJNS3_IJS6_S6_EEENS4_ILi2EEEEEEEEENS3_IJNS3_IJNS3_IJS6_NS4_ILi0EEEEEESD_EEENS3_IJNS3_IJSD_SD_EEES5_EEEEEEEENS_10ViewEngineIPN7cutlass10bfloat16_tEEEEEC2ERKSJ_RKSO_) ;  /* 0xfffe0fe000007944 */ /* 0x022fea0003c3ffff */
[----:B------:R2:W5:Y:S01]  /*28c40*/  LDL.64 R10, [R1+0x758] ;  /* 0x00075800010a7983 */ /* 0x0005620000100a00 */
[----:B------:R-:W-:Y:S01]  /*28c50*/  IMAD.MOV.U32 R6, RZ, RZ, R4 ;  /* 0x000000ffff067224 */ /* 0x000fe200078e0004 */
[----:B------:R-:W-:Y:S01]  /*28c60*/  MOV R9, R5 ;  /* 0x0000000500097202 */ /* 0x000fe20000000f00 */
[----:B------:R-:W-:Y:S01]  /*28c70*/  IMAD.MOV.U32 R69, RZ, RZ, R27 ;  /* 0x000000ffff457224 */ /* 0x000fe200078e001b */
        /* <DEDUP_REMOVED lines=169> */
[----:B------:R-:W-:-:S02]  /*29710*/  MOV R83, R27 ;  /* 0x0000001b00537202 */ /* 0x000fc40000000f00 */
        /* <DEDUP_REMOVED lines=289> */
[----:B-1----:R-:W-:Y:S05]  /*2a930*/  CALL.REL.NOINC `($_ZN7cutlass13device_kernelIN5flash19enable_sm80_to_sm89INS1_16FlashAttnBwdSm80INS1_25CollectiveMainloopBwdSm80ILi2ELi2EN4cute5tupleIJNS5_1CILi128EEES8_NS7_ILi64EEEEEENS_10bfloat16_tEfNS_4arch4Sm80ELb0ELb1ELb1ELb0ELb0ELb0ELb0ELb0ELi2ELi4ELi4ELi4ELb0EEENS1_21CollectiveEpilogueBwdISA_SB_SD_Li256ELb0ELb0ELi2EEENS1_19SingleTileSchedulerILb0ELb0ELb0ELi128EEEEEEEEEvNT_6ParamsE$_ZZN5flash25CollectiveMainloopBwdSm80ILi2ELi2EN4cute5tupleIJNS1_1CILi128EEES4_NS3_ILi64EEEEEEN7cutlass10bfloat16_tEfNS7_4arch4Sm80ELb0ELb1ELb1ELb0ELb0ELb0ELb0ELb0ELi2ELi4ELi4ELi4ELb0EE3mmaINS_16FlashAttnBwdSm80ISB_NS_21CollectiveEpilogueBwdIS6_S8_SA_Li256ELb0ELb0ELi2EEENS_19SingleTileSchedulerILb0ELb0ELb0ELi128EEEE13SharedStorageENS1_6TensorINS1_11ArrayEngineIfLm32EEENS1_6LayoutINS2_IJNS2_IJNS3_ILi2EEESO_EEESO_NS3_ILi4EEEEEENS2_IJNS2_IJNS3_ILi1EEESO_EEESQ_NS3_ILi8EEEEEEEEEEEEbRKNSB_6ParamsERT0_S12_iNS2_IJiiiEEERT_ENKUlvE_clEv) ;  /* 0x00037e5000007944 */ /* 0x002fea0003c00000 */
.L_x_1560:
[----:B------:R-:W-:Y:S01]  /*2a940*/  IMAD.MOV.U32 R83, RZ, RZ, R27 ;  /* 0x000000ffff537224 */ /* 0x000fe200078e001b */
[----:B------:R-:W-:Y:S01]  /*2a950*/  MOV R3, R52 ;  /* 0x0000003400037202 */ /* 0x000fe20000000f00 */
[----:B------:R-:W-:Y:S01]  /*2a960*/  IMAD.MOV.U32 R22, RZ, RZ, RZ ;  /* 0x000000ffff167224 */ /* 0x000fe200078e00ff */
[----:B------:R-:W-:-:S02]  /*2a970*/  MOV R8, 0x2a990 ;  /* 0x0002a99000087802 */ /* 0x000fc40000000f00 */
        /* <DEDUP_REMOVED lines=19> */
[----:B------:R-:W-:Y:S02]  /*2aab0*/  MOV R3, R52 ;  /* 0x0000003400037202 */ /* 0x000fe40000000f00 */
        /* <DEDUP_REMOVED lines=18> */
.L_x_1561:
        /* <DEDUP_REMOVED lines=218> */
.L_x_1562:
[----:B------:R-:W2:Y:S01]  /*2b980*/  LDL.64 R2, [R28+0xa0] ;  /* 0x0000a0001c027983 */ /* 0x000ea20000100a00 */
[----:B------:R-:W-:Y:S01]  /*2b990*/  ULDC.64 UR4, c[0x0][0x118] ;  /* 0x0000460000047ab9 */ /* 0x000fe20000000a00 */
[----:B-1----:R-:W-:Y:S02]  /*2b9a0*/  MOV R6, R27 ;  /* 0x0000001b00067202 */ /* 0x002fe40000000f00 */
[----:B------:R-:W-:Y:S01]  /*2b9b0*/  MOV R8, 0x2b9e0 ;  /* 0x0002b9e000087802 */ /* 0x000fe20000000f00 */
[----:B--2---:R-:W5:Y:S04]  /*2b9c0*/  LD.E.64 R2, [R2.64] ;  /* 0x0000000402027980 */ /* 0x004f68000c101b00 */
[----:B-----5:R-:W-:Y:S05]  /*2b9d0*/  CALL.REL.NOINC `($_ZN7cutlass13device_kernelIN5flash19enable_sm80_to_sm89INS1_16FlashAttnBwdSm80INS1_25CollectiveMainloopBwdSm80ILi2ELi2EN4cute5tupleIJNS5_1CILi128EEES8_NS7_ILi64EEEEEENS_10bfloat16_tEfNS_4arch4Sm80ELb0ELb1ELb1ELb0ELb0ELb0ELb0ELb0ELi2ELi4ELi4ELi4ELb0EEENS1_21CollectiveEpilogueBwdISA_SB_SD_Li256ELb0ELb0ELi2EEENS1_19SingleTileSchedulerILb0ELb0ELb0ELi128EEEEEEEEEvNT_6ParamsE$_ZN4cute8smem_ptrIPfECI1NS_12iter_adaptorIS1_S2_EEES1_) ;  /* 0xfffe021000007944 */ /* 0x020fea0003c3ffff */
[----:B-1----:R1:W5:Y:S01]  /*2b9e0*/  LDL.64 R2, [R1+0x758] ;  /* 0x0007580001027983 */ /* 0x0023620000100a00 */
[----:B------:R-:W-:-:S03]  /*2b9f0*/  MOV R8, 0x2ba10 ;  /* 0x0002ba1000087802 */ /* 0x000fc60000000f00 */
[----:B-1---5:R-:W-:Y:S05]  /*2ba00*/  CALL.REL.NOINC `($_ZN7cutlass13device_kernelIN5flash19enable_sm80_to_sm89INS1_16FlashAttnBwdSm80INS1_25CollectiveMainloopBwdSm80ILi2ELi2EN4cute5tupleIJNS5_1CILi128EEES8_NS7_ILi64EEEEEENS_10bfloat16_tEfNS_4arch4Sm80ELb0ELb1ELb1ELb0ELb0ELb0ELb0ELb0ELi2ELi4ELi4ELi4ELb0EEENS1_21CollectiveEpilogueBwdISA_SB_SD_Li256ELb0ELb0ELi2EEENS1_19SingleTileSchedulerILb0ELb0ELb0ELi128EEEEEEEEEvNT_6ParamsE$_ZN4cute3eso3ESOILb1ELb0EJNS_6LayoutINS_5tupleIJNS3_IJNS_1CILi2EEES5_EEEEEENS3_IJNS3_IJNS4_ILi8EEENS4_ILi64EEEEEEEEEEENS_10ViewEngineINS_8smem_ptrIPfEEEEEEC2ERKSC_RKSH_) ;  /* 0xfffde70000007944 */ /* 0x022fea0003c3ffff */
[----:B------:R2:W-:Y:S04]  /*2ba10*/  STL.128 [R1+0xa50], RZ ;  /* 0x000a50ff01007387 */ /* 0x0005e80000100c00 */
[----:B------:R2:W5:Y:S01]  /*2ba20*/  LDL.64 R12, [R28+0xa0] ;  /* 0x0000a0001c0c7983 */ /* 0x0005620000100a00 */
[----:B------:R-:W-:Y:S01]  /*2ba30*/  IADD3 R7, P0, R43, 0x300, RZ ;  /* 0x000003002b077810 */ /* 0x000fe20007f1e0ff */
[----:B-1----:R-:W-:Y:S01]  /*2ba40*/  IMAD.MOV.U32 R2, RZ, RZ, R27 ;  /* 0x000000ffff027224 */ /* 0x002fe200078e001b */
[----:B------:R-:W-:-:S02]  /*2ba50*/  MOV R3, R49 ;  /* 0x0000003100037202 */ /* 0x000fc40000000f00 */
[----:B------:R-:W-:Y:S01]  /*2ba60*/  MOV R10, 0x2ba90 ;  /* 0x0002ba90000a7802 */ /* 0x000fe20000000f00 */
[----:B------:R-:W-:-:S03]  /*2ba70*/  IMAD.X R4, RZ, RZ, R42, P0 ;  /* 0x000000ffff047224 */ /* 0x000fc600000e062a */
        /* <DEDUP_REMOVED lines=16> */
[----:B------:R-:W-:Y:S01]  /*2bb80*/  IMAD.MOV.U32 R9, RZ, RZ, R4 ;  /* 0x000000ffff097224 */ /* 0x000fe200078e0004 */
[----:B------:R-:W-:Y:S02]  /*2bb90*/  MOV R16, R7 ;  /* 0x0000000700107202 */ /* 0x000fe40000000f00 */
[----:B------:R-:W-:Y:S02]  /*2bba0*/  MOV R6, 0x2bbc0 ;  /* 0x0002bbc000067802 */ /* 0x000fe40000000f00 */
[----:B-1---5:R-:W-:Y:S05]  /*2bbb0*/  CALL.REL.NOINC `($_ZN7cutlass13device_kernelIN5flash19enable_sm80_to_sm89INS1_16FlashAttnBwdSm80INS1_25CollectiveMainloopBwdSm80ILi2ELi2EN4cute5tupleIJNS5_1CILi128EEES8_NS7_ILi64EEEEEENS_10bfloat16_tEfNS_4arch4Sm80ELb0ELb1ELb1ELb0ELb0ELb0ELb0ELb0ELi2ELi4ELi4ELi4ELb0EEENS1_21CollectiveEpilogueBwdISA_SB_SD_Li256ELb0ELb0ELi2EEENS1_19SingleTileSchedulerILb0ELb0ELb0ELi128EEEEEEEEEvNT_6ParamsE$_ZN4cute3eso3ESOILb1ELb0EJNS_6LayoutINS_5tupleIJNS_1CILi1EEENS4_ILi4EEEEEENS3_IJNS4_ILi0EEES5_EEEEENS_10ViewEngineIPfEEEEC2ERKSA_RKSD_) ;  /* 0xfffdf55000007944 */ /* 0x022fea0003c3ffff */
[----:B-1----:R1:W5:Y:S01]  /*2bbc0*/  LDL.64 R4, [R1+0x758] ;  /* 0x0007580001047983 */ /* 0x0023620000100a00 */
[----:B------:R-:W-:Y:S02]  /*2bbd0*/  MOV R9, R3 ;  /* 0x0000000300097202 */ /* 0x000fe40000000f00 */
[----:B------:R-:W-:Y:S02]  /*2bbe0*/  MOV R6, 0x2bc00 ;  /* 0x0002bc0000067802 */ /* 0x000fe40000000f00 */
[----:B-1---5:R-:W-:Y:S05]  /*2bbf0*/  CALL.REL.NOINC `($_ZN7cutlass13device_kernelIN5flash19enable_sm80_to_sm89INS1_16FlashAttnBwdSm80INS1_25CollectiveMainloopBwdSm80ILi2ELi2EN4cute5tupleIJNS5_1CILi128EEES8_NS7_ILi64EEEEEENS_10bfloat16_tEfNS_4arch4Sm80ELb0ELb1ELb1ELb0ELb0ELb0ELb0ELb0ELi2ELi4ELi4ELi4ELb0EEENS1_21CollectiveEpilogueBwdISA_SB_SD_Li256ELb0ELb0ELi2EEENS1_19SingleTileSchedulerILb0ELb0ELb0ELi128EEEEEEEEEvNT_6ParamsE$_ZN4cute3eso3ESOILb1ELb0EJNS_6LayoutINS_5tupleIJNS_1CILi1EEENS3_IJNS4_ILi2EEES6_EEEEEENS3_IJNS4_ILi0EEENS3_IJNS4_ILi8EEENS4_ILi64EEEEEEEEEEENS_10ViewEngineINS_8smem_ptrIPfEEEEEEC2ERKSE_RKSJ_) ;  /* 0xfffdf4b000007944 */ /* 0x022fea0003c3ffff */
[----:B-1----:R1:W5:Y:S01]  /*2bc00*/  LDL.64 R2, [R1+0x758] ;  /* 0x0007580001027983 */ /* 0x0023620000100a00 */
[----:B------:R-:W-:-:S02]  /*2bc10*/  MOV R6, R27 ;  /* 0x0000001b00067202 */ /* 0x000fc40000000f00 */
[----:B------:R-:W-:Y:S02]  /*2bc20*/  MOV R8, 0x2bc40 ;  /* 0x0002bc4000087802 */ /* 0x000fe40000000f00 */
[----:B-1---5:R-:W-:Y:S05]  /*2bc30*/  CALL.REL.NOINC `($_ZN7cutlass13device_kernelIN5flash19enable_sm80_to_sm89INS1_16FlashAttnBwdSm80INS1_25CollectiveMainloopBwdSm80ILi2ELi2EN4cute5tupleIJNS5_1CILi128EEES8_NS7_ILi64EEEEEENS_10bfloat16_tEfNS_4arch4Sm80ELb0ELb1ELb1ELb0ELb0ELb0ELb0ELb0ELi2ELi4ELi4ELi4ELb0EEENS1_21CollectiveEpilogueBwdISA_SB_SD_Li256ELb0ELb0ELi2EEENS1_19SingleTileSchedulerILb0ELb0ELb0ELi128EEEEEEEEEvNT_6ParamsE$_ZN4cute8smem_ptrIPfECI1NS_12iter_adaptorIS1_S2_EEES1_) ;  /* 0xfffdffb000007944 */ /* 0x022fea0003c3ffff */
[----:B-1----:R1:W5:Y:S01]  /*2bc40*/  LDL.64 R2, [R1+0x758] ;  /* 0x0007580001027983 */ /* 0x0023620000100a00 */
[----:B------:R-:W-:-:S03]  /*2bc50*/  MOV R8, 0x2bc70 ;  /* 0x0002bc7000087802 */ /* 0x000fc60000000f00 */
[----:B-1---5:R-:W-:Y:S05]  /*2bc60*/  CALL.REL.NOINC `($_ZN7cutlass13device_kernelIN5flash19enable_sm80_to_sm89INS1_16FlashAttnBwdSm80INS1_25CollectiveMainloopBwdSm80ILi2ELi2EN4cute5tupleIJNS5_1CILi128EEES8_NS7_ILi64EEEEEENS_10bfloat16_tEfNS_4arch4Sm80ELb0ELb1ELb1ELb0ELb0ELb0ELb0ELb0ELi2ELi4ELi4ELi4ELb0EEENS1_21CollectiveEpilogueBwdISA_SB_SD_Li256ELb0ELb0ELi2EEENS1_19SingleTileSchedulerILb0ELb0ELb0ELi128EEEEEEEEEvNT_6ParamsE$_ZN4cute3eso3ESOILb1ELb0EJNS_6LayoutINS_5tupleIJNS3_IJNS_1CILi2EEES5_EEEEEENS3_IJNS3_IJNS4_ILi8EEENS4_ILi64EEEEEEEEEEENS_10ViewEngineINS_8smem_ptrIPfEEEEEEC2ERKSC_RKSH_) ;  /* 0xfffde4a000007944 */ /* 0x022fea0003c3ffff */
[----:B------:R2:W5:Y:S01]  /*2bc70*/  LDL.64 R10, [R1+0x758] ;  /* 0x00075800010a7983 */ /* 0x0005620000100a00 */
[----:B------:R-:W-:Y:S01]  /*2bc80*/  IMAD.MOV.U32 R12, RZ, RZ, R4 ;  /* 0x000000ffff0c7224 */ /* 0x000fe200078e0004 */
[----:B------:R-:W-:Y:S02]  /*2bc90*/  MOV R13, R5 ;  /* 0x00000005000d7202 */ /* 0x000fe40000000f00 */
[----:B-1----:R-:W-:Y:S02]  /*2bca0*/  MOV R6, 0x2bcc0 ;  /* 0x0002bcc000067802 */ /* 0x002fe40000000f00 */
[----:B--2--5:R-:W-:Y:S05]  /*2bcb0*/  CALL.REL.NOINC `($_ZN7cutlass13device_kernelIN5flash19enable_sm80_to_sm89INS1_16FlashAttnBwdSm80INS1_25CollectiveMainloopBwdSm80ILi2ELi2EN4cute5tupleIJNS5_1CILi128EEES8_NS7_ILi64EEEEEENS_10bfloat16_tEfNS_4arch4Sm80ELb0ELb1ELb1ELb0ELb0ELb0ELb0ELb0ELi2ELi4ELi4ELi4ELb0EEENS1_21CollectiveEpilogueBwdISA_SB_SD_Li256ELb0ELb0ELi2EEENS1_19SingleTileSchedulerILb0ELb0ELb0ELi128EEEEEEEEEvNT_6ParamsE$_ZN4cute3eso3ESOILb1ELb0EJNS_6LayoutINS_5tupleIJNS_1CILi4EEEEEENS3_IJNS4_ILi1EEEEEEEENS_10ViewEngineIPfEEEEC2ERKS9_RKSC_) ;  /* 0xfffdf4b000007944 */ /* 0x024fea0003c3ffff */
        /* <DEDUP_REMOVED lines=14> */
[----:B--2---:R-:W-:Y:S05]  /*2bda0*/  CALL.REL.NOINC `($_ZN7cutlass13device_kernelIN5flash19enable_sm80_to_sm89INS1_16FlashAttnBwdSm80INS1_25CollectiveMainloopBwdSm80ILi2ELi2EN4cute5tupleIJNS5_1CILi128EEES8_NS7_ILi64EEEEEENS_10bfloat16_tEfNS_4arch4Sm80ELb0ELb1ELb1ELb0ELb0ELb0ELb0ELb0ELi2ELi4ELi4ELi4ELb0EEENS1_21CollectiveEpilogueBwdISA_SB_SD_Li256ELb0ELb0ELi2EEENS1_19SingleTileSchedulerILb0ELb0ELb0ELi128EEEEEEEEEvNT_6ParamsE$_ZN4cute3eso3ESOILb1ELb0EJNS_6LayoutINS_5tupleIJNS3_IJNS_1CILi2EEES5_EEENS3_IJS5_NS4_ILi8EEEEEEEEENS3_IJNS3_IJS5_NS4_ILi4EEEEEENS3_IJNS4_ILi1EEES7_EEEEEEEENS_10ViewEngineIPfEEEEC2ERKSF_RKSI_) ;  /* 0xfffde4a000007944 */ /* 0x004fea0003c3ffff */
[----:B------:R2:W5:Y:S01]  /*2bdb0*/  LDL.64 R12, [R1+0x758] ;  /* 0x00075800010c7983 */ /* 0x0005620000100a00 */
[----:B------:R-:W-:-:S03]  /*2bdc0*/  MOV R10, RZ ;  /* 0x000000ff000a7202 */ /* 0x000fc60000000f00 */
.L_x_1565:
[----:B-1----:R-:W-:-:S04]  /*2bdd0*/  MOV R2, 0x2bdf0 ;  /* 0x0002bdf000027802 */ /* 0x002fc80000000f00 */
[----:B-12--5:R-:W-:Y:S05]  /*2bde0*/  CALL.REL.NOINC `($_ZN7cutlass13device_kernelIN5flash19enable_sm80_to_sm89INS1_16FlashAttnBwdSm80INS1_25CollectiveMainloopBwdSm80ILi2ELi2EN4cute5tupleIJNS5_1CILi128EEES8_NS7_ILi64EEEEEENS_10bfloat16_tEfNS_4arch4Sm80ELb0ELb1ELb1ELb0ELb0ELb0ELb0ELb0ELi2ELi4ELi4ELi4ELb0EEENS1_21CollectiveEpilogueBwdISA_SB_SD_Li256ELb0ELb0ELi2EEENS1_19SingleTileSchedulerILb0ELb0ELb0ELi128EEEEEEEEEvNT_6ParamsE$_ZZZN5flash25CollectiveMainloopBwdSm80ILi2ELi2EN4cute5tupleIJNS1_1CILi128EEES4_NS3_ILi64EEEEEEN7cutlass10bfloat16_tEfNS7_4arch4Sm80ELb0ELb1ELb1ELb0ELb0ELb0ELb0ELb0ELi2ELi4ELi4ELi4ELb0EE3mmaINS_16FlashAttnBwdSm80ISB_NS_21CollectiveEpilogueBwdIS6_S8_SA_Li256ELb0ELb0ELi2EEENS_19SingleTileSchedulerILb0ELb0ELb0ELi128EEEE13SharedStorageENS1_6TensorINS1_11ArrayEngineIfLm32EEENS1_6LayoutINS2_IJNS2_IJNS3_ILi2EEESO_EEESO_NS3_ILi4EEEEEENS2_IJNS2_IJNS3_ILi1EEESO_EEESQ_NS3_ILi8EEEEEEEEEEEEbRKNSB_6ParamsERT0_S12_iNS2_IJiiiEEERT_ENKUliT_E_clIZSC_ISJ_SX_EbS10_S12_S12_iS13_S15_EUlRS16_iE_EEDaiS16_ENKUlvE1_clEv) ;  /* 0x0003d37000007944 */ /* 0x026fea0003c00000 */
[----:B------:R1:W-:Y:S01]  /*2bdf0*/  STL [R1+0x770], RZ ;  /* 0x000770ff01007387 */ /* 0x0003e20000100800 */
[----:B------:R-:W-:-:S03]  /*2be00*/  MOV R5, RZ ;  /* 0x000000ff00057202 */ /* 0x000fc60000000f00 */
.L_x_1564:
[----:B------:R-:W-:Y:S01]  /*2be10*/  IMAD.MOV.U32 R3, RZ, RZ, R27 ;  /* 0x000000ffff037224 */ /* 0x000fe200078e001b */
[----:B-1----:R-:W-:-:S02]  /*2be20*/  MOV R2, R26 ;  /* 0x0000001a00027202 */ /* 0x002fc40000000f00 */
[----:B------:R-:W-:Y:S02]  /*2be30*/  MOV R8, 0x2be50 ;  /* 0x0002be5000087802 */ /* 0x000fe40000000f00 */
[----:B-1---5:R-:W-:Y:S05]  /*2be40*/  CALL.REL.NOINC `($_ZN7cutlass13device_kernelIN5flash19enable_sm80_to_sm89INS1_16FlashAttnBwdSm80INS1_25CollectiveMainloopBwdSm80ILi2ELi2EN4cute5tupleIJNS5_1CILi128EEES8_NS7_ILi64EEEEEENS_10bfloat16_tEfNS_4arch4Sm80ELb0ELb1ELb1ELb0ELb0ELb0ELb0ELb0ELi2ELi4ELi4ELi4ELb0EEENS1_21CollectiveEpilogueBwdISA_SB_SD_Li256ELb0ELb0ELi2EEENS1_19SingleTileSchedulerILb0ELb0ELb0ELi128EEEEEEEEEvNT_6ParamsE$_ZN4cute3eso3ESOILb0ELb0EJiiEEC2ERKiS4_) ;  /* 0xfffdb87000007944 */ /* 0x022fea0003c3ffff */
        /* <DEDUP_REMOVED lines=41> */
[----:B------:R-:W-:Y:S05]  /*2c0e0*/  CALL.REL.NOINC `($_ZN7cutlass13device_kernelIN5flash19enable_sm80_to_sm89INS1_16FlashAttnBwdSm80INS1_25CollectiveMainloopBwdSm80ILi2ELi2EN4cute5tupleIJNS5_1CILi128EEES8_NS7_ILi64EEEEEENS_10bfloat16_tEfNS_4arch4Sm80ELb0ELb1ELb1ELb0ELb0ELb0ELb0ELb0ELi2ELi4ELi4ELi4ELb0EEENS1_21CollectiveEpilogueBwdISA_SB_SD_Li256ELb0ELb0ELi2EEENS1_19SingleTileSchedulerILb0ELb0ELb0ELi128EEEEEEEEEvNT_6ParamsE$_ZN4cute3eso3ESOILb0ELb0EJiiEEC2ERKiS4_) ;  /* 0xfffdb5d000007944 */ /* 0x000fea0003c3ffff */
        /* <DEDUP_REMOVED lines=19> */
[----:B-1----:R-:W-:Y:S05]  /*2c220*/  CALL.REL.NOINC `($_ZN7cutlass13device_kernelIN5flash19enable_sm80_to_sm89INS1_16FlashAttnBwdSm80INS1_25CollectiveMainloopBwdSm80ILi2ELi2EN4cute5tupleIJNS5_1CILi128EEES8_NS7_ILi64EEEEEENS_10bfloat16_tEfNS_4arch4Sm80ELb0ELb1ELb1ELb0ELb0ELb0ELb0ELb0ELi2ELi4ELi4ELi4ELb0EEENS1_21CollectiveEpilogueBwdISA_SB_SD_Li256ELb0ELb0ELi2EEENS1_19SingleTileSchedulerILb0ELb0ELb0ELi128EEEEEEEEEvNT_6ParamsE$_ZN4cute3eso3ESOILb0ELb0EJiiEEC2ERKiS4_) ;  /* 0xfffdb49000007944 */ /* 0x002fea0003c3ffff */
        /* <DEDUP_REMOVED lines=13> */
[----:B-----5:R-:W-:Y:S05]  /*2c300*/  CALL.REL.NOINC `($_ZN7cutlass13device_kernelIN5flash19enable_sm80_to_sm89INS1_16FlashAttnBwdSm80INS1_25CollectiveMainloopBwdSm80ILi2ELi2EN4cute5tupleIJNS5_1CILi128EEES8_NS7_ILi64EEEEEENS_10bfloat16_tEfNS_4arch4Sm80ELb0ELb1ELb1ELb0ELb0ELb0ELb0ELb0ELi2ELi4ELi4ELi4ELb0EEENS1_21CollectiveEpilogueBwdISA_SB_SD_Li256ELb0ELb0ELi2EEENS1_19SingleTileSchedulerILb0ELb0ELb0ELi128EEEEEEEEEvNT_6ParamsE$_ZN4cute3eso3ESOILb0ELb0EJiiEEC2ERKiS4_) ;  /* 0xfffdb3b000007944 */ /* 0x020fea0003c3ffff */
        /* <DEDUP_REMOVED lines=50> */
[----:B--2---:R-:W-:Y:S05]  /*2c630*/  CALL.REL.NOINC `($_ZN7cutlass13device_kernelIN5flash19enable_sm80_to_sm89INS1_16FlashAttnBwdSm80INS1_25CollectiveMainloopBwdSm80ILi2ELi2EN4cute5tupleIJNS5_1CILi128EEES8_NS7_ILi64EEEEEENS_10bfloat16_tEfNS_4arch4Sm80ELb0ELb1ELb1ELb0ELb0ELb0ELb0ELb0ELi2ELi4ELi4ELi4ELb0EEENS1_21CollectiveEpilogueBwdISA_SB_SD_Li256ELb0ELb0ELi2EEENS1_19SingleTileSchedulerILb0ELb0ELb0ELi128EEEEEEEEEvNT_6ParamsE$_ZN4cute3eso3ESOILb1ELb0EJNS_6LayoutINS_5tupleIJNS3_IJNS_1CILi1EEENS4_ILi2EEEEEES6_NS4_ILi8EEEEEENS3_IJNS3_IJS5_S5_EEES6_NS4_ILi4EEEEEEEENS_10ViewEngineIPKN7cutlass5ArrayIfLi2ELb1EEEEEEEC2ERKSD_RKSK_) ;  /* 0xfffdd78000007944 */ /* 0x004fea0003c3ffff */
[----:B------:R2:W5:Y:S01]  /*2c640*/  LDL.64 R10, [R12] ;  /* 0x000000000c0a7983 */ /* 0x0005620000100a00 */
[----:B-1----:R-:W-:Y:S01]  /*2c650*/  IMAD.MOV.U32 R8, RZ, RZ, R4 ;  /* 0x000000ffff087224 */ /* 0x002fe200078e0004 */
[----:B------:R-:W-:-:S02]  /*2c660*/  MOV R5, R3 ;  /* 0x0000000300057202 */ /* 0x000fc40000000f00 */
[----:B------:R-:W-:Y:S02]  /*2c670*/  MOV R6, 0x2c690 ;  /* 0x0002c69000067802 */ /* 0x000fe40000000f00 */
[----:B--2--5:R-:W-:Y:S05]  /*2c680*/  CALL.REL.NOINC `($_ZN7cutlass13device_kernelIN5flash19enable_sm80_to_sm89INS1_16FlashAttnBwdSm80INS1_25CollectiveMainloopBwdSm80ILi2ELi2EN4cute5tupleIJNS5_1CILi128EEES8_NS7_ILi64EEEEEENS_10bfloat16_tEfNS_4arch4Sm80ELb0ELb1ELb1ELb0ELb0ELb0ELb0ELb0ELi2ELi4ELi4ELi4ELb0EEENS1_21CollectiveEpilogueBwdISA_SB_SD_Li256ELb0ELb0ELi2EEENS1_19SingleTileSchedulerILb0ELb0ELb0ELi128EEEEEEEEEvNT_6ParamsE$_ZN4cute3eso3ESOILb1ELb0EJNS_6LayoutINS_5tupleIJNS3_IJNS_1CILi1EEENS4_ILi2EEEEEES6_NS4_ILi8EEEEEENS3_IJNS3_IJS5_S5_EEES6_NS4_ILi4EEEEEEEENS_10ViewEngineIPN7cutlass5ArrayINSF_10bfloat16_tELi2ELb0EEEEEEEC2ERKSD_RKSK_) ;  /* 0xfffdd78000007944 */ /* 0x024fea0003c3ffff */
        /* <DEDUP_REMOVED lines=133> */
[----:B---3--:R-:W-:Y:S05]  /*2cee0*/  CALL.REL.NOINC `($_ZN7cutlass13device_kernelIN5flash19enable_sm80_to_sm89INS1_16FlashAttnBwdSm80INS1_25CollectiveMainloopBwdSm80ILi2ELi2EN4cute5tupleIJNS5_1CILi128EEES8_NS7_ILi64EEEEEENS_10bfloat16_tEfNS_4arch4Sm80ELb0ELb1ELb1ELb0ELb0ELb0ELb0ELb0ELi2ELi4ELi4ELi4ELb0EEENS1_21CollectiveEpilogueBwdISA_SB_SD_Li256ELb0ELb0ELi2EEENS1_19SingleTileSchedulerILb0ELb0ELb0ELi128EEEEEEEEEvNT_6ParamsE$_ZN4cute3eso3ESOILb1ELb0EJNS_6LayoutINS_5tupleIJNS3_IJNS_1CILi1EEENS3_IJNS4_ILi4EEENS4_ILi2EEEEEEEEES7_S6_EEENS3_IJNS3_IJNS4_ILi0EEENS3_IJS5_NS4_ILi8EEEEEEEEES6_NS4_ILi16EEEEEEEENS_10ViewEngineIPN7cutlass10bfloat16_tEEEEEC2ERKSH_RKSM_) ;  /* 0xfffdce3000007944 */ /* 0x008fea0003c3ffff */
[----:B------:R2:W5:Y:S04]  /*2cef0*/  LDL.64 R60, [R28+0xb8] ;  /* 0x0000b8001c3c7983 */ /* 0x0005680000100a00 */
[----:B-1----:R2:W5:Y:S01]  /*2cf00*/  LDL.64 R2, [R12] ;  /* 0x000000000c027983 */ /* 0x0025620000100a00 */
[----:B------:R-:W-:-:S03]  /*2cf10*/  MOV R6, 0x2cf30 ;  /* 0x0002cf3000067802 */ /* 0x000fc60000000f00 */
[----:B--2--5:R-:W-:Y:S05]  /*2cf20*/  CALL.REL.NOINC `($_ZN7cutlass13device_kernelIN5flash19enable_sm80_to_sm89INS1_16FlashAttnBwdSm80INS1_25CollectiveMainloopBwdSm80ILi2ELi2EN4cute5tupleIJNS5_1CILi128EEES8_NS7_ILi64EEEEEENS_10bfloat16_tEfNS_4arch4Sm80ELb0ELb1ELb1ELb0ELb0ELb0ELb0ELb0ELi2ELi4ELi4ELi4ELb0EEENS1_21CollectiveEpilogueBwdISA_SB_SD_Li256ELb0ELb0ELi2EEENS1_19SingleTileSchedulerILb0ELb0ELb0ELi128EEEEEEEEEvNT_6ParamsE$_ZN4cute3eso3ESOILb1ELb0EJNS_6LayoutINS_5tupleIJNS3_IJNS_1CILi1EEENS3_IJNS4_ILi2EEES6_EEEEEES6_NS4_ILi4EEEEEENS3_IJNS3_IJNS4_ILi0EEENS3_IJS5_S9_EEEEEES6_NS4_ILi8EEEEEEEENS_10ViewEngineIPjEEEEC2ERKSG_RKSJ_) ;  /* 0xfffdcdb000007944 */ /* 0x024fea0003c3ffff */
[----:B------:R-:W-:Y:S01]  /*2cf30*/  ULDC.64 UR4, c[0x0][0x118] ;  /* 0x0000460000047ab9 */ /* 0x000fe20000000a00 */
[----:B------:R2:W5:Y:S04]  /*2cf40*/  LDL.64 R50, [R12] ;  /* 0x000000000c327983 */ /* 0x0005680000100a00 */
[----:B-1----:R-:W3:Y:S04]  /*2cf50*/  LD.E R4, [R60.64] ;  /* 0x000000043c047980 */ /* 0x002ee8000c101900 */
[----:B------:R-:W4:Y:S01]  /*2cf60*/  LD.E R2, [R60.64+0x4] ;  /* 0x000004043c027980 */ /* 0x000f22000c101900 */
[----:B------:R-:W-:-:S03]  /*2cf70*/  MOV R8, 0x2cfb0 ;  /* 0x0002cfb000087802 */ /* 0x000fc60000000f00 */
[----:B---3--:R2:W-:Y:S04]  /*2cf80*/  STL [R1+0x794], R4 ;  /* 0x0007940401007387 */ /* 0x0085e80000100800 */
[----:B----4-:R2:W-:Y:S02]  /*2cf90*/  STL [R1+0x798], R2 ;  /* 0x0007980201007387 */ /* 0x0105e40000100800 */
[----:B--2--5:R-:W-:Y:S05]  /*2cfa0*/  CALL.REL.NOINC `($_ZN7cutlass13device_kernelIN5flash19enable_sm80_to_sm89INS1_16FlashAttnBwdSm80INS1_25CollectiveMainloopBwdSm80ILi2ELi2EN4cute5tupleIJNS5_1CILi128EEES8_NS7_ILi64EEEEEENS_10bfloat16_tEfNS_4arch4Sm80ELb0ELb1ELb1ELb0ELb0ELb0ELb0ELb0ELi2ELi4ELi4ELi4ELb0EEENS1_21CollectiveEpilogueBwdISA_SB_SD_Li256ELb0ELb0ELi2EEENS1_19SingleTileSchedulerILb0ELb0ELb0ELi128EEEEEEEEEvNT_6ParamsE$_ZZN4cute6upcastILi2ENS_5tupleIJNS1_IJNS_1CILi1EEENS1_IJNS2_ILi2EEES4_S4_EEEEEES4_NS1_IJS4_S4_EEEEEENS1_IJNS1_IJNS2_ILi0EEENS1_IJS3_NS2_ILi512EEEiEEEEEENS2_ILi4096EEENS1_IJiNS2_ILi8192EEEEEEEEEEEDaRKT0_RKT1_ENKUlRKT_RKT0_E_clIS6_SC_EEDaSP_SS_) ;  /* 0xfffe27a000007944 */ /* 0x024fea0003c3ffff */
[----:B-1----:R1:W5:Y:S01]  /*2cfb0*/  LDL R3, [R1+0x798] ;  /* 0x0007980001037983 */ /* 0x0023620000100800 */
[----:B------:R-:W-:-:S03]  /*2cfc0*/  MOV R10, 0x2cfe0 ;  /* 0x0002cfe0000a7802 */ /* 0x000fc60000000f00 */
[----:B-12--5:R-:W-:Y:S05]  /*2cfd0*/  CALL.REL.NOINC `($_ZN7cutlass13device_kernelIN5flash19enable_sm80_to_sm89INS1_16FlashAttnBwdSm80INS1_25CollectiveMainloopBwdSm80ILi2ELi2EN4cute5tupleIJNS5_1CILi128EEES8_NS7_ILi64EEEEEENS_10bfloat16_tEfNS_4arch4Sm80ELb0ELb1ELb1ELb0ELb0ELb0ELb0ELb0ELi2ELi4ELi4ELi4ELb0EEENS1_21CollectiveEpilogueBwdISA_SB_SD_Li256ELb0ELb0ELi2EEENS1_19SingleTileSchedulerILb0ELb0ELb0ELi128EEEEEEEEEvNT_6ParamsE$_ZZN4cute6upcastILi2ENS_5tupleIJNS1_IJNS_1CILi1EEENS1_IJNS2_ILi2EEES4_S4_EEEEEES4_NS1_IJS4_S4_EEEEEENS1_IJNS1_IJNS2_ILi0EEENS1_IJS3_NS2_ILi512EEEiEEEEEENS2_ILi4096EEENS1_IJiNS2_ILi8192EEEEEEEEEEEDaRKT0_RKT1_ENKUlRKT_RKT0_E_clIS7_SF_EEDaSP_SS_) ;  /* 0xfffe286000007944 */ /* 0x026fea0003c3ffff */
[----:B-----5:R2:W-:Y:S01]  /*2cfe0*/  STL [R1+0x750], R2 ;  /* 0x0007500201007387 */ /* 0x0205e20000100800 */
[----:B------:R-:W-:-:S03]  /*2cff0*/  MOV R4, 0x2d010 ;  /* 0x0002d01000047802 */ /* 0x000fc60000000f00 */
[----:B-12---:R-:W-:Y:S05]  /*2d000*/  CALL.REL.NOINC `($_ZN7cutlass13device_kernelIN5flash19enable_sm80_to_sm89INS1_16FlashAttnBwdSm80INS1_25CollectiveMainloopBwdSm80ILi2ELi2EN4cute5tupleIJNS5_1CILi128EEES8_NS7_ILi64EEEEEENS_10bfloat16_tEfNS_4arch4Sm80ELb0ELb1ELb1ELb0ELb0ELb0ELb0ELb0ELi2ELi4ELi4ELi4ELb0EEENS1_21CollectiveEpilogueBwdISA_SB_SD_Li256ELb0ELb0ELi2EEENS1_19SingleTileSchedulerILb0ELb0ELb0ELi128EEEEEEEEEvNT_6ParamsE$_ZN4cute3eso3ESOILb0ELb0EJNS_5tupleIJNS_1CILi0EEENS2_IJNS3_ILi1EEENS3_ILi256EEEiEEEEEENS3_ILi2048EEENS2_IJiNS3_ILi4096EEEEEEEEC2ERKS8_RKS9_RKSB_) ;  /* 0xfffd98b000007944 */ /* 0x006fea0003c3ffff */
[----:B------:R2:W5:Y:S04]  /*2d010*/  LDL R5, [R12] ;  /* 0x000000000c057983 */ /* 0x0005680000100800 */
[----:B-1----:R2:W5:Y:S01]  /*2d020*/  LDL R3, [R12+0x4] ;  /* 0x000004000c037983 */ /* 0x0025620000100800 */
[----:B------:R-:W-:-:S03]  /*2d030*/  MOV R4, 0x2d050 ;  /* 0x0002d05000047802 */ /* 0x000fc60000000f00 */
[----:B--2--5:R-:W-:Y:S05]  /*2d040*/  CALL.REL.NOINC `($_ZN7cutlass13device_kernelIN5flash19enable_sm80_to_sm89INS1_16FlashAttnBwdSm80INS1_25CollectiveMainloopBwdSm80ILi2ELi2EN4cute5tupleIJNS5_1CILi128EEES8_NS7_ILi64EEEEEENS_10bfloat16_tEfNS_4arch4Sm80ELb0ELb1ELb1ELb0ELb0ELb0ELb0ELb0ELi2ELi4ELi4ELi4ELb0EEENS1_21CollectiveEpilogueBwdISA_SB_SD_Li256ELb0ELb0ELi2EEENS1_19SingleTileSchedulerILb0ELb0ELb0ELi128EEEEEEEEEvNT_6ParamsE$_ZN4cute5tupleIJNS0_IJNS0_IJNS_1CILi1EEENS0_IJS2_NS1_ILi2EEES3_EEEEEES3_NS0_IJS3_S3_EEEEEENS0_IJNS0_IJNS1_ILi0EEENS0_IJS2_NS1_ILi256EEEiEEEEEENS1_ILi2048EEENS0_IJiNS1_ILi4096EEEEEEEEEEEC2ERKS7_RKSF_) ;  /* 0xfffde23000007944 */ /* 0x024fea0003c3ffff */
[----:B------:R1:W5:Y:S04]  /*2d050*/  LDL R5, [R12] ;  /* 0x000000000c057983 */ /* 0x0003680000100800 */
[----:B------:R1:W5:Y:S01]  /*2d060*/  LDL R4, [R12+0x4] ;  /* 0x000004000c047983 */ /* 0x0003620000100800 */
[----:B------:R-:W-:-:S03]  /*2d070*/  MOV R6, 0x2d090 ;  /* 0x0002d09000067802 */ /* 0x000fc60000000f00 */
[----:B-1---5:R-:W-:Y:S05]  /*2d080*/  CALL.REL.NOINC `($_ZN7cutlass13device_kernelIN5flash19enable_sm80_to_sm89INS1_16FlashAttnBwdSm80INS1_25CollectiveMainloopBwdSm80ILi2ELi2EN4cute5tupleIJNS5_1CILi128EEES8_NS7_ILi64EEEEEENS_10bfloat16_tEfNS_4arch4Sm80ELb0ELb1ELb1ELb0ELb0ELb0ELb0ELb0ELi2ELi4ELi4ELi4ELb0EEENS1_21CollectiveEpilogueBwdISA_SB_SD_Li256ELb0ELb0ELi2EEENS1_19SingleTileSchedulerILb0ELb0ELb0ELi128EEEEEEEEEvNT_6ParamsE$_ZZN4cute7flattenINS_5tupleIJNS1_IJNS_1CILi0EEENS1_IJNS2_ILi1EEENS2_ILi512EEEiEEEEEENS2_ILi4096EEENS1_IJiNS2_ILi8192EEEEEEEEEEEDaRKT_ENKUlRKT_E_clIS7_EEDaSH_) ;  /* 0xfffe2af000007944 */ /* 0x022fea0003c3ffff */
[----:B------:R2:W5:Y:S01]  /*2d090*/  LDL R3, [R1+0x798] ;  /* 0x0007980001037983 */ /* 0x0005620000100800 */
[----:B------:R-:W-:-:S03]  /*2d0a0*/  MOV R2, 0x2d0c0 ;  /* 0x0002d0c000027802 */ /* 0x000fc60000000f00 */
[----:B-12--5:R-:W-:Y:S05]  /*2d0b0*/  CALL.REL.NOINC `($_ZN7cutlass13device_kernelIN5flash19enable_sm80_to_sm89INS1_16FlashAttnBwdSm80INS1_25CollectiveMainloopBwdSm80ILi2ELi2EN4cute5tupleIJNS5_1CILi128EEES8_NS7_ILi64EEEEEENS_10bfloat16_tEfNS_4arch4Sm80ELb0ELb1ELb1ELb0ELb0ELb0ELb0ELb0ELi2ELi4ELi4ELi4ELb0EEENS1_21CollectiveEpilogueBwdISA_SB_SD_Li256ELb0ELb0ELi2EEENS1_19SingleTileSchedulerILb0ELb0ELb0ELi128EEEEEEEEEvNT_6ParamsE$_ZZN4cute7flattenINS_5tupleIJNS1_IJNS_1CILi0EEENS1_IJNS2_ILi1EEENS2_ILi512EEEiEEEEEENS2_ILi4096EEENS1_IJiNS2_ILi8192EEEEEEEEEEEDaRKT_ENKUlRKT_E_clISA_EEDaSH_) ;  /* 0xfffe2b5000007944 */ /* 0x026fea0003c3ffff */
[----:B------:R1:W-:Y:S01]  /*2d0c0*/  STL [R12], R3 ;  /* 0x000000030c007387 */ /* 0x0003e20000100800 */
[----:B------:R-:W-:-:S03]  /*2d0d0*/  MOV R6, 0x2d0f0 ;  /* 0x0002d0f000067802 */ /* 0x000fc60000000f00 */
[----:B-1----:R-:W-:Y:S05]  /*2d0e0*/  CALL.REL.NOINC `($_ZN7cutlass13device_kernelIN5flash19enable_sm80_to_sm89INS1_16FlashAttnBwdSm80INS1_25CollectiveMainloopBwdSm80ILi2ELi2EN4cute5tupleIJNS5_1CILi128EEES8_NS7_ILi64EEEEEENS_10bfloat16_tEfNS_4arch4Sm80ELb0ELb1ELb1ELb0ELb0ELb0ELb0ELb0ELi2ELi4ELi4ELi4ELb0EEENS1_21CollectiveEpilogueBwdISA_SB_SD_Li256ELb0ELb0ELi2EEENS1_19SingleTileSchedulerILb0ELb0ELb0ELi128EEEEEEEEEvNT_6ParamsE$_ZZN4cute12filter_tupleINS_5tupleIJNS1_IJNS_1CILi0EEENS1_IJNS2_ILi1EEENS2_ILi512EEEiEEEEEENS2_ILi4096EEENS1_IJiNS2_ILi8192EEEEEEEEEZNS_7flattenISB_EEDaRKT_EUlRKT_E_EEDaSF_OT0_ENKUlDpSI_E_clIJNS1_IJS3_S4_S5_iEEENS1_IJS8_EEESA_EEEDaSM_) ;  /* 0xfffdee0000007944 */ /* 0x002fea0003c3ffff */
[----:B------:R-:W-:Y:S02]  /*2d0f0*/  ULDC.64 UR4, c[0x0][0x118] ;  /* 0x0000460000047ab9 */ /* 0x000fe40000000a00 */
[----:B-1----:R1:W5:Y:S01]  /*2d100*/  LD.E.64 R2, [R60.64+0x8] ;  /* 0x000008043c027980 */ /* 0x002362000c101b00 */
[----:B------:R-:W-:-:S02]  /*2d110*/  MOV R9, R58 ;  /* 0x0000003a00097202 */ /* 0x000fc40000000f00 */
[----:B------:R-:W-:Y:S02]  /*2d120*/  MOV R8, 0x2d140 ;  /* 0x0002d14000087802 */ /* 0x000fe40000000f00 */
[----:B-1---5:R-:W-:Y:S05]  /*2d130*/  CALL.REL.NOINC `($_ZN7cutlass13device_kernelIN5flash19enable_sm80_to_sm89INS1_16FlashAttnBwdSm80INS1_25CollectiveMainloopBwdSm80ILi2ELi2EN4cute5tupleIJNS5_1CILi128EEES8_NS7_ILi64EEEEEENS_10bfloat16_tEfNS_4arch4Sm80ELb0ELb1ELb1ELb0ELb0ELb0ELb0ELb0ELi2ELi4ELi4ELi4ELb0EEENS1_21CollectiveEpilogueBwdISA_SB_SD_Li256ELb0ELb0ELi2EEENS1_19SingleTileSchedulerILb0ELb0ELb0ELi128EEEEEEEEEvNT_6ParamsE$_ZN4cute8smem_ptrIPN7cutlass10bfloat16_tEECI1NS_12iter_adaptorIS3_S4_EEES3_) ;  /* 0xfffdea3000007944 */ /* 0x022fea0003c3ffff */
[----:B-1----:R1:W5:Y:S01]  /*2d140*/  LDL.64 R2, [R12] ;  /* 0x000000000c027983 */ /* 0x0023620000100a00 */
[----:B------:R-:W-:-:S03]  /*2d150*/  MOV R8, 0x2d170 ;  /* 0x0002d17000087802 */ /* 0x000fc60000000f00 */
[----:B-1---5:R-:W-:Y:S05]  /*2d160*/  CALL.REL.NOINC `($_ZN7cutlass13device_kernelIN5flash19enable_sm80_to_sm89INS1_16FlashAttnBwdSm80INS1_25CollectiveMainloopBwdSm80ILi2ELi2EN4cute5tupleIJNS5_1CILi128EEES8_NS7_ILi64EEEEEENS_10bfloat16_tEfNS_4arch4Sm80ELb0ELb1ELb1ELb0ELb0ELb0ELb0ELb0ELi2ELi4ELi4ELi4ELb0EEENS1_21CollectiveEpilogueBwdISA_SB_SD_Li256ELb0ELb0ELi2EEENS1_19SingleTileSchedulerILb0ELb0ELb0ELi128EEEEEEEEEvNT_6ParamsE$_ZN4cute8smem_ptrIPjECI1NS_12iter_adaptorIS1_S2_EEES1_) ;  /* 0xfffdeac000007944 */ /* 0x022fea0003c3ffff */
[----:B-1----:R-:W2:Y:S01]  /*2d170*/  LDL.64 R6, [R12] ;  /* 0x000000000c067983 */ /* 0x002ea20000100a00 */
[----:B------:R-:W-:Y:S01]  /*2d180*/  MOV R3, R4 ;  /* 0x0000000400037202 */ /* 0x000fe20000000f00 */
[----:B------:R-:W-:Y:S01]  /*2d190*/  IMAD.MOV.U32 R2, RZ, RZ, R5 ;  /* 0x000000ffff027224 */ /* 0x000fe200078e0005 */
[----:B------:R-:W-:Y:S01]  /*2d1a0*/  MOV R4, 0x2d1d0 ;  /* 0x0002d1d000047802 */ /* 0x000fe20000000f00 */
[----:B--2---:R1:W-:Y:S04]  /*2d1b0*/  STL.64 [R1+0x750], R6 ;  /* 0x0007500601007387 */ /* 0x0043e80000100a00 */
[----:B-1----:R-:W-:Y:S05]  /*2d1c0*/  CALL.REL.NOINC `($_ZN7cutlass13device_kernelIN5flash19enable_sm80_to_sm89INS1_16FlashAttnBwdSm80INS1_25CollectiveMainloopBwdSm80ILi2ELi2EN4cute5tupleIJNS5_1CILi128EEES8_NS7_ILi64EEEEEENS_10bfloat16_tEfNS_4arch4Sm80ELb0ELb1ELb1ELb0ELb0ELb0ELb0ELb0ELi2ELi4ELi4ELi4ELb0EEENS1_21CollectiveEpilogueBwdISA_SB_SD_Li256ELb0ELb0ELi2EEENS1_19SingleTileSchedulerILb0ELb0ELb0ELi128EEEEEEEEEvNT_6ParamsE$_ZN4cute3eso3ESOILb0ELb0EJNS_6LayoutINS_5tupleIJNS3_IJNS_1CILi1EEENS3_IJS5_NS4_ILi2EEES6_EEEEEES6_NS3_IJS6_S6_EEEEEENS3_IJNS3_IJNS4_ILi0EEENS3_IJS5_NS4_ILi256EEEiEEEEEENS4_ILi2048EEENS3_IJiNS4_ILi4096EEEEEEEEEEENS_10ViewEngineINS_8smem_ptrIPjEEEEEEC2ERKSJ_RKSO_) ;  /* 0xfffd9aa000007944 */ /* 0x002fea0003c3ffff */
        /* <DEDUP_REMOVED lines=347> */
[----:B----45:R-:W-:Y:S05]  /*2e780*/  CALL.REL.NOINC `($_ZN7cutlass13device_kernelIN5flash19enable_sm80_to_sm89INS1_16FlashAttnBwdSm80INS1_25CollectiveMainloopBwdSm80ILi2ELi2EN4cute5tupleIJNS5_1CILi128EEES8_NS7_ILi64EEEEEENS_10bfloat16_tEfNS_4arch4Sm80ELb0ELb1ELb1ELb0ELb0ELb0ELb0ELb0ELi2ELi4ELi4ELi4ELb0EEENS1_21CollectiveEpilogueBwdISA_SB_SD_Li256ELb0ELb0ELi2EEENS1_19SingleTileSchedulerILb0ELb0ELb0ELi128EEEEEEEEEvNT_6ParamsE$_ZN4cute8smem_ptrIPN7cutlass10bfloat16_tEECI1NS_12iter_adaptorIS3_S4_EEES3_) ;  /* 0xfffdd3e000007944 */ /* 0x030fea0003c3ffff */
[----:B-1----:R1:W5:Y:S01]  /*2e790*/  LDL.64 R2, [R1+0x758] ;  /* 0x0007580001027983 */ /* 0x0023620000100a00 */
[----:B------:R-:W-:-:S03]  /*2e7a0*/  MOV R6, 0x2e7c0 ;  /* 0x0002e7c000067802 */ /* 0x000fc60000000f00 */
[----:B-1---5:R-:W-:Y:S05]  /*2e7b0*/  CALL.REL.NOINC `($_ZN7cutlass13device_kernelIN5flash19enable_sm80_to_sm89INS1_16FlashAttnBwdSm80INS1_25CollectiveMainloopBwdSm80ILi2ELi2EN4cute5tupleIJNS5_1CILi128EEES8_NS7_ILi64EEEEEENS_10bfloat16_tEfNS_4arch4Sm80ELb0ELb1ELb1ELb0ELb0ELb0ELb0ELb0ELi2ELi4ELi4ELi4ELb0EEENS1_21CollectiveEpilogueBwdISA_SB_SD_Li256ELb0ELb0ELi2EEENS1_19SingleTileSchedulerILb0ELb0ELb0ELi128EEEEEEEEEvNT_6ParamsE$_ZN4cute3eso3ESOILb1ELb0EJNS_14ComposedLayoutINS_7SwizzleILi3ELi3ELi3EEENS_1CILj0EEENS_6LayoutINS_5tupleIJNS5_ILi64EEENS5_ILi128EEEEEENS8_IJNS5_ILi1EEES9_EEEEEEENS_10ViewEngineINS_8smem_ptrIPN7cutlass10bfloat16_tEEEEEEEC2ERKSF_RKSM_) ;  /* 0xfffd9aa000007944 */ /* 0x022fea0003c3ffff */
[----:B-1----:R1:W5:Y:S01]  /*2e7c0*/  LDL.64 R2, [R1+0x758] ;  /* 0x0007580001027983 */ /* 0x0023620000100a00 */
[----:B------:R-:W-:-:S03]  /*2e7d0*/  MOV R6, 0x2e7f0 ;  /* 0x0002e7f000067802 */ /* 0x000fc60000000f00 */
[----:B-1---5:R-:W-:Y:S05]  /*2e7e0*/  CALL.REL.NOINC `($_ZN7cutlass13device_kernelIN5flash19enable_sm80_to_sm89INS1_16FlashAttnBwdSm80INS1_25CollectiveMainloopBwdSm80ILi2ELi2EN4cute5tupleIJNS5_1CILi128EEES8_NS7_ILi64EEEEEENS_10bfloat16_tEfNS_4arch4Sm80ELb0ELb1ELb1ELb0ELb0ELb0ELb0ELb0ELi2ELi4ELi4ELi4ELb0EEENS1_21CollectiveEpilogueBwdISA_SB_SD_Li256ELb0ELb0ELi2EEENS1_19SingleTileSchedulerILb0ELb0ELb0ELi128EEEEEEEEEvNT_6ParamsE$_ZN4cute3eso3ESOILb1ELb0EJNS_14ComposedLayoutINS_7SwizzleILi3ELi3ELi3EEENS_1CILj0EEENS_6LayoutINS_5tupleIJNS8_IJNS8_IJNS5_ILi4EEENS5_ILi8EEEEEENS8_IJNS5_ILi2EEENS5_ILi1EEEEEEEEENS8_IJNS8_IJSC_SC_EEESB_EEEEEENS8_IJNS8_IJNS8_IJNS5_ILi128EEESD_EEENS8_IJSA_NS5_ILi0EEEEEEEEENS8_IJNS8_IJNS5_ILi64EEENS5_ILi512EEEEEENS8_IJNS5_ILi16EEENS5_ILi1024EEEEEEEEEEEEEEEENS_10ViewEngineINS_8smem_ptrIPN7cutlass10bfloat16_tEEEEEEEC2ERKSX_RKS14_) ;  /* 0xfffd9af000007944 */ /* 0x022fea0003c3ffff */
        /* <DEDUP_REMOVED lines=23> */
[----:B------:R2:W-:Y:S01]  /*2e960*/  STL [R12], R2 ;  /* 0x000000020c007387 */ /* 0x0005e20000100800 */
[----:B------:R-:W-:Y:S02]  /*2e970*/  MOV R4, R58 ;  /* 0x0000003a00047202 */ /* 0x000fe40000000f00 */
[----:B------:R-:W-:Y:S01]  /*2e980*/  MOV R8, 0x2e9b0 ;  /* 0x0002e9b000087802 */ /* 0x000fe20000000f00 */
[----:B------:R2:W-:Y:S04]  /*2e990*/  STL [R12+0x4], R3 ;  /* 0x000004030c007387 */ /* 0x0005e80000100800 */
[----:B-12---:R-:W-:Y:S05]  /*2e9a0*/  CALL.REL.NOINC `($_ZN7cutlass13device_kernelIN5flash19enable_sm80_to_sm89INS1_16FlashAttnBwdSm80INS1_25CollectiveMainloopBwdSm80ILi2ELi2EN4cute5tupleIJNS5_1CILi128EEES8_NS7_ILi64EEEEEENS_10bfloat16_tEfNS_4arch4Sm80ELb0ELb1ELb1ELb0ELb0ELb0ELb0ELb0ELi2ELi4ELi4ELi4ELb0EEENS1_21CollectiveEpilogueBwdISA_SB_SD_Li256ELb0ELb0ELi2EEENS1_19SingleTileSchedulerILb0ELb0ELb0ELi128EEEEEEEEEvNT_6ParamsE$_ZZN4cute12filter_tupleINS_5tupleIJNS1_IJiNS1_IJiNS_1CILi0EEEEEEEEENS1_IJNS_10UnderscoreENS1_IJS6_S6_EEEEEEEEES9_ZNS_4diceIS9_S9_EEDaRKT_RKT0_EUlRKT_RKT0_E_EEDaSD_SG_OT1_ENKUlDpSJ_E_clIJNS1_IJiiS3_EEENS1_IJEEEEEEDaSQ_) ;  /* 0xfffdd5a000007944 */ /* 0x006fea0003c3ffff */
[----:B------:R-:W-:Y:S02]  /*2e9b0*/  MOV R72, 0x2e9d0 ;  /* 0x0002e9d000487802 */ /* 0x000fe40000000f00 */
[----:B-12--5:R-:W-:Y:S05]  /*2e9c0*/  CALL.REL.NOINC `($_ZN7cutlass13device_kernelIN5flash19enable_sm80_to_sm89INS1_16FlashAttnBwdSm80INS1_25CollectiveMainloopBwdSm80ILi2ELi2EN4cute5tupleIJNS5_1CILi128EEES8_NS7_ILi64EEEEEENS_10bfloat16_tEfNS_4arch4Sm80ELb0ELb1ELb1ELb0ELb0ELb0ELb0ELb0ELi2ELi4ELi4ELi4ELb0EEENS1_21CollectiveEpilogueBwdISA_SB_SD_Li256ELb0ELb0ELi2EEENS1_19SingleTileSchedulerILb0ELb0ELb0ELi128EEEEEEEEEvNT_6ParamsE$_ZZN4cute7idx2crdINS_5tupleIJiiNS_1CILi0EEEEEENS1_IJNS1_IJNS2_ILi4EEENS2_ILi8EEEEEENS2_ILi2EEENS2_ILi1EEEEEEEEDaRKT_RKT0_ENKUlRKT_RKT0_E_clIiS7_EEDaSJ_SM_) ;  /* 0xfffe12f000007944 */ /* 0x026fea0003c3ffff */
[----:B------:R-:W-:Y:S02]  /*2e9d0*/  MOV R2, 0x2e9f0 ;  /* 0x0002e9f000027802 */ /* 0x000fe40000000f00 */
[----:B-1----:R-:W-:Y:S05]  /*2e9e0*/  CALL.REL.NOINC `($_ZN7cutlass13device_kernelIN5flash19enable_sm80_to_sm89INS1_16FlashAttnBwdSm80INS1_25CollectiveMainloopBwdSm80ILi2ELi2EN4cute5tupleIJNS5_1CILi128EEES8_NS7_ILi64EEEEEENS_10bfloat16_tEfNS_4arch4Sm80ELb0ELb1ELb1ELb0ELb0ELb0ELb0ELb0ELi2ELi4ELi4ELi4ELb0EEENS1_21CollectiveEpilogueBwdISA_SB_SD_Li256ELb0ELb0ELi2EEENS1_19SingleTileSchedulerILb0ELb0ELb0ELi128EEEEEEEEEvNT_6ParamsE$_ZZN4cute7idx2crdINS_5tupleIJiiNS_1CILi0EEEEEENS1_IJNS1_IJNS2_ILi4EEENS2_ILi8EEEEEENS2_ILi2EEENS2_ILi1EEEEEEEEDaRKT_RKT0_ENKUlRKT_RKT0_E_clIiS8_EEDaSJ_SM_) ;  /* 0xfffe16f000007944 */ /* 0x002fea0003c3ffff */
[----:B------:R1:W-:Y:S01]  /*2e9f0*/  STL [R12], R6 ;  /* 0x000000060c007387 */ /* 0x0003e20000100800 */
[----:B------:R-:W-:Y:S02]  /*2ea00*/  MOV R2, R58 ;  /* 0x0000003a00027202 */ /* 0x000fe40000000f00 */
[----:B------:R-:W-:-:S02]  /*2ea10*/  MOV R72, 0x2ea30 ;  /* 0x0002ea3000487802 */ /* 0x000fc40000000f00 */
[----:B-1----:R-:W-:Y:S05]  /*2ea20*/  CALL.REL.NOINC `($_ZN7cutlass13device_kernelIN5flash19enable_sm80_to_sm89INS1_16FlashAttnBwdSm80INS1_25CollectiveMainloopBwdSm80ILi2ELi2EN4cute5tupleIJNS5_1CILi128EEES8_NS7_ILi64EEEEEENS_10bfloat16_tEfNS_4arch4Sm80ELb0ELb1ELb1ELb0ELb0ELb0ELb0ELb0ELi2ELi4ELi4ELi4ELb0EEENS1_21CollectiveEpilogueBwdISA_SB_SD_Li256ELb0ELb0ELi2EEENS1_19SingleTileSchedulerILb0ELb0ELb0ELi128EEEEEEEEEvNT_6ParamsE$_ZZN4cute9transformINS_5tupleIJiiNS_1CILi0EEEEEENS1_IJNS1_IJNS2_ILi4EEENS2_ILi8EEEEEENS2_ILi2EEENS2_ILi1EEEEEEZNS_7idx2crdIS4_SA_EEDaRKT_RKT0_EUlRKT_RKT0_E_EEDaSE_SH_OT1_ENKUlDpSK_E_clIJNS1_IJiiEEEiS3_EEEDaSR_) ;  /* 0xfffe1dc000007944 */ /* 0x002fea0003c3ffff */
[----:B------:R-:W-:Y:S02]  /*2ea30*/  MOV R6, 0x2ea50 ;  /* 0x0002ea5000067802 */ /* 0x000fe40000000f00 */
[----:B--2--5:R-:W-:Y:S05]  /*2ea40*/  CALL.REL.NOINC `($_ZN7cutlass13device_kernelIN5flash19enable_sm80_to_sm89INS1_16FlashAttnBwdSm80INS1_25CollectiveMainloopBwdSm80ILi2ELi2EN4cute5tupleIJNS5_1CILi128EEES8_NS7_ILi64EEEEEENS_10bfloat16_tEfNS_4arch4Sm80ELb0ELb1ELb1ELb0ELb0ELb0ELb0ELb0ELi2ELi4ELi4ELi4ELb0EEENS1_21CollectiveEpilogueBwdISA_SB_SD_Li256ELb0ELb0ELi2EEENS1_19SingleTileSchedulerILb0ELb0ELb0ELi128EEEEEEEEEvNT_6ParamsE$_ZZN4cute13to_mixed_bitsINS_5tupleIJNS1_IJNS_1CILi4EEENS2_ILi8EEEEEENS2_ILi2EEENS2_ILi1EEEEEENS1_IJNS1_IJNS2_ILi128EEENS2_ILi0EEEEEES4_SA_EEENS1_IJNS1_IJiiEEEiSA_EEEEEDaRKT_RKT0_RKT1_ENKUlRKT_RKT0_RKT1_E_clIS5_SB_SD_EEDaSQ_ST_SW_) ;  /* 0xfffddf6000007944 */ /* 0x024fea0003c3ffff */
[----:B------:R-:W-:Y:S02]  /*2ea50*/  MOV R6, 0x2ea70 ;  /* 0x0002ea7000067802 */ /* 0x000fe40000000f00 */
[----:B------:R-:W-:Y:S05]  /*2ea60*/  CALL.REL.NOINC `($_ZN7cutlass13device_kernelIN5flash19enable_sm80_to_sm89INS1_16FlashAttnBwdSm80INS1_25CollectiveMainloopBwdSm80ILi2ELi2EN4cute5tupleIJNS5_1CILi128EEES8_NS7_ILi64EEEEEENS_10bfloat16_tEfNS_4arch4Sm80ELb0ELb1ELb1ELb0ELb0ELb0ELb0ELb0ELi2ELi4ELi4ELi4ELb0EEENS1_21CollectiveEpilogueBwdISA_SB_SD_Li256ELb0ELb0ELi2EEENS1_19SingleTileSchedulerILb0ELb0ELb0ELi128EEEEEEEEEvNT_6ParamsE$_ZZN4cute13to_mixed_bitsINS_5tupleIJNS1_IJNS_1CILi4EEENS2_ILi8EEEEEENS2_ILi2EEENS2_ILi1EEEEEENS1_IJNS1_IJNS2_ILi128EEENS2_ILi0EEEEEES4_SA_EEENS1_IJNS1_IJiiEEEiSA_EEEEEDaRKT_RKT0_RKT1_ENKUlRKT_RKT0_RKT1_E_clIS6_S4_iEEDaSQ_ST_SW_) ;  /* 0xfffddfb000007944 */ /* 0x000fea0003c3ffff */
[----:B------:R-:W-:Y:S02]  /*2ea70*/  MOV R5, R2 ;  /* 0x0000000200057202 */ /* 0x000fe40000000f00 */
[----:B------:R-:W-:-:S02]  /*2ea80*/  MOV R2, 0x2eaa0 ;  /* 0x0002eaa000027802 */ /* 0x000fc40000000f00 */
[----:B------:R-:W-:Y:S05]  /*2ea90*/  CALL.REL.NOINC `($_ZN7cutlass13device_kernelIN5flash19enable_sm80_to_sm89INS1_16FlashAttnBwdSm80INS1_25CollectiveMainloopBwdSm80ILi2ELi2EN4cute5tupleIJNS5_1CILi128EEES8_NS7_ILi64EEEEEENS_10bfloat16_tEfNS_4arch4Sm80ELb0ELb1ELb1ELb0ELb0ELb0ELb0ELb0ELi2ELi4ELi4ELi4ELb0EEENS1_21CollectiveEpilogueBwdISA_SB_SD_Li256ELb0ELb0ELi2EEENS1_19SingleTileSchedulerILb0ELb0ELb0ELi128EEEEEEEEEvNT_6ParamsE$_ZZN4cute13to_mixed_bitsINS_5tupleIJNS1_IJNS_1CILi4EEENS2_ILi8EEEEEENS2_ILi2EEENS2_ILi1EEEEEENS1_IJNS1_IJNS2_ILi128EEENS2_ILi0EEEEEES4_SA_EEENS1_IJNS1_IJiiEEEiSA_EEEEEDaRKT_RKT0_RKT1_ENKUlDpRKT_E_clIJNS_9MixedBitsILj0ELj384EEENSU_ILj0ELj8EEENS2_ILj0EEEEEEDaSR_) ;  /* 0xfffdded000007944 */ /* 0x000fea0003c3ffff */
        /* <DEDUP_REMOVED lines=13> */
[----:B-1----:R-:W-:Y:S05]  /*2eb70*/  CALL.REL.NOINC `($_ZN7cutlass13device_kernelIN5flash19enable_sm80_to_sm89INS1_16FlashAttnBwdSm80INS1_25CollectiveMainloopBwdSm80ILi2ELi2EN4cute5tupleIJNS5_1CILi128EEES8_NS7_ILi64EEEEEENS_10bfloat16_tEfNS_4arch4Sm80ELb0ELb1ELb1ELb0ELb0ELb0ELb0ELb0ELi2ELi4ELi4ELi4ELb0EEENS1_21CollectiveEpilogueBwdISA_SB_SD_Li256ELb0ELb0ELi2EEENS1_19SingleTileSchedulerILb0ELb0ELb0ELi128EEEEEEEEEvNT_6ParamsE$_ZN4cute3eso3ESOILb1ELb0EJNS_1CILi8EEEiiEEC2ERKS3_RKiS8_) ;  /* 0xfffda04000007944 */ /* 0x002fea0003c3ffff */
[----:B-1----:R1:W5:Y:S01]  /*2eb80*/  LDL.64 R2, [R1+0x758] ;  /* 0x0007580001027983 */ /* 0x0023620000100a00 */
[----:B------:R-:W-:Y:S01]  /*2eb90*/  IMAD.MOV.U32 R5, RZ, RZ, 0x48 ;  /* 0x00000048ff057424 */ /* 0x000fe200078e00ff */
[----:B------:R-:W-:Y:S01]  /*2eba0*/  LOP3.LUT P0, RZ, R9, 0x8, RZ, 0xc0, !PT ;  /* 0x0000000809ff7812 */ /* 0x000fe2000780c0ff */
[----:B------:R-:W-:Y:S01]  /*2ebb0*/  IMAD.MOV.U32 R62, RZ, RZ, R27 ;  /* 0x000000ffff3e7224 */ /* 0x000fe200078e001b */
[----:B------:R-:W-:-:S02]  /*2ebc0*/  MOV R6, 0x2ebf0 ;  /* 0x0002ebf000067802 */ /* 0x000fc40000000f00 */
[----:B------:R-:W-:-:S04]  /*2ebd0*/  SEL R5, R5, 0x38, !P0 ;  /* 0x0000003805057807 */ /* 0x000fc80004000000 */
[----:B-1---5:R-:W-:Y:S05]  /*2ebe0*/  CALL.REL.NOINC `($_ZN7cutlass13device_kernelIN5flash19enable_sm80_to_sm89INS1_16FlashAttnBwdSm80INS1_25CollectiveMainloopBwdSm80ILi2ELi2EN4cute5tupleIJNS5_1CILi128EEES8_NS7_ILi64EEEEEENS_10bfloat16_tEfNS_4arch4Sm80ELb0ELb1ELb1ELb0ELb0ELb0ELb0ELb0ELi2ELi4ELi4ELi4ELb0EEENS1_21CollectiveEpilogueBwdISA_SB_SD_Li256ELb0ELb0ELi2EEENS1_19SingleTileSchedulerILb0ELb0ELb0ELi128EEEEEEEEEvNT_6ParamsE$_ZN4cute3eso3ESOILb0ELb1EJiNS_1CILi144EEENS2_ILi288EEEEEC2ERKiRKS3_RKS4_) ;  /* 0xfffd92b000007944 */ /* 0x022fea0003c3ffff */
[----:B------:R-:W2:Y:S01]  /*2ebf0*/  LDL R8, [R1+0x758] ;  /* 0x0007580001087983 */ /* 0x000ea20000100800 */
[----:B------:R-:W-:Y:S01]  /*2ec00*/  IMAD.MOV.U32 R62, RZ, RZ, R27 ;  /* 0x000000ffff3e7224 */ /* 0x000fe200078e001b */
[----:B-1----:R-:W-:Y:S02]  /*2ec10*/  MOV R4, R14 ;  /* 0x0000000e00047202 */ /* 0x002fe40000000f00 */
[----:B------:R-:W-:Y:S01]  /*2ec20*/  MOV R6, 0x2ec50 ;  /* 0x0002ec5000067802 */ /* 0x000fe20000000f00 */
[----:B--2---:R1:W-:Y:S04]  /*2ec30*/  STL [R1+0x790], R8 ;  /* 0x0007900801007387 */ /* 0x0043e80000100800 */
[----:B-1----:R-:W-:Y:S05]  /*2ec40*/  CALL.REL.NOINC `($_ZN7cutlass13device_kernelIN5flash19enable_sm80_to_sm89INS1_16FlashAttnBwdSm80INS1_25CollectiveMainloopBwdSm80ILi2ELi2EN4cute5tupleIJNS5_1CILi128EEES8_NS7_ILi64EEEEEENS_10bfloat16_tEfNS_4arch4Sm80ELb0ELb1ELb1ELb0ELb0ELb0ELb0ELb0ELi2ELi4ELi4ELi4ELb0EEENS1_21CollectiveEpilogueBwdISA_SB_SD_Li256ELb0ELb0ELi2EEENS1_19SingleTileSchedulerILb0ELb0ELb0ELi128EEEEEEEEEvNT_6ParamsE$_ZN4cute3eso3ESOILb1ELb0EJNS_1CILi1EEENS_5tupleIJNS2_ILi8EEEiiEEENS2_ILi64EEENS4_IJiNS2_ILi144EEENS2_ILi288EEEEEENS2_ILi512EEEEEC2ERKS3_RKS6_RKS7_RKSA_RKSB_) ;  /* 0xfffd9a9000007944 */ /* 0x002fea0003c3ffff */
[----:B-1----:R1:W5:Y:S04]  /*2ec50*/  LDL R5, [R1+0x760] ;  /* 0x0007600001057983 */ /* 0x0023680000100800 */
[----:B------:R1:W5:Y:S01]  /*2ec60*/  LDL.64 R2, [R1+0x758] ;  /* 0x0007580001027983 */ /* 0x0003620000100a00 */
[----:B------:R-:W-:-:S02]  /*2ec70*/  MOV R62, R27 ;  /* 0x0000001b003e7202 */ /* 0x000fc40000000f00 */
[----:B------:R-:W-:Y:S02]  /*2ec80*/  MOV R6, 0x2eca0 ;  /* 0x0002eca000067802 */ /* 0x000fe40000000f00 */
[----:B-1---5:R-:W-:Y:S05]  /*2ec90*/  CALL.REL.NOINC `($_ZN7cutlass13device_kernelIN5flash19enable_sm80_to_sm89INS1_16FlashAttnBwdSm80INS1_25CollectiveMainloopBwdSm80ILi2ELi2EN4cute5tupleIJNS5_1CILi128EEES8_NS7_ILi64EEEEEENS_10bfloat16_tEfNS_4arch4Sm80ELb0ELb1ELb1ELb0ELb0ELb0ELb0ELb0ELi2ELi4ELi4ELi4ELb0EEENS1_21CollectiveEpilogueBwdISA_SB_SD_Li256ELb0ELb0ELi2EEENS1_19SingleTileSchedulerILb0ELb0ELb0ELi128EEEEEEEEEvNT_6ParamsE$_ZN4cute5tupleIJNS0_IJNS_1CILi8EEENS0_IJNS1_ILi2EEES3_S3_EEENS1_ILi1EEES4_S5_EEENS0_IJS5_NS0_IJS2_iiEEENS1_ILi64EEENS0_IJiNS1_ILi144EEENS1_ILi288EEEEEENS1_ILi512EEEEEEEEC2ERKS6_RKSD_) ;  /* 0xfffdcb5000007944 */ /* 0x022fea0003c3ffff */
[----:B------:R2:W5:Y:S04]  /*2eca0*/  LDL R6, [R1+0x760] ;  /* 0x0007600001067983 */ /* 0x0005680000100800 */
[----:B-1----:R2:W5:Y:S01]  /*2ecb0*/  LDL.64 R2, [R1+0x758] ;  /* 0x0007580001027983 */ /* 0x0025620000100a00 */
[----:B------:R-:W-:-:S03]  /*2ecc0*/  MOV R4, 0x2ece0 ;  /* 0x0002ece000047802 */ /* 0x000fc60000000f00 */
[----:B--2--5:R-:W-:Y:S05]  /*2ecd0*/  CALL.REL.NOINC `($_ZN7cutlass13device_kernelIN5flash19enable_sm80_to_sm89INS1_16FlashAttnBwdSm80INS1_25CollectiveMainloopBwdSm80ILi2ELi2EN4cute5tupleIJNS5_1CILi128EEES8_NS7_ILi64EEEEEENS_10bfloat16_tEfNS_4arch4Sm80ELb0ELb1ELb1ELb0ELb0ELb0ELb0ELb0ELi2ELi4ELi4ELi4ELb0EEENS1_21CollectiveEpilogueBwdISA_SB_SD_Li256ELb0ELb0ELi2EEENS1_19SingleTileSchedulerILb0ELb0ELb0ELi128EEEEEEEEEvNT_6ParamsE$_ZZN4cute7flattenINS_5tupleIJNS_1CILi1EEENS1_IJNS2_ILi8EEEiiEEENS2_ILi64EEENS1_IJiNS2_ILi144EEENS2_ILi288EEEEEENS2_ILi512EEEEEEEEDaRKT_ENKUlRKT_E_clIS5_EEDaSH_) ;  /* 0xfffe0f6000007944 */ /* 0x024fea0003c3ffff */
[----:B------:R1:W-:Y:S01]  /*2ece0*/  STL [R12], R2 ;  /* 0x000000020c007387 */ /* 0x0003e20000100800 */
[----:B------:R-:W-:Y:S02]  /*2ecf0*/  MOV R5, R6 ;  /* 0x0000000600057202 */ /* 0x000fe40000000f00 */
[----:B------:R-:W-:Y:S01]  /*2ed00*/  MOV R4, 0x2ed30 ;  /* 0x0002ed3000047802 */ /* 0x000fe20000000f00 */
[----:B------:R1:W-:Y:S04]  /*2ed10*/  STL [R12+0x4], R3 ;  /* 0x000004030c007387 */ /* 0x0003e80000100800 */
[----:B-1----:R-:W-:Y:S05]  /*2ed20*/  CALL.REL.NOINC `($_ZN7cutlass13device_kernelIN5flash19enable_sm80_to_sm89INS1_16FlashAttnBwdSm80INS1_25CollectiveMainloopBwdSm80ILi2ELi2EN4cute5tupleIJNS5_1CILi128EEES8_NS7_ILi64EEEEEENS_10bfloat16_tEfNS_4arch4Sm80ELb0ELb1ELb1ELb0ELb0ELb0ELb0ELb0ELi2ELi4ELi4ELi4ELb0EEENS1_21CollectiveEpilogueBwdISA_SB_SD_Li256ELb0ELb0ELi2EEENS1_19SingleTileSchedulerILb0ELb0ELb0ELi128EEEEEEEEEvNT_6ParamsE$_ZZN4cute7flattenINS_5tupleIJNS_1CILi1EEENS1_IJNS2_ILi8EEEiiEEENS2_ILi64EEENS1_IJiNS2_ILi144EEENS2_ILi288EEEEEENS2_ILi512EEEEEEEEDaRKT_ENKUlRKT_E_clIS9_EEDaSH_) ;  /* 0xfffe0f3000007944 */ /* 0x002fea0003c3ffff */
[----:B------:R1:W-:Y:S01]  /*2ed30*/  STL [R1+0x794], R2 ;  /* 0x0007940201007387 */ /* 0x0003e20000100800 */
[----:B------:R-:W-:-:S02]  /*2ed40*/  MOV R62, R58 ;  /* 0x0000003a003e7202 */ /* 0x000fc40000000f00 */
[----:B------:R-:W-:Y:S02]  /*2ed50*/  MOV R4, 0x2ed70 ;  /* 0x0002ed7000047802 */ /* 0x000fe40000000f00 */
[----:B-1----:R-:W-:Y:S05]  /*2ed60*/  CALL.REL.NOINC `($_ZN7cutlass13device_kernelIN5flash19enable_sm80_to_sm89INS1_16FlashAttnBwdSm80INS1_25CollectiveMainloopBwdSm80ILi2ELi2EN4cute5tupleIJNS5_1CILi128EEES8_NS7_ILi64EEEEEENS_10bfloat16_tEfNS_4arch4Sm80ELb0ELb1ELb1ELb0ELb0ELb0ELb0ELb0ELi2ELi4ELi4ELi4ELb0EEENS1_21CollectiveEpilogueBwdISA_SB_SD_Li256ELb0ELb0ELi2EEENS1_19SingleTileSchedulerILb0ELb0ELb0ELi128EEEEEEEEEvNT_6ParamsE$_ZZN4cute12filter_tupleINS_5tupleIJNS_1CILi1EEENS1_IJNS2_ILi8EEEiiEEENS2_ILi64EEENS1_IJiNS2_ILi144EEENS2_ILi288EEEEEENS2_ILi512EEEEEEZNS_7flattenISB_EEDaRKT_EUlRKT_E_EEDaSF_OT0_ENKUlDpSI_E_clIJNS1_IJS3_EEES5_NS1_IJS6_EEES9_NS1_IJSA_EEEEEEDaSM_) ;  /* 0xfffdd7a000007944 */ /* 0x002fea0003c3ffff */
[----:B------:R-:W-:Y:S02]  /*2ed70*/  MOV R62, R27 ;  /* 0x0000001b003e7202 */ /* 0x000fe40000000f00 */
[----:B------:R-:W-:Y:S02]  /*2ed80*/  MOV R6, 0x2eda0 ;  /* 0x0002eda000067802 */ /* 0x000fe40000000f00 */
[----:B--2--5:R-:W-:Y:S05]  /*2ed90*/  CALL.REL.NOINC `($_ZN7cutlass13device_kernelIN5flash19enable_sm80_to_sm89INS1_16FlashAttnBwdSm80INS1_25CollectiveMainloopBwdSm80ILi2ELi2EN4cute5tupleIJNS5_1CILi128EEES8_NS7_ILi64EEEEEENS_10bfloat16_tEfNS_4arch4Sm80ELb0ELb1ELb1ELb0ELb0ELb0ELb0ELb0ELi2ELi4ELi4ELi4ELb0EEENS1_21CollectiveEpilogueBwdISA_SB_SD_Li256ELb0ELb0ELi2EEENS1_19SingleTileSchedulerILb0ELb0ELb0ELi128EEEEEEEEEvNT_6ParamsE$_ZN4cute3eso3ESOILb0ELb1EJiNS_1CILi144EEENS2_ILi512EEEEEC2ERKiRKS3_RKS4_) ;  /* 0xfffd914000007944 */ /* 0x024fea0003c3ffff */
[----:B------:R-:W2:Y:S01]  /*2eda0*/  LDL R6, [R1+0x758] ;  /* 0x0007580001067983 */ /* 0x000ea20000100800 */
[----:B-1----:R-:W-:Y:S01]  /*2edb0*/  IMAD.MOV.U32 R4, RZ, RZ, R44 ;  /* 0x000000ffff047224 */ /* 0x002fe200078e002c */
[----:B------:R-:W-:Y:S02]  /*2edc0*/  MOV R62, R27 ;  /* 0x0000001b003e7202 */ /* 0x000fe40000000f00 */
[----:B------:R-:W-:Y:S01]  /*2edd0*/  MOV R8, 0x2ee00 ;  /* 0x0002ee0000087802 */ /* 0x000fe20000000f00 */
[----:B--2---:R1:W-:Y:S04]  /*2ede0*/  STL [R1+0x11ec], R6 ;  /* 0x0011ec0601007387 */ /* 0x0043e80000100800 */
[----:B-1----:R-:W-:Y:S05]  /*2edf0*/  CALL.REL.NOINC `($_ZN7cutlass13device_kernelIN5flash19enable_sm80_to_sm89INS1_16FlashAttnBwdSm80INS1_25CollectiveMainloopBwdSm80ILi2ELi2EN4cute5tupleIJNS5_1CILi128EEES8_NS7_ILi64EEEEEENS_10bfloat16_tEfNS_4arch4Sm80ELb0ELb1ELb1ELb0ELb0ELb0ELb0ELb0ELi2ELi4ELi4ELi4ELb0EEENS1_21CollectiveEpilogueBwdISA_SB_SD_Li256ELb0ELb0ELi2EEENS1_19SingleTileSchedulerILb0ELb0ELb0ELi128EEEEEEEEEvNT_6ParamsE$_ZN4cute3eso3ESOILb0ELb0EJiiNS_1CILi144EEENS2_ILi512EEEEEC2ERKiS7_RKS3_RKS4_) ;  /* 0xfffd8a2000007944 */ /* 0x002fea0003c3ffff */
[----:B-1----:R-:W2:Y:S01]  /*2ee00*/  LDL.64 R4, [R1+0x758] ;  /* 0x0007580001047983 */ /* 0x002ea20000100a00 */
[----:B------:R-:W-:Y:S01]  /*2ee10*/  IMAD.MOV.U32 R3, RZ, RZ, R16 ;  /* 0x000000ffff037224 */ /* 0x000fe200078e0010 */
[----:B------:R-:W-:Y:S01]  /*2ee20*/  MOV R7, R45 ;  /* 0x0000002d00077202 */ /* 0x000fe20000000f00 */
[----:B------:R-:W-:Y:S01]  /*2ee30*/  IMAD.MOV.U32 R69, RZ, RZ, R27 ;  /* 0x000000ffff457224 */ /* 0x000fe200078e001b */
[----:B------:R-:W-:Y:S01]  /*2ee40*/  MOV R6, 0x2ee70 ;  /* 0x0002ee7000067802 */ /* 0x000fe20000000f00 */
[----:B--2---:R1:W-:Y:S04]  /*2ee50*/  STL.64 [R1+0x788], R4 ;  /* 0x0007880401007387 */ /* 0x0043e80000100a00 */
[----:B-1----:R-:W-:Y:S05]  /*2ee60*/  CALL.REL.NOINC `($_ZN7cutlass13device_kernelIN5flash19enable_sm80_to_sm89INS1_16FlashAttnBwdSm80INS1_25CollectiveMainloopBwdSm80ILi2ELi2EN4cute5tupleIJNS5_1CILi128EEES8_NS7_ILi64EEEEEENS_10bfloat16_tEfNS_4arch4Sm80ELb0ELb1ELb1ELb0ELb0ELb0ELb0ELb0ELi2ELi4ELi4ELi4ELb0EEENS1_21CollectiveEpilogueBwdISA_SB_SD_Li256ELb0ELb0ELi2EEENS1_19SingleTileSchedulerILb0ELb0ELb0ELi128EEEEEEEEEvNT_6ParamsE$_ZN4cute3eso3ESOILb0ELb0EJiiiNS_1CILi144EEENS2_ILi512EEEEEC2ERKiS7_S7_RKS3_RKS4_) ;  /* 0xfffd8c5000007944 */ /* 0x002fea0003c3ffff */
        /* <DEDUP_REMOVED lines=9> */
[----:B-1----:R-:W-:Y:S05]  /*2ef00*/  CALL.REL.NOINC `($_ZN7cutlass13device_kernelIN5flash19enable_sm80_to_sm89INS1_16FlashAttnBwdSm80INS1_25CollectiveMainloopBwdSm80ILi2ELi2EN4cute5tupleIJNS5_1CILi128EEES8_NS7_ILi64EEEEEENS_10bfloat16_tEfNS_4arch4Sm80ELb0ELb1ELb1ELb0ELb0ELb0ELb0ELb0ELi2ELi4ELi4ELi4ELb0EEENS1_21CollectiveEpilogueBwdISA_SB_SD_Li256ELb0ELb0ELi2EEENS1_19SingleTileSchedulerILb0ELb0ELb0ELi128EEEEEEEEEvNT_6ParamsE$_ZN4cute3eso3ESOILb1ELb0EJNS_1CILi8EEEiiiNS2_ILi144EEENS2_ILi512EEEEEC2ERKS3_RKiSA_SA_RKS4_RKS5_) ;  /* 0xfffd9d2000007944 */ /* 0x002fea0003c3ffff */
[----:B-1----:R-:W2:Y:S04]  /*2ef10*/  LDL R8, [R1+0x760] ;  /* 0x0007600001087983 */ /* 0x002ea80000100800 */
[----:B------:R-:W3:Y:S01]  /*2ef20*/  LDL.64 R2, [R1+0x758] ;  /* 0x0007580001027983 */ /* 0x000ee20000100a00 */
[C---:B------:R-:W-:Y:S01]  /*2ef30*/  IADD3 R7, R43.reuse, 0x24, RZ ;  /* 0x000000242b077810 */ /* 0x040fe20007ffe0ff */
[----:B------:R-:W-:Y:S01]  /*2ef40*/  IMAD.MOV.U32 R61, RZ, RZ, R27 ;  /* 0x000000ffff3d7224 */ /* 0x000fe200078e001b */
[----:B------:R-:W-:-:S02]  /*2ef50*/  IADD3 R6, R43, 0x28, RZ ;  /* 0x000000282b067810 */ /* 0x000fc40007ffe0ff */
[----:B------:R-:W-:Y:S01]  /*2ef60*/  MOV R4, 0x2efa0 ;  /* 0x0002efa000047802 */ /* 0x000fe20000000f00 */
[----:B--2---:R1:W-:Y:S04]  /*2ef70*/  STL [R1+0x778], R8 ;  /* 0x0007780801007387 */ /* 0x0043e80000100800 */
[----:B---3--:R1:W-:Y:S02]  /*2ef80*/  STL.64 [R1+0x770], R2 ;  /* 0x0007700201007387 */ /* 0x0083e40000100a00 */
[----:B-1----:R-:W-:Y:S05]  /*2ef90*/  CALL.REL.NOINC `($_ZN7cutlass13device_kernelIN5flash19enable_sm80_to_sm89INS1_16FlashAttnBwdSm80INS1_25CollectiveMainloopBwdSm80ILi2ELi2EN4cute5tupleIJNS5_1CILi128EEES8_NS7_ILi64EEEEEENS_10bfloat16_tEfNS_4arch4Sm80ELb0ELb1ELb1ELb0ELb0ELb0ELb0ELb0ELi2ELi4ELi4ELi4ELb0EEENS1_21CollectiveEpilogueBwdISA_SB_SD_Li256ELb0ELb0ELi2EEENS1_19SingleTileSchedulerILb0ELb0ELb0ELi128EEEEEEEEEvNT_6ParamsE$_ZN4cute3eso3ESOILb1ELb0EJNS_1CILi1EEEiiiNS2_ILi144EEENS2_ILi512EEEEEC2ERKS3_RKiSA_SA_RKS4_RKS5_) ;  /* 0xfffd986000007944 */ /* 0x002fea0003c3ffff */
[----:B-1----:R1:W5:Y:S04]  /*2efa0*/  LDL R5, [R1+0x760] ;  /* 0x0007600001057983 */ /* 0x0023680000100800 */
[----:B------:R1:W5:Y:S01]  /*2efb0*/  LDL.64 R2, [R1+0x758] ;  /* 0x0007580001027983 */ /* 0x0003620000100a00 */
[----:B------:R-:W-:-:S02]  /*2efc0*/  MOV R61, R27 ;  /* 0x0000001b003d7202 */ /* 0x000fc40000000f00 */
[----:B------:R-:W-:Y:S02]  /*2efd0*/  MOV R6, 0x2eff0 ;  /* 0x0002eff000067802 */ /* 0x000fe40000000f00 */
[----:B-1---5:R-:W-:Y:S05]  /*2efe0*/  CALL.REL.NOINC `($_ZN7cutlass13device_kernelIN5flash19enable_sm80_to_sm89INS1_16FlashAttnBwdSm80INS1_25CollectiveMainloopBwdSm80ILi2ELi2EN4cute5tupleIJNS5_1CILi128EEES8_NS7_ILi64EEEEEENS_10bfloat16_tEfNS_4arch4Sm80ELb0ELb1ELb1ELb0ELb0ELb0ELb0ELb0ELi2ELi4ELi4ELi4ELb0EEENS1_21CollectiveEpilogueBwdISA_SB_SD_Li256ELb0ELb0ELi2EEENS1_19SingleTileSchedulerILb0ELb0ELb0ELi128EEEEEEEEEvNT_6ParamsE$_ZN4cute5tupleIJNS0_IJNS_1CILi16EEENS1_ILi2EEES3_S3_NS1_ILi4EEES3_EEENS0_IJNS1_ILi1EEEiiiNS1_ILi144EEENS1_ILi512EEEEEEEEC2ERKS5_RKS9_) ;  /* 0xfffdc57000007944 */ /* 0x022fea0003c3ffff */
[----:B-1----:R-:W2:Y:S04]  /*2eff0*/  LDL.64 R2, [R1+0x758] ;  /* 0x0007580001027983 */ /* 0x002ea80000100a00 */
[----:B------:R-:W3:Y:S01]  /*2f000*/  LDL R45, [R1+0x760] ;  /* 0x00076000012d7983 */ /* 0x000ee20000100800 */
[----:B------:R-:W-:Y:S01]  /*2f010*/  IMAD.MOV.U32 R7, RZ, RZ, R17 ;  /* 0x000000ffff077224 */ /* 0x000fe200078e0011 */
[----:B------:R-:W-:Y:S01]  /*2f020*/  MOV R5, R58 ;  /* 0x0000003a00057202 */ /* 0x000fe20000000f00 */
[----:B------:R-:W-:Y:S01]  /*2f030*/  IMAD.MOV.U32 R16, RZ, RZ, R48 ;  /* 0x000000ffff107224 */ /* 0x000fe200078e0030 */
[----:B------:R-:W-:Y:S01]  /*2f040*/  MOV R8, 0x2f0a0 ;  /* 0x0002f0a000087802 */ /* 0x000fe20000000f00 */
[----:B--2---:R1:W-:Y:S04]  /*2f050*/  STL [R12], R2 ;  /* 0x000000020c007387 */ /* 0x0043e80000100800 */
[----:B------:R1:W-:Y:S04]  /*2f060*/  STL [R12+0x4], R3 ;  /* 0x000004030c007387 */ /* 0x0003e80000100800 */
[----:B---3--:R1:W-:Y:S04]  /*2f070*/  STL [R12+0x8], R45 ;  /* 0x0000082d0c007387 */ /* 0x0083e80000100800 */
[----:B------:R1:W-:Y:S02]  /*2f080*/  STL.U8 [R1+0x794], RZ ;  /* 0x000794ff01007387 */ /* 0x0003e40000100000 */
[----:B-1----:R-:W-:Y:S05]  /*2f090*/  CALL.REL.NOINC `($_ZN7cutlass13device_kernelIN5flash19enable_sm80_to_sm89INS1_16FlashAttnBwdSm80INS1_25CollectiveMainloopBwdSm80ILi2ELi2EN4cute5tupleIJNS5_1CILi128EEES8_NS7_ILi64EEEEEENS_10bfloat16_tEfNS_4arch4Sm80ELb0ELb1ELb1ELb0ELb0ELb0ELb0ELb0ELi2ELi4ELi4ELi4ELb0EEENS1_21CollectiveEpilogueBwdISA_SB_SD_Li256ELb0ELb0ELi2EEENS1_19SingleTileSchedulerILb0ELb0ELb0ELi128EEEEEEEEEvNT_6ParamsE$_ZZN4cute6detail16composition_implINS_5tupleIJNS_1CILi16EEENS3_ILi2EEES5_S5_NS3_ILi4EEES5_EEENS2_IJNS3_ILi1EEEiiiNS3_ILi144EEENS3_ILi512EEEEEENS2_IJNS2_IJS5_S5_EEES6_NS3_ILi8EEEEEENS2_IJNS2_IJNS3_ILi64EEESA_EEES4_NS3_ILi1024EEEEEEEEDaRKT_RKT0_RKT1_RKT2_ENKUlRKT_RKT0_E_clISC_SG_EEDaSX_S10_) ;  /* 0xfffde9c000007944 */ /* 0x002fea0003c3ffff */
[----:B------:R-:W-:Y:S01]  /*2f0a0*/  IMAD.MOV.U32 R3, RZ, RZ, R17 ;  /* 0x000000ffff037224 */ /* 0x000fe200078e0011 */
[----:B------:R-:W-:Y:S01]  /*2f0b0*/  MOV R5, R48 ;  /* 0x0000003000057202 */ /* 0x000fe20000000f00 */
[----:B------:R-:W-:Y:S01]  /*2f0c0*/  IMAD.MOV.U32 R17, RZ, RZ, R58 ;  /* 0x000000ffff117224 */ /* 0x000fe200078e003a */
[----:B------:R-:W-:-:S02]  /*2f0d0*/  MOV R16, 0x2f0f0 ;  /* 0x0002f0f000107802 */ /* 0x000fc40000000f00 */
[----:B--2--5:R-:W-:Y:S05]  /*2f0e0*/  CALL.REL.NOINC `($_ZN7cutlass13device_kernelIN5flash19enable_sm80_to_sm89INS1_16FlashAttnBwdSm80INS1_25CollectiveMainloopBwdSm80ILi2ELi2EN4cute5tupleIJNS5_1CILi128EEES8_NS7_ILi64EEEEEENS_10bfloat16_tEfNS_4arch4Sm80ELb0ELb1ELb1ELb0ELb0ELb0ELb0ELb0ELi2ELi4ELi4ELi4ELb0EEENS1_21CollectiveEpilogueBwdISA_SB_SD_Li256ELb0ELb0ELi2EEENS1_19SingleTileSchedulerILb0ELb0ELb0ELi128EEEEEEEEEvNT_6ParamsE$_ZZN4cute6detail16composition_implINS_5tupleIJNS_1CILi16EEENS3_ILi2EEES5_S5_NS3_ILi4EEES5_EEENS2_IJNS3_ILi1EEEiiiNS3_ILi144EEENS3_ILi512EEEEEENS2_IJNS2_IJS5_S5_EEES6_NS3_ILi8EEEEEENS2_IJNS2_IJNS3_ILi64EEESA_EEES4_NS3_ILi1024EEEEEEEEDaRKT_RKT0_RKT1_RKT2_ENKUlRKT_RKT0_E_clIS6_S4_EEDaSX_S10_) ;  /* 0xfffde6f000007944 */ /* 0x024fea0003c3ffff */
[----:B-----5:R2:W-:Y:S01]  /*2f0f0*/  STL.64 [R1+0x770], R2 ;  /* 0x0007700201007387 */ /* 0x0205e20000100a00 */
[----:B------:R-:W-:Y:S01]  /*2f100*/  IMAD.MOV.U32 R62, RZ, RZ, R27 ;  /* 0x000000ffff3e7224 */ /* 0x000fe200078e001b */
[----:B------:R-:W-:-:S02]  /*2f110*/  MOV R69, R26 ;  /* 0x0000001a00457202 */ /* 0x000fc40000000f00 */
[----:B------:R-:W-:Y:S02]  /*2f120*/  MOV R4, 0x2f140 ;  /* 0x0002f14000047802 */ /* 0x000fe40000000f00 */
[----:B-12---:R-:W-:Y:S05]  /*2f130*/  CALL.REL.NOINC `($_ZN7cutlass13device_kernelIN5flash19enable_sm80_to_sm89INS1_16FlashAttnBwdSm80INS1_25CollectiveMainloopBwdSm80ILi2ELi2EN4cute5tupleIJNS5_1CILi128EEES8_NS7_ILi64EEEEEENS_10bfloat16_tEfNS_4arch4Sm80ELb0ELb1ELb1ELb0ELb0ELb0ELb0ELb0ELi2ELi4ELi4ELi4ELb0EEENS1_21CollectiveEpilogueBwdISA_SB_SD_Li256ELb0ELb0ELi2EEENS1_19SingleTileSchedulerILb0ELb0ELb0ELi128EEEEEEEEEvNT_6ParamsE$_ZN4cute3eso3ESOILb0ELb0EJNS_5tupleIJiNS_1CILi512EEEEEENS2_IJiiEEENS3_ILi1024EEEEEC2ERKS5_RKS6_RKS7_) ;  /* 0xfffd79b000007944 */ /* 0x006fea0003c3ffff */
[----:B------:R2:W5:Y:S04]  /*2f140*/  LDL R5, [R1+0x760] ;  /* 0x0007600001057983 */ /* 0x0005680000100800 */
[----:B-1----:R2:W5:Y:S01]  /*2f150*/  LDL.64 R2, [R1+0x758] ;  /* 0x0007580001027983 */ /* 0x0025620000100a00 */
[----:B------:R-:W-:Y:S02]  /*2f160*/  MOV R62, R27 ;  /* 0x0000001b003e7202 */ /* 0x000fe40000000f00 */
[----:B------:R-:W-:Y:S02]  /*2f170*/  MOV R6, 0x2f190 ;  /* 0x0002f19000067802 */ /* 0x000fe40000000f00 */
[----:B--2--5:R-:W-:Y:S05]  /*2f180*/  CALL.REL.NOINC `($_ZN7cutlass13device_kernelIN5flash19enable_sm80_to_sm89INS1_16FlashAttnBwdSm80INS1_25CollectiveMainloopBwdSm80ILi2ELi2EN4cute5tupleIJNS5_1CILi128EEES8_NS7_ILi64EEEEEENS_10bfloat16_tEfNS_4arch4Sm80ELb0ELb1ELb1ELb0ELb0ELb0ELb0ELb0ELi2ELi4ELi4ELi4ELb0EEENS1_21CollectiveEpilogueBwdISA_SB_SD_Li256ELb0ELb0ELi2EEENS1_19SingleTileSchedulerILb0ELb0ELb0ELi128EEEEEEEEEvNT_6ParamsE$_ZN4cute5tupleIJNS0_IJNS0_IJNS_1CILi2EEES2_EEES3_NS1_ILi8EEEEEENS0_IJNS0_IJiNS1_ILi512EEEEEENS0_IJiiEEENS1_ILi1024EEEEEEEEC2ERKS5_RKSA_) ;  /* 0xfffdc1c000007944 */ /* 0x024fea0003c3ffff */
        /* <DEDUP_REMOVED lines=8> */
[----:B-1---5:R-:W-:Y:S05]  /*2f210*/  CALL.REL.NOINC `($_ZN7cutlass13device_kernelIN5flash19enable_sm80_to_sm89INS1_16FlashAttnBwdSm80INS1_25CollectiveMainloopBwdSm80ILi2ELi2EN4cute5tupleIJNS5_1CILi128EEES8_NS7_ILi64EEEEEENS_10bfloat16_tEfNS_4arch4Sm80ELb0ELb1ELb1ELb0ELb0ELb0ELb0ELb0ELi2ELi4ELi4ELi4ELb0EEENS1_21CollectiveEpilogueBwdISA_SB_SD_Li256ELb0ELb0ELi2EEENS1_19SingleTileSchedulerILb0ELb0ELb0ELi128EEEEEEEEEvNT_6ParamsE$_ZN4cute3eso3ESOILb0ELb0EJNS_6LayoutINS_5tupleIJNS3_IJNS_1CILi2EEES5_EEES6_NS4_ILi8EEEEEENS3_IJNS3_IJiNS4_ILi512EEEEEENS3_IJiiEEENS4_ILi1024EEEEEEEEjEEC2ERKSE_RKj) ;  /* 0xfffd7c7000007944 */ /* 0x022fea0003c3ffff */
[----:B------:R-:W2:Y:S04]  /*2f220*/  LDL.64 R16, [R1+0x760] ;  /* 0x0007600001107983 */ /* 0x000ea80000100a00 */
[----:B-1----:R1:W5:Y:S01]  /*2f230*/  LDL.64 R4, [R1+0x758] ;  /* 0x0007580001047983 */ /* 0x0023620000100a00 */
[----:B------:R-:W-:Y:S02]  /*2f240*/  MOV R9, R27 ;  /* 0x0000001b00097202 */ /* 0x000fe40000000f00 */
[----:B------:R-:W-:Y:S01]  /*2f250*/  MOV R8, 0x2f280 ;  /* 0x0002f28000087802 */ /* 0x000fe20000000f00 */
[----:B--2---:R-:W-:-:S04]  /*2f260*/  IMAD.WIDE.U32 R2, R17, 0x2, R50 ;  /* 0x0000000211027825 */ /* 0x004fc800078e0032 */
[----:B-1---5:R-:W-:Y:S05]  /*2f270*/  CALL.REL.NOINC `($_ZN7cutlass13device_kernelIN5flash19enable_sm80_to_sm89INS1_16FlashAttnBwdSm80INS1_25CollectiveMainloopBwdSm80ILi2ELi2EN4cute5tupleIJNS5_1CILi128EEES8_NS7_ILi64EEEEEENS_10bfloat16_tEfNS_4arch4Sm80ELb0ELb1ELb1ELb0ELb0ELb0ELb0ELb0ELi2ELi4ELi4ELi4ELb0EEENS1_21CollectiveEpilogueBwdISA_SB_SD_Li256ELb0ELb0ELi2EEENS1_19SingleTileSchedulerILb0ELb0ELb0ELi128EEEEEEEEEvNT_6ParamsE$_ZN4cute8smem_ptrIPN7cutlass10bfloat16_tEECI1NS_12iter_adaptorIS3_S4_EEES3_) ;  /* 0xfffdc8f000007944 */ /* 0x022fea0003c3ffff */
[----:B-1----:R-:W2:Y:S01]  /*2f280*/  LDL.64 R2, [R1+0x758] ;  /* 0x0007580001027983 */ /* 0x002ea20000100a00 */
[----:B------:R-:W-:Y:S01]  /*2f290*/  IMAD.MOV.U32 R62, RZ, RZ, R27 ;  /* 0x000000ffff3e7224 */ /* 0x000fe200078e001b */
[----:B------:R-:W-:-:S02]  /*2f2a0*/  MOV R69, R26 ;  /* 0x0000001a00457202 */ /* 0x000fc40000000f00 */
[----:B------:R-:W-:Y:S01]  /*2f2b0*/  MOV R6, 0x2f2e0 ;  /* 0x0002f2e000067802 */ /* 0x000fe20000000f00 */
[----:B--2---:R1:W-:Y:S04]  /*2f2c0*/  STL.64 [R1+0x770], R2 ;  /* 0x0007700201007387 */ /* 0x0043e80000100a00 */
[----:B-1----:R-:W-:Y:S05]  /*2f2d0*/  CALL.REL.NOINC `($_ZN7cutlass13device_kernelIN5flash19enable_sm80_to_sm89INS1_16FlashAttnBwdSm80INS1_25CollectiveMainloopBwdSm80ILi2ELi2EN4cute5tupleIJNS5_1CILi128EEES8_NS7_ILi64EEEEEENS_10bfloat16_tEfNS_4arch4Sm80ELb0ELb1ELb1ELb0ELb0ELb0ELb0ELb0ELi2ELi4ELi4ELi4ELb0EEENS1_21CollectiveEpilogueBwdISA_SB_SD_Li256ELb0ELb0ELi2EEENS1_19SingleTileSchedulerILb0ELb0ELb0ELi128EEEEEEEEEvNT_6ParamsE$_ZN4cute3eso3ESOILb0ELb0EJNS_6LayoutINS_5tupleIJNS3_IJNS_1CILi2EEES5_EEES6_NS4_ILi8EEEEEENS3_IJNS3_IJiNS4_ILi512EEEEEENS3_IJiiEEENS4_ILi1024EEEEEEEENS_10ViewEngineINS_8smem_ptrIPN7cutlass10bfloat16_tEEEEEEEC2ERKSE_RKSL_) ;  /* 0xfffd7b3000007944 */ /* 0x002fea0003c3ffff */
[----:B-1----:R1:W5:Y:S04]  /*2f2e0*/  LDL R5, [R1+0x75c] ;  /* 0x00075c0001057983 */ /* 0x0023680000100800 */
[----:B------:R1:W5:Y:S01]  /*2f2f0*/  LDL R3, [R1+0x760] ;  /* 0x0007600001037983 */ /* 0x0003620000100800 */
[----:B------:R-:W-:-:S03]  /*2f300*/  MOV R4, 0x2f320 ;  /* 0x0002f32000047802 */ /* 0x000fc60000000f00 */
[----:B-1---5:R-:W-:Y:S05]  /*2f310*/  CALL.REL.NOINC `($_ZN7cutlass13device_kernelIN5flash19enable_sm80_to_sm89INS1_16FlashAttnBwdSm80INS1_25CollectiveMainloopBwdSm80ILi2ELi2EN4cute5tupleIJNS5_1CILi128EEES8_NS7_ILi64EEEEEENS_10bfloat16_tEfNS_4arch4Sm80ELb0ELb1ELb1ELb0ELb0ELb0ELb0ELb0ELi2ELi4ELi4ELi4ELb0EEENS1_21CollectiveEpilogueBwdISA_SB_SD_Li256ELb0ELb0ELi2EEENS1_19SingleTileSchedulerILb0ELb0ELb0ELi128EEEEEEEEEvNT_6ParamsE$_ZZN4cute4takeILi1ELi3ENS_5tupleIJNS1_IJiNS_1CILi512EEEEEENS1_IJiiEEENS2_ILi1024EEEEEEEEDaRKT1_ENKUlDpRKT_E_clIJS5_S6_EEEDaSE_) ;  /* 0xfffde09000007944 */ /* 0x022fea0003c3ffff */
[----:B------:R-:W-:Y:S02]  /*2f320*/  MOV R4, 0x2f340 ;  /* 0x0002f34000047802 */ /* 0x000fe40000000f00 */
[----:B-1---5:R-:W-:Y:S05]  /*2f330*/  CALL.REL.NOINC `($_ZN7cutlass13device_kernelIN5flash19enable_sm80_to_sm89INS1_16FlashAttnBwdSm80INS1_25CollectiveMainloopBwdSm80ILi2ELi2EN4cute5tupleIJNS5_1CILi128EEES8_NS7_ILi64EEEEEENS_10bfloat16_tEfNS_4arch4Sm80ELb0ELb1ELb1ELb0ELb0ELb0ELb0ELb0ELi2ELi4ELi4ELi4ELb0EEENS1_21CollectiveEpilogueBwdISA_SB_SD_Li256ELb0ELb0ELi2EEENS1_19SingleTileSchedulerILb0ELb0ELb0ELi128EEEEEEEEEvNT_6ParamsE$_ZZN4cute16flatten_to_tupleINS_5tupleIJNS1_IJiiEEENS_1CILi1024EEEEEEEEDaRKT_ENKUlRKT_E_clIS2_EEDaSB_) ;  /* 0xfffddb9000007944 */ /* 0x022fea0003c3ffff */
[----:B------:R1:W-:Y:S01]  /*2f340*/  STL [R12], R2 ;  /* 0x000000020c007387 */ /* 0x0003e20000100800 */
[----:B------:R-:W-:Y:S02]  /*2f350*/  MOV R62, R58 ;  /* 0x0000003a003e7202 */ /* 0x000fe40000000f00 */
[----:B------:R-:W-:Y:S01]  /*2f360*/  MOV R4, 0x2f390 ;  /* 0x0002f39000047802 */ /* 0x000fe20000000f00 */
[----:B------:R1:W-:Y:S04]  /*2f370*/  STL [R12+0x4], R3 ;  /* 0x000004030c007387 */ /* 0x0003e80000100800 */
[----:B-1----:R-:W-:Y:S05]  /*2f380*/  CALL.REL.NOINC `($_ZN7cutlass13device_kernelIN5flash19enable_sm80_to_sm89INS1_16FlashAttnBwdSm80INS1_25CollectiveMainloopBwdSm80ILi2ELi2EN4cute5tupleIJNS5_1CILi128EEES8_NS7_ILi64EEEEEENS_10bfloat16_tEfNS_4arch4Sm80ELb0ELb1ELb1ELb0ELb0ELb0ELb0ELb0ELi2ELi4ELi4ELi4ELb0EEENS1_21CollectiveEpilogueBwdISA_SB_SD_Li256ELb0ELb0ELi2EEENS1_19SingleTileSchedulerILb0ELb0ELb0ELi128EEEEEEEEEvNT_6ParamsE$_ZZN4cute12filter_tupleINS_5tupleIJNS1_IJiiEEENS_1CILi1024EEEEEEZNS_16flatten_to_tupleIS5_EEDaRKT_EUlRKT_E_EEDaS9_OT0_ENKUlDpSC_E_clIJS2_NS1_IJS4_EEEEEEDaSG_) ;  /* 0xfffdcc6000007944 */ /* 0x002fea0003c3ffff */
        /* <DEDUP_REMOVED lines=22> */
[----:B--2--5:R-:W-:Y:S05]  /*2f4f0*/  CALL.REL.NOINC `($_ZN7cutlass13device_kernelIN5flash19enable_sm80_to_sm89INS1_16FlashAttnBwdSm80INS1_25CollectiveMainloopBwdSm80ILi2ELi2EN4cute5tupleIJNS5_1CILi128EEES8_NS7_ILi64EEEEEENS_10bfloat16_tEfNS_4arch4Sm80ELb0ELb1ELb1ELb0ELb0ELb0ELb0ELb0ELi2ELi4ELi4ELi4ELb0EEENS1_21CollectiveEpilogueBwdISA_SB_SD_Li256ELb0ELb0ELi2EEENS1_19SingleTileSchedulerILb0ELb0ELb0ELi128EEEEEEEEEvNT_6ParamsE$_ZN4cute3eso3ESOILb1ELb0EJNS_10UnderscoreES2_S2_iEEC2ERKS2_S5_S5_RKi) ;  /* 0xfffd8b3000007944 */ /* 0x024fea0003c3ffff */
[----:B------:R-:W-:Y:S01]  /*2f500*/  ULDC.64 UR4, c[0x0][0x118] ;  /* 0x0000460000047ab9 */ /* 0x000fe20000000a00 */
[----:B------:R2:W5:Y:S04]  /*2f510*/  LDL R5, [R1+0x758] ;  /* 0x0007580001057983 */ /* 0x0005680000100800 */
[----:B-1----:R2:W5:Y:S01]  /*2f520*/  LD.E R3, [R10.64] ;  /* 0x000000040a037980 */ /* 0x002562000c101900 */
[----:B------:R-:W-:-:S03]  /*2f530*/  MOV R4, 0x2f550 ;  /* 0x0002f55000047802 */ /* 0x000fc60000000f00 */
[----:B--2--5:R-:W-:Y:S05]  /*2f540*/  CALL.REL.NOINC `($_ZN7cutlass13device_kernelIN5flash19enable_sm80_to_sm89INS1_16FlashAttnBwdSm80INS1_25CollectiveMainloopBwdSm80ILi2ELi2EN4cute5tupleIJNS5_1CILi128EEES8_NS7_ILi64EEEEEENS_10bfloat16_tEfNS_4arch4Sm80ELb0ELb1ELb1ELb0ELb0ELb0ELb0ELb0ELi2ELi4ELi4ELi4ELb0EEENS1_21CollectiveEpilogueBwdISA_SB_SD_Li256ELb0ELb0ELi2EEENS1_19SingleTileSchedulerILb0ELb0ELb0ELi128EEEEEEEEEvNT_6ParamsE$_ZZN4cute5sliceINS_5tupleIJNS_10UnderscoreES2_S2_iEEENS1_IJNS1_IJNS_1CILi1EEENS4_ILi0EEEEEEiNS4_ILi1024EEENS4_ILi8192EEEEEEEEDaRKT_RKT0_ENKUlRKT_RKT0_E_clIS2_iEEDaSJ_SM_) ;  /* 0xfffde03000007944 */ /* 0x024fea0003c3ffff */
[----:B------:R-:W-:Y:S02]  /*2f550*/  MOV R4, 0x2f570 ;  /* 0x0002f57000047802 */ /* 0x000fe40000000f00 */
[----:B-1---5:R-:W-:Y:S05]  /*2f560*/  CALL.REL.NOINC `($_ZN7cutlass13device_kernelIN5flash19enable_sm80_to_sm89INS1_16FlashAttnBwdSm80INS1_25CollectiveMainloopBwdSm80ILi2ELi2EN4cute5tupleIJNS5_1CILi128EEES8_NS7_ILi64EEEEEENS_10bfloat16_tEfNS_4arch4Sm80ELb0ELb1ELb1ELb0ELb0ELb0ELb0ELb0ELi2ELi4ELi4ELi4ELb0EEENS1_21CollectiveEpilogueBwdISA_SB_SD_Li256ELb0ELb0ELi2EEENS1_19SingleTileSchedulerILb0ELb0ELb0ELi128EEEEEEEEEvNT_6ParamsE$_ZZN4cute12filter_tupleINS_5tupleIJNS_10UnderscoreES2_S2_iEEENS1_IJNS1_IJNS_1CILi1EEENS4_ILi0EEEEEEiNS4_ILi1024EEENS4_ILi8192EEEEEEZNS_5sliceIS3_SA_EEDaRKT_RKT0_EUlRKT_RKT0_E_EEDaSE_SH_OT1_ENKUlDpSK_E_clIJNS1_IJS7_EEENS1_IJiEEENS1_IJS8_EEENS1_IJEEEEEEDaSR_) ;  /* 0xfffdccc000007944 */ /* 0x022fea0003c3ffff */
[----:B------:R-:W-:Y:S02]  /*2f570*/  MOV R4, 0x2f590 ;  /* 0x0002f59000047802 */ /* 0x000fe40000000f00 */
[----:B-1---5:R-:W-:Y:S05]  /*2f580*/  CALL.REL.NOINC `($_ZN7cutlass13device_kernelIN5flash19enable_sm80_to_sm89INS1_16FlashAttnBwdSm80INS1_25CollectiveMainloopBwdSm80ILi2ELi2EN4cute5tupleIJNS5_1CILi128EEES8_NS7_ILi64EEEEEENS_10bfloat16_tEfNS_4arch4Sm80ELb0ELb1ELb1ELb0ELb0ELb0ELb0ELb0ELi2ELi4ELi4ELi4ELb0EEENS1_21CollectiveEpilogueBwdISA_SB_SD_Li256ELb0ELb0ELi2EEENS1_19SingleTileSchedulerILb0ELb0ELb0ELi128EEEEEEEEEvNT_6ParamsE$_ZN4cute5tupleIJNS0_IJNS0_IJNS_1CILi8EEENS1_ILi1EEEEEENS1_ILi2EEES2_EEENS0_IJNS0_IJS3_NS1_ILi0EEEEEEiNS1_ILi1024EEEEEEEEC2ERKS6_RKSA_) ;  /* 0xfffdbf4000007944 */ /* 0x022fea0003c3ffff */
[----:B------:R1:W5:Y:S01]  /*2f590*/  LDL R2, [R1+0x758] ;  /* 0x0007580001027983 */ /* 0x0003620000100800 */
[----:B------:R-:W-:Y:S02]  /*2f5a0*/  SHF.L.U32 R6, R5, 0xd, RZ ;  /* 0x0000000d05067819 */ /* 0x000fe400000006ff */
[----:B------:R-:W-:-:S03]  /*2f5b0*/  MOV R4, 0x2f5e0 ;  /* 0x0002f5e000047802 */ /* 0x000fc60000000f00 */
[----:B------:R1:W-:Y:S04]  /*2f5c0*/  STL [R1+0x11e0], R6 ;  /* 0x0011e00601007387 */ /* 0x0003e80000100800 */
[----:B-1---5:R-:W-:Y:S05]  /*2f5d0*/  CALL.REL.NOINC `($_ZN7cutlass13device_kernelIN5flash19enable_sm80_to_sm89INS1_16FlashAttnBwdSm80INS1_25CollectiveMainloopBwdSm80ILi2ELi2EN4cute5tupleIJNS5_1CILi128EEES8_NS7_ILi64EEEEEENS_10bfloat16_tEfNS_4arch4Sm80ELb0ELb1ELb1ELb0ELb0ELb0ELb0ELb0ELi2ELi4ELi4ELi4ELb0EEENS1_21CollectiveEpilogueBwdISA_SB_SD_Li256ELb0ELb0ELi2EEENS1_19SingleTileSchedulerILb0ELb0ELb0ELi128EEEEEEEEEvNT_6ParamsE$_ZN4cute3eso3ESOILb0ELb0EJNS_6LayoutINS_5tupleIJNS3_IJNS_1CILi8EEENS4_ILi1EEEEEENS4_ILi2EEES5_EEENS3_IJNS3_IJS6_NS4_ILi0EEEEEEiNS4_ILi1024EEEEEEEEiEEC2ERKSE_RKi) ;  /* 0xfffd7e4000007944 */ /* 0x022fea0003c3ffff */
[----:B------:R-:W-:Y:S01]  /*2f5e0*/  ULDC.64 UR4, c[0x0][0x118] ;  /* 0x0000460000047ab9 */ /* 0x000fe20000000a00 */
[----:B-1----:R-:W2:Y:S04]  /*2f5f0*/  LDL.64 R4, [R1+0x758] ;  /* 0x0007580001047983 */ /* 0x002ea80000100a00 */
[----:B------:R-:W2:Y:S01]  /*2f600*/  LD.E.64 R2, [R10.64+0x8] ;  /* 0x000008040a027980 */ /* 0x000ea2000c101b00 */
[----:B------:R-:W-:Y:S02]  /*2f610*/  MOV R9, R27 ;  /* 0x0000001b00097202 */ /* 0x000fe40000000f00 */
[----:B------:R-:W-:Y:S01]  /*2f620*/  MOV R8, 0x2f650 ;  /* 0x0002f65000087802 */ /* 0x000fe20000000f00 */
[----:B--2---:R-:W-:-:S04]  /*2f630*/  IMAD.WIDE R2, R5, 0x2, R2 ;  /* 0x0000000205027825 */ /* 0x004fc800078e0202 */
[----:B------:R-:W-:Y:S05]  /*2f640*/  CALL.REL.NOINC `($_ZN7cutlass13device_kernelIN5flash19enable_sm80_to_sm89INS1_16FlashAttnBwdSm80INS1_25CollectiveMainloopBwdSm80ILi2ELi2EN4cute5tupleIJNS5_1CILi128EEES8_NS7_ILi64EEEEEENS_10bfloat16_tEfNS_4arch4Sm80ELb0ELb1ELb1ELb0ELb0ELb0ELb0ELb0ELi2ELi4ELi4ELi4ELb0EEENS1_21CollectiveEpilogueBwdISA_SB_SD_Li256ELb0ELb0ELi2EEENS1_19SingleTileSchedulerILb0ELb0ELb0ELi128EEEEEEEEEvNT_6ParamsE$_ZN4cute8smem_ptrIPN7cutlass10bfloat16_tEECI1NS_12iter_adaptorIS3_S4_EEES3_) ;  /* 0xfffdc52000007944 */ /* 0x000fea0003c3ffff */
[----:B-1----:R-:W2:Y:S01]  /*2f650*/  LDL.64 R2, [R1+0x758] ;  /* 0x0007580001027983 */ /* 0x002ea20000100a00 */
[----:B------:R-:W-:-:S02]  /*2f660*/  MOV R6, R4 ;  /* 0x0000000400067202 */ /* 0x000fc40000000f00 */
[----:B------:R-:W-:Y:S01]  /*2f670*/  MOV R4, 0x2f6a0 ;  /* 0x0002f6a000047802 */ /* 0x000fe20000000f00 */
[----:B--2---:R1:W-:Y:S04]  /*2f680*/  STL.64 [R1+0x770], R2 ;  /* 0x0007700201007387 */ /* 0x0043e80000100a00 */
[----:B-1----:R-:W-:Y:S05]  /*2f690*/  CALL.REL.NOINC `($_ZN7cutlass13device_kernelIN5flash19enable_sm80_to_sm89INS1_16FlashAttnBwdSm80INS1_25CollectiveMainloopBwdSm80ILi2ELi2EN4cute5tupleIJNS5_1CILi128EEES8_NS7_ILi64EEEEEENS_10bfloat16_tEfNS_4arch4Sm80ELb0ELb1ELb1ELb0ELb0ELb0ELb0ELb0ELi2ELi4ELi4ELi4ELb0EEENS1_21CollectiveEpilogueBwdISA_SB_SD_Li256ELb0ELb0ELi2EEENS1_19SingleTileSchedulerILb0ELb0ELb0ELi128EEEEEEEEEvNT_6ParamsE$_ZN4cute3eso3ESOILb0ELb0EJNS_6LayoutINS_5tupleIJNS3_IJNS_1CILi8EEENS4_ILi1EEEEEENS4_ILi2EEES5_EEENS3_IJNS3_IJS6_NS4_ILi0EEEEEEiNS4_ILi1024EEEEEEEENS_10ViewEngineINS_8smem_ptrIPN7cutlass10bfloat16_tEEEEEEEC2ERKSE_RKSL_) ;  /* 0xfffd7d1000007944 */ /* 0x002fea0003c3ffff */
[----:B-1----:R-:W2:Y:S01]  /*2f6a0*/  LDL.64 R2, [R28+0xe0] ;  /* 0x0000e0001c027983 */ /* 0x002ea20000100a00 */
[----:B------:R-:W-:-:S03]  /*2f6b0*/  ULDC.64 UR4, c[0x0][0x118] ;  /* 0x0000460000047ab9 */ /* 0x000fc60000000a00 */
[----:B------:R1:W5:Y:S04]  /*2f6c0*/  LDL R22, [R1+0x758] ;  /* 0x0007580001167983 */ /* 0x0003680000100800 */
[----:B------:R1:W5:Y:S04]  /*2f6d0*/  LDL.64 R56, [R1+0x760] ;  /* 0x0007600001387983 */ /* 0x0003680000100a00 */
[----:B------:R1:W5:Y:S04]  /*2f6e0*/  LDL.64 R8, [R28+0xc8] ;  /* 0x0000c8001c087983 */ /* 0x0003680000100a00 */
[----:B--2---:R-:W5:Y:S01]  /*2f6f0*/  LD.E.64 R2, [R2.64] ;  /* 0x0000000402027980 */ /* 0x004f62000c101b00 */
[----:B------:R-:W-:-:S03]  /*2f700*/  MOV R6, 0x2f720 ;  /* 0x0002f72000067802 */ /* 0x000fc60000000f00 */
[----:B-1---5:R-:W-:Y:S05]  /*2f710*/  CALL.REL.NOINC `($_ZN7cutlass13device_kernelIN5flash19enable_sm80_to_sm89INS1_16FlashAttnBwdSm80INS1_25CollectiveMainloopBwdSm80ILi2ELi2EN4cute5tupleIJNS5_1CILi128EEES8_NS7_ILi64EEEEEENS_10bfloat16_tEfNS_4arch4Sm80ELb0ELb1ELb1ELb0ELb0ELb0ELb0ELb0ELi2ELi4ELi4ELi4ELb0EEENS1_21CollectiveEpilogueBwdISA_SB_SD_Li256ELb0ELb0ELi2EEENS1_19SingleTileSchedulerILb0ELb0ELb0ELi128EEEEEEEEEvNT_6ParamsE$_ZN4cute3eso3ESOILb1ELb0EJNS_14ComposedLayoutINS_7SwizzleILi3ELi3ELi3EEENS_1CILi0EEENS_6LayoutINS_5tupleIJNS8_IJNS8_IJNS5_ILi4EEENS5_ILi8EEEEEENS8_IJS9_NS5_ILi1EEEEEEEEENS8_IJNS8_IJNS5_ILi2EEESF_SF_EEENS8_IJSF_SA_EEEEEEEEENS8_IJNS8_IJNS8_IJNS5_ILi128EEESC_EEENS8_IJNS5_ILi16EEES6_EEEEEENS8_IJNS8_IJNS5_ILi64EEESA_NS5_ILi512EEEEEENS8_IJNS5_ILi8192EEENS5_ILi1024EEEEEEEEEEEEEEEENS_10ViewEngineINS_8smem_ptrIPN7cutlass10bfloat16_tEEEEEEEC2ERKSY_RKS15_) ;  /* 0xfffd8b0000007944 */ /* 0x022fea0003c3ffff */
        /* <DEDUP_REMOVED lines=29> */
[----:B-12--5:R-:W-:Y:S05]  /*2f8f0*/  CALL.REL.NOINC `($_ZN7cutlass13device_kernelIN5flash19enable_sm80_to_sm89INS1_16FlashAttnBwdSm80INS1_25CollectiveMainloopBwdSm80ILi2ELi2EN4cute5tupleIJNS5_1CILi128EEES8_NS7_ILi64EEEEEENS_10bfloat16_tEfNS_4arch4Sm80ELb0ELb1ELb1ELb0ELb0ELb0ELb0ELb0ELi2ELi4ELi4ELi4ELb0EEENS1_21CollectiveEpilogueBwdISA_SB_SD_Li256ELb0ELb0ELi2EEENS1_19SingleTileSchedulerILb0ELb0ELb0ELi128EEEEEEEEEvNT_6ParamsE$_ZZN4cute7idx2crdINS_5tupleIJiiNS_1CILi0EEEEEENS1_IJNS1_IJNS2_ILi4EEENS2_ILi8EEEEEES5_NS2_ILi1EEEEEEEEDaRKT_RKT0_ENKUlRKT_RKT0_E_clIiS7_EEDaSI_SL_) ;  /* 0xfffe084000007944 */ /* 0x026fea0003c3ffff */
[----:B------:R-:W-:Y:S02]  /*2f900*/  MOV R2, 0x2f920 ;  /* 0x0002f92000027802 */ /* 0x000fe40000000f00 */
[----:B-1----:R-:W-:Y:S05]  /*2f910*/  CALL.REL.NOINC `($_ZN7cutlass13device_kernelIN5flash19enable_sm80_to_sm89INS1_16FlashAttnBwdSm80INS1_25CollectiveMainloopBwdSm80ILi2ELi2EN4cute5tupleIJNS5_1CILi128EEES8_NS7_ILi64EEEEEENS_10bfloat16_tEfNS_4arch4Sm80ELb0ELb1ELb1ELb0ELb0ELb0ELb0ELb0ELi2ELi4ELi4ELi4ELb0EEENS1_21CollectiveEpilogueBwdISA_SB_SD_Li256ELb0ELb0ELi2EEENS1_19SingleTileSchedulerILb0ELb0ELb0ELi128EEEEEEEEEvNT_6ParamsE$_ZZN4cute7idx2crdINS_5tupleIJiiNS_1CILi0EEEEEENS1_IJNS1_IJNS2_ILi4EEENS2_ILi8EEEEEES5_NS2_ILi1EEEEEEEEDaRKT_RKT0_ENKUlRKT_RKT0_E_clIiS5_EEDaSI_SL_) ;  /* 0xfffe07f000007944 */ /* 0x002fea0003c3ffff */
[----:B------:R1:W-:Y:S01]  /*2f920*/  STL [R12], R6 ;  /* 0x000000060c007387 */ /* 0x0003e20000100800 */
[----:B------:R-:W-:Y:S02]  /*2f930*/  MOV R2, R58 ;  /* 0x0000003a00027202 */ /* 0x000fe40000000f00 */
[----:B------:R-:W-:-:S02]  /*2f940*/  MOV R72, 0x2f960 ;  /* 0x0002f96000487802 */ /* 0x000fc40000000f00 */
[----:B-1----:R-:W-:Y:S05]  /*2f950*/  CALL.REL.NOINC `($_ZN7cutlass13device_kernelIN5flash19enable_sm80_to_sm89INS1_16FlashAttnBwdSm80INS1_25CollectiveMainloopBwdSm80ILi2ELi2EN4cute5tupleIJNS5_1CILi128EEES8_NS7_ILi64EEEEEENS_10bfloat16_tEfNS_4arch4Sm80ELb0ELb1ELb1ELb0ELb0ELb0ELb0ELb0ELi2ELi4ELi4ELi4ELb0EEENS1_21CollectiveEpilogueBwdISA_SB_SD_Li256ELb0ELb0ELi2EEENS1_19SingleTileSchedulerILb0ELb0ELb0ELi128EEEEEEEEEvNT_6ParamsE$_ZZN4cute9transformINS_5tupleIJiiNS_1CILi0EEEEEENS1_IJNS1_IJNS2_ILi4EEENS2_ILi8EEEEEES5_NS2_ILi1EEEEEEZNS_7idx2crdIS4_S9_EEDaRKT_RKT0_EUlRKT_RKT0_E_EEDaSD_SG_OT1_ENKUlDpSJ_E_clIJNS1_IJiiEEEiS3_EEEDaSQ_) ;  /* 0xfffe0f1000007944 */ /* 0x002fea0003c3ffff */
[----:B------:R-:W-:Y:S02]  /*2f960*/  MOV R6, 0x2f980 ;  /* 0x0002f98000067802 */ /* 0x000fe40000000f00 */
[----:B--2--5:R-:W-:Y:S05]  /*2f970*/  CALL.REL.NOINC `($_ZN7cutlass13device_kernelIN5flash19enable_sm80_to_sm89INS1_16FlashAttnBwdSm80INS1_25CollectiveMainloopBwdSm80ILi2ELi2EN4cute5tupleIJNS5_1CILi128EEES8_NS7_ILi64EEEEEENS_10bfloat16_tEfNS_4arch4Sm80ELb0ELb1ELb1ELb0ELb0ELb0ELb0ELb0ELi2ELi4ELi4ELi4ELb0EEENS1_21CollectiveEpilogueBwdISA_SB_SD_Li256ELb0ELb0ELi2EEENS1_19SingleTileSchedulerILb0ELb0ELb0ELi128EEEEEEEEEvNT_6ParamsE$_ZZN4cute13to_mixed_bitsINS_5tupleIJNS1_IJNS_1CILi4EEENS2_ILi8EEEEEES3_NS2_ILi1EEEEEENS1_IJNS1_IJNS2_ILi128EEENS2_ILi0EEEEEENS2_ILi16EEES9_EEENS1_IJNS1_IJiiEEEiS9_EEEEEDaRKT_RKT0_RKT1_ENKUlRKT_RKT0_RKT1_E_clIS5_SA_SD_EEDaSQ_ST_SW_) ;  /* 0xfffdd21000007944 */ /* 0x024fea0003c3ffff */
[----:B------:R-:W-:Y:S02]  /*2f980*/  MOV R6, 0x2f9a0 ;  /* 0x0002f9a000067802 */ /* 0x000fe40000000f00 */
[----:B------:R-:W-:Y:S05]  /*2f990*/  CALL.REL.NOINC `($_ZN7cutlass13device_kernelIN5flash19enable_sm80_to_sm89INS1_16FlashAttnBwdSm80INS1_25CollectiveMainloopBwdSm80ILi2ELi2EN4cute5tupleIJNS5_1CILi128EEES8_NS7_ILi64EEEEEENS_10bfloat16_tEfNS_4arch4Sm80ELb0ELb1ELb1ELb0ELb0ELb0ELb0ELb0ELi2ELi4ELi4ELi4ELb0EEENS1_21CollectiveEpilogueBwdISA_SB_SD_Li256ELb0ELb0ELi2EEENS1_19SingleTileSchedulerILb0ELb0ELb0ELi128EEEEEEEEEvNT_6ParamsE$_ZZN4cute13to_mixed_bitsINS_5tupleIJNS1_IJNS_1CILi4EEENS2_ILi8EEEEEES3_NS2_ILi1EEEEEENS1_IJNS1_IJNS2_ILi128EEENS2_ILi0EEEEEENS2_ILi16EEES9_EEENS1_IJNS1_IJiiEEEiS9_EEEEEDaRKT_RKT0_RKT1_ENKUlRKT_RKT0_RKT1_E_clIS3_SB_iEEDaSQ_ST_SW_) ;  /* 0xfffdd1b000007944 */ /* 0x000fea0003c3ffff */
[----:B------:R-:W-:Y:S02]  /*2f9a0*/  MOV R5, R2 ;  /* 0x0000000200057202 */ /* 0x000fe40000000f00 */
[----:B------:R-:W-:-:S02]  /*2f9b0*/  MOV R2, 0x2f9d0 ;  /* 0x0002f9d000027802 */ /* 0x000fc40000000f00 */
[----:B------:R-:W-:Y:S05]  /*2f9c0*/  CALL.REL.NOINC `($_ZN7cutlass13device_kernelIN5flash19enable_sm80_to_sm89INS1_16FlashAttnBwdSm80INS1_25CollectiveMainloopBwdSm80ILi2ELi2EN4cute5tupleIJNS5_1CILi128EEES8_NS7_ILi64EEEEEENS_10bfloat16_tEfNS_4arch4Sm80ELb0ELb1ELb1ELb0ELb0ELb0ELb0ELb0ELi2ELi4ELi4ELi4ELb0EEENS1_21CollectiveEpilogueBwdISA_SB_SD_Li256ELb0ELb0ELi2EEENS1_19SingleTileSchedulerILb0ELb0ELb0ELi128EEEEEEEEEvNT_6ParamsE$_ZZN4cute13to_mixed_bitsINS_5tupleIJNS1_IJNS_1CILi4EEENS2_ILi8EEEEEES3_NS2_ILi1EEEEEENS1_IJNS1_IJNS2_ILi128EEENS2_ILi0EEEEEENS2_ILi16EEES9_EEENS1_IJNS1_IJiiEEEiS9_EEEEEDaRKT_RKT0_RKT1_ENKUlDpRKT_E_clIJNS_9MixedBitsILj0ELj384EEENSU_ILj0ELj48EEENS2_ILj0EEEEEEDaSR_) ;  /* 0xfffdd13000007944 */ /* 0x000fea0003c3ffff */
[----:B------:R-:W-:Y:S02]  /*2f9d0*/  SHF.R.S32.HI R5, RZ, 0x1f, R4 ;  /* 0x0000001fff057819 */ /* 0x000fe40000011404 */
[----:B------:R-:W-:-:S02]  /*2f9e0*/  LOP3.LUT R3, R3, 0x1b0, RZ, 0xc0, !PT ;  /* 0x000001b003037812 */ /* 0x000fc400078ec0ff */
[----:B------:R-:W-:Y:S02]  /*2f9f0*/  LEA.HI R5, R5, R4, RZ, 0x2 ;  /* 0x0000000405057211 */ /* 0x000fe400078f10ff */
[----:B------:R-:W-:Y:S02]  /*2fa00*/  MOV R4, 0x2fa40 ;  /* 0x0002fa4000047802 */ /* 0x000fe40000000f00 */
[----:B------:R-:W-:-:S05]  /*2fa10*/  SHF.R.S32.HI R2, RZ, 0x2, R5 ;  /* 0x00000002ff027819 */ /* 0x000fca0000011405 */
[----:B------:R1:W-:Y:S02]  /*2fa20*/  STL [R1+0x77c], R2 ;  /* 0x00077c0201007387 */ /* 0x0003e40000100800 */
[----:B-1----:R-:W-:Y:S05]  /*2fa30*/  CALL.REL.NOINC `($_ZN7cutlass13device_kernelIN5flash19enable_sm80_to_sm89INS1_16FlashAttnBwdSm80INS1_25CollectiveMainloopBwdSm80ILi2ELi2EN4cute5tupleIJNS5_1CILi128EEES8_NS7_ILi64EEEEEENS_10bfloat16_tEfNS_4arch4Sm80ELb0ELb1ELb1ELb0ELb0ELb0ELb0ELb0ELi2ELi4ELi4ELi4ELb0EEENS1_21CollectiveEpilogueBwdISA_SB_SD_Li256ELb0ELb0ELi2EEENS1_19SingleTileSchedulerILb0ELb0ELb0ELi128EEEEEEEEEvNT_6ParamsE$_ZN4cute5tupleIJNS_7SwizzleILi3ELi3ELi3EEENS_9MixedBitsILj0ELj432EEENS_6LayoutINS0_IJNS0_IJNS_1CILi2EEES7_S7_EEES7_NS6_ILi8EEEEEENS0_IJNS0_IJNS6_ILi64EEES9_NS6_ILi512EEEEEENS6_ILi8192EEENS6_ILi1024EEEEEEEEEEC2ERKS2_RKS4_RKSH_) ;  /* 0xfffdbf1000007944 */ /* 0x002fea0003c3ffff */
[----:B-1----:R1:W5:Y:S01]  /*2fa40*/  LDL R2, [R1+0x758] ;  /* 0x0007580001027983 */ /* 0x0023620000100800 */
[----:B------:R-:W-:Y:S02]  /*2fa50*/  MOV R45, R13 ;  /* 0x0000000d002d7202 */ /* 0x000fe40000000f00 */
[----:B------:R-:W-:Y:S02]  /*2fa60*/  MOV R4, 0x2fa80 ;  /* 0x0002fa8000047802 */ /* 0x000fe40000000f00 */
[----:B-1---5:R-:W-:Y:S05]  /*2fa70*/  CALL.REL.NOINC `($_ZN7cutlass13device_kernelIN5flash19enable_sm80_to_sm89INS1_16FlashAttnBwdSm80INS1_25CollectiveMainloopBwdSm80ILi2ELi2EN4cute5tupleIJNS5_1CILi128EEES8_NS7_ILi64EEEEEENS_10bfloat16_tEfNS_4arch4Sm80ELb0ELb1ELb1ELb0ELb0ELb0ELb0ELb0ELi2ELi4ELi4ELi4ELb0EEENS1_21CollectiveEpilogueBwdISA_SB_SD_Li256ELb0ELb0ELi2EEENS1_19SingleTileSchedulerILb0ELb0ELb0ELi128EEEEEEEEEvNT_6ParamsE$_ZN4cute3eso3ESOILb0ELb0EJNS_14ComposedLayoutINS_7SwizzleILi3ELi3ELi3EEENS_9MixedBitsILj0ELj432EEENS_6LayoutINS_5tupleIJNS8_IJNS_1CILi2EEESA_SA_EEESA_NS9_ILi8EEEEEENS8_IJNS8_IJNS9_ILi64EEESC_NS9_ILi512EEEEEENS9_ILi8192EEENS9_ILi1024EEEEEEEEEEiEEC2ERKSL_RKi) ;  /* 0xfffd6dc000007944 */ /* 0x022fea0003c3ffff */
[----:B-1----:R-:W2:Y:S01]  /*2fa80*/  LDL.64 R4, [R1+0x758] ;  /* 0x0007580001047983 */ /* 0x002ea20000100a00 */
[----:B------:R-:W-:Y:S02]  /*2fa90*/  MOV R9, R27 ;  /* 0x0000001b00097202 */ /* 0x000fe40000000f00 */
[----:B------:R-:W-:Y:S01]  /*2faa0*/  MOV R8, 0x2fad0 ;  /* 0x0002fad000087802 */ /* 0x000fe20000000f00 */
[----:B--2---:R-:W-:-:S04]  /*2fab0*/  IMAD.WIDE R2, R5, 0x2, R16 ;  /* 0x0000000205027825 */ /* 0x004fc800078e0210 */
[----:B------:R-:W-:Y:S05]  /*2fac0*/  CALL.REL.NOINC `($_ZN7cutlass13device_kernelIN5flash19enable_sm80_to_sm89INS1_16FlashAttnBwdSm80INS1_25CollectiveMainloopBwdSm80ILi2ELi2EN4cute5tupleIJNS5_1CILi128EEES8_NS7_ILi64EEEEEENS_10bfloat16_tEfNS_4arch4Sm80ELb0ELb1ELb1ELb0ELb0ELb0ELb0ELb0ELi2ELi4ELi4ELi4ELb0EEENS1_21CollectiveEpilogueBwdISA_SB_SD_Li256ELb0ELb0ELi2EEENS1_19SingleTileSchedulerILb0ELb0ELb0ELi128EEEEEEEEEvNT_6ParamsE$_ZN4cute8smem_ptrIPN7cutlass10bfloat16_tEECI1NS_12iter_adaptorIS3_S4_EEES3_) ;  /* 0xfffdc0a000007944 */ /* 0x000fea0003c3ffff */
[----:B-1----:R-:W2:Y:S01]  /*2fad0*/  LDL.64 R2, [R1+0x758] ;  /* 0x0007580001027983 */ /* 0x002ea20000100a00 */
[----:B------:R-:W-:Y:S02]  /*2fae0*/  MOV R6, R4 ;  /* 0x0000000400067202 */ /* 0x000fe40000000f00 */
[----:B------:R-:W-:Y:S01]  /*2faf0*/  MOV R4, 0x2fb20 ;  /* 0x0002fb2000047802 */ /* 0x000fe20000000f00 */
[----:B--2---:R1:W-:Y:S04]  /*2fb00*/  STL.64 [R1+0x770], R2 ;  /* 0x0007700201007387 */ /* 0x0043e80000100a00 */
[----:B-1----:R-:W-:Y:S05]  /*2fb10*/  CALL.REL.NOINC `($_ZN7cutlass13device_kernelIN5flash19enable_sm80_to_sm89INS1_16FlashAttnBwdSm80INS1_25CollectiveMainloopBwdSm80ILi2ELi2EN4cute5tupleIJNS5_1CILi128EEES8_NS7_ILi64EEEEEENS_10bfloat16_tEfNS_4arch4Sm80ELb0ELb1ELb1ELb0ELb0ELb0ELb0ELb0ELi2ELi4ELi4ELi4ELb0EEENS1_21CollectiveEpilogueBwdISA_SB_SD_Li256ELb0ELb0ELi2EEENS1_19SingleTileSchedulerILb0ELb0ELb0ELi128EEEEEEEEEvNT_6ParamsE$_ZN4cute3eso3ESOILb0ELb0EJNS_14ComposedLayoutINS_7SwizzleILi3ELi3ELi3EEENS_9MixedBitsILj0ELj432EEENS_6LayoutINS_5tupleIJNS8_IJNS_1CILi2EEESA_SA_EEESA_NS9_ILi8EEEEEENS8_IJNS8_IJNS9_ILi64EEESC_NS9_ILi512EEEEEENS9_ILi8192EEENS9_ILi1024EEEEEEEEEENS_10ViewEngineINS_8smem_ptrIPN7cutlass10bfloat16_tEEEEEEEC2ERKSL_RKSS_) ;  /* 0xfffd6cb000007944 */ /* 0x002fea0003c3ffff */
        /* <DEDUP_REMOVED lines=23> */
[----:B--2--5:R-:W-:Y:S05]  /*2fc90*/  CALL.REL.NOINC `($_ZN7cutlass13device_kernelIN5flash19enable_sm80_to_sm89INS1_16FlashAttnBwdSm80INS1_25CollectiveMainloopBwdSm80ILi2ELi2EN4cute5tupleIJNS5_1CILi128EEES8_NS7_ILi64EEEEEENS_10bfloat16_tEfNS_4arch4Sm80ELb0ELb1ELb1ELb0ELb0ELb0ELb0ELb0ELi2ELi4ELi4ELi4ELb0EEENS1_21CollectiveEpilogueBwdISA_SB_SD_Li256ELb0ELb0ELi2EEENS1_19SingleTileSchedulerILb0ELb0ELb0ELi128EEEEEEEEEvNT_6ParamsE$_ZN4cute3eso3ESOILb1ELb0EJNS_6LayoutINS_5tupleIJNS3_IJNS_1CILi8EEENS4_ILi1EEEEEENS4_ILi2EEES5_EEENS3_IJNS3_IJS6_NS4_ILi0EEEEEENS4_ILi64EEES5_EEEEENS_10ViewEngineIPN7cutlass10bfloat16_tEEEEEC2ERKSE_RKSJ_) ;  /* 0xfffdb1c000007944 */ /* 0x024fea0003c3ffff */
[----:B------:R2:W5:Y:S01]  /*2fca0*/  LDL.64 R52, [R1+0x758] ;  /* 0x0007580001347983 */ /* 0x0005620000100a00 */
[----:B-1----:R-:W-:Y:S01]  /*2fcb0*/  IMAD.MOV.U32 R6, RZ, RZ, R48 ;  /* 0x000000ffff067224 */ /* 0x002fe200078e0030 */
[----:B------:R-:W-:Y:S01]  /*2fcc0*/  MOV R3, R49 ;  /* 0x0000003100037202 */ /* 0x000fe20000000f00 */
[----:B------:R-:W-:Y:S01]  /*2fcd0*/  IMAD.MOV.U32 R69, RZ, RZ, R27 ;  /* 0x000000ffff457224 */ /* 0x000fe200078e001b */
[----:B------:R-:W-:Y:S02]  /*2fce0*/  MOV R4, 0x2fd00 ;  /* 0x0002fd0000047802 */ /* 0x000fe40000000f00 */
[----:B--2--5:R-:W-:Y:S05]  /*2fcf0*/  CALL.REL.NOINC `($_ZN7cutlass13device_kernelIN5flash19enable_sm80_to_sm89INS1_16FlashAttnBwdSm80INS1_25CollectiveMainloopBwdSm80ILi2ELi2EN4cute5tupleIJNS5_1CILi128EEES8_NS7_ILi64EEEEEENS_10bfloat16_tEfNS_4arch4Sm80ELb0ELb1ELb1ELb0ELb0ELb0ELb0ELb0ELi2ELi4ELi4ELi4ELb0EEENS1_21CollectiveEpilogueBwdISA_SB_SD_Li256ELb0ELb0ELi2EEENS1_19SingleTileSchedulerILb0ELb0ELb0ELi128EEEEEEEEEvNT_6ParamsE$_ZN4cute3eso3ESOILb1ELb0EJNS_6LayoutINS_5tupleIJNS3_IJNS3_IJNS_1CILi4EEENS4_ILi2EEEEEENS4_ILi1EEEEEES6_NS4_ILi8EEEEEENS3_IJNS3_IJNS3_IJS8_NS4_ILi32EEEEEENS4_ILi0EEEEEENS4_ILi64EEES5_EEEEENS_10ViewEngineIPN7cutlass10bfloat16_tEEEEEC2ERKSI_RKSN_) ;  /* 0xfffd9d7000007944 */ /* 0x024fea0003c3ffff */
[----:B------:R-:W-:Y:S01]  /*2fd00*/  ULDC.64 UR4, c[0x0][0x118] ;  /* 0x0000460000047ab9 */ /* 0x000fe20000000a00 */
[----:B------:R2:W5:Y:S04]  /*2fd10*/  LDL.64 R50, [R1+0x758] ;  /* 0x0007580001327983 */ /* 0x0005680000100a00 */
[----:B-1----:R2:W5:Y:S01]  /*2fd20*/  LD.E.64 R2, [R54.64] ;  /* 0x0000000436027980 */ /* 0x002562000c101b00 */
[----:B------:R-:W-:-:S02]  /*2fd30*/  MOV R9, R27 ;  /* 0x0000001b00097202 */ /* 0x000fc40000000f00 */
[----:B------:R-:W-:Y:S02]  /*2fd40*/  MOV R8, 0x2fd60 ;  /* 0x0002fd6000087802 */ /* 0x000fe40000000f00 */
[----:B--2--5:R-:W-:Y:S05]  /*2fd50*/  CALL.REL.NOINC `($_ZN7cutlass13device_kernelIN5flash19enable_sm80_to_sm89INS1_16FlashAttnBwdSm80INS1_25CollectiveMainloopBwdSm80ILi2ELi2EN4cute5tupleIJNS5_1CILi128EEES8_NS7_ILi64EEEEEENS_10bfloat16_tEfNS_4arch4Sm80ELb0ELb1ELb1ELb0ELb0ELb0ELb0ELb0ELi2ELi4ELi4ELi4ELb0EEENS1_21CollectiveEpilogueBwdISA_SB_SD_Li256ELb0ELb0ELi2EEENS1_19SingleTileSchedulerILb0ELb0ELb0ELi128EEEEEEEEEvNT_6ParamsE$_ZN4cute8smem_ptrIPN7cutlass10bfloat16_tEECI1NS_12iter_adaptorIS3_S4_EEES3_) ;  /* 0xfffdbe1000007944 */ /* 0x024fea0003c3ffff */
[----:B-1----:R1:W5:Y:S01]  /*2fd60*/  LDL.64 R2, [R1+0x758] ;  /* 0x0007580001027983 */ /* 0x0023620000100a00 */
[----:B------:R-:W-:-:S03]  /*2fd70*/  MOV R6, 0x2fd90 ;  /* 0x0002fd9000067802 */ /* 0x000fc60000000f00 */
[----:B-1---5:R-:W-:Y:S05]  /*2fd80*/  CALL.REL.NOINC `($_ZN7cutlass13device_kernelIN5flash19enable_sm80_to_sm89INS1_16FlashAttnBwdSm80INS1_25CollectiveMainloopBwdSm80ILi2ELi2EN4cute5tupleIJNS5_1CILi128EEES8_NS7_ILi64EEEEEENS_10bfloat16_tEfNS_4arch4Sm80ELb0ELb1ELb1ELb0ELb0ELb0ELb0ELb0ELi2ELi4ELi4ELi4ELb0EEENS1_21CollectiveEpilogueBwdISA_SB_SD_Li256ELb0ELb0ELi2EEENS1_19SingleTileSchedulerILb0ELb0ELb0ELi128EEEEEEEEEvNT_6ParamsE$_ZN4cute3eso3ESOILb1ELb0EJNS_6LayoutINS_5tupleIJNS3_IJNS_1CILi8EEENS4_ILi1EEEEEENS4_ILi2EEEEEENS3_IJNS3_IJS6_NS4_ILi0EEEEEENS4_ILi8192EEEEEEEENS_10ViewEngineINS_8smem_ptrIPN7cutlass10bfloat16_tEEEEEEEC2ERKSE_RKSL_) ;  /* 0xfffdaf2000007944 */ /* 0x022fea0003c3ffff */
[----:B-1----:R1:W5:Y:S01]  /*2fd90*/  LDL.64 R4, [R1+0x758] ;  /* 0x0007580001047983 */ /* 0x0023620000100a00 */
[----:B------:R-:W-:Y:S01]  /*2fda0*/  IMAD.MOV.U32 R8, RZ, RZ, R52 ;  /* 0x000000ffff087224 */ /* 0x000fe200078e0034 */
[----:B------:R-:W-:Y:S02]  /*2fdb0*/  MOV R3, R53 ;  /* 0x0000003500037202 */ /* 0x000fe40000000f00 */
[----:B------:R-:W-:Y:S02]  /*2fdc0*/  MOV R6, 0x2fde0 ;  /* 0x0002fde000067802 */ /* 0x000fe40000000f00 */
[----:B-1---5:R-:W-:Y:S05]  /*2fdd0*/  CALL.REL.NOINC `($_ZN7cutlass13device_kernelIN5flash19enable_sm80_to_sm89INS1_16FlashAttnBwdSm80INS1_25CollectiveMainloopBwdSm80ILi2ELi2EN4cute5tupleIJNS5_1CILi128EEES8_NS7_ILi64EEEEEENS_10bfloat16_tEfNS_4arch4Sm80ELb0ELb1ELb1ELb0ELb0ELb0ELb0ELb0ELi2ELi4ELi4ELi4ELb0EEENS1_21CollectiveEpilogueBwdISA_SB_SD_Li256ELb0ELb0ELi2EEENS1_19SingleTileSchedulerILb0ELb0ELb0ELi128EEEEEEEEEvNT_6ParamsE$_ZN4cute3eso3ESOILb1ELb0EJNS_6LayoutINS_5tupleIJNS3_IJNS_1CILi8EEENS4_ILi1EEEEEENS4_ILi2EEEEEENS3_IJNS3_IJS6_NS4_ILi0EEEEEENS4_ILi64EEEEEEEENS_10ViewEngineIPN7cutlass10bfloat16_tEEEEEC2ERKSE_RKSJ_) ;  /* 0xfffdae4000007944 */ /* 0x022fea0003c3ffff */
[----:B-1----:R1:W5:Y:S01]  /*2fde0*/  LDL.64 R2, [R1+0x758] ;  /* 0x0007580001027983 */ /* 0x0023620000100a00 */
[----:B------:R-:W-:Y:S02]  /*2fdf0*/  MOV R7, R5 ;  /* 0x0000000500077202 */ /* 0x000fe40000000f00 */
[----:B------:R-:W-:Y:S02]  /*2fe00*/  MOV R6, 0x2fe20 ;  /* 0x0002fe2000067802 */ /* 0x000fe40000000f00 */
[----:B-1---5:R-:W-:Y:S05]  /*2fe10*/  CALL.REL.NOINC `($_ZN7cutlass13device_kernelIN5flash19enable_sm80_to_sm89INS1_16FlashAttnBwdSm80INS1_25CollectiveMainloopBwdSm80ILi2ELi2EN4cute5tupleIJNS5_1CILi128EEES8_NS7_ILi64EEEEEENS_10bfloat16_tEfNS_4arch4Sm80ELb0ELb1ELb1ELb0ELb0ELb0ELb0ELb0ELi2ELi4ELi4ELi4ELb0EEENS1_21CollectiveEpilogueBwdISA_SB_SD_Li256ELb0ELb0ELi2EEENS1_19SingleTileSchedulerILb0ELb0ELb0ELi128EEEEEEEEEvNT_6ParamsE$_ZN4cute3eso3ESOILb1ELb0EJNS_6LayoutINS_5tupleIJNS3_IJNS_1CILi8EEENS4_ILi1EEEEEENS3_IJNS4_ILi2EEEEEEEEENS3_IJNS3_IJS6_NS4_ILi0EEEEEENS3_IJNS4_ILi8192EEEEEEEEEEENS_10ViewEngineINS_8smem_ptrIPN7cutlass10bfloat16_tEEEEEEEC2ERKSG_RKSN_) ;  /* 0xfffdac0000007944 */ /* 0x022fea0003c3ffff */
[----:B-1----:R1:W5:Y:S01]  /*2fe20*/  LDL.64 R4, [R1+0x758] ;  /* 0x0007580001047983 */ /* 0x0023620000100a00 */
[----:B------:R-:W-:Y:S02]  /*2fe30*/  MOV R8, R2 ;  /* 0x0000000200087202 */ /* 0x000fe40000000f00 */
[----:B------:R-:W-:-:S02]  /*2fe40*/  MOV R6, 0x2fe60 ;  /* 0x0002fe6000067802 */ /* 0x000fc40000000f00 */
[----:B-1---5:R-:W-:Y:S05]  /*2fe50*/  CALL.REL.NOINC `($_ZN7cutlass13device_kernelIN5flash19enable_sm80_to_sm89INS1_16FlashAttnBwdSm80INS1_25CollectiveMainloopBwdSm80ILi2ELi2EN4cute5tupleIJNS5_1CILi128EEES8_NS7_ILi64EEEEEENS_10bfloat16_tEfNS_4arch4Sm80ELb0ELb1ELb1ELb0ELb0ELb0ELb0ELb0ELi2ELi4ELi4ELi4ELb0EEENS1_21CollectiveEpilogueBwdISA_SB_SD_Li256ELb0ELb0ELi2EEENS1_19SingleTileSchedulerILb0ELb0ELb0ELi128EEEEEEEEEvNT_6ParamsE$_ZN4cute3eso3ESOILb1ELb0EJNS_6LayoutINS_5tupleIJNS3_IJNS_1CILi8EEENS4_ILi1EEEEEENS3_IJNS4_ILi2EEEEEEEEENS3_IJNS3_IJS6_NS4_ILi0EEEEEENS3_IJNS4_ILi64EEEEEEEEEEENS_10ViewEngineIPN7cutlass10bfloat16_tEEEEEC2ERKSG_RKSL_) ;  /* 0xfffdab7000007944 */ /* 0x022fea0003c3ffff */
[----:B-1----:R1:W5:Y:S01]  /*2fe60*/  LDL.64 R2, [R1+0x758] ;  /* 0x0007580001027983 */ /* 0x0023620000100a00 */
[----:B------:R-:W-:-:S03]  /*2fe70*/  MOV R8, 0x2fe90 ;  /* 0x0002fe9000087802 */ /* 0x000fc60000000f00 */
[----:B-1---5:R-:W-:Y:S05]  /*2fe80*/  CALL.REL.NOINC `($_ZN7cutlass13device_kernelIN5flash19enable_sm80_to_sm89INS1_16FlashAttnBwdSm80INS1_25CollectiveMainloopBwdSm80ILi2ELi2EN4cute5tupleIJNS5_1CILi128EEES8_NS7_ILi64EEEEEENS_10bfloat16_tEfNS_4arch4Sm80ELb0ELb1ELb1ELb0ELb0ELb0ELb0ELb0ELi2ELi4ELi4ELi4ELb0EEENS1_21CollectiveEpilogueBwdISA_SB_SD_Li256ELb0ELb0ELi2EEENS1_19SingleTileSchedulerILb0ELb0ELb0ELi128EEEEEEEEEvNT_6ParamsE$_ZN4cute3eso3ESOILb1ELb0EJNS_6LayoutINS_5tupleIJNS3_IJNS3_IJNS_1CILi8EEENS4_ILi1EEEEEES6_EEENS3_IJNS3_IJS6_S6_EEENS4_ILi2EEEEEEEEENS3_IJNS3_IJNS3_IJS6_NS4_ILi0EEEEEESD_EEENS3_IJNS3_IJSD_SD_EEENS4_ILi64EEEEEEEEEEENS_10ViewEngineIPN7cutlass10bfloat16_tEEEEEC2ERKSK_RKSP_) ;  /* 0xfffd9cf000007944 */ /* 0x022fea0003c3ffff */
[----:B-1----:R1:W5:Y:S01]  /*2fe90*/  LDL.64 R2, [R1+0x758] ;  /* 0x0007580001027983 */ /* 0x0023620000100a00 */
[----:B------:R-:W-:-:S02]  /*2fea0*/  MOV R7, R5 ;  /* 0x0000000500077202 */ /* 0x000fc40000000f00 */
[----:B------:R-:W-:Y:S02]  /*2feb0*/  MOV R6, 0x2fed0 ;  /* 0x0002fed000067802 */ /* 0x000fe40000000f00 */
[----:B-1---5:R-:W-:Y:S05]  /*2fec0*/  CALL.REL.NOINC `($_ZN7cutlass13device_kernelIN5flash19enable_sm80_to_sm89INS1_16FlashAttnBwdSm80INS1_25CollectiveMainloopBwdSm80ILi2ELi2EN4cute5tupleIJNS5_1CILi128EEES8_NS7_ILi64EEEEEENS_10bfloat16_tEfNS_4arch4Sm80ELb0ELb1ELb1ELb0ELb0ELb0ELb0ELb0ELi2ELi4ELi4ELi4ELb0EEENS1_21CollectiveEpilogueBwdISA_SB_SD_Li256ELb0ELb0ELi2EEENS1_19SingleTileSchedulerILb0ELb0ELb0ELi128EEEEEEEEEvNT_6ParamsE$_ZN4cute3eso3ESOILb1ELb0EJNS_6LayoutINS_5tupleIJNS3_IJNS3_IJNS_1CILi8EEENS4_ILi1EEEEEES6_EEENS3_IJNS3_IJS6_S6_EEENS4_ILi2EEEEEEEEENS3_IJNS3_IJNS3_IJS6_NS4_ILi0EEEEEESD_EEENS3_IJNS3_IJSD_SD_EEENS4_ILi8192EEEEEEEEEEENS_10ViewEngineINS_8smem_ptrIPN7cutlass10bfloat16_tEEEEEEEC2ERKSK_RKSR_) ;  /* 0xfffd9cf000007944 */ /* 0x022fea0003c3ffff */
[----:B-1----:R1:W5:Y:S01]  /*2fed0*/  LDL.64 R4, [R1+0x758] ;  /* 0x0007580001047983 */ /* 0x0023620000100a00 */
[----:B------:R-:W-:Y:S02]  /*2fee0*/  MOV R8, R2 ;  /* 0x0000000200087202 */ /* 0x000fe40000000f00 */
[----:B------:R-:W-:Y:S02]  /*2fef0*/  MOV R6, 0x2ff10 ;  /* 0x0002ff1000067802 */ /* 0x000fe40000000f00 */
[----:B-1---5:R-:W-:Y:S05]  /*2ff00*/  CALL.REL.NOINC `($_ZN7cutlass13device_kernelIN5flash19enable_sm80_to_sm89INS1_16FlashAttnBwdSm80INS1_25CollectiveMainloopBwdSm80ILi2ELi2EN4cute5tupleIJNS5_1CILi128EEES8_NS7_ILi64EEEEEENS_10bfloat16_tEfNS_4arch4Sm80ELb0ELb1ELb1ELb0ELb0ELb0ELb0ELb0ELi2ELi4ELi4ELi4ELb0EEENS1_21CollectiveEpilogueBwdISA_SB_SD_Li256ELb0ELb0ELi2EEENS1_19SingleTileSchedulerILb0ELb0ELb0ELi128EEEEEEEEEvNT_6ParamsE$_ZN4cute3eso3ESOILb1ELb0EJNS_6LayoutINS_5tupleIJNS3_IJNS_1CILi8EEENS4_ILi1EEEEEENS4_ILi2EEEEEENS3_IJNS3_IJS6_NS4_ILi0EEEEEENS4_ILi64EEEEEEEENS_10ViewEngineIPN7cutlass10bfloat16_tEEEEEC2ERKSE_RKSJ_) ;  /* 0xfffdad1000007944 */ /* 0x022fea0003c3ffff */
[----:B------:R2:W5:Y:S01]  /*2ff10*/  LDL.64 R14, [R1+0x758] ;  /* 0x00075800010e7983 */ /* 0x0005620000100a00 */
[----:B-1----:R-:W-:Y:S01]  /*2ff20*/  IMAD.MOV.U32 R2, RZ, RZ, R4 ;  /* 0x000000ffff027224 */ /* 0x002fe200078e0004 */
[----:B------:R-:W-:Y:S01]  /*2ff30*/  MOV R3, R5 ;  /* 0x0000000500037202 */ /* 0x000fe20000000f00 */
[----:B------:R-:W-:Y:S01]  /*2ff40*/  IMAD.MOV.U32 R9, RZ, RZ, R27 ;  /* 0x000000ffff097224 */ /* 0x000fe200078e001b */
[----:B------:R-:W-:Y:S02]  /*2ff50*/  MOV R8, 0x2ff70 ;  /* 0x0002ff7000087802 */ /* 0x000fe40000000f00 */
[----:B--2--5:R-:W-:Y:S05]  /*2ff60*/  CALL.REL.NOINC `($_ZN7cutlass13device_kernelIN5flash19enable_sm80_to_sm89INS1_16FlashAttnBwdSm80INS1_25CollectiveMainloopBwdSm80ILi2ELi2EN4cute5tupleIJNS5_1CILi128EEES8_NS7_ILi64EEEEEENS_10bfloat16_tEfNS_4arch4Sm80ELb0ELb1ELb1ELb0ELb0ELb0ELb0ELb0ELi2ELi4ELi4ELi4ELb0EEENS1_21CollectiveEpilogueBwdISA_SB_SD_Li256ELb0ELb0ELi2EEENS1_19SingleTileSchedulerILb0ELb0ELb0ELi128EEEEEEEEEvNT_6ParamsE$_ZN4cute8smem_ptrIPN7cutlass10bfloat16_tEECI1NS_12iter_adaptorIS3_S4_EEES3_) ;  /* 0xfffdbc0000007944 */ /* 0x024fea0003c3ffff */
[----:B-1----:R1:W5:Y:S01]  /*2ff70*/  LDL.64 R2, [R1+0x758] ;  /* 0x0007580001027983 */ /* 0x0023620000100a00 */
[----:B------:R-:W-:-:S03]  /*2ff80*/  MOV R6, 0x2ffa0 ;  /* 0x0002ffa000067802 */ /* 0x000fc60000000f00 */
[----:B-1---5:R-:W-:Y:S05]  /*2ff90*/  CALL.REL.NOINC `($_ZN7cutlass13device_kernelIN5flash19enable_sm80_to_sm89INS1_16FlashAttnBwdSm80INS1_25CollectiveMainloopBwdSm80ILi2ELi2EN4cute5tupleIJNS5_1CILi128EEES8_NS7_ILi64EEEEEENS_10bfloat16_tEfNS_4arch4Sm80ELb0ELb1ELb1ELb0ELb0ELb0ELb0ELb0ELi2ELi4ELi4ELi4ELb0EEENS1_21CollectiveEpilogueBwdISA_SB_SD_Li256ELb0ELb0ELi2EEENS1_19SingleTileSchedulerILb0ELb0ELb0ELi128EEEEEEEEEvNT_6ParamsE$_ZN4cute3eso3ESOILb1ELb0EJNS_6LayoutINS_5tupleIJNS3_IJNS_1CILi8EEENS4_ILi1EEEEEENS4_ILi2EEEEEENS3_IJNS3_IJS6_NS4_ILi0EEEEEENS4_ILi8192EEEEEEEENS_10ViewEngineINS_8smem_ptrIPN7cutlass10bfloat16_tEEEEEEEC2ERKSE_RKSL_) ;  /* 0xfffdad1000007944 */ /* 0x022fea0003c3ffff */
        /* <DEDUP_REMOVED lines=121> */
[----:B------:R-:W-:Y:S02]  /*30730*/  MOV R8, 0x30790 ;  /* 0x0003079000087802 */ /* 0x000fe40000000f00 */
[----:B-1----:R1:W-:Y:S04]  /*30740*/  ST.E [R10.64], R4 ;  /* 0x000000040a007985 */ /* 0x0023e8000c101904 */
[----:B------:R1:W-:Y:S04]  /*30750*/  ST.E [R10.64+0x4], R5 ;  /* 0x000004050a007985 */ /* 0x0003e8000c101904 */
[----:B------:R1:W-:Y:S04]  /*30760*/  ST.E [R10.64+0x8], R6 ;  /* 0x000008060a007985 */ /* 0x0003e8000c101904 */
[----:B------:R1:W-:Y:S02]  /*30770*/  ST.E [R10.64+0xc], R7 ;  /* 0x00000c070a007985 */ /* 0x0003e4000c101904 */
[----:B-1----:R-:W-:Y:S05]  /*30780*/  CALL.REL.NOINC `($_ZN7cutlass13device_kernelIN5flash19enable_sm80_to_sm89INS1_16FlashAttnBwdSm80INS1_25CollectiveMainloopBwdSm80ILi2ELi2EN4cute5tupleIJNS5_1CILi128EEES8_NS7_ILi64EEEEEENS_10bfloat16_tEfNS_4arch4Sm80ELb0ELb1ELb1ELb0ELb0ELb0ELb0ELb0ELi2ELi4ELi4ELi4ELb0EEENS1_21CollectiveEpilogueBwdISA_SB_SD_Li256ELb0ELb0ELi2EEENS1_19SingleTileSchedulerILb0ELb0ELb0ELi128EEEEEEEEEvNT_6ParamsE$_ZZN4cute5sliceINS_5tupleIJNS_10UnderscoreES2_NS_1CILi0EEEEEENS1_IJNS1_IJNS3_ILi1EEES4_EEEiNS3_ILi1024EEEEEEEEDaRKT_RKT0_ENKUlRKT_RKT0_E_clIS2_iEEDaSI_SL_) ;  /* 0xfffdcd0000007944 */ /* 0x002fea0003c3ffff */
[----:B------:R-:W-:Y:S02]  /*30790*/  MOV R4, 0x307b0 ;  /* 0x000307b000047802 */ /* 0x000fe40000000f00 */
[----:B-1---5:R-:W-:Y:S05]  /*307a0*/  CALL.REL.NOINC `($_ZN7cutlass13device_kernelIN5flash19enable_sm80_to_sm89INS1_16FlashAttnBwdSm80INS1_25CollectiveMainloopBwdSm80ILi2ELi2EN4cute5tupleIJNS5_1CILi128EEES8_NS7_ILi64EEEEEENS_10bfloat16_tEfNS_4arch4Sm80ELb0ELb1ELb1ELb0ELb0ELb0ELb0ELb0ELi2ELi4ELi4ELi4ELb0EEENS1_21CollectiveEpilogueBwdISA_SB_SD_Li256ELb0ELb0ELi2EEENS1_19SingleTileSchedulerILb0ELb0ELb0ELi128EEEEEEEEEvNT_6ParamsE$_ZZN4cute12filter_tupleINS_5tupleIJNS_10UnderscoreES2_NS_1CILi0EEEEEENS1_IJNS1_IJNS3_ILi1EEES4_EEEiNS3_ILi1024EEEEEEZNS_5sliceIS5_S9_EEDaRKT_RKT0_EUlRKT_RKT0_E_EEDaSD_SG_OT1_ENKUlDpSJ_E_clIJNS1_IJS7_EEENS1_IJiEEENS1_IJEEEEEEDaSQ_) ;  /* 0xfffdb97000007944 */ /* 0x022fea0003c3ffff */
[----:B------:R-:W-:Y:S02]  /*307b0*/  MOV R69, R27 ;  /* 0x0000001b00457202 */ /* 0x000fe40000000f00 */
[----:B------:R-:W-:-:S02]  /*307c0*/  MOV R6, 0x307e0 ;  /* 0x000307e000067802 */ /* 0x000fc40000000f00 */
[----:B-1---5:R-:W-:Y:S05]  /*307d0*/  CALL.REL.NOINC `($_ZN7cutlass13device_kernelIN5flash19enable_sm80_to_sm89INS1_16FlashAttnBwdSm80INS1_25CollectiveMainloopBwdSm80ILi2ELi2EN4cute5tupleIJNS5_1CILi128EEES8_NS7_ILi64EEEEEENS_10bfloat16_tEfNS_4arch4Sm80ELb0ELb1ELb1ELb0ELb0ELb0ELb0ELb0ELi2ELi4ELi4ELi4ELb0EEENS1_21CollectiveEpilogueBwdISA_SB_SD_Li256ELb0ELb0ELi2EEENS1_19SingleTileSchedulerILb0ELb0ELb0ELi128EEEEEEEEEvNT_6ParamsE$_ZN4cute5tupleIJNS0_IJNS0_IJNS_1CILi8EEENS1_ILi1EEEEEENS1_ILi2EEEEEENS0_IJNS0_IJS3_NS1_ILi0EEEEEEiEEEEEC2ERKS6_RKS9_) ;  /* 0xfffdac7000007944 */ /* 0x022fea0003c3ffff */
[----:B-1----:R1:W5:Y:S01]  /*307e0*/  LDL R3, [R1+0x758] ;  /* 0x0007580001037983 */ /* 0x0023620000100800 */
[----:B------:R-:W-:-:S02]  /*307f0*/  MOV R69, R27 ;  /* 0x0000001b00457202 */ /* 0x000fc40000000f00 */
[----:B------:R-:W-:Y:S02]  /*30800*/  MOV R6, 0x30820 ;  /* 0x0003082000067802 */ /* 0x000fe40000000f00 */
[----:B-1---5:R-:W-:Y:S05]  /*30810*/  CALL.REL.NOINC `($_ZN7cutlass13device_kernelIN5flash19enable_sm80_to_sm89INS1_16FlashAttnBwdSm80INS1_25CollectiveMainloopBwdSm80ILi2ELi2EN4cute5tupleIJNS5_1CILi128EEES8_NS7_ILi64EEEEEENS_10bfloat16_tEfNS_4arch4Sm80ELb0ELb1ELb1ELb0ELb0ELb0ELb0ELb0ELi2ELi4ELi4ELi4ELb0EEENS1_21CollectiveEpilogueBwdISA_SB_SD_Li256ELb0ELb0ELi2EEENS1_19SingleTileSchedulerILb0ELb0ELb0ELi128EEEEEEEEEvNT_6ParamsE$_ZN4cute3eso3ESOILb0ELb1EJNS_6LayoutINS_5tupleIJNS3_IJNS_1CILi8EEENS4_ILi1EEEEEENS4_ILi2EEEEEENS3_IJNS3_IJS6_NS4_ILi0EEEEEEiEEEEESA_EEC2ERKSD_RKSA_) ;  /* 0xfffd75a000007944 */ /* 0x022fea0003c3ffff */
[----:B------:R2:W5:Y:S01]  /*30820*/  LDL R4, [R1+0x758] ;  /* 0x0007580001047983 */ /* 0x0005620000100800 */
[----:B------:R-:W-:Y:S01]  /*30830*/  IMAD.MOV.U32 R9, RZ, RZ, R27 ;  /* 0x000000ffff097224 */ /* 0x000fe200078e001b */
[----:B-1----:R-:W-:Y:S01]  /*30840*/  MOV R2, R56 ;  /* 0x0000003800027202 */ /* 0x002fe20000000f00 */
[----:B------:R-:W-:Y:S01]  /*30850*/  IMAD.MOV.U32 R3, RZ, RZ, R57 ;  /* 0x000000ffff037224 */ /* 0x000fe200078e0039 */
[----:B------:R-:W-:Y:S02]  /*30860*/  MOV R8, 0x30880 ;  /* 0x0003088000087802 */ /* 0x000fe40000000f00 */
[----:B--2--5:R-:W-:Y:S05]  /*30870*/  CALL.REL.NOINC `($_ZN7cutlass13device_kernelIN5flash19enable_sm80_to_sm89INS1_16FlashAttnBwdSm80INS1_25CollectiveMainloopBwdSm80ILi2ELi2EN4cute5tupleIJNS5_1CILi128EEES8_NS7_ILi64EEEEEENS_10bfloat16_tEfNS_4arch4Sm80ELb0ELb1ELb1ELb0ELb0ELb0ELb0ELb0ELi2ELi4ELi4ELi4ELb0EEENS1_21CollectiveEpilogueBwdISA_SB_SD_Li256ELb0ELb0ELi2EEENS1_19SingleTileSchedulerILb0ELb0ELb0ELi128EEEEEEEEEvNT_6ParamsE$_ZN4cute8smem_ptrIPN7cutlass10bfloat16_tEECI1NS_12iter_adaptorIS3_S4_EEES3_) ;  /* 0xfffdb2f000007944 */ /* 0x024fea0003c3ffff */
[----:B-1----:R-:W2:Y:S01]  /*30880*/  LDL.64 R2, [R1+0x758] ;  /* 0x0007580001027983 */ /* 0x002ea20000100a00 */
[----:B------:R-:W-:Y:S01]  /*30890*/  IMAD.MOV.U32 R6, RZ, RZ, R4 ;  /* 0x000000ffff067224 */ /* 0x000fe200078e0004 */
[----:B------:R-:W-:Y:S01]  /*308a0*/  MOV R69, R27 ;  /* 0x0000001b00457202 */ /* 0x000fe20000000f00 */
[----:B------:R-:W-:Y:S01]  /*308b0*/  IMAD.MOV.U32 R61, RZ, RZ, R26 ;  /* 0x000000ffff3d7224 */ /* 0x000fe200078e001a */
[----:B------:R-:W-:Y:S01]  /*308c0*/  MOV R4, 0x308f0 ;  /* 0x000308f000047802 */ /* 0x000fe20000000f00 */
[----:B--2---:R1:W-:Y:S04]  /*308d0*/  STL.64 [R1+0x770], R2 ;  /* 0x0007700201007387 */ /* 0x0043e80000100a00 */
[----:B-1----:R-:W-:Y:S05]  /*308e0*/  CALL.REL.NOINC `($_ZN7cutlass13device_kernelIN5flash19enable_sm80_to_sm89INS1_16FlashAttnBwdSm80INS1_25CollectiveMainloopBwdSm80ILi2ELi2EN4cute5tupleIJNS5_1CILi128EEES8_NS7_ILi64EEEEEENS_10bfloat16_tEfNS_4arch4Sm80ELb0ELb1ELb1ELb0ELb0ELb0ELb0ELb0ELi2ELi4ELi4ELi4ELb0EEENS1_21CollectiveEpilogueBwdISA_SB_SD_Li256ELb0ELb0ELi2EEENS1_19SingleTileSchedulerILb0ELb0ELb0ELi128EEEEEEEEEvNT_6ParamsE$_ZN4cute3eso3ESOILb0ELb0EJNS_6LayoutINS_5tupleIJNS3_IJNS_1CILi8EEENS4_ILi1EEEEEENS4_ILi2EEEEEENS3_IJNS3_IJS6_NS4_ILi0EEEEEEiEEEEENS_10ViewEngineINS_8smem_ptrIPN7cutlass10bfloat16_tEEEEEEEC2ERKSD_RKSK_) ;  /* 0xfffd68f000007944 */ /* 0x002fea0003c3ffff */
[----:B------:R2:W5:Y:S04]  /*308f0*/  LDL R13, [R1+0x758] ;  /* 0x00075800010d7983 */ /* 0x0005680000100800 */
[----:B------:R2:W5:Y:S01]  /*30900*/  LDL.64 R10, [R1+0x760] ;  /* 0x00076000010a7983 */ /* 0x0005620000100a00 */
[----:B------:R-:W-:Y:S01]  /*30910*/  IMAD.MOV.U32 R69, RZ, RZ, R27 ;  /* 0x000000ffff457224 */ /* 0x000fe200078e001b */
[----:B-1----:R-:W-:Y:S01]  /*30920*/  MOV R8, R50 ;  /* 0x0000003200087202 */ /* 0x002fe20000000f00 */
[----:B------:R-:W-:Y:S01]  /*30930*/  IMAD.MOV.U32 R9, RZ, RZ, R51 ;  /* 0x000000ffff097224 */ /* 0x000fe200078e0033 */
[----:B------:R-:W-:-:S02]  /*30940*/  MOV R6, 0x30960 ;  /* 0x0003096000067802 */ /* 0x000fc40000000f00 */
[----:B--2--5:R-:W-:Y:S05]  /*30950*/  CALL.REL.NOINC `($_ZN7cutlass13device_kernelIN5flash19enable_sm80_to_sm89INS1_16FlashAttnBwdSm80INS1_25CollectiveMainloopBwdSm80ILi2ELi2EN4cute5tupleIJNS5_1CILi128EEES8_NS7_ILi64EEEEEENS_10bfloat16_tEfNS_4arch4Sm80ELb0ELb1ELb1ELb0ELb0ELb0ELb0ELb0ELi2ELi4ELi4ELi4ELb0EEENS1_21CollectiveEpilogueBwdISA_SB_SD_Li256ELb0ELb0ELi2EEENS1_19SingleTileSchedulerILb0ELb0ELb0ELi128EEEEEEEEEvNT_6ParamsE$_ZN4cute3eso3ESOILb1ELb0EJNS_6LayoutINS_5tupleIJNS3_IJNS3_IJNS_1CILi4EEENS4_ILi2EEEEEENS4_ILi1EEEEEES6_EEENS3_IJNS3_IJNS3_IJS8_NS4_ILi32EEEEEENS4_ILi0EEEEEENS4_ILi64EEEEEEEENS_10ViewEngineIPN7cutlass10bfloat16_tEEEEEC2ERKSH_RKSM_) ;  /* 0xfffd909000007944 */ /* 0x024fea0003c3ffff */
[----:B------:R2:W5:Y:S01]  /*30960*/  LDL.64 R4, [R1+0x758] ;  /* 0x0007580001047983 */ /* 0x0005620000100a00 */
[----:B------:R-:W-:-:S02]  /*30970*/  MOV R3, R13 ;  /* 0x0000000d00037202 */ /* 0x000fc40000000f00 */
[----:B-1----:R-:W-:Y:S02]  /*30980*/  MOV R8, 0x309a0 ;  /* 0x000309a000087802 */ /* 0x002fe40000000f00 */
[----:B--2--5:R-:W-:Y:S05]  /*30990*/  CALL.REL.NOINC `($_ZN7cutlass13device_kernelIN5flash19enable_sm80_to_sm89INS1_16FlashAttnBwdSm80INS1_25CollectiveMainloopBwdSm80ILi2ELi2EN4cute5tupleIJNS5_1CILi128EEES8_NS7_ILi64EEEEEENS_10bfloat16_tEfNS_4arch4Sm80ELb0ELb1ELb1ELb0ELb0ELb0ELb0ELb0ELi2ELi4ELi4ELi4ELb0EEENS1_21CollectiveEpilogueBwdISA_SB_SD_Li256ELb0ELb0ELi2EEENS1_19SingleTileSchedulerILb0ELb0ELb0ELi128EEEEEEEEEvNT_6ParamsE$_ZZN4cute4takeILi1ELi2ENS_5tupleIJNS1_IJNS_1CILi1EEENS2_ILi0EEEEEEiEEEEEDaRKT1_ENKUlDpRKT_E_clIJiEEEDaSD_) ;  /* 0xfffdc85000007944 */ /* 0x024fea0003c3ffff */
[----:B------:R-:W-:Y:S02]  /*309a0*/  MOV R69, R27 ;  /* 0x0000001b00457202 */ /* 0x000fe40000000f00 */
[----:B------:R-:W-:Y:S02]  /*309b0*/  MOV R6, 0x309d0 ;  /* 0x000309d000067802 */ /* 0x000fe40000000f00 */
[----:B-1---5:R-:W-:Y:S05]  /*309c0*/  CALL.REL.NOINC `($_ZN7cutlass13device_kernelIN5flash19enable_sm80_to_sm89INS1_16FlashAttnBwdSm80INS1_25CollectiveMainloopBwdSm80ILi2ELi2EN4cute5tupleIJNS5_1CILi128EEES8_NS7_ILi64EEEEEENS_10bfloat16_tEfNS_4arch4Sm80ELb0ELb1ELb1ELb0ELb0ELb0ELb0ELb0ELi2ELi4ELi4ELi4ELb0EEENS1_21CollectiveEpilogueBwdISA_SB_SD_Li256ELb0ELb0ELi2EEENS1_19SingleTileSchedulerILb0ELb0ELb0ELi128EEEEEEEEEvNT_6ParamsE$_ZN4cute3eso3ESOILb1ELb0EJNS_5tupleIJNS_1CILi1EEENS3_ILi0EEEEEENS2_IJiEEEEEC2ERKS6_RKS7_) ;  /* 0xfffd88f000007944 */ /* 0x022fea0003c3ffff */
[----:B-1----:R1:W5:Y:S01]  /*309d0*/  LDL R3, [R1+0x758] ;  /* 0x0007580001037983 */ /* 0x0023620000100800 */
[----:B------:R-:W-:Y:S02]  /*309e0*/  MOV R69, R27 ;  /* 0x0000001b00457202 */ /* 0x000fe40000000f00 */
[----:B------:R-:W-:Y:S02]  /*309f0*/  MOV R6, 0x30a10 ;  /* 0x00030a1000067802 */ /* 0x000fe40000000f00 */
[----:B-1---5:R-:W-:Y:S05]  /*30a00*/  CALL.REL.NOINC `($_ZN7cutlass13device_kernelIN5flash19enable_sm80_to_sm89INS1_16FlashAttnBwdSm80INS1_25CollectiveMainloopBwdSm80ILi2ELi2EN4cute5tupleIJNS5_1CILi128EEES8_NS7_ILi64EEEEEENS_10bfloat16_tEfNS_4arch4Sm80ELb0ELb1ELb1ELb0ELb0ELb0ELb0ELb0ELi2ELi4ELi4ELi4ELb0EEENS1_21CollectiveEpilogueBwdISA_SB_SD_Li256ELb0ELb0ELi2EEENS1_19SingleTileSchedulerILb0ELb0ELb0ELi128EEEEEEEEEvNT_6ParamsE$_ZN4cute5tupleIJNS0_IJNS0_IJNS_1CILi8EEENS1_ILi1EEEEEENS0_IJNS1_ILi2EEEEEEEEENS0_IJNS0_IJS3_NS1_ILi0EEEEEENS0_IJiEEEEEEEEC2ERKS7_RKSB_) ;  /* 0xfffdaa0000007944 */ /* 0x022fea0003c3ffff */
[----:B------:R2:W5:Y:S01]  /*30a10*/  LDL R8, [R1+0x758] ;  /* 0x0007580001087983 */ /* 0x0005620000100800 */
[----:B------:R-:W-:Y:S01]  /*30a20*/  IMAD.MOV.U32 R69, RZ, RZ, R27 ;  /* 0x000000ffff457224 */ /* 0x000fe200078e001b */
[----:B------:R-:W-:Y:S02]  /*30a30*/  MOV R61, R26 ;  /* 0x0000001a003d7202 */ /* 0x000fe40000000f00 */
[----:B------:R2:W-:Y:S01]  /*30a40*/  STL.64 [R1+0x770], R10 ;  /* 0x0007700a01007387 */ /* 0x0005e20000100a00 */
[----:B------:R-:W-:-:S03]  /*30a50*/  MOV R6, 0x30a70 ;  /* 0x00030a7000067802 */ /* 0x000fc60000000f00 */
[----:B-12--5:R-:W-:Y:S05]  /*30a60*/  CALL.REL.NOINC `($_ZN7cutlass13device_kernelIN5flash19enable_sm80_to_sm89INS1_16FlashAttnBwdSm80INS1_25CollectiveMainloopBwdSm80ILi2ELi2EN4cute5tupleIJNS5_1CILi128EEES8_NS7_ILi64EEEEEENS_10bfloat16_tEfNS_4arch4Sm80ELb0ELb1ELb1ELb0ELb0ELb0ELb0ELb0ELi2ELi4ELi4ELi4ELb0EEENS1_21CollectiveEpilogueBwdISA_SB_SD_Li256ELb0ELb0ELi2EEENS1_19SingleTileSchedulerILb0ELb0ELb0ELi128EEEEEEEEEvNT_6ParamsE$_ZN4cute3eso3ESOILb0ELb0EJNS_6LayoutINS_5tupleIJNS3_IJNS_1CILi8EEENS4_ILi1EEEEEENS3_IJNS4_ILi2EEEEEEEEENS3_IJNS3_IJS6_NS4_ILi0EEEEEENS3_IJiEEEEEEEENS_10ViewEngineINS_8smem_ptrIPN7cutlass10bfloat16_tEEEEEEEC2ERKSF_RKSM_) ;  /* 0xfffd670000007944 */ /* 0x026fea0003c3ffff */
[----:B-1----:R1:W5:Y:S04]  /*30a70*/  LDL R10, [R1+0x758] ;  /* 0x00075800010a7983 */ /* 0x0023680000100800 */
[----:B------:R1:W5:Y:S01]  /*30a80*/  LDL.64 R16, [R1+0x760] ;  /* 0x0007600001107983 */ /* 0x0003620000100a00 */
[----:B------:R-:W-:-:S02]  /*30a90*/  MOV R69, R27 ;  /* 0x0000001b00457202 */ /* 0x000fc40000000f00 */
[----:B------:R-:W-:Y:S02]  /*30aa0*/  MOV R6, 0x30ac0 ;  /* 0x00030ac000067802 */ /* 0x000fe40000000f00 */
[----:B-1---5:R-:W-:Y:S05]  /*30ab0*/  CALL.REL.NOINC `($_ZN7cutlass13device_kernelIN5flash19enable_sm80_to_sm89INS1_16FlashAttnBwdSm80INS1_25CollectiveMainloopBwdSm80ILi2ELi2EN4cute5tupleIJNS5_1CILi128EEES8_NS7_ILi64EEEEEENS_10bfloat16_tEfNS_4arch4Sm80ELb0ELb1ELb1ELb0ELb0ELb0ELb0ELb0ELi2ELi4ELi4ELi4ELb0EEENS1_21CollectiveEpilogueBwdISA_SB_SD_Li256ELb0ELb0ELi2EEENS1_19SingleTileSchedulerILb0ELb0ELb0ELi128EEEEEEEEEvNT_6ParamsE$_ZN4cute3eso3ESOILb1ELb0EJNS_6LayoutINS_5tupleIJNS3_IJNS3_IJNS_1CILi4EEENS4_ILi2EEEEEENS4_ILi1EEEEEENS3_IJS6_EEEEEENS3_IJNS3_IJNS3_IJS8_NS4_ILi32EEEEEENS4_ILi0EEEEEENS3_IJNS4_ILi64EEEEEEEEEEENS_10ViewEngineIPN7cutlass10bfloat16_tEEEEEC2ERKSJ_RKSO_) ;  /* 0xfffd8ef000007944 */ /* 0x022fea0003c3ffff */
[----:B-1----:R1:W5:Y:S01]  /*30ac0*/  LDL.64 R2, [R1+0x758] ;  /* 0x0007580001027983 */ /* 0x0023620000100a00 */
[----:B------:R-:W-:Y:S02]  /*30ad0*/  MOV R69, R27 ;  /* 0x0000001b00457202 */ /* 0x000fe40000000f00 */
[----:B------:R-:W-:Y:S02]  /*30ae0*/  MOV R6, 0x30b00 ;  /* 0x00030b0000067802 */ /* 0x000fe40000000f00 */
[----:B-1---5:R-:W-:Y:S05]  /*30af0*/  CALL.REL.NOINC `($_ZN7cutlass13device_kernelIN5flash19enable_sm80_to_sm89INS1_16FlashAttnBwdSm80INS1_25CollectiveMainloopBwdSm80ILi2ELi2EN4cute5tupleIJNS5_1CILi128EEES8_NS7_ILi64EEEEEENS_10bfloat16_tEfNS_4arch4Sm80ELb0ELb1ELb1ELb0ELb0ELb0ELb0ELb0ELi2ELi4ELi4ELi4ELb0EEENS1_21CollectiveEpilogueBwdISA_SB_SD_Li256ELb0ELb0ELi2EEENS1_19SingleTileSchedulerILb0ELb0ELb0ELi128EEEEEEEEEvNT_6ParamsE$_ZN4cute3eso3ESOILb1ELb0EJNS_6LayoutINS_5tupleIJNS3_IJNS3_IJNS3_IJNS_1CILi4EEENS4_ILi2EEEEEENS4_ILi1EEEEEES8_EEENS3_IJNS3_IJNS3_IJS8_S8_EEES8_EEES6_EEEEEENS3_IJNS3_IJNS3_IJNS3_IJS8_NS4_ILi32EEEEEENS4_ILi0EEEEEESH_EEENS3_IJNS3_IJNS3_IJSH_SH_EEESH_EEENS4_ILi64EEEEEEEEEEENS_10ViewEngineIPN7cutlass10bfloat16_tEEEEEC2ERKSP_RKSU_) ;  /* 0xfffd8da000007944 */ /* 0x022fea0003c3ffff */
[----:B------:R2:W5:Y:S01]  /*30b00*/  LDL.64 R8, [R1+0x758] ;  /* 0x0007580001087983 */ /* 0x0005620000100a00 */
[----:B-1----:R-:W-:Y:S01]  /*30b10*/  IMAD.MOV.U32 R3, RZ, RZ, R10 ;  /* 0x000000ffff037224 */ /* 0x002fe200078e000a */
[----:B------:R-:W-:Y:S02]  /*30b20*/  MOV R69, R27 ;  /* 0x0000001b00457202 */ /* 0x000fe40000000f00 */
[----:B------:R-:W-:Y:S02]  /*30b30*/  MOV R4, 0x30b50 ;  /* 0x00030b5000047802 */ /* 0x000fe40000000f00 */
[----:B--2--5:R-:W-:Y:S05]  /*30b40*/  CALL.REL.NOINC `($_ZN7cutlass13device_kernelIN5flash19enable_sm80_to_sm89INS1_16FlashAttnBwdSm80INS1_25CollectiveMainloopBwdSm80ILi2ELi2EN4cute5tupleIJNS5_1CILi128EEES8_NS7_ILi64EEEEEENS_10bfloat16_tEfNS_4arch4Sm80ELb0ELb1ELb1ELb0ELb0ELb0ELb0ELb0ELi2ELi4ELi4ELi4ELb0EEENS1_21CollectiveEpilogueBwdISA_SB_SD_Li256ELb0ELb0ELi2EEENS1_19SingleTileSchedulerILb0ELb0ELb0ELi128EEEEEEEEEvNT_6ParamsE$_ZN4cute5tupleIJNS0_IJNS_1CILi2EEEEEENS0_IJiEEEEEC2ERKS3_RKS4_) ;  /* 0xfffdab1000007944 */ /* 0x024fea0003c3ffff */
[----:B-1----:R-:W2:Y:S01]  /*30b50*/  LDL R3, [R1+0x758] ;  /* 0x0007580001037983 */ /* 0x002ea20000100800 */
[----:B------:R-:W-:Y:S02]  /*30b60*/  MOV R2, R58 ;  /* 0x0000003a00027202 */ /* 0x000fe40000000f00 */
[----:B------:R-:W-:Y:S01]  /*30b70*/  MOV R14, 0x30ba0 ;  /* 0x00030ba0000e7802 */ /* 0x000fe20000000f00 */
[----:B--2---:R1:W-:Y:S04]  /*30b80*/  STL [R12], R3 ;  /* 0x000000030c007387 */ /* 0x0043e80000100800 */
[----:B-1----:R-:W-:Y:S05]  /*30b90*/  CALL.REL.NOINC `($_ZN7cutlass13device_kernelIN5flash19enable_sm80_to_sm89INS1_16FlashAttnBwdSm80INS1_25CollectiveMainloopBwdSm80ILi2ELi2EN4cute5tupleIJNS5_1CILi128EEES8_NS7_ILi64EEEEEENS_10bfloat16_tEfNS_4arch4Sm80ELb0ELb1ELb1ELb0ELb0ELb0ELb0ELb0ELi2ELi4ELi4ELi4ELb0EEENS1_21CollectiveEpilogueBwdISA_SB_SD_Li256ELb0ELb0ELi2EEENS1_19SingleTileSchedulerILb0ELb0ELb0ELi128EEEEEEEEEvNT_6ParamsE$_ZZN4cute14logical_divideINS_5tupleIJNS1_IJNS_1CILi8EEENS2_ILi1EEEEEENS1_IJNS2_ILi2EEEEEEEEENS1_IJNS1_IJS4_NS2_ILi0EEEEEENS1_IJiEEEEEENS1_IJS5_NS_6LayoutIS4_S9_EEEEEEEDaRKNSD_IT_T0_EERKT1_ENKUlRKT_RKT0_E_clINSD_IS7_SB_EESE_EEDaSQ_ST_) ;  /* 0xfffdc18000007944 */ /* 0x002fea0003c3ffff */
[----:B------:R-:W-:Y:S02]  /*30ba0*/  MOV R69, R27 ;  /* 0x0000001b00457202 */ /* 0x000fe40000000f00 */
[----:B------:R-:W-:-:S02]  /*30bb0*/  MOV R4, 0x30bd0 ;  /* 0x00030bd000047802 */ /* 0x000fc40000000f00 */
[----:B-1---5:R-:W-:Y:S05]  /*30bc0*/  CALL.REL.NOINC `($_ZN7cutlass13device_kernelIN5flash19enable_sm80_to_sm89INS1_16FlashAttnBwdSm80INS1_25CollectiveMainloopBwdSm80ILi2ELi2EN4cute5tupleIJNS5_1CILi128EEES8_NS7_ILi64EEEEEENS_10bfloat16_tEfNS_4arch4Sm80ELb0ELb1ELb1ELb0ELb0ELb0ELb0ELb0ELi2ELi4ELi4ELi4ELb0EEENS1_21CollectiveEpilogueBwdISA_SB_SD_Li256ELb0ELb0ELi2EEENS1_19SingleTileSchedulerILb0ELb0ELb0ELi128EEEEEEEEEvNT_6ParamsE$_ZN4cute3eso3ESOILb1ELb0EJNS_5tupleIJNS2_IJNS_1CILi1EEENS3_ILi0EEEEEENS2_IJS5_S5_EEEEEENS2_IJS5_iEEEEEC2ERKS8_RKS9_) ;  /* 0xfffd81d000007944 */ /* 0x022fea0003c3ffff */
[----:B-1----:R1:W5:Y:S01]  /*30bd0*/  LDL R3, [R1+0x758] ;  /* 0x0007580001037983 */ /* 0x0023620000100800 */
[----:B------:R-:W-:-:S02]  /*30be0*/  MOV R69, R27 ;  /* 0x0000001b00457202 */ /* 0x000fc40000000f00 */
[----:B------:R-:W-:Y:S02]  /*30bf0*/  MOV R4, 0x30c10 ;  /* 0x00030c1000047802 */ /* 0x000fe40000000f00 */
[----:B-1---5:R-:W-:Y:S05]  /*30c00*/  CALL.REL.NOINC `($_ZN7cutlass13device_kernelIN5flash19enable_sm80_to_sm89INS1_16FlashAttnBwdSm80INS1_25CollectiveMainloopBwdSm80ILi2ELi2EN4cute5tupleIJNS5_1CILi128EEES8_NS7_ILi64EEEEEENS_10bfloat16_tEfNS_4arch4Sm80ELb0ELb1ELb1ELb0ELb0ELb0ELb0ELb0ELi2ELi4ELi4ELi4ELb0EEENS1_21CollectiveEpilogueBwdISA_SB_SD_Li256ELb0ELb0ELi2EEENS1_19SingleTileSchedulerILb0ELb0ELb0ELi128EEEEEEEEEvNT_6ParamsE$_ZN4cute5tupleIJNS0_IJNS0_IJNS0_IJNS_1CILi8EEENS1_ILi1EEEEEENS0_IJS3_S3_EEEEEENS0_IJS3_NS1_ILi2EEEEEEEEENS0_IJNS0_IJNS0_IJS3_NS1_ILi0EEEEEENS0_IJSA_SA_EEEEEENS0_IJSA_iEEEEEEEEC2ERKS9_RKSF_) ;  /* 0xfffda5f000007944 */ /* 0x022fea0003c3ffff */
[----:B-1----:R1:W5:Y:S01]  /*30c10*/  LDL R3, [R1+0x758] ;  /* 0x0007580001037983 */ /* 0x0023620000100800 */
[----:B------:R-:W-:Y:S02]  /*30c20*/  MOV R69, R27 ;  /* 0x0000001b00457202 */ /* 0x000fe40000000f00 */
[----:B------:R-:W-:Y:S02]  /*30c30*/  MOV R4, 0x30c50 ;  /* 0x00030c5000047802 */ /* 0x000fe40000000f00 */
[----:B-1---5:R-:W-:Y:S05]  /*30c40*/  CALL.REL.NOINC `($_ZN7cutlass13device_kernelIN5flash19enable_sm80_to_sm89INS1_16FlashAttnBwdSm80INS1_25CollectiveMainloopBwdSm80ILi2ELi2EN4cute5tupleIJNS5_1CILi128EEES8_NS7_ILi64EEEEEENS_10bfloat16_tEfNS_4arch4Sm80ELb0ELb1ELb1ELb0ELb0ELb0ELb0ELb0ELi2ELi4ELi4ELi4ELb0EEENS1_21CollectiveEpilogueBwdISA_SB_SD_Li256ELb0ELb0ELi2EEENS1_19SingleTileSchedulerILb0ELb0ELb0ELi128EEEEEEEEEvNT_6ParamsE$_ZN4cute3eso3ESOILb1ELb0EJNS_5tupleIJNS2_IJNS_1CILi1EEENS3_ILi0EEEEEENS2_IJS5_S5_EEEEEENS2_IJS5_iEEEEEC2ERKS8_RKS9_) ;  /* 0xfffd815000007944 */ /* 0x022fea0003c3ffff */
[----:B-1----:R1:W5:Y:S01]  /*30c50*/  LDL R3, [R1+0x758] ;  /* 0x0007580001037983 */ /* 0x0023620000100800 */
[----:B------:R-:W-:Y:S02]  /*30c60*/  MOV R69, R27 ;  /* 0x0000001b00457202 */ /* 0x000fe40000000f00 */
[----:B------:R-:W-:Y:S02]  /*30c70*/  MOV R4, 0x30c90 ;  /* 0x00030c9000047802 */ /* 0x000fe40000000f00 */
[----:B-1---5:R-:W-:Y:S05]  /*30c80*/  CALL.REL.NOINC `($_ZN7cutlass13device_kernelIN5flash19enable_sm80_to_sm89INS1_16FlashAttnBwdSm80INS1_25CollectiveMainloopBwdSm80ILi2ELi2EN4cute5tupleIJNS5_1CILi128EEES8_NS7_ILi64EEEEEENS_10bfloat16_tEfNS_4arch4Sm80ELb0ELb1ELb1ELb0ELb0ELb0ELb0ELb0ELi2ELi4ELi4ELi4ELb0EEENS1_21CollectiveEpilogueBwdISA_SB_SD_Li256ELb0ELb0ELi2EEENS1_19SingleTileSchedulerILb0ELb0ELb0ELi128EEEEEEEEEvNT_6ParamsE$_ZN4cute3eso3ESOILb1ELb0EJNS_5tupleIJNS_1CILi0EEES4_EEEiEEC2ERKS5_RKi) ;  /* 0xfffd854000007944 */ /* 0x022fea0003c3ffff */
[----:B-1----:R1:W5:Y:S01]  /*30c90*/  LDL R3, [R1+0x758] ;  /* 0x0007580001037983 */ /* 0x0023620000100800 */
[----:B------:R-:W-:Y:S02]  /*30ca0*/  MOV R69, R27 ;  /* 0x0000001b00457202 */ /* 0x000fe40000000f00 */
[----:B------:R-:W-:Y:S02]  /*30cb0*/  MOV R4, 0x30cd0 ;  /* 0x00030cd000047802 */ /* 0x000fe40000000f00 */
[----:B-1---5:R-:W-:Y:S05]  /*30cc0*/  CALL.REL.NOINC `($_ZN7cutlass13device_kernelIN5flash19enable_sm80_to_sm89INS1_16FlashAttnBwdSm80INS1_25CollectiveMainloopBwdSm80ILi2ELi2EN4cute5tupleIJNS5_1CILi128EEES8_NS7_ILi64EEEEEENS_10bfloat16_tEfNS_4arch4Sm80ELb0ELb1ELb1ELb0ELb0ELb0ELb0ELb0ELi2ELi4ELi4ELi4ELb0EEENS1_21CollectiveEpilogueBwdISA_SB_SD_Li256ELb0ELb0ELi2EEENS1_19SingleTileSchedulerILb0ELb0ELb0ELi128EEEEEEEEEvNT_6ParamsE$_ZN4cute3eso3ESOILb1ELb0EJNS_5tupleIJNS2_IJNS_1CILi1EEENS3_ILi0EEEEEES5_EEENS2_IJNS2_IJS5_S5_EEEiEEEEEC2ERKS7_RKS9_) ;  /* 0xfffd811000007944 */ /* 0x022fea0003c3ffff */
[----:B-1----:R1:W5:Y:S01]  /*30cd0*/  LDL R3, [R1+0x758] ;  /* 0x0007580001037983 */ /* 0x0023620000100800 */
[----:B------:R-:W-:-:S02]  /*30ce0*/  MOV R69, R27 ;  /* 0x0000001b00457202 */ /* 0x000fc40000000f00 */
[----:B------:R-:W-:Y:S02]  /*30cf0*/  MOV R4, 0x30d10 ;  /* 0x00030d1000047802 */ /* 0x000fe40000000f00 */
[----:B-1---5:R-:W-:Y:S05]  /*30d00*/  CALL.REL.NOINC `($_ZN7cutlass13device_kernelIN5flash19enable_sm80_to_sm89INS1_16FlashAttnBwdSm80INS1_25CollectiveMainloopBwdSm80ILi2ELi2EN4cute5tupleIJNS5_1CILi128EEES8_NS7_ILi64EEEEEENS_10bfloat16_tEfNS_4arch4Sm80ELb0ELb1ELb1ELb0ELb0ELb0ELb0ELb0ELi2ELi4ELi4ELi4ELb0EEENS1_21CollectiveEpilogueBwdISA_SB_SD_Li256ELb0ELb0ELi2EEENS1_19SingleTileSchedulerILb0ELb0ELb0ELi128EEEEEEEEEvNT_6ParamsE$_ZN4cute5tupleIJNS0_IJNS0_IJNS0_IJNS_1CILi8EEENS1_ILi1EEEEEES3_EEENS0_IJNS0_IJS3_S3_EEENS1_ILi2EEEEEEEEENS0_IJNS0_IJNS0_IJS3_NS1_ILi0EEEEEESA_EEENS0_IJNS0_IJSA_SA_EEEiEEEEEEEEC2ERKS9_RKSF_) ;  /* 0xfffda53000007944 */ /* 0x022fea0003c3ffff */
[----:B------:R2:W5:Y:S01]  /*30d10*/  LDL R6, [R1+0x758] ;  /* 0x0007580001067983 */ /* 0x0005620000100800 */
[----:B------:R-:W-:Y:S01]  /*30d20*/  IMAD.MOV.U32 R69, RZ, RZ, R27 ;  /* 0x000000ffff457224 */ /* 0x000fe200078e001b */
[----:B------:R-:W-:Y:S02]  /*30d30*/  MOV R61, R26 ;  /* 0x0000001a003d7202 */ /* 0x000fe40000000f00 */
[----:B------:R2:W-:Y:S01]  /*30d40*/  STL.64 [R1+0x770], R16 ;  /* 0x0007701001007387 */ /* 0x0005e20000100a00 */
[----:B------:R-:W-:-:S03]  /*30d50*/  MOV R4, 0x30d70 ;  /* 0x00030d7000047802 */ /* 0x000fc60000000f00 */
[----:B-12--5:R-:W-:Y:S05]  /*30d60*/  CALL.REL.NOINC `($_ZN7cutlass13device_kernelIN5flash19enable_sm80_to_sm89INS1_16FlashAttnBwdSm80INS1_25CollectiveMainloopBwdSm80ILi2ELi2EN4cute5tupleIJNS5_1CILi128EEES8_NS7_ILi64EEEEEENS_10bfloat16_tEfNS_4arch4Sm80ELb0ELb1ELb1ELb0ELb0ELb0ELb0ELb0ELi2ELi4ELi4ELi4ELb0EEENS1_21CollectiveEpilogueBwdISA_SB_SD_Li256ELb0ELb0ELi2EEENS1_19SingleTileSchedulerILb0ELb0ELb0ELi128EEEEEEEEEvNT_6ParamsE$_ZN4cute3eso3ESOILb0ELb0EJNS_6LayoutINS_5tupleIJNS3_IJNS3_IJNS_1CILi8EEENS4_ILi1EEEEEES6_EEENS3_IJNS3_IJS6_S6_EEENS4_ILi2EEEEEEEEENS3_IJNS3_IJNS3_IJS6_NS4_ILi0EEEEEESD_EEENS3_IJNS3_IJSD_SD_EEEiEEEEEEEENS_10ViewEngineINS_8smem_ptrIPN7cutlass10bfloat16_tEEEEEEEC2ERKSJ_RKSQ_) ;  /* 0xfffd5e9000007944 */ /* 0x026fea0003c3ffff */
[----:B-1----:R1:W5:Y:S04]  /*30d70*/  LDL R10, [R1+0x758] ;  /* 0x00075800010a7983 */ /* 0x0023680000100800 */
[----:B------:R1:W5:Y:S01]  /*30d80*/  LDL.64 R4, [R1+0x760] ;  /* 0x0007600001047983 */ /* 0x0003620000100a00 */
[----:B------:R-:W-:-:S02]  /*30d90*/  MOV R69, R27 ;  /* 0x0000001b00457202 */ /* 0x000fc40000000f00 */
[----:B------:R-:W-:Y:S02]  /*30da0*/  MOV R6, 0x30dc0 ;  /* 0x00030dc000067802 */ /* 0x000fe40000000f00 */
[----:B-1---5:R-:W-:Y:S05]  /*30db0*/  CALL.REL.NOINC `($_ZN7cutlass13device_kernelIN5flash19enable_sm80_to_sm89INS1_16FlashAttnBwdSm80INS1_25CollectiveMainloopBwdSm80ILi2ELi2EN4cute5tupleIJNS5_1CILi128EEES8_NS7_ILi64EEEEEENS_10bfloat16_tEfNS_4arch4Sm80ELb0ELb1ELb1ELb0ELb0ELb0ELb0ELb0ELi2ELi4ELi4ELi4ELb0EEENS1_21CollectiveEpilogueBwdISA_SB_SD_Li256ELb0ELb0ELi2EEENS1_19SingleTileSchedulerILb0ELb0ELb0ELi128EEEEEEEEEvNT_6ParamsE$_ZN4cute3eso3ESOILb1ELb0EJNS_6LayoutINS_5tupleIJNS3_IJNS3_IJNS_1CILi4EEENS4_ILi2EEEEEENS4_ILi1EEEEEES6_EEENS3_IJNS3_IJNS3_IJS8_NS4_ILi32EEEEEENS4_ILi0EEEEEENS4_ILi64EEEEEEEENS_10ViewEngineIPN7cutlass10bfloat16_tEEEEEC2ERKSH_RKSM_) ;  /* 0xfffd8c3000007944 */ /* 0x022fea0003c3ffff */
[----:B------:R2:W5:Y:S01]  /*30dc0*/  LDL.64 R12, [R1+0x758] ;  /* 0x00075800010c7983 */ /* 0x0005620000100a00 */
[----:B------:R-:W-:Y:S02]  /*30dd0*/  MOV R3, R10 ;  /* 0x0000000a00037202 */ /* 0x000fe40000000f00 */
[----:B-1----:R-:W-:Y:S02]  /*30de0*/  MOV R8, 0x30e00 ;  /* 0x00030e0000087802 */ /* 0x002fe40000000f00 */
[----:B--2--5:R-:W-:Y:S05]  /*30df0*/  CALL.REL.NOINC `($_ZN7cutlass13device_kernelIN5flash19enable_sm80_to_sm89INS1_16FlashAttnBwdSm80INS1_25CollectiveMainloopBwdSm80ILi2ELi2EN4cute5tupleIJNS5_1CILi128EEES8_NS7_ILi64EEEEEENS_10bfloat16_tEfNS_4arch4Sm80ELb0ELb1ELb1ELb0ELb0ELb0ELb0ELb0ELi2ELi4ELi4ELi4ELb0EEENS1_21CollectiveEpilogueBwdISA_SB_SD_Li256ELb0ELb0ELi2EEENS1_19SingleTileSchedulerILb0ELb0ELb0ELi128EEEEEEEEEvNT_6ParamsE$_ZZN4cute5sliceINS_5tupleIJNS1_IJNS_10UnderscoreENS_1CILi0EEEEEENS1_IJS4_S2_EEEEEENS1_IJNS1_IJNS1_IJNS3_ILi1EEES4_EEES4_EEENS1_IJNS1_IJS4_S4_EEEiEEEEEEEEDaRKT_RKT0_ENKUlRKT_RKT0_E_clIS6_SC_EEDaSM_SP_) ;  /* 0xfffdc62000007944 */ /* 0x024fea0003c3ffff */
[----:B------:R-:W-:Y:S02]  /*30e00*/  MOV R8, 0x30e20 ;  /* 0x00030e2000087802 */ /* 0x000fe40000000f00 */
[----:B-1----:R-:W-:Y:S05]  /*30e10*/  CALL.REL.NOINC `($_ZN7cutlass13device_kernelIN5flash19enable_sm80_to_sm89INS1_16FlashAttnBwdSm80INS1_25CollectiveMainloopBwdSm80ILi2ELi2EN4cute5tupleIJNS5_1CILi128EEES8_NS7_ILi64EEEEEENS_10bfloat16_tEfNS_4arch4Sm80ELb0ELb1ELb1ELb0ELb0ELb0ELb0ELb0ELi2ELi4ELi4ELi4ELb0EEENS1_21CollectiveEpilogueBwdISA_SB_SD_Li256ELb0ELb0ELi2EEENS1_19SingleTileSchedulerILb0ELb0ELb0ELi128EEEEEEEEEvNT_6ParamsE$_ZZN4cute12filter_tupleINS_5tupleIJNS1_IJNS_10UnderscoreENS_1CILi0EEEEEENS1_IJS4_S2_EEEEEENS1_IJNS1_IJNS1_IJNS3_ILi1EEES4_EEES4_EEENS1_IJNS1_IJS4_S4_EEEiEEEEEEZNS_5sliceIS7_SD_EEDaRKT_RKT0_EUlRKT_RKT0_E_EEDaSH_SK_OT1_ENKUlDpSN_E_clIJNS1_IJS9_EEENS1_IJiEEEEEEDaSU_) ;  /* 0xfffdb06000007944 */ /* 0x002fea0003c3ffff */
[----:B------:R-:W-:Y:S02]  /*30e20*/  MOV R69, R27 ;  /* 0x0000001b00457202 */ /* 0x000fe40000000f00 */
[----:B------:R-:W-:Y:S02]  /*30e30*/  MOV R6, 0x30e50 ;  /* 0x00030e5000067802 */ /* 0x000fe40000000f00 */
[----:B-1---5:R-:W-:Y:S05]  /*30e40*/  CALL.REL.NOINC `($_ZN7cutlass13device_kernelIN5flash19enable_sm80_to_sm89INS1_16FlashAttnBwdSm80INS1_25CollectiveMainloopBwdSm80ILi2ELi2EN4cute5tupleIJNS5_1CILi128EEES8_NS7_ILi64EEEEEENS_10bfloat16_tEfNS_4arch4Sm80ELb0ELb1ELb1ELb0ELb0ELb0ELb0ELb0ELi2ELi4ELi4ELi4ELb0EEENS1_21CollectiveEpilogueBwdISA_SB_SD_Li256ELb0ELb0ELi2EEENS1_19SingleTileSchedulerILb0ELb0ELb0ELi128EEEEEEEEEvNT_6ParamsE$_ZN4cute5tupleIJNS0_IJNS0_IJNS_1CILi8EEENS1_ILi1EEEEEENS1_ILi2EEEEEENS0_IJNS0_IJS3_NS1_ILi0EEEEEEiEEEEEC2ERKS6_RKS9_) ;  /* 0xfffda60000007944 */ /* 0x022fea0003c3ffff */
[----:B-1----:R1:W5:Y:S01]  /*30e50*/  LDL R3, [R1+0x758] ;  /* 0x0007580001037983 */ /* 0x0023620000100800 */
[----:B------:R-:W-:Y:S02]  /*30e60*/  MOV R69, R27 ;  /* 0x0000001b00457202 */ /* 0x000fe40000000f00 */
[----:B------:R-:W-:Y:S02]  /*30e70*/  MOV R6, 0x30e90 ;  /* 0x00030e9000067802 */ /* 0x000fe40000000f00 */
[----:B-1---5:R-:W-:Y:S05]  /*30e80*/  CALL.REL.NOINC `($_ZN7cutlass13device_kernelIN5flash19enable_sm80_to_sm89INS1_16FlashAttnBwdSm80INS1_25CollectiveMainloopBwdSm80ILi2ELi2EN4cute5tupleIJNS5_1CILi128EEES8_NS7_ILi64EEEEEENS_10bfloat16_tEfNS_4arch4Sm80ELb0ELb1ELb1ELb0ELb0ELb0ELb0ELb0ELi2ELi4ELi4ELi4ELb0EEENS1_21CollectiveEpilogueBwdISA_SB_SD_Li256ELb0ELb0ELi2EEENS1_19SingleTileSchedulerILb0ELb0ELb0ELi128EEEEEEEEEvNT_6ParamsE$_ZN4cute3eso3ESOILb0ELb1EJNS_6LayoutINS_5tupleIJNS3_IJNS_1CILi8EEENS4_ILi1EEEEEENS4_ILi2EEEEEENS3_IJNS3_IJS6_NS4_ILi0EEEEEEiEEEEESA_EEC2ERKSD_RKSA_) ;  /* 0xfffd6f3000007944 */ /* 0x022fea0003c3ffff */
[----:B------:R2:W5:Y:S01]  /*30e90*/  LDL R7, [R1+0x758] ;  /* 0x0007580001077983 */ /* 0x0005620000100800 */
[----:B-1----:R-:W-:Y:S01]  /*30ea0*/  IMAD.MOV.U32 R2, RZ, RZ, R4 ;  /* 0x000000ffff027224 */ /* 0x002fe200078e0004 */
[----:B------:R-:W-:Y:S01]  /*30eb0*/  MOV R3, R5 ;  /* 0x0000000500037202 */ /* 0x000fe20000000f00 */
[----:B------:R-:W-:Y:S01]  /*30ec0*/  IMAD.MOV.U32 R9, RZ, RZ, R27 ;  /* 0x000000ffff097224 */ /* 0x000fe200078e001b */
[----:B------:R-:W-:-:S02]  /*30ed0*/  MOV R8, 0x30ef0 ;  /* 0x00030ef000087802 */ /* 0x000fc40000000f00 */
        /* <DEDUP_REMOVED lines=11> */
[----:B-1----:R-:W-:-:S02]  /*30f90*/  MOV R3, RZ ;  /* 0x000000ff00037202 */ /* 0x002fc40000000f00 */
[----:B------:R-:W-:Y:S02]  /*30fa0*/  MOV R10, 0x30fc0 ;  /* 0x00030fc0000a7802 */ /* 0x000fe40000000f00 */
[----:B--2--5:R-:W-:Y:S05]  /*30fb0*/  CALL.REL.NOINC `($_ZN7cutlass13device_kernelIN5flash19enable_sm80_to_sm89INS1_16FlashAttnBwdSm80INS1_25CollectiveMainloopBwdSm80ILi2ELi2EN4cute5tupleIJNS5_1CILi128EEES8_NS7_ILi64EEEEEENS_10bfloat16_tEfNS_4arch4Sm80ELb0ELb1ELb1ELb0ELb0ELb0ELb0ELb0ELi2ELi4ELi4ELi4ELb0EEENS1_21CollectiveEpilogueBwdISA_SB_SD_Li256ELb0ELb0ELi2EEENS1_19SingleTileSchedulerILb0ELb0ELb0ELi128EEEEEEEEEvNT_6ParamsE$_ZN4cute3eso3ESOILb1ELb0EJNS_10UnderscoreEiEEC2ERKS2_RKi) ;  /* 0xfffd70f000007944 */ /* 0x024fea0003c3ffff */
[----:B-1----:R-:W2:Y:S01]  /*30fc0*/  LDL R3, [R1+0x758] ;  /* 0x0007580001037983 */ /* 0x002ea20000100800 */
[----:B------:R-:W-:Y:S02]  /*30fd0*/  MOV R2, R27 ;  /* 0x0000001b00027202 */ /* 0x000fe40000000f00 */
[----:B------:R-:W-:Y:S01]  /*30fe0*/  MOV R6, 0x31010 ;  /* 0x0003101000067802 */ /* 0x000fe20000000f00 */
[----:B--2---:R-:W-:Y:S02]  /*30ff0*/  IMAD R3, R14, R3, RZ ;  /* 0x000000030e037224 */ /* 0x004fe400078e02ff */
        /* <DEDUP_REMOVED lines=10> */
[----:B-1----:R1:W5:Y:S01]  /*310a0*/  LDL.64 R6, [R1+0x758] ;  /* 0x0007580001067983 */ /* 0x0023620000100a00 */
[----:B------:R-:W-:Y:S01]  /*310b0*/  IMAD.MOV.U32 R2, RZ, RZ, R27 ;  /* 0x000000ffff027224 */ /* 0x000fe200078e001b */
[----:B------:R-:W-:-:S02]  /*310c0*/  MOV R3, RZ ;  /* 0x000000ff00037202 */ /* 0x000fc40000000f00 */
[----:B------:R-:W-:Y:S02]  /*310d0*/  MOV R10, 0x310f0 ;  /* 0x000310f0000a7802 */ /* 0x000fe40000000f00 */
[----:B-1---5:R-:W-:Y:S05]  /*310e0*/  CALL.REL.NOINC `($_ZN7cutlass13device_kernelIN5flash19enable_sm80_to_sm89INS1_16FlashAttnBwdSm80INS1_25CollectiveMainloopBwdSm80ILi2ELi2EN4cute5tupleIJNS5_1CILi128EEES8_NS7_ILi64EEEEEENS_10bfloat16_tEfNS_4arch4Sm80ELb0ELb1ELb1ELb0ELb0ELb0ELb0ELb0ELi2ELi4ELi4ELi4ELb0EEENS1_21CollectiveEpilogueBwdISA_SB_SD_Li256ELb0ELb0ELi2EEENS1_19SingleTileSchedulerILb0ELb0ELb0ELi128EEEEEEEEEvNT_6ParamsE$_ZN4cute3eso3ESOILb1ELb0EJNS_10UnderscoreEiEEC2ERKS2_RKi) ;  /* 0xfffd6fc000007944 */ /* 0x022fea0003c3ffff */
[----:B-1----:R-:W2:Y:S01]  /*310f0*/  LDL R3, [R1+0x758] ;  /* 0x0007580001037983 */ /* 0x002ea20000100800 */
[----:B------:R-:W-:Y:S01]  /*31100*/  IMAD.MOV.U32 R69, RZ, RZ, R27 ;  /* 0x000000ffff457224 */ /* 0x000fe200078e001b */
[----:B------:R-:W-:Y:S02]  /*31110*/  MOV R4, 0x31140 ;  /* 0x0003114000047802 */ /* 0x000fe40000000f00 */
[----:B--2---:R-:W-:Y:S02]  /*31120*/  SHF.L.U32 R3, R3, 0x6, RZ ;  /* 0x0000000603037819 */ /* 0x004fe400000006ff */
[----:B------:R-:W-:Y:S05]  /*31130*/  CALL.REL.NOINC `($_ZN7cutlass13device_kernelIN5flash19enable_sm80_to_sm89INS1_16FlashAttnBwdSm80INS1_25CollectiveMainloopBwdSm80ILi2ELi2EN4cute5tupleIJNS5_1CILi128EEES8_NS7_ILi64EEEEEENS_10bfloat16_tEfNS_4arch4Sm80ELb0ELb1ELb1ELb0ELb0ELb0ELb0ELb0ELi2ELi4ELi4ELi4ELb0EEENS1_21CollectiveEpilogueBwdISA_SB_SD_Li256ELb0ELb0ELi2EEENS1_19SingleTileSchedulerILb0ELb0ELb0ELi128EEEEEEEEEvNT_6ParamsE$_ZN4cute3eso3ESOILb1ELb0EJNS_6LayoutINS_5tupleIJNS3_IJNS3_IJNS_1CILi4EEENS4_ILi2EEEEEENS4_ILi1EEEEEEEEENS3_IJNS3_IJNS3_IJS8_NS4_ILi32EEEEEENS4_ILi0EEEEEEEEEEEiEEC2ERKSG_RKi) ;  /* 0xfffd883000007944 */ /* 0x000fea0003c3ffff */
[----:B-1----:R-:W2:Y:S01]  /*31140*/  LDL R3, [R1+0x758] ;  /* 0x0007580001037983 */ /* 0x002ea20000100800 */
[----:B------:R-:W-:Y:S02]  /*31150*/  MOV R69, R27 ;  /* 0x0000001b00457202 */ /* 0x000fe40000000f00 */
[----:B------:R-:W-:Y:S01]  /*31160*/  MOV R4, 0x311a0 ;  /* 0x000311a000047802 */ /* 0x000fe20000000f00 */
[----:B--2---:R-:W-:-:S05]  /*31170*/  IMAD.WIDE R2, R3, 0x2, R12 ;  /* 0x0000000203027825 */ /* 0x004fca00078e020c */
[----:B------:R-:W-:Y:S02]  /*31180*/  MOV R8, R2 ;  /* 0x0000000200087202 */ /* 0x000fe40000000f00 */
[----:B------:R-:W-:Y:S05]  /*31190*/  CALL.REL.NOINC `($_ZN7cutlass13device_kernelIN5flash19enable_sm80_to_sm89INS1_16FlashAttnBwdSm80INS1_25CollectiveMainloopBwdSm80ILi2ELi2EN4cute5tupleIJNS5_1CILi128EEES8_NS7_ILi64EEEEEENS_10bfloat16_tEfNS_4arch4Sm80ELb0ELb1ELb1ELb0ELb0ELb0ELb0ELb0ELi2ELi4ELi4ELi4ELb0EEENS1_21CollectiveEpilogueBwdISA_SB_SD_Li256ELb0ELb0ELi2EEENS1_19SingleTileSchedulerILb0ELb0ELb0ELi128EEEEEEEEEvNT_6ParamsE$_ZN4cute3eso3ESOILb1ELb0EJNS_6LayoutINS_5tupleIJNS3_IJNS3_IJNS_1CILi4EEENS4_ILi2EEEEEENS4_ILi1EEEEEEEEENS3_IJNS3_IJNS3_IJS8_NS4_ILi32EEEEEENS4_ILi0EEEEEEEEEEENS_10ViewEngineIPN7cutlass10bfloat16_tEEEEEC2ERKSG_RKSL_) ;  /* 0xfffd878000007944 */ /* 0x000fea0003c3ffff */
        /* <DEDUP_REMOVED lines=17> */
[----:B--2--5:R-:W-:Y:S05]  /*312b0*/  CALL.REL.NOINC `($_ZN7cutlass13device_kernelIN5flash19enable_sm80_to_sm89INS1_16FlashAttnBwdSm80INS1_25CollectiveMainloopBwdSm80ILi2ELi2EN4cute5tupleIJNS5_1CILi128EEES8_NS7_ILi64EEEEEENS_10bfloat16_tEfNS_4arch4Sm80ELb0ELb1ELb1ELb0ELb0ELb0ELb0ELb0ELi2ELi4ELi4ELi4ELb0EEENS1_21CollectiveEpilogueBwdISA_SB_SD_Li256ELb0ELb0ELi2EEENS1_19SingleTileSchedulerILb0ELb0ELb0ELi128EEEEEEEEEvNT_6ParamsE$_ZN4cute3eso3ESOILb1ELb0EJNS_6LayoutINS_5tupleIJNS3_IJNS3_IJNS_1CILi2EEES5_EEENS4_ILi1EEEEEEEEENS3_IJNS3_IJNS3_IJS7_NS4_ILi16EEEEEENS4_ILi0EEEEEEEEEEENS_10ViewEngineIPjEEEEC2ERKSF_RKSI_) ;  /* 0xfffd862000007944 */ /* 0x024fea0003c3ffff */
        /* <DEDUP_REMOVED lines=15> */
[----:B------:R-:W-:-:S02]  /*313b0*/  MOV R2, R27 ;  /* 0x0000001b00027202 */ /* 0x000fc40000000f00 */
        /* <DEDUP_REMOVED lines=12> */
[----:B-1----:R1:W5:Y:S01]  /*31480*/  LDL.64 R6, [R1+0x758] ;  /* 0x0007580001067983 */ /* 0x0023620000100a00 */
[----:B------:R-:W-:Y:S01]  /*31490*/  IMAD.MOV.U32 R2, RZ, RZ, R27 ;  /* 0x000000ffff027224 */ /* 0x000fe200078e001b */
[----:B------:R-:W-:-:S02]  /*314a0*/  MOV R3, 0x1 ;  /* 0x0000000100037802 */ /* 0x000fc40000000f00 */
        /* <DEDUP_REMOVED lines=46> */
[----:B------:R-:W-:-:S02]  /*31790*/  MOV R4, 0x317c0 ;  /* 0x000317c000047802 */ /* 0x000fc40000000f00 */
[----:B--2---:R-:W-:Y:S02]  /*317a0*/  SHF.L.U32 R3, R3, 0xa, RZ ;  /* 0x0000000a03037819 */ /* 0x004fe400000006ff */
[----:B------:R-:W-:Y:S05]  /*317b0*/  CALL.REL.NOINC `($_ZN7cutlass13device_kernelIN5flash19enable_sm80_to_sm89INS1_16FlashAttnBwdSm80INS1_25CollectiveMainloopBwdSm80ILi2ELi2EN4cute5tupleIJNS5_1CILi128EEES8_NS7_ILi64EEEEEENS_10bfloat16_tEfNS_4arch4Sm80ELb0ELb1ELb1ELb0ELb0ELb0ELb0ELb0ELi2ELi4ELi4ELi4ELb0EEENS1_21CollectiveEpilogueBwdISA_SB_SD_Li256ELb0ELb0ELi2EEENS1_19SingleTileSchedulerILb0ELb0ELb0ELi128EEEEEEEEEvNT_6ParamsE$_ZN4cute3eso3ESOILb1ELb0EJNS_6LayoutINS_5tupleIJNS3_IJNS_1CILi8EEENS4_ILi1EEEEEENS4_ILi2EEEEEENS3_IJNS3_IJS6_NS4_ILi0EEEEEENS4_ILi8192EEEEEEEEiEEC2ERKSE_RKi) ;  /* 0xfffd953000007944 */ /* 0x000fea0003c3ffff */
[----:B------:R-:W-:Y:S01]  /*317c0*/  ULDC.64 UR4, c[0x0][0x118] ;  /* 0x0000460000047ab9 */ /* 0x000fe20000000a00 */
[----:B-1----:R-:W2:Y:S04]  /*317d0*/  LDL R2, [R1+0x758] ;  /* 0x0007580001027983 */ /* 0x002ea80000100800 */
[----:B------:R-:W2:Y:S01]  /*317e0*/  LD.E.64 R4, [R54.64] ;  /* 0x0000000436047980 */ /* 0x000ea2000c101b00 */
[----:B------:R-:W-:Y:S02]  /*317f0*/  MOV R9, R27 ;  /* 0x0000001b00097202 */ /* 0x000fe40000000f00 */
[----:B------:R-:W-:Y:S01]  /*31800*/  MOV R8, 0x31830 ;  /* 0x0003183000087802 */ /* 0x000fe20000000f00 */
[----:B--2---:R-:W-:-:S04]  /*31810*/  IMAD.WIDE R2, R2, 0x2, R4 ;  /* 0x0000000202027825 */ /* 0x004fc800078e0204 */
[----:B------:R-:W-:Y:S05]  /*31820*/  CALL.REL.NOINC `($_ZN7cutlass13device_kernelIN5flash19enable_sm80_to_sm89INS1_16FlashAttnBwdSm80INS1_25CollectiveMainloopBwdSm80ILi2ELi2EN4cute5tupleIJNS5_1CILi128EEES8_NS7_ILi64EEEEEENS_10bfloat16_tEfNS_4arch4Sm80ELb0ELb1ELb1ELb0ELb0ELb0ELb0ELb0ELi2ELi4ELi4ELi4ELb0EEENS1_21CollectiveEpilogueBwdISA_SB_SD_Li256ELb0ELb0ELi2EEENS1_19SingleTileSchedulerILb0ELb0ELb0ELi128EEEEEEEEEvNT_6ParamsE$_ZN4cute8smem_ptrIPN7cutlass10bfloat16_tEECI1NS_12iter_adaptorIS3_S4_EEES3_) ;  /* 0xfffda34000007944 */ /* 0x000fea0003c3ffff */
[----:B-1----:R1:W5:Y:S01]  /*31830*/  LDL.64 R2, [R1+0x758] ;  /* 0x0007580001027983 */ /* 0x0023620000100a00 */
[----:B------:R-:W-:-:S03]  /*31840*/  MOV R6, 0x31860 ;  /* 0x0003186000067802 */ /* 0x000fc60000000f00 */
[----:B-1---5:R-:W-:Y:S05]  /*31850*/  CALL.REL.NOINC `($_ZN7cutlass13device_kernelIN5flash19enable_sm80_to_sm89INS1_16FlashAttnBwdSm80INS1_25CollectiveMainloopBwdSm80ILi2ELi2EN4cute5tupleIJNS5_1CILi128EEES8_NS7_ILi64EEEEEENS_10bfloat16_tEfNS_4arch4Sm80ELb0ELb1ELb1ELb0ELb0ELb0ELb0ELb0ELi2ELi4ELi4ELi4ELb0EEENS1_21CollectiveEpilogueBwdISA_SB_SD_Li256ELb0ELb0ELi2EEENS1_19SingleTileSchedulerILb0ELb0ELb0ELi128EEEEEEEEEvNT_6ParamsE$_ZN4cute3eso3ESOILb1ELb0EJNS_6LayoutINS_5tupleIJNS3_IJNS_1CILi8EEENS4_ILi1EEEEEENS4_ILi2EEEEEENS3_IJNS3_IJS6_NS4_ILi0EEEEEENS4_ILi8192EEEEEEEENS_10ViewEngineINS_8smem_ptrIPN7cutlass10bfloat16_tEEEEEEEC2ERKSE_RKSL_) ;  /* 0xfffd945000007944 */ /* 0x022fea0003c3ffff */
        /* <DEDUP_REMOVED lines=8> */
[----:B------:R-:W-:Y:S05]  /*318e0*/  CALL.REL.NOINC `($_ZN7cutlass13device_kernelIN5flash19enable_sm80_to_sm89INS1_16FlashAttnBwdSm80INS1_25CollectiveMainloopBwdSm80ILi2ELi2EN4cute5tupleIJNS5_1CILi128EEES8_NS7_ILi64EEEEEENS_10bfloat16_tEfNS_4arch4Sm80ELb0ELb1ELb1ELb0ELb0ELb0ELb0ELb0ELi2ELi4ELi4ELi4ELb0EEENS1_21CollectiveEpilogueBwdISA_SB_SD_Li256ELb0ELb0ELi2EEENS1_19SingleTileSchedulerILb0ELb0ELb0ELi128EEEEEEEEEvNT_6ParamsE$_ZN4cute3eso3ESOILb1ELb0EJNS_6LayoutINS_5tupleIJNS3_IJNS_1CILi8EEENS4_ILi1EEEEEENS4_ILi2EEEEEENS3_IJNS3_IJS6_NS4_ILi0EEEEEENS4_ILi64EEEEEEEEiEEC2ERKSE_RKi) ;  /* 0xfffd938000007944 */ /* 0x000fea0003c3ffff */
[----:B-1----:R-:W2:Y:S01]  /*318f0*/  LDL R3, [R1+0x758] ;  /* 0x0007580001037983 */ /* 0x002ea20000100800 */
[----:B------:R-:W-:Y:S01]  /*31900*/  MOV R6, 0x31940 ;  /* 0x0003194000067802 */ /* 0x000fe20000000f00 */
[----:B--2---:R-:W-:-:S05]  /*31910*/  IMAD.WIDE R2, R3, 0x2, R52 ;  /* 0x0000000203027825 */ /* 0x004fca00078e0234 */
[----:B------:R-:W-:Y:S02]  /*31920*/  MOV R8, R2 ;  /* 0x0000000200087202 */ /* 0x000fe40000000f00 */
[----:B------:R-:W-:Y:S05]  /*31930*/  CALL.REL.NOINC `($_ZN7cutlass13device_kernelIN5flash19enable_sm80_to_sm89INS1_16FlashAttnBwdSm80INS1_25CollectiveMainloopBwdSm80ILi2ELi2EN4cute5tupleIJNS5_1CILi128EEES8_NS7_ILi64EEEEEENS_10bfloat16_tEfNS_4arch4Sm80ELb0ELb1ELb1ELb0ELb0ELb0ELb0ELb0ELi2ELi4ELi4ELi4ELb0EEENS1_21CollectiveEpilogueBwdISA_SB_SD_Li256ELb0ELb0ELi2EEENS1_19SingleTileSchedulerILb0ELb0ELb0ELi128EEEEEEEEEvNT_6ParamsE$_ZN4cute3eso3ESOILb1ELb0EJNS_6LayoutINS_5tupleIJNS3_IJNS_1CILi8EEENS4_ILi1EEEEEENS4_ILi2EEEEEENS3_IJNS3_IJS6_NS4_ILi0EEEEEENS4_ILi64EEEEEEEENS_10ViewEngineIPN7cutlass10bfloat16_tEEEEEC2ERKSE_RKSJ_) ;  /* 0xfffd92e000007944 */ /* 0x000fea0003c3ffff */
[----:B-1----:R1:W5:Y:S01]  /*31940*/  LDL.64 R2, [R1+0x758] ;  /* 0x0007580001027983 */ /* 0x0023620000100a00 */
[----:B------:R-:W-:Y:S02]  /*31950*/  MOV R7, R5 ;  /* 0x0000000500077202 */ /* 0x000fe40000000f00 */
[----:B------:R-:W-:Y:S02]  /*31960*/  MOV R6, 0x31980 ;  /* 0x0003198000067802 */ /* 0x000fe40000000f00 */
[----:B-1---5:R-:W-:Y:S05]  /*31970*/  CALL.REL.NOINC `($_ZN7cutlass13device_kernelIN5flash19enable_sm80_to_sm89INS1_16FlashAttnBwdSm80INS1_25CollectiveMainloopBwdSm80ILi2ELi2EN4cute5tupleIJNS5_1CILi128EEES8_NS7_ILi64EEEEEENS_10bfloat16_tEfNS_4arch4Sm80ELb0ELb1ELb1ELb0ELb0ELb0ELb0ELb0ELi2ELi4ELi4ELi4ELb0EEENS1_21CollectiveEpilogueBwdISA_SB_SD_Li256ELb0ELb0ELi2EEENS1_19SingleTileSchedulerILb0ELb0ELb0ELi128EEEEEEEEEvNT_6ParamsE$_ZN4cute3eso3ESOILb1ELb0EJNS_6LayoutINS_5tupleIJNS3_IJNS_1CILi8EEENS4_ILi1EEEEEENS3_IJNS4_ILi2EEEEEEEEENS3_IJNS3_IJS6_NS4_ILi0EEEEEENS3_IJNS4_ILi8192EEEEEEEEEEENS_10ViewEngineINS_8smem_ptrIPN7cutlass10bfloat16_tEEEEEEEC2ERKSG_RKSN_) ;  /* 0xfffd90a000007944 */ /* 0x022fea0003c3ffff */
[----:B-1----:R1:W5:Y:S01]  /*31980*/  LDL.64 R4, [R1+0x758] ;  /* 0x0007580001047983 */ /* 0x0023620000100a00 */
[----:B------:R-:W-:Y:S02]  /*31990*/  MOV R8, R2 ;  /* 0x0000000200087202 */ /* 0x000fe40000000f00 */
[----:B------:R-:W-:Y:S02]  /*319a0*/  MOV R6, 0x319c0 ;  /* 0x000319c000067802 */ /* 0x000fe40000000f00 */
[----:B-1---5:R-:W-:Y:S05]  /*319b0*/  CALL.REL.NOINC `($_ZN7cutlass13device_kernelIN5flash19enable_sm80_to_sm89INS1_16FlashAttnBwdSm80INS1_25CollectiveMainloopBwdSm80ILi2ELi2EN4cute5tupleIJNS5_1CILi128EEES8_NS7_ILi64EEEEEENS_10bfloat16_tEfNS_4arch4Sm80ELb0ELb1ELb1ELb0ELb0ELb0ELb0ELb0ELi2ELi4ELi4ELi4ELb0EEENS1_21CollectiveEpilogueBwdISA_SB_SD_Li256ELb0ELb0ELi2EEENS1_19SingleTileSchedulerILb0ELb0ELb0ELi128EEEEEEEEEvNT_6ParamsE$_ZN4cute3eso3ESOILb1ELb0EJNS_6LayoutINS_5tupleIJNS3_IJNS_1CILi8EEENS4_ILi1EEEEEENS3_IJNS4_ILi2EEEEEEEEENS3_IJNS3_IJS6_NS4_ILi0EEEEEENS3_IJNS4_ILi64EEEEEEEEEEENS_10ViewEngineIPN7cutlass10bfloat16_tEEEEEC2ERKSG_RKSL_) ;  /* 0xfffd901000007944 */ /* 0x022fea0003c3ffff */
[----:B-1----:R1:W5:Y:S01]  /*319c0*/  LDL.64 R2, [R1+0x758] ;  /* 0x0007580001027983 */ /* 0x0023620000100a00 */
[----:B------:R-:W-:-:S03]  /*319d0*/  MOV R8, 0x319f0 ;  /* 0x000319f000087802 */ /* 0x000fc60000000f00 */
[----:B-1---5:R-:W-:Y:S05]  /*319e0*/  CALL.REL.NOINC `($_ZN7cutlass13device_kernelIN5flash19enable_sm80_to_sm89INS1_16FlashAttnBwdSm80INS1_25CollectiveMainloopBwdSm80ILi2ELi2EN4cute5tupleIJNS5_1CILi128EEES8_NS7_ILi64EEEEEENS_10bfloat16_tEfNS_4arch4Sm80ELb0ELb1ELb1ELb0ELb0ELb0ELb0ELb0ELi2ELi4ELi4ELi4ELb0EEENS1_21CollectiveEpilogueBwdISA_SB_SD_Li256ELb0ELb0ELi2EEENS1_19SingleTileSchedulerILb0ELb0ELb0ELi128EEEEEEEEEvNT_6ParamsE$_ZN4cute3eso3ESOILb1ELb0EJNS_6LayoutINS_5tupleIJNS3_IJNS3_IJNS_1CILi8EEENS4_ILi1EEEEEES6_EEENS3_IJNS3_IJS6_S6_EEENS4_ILi2EEEEEEEEENS3_IJNS3_IJNS3_IJS6_NS4_ILi0EEEEEESD_EEENS3_IJNS3_IJSD_SD_EEENS4_ILi64EEEEEEEEEEENS_10ViewEngineIPN7cutlass10bfloat16_tEEEEEC2ERKSK_RKSP_) ;  /* 0xfffd819000007944 */ /* 0x022fea0003c3ffff */
[----:B-1----:R1:W5:Y:S01]  /*319f0*/  LDL.64 R2, [R1+0x758] ;  /* 0x0007580001027983 */ /* 0x0023620000100a00 */
[----:B------:R-:W-:Y:S02]  /*31a00*/  MOV R7, R5 ;  /* 0x0000000500077202 */ /* 0x000fe40000000f00 */
[----:B------:R-:W-:-:S02]  /*31a10*/  MOV R6, 0x31a30 ;  /* 0x00031a3000067802 */ /* 0x000fc40000000f00 */
[----:B-1---5:R-:W-:Y:S05]  /*31a20*/  CALL.REL.NOINC `($_ZN7cutlass13device_kernelIN5flash19enable_sm80_to_sm89INS1_16FlashAttnBwdSm80INS1_25CollectiveMainloopBwdSm80ILi2ELi2EN4cute5tupleIJNS5_1CILi128EEES8_NS7_ILi64EEEEEENS_10bfloat16_tEfNS_4arch4Sm80ELb0ELb1ELb1ELb0ELb0ELb0ELb0ELb0ELi2ELi4ELi4ELi4ELb0EEENS1_21CollectiveEpilogueBwdISA_SB_SD_Li256ELb0ELb0ELi2EEENS1_19SingleTileSchedulerILb0ELb0ELb0ELi128EEEEEEEEEvNT_6ParamsE$_ZN4cute3eso3ESOILb1ELb0EJNS_6LayoutINS_5tupleIJNS3_IJNS3_IJNS_1CILi8EEENS4_ILi1EEEEEES6_EEENS3_IJNS3_IJS6_S6_EEENS4_ILi2EEEEEEEEENS3_IJNS3_IJNS3_IJS6_NS4_ILi0EEEEEESD_EEENS3_IJNS3_IJSD_SD_EEENS4_ILi8192EEEEEEEEEEENS_10ViewEngineINS_8smem_ptrIPN7cutlass10bfloat16_tEEEEEEEC2ERKSK_RKSR_) ;  /* 0xfffd819000007944 */ /* 0x022fea0003c3ffff */
[----:B-1----:R1:W5:Y:S01]  /*31a30*/  LDL.64 R4, [R1+0x758] ;  /* 0x0007580001047983 */ /* 0x0023620000100a00 */
[----:B------:R-:W-:-:S02]  /*31a40*/  MOV R8, R2 ;  /* 0x0000000200087202 */ /* 0x000fc40000000f00 */
        /* <DEDUP_REMOVED lines=140> */
[----:B------:R2:W5:Y:S01]  /*32310*/  LDL R5, [R1+0x758] ;  /* 0x0007580001057983 */ /* 0x0005620000100800 */
[----:B------:R-:W-:-:S03]  /*32320*/  MOV R4, 0x32340 ;  /* 0x0003234000047802 */ /* 0x000fc60000000f00 */
[----:B-12--5:R-:W-:Y:S05]  /*32330*/  CALL.REL.NOINC `($_ZN7cutlass13device_kernelIN5flash19enable_sm80_to_sm89INS1_16FlashAttnBwdSm80INS1_25CollectiveMainloopBwdSm80ILi2ELi2EN4cute5tupleIJNS5_1CILi128EEES8_NS7_ILi64EEEEEENS_10bfloat16_tEfNS_4arch4Sm80ELb0ELb1ELb1ELb0ELb0ELb0ELb0ELb0ELi2ELi4ELi4ELi4ELb0EEENS1_21CollectiveEpilogueBwdISA_SB_SD_Li256ELb0ELb0ELi2EEENS1_19SingleTileSchedulerILb0ELb0ELb0ELi128EEEEEEEEEvNT_6ParamsE$_ZZN4cute5sliceINS_5tupleIJNS_10UnderscoreES2_iEEENS1_IJNS1_IJNS_1CILi1EEENS4_ILi0EEEEEEiNS4_ILi1024EEEEEEEEDaRKT_RKT0_ENKUlRKT_RKT0_E_clIS2_iEEDaSI_SL_) ;  /* 0xfffdb33000007944 */ /* 0x026fea0003c3ffff */
[----:B------:R-:W-:Y:S02]  /*32340*/  MOV R4, 0x32360 ;  /* 0x0003236000047802 */ /* 0x000fe40000000f00 */
[----:B-1---5:R-:W-:Y:S05]  /*32350*/  CALL.REL.NOINC `($_ZN7cutlass13device_kernelIN5flash19enable_sm80_to_sm89INS1_16FlashAttnBwdSm80INS1_25CollectiveMainloopBwdSm80ILi2ELi2EN4cute5tupleIJNS5_1CILi128EEES8_NS7_ILi64EEEEEENS_10bfloat16_tEfNS_4arch4Sm80ELb0ELb1ELb1ELb0ELb0ELb0ELb0ELb0ELi2ELi4ELi4ELi4ELb0EEENS1_21CollectiveEpilogueBwdISA_SB_SD_Li256ELb0ELb0ELi2EEENS1_19SingleTileSchedulerILb0ELb0ELb0ELi128EEEEEEEEEvNT_6ParamsE$_ZZN4cute12filter_tupleINS_5tupleIJNS_10UnderscoreES2_iEEENS1_IJNS1_IJNS_1CILi1EEENS4_ILi0EEEEEEiNS4_ILi1024EEEEEEZNS_5sliceIS3_S9_EEDaRKT_RKT0_EUlRKT_RKT0_E_EEDaSD_SG_OT1_ENKUlDpSJ_E_clIJNS1_IJS7_EEENS1_IJiEEENS1_IJEEEEEEDaSQ_) ;  /* 0xfffd9fc000007944 */ /* 0x022fea0003c3ffff */
[----:B------:R-:W-:Y:S02]  /*32360*/  MOV R69, R27 ;  /* 0x0000001b00457202 */ /* 0x000fe40000000f00 */
[----:B------:R-:W-:-:S02]  /*32370*/  MOV R6, 0x32390 ;  /* 0x0003239000067802 */ /* 0x000fc40000000f00 */
[----:B-1---5:R-:W-:Y:S05]  /*32380*/  CALL.REL.NOINC `($_ZN7cutlass13device_kernelIN5flash19enable_sm80_to_sm89INS1_16FlashAttnBwdSm80INS1_25CollectiveMainloopBwdSm80ILi2ELi2EN4cute5tupleIJNS5_1CILi128EEES8_NS7_ILi64EEEEEENS_10bfloat16_tEfNS_4arch4Sm80ELb0ELb1ELb1ELb0ELb0ELb0ELb0ELb0ELi2ELi4ELi4ELi4ELb0EEENS1_21CollectiveEpilogueBwdISA_SB_SD_Li256ELb0ELb0ELi2EEENS1_19SingleTileSchedulerILb0ELb0ELb0ELi128EEEEEEEEEvNT_6ParamsE$_ZN4cute5tupleIJNS0_IJNS0_IJNS_1CILi8EEENS1_ILi1EEEEEENS1_ILi2EEEEEENS0_IJNS0_IJS3_NS1_ILi0EEEEEEiEEEEEC2ERKS6_RKS9_) ;  /* 0xfffd90c000007944 */ /* 0x022fea0003c3ffff */
[----:B------:R2:W5:Y:S01]  /*32390*/  LDL R6, [R1+0x758] ;  /* 0x0007580001067983 */ /* 0x0005620000100800 */
[----:B-1----:R-:W-:Y:S01]  /*323a0*/  IMAD.SHL.U32 R2, R5, 0x400, RZ ;  /* 0x0000040005027824 */ /* 0x002fe200078e00ff */
[----:B------:R-:W-:Y:S01]  /*323b0*/  MOV R60, R27 ;  /* 0x0000001b003c7202 */ /* 0x000fe20000000f00 */
[----:B------:R-:W-:Y:S01]  /*323c0*/  IMAD.MOV.U32 R63, RZ, RZ, R26 ;  /* 0x000000ffff3f7224 */ /* 0x000fe200078e001a */
[----:B------:R-:W-:-:S02]  /*323d0*/  MOV R4, 0x32400 ;  /* 0x0003240000047802 */ /* 0x000fc40000000f00 */
[----:B------:R2:W-:Y:S04]  /*323e0*/  STL [R1+0x770], R2 ;  /* 0x0007700201007387 */ /* 0x0005e80000100800 */
[----:B--2--5:R-:W-:Y:S05]  /*323f0*/  CALL.REL.NOINC `($_ZN7cutlass13device_kernelIN5flash19enable_sm80_to_sm89INS1_16FlashAttnBwdSm80INS1_25CollectiveMainloopBwdSm80ILi2ELi2EN4cute5tupleIJNS5_1CILi128EEES8_NS7_ILi64EEEEEENS_10bfloat16_tEfNS_4arch4Sm80ELb0ELb1ELb1ELb0ELb0ELb0ELb0ELb0ELi2ELi4ELi4ELi4ELb0EEENS1_21CollectiveEpilogueBwdISA_SB_SD_Li256ELb0ELb0ELi2EEENS1_19SingleTileSchedulerILb0ELb0ELb0ELi128EEEEEEEEEvNT_6ParamsE$_ZN4cute3eso3ESOILb0ELb0EJNS_6LayoutINS_5tupleIJNS3_IJNS_1CILi8EEENS4_ILi1EEEEEENS4_ILi2EEEEEENS3_IJNS3_IJS6_NS4_ILi0EEEEEEiEEEEEiEEC2ERKSD_RKi) ;  /* 0xfffd4e5000007944 */ /* 0x024fea0003c3ffff */
[----:B------:R-:W2:Y:S01]  /*32400*/  LDL.64 R4, [R1+0x758] ;  /* 0x0007580001047983 */ /* 0x000ea20000100a00 */
[----:B------:R-:W-:Y:S02]  /*32410*/  MOV R9, R27 ;  /* 0x0000001b00097202 */ /* 0x000fe40000000f00 */
[----:B------:R-:W-:Y:S01]  /*32420*/  MOV R8, 0x32450 ;  /* 0x0003245000087802 */ /* 0x000fe20000000f00 */
[----:B-12---:R-:W-:-:S04]  /*32430*/  IMAD.WIDE R2, R5, 0x2, R56 ;  /* 0x0000000205027825 */ /* 0x006fc800078e0238 */
[----:B------:R-:W-:Y:S05]  /*32440*/  CALL.REL.NOINC `($_ZN7cutlass13device_kernelIN5flash19enable_sm80_to_sm89INS1_16FlashAttnBwdSm80INS1_25CollectiveMainloopBwdSm80ILi2ELi2EN4cute5tupleIJNS5_1CILi128EEES8_NS7_ILi64EEEEEENS_10bfloat16_tEfNS_4arch4Sm80ELb0ELb1ELb1ELb0ELb0ELb0ELb0ELb0ELi2ELi4ELi4ELi4ELb0EEENS1_21CollectiveEpilogueBwdISA_SB_SD_Li256ELb0ELb0ELi2EEENS1_19SingleTileSchedulerILb0ELb0ELb0ELi128EEEEEEEEEvNT_6ParamsE$_ZN4cute8smem_ptrIPN7cutlass10bfloat16_tEECI1NS_12iter_adaptorIS3_S4_EEES3_) ;  /* 0xfffd972000007944 */ /* 0x000fea0003c3ffff */
        /* <DEDUP_REMOVED lines=10> */
[----:B-1----:R-:W-:-:S02]  /*324f0*/  MOV R3, 0x1 ;  /* 0x0000000100037802 */ /* 0x002fc40000000f00 */
[----:B------:R-:W-:Y:S02]  /*32500*/  MOV R8, 0x32520 ;  /* 0x0003252000087802 */ /* 0x000fe40000000f00 */
[----:B--2--5:R-:W-:Y:S05]  /*32510*/  CALL.REL.NOINC `($_ZN7cutlass13device_kernelIN5flash19enable_sm80_to_sm89INS1_16FlashAttnBwdSm80INS1_25CollectiveMainloopBwdSm80ILi2ELi2EN4cute5tupleIJNS5_1CILi128EEES8_NS7_ILi64EEEEEENS_10bfloat16_tEfNS_4arch4Sm80ELb0ELb1ELb1ELb0ELb0ELb0ELb0ELb0ELi2ELi4ELi4ELi4ELb0EEENS1_21CollectiveEpilogueBwdISA_SB_SD_Li256ELb0ELb0ELi2EEENS1_19SingleTileSchedulerILb0ELb0ELb0ELi128EEEEEEEEEvNT_6ParamsE$_ZN4cute3eso3ESOILb1ELb0EJNS_10UnderscoreES2_iEEC2ERKS2_S5_RKi) ;  /* 0xfffd5b5000007944 */ /* 0x024fea0003c3ffff */
[----:B-1----:R-:W2:Y:S01]  /*32520*/  LDL R3, [R1+0x758] ;  /* 0x0007580001037983 */ /* 0x002ea20000100800 */
[----:B------:R-:W-:Y:S01]  /*32530*/  IMAD.MOV.U32 R60, RZ, RZ, R27 ;  /* 0x000000ffff3c7224 */ /* 0x000fe200078e001b */
[----:B------:R-:W-:Y:S02]  /*32540*/  MOV R4, 0x32570 ;  /* 0x0003257000047802 */ /* 0x000fe40000000f00 */
[----:B--2---:R-:W-:Y:S02]  /*32550*/  SHF.L.U32 R3, R3, 0x2, RZ ;  /* 0x0000000203037819 */ /* 0x004fe400000006ff */
[----:B------:R-:W-:Y:S05]  /*32560*/  CALL.REL.NOINC `($_ZN7cutlass13device_kernelIN5flash19enable_sm80_to_sm89INS1_16FlashAttnBwdSm80INS1_25CollectiveMainloopBwdSm80ILi2ELi2EN4cute5tupleIJNS5_1CILi128EEES8_NS7_ILi64EEEEEENS_10bfloat16_tEfNS_4arch4Sm80ELb0ELb1ELb1ELb0ELb0ELb0ELb0ELb0ELi2ELi4ELi4ELi4ELb0EEENS1_21CollectiveEpilogueBwdISA_SB_SD_Li256ELb0ELb0ELi2EEENS1_19SingleTileSchedulerILb0ELb0ELb0ELi128EEEEEEEEEvNT_6ParamsE$_ZN4cute3eso3ESOILb1ELb0EJNS_6LayoutINS_5tupleIJNS3_IJNS3_IJNS_1CILi4EEENS4_ILi2EEEEEENS4_ILi1EEEEEES6_EEENS3_IJNS3_IJNS3_IJS8_NS4_ILi32EEEEEENS4_ILi0EEEEEENS4_ILi64EEEEEEEEiEEC2ERKSH_RKi) ;  /* 0xfffd74c000007944 */ /* 0x000fea0003c3ffff */
[----:B-1----:R-:W2:Y:S01]  /*32570*/  LDL R3, [R1+0x758] ;  /* 0x0007580001037983 */ /* 0x002ea20000100800 */
[----:B------:R-:W-:Y:S02]  /*32580*/  MOV R69, R27 ;  /* 0x0000001b00457202 */ /* 0x000fe40000000f00 */
[----:B------:R-:W-:Y:S01]  /*32590*/  MOV R6, 0x325c0 ;  /* 0x000325c000067802 */ /* 0x000fe20000000f00 */
[----:B--2---:R-:W-:-:S04]  /*325a0*/  IMAD.WIDE R8, R3, 0x2, R50 ;  /* 0x0000000203087825 */ /* 0x004fc800078e0232 */
[----:B------:R-:W-:Y:S05]  /*325b0*/  CALL.REL.NOINC `($_ZN7cutlass13device_kernelIN5flash19enable_sm80_to_sm89INS1_16FlashAttnBwdSm80INS1_25CollectiveMainloopBwdSm80ILi2ELi2EN4cute5tupleIJNS5_1CILi128EEES8_NS7_ILi64EEEEEENS_10bfloat16_tEfNS_4arch4Sm80ELb0ELb1ELb1ELb0ELb0ELb0ELb0ELb0ELi2ELi4ELi4ELi4ELb0EEENS1_21CollectiveEpilogueBwdISA_SB_SD_Li256ELb0ELb0ELi2EEENS1_19SingleTileSchedulerILb0ELb0ELb0ELi128EEEEEEEEEvNT_6ParamsE$_ZN4cute3eso3ESOILb1ELb0EJNS_6LayoutINS_5tupleIJNS3_IJNS3_IJNS_1CILi4EEENS4_ILi2EEEEEENS4_ILi1EEEEEES6_EEENS3_IJNS3_IJNS3_IJS8_NS4_ILi32EEEEEENS4_ILi0EEEEEENS4_ILi64EEEEEEEENS_10ViewEngineIPN7cutlass10bfloat16_tEEEEEC2ERKSH_RKSM_) ;  /* 0xfffd743000007944 */ /* 0x000fea0003c3ffff */
[----:B------:R2:W5:Y:S01]  /*325c0*/  LDL.64 R4, [R1+0x758] ;  /* 0x0007580001047983 */ /* 0x0005620000100a00 */
[----:B------:R-:W-:Y:S02]  /*325d0*/  MOV R3, R12 ;  /* 0x0000000c00037202 */ /* 0x000fe40000000f00 */
[----:B-1----:R-:W-:-:S02]  /*325e0*/  MOV R8, 0x32600 ;  /* 0x0003260000087802 */ /* 0x002fc40000000f00 */
[----:B--2--5:R-:W-:Y:S05]  /*325f0*/  CALL.REL.NOINC `($_ZN7cutlass13device_kernelIN5flash19enable_sm80_to_sm89INS1_16FlashAttnBwdSm80INS1_25CollectiveMainloopBwdSm80ILi2ELi2EN4cute5tupleIJNS5_1CILi128EEES8_NS7_ILi64EEEEEENS_10bfloat16_tEfNS_4arch4Sm80ELb0ELb1ELb1ELb0ELb0ELb0ELb0ELb0ELi2ELi4ELi4ELi4ELb0EEENS1_21CollectiveEpilogueBwdISA_SB_SD_Li256ELb0ELb0ELi2EEENS1_19SingleTileSchedulerILb0ELb0ELb0ELi128EEEEEEEEEvNT_6ParamsE$_ZZN4cute4takeILi1ELi2ENS_5tupleIJNS1_IJNS_1CILi1EEENS2_ILi0EEEEEEiEEEEEDaRKT1_ENKUlDpRKT_E_clIJiEEEDaSD_) ;  /* 0xfffdabf000007944 */ /* 0x024fea0003c3ffff */
[----:B------:R-:W-:Y:S02]  /*32600*/  MOV R69, R27 ;  /* 0x0000001b00457202 */ /* 0x000fe40000000f00 */
[----:B------:R-:W-:-:S02]  /*32610*/  MOV R6, 0x32630 ;  /* 0x0003263000067802 */ /* 0x000fc40000000f00 */
[----:B-1---5:R-:W-:Y:S05]  /*32620*/  CALL.REL.NOINC `($_ZN7cutlass13device_kernelIN5flash19enable_sm80_to_sm89INS1_16FlashAttnBwdSm80INS1_25CollectiveMainloopBwdSm80ILi2ELi2EN4cute5tupleIJNS5_1CILi128EEES8_NS7_ILi64EEEEEENS_10bfloat16_tEfNS_4arch4Sm80ELb0ELb1ELb1ELb0ELb0ELb0ELb0ELb0ELi2ELi4ELi4ELi4ELb0EEENS1_21CollectiveEpilogueBwdISA_SB_SD_Li256ELb0ELb0ELi2EEENS1_19SingleTileSchedulerILb0ELb0ELb0ELi128EEEEEEEEEvNT_6ParamsE$_ZN4cute3eso3ESOILb1ELb0EJNS_5tupleIJNS_1CILi1EEENS3_ILi0EEEEEENS2_IJiEEEEEC2ERKS6_RKS7_) ;  /* 0xfffd6c9000007944 */ /* 0x022fea0003c3ffff */
[----:B-1----:R1:W5:Y:S01]  /*32630*/  LDL R3, [R1+0x758] ;  /* 0x0007580001037983 */ /* 0x0023620000100800 */
[----:B------:R-:W-:-:S02]  /*32640*/  MOV R69, R27 ;  /* 0x0000001b00457202 */ /* 0x000fc40000000f00 */
        /* <DEDUP_REMOVED lines=22> */
[----:B------:R-:W2:Y:S01]  /*327b0*/  LDL R4, [R1+0x758] ;  /* 0x0007580001047983 */ /* 0x000ea20000100800 */
[----:B-1----:R-:W-:Y:S02]  /*327c0*/  MOV R2, R26 ;  /* 0x0000001a00027202 */ /* 0x002fe40000000f00 */
[----:B------:R-:W-:Y:S01]  /*327d0*/  MOV R14, 0x32800 ;  /* 0x00032800000e7802 */ /* 0x000fe20000000f00 */
[----:B--2---:R1:W-:Y:S04]  /*327e0*/  STL [R1+0x770], R4 ;  /* 0x0007700401007387 */ /* 0x0043e80000100800 */
        /* <DEDUP_REMOVED lines=194> */
[----:B------:R-:W-:Y:S05]  /*33410*/  CALL.REL.NOINC `($_ZN7cutlass13device_kernelIN5flash19enable_sm80_to_sm89INS1_16FlashAttnBwdSm80INS1_25CollectiveMainloopBwdSm80ILi2ELi2EN4cute5tupleIJNS5_1CILi128EEES8_NS7_ILi64EEEEEENS_10bfloat16_tEfNS_4arch4Sm80ELb0ELb1ELb1ELb0ELb0ELb0ELb0ELb0ELi2ELi4ELi4ELi4ELb0EEENS1_21CollectiveEpilogueBwdISA_SB_SD_Li256ELb0ELb0ELi2EEENS1_19SingleTileSchedulerILb0ELb0ELb0ELi128EEEEEEEEEvNT_6ParamsE$_ZN4cute3eso3ESOILb1ELb0EJNS_6LayoutINS_5tupleIJNS3_IJNS_1CILi2EEES5_S5_EEES5_EEENS3_IJNS3_IJNS4_ILi1EEES5_NS4_ILi4EEEEEENS4_ILi64EEEEEEEEiEEC2ERKSD_RKi) ;  /* 0xfffd714000007944 */ /* 0x000fea0003c3ffff */
[----:B-1----:R-:W2:Y:S01]  /*33420*/  LDL R3, [R1+0x758] ;  /* 0x0007580001037983 */ /* 0x002ea20000100800 */
[----:B------:R-:W-:Y:S01]  /*33430*/  MOV R4, 0x33470 ;  /* 0x0003347000047802 */ /* 0x000fe20000000f00 */
[----:B--2---:R-:W-:-:S05]  /*33440*/  IMAD.WIDE R2, R3, 0x2, R46 ;  /* 0x0000000203027825 */ /* 0x004fca00078e022e */
[----:B------:R-:W-:Y:S02]  /*33450*/  MOV R6, R2 ;  /* 0x0000000200067202 */ /* 0x000fe40000000f00 */
[----:B------:R-:W-:Y:S05]  /*33460*/  CALL.REL.NOINC `($_ZN7cutlass13device_kernelIN5flash19enable_sm80_to_sm89INS1_16FlashAttnBwdSm80INS1_25CollectiveMainloopBwdSm80ILi2ELi2EN4cute5tupleIJNS5_1CILi128EEES8_NS7_ILi64EEEEEENS_10bfloat16_tEfNS_4arch4Sm80ELb0ELb1ELb1ELb0ELb0ELb0ELb0ELb0ELi2ELi4ELi4ELi4ELb0EEENS1_21CollectiveEpilogueBwdISA_SB_SD_Li256ELb0ELb0ELi2EEENS1_19SingleTileSchedulerILb0ELb0ELb0ELi128EEEEEEEEEvNT_6ParamsE$_ZN4cute3eso3ESOILb1ELb0EJNS_6LayoutINS_5tupleIJNS3_IJNS_1CILi2EEES5_S5_EEES5_EEENS3_IJNS3_IJNS4_ILi1EEES5_NS4_ILi4EEEEEENS4_ILi64EEEEEEEENS_10ViewEngineIPN7cutlass10bfloat16_tEEEEEC2ERKSD_RKSI_) ;  /* 0xfffd70a000007944 */ /* 0x000fea0003c3ffff */
[----:B------:R2:W5:Y:S01]  /*33470*/  LDL.64 R60, [R1+0x758] ;  /* 0x00075800013c7983 */ /* 0x0005620000100a00 */
[----:B------:R-:W-:Y:S01]  /*33480*/  IMAD.MOV.U32 R83, RZ, RZ, R27 ;  /* 0x000000ffff537224 */ /* 0x000fe200078e001b */
[----:B------:R-:W-:Y:S02]  /*33490*/  MOV R3, RZ ;  /* 0x000000ff00037202 */ /* 0x000fe40000000f00 */
[----:B------:R-:W-:Y:S02]  /*334a0*/  MOV R8, 0x334c0 ;  /* 0x000334c000087802 */ /* 0x000fe40000000f00 */
[----:B-12--5:R-:W-:Y:S05]  /*334b0*/  CALL.REL.NOINC `($_ZN7cutlass13device_kernelIN5flash19enable_sm80_to_sm89INS1_16FlashAttnBwdSm80INS1_25CollectiveMainloopBwdSm80ILi2ELi2EN4cute5tupleIJNS5_1CILi128EEES8_NS7_ILi64EEEEEENS_10bfloat16_tEfNS_4arch4Sm80ELb0ELb1ELb1ELb0ELb0ELb0ELb0ELb0ELi2ELi4ELi4ELi4ELb0EEENS1_21CollectiveEpilogueBwdISA_SB_SD_Li256ELb0ELb0ELi2EEENS1_19SingleTileSchedulerILb0ELb0ELb0ELi128EEEEEEEEEvNT_6ParamsE$_ZN4cute3eso3ESOILb1ELb0EJNS_10UnderscoreES2_iEEC2ERKS2_S5_RKi) ;  /* 0xfffd4bb000007944 */ /* 0x026fea0003c3ffff */
[----:B-1----:R-:W2:Y:S01]  /*334c0*/  LDL R3, [R1+0x758] ;  /* 0x0007580001037983 */ /* 0x002ea20000100800 */
[----:B------:R-:W-:Y:S01]  /*334d0*/  IMAD.MOV.U32 R69, RZ, RZ, R27 ;  /* 0x000000ffff457224 */ /* 0x000fe200078e001b */
[----:B------:R-:W-:Y:S02]  /*334e0*/  MOV R4, 0x33510 ;  /* 0x0003351000047802 */ /* 0x000fe40000000f00 */
[----:B--2---:R-:W-:Y:S02]  /*334f0*/  SHF.L.U32 R3, R3, 0x2, RZ ;  /* 0x0000000203037819 */ /* 0x004fe400000006ff */
[----:B------:R-:W-:Y:S05]  /*33500*/  CALL.REL.NOINC `($_ZN7cutlass13device_kernelIN5flash19enable_sm80_to_sm89INS1_16FlashAttnBwdSm80INS1_25CollectiveMainloopBwdSm80ILi2ELi2EN4cute5tupleIJNS5_1CILi128EEES8_NS7_ILi64EEEEEENS_10bfloat16_tEfNS_4arch4Sm80ELb0ELb1ELb1ELb0ELb0ELb0ELb0ELb0ELi2ELi4ELi4ELi4ELb0EEENS1_21CollectiveEpilogueBwdISA_SB_SD_Li256ELb0ELb0ELi2EEENS1_19SingleTileSchedulerILb0ELb0ELb0ELi128EEEEEEEEEvNT_6ParamsE$_ZN4cute3eso3ESOILb1ELb0EJNS_6LayoutINS_5tupleIJNS3_IJNS_1CILi2EEES5_EEES6_EEENS3_IJNS3_IJNS4_ILi1EEES5_EEENS3_IJNS4_ILi32EEENS4_ILi64EEEEEEEEEEEiEEC2ERKSE_RKi) ;  /* 0xfffd6f3000007944 */ /* 0x000fea0003c3ffff */
[----:B-1----:R-:W2:Y:S01]  /*33510*/  LDL R3, [R1+0x758] ;  /* 0x0007580001037983 */ /* 0x002ea20000100800 */
[----:B------:R-:W-:Y:S02]  /*33520*/  MOV R69, R27 ;  /* 0x0000001b00457202 */ /* 0x000fe40000000f00 */
[----:B------:R-:W-:Y:S01]  /*33530*/  MOV R4, 0x33570 ;  /* 0x0003357000047802 */ /* 0x000fe20000000f00 */
[----:B--2---:R-:W-:-:S05]  /*33540*/  IMAD.WIDE R2, R3, 0x2, R48 ;  /* 0x0000000203027825 */ /* 0x004fca00078e0230 */
[----:B------:R-:W-:Y:S02]  /*33550*/  MOV R6, R2 ;  /* 0x0000000200067202 */ /* 0x000fe40000000f00 */
[----:B------:R-:W-:Y:S05]  /*33560*/  CALL.REL.NOINC `($_ZN7cutlass13device_kernelIN5flash19enable_sm80_to_sm89INS1_16FlashAttnBwdSm80INS1_25CollectiveMainloopBwdSm80ILi2ELi2EN4cute5tupleIJNS5_1CILi128EEES8_NS7_ILi64EEEEEENS_10bfloat16_tEfNS_4arch4Sm80ELb0ELb1ELb1ELb0ELb0ELb0ELb0ELb0ELi2ELi4ELi4ELi4ELb0EEENS1_21CollectiveEpilogueBwdISA_SB_SD_Li256ELb0ELb0ELi2EEENS1_19SingleTileSchedulerILb0ELb0ELb0ELi128EEEEEEEEEvNT_6ParamsE$_ZN4cute3eso3ESOILb1ELb0EJNS_6LayoutINS_5tupleIJNS3_IJNS_1CILi2EEES5_EEES6_EEENS3_IJNS3_IJNS4_ILi1EEES5_EEENS3_IJNS4_ILi32EEENS4_ILi64EEEEEEEEEEENS_10ViewEngineIPN7cutlass10bfloat16_tEEEEEC2ERKSE_RKSJ_) ;  /* 0xfffd6e8000007944 */ /* 0x000fea0003c3ffff */
[----:B------:R2:W5:Y:S04]  /*33570*/  LDL.64 R62, [R1+0x758] ;  /* 0x00075800013e7983 */ /* 0x0005680000100a00 */
[----:B------:R2:W-:Y:S02]  /*33580*/  STL [R1+0x770], RZ ;  /* 0x000770ff01007387 */ /* 0x0005e40000100800 */
.L_x_1566:
        /* <DEDUP_REMOVED lines=228> */
[----:B------:R-:W-:Y:S05]  /*343d0*/  CALL.REL.NOINC `($_ZN7cutlass13device_kernelIN5flash19enable_sm80_to_sm89INS1_16FlashAttnBwdSm80INS1_25CollectiveMainloopBwdSm80ILi2ELi2EN4cute5tupleIJNS5_1CILi128EEES8_NS7_ILi64EEEEEENS_10bfloat16_tEfNS_4arch4Sm80ELb0ELb1ELb1ELb0ELb0ELb0ELb0ELb0ELi2ELi4ELi4ELi4ELb0EEENS1_21CollectiveEpilogueBwdISA_SB_SD_Li256ELb0ELb0ELi2EEENS1_19SingleTileSchedulerILb0ELb0ELb0ELi128EEEEEEEEEvNT_6ParamsE$_ZN4cute3eso3ESOILb1ELb0EJNS_10UnderscoreES2_iEEC2ERKS2_S5_RKi) ;  /* 0xfffd3c9000007944 */ /* 0x000fea0003c3ffff */
        /* <DEDUP_REMOVED lines=465> */
[----:B------:R-:W-:Y:S02]  /*360f0*/  MOV R3, 0x1 ;  /* 0x0000000100037802 */ /* 0x000fe40000000f00 */
        /* <DEDUP_REMOVED lines=15> */
.L_x_1567:
        /* <DEDUP_REMOVED lines=710> */
.L_x_1568:
        /* <DEDUP_REMOVED lines=710> */
.L_x_1569:
        /* <DEDUP_REMOVED lines=710> */
.L_x_1570:
        /* <DEDUP_REMOVED lines=710> */
.L_x_1571:
        /* <DEDUP_REMOVED lines=710> */
.L_x_1572:
        /* <DEDUP_REMOVED lines=256> */
.L_x_1573:
        /* <DEDUP_REMOVED lines=274> */
[----:B--2--5:R-:W-:Y:S05]  /*460f0*/  CALL.REL.NOINC `($_ZN7cutlass13device_kernelIN5flash19enable_sm80_to_sm89INS1_16FlashAttnBwdSm80INS1_25CollectiveMainloopBwdSm80ILi2ELi2EN4cute5tupleIJNS5_1CILi128EEES8_NS7_ILi64EEEEEENS_10bfloat16_tEfNS_4arch4Sm80ELb0ELb1ELb1ELb0ELb0ELb0ELb0ELb0ELi2ELi4ELi4ELi4ELb0EEENS1_21CollectiveEpilogueBwdISA_SB_SD_Li256ELb0ELb0ELi2EEENS1_19SingleTileSchedulerILb0ELb0ELb0ELi128EEEEEEEEEvNT_6ParamsE$_ZZZN5flash25CollectiveMainloopBwdSm80ILi2ELi2EN4cute5tupleIJNS1_1CILi128EEES4_NS3_ILi64EEEEEEN7cutlass10bfloat16_tEfNS7_4arch4Sm80ELb0ELb1ELb1ELb0ELb0ELb0ELb0ELb0ELi2ELi4ELi4ELi4ELb0EE3mmaINS_16FlashAttnBwdSm80ISB_NS_21CollectiveEpilogueBwdIS6_S8_SA_Li256ELb0ELb0ELi2EEENS_19SingleTileSchedulerILb0ELb0ELb0ELi128EEEE13SharedStorageENS1_6TensorINS1_11ArrayEngineIfLm32EEENS1_6LayoutINS2_IJNS2_IJNS3_ILi2EEESO_EEESO_NS3_ILi4EEEEEENS2_IJNS2_IJNS3_ILi1EEESO_EEESQ_NS3_ILi8EEEEEEEEEEEEbRKNSB_6ParamsERT0_S12_iNS2_IJiiiEEERT_ENKUliT_E_clIZSC_ISJ_SX_EbS10_S12_S12_iS13_S15_EUlRS16_iE_EEDaiS16_ENKUlT_E_clIZSC_ISJ_SX_EbS10_S12_S12_iS13_S15_EUlvE0_EEDaS1B_) ;  /* 0x0001c7c000007944 */ /* 0x024fea0003c00000 */
[----:B------:R-:W2:Y:S01]  /*46100*/  LDL.64 R2, [R28+0x188] ;  /* 0x000188001c027983 */ /* 0x000ea20000100a00 */
[----:B------:R-:W-:-:S03]  /*46110*/  ULDC.64 UR4, c[0x0][0x118] ;  /* 0x0000460000047ab9 */ /* 0x000fc60000000a00 */
[----:B-1----:R1:W5:Y:S04]  /*46120*/  LDL.64 R14, [R28+0xc8] ;  /* 0x0000c8001c0e7983 */ /* 0x0023680000100a00 */
[----:B--2---:R-:W5:Y:S01]  /*46130*/  LD.E.64 R2, [R2.64] ;  /* 0x0000000402027980 */ /* 0x004f62000c101b00 */
[----:B------:R-:W-:Y:S02]  /*46140*/  MOV R9, R27 ;  /* 0x0000001b00097202 */ /* 0x000fe40000000f00 */
[----:B------:R-:W-:Y:S02]  /*46150*/  MOV R8, 0x46170 ;  /* 0x0004617000087802 */ /* 0x000fe40000000f00 */
[----:B-1---5:R-:W-:Y:S05]  /*46160*/  CALL.REL.NOINC `($_ZN7cutlass13device_kernelIN5flash19enable_sm80_to_sm89INS1_16FlashAttnBwdSm80INS1_25CollectiveMainloopBwdSm80ILi2ELi2EN4cute5tupleIJNS5_1CILi128EEES8_NS7_ILi64EEEEEENS_10bfloat16_tEfNS_4arch4Sm80ELb0ELb1ELb1ELb0ELb0ELb0ELb0ELb0ELi2ELi4ELi4ELi4ELb0EEENS1_21CollectiveEpilogueBwdISA_SB_SD_Li256ELb0ELb0ELi2EEENS1_19SingleTileSchedulerILb0ELb0ELb0ELi128EEEEEEEEEvNT_6ParamsE$_ZN4cute8smem_ptrIPN7cutlass10bfloat16_tEECI1NS_12iter_adaptorIS3_S4_EEES3_) ;  /* 0xfffc5a0000007944 */ /* 0x022fea0003c3ffff */
        /* <DEDUP_REMOVED lines=84> */
[----:B------:R1:W-:Y:S01]  /*466b0*/  STL.64 [R1+0x7a0], R2 ;  /* 0x0007a00201007387 */ /* 0x0003e20000100a00 */
[----:B------:R-:W-:Y:S02]  /*466c0*/  MOV R5, R6 ;  /* 0x0000000600057202 */ /* 0x000fe40000000f00 */
[----:B------:R-:W-:Y:S02]  /*466d0*/  MOV R4, 0x466f0 ;  /* 0x000466f000047802 */ /* 0x000fe40000000f00 */
[----:B-1----:R-:W-:Y:S05]  /*466e0*/  CALL.REL.NOINC `($_ZN7cutlass13device_kernelIN5flash19enable_sm80_to_sm89INS1_16FlashAttnBwdSm80INS1_25CollectiveMainloopBwdSm80ILi2ELi2EN4cute5tupleIJNS5_1CILi128EEES8_NS7_ILi64EEEEEENS_10bfloat16_tEfNS_4arch4Sm80ELb0ELb1ELb1ELb0ELb0ELb0ELb0ELb0ELi2ELi4ELi4ELi4ELb0EEENS1_21CollectiveEpilogueBwdISA_SB_SD_Li256ELb0ELb0ELi2EEENS1_19SingleTileSchedulerILb0ELb0ELb0ELi128EEEEEEEEEvNT_6ParamsE$_ZZN4cute7flattenINS_5tupleIJNS_1CILi1EEENS1_IJNS2_ILi8EEEiiEEENS2_ILi64EEENS1_IJiNS2_ILi144EEENS2_ILi288EEEEEENS2_ILi512EEEEEEEEDaRKT_ENKUlRKT_E_clIS9_EEDaSH_) ;  /* 0xfffc957000007944 */ /* 0x002fea0003c3ffff */
[----:B------:R1:W-:Y:S01]  /*466f0*/  STL [R1+0x794], R2 ;  /* 0x0007940201007387 */ /* 0x0003e20000100800 */
[----:B------:R-:W-:Y:S01]  /*46700*/  IMAD.MOV.U32 R62, RZ, RZ, R56 ;  /* 0x000000ffff3e7224 */ /* 0x000fe200078e0038 */
        /* <DEDUP_REMOVED lines=28> */
[----:B-1----:R-:W-:Y:S05]  /*468d0*/  CALL.REL.NOINC `($_ZN7cutlass13device_kernelIN5flash19enable_sm80_to_sm89INS1_16FlashAttnBwdSm80INS1_25CollectiveMainloopBwdSm80ILi2ELi2EN4cute5tupleIJNS5_1CILi128EEES8_NS7_ILi64EEEEEENS_10bfloat16_tEfNS_4arch4Sm80ELb0ELb1ELb1ELb0ELb0ELb0ELb0ELb0ELi2ELi4ELi4ELi4ELb0EEENS1_21CollectiveEpilogueBwdISA_SB_SD_Li256ELb0ELb0ELi2EEENS1_19SingleTileSchedulerILb0ELb0ELb0ELi128EEEEEEEEEvNT_6ParamsE$_ZN4cute3eso3ESOILb1ELb0EJNS_1CILi8EEEiiiNS2_ILi144EEENS2_ILi512EEEEEC2ERKS3_RKiSA_SA_RKS4_RKS5_) ;  /* 0xfffc235000007944 */ /* 0x002fea0003c3ffff */
        /* <DEDUP_REMOVED lines=24> */
[----:B-1----:R-:W-:Y:S05]  /*46a60*/  CALL.REL.NOINC `($_ZN7cutlass13device_kernelIN5flash19enable_sm80_to_sm89INS1_16FlashAttnBwdSm80INS1_25CollectiveMainloopBwdSm80ILi2ELi2EN4cute5tupleIJNS5_1CILi128EEES8_NS7_ILi64EEEEEENS_10bfloat16_tEfNS_4arch4Sm80ELb0ELb1ELb1ELb0ELb0ELb0ELb0ELb0ELi2ELi4ELi4ELi4ELb0EEENS1_21CollectiveEpilogueBwdISA_SB_SD_Li256ELb0ELb0ELi2EEENS1_19SingleTileSchedulerILb0ELb0ELb0ELi128EEEEEEEEEvNT_6ParamsE$_ZZN4cute6detail16composition_implINS_5tupleIJNS_1CILi16EEENS3_ILi2EEES5_S5_NS3_ILi4EEES5_EEENS2_IJNS3_ILi1EEEiiiNS3_ILi144EEENS3_ILi512EEEEEENS2_IJNS2_IJS5_S5_EEES6_NS3_ILi8EEEEEENS2_IJNS2_IJNS3_ILi64EEESA_EEES4_NS3_ILi1024EEEEEEEEDaRKT_RKT0_RKT1_RKT2_ENKUlRKT_RKT0_E_clISC_SG_EEDaSX_S10_) ;  /* 0xfffc6ff000007944 */ /* 0x002fea0003c3ffff */
[----:B------:R-:W-:Y:S01]  /*46a70*/  IMAD.MOV.U32 R22, RZ, RZ, R51 ;  /* 0x000000ffff167224 */ /* 0x000fe200078e0033 */
[----:B------:R-:W-:Y:S01]  /*46a80*/  MOV R5, R55 ;  /* 0x0000003700057202 */ /* 0x000fe20000000f00 */
[----:B------:R-:W-:Y:S01]  /*46a90*/  IMAD.MOV.U32 R3, RZ, RZ, R50 ;  /* 0x000000ffff037224 */ /* 0x000fe200078e0032 */
[----:B------:R-:W-:-:S02]  /*46aa0*/  MOV R17, R56 ;  /* 0x0000003800117202 */ /* 0x000fc40000000f00 */
[----:B------:R-:W-:Y:S02]  /*46ab0*/  MOV R16, 0x46ad0 ;  /* 0x00046ad000107802 */ /* 0x000fe40000000f00 */
[----:B--2--5:R-:W-:Y:S05]  /*46ac0*/  CALL.REL.NOINC `($_ZN7cutlass13device_kernelIN5flash19enable_sm80_to_sm89INS1_16FlashAttnBwdSm80INS1_25CollectiveMainloopBwdSm80ILi2ELi2EN4cute5tupleIJNS5_1CILi128EEES8_NS7_ILi64EEEEEENS_10bfloat16_tEfNS_4arch4Sm80ELb0ELb1ELb1ELb0ELb0ELb0ELb0ELb0ELi2ELi4ELi4ELi4ELb0EEENS1_21CollectiveEpilogueBwdISA_SB_SD_Li256ELb0ELb0ELi2EEENS1_19SingleTileSchedulerILb0ELb0ELb0ELi128EEEEEEEEEvNT_6ParamsE$_ZZN4cute6detail16composition_implINS_5tupleIJNS_1CILi16EEENS3_ILi2EEES5_S5_NS3_ILi4EEES5_EEENS2_IJNS3_ILi1EEEiiiNS3_ILi144EEENS3_ILi512EEEEEENS2_IJNS2_IJS5_S5_EEES6_NS3_ILi8EEEEEENS2_IJNS2_IJNS3_ILi64EEESA_EEES4_NS3_ILi1024EEEEEEEEDaRKT_RKT0_RKT1_RKT2_ENKUlRKT_RKT0_E_clIS6_S4_EEDaSX_S10_) ;  /* 0xfffc6d1000007944 */ /* 0x024fea0003c3ffff */
[----:B-----5:R2:W-:Y:S01]  /*46ad0*/  STL.64 [R1+0x770], R2 ;  /* 0x0007700201007387 */ /* 0x0205e20000100a00 */
[----:B------:R-:W-:Y:S01]  /*46ae0*/  IMAD.MOV.U32 R62, RZ, RZ, R27 ;  /* 0x000000ffff3e7224 */ /* 0x000fe200078e001b */
[----:B------:R-:W-:Y:S02]  /*46af0*/  MOV R69, R26 ;  /* 0x0000001a00457202 */ /* 0x000fe40000000f00 */
[----:B------:R-:W-:Y:S02]  /*46b00*/  MOV R4, 0x46b20 ;  /* 0x00046b2000047802 */ /* 0x000fe40000000f00 */
[----:B-12---:R-:W-:Y:S05]  /*46b10*/  CALL.REL.NOINC `($_ZN7cutlass13device_kernelIN5flash19enable_sm80_to_sm89INS1_16FlashAttnBwdSm80INS1_25CollectiveMainloopBwdSm80ILi2ELi2EN4cute5tupleIJNS5_1CILi128EEES8_NS7_ILi64EEEEEENS_10bfloat16_tEfNS_4arch4Sm80ELb0ELb1ELb1ELb0ELb0ELb0ELb0ELb0ELi2ELi4ELi4ELi4ELb0EEENS1_21CollectiveEpilogueBwdISA_SB_SD_Li256ELb0ELb0ELi2EEENS1_19SingleTileSchedulerILb0ELb0ELb0ELi128EEEEEEEEEvNT_6ParamsE$_ZN4cute3eso3ESOILb0ELb0EJNS_5tupleIJiNS_1CILi512EEEEEENS2_IJiiEEENS3_ILi1024EEEEEC2ERKS5_RKS6_RKS7_) ;  /* 0xfffbffd000007944 */ /* 0x006fea0003c3ffff */
[----:B------:R2:W5:Y:S04]  /*46b20*/  LDL R5, [R1+0x760] ;  /* 0x0007600001057983 */ /* 0x0005680000100800 */
[----:B-1----:R2:W5:Y:S01]  /*46b30*/  LDL.64 R2, [R1+0x758] ;  /* 0x0007580001027983 */ /* 0x0025620000100a00 */
[----:B------:R-:W-:Y:S02]  /*46b40*/  MOV R62, R27 ;  /* 0x0000001b003e7202 */ /* 0x000fe40000000f00 */
[----:B------:R-:W-:-:S02]  /*46b50*/  MOV R6, 0x46b70 ;  /* 0x00046b7000067802 */ /* 0x000fc40000000f00 */
[----:B--2--5:R-:W-:Y:S05]  /*46b60*/  CALL.REL.NOINC `($_ZN7cutlass13device_kernelIN5flash19enable_sm80_to_sm89INS1_16FlashAttnBwdSm80INS1_25CollectiveMainloopBwdSm80ILi2ELi2EN4cute5tupleIJNS5_1CILi128EEES8_NS7_ILi64EEEEEENS_10bfloat16_tEfNS_4arch4Sm80ELb0ELb1ELb1ELb0ELb0ELb0ELb0ELb0ELi2ELi4ELi4ELi4ELb0EEENS1_21CollectiveEpilogueBwdISA_SB_SD_Li256ELb0ELb0ELi2EEENS1_19SingleTileSchedulerILb0ELb0ELb0ELi128EEEEEEEEEvNT_6ParamsE$_ZN4cute5tupleIJNS0_IJNS0_IJNS_1CILi2EEES2_EEES3_NS1_ILi8EEEEEENS0_IJNS0_IJiNS1_ILi512EEEEEENS0_IJiiEEENS1_ILi1024EEEEEEEEC2ERKS5_RKSA_) ;  /* 0xfffc47e000007944 */ /* 0x024fea0003c3ffff */
        /* <DEDUP_REMOVED lines=18> */
[----:B------:R-:W-:Y:S01]  /*46c90*/  MOV R62, R27 ;  /* 0x0000001b003e7202 */ /* 0x000fe20000000f00 */
[----:B------:R-:W-:Y:S01]  /*46ca0*/  IMAD.MOV.U32 R69, RZ, RZ, R26 ;  /* 0x000000ffff457224 */ /* 0x000fe200078e001a */
        /* <DEDUP_REMOVED lines=9> */
[----:B------:R1:W-:Y:S01]  /*46d40*/  STL.64 [R1+0x7a0], R2 ;  /* 0x0007a00201007387 */ /* 0x0003e20000100a00 */
[----:B------:R-:W-:-:S02]  /*46d50*/  MOV R62, R56 ;  /* 0x00000038003e7202 */ /* 0x000fc40000000f00 */
[----:B------:R-:W-:Y:S02]  /*46d60*/  MOV R4, 0x46d80 ;  /* 0x00046d8000047802 */ /* 0x000fe40000000f00 */
        /* <DEDUP_REMOVED lines=37> */
[----:B------:R-:W-:Y:S01]  /*46fc0*/  IMAD.SHL.U32 R6, R5, 0x2000, RZ ;  /* 0x0000200005067824 */ /* 0x000fe200078e00ff */
[----:B------:R-:W-:-:S02]  /*46fd0*/  MOV R15, R48 ;  /* 0x00000030000f7202 */ /* 0x000fc40000000f00 */
[----:B------:R-:W-:Y:S02]  /*46fe0*/  MOV R4, 0x47010 ;  /* 0x0004701000047802 */ /* 0x000fe40000000f00 */
        /* <DEDUP_REMOVED lines=50> */
[----:B-12--5:R-:W-:Y:S05]  /*47310*/  CALL.REL.NOINC `($_ZN7cutlass13device_kernelIN5flash19enable_sm80_to_sm89INS1_16FlashAttnBwdSm80INS1_25CollectiveMainloopBwdSm80ILi2ELi2EN4cute5tupleIJNS5_1CILi128EEES8_NS7_ILi64EEEEEENS_10bfloat16_tEfNS_4arch4Sm80ELb0ELb1ELb1ELb0ELb0ELb0ELb0ELb0ELi2ELi4ELi4ELi4ELb0EEENS1_21CollectiveEpilogueBwdISA_SB_SD_Li256ELb0ELb0ELi2EEENS1_19SingleTileSchedulerILb0ELb0ELb0ELi128EEEEEEEEEvNT_6ParamsE$_ZZN4cute7idx2crdINS_5tupleIJiiNS_1CILi0EEEEEENS1_IJNS1_IJNS2_ILi4EEENS2_ILi8EEEEEES5_NS2_ILi1EEEEEEEEDaRKT_RKT0_ENKUlRKT_RKT0_E_clIiS7_EEDaSI_SL_) ;  /* 0xfffc8e2000007944 */ /* 0x026fea0003c3ffff */
[----:B------:R-:W-:Y:S02]  /*47320*/  MOV R2, 0x47340 ;  /* 0x0004734000027802 */ /* 0x000fe40000000f00 */
[----:B-1----:R-:W-:Y:S05]  /*47330*/  CALL.REL.NOINC `($_ZN7cutlass13device_kernelIN5flash19enable_sm80_to_sm89INS1_16FlashAttnBwdSm80INS1_25CollectiveMainloopBwdSm80ILi2ELi2EN4cute5tupleIJNS5_1CILi128EEES8_NS7_ILi64EEEEEENS_10bfloat16_tEfNS_4arch4Sm80ELb0ELb1ELb1ELb0ELb0ELb0ELb0ELb0ELi2ELi4ELi4ELi4ELb0EEENS1_21CollectiveEpilogueBwdISA_SB_SD_Li256ELb0ELb0ELi2EEENS1_19SingleTileSchedulerILb0ELb0ELb0ELi128EEEEEEEEEvNT_6ParamsE$_ZZN4cute7idx2crdINS_5tupleIJiiNS_1CILi0EEEEEENS1_IJNS1_IJNS2_ILi4EEENS2_ILi8EEEEEES5_NS2_ILi1EEEEEEEEDaRKT_RKT0_ENKUlRKT_RKT0_E_clIiS5_EEDaSI_SL_) ;  /* 0xfffc8dd000007944 */ /* 0x002fea0003c3ffff */
[----:B------:R1:W-:Y:S01]  /*47340*/  STL [R1+0x7a0], R6 ;  /* 0x0007a00601007387 */ /* 0x0003e20000100800 */
        /* <DEDUP_REMOVED lines=18> */
[----:B------:R-:W-:-:S03]  /*47470*/  MOV R4, 0x47490 ;  /* 0x0004749000047802 */ /* 0x000fc60000000f00 */
        /* <DEDUP_REMOVED lines=946> */
.L_x_1574:
        /* <DEDUP_REMOVED lines=710> */
.L_x_1575:
        /* <DEDUP_REMOVED lines=710> */
.L_x_1576:
        /* <DEDUP_REMOVED lines=710> */
.L_x_1577:
        /* <DEDUP_REMOVED lines=710> */
.L_x_1578:
        /* <DEDUP_REMOVED lines=710> */
.L_x_1579:
        /* <DEDUP_REMOVED lines=710> */
.L_x_1580:
        /* <DEDUP_REMOVED lines=256> */
.L_x_1581:
        /* <DEDUP_REMOVED lines=251> */
[----:B------:R-:W-:Y:S05]  /*5d990*/  RET.REL.NODEC R6 `(_ZN7cutlass13device_kernelIN5flash19enable_sm80_to_sm89INS1_16FlashAttnBwdSm80INS1_25CollectiveMainloopBwdSm80ILi2ELi2EN4cute5tupleIJNS5_1CILi128EEES8_NS7_ILi64EEEEEENS_10bfloat16_tEfNS_4arch4Sm80ELb0ELb1ELb1ELb0ELb0ELb0ELb0ELb0ELi2ELi4ELi4ELi4ELb0EEENS1_21CollectiveEpilogueBwdISA_SB_SD_Li256ELb0ELb0ELi2EEENS1_19SingleTileSchedulerILb0ELb0ELb0ELi128EEEEEEEEEvNT_6ParamsE) ;  /* 0xfffa266006007950 */ /* 0x000fea0003c3ffff */
        .type           $_ZN7cutlass13device_kernelIN5flash19enable_sm80_to_sm89INS1_16FlashAttnBwdSm80INS1_25CollectiveMainloopBwdSm80ILi2ELi2EN4cute5tupleIJNS5_1CILi128EEES8_NS7_ILi64EEEEEENS_10bfloat16_tEfNS_4arch4Sm80ELb0ELb1ELb1ELb0ELb0ELb0ELb0ELb0ELi2ELi4ELi4ELi4ELb0EEENS1_21CollectiveEpilogueBwdISA_SB_SD_Li256ELb0ELb0ELi2EEENS1_19SingleTileSchedulerILb0ELb0ELb0ELi128EEEEEEEEEvNT_6ParamsE$_ZZN5flash25CollectiveMainloopBwdSm80ILi2ELi2EN4cute5tupleIJNS1_1CILi128EEES4_NS3_ILi64EEEEEEN7cutlass10bfloat16_tEfNS7_4arch4Sm80ELb0ELb1ELb1ELb0ELb0ELb0ELb0ELb0ELi2ELi4ELi4ELi4ELb0EE3mmaINS_16FlashAttnBwdSm80ISB_NS_21CollectiveEpilogueBwdIS6_S8_SA_Li256ELb0ELb0ELi2EEENS_19SingleTileSchedulerILb0ELb0ELb0ELi128EEEE13SharedStorageENS1_6TensorINS1_11ArrayEngineIfLm32EEENS1_6LayoutINS2_IJNS2_IJNS3_ILi2EEESO_EEESO_NS3_ILi4EEEEEENS2_IJNS2_IJNS3_ILi1EEESO_EEESQ_NS3_ILi8EEEEEEEEEEEEbRKNSB_6ParamsERT0_S12_iNS2_IJiiiEEERT_ENKUliiE0_clEii,@function
        .size           $_ZN7cutlass13device_kernelIN5flash19enable_sm80_to_sm89INS1_16FlashAttnBwdSm80INS1_25CollectiveMainloopBwdSm80ILi2ELi2EN4cute5tupleIJNS5_1CILi128EEES8_NS7_ILi64EEEEEENS_10bfloat16_tEfNS_4arch4Sm80ELb0ELb1ELb1ELb0ELb0ELb0ELb0ELb0ELi2ELi4ELi4ELi4ELb0EEENS1_21CollectiveEpilogueBwdISA_SB_SD_Li256ELb0ELb0ELi2EEENS1_19SingleTileSchedulerILb0ELb0ELb0ELi128EEEEEEEEEvNT_6ParamsE$_ZZN5flash25CollectiveMainloopBwdSm80ILi2ELi2EN4cute5tupleIJNS1_1CILi128EEES4_NS3_ILi64EEEEEEN7cutlass10bfloat16_tEfNS7_4arch4Sm80ELb0ELb1ELb1ELb0ELb0ELb0ELb0ELb0ELi2ELi4ELi4ELi4ELb0EE3mmaINS_16FlashAttnBwdSm80ISB_NS_21CollectiveEpilogueBwdIS6_S8_SA_Li256ELb0ELb0ELi2EEENS_19SingleTileSchedulerILb0ELb0ELb0ELi128EEEE13SharedStorageENS1_6TensorINS1_11ArrayEngineIfLm32EEENS1_6LayoutINS2_IJNS2_IJNS3_ILi2EEESO_EEESO_NS3_ILi4EEEEEENS2_IJNS2_IJNS3_ILi1EEESO_EEESQ_NS3_ILi8EEEEEEEEEEEEbRKNSB_6ParamsERT0_S12_iNS2_IJiiiEEERT_ENKUliiE0_clEii,($_ZN7cutlass13device_kernelIN5flash19enable_sm80_to_sm89INS1_16FlashAttnBwdSm80INS1_25CollectiveMainloopBwdSm80ILi2ELi2EN4cute5tupleIJNS5_1CILi128EEES8_NS7_ILi64EEEEEENS_10bfloat16_tEfNS_4arch4Sm80ELb0ELb1ELb1ELb0ELb0ELb0ELb0ELb0ELi2ELi4ELi4ELi4ELb0EEENS1_21CollectiveEpilogueBwdISA_SB_SD_Li256ELb0ELb0ELi2EEENS1_19SingleTileSchedulerILb0ELb0ELb0ELi128EEEEEEEEEvNT_6ParamsE$_ZZN5flash25CollectiveMainloopBwdSm80ILi2ELi2EN4cute5tupleIJNS1_1CILi128EEES4_NS3_ILi64EEEEEEN7cutlass10bfloat16_tEfNS7_4arch4Sm80ELb0ELb1ELb1ELb0ELb0ELb0ELb0ELb0ELi2ELi4ELi4ELi4ELb0EE3mmaINS_16FlashAttnBwdSm80ISB_NS_21CollectiveEpilogueBwdIS6_S8_SA_Li256ELb0ELb0ELi2EEENS_19SingleTileSchedulerILb0ELb0ELb0ELi128EEEE13SharedStorageENS1_6TensorINS1_11ArrayEngineIfLm32EEENS1_6LayoutINS2_IJNS2_IJNS3_ILi2EEESO_EEESO_NS3_ILi4EEEEEENS2_IJNS2_IJNS3_ILi1EEESO_EEESQ_NS3_ILi8EEEEEEEEEEEEbRKNSB_6ParamsERT0_S12_iNS2_IJiiiEEERT_ENKUliiE_clEii - $_ZN7cutlass13device_kernelIN5flash19enable_sm80_to_sm89INS1_16FlashAttnBwdSm80INS1_25CollectiveMainloopBwdSm80ILi2ELi2EN4cute5tupleIJNS5_1CILi128EEES8_NS7_ILi64EEEEEENS_10bfloat16_tEfNS_4arch4Sm80ELb0ELb1ELb1ELb0ELb0ELb0ELb0ELb0ELi2ELi4ELi4ELi4ELb0EEENS1_21CollectiveEpilogueBwdISA_SB_SD_Li256ELb0ELb0ELi2EEENS1_19SingleTileSchedulerILb0ELb0ELb0ELi128EEEEEEEEEvNT_6ParamsE$_ZZN5flash25CollectiveMainloopBwdSm80ILi2ELi2EN4cute5tupleIJNS1_1CILi128EEES4_NS3_ILi64EEEEEEN7cutlass10bfloat16_tEfNS7_4arch4Sm80ELb0ELb1ELb1ELb0ELb0ELb0ELb0ELb0ELi2ELi4ELi4ELi4ELb0EE3mmaINS_16FlashAttnBwdSm80ISB_NS_21CollectiveEpilogueBwdIS6_S8_SA_Li256ELb0ELb0ELi2EEENS_19SingleTileSchedulerILb0ELb0ELb0ELi128EEEE13SharedStorageENS1_6TensorINS1_11ArrayEngineIfLm32EEENS1_6LayoutINS2_IJNS2_IJNS3_ILi2EEESO_EEESO_NS3_ILi4EEEEEENS2_IJNS2_IJNS3_ILi1EEESO_EEESQ_NS3_ILi8EEEEEEEEEEEEbRKNSB_6ParamsERT0_S12_iNS2_IJiiiEEERT_ENKUliiE0_clEii)
$_ZN7cutlass13device_kernelIN5flash19enable_sm80_to_sm89INS1_16FlashAttnBwdSm80INS1_25CollectiveMainloopBwdSm80ILi2ELi2EN4cute5tupleIJNS5_1CILi128EEES8_NS7_ILi64EEEEEENS_10bfloat16_tEfNS_4arch4Sm80ELb0ELb1ELb1ELb0ELb0ELb0ELb0ELb0ELi2ELi4ELi4ELi4ELb0EEENS1_21CollectiveEpilogueBwdISA_SB_SD_Li256ELb0ELb0ELi2EEENS1_19SingleTileSchedulerILb0ELb0ELb0ELi128EEEEEEEEEvNT_6ParamsE$_ZZN5flash25CollectiveMainloopBwdSm80ILi2ELi2EN4cute5tupleIJNS1_1CILi128EEES4_NS3_ILi64EEEEEEN7cutlass10bfloat16_tEfNS7_4arch4Sm80ELb0ELb1ELb1ELb0ELb0ELb0ELb0ELb0ELi2ELi4ELi4ELi4ELb0EE3mmaINS_16FlashAttnBwdSm80ISB_NS_21CollectiveEpilogueBwdIS6_S8_SA_Li256ELb0ELb0ELi2EEENS_19SingleTileSchedulerILb0ELb0ELb0ELi128EEEE13SharedStorageENS1_6TensorINS1_11ArrayEngineIfLm32EEENS1_6LayoutINS2_IJNS2_IJNS3_ILi2EEESO_EEESO_NS3_ILi4EEEEEENS2_IJNS2_IJNS3_ILi1EEESO_EEESQ_NS3_ILi8EEEEEEEEEEEEbRKNSB_6ParamsERT0_S12_iNS2_IJiiiEEERT_ENKUliiE0_clEii:
        /* <DEDUP_REMOVED lines=9> */
[----:B-1---5:R-:W-:Y:S05]  /*5da30*/  CALL.REL.NOINC `($_ZN7cutlass13device_kernelIN5flash19enable_sm80_to_sm89INS1_16FlashAttnBwdSm80INS1_25CollectiveMainloopBwdSm80ILi2ELi2EN4cute5tupleIJNS5_1CILi128EEES8_NS7_ILi64EEEEEENS_10bfloat16_tEfNS_4arch4Sm80ELb0ELb1ELb1ELb0ELb0ELb0ELb0ELb0ELi2ELi4ELi4ELi4ELb0EEENS1_21CollectiveEpilogueBwdISA_SB_SD_Li256ELb0ELb0ELi2EEENS1_19SingleTileSchedulerILb0ELb0ELb0ELi128EEEEEEEEEvNT_6ParamsE$_ZN4cute3eso3ESOILb1ELb0EJNS_10UnderscoreES2_S2_iEEC2ERKS2_S5_S5_RKi) ;  /* 0xfffaa5f000007944 */ /* 0x022fea0003c3ffff */
[----:B-1----:R-:W2:Y:S01]  /*5da40*/  LDL R3, [R1+0x1688] ;  /* 0x0016880001037983 */ /* 0x002ea20000100800 */
[----:B------:R-:W-:Y:S02]  /*5da50*/  MOV R4, 0x5da80 ;  /* 0x0005da8000047802 */ /* 0x000fe40000000f00 */
[----:B--2---:R-:W-:Y:S02]  /*5da60*/  SHF.L.U32 R3, R3, 0xd, RZ ;  /* 0x0000000d03037819 */ /* 0x004fe400000006ff */
[----:B------:R-:W-:Y:S05]  /*5da70*/  CALL.REL.NOINC `($_ZN7cutlass13device_kernelIN5flash19enable_sm80_to_sm89INS1_16FlashAttnBwdSm80INS1_25CollectiveMainloopBwdSm80ILi2ELi2EN4cute5tupleIJNS5_1CILi128EEES8_NS7_ILi64EEEEEENS_10bfloat16_tEfNS_4arch4Sm80ELb0ELb1ELb1ELb0ELb0ELb0ELb0ELb0ELi2ELi4ELi4ELi4ELb0EEENS1_21CollectiveEpilogueBwdISA_SB_SD_Li256ELb0ELb0ELi2EEENS1_19SingleTileSchedulerILb0ELb0ELb0ELi128EEEEEEEEEvNT_6ParamsE$_ZN4cute3eso3ESOILb1ELb0EJNS_6LayoutINS_5tupleIJNS3_IJNS_1CILi8EEENS4_ILi1EEEEEENS4_ILi4EEES6_EEENS3_IJNS3_IJS6_NS4_ILi0EEEEEENS4_ILi2048EEESA_EEEEEiEEC2ERKSE_RKi) ;  /* 0xfffad5a000007944 */ /* 0x000fea0003c3ffff */
[----:B------:R-:W-:Y:S01]  /*5da80*/  ULDC.64 UR8, c[0x0][0x118] ;  /* 0x0000460000087ab9 */ /* 0x000fe20000000a00 */
[----:B-1----:R-:W2:Y:S04]  /*5da90*/  LDL R2, [R1+0x1688] ;  /* 0x0016880001027983 */ /* 0x002ea80000100800 */
[----:B------:R-:W2:Y:S01]  /*5daa0*/  LD.E.64 R10, [R10.64] ;  /* 0x000000080a0a7980 */ /* 0x000ea2000c101b00 */
[----:B------:R-:W-:-:S02]  /*5dab0*/  MOV R9, R83 ;  /* 0x0000005300097202 */ /* 0x000fc40000000f00 */
[----:B------:R-:W-:Y:S01]  /*5dac0*/  MOV R8, 0x5daf0 ;  /* 0x0005daf000087802 */ /* 0x000fe20000000f00 */
[----:B--2---:R-:W-:-:S04]  /*5dad0*/  IMAD.WIDE R2, R2, 0x2, R10 ;  /* 0x0000000202027825 */ /* 0x004fc800078e020a */
[----:B------:R-:W-:Y:S05]  /*5dae0*/  CALL.REL.NOINC `($_ZN7cutlass13device_kernelIN5flash19enable_sm80_to_sm89INS1_16FlashAttnBwdSm80INS1_25CollectiveMainloopBwdSm80ILi2ELi2EN4cute5tupleIJNS5_1CILi128EEES8_NS7_ILi64EEEEEENS_10bfloat16_tEfNS_4arch4Sm80ELb0ELb1ELb1ELb0ELb0ELb0ELb0ELb0ELi2ELi4ELi4ELi4ELb0EEENS1_21CollectiveEpilogueBwdISA_SB_SD_Li256ELb0ELb0ELi2EEENS1_19SingleTileSchedulerILb0ELb0ELb0ELi128EEEEEEEEEvNT_6ParamsE$_ZN4cute8smem_ptrIPN7cutlass10bfloat16_tEECI1NS_12iter_adaptorIS3_S4_EEES3_) ;  /* 0xfffae08000007944 */ /* 0x000fea0003c3ffff */
[----:B-1----:R1:W5:Y:S01]  /*5daf0*/  LDL.64 R2, [R1+0x1688] ;  /* 0x0016880001027983 */ /* 0x0023620000100a00 */
[----:B------:R-:W-:-:S03]  /*5db00*/  MOV R6, 0x5db20 ;  /* 0x0005db2000067802 */ /* 0x000fc60000000f00 */
[----:B-1---5:R-:W-:Y:S05]  /*5db10*/  CALL.REL.NOINC `($_ZN7cutlass13device_kernelIN5flash19enable_sm80_to_sm89INS1_16FlashAttnBwdSm80INS1_25CollectiveMainloopBwdSm80ILi2ELi2EN4cute5tupleIJNS5_1CILi128EEES8_NS7_ILi64EEEEEENS_10bfloat16_tEfNS_4arch4Sm80ELb0ELb1ELb1ELb0ELb0ELb0ELb0ELb0ELi2ELi4ELi4ELi4ELb0EEENS1_21CollectiveEpilogueBwdISA_SB_SD_Li256ELb0ELb0ELi2EEENS1_19SingleTileSchedulerILb0ELb0ELb0ELi128EEEEEEEEEvNT_6ParamsE$_ZN4cute3eso3ESOILb1ELb0EJNS_6LayoutINS_5tupleIJNS3_IJNS_1CILi8EEENS4_ILi1EEEEEENS4_ILi4EEES6_EEENS3_IJNS3_IJS6_NS4_ILi0EEEEEENS4_ILi2048EEESA_EEEEENS_10ViewEngineINS_8smem_ptrIPN7cutlass10bfloat16_tEEEEEEEC2ERKSE_RKSL_) ;  /* 0xfffad4b000007944 */ /* 0x022fea0003c3ffff */
[----:B------:R-:W-:Y:S01]  /*5db20*/  ULDC.64 UR8, c[0x0][0x118] ;  /* 0x0000460000087ab9 */ /* 0x000fe20000000a00 */
[----:B------:R2:W5:Y:S04]  /*5db30*/  LDL.64 R86, [R1+0x1688] ;  /* 0x0016880001567983 */ /* 0x0005680000100a00 */
[----:B------:R2:W5:Y:S01]  /*5db40*/  LD.E.64 R8, [R84.64+0x8] ;  /* 0x0000080854087980 */ /* 0x000562000c101b00 */
[----:B-1----:R-:W-:Y:S02]  /*5db50*/  MOV R3, R15 ;  /* 0x0000000f00037202 */ /* 0x002fe40000000f00 */
[----:B------:R-:W-:-:S02]  /*5db60*/  MOV R4, 0x5db80 ;  /* 0x0005db8000047802 */ /* 0x000fc40000000f00 */
[----:B--2--5:R-:W-:Y:S05]  /*5db70*/  CALL.REL.NOINC `($_ZN7cutlass13device_kernelIN5flash19enable_sm80_to_sm89INS1_16FlashAttnBwdSm80INS1_25CollectiveMainloopBwdSm80ILi2ELi2EN4cute5tupleIJNS5_1CILi128EEES8_NS7_ILi64EEEEEENS_10bfloat16_tEfNS_4arch4Sm80ELb0ELb1ELb1ELb0ELb0ELb0ELb0ELb0ELi2ELi4ELi4ELi4ELb0EEENS1_21CollectiveEpilogueBwdISA_SB_SD_Li256ELb0ELb0ELi2EEENS1_19SingleTileSchedulerILb0ELb0ELb0ELi128EEEEEEEEEvNT_6ParamsE$_ZN4cute3eso3ESOILb1ELb0EJNS_10UnderscoreES2_S2_iEEC2ERKS2_S5_S5_RKi) ;  /* 0xfffaa4b000007944 */ /* 0x024fea0003c3ffff */
[----:B------:R-:W2:Y:S01]  /*5db80*/  LDL R11, [R1+0x1688] ;  /* 0x00168800010b7983 */ /* 0x000ea20000100800 */
[----:B------:R-:W-:-:S03]  /*5db90*/  ULDC.64 UR8, c[0x0][0x118] ;  /* 0x0000460000087ab9 */ /* 0x000fc60000000a00 */
[----:B-1----:R1:W5:Y:S01]  /*5dba0*/  LD.E.64 R2, [R8.64+0x8] ;  /* 0x0000080808027980 */ /* 0x002362000c101b00 */
[----:B------:R-:W-:Y:S02]  /*5dbb0*/  MOV R4, 0x5dbe0 ;  /* 0x0005dbe000047802 */ /* 0x000fe40000000f00 */
[----:B--2---:R-:W-:Y:S02]  /*5dbc0*/  SHF.R.S32.HI R10, RZ, 0x1f, R11 ;  /* 0x0000001fff0a7819 */ /* 0x004fe4000001140b */
[----:B-1---5:R-:W-:Y:S05]  /*5dbd0*/  CALL.REL.NOINC `($_ZN7cutlass13device_kernelIN5flash19enable_sm80_to_sm89INS1_16FlashAttnBwdSm80INS1_25CollectiveMainloopBwdSm80ILi2ELi2EN4cute5tupleIJNS5_1CILi128EEES8_NS7_ILi64EEEEEENS_10bfloat16_tEfNS_4arch4Sm80ELb0ELb1ELb1ELb0ELb0ELb0ELb0ELb0ELi2ELi4ELi4ELi4ELb0EEENS1_21CollectiveEpilogueBwdISA_SB_SD_Li256ELb0ELb0ELi2EEENS1_19SingleTileSchedulerILb0ELb0ELb0ELi128EEEEEEEEEvNT_6ParamsE$_ZZN4cute5sliceINS_5tupleIJNS_10UnderscoreES2_S2_iEEENS1_IJNS1_IJNS_1CILi1EEENS4_ILi0EEEEEElS6_lEEEEEDaRKT_RKT0_ENKUlRKT_RKT0_E_clIS2_lEEDaSH_SK_) ;  /* 0xfffafa2000007944 */ /* 0x022fea0003c3ffff */
[----:B-----5:R-:W-:Y:S02]  /*5dbe0*/  MOV R5, R3 ;  /* 0x0000000300057202 */ /* 0x020fe40000000f00 */
[----:B------:R-:W-:Y:S02]  /*5dbf0*/  MOV R4, 0x5dc10 ;  /* 0x0005dc1000047802 */ /* 0x000fe40000000f00 */
[----:B-1----:R-:W-:Y:S05]  /*5dc00*/  CALL.REL.NOINC `($_ZN7cutlass13device_kernelIN5flash19enable_sm80_to_sm89INS1_16FlashAttnBwdSm80INS1_25CollectiveMainloopBwdSm80ILi2ELi2EN4cute5tupleIJNS5_1CILi128EEES8_NS7_ILi64EEEEEENS_10bfloat16_tEfNS_4arch4Sm80ELb0ELb1ELb1ELb0ELb0ELb0ELb0ELb0ELi2ELi4ELi4ELi4ELb0EEENS1_21CollectiveEpilogueBwdISA_SB_SD_Li256ELb0ELb0ELi2EEENS1_19SingleTileSchedulerILb0ELb0ELb0ELi128EEEEEEEEEvNT_6ParamsE$_ZZN4cute12filter_tupleINS_5tupleIJNS_10UnderscoreES2_S2_iEEENS1_IJNS1_IJNS_1CILi1EEENS4_ILi0EEEEEElS6_lEEEZNS_5sliceIS3_S8_EEDaRKT_RKT0_EUlRKT_RKT0_E_EEDaSC_SF_OT1_ENKUlDpSI_E_clIJNS1_IJS7_EEENS1_IJlEEENS1_IJS6_EEENS1_IJEEEEEEDaSP_) ;  /* 0xfffae6a000007944 */ /* 0x002fea0003c3ffff */
[----:B-----5:R-:W-:Y:S02]  /*5dc10*/  MOV R5, R3 ;  /* 0x0000000300057202 */ /* 0x020fe40000000f00 */
[----:B------:R-:W-:Y:S02]  /*5dc20*/  MOV R4, 0x5dc40 ;  /* 0x0005dc4000047802 */ /* 0x000fe40000000f00 */
[----:B-1----:R-:W-:Y:S05]  /*5dc30*/  CALL.REL.NOINC `($_ZN7cutlass13device_kernelIN5flash19enable_sm80_to_sm89INS1_16FlashAttnBwdSm80INS1_25CollectiveMainloopBwdSm80ILi2ELi2EN4cute5tupleIJNS5_1CILi128EEES8_NS7_ILi64EEEEEENS_10bfloat16_tEfNS_4arch4Sm80ELb0ELb1ELb1ELb0ELb0ELb0ELb0ELb0ELi2ELi4ELi4ELi4ELb0EEENS1_21CollectiveEpilogueBwdISA_SB_SD_Li256ELb0ELb0ELi2EEENS1_19SingleTileSchedulerILb0ELb0ELb0ELi128EEEEEEEEEvNT_6ParamsE$_ZN4cute5tupleIJNS0_IJNS0_IJNS_1CILi8EEENS1_ILi1EEEEEENS1_ILi4EEES3_EEENS0_IJNS0_IJS3_NS1_ILi0EEEEEElS7_EEEEEC2ERKS6_RKS9_) ;  /* 0xfffad8e000007944 */ /* 0x002fea0003c3ffff */
        /* <DEDUP_REMOVED lines=9> */
[----:B-1---5:R-:W-:Y:S05]  /*5dcd0*/  CALL.REL.NOINC `($_ZN7cutlass13device_kernelIN5flash19enable_sm80_to_sm89INS1_16FlashAttnBwdSm80INS1_25CollectiveMainloopBwdSm80ILi2ELi2EN4cute5tupleIJNS5_1CILi128EEES8_NS7_ILi64EEEEEENS_10bfloat16_tEfNS_4arch4Sm80ELb0ELb1ELb1ELb0ELb0ELb0ELb0ELb0ELi2ELi4ELi4ELi4ELb0EEENS1_21CollectiveEpilogueBwdISA_SB_SD_Li256ELb0ELb0ELi2EEENS1_19SingleTileSchedulerILb0ELb0ELb0ELi128EEEEEEEEEvNT_6ParamsE$_ZN4cute3eso3ESOILb0ELb0EJNS_6LayoutINS_5tupleIJNS3_IJNS_1CILi8EEENS4_ILi1EEEEEENS4_ILi4EEES6_EEENS3_IJNS3_IJS6_NS4_ILi0EEEEEElSA_EEEEElEEC2ERKSD_RKl) ;  /* 0xfffa986000007944 */ /* 0x022fea0003c3ffff */
[----:B------:R-:W-:Y:S01]  /*5dce0*/  ULDC.64 UR8, c[0x0][0x118] ;  /* 0x0000460000087ab9 */ /* 0x000fe20000000a00 */
[----:B-1----:R-:W2:Y:S04]  /*5dcf0*/  LDL.64 R10, [R1+0x1690] ;  /* 0x00169000010a7983 */ /* 0x002ea80000100a00 */
[----:B------:R-:W2:Y:S04]  /*5dd00*/  LD.E.64 R8, [R8.64+0x18] ;  /* 0x0000180808087980 */ /* 0x000ea8000c101b00 */
[----:B------:R1:W5:Y:S01]  /*5dd10*/  LDL.64 R2, [R1+0x1688] ;  /* 0x0016880001027983 */ /* 0x0003620000100a00 */
[----:B------:R-:W-:-:S02]  /*5dd20*/  MOV R6, 0x5dd60 ;  /* 0x0005dd6000067802 */ /* 0x000fc40000000f00 */
[----:B--2---:R-:W-:-:S04]  /*5dd30*/  LEA R4, P0, R10, R8, 0x1 ;  /* 0x000000080a047211 */ /* 0x004fc800078008ff */
[----:B------:R-:W-:-:S04]  /*5dd40*/  LEA.HI.X R11, R10, R9, R11, 0x1, P0 ;  /* 0x000000090a0b7211 */ /* 0x000fc800000f0c0b */
[----:B-1---5:R-:W-:Y:S05]  /*5dd50*/  CALL.REL.NOINC `($_ZN7cutlass13device_kernelIN5flash19enable_sm80_to_sm89INS1_16FlashAttnBwdSm80INS1_25CollectiveMainloopBwdSm80ILi2ELi2EN4cute5tupleIJNS5_1CILi128EEES8_NS7_ILi64EEEEEENS_10bfloat16_tEfNS_4arch4Sm80ELb0ELb1ELb1ELb0ELb0ELb0ELb0ELb0ELi2ELi4ELi4ELi4ELb0EEENS1_21CollectiveEpilogueBwdISA_SB_SD_Li256ELb0ELb0ELi2EEENS1_19SingleTileSchedulerILb0ELb0ELb0ELi128EEEEEEEEEvNT_6ParamsE$_ZN4cute8gmem_ptrIPKN7cutlass10bfloat16_tEECI1NS_12iter_adaptorIS4_S5_EEES4_) ;  /* 0xfffadd0000007944 */ /* 0x022fea0003c3ffff */
[----:B------:R-:W2:Y:S01]  /*5dd60*/  LDL.64 R8, [R1+0x1688] ;  /* 0x0016880001087983 */ /* 0x000ea20000100a00 */
[----:B------:R-:W-:Y:S02]  /*5dd70*/  MOV R5, R3 ;  /* 0x0000000300057202 */ /* 0x000fe40000000f00 */
[----:B------:R-:W-:Y:S01]  /*5dd80*/  MOV R6, 0x5ddb0 ;  /* 0x0005ddb000067802 */ /* 0x000fe20000000f00 */
[----:B--2---:R1:W-:Y:S04]  /*5dd90*/  STL.64 [R1+0x1698], R8 ;  /* 0x0016980801007387 */ /* 0x0043e80000100a00 */
[----:B-1----:R-:W-:Y:S05]  /*5dda0*/  CALL.REL.NOINC `($_ZN7cutlass13device_kernelIN5flash19enable_sm80_to_sm89INS1_16FlashAttnBwdSm80INS1_25CollectiveMainloopBwdSm80ILi2ELi2EN4cute5tupleIJNS5_1CILi128EEES8_NS7_ILi64EEEEEENS_10bfloat16_tEfNS_4arch4Sm80ELb0ELb1ELb1ELb0ELb0ELb0ELb0ELb0ELi2ELi4ELi4ELi4ELb0EEENS1_21CollectiveEpilogueBwdISA_SB_SD_Li256ELb0ELb0ELi2EEENS1_19SingleTileSchedulerILb0ELb0ELb0ELi128EEEEEEEEEvNT_6ParamsE$_ZN4cute3eso3ESOILb0ELb0EJNS_6LayoutINS_5tupleIJNS3_IJNS_1CILi8EEENS4_ILi1EEEEEENS4_ILi4EEES6_EEENS3_IJNS3_IJS6_NS4_ILi0EEEEEElSA_EEEEENS_10ViewEngineINS_8gmem_ptrIPKN7cutlass10bfloat16_tEEEEEEEC2ERKSD_RKSL_) ;  /* 0xfffa96f000007944 */ /* 0x002fea0003c3ffff */
        /* <DEDUP_REMOVED lines=11> */
[----:B--2--5:R-:W-:Y:S05]  /*5de60*/  CALL.REL.NOINC `($_ZN7cutlass13device_kernelIN5flash19enable_sm80_to_sm89INS1_16FlashAttnBwdSm80INS1_25CollectiveMainloopBwdSm80ILi2ELi2EN4cute5tupleIJNS5_1CILi128EEES8_NS7_ILi64EEEEEENS_10bfloat16_tEfNS_4arch4Sm80ELb0ELb1ELb1ELb0ELb0ELb0ELb0ELb0ELi2ELi4ELi4ELi4ELb0EEENS1_21CollectiveEpilogueBwdISA_SB_SD_Li256ELb0ELb0ELi2EEENS1_19SingleTileSchedulerILb0ELb0ELb0ELi128EEEEEEEEEvNT_6ParamsE$_ZZN4cuteplIJiiEJNS_1CILi0EEES2_EEEDaRKNS_15ArithmeticTupleIJDpT_EEERKNS3_IJDpT0_EEEENKUlDpRKT_E_clIJiiEEEDaSH_) ;  /* 0xfffb2f5000007944 */ /* 0x024fea0003c3ffff */
[----:B-----5:R-:W-:Y:S01]  /*5de70*/  IMAD.IADD R22, R5, 0x1, -R22 ;  /* 0x0000000105167824 */ /* 0x020fe200078e0a16 */
[----:B------:R-:W-:Y:S02]  /*5de80*/  MOV R3, RZ ;  /* 0x000000ff00037202 */ /* 0x000fe40000000f00 */
[----:B------:R-:W-:Y:S02]  /*5de90*/  MOV R6, 0x5deb0 ;  /* 0x0005deb000067802 */ /* 0x000fe40000000f00 */
[----:B-1----:R-:W-:Y:S05]  /*5dea0*/  CALL.REL.NOINC `($_ZN7cutlass13device_kernelIN5flash19enable_sm80_to_sm89INS1_16FlashAttnBwdSm80INS1_25CollectiveMainloopBwdSm80ILi2ELi2EN4cute5tupleIJNS5_1CILi128EEES8_NS7_ILi64EEEEEENS_10bfloat16_tEfNS_4arch4Sm80ELb0ELb1ELb1ELb0ELb0ELb0ELb0ELb0ELi2ELi4ELi4ELi4ELb0EEENS1_21CollectiveEpilogueBwdISA_SB_SD_Li256ELb0ELb0ELi2EEENS1_19SingleTileSchedulerILb0ELb0ELb0ELi128EEEEEEEEEvNT_6ParamsE$_ZN4cute3eso3ESOILb1ELb0EJNS_1CILi0EEEiS3_EEC2ERKS3_RKiS6_) ;  /* 0xfffaa5f000007944 */ /* 0x002fea0003c3ffff */
[----:B-1----:R-:W2:Y:S01]  /*5deb0*/  LDL R3, [R1+0x1688] ;  /* 0x0016880001037983 */ /* 0x002ea20000100800 */
[----:B------:R-:W-:Y:S01]  /*5dec0*/  IMAD.MOV.U32 R2, RZ, RZ, R83 ;  /* 0x000000ffff027224 */ /* 0x000fe200078e0053 */
[----:B------:R-:W-:Y:S02]  /*5ded0*/  MOV R10, 0x5df00 ;  /* 0x0005df00000a7802 */ /* 0x000fe40000000f00 */
[----:B--2---:R-:W-:Y:S02]  /*5dee0*/  SHF.L.U32 R3, R3, 0x5, RZ ;  /* 0x0000000503037819 */ /* 0x004fe400000006ff */
[----:B------:R-:W-:Y:S05]  /*5def0*/  CALL.REL.NOINC `($_ZN7cutlass13device_kernelIN5flash19enable_sm80_to_sm89INS1_16FlashAttnBwdSm80INS1_25CollectiveMainloopBwdSm80ILi2ELi2EN4cute5tupleIJNS5_1CILi128EEES8_NS7_ILi64EEEEEENS_10bfloat16_tEfNS_4arch4Sm80ELb0ELb1ELb1ELb0ELb0ELb0ELb0ELb0ELi2ELi4ELi4ELi4ELb0EEENS1_21CollectiveEpilogueBwdISA_SB_SD_Li256ELb0ELb0ELi2EEENS1_19SingleTileSchedulerILb0ELb0ELb0ELi128EEEEEEEEEvNT_6ParamsE$_ZN4cute5tupleIJiEEC2ERKi) ;  /* 0xfffada9000007944 */ /* 0x000fea0003c3ffff */
[----:B-1----:R1:W5:Y:S01]  /*5df00*/  LDL R3, [R1+0x1688] ;  /* 0x0016880001037983 */ /* 0x0023620000100800 */
[----:B------:R-:W-:Y:S02]  /*5df10*/  MOV R2, R17 ;  /* 0x0000001100027202 */ /* 0x000fe40000000f00 */
[----:B------:R-:W-:-:S02]  /*5df20*/  MOV R10, 0x5df40 ;  /* 0x0005df40000a7802 */ /* 0x000fc40000000f00 */
[----:B-1---5:R-:W-:Y:S05]  /*5df30*/  CALL.REL.NOINC `($_ZN7cutlass13device_kernelIN5flash19enable_sm80_to_sm89INS1_16FlashAttnBwdSm80INS1_25CollectiveMainloopBwdSm80ILi2ELi2EN4cute5tupleIJNS5_1CILi128EEES8_NS7_ILi64EEEEEENS_10bfloat16_tEfNS_4arch4Sm80ELb0ELb1ELb1ELb0ELb0ELb0ELb0ELb0ELi2ELi4ELi4ELi4ELb0EEENS1_21CollectiveEpilogueBwdISA_SB_SD_Li256ELb0ELb0ELi2EEENS1_19SingleTileSchedulerILb0ELb0ELb0ELi128EEEEEEEEEvNT_6ParamsE$_ZN4cute5tupleIJiEEC2ERKi) ;  /* 0xfffada5000007944 */ /* 0x022fea0003c3ffff */
[----:B-1----:R1:W5:Y:S01]  /*5df40*/  LDL R3, [R1+0x1698] ;  /* 0x0016980001037983 */ /* 0x0023620000100800 */
[----:B------:R-:W-:-:S02]  /*5df50*/  MOV R2, R83 ;  /* 0x0000005300027202 */ /* 0x000fc40000000f00 */
[----:B------:R-:W-:Y:S02]  /*5df60*/  MOV R10, 0x5df80 ;  /* 0x0005df80000a7802 */ /* 0x000fe40000000f00 */
[----:B-1---5:R-:W-:Y:S05]  /*5df70*/  CALL.REL.NOINC `($_ZN7cutlass13device_kernelIN5flash19enable_sm80_to_sm89INS1_16FlashAttnBwdSm80INS1_25CollectiveMainloopBwdSm80ILi2ELi2EN4cute5tupleIJNS5_1CILi128EEES8_NS7_ILi64EEEEEENS_10bfloat16_tEfNS_4arch4Sm80ELb0ELb1ELb1ELb0ELb0ELb0ELb0ELb0ELi2ELi4ELi4ELi4ELb0EEENS1_21CollectiveEpilogueBwdISA_SB_SD_Li256ELb0ELb0ELi2EEENS1_19SingleTileSchedulerILb0ELb0ELb0ELi128EEEEEEEEEvNT_6ParamsE$_ZN4cute5tupleIJiEEC2ERKi) ;  /* 0xfffada1000007944 */ /* 0x022fea0003c3ffff */
[----:B-1----:R1:W5:Y:S01]  /*5df80*/  LDL R3, [R1+0x1688] ;  /* 0x0016880001037983 */ /* 0x0023620000100800 */
[----:B------:R-:W-:Y:S02]  /*5df90*/  MOV R2, R83 ;  /* 0x0000005300027202 */ /* 0x000fe40000000f00 */
[----:B------:R-:W-:Y:S02]  /*5dfa0*/  MOV R6, 0x5dfc0 ;  /* 0x0005dfc000067802 */ /* 0x000fe40000000f00 */
[----:B-1---5:R-:W-:Y:S05]  /*5dfb0*/  CALL.REL.NOINC `($_ZN7cutlass13device_kernelIN5flash19enable_sm80_to_sm89INS1_16FlashAttnBwdSm80INS1_25CollectiveMainloopBwdSm80ILi2ELi2EN4cute5tupleIJNS5_1CILi128EEES8_NS7_ILi64EEEEEENS_10bfloat16_tEfNS_4arch4Sm80ELb0ELb1ELb1ELb0ELb0ELb0ELb0ELb0ELi2ELi4ELi4ELi4ELb0EEENS1_21CollectiveEpilogueBwdISA_SB_SD_Li256ELb0ELb0ELi2EEENS1_19SingleTileSchedulerILb0ELb0ELb0ELi128EEEEEEEEEvNT_6ParamsE$_ZN4cute3eso3ESOILb0ELb1EJiNS_1CILi0EEEEEC2ERKiRKS3_) ;  /* 0xfffa9e9000007944 */ /* 0x022fea0003c3ffff */
[----:B-1----:R1:W5:Y:S01]  /*5dfc0*/  LDL R3, [R1+0x1688] ;  /* 0x0016880001037983 */ /* 0x0023620000100800 */
[----:B------:R-:W-:-:S03]  /*5dfd0*/  MOV R4, 0x5dff0 ;  /* 0x0005dff000047802 */ /* 0x000fc60000000f00 */
[----:B-1---5:R-:W-:Y:S05]  /*5dfe0*/  CALL.REL.NOINC `($_ZN7cutlass13device_kernelIN5flash19enable_sm80_to_sm89INS1_16FlashAttnBwdSm80INS1_25CollectiveMainloopBwdSm80ILi2ELi2EN4cute5tupleIJNS5_1CILi128EEES8_NS7_ILi64EEEEEENS_10bfloat16_tEfNS_4arch4Sm80ELb0ELb1ELb1ELb0ELb0ELb0ELb0ELb0ELi2ELi4ELi4ELi4ELb0EEENS1_21CollectiveEpilogueBwdISA_SB_SD_Li256ELb0ELb0ELi2EEENS1_19SingleTileSchedulerILb0ELb0ELb0ELi128EEEEEEEEEvNT_6ParamsE$_ZZN4cuteplIJNS_1CILi0EEES2_EJiEEEDaRKNS_15ArithmeticTupleIJDpT_EEERKNS3_IJDpT0_EEEENKUlDpRKT_E_clIJiS2_EEEDaSH_) ;  /* 0xfffb299000007944 */ /* 0x022fea0003c3ffff */
[----:B------:R-:W-:Y:S02]  /*5dff0*/  MOV R4, 0x5e010 ;  /* 0x0005e01000047802 */ /* 0x000fe40000000f00 */
[----:B-1---5:R-:W-:Y:S05]  /*5e000*/  CALL.REL.NOINC `($_ZN7cutlass13device_kernelIN5flash19enable_sm80_to_sm89INS1_16FlashAttnBwdSm80INS1_25CollectiveMainloopBwdSm80ILi2ELi2EN4cute5tupleIJNS5_1CILi128EEES8_NS7_ILi64EEEEEENS_10bfloat16_tEfNS_4arch4Sm80ELb0ELb1ELb1ELb0ELb0ELb0ELb0ELb0ELi2ELi4ELi4ELi4ELb0EEENS1_21CollectiveEpilogueBwdISA_SB_SD_Li256ELb0ELb0ELi2EEENS1_19SingleTileSchedulerILb0ELb0ELb0ELi128EEEEEEEEEvNT_6ParamsE$_ZZN4cuteplIJNS_1CILi0EEES2_EJiS2_EEEDaRKNS_15ArithmeticTupleIJDpT_EEERKNS3_IJDpT0_EEEENKUlDpRKT_E_clIJiS2_EEEDaSH_) ;  /* 0xfffb29e000007944 */ /* 0x022fea0003c3ffff */
        /* <DEDUP_REMOVED lines=9> */
[----:B--23-5:R-:W-:Y:S05]  /*5e0a0*/  CALL.REL.NOINC `($_ZN7cutlass13device_kernelIN5flash19enable_sm80_to_sm89INS1_16FlashAttnBwdSm80INS1_25CollectiveMainloopBwdSm80ILi2ELi2EN4cute5tupleIJNS5_1CILi128EEES8_NS7_ILi64EEEEEENS_10bfloat16_tEfNS_4arch4Sm80ELb0ELb1ELb1ELb0ELb0ELb0ELb0ELb0ELi2ELi4ELi4ELi4ELb0EEENS1_21CollectiveEpilogueBwdISA_SB_SD_Li256ELb0ELb0ELi2EEENS1_19SingleTileSchedulerILb0ELb0ELb0ELi128EEEEEEEEEvNT_6ParamsE$_ZN4cute3eso3ESOILb1ELb0EJNS_10UnderscoreEiiEEC2ERKS2_RKiS7_) ;  /* 0xfffaa04000007944 */ /* 0x02cfea0003c3ffff */
        /* <DEDUP_REMOVED lines=8> */
[----:B------:R-:W-:Y:S05]  /*5e130*/  CALL.REL.NOINC `($_ZN7cutlass13device_kernelIN5flash19enable_sm80_to_sm89INS1_16FlashAttnBwdSm80INS1_25CollectiveMainloopBwdSm80ILi2ELi2EN4cute5tupleIJNS5_1CILi128EEES8_NS7_ILi64EEEEEENS_10bfloat16_tEfNS_4arch4Sm80ELb0ELb1ELb1ELb0ELb0ELb0ELb0ELb0ELi2ELi4ELi4ELi4ELb0EEENS1_21CollectiveEpilogueBwdISA_SB_SD_Li256ELb0ELb0ELi2EEENS1_19SingleTileSchedulerILb0ELb0ELb0ELi128EEEEEEEEEvNT_6ParamsE$_ZN4cute3eso3ESOILb1ELb0EJNS_6LayoutINS_5tupleIJNS3_IJNS_1CILi8EEENS4_ILi1EEEEEEEEENS3_IJNS3_IJS6_NS4_ILi0EEEEEEEEEEElEEC2ERKSC_RKl) ;  /* 0xfffac7d000007944 */ /* 0x000fea0003c3ffff */
[----:B-1----:R-:W2:Y:S01]  /*5e140*/  LDL.64 R2, [R1+0x1688] ;  /* 0x0016880001027983 */ /* 0x002ea20000100a00 */
[----:B------:R-:W-:Y:S02]  /*5e150*/  MOV R6, 0x5e190 ;  /* 0x0005e19000067802 */ /* 0x000fe40000000f00 */
[----:B--2---:R-:W-:-:S04]  /*5e160*/  LEA R4, P1, R2, R88, 0x1 ;  /* 0x0000005802047211 */ /* 0x004fc800078208ff */
[----:B------:R-:W-:-:S04]  /*5e170*/  LEA.HI.X R11, R2, R89, R3, 0x1, P1 ;  /* 0x00000059020b7211 */ /* 0x000fc800008f0c03 */
[----:B------:R-:W-:Y:S05]  /*5e180*/  CALL.REL.NOINC `($_ZN7cutlass13device_kernelIN5flash19enable_sm80_to_sm89INS1_16FlashAttnBwdSm80INS1_25CollectiveMainloopBwdSm80ILi2ELi2EN4cute5tupleIJNS5_1CILi128EEES8_NS7_ILi64EEEEEENS_10bfloat16_tEfNS_4arch4Sm80ELb0ELb1ELb1ELb0ELb0ELb0ELb0ELb0ELi2ELi4ELi4ELi4ELb0EEENS1_21CollectiveEpilogueBwdISA_SB_SD_Li256ELb0ELb0ELi2EEENS1_19SingleTileSchedulerILb0ELb0ELb0ELi128EEEEEEEEEvNT_6ParamsE$_ZN4cute8gmem_ptrIPKN7cutlass10bfloat16_tEECI1NS_12iter_adaptorIS4_S5_EEES4_) ;  /* 0xfffad8d000007944 */ /* 0x000fea0003c3ffff */
[----:B------:R1:W5:Y:S01]  /*5e190*/  LDL.64 R2, [R1+0x1688] ;  /* 0x0016880001027983 */ /* 0x0003620000100a00 */
[----:B------:R-:W-:-:S03]  /*5e1a0*/  MOV R6, 0x5e1c0 ;  /* 0x0005e1c000067802 */ /* 0x000fc60000000f00 */
[----:B-1---5:R-:W-:Y:S05]  /*5e1b0*/  CALL.REL.NOINC `($_ZN7cutlass13device_kernelIN5flash19enable_sm80_to_sm89INS1_16FlashAttnBwdSm80INS1_25CollectiveMainloopBwdSm80ILi2ELi2EN4cute5tupleIJNS5_1CILi128EEES8_NS7_ILi64EEEEEENS_10bfloat16_tEfNS_4arch4Sm80ELb0ELb1ELb1ELb0ELb0ELb0ELb0ELb0ELi2ELi4ELi4ELi4ELb0EEENS1_21CollectiveEpilogueBwdISA_SB_SD_Li256ELb0ELb0ELi2EEENS1_19SingleTileSchedulerILb0ELb0ELb0ELi128EEEEEEEEEvNT_6ParamsE$_ZN4cute3eso3ESOILb1ELb0EJNS_6LayoutINS_5tupleIJNS3_IJNS_1CILi8EEENS4_ILi1EEEEEEEEENS3_IJNS3_IJS6_NS4_ILi0EEEEEEEEEEENS_10ViewEngineINS_8gmem_ptrIPKN7cutlass10bfloat16_tEEEEEEEC2ERKSC_RKSK_) ;  /* 0xfffac62000007944 */ /* 0x022fea0003c3ffff */
[----:B-1----:R1:W5:Y:S01]  /*5e1c0*/  LDL.64 R4, [R1+0x1688] ;  /* 0x0016880001047983 */ /* 0x0023620000100a00 */
[----:B------:R-:W-:Y:S01]  /*5e1d0*/  IMAD.MOV.U32 R82, RZ, RZ, RZ ;  /* 0x000000ffff527224 */ /* 0x000fe200078e00ff */
[----:B------:R-:W-:Y:S02]  /*5e1e0*/  MOV R81, R16 ;  /* 0x0000001000517202 */ /* 0x000fe40000000f00 */
[----:B------:R-:W-:Y:S02]  /*5e1f0*/  MOV R80, 0x5e210 ;  /* 0x0005e21000507802 */ /* 0x000fe40000000f00 */
[----:B-1---5:R-:W-:Y:S05]  /*5e200*/  CALL.REL.NOINC `($_ZN7cutlass13device_kernelIN5flash19enable_sm80_to_sm89INS1_16FlashAttnBwdSm80INS1_25CollectiveMainloopBwdSm80ILi2ELi2EN4cute5tupleIJNS5_1CILi128EEES8_NS7_ILi64EEEEEENS_10bfloat16_tEfNS_4arch4Sm80ELb0ELb1ELb1ELb0ELb0ELb0ELb0ELb0ELi2ELi4ELi4ELi4ELb0EEENS1_21CollectiveEpilogueBwdISA_SB_SD_Li256ELb0ELb0ELi2EEENS1_19SingleTileSchedulerILb0ELb0ELb0ELi128EEEEEEEEEvNT_6ParamsE$_ZN4cute3eso3ESOILb1ELb0EJNS_10UnderscoreEiiEEC2ERKS2_RKiS7_) ;  /* 0xfffa9ee000007944 */ /* 0x022fea0003c3ffff */
[----:B-1----:R-:W2:Y:S01]  /*5e210*/  LDL R3, [R1+0x1688] ;  /* 0x0016880001037983 */ /* 0x002ea20000100800 */
[----:B------:R-:W-:Y:S01]  /*5e220*/  IMAD.MOV.U32 R2, RZ, RZ, R83 ;  /* 0x000000ffff027224 */ /* 0x000fe200078e0053 */
[----:B------:R-:W-:Y:S02]  /*5e230*/  MOV R6, 0x5e260 ;  /* 0x0005e26000067802 */ /* 0x000fe40000000f00 */
[----:B--2---:R-:W-:Y:S02]  /*5e240*/  SHF.L.U32 R3, R3, 0xb, RZ ;  /* 0x0000000b03037819 */ /* 0x004fe400000006ff */
        /* <DEDUP_REMOVED lines=11> */
[----:B------:R-:W-:Y:S02]  /*5e300*/  MOV R11, R5 ;  /* 0x00000005000b7202 */ /* 0x000fe40000000f00 */
[----:B-1----:R-:W-:Y:S02]  /*5e310*/  MOV R6, 0x5e330 ;  /* 0x0005e33000067802 */ /* 0x002fe40000000f00 */
[----:B--2--5:R-:W-:Y:S05]  /*5e320*/  CALL.REL.NOINC `($_ZN7cutlass13device_kernelIN5flash19enable_sm80_to_sm89INS1_16FlashAttnBwdSm80INS1_25CollectiveMainloopBwdSm80ILi2ELi2EN4cute5tupleIJNS5_1CILi128EEES8_NS7_ILi64EEEEEENS_10bfloat16_tEfNS_4arch4Sm80ELb0ELb1ELb1ELb0ELb0ELb0ELb0ELb0ELi2ELi4ELi4ELi4ELb0EEENS1_21CollectiveEpilogueBwdISA_SB_SD_Li256ELb0ELb0ELi2EEENS1_19SingleTileSchedulerILb0ELb0ELb0ELi128EEEEEEEEEvNT_6ParamsE$_ZN4cute8gmem_ptrIPKN7cutlass10bfloat16_tEECI1NS_12iter_adaptorIS4_S5_EEES4_) ;  /* 0xfffad73000007944 */ /* 0x024fea0003c3ffff */
[----:B------:R1:W5:Y:S01]  /*5e330*/  LDL.64 R2, [R1+0x1688] ;  /* 0x0016880001027983 */ /* 0x0003620000100a00 */
[----:B------:R-:W-:-:S03]  /*5e340*/  MOV R10, 0x5e360 ;  /* 0x0005e360000a7802 */ /* 0x000fc60000000f00 */
[----:B-1---5:R-:W-:Y:S05]  /*5e350*/  CALL.REL.NOINC `($_ZN7cutlass13device_kernelIN5flash19enable_sm80_to_sm89INS1_16FlashAttnBwdSm80INS1_25CollectiveMainloopBwdSm80ILi2ELi2EN4cute5tupleIJNS5_1CILi128EEES8_NS7_ILi64EEEEEENS_10bfloat16_tEfNS_4arch4Sm80ELb0ELb1ELb1ELb0ELb0ELb0ELb0ELb0ELi2ELi4ELi4ELi4ELb0EEENS1_21CollectiveEpilogueBwdISA_SB_SD_Li256ELb0ELb0ELi2EEENS1_19SingleTileSchedulerILb0ELb0ELb0ELi128EEEEEEEEEvNT_6ParamsE$_ZN4cute8gmem_ptrIPKN7cutlass9uint128_tEECI1NS_12iter_adaptorIS4_S5_EEES4_) ;  /* 0xfffad75000007944 */ /* 0x022fea0003c3ffff */
[----:B-1----:R1:W5:Y:S01]  /*5e360*/  LDL.64 R2, [R1+0x1688] ;  /* 0x0016880001027983 */ /* 0x0023620000100a00 */
[----:B------:R-:W-:-:S03]  /*5e370*/  MOV R10, 0x5e390 ;  /* 0x0005e390000a7802 */ /* 0x000fc60000000f00 */
[----:B-1---5:R-:W-:Y:S05]  /*5e380*/  CALL.REL.NOINC `($_ZN7cutlass13device_kernelIN5flash19enable_sm80_to_sm89INS1_16FlashAttnBwdSm80INS1_25CollectiveMainloopBwdSm80ILi2ELi2EN4cute5tupleIJNS5_1CILi128EEES8_NS7_ILi64EEEEEENS_10bfloat16_tEfNS_4arch4Sm80ELb0ELb1ELb1ELb0ELb0ELb0ELb0ELb0ELi2ELi4ELi4ELi4ELb0EEENS1_21CollectiveEpilogueBwdISA_SB_SD_Li256ELb0ELb0ELi2EEENS1_19SingleTileSchedulerILb0ELb0ELb0ELi128EEEEEEEEEvNT_6ParamsE$_ZN4cute3eso3ESOILb1ELb0EJNS_6LayoutINS_5tupleIJNS3_IJNS_1CILi1EEES5_EEEEEENS3_IJNS3_IJS5_NS4_ILi0EEEEEEEEEEENS_10ViewEngineINS_8gmem_ptrIPKN7cutlass9uint128_tEEEEEEEC2ERKSB_RKSJ_) ;  /* 0xfffabb5000007944 */ /* 0x022fea0003c3ffff */
[----:B------:R2:W5:Y:S01]  /*5e390*/  LDL.64 R80, [R1+0x1688] ;  /* 0x0016880001507983 */ /* 0x0005620000100a00 */
[----:B-1----:R-:W-:Y:S01]  /*5e3a0*/  IMAD.MOV.U32 R2, RZ, RZ, R8 ;  /* 0x000000ffff027224 */ /* 0x002fe200078e0008 */
[----:B------:R-:W-:Y:S01]  /*5e3b0*/  MOV R3, R9 ;  /* 0x0000000900037202 */ /* 0x000fe20000000f00 */
[----:B------:R-:W-:Y:S01]  /*5e3c0*/  IMAD.MOV.U32 R9, RZ, RZ, R83 ;  /* 0x000000ffff097224 */ /* 0x000fe200078e0053 */
[----:B------:R-:W-:-:S02]  /*5e3d0*/  MOV R8, 0x5e3f0 ;  /* 0x0005e3f000087802 */ /* 0x000fc40000000f00 */
[----:B--2--5:R-:W-:Y:S05]  /*5e3e0*/  CALL.REL.NOINC `($_ZN7cutlass13device_kernelIN5flash19enable_sm80_to_sm89INS1_16FlashAttnBwdSm80INS1_25CollectiveMainloopBwdSm80ILi2ELi2EN4cute5tupleIJNS5_1CILi128EEES8_NS7_ILi64EEEEEENS_10bfloat16_tEfNS_4arch4Sm80ELb0ELb1ELb1ELb0ELb0ELb0ELb0ELb0ELi2ELi4ELi4ELi4ELb0EEENS1_21CollectiveEpilogueBwdISA_SB_SD_Li256ELb0ELb0ELi2EEENS1_19SingleTileSchedulerILb0ELb0ELb0ELi128EEEEEEEEEvNT_6ParamsE$_ZN4cute8smem_ptrIPN7cutlass10bfloat16_tEECI1NS_12iter_adaptorIS3_S4_EEES3_) ;  /* 0xfffad78000007944 */ /* 0x024fea0003c3ffff */
[----:B-1----:R1:W5:Y:S01]  /*5e3f0*/  LDL.64 R2, [R1+0x1688] ;  /* 0x0016880001027983 */ /* 0x0023620000100a00 */
[----:B------:R-:W-:-:S02]  /*5e400*/  MOV R6, R83 ;  /* 0x0000005300067202 */ /* 0x000fc40000000f00 */
[----:B------:R-:W-:Y:S02]  /*5e410*/  MOV R8, 0x5e430 ;  /* 0x0005e43000087802 */ /* 0x000fe40000000f00 */
[----:B-1---5:R-:W-:Y:S05]  /*5e420*/  CALL.REL.NOINC `($_ZN7cutlass13device_kernelIN5flash19enable_sm80_to_sm89INS1_16FlashAttnBwdSm80INS1_25CollectiveMainloopBwdSm80ILi2ELi2EN4cute5tupleIJNS5_1CILi128EEES8_NS7_ILi64EEEEEENS_10bfloat16_tEfNS_4arch4Sm80ELb0ELb1ELb1ELb0ELb0ELb0ELb0ELb0ELi2ELi4ELi4ELi4ELb0EEENS1_21CollectiveEpilogueBwdISA_SB_SD_Li256ELb0ELb0ELi2EEENS1_19SingleTileSchedulerILb0ELb0ELb0ELi128EEEEEEEEEvNT_6ParamsE$_ZN4cute8smem_ptrIPN7cutlass9uint128_tEECI1NS_12iter_adaptorIS3_S4_EEES3_) ;  /* 0xfffad78000007944 */ /* 0x022fea0003c3ffff */
[----:B-1----:R1:W5:Y:S01]  /*5e430*/  LDL.64 R2, [R1+0x1688] ;  /* 0x0016880001027983 */ /* 0x0023620000100a00 */
[----:B------:R-:W-:Y:S02]  /*5e440*/  MOV R6, R83 ;  /* 0x0000005300067202 */ /* 0x000fe40000000f00 */
[----:B------:R-:W-:Y:S02]  /*5e450*/  MOV R8, 0x5e470 ;  /* 0x0005e47000087802 */ /* 0x000fe40000000f00 */
[----:B-1---5:R-:W-:Y:S05]  /*5e460*/  CALL.REL.NOINC `($_ZN7cutlass13device_kernelIN5flash19enable_sm80_to_sm89INS1_16FlashAttnBwdSm80INS1_25CollectiveMainloopBwdSm80ILi2ELi2EN4cute5tupleIJNS5_1CILi128EEES8_NS7_ILi64EEEEEENS_10bfloat16_tEfNS_4arch4Sm80ELb0ELb1ELb1ELb0ELb0ELb0ELb0ELb0ELi2ELi4ELi4ELi4ELb0EEENS1_21CollectiveEpilogueBwdISA_SB_SD_Li256ELb0ELb0ELi2EEENS1_19SingleTileSchedulerILb0ELb0ELb0ELi128EEEEEEEEEvNT_6ParamsE$_ZN4cute3eso3ESOILb1ELb0EJNS_6LayoutINS_5tupleIJNS3_IJNS_1CILi1EEES5_EEEEEENS3_IJNS3_IJS5_NS4_ILi0EEEEEEEEEEENS_10ViewEngineINS_8smem_ptrIPN7cutlass9uint128_tEEEEEEEC2ERKSB_RKSI_) ;  /* 0xfffabab000007944 */ /* 0x022fea0003c3ffff */
[----:B------:R2:W5:Y:S01]  /*5e470*/  LDL R4, [R1+0x1688] ;  /* 0x0016880001047983 */ /* 0x0005620000100800 */
[----:B-1----:R-:W-:-:S03]  /*5e480*/  MOV R2, 0x5e4a0 ;  /* 0x0005e4a000027802 */ /* 0x002fc60000000f00 */
[----:B--2--5:R-:W-:Y:S05]  /*5e490*/  CALL.REL.NOINC `($_ZN7cutlass13device_kernelIN5flash19enable_sm80_to_sm89INS1_16FlashAttnBwdSm80INS1_25CollectiveMainloopBwdSm80ILi2ELi2EN4cute5tupleIJNS5_1CILi128EEES8_NS7_ILi64EEEEEENS_10bfloat16_tEfNS_4arch4Sm80ELb0ELb1ELb1ELb0ELb0ELb0ELb0ELb0ELi2ELi4ELi4ELi4ELb0EEENS1_21CollectiveEpilogueBwdISA_SB_SD_Li256ELb0ELb0ELi2EEENS1_19SingleTileSchedulerILb0ELb0ELb0ELi128EEEEEEEEEvNT_6ParamsE$_ZN73_INTERNAL_24fd9406_37_flash_bwd_hdim64_bf16_softcap_sm80_cu_8e232a79_330724__cvta_generic_to_sharedEPKv) ;  /* 0xfffad83000007944 */ /* 0x024fea0003c3ffff */
        /* <DEDUP_REMOVED lines=10> */
[----:B-1----:R-:W-:Y:S05]  /*5e540*/  CALL.REL.NOINC `($_ZN7cutlass13device_kernelIN5flash19enable_sm80_to_sm89INS1_16FlashAttnBwdSm80INS1_25CollectiveMainloopBwdSm80ILi2ELi2EN4cute5tupleIJNS5_1CILi128EEES8_NS7_ILi64EEEEEENS_10bfloat16_tEfNS_4arch4Sm80ELb0ELb1ELb1ELb0ELb0ELb0ELb0ELb0ELi2ELi4ELi4ELi4ELb0EEENS1_21CollectiveEpilogueBwdISA_SB_SD_Li256ELb0ELb0ELi2EEENS1_19SingleTileSchedulerILb0ELb0ELb0ELi128EEEEEEEEEvNT_6ParamsE$_ZN4cute3eso3ESOILb1ELb0EJNS_1CILi0EEEiS3_EEC2ERKS3_RKiS6_) ;  /* 0xfffa9f5000007944 */ /* 0x002fea0003c3ffff */
[----:B-1----:R-:W2:Y:S01]  /*5e550*/  LDL R3, [R1+0x1688] ;  /* 0x0016880001037983 */ /* 0x002ea20000100800 */
[----:B------:R-:W-:Y:S01]  /*5e560*/  IMAD.MOV.U32 R2, RZ, RZ, R83 ;  /* 0x000000ffff027224 */ /* 0x000fe200078e0053 */
[----:B------:R-:W-:-:S02]  /*5e570*/  MOV R10, 0x5e5a0 ;  /* 0x0005e5a0000a7802 */ /* 0x000fc40000000f00 */
[----:B--2---:R-:W-:Y:S02]  /*5e580*/  SHF.L.U32 R3, R3, 0x5, RZ ;  /* 0x0000000503037819 */ /* 0x004fe400000006ff */
[----:B------:R-:W-:Y:S05]  /*5e590*/  CALL.REL.NOINC `($_ZN7cutlass13device_kernelIN5flash19enable_sm80_to_sm89INS1_16FlashAttnBwdSm80INS1_25CollectiveMainloopBwdSm80ILi2ELi2EN4cute5tupleIJNS5_1CILi128EEES8_NS7_ILi64EEEEEENS_10bfloat16_tEfNS_4arch4Sm80ELb0ELb1ELb1ELb0ELb0ELb0ELb0ELb0ELi2ELi4ELi4ELi4ELb0EEENS1_21CollectiveEpilogueBwdISA_SB_SD_Li256ELb0ELb0ELi2EEENS1_19SingleTileSchedulerILb0ELb0ELb0ELi128EEEEEEEEEvNT_6ParamsE$_ZN4cute5tupleIJiEEC2ERKi) ;  /* 0xfffad3f000007944 */ /* 0x000fea0003c3ffff */
[----:B-1----:R1:W5:Y:S01]  /*5e5a0*/  LDL R3, [R1+0x1688] ;  /* 0x0016880001037983 */ /* 0x0023620000100800 */
[----:B------:R-:W-:Y:S02]  /*5e5b0*/  MOV R2, R17 ;  /* 0x0000001100027202 */ /* 0x000fe40000000f00 */
        /* <DEDUP_REMOVED lines=43> */
[----:B------:R-:W-:Y:S01]  /*5e870*/  IMAD.MOV.U32 R82, RZ, RZ, 0x1 ;  /* 0x00000001ff527424 */ /* 0x000fe200078e00ff */
        /* <DEDUP_REMOVED lines=211> */
[----:B------:R-:W-:Y:S01]  /*5f5b0*/  IMAD.MOV.U32 R81, RZ, RZ, R16 ;  /* 0x000000ffff517224 */ /* 0x000fe200078e0010 */
[----:B------:R-:W-:Y:S02]  /*5f5c0*/  MOV R82, 0x3 ;  /* 0x0000000300527802 */ /* 0x000fe40000000f00 */
        /* <DEDUP_REMOVED lines=54> */
[----:B-1---5:R-:W-:Y:S05]  /*5f930*/  CALL.REL.NOINC `($_ZN7cutlass13device_kernelIN5flash19enable_sm80_to_sm89INS1_16FlashAttnBwdSm80INS1_25CollectiveMainloopBwdSm80ILi2ELi2EN4cute5tupleIJNS5_1CILi128EEES8_NS7_ILi64EEEEEENS_10bfloat16_tEfNS_4arch4Sm80ELb0ELb1ELb1ELb0ELb0ELb0ELb0ELb0ELi2ELi4ELi4ELi4ELb0EEENS1_21CollectiveEpilogueBwdISA_SB_SD_Li256ELb0ELb0ELi2EEENS1_19SingleTileSchedulerILb0ELb0ELb0ELi128EEEEEEEEEvNT_6ParamsE$_ZN4cute3eso3ESOILb1ELb0EJNS_10UnderscoreES2_iEEC2ERKS2_S5_RKi) ;  /* 0xfffa873000007944 */ /* 0x022fea0003c3ffff */
[----:B-1----:R-:W2:Y:S01]  /*5f940*/  LDL R3, [R1+0x1688] ;  /* 0x0016880001037983 */ /* 0x002ea20000100800 */
[----:B------:R-:W-:-:S02]  /*5f950*/  MOV R6, 0x5f980 ;  /* 0x0005f98000067802 */ /* 0x000fc40000000f00 */
[----:B--2---:R-:W-:Y:S02]  /*5f960*/  SHF.L.U32 R3, R3, 0x7, RZ ;  /* 0x0000000703037819 */ /* 0x004fe400000006ff */
[----:B------:R-:W-:Y:S05]  /*5f970*/  CALL.REL.NOINC `($_ZN7cutlass13device_kernelIN5flash19enable_sm80_to_sm89INS1_16FlashAttnBwdSm80INS1_25CollectiveMainloopBwdSm80ILi2ELi2EN4cute5tupleIJNS5_1CILi128EEES8_NS7_ILi64EEEEEENS_10bfloat16_tEfNS_4arch4Sm80ELb0ELb1ELb1ELb0ELb0ELb0ELb0ELb0ELi2ELi4ELi4ELi4ELb0EEENS1_21CollectiveEpilogueBwdISA_SB_SD_Li256ELb0ELb0ELi2EEENS1_19SingleTileSchedulerILb0ELb0ELb0ELi128EEEEEEEEEvNT_6ParamsE$_ZN4cute3eso3ESOILb1ELb0EJNS_6LayoutINS_5tupleIJNS3_IJNS_1CILi4EEENS4_ILi1EEEEEES6_EEENS3_IJNS3_IJS6_NS4_ILi0EEEEEES9_EEEEEiEEC2ERKSC_RKi) ;  /* 0xfffaae1000007944 */ /* 0x000fea0003c3ffff */
[----:B------:R-:W-:Y:S01]  /*5f980*/  ULDC.64 UR8, c[0x0][0x118] ;  /* 0x0000460000087ab9 */ /* 0x000fe20000000a00 */
[----:B-1----:R-:W2:Y:S04]  /*5f990*/  LDL R2, [R1+0x1688] ;  /* 0x0016880001027983 */ /* 0x002ea80000100800 */
[----:B------:R-:W2:Y:S01]  /*5f9a0*/  LD.E.64 R4, [R80.64+0x8] ;  /* 0x0000080850047980 */ /* 0x000ea2000c101b00 */
[----:B------:R-:W-:Y:S01]  /*5f9b0*/  MOV R10, 0x5f9f0 ;  /* 0x0005f9f0000a7802 */ /* 0x000fe20000000f00 */
[----:B--2---:R-:W-:Y:S01]  /*5f9c0*/  IMAD.WIDE R4, R2, 0x4, R4 ;  /* 0x0000000402047825 */ /* 0x004fe200078e0204 */
[----:B------:R-:W-:-:S03]  /*5f9d0*/  MOV R2, R83 ;  /* 0x0000005300027202 */ /* 0x000fc60000000f00 */
[----:B------:R-:W-:Y:S05]  /*5f9e0*/  CALL.REL.NOINC `($_ZN7cutlass13device_kernelIN5flash19enable_sm80_to_sm89INS1_16FlashAttnBwdSm80INS1_25CollectiveMainloopBwdSm80ILi2ELi2EN4cute5tupleIJNS5_1CILi128EEES8_NS7_ILi64EEEEEENS_10bfloat16_tEfNS_4arch4Sm80ELb0ELb1ELb1ELb0ELb0ELb0ELb0ELb0ELi2ELi4ELi4ELi4ELb0EEENS1_21CollectiveEpilogueBwdISA_SB_SD_Li256ELb0ELb0ELi2EEENS1_19SingleTileSchedulerILb0ELb0ELb0ELi128EEEEEEEEEvNT_6ParamsE$_ZN4cute8gmem_ptrIPKfECI1NS_12iter_adaptorIS2_S3_EEES2_) ;  /* 0xfffac10000007944 */ /* 0x000fea0003c3ffff */
[----:B-1----:R1:W5:Y:S01]  /*5f9f0*/  LDL.64 R2, [R1+0x1688] ;  /* 0x0016880001027983 */ /* 0x0023620000100a00 */
[----:B------:R-:W-:-:S03]  /*5fa00*/  MOV R6, 0x5fa20 ;  /* 0x0005fa2000067802 */ /* 0x000fc60000000f00 */
[----:B-1---5:R-:W-:Y:S05]  /*5fa10*/  CALL.REL.NOINC `($_ZN7cutlass13device_kernelIN5flash19enable_sm80_to_sm89INS1_16FlashAttnBwdSm80INS1_25CollectiveMainloopBwdSm80ILi2ELi2EN4cute5tupleIJNS5_1CILi128EEES8_NS7_ILi64EEEEEENS_10bfloat16_tEfNS_4arch4Sm80ELb0ELb1ELb1ELb0ELb0ELb0ELb0ELb0ELi2ELi4ELi4ELi4ELb0EEENS1_21CollectiveEpilogueBwdISA_SB_SD_Li256ELb0ELb0ELi2EEENS1_19SingleTileSchedulerILb0ELb0ELb0ELi128EEEEEEEEEvNT_6ParamsE$_ZN4cute3eso3ESOILb1ELb0EJNS_6LayoutINS_5tupleIJNS3_IJNS_1CILi4EEENS4_ILi1EEEEEES6_EEENS3_IJNS3_IJS6_NS4_ILi0EEEEEES9_EEEEENS_10ViewEngineINS_8gmem_ptrIPKfEEEEEEC2ERKSC_RKSI_) ;  /* 0xfffaace000007944 */ /* 0x022fea0003c3ffff */
[----:B------:R-:W-:Y:S01]  /*5fa20*/  ULDC.64 UR8, c[0x0][0x118] ;  /* 0x0000460000087ab9 */ /* 0x000fe20000000a00 */
[----:B-1----:R1:W5:Y:S04]  /*5fa30*/  LDL.64 R4, [R1+0x1688] ;  /* 0x0016880001047983 */ /* 0x0023680000100a00 */
[----:B------:R1:W5:Y:S01]  /*5fa40*/  LD.E.64 R10, [R84.64+0x40] ;  /* 0x00004008540a7980 */ /* 0x000362000c101b00 */
[----:B------:R-:W-:-:S02]  /*5fa50*/  MOV R3, R13 ;  /* 0x0000000d00037202 */ /* 0x000fc40000000f00 */
[----:B------:R-:W-:Y:S02]  /*5fa60*/  MOV R8, 0x5fa80 ;  /* 0x0005fa8000087802 */ /* 0x000fe40000000f00 */
[----:B-1---5:R-:W-:Y:S05]  /*5fa70*/  CALL.REL.NOINC `($_ZN7cutlass13device_kernelIN5flash19enable_sm80_to_sm89INS1_16FlashAttnBwdSm80INS1_25CollectiveMainloopBwdSm80ILi2ELi2EN4cute5tupleIJNS5_1CILi128EEES8_NS7_ILi64EEEEEENS_10bfloat16_tEfNS_4arch4Sm80ELb0ELb1ELb1ELb0ELb0ELb0ELb0ELb0ELi2ELi4ELi4ELi4ELb0EEENS1_21CollectiveEpilogueBwdISA_SB_SD_Li256ELb0ELb0ELi2EEENS1_19SingleTileSchedulerILb0ELb0ELb0ELi128EEEEEEEEEvNT_6ParamsE$_ZN4cute3eso3ESOILb1ELb0EJNS_10UnderscoreES2_iEEC2ERKS2_S5_RKi) ;  /* 0xfffa85f000007944 */ /* 0x022fea0003c3ffff */
[----:B-1----:R-:W2:Y:S01]  /*5fa80*/  LDL R3, [R1+0x1688] ;  /* 0x0016880001037983 */ /* 0x002ea20000100800 */
[----:B------:R-:W-:Y:S02]  /*5fa90*/  MOV R6, 0x5fac0 ;  /* 0x0005fac000067802 */ /* 0x000fe40000000f00 */
[----:B--2---:R-:W-:Y:S02]  /*5faa0*/  SHF.L.U32 R3, R3, 0x7, RZ ;  /* 0x0000000703037819 */ /* 0x004fe400000006ff */
[----:B------:R-:W-:Y:S05]  /*5fab0*/  CALL.REL.NOINC `($_ZN7cutlass13device_kernelIN5flash19enable_sm80_to_sm89INS1_16FlashAttnBwdSm80INS1_25CollectiveMainloopBwdSm80ILi2ELi2EN4cute5tupleIJNS5_1CILi128EEES8_NS7_ILi64EEEEEENS_10bfloat16_tEfNS_4arch4Sm80ELb0ELb1ELb1ELb0ELb0ELb0ELb0ELb0ELi2ELi4ELi4ELi4ELb0EEENS1_21CollectiveEpilogueBwdISA_SB_SD_Li256ELb0ELb0ELi2EEENS1_19SingleTileSchedulerILb0ELb0ELb0ELi128EEEEEEEEEvNT_6ParamsE$_ZN4cute3eso3ESOILb1ELb0EJNS_6LayoutINS_5tupleIJNS3_IJNS_1CILi4EEENS4_ILi1EEEEEES6_EEENS3_IJNS3_IJS6_NS4_ILi0EEEEEES9_EEEEEiEEC2ERKSC_RKi) ;  /* 0xfffaacd000007944 */ /* 0x000fea0003c3ffff */
[----:B------:R-:W-:Y:S01]  /*5fac0*/  ULDC.64 UR8, c[0x0][0x118] ;  /* 0x0000460000087ab9 */ /* 0x000fe20000000a00 */
[----:B-1----:R-:W2:Y:S04]  /*5fad0*/  LDL R2, [R1+0x1688] ;  /* 0x0016880001027983 */ /* 0x002ea80000100800 */
[----:B------:R-:W2:Y:S01]  /*5fae0*/  LD.E.64 R10, [R10.64] ;  /* 0x000000080a0a7980 */ /* 0x000ea2000c101b00 */
[----:B------:R-:W-:Y:S02]  /*5faf0*/  MOV R6, R83 ;  /* 0x0000005300067202 */ /* 0x000fe40000000f00 */
[----:B------:R-:W-:Y:S01]  /*5fb00*/  MOV R8, 0x5fb30 ;  /* 0x0005fb3000087802 */ /* 0x000fe20000000f00 */
[----:B--2---:R-:W-:-:S04]  /*5fb10*/  IMAD.WIDE R2, R2, 0x4, R10 ;  /* 0x0000000402027825 */ /* 0x004fc800078e020a */
[----:B------:R-:W-:Y:S05]  /*5fb20*/  CALL.REL.NOINC `($_ZN7cutlass13device_kernelIN5flash19enable_sm80_to_sm89INS1_16FlashAttnBwdSm80INS1_25CollectiveMainloopBwdSm80ILi2ELi2EN4cute5tupleIJNS5_1CILi128EEES8_NS7_ILi64EEEEEENS_10bfloat16_tEfNS_4arch4Sm80ELb0ELb1ELb1ELb0ELb0ELb0ELb0ELb0ELi2ELi4ELi4ELi4ELb0EEENS1_21CollectiveEpilogueBwdISA_SB_SD_Li256ELb0ELb0ELi2EEENS1_19SingleTileSchedulerILb0ELb0ELb0ELi128EEEEEEEEEvNT_6ParamsE$_ZN4cute8smem_ptrIPfECI1NS_12iter_adaptorIS1_S2_EEES1_) ;  /* 0xfffac0c000007944 */ /* 0x000fea0003c3ffff */
[----:B-1----:R1:W5:Y:S01]  /*5fb30*/  LDL.64 R2, [R1+0x1688] ;  /* 0x0016880001027983 */ /* 0x0023620000100a00 */
[----:B------:R-:W-:-:S03]  /*5fb40*/  MOV R8, 0x5fb60 ;  /* 0x0005fb6000087802 */ /* 0x000fc60000000f00 */
[----:B-1---5:R-:W-:Y:S05]  /*5fb50*/  CALL.REL.NOINC `($_ZN7cutlass13device_kernelIN5flash19enable_sm80_to_sm89INS1_16FlashAttnBwdSm80INS1_25CollectiveMainloopBwdSm80ILi2ELi2EN4cute5tupleIJNS5_1CILi128EEES8_NS7_ILi64EEEEEENS_10bfloat16_tEfNS_4arch4Sm80ELb0ELb1ELb1ELb0ELb0ELb0ELb0ELb0ELi2ELi4ELi4ELi4ELb0EEENS1_21CollectiveEpilogueBwdISA_SB_SD_Li256ELb0ELb0ELi2EEENS1_19SingleTileSchedulerILb0ELb0ELb0ELi128EEEEEEEEEvNT_6ParamsE$_ZN4cute3eso3ESOILb1ELb0EJNS_6LayoutINS_5tupleIJNS3_IJNS_1CILi4EEENS4_ILi1EEEEEES6_EEENS3_IJNS3_IJS6_NS4_ILi0EEEEEES9_EEEEENS_10ViewEngineINS_8smem_ptrIPfEEEEEEC2ERKSC_RKSH_) ;  /* 0xfffaabf000007944 */ /* 0x022fea0003c3ffff */
[----:B------:R-:W-:Y:S01]  /*5fb60*/  ULDC.64 UR8, c[0x0][0x118] ;  /* 0x0000460000087ab9 */ /* 0x000fe20000000a00 */
[----:B------:R2:W5:Y:S04]  /*5fb70*/  LDL.64 R8, [R1+0x1688] ;  /* 0x0016880001087983 */ /* 0x0005680000100a00 */
[----:B------:R2:W5:Y:S01]  /*5fb80*/  LD.E.64 R80, [R84.64+0x48] ;  /* 0x0000480854507980 */ /* 0x000562000c101b00 */
[----:B-1----:R-:W-:-:S02]  /*5fb90*/  MOV R3, RZ ;  /* 0x000000ff00037202 */ /* 0x002fc40000000f00 */
[----:B------:R-:W-:Y:S02]  /*5fba0*/  MOV R6, 0x5fbc0 ;  /* 0x0005fbc000067802 */ /* 0x000fe40000000f00 */
[----:B--2--5:R-:W-:Y:S05]  /*5fbb0*/  CALL.REL.NOINC `($_ZN7cutlass13device_kernelIN5flash19enable_sm80_to_sm89INS1_16FlashAttnBwdSm80INS1_25CollectiveMainloopBwdSm80ILi2ELi2EN4cute5tupleIJNS5_1CILi128EEES8_NS7_ILi64EEEEEENS_10bfloat16_tEfNS_4arch4Sm80ELb0ELb1ELb1ELb0ELb0ELb0ELb0ELb0ELi2ELi4ELi4ELi4ELb0EEENS1_21CollectiveEpilogueBwdISA_SB_SD_Li256ELb0ELb0ELi2EEENS1_19SingleTileSchedulerILb0ELb0ELb0ELi128EEEEEEEEEvNT_6ParamsE$_ZN4cute3eso3ESOILb1ELb0EJNS_1CILi0EEEiEEC2ERKS3_RKi) ;  /* 0xfffa889000007944 */ /* 0x024fea0003c3ffff */
[----:B------:R-:W-:Y:S02]  /*5fbc0*/  ULDC.64 UR8, c[0x0][0x118] ;  /* 0x0000460000087ab9 */ /* 0x000fe40000000a00 */
[----:B-1----:R1:W5:Y:S01]  /*5fbd0*/  LD.E R3, [R80.64] ;  /* 0x0000000850037980 */ /* 0x002362000c101900 */
[----:B------:R-:W-:-:S03]  /*5fbe0*/  MOV R16, 0x5fc00 ;  /* 0x0005fc0000107802 */ /* 0x000fc60000000f00 */
[----:B-1---5:R-:W-:Y:S05]  /*5fbf0*/  CALL.REL.NOINC `($_ZN7cutlass13device_kernelIN5flash19enable_sm80_to_sm89INS1_16FlashAttnBwdSm80INS1_25CollectiveMainloopBwdSm80ILi2ELi2EN4cute5tupleIJNS5_1CILi128EEES8_NS7_ILi64EEEEEENS_10bfloat16_tEfNS_4arch4Sm80ELb0ELb1ELb1ELb0ELb0ELb0ELb0ELb0ELi2ELi4ELi4ELi4ELb0EEENS1_21CollectiveEpilogueBwdISA_SB_SD_Li256ELb0ELb0ELi2EEENS1_19SingleTileSchedulerILb0ELb0ELb0ELi128EEEEEEEEEvNT_6ParamsE$_ZZN4cuteplIJiEJNS_1CILi0EEEEEEDaRKNS_15ArithmeticTupleIJDpT_EEERKNS3_IJDpT0_EEEENKUlDpRKT_E_clIJiEEEDaSH_) ;  /* 0xfffb0ff000007944 */ /* 0x022fea0003c3ffff */
[----:B-----5:R-:W-:Y:S02]  /*5fc00*/  ISETP.GT.AND P0, PT, R2, 0x7f, PT ;  /* 0x0000007f0200780c */ /* 0x020fe40003f04270 */
[----:B------:R-:W-:-:S11]  /*5fc10*/  MOV R15, 0x0 ;  /* 0x00000000000f7802 */ /* 0x000fd60000000f00 */
[----:B------:R-:W-:Y:S05]  /*5fc20*/  @P0 RET.REL.NODEC R14 `(_ZN7cutlass13device_kernelIN5flash19enable_sm80_to_sm89INS1_16FlashAttnBwdSm80INS1_25CollectiveMainloopBwdSm80ILi2ELi2EN4cute5tupleIJNS5_1CILi128EEES8_NS7_ILi64EEEEEENS_10bfloat16_tEfNS_4arch4Sm80ELb0ELb1ELb1ELb0ELb0ELb0ELb0ELb0ELi2ELi4ELi4ELi4ELb0EEENS1_21CollectiveEpilogueBwdISA_SB_SD_Li256ELb0ELb0ELi2EEENS1_19SingleTileSchedulerILb0ELb0ELb0ELi128EEEEEEEEEvNT_6ParamsE) ;  /* 0xfffa03d00e000950 */ /* 0x000fea0003c3ffff */
[----:B------:R-:W-:Y:S02]  /*5fc30*/  ULDC.64 UR8, c[0x0][0x118] ;  /* 0x0000460000087ab9 */ /* 0x000fe40000000a00 */
[----:B------:R-:W5:Y:S01]  /*5fc40*/  LD.E.64 R84, [R84.64+0x50] ;  /* 0x0000500854547980 */ /* 0x000f62000c101b00 */
[----:B------:R-:W-:Y:S01]  /*5fc50*/  IMAD.MOV.U32 R2, RZ, RZ, R7 ;  /* 0x000000ffff027224 */ /* 0x000fe200078e0007 */
[----:B------:R-:W-:Y:S02]  /*5fc60*/  MOV R3, RZ ;  /* 0x000000ff00037202 */ /* 0x000fe40000000f00 */
[----:B------:R-:W-:Y:S02]  /*5fc70*/  MOV R10, 0x5fc90 ;  /* 0x0005fc90000a7802 */ /* 0x000fe40000000f00 */
[----:B-1---5:R-:W-:Y:S05]  /*5fc80*/  CALL.REL.NOINC `($_ZN7cutlass13device_kernelIN5flash19enable_sm80_to_sm89INS1_16FlashAttnBwdSm80INS1_25CollectiveMainloopBwdSm80ILi2ELi2EN4cute5tupleIJNS5_1CILi128EEES8_NS7_ILi64EEEEEENS_10bfloat16_tEfNS_4arch4Sm80ELb0ELb1ELb1ELb0ELb0ELb0ELb0ELb0ELi2ELi4ELi4ELi4ELb0EEENS1_21CollectiveEpilogueBwdISA_SB_SD_Li256ELb0ELb0ELi2EEENS1_19SingleTileSchedulerILb0ELb0ELb0ELi128EEEEEEEEEvNT_6ParamsE$_ZN4cute3eso3ESOILb1ELb0EJNS_10UnderscoreEiEEC2ERKS2_RKi) ;  /* 0xfffa842000007944 */ /* 0x022fea0003c3ffff */
[----:B-1----:R-:W-:Y:S02]  /*5fc90*/  MOV R2, R7 ;  /* 0x0000000700027202 */ /* 0x002fe40000000f00 */
[----:B------:R-:W-:Y:S02]  /*5fca0*/  MOV R10, 0x5fcc0 ;  /* 0x0005fcc0000a7802 */ /* 0x000fe40000000f00 */
[----:B------:R-:W-:Y:S05]  /*5fcb0*/  CALL.REL.NOINC `($_ZN7cutlass13device_kernelIN5flash19enable_sm80_to_sm89INS1_16FlashAttnBwdSm80INS1_25CollectiveMainloopBwdSm80ILi2ELi2EN4cute5tupleIJNS5_1CILi128EEES8_NS7_ILi64EEEEEENS_10bfloat16_tEfNS_4arch4Sm80ELb0ELb1ELb1ELb0ELb0ELb0ELb0ELb0ELi2ELi4ELi4ELi4ELb0EEENS1_21CollectiveEpilogueBwdISA_SB_SD_Li256ELb0ELb0ELi2EEENS1_19SingleTileSchedulerILb0ELb0ELb0ELi128EEEEEEEEEvNT_6ParamsE$_ZN4cute8gmem_ptrIPKfECI1NS_12iter_adaptorIS2_S3_EEES2_) ;  /* 0xfffabe3000007944 */ /* 0x000fea0003c3ffff */
[----:B-1----:R1:W5:Y:S01]  /*5fcc0*/  LDL.64 R2, [R1+0x1680] ;  /* 0x0016800001027983 */ /* 0x0023620000100a00 */
[----:B------:R-:W-:-:S03]  /*5fcd0*/  MOV R6, 0x5fcf0 ;  /* 0x0005fcf000067802 */ /* 0x000fc60000000f00 */
[----:B-1---5:R-:W-:Y:S05]  /*5fce0*/  CALL.REL.NOINC `($_ZN7cutlass13device_kernelIN5flash19enable_sm80_to_sm89INS1_16FlashAttnBwdSm80INS1_25CollectiveMainloopBwdSm80ILi2ELi2EN4cute5tupleIJNS5_1CILi128EEES8_NS7_ILi64EEEEEENS_10bfloat16_tEfNS_4arch4Sm80ELb0ELb1ELb1ELb0ELb0ELb0ELb0ELb0ELi2ELi4ELi4ELi4ELb0EEENS1_21CollectiveEpilogueBwdISA_SB_SD_Li256ELb0ELb0ELi2EEENS1_19SingleTileSchedulerILb0ELb0ELb0ELi128EEEEEEEEEvNT_6ParamsE$_ZN4cute3eso3ESOILb1ELb0EJNS_6LayoutINS_5tupleIJNS3_IJNS_1CILi4EEENS4_ILi1EEEEEEEEENS3_IJNS3_IJS6_NS4_ILi0EEEEEEEEEEENS_10ViewEngineINS_8gmem_ptrIPKfEEEEEEC2ERKSC_RKSI_) ;  /* 0xfffaa94000007944 */ /* 0x022fea0003c3ffff */
[----:B-1----:R1:W5:Y:S01]  /*5fcf0*/  LDL.64 R4, [R1+0x1680] ;  /* 0x0016800001047983 */ /* 0x0023620000100a00 */
[----:B------:R-:W-:Y:S01]  /*5fd00*/  IMAD.MOV.U32 R2, RZ, RZ, R7 ;  /* 0x000000ffff027224 */ /* 0x000fe200078e0007 */
[----:B------:R-:W-:-:S02]  /*5fd10*/  MOV R3, RZ ;  /* 0x000000ff00037202 */ /* 0x000fc40000000f00 */
[----:B------:R-:W-:Y:S02]  /*5fd20*/  MOV R10, 0x5fd40 ;  /* 0x0005fd40000a7802 */ /* 0x000fe40000000f00 */
[----:B-1---5:R-:W-:Y:S05]  /*5fd30*/  CALL.REL.NOINC `($_ZN7cutlass13device_kernelIN5flash19enable_sm80_to_sm89INS1_16FlashAttnBwdSm80INS1_25CollectiveMainloopBwdSm80ILi2ELi2EN4cute5tupleIJNS5_1CILi128EEES8_NS7_ILi64EEEEEENS_10bfloat16_tEfNS_4arch4Sm80ELb0ELb1ELb1ELb0ELb0ELb0ELb0ELb0ELi2ELi4ELi4ELi4ELb0EEENS1_21CollectiveEpilogueBwdISA_SB_SD_Li256ELb0ELb0ELi2EEENS1_19SingleTileSchedulerILb0ELb0ELb0ELi128EEEEEEEEEvNT_6ParamsE$_ZN4cute3eso3ESOILb1ELb0EJNS_10UnderscoreEiEEC2ERKS2_RKi) ;  /* 0xfffa837000007944 */ /* 0x022fea0003c3ffff */
[----:B-1----:R-:W-:Y:S01]  /*5fd40*/  IMAD.MOV.U32 R2, RZ, RZ, R8 ;  /* 0x000000ffff027224 */ /* 0x002fe200078e0008 */
[----:B------:R-:W-:Y:S01]  /*5fd50*/  MOV R3, R9 ;  /* 0x0000000900037202 */ /* 0x000fe20000000f00 */
[----:B------:R-:W-:Y:S01]  /*5fd60*/  IMAD.MOV.U32 R6, RZ, RZ, R7 ;  /* 0x000000ffff067224 */ /* 0x000fe200078e0007 */
[----:B------:R-:W-:Y:S02]  /*5fd70*/  MOV R8, 0x5fd90 ;  /* 0x0005fd9000087802 */ /* 0x000fe40000000f00 */
[----:B------:R-:W-:Y:S05]  /*5fd80*/  CALL.REL.NOINC `($_ZN7cutlass13device_kernelIN5flash19enable_sm80_to_sm89INS1_16FlashAttnBwdSm80INS1_25CollectiveMainloopBwdSm80ILi2ELi2EN4cute5tupleIJNS5_1CILi128EEES8_NS7_ILi64EEEEEENS_10bfloat16_tEfNS_4arch4Sm80ELb0ELb1ELb1ELb0ELb0ELb0ELb0ELb0ELi2ELi4ELi4ELi4ELb0EEENS1_21CollectiveEpilogueBwdISA_SB_SD_Li256ELb0ELb0ELi2EEENS1_19SingleTileSchedulerILb0ELb0ELb0ELi128EEEEEEEEEvNT_6ParamsE$_ZN4cute8smem_ptrIPfECI1NS_12iter_adaptorIS1_S2_EEES1_) ;  /* 0xfffabe6000007944 */ /* 0x000fea0003c3ffff */
[----:B-1----:R1:W5:Y:S01]  /*5fd90*/  LDL.64 R2, [R1+0x1680] ;  /* 0x0016800001027983 */ /* 0x0023620000100a00 */
[----:B------:R-:W-:-:S03]  /*5fda0*/  MOV R8, 0x5fdc0 ;  /* 0x0005fdc000087802 */ /* 0x000fc60000000f00 */
[----:B-1---5:R-:W-:Y:S05]  /*5fdb0*/  CALL.REL.NOINC `($_ZN7cutlass13device_kernelIN5flash19enable_sm80_to_sm89INS1_16FlashAttnBwdSm80INS1_25CollectiveMainloopBwdSm80ILi2ELi2EN4cute5tupleIJNS5_1CILi128EEES8_NS7_ILi64EEEEEENS_10bfloat16_tEfNS_4arch4Sm80ELb0ELb1ELb1ELb0ELb0ELb0ELb0ELb0ELi2ELi4ELi4ELi4ELb0EEENS1_21CollectiveEpilogueBwdISA_SB_SD_Li256ELb0ELb0ELi2EEENS1_19SingleTileSchedulerILb0ELb0ELb0ELi128EEEEEEEEEvNT_6ParamsE$_ZN4cute3eso3ESOILb1ELb0EJNS_6LayoutINS_5tupleIJNS3_IJNS_1CILi4EEENS4_ILi1EEEEEEEEENS3_IJNS3_IJS6_NS4_ILi0EEEEEEEEEEENS_10ViewEngineINS_8smem_ptrIPfEEEEEEC2ERKSC_RKSH_) ;  /* 0xfffaa8c000007944 */ /* 0x022fea0003c3ffff */
[----:B-1----:R1:W5:Y:S01]  /*5fdc0*/  LDL.64 R6, [R1+0x1680] ;  /* 0x0016800001067983 */ /* 0x0023620000100a00 */
[----:B------:R-:W-:Y:S02]  /*5fdd0*/  MOV R2, R83 ;  /* 0x0000005300027202 */ /* 0x000fe40000000f00 */
[----:B------:R-:W-:Y:S02]  /*5fde0*/  MOV R10, 0x5fe00 ;  /* 0x0005fe00000a7802 */ /* 0x000fe40000000f00 */
[----:B-1---5:R-:W-:Y:S05]  /*5fdf0*/  CALL.REL.NOINC `($_ZN7cutlass13device_kernelIN5flash19enable_sm80_to_sm89INS1_16FlashAttnBwdSm80INS1_25CollectiveMainloopBwdSm80ILi2ELi2EN4cute5tupleIJNS5_1CILi128EEES8_NS7_ILi64EEEEEENS_10bfloat16_tEfNS_4arch4Sm80ELb0ELb1ELb1ELb0ELb0ELb0ELb0ELb0ELi2ELi4ELi4ELi4ELb0EEENS1_21CollectiveEpilogueBwdISA_SB_SD_Li256ELb0ELb0ELi2EEENS1_19SingleTileSchedulerILb0ELb0ELb0ELi128EEEEEEEEEvNT_6ParamsE$_ZN4cute8gmem_ptrIPKfECI1NS_12iter_adaptorIS2_S3_EEES2_) ;  /* 0xfffabcf000007944 */ /* 0x022fea0003c3ffff */
[----:B-1----:R1:W5:Y:S01]  /*5fe00*/  LDL.64 R2, [R1+0x1688] ;  /* 0x0016880001027983 */ /* 0x0023620000100a00 */
        /* <DEDUP_REMOVED lines=10> */
[----:B--2--5:R-:W-:Y:S05]  /*5feb0*/  CALL.REL.NOINC `($_ZN7cutlass13device_kernelIN5flash19enable_sm80_to_sm89INS1_16FlashAttnBwdSm80INS1_25CollectiveMainloopBwdSm80ILi2ELi2EN4cute5tupleIJNS5_1CILi128EEES8_NS7_ILi64EEEEEENS_10bfloat16_tEfNS_4arch4Sm80ELb0ELb1ELb1ELb0ELb0ELb0ELb0ELb0ELi2ELi4ELi4ELi4ELb0EEENS1_21CollectiveEpilogueBwdISA_SB_SD_Li256ELb0ELb0ELi2EEENS1_19SingleTileSchedulerILb0ELb0ELb0ELi128EEEEEEEEEvNT_6ParamsE$_ZN4cute8smem_ptrIPfECI1NS_12iter_adaptorIS1_S2_EEES1_) ;  /* 0xfffabd3000007944 */ /* 0x024fea0003c3ffff */
        /* <DEDUP_REMOVED lines=19> */
[----:B------:R-:W-:Y:S05]  /*5fff0*/  RET.REL.NODEC R14 `(_ZN7cutlass13device_kernelIN5flash19enable_sm80_to_sm89INS1_16FlashAttnBwdSm80INS1_25CollectiveMainloopBwdSm80ILi2ELi2EN4cute5tupleIJNS5_1CILi128EEES8_NS7_ILi64EEEEEENS_10bfloat16_tEfNS_4arch4Sm80ELb0ELb1ELb1ELb0ELb0ELb0ELb0ELb0ELi2ELi4ELi4ELi4ELb0EEENS1_21CollectiveEpilogueBwdISA_SB_SD_Li256ELb0ELb0ELi2EEENS1_19SingleTileSchedulerILb0ELb0ELb0ELi128EEEEEEEEEvNT_6ParamsE) ;  /* 0xfffa00000e007950 */ /* 0x000fea0003c3ffff */
        .type           $_ZN7cutlass13device_kernelIN5flash19enable_sm80_to_sm89INS1_16FlashAttnBwdSm80INS1_25CollectiveMainloopBwdSm80ILi2ELi2EN4cute5tupleIJNS5_1CILi128EEES8_NS7_ILi64EEEEEENS_10bfloat16_tEfNS_4arch4Sm80ELb0ELb1ELb1ELb0ELb0ELb0ELb0ELb0ELi2ELi4ELi4ELi4ELb0EEENS1_21CollectiveEpilogueBwdISA_SB_SD_Li256ELb0ELb0ELi2EEENS1_19SingleTileSchedulerILb0ELb0ELb0ELi128EEEEEEEEEvNT_6ParamsE$_ZZN5flash25CollectiveMainloopBwdSm80ILi2ELi2EN4cute5tupleIJNS1_1CILi128EEES4_NS3_ILi64EEEEEEN7cutlass10bfloat16_tEfNS7_4arch4Sm80ELb0ELb1ELb1ELb0ELb0ELb0ELb0ELb0ELi2ELi4ELi4ELi4ELb0EE3mmaINS_16FlashAttnBwdSm80ISB_NS_21CollectiveEpilogueBwdIS6_S8_SA_Li256ELb0ELb0ELi2EEENS_19SingleTileSchedulerILb0ELb0ELb0ELi128EEEE13SharedStorageENS1_6TensorINS1_11ArrayEngineIfLm32EEENS1_6LayoutINS2_IJNS2_IJNS3_ILi2EEESO_EEESO_NS3_ILi4EEEEEENS2_IJNS2_IJNS3_ILi1EEESO_EEESQ_NS3_ILi8EEEEEEEEEEEEbRKNSB_6ParamsERT0_S12_iNS2_IJiiiEEERT_ENKUliiE_clEii,@function
        .size           $_ZN7cutlass13device_kernelIN5flash19enable_sm80_to_sm89INS1_16FlashAttnBwdSm80INS1_25CollectiveMainloopBwdSm80ILi2ELi2EN4cute5tupleIJNS5_1CILi128EEES8_NS7_ILi64EEEEEENS_10bfloat16_tEfNS_4arch4Sm80ELb0ELb1ELb1ELb0ELb0ELb0ELb0ELb0ELi2ELi4ELi4ELi4ELb0EEENS1_21CollectiveEpilogueBwdISA_SB_SD_Li256ELb0ELb0ELi2EEENS1_19SingleTileSchedulerILb0ELb0ELb0ELi128EEEEEEEEEvNT_6ParamsE$_ZZN5flash25CollectiveMainloopBwdSm80ILi2ELi2EN4cute5tupleIJNS1_1CILi128EEES4_NS3_ILi64EEEEEEN7cutlass10bfloat16_tEfNS7_4arch4Sm80ELb0ELb1ELb1ELb0ELb0ELb0ELb0ELb0ELi2ELi4ELi4ELi4ELb0EE3mmaINS_16FlashAttnBwdSm80ISB_NS_21CollectiveEpilogueBwdIS6_S8_SA_Li256ELb0ELb0ELi2EEENS_19SingleTileSchedulerILb0ELb0ELb0ELi128EEEE13SharedStorageENS1_6TensorINS1_11ArrayEngineIfLm32EEENS1_6LayoutINS2_IJNS2_IJNS3_ILi2EEESO_EEESO_NS3_ILi4EEEEEENS2_IJNS2_IJNS3_ILi1EEESO_EEESQ_NS3_ILi8EEEEEEEEEEEEbRKNSB_6ParamsERT0_S12_iNS2_IJiiiEEERT_ENKUliiE_clEii,($_ZN7cutlass13device_kernelIN5flash19enable_sm80_to_sm89INS1_16FlashAttnBwdSm80INS1_25CollectiveMainloopBwdSm80ILi2ELi2EN4cute5tupleIJNS5_1CILi128EEES8_NS7_ILi64EEEEEENS_10bfloat16_tEfNS_4arch4Sm80ELb0ELb1ELb1ELb0ELb0ELb0ELb0ELb0ELi2ELi4ELi4ELi4ELb0EEENS1_21CollectiveEpilogueBwdISA_SB_SD_Li256ELb0ELb0ELi2EEENS1_19SingleTileSchedulerILb0ELb0ELb0ELi128EEEEEEEEEvNT_6ParamsE$_ZZN5flash25CollectiveMainloopBwdSm80ILi2ELi2EN4cute5tupleIJNS1_1CILi128EEES4_NS3_ILi64EEEEEEN7cutlass10bfloat16_tEfNS7_4arch4Sm80ELb0ELb1ELb1ELb0ELb0ELb0ELb0ELb0ELi2ELi4ELi4ELi4ELb0EE3mmaINS_16FlashAttnBwdSm80ISB_NS_21CollectiveEpilogueBwdIS6_S8_SA_Li256ELb0ELb0ELi2EEENS_19SingleTileSchedulerILb0ELb0ELb0ELi128EEEE13SharedStorageENS1_6TensorINS1_11ArrayEngineIfLm32EEENS1_6LayoutINS2_IJNS2_IJNS3_ILi2EEESO_EEESO_NS3_ILi4EEEEEENS2_IJNS2_IJNS3_ILi1EEESO_EEESQ_NS3_ILi8EEEEEEEEEEEEbRKNSB_6ParamsERT0_S12_iNS2_IJiiiEEERT_ENKUlvE0_clEv - $_ZN7cutlass13device_kernelIN5flash19enable_sm80_to_sm89INS1_16FlashAttnBwdSm80INS1_25CollectiveMainloopBwdSm80ILi2ELi2EN4cute5tupleIJNS5_1CILi128EEES8_NS7_ILi64EEEEEENS_10bfloat16_tEfNS_4arch4Sm80ELb0ELb1ELb1ELb0ELb0ELb0ELb0ELb0ELi2ELi4ELi4ELi4ELb0EEENS1_21CollectiveEpilogueBwdISA_SB_SD_Li256ELb0ELb0ELi2EEENS1_19SingleTileSchedulerILb0ELb0ELb0ELi128EEEEEEEEEvNT_6ParamsE$_ZZN5flash25CollectiveMainloopBwdSm80ILi2ELi2EN4cute5tupleIJNS1_1CILi128EEES4_NS3_ILi64EEEEEEN7cutlass10bfloat16_tEfNS7_4arch4Sm80ELb0ELb1ELb1ELb0ELb0ELb0ELb0ELb0ELi2ELi4ELi4ELi4ELb0EE3mmaINS_16FlashAttnBwdSm80ISB_NS_21CollectiveEpilogueBwdIS6_S8_SA_Li256ELb0ELb0ELi2EEENS_19SingleTileSchedulerILb0ELb0ELb0ELi128EEEE13SharedStorageENS1_6TensorINS1_11ArrayEngineIfLm32EEENS1_6LayoutINS2_IJNS2_IJNS3_ILi2EEESO_EEESO_NS3_ILi4EEEEEENS2_IJNS2_IJNS3_ILi1EEESO_EEESQ_NS3_ILi8EEEEEEEEEEEEbRKNSB_6ParamsERT0_S12_iNS2_IJiiiEEERT_ENKUliiE_clEii)
$_ZN7cutlass13device_kernelIN5flash19enable_sm80_to_sm89INS1_16FlashAttnBwdSm80INS1_25CollectiveMainloopBwdSm80ILi2ELi2EN4cute5tupleIJNS5_1CILi128EEES8_NS7_ILi64EEEEEENS_10bfloat16_tEfNS_4arch4Sm80ELb0ELb1ELb1ELb0ELb0ELb0ELb0ELb0ELi2ELi4ELi4ELi4ELb0EEENS1_21CollectiveEpilogueBwdISA_SB_SD_Li256ELb0ELb0ELi2EEENS1_19SingleTileSchedulerILb0ELb0ELb0ELi128EEEEEEEEEvNT_6ParamsE$_ZZN5flash25CollectiveMainloopBwdSm80ILi2ELi2EN4cute5tupleIJNS1_1CILi128EEES4_NS3_ILi64EEEEEEN7cutlass10bfloat16_tEfNS7_4arch4Sm80ELb0ELb1ELb1ELb0ELb0ELb0ELb0ELb0ELi2ELi4ELi4ELi4ELb0EE3mmaINS_16FlashAttnBwdSm80ISB_NS_21CollectiveEpilogueBwdIS6_S8_SA_Li256ELb0ELb0ELi2EEENS_19SingleTileSchedulerILb0ELb0ELb0ELi128EEEE13SharedStorageENS1_6TensorINS1_11ArrayEngineIfLm32EEENS1_6LayoutINS2_IJNS2_IJNS3_ILi2EEESO_EEESO_NS3_ILi4EEEEEENS2_IJNS2_IJNS3_ILi1EEESO_EEESQ_NS3_ILi8EEEEEEEEEEEEbRKNSB_6ParamsERT0_S12_iNS2_IJiiiEEERT_ENKUliiE_clEii:
        /* <DEDUP_REMOVED lines=53> */
[----:B------:R-:W2:Y:S04]  /*60350*/  LDL.64 R8, [R1+0x1390] ;  /* 0x0013900001087983 */ /* 0x000ea80000100a00 */
[----:B------:R-:W2:Y:S04]  /*60360*/  LD.E.64 R74, [R74.64+0x18] ;  /* 0x000018044a4a7980 */ /* 0x000ea8000c101b00 */
[----:B-1----:R1:W5:Y:S01]  /*60370*/  LDL.64 R2, [R1+0x1388] ;  /* 0x0013880001027983 */ /* 0x0023620000100a00 */
        /* <DEDUP_REMOVED lines=558> */
        .type           $_ZN7cutlass13device_kernelIN5flash19enable_sm80_to_sm89INS1_16FlashAttnBwdSm80INS1_25CollectiveMainloopBwdSm80ILi2ELi2EN4cute5tupleIJNS5_1CILi128EEES8_NS7_ILi64EEEEEENS_10bfloat16_tEfNS_4arch4Sm80ELb0ELb1ELb1ELb0ELb0ELb0ELb0ELb0ELi2ELi4ELi4ELi4ELb0EEENS1_21CollectiveEpilogueBwdISA_SB_SD_Li256ELb0ELb0ELi2EEENS1_19SingleTileSchedulerILb0ELb0ELb0ELi128EEEEEEEEEvNT_6ParamsE$_ZZN5flash25CollectiveMainloopBwdSm80ILi2ELi2EN4cute5tupleIJNS1_1CILi128EEES4_NS3_ILi64EEEEEEN7cutlass10bfloat16_tEfNS7_4arch4Sm80ELb0ELb1ELb1ELb0ELb0ELb0ELb0ELb0ELi2ELi4ELi4ELi4ELb0EE3mmaINS_16FlashAttnBwdSm80ISB_NS_21CollectiveEpilogueBwdIS6_S8_SA_Li256ELb0ELb0ELi2EEENS_19SingleTileSchedulerILb0ELb0ELb0ELi128EEEE13SharedStorageENS1_6TensorINS1_11ArrayEngineIfLm32EEENS1_6LayoutINS2_IJNS2_IJNS3_ILi2EEESO_EEESO_NS3_ILi4EEEEEENS2_IJNS2_IJNS3_ILi1EEESO_EEESQ_NS3_ILi8EEEEEEEEEEEEbRKNSB_6ParamsERT0_S12_iNS2_IJiiiEEERT_ENKUlvE0_clEv,@function
        .size           $_ZN7cutlass13device_kernelIN5flash19enable_sm80_to_sm89INS1_16FlashAttnBwdSm80INS1_25CollectiveMainloopBwdSm80ILi2ELi2EN4cute5tupleIJNS5_1CILi128EEES8_NS7_ILi64EEEEEENS_10bfloat16_tEfNS_4arch4Sm80ELb0ELb1ELb1ELb0ELb0ELb0ELb0ELb0ELi2ELi4ELi4ELi4ELb0EEENS1_21CollectiveEpilogueBwdISA_SB_SD_Li256ELb0ELb0ELi2EEENS1_19SingleTileSchedulerILb0ELb0ELb0ELi128EEEEEEEEEvNT_6ParamsE$_ZZN5flash25CollectiveMainloopBwdSm80ILi2ELi2EN4cute5tupleIJNS1_1CILi128EEES4_NS3_ILi64EEEEEEN7cutlass10bfloat16_tEfNS7_4arch4Sm80ELb0ELb1ELb1ELb0ELb0ELb0ELb0ELb0ELi2ELi4ELi4ELi4ELb0EE3mmaINS_16FlashAttnBwdSm80ISB_NS_21CollectiveEpilogueBwdIS6_S8_SA_Li256ELb0ELb0ELi2EEENS_19SingleTileSchedulerILb0ELb0ELb0ELi128EEEE13SharedStorageENS1_6TensorINS1_11ArrayEngineIfLm32EEENS1_6LayoutINS2_IJNS2_IJNS3_ILi2EEESO_EEESO_NS3_ILi4EEEEEENS2_IJNS2_IJNS3_ILi1EEESO_EEESQ_NS3_ILi8EEEEEEEEEEEEbRKNSB_6ParamsERT0_S12_iNS2_IJiiiEEERT_ENKUlvE0_clEv,($_ZN7cutlass13device_kernelIN5flash19enable_sm80_to_sm89INS1_16FlashAttnBwdSm80INS1_25CollectiveMainloopBwdSm80ILi2ELi2EN4cute5tupleIJNS5_1CILi128EEES8_NS7_ILi64EEEEEENS_10bfloat16_tEfNS_4arch4Sm80ELb0ELb1ELb1ELb0ELb0ELb0ELb0ELb0ELi2ELi4ELi4ELi4ELb0EEENS1_21CollectiveEpilogueBwdISA_SB_SD_Li256ELb0ELb0ELi2EEENS1_19SingleTileSchedulerILb0ELb0ELb0ELi128EEEEEEEEEvNT_6ParamsE$_ZZN5flash25CollectiveMainloopBwdSm80ILi2ELi2EN4cute5tupleIJNS1_1CILi128EEES4_NS3_ILi64EEEEEEN7cutlass10bfloat16_tEfNS7_4arch4Sm80ELb0ELb1ELb1ELb0ELb0ELb0ELb0ELb0ELi2ELi4ELi4ELi4ELb0EE3mmaINS_16FlashAttnBwdSm80ISB_NS_21CollectiveEpilogueBwdIS6_S8_SA_Li256ELb0ELb0ELi2EEENS_19SingleTileSchedulerILb0ELb0ELb0ELi128EEEE13SharedStorageENS1_6TensorINS1_11ArrayEngineIfLm32EEENS1_6LayoutINS2_IJNS2_IJNS3_ILi2EEESO_EEESO_NS3_ILi4EEEEEENS2_IJNS2_IJNS3_ILi1EEESO_EEESQ_NS3_ILi8EEEEEEEEEEEEbRKNSB_6ParamsERT0_S12_iNS2_IJiiiEEERT_ENKUlvE_clEv - $_ZN7cutlass13device_kernelIN5flash19enable_sm80_to_sm89INS1_16FlashAttnBwdSm80INS1_25CollectiveMainloopBwdSm80ILi2ELi2EN4cute5tupleIJNS5_1CILi128EEES8_NS7_ILi64EEEEEENS_10bfloat16_tEfNS_4arch4Sm80ELb0ELb1ELb1ELb0ELb0ELb0ELb0ELb0ELi2ELi4ELi4ELi4ELb0EEENS1_21CollectiveEpilogueBwdISA_SB_SD_Li256ELb0ELb0ELi2EEENS1_19SingleTileSchedulerILb0ELb0ELb0ELi128EEEEEEEEEvNT_6ParamsE$_ZZN5flash25CollectiveMainloopBwdSm80ILi2ELi2EN4cute5tupleIJNS1_1CILi128EEES4_NS3_ILi64EEEEEEN7cutlass10bfloat16_tEfNS7_4arch4Sm80ELb0ELb1ELb1ELb0ELb0ELb0ELb0ELb0ELi2ELi4ELi4ELi4ELb0EE3mmaINS_16FlashAttnBwdSm80ISB_NS_21CollectiveEpilogueBwdIS6_S8_SA_Li256ELb0ELb0ELi2EEENS_19SingleTileSchedulerILb0ELb0ELb0ELi128EEEE13SharedStorageENS1_6TensorINS1_11ArrayEngineIfLm32EEENS1_6LayoutINS2_IJNS2_IJNS3_ILi2EEESO_EEESO_NS3_ILi4EEEEEENS2_IJNS2_IJNS3_ILi1EEESO_EEESQ_NS3_ILi8EEEEEEEEEEEEbRKNSB_6ParamsERT0_S12_iNS2_IJiiiEEERT_ENKUlvE0_clEv)
$_ZN7cutlass13device_kernelIN5flash19enable_sm80_to_sm89INS1_16FlashAttnBwdSm80INS1_25CollectiveMainloopBwdSm80ILi2ELi2EN4cute5tupleIJNS5_1CILi128EEES8_NS7_ILi64EEEEEENS_10bfloat16_tEfNS_4arch4Sm80ELb0ELb1ELb1ELb0ELb0ELb0ELb0ELb0ELi2ELi4ELi4ELi4ELb0EEENS1_21CollectiveEpilogueBwdISA_SB_SD_Li256ELb0ELb0ELi2EEENS1_19SingleTileSchedulerILb0ELb0ELb0ELi128EEEEEEEEEvNT_6ParamsE$_ZZN5flash25CollectiveMainloopBwdSm80ILi2ELi2EN4cute5tupleIJNS1_1CILi128EEES4_NS3_ILi64EEEEEEN7cutlass10bfloat16_tEfNS7_4arch4Sm80ELb0ELb1ELb1ELb0ELb0ELb0ELb0ELb0ELi2ELi4ELi4ELi4ELb0EE3mmaINS_16FlashAttnBwdSm80ISB_NS_21CollectiveEpilogueBwdIS6_S8_SA_Li256ELb0ELb0ELi2EEENS_19SingleTileSchedulerILb0ELb0ELb0ELi128EEEE13SharedStorageENS1_6TensorINS1_11ArrayEngineIfLm32EEENS1_6LayoutINS2_IJNS2_IJNS3_ILi2EEESO_EEESO_NS3_ILi4EEEEEENS2_IJNS2_IJNS3_ILi1EEESO_EEESQ_NS3_ILi8EEEEEEEEEEEEbRKNSB_6ParamsERT0_S12_iNS2_IJiiiEEERT_ENKUlvE0_clEv:
        /* <DEDUP_REMOVED lines=14> */
[----:B-1---5:R-:W-:Y:S05]  /*62740*/  CALL.REL.NOINC `($_ZN7cutlass13device_kernelIN5flash19enable_sm80_to_sm89INS1_16FlashAttnBwdSm80INS1_25CollectiveMainloopBwdSm80ILi2ELi2EN4cute5tupleIJNS5_1CILi128EEES8_NS7_ILi64EEEEEENS_10bfloat16_tEfNS_4arch4Sm80ELb0ELb1ELb1ELb0ELb0ELb0ELb0ELb0ELi2ELi4ELi4ELi4ELb0EEENS1_21CollectiveEpilogueBwdISA_SB_SD_Li256ELb0ELb0ELi2EEENS1_19SingleTileSchedulerILb0ELb0ELb0ELi128EEEEEEEEEvNT_6ParamsE$_ZZN5flash25CollectiveMainloopBwdSm80ILi2ELi2EN4cute5tupleIJNS1_1CILi128EEES4_NS3_ILi64EEEEEEN7cutlass10bfloat16_tEfNS7_4arch4Sm80ELb0ELb1ELb1ELb0ELb0ELb0ELb0ELb0ELi2ELi4ELi4ELi4ELb0EE3mmaINS_16FlashAttnBwdSm80ISB_NS_21CollectiveEpilogueBwdIS6_S8_SA_Li256ELb0ELb0ELi2EEENS_19SingleTileSchedulerILb0ELb0ELb0ELi128EEEE13SharedStorageENS1_6TensorINS1_11ArrayEngineIfLm32EEENS1_6LayoutINS2_IJNS2_IJNS3_ILi2EEESO_EEESO_NS3_ILi4EEEEEENS2_IJNS2_IJNS3_ILi1EEESO_EEESQ_NS3_ILi8EEEEEEEEEEEEbRKNSB_6ParamsERT0_S12_iNS2_IJiiiEEERT_ENKUliiE0_clEii) ;  /* 0xffffb25000007944 */ /* 0x022fea0003c3ffff */
.L_x_1583:
[----:B------:R-:W-:Y:S05]  /*62750*/  BSYNC B0 ;  /* 0x0000000000007941 */ /* 0x000fea0003800000 */
.L_x_1582:
[----:B------:R-:W-:Y:S01]  /*62760*/  MOV R13, 0x0 ;  /* 0x00000000000d7802 */ /* 0x000fe20000000f00 */
[----:B------:R-:W0:Y:S03]  /*62770*/  LDGDEPBAR ;  /* 0x00000000000079af */ /* 0x000e260000000000 */
[----:B------:R-:W-:Y:S05]  /*62780*/  RET.REL.NODEC R12 `(_ZN7cutlass13device_kernelIN5flash19enable_sm80_to_sm89INS1_16FlashAttnBwdSm80INS1_25CollectiveMainloopBwdSm80ILi2ELi2EN4cute5tupleIJNS5_1CILi128EEES8_NS7_ILi64EEEEEENS_10bfloat16_tEfNS_4arch4Sm80ELb0ELb1ELb1ELb0ELb0ELb0ELb0ELb0ELi2ELi4ELi4ELi4ELb0EEENS1_21CollectiveEpilogueBwdISA_SB_SD_Li256ELb0ELb0ELi2EEENS1_19SingleTileSchedulerILb0ELb0ELb0ELi128EEEEEEEEEvNT_6ParamsE) ;  /* 0xfff9d8700c007950 */ /* 0x000fea0003c3ffff */
        .type           $_ZN7cutlass13device_kernelIN5flash19enable_sm80_to_sm89INS1_16FlashAttnBwdSm80INS1_25CollectiveMainloopBwdSm80ILi2ELi2EN4cute5tupleIJNS5_1CILi128EEES8_NS7_ILi64EEEEEENS_10bfloat16_tEfNS_4arch4Sm80ELb0ELb1ELb1ELb0ELb0ELb0ELb0ELb0ELi2ELi4ELi4ELi4ELb0EEENS1_21CollectiveEpilogueBwdISA_SB_SD_Li256ELb0ELb0ELi2EEENS1_19SingleTileSchedulerILb0ELb0ELb0ELi128EEEEEEEEEvNT_6ParamsE$_ZZN5flash25CollectiveMainloopBwdSm80ILi2ELi2EN4cute5tupleIJNS1_1CILi128EEES4_NS3_ILi64EEEEEEN7cutlass10bfloat16_tEfNS7_4arch4Sm80ELb0ELb1ELb1ELb0ELb0ELb0ELb0ELb0ELi2ELi4ELi4ELi4ELb0EE3mmaINS_16FlashAttnBwdSm80ISB_NS_21CollectiveEpilogueBwdIS6_S8_SA_Li256ELb0ELb0ELi2EEENS_19SingleTileSchedulerILb0ELb0ELb0ELi128EEEE13SharedStorageENS1_6TensorINS1_11ArrayEngineIfLm32EEENS1_6LayoutINS2_IJNS2_IJNS3_ILi2EEESO_EEESO_NS3_ILi4EEEEEENS2_IJNS2_IJNS3_ILi1EEESO_EEESQ_NS3_ILi8EEEEEEEEEEEEbRKNSB_6ParamsERT0_S12_iNS2_IJiiiEEERT_ENKUlvE_clEv,@function
        .size           $_ZN7cutlass13device_kernelIN5flash19enable_sm80_to_sm89INS1_16FlashAttnBwdSm80INS1_25CollectiveMainloopBwdSm80ILi2ELi2EN4cute5tupleIJNS5_1CILi128EEES8_NS7_ILi64EEEEEENS_10bfloat16_tEfNS_4arch4Sm80ELb0ELb1ELb1ELb0ELb0ELb0ELb0ELb0ELi2ELi4ELi4ELi4ELb0EEENS1_21CollectiveEpilogueBwdISA_SB_SD_Li256ELb0ELb0ELi2EEENS1_19SingleTileSchedulerILb0ELb0ELb0ELi128EEEEEEEEEvNT_6ParamsE$_ZZN5flash25CollectiveMainloopBwdSm80ILi2ELi2EN4cute5tupleIJNS1_1CILi128EEES4_NS3_ILi64EEEEEEN7cutlass10bfloat16_tEfNS7_4arch4Sm80ELb0ELb1ELb1ELb0ELb0ELb0ELb0ELb0ELi2ELi4ELi4ELi4ELb0EE3mmaINS_16FlashAttnBwdSm80ISB_NS_21CollectiveEpilogueBwdIS6_S8_SA_Li256ELb0ELb0ELi2EEENS_19SingleTileSchedulerILb0ELb0ELb0ELi128EEEE13SharedStorageENS1_6TensorINS1_11ArrayEngineIfLm32EEENS1_6LayoutINS2_IJNS2_IJNS3_ILi2EEESO_EEESO_NS3_ILi4EEEEEENS2_IJNS2_IJNS3_ILi1EEESO_EEESQ_NS3_ILi8EEEEEEEEEEEEbRKNSB_6ParamsERT0_S12_iNS2_IJiiiEEERT_ENKUlvE_clEv,($_ZN7cutlass13device_kernelIN5flash19enable_sm80_to_sm89INS1_16FlashAttnBwdSm80INS1_25CollectiveMainloopBwdSm80ILi2ELi2EN4cute5tupleIJNS5_1CILi128EEES8_NS7_ILi64EEEEEENS_10bfloat16_tEfNS_4arch4Sm80ELb0ELb1ELb1ELb0ELb0ELb0ELb0ELb0ELi2ELi4ELi4ELi4ELb0EEENS1_21CollectiveEpilogueBwdISA_SB_SD_Li256ELb0ELb0ELi2EEENS1_19SingleTileSchedulerILb0ELb0ELb0ELi128EEEEEEEEEvNT_6ParamsE$_ZZZN5flash25CollectiveMainloopBwdSm80ILi2ELi2EN4cute5tupleIJNS1_1CILi128EEES4_NS3_ILi64EEEEEEN7cutlass10bfloat16_tEfNS7_4arch4Sm80ELb0ELb1ELb1ELb0ELb0ELb0ELb0ELb0ELi2ELi4ELi4ELi4ELb0EE3mmaINS_16FlashAttnBwdSm80ISB_NS_21CollectiveEpilogueBwdIS6_S8_SA_Li256ELb0ELb0ELi2EEENS_19SingleTileSchedulerILb0ELb0ELb0ELi128EEEE13SharedStorageENS1_6TensorINS1_11ArrayEngineIfLm32EEENS1_6LayoutINS2_IJNS2_IJNS3_ILi2EEESO_EEESO_NS3_ILi4EEEEEENS2_IJNS2_IJNS3_ILi1EEESO_EEESQ_NS3_ILi8EEEEEEEEEEEEbRKNSB_6ParamsERT0_S12_iNS2_IJiiiEEERT_ENKUliT_E_clIZSC_ISJ_SX_EbS10_S12_S12_iS13_S15_EUlRS16_iE_EEDaiS16_ENKUlT_E_clIZSC_ISJ_SX_EbS10_S12_S12_iS13_S15_EUlvE0_EEDaS1B_ - $_ZN7cutlass13device_kernelIN5flash19enable_sm80_to_sm89INS1_16FlashAttnBwdSm80INS1_25CollectiveMainloopBwdSm80ILi2ELi2EN4cute5tupleIJNS5_1CILi128EEES8_NS7_ILi64EEEEEENS_10bfloat16_tEfNS_4arch4Sm80ELb0ELb1ELb1ELb0ELb0ELb0ELb0ELb0ELi2ELi4ELi4ELi4ELb0EEENS1_21CollectiveEpilogueBwdISA_SB_SD_Li256ELb0ELb0ELi2EEENS1_19SingleTileSchedulerILb0ELb0ELb0ELi128EEEEEEEEEvNT_6ParamsE$_ZZN5flash25CollectiveMainloopBwdSm80ILi2ELi2EN4cute5tupleIJNS1_1CILi128EEES4_NS3_ILi64EEEEEEN7cutlass10bfloat16_tEfNS7_4arch4Sm80ELb0ELb1ELb1ELb0ELb0ELb0ELb0ELb0ELi2ELi4ELi4ELi4ELb0EE3mmaINS_16FlashAttnBwdSm80ISB_NS_21CollectiveEpilogueBwdIS6_S8_SA_Li256ELb0ELb0ELi2EEENS_19SingleTileSchedulerILb0ELb0ELb0ELi128EEEE13SharedStorageENS1_6TensorINS1_11ArrayEngineIfLm32EEENS1_6LayoutINS2_IJNS2_IJNS3_ILi2EEESO_EEESO_NS3_ILi4EEEEEENS2_IJNS2_IJNS3_ILi1EEESO_EEESQ_NS3_ILi8EEEEEEEEEEEEbRKNSB_6ParamsERT0_S12_iNS2_IJiiiEEERT_ENKUlvE_clEv)
$_ZN7cutlass13device_kernelIN5flash19enable_sm80_to_sm89INS1_16FlashAttnBwdSm80INS1_25CollectiveMainloopBwdSm80ILi2ELi2EN4cute5tupleIJNS5_1CILi128EEES8_NS7_ILi64EEEEEENS_10bfloat16_tEfNS_4arch4Sm80ELb0ELb1ELb1ELb0ELb0ELb0ELb0ELb0ELi2ELi4ELi4ELi4ELb0EEENS1_21CollectiveEpilogueBwdISA_SB_SD_Li256ELb0ELb0ELi2EEENS1_19SingleTileSchedulerILb0ELb0ELb0ELi128EEEEEEEEEvNT_6ParamsE$_ZZN5flash25CollectiveMainloopBwdSm80ILi2ELi2EN4cute5tupleIJNS1_1CILi128EEES4_NS3_ILi64EEEEEEN7cutlass10bfloat16_tEfNS7_4arch4Sm80ELb0ELb1ELb1ELb0ELb0ELb0ELb0ELb0ELi2ELi4ELi4ELi4ELb0EE3mmaINS_16FlashAttnBwdSm80ISB_NS_21CollectiveEpilogueBwdIS6_S8_SA_Li256ELb0ELb0ELi2EEENS_19SingleTileSchedulerILb0ELb0ELb0ELi128EEEE13SharedStorageENS1_6TensorINS1_11ArrayEngineIfLm32EEENS1_6LayoutINS2_IJNS2_IJNS3_ILi2EEESO_EEESO_NS3_ILi4EEEEEENS2_IJNS2_IJNS3_ILi1EEESO_EEESQ_NS3_ILi8EEEEEEEEEEEEbRKNSB_6ParamsERT0_S12_iNS2_IJiiiEEERT_ENKUlvE_clEv:
        /* <DEDUP_REMOVED lines=14> */
[----:B-1---5:R-:W-:Y:S05]  /*62870*/  CALL.REL.NOINC `($_ZN7cutlass13device_kernelIN5flash19enable_sm80_to_sm89INS1_16FlashAttnBwdSm80INS1_25CollectiveMainloopBwdSm80ILi2ELi2EN4cute5tupleIJNS5_1CILi128EEES8_NS7_ILi64EEEEEENS_10bfloat16_tEfNS_4arch4Sm80ELb0ELb1ELb1ELb0ELb0ELb0ELb0ELb0ELi2ELi4ELi4ELi4ELb0EEENS1_21CollectiveEpilogueBwdISA_SB_SD_Li256ELb0ELb0ELi2EEENS1_19SingleTileSchedulerILb0ELb0ELb0ELi128EEEEEEEEEvNT_6ParamsE$_ZZN5flash25CollectiveMainloopBwdSm80ILi2ELi2EN4cute5tupleIJNS1_1CILi128EEES4_NS3_ILi64EEEEEEN7cutlass10bfloat16_tEfNS7_4arch4Sm80ELb0ELb1ELb1ELb0ELb0ELb0ELb0ELb0ELi2ELi4ELi4ELi4ELb0EE3mmaINS_16FlashAttnBwdSm80ISB_NS_21CollectiveEpilogueBwdIS6_S8_SA_Li256ELb0ELb0ELi2EEENS_19SingleTileSchedulerILb0ELb0ELb0ELi128EEEE13SharedStorageENS1_6TensorINS1_11ArrayEngineIfLm32EEENS1_6LayoutINS2_IJNS2_IJNS3_ILi2EEESO_EEESO_NS3_ILi4EEEEEENS2_IJNS2_IJNS3_ILi1EEESO_EEESQ_NS3_ILi8EEEEEEEEEEEEbRKNSB_6ParamsERT0_S12_iNS2_IJiiiEEERT_ENKUliiE_clEii) ;  /* 0xffffd78000007944 */ /* 0x022fea0003c3ffff */
.L_x_1585:
[----:B------:R-:W-:Y:S05]  /*62880*/  BSYNC B0 ;  /* 0x0000000000007941 */ /* 0x000fea0003800000 */
.L_x_1584:
[----:B------:R-:W-:Y:S01]  /*62890*/  MOV R15, 0x0 ;  /* 0x00000000000f7802 */ /* 0x000fe20000000f00 */
[----:B------:R-:W0:Y:S03]  /*628a0*/  LDGDEPBAR ;  /* 0x00000000000079af */ /* 0x000e260000000000 */
[----:B------:R-:W-:Y:S05]  /*628b0*/  RET.REL.NODEC R14 `(_ZN7cutlass13device_kernelIN5flash19enable_sm80_to_sm89INS1_16FlashAttnBwdSm80INS1_25CollectiveMainloopBwdSm80ILi2ELi2EN4cute5tupleIJNS5_1CILi128EEES8_NS7_ILi64EEEEEENS_10bfloat16_tEfNS_4arch4Sm80ELb0ELb1ELb1ELb0ELb0ELb0ELb0ELb0ELi2ELi4ELi4ELi4ELb0EEENS1_21CollectiveEpilogueBwdISA_SB_SD_Li256ELb0ELb0ELi2EEENS1_19SingleTileSchedulerILb0ELb0ELb0ELi128EEEEEEEEEvNT_6ParamsE) ;  /* 0xfff9d7400e007950 */ /* 0x000fea0003c3ffff */
        .type           $_ZN7cutlass13device_kernelIN5flash19enable_sm80_to_sm89INS1_16FlashAttnBwdSm80INS1_25CollectiveMainloopBwdSm80ILi2ELi2EN4cute5tupleIJNS5_1CILi128EEES8_NS7_ILi64EEEEEENS_10bfloat16_tEfNS_4arch4Sm80ELb0ELb1ELb1ELb0ELb0ELb0ELb0ELb0ELi2ELi4ELi4ELi4ELb0EEENS1_21CollectiveEpilogueBwdISA_SB_SD_Li256ELb0ELb0ELi2EEENS1_19SingleTileSchedulerILb0ELb0ELb0ELi128EEEEEEEEEvNT_6ParamsE$_ZZZN5flash25CollectiveMainloopBwdSm80ILi2ELi2EN4cute5tupleIJNS1_1CILi128EEES4_NS3_ILi64EEEEEEN7cutlass10bfloat16_tEfNS7_4arch4Sm80ELb0ELb1ELb1ELb0ELb0ELb0ELb0ELb0ELi2ELi4ELi4ELi4ELb0EE3mmaINS_16FlashAttnBwdSm80ISB_NS_21CollectiveEpilogueBwdIS6_S8_SA_Li256ELb0ELb0ELi2EEENS_19SingleTileSchedulerILb0ELb0ELb0ELi128EEEE13SharedStorageENS1_6TensorINS1_11ArrayEngineIfLm32EEENS1_6LayoutINS2_IJNS2_IJNS3_ILi2EEESO_EEESO_NS3_ILi4EEEEEENS2_IJNS2_IJNS3_ILi1EEESO_EEESQ_NS3_ILi8EEEEEEEEEEEEbRKNSB_6ParamsERT0_S12_iNS2_IJiiiEEERT_ENKUliT_E_clIZSC_ISJ_SX_EbS10_S12_S12_iS13_S15_EUlRS16_iE_EEDaiS16_ENKUlT_E_clIZSC_ISJ_SX_EbS10_S12_S12_iS13_S15_EUlvE0_EEDaS1B_,@function
        .size           $_ZN7cutlass13device_kernelIN5flash19enable_sm80_to_sm89INS1_16FlashAttnBwdSm80INS1_25CollectiveMainloopBwdSm80ILi2ELi2EN4cute5tupleIJNS5_1CILi128EEES8_NS7_ILi64EEEEEENS_10bfloat16_tEfNS_4arch4Sm80ELb0ELb1ELb1ELb0ELb0ELb0ELb0ELb0ELi2ELi4ELi4ELi4ELb0EEENS1_21CollectiveEpilogueBwdISA_SB_SD_Li256ELb0ELb0ELi2EEENS1_19SingleTileSchedulerILb0ELb0ELb0ELi128EEEEEEEEEvNT_6ParamsE$_ZZZN5flash25CollectiveMainloopBwdSm80ILi2ELi2EN4cute5tupleIJNS1_1CILi128EEES4_NS3_ILi64EEEEEEN7cutlass10bfloat16_tEfNS7_4arch4Sm80ELb0ELb1ELb1ELb0ELb0ELb0ELb0ELb0ELi2ELi4ELi4ELi4ELb0EE3mmaINS_16FlashAttnBwdSm80ISB_NS_21CollectiveEpilogueBwdIS6_S8_SA_Li256ELb0ELb0ELi2EEENS_19SingleTileSchedulerILb0ELb0ELb0ELi128EEEE13SharedStorageENS1_6TensorINS1_11ArrayEngineIfLm32EEENS1_6LayoutINS2_IJNS2_IJNS3_ILi2EEESO_EEESO_NS3_ILi4EEEEEENS2_IJNS2_IJNS3_ILi1EEESO_EEESQ_NS3_ILi8EEEEEEEEEEEEbRKNSB_6ParamsERT0_S12_iNS2_IJiiiEEERT_ENKUliT_E_clIZSC_ISJ_SX_EbS10_S12_S12_iS13_S15_EUlRS16_iE_EEDaiS16_ENKUlT_E_clIZSC_ISJ_SX_EbS10_S12_S12_iS13_S15_EUlvE0_EEDaS1B_,($_ZN7cutlass13device_kernelIN5flash19enable_sm80_to_sm89INS1_16FlashAttnBwdSm80INS1_25CollectiveMainloopBwdSm80ILi2ELi2EN4cute5tupleIJNS5_1CILi128EEES8_NS7_ILi64EEEEEENS_10bfloat16_tEfNS_4arch4Sm80ELb0ELb1ELb1ELb0ELb0ELb0ELb0ELb0ELi2ELi4ELi4ELi4ELb0EEENS1_21CollectiveEpilogueBwdISA_SB_SD_Li256ELb0ELb0ELi2EEENS1_19SingleTileSchedulerILb0ELb0ELb0ELi128EEEEEEEEEvNT_6ParamsE$_ZZZN5flash25CollectiveMainloopBwdSm80ILi2ELi2EN4cute5tupleIJNS1_1CILi128EEES4_NS3_ILi64EEEEEEN7cutlass10bfloat16_tEfNS7_4arch4Sm80ELb0ELb1ELb1ELb0ELb0ELb0ELb0ELb0ELi2ELi4ELi4ELi4ELb0EE3mmaINS_16FlashAttnBwdSm80ISB_NS_21CollectiveEpilogueBwdIS6_S8_SA_Li256ELb0ELb0ELi2EEENS_19SingleTileSchedulerILb0ELb0ELb0ELi128EEEE13SharedStorageENS1_6TensorINS1_11ArrayEngineIfLm32EEENS1_6LayoutINS2_IJNS2_IJNS3_ILi2EEESO_EEESO_NS3_ILi4EEEEEENS2_IJNS2_IJNS3_ILi1EEESO_EEESQ_NS3_ILi8EEEEEEEEEEEEbRKNSB_6ParamsERT0_S12_iNS2_IJiiiEEERT_ENKUliT_E_clIZSC_ISJ_SX_EbS10_S12_S12_iS13_S15_EUlRS16_iE_EEDaiS16_ENKUlvE0_clEv - $_ZN7cutlass13device_kernelIN5flash19enable_sm80_to_sm89INS1_16FlashAttnBwdSm80INS1_25CollectiveMainloopBwdSm80ILi2ELi2EN4cute5tupleIJNS5_1CILi128EEES8_NS7_ILi64EEEEEENS_10bfloat16_tEfNS_4arch4Sm80ELb0ELb1ELb1ELb0ELb0ELb0ELb0ELb0ELi2ELi4ELi4ELi4ELb0EEENS1_21CollectiveEpilogueBwdISA_SB_SD_Li256ELb0ELb0ELi2EEENS1_19SingleTileSchedulerILb0ELb0ELb0ELi128EEEEEEEEEvNT_6ParamsE$_ZZZN5flash25CollectiveMainloopBwdSm80ILi2ELi2EN4cute5tupleIJNS1_1CILi128EEES4_NS3_ILi64EEEEEEN7cutlass10bfloat16_tEfNS7_4arch4Sm80ELb0ELb1ELb1ELb0ELb0ELb0ELb0ELb0ELi2ELi4ELi4ELi4ELb0EE3mmaINS_16FlashAttnBwdSm80ISB_NS_21CollectiveEpilogueBwdIS6_S8_SA_Li256ELb0ELb0ELi2EEENS_19SingleTileSchedulerILb0ELb0ELb0ELi128EEEE13SharedStorageENS1_6TensorINS1_11ArrayEngineIfLm32EEENS1_6LayoutINS2_IJNS2_IJNS3_ILi2EEESO_EEESO_NS3_ILi4EEEEEENS2_IJNS2_IJNS3_ILi1EEESO_EEESQ_NS3_ILi8EEEEEEEEEEEEbRKNSB_6ParamsERT0_S12_iNS2_IJiiiEEERT_ENKUliT_E_clIZSC_ISJ_SX_EbS10_S12_S12_iS13_S15_EUlRS16_iE_EEDaiS16_ENKUlT_E_clIZSC_ISJ_SX_EbS10_S12_S12_iS13_S15_EUlvE0_EEDaS1B_)
$_ZN7cutlass13device_kernelIN5flash19enable_sm80_to_sm89INS1_16FlashAttnBwdSm80INS1_25CollectiveMainloopBwdSm80ILi2ELi2EN4cute5tupleIJNS5_1CILi128EEES8_NS7_ILi64EEEEEENS_10bfloat16_tEfNS_4arch4Sm80ELb0ELb1ELb1ELb0ELb0ELb0ELb0ELb0ELi2ELi4ELi4ELi4ELb0EEENS1_21CollectiveEpilogueBwdISA_SB_SD_Li256ELb0ELb0ELi2EEENS1_19SingleTileSchedulerILb0ELb0ELb0ELi128EEEEEEEEEvNT_6ParamsE$_ZZZN5flash25CollectiveMainloopBwdSm80ILi2ELi2EN4cute5tupleIJNS1_1CILi128EEES4_NS3_ILi64EEEEEEN7cutlass10bfloat16_tEfNS7_4arch4Sm80ELb0ELb1ELb1ELb0ELb0ELb0ELb0ELb0ELi2ELi4ELi4ELi4ELb0EE3mmaINS_16FlashAttnBwdSm80ISB_NS_21CollectiveEpilogueBwdIS6_S8_SA_Li256ELb0ELb0ELi2EEENS_19SingleTileSchedulerILb0ELb0ELb0ELi128EEEE13SharedStorageENS1_6TensorINS1_11ArrayEngineIfLm32EEENS1_6LayoutINS2_IJNS2_IJNS3_ILi2EEESO_EEESO_NS3_ILi4EEEEEENS2_IJNS2_IJNS3_ILi1EEESO_EEESQ_NS3_ILi8EEEEEEEEEEEEbRKNSB_6ParamsERT0_S12_iNS2_IJiiiEEERT_ENKUliT_E_clIZSC_ISJ_SX_EbS10_S12_S12_iS13_S15_EUlRS16_iE_EEDaiS16_ENKUlT_E_clIZSC_ISJ_SX_EbS10_S12_S12_iS13_S15_EUlvE0_EEDaS1B_:
        /* <DEDUP_REMOVED lines=38> */
[----:B-1---5:R-:W-:Y:S05]  /*62b20*/  CALL.REL.NOINC `($_ZN7cutlass13device_kernelIN5flash19enable_sm80_to_sm89INS1_16FlashAttnBwdSm80INS1_25CollectiveMainloopBwdSm80ILi2ELi2EN4cute5tupleIJNS5_1CILi128EEES8_NS7_ILi64EEEEEENS_10bfloat16_tEfNS_4arch4Sm80ELb0ELb1ELb1ELb0ELb0ELb0ELb0ELb0ELi2ELi4ELi4ELi4ELb0EEENS1_21CollectiveEpilogueBwdISA_SB_SD_Li256ELb0ELb0ELi2EEENS1_19SingleTileSchedulerILb0ELb0ELb0ELi128EEEEEEEEEvNT_6ParamsE$_ZN4cute3eso3ESOILb1ELb0EJNS_14ComposedLayoutINS_7SwizzleILi3ELi3ELi3EEENS_1CILi0EEENS_6LayoutINS_5tupleIJNS8_IJNS8_IJNS5_ILi4EEENS5_ILi8EEEEEENS8_IJS9_NS5_ILi1EEEEEEEEENS8_IJNS8_IJNS5_ILi2EEESF_SF_EEENS8_IJSF_NS8_IJS9_SF_EEEEEEEEEEEENS8_IJNS8_IJNS8_IJSF_NS5_ILi64EEEEEENS8_IJNS5_ILi1024EEES6_EEEEEENS8_IJNS8_IJSC_NS5_ILi512EEESA_EEENS8_IJNS5_ILi4096EEENS8_IJNS5_ILi16EEENS5_ILi8192EEEEEEEEEEEEEEEEEEENS_10ViewEngineINS_8smem_ptrIPN7cutlass10bfloat16_tEEEEEEEC2ERKS10_RKS17_) ;  /* 0xfffa56b000007944 */ /* 0x022fea0003c3ffff */
[----:B-1----:R1:W5:Y:S04]  /*62b30*/  LD.E R3, [R8.64+0x8] ;  /* 0x0000080408037980 */ /* 0x002368000c101900 */
[----:B------:R1:W5:Y:S01]  /*62b40*/  LDL.64 R90, [R1+0x1428] ;  /* 0x00142800015a7983 */ /* 0x0003620000100a00 */
[----:B------:R-:W-:-:S02]  /*62b50*/  MOV R2, R62 ;  /* 0x0000003e00027202 */ /* 0x000fc40000000f00 */
[----:B------:R-:W-:Y:S02]  /*62b60*/  MOV R6, 0x62b80 ;  /* 0x00062b8000067802 */ /* 0x000fe40000000f00 */
[----:B-1---5:R-:W-:Y:S05]  /*62b70*/  CALL.REL.NOINC `($_ZN7cutlass13device_kernelIN5flash19enable_sm80_to_sm89INS1_16FlashAttnBwdSm80INS1_25CollectiveMainloopBwdSm80ILi2ELi2EN4cute5tupleIJNS5_1CILi128EEES8_NS7_ILi64EEEEEENS_10bfloat16_tEfNS_4arch4Sm80ELb0ELb1ELb1ELb0ELb0ELb0ELb0ELb0ELi2ELi4ELi4ELi4ELb0EEENS1_21CollectiveEpilogueBwdISA_SB_SD_Li256ELb0ELb0ELi2EEENS1_19SingleTileSchedulerILb0ELb0ELb0ELi128EEEEEEEEEvNT_6ParamsE$_ZN4cute3eso3ESOILb0ELb1EJiNS_1CILi0EEEEEC2ERKiRKS3_) ;  /* 0xfffa52d000007944 */ /* 0x022fea0003c3ffff */
[----:B------:R-:W2:Y:S01]  /*62b80*/  LDL R10, [R1+0x1428] ;  /* 0x00142800010a7983 */ /* 0x000ea20000100800 */
[----:B-1----:R-:W-:Y:S01]  /*62b90*/  IMAD.MOV.U32 R3, RZ, RZ, R62 ;  /* 0x000000ffff037224 */ /* 0x002fe200078e003e */
[----:B------:R-:W-:Y:S02]  /*62ba0*/  MOV R2, R13 ;  /* 0x0000000d00027202 */ /* 0x000fe40000000f00 */
        /* <DEDUP_REMOVED lines=89> */
[----:B-1----:R-:W-:Y:S05]  /*63140*/  CALL.REL.NOINC `($_ZN7cutlass13device_kernelIN5flash19enable_sm80_to_sm89INS1_16FlashAttnBwdSm80INS1_25CollectiveMainloopBwdSm80ILi2ELi2EN4cute5tupleIJNS5_1CILi128EEES8_NS7_ILi64EEEEEENS_10bfloat16_tEfNS_4arch4Sm80ELb0ELb1ELb1ELb0ELb0ELb0ELb0ELb0ELi2ELi4ELi4ELi4ELb0EEENS1_21CollectiveEpilogueBwdISA_SB_SD_Li256ELb0ELb0ELi2EEENS1_19SingleTileSchedulerILb0ELb0ELb0ELi128EEEEEEEEEvNT_6ParamsE$_ZN4cute3eso3ESOILb0ELb0EJiiiNS_1CILi72EEENS2_ILi512EEEEEC2ERKiS7_S7_RKS3_RKS4_) ;  /* 0xfffa4a1000007944 */ /* 0x002fea0003c3ffff */
        /* <DEDUP_REMOVED lines=17> */
[----:B------:R1:W-:Y:S04]  /*63260*/  STL.U8 [R1+0x1470], RZ ;  /* 0x001470ff01007387 */ /* 0x0003e80000100000 */
[----:B--2---:R1:W-:Y:S04]  /*63270*/  STL.64 [R1+0x1448], R2 ;  /* 0x0014480201007387 */ /* 0x0043e80000100a00 */
[----:B---3--:R1:W-:Y:S02]  /*63280*/  STL [R1+0x1450], R4 ;  /* 0x0014500401007387 */ /* 0x0083e40000100800 */
[----:B-1----:R-:W-:Y:S05]  /*63290*/  CALL.REL.NOINC `($_ZN7cutlass13device_kernelIN5flash19enable_sm80_to_sm89INS1_16FlashAttnBwdSm80INS1_25CollectiveMainloopBwdSm80ILi2ELi2EN4cute5tupleIJNS5_1CILi128EEES8_NS7_ILi64EEEEEENS_10bfloat16_tEfNS_4arch4Sm80ELb0ELb1ELb1ELb0ELb0ELb0ELb0ELb0ELi2ELi4ELi4ELi4ELb0EEENS1_21CollectiveEpilogueBwdISA_SB_SD_Li256ELb0ELb0ELi2EEENS1_19SingleTileSchedulerILb0ELb0ELb0ELi128EEEEEEEEEvNT_6ParamsE$_ZZN4cute6detail16composition_implINS_5tupleIJNS_1CILi8EEENS3_ILi2EEES5_S5_S4_S5_EEENS2_IJNS3_ILi1EEEiiiNS3_ILi72EEENS3_ILi512EEEEEENS2_IJNS2_IJS5_S5_S5_EEES5_NS2_IJNS3_ILi4EEES5_EEEEEENS2_IJNS2_IJS7_S9_S4_EEENS3_ILi4096EEENS2_IJNS3_ILi16EEENS3_ILi8192EEEEEEEEEEEDaRKT_RKT0_RKT1_RKT2_ENKUlRKT_RKT0_E_clISB_SF_EEDaSZ_S12_) ;  /* 0xfffab1f000007944 */ /* 0x002fea0003c3ffff */
[----:B------:R-:W-:Y:S02]  /*632a0*/  MOV R78, 0x632c0 ;  /* 0x000632c0004e7802 */ /* 0x000fe40000000f00 */
[----:B-12--5:R-:W-:Y:S05]  /*632b0*/  CALL.REL.NOINC `($_ZN7cutlass13device_kernelIN5flash19enable_sm80_to_sm89INS1_16FlashAttnBwdSm80INS1_25CollectiveMainloopBwdSm80ILi2ELi2EN4cute5tupleIJNS5_1CILi128EEES8_NS7_ILi64EEEEEENS_10bfloat16_tEfNS_4arch4Sm80ELb0ELb1ELb1ELb0ELb0ELb0ELb0ELb0ELi2ELi4ELi4ELi4ELb0EEENS1_21CollectiveEpilogueBwdISA_SB_SD_Li256ELb0ELb0ELi2EEENS1_19SingleTileSchedulerILb0ELb0ELb0ELi128EEEEEEEEEvNT_6ParamsE$_ZZN4cute6detail16composition_implINS_5tupleIJNS_1CILi8EEENS3_ILi2EEES5_S5_S4_S5_EEENS2_IJNS3_ILi1EEEiiiNS3_ILi72EEENS3_ILi512EEEEEENS2_IJNS2_IJS5_S5_S5_EEES5_NS2_IJNS3_ILi4EEES5_EEEEEENS2_IJNS2_IJS7_S9_S4_EEENS3_ILi4096EEENS2_IJNS3_ILi16EEENS3_ILi8192EEEEEEEEEEEDaRKT_RKT0_RKT1_RKT2_ENKUlRKT_RKT0_E_clISD_SJ_EEDaSZ_S12_) ;  /* 0xfffab2c000007944 */ /* 0x026fea0003c3ffff */
[----:B-----5:R2:W-:Y:S01]  /*632c0*/  STL.64 [R1+0x1410], R2 ;  /* 0x0014100201007387 */ /* 0x0205e20000100a00 */
[----:B------:R-:W-:-:S03]  /*632d0*/  MOV R6, 0x632f0 ;  /* 0x000632f000067802 */ /* 0x000fc60000000f00 */
[----:B-12---:R-:W-:Y:S05]  /*632e0*/  CALL.REL.NOINC `($_ZN7cutlass13device_kernelIN5flash19enable_sm80_to_sm89INS1_16FlashAttnBwdSm80INS1_25CollectiveMainloopBwdSm80ILi2ELi2EN4cute5tupleIJNS5_1CILi128EEES8_NS7_ILi64EEEEEENS_10bfloat16_tEfNS_4arch4Sm80ELb0ELb1ELb1ELb0ELb0ELb0ELb0ELb0ELi2ELi4ELi4ELi4ELb0EEENS1_21CollectiveEpilogueBwdISA_SB_SD_Li256ELb0ELb0ELi2EEENS1_19SingleTileSchedulerILb0ELb0ELb0ELi128EEEEEEEEEvNT_6ParamsE$_ZN4cute3eso3ESOILb0ELb0EJNS_5tupleIJNS_1CILi1EEENS3_ILi512EEEiEEENS3_ILi4096EEENS2_IJNS2_IJiiEEENS3_ILi8192EEEEEEEEC2ERKS6_RKS7_RKSA_) ;  /* 0xfffa364000007944 */ /* 0x006fea0003c3ffff */
[----:B-1----:R1:W5:Y:S04]  /*632f0*/  LDL R5, [R1+0x1430] ;  /* 0x0014300001057983 */ /* 0x0023680000100800 */
[----:B------:R1:W5:Y:S01]  /*63300*/  LDL.64 R2, [R1+0x1428] ;  /* 0x0014280001027983 */ /* 0x0003620000100a00 */
[----:B------:R-:W-:-:S03]  /*63310*/  MOV R6, 0x63330 ;  /* 0x0006333000067802 */ /* 0x000fc60000000f00 */
[----:B-1---5:R-:W-:Y:S05]  /*63320*/  CALL.REL.NOINC `($_ZN7cutlass13device_kernelIN5flash19enable_sm80_to_sm89INS1_16FlashAttnBwdSm80INS1_25CollectiveMainloopBwdSm80ILi2ELi2EN4cute5tupleIJNS5_1CILi128EEES8_NS7_ILi64EEEEEENS_10bfloat16_tEfNS_4arch4Sm80ELb0ELb1ELb1ELb0ELb0ELb0ELb0ELb0ELi2ELi4ELi4ELi4ELb0EEENS1_21CollectiveEpilogueBwdISA_SB_SD_Li256ELb0ELb0ELi2EEENS1_19SingleTileSchedulerILb0ELb0ELb0ELi128EEEEEEEEEvNT_6ParamsE$_ZN4cute5tupleIJNS0_IJNS0_IJNS_1CILi2EEES2_S2_EEES2_NS0_IJNS0_IJS2_S2_EEES2_EEEEEENS0_IJNS0_IJNS1_ILi1EEENS1_ILi512EEEiEEENS1_ILi4096EEENS0_IJNS0_IJiiEEENS1_ILi8192EEEEEEEEEEEC2ERKS6_RKSE_) ;  /* 0xfffa806000007944 */ /* 0x022fea0003c3ffff */
[----:B-1----:R1:W5:Y:S04]  /*63330*/  LDL R4, [R1+0x1430] ;  /* 0x0014300001047983 */ /* 0x0023680000100800 */
[----:B------:R1:W5:Y:S01]  /*63340*/  LDL.64 R2, [R1+0x1428] ;  /* 0x0014280001027983 */ /* 0x0003620000100a00 */
[----:B------:R-:W-:-:S05]  /*63350*/  LEA.HI R6, R11, R11, RZ, 0x1d ;  /* 0x0000000b0b067211 */ /* 0x000fca00078fe8ff */
[----:B------:R-:W-:Y:S01]  /*63360*/  IMAD.U32 R8, R9, 0x2, R6 ;  /* 0x0000000209087824 */ /* 0x000fe200078e0006 */
[----:B------:R-:W-:-:S04]  /*63370*/  MOV R6, 0x633a0 ;  /* 0x000633a000067802 */ /* 0x000fc80000000f00 */
[----:B------:R1:W-:Y:S03]  /*63380*/  STL [R1+0x1420], R8 ;  /* 0x0014200801007387 */ /* 0x0003e60000100800 */
[----:B-1---5:R-:W-:Y:S05]  /*63390*/  CALL.REL.NOINC `($_ZN7cutlass13device_kernelIN5flash19enable_sm80_to_sm89INS1_16FlashAttnBwdSm80INS1_25CollectiveMainloopBwdSm80ILi2ELi2EN4cute5tupleIJNS5_1CILi128EEES8_NS7_ILi64EEEEEENS_10bfloat16_tEfNS_4arch4Sm80ELb0ELb1ELb1ELb0ELb0ELb0ELb0ELb0ELi2ELi4ELi4ELi4ELb0EEENS1_21CollectiveEpilogueBwdISA_SB_SD_Li256ELb0ELb0ELi2EEENS1_19SingleTileSchedulerILb0ELb0ELb0ELi128EEEEEEEEEvNT_6ParamsE$_ZN4cute3eso3ESOILb0ELb0EJNS_6LayoutINS_5tupleIJNS3_IJNS_1CILi2EEES5_S5_EEES5_NS3_IJNS3_IJS5_S5_EEES5_EEEEEENS3_IJNS3_IJNS4_ILi1EEENS4_ILi512EEEiEEENS4_ILi4096EEENS3_IJNS3_IJiiEEENS4_ILi8192EEEEEEEEEEEjEEC2ERKSI_RKj) ;  /* 0xfffa3c1000007944 */ /* 0x022fea0003c3ffff */
        /* <DEDUP_REMOVED lines=9> */
[----:B-1----:R-:W-:Y:S05]  /*63430*/  CALL.REL.NOINC `($_ZN7cutlass13device_kernelIN5flash19enable_sm80_to_sm89INS1_16FlashAttnBwdSm80INS1_25CollectiveMainloopBwdSm80ILi2ELi2EN4cute5tupleIJNS5_1CILi128EEES8_NS7_ILi64EEEEEENS_10bfloat16_tEfNS_4arch4Sm80ELb0ELb1ELb1ELb0ELb0ELb0ELb0ELb0ELi2ELi4ELi4ELi4ELb0EEENS1_21CollectiveEpilogueBwdISA_SB_SD_Li256ELb0ELb0ELi2EEENS1_19SingleTileSchedulerILb0ELb0ELb0ELi128EEEEEEEEEvNT_6ParamsE$_ZN4cute3eso3ESOILb0ELb0EJNS_6LayoutINS_5tupleIJNS3_IJNS_1CILi2EEES5_S5_EEES5_NS3_IJNS3_IJS5_S5_EEES5_EEEEEENS3_IJNS3_IJNS4_ILi1EEENS4_ILi512EEEiEEENS4_ILi4096EEENS3_IJNS3_IJiiEEENS4_ILi8192EEEEEEEEEEENS_10ViewEngineINS_8smem_ptrIPN7cutlass10bfloat16_tEEEEEEEC2ERKSI_RKSP_) ;  /* 0xfffa3af000007944 */ /* 0x002fea0003c3ffff */
[----:B-1----:R1:W5:Y:S04]  /*63440*/  LDL R5, [R1+0x142c] ;  /* 0x00142c0001057983 */ /* 0x0023680000100800 */
[----:B------:R1:W5:Y:S01]  /*63450*/  LDL R3, [R1+0x1430] ;  /* 0x0014300001037983 */ /* 0x0003620000100800 */
[----:B------:R-:W-:-:S03]  /*63460*/  MOV R4, 0x63480 ;  /* 0x0006348000047802 */ /* 0x000fc60000000f00 */
[----:B-1---5:R-:W-:Y:S05]  /*63470*/  CALL.REL.NOINC `($_ZN7cutlass13device_kernelIN5flash19enable_sm80_to_sm89INS1_16FlashAttnBwdSm80INS1_25CollectiveMainloopBwdSm80ILi2ELi2EN4cute5tupleIJNS5_1CILi128EEES8_NS7_ILi64EEEEEENS_10bfloat16_tEfNS_4arch4Sm80ELb0ELb1ELb1ELb0ELb0ELb0ELb0ELb0ELi2ELi4ELi4ELi4ELb0EEENS1_21CollectiveEpilogueBwdISA_SB_SD_Li256ELb0ELb0ELi2EEENS1_19SingleTileSchedulerILb0ELb0ELb0ELi128EEEEEEEEEvNT_6ParamsE$_ZZN4cute4takeILi1ELi3ENS_5tupleIJNS1_IJNS_1CILi1EEENS2_ILi512EEEiEEENS2_ILi4096EEENS1_IJNS1_IJiiEEENS2_ILi8192EEEEEEEEEEEDaRKT1_ENKUlDpRKT_E_clIJS6_S9_EEEDaSH_) ;  /* 0xfffa9de000007944 */ /* 0x022fea0003c3ffff */
[----:B-----5:R2:W-:Y:S01]  /*63480*/  STL.64 [R1+0x1410], R2 ;  /* 0x0014100201007387 */ /* 0x0205e20000100a00 */
[----:B------:R-:W-:-:S03]  /*63490*/  MOV R4, 0x634b0 ;  /* 0x000634b000047802 */ /* 0x000fc60000000f00 */
[----:B-12---:R-:W-:Y:S05]  /*634a0*/  CALL.REL.NOINC `($_ZN7cutlass13device_kernelIN5flash19enable_sm80_to_sm89INS1_16FlashAttnBwdSm80INS1_25CollectiveMainloopBwdSm80ILi2ELi2EN4cute5tupleIJNS5_1CILi128EEES8_NS7_ILi64EEEEEENS_10bfloat16_tEfNS_4arch4Sm80ELb0ELb1ELb1ELb0ELb0ELb0ELb0ELb0ELi2ELi4ELi4ELi4ELb0EEENS1_21CollectiveEpilogueBwdISA_SB_SD_Li256ELb0ELb0ELi2EEENS1_19SingleTileSchedulerILb0ELb0ELb0ELi128EEEEEEEEEvNT_6ParamsE$_ZZN4cute16flatten_to_tupleINS_5tupleIJNS_1CILi4096EEENS1_IJNS1_IJiiEEENS2_ILi8192EEEEEEEEEEEDaRKT_ENKUlRKT_E_clIS6_EEDaSD_) ;  /* 0xfffa9ab000007944 */ /* 0x006fea0003c3ffff */
[----:B-----5:R2:W-:Y:S01]  /*634b0*/  STL.64 [R1+0x1428], R2 ;  /* 0x0014280201007387 */ /* 0x0205e20000100a00 */
[----:B------:R-:W-:-:S03]  /*634c0*/  MOV R4, 0x634e0 ;  /* 0x000634e000047802 */ /* 0x000fc60000000f00 */
[----:B-12---:R-:W-:Y:S05]  /*634d0*/  CALL.REL.NOINC `($_ZN7cutlass13device_kernelIN5flash19enable_sm80_to_sm89INS1_16FlashAttnBwdSm80INS1_25CollectiveMainloopBwdSm80ILi2ELi2EN4cute5tupleIJNS5_1CILi128EEES8_NS7_ILi64EEEEEENS_10bfloat16_tEfNS_4arch4Sm80ELb0ELb1ELb1ELb0ELb0ELb0ELb0ELb0ELi2ELi4ELi4ELi4ELb0EEENS1_21CollectiveEpilogueBwdISA_SB_SD_Li256ELb0ELb0ELi2EEENS1_19SingleTileSchedulerILb0ELb0ELb0ELi128EEEEEEEEEvNT_6ParamsE$_ZZN4cute12filter_tupleINS_5tupleIJNS_1CILi4096EEENS1_IJNS1_IJiiEEENS2_ILi8192EEEEEEEEEZNS_16flatten_to_tupleIS7_EEDaRKT_EUlRKT_E_EEDaSB_OT0_ENKUlDpSE_E_clIJNS1_IJS3_EEENS1_IJiiS5_EEEEEEDaSI_) ;  /* 0xfffa91c000007944 */ /* 0x006fea0003c3ffff */
        /* <DEDUP_REMOVED lines=21> */
[----:B--2--5:R-:W-:Y:S05]  /*63630*/  CALL.REL.NOINC `($_ZN7cutlass13device_kernelIN5flash19enable_sm80_to_sm89INS1_16FlashAttnBwdSm80INS1_25CollectiveMainloopBwdSm80ILi2ELi2EN4cute5tupleIJNS5_1CILi128EEES8_NS7_ILi64EEEEEENS_10bfloat16_tEfNS_4arch4Sm80ELb0ELb1ELb1ELb0ELb0ELb0ELb0ELb0ELi2ELi4ELi4ELi4ELb0EEENS1_21CollectiveEpilogueBwdISA_SB_SD_Li256ELb0ELb0ELi2EEENS1_19SingleTileSchedulerILb0ELb0ELb0ELi128EEEEEEEEEvNT_6ParamsE$_ZN4cute3eso3ESOILb1ELb0EJNS_14ComposedLayoutINS_7SwizzleILi3ELi3ELi3EEENS_1CILi0EEENS_6LayoutINS_5tupleIJNS8_IJNS8_IJNS5_ILi4EEENS5_ILi8EEEEEENS8_IJNS5_ILi2EEENS5_ILi1EEEEEEEEENS8_IJNS8_IJSC_SC_EEESB_EEEEEENS8_IJNS8_IJNS8_IJNS5_ILi128EEESD_EEENS8_IJSA_S6_EEEEEENS8_IJNS8_IJNS5_ILi64EEENS5_ILi512EEEEEENS8_IJNS5_ILi16EEENS5_ILi1024EEEEEEEEEEEEEEEENS_10ViewEngineINS_8smem_ptrIPN7cutlass10bfloat16_tEEEEEEEC2ERKSW_RKS13_) ;  /* 0xfffa4b6000007944 */ /* 0x024fea0003c3ffff */
[----:B-1----:R1:W5:Y:S04]  /*63640*/  LD.E R3, [R8.64+0xc] ;  /* 0x00000c0408037980 */ /* 0x002368000c101900 */
[----:B------:R1:W5:Y:S01]  /*63650*/  LDL.64 R90, [R1+0x1428] ;  /* 0x00142800015a7983 */ /* 0x0003620000100a00 */
[----:B------:R-:W-:Y:S02]  /*63660*/  MOV R2, R62 ;  /* 0x0000003e00027202 */ /* 0x000fe40000000f00 */
        /* <DEDUP_REMOVED lines=32> */
[----:B--2--5:R-:W-:Y:S05]  /*63870*/  CALL.REL.NOINC `($_ZN7cutlass13device_kernelIN5flash19enable_sm80_to_sm89INS1_16FlashAttnBwdSm80INS1_25CollectiveMainloopBwdSm80ILi2ELi2EN4cute5tupleIJNS5_1CILi128EEES8_NS7_ILi64EEEEEENS_10bfloat16_tEfNS_4arch4Sm80ELb0ELb1ELb1ELb0ELb0ELb0ELb0ELb0ELi2ELi4ELi4ELi4ELb0EEENS1_21CollectiveEpilogueBwdISA_SB_SD_Li256ELb0ELb0ELi2EEENS1_19SingleTileSchedulerILb0ELb0ELb0ELi128EEEEEEEEEvNT_6ParamsE$_ZZN4cute13to_mixed_bitsINS_5tupleIJNS1_IJNS_1CILi4EEENS2_ILi8EEEEEENS2_ILi2EEENS2_ILi1EEEEEENS1_IJNS1_IJNS2_ILi128EEENS2_ILi0EEEEEES4_SA_EEENS1_IJNS1_IJiiEEEiSA_EEEEEDaRKT_RKT0_RKT1_ENKUlRKT_RKT0_RKT1_E_clIS5_SB_SD_EEDaSQ_ST_SW_) ;  /* 0xfffa913000007944 */ /* 0x024fea0003c3ffff */
[----:B------:R-:W-:Y:S02]  /*63880*/  MOV R6, 0x638a0 ;  /* 0x000638a000067802 */ /* 0x000fe40000000f00 */
[----:B------:R-:W-:Y:S05]  /*63890*/  CALL.REL.NOINC `($_ZN7cutlass13device_kernelIN5flash19enable_sm80_to_sm89INS1_16FlashAttnBwdSm80INS1_25CollectiveMainloopBwdSm80ILi2ELi2EN4cute5tupleIJNS5_1CILi128EEES8_NS7_ILi64EEEEEENS_10bfloat16_tEfNS_4arch4Sm80ELb0ELb1ELb1ELb0ELb0ELb0ELb0ELb0ELi2ELi4ELi4ELi4ELb0EEENS1_21CollectiveEpilogueBwdISA_SB_SD_Li256ELb0ELb0ELi2EEENS1_19SingleTileSchedulerILb0ELb0ELb0ELi128EEEEEEEEEvNT_6ParamsE$_ZZN4cute13to_mixed_bitsINS_5tupleIJNS1_IJNS_1CILi4EEENS2_ILi8EEEEEENS2_ILi2EEENS2_ILi1EEEEEENS1_IJNS1_IJNS2_ILi128EEENS2_ILi0EEEEEES4_SA_EEENS1_IJNS1_IJiiEEEiSA_EEEEEDaRKT_RKT0_RKT1_ENKUlRKT_RKT0_RKT1_E_clIS6_S4_iEEDaSQ_ST_SW_) ;  /* 0xfffa918000007944 */ /* 0x000fea0003c3ffff */
[----:B------:R-:W-:Y:S02]  /*638a0*/  MOV R5, R2 ;  /* 0x0000000200057202 */ /* 0x000fe40000000f00 */
[----:B------:R-:W-:Y:S02]  /*638b0*/  MOV R2, 0x638d0 ;  /* 0x000638d000027802 */ /* 0x000fe40000000f00 */
[----:B------:R-:W-:Y:S05]  /*638c0*/  CALL.REL.NOINC `($_ZN7cutlass13device_kernelIN5flash19enable_sm80_to_sm89INS1_16FlashAttnBwdSm80INS1_25CollectiveMainloopBwdSm80ILi2ELi2EN4cute5tupleIJNS5_1CILi128EEES8_NS7_ILi64EEEEEENS_10bfloat16_tEfNS_4arch4Sm80ELb0ELb1ELb1ELb0ELb0ELb0ELb0ELb0ELi2ELi4ELi4ELi4ELb0EEENS1_21CollectiveEpilogueBwdISA_SB_SD_Li256ELb0ELb0ELi2EEENS1_19SingleTileSchedulerILb0ELb0ELb0ELi128EEEEEEEEEvNT_6ParamsE$_ZZN4cute13to_mixed_bitsINS_5tupleIJNS1_IJNS_1CILi4EEENS2_ILi8EEEEEENS2_ILi2EEENS2_ILi1EEEEEENS1_IJNS1_IJNS2_ILi128EEENS2_ILi0EEEEEES4_SA_EEENS1_IJNS1_IJiiEEEiSA_EEEEEDaRKT_RKT0_RKT1_ENKUlDpRKT_E_clIJNS_9MixedBitsILj0ELj384EEENSU_ILj0ELj8EEENS2_ILj0EEEEEEDaSR_) ;  /* 0xfffa90a000007944 */ /* 0x000fea0003c3ffff */
        /* <DEDUP_REMOVED lines=11> */
[----:B-1----:R-:W-:Y:S05]  /*63980*/  CALL.REL.NOINC `($_ZN7cutlass13device_kernelIN5flash19enable_sm80_to_sm89INS1_16FlashAttnBwdSm80INS1_25CollectiveMainloopBwdSm80ILi2ELi2EN4cute5tupleIJNS5_1CILi128EEES8_NS7_ILi64EEEEEENS_10bfloat16_tEfNS_4arch4Sm80ELb0ELb1ELb1ELb0ELb0ELb0ELb0ELb0ELi2ELi4ELi4ELi4ELb0EEENS1_21CollectiveEpilogueBwdISA_SB_SD_Li256ELb0ELb0ELi2EEENS1_19SingleTileSchedulerILb0ELb0ELb0ELi128EEEEEEEEEvNT_6ParamsE$_ZN4cute3eso3ESOILb1ELb0EJNS_1CILi8EEEiiEEC2ERKS3_RKiS8_) ;  /* 0xfffa523000007944 */ /* 0x002fea0003c3ffff */
[----:B-1----:R1:W5:Y:S01]  /*63990*/  LDL.64 R2, [R1+0x1428] ;  /* 0x0014280001027983 */ /* 0x0023620000100a00 */
[----:B------:R-:W-:Y:S01]  /*639a0*/  IMAD.MOV.U32 R5, RZ, RZ, 0x48 ;  /* 0x00000048ff057424 */ /* 0x000fe200078e00ff */
[----:B------:R-:W-:Y:S02]  /*639b0*/  LOP3.LUT P0, RZ, R9, 0x8, RZ, 0xc0, !PT ;  /* 0x0000000809ff7812 */ /* 0x000fe4000780c0ff */
[----:B------:R-:W-:Y:S02]  /*639c0*/  MOV R6, 0x639f0 ;  /* 0x000639f000067802 */ /* 0x000fe40000000f00 */
[----:B------:R-:W-:-:S04]  /*639d0*/  SEL R5, R5, 0x38, !P0 ;  /* 0x0000003805057807 */ /* 0x000fc80004000000 */
[----:B-1---5:R-:W-:Y:S05]  /*639e0*/  CALL.REL.NOINC `($_ZN7cutlass13device_kernelIN5flash19enable_sm80_to_sm89INS1_16FlashAttnBwdSm80INS1_25CollectiveMainloopBwdSm80ILi2ELi2EN4cute5tupleIJNS5_1CILi128EEES8_NS7_ILi64EEEEEENS_10bfloat16_tEfNS_4arch4Sm80ELb0ELb1ELb1ELb0ELb0ELb0ELb0ELb0ELi2ELi4ELi4ELi4ELb0EEENS1_21CollectiveEpilogueBwdISA_SB_SD_Li256ELb0ELb0ELi2EEENS1_19SingleTileSchedulerILb0ELb0ELb0ELi128EEEEEEEEEvNT_6ParamsE$_ZN4cute3eso3ESOILb0ELb1EJiNS_1CILi144EEENS2_ILi288EEEEEC2ERKiRKS3_RKS4_) ;  /* 0xfffa44b000007944 */ /* 0x022fea0003c3ffff */
[----:B------:R-:W2:Y:S01]  /*639f0*/  LDL R8, [R1+0x1428] ;  /* 0x0014280001087983 */ /* 0x000ea20000100800 */
[----:B-1----:R-:W-:Y:S02]  /*63a00*/  MOV R4, R22 ;  /* 0x0000001600047202 */ /* 0x002fe40000000f00 */
[----:B------:R-:W-:Y:S01]  /*63a10*/  MOV R6, 0x63a40 ;  /* 0x00063a4000067802 */ /* 0x000fe20000000f00 */
[----:B--2---:R1:W-:Y:S04]  /*63a20*/  STL [R1+0x1470], R8 ;  /* 0x0014700801007387 */ /* 0x0043e80000100800 */
[----:B-1----:R-:W-:Y:S05]  /*63a30*/  CALL.REL.NOINC `($_ZN7cutlass13device_kernelIN5flash19enable_sm80_to_sm89INS1_16FlashAttnBwdSm80INS1_25CollectiveMainloopBwdSm80ILi2ELi2EN4cute5tupleIJNS5_1CILi128EEES8_NS7_ILi64EEEEEENS_10bfloat16_tEfNS_4arch4Sm80ELb0ELb1ELb1ELb0ELb0ELb0ELb0ELb0ELi2ELi4ELi4ELi4ELb0EEENS1_21CollectiveEpilogueBwdISA_SB_SD_Li256ELb0ELb0ELi2EEENS1_19SingleTileSchedulerILb0ELb0ELb0ELi128EEEEEEEEEvNT_6ParamsE$_ZN4cute3eso3ESOILb1ELb0EJNS_1CILi1EEENS_5tupleIJNS2_ILi8EEEiiEEENS2_ILi64EEENS4_IJiNS2_ILi144EEENS2_ILi288EEEEEENS2_ILi512EEEEEC2ERKS3_RKS6_RKS7_RKSA_RKSB_) ;  /* 0xfffa4ca000007944 */ /* 0x002fea0003c3ffff */
[----:B-1----:R1:W5:Y:S04]  /*63a40*/  LDL R5, [R1+0x1430] ;  /* 0x0014300001057983 */ /* 0x0023680000100800 */
[----:B------:R1:W5:Y:S01]  /*63a50*/  LDL.64 R2, [R1+0x1428] ;  /* 0x0014280001027983 */ /* 0x0003620000100a00 */
[----:B------:R-:W-:-:S03]  /*63a60*/  MOV R6, 0x63a80 ;  /* 0x00063a8000067802 */ /* 0x000fc60000000f00 */
[----:B-1---5:R-:W-:Y:S05]  /*63a70*/  CALL.REL.NOINC `($_ZN7cutlass13device_kernelIN5flash19enable_sm80_to_sm89INS1_16FlashAttnBwdSm80INS1_25CollectiveMainloopBwdSm80ILi2ELi2EN4cute5tupleIJNS5_1CILi128EEES8_NS7_ILi64EEEEEENS_10bfloat16_tEfNS_4arch4Sm80ELb0ELb1ELb1ELb0ELb0ELb0ELb0ELb0ELi2ELi4ELi4ELi4ELb0EEENS1_21CollectiveEpilogueBwdISA_SB_SD_Li256ELb0ELb0ELi2EEENS1_19SingleTileSchedulerILb0ELb0ELb0ELi128EEEEEEEEEvNT_6ParamsE$_ZN4cute5tupleIJNS0_IJNS_1CILi8EEENS0_IJNS1_ILi2EEES3_S3_EEENS1_ILi1EEES4_S5_EEENS0_IJS5_NS0_IJS2_iiEEENS1_ILi64EEENS0_IJiNS1_ILi144EEENS1_ILi288EEEEEENS1_ILi512EEEEEEEEC2ERKS6_RKSD_) ;  /* 0xfffa7d7000007944 */ /* 0x022fea0003c3ffff */
[----:B------:R2:W5:Y:S04]  /*63a80*/  LDL R6, [R1+0x1430] ;  /* 0x0014300001067983 */ /* 0x0005680000100800 */
[----:B-1----:R2:W5:Y:S01]  /*63a90*/  LDL.64 R2, [R1+0x1428] ;  /* 0x0014280001027983 */ /* 0x0025620000100a00 */
[----:B------:R-:W-:-:S03]  /*63aa0*/  MOV R4, 0x63ac0 ;  /* 0x00063ac000047802 */ /* 0x000fc60000000f00 */
[----:B--2--5:R-:W-:Y:S05]  /*63ab0*/  CALL.REL.NOINC `($_ZN7cutlass13device_kernelIN5flash19enable_sm80_to_sm89INS1_16FlashAttnBwdSm80INS1_25CollectiveMainloopBwdSm80ILi2ELi2EN4cute5tupleIJNS5_1CILi128EEES8_NS7_ILi64EEEEEENS_10bfloat16_tEfNS_4arch4Sm80ELb0ELb1ELb1ELb0ELb0ELb0ELb0ELb0ELi2ELi4ELi4ELi4ELb0EEENS1_21CollectiveEpilogueBwdISA_SB_SD_Li256ELb0ELb0ELi2EEENS1_19SingleTileSchedulerILb0ELb0ELb0ELi128EEEEEEEEEvNT_6ParamsE$_ZZN4cute7flattenINS_5tupleIJNS_1CILi1EEENS1_IJNS2_ILi8EEEiiEEENS2_ILi64EEENS1_IJiNS2_ILi144EEENS2_ILi288EEEEEENS2_ILi512EEEEEEEEDaRKT_ENKUlRKT_E_clIS5_EEDaSH_) ;  /* 0xfffac18000007944 */ /* 0x024fea0003c3ffff */
[----:B------:R1:W-:Y:S01]  /*63ac0*/  STL.64 [R1+0x1428], R2 ;  /* 0x0014280201007387 */ /* 0x0003e20000100a00 */
[----:B------:R-:W-:-:S02]  /*63ad0*/  MOV R5, R6 ;  /* 0x0000000600057202 */ /* 0x000fc40000000f00 */
[----:B------:R-:W-:Y:S02]  /*63ae0*/  MOV R4, 0x63b00 ;  /* 0x00063b0000047802 */ /* 0x000fe40000000f00 */
[----:B-1----:R-:W-:Y:S05]  /*63af0*/  CALL.REL.NOINC `($_ZN7cutlass13device_kernelIN5flash19enable_sm80_to_sm89INS1_16FlashAttnBwdSm80INS1_25CollectiveMainloopBwdSm80ILi2ELi2EN4cute5tupleIJNS5_1CILi128EEES8_NS7_ILi64EEEEEENS_10bfloat16_tEfNS_4arch4Sm80ELb0ELb1ELb1ELb0ELb0ELb0ELb0ELb0ELi2ELi4ELi4ELi4ELb0EEENS1_21CollectiveEpilogueBwdISA_SB_SD_Li256ELb0ELb0ELi2EEENS1_19SingleTileSchedulerILb0ELb0ELb0ELi128EEEEEEEEEvNT_6ParamsE$_ZZN4cute7flattenINS_5tupleIJNS_1CILi1EEENS1_IJNS2_ILi8EEEiiEEENS2_ILi64EEENS1_IJiNS2_ILi144EEENS2_ILi288EEEEEENS2_ILi512EEEEEEEEDaRKT_ENKUlRKT_E_clIS9_EEDaSH_) ;  /* 0xfffac16000007944 */ /* 0x002fea0003c3ffff */
[----:B------:R1:W-:Y:S01]  /*63b00*/  STL [R1+0x1410], R2 ;  /* 0x0014100201007387 */ /* 0x0003e20000100800 */
[----:B------:R-:W-:Y:S02]  /*63b10*/  MOV R22, R69 ;  /* 0x0000004500167202 */ /* 0x000fe40000000f00 */
[----:B------:R-:W-:Y:S02]  /*63b20*/  MOV R4, 0x63b40 ;  /* 0x00063b4000047802 */ /* 0x000fe40000000f00 */
[----:B-1----:R-:W-:Y:S05]  /*63b30*/  CALL.REL.NOINC `($_ZN7cutlass13device_kernelIN5flash19enable_sm80_to_sm89INS1_16FlashAttnBwdSm80INS1_25CollectiveMainloopBwdSm80ILi2ELi2EN4cute5tupleIJNS5_1CILi128EEES8_NS7_ILi64EEEEEENS_10bfloat16_tEfNS_4arch4Sm80ELb0ELb1ELb1ELb0ELb0ELb0ELb0ELb0ELi2ELi4ELi4ELi4ELb0EEENS1_21CollectiveEpilogueBwdISA_SB_SD_Li256ELb0ELb0ELi2EEENS1_19SingleTileSchedulerILb0ELb0ELb0ELi128EEEEEEEEEvNT_6ParamsE$_ZZN4cute12filter_tupleINS_5tupleIJNS_1CILi1EEENS1_IJNS2_ILi8EEEiiEEENS2_ILi64EEENS1_IJiNS2_ILi144EEENS2_ILi288EEEEEENS2_ILi512EEEEEEZNS_7flattenISB_EEDaRKT_EUlRKT_E_EEDaSF_OT0_ENKUlDpSI_E_clIJNS1_IJS3_EEES5_NS1_IJS6_EEES9_NS1_IJSA_EEEEEEDaSM_) ;  /* 0xfffa89d000007944 */ /* 0x002fea0003c3ffff */
[----:B------:R-:W-:Y:S02]  /*63b40*/  MOV R6, 0x63b60 ;  /* 0x00063b6000067802 */ /* 0x000fe40000000f00 */
[----:B--2--5:R-:W-:Y:S05]  /*63b50*/  CALL.REL.NOINC `($_ZN7cutlass13device_kernelIN5flash19enable_sm80_to_sm89INS1_16FlashAttnBwdSm80INS1_25CollectiveMainloopBwdSm80ILi2ELi2EN4cute5tupleIJNS5_1CILi128EEES8_NS7_ILi64EEEEEENS_10bfloat16_tEfNS_4arch4Sm80ELb0ELb1ELb1ELb0ELb0ELb0ELb0ELb0ELi2ELi4ELi4ELi4ELb0EEENS1_21CollectiveEpilogueBwdISA_SB_SD_Li256ELb0ELb0ELi2EEENS1_19SingleTileSchedulerILb0ELb0ELb0ELi128EEEEEEEEEvNT_6ParamsE$_ZN4cute3eso3ESOILb0ELb1EJiNS_1CILi144EEENS2_ILi512EEEEEC2ERKiRKS3_RKS4_) ;  /* 0xfffa438000007944 */ /* 0x024fea0003c3ffff */
[----:B------:R-:W2:Y:S01]  /*63b60*/  LDL R6, [R1+0x1428] ;  /* 0x0014280001067983 */ /* 0x000ea20000100800 */
[----:B-1----:R-:W-:Y:S02]  /*63b70*/  MOV R4, R13 ;  /* 0x0000000d00047202 */ /* 0x002fe40000000f00 */
[----:B------:R-:W-:Y:S01]  /*63b80*/  MOV R8, 0x63bb0 ;  /* 0x00063bb000087802 */ /* 0x000fe20000000f00 */
[----:B--2---:R1:W-:Y:S04]  /*63b90*/  STL [R1+0x145c], R6 ;  /* 0x00145c0601007387 */ /* 0x0043e80000100800 */
[----:B-1----:R-:W-:Y:S05]  /*63ba0*/  CALL.REL.NOINC `($_ZN7cutlass13device_kernelIN5flash19enable_sm80_to_sm89INS1_16FlashAttnBwdSm80INS1_25CollectiveMainloopBwdSm80ILi2ELi2EN4cute5tupleIJNS5_1CILi128EEES8_NS7_ILi64EEEEEENS_10bfloat16_tEfNS_4arch4Sm80ELb0ELb1ELb1ELb0ELb0ELb0ELb0ELb0ELi2ELi4ELi4ELi4ELb0EEENS1_21CollectiveEpilogueBwdISA_SB_SD_Li256ELb0ELb0ELi2EEENS1_19SingleTileSchedulerILb0ELb0ELb0ELi128EEEEEEEEEvNT_6ParamsE$_ZN4cute3eso3ESOILb0ELb0EJiiNS_1CILi144EEENS2_ILi512EEEEEC2ERKiS7_RKS3_RKS4_) ;  /* 0xfffa3c7000007944 */ /* 0x002fea0003c3ffff */
[----:B-1----:R-:W2:Y:S01]  /*63bb0*/  LDL.64 R4, [R1+0x1428] ;  /* 0x0014280001047983 */ /* 0x002ea20000100a00 */
[----:B------:R-:W-:Y:S01]  /*63bc0*/  IMAD.MOV.U32 R3, RZ, RZ, R12 ;  /* 0x000000ffff037224 */ /* 0x000fe200078e000c */
[----:B------:R-:W-:Y:S02]  /*63bd0*/  IADD3 R7, R60, 0xd8, RZ ;  /* 0x000000d83c077810 */ /* 0x000fe40007ffe0ff */
[----:B------:R-:W-:Y:S01]  /*63be0*/  MOV R6, 0x63c20 ;  /* 0x00063c2000067802 */ /* 0x000fe20000000f00 */
[----:B--2---:R1:W-:Y:S04]  /*63bf0*/  STL [R1+0x1454], R4 ;  /* 0x0014540401007387 */ /* 0x0043e80000100800 */
[----:B------:R1:W-:Y:S02]  /*63c00*/  STL [R1+0x1458], R5 ;  /* 0x0014580501007387 */ /* 0x0003e40000100800 */
[----:B-1----:R-:W-:Y:S05]  /*63c10*/  CALL.REL.NOINC `($_ZN7cutlass13device_kernelIN5flash19enable_sm80_to_sm89INS1_16FlashAttnBwdSm80INS1_25CollectiveMainloopBwdSm80ILi2ELi2EN4cute5tupleIJNS5_1CILi128EEES8_NS7_ILi64EEEEEENS_10bfloat16_tEfNS_4arch4Sm80ELb0ELb1ELb1ELb0ELb0ELb0ELb0ELb0ELi2ELi4ELi4ELi4ELb0EEENS1_21CollectiveEpilogueBwdISA_SB_SD_Li256ELb0ELb0ELi2EEENS1_19SingleTileSchedulerILb0ELb0ELb0ELi128EEEEEEEEEvNT_6ParamsE$_ZN4cute3eso3ESOILb0ELb0EJiiiNS_1CILi144EEENS2_ILi512EEEEEC2ERKiS7_S7_RKS3_RKS4_) ;  /* 0xfffa3ea000007944 */ /* 0x002fea0003c3ffff */
[----:B-1----:R-:W2:Y:S04]  /*63c20*/  LDL.64 R2, [R1+0x1410] ;  /* 0x0014100001027983 */ /* 0x002ea80000100a00 */
[----:B------:R-:W3:Y:S01]  /*63c30*/  LDL R6, [R1+0x1418] ;  /* 0x0014180001067983 */ /* 0x000ee20000100800 */
[----:B------:R-:W-:-:S03]  /*63c40*/  MOV R4, 0x63c80 ;  /* 0x00063c8000047802 */ /* 0x000fc60000000f00 */
[----:B--2---:R1:W-:Y:S04]  /*63c50*/  STL.64 [R1+0x1428], R2 ;  /* 0x0014280201007387 */ /* 0x0043e80000100a00 */
[----:B---3--:R1:W-:Y:S02]  /*63c60*/  STL [R1+0x1430], R6 ;  /* 0x0014300601007387 */ /* 0x0083e40000100800 */
[----:B-1----:R-:W-:Y:S05]  /*63c70*/  CALL.REL.NOINC `($_ZN7cutlass13device_kernelIN5flash19enable_sm80_to_sm89INS1_16FlashAttnBwdSm80INS1_25CollectiveMainloopBwdSm80ILi2ELi2EN4cute5tupleIJNS5_1CILi128EEES8_NS7_ILi64EEEEEENS_10bfloat16_tEfNS_4arch4Sm80ELb0ELb1ELb1ELb0ELb0ELb0ELb0ELb0ELi2ELi4ELi4ELi4ELb0EEENS1_21CollectiveEpilogueBwdISA_SB_SD_Li256ELb0ELb0ELi2EEENS1_19SingleTileSchedulerILb0ELb0ELb0ELi128EEEEEEEEEvNT_6ParamsE$_ZN4cute3eso3ESOILb1ELb0EJNS_1CILi8EEEiiiNS2_ILi144EEENS2_ILi512EEEEEC2ERKS3_RKiSA_SA_RKS4_RKS5_) ;  /* 0xfffa4fb000007944 */ /* 0x002fea0003c3ffff */
[----:B-1----:R-:W2:Y:S04]  /*63c80*/  LDL.64 R2, [R1+0x1448] ;  /* 0x0014480001027983 */ /* 0x002ea80000100a00 */
[----:B------:R-:W3:Y:S01]  /*63c90*/  LDL R8, [R1+0x1450] ;  /* 0x0014500001087983 */ /* 0x000ee20000100800 */
[C---:B------:R-:W-:Y:S02]  /*63ca0*/  IADD3 R7, R60.reuse, 0x94, RZ ;  /* 0x000000943c077810 */ /* 0x040fe40007ffe0ff */
[----:B------:R-:W-:-:S02]  /*63cb0*/  IADD3 R6, R60, 0x98, RZ ;  /* 0x000000983c067810 */ /* 0x000fc40007ffe0ff */
[----:B------:R-:W-:Y:S01]  /*63cc0*/  MOV R4, 0x63d00 ;  /* 0x00063d0000047802 */ /* 0x000fe20000000f00 */
[----:B--2---:R1:W-:Y:S04]  /*63cd0*/  STL.64 [R1+0x1410], R2 ;  /* 0x0014100201007387 */ /* 0x0043e80000100a00 */
[----:B---3--:R1:W-:Y:S02]  /*63ce0*/  STL [R1+0x1418], R8 ;  /* 0x0014180801007387 */ /* 0x0083e40000100800 */
[----:B-1----:R-:W-:Y:S05]  /*63cf0*/  CALL.REL.NOINC `($_ZN7cutlass13device_kernelIN5flash19enable_sm80_to_sm89INS1_16FlashAttnBwdSm80INS1_25CollectiveMainloopBwdSm80ILi2ELi2EN4cute5tupleIJNS5_1CILi128EEES8_NS7_ILi64EEEEEENS_10bfloat16_tEfNS_4arch4Sm80ELb0ELb1ELb1ELb0ELb0ELb0ELb0ELb0ELi2ELi4ELi4ELi4ELb0EEENS1_21CollectiveEpilogueBwdISA_SB_SD_Li256ELb0ELb0ELi2EEENS1_19SingleTileSchedulerILb0ELb0ELb0ELi128EEEEEEEEEvNT_6ParamsE$_ZN4cute3eso3ESOILb1ELb0EJNS_1CILi1EEEiiiNS2_ILi144EEENS2_ILi512EEEEEC2ERKS3_RKiSA_SA_RKS4_RKS5_) ;  /* 0xfffa4b0000007944 */ /* 0x002fea0003c3ffff */
[----:B-1----:R1:W5:Y:S04]  /*63d00*/  LDL R5, [R1+0x1450] ;  /* 0x0014500001057983 */ /* 0x0023680000100800 */
[----:B------:R1:W5:Y:S01]  /*63d10*/  LDL.64 R2, [R1+0x1448] ;  /* 0x0014480001027983 */ /* 0x0003620000100a00 */
[----:B------:R-:W-:-:S03]  /*63d20*/  MOV R6, 0x63d40 ;  /* 0x00063d4000067802 */ /* 0x000fc60000000f00 */
[----:B-1---5:R-:W-:Y:S05]  /*63d30*/  CALL.REL.NOINC `($_ZN7cutlass13device_kernelIN5flash19enable_sm80_to_sm89INS1_16FlashAttnBwdSm80INS1_25CollectiveMainloopBwdSm80ILi2ELi2EN4cute5tupleIJNS5_1CILi128EEES8_NS7_ILi64EEEEEENS_10bfloat16_tEfNS_4arch4Sm80ELb0ELb1ELb1ELb0ELb0ELb0ELb0ELb0ELi2ELi4ELi4ELi4ELb0EEENS1_21CollectiveEpilogueBwdISA_SB_SD_Li256ELb0ELb0ELi2EEENS1_19SingleTileSchedulerILb0ELb0ELb0ELi128EEEEEEEEEvNT_6ParamsE$_ZN4cute5tupleIJNS0_IJNS_1CILi16EEENS1_ILi2EEES3_S3_NS1_ILi4EEES3_EEENS0_IJNS1_ILi1EEEiiiNS1_ILi144EEENS1_ILi512EEEEEEEEC2ERKS5_RKS9_) ;  /* 0xfffa782000007944 */ /* 0x022fea0003c3ffff */
        /* <DEDUP_REMOVED lines=10> */
[----:B-1----:R-:W-:Y:S05]  /*63de0*/  CALL.REL.NOINC `($_ZN7cutlass13device_kernelIN5flash19enable_sm80_to_sm89INS1_16FlashAttnBwdSm80INS1_25CollectiveMainloopBwdSm80ILi2ELi2EN4cute5tupleIJNS5_1CILi128EEES8_NS7_ILi64EEEEEENS_10bfloat16_tEfNS_4arch4Sm80ELb0ELb1ELb1ELb0ELb0ELb0ELb0ELb0ELi2ELi4ELi4ELi4ELb0EEENS1_21CollectiveEpilogueBwdISA_SB_SD_Li256ELb0ELb0ELi2EEENS1_19SingleTileSchedulerILb0ELb0ELb0ELi128EEEEEEEEEvNT_6ParamsE$_ZZN4cute6detail16composition_implINS_5tupleIJNS_1CILi16EEENS3_ILi2EEES5_S5_NS3_ILi4EEES5_EEENS2_IJNS3_ILi1EEEiiiNS3_ILi144EEENS3_ILi512EEEEEENS2_IJNS2_IJS5_S5_EEES6_NS3_ILi8EEEEEENS2_IJNS2_IJNS3_ILi64EEESA_EEES4_NS3_ILi1024EEEEEEEEDaRKT_RKT0_RKT1_RKT2_ENKUlRKT_RKT0_E_clISC_SG_EEDaSX_S10_) ;  /* 0xfffa9c7000007944 */ /* 0x002fea0003c3ffff */
[----:B------:R-:W-:Y:S01]  /*63df0*/  IMAD.MOV.U32 R5, RZ, RZ, R16 ;  /* 0x000000ffff057224 */ /* 0x000fe200078e0010 */
[----:B------:R-:W-:Y:S01]  /*63e00*/  MOV R3, R14 ;  /* 0x0000000e00037202 */ /* 0x000fe20000000f00 */
[----:B------:R-:W-:Y:S01]  /*63e10*/  IMAD.MOV.U32 R22, RZ, RZ, R15 ;  /* 0x000000ffff167224 */ /* 0x000fe200078e000f */
[----:B------:R-:W-:Y:S02]  /*63e20*/  MOV R16, 0x63e40 ;  /* 0x00063e4000107802 */ /* 0x000fe40000000f00 */
[----:B--2--5:R-:W-:Y:S05]  /*63e30*/  CALL.REL.NOINC `($_ZN7cutlass13device_kernelIN5flash19enable_sm80_to_sm89INS1_16FlashAttnBwdSm80INS1_25CollectiveMainloopBwdSm80ILi2ELi2EN4cute5tupleIJNS5_1CILi128EEES8_NS7_ILi64EEEEEENS_10bfloat16_tEfNS_4arch4Sm80ELb0ELb1ELb1ELb0ELb0ELb0ELb0ELb0ELi2ELi4ELi4ELi4ELb0EEENS1_21CollectiveEpilogueBwdISA_SB_SD_Li256ELb0ELb0ELi2EEENS1_19SingleTileSchedulerILb0ELb0ELb0ELi128EEEEEEEEEvNT_6ParamsE$_ZZN4cute6detail16composition_implINS_5tupleIJNS_1CILi16EEENS3_ILi2EEES5_S5_NS3_ILi4EEES5_EEENS2_IJNS3_ILi1EEEiiiNS3_ILi144EEENS3_ILi512EEEEEENS2_IJNS2_IJS5_S5_EEES6_NS3_ILi8EEEEEENS2_IJNS2_IJNS3_ILi64EEESA_EEES4_NS3_ILi1024EEEEEEEEDaRKT_RKT0_RKT1_RKT2_ENKUlRKT_RKT0_E_clIS6_S4_EEDaSX_S10_) ;  /* 0xfffa99a000007944 */ /* 0x024fea0003c3ffff */
[----:B-----5:R2:W-:Y:S01]  /*63e40*/  STL.64 [R1+0x1410], R2 ;  /* 0x0014100201007387 */ /* 0x0205e20000100a00 */
[----:B------:R-:W-:-:S03]  /*63e50*/  MOV R4, 0x63e70 ;  /* 0x00063e7000047802 */ /* 0x000fc60000000f00 */
[----:B-12---:R-:W-:Y:S05]  /*63e60*/  CALL.REL.NOINC `($_ZN7cutlass13device_kernelIN5flash19enable_sm80_to_sm89INS1_16FlashAttnBwdSm80INS1_25CollectiveMainloopBwdSm80ILi2ELi2EN4cute5tupleIJNS5_1CILi128EEES8_NS7_ILi64EEEEEENS_10bfloat16_tEfNS_4arch4Sm80ELb0ELb1ELb1ELb0ELb0ELb0ELb0ELb0ELi2ELi4ELi4ELi4ELb0EEENS1_21CollectiveEpilogueBwdISA_SB_SD_Li256ELb0ELb0ELi2EEENS1_19SingleTileSchedulerILb0ELb0ELb0ELi128EEEEEEEEEvNT_6ParamsE$_ZN4cute3eso3ESOILb0ELb0EJNS_5tupleIJiNS_1CILi512EEEEEENS2_IJiiEEENS3_ILi1024EEEEEC2ERKS5_RKS6_RKS7_) ;  /* 0xfffa2c8000007944 */ /* 0x006fea0003c3ffff */
[----:B------:R2:W5:Y:S04]  /*63e70*/  LDL R5, [R1+0x1430] ;  /* 0x0014300001057983 */ /* 0x0005680000100800 */
[----:B-1----:R2:W5:Y:S01]  /*63e80*/  LDL.64 R2, [R1+0x1428] ;  /* 0x0014280001027983 */ /* 0x0025620000100a00 */
[----:B------:R-:W-:-:S03]  /*63e90*/  MOV R6, 0x63eb0 ;  /* 0x00063eb000067802 */ /* 0x000fc60000000f00 */
        /* <DEDUP_REMOVED lines=28> */
[----:B------:R-:W-:-:S03]  /*64060*/  MOV R4, 0x64080 ;  /* 0x0006408000047802 */ /* 0x000fc60000000f00 */
        /* <DEDUP_REMOVED lines=24> */
[----:B-12--5:R-:W-:Y:S05]  /*641f0*/  CALL.REL.NOINC `($_ZN7cutlass13device_kernelIN5flash19enable_sm80_to_sm89INS1_16FlashAttnBwdSm80INS1_25CollectiveMainloopBwdSm80ILi2ELi2EN4cute5tupleIJNS5_1CILi128EEES8_NS7_ILi64EEEEEENS_10bfloat16_tEfNS_4arch4Sm80ELb0ELb1ELb1ELb0ELb0ELb0ELb0ELb0ELi2ELi4ELi4ELi4ELb0EEENS1_21CollectiveEpilogueBwdISA_SB_SD_Li256ELb0ELb0ELi2EEENS1_19SingleTileSchedulerILb0ELb0ELb0ELi128EEEEEEEEEvNT_6ParamsE$_ZN4cute3eso3ESOILb1ELb0EJNS_6LayoutINS_5tupleIJNS3_IJNS_1CILi8EEENS4_ILi1EEEEEENS4_ILi2EEENS3_IJNS4_ILi4EEES8_EEEEEENS3_IJNS3_IJS6_NS4_ILi0EEEEEES5_NS3_IJNS4_ILi32EEENS4_ILi16EEEEEEEEEEENS_10ViewEngineIPN7cutlass10bfloat16_tEEEEEC2ERKSI_RKSN_) ;  /* 0xfffa6bd000007944 */ /* 0x026fea0003c3ffff */
[----:B------:R2:W5:Y:S01]  /*64200*/  LDL.64 R74, [R1+0x1410] ;  /* 0x00141000014a7983 */ /* 0x0005620000100a00 */
[----:B------:R-:W-:Y:S01]  /*64210*/  IMAD.MOV.U32 R6, RZ, RZ, R70 ;  /* 0x000000ffff067224 */ /* 0x000fe200078e0046 */
[----:B------:R-:W-:-:S02]  /*64220*/  MOV R3, R71 ;  /* 0x0000004700037202 */ /* 0x000fc40000000f00 */
[----:B------:R-:W-:Y:S02]  /*64230*/  MOV R4, 0x64250 ;  /* 0x0006425000047802 */ /* 0x000fe40000000f00 */
[----:B-12--5:R-:W-:Y:S05]  /*64240*/  CALL.REL.NOINC `($_ZN7cutlass13device_kernelIN5flash19enable_sm80_to_sm89INS1_16FlashAttnBwdSm80INS1_25CollectiveMainloopBwdSm80ILi2ELi2EN4cute5tupleIJNS5_1CILi128EEES8_NS7_ILi64EEEEEENS_10bfloat16_tEfNS_4arch4Sm80ELb0ELb1ELb1ELb0ELb0ELb0ELb0ELb0ELi2ELi4ELi4ELi4ELb0EEENS1_21CollectiveEpilogueBwdISA_SB_SD_Li256ELb0ELb0ELi2EEENS1_19SingleTileSchedulerILb0ELb0ELb0ELi128EEEEEEEEEvNT_6ParamsE$_ZN4cute3eso3ESOILb1ELb0EJNS_6LayoutINS_5tupleIJNS3_IJNS3_IJNS_1CILi4EEENS4_ILi2EEEEEENS4_ILi1EEEEEES6_NS4_ILi8EEEEEENS3_IJNS3_IJNS3_IJS8_NS4_ILi32EEEEEENS4_ILi0EEEEEENS4_ILi64EEES5_EEEEENS_10ViewEngineIPN7cutlass10bfloat16_tEEEEEC2ERKSI_RKSN_) ;  /* 0xfffa582000007944 */ /* 0x026fea0003c3ffff */
[----:B------:R2:W5:Y:S04]  /*64250*/  LDL.64 R72, [R1+0x1410] ;  /* 0x0014100001487983 */ /* 0x0005680000100a00 */
[----:B-1----:R2:W5:Y:S01]  /*64260*/  LD.E.64 R2, [R78.64+0x8] ;  /* 0x000008044e027980 */ /* 0x002562000c101b00 */
[----:B------:R-:W-:Y:S02]  /*64270*/  MOV R9, R69 ;  /* 0x0000004500097202 */ /* 0x000fe40000000f00 */
[----:B------:R-:W-:Y:S02]  /*64280*/  MOV R8, 0x642a0 ;  /* 0x000642a000087802 */ /* 0x000fe40000000f00 */
[----:B--2--5:R-:W-:Y:S05]  /*64290*/  CALL.REL.NOINC `($_ZN7cutlass13device_kernelIN5flash19enable_sm80_to_sm89INS1_16FlashAttnBwdSm80INS1_25CollectiveMainloopBwdSm80ILi2ELi2EN4cute5tupleIJNS5_1CILi128EEES8_NS7_ILi64EEEEEENS_10bfloat16_tEfNS_4arch4Sm80ELb0ELb1ELb1ELb0ELb0ELb0ELb0ELb0ELi2ELi4ELi4ELi4ELb0EEENS1_21CollectiveEpilogueBwdISA_SB_SD_Li256ELb0ELb0ELi2EEENS1_19SingleTileSchedulerILb0ELb0ELb0ELi128EEEEEEEEEvNT_6ParamsE$_ZN4cute8smem_ptrIPN7cutlass10bfloat16_tEECI1NS_12iter_adaptorIS3_S4_EEES3_) ;  /* 0xfffa78d000007944 */ /* 0x024fea0003c3ffff */
[----:B-1----:R1:W5:Y:S01]  /*642a0*/  LDL.64 R2, [R1+0x1410] ;  /* 0x0014100001027983 */ /* 0x0023620000100a00 */
[----:B------:R-:W-:-:S03]  /*642b0*/  MOV R6, 0x642d0 ;  /* 0x000642d000067802 */ /* 0x000fc60000000f00 */
[----:B-1---5:R-:W-:Y:S05]  /*642c0*/  CALL.REL.NOINC `($_ZN7cutlass13device_kernelIN5flash19enable_sm80_to_sm89INS1_16FlashAttnBwdSm80INS1_25CollectiveMainloopBwdSm80ILi2ELi2EN4cute5tupleIJNS5_1CILi128EEES8_NS7_ILi64EEEEEENS_10bfloat16_tEfNS_4arch4Sm80ELb0ELb1ELb1ELb0ELb0ELb0ELb0ELb0ELi2ELi4ELi4ELi4ELb0EEENS1_21CollectiveEpilogueBwdISA_SB_SD_Li256ELb0ELb0ELi2EEENS1_19SingleTileSchedulerILb0ELb0ELb0ELi128EEEEEEEEEvNT_6ParamsE$_ZN4cute3eso3ESOILb1ELb0EJNS_6LayoutINS_5tupleIJNS3_IJNS_1CILi8EEENS4_ILi1EEEEEENS4_ILi2EEEEEENS3_IJNS3_IJS6_NS4_ILi0EEEEEENS4_ILi4096EEEEEEEENS_10ViewEngineINS_8smem_ptrIPN7cutlass10bfloat16_tEEEEEEEC2ERKSE_RKSL_) ;  /* 0xfffa68d000007944 */ /* 0x022fea0003c3ffff */
[----:B-1----:R1:W5:Y:S01]  /*642d0*/  LDL.64 R4, [R1+0x1410] ;  /* 0x0014100001047983 */ /* 0x0023620000100a00 */
[----:B------:R-:W-:Y:S01]  /*642e0*/  IMAD.MOV.U32 R6, RZ, RZ, R74 ;  /* 0x000000ffff067224 */ /* 0x000fe200078e004a */
[----:B------:R-:W-:-:S02]  /*642f0*/  MOV R9, R75 ;  /* 0x0000004b00097202 */ /* 0x000fc40000000f00 */
[----:B------:R-:W-:Y:S02]  /*64300*/  MOV R8, 0x64320 ;  /* 0x0006432000087802 */ /* 0x000fe40000000f00 */
[----:B-1---5:R-:W-:Y:S05]  /*64310*/  CALL.REL.NOINC `($_ZN7cutlass13device_kernelIN5flash19enable_sm80_to_sm89INS1_16FlashAttnBwdSm80INS1_25CollectiveMainloopBwdSm80ILi2ELi2EN4cute5tupleIJNS5_1CILi128EEES8_NS7_ILi64EEEEEENS_10bfloat16_tEfNS_4arch4Sm80ELb0ELb1ELb1ELb0ELb0ELb0ELb0ELb0ELi2ELi4ELi4ELi4ELb0EEENS1_21CollectiveEpilogueBwdISA_SB_SD_Li256ELb0ELb0ELi2EEENS1_19SingleTileSchedulerILb0ELb0ELb0ELi128EEEEEEEEEvNT_6ParamsE$_ZN4cute3eso3ESOILb1ELb0EJNS_6LayoutINS_5tupleIJNS3_IJNS_1CILi8EEENS4_ILi1EEEEEENS4_ILi2EEEEEENS3_IJNS3_IJS6_NS4_ILi0EEEEEES5_EEEEENS_10ViewEngineIPN7cutlass10bfloat16_tEEEEEC2ERKSD_RKSI_) ;  /* 0xfffa6a1000007944 */ /* 0x022fea0003c3ffff */
[----:B------:R2:W5:Y:S01]  /*64320*/  LDL.64 R2, [R1+0x1410] ;  /* 0x0014100001027983 */ /* 0x0005620000100a00 */
[----:B-1----:R-:W-:Y:S02]  /*64330*/  MOV R7, R5 ;  /* 0x0000000500077202 */ /* 0x002fe40000000f00 */
[----:B------:R-:W-:Y:S02]  /*64340*/  MOV R6, 0x64360 ;  /* 0x0006436000067802 */ /* 0x000fe40000000f00 */
[----:B--2--5:R-:W-:Y:S05]  /*64350*/  CALL.REL.NOINC `($_ZN7cutlass13device_kernelIN5flash19enable_sm80_to_sm89INS1_16FlashAttnBwdSm80INS1_25CollectiveMainloopBwdSm80ILi2ELi2EN4cute5tupleIJNS5_1CILi128EEES8_NS7_ILi64EEEEEENS_10bfloat16_tEfNS_4arch4Sm80ELb0ELb1ELb1ELb0ELb0ELb0ELb0ELb0ELi2ELi4ELi4ELi4ELb0EEENS1_21CollectiveEpilogueBwdISA_SB_SD_Li256ELb0ELb0ELi2EEENS1_19SingleTileSchedulerILb0ELb0ELb0ELi128EEEEEEEEEvNT_6ParamsE$_ZN4cute3eso3ESOILb1ELb0EJNS_6LayoutINS_5tupleIJNS3_IJNS_1CILi8EEENS4_ILi1EEEEEENS3_IJNS4_ILi2EEEEEEEEENS3_IJNS3_IJS6_NS4_ILi0EEEEEENS3_IJNS4_ILi4096EEEEEEEEEEENS_10ViewEngineINS_8smem_ptrIPN7cutlass10bfloat16_tEEEEEEEC2ERKSG_RKSN_) ;  /* 0xfffa661000007944 */ /* 0x024fea0003c3ffff */
[----:B------:R2:W5:Y:S01]  /*64360*/  LDL.64 R6, [R1+0x1410] ;  /* 0x0014100001067983 */ /* 0x0005620000100a00 */
[----:B-1----:R-:W-:Y:S02]  /*64370*/  MOV R9, R3 ;  /* 0x0000000300097202 */ /* 0x002fe40000000f00 */
[----:B------:R-:W-:Y:S02]  /*64380*/  MOV R8, 0x643a0 ;  /* 0x000643a000087802 */ /* 0x000fe40000000f00 */
[----:B--2--5:R-:W-:Y:S05]  /*64390*/  CALL.REL.NOINC `($_ZN7cutlass13device_kernelIN5flash19enable_sm80_to_sm89INS1_16FlashAttnBwdSm80INS1_25CollectiveMainloopBwdSm80ILi2ELi2EN4cute5tupleIJNS5_1CILi128EEES8_NS7_ILi64EEEEEENS_10bfloat16_tEfNS_4arch4Sm80ELb0ELb1ELb1ELb0ELb0ELb0ELb0ELb0ELi2ELi4ELi4ELi4ELb0EEENS1_21CollectiveEpilogueBwdISA_SB_SD_Li256ELb0ELb0ELi2EEENS1_19SingleTileSchedulerILb0ELb0ELb0ELi128EEEEEEEEEvNT_6ParamsE$_ZN4cute3eso3ESOILb1ELb0EJNS_6LayoutINS_5tupleIJNS3_IJNS_1CILi8EEENS4_ILi1EEEEEENS3_IJNS4_ILi2EEEEEEEEENS3_IJNS3_IJS6_NS4_ILi0EEEEEENS3_IJS5_EEEEEEEENS_10ViewEngineIPN7cutlass10bfloat16_tEEEEEC2ERKSF_RKSK_) ;  /* 0xfffa66e000007944 */ /* 0x024fea0003c3ffff */
[----:B-1----:R1:W5:Y:S01]  /*643a0*/  LDL.64 R2, [R1+0x1410] ;  /* 0x0014100001027983 */ /* 0x0023620000100a00 */
[----:B------:R-:W-:-:S03]  /*643b0*/  MOV R10, 0x643d0 ;  /* 0x000643d0000a7802 */ /* 0x000fc60000000f00 */
[----:B-1---5:R-:W-:Y:S05]  /*643c0*/  CALL.REL.NOINC `($_ZN7cutlass13device_kernelIN5flash19enable_sm80_to_sm89INS1_16FlashAttnBwdSm80INS1_25CollectiveMainloopBwdSm80ILi2ELi2EN4cute5tupleIJNS5_1CILi128EEES8_NS7_ILi64EEEEEENS_10bfloat16_tEfNS_4arch4Sm80ELb0ELb1ELb1ELb0ELb0ELb0ELb0ELb0ELi2ELi4ELi4ELi4ELb0EEENS1_21CollectiveEpilogueBwdISA_SB_SD_Li256ELb0ELb0ELi2EEENS1_19SingleTileSchedulerILb0ELb0ELb0ELi128EEEEEEEEEvNT_6ParamsE$_ZN4cute3eso3ESOILb1ELb0EJNS_6LayoutINS_5tupleIJNS3_IJNS3_IJNS_1CILi8EEENS4_ILi1EEEEEES6_EEENS3_IJNS3_IJS6_S6_EEENS4_ILi2EEEEEEEEENS3_IJNS3_IJNS3_IJS6_NS4_ILi0EEEEEESD_EEENS3_IJNS3_IJSD_SD_EEES5_EEEEEEEENS_10ViewEngineIPN7cutlass10bfloat16_tEEEEEC2ERKSJ_RKSO_) ;  /* 0xfffa585000007944 */ /* 0x022fea0003c3ffff */
[----:B------:R2:W5:Y:S01]  /*643d0*/  LDL.64 R4, [R1+0x1410] ;  /* 0x0014100001047983 */ /* 0x0005620000100a00 */
[----:B------:R-:W-:Y:S02]  /*643e0*/  MOV R9, R7 ;  /* 0x0000000700097202 */ /* 0x000fe40000000f00 */
[----:B-1----:R-:W-:-:S02]  /*643f0*/  MOV R8, 0x64410 ;  /* 0x0006441000087802 */ /* 0x002fc40000000f00 */
[----:B--2--5:R-:W-:Y:S05]  /*64400*/  CALL.REL.NOINC `($_ZN7cutlass13device_kernelIN5flash19enable_sm80_to_sm89INS1_16FlashAttnBwdSm80INS1_25CollectiveMainloopBwdSm80ILi2ELi2EN4cute5tupleIJNS5_1CILi128EEES8_NS7_ILi64EEEEEENS_10bfloat16_tEfNS_4arch4Sm80ELb0ELb1ELb1ELb0ELb0ELb0ELb0ELb0ELi2ELi4ELi4ELi4ELb0EEENS1_21CollectiveEpilogueBwdISA_SB_SD_Li256ELb0ELb0ELi2EEENS1_19SingleTileSchedulerILb0ELb0ELb0ELi128EEEEEEEEEvNT_6ParamsE$_ZN4cute3eso3ESOILb1ELb0EJNS_6LayoutINS_5tupleIJNS3_IJNS3_IJNS_1CILi8EEENS4_ILi1EEEEEES6_EEENS3_IJNS3_IJS6_S6_EEENS4_ILi2EEEEEEEEENS3_IJNS3_IJNS3_IJS6_NS4_ILi0EEEEEESD_EEENS3_IJNS3_IJSD_SD_EEENS4_ILi4096EEEEEEEEEEENS_10ViewEngineINS_8smem_ptrIPN7cutlass10bfloat16_tEEEEEEEC2ERKSK_RKSR_) ;  /* 0xfffa571000007944 */ /* 0x024fea0003c3ffff */
[----:B------:R2:W5:Y:S01]  /*64410*/  LDL.64 R2, [R1+0x1410] ;  /* 0x0014100001027983 */ /* 0x0005620000100a00 */
[----:B------:R-:W-:Y:S01]  /*64420*/  IMAD.MOV.U32 R6, RZ, RZ, R4 ;  /* 0x000000ffff067224 */ /* 0x000fe200078e0004 */
[----:B------:R-:W-:-:S02]  /*64430*/  MOV R9, R5 ;  /* 0x0000000500097202 */ /* 0x000fc40000000f00 */
[----:B------:R-:W-:Y:S02]  /*64440*/  MOV R8, 0x64460 ;  /* 0x0006446000087802 */ /* 0x000fe40000000f00 */
[----:B-12--5:R-:W-:Y:S05]  /*64450*/  CALL.REL.NOINC `($_ZN7cutlass13device_kernelIN5flash19enable_sm80_to_sm89INS1_16FlashAttnBwdSm80INS1_25CollectiveMainloopBwdSm80ILi2ELi2EN4cute5tupleIJNS5_1CILi128EEES8_NS7_ILi64EEEEEENS_10bfloat16_tEfNS_4arch4Sm80ELb0ELb1ELb1ELb0ELb0ELb0ELb0ELb0ELi2ELi4ELi4ELi4ELb0EEENS1_21CollectiveEpilogueBwdISA_SB_SD_Li256ELb0ELb0ELi2EEENS1_19SingleTileSchedulerILb0ELb0ELb0ELi128EEEEEEEEEvNT_6ParamsE$_ZN4cute3eso3ESOILb1ELb0EJNS_6LayoutINS_5tupleIJNS3_IJNS_1CILi8EEENS4_ILi1EEEEEENS4_ILi2EEEEEENS3_IJNS3_IJS6_NS4_ILi0EEEEEES5_EEEEENS_10ViewEngineIPN7cutlass10bfloat16_tEEEEEC2ERKSD_RKSI_) ;  /* 0xfffa68d000007944 */ /* 0x026fea0003c3ffff */
[----:B------:R2:W5:Y:S01]  /*64460*/  LDL.64 R12, [R1+0x1410] ;  /* 0x00141000010c7983 */ /* 0x0005620000100a00 */
[----:B------:R-:W-:Y:S02]  /*64470*/  MOV R9, R69 ;  /* 0x0000004500097202 */ /* 0x000fe40000000f00 */
[----:B------:R-:W-:Y:S02]  /*64480*/  MOV R8, 0x644a0 ;  /* 0x000644a000087802 */ /* 0x000fe40000000f00 */
[----:B-12--5:R-:W-:Y:S05]  /*64490*/  CALL.REL.NOINC `($_ZN7cutlass13device_kernelIN5flash19enable_sm80_to_sm89INS1_16FlashAttnBwdSm80INS1_25CollectiveMainloopBwdSm80ILi2ELi2EN4cute5tupleIJNS5_1CILi128EEES8_NS7_ILi64EEEEEENS_10bfloat16_tEfNS_4arch4Sm80ELb0ELb1ELb1ELb0ELb0ELb0ELb0ELb0ELi2ELi4ELi4ELi4ELb0EEENS1_21CollectiveEpilogueBwdISA_SB_SD_Li256ELb0ELb0ELi2EEENS1_19SingleTileSchedulerILb0ELb0ELb0ELi128EEEEEEEEEvNT_6ParamsE$_ZN4cute8smem_ptrIPN7cutlass10bfloat16_tEECI1NS_12iter_adaptorIS3_S4_EEES3_) ;  /* 0xfffa76d000007944 */ /* 0x026fea0003c3ffff */
[----:B-1----:R1:W5:Y:S01]  /*644a0*/  LDL.64 R2, [R1+0x1410] ;  /* 0x0014100001027983 */ /* 0x0023620000100a00 */
[----:B------:R-:W-:-:S03]  /*644b0*/  MOV R6, 0x644d0 ;  /* 0x000644d000067802 */ /* 0x000fc60000000f00 */
        /* <DEDUP_REMOVED lines=50> */
[----:B-1----:R-:W-:-:S03]  /*647e0*/  MOV R6, 0x64800 ;  /* 0x0006480000067802 */ /* 0x002fc60000000f00 */
[----:B--2--5:R-:W-:Y:S05]  /*647f0*/  CALL.REL.NOINC `($_ZN7cutlass13device_kernelIN5flash19enable_sm80_to_sm89INS1_16FlashAttnBwdSm80INS1_25CollectiveMainloopBwdSm80ILi2ELi2EN4cute5tupleIJNS5_1CILi128EEES8_NS7_ILi64EEEEEENS_10bfloat16_tEfNS_4arch4Sm80ELb0ELb1ELb1ELb0ELb0ELb0ELb0ELb0ELi2ELi4ELi4ELi4ELb0EEENS1_21CollectiveEpilogueBwdISA_SB_SD_Li256ELb0ELb0ELi2EEENS1_19SingleTileSchedulerILb0ELb0ELb0ELi128EEEEEEEEEvNT_6ParamsE$_ZN4cute3eso3ESOILb1ELb0EJNS_6LayoutINS_5tupleIJNS3_IJNS_1CILi4EEENS4_ILi1EEEEEEEEENS3_IJNS3_IJS6_NS4_ILi0EEEEEEEEEEENS_10ViewEngineIPjEEEEC2ERKSC_RKSF_) ;  /* 0xfffa5ec000007944 */ /* 0x024fea0003c3ffff */
[----:B------:R2:W5:Y:S01]  /*64800*/  LDL.64 R16, [R1+0x1410] ;  /* 0x0014100001107983 */ /* 0x0005620000100a00 */
[----:B-1----:R-:W-:-:S02]  /*64810*/  MOV R4, R8 ;  /* 0x0000000800047202 */ /* 0x002fc40000000f00 */
[----:B------:R-:W-:Y:S02]  /*64820*/  MOV R2, 0x64840 ;  /* 0x0006484000027802 */ /* 0x000fe40000000f00 */
[----:B--2--5:R-:W-:Y:S05]  /*64830*/  CALL.REL.NOINC `($_ZN7cutlass13device_kernelIN5flash19enable_sm80_to_sm89INS1_16FlashAttnBwdSm80INS1_25CollectiveMainloopBwdSm80ILi2ELi2EN4cute5tupleIJNS5_1CILi128EEES8_NS7_ILi64EEEEEENS_10bfloat16_tEfNS_4arch4Sm80ELb0ELb1ELb1ELb0ELb0ELb0ELb0ELb0ELi2ELi4ELi4ELi4ELb0EEENS1_21CollectiveEpilogueBwdISA_SB_SD_Li256ELb0ELb0ELi2EEENS1_19SingleTileSchedulerILb0ELb0ELb0ELi128EEEEEEEEEvNT_6ParamsE$_ZN73_INTERNAL_24fd9406_37_flash_bwd_hdim64_bf16_softcap_sm80_cu_8e232a79_330724__cvta_generic_to_sharedEPKv) ;  /* 0xfffa749000007944 */ /* 0x024fea0003c3ffff */
        /* <DEDUP_REMOVED lines=59> */
[----:B------:R-:W1:Y:S04]  /*64bf0*/  LDSM.16.M88.4 R4, [R4] ;  /* 0x000000000404783b */ /* 0x000e680000000200 */
[----:B-1----:R1:W-:Y:S04]  /*64c00*/  ST.E [R10.64], R4 ;  /* 0x000000040a007985 */ /* 0x0023e8000c101904 */
[----:B------:R1:W-:Y:S04]  /*64c10*/  ST.E [R10.64+0x4], R5 ;  /* 0x000004050a007985 */ /* 0x0003e8000c101904 */
[----:B------:R1:W-:Y:S04]  /*64c20*/  ST.E [R10.64+0x8], R6 ;  /* 0x000008060a007985 */ /* 0x0003e8000c101904 */
[----:B------:R1:W-:Y:S04]  /*64c30*/  ST.E [R10.64+0xc], R7 ;  /* 0x00000c070a007985 */ /* 0x0003e8000c101904 */
[----:B------:R1:W5:Y:S01]  /*64c40*/  LD.E R22, [R76.64] ;  /* 0x000000044c167980 */ /* 0x000362000c101900 */
[----:B------:R-:W-:-:S03]  /*64c50*/  MOV R8, 0x64c70 ;  /* 0x00064c7000087802 */ /* 0x000fc60000000f00 */
[----:B-1---5:R-:W-:Y:S05]  /*64c60*/  CALL.REL.NOINC `($_ZN7cutlass13device_kernelIN5flash19enable_sm80_to_sm89INS1_16FlashAttnBwdSm80INS1_25CollectiveMainloopBwdSm80ILi2ELi2EN4cute5tupleIJNS5_1CILi128EEES8_NS7_ILi64EEEEEENS_10bfloat16_tEfNS_4arch4Sm80ELb0ELb1ELb1ELb0ELb0ELb0ELb0ELb0ELi2ELi4ELi4ELi4ELb0EEENS1_21CollectiveEpilogueBwdISA_SB_SD_Li256ELb0ELb0ELi2EEENS1_19SingleTileSchedulerILb0ELb0ELb0ELi128EEEEEEEEEvNT_6ParamsE$_ZZN4cute5sliceINS_5tupleIJNS_10UnderscoreES2_NS_1CILi0EEEEEENS1_IJNS1_IJNS3_ILi1EEES4_EEEiNS3_ILi1024EEEEEEEEDaRKT_RKT0_ENKUlRKT_RKT0_E_clIS2_iEEDaSI_SL_) ;  /* 0xfffa882000007944 */ /* 0x022fea0003c3ffff */
[----:B------:R-:W-:Y:S02]  /*64c70*/  MOV R4, 0x64c90 ;  /* 0x00064c9000047802 */ /* 0x000fe40000000f00 */
[----:B-1---5:R-:W-:Y:S05]  /*64c80*/  CALL.REL.NOINC `($_ZN7cutlass13device_kernelIN5flash19enable_sm80_to_sm89INS1_16FlashAttnBwdSm80INS1_25CollectiveMainloopBwdSm80ILi2ELi2EN4cute5tupleIJNS5_1CILi128EEES8_NS7_ILi64EEEEEENS_10bfloat16_tEfNS_4arch4Sm80ELb0ELb1ELb1ELb0ELb0ELb0ELb0ELb0ELi2ELi4ELi4ELi4ELb0EEENS1_21CollectiveEpilogueBwdISA_SB_SD_Li256ELb0ELb0ELi2EEENS1_19SingleTileSchedulerILb0ELb0ELb0ELi128EEEEEEEEEvNT_6ParamsE$_ZZN4cute12filter_tupleINS_5tupleIJNS_10UnderscoreES2_NS_1CILi0EEEEEENS1_IJNS1_IJNS3_ILi1EEES4_EEEiNS3_ILi1024EEEEEEZNS_5sliceIS5_S9_EEDaRKT_RKT0_EUlRKT_RKT0_E_EEDaSD_SG_OT1_ENKUlDpSJ_E_clIJNS1_IJS7_EEENS1_IJiEEENS1_IJEEEEEEDaSQ_) ;  /* 0xfffa749000007944 */ /* 0x022fea0003c3ffff */
[----:B------:R-:W-:Y:S02]  /*64c90*/  MOV R6, 0x64cb0 ;  /* 0x00064cb000067802 */ /* 0x000fe40000000f00 */
[----:B-1---5:R-:W-:Y:S05]  /*64ca0*/  CALL.REL.NOINC `($_ZN7cutlass13device_kernelIN5flash19enable_sm80_to_sm89INS1_16FlashAttnBwdSm80INS1_25CollectiveMainloopBwdSm80ILi2ELi2EN4cute5tupleIJNS5_1CILi128EEES8_NS7_ILi64EEEEEENS_10bfloat16_tEfNS_4arch4Sm80ELb0ELb1ELb1ELb0ELb0ELb0ELb0ELb0ELi2ELi4ELi4ELi4ELb0EEENS1_21CollectiveEpilogueBwdISA_SB_SD_Li256ELb0ELb0ELi2EEENS1_19SingleTileSchedulerILb0ELb0ELb0ELi128EEEEEEEEEvNT_6ParamsE$_ZN4cute5tupleIJNS0_IJNS0_IJNS_1CILi8EEENS1_ILi1EEEEEENS1_ILi2EEEEEENS0_IJNS0_IJS3_NS1_ILi0EEEEEEiEEEEEC2ERKS6_RKS9_) ;  /* 0xfffa67a000007944 */ /* 0x022fea0003c3ffff */
[----:B-1----:R1:W5:Y:S01]  /*64cb0*/  LDL R3, [R1+0x1410] ;  /* 0x0014100001037983 */ /* 0x0023620000100800 */
[----:B------:R-:W-:-:S03]  /*64cc0*/  MOV R6, 0x64ce0 ;  /* 0x00064ce000067802 */ /* 0x000fc60000000f00 */
[----:B-1---5:R-:W-:Y:S05]  /*64cd0*/  CALL.REL.NOINC `($_ZN7cutlass13device_kernelIN5flash19enable_sm80_to_sm89INS1_16FlashAttnBwdSm80INS1_25CollectiveMainloopBwdSm80ILi2ELi2EN4cute5tupleIJNS5_1CILi128EEES8_NS7_ILi64EEEEEENS_10bfloat16_tEfNS_4arch4Sm80ELb0ELb1ELb1ELb0ELb0ELb0ELb0ELb0ELi2ELi4ELi4ELi4ELb0EEENS1_21CollectiveEpilogueBwdISA_SB_SD_Li256ELb0ELb0ELi2EEENS1_19SingleTileSchedulerILb0ELb0ELb0ELi128EEEEEEEEEvNT_6ParamsE$_ZN4cute3eso3ESOILb0ELb1EJNS_6LayoutINS_5tupleIJNS3_IJNS_1CILi8EEENS4_ILi1EEEEEENS4_ILi2EEEEEENS3_IJNS3_IJS6_NS4_ILi0EEEEEEiEEEEESA_EEC2ERKSD_RKSA_) ;  /* 0xfffa30e000007944 */ /* 0x022fea0003c3ffff */
[----:B------:R2:W5:Y:S04]  /*64ce0*/  LDL R4, [R1+0x1410] ;  /* 0x0014100001047983 */ /* 0x0005680000100800 */
[----:B-1----:R2:W5:Y:S01]  /*64cf0*/  LD.E.64 R2, [R76.64+0x8] ;  /* 0x000008044c027980 */ /* 0x002562000c101b00 */
[----:B------:R-:W-:-:S02]  /*64d00*/  MOV R9, R69 ;  /* 0x0000004500097202 */ /* 0x000fc40000000f00 */
[----:B------:R-:W-:Y:S02]  /*64d10*/  MOV R8, 0x64d30 ;  /* 0x00064d3000087802 */ /* 0x000fe40000000f00 */
[----:B--2--5:R-:W-:Y:S05]  /*64d20*/  CALL.REL.NOINC `($_ZN7cutlass13device_kernelIN5flash19enable_sm80_to_sm89INS1_16FlashAttnBwdSm80INS1_25CollectiveMainloopBwdSm80ILi2ELi2EN4cute5tupleIJNS5_1CILi128EEES8_NS7_ILi64EEEEEENS_10bfloat16_tEfNS_4arch4Sm80ELb0ELb1ELb1ELb0ELb0ELb0ELb0ELb0ELi2ELi4ELi4ELi4ELb0EEENS1_21CollectiveEpilogueBwdISA_SB_SD_Li256ELb0ELb0ELi2EEENS1_19SingleTileSchedulerILb0ELb0ELb0ELi128EEEEEEEEEvNT_6ParamsE$_ZN4cute8smem_ptrIPN7cutlass10bfloat16_tEECI1NS_12iter_adaptorIS3_S4_EEES3_) ;  /* 0xfffa6e4000007944 */ /* 0x024fea0003c3ffff */
[----:B-1----:R-:W2:Y:S01]  /*64d30*/  LDL.64 R2, [R1+0x1410] ;  /* 0x0014100001027983 */ /* 0x002ea20000100a00 */
[----:B------:R-:W-:Y:S02]  /*64d40*/  MOV R6, R4 ;  /* 0x0000000400067202 */ /* 0x000fe40000000f00 */
[----:B------:R-:W-:Y:S01]  /*64d50*/  MOV R4, 0x64d80 ;  /* 0x00064d8000047802 */ /* 0x000fe20000000f00 */
[----:B--2---:R1:W-:Y:S04]  /*64d60*/  STL.64 [R1+0x1448], R2 ;  /* 0x0014480201007387 */ /* 0x0043e80000100a00 */
[----:B-1----:R-:W-:Y:S05]  /*64d70*/  CALL.REL.NOINC `($_ZN7cutlass13device_kernelIN5flash19enable_sm80_to_sm89INS1_16FlashAttnBwdSm80INS1_25CollectiveMainloopBwdSm80ILi2ELi2EN4cute5tupleIJNS5_1CILi128EEES8_NS7_ILi64EEEEEENS_10bfloat16_tEfNS_4arch4Sm80ELb0ELb1ELb1ELb0ELb0ELb0ELb0ELb0ELi2ELi4ELi4ELi4ELb0EEENS1_21CollectiveEpilogueBwdISA_SB_SD_Li256ELb0ELb0ELi2EEENS1_19SingleTileSchedulerILb0ELb0ELb0ELi128EEEEEEEEEvNT_6ParamsE$_ZN4cute3eso3ESOILb0ELb0EJNS_6LayoutINS_5tupleIJNS3_IJNS_1CILi8EEENS4_ILi1EEEEEENS4_ILi2EEEEEENS3_IJNS3_IJS6_NS4_ILi0EEEEEEiEEEEENS_10ViewEngineINS_8smem_ptrIPN7cutlass10bfloat16_tEEEEEEEC2ERKSD_RKSK_) ;  /* 0xfffa246000007944 */ /* 0x002fea0003c3ffff */
[----:B------:R2:W5:Y:S04]  /*64d80*/  LDL R12, [R1+0x1410] ;  /* 0x00141000010c7983 */ /* 0x0005680000100800 */
[----:B------:R2:W5:Y:S01]  /*64d90*/  LDL.64 R10, [R1+0x1418] ;  /* 0x00141800010a7983 */ /* 0x0005620000100a00 */
[----:B-1----:R-:W-:Y:S01]  /*64da0*/  IMAD.MOV.U32 R8, RZ, RZ, R72 ;  /* 0x000000ffff087224 */ /* 0x002fe200078e0048 */
[----:B------:R-:W-:-:S02]  /*64db0*/  MOV R9, R73 ;  /* 0x0000004900097202 */ /* 0x000fc40000000f00 */
[----:B------:R-:W-:Y:S02]  /*64dc0*/  MOV R6, 0x64de0 ;  /* 0x00064de000067802 */ /* 0x000fe40000000f00 */
[----:B--2--5:R-:W-:Y:S05]  /*64dd0*/  CALL.REL.NOINC `($_ZN7cutlass13device_kernelIN5flash19enable_sm80_to_sm89INS1_16FlashAttnBwdSm80INS1_25CollectiveMainloopBwdSm80ILi2ELi2EN4cute5tupleIJNS5_1CILi128EEES8_NS7_ILi64EEEEEENS_10bfloat16_tEfNS_4arch4Sm80ELb0ELb1ELb1ELb0ELb0ELb0ELb0ELb0ELi2ELi4ELi4ELi4ELb0EEENS1_21CollectiveEpilogueBwdISA_SB_SD_Li256ELb0ELb0ELi2EEENS1_19SingleTileSchedulerILb0ELb0ELb0ELi128EEEEEEEEEvNT_6ParamsE$_ZN4cute3eso3ESOILb1ELb0EJNS_6LayoutINS_5tupleIJNS3_IJNS3_IJNS_1CILi4EEENS4_ILi2EEEEEENS4_ILi1EEEEEES6_EEENS3_IJNS3_IJNS3_IJS8_NS4_ILi32EEEEEENS4_ILi0EEEEEENS4_ILi64EEEEEEEENS_10ViewEngineIPN7cutlass10bfloat16_tEEEEEC2ERKSH_RKSM_) ;  /* 0xfffa4c1000007944 */ /* 0x024fea0003c3ffff */
[----:B------:R2:W5:Y:S01]  /*64de0*/  LDL.64 R4, [R1+0x1410] ;  /* 0x0014100001047983 */ /* 0x0005620000100a00 */
[----:B------:R-:W-:Y:S02]  /*64df0*/  MOV R3, R12 ;  /* 0x0000000c00037202 */ /* 0x000fe40000000f00 */
[----:B-1----:R-:W-:Y:S02]  /*64e00*/  MOV R8, 0x64e20 ;  /* 0x00064e2000087802 */ /* 0x002fe40000000f00 */
[----:B--2--5:R-:W-:Y:S05]  /*64e10*/  CALL.REL.NOINC `($_ZN7cutlass13device_kernelIN5flash19enable_sm80_to_sm89INS1_16FlashAttnBwdSm80INS1_25CollectiveMainloopBwdSm80ILi2ELi2EN4cute5tupleIJNS5_1CILi128EEES8_NS7_ILi64EEEEEENS_10bfloat16_tEfNS_4arch4Sm80ELb0ELb1ELb1ELb0ELb0ELb0ELb0ELb0ELi2ELi4ELi4ELi4ELb0EEENS1_21CollectiveEpilogueBwdISA_SB_SD_Li256ELb0ELb0ELi2EEENS1_19SingleTileSchedulerILb0ELb0ELb0ELi128EEEEEEEEEvNT_6ParamsE$_ZZN4cute4takeILi1ELi2ENS_5tupleIJNS1_IJNS_1CILi1EEENS2_ILi0EEEEEEiEEEEEDaRKT1_ENKUlDpRKT_E_clIJiEEEDaSD_) ;  /* 0xfffa83d000007944 */ /* 0x024fea0003c3ffff */
[----:B------:R-:W-:Y:S02]  /*64e20*/  MOV R6, 0x64e40 ;  /* 0x00064e4000067802 */ /* 0x000fe40000000f00 */
[----:B-1---5:R-:W-:Y:S05]  /*64e30*/  CALL.REL.NOINC `($_ZN7cutlass13device_kernelIN5flash19enable_sm80_to_sm89INS1_16FlashAttnBwdSm80INS1_25CollectiveMainloopBwdSm80ILi2ELi2EN4cute5tupleIJNS5_1CILi128EEES8_NS7_ILi64EEEEEENS_10bfloat16_tEfNS_4arch4Sm80ELb0ELb1ELb1ELb0ELb0ELb0ELb0ELb0ELi2ELi4ELi4ELi4ELb0EEENS1_21CollectiveEpilogueBwdISA_SB_SD_Li256ELb0ELb0ELi2EEENS1_19SingleTileSchedulerILb0ELb0ELb0ELi128EEEEEEEEEvNT_6ParamsE$_ZN4cute3eso3ESOILb1ELb0EJNS_5tupleIJNS_1CILi1EEENS3_ILi0EEEEEENS2_IJiEEEEEC2ERKS6_RKS7_) ;  /* 0xfffa448000007944 */ /* 0x022fea0003c3ffff */
[----:B-1----:R1:W5:Y:S01]  /*64e40*/  LDL R3, [R1+0x1410] ;  /* 0x0014100001037983 */ /* 0x0023620000100800 */
[----:B------:R-:W-:-:S03]  /*64e50*/  MOV R6, 0x64e70 ;  /* 0x00064e7000067802 */ /* 0x000fc60000000f00 */
[----:B-1---5:R-:W-:Y:S05]  /*64e60*/  CALL.REL.NOINC `($_ZN7cutlass13device_kernelIN5flash19enable_sm80_to_sm89INS1_16FlashAttnBwdSm80INS1_25CollectiveMainloopBwdSm80ILi2ELi2EN4cute5tupleIJNS5_1CILi128EEES8_NS7_ILi64EEEEEENS_10bfloat16_tEfNS_4arch4Sm80ELb0ELb1ELb1ELb0ELb0ELb0ELb0ELb0ELi2ELi4ELi4ELi4ELb0EEENS1_21CollectiveEpilogueBwdISA_SB_SD_Li256ELb0ELb0ELi2EEENS1_19SingleTileSchedulerILb0ELb0ELb0ELi128EEEEEEEEEvNT_6ParamsE$_ZN4cute5tupleIJNS0_IJNS0_IJNS_1CILi8EEENS1_ILi1EEEEEENS0_IJNS1_ILi2EEEEEEEEENS0_IJNS0_IJS3_NS1_ILi0EEEEEENS0_IJiEEEEEEEEC2ERKS7_RKSB_) ;  /* 0xfffa65a000007944 */ /* 0x022fea0003c3ffff */
[----:B------:R2:W5:Y:S01]  /*64e70*/  LDL R8, [R1+0x1410] ;  /* 0x0014100001087983 */ /* 0x0005620000100800 */
[----:B------:R-:W-:-:S03]  /*64e80*/  MOV R6, 0x64eb0 ;  /* 0x00064eb000067802 */ /* 0x000fc60000000f00 */
[----:B------:R2:W-:Y:S04]  /*64e90*/  STL.64 [R1+0x1448], R10 ;  /* 0x0014480a01007387 */ /* 0x0005e80000100a00 */
[----:B-12--5:R-:W-:Y:S05]  /*64ea0*/  CALL.REL.NOINC `($_ZN7cutlass13device_kernelIN5flash19enable_sm80_to_sm89INS1_16FlashAttnBwdSm80INS1_25CollectiveMainloopBwdSm80ILi2ELi2EN4cute5tupleIJNS5_1CILi128EEES8_NS7_ILi64EEEEEENS_10bfloat16_tEfNS_4arch4Sm80ELb0ELb1ELb1ELb0ELb0ELb0ELb0ELb0ELi2ELi4ELi4ELi4ELb0EEENS1_21CollectiveEpilogueBwdISA_SB_SD_Li256ELb0ELb0ELi2EEENS1_19SingleTileSchedulerILb0ELb0ELb0ELi128EEEEEEEEEvNT_6ParamsE$_ZN4cute3eso3ESOILb0ELb0EJNS_6LayoutINS_5tupleIJNS3_IJNS_1CILi8EEENS4_ILi1EEEEEENS3_IJNS4_ILi2EEEEEEEEENS3_IJNS3_IJS6_NS4_ILi0EEEEEENS3_IJiEEEEEEEENS_10ViewEngineINS_8smem_ptrIPN7cutlass10bfloat16_tEEEEEEEC2ERKSF_RKSM_) ;  /* 0xfffa22c000007944 */ /* 0x026fea0003c3ffff */
[----:B-1----:R1:W5:Y:S04]  /*64eb0*/  LDL R10, [R1+0x1410] ;  /* 0x00141000010a7983 */ /* 0x0023680000100800 */
[----:B------:R1:W5:Y:S01]  /*64ec0*/  LDL.64 R16, [R1+0x1418] ;  /* 0x0014180001107983 */ /* 0x0003620000100a00 */
[----:B------:R-:W-:-:S03]  /*64ed0*/  MOV R6, 0x64ef0 ;  /* 0x00064ef000067802 */ /* 0x000fc60000000f00 */
[----:B-1---5:R-:W-:Y:S05]  /*64ee0*/  CALL.REL.NOINC `($_ZN7cutlass13device_kernelIN5flash19enable_sm80_to_sm89INS1_16FlashAttnBwdSm80INS1_25CollectiveMainloopBwdSm80ILi2ELi2EN4cute5tupleIJNS5_1CILi128EEES8_NS7_ILi64EEEEEENS_10bfloat16_tEfNS_4arch4Sm80ELb0ELb1ELb1ELb0ELb0ELb0ELb0ELb0ELi2ELi4ELi4ELi4ELb0EEENS1_21CollectiveEpilogueBwdISA_SB_SD_Li256ELb0ELb0ELi2EEENS1_19SingleTileSchedulerILb0ELb0ELb0ELi128EEEEEEEEEvNT_6ParamsE$_ZN4cute3eso3ESOILb1ELb0EJNS_6LayoutINS_5tupleIJNS3_IJNS3_IJNS_1CILi4EEENS4_ILi2EEEEEENS4_ILi1EEEEEENS3_IJS6_EEEEEENS3_IJNS3_IJNS3_IJS8_NS4_ILi32EEEEEENS4_ILi0EEEEEENS3_IJNS4_ILi64EEEEEEEEEEENS_10ViewEngineIPN7cutlass10bfloat16_tEEEEEC2ERKSJ_RKSO_) ;  /* 0xfffa4ac000007944 */ /* 0x022fea0003c3ffff */
[----:B-1----:R1:W5:Y:S01]  /*64ef0*/  LDL.64 R2, [R1+0x1410] ;  /* 0x0014100001027983 */ /* 0x0023620000100a00 */
[----:B------:R-:W-:-:S03]  /*64f00*/  MOV R6, 0x64f20 ;  /* 0x00064f2000067802 */ /* 0x000fc60000000f00 */
[----:B-1---5:R-:W-:Y:S05]  /*64f10*/  CALL.REL.NOINC `($_ZN7cutlass13device_kernelIN5flash19enable_sm80_to_sm89INS1_16FlashAttnBwdSm80INS1_25CollectiveMainloopBwdSm80ILi2ELi2EN4cute5tupleIJNS5_1CILi128EEES8_NS7_ILi64EEEEEENS_10bfloat16_tEfNS_4arch4Sm80ELb0ELb1ELb1ELb0ELb0ELb0ELb0ELb0ELi2ELi4ELi4ELi4ELb0EEENS1_21CollectiveEpilogueBwdISA_SB_SD_Li256ELb0ELb0ELi2EEENS1_19SingleTileSchedulerILb0ELb0ELb0ELi128EEEEEEEEEvNT_6ParamsE$_ZN4cute3eso3ESOILb1ELb0EJNS_6LayoutINS_5tupleIJNS3_IJNS3_IJNS3_IJNS_1CILi4EEENS4_ILi2EEEEEENS4_ILi1EEEEEES8_EEENS3_IJNS3_IJNS3_IJS8_S8_EEES8_EEES6_EEEEEENS3_IJNS3_IJNS3_IJNS3_IJS8_NS4_ILi32EEEEEENS4_ILi0EEEEEESH_EEENS3_IJNS3_IJNS3_IJSH_SH_EEESH_EEENS4_ILi64EEEEEEEEEEENS_10ViewEngineIPN7cutlass10bfloat16_tEEEEEC2ERKSP_RKSU_) ;  /* 0xfffa498000007944 */ /* 0x022fea0003c3ffff */
[----:B------:R2:W5:Y:S01]  /*64f20*/  LDL.64 R8, [R1+0x1410] ;  /* 0x0014100001087983 */ /* 0x0005620000100a00 */
[----:B-1----:R-:W-:Y:S02]  /*64f30*/  MOV R3, R10 ;  /* 0x0000000a00037202 */ /* 0x002fe40000000f00 */
[----:B------:R-:W-:Y:S02]  /*64f40*/  MOV R4, 0x64f60 ;  /* 0x00064f6000047802 */ /* 0x000fe40000000f00 */
[----:B--2--5:R-:W-:Y:S05]  /*64f50*/  CALL.REL.NOINC `($_ZN7cutlass13device_kernelIN5flash19enable_sm80_to_sm89INS1_16FlashAttnBwdSm80INS1_25CollectiveMainloopBwdSm80ILi2ELi2EN4cute5tupleIJNS5_1CILi128EEES8_NS7_ILi64EEEEEENS_10bfloat16_tEfNS_4arch4Sm80ELb0ELb1ELb1ELb0ELb0ELb0ELb0ELb0ELi2ELi4ELi4ELi4ELb0EEENS1_21CollectiveEpilogueBwdISA_SB_SD_Li256ELb0ELb0ELi2EEENS1_19SingleTileSchedulerILb0ELb0ELb0ELi128EEEEEEEEEvNT_6ParamsE$_ZN4cute5tupleIJNS0_IJNS_1CILi2EEEEEENS0_IJiEEEEEC2ERKS3_RKS4_) ;  /* 0xfffa670000007944 */ /* 0x024fea0003c3ffff */
[----:B------:R-:W2:Y:S01]  /*64f60*/  LDL R4, [R1+0x1410] ;  /* 0x0014100001047983 */ /* 0x000ea20000100800 */
[----:B-1----:R-:W-:-:S02]  /*64f70*/  MOV R2, R61 ;  /* 0x0000003d00027202 */ /* 0x002fc40000000f00 */
[----:B------:R-:W-:Y:S01]  /*64f80*/  MOV R14, 0x64fb0 ;  /* 0x00064fb0000e7802 */ /* 0x000fe20000000f00 */
[----:B--2---:R1:W-:Y:S04]  /*64f90*/  STL [R1+0x1448], R4 ;  /* 0x0014480401007387 */ /* 0x0043e80000100800 */
[----:B-1----:R-:W-:Y:S05]  /*64fa0*/  CALL.REL.NOINC `($_ZN7cutlass13device_kernelIN5flash19enable_sm80_to_sm89INS1_16FlashAttnBwdSm80INS1_25CollectiveMainloopBwdSm80ILi2ELi2EN4cute5tupleIJNS5_1CILi128EEES8_NS7_ILi64EEEEEENS_10bfloat16_tEfNS_4arch4Sm80ELb0ELb1ELb1ELb0ELb0ELb0ELb0ELb0ELi2ELi4ELi4ELi4ELb0EEENS1_21CollectiveEpilogueBwdISA_SB_SD_Li256ELb0ELb0ELi2EEENS1_19SingleTileSchedulerILb0ELb0ELb0ELi128EEEEEEEEEvNT_6ParamsE$_ZZN4cute14logical_divideINS_5tupleIJNS1_IJNS_1CILi8EEENS2_ILi1EEEEEENS1_IJNS2_ILi2EEEEEEEEENS1_IJNS1_IJS4_NS2_ILi0EEEEEENS1_IJiEEEEEENS1_IJS5_NS_6LayoutIS4_S9_EEEEEEEDaRKNSD_IT_T0_EERKT1_ENKUlRKT_RKT0_E_clINSD_IS7_SB_EESE_EEDaSQ_ST_) ;  /* 0xfffa7d7000007944 */ /* 0x002fea0003c3ffff */
[----:B------:R-:W-:Y:S02]  /*64fb0*/  MOV R4, 0x64fd0 ;  /* 0x00064fd000047802 */ /* 0x000fe40000000f00 */
[----:B-1---5:R-:W-:Y:S05]  /*64fc0*/  CALL.REL.NOINC `($_ZN7cutlass13device_kernelIN5flash19enable_sm80_to_sm89INS1_16FlashAttnBwdSm80INS1_25CollectiveMainloopBwdSm80ILi2ELi2EN4cute5tupleIJNS5_1CILi128EEES8_NS7_ILi64EEEEEENS_10bfloat16_tEfNS_4arch4Sm80ELb0ELb1ELb1ELb0ELb0ELb0ELb0ELb0ELi2ELi4ELi4ELi4ELb0EEENS1_21CollectiveEpilogueBwdISA_SB_SD_Li256ELb0ELb0ELi2EEENS1_19SingleTileSchedulerILb0ELb0ELb0ELi128EEEEEEEEEvNT_6ParamsE$_ZN4cute3eso3ESOILb1ELb0EJNS_5tupleIJNS2_IJNS_1CILi1EEENS3_ILi0EEEEEENS2_IJS5_S5_EEEEEENS2_IJS5_iEEEEEC2ERKS8_RKS9_) ;  /* 0xfffa3dd000007944 */ /* 0x022fea0003c3ffff */
[----:B-1----:R1:W5:Y:S01]  /*64fd0*/  LDL R3, [R1+0x1410] ;  /* 0x0014100001037983 */ /* 0x0023620000100800 */
[----:B------:R-:W-:-:S03]  /*64fe0*/  MOV R4, 0x65000 ;  /* 0x0006500000047802 */ /* 0x000fc60000000f00 */
[----:B-1---5:R-:W-:Y:S05]  /*64ff0*/  CALL.REL.NOINC `($_ZN7cutlass13device_kernelIN5flash19enable_sm80_to_sm89INS1_16FlashAttnBwdSm80INS1_25CollectiveMainloopBwdSm80ILi2ELi2EN4cute5tupleIJNS5_1CILi128EEES8_NS7_ILi64EEEEEENS_10bfloat16_tEfNS_4arch4Sm80ELb0ELb1ELb1ELb0ELb0ELb0ELb0ELb0ELi2ELi4ELi4ELi4ELb0EEENS1_21CollectiveEpilogueBwdISA_SB_SD_Li256ELb0ELb0ELi2EEENS1_19SingleTileSchedulerILb0ELb0ELb0ELi128EEEEEEEEEvNT_6ParamsE$_ZN4cute5tupleIJNS0_IJNS0_IJNS0_IJNS_1CILi8EEENS1_ILi1EEEEEENS0_IJS3_S3_EEEEEENS0_IJS3_NS1_ILi2EEEEEEEEENS0_IJNS0_IJNS0_IJS3_NS1_ILi0EEEEEENS0_IJSA_SA_EEEEEENS0_IJSA_iEEEEEEEEC2ERKS9_RKSF_) ;  /* 0xfffa620000007944 */ /* 0x022fea0003c3ffff */
[----:B-1----:R1:W5:Y:S01]  /*65000*/  LDL R3, [R1+0x1410] ;  /* 0x0014100001037983 */ /* 0x0023620000100800 */
[----:B------:R-:W-:-:S03]  /*65010*/  MOV R4, 0x65030 ;  /* 0x0006503000047802 */ /* 0x000fc60000000f00 */
[----:B-1---5:R-:W-:Y:S05]  /*65020*/  CALL.REL.NOINC `($_ZN7cutlass13device_kernelIN5flash19enable_sm80_to_sm89INS1_16FlashAttnBwdSm80INS1_25CollectiveMainloopBwdSm80ILi2ELi2EN4cute5tupleIJNS5_1CILi128EEES8_NS7_ILi64EEEEEENS_10bfloat16_tEfNS_4arch4Sm80ELb0ELb1ELb1ELb0ELb0ELb0ELb0ELb0ELi2ELi4ELi4ELi4ELb0EEENS1_21CollectiveEpilogueBwdISA_SB_SD_Li256ELb0ELb0ELi2EEENS1_19SingleTileSchedulerILb0ELb0ELb0ELi128EEEEEEEEEvNT_6ParamsE$_ZN4cute3eso3ESOILb1ELb0EJNS_5tupleIJNS2_IJNS_1CILi1EEENS3_ILi0EEEEEENS2_IJS5_S5_EEEEEENS2_IJS5_iEEEEEC2ERKS8_RKS9_) ;  /* 0xfffa3d7000007944 */ /* 0x022fea0003c3ffff */
[----:B-1----:R1:W5:Y:S01]  /*65030*/  LDL R3, [R1+0x1410] ;  /* 0x0014100001037983 */ /* 0x0023620000100800 */
[----:B------:R-:W-:-:S03]  /*65040*/  MOV R4, 0x65060 ;  /* 0x0006506000047802 */ /* 0x000fc60000000f00 */
[----:B-1---5:R-:W-:Y:S05]  /*65050*/  CALL.REL.NOINC `($_ZN7cutlass13device_kernelIN5flash19enable_sm80_to_sm89INS1_16FlashAttnBwdSm80INS1_25CollectiveMainloopBwdSm80ILi2ELi2EN4cute5tupleIJNS5_1CILi128EEES8_NS7_ILi64EEEEEENS_10bfloat16_tEfNS_4arch4Sm80ELb0ELb1ELb1ELb0ELb0ELb0ELb0ELb0ELi2ELi4ELi4ELi4ELb0EEENS1_21CollectiveEpilogueBwdISA_SB_SD_Li256ELb0ELb0ELi2EEENS1_19SingleTileSchedulerILb0ELb0ELb0ELi128EEEEEEEEEvNT_6ParamsE$_ZN4cute3eso3ESOILb1ELb0EJNS_5tupleIJNS_1CILi0EEES4_EEEiEEC2ERKS5_RKi) ;  /* 0xfffa417000007944 */ /* 0x022fea0003c3ffff */
[----:B-1----:R1:W5:Y:S01]  /*65060*/  LDL R3, [R1+0x1410] ;  /* 0x0014100001037983 */ /* 0x0023620000100800 */
[----:B------:R-:W-:-:S03]  /*65070*/  MOV R4, 0x65090 ;  /* 0x0006509000047802 */ /* 0x000fc60000000f00 */
[----:B-1---5:R-:W-:Y:S05]  /*65080*/  CALL.REL.NOINC `($_ZN7cutlass13device_kernelIN5flash19enable_sm80_to_sm89INS1_16FlashAttnBwdSm80INS1_25CollectiveMainloopBwdSm80ILi2ELi2EN4cute5tupleIJNS5_1CILi128EEES8_NS7_ILi64EEEEEENS_10bfloat16_tEfNS_4arch4Sm80ELb0ELb1ELb1ELb0ELb0ELb0ELb0ELb0ELi2ELi4ELi4ELi4ELb0EEENS1_21CollectiveEpilogueBwdISA_SB_SD_Li256ELb0ELb0ELi2EEENS1_19SingleTileSchedulerILb0ELb0ELb0ELi128EEEEEEEEEvNT_6ParamsE$_ZN4cute3eso3ESOILb1ELb0EJNS_5tupleIJNS2_IJNS_1CILi1EEENS3_ILi0EEEEEES5_EEENS2_IJNS2_IJS5_S5_EEEiEEEEEC2ERKS7_RKS9_) ;  /* 0xfffa3d5000007944 */ /* 0x022fea0003c3ffff */
[----:B-1----:R1:W5:Y:S01]  /*65090*/  LDL R3, [R1+0x1410] ;  /* 0x0014100001037983 */ /* 0x0023620000100800 */
[----:B------:R-:W-:-:S03]  /*650a0*/  MOV R4, 0x650c0 ;  /* 0x000650c000047802 */ /* 0x000fc60000000f00 */
[----:B-1---5:R-:W-:Y:S05]  /*650b0*/  CALL.REL.NOINC `($_ZN7cutlass13device_kernelIN5flash19enable_sm80_to_sm89INS1_16FlashAttnBwdSm80INS1_25CollectiveMainloopBwdSm80ILi2ELi2EN4cute5tupleIJNS5_1CILi128EEES8_NS7_ILi64EEEEEENS_10bfloat16_tEfNS_4arch4Sm80ELb0ELb1ELb1ELb0ELb0ELb0ELb0ELb0ELi2ELi4ELi4ELi4ELb0EEENS1_21CollectiveEpilogueBwdISA_SB_SD_Li256ELb0ELb0ELi2EEENS1_19SingleTileSchedulerILb0ELb0ELb0ELi128EEEEEEEEEvNT_6ParamsE$_ZN4cute5tupleIJNS0_IJNS0_IJNS0_IJNS_1CILi8EEENS1_ILi1EEEEEES3_EEENS0_IJNS0_IJS3_S3_EEENS1_ILi2EEEEEEEEENS0_IJNS0_IJNS0_IJS3_NS1_ILi0EEEEEESA_EEENS0_IJNS0_IJSA_SA_EEEiEEEEEEEEC2ERKS9_RKSF_) ;  /* 0xfffa618000007944 */ /* 0x022fea0003c3ffff */
[----:B------:R2:W5:Y:S01]  /*650c0*/  LDL R6, [R1+0x1410] ;  /* 0x0014100001067983 */ /* 0x0005620000100800 */
[----:B------:R-:W-:-:S03]  /*650d0*/  MOV R4, 0x65100 ;  /* 0x0006510000047802 */ /* 0x000fc60000000f00 */
[----:B------:R2:W-:Y:S04]  /*650e0*/  STL.64 [R1+0x1448], R16 ;  /* 0x0014481001007387 */ /* 0x0005e80000100a00 */
[----:B-12--5:R-:W-:Y:S05]  /*650f0*/  CALL.REL.NOINC `($_ZN7cutlass13device_kernelIN5flash19enable_sm80_to_sm89INS1_16FlashAttnBwdSm80INS1_25CollectiveMainloopBwdSm80ILi2ELi2EN4cute5tupleIJNS5_1CILi128EEES8_NS7_ILi64EEEEEENS_10bfloat16_tEfNS_4arch4Sm80ELb0ELb1ELb1ELb0ELb0ELb0ELb0ELb0ELi2ELi4ELi4ELi4ELb0EEENS1_21CollectiveEpilogueBwdISA_SB_SD_Li256ELb0ELb0ELi2EEENS1_19SingleTileSchedulerILb0ELb0ELb0ELi128EEEEEEEEEvNT_6ParamsE$_ZN4cute3eso3ESOILb0ELb0EJNS_6LayoutINS_5tupleIJNS3_IJNS3_IJNS_1CILi8EEENS4_ILi1EEEEEES6_EEENS3_IJNS3_IJS6_S6_EEENS4_ILi2EEEEEEEEENS3_IJNS3_IJNS3_IJS6_NS4_ILi0EEEEEESD_EEENS3_IJNS3_IJSD_SD_EEEiEEEEEEEENS_10ViewEngineINS_8smem_ptrIPN7cutlass10bfloat16_tEEEEEEEC2ERKSJ_RKSQ_) ;  /* 0xfffa1b0000007944 */ /* 0x026fea0003c3ffff */
[----:B-1----:R1:W5:Y:S04]  /*65100*/  LDL R10, [R1+0x1410] ;  /* 0x00141000010a7983 */ /* 0x0023680000100800 */
[----:B------:R1:W5:Y:S01]  /*65110*/  LDL.64 R4, [R1+0x1418] ;  /* 0x0014180001047983 */ /* 0x0003620000100a00 */
[----:B------:R-:W-:-:S03]  /*65120*/  MOV R6, 0x65140 ;  /* 0x0006514000067802 */ /* 0x000fc60000000f00 */
[----:B-1---5:R-:W-:Y:S05]  /*65130*/  CALL.REL.NOINC `($_ZN7cutlass13device_kernelIN5flash19enable_sm80_to_sm89INS1_16FlashAttnBwdSm80INS1_25CollectiveMainloopBwdSm80ILi2ELi2EN4cute5tupleIJNS5_1CILi128EEES8_NS7_ILi64EEEEEENS_10bfloat16_tEfNS_4arch4Sm80ELb0ELb1ELb1ELb0ELb0ELb0ELb0ELb0ELi2ELi4ELi4ELi4ELb0EEENS1_21CollectiveEpilogueBwdISA_SB_SD_Li256ELb0ELb0ELi2EEENS1_19SingleTileSchedulerILb0ELb0ELb0ELi128EEEEEEEEEvNT_6ParamsE$_ZN4cute3eso3ESOILb1ELb0EJNS_6LayoutINS_5tupleIJNS3_IJNS3_IJNS_1CILi4EEENS4_ILi2EEEEEENS4_ILi1EEEEEES6_EEENS3_IJNS3_IJNS3_IJS8_NS4_ILi32EEEEEENS4_ILi0EEEEEENS4_ILi64EEEEEEEENS_10ViewEngineIPN7cutlass10bfloat16_tEEEEEC2ERKSH_RKSM_) ;  /* 0xfffa48b000007944 */ /* 0x022fea0003c3ffff */
[----:B------:R2:W5:Y:S01]  /*65140*/  LDL.64 R14, [R1+0x1410] ;  /* 0x00141000010e7983 */ /* 0x0005620000100a00 */
[----:B------:R-:W-:Y:S02]  /*65150*/  MOV R3, R10 ;  /* 0x0000000a00037202 */ /* 0x000fe40000000f00 */
[----:B-1----:R-:W-:Y:S02]  /*65160*/  MOV R8, 0x65180 ;  /* 0x0006518000087802 */ /* 0x002fe40000000f00 */
[----:B--2--5:R-:W-:Y:S05]  /*65170*/  CALL.REL.NOINC `($_ZN7cutlass13device_kernelIN5flash19enable_sm80_to_sm89INS1_16FlashAttnBwdSm80INS1_25CollectiveMainloopBwdSm80ILi2ELi2EN4cute5tupleIJNS5_1CILi128EEES8_NS7_ILi64EEEEEENS_10bfloat16_tEfNS_4arch4Sm80ELb0ELb1ELb1ELb0ELb0ELb0ELb0ELb0ELi2ELi4ELi4ELi4ELb0EEENS1_21CollectiveEpilogueBwdISA_SB_SD_Li256ELb0ELb0ELi2EEENS1_19SingleTileSchedulerILb0ELb0ELb0ELi128EEEEEEEEEvNT_6ParamsE$_ZZN4cute5sliceINS_5tupleIJNS1_IJNS_10UnderscoreENS_1CILi0EEEEEENS1_IJS4_S2_EEEEEENS1_IJNS1_IJNS1_IJNS3_ILi1EEES4_EEES4_EEENS1_IJNS1_IJS4_S4_EEEiEEEEEEEEDaRKT_RKT0_ENKUlRKT_RKT0_E_clIS6_SC_EEDaSM_SP_) ;  /* 0xfffa82a000007944 */ /* 0x024fea0003c3ffff */
[----:B------:R-:W-:Y:S02]  /*65180*/  MOV R8, 0x651a0 ;  /* 0x000651a000087802 */ /* 0x000fe40000000f00 */
[----:B-1----:R-:W-:Y:S05]  /*65190*/  CALL.REL.NOINC `($_ZN7cutlass13device_kernelIN5flash19enable_sm80_to_sm89INS1_16FlashAttnBwdSm80INS1_25CollectiveMainloopBwdSm80ILi2ELi2EN4cute5tupleIJNS5_1CILi128EEES8_NS7_ILi64EEEEEENS_10bfloat16_tEfNS_4arch4Sm80ELb0ELb1ELb1ELb0ELb0ELb0ELb0ELb0ELi2ELi4ELi4ELi4ELb0EEENS1_21CollectiveEpilogueBwdISA_SB_SD_Li256ELb0ELb0ELi2EEENS1_19SingleTileSchedulerILb0ELb0ELb0ELi128EEEEEEEEEvNT_6ParamsE$_ZZN4cute12filter_tupleINS_5tupleIJNS1_IJNS_10UnderscoreENS_1CILi0EEEEEENS1_IJS4_S2_EEEEEENS1_IJNS1_IJNS1_IJNS3_ILi1EEES4_EEES4_EEENS1_IJNS1_IJS4_S4_EEEiEEEEEEZNS_5sliceIS7_SD_EEDaRKT_RKT0_EUlRKT_RKT0_E_EEDaSH_SK_OT1_ENKUlDpSN_E_clIJNS1_IJS9_EEENS1_IJiEEEEEEDaSU_) ;  /* 0xfffa6ce000007944 */ /* 0x002fea0003c3ffff */
[----:B------:R-:W-:Y:S02]  /*651a0*/  MOV R6, 0x651c0 ;  /* 0x000651c000067802 */ /* 0x000fe40000000f00 */
[----:B-1---5:R-:W-:Y:S05]  /*651b0*/  CALL.REL.NOINC `($_ZN7cutlass13device_kernelIN5flash19enable_sm80_to_sm89INS1_16FlashAttnBwdSm80INS1_25CollectiveMainloopBwdSm80ILi2ELi2EN4cute5tupleIJNS5_1CILi128EEES8_NS7_ILi64EEEEEENS_10bfloat16_tEfNS_4arch4Sm80ELb0ELb1ELb1ELb0ELb0ELb0ELb0ELb0ELi2ELi4ELi4ELi4ELb0EEENS1_21CollectiveEpilogueBwdISA_SB_SD_Li256ELb0ELb0ELi2EEENS1_19SingleTileSchedulerILb0ELb0ELb0ELi128EEEEEEEEEvNT_6ParamsE$_ZN4cute5tupleIJNS0_IJNS0_IJNS_1CILi8EEENS1_ILi1EEEEEENS1_ILi2EEEEEENS0_IJNS0_IJS3_NS1_ILi0EEEEEEiEEEEEC2ERKS6_RKS9_) ;  /* 0xfffa629000007944 */ /* 0x022fea0003c3ffff */
[----:B-1----:R1:W5:Y:S01]  /*651c0*/  LDL R3, [R1+0x1410] ;  /* 0x0014100001037983 */ /* 0x0023620000100800 */
[----:B------:R-:W-:-:S03]  /*651d0*/  MOV R6, 0x651f0 ;  /* 0x000651f000067802 */ /* 0x000fc60000000f00 */
        /* <DEDUP_REMOVED lines=8> */
[----:B------:R-:W-:-:S02]  /*65260*/  MOV R6, R7 ;  /* 0x0000000700067202 */ /* 0x000fc40000000f00 */
[----:B------:R-:W-:Y:S01]  /*65270*/  MOV R4, 0x652a0 ;  /* 0x000652a000047802 */ /* 0x000fe20000000f00 */
[----:B--2---:R1:W-:Y:S04]  /*65280*/  STL.64 [R1+0x1448], R2 ;  /* 0x0014480201007387 */ /* 0x0043e80000100a00 */
[----:B-1----:R-:W-:Y:S05]  /*65290*/  CALL.REL.NOINC `($_ZN7cutlass13device_kernelIN5flash19enable_sm80_to_sm89INS1_16FlashAttnBwdSm80INS1_25CollectiveMainloopBwdSm80ILi2ELi2EN4cute5tupleIJNS5_1CILi128EEES8_NS7_ILi64EEEEEENS_10bfloat16_tEfNS_4arch4Sm80ELb0ELb1ELb1ELb0ELb0ELb0ELb0ELb0ELi2ELi4ELi4ELi4ELb0EEENS1_21CollectiveEpilogueBwdISA_SB_SD_Li256ELb0ELb0ELi2EEENS1_19SingleTileSchedulerILb0ELb0ELb0ELi128EEEEEEEEEvNT_6ParamsE$_ZN4cute3eso3ESOILb0ELb0EJNS_6LayoutINS_5tupleIJNS3_IJNS_1CILi8EEENS4_ILi1EEEEEENS4_ILi2EEEEEENS3_IJNS3_IJS6_NS4_ILi0EEEEEEiEEEEENS_10ViewEngineINS_8smem_ptrIPN7cutlass10bfloat16_tEEEEEEEC2ERKSD_RKSK_) ;  /* 0xfffa1f4000007944 */ /* 0x002fea0003c3ffff */
[----:B------:R2:W5:Y:S04]  /*652a0*/  LDL R12, [R1+0x1410] ;  /* 0x00141000010c7983 */ /* 0x0005680000100800 */
[----:B------:R2:W5:Y:S01]  /*652b0*/  LDL.64 R16, [R1+0x1418] ;  /* 0x0014180001107983 */ /* 0x0005620000100a00 */
[----:B------:R-:W-:Y:S01]  /*652c0*/  IMAD.MOV.U32 R2, RZ, RZ, R69 ;  /* 0x000000ffff027224 */ /* 0x000fe200078e0045 */
[----:B-1----:R-:W-:Y:S02]  /*652d0*/  MOV R3, RZ ;  /* 0x000000ff00037202 */ /* 0x002fe40000000f00 */
[----:B------:R-:W-:Y:S02]  /*652e0*/  MOV R10, 0x65300 ;  /* 0x00065300000a7802 */ /* 0x000fe40000000f00 */
[----:B--2--5:R-:W-:Y:S05]  /*652f0*/  CALL.REL.NOINC `($_ZN7cutlass13device_kernelIN5flash19enable_sm80_to_sm89INS1_16FlashAttnBwdSm80INS1_25CollectiveMainloopBwdSm80ILi2ELi2EN4cute5tupleIJNS5_1CILi128EEES8_NS7_ILi64EEEEEENS_10bfloat16_tEfNS_4arch4Sm80ELb0ELb1ELb1ELb0ELb0ELb0ELb0ELb0ELi2ELi4ELi4ELi4ELb0EEENS1_21CollectiveEpilogueBwdISA_SB_SD_Li256ELb0ELb0ELi2EEENS1_19SingleTileSchedulerILb0ELb0ELb0ELi128EEEEEEEEEvNT_6ParamsE$_ZN4cute3eso3ESOILb1ELb0EJNS_10UnderscoreEiEEC2ERKS2_RKi) ;  /* 0xfffa2db000007944 */ /* 0x024fea0003c3ffff */
        /* <DEDUP_REMOVED lines=16> */
[----:B------:R-:W-:-:S02]  /*65400*/  MOV R3, RZ ;  /* 0x000000ff00037202 */ /* 0x000fc40000000f00 */
[----:B------:R-:W-:Y:S02]  /*65410*/  MOV R10, 0x65430 ;  /* 0x00065430000a7802 */ /* 0x000fe40000000f00 */
[----:B-1---5:R-:W-:Y:S05]  /*65420*/  CALL.REL.NOINC `($_ZN7cutlass13device_kernelIN5flash19enable_sm80_to_sm89INS1_16FlashAttnBwdSm80INS1_25CollectiveMainloopBwdSm80ILi2ELi2EN4cute5tupleIJNS5_1CILi128EEES8_NS7_ILi64EEEEEENS_10bfloat16_tEfNS_4arch4Sm80ELb0ELb1ELb1ELb0ELb0ELb0ELb0ELb0ELi2ELi4ELi4ELi4ELb0EEENS1_21CollectiveEpilogueBwdISA_SB_SD_Li256ELb0ELb0ELi2EEENS1_19SingleTileSchedulerILb0ELb0ELb0ELi128EEEEEEEEEvNT_6ParamsE$_ZN4cute3eso3ESOILb1ELb0EJNS_10UnderscoreEiEEC2ERKS2_RKi) ;  /* 0xfffa2c8000007944 */ /* 0x022fea0003c3ffff */
[----:B-1----:R-:W2:Y:S01]  /*65430*/  LDL R3, [R1+0x1410] ;  /* 0x0014100001037983 */ /* 0x002ea20000100800 */
[----:B------:R-:W-:Y:S02]  /*65440*/  MOV R4, 0x65470 ;  /* 0x0006547000047802 */ /* 0x000fe40000000f00 */
[----:B--2---:R-:W-:Y:S02]  /*65450*/  SHF.L.U32 R3, R3, 0x6, RZ ;  /* 0x0000000603037819 */ /* 0x004fe400000006ff */
[----:B------:R-:W-:Y:S05]  /*65460*/  CALL.REL.NOINC `($_ZN7cutlass13device_kernelIN5flash19enable_sm80_to_sm89INS1_16FlashAttnBwdSm80INS1_25CollectiveMainloopBwdSm80ILi2ELi2EN4cute5tupleIJNS5_1CILi128EEES8_NS7_ILi64EEEEEENS_10bfloat16_tEfNS_4arch4Sm80ELb0ELb1ELb1ELb0ELb0ELb0ELb0ELb0ELi2ELi4ELi4ELi4ELb0EEENS1_21CollectiveEpilogueBwdISA_SB_SD_Li256ELb0ELb0ELi2EEENS1_19SingleTileSchedulerILb0ELb0ELb0ELi128EEEEEEEEEvNT_6ParamsE$_ZN4cute3eso3ESOILb1ELb0EJNS_6LayoutINS_5tupleIJNS3_IJNS3_IJNS_1CILi4EEENS4_ILi2EEEEEENS4_ILi1EEEEEEEEENS3_IJNS3_IJNS3_IJS8_NS4_ILi32EEEEEENS4_ILi0EEEEEEEEEEEiEEC2ERKSG_RKi) ;  /* 0xfffa450000007944 */ /* 0x000fea0003c3ffff */
[----:B-1----:R-:W2:Y:S01]  /*65470*/  LDL R3, [R1+0x1410] ;  /* 0x0014100001037983 */ /* 0x002ea20000100800 */
        /* <DEDUP_REMOVED lines=20> */
[----:B--2--5:R-:W-:Y:S05]  /*655c0*/  CALL.REL.NOINC `($_ZN7cutlass13device_kernelIN5flash19enable_sm80_to_sm89INS1_16FlashAttnBwdSm80INS1_25CollectiveMainloopBwdSm80ILi2ELi2EN4cute5tupleIJNS5_1CILi128EEES8_NS7_ILi64EEEEEENS_10bfloat16_tEfNS_4arch4Sm80ELb0ELb1ELb1ELb0ELb0ELb0ELb0ELb0ELi2ELi4ELi4ELi4ELb0EEENS1_21CollectiveEpilogueBwdISA_SB_SD_Li256ELb0ELb0ELi2EEENS1_19SingleTileSchedulerILb0ELb0ELb0ELi128EEEEEEEEEvNT_6ParamsE$_ZN4cute3eso3ESOILb1ELb0EJNS_6LayoutINS_5tupleIJNS3_IJNS3_IJNS_1CILi2EEES5_EEENS4_ILi1EEEEEEEEENS3_IJNS3_IJNS3_IJS7_NS4_ILi16EEEEEENS4_ILi0EEEEEEEEEEENS_10ViewEngineIPjEEEEC2ERKSF_RKSI_) ;  /* 0xfffa431000007944 */ /* 0x024fea0003c3ffff */
[----:B------:R2:W5:Y:S01]  /*655d0*/  LDL.64 R80, [R1+0x1410] ;  /* 0x0014100001507983 */ /* 0x0005620000100a00 */
[----:B-1----:R-:W-:-:S02]  /*655e0*/  MOV R4, R8 ;  /* 0x0000000800047202 */ /* 0x002fc40000000f00 */
[----:B------:R-:W-:Y:S02]  /*655f0*/  MOV R2, 0x65610 ;  /* 0x0006561000027802 */ /* 0x000fe40000000f00 */
[----:B--2--5:R-:W-:Y:S05]  /*65600*/  CALL.REL.NOINC `($_ZN7cutlass13device_kernelIN5flash19enable_sm80_to_sm89INS1_16FlashAttnBwdSm80INS1_25CollectiveMainloopBwdSm80ILi2ELi2EN4cute5tupleIJNS5_1CILi128EEES8_NS7_ILi64EEEEEENS_10bfloat16_tEfNS_4arch4Sm80ELb0ELb1ELb1ELb0ELb0ELb0ELb0ELb0ELi2ELi4ELi4ELi4ELb0EEENS1_21CollectiveEpilogueBwdISA_SB_SD_Li256ELb0ELb0ELi2EEENS1_19SingleTileSchedulerILb0ELb0ELb0ELi128EEEEEEEEEvNT_6ParamsE$_ZN73_INTERNAL_24fd9406_37_flash_bwd_hdim64_bf16_softcap_sm80_cu_8e232a79_330724__cvta_generic_to_sharedEPKv) ;  /* 0xfffa66c000007944 */ /* 0x024fea0003c3ffff */
        /* <DEDUP_REMOVED lines=58> */
[----:B------:R-:W1:Y:S04]  /*659b0*/  LDSM.16.MT88.4 R4, [R4] ;  /* 0x000000000404783b */ /* 0x000e680000004200 */
[----:B-1----:R1:W-:Y:S04]  /*659c0*/  ST.E [R10.64], R4 ;  /* 0x000000040a007985 */ /* 0x0023e8000c101904 */
[----:B------:R1:W-:Y:S04]  /*659d0*/  ST.E [R10.64+0x4], R5 ;  /* 0x000004050a007985 */ /* 0x0003e8000c101904 */
[----:B------:R1:W-:Y:S04]  /*659e0*/  ST.E [R10.64+0x40], R6 ;  /* 0x000040060a007985 */ /* 0x0003e8000c101904 */
[----:B------:R1:W-:Y:S02]  /*659f0*/  ST.E [R10.64+0x44], R7 ;  /* 0x000044070a007985 */ /* 0x0003e4000c101904 */
.L_x_1589:
[----:B------:R-:W-:-:S13]  /*65a00*/  ISETP.NE.AND P0, PT, R67, 0x7, PT ;  /* 0x000000074300780c */ /* 0x000fda0003f05270 */
[----:B-1----:R-:W-:Y:S05]  /*65a10*/  @!P0 BRA `(.L_x_1586) ;  /* 0x00001b9000008947 */ /* 0x002fea0003800000 */
[----:B------:R-:W-:Y:S01]  /*65a20*/  IADD3 R12, R67, 0x1, RZ ;  /* 0x00000001430c7810 */ /* 0x000fe20007ffe0ff */
[----:B------:R-:W-:Y:S01]  /*65a30*/  IMAD.MOV.U32 R83, RZ, RZ, R69 ;  /* 0x000000ffff537224 */ /* 0x000fe200078e0045 */
[----:B------:R-:W-:-:S03]  /*65a40*/  MOV R8, 0x65a70 ;  /* 0x00065a7000087802 */ /* 0x000fc60000000f00 */
[----:B------:R-:W-:Y:S02]  /*65a50*/  IMAD.MOV.U32 R3, RZ, RZ, R12 ;  /* 0x000000ffff037224 */ /* 0x000fe400078e000c */
[----:B-1----:R-:W-:Y:S05]  /*65a60*/  CALL.REL.NOINC `($_ZN7cutlass13device_kernelIN5flash19enable_sm80_to_sm89INS1_16FlashAttnBwdSm80INS1_25CollectiveMainloopBwdSm80ILi2ELi2EN4cute5tupleIJNS5_1CILi128EEES8_NS7_ILi64EEEEEENS_10bfloat16_tEfNS_4arch4Sm80ELb0ELb1ELb1ELb0ELb0ELb0ELb0ELb0ELi2ELi4ELi4ELi4ELb0EEENS1_21CollectiveEpilogueBwdISA_SB_SD_Li256ELb0ELb0ELi2EEENS1_19SingleTileSchedulerILb0ELb0ELb0ELi128EEEEEEEEEvNT_6ParamsE$_ZN4cute3eso3ESOILb1ELb0EJNS_10UnderscoreES2_iEEC2ERKS2_S5_RKi) ;  /* 0xfffa260000007944 */ /* 0x002fea0003c3ffff */
        /* <DEDUP_REMOVED lines=16> */
[----:B------:R-:W-:Y:S05]  /*65b70*/  CALL.REL.NOINC `($_ZN7cutlass13device_kernelIN5flash19enable_sm80_to_sm89INS1_16FlashAttnBwdSm80INS1_25CollectiveMainloopBwdSm80ILi2ELi2EN4cute5tupleIJNS5_1CILi128EEES8_NS7_ILi64EEEEEENS_10bfloat16_tEfNS_4arch4Sm80ELb0ELb1ELb1ELb0ELb0ELb0ELb0ELb0ELi2ELi4ELi4ELi4ELb0EEENS1_21CollectiveEpilogueBwdISA_SB_SD_Li256ELb0ELb0ELi2EEENS1_19SingleTileSchedulerILb0ELb0ELb0ELi128EEEEEEEEEvNT_6ParamsE$_ZN4cute3eso3ESOILb1ELb0EJNS_6LayoutINS_5tupleIJNS3_IJNS_1CILi8EEENS4_ILi1EEEEEENS4_ILi2EEEEEENS3_IJNS3_IJS6_NS4_ILi0EEEEEENS4_ILi4096EEEEEEEEiEEC2ERKSE_RKi) ;  /* 0xfffa506000007944 */ /* 0x000fea0003c3ffff */
        /* <DEDUP_REMOVED lines=8> */
[----:B-1---5:R-:W-:Y:S05]  /*65c00*/  CALL.REL.NOINC `($_ZN7cutlass13device_kernelIN5flash19enable_sm80_to_sm89INS1_16FlashAttnBwdSm80INS1_25CollectiveMainloopBwdSm80ILi2ELi2EN4cute5tupleIJNS5_1CILi128EEES8_NS7_ILi64EEEEEENS_10bfloat16_tEfNS_4arch4Sm80ELb0ELb1ELb1ELb0ELb0ELb0ELb0ELb0ELi2ELi4ELi4ELi4ELb0EEENS1_21CollectiveEpilogueBwdISA_SB_SD_Li256ELb0ELb0ELi2EEENS1_19SingleTileSchedulerILb0ELb0ELb0ELi128EEEEEEEEEvNT_6ParamsE$_ZN4cute3eso3ESOILb1ELb0EJNS_6LayoutINS_5tupleIJNS3_IJNS_1CILi8EEENS4_ILi1EEEEEENS4_ILi2EEEEEENS3_IJNS3_IJS6_NS4_ILi0EEEEEENS4_ILi4096EEEEEEEENS_10ViewEngineINS_8smem_ptrIPN7cutlass10bfloat16_tEEEEEEEC2ERKSE_RKSL_) ;  /* 0xfffa4f9000007944 */ /* 0x022fea0003c3ffff */
[----:B-1----:R1:W5:Y:S01]  /*65c10*/  LDL.64 R4, [R1+0x1410] ;  /* 0x0014100001047983 */ /* 0x0023620000100a00 */
[----:B------:R-:W-:Y:S01]  /*65c20*/  IMAD.MOV.U32 R83, RZ, RZ, R60 ;  /* 0x000000ffff537224 */ /* 0x000fe200078e003c */
[----:B------:R-:W-:-:S02]  /*65c30*/  MOV R3, R12 ;  /* 0x0000000c00037202 */ /* 0x000fc40000000f00 */
[----:B------:R-:W-:Y:S02]  /*65c40*/  MOV R8, 0x65c60 ;  /* 0x00065c6000087802 */ /* 0x000fe40000000f00 */
[----:B-1---5:R-:W-:Y:S05]  /*65c50*/  CALL.REL.NOINC `($_ZN7cutlass13device_kernelIN5flash19enable_sm80_to_sm89INS1_16FlashAttnBwdSm80INS1_25CollectiveMainloopBwdSm80ILi2ELi2EN4cute5tupleIJNS5_1CILi128EEES8_NS7_ILi64EEEEEENS_10bfloat16_tEfNS_4arch4Sm80ELb0ELb1ELb1ELb0ELb0ELb0ELb0ELb0ELi2ELi4ELi4ELi4ELb0EEENS1_21CollectiveEpilogueBwdISA_SB_SD_Li256ELb0ELb0ELi2EEENS1_19SingleTileSchedulerILb0ELb0ELb0ELi128EEEEEEEEEvNT_6ParamsE$_ZN4cute3eso3ESOILb1ELb0EJNS_10UnderscoreES2_iEEC2ERKS2_S5_RKi) ;  /* 0xfffa241000007944 */ /* 0x022fea0003c3ffff */
        /* <DEDUP_REMOVED lines=10> */
[----:B------:R-:W-:Y:S05]  /*65d00*/  CALL.REL.NOINC `($_ZN7cutlass13device_kernelIN5flash19enable_sm80_to_sm89INS1_16FlashAttnBwdSm80INS1_25CollectiveMainloopBwdSm80ILi2ELi2EN4cute5tupleIJNS5_1CILi128EEES8_NS7_ILi64EEEEEENS_10bfloat16_tEfNS_4arch4Sm80ELb0ELb1ELb1ELb0ELb0ELb0ELb0ELb0ELi2ELi4ELi4ELi4ELb0EEENS1_21CollectiveEpilogueBwdISA_SB_SD_Li256ELb0ELb0ELi2EEENS1_19SingleTileSchedulerILb0ELb0ELb0ELi128EEEEEEEEEvNT_6ParamsE$_ZN4cute3eso3ESOILb1ELb0EJNS_6LayoutINS_5tupleIJNS3_IJNS_1CILi8EEENS4_ILi1EEEEEENS4_ILi2EEEEEENS3_IJNS3_IJS6_NS4_ILi0EEEEEES5_EEEEEiEEC2ERKSD_RKi) ;  /* 0xfffa508000007944 */ /* 0x000fea0003c3ffff */
[----:B-1----:R-:W2:Y:S01]  /*65d10*/  LDL R3, [R1+0x1380] ;  /* 0x0013800001037983 */ /* 0x002ea20000100800 */
[----:B------:R-:W-:Y:S01]  /*65d20*/  MOV R8, 0x65d60 ;  /* 0x00065d6000087802 */ /* 0x000fe20000000f00 */
[----:B--2---:R-:W-:-:S05]  /*65d30*/  IMAD.WIDE R6, R3, 0x2, R74 ;  /* 0x0000000203067825 */ /* 0x004fca00078e024a */
[----:B------:R-:W-:Y:S02]  /*65d40*/  MOV R9, R7 ;  /* 0x0000000700097202 */ /* 0x000fe40000000f00 */
[----:B------:R-:W-:Y:S05]  /*65d50*/  CALL.REL.NOINC `($_ZN7cutlass13device_kernelIN5flash19enable_sm80_to_sm89INS1_16FlashAttnBwdSm80INS1_25CollectiveMainloopBwdSm80ILi2ELi2EN4cute5tupleIJNS5_1CILi128EEES8_NS7_ILi64EEEEEENS_10bfloat16_tEfNS_4arch4Sm80ELb0ELb1ELb1ELb0ELb0ELb0ELb0ELb0ELi2ELi4ELi4ELi4ELb0EEENS1_21CollectiveEpilogueBwdISA_SB_SD_Li256ELb0ELb0ELi2EEENS1_19SingleTileSchedulerILb0ELb0ELb0ELi128EEEEEEEEEvNT_6ParamsE$_ZN4cute3eso3ESOILb1ELb0EJNS_6LayoutINS_5tupleIJNS3_IJNS_1CILi8EEENS4_ILi1EEEEEENS4_ILi2EEEEEENS3_IJNS3_IJS6_NS4_ILi0EEEEEES5_EEEEENS_10ViewEngineIPN7cutlass10bfloat16_tEEEEEC2ERKSD_RKSI_) ;  /* 0xfffa4fd000007944 */ /* 0x000fea0003c3ffff */
[----:B------:R2:W5:Y:S01]  /*65d60*/  LDL.64 R2, [R1+0x1410] ;  /* 0x0014100001027983 */ /* 0x0005620000100a00 */
[----:B-1----:R-:W-:Y:S02]  /*65d70*/  MOV R7, R5 ;  /* 0x0000000500077202 */ /* 0x002fe40000000f00 */
[----:B------:R-:W-:Y:S02]  /*65d80*/  MOV R6, 0x65da0 ;  /* 0x00065da000067802 */ /* 0x000fe40000000f00 */
[----:B--2--5:R-:W-:Y:S05]  /*65d90*/  CALL.REL.NOINC `($_ZN7cutlass13device_kernelIN5flash19enable_sm80_to_sm89INS1_16FlashAttnBwdSm80INS1_25CollectiveMainloopBwdSm80ILi2ELi2EN4cute5tupleIJNS5_1CILi128EEES8_NS7_ILi64EEEEEENS_10bfloat16_tEfNS_4arch4Sm80ELb0ELb1ELb1ELb0ELb0ELb0ELb0ELb0ELi2ELi4ELi4ELi4ELb0EEENS1_21CollectiveEpilogueBwdISA_SB_SD_Li256ELb0ELb0ELi2EEENS1_19SingleTileSchedulerILb0ELb0ELb0ELi128EEEEEEEEEvNT_6ParamsE$_ZN4cute3eso3ESOILb1ELb0EJNS_6LayoutINS_5tupleIJNS3_IJNS_1CILi8EEENS4_ILi1EEEEEENS3_IJNS4_ILi2EEEEEEEEENS3_IJNS3_IJS6_NS4_ILi0EEEEEENS3_IJNS4_ILi4096EEEEEEEEEEENS_10ViewEngineINS_8smem_ptrIPN7cutlass10bfloat16_tEEEEEEEC2ERKSG_RKSN_) ;  /* 0xfffa4bd000007944 */ /* 0x024fea0003c3ffff */
[----:B-1----:R1:W5:Y:S01]  /*65da0*/  LDL.64 R4, [R1+0x1410] ;  /* 0x0014100001047983 */ /* 0x0023620000100a00 */
[----:B------:R-:W-:Y:S02]  /*65db0*/  MOV R9, R3 ;  /* 0x0000000300097202 */ /* 0x000fe40000000f00 */
[----:B------:R-:W-:Y:S02]  /*65dc0*/  MOV R8, 0x65de0 ;  /* 0x00065de000087802 */ /* 0x000fe40000000f00 */
[----:B-1---5:R-:W-:Y:S05]  /*65dd0*/  CALL.REL.NOINC `($_ZN7cutlass13device_kernelIN5flash19enable_sm80_to_sm89INS1_16FlashAttnBwdSm80INS1_25CollectiveMainloopBwdSm80ILi2ELi2EN4cute5tupleIJNS5_1CILi128EEES8_NS7_ILi64EEEEEENS_10bfloat16_tEfNS_4arch4Sm80ELb0ELb1ELb1ELb0ELb0ELb0ELb0ELb0ELi2ELi4ELi4ELi4ELb0EEENS1_21CollectiveEpilogueBwdISA_SB_SD_Li256ELb0ELb0ELi2EEENS1_19SingleTileSchedulerILb0ELb0ELb0ELi128EEEEEEEEEvNT_6ParamsE$_ZN4cute3eso3ESOILb1ELb0EJNS_6LayoutINS_5tupleIJNS3_IJNS_1CILi8EEENS4_ILi1EEEEEENS3_IJNS4_ILi2EEEEEEEEENS3_IJNS3_IJS6_NS4_ILi0EEEEEENS3_IJS5_EEEEEEEENS_10ViewEngineIPN7cutlass10bfloat16_tEEEEEC2ERKSF_RKSK_) ;  /* 0xfffa4ca000007944 */ /* 0x022fea0003c3ffff */
[----:B-1----:R1:W5:Y:S01]  /*65de0*/  LDL.64 R2, [R1+0x1410] ;  /* 0x0014100001027983 */ /* 0x0023620000100a00 */
[----:B------:R-:W-:-:S03]  /*65df0*/  MOV R10, 0x65e10 ;  /* 0x00065e10000a7802 */ /* 0x000fc60000000f00 */
[----:B-1---5:R-:W-:Y:S05]  /*65e00*/  CALL.REL.NOINC `($_ZN7cutlass13device_kernelIN5flash19enable_sm80_to_sm89INS1_16FlashAttnBwdSm80INS1_25CollectiveMainloopBwdSm80ILi2ELi2EN4cute5tupleIJNS5_1CILi128EEES8_NS7_ILi64EEEEEENS_10bfloat16_tEfNS_4arch4Sm80ELb0ELb1ELb1ELb0ELb0ELb0ELb0ELb0ELi2ELi4ELi4ELi4ELb0EEENS1_21CollectiveEpilogueBwdISA_SB_SD_Li256ELb0ELb0ELi2EEENS1_19SingleTileSchedulerILb0ELb0ELb0ELi128EEEEEEEEEvNT_6ParamsE$_ZN4cute3eso3ESOILb1ELb0EJNS_6LayoutINS_5tupleIJNS3_IJNS3_IJNS_1CILi8EEENS4_ILi1EEEEEES6_EEENS3_IJNS3_IJS6_S6_EEENS4_ILi2EEEEEEEEENS3_IJNS3_IJNS3_IJS6_NS4_ILi0EEEEEESD_EEENS3_IJNS3_IJSD_SD_EEES5_EEEEEEEENS_10ViewEngineIPN7cutlass10bfloat16_tEEEEEC2ERKSJ_RKSO_) ;  /* 0xfffa3e1000007944 */ /* 0x022fea0003c3ffff */
[----:B-1----:R1:W5:Y:S01]  /*65e10*/  LDL.64 R2, [R1+0x1410] ;  /* 0x0014100001027983 */ /* 0x0023620000100a00 */
[----:B------:R-:W-:Y:S01]  /*65e20*/  IMAD.MOV.U32 R6, RZ, RZ, R4 ;  /* 0x000000ffff067224 */ /* 0x000fe200078e0004 */
[----:B------:R-:W-:Y:S02]  /*65e30*/  MOV R9, R5 ;  /* 0x0000000500097202 */ /* 0x000fe40000000f00 */
[----:B------:R-:W-:-:S02]  /*65e40*/  MOV R8, 0x65e60 ;  /* 0x00065e6000087802 */ /* 0x000fc40000000f00 */
[----:B-1---5:R-:W-:Y:S05]  /*65e50*/  CALL.REL.NOINC `($_ZN7cutlass13device_kernelIN5flash19enable_sm80_to_sm89INS1_16FlashAttnBwdSm80INS1_25CollectiveMainloopBwdSm80ILi2ELi2EN4cute5tupleIJNS5_1CILi128EEES8_NS7_ILi64EEEEEENS_10bfloat16_tEfNS_4arch4Sm80ELb0ELb1ELb1ELb0ELb0ELb0ELb0ELb0ELi2ELi4ELi4ELi4ELb0EEENS1_21CollectiveEpilogueBwdISA_SB_SD_Li256ELb0ELb0ELi2EEENS1_19SingleTileSchedulerILb0ELb0ELb0ELi128EEEEEEEEEvNT_6ParamsE$_ZN4cute3eso3ESOILb1ELb0EJNS_6LayoutINS_5tupleIJNS3_IJNS3_IJNS_1CILi8EEENS4_ILi1EEEEEES6_EEENS3_IJNS3_IJS6_S6_EEENS4_ILi2EEEEEEEEENS3_IJNS3_IJNS3_IJS6_NS4_ILi0EEEEEESD_EEENS3_IJNS3_IJSD_SD_EEENS4_ILi4096EEEEEEEEEEENS_10ViewEngineINS_8smem_ptrIPN7cutlass10bfloat16_tEEEEEEEC2ERKSK_RKSR_) ;  /* 0xfffa3cc000007944 */ /* 0x022fea0003c3ffff */
[----:B------:R2:W5:Y:S01]  /*65e60*/  LDL.64 R4, [R1+0x1410] ;  /* 0x0014100001047983 */ /* 0x0005620000100a00 */
[----:B------:R-:W-:Y:S01]  /*65e70*/  IMAD.MOV.U32 R6, RZ, RZ, R2 ;  /* 0x000000ffff067224 */ /* 0x000fe200078e0002 */
[----:B------:R-:W-:-:S02]  /*65e80*/  MOV R9, R3 ;  /* 0x0000000300097202 */ /* 0x000fc40000000f00 */
[----:B------:R-:W-:Y:S02]  /*65e90*/  MOV R8, 0x65eb0 ;  /* 0x00065eb000087802 */ /* 0x000fe40000000f00 */
[----:B-12--5:R-:W-:Y:S05]  /*65ea0*/  CALL.REL.NOINC `($_ZN7cutlass13device_kernelIN5flash19enable_sm80_to_sm89INS1_16FlashAttnBwdSm80INS1_25CollectiveMainloopBwdSm80ILi2ELi2EN4cute5tupleIJNS5_1CILi128EEES8_NS7_ILi64EEEEEENS_10bfloat16_tEfNS_4arch4Sm80ELb0ELb1ELb1ELb0ELb0ELb0ELb0ELb0ELi2ELi4ELi4ELi4ELb0EEENS1_21CollectiveEpilogueBwdISA_SB_SD_Li256ELb0ELb0ELi2EEENS1_19SingleTileSchedulerILb0ELb0ELb0ELi128EEEEEEEEEvNT_6ParamsE$_ZN4cute3eso3ESOILb1ELb0EJNS_6LayoutINS_5tupleIJNS3_IJNS_1CILi8EEENS4_ILi1EEEEEENS4_ILi2EEEEEENS3_IJNS3_IJS6_NS4_ILi0EEEEEES5_EEEEENS_10ViewEngineIPN7cutlass10bfloat16_tEEEEEC2ERKSD_RKSI_) ;  /* 0xfffa4e8000007944 */ /* 0x026fea0003c3ffff */
[----:B------:R2:W5:Y:S01]  /*65eb0*/  LDL.64 R14, [R1+0x1410] ;  /* 0x00141000010e7983 */ /* 0x0005620000100a00 */
[----:B------:R-:W-:Y:S01]  /*65ec0*/  IMAD.MOV.U32 R2, RZ, RZ, R4 ;  /* 0x000000ffff027224 */ /* 0x000fe200078e0004 */
[----:B------:R-:W-:Y:S01]  /*65ed0*/  MOV R3, R5 ;  /* 0x0000000500037202 */ /* 0x000fe20000000f00 */
[----:B------:R-:W-:Y:S01]  /*65ee0*/  IMAD.MOV.U32 R9, RZ, RZ, R69 ;  /* 0x000000ffff097224 */ /* 0x000fe200078e0045 */
        /* <DEDUP_REMOVED lines=128> */
[----:B------:R2:W5:Y:S04]  /*666f0*/  LDL R5, [R1+0x1380] ;  /* 0x0013800001057983 */ /* 0x0005680000100800 */
[----:B------:R2:W5:Y:S01]  /*66700*/  LD.E R22, [R76.64] ;  /* 0x000000044c167980 */ /* 0x000562000c101900 */
[----:B------:R-:W-:-:S03]  /*66710*/  MOV R4, 0x66730 ;  /* 0x0006673000047802 */ /* 0x000fc60000000f00 */
[----:B-12--5:R-:W-:Y:S05]  /*66720*/  CALL.REL.NOINC `($_ZN7cutlass13device_kernelIN5flash19enable_sm80_to_sm89INS1_16FlashAttnBwdSm80INS1_25CollectiveMainloopBwdSm80ILi2ELi2EN4cute5tupleIJNS5_1CILi128EEES8_NS7_ILi64EEEEEENS_10bfloat16_tEfNS_4arch4Sm80ELb0ELb1ELb1ELb0ELb0ELb0ELb0ELb0ELi2ELi4ELi4ELi4ELb0EEENS1_21CollectiveEpilogueBwdISA_SB_SD_Li256ELb0ELb0ELi2EEENS1_19SingleTileSchedulerILb0ELb0ELb0ELi128EEEEEEEEEvNT_6ParamsE$_ZZN4cute5sliceINS_5tupleIJNS_10UnderscoreES2_iEEENS1_IJNS1_IJNS_1CILi1EEENS4_ILi0EEEEEEiNS4_ILi1024EEEEEEEEDaRKT_RKT0_ENKUlRKT_RKT0_E_clIS2_iEEDaSI_SL_) ;  /* 0xfffa6f4000007944 */ /* 0x026fea0003c3ffff */
[----:B------:R-:W-:Y:S02]  /*66730*/  MOV R4, 0x66750 ;  /* 0x0006675000047802 */ /* 0x000fe40000000f00 */
[----:B-1---5:R-:W-:Y:S05]  /*66740*/  CALL.REL.NOINC `($_ZN7cutlass13device_kernelIN5flash19enable_sm80_to_sm89INS1_16FlashAttnBwdSm80INS1_25CollectiveMainloopBwdSm80ILi2ELi2EN4cute5tupleIJNS5_1CILi128EEES8_NS7_ILi64EEEEEENS_10bfloat16_tEfNS_4arch4Sm80ELb0ELb1ELb1ELb0ELb0ELb0ELb0ELb0ELi2ELi4ELi4ELi4ELb0EEENS1_21CollectiveEpilogueBwdISA_SB_SD_Li256ELb0ELb0ELi2EEENS1_19SingleTileSchedulerILb0ELb0ELb0ELi128EEEEEEEEEvNT_6ParamsE$_ZZN4cute12filter_tupleINS_5tupleIJNS_10UnderscoreES2_iEEENS1_IJNS1_IJNS_1CILi1EEENS4_ILi0EEEEEEiNS4_ILi1024EEEEEEZNS_5sliceIS3_S9_EEDaRKT_RKT0_EUlRKT_RKT0_E_EEDaSD_SG_OT1_ENKUlDpSJ_E_clIJNS1_IJS7_EEENS1_IJiEEENS1_IJEEEEEEDaSQ_) ;  /* 0xfffa5bd000007944 */ /* 0x022fea0003c3ffff */
[----:B------:R-:W-:Y:S02]  /*66750*/  MOV R6, 0x66770 ;  /* 0x0006677000067802 */ /* 0x000fe40000000f00 */
[----:B-1---5:R-:W-:Y:S05]  /*66760*/  CALL.REL.NOINC `($_ZN7cutlass13device_kernelIN5flash19enable_sm80_to_sm89INS1_16FlashAttnBwdSm80INS1_25CollectiveMainloopBwdSm80ILi2ELi2EN4cute5tupleIJNS5_1CILi128EEES8_NS7_ILi64EEEEEENS_10bfloat16_tEfNS_4arch4Sm80ELb0ELb1ELb1ELb0ELb0ELb0ELb0ELb0ELi2ELi4ELi4ELi4ELb0EEENS1_21CollectiveEpilogueBwdISA_SB_SD_Li256ELb0ELb0ELi2EEENS1_19SingleTileSchedulerILb0ELb0ELb0ELi128EEEEEEEEEvNT_6ParamsE$_ZN4cute5tupleIJNS0_IJNS0_IJNS_1CILi8EEENS1_ILi1EEEEEENS1_ILi2EEEEEENS0_IJNS0_IJS3_NS1_ILi0EEEEEEiEEEEEC2ERKS6_RKS9_) ;  /* 0xfffa4ce000007944 */ /* 0x022fea0003c3ffff */
[----:B------:R2:W5:Y:S01]  /*66770*/  LDL R6, [R1+0x1410] ;  /* 0x0014100001067983 */ /* 0x0005620000100800 */
[----:B-1----:R-:W-:-:S02]  /*66780*/  SHF.L.U32 R2, R5, 0xa, RZ ;  /* 0x0000000a05027819 */ /* 0x002fc400000006ff */
[----:B------:R-:W-:-:S03]  /*66790*/  MOV R4, 0x667c0 ;  /* 0x000667c000047802 */ /* 0x000fc60000000f00 */
[----:B------:R2:W-:Y:S04]  /*667a0*/  STL [R1+0x1420], R2 ;  /* 0x0014200201007387 */ /* 0x0005e80000100800 */
[----:B--2--5:R-:W-:Y:S05]  /*667b0*/  CALL.REL.NOINC `($_ZN7cutlass13device_kernelIN5flash19enable_sm80_to_sm89INS1_16FlashAttnBwdSm80INS1_25CollectiveMainloopBwdSm80ILi2ELi2EN4cute5tupleIJNS5_1CILi128EEES8_NS7_ILi64EEEEEENS_10bfloat16_tEfNS_4arch4Sm80ELb0ELb1ELb1ELb0ELb0ELb0ELb0ELb0ELi2ELi4ELi4ELi4ELb0EEENS1_21CollectiveEpilogueBwdISA_SB_SD_Li256ELb0ELb0ELi2EEENS1_19SingleTileSchedulerILb0ELb0ELb0ELi128EEEEEEEEEvNT_6ParamsE$_ZN4cute3eso3ESOILb0ELb0EJNS_6LayoutINS_5tupleIJNS3_IJNS_1CILi8EEENS4_ILi1EEEEEENS4_ILi2EEEEEENS3_IJNS3_IJS6_NS4_ILi0EEEEEEiEEEEEiEEC2ERKSD_RKi) ;  /* 0xfffa0a9000007944 */ /* 0x024fea0003c3ffff */
[----:B-1----:R-:W2:Y:S04]  /*667c0*/  LD.E.64 R2, [R76.64+0x8] ;  /* 0x000008044c027980 */ /* 0x002ea8000c101b00 */
[----:B------:R-:W2:Y:S01]  /*667d0*/  LDL.64 R4, [R1+0x1380] ;  /* 0x0013800001047983 */ /* 0x000ea20000100a00 */
        /* <DEDUP_REMOVED lines=14> */
[----:B--2--5:R-:W-:Y:S05]  /*668c0*/  CALL.REL.NOINC `($_ZN7cutlass13device_kernelIN5flash19enable_sm80_to_sm89INS1_16FlashAttnBwdSm80INS1_25CollectiveMainloopBwdSm80ILi2ELi2EN4cute5tupleIJNS5_1CILi128EEES8_NS7_ILi64EEEEEENS_10bfloat16_tEfNS_4arch4Sm80ELb0ELb1ELb1ELb0ELb0ELb0ELb0ELb0ELi2ELi4ELi4ELi4ELb0EEENS1_21CollectiveEpilogueBwdISA_SB_SD_Li256ELb0ELb0ELi2EEENS1_19SingleTileSchedulerILb0ELb0ELb0ELi128EEEEEEEEEvNT_6ParamsE$_ZN4cute3eso3ESOILb1ELb0EJNS_10UnderscoreES2_iEEC2ERKS2_S5_RKi) ;  /* 0xfffa17a000007944 */ /* 0x024fea0003c3ffff */
[----:B-1----:R-:W2:Y:S01]  /*668d0*/  LDL R3, [R1+0x1380] ;  /* 0x0013800001037983 */ /* 0x002ea20000100800 */
[----:B------:R-:W-:Y:S02]  /*668e0*/  MOV R4, 0x66910 ;  /* 0x0006691000047802 */ /* 0x000fe40000000f00 */
[----:B--2---:R-:W-:Y:S02]  /*668f0*/  SHF.L.U32 R3, R3, 0x2, RZ ;  /* 0x0000000203037819 */ /* 0x004fe400000006ff */
[----:B------:R-:W-:Y:S05]  /*66900*/  CALL.REL.NOINC `($_ZN7cutlass13device_kernelIN5flash19enable_sm80_to_sm89INS1_16FlashAttnBwdSm80INS1_25CollectiveMainloopBwdSm80ILi2ELi2EN4cute5tupleIJNS5_1CILi128EEES8_NS7_ILi64EEEEEENS_10bfloat16_tEfNS_4arch4Sm80ELb0ELb1ELb1ELb0ELb0ELb0ELb0ELb0ELi2ELi4ELi4ELi4ELb0EEENS1_21CollectiveEpilogueBwdISA_SB_SD_Li256ELb0ELb0ELi2EEENS1_19SingleTileSchedulerILb0ELb0ELb0ELi128EEEEEEEEEvNT_6ParamsE$_ZN4cute3eso3ESOILb1ELb0EJNS_6LayoutINS_5tupleIJNS3_IJNS3_IJNS_1CILi4EEENS4_ILi2EEEEEENS4_ILi1EEEEEES6_EEENS3_IJNS3_IJNS3_IJS8_NS4_ILi32EEEEEENS4_ILi0EEEEEENS4_ILi64EEEEEEEEiEEC2ERKSH_RKi) ;  /* 0xfffa312000007944 */ /* 0x000fea0003c3ffff */
[----:B-1----:R-:W2:Y:S01]  /*66910*/  LDL R3, [R1+0x1380] ;  /* 0x0013800001037983 */ /* 0x002ea20000100800 */
[----:B------:R-:W-:Y:S01]  /*66920*/  MOV R6, 0x66950 ;  /* 0x0006695000067802 */ /* 0x000fe20000000f00 */
[----:B--2---:R-:W-:-:S04]  /*66930*/  IMAD.WIDE R8, R3, 0x2, R72 ;  /* 0x0000000203087825 */ /* 0x004fc800078e0248 */
[----:B------:R-:W-:Y:S05]  /*66940*/  CALL.REL.NOINC `($_ZN7cutlass13device_kernelIN5flash19enable_sm80_to_sm89INS1_16FlashAttnBwdSm80INS1_25CollectiveMainloopBwdSm80ILi2ELi2EN4cute5tupleIJNS5_1CILi128EEES8_NS7_ILi64EEEEEENS_10bfloat16_tEfNS_4arch4Sm80ELb0ELb1ELb1ELb0ELb0ELb0ELb0ELb0ELi2ELi4ELi4ELi4ELb0EEENS1_21CollectiveEpilogueBwdISA_SB_SD_Li256ELb0ELb0ELi2EEENS1_19SingleTileSchedulerILb0ELb0ELb0ELi128EEEEEEEEEvNT_6ParamsE$_ZN4cute3eso3ESOILb1ELb0EJNS_6LayoutINS_5tupleIJNS3_IJNS3_IJNS_1CILi4EEENS4_ILi2EEEEEENS4_ILi1EEEEEES6_EEENS3_IJNS3_IJNS3_IJS8_NS4_ILi32EEEEEENS4_ILi0EEEEEENS4_ILi64EEEEEEEENS_10ViewEngineIPN7cutlass10bfloat16_tEEEEEC2ERKSH_RKSM_) ;  /* 0xfffa30a000007944 */ /* 0x000fea0003c3ffff */
        /* <DEDUP_REMOVED lines=197> */
[----:B-1----:R-:W-:Y:S05]  /*675a0*/  CALL.REL.NOINC `($_ZN7cutlass13device_kernelIN5flash19enable_sm80_to_sm89INS1_16FlashAttnBwdSm80INS1_25CollectiveMainloopBwdSm80ILi2ELi2EN4cute5tupleIJNS5_1CILi128EEES8_NS7_ILi64EEEEEENS_10bfloat16_tEfNS_4arch4Sm80ELb0ELb1ELb1ELb0ELb0ELb0ELb0ELb0ELi2ELi4ELi4ELi4ELb0EEENS1_21CollectiveEpilogueBwdISA_SB_SD_Li256ELb0ELb0ELi2EEENS1_19SingleTileSchedulerILb0ELb0ELb0ELi128EEEEEEEEEvNT_6ParamsE$_ZZN5flash25CollectiveMainloopBwdSm80ILi2ELi2EN4cute5tupleIJNS1_1CILi128EEES4_NS3_ILi64EEEEEEN7cutlass10bfloat16_tEfNS7_4arch4Sm80ELb0ELb1ELb1ELb0ELb0ELb0ELb0ELb0ELi2ELi4ELi4ELi4ELb0EE3mmaINS_16FlashAttnBwdSm80ISB_NS_21CollectiveEpilogueBwdIS6_S8_SA_Li256ELb0ELb0ELi2EEENS_19SingleTileSchedulerILb0ELb0ELb0ELi128EEEE13SharedStorageENS1_6TensorINS1_11ArrayEngineIfLm32EEENS1_6LayoutINS2_IJNS2_IJNS3_ILi2EEESO_EEESO_NS3_ILi4EEEEEENS2_IJNS2_IJNS3_ILi1EEESO_EEESQ_NS3_ILi8EEEEEEEEEEEEbRKNSB_6ParamsERT0_S12_iNS2_IJiiiEEERT_ENKUlvE0_clEv) ;  /* 0xffffb0b000007944 */ /* 0x002fea0003c3ffff */
.L_x_1586:
[----:B------:R-:W-:Y:S01]  /*675b0*/  IMAD.MOV.U32 R83, RZ, RZ, R69 ;  /* 0x000000ffff537224 */ /* 0x000fe200078e0045 */
[----:B------:R-:W-:Y:S01]  /*675c0*/  MOV R3, R67 ;  /* 0x0000004300037202 */ /* 0x000fe20000000f00 */
[----:B------:R-:W-:Y:S01]  /*675d0*/  IMAD.MOV.U32 R22, RZ, RZ, RZ ;  /* 0x000000ffff167224 */ /* 0x000fe200078e00ff */
[----:B------:R-:W-:-:S02]  /*675e0*/  MOV R8, 0x67600 ;  /* 0x0006760000087802 */ /* 0x000fc40000000f00 */
[----:B-1----:R-:W-:Y:S05]  /*675f0*/  CALL.REL.NOINC `($_ZN7cutlass13device_kernelIN5flash19enable_sm80_to_sm89INS1_16FlashAttnBwdSm80INS1_25CollectiveMainloopBwdSm80ILi2ELi2EN4cute5tupleIJNS5_1CILi128EEES8_NS7_ILi64EEEEEENS_10bfloat16_tEfNS_4arch4Sm80ELb0ELb1ELb1ELb0ELb0ELb0ELb0ELb0ELi2ELi4ELi4ELi4ELb0EEENS1_21CollectiveEpilogueBwdISA_SB_SD_Li256ELb0ELb0ELi2EEENS1_19SingleTileSchedulerILb0ELb0ELb0ELi128EEEEEEEEEvNT_6ParamsE$_ZN4cute3eso3ESOILb1ELb0EJNS_10UnderscoreES2_iEEC2ERKS2_S5_RKi) ;  /* 0xfffa0a7000007944 */ /* 0x002fea0003c3ffff */
        /* <DEDUP_REMOVED lines=15> */
[----:B------:R-:W-:Y:S05]  /*676f0*/  CALL.REL.NOINC `($_ZN7cutlass13device_kernelIN5flash19enable_sm80_to_sm89INS1_16FlashAttnBwdSm80INS1_25CollectiveMainloopBwdSm80ILi2ELi2EN4cute5tupleIJNS5_1CILi128EEES8_NS7_ILi64EEEEEENS_10bfloat16_tEfNS_4arch4Sm80ELb0ELb1ELb1ELb0ELb0ELb0ELb0ELb0ELi2ELi4ELi4ELi4ELb0EEENS1_21CollectiveEpilogueBwdISA_SB_SD_Li256ELb0ELb0ELi2EEENS1_19SingleTileSchedulerILb0ELb0ELb0ELi128EEEEEEEEEvNT_6ParamsE$_ZN4cute3eso3ESOILb1ELb0EJNS_6LayoutINS_5tupleIJNS3_IJNS_1CILi2EEES5_S5_EEES5_EEENS3_IJNS3_IJNS4_ILi1EEES5_NS4_ILi4EEEEEENS4_ILi8EEEEEEEEiEEC2ERKSD_RKi) ;  /* 0xfffa2ef000007944 */ /* 0x000fea0003c3ffff */
[----:B-1----:R-:W2:Y:S01]  /*67700*/  LDL R2, [R1+0x1410] ;  /* 0x0014100001027983 */ /* 0x002ea20000100800 */
        /* <DEDUP_REMOVED lines=9> */
[----:B-1----:R-:W2:Y:S01]  /*677a0*/  LDL R3, [R1+0x1410] ;  /* 0x0014100001037983 */ /* 0x002ea20000100800 */
[----:B------:R-:W-:Y:S02]  /*677b0*/  MOV R4, 0x677e0 ;  /* 0x000677e000047802 */ /* 0x000fe40000000f00 */
[----:B--2---:R-:W-:Y:S02]  /*677c0*/  SHF.L.U32 R3, R3, 0x2, RZ ;  /* 0x0000000203037819 */ /* 0x004fe400000006ff */
[----:B------:R-:W-:Y:S05]  /*677d0*/  CALL.REL.NOINC `($_ZN7cutlass13device_kernelIN5flash19enable_sm80_to_sm89INS1_16FlashAttnBwdSm80INS1_25CollectiveMainloopBwdSm80ILi2ELi2EN4cute5tupleIJNS5_1CILi128EEES8_NS7_ILi64EEEEEENS_10bfloat16_tEfNS_4arch4Sm80ELb0ELb1ELb1ELb0ELb0ELb0ELb0ELb0ELi2ELi4ELi4ELi4ELb0EEENS1_21CollectiveEpilogueBwdISA_SB_SD_Li256ELb0ELb0ELi2EEENS1_19SingleTileSchedulerILb0ELb0ELb0ELi128EEEEEEEEEvNT_6ParamsE$_ZN4cute3eso3ESOILb1ELb0EJNS_6LayoutINS_5tupleIJNS3_IJNS_1CILi2EEES5_EEES6_EEENS3_IJNS3_IJNS4_ILi1EEES5_EEENS3_IJNS4_ILi32EEENS4_ILi64EEEEEEEEEEEiEEC2ERKSE_RKi) ;  /* 0xfffa2c6000007944 */ /* 0x000fea0003c3ffff */
[----:B-1----:R-:W2:Y:S01]  /*677e0*/  LDL R3, [R1+0x1410] ;  /* 0x0014100001037983 */ /* 0x002ea20000100800 */
[----:B------:R-:W-:Y:S01]  /*677f0*/  MOV R4, 0x67830 ;  /* 0x0006783000047802 */ /* 0x000fe20000000f00 */
[----:B--2---:R-:W-:-:S05]  /*67800*/  IMAD.WIDE R2, R3, 0x2, R70 ;  /* 0x0000000203027825 */ /* 0x004fca00078e0246 */
[----:B------:R-:W-:Y:S02]  /*67810*/  MOV R6, R2 ;  /* 0x0000000200067202 */ /* 0x000fe40000000f00 */
[----:B------:R-:W-:Y:S05]  /*67820*/  CALL.REL.NOINC `($_ZN7cutlass13device_kernelIN5flash19enable_sm80_to_sm89INS1_16FlashAttnBwdSm80INS1_25CollectiveMainloopBwdSm80ILi2ELi2EN4cute5tupleIJNS5_1CILi128EEES8_NS7_ILi64EEEEEENS_10bfloat16_tEfNS_4arch4Sm80ELb0ELb1ELb1ELb0ELb0ELb0ELb0ELb0ELi2ELi4ELi4ELi4ELb0EEENS1_21CollectiveEpilogueBwdISA_SB_SD_Li256ELb0ELb0ELi2EEENS1_19SingleTileSchedulerILb0ELb0ELb0ELi128EEEEEEEEEvNT_6ParamsE$_ZN4cute3eso3ESOILb1ELb0EJNS_6LayoutINS_5tupleIJNS3_IJNS_1CILi2EEES5_EEES6_EEENS3_IJNS3_IJNS4_ILi1EEES5_EEENS3_IJNS4_ILi32EEENS4_ILi64EEEEEEEEEEENS_10ViewEngineIPN7cutlass10bfloat16_tEEEEEC2ERKSE_RKSJ_) ;  /* 0xfffa2bc000007944 */ /* 0x000fea0003c3ffff */
[----:B------:R2:W5:Y:S04]  /*67830*/  LDL.64 R84, [R1+0x1410] ;  /* 0x0014100001547983 */ /* 0x0005680000100a00 */
[----:B------:R2:W-:Y:S02]  /*67840*/  STL [R1+0x1448], RZ ;  /* 0x001448ff01007387 */ /* 0x0005e40000100800 */
.L_x_1587:
[----:B------:R-:W-:Y:S01]  /*67850*/  IMAD.MOV.U32 R83, RZ, RZ, R69 ;  /* 0x000000ffff537224 */ /* 0x000fe200078e0045 */
[----:B-1----:R-:W-:Y:S01]  /*67860*/  LOP3.LUT R82, R22, 0x1, RZ, 0xc0, !PT ;  /* 0x0000000116527812 */ /* 0x002fe200078ec0ff */
[----:B------:R-:W-:Y:S01]  /*67870*/  IMAD.MOV.U32 R81, RZ, RZ, R61 ;  /* 0x000000ffff517224 */ /* 0x000fe200078e003d */
[----:B------:R-:W-:Y:S02]  /*67880*/  MOV R80, 0x678a0 ;  /* 0x000678a000507802 */ /* 0x000fe40000000f00 */
[----:B-12--5:R-:W-:Y:S05]  /*67890*/  CALL.REL.NOINC `($_ZN7cutlass13device_kernelIN5flash19enable_sm80_to_sm89INS1_16FlashAttnBwdSm80INS1_25CollectiveMainloopBwdSm80ILi2ELi2EN4cute5tupleIJNS5_1CILi128EEES8_NS7_ILi64EEEEEENS_10bfloat16_tEfNS_4arch4Sm80ELb0ELb1ELb1ELb0ELb0ELb0ELb0ELb0ELi2ELi4ELi4ELi4ELb0EEENS1_21CollectiveEpilogueBwdISA_SB_SD_Li256ELb0ELb0ELi2EEENS1_19SingleTileSchedulerILb0ELb0ELb0ELi128EEEEEEEEEvNT_6ParamsE$_ZN4cute3eso3ESOILb1ELb0EJNS_10UnderscoreEiiEEC2ERKS2_RKiS7_) ;  /* 0xfffa085000007944 */ /* 0x026fea0003c3ffff */
[----:B------:R-:W-:Y:S01]  /*678a0*/  MOV R4, 0x678f0 ;  /* 0x000678f000047802 */ /* 0x000fe20000000f00 */
[----:B-1----:R-:W2:Y:S02]  /*678b0*/  LDL.64 R2, [R1+0x1410] ;  /* 0x0014100001027983 */ /* 0x002ea40000100a00 */
[----:B--2---:R-:W-:Y:S05]  /*678c0*/  IMAD R3, R3, 0x2, R2 ;  /* 0x0000000203037824 */ /* 0x004fea00078e0202 */
[----:B------:R-:W-:Y:S02]  /*678d0*/  SHF.L.U32 R3, R3, 0x2, RZ ;  /* 0x0000000203037819 */ /* 0x000fe400000006ff */
        /* <DEDUP_REMOVED lines=13> */
[----:B-1----:R-:W2:Y:S02]  /*679b0*/  LDL R3, [R1+0x1410] ;  /* 0x0014100001037983 */ /* 0x002ea40000100800 */
[----:B--2---:R-:W-:Y:S02]  /*679c0*/  SHF.L.U32 R3, R3, 0x3, RZ ;  /* 0x0000000303037819 */ /* 0x004fe400000006ff */
[----:B------:R-:W-:Y:S05]  /*679d0*/  CALL.REL.NOINC `($_ZN7cutlass13device_kernelIN5flash19enable_sm80_to_sm89INS1_16FlashAttnBwdSm80INS1_25CollectiveMainloopBwdSm80ILi2ELi2EN4cute5tupleIJNS5_1CILi128EEES8_NS7_ILi64EEEEEENS_10bfloat16_tEfNS_4arch4Sm80ELb0ELb1ELb1ELb0ELb0ELb0ELb0ELb0ELi2ELi4ELi4ELi4ELb0EEENS1_21CollectiveEpilogueBwdISA_SB_SD_Li256ELb0ELb0ELi2EEENS1_19SingleTileSchedulerILb0ELb0ELb0ELi128EEEEEEEEEvNT_6ParamsE$_ZN4cute3eso3ESOILb1ELb0EJNS_6LayoutINS_5tupleIJNS3_IJNS_1CILi2EEES5_S5_EEEEEENS3_IJNS3_IJNS4_ILi1EEES5_NS4_ILi4EEEEEEEEEEEiEEC2ERKSC_RKi) ;  /* 0xfffa2af000007944 */ /* 0x000fea0003c3ffff */
[----:B------:R-:W-:Y:S01]  /*679e0*/  MOV R4, 0x67a30 ;  /* 0x00067a3000047802 */ /* 0x000fe20000000f00 */
[----:B-1----:R-:W2:Y:S02]  /*679f0*/  LDL R3, [R1+0x1410] ;  /* 0x0014100001037983 */ /* 0x002ea40000100800 */
        /* <DEDUP_REMOVED lines=18> */
[----:B-1----:R-:W2:Y:S02]  /*67b20*/  LDL R3, [R1+0x1410] ;  /* 0x0014100001037983 */ /* 0x002ea40000100800 */
        /* <DEDUP_REMOVED lines=18> */
[----:B------:R-:W-:Y:S05]  /*67c50*/  CALL.REL.NOINC `($_ZN7cutlass13device_kernelIN5flash19enable_sm80_to_sm89INS1_16FlashAttnBwdSm80INS1_25CollectiveMainloopBwdSm80ILi2ELi2EN4cute5tupleIJNS5_1CILi128EEES8_NS7_ILi64EEEEEENS_10bfloat16_tEfNS_4arch4Sm80ELb0ELb1ELb1ELb0ELb0ELb0ELb0ELb0ELi2ELi4ELi4ELi4ELb0EEENS1_21CollectiveEpilogueBwdISA_SB_SD_Li256ELb0ELb0ELi2EEENS1_19SingleTileSchedulerILb0ELb0ELb0ELi128EEEEEEEEEvNT_6ParamsE$_ZN4cute3eso3ESOILb1ELb0EJNS_6LayoutINS_5tupleIJNS3_IJNS_1CILi2EEES5_EEEEEENS3_IJNS3_IJNS4_ILi1EEES5_EEEEEEEENS_10ViewEngineIPKfEEEEC2ERKSB_RKSF_) ;  /* 0xfffa238000007944 */ /* 0x000fea0003c3ffff */
        /* <DEDUP_REMOVED lines=147> */
.L_x_1588:
[----:B-1----:R-:W-:Y:S02]  /*68590*/  MOV R4, 0x685b0 ;  /* 0x000685b000047802 */ /* 0x002fe40000000f00 */
[----:B------:R-:W-:Y:S05]  /*685a0*/  CALL.REL.NOINC `($_ZN7cutlass13device_kernelIN5flash19enable_sm80_to_sm89INS1_16FlashAttnBwdSm80INS1_25CollectiveMainloopBwdSm80ILi2ELi2EN4cute5tupleIJNS5_1CILi128EEES8_NS7_ILi64EEEEEENS_10bfloat16_tEfNS_4arch4Sm80ELb0ELb1ELb1ELb0ELb0ELb0ELb0ELb0ELi2ELi4ELi4ELi4ELb0EEENS1_21CollectiveEpilogueBwdISA_SB_SD_Li256ELb0ELb0ELi2EEENS1_19SingleTileSchedulerILb0ELb0ELb0ELi128EEEEEEEEEvNT_6ParamsE$_ZN4cute3eso3ESOILb1ELb0EJNS_6LayoutINS_5tupleIJNS3_IJNS_1CILi1EEENS4_ILi4EEEEEENS4_ILi2EEES6_EEENS3_IJNS3_IJNS4_ILi0EEES5_EEES6_NS4_ILi8EEEEEEEENS_10ViewEngineIPfEEEEC2ERKSE_RKSH_) ;  /* 0xfffa18f000007944 */ /* 0x000fea0003c3ffff */
[----:B-1----:R-:W2:Y:S04]  /*685b0*/  LDL.64 R2, [R66+0x60] ;  /* 0x0000600042027983 */ /* 0x002ea80000100a00 */
[----:B------:R1:W5:Y:S04]  /*685c0*/  LDL.64 R4, [R66+0x58] ;  /* 0x0000580042047983 */ /* 0x0003680000100a00 */
[----:B------:R1:W5:Y:S04]  /*685d0*/  LDL.64 R6, [R1+0x1428] ;  /* 0x0014280001067983 */ /* 0x0003680000100a00 */
[----:B--2---:R1:W5:Y:S01]  /*685e0*/  LD.E R3, [R2.64] ;  /* 0x0000000402037980 */ /* 0x004362000c101900 */
[----:B------:R-:W-:-:S02]  /*685f0*/  MOV R83, R69 ;  /* 0x0000004500537202 */ /* 0x000fc40000000f00 */
[----:B------:R-:W-:Y:S02]  /*68600*/  MOV R8, 0x68620 ;  /* 0x0006862000087802 */ /* 0x000fe40000000f00 */
[----:B-1---5:R-:W-:Y:S05]  /*68610*/  CALL.REL.NOINC `($_ZN7cutlass13device_kernelIN5flash19enable_sm80_to_sm89INS1_16FlashAttnBwdSm80INS1_25CollectiveMainloopBwdSm80ILi2ELi2EN4cute5tupleIJNS5_1CILi128EEES8_NS7_ILi64EEEEEENS_10bfloat16_tEfNS_4arch4Sm80ELb0ELb1ELb1ELb0ELb0ELb0ELb0ELb0ELi2ELi4ELi4ELi4ELb0EEENS1_21CollectiveEpilogueBwdISA_SB_SD_Li256ELb0ELb0ELi2EEENS1_19SingleTileSchedulerILb0ELb0ELb0ELi128EEEEEEEEEvNT_6ParamsE$_ZN4cute3eso3ESOILb1ELb0EJNS_10UnderscoreES2_iEEC2ERKS2_S5_RKi) ;  /* 0xfff9fa5000007944 */ /* 0x022fea0003c3ffff */
[----:B-1----:R-:W2:Y:S01]  /*68620*/  LDL R3, [R1+0x1410] ;  /* 0x0014100001037983 */ /* 0x002ea20000100800 */
[----:B------:R-:W-:Y:S02]  /*68630*/  MOV R8, 0x68660 ;  /* 0x0006866000087802 */ /* 0x000fe40000000f00 */
[----:B--2---:R-:W-:Y:S02]  /*68640*/  SHF.L.U32 R3, R3, 0xd, RZ ;  /* 0x0000000d03037819 */ /* 0x004fe400000006ff */
[----:B------:R-:W-:Y:S05]  /*68650*/  CALL.REL.NOINC `($_ZN7cutlass13device_kernelIN5flash19enable_sm80_to_sm89INS1_16FlashAttnBwdSm80INS1_25CollectiveMainloopBwdSm80ILi2ELi2EN4cute5tupleIJNS5_1CILi128EEES8_NS7_ILi64EEEEEENS_10bfloat16_tEfNS_4arch4Sm80ELb0ELb1ELb1ELb0ELb0ELb0ELb0ELb0ELi2ELi4ELi4ELi4ELb0EEENS1_21CollectiveEpilogueBwdISA_SB_SD_Li256ELb0ELb0ELi2EEENS1_19SingleTileSchedulerILb0ELb0ELb0ELi128EEEEEEEEEvNT_6ParamsE$_ZN4cute3eso3ESOILb1ELb0EJNS_6LayoutINS_5tupleIJNS3_IJNS_1CILi1EEES5_EEENS4_ILi32EEEEEENS3_IJNS3_IJNS4_ILi0EEES9_EEENS4_ILi256EEEEEEEEiEEC2ERKSD_RKi) ;  /* 0xfffa194000007944 */ /* 0x000fea0003c3ffff */
[----:B------:R-:W2:Y:S04]  /*68660*/  LD.E.64 R4, [R4.64+0x8] ;  /* 0x0000080404047980 */ /* 0x000ea8000c101b00 */
[----:B------:R-:W2:Y:S01]  /*68670*/  LDL R10, [R1+0x1428] ;  /* 0x00142800010a7983 */ /* 0x000ea20000100800 */
[----:B------:R-:W-:Y:S01]  /*68680*/  MOV R8, 0x686b0 ;  /* 0x000686b000087802 */ /* 0x000fe20000000f00 */
[----:B--2---:R-:W-:-:S04]  /*68690*/  IMAD.WIDE R10, R10, 0x4, R4 ;  /* 0x000000040a0a7825 */ /* 0x004fc800078e0204 */
[----:B-1----:R-:W-:Y:S05]  /*686a0*/  CALL.REL.NOINC `($_ZN7cutlass13device_kernelIN5flash19enable_sm80_to_sm89INS1_16FlashAttnBwdSm80INS1_25CollectiveMainloopBwdSm80ILi2ELi2EN4cute5tupleIJNS5_1CILi128EEES8_NS7_ILi64EEEEEENS_10bfloat16_tEfNS_4arch4Sm80ELb0ELb1ELb1ELb0ELb0ELb0ELb0ELb0ELi2ELi4ELi4ELi4ELb0EEENS1_21CollectiveEpilogueBwdISA_SB_SD_Li256ELb0ELb0ELi2EEENS1_19SingleTileSchedulerILb0ELb0ELb0ELi128EEEEEEEEEvNT_6ParamsE$_ZN4cute8gmem_ptrIPfECI1NS_12iter_adaptorIS1_S2_EEES1_) ;  /* 0xfffa348000007944 */ /* 0x002fea0003c3ffff */
[----:B-1----:R1:W5:Y:S01]  /*686b0*/  LDL.64 R2, [R1+0x1428] ;  /* 0x0014280001027983 */ /* 0x0023620000100a00 */
[----:B------:R-:W-:-:S03]  /*686c0*/  MOV R4, 0x686e0 ;  /* 0x000686e000047802 */ /* 0x000fc60000000f00 */
[----:B-1---5:R-:W-:Y:S05]  /*686d0*/  CALL.REL.NOINC `($_ZN7cutlass13device_kernelIN5flash19enable_sm80_to_sm89INS1_16FlashAttnBwdSm80INS1_25CollectiveMainloopBwdSm80ILi2ELi2EN4cute5tupleIJNS5_1CILi128EEES8_NS7_ILi64EEEEEENS_10bfloat16_tEfNS_4arch4Sm80ELb0ELb1ELb1ELb0ELb0ELb0ELb0ELb0ELi2ELi4ELi4ELi4ELb0EEENS1_21CollectiveEpilogueBwdISA_SB_SD_Li256ELb0ELb0ELi2EEENS1_19SingleTileSchedulerILb0ELb0ELb0ELi128EEEEEEEEEvNT_6ParamsE$_ZN4cute3eso3ESOILb1ELb0EJNS_6LayoutINS_5tupleIJNS3_IJNS_1CILi1EEES5_EEENS4_ILi32EEEEEENS3_IJNS3_IJNS4_ILi0EEES9_EEENS4_ILi256EEEEEEEENS_10ViewEngineINS_8gmem_ptrIPfEEEEEEC2ERKSD_RKSI_) ;  /* 0xfffa188000007944 */ /* 0x022fea0003c3ffff */
[----:B-1----:R-:W2:Y:S04]  /*686e0*/  LDL.64 R2, [R1+0x1428] ;  /* 0x0014280001027983 */ /* 0x002ea80000100a00 */
[----:B------:R1:W5:Y:S01]  /*686f0*/  LD.E R5, [R6.64] ;  /* 0x0000000406057980 */ /* 0x000362000c101900 */
[----:B------:R-:W-:Y:S01]  /*68700*/  MOV R10, 0x68740 ;  /* 0x00068740000a7802 */ /* 0x000fe20000000f00 */
[----:B--2---:R-:W-:Y:S01]  /*68710*/  IMAD.MOV.U32 R14, RZ, RZ, R2 ;  /* 0x000000ffff0e7224 */ /* 0x004fe200078e0002 */
[----:B------:R-:W-:-:S02]  /*68720*/  MOV R15, R3 ;  /* 0x00000003000f7202 */ /* 0x000fc40000000f00 */
[----:B-1---5:R-:W-:Y:S05]  /*68730*/  CALL.REL.NOINC `($_ZN7cutlass13device_kernelIN5flash19enable_sm80_to_sm89INS1_16FlashAttnBwdSm80INS1_25CollectiveMainloopBwdSm80ILi2ELi2EN4cute5tupleIJNS5_1CILi128EEES8_NS7_ILi64EEEEEENS_10bfloat16_tEfNS_4arch4Sm80ELb0ELb1ELb1ELb0ELb0ELb0ELb0ELb0ELi2ELi4ELi4ELi4ELb0EEENS1_21CollectiveEpilogueBwdISA_SB_SD_Li256ELb0ELb0ELi2EEENS1_19SingleTileSchedulerILb0ELb0ELb0ELi128EEEEEEEEEvNT_6ParamsE$_ZN73_INTERNAL_24fd9406_37_flash_bwd_hdim64_bf16_softcap_sm80_cu_8e232a79_33079atomicAddEPff) ;  /* 0xfffa35c000007944 */ /* 0x022fea0003c3ffff */
[----:B------:R2:W5:Y:S01]  /*68740*/  LD.E R5, [R6.64+0x4] ;  /* 0x0000040406057980 */ /* 0x000562000c101900 */
[----:B-1----:R-:W-:-:S02]  /*68750*/  IADD3 R14, P0, R2, 0x400, RZ ;  /* 0x00000400020e7810 */ /* 0x002fc40007f1e0ff */
[----:B------:R-:W-:-:S03]  /*68760*/  MOV R10, 0x68790 ;  /* 0x00068790000a7802 */ /* 0x000fc60000000f00 */
[----:B------:R-:W-:-:S03]  /*68770*/  IMAD.X R15, RZ, RZ, R3, P0 ;  /* 0x000000ffff0f7224 */ /* 0x000fc600000e0603 */
[----:B--2--5:R-:W-:Y:S05]  /*68780*/  CALL.REL.NOINC `($_ZN7cutlass13device_kernelIN5flash19enable_sm80_to_sm89INS1_16FlashAttnBwdSm80INS1_25CollectiveMainloopBwdSm80ILi2ELi2EN4cute5tupleIJNS5_1CILi128EEES8_NS7_ILi64EEEEEENS_10bfloat16_tEfNS_4arch4Sm80ELb0ELb1ELb1ELb0ELb0ELb0ELb0ELb0ELi2ELi4ELi4ELi4ELb0EEENS1_21CollectiveEpilogueBwdISA_SB_SD_Li256ELb0ELb0ELi2EEENS1_19SingleTileSchedulerILb0ELb0ELb0ELi128EEEEEEEEEvNT_6ParamsE$_ZN73_INTERNAL_24fd9406_37_flash_bwd_hdim64_bf16_softcap_sm80_cu_8e232a79_33079atomicAddEPff) ;  /* 0xfffa357000007944 */ /* 0x024fea0003c3ffff */
[----:B------:R2:W5:Y:S01]  /*68790*/  LD.E R5, [R6.64+0x8] ;  /* 0x0000080406057980 */ /* 0x000562000c101900 */
[----:B-1----:R-:W-:Y:S02]  /*687a0*/  IADD3 R14, P0, R2, 0x800, RZ ;  /* 0x00000800020e7810 */ /* 0x002fe40007f1e0ff */
        /* <DEDUP_REMOVED lines=148> */
[----:B------:R-:W-:-:S04]  /*690f0*/  MOV R69, 0x0 ;  /* 0x0000000000457802 */ /* 0x000fc80000000f00 */
[----:B------:R-:W-:Y:S05]  /*69100*/  RET.REL.NODEC R68 `(_ZN7cutlass13device_kernelIN5flash19enable_sm80_to_sm89INS1_16FlashAttnBwdSm80INS1_25CollectiveMainloopBwdSm80ILi2ELi2EN4cute5tupleIJNS5_1CILi128EEES8_NS7_ILi64EEEEEENS_10bfloat16_tEfNS_4arch4Sm80ELb0ELb1ELb1ELb0ELb0ELb0ELb0ELb0ELi2ELi4ELi4ELi4ELb0EEENS1_21CollectiveEpilogueBwdISA_SB_SD_Li256ELb0ELb0ELi2EEENS1_19SingleTileSchedulerILb0ELb0ELb0ELi128EEEEEEEEEvNT_6ParamsE) ;  /* 0xfff96ef044007950 */ /* 0x000fea0003c3ffff */
        .type           $_ZN7cutlass13device_kernelIN5flash19enable_sm80_to_sm89INS1_16FlashAttnBwdSm80INS1_25CollectiveMainloopBwdSm80ILi2ELi2EN4cute5tupleIJNS5_1CILi128EEES8_NS7_ILi64EEEEEENS_10bfloat16_tEfNS_4arch4Sm80ELb0ELb1ELb1ELb0ELb0ELb0ELb0ELb0ELi2ELi4ELi4ELi4ELb0EEENS1_21CollectiveEpilogueBwdISA_SB_SD_Li256ELb0ELb0ELi2EEENS1_19SingleTileSchedulerILb0ELb0ELb0ELi128EEEEEEEEEvNT_6ParamsE$_ZZZN5flash25CollectiveMainloopBwdSm80ILi2ELi2EN4cute5tupleIJNS1_1CILi128EEES4_NS3_ILi64EEEEEEN7cutlass10bfloat16_tEfNS7_4arch4Sm80ELb0ELb1ELb1ELb0ELb0ELb0ELb0ELb0ELi2ELi4ELi4ELi4ELb0EE3mmaINS_16FlashAttnBwdSm80ISB_NS_21CollectiveEpilogueBwdIS6_S8_SA_Li256ELb0ELb0ELi2EEENS_19SingleTileSchedulerILb0ELb0ELb0ELi128EEEE13SharedStorageENS1_6TensorINS1_11ArrayEngineIfLm32EEENS1_6LayoutINS2_IJNS2_IJNS3_ILi2EEESO_EEESO_NS3_ILi4EEEEEENS2_IJNS2_IJNS3_ILi1EEESO_EEESQ_NS3_ILi8EEEEEEEEEEEEbRKNSB_6ParamsERT0_S12_iNS2_IJiiiEEERT_ENKUliT_E_clIZSC_ISJ_SX_EbS10_S12_S12_iS13_S15_EUlRS16_iE_EEDaiS16_ENKUlvE0_clEv,@function
        .size           $_ZN7cutlass13device_kernelIN5flash19enable_sm80_to_sm89INS1_16FlashAttnBwdSm80INS1_25CollectiveMainloopBwdSm80ILi2ELi2EN4cute5tupleIJNS5_1CILi128EEES8_NS7_ILi64EEEEEENS_10bfloat16_tEfNS_4arch4Sm80ELb0ELb1ELb1ELb0ELb0ELb0ELb0ELb0ELi2ELi4ELi4ELi4ELb0EEENS1_21CollectiveEpilogueBwdISA_SB_SD_Li256ELb0ELb0ELi2EEENS1_19SingleTileSchedulerILb0ELb0ELb0ELi128EEEEEEEEEvNT_6ParamsE$_ZZZN5flash25CollectiveMainloopBwdSm80ILi2ELi2EN4cute5tupleIJNS1_1CILi128EEES4_NS3_ILi64EEEEEEN7cutlass10bfloat16_tEfNS7_4arch4Sm80ELb0ELb1ELb1ELb0ELb0ELb0ELb0ELb0ELi2ELi4ELi4ELi4ELb0EE3mmaINS_16FlashAttnBwdSm80ISB_NS_21CollectiveEpilogueBwdIS6_S8_SA_Li256ELb0ELb0ELi2EEENS_19SingleTileSchedulerILb0ELb0ELb0ELi128EEEE13SharedStorageENS1_6TensorINS1_11ArrayEngineIfLm32EEENS1_6LayoutINS2_IJNS2_IJNS3_ILi2EEESO_EEESO_NS3_ILi4EEEEEENS2_IJNS2_IJNS3_ILi1EEESO_EEESQ_NS3_ILi8EEEEEEEEEEEEbRKNSB_6ParamsERT0_S12_iNS2_IJiiiEEERT_ENKUliT_E_clIZSC_ISJ_SX_EbS10_S12_S12_iS13_S15_EUlRS16_iE_EEDaiS16_ENKUlvE0_clEv,($_ZN7cutlass13device_kernelIN5flash19enable_sm80_to_sm89INS1_16FlashAttnBwdSm80INS1_25CollectiveMainloopBwdSm80ILi2ELi2EN4cute5tupleIJNS5_1CILi128EEES8_NS7_ILi64EEEEEENS_10bfloat16_tEfNS_4arch4Sm80ELb0ELb1ELb1ELb0ELb0ELb0ELb0ELb0ELi2ELi4ELi4ELi4ELb0EEENS1_21CollectiveEpilogueBwdISA_SB_SD_Li256ELb0ELb0ELi2EEENS1_19SingleTileSchedulerILb0ELb0ELb0ELi128EEEEEEEEEvNT_6ParamsE$_ZZZN5flash25CollectiveMainloopBwdSm80ILi2ELi2EN4cute5tupleIJNS1_1CILi128EEES4_NS3_ILi64EEEEEEN7cutlass10bfloat16_tEfNS7_4arch4Sm80ELb0ELb1ELb1ELb0ELb0ELb0ELb0ELb0ELi2ELi4ELi4ELi4ELb0EE3mmaINS_16FlashAttnBwdSm80ISB_NS_21CollectiveEpilogueBwdIS6_S8_SA_Li256ELb0ELb0ELi2EEENS_19SingleTileSchedulerILb0ELb0ELb0ELi128EEEE13SharedStorageENS1_6TensorINS1_11ArrayEngineIfLm32EEENS1_6LayoutINS2_IJNS2_IJNS3_ILi2EEESO_EEESO_NS3_ILi4EEEEEENS2_IJNS2_IJNS3_ILi1EEESO_EEESQ_NS3_ILi8EEEEEEEEEEEEbRKNSB_6ParamsERT0_S12_iNS2_IJiiiEEERT_ENKUliT_E_clIZSC_ISJ_SX_EbS10_S12_S12_iS13_S15_EUlRS16_iE_EEDaiS16_ENKUlvE1_clEv - $_ZN7cutlass13device_kernelIN5flash19enable_sm80_to_sm89INS1_16FlashAttnBwdSm80INS1_25CollectiveMainloopBwdSm80ILi2ELi2EN4cute5tupleIJNS5_1CILi128EEES8_NS7_ILi64EEEEEENS_10bfloat16_tEfNS_4arch4Sm80ELb0ELb1ELb1ELb0ELb0ELb0ELb0ELb0ELi2ELi4ELi4ELi4ELb0EEENS1_21CollectiveEpilogueBwdISA_SB_SD_Li256ELb0ELb0ELi2EEENS1_19SingleTileSchedulerILb0ELb0ELb0ELi128EEEEEEEEEvNT_6ParamsE$_ZZZN5flash25CollectiveMainloopBwdSm80ILi2ELi2EN4cute5tupleIJNS1_1CILi128EEES4_NS3_ILi64EEEEEEN7cutlass10bfloat16_tEfNS7_4arch4Sm80ELb0ELb1ELb1ELb0ELb0ELb0ELb0ELb0ELi2ELi4ELi4ELi4ELb0EE3mmaINS_16FlashAttnBwdSm80ISB_NS_21CollectiveEpilogueBwdIS6_S8_SA_Li256ELb0ELb0ELi2EEENS_19SingleTileSchedulerILb0ELb0ELb0ELi128EEEE13SharedStorageENS1_6TensorINS1_11ArrayEngineIfLm32EEENS1_6LayoutINS2_IJNS2_IJNS3_ILi2EEESO_EEESO_NS3_ILi4EEEEEENS2_IJNS2_IJNS3_ILi1EEESO_EEESQ_NS3_ILi8EEEEEEEEEEEEbRKNSB_6ParamsERT0_S12_iNS2_IJiiiEEERT_ENKUliT_E_clIZSC_ISJ_SX_EbS10_S12_S12_iS13_S15_EUlRS16_iE_EEDaiS16_ENKUlvE0_clEv)
$_ZN7cutlass13device_kernelIN5flash19enable_sm80_to_sm89INS1_16FlashAttnBwdSm80INS1_25CollectiveMainloopBwdSm80ILi2ELi2EN4cute5tupleIJNS5_1CILi128EEES8_NS7_ILi64EEEEEENS_10bfloat16_tEfNS_4arch4Sm80ELb0ELb1ELb1ELb0ELb0ELb0ELb0ELb0ELi2ELi4ELi4ELi4ELb0EEENS1_21CollectiveEpilogueBwdISA_SB_SD_Li256ELb0ELb0ELi2EEENS1_19SingleTileSchedulerILb0ELb0ELb0ELi128EEEEEEEEEvNT_6ParamsE$_ZZZN5flash25CollectiveMainloopBwdSm80ILi2ELi2EN4cute5tupleIJNS1_1CILi128EEES4_NS3_ILi64EEEEEEN7cutlass10bfloat16_tEfNS7_4arch4Sm80ELb0ELb1ELb1ELb0ELb0ELb0ELb0ELb0ELi2ELi4ELi4ELi4ELb0EE3mmaINS_16FlashAttnBwdSm80ISB_NS_21CollectiveEpilogueBwdIS6_S8_SA_Li256ELb0ELb0ELi2EEENS_19SingleTileSchedulerILb0ELb0ELb0ELi128EEEE13SharedStorageENS1_6TensorINS1_11ArrayEngineIfLm32EEENS1_6LayoutINS2_IJNS2_IJNS3_ILi2EEESO_EEESO_NS3_ILi4EEEEEENS2_IJNS2_IJNS3_ILi1EEESO_EEESQ_NS3_ILi8EEEEEEEEEEEEbRKNSB_6ParamsERT0_S12_iNS2_IJiiiEEERT_ENKUliT_E_clIZSC_ISJ_SX_EbS10_S12_S12_iS13_S15_EUlRS16_iE_EEDaiS16_ENKUlvE0_clEv:
[----:B------:R-:W-:-:S05]  /*69110*/  IADD3 R3, R16, -c[0x0][0x20], RZ ;  /* 0x8000080010037a10 */ /* 0x000fca0007ffe0ff */
[----:B------:R-:W-:-:S05]  /*69120*/  IMAD R3, R10, 0x4, R3 ;  /* 0x000000040a037824 */ /* 0x000fca00078e0203 */
[----:B------:R1:W5:Y:S02]  /*69130*/  LDL R4, [R3] ;  /* 0x0000000003047983 */ /* 0x0003640000100800 */
[----:B-1----:R-:W-:-:S04]  /*69140*/  MOV R3, 0x0 ;  /* 0x0000000000037802 */ /* 0x002fc80000000f00 */
[----:B------:R-:W-:Y:S05]  /*69150*/  RET.REL.NODEC R2 `(_ZN7cutlass13device_kernelIN5flash19enable_sm80_to_sm89INS1_16FlashAttnBwdSm80INS1_25CollectiveMainloopBwdSm80ILi2ELi2EN4cute5tupleIJNS5_1CILi128EEES8_NS7_ILi64EEEEEENS_10bfloat16_tEfNS_4arch4Sm80ELb0ELb1ELb1ELb0ELb0ELb0ELb0ELb0ELi2ELi4ELi4ELi4ELb0EEENS1_21CollectiveEpilogueBwdISA_SB_SD_Li256ELb0ELb0ELi2EEENS1_19SingleTileSchedulerILb0ELb0ELb0ELi128EEEEEEEEEvNT_6ParamsE) ;  /* 0xfff96ea002007950 */ /* 0x000fea0003c3ffff */
        .type           $_ZN7cutlass13device_kernelIN5flash19enable_sm80_to_sm89INS1_16FlashAttnBwdSm80INS1_25CollectiveMainloopBwdSm80ILi2ELi2EN4cute5tupleIJNS5_1CILi128EEES8_NS7_ILi64EEEEEENS_10bfloat16_tEfNS_4arch4Sm80ELb0ELb1ELb1ELb0ELb0ELb0ELb0ELb0ELi2ELi4ELi4ELi4ELb0EEENS1_21CollectiveEpilogueBwdISA_SB_SD_Li256ELb0ELb0ELi2EEENS1_19SingleTileSchedulerILb0ELb0ELb0ELi128EEEEEEEEEvNT_6ParamsE$_ZZZN5flash25CollectiveMainloopBwdSm80ILi2ELi2EN4cute5tupleIJNS1_1CILi128EEES4_NS3_ILi64EEEEEEN7cutlass10bfloat16_tEfNS7_4arch4Sm80ELb0ELb1ELb1ELb0ELb0ELb0ELb0ELb0ELi2ELi4ELi4ELi4ELb0EE3mmaINS_16FlashAttnBwdSm80ISB_NS_21CollectiveEpilogueBwdIS6_S8_SA_Li256ELb0ELb0ELi2EEENS_19SingleTileSchedulerILb0ELb0ELb0ELi128EEEE13SharedStorageENS1_6TensorINS1_11ArrayEngineIfLm32EEENS1_6LayoutINS2_IJNS2_IJNS3_ILi2EEESO_EEESO_NS3_ILi4EEEEEENS2_IJNS2_IJNS3_ILi1EEESO_EEESQ_NS3_ILi8EEEEEEEEEEEEbRKNSB_6ParamsERT0_S12_iNS2_IJiiiEEERT_ENKUliT_E_clIZSC_ISJ_SX_EbS10_S12_S12_iS13_S15_EUlRS16_iE_EEDaiS16_ENKUlvE1_clEv,@function
        .size           $_ZN7cutlass13device_kernelIN5flash19enable_sm80_to_sm89INS1_16FlashAttnBwdSm80INS1_25CollectiveMainloopBwdSm80ILi2ELi2EN4cute5tupleIJNS5_1CILi128EEES8_NS7_ILi64EEEEEENS_10bfloat16_tEfNS_4arch4Sm80ELb0ELb1ELb1ELb0ELb0ELb0ELb0ELb0ELi2ELi4ELi4ELi4ELb0EEENS1_21CollectiveEpilogueBwdISA_SB_SD_Li256ELb0ELb0ELi2EEENS1_19SingleTileSchedulerILb0ELb0ELb0ELi128EEEEEEEEEvNT_6ParamsE$_ZZZN5flash25CollectiveMainloopBwdSm80ILi2ELi2EN4cute5tupleIJNS1_1CILi128EEES4_NS3_ILi64EEEEEEN7cutlass10bfloat16_tEfNS7_4arch4Sm80ELb0ELb1ELb1ELb0ELb0ELb0ELb0ELb0ELi2ELi4ELi4ELi4ELb0EE3mmaINS_16FlashAttnBwdSm80ISB_NS_21CollectiveEpilogueBwdIS6_S8_SA_Li256ELb0ELb0ELi2EEENS_19SingleTileSchedulerILb0ELb0ELb0ELi128EEEE13SharedStorageENS1_6TensorINS1_11ArrayEngineIfLm32EEENS1_6LayoutINS2_IJNS2_IJNS3_ILi2EEESO_EEESO_NS3_ILi4EEEEEENS2_IJNS2_IJNS3_ILi1EEESO_EEESQ_NS3_ILi8EEEEEEEEEEEEbRKNSB_6ParamsERT0_S12_iNS2_IJiiiEEERT_ENKUliT_E_clIZSC_ISJ_SX_EbS10_S12_S12_iS13_S15_EUlRS16_iE_EEDaiS16_ENKUlvE1_clEv,($_ZN7cutlass13device_kernelIN5flash19enable_sm80_to_sm89INS1_16FlashAttnBwdSm80INS1_25CollectiveMainloopBwdSm80ILi2ELi2EN4cute5tupleIJNS5_1CILi128EEES8_NS7_ILi64EEEEEENS_10bfloat16_tEfNS_4arch4Sm80ELb0ELb1ELb1ELb0ELb0ELb0ELb0ELb0ELi2ELi4ELi4ELi4ELb0EEENS1_21CollectiveEpilogueBwdISA_SB_SD_Li256ELb0ELb0ELi2EEENS1_19SingleTileSchedulerILb0ELb0ELb0ELi128EEEEEEEEEvNT_6ParamsE$__fAtomicAdd - $_ZN7cutlass13device_kernelIN5flash19enable_sm80_to_sm89INS1_16FlashAttnBwdSm80INS1_25CollectiveMainloopBwdSm80ILi2ELi2EN4cute5tupleIJNS5_1CILi128EEES8_NS7_ILi64EEEEEENS_10bfloat16_tEfNS_4arch4Sm80ELb0ELb1ELb1ELb0ELb0ELb0ELb0ELb0ELi2ELi4ELi4ELi4ELb0EEENS1_21CollectiveEpilogueBwdISA_SB_SD_Li256ELb0ELb0ELi2EEENS1_19SingleTileSchedulerILb0ELb0ELb0ELi128EEEEEEEEEvNT_6ParamsE$_ZZZN5flash25CollectiveMainloopBwdSm80ILi2ELi2EN4cute5tupleIJNS1_1CILi128EEES4_NS3_ILi64EEEEEEN7cutlass10bfloat16_tEfNS7_4arch4Sm80ELb0ELb1ELb1ELb0ELb0ELb0ELb0ELb0ELi2ELi4ELi4ELi4ELb0EE3mmaINS_16FlashAttnBwdSm80ISB_NS_21CollectiveEpilogueBwdIS6_S8_SA_Li256ELb0ELb0ELi2EEENS_19SingleTileSchedulerILb0ELb0ELb0ELi128EEEE13SharedStorageENS1_6TensorINS1_11ArrayEngineIfLm32EEENS1_6LayoutINS2_IJNS2_IJNS3_ILi2EEESO_EEESO_NS3_ILi4EEEEEENS2_IJNS2_IJNS3_ILi1EEESO_EEESQ_NS3_ILi8EEEEEEEEEEEEbRKNSB_6ParamsERT0_S12_iNS2_IJiiiEEERT_ENKUliT_E_clIZSC_ISJ_SX_EbS10_S12_S12_iS13_S15_EUlRS16_iE_EEDaiS16_ENKUlvE1_clEv)
$_ZN7cutlass13device_kernelIN5flash19enable_sm80_to_sm89INS1_16FlashAttnBwdSm80INS1_25CollectiveMainloopBwdSm80ILi2ELi2EN4cute5tupleIJNS5_1CILi128EEES8_NS7_ILi64EEEEEENS_10bfloat16_tEfNS_4arch4Sm80ELb0ELb1ELb1ELb0ELb0ELb0ELb0ELb0ELi2ELi4ELi4ELi4ELb0EEENS1_21CollectiveEpilogueBwdISA_SB_SD_Li256ELb0ELb0ELi2EEENS1_19SingleTileSchedulerILb0ELb0ELb0ELi128EEEEEEEEEvNT_6ParamsE$_ZZZN5flash25CollectiveMainloopBwdSm80ILi2ELi2EN4cute5tupleIJNS1_1CILi128EEES4_NS3_ILi64EEEEEEN7cutlass10bfloat16_tEfNS7_4arch4Sm80ELb0ELb1ELb1ELb0ELb0ELb0ELb0ELb0ELi2ELi4ELi4ELi4ELb0EE3mmaINS_16FlashAttnBwdSm80ISB_NS_21CollectiveEpilogueBwdIS6_S8_SA_Li256ELb0ELb0ELi2EEENS_19SingleTileSchedulerILb0ELb0ELb0ELi128EEEE13SharedStorageENS1_6TensorINS1_11ArrayEngineIfLm32EEENS1_6LayoutINS2_IJNS2_IJNS3_ILi2EEESO_EEESO_NS3_ILi4EEEEEENS2_IJNS2_IJNS3_ILi1EEESO_EEESQ_NS3_ILi8EEEEEEEEEEEEbRKNSB_6ParamsERT0_S12_iNS2_IJiiiEEERT_ENKUliT_E_clIZSC_ISJ_SX_EbS10_S12_S12_iS13_S15_EUlRS16_iE_EEDaiS16_ENKUlvE1_clEv:
[----:B------:R-:W-:-:S05]  /*69160*/  IADD3 R3, R7, -c[0x0][0x20], RZ ;  /* 0x8000080007037a10 */ /* 0x000fca0007ffe0ff */
[----:B------:R-:W-:-:S05]  /*69170*/  IMAD R3, R10, 0x4, R3 ;  /* 0x000000040a037824 */ /* 0x000fca00078e0203 */
[----:B------:R1:W5:Y:S02]  /*69180*/  LDL R4, [R3] ;  /* 0x0000000003047983 */ /* 0x0003640000100800 */
[----:B-1----:R-:W-:-:S04]  /*69190*/  MOV R3, 0x0 ;  /* 0x0000000000037802 */ /* 0x002fc80000000f00 */
[----:B------:R-:W-:Y:S05]  /*691a0*/  RET.REL.NODEC R2 `(_ZN7cutlass13device_kernelIN5flash19enable_sm80_to_sm89INS1_16FlashAttnBwdSm80INS1_25CollectiveMainloopBwdSm80ILi2ELi2EN4cute5tupleIJNS5_1CILi128EEES8_NS7_ILi64EEEEEENS_10bfloat16_tEfNS_4arch4Sm80ELb0ELb1ELb1ELb0ELb0ELb0ELb0ELb0ELi2ELi4ELi4ELi4ELb0EEENS1_21CollectiveEpilogueBwdISA_SB_SD_Li256ELb0ELb0ELi2EEENS1_19SingleTileSchedulerILb0ELb0ELb0ELi128EEEEEEEEEvNT_6ParamsE) ;  /* 0xfff96e5002007950 */ /* 0x000fea0003c3ffff */
        .type           $_ZN7cutlass13device_kernelIN5flash19enable_sm80_to_sm89INS1_16FlashAttnBwdSm80INS1_25CollectiveMainloopBwdSm80ILi2ELi2EN4cute5tupleIJNS5_1CILi128EEES8_NS7_ILi64EEEEEENS_10bfloat16_tEfNS_4arch4Sm80ELb0ELb1ELb1ELb0ELb0ELb0ELb0ELb0ELi2ELi4ELi4ELi4ELb0EEENS1_21CollectiveEpilogueBwdISA_SB_SD_Li256ELb0ELb0ELi2EEENS1_19SingleTileSchedulerILb0ELb0ELb0ELi128EEEEEEEEEvNT_6ParamsE$__fAtomicAdd,@function
        .size           $_ZN7cutlass13device_kernelIN5flash19enable_sm80_to_sm89INS1_16FlashAttnBwdSm80INS1_25CollectiveMainloopBwdSm80ILi2ELi2EN4cute5tupleIJNS5_1CILi128EEES8_NS7_ILi64EEEEEENS_10bfloat16_tEfNS_4arch4Sm80ELb0ELb1ELb1ELb0ELb0ELb0ELb0ELb0ELi2ELi4ELi4ELi4ELb0EEENS1_21CollectiveEpilogueBwdISA_SB_SD_Li256ELb0ELb0ELi2EEENS1_19SingleTileSchedulerILb0ELb0ELb0ELi128EEEEEEEEEvNT_6ParamsE$__fAtomicAdd,($_ZN7cutlass13device_kernelIN5flash19enable_sm80_to_sm89INS1_16FlashAttnBwdSm80INS1_25CollectiveMainloopBwdSm80ILi2ELi2EN4cute5tupleIJNS5_1CILi128EEES8_NS7_ILi64EEEEEENS_10bfloat16_tEfNS_4arch4Sm80ELb0ELb1ELb1ELb0ELb0ELb0ELb0ELb0ELi2ELi4ELi4ELi4ELb0EEENS1_21CollectiveEpilogueBwdISA_SB_SD_Li256ELb0ELb0ELi2EEENS1_19SingleTileSchedulerILb0ELb0ELb0ELi128EEEEEEEEEvNT_6ParamsE$__umulhi - $_ZN7cutlass13device_kernelIN5flash19enable_sm80_to_sm89INS1_16FlashAttnBwdSm80INS1_25CollectiveMainloopBwdSm80ILi2ELi2EN4cute5tupleIJNS5_1CILi128EEES8_NS7_ILi64EEEEEENS_10bfloat16_tEfNS_4arch4Sm80ELb0ELb1ELb1ELb0ELb0ELb0ELb0ELb0ELi2ELi4ELi4ELi4ELb0EEENS1_21CollectiveEpilogueBwdISA_SB_SD_Li256ELb0ELb0ELi2EEENS1_19SingleTileSchedulerILb0ELb0ELb0ELi128EEEEEEEEEvNT_6ParamsE$__fAtomicAdd)
$_ZN7cutlass13device_kernelIN5flash19enable_sm80_to_sm89INS1_16FlashAttnBwdSm80INS1_25CollectiveMainloopBwdSm80ILi2ELi2EN4cute5tupleIJNS5_1CILi128EEES8_NS7_ILi64EEEEEENS_10bfloat16_tEfNS_4arch4Sm80ELb0ELb1ELb1ELb0ELb0ELb0ELb0ELb0ELi2ELi4ELi4ELi4ELb0EEENS1_21CollectiveEpilogueBwdISA_SB_SD_Li256ELb0ELb0ELi2EEENS1_19SingleTileSchedulerILb0ELb0ELb0ELi128EEEEEEEEEvNT_6ParamsE$__fAtomicAdd:
[----:B------:R-:W-:Y:S02]  /*691b0*/  ULDC.64 UR8, c[0x0][0x118] ;  /* 0x0000460000087ab9 */ /* 0x000fe40000000a00 */
[----:B------:R-:W2:Y:S01]  /*691c0*/  ATOM.E.ADD.F32.FTZ.RN.STRONG.GPU P0, RZ, [R14.64], R5 ;  /* 0x000000050eff798a */ /* 0x000ea2000810e7c8 */
[----:B------:R-:W-:Y:S02]  /*691d0*/  MOV R13, 0x0 ;  /* 0x00000000000d7802 */ /* 0x000fe40000000f00 */
[----:B------:R-:W-:Y:S02]  /*691e0*/  MOV R9, R5 ;  /* 0x0000000500097202 */ /* 0x000fe40000000f00 */
[----:B--2---:R-:W-:Y:S05]  /*691f0*/  @P0 RET.REL.NODEC R12 `(_ZN7cutlass13device_kernelIN5flash19enable_sm80_to_sm89INS1_16FlashAttnBwdSm80INS1_25CollectiveMainloopBwdSm80ILi2ELi2EN4cute5tupleIJNS5_1CILi128EEES8_NS7_ILi64EEEEEENS_10bfloat16_tEfNS_4arch4Sm80ELb0ELb1ELb1ELb0ELb0ELb0ELb0ELb0ELi2ELi4ELi4ELi4ELb0EEENS1_21CollectiveEpilogueBwdISA_SB_SD_Li256ELb0ELb0ELi2EEENS1_19SingleTileSchedulerILb0ELb0ELb0ELi128EEEEEEEEEvNT_6ParamsE) ;  /* 0xfff96e000c000950 */ /* 0x004fea0003c3ffff */
[----:B------:R-:W1:Y:S02]  /*69200*/  QSPC.E.S P0, RZ, [R14] ;  /* 0x000000000eff73aa */ /* 0x000e640000000500 */
[----:B-1----:R-:W-:Y:S05]  /*69210*/  @!P0 BRA `(.L_x_1590) ;  /* 0x0000008000008947 */ /* 0x002fea0003800000 */
[----:B------:R-:W-:-:S05]  /*69220*/  LOP3.LUT R8, R14, 0xffffff, RZ, 0xc0, !PT ;  /* 0x00ffffff0e087812 */ /* 0x000fca00078ec0ff */
.L_x_1591:
[----:B------:R-:W1:Y:S02]  /*69230*/  LDS R4, [R8] ;  /* 0x0000000008047984 */ /* 0x000e640000000800 */
[----:B-1----:R-:W-:-:S06]  /*69240*/  FADD R5, R9, R4 ;  /* 0x0000000409057221 */ /* 0x002fcc0000000000 */
[----:B------:R-:W1:Y:S02]  /*69250*/  ATOMS.CAST.SPIN R5, [R8], R4, R5 ;  /* 0x000000040805738d */ /* 0x000e640001800005 */
[----:B-1----:R-:W-:-:S13]  /*69260*/  ISETP.EQ.U32.AND P0, PT, R5, 0x1, PT ;  /* 0x000000010500780c */ /* 0x002fda0003f02070 */
[----:B------:R-:W-:Y:S05]  /*69270*/  @!P0 BRA `(.L_x_1591) ;  /* 0xffffffb000008947 */ /* 0x000fea000383ffff */
[----:B------:R-:W-:-:S04]  /*69280*/  MOV R13, 0x0 ;  /* 0x00000000000d7802 */ /* 0x000fc80000000f00 */
[----:B------:R-:W-:Y:S05]  /*69290*/  RET.REL.NODEC R12 `(_ZN7cutlass13device_kernelIN5flash19enable_sm80_to_sm89INS1_16FlashAttnBwdSm80INS1_25CollectiveMainloopBwdSm80ILi2ELi2EN4cute5tupleIJNS5_1CILi128EEES8_NS7_ILi64EEEEEENS_10bfloat16_tEfNS_4arch4Sm80ELb0ELb1ELb1ELb0ELb0ELb0ELb0ELb0ELi2ELi4ELi4ELi4ELb0EEENS1_21CollectiveEpilogueBwdISA_SB_SD_Li256ELb0ELb0ELi2EEENS1_19SingleTileSchedulerILb0ELb0ELb0ELi128EEEEEEEEEvNT_6ParamsE) ;  /* 0xfff96d600c007950 */ /* 0x000fea0003c3ffff */
.L_x_1590:
[----:B------:R-:W2:Y:S01]  /*692a0*/  LD.E R4, [R14.64] ;  /* 0x000000080e047980 */ /* 0x000ea2000c101900 */
[----:B------:R-:W-:Y:S01]  /*692b0*/  MOV R13, 0x0 ;  /* 0x00000000000d7802 */ /* 0x000fe20000000f00 */
[----:B--2---:R-:W-:-:S05]  /*692c0*/  FADD R9, R9, R4 ;  /* 0x0000000409097221 */ /* 0x004fca0000000000 */
[----:B------:R1:W-:Y:S01]  /*692d0*/  ST.E [R14.64], R9 ;  /* 0x000000090e007985 */ /* 0x0003e2000c101908 */
[----:B------:R-:W-:Y:S05]  /*692e0*/  RET.REL.NODEC R12 `(_ZN7cutlass13device_kernelIN5flash19enable_sm80_to_sm89INS1_16FlashAttnBwdSm80INS1_25CollectiveMainloopBwdSm80ILi2ELi2EN4cute5tupleIJNS5_1CILi128EEES8_NS7_ILi64EEEEEENS_10bfloat16_tEfNS_4arch4Sm80ELb0ELb1ELb1ELb0ELb0ELb0ELb0ELb0ELi2ELi4ELi4ELi4ELb0EEENS1_21CollectiveEpilogueBwdISA_SB_SD_Li256ELb0ELb0ELi2EEENS1_19SingleTileSchedulerILb0ELb0ELb0ELi128EEEEEEEEEvNT_6ParamsE) ;  /* 0xfff96d100c007950 */ /* 0x000fea0003c3ffff */
        .type           $_ZN7cutlass13device_kernelIN5flash19enable_sm80_to_sm89INS1_16FlashAttnBwdSm80INS1_25CollectiveMainloopBwdSm80ILi2ELi2EN4cute5tupleIJNS5_1CILi128EEES8_NS7_ILi64EEEEEENS_10bfloat16_tEfNS_4arch4Sm80ELb0ELb1ELb1ELb0ELb0ELb0ELb0ELb0ELi2ELi4ELi4ELi4ELb0EEENS1_21CollectiveEpilogueBwdISA_SB_SD_Li256ELb0ELb0ELi2EEENS1_19SingleTileSchedulerILb0ELb0ELb0ELi128EEEEEEEEEvNT_6ParamsE$__umulhi,@function
        .size           $_ZN7cutlass13device_kernelIN5flash19enable_sm80_to_sm89INS1_16FlashAttnBwdSm80INS1_25CollectiveMainloopBwdSm80ILi2ELi2EN4cute5tupleIJNS5_1CILi128EEES8_NS7_ILi64EEEEEENS_10bfloat16_tEfNS_4arch4Sm80ELb0ELb1ELb1ELb0ELb0ELb0ELb0ELb0ELi2ELi4ELi4ELi4ELb0EEENS1_21CollectiveEpilogueBwdISA_SB_SD_Li256ELb0ELb0ELi2EEENS1_19SingleTileSchedulerILb0ELb0ELb0ELi128EEEEEEEEEvNT_6ParamsE$__umulhi,($_ZN7cutlass13device_kernelIN5flash19enable_sm80_to_sm89INS1_16FlashAttnBwdSm80INS1_25CollectiveMainloopBwdSm80ILi2ELi2EN4cute5tupleIJNS5_1CILi128EEES8_NS7_ILi64EEEEEENS_10bfloat16_tEfNS_4arch4Sm80ELb0ELb1ELb1ELb0ELb0ELb0ELb0ELb0ELi2ELi4ELi4ELi4ELb0EEENS1_21CollectiveEpilogueBwdISA_SB_SD_Li256ELb0ELb0ELi2EEENS1_19SingleTileSchedulerILb0ELb0ELb0ELi128EEEEEEEEEvNT_6ParamsE$exp2f - $_ZN7cutlass13device_kernelIN5flash19enable_sm80_to_sm89INS1_16FlashAttnBwdSm80INS1_25CollectiveMainloopBwdSm80ILi2ELi2EN4cute5tupleIJNS5_1CILi128EEES8_NS7_ILi64EEEEEENS_10bfloat16_tEfNS_4arch4Sm80ELb0ELb1ELb1ELb0ELb0ELb0ELb0ELb0ELi2ELi4ELi4ELi4ELb0EEENS1_21CollectiveEpilogueBwdISA_SB_SD_Li256ELb0ELb0ELi2EEENS1_19SingleTileSchedulerILb0ELb0ELb0ELi128EEEEEEEEEvNT_6ParamsE$__umulhi)
$_ZN7cutlass13device_kernelIN5flash19enable_sm80_to_sm89INS1_16FlashAttnBwdSm80INS1_25CollectiveMainloopBwdSm80ILi2ELi2EN4cute5tupleIJNS5_1CILi128EEES8_NS7_ILi64EEEEEENS_10bfloat16_tEfNS_4arch4Sm80ELb0ELb1ELb1ELb0ELb0ELb0ELb0ELb0ELi2ELi4ELi4ELi4ELb0EEENS1_21CollectiveEpilogueBwdISA_SB_SD_Li256ELb0ELb0ELi2EEENS1_19SingleTileSchedulerILb0ELb0ELb0ELi128EEEEEEEEEvNT_6ParamsE$__umulhi:
[----:B------:R-:W-:Y:S01]  /*692f0*/  MOV R8, R2 ;  /* 0x0000000200087202 */ /* 0x000fe20000000f00 */
[----:B------:R-:W-:Y:S01]  /*69300*/  IMAD.HI.U32 R6, R7, R6, RZ ;  /* 0x0000000607067227 */ /* 0x000fe200078e00ff */
[----:B------:R-:W-:-:S04]  /*69310*/  MOV R9, 0x0 ;  /* 0x0000000000097802 */ /* 0x000fc80000000f00 */
[----:B------:R-:W-:Y:S05]  /*69320*/  RET.REL.NODEC R8 `(_ZN7cutlass13device_kernelIN5flash19enable_sm80_to_sm89INS1_16FlashAttnBwdSm80INS1_25CollectiveMainloopBwdSm80ILi2ELi2EN4cute5tupleIJNS5_1CILi128EEES8_NS7_ILi64EEEEEENS_10bfloat16_tEfNS_4arch4Sm80ELb0ELb1ELb1ELb0ELb0ELb0ELb0ELb0ELi2ELi4ELi4ELi4ELb0EEENS1_21CollectiveEpilogueBwdISA_SB_SD_Li256ELb0ELb0ELi2EEENS1_19SingleTileSchedulerILb0ELb0ELb0ELi128EEEEEEEEEvNT_6ParamsE) ;  /* 0xfff96cd008007950 */ /* 0x000fea0003c3ffff */
        .type           $_ZN7cutlass13device_kernelIN5flash19enable_sm80_to_sm89INS1_16FlashAttnBwdSm80INS1_25CollectiveMainloopBwdSm80ILi2ELi2EN4cute5tupleIJNS5_1CILi128EEES8_NS7_ILi64EEEEEENS_10bfloat16_tEfNS_4arch4Sm80ELb0ELb1ELb1ELb0ELb0ELb0ELb0ELb0ELi2ELi4ELi4ELi4ELb0EEENS1_21CollectiveEpilogueBwdISA_SB_SD_Li256ELb0ELb0ELi2EEENS1_19SingleTileSchedulerILb0ELb0ELb0ELi128EEEEEEEEEvNT_6ParamsE$exp2f,@function
        .size           $_ZN7cutlass13device_kernelIN5flash19enable_sm80_to_sm89INS1_16FlashAttnBwdSm80INS1_25CollectiveMainloopBwdSm80ILi2ELi2EN4cute5tupleIJNS5_1CILi128EEES8_NS7_ILi64EEEEEENS_10bfloat16_tEfNS_4arch4Sm80ELb0ELb1ELb1ELb0ELb0ELb0ELb0ELb0ELi2ELi4ELi4ELi4ELb0EEENS1_21CollectiveEpilogueBwdISA_SB_SD_Li256ELb0ELb0ELi2EEENS1_19SingleTileSchedulerILb0ELb0ELb0ELi128EEEEEEEEEvNT_6ParamsE$exp2f,($_ZN7cutlass13device_kernelIN5flash19enable_sm80_to_sm89INS1_16FlashAttnBwdSm80INS1_25CollectiveMainloopBwdSm80ILi2ELi2EN4cute5tupleIJNS5_1CILi128EEES8_NS7_ILi64EEEEEENS_10bfloat16_tEfNS_4arch4Sm80ELb0ELb1ELb1ELb0ELb0ELb0ELb0ELb0ELi2ELi4ELi4ELi4ELb0EEENS1_21CollectiveEpilogueBwdISA_SB_SD_Li256ELb0ELb0ELi2EEENS1_19SingleTileSchedulerILb0ELb0ELb0ELi128EEEEEEEEEvNT_6ParamsE$min - $_ZN7cutlass13device_kernelIN5flash19enable_sm80_to_sm89INS1_16FlashAttnBwdSm80INS1_25CollectiveMainloopBwdSm80ILi2ELi2EN4cute5tupleIJNS5_1CILi128EEES8_NS7_ILi64EEEEEENS_10bfloat16_tEfNS_4arch4Sm80ELb0ELb1ELb1ELb0ELb0ELb0ELb0ELb0ELi2ELi4ELi4ELi4ELb0EEENS1_21CollectiveEpilogueBwdISA_SB_SD_Li256ELb0ELb0ELi2EEENS1_19SingleTileSchedulerILb0ELb0ELb0ELi128EEEEEEEEEvNT_6ParamsE$exp2f)
$_ZN7cutlass13device_kernelIN5flash19enable_sm80_to_sm89INS1_16FlashAttnBwdSm80INS1_25CollectiveMainloopBwdSm80ILi2ELi2EN4cute5tupleIJNS5_1CILi128EEES8_NS7_ILi64EEEEEENS_10bfloat16_tEfNS_4arch4Sm80ELb0ELb1ELb1ELb0ELb0ELb0ELb0ELb0ELi2ELi4ELi4ELi4ELb0EEENS1_21CollectiveEpilogueBwdISA_SB_SD_Li256ELb0ELb0ELi2EEENS1_19SingleTileSchedulerILb0ELb0ELb0ELi128EEEEEEEEEvNT_6ParamsE$exp2f:
[----:B------:R-:W1:Y:S01]  /*69330*/  MUFU.EX2 R6, R6 ;  /* 0x0000000600067308 */ /* 0x000e620000000800 */
[----:B------:R-:W-:-:S04]  /*69340*/  MOV R3, 0x0 ;  /* 0x0000000000037802 */ /* 0x000fc80000000f00 */
[----:B------:R-:W-:Y:S05]  /*69350*/  RET.REL.NODEC R2 `(_ZN7cutlass13device_kernelIN5flash19enable_sm80_to_sm89INS1_16FlashAttnBwdSm80INS1_25CollectiveMainloopBwdSm80ILi2ELi2EN4cute5tupleIJNS5_1CILi128EEES8_NS7_ILi64EEEEEENS_10bfloat16_tEfNS_4arch4Sm80ELb0ELb1ELb1ELb0ELb0ELb0ELb0ELb0ELi2ELi4ELi4ELi4ELb0EEENS1_21CollectiveEpilogueBwdISA_SB_SD_Li256ELb0ELb0ELi2EEENS1_19SingleTileSchedulerILb0ELb0ELb0ELi128EEEEEEEEEvNT_6ParamsE) ;  /* 0xfff96ca002007950 */ /* 0x000fea0003c3ffff */
        .type           $_ZN7cutlass13device_kernelIN5flash19enable_sm80_to_sm89INS1_16FlashAttnBwdSm80INS1_25CollectiveMainloopBwdSm80ILi2ELi2EN4cute5tupleIJNS5_1CILi128EEES8_NS7_ILi64EEEEEENS_10bfloat16_tEfNS_4arch4Sm80ELb0ELb1ELb1ELb0ELb0ELb0ELb0ELb0ELi2ELi4ELi4ELi4ELb0EEENS1_21CollectiveEpilogueBwdISA_SB_SD_Li256ELb0ELb0ELi2EEENS1_19SingleTileSchedulerILb0ELb0ELb0ELi128EEEEEEEEEvNT_6ParamsE$min,@function
        .size           $_ZN7cutlass13device_kernelIN5flash19enable_sm80_to_sm89INS1_16FlashAttnBwdSm80INS1_25CollectiveMainloopBwdSm80ILi2ELi2EN4cute5tupleIJNS5_1CILi128EEES8_NS7_ILi64EEEEEENS_10bfloat16_tEfNS_4arch4Sm80ELb0ELb1ELb1ELb0ELb0ELb0ELb0ELb0ELi2ELi4ELi4ELi4ELb0EEENS1_21CollectiveEpilogueBwdISA_SB_SD_Li256ELb0ELb0ELi2EEENS1_19SingleTileSchedulerILb0ELb0ELb0ELi128EEEEEEEEEvNT_6ParamsE$min,(.L_x_8437 - $_ZN7cutlass13device_kernelIN5flash19enable_sm80_to_sm89INS1_16FlashAttnBwdSm80INS1_25CollectiveMainloopBwdSm80ILi2ELi2EN4cute5tupleIJNS5_1CILi128EEES8_NS7_ILi64EEEEEENS_10bfloat16_tEfNS_4arch4Sm80ELb0ELb1ELb1ELb0ELb0ELb0ELb0ELb0ELi2ELi4ELi4ELi4ELb0EEENS1_21CollectiveEpilogueBwdISA_SB_SD_Li256ELb0ELb0ELi2EEENS1_19SingleTileSchedulerILb0ELb0ELb0ELi128EEEEEEEEEvNT_6ParamsE$min)
$_ZN7cutlass13device_kernelIN5flash19enable_sm80_to_sm89INS1_16FlashAttnBwdSm80INS1_25CollectiveMainloopBwdSm80ILi2ELi2EN4cute5tupleIJNS5_1CILi128EEES8_NS7_ILi64EEEEEENS_10bfloat16_tEfNS_4arch4Sm80ELb0ELb1ELb1ELb0ELb0ELb0ELb0ELb0ELi2ELi4ELi4ELi4ELb0EEENS1_21CollectiveEpilogueBwdISA_SB_SD_Li256ELb0ELb0ELi2EEENS1_19SingleTileSchedulerILb0ELb0ELb0ELi128EEEEEEEEEvNT_6ParamsE$min:
[----:B------:R-:W-:Y:S02]  /*69360*/  MOV R9, 0x0 ;  /* 0x0000000000097802 */ /* 0x000fe40000000f00 */
[----:B------:R-:W-:Y:S02]  /*69370*/  IMNMX R2, R2, R55, PT ;  /* 0x0000003702027217 */ /* 0x000fe40003800200 */
[----:B------:R-:W-:Y:S05]  /*69380*/  RET.REL.NODEC R8 `(_ZN7cutlass13device_kernelIN5flash19enable_sm80_to_sm89INS1_16FlashAttnBwdSm80INS1_25CollectiveMainloopBwdSm80ILi2ELi2EN4cute5tupleIJNS5_1CILi128EEES8_NS7_ILi64EEEEEENS_10bfloat16_tEfNS_4arch4Sm80ELb0ELb1ELb1ELb0ELb0ELb0ELb0ELb0ELi2ELi4ELi4ELi4ELb0EEENS1_21CollectiveEpilogueBwdISA_SB_SD_Li256ELb0ELb0ELi2EEENS1_19SingleTileSchedulerILb0ELb0ELb0ELi128EEEEEEEEEvNT_6ParamsE) ;  /* 0xfff96c7008007950 */ /* 0x000fea0003c3ffff */
.L_x_1592:
        /* <DEDUP_REMOVED lines=15> */
.L_x_8437:


//--------------------- .text._ZN7cutlass13device_kernelIN5flash19enable_sm80_to_sm89INS1_16FlashAttnBwdSm80INS1_25CollectiveMainloopBwdSm80ILi2ELi2EN4cute5tupleIJNS5_1CILi128EEES8_NS7_ILi64EEEEEENS_10bfloat16_tEfNS_4arch4Sm80ELb0ELb1ELb1ELb0ELb1ELb0ELb0ELb0ELi2ELi4ELi4ELi4ELb0EEENS1_21CollectiveEpilogueBwdISA_SB_SD_Li256ELb0ELb0ELi2EEENS1_19SingleTileSchedulerILb0ELb0ELb0ELi128EEEEEEEEEvNT_6ParamsE --------------------------
	.section	.text._ZN7cutlass13device_kernelIN5flash19enable_sm80_to_sm89INS1_16FlashAttnBwdSm80INS1_25CollectiveMainloopBwdSm80ILi2ELi2EN4cute5tupleIJNS5_1CILi128EEES8_NS7_ILi64EEEEEENS_10bfloat16_tEfNS_4arch4Sm80ELb0ELb1ELb1ELb0ELb1ELb0ELb0ELb0ELi2ELi4ELi4ELi4ELb0EEENS1_21CollectiveEpilogueBwdISA_SB_SD_Li256ELb0ELb0ELi2EEENS1_19SingleTileSchedulerILb0ELb0ELb0ELi128EEEEEEEEEvNT_6ParamsE,"ax",@progbits
	.sectioninfo	@"SHI_REGISTERS=128"
	.align	128
.text._ZN7cutlass13device_kernelIN5flash19enable_sm80_to_sm89INS1_16FlashAttnBwdSm80INS1_25CollectiveMainloopBwdSm80ILi2ELi2EN4cute5tupleIJNS5_1CILi128EEES8_NS7_ILi64EEEEEENS_10bfloat16_tEfNS_4arch4Sm80ELb0ELb1ELb1ELb0ELb1ELb0ELb0ELb0ELi2ELi4ELi4ELi4ELb0EEENS1_21CollectiveEpilogueBwdISA_SB_SD_Li256ELb0ELb0ELi2EEENS1_19SingleTileSchedulerILb0ELb0ELb0ELi128EEEEEEEEEvNT_6ParamsE:
        .type           _ZN7cutlass13device_kernelIN5flash19enable_sm80_to_sm89INS1_16FlashAttnBwdSm80INS1_25CollectiveMainloopBwdSm80ILi2ELi2EN4cute5tupleIJNS5_1CILi128EEES8_NS7_ILi64EEEEEENS_10bfloat16_tEfNS_4arch4Sm80ELb0ELb1ELb1ELb0ELb1ELb0ELb0ELb0ELi2ELi4ELi4ELi4ELb0EEENS1_21CollectiveEpilogueBwdISA_SB_SD_Li256ELb0ELb0ELi2EEENS1_19SingleTileSchedulerILb0ELb0ELb0ELi128EEEEEEEEEvNT_6ParamsE,@function
        .size           _ZN7cutlass13device_kernelIN5flash19enable_sm80_to_sm89INS1_16FlashAttnBwdSm80INS1_25CollectiveMainloopBwdSm80ILi2ELi2EN4cute5tupleIJNS5_1CILi128EEES8_NS7_ILi64EEEEEENS_10bfloat16_tEfNS_4arch4Sm80ELb0ELb1ELb1ELb0ELb1ELb0ELb0ELb0ELi2ELi4ELi4ELi4ELb0EEENS1_21CollectiveEpilogueBwdISA_SB_SD_Li256ELb0ELb0ELi2EEENS1_19SingleTileSchedulerILb0ELb0ELb0ELi128EEEEEEEEEvNT_6ParamsE,(.L_x_8837 - _ZN7cutlass13device_kernelIN5flash19enable_sm80_to_sm89INS1_16FlashAttnBwdSm80INS1_25CollectiveMainloopBwdSm80ILi2ELi2EN4cute5tupleIJNS5_1CILi128EEES8_NS7_ILi64EEEEEENS_10bfloat16_tEfNS_4arch4Sm80ELb0ELb1ELb1ELb0ELb1ELb0ELb0ELb0ELi2ELi4ELi4ELi4ELb0EEENS1_21CollectiveEpilogueBwdISA_SB_SD_Li256ELb0ELb0ELi2EEENS1_19SingleTileSchedulerILb0ELb0ELb0ELi128EEEEEEEEEvNT_6ParamsE)
        .other          _ZN7cutlass13device_kernelIN5flash19enable_sm80_to_sm89INS1_16FlashAttnBwdSm80INS1_25CollectiveMainloopBwdSm80ILi2ELi2EN4cute5tupleIJNS5_1CILi128EEES8_NS7_ILi64EEEEEENS_10bfloat16_tEfNS_4arch4Sm80ELb0ELb1ELb1ELb0ELb1ELb0ELb0ELb0ELi2ELi4ELi4ELi4ELb0EEENS1_21CollectiveEpilogueBwdISA_SB_SD_Li256ELb0ELb0ELi2EEENS1_19SingleTileSchedulerILb0ELb0ELb0ELi128EEEEEEEEEvNT_6ParamsE,@"STO_CUDA_ENTRY STV_DEFAULT"
_ZN7cutlass13device_kernelIN5flash19enable_sm80_to_sm89INS1_16FlashAttnBwdSm80INS1_25CollectiveMainloopBwdSm80ILi2ELi2EN4cute5tupleIJNS5_1CILi128EEES8_NS7_ILi64EEEEEENS_10bfloat16_tEfNS_4arch4Sm80ELb0ELb1ELb1ELb0ELb1ELb0ELb0ELb0ELi2ELi4ELi4ELi4ELb0EEENS1_21CollectiveEpilogueBwdISA_SB_SD_Li256ELb0ELb0ELi2EEENS1_19SingleTileSchedulerILb0ELb0ELb0ELi128EEEEEEEEEvNT_6ParamsE:
        /* <DEDUP_REMOVED lines=46> */
.L_x_1593:
[----:B------:R-:W-:-:S04]  /*02e0*/  MOV R3, R26 ;  /* 0x0000001a00037202 */ /* 0x000fc80000000f00 */
.L_x_1594:
        /* <DEDUP_REMOVED lines=787> */
.L_x_1597:
[----:B--2---:R-:W-:Y:S05]  /*3420*/  BSYNC B0 ;  /* 0x0000000000007941 */ /* 0x004fea0003800000 */
.L_x_1596:
        /* <DEDUP_REMOVED lines=311> */
.L_x_1601:
[----:B-1----:R-:W-:Y:S02]  /*47a0*/  MOV R32, 0x47c0 ;  /* 0x000047c000207802 */ /* 0x002fe40000000f00 */
[----:B------:R-:W-:Y:S05]  /*47b0*/  CALL.REL.NOINC `($_ZN7cutlass13device_kernelIN5flash19enable_sm80_to_sm89INS1_16FlashAttnBwdSm80INS1_25CollectiveMainloopBwdSm80ILi2ELi2EN4cute5tupleIJNS5_1CILi128EEES8_NS7_ILi64EEEEEENS_10bfloat16_tEfNS_4arch4Sm80ELb0ELb1ELb1ELb0ELb1ELb0ELb0ELb0ELi2ELi4ELi4ELi4ELb0EEENS1_21CollectiveEpilogueBwdISA_SB_SD_Li256ELb0ELb0ELi2EEENS1_19SingleTileSchedulerILb0ELb0ELb0ELi128EEEEEEEEEvNT_6ParamsE$_ZZN5flash25CollectiveMainloopBwdSm80ILi2ELi2EN4cute5tupleIJNS1_1CILi128EEES4_NS3_ILi64EEEEEEN7cutlass10bfloat16_tEfNS7_4arch4Sm80ELb0ELb1ELb1ELb0ELb1ELb0ELb0ELb0ELi2ELi4ELi4ELi4ELb0EE3mmaINS_16FlashAttnBwdSm80ISB_NS_21CollectiveEpilogueBwdIS6_S8_SA_Li256ELb0ELb0ELi2EEENS_19SingleTileSchedulerILb0ELb0ELb0ELi128EEEE13SharedStorageENS1_6TensorINS1_11ArrayEngineIfLm32EEENS1_6LayoutINS2_IJNS2_IJNS3_ILi2EEESO_EEESO_NS3_ILi4EEEEEENS2_IJNS2_IJNS3_ILi1EEESO_EEESQ_NS3_ILi8EEEEEEEEEEEEbRKNSB_6ParamsERT0_S12_iNS2_IJiiiEEERT_ENKUliT_E_clIZSC_ISJ_SX_EbS10_S12_S12_iS13_S15_EUlRS16_iE_EEDaiS16_) ;  /* 0x00010bd000007944 */ /* 0x000fea0003c00000 */
[----:B---3--:R-:W2:Y:S02]  /*47c0*/  LDL R2, [R1+0x430] ;  /* 0x0004300001027983 */ /* 0x008ea40000100800 */
[----:B--2---:R-:W-:-:S04]  /*47d0*/  IADD3 R2, R2, 0x1, RZ ;  /* 0x0000000102027810 */ /* 0x004fc80007ffe0ff */
[----:B------:R-:W-:Y:S01]  /*47e0*/  ISETP.GE.AND P0, PT, R2, R41, PT ;  /* 0x000000290200720c */ /* 0x000fe20003f06270 */
[----:B------:R1:W-:-:S12]  /*47f0*/  STL [R1+0x430], R2 ;  /* 0x0004300201007387 */ /* 0x0003d80000100800 */
[----:B------:R-:W-:Y:S05]  /*4800*/  @!P0 BRA `(.L_x_1601) ;  /* 0xffffff9000008947 */ /* 0x000fea000383ffff */
[----:B------:R-:W-:Y:S05]  /*4810*/  BSYNC B3 ;  /* 0x0000000000037941 */ /* 0x000fea0003800000 */
.L_x_1600:
        /* <DEDUP_REMOVED lines=8> */
.L_x_1599:
[----:B------:R-:W-:Y:S05]  /*48a0*/  BSYNC B4 ;  /* 0x0000000000047941 */ /* 0x000fea0003800000 */
.L_x_1598:
        /* <DEDUP_REMOVED lines=41> */
.L_x_1595:
        /* <DEDUP_REMOVED lines=159> */
.L_x_1604:
[----:B------:R-:W-:Y:S05]  /*5530*/  BSYNC B0 ;  /* 0x0000000000007941 */ /* 0x000fea0003800000 */
.L_x_1603:
        /* <DEDUP_REMOVED lines=16> */
.L_x_1606:
[----:B------:R-:W-:Y:S05]  /*5640*/  BSYNC B0 ;  /* 0x0000000000007941 */ /* 0x000fea0003800000 */
.L_x_1605:
        /* <DEDUP_REMOVED lines=16> */
.L_x_1608:
[----:B------:R-:W-:Y:S05]  /*5750*/  BSYNC B0 ;  /* 0x0000000000007941 */ /* 0x000fea0003800000 */
.L_x_1607:
        /* <DEDUP_REMOVED lines=16> */
.L_x_1610:
[----:B------:R-:W-:Y:S05]  /*5860*/  BSYNC B0 ;  /* 0x0000000000007941 */ /* 0x000fea0003800000 */
.L_x_1609:
        /* <DEDUP_REMOVED lines=19> */
.L_x_1612:
[----:B------:R-:W-:Y:S05]  /*59a0*/  BSYNC B0 ;  /* 0x0000000000007941 */ /* 0x000fea0003800000 */
.L_x_1611:
        /* <DEDUP_REMOVED lines=14> */
.L_x_1614:
[----:B------:R-:W-:Y:S05]  /*5a90*/  BSYNC B0 ;  /* 0x0000000000007941 */ /* 0x000fea0003800000 */
.L_x_1613:
        /* <DEDUP_REMOVED lines=14> */
.L_x_1616:
[----:B------:R-:W-:Y:S05]  /*5b80*/  BSYNC B0 ;  /* 0x0000000000007941 */ /* 0x000fea0003800000 */
.L_x_1615:
        /* <DEDUP_REMOVED lines=13> */
.L_x_1602:
        /* <DEDUP_REMOVED lines=35> */
.L_x_1618:
[----:B------:R-:W-:Y:S05]  /*5e90*/  BSYNC B0 ;  /* 0x0000000000007941 */ /* 0x000fea0003800000 */
.L_x_1617:
        /* <DEDUP_REMOVED lines=16> */
.L_x_1620:
[----:B------:R-:W-:Y:S05]  /*5fa0*/  BSYNC B0 ;  /* 0x0000000000007941 */ /* 0x000fea0003800000 */
.L_x_1619:
        /* <DEDUP_REMOVED lines=16> */
.L_x_1622:
[----:B------:R-:W-:Y:S05]  /*60b0*/  BSYNC B0 ;  /* 0x0000000000007941 */ /* 0x000fea0003800000 */
.L_x_1621:
        /* <DEDUP_REMOVED lines=15> */
.L_x_1624:
[----:B------:R-:W-:Y:S05]  /*61b0*/  BSYNC B0 ;  /* 0x0000000000007941 */ /* 0x000fea0003800000 */
.L_x_1623:
        /* <DEDUP_REMOVED lines=19> */
.L_x_1626:
[----:B------:R-:W-:Y:S05]  /*62f0*/  BSYNC B0 ;  /* 0x0000000000007941 */ /* 0x000fea0003800000 */
.L_x_1625:
        /* <DEDUP_REMOVED lines=14> */
.L_x_1628:
[----:B------:R-:W-:Y:S05]  /*63e0*/  BSYNC B0 ;  /* 0x0000000000007941 */ /* 0x000fea0003800000 */
.L_x_1627:
        /* <DEDUP_REMOVED lines=14> */
.L_x_1630:
[----:B------:R-:W-:Y:S05]  /*64d0*/  BSYNC B0 ;  /* 0x0000000000007941 */ /* 0x000fea0003800000 */
.L_x_1629:
        /* <DEDUP_REMOVED lines=13> */
        .type           $_ZN7cutlass13device_kernelIN5flash19enable_sm80_to_sm89INS1_16FlashAttnBwdSm80INS1_25CollectiveMainloopBwdSm80ILi2ELi2EN4cute5tupleIJNS5_1CILi128EEES8_NS7_ILi64EEEEEENS_10bfloat16_tEfNS_4arch4Sm80ELb0ELb1ELb1ELb0ELb1ELb0ELb0ELb0ELi2ELi4ELi4ELi4ELb0EEENS1_21CollectiveEpilogueBwdISA_SB_SD_Li256ELb0ELb0ELi2EEENS1_19SingleTileSchedulerILb0ELb0ELb0ELi128EEEEEEEEEvNT_6ParamsE$_ZN4cute12iter_adaptorIPKN7cutlass10bfloat16_tENS_8gmem_ptrIS4_EEEC2ES4_,@function
        .size           $_ZN7cutlass13device_kernelIN5flash19enable_sm80_to_sm89INS1_16FlashAttnBwdSm80INS1_25CollectiveMainloopBwdSm80ILi2ELi2EN4cute5tupleIJNS5_1CILi128EEES8_NS7_ILi64EEEEEENS_10bfloat16_tEfNS_4arch4Sm80ELb0ELb1ELb1ELb0ELb1ELb0ELb0ELb0ELi2ELi4ELi4ELi4ELb0EEENS1_21CollectiveEpilogueBwdISA_SB_SD_Li256ELb0ELb0ELi2EEENS1_19SingleTileSchedulerILb0ELb0ELb0ELi128EEEEEEEEEvNT_6ParamsE$_ZN4cute12iter_adaptorIPKN7cutlass10bfloat16_tENS_8gmem_ptrIS4_EEEC2ES4_,($_ZN7cutlass13device_kernelIN5flash19enable_sm80_to_sm89INS1_16FlashAttnBwdSm80INS1_25CollectiveMainloopBwdSm80ILi2ELi2EN4cute5tupleIJNS5_1CILi128EEES8_NS7_ILi64EEEEEENS_10bfloat16_tEfNS_4arch4Sm80ELb0ELb1ELb1ELb0ELb1ELb0ELb0ELb0ELi2ELi4ELi4ELi4ELb0EEENS1_21CollectiveEpilogueBwdISA_SB_SD_Li256ELb0ELb0ELi2EEENS1_19SingleTileSchedulerILb0ELb0ELb0ELi128EEEEEEEEEvNT_6ParamsE$_ZN4cute12iter_adaptorIPKN7cutlass9uint128_tENS_8gmem_ptrIS4_EEEC2ES4_ - $_ZN7cutlass13device_kernelIN5flash19enable_sm80_to_sm89INS1_16FlashAttnBwdSm80INS1_25CollectiveMainloopBwdSm80ILi2ELi2EN4cute5tupleIJNS5_1CILi128EEES8_NS7_ILi64EEEEEENS_10bfloat16_tEfNS_4arch4Sm80ELb0ELb1ELb1ELb0ELb1ELb0ELb0ELb0ELi2ELi4ELi4ELi4ELb0EEENS1_21CollectiveEpilogueBwdISA_SB_SD_Li256ELb0ELb0ELi2EEENS1_19SingleTileSchedulerILb0ELb0ELb0ELi128EEEEEEEEEvNT_6ParamsE$_ZN4cute12iter_adaptorIPKN7cutlass10bfloat16_tENS_8gmem_ptrIS4_EEEC2ES4_)
$_ZN7cutlass13device_kernelIN5flash19enable_sm80_to_sm89INS1_16FlashAttnBwdSm80INS1_25CollectiveMainloopBwdSm80ILi2ELi2EN4cute5tupleIJNS5_1CILi128EEES8_NS7_ILi64EEEEEENS_10bfloat16_tEfNS_4arch4Sm80ELb0ELb1ELb1ELb0ELb1ELb0ELb0ELb0ELi2ELi4ELi4ELi4ELb0EEENS1_21CollectiveEpilogueBwdISA_SB_SD_Li256ELb0ELb0ELi2EEENS1_19SingleTileSchedulerILb0ELb0ELb0ELi128EEEEEEEEEvNT_6ParamsE$_ZN4cute12iter_adaptorIPKN7cutlass10bfloat16_tENS_8gmem_ptrIS4_EEEC2ES4_:
[----:B------:R-:W-:Y:S01]  /*65b0*/  IADD3 R5, R83, -c[0x0][0x20], RZ ;  /* 0x8000080053057a10 */ /* 0x000fe20007ffe0ff */
[----:B------:R-:W-:Y:S01]  /*65c0*/  IMAD.MOV.U32 R80, RZ, RZ, R4 ;  /* 0x000000ffff507224 */ /* 0x000fe200078e0004 */
[----:B------:R-:W-:Y:S01]  /*65d0*/  MOV R81, R11 ;  /* 0x0000000b00517202 */ /* 0x000fe20000000f00 */
[----:B------:R-:W-:-:S04]  /*65e0*/  IMAD.MOV.U32 R11, RZ, RZ, 0x0 ;  /* 0x00000000ff0b7424 */ /* 0x000fc800078e00ff */
[----:B------:R1:W-:Y:S01]  /*65f0*/  STL.64 [R5], R80 ;  /* 0x0000005005007387 */ /* 0x0003e20000100a00 */
[----:B------:R-:W-:Y:S05]  /*6600*/  RET.REL.NODEC R10 `(_ZN7cutlass13device_kernelIN5flash19enable_sm80_to_sm89INS1_16FlashAttnBwdSm80INS1_25CollectiveMainloopBwdSm80ILi2ELi2EN4cute5tupleIJNS5_1CILi128EEES8_NS7_ILi64EEEEEENS_10bfloat16_tEfNS_4arch4Sm80ELb0ELb1ELb1ELb0ELb1ELb0ELb0ELb0ELi2ELi4ELi4ELi4ELb0EEENS1_21CollectiveEpilogueBwdISA_SB_SD_Li256ELb0ELb0ELi2EEENS1_19SingleTileSchedulerILb0ELb0ELb0ELi128EEEEEEEEEvNT_6ParamsE) ;  /* 0xffff99f00a007950 */ /* 0x000fea0003c3ffff */
        .type           $_ZN7cutlass13device_kernelIN5flash19enable_sm80_to_sm89INS1_16FlashAttnBwdSm80INS1_25CollectiveMainloopBwdSm80ILi2ELi2EN4cute5tupleIJNS5_1CILi128EEES8_NS7_ILi64EEEEEENS_10bfloat16_tEfNS_4arch4Sm80ELb0ELb1ELb1ELb0ELb1ELb0ELb0ELb0ELi2ELi4ELi4ELi4ELb0EEENS1_21CollectiveEpilogueBwdISA_SB_SD_Li256ELb0ELb0ELi2EEENS1_19SingleTileSchedulerILb0ELb0ELb0ELi128EEEEEEEEEvNT_6ParamsE$_ZN4cute12iter_adaptorIPKN7cutlass9uint128_tENS_8gmem_ptrIS4_EEEC2ES4_,@function
        .size           $_ZN7cutlass13device_kernelIN5flash19enable_sm80_to_sm89INS1_16FlashAttnBwdSm80INS1_25CollectiveMainloopBwdSm80ILi2ELi2EN4cute5tupleIJNS5_1CILi128EEES8_NS7_ILi64EEEEEENS_10bfloat16_tEfNS_4arch4Sm80ELb0ELb1ELb1ELb0ELb1ELb0ELb0ELb0ELi2ELi4ELi4ELi4ELb0EEENS1_21CollectiveEpilogueBwdISA_SB_SD_Li256ELb0ELb0ELi2EEENS1_19SingleTileSchedulerILb0ELb0ELb0ELi128EEEEEEEEEvNT_6ParamsE$_ZN4cute12iter_adaptorIPKN7cutlass9uint128_tENS_8gmem_ptrIS4_EEEC2ES4_,($_ZN7cutlass13device_kernelIN5flash19enable_sm80_to_sm89INS1_16FlashAttnBwdSm80INS1_25CollectiveMainloopBwdSm80ILi2ELi2EN4cute5tupleIJNS5_1CILi128EEES8_NS7_ILi64EEEEEENS_10bfloat16_tEfNS_4arch4Sm80ELb0ELb1ELb1ELb0ELb1ELb0ELb0ELb0ELi2ELi4ELi4ELi4ELb0EEENS1_21CollectiveEpilogueBwdISA_SB_SD_Li256ELb0ELb0ELi2EEENS1_19SingleTileSchedulerILb0ELb0ELb0ELi128EEEEEEEEEvNT_6ParamsE$_ZN4cute12iter_adaptorIPKfNS_8gmem_ptrIS2_EEEC2ES2_ - $_ZN7cutlass13device_kernelIN5flash19enable_sm80_to_sm89INS1_16FlashAttnBwdSm80INS1_25CollectiveMainloopBwdSm80ILi2ELi2EN4cute5tupleIJNS5_1CILi128EEES8_NS7_ILi64EEEEEENS_10bfloat16_tEfNS_4arch4Sm80ELb0ELb1ELb1ELb0ELb1ELb0ELb0ELb0ELi2ELi4ELi4ELi4ELb0EEENS1_21CollectiveEpilogueBwdISA_SB_SD_Li256ELb0ELb0ELi2EEENS1_19SingleTileSchedulerILb0ELb0ELb0ELi128EEEEEEEEEvNT_6ParamsE$_ZN4cute12iter_adaptorIPKN7cutlass9uint128_tENS_8gmem_ptrIS4_EEEC2ES4_)
$_ZN7cutlass13device_kernelIN5flash19enable_sm80_to_sm89INS1_16FlashAttnBwdSm80INS1_25CollectiveMainloopBwdSm80ILi2ELi2EN4cute5tupleIJNS5_1CILi128EEES8_NS7_ILi64EEEEEENS_10bfloat16_tEfNS_4arch4Sm80ELb0ELb1ELb1ELb0ELb1ELb0ELb0ELb0ELi2ELi4ELi4ELi4ELb0EEENS1_21CollectiveEpilogueBwdISA_SB_SD_Li256ELb0ELb0ELi2EEENS1_19SingleTileSchedulerILb0ELb0ELb0ELi128EEEEEEEEEvNT_6ParamsE$_ZN4cute12iter_adaptorIPKN7cutlass9uint128_tENS_8gmem_ptrIS4_EEEC2ES4_:
[----:B------:R-:W-:Y:S02]  /*6610*/  IADD3 R4, R83, -c[0x0][0x20], RZ ;  /* 0x8000080053047a10 */ /* 0x000fe40007ffe0ff */
[----:B------:R-:W-:-:S03]  /*6620*/  MOV R81, 0x0 ;  /* 0x0000000000517802 */ /* 0x000fc60000000f00 */
[----:B------:R1:W-:Y:S01]  /*6630*/  STL.64 [R4], R2 ;  /* 0x0000000204007387 */ /* 0x0003e20000100a00 */
[----:B------:R-:W-:Y:S05]  /*6640*/  RET.REL.NODEC R80 `(_ZN7cutlass13device_kernelIN5flash19enable_sm80_to_sm89INS1_16FlashAttnBwdSm80INS1_25CollectiveMainloopBwdSm80ILi2ELi2EN4cute5tupleIJNS5_1CILi128EEES8_NS7_ILi64EEEEEENS_10bfloat16_tEfNS_4arch4Sm80ELb0ELb1ELb1ELb0ELb1ELb0ELb0ELb0ELi2ELi4ELi4ELi4ELb0EEENS1_21CollectiveEpilogueBwdISA_SB_SD_Li256ELb0ELb0ELi2EEENS1_19SingleTileSchedulerILb0ELb0ELb0ELi128EEEEEEEEEvNT_6ParamsE) ;  /* 0xffff99b050007950 */ /* 0x000fea0003c3ffff */
        .type           $_ZN7cutlass13device_kernelIN5flash19enable_sm80_to_sm89INS1_16FlashAttnBwdSm80INS1_25CollectiveMainloopBwdSm80ILi2ELi2EN4cute5tupleIJNS5_1CILi128EEES8_NS7_ILi64EEEEEENS_10bfloat16_tEfNS_4arch4Sm80ELb0ELb1ELb1ELb0ELb1ELb0ELb0ELb0ELi2ELi4ELi4ELi4ELb0EEENS1_21CollectiveEpilogueBwdISA_SB_SD_Li256ELb0ELb0ELi2EEENS1_19SingleTileSchedulerILb0ELb0ELb0ELi128EEEEEEEEEvNT_6ParamsE$_ZN4cute12iter_adaptorIPKfNS_8gmem_ptrIS2_EEEC2ES2_,@function
        .size           $_ZN7cutlass13device_kernelIN5flash19enable_sm80_to_sm89INS1_16FlashAttnBwdSm80INS1_25CollectiveMainloopBwdSm80ILi2ELi2EN4cute5tupleIJNS5_1CILi128EEES8_NS7_ILi64EEEEEENS_10bfloat16_tEfNS_4arch4Sm80ELb0ELb1ELb1ELb0ELb1ELb0ELb0ELb0ELi2ELi4ELi4ELi4ELb0EEENS1_21CollectiveEpilogueBwdISA_SB_SD_Li256ELb0ELb0ELi2EEENS1_19SingleTileSchedulerILb0ELb0ELb0ELi128EEEEEEEEEvNT_6ParamsE$_ZN4cute12iter_adaptorIPKfNS_8gmem_ptrIS2_EEEC2ES2_,($_ZN7cutlass13device_kernelIN5flash19enable_sm80_to_sm89INS1_16FlashAttnBwdSm80INS1_25CollectiveMainloopBwdSm80ILi2ELi2EN4cute5tupleIJNS5_1CILi128EEES8_NS7_ILi64EEEEEENS_10bfloat16_tEfNS_4arch4Sm80ELb0ELb1ELb1ELb0ELb1ELb0ELb0ELb0ELi2ELi4ELi4ELi4ELb0EEENS1_21CollectiveEpilogueBwdISA_SB_SD_Li256ELb0ELb0ELi2EEENS1_19SingleTileSchedulerILb0ELb0ELb0ELi128EEEEEEEEEvNT_6ParamsE$_ZN4cute12iter_adaptorIPN7cutlass10bfloat16_tENS_8smem_ptrIS3_EEEC2ES3_ - $_ZN7cutlass13device_kernelIN5flash19enable_sm80_to_sm89INS1_16FlashAttnBwdSm80INS1_25CollectiveMainloopBwdSm80ILi2ELi2EN4cute5tupleIJNS5_1CILi128EEES8_NS7_ILi64EEEEEENS_10bfloat16_tEfNS_4arch4Sm80ELb0ELb1ELb1ELb0ELb1ELb0ELb0ELb0ELi2ELi4ELi4ELi4ELb0EEENS1_21CollectiveEpilogueBwdISA_SB_SD_Li256ELb0ELb0ELi2EEENS1_19SingleTileSchedulerILb0ELb0ELb0ELi128EEEEEEEEEvNT_6ParamsE$_ZN4cute12iter_adaptorIPKfNS_8gmem_ptrIS2_EEEC2ES2_)
$_ZN7cutlass13device_kernelIN5flash19enable_sm80_to_sm89INS1_16FlashAttnBwdSm80INS1_25CollectiveMainloopBwdSm80ILi2ELi2EN4cute5tupleIJNS5_1CILi128EEES8_NS7_ILi64EEEEEENS_10bfloat16_tEfNS_4arch4Sm80ELb0ELb1ELb1ELb0ELb1ELb0ELb0ELb0ELi2ELi4ELi4ELi4ELb0EEENS1_21CollectiveEpilogueBwdISA_SB_SD_Li256ELb0ELb0ELi2EEENS1_19SingleTileSchedulerILb0ELb0ELb0ELi128EEEEEEEEEvNT_6ParamsE$_ZN4cute12iter_adaptorIPKfNS_8gmem_ptrIS2_EEEC2ES2_:
[----:B------:R-:W-:Y:S02]  /*6650*/  IADD3 R2, R2, -c[0x0][0x20], RZ ;  /* 0x8000080002027a10 */ /* 0x000fe40007ffe0ff */
[----:B------:R-:W-:-:S03]  /*6660*/  MOV R17, 0x0 ;  /* 0x0000000000117802 */ /* 0x000fc60000000f00 */
[----:B------:R1:W-:Y:S01]  /*6670*/  STL.64 [R2], R4 ;  /* 0x0000000402007387 */ /* 0x0003e20000100a00 */
[----:B------:R-:W-:Y:S05]  /*6680*/  RET.REL.NODEC R16 `(_ZN7cutlass13device_kernelIN5flash19enable_sm80_to_sm89INS1_16FlashAttnBwdSm80INS1_25CollectiveMainloopBwdSm80ILi2ELi2EN4cute5tupleIJNS5_1CILi128EEES8_NS7_ILi64EEEEEENS_10bfloat16_tEfNS_4arch4Sm80ELb0ELb1ELb1ELb0ELb1ELb0ELb0ELb0ELi2ELi4ELi4ELi4ELb0EEENS1_21CollectiveEpilogueBwdISA_SB_SD_Li256ELb0ELb0ELi2EEENS1_19SingleTileSchedulerILb0ELb0ELb0ELi128EEEEEEEEEvNT_6ParamsE) ;  /* 0xffff997010007950 */ /* 0x000fea0003c3ffff */
        .type           $_ZN7cutlass13device_kernelIN5flash19enable_sm80_to_sm89INS1_16FlashAttnBwdSm80INS1_25CollectiveMainloopBwdSm80ILi2ELi2EN4cute5tupleIJNS5_1CILi128EEES8_NS7_ILi64EEEEEENS_10bfloat16_tEfNS_4arch4Sm80ELb0ELb1ELb1ELb0ELb1ELb0ELb0ELb0ELi2ELi4ELi4ELi4ELb0EEENS1_21CollectiveEpilogueBwdISA_SB_SD_Li256ELb0ELb0ELi2EEENS1_19SingleTileSchedulerILb0ELb0ELb0ELi128EEEEEEEEEvNT_6ParamsE$_ZN4cute12iter_adaptorIPN7cutlass10bfloat16_tENS_8smem_ptrIS3_EEEC2ES3_,@function
        .size           $_ZN7cutlass13device_kernelIN5flash19enable_sm80_to_sm89INS1_16FlashAttnBwdSm80INS1_25CollectiveMainloopBwdSm80ILi2ELi2EN4cute5tupleIJNS5_1CILi128EEES8_NS7_ILi64EEEEEENS_10bfloat16_tEfNS_4arch4Sm80ELb0ELb1ELb1ELb0ELb1ELb0ELb0ELb0ELi2ELi4ELi4ELi4ELb0EEENS1_21CollectiveEpilogueBwdISA_SB_SD_Li256ELb0ELb0ELi2EEENS1_19SingleTileSchedulerILb0ELb0ELb0ELi128EEEEEEEEEvNT_6ParamsE$_ZN4cute12iter_adaptorIPN7cutlass10bfloat16_tENS_8smem_ptrIS3_EEEC2ES3_,($_ZN7cutlass13device_kernelIN5flash19enable_sm80_to_sm89INS1_16FlashAttnBwdSm80INS1_25CollectiveMainloopBwdSm80ILi2ELi2EN4cute5tupleIJNS5_1CILi128EEES8_NS7_ILi64EEEEEENS_10bfloat16_tEfNS_4arch4Sm80ELb0ELb1ELb1ELb0ELb1ELb0ELb0ELb0ELi2ELi4ELi4ELi4ELb0EEENS1_21CollectiveEpilogueBwdISA_SB_SD_Li256ELb0ELb0ELi2EEENS1_19SingleTileSchedulerILb0ELb0ELb0ELi128EEEEEEEEEvNT_6ParamsE$_ZN4cute12iter_adaptorIPN7cutlass9uint128_tENS_8smem_ptrIS3_EEEC2ES3_ - $_ZN7cutlass13device_kernelIN5flash19enable_sm80_to_sm89INS1_16FlashAttnBwdSm80INS1_25CollectiveMainloopBwdSm80ILi2ELi2EN4cute5tupleIJNS5_1CILi128EEES8_NS7_ILi64EEEEEENS_10bfloat16_tEfNS_4arch4Sm80ELb0ELb1ELb1ELb0ELb1ELb0ELb0ELb0ELi2ELi4ELi4ELi4ELb0EEENS1_21CollectiveEpilogueBwdISA_SB_SD_Li256ELb0ELb0ELi2EEENS1_19SingleTileSchedulerILb0ELb0ELb0ELi128EEEEEEEEEvNT_6ParamsE$_ZN4cute12iter_adaptorIPN7cutlass10bfloat16_tENS_8smem_ptrIS3_EEEC2ES3_)
$_ZN7cutlass13device_kernelIN5flash19enable_sm80_to_sm89INS1_16FlashAttnBwdSm80INS1_25CollectiveMainloopBwdSm80ILi2ELi2EN4cute5tupleIJNS5_1CILi128EEES8_NS7_ILi64EEEEEENS_10bfloat16_tEfNS_4arch4Sm80ELb0ELb1ELb1ELb0ELb1ELb0ELb0ELb0ELi2ELi4ELi4ELi4ELb0EEENS1_21CollectiveEpilogueBwdISA_SB_SD_Li256ELb0ELb0ELi2EEENS1_19SingleTileSchedulerILb0ELb0ELb0ELi128EEEEEEEEEvNT_6ParamsE$_ZN4cute12iter_adaptorIPN7cutlass10bfloat16_tENS_8smem_ptrIS3_EEEC2ES3_:
[----:B------:R-:W-:Y:S02]  /*6690*/  IADD3 R6, R9, -c[0x0][0x20], RZ ;  /* 0x8000080009067a10 */ /* 0x000fe40007ffe0ff */
[----:B------:R-:W-:-:S03]  /*66a0*/  MOV R11, 0x0 ;  /* 0x00000000000b7802 */ /* 0x000fc60000000f00 */
[----:B------:R1:W-:Y:S01]  /*66b0*/  STL.64 [R6], R2 ;  /* 0x0000000206007387 */ /* 0x0003e20000100a00 */
[----:B------:R-:W-:Y:S05]  /*66c0*/  RET.REL.NODEC R10 `(_ZN7cutlass13device_kernelIN5flash19enable_sm80_to_sm89INS1_16FlashAttnBwdSm80INS1_25CollectiveMainloopBwdSm80ILi2ELi2EN4cute5tupleIJNS5_1CILi128EEES8_NS7_ILi64EEEEEENS_10bfloat16_tEfNS_4arch4Sm80ELb0ELb1ELb1ELb0ELb1ELb0ELb0ELb0ELi2ELi4ELi4ELi4ELb0EEENS1_21CollectiveEpilogueBwdISA_SB_SD_Li256ELb0ELb0ELi2EEENS1_19SingleTileSchedulerILb0ELb0ELb0ELi128EEEEEEEEEvNT_6ParamsE) ;  /* 0xffff99300a007950 */ /* 0x000fea0003c3ffff */
        .type           $_ZN7cutlass13device_kernelIN5flash19enable_sm80_to_sm89INS1_16FlashAttnBwdSm80INS1_25CollectiveMainloopBwdSm80ILi2ELi2EN4cute5tupleIJNS5_1CILi128EEES8_NS7_ILi64EEEEEENS_10bfloat16_tEfNS_4arch4Sm80ELb0ELb1ELb1ELb0ELb1ELb0ELb0ELb0ELi2ELi4ELi4ELi4ELb0EEENS1_21CollectiveEpilogueBwdISA_SB_SD_Li256ELb0ELb0ELi2EEENS1_19SingleTileSchedulerILb0ELb0ELb0ELi128EEEEEEEEEvNT_6ParamsE$_ZN4cute12iter_adaptorIPN7cutlass9uint128_tENS_8smem_ptrIS3_EEEC2ES3_,@function
        .size           $_ZN7cutlass13device_kernelIN5flash19enable_sm80_to_sm89INS1_16FlashAttnBwdSm80INS1_25CollectiveMainloopBwdSm80ILi2ELi2EN4cute5tupleIJNS5_1CILi128EEES8_NS7_ILi64EEEEEENS_10bfloat16_tEfNS_4arch4Sm80ELb0ELb1ELb1ELb0ELb1ELb0ELb0ELb0ELi2ELi4ELi4ELi4ELb0EEENS1_21CollectiveEpilogueBwdISA_SB_SD_Li256ELb0ELb0ELi2EEENS1_19SingleTileSchedulerILb0ELb0ELb0ELi128EEEEEEEEEvNT_6ParamsE$_ZN4cute12iter_adaptorIPN7cutlass9uint128_tENS_8smem_ptrIS3_EEEC2ES3_,($_ZN7cutlass13device_kernelIN5flash19enable_sm80_to_sm89INS1_16FlashAttnBwdSm80INS1_25CollectiveMainloopBwdSm80ILi2ELi2EN4cute5tupleIJNS5_1CILi128EEES8_NS7_ILi64EEEEEENS_10bfloat16_tEfNS_4arch4Sm80ELb0ELb1ELb1ELb0ELb1ELb0ELb0ELb0ELi2ELi4ELi4ELi4ELb0EEENS1_21CollectiveEpilogueBwdISA_SB_SD_Li256ELb0ELb0ELi2EEENS1_19SingleTileSchedulerILb0ELb0ELb0ELi128EEEEEEEEEvNT_6ParamsE$_ZN4cute12iter_adaptorIPfNS_8gmem_ptrIS1_EEEC2ES1_ - $_ZN7cutlass13device_kernelIN5flash19enable_sm80_to_sm89INS1_16FlashAttnBwdSm80INS1_25CollectiveMainloopBwdSm80ILi2ELi2EN4cute5tupleIJNS5_1CILi128EEES8_NS7_ILi64EEEEEENS_10bfloat16_tEfNS_4arch4Sm80ELb0ELb1ELb1ELb0ELb1ELb0ELb0ELb0ELi2ELi4ELi4ELi4ELb0EEENS1_21CollectiveEpilogueBwdISA_SB_SD_Li256ELb0ELb0ELi2EEENS1_19SingleTileSchedulerILb0ELb0ELb0ELi128EEEEEEEEEvNT_6ParamsE$_ZN4cute12iter_adaptorIPN7cutlass9uint128_tENS_8smem_ptrIS3_EEEC2ES3_)
$_ZN7cutlass13device_kernelIN5flash19enable_sm80_to_sm89INS1_16FlashAttnBwdSm80INS1_25CollectiveMainloopBwdSm80ILi2ELi2EN4cute5tupleIJNS5_1CILi128EEES8_NS7_ILi64EEEEEENS_10bfloat16_tEfNS_4arch4Sm80ELb0ELb1ELb1ELb0ELb1ELb0ELb0ELb0ELi2ELi4ELi4ELi4ELb0EEENS1_21CollectiveEpilogueBwdISA_SB_SD_Li256ELb0ELb0ELi2EEENS1_19SingleTileSchedulerILb0ELb0ELb0ELi128EEEEEEEEEvNT_6ParamsE$_ZN4cute12iter_adaptorIPN7cutlass9uint128_tENS_8smem_ptrIS3_EEEC2ES3_:
[----:B------:R-:W-:Y:S02]  /*66d0*/  IADD3 R6, R6, -c[0x0][0x20], RZ ;  /* 0x8000080006067a10 */ /* 0x000fe40007ffe0ff */
[----:B------:R-:W-:-:S03]  /*66e0*/  MOV R11, 0x0 ;  /* 0x00000000000b7802 */ /* 0x000fc60000000f00 */
[----:B------:R1:W-:Y:S01]  /*66f0*/  STL.64 [R6], R2 ;  /* 0x0000000206007387 */ /* 0x0003e20000100a00 */
[----:B------:R-:W-:Y:S05]  /*6700*/  RET.REL.NODEC R10 `(_ZN7cutlass13device_kernelIN5flash19enable_sm80_to_sm89INS1_16FlashAttnBwdSm80INS1_25CollectiveMainloopBwdSm80ILi2ELi2EN4cute5tupleIJNS5_1CILi128EEES8_NS7_ILi64EEEEEENS_10bfloat16_tEfNS_4arch4Sm80ELb0ELb1ELb1ELb0ELb1ELb0ELb0ELb0ELi2ELi4ELi4ELi4ELb0EEENS1_21CollectiveEpilogueBwdISA_SB_SD_Li256ELb0ELb0ELi2EEENS1_19SingleTileSchedulerILb0ELb0ELb0ELi128EEEEEEEEEvNT_6ParamsE) ;  /* 0xffff98f00a007950 */ /* 0x000fea0003c3ffff */
        .type           $_ZN7cutlass13device_kernelIN5flash19enable_sm80_to_sm89INS1_16FlashAttnBwdSm80INS1_25CollectiveMainloopBwdSm80ILi2ELi2EN4cute5tupleIJNS5_1CILi128EEES8_NS7_ILi64EEEEEENS_10bfloat16_tEfNS_4arch4Sm80ELb0ELb1ELb1ELb0ELb1ELb0ELb0ELb0ELi2ELi4ELi4ELi4ELb0EEENS1_21CollectiveEpilogueBwdISA_SB_SD_Li256ELb0ELb0ELi2EEENS1_19SingleTileSchedulerILb0ELb0ELb0ELi128EEEEEEEEEvNT_6ParamsE$_ZN4cute12iter_adaptorIPfNS_8gmem_ptrIS1_EEEC2ES1_,@function
        .size           $_ZN7cutlass13device_kernelIN5flash19enable_sm80_to_sm89INS1_16FlashAttnBwdSm80INS1_25CollectiveMainloopBwdSm80ILi2ELi2EN4cute5tupleIJNS5_1CILi128EEES8_NS7_ILi64EEEEEENS_10bfloat16_tEfNS_4arch4Sm80ELb0ELb1ELb1ELb0ELb1ELb0ELb0ELb0ELi2ELi4ELi4ELi4ELb0EEENS1_21CollectiveEpilogueBwdISA_SB_SD_Li256ELb0ELb0ELi2EEENS1_19SingleTileSchedulerILb0ELb0ELb0ELi128EEEEEEEEEvNT_6ParamsE$_ZN4cute12iter_adaptorIPfNS_8gmem_ptrIS1_EEEC2ES1_,($_ZN7cutlass13device_kernelIN5flash19enable_sm80_to_sm89INS1_16FlashAttnBwdSm80INS1_25CollectiveMainloopBwdSm80ILi2ELi2EN4cute5tupleIJNS5_1CILi128EEES8_NS7_ILi64EEEEEENS_10bfloat16_tEfNS_4arch4Sm80ELb0ELb1ELb1ELb0ELb1ELb0ELb0ELb0ELi2ELi4ELi4ELi4ELb0EEENS1_21CollectiveEpilogueBwdISA_SB_SD_Li256ELb0ELb0ELi2EEENS1_19SingleTileSchedulerILb0ELb0ELb0ELi128EEEEEEEEEvNT_6ParamsE$_ZN4cute12iter_adaptorIPfNS_8smem_ptrIS1_EEEC2ES1_ - $_ZN7cutlass13device_kernelIN5flash19enable_sm80_to_sm89INS1_16FlashAttnBwdSm80INS1_25CollectiveMainloopBwdSm80ILi2ELi2EN4cute5tupleIJNS5_1CILi128EEES8_NS7_ILi64EEEEEENS_10bfloat16_tEfNS_4arch4Sm80ELb0ELb1ELb1ELb0ELb1ELb0ELb0ELb0ELi2ELi4ELi4ELi4ELb0EEENS1_21CollectiveEpilogueBwdISA_SB_SD_Li256ELb0ELb0ELi2EEENS1_19SingleTileSchedulerILb0ELb0ELb0ELi128EEEEEEEEEvNT_6ParamsE$_ZN4cute12iter_adaptorIPfNS_8gmem_ptrIS1_EEEC2ES1_)
$_ZN7cutlass13device_kernelIN5flash19enable_sm80_to_sm89INS1_16FlashAttnBwdSm80INS1_25CollectiveMainloopBwdSm80ILi2ELi2EN4cute5tupleIJNS5_1CILi128EEES8_NS7_ILi64EEEEEENS_10bfloat16_tEfNS_4arch4Sm80ELb0ELb1ELb1ELb0ELb1ELb0ELb0ELb0ELi2ELi4ELi4ELi4ELb0EEENS1_21CollectiveEpilogueBwdISA_SB_SD_Li256ELb0ELb0ELi2EEENS1_19SingleTileSchedulerILb0ELb0ELb0ELi128EEEEEEEEEvNT_6ParamsE$_ZN4cute12iter_adaptorIPfNS_8gmem_ptrIS1_EEEC2ES1_:
[----:B------:R-:W-:Y:S02]  /*6710*/  IADD3 R2, R62, -c[0x0][0x20], RZ ;  /* 0x800008003e027a10 */ /* 0x000fe40007ffe0ff */
[----:B------:R-:W-:-:S03]  /*6720*/  MOV R5, 0x0 ;  /* 0x0000000000057802 */ /* 0x000fc60000000f00 */
[----:B------:R1:W-:Y:S01]  /*6730*/  STL.64 [R2], R10 ;  /* 0x0000000a02007387 */ /* 0x0003e20000100a00 */
[----:B------:R-:W-:Y:S05]  /*6740*/  RET.REL.NODEC R4 `(_ZN7cutlass13device_kernelIN5flash19enable_sm80_to_sm89INS1_16FlashAttnBwdSm80INS1_25CollectiveMainloopBwdSm80ILi2ELi2EN4cute5tupleIJNS5_1CILi128EEES8_NS7_ILi64EEEEEENS_10bfloat16_tEfNS_4arch4Sm80ELb0ELb1ELb1ELb0ELb1ELb0ELb0ELb0ELi2ELi4ELi4ELi4ELb0EEENS1_21CollectiveEpilogueBwdISA_SB_SD_Li256ELb0ELb0ELi2EEENS1_19SingleTileSchedulerILb0ELb0ELb0ELi128EEEEEEEEEvNT_6ParamsE) ;  /* 0xffff98b004007950 */ /* 0x000fea0003c3ffff */
        .type           $_ZN7cutlass13device_kernelIN5flash19enable_sm80_to_sm89INS1_16FlashAttnBwdSm80INS1_25CollectiveMainloopBwdSm80ILi2ELi2EN4cute5tupleIJNS5_1CILi128EEES8_NS7_ILi64EEEEEENS_10bfloat16_tEfNS_4arch4Sm80ELb0ELb1ELb1ELb0ELb1ELb0ELb0ELb0ELi2ELi4ELi4ELi4ELb0EEENS1_21CollectiveEpilogueBwdISA_SB_SD_Li256ELb0ELb0ELi2EEENS1_19SingleTileSchedulerILb0ELb0ELb0ELi128EEEEEEEEEvNT_6ParamsE$_ZN4cute12iter_adaptorIPfNS_8smem_ptrIS1_EEEC2ES1_,@function
        .size           $_ZN7cutlass13device_kernelIN5flash19enable_sm80_to_sm89INS1_16FlashAttnBwdSm80INS1_25CollectiveMainloopBwdSm80ILi2ELi2EN4cute5tupleIJNS5_1CILi128EEES8_NS7_ILi64EEEEEENS_10bfloat16_tEfNS_4arch4Sm80ELb0ELb1ELb1ELb0ELb1ELb0ELb0ELb0ELi2ELi4ELi4ELi4ELb0EEENS1_21CollectiveEpilogueBwdISA_SB_SD_Li256ELb0ELb0ELi2EEENS1_19SingleTileSchedulerILb0ELb0ELb0ELi128EEEEEEEEEvNT_6ParamsE$_ZN4cute12iter_adaptorIPfNS_8smem_ptrIS1_EEEC2ES1_,($_ZN7cutlass13device_kernelIN5flash19enable_sm80_to_sm89INS1_16FlashAttnBwdSm80INS1_25CollectiveMainloopBwdSm80ILi2ELi2EN4cute5tupleIJNS5_1CILi128EEES8_NS7_ILi64EEEEEENS_10bfloat16_tEfNS_4arch4Sm80ELb0ELb1ELb1ELb0ELb1ELb0ELb0ELb0ELi2ELi4ELi4ELi4ELb0EEENS1_21CollectiveEpilogueBwdISA_SB_SD_Li256ELb0ELb0ELi2EEENS1_19SingleTileSchedulerILb0ELb0ELb0ELi128EEEEEEEEEvNT_6ParamsE$_ZN4cute12iter_adaptorIPjNS_8smem_ptrIS1_EEEC2ES1_ - $_ZN7cutlass13device_kernelIN5flash19enable_sm80_to_sm89INS1_16FlashAttnBwdSm80INS1_25CollectiveMainloopBwdSm80ILi2ELi2EN4cute5tupleIJNS5_1CILi128EEES8_NS7_ILi64EEEEEENS_10bfloat16_tEfNS_4arch4Sm80ELb0ELb1ELb1ELb0ELb1ELb0ELb0ELb0ELi2ELi4ELi4ELi4ELb0EEENS1_21CollectiveEpilogueBwdISA_SB_SD_Li256ELb0ELb0ELi2EEENS1_19SingleTileSchedulerILb0ELb0ELb0ELi128EEEEEEEEEvNT_6ParamsE$_ZN4cute12iter_adaptorIPfNS_8smem_ptrIS1_EEEC2ES1_)
$_ZN7cutlass13device_kernelIN5flash19enable_sm80_to_sm89INS1_16FlashAttnBwdSm80INS1_25CollectiveMainloopBwdSm80ILi2ELi2EN4cute5tupleIJNS5_1CILi128EEES8_NS7_ILi64EEEEEENS_10bfloat16_tEfNS_4arch4Sm80ELb0ELb1ELb1ELb0ELb1ELb0ELb0ELb0ELi2ELi4ELi4ELi4ELb0EEENS1_21CollectiveEpilogueBwdISA_SB_SD_Li256ELb0ELb0ELi2EEENS1_19SingleTileSchedulerILb0ELb0ELb0ELi128EEEEEEEEEvNT_6ParamsE$_ZN4cute12iter_adaptorIPfNS_8smem_ptrIS1_EEEC2ES1_:
[----:B------:R-:W-:Y:S02]  /*6750*/  IADD3 R6, R6, -c[0x0][0x20], RZ ;  /* 0x8000080006067a10 */ /* 0x000fe40007ffe0ff */
[----:B------:R-:W-:-:S03]  /*6760*/  MOV R11, 0x0 ;  /* 0x00000000000b7802 */ /* 0x000fc60000000f00 */
[----:B------:R1:W-:Y:S01]  /*6770*/  STL.64 [R6], R2 ;  /* 0x0000000206007387 */ /* 0x0003e20000100a00 */
[----:B------:R-:W-:Y:S05]  /*6780*/  RET.REL.NODEC R10 `(_ZN7cutlass13device_kernelIN5flash19enable_sm80_to_sm89INS1_16FlashAttnBwdSm80INS1_25CollectiveMainloopBwdSm80ILi2ELi2EN4cute5tupleIJNS5_1CILi128EEES8_NS7_ILi64EEEEEENS_10bfloat16_tEfNS_4arch4Sm80ELb0ELb1ELb1ELb0ELb1ELb0ELb0ELb0ELi2ELi4ELi4ELi4ELb0EEENS1_21CollectiveEpilogueBwdISA_SB_SD_Li256ELb0ELb0ELi2EEENS1_19SingleTileSchedulerILb0ELb0ELb0ELi128EEEEEEEEEvNT_6ParamsE) ;  /* 0xffff98700a007950 */ /* 0x000fea0003c3ffff */
        .type           $_ZN7cutlass13device_kernelIN5flash19enable_sm80_to_sm89INS1_16FlashAttnBwdSm80INS1_25CollectiveMainloopBwdSm80ILi2ELi2EN4cute5tupleIJNS5_1CILi128EEES8_NS7_ILi64EEEEEENS_10bfloat16_tEfNS_4arch4Sm80ELb0ELb1ELb1ELb0ELb1ELb0ELb0ELb0ELi2ELi4ELi4ELi4ELb0EEENS1_21CollectiveEpilogueBwdISA_SB_SD_Li256ELb0ELb0ELi2EEENS1_19SingleTileSchedulerILb0ELb0ELb0ELi128EEEEEEEEEvNT_6ParamsE$_ZN4cute12iter_adaptorIPjNS_8smem_ptrIS1_EEEC2ES1_,@function
        .size           $_ZN7cutlass13device_kernelIN5flash19enable_sm80_to_sm89INS1_16FlashAttnBwdSm80INS1_25CollectiveMainloopBwdSm80ILi2ELi2EN4cute5tupleIJNS5_1CILi128EEES8_NS7_ILi64EEEEEENS_10bfloat16_tEfNS_4arch4Sm80ELb0ELb1ELb1ELb0ELb1ELb0ELb0ELb0ELi2ELi4ELi4ELi4ELb0EEENS1_21CollectiveEpilogueBwdISA_SB_SD_Li256ELb0ELb0ELi2EEENS1_19SingleTileSchedulerILb0ELb0ELb0ELi128EEEEEEEEEvNT_6ParamsE$_ZN4cute12iter_adaptorIPjNS_8smem_ptrIS1_EEEC2ES1_,($_ZN7cutlass13device_kernelIN5flash19enable_sm80_to_sm89INS1_16FlashAttnBwdSm80INS1_25CollectiveMainloopBwdSm80ILi2ELi2EN4cute5tupleIJNS5_1CILi128EEES8_NS7_ILi64EEEEEENS_10bfloat16_tEfNS_4arch4Sm80ELb0ELb1ELb1ELb0ELb1ELb0ELb0ELb0ELi2ELi4ELi4ELi4ELb0EEENS1_21CollectiveEpilogueBwdISA_SB_SD_Li256ELb0ELb0ELi2EEENS1_19SingleTileSchedulerILb0ELb0ELb0ELi128EEEEEEEEEvNT_6ParamsE$_ZN4cute3eso3ESOILb0ELb0EJNS_14ComposedLayoutINS_7SwizzleILi3ELi3ELi3EEENS_9MixedBitsILj0ELj432EEENS_6LayoutINS_5tupleIJNS8_IJNS_1CILi2EEESA_SA_EEESA_NS9_ILi8EEEEEENS8_IJNS8_IJNS9_ILi64EEESC_NS9_ILi512EEEEEENS9_ILi8192EEENS9_ILi1024EEEEEEEEEENS_10ViewEngineINS_8smem_ptrIPN7cutlass10bfloat16_tEEEEEEEC2ERKSL_RKSS_ - $_ZN7cutlass13device_kernelIN5flash19enable_sm80_to_sm89INS1_16FlashAttnBwdSm80INS1_25CollectiveMainloopBwdSm80ILi2ELi2EN4cute5tupleIJNS5_1CILi128EEES8_NS7_ILi64EEEEEENS_10bfloat16_tEfNS_4arch4Sm80ELb0ELb1ELb1ELb0ELb1ELb0ELb0ELb0ELi2ELi4ELi4ELi4ELb0EEENS1_21CollectiveEpilogueBwdISA_SB_SD_Li256ELb0ELb0ELi2EEENS1_19SingleTileSchedulerILb0ELb0ELb0ELi128EEEEEEEEEvNT_6ParamsE$_ZN4cute12iter_adaptorIPjNS_8smem_ptrIS1_EEEC2ES1_)
$_ZN7cutlass13device_kernelIN5flash19enable_sm80_to_sm89INS1_16FlashAttnBwdSm80INS1_25CollectiveMainloopBwdSm80ILi2ELi2EN4cute5tupleIJNS5_1CILi128EEES8_NS7_ILi64EEEEEENS_10bfloat16_tEfNS_4arch4Sm80ELb0ELb1ELb1ELb0ELb1ELb0ELb0ELb0ELi2ELi4ELi4ELi4ELb0EEENS1_21CollectiveEpilogueBwdISA_SB_SD_Li256ELb0ELb0ELi2EEENS1_19SingleTileSchedulerILb0ELb0ELb0ELi128EEEEEEEEEvNT_6ParamsE$_ZN4cute12iter_adaptorIPjNS_8smem_ptrIS1_EEEC2ES1_:
[----:B------:R-:W-:Y:S02]  /*6790*/  IADD3 R6, R58, -c[0x0][0x20], RZ ;  /* 0x800008003a067a10 */ /* 0x000fe40007ffe0ff */
[----:B------:R-:W-:-:S03]  /*67a0*/  MOV R11, 0x0 ;  /* 0x00000000000b7802 */ /* 0x000fc60000000f00 */
[----:B------:R1:W-:Y:S01]  /*67b0*/  STL.64 [R6], R2 ;  /* 0x0000000206007387 */ /* 0x0003e20000100a00 */
[----:B------:R-:W-:Y:S05]  /*67c0*/  RET.REL.NODEC R10 `(_ZN7cutlass13device_kernelIN5flash19enable_sm80_to_sm89INS1_16FlashAttnBwdSm80INS1_25CollectiveMainloopBwdSm80ILi2ELi2EN4cute5tupleIJNS5_1CILi128EEES8_NS7_ILi64EEEEEENS_10bfloat16_tEfNS_4arch4Sm80ELb0ELb1ELb1ELb0ELb1ELb0ELb0ELb0ELi2ELi4ELi4ELi4ELb0EEENS1_21CollectiveEpilogueBwdISA_SB_SD_Li256ELb0ELb0ELi2EEENS1_19SingleTileSchedulerILb0ELb0ELb0ELi128EEEEEEEEEvNT_6ParamsE) ;  /* 0xffff98300a007950 */ /* 0x000fea0003c3ffff */
        .type           $_ZN7cutlass13device_kernelIN5flash19enable_sm80_to_sm89INS1_16FlashAttnBwdSm80INS1_25CollectiveMainloopBwdSm80ILi2ELi2EN4cute5tupleIJNS5_1CILi128EEES8_NS7_ILi64EEEEEENS_10bfloat16_tEfNS_4arch4Sm80ELb0ELb1ELb1ELb0ELb1ELb0ELb0ELb0ELi2ELi4ELi4ELi4ELb0EEENS1_21CollectiveEpilogueBwdISA_SB_SD_Li256ELb0ELb0ELi2EEENS1_19SingleTileSchedulerILb0ELb0ELb0ELi128EEEEEEEEEvNT_6ParamsE$_ZN4cute3eso3ESOILb0ELb0EJNS_14ComposedLayoutINS_7SwizzleILi3ELi3ELi3EEENS_9MixedBitsILj0ELj432EEENS_6LayoutINS_5tupleIJNS8_IJNS_1CILi2EEESA_SA_EEESA_NS9_ILi8EEEEEENS8_IJNS8_IJNS9_ILi64EEESC_NS9_ILi512EEEEEENS9_ILi8192EEENS9_ILi1024EEEEEEEEEENS_10ViewEngineINS_8smem_ptrIPN7cutlass10bfloat16_tEEEEEEEC2ERKSL_RKSS_,@function
        .size           $_ZN7cutlass13device_kernelIN5flash19enable_sm80_to_sm89INS1_16FlashAttnBwdSm80INS1_25CollectiveMainloopBwdSm80ILi2ELi2EN4cute5tupleIJNS5_1CILi128EEES8_NS7_ILi64EEEEEENS_10bfloat16_tEfNS_4arch4Sm80ELb0ELb1ELb1ELb0ELb1ELb0ELb0ELb0ELi2ELi4ELi4ELi4ELb0EEENS1_21CollectiveEpilogueBwdISA_SB_SD_Li256ELb0ELb0ELi2EEENS1_19SingleTileSchedulerILb0ELb0ELb0ELi128EEEEEEEEEvNT_6ParamsE$_ZN4cute3eso3ESOILb0ELb0EJNS_14ComposedLayoutINS_7SwizzleILi3ELi3ELi3EEENS_9MixedBitsILj0ELj432EEENS_6LayoutINS_5tupleIJNS8_IJNS_1CILi2EEESA_SA_EEESA_NS9_ILi8EEEEEENS8_IJNS8_IJNS9_ILi64EEESC_NS9_ILi512EEEEEENS9_ILi8192EEENS9_ILi1024EEEEEEEEEENS_10ViewEngineINS_8smem_ptrIPN7cutlass10bfloat16_tEEEEEEEC2ERKSL_RKSS_,($_ZN7cutlass13device_kernelIN5flash19enable_sm80_to_sm89INS1_16FlashAttnBwdSm80INS1_25CollectiveMainloopBwdSm80ILi2ELi2EN4cute5tupleIJNS5_1CILi128EEES8_NS7_ILi64EEEEEENS_10bfloat16_tEfNS_4arch4Sm80ELb0ELb1ELb1ELb0ELb1ELb0ELb0ELb0ELi2ELi4ELi4ELi4ELb0EEENS1_21CollectiveEpilogueBwdISA_SB_SD_Li256ELb0ELb0ELi2EEENS1_19SingleTileSchedulerILb0ELb0ELb0ELi128EEEEEEEEEvNT_6ParamsE$_ZN4cute3eso3ESOILb0ELb0EJNS_14ComposedLayoutINS_7SwizzleILi3ELi3ELi3EEENS_9MixedBitsILj0ELj432EEENS_6LayoutINS_5tupleIJNS8_IJNS_1CILi2EEESA_SA_EEESA_NS9_ILi8EEEEEENS8_IJNS8_IJNS9_ILi64EEESC_NS9_ILi512EEEEEENS9_ILi8192EEENS9_ILi1024EEEEEEEEEEiEEC2ERKSL_RKi - $_ZN7cutlass13device_kernelIN5flash19enable_sm80_to_sm89INS1_16FlashAttnBwdSm80INS1_25CollectiveMainloopBwdSm80ILi2ELi2EN4cute5tupleIJNS5_1CILi128EEES8_NS7_ILi64EEEEEENS_10bfloat16_tEfNS_4arch4Sm80ELb0ELb1ELb1ELb0ELb1ELb0ELb0ELb0ELi2ELi4ELi4ELi4ELb0EEENS1_21CollectiveEpilogueBwdISA_SB_SD_Li256ELb0ELb0ELi2EEENS1_19SingleTileSchedulerILb0ELb0ELb0ELi128EEEEEEEEEvNT_6ParamsE$_ZN4cute3eso3ESOILb0ELb0EJNS_14ComposedLayoutINS_7SwizzleILi3ELi3ELi3EEENS_9MixedBitsILj0ELj432EEENS_6LayoutINS_5tupleIJNS8_IJNS_1CILi2EEESA_SA_EEESA_NS9_ILi8EEEEEENS8_IJNS8_IJNS9_ILi64EEESC_NS9_ILi512EEEEEENS9_ILi8192EEENS9_ILi1024EEEEEEEEEENS_10ViewEngineINS_8smem_ptrIPN7cutlass10bfloat16_tEEEEEEEC2ERKSL_RKSS_)
$_ZN7cutlass13device_kernelIN5flash19enable_sm80_to_sm89INS1_16FlashAttnBwdSm80INS1_25CollectiveMainloopBwdSm80ILi2ELi2EN4cute5tupleIJNS5_1CILi128EEES8_NS7_ILi64EEEEEENS_10bfloat16_tEfNS_4arch4Sm80ELb0ELb1ELb1ELb0ELb1ELb0ELb0ELb0ELi2ELi4ELi4ELi4ELb0EEENS1_21CollectiveEpilogueBwdISA_SB_SD_Li256ELb0ELb0ELi2EEENS1_19SingleTileSchedulerILb0ELb0ELb0ELi128EEEEEEEEEvNT_6ParamsE$_ZN4cute3eso3ESOILb0ELb0EJNS_14ComposedLayoutINS_7SwizzleILi3ELi3ELi3EEENS_9MixedBitsILj0ELj432EEENS_6LayoutINS_5tupleIJNS8_IJNS_1CILi2EEESA_SA_EEESA_NS9_ILi8EEEEEENS8_IJNS8_IJNS9_ILi64EEESC_NS9_ILi512EEEEEENS9_ILi8192EEENS9_ILi1024EEEEEEEEEENS_10ViewEngineINS_8smem_ptrIPN7cutlass10bfloat16_tEEEEEEEC2ERKSL_RKSS_:
[----:B------:R-:W-:Y:S02]  /*67d0*/  IADD3 R3, R27, -c[0x0][0x20], RZ ;  /* 0x800008001b037a10 */ /* 0x000fe40007ffe0ff */
[----:B------:R-:W-:-:S03]  /*67e0*/  IADD3 R2, R26, -c[0x0][0x20], RZ ;  /* 0x800008001a027a10 */ /* 0x000fc60007ffe0ff */
[----:B------:R1:W-:Y:S04]  /*67f0*/  STL [R3], R6 ;  /* 0x0000000603007387 */ /* 0x0003e80000100800 */
[----:B------:R-:W2:Y:S01]  /*6800*/  LDL.64 R8, [R2] ;  /* 0x0000000002087983 */ /* 0x000ea20000100a00 */
[----:B------:R-:W-:-:S03]  /*6810*/  IMAD.MOV.U32 R5, RZ, RZ, 0x0 ;  /* 0x00000000ff057424 */ /* 0x000fc600078e00ff */
[----:B--2---:R1:W-:Y:S01]  /*6820*/  STL.64 [R3+0x8], R8 ;  /* 0x0000080803007387 */ /* 0x0043e20000100a00 */
[----:B------:R-:W-:Y:S05]  /*6830*/  RET.REL.NODEC R4 `(_ZN7cutlass13device_kernelIN5flash19enable_sm80_to_sm89INS1_16FlashAttnBwdSm80INS1_25CollectiveMainloopBwdSm80ILi2ELi2EN4cute5tupleIJNS5_1CILi128EEES8_NS7_ILi64EEEEEENS_10bfloat16_tEfNS_4arch4Sm80ELb0ELb1ELb1ELb0ELb1ELb0ELb0ELb0ELi2ELi4ELi4ELi4ELb0EEENS1_21CollectiveEpilogueBwdISA_SB_SD_Li256ELb0ELb0ELi2EEENS1_19SingleTileSchedulerILb0ELb0ELb0ELi128EEEEEEEEEvNT_6ParamsE) ;  /* 0xffff97c004007950 */ /* 0x000fea0003c3ffff */
        .type           $_ZN7cutlass13device_kernelIN5flash19enable_sm80_to_sm89INS1_16FlashAttnBwdSm80INS1_25CollectiveMainloopBwdSm80ILi2ELi2EN4cute5tupleIJNS5_1CILi128EEES8_NS7_ILi64EEEEEENS_10bfloat16_tEfNS_4arch4Sm80ELb0ELb1ELb1ELb0ELb1ELb0ELb0ELb0ELi2ELi4ELi4ELi4ELb0EEENS1_21CollectiveEpilogueBwdISA_SB_SD_Li256ELb0ELb0ELi2EEENS1_19SingleTileSchedulerILb0ELb0ELb0ELi128EEEEEEEEEvNT_6ParamsE$_ZN4cute3eso3ESOILb0ELb0EJNS_14ComposedLayoutINS_7SwizzleILi3ELi3ELi3EEENS_9MixedBitsILj0ELj432EEENS_6LayoutINS_5tupleIJNS8_IJNS_1CILi2EEESA_SA_EEESA_NS9_ILi8EEEEEENS8_IJNS8_IJNS9_ILi64EEESC_NS9_ILi512EEEEEENS9_ILi8192EEENS9_ILi1024EEEEEEEEEEiEEC2ERKSL_RKi,@function
        .size           $_ZN7cutlass13device_kernelIN5flash19enable_sm80_to_sm89INS1_16FlashAttnBwdSm80INS1_25CollectiveMainloopBwdSm80ILi2ELi2EN4cute5tupleIJNS5_1CILi128EEES8_NS7_ILi64EEEEEENS_10bfloat16_tEfNS_4arch4Sm80ELb0ELb1ELb1ELb0ELb1ELb0ELb0ELb0ELi2ELi4ELi4ELi4ELb0EEENS1_21CollectiveEpilogueBwdISA_SB_SD_Li256ELb0ELb0ELi2EEENS1_19SingleTileSchedulerILb0ELb0ELb0ELi128EEEEEEEEEvNT_6ParamsE$_ZN4cute3eso3ESOILb0ELb0EJNS_14ComposedLayoutINS_7SwizzleILi3ELi3ELi3EEENS_9MixedBitsILj0ELj432EEENS_6LayoutINS_5tupleIJNS8_IJNS_1CILi2EEESA_SA_EEESA_NS9_ILi8EEEEEENS8_IJNS8_IJNS9_ILi64EEESC_NS9_ILi512EEEEEENS9_ILi8192EEENS9_ILi1024EEEEEEEEEEiEEC2ERKSL_RKi,($_ZN7cutlass13device_kernelIN5flash19enable_sm80_to_sm89INS1_16FlashAttnBwdSm80INS1_25CollectiveMainloopBwdSm80ILi2ELi2EN4cute5tupleIJNS5_1CILi128EEES8_NS7_ILi64EEEEEENS_10bfloat16_tEfNS_4arch4Sm80ELb0ELb1ELb1ELb0ELb1ELb0ELb0ELb0ELi2ELi4ELi4ELi4ELb0EEENS1_21CollectiveEpilogueBwdISA_SB_SD_Li256ELb0ELb0ELi2EEENS1_19SingleTileSchedulerILb0ELb0ELb0ELi128EEEEEEEEEvNT_6ParamsE$_ZN4cute3eso3ESOILb0ELb0EJNS_5tupleIJNS_1CILi0EEENS2_IJNS3_ILi1EEENS3_ILi256EEEiEEEEEENS3_ILi2048EEENS2_IJiNS3_ILi4096EEEEEEEEC2ERKS8_RKS9_RKSB_ - $_ZN7cutlass13device_kernelIN5flash19enable_sm80_to_sm89INS1_16FlashAttnBwdSm80INS1_25CollectiveMainloopBwdSm80ILi2ELi2EN4cute5tupleIJNS5_1CILi128EEES8_NS7_ILi64EEEEEENS_10bfloat16_tEfNS_4arch4Sm80ELb0ELb1ELb1ELb0ELb1ELb0ELb0ELb0ELi2ELi4ELi4ELi4ELb0EEENS1_21CollectiveEpilogueBwdISA_SB_SD_Li256ELb0ELb0ELi2EEENS1_19SingleTileSchedulerILb0ELb0ELb0ELi128EEEEEEEEEvNT_6ParamsE$_ZN4cute3eso3ESOILb0ELb0EJNS_14ComposedLayoutINS_7SwizzleILi3ELi3ELi3EEENS_9MixedBitsILj0ELj432EEENS_6LayoutINS_5tupleIJNS8_IJNS_1CILi2EEESA_SA_EEESA_NS9_ILi8EEEEEENS8_IJNS8_IJNS9_ILi64EEESC_NS9_ILi512EEEEEENS9_ILi8192EEENS9_ILi1024EEEEEEEEEEiEEC2ERKSL_RKi)
$_ZN7cutlass13device_kernelIN5flash19enable_sm80_to_sm89INS1_16FlashAttnBwdSm80INS1_25CollectiveMainloopBwdSm80ILi2ELi2EN4cute5tupleIJNS5_1CILi128EEES8_NS7_ILi64EEEEEENS_10bfloat16_tEfNS_4arch4Sm80ELb0ELb1ELb1ELb0ELb1ELb0ELb0ELb0ELi2ELi4ELi4ELi4ELb0EEENS1_21CollectiveEpilogueBwdISA_SB_SD_Li256ELb0ELb0ELi2EEENS1_19SingleTileSchedulerILb0ELb0ELb0ELi128EEEEEEEEEvNT_6ParamsE$_ZN4cute3eso3ESOILb0ELb0EJNS_14ComposedLayoutINS_7SwizzleILi3ELi3ELi3EEENS_9MixedBitsILj0ELj432EEENS_6LayoutINS_5tupleIJNS8_IJNS_1CILi2EEESA_SA_EEESA_NS9_ILi8EEEEEENS8_IJNS8_IJNS9_ILi64EEESC_NS9_ILi512EEEEEENS9_ILi8192EEENS9_ILi1024EEEEEEEEEEiEEC2ERKSL_RKi:
[----:B------:R-:W-:Y:S02]  /*6840*/  IADD3 R5, R27, -c[0x0][0x20], RZ ;  /* 0x800008001b057a10 */ /* 0x000fe40007ffe0ff */
[----:B------:R-:W-:-:S03]  /*6850*/  IADD3 R3, R45, -c[0x0][0x20], RZ ;  /* 0x800008002d037a10 */ /* 0x000fc60007ffe0ff */
[----:B------:R1:W-:Y:S04]  /*6860*/  STL [R5], R2 ;  /* 0x0000000205007387 */ /* 0x0003e80000100800 */
[----:B------:R-:W2:Y:S01]  /*6870*/  LDL R6, [R3] ;  /* 0x0000000003067983 */ /* 0x000ea20000100800 */
[----:B------:R-:W-:Y:S02]  /*6880*/  IMAD.MOV.U32 R8, RZ, RZ, R4 ;  /* 0x000000ffff087224 */ /* 0x000fe400078e0004 */
[----:B------:R-:W-:Y:S01]  /*6890*/  IMAD.MOV.U32 R9, RZ, RZ, 0x0 ;  /* 0x00000000ff097424 */ /* 0x000fe200078e00ff */
[----:B--2---:R1:W-:Y:S03]  /*68a0*/  STL [R5+0x4], R6 ;  /* 0x0000040605007387 */ /* 0x0043e60000100800 */
[----:B------:R-:W-:Y:S05]  /*68b0*/  RET.REL.NODEC R8 `(_ZN7cutlass13device_kernelIN5flash19enable_sm80_to_sm89INS1_16FlashAttnBwdSm80INS1_25CollectiveMainloopBwdSm80ILi2ELi2EN4cute5tupleIJNS5_1CILi128EEES8_NS7_ILi64EEEEEENS_10bfloat16_tEfNS_4arch4Sm80ELb0ELb1ELb1ELb0ELb1ELb0ELb0ELb0ELi2ELi4ELi4ELi4ELb0EEENS1_21CollectiveEpilogueBwdISA_SB_SD_Li256ELb0ELb0ELi2EEENS1_19SingleTileSchedulerILb0ELb0ELb0ELi128EEEEEEEEEvNT_6ParamsE) ;  /* 0xffff974008007950 */ /* 0x000fea0003c3ffff */
        .type           $_ZN7cutlass13device_kernelIN5flash19enable_sm80_to_sm89INS1_16FlashAttnBwdSm80INS1_25CollectiveMainloopBwdSm80ILi2ELi2EN4cute5tupleIJNS5_1CILi128EEES8_NS7_ILi64EEEEEENS_10bfloat16_tEfNS_4arch4Sm80ELb0ELb1ELb1ELb0ELb1ELb0ELb0ELb0ELi2ELi4ELi4ELi4ELb0EEENS1_21CollectiveEpilogueBwdISA_SB_SD_Li256ELb0ELb0ELi2EEENS1_19SingleTileSchedulerILb0ELb0ELb0ELi128EEEEEEEEEvNT_6ParamsE$_ZN4cute3eso3ESOILb0ELb0EJNS_5tupleIJNS_1CILi0EEENS2_IJNS3_ILi1EEENS3_ILi256EEEiEEEEEENS3_ILi2048EEENS2_IJiNS3_ILi4096EEEEEEEEC2ERKS8_RKS9_RKSB_,@function
        .size           $_ZN7cutlass13device_kernelIN5flash19enable_sm80_to_sm89INS1_16FlashAttnBwdSm80INS1_25CollectiveMainloopBwdSm80ILi2ELi2EN4cute5tupleIJNS5_1CILi128EEES8_NS7_ILi64EEEEEENS_10bfloat16_tEfNS_4arch4Sm80ELb0ELb1ELb1ELb0ELb1ELb0ELb0ELb0ELi2ELi4ELi4ELi4ELb0EEENS1_21CollectiveEpilogueBwdISA_SB_SD_Li256ELb0ELb0ELi2EEENS1_19SingleTileSchedulerILb0ELb0ELb0ELi128EEEEEEEEEvNT_6ParamsE$_ZN4cute3eso3ESOILb0ELb0EJNS_5tupleIJNS_1CILi0EEENS2_IJNS3_ILi1EEENS3_ILi256EEEiEEEEEENS3_ILi2048EEENS2_IJiNS3_ILi4096EEEEEEEEC2ERKS8_RKS9_RKSB_,($_ZN7cutlass13device_kernelIN5flash19enable_sm80_to_sm89INS1_16FlashAttnBwdSm80INS1_25CollectiveMainloopBwdSm80ILi2ELi2EN4cute5tupleIJNS5_1CILi128EEES8_NS7_ILi64EEEEEENS_10bfloat16_tEfNS_4arch4Sm80ELb0ELb1ELb1ELb0ELb1ELb0ELb0ELb0ELi2ELi4ELi4ELi4ELb0EEENS1_21CollectiveEpilogueBwdISA_SB_SD_Li256ELb0ELb0ELi2EEENS1_19SingleTileSchedulerILb0ELb0ELb0ELi128EEEEEEEEEvNT_6ParamsE$_ZN4cute3eso3ESOILb0ELb0EJNS_5tupleIJNS_1CILi1EEENS3_ILi512EEEiEEENS3_ILi4096EEENS2_IJNS2_IJiiEEENS3_ILi8192EEEEEEEEC2ERKS6_RKS7_RKSA_ - $_ZN7cutlass13device_kernelIN5flash19enable_sm80_to_sm89INS1_16FlashAttnBwdSm80INS1_25CollectiveMainloopBwdSm80ILi2ELi2EN4cute5tupleIJNS5_1CILi128EEES8_NS7_ILi64EEEEEENS_10bfloat16_tEfNS_4arch4Sm80ELb0ELb1ELb1ELb0ELb1ELb0ELb0ELb0ELi2ELi4ELi4ELi4ELb0EEENS1_21CollectiveEpilogueBwdISA_SB_SD_Li256ELb0ELb0ELi2EEENS1_19SingleTileSchedulerILb0ELb0ELb0ELi128EEEEEEEEEvNT_6ParamsE$_ZN4cute3eso3ESOILb0ELb0EJNS_5tupleIJNS_1CILi0EEENS2_IJNS3_ILi1EEENS3_ILi256EEEiEEEEEENS3_ILi2048EEENS2_IJiNS3_ILi4096EEEEEEEEC2ERKS8_RKS9_RKSB_)
$_ZN7cutlass13device_kernelIN5flash19enable_sm80_to_sm89INS1_16FlashAttnBwdSm80INS1_25CollectiveMainloopBwdSm80ILi2ELi2EN4cute5tupleIJNS5_1CILi128EEES8_NS7_ILi64EEEEEENS_10bfloat16_tEfNS_4arch4Sm80ELb0ELb1ELb1ELb0ELb1ELb0ELb0ELb0ELi2ELi4ELi4ELi4ELb0EEENS1_21CollectiveEpilogueBwdISA_SB_SD_Li256ELb0ELb0ELi2EEENS1_19SingleTileSchedulerILb0ELb0ELb0ELi128EEEEEEEEEvNT_6ParamsE$_ZN4cute3eso3ESOILb0ELb0EJNS_5tupleIJNS_1CILi0EEENS2_IJNS3_ILi1EEENS3_ILi256EEEiEEEEEENS3_ILi2048EEENS2_IJiNS3_ILi4096EEEEEEEEC2ERKS8_RKS9_RKSB_:
[----:B------:R-:W-:Y:S02]  /*68c0*/  IADD3 R3, R58, -c[0x0][0x20], RZ ;  /* 0x800008003a037a10 */ /* 0x000fe40007ffe0ff */
[----:B------:R-:W-:-:S03]  /*68d0*/  IADD3 R2, R43, -c[0x0][0x20], RZ ;  /* 0x800008002b027a10 */ /* 0x000fc60007ffe0ff */
[----:B------:R1:W-:Y:S04]  /*68e0*/  STL [R3], R37 ;  /* 0x0000002503007387 */ /* 0x0003e80000100800 */
[----:B------:R-:W2:Y:S01]  /*68f0*/  LDL R2, [R2] ;  /* 0x0000000002027983 */ /* 0x000ea20000100800 */
[----:B------:R-:W-:-:S03]  /*6900*/  IMAD.MOV.U32 R5, RZ, RZ, 0x0 ;  /* 0x00000000ff057424 */ /* 0x000fc600078e00ff */
[----:B--2---:R1:W-:Y:S01]  /*6910*/  STL [R3+0x4], R2 ;  /* 0x0000040203007387 */ /* 0x0043e20000100800 */
[----:B------:R-:W-:Y:S05]  /*6920*/  RET.REL.NODEC R4 `(_ZN7cutlass13device_kernelIN5flash19enable_sm80_to_sm89INS1_16FlashAttnBwdSm80INS1_25CollectiveMainloopBwdSm80ILi2ELi2EN4cute5tupleIJNS5_1CILi128EEES8_NS7_ILi64EEEEEENS_10bfloat16_tEfNS_4arch4Sm80ELb0ELb1ELb1ELb0ELb1ELb0ELb0ELb0ELi2ELi4ELi4ELi4ELb0EEENS1_21CollectiveEpilogueBwdISA_SB_SD_Li256ELb0ELb0ELi2EEENS1_19SingleTileSchedulerILb0ELb0ELb0ELi128EEEEEEEEEvNT_6ParamsE) ;  /* 0xffff96d004007950 */ /* 0x000fea0003c3ffff */
        .type           $_ZN7cutlass13device_kernelIN5flash19enable_sm80_to_sm89INS1_16FlashAttnBwdSm80INS1_25CollectiveMainloopBwdSm80ILi2ELi2EN4cute5tupleIJNS5_1CILi128EEES8_NS7_ILi64EEEEEENS_10bfloat16_tEfNS_4arch4Sm80ELb0ELb1ELb1ELb0ELb1ELb0ELb0ELb0ELi2ELi4ELi4ELi4ELb0EEENS1_21CollectiveEpilogueBwdISA_SB_SD_Li256ELb0ELb0ELi2EEENS1_19SingleTileSchedulerILb0ELb0ELb0ELi128EEEEEEEEEvNT_6ParamsE$_ZN4cute3eso3ESOILb0ELb0EJNS_5tupleIJNS_1CILi1EEENS3_ILi512EEEiEEENS3_ILi4096EEENS2_IJNS2_IJiiEEENS3_ILi8192EEEEEEEEC2ERKS6_RKS7_RKSA_,@function
        .size           $_ZN7cutlass13device_kernelIN5flash19enable_sm80_to_sm89INS1_16FlashAttnBwdSm80INS1_25CollectiveMainloopBwdSm80ILi2ELi2EN4cute5tupleIJNS5_1CILi128EEES8_NS7_ILi64EEEEEENS_10bfloat16_tEfNS_4arch4Sm80ELb0ELb1ELb1ELb0ELb1ELb0ELb0ELb0ELi2ELi4ELi4ELi4ELb0EEENS1_21CollectiveEpilogueBwdISA_SB_SD_Li256ELb0ELb0ELi2EEENS1_19SingleTileSchedulerILb0ELb0ELb0ELi128EEEEEEEEEvNT_6ParamsE$_ZN4cute3eso3ESOILb0ELb0EJNS_5tupleIJNS_1CILi1EEENS3_ILi512EEEiEEENS3_ILi4096EEENS2_IJNS2_IJiiEEENS3_ILi8192EEEEEEEEC2ERKS6_RKS7_RKSA_,($_ZN7cutlass13device_kernelIN5flash19enable_sm80_to_sm89INS1_16FlashAttnBwdSm80INS1_25CollectiveMainloopBwdSm80ILi2ELi2EN4cute5tupleIJNS5_1CILi128EEES8_NS7_ILi64EEEEEENS_10bfloat16_tEfNS_4arch4Sm80ELb0ELb1ELb1ELb0ELb1ELb0ELb0ELb0ELi2ELi4ELi4ELi4ELb0EEENS1_21CollectiveEpilogueBwdISA_SB_SD_Li256ELb0ELb0ELi2EEENS1_19SingleTileSchedulerILb0ELb0ELb0ELi128EEEEEEEEEvNT_6ParamsE$_ZN4cute3eso3ESOILb0ELb0EJNS_5tupleIJNS_1CILi1EEENS3_ILi512EEEiEEENS3_ILi4096EEENS2_IJiiEEEEEC2ERKS6_RKS7_RKS8_ - $_ZN7cutlass13device_kernelIN5flash19enable_sm80_to_sm89INS1_16FlashAttnBwdSm80INS1_25CollectiveMainloopBwdSm80ILi2ELi2EN4cute5tupleIJNS5_1CILi128EEES8_NS7_ILi64EEEEEENS_10bfloat16_tEfNS_4arch4Sm80ELb0ELb1ELb1ELb0ELb1ELb0ELb0ELb0ELi2ELi4ELi4ELi4ELb0EEENS1_21CollectiveEpilogueBwdISA_SB_SD_Li256ELb0ELb0ELi2EEENS1_19SingleTileSchedulerILb0ELb0ELb0ELi128EEEEEEEEEvNT_6ParamsE$_ZN4cute3eso3ESOILb0ELb0EJNS_5tupleIJNS_1CILi1EEENS3_ILi512EEEiEEENS3_ILi4096EEENS2_IJNS2_IJiiEEENS3_ILi8192EEEEEEEEC2ERKS6_RKS7_RKSA_)
$_ZN7cutlass13device_kernelIN5flash19enable_sm80_to_sm89INS1_16FlashAttnBwdSm80INS1_25CollectiveMainloopBwdSm80ILi2ELi2EN4cute5tupleIJNS5_1CILi128EEES8_NS7_ILi64EEEEEENS_10bfloat16_tEfNS_4arch4Sm80ELb0ELb1ELb1ELb0ELb1ELb0ELb0ELb0ELi2ELi4ELi4ELi4ELb0EEENS1_21CollectiveEpilogueBwdISA_SB_SD_Li256ELb0ELb0ELi2EEENS1_19SingleTileSchedulerILb0ELb0ELb0ELi128EEEEEEEEEvNT_6ParamsE$_ZN4cute3eso3ESOILb0ELb0EJNS_5tupleIJNS_1CILi1EEENS3_ILi512EEEiEEENS3_ILi4096EEENS2_IJNS2_IJiiEEENS3_ILi8192EEEEEEEEC2ERKS6_RKS7_RKSA_:
        /* <DEDUP_REMOVED lines=9> */
[----:B------:R-:W-:Y:S05]  /*69c0*/  RET.REL.NODEC R72 `(_ZN7cutlass13device_kernelIN5flash19enable_sm80_to_sm89INS1_16FlashAttnBwdSm80INS1_25CollectiveMainloopBwdSm80ILi2ELi2EN4cute5tupleIJNS5_1CILi128EEES8_NS7_ILi64EEEEEENS_10bfloat16_tEfNS_4arch4Sm80ELb0ELb1ELb1ELb0ELb1ELb0ELb0ELb0ELi2ELi4ELi4ELi4ELb0EEENS1_21CollectiveEpilogueBwdISA_SB_SD_Li256ELb0ELb0ELi2EEENS1_19SingleTileSchedulerILb0ELb0ELb0ELi128EEEEEEEEEvNT_6ParamsE) ;  /* 0xffff963048007950 */ /* 0x000fea0003c3ffff */
        .type           $_ZN7cutlass13device_kernelIN5flash19enable_sm80_to_sm89INS1_16FlashAttnBwdSm80INS1_25CollectiveMainloopBwdSm80ILi2ELi2EN4cute5tupleIJNS5_1CILi128EEES8_NS7_ILi64EEEEEENS_10bfloat16_tEfNS_4arch4Sm80ELb0ELb1ELb1ELb0ELb1ELb0ELb0ELb0ELi2ELi4ELi4ELi4ELb0EEENS1_21CollectiveEpilogueBwdISA_SB_SD_Li256ELb0ELb0ELi2EEENS1_19SingleTileSchedulerILb0ELb0ELb0ELi128EEEEEEEEEvNT_6ParamsE$_ZN4cute3eso3ESOILb0ELb0EJNS_5tupleIJNS_1CILi1EEENS3_ILi512EEEiEEENS3_ILi4096EEENS2_IJiiEEEEEC2ERKS6_RKS7_RKS8_,@function
        .size           $_ZN7cutlass13device_kernelIN5flash19enable_sm80_to_sm89INS1_16FlashAttnBwdSm80INS1_25CollectiveMainloopBwdSm80ILi2ELi2EN4cute5tupleIJNS5_1CILi128EEES8_NS7_ILi64EEEEEENS_10bfloat16_tEfNS_4arch4Sm80ELb0ELb1ELb1ELb0ELb1ELb0ELb0ELb0ELi2ELi4ELi4ELi4ELb0EEENS1_21CollectiveEpilogueBwdISA_SB_SD_Li256ELb0ELb0ELi2EEENS1_19SingleTileSchedulerILb0ELb0ELb0ELi128EEEEEEEEEvNT_6ParamsE$_ZN4cute3eso3ESOILb0ELb0EJNS_5tupleIJNS_1CILi1EEENS3_ILi512EEEiEEENS3_ILi4096EEENS2_IJiiEEEEEC2ERKS6_RKS7_RKS8_,($_ZN7cutlass13device_kernelIN5flash19enable_sm80_to_sm89INS1_16FlashAttnBwdSm80INS1_25CollectiveMainloopBwdSm80ILi2ELi2EN4cute5tupleIJNS5_1CILi128EEES8_NS7_ILi64EEEEEENS_10bfloat16_tEfNS_4arch4Sm80ELb0ELb1ELb1ELb0ELb1ELb0ELb0ELb0ELi2ELi4ELi4ELi4ELb0EEENS1_21CollectiveEpilogueBwdISA_SB_SD_Li256ELb0ELb0ELi2EEENS1_19SingleTileSchedulerILb0ELb0ELb0ELi128EEEEEEEEEvNT_6ParamsE$_ZN4cute3eso3ESOILb0ELb0EJNS_5tupleIJNS_1CILi1EEEiEEENS3_ILi1024EEENS2_IJiiEEEEEC2ERKS5_RKS6_RKS7_ - $_ZN7cutlass13device_kernelIN5flash19enable_sm80_to_sm89INS1_16FlashAttnBwdSm80INS1_25CollectiveMainloopBwdSm80ILi2ELi2EN4cute5tupleIJNS5_1CILi128EEES8_NS7_ILi64EEEEEENS_10bfloat16_tEfNS_4arch4Sm80ELb0ELb1ELb1ELb0ELb1ELb0ELb0ELb0ELi2ELi4ELi4ELi4ELb0EEENS1_21CollectiveEpilogueBwdISA_SB_SD_Li256ELb0ELb0ELi2EEENS1_19SingleTileSchedulerILb0ELb0ELb0ELi128EEEEEEEEEvNT_6ParamsE$_ZN4cute3eso3ESOILb0ELb0EJNS_5tupleIJNS_1CILi1EEENS3_ILi512EEEiEEENS3_ILi4096EEENS2_IJiiEEEEEC2ERKS6_RKS7_RKS8_)
$_ZN7cutlass13device_kernelIN5flash19enable_sm80_to_sm89INS1_16FlashAttnBwdSm80INS1_25CollectiveMainloopBwdSm80ILi2ELi2EN4cute5tupleIJNS5_1CILi128EEES8_NS7_ILi64EEEEEENS_10bfloat16_tEfNS_4arch4Sm80ELb0ELb1ELb1ELb0ELb1ELb0ELb0ELb0ELi2ELi4ELi4ELi4ELb0EEENS1_21CollectiveEpilogueBwdISA_SB_SD_Li256ELb0ELb0ELi2EEENS1_19SingleTileSchedulerILb0ELb0ELb0ELi128EEEEEEEEEvNT_6ParamsE$_ZN4cute3eso3ESOILb0ELb0EJNS_5tupleIJNS_1CILi1EEENS3_ILi512EEEiEEENS3_ILi4096EEENS2_IJiiEEEEEC2ERKS6_RKS7_RKS8_:
        /* <DEDUP_REMOVED lines=8> */
[----:B------:R-:W-:Y:S05]  /*6a50*/  RET.REL.NODEC R4 `(_ZN7cutlass13device_kernelIN5flash19enable_sm80_to_sm89INS1_16FlashAttnBwdSm80INS1_25CollectiveMainloopBwdSm80ILi2ELi2EN4cute5tupleIJNS5_1CILi128EEES8_NS7_ILi64EEEEEENS_10bfloat16_tEfNS_4arch4Sm80ELb0ELb1ELb1ELb0ELb1ELb0ELb0ELb0ELi2ELi4ELi4ELi4ELb0EEENS1_21CollectiveEpilogueBwdISA_SB_SD_Li256ELb0ELb0ELi2EEENS1_19SingleTileSchedulerILb0ELb0ELb0ELi128EEEEEEEEEvNT_6ParamsE) ;  /* 0xffff95a004007950 */ /* 0x000fea0003c3ffff */
        .type           $_ZN7cutlass13device_kernelIN5flash19enable_sm80_to_sm89INS1_16FlashAttnBwdSm80INS1_25CollectiveMainloopBwdSm80ILi2ELi2EN4cute5tupleIJNS5_1CILi128EEES8_NS7_ILi64EEEEEENS_10bfloat16_tEfNS_4arch4Sm80ELb0ELb1ELb1ELb0ELb1ELb0ELb0ELb0ELi2ELi4ELi4ELi4ELb0EEENS1_21CollectiveEpilogueBwdISA_SB_SD_Li256ELb0ELb0ELi2EEENS1_19SingleTileSchedulerILb0ELb0ELb0ELi128EEEEEEEEEvNT_6ParamsE$_ZN4cute3eso3ESOILb0ELb0EJNS_5tupleIJNS_1CILi1EEEiEEENS3_ILi1024EEENS2_IJiiEEEEEC2ERKS5_RKS6_RKS7_,@function
        .size           $_ZN7cutlass13device_kernelIN5flash19enable_sm80_to_sm89INS1_16FlashAttnBwdSm80INS1_25CollectiveMainloopBwdSm80ILi2ELi2EN4cute5tupleIJNS5_1CILi128EEES8_NS7_ILi64EEEEEENS_10bfloat16_tEfNS_4arch4Sm80ELb0ELb1ELb1ELb0ELb1ELb0ELb0ELb0ELi2ELi4ELi4ELi4ELb0EEENS1_21CollectiveEpilogueBwdISA_SB_SD_Li256ELb0ELb0ELi2EEENS1_19SingleTileSchedulerILb0ELb0ELb0ELi128EEEEEEEEEvNT_6ParamsE$_ZN4cute3eso3ESOILb0ELb0EJNS_5tupleIJNS_1CILi1EEEiEEENS3_ILi1024EEENS2_IJiiEEEEEC2ERKS5_RKS6_RKS7_,($_ZN7cutlass13device_kernelIN5flash19enable_sm80_to_sm89INS1_16FlashAttnBwdSm80INS1_25CollectiveMainloopBwdSm80ILi2ELi2EN4cute5tupleIJNS5_1CILi128EEES8_NS7_ILi64EEEEEENS_10bfloat16_tEfNS_4arch4Sm80ELb0ELb1ELb1ELb0ELb1ELb0ELb0ELb0ELi2ELi4ELi4ELi4ELb0EEENS1_21CollectiveEpilogueBwdISA_SB_SD_Li256ELb0ELb0ELi2EEENS1_19SingleTileSchedulerILb0ELb0ELb0ELi128EEEEEEEEEvNT_6ParamsE$_ZN4cute3eso3ESOILb0ELb0EJNS_5tupleIJiNS_1CILi512EEEEEENS2_IJiiEEENS3_ILi1024EEEEEC2ERKS5_RKS6_RKS7_ - $_ZN7cutlass13device_kernelIN5flash19enable_sm80_to_sm89INS1_16FlashAttnBwdSm80INS1_25CollectiveMainloopBwdSm80ILi2ELi2EN4cute5tupleIJNS5_1CILi128EEES8_NS7_ILi64EEEEEENS_10bfloat16_tEfNS_4arch4Sm80ELb0ELb1ELb1ELb0ELb1ELb0ELb0ELb0ELi2ELi4ELi4ELi4ELb0EEENS1_21CollectiveEpilogueBwdISA_SB_SD_Li256ELb0ELb0ELi2EEENS1_19SingleTileSchedulerILb0ELb0ELb0ELi128EEEEEEEEEvNT_6ParamsE$_ZN4cute3eso3ESOILb0ELb0EJNS_5tupleIJNS_1CILi1EEEiEEENS3_ILi1024EEENS2_IJiiEEEEEC2ERKS5_RKS6_RKS7_)
$_ZN7cutlass13device_kernelIN5flash19enable_sm80_to_sm89INS1_16FlashAttnBwdSm80INS1_25CollectiveMainloopBwdSm80ILi2ELi2EN4cute5tupleIJNS5_1CILi128EEES8_NS7_ILi64EEEEEENS_10bfloat16_tEfNS_4arch4Sm80ELb0ELb1ELb1ELb0ELb1ELb0ELb0ELb0ELi2ELi4ELi4ELi4ELb0EEENS1_21CollectiveEpilogueBwdISA_SB_SD_Li256ELb0ELb0ELi2EEENS1_19SingleTileSchedulerILb0ELb0ELb0ELi128EEEEEEEEEvNT_6ParamsE$_ZN4cute3eso3ESOILb0ELb0EJNS_5tupleIJNS_1CILi1EEEiEEENS3_ILi1024EEENS2_IJiiEEEEEC2ERKS5_RKS6_RKS7_:
        /* <DEDUP_REMOVED lines=9> */
        .type           $_ZN7cutlass13device_kernelIN5flash19enable_sm80_to_sm89INS1_16FlashAttnBwdSm80INS1_25CollectiveMainloopBwdSm80ILi2ELi2EN4cute5tupleIJNS5_1CILi128EEES8_NS7_ILi64EEEEEENS_10bfloat16_tEfNS_4arch4Sm80ELb0ELb1ELb1ELb0ELb1ELb0ELb0ELb0ELi2ELi4ELi4ELi4ELb0EEENS1_21CollectiveEpilogueBwdISA_SB_SD_Li256ELb0ELb0ELi2EEENS1_19SingleTileSchedulerILb0ELb0ELb0ELi128EEEEEEEEEvNT_6ParamsE$_ZN4cute3eso3ESOILb0ELb0EJNS_5tupleIJiNS_1CILi512EEEEEENS2_IJiiEEENS3_ILi1024EEEEEC2ERKS5_RKS6_RKS7_,@function
        .size           $_ZN7cutlass13device_kernelIN5flash19enable_sm80_to_sm89INS1_16FlashAttnBwdSm80INS1_25CollectiveMainloopBwdSm80ILi2ELi2EN4cute5tupleIJNS5_1CILi128EEES8_NS7_ILi64EEEEEENS_10bfloat16_tEfNS_4arch4Sm80ELb0ELb1ELb1ELb0ELb1ELb0ELb0ELb0ELi2ELi4ELi4ELi4ELb0EEENS1_21CollectiveEpilogueBwdISA_SB_SD_Li256ELb0ELb0ELi2EEENS1_19SingleTileSchedulerILb0ELb0ELb0ELi128EEEEEEEEEvNT_6ParamsE$_ZN4cute3eso3ESOILb0ELb0EJNS_5tupleIJiNS_1CILi512EEEEEENS2_IJiiEEENS3_ILi1024EEEEEC2ERKS5_RKS6_RKS7_,($_ZN7cutlass13device_kernelIN5flash19enable_sm80_to_sm89INS1_16FlashAttnBwdSm80INS1_25CollectiveMainloopBwdSm80ILi2ELi2EN4cute5tupleIJNS5_1CILi128EEES8_NS7_ILi64EEEEEENS_10bfloat16_tEfNS_4arch4Sm80ELb0ELb1ELb1ELb0ELb1ELb0ELb0ELb0ELi2ELi4ELi4ELi4ELb0EEENS1_21CollectiveEpilogueBwdISA_SB_SD_Li256ELb0ELb0ELi2EEENS1_19SingleTileSchedulerILb0ELb0ELb0ELi128EEEEEEEEEvNT_6ParamsE$_ZN4cute3eso3ESOILb0ELb0EJNS_5tupleIJiiEEEiNS_1CILi0EEEEEC2ERKS3_RKiRKS5_ - $_ZN7cutlass13device_kernelIN5flash19enable_sm80_to_sm89INS1_16FlashAttnBwdSm80INS1_25CollectiveMainloopBwdSm80ILi2ELi2EN4cute5tupleIJNS5_1CILi128EEES8_NS7_ILi64EEEEEENS_10bfloat16_tEfNS_4arch4Sm80ELb0ELb1ELb1ELb0ELb1ELb0ELb0ELb0ELi2ELi4ELi4ELi4ELb0EEENS1_21CollectiveEpilogueBwdISA_SB_SD_Li256ELb0ELb0ELi2EEENS1_19SingleTileSchedulerILb0ELb0ELb0ELi128EEEEEEEEEvNT_6ParamsE$_ZN4cute3eso3ESOILb0ELb0EJNS_5tupleIJiNS_1CILi512EEEEEENS2_IJiiEEENS3_ILi1024EEEEEC2ERKS5_RKS6_RKS7_)
$_ZN7cutlass13device_kernelIN5flash19enable_sm80_to_sm89INS1_16FlashAttnBwdSm80INS1_25CollectiveMainloopBwdSm80ILi2ELi2EN4cute5tupleIJNS5_1CILi128EEES8_NS7_ILi64EEEEEENS_10bfloat16_tEfNS_4arch4Sm80ELb0ELb1ELb1ELb0ELb1ELb0ELb0ELb0ELi2ELi4ELi4ELi4ELb0EEENS1_21CollectiveEpilogueBwdISA_SB_SD_Li256ELb0ELb0ELi2EEENS1_19SingleTileSchedulerILb0ELb0ELb0ELi128EEEEEEEEEvNT_6ParamsE$_ZN4cute3eso3ESOILb0ELb0EJNS_5tupleIJiNS_1CILi512EEEEEENS2_IJiiEEENS3_ILi1024EEEEEC2ERKS5_RKS6_RKS7_:
        /* <DEDUP_REMOVED lines=9> */
        .type           $_ZN7cutlass13device_kernelIN5flash19enable_sm80_to_sm89INS1_16FlashAttnBwdSm80INS1_25CollectiveMainloopBwdSm80ILi2ELi2EN4cute5tupleIJNS5_1CILi128EEES8_NS7_ILi64EEEEEENS_10bfloat16_tEfNS_4arch4Sm80ELb0ELb1ELb1ELb0ELb1ELb0ELb0ELb0ELi2ELi4ELi4ELi4ELb0EEENS1_21CollectiveEpilogueBwdISA_SB_SD_Li256ELb0ELb0ELi2EEENS1_19SingleTileSchedulerILb0ELb0ELb0ELi128EEEEEEEEEvNT_6ParamsE$_ZN4cute3eso3ESOILb0ELb0EJNS_5tupleIJiiEEEiNS_1CILi0EEEEEC2ERKS3_RKiRKS5_,@function
        .size           $_ZN7cutlass13device_kernelIN5flash19enable_sm80_to_sm89INS1_16FlashAttnBwdSm80INS1_25CollectiveMainloopBwdSm80ILi2ELi2EN4cute5tupleIJNS5_1CILi128EEES8_NS7_ILi64EEEEEENS_10bfloat16_tEfNS_4arch4Sm80ELb0ELb1ELb1ELb0ELb1ELb0ELb0ELb0ELi2ELi4ELi4ELi4ELb0EEENS1_21CollectiveEpilogueBwdISA_SB_SD_Li256ELb0ELb0ELi2EEENS1_19SingleTileSchedulerILb0ELb0ELb0ELi128EEEEEEEEEvNT_6ParamsE$_ZN4cute3eso3ESOILb0ELb0EJNS_5tupleIJiiEEEiNS_1CILi0EEEEEC2ERKS3_RKiRKS5_,($_ZN7cutlass13device_kernelIN5flash19enable_sm80_to_sm89INS1_16FlashAttnBwdSm80INS1_25CollectiveMainloopBwdSm80ILi2ELi2EN4cute5tupleIJNS5_1CILi128EEES8_NS7_ILi64EEEEEENS_10bfloat16_tEfNS_4arch4Sm80ELb0ELb1ELb1ELb0ELb1ELb0ELb0ELb0ELi2ELi4ELi4ELi4ELb0EEENS1_21CollectiveEpilogueBwdISA_SB_SD_Li256ELb0ELb0ELi2EEENS1_19SingleTileSchedulerILb0ELb0ELb0ELi128EEEEEEEEEvNT_6ParamsE$_ZN4cute3eso3ESOILb0ELb0EJNS_6LayoutINS_5tupleIJNS3_IJNS3_IJNS_1CILi8EEENS4_ILi1EEEEEES6_EEENS3_IJNS3_IJS6_S6_EEENS4_ILi2EEEEEEEEENS3_IJNS3_IJNS3_IJS6_NS4_ILi0EEEEEESD_EEENS3_IJNS3_IJSD_SD_EEEiEEEEEEEENS_10ViewEngineINS_8smem_ptrIPN7cutlass10bfloat16_tEEEEEEEC2ERKSJ_RKSQ_ - $_ZN7cutlass13device_kernelIN5flash19enable_sm80_to_sm89INS1_16FlashAttnBwdSm80INS1_25CollectiveMainloopBwdSm80ILi2ELi2EN4cute5tupleIJNS5_1CILi128EEES8_NS7_ILi64EEEEEENS_10bfloat16_tEfNS_4arch4Sm80ELb0ELb1ELb1ELb0ELb1ELb0ELb0ELb0ELi2ELi4ELi4ELi4ELb0EEENS1_21CollectiveEpilogueBwdISA_SB_SD_Li256ELb0ELb0ELi2EEENS1_19SingleTileSchedulerILb0ELb0ELb0ELi128EEEEEEEEEvNT_6ParamsE$_ZN4cute3eso3ESOILb0ELb0EJNS_5tupleIJiiEEEiNS_1CILi0EEEEEC2ERKS3_RKiRKS5_)
$_ZN7cutlass13device_kernelIN5flash19enable_sm80_to_sm89INS1_16FlashAttnBwdSm80INS1_25CollectiveMainloopBwdSm80ILi2ELi2EN4cute5tupleIJNS5_1CILi128EEES8_NS7_ILi64EEEEEENS_10bfloat16_tEfNS_4arch4Sm80ELb0ELb1ELb1ELb0ELb1ELb0ELb0ELb0ELi2ELi4ELi4ELi4ELb0EEENS1_21CollectiveEpilogueBwdISA_SB_SD_Li256ELb0ELb0ELi2EEENS1_19SingleTileSchedulerILb0ELb0ELb0ELi128EEEEEEEEEvNT_6ParamsE$_ZN4cute3eso3ESOILb0ELb0EJNS_5tupleIJiiEEEiNS_1CILi0EEEEEC2ERKS3_RKiRKS5_:
[----:B------:R-:W-:Y:S02]  /*6b80*/  IADD3 R3, R3, -c[0x0][0x20], RZ ;  /* 0x8000080003037a10 */ /* 0x000fe40007ffe0ff */
[----:B------:R-:W-:-:S03]  /*6b90*/  IADD3 R2, R2, -c[0x0][0x20], RZ ;  /* 0x8000080002027a10 */ /* 0x000fc60007ffe0ff */
[----:B------:R1:W-:Y:S04]  /*6ba0*/  STL [R3], R10 ;  /* 0x0000000a03007387 */ /* 0x0003e80000100800 */
[----:B------:R1:W-:Y:S04]  /*6bb0*/  STL [R3+0x4], R8 ;  /* 0x0000040803007387 */ /* 0x0003e80000100800 */
[----:B------:R-:W2:Y:S01]  /*6bc0*/  LDL R2, [R2] ;  /* 0x0000000002027983 */ /* 0x000ea20000100800 */
[----:B------:R-:W-:-:S03]  /*6bd0*/  IMAD.MOV.U32 R7, RZ, RZ, 0x0 ;  /* 0x00000000ff077424 */ /* 0x000fc600078e00ff */
[----:B--2---:R1:W-:Y:S01]  /*6be0*/  STL [R3+0x8], R2 ;  /* 0x0000080203007387 */ /* 0x0043e20000100800 */
[----:B------:R-:W-:Y:S05]  /*6bf0*/  RET.REL.NODEC R6 `(_ZN7cutlass13device_kernelIN5flash19enable_sm80_to_sm89INS1_16FlashAttnBwdSm80INS1_25CollectiveMainloopBwdSm80ILi2ELi2EN4cute5tupleIJNS5_1CILi128EEES8_NS7_ILi64EEEEEENS_10bfloat16_tEfNS_4arch4Sm80ELb0ELb1ELb1ELb0ELb1ELb0ELb0ELb0ELi2ELi4ELi4ELi4ELb0EEENS1_21CollectiveEpilogueBwdISA_SB_SD_Li256ELb0ELb0ELi2EEENS1_19SingleTileSchedulerILb0ELb0ELb0ELi128EEEEEEEEEvNT_6ParamsE) ;  /* 0xffff940006007950 */ /* 0x000fea0003c3ffff */
        .type           $_ZN7cutlass13device_kernelIN5flash19enable_sm80_to_sm89INS1_16FlashAttnBwdSm80INS1_25CollectiveMainloopBwdSm80ILi2ELi2EN4cute5tupleIJNS5_1CILi128EEES8_NS7_ILi64EEEEEENS_10bfloat16_tEfNS_4arch4Sm80ELb0ELb1ELb1ELb0ELb1ELb0ELb0ELb0ELi2ELi4ELi4ELi4ELb0EEENS1_21CollectiveEpilogueBwdISA_SB_SD_Li256ELb0ELb0ELi2EEENS1_19SingleTileSchedulerILb0ELb0ELb0ELi128EEEEEEEEEvNT_6ParamsE$_ZN4cute3eso3ESOILb0ELb0EJNS_6LayoutINS_5tupleIJNS3_IJNS3_IJNS_1CILi8EEENS4_ILi1EEEEEES6_EEENS3_IJNS3_IJS6_S6_EEENS4_ILi2EEEEEEEEENS3_IJNS3_IJNS3_IJS6_NS4_ILi0EEEEEESD_EEENS3_IJNS3_IJSD_SD_EEEiEEEEEEEENS_10ViewEngineINS_8smem_ptrIPN7cutlass10bfloat16_tEEEEEEEC2ERKSJ_RKSQ_,@function
        .size           $_ZN7cutlass13device_kernelIN5flash19enable_sm80_to_sm89INS1_16FlashAttnBwdSm80INS1_25CollectiveMainloopBwdSm80ILi2ELi2EN4cute5tupleIJNS5_1CILi128EEES8_NS7_ILi64EEEEEENS_10bfloat16_tEfNS_4arch4Sm80ELb0ELb1ELb1ELb0ELb1ELb0ELb0ELb0ELi2ELi4ELi4ELi4ELb0EEENS1_21CollectiveEpilogueBwdISA_SB_SD_Li256ELb0ELb0ELi2EEENS1_19SingleTileSchedulerILb0ELb0ELb0ELi128EEEEEEEEEvNT_6ParamsE$_ZN4cute3eso3ESOILb0ELb0EJNS_6LayoutINS_5tupleIJNS3_IJNS3_IJNS_1CILi8EEENS4_ILi1EEEEEES6_EEENS3_IJNS3_IJS6_S6_EEENS4_ILi2EEEEEEEEENS3_IJNS3_IJNS3_IJS6_NS4_ILi0EEEEEESD_EEENS3_IJNS3_IJSD_SD_EEEiEEEEEEEENS_10ViewEngineINS_8smem_ptrIPN7cutlass10bfloat16_tEEEEEEEC2ERKSJ_RKSQ_,($_ZN7cutlass13device_kernelIN5flash19enable_sm80_to_sm89INS1_16FlashAttnBwdSm80INS1_25CollectiveMainloopBwdSm80ILi2ELi2EN4cute5tupleIJNS5_1CILi128EEES8_NS7_ILi64EEEEEENS_10bfloat16_tEfNS_4arch4Sm80ELb0ELb1ELb1ELb0ELb1ELb0ELb0ELb0ELi2ELi4ELi4ELi4ELb0EEENS1_21CollectiveEpilogueBwdISA_SB_SD_Li256ELb0ELb0ELi2EEENS1_19SingleTileSchedulerILb0ELb0ELb0ELi128EEEEEEEEEvNT_6ParamsE$_ZN4cute3eso3ESOILb0ELb0EJNS_6LayoutINS_5tupleIJNS3_IJNS_1CILi1EEENS3_IJS5_NS4_ILi2EEES6_EEEEEES6_NS3_IJS6_S6_EEEEEENS3_IJNS3_IJNS4_ILi0EEENS3_IJS5_NS4_ILi256EEEiEEEEEENS4_ILi2048EEENS3_IJiNS4_ILi4096EEEEEEEEEEENS_10ViewEngineINS_8smem_ptrIPjEEEEEEC2ERKSJ_RKSO_ - $_ZN7cutlass13device_kernelIN5flash19enable_sm80_to_sm89INS1_16FlashAttnBwdSm80INS1_25CollectiveMainloopBwdSm80ILi2ELi2EN4cute5tupleIJNS5_1CILi128EEES8_NS7_ILi64EEEEEENS_10bfloat16_tEfNS_4arch4Sm80ELb0ELb1ELb1ELb0ELb1ELb0ELb0ELb0ELi2ELi4ELi4ELi4ELb0EEENS1_21CollectiveEpilogueBwdISA_SB_SD_Li256ELb0ELb0ELi2EEENS1_19SingleTileSchedulerILb0ELb0ELb0ELi128EEEEEEEEEvNT_6ParamsE$_ZN4cute3eso3ESOILb0ELb0EJNS_6LayoutINS_5tupleIJNS3_IJNS3_IJNS_1CILi8EEENS4_ILi1EEEEEES6_EEENS3_IJNS3_IJS6_S6_EEENS4_ILi2EEEEEEEEENS3_IJNS3_IJNS3_IJS6_NS4_ILi0EEEEEESD_EEENS3_IJNS3_IJSD_SD_EEEiEEEEEEEENS_10ViewEngineINS_8smem_ptrIPN7cutlass10bfloat16_tEEEEEEEC2ERKSJ_RKSQ_)
$_ZN7cutlass13device_kernelIN5flash19enable_sm80_to_sm89INS1_16FlashAttnBwdSm80INS1_25CollectiveMainloopBwdSm80ILi2ELi2EN4cute5tupleIJNS5_1CILi128EEES8_NS7_ILi64EEEEEENS_10bfloat16_tEfNS_4arch4Sm80ELb0ELb1ELb1ELb0ELb1ELb0ELb0ELb0ELi2ELi4ELi4ELi4ELb0EEENS1_21CollectiveEpilogueBwdISA_SB_SD_Li256ELb0ELb0ELi2EEENS1_19SingleTileSchedulerILb0ELb0ELb0ELi128EEEEEEEEEvNT_6ParamsE$_ZN4cute3eso3ESOILb0ELb0EJNS_6LayoutINS_5tupleIJNS3_IJNS3_IJNS_1CILi8EEENS4_ILi1EEEEEES6_EEENS3_IJNS3_IJS6_S6_EEENS4_ILi2EEEEEEEEENS3_IJNS3_IJNS3_IJS6_NS4_ILi0EEEEEESD_EEENS3_IJNS3_IJSD_SD_EEEiEEEEEEEENS_10ViewEngineINS_8smem_ptrIPN7cutlass10bfloat16_tEEEEEEEC2ERKSJ_RKSQ_:
[----:B------:R-:W-:Y:S02]  /*6c00*/  IADD3 R3, R69, -c[0x0][0x20], RZ ;  /* 0x8000080045037a10 */ /* 0x000fe40007ffe0ff */
[----:B------:R-:W-:-:S03]  /*6c10*/  IADD3 R2, R61, -c[0x0][0x20], RZ ;  /* 0x800008003d027a10 */ /* 0x000fc60007ffe0ff */
[----:B------:R1:W-:Y:S04]  /*6c20*/  STL [R3], R6 ;  /* 0x0000000603007387 */ /* 0x0003e80000100800 */
[----:B------:R-:W2:Y:S01]  /*6c30*/  LDL.64 R10, [R2] ;  /* 0x00000000020a7983 */ /* 0x000ea20000100a00 */
[----:B------:R-:W-:-:S03]  /*6c40*/  IMAD.MOV.U32 R5, RZ, RZ, 0x0 ;  /* 0x00000000ff057424 */ /* 0x000fc600078e00ff */
[----:B--2---:R1:W-:Y:S01]  /*6c50*/  STL.64 [R3+0x8], R10 ;  /* 0x0000080a03007387 */ /* 0x0043e20000100a00 */
[----:B------:R-:W-:Y:S05]  /*6c60*/  RET.REL.NODEC R4 `(_ZN7cutlass13device_kernelIN5flash19enable_sm80_to_sm89INS1_16FlashAttnBwdSm80INS1_25CollectiveMainloopBwdSm80ILi2ELi2EN4cute5tupleIJNS5_1CILi128EEES8_NS7_ILi64EEEEEENS_10bfloat16_tEfNS_4arch4Sm80ELb0ELb1ELb1ELb0ELb1ELb0ELb0ELb0ELi2ELi4ELi4ELi4ELb0EEENS1_21CollectiveEpilogueBwdISA_SB_SD_Li256ELb0ELb0ELi2EEENS1_19SingleTileSchedulerILb0ELb0ELb0ELi128EEEEEEEEEvNT_6ParamsE) ;  /* 0xffff939004007950 */ /* 0x000fea0003c3ffff */
        .type           $_ZN7cutlass13device_kernelIN5flash19enable_sm80_to_sm89INS1_16FlashAttnBwdSm80INS1_25CollectiveMainloopBwdSm80ILi2ELi2EN4cute5tupleIJNS5_1CILi128EEES8_NS7_ILi64EEEEEENS_10bfloat16_tEfNS_4arch4Sm80ELb0ELb1ELb1ELb0ELb1ELb0ELb0ELb0ELi2ELi4ELi4ELi4ELb0EEENS1_21CollectiveEpilogueBwdISA_SB_SD_Li256ELb0ELb0ELi2EEENS1_19SingleTileSchedulerILb0ELb0ELb0ELi128EEEEEEEEEvNT_6ParamsE$_ZN4cute3eso3ESOILb0ELb0EJNS_6LayoutINS_5tupleIJNS3_IJNS_1CILi1EEENS3_IJS5_NS4_ILi2EEES6_EEEEEES6_NS3_IJS6_S6_EEEEEENS3_IJNS3_IJNS4_ILi0EEENS3_IJS5_NS4_ILi256EEEiEEEEEENS4_ILi2048EEENS3_IJiNS4_ILi4096EEEEEEEEEEENS_10ViewEngineINS_8smem_ptrIPjEEEEEEC2ERKSJ_RKSO_,@function
        .size           $_ZN7cutlass13device_kernelIN5flash19enable_sm80_to_sm89INS1_16FlashAttnBwdSm80INS1_25CollectiveMainloopBwdSm80ILi2ELi2EN4cute5tupleIJNS5_1CILi128EEES8_NS7_ILi64EEEEEENS_10bfloat16_tEfNS_4arch4Sm80ELb0ELb1ELb1ELb0ELb1ELb0ELb0ELb0ELi2ELi4ELi4ELi4ELb0EEENS1_21CollectiveEpilogueBwdISA_SB_SD_Li256ELb0ELb0ELi2EEENS1_19SingleTileSchedulerILb0ELb0ELb0ELi128EEEEEEEEEvNT_6ParamsE$_ZN4cute3eso3ESOILb0ELb0EJNS_6LayoutINS_5tupleIJNS3_IJNS_1CILi1EEENS3_IJS5_NS4_ILi2EEES6_EEEEEES6_NS3_IJS6_S6_EEEEEENS3_IJNS3_IJNS4_ILi0EEENS3_IJS5_NS4_ILi256EEEiEEEEEENS4_ILi2048EEENS3_IJiNS4_ILi4096EEEEEEEEEEENS_10ViewEngineINS_8smem_ptrIPjEEEEEEC2ERKSJ_RKSO_,($_ZN7cutlass13device_kernelIN5flash19enable_sm80_to_sm89INS1_16FlashAttnBwdSm80INS1_25CollectiveMainloopBwdSm80ILi2ELi2EN4cute5tupleIJNS5_1CILi128EEES8_NS7_ILi64EEEEEENS_10bfloat16_tEfNS_4arch4Sm80ELb0ELb1ELb1ELb0ELb1ELb0ELb0ELb0ELi2ELi4ELi4ELi4ELb0EEENS1_21CollectiveEpilogueBwdISA_SB_SD_Li256ELb0ELb0ELi2EEENS1_19SingleTileSchedulerILb0ELb0ELb0ELi128EEEEEEEEEvNT_6ParamsE$_ZN4cute3eso3ESOILb0ELb0EJNS_6LayoutINS_5tupleIJNS3_IJNS_1CILi2EEES5_EEENS4_ILi8EEES6_EEENS3_IJNS3_IJNS4_ILi1EEEiEEENS4_ILi1024EEENS3_IJiiEEEEEEEENS_10ViewEngineINS_8smem_ptrIPN7cutlass10bfloat16_tEEEEEEEC2ERKSE_RKSL_ - $_ZN7cutlass13device_kernelIN5flash19enable_sm80_to_sm89INS1_16FlashAttnBwdSm80INS1_25CollectiveMainloopBwdSm80ILi2ELi2EN4cute5tupleIJNS5_1CILi128EEES8_NS7_ILi64EEEEEENS_10bfloat16_tEfNS_4arch4Sm80ELb0ELb1ELb1ELb0ELb1ELb0ELb0ELb0ELi2ELi4ELi4ELi4ELb0EEENS1_21CollectiveEpilogueBwdISA_SB_SD_Li256ELb0ELb0ELi2EEENS1_19SingleTileSchedulerILb0ELb0ELb0ELi128EEEEEEEEEvNT_6ParamsE$_ZN4cute3eso3ESOILb0ELb0EJNS_6LayoutINS_5tupleIJNS3_IJNS_1CILi1EEENS3_IJS5_NS4_ILi2EEES6_EEEEEES6_NS3_IJS6_S6_EEEEEENS3_IJNS3_IJNS4_ILi0EEENS3_IJS5_NS4_ILi256EEEiEEEEEENS4_ILi2048EEENS3_IJiNS4_ILi4096EEEEEEEEEEENS_10ViewEngineINS_8smem_ptrIPjEEEEEEC2ERKSJ_RKSO_)
$_ZN7cutlass13device_kernelIN5flash19enable_sm80_to_sm89INS1_16FlashAttnBwdSm80INS1_25CollectiveMainloopBwdSm80ILi2ELi2EN4cute5tupleIJNS5_1CILi128EEES8_NS7_ILi64EEEEEENS_10bfloat16_tEfNS_4arch4Sm80ELb0ELb1ELb1ELb0ELb1ELb0ELb0ELb0ELi2ELi4ELi4ELi4ELb0EEENS1_21CollectiveEpilogueBwdISA_SB_SD_Li256ELb0ELb0ELi2EEENS1_19SingleTileSchedulerILb0ELb0ELb0ELi128EEEEEEEEEvNT_6ParamsE$_ZN4cute3eso3ESOILb0ELb0EJNS_6LayoutINS_5tupleIJNS3_IJNS_1CILi1EEENS3_IJS5_NS4_ILi2EEES6_EEEEEES6_NS3_IJS6_S6_EEEEEENS3_IJNS3_IJNS4_ILi0EEENS3_IJS5_NS4_ILi256EEEiEEEEEENS4_ILi2048EEENS3_IJiNS4_ILi4096EEEEEEEEEEENS_10ViewEngineINS_8smem_ptrIPjEEEEEEC2ERKSJ_RKSO_:
[----:B------:R-:W-:Y:S02]  /*6c70*/  IADD3 R5, R58, -c[0x0][0x20], RZ ;  /* 0x800008003a057a10 */ /* 0x000fe40007ffe0ff */
[----:B------:R-:W-:-:S03]  /*6c80*/  IADD3 R6, R43, -c[0x0][0x20], RZ ;  /* 0x800008002b067a10 */ /* 0x000fc60007ffe0ff */
[----:B------:R1:W-:Y:S04]  /*6c90*/  STL.64 [R5], R2 ;  /* 0x0000000205007387 */ /* 0x0003e80000100a00 */
[----:B------:R-:W2:Y:S01]  /*6ca0*/  LDL.64 R6, [R6] ;  /* 0x0000000006067983 */ /* 0x000ea20000100a00 */
[----:B------:R-:W-:Y:S02]  /*6cb0*/  IMAD.MOV.U32 R8, RZ, RZ, R4 ;  /* 0x000000ffff087224 */ /* 0x000fe400078e0004 */
[----:B------:R-:W-:Y:S01]  /*6cc0*/  IMAD.MOV.U32 R9, RZ, RZ, 0x0 ;  /* 0x00000000ff097424 */ /* 0x000fe200078e00ff */
[----:B--2---:R1:W-:Y:S03]  /*6cd0*/  STL.64 [R5+0x8], R6 ;  /* 0x0000080605007387 */ /* 0x0043e60000100a00 */
[----:B------:R-:W-:Y:S05]  /*6ce0*/  RET.REL.NODEC R8 `(_ZN7cutlass13device_kernelIN5flash19enable_sm80_to_sm89INS1_16FlashAttnBwdSm80INS1_25CollectiveMainloopBwdSm80ILi2ELi2EN4cute5tupleIJNS5_1CILi128EEES8_NS7_ILi64EEEEEENS_10bfloat16_tEfNS_4arch4Sm80ELb0ELb1ELb1ELb0ELb1ELb0ELb0ELb0ELi2ELi4ELi4ELi4ELb0EEENS1_21CollectiveEpilogueBwdISA_SB_SD_Li256ELb0ELb0ELi2EEENS1_19SingleTileSchedulerILb0ELb0ELb0ELi128EEEEEEEEEvNT_6ParamsE) ;  /* 0xffff931008007950 */ /* 0x000fea0003c3ffff */
        .type           $_ZN7cutlass13device_kernelIN5flash19enable_sm80_to_sm89INS1_16FlashAttnBwdSm80INS1_25CollectiveMainloopBwdSm80ILi2ELi2EN4cute5tupleIJNS5_1CILi128EEES8_NS7_ILi64EEEEEENS_10bfloat16_tEfNS_4arch4Sm80ELb0ELb1ELb1ELb0ELb1ELb0ELb0ELb0ELi2ELi4ELi4ELi4ELb0EEENS1_21CollectiveEpilogueBwdISA_SB_SD_Li256ELb0ELb0ELi2EEENS1_19SingleTileSchedulerILb0ELb0ELb0ELi128EEEEEEEEEvNT_6ParamsE$_ZN4cute3eso3ESOILb0ELb0EJNS_6LayoutINS_5tupleIJNS3_IJNS_1CILi2EEES5_EEENS4_ILi8EEES6_EEENS3_IJNS3_IJNS4_ILi1EEEiEEENS4_ILi1024EEENS3_IJiiEEEEEEEENS_10ViewEngineINS_8smem_ptrIPN7cutlass10bfloat16_tEEEEEEEC2ERKSE_RKSL_,@function
        .size           $_ZN7cutlass13device_kernelIN5flash19enable_sm80_to_sm89INS1_16FlashAttnBwdSm80INS1_25CollectiveMainloopBwdSm80ILi2ELi2EN4cute5tupleIJNS5_1CILi128EEES8_NS7_ILi64EEEEEENS_10bfloat16_tEfNS_4arch4Sm80ELb0ELb1ELb1ELb0ELb1ELb0ELb0ELb0ELi2ELi4ELi4ELi4ELb0EEENS1_21CollectiveEpilogueBwdISA_SB_SD_Li256ELb0ELb0ELi2EEENS1_19SingleTileSchedulerILb0ELb0ELb0ELi128EEEEEEEEEvNT_6ParamsE$_ZN4cute3eso3ESOILb0ELb0EJNS_6LayoutINS_5tupleIJNS3_IJNS_1CILi2EEES5_EEENS4_ILi8EEES6_EEENS3_IJNS3_IJNS4_ILi1EEEiEEENS4_ILi1024EEENS3_IJiiEEEEEEEENS_10ViewEngineINS_8smem_ptrIPN7cutlass10bfloat16_tEEEEEEEC2ERKSE_RKSL_,($_ZN7cutlass13device_kernelIN5flash19enable_sm80_to_sm89INS1_16FlashAttnBwdSm80INS1_25CollectiveMainloopBwdSm80ILi2ELi2EN4cute5tupleIJNS5_1CILi128EEES8_NS7_ILi64EEEEEENS_10bfloat16_tEfNS_4arch4Sm80ELb0ELb1ELb1ELb0ELb1ELb0ELb0ELb0ELi2ELi4ELi4ELi4ELb0EEENS1_21CollectiveEpilogueBwdISA_SB_SD_Li256ELb0ELb0ELi2EEENS1_19SingleTileSchedulerILb0ELb0ELb0ELi128EEEEEEEEEvNT_6ParamsE$_ZN4cute3eso3ESOILb0ELb0EJNS_6LayoutINS_5tupleIJNS3_IJNS_1CILi2EEES5_EEENS4_ILi8EEES6_EEENS3_IJNS3_IJNS4_ILi1EEEiEEENS4_ILi1024EEENS3_IJiiEEEEEEEEjEEC2ERKSE_RKj - $_ZN7cutlass13device_kernelIN5flash19enable_sm80_to_sm89INS1_16FlashAttnBwdSm80INS1_25CollectiveMainloopBwdSm80ILi2ELi2EN4cute5tupleIJNS5_1CILi128EEES8_NS7_ILi64EEEEEENS_10bfloat16_tEfNS_4arch4Sm80ELb0ELb1ELb1ELb0ELb1ELb0ELb0ELb0ELi2ELi4ELi4ELi4ELb0EEENS1_21CollectiveEpilogueBwdISA_SB_SD_Li256ELb0ELb0ELi2EEENS1_19SingleTileSchedulerILb0ELb0ELb0ELi128EEEEEEEEEvNT_6ParamsE$_ZN4cute3eso3ESOILb0ELb0EJNS_6LayoutINS_5tupleIJNS3_IJNS_1CILi2EEES5_EEENS4_ILi8EEES6_EEENS3_IJNS3_IJNS4_ILi1EEEiEEENS4_ILi1024EEENS3_IJiiEEEEEEEENS_10ViewEngineINS_8smem_ptrIPN7cutlass10bfloat16_tEEEEEEEC2ERKSE_RKSL_)
$_ZN7cutlass13device_kernelIN5flash19enable_sm80_to_sm89INS1_16FlashAttnBwdSm80INS1_25CollectiveMainloopBwdSm80ILi2ELi2EN4cute5tupleIJNS5_1CILi128EEES8_NS7_ILi64EEEEEENS_10bfloat16_tEfNS_4arch4Sm80ELb0ELb1ELb1ELb0ELb1ELb0ELb0ELb0ELi2ELi4ELi4ELi4ELb0EEENS1_21CollectiveEpilogueBwdISA_SB_SD_Li256ELb0ELb0ELi2EEENS1_19SingleTileSchedulerILb0ELb0ELb0ELi128EEEEEEEEEvNT_6ParamsE$_ZN4cute3eso3ESOILb0ELb0EJNS_6LayoutINS_5tupleIJNS3_IJNS_1CILi2EEES5_EEENS4_ILi8EEES6_EEENS3_IJNS3_IJNS4_ILi1EEEiEEENS4_ILi1024EEENS3_IJiiEEEEEEEENS_10ViewEngineINS_8smem_ptrIPN7cutlass10bfloat16_tEEEEEEEC2ERKSE_RKSL_:
[----:B------:R-:W-:Y:S02]  /*6cf0*/  IADD3 R3, R27, -c[0x0][0x20], RZ ;  /* 0x800008001b037a10 */ /* 0x000fe40007ffe0ff */
[----:B------:R-:W-:-:S03]  /*6d00*/  IADD3 R2, R26, -c[0x0][0x20], RZ ;  /* 0x800008001a027a10 */ /* 0x000fc60007ffe0ff */
[----:B------:R1:W-:Y:S04]  /*6d10*/  STL.64 [R3], R4 ;  /* 0x0000000403007387 */ /* 0x0003e80000100a00 */
[----:B------:R1:W-:Y:S04]  /*6d20*/  STL [R3+0x8], R16 ;  /* 0x0000081003007387 */ /* 0x0003e80000100800 */
[----:B------:R-:W2:Y:S01]  /*6d30*/  LDL.64 R8, [R2] ;  /* 0x0000000002087983 */ /* 0x000ea20000100a00 */
[----:B------:R-:W-:-:S03]  /*6d40*/  IMAD.MOV.U32 R7, RZ, RZ, 0x0 ;  /* 0x00000000ff077424 */ /* 0x000fc600078e00ff */
[----:B--2---:R1:W-:Y:S01]  /*6d50*/  STL.64 [R3+0x10], R8 ;  /* 0x0000100803007387 */ /* 0x0043e20000100a00 */
[----:B------:R-:W-:Y:S05]  /*6d60*/  RET.REL.NODEC R6 `(_ZN7cutlass13device_kernelIN5flash19enable_sm80_to_sm89INS1_16FlashAttnBwdSm80INS1_25CollectiveMainloopBwdSm80ILi2ELi2EN4cute5tupleIJNS5_1CILi128EEES8_NS7_ILi64EEEEEENS_10bfloat16_tEfNS_4arch4Sm80ELb0ELb1ELb1ELb0ELb1ELb0ELb0ELb0ELi2ELi4ELi4ELi4ELb0EEENS1_21CollectiveEpilogueBwdISA_SB_SD_Li256ELb0ELb0ELi2EEENS1_19SingleTileSchedulerILb0ELb0ELb0ELi128EEEEEEEEEvNT_6ParamsE) ;  /* 0xffff929006007950 */ /* 0x000fea0003c3ffff */
        .type           $_ZN7cutlass13device_kernelIN5flash19enable_sm80_to_sm89INS1_16FlashAttnBwdSm80INS1_25CollectiveMainloopBwdSm80ILi2ELi2EN4cute5tupleIJNS5_1CILi128EEES8_NS7_ILi64EEEEEENS_10bfloat16_tEfNS_4arch4Sm80ELb0ELb1ELb1ELb0ELb1ELb0ELb0ELb0ELi2ELi4ELi4ELi4ELb0EEENS1_21CollectiveEpilogueBwdISA_SB_SD_Li256ELb0ELb0ELi2EEENS1_19SingleTileSchedulerILb0ELb0ELb0ELi128EEEEEEEEEvNT_6ParamsE$_ZN4cute3eso3ESOILb0ELb0EJNS_6LayoutINS_5tupleIJNS3_IJNS_1CILi2EEES5_EEENS4_ILi8EEES6_EEENS3_IJNS3_IJNS4_ILi1EEEiEEENS4_ILi1024EEENS3_IJiiEEEEEEEEjEEC2ERKSE_RKj,@function
        .size           $_ZN7cutlass13device_kernelIN5flash19enable_sm80_to_sm89INS1_16FlashAttnBwdSm80INS1_25CollectiveMainloopBwdSm80ILi2ELi2EN4cute5tupleIJNS5_1CILi128EEES8_NS7_ILi64EEEEEENS_10bfloat16_tEfNS_4arch4Sm80ELb0ELb1ELb1ELb0ELb1ELb0ELb0ELb0ELi2ELi4ELi4ELi4ELb0EEENS1_21CollectiveEpilogueBwdISA_SB_SD_Li256ELb0ELb0ELi2EEENS1_19SingleTileSchedulerILb0ELb0ELb0ELi128EEEEEEEEEvNT_6ParamsE$_ZN4cute3eso3ESOILb0ELb0EJNS_6LayoutINS_5tupleIJNS3_IJNS_1CILi2EEES5_EEENS4_ILi8EEES6_EEENS3_IJNS3_IJNS4_ILi1EEEiEEENS4_ILi1024EEENS3_IJiiEEEEEEEEjEEC2ERKSE_RKj,($_ZN7cutlass13device_kernelIN5flash19enable_sm80_to_sm89INS1_16FlashAttnBwdSm80INS1_25CollectiveMainloopBwdSm80ILi2ELi2EN4cute5tupleIJNS5_1CILi128EEES8_NS7_ILi64EEEEEENS_10bfloat16_tEfNS_4arch4Sm80ELb0ELb1ELb1ELb0ELb1ELb0ELb0ELb0ELi2ELi4ELi4ELi4ELb0EEENS1_21CollectiveEpilogueBwdISA_SB_SD_Li256ELb0ELb0ELi2EEENS1_19SingleTileSchedulerILb0ELb0ELb0ELi128EEEEEEEEEvNT_6ParamsE$_ZN4cute3eso3ESOILb0ELb0EJNS_6LayoutINS_5tupleIJNS3_IJNS_1CILi2EEES5_EEES6_NS4_ILi8EEEEEENS3_IJNS3_IJiNS4_ILi512EEEEEENS3_IJiiEEENS4_ILi1024EEEEEEEENS_10ViewEngineINS_8smem_ptrIPN7cutlass10bfloat16_tEEEEEEEC2ERKSE_RKSL_ - $_ZN7cutlass13device_kernelIN5flash19enable_sm80_to_sm89INS1_16FlashAttnBwdSm80INS1_25CollectiveMainloopBwdSm80ILi2ELi2EN4cute5tupleIJNS5_1CILi128EEES8_NS7_ILi64EEEEEENS_10bfloat16_tEfNS_4arch4Sm80ELb0ELb1ELb1ELb0ELb1ELb0ELb0ELb0ELi2ELi4ELi4ELi4ELb0EEENS1_21CollectiveEpilogueBwdISA_SB_SD_Li256ELb0ELb0ELi2EEENS1_19SingleTileSchedulerILb0ELb0ELb0ELi128EEEEEEEEEvNT_6ParamsE$_ZN4cute3eso3ESOILb0ELb0EJNS_6LayoutINS_5tupleIJNS3_IJNS_1CILi2EEES5_EEENS4_ILi8EEES6_EEENS3_IJNS3_IJNS4_ILi1EEEiEEENS4_ILi1024EEENS3_IJiiEEEEEEEEjEEC2ERKSE_RKj)
$_ZN7cutlass13device_kernelIN5flash19enable_sm80_to_sm89INS1_16FlashAttnBwdSm80INS1_25CollectiveMainloopBwdSm80ILi2ELi2EN4cute5tupleIJNS5_1CILi128EEES8_NS7_ILi64EEEEEENS_10bfloat16_tEfNS_4arch4Sm80ELb0ELb1ELb1ELb0ELb1ELb0ELb0ELb0ELi2ELi4ELi4ELi4ELb0EEENS1_21CollectiveEpilogueBwdISA_SB_SD_Li256ELb0ELb0ELi2EEENS1_19SingleTileSchedulerILb0ELb0ELb0ELi128EEEEEEEEEvNT_6ParamsE$_ZN4cute3eso3ESOILb0ELb0EJNS_6LayoutINS_5tupleIJNS3_IJNS_1CILi2EEES5_EEENS4_ILi8EEES6_EEENS3_IJNS3_IJNS4_ILi1EEEiEEENS4_ILi1024EEENS3_IJiiEEEEEEEEjEEC2ERKSE_RKj:
        /* <DEDUP_REMOVED lines=9> */
[----:B------:R-:W-:Y:S05]  /*6e00*/  RET.REL.NODEC R10 `(_ZN7cutlass13device_kernelIN5flash19enable_sm80_to_sm89INS1_16FlashAttnBwdSm80INS1_25CollectiveMainloopBwdSm80ILi2ELi2EN4cute5tupleIJNS5_1CILi128EEES8_NS7_ILi64EEEEEENS_10bfloat16_tEfNS_4arch4Sm80ELb0ELb1ELb1ELb0ELb1ELb0ELb0ELb0ELi2ELi4ELi4ELi4ELb0EEENS1_21CollectiveEpilogueBwdISA_SB_SD_Li256ELb0ELb0ELi2EEENS1_19SingleTileSchedulerILb0ELb0ELb0ELi128EEEEEEEEEvNT_6ParamsE) ;  /* 0xffff91f00a007950 */ /* 0x000fea0003c3ffff */
        .type           $_ZN7cutlass13device_kernelIN5flash19enable_sm80_to_sm89INS1_16FlashAttnBwdSm80INS1_25CollectiveMainloopBwdSm80ILi2ELi2EN4cute5tupleIJNS5_1CILi128EEES8_NS7_ILi64EEEEEENS_10bfloat16_tEfNS_4arch4Sm80ELb0ELb1ELb1ELb0ELb1ELb0ELb0ELb0ELi2ELi4ELi4ELi4ELb0EEENS1_21CollectiveEpilogueBwdISA_SB_SD_Li256ELb0ELb0ELi2EEENS1_19SingleTileSchedulerILb0ELb0ELb0ELi128EEEEEEEEEvNT_6ParamsE$_ZN4cute3eso3ESOILb0ELb0EJNS_6LayoutINS_5tupleIJNS3_IJNS_1CILi2EEES5_EEES6_NS4_ILi8EEEEEENS3_IJNS3_IJiNS4_ILi512EEEEEENS3_IJiiEEENS4_ILi1024EEEEEEEENS_10ViewEngineINS_8smem_ptrIPN7cutlass10bfloat16_tEEEEEEEC2ERKSE_RKSL_,@function
        .size           $_ZN7cutlass13device_kernelIN5flash19enable_sm80_to_sm89INS1_16FlashAttnBwdSm80INS1_25CollectiveMainloopBwdSm80ILi2ELi2EN4cute5tupleIJNS5_1CILi128EEES8_NS7_ILi64EEEEEENS_10bfloat16_tEfNS_4arch4Sm80ELb0ELb1ELb1ELb0ELb1ELb0ELb0ELb0ELi2ELi4ELi4ELi4ELb0EEENS1_21CollectiveEpilogueBwdISA_SB_SD_Li256ELb0ELb0ELi2EEENS1_19SingleTileSchedulerILb0ELb0ELb0ELi128EEEEEEEEEvNT_6ParamsE$_ZN4cute3eso3ESOILb0ELb0EJNS_6LayoutINS_5tupleIJNS3_IJNS_1CILi2EEES5_EEES6_NS4_ILi8EEEEEENS3_IJNS3_IJiNS4_ILi512EEEEEENS3_IJiiEEENS4_ILi1024EEEEEEEENS_10ViewEngineINS_8smem_ptrIPN7cutlass10bfloat16_tEEEEEEEC2ERKSE_RKSL_,($_ZN7cutlass13device_kernelIN5flash19enable_sm80_to_sm89INS1_16FlashAttnBwdSm80INS1_25CollectiveMainloopBwdSm80ILi2ELi2EN4cute5tupleIJNS5_1CILi128EEES8_NS7_ILi64EEEEEENS_10bfloat16_tEfNS_4arch4Sm80ELb0ELb1ELb1ELb0ELb1ELb0ELb0ELb0ELi2ELi4ELi4ELi4ELb0EEENS1_21CollectiveEpilogueBwdISA_SB_SD_Li256ELb0ELb0ELi2EEENS1_19SingleTileSchedulerILb0ELb0ELb0ELi128EEEEEEEEEvNT_6ParamsE$_ZN4cute3eso3ESOILb0ELb0EJNS_6LayoutINS_5tupleIJNS3_IJNS_1CILi2EEES5_EEES6_NS4_ILi8EEEEEENS3_IJNS3_IJiNS4_ILi512EEEEEENS3_IJiiEEENS4_ILi1024EEEEEEEEjEEC2ERKSE_RKj - $_ZN7cutlass13device_kernelIN5flash19enable_sm80_to_sm89INS1_16FlashAttnBwdSm80INS1_25CollectiveMainloopBwdSm80ILi2ELi2EN4cute5tupleIJNS5_1CILi128EEES8_NS7_ILi64EEEEEENS_10bfloat16_tEfNS_4arch4Sm80ELb0ELb1ELb1ELb0ELb1ELb0ELb0ELb0ELi2ELi4ELi4ELi4ELb0EEENS1_21CollectiveEpilogueBwdISA_SB_SD_Li256ELb0ELb0ELi2EEENS1_19SingleTileSchedulerILb0ELb0ELb0ELi128EEEEEEEEEvNT_6ParamsE$_ZN4cute3eso3ESOILb0ELb0EJNS_6LayoutINS_5tupleIJNS3_IJNS_1CILi2EEES5_EEES6_NS4_ILi8EEEEEENS3_IJNS3_IJiNS4_ILi512EEEEEENS3_IJiiEEENS4_ILi1024EEEEEEEENS_10ViewEngineINS_8smem_ptrIPN7cutlass10bfloat16_tEEEEEEEC2ERKSE_RKSL_)
$_ZN7cutlass13device_kernelIN5flash19enable_sm80_to_sm89INS1_16FlashAttnBwdSm80INS1_25CollectiveMainloopBwdSm80ILi2ELi2EN4cute5tupleIJNS5_1CILi128EEES8_NS7_ILi64EEEEEENS_10bfloat16_tEfNS_4arch4Sm80ELb0ELb1ELb1ELb0ELb1ELb0ELb0ELb0ELi2ELi4ELi4ELi4ELb0EEENS1_21CollectiveEpilogueBwdISA_SB_SD_Li256ELb0ELb0ELi2EEENS1_19SingleTileSchedulerILb0ELb0ELb0ELi128EEEEEEEEEvNT_6ParamsE$_ZN4cute3eso3ESOILb0ELb0EJNS_6LayoutINS_5tupleIJNS3_IJNS_1CILi2EEES5_EEES6_NS4_ILi8EEEEEENS3_IJNS3_IJiNS4_ILi512EEEEEENS3_IJiiEEENS4_ILi1024EEEEEEEENS_10ViewEngineINS_8smem_ptrIPN7cutlass10bfloat16_tEEEEEEEC2ERKSE_RKSL_:
        /* <DEDUP_REMOVED lines=8> */
        .type           $_ZN7cutlass13device_kernelIN5flash19enable_sm80_to_sm89INS1_16FlashAttnBwdSm80INS1_25CollectiveMainloopBwdSm80ILi2ELi2EN4cute5tupleIJNS5_1CILi128EEES8_NS7_ILi64EEEEEENS_10bfloat16_tEfNS_4arch4Sm80ELb0ELb1ELb1ELb0ELb1ELb0ELb0ELb0ELi2ELi4ELi4ELi4ELb0EEENS1_21CollectiveEpilogueBwdISA_SB_SD_Li256ELb0ELb0ELi2EEENS1_19SingleTileSchedulerILb0ELb0ELb0ELi128EEEEEEEEEvNT_6ParamsE$_ZN4cute3eso3ESOILb0ELb0EJNS_6LayoutINS_5tupleIJNS3_IJNS_1CILi2EEES5_EEES6_NS4_ILi8EEEEEENS3_IJNS3_IJiNS4_ILi512EEEEEENS3_IJiiEEENS4_ILi1024EEEEEEEEjEEC2ERKSE_RKj,@function
        .size           $_ZN7cutlass13device_kernelIN5flash19enable_sm80_to_sm89INS1_16FlashAttnBwdSm80INS1_25CollectiveMainloopBwdSm80ILi2ELi2EN4cute5tupleIJNS5_1CILi128EEES8_NS7_ILi64EEEEEENS_10bfloat16_tEfNS_4arch4Sm80ELb0ELb1ELb1ELb0ELb1ELb0ELb0ELb0ELi2ELi4ELi4ELi4ELb0EEENS1_21CollectiveEpilogueBwdISA_SB_SD_Li256ELb0ELb0ELi2EEENS1_19SingleTileSchedulerILb0ELb0ELb0ELi128EEEEEEEEEvNT_6ParamsE$_ZN4cute3eso3ESOILb0ELb0EJNS_6LayoutINS_5tupleIJNS3_IJNS_1CILi2EEES5_EEES6_NS4_ILi8EEEEEENS3_IJNS3_IJiNS4_ILi512EEEEEENS3_IJiiEEENS4_ILi1024EEEEEEEEjEEC2ERKSE_RKj,($_ZN7cutlass13device_kernelIN5flash19enable_sm80_to_sm89INS1_16FlashAttnBwdSm80INS1_25CollectiveMainloopBwdSm80ILi2ELi2EN4cute5tupleIJNS5_1CILi128EEES8_NS7_ILi64EEEEEENS_10bfloat16_tEfNS_4arch4Sm80ELb0ELb1ELb1ELb0ELb1ELb0ELb0ELb0ELi2ELi4ELi4ELi4ELb0EEENS1_21CollectiveEpilogueBwdISA_SB_SD_Li256ELb0ELb0ELi2EEENS1_19SingleTileSchedulerILb0ELb0ELb0ELi128EEEEEEEEEvNT_6ParamsE$_ZN4cute3eso3ESOILb0ELb0EJNS_6LayoutINS_5tupleIJNS3_IJNS_1CILi2EEES5_S5_EEES5_NS3_IJNS3_IJS5_S5_EEES5_EEEEEENS3_IJNS3_IJNS4_ILi1EEENS4_ILi512EEEiEEENS4_ILi4096EEENS3_IJNS3_IJiiEEENS4_ILi8192EEEEEEEEEEENS_10ViewEngineINS_8smem_ptrIPN7cutlass10bfloat16_tEEEEEEEC2ERKSI_RKSP_ - $_ZN7cutlass13device_kernelIN5flash19enable_sm80_to_sm89INS1_16FlashAttnBwdSm80INS1_25CollectiveMainloopBwdSm80ILi2ELi2EN4cute5tupleIJNS5_1CILi128EEES8_NS7_ILi64EEEEEENS_10bfloat16_tEfNS_4arch4Sm80ELb0ELb1ELb1ELb0ELb1ELb0ELb0ELb0ELi2ELi4ELi4ELi4ELb0EEENS1_21CollectiveEpilogueBwdISA_SB_SD_Li256ELb0ELb0ELi2EEENS1_19SingleTileSchedulerILb0ELb0ELb0ELi128EEEEEEEEEvNT_6ParamsE$_ZN4cute3eso3ESOILb0ELb0EJNS_6LayoutINS_5tupleIJNS3_IJNS_1CILi2EEES5_EEES6_NS4_ILi8EEEEEENS3_IJNS3_IJiNS4_ILi512EEEEEENS3_IJiiEEENS4_ILi1024EEEEEEEEjEEC2ERKSE_RKj)
$_ZN7cutlass13device_kernelIN5flash19enable_sm80_to_sm89INS1_16FlashAttnBwdSm80INS1_25CollectiveMainloopBwdSm80ILi2ELi2EN4cute5tupleIJNS5_1CILi128EEES8_NS7_ILi64EEEEEENS_10bfloat16_tEfNS_4arch4Sm80ELb0ELb1ELb1ELb0ELb1ELb0ELb0ELb0ELi2ELi4ELi4ELi4ELb0EEENS1_21CollectiveEpilogueBwdISA_SB_SD_Li256ELb0ELb0ELi2EEENS1_19SingleTileSchedulerILb0ELb0ELb0ELi128EEEEEEEEEvNT_6ParamsE$_ZN4cute3eso3ESOILb0ELb0EJNS_6LayoutINS_5tupleIJNS3_IJNS_1CILi2EEES5_EEES6_NS4_ILi8EEEEEENS3_IJNS3_IJiNS4_ILi512EEEEEENS3_IJiiEEENS4_ILi1024EEEEEEEEjEEC2ERKSE_RKj:
        /* <DEDUP_REMOVED lines=10> */
        .type           $_ZN7cutlass13device_kernelIN5flash19enable_sm80_to_sm89INS1_16FlashAttnBwdSm80INS1_25CollectiveMainloopBwdSm80ILi2ELi2EN4cute5tupleIJNS5_1CILi128EEES8_NS7_ILi64EEEEEENS_10bfloat16_tEfNS_4arch4Sm80ELb0ELb1ELb1ELb0ELb1ELb0ELb0ELb0ELi2ELi4ELi4ELi4ELb0EEENS1_21CollectiveEpilogueBwdISA_SB_SD_Li256ELb0ELb0ELi2EEENS1_19SingleTileSchedulerILb0ELb0ELb0ELi128EEEEEEEEEvNT_6ParamsE$_ZN4cute3eso3ESOILb0ELb0EJNS_6LayoutINS_5tupleIJNS3_IJNS_1CILi2EEES5_S5_EEES5_NS3_IJNS3_IJS5_S5_EEES5_EEEEEENS3_IJNS3_IJNS4_ILi1EEENS4_ILi512EEEiEEENS4_ILi4096EEENS3_IJNS3_IJiiEEENS4_ILi8192EEEEEEEEEEENS_10ViewEngineINS_8smem_ptrIPN7cutlass10bfloat16_tEEEEEEEC2ERKSI_RKSP_,@function
        .size           $_ZN7cutlass13device_kernelIN5flash19enable_sm80_to_sm89INS1_16FlashAttnBwdSm80INS1_25CollectiveMainloopBwdSm80ILi2ELi2EN4cute5tupleIJNS5_1CILi128EEES8_NS7_ILi64EEEEEENS_10bfloat16_tEfNS_4arch4Sm80ELb0ELb1ELb1ELb0ELb1ELb0ELb0ELb0ELi2ELi4ELi4ELi4ELb0EEENS1_21CollectiveEpilogueBwdISA_SB_SD_Li256ELb0ELb0ELi2EEENS1_19SingleTileSchedulerILb0ELb0ELb0ELi128EEEEEEEEEvNT_6ParamsE$_ZN4cute3eso3ESOILb0ELb0EJNS_6LayoutINS_5tupleIJNS3_IJNS_1CILi2EEES5_S5_EEES5_NS3_IJNS3_IJS5_S5_EEES5_EEEEEENS3_IJNS3_IJNS4_ILi1EEENS4_ILi512EEEiEEENS4_ILi4096EEENS3_IJNS3_IJiiEEENS4_ILi8192EEEEEEEEEEENS_10ViewEngineINS_8smem_ptrIPN7cutlass10bfloat16_tEEEEEEEC2ERKSI_RKSP_,($_ZN7cutlass13device_kernelIN5flash19enable_sm80_to_sm89INS1_16FlashAttnBwdSm80INS1_25CollectiveMainloopBwdSm80ILi2ELi2EN4cute5tupleIJNS5_1CILi128EEES8_NS7_ILi64EEEEEENS_10bfloat16_tEfNS_4arch4Sm80ELb0ELb1ELb1ELb0ELb1ELb0ELb0ELb0ELi2ELi4ELi4ELi4ELb0EEENS1_21CollectiveEpilogueBwdISA_SB_SD_Li256ELb0ELb0ELi2EEENS1_19SingleTileSchedulerILb0ELb0ELb0ELi128EEEEEEEEEvNT_6ParamsE$_ZN4cute3eso3ESOILb0ELb0EJNS_6LayoutINS_5tupleIJNS3_IJNS_1CILi2EEES5_S5_EEES5_NS3_IJNS3_IJS5_S5_EEES5_EEEEEENS3_IJNS3_IJNS4_ILi1EEENS4_ILi512EEEiEEENS4_ILi4096EEENS3_IJNS3_IJiiEEENS4_ILi8192EEEEEEEEEEEjEEC2ERKSI_RKj - $_ZN7cutlass13device_kernelIN5flash19enable_sm80_to_sm89INS1_16FlashAttnBwdSm80INS1_25CollectiveMainloopBwdSm80ILi2ELi2EN4cute5tupleIJNS5_1CILi128EEES8_NS7_ILi64EEEEEENS_10bfloat16_tEfNS_4arch4Sm80ELb0ELb1ELb1ELb0ELb1ELb0ELb0ELb0ELi2ELi4ELi4ELi4ELb0EEENS1_21CollectiveEpilogueBwdISA_SB_SD_Li256ELb0ELb0ELi2EEENS1_19SingleTileSchedulerILb0ELb0ELb0ELi128EEEEEEEEEvNT_6ParamsE$_ZN4cute3eso3ESOILb0ELb0EJNS_6LayoutINS_5tupleIJNS3_IJNS_1CILi2EEES5_S5_EEES5_NS3_IJNS3_IJS5_S5_EEES5_EEEEEENS3_IJNS3_IJNS4_ILi1EEENS4_ILi512EEEiEEENS4_ILi4096EEENS3_IJNS3_IJiiEEENS4_ILi8192EEEEEEEEEEENS_10ViewEngineINS_8smem_ptrIPN7cutlass10bfloat16_tEEEEEEEC2ERKSI_RKSP_)
$_ZN7cutlass13device_kernelIN5flash19enable_sm80_to_sm89INS1_16FlashAttnBwdSm80INS1_25CollectiveMainloopBwdSm80ILi2ELi2EN4cute5tupleIJNS5_1CILi128EEES8_NS7_ILi64EEEEEENS_10bfloat16_tEfNS_4arch4Sm80ELb0ELb1ELb1ELb0ELb1ELb0ELb0ELb0ELi2ELi4ELi4ELi4ELb0EEENS1_21CollectiveEpilogueBwdISA_SB_SD_Li256ELb0ELb0ELi2EEENS1_19SingleTileSchedulerILb0ELb0ELb0ELi128EEEEEEEEEvNT_6ParamsE$_ZN4cute3eso3ESOILb0ELb0EJNS_6LayoutINS_5tupleIJNS3_IJNS_1CILi2EEES5_S5_EEES5_NS3_IJNS3_IJS5_S5_EEES5_EEEEEENS3_IJNS3_IJNS4_ILi1EEENS4_ILi512EEEiEEENS4_ILi4096EEENS3_IJNS3_IJiiEEENS4_ILi8192EEEEEEEEEEENS_10ViewEngineINS_8smem_ptrIPN7cutlass10bfloat16_tEEEEEEEC2ERKSI_RKSP_:
        /* <DEDUP_REMOVED lines=8> */
        .type           $_ZN7cutlass13device_kernelIN5flash19enable_sm80_to_sm89INS1_16FlashAttnBwdSm80INS1_25CollectiveMainloopBwdSm80ILi2ELi2EN4cute5tupleIJNS5_1CILi128EEES8_NS7_ILi64EEEEEENS_10bfloat16_tEfNS_4arch4Sm80ELb0ELb1ELb1ELb0ELb1ELb0ELb0ELb0ELi2ELi4ELi4ELi4ELb0EEENS1_21CollectiveEpilogueBwdISA_SB_SD_Li256ELb0ELb0ELi2EEENS1_19SingleTileSchedulerILb0ELb0ELb0ELi128EEEEEEEEEvNT_6ParamsE$_ZN4cute3eso3ESOILb0ELb0EJNS_6LayoutINS_5tupleIJNS3_IJNS_1CILi2EEES5_S5_EEES5_NS3_IJNS3_IJS5_S5_EEES5_EEEEEENS3_IJNS3_IJNS4_ILi1EEENS4_ILi512EEEiEEENS4_ILi4096EEENS3_IJNS3_IJiiEEENS4_ILi8192EEEEEEEEEEEjEEC2ERKSI_RKj,@function
        .size           $_ZN7cutlass13device_kernelIN5flash19enable_sm80_to_sm89INS1_16FlashAttnBwdSm80INS1_25CollectiveMainloopBwdSm80ILi2ELi2EN4cute5tupleIJNS5_1CILi128EEES8_NS7_ILi64EEEEEENS_10bfloat16_tEfNS_4arch4Sm80ELb0ELb1ELb1ELb0ELb1ELb0ELb0ELb0ELi2ELi4ELi4ELi4ELb0EEENS1_21CollectiveEpilogueBwdISA_SB_SD_Li256ELb0ELb0ELi2EEENS1_19SingleTileSchedulerILb0ELb0ELb0ELi128EEEEEEEEEvNT_6ParamsE$_ZN4cute3eso3ESOILb0ELb0EJNS_6LayoutINS_5tupleIJNS3_IJNS_1CILi2EEES5_S5_EEES5_NS3_IJNS3_IJS5_S5_EEES5_EEEEEENS3_IJNS3_IJNS4_ILi1EEENS4_ILi512EEEiEEENS4_ILi4096EEENS3_IJNS3_IJiiEEENS4_ILi8192EEEEEEEEEEEjEEC2ERKSI_RKj,($_ZN7cutlass13device_kernelIN5flash19enable_sm80_to_sm89INS1_16FlashAttnBwdSm80INS1_25CollectiveMainloopBwdSm80ILi2ELi2EN4cute5tupleIJNS5_1CILi128EEES8_NS7_ILi64EEEEEENS_10bfloat16_tEfNS_4arch4Sm80ELb0ELb1ELb1ELb0ELb1ELb0ELb0ELb0ELi2ELi4ELi4ELi4ELb0EEENS1_21CollectiveEpilogueBwdISA_SB_SD_Li256ELb0ELb0ELi2EEENS1_19SingleTileSchedulerILb0ELb0ELb0ELi128EEEEEEEEEvNT_6ParamsE$_ZN4cute3eso3ESOILb0ELb0EJNS_6LayoutINS_5tupleIJNS3_IJNS_1CILi2EEES5_S5_EEES5_NS3_IJS5_S5_EEEEEENS3_IJNS3_IJNS4_ILi1EEENS4_ILi512EEEiEEENS4_ILi4096EEENS3_IJiiEEEEEEEENS_10ViewEngineINS_8smem_ptrIPN7cutlass10bfloat16_tEEEEEEEC2ERKSF_RKSM_ - $_ZN7cutlass13device_kernelIN5flash19enable_sm80_to_sm89INS1_16FlashAttnBwdSm80INS1_25CollectiveMainloopBwdSm80ILi2ELi2EN4cute5tupleIJNS5_1CILi128EEES8_NS7_ILi64EEEEEENS_10bfloat16_tEfNS_4arch4Sm80ELb0ELb1ELb1ELb0ELb1ELb0ELb0ELb0ELi2ELi4ELi4ELi4ELb0EEENS1_21CollectiveEpilogueBwdISA_SB_SD_Li256ELb0ELb0ELi2EEENS1_19SingleTileSchedulerILb0ELb0ELb0ELi128EEEEEEEEEvNT_6ParamsE$_ZN4cute3eso3ESOILb0ELb0EJNS_6LayoutINS_5tupleIJNS3_IJNS_1CILi2EEES5_S5_EEES5_NS3_IJNS3_IJS5_S5_EEES5_EEEEEENS3_IJNS3_IJNS4_ILi1EEENS4_ILi512EEEiEEENS4_ILi4096EEENS3_IJNS3_IJiiEEENS4_ILi8192EEEEEEEEEEEjEEC2ERKSI_RKj)
$_ZN7cutlass13device_kernelIN5flash19enable_sm80_to_sm89INS1_16FlashAttnBwdSm80INS1_25CollectiveMainloopBwdSm80ILi2ELi2EN4cute5tupleIJNS5_1CILi128EEES8_NS7_ILi64EEEEEENS_10bfloat16_tEfNS_4arch4Sm80ELb0ELb1ELb1ELb0ELb1ELb0ELb0ELb0ELi2ELi4ELi4ELi4ELb0EEENS1_21CollectiveEpilogueBwdISA_SB_SD_Li256ELb0ELb0ELi2EEENS1_19SingleTileSchedulerILb0ELb0ELb0ELi128EEEEEEEEEvNT_6ParamsE$_ZN4cute3eso3ESOILb0ELb0EJNS_6LayoutINS_5tupleIJNS3_IJNS_1CILi2EEES5_S5_EEES5_NS3_IJNS3_IJS5_S5_EEES5_EEEEEENS3_IJNS3_IJNS4_ILi1EEENS4_ILi512EEEiEEENS4_ILi4096EEENS3_IJNS3_IJiiEEENS4_ILi8192EEEEEEEEEEEjEEC2ERKSI_RKj:
        /* <DEDUP_REMOVED lines=10> */
        .type           $_ZN7cutlass13device_kernelIN5flash19enable_sm80_to_sm89INS1_16FlashAttnBwdSm80INS1_25CollectiveMainloopBwdSm80ILi2ELi2EN4cute5tupleIJNS5_1CILi128EEES8_NS7_ILi64EEEEEENS_10bfloat16_tEfNS_4arch4Sm80ELb0ELb1ELb1ELb0ELb1ELb0ELb0ELb0ELi2ELi4ELi4ELi4ELb0EEENS1_21CollectiveEpilogueBwdISA_SB_SD_Li256ELb0ELb0ELi2EEENS1_19SingleTileSchedulerILb0ELb0ELb0ELi128EEEEEEEEEvNT_6ParamsE$_ZN4cute3eso3ESOILb0ELb0EJNS_6LayoutINS_5tupleIJNS3_IJNS_1CILi2EEES5_S5_EEES5_NS3_IJS5_S5_EEEEEENS3_IJNS3_IJNS4_ILi1EEENS4_ILi512EEEiEEENS4_ILi4096EEENS3_IJiiEEEEEEEENS_10ViewEngineINS_8smem_ptrIPN7cutlass10bfloat16_tEEEEEEEC2ERKSF_RKSM_,@function
        .size           $_ZN7cutlass13device_kernelIN5flash19enable_sm80_to_sm89INS1_16FlashAttnBwdSm80INS1_25CollectiveMainloopBwdSm80ILi2ELi2EN4cute5tupleIJNS5_1CILi128EEES8_NS7_ILi64EEEEEENS_10bfloat16_tEfNS_4arch4Sm80ELb0ELb1ELb1ELb0ELb1ELb0ELb0ELb0ELi2ELi4ELi4ELi4ELb0EEENS1_21CollectiveEpilogueBwdISA_SB_SD_Li256ELb0ELb0ELi2EEENS1_19SingleTileSchedulerILb0ELb0ELb0ELi128EEEEEEEEEvNT_6ParamsE$_ZN4cute3eso3ESOILb0ELb0EJNS_6LayoutINS_5tupleIJNS3_IJNS_1CILi2EEES5_S5_EEES5_NS3_IJS5_S5_EEEEEENS3_IJNS3_IJNS4_ILi1EEENS4_ILi512EEEiEEENS4_ILi4096EEENS3_IJiiEEEEEEEENS_10ViewEngineINS_8smem_ptrIPN7cutlass10bfloat16_tEEEEEEEC2ERKSF_RKSM_,($_ZN7cutlass13device_kernelIN5flash19enable_sm80_to_sm89INS1_16FlashAttnBwdSm80INS1_25CollectiveMainloopBwdSm80ILi2ELi2EN4cute5tupleIJNS5_1CILi128EEES8_NS7_ILi64EEEEEENS_10bfloat16_tEfNS_4arch4Sm80ELb0ELb1ELb1ELb0ELb1ELb0ELb0ELb0ELi2ELi4ELi4ELi4ELb0EEENS1_21CollectiveEpilogueBwdISA_SB_SD_Li256ELb0ELb0ELi2EEENS1_19SingleTileSchedulerILb0ELb0ELb0ELi128EEEEEEEEEvNT_6ParamsE$_ZN4cute3eso3ESOILb0ELb0EJNS_6LayoutINS_5tupleIJNS3_IJNS_1CILi2EEES5_S5_EEES5_NS3_IJS5_S5_EEEEEENS3_IJNS3_IJNS4_ILi1EEENS4_ILi512EEEiEEENS4_ILi4096EEENS3_IJiiEEEEEEEEjEEC2ERKSF_RKj - $_ZN7cutlass13device_kernelIN5flash19enable_sm80_to_sm89INS1_16FlashAttnBwdSm80INS1_25CollectiveMainloopBwdSm80ILi2ELi2EN4cute5tupleIJNS5_1CILi128EEES8_NS7_ILi64EEEEEENS_10bfloat16_tEfNS_4arch4Sm80ELb0ELb1ELb1ELb0ELb1ELb0ELb0ELb0ELi2ELi4ELi4ELi4ELb0EEENS1_21CollectiveEpilogueBwdISA_SB_SD_Li256ELb0ELb0ELi2EEENS1_19SingleTileSchedulerILb0ELb0ELb0ELi128EEEEEEEEEvNT_6ParamsE$_ZN4cute3eso3ESOILb0ELb0EJNS_6LayoutINS_5tupleIJNS3_IJNS_1CILi2EEES5_S5_EEES5_NS3_IJS5_S5_EEEEEENS3_IJNS3_IJNS4_ILi1EEENS4_ILi512EEEiEEENS4_ILi4096EEENS3_IJiiEEEEEEEENS_10ViewEngineINS_8smem_ptrIPN7cutlass10bfloat16_tEEEEEEEC2ERKSF_RKSM_)
$_ZN7cutlass13device_kernelIN5flash19enable_sm80_to_sm89INS1_16FlashAttnBwdSm80INS1_25CollectiveMainloopBwdSm80ILi2ELi2EN4cute5tupleIJNS5_1CILi128EEES8_NS7_ILi64EEEEEENS_10bfloat16_tEfNS_4arch4Sm80ELb0ELb1ELb1ELb0ELb1ELb0ELb0ELb0ELi2ELi4ELi4ELi4ELb0EEENS1_21CollectiveEpilogueBwdISA_SB_SD_Li256ELb0ELb0ELi2EEENS1_19SingleTileSchedulerILb0ELb0ELb0ELi128EEEEEEEEEvNT_6ParamsE$_ZN4cute3eso3ESOILb0ELb0EJNS_6LayoutINS_5tupleIJNS3_IJNS_1CILi2EEES5_S5_EEES5_NS3_IJS5_S5_EEEEEENS3_IJNS3_IJNS4_ILi1EEENS4_ILi512EEEiEEENS4_ILi4096EEENS3_IJiiEEEEEEEENS_10ViewEngineINS_8smem_ptrIPN7cutlass10bfloat16_tEEEEEEEC2ERKSF_RKSM_:
        /* <DEDUP_REMOVED lines=8> */
        .type           $_ZN7cutlass13device_kernelIN5flash19enable_sm80_to_sm89INS1_16FlashAttnBwdSm80INS1_25CollectiveMainloopBwdSm80ILi2ELi2EN4cute5tupleIJNS5_1CILi128EEES8_NS7_ILi64EEEEEENS_10bfloat16_tEfNS_4arch4Sm80ELb0ELb1ELb1ELb0ELb1ELb0ELb0ELb0ELi2ELi4ELi4ELi4ELb0EEENS1_21CollectiveEpilogueBwdISA_SB_SD_Li256ELb0ELb0ELi2EEENS1_19SingleTileSchedulerILb0ELb0ELb0ELi128EEEEEEEEEvNT_6ParamsE$_ZN4cute3eso3ESOILb0ELb0EJNS_6LayoutINS_5tupleIJNS3_IJNS_1CILi2EEES5_S5_EEES5_NS3_IJS5_S5_EEEEEENS3_IJNS3_IJNS4_ILi1EEENS4_ILi512EEEiEEENS4_ILi4096EEENS3_IJiiEEEEEEEEjEEC2ERKSF_RKj,@function
        .size           $_ZN7cutlass13device_kernelIN5flash19enable_sm80_to_sm89INS1_16FlashAttnBwdSm80INS1_25CollectiveMainloopBwdSm80ILi2ELi2EN4cute5tupleIJNS5_1CILi128EEES8_NS7_ILi64EEEEEENS_10bfloat16_tEfNS_4arch4Sm80ELb0ELb1ELb1ELb0ELb1ELb0ELb0ELb0ELi2ELi4ELi4ELi4ELb0EEENS1_21CollectiveEpilogueBwdISA_SB_SD_Li256ELb0ELb0ELi2EEENS1_19SingleTileSchedulerILb0ELb0ELb0ELi128EEEEEEEEEvNT_6ParamsE$_ZN4cute3eso3ESOILb0ELb0EJNS_6LayoutINS_5tupleIJNS3_IJNS_1CILi2EEES5_S5_EEES5_NS3_IJS5_S5_EEEEEENS3_IJNS3_IJNS4_ILi1EEENS4_ILi512EEEiEEENS4_ILi4096EEENS3_IJiiEEEEEEEEjEEC2ERKSF_RKj,($_ZN7cutlass13device_kernelIN5flash19enable_sm80_to_sm89INS1_16FlashAttnBwdSm80INS1_25CollectiveMainloopBwdSm80ILi2ELi2EN4cute5tupleIJNS5_1CILi128EEES8_NS7_ILi64EEEEEENS_10bfloat16_tEfNS_4arch4Sm80ELb0ELb1ELb1ELb0ELb1ELb0ELb0ELb0ELi2ELi4ELi4ELi4ELb0EEENS1_21CollectiveEpilogueBwdISA_SB_SD_Li256ELb0ELb0ELi2EEENS1_19SingleTileSchedulerILb0ELb0ELb0ELi128EEEEEEEEEvNT_6ParamsE$_ZN4cute3eso3ESOILb0ELb0EJNS_6LayoutINS_5tupleIJNS3_IJNS_1CILi8EEENS4_ILi1EEEEEENS3_IJNS4_ILi2EEEEEEEEENS3_IJNS3_IJS6_NS4_ILi0EEEEEENS3_IJiEEEEEEEENS_10ViewEngineINS_8smem_ptrIPN7cutlass10bfloat16_tEEEEEEEC2ERKSF_RKSM_ - $_ZN7cutlass13device_kernelIN5flash19enable_sm80_to_sm89INS1_16FlashAttnBwdSm80INS1_25CollectiveMainloopBwdSm80ILi2ELi2EN4cute5tupleIJNS5_1CILi128EEES8_NS7_ILi64EEEEEENS_10bfloat16_tEfNS_4arch4Sm80ELb0ELb1ELb1ELb0ELb1ELb0ELb0ELb0ELi2ELi4ELi4ELi4ELb0EEENS1_21CollectiveEpilogueBwdISA_SB_SD_Li256ELb0ELb0ELi2EEENS1_19SingleTileSchedulerILb0ELb0ELb0ELi128EEEEEEEEEvNT_6ParamsE$_ZN4cute3eso3ESOILb0ELb0EJNS_6LayoutINS_5tupleIJNS3_IJNS_1CILi2EEES5_S5_EEES5_NS3_IJS5_S5_EEEEEENS3_IJNS3_IJNS4_ILi1EEENS4_ILi512EEEiEEENS4_ILi4096EEENS3_IJiiEEEEEEEEjEEC2ERKSF_RKj)
$_ZN7cutlass13device_kernelIN5flash19enable_sm80_to_sm89INS1_16FlashAttnBwdSm80INS1_25CollectiveMainloopBwdSm80ILi2ELi2EN4cute5tupleIJNS5_1CILi128EEES8_NS7_ILi64EEEEEENS_10bfloat16_tEfNS_4arch4Sm80ELb0ELb1ELb1ELb0ELb1ELb0ELb0ELb0ELi2ELi4ELi4ELi4ELb0EEENS1_21CollectiveEpilogueBwdISA_SB_SD_Li256ELb0ELb0ELi2EEENS1_19SingleTileSchedulerILb0ELb0ELb0ELi128EEEEEEEEEvNT_6ParamsE$_ZN4cute3eso3ESOILb0ELb0EJNS_6LayoutINS_5tupleIJNS3_IJNS_1CILi2EEES5_S5_EEES5_NS3_IJS5_S5_EEEEEENS3_IJNS3_IJNS4_ILi1EEENS4_ILi512EEEiEEENS4_ILi4096EEENS3_IJiiEEEEEEEEjEEC2ERKSF_RKj:
        /* <DEDUP_REMOVED lines=10> */
        .type           $_ZN7cutlass13device_kernelIN5flash19enable_sm80_to_sm89INS1_16FlashAttnBwdSm80INS1_25CollectiveMainloopBwdSm80ILi2ELi2EN4cute5tupleIJNS5_1CILi128EEES8_NS7_ILi64EEEEEENS_10bfloat16_tEfNS_4arch4Sm80ELb0ELb1ELb1ELb0ELb1ELb0ELb0ELb0ELi2ELi4ELi4ELi4ELb0EEENS1_21CollectiveEpilogueBwdISA_SB_SD_Li256ELb0ELb0ELi2EEENS1_19SingleTileSchedulerILb0ELb0ELb0ELi128EEEEEEEEEvNT_6ParamsE$_ZN4cute3eso3ESOILb0ELb0EJNS_6LayoutINS_5tupleIJNS3_IJNS_1CILi8EEENS4_ILi1EEEEEENS3_IJNS4_ILi2EEEEEEEEENS3_IJNS3_IJS6_NS4_ILi0EEEEEENS3_IJiEEEEEEEENS_10ViewEngineINS_8smem_ptrIPN7cutlass10bfloat16_tEEEEEEEC2ERKSF_RKSM_,@function
        .size           $_ZN7cutlass13device_kernelIN5flash19enable_sm80_to_sm89INS1_16FlashAttnBwdSm80INS1_25CollectiveMainloopBwdSm80ILi2ELi2EN4cute5tupleIJNS5_1CILi128EEES8_NS7_ILi64EEEEEENS_10bfloat16_tEfNS_4arch4Sm80ELb0ELb1ELb1ELb0ELb1ELb0ELb0ELb0ELi2ELi4ELi4ELi4ELb0EEENS1_21CollectiveEpilogueBwdISA_SB_SD_Li256ELb0ELb0ELi2EEENS1_19SingleTileSchedulerILb0ELb0ELb0ELi128EEEEEEEEEvNT_6ParamsE$_ZN4cute3eso3ESOILb0ELb0EJNS_6LayoutINS_5tupleIJNS3_IJNS_1CILi8EEENS4_ILi1EEEEEENS3_IJNS4_ILi2EEEEEEEEENS3_IJNS3_IJS6_NS4_ILi0EEEEEENS3_IJiEEEEEEEENS_10ViewEngineINS_8smem_ptrIPN7cutlass10bfloat16_tEEEEEEEC2ERKSF_RKSM_,($_ZN7cutlass13device_kernelIN5flash19enable_sm80_to_sm89INS1_16FlashAttnBwdSm80INS1_25CollectiveMainloopBwdSm80ILi2ELi2EN4cute5tupleIJNS5_1CILi128EEES8_NS7_ILi64EEEEEENS_10bfloat16_tEfNS_4arch4Sm80ELb0ELb1ELb1ELb0ELb1ELb0ELb0ELb0ELi2ELi4ELi4ELi4ELb0EEENS1_21CollectiveEpilogueBwdISA_SB_SD_Li256ELb0ELb0ELi2EEENS1_19SingleTileSchedulerILb0ELb0ELb0ELi128EEEEEEEEEvNT_6ParamsE$_ZN4cute3eso3ESOILb0ELb0EJNS_6LayoutINS_5tupleIJNS3_IJNS_1CILi8EEENS4_ILi1EEEEEENS4_ILi2EEEEEENS3_IJNS3_IJS6_NS4_ILi0EEEEEEiEEEEENS_10ViewEngineINS_8smem_ptrIPN7cutlass10bfloat16_tEEEEEEEC2ERKSD_RKSK_ - $_ZN7cutlass13device_kernelIN5flash19enable_sm80_to_sm89INS1_16FlashAttnBwdSm80INS1_25CollectiveMainloopBwdSm80ILi2ELi2EN4cute5tupleIJNS5_1CILi128EEES8_NS7_ILi64EEEEEENS_10bfloat16_tEfNS_4arch4Sm80ELb0ELb1ELb1ELb0ELb1ELb0ELb0ELb0ELi2ELi4ELi4ELi4ELb0EEENS1_21CollectiveEpilogueBwdISA_SB_SD_Li256ELb0ELb0ELi2EEENS1_19SingleTileSchedulerILb0ELb0ELb0ELi128EEEEEEEEEvNT_6ParamsE$_ZN4cute3eso3ESOILb0ELb0EJNS_6LayoutINS_5tupleIJNS3_IJNS_1CILi8EEENS4_ILi1EEEEEENS3_IJNS4_ILi2EEEEEEEEENS3_IJNS3_IJS6_NS4_ILi0EEEEEENS3_IJiEEEEEEEENS_10ViewEngineINS_8smem_ptrIPN7cutlass10bfloat16_tEEEEEEEC2ERKSF_RKSM_)
$_ZN7cutlass13device_kernelIN5flash19enable_sm80_to_sm89INS1_16FlashAttnBwdSm80INS1_25CollectiveMainloopBwdSm80ILi2ELi2EN4cute5tupleIJNS5_1CILi128EEES8_NS7_ILi64EEEEEENS_10bfloat16_tEfNS_4arch4Sm80ELb0ELb1ELb1ELb0ELb1ELb0ELb0ELb0ELi2ELi4ELi4ELi4ELb0EEENS1_21CollectiveEpilogueBwdISA_SB_SD_Li256ELb0ELb0ELi2EEENS1_19SingleTileSchedulerILb0ELb0ELb0ELi128EEEEEEEEEvNT_6ParamsE$_ZN4cute3eso3ESOILb0ELb0EJNS_6LayoutINS_5tupleIJNS3_IJNS_1CILi8EEENS4_ILi1EEEEEENS3_IJNS4_ILi2EEEEEEEEENS3_IJNS3_IJS6_NS4_ILi0EEEEEENS3_IJiEEEEEEEENS_10ViewEngineINS_8smem_ptrIPN7cutlass10bfloat16_tEEEEEEEC2ERKSF_RKSM_:
[----:B------:R-:W-:Y:S02]  /*7170*/  IADD3 R3, R69, -c[0x0][0x20], RZ ;  /* 0x8000080045037a10 */ /* 0x000fe40007ffe0ff */
[----:B------:R-:W-:-:S03]  /*7180*/  IADD3 R2, R61, -c[0x0][0x20], RZ ;  /* 0x800008003d027a10 */ /* 0x000fc60007ffe0ff */
[----:B------:R1:W-:Y:S04]  /*7190*/  STL [R3], R8 ;  /* 0x0000000803007387 */ /* 0x0003e80000100800 */
[----:B------:R-:W2:Y:S01]  /*71a0*/  LDL.64 R10, [R2] ;  /* 0x00000000020a7983 */ /* 0x000ea20000100a00 */
[----:B------:R-:W-:-:S03]  /*71b0*/  IMAD.MOV.U32 R7, RZ, RZ, 0x0 ;  /* 0x00000000ff077424 */ /* 0x000fc600078e00ff */
[----:B--2---:R1:W-:Y:S01]  /*71c0*/  STL.64 [R3+0x8], R10 ;  /* 0x0000080a03007387 */ /* 0x0043e20000100a00 */
[----:B------:R-:W-:Y:S05]  /*71d0*/  RET.REL.NODEC R6 `(_ZN7cutlass13device_kernelIN5flash19enable_sm80_to_sm89INS1_16FlashAttnBwdSm80INS1_25CollectiveMainloopBwdSm80ILi2ELi2EN4cute5tupleIJNS5_1CILi128EEES8_NS7_ILi64EEEEEENS_10bfloat16_tEfNS_4arch4Sm80ELb0ELb1ELb1ELb0ELb1ELb0ELb0ELb0ELi2ELi4ELi4ELi4ELb0EEENS1_21CollectiveEpilogueBwdISA_SB_SD_Li256ELb0ELb0ELi2EEENS1_19SingleTileSchedulerILb0ELb0ELb0ELi128EEEEEEEEEvNT_6ParamsE) ;  /* 0xffff8e2006007950 */ /* 0x000fea0003c3ffff */
        .type           $_ZN7cutlass13device_kernelIN5flash19enable_sm80_to_sm89INS1_16FlashAttnBwdSm80INS1_25CollectiveMainloopBwdSm80ILi2ELi2EN4cute5tupleIJNS5_1CILi128EEES8_NS7_ILi64EEEEEENS_10bfloat16_tEfNS_4arch4Sm80ELb0ELb1ELb1ELb0ELb1ELb0ELb0ELb0ELi2ELi4ELi4ELi4ELb0EEENS1_21CollectiveEpilogueBwdISA_SB_SD_Li256ELb0ELb0ELi2EEENS1_19SingleTileSchedulerILb0ELb0ELb0ELi128EEEEEEEEEvNT_6ParamsE$_ZN4cute3eso3ESOILb0ELb0EJNS_6LayoutINS_5tupleIJNS3_IJNS_1CILi8EEENS4_ILi1EEEEEENS4_ILi2EEEEEENS3_IJNS3_IJS6_NS4_ILi0EEEEEEiEEEEENS_10ViewEngineINS_8smem_ptrIPN7cutlass10bfloat16_tEEEEEEEC2ERKSD_RKSK_,@function
        .size           $_ZN7cutlass13device_kernelIN5flash19enable_sm80_to_sm89INS1_16FlashAttnBwdSm80INS1_25CollectiveMainloopBwdSm80ILi2ELi2EN4cute5tupleIJNS5_1CILi128EEES8_NS7_ILi64EEEEEENS_10bfloat16_tEfNS_4arch4Sm80ELb0ELb1ELb1ELb0ELb1ELb0ELb0ELb0ELi2ELi4ELi4ELi4ELb0EEENS1_21CollectiveEpilogueBwdISA_SB_SD_Li256ELb0ELb0ELi2EEENS1_19SingleTileSchedulerILb0ELb0ELb0ELi128EEEEEEEEEvNT_6ParamsE$_ZN4cute3eso3ESOILb0ELb0EJNS_6LayoutINS_5tupleIJNS3_IJNS_1CILi8EEENS4_ILi1EEEEEENS4_ILi2EEEEEENS3_IJNS3_IJS6_NS4_ILi0EEEEEEiEEEEENS_10ViewEngineINS_8smem_ptrIPN7cutlass10bfloat16_tEEEEEEEC2ERKSD_RKSK_,($_ZN7cutlass13device_kernelIN5flash19enable_sm80_to_sm89INS1_16FlashAttnBwdSm80INS1_25CollectiveMainloopBwdSm80ILi2ELi2EN4cute5tupleIJNS5_1CILi128EEES8_NS7_ILi64EEEEEENS_10bfloat16_tEfNS_4arch4Sm80ELb0ELb1ELb1ELb0ELb1ELb0ELb0ELb0ELi2ELi4ELi4ELi4ELb0EEENS1_21CollectiveEpilogueBwdISA_SB_SD_Li256ELb0ELb0ELi2EEENS1_19SingleTileSchedulerILb0ELb0ELb0ELi128EEEEEEEEEvNT_6ParamsE$_ZN4cute3eso3ESOILb0ELb0EJNS_6LayoutINS_5tupleIJNS3_IJNS_1CILi8EEENS4_ILi1EEEEEENS4_ILi2EEEEEENS3_IJNS3_IJS6_NS4_ILi0EEEEEEiEEEEEiEEC2ERKSD_RKi - $_ZN7cutlass13device_kernelIN5flash19enable_sm80_to_sm89INS1_16FlashAttnBwdSm80INS1_25CollectiveMainloopBwdSm80ILi2ELi2EN4cute5tupleIJNS5_1CILi128EEES8_NS7_ILi64EEEEEENS_10bfloat16_tEfNS_4arch4Sm80ELb0ELb1ELb1ELb0ELb1ELb0ELb0ELb0ELi2ELi4ELi4ELi4ELb0EEENS1_21CollectiveEpilogueBwdISA_SB_SD_Li256ELb0ELb0ELi2EEENS1_19SingleTileSchedulerILb0ELb0ELb0ELi128EEEEEEEEEvNT_6ParamsE$_ZN4cute3eso3ESOILb0ELb0EJNS_6LayoutINS_5tupleIJNS3_IJNS_1CILi8EEENS4_ILi1EEEEEENS4_ILi2EEEEEENS3_IJNS3_IJS6_NS4_ILi0EEEEEEiEEEEENS_10ViewEngineINS_8smem_ptrIPN7cutlass10bfloat16_tEEEEEEEC2ERKSD_RKSK_)
$_ZN7cutlass13device_kernelIN5flash19enable_sm80_to_sm89INS1_16FlashAttnBwdSm80INS1_25CollectiveMainloopBwdSm80ILi2ELi2EN4cute5tupleIJNS5_1CILi128EEES8_NS7_ILi64EEEEEENS_10bfloat16_tEfNS_4arch4Sm80ELb0ELb1ELb1ELb0ELb1ELb0ELb0ELb0ELi2ELi4ELi4ELi4ELb0EEENS1_21CollectiveEpilogueBwdISA_SB_SD_Li256ELb0ELb0ELi2EEENS1_19SingleTileSchedulerILb0ELb0ELb0ELi128EEEEEEEEEvNT_6ParamsE$_ZN4cute3eso3ESOILb0ELb0EJNS_6LayoutINS_5tupleIJNS3_IJNS_1CILi8EEENS4_ILi1EEEEEENS4_ILi2EEEEEENS3_IJNS3_IJS6_NS4_ILi0EEEEEEiEEEEENS_10ViewEngineINS_8smem_ptrIPN7cutlass10bfloat16_tEEEEEEEC2ERKSD_RKSK_:
[----:B------:R-:W-:Y:S02]  /*71e0*/  IADD3 R3, R69, -c[0x0][0x20], RZ ;  /* 0x8000080045037a10 */ /* 0x000fe40007ffe0ff */
[----:B------:R-:W-:-:S03]  /*71f0*/  IADD3 R2, R61, -c[0x0][0x20], RZ ;  /* 0x800008003d027a10 */ /* 0x000fc60007ffe0ff */
[----:B------:R1:W-:Y:S04]  /*7200*/  STL [R3], R6 ;  /* 0x0000000603007387 */ /* 0x0003e80000100800 */
[----:B------:R-:W2:Y:S01]  /*7210*/  LDL.64 R8, [R2] ;  /* 0x0000000002087983 */ /* 0x000ea20000100a00 */
[----:B------:R-:W-:-:S03]  /*7220*/  IMAD.MOV.U32 R5, RZ, RZ, 0x0 ;  /* 0x00000000ff057424 */ /* 0x000fc600078e00ff */
[----:B--2---:R1:W-:Y:S01]  /*7230*/  STL.64 [R3+0x8], R8 ;  /* 0x0000080803007387 */ /* 0x0043e20000100a00 */
[----:B------:R-:W-:Y:S05]  /*7240*/  RET.REL.NODEC R4 `(_ZN7cutlass13device_kernelIN5flash19enable_sm80_to_sm89INS1_16FlashAttnBwdSm80INS1_25CollectiveMainloopBwdSm80ILi2ELi2EN4cute5tupleIJNS5_1CILi128EEES8_NS7_ILi64EEEEEENS_10bfloat16_tEfNS_4arch4Sm80ELb0ELb1ELb1ELb0ELb1ELb0ELb0ELb0ELi2ELi4ELi4ELi4ELb0EEENS1_21CollectiveEpilogueBwdISA_SB_SD_Li256ELb0ELb0ELi2EEENS1_19SingleTileSchedulerILb0ELb0ELb0ELi128EEEEEEEEEvNT_6ParamsE) ;  /* 0xffff8db004007950 */ /* 0x000fea0003c3ffff */
        .type           $_ZN7cutlass13device_kernelIN5flash19enable_sm80_to_sm89INS1_16FlashAttnBwdSm80INS1_25CollectiveMainloopBwdSm80ILi2ELi2EN4cute5tupleIJNS5_1CILi128EEES8_NS7_ILi64EEEEEENS_10bfloat16_tEfNS_4arch4Sm80ELb0ELb1ELb1ELb0ELb1ELb0ELb0ELb0ELi2ELi4ELi4ELi4ELb0EEENS1_21CollectiveEpilogueBwdISA_SB_SD_Li256ELb0ELb0ELi2EEENS1_19SingleTileSchedulerILb0ELb0ELb0ELi128EEEEEEEEEvNT_6ParamsE$_ZN4cute3eso3ESOILb0ELb0EJNS_6LayoutINS_5tupleIJNS3_IJNS_1CILi8EEENS4_ILi1EEEEEENS4_ILi2EEEEEENS3_IJNS3_IJS6_NS4_ILi0EEEEEEiEEEEEiEEC2ERKSD_RKi,@function
        .size           $_ZN7cutlass13device_kernelIN5flash19enable_sm80_to_sm89INS1_16FlashAttnBwdSm80INS1_25CollectiveMainloopBwdSm80ILi2ELi2EN4cute5tupleIJNS5_1CILi128EEES8_NS7_ILi64EEEEEENS_10bfloat16_tEfNS_4arch4Sm80ELb0ELb1ELb1ELb0ELb1ELb0ELb0ELb0ELi2ELi4ELi4ELi4ELb0EEENS1_21CollectiveEpilogueBwdISA_SB_SD_Li256ELb0ELb0ELi2EEENS1_19SingleTileSchedulerILb0ELb0ELb0ELi128EEEEEEEEEvNT_6ParamsE$_ZN4cute3eso3ESOILb0ELb0EJNS_6LayoutINS_5tupleIJNS3_IJNS_1CILi8EEENS4_ILi1EEEEEENS4_ILi2EEEEEENS3_IJNS3_IJS6_NS4_ILi0EEEEEEiEEEEEiEEC2ERKSD_RKi,($_ZN7cutlass13device_kernelIN5flash19enable_sm80_to_sm89INS1_16FlashAttnBwdSm80INS1_25CollectiveMainloopBwdSm80ILi2ELi2EN4cute5tupleIJNS5_1CILi128EEES8_NS7_ILi64EEEEEENS_10bfloat16_tEfNS_4arch4Sm80ELb0ELb1ELb1ELb0ELb1ELb0ELb0ELb0ELi2ELi4ELi4ELi4ELb0EEENS1_21CollectiveEpilogueBwdISA_SB_SD_Li256ELb0ELb0ELi2EEENS1_19SingleTileSchedulerILb0ELb0ELb0ELi128EEEEEEEEEvNT_6ParamsE$_ZN4cute3eso3ESOILb0ELb0EJNS_6LayoutINS_5tupleIJNS3_IJNS_1CILi8EEENS4_ILi1EEEEEENS4_ILi2EEENS3_IJS8_S8_EEEEEENS3_IJNS3_IJS6_NS4_ILi0EEEEEENS4_ILi4096EEENS3_IJiiEEEEEEEENS_10ViewEngineINS_8smem_ptrIPN7cutlass10bfloat16_tEEEEEEEC2ERKSG_RKSN_ - $_ZN7cutlass13device_kernelIN5flash19enable_sm80_to_sm89INS1_16FlashAttnBwdSm80INS1_25CollectiveMainloopBwdSm80ILi2ELi2EN4cute5tupleIJNS5_1CILi128EEES8_NS7_ILi64EEEEEENS_10bfloat16_tEfNS_4arch4Sm80ELb0ELb1ELb1ELb0ELb1ELb0ELb0ELb0ELi2ELi4ELi4ELi4ELb0EEENS1_21CollectiveEpilogueBwdISA_SB_SD_Li256ELb0ELb0ELi2EEENS1_19SingleTileSchedulerILb0ELb0ELb0ELi128EEEEEEEEEvNT_6ParamsE$_ZN4cute3eso3ESOILb0ELb0EJNS_6LayoutINS_5tupleIJNS3_IJNS_1CILi8EEENS4_ILi1EEEEEENS4_ILi2EEEEEENS3_IJNS3_IJS6_NS4_ILi0EEEEEEiEEEEEiEEC2ERKSD_RKi)
$_ZN7cutlass13device_kernelIN5flash19enable_sm80_to_sm89INS1_16FlashAttnBwdSm80INS1_25CollectiveMainloopBwdSm80ILi2ELi2EN4cute5tupleIJNS5_1CILi128EEES8_NS7_ILi64EEEEEENS_10bfloat16_tEfNS_4arch4Sm80ELb0ELb1ELb1ELb0ELb1ELb0ELb0ELb0ELi2ELi4ELi4ELi4ELb0EEENS1_21CollectiveEpilogueBwdISA_SB_SD_Li256ELb0ELb0ELi2EEENS1_19SingleTileSchedulerILb0ELb0ELb0ELi128EEEEEEEEEvNT_6ParamsE$_ZN4cute3eso3ESOILb0ELb0EJNS_6LayoutINS_5tupleIJNS3_IJNS_1CILi8EEENS4_ILi1EEEEEENS4_ILi2EEEEEENS3_IJNS3_IJS6_NS4_ILi0EEEEEEiEEEEEiEEC2ERKSD_RKi:
[----:B------:R-:W-:Y:S02]  /*7250*/  IADD3 R3, R60, -c[0x0][0x20], RZ ;  /* 0x800008003c037a10 */ /* 0x000fe40007ffe0ff */
[----:B------:R-:W-:-:S03]  /*7260*/  IADD3 R2, R63, -c[0x0][0x20], RZ ;  /* 0x800008003f027a10 */ /* 0x000fc60007ffe0ff */
[----:B------:R1:W-:Y:S04]  /*7270*/  STL [R3], R6 ;  /* 0x0000000603007387 */ /* 0x0003e80000100800 */
[----:B------:R-:W2:Y:S01]  /*7280*/  LDL R2, [R2] ;  /* 0x0000000002027983 */ /* 0x000ea20000100800 */
[----:B------:R-:W-:-:S03]  /*7290*/  IMAD.MOV.U32 R5, RZ, RZ, 0x0 ;  /* 0x00000000ff057424 */ /* 0x000fc600078e00ff */
[----:B--2---:R1:W-:Y:S01]  /*72a0*/  STL [R3+0x4], R2 ;  /* 0x0000040203007387 */ /* 0x0043e20000100800 */
[----:B------:R-:W-:Y:S05]  /*72b0*/  RET.REL.NODEC R4 `(_ZN7cutlass13device_kernelIN5flash19enable_sm80_to_sm89INS1_16FlashAttnBwdSm80INS1_25CollectiveMainloopBwdSm80ILi2ELi2EN4cute5tupleIJNS5_1CILi128EEES8_NS7_ILi64EEEEEENS_10bfloat16_tEfNS_4arch4Sm80ELb0ELb1ELb1ELb0ELb1ELb0ELb0ELb0ELi2ELi4ELi4ELi4ELb0EEENS1_21CollectiveEpilogueBwdISA_SB_SD_Li256ELb0ELb0ELi2EEENS1_19SingleTileSchedulerILb0ELb0ELb0ELi128EEEEEEEEEvNT_6ParamsE) ;  /* 0xffff8d4004007950 */ /* 0x000fea0003c3ffff */
        .type           $_ZN7cutlass13device_kernelIN5flash19enable_sm80_to_sm89INS1_16FlashAttnBwdSm80INS1_25CollectiveMainloopBwdSm80ILi2ELi2EN4cute5tupleIJNS5_1CILi128EEES8_NS7_ILi64EEEEEENS_10bfloat16_tEfNS_4arch4Sm80ELb0ELb1ELb1ELb0ELb1ELb0ELb0ELb0ELi2ELi4ELi4ELi4ELb0EEENS1_21CollectiveEpilogueBwdISA_SB_SD_Li256ELb0ELb0ELi2EEENS1_19SingleTileSchedulerILb0ELb0ELb0ELi128EEEEEEEEEvNT_6ParamsE$_ZN4cute3eso3ESOILb0ELb0EJNS_6LayoutINS_5tupleIJNS3_IJNS_1CILi8EEENS4_ILi1EEEEEENS4_ILi2EEENS3_IJS8_S8_EEEEEENS3_IJNS3_IJS6_NS4_ILi0EEEEEENS4_ILi4096EEENS3_IJiiEEEEEEEENS_10ViewEngineINS_8smem_ptrIPN7cutlass10bfloat16_tEEEEEEEC2ERKSG_RKSN_,@function
        .size           $_ZN7cutlass13device_kernelIN5flash19enable_sm80_to_sm89INS1_16FlashAttnBwdSm80INS1_25CollectiveMainloopBwdSm80ILi2ELi2EN4cute5tupleIJNS5_1CILi128EEES8_NS7_ILi64EEEEEENS_10bfloat16_tEfNS_4arch4Sm80ELb0ELb1ELb1ELb0ELb1ELb0ELb0ELb0ELi2ELi4ELi4ELi4ELb0EEENS1_21CollectiveEpilogueBwdISA_SB_SD_Li256ELb0ELb0ELi2EEENS1_19SingleTileSchedulerILb0ELb0ELb0ELi128EEEEEEEEEvNT_6ParamsE$_ZN4cute3eso3ESOILb0ELb0EJNS_6LayoutINS_5tupleIJNS3_IJNS_1CILi8EEENS4_ILi1EEEEEENS4_ILi2EEENS3_IJS8_S8_EEEEEENS3_IJNS3_IJS6_NS4_ILi0EEEEEENS4_ILi4096EEENS3_IJiiEEEEEEEENS_10ViewEngineINS_8smem_ptrIPN7cutlass10bfloat16_tEEEEEEEC2ERKSG_RKSN_,($_ZN7cutlass13device_kernelIN5flash19enable_sm80_to_sm89INS1_16FlashAttnBwdSm80INS1_25CollectiveMainloopBwdSm80ILi2ELi2EN4cute5tupleIJNS5_1CILi128EEES8_NS7_ILi64EEEEEENS_10bfloat16_tEfNS_4arch4Sm80ELb0ELb1ELb1ELb0ELb1ELb0ELb0ELb0ELi2ELi4ELi4ELi4ELb0EEENS1_21CollectiveEpilogueBwdISA_SB_SD_Li256ELb0ELb0ELi2EEENS1_19SingleTileSchedulerILb0ELb0ELb0ELi128EEEEEEEEEvNT_6ParamsE$_ZN4cute3eso3ESOILb0ELb0EJNS_6LayoutINS_5tupleIJNS3_IJNS_1CILi8EEENS4_ILi1EEEEEENS4_ILi2EEENS3_IJS8_S8_EEEEEENS3_IJNS3_IJS6_NS4_ILi0EEEEEENS4_ILi4096EEENS3_IJiiEEEEEEEEiEEC2ERKSG_RKi - $_ZN7cutlass13device_kernelIN5flash19enable_sm80_to_sm89INS1_16FlashAttnBwdSm80INS1_25CollectiveMainloopBwdSm80ILi2ELi2EN4cute5tupleIJNS5_1CILi128EEES8_NS7_ILi64EEEEEENS_10bfloat16_tEfNS_4arch4Sm80ELb0ELb1ELb1ELb0ELb1ELb0ELb0ELb0ELi2ELi4ELi4ELi4ELb0EEENS1_21CollectiveEpilogueBwdISA_SB_SD_Li256ELb0ELb0ELi2EEENS1_19SingleTileSchedulerILb0ELb0ELb0ELi128EEEEEEEEEvNT_6ParamsE$_ZN4cute3eso3ESOILb0ELb0EJNS_6LayoutINS_5tupleIJNS3_IJNS_1CILi8EEENS4_ILi1EEEEEENS4_ILi2EEENS3_IJS8_S8_EEEEEENS3_IJNS3_IJS6_NS4_ILi0EEEEEENS4_ILi4096EEENS3_IJiiEEEEEEEENS_10ViewEngineINS_8smem_ptrIPN7cutlass10bfloat16_tEEEEEEEC2ERKSG_RKSN_)
$_ZN7cutlass13device_kernelIN5flash19enable_sm80_to_sm89INS1_16FlashAttnBwdSm80INS1_25CollectiveMainloopBwdSm80ILi2ELi2EN4cute5tupleIJNS5_1CILi128EEES8_NS7_ILi64EEEEEENS_10bfloat16_tEfNS_4arch4Sm80ELb0ELb1ELb1ELb0ELb1ELb0ELb0ELb0ELi2ELi4ELi4ELi4ELb0EEENS1_21CollectiveEpilogueBwdISA_SB_SD_Li256ELb0ELb0ELi2EEENS1_19SingleTileSchedulerILb0ELb0ELb0ELi128EEEEEEEEEvNT_6ParamsE$_ZN4cute3eso3ESOILb0ELb0EJNS_6LayoutINS_5tupleIJNS3_IJNS_1CILi8EEENS4_ILi1EEEEEENS4_ILi2EEENS3_IJS8_S8_EEEEEENS3_IJNS3_IJS6_NS4_ILi0EEEEEENS4_ILi4096EEENS3_IJiiEEEEEEEENS_10ViewEngineINS_8smem_ptrIPN7cutlass10bfloat16_tEEEEEEEC2ERKSG_RKSN_:
[----:B------:R-:W-:Y:S02]  /*72c0*/  IADD3 R3, R27, -c[0x0][0x20], RZ ;  /* 0x800008001b037a10 */ /* 0x000fe40007ffe0ff */
[----:B------:R-:W-:-:S03]  /*72d0*/  IADD3 R2, R26, -c[0x0][0x20], RZ ;  /* 0x800008001a027a10 */ /* 0x000fc60007ffe0ff */
[----:B------:R1:W-:Y:S04]  /*72e0*/  STL.64 [R3], R4 ;  /* 0x0000000403007387 */ /* 0x0003e80000100a00 */
[----:B------:R-:W2:Y:S01]  /*72f0*/  LDL.64 R8, [R2] ;  /* 0x0000000002087983 */ /* 0x000ea20000100a00 */
[----:B------:R-:W-:-:S03]  /*7300*/  IMAD.MOV.U32 R7, RZ, RZ, 0x0 ;  /* 0x00000000ff077424 */ /* 0x000fc600078e00ff */
[----:B--2---:R1:W-:Y:S01]  /*7310*/  STL.64 [R3+0x8], R8 ;  /* 0x0000080803007387 */ /* 0x0043e20000100a00 */
[----:B------:R-:W-:Y:S05]  /*7320*/  RET.REL.NODEC R6 `(_ZN7cutlass13device_kernelIN5flash19enable_sm80_to_sm89INS1_16FlashAttnBwdSm80INS1_25CollectiveMainloopBwdSm80ILi2ELi2EN4cute5tupleIJNS5_1CILi128EEES8_NS7_ILi64EEEEEENS_10bfloat16_tEfNS_4arch4Sm80ELb0ELb1ELb1ELb0ELb1ELb0ELb0ELb0ELi2ELi4ELi4ELi4ELb0EEENS1_21CollectiveEpilogueBwdISA_SB_SD_Li256ELb0ELb0ELi2EEENS1_19SingleTileSchedulerILb0ELb0ELb0ELi128EEEEEEEEEvNT_6ParamsE) ;  /* 0xffff8cd006007950 */ /* 0x000fea0003c3ffff */
        .type           $_ZN7cutlass13device_kernelIN5flash19enable_sm80_to_sm89INS1_16FlashAttnBwdSm80INS1_25CollectiveMainloopBwdSm80ILi2ELi2EN4cute5tupleIJNS5_1CILi128EEES8_NS7_ILi64EEEEEENS_10bfloat16_tEfNS_4arch4Sm80ELb0ELb1ELb1ELb0ELb1ELb0ELb0ELb0ELi2ELi4ELi4ELi4ELb0EEENS1_21CollectiveEpilogueBwdISA_SB_SD_Li256ELb0ELb0ELi2EEENS1_19SingleTileSchedulerILb0ELb0ELb0ELi128EEEEEEEEEvNT_6ParamsE$_ZN4cute3eso3ESOILb0ELb0EJNS_6LayoutINS_5tupleIJNS3_IJNS_1CILi8EEENS4_ILi1EEEEEENS4_ILi2EEENS3_IJS8_S8_EEEEEENS3_IJNS3_IJS6_NS4_ILi0EEEEEENS4_ILi4096EEENS3_IJiiEEEEEEEEiEEC2ERKSG_RKi,@function
        .size           $_ZN7cutlass13device_kernelIN5flash19enable_sm80_to_sm89INS1_16FlashAttnBwdSm80INS1_25CollectiveMainloopBwdSm80ILi2ELi2EN4cute5tupleIJNS5_1CILi128EEES8_NS7_ILi64EEEEEENS_10bfloat16_tEfNS_4arch4Sm80ELb0ELb1ELb1ELb0ELb1ELb0ELb0ELb0ELi2ELi4ELi4ELi4ELb0EEENS1_21CollectiveEpilogueBwdISA_SB_SD_Li256ELb0ELb0ELi2EEENS1_19SingleTileSchedulerILb0ELb0ELb0ELi128EEEEEEEEEvNT_6ParamsE$_ZN4cute3eso3ESOILb0ELb0EJNS_6LayoutINS_5tupleIJNS3_IJNS_1CILi8EEENS4_ILi1EEEEEENS4_ILi2EEENS3_IJS8_S8_EEEEEENS3_IJNS3_IJS6_NS4_ILi0EEEEEENS4_ILi4096EEENS3_IJiiEEEEEEEEiEEC2ERKSG_RKi,($_ZN7cutlass13device_kernelIN5flash19enable_sm80_to_sm89INS1_16FlashAttnBwdSm80INS1_25CollectiveMainloopBwdSm80ILi2ELi2EN4cute5tupleIJNS5_1CILi128EEES8_NS7_ILi64EEEEEENS_10bfloat16_tEfNS_4arch4Sm80ELb0ELb1ELb1ELb0ELb1ELb0ELb0ELb0ELi2ELi4ELi4ELi4ELb0EEENS1_21CollectiveEpilogueBwdISA_SB_SD_Li256ELb0ELb0ELi2EEENS1_19SingleTileSchedulerILb0ELb0ELb0ELi128EEEEEEEEEvNT_6ParamsE$_ZN4cute3eso3ESOILb0ELb0EJNS_6LayoutINS_5tupleIJNS3_IJNS_1CILi8EEENS4_ILi1EEEEEENS4_ILi2EEES5_EEENS3_IJNS3_IJS6_NS4_ILi0EEEEEEiNS4_ILi1024EEEEEEEENS_10ViewEngineINS_8smem_ptrIPN7cutlass10bfloat16_tEEEEEEEC2ERKSE_RKSL_ - $_ZN7cutlass13device_kernelIN5flash19enable_sm80_to_sm89INS1_16FlashAttnBwdSm80INS1_25CollectiveMainloopBwdSm80ILi2ELi2EN4cute5tupleIJNS5_1CILi128EEES8_NS7_ILi64EEEEEENS_10bfloat16_tEfNS_4arch4Sm80ELb0ELb1ELb1ELb0ELb1ELb0ELb0ELb0ELi2ELi4ELi4ELi4ELb0EEENS1_21CollectiveEpilogueBwdISA_SB_SD_Li256ELb0ELb0ELi2EEENS1_19SingleTileSchedulerILb0ELb0ELb0ELi128EEEEEEEEEvNT_6ParamsE$_ZN4cute3eso3ESOILb0ELb0EJNS_6LayoutINS_5tupleIJNS3_IJNS_1CILi8EEENS4_ILi1EEEEEENS4_ILi2EEENS3_IJS8_S8_EEEEEENS3_IJNS3_IJS6_NS4_ILi0EEEEEENS4_ILi4096EEENS3_IJiiEEEEEEEEiEEC2ERKSG_RKi)
$_ZN7cutlass13device_kernelIN5flash19enable_sm80_to_sm89INS1_16FlashAttnBwdSm80INS1_25CollectiveMainloopBwdSm80ILi2ELi2EN4cute5tupleIJNS5_1CILi128EEES8_NS7_ILi64EEEEEENS_10bfloat16_tEfNS_4arch4Sm80ELb0ELb1ELb1ELb0ELb1ELb0ELb0ELb0ELi2ELi4ELi4ELi4ELb0EEENS1_21CollectiveEpilogueBwdISA_SB_SD_Li256ELb0ELb0ELi2EEENS1_19SingleTileSchedulerILb0ELb0ELb0ELi128EEEEEEEEEvNT_6ParamsE$_ZN4cute3eso3ESOILb0ELb0EJNS_6LayoutINS_5tupleIJNS3_IJNS_1CILi8EEENS4_ILi1EEEEEENS4_ILi2EEENS3_IJS8_S8_EEEEEENS3_IJNS3_IJS6_NS4_ILi0EEEEEENS4_ILi4096EEENS3_IJiiEEEEEEEEiEEC2ERKSG_RKi:
        /* <DEDUP_REMOVED lines=8> */
        .type           $_ZN7cutlass13device_kernelIN5flash19enable_sm80_to_sm89INS1_16FlashAttnBwdSm80INS1_25CollectiveMainloopBwdSm80ILi2ELi2EN4cute5tupleIJNS5_1CILi128EEES8_NS7_ILi64EEEEEENS_10bfloat16_tEfNS_4arch4Sm80ELb0ELb1ELb1ELb0ELb1ELb0ELb0ELb0ELi2ELi4ELi4ELi4ELb0EEENS1_21CollectiveEpilogueBwdISA_SB_SD_Li256ELb0ELb0ELi2EEENS1_19SingleTileSchedulerILb0ELb0ELb0ELi128EEEEEEEEEvNT_6ParamsE$_ZN4cute3eso3ESOILb0ELb0EJNS_6LayoutINS_5tupleIJNS3_IJNS_1CILi8EEENS4_ILi1EEEEEENS4_ILi2EEES5_EEENS3_IJNS3_IJS6_NS4_ILi0EEEEEEiNS4_ILi1024EEEEEEEENS_10ViewEngineINS_8smem_ptrIPN7cutlass10bfloat16_tEEEEEEEC2ERKSE_RKSL_,@function
        .size           $_ZN7cutlass13device_kernelIN5flash19enable_sm80_to_sm89INS1_16FlashAttnBwdSm80INS1_25CollectiveMainloopBwdSm80ILi2ELi2EN4cute5tupleIJNS5_1CILi128EEES8_NS7_ILi64EEEEEENS_10bfloat16_tEfNS_4arch4Sm80ELb0ELb1ELb1ELb0ELb1ELb0ELb0ELb0ELi2ELi4ELi4ELi4ELb0EEENS1_21CollectiveEpilogueBwdISA_SB_SD_Li256ELb0ELb0ELi2EEENS1_19SingleTileSchedulerILb0ELb0ELb0ELi128EEEEEEEEEvNT_6ParamsE$_ZN4cute3eso3ESOILb0ELb0EJNS_6LayoutINS_5tupleIJNS3_IJNS_1CILi8EEENS4_ILi1EEEEEENS4_ILi2EEES5_EEENS3_IJNS3_IJS6_NS4_ILi0EEEEEEiNS4_ILi1024EEEEEEEENS_10ViewEngineINS_8smem_ptrIPN7cutlass10bfloat16_tEEEEEEEC2ERKSE_RKSL_,($_ZN7cutlass13device_kernelIN5flash19enable_sm80_to_sm89INS1_16FlashAttnBwdSm80INS1_25CollectiveMainloopBwdSm80ILi2ELi2EN4cute5tupleIJNS5_1CILi128EEES8_NS7_ILi64EEEEEENS_10bfloat16_tEfNS_4arch4Sm80ELb0ELb1ELb1ELb0ELb1ELb0ELb0ELb0ELi2ELi4ELi4ELi4ELb0EEENS1_21CollectiveEpilogueBwdISA_SB_SD_Li256ELb0ELb0ELi2EEENS1_19SingleTileSchedulerILb0ELb0ELb0ELi128EEEEEEEEEvNT_6ParamsE$_ZN4cute3eso3ESOILb0ELb0EJNS_6LayoutINS_5tupleIJNS3_IJNS_1CILi8EEENS4_ILi1EEEEEENS4_ILi2EEES5_EEENS3_IJNS3_IJS6_NS4_ILi0EEEEEEiNS4_ILi1024EEEEEEEEiEEC2ERKSE_RKi - $_ZN7cutlass13device_kernelIN5flash19enable_sm80_to_sm89INS1_16FlashAttnBwdSm80INS1_25CollectiveMainloopBwdSm80ILi2ELi2EN4cute5tupleIJNS5_1CILi128EEES8_NS7_ILi64EEEEEENS_10bfloat16_tEfNS_4arch4Sm80ELb0ELb1ELb1ELb0ELb1ELb0ELb0ELb0ELi2ELi4ELi4ELi4ELb0EEENS1_21CollectiveEpilogueBwdISA_SB_SD_Li256ELb0ELb0ELi2EEENS1_19SingleTileSchedulerILb0ELb0ELb0ELi128EEEEEEEEEvNT_6ParamsE$_ZN4cute3eso3ESOILb0ELb0EJNS_6LayoutINS_5tupleIJNS3_IJNS_1CILi8EEENS4_ILi1EEEEEENS4_ILi2EEES5_EEENS3_IJNS3_IJS6_NS4_ILi0EEEEEEiNS4_ILi1024EEEEEEEENS_10ViewEngineINS_8smem_ptrIPN7cutlass10bfloat16_tEEEEEEEC2ERKSE_RKSL_)
$_ZN7cutlass13device_kernelIN5flash19enable_sm80_to_sm89INS1_16FlashAttnBwdSm80INS1_25CollectiveMainloopBwdSm80ILi2ELi2EN4cute5tupleIJNS5_1CILi128EEES8_NS7_ILi64EEEEEENS_10bfloat16_tEfNS_4arch4Sm80ELb0ELb1ELb1ELb0ELb1ELb0ELb0ELb0ELi2ELi4ELi4ELi4ELb0EEENS1_21CollectiveEpilogueBwdISA_SB_SD_Li256ELb0ELb0ELi2EEENS1_19SingleTileSchedulerILb0ELb0ELb0ELi128EEEEEEEEEvNT_6ParamsE$_ZN4cute3eso3ESOILb0ELb0EJNS_6LayoutINS_5tupleIJNS3_IJNS_1CILi8EEENS4_ILi1EEEEEENS4_ILi2EEES5_EEENS3_IJNS3_IJS6_NS4_ILi0EEEEEEiNS4_ILi1024EEEEEEEENS_10ViewEngineINS_8smem_ptrIPN7cutlass10bfloat16_tEEEEEEEC2ERKSE_RKSL_:
[----:B------:R-:W-:Y:S02]  /*73b0*/  IADD3 R3, R27, -c[0x0][0x20], RZ ;  /* 0x800008001b037a10 */ /* 0x000fe40007ffe0ff */
[----:B------:R-:W-:-:S03]  /*73c0*/  IADD3 R2, R26, -c[0x0][0x20], RZ ;  /* 0x800008001a027a10 */ /* 0x000fc60007ffe0ff */
[----:B------:R1:W-:Y:S04]  /*73d0*/  STL [R3], R6 ;  /* 0x0000000603007387 */ /* 0x0003e80000100800 */
[----:B------:R-:W2:Y:S01]  /*73e0*/  LDL.64 R8, [R2] ;  /* 0x0000000002087983 */ /* 0x000ea20000100a00 */
[----:B------:R-:W-:-:S03]  /*73f0*/  IMAD.MOV.U32 R5, RZ, RZ, 0x0 ;  /* 0x00000000ff057424 */ /* 0x000fc600078e00ff */
[----:B--2---:R1:W-:Y:S01]  /*7400*/  STL.64 [R3+0x8], R8 ;  /* 0x0000080803007387 */ /* 0x0043e20000100a00 */
[----:B------:R-:W-:Y:S05]  /*7410*/  RET.REL.NODEC R4 `(_ZN7cutlass13device_kernelIN5flash19enable_sm80_to_sm89INS1_16FlashAttnBwdSm80INS1_25CollectiveMainloopBwdSm80ILi2ELi2EN4cute5tupleIJNS5_1CILi128EEES8_NS7_ILi64EEEEEENS_10bfloat16_tEfNS_4arch4Sm80ELb0ELb1ELb1ELb0ELb1ELb0ELb0ELb0ELi2ELi4ELi4ELi4ELb0EEENS1_21CollectiveEpilogueBwdISA_SB_SD_Li256ELb0ELb0ELi2EEENS1_19SingleTileSchedulerILb0ELb0ELb0ELi128EEEEEEEEEvNT_6ParamsE) ;  /* 0xffff8be004007950 */ /* 0x000fea0003c3ffff */
        .type           $_ZN7cutlass13device_kernelIN5flash19enable_sm80_to_sm89INS1_16FlashAttnBwdSm80INS1_25CollectiveMainloopBwdSm80ILi2ELi2EN4cute5tupleIJNS5_1CILi128EEES8_NS7_ILi64EEEEEENS_10bfloat16_tEfNS_4arch4Sm80ELb0ELb1ELb1ELb0ELb1ELb0ELb0ELb0ELi2ELi4ELi4ELi4ELb0EEENS1_21CollectiveEpilogueBwdISA_SB_SD_Li256ELb0ELb0ELi2EEENS1_19SingleTileSchedulerILb0ELb0ELb0ELi128EEEEEEEEEvNT_6ParamsE$_ZN4cute3eso3ESOILb0ELb0EJNS_6LayoutINS_5tupleIJNS3_IJNS_1CILi8EEENS4_ILi1EEEEEENS4_ILi2EEES5_EEENS3_IJNS3_IJS6_NS4_ILi0EEEEEEiNS4_ILi1024EEEEEEEEiEEC2ERKSE_RKi,@function
        .size           $_ZN7cutlass13device_kernelIN5flash19enable_sm80_to_sm89INS1_16FlashAttnBwdSm80INS1_25CollectiveMainloopBwdSm80ILi2ELi2EN4cute5tupleIJNS5_1CILi128EEES8_NS7_ILi64EEEEEENS_10bfloat16_tEfNS_4arch4Sm80ELb0ELb1ELb1ELb0ELb1ELb0ELb0ELb0ELi2ELi4ELi4ELi4ELb0EEENS1_21CollectiveEpilogueBwdISA_SB_SD_Li256ELb0ELb0ELi2EEENS1_19SingleTileSchedulerILb0ELb0ELb0ELi128EEEEEEEEEvNT_6ParamsE$_ZN4cute3eso3ESOILb0ELb0EJNS_6LayoutINS_5tupleIJNS3_IJNS_1CILi8EEENS4_ILi1EEEEEENS4_ILi2EEES5_EEENS3_IJNS3_IJS6_NS4_ILi0EEEEEEiNS4_ILi1024EEEEEEEEiEEC2ERKSE_RKi,($_ZN7cutlass13device_kernelIN5flash19enable_sm80_to_sm89INS1_16FlashAttnBwdSm80INS1_25CollectiveMainloopBwdSm80ILi2ELi2EN4cute5tupleIJNS5_1CILi128EEES8_NS7_ILi64EEEEEENS_10bfloat16_tEfNS_4arch4Sm80ELb0ELb1ELb1ELb0ELb1ELb0ELb0ELb0ELi2ELi4ELi4ELi4ELb0EEENS1_21CollectiveEpilogueBwdISA_SB_SD_Li256ELb0ELb0ELi2EEENS1_19SingleTileSchedulerILb0ELb0ELb0ELi128EEEEEEEEEvNT_6ParamsE$_ZN4cute3eso3ESOILb0ELb0EJNS_6LayoutINS_5tupleIJNS3_IJNS_1CILi8EEENS4_ILi1EEEEEENS4_ILi4EEES6_EEENS3_IJNS3_IJS6_NS4_ILi0EEEEEElSA_EEEEENS_10ViewEngineINS_8gmem_ptrIPKN7cutlass10bfloat16_tEEEEEEEC2ERKSD_RKSL_ - $_ZN7cutlass13device_kernelIN5flash19enable_sm80_to_sm89INS1_16FlashAttnBwdSm80INS1_25CollectiveMainloopBwdSm80ILi2ELi2EN4cute5tupleIJNS5_1CILi128EEES8_NS7_ILi64EEEEEENS_10bfloat16_tEfNS_4arch4Sm80ELb0ELb1ELb1ELb0ELb1ELb0ELb0ELb0ELi2ELi4ELi4ELi4ELb0EEENS1_21CollectiveEpilogueBwdISA_SB_SD_Li256ELb0ELb0ELi2EEENS1_19SingleTileSchedulerILb0ELb0ELb0ELi128EEEEEEEEEvNT_6ParamsE$_ZN4cute3eso3ESOILb0ELb0EJNS_6LayoutINS_5tupleIJNS3_IJNS_1CILi8EEENS4_ILi1EEEEEENS4_ILi2EEES5_EEENS3_IJNS3_IJS6_NS4_ILi0EEEEEEiNS4_ILi1024EEEEEEEEiEEC2ERKSE_RKi)
$_ZN7cutlass13device_kernelIN5flash19enable_sm80_to_sm89INS1_16FlashAttnBwdSm80INS1_25CollectiveMainloopBwdSm80ILi2ELi2EN4cute5tupleIJNS5_1CILi128EEES8_NS7_ILi64EEEEEENS_10bfloat16_tEfNS_4arch4Sm80ELb0ELb1ELb1ELb0ELb1ELb0ELb0ELb0ELi2ELi4ELi4ELi4ELb0EEENS1_21CollectiveEpilogueBwdISA_SB_SD_Li256ELb0ELb0ELi2EEENS1_19SingleTileSchedulerILb0ELb0ELb0ELi128EEEEEEEEEvNT_6ParamsE$_ZN4cute3eso3ESOILb0ELb0EJNS_6LayoutINS_5tupleIJNS3_IJNS_1CILi8EEENS4_ILi1EEEEEENS4_ILi2EEES5_EEENS3_IJNS3_IJS6_NS4_ILi0EEEEEEiNS4_ILi1024EEEEEEEEiEEC2ERKSE_RKi:
        /* <DEDUP_REMOVED lines=8> */
        .type           $_ZN7cutlass13device_kernelIN5flash19enable_sm80_to_sm89INS1_16FlashAttnBwdSm80INS1_25CollectiveMainloopBwdSm80ILi2ELi2EN4cute5tupleIJNS5_1CILi128EEES8_NS7_ILi64EEEEEENS_10bfloat16_tEfNS_4arch4Sm80ELb0ELb1ELb1ELb0ELb1ELb0ELb0ELb0ELi2ELi4ELi4ELi4ELb0EEENS1_21CollectiveEpilogueBwdISA_SB_SD_Li256ELb0ELb0ELi2EEENS1_19SingleTileSchedulerILb0ELb0ELb0ELi128EEEEEEEEEvNT_6ParamsE$_ZN4cute3eso3ESOILb0ELb0EJNS_6LayoutINS_5tupleIJNS3_IJNS_1CILi8EEENS4_ILi1EEEEEENS4_ILi4EEES6_EEENS3_IJNS3_IJS6_NS4_ILi0EEEEEElSA_EEEEENS_10ViewEngineINS_8gmem_ptrIPKN7cutlass10bfloat16_tEEEEEEEC2ERKSD_RKSL_,@function
        .size           $_ZN7cutlass13device_kernelIN5flash19enable_sm80_to_sm89INS1_16FlashAttnBwdSm80INS1_25CollectiveMainloopBwdSm80ILi2ELi2EN4cute5tupleIJNS5_1CILi128EEES8_NS7_ILi64EEEEEENS_10bfloat16_tEfNS_4arch4Sm80ELb0ELb1ELb1ELb0ELb1ELb0ELb0ELb0ELi2ELi4ELi4ELi4ELb0EEENS1_21CollectiveEpilogueBwdISA_SB_SD_Li256ELb0ELb0ELi2EEENS1_19SingleTileSchedulerILb0ELb0ELb0ELi128EEEEEEEEEvNT_6ParamsE$_ZN4cute3eso3ESOILb0ELb0EJNS_6LayoutINS_5tupleIJNS3_IJNS_1CILi8EEENS4_ILi1EEEEEENS4_ILi4EEES6_EEENS3_IJNS3_IJS6_NS4_ILi0EEEEEElSA_EEEEENS_10ViewEngineINS_8gmem_ptrIPKN7cutlass10bfloat16_tEEEEEEEC2ERKSD_RKSL_,($_ZN7cutlass13device_kernelIN5flash19enable_sm80_to_sm89INS1_16FlashAttnBwdSm80INS1_25CollectiveMainloopBwdSm80ILi2ELi2EN4cute5tupleIJNS5_1CILi128EEES8_NS7_ILi64EEEEEENS_10bfloat16_tEfNS_4arch4Sm80ELb0ELb1ELb1ELb0ELb1ELb0ELb0ELb0ELi2ELi4ELi4ELi4ELb0EEENS1_21CollectiveEpilogueBwdISA_SB_SD_Li256ELb0ELb0ELi2EEENS1_19SingleTileSchedulerILb0ELb0ELb0ELi128EEEEEEEEEvNT_6ParamsE$_ZN4cute3eso3ESOILb0ELb0EJNS_6LayoutINS_5tupleIJNS3_IJNS_1CILi8EEENS4_ILi1EEEEEENS4_ILi4EEES6_EEENS3_IJNS3_IJS6_NS4_ILi0EEEEEElSA_EEEEElEEC2ERKSD_RKl - $_ZN7cutlass13device_kernelIN5flash19enable_sm80_to_sm89INS1_16FlashAttnBwdSm80INS1_25CollectiveMainloopBwdSm80ILi2ELi2EN4cute5tupleIJNS5_1CILi128EEES8_NS7_ILi64EEEEEENS_10bfloat16_tEfNS_4arch4Sm80ELb0ELb1ELb1ELb0ELb1ELb0ELb0ELb0ELi2ELi4ELi4ELi4ELb0EEENS1_21CollectiveEpilogueBwdISA_SB_SD_Li256ELb0ELb0ELi2EEENS1_19SingleTileSchedulerILb0ELb0ELb0ELi128EEEEEEEEEvNT_6ParamsE$_ZN4cute3eso3ESOILb0ELb0EJNS_6LayoutINS_5tupleIJNS3_IJNS_1CILi8EEENS4_ILi1EEEEEENS4_ILi4EEES6_EEENS3_IJNS3_IJS6_NS4_ILi0EEEEEElSA_EEEEENS_10ViewEngineINS_8gmem_ptrIPKN7cutlass10bfloat16_tEEEEEEEC2ERKSD_RKSL_)
$_ZN7cutlass13device_kernelIN5flash19enable_sm80_to_sm89INS1_16FlashAttnBwdSm80INS1_25CollectiveMainloopBwdSm80ILi2ELi2EN4cute5tupleIJNS5_1CILi128EEES8_NS7_ILi64EEEEEENS_10bfloat16_tEfNS_4arch4Sm80ELb0ELb1ELb1ELb0ELb1ELb0ELb0ELb0ELi2ELi4ELi4ELi4ELb0EEENS1_21CollectiveEpilogueBwdISA_SB_SD_Li256ELb0ELb0ELi2EEENS1_19SingleTileSchedulerILb0ELb0ELb0ELi128EEEEEEEEEvNT_6ParamsE$_ZN4cute3eso3ESOILb0ELb0EJNS_6LayoutINS_5tupleIJNS3_IJNS_1CILi8EEENS4_ILi1EEEEEENS4_ILi4EEES6_EEENS3_IJNS3_IJS6_NS4_ILi0EEEEEElSA_EEEEENS_10ViewEngineINS_8gmem_ptrIPKN7cutlass10bfloat16_tEEEEEEEC2ERKSD_RKSL_:
        /* <DEDUP_REMOVED lines=9> */
[----:B------:R-:W-:Y:S05]  /*7530*/  RET.REL.NODEC R10 `(_ZN7cutlass13device_kernelIN5flash19enable_sm80_to_sm89INS1_16FlashAttnBwdSm80INS1_25CollectiveMainloopBwdSm80ILi2ELi2EN4cute5tupleIJNS5_1CILi128EEES8_NS7_ILi64EEEEEENS_10bfloat16_tEfNS_4arch4Sm80ELb0ELb1ELb1ELb0ELb1ELb0ELb0ELb0ELi2ELi4ELi4ELi4ELb0EEENS1_21CollectiveEpilogueBwdISA_SB_SD_Li256ELb0ELb0ELi2EEENS1_19SingleTileSchedulerILb0ELb0ELb0ELi128EEEEEEEEEvNT_6ParamsE) ;  /* 0xffff8ac00a007950 */ /* 0x000fea0003c3ffff */
        .type           $_ZN7cutlass13device_kernelIN5flash19enable_sm80_to_sm89INS1_16FlashAttnBwdSm80INS1_25CollectiveMainloopBwdSm80ILi2ELi2EN4cute5tupleIJNS5_1CILi128EEES8_NS7_ILi64EEEEEENS_10bfloat16_tEfNS_4arch4Sm80ELb0ELb1ELb1ELb0ELb1ELb0ELb0ELb0ELi2ELi4ELi4ELi4ELb0EEENS1_21CollectiveEpilogueBwdISA_SB_SD_Li256ELb0ELb0ELi2EEENS1_19SingleTileSchedulerILb0ELb0ELb0ELi128EEEEEEEEEvNT_6ParamsE$_ZN4cute3eso3ESOILb0ELb0EJNS_6LayoutINS_5tupleIJNS3_IJNS_1CILi8EEENS4_ILi1EEEEEENS4_ILi4EEES6_EEENS3_IJNS3_IJS6_NS4_ILi0EEEEEElSA_EEEEElEEC2ERKSD_RKl,@function
        .size           $_ZN7cutlass13device_kernelIN5flash19enable_sm80_to_sm89INS1_16FlashAttnBwdSm80INS1_25CollectiveMainloopBwdSm80ILi2ELi2EN4cute5tupleIJNS5_1CILi128EEES8_NS7_ILi64EEEEEENS_10bfloat16_tEfNS_4arch4Sm80ELb0ELb1ELb1ELb0ELb1ELb0ELb0ELb0ELi2ELi4ELi4ELi4ELb0EEENS1_21CollectiveEpilogueBwdISA_SB_SD_Li256ELb0ELb0ELi2EEENS1_19SingleTileSchedulerILb0ELb0ELb0ELi128EEEEEEEEEvNT_6ParamsE$_ZN4cute3eso3ESOILb0ELb0EJNS_6LayoutINS_5tupleIJNS3_IJNS_1CILi8EEENS4_ILi1EEEEEENS4_ILi4EEES6_EEENS3_IJNS3_IJS6_NS4_ILi0EEEEEElSA_EEEEElEEC2ERKSD_RKl,($_ZN7cutlass13device_kernelIN5flash19enable_sm80_to_sm89INS1_16FlashAttnBwdSm80INS1_25CollectiveMainloopBwdSm80ILi2ELi2EN4cute5tupleIJNS5_1CILi128EEES8_NS7_ILi64EEEEEENS_10bfloat16_tEfNS_4arch4Sm80ELb0ELb1ELb1ELb0ELb1ELb0ELb0ELb0ELi2ELi4ELi4ELi4ELb0EEENS1_21CollectiveEpilogueBwdISA_SB_SD_Li256ELb0ELb0ELi2EEENS1_19SingleTileSchedulerILb0ELb0ELb0ELi128EEEEEEEEEvNT_6ParamsE$_ZN4cute3eso3ESOILb0ELb0EJiNS_5tupleIJiNS_1CILi0EEEEEEEEC2ERKiRKS5_ - $_ZN7cutlass13device_kernelIN5flash19enable_sm80_to_sm89INS1_16FlashAttnBwdSm80INS1_25CollectiveMainloopBwdSm80ILi2ELi2EN4cute5tupleIJNS5_1CILi128EEES8_NS7_ILi64EEEEEENS_10bfloat16_tEfNS_4arch4Sm80ELb0ELb1ELb1ELb0ELb1ELb0ELb0ELb0ELi2ELi4ELi4ELi4ELb0EEENS1_21CollectiveEpilogueBwdISA_SB_SD_Li256ELb0ELb0ELi2EEENS1_19SingleTileSchedulerILb0ELb0ELb0ELi128EEEEEEEEEvNT_6ParamsE$_ZN4cute3eso3ESOILb0ELb0EJNS_6LayoutINS_5tupleIJNS3_IJNS_1CILi8EEENS4_ILi1EEEEEENS4_ILi4EEES6_EEENS3_IJNS3_IJS6_NS4_ILi0EEEEEElSA_EEEEElEEC2ERKSD_RKl)
$_ZN7cutlass13device_kernelIN5flash19enable_sm80_to_sm89INS1_16FlashAttnBwdSm80INS1_25CollectiveMainloopBwdSm80ILi2ELi2EN4cute5tupleIJNS5_1CILi128EEES8_NS7_ILi64EEEEEENS_10bfloat16_tEfNS_4arch4Sm80ELb0ELb1ELb1ELb0ELb1ELb0ELb0ELb0ELi2ELi4ELi4ELi4ELb0EEENS1_21CollectiveEpilogueBwdISA_SB_SD_Li256ELb0ELb0ELi2EEENS1_19SingleTileSchedulerILb0ELb0ELb0ELi128EEEEEEEEEvNT_6ParamsE$_ZN4cute3eso3ESOILb0ELb0EJNS_6LayoutINS_5tupleIJNS3_IJNS_1CILi8EEENS4_ILi1EEEEEENS4_ILi4EEES6_EEENS3_IJNS3_IJS6_NS4_ILi0EEEEEElSA_EEEEElEEC2ERKSD_RKl:
        /* <DEDUP_REMOVED lines=8> */
        .type           $_ZN7cutlass13device_kernelIN5flash19enable_sm80_to_sm89INS1_16FlashAttnBwdSm80INS1_25CollectiveMainloopBwdSm80ILi2ELi2EN4cute5tupleIJNS5_1CILi128EEES8_NS7_ILi64EEEEEENS_10bfloat16_tEfNS_4arch4Sm80ELb0ELb1ELb1ELb0ELb1ELb0ELb0ELb0ELi2ELi4ELi4ELi4ELb0EEENS1_21CollectiveEpilogueBwdISA_SB_SD_Li256ELb0ELb0ELi2EEENS1_19SingleTileSchedulerILb0ELb0ELb0ELi128EEEEEEEEEvNT_6ParamsE$_ZN4cute3eso3ESOILb0ELb0EJiNS_5tupleIJiNS_1CILi0EEEEEEEEC2ERKiRKS5_,@function
        .size           $_ZN7cutlass13device_kernelIN5flash19enable_sm80_to_sm89INS1_16FlashAttnBwdSm80INS1_25CollectiveMainloopBwdSm80ILi2ELi2EN4cute5tupleIJNS5_1CILi128EEES8_NS7_ILi64EEEEEENS_10bfloat16_tEfNS_4arch4Sm80ELb0ELb1ELb1ELb0ELb1ELb0ELb0ELb0ELi2ELi4ELi4ELi4ELb0EEENS1_21CollectiveEpilogueBwdISA_SB_SD_Li256ELb0ELb0ELi2EEENS1_19SingleTileSchedulerILb0ELb0ELb0ELi128EEEEEEEEEvNT_6ParamsE$_ZN4cute3eso3ESOILb0ELb0EJiNS_5tupleIJiNS_1CILi0EEEEEEEEC2ERKiRKS5_,($_ZN7cutlass13device_kernelIN5flash19enable_sm80_to_sm89INS1_16FlashAttnBwdSm80INS1_25CollectiveMainloopBwdSm80ILi2ELi2EN4cute5tupleIJNS5_1CILi128EEES8_NS7_ILi64EEEEEENS_10bfloat16_tEfNS_4arch4Sm80ELb0ELb1ELb1ELb0ELb1ELb0ELb0ELb0ELi2ELi4ELi4ELi4ELb0EEENS1_21CollectiveEpilogueBwdISA_SB_SD_Li256ELb0ELb0ELi2EEENS1_19SingleTileSchedulerILb0ELb0ELb0ELi128EEEEEEEEEvNT_6ParamsE$_ZN4cute3eso3ESOILb0ELb0EJiNS_5tupleIJiiEEEEEC2ERKiRKS3_ - $_ZN7cutlass13device_kernelIN5flash19enable_sm80_to_sm89INS1_16FlashAttnBwdSm80INS1_25CollectiveMainloopBwdSm80ILi2ELi2EN4cute5tupleIJNS5_1CILi128EEES8_NS7_ILi64EEEEEENS_10bfloat16_tEfNS_4arch4Sm80ELb0ELb1ELb1ELb0ELb1ELb0ELb0ELb0ELi2ELi4ELi4ELi4ELb0EEENS1_21CollectiveEpilogueBwdISA_SB_SD_Li256ELb0ELb0ELi2EEENS1_19SingleTileSchedulerILb0ELb0ELb0ELi128EEEEEEEEEvNT_6ParamsE$_ZN4cute3eso3ESOILb0ELb0EJiNS_5tupleIJiNS_1CILi0EEEEEEEEC2ERKiRKS5_)
$_ZN7cutlass13device_kernelIN5flash19enable_sm80_to_sm89INS1_16FlashAttnBwdSm80INS1_25CollectiveMainloopBwdSm80ILi2ELi2EN4cute5tupleIJNS5_1CILi128EEES8_NS7_ILi64EEEEEENS_10bfloat16_tEfNS_4arch4Sm80ELb0ELb1ELb1ELb0ELb1ELb0ELb0ELb0ELi2ELi4ELi4ELi4ELb0EEENS1_21CollectiveEpilogueBwdISA_SB_SD_Li256ELb0ELb0ELi2EEENS1_19SingleTileSchedulerILb0ELb0ELb0ELi128EEEEEEEEEvNT_6ParamsE$_ZN4cute3eso3ESOILb0ELb0EJiNS_5tupleIJiNS_1CILi0EEEEEEEEC2ERKiRKS5_:
[----:B------:R-:W-:Y:S02]  /*75c0*/  IADD3 R3, R3, -c[0x0][0x20], RZ ;  /* 0x8000080003037a10 */ /* 0x000fe40007ffe0ff */
[----:B------:R-:W-:-:S03]  /*75d0*/  IADD3 R2, R2, -c[0x0][0x20], RZ ;  /* 0x8000080002027a10 */ /* 0x000fc60007ffe0ff */
[----:B------:R1:W-:Y:S04]  /*75e0*/  STL [R3], R6 ;  /* 0x0000000603007387 */ /* 0x0003e80000100800 */
[----:B------:R-:W2:Y:S01]  /*75f0*/  LDL R2, [R2] ;  /* 0x0000000002027983 */ /* 0x000ea20000100800 */
[----:B------:R-:W-:-:S03]  /*7600*/  IMAD.MOV.U32 R5, RZ, RZ, 0x0 ;  /* 0x00000000ff057424 */ /* 0x000fc600078e00ff */
[----:B--2---:R1:W-:Y:S01]  /*7610*/  STL [R3+0x4], R2 ;  /* 0x0000040203007387 */ /* 0x0043e20000100800 */
[----:B------:R-:W-:Y:S05]  /*7620*/  RET.REL.NODEC R4 `(_ZN7cutlass13device_kernelIN5flash19enable_sm80_to_sm89INS1_16FlashAttnBwdSm80INS1_25CollectiveMainloopBwdSm80ILi2ELi2EN4cute5tupleIJNS5_1CILi128EEES8_NS7_ILi64EEEEEENS_10bfloat16_tEfNS_4arch4Sm80ELb0ELb1ELb1ELb0ELb1ELb0ELb0ELb0ELi2ELi4ELi4ELi4ELb0EEENS1_21CollectiveEpilogueBwdISA_SB_SD_Li256ELb0ELb0ELi2EEENS1_19SingleTileSchedulerILb0ELb0ELb0ELi128EEEEEEEEEvNT_6ParamsE) ;  /* 0xffff89d004007950 */ /* 0x000fea0003c3ffff */
        .type           $_ZN7cutlass13device_kernelIN5flash19enable_sm80_to_sm89INS1_16FlashAttnBwdSm80INS1_25CollectiveMainloopBwdSm80ILi2ELi2EN4cute5tupleIJNS5_1CILi128EEES8_NS7_ILi64EEEEEENS_10bfloat16_tEfNS_4arch4Sm80ELb0ELb1ELb1ELb0ELb1ELb0ELb0ELb0ELi2ELi4ELi4ELi4ELb0EEENS1_21CollectiveEpilogueBwdISA_SB_SD_Li256ELb0ELb0ELi2EEENS1_19SingleTileSchedulerILb0ELb0ELb0ELi128EEEEEEEEEvNT_6ParamsE$_ZN4cute3eso3ESOILb0ELb0EJiNS_5tupleIJiiEEEEEC2ERKiRKS3_,@function
        .size           $_ZN7cutlass13device_kernelIN5flash19enable_sm80_to_sm89INS1_16FlashAttnBwdSm80INS1_25CollectiveMainloopBwdSm80ILi2ELi2EN4cute5tupleIJNS5_1CILi128EEES8_NS7_ILi64EEEEEENS_10bfloat16_tEfNS_4arch4Sm80ELb0ELb1ELb1ELb0ELb1ELb0ELb0ELb0ELi2ELi4ELi4ELi4ELb0EEENS1_21CollectiveEpilogueBwdISA_SB_SD_Li256ELb0ELb0ELi2EEENS1_19SingleTileSchedulerILb0ELb0ELb0ELi128EEEEEEEEEvNT_6ParamsE$_ZN4cute3eso3ESOILb0ELb0EJiNS_5tupleIJiiEEEEEC2ERKiRKS3_,($_ZN7cutlass13device_kernelIN5flash19enable_sm80_to_sm89INS1_16FlashAttnBwdSm80INS1_25CollectiveMainloopBwdSm80ILi2ELi2EN4cute5tupleIJNS5_1CILi128EEES8_NS7_ILi64EEEEEENS_10bfloat16_tEfNS_4arch4Sm80ELb0ELb1ELb1ELb0ELb1ELb0ELb0ELb0ELi2ELi4ELi4ELi4ELb0EEENS1_21CollectiveEpilogueBwdISA_SB_SD_Li256ELb0ELb0ELi2EEENS1_19SingleTileSchedulerILb0ELb0ELb0ELi128EEEEEEEEEvNT_6ParamsE$_ZN4cute3eso3ESOILb0ELb0EJiiEEC2ERKiS4_ - $_ZN7cutlass13device_kernelIN5flash19enable_sm80_to_sm89INS1_16FlashAttnBwdSm80INS1_25CollectiveMainloopBwdSm80ILi2ELi2EN4cute5tupleIJNS5_1CILi128EEES8_NS7_ILi64EEEEEENS_10bfloat16_tEfNS_4arch4Sm80ELb0ELb1ELb1ELb0ELb1ELb0ELb0ELb0ELi2ELi4ELi4ELi4ELb0EEENS1_21CollectiveEpilogueBwdISA_SB_SD_Li256ELb0ELb0ELi2EEENS1_19SingleTileSchedulerILb0ELb0ELb0ELi128EEEEEEEEEvNT_6ParamsE$_ZN4cute3eso3ESOILb0ELb0EJiNS_5tupleIJiiEEEEEC2ERKiRKS3_)
$_ZN7cutlass13device_kernelIN5flash19enable_sm80_to_sm89INS1_16FlashAttnBwdSm80INS1_25CollectiveMainloopBwdSm80ILi2ELi2EN4cute5tupleIJNS5_1CILi128EEES8_NS7_ILi64EEEEEENS_10bfloat16_tEfNS_4arch4Sm80ELb0ELb1ELb1ELb0ELb1ELb0ELb0ELb0ELi2ELi4ELi4ELi4ELb0EEENS1_21CollectiveEpilogueBwdISA_SB_SD_Li256ELb0ELb0ELi2EEENS1_19SingleTileSchedulerILb0ELb0ELb0ELi128EEEEEEEEEvNT_6ParamsE$_ZN4cute3eso3ESOILb0ELb0EJiNS_5tupleIJiiEEEEEC2ERKiRKS3_:
        /* <DEDUP_REMOVED lines=9> */
        .type           $_ZN7cutlass13device_kernelIN5flash19enable_sm80_to_sm89INS1_16FlashAttnBwdSm80INS1_25CollectiveMainloopBwdSm80ILi2ELi2EN4cute5tupleIJNS5_1CILi128EEES8_NS7_ILi64EEEEEENS_10bfloat16_tEfNS_4arch4Sm80ELb0ELb1ELb1ELb0ELb1ELb0ELb0ELb0ELi2ELi4ELi4ELi4ELb0EEENS1_21CollectiveEpilogueBwdISA_SB_SD_Li256ELb0ELb0ELi2EEENS1_19SingleTileSchedulerILb0ELb0ELb0ELi128EEEEEEEEEvNT_6ParamsE$_ZN4cute3eso3ESOILb0ELb0EJiiEEC2ERKiS4_,@function
        .size           $_ZN7cutlass13device_kernelIN5flash19enable_sm80_to_sm89INS1_16FlashAttnBwdSm80INS1_25CollectiveMainloopBwdSm80ILi2ELi2EN4cute5tupleIJNS5_1CILi128EEES8_NS7_ILi64EEEEEENS_10bfloat16_tEfNS_4arch4Sm80ELb0ELb1ELb1ELb0ELb1ELb0ELb0ELb0ELi2ELi4ELi4ELi4ELb0EEENS1_21CollectiveEpilogueBwdISA_SB_SD_Li256ELb0ELb0ELi2EEENS1_19SingleTileSchedulerILb0ELb0ELb0ELi128EEEEEEEEEvNT_6ParamsE$_ZN4cute3eso3ESOILb0ELb0EJiiEEC2ERKiS4_,($_ZN7cutlass13device_kernelIN5flash19enable_sm80_to_sm89INS1_16FlashAttnBwdSm80INS1_25CollectiveMainloopBwdSm80ILi2ELi2EN4cute5tupleIJNS5_1CILi128EEES8_NS7_ILi64EEEEEENS_10bfloat16_tEfNS_4arch4Sm80ELb0ELb1ELb1ELb0ELb1ELb0ELb0ELb0ELi2ELi4ELi4ELi4ELb0EEENS1_21CollectiveEpilogueBwdISA_SB_SD_Li256ELb0ELb0ELi2EEENS1_19SingleTileSchedulerILb0ELb0ELb0ELi128EEEEEEEEEvNT_6ParamsE$_ZN4cute3eso3ESOILb0ELb0EJiiNS_1CILi0EEEEEC2ERKiS6_RKS3_ - $_ZN7cutlass13device_kernelIN5flash19enable_sm80_to_sm89INS1_16FlashAttnBwdSm80INS1_25CollectiveMainloopBwdSm80ILi2ELi2EN4cute5tupleIJNS5_1CILi128EEES8_NS7_ILi64EEEEEENS_10bfloat16_tEfNS_4arch4Sm80ELb0ELb1ELb1ELb0ELb1ELb0ELb0ELb0ELi2ELi4ELi4ELi4ELb0EEENS1_21CollectiveEpilogueBwdISA_SB_SD_Li256ELb0ELb0ELi2EEENS1_19SingleTileSchedulerILb0ELb0ELb0ELi128EEEEEEEEEvNT_6ParamsE$_ZN4cute3eso3ESOILb0ELb0EJiiEEC2ERKiS4_)
$_ZN7cutlass13device_kernelIN5flash19enable_sm80_to_sm89INS1_16FlashAttnBwdSm80INS1_25CollectiveMainloopBwdSm80ILi2ELi2EN4cute5tupleIJNS5_1CILi128EEES8_NS7_ILi64EEEEEENS_10bfloat16_tEfNS_4arch4Sm80ELb0ELb1ELb1ELb0ELb1ELb0ELb0ELb0ELi2ELi4ELi4ELi4ELb0EEENS1_21CollectiveEpilogueBwdISA_SB_SD_Li256ELb0ELb0ELi2EEENS1_19SingleTileSchedulerILb0ELb0ELb0ELi128EEEEEEEEEvNT_6ParamsE$_ZN4cute3eso3ESOILb0ELb0EJiiEEC2ERKiS4_:
        /* <DEDUP_REMOVED lines=8> */
        .type           $_ZN7cutlass13device_kernelIN5flash19enable_sm80_to_sm89INS1_16FlashAttnBwdSm80INS1_25CollectiveMainloopBwdSm80ILi2ELi2EN4cute5tupleIJNS5_1CILi128EEES8_NS7_ILi64EEEEEENS_10bfloat16_tEfNS_4arch4Sm80ELb0ELb1ELb1ELb0ELb1ELb0ELb0ELb0ELi2ELi4ELi4ELi4ELb0EEENS1_21CollectiveEpilogueBwdISA_SB_SD_Li256ELb0ELb0ELi2EEENS1_19SingleTileSchedulerILb0ELb0ELb0ELi128EEEEEEEEEvNT_6ParamsE$_ZN4cute3eso3ESOILb0ELb0EJiiNS_1CILi0EEEEEC2ERKiS6_RKS3_,@function
        .size           $_ZN7cutlass13device_kernelIN5flash19enable_sm80_to_sm89INS1_16FlashAttnBwdSm80INS1_25CollectiveMainloopBwdSm80ILi2ELi2EN4cute5tupleIJNS5_1CILi128EEES8_NS7_ILi64EEEEEENS_10bfloat16_tEfNS_4arch4Sm80ELb0ELb1ELb1ELb0ELb1ELb0ELb0ELb0ELi2ELi4ELi4ELi4ELb0EEENS1_21CollectiveEpilogueBwdISA_SB_SD_Li256ELb0ELb0ELi2EEENS1_19SingleTileSchedulerILb0ELb0ELb0ELi128EEEEEEEEEvNT_6ParamsE$_ZN4cute3eso3ESOILb0ELb0EJiiNS_1CILi0EEEEEC2ERKiS6_RKS3_,($_ZN7cutlass13device_kernelIN5flash19enable_sm80_to_sm89INS1_16FlashAttnBwdSm80INS1_25CollectiveMainloopBwdSm80ILi2ELi2EN4cute5tupleIJNS5_1CILi128EEES8_NS7_ILi64EEEEEENS_10bfloat16_tEfNS_4arch4Sm80ELb0ELb1ELb1ELb0ELb1ELb0ELb0ELb0ELi2ELi4ELi4ELi4ELb0EEENS1_21CollectiveEpilogueBwdISA_SB_SD_Li256ELb0ELb0ELi2EEENS1_19SingleTileSchedulerILb0ELb0ELb0ELi128EEEEEEEEEvNT_6ParamsE$_ZN4cute3eso3ESOILb0ELb0EJiiNS_1CILi1024EEEEEC2ERKiS6_RKS3_ - $_ZN7cutlass13device_kernelIN5flash19enable_sm80_to_sm89INS1_16FlashAttnBwdSm80INS1_25CollectiveMainloopBwdSm80ILi2ELi2EN4cute5tupleIJNS5_1CILi128EEES8_NS7_ILi64EEEEEENS_10bfloat16_tEfNS_4arch4Sm80ELb0ELb1ELb1ELb0ELb1ELb0ELb0ELb0ELi2ELi4ELi4ELi4ELb0EEENS1_21CollectiveEpilogueBwdISA_SB_SD_Li256ELb0ELb0ELi2EEENS1_19SingleTileSchedulerILb0ELb0ELb0ELi128EEEEEEEEEvNT_6ParamsE$_ZN4cute3eso3ESOILb0ELb0EJiiNS_1CILi0EEEEEC2ERKiS6_RKS3_)
$_ZN7cutlass13device_kernelIN5flash19enable_sm80_to_sm89INS1_16FlashAttnBwdSm80INS1_25CollectiveMainloopBwdSm80ILi2ELi2EN4cute5tupleIJNS5_1CILi128EEES8_NS7_ILi64EEEEEENS_10bfloat16_tEfNS_4arch4Sm80ELb0ELb1ELb1ELb0ELb1ELb0ELb0ELb0ELi2ELi4ELi4ELi4ELb0EEENS1_21CollectiveEpilogueBwdISA_SB_SD_Li256ELb0ELb0ELi2EEENS1_19SingleTileSchedulerILb0ELb0ELb0ELi128EEEEEEEEEvNT_6ParamsE$_ZN4cute3eso3ESOILb0ELb0EJiiNS_1CILi0EEEEEC2ERKiS6_RKS3_:
[----:B------:R-:W-:Y:S02]  /*7740*/  IADD3 R6, R6, -c[0x0][0x20], RZ ;  /* 0x8000080006067a10 */ /* 0x000fe40007ffe0ff */
[----:B------:R-:W-:-:S03]  /*7750*/  IADD3 R3, R5, -c[0x0][0x20], RZ ;  /* 0x8000080005037a10 */ /* 0x000fc60007ffe0ff */
[----:B------:R1:W-:Y:S04]  /*7760*/  STL [R6], R7 ;  /* 0x0000000706007387 */ /* 0x0003e80000100800 */
[----:B------:R-:W2:Y:S01]  /*7770*/  LDL R3, [R3] ;  /* 0x0000000003037983 */ /* 0x000ea20000100800 */
[----:B------:R-:W-:-:S03]  /*7780*/  IMAD.MOV.U32 R11, RZ, RZ, 0x0 ;  /* 0x00000000ff0b7424 */ /* 0x000fc600078e00ff */
[----:B--2---:R1:W-:Y:S01]  /*7790*/  STL [R6+0x4], R3 ;  /* 0x0000040306007387 */ /* 0x0043e20000100800 */
[----:B------:R-:W-:Y:S05]  /*77a0*/  RET.REL.NODEC R10 `(_ZN7cutlass13device_kernelIN5flash19enable_sm80_to_sm89INS1_16FlashAttnBwdSm80INS1_25CollectiveMainloopBwdSm80ILi2ELi2EN4cute5tupleIJNS5_1CILi128EEES8_NS7_ILi64EEEEEENS_10bfloat16_tEfNS_4arch4Sm80ELb0ELb1ELb1ELb0ELb1ELb0ELb0ELb0ELi2ELi4ELi4ELi4ELb0EEENS1_21CollectiveEpilogueBwdISA_SB_SD_Li256ELb0ELb0ELi2EEENS1_19SingleTileSchedulerILb0ELb0ELb0ELi128EEEEEEEEEvNT_6ParamsE) ;  /* 0xffff88500a007950 */ /* 0x000fea0003c3ffff */
        .type           $_ZN7cutlass13device_kernelIN5flash19enable_sm80_to_sm89INS1_16FlashAttnBwdSm80INS1_25CollectiveMainloopBwdSm80ILi2ELi2EN4cute5tupleIJNS5_1CILi128EEES8_NS7_ILi64EEEEEENS_10bfloat16_tEfNS_4arch4Sm80ELb0ELb1ELb1ELb0ELb1ELb0ELb0ELb0ELi2ELi4ELi4ELi4ELb0EEENS1_21CollectiveEpilogueBwdISA_SB_SD_Li256ELb0ELb0ELi2EEENS1_19SingleTileSchedulerILb0ELb0ELb0ELi128EEEEEEEEEvNT_6ParamsE$_ZN4cute3eso3ESOILb0ELb0EJiiNS_1CILi1024EEEEEC2ERKiS6_RKS3_,@function
        .size           $_ZN7cutlass13device_kernelIN5flash19enable_sm80_to_sm89INS1_16FlashAttnBwdSm80INS1_25CollectiveMainloopBwdSm80ILi2ELi2EN4cute5tupleIJNS5_1CILi128EEES8_NS7_ILi64EEEEEENS_10bfloat16_tEfNS_4arch4Sm80ELb0ELb1ELb1ELb0ELb1ELb0ELb0ELb0ELi2ELi4ELi4ELi4ELb0EEENS1_21CollectiveEpilogueBwdISA_SB_SD_Li256ELb0ELb0ELi2EEENS1_19SingleTileSchedulerILb0ELb0ELb0ELi128EEEEEEEEEvNT_6ParamsE$_ZN4cute3eso3ESOILb0ELb0EJiiNS_1CILi1024EEEEEC2ERKiS6_RKS3_,($_ZN7cutlass13device_kernelIN5flash19enable_sm80_to_sm89INS1_16FlashAttnBwdSm80INS1_25CollectiveMainloopBwdSm80ILi2ELi2EN4cute5tupleIJNS5_1CILi128EEES8_NS7_ILi64EEEEEENS_10bfloat16_tEfNS_4arch4Sm80ELb0ELb1ELb1ELb0ELb1ELb0ELb0ELb0ELi2ELi4ELi4ELi4ELb0EEENS1_21CollectiveEpilogueBwdISA_SB_SD_Li256ELb0ELb0ELi2EEENS1_19SingleTileSchedulerILb0ELb0ELb0ELi128EEEEEEEEEvNT_6ParamsE$_ZN4cute3eso3ESOILb0ELb0EJiiNS_1CILi144EEENS2_ILi512EEEEEC2ERKiS7_RKS3_RKS4_ - $_ZN7cutlass13device_kernelIN5flash19enable_sm80_to_sm89INS1_16FlashAttnBwdSm80INS1_25CollectiveMainloopBwdSm80ILi2ELi2EN4cute5tupleIJNS5_1CILi128EEES8_NS7_ILi64EEEEEENS_10bfloat16_tEfNS_4arch4Sm80ELb0ELb1ELb1ELb0ELb1ELb0ELb0ELb0ELi2ELi4ELi4ELi4ELb0EEENS1_21CollectiveEpilogueBwdISA_SB_SD_Li256ELb0ELb0ELi2EEENS1_19SingleTileSchedulerILb0ELb0ELb0ELi128EEEEEEEEEvNT_6ParamsE$_ZN4cute3eso3ESOILb0ELb0EJiiNS_1CILi1024EEEEEC2ERKiS6_RKS3_)
$_ZN7cutlass13device_kernelIN5flash19enable_sm80_to_sm89INS1_16FlashAttnBwdSm80INS1_25CollectiveMainloopBwdSm80ILi2ELi2EN4cute5tupleIJNS5_1CILi128EEES8_NS7_ILi64EEEEEENS_10bfloat16_tEfNS_4arch4Sm80ELb0ELb1ELb1ELb0ELb1ELb0ELb0ELb0ELi2ELi4ELi4ELi4ELb0EEENS1_21CollectiveEpilogueBwdISA_SB_SD_Li256ELb0ELb0ELi2EEENS1_19SingleTileSchedulerILb0ELb0ELb0ELi128EEEEEEEEEvNT_6ParamsE$_ZN4cute3eso3ESOILb0ELb0EJiiNS_1CILi1024EEEEEC2ERKiS6_RKS3_:
[----:B------:R-:W-:Y:S02]  /*77b0*/  IADD3 R3, R3, -c[0x0][0x20], RZ ;  /* 0x8000080003037a10 */ /* 0x000fe40007ffe0ff */
[----:B------:R-:W-:-:S03]  /*77c0*/  IADD3 R2, R2, -c[0x0][0x20], RZ ;  /* 0x8000080002027a10 */ /* 0x000fc60007ffe0ff */
[----:B------:R1:W-:Y:S04]  /*77d0*/  STL [R3], R8 ;  /* 0x0000000803007387 */ /* 0x0003e80000100800 */
[----:B------:R-:W2:Y:S01]  /*77e0*/  LDL R2, [R2] ;  /* 0x0000000002027983 */ /* 0x000ea20000100800 */
[----:B------:R-:W-:-:S03]  /*77f0*/  IMAD.MOV.U32 R7, RZ, RZ, 0x0 ;  /* 0x00000000ff077424 */ /* 0x000fc600078e00ff */
[----:B--2---:R1:W-:Y:S01]  /*7800*/  STL [R3+0x4], R2 ;  /* 0x0000040203007387 */ /* 0x0043e20000100800 */
[----:B------:R-:W-:Y:S05]  /*7810*/  RET.REL.NODEC R6 `(_ZN7cutlass13device_kernelIN5flash19enable_sm80_to_sm89INS1_16FlashAttnBwdSm80INS1_25CollectiveMainloopBwdSm80ILi2ELi2EN4cute5tupleIJNS5_1CILi128EEES8_NS7_ILi64EEEEEENS_10bfloat16_tEfNS_4arch4Sm80ELb0ELb1ELb1ELb0ELb1ELb0ELb0ELb0ELi2ELi4ELi4ELi4ELb0EEENS1_21CollectiveEpilogueBwdISA_SB_SD_Li256ELb0ELb0ELi2EEENS1_19SingleTileSchedulerILb0ELb0ELb0ELi128EEEEEEEEEvNT_6ParamsE) ;  /* 0xffff87e006007950 */ /* 0x000fea0003c3ffff */
        .type           $_ZN7cutlass13device_kernelIN5flash19enable_sm80_to_sm89INS1_16FlashAttnBwdSm80INS1_25CollectiveMainloopBwdSm80ILi2ELi2EN4cute5tupleIJNS5_1CILi128EEES8_NS7_ILi64EEEEEENS_10bfloat16_tEfNS_4arch4Sm80ELb0ELb1ELb1ELb0ELb1ELb0ELb0ELb0ELi2ELi4ELi4ELi4ELb0EEENS1_21CollectiveEpilogueBwdISA_SB_SD_Li256ELb0ELb0ELi2EEENS1_19SingleTileSchedulerILb0ELb0ELb0ELi128EEEEEEEEEvNT_6ParamsE$_ZN4cute3eso3ESOILb0ELb0EJiiNS_1CILi144EEENS2_ILi512EEEEEC2ERKiS7_RKS3_RKS4_,@function
        .size           $_ZN7cutlass13device_kernelIN5flash19enable_sm80_to_sm89INS1_16FlashAttnBwdSm80INS1_25CollectiveMainloopBwdSm80ILi2ELi2EN4cute5tupleIJNS5_1CILi128EEES8_NS7_ILi64EEEEEENS_10bfloat16_tEfNS_4arch4Sm80ELb0ELb1ELb1ELb0ELb1ELb0ELb0ELb0ELi2ELi4ELi4ELi4ELb0EEENS1_21CollectiveEpilogueBwdISA_SB_SD_Li256ELb0ELb0ELi2EEENS1_19SingleTileSchedulerILb0ELb0ELb0ELi128EEEEEEEEEvNT_6ParamsE$_ZN4cute3eso3ESOILb0ELb0EJiiNS_1CILi144EEENS2_ILi512EEEEEC2ERKiS7_RKS3_RKS4_,($_ZN7cutlass13device_kernelIN5flash19enable_sm80_to_sm89INS1_16FlashAttnBwdSm80INS1_25CollectiveMainloopBwdSm80ILi2ELi2EN4cute5tupleIJNS5_1CILi128EEES8_NS7_ILi64EEEEEENS_10bfloat16_tEfNS_4arch4Sm80ELb0ELb1ELb1ELb0ELb1ELb0ELb0ELb0ELi2ELi4ELi4ELi4ELb0EEENS1_21CollectiveEpilogueBwdISA_SB_SD_Li256ELb0ELb0ELi2EEENS1_19SingleTileSchedulerILb0ELb0ELb0ELi128EEEEEEEEEvNT_6ParamsE$_ZN4cute3eso3ESOILb0ELb0EJiiNS_1CILi72EEENS2_ILi512EEEEEC2ERKiS7_RKS3_RKS4_ - $_ZN7cutlass13device_kernelIN5flash19enable_sm80_to_sm89INS1_16FlashAttnBwdSm80INS1_25CollectiveMainloopBwdSm80ILi2ELi2EN4cute5tupleIJNS5_1CILi128EEES8_NS7_ILi64EEEEEENS_10bfloat16_tEfNS_4arch4Sm80ELb0ELb1ELb1ELb0ELb1ELb0ELb0ELb0ELi2ELi4ELi4ELi4ELb0EEENS1_21CollectiveEpilogueBwdISA_SB_SD_Li256ELb0ELb0ELi2EEENS1_19SingleTileSchedulerILb0ELb0ELb0ELi128EEEEEEEEEvNT_6ParamsE$_ZN4cute3eso3ESOILb0ELb0EJiiNS_1CILi144EEENS2_ILi512EEEEEC2ERKiS7_RKS3_RKS4_)
$_ZN7cutlass13device_kernelIN5flash19enable_sm80_to_sm89INS1_16FlashAttnBwdSm80INS1_25CollectiveMainloopBwdSm80ILi2ELi2EN4cute5tupleIJNS5_1CILi128EEES8_NS7_ILi64EEEEEENS_10bfloat16_tEfNS_4arch4Sm80ELb0ELb1ELb1ELb0ELb1ELb0ELb0ELb0ELi2ELi4ELi4ELi4ELb0EEENS1_21CollectiveEpilogueBwdISA_SB_SD_Li256ELb0ELb0ELi2EEENS1_19SingleTileSchedulerILb0ELb0ELb0ELi128EEEEEEEEEvNT_6ParamsE$_ZN4cute3eso3ESOILb0ELb0EJiiNS_1CILi144EEENS2_ILi512EEEEEC2ERKiS7_RKS3_RKS4_:
        /* <DEDUP_REMOVED lines=8> */
        .type           $_ZN7cutlass13device_kernelIN5flash19enable_sm80_to_sm89INS1_16FlashAttnBwdSm80INS1_25CollectiveMainloopBwdSm80ILi2ELi2EN4cute5tupleIJNS5_1CILi128EEES8_NS7_ILi64EEEEEENS_10bfloat16_tEfNS_4arch4Sm80ELb0ELb1ELb1ELb0ELb1ELb0ELb0ELb0ELi2ELi4ELi4ELi4ELb0EEENS1_21CollectiveEpilogueBwdISA_SB_SD_Li256ELb0ELb0ELi2EEENS1_19SingleTileSchedulerILb0ELb0ELb0ELi128EEEEEEEEEvNT_6ParamsE$_ZN4cute3eso3ESOILb0ELb0EJiiNS_1CILi72EEENS2_ILi512EEEEEC2ERKiS7_RKS3_RKS4_,@function
        .size           $_ZN7cutlass13device_kernelIN5flash19enable_sm80_to_sm89INS1_16FlashAttnBwdSm80INS1_25CollectiveMainloopBwdSm80ILi2ELi2EN4cute5tupleIJNS5_1CILi128EEES8_NS7_ILi64EEEEEENS_10bfloat16_tEfNS_4arch4Sm80ELb0ELb1ELb1ELb0ELb1ELb0ELb0ELb0ELi2ELi4ELi4ELi4ELb0EEENS1_21CollectiveEpilogueBwdISA_SB_SD_Li256ELb0ELb0ELi2EEENS1_19SingleTileSchedulerILb0ELb0ELb0ELi128EEEEEEEEEvNT_6ParamsE$_ZN4cute3eso3ESOILb0ELb0EJiiNS_1CILi72EEENS2_ILi512EEEEEC2ERKiS7_RKS3_RKS4_,($_ZN7cutlass13device_kernelIN5flash19enable_sm80_to_sm89INS1_16FlashAttnBwdSm80INS1_25CollectiveMainloopBwdSm80ILi2ELi2EN4cute5tupleIJNS5_1CILi128EEES8_NS7_ILi64EEEEEENS_10bfloat16_tEfNS_4arch4Sm80ELb0ELb1ELb1ELb0ELb1ELb0ELb0ELb0ELi2ELi4ELi4ELi4ELb0EEENS1_21CollectiveEpilogueBwdISA_SB_SD_Li256ELb0ELb0ELi2EEENS1_19SingleTileSchedulerILb0ELb0ELb0ELi128EEEEEEEEEvNT_6ParamsE$_ZN4cute3eso3ESOILb0ELb0EJiiNS_1CILi8192EEEEEC2ERKiS6_RKS3_ - $_ZN7cutlass13device_kernelIN5flash19enable_sm80_to_sm89INS1_16FlashAttnBwdSm80INS1_25CollectiveMainloopBwdSm80ILi2ELi2EN4cute5tupleIJNS5_1CILi128EEES8_NS7_ILi64EEEEEENS_10bfloat16_tEfNS_4arch4Sm80ELb0ELb1ELb1ELb0ELb1ELb0ELb0ELb0ELi2ELi4ELi4ELi4ELb0EEENS1_21CollectiveEpilogueBwdISA_SB_SD_Li256ELb0ELb0ELi2EEENS1_19SingleTileSchedulerILb0ELb0ELb0ELi128EEEEEEEEEvNT_6ParamsE$_ZN4cute3eso3ESOILb0ELb0EJiiNS_1CILi72EEENS2_ILi512EEEEEC2ERKiS7_RKS3_RKS4_)
$_ZN7cutlass13device_kernelIN5flash19enable_sm80_to_sm89INS1_16FlashAttnBwdSm80INS1_25CollectiveMainloopBwdSm80ILi2ELi2EN4cute5tupleIJNS5_1CILi128EEES8_NS7_ILi64EEEEEENS_10bfloat16_tEfNS_4arch4Sm80ELb0ELb1ELb1ELb0ELb1ELb0ELb0ELb0ELi2ELi4ELi4ELi4ELb0EEENS1_21CollectiveEpilogueBwdISA_SB_SD_Li256ELb0ELb0ELi2EEENS1_19SingleTileSchedulerILb0ELb0ELb0ELi128EEEEEEEEEvNT_6ParamsE$_ZN4cute3eso3ESOILb0ELb0EJiiNS_1CILi72EEENS2_ILi512EEEEEC2ERKiS7_RKS3_RKS4_:
[----:B------:R-:W-:Y:S02]  /*78a0*/  IADD3 R4, R3, -c[0x0][0x20], RZ ;  /* 0x8000080003047a10 */ /* 0x000fe40007ffe0ff */
[----:B------:R-:W-:-:S03]  /*78b0*/  IADD3 R3, R7, -c[0x0][0x20], RZ ;  /* 0x8000080007037a10 */ /* 0x000fc60007ffe0ff */
[----:B------:R1:W-:Y:S04]  /*78c0*/  STL [R4], R5 ;  /* 0x0000000504007387 */ /* 0x0003e80000100800 */
[----:B------:R-:W2:Y:S01]  /*78d0*/  LDL R3, [R3] ;  /* 0x0000000003037983 */ /* 0x000ea20000100800 */
[----:B------:R-:W-:-:S03]  /*78e0*/  IMAD.MOV.U32 R7, RZ, RZ, 0x0 ;  /* 0x00000000ff077424 */ /* 0x000fc600078e00ff */
[----:B--2---:R1:W-:Y:S01]  /*78f0*/  STL [R4+0x4], R3 ;  /* 0x0000040304007387 */ /* 0x0043e20000100800 */
[----:B------:R-:W-:Y:S05]  /*7900*/  RET.REL.NODEC R6 `(_ZN7cutlass13device_kernelIN5flash19enable_sm80_to_sm89INS1_16FlashAttnBwdSm80INS1_25CollectiveMainloopBwdSm80ILi2ELi2EN4cute5tupleIJNS5_1CILi128EEES8_NS7_ILi64EEEEEENS_10bfloat16_tEfNS_4arch4Sm80ELb0ELb1ELb1ELb0ELb1ELb0ELb0ELb0ELi2ELi4ELi4ELi4ELb0EEENS1_21CollectiveEpilogueBwdISA_SB_SD_Li256ELb0ELb0ELi2EEENS1_19SingleTileSchedulerILb0ELb0ELb0ELi128EEEEEEEEEvNT_6ParamsE) ;  /* 0xffff86f006007950 */ /* 0x000fea0003c3ffff */
        .type           $_ZN7cutlass13device_kernelIN5flash19enable_sm80_to_sm89INS1_16FlashAttnBwdSm80INS1_25CollectiveMainloopBwdSm80ILi2ELi2EN4cute5tupleIJNS5_1CILi128EEES8_NS7_ILi64EEEEEENS_10bfloat16_tEfNS_4arch4Sm80ELb0ELb1ELb1ELb0ELb1ELb0ELb0ELb0ELi2ELi4ELi4ELi4ELb0EEENS1_21CollectiveEpilogueBwdISA_SB_SD_Li256ELb0ELb0ELi2EEENS1_19SingleTileSchedulerILb0ELb0ELb0ELi128EEEEEEEEEvNT_6ParamsE$_ZN4cute3eso3ESOILb0ELb0EJiiNS_1CILi8192EEEEEC2ERKiS6_RKS3_,@function
        .size           $_ZN7cutlass13device_kernelIN5flash19enable_sm80_to_sm89INS1_16FlashAttnBwdSm80INS1_25CollectiveMainloopBwdSm80ILi2ELi2EN4cute5tupleIJNS5_1CILi128EEES8_NS7_ILi64EEEEEENS_10bfloat16_tEfNS_4arch4Sm80ELb0ELb1ELb1ELb0ELb1ELb0ELb0ELb0ELi2ELi4ELi4ELi4ELb0EEENS1_21CollectiveEpilogueBwdISA_SB_SD_Li256ELb0ELb0ELi2EEENS1_19SingleTileSchedulerILb0ELb0ELb0ELi128EEEEEEEEEvNT_6ParamsE$_ZN4cute3eso3ESOILb0ELb0EJiiNS_1CILi8192EEEEEC2ERKiS6_RKS3_,($_ZN7cutlass13device_kernelIN5flash19enable_sm80_to_sm89INS1_16FlashAttnBwdSm80INS1_25CollectiveMainloopBwdSm80ILi2ELi2EN4cute5tupleIJNS5_1CILi128EEES8_NS7_ILi64EEEEEENS_10bfloat16_tEfNS_4arch4Sm80ELb0ELb1ELb1ELb0ELb1ELb0ELb0ELb0ELi2ELi4ELi4ELi4ELb0EEENS1_21CollectiveEpilogueBwdISA_SB_SD_Li256ELb0ELb0ELi2EEENS1_19SingleTileSchedulerILb0ELb0ELb0ELi128EEEEEEEEEvNT_6ParamsE$_ZN4cute3eso3ESOILb0ELb0EJiiiEEC2ERKiS4_S4_ - $_ZN7cutlass13device_kernelIN5flash19enable_sm80_to_sm89INS1_16FlashAttnBwdSm80INS1_25CollectiveMainloopBwdSm80ILi2ELi2EN4cute5tupleIJNS5_1CILi128EEES8_NS7_ILi64EEEEEENS_10bfloat16_tEfNS_4arch4Sm80ELb0ELb1ELb1ELb0ELb1ELb0ELb0ELb0ELi2ELi4ELi4ELi4ELb0EEENS1_21CollectiveEpilogueBwdISA_SB_SD_Li256ELb0ELb0ELi2EEENS1_19SingleTileSchedulerILb0ELb0ELb0ELi128EEEEEEEEEvNT_6ParamsE$_ZN4cute3eso3ESOILb0ELb0EJiiNS_1CILi8192EEEEEC2ERKiS6_RKS3_)
$_ZN7cutlass13device_kernelIN5flash19enable_sm80_to_sm89INS1_16FlashAttnBwdSm80INS1_25CollectiveMainloopBwdSm80ILi2ELi2EN4cute5tupleIJNS5_1CILi128EEES8_NS7_ILi64EEEEEENS_10bfloat16_tEfNS_4arch4Sm80ELb0ELb1ELb1ELb0ELb1ELb0ELb0ELb0ELi2ELi4ELi4ELi4ELb0EEENS1_21CollectiveEpilogueBwdISA_SB_SD_Li256ELb0ELb0ELi2EEENS1_19SingleTileSchedulerILb0ELb0ELb0ELi128EEEEEEEEEvNT_6ParamsE$_ZN4cute3eso3ESOILb0ELb0EJiiNS_1CILi8192EEEEEC2ERKiS6_RKS3_:
[----:B------:R-:W-:Y:S02]  /*7910*/  IADD3 R3, R3, -c[0x0][0x20], RZ ;  /* 0x8000080003037a10 */ /* 0x000fe40007ffe0ff */
[----:B------:R-:W-:-:S03]  /*7920*/  IADD3 R2, R2, -c[0x0][0x20], RZ ;  /* 0x8000080002027a10 */ /* 0x000fc60007ffe0ff */
[----:B------:R1:W-:Y:S04]  /*7930*/  STL [R3], R10 ;  /* 0x0000000a03007387 */ /* 0x0003e80000100800 */
[----:B------:R-:W2:Y:S01]  /*7940*/  LDL R2, [R2] ;  /* 0x0000000002027983 */ /* 0x000ea20000100800 */
[----:B------:R-:W-:-:S03]  /*7950*/  IMAD.MOV.U32 R9, RZ, RZ, 0x0 ;  /* 0x00000000ff097424 */ /* 0x000fc600078e00ff */
[----:B--2---:R1:W-:Y:S01]  /*7960*/  STL [R3+0x4], R2 ;  /* 0x0000040203007387 */ /* 0x0043e20000100800 */
[----:B------:R-:W-:Y:S05]  /*7970*/  RET.REL.NODEC R8 `(_ZN7cutlass13device_kernelIN5flash19enable_sm80_to_sm89INS1_16FlashAttnBwdSm80INS1_25CollectiveMainloopBwdSm80ILi2ELi2EN4cute5tupleIJNS5_1CILi128EEES8_NS7_ILi64EEEEEENS_10bfloat16_tEfNS_4arch4Sm80ELb0ELb1ELb1ELb0ELb1ELb0ELb0ELb0ELi2ELi4ELi4ELi4ELb0EEENS1_21CollectiveEpilogueBwdISA_SB_SD_Li256ELb0ELb0ELi2EEENS1_19SingleTileSchedulerILb0ELb0ELb0ELi128EEEEEEEEEvNT_6ParamsE) ;  /* 0xffff868008007950 */ /* 0x000fea0003c3ffff */
        .type           $_ZN7cutlass13device_kernelIN5flash19enable_sm80_to_sm89INS1_16FlashAttnBwdSm80INS1_25CollectiveMainloopBwdSm80ILi2ELi2EN4cute5tupleIJNS5_1CILi128EEES8_NS7_ILi64EEEEEENS_10bfloat16_tEfNS_4arch4Sm80ELb0ELb1ELb1ELb0ELb1ELb0ELb0ELb0ELi2ELi4ELi4ELi4ELb0EEENS1_21CollectiveEpilogueBwdISA_SB_SD_Li256ELb0ELb0ELi2EEENS1_19SingleTileSchedulerILb0ELb0ELb0ELi128EEEEEEEEEvNT_6ParamsE$_ZN4cute3eso3ESOILb0ELb0EJiiiEEC2ERKiS4_S4_,@function
        .size           $_ZN7cutlass13device_kernelIN5flash19enable_sm80_to_sm89INS1_16FlashAttnBwdSm80INS1_25CollectiveMainloopBwdSm80ILi2ELi2EN4cute5tupleIJNS5_1CILi128EEES8_NS7_ILi64EEEEEENS_10bfloat16_tEfNS_4arch4Sm80ELb0ELb1ELb1ELb0ELb1ELb0ELb0ELb0ELi2ELi4ELi4ELi4ELb0EEENS1_21CollectiveEpilogueBwdISA_SB_SD_Li256ELb0ELb0ELi2EEENS1_19SingleTileSchedulerILb0ELb0ELb0ELi128EEEEEEEEEvNT_6ParamsE$_ZN4cute3eso3ESOILb0ELb0EJiiiEEC2ERKiS4_S4_,($_ZN7cutlass13device_kernelIN5flash19enable_sm80_to_sm89INS1_16FlashAttnBwdSm80INS1_25CollectiveMainloopBwdSm80ILi2ELi2EN4cute5tupleIJNS5_1CILi128EEES8_NS7_ILi64EEEEEENS_10bfloat16_tEfNS_4arch4Sm80ELb0ELb1ELb1ELb0ELb1ELb0ELb0ELb0ELi2ELi4ELi4ELi4ELb0EEENS1_21CollectiveEpilogueBwdISA_SB_SD_Li256ELb0ELb0ELi2EEENS1_19SingleTileSchedulerILb0ELb0ELb0ELi128EEEEEEEEEvNT_6ParamsE$_ZN4cute3eso3ESOILb0ELb0EJiiiNS_1CILi0EEEEEC2ERKiS6_S6_RKS3_ - $_ZN7cutlass13device_kernelIN5flash19enable_sm80_to_sm89INS1_16FlashAttnBwdSm80INS1_25CollectiveMainloopBwdSm80ILi2ELi2EN4cute5tupleIJNS5_1CILi128EEES8_NS7_ILi64EEEEEENS_10bfloat16_tEfNS_4arch4Sm80ELb0ELb1ELb1ELb0ELb1ELb0ELb0ELb0ELi2ELi4ELi4ELi4ELb0EEENS1_21CollectiveEpilogueBwdISA_SB_SD_Li256ELb0ELb0ELi2EEENS1_19SingleTileSchedulerILb0ELb0ELb0ELi128EEEEEEEEEvNT_6ParamsE$_ZN4cute3eso3ESOILb0ELb0EJiiiEEC2ERKiS4_S4_)
$_ZN7cutlass13device_kernelIN5flash19enable_sm80_to_sm89INS1_16FlashAttnBwdSm80INS1_25CollectiveMainloopBwdSm80ILi2ELi2EN4cute5tupleIJNS5_1CILi128EEES8_NS7_ILi64EEEEEENS_10bfloat16_tEfNS_4arch4Sm80ELb0ELb1ELb1ELb0ELb1ELb0ELb0ELb0ELi2ELi4ELi4ELi4ELb0EEENS1_21CollectiveEpilogueBwdISA_SB_SD_Li256ELb0ELb0ELi2EEENS1_19SingleTileSchedulerILb0ELb0ELb0ELi128EEEEEEEEEvNT_6ParamsE$_ZN4cute3eso3ESOILb0ELb0EJiiiEEC2ERKiS4_S4_:
        /* <DEDUP_REMOVED lines=9> */
[----:B------:R-:W-:Y:S05]  /*7a10*/  RET.REL.NODEC R4 `(_ZN7cutlass13device_kernelIN5flash19enable_sm80_to_sm89INS1_16FlashAttnBwdSm80INS1_25CollectiveMainloopBwdSm80ILi2ELi2EN4cute5tupleIJNS5_1CILi128EEES8_NS7_ILi64EEEEEENS_10bfloat16_tEfNS_4arch4Sm80ELb0ELb1ELb1ELb0ELb1ELb0ELb0ELb0ELi2ELi4ELi4ELi4ELb0EEENS1_21CollectiveEpilogueBwdISA_SB_SD_Li256ELb0ELb0ELi2EEENS1_19SingleTileSchedulerILb0ELb0ELb0ELi128EEEEEEEEEvNT_6ParamsE) ;  /* 0xffff85e004007950 */ /* 0x000fea0003c3ffff */
        .type           $_ZN7cutlass13device_kernelIN5flash19enable_sm80_to_sm89INS1_16FlashAttnBwdSm80INS1_25CollectiveMainloopBwdSm80ILi2ELi2EN4cute5tupleIJNS5_1CILi128EEES8_NS7_ILi64EEEEEENS_10bfloat16_tEfNS_4arch4Sm80ELb0ELb1ELb1ELb0ELb1ELb0ELb0ELb0ELi2ELi4ELi4ELi4ELb0EEENS1_21CollectiveEpilogueBwdISA_SB_SD_Li256ELb0ELb0ELi2EEENS1_19SingleTileSchedulerILb0ELb0ELb0ELi128EEEEEEEEEvNT_6ParamsE$_ZN4cute3eso3ESOILb0ELb0EJiiiNS_1CILi0EEEEEC2ERKiS6_S6_RKS3_,@function
        .size           $_ZN7cutlass13device_kernelIN5flash19enable_sm80_to_sm89INS1_16FlashAttnBwdSm80INS1_25CollectiveMainloopBwdSm80ILi2ELi2EN4cute5tupleIJNS5_1CILi128EEES8_NS7_ILi64EEEEEENS_10bfloat16_tEfNS_4arch4Sm80ELb0ELb1ELb1ELb0ELb1ELb0ELb0ELb0ELi2ELi4ELi4ELi4ELb0EEENS1_21CollectiveEpilogueBwdISA_SB_SD_Li256ELb0ELb0ELi2EEENS1_19SingleTileSchedulerILb0ELb0ELb0ELi128EEEEEEEEEvNT_6ParamsE$_ZN4cute3eso3ESOILb0ELb0EJiiiNS_1CILi0EEEEEC2ERKiS6_S6_RKS3_,($_ZN7cutlass13device_kernelIN5flash19enable_sm80_to_sm89INS1_16FlashAttnBwdSm80INS1_25CollectiveMainloopBwdSm80ILi2ELi2EN4cute5tupleIJNS5_1CILi128EEES8_NS7_ILi64EEEEEENS_10bfloat16_tEfNS_4arch4Sm80ELb0ELb1ELb1ELb0ELb1ELb0ELb0ELb0ELi2ELi4ELi4ELi4ELb0EEENS1_21CollectiveEpilogueBwdISA_SB_SD_Li256ELb0ELb0ELi2EEENS1_19SingleTileSchedulerILb0ELb0ELb0ELi128EEEEEEEEEvNT_6ParamsE$_ZN4cute3eso3ESOILb0ELb0EJiiiNS_1CILi144EEENS2_ILi512EEEEEC2ERKiS7_S7_RKS3_RKS4_ - $_ZN7cutlass13device_kernelIN5flash19enable_sm80_to_sm89INS1_16FlashAttnBwdSm80INS1_25CollectiveMainloopBwdSm80ILi2ELi2EN4cute5tupleIJNS5_1CILi128EEES8_NS7_ILi64EEEEEENS_10bfloat16_tEfNS_4arch4Sm80ELb0ELb1ELb1ELb0ELb1ELb0ELb0ELb0ELi2ELi4ELi4ELi4ELb0EEENS1_21CollectiveEpilogueBwdISA_SB_SD_Li256ELb0ELb0ELi2EEENS1_19SingleTileSchedulerILb0ELb0ELb0ELi128EEEEEEEEEvNT_6ParamsE$_ZN4cute3eso3ESOILb0ELb0EJiiiNS_1CILi0EEEEEC2ERKiS6_S6_RKS3_)
$_ZN7cutlass13device_kernelIN5flash19enable_sm80_to_sm89INS1_16FlashAttnBwdSm80INS1_25CollectiveMainloopBwdSm80ILi2ELi2EN4cute5tupleIJNS5_1CILi128EEES8_NS7_ILi64EEEEEENS_10bfloat16_tEfNS_4arch4Sm80ELb0ELb1ELb1ELb0ELb1ELb0ELb0ELb0ELi2ELi4ELi4ELi4ELb0EEENS1_21CollectiveEpilogueBwdISA_SB_SD_Li256ELb0ELb0ELi2EEENS1_19SingleTileSchedulerILb0ELb0ELb0ELi128EEEEEEEEEvNT_6ParamsE$_ZN4cute3eso3ESOILb0ELb0EJiiiNS_1CILi0EEEEEC2ERKiS6_S6_RKS3_:
        /* <DEDUP_REMOVED lines=9> */
[----:B------:R-:W-:Y:S05]  /*7ab0*/  RET.REL.NODEC R6 `(_ZN7cutlass13device_kernelIN5flash19enable_sm80_to_sm89INS1_16FlashAttnBwdSm80INS1_25CollectiveMainloopBwdSm80ILi2ELi2EN4cute5tupleIJNS5_1CILi128EEES8_NS7_ILi64EEEEEENS_10bfloat16_tEfNS_4arch4Sm80ELb0ELb1ELb1ELb0ELb1ELb0ELb0ELb0ELi2ELi4ELi4ELi4ELb0EEENS1_21CollectiveEpilogueBwdISA_SB_SD_Li256ELb0ELb0ELi2EEENS1_19SingleTileSchedulerILb0ELb0ELb0ELi128EEEEEEEEEvNT_6ParamsE) ;  /* 0xffff854006007950 */ /* 0x000fea0003c3ffff */
        .type           $_ZN7cutlass13device_kernelIN5flash19enable_sm80_to_sm89INS1_16FlashAttnBwdSm80INS1_25CollectiveMainloopBwdSm80ILi2ELi2EN4cute5tupleIJNS5_1CILi128EEES8_NS7_ILi64EEEEEENS_10bfloat16_tEfNS_4arch4Sm80ELb0ELb1ELb1ELb0ELb1ELb0ELb0ELb0ELi2ELi4ELi4ELi4ELb0EEENS1_21CollectiveEpilogueBwdISA_SB_SD_Li256ELb0ELb0ELi2EEENS1_19SingleTileSchedulerILb0ELb0ELb0ELi128EEEEEEEEEvNT_6ParamsE$_ZN4cute3eso3ESOILb0ELb0EJiiiNS_1CILi144EEENS2_ILi512EEEEEC2ERKiS7_S7_RKS3_RKS4_,@function
        .size           $_ZN7cutlass13device_kernelIN5flash19enable_sm80_to_sm89INS1_16FlashAttnBwdSm80INS1_25CollectiveMainloopBwdSm80ILi2ELi2EN4cute5tupleIJNS5_1CILi128EEES8_NS7_ILi64EEEEEENS_10bfloat16_tEfNS_4arch4Sm80ELb0ELb1ELb1ELb0ELb1ELb0ELb0ELb0ELi2ELi4ELi4ELi4ELb0EEENS1_21CollectiveEpilogueBwdISA_SB_SD_Li256ELb0ELb0ELi2EEENS1_19SingleTileSchedulerILb0ELb0ELb0ELi128EEEEEEEEEvNT_6ParamsE$_ZN4cute3eso3ESOILb0ELb0EJiiiNS_1CILi144EEENS2_ILi512EEEEEC2ERKiS7_S7_RKS3_RKS4_,($_ZN7cutlass13device_kernelIN5flash19enable_sm80_to_sm89INS1_16FlashAttnBwdSm80INS1_25CollectiveMainloopBwdSm80ILi2ELi2EN4cute5tupleIJNS5_1CILi128EEES8_NS7_ILi64EEEEEENS_10bfloat16_tEfNS_4arch4Sm80ELb0ELb1ELb1ELb0ELb1ELb0ELb0ELb0ELi2ELi4ELi4ELi4ELb0EEENS1_21CollectiveEpilogueBwdISA_SB_SD_Li256ELb0ELb0ELi2EEENS1_19SingleTileSchedulerILb0ELb0ELb0ELi128EEEEEEEEEvNT_6ParamsE$_ZN4cute3eso3ESOILb0ELb0EJiiiNS_1CILi72EEENS2_ILi512EEEEEC2ERKiS7_S7_RKS3_RKS4_ - $_ZN7cutlass13device_kernelIN5flash19enable_sm80_to_sm89INS1_16FlashAttnBwdSm80INS1_25CollectiveMainloopBwdSm80ILi2ELi2EN4cute5tupleIJNS5_1CILi128EEES8_NS7_ILi64EEEEEENS_10bfloat16_tEfNS_4arch4Sm80ELb0ELb1ELb1ELb0ELb1ELb0ELb0ELb0ELi2ELi4ELi4ELi4ELb0EEENS1_21CollectiveEpilogueBwdISA_SB_SD_Li256ELb0ELb0ELi2EEENS1_19SingleTileSchedulerILb0ELb0ELb0ELi128EEEEEEEEEvNT_6ParamsE$_ZN4cute3eso3ESOILb0ELb0EJiiiNS_1CILi144EEENS2_ILi512EEEEEC2ERKiS7_S7_RKS3_RKS4_)
$_ZN7cutlass13device_kernelIN5flash19enable_sm80_to_sm89INS1_16FlashAttnBwdSm80INS1_25CollectiveMainloopBwdSm80ILi2ELi2EN4cute5tupleIJNS5_1CILi128EEES8_NS7_ILi64EEEEEENS_10bfloat16_tEfNS_4arch4Sm80ELb0ELb1ELb1ELb0ELb1ELb0ELb0ELb0ELi2ELi4ELi4ELi4ELb0EEENS1_21CollectiveEpilogueBwdISA_SB_SD_Li256ELb0ELb0ELi2EEENS1_19SingleTileSchedulerILb0ELb0ELb0ELi128EEEEEEEEEvNT_6ParamsE$_ZN4cute3eso3ESOILb0ELb0EJiiiNS_1CILi144EEENS2_ILi512EEEEEC2ERKiS7_S7_RKS3_RKS4_:
        /* <DEDUP_REMOVED lines=10> */
        .type           $_ZN7cutlass13device_kernelIN5flash19enable_sm80_to_sm89INS1_16FlashAttnBwdSm80INS1_25CollectiveMainloopBwdSm80ILi2ELi2EN4cute5tupleIJNS5_1CILi128EEES8_NS7_ILi64EEEEEENS_10bfloat16_tEfNS_4arch4Sm80ELb0ELb1ELb1ELb0ELb1ELb0ELb0ELb0ELi2ELi4ELi4ELi4ELb0EEENS1_21CollectiveEpilogueBwdISA_SB_SD_Li256ELb0ELb0ELi2EEENS1_19SingleTileSchedulerILb0ELb0ELb0ELi128EEEEEEEEEvNT_6ParamsE$_ZN4cute3eso3ESOILb0ELb0EJiiiNS_1CILi72EEENS2_ILi512EEEEEC2ERKiS7_S7_RKS3_RKS4_,@function
        .size           $_ZN7cutlass13device_kernelIN5flash19enable_sm80_to_sm89INS1_16FlashAttnBwdSm80INS1_25CollectiveMainloopBwdSm80ILi2ELi2EN4cute5tupleIJNS5_1CILi128EEES8_NS7_ILi64EEEEEENS_10bfloat16_tEfNS_4arch4Sm80ELb0ELb1ELb1ELb0ELb1ELb0ELb0ELb0ELi2ELi4ELi4ELi4ELb0EEENS1_21CollectiveEpilogueBwdISA_SB_SD_Li256ELb0ELb0ELi2EEENS1_19SingleTileSchedulerILb0ELb0ELb0ELi128EEEEEEEEEvNT_6ParamsE$_ZN4cute3eso3ESOILb0ELb0EJiiiNS_1CILi72EEENS2_ILi512EEEEEC2ERKiS7_S7_RKS3_RKS4_,($_ZN7cutlass13device_kernelIN5flash19enable_sm80_to_sm89INS1_16FlashAttnBwdSm80INS1_25CollectiveMainloopBwdSm80ILi2ELi2EN4cute5tupleIJNS5_1CILi128EEES8_NS7_ILi64EEEEEENS_10bfloat16_tEfNS_4arch4Sm80ELb0ELb1ELb1ELb0ELb1ELb0ELb0ELb0ELi2ELi4ELi4ELi4ELb0EEENS1_21CollectiveEpilogueBwdISA_SB_SD_Li256ELb0ELb0ELi2EEENS1_19SingleTileSchedulerILb0ELb0ELb0ELi128EEEEEEEEEvNT_6ParamsE$_ZN4cute3eso3ESOILb0ELb1EJNS_5tupleIJiNS2_IJiNS_1CILi0EEEEEEEEENS2_IJNS_10UnderscoreENS2_IJS7_S7_EEEEEEEEC2ERKS6_RKS9_ - $_ZN7cutlass13device_kernelIN5flash19enable_sm80_to_sm89INS1_16FlashAttnBwdSm80INS1_25CollectiveMainloopBwdSm80ILi2ELi2EN4cute5tupleIJNS5_1CILi128EEES8_NS7_ILi64EEEEEENS_10bfloat16_tEfNS_4arch4Sm80ELb0ELb1ELb1ELb0ELb1ELb0ELb0ELb0ELi2ELi4ELi4ELi4ELb0EEENS1_21CollectiveEpilogueBwdISA_SB_SD_Li256ELb0ELb0ELi2EEENS1_19SingleTileSchedulerILb0ELb0ELb0ELi128EEEEEEEEEvNT_6ParamsE$_ZN4cute3eso3ESOILb0ELb0EJiiiNS_1CILi72EEENS2_ILi512EEEEEC2ERKiS7_S7_RKS3_RKS4_)
$_ZN7cutlass13device_kernelIN5flash19enable_sm80_to_sm89INS1_16FlashAttnBwdSm80INS1_25CollectiveMainloopBwdSm80ILi2ELi2EN4cute5tupleIJNS5_1CILi128EEES8_NS7_ILi64EEEEEENS_10bfloat16_tEfNS_4arch4Sm80ELb0ELb1ELb1ELb0ELb1ELb0ELb0ELb0ELi2ELi4ELi4ELi4ELb0EEENS1_21CollectiveEpilogueBwdISA_SB_SD_Li256ELb0ELb0ELi2EEENS1_19SingleTileSchedulerILb0ELb0ELb0ELi128EEEEEEEEEvNT_6ParamsE$_ZN4cute3eso3ESOILb0ELb0EJiiiNS_1CILi72EEENS2_ILi512EEEEEC2ERKiS7_S7_RKS3_RKS4_:
        /* <DEDUP_REMOVED lines=10> */
        .type           $_ZN7cutlass13device_kernelIN5flash19enable_sm80_to_sm89INS1_16FlashAttnBwdSm80INS1_25CollectiveMainloopBwdSm80ILi2ELi2EN4cute5tupleIJNS5_1CILi128EEES8_NS7_ILi64EEEEEENS_10bfloat16_tEfNS_4arch4Sm80ELb0ELb1ELb1ELb0ELb1ELb0ELb0ELb0ELi2ELi4ELi4ELi4ELb0EEENS1_21CollectiveEpilogueBwdISA_SB_SD_Li256ELb0ELb0ELi2EEENS1_19SingleTileSchedulerILb0ELb0ELb0ELi128EEEEEEEEEvNT_6ParamsE$_ZN4cute3eso3ESOILb0ELb1EJNS_5tupleIJiNS2_IJiNS_1CILi0EEEEEEEEENS2_IJNS_10UnderscoreENS2_IJS7_S7_EEEEEEEEC2ERKS6_RKS9_,@function
        .size           $_ZN7cutlass13device_kernelIN5flash19enable_sm80_to_sm89INS1_16FlashAttnBwdSm80INS1_25CollectiveMainloopBwdSm80ILi2ELi2EN4cute5tupleIJNS5_1CILi128EEES8_NS7_ILi64EEEEEENS_10bfloat16_tEfNS_4arch4Sm80ELb0ELb1ELb1ELb0ELb1ELb0ELb0ELb0ELi2ELi4ELi4ELi4ELb0EEENS1_21CollectiveEpilogueBwdISA_SB_SD_Li256ELb0ELb0ELi2EEENS1_19SingleTileSchedulerILb0ELb0ELb0ELi128EEEEEEEEEvNT_6ParamsE$_ZN4cute3eso3ESOILb0ELb1EJNS_5tupleIJiNS2_IJiNS_1CILi0EEEEEEEEENS2_IJNS_10UnderscoreENS2_IJS7_S7_EEEEEEEEC2ERKS6_RKS9_,($_ZN7cutlass13device_kernelIN5flash19enable_sm80_to_sm89INS1_16FlashAttnBwdSm80INS1_25CollectiveMainloopBwdSm80ILi2ELi2EN4cute5tupleIJNS5_1CILi128EEES8_NS7_ILi64EEEEEENS_10bfloat16_tEfNS_4arch4Sm80ELb0ELb1ELb1ELb0ELb1ELb0ELb0ELb0ELi2ELi4ELi4ELi4ELb0EEENS1_21CollectiveEpilogueBwdISA_SB_SD_Li256ELb0ELb0ELi2EEENS1_19SingleTileSchedulerILb0ELb0ELb0ELi128EEEEEEEEEvNT_6ParamsE$_ZN4cute3eso3ESOILb0ELb1EJNS_5tupleIJiNS2_IJiiEEEEEENS2_IJNS_10UnderscoreENS2_IJS5_S5_EEEEEEEEC2ERKS4_RKS7_ - $_ZN7cutlass13device_kernelIN5flash19enable_sm80_to_sm89INS1_16FlashAttnBwdSm80INS1_25CollectiveMainloopBwdSm80ILi2ELi2EN4cute5tupleIJNS5_1CILi128EEES8_NS7_ILi64EEEEEENS_10bfloat16_tEfNS_4arch4Sm80ELb0ELb1ELb1ELb0ELb1ELb0ELb0ELb0ELi2ELi4ELi4ELi4ELb0EEENS1_21CollectiveEpilogueBwdISA_SB_SD_Li256ELb0ELb0ELi2EEENS1_19SingleTileSchedulerILb0ELb0ELb0ELi128EEEEEEEEEvNT_6ParamsE$_ZN4cute3eso3ESOILb0ELb1EJNS_5tupleIJiNS2_IJiNS_1CILi0EEEEEEEEENS2_IJNS_10UnderscoreENS2_IJS7_S7_EEEEEEEEC2ERKS6_RKS9_)
$_ZN7cutlass13device_kernelIN5flash19enable_sm80_to_sm89INS1_16FlashAttnBwdSm80INS1_25CollectiveMainloopBwdSm80ILi2ELi2EN4cute5tupleIJNS5_1CILi128EEES8_NS7_ILi64EEEEEENS_10bfloat16_tEfNS_4arch4Sm80ELb0ELb1ELb1ELb0ELb1ELb0ELb0ELb0ELi2ELi4ELi4ELi4ELb0EEENS1_21CollectiveEpilogueBwdISA_SB_SD_Li256ELb0ELb0ELi2EEENS1_19SingleTileSchedulerILb0ELb0ELb0ELi128EEEEEEEEEvNT_6ParamsE$_ZN4cute3eso3ESOILb0ELb1EJNS_5tupleIJiNS2_IJiNS_1CILi0EEEEEEEEENS2_IJNS_10UnderscoreENS2_IJS7_S7_EEEEEEEEC2ERKS6_RKS9_:
[----:B------:R-:W-:Y:S02]  /*7c00*/  IADD3 R4, R4, -c[0x0][0x20], RZ ;  /* 0x8000080004047a10 */ /* 0x000fe40007ffe0ff */
[----:B------:R-:W-:-:S03]  /*7c10*/  MOV R7, 0x0 ;  /* 0x0000000000077802 */ /* 0x000fc60000000f00 */
[----:B------:R1:W-:Y:S04]  /*7c20*/  STL [R4], R2 ;  /* 0x0000000204007387 */ /* 0x0003e80000100800 */
[----:B------:R1:W-:Y:S01]  /*7c30*/  STL [R4+0x4], R3 ;  /* 0x0000040304007387 */ /* 0x0003e20000100800 */
[----:B------:R-:W-:Y:S05]  /*7c40*/  RET.REL.NODEC R6 `(_ZN7cutlass13device_kernelIN5flash19enable_sm80_to_sm89INS1_16FlashAttnBwdSm80INS1_25CollectiveMainloopBwdSm80ILi2ELi2EN4cute5tupleIJNS5_1CILi128EEES8_NS7_ILi64EEEEEENS_10bfloat16_tEfNS_4arch4Sm80ELb0ELb1ELb1ELb0ELb1ELb0ELb0ELb0ELi2ELi4ELi4ELi4ELb0EEENS1_21CollectiveEpilogueBwdISA_SB_SD_Li256ELb0ELb0ELi2EEENS1_19SingleTileSchedulerILb0ELb0ELb0ELi128EEEEEEEEEvNT_6ParamsE) ;  /* 0xffff83b006007950 */ /* 0x000fea0003c3ffff */
        .type           $_ZN7cutlass13device_kernelIN5flash19enable_sm80_to_sm89INS1_16FlashAttnBwdSm80INS1_25CollectiveMainloopBwdSm80ILi2ELi2EN4cute5tupleIJNS5_1CILi128EEES8_NS7_ILi64EEEEEENS_10bfloat16_tEfNS_4arch4Sm80ELb0ELb1ELb1ELb0ELb1ELb0ELb0ELb0ELi2ELi4ELi4ELi4ELb0EEENS1_21CollectiveEpilogueBwdISA_SB_SD_Li256ELb0ELb0ELi2EEENS1_19SingleTileSchedulerILb0ELb0ELb0ELi128EEEEEEEEEvNT_6ParamsE$_ZN4cute3eso3ESOILb0ELb1EJNS_5tupleIJiNS2_IJiiEEEEEENS2_IJNS_10UnderscoreENS2_IJS5_S5_EEEEEEEEC2ERKS4_RKS7_,@function
        .size           $_ZN7cutlass13device_kernelIN5flash19enable_sm80_to_sm89INS1_16FlashAttnBwdSm80INS1_25CollectiveMainloopBwdSm80ILi2ELi2EN4cute5tupleIJNS5_1CILi128EEES8_NS7_ILi64EEEEEENS_10bfloat16_tEfNS_4arch4Sm80ELb0ELb1ELb1ELb0ELb1ELb0ELb0ELb0ELi2ELi4ELi4ELi4ELb0EEENS1_21CollectiveEpilogueBwdISA_SB_SD_Li256ELb0ELb0ELi2EEENS1_19SingleTileSchedulerILb0ELb0ELb0ELi128EEEEEEEEEvNT_6ParamsE$_ZN4cute3eso3ESOILb0ELb1EJNS_5tupleIJiNS2_IJiiEEEEEENS2_IJNS_10UnderscoreENS2_IJS5_S5_EEEEEEEEC2ERKS4_RKS7_,($_ZN7cutlass13device_kernelIN5flash19enable_sm80_to_sm89INS1_16FlashAttnBwdSm80INS1_25CollectiveMainloopBwdSm80ILi2ELi2EN4cute5tupleIJNS5_1CILi128EEES8_NS7_ILi64EEEEEENS_10bfloat16_tEfNS_4arch4Sm80ELb0ELb1ELb1ELb0ELb1ELb0ELb0ELb0ELi2ELi4ELi4ELi4ELb0EEENS1_21CollectiveEpilogueBwdISA_SB_SD_Li256ELb0ELb0ELi2EEENS1_19SingleTileSchedulerILb0ELb0ELb0ELi128EEEEEEEEEvNT_6ParamsE$_ZN4cute3eso3ESOILb0ELb1EJNS_5tupleIJiiEEEEEC2ERKS3_ - $_ZN7cutlass13device_kernelIN5flash19enable_sm80_to_sm89INS1_16FlashAttnBwdSm80INS1_25CollectiveMainloopBwdSm80ILi2ELi2EN4cute5tupleIJNS5_1CILi128EEES8_NS7_ILi64EEEEEENS_10bfloat16_tEfNS_4arch4Sm80ELb0ELb1ELb1ELb0ELb1ELb0ELb0ELb0ELi2ELi4ELi4ELi4ELb0EEENS1_21CollectiveEpilogueBwdISA_SB_SD_Li256ELb0ELb0ELi2EEENS1_19SingleTileSchedulerILb0ELb0ELb0ELi128EEEEEEEEEvNT_6ParamsE$_ZN4cute3eso3ESOILb0ELb1EJNS_5tupleIJiNS2_IJiiEEEEEENS2_IJNS_10UnderscoreENS2_IJS5_S5_EEEEEEEEC2ERKS4_RKS7_)
$_ZN7cutlass13device_kernelIN5flash19enable_sm80_to_sm89INS1_16FlashAttnBwdSm80INS1_25CollectiveMainloopBwdSm80ILi2ELi2EN4cute5tupleIJNS5_1CILi128EEES8_NS7_ILi64EEEEEENS_10bfloat16_tEfNS_4arch4Sm80ELb0ELb1ELb1ELb0ELb1ELb0ELb0ELb0ELi2ELi4ELi4ELi4ELb0EEENS1_21CollectiveEpilogueBwdISA_SB_SD_Li256ELb0ELb0ELi2EEENS1_19SingleTileSchedulerILb0ELb0ELb0ELi128EEEEEEEEEvNT_6ParamsE$_ZN4cute3eso3ESOILb0ELb1EJNS_5tupleIJiNS2_IJiiEEEEEENS2_IJNS_10UnderscoreENS2_IJS5_S5_EEEEEEEEC2ERKS4_RKS7_:
[----:B------:R-:W-:Y:S02]  /*7c50*/  IADD3 R4, R83, -c[0x0][0x20], RZ ;  /* 0x8000080053047a10 */ /* 0x000fe40007ffe0ff */
[----:B------:R-:W-:-:S03]  /*7c60*/  MOV R7, 0x0 ;  /* 0x0000000000077802 */ /* 0x000fc60000000f00 */
[----:B------:R1:W-:Y:S04]  /*7c70*/  STL [R4], R2 ;  /* 0x0000000204007387 */ /* 0x0003e80000100800 */
[----:B------:R1:W-:Y:S04]  /*7c80*/  STL [R4+0x4], R3 ;  /* 0x0000040304007387 */ /* 0x0003e80000100800 */
[----:B------:R1:W-:Y:S01]  /*7c90*/  STL [R4+0x8], R5 ;  /* 0x0000080504007387 */ /* 0x0003e20000100800 */
[----:B------:R-:W-:Y:S05]  /*7ca0*/  RET.REL.NODEC R6 `(_ZN7cutlass13device_kernelIN5flash19enable_sm80_to_sm89INS1_16FlashAttnBwdSm80INS1_25CollectiveMainloopBwdSm80ILi2ELi2EN4cute5tupleIJNS5_1CILi128EEES8_NS7_ILi64EEEEEENS_10bfloat16_tEfNS_4arch4Sm80ELb0ELb1ELb1ELb0ELb1ELb0ELb0ELb0ELi2ELi4ELi4ELi4ELb0EEENS1_21CollectiveEpilogueBwdISA_SB_SD_Li256ELb0ELb0ELi2EEENS1_19SingleTileSchedulerILb0ELb0ELb0ELi128EEEEEEEEEvNT_6ParamsE) ;  /* 0xffff835006007950 */ /* 0x000fea0003c3ffff */
        .type           $_ZN7cutlass13device_kernelIN5flash19enable_sm80_to_sm89INS1_16FlashAttnBwdSm80INS1_25CollectiveMainloopBwdSm80ILi2ELi2EN4cute5tupleIJNS5_1CILi128EEES8_NS7_ILi64EEEEEENS_10bfloat16_tEfNS_4arch4Sm80ELb0ELb1ELb1ELb0ELb1ELb0ELb0ELb0ELi2ELi4ELi4ELi4ELb0EEENS1_21CollectiveEpilogueBwdISA_SB_SD_Li256ELb0ELb0ELi2EEENS1_19SingleTileSchedulerILb0ELb0ELb0ELi128EEEEEEEEEvNT_6ParamsE$_ZN4cute3eso3ESOILb0ELb1EJNS_5tupleIJiiEEEEEC2ERKS3_,@function
        .size           $_ZN7cutlass13device_kernelIN5flash19enable_sm80_to_sm89INS1_16FlashAttnBwdSm80INS1_25CollectiveMainloopBwdSm80ILi2ELi2EN4cute5tupleIJNS5_1CILi128EEES8_NS7_ILi64EEEEEENS_10bfloat16_tEfNS_4arch4Sm80ELb0ELb1ELb1ELb0ELb1ELb0ELb0ELb0ELi2ELi4ELi4ELi4ELb0EEENS1_21CollectiveEpilogueBwdISA_SB_SD_Li256ELb0ELb0ELi2EEENS1_19SingleTileSchedulerILb0ELb0ELb0ELi128EEEEEEEEEvNT_6ParamsE$_ZN4cute3eso3ESOILb0ELb1EJNS_5tupleIJiiEEEEEC2ERKS3_,($_ZN7cutlass13device_kernelIN5flash19enable_sm80_to_sm89INS1_16FlashAttnBwdSm80INS1_25CollectiveMainloopBwdSm80ILi2ELi2EN4cute5tupleIJNS5_1CILi128EEES8_NS7_ILi64EEEEEENS_10bfloat16_tEfNS_4arch4Sm80ELb0ELb1ELb1ELb0ELb1ELb0ELb0ELb0ELi2ELi4ELi4ELi4ELb0EEENS1_21CollectiveEpilogueBwdISA_SB_SD_Li256ELb0ELb0ELi2EEENS1_19SingleTileSchedulerILb0ELb0ELb0ELi128EEEEEEEEEvNT_6ParamsE$_ZN4cute3eso3ESOILb0ELb1EJNS_5tupleIJiiEEENS_1CILi1024EEEEEC2ERKS3_RKS5_ - $_ZN7cutlass13device_kernelIN5flash19enable_sm80_to_sm89INS1_16FlashAttnBwdSm80INS1_25CollectiveMainloopBwdSm80ILi2ELi2EN4cute5tupleIJNS5_1CILi128EEES8_NS7_ILi64EEEEEENS_10bfloat16_tEfNS_4arch4Sm80ELb0ELb1ELb1ELb0ELb1ELb0ELb0ELb0ELi2ELi4ELi4ELi4ELb0EEENS1_21CollectiveEpilogueBwdISA_SB_SD_Li256ELb0ELb0ELi2EEENS1_19SingleTileSchedulerILb0ELb0ELb0ELi128EEEEEEEEEvNT_6ParamsE$_ZN4cute3eso3ESOILb0ELb1EJNS_5tupleIJiiEEEEEC2ERKS3_)
$_ZN7cutlass13device_kernelIN5flash19enable_sm80_to_sm89INS1_16FlashAttnBwdSm80INS1_25CollectiveMainloopBwdSm80ILi2ELi2EN4cute5tupleIJNS5_1CILi128EEES8_NS7_ILi64EEEEEENS_10bfloat16_tEfNS_4arch4Sm80ELb0ELb1ELb1ELb0ELb1ELb0ELb0ELb0ELi2ELi4ELi4ELi4ELb0EEENS1_21CollectiveEpilogueBwdISA_SB_SD_Li256ELb0ELb0ELi2EEENS1_19SingleTileSchedulerILb0ELb0ELb0ELi128EEEEEEEEEvNT_6ParamsE$_ZN4cute3eso3ESOILb0ELb1EJNS_5tupleIJiiEEEEEC2ERKS3_:
[----:B------:R-:W-:Y:S01]  /*7cb0*/  IADD3 R2, R2, -c[0x0][0x20], RZ ;  /* 0x8000080002027a10 */ /* 0x000fe20007ffe0ff */
[----:B------:R-:W-:Y:S01]  /*7cc0*/  IMAD.MOV.U32 R8, RZ, RZ, R6 ;  /* 0x000000ffff087224 */ /* 0x000fe200078e0006 */
[----:B------:R-:W-:-:S03]  /*7cd0*/  MOV R9, 0x0 ;  /* 0x0000000000097802 */ /* 0x000fc60000000f00 */
[----:B------:R1:W-:Y:S04]  /*7ce0*/  STL [R2], R5 ;  /* 0x0000000502007387 */ /* 0x0003e80000100800 */
[----:B------:R1:W-:Y:S01]  /*7cf0*/  STL [R2+0x4], R3 ;  /* 0x0000040302007387 */ /* 0x0003e20000100800 */
[----:B------:R-:W-:Y:S05]  /*7d00*/  RET.REL.NODEC R8 `(_ZN7cutlass13device_kernelIN5flash19enable_sm80_to_sm89INS1_16FlashAttnBwdSm80INS1_25CollectiveMainloopBwdSm80ILi2ELi2EN4cute5tupleIJNS5_1CILi128EEES8_NS7_ILi64EEEEEENS_10bfloat16_tEfNS_4arch4Sm80ELb0ELb1ELb1ELb0ELb1ELb0ELb0ELb0ELi2ELi4ELi4ELi4ELb0EEENS1_21CollectiveEpilogueBwdISA_SB_SD_Li256ELb0ELb0ELi2EEENS1_19SingleTileSchedulerILb0ELb0ELb0ELi128EEEEEEEEEvNT_6ParamsE) ;  /* 0xffff82f008007950 */ /* 0x000fea0003c3ffff */
        .type           $_ZN7cutlass13device_kernelIN5flash19enable_sm80_to_sm89INS1_16FlashAttnBwdSm80INS1_25CollectiveMainloopBwdSm80ILi2ELi2EN4cute5tupleIJNS5_1CILi128EEES8_NS7_ILi64EEEEEENS_10bfloat16_tEfNS_4arch4Sm80ELb0ELb1ELb1ELb0ELb1ELb0ELb0ELb0ELi2ELi4ELi4ELi4ELb0EEENS1_21CollectiveEpilogueBwdISA_SB_SD_Li256ELb0ELb0ELi2EEENS1_19SingleTileSchedulerILb0ELb0ELb0ELi128EEEEEEEEEvNT_6ParamsE$_ZN4cute3eso3ESOILb0ELb1EJNS_5tupleIJiiEEENS_1CILi1024EEEEEC2ERKS3_RKS5_,@function
        .size           $_ZN7cutlass13device_kernelIN5flash19enable_sm80_to_sm89INS1_16FlashAttnBwdSm80INS1_25CollectiveMainloopBwdSm80ILi2ELi2EN4cute5tupleIJNS5_1CILi128EEES8_NS7_ILi64EEEEEENS_10bfloat16_tEfNS_4arch4Sm80ELb0ELb1ELb1ELb0ELb1ELb0ELb0ELb0ELi2ELi4ELi4ELi4ELb0EEENS1_21CollectiveEpilogueBwdISA_SB_SD_Li256ELb0ELb0ELi2EEENS1_19SingleTileSchedulerILb0ELb0ELb0ELi128EEEEEEEEEvNT_6ParamsE$_ZN4cute3eso3ESOILb0ELb1EJNS_5tupleIJiiEEENS_1CILi1024EEEEEC2ERKS3_RKS5_,($_ZN7cutlass13device_kernelIN5flash19enable_sm80_to_sm89INS1_16FlashAttnBwdSm80INS1_25CollectiveMainloopBwdSm80ILi2ELi2EN4cute5tupleIJNS5_1CILi128EEES8_NS7_ILi64EEEEEENS_10bfloat16_tEfNS_4arch4Sm80ELb0ELb1ELb1ELb0ELb1ELb0ELb0ELb0ELi2ELi4ELi4ELi4ELb0EEENS1_21CollectiveEpilogueBwdISA_SB_SD_Li256ELb0ELb0ELi2EEENS1_19SingleTileSchedulerILb0ELb0ELb0ELi128EEEEEEEEEvNT_6ParamsE$_ZN4cute3eso3ESOILb0ELb1EJNS_5tupleIJiiEEENS_1CILi8192EEEEEC2ERKS3_RKS5_ - $_ZN7cutlass13device_kernelIN5flash19enable_sm80_to_sm89INS1_16FlashAttnBwdSm80INS1_25CollectiveMainloopBwdSm80ILi2ELi2EN4cute5tupleIJNS5_1CILi128EEES8_NS7_ILi64EEEEEENS_10bfloat16_tEfNS_4arch4Sm80ELb0ELb1ELb1ELb0ELb1ELb0ELb0ELb0ELi2ELi4ELi4ELi4ELb0EEENS1_21CollectiveEpilogueBwdISA_SB_SD_Li256ELb0ELb0ELi2EEENS1_19SingleTileSchedulerILb0ELb0ELb0ELi128EEEEEEEEEvNT_6ParamsE$_ZN4cute3eso3ESOILb0ELb1EJNS_5tupleIJiiEEENS_1CILi1024EEEEEC2ERKS3_RKS5_)
$_ZN7cutlass13device_kernelIN5flash19enable_sm80_to_sm89INS1_16FlashAttnBwdSm80INS1_25CollectiveMainloopBwdSm80ILi2ELi2EN4cute5tupleIJNS5_1CILi128EEES8_NS7_ILi64EEEEEENS_10bfloat16_tEfNS_4arch4Sm80ELb0ELb1ELb1ELb0ELb1ELb0ELb0ELb0ELi2ELi4ELi4ELi4ELb0EEENS1_21CollectiveEpilogueBwdISA_SB_SD_Li256ELb0ELb0ELi2EEENS1_19SingleTileSchedulerILb0ELb0ELb0ELi128EEEEEEEEEvNT_6ParamsE$_ZN4cute3eso3ESOILb0ELb1EJNS_5tupleIJiiEEENS_1CILi1024EEEEEC2ERKS3_RKS5_:
[----:B------:R-:W-:Y:S02]  /*7d10*/  IADD3 R2, R2, -c[0x0][0x20], RZ ;  /* 0x8000080002027a10 */ /* 0x000fe40007ffe0ff */
[----:B------:R-:W-:-:S03]  /*7d20*/  MOV R7, 0x0 ;  /* 0x0000000000077802 */ /* 0x000fc60000000f00 */
[----:B------:R1:W-:Y:S04]  /*7d30*/  STL [R2], R5 ;  /* 0x0000000502007387 */ /* 0x0003e80000100800 */
[----:B------:R1:W-:Y:S01]  /*7d40*/  STL [R2+0x4], R3 ;  /* 0x0000040302007387 */ /* 0x0003e20000100800 */
[----:B------:R-:W-:Y:S05]  /*7d50*/  RET.REL.NODEC R6 `(_ZN7cutlass13device_kernelIN5flash19enable_sm80_to_sm89INS1_16FlashAttnBwdSm80INS1_25CollectiveMainloopBwdSm80ILi2ELi2EN4cute5tupleIJNS5_1CILi128EEES8_NS7_ILi64EEEEEENS_10bfloat16_tEfNS_4arch4Sm80ELb0ELb1ELb1ELb0ELb1ELb0ELb0ELb0ELi2ELi4ELi4ELi4ELb0EEENS1_21CollectiveEpilogueBwdISA_SB_SD_Li256ELb0ELb0ELi2EEENS1_19SingleTileSchedulerILb0ELb0ELb0ELi128EEEEEEEEEvNT_6ParamsE) ;  /* 0xffff82a006007950 */ /* 0x000fea0003c3ffff */
        .type           $_ZN7cutlass13device_kernelIN5flash19enable_sm80_to_sm89INS1_16FlashAttnBwdSm80INS1_25CollectiveMainloopBwdSm80ILi2ELi2EN4cute5tupleIJNS5_1CILi128EEES8_NS7_ILi64EEEEEENS_10bfloat16_tEfNS_4arch4Sm80ELb0ELb1ELb1ELb0ELb1ELb0ELb0ELb0ELi2ELi4ELi4ELi4ELb0EEENS1_21CollectiveEpilogueBwdISA_SB_SD_Li256ELb0ELb0ELi2EEENS1_19SingleTileSchedulerILb0ELb0ELb0ELi128EEEEEEEEEvNT_6ParamsE$_ZN4cute3eso3ESOILb0ELb1EJNS_5tupleIJiiEEENS_1CILi8192EEEEEC2ERKS3_RKS5_,@function
        .size           $_ZN7cutlass13device_kernelIN5flash19enable_sm80_to_sm89INS1_16FlashAttnBwdSm80INS1_25CollectiveMainloopBwdSm80ILi2ELi2EN4cute5tupleIJNS5_1CILi128EEES8_NS7_ILi64EEEEEENS_10bfloat16_tEfNS_4arch4Sm80ELb0ELb1ELb1ELb0ELb1ELb0ELb0ELb0ELi2ELi4ELi4ELi4ELb0EEENS1_21CollectiveEpilogueBwdISA_SB_SD_Li256ELb0ELb0ELi2EEENS1_19SingleTileSchedulerILb0ELb0ELb0ELi128EEEEEEEEEvNT_6ParamsE$_ZN4cute3eso3ESOILb0ELb1EJNS_5tupleIJiiEEENS_1CILi8192EEEEEC2ERKS3_RKS5_,($_ZN7cutlass13device_kernelIN5flash19enable_sm80_to_sm89INS1_16FlashAttnBwdSm80INS1_25CollectiveMainloopBwdSm80ILi2ELi2EN4cute5tupleIJNS5_1CILi128EEES8_NS7_ILi64EEEEEENS_10bfloat16_tEfNS_4arch4Sm80ELb0ELb1ELb1ELb0ELb1ELb0ELb0ELb0ELi2ELi4ELi4ELi4ELb0EEENS1_21CollectiveEpilogueBwdISA_SB_SD_Li256ELb0ELb0ELi2EEENS1_19SingleTileSchedulerILb0ELb0ELb0ELi128EEEEEEEEEvNT_6ParamsE$_ZN4cute3eso3ESOILb0ELb1EJNS_6LayoutINS_5tupleIJNS3_IJNS_1CILi8EEENS4_ILi1EEEEEENS4_ILi2EEEEEENS3_IJNS3_IJS6_NS4_ILi0EEEEEEiEEEEESA_EEC2ERKSD_RKSA_ - $_ZN7cutlass13device_kernelIN5flash19enable_sm80_to_sm89INS1_16FlashAttnBwdSm80INS1_25CollectiveMainloopBwdSm80ILi2ELi2EN4cute5tupleIJNS5_1CILi128EEES8_NS7_ILi64EEEEEENS_10bfloat16_tEfNS_4arch4Sm80ELb0ELb1ELb1ELb0ELb1ELb0ELb0ELb0ELi2ELi4ELi4ELi4ELb0EEENS1_21CollectiveEpilogueBwdISA_SB_SD_Li256ELb0ELb0ELi2EEENS1_19SingleTileSchedulerILb0ELb0ELb0ELi128EEEEEEEEEvNT_6ParamsE$_ZN4cute3eso3ESOILb0ELb1EJNS_5tupleIJiiEEENS_1CILi8192EEEEEC2ERKS3_RKS5_)
$_ZN7cutlass13device_kernelIN5flash19enable_sm80_to_sm89INS1_16FlashAttnBwdSm80INS1_25CollectiveMainloopBwdSm80ILi2ELi2EN4cute5tupleIJNS5_1CILi128EEES8_NS7_ILi64EEEEEENS_10bfloat16_tEfNS_4arch4Sm80ELb0ELb1ELb1ELb0ELb1ELb0ELb0ELb0ELi2ELi4ELi4ELi4ELb0EEENS1_21CollectiveEpilogueBwdISA_SB_SD_Li256ELb0ELb0ELi2EEENS1_19SingleTileSchedulerILb0ELb0ELb0ELi128EEEEEEEEEvNT_6ParamsE$_ZN4cute3eso3ESOILb0ELb1EJNS_5tupleIJiiEEENS_1CILi8192EEEEEC2ERKS3_RKS5_:
[----:B------:R-:W-:Y:S01]  /*7d60*/  IADD3 R4, R67, -c[0x0][0x20], RZ ;  /* 0x8000080043047a10 */ /* 0x000fe20007ffe0ff */
[----:B------:R-:W-:Y:S01]  /*7d70*/  IMAD.MOV.U32 R72, RZ, RZ, R6 ;  /* 0x000000ffff487224 */ /* 0x000fe200078e0006 */
[----:B------:R-:W-:-:S03]  /*7d80*/  MOV R73, 0x0 ;  /* 0x0000000000497802 */ /* 0x000fc60000000f00 */
[----:B------:R1:W-:Y:S04]  /*7d90*/  STL [R4], R2 ;  /* 0x0000000204007387 */ /* 0x0003e80000100800 */
[----:B------:R1:W-:Y:S01]  /*7da0*/  STL [R4+0x4], R3 ;  /* 0x0000040304007387 */ /* 0x0003e20000100800 */
[----:B------:R-:W-:Y:S05]  /*7db0*/  RET.REL.NODEC R72 `(_ZN7cutlass13device_kernelIN5flash19enable_sm80_to_sm89INS1_16FlashAttnBwdSm80INS1_25CollectiveMainloopBwdSm80ILi2ELi2EN4cute5tupleIJNS5_1CILi128EEES8_NS7_ILi64EEEEEENS_10bfloat16_tEfNS_4arch4Sm80ELb0ELb1ELb1ELb0ELb1ELb0ELb0ELb0ELi2ELi4ELi4ELi4ELb0EEENS1_21CollectiveEpilogueBwdISA_SB_SD_Li256ELb0ELb0ELi2EEENS1_19SingleTileSchedulerILb0ELb0ELb0ELi128EEEEEEEEEvNT_6ParamsE) ;  /* 0xffff824048007950 */ /* 0x000fea0003c3ffff */
        .type           $_ZN7cutlass13device_kernelIN5flash19enable_sm80_to_sm89INS1_16FlashAttnBwdSm80INS1_25CollectiveMainloopBwdSm80ILi2ELi2EN4cute5tupleIJNS5_1CILi128EEES8_NS7_ILi64EEEEEENS_10bfloat16_tEfNS_4arch4Sm80ELb0ELb1ELb1ELb0ELb1ELb0ELb0ELb0ELi2ELi4ELi4ELi4ELb0EEENS1_21CollectiveEpilogueBwdISA_SB_SD_Li256ELb0ELb0ELi2EEENS1_19SingleTileSchedulerILb0ELb0ELb0ELi128EEEEEEEEEvNT_6ParamsE$_ZN4cute3eso3ESOILb0ELb1EJNS_6LayoutINS_5tupleIJNS3_IJNS_1CILi8EEENS4_ILi1EEEEEENS4_ILi2EEEEEENS3_IJNS3_IJS6_NS4_ILi0EEEEEEiEEEEESA_EEC2ERKSD_RKSA_,@function
        .size           $_ZN7cutlass13device_kernelIN5flash19enable_sm80_to_sm89INS1_16FlashAttnBwdSm80INS1_25CollectiveMainloopBwdSm80ILi2ELi2EN4cute5tupleIJNS5_1CILi128EEES8_NS7_ILi64EEEEEENS_10bfloat16_tEfNS_4arch4Sm80ELb0ELb1ELb1ELb0ELb1ELb0ELb0ELb0ELi2ELi4ELi4ELi4ELb0EEENS1_21CollectiveEpilogueBwdISA_SB_SD_Li256ELb0ELb0ELi2EEENS1_19SingleTileSchedulerILb0ELb0ELb0ELi128EEEEEEEEEvNT_6ParamsE$_ZN4cute3eso3ESOILb0ELb1EJNS_6LayoutINS_5tupleIJNS3_IJNS_1CILi8EEENS4_ILi1EEEEEENS4_ILi2EEEEEENS3_IJNS3_IJS6_NS4_ILi0EEEEEEiEEEEESA_EEC2ERKSD_RKSA_,($_ZN7cutlass13device_kernelIN5flash19enable_sm80_to_sm89INS1_16FlashAttnBwdSm80INS1_25CollectiveMainloopBwdSm80ILi2ELi2EN4cute5tupleIJNS5_1CILi128EEES8_NS7_ILi64EEEEEENS_10bfloat16_tEfNS_4arch4Sm80ELb0ELb1ELb1ELb0ELb1ELb0ELb0ELb0ELi2ELi4ELi4ELi4ELb0EEENS1_21CollectiveEpilogueBwdISA_SB_SD_Li256ELb0ELb0ELi2EEENS1_19SingleTileSchedulerILb0ELb0ELb0ELi128EEEEEEEEEvNT_6ParamsE$_ZN4cute3eso3ESOILb0ELb1EJiEEC2ERKi - $_ZN7cutlass13device_kernelIN5flash19enable_sm80_to_sm89INS1_16FlashAttnBwdSm80INS1_25CollectiveMainloopBwdSm80ILi2ELi2EN4cute5tupleIJNS5_1CILi128EEES8_NS7_ILi64EEEEEENS_10bfloat16_tEfNS_4arch4Sm80ELb0ELb1ELb1ELb0ELb1ELb0ELb0ELb0ELi2ELi4ELi4ELi4ELb0EEENS1_21CollectiveEpilogueBwdISA_SB_SD_Li256ELb0ELb0ELi2EEENS1_19SingleTileSchedulerILb0ELb0ELb0ELi128EEEEEEEEEvNT_6ParamsE$_ZN4cute3eso3ESOILb0ELb1EJNS_6LayoutINS_5tupleIJNS3_IJNS_1CILi8EEENS4_ILi1EEEEEENS4_ILi2EEEEEENS3_IJNS3_IJS6_NS4_ILi0EEEEEEiEEEEESA_EEC2ERKSD_RKSA_)
$_ZN7cutlass13device_kernelIN5flash19enable_sm80_to_sm89INS1_16FlashAttnBwdSm80INS1_25CollectiveMainloopBwdSm80ILi2ELi2EN4cute5tupleIJNS5_1CILi128EEES8_NS7_ILi64EEEEEENS_10bfloat16_tEfNS_4arch4Sm80ELb0ELb1ELb1ELb0ELb1ELb0ELb0ELb0ELi2ELi4ELi4ELi4ELb0EEENS1_21CollectiveEpilogueBwdISA_SB_SD_Li256ELb0ELb0ELi2EEENS1_19SingleTileSchedulerILb0ELb0ELb0ELi128EEEEEEEEEvNT_6ParamsE$_ZN4cute3eso3ESOILb0ELb1EJNS_6LayoutINS_5tupleIJNS3_IJNS_1CILi8EEENS4_ILi1EEEEEENS4_ILi2EEEEEENS3_IJNS3_IJS6_NS4_ILi0EEEEEEiEEEEESA_EEC2ERKSD_RKSA_:
[----:B------:R-:W-:Y:S02]  /*7dc0*/  IADD3 R2, R69, -c[0x0][0x20], RZ ;  /* 0x8000080045027a10 */ /* 0x000fe40007ffe0ff */
[----:B------:R-:W-:-:S03]  /*7dd0*/  MOV R7, 0x0 ;  /* 0x0000000000077802 */ /* 0x000fc60000000f00 */
[----:B------:R1:W-:Y:S01]  /*7de0*/  STL [R2], R3 ;  /* 0x0000000302007387 */ /* 0x0003e20000100800 */
[----:B------:R-:W-:Y:S05]  /*7df0*/  RET.REL.NODEC R6 `(_ZN7cutlass13device_kernelIN5flash19enable_sm80_to_sm89INS1_16FlashAttnBwdSm80INS1_25CollectiveMainloopBwdSm80ILi2ELi2EN4cute5tupleIJNS5_1CILi128EEES8_NS7_ILi64EEEEEENS_10bfloat16_tEfNS_4arch4Sm80ELb0ELb1ELb1ELb0ELb1ELb0ELb0ELb0ELi2ELi4ELi4ELi4ELb0EEENS1_21CollectiveEpilogueBwdISA_SB_SD_Li256ELb0ELb0ELi2EEENS1_19SingleTileSchedulerILb0ELb0ELb0ELi128EEEEEEEEEvNT_6ParamsE) ;  /* 0xffff820006007950 */ /* 0x000fea0003c3ffff */
        .type           $_ZN7cutlass13device_kernelIN5flash19enable_sm80_to_sm89INS1_16FlashAttnBwdSm80INS1_25CollectiveMainloopBwdSm80ILi2ELi2EN4cute5tupleIJNS5_1CILi128EEES8_NS7_ILi64EEEEEENS_10bfloat16_tEfNS_4arch4Sm80ELb0ELb1ELb1ELb0ELb1ELb0ELb0ELb0ELi2ELi4ELi4ELi4ELb0EEENS1_21CollectiveEpilogueBwdISA_SB_SD_Li256ELb0ELb0ELi2EEENS1_19SingleTileSchedulerILb0ELb0ELb0ELi128EEEEEEEEEvNT_6ParamsE$_ZN4cute3eso3ESOILb0ELb1EJiEEC2ERKi,@function
        .size           $_ZN7cutlass13device_kernelIN5flash19enable_sm80_to_sm89INS1_16FlashAttnBwdSm80INS1_25CollectiveMainloopBwdSm80ILi2ELi2EN4cute5tupleIJNS5_1CILi128EEES8_NS7_ILi64EEEEEENS_10bfloat16_tEfNS_4arch4Sm80ELb0ELb1ELb1ELb0ELb1ELb0ELb0ELb0ELi2ELi4ELi4ELi4ELb0EEENS1_21CollectiveEpilogueBwdISA_SB_SD_Li256ELb0ELb0ELi2EEENS1_19SingleTileSchedulerILb0ELb0ELb0ELi128EEEEEEEEEvNT_6ParamsE$_ZN4cute3eso3ESOILb0ELb1EJiEEC2ERKi,($_ZN7cutlass13device_kernelIN5flash19enable_sm80_to_sm89INS1_16FlashAttnBwdSm80INS1_25CollectiveMainloopBwdSm80ILi2ELi2EN4cute5tupleIJNS5_1CILi128EEES8_NS7_ILi64EEEEEENS_10bfloat16_tEfNS_4arch4Sm80ELb0ELb1ELb1ELb0ELb1ELb0ELb0ELb0ELi2ELi4ELi4ELi4ELb0EEENS1_21CollectiveEpilogueBwdISA_SB_SD_Li256ELb0ELb0ELi2EEENS1_19SingleTileSchedulerILb0ELb0ELb0ELi128EEEEEEEEEvNT_6ParamsE$_ZN4cute3eso3ESOILb0ELb1EJiNS_1CILi0EEEEEC2ERKiRKS3_ - $_ZN7cutlass13device_kernelIN5flash19enable_sm80_to_sm89INS1_16FlashAttnBwdSm80INS1_25CollectiveMainloopBwdSm80ILi2ELi2EN4cute5tupleIJNS5_1CILi128EEES8_NS7_ILi64EEEEEENS_10bfloat16_tEfNS_4arch4Sm80ELb0ELb1ELb1ELb0ELb1ELb0ELb0ELb0ELi2ELi4ELi4ELi4ELb0EEENS1_21CollectiveEpilogueBwdISA_SB_SD_Li256ELb0ELb0ELi2EEENS1_19SingleTileSchedulerILb0ELb0ELb0ELi128EEEEEEEEEvNT_6ParamsE$_ZN4cute3eso3ESOILb0ELb1EJiEEC2ERKi)
$_ZN7cutlass13device_kernelIN5flash19enable_sm80_to_sm89INS1_16FlashAttnBwdSm80INS1_25CollectiveMainloopBwdSm80ILi2ELi2EN4cute5tupleIJNS5_1CILi128EEES8_NS7_ILi64EEEEEENS_10bfloat16_tEfNS_4arch4Sm80ELb0ELb1ELb1ELb0ELb1ELb0ELb0ELb0ELi2ELi4ELi4ELi4ELb0EEENS1_21CollectiveEpilogueBwdISA_SB_SD_Li256ELb0ELb0ELi2EEENS1_19SingleTileSchedulerILb0ELb0ELb0ELi128EEEEEEEEEvNT_6ParamsE$_ZN4cute3eso3ESOILb0ELb1EJiEEC2ERKi:
[----:B------:R-:W-:Y:S01]  /*7e00*/  IADD3 R2, R2, -c[0x0][0x20], RZ ;  /* 0x8000080002027a10 */ /* 0x000fe20007ffe0ff */
[----:B------:R-:W-:Y:S01]  /*7e10*/  IMAD.MOV.U32 R80, RZ, RZ, R6 ;  /* 0x000000ffff507224 */ /* 0x000fe200078e0006 */
[----:B------:R-:W-:-:S03]  /*7e20*/  MOV R81, 0x0 ;  /* 0x0000000000517802 */ /* 0x000fc60000000f00 */
[----:B------:R1:W-:Y:S01]  /*7e30*/  STL [R2], R3 ;  /* 0x0000000302007387 */ /* 0x0003e20000100800 */
[----:B------:R-:W-:Y:S05]  /*7e40*/  RET.REL.NODEC R80 `(_ZN7cutlass13device_kernelIN5flash19enable_sm80_to_sm89INS1_16FlashAttnBwdSm80INS1_25CollectiveMainloopBwdSm80ILi2ELi2EN4cute5tupleIJNS5_1CILi128EEES8_NS7_ILi64EEEEEENS_10bfloat16_tEfNS_4arch4Sm80ELb0ELb1ELb1ELb0ELb1ELb0ELb0ELb0ELi2ELi4ELi4ELi4ELb0EEENS1_21CollectiveEpilogueBwdISA_SB_SD_Li256ELb0ELb0ELi2EEENS1_19SingleTileSchedulerILb0ELb0ELb0ELi128EEEEEEEEEvNT_6ParamsE) ;  /* 0xffff81b050007950 */ /* 0x000fea0003c3ffff */
        .type           $_ZN7cutlass13device_kernelIN5flash19enable_sm80_to_sm89INS1_16FlashAttnBwdSm80INS1_25CollectiveMainloopBwdSm80ILi2ELi2EN4cute5tupleIJNS5_1CILi128EEES8_NS7_ILi64EEEEEENS_10bfloat16_tEfNS_4arch4Sm80ELb0ELb1ELb1ELb0ELb1ELb0ELb0ELb0ELi2ELi4ELi4ELi4ELb0EEENS1_21CollectiveEpilogueBwdISA_SB_SD_Li256ELb0ELb0ELi2EEENS1_19SingleTileSchedulerILb0ELb0ELb0ELi128EEEEEEEEEvNT_6ParamsE$_ZN4cute3eso3ESOILb0ELb1EJiNS_1CILi0EEEEEC2ERKiRKS3_,@function
        .size           $_ZN7cutlass13device_kernelIN5flash19enable_sm80_to_sm89INS1_16FlashAttnBwdSm80INS1_25CollectiveMainloopBwdSm80ILi2ELi2EN4cute5tupleIJNS5_1CILi128EEES8_NS7_ILi64EEEEEENS_10bfloat16_tEfNS_4arch4Sm80ELb0ELb1ELb1ELb0ELb1ELb0ELb0ELb0ELi2ELi4ELi4ELi4ELb0EEENS1_21CollectiveEpilogueBwdISA_SB_SD_Li256ELb0ELb0ELi2EEENS1_19SingleTileSchedulerILb0ELb0ELb0ELi128EEEEEEEEEvNT_6ParamsE$_ZN4cute3eso3ESOILb0ELb1EJiNS_1CILi0EEEEEC2ERKiRKS3_,($_ZN7cutlass13device_kernelIN5flash19enable_sm80_to_sm89INS1_16FlashAttnBwdSm80INS1_25CollectiveMainloopBwdSm80ILi2ELi2EN4cute5tupleIJNS5_1CILi128EEES8_NS7_ILi64EEEEEENS_10bfloat16_tEfNS_4arch4Sm80ELb0ELb1ELb1ELb0ELb1ELb0ELb0ELb0ELi2ELi4ELi4ELi4ELb0EEENS1_21CollectiveEpilogueBwdISA_SB_SD_Li256ELb0ELb0ELi2EEENS1_19SingleTileSchedulerILb0ELb0ELb0ELi128EEEEEEEEEvNT_6ParamsE$_ZN4cute3eso3ESOILb0ELb1EJiNS_1CILi144EEENS2_ILi288EEEEEC2ERKiRKS3_RKS4_ - $_ZN7cutlass13device_kernelIN5flash19enable_sm80_to_sm89INS1_16FlashAttnBwdSm80INS1_25CollectiveMainloopBwdSm80ILi2ELi2EN4cute5tupleIJNS5_1CILi128EEES8_NS7_ILi64EEEEEENS_10bfloat16_tEfNS_4arch4Sm80ELb0ELb1ELb1ELb0ELb1ELb0ELb0ELb0ELi2ELi4ELi4ELi4ELb0EEENS1_21CollectiveEpilogueBwdISA_SB_SD_Li256ELb0ELb0ELi2EEENS1_19SingleTileSchedulerILb0ELb0ELb0ELi128EEEEEEEEEvNT_6ParamsE$_ZN4cute3eso3ESOILb0ELb1EJiNS_1CILi0EEEEEC2ERKiRKS3_)
$_ZN7cutlass13device_kernelIN5flash19enable_sm80_to_sm89INS1_16FlashAttnBwdSm80INS1_25CollectiveMainloopBwdSm80ILi2ELi2EN4cute5tupleIJNS5_1CILi128EEES8_NS7_ILi64EEEEEENS_10bfloat16_tEfNS_4arch4Sm80ELb0ELb1ELb1ELb0ELb1ELb0ELb0ELb0ELi2ELi4ELi4ELi4ELb0EEENS1_21CollectiveEpilogueBwdISA_SB_SD_Li256ELb0ELb0ELi2EEENS1_19SingleTileSchedulerILb0ELb0ELb0ELi128EEEEEEEEEvNT_6ParamsE$_ZN4cute3eso3ESOILb0ELb1EJiNS_1CILi0EEEEEC2ERKiRKS3_:
[----:B------:R-:W-:Y:S01]  /*7e50*/  IADD3 R2, R2, -c[0x0][0x20], RZ ;  /* 0x8000080002027a10 */ /* 0x000fe20007ffe0ff */
[----:B------:R-:W-:Y:S01]  /*7e60*/  IMAD.MOV.U32 R10, RZ, RZ, R6 ;  /* 0x000000ffff0a7224 */ /* 0x000fe200078e0006 */
[----:B------:R-:W-:-:S03]  /*7e70*/  MOV R11, 0x0 ;  /* 0x00000000000b7802 */ /* 0x000fc60000000f00 */
[----:B------:R1:W-:Y:S01]  /*7e80*/  STL [R2], R3 ;  /* 0x0000000302007387 */ /* 0x0003e20000100800 */
[----:B------:R-:W-:Y:S05]  /*7e90*/  RET.REL.NODEC R10 `(_ZN7cutlass13device_kernelIN5flash19enable_sm80_to_sm89INS1_16FlashAttnBwdSm80INS1_25CollectiveMainloopBwdSm80ILi2ELi2EN4cute5tupleIJNS5_1CILi128EEES8_NS7_ILi64EEEEEENS_10bfloat16_tEfNS_4arch4Sm80ELb0ELb1ELb1ELb0ELb1ELb0ELb0ELb0ELi2ELi4ELi4ELi4ELb0EEENS1_21CollectiveEpilogueBwdISA_SB_SD_Li256ELb0ELb0ELi2EEENS1_19SingleTileSchedulerILb0ELb0ELb0ELi128EEEEEEEEEvNT_6ParamsE) ;  /* 0xffff81600a007950 */ /* 0x000fea0003c3ffff */
        .type           $_ZN7cutlass13device_kernelIN5flash19enable_sm80_to_sm89INS1_16FlashAttnBwdSm80INS1_25CollectiveMainloopBwdSm80ILi2ELi2EN4cute5tupleIJNS5_1CILi128EEES8_NS7_ILi64EEEEEENS_10bfloat16_tEfNS_4arch4Sm80ELb0ELb1ELb1ELb0ELb1ELb0ELb0ELb0ELi2ELi4ELi4ELi4ELb0EEENS1_21CollectiveEpilogueBwdISA_SB_SD_Li256ELb0ELb0ELi2EEENS1_19SingleTileSchedulerILb0ELb0ELb0ELi128EEEEEEEEEvNT_6ParamsE$_ZN4cute3eso3ESOILb0ELb1EJiNS_1CILi144EEENS2_ILi288EEEEEC2ERKiRKS3_RKS4_,@function
        .size           $_ZN7cutlass13device_kernelIN5flash19enable_sm80_to_sm89INS1_16FlashAttnBwdSm80INS1_25CollectiveMainloopBwdSm80ILi2ELi2EN4cute5tupleIJNS5_1CILi128EEES8_NS7_ILi64EEEEEENS_10bfloat16_tEfNS_4arch4Sm80ELb0ELb1ELb1ELb0ELb1ELb0ELb0ELb0ELi2ELi4ELi4ELi4ELb0EEENS1_21CollectiveEpilogueBwdISA_SB_SD_Li256ELb0ELb0ELi2EEENS1_19SingleTileSchedulerILb0ELb0ELb0ELi128EEEEEEEEEvNT_6ParamsE$_ZN4cute3eso3ESOILb0ELb1EJiNS_1CILi144EEENS2_ILi288EEEEEC2ERKiRKS3_RKS4_,($_ZN7cutlass13device_kernelIN5flash19enable_sm80_to_sm89INS1_16FlashAttnBwdSm80INS1_25CollectiveMainloopBwdSm80ILi2ELi2EN4cute5tupleIJNS5_1CILi128EEES8_NS7_ILi64EEEEEENS_10bfloat16_tEfNS_4arch4Sm80ELb0ELb1ELb1ELb0ELb1ELb0ELb0ELb0ELi2ELi4ELi4ELi4ELb0EEENS1_21CollectiveEpilogueBwdISA_SB_SD_Li256ELb0ELb0ELi2EEENS1_19SingleTileSchedulerILb0ELb0ELb0ELi128EEEEEEEEEvNT_6ParamsE$_ZN4cute3eso3ESOILb0ELb1EJiNS_1CILi144EEENS2_ILi512EEEEEC2ERKiRKS3_RKS4_ - $_ZN7cutlass13device_kernelIN5flash19enable_sm80_to_sm89INS1_16FlashAttnBwdSm80INS1_25CollectiveMainloopBwdSm80ILi2ELi2EN4cute5tupleIJNS5_1CILi128EEES8_NS7_ILi64EEEEEENS_10bfloat16_tEfNS_4arch4Sm80ELb0ELb1ELb1ELb0ELb1ELb0ELb0ELb0ELi2ELi4ELi4ELi4ELb0EEENS1_21CollectiveEpilogueBwdISA_SB_SD_Li256ELb0ELb0ELi2EEENS1_19SingleTileSchedulerILb0ELb0ELb0ELi128EEEEEEEEEvNT_6ParamsE$_ZN4cute3eso3ESOILb0ELb1EJiNS_1CILi144EEENS2_ILi288EEEEEC2ERKiRKS3_RKS4_)
$_ZN7cutlass13device_kernelIN5flash19enable_sm80_to_sm89INS1_16FlashAttnBwdSm80INS1_25CollectiveMainloopBwdSm80ILi2ELi2EN4cute5tupleIJNS5_1CILi128EEES8_NS7_ILi64EEEEEENS_10bfloat16_tEfNS_4arch4Sm80ELb0ELb1ELb1ELb0ELb1ELb0ELb0ELb0ELi2ELi4ELi4ELi4ELb0EEENS1_21CollectiveEpilogueBwdISA_SB_SD_Li256ELb0ELb0ELi2EEENS1_19SingleTileSchedulerILb0ELb0ELb0ELi128EEEEEEEEEvNT_6ParamsE$_ZN4cute3eso3ESOILb0ELb1EJiNS_1CILi144EEENS2_ILi288EEEEEC2ERKiRKS3_RKS4_:
[----:B------:R-:W-:Y:S02]  /*7ea0*/  IADD3 R4, R62, -c[0x0][0x20], RZ ;  /* 0x800008003e047a10 */ /* 0x000fe40007ffe0ff */
[----:B------:R-:W-:-:S03]  /*7eb0*/  MOV R7, 0x0 ;  /* 0x0000000000077802 */ /* 0x000fc60000000f00 */
[----:B------:R1:W-:Y:S01]  /*7ec0*/  STL [R4], R5 ;  /* 0x0000000504007387 */ /* 0x0003e20000100800 */
[----:B------:R-:W-:Y:S05]  /*7ed0*/  RET.REL.NODEC R6 `(_ZN7cutlass13device_kernelIN5flash19enable_sm80_to_sm89INS1_16FlashAttnBwdSm80INS1_25CollectiveMainloopBwdSm80ILi2ELi2EN4cute5tupleIJNS5_1CILi128EEES8_NS7_ILi64EEEEEENS_10bfloat16_tEfNS_4arch4Sm80ELb0ELb1ELb1ELb0ELb1ELb0ELb0ELb0ELi2ELi4ELi4ELi4ELb0EEENS1_21CollectiveEpilogueBwdISA_SB_SD_Li256ELb0ELb0ELi2EEENS1_19SingleTileSchedulerILb0ELb0ELb0ELi128EEEEEEEEEvNT_6ParamsE) ;  /* 0xffff812006007950 */ /* 0x000fea0003c3ffff */
        .type           $_ZN7cutlass13device_kernelIN5flash19enable_sm80_to_sm89INS1_16FlashAttnBwdSm80INS1_25CollectiveMainloopBwdSm80ILi2ELi2EN4cute5tupleIJNS5_1CILi128EEES8_NS7_ILi64EEEEEENS_10bfloat16_tEfNS_4arch4Sm80ELb0ELb1ELb1ELb0ELb1ELb0ELb0ELb0ELi2ELi4ELi4ELi4ELb0EEENS1_21CollectiveEpilogueBwdISA_SB_SD_Li256ELb0ELb0ELi2EEENS1_19SingleTileSchedulerILb0ELb0ELb0ELi128EEEEEEEEEvNT_6ParamsE$_ZN4cute3eso3ESOILb0ELb1EJiNS_1CILi144EEENS2_ILi512EEEEEC2ERKiRKS3_RKS4_,@function
        .size           $_ZN7cutlass13device_kernelIN5flash19enable_sm80_to_sm89INS1_16FlashAttnBwdSm80INS1_25CollectiveMainloopBwdSm80ILi2ELi2EN4cute5tupleIJNS5_1CILi128EEES8_NS7_ILi64EEEEEENS_10bfloat16_tEfNS_4arch4Sm80ELb0ELb1ELb1ELb0ELb1ELb0ELb0ELb0ELi2ELi4ELi4ELi4ELb0EEENS1_21CollectiveEpilogueBwdISA_SB_SD_Li256ELb0ELb0ELi2EEENS1_19SingleTileSchedulerILb0ELb0ELb0ELi128EEEEEEEEEvNT_6ParamsE$_ZN4cute3eso3ESOILb0ELb1EJiNS_1CILi144EEENS2_ILi512EEEEEC2ERKiRKS3_RKS4_,($_ZN7cutlass13device_kernelIN5flash19enable_sm80_to_sm89INS1_16FlashAttnBwdSm80INS1_25CollectiveMainloopBwdSm80ILi2ELi2EN4cute5tupleIJNS5_1CILi128EEES8_NS7_ILi64EEEEEENS_10bfloat16_tEfNS_4arch4Sm80ELb0ELb1ELb1ELb0ELb1ELb0ELb0ELb0ELi2ELi4ELi4ELi4ELb0EEENS1_21CollectiveEpilogueBwdISA_SB_SD_Li256ELb0ELb0ELi2EEENS1_19SingleTileSchedulerILb0ELb0ELb0ELi128EEEEEEEEEvNT_6ParamsE$_ZN4cute3eso3ESOILb0ELb1EJiNS_1CILi4096EEEEEC2ERKiRKS3_ - $_ZN7cutlass13device_kernelIN5flash19enable_sm80_to_sm89INS1_16FlashAttnBwdSm80INS1_25CollectiveMainloopBwdSm80ILi2ELi2EN4cute5tupleIJNS5_1CILi128EEES8_NS7_ILi64EEEEEENS_10bfloat16_tEfNS_4arch4Sm80ELb0ELb1ELb1ELb0ELb1ELb0ELb0ELb0ELi2ELi4ELi4ELi4ELb0EEENS1_21CollectiveEpilogueBwdISA_SB_SD_Li256ELb0ELb0ELi2EEENS1_19SingleTileSchedulerILb0ELb0ELb0ELi128EEEEEEEEEvNT_6ParamsE$_ZN4cute3eso3ESOILb0ELb1EJiNS_1CILi144EEENS2_ILi512EEEEEC2ERKiRKS3_RKS4_)
$_ZN7cutlass13device_kernelIN5flash19enable_sm80_to_sm89INS1_16FlashAttnBwdSm80INS1_25CollectiveMainloopBwdSm80ILi2ELi2EN4cute5tupleIJNS5_1CILi128EEES8_NS7_ILi64EEEEEENS_10bfloat16_tEfNS_4arch4Sm80ELb0ELb1ELb1ELb0ELb1ELb0ELb0ELb0ELi2ELi4ELi4ELi4ELb0EEENS1_21CollectiveEpilogueBwdISA_SB_SD_Li256ELb0ELb0ELi2EEENS1_19SingleTileSchedulerILb0ELb0ELb0ELi128EEEEEEEEEvNT_6ParamsE$_ZN4cute3eso3ESOILb0ELb1EJiNS_1CILi144EEENS2_ILi512EEEEEC2ERKiRKS3_RKS4_:
[----:B------:R-:W-:Y:S02]  /*7ee0*/  IADD3 R4, R62, -c[0x0][0x20], RZ ;  /* 0x800008003e047a10 */ /* 0x000fe40007ffe0ff */
[----:B------:R-:W-:-:S03]  /*7ef0*/  MOV R7, 0x0 ;  /* 0x0000000000077802 */ /* 0x000fc60000000f00 */
[----:B------:R1:W-:Y:S01]  /*7f00*/  STL [R4], R5 ;  /* 0x0000000504007387 */ /* 0x0003e20000100800 */
[----:B------:R-:W-:Y:S05]  /*7f10*/  RET.REL.NODEC R6 `(_ZN7cutlass13device_kernelIN5flash19enable_sm80_to_sm89INS1_16FlashAttnBwdSm80INS1_25CollectiveMainloopBwdSm80ILi2ELi2EN4cute5tupleIJNS5_1CILi128EEES8_NS7_ILi64EEEEEENS_10bfloat16_tEfNS_4arch4Sm80ELb0ELb1ELb1ELb0ELb1ELb0ELb0ELb0ELi2ELi4ELi4ELi4ELb0EEENS1_21CollectiveEpilogueBwdISA_SB_SD_Li256ELb0ELb0ELi2EEENS1_19SingleTileSchedulerILb0ELb0ELb0ELi128EEEEEEEEEvNT_6ParamsE) ;  /* 0xffff80e006007950 */ /* 0x000fea0003c3ffff */
        .type           $_ZN7cutlass13device_kernelIN5flash19enable_sm80_to_sm89INS1_16FlashAttnBwdSm80INS1_25CollectiveMainloopBwdSm80ILi2ELi2EN4cute5tupleIJNS5_1CILi128EEES8_NS7_ILi64EEEEEENS_10bfloat16_tEfNS_4arch4Sm80ELb0ELb1ELb1ELb0ELb1ELb0ELb0ELb0ELi2ELi4ELi4ELi4ELb0EEENS1_21CollectiveEpilogueBwdISA_SB_SD_Li256ELb0ELb0ELi2EEENS1_19SingleTileSchedulerILb0ELb0ELb0ELi128EEEEEEEEEvNT_6ParamsE$_ZN4cute3eso3ESOILb0ELb1EJiNS_1CILi4096EEEEEC2ERKiRKS3_,@function
        .size           $_ZN7cutlass13device_kernelIN5flash19enable_sm80_to_sm89INS1_16FlashAttnBwdSm80INS1_25CollectiveMainloopBwdSm80ILi2ELi2EN4cute5tupleIJNS5_1CILi128EEES8_NS7_ILi64EEEEEENS_10bfloat16_tEfNS_4arch4Sm80ELb0ELb1ELb1ELb0ELb1ELb0ELb0ELb0ELi2ELi4ELi4ELi4ELb0EEENS1_21CollectiveEpilogueBwdISA_SB_SD_Li256ELb0ELb0ELi2EEENS1_19SingleTileSchedulerILb0ELb0ELb0ELi128EEEEEEEEEvNT_6ParamsE$_ZN4cute3eso3ESOILb0ELb1EJiNS_1CILi4096EEEEEC2ERKiRKS3_,($_ZN7cutlass13device_kernelIN5flash19enable_sm80_to_sm89INS1_16FlashAttnBwdSm80INS1_25CollectiveMainloopBwdSm80ILi2ELi2EN4cute5tupleIJNS5_1CILi128EEES8_NS7_ILi64EEEEEENS_10bfloat16_tEfNS_4arch4Sm80ELb0ELb1ELb1ELb0ELb1ELb0ELb0ELb0ELi2ELi4ELi4ELi4ELb0EEENS1_21CollectiveEpilogueBwdISA_SB_SD_Li256ELb0ELb0ELi2EEENS1_19SingleTileSchedulerILb0ELb0ELb0ELi128EEEEEEEEEvNT_6ParamsE$_ZN4cute3eso3ESOILb0ELb1EJiNS_1CILi512EEEEEC2ERKiRKS3_ - $_ZN7cutlass13device_kernelIN5flash19enable_sm80_to_sm89INS1_16FlashAttnBwdSm80INS1_25CollectiveMainloopBwdSm80ILi2ELi2EN4cute5tupleIJNS5_1CILi128EEES8_NS7_ILi64EEEEEENS_10bfloat16_tEfNS_4arch4Sm80ELb0ELb1ELb1ELb0ELb1ELb0ELb0ELb0ELi2ELi4ELi4ELi4ELb0EEENS1_21CollectiveEpilogueBwdISA_SB_SD_Li256ELb0ELb0ELi2EEENS1_19SingleTileSchedulerILb0ELb0ELb0ELi128EEEEEEEEEvNT_6ParamsE$_ZN4cute3eso3ESOILb0ELb1EJiNS_1CILi4096EEEEEC2ERKiRKS3_)
$_ZN7cutlass13device_kernelIN5flash19enable_sm80_to_sm89INS1_16FlashAttnBwdSm80INS1_25CollectiveMainloopBwdSm80ILi2ELi2EN4cute5tupleIJNS5_1CILi128EEES8_NS7_ILi64EEEEEENS_10bfloat16_tEfNS_4arch4Sm80ELb0ELb1ELb1ELb0ELb1ELb0ELb0ELb0ELi2ELi4ELi4ELi4ELb0EEENS1_21CollectiveEpilogueBwdISA_SB_SD_Li256ELb0ELb0ELi2EEENS1_19SingleTileSchedulerILb0ELb0ELb0ELi128EEEEEEEEEvNT_6ParamsE$_ZN4cute3eso3ESOILb0ELb1EJiNS_1CILi4096EEEEEC2ERKiRKS3_:
[----:B------:R-:W-:Y:S02]  /*7f20*/  IADD3 R9, R9, -c[0x0][0x20], RZ ;  /* 0x8000080009097a10 */ /* 0x000fe40007ffe0ff */
[----:B------:R-:W-:-:S03]  /*7f30*/  MOV R5, 0x0 ;  /* 0x0000000000057802 */ /* 0x000fc60000000f00 */
[----:B------:R1:W-:Y:S01]  /*7f40*/  STL [R9], R2 ;  /* 0x0000000209007387 */ /* 0x0003e20000100800 */
[----:B------:R-:W-:Y:S05]  /*7f50*/  RET.REL.NODEC R4 `(_ZN7cutlass13device_kernelIN5flash19enable_sm80_to_sm89INS1_16FlashAttnBwdSm80INS1_25CollectiveMainloopBwdSm80ILi2ELi2EN4cute5tupleIJNS5_1CILi128EEES8_NS7_ILi64EEEEEENS_10bfloat16_tEfNS_4arch4Sm80ELb0ELb1ELb1ELb0ELb1ELb0ELb0ELb0ELi2ELi4ELi4ELi4ELb0EEENS1_21CollectiveEpilogueBwdISA_SB_SD_Li256ELb0ELb0ELi2EEENS1_19SingleTileSchedulerILb0ELb0ELb0ELi128EEEEEEEEEvNT_6ParamsE) ;  /* 0xffff80a004007950 */ /* 0x000fea0003c3ffff */
        .type           $_ZN7cutlass13device_kernelIN5flash19enable_sm80_to_sm89INS1_16FlashAttnBwdSm80INS1_25CollectiveMainloopBwdSm80ILi2ELi2EN4cute5tupleIJNS5_1CILi128EEES8_NS7_ILi64EEEEEENS_10bfloat16_tEfNS_4arch4Sm80ELb0ELb1ELb1ELb0ELb1ELb0ELb0ELb0ELi2ELi4ELi4ELi4ELb0EEENS1_21CollectiveEpilogueBwdISA_SB_SD_Li256ELb0ELb0ELi2EEENS1_19SingleTileSchedulerILb0ELb0ELb0ELi128EEEEEEEEEvNT_6ParamsE$_ZN4cute3eso3ESOILb0ELb1EJiNS_1CILi512EEEEEC2ERKiRKS3_,@function
        .size           $_ZN7cutlass13device_kernelIN5flash19enable_sm80_to_sm89INS1_16FlashAttnBwdSm80INS1_25CollectiveMainloopBwdSm80ILi2ELi2EN4cute5tupleIJNS5_1CILi128EEES8_NS7_ILi64EEEEEENS_10bfloat16_tEfNS_4arch4Sm80ELb0ELb1ELb1ELb0ELb1ELb0ELb0ELb0ELi2ELi4ELi4ELi4ELb0EEENS1_21CollectiveEpilogueBwdISA_SB_SD_Li256ELb0ELb0ELi2EEENS1_19SingleTileSchedulerILb0ELb0ELb0ELi128EEEEEEEEEvNT_6ParamsE$_ZN4cute3eso3ESOILb0ELb1EJiNS_1CILi512EEEEEC2ERKiRKS3_,($_ZN7cutlass13device_kernelIN5flash19enable_sm80_to_sm89INS1_16FlashAttnBwdSm80INS1_25CollectiveMainloopBwdSm80ILi2ELi2EN4cute5tupleIJNS5_1CILi128EEES8_NS7_ILi64EEEEEENS_10bfloat16_tEfNS_4arch4Sm80ELb0ELb1ELb1ELb0ELb1ELb0ELb0ELb0ELi2ELi4ELi4ELi4ELb0EEENS1_21CollectiveEpilogueBwdISA_SB_SD_Li256ELb0ELb0ELi2EEENS1_19SingleTileSchedulerILb0ELb0ELb0ELi128EEEEEEEEEvNT_6ParamsE$_ZN4cute3eso3ESOILb0ELb1EJiNS_1CILi72EEENS2_ILi512EEEEEC2ERKiRKS3_RKS4_ - $_ZN7cutlass13device_kernelIN5flash19enable_sm80_to_sm89INS1_16FlashAttnBwdSm80INS1_25CollectiveMainloopBwdSm80ILi2ELi2EN4cute5tupleIJNS5_1CILi128EEES8_NS7_ILi64EEEEEENS_10bfloat16_tEfNS_4arch4Sm80ELb0ELb1ELb1ELb0ELb1ELb0ELb0ELb0ELi2ELi4ELi4ELi4ELb0EEENS1_21CollectiveEpilogueBwdISA_SB_SD_Li256ELb0ELb0ELi2EEENS1_19SingleTileSchedulerILb0ELb0ELb0ELi128EEEEEEEEEvNT_6ParamsE$_ZN4cute3eso3ESOILb0ELb1EJiNS_1CILi512EEEEEC2ERKiRKS3_)
$_ZN7cutlass13device_kernelIN5flash19enable_sm80_to_sm89INS1_16FlashAttnBwdSm80INS1_25CollectiveMainloopBwdSm80ILi2ELi2EN4cute5tupleIJNS5_1CILi128EEES8_NS7_ILi64EEEEEENS_10bfloat16_tEfNS_4arch4Sm80ELb0ELb1ELb1ELb0ELb1ELb0ELb0ELb0ELi2ELi4ELi4ELi4ELb0EEENS1_21CollectiveEpilogueBwdISA_SB_SD_Li256ELb0ELb0ELi2EEENS1_19SingleTileSchedulerILb0ELb0ELb0ELi128EEEEEEEEEvNT_6ParamsE$_ZN4cute3eso3ESOILb0ELb1EJiNS_1CILi512EEEEEC2ERKiRKS3_:
[----:B------:R-:W-:Y:S02]  /*7f60*/  IADD3 R3, R40, -c[0x0][0x20], RZ ;  /* 0x8000080028037a10 */ /* 0x000fe40007ffe0ff */
[----:B------:R-:W-:-:S03]  /*7f70*/  MOV R5, 0x0 ;  /* 0x0000000000057802 */ /* 0x000fc60000000f00 */
[----:B------:R1:W-:Y:S01]  /*7f80*/  STL [R3], R2 ;  /* 0x0000000203007387 */ /* 0x0003e20000100800 */
[----:B------:R-:W-:Y:S05]  /*7f90*/  RET.REL.NODEC R4 `(_ZN7cutlass13device_kernelIN5flash19enable_sm80_to_sm89INS1_16FlashAttnBwdSm80INS1_25CollectiveMainloopBwdSm80ILi2ELi2EN4cute5tupleIJNS5_1CILi128EEES8_NS7_ILi64EEEEEENS_10bfloat16_tEfNS_4arch4Sm80ELb0ELb1ELb1ELb0ELb1ELb0ELb0ELb0ELi2ELi4ELi4ELi4ELb0EEENS1_21CollectiveEpilogueBwdISA_SB_SD_Li256ELb0ELb0ELi2EEENS1_19SingleTileSchedulerILb0ELb0ELb0ELi128EEEEEEEEEvNT_6ParamsE) ;  /* 0xffff806004007950 */ /* 0x000fea0003c3ffff */
        .type           $_ZN7cutlass13device_kernelIN5flash19enable_sm80_to_sm89INS1_16FlashAttnBwdSm80INS1_25CollectiveMainloopBwdSm80ILi2ELi2EN4cute5tupleIJNS5_1CILi128EEES8_NS7_ILi64EEEEEENS_10bfloat16_tEfNS_4arch4Sm80ELb0ELb1ELb1ELb0ELb1ELb0ELb0ELb0ELi2ELi4ELi4ELi4ELb0EEENS1_21CollectiveEpilogueBwdISA_SB_SD_Li256ELb0ELb0ELi2EEENS1_19SingleTileSchedulerILb0ELb0ELb0ELi128EEEEEEEEEvNT_6ParamsE$_ZN4cute3eso3ESOILb0ELb1EJiNS_1CILi72EEENS2_ILi512EEEEEC2ERKiRKS3_RKS4_,@function
        .size           $_ZN7cutlass13device_kernelIN5flash19enable_sm80_to_sm89INS1_16FlashAttnBwdSm80INS1_25CollectiveMainloopBwdSm80ILi2ELi2EN4cute5tupleIJNS5_1CILi128EEES8_NS7_ILi64EEEEEENS_10bfloat16_tEfNS_4arch4Sm80ELb0ELb1ELb1ELb0ELb1ELb0ELb0ELb0ELi2ELi4ELi4ELi4ELb0EEENS1_21CollectiveEpilogueBwdISA_SB_SD_Li256ELb0ELb0ELi2EEENS1_19SingleTileSchedulerILb0ELb0ELb0ELi128EEEEEEEEEvNT_6ParamsE$_ZN4cute3eso3ESOILb0ELb1EJiNS_1CILi72EEENS2_ILi512EEEEEC2ERKiRKS3_RKS4_,($_ZN7cutlass13device_kernelIN5flash19enable_sm80_to_sm89INS1_16FlashAttnBwdSm80INS1_25CollectiveMainloopBwdSm80ILi2ELi2EN4cute5tupleIJNS5_1CILi128EEES8_NS7_ILi64EEEEEENS_10bfloat16_tEfNS_4arch4Sm80ELb0ELb1ELb1ELb0ELb1ELb0ELb0ELb0ELi2ELi4ELi4ELi4ELb0EEENS1_21CollectiveEpilogueBwdISA_SB_SD_Li256ELb0ELb0ELi2EEENS1_19SingleTileSchedulerILb0ELb0ELb0ELi128EEEEEEEEEvNT_6ParamsE$_ZN4cute3eso3ESOILb0ELb1EJlEEC2ERKl - $_ZN7cutlass13device_kernelIN5flash19enable_sm80_to_sm89INS1_16FlashAttnBwdSm80INS1_25CollectiveMainloopBwdSm80ILi2ELi2EN4cute5tupleIJNS5_1CILi128EEES8_NS7_ILi64EEEEEENS_10bfloat16_tEfNS_4arch4Sm80ELb0ELb1ELb1ELb0ELb1ELb0ELb0ELb0ELi2ELi4ELi4ELi4ELb0EEENS1_21CollectiveEpilogueBwdISA_SB_SD_Li256ELb0ELb0ELi2EEENS1_19SingleTileSchedulerILb0ELb0ELb0ELi128EEEEEEEEEvNT_6ParamsE$_ZN4cute3eso3ESOILb0ELb1EJiNS_1CILi72EEENS2_ILi512EEEEEC2ERKiRKS3_RKS4_)
$_ZN7cutlass13device_kernelIN5flash19enable_sm80_to_sm89INS1_16FlashAttnBwdSm80INS1_25CollectiveMainloopBwdSm80ILi2ELi2EN4cute5tupleIJNS5_1CILi128EEES8_NS7_ILi64EEEEEENS_10bfloat16_tEfNS_4arch4Sm80ELb0ELb1ELb1ELb0ELb1ELb0ELb0ELb0ELi2ELi4ELi4ELi4ELb0EEENS1_21CollectiveEpilogueBwdISA_SB_SD_Li256ELb0ELb0ELi2EEENS1_19SingleTileSchedulerILb0ELb0ELb0ELi128EEEEEEEEEvNT_6ParamsE$_ZN4cute3eso3ESOILb0ELb1EJiNS_1CILi72EEENS2_ILi512EEEEEC2ERKiRKS3_RKS4_:
[----:B------:R-:W-:Y:S02]  /*7fa0*/  IADD3 R4, R4, -c[0x0][0x20], RZ ;  /* 0x8000080004047a10 */ /* 0x000fe40007ffe0ff */
[----:B------:R-:W-:-:S03]  /*7fb0*/  MOV R7, 0x0 ;  /* 0x0000000000077802 */ /* 0x000fc60000000f00 */
[----:B------:R1:W-:Y:S01]  /*7fc0*/  STL [R4], R5 ;  /* 0x0000000504007387 */ /* 0x0003e20000100800 */
[----:B------:R-:W-:Y:S05]  /*7fd0*/  RET.REL.NODEC R6 `(_ZN7cutlass13device_kernelIN5flash19enable_sm80_to_sm89INS1_16FlashAttnBwdSm80INS1_25CollectiveMainloopBwdSm80ILi2ELi2EN4cute5tupleIJNS5_1CILi128EEES8_NS7_ILi64EEEEEENS_10bfloat16_tEfNS_4arch4Sm80ELb0ELb1ELb1ELb0ELb1ELb0ELb0ELb0ELi2ELi4ELi4ELi4ELb0EEENS1_21CollectiveEpilogueBwdISA_SB_SD_Li256ELb0ELb0ELi2EEENS1_19SingleTileSchedulerILb0ELb0ELb0ELi128EEEEEEEEEvNT_6ParamsE) ;  /* 0xffff802006007950 */ /* 0x000fea0003c3ffff */
        .type           $_ZN7cutlass13device_kernelIN5flash19enable_sm80_to_sm89INS1_16FlashAttnBwdSm80INS1_25CollectiveMainloopBwdSm80ILi2ELi2EN4cute5tupleIJNS5_1CILi128EEES8_NS7_ILi64EEEEEENS_10bfloat16_tEfNS_4arch4Sm80ELb0ELb1ELb1ELb0ELb1ELb0ELb0ELb0ELi2ELi4ELi4ELi4ELb0EEENS1_21CollectiveEpilogueBwdISA_SB_SD_Li256ELb0ELb0ELi2EEENS1_19SingleTileSchedulerILb0ELb0ELb0ELi128EEEEEEEEEvNT_6ParamsE$_ZN4cute3eso3ESOILb0ELb1EJlEEC2ERKl,@function
        .size           $_ZN7cutlass13device_kernelIN5flash19enable_sm80_to_sm89INS1_16FlashAttnBwdSm80INS1_25CollectiveMainloopBwdSm80ILi2ELi2EN4cute5tupleIJNS5_1CILi128EEES8_NS7_ILi64EEEEEENS_10bfloat16_tEfNS_4arch4Sm80ELb0ELb1ELb1ELb0ELb1ELb0ELb0ELb0ELi2ELi4ELi4ELi4ELb0EEENS1_21CollectiveEpilogueBwdISA_SB_SD_Li256ELb0ELb0ELi2EEENS1_19SingleTileSchedulerILb0ELb0ELb0ELi128EEEEEEEEEvNT_6ParamsE$_ZN4cute3eso3ESOILb0ELb1EJlEEC2ERKl,($_ZN7cutlass13device_kernelIN5flash19enable_sm80_to_sm89INS1_16FlashAttnBwdSm80INS1_25CollectiveMainloopBwdSm80ILi2ELi2EN4cute5tupleIJNS5_1CILi128EEES8_NS7_ILi64EEEEEENS_10bfloat16_tEfNS_4arch4Sm80ELb0ELb1ELb1ELb0ELb1ELb0ELb0ELb0ELi2ELi4ELi4ELi4ELb0EEENS1_21CollectiveEpilogueBwdISA_SB_SD_Li256ELb0ELb0ELi2EEENS1_19SingleTileSchedulerILb0ELb0ELb0ELi128EEEEEEEEEvNT_6ParamsE$_ZN4cute3eso3ESOILb1ELb0EJNS_10UnderscoreES2_S2_iEEC2ERKS2_S5_S5_RKi - $_ZN7cutlass13device_kernelIN5flash19enable_sm80_to_sm89INS1_16FlashAttnBwdSm80INS1_25CollectiveMainloopBwdSm80ILi2ELi2EN4cute5tupleIJNS5_1CILi128EEES8_NS7_ILi64EEEEEENS_10bfloat16_tEfNS_4arch4Sm80ELb0ELb1ELb1ELb0ELb1ELb0ELb0ELb0ELi2ELi4ELi4ELi4ELb0EEENS1_21CollectiveEpilogueBwdISA_SB_SD_Li256ELb0ELb0ELi2EEENS1_19SingleTileSchedulerILb0ELb0ELb0ELi128EEEEEEEEEvNT_6ParamsE$_ZN4cute3eso3ESOILb0ELb1EJlEEC2ERKl)
$_ZN7cutlass13device_kernelIN5flash19enable_sm80_to_sm89INS1_16FlashAttnBwdSm80INS1_25CollectiveMainloopBwdSm80ILi2ELi2EN4cute5tupleIJNS5_1CILi128EEES8_NS7_ILi64EEEEEENS_10bfloat16_tEfNS_4arch4Sm80ELb0ELb1ELb1ELb0ELb1ELb0ELb0ELb0ELi2ELi4ELi4ELi4ELb0EEENS1_21CollectiveEpilogueBwdISA_SB_SD_Li256ELb0ELb0ELi2EEENS1_19SingleTileSchedulerILb0ELb0ELb0ELi128EEEEEEEEEvNT_6ParamsE$_ZN4cute3eso3ESOILb0ELb1EJlEEC2ERKl:
[----:B------:R-:W-:Y:S01]  /*7fe0*/  IADD3 R5, R5, -c[0x0][0x20], RZ ;  /* 0x8000080005057a10 */ /* 0x000fe20007ffe0ff */
[----:B------:R-:W-:Y:S01]  /*7ff0*/  IMAD.MOV.U32 R80, RZ, RZ, R6 ;  /* 0x000000ffff507224 */ /* 0x000fe200078e0006 */
[----:B------:R-:W-:-:S03]  /*8000*/  MOV R81, 0x0 ;  /* 0x0000000000517802 */ /* 0x000fc60000000f00 */
[----:B------:R1:W-:Y:S01]  /*8010*/  STL.64 [R5], R2 ;  /* 0x0000000205007387 */ /* 0x0003e20000100a00 */
[----:B------:R-:W-:Y:S05]  /*8020*/  RET.REL.NODEC R80 `(_ZN7cutlass13device_kernelIN5flash19enable_sm80_to_sm89INS1_16FlashAttnBwdSm80INS1_25CollectiveMainloopBwdSm80ILi2ELi2EN4cute5tupleIJNS5_1CILi128EEES8_NS7_ILi64EEEEEENS_10bfloat16_tEfNS_4arch4Sm80ELb0ELb1ELb1ELb0ELb1ELb0ELb0ELb0ELi2ELi4ELi4ELi4ELb0EEENS1_21CollectiveEpilogueBwdISA_SB_SD_Li256ELb0ELb0ELi2EEENS1_19SingleTileSchedulerILb0ELb0ELb0ELi128EEEEEEEEEvNT_6ParamsE) ;  /* 0xffff7fd050007950 */ /* 0x000fea0003c3ffff */
        .type           $_ZN7cutlass13device_kernelIN5flash19enable_sm80_to_sm89INS1_16FlashAttnBwdSm80INS1_25CollectiveMainloopBwdSm80ILi2ELi2EN4cute5tupleIJNS5_1CILi128EEES8_NS7_ILi64EEEEEENS_10bfloat16_tEfNS_4arch4Sm80ELb0ELb1ELb1ELb0ELb1ELb0ELb0ELb0ELi2ELi4ELi4ELi4ELb0EEENS1_21CollectiveEpilogueBwdISA_SB_SD_Li256ELb0ELb0ELi2EEENS1_19SingleTileSchedulerILb0ELb0ELb0ELi128EEEEEEEEEvNT_6ParamsE$_ZN4cute3eso3ESOILb1ELb0EJNS_10UnderscoreES2_S2_iEEC2ERKS2_S5_S5_RKi,@function
        .size           $_ZN7cutlass13device_kernelIN5flash19enable_sm80_to_sm89INS1_16FlashAttnBwdSm80INS1_25CollectiveMainloopBwdSm80ILi2ELi2EN4cute5tupleIJNS5_1CILi128EEES8_NS7_ILi64EEEEEENS_10bfloat16_tEfNS_4arch4Sm80ELb0ELb1ELb1ELb0ELb1ELb0ELb0ELb0ELi2ELi4ELi4ELi4ELb0EEENS1_21CollectiveEpilogueBwdISA_SB_SD_Li256ELb0ELb0ELi2EEENS1_19SingleTileSchedulerILb0ELb0ELb0ELi128EEEEEEEEEvNT_6ParamsE$_ZN4cute3eso3ESOILb1ELb0EJNS_10UnderscoreES2_S2_iEEC2ERKS2_S5_S5_RKi,($_ZN7cutlass13device_kernelIN5flash19enable_sm80_to_sm89INS1_16FlashAttnBwdSm80INS1_25CollectiveMainloopBwdSm80ILi2ELi2EN4cute5tupleIJNS5_1CILi128EEES8_NS7_ILi64EEEEEENS_10bfloat16_tEfNS_4arch4Sm80ELb0ELb1ELb1ELb0ELb1ELb0ELb0ELb0ELi2ELi4ELi4ELi4ELb0EEENS1_21CollectiveEpilogueBwdISA_SB_SD_Li256ELb0ELb0ELi2EEENS1_19SingleTileSchedulerILb0ELb0ELb0ELi128EEEEEEEEEvNT_6ParamsE$_ZN4cute3eso3ESOILb1ELb0EJNS_10UnderscoreES2_iEEC2ERKS2_S5_RKi - $_ZN7cutlass13device_kernelIN5flash19enable_sm80_to_sm89INS1_16FlashAttnBwdSm80INS1_25CollectiveMainloopBwdSm80ILi2ELi2EN4cute5tupleIJNS5_1CILi128EEES8_NS7_ILi64EEEEEENS_10bfloat16_tEfNS_4arch4Sm80ELb0ELb1ELb1ELb0ELb1ELb0ELb0ELb0ELi2ELi4ELi4ELi4ELb0EEENS1_21CollectiveEpilogueBwdISA_SB_SD_Li256ELb0ELb0ELi2EEENS1_19SingleTileSchedulerILb0ELb0ELb0ELi128EEEEEEEEEvNT_6ParamsE$_ZN4cute3eso3ESOILb1ELb0EJNS_10UnderscoreES2_S2_iEEC2ERKS2_S5_S5_RKi)
$_ZN7cutlass13device_kernelIN5flash19enable_sm80_to_sm89INS1_16FlashAttnBwdSm80INS1_25CollectiveMainloopBwdSm80ILi2ELi2EN4cute5tupleIJNS5_1CILi128EEES8_NS7_ILi64EEEEEENS_10bfloat16_tEfNS_4arch4Sm80ELb0ELb1ELb1ELb0ELb1ELb0ELb0ELb0ELi2ELi4ELi4ELi4ELb0EEENS1_21CollectiveEpilogueBwdISA_SB_SD_Li256ELb0ELb0ELi2EEENS1_19SingleTileSchedulerILb0ELb0ELb0ELi128EEEEEEEEEvNT_6ParamsE$_ZN4cute3eso3ESOILb1ELb0EJNS_10UnderscoreES2_S2_iEEC2ERKS2_S5_S5_RKi:
[----:B------:R-:W-:Y:S02]  /*8030*/  IADD3 R2, R83, -c[0x0][0x20], RZ ;  /* 0x8000080053027a10 */ /* 0x000fe40007ffe0ff */
[----:B------:R-:W-:-:S03]  /*8040*/  MOV R5, 0x0 ;  /* 0x0000000000057802 */ /* 0x000fc60000000f00 */
[----:B------:R1:W-:Y:S01]  /*8050*/  STL [R2], R3 ;  /* 0x0000000302007387 */ /* 0x0003e20000100800 */
[----:B------:R-:W-:Y:S05]  /*8060*/  RET.REL.NODEC R4 `(_ZN7cutlass13device_kernelIN5flash19enable_sm80_to_sm89INS1_16FlashAttnBwdSm80INS1_25CollectiveMainloopBwdSm80ILi2ELi2EN4cute5tupleIJNS5_1CILi128EEES8_NS7_ILi64EEEEEENS_10bfloat16_tEfNS_4arch4Sm80ELb0ELb1ELb1ELb0ELb1ELb0ELb0ELb0ELi2ELi4ELi4ELi4ELb0EEENS1_21CollectiveEpilogueBwdISA_SB_SD_Li256ELb0ELb0ELi2EEENS1_19SingleTileSchedulerILb0ELb0ELb0ELi128EEEEEEEEEvNT_6ParamsE) ;  /* 0xffff7f9004007950 */ /* 0x000fea0003c3ffff */
        .type           $_ZN7cutlass13device_kernelIN5flash19enable_sm80_to_sm89INS1_16FlashAttnBwdSm80INS1_25CollectiveMainloopBwdSm80ILi2ELi2EN4cute5tupleIJNS5_1CILi128EEES8_NS7_ILi64EEEEEENS_10bfloat16_tEfNS_4arch4Sm80ELb0ELb1ELb1ELb0ELb1ELb0ELb0ELb0ELi2ELi4ELi4ELi4ELb0EEENS1_21CollectiveEpilogueBwdISA_SB_SD_Li256ELb0ELb0ELi2EEENS1_19SingleTileSchedulerILb0ELb0ELb0ELi128EEEEEEEEEvNT_6ParamsE$_ZN4cute3eso3ESOILb1ELb0EJNS_10UnderscoreES2_iEEC2ERKS2_S5_RKi,@function
        .size           $_ZN7cutlass13device_kernelIN5flash19enable_sm80_to_sm89INS1_16FlashAttnBwdSm80INS1_25CollectiveMainloopBwdSm80ILi2ELi2EN4cute5tupleIJNS5_1CILi128EEES8_NS7_ILi64EEEEEENS_10bfloat16_tEfNS_4arch4Sm80ELb0ELb1ELb1ELb0ELb1ELb0ELb0ELb0ELi2ELi4ELi4ELi4ELb0EEENS1_21CollectiveEpilogueBwdISA_SB_SD_Li256ELb0ELb0ELi2EEENS1_19SingleTileSchedulerILb0ELb0ELb0ELi128EEEEEEEEEvNT_6ParamsE$_ZN4cute3eso3ESOILb1ELb0EJNS_10UnderscoreES2_iEEC2ERKS2_S5_RKi,($_ZN7cutlass13device_kernelIN5flash19enable_sm80_to_sm89INS1_16FlashAttnBwdSm80INS1_25CollectiveMainloopBwdSm80ILi2ELi2EN4cute5tupleIJNS5_1CILi128EEES8_NS7_ILi64EEEEEENS_10bfloat16_tEfNS_4arch4Sm80ELb0ELb1ELb1ELb0ELb1ELb0ELb0ELb0ELi2ELi4ELi4ELi4ELb0EEENS1_21CollectiveEpilogueBwdISA_SB_SD_Li256ELb0ELb0ELi2EEENS1_19SingleTileSchedulerILb0ELb0ELb0ELi128EEEEEEEEEvNT_6ParamsE$_ZN4cute3eso3ESOILb1ELb0EJNS_10UnderscoreEiEEC2ERKS2_RKi - $_ZN7cutlass13device_kernelIN5flash19enable_sm80_to_sm89INS1_16FlashAttnBwdSm80INS1_25CollectiveMainloopBwdSm80ILi2ELi2EN4cute5tupleIJNS5_1CILi128EEES8_NS7_ILi64EEEEEENS_10bfloat16_tEfNS_4arch4Sm80ELb0ELb1ELb1ELb0ELb1ELb0ELb0ELb0ELi2ELi4ELi4ELi4ELb0EEENS1_21CollectiveEpilogueBwdISA_SB_SD_Li256ELb0ELb0ELi2EEENS1_19SingleTileSchedulerILb0ELb0ELb0ELi128EEEEEEEEEvNT_6ParamsE$_ZN4cute3eso3ESOILb1ELb0EJNS_10UnderscoreES2_iEEC2ERKS2_S5_RKi)
$_ZN7cutlass13device_kernelIN5flash19enable_sm80_to_sm89INS1_16FlashAttnBwdSm80INS1_25CollectiveMainloopBwdSm80ILi2ELi2EN4cute5tupleIJNS5_1CILi128EEES8_NS7_ILi64EEEEEENS_10bfloat16_tEfNS_4arch4Sm80ELb0ELb1ELb1ELb0ELb1ELb0ELb0ELb0ELi2ELi4ELi4ELi4ELb0EEENS1_21CollectiveEpilogueBwdISA_SB_SD_Li256ELb0ELb0ELi2EEENS1_19SingleTileSchedulerILb0ELb0ELb0ELi128EEEEEEEEEvNT_6ParamsE$_ZN4cute3eso3ESOILb1ELb0EJNS_10UnderscoreES2_iEEC2ERKS2_S5_RKi:
[----:B------:R-:W-:Y:S02]  /*8070*/  IADD3 R2, R83, -c[0x0][0x20], RZ ;  /* 0x8000080053027a10 */ /* 0x000fe40007ffe0ff */
[----:B------:R-:W-:-:S03]  /*8080*/  MOV R9, 0x0 ;  /* 0x0000000000097802 */ /* 0x000fc60000000f00 */
[----:B------:R1:W-:Y:S01]  /*8090*/  STL [R2], R3 ;  /* 0x0000000302007387 */ /* 0x0003e20000100800 */
[----:B------:R-:W-:Y:S05]  /*80a0*/  RET.REL.NODEC R8 `(_ZN7cutlass13device_kernelIN5flash19enable_sm80_to_sm89INS1_16FlashAttnBwdSm80INS1_25CollectiveMainloopBwdSm80ILi2ELi2EN4cute5tupleIJNS5_1CILi128EEES8_NS7_ILi64EEEEEENS_10bfloat16_tEfNS_4arch4Sm80ELb0ELb1ELb1ELb0ELb1ELb0ELb0ELb0ELi2ELi4ELi4ELi4ELb0EEENS1_21CollectiveEpilogueBwdISA_SB_SD_Li256ELb0ELb0ELi2EEENS1_19SingleTileSchedulerILb0ELb0ELb0ELi128EEEEEEEEEvNT_6ParamsE) ;  /* 0xffff7f5008007950 */ /* 0x000fea0003c3ffff */
        .type           $_ZN7cutlass13device_kernelIN5flash19enable_sm80_to_sm89INS1_16FlashAttnBwdSm80INS1_25CollectiveMainloopBwdSm80ILi2ELi2EN4cute5tupleIJNS5_1CILi128EEES8_NS7_ILi64EEEEEENS_10bfloat16_tEfNS_4arch4Sm80ELb0ELb1ELb1ELb0ELb1ELb0ELb0ELb0ELi2ELi4ELi4ELi4ELb0EEENS1_21CollectiveEpilogueBwdISA_SB_SD_Li256ELb0ELb0ELi2EEENS1_19SingleTileSchedulerILb0ELb0ELb0ELi128EEEEEEEEEvNT_6ParamsE$_ZN4cute3eso3ESOILb1ELb0EJNS_10UnderscoreEiEEC2ERKS2_RKi,@function
        .size           $_ZN7cutlass13device_kernelIN5flash19enable_sm80_to_sm89INS1_16FlashAttnBwdSm80INS1_25CollectiveMainloopBwdSm80ILi2ELi2EN4cute5tupleIJNS5_1CILi128EEES8_NS7_ILi64EEEEEENS_10bfloat16_tEfNS_4arch4Sm80ELb0ELb1ELb1ELb0ELb1ELb0ELb0ELb0ELi2ELi4ELi4ELi4ELb0EEENS1_21CollectiveEpilogueBwdISA_SB_SD_Li256ELb0ELb0ELi2EEENS1_19SingleTileSchedulerILb0ELb0ELb0ELi128EEEEEEEEEvNT_6ParamsE$_ZN4cute3eso3ESOILb1ELb0EJNS_10UnderscoreEiEEC2ERKS2_RKi,($_ZN7cutlass13device_kernelIN5flash19enable_sm80_to_sm89INS1_16FlashAttnBwdSm80INS1_25CollectiveMainloopBwdSm80ILi2ELi2EN4cute5tupleIJNS5_1CILi128EEES8_NS7_ILi64EEEEEENS_10bfloat16_tEfNS_4arch4Sm80ELb0ELb1ELb1ELb0ELb1ELb0ELb0ELb0ELi2ELi4ELi4ELi4ELb0EEENS1_21CollectiveEpilogueBwdISA_SB_SD_Li256ELb0ELb0ELi2EEENS1_19SingleTileSchedulerILb0ELb0ELb0ELi128EEEEEEEEEvNT_6ParamsE$_ZN4cute3eso3ESOILb1ELb0EJNS_10UnderscoreEiiEEC2ERKS2_RKiS7_ - $_ZN7cutlass13device_kernelIN5flash19enable_sm80_to_sm89INS1_16FlashAttnBwdSm80INS1_25CollectiveMainloopBwdSm80ILi2ELi2EN4cute5tupleIJNS5_1CILi128EEES8_NS7_ILi64EEEEEENS_10bfloat16_tEfNS_4arch4Sm80ELb0ELb1ELb1ELb0ELb1ELb0ELb0ELb0ELi2ELi4ELi4ELi4ELb0EEENS1_21CollectiveEpilogueBwdISA_SB_SD_Li256ELb0ELb0ELi2EEENS1_19SingleTileSchedulerILb0ELb0ELb0ELi128EEEEEEEEEvNT_6ParamsE$_ZN4cute3eso3ESOILb1ELb0EJNS_10UnderscoreEiEEC2ERKS2_RKi)
$_ZN7cutlass13device_kernelIN5flash19enable_sm80_to_sm89INS1_16FlashAttnBwdSm80INS1_25CollectiveMainloopBwdSm80ILi2ELi2EN4cute5tupleIJNS5_1CILi128EEES8_NS7_ILi64EEEEEENS_10bfloat16_tEfNS_4arch4Sm80ELb0ELb1ELb1ELb0ELb1ELb0ELb0ELb0ELi2ELi4ELi4ELi4ELb0EEENS1_21CollectiveEpilogueBwdISA_SB_SD_Li256ELb0ELb0ELi2EEENS1_19SingleTileSchedulerILb0ELb0ELb0ELi128EEEEEEEEEvNT_6ParamsE$_ZN4cute3eso3ESOILb1ELb0EJNS_10UnderscoreEiEEC2ERKS2_RKi:
[----:B------:R-:W-:Y:S02]  /*80b0*/  IADD3 R2, R2, -c[0x0][0x20], RZ ;  /* 0x8000080002027a10 */ /* 0x000fe40007ffe0ff */
[----:B------:R-:W-:-:S03]  /*80c0*/  MOV R11, 0x0 ;  /* 0x00000000000b7802 */ /* 0x000fc60000000f00 */
[----:B------:R1:W-:Y:S01]  /*80d0*/  STL [R2], R3 ;  /* 0x0000000302007387 */ /* 0x0003e20000100800 */
[----:B------:R-:W-:Y:S05]  /*80e0*/  RET.REL.NODEC R10 `(_ZN7cutlass13device_kernelIN5flash19enable_sm80_to_sm89INS1_16FlashAttnBwdSm80INS1_25CollectiveMainloopBwdSm80ILi2ELi2EN4cute5tupleIJNS5_1CILi128EEES8_NS7_ILi64EEEEEENS_10bfloat16_tEfNS_4arch4Sm80ELb0ELb1ELb1ELb0ELb1ELb0ELb0ELb0ELi2ELi4ELi4ELi4ELb0EEENS1_21CollectiveEpilogueBwdISA_SB_SD_Li256ELb0ELb0ELi2EEENS1_19SingleTileSchedulerILb0ELb0ELb0ELi128EEEEEEEEEvNT_6ParamsE) ;  /* 0xffff7f100a007950 */ /* 0x000fea0003c3ffff */
        .type           $_ZN7cutlass13device_kernelIN5flash19enable_sm80_to_sm89INS1_16FlashAttnBwdSm80INS1_25CollectiveMainloopBwdSm80ILi2ELi2EN4cute5tupleIJNS5_1CILi128EEES8_NS7_ILi64EEEEEENS_10bfloat16_tEfNS_4arch4Sm80ELb0ELb1ELb1ELb0ELb1ELb0ELb0ELb0ELi2ELi4ELi4ELi4ELb0EEENS1_21CollectiveEpilogueBwdISA_SB_SD_Li256ELb0ELb0ELi2EEENS1_19SingleTileSchedulerILb0ELb0ELb0ELi128EEEEEEEEEvNT_6ParamsE$_ZN4cute3eso3ESOILb1ELb0EJNS_10UnderscoreEiiEEC2ERKS2_RKiS7_,@function
        .size           $_ZN7cutlass13device_kernelIN5flash19enable_sm80_to_sm89INS1_16FlashAttnBwdSm80INS1_25CollectiveMainloopBwdSm80ILi2ELi2EN4cute5tupleIJNS5_1CILi128EEES8_NS7_ILi64EEEEEENS_10bfloat16_tEfNS_4arch4Sm80ELb0ELb1ELb1ELb0ELb1ELb0ELb0ELb0ELi2ELi4ELi4ELi4ELb0EEENS1_21CollectiveEpilogueBwdISA_SB_SD_Li256ELb0ELb0ELi2EEENS1_19SingleTileSchedulerILb0ELb0ELb0ELi128EEEEEEEEEvNT_6ParamsE$_ZN4cute3eso3ESOILb1ELb0EJNS_10UnderscoreEiiEEC2ERKS2_RKiS7_,($_ZN7cutlass13device_kernelIN5flash19enable_sm80_to_sm89INS1_16FlashAttnBwdSm80INS1_25CollectiveMainloopBwdSm80ILi2ELi2EN4cute5tupleIJNS5_1CILi128EEES8_NS7_ILi64EEEEEENS_10bfloat16_tEfNS_4arch4Sm80ELb0ELb1ELb1ELb0ELb1ELb0ELb0ELb0ELi2ELi4ELi4ELi4ELb0EEENS1_21CollectiveEpilogueBwdISA_SB_SD_Li256ELb0ELb0ELi2EEENS1_19SingleTileSchedulerILb0ELb0ELb0ELi128EEEEEEEEEvNT_6ParamsE$_ZN4cute3eso3ESOILb1ELb0EJNS_14ComposedLayoutINS_7SwizzleILi3ELi3ELi3EEENS_1CILi0EEENS_6LayoutINS_5tupleIJNS8_IJNS8_IJNS5_ILi4EEENS5_ILi8EEEEEENS8_IJNS5_ILi2EEENS5_ILi1EEEEEEEEENS8_IJNS8_IJSC_SC_EEENS8_IJSA_S9_EEEEEEEEENS8_IJNS8_IJNS8_IJSC_NS5_ILi64EEEEEENS8_IJNS5_ILi512EEES6_EEEEEENS8_IJNS8_IJSD_SA_EEENS8_IJNS5_ILi1024EEENS5_ILi16EEEEEEEEEEEEEEEENS_10ViewEngineINS_8smem_ptrIPN7cutlass10bfloat16_tEEEEEEEC2ERKSW_RKS13_ - $_ZN7cutlass13device_kernelIN5flash19enable_sm80_to_sm89INS1_16FlashAttnBwdSm80INS1_25CollectiveMainloopBwdSm80ILi2ELi2EN4cute5tupleIJNS5_1CILi128EEES8_NS7_ILi64EEEEEENS_10bfloat16_tEfNS_4arch4Sm80ELb0ELb1ELb1ELb0ELb1ELb0ELb0ELb0ELi2ELi4ELi4ELi4ELb0EEENS1_21CollectiveEpilogueBwdISA_SB_SD_Li256ELb0ELb0ELi2EEENS1_19SingleTileSchedulerILb0ELb0ELb0ELi128EEEEEEEEEvNT_6ParamsE$_ZN4cute3eso3ESOILb1ELb0EJNS_10UnderscoreEiiEEC2ERKS2_RKiS7_)
$_ZN7cutlass13device_kernelIN5flash19enable_sm80_to_sm89INS1_16FlashAttnBwdSm80INS1_25CollectiveMainloopBwdSm80ILi2ELi2EN4cute5tupleIJNS5_1CILi128EEES8_NS7_ILi64EEEEEENS_10bfloat16_tEfNS_4arch4Sm80ELb0ELb1ELb1ELb0ELb1ELb0ELb0ELb0ELi2ELi4ELi4ELi4ELb0EEENS1_21CollectiveEpilogueBwdISA_SB_SD_Li256ELb0ELb0ELi2EEENS1_19SingleTileSchedulerILb0ELb0ELb0ELi128EEEEEEEEEvNT_6ParamsE$_ZN4cute3eso3ESOILb1ELb0EJNS_10UnderscoreEiiEEC2ERKS2_RKiS7_:
[----:B------:R-:W-:Y:S02]  /*80f0*/  IADD3 R3, R83, -c[0x0][0x20], RZ ;  /* 0x8000080053037a10 */ /* 0x000fe40007ffe0ff */
[----:B------:R-:W-:-:S03]  /*8100*/  IADD3 R2, R81, -c[0x0][0x20], RZ ;  /* 0x8000080051027a10 */ /* 0x000fc60007ffe0ff */
[----:B------:R1:W-:Y:S04]  /*8110*/  STL [R3], R82 ;  /* 0x0000005203007387 */ /* 0x0003e80000100800 */
[----:B------:R-:W2:Y:S01]  /*8120*/  LDL R2, [R2] ;  /* 0x0000000002027983 */ /* 0x000ea20000100800 */
[----:B------:R-:W-:-:S03]  /*8130*/  IMAD.MOV.U32 R81, RZ, RZ, 0x0 ;  /* 0x00000000ff517424 */ /* 0x000fc600078e00ff */
[----:B--2---:R1:W-:Y:S01]  /*8140*/  STL [R3+0x4], R2 ;  /* 0x0000040203007387 */ /* 0x0043e20000100800 */
[----:B------:R-:W-:Y:S05]  /*8150*/  RET.REL.NODEC R80 `(_ZN7cutlass13device_kernelIN5flash19enable_sm80_to_sm89INS1_16FlashAttnBwdSm80INS1_25CollectiveMainloopBwdSm80ILi2ELi2EN4cute5tupleIJNS5_1CILi128EEES8_NS7_ILi64EEEEEENS_10bfloat16_tEfNS_4arch4Sm80ELb0ELb1ELb1ELb0ELb1ELb0ELb0ELb0ELi2ELi4ELi4ELi4ELb0EEENS1_21CollectiveEpilogueBwdISA_SB_SD_Li256ELb0ELb0ELi2EEENS1_19SingleTileSchedulerILb0ELb0ELb0ELi128EEEEEEEEEvNT_6ParamsE) ;  /* 0xffff7ea050007950 */ /* 0x000fea0003c3ffff */
        .type           $_ZN7cutlass13device_kernelIN5flash19enable_sm80_to_sm89INS1_16FlashAttnBwdSm80INS1_25CollectiveMainloopBwdSm80ILi2ELi2EN4cute5tupleIJNS5_1CILi128EEES8_NS7_ILi64EEEEEENS_10bfloat16_tEfNS_4arch4Sm80ELb0ELb1ELb1ELb0ELb1ELb0ELb0ELb0ELi2ELi4ELi4ELi4ELb0EEENS1_21CollectiveEpilogueBwdISA_SB_SD_Li256ELb0ELb0ELi2EEENS1_19SingleTileSchedulerILb0ELb0ELb0ELi128EEEEEEEEEvNT_6ParamsE$_ZN4cute3eso3ESOILb1ELb0EJNS_14ComposedLayoutINS_7SwizzleILi3ELi3ELi3EEENS_1CILi0EEENS_6LayoutINS_5tupleIJNS8_IJNS8_IJNS5_ILi4EEENS5_ILi8EEEEEENS8_IJNS5_ILi2EEENS5_ILi1EEEEEEEEENS8_IJNS8_IJSC_SC_EEENS8_IJSA_S9_EEEEEEEEENS8_IJNS8_IJNS8_IJSC_NS5_ILi64EEEEEENS8_IJNS5_ILi512EEES6_EEEEEENS8_IJNS8_IJSD_SA_EEENS8_IJNS5_ILi1024EEENS5_ILi16EEEEEEEEEEEEEEEENS_10ViewEngineINS_8smem_ptrIPN7cutlass10bfloat16_tEEEEEEEC2ERKSW_RKS13_,@function
        .size           $_ZN7cutlass13device_kernelIN5flash19enable_sm80_to_sm89INS1_16FlashAttnBwdSm80INS1_25CollectiveMainloopBwdSm80ILi2ELi2EN4cute5tupleIJNS5_1CILi128EEES8_NS7_ILi64EEEEEENS_10bfloat16_tEfNS_4arch4Sm80ELb0ELb1ELb1ELb0ELb1ELb0ELb0ELb0ELi2ELi4ELi4ELi4ELb0EEENS1_21CollectiveEpilogueBwdISA_SB_SD_Li256ELb0ELb0ELi2EEENS1_19SingleTileSchedulerILb0ELb0ELb0ELi128EEEEEEEEEvNT_6ParamsE$_ZN4cute3eso3ESOILb1ELb0EJNS_14ComposedLayoutINS_7SwizzleILi3ELi3ELi3EEENS_1CILi0EEENS_6LayoutINS_5tupleIJNS8_IJNS8_IJNS5_ILi4EEENS5_ILi8EEEEEENS8_IJNS5_ILi2EEENS5_ILi1EEEEEEEEENS8_IJNS8_IJSC_SC_EEENS8_IJSA_S9_EEEEEEEEENS8_IJNS8_IJNS8_IJSC_NS5_ILi64EEEEEENS8_IJNS5_ILi512EEES6_EEEEEENS8_IJNS8_IJSD_SA_EEENS8_IJNS5_ILi1024EEENS5_ILi16EEEEEEEEEEEEEEEENS_10ViewEngineINS_8smem_ptrIPN7cutlass10bfloat16_tEEEEEEEC2ERKSW_RKS13_,($_ZN7cutlass13device_kernelIN5flash19enable_sm80_to_sm89INS1_16FlashAttnBwdSm80INS1_25CollectiveMainloopBwdSm80ILi2ELi2EN4cute5tupleIJNS5_1CILi128EEES8_NS7_ILi64EEEEEENS_10bfloat16_tEfNS_4arch4Sm80ELb0ELb1ELb1ELb0ELb1ELb0ELb0ELb0ELi2ELi4ELi4ELi4ELb0EEENS1_21CollectiveEpilogueBwdISA_SB_SD_Li256ELb0ELb0ELi2EEENS1_19SingleTileSchedulerILb0ELb0ELb0ELi128EEEEEEEEEvNT_6ParamsE$_ZN4cute3eso3ESOILb1ELb0EJNS_14ComposedLayoutINS_7SwizzleILi3ELi3ELi3EEENS_1CILi0EEENS_6LayoutINS_5tupleIJNS8_IJNS8_IJNS5_ILi4EEENS5_ILi8EEEEEENS8_IJNS5_ILi2EEENS5_ILi1EEEEEEEEENS8_IJNS8_IJSC_SC_EEESB_EEEEEENS8_IJNS8_IJNS8_IJNS5_ILi128EEESD_EEENS8_IJSA_S6_EEEEEENS8_IJNS8_IJNS5_ILi64EEENS5_ILi512EEEEEENS8_IJNS5_ILi16EEENS5_ILi1024EEEEEEEEEEEEEEEENS_10ViewEngineINS_8smem_ptrIPN7cutlass10bfloat16_tEEEEEEEC2ERKSW_RKS13_ - $_ZN7cutlass13device_kernelIN5flash19enable_sm80_to_sm89INS1_16FlashAttnBwdSm80INS1_25CollectiveMainloopBwdSm80ILi2ELi2EN4cute5tupleIJNS5_1CILi128EEES8_NS7_ILi64EEEEEENS_10bfloat16_tEfNS_4arch4Sm80ELb0ELb1ELb1ELb0ELb1ELb0ELb0ELb0ELi2ELi4ELi4ELi4ELb0EEENS1_21CollectiveEpilogueBwdISA_SB_SD_Li256ELb0ELb0ELi2EEENS1_19SingleTileSchedulerILb0ELb0ELb0ELi128EEEEEEEEEvNT_6ParamsE$_ZN4cute3eso3ESOILb1ELb0EJNS_14ComposedLayoutINS_7SwizzleILi3ELi3ELi3EEENS_1CILi0EEENS_6LayoutINS_5tupleIJNS8_IJNS8_IJNS5_ILi4EEENS5_ILi8EEEEEENS8_IJNS5_ILi2EEENS5_ILi1EEEEEEEEENS8_IJNS8_IJSC_SC_EEENS8_IJSA_S9_EEEEEEEEENS8_IJNS8_IJNS8_IJSC_NS5_ILi64EEEEEENS8_IJNS5_ILi512EEES6_EEEEEENS8_IJNS8_IJSD_SA_EEENS8_IJNS5_ILi1024EEENS5_ILi16EEEEEEEEEEEEEEEENS_10ViewEngineINS_8smem_ptrIPN7cutlass10bfloat16_tEEEEEEEC2ERKSW_RKS13_)
$_ZN7cutlass13device_kernelIN5flash19enable_sm80_to_sm89INS1_16FlashAttnBwdSm80INS1_25CollectiveMainloopBwdSm80ILi2ELi2EN4cute5tupleIJNS5_1CILi128EEES8_NS7_ILi64EEEEEENS_10bfloat16_tEfNS_4arch4Sm80ELb0ELb1ELb1ELb0ELb1ELb0ELb0ELb0ELi2ELi4ELi4ELi4ELb0EEENS1_21CollectiveEpilogueBwdISA_SB_SD_Li256ELb0ELb0ELi2EEENS1_19SingleTileSchedulerILb0ELb0ELb0ELi128EEEEEEEEEvNT_6ParamsE$_ZN4cute3eso3ESOILb1ELb0EJNS_14ComposedLayoutINS_7SwizzleILi3ELi3ELi3EEENS_1CILi0EEENS_6LayoutINS_5tupleIJNS8_IJNS8_IJNS5_ILi4EEENS5_ILi8EEEEEENS8_IJNS5_ILi2EEENS5_ILi1EEEEEEEEENS8_IJNS8_IJSC_SC_EEENS8_IJSA_S9_EEEEEEEEENS8_IJNS8_IJNS8_IJSC_NS5_ILi64EEEEEENS8_IJNS5_ILi512EEES6_EEEEEENS8_IJNS8_IJSD_SA_EEENS8_IJNS5_ILi1024EEENS5_ILi16EEEEEEEEEEEEEEEENS_10ViewEngineINS_8smem_ptrIPN7cutlass10bfloat16_tEEEEEEEC2ERKSW_RKS13_:
[----:B------:R-:W-:Y:S02]  /*8160*/  IADD3 R4, R27, -c[0x0][0x20], RZ ;  /* 0x800008001b047a10 */ /* 0x000fe40007ffe0ff */
[----:B------:R-:W-:-:S03]  /*8170*/  MOV R7, 0x0 ;  /* 0x0000000000077802 */ /* 0x000fc60000000f00 */
[----:B------:R1:W-:Y:S01]  /*8180*/  STL.64 [R4], R2 ;  /* 0x0000000204007387 */ /* 0x0003e20000100a00 */
[----:B------:R-:W-:Y:S05]  /*8190*/  RET.REL.NODEC R6 `(_ZN7cutlass13device_kernelIN5flash19enable_sm80_to_sm89INS1_16FlashAttnBwdSm80INS1_25CollectiveMainloopBwdSm80ILi2ELi2EN4cute5tupleIJNS5_1CILi128EEES8_NS7_ILi64EEEEEENS_10bfloat16_tEfNS_4arch4Sm80ELb0ELb1ELb1ELb0ELb1ELb0ELb0ELb0ELi2ELi4ELi4ELi4ELb0EEENS1_21CollectiveEpilogueBwdISA_SB_SD_Li256ELb0ELb0ELi2EEENS1_19SingleTileSchedulerILb0ELb0ELb0ELi128EEEEEEEEEvNT_6ParamsE) ;  /* 0xffff7e6006007950 */ /* 0x000fea0003c3ffff */
        .type           $_ZN7cutlass13device_kernelIN5flash19enable_sm80_to_sm89INS1_16FlashAttnBwdSm80INS1_25CollectiveMainloopBwdSm80ILi2ELi2EN4cute5tupleIJNS5_1CILi128EEES8_NS7_ILi64EEEEEENS_10bfloat16_tEfNS_4arch4Sm80ELb0ELb1ELb1ELb0ELb1ELb0ELb0ELb0ELi2ELi4ELi4ELi4ELb0EEENS1_21CollectiveEpilogueBwdISA_SB_SD_Li256ELb0ELb0ELi2EEENS1_19SingleTileSchedulerILb0ELb0ELb0ELi128EEEEEEEEEvNT_6ParamsE$_ZN4cute3eso3ESOILb1ELb0EJNS_14ComposedLayoutINS_7SwizzleILi3ELi3ELi3EEENS_1CILi0EEENS_6LayoutINS_5tupleIJNS8_IJNS8_IJNS5_ILi4EEENS5_ILi8EEEEEENS8_IJNS5_ILi2EEENS5_ILi1EEEEEEEEENS8_IJNS8_IJSC_SC_EEESB_EEEEEENS8_IJNS8_IJNS8_IJNS5_ILi128EEESD_EEENS8_IJSA_S6_EEEEEENS8_IJNS8_IJNS5_ILi64EEENS5_ILi512EEEEEENS8_IJNS5_ILi16EEENS5_ILi1024EEEEEEEEEEEEEEEENS_10ViewEngineINS_8smem_ptrIPN7cutlass10bfloat16_tEEEEEEEC2ERKSW_RKS13_,@function
        .size           $_ZN7cutlass13device_kernelIN5flash19enable_sm80_to_sm89INS1_16FlashAttnBwdSm80INS1_25CollectiveMainloopBwdSm80ILi2ELi2EN4cute5tupleIJNS5_1CILi128EEES8_NS7_ILi64EEEEEENS_10bfloat16_tEfNS_4arch4Sm80ELb0ELb1ELb1ELb0ELb1ELb0ELb0ELb0ELi2ELi4ELi4ELi4ELb0EEENS1_21CollectiveEpilogueBwdISA_SB_SD_Li256ELb0ELb0ELi2EEENS1_19SingleTileSchedulerILb0ELb0ELb0ELi128EEEEEEEEEvNT_6ParamsE$_ZN4cute3eso3ESOILb1ELb0EJNS_14ComposedLayoutINS_7SwizzleILi3ELi3ELi3EEENS_1CILi0EEENS_6LayoutINS_5tupleIJNS8_IJNS8_IJNS5_ILi4EEENS5_ILi8EEEEEENS8_IJNS5_ILi2EEENS5_ILi1EEEEEEEEENS8_IJNS8_IJSC_SC_EEESB_EEEEEENS8_IJNS8_IJNS8_IJNS5_ILi128EEESD_EEENS8_IJSA_S6_EEEEEENS8_IJNS8_IJNS5_ILi64EEENS5_ILi512EEEEEENS8_IJNS5_ILi16EEENS5_ILi1024EEEEEEEEEEEEEEEENS_10ViewEngineINS_8smem_ptrIPN7cutlass10bfloat16_tEEEEEEEC2ERKSW_RKS13_,($_ZN7cutlass13device_kernelIN5flash19enable_sm80_to_sm89INS1_16FlashAttnBwdSm80INS1_25CollectiveMainloopBwdSm80ILi2ELi2EN4cute5tupleIJNS5_1CILi128EEES8_NS7_ILi64EEEEEENS_10bfloat16_tEfNS_4arch4Sm80ELb0ELb1ELb1ELb0ELb1ELb0ELb0ELb0ELi2ELi4ELi4ELi4ELb0EEENS1_21CollectiveEpilogueBwdISA_SB_SD_Li256ELb0ELb0ELi2EEENS1_19SingleTileSchedulerILb0ELb0ELb0ELi128EEEEEEEEEvNT_6ParamsE$_ZN4cute3eso3ESOILb1ELb0EJNS_14ComposedLayoutINS_7SwizzleILi3ELi3ELi3EEENS_1CILi0EEENS_6LayoutINS_5tupleIJNS8_IJNS8_IJNS5_ILi4EEENS5_ILi8EEEEEENS8_IJS9_NS5_ILi1EEEEEEEEENS8_IJNS8_IJNS5_ILi2EEESF_SF_EEENS8_IJSF_NS8_IJS9_SF_EEEEEEEEEEEENS8_IJNS8_IJNS8_IJSF_NS5_ILi64EEEEEENS8_IJNS5_ILi1024EEES6_EEEEEENS8_IJNS8_IJSC_NS5_ILi512EEESA_EEENS8_IJNS5_ILi4096EEENS8_IJNS5_ILi16EEENS5_ILi8192EEEEEEEEEEEEEEEEEEENS_10ViewEngineINS_8smem_ptrIPN7cutlass10bfloat16_tEEEEEEEC2ERKS10_RKS17_ - $_ZN7cutlass13device_kernelIN5flash19enable_sm80_to_sm89INS1_16FlashAttnBwdSm80INS1_25CollectiveMainloopBwdSm80ILi2ELi2EN4cute5tupleIJNS5_1CILi128EEES8_NS7_ILi64EEEEEENS_10bfloat16_tEfNS_4arch4Sm80ELb0ELb1ELb1ELb0ELb1ELb0ELb0ELb0ELi2ELi4ELi4ELi4ELb0EEENS1_21CollectiveEpilogueBwdISA_SB_SD_Li256ELb0ELb0ELi2EEENS1_19SingleTileSchedulerILb0ELb0ELb0ELi128EEEEEEEEEvNT_6ParamsE$_ZN4cute3eso3ESOILb1ELb0EJNS_14ComposedLayoutINS_7SwizzleILi3ELi3ELi3EEENS_1CILi0EEENS_6LayoutINS_5tupleIJNS8_IJNS8_IJNS5_ILi4EEENS5_ILi8EEEEEENS8_IJNS5_ILi2EEENS5_ILi1EEEEEEEEENS8_IJNS8_IJSC_SC_EEESB_EEEEEENS8_IJNS8_IJNS8_IJNS5_ILi128EEESD_EEENS8_IJSA_S6_EEEEEENS8_IJNS8_IJNS5_ILi64EEENS5_ILi512EEEEEENS8_IJNS5_ILi16EEENS5_ILi1024EEEEEEEEEEEEEEEENS_10ViewEngineINS_8smem_ptrIPN7cutlass10bfloat16_tEEEEEEEC2ERKSW_RKS13_)
$_ZN7cutlass13device_kernelIN5flash19enable_sm80_to_sm89INS1_16FlashAttnBwdSm80INS1_25CollectiveMainloopBwdSm80ILi2ELi2EN4cute5tupleIJNS5_1CILi128EEES8_NS7_ILi64EEEEEENS_10bfloat16_tEfNS_4arch4Sm80ELb0ELb1ELb1ELb0ELb1ELb0ELb0ELb0ELi2ELi4ELi4ELi4ELb0EEENS1_21CollectiveEpilogueBwdISA_SB_SD_Li256ELb0ELb0ELi2EEENS1_19SingleTileSchedulerILb0ELb0ELb0ELi128EEEEEEEEEvNT_6ParamsE$_ZN4cute3eso3ESOILb1ELb0EJNS_14ComposedLayoutINS_7SwizzleILi3ELi3ELi3EEENS_1CILi0EEENS_6LayoutINS_5tupleIJNS8_IJNS8_IJNS5_ILi4EEENS5_ILi8EEEEEENS8_IJNS5_ILi2EEENS5_ILi1EEEEEEEEENS8_IJNS8_IJSC_SC_EEESB_EEEEEENS8_IJNS8_IJNS8_IJNS5_ILi128EEESD_EEENS8_IJSA_S6_EEEEEENS8_IJNS8_IJNS5_ILi64EEENS5_ILi512EEEEEENS8_IJNS5_ILi16EEENS5_ILi1024EEEEEEEEEEEEEEEENS_10ViewEngineINS_8smem_ptrIPN7cutlass10bfloat16_tEEEEEEEC2ERKSW_RKS13_:
[----:B------:R-:W-:Y:S02]  /*81a0*/  IADD3 R4, R62, -c[0x0][0x20], RZ ;  /* 0x800008003e047a10 */ /* 0x000fe40007ffe0ff */
[----:B------:R-:W-:-:S03]  /*81b0*/  MOV R7, 0x0 ;  /* 0x0000000000077802 */ /* 0x000fc60000000f00 */
[----:B------:R1:W-:Y:S01]  /*81c0*/  STL.64 [R4], R2 ;  /* 0x0000000204007387 */ /* 0x0003e20000100a00 */
[----:B------:R-:W-:Y:S05]  /*81d0*/  RET.REL.NODEC R6 `(_ZN7cutlass13device_kernelIN5flash19enable_sm80_to_sm89INS1_16FlashAttnBwdSm80INS1_25CollectiveMainloopBwdSm80ILi2ELi2EN4cute5tupleIJNS5_1CILi128EEES8_NS7_ILi64EEEEEENS_10bfloat16_tEfNS_4arch4Sm80ELb0ELb1ELb1ELb0ELb1ELb0ELb0ELb0ELi2ELi4ELi4ELi4ELb0EEENS1_21CollectiveEpilogueBwdISA_SB_SD_Li256ELb0ELb0ELi2EEENS1_19SingleTileSchedulerILb0ELb0ELb0ELi128EEEEEEEEEvNT_6ParamsE) ;  /* 0xffff7e2006007950 */ /* 0x000fea0003c3ffff */
        .type           $_ZN7cutlass13device_kernelIN5flash19enable_sm80_to_sm89INS1_16FlashAttnBwdSm80INS1_25CollectiveMainloopBwdSm80ILi2ELi2EN4cute5tupleIJNS5_1CILi128EEES8_NS7_ILi64EEEEEENS_10bfloat16_tEfNS_4arch4Sm80ELb0ELb1ELb1ELb0ELb1ELb0ELb0ELb0ELi2ELi4ELi4ELi4ELb0EEENS1_21CollectiveEpilogueBwdISA_SB_SD_Li256ELb0ELb0ELi2EEENS1_19SingleTileSchedulerILb0ELb0ELb0ELi128EEEEEEEEEvNT_6ParamsE$_ZN4cute3eso3ESOILb1ELb0EJNS_14ComposedLayoutINS_7SwizzleILi3ELi3ELi3EEENS_1CILi0EEENS_6LayoutINS_5tupleIJNS8_IJNS8_IJNS5_ILi4EEENS5_ILi8EEEEEENS8_IJS9_NS5_ILi1EEEEEEEEENS8_IJNS8_IJNS5_ILi2EEESF_SF_EEENS8_IJSF_NS8_IJS9_SF_EEEEEEEEEEEENS8_IJNS8_IJNS8_IJSF_NS5_ILi64EEEEEENS8_IJNS5_ILi1024EEES6_EEEEEENS8_IJNS8_IJSC_NS5_ILi512EEESA_EEENS8_IJNS5_ILi4096EEENS8_IJNS5_ILi16EEENS5_ILi8192EEEEEEEEEEEEEEEEEEENS_10ViewEngineINS_8smem_ptrIPN7cutlass10bfloat16_tEEEEEEEC2ERKS10_RKS17_,@function
        .size           $_ZN7cutlass13device_kernelIN5flash19enable_sm80_to_sm89INS1_16FlashAttnBwdSm80INS1_25CollectiveMainloopBwdSm80ILi2ELi2EN4cute5tupleIJNS5_1CILi128EEES8_NS7_ILi64EEEEEENS_10bfloat16_tEfNS_4arch4Sm80ELb0ELb1ELb1ELb0ELb1ELb0ELb0ELb0ELi2ELi4ELi4ELi4ELb0EEENS1_21CollectiveEpilogueBwdISA_SB_SD_Li256ELb0ELb0ELi2EEENS1_19SingleTileSchedulerILb0ELb0ELb0ELi128EEEEEEEEEvNT_6ParamsE$_ZN4cute3eso3ESOILb1ELb0EJNS_14ComposedLayoutINS_7SwizzleILi3ELi3ELi3EEENS_1CILi0EEENS_6LayoutINS_5tupleIJNS8_IJNS8_IJNS5_ILi4EEENS5_ILi8EEEEEENS8_IJS9_NS5_ILi1EEEEEEEEENS8_IJNS8_IJNS5_ILi2EEESF_SF_EEENS8_IJSF_NS8_IJS9_SF_EEEEEEEEEEEENS8_IJNS8_IJNS8_IJSF_NS5_ILi64EEEEEENS8_IJNS5_ILi1024EEES6_EEEEEENS8_IJNS8_IJSC_NS5_ILi512EEESA_EEENS8_IJNS5_ILi4096EEENS8_IJNS5_ILi16EEENS5_ILi8192EEEEEEEEEEEEEEEEEEENS_10ViewEngineINS_8smem_ptrIPN7cutlass10bfloat16_tEEEEEEEC2ERKS10_RKS17_,($_ZN7cutlass13device_kernelIN5flash19enable_sm80_to_sm89INS1_16FlashAttnBwdSm80INS1_25CollectiveMainloopBwdSm80ILi2ELi2EN4cute5tupleIJNS5_1CILi128EEES8_NS7_ILi64EEEEEENS_10bfloat16_tEfNS_4arch4Sm80ELb0ELb1ELb1ELb0ELb1ELb0ELb0ELb0ELi2ELi4ELi4ELi4ELb0EEENS1_21CollectiveEpilogueBwdISA_SB_SD_Li256ELb0ELb0ELi2EEENS1_19SingleTileSchedulerILb0ELb0ELb0ELi128EEEEEEEEEvNT_6ParamsE$_ZN4cute3eso3ESOILb1ELb0EJNS_14ComposedLayoutINS_7SwizzleILi3ELi3ELi3EEENS_1CILi0EEENS_6LayoutINS_5tupleIJNS8_IJNS8_IJNS5_ILi4EEENS5_ILi8EEEEEENS8_IJS9_NS5_ILi1EEEEEEEEENS8_IJNS8_IJNS5_ILi2EEESF_SF_EEENS8_IJSF_SA_EEEEEEEEENS8_IJNS8_IJNS8_IJNS5_ILi128EEESC_EEENS8_IJNS5_ILi16EEES6_EEEEEENS8_IJNS8_IJNS5_ILi64EEESA_NS5_ILi512EEEEEENS8_IJNS5_ILi8192EEENS5_ILi1024EEEEEEEEEEEEEEEENS_10ViewEngineINS_8smem_ptrIPN7cutlass10bfloat16_tEEEEEEEC2ERKSY_RKS15_ - $_ZN7cutlass13device_kernelIN5flash19enable_sm80_to_sm89INS1_16FlashAttnBwdSm80INS1_25CollectiveMainloopBwdSm80ILi2ELi2EN4cute5tupleIJNS5_1CILi128EEES8_NS7_ILi64EEEEEENS_10bfloat16_tEfNS_4arch4Sm80ELb0ELb1ELb1ELb0ELb1ELb0ELb0ELb0ELi2ELi4ELi4ELi4ELb0EEENS1_21CollectiveEpilogueBwdISA_SB_SD_Li256ELb0ELb0ELi2EEENS1_19SingleTileSchedulerILb0ELb0ELb0ELi128EEEEEEEEEvNT_6ParamsE$_ZN4cute3eso3ESOILb1ELb0EJNS_14ComposedLayoutINS_7SwizzleILi3ELi3ELi3EEENS_1CILi0EEENS_6LayoutINS_5tupleIJNS8_IJNS8_IJNS5_ILi4EEENS5_ILi8EEEEEENS8_IJS9_NS5_ILi1EEEEEEEEENS8_IJNS8_IJNS5_ILi2EEESF_SF_EEENS8_IJSF_NS8_IJS9_SF_EEEEEEEEEEEENS8_IJNS8_IJNS8_IJSF_NS5_ILi64EEEEEENS8_IJNS5_ILi1024EEES6_EEEEEENS8_IJNS8_IJSC_NS5_ILi512EEESA_EEENS8_IJNS5_ILi4096EEENS8_IJNS5_ILi16EEENS5_ILi8192EEEEEEEEEEEEEEEEEEENS_10ViewEngineINS_8smem_ptrIPN7cutlass10bfloat16_tEEEEEEEC2ERKS10_RKS17_)
$_ZN7cutlass13device_kernelIN5flash19enable_sm80_to_sm89INS1_16FlashAttnBwdSm80INS1_25CollectiveMainloopBwdSm80ILi2ELi2EN4cute5tupleIJNS5_1CILi128EEES8_NS7_ILi64EEEEEENS_10bfloat16_tEfNS_4arch4Sm80ELb0ELb1ELb1ELb0ELb1ELb0ELb0ELb0ELi2ELi4ELi4ELi4ELb0EEENS1_21CollectiveEpilogueBwdISA_SB_SD_Li256ELb0ELb0ELi2EEENS1_19SingleTileSchedulerILb0ELb0ELb0ELi128EEEEEEEEEvNT_6ParamsE$_ZN4cute3eso3ESOILb1ELb0EJNS_14ComposedLayoutINS_7SwizzleILi3ELi3ELi3EEENS_1CILi0EEENS_6LayoutINS_5tupleIJNS8_IJNS8_IJNS5_ILi4EEENS5_ILi8EEEEEENS8_IJS9_NS5_ILi1EEEEEEEEENS8_IJNS8_IJNS5_ILi2EEESF_SF_EEENS8_IJSF_NS8_IJS9_SF_EEEEEEEEEEEENS8_IJNS8_IJNS8_IJSF_NS5_ILi64EEEEEENS8_IJNS5_ILi1024EEES6_EEEEEENS8_IJNS8_IJSC_NS5_ILi512EEESA_EEENS8_IJNS5_ILi4096EEENS8_IJNS5_ILi16EEENS5_ILi8192EEEEEEEEEEEEEEEEEEENS_10ViewEngineINS_8smem_ptrIPN7cutlass10bfloat16_tEEEEEEEC2ERKS10_RKS17_:
[----:B------:R-:W-:Y:S02]  /*81e0*/  IADD3 R4, R62, -c[0x0][0x20], RZ ;  /* 0x800008003e047a10 */ /* 0x000fe40007ffe0ff */
[----:B------:R-:W-:-:S03]  /*81f0*/  MOV R7, 0x0 ;  /* 0x0000000000077802 */ /* 0x000fc60000000f00 */
[----:B------:R1:W-:Y:S01]  /*8200*/  STL.64 [R4], R2 ;  /* 0x0000000204007387 */ /* 0x0003e20000100a00 */
[----:B------:R-:W-:Y:S05]  /*8210*/  RET.REL.NODEC R6 `(_ZN7cutlass13device_kernelIN5flash19enable_sm80_to_sm89INS1_16FlashAttnBwdSm80INS1_25CollectiveMainloopBwdSm80ILi2ELi2EN4cute5tupleIJNS5_1CILi128EEES8_NS7_ILi64EEEEEENS_10bfloat16_tEfNS_4arch4Sm80ELb0ELb1ELb1ELb0ELb1ELb0ELb0ELb0ELi2ELi4ELi4ELi4ELb0EEENS1_21CollectiveEpilogueBwdISA_SB_SD_Li256ELb0ELb0ELi2EEENS1_19SingleTileSchedulerILb0ELb0ELb0ELi128EEEEEEEEEvNT_6ParamsE) ;  /* 0xffff7de006007950 */ /* 0x000fea0003c3ffff */
        .type           $_ZN7cutlass13device_kernelIN5flash19enable_sm80_to_sm89INS1_16FlashAttnBwdSm80INS1_25CollectiveMainloopBwdSm80ILi2ELi2EN4cute5tupleIJNS5_1CILi128EEES8_NS7_ILi64EEEEEENS_10bfloat16_tEfNS_4arch4Sm80ELb0ELb1ELb1ELb0ELb1ELb0ELb0ELb0ELi2ELi4ELi4ELi4ELb0EEENS1_21CollectiveEpilogueBwdISA_SB_SD_Li256ELb0ELb0ELi2EEENS1_19SingleTileSchedulerILb0ELb0ELb0ELi128EEEEEEEEEvNT_6ParamsE$_ZN4cute3eso3ESOILb1ELb0EJNS_14ComposedLayoutINS_7SwizzleILi3ELi3ELi3EEENS_1CILi0EEENS_6LayoutINS_5tupleIJNS8_IJNS8_IJNS5_ILi4EEENS5_ILi8EEEEEENS8_IJS9_NS5_ILi1EEEEEEEEENS8_IJNS8_IJNS5_ILi2EEESF_SF_EEENS8_IJSF_SA_EEEEEEEEENS8_IJNS8_IJNS8_IJNS5_ILi128EEESC_EEENS8_IJNS5_ILi16EEES6_EEEEEENS8_IJNS8_IJNS5_ILi64EEESA_NS5_ILi512EEEEEENS8_IJNS5_ILi8192EEENS5_ILi1024EEEEEEEEEEEEEEEENS_10ViewEngineINS_8smem_ptrIPN7cutlass10bfloat16_tEEEEEEEC2ERKSY_RKS15_,@function
        .size           $_ZN7cutlass13device_kernelIN5flash19enable_sm80_to_sm89INS1_16FlashAttnBwdSm80INS1_25CollectiveMainloopBwdSm80ILi2ELi2EN4cute5tupleIJNS5_1CILi128EEES8_NS7_ILi64EEEEEENS_10bfloat16_tEfNS_4arch4Sm80ELb0ELb1ELb1ELb0ELb1ELb0ELb0ELb0ELi2ELi4ELi4ELi4ELb0EEENS1_21CollectiveEpilogueBwdISA_SB_SD_Li256ELb0ELb0ELi2EEENS1_19SingleTileSchedulerILb0ELb0ELb0ELi128EEEEEEEEEvNT_6ParamsE$_ZN4cute3eso3ESOILb1ELb0EJNS_14ComposedLayoutINS_7SwizzleILi3ELi3ELi3EEENS_1CILi0EEENS_6LayoutINS_5tupleIJNS8_IJNS8_IJNS5_ILi4EEENS5_ILi8EEEEEENS8_IJS9_NS5_ILi1EEEEEEEEENS8_IJNS8_IJNS5_ILi2EEESF_SF_EEENS8_IJSF_SA_EEEEEEEEENS8_IJNS8_IJNS8_IJNS5_ILi128EEESC_EEENS8_IJNS5_ILi16EEES6_EEEEEENS8_IJNS8_IJNS5_ILi64EEESA_NS5_ILi512EEEEEENS8_IJNS5_ILi8192EEENS5_ILi1024EEEEEEEEEEEEEEEENS_10ViewEngineINS_8smem_ptrIPN7cutlass10bfloat16_tEEEEEEEC2ERKSY_RKS15_,($_ZN7cutlass13device_kernelIN5flash19enable_sm80_to_sm89INS1_16FlashAttnBwdSm80INS1_25CollectiveMainloopBwdSm80ILi2ELi2EN4cute5tupleIJNS5_1CILi128EEES8_NS7_ILi64EEEEEENS_10bfloat16_tEfNS_4arch4Sm80ELb0ELb1ELb1ELb0ELb1ELb0ELb0ELb0ELi2ELi4ELi4ELi4ELb0EEENS1_21CollectiveEpilogueBwdISA_SB_SD_Li256ELb0ELb0ELi2EEENS1_19SingleTileSchedulerILb0ELb0ELb0ELi128EEEEEEEEEvNT_6ParamsE$_ZN4cute3eso3ESOILb1ELb0EJNS_14ComposedLayoutINS_7SwizzleILi3ELi3ELi3EEENS_1CILj0EEENS_6LayoutINS_5tupleIJNS5_ILi64EEENS5_ILi128EEEEEENS8_IJNS5_ILi1EEES9_EEEEEEENS_10ViewEngineINS_8smem_ptrIPN7cutlass10bfloat16_tEEEEEEEC2ERKSF_RKSM_ - $_ZN7cutlass13device_kernelIN5flash19enable_sm80_to_sm89INS1_16FlashAttnBwdSm80INS1_25CollectiveMainloopBwdSm80ILi2ELi2EN4cute5tupleIJNS5_1CILi128EEES8_NS7_ILi64EEEEEENS_10bfloat16_tEfNS_4arch4Sm80ELb0ELb1ELb1ELb0ELb1ELb0ELb0ELb0ELi2ELi4ELi4ELi4ELb0EEENS1_21CollectiveEpilogueBwdISA_SB_SD_Li256ELb0ELb0ELi2EEENS1_19SingleTileSchedulerILb0ELb0ELb0ELi128EEEEEEEEEvNT_6ParamsE$_ZN4cute3eso3ESOILb1ELb0EJNS_14ComposedLayoutINS_7SwizzleILi3ELi3ELi3EEENS_1CILi0EEENS_6LayoutINS_5tupleIJNS8_IJNS8_IJNS5_ILi4EEENS5_ILi8EEEEEENS8_IJS9_NS5_ILi1EEEEEEEEENS8_IJNS8_IJNS5_ILi2EEESF_SF_EEENS8_IJSF_SA_EEEEEEEEENS8_IJNS8_IJNS8_IJNS5_ILi128EEESC_EEENS8_IJNS5_ILi16EEES6_EEEEEENS8_IJNS8_IJNS5_ILi64EEESA_NS5_ILi512EEEEEENS8_IJNS5_ILi8192EEENS5_ILi1024EEEEEEEEEEEEEEEENS_10ViewEngineINS_8smem_ptrIPN7cutlass10bfloat16_tEEEEEEEC2ERKSY_RKS15_)
$_ZN7cutlass13device_kernelIN5flash19enable_sm80_to_sm89INS1_16FlashAttnBwdSm80INS1_25CollectiveMainloopBwdSm80ILi2ELi2EN4cute5tupleIJNS5_1CILi128EEES8_NS7_ILi64EEEEEENS_10bfloat16_tEfNS_4arch4Sm80ELb0ELb1ELb1ELb0ELb1ELb0ELb0ELb0ELi2ELi4ELi4ELi4ELb0EEENS1_21CollectiveEpilogueBwdISA_SB_SD_Li256ELb0ELb0ELi2EEENS1_19SingleTileSchedulerILb0ELb0ELb0ELi128EEEEEEEEEvNT_6ParamsE$_ZN4cute3eso3ESOILb1ELb0EJNS_14ComposedLayoutINS_7SwizzleILi3ELi3ELi3EEENS_1CILi0EEENS_6LayoutINS_5tupleIJNS8_IJNS8_IJNS5_ILi4EEENS5_ILi8EEEEEENS8_IJS9_NS5_ILi1EEEEEEEEENS8_IJNS8_IJNS5_ILi2EEESF_SF_EEENS8_IJSF_SA_EEEEEEEEENS8_IJNS8_IJNS8_IJNS5_ILi128EEESC_EEENS8_IJNS5_ILi16EEES6_EEEEEENS8_IJNS8_IJNS5_ILi64EEESA_NS5_ILi512EEEEEENS8_IJNS5_ILi8192EEENS5_ILi1024EEEEEEEEEEEEEEEENS_10ViewEngineINS_8smem_ptrIPN7cutlass10bfloat16_tEEEEEEEC2ERKSY_RKS15_:
[----:B------:R-:W-:Y:S02]  /*8220*/  IADD3 R4, R27, -c[0x0][0x20], RZ ;  /* 0x800008001b047a10 */ /* 0x000fe40007ffe0ff */
[----:B------:R-:W-:-:S03]  /*8230*/  MOV R7, 0x0 ;  /* 0x0000000000077802 */ /* 0x000fc60000000f00 */
[----:B------:R1:W-:Y:S01]  /*8240*/  STL.64 [R4], R2 ;  /* 0x0000000204007387 */ /* 0x0003e20000100a00 */
[----:B------:R-:W-:Y:S05]  /*8250*/  RET.REL.NODEC R6 `(_ZN7cutlass13device_kernelIN5flash19enable_sm80_to_sm89INS1_16FlashAttnBwdSm80INS1_25CollectiveMainloopBwdSm80ILi2ELi2EN4cute5tupleIJNS5_1CILi128EEES8_NS7_ILi64EEEEEENS_10bfloat16_tEfNS_4arch4Sm80ELb0ELb1ELb1ELb0ELb1ELb0ELb0ELb0ELi2ELi4ELi4ELi4ELb0EEENS1_21CollectiveEpilogueBwdISA_SB_SD_Li256ELb0ELb0ELi2EEENS1_19SingleTileSchedulerILb0ELb0ELb0ELi128EEEEEEEEEvNT_6ParamsE) ;  /* 0xffff7da006007950 */ /* 0x000fea0003c3ffff */
        .type           $_ZN7cutlass13device_kernelIN5flash19enable_sm80_to_sm89INS1_16FlashAttnBwdSm80INS1_25CollectiveMainloopBwdSm80ILi2ELi2EN4cute5tupleIJNS5_1CILi128EEES8_NS7_ILi64EEEEEENS_10bfloat16_tEfNS_4arch4Sm80ELb0ELb1ELb1ELb0ELb1ELb0ELb0ELb0ELi2ELi4ELi4ELi4ELb0EEENS1_21CollectiveEpilogueBwdISA_SB_SD_Li256ELb0ELb0ELi2EEENS1_19SingleTileSchedulerILb0ELb0ELb0ELi128EEEEEEEEEvNT_6ParamsE$_ZN4cute3eso3ESOILb1ELb0EJNS_14ComposedLayoutINS_7SwizzleILi3ELi3ELi3EEENS_1CILj0EEENS_6LayoutINS_5tupleIJNS5_ILi64EEENS5_ILi128EEEEEENS8_IJNS5_ILi1EEES9_EEEEEEENS_10ViewEngineINS_8smem_ptrIPN7cutlass10bfloat16_tEEEEEEEC2ERKSF_RKSM_,@function
        .size           $_ZN7cutlass13device_kernelIN5flash19enable_sm80_to_sm89INS1_16FlashAttnBwdSm80INS1_25CollectiveMainloopBwdSm80ILi2ELi2EN4cute5tupleIJNS5_1CILi128EEES8_NS7_ILi64EEEEEENS_10bfloat16_tEfNS_4arch4Sm80ELb0ELb1ELb1ELb0ELb1ELb0ELb0ELb0ELi2ELi4ELi4ELi4ELb0EEENS1_21CollectiveEpilogueBwdISA_SB_SD_Li256ELb0ELb0ELi2EEENS1_19SingleTileSchedulerILb0ELb0ELb0ELi128EEEEEEEEEvNT_6ParamsE$_ZN4cute3eso3ESOILb1ELb0EJNS_14ComposedLayoutINS_7SwizzleILi3ELi3ELi3EEENS_1CILj0EEENS_6LayoutINS_5tupleIJNS5_ILi64EEENS5_ILi128EEEEEENS8_IJNS5_ILi1EEES9_EEEEEEENS_10ViewEngineINS_8smem_ptrIPN7cutlass10bfloat16_tEEEEEEEC2ERKSF_RKSM_,($_ZN7cutlass13device_kernelIN5flash19enable_sm80_to_sm89INS1_16FlashAttnBwdSm80INS1_25CollectiveMainloopBwdSm80ILi2ELi2EN4cute5tupleIJNS5_1CILi128EEES8_NS7_ILi64EEEEEENS_10bfloat16_tEfNS_4arch4Sm80ELb0ELb1ELb1ELb0ELb1ELb0ELb0ELb0ELi2ELi4ELi4ELi4ELb0EEENS1_21CollectiveEpilogueBwdISA_SB_SD_Li256ELb0ELb0ELi2EEENS1_19SingleTileSchedulerILb0ELb0ELb0ELi128EEEEEEEEEvNT_6ParamsE$_ZN4cute3eso3ESOILb1ELb0EJNS_14ComposedLayoutINS_7SwizzleILi3ELi3ELi3EEENS_1CILj0EEENS_6LayoutINS_5tupleIJNS8_IJNS5_ILi8EEENS5_ILi16EEEEEENS8_IJNS5_ILi64EEENS5_ILi1EEEEEEEEENS8_IJNS8_IJSC_NS5_ILi512EEEEEENS8_IJSD_NS5_ILi0EEEEEEEEEEEEENS_10ViewEngineINS_8smem_ptrIPN7cutlass10bfloat16_tEEEEEEEC2ERKSM_RKST_ - $_ZN7cutlass13device_kernelIN5flash19enable_sm80_to_sm89INS1_16FlashAttnBwdSm80INS1_25CollectiveMainloopBwdSm80ILi2ELi2EN4cute5tupleIJNS5_1CILi128EEES8_NS7_ILi64EEEEEENS_10bfloat16_tEfNS_4arch4Sm80ELb0ELb1ELb1ELb0ELb1ELb0ELb0ELb0ELi2ELi4ELi4ELi4ELb0EEENS1_21CollectiveEpilogueBwdISA_SB_SD_Li256ELb0ELb0ELi2EEENS1_19SingleTileSchedulerILb0ELb0ELb0ELi128EEEEEEEEEvNT_6ParamsE$_ZN4cute3eso3ESOILb1ELb0EJNS_14ComposedLayoutINS_7SwizzleILi3ELi3ELi3EEENS_1CILj0EEENS_6LayoutINS_5tupleIJNS5_ILi64EEENS5_ILi128EEEEEENS8_IJNS5_ILi1EEES9_EEEEEEENS_10ViewEngineINS_8smem_ptrIPN7cutlass10bfloat16_tEEEEEEEC2ERKSF_RKSM_)
$_ZN7cutlass13device_kernelIN5flash19enable_sm80_to_sm89INS1_16FlashAttnBwdSm80INS1_25CollectiveMainloopBwdSm80ILi2ELi2EN4cute5tupleIJNS5_1CILi128EEES8_NS7_ILi64EEEEEENS_10bfloat16_tEfNS_4arch4Sm80ELb0ELb1ELb1ELb0ELb1ELb0ELb0ELb0ELi2ELi4ELi4ELi4ELb0EEENS1_21CollectiveEpilogueBwdISA_SB_SD_Li256ELb0ELb0ELi2EEENS1_19SingleTileSchedulerILb0ELb0ELb0ELi128EEEEEEEEEvNT_6ParamsE$_ZN4cute3eso3ESOILb1ELb0EJNS_14ComposedLayoutINS_7SwizzleILi3ELi3ELi3EEENS_1CILj0EEENS_6LayoutINS_5tupleIJNS5_ILi64EEENS5_ILi128EEEEEENS8_IJNS5_ILi1EEES9_EEEEEEENS_10ViewEngineINS_8smem_ptrIPN7cutlass10bfloat16_tEEEEEEEC2ERKSF_RKSM_:
[----:B------:R-:W-:Y:S02]  /*8260*/  IADD3 R4, R27, -c[0x0][0x20], RZ ;  /* 0x800008001b047a10 */ /* 0x000fe40007ffe0ff */
[----:B------:R-:W-:-:S03]  /*8270*/  MOV R7, 0x0 ;  /* 0x0000000000077802 */ /* 0x000fc60000000f00 */
[----:B------:R1:W-:Y:S01]  /*8280*/  STL.64 [R4], R2 ;  /* 0x0000000204007387 */ /* 0x0003e20000100a00 */
[----:B------:R-:W-:Y:S05]  /*8290*/  RET.REL.NODEC R6 `(_ZN7cutlass13device_kernelIN5flash19enable_sm80_to_sm89INS1_16FlashAttnBwdSm80INS1_25CollectiveMainloopBwdSm80ILi2ELi2EN4cute5tupleIJNS5_1CILi128EEES8_NS7_ILi64EEEEEENS_10bfloat16_tEfNS_4arch4Sm80ELb0ELb1ELb1ELb0ELb1ELb0ELb0ELb0ELi2ELi4ELi4ELi4ELb0EEENS1_21CollectiveEpilogueBwdISA_SB_SD_Li256ELb0ELb0ELi2EEENS1_19SingleTileSchedulerILb0ELb0ELb0ELi128EEEEEEEEEvNT_6ParamsE) ;  /* 0xffff7d6006007950 */ /* 0x000fea0003c3ffff */
        .type           $_ZN7cutlass13device_kernelIN5flash19enable_sm80_to_sm89INS1_16FlashAttnBwdSm80INS1_25CollectiveMainloopBwdSm80ILi2ELi2EN4cute5tupleIJNS5_1CILi128EEES8_NS7_ILi64EEEEEENS_10bfloat16_tEfNS_4arch4Sm80ELb0ELb1ELb1ELb0ELb1ELb0ELb0ELb0ELi2ELi4ELi4ELi4ELb0EEENS1_21CollectiveEpilogueBwdISA_SB_SD_Li256ELb0ELb0ELi2EEENS1_19SingleTileSchedulerILb0ELb0ELb0ELi128EEEEEEEEEvNT_6ParamsE$_ZN4cute3eso3ESOILb1ELb0EJNS_14ComposedLayoutINS_7SwizzleILi3ELi3ELi3EEENS_1CILj0EEENS_6LayoutINS_5tupleIJNS8_IJNS5_ILi8EEENS5_ILi16EEEEEENS8_IJNS5_ILi64EEENS5_ILi1EEEEEEEEENS8_IJNS8_IJSC_NS5_ILi512EEEEEENS8_IJSD_NS5_ILi0EEEEEEEEEEEEENS_10ViewEngineINS_8smem_ptrIPN7cutlass10bfloat16_tEEEEEEEC2ERKSM_RKST_,@function
        .size           $_ZN7cutlass13device_kernelIN5flash19enable_sm80_to_sm89INS1_16FlashAttnBwdSm80INS1_25CollectiveMainloopBwdSm80ILi2ELi2EN4cute5tupleIJNS5_1CILi128EEES8_NS7_ILi64EEEEEENS_10bfloat16_tEfNS_4arch4Sm80ELb0ELb1ELb1ELb0ELb1ELb0ELb0ELb0ELi2ELi4ELi4ELi4ELb0EEENS1_21CollectiveEpilogueBwdISA_SB_SD_Li256ELb0ELb0ELi2EEENS1_19SingleTileSchedulerILb0ELb0ELb0ELi128EEEEEEEEEvNT_6ParamsE$_ZN4cute3eso3ESOILb1ELb0EJNS_14ComposedLayoutINS_7SwizzleILi3ELi3ELi3EEENS_1CILj0EEENS_6LayoutINS_5tupleIJNS8_IJNS5_ILi8EEENS5_ILi16EEEEEENS8_IJNS5_ILi64EEENS5_ILi1EEEEEEEEENS8_IJNS8_IJSC_NS5_ILi512EEEEEENS8_IJSD_NS5_ILi0EEEEEEEEEEEEENS_10ViewEngineINS_8smem_ptrIPN7cutlass10bfloat16_tEEEEEEEC2ERKSM_RKST_,($_ZN7cutlass13device_kernelIN5flash19enable_sm80_to_sm89INS1_16FlashAttnBwdSm80INS1_25CollectiveMainloopBwdSm80ILi2ELi2EN4cute5tupleIJNS5_1CILi128EEES8_NS7_ILi64EEEEEENS_10bfloat16_tEfNS_4arch4Sm80ELb0ELb1ELb1ELb0ELb1ELb0ELb0ELb0ELi2ELi4ELi4ELi4ELb0EEENS1_21CollectiveEpilogueBwdISA_SB_SD_Li256ELb0ELb0ELi2EEENS1_19SingleTileSchedulerILb0ELb0ELb0ELi128EEEEEEEEEvNT_6ParamsE$_ZN4cute3eso3ESOILb1ELb0EJNS_14ComposedLayoutINS_7SwizzleILi3ELi3ELi3EEENS_1CILj0EEENS_6LayoutINS_5tupleIJNS8_IJNS8_IJNS5_ILi4EEENS5_ILi8EEEEEENS8_IJNS5_ILi2EEENS5_ILi1EEEEEEEEENS8_IJNS8_IJSC_SC_EEESB_EEEEEENS8_IJNS8_IJNS8_IJNS5_ILi128EEESD_EEENS8_IJSA_NS5_ILi0EEEEEEEEENS8_IJNS8_IJNS5_ILi64EEENS5_ILi512EEEEEENS8_IJNS5_ILi16EEENS5_ILi1024EEEEEEEEEEEEEEEENS_10ViewEngineINS_8smem_ptrIPN7cutlass10bfloat16_tEEEEEEEC2ERKSX_RKS14_ - $_ZN7cutlass13device_kernelIN5flash19enable_sm80_to_sm89INS1_16FlashAttnBwdSm80INS1_25CollectiveMainloopBwdSm80ILi2ELi2EN4cute5tupleIJNS5_1CILi128EEES8_NS7_ILi64EEEEEENS_10bfloat16_tEfNS_4arch4Sm80ELb0ELb1ELb1ELb0ELb1ELb0ELb0ELb0ELi2ELi4ELi4ELi4ELb0EEENS1_21CollectiveEpilogueBwdISA_SB_SD_Li256ELb0ELb0ELi2EEENS1_19SingleTileSchedulerILb0ELb0ELb0ELi128EEEEEEEEEvNT_6ParamsE$_ZN4cute3eso3ESOILb1ELb0EJNS_14ComposedLayoutINS_7SwizzleILi3ELi3ELi3EEENS_1CILj0EEENS_6LayoutINS_5tupleIJNS8_IJNS5_ILi8EEENS5_ILi16EEEEEENS8_IJNS5_ILi64EEENS5_ILi1EEEEEEEEENS8_IJNS8_IJSC_NS5_ILi512EEEEEENS8_IJSD_NS5_ILi0EEEEEEEEEEEEENS_10ViewEngineINS_8smem_ptrIPN7cutlass10bfloat16_tEEEEEEEC2ERKSM_RKST_)
$_ZN7cutlass13device_kernelIN5flash19enable_sm80_to_sm89INS1_16FlashAttnBwdSm80INS1_25CollectiveMainloopBwdSm80ILi2ELi2EN4cute5tupleIJNS5_1CILi128EEES8_NS7_ILi64EEEEEENS_10bfloat16_tEfNS_4arch4Sm80ELb0ELb1ELb1ELb0ELb1ELb0ELb0ELb0ELi2ELi4ELi4ELi4ELb0EEENS1_21CollectiveEpilogueBwdISA_SB_SD_Li256ELb0ELb0ELi2EEENS1_19SingleTileSchedulerILb0ELb0ELb0ELi128EEEEEEEEEvNT_6ParamsE$_ZN4cute3eso3ESOILb1ELb0EJNS_14ComposedLayoutINS_7SwizzleILi3ELi3ELi3EEENS_1CILj0EEENS_6LayoutINS_5tupleIJNS8_IJNS5_ILi8EEENS5_ILi16EEEEEENS8_IJNS5_ILi64EEENS5_ILi1EEEEEEEEENS8_IJNS8_IJSC_NS5_ILi512EEEEEENS8_IJSD_NS5_ILi0EEEEEEEEEEEEENS_10ViewEngineINS_8smem_ptrIPN7cutlass10bfloat16_tEEEEEEEC2ERKSM_RKST_:
[----:B------:R-:W-:Y:S02]  /*82a0*/  IADD3 R4, R27, -c[0x0][0x20], RZ ;  /* 0x800008001b047a10 */ /* 0x000fe40007ffe0ff */
[----:B------:R-:W-:-:S03]  /*82b0*/  MOV R7, 0x0 ;  /* 0x0000000000077802 */ /* 0x000fc60000000f00 */
[----:B------:R1:W-:Y:S01]  /*82c0*/  STL.64 [R4], R2 ;  /* 0x0000000204007387 */ /* 0x0003e20000100a00 */
[----:B------:R-:W-:Y:S05]  /*82d0*/  RET.REL.NODEC R6 `(_ZN7cutlass13device_kernelIN5flash19enable_sm80_to_sm89INS1_16FlashAttnBwdSm80INS1_25CollectiveMainloopBwdSm80ILi2ELi2EN4cute5tupleIJNS5_1CILi128EEES8_NS7_ILi64EEEEEENS_10bfloat16_tEfNS_4arch4Sm80ELb0ELb1ELb1ELb0ELb1ELb0ELb0ELb0ELi2ELi4ELi4ELi4ELb0EEENS1_21CollectiveEpilogueBwdISA_SB_SD_Li256ELb0ELb0ELi2EEENS1_19SingleTileSchedulerILb0ELb0ELb0ELi128EEEEEEEEEvNT_6ParamsE) ;  /* 0xffff7d2006007950 */ /* 0x000fea0003c3ffff */
        .type           $_ZN7cutlass13device_kernelIN5flash19enable_sm80_to_sm89INS1_16FlashAttnBwdSm80INS1_25CollectiveMainloopBwdSm80ILi2ELi2EN4cute5tupleIJNS5_1CILi128EEES8_NS7_ILi64EEEEEENS_10bfloat16_tEfNS_4arch4Sm80ELb0ELb1ELb1ELb0ELb1ELb0ELb0ELb0ELi2ELi4ELi4ELi4ELb0EEENS1_21CollectiveEpilogueBwdISA_SB_SD_Li256ELb0ELb0ELi2EEENS1_19SingleTileSchedulerILb0ELb0ELb0ELi128EEEEEEEEEvNT_6ParamsE$_ZN4cute3eso3ESOILb1ELb0EJNS_14ComposedLayoutINS_7SwizzleILi3ELi3ELi3EEENS_1CILj0EEENS_6LayoutINS_5tupleIJNS8_IJNS8_IJNS5_ILi4EEENS5_ILi8EEEEEENS8_IJNS5_ILi2EEENS5_ILi1EEEEEEEEENS8_IJNS8_IJSC_SC_EEESB_EEEEEENS8_IJNS8_IJNS8_IJNS5_ILi128EEESD_EEENS8_IJSA_NS5_ILi0EEEEEEEEENS8_IJNS8_IJNS5_ILi64EEENS5_ILi512EEEEEENS8_IJNS5_ILi16EEENS5_ILi1024EEEEEEEEEEEEEEEENS_10ViewEngineINS_8smem_ptrIPN7cutlass10bfloat16_tEEEEEEEC2ERKSX_RKS14_,@function
        .size           $_ZN7cutlass13device_kernelIN5flash19enable_sm80_to_sm89INS1_16FlashAttnBwdSm80INS1_25CollectiveMainloopBwdSm80ILi2ELi2EN4cute5tupleIJNS5_1CILi128EEES8_NS7_ILi64EEEEEENS_10bfloat16_tEfNS_4arch4Sm80ELb0ELb1ELb1ELb0ELb1ELb0ELb0ELb0ELi2ELi4ELi4ELi4ELb0EEENS1_21CollectiveEpilogueBwdISA_SB_SD_Li256ELb0ELb0ELi2EEENS1_19SingleTileSchedulerILb0ELb0ELb0ELi128EEEEEEEEEvNT_6ParamsE$_ZN4cute3eso3ESOILb1ELb0EJNS_14ComposedLayoutINS_7SwizzleILi3ELi3ELi3EEENS_1CILj0EEENS_6LayoutINS_5tupleIJNS8_IJNS8_IJNS5_ILi4EEENS5_ILi8EEEEEENS8_IJNS5_ILi2EEENS5_ILi1EEEEEEEEENS8_IJNS8_IJSC_SC_EEESB_EEEEEENS8_IJNS8_IJNS8_IJNS5_ILi128EEESD_EEENS8_IJSA_NS5_ILi0EEEEEEEEENS8_IJNS8_IJNS5_ILi64EEENS5_ILi512EEEEEENS8_IJNS5_ILi16EEENS5_ILi1024EEEEEEEEEEEEEEEENS_10ViewEngineINS_8smem_ptrIPN7cutlass10bfloat16_tEEEEEEEC2ERKSX_RKS14_,($_ZN7cutlass13device_kernelIN5flash19enable_sm80_to_sm89INS1_16FlashAttnBwdSm80INS1_25CollectiveMainloopBwdSm80ILi2ELi2EN4cute5tupleIJNS5_1CILi128EEES8_NS7_ILi64EEEEEENS_10bfloat16_tEfNS_4arch4Sm80ELb0ELb1ELb1ELb0ELb1ELb0ELb0ELb0ELi2ELi4ELi4ELi4ELb0EEENS1_21CollectiveEpilogueBwdISA_SB_SD_Li256ELb0ELb0ELi2EEENS1_19SingleTileSchedulerILb0ELb0ELb0ELi128EEEEEEEEEvNT_6ParamsE$_ZN4cute3eso3ESOILb1ELb0EJNS_14ComposedLayoutINS_7SwizzleILi3ELi3ELi3EEENS_1CILj0EEENS_6LayoutINS_5tupleIJNS8_IJNS8_IJNS5_ILi4EEENS5_ILi8EEEEEENS8_IJS9_NS5_ILi1EEEEEEEEENS8_IJNS8_IJNS5_ILi2EEESF_SF_EEENS8_IJSF_S9_EEEEEEEEENS8_IJNS8_IJNS8_IJSF_NS5_ILi64EEEEEENS8_IJNS5_ILi1024EEENS5_ILi0EEEEEEEEENS8_IJNS8_IJSC_NS5_ILi512EEESA_EEENS8_IJNS5_ILi4096EEENS5_ILi16EEEEEEEEEEEEEEEENS_10ViewEngineINS_8smem_ptrIPN7cutlass10bfloat16_tEEEEEEEC2ERKSY_RKS15_ - $_ZN7cutlass13device_kernelIN5flash19enable_sm80_to_sm89INS1_16FlashAttnBwdSm80INS1_25CollectiveMainloopBwdSm80ILi2ELi2EN4cute5tupleIJNS5_1CILi128EEES8_NS7_ILi64EEEEEENS_10bfloat16_tEfNS_4arch4Sm80ELb0ELb1ELb1ELb0ELb1ELb0ELb0ELb0ELi2ELi4ELi4ELi4ELb0EEENS1_21CollectiveEpilogueBwdISA_SB_SD_Li256ELb0ELb0ELi2EEENS1_19SingleTileSchedulerILb0ELb0ELb0ELi128EEEEEEEEEvNT_6ParamsE$_ZN4cute3eso3ESOILb1ELb0EJNS_14ComposedLayoutINS_7SwizzleILi3ELi3ELi3EEENS_1CILj0EEENS_6LayoutINS_5tupleIJNS8_IJNS8_IJNS5_ILi4EEENS5_ILi8EEEEEENS8_IJNS5_ILi2EEENS5_ILi1EEEEEEEEENS8_IJNS8_IJSC_SC_EEESB_EEEEEENS8_IJNS8_IJNS8_IJNS5_ILi128EEESD_EEENS8_IJSA_NS5_ILi0EEEEEEEEENS8_IJNS8_IJNS5_ILi64EEENS5_ILi512EEEEEENS8_IJNS5_ILi16EEENS5_ILi1024EEEEEEEEEEEEEEEENS_10ViewEngineINS_8smem_ptrIPN7cutlass10bfloat16_tEEEEEEEC2ERKSX_RKS14_)
$_ZN7cutlass13device_kernelIN5flash19enable_sm80_to_sm89INS1_16FlashAttnBwdSm80INS1_25CollectiveMainloopBwdSm80ILi2ELi2EN4cute5tupleIJNS5_1CILi128EEES8_NS7_ILi64EEEEEENS_10bfloat16_tEfNS_4arch4Sm80ELb0ELb1ELb1ELb0ELb1ELb0ELb0ELb0ELi2ELi4ELi4ELi4ELb0EEENS1_21CollectiveEpilogueBwdISA_SB_SD_Li256ELb0ELb0ELi2EEENS1_19SingleTileSchedulerILb0ELb0ELb0ELi128EEEEEEEEEvNT_6ParamsE$_ZN4cute3eso3ESOILb1ELb0EJNS_14ComposedLayoutINS_7SwizzleILi3ELi3ELi3EEENS_1CILj0EEENS_6LayoutINS_5tupleIJNS8_IJNS8_IJNS5_ILi4EEENS5_ILi8EEEEEENS8_IJNS5_ILi2EEENS5_ILi1EEEEEEEEENS8_IJNS8_IJSC_SC_EEESB_EEEEEENS8_IJNS8_IJNS8_IJNS5_ILi128EEESD_EEENS8_IJSA_NS5_ILi0EEEEEEEEENS8_IJNS8_IJNS5_ILi64EEENS5_ILi512EEEEEENS8_IJNS5_ILi16EEENS5_ILi1024EEEEEEEEEEEEEEEENS_10ViewEngineINS_8smem_ptrIPN7cutlass10bfloat16_tEEEEEEEC2ERKSX_RKS14_:
[----:B------:R-:W-:Y:S02]  /*82e0*/  IADD3 R4, R27, -c[0x0][0x20], RZ ;  /* 0x800008001b047a10 */ /* 0x000fe40007ffe0ff */
[----:B------:R-:W-:-:S03]  /*82f0*/  MOV R7, 0x0 ;  /* 0x0000000000077802 */ /* 0x000fc60000000f00 */
[----:B------:R1:W-:Y:S01]  /*8300*/  STL.64 [R4], R2 ;  /* 0x0000000204007387 */ /* 0x0003e20000100a00 */
[----:B------:R-:W-:Y:S05]  /*8310*/  RET.REL.NODEC R6 `(_ZN7cutlass13device_kernelIN5flash19enable_sm80_to_sm89INS1_16FlashAttnBwdSm80INS1_25CollectiveMainloopBwdSm80ILi2ELi2EN4cute5tupleIJNS5_1CILi128EEES8_NS7_ILi64EEEEEENS_10bfloat16_tEfNS_4arch4Sm80ELb0ELb1ELb1ELb0ELb1ELb0ELb0ELb0ELi2ELi4ELi4ELi4ELb0EEENS1_21CollectiveEpilogueBwdISA_SB_SD_Li256ELb0ELb0ELi2EEENS1_19SingleTileSchedulerILb0ELb0ELb0ELi128EEEEEEEEEvNT_6ParamsE) ;  /* 0xffff7ce006007950 */ /* 0x000fea0003c3ffff */
        .type           $_ZN7cutlass13device_kernelIN5flash19enable_sm80_to_sm89INS1_16FlashAttnBwdSm80INS1_25CollectiveMainloopBwdSm80ILi2ELi2EN4cute5tupleIJNS5_1CILi128EEES8_NS7_ILi64EEEEEENS_10bfloat16_tEfNS_4arch4Sm80ELb0ELb1ELb1ELb0ELb1ELb0ELb0ELb0ELi2ELi4ELi4ELi4ELb0EEENS1_21CollectiveEpilogueBwdISA_SB_SD_Li256ELb0ELb0ELi2EEENS1_19SingleTileSchedulerILb0ELb0ELb0ELi128EEEEEEEEEvNT_6ParamsE$_ZN4cute3eso3ESOILb1ELb0EJNS_14ComposedLayoutINS_7SwizzleILi3ELi3ELi3EEENS_1CILj0EEENS_6LayoutINS_5tupleIJNS8_IJNS8_IJNS5_ILi4EEENS5_ILi8EEEEEENS8_IJS9_NS5_ILi1EEEEEEEEENS8_IJNS8_IJNS5_ILi2EEESF_SF_EEENS8_IJSF_S9_EEEEEEEEENS8_IJNS8_IJNS8_IJSF_NS5_ILi64EEEEEENS8_IJNS5_ILi1024EEENS5_ILi0EEEEEEEEENS8_IJNS8_IJSC_NS5_ILi512EEESA_EEENS8_IJNS5_ILi4096EEENS5_ILi16EEEEEEEEEEEEEEEENS_10ViewEngineINS_8smem_ptrIPN7cutlass10bfloat16_tEEEEEEEC2ERKSY_RKS15_,@function
        .size           $_ZN7cutlass13device_kernelIN5flash19enable_sm80_to_sm89INS1_16FlashAttnBwdSm80INS1_25CollectiveMainloopBwdSm80ILi2ELi2EN4cute5tupleIJNS5_1CILi128EEES8_NS7_ILi64EEEEEENS_10bfloat16_tEfNS_4arch4Sm80ELb0ELb1ELb1ELb0ELb1ELb0ELb0ELb0ELi2ELi4ELi4ELi4ELb0EEENS1_21CollectiveEpilogueBwdISA_SB_SD_Li256ELb0ELb0ELi2EEENS1_19SingleTileSchedulerILb0ELb0ELb0ELi128EEEEEEEEEvNT_6ParamsE$_ZN4cute3eso3ESOILb1ELb0EJNS_14ComposedLayoutINS_7SwizzleILi3ELi3ELi3EEENS_1CILj0EEENS_6LayoutINS_5tupleIJNS8_IJNS8_IJNS5_ILi4EEENS5_ILi8EEEEEENS8_IJS9_NS5_ILi1EEEEEEEEENS8_IJNS8_IJNS5_ILi2EEESF_SF_EEENS8_IJSF_S9_EEEEEEEEENS8_IJNS8_IJNS8_IJSF_NS5_ILi64EEEEEENS8_IJNS5_ILi1024EEENS5_ILi0EEEEEEEEENS8_IJNS8_IJSC_NS5_ILi512EEESA_EEENS8_IJNS5_ILi4096EEENS5_ILi16EEEEEEEEEEEEEEEENS_10ViewEngineINS_8smem_ptrIPN7cutlass10bfloat16_tEEEEEEEC2ERKSY_RKS15_,($_ZN7cutlass13device_kernelIN5flash19enable_sm80_to_sm89INS1_16FlashAttnBwdSm80INS1_25CollectiveMainloopBwdSm80ILi2ELi2EN4cute5tupleIJNS5_1CILi128EEES8_NS7_ILi64EEEEEENS_10bfloat16_tEfNS_4arch4Sm80ELb0ELb1ELb1ELb0ELb1ELb0ELb0ELb0ELi2ELi4ELi4ELi4ELb0EEENS1_21CollectiveEpilogueBwdISA_SB_SD_Li256ELb0ELb0ELi2EEENS1_19SingleTileSchedulerILb0ELb0ELb0ELi128EEEEEEEEEvNT_6ParamsE$_ZN4cute3eso3ESOILb1ELb0EJNS_1CILi0EEENS2_ILi1EEENS2_ILi512EEEiEEC2ERKS3_RKS4_RKS5_RKi - $_ZN7cutlass13device_kernelIN5flash19enable_sm80_to_sm89INS1_16FlashAttnBwdSm80INS1_25CollectiveMainloopBwdSm80ILi2ELi2EN4cute5tupleIJNS5_1CILi128EEES8_NS7_ILi64EEEEEENS_10bfloat16_tEfNS_4arch4Sm80ELb0ELb1ELb1ELb0ELb1ELb0ELb0ELb0ELi2ELi4ELi4ELi4ELb0EEENS1_21CollectiveEpilogueBwdISA_SB_SD_Li256ELb0ELb0ELi2EEENS1_19SingleTileSchedulerILb0ELb0ELb0ELi128EEEEEEEEEvNT_6ParamsE$_ZN4cute3eso3ESOILb1ELb0EJNS_14ComposedLayoutINS_7SwizzleILi3ELi3ELi3EEENS_1CILj0EEENS_6LayoutINS_5tupleIJNS8_IJNS8_IJNS5_ILi4EEENS5_ILi8EEEEEENS8_IJS9_NS5_ILi1EEEEEEEEENS8_IJNS8_IJNS5_ILi2EEESF_SF_EEENS8_IJSF_S9_EEEEEEEEENS8_IJNS8_IJNS8_IJSF_NS5_ILi64EEEEEENS8_IJNS5_ILi1024EEENS5_ILi0EEEEEEEEENS8_IJNS8_IJSC_NS5_ILi512EEESA_EEENS8_IJNS5_ILi4096EEENS5_ILi16EEEEEEEEEEEEEEEENS_10ViewEngineINS_8smem_ptrIPN7cutlass10bfloat16_tEEEEEEEC2ERKSY_RKS15_)
$_ZN7cutlass13device_kernelIN5flash19enable_sm80_to_sm89INS1_16FlashAttnBwdSm80INS1_25CollectiveMainloopBwdSm80ILi2ELi2EN4cute5tupleIJNS5_1CILi128EEES8_NS7_ILi64EEEEEENS_10bfloat16_tEfNS_4arch4Sm80ELb0ELb1ELb1ELb0ELb1ELb0ELb0ELb0ELi2ELi4ELi4ELi4ELb0EEENS1_21CollectiveEpilogueBwdISA_SB_SD_Li256ELb0ELb0ELi2EEENS1_19SingleTileSchedulerILb0ELb0ELb0ELi128EEEEEEEEEvNT_6ParamsE$_ZN4cute3eso3ESOILb1ELb0EJNS_14ComposedLayoutINS_7SwizzleILi3ELi3ELi3EEENS_1CILj0EEENS_6LayoutINS_5tupleIJNS8_IJNS8_IJNS5_ILi4EEENS5_ILi8EEEEEENS8_IJS9_NS5_ILi1EEEEEEEEENS8_IJNS8_IJNS5_ILi2EEESF_SF_EEENS8_IJSF_S9_EEEEEEEEENS8_IJNS8_IJNS8_IJSF_NS5_ILi64EEEEEENS8_IJNS5_ILi1024EEENS5_ILi0EEEEEEEEENS8_IJNS8_IJSC_NS5_ILi512EEESA_EEENS8_IJNS5_ILi4096EEENS5_ILi16EEEEEEEEEEEEEEEENS_10ViewEngineINS_8smem_ptrIPN7cutlass10bfloat16_tEEEEEEEC2ERKSY_RKS15_:
[----:B------:R-:W-:Y:S02]  /*8320*/  IADD3 R4, R27, -c[0x0][0x20], RZ ;  /* 0x800008001b047a10 */ /* 0x000fe40007ffe0ff */
[----:B------:R-:W-:-:S03]  /*8330*/  MOV R7, 0x0 ;  /* 0x0000000000077802 */ /* 0x000fc60000000f00 */
[----:B------:R1:W-:Y:S01]  /*8340*/  STL.64 [R4], R2 ;  /* 0x0000000204007387 */ /* 0x0003e20000100a00 */
[----:B------:R-:W-:Y:S05]  /*8350*/  RET.REL.NODEC R6 `(_ZN7cutlass13device_kernelIN5flash19enable_sm80_to_sm89INS1_16FlashAttnBwdSm80INS1_25CollectiveMainloopBwdSm80ILi2ELi2EN4cute5tupleIJNS5_1CILi128EEES8_NS7_ILi64EEEEEENS_10bfloat16_tEfNS_4arch4Sm80ELb0ELb1ELb1ELb0ELb1ELb0ELb0ELb0ELi2ELi4ELi4ELi4ELb0EEENS1_21CollectiveEpilogueBwdISA_SB_SD_Li256ELb0ELb0ELi2EEENS1_19SingleTileSchedulerILb0ELb0ELb0ELi128EEEEEEEEEvNT_6ParamsE) ;  /* 0xffff7ca006007950 */ /* 0x000fea0003c3ffff */
        .type           $_ZN7cutlass13device_kernelIN5flash19enable_sm80_to_sm89INS1_16FlashAttnBwdSm80INS1_25CollectiveMainloopBwdSm80ILi2ELi2EN4cute5tupleIJNS5_1CILi128EEES8_NS7_ILi64EEEEEENS_10bfloat16_tEfNS_4arch4Sm80ELb0ELb1ELb1ELb0ELb1ELb0ELb0ELb0ELi2ELi4ELi4ELi4ELb0EEENS1_21CollectiveEpilogueBwdISA_SB_SD_Li256ELb0ELb0ELi2EEENS1_19SingleTileSchedulerILb0ELb0ELb0ELi128EEEEEEEEEvNT_6ParamsE$_ZN4cute3eso3ESOILb1ELb0EJNS_1CILi0EEENS2_ILi1EEENS2_ILi512EEEiEEC2ERKS3_RKS4_RKS5_RKi,@function
        .size           $_ZN7cutlass13device_kernelIN5flash19enable_sm80_to_sm89INS1_16FlashAttnBwdSm80INS1_25CollectiveMainloopBwdSm80ILi2ELi2EN4cute5tupleIJNS5_1CILi128EEES8_NS7_ILi64EEEEEENS_10bfloat16_tEfNS_4arch4Sm80ELb0ELb1ELb1ELb0ELb1ELb0ELb0ELb0ELi2ELi4ELi4ELi4ELb0EEENS1_21CollectiveEpilogueBwdISA_SB_SD_Li256ELb0ELb0ELi2EEENS1_19SingleTileSchedulerILb0ELb0ELb0ELi128EEEEEEEEEvNT_6ParamsE$_ZN4cute3eso3ESOILb1ELb0EJNS_1CILi0EEENS2_ILi1EEENS2_ILi512EEEiEEC2ERKS3_RKS4_RKS5_RKi,($_ZN7cutlass13device_kernelIN5flash19enable_sm80_to_sm89INS1_16FlashAttnBwdSm80INS1_25CollectiveMainloopBwdSm80ILi2ELi2EN4cute5tupleIJNS5_1CILi128EEES8_NS7_ILi64EEEEEENS_10bfloat16_tEfNS_4arch4Sm80ELb0ELb1ELb1ELb0ELb1ELb0ELb0ELb0ELi2ELi4ELi4ELi4ELb0EEENS1_21CollectiveEpilogueBwdISA_SB_SD_Li256ELb0ELb0ELi2EEENS1_19SingleTileSchedulerILb0ELb0ELb0ELi128EEEEEEEEEvNT_6ParamsE$_ZN4cute3eso3ESOILb1ELb0EJNS_1CILi0EEENS2_ILi1EEENS2_ILi512EEEiNS2_ILi4096EEEiNS2_ILi8192EEEEEC2ERKS3_RKS4_RKS5_RKiRKS6_SG_RKS7_ - $_ZN7cutlass13device_kernelIN5flash19enable_sm80_to_sm89INS1_16FlashAttnBwdSm80INS1_25CollectiveMainloopBwdSm80ILi2ELi2EN4cute5tupleIJNS5_1CILi128EEES8_NS7_ILi64EEEEEENS_10bfloat16_tEfNS_4arch4Sm80ELb0ELb1ELb1ELb0ELb1ELb0ELb0ELb0ELi2ELi4ELi4ELi4ELb0EEENS1_21CollectiveEpilogueBwdISA_SB_SD_Li256ELb0ELb0ELi2EEENS1_19SingleTileSchedulerILb0ELb0ELb0ELi128EEEEEEEEEvNT_6ParamsE$_ZN4cute3eso3ESOILb1ELb0EJNS_1CILi0EEENS2_ILi1EEENS2_ILi512EEEiEEC2ERKS3_RKS4_RKS5_RKi)
$_ZN7cutlass13device_kernelIN5flash19enable_sm80_to_sm89INS1_16FlashAttnBwdSm80INS1_25CollectiveMainloopBwdSm80ILi2ELi2EN4cute5tupleIJNS5_1CILi128EEES8_NS7_ILi64EEEEEENS_10bfloat16_tEfNS_4arch4Sm80ELb0ELb1ELb1ELb0ELb1ELb0ELb0ELb0ELi2ELi4ELi4ELi4ELb0EEENS1_21CollectiveEpilogueBwdISA_SB_SD_Li256ELb0ELb0ELi2EEENS1_19SingleTileSchedulerILb0ELb0ELb0ELi128EEEEEEEEEvNT_6ParamsE$_ZN4cute3eso3ESOILb1ELb0EJNS_1CILi0EEENS2_ILi1EEENS2_ILi512EEEiEEC2ERKS3_RKS4_RKS5_RKi:
[----:B------:R-:W-:Y:S02]  /*8360*/  IADD3 R2, R2, -c[0x0][0x20], RZ ;  /* 0x8000080002027a10 */ /* 0x000fe40007ffe0ff */
[----:B------:R-:W-:-:S03]  /*8370*/  MOV R9, 0x0 ;  /* 0x0000000000097802 */ /* 0x000fc60000000f00 */
[----:B------:R1:W-:Y:S01]  /*8380*/  STL [R2], R3 ;  /* 0x0000000302007387 */ /* 0x0003e20000100800 */
[----:B------:R-:W-:Y:S05]  /*8390*/  RET.REL.NODEC R8 `(_ZN7cutlass13device_kernelIN5flash19enable_sm80_to_sm89INS1_16FlashAttnBwdSm80INS1_25CollectiveMainloopBwdSm80ILi2ELi2EN4cute5tupleIJNS5_1CILi128EEES8_NS7_ILi64EEEEEENS_10bfloat16_tEfNS_4arch4Sm80ELb0ELb1ELb1ELb0ELb1ELb0ELb0ELb0ELi2ELi4ELi4ELi4ELb0EEENS1_21CollectiveEpilogueBwdISA_SB_SD_Li256ELb0ELb0ELi2EEENS1_19SingleTileSchedulerILb0ELb0ELb0ELi128EEEEEEEEEvNT_6ParamsE) ;  /* 0xffff7c6008007950 */ /* 0x000fea0003c3ffff */
        .type           $_ZN7cutlass13device_kernelIN5flash19enable_sm80_to_sm89INS1_16FlashAttnBwdSm80INS1_25CollectiveMainloopBwdSm80ILi2ELi2EN4cute5tupleIJNS5_1CILi128EEES8_NS7_ILi64EEEEEENS_10bfloat16_tEfNS_4arch4Sm80ELb0ELb1ELb1ELb0ELb1ELb0ELb0ELb0ELi2ELi4ELi4ELi4ELb0EEENS1_21CollectiveEpilogueBwdISA_SB_SD_Li256ELb0ELb0ELi2EEENS1_19SingleTileSchedulerILb0ELb0ELb0ELi128EEEEEEEEEvNT_6ParamsE$_ZN4cute3eso3ESOILb1ELb0EJNS_1CILi0EEENS2_ILi1EEENS2_ILi512EEEiNS2_ILi4096EEEiNS2_ILi8192EEEEEC2ERKS3_RKS4_RKS5_RKiRKS6_SG_RKS7_,@function
        .size           $_ZN7cutlass13device_kernelIN5flash19enable_sm80_to_sm89INS1_16FlashAttnBwdSm80INS1_25CollectiveMainloopBwdSm80ILi2ELi2EN4cute5tupleIJNS5_1CILi128EEES8_NS7_ILi64EEEEEENS_10bfloat16_tEfNS_4arch4Sm80ELb0ELb1ELb1ELb0ELb1ELb0ELb0ELb0ELi2ELi4ELi4ELi4ELb0EEENS1_21CollectiveEpilogueBwdISA_SB_SD_Li256ELb0ELb0ELi2EEENS1_19SingleTileSchedulerILb0ELb0ELb0ELi128EEEEEEEEEvNT_6ParamsE$_ZN4cute3eso3ESOILb1ELb0EJNS_1CILi0EEENS2_ILi1EEENS2_ILi512EEEiNS2_ILi4096EEEiNS2_ILi8192EEEEEC2ERKS3_RKS4_RKS5_RKiRKS6_SG_RKS7_,($_ZN7cutlass13device_kernelIN5flash19enable_sm80_to_sm89INS1_16FlashAttnBwdSm80INS1_25CollectiveMainloopBwdSm80ILi2ELi2EN4cute5tupleIJNS5_1CILi128EEES8_NS7_ILi64EEEEEENS_10bfloat16_tEfNS_4arch4Sm80ELb0ELb1ELb1ELb0ELb1ELb0ELb0ELb0ELi2ELi4ELi4ELi4ELb0EEENS1_21CollectiveEpilogueBwdISA_SB_SD_Li256ELb0ELb0ELi2EEENS1_19SingleTileSchedulerILb0ELb0ELb0ELi128EEEEEEEEEvNT_6ParamsE$_ZN4cute3eso3ESOILb1ELb0EJNS_1CILi0EEENS_5tupleIJNS2_ILi1EEENS2_ILi256EEEiEEEEEC2ERKS3_RKS7_ - $_ZN7cutlass13device_kernelIN5flash19enable_sm80_to_sm89INS1_16FlashAttnBwdSm80INS1_25CollectiveMainloopBwdSm80ILi2ELi2EN4cute5tupleIJNS5_1CILi128EEES8_NS7_ILi64EEEEEENS_10bfloat16_tEfNS_4arch4Sm80ELb0ELb1ELb1ELb0ELb1ELb0ELb0ELb0ELi2ELi4ELi4ELi4ELb0EEENS1_21CollectiveEpilogueBwdISA_SB_SD_Li256ELb0ELb0ELi2EEENS1_19SingleTileSchedulerILb0ELb0ELb0ELi128EEEEEEEEEvNT_6ParamsE$_ZN4cute3eso3ESOILb1ELb0EJNS_1CILi0EEENS2_ILi1EEENS2_ILi512EEEiNS2_ILi4096EEEiNS2_ILi8192EEEEEC2ERKS3_RKS4_RKS5_RKiRKS6_SG_RKS7_)
$_ZN7cutlass13device_kernelIN5flash19enable_sm80_to_sm89INS1_16FlashAttnBwdSm80INS1_25CollectiveMainloopBwdSm80ILi2ELi2EN4cute5tupleIJNS5_1CILi128EEES8_NS7_ILi64EEEEEENS_10bfloat16_tEfNS_4arch4Sm80ELb0ELb1ELb1ELb0ELb1ELb0ELb0ELb0ELi2ELi4ELi4ELi4ELb0EEENS1_21CollectiveEpilogueBwdISA_SB_SD_Li256ELb0ELb0ELi2EEENS1_19SingleTileSchedulerILb0ELb0ELb0ELi128EEEEEEEEEvNT_6ParamsE$_ZN4cute3eso3ESOILb1ELb0EJNS_1CILi0EEENS2_ILi1EEENS2_ILi512EEEiNS2_ILi4096EEEiNS2_ILi8192EEEEEC2ERKS3_RKS4_RKS5_RKiRKS6_SG_RKS7_:
[----:B------:R-:W-:Y:S02]  /*83a0*/  IADD3 R3, R3, -c[0x0][0x20], RZ ;  /* 0x8000080003037a10 */ /* 0x000fe40007ffe0ff */
[----:B------:R-:W-:-:S03]  /*83b0*/  IADD3 R2, R58, -c[0x0][0x20], RZ ;  /* 0x800008003a027a10 */ /* 0x000fc60007ffe0ff */
[----:B------:R1:W-:Y:S04]  /*83c0*/  STL [R3], R10 ;  /* 0x0000000a03007387 */ /* 0x0003e80000100800 */
[----:B------:R-:W2:Y:S01]  /*83d0*/  LDL R2, [R2] ;  /* 0x0000000002027983 */ /* 0x000ea20000100800 */
[----:B------:R-:W-:-:S03]  /*83e0*/  IMAD.MOV.U32 R9, RZ, RZ, 0x0 ;  /* 0x00000000ff097424 */ /* 0x000fc600078e00ff */
[----:B--2---:R1:W-:Y:S01]  /*83f0*/  STL [R3+0x4], R2 ;  /* 0x0000040203007387 */ /* 0x0043e20000100800 */
[----:B------:R-:W-:Y:S05]  /*8400*/  RET.REL.NODEC R8 `(_ZN7cutlass13device_kernelIN5flash19enable_sm80_to_sm89INS1_16FlashAttnBwdSm80INS1_25CollectiveMainloopBwdSm80ILi2ELi2EN4cute5tupleIJNS5_1CILi128EEES8_NS7_ILi64EEEEEENS_10bfloat16_tEfNS_4arch4Sm80ELb0ELb1ELb1ELb0ELb1ELb0ELb0ELb0ELi2ELi4ELi4ELi4ELb0EEENS1_21CollectiveEpilogueBwdISA_SB_SD_Li256ELb0ELb0ELi2EEENS1_19SingleTileSchedulerILb0ELb0ELb0ELi128EEEEEEEEEvNT_6ParamsE) ;  /* 0xffff7bf008007950 */ /* 0x000fea0003c3ffff */
        .type           $_ZN7cutlass13device_kernelIN5flash19enable_sm80_to_sm89INS1_16FlashAttnBwdSm80INS1_25CollectiveMainloopBwdSm80ILi2ELi2EN4cute5tupleIJNS5_1CILi128EEES8_NS7_ILi64EEEEEENS_10bfloat16_tEfNS_4arch4Sm80ELb0ELb1ELb1ELb0ELb1ELb0ELb0ELb0ELi2ELi4ELi4ELi4ELb0EEENS1_21CollectiveEpilogueBwdISA_SB_SD_Li256ELb0ELb0ELi2EEENS1_19SingleTileSchedulerILb0ELb0ELb0ELi128EEEEEEEEEvNT_6ParamsE$_ZN4cute3eso3ESOILb1ELb0EJNS_1CILi0EEENS_5tupleIJNS2_ILi1EEENS2_ILi256EEEiEEEEEC2ERKS3_RKS7_,@function
        .size           $_ZN7cutlass13device_kernelIN5flash19enable_sm80_to_sm89INS1_16FlashAttnBwdSm80INS1_25CollectiveMainloopBwdSm80ILi2ELi2EN4cute5tupleIJNS5_1CILi128EEES8_NS7_ILi64EEEEEENS_10bfloat16_tEfNS_4arch4Sm80ELb0ELb1ELb1ELb0ELb1ELb0ELb0ELb0ELi2ELi4ELi4ELi4ELb0EEENS1_21CollectiveEpilogueBwdISA_SB_SD_Li256ELb0ELb0ELi2EEENS1_19SingleTileSchedulerILb0ELb0ELb0ELi128EEEEEEEEEvNT_6ParamsE$_ZN4cute3eso3ESOILb1ELb0EJNS_1CILi0EEENS_5tupleIJNS2_ILi1EEENS2_ILi256EEEiEEEEEC2ERKS3_RKS7_,($_ZN7cutlass13device_kernelIN5flash19enable_sm80_to_sm89INS1_16FlashAttnBwdSm80INS1_25CollectiveMainloopBwdSm80ILi2ELi2EN4cute5tupleIJNS5_1CILi128EEES8_NS7_ILi64EEEEEENS_10bfloat16_tEfNS_4arch4Sm80ELb0ELb1ELb1ELb0ELb1ELb0ELb0ELb0ELi2ELi4ELi4ELi4ELb0EEENS1_21CollectiveEpilogueBwdISA_SB_SD_Li256ELb0ELb0ELi2EEENS1_19SingleTileSchedulerILb0ELb0ELb0ELi128EEEEEEEEEvNT_6ParamsE$_ZN4cute3eso3ESOILb1ELb0EJNS_1CILi0EEEiEEC2ERKS3_RKi - $_ZN7cutlass13device_kernelIN5flash19enable_sm80_to_sm89INS1_16FlashAttnBwdSm80INS1_25CollectiveMainloopBwdSm80ILi2ELi2EN4cute5tupleIJNS5_1CILi128EEES8_NS7_ILi64EEEEEENS_10bfloat16_tEfNS_4arch4Sm80ELb0ELb1ELb1ELb0ELb1ELb0ELb0ELb0ELi2ELi4ELi4ELi4ELb0EEENS1_21CollectiveEpilogueBwdISA_SB_SD_Li256ELb0ELb0ELi2EEENS1_19SingleTileSchedulerILb0ELb0ELb0ELi128EEEEEEEEEvNT_6ParamsE$_ZN4cute3eso3ESOILb1ELb0EJNS_1CILi0EEENS_5tupleIJNS2_ILi1EEENS2_ILi256EEEiEEEEEC2ERKS3_RKS7_)
$_ZN7cutlass13device_kernelIN5flash19enable_sm80_to_sm89INS1_16FlashAttnBwdSm80INS1_25CollectiveMainloopBwdSm80ILi2ELi2EN4cute5tupleIJNS5_1CILi128EEES8_NS7_ILi64EEEEEENS_10bfloat16_tEfNS_4arch4Sm80ELb0ELb1ELb1ELb0ELb1ELb0ELb0ELb0ELi2ELi4ELi4ELi4ELb0EEENS1_21CollectiveEpilogueBwdISA_SB_SD_Li256ELb0ELb0ELi2EEENS1_19SingleTileSchedulerILb0ELb0ELb0ELi128EEEEEEEEEvNT_6ParamsE$_ZN4cute3eso3ESOILb1ELb0EJNS_1CILi0EEENS_5tupleIJNS2_ILi1EEENS2_ILi256EEEiEEEEEC2ERKS3_RKS7_:
[----:B------:R-:W-:Y:S02]  /*8410*/  IADD3 R3, R10, -c[0x0][0x20], RZ ;  /* 0x800008000a037a10 */ /* 0x000fe40007ffe0ff */
[----:B------:R-:W-:-:S03]  /*8420*/  MOV R5, 0x0 ;  /* 0x0000000000057802 */ /* 0x000fc60000000f00 */
[----:B------:R1:W-:Y:S01]  /*8430*/  STL [R3], R2 ;  /* 0x0000000203007387 */ /* 0x0003e20000100800 */
[----:B------:R-:W-:Y:S05]  /*8440*/  RET.REL.NODEC R4 `(_ZN7cutlass13device_kernelIN5flash19enable_sm80_to_sm89INS1_16FlashAttnBwdSm80INS1_25CollectiveMainloopBwdSm80ILi2ELi2EN4cute5tupleIJNS5_1CILi128EEES8_NS7_ILi64EEEEEENS_10bfloat16_tEfNS_4arch4Sm80ELb0ELb1ELb1ELb0ELb1ELb0ELb0ELb0ELi2ELi4ELi4ELi4ELb0EEENS1_21CollectiveEpilogueBwdISA_SB_SD_Li256ELb0ELb0ELi2EEENS1_19SingleTileSchedulerILb0ELb0ELb0ELi128EEEEEEEEEvNT_6ParamsE) ;  /* 0xffff7bb004007950 */ /* 0x000fea0003c3ffff */
        .type           $_ZN7cutlass13device_kernelIN5flash19enable_sm80_to_sm89INS1_16FlashAttnBwdSm80INS1_25CollectiveMainloopBwdSm80ILi2ELi2EN4cute5tupleIJNS5_1CILi128EEES8_NS7_ILi64EEEEEENS_10bfloat16_tEfNS_4arch4Sm80ELb0ELb1ELb1ELb0ELb1ELb0ELb0ELb0ELi2ELi4ELi4ELi4ELb0EEENS1_21CollectiveEpilogueBwdISA_SB_SD_Li256ELb0ELb0ELi2EEENS1_19SingleTileSchedulerILb0ELb0ELb0ELi128EEEEEEEEEvNT_6ParamsE$_ZN4cute3eso3ESOILb1ELb0EJNS_1CILi0EEEiEEC2ERKS3_RKi,@function
        .size           $_ZN7cutlass13device_kernelIN5flash19enable_sm80_to_sm89INS1_16FlashAttnBwdSm80INS1_25CollectiveMainloopBwdSm80ILi2ELi2EN4cute5tupleIJNS5_1CILi128EEES8_NS7_ILi64EEEEEENS_10bfloat16_tEfNS_4arch4Sm80ELb0ELb1ELb1ELb0ELb1ELb0ELb0ELb0ELi2ELi4ELi4ELi4ELb0EEENS1_21CollectiveEpilogueBwdISA_SB_SD_Li256ELb0ELb0ELi2EEENS1_19SingleTileSchedulerILb0ELb0ELb0ELi128EEEEEEEEEvNT_6ParamsE$_ZN4cute3eso3ESOILb1ELb0EJNS_1CILi0EEEiEEC2ERKS3_RKi,($_ZN7cutlass13device_kernelIN5flash19enable_sm80_to_sm89INS1_16FlashAttnBwdSm80INS1_25CollectiveMainloopBwdSm80ILi2ELi2EN4cute5tupleIJNS5_1CILi128EEES8_NS7_ILi64EEEEEENS_10bfloat16_tEfNS_4arch4Sm80ELb0ELb1ELb1ELb0ELb1ELb0ELb0ELb0ELi2ELi4ELi4ELi4ELb0EEENS1_21CollectiveEpilogueBwdISA_SB_SD_Li256ELb0ELb0ELi2EEENS1_19SingleTileSchedulerILb0ELb0ELb0ELi128EEEEEEEEEvNT_6ParamsE$_ZN4cute3eso3ESOILb1ELb0EJNS_1CILi0EEEiS3_EEC2ERKS3_RKiS6_ - $_ZN7cutlass13device_kernelIN5flash19enable_sm80_to_sm89INS1_16FlashAttnBwdSm80INS1_25CollectiveMainloopBwdSm80ILi2ELi2EN4cute5tupleIJNS5_1CILi128EEES8_NS7_ILi64EEEEEENS_10bfloat16_tEfNS_4arch4Sm80ELb0ELb1ELb1ELb0ELb1ELb0ELb0ELb0ELi2ELi4ELi4ELi4ELb0EEENS1_21CollectiveEpilogueBwdISA_SB_SD_Li256ELb0ELb0ELi2EEENS1_19SingleTileSchedulerILb0ELb0ELb0ELi128EEEEEEEEEvNT_6ParamsE$_ZN4cute3eso3ESOILb1ELb0EJNS_1CILi0EEEiEEC2ERKS3_RKi)
$_ZN7cutlass13device_kernelIN5flash19enable_sm80_to_sm89INS1_16FlashAttnBwdSm80INS1_25CollectiveMainloopBwdSm80ILi2ELi2EN4cute5tupleIJNS5_1CILi128EEES8_NS7_ILi64EEEEEENS_10bfloat16_tEfNS_4arch4Sm80ELb0ELb1ELb1ELb0ELb1ELb0ELb0ELb0ELi2ELi4ELi4ELi4ELb0EEENS1_21CollectiveEpilogueBwdISA_SB_SD_Li256ELb0ELb0ELi2EEENS1_19SingleTileSchedulerILb0ELb0ELb0ELi128EEEEEEEEEvNT_6ParamsE$_ZN4cute3eso3ESOILb1ELb0EJNS_1CILi0EEEiEEC2ERKS3_RKi:
[----:B------:R-:W-:Y:S01]  /*8450*/  IADD3 R2, R7, -c[0x0][0x20], RZ ;  /* 0x8000080007027a10 */ /* 0x000fe20007ffe0ff */
[----:B------:R-:W-:Y:S01]  /*8460*/  IMAD.MOV.U32 R10, RZ, RZ, R6 ;  /* 0x000000ffff0a7224 */ /* 0x000fe200078e0006 */
[----:B------:R-:W-:-:S03]  /*8470*/  MOV R11, 0x0 ;  /* 0x00000000000b7802 */ /* 0x000fc60000000f00 */
[----:B------:R1:W-:Y:S01]  /*8480*/  STL [R2], R3 ;  /* 0x0000000302007387 */ /* 0x0003e20000100800 */
[----:B------:R-:W-:Y:S05]  /*8490*/  RET.REL.NODEC R10 `(_ZN7cutlass13device_kernelIN5flash19enable_sm80_to_sm89INS1_16FlashAttnBwdSm80INS1_25CollectiveMainloopBwdSm80ILi2ELi2EN4cute5tupleIJNS5_1CILi128EEES8_NS7_ILi64EEEEEENS_10bfloat16_tEfNS_4arch4Sm80ELb0ELb1ELb1ELb0ELb1ELb0ELb0ELb0ELi2ELi4ELi4ELi4ELb0EEENS1_21CollectiveEpilogueBwdISA_SB_SD_Li256ELb0ELb0ELi2EEENS1_19SingleTileSchedulerILb0ELb0ELb0ELi128EEEEEEEEEvNT_6ParamsE) ;  /* 0xffff7b600a007950 */ /* 0x000fea0003c3ffff */
        .type           $_ZN7cutlass13device_kernelIN5flash19enable_sm80_to_sm89INS1_16FlashAttnBwdSm80INS1_25CollectiveMainloopBwdSm80ILi2ELi2EN4cute5tupleIJNS5_1CILi128EEES8_NS7_ILi64EEEEEENS_10bfloat16_tEfNS_4arch4Sm80ELb0ELb1ELb1ELb0ELb1ELb0ELb0ELb0ELi2ELi4ELi4ELi4ELb0EEENS1_21CollectiveEpilogueBwdISA_SB_SD_Li256ELb0ELb0ELi2EEENS1_19SingleTileSchedulerILb0ELb0ELb0ELi128EEEEEEEEEvNT_6ParamsE$_ZN4cute3eso3ESOILb1ELb0EJNS_1CILi0EEEiS3_EEC2ERKS3_RKiS6_,@function
        .size           $_ZN7cutlass13device_kernelIN5flash19enable_sm80_to_sm89INS1_16FlashAttnBwdSm80INS1_25CollectiveMainloopBwdSm80ILi2ELi2EN4cute5tupleIJNS5_1CILi128EEES8_NS7_ILi64EEEEEENS_10bfloat16_tEfNS_4arch4Sm80ELb0ELb1ELb1ELb0ELb1ELb0ELb0ELb0ELi2ELi4ELi4ELi4ELb0EEENS1_21CollectiveEpilogueBwdISA_SB_SD_Li256ELb0ELb0ELi2EEENS1_19SingleTileSchedulerILb0ELb0ELb0ELi128EEEEEEEEEvNT_6ParamsE$_ZN4cute3eso3ESOILb1ELb0EJNS_1CILi0EEEiS3_EEC2ERKS3_RKiS6_,($_ZN7cutlass13device_kernelIN5flash19enable_sm80_to_sm89INS1_16FlashAttnBwdSm80INS1_25CollectiveMainloopBwdSm80ILi2ELi2EN4cute5tupleIJNS5_1CILi128EEES8_NS7_ILi64EEEEEENS_10bfloat16_tEfNS_4arch4Sm80ELb0ELb1ELb1ELb0ELb1ELb0ELb0ELb0ELi2ELi4ELi4ELi4ELb0EEENS1_21CollectiveEpilogueBwdISA_SB_SD_Li256ELb0ELb0ELi2EEENS1_19SingleTileSchedulerILb0ELb0ELb0ELi128EEEEEEEEEvNT_6ParamsE$_ZN4cute3eso3ESOILb1ELb0EJNS_1CILi1024EEENS_5tupleIJiiEEEEEC2ERKS3_RKS5_ - $_ZN7cutlass13device_kernelIN5flash19enable_sm80_to_sm89INS1_16FlashAttnBwdSm80INS1_25CollectiveMainloopBwdSm80ILi2ELi2EN4cute5tupleIJNS5_1CILi128EEES8_NS7_ILi64EEEEEENS_10bfloat16_tEfNS_4arch4Sm80ELb0ELb1ELb1ELb0ELb1ELb0ELb0ELb0ELi2ELi4ELi4ELi4ELb0EEENS1_21CollectiveEpilogueBwdISA_SB_SD_Li256ELb0ELb0ELi2EEENS1_19SingleTileSchedulerILb0ELb0ELb0ELi128EEEEEEEEEvNT_6ParamsE$_ZN4cute3eso3ESOILb1ELb0EJNS_1CILi0EEEiS3_EEC2ERKS3_RKiS6_)
$_ZN7cutlass13device_kernelIN5flash19enable_sm80_to_sm89INS1_16FlashAttnBwdSm80INS1_25CollectiveMainloopBwdSm80ILi2ELi2EN4cute5tupleIJNS5_1CILi128EEES8_NS7_ILi64EEEEEENS_10bfloat16_tEfNS_4arch4Sm80ELb0ELb1ELb1ELb0ELb1ELb0ELb0ELb0ELi2ELi4ELi4ELi4ELb0EEENS1_21CollectiveEpilogueBwdISA_SB_SD_Li256ELb0ELb0ELi2EEENS1_19SingleTileSchedulerILb0ELb0ELb0ELi128EEEEEEEEEvNT_6ParamsE$_ZN4cute3eso3ESOILb1ELb0EJNS_1CILi0EEEiS3_EEC2ERKS3_RKiS6_:
[----:B------:R-:W-:Y:S01]  /*84a0*/  IADD3 R2, R83, -c[0x0][0x20], RZ ;  /* 0x8000080053027a10 */ /* 0x000fe20007ffe0ff */
[----:B------:R-:W-:Y:S01]  /*84b0*/  IMAD.MOV.U32 R4, RZ, RZ, R6 ;  /* 0x000000ffff047224 */ /* 0x000fe200078e0006 */
[----:B------:R-:W-:-:S03]  /*84c0*/  MOV R5, 0x0 ;  /* 0x0000000000057802 */ /* 0x000fc60000000f00 */
[----:B------:R1:W-:Y:S01]  /*84d0*/  STL [R2], R3 ;  /* 0x0000000302007387 */ /* 0x0003e20000100800 */
[----:B------:R-:W-:Y:S05]  /*84e0*/  RET.REL.NODEC R4 `(_ZN7cutlass13device_kernelIN5flash19enable_sm80_to_sm89INS1_16FlashAttnBwdSm80INS1_25CollectiveMainloopBwdSm80ILi2ELi2EN4cute5tupleIJNS5_1CILi128EEES8_NS7_ILi64EEEEEENS_10bfloat16_tEfNS_4arch4Sm80ELb0ELb1ELb1ELb0ELb1ELb0ELb0ELb0ELi2ELi4ELi4ELi4ELb0EEENS1_21CollectiveEpilogueBwdISA_SB_SD_Li256ELb0ELb0ELi2EEENS1_19SingleTileSchedulerILb0ELb0ELb0ELi128EEEEEEEEEvNT_6ParamsE) ;  /* 0xffff7b1004007950 */ /* 0x000fea0003c3ffff */
        .type           $_ZN7cutlass13device_kernelIN5flash19enable_sm80_to_sm89INS1_16FlashAttnBwdSm80INS1_25CollectiveMainloopBwdSm80ILi2ELi2EN4cute5tupleIJNS5_1CILi128EEES8_NS7_ILi64EEEEEENS_10bfloat16_tEfNS_4arch4Sm80ELb0ELb1ELb1ELb0ELb1ELb0ELb0ELb0ELi2ELi4ELi4ELi4ELb0EEENS1_21CollectiveEpilogueBwdISA_SB_SD_Li256ELb0ELb0ELi2EEENS1_19SingleTileSchedulerILb0ELb0ELb0ELi128EEEEEEEEEvNT_6ParamsE$_ZN4cute3eso3ESOILb1ELb0EJNS_1CILi1024EEENS_5tupleIJiiEEEEEC2ERKS3_RKS5_,@function
        .size           $_ZN7cutlass13device_kernelIN5flash19enable_sm80_to_sm89INS1_16FlashAttnBwdSm80INS1_25CollectiveMainloopBwdSm80ILi2ELi2EN4cute5tupleIJNS5_1CILi128EEES8_NS7_ILi64EEEEEENS_10bfloat16_tEfNS_4arch4Sm80ELb0ELb1ELb1ELb0ELb1ELb0ELb0ELb0ELi2ELi4ELi4ELi4ELb0EEENS1_21CollectiveEpilogueBwdISA_SB_SD_Li256ELb0ELb0ELi2EEENS1_19SingleTileSchedulerILb0ELb0ELb0ELi128EEEEEEEEEvNT_6ParamsE$_ZN4cute3eso3ESOILb1ELb0EJNS_1CILi1024EEENS_5tupleIJiiEEEEEC2ERKS3_RKS5_,($_ZN7cutlass13device_kernelIN5flash19enable_sm80_to_sm89INS1_16FlashAttnBwdSm80INS1_25CollectiveMainloopBwdSm80ILi2ELi2EN4cute5tupleIJNS5_1CILi128EEES8_NS7_ILi64EEEEEENS_10bfloat16_tEfNS_4arch4Sm80ELb0ELb1ELb1ELb0ELb1ELb0ELb0ELb0ELi2ELi4ELi4ELi4ELb0EEENS1_21CollectiveEpilogueBwdISA_SB_SD_Li256ELb0ELb0ELi2EEENS1_19SingleTileSchedulerILb0ELb0ELb0ELi128EEEEEEEEEvNT_6ParamsE$_ZN4cute3eso3ESOILb1ELb0EJNS_1CILi1024EEEiiEEC2ERKS3_RKiS8_ - $_ZN7cutlass13device_kernelIN5flash19enable_sm80_to_sm89INS1_16FlashAttnBwdSm80INS1_25CollectiveMainloopBwdSm80ILi2ELi2EN4cute5tupleIJNS5_1CILi128EEES8_NS7_ILi64EEEEEENS_10bfloat16_tEfNS_4arch4Sm80ELb0ELb1ELb1ELb0ELb1ELb0ELb0ELb0ELi2ELi4ELi4ELi4ELb0EEENS1_21CollectiveEpilogueBwdISA_SB_SD_Li256ELb0ELb0ELi2EEENS1_19SingleTileSchedulerILb0ELb0ELb0ELi128EEEEEEEEEvNT_6ParamsE$_ZN4cute3eso3ESOILb1ELb0EJNS_1CILi1024EEENS_5tupleIJiiEEEEEC2ERKS3_RKS5_)
$_ZN7cutlass13device_kernelIN5flash19enable_sm80_to_sm89INS1_16FlashAttnBwdSm80INS1_25CollectiveMainloopBwdSm80ILi2ELi2EN4cute5tupleIJNS5_1CILi128EEES8_NS7_ILi64EEEEEENS_10bfloat16_tEfNS_4arch4Sm80ELb0ELb1ELb1ELb0ELb1ELb0ELb0ELb0ELi2ELi4ELi4ELi4ELb0EEENS1_21CollectiveEpilogueBwdISA_SB_SD_Li256ELb0ELb0ELi2EEENS1_19SingleTileSchedulerILb0ELb0ELb0ELi128EEEEEEEEEvNT_6ParamsE$_ZN4cute3eso3ESOILb1ELb0EJNS_1CILi1024EEENS_5tupleIJiiEEEEEC2ERKS3_RKS5_:
[----:B------:R-:W-:Y:S02]  /*84f0*/  IADD3 R2, R2, -c[0x0][0x20], RZ ;  /* 0x8000080002027a10 */ /* 0x000fe40007ffe0ff */
[----:B------:R-:W-:-:S03]  /*8500*/  MOV R7, 0x0 ;  /* 0x0000000000077802 */ /* 0x000fc60000000f00 */
[----:B------:R1:W-:Y:S04]  /*8510*/  STL [R2], R5 ;  /* 0x0000000502007387 */ /* 0x0003e80000100800 */
[----:B------:R1:W-:Y:S01]  /*8520*/  STL [R2+0x4], R3 ;  /* 0x0000040302007387 */ /* 0x0003e20000100800 */
[----:B------:R-:W-:Y:S05]  /*8530*/  RET.REL.NODEC R6 `(_ZN7cutlass13device_kernelIN5flash19enable_sm80_to_sm89INS1_16FlashAttnBwdSm80INS1_25CollectiveMainloopBwdSm80ILi2ELi2EN4cute5tupleIJNS5_1CILi128EEES8_NS7_ILi64EEEEEENS_10bfloat16_tEfNS_4arch4Sm80ELb0ELb1ELb1ELb0ELb1ELb0ELb0ELb0ELi2ELi4ELi4ELi4ELb0EEENS1_21CollectiveEpilogueBwdISA_SB_SD_Li256ELb0ELb0ELi2EEENS1_19SingleTileSchedulerILb0ELb0ELb0ELi128EEEEEEEEEvNT_6ParamsE) ;  /* 0xffff7ac006007950 */ /* 0x000fea0003c3ffff */
        .type           $_ZN7cutlass13device_kernelIN5flash19enable_sm80_to_sm89INS1_16FlashAttnBwdSm80INS1_25CollectiveMainloopBwdSm80ILi2ELi2EN4cute5tupleIJNS5_1CILi128EEES8_NS7_ILi64EEEEEENS_10bfloat16_tEfNS_4arch4Sm80ELb0ELb1ELb1ELb0ELb1ELb0ELb0ELb0ELi2ELi4ELi4ELi4ELb0EEENS1_21CollectiveEpilogueBwdISA_SB_SD_Li256ELb0ELb0ELi2EEENS1_19SingleTileSchedulerILb0ELb0ELb0ELi128EEEEEEEEEvNT_6ParamsE$_ZN4cute3eso3ESOILb1ELb0EJNS_1CILi1024EEEiiEEC2ERKS3_RKiS8_,@function
        .size           $_ZN7cutlass13device_kernelIN5flash19enable_sm80_to_sm89INS1_16FlashAttnBwdSm80INS1_25CollectiveMainloopBwdSm80ILi2ELi2EN4cute5tupleIJNS5_1CILi128EEES8_NS7_ILi64EEEEEENS_10bfloat16_tEfNS_4arch4Sm80ELb0ELb1ELb1ELb0ELb1ELb0ELb0ELb0ELi2ELi4ELi4ELi4ELb0EEENS1_21CollectiveEpilogueBwdISA_SB_SD_Li256ELb0ELb0ELi2EEENS1_19SingleTileSchedulerILb0ELb0ELb0ELi128EEEEEEEEEvNT_6ParamsE$_ZN4cute3eso3ESOILb1ELb0EJNS_1CILi1024EEEiiEEC2ERKS3_RKiS8_,($_ZN7cutlass13device_kernelIN5flash19enable_sm80_to_sm89INS1_16FlashAttnBwdSm80INS1_25CollectiveMainloopBwdSm80ILi2ELi2EN4cute5tupleIJNS5_1CILi128EEES8_NS7_ILi64EEEEEENS_10bfloat16_tEfNS_4arch4Sm80ELb0ELb1ELb1ELb0ELb1ELb0ELb0ELb0ELi2ELi4ELi4ELi4ELb0EEENS1_21CollectiveEpilogueBwdISA_SB_SD_Li256ELb0ELb0ELi2EEENS1_19SingleTileSchedulerILb0ELb0ELb0ELi128EEEEEEEEEvNT_6ParamsE$_ZN4cute3eso3ESOILb1ELb0EJNS_1CILi1EEENS2_ILi256EEEiEEC2ERKS3_RKS4_RKi - $_ZN7cutlass13device_kernelIN5flash19enable_sm80_to_sm89INS1_16FlashAttnBwdSm80INS1_25CollectiveMainloopBwdSm80ILi2ELi2EN4cute5tupleIJNS5_1CILi128EEES8_NS7_ILi64EEEEEENS_10bfloat16_tEfNS_4arch4Sm80ELb0ELb1ELb1ELb0ELb1ELb0ELb0ELb0ELi2ELi4ELi4ELi4ELb0EEENS1_21CollectiveEpilogueBwdISA_SB_SD_Li256ELb0ELb0ELi2EEENS1_19SingleTileSchedulerILb0ELb0ELb0ELi128EEEEEEEEEvNT_6ParamsE$_ZN4cute3eso3ESOILb1ELb0EJNS_1CILi1024EEEiiEEC2ERKS3_RKiS8_)
$_ZN7cutlass13device_kernelIN5flash19enable_sm80_to_sm89INS1_16FlashAttnBwdSm80INS1_25CollectiveMainloopBwdSm80ILi2ELi2EN4cute5tupleIJNS5_1CILi128EEES8_NS7_ILi64EEEEEENS_10bfloat16_tEfNS_4arch4Sm80ELb0ELb1ELb1ELb0ELb1ELb0ELb0ELb0ELi2ELi4ELi4ELi4ELb0EEENS1_21CollectiveEpilogueBwdISA_SB_SD_Li256ELb0ELb0ELi2EEENS1_19SingleTileSchedulerILb0ELb0ELb0ELi128EEEEEEEEEvNT_6ParamsE$_ZN4cute3eso3ESOILb1ELb0EJNS_1CILi1024EEEiiEEC2ERKS3_RKiS8_:
[----:B------:R-:W-:Y:S02]  /*8540*/  IADD3 R3, R3, -c[0x0][0x20], RZ ;  /* 0x8000080003037a10 */ /* 0x000fe40007ffe0ff */
[----:B------:R-:W-:-:S03]  /*8550*/  IADD3 R2, R2, -c[0x0][0x20], RZ ;  /* 0x8000080002027a10 */ /* 0x000fc60007ffe0ff */
[----:B------:R1:W-:Y:S04]  /*8560*/  STL [R3], R8 ;  /* 0x0000000803007387 */ /* 0x0003e80000100800 */
[----:B------:R-:W2:Y:S01]  /*8570*/  LDL R2, [R2] ;  /* 0x0000000002027983 */ /* 0x000ea20000100800 */
[----:B------:R-:W-:-:S03]  /*8580*/  IMAD.MOV.U32 R7, RZ, RZ, 0x0 ;  /* 0x00000000ff077424 */ /* 0x000fc600078e00ff */
[----:B--2---:R1:W-:Y:S01]  /*8590*/  STL [R3+0x4], R2 ;  /* 0x0000040203007387 */ /* 0x0043e20000100800 */
[----:B------:R-:W-:Y:S05]  /*85a0*/  RET.REL.NODEC R6 `(_ZN7cutlass13device_kernelIN5flash19enable_sm80_to_sm89INS1_16FlashAttnBwdSm80INS1_25CollectiveMainloopBwdSm80ILi2ELi2EN4cute5tupleIJNS5_1CILi128EEES8_NS7_ILi64EEEEEENS_10bfloat16_tEfNS_4arch4Sm80ELb0ELb1ELb1ELb0ELb1ELb0ELb0ELb0ELi2ELi4ELi4ELi4ELb0EEENS1_21CollectiveEpilogueBwdISA_SB_SD_Li256ELb0ELb0ELi2EEENS1_19SingleTileSchedulerILb0ELb0ELb0ELi128EEEEEEEEEvNT_6ParamsE) ;  /* 0xffff7a5006007950 */ /* 0x000fea0003c3ffff */
        .type           $_ZN7cutlass13device_kernelIN5flash19enable_sm80_to_sm89INS1_16FlashAttnBwdSm80INS1_25CollectiveMainloopBwdSm80ILi2ELi2EN4cute5tupleIJNS5_1CILi128EEES8_NS7_ILi64EEEEEENS_10bfloat16_tEfNS_4arch4Sm80ELb0ELb1ELb1ELb0ELb1ELb0ELb0ELb0ELi2ELi4ELi4ELi4ELb0EEENS1_21CollectiveEpilogueBwdISA_SB_SD_Li256ELb0ELb0ELi2EEENS1_19SingleTileSchedulerILb0ELb0ELb0ELi128EEEEEEEEEvNT_6ParamsE$_ZN4cute3eso3ESOILb1ELb0EJNS_1CILi1EEENS2_ILi256EEEiEEC2ERKS3_RKS4_RKi,@function
        .size           $_ZN7cutlass13device_kernelIN5flash19enable_sm80_to_sm89INS1_16FlashAttnBwdSm80INS1_25CollectiveMainloopBwdSm80ILi2ELi2EN4cute5tupleIJNS5_1CILi128EEES8_NS7_ILi64EEEEEENS_10bfloat16_tEfNS_4arch4Sm80ELb0ELb1ELb1ELb0ELb1ELb0ELb0ELb0ELi2ELi4ELi4ELi4ELb0EEENS1_21CollectiveEpilogueBwdISA_SB_SD_Li256ELb0ELb0ELi2EEENS1_19SingleTileSchedulerILb0ELb0ELb0ELi128EEEEEEEEEvNT_6ParamsE$_ZN4cute3eso3ESOILb1ELb0EJNS_1CILi1EEENS2_ILi256EEEiEEC2ERKS3_RKS4_RKi,($_ZN7cutlass13device_kernelIN5flash19enable_sm80_to_sm89INS1_16FlashAttnBwdSm80INS1_25CollectiveMainloopBwdSm80ILi2ELi2EN4cute5tupleIJNS5_1CILi128EEES8_NS7_ILi64EEEEEENS_10bfloat16_tEfNS_4arch4Sm80ELb0ELb1ELb1ELb0ELb1ELb0ELb0ELb0ELi2ELi4ELi4ELi4ELb0EEENS1_21CollectiveEpilogueBwdISA_SB_SD_Li256ELb0ELb0ELi2EEENS1_19SingleTileSchedulerILb0ELb0ELb0ELi128EEEEEEEEEvNT_6ParamsE$_ZN4cute3eso3ESOILb1ELb0EJNS_1CILi1EEENS2_ILi512EEEiEEC2ERKS3_RKS4_RKi - $_ZN7cutlass13device_kernelIN5flash19enable_sm80_to_sm89INS1_16FlashAttnBwdSm80INS1_25CollectiveMainloopBwdSm80ILi2ELi2EN4cute5tupleIJNS5_1CILi128EEES8_NS7_ILi64EEEEEENS_10bfloat16_tEfNS_4arch4Sm80ELb0ELb1ELb1ELb0ELb1ELb0ELb0ELb0ELi2ELi4ELi4ELi4ELb0EEENS1_21CollectiveEpilogueBwdISA_SB_SD_Li256ELb0ELb0ELi2EEENS1_19SingleTileSchedulerILb0ELb0ELb0ELi128EEEEEEEEEvNT_6ParamsE$_ZN4cute3eso3ESOILb1ELb0EJNS_1CILi1EEENS2_ILi256EEEiEEC2ERKS3_RKS4_RKi)
$_ZN7cutlass13device_kernelIN5flash19enable_sm80_to_sm89INS1_16FlashAttnBwdSm80INS1_25CollectiveMainloopBwdSm80ILi2ELi2EN4cute5tupleIJNS5_1CILi128EEES8_NS7_ILi64EEEEEENS_10bfloat16_tEfNS_4arch4Sm80ELb0ELb1ELb1ELb0ELb1ELb0ELb0ELb0ELi2ELi4ELi4ELi4ELb0EEENS1_21CollectiveEpilogueBwdISA_SB_SD_Li256ELb0ELb0ELi2EEENS1_19SingleTileSchedulerILb0ELb0ELb0ELi128EEEEEEEEEvNT_6ParamsE$_ZN4cute3eso3ESOILb1ELb0EJNS_1CILi1EEENS2_ILi256EEEiEEC2ERKS3_RKS4_RKi:
[----:B------:R-:W-:Y:S02]  /*85b0*/  IADD3 R37, R37, -c[0x0][0x20], RZ ;  /* 0x8000080025257a10 */ /* 0x000fe40007ffe0ff */
[----:B------:R-:W-:-:S03]  /*85c0*/  MOV R5, 0x0 ;  /* 0x0000000000057802 */ /* 0x000fc60000000f00 */
[----:B------:R1:W-:Y:S01]  /*85d0*/  STL [R37], R2 ;  /* 0x0000000225007387 */ /* 0x0003e20000100800 */
[----:B------:R-:W-:Y:S05]  /*85e0*/  RET.REL.NODEC R4 `(_ZN7cutlass13device_kernelIN5flash19enable_sm80_to_sm89INS1_16FlashAttnBwdSm80INS1_25CollectiveMainloopBwdSm80ILi2ELi2EN4cute5tupleIJNS5_1CILi128EEES8_NS7_ILi64EEEEEENS_10bfloat16_tEfNS_4arch4Sm80ELb0ELb1ELb1ELb0ELb1ELb0ELb0ELb0ELi2ELi4ELi4ELi4ELb0EEENS1_21CollectiveEpilogueBwdISA_SB_SD_Li256ELb0ELb0ELi2EEENS1_19SingleTileSchedulerILb0ELb0ELb0ELi128EEEEEEEEEvNT_6ParamsE) ;  /* 0xffff7a1004007950 */ /* 0x000fea0003c3ffff */
        .type           $_ZN7cutlass13device_kernelIN5flash19enable_sm80_to_sm89INS1_16FlashAttnBwdSm80INS1_25CollectiveMainloopBwdSm80ILi2ELi2EN4cute5tupleIJNS5_1CILi128EEES8_NS7_ILi64EEEEEENS_10bfloat16_tEfNS_4arch4Sm80ELb0ELb1ELb1ELb0ELb1ELb0ELb0ELb0ELi2ELi4ELi4ELi4ELb0EEENS1_21CollectiveEpilogueBwdISA_SB_SD_Li256ELb0ELb0ELi2EEENS1_19SingleTileSchedulerILb0ELb0ELb0ELi128EEEEEEEEEvNT_6ParamsE$_ZN4cute3eso3ESOILb1ELb0EJNS_1CILi1EEENS2_ILi512EEEiEEC2ERKS3_RKS4_RKi,@function
        .size           $_ZN7cutlass13device_kernelIN5flash19enable_sm80_to_sm89INS1_16FlashAttnBwdSm80INS1_25CollectiveMainloopBwdSm80ILi2ELi2EN4cute5tupleIJNS5_1CILi128EEES8_NS7_ILi64EEEEEENS_10bfloat16_tEfNS_4arch4Sm80ELb0ELb1ELb1ELb0ELb1ELb0ELb0ELb0ELi2ELi4ELi4ELi4ELb0EEENS1_21CollectiveEpilogueBwdISA_SB_SD_Li256ELb0ELb0ELi2EEENS1_19SingleTileSchedulerILb0ELb0ELb0ELi128EEEEEEEEEvNT_6ParamsE$_ZN4cute3eso3ESOILb1ELb0EJNS_1CILi1EEENS2_ILi512EEEiEEC2ERKS3_RKS4_RKi,($_ZN7cutlass13device_kernelIN5flash19enable_sm80_to_sm89INS1_16FlashAttnBwdSm80INS1_25CollectiveMainloopBwdSm80ILi2ELi2EN4cute5tupleIJNS5_1CILi128EEES8_NS7_ILi64EEEEEENS_10bfloat16_tEfNS_4arch4Sm80ELb0ELb1ELb1ELb0ELb1ELb0ELb0ELb0ELi2ELi4ELi4ELi4ELb0EEENS1_21CollectiveEpilogueBwdISA_SB_SD_Li256ELb0ELb0ELi2EEENS1_19SingleTileSchedulerILb0ELb0ELb0ELi128EEEEEEEEEvNT_6ParamsE$_ZN4cute3eso3ESOILb1ELb0EJNS_1CILi1EEENS2_ILi8EEEiiNS2_ILi64EEEiNS2_ILi144EEENS2_ILi288EEENS2_ILi512EEEEEC2ERKS3_RKS4_RKiSF_RKS5_SF_RKS6_RKS7_RKS8_ - $_ZN7cutlass13device_kernelIN5flash19enable_sm80_to_sm89INS1_16FlashAttnBwdSm80INS1_25CollectiveMainloopBwdSm80ILi2ELi2EN4cute5tupleIJNS5_1CILi128EEES8_NS7_ILi64EEEEEENS_10bfloat16_tEfNS_4arch4Sm80ELb0ELb1ELb1ELb0ELb1ELb0ELb0ELb0ELi2ELi4ELi4ELi4ELb0EEENS1_21CollectiveEpilogueBwdISA_SB_SD_Li256ELb0ELb0ELi2EEENS1_19SingleTileSchedulerILb0ELb0ELb0ELi128EEEEEEEEEvNT_6ParamsE$_ZN4cute3eso3ESOILb1ELb0EJNS_1CILi1EEENS2_ILi512EEEiEEC2ERKS3_RKS4_RKi)
$_ZN7cutlass13device_kernelIN5flash19enable_sm80_to_sm89INS1_16FlashAttnBwdSm80INS1_25CollectiveMainloopBwdSm80ILi2ELi2EN4cute5tupleIJNS5_1CILi128EEES8_NS7_ILi64EEEEEENS_10bfloat16_tEfNS_4arch4Sm80ELb0ELb1ELb1ELb0ELb1ELb0ELb0ELb0ELi2ELi4ELi4ELi4ELb0EEENS1_21CollectiveEpilogueBwdISA_SB_SD_Li256ELb0ELb0ELi2EEENS1_19SingleTileSchedulerILb0ELb0ELb0ELi128EEEEEEEEEvNT_6ParamsE$_ZN4cute3eso3ESOILb1ELb0EJNS_1CILi1EEENS2_ILi512EEEiEEC2ERKS3_RKS4_RKi:
[----:B------:R-:W-:Y:S01]  /*85f0*/  IADD3 R92, R92, -c[0x0][0x20], RZ ;  /* 0x800008005c5c7a10 */ /* 0x000fe20007ffe0ff */
[----:B------:R-:W-:Y:S01]  /*8600*/  IMAD.MOV.U32 R4, RZ, RZ, R2 ;  /* 0x000000ffff047224 */ /* 0x000fe200078e0002 */
[----:B------:R-:W-:-:S03]  /*8610*/  MOV R5, 0x0 ;  /* 0x0000000000057802 */ /* 0x000fc60000000f00 */
[----:B------:R1:W-:Y:S01]  /*8620*/  STL [R92], R3 ;  /* 0x000000035c007387 */ /* 0x0003e20000100800 */
[----:B------:R-:W-:Y:S05]  /*8630*/  RET.REL.NODEC R4 `(_ZN7cutlass13device_kernelIN5flash19enable_sm80_to_sm89INS1_16FlashAttnBwdSm80INS1_25CollectiveMainloopBwdSm80ILi2ELi2EN4cute5tupleIJNS5_1CILi128EEES8_NS7_ILi64EEEEEENS_10bfloat16_tEfNS_4arch4Sm80ELb0ELb1ELb1ELb0ELb1ELb0ELb0ELb0ELi2ELi4ELi4ELi4ELb0EEENS1_21CollectiveEpilogueBwdISA_SB_SD_Li256ELb0ELb0ELi2EEENS1_19SingleTileSchedulerILb0ELb0ELb0ELi128EEEEEEEEEvNT_6ParamsE) ;  /* 0xffff79c004007950 */ /* 0x000fea0003c3ffff */
        .type           $_ZN7cutlass13device_kernelIN5flash19enable_sm80_to_sm89INS1_16FlashAttnBwdSm80INS1_25CollectiveMainloopBwdSm80ILi2ELi2EN4cute5tupleIJNS5_1CILi128EEES8_NS7_ILi64EEEEEENS_10bfloat16_tEfNS_4arch4Sm80ELb0ELb1ELb1ELb0ELb1ELb0ELb0ELb0ELi2ELi4ELi4ELi4ELb0EEENS1_21CollectiveEpilogueBwdISA_SB_SD_Li256ELb0ELb0ELi2EEENS1_19SingleTileSchedulerILb0ELb0ELb0ELi128EEEEEEEEEvNT_6ParamsE$_ZN4cute3eso3ESOILb1ELb0EJNS_1CILi1EEENS2_ILi8EEEiiNS2_ILi64EEEiNS2_ILi144EEENS2_ILi288EEENS2_ILi512EEEEEC2ERKS3_RKS4_RKiSF_RKS5_SF_RKS6_RKS7_RKS8_,@function
        .size           $_ZN7cutlass13device_kernelIN5flash19enable_sm80_to_sm89INS1_16FlashAttnBwdSm80INS1_25CollectiveMainloopBwdSm80ILi2ELi2EN4cute5tupleIJNS5_1CILi128EEES8_NS7_ILi64EEEEEENS_10bfloat16_tEfNS_4arch4Sm80ELb0ELb1ELb1ELb0ELb1ELb0ELb0ELb0ELi2ELi4ELi4ELi4ELb0EEENS1_21CollectiveEpilogueBwdISA_SB_SD_Li256ELb0ELb0ELi2EEENS1_19SingleTileSchedulerILb0ELb0ELb0ELi128EEEEEEEEEvNT_6ParamsE$_ZN4cute3eso3ESOILb1ELb0EJNS_1CILi1EEENS2_ILi8EEEiiNS2_ILi64EEEiNS2_ILi144EEENS2_ILi288EEENS2_ILi512EEEEEC2ERKS3_RKS4_RKiSF_RKS5_SF_RKS6_RKS7_RKS8_,($_ZN7cutlass13device_kernelIN5flash19enable_sm80_to_sm89INS1_16FlashAttnBwdSm80INS1_25CollectiveMainloopBwdSm80ILi2ELi2EN4cute5tupleIJNS5_1CILi128EEES8_NS7_ILi64EEEEEENS_10bfloat16_tEfNS_4arch4Sm80ELb0ELb1ELb1ELb0ELb1ELb0ELb0ELb0ELi2ELi4ELi4ELi4ELb0EEENS1_21CollectiveEpilogueBwdISA_SB_SD_Li256ELb0ELb0ELi2EEENS1_19SingleTileSchedulerILb0ELb0ELb0ELi128EEEEEEEEEvNT_6ParamsE$_ZN4cute3eso3ESOILb1ELb0EJNS_1CILi1EEENS_5tupleIJNS2_ILi8EEEiiEEENS2_ILi64EEENS4_IJiNS2_ILi144EEENS2_ILi288EEEEEENS2_ILi512EEEEEC2ERKS3_RKS6_RKS7_RKSA_RKSB_ - $_ZN7cutlass13device_kernelIN5flash19enable_sm80_to_sm89INS1_16FlashAttnBwdSm80INS1_25CollectiveMainloopBwdSm80ILi2ELi2EN4cute5tupleIJNS5_1CILi128EEES8_NS7_ILi64EEEEEENS_10bfloat16_tEfNS_4arch4Sm80ELb0ELb1ELb1ELb0ELb1ELb0ELb0ELb0ELi2ELi4ELi4ELi4ELb0EEENS1_21CollectiveEpilogueBwdISA_SB_SD_Li256ELb0ELb0ELi2EEENS1_19SingleTileSchedulerILb0ELb0ELb0ELi128EEEEEEEEEvNT_6ParamsE$_ZN4cute3eso3ESOILb1ELb0EJNS_1CILi1EEENS2_ILi8EEEiiNS2_ILi64EEEiNS2_ILi144EEENS2_ILi288EEENS2_ILi512EEEEEC2ERKS3_RKS4_RKiSF_RKS5_SF_RKS6_RKS7_RKS8_)
$_ZN7cutlass13device_kernelIN5flash19enable_sm80_to_sm89INS1_16FlashAttnBwdSm80INS1_25CollectiveMainloopBwdSm80ILi2ELi2EN4cute5tupleIJNS5_1CILi128EEES8_NS7_ILi64EEEEEENS_10bfloat16_tEfNS_4arch4Sm80ELb0ELb1ELb1ELb0ELb1ELb0ELb0ELb0ELi2ELi4ELi4ELi4ELb0EEENS1_21CollectiveEpilogueBwdISA_SB_SD_Li256ELb0ELb0ELi2EEENS1_19SingleTileSchedulerILb0ELb0ELb0ELi128EEEEEEEEEvNT_6ParamsE$_ZN4cute3eso3ESOILb1ELb0EJNS_1CILi1EEENS2_ILi8EEEiiNS2_ILi64EEEiNS2_ILi144EEENS2_ILi288EEENS2_ILi512EEEEEC2ERKS3_RKS4_RKiSF_RKS5_SF_RKS6_RKS7_RKS8_:
        /* <DEDUP_REMOVED lines=10> */
        .type           $_ZN7cutlass13device_kernelIN5flash19enable_sm80_to_sm89INS1_16FlashAttnBwdSm80INS1_25CollectiveMainloopBwdSm80ILi2ELi2EN4cute5tupleIJNS5_1CILi128EEES8_NS7_ILi64EEEEEENS_10bfloat16_tEfNS_4arch4Sm80ELb0ELb1ELb1ELb0ELb1ELb0ELb0ELb0ELi2ELi4ELi4ELi4ELb0EEENS1_21CollectiveEpilogueBwdISA_SB_SD_Li256ELb0ELb0ELi2EEENS1_19SingleTileSchedulerILb0ELb0ELb0ELi128EEEEEEEEEvNT_6ParamsE$_ZN4cute3eso3ESOILb1ELb0EJNS_1CILi1EEENS_5tupleIJNS2_ILi8EEEiiEEENS2_ILi64EEENS4_IJiNS2_ILi144EEENS2_ILi288EEEEEENS2_ILi512EEEEEC2ERKS3_RKS6_RKS7_RKSA_RKSB_,@function
        .size           $_ZN7cutlass13device_kernelIN5flash19enable_sm80_to_sm89INS1_16FlashAttnBwdSm80INS1_25CollectiveMainloopBwdSm80ILi2ELi2EN4cute5tupleIJNS5_1CILi128EEES8_NS7_ILi64EEEEEENS_10bfloat16_tEfNS_4arch4Sm80ELb0ELb1ELb1ELb0ELb1ELb0ELb0ELb0ELi2ELi4ELi4ELi4ELb0EEENS1_21CollectiveEpilogueBwdISA_SB_SD_Li256ELb0ELb0ELi2EEENS1_19SingleTileSchedulerILb0ELb0ELb0ELi128EEEEEEEEEvNT_6ParamsE$_ZN4cute3eso3ESOILb1ELb0EJNS_1CILi1EEENS_5tupleIJNS2_ILi8EEEiiEEENS2_ILi64EEENS4_IJiNS2_ILi144EEENS2_ILi288EEEEEENS2_ILi512EEEEEC2ERKS3_RKS6_RKS7_RKSA_RKSB_,($_ZN7cutlass13device_kernelIN5flash19enable_sm80_to_sm89INS1_16FlashAttnBwdSm80INS1_25CollectiveMainloopBwdSm80ILi2ELi2EN4cute5tupleIJNS5_1CILi128EEES8_NS7_ILi64EEEEEENS_10bfloat16_tEfNS_4arch4Sm80ELb0ELb1ELb1ELb0ELb1ELb0ELb0ELb0ELi2ELi4ELi4ELi4ELb0EEENS1_21CollectiveEpilogueBwdISA_SB_SD_Li256ELb0ELb0ELi2EEENS1_19SingleTileSchedulerILb0ELb0ELb0ELi128EEEEEEEEEvNT_6ParamsE$_ZN4cute3eso3ESOILb1ELb0EJNS_1CILi1EEENS_5tupleIJiiiEEENS2_ILi64EEENS4_IJNS2_ILi72EEENS2_ILi144EEENS2_ILi288EEEEEENS2_ILi512EEEEEC2ERKS3_RKS5_RKS6_RKSA_RKSB_ - $_ZN7cutlass13device_kernelIN5flash19enable_sm80_to_sm89INS1_16FlashAttnBwdSm80INS1_25CollectiveMainloopBwdSm80ILi2ELi2EN4cute5tupleIJNS5_1CILi128EEES8_NS7_ILi64EEEEEENS_10bfloat16_tEfNS_4arch4Sm80ELb0ELb1ELb1ELb0ELb1ELb0ELb0ELb0ELi2ELi4ELi4ELi4ELb0EEENS1_21CollectiveEpilogueBwdISA_SB_SD_Li256ELb0ELb0ELi2EEENS1_19SingleTileSchedulerILb0ELb0ELb0ELi128EEEEEEEEEvNT_6ParamsE$_ZN4cute3eso3ESOILb1ELb0EJNS_1CILi1EEENS_5tupleIJNS2_ILi8EEEiiEEENS2_ILi64EEENS4_IJiNS2_ILi144EEENS2_ILi288EEEEEENS2_ILi512EEEEEC2ERKS3_RKS6_RKS7_RKSA_RKSB_)
$_ZN7cutlass13device_kernelIN5flash19enable_sm80_to_sm89INS1_16FlashAttnBwdSm80INS1_25CollectiveMainloopBwdSm80ILi2ELi2EN4cute5tupleIJNS5_1CILi128EEES8_NS7_ILi64EEEEEENS_10bfloat16_tEfNS_4arch4Sm80ELb0ELb1ELb1ELb0ELb1ELb0ELb0ELb0ELi2ELi4ELi4ELi4ELb0EEENS1_21CollectiveEpilogueBwdISA_SB_SD_Li256ELb0ELb0ELi2EEENS1_19SingleTileSchedulerILb0ELb0ELb0ELi128EEEEEEEEEvNT_6ParamsE$_ZN4cute3eso3ESOILb1ELb0EJNS_1CILi1EEENS_5tupleIJNS2_ILi8EEEiiEEENS2_ILi64EEENS4_IJiNS2_ILi144EEENS2_ILi288EEEEEENS2_ILi512EEEEEC2ERKS3_RKS6_RKS7_RKSA_RKSB_:
        /* <DEDUP_REMOVED lines=8> */
        .type           $_ZN7cutlass13device_kernelIN5flash19enable_sm80_to_sm89INS1_16FlashAttnBwdSm80INS1_25CollectiveMainloopBwdSm80ILi2ELi2EN4cute5tupleIJNS5_1CILi128EEES8_NS7_ILi64EEEEEENS_10bfloat16_tEfNS_4arch4Sm80ELb0ELb1ELb1ELb0ELb1ELb0ELb0ELb0ELi2ELi4ELi4ELi4ELb0EEENS1_21CollectiveEpilogueBwdISA_SB_SD_Li256ELb0ELb0ELi2EEENS1_19SingleTileSchedulerILb0ELb0ELb0ELi128EEEEEEEEEvNT_6ParamsE$_ZN4cute3eso3ESOILb1ELb0EJNS_1CILi1EEENS_5tupleIJiiiEEENS2_ILi64EEENS4_IJNS2_ILi72EEENS2_ILi144EEENS2_ILi288EEEEEENS2_ILi512EEEEEC2ERKS3_RKS5_RKS6_RKSA_RKSB_,@function
        .size           $_ZN7cutlass13device_kernelIN5flash19enable_sm80_to_sm89INS1_16FlashAttnBwdSm80INS1_25CollectiveMainloopBwdSm80ILi2ELi2EN4cute5tupleIJNS5_1CILi128EEES8_NS7_ILi64EEEEEENS_10bfloat16_tEfNS_4arch4Sm80ELb0ELb1ELb1ELb0ELb1ELb0ELb0ELb0ELi2ELi4ELi4ELi4ELb0EEENS1_21CollectiveEpilogueBwdISA_SB_SD_Li256ELb0ELb0ELi2EEENS1_19SingleTileSchedulerILb0ELb0ELb0ELi128EEEEEEEEEvNT_6ParamsE$_ZN4cute3eso3ESOILb1ELb0EJNS_1CILi1EEENS_5tupleIJiiiEEENS2_ILi64EEENS4_IJNS2_ILi72EEENS2_ILi144EEENS2_ILi288EEEEEENS2_ILi512EEEEEC2ERKS3_RKS5_RKS6_RKSA_RKSB_,($_ZN7cutlass13device_kernelIN5flash19enable_sm80_to_sm89INS1_16FlashAttnBwdSm80INS1_25CollectiveMainloopBwdSm80ILi2ELi2EN4cute5tupleIJNS5_1CILi128EEES8_NS7_ILi64EEEEEENS_10bfloat16_tEfNS_4arch4Sm80ELb0ELb1ELb1ELb0ELb1ELb0ELb0ELb0ELi2ELi4ELi4ELi4ELb0EEENS1_21CollectiveEpilogueBwdISA_SB_SD_Li256ELb0ELb0ELi2EEENS1_19SingleTileSchedulerILb0ELb0ELb0ELi128EEEEEEEEEvNT_6ParamsE$_ZN4cute3eso3ESOILb1ELb0EJNS_1CILi1EEEiEEC2ERKS3_RKi - $_ZN7cutlass13device_kernelIN5flash19enable_sm80_to_sm89INS1_16FlashAttnBwdSm80INS1_25CollectiveMainloopBwdSm80ILi2ELi2EN4cute5tupleIJNS5_1CILi128EEES8_NS7_ILi64EEEEEENS_10bfloat16_tEfNS_4arch4Sm80ELb0ELb1ELb1ELb0ELb1ELb0ELb0ELb0ELi2ELi4ELi4ELi4ELb0EEENS1_21CollectiveEpilogueBwdISA_SB_SD_Li256ELb0ELb0ELi2EEENS1_19SingleTileSchedulerILb0ELb0ELb0ELi128EEEEEEEEEvNT_6ParamsE$_ZN4cute3eso3ESOILb1ELb0EJNS_1CILi1EEENS_5tupleIJiiiEEENS2_ILi64EEENS4_IJNS2_ILi72EEENS2_ILi144EEENS2_ILi288EEEEEENS2_ILi512EEEEEC2ERKS3_RKS5_RKS6_RKSA_RKSB_)
$_ZN7cutlass13device_kernelIN5flash19enable_sm80_to_sm89INS1_16FlashAttnBwdSm80INS1_25CollectiveMainloopBwdSm80ILi2ELi2EN4cute5tupleIJNS5_1CILi128EEES8_NS7_ILi64EEEEEENS_10bfloat16_tEfNS_4arch4Sm80ELb0ELb1ELb1ELb0ELb1ELb0ELb0ELb0ELi2ELi4ELi4ELi4ELb0EEENS1_21CollectiveEpilogueBwdISA_SB_SD_Li256ELb0ELb0ELi2EEENS1_19SingleTileSchedulerILb0ELb0ELb0ELi128EEEEEEEEEvNT_6ParamsE$_ZN4cute3eso3ESOILb1ELb0EJNS_1CILi1EEENS_5tupleIJiiiEEENS2_ILi64EEENS4_IJNS2_ILi72EEENS2_ILi144EEENS2_ILi288EEEEEENS2_ILi512EEEEEC2ERKS3_RKS5_RKS6_RKSA_RKSB_:
[----:B------:R-:W-:Y:S02]  /*8760*/  IADD3 R4, R4, -c[0x0][0x20], RZ ;  /* 0x8000080004047a10 */ /* 0x000fe40007ffe0ff */
[----:B------:R-:W-:-:S03]  /*8770*/  MOV R7, 0x0 ;  /* 0x0000000000077802 */ /* 0x000fc60000000f00 */
[----:B------:R1:W-:Y:S04]  /*8780*/  STL [R4], R2 ;  /* 0x0000000204007387 */ /* 0x0003e80000100800 */
[----:B------:R1:W-:Y:S04]  /*8790*/  STL [R4+0x4], R3 ;  /* 0x0000040304007387 */ /* 0x0003e80000100800 */
[----:B------:R1:W-:Y:S01]  /*87a0*/  STL [R4+0x8], R5 ;  /* 0x0000080504007387 */ /* 0x0003e20000100800 */
[----:B------:R-:W-:Y:S05]  /*87b0*/  RET.REL.NODEC R6 `(_ZN7cutlass13device_kernelIN5flash19enable_sm80_to_sm89INS1_16FlashAttnBwdSm80INS1_25CollectiveMainloopBwdSm80ILi2ELi2EN4cute5tupleIJNS5_1CILi128EEES8_NS7_ILi64EEEEEENS_10bfloat16_tEfNS_4arch4Sm80ELb0ELb1ELb1ELb0ELb1ELb0ELb0ELb0ELi2ELi4ELi4ELi4ELb0EEENS1_21CollectiveEpilogueBwdISA_SB_SD_Li256ELb0ELb0ELi2EEENS1_19SingleTileSchedulerILb0ELb0ELb0ELi128EEEEEEEEEvNT_6ParamsE) ;  /* 0xffff784006007950 */ /* 0x000fea0003c3ffff */
        .type           $_ZN7cutlass13device_kernelIN5flash19enable_sm80_to_sm89INS1_16FlashAttnBwdSm80INS1_25CollectiveMainloopBwdSm80ILi2ELi2EN4cute5tupleIJNS5_1CILi128EEES8_NS7_ILi64EEEEEENS_10bfloat16_tEfNS_4arch4Sm80ELb0ELb1ELb1ELb0ELb1ELb0ELb0ELb0ELi2ELi4ELi4ELi4ELb0EEENS1_21CollectiveEpilogueBwdISA_SB_SD_Li256ELb0ELb0ELi2EEENS1_19SingleTileSchedulerILb0ELb0ELb0ELi128EEEEEEEEEvNT_6ParamsE$_ZN4cute3eso3ESOILb1ELb0EJNS_1CILi1EEEiEEC2ERKS3_RKi,@function
        .size           $_ZN7cutlass13device_kernelIN5flash19enable_sm80_to_sm89INS1_16FlashAttnBwdSm80INS1_25CollectiveMainloopBwdSm80ILi2ELi2EN4cute5tupleIJNS5_1CILi128EEES8_NS7_ILi64EEEEEENS_10bfloat16_tEfNS_4arch4Sm80ELb0ELb1ELb1ELb0ELb1ELb0ELb0ELb0ELi2ELi4ELi4ELi4ELb0EEENS1_21CollectiveEpilogueBwdISA_SB_SD_Li256ELb0ELb0ELi2EEENS1_19SingleTileSchedulerILb0ELb0ELb0ELi128EEEEEEEEEvNT_6ParamsE$_ZN4cute3eso3ESOILb1ELb0EJNS_1CILi1EEEiEEC2ERKS3_RKi,($_ZN7cutlass13device_kernelIN5flash19enable_sm80_to_sm89INS1_16FlashAttnBwdSm80INS1_25CollectiveMainloopBwdSm80ILi2ELi2EN4cute5tupleIJNS5_1CILi128EEES8_NS7_ILi64EEEEEENS_10bfloat16_tEfNS_4arch4Sm80ELb0ELb1ELb1ELb0ELb1ELb0ELb0ELb0ELi2ELi4ELi4ELi4ELb0EEENS1_21CollectiveEpilogueBwdISA_SB_SD_Li256ELb0ELb0ELi2EEENS1_19SingleTileSchedulerILb0ELb0ELb0ELi128EEEEEEEEEvNT_6ParamsE$_ZN4cute3eso3ESOILb1ELb0EJNS_1CILi1EEEiiiNS2_ILi144EEENS2_ILi512EEEEEC2ERKS3_RKiSA_SA_RKS4_RKS5_ - $_ZN7cutlass13device_kernelIN5flash19enable_sm80_to_sm89INS1_16FlashAttnBwdSm80INS1_25CollectiveMainloopBwdSm80ILi2ELi2EN4cute5tupleIJNS5_1CILi128EEES8_NS7_ILi64EEEEEENS_10bfloat16_tEfNS_4arch4Sm80ELb0ELb1ELb1ELb0ELb1ELb0ELb0ELb0ELi2ELi4ELi4ELi4ELb0EEENS1_21CollectiveEpilogueBwdISA_SB_SD_Li256ELb0ELb0ELi2EEENS1_19SingleTileSchedulerILb0ELb0ELb0ELi128EEEEEEEEEvNT_6ParamsE$_ZN4cute3eso3ESOILb1ELb0EJNS_1CILi1EEEiEEC2ERKS3_RKi)
$_ZN7cutlass13device_kernelIN5flash19enable_sm80_to_sm89INS1_16FlashAttnBwdSm80INS1_25CollectiveMainloopBwdSm80ILi2ELi2EN4cute5tupleIJNS5_1CILi128EEES8_NS7_ILi64EEEEEENS_10bfloat16_tEfNS_4arch4Sm80ELb0ELb1ELb1ELb0ELb1ELb0ELb0ELb0ELi2ELi4ELi4ELi4ELb0EEENS1_21CollectiveEpilogueBwdISA_SB_SD_Li256ELb0ELb0ELi2EEENS1_19SingleTileSchedulerILb0ELb0ELb0ELi128EEEEEEEEEvNT_6ParamsE$_ZN4cute3eso3ESOILb1ELb0EJNS_1CILi1EEEiEEC2ERKS3_RKi:
[----:B------:R-:W-:Y:S02]  /*87c0*/  IADD3 R53, R53, -c[0x0][0x20], RZ ;  /* 0x8000080035357a10 */ /* 0x000fe40007ffe0ff */
[----:B------:R-:W-:-:S03]  /*87d0*/  MOV R5, 0x0 ;  /* 0x0000000000057802 */ /* 0x000fc60000000f00 */
[----:B------:R1:W-:Y:S01]  /*87e0*/  STL [R53], R2 ;  /* 0x0000000235007387 */ /* 0x0003e20000100800 */
[----:B------:R-:W-:Y:S05]  /*87f0*/  RET.REL.NODEC R4 `(_ZN7cutlass13device_kernelIN5flash19enable_sm80_to_sm89INS1_16FlashAttnBwdSm80INS1_25CollectiveMainloopBwdSm80ILi2ELi2EN4cute5tupleIJNS5_1CILi128EEES8_NS7_ILi64EEEEEENS_10bfloat16_tEfNS_4arch4Sm80ELb0ELb1ELb1ELb0ELb1ELb0ELb0ELb0ELi2ELi4ELi4ELi4ELb0EEENS1_21CollectiveEpilogueBwdISA_SB_SD_Li256ELb0ELb0ELi2EEENS1_19SingleTileSchedulerILb0ELb0ELb0ELi128EEEEEEEEEvNT_6ParamsE) ;  /* 0xffff780004007950 */ /* 0x000fea0003c3ffff */
        .type           $_ZN7cutlass13device_kernelIN5flash19enable_sm80_to_sm89INS1_16FlashAttnBwdSm80INS1_25CollectiveMainloopBwdSm80ILi2ELi2EN4cute5tupleIJNS5_1CILi128EEES8_NS7_ILi64EEEEEENS_10bfloat16_tEfNS_4arch4Sm80ELb0ELb1ELb1ELb0ELb1ELb0ELb0ELb0ELi2ELi4ELi4ELi4ELb0EEENS1_21CollectiveEpilogueBwdISA_SB_SD_Li256ELb0ELb0ELi2EEENS1_19SingleTileSchedulerILb0ELb0ELb0ELi128EEEEEEEEEvNT_6ParamsE$_ZN4cute3eso3ESOILb1ELb0EJNS_1CILi1EEEiiiNS2_ILi144EEENS2_ILi512EEEEEC2ERKS3_RKiSA_SA_RKS4_RKS5_,@function
        .size           $_ZN7cutlass13device_kernelIN5flash19enable_sm80_to_sm89INS1_16FlashAttnBwdSm80INS1_25CollectiveMainloopBwdSm80ILi2ELi2EN4cute5tupleIJNS5_1CILi128EEES8_NS7_ILi64EEEEEENS_10bfloat16_tEfNS_4arch4Sm80ELb0ELb1ELb1ELb0ELb1ELb0ELb0ELb0ELi2ELi4ELi4ELi4ELb0EEENS1_21CollectiveEpilogueBwdISA_SB_SD_Li256ELb0ELb0ELi2EEENS1_19SingleTileSchedulerILb0ELb0ELb0ELi128EEEEEEEEEvNT_6ParamsE$_ZN4cute3eso3ESOILb1ELb0EJNS_1CILi1EEEiiiNS2_ILi144EEENS2_ILi512EEEEEC2ERKS3_RKiSA_SA_RKS4_RKS5_,($_ZN7cutlass13device_kernelIN5flash19enable_sm80_to_sm89INS1_16FlashAttnBwdSm80INS1_25CollectiveMainloopBwdSm80ILi2ELi2EN4cute5tupleIJNS5_1CILi128EEES8_NS7_ILi64EEEEEENS_10bfloat16_tEfNS_4arch4Sm80ELb0ELb1ELb1ELb0ELb1ELb0ELb0ELb0ELi2ELi4ELi4ELi4ELb0EEENS1_21CollectiveEpilogueBwdISA_SB_SD_Li256ELb0ELb0ELi2EEENS1_19SingleTileSchedulerILb0ELb0ELb0ELi128EEEEEEEEEvNT_6ParamsE$_ZN4cute3eso3ESOILb1ELb0EJNS_1CILi1EEEiiiNS2_ILi64EEENS2_ILi72EEENS2_ILi144EEENS2_ILi288EEENS2_ILi512EEEEEC2ERKS3_RKiSD_SD_RKS4_RKS5_RKS6_RKS7_RKS8_ - $_ZN7cutlass13device_kernelIN5flash19enable_sm80_to_sm89INS1_16FlashAttnBwdSm80INS1_25CollectiveMainloopBwdSm80ILi2ELi2EN4cute5tupleIJNS5_1CILi128EEES8_NS7_ILi64EEEEEENS_10bfloat16_tEfNS_4arch4Sm80ELb0ELb1ELb1ELb0ELb1ELb0ELb0ELb0ELi2ELi4ELi4ELi4ELb0EEENS1_21CollectiveEpilogueBwdISA_SB_SD_Li256ELb0ELb0ELi2EEENS1_19SingleTileSchedulerILb0ELb0ELb0ELi128EEEEEEEEEvNT_6ParamsE$_ZN4cute3eso3ESOILb1ELb0EJNS_1CILi1EEEiiiNS2_ILi144EEENS2_ILi512EEEEEC2ERKS3_RKiSA_SA_RKS4_RKS5_)
$_ZN7cutlass13device_kernelIN5flash19enable_sm80_to_sm89INS1_16FlashAttnBwdSm80INS1_25CollectiveMainloopBwdSm80ILi2ELi2EN4cute5tupleIJNS5_1CILi128EEES8_NS7_ILi64EEEEEENS_10bfloat16_tEfNS_4arch4Sm80ELb0ELb1ELb1ELb0ELb1ELb0ELb0ELb0ELi2ELi4ELi4ELi4ELb0EEENS1_21CollectiveEpilogueBwdISA_SB_SD_Li256ELb0ELb0ELi2EEENS1_19SingleTileSchedulerILb0ELb0ELb0ELi128EEEEEEEEEvNT_6ParamsE$_ZN4cute3eso3ESOILb1ELb0EJNS_1CILi1EEEiiiNS2_ILi144EEENS2_ILi512EEEEEC2ERKS3_RKiSA_SA_RKS4_RKS5_:
        /* <DEDUP_REMOVED lines=10> */
[----:B------:R-:W-:Y:S05]  /*88a0*/  RET.REL.NODEC R74 `(_ZN7cutlass13device_kernelIN5flash19enable_sm80_to_sm89INS1_16FlashAttnBwdSm80INS1_25CollectiveMainloopBwdSm80ILi2ELi2EN4cute5tupleIJNS5_1CILi128EEES8_NS7_ILi64EEEEEENS_10bfloat16_tEfNS_4arch4Sm80ELb0ELb1ELb1ELb0ELb1ELb0ELb0ELb0ELi2ELi4ELi4ELi4ELb0EEENS1_21CollectiveEpilogueBwdISA_SB_SD_Li256ELb0ELb0ELi2EEENS1_19SingleTileSchedulerILb0ELb0ELb0ELi128EEEEEEEEEvNT_6ParamsE) ;  /* 0xffff77504a007950 */ /* 0x000fea0003c3ffff */
        .type           $_ZN7cutlass13device_kernelIN5flash19enable_sm80_to_sm89INS1_16FlashAttnBwdSm80INS1_25CollectiveMainloopBwdSm80ILi2ELi2EN4cute5tupleIJNS5_1CILi128EEES8_NS7_ILi64EEEEEENS_10bfloat16_tEfNS_4arch4Sm80ELb0ELb1ELb1ELb0ELb1ELb0ELb0ELb0ELi2ELi4ELi4ELi4ELb0EEENS1_21CollectiveEpilogueBwdISA_SB_SD_Li256ELb0ELb0ELi2EEENS1_19SingleTileSchedulerILb0ELb0ELb0ELi128EEEEEEEEEvNT_6ParamsE$_ZN4cute3eso3ESOILb1ELb0EJNS_1CILi1EEEiiiNS2_ILi64EEENS2_ILi72EEENS2_ILi144EEENS2_ILi288EEENS2_ILi512EEEEEC2ERKS3_RKiSD_SD_RKS4_RKS5_RKS6_RKS7_RKS8_,@function
        .size           $_ZN7cutlass13device_kernelIN5flash19enable_sm80_to_sm89INS1_16FlashAttnBwdSm80INS1_25CollectiveMainloopBwdSm80ILi2ELi2EN4cute5tupleIJNS5_1CILi128EEES8_NS7_ILi64EEEEEENS_10bfloat16_tEfNS_4arch4Sm80ELb0ELb1ELb1ELb0ELb1ELb0ELb0ELb0ELi2ELi4ELi4ELi4ELb0EEENS1_21CollectiveEpilogueBwdISA_SB_SD_Li256ELb0ELb0ELi2EEENS1_19SingleTileSchedulerILb0ELb0ELb0ELi128EEEEEEEEEvNT_6ParamsE$_ZN4cute3eso3ESOILb1ELb0EJNS_1CILi1EEEiiiNS2_ILi64EEENS2_ILi72EEENS2_ILi144EEENS2_ILi288EEENS2_ILi512EEEEEC2ERKS3_RKiSD_SD_RKS4_RKS5_RKS6_RKS7_RKS8_,($_ZN7cutlass13device_kernelIN5flash19enable_sm80_to_sm89INS1_16FlashAttnBwdSm80INS1_25CollectiveMainloopBwdSm80ILi2ELi2EN4cute5tupleIJNS5_1CILi128EEES8_NS7_ILi64EEEEEENS_10bfloat16_tEfNS_4arch4Sm80ELb0ELb1ELb1ELb0ELb1ELb0ELb0ELb0ELi2ELi4ELi4ELi4ELb0EEENS1_21CollectiveEpilogueBwdISA_SB_SD_Li256ELb0ELb0ELi2EEENS1_19SingleTileSchedulerILb0ELb0ELb0ELi128EEEEEEEEEvNT_6ParamsE$_ZN4cute3eso3ESOILb1ELb0EJNS_1CILi1EEEiiiNS2_ILi72EEENS2_ILi512EEEEEC2ERKS3_RKiSA_SA_RKS4_RKS5_ - $_ZN7cutlass13device_kernelIN5flash19enable_sm80_to_sm89INS1_16FlashAttnBwdSm80INS1_25CollectiveMainloopBwdSm80ILi2ELi2EN4cute5tupleIJNS5_1CILi128EEES8_NS7_ILi64EEEEEENS_10bfloat16_tEfNS_4arch4Sm80ELb0ELb1ELb1ELb0ELb1ELb0ELb0ELb0ELi2ELi4ELi4ELi4ELb0EEENS1_21CollectiveEpilogueBwdISA_SB_SD_Li256ELb0ELb0ELi2EEENS1_19SingleTileSchedulerILb0ELb0ELb0ELi128EEEEEEEEEvNT_6ParamsE$_ZN4cute3eso3ESOILb1ELb0EJNS_1CILi1EEEiiiNS2_ILi64EEENS2_ILi72EEENS2_ILi144EEENS2_ILi288EEENS2_ILi512EEEEEC2ERKS3_RKiSD_SD_RKS4_RKS5_RKS6_RKS7_RKS8_)
$_ZN7cutlass13device_kernelIN5flash19enable_sm80_to_sm89INS1_16FlashAttnBwdSm80INS1_25CollectiveMainloopBwdSm80ILi2ELi2EN4cute5tupleIJNS5_1CILi128EEES8_NS7_ILi64EEEEEENS_10bfloat16_tEfNS_4arch4Sm80ELb0ELb1ELb1ELb0ELb1ELb0ELb0ELb0ELi2ELi4ELi4ELi4ELb0EEENS1_21CollectiveEpilogueBwdISA_SB_SD_Li256ELb0ELb0ELi2EEENS1_19SingleTileSchedulerILb0ELb0ELb0ELi128EEEEEEEEEvNT_6ParamsE$_ZN4cute3eso3ESOILb1ELb0EJNS_1CILi1EEEiiiNS2_ILi64EEENS2_ILi72EEENS2_ILi144EEENS2_ILi288EEENS2_ILi512EEEEEC2ERKS3_RKiSD_SD_RKS4_RKS5_RKS6_RKS7_RKS8_:
        /* <DEDUP_REMOVED lines=10> */
        .type           $_ZN7cutlass13device_kernelIN5flash19enable_sm80_to_sm89INS1_16FlashAttnBwdSm80INS1_25CollectiveMainloopBwdSm80ILi2ELi2EN4cute5tupleIJNS5_1CILi128EEES8_NS7_ILi64EEEEEENS_10bfloat16_tEfNS_4arch4Sm80ELb0ELb1ELb1ELb0ELb1ELb0ELb0ELb0ELi2ELi4ELi4ELi4ELb0EEENS1_21CollectiveEpilogueBwdISA_SB_SD_Li256ELb0ELb0ELi2EEENS1_19SingleTileSchedulerILb0ELb0ELb0ELi128EEEEEEEEEvNT_6ParamsE$_ZN4cute3eso3ESOILb1ELb0EJNS_1CILi1EEEiiiNS2_ILi72EEENS2_ILi512EEEEEC2ERKS3_RKiSA_SA_RKS4_RKS5_,@function
        .size           $_ZN7cutlass13device_kernelIN5flash19enable_sm80_to_sm89INS1_16FlashAttnBwdSm80INS1_25CollectiveMainloopBwdSm80ILi2ELi2EN4cute5tupleIJNS5_1CILi128EEES8_NS7_ILi64EEEEEENS_10bfloat16_tEfNS_4arch4Sm80ELb0ELb1ELb1ELb0ELb1ELb0ELb0ELb0ELi2ELi4ELi4ELi4ELb0EEENS1_21CollectiveEpilogueBwdISA_SB_SD_Li256ELb0ELb0ELi2EEENS1_19SingleTileSchedulerILb0ELb0ELb0ELi128EEEEEEEEEvNT_6ParamsE$_ZN4cute3eso3ESOILb1ELb0EJNS_1CILi1EEEiiiNS2_ILi72EEENS2_ILi512EEEEEC2ERKS3_RKiSA_SA_RKS4_RKS5_,($_ZN7cutlass13device_kernelIN5flash19enable_sm80_to_sm89INS1_16FlashAttnBwdSm80INS1_25CollectiveMainloopBwdSm80ILi2ELi2EN4cute5tupleIJNS5_1CILi128EEES8_NS7_ILi64EEEEEENS_10bfloat16_tEfNS_4arch4Sm80ELb0ELb1ELb1ELb0ELb1ELb0ELb0ELb0ELi2ELi4ELi4ELi4ELb0EEENS1_21CollectiveEpilogueBwdISA_SB_SD_Li256ELb0ELb0ELi2EEENS1_19SingleTileSchedulerILb0ELb0ELb0ELi128EEEEEEEEEvNT_6ParamsE$_ZN4cute3eso3ESOILb1ELb0EJNS_1CILi2EEEiEEC2ERKS3_RKi - $_ZN7cutlass13device_kernelIN5flash19enable_sm80_to_sm89INS1_16FlashAttnBwdSm80INS1_25CollectiveMainloopBwdSm80ILi2ELi2EN4cute5tupleIJNS5_1CILi128EEES8_NS7_ILi64EEEEEENS_10bfloat16_tEfNS_4arch4Sm80ELb0ELb1ELb1ELb0ELb1ELb0ELb0ELb0ELi2ELi4ELi4ELi4ELb0EEENS1_21CollectiveEpilogueBwdISA_SB_SD_Li256ELb0ELb0ELi2EEENS1_19SingleTileSchedulerILb0ELb0ELb0ELi128EEEEEEEEEvNT_6ParamsE$_ZN4cute3eso3ESOILb1ELb0EJNS_1CILi1EEEiiiNS2_ILi72EEENS2_ILi512EEEEEC2ERKS3_RKiSA_SA_RKS4_RKS5_)
$_ZN7cutlass13device_kernelIN5flash19enable_sm80_to_sm89INS1_16FlashAttnBwdSm80INS1_25CollectiveMainloopBwdSm80ILi2ELi2EN4cute5tupleIJNS5_1CILi128EEES8_NS7_ILi64EEEEEENS_10bfloat16_tEfNS_4arch4Sm80ELb0ELb1ELb1ELb0ELb1ELb0ELb0ELb0ELi2ELi4ELi4ELi4ELb0EEENS1_21CollectiveEpilogueBwdISA_SB_SD_Li256ELb0ELb0ELi2EEENS1_19SingleTileSchedulerILb0ELb0ELb0ELi128EEEEEEEEEvNT_6ParamsE$_ZN4cute3eso3ESOILb1ELb0EJNS_1CILi1EEEiiiNS2_ILi72EEENS2_ILi512EEEEEC2ERKS3_RKiSA_SA_RKS4_RKS5_:
        /* <DEDUP_REMOVED lines=11> */
        .type           $_ZN7cutlass13device_kernelIN5flash19enable_sm80_to_sm89INS1_16FlashAttnBwdSm80INS1_25CollectiveMainloopBwdSm80ILi2ELi2EN4cute5tupleIJNS5_1CILi128EEES8_NS7_ILi64EEEEEENS_10bfloat16_tEfNS_4arch4Sm80ELb0ELb1ELb1ELb0ELb1ELb0ELb0ELb0ELi2ELi4ELi4ELi4ELb0EEENS1_21CollectiveEpilogueBwdISA_SB_SD_Li256ELb0ELb0ELi2EEENS1_19SingleTileSchedulerILb0ELb0ELb0ELi128EEEEEEEEEvNT_6ParamsE$_ZN4cute3eso3ESOILb1ELb0EJNS_1CILi2EEEiEEC2ERKS3_RKi,@function
        .size           $_ZN7cutlass13device_kernelIN5flash19enable_sm80_to_sm89INS1_16FlashAttnBwdSm80INS1_25CollectiveMainloopBwdSm80ILi2ELi2EN4cute5tupleIJNS5_1CILi128EEES8_NS7_ILi64EEEEEENS_10bfloat16_tEfNS_4arch4Sm80ELb0ELb1ELb1ELb0ELb1ELb0ELb0ELb0ELi2ELi4ELi4ELi4ELb0EEENS1_21CollectiveEpilogueBwdISA_SB_SD_Li256ELb0ELb0ELi2EEENS1_19SingleTileSchedulerILb0ELb0ELb0ELi128EEEEEEEEEvNT_6ParamsE$_ZN4cute3eso3ESOILb1ELb0EJNS_1CILi2EEEiEEC2ERKS3_RKi,($_ZN7cutlass13device_kernelIN5flash19enable_sm80_to_sm89INS1_16FlashAttnBwdSm80INS1_25CollectiveMainloopBwdSm80ILi2ELi2EN4cute5tupleIJNS5_1CILi128EEES8_NS7_ILi64EEEEEENS_10bfloat16_tEfNS_4arch4Sm80ELb0ELb1ELb1ELb0ELb1ELb0ELb0ELb0ELi2ELi4ELi4ELi4ELb0EEENS1_21CollectiveEpilogueBwdISA_SB_SD_Li256ELb0ELb0ELi2EEENS1_19SingleTileSchedulerILb0ELb0ELb0ELi128EEEEEEEEEvNT_6ParamsE$_ZN4cute3eso3ESOILb1ELb0EJNS_1CILi4096EEENS_5tupleIJNS4_IJiiEEENS2_ILi8192EEEEEEEEC2ERKS3_RKS7_ - $_ZN7cutlass13device_kernelIN5flash19enable_sm80_to_sm89INS1_16FlashAttnBwdSm80INS1_25CollectiveMainloopBwdSm80ILi2ELi2EN4cute5tupleIJNS5_1CILi128EEES8_NS7_ILi64EEEEEENS_10bfloat16_tEfNS_4arch4Sm80ELb0ELb1ELb1ELb0ELb1ELb0ELb0ELb0ELi2ELi4ELi4ELi4ELb0EEENS1_21CollectiveEpilogueBwdISA_SB_SD_Li256ELb0ELb0ELi2EEENS1_19SingleTileSchedulerILb0ELb0ELb0ELi128EEEEEEEEEvNT_6ParamsE$_ZN4cute3eso3ESOILb1ELb0EJNS_1CILi2EEEiEEC2ERKS3_RKi)
$_ZN7cutlass13device_kernelIN5flash19enable_sm80_to_sm89INS1_16FlashAttnBwdSm80INS1_25CollectiveMainloopBwdSm80ILi2ELi2EN4cute5tupleIJNS5_1CILi128EEES8_NS7_ILi64EEEEEENS_10bfloat16_tEfNS_4arch4Sm80ELb0ELb1ELb1ELb0ELb1ELb0ELb0ELb0ELi2ELi4ELi4ELi4ELb0EEENS1_21CollectiveEpilogueBwdISA_SB_SD_Li256ELb0ELb0ELi2EEENS1_19SingleTileSchedulerILb0ELb0ELb0ELi128EEEEEEEEEvNT_6ParamsE$_ZN4cute3eso3ESOILb1ELb0EJNS_1CILi2EEEiEEC2ERKS3_RKi:
[----:B------:R-:W-:Y:S02]  /*8a00*/  IADD3 R2, R2, -c[0x0][0x20], RZ ;  /* 0x8000080002027a10 */ /* 0x000fe40007ffe0ff */
[----:B------:R-:W-:-:S03]  /*8a10*/  MOV R5, 0x0 ;  /* 0x0000000000057802 */ /* 0x000fc60000000f00 */
[----:B------:R1:W-:Y:S01]  /*8a20*/  STL [R2], R3 ;  /* 0x0000000302007387 */ /* 0x0003e20000100800 */
[----:B------:R-:W-:Y:S05]  /*8a30*/  RET.REL.NODEC R4 `(_ZN7cutlass13device_kernelIN5flash19enable_sm80_to_sm89INS1_16FlashAttnBwdSm80INS1_25CollectiveMainloopBwdSm80ILi2ELi2EN4cute5tupleIJNS5_1CILi128EEES8_NS7_ILi64EEEEEENS_10bfloat16_tEfNS_4arch4Sm80ELb0ELb1ELb1ELb0ELb1ELb0ELb0ELb0ELi2ELi4ELi4ELi4ELb0EEENS1_21CollectiveEpilogueBwdISA_SB_SD_Li256ELb0ELb0ELi2EEENS1_19SingleTileSchedulerILb0ELb0ELb0ELi128EEEEEEEEEvNT_6ParamsE) ;  /* 0xffff75c004007950 */ /* 0x000fea0003c3ffff */
        .type           $_ZN7cutlass13device_kernelIN5flash19enable_sm80_to_sm89INS1_16FlashAttnBwdSm80INS1_25CollectiveMainloopBwdSm80ILi2ELi2EN4cute5tupleIJNS5_1CILi128EEES8_NS7_ILi64EEEEEENS_10bfloat16_tEfNS_4arch4Sm80ELb0ELb1ELb1ELb0ELb1ELb0ELb0ELb0ELi2ELi4ELi4ELi4ELb0EEENS1_21CollectiveEpilogueBwdISA_SB_SD_Li256ELb0ELb0ELi2EEENS1_19SingleTileSchedulerILb0ELb0ELb0ELi128EEEEEEEEEvNT_6ParamsE$_ZN4cute3eso3ESOILb1ELb0EJNS_1CILi4096EEENS_5tupleIJNS4_IJiiEEENS2_ILi8192EEEEEEEEC2ERKS3_RKS7_,@function
        .size           $_ZN7cutlass13device_kernelIN5flash19enable_sm80_to_sm89INS1_16FlashAttnBwdSm80INS1_25CollectiveMainloopBwdSm80ILi2ELi2EN4cute5tupleIJNS5_1CILi128EEES8_NS7_ILi64EEEEEENS_10bfloat16_tEfNS_4arch4Sm80ELb0ELb1ELb1ELb0ELb1ELb0ELb0ELb0ELi2ELi4ELi4ELi4ELb0EEENS1_21CollectiveEpilogueBwdISA_SB_SD_Li256ELb0ELb0ELi2EEENS1_19SingleTileSchedulerILb0ELb0ELb0ELi128EEEEEEEEEvNT_6ParamsE$_ZN4cute3eso3ESOILb1ELb0EJNS_1CILi4096EEENS_5tupleIJNS4_IJiiEEENS2_ILi8192EEEEEEEEC2ERKS3_RKS7_,($_ZN7cutlass13device_kernelIN5flash19enable_sm80_to_sm89INS1_16FlashAttnBwdSm80INS1_25CollectiveMainloopBwdSm80ILi2ELi2EN4cute5tupleIJNS5_1CILi128EEES8_NS7_ILi64EEEEEENS_10bfloat16_tEfNS_4arch4Sm80ELb0ELb1ELb1ELb0ELb1ELb0ELb0ELb0ELi2ELi4ELi4ELi4ELb0EEENS1_21CollectiveEpilogueBwdISA_SB_SD_Li256ELb0ELb0ELi2EEENS1_19SingleTileSchedulerILb0ELb0ELb0ELi128EEEEEEEEEvNT_6ParamsE$_ZN4cute3eso3ESOILb1ELb0EJNS_1CILi4096EEENS_5tupleIJiiEEEEEC2ERKS3_RKS5_ - $_ZN7cutlass13device_kernelIN5flash19enable_sm80_to_sm89INS1_16FlashAttnBwdSm80INS1_25CollectiveMainloopBwdSm80ILi2ELi2EN4cute5tupleIJNS5_1CILi128EEES8_NS7_ILi64EEEEEENS_10bfloat16_tEfNS_4arch4Sm80ELb0ELb1ELb1ELb0ELb1ELb0ELb0ELb0ELi2ELi4ELi4ELi4ELb0EEENS1_21CollectiveEpilogueBwdISA_SB_SD_Li256ELb0ELb0ELi2EEENS1_19SingleTileSchedulerILb0ELb0ELb0ELi128EEEEEEEEEvNT_6ParamsE$_ZN4cute3eso3ESOILb1ELb0EJNS_1CILi4096EEENS_5tupleIJNS4_IJiiEEENS2_ILi8192EEEEEEEEC2ERKS3_RKS7_)
$_ZN7cutlass13device_kernelIN5flash19enable_sm80_to_sm89INS1_16FlashAttnBwdSm80INS1_25CollectiveMainloopBwdSm80ILi2ELi2EN4cute5tupleIJNS5_1CILi128EEES8_NS7_ILi64EEEEEENS_10bfloat16_tEfNS_4arch4Sm80ELb0ELb1ELb1ELb0ELb1ELb0ELb0ELb0ELi2ELi4ELi4ELi4ELb0EEENS1_21CollectiveEpilogueBwdISA_SB_SD_Li256ELb0ELb0ELi2EEENS1_19SingleTileSchedulerILb0ELb0ELb0ELi128EEEEEEEEEvNT_6ParamsE$_ZN4cute3eso3ESOILb1ELb0EJNS_1CILi4096EEENS_5tupleIJNS4_IJiiEEENS2_ILi8192EEEEEEEEC2ERKS3_RKS7_:
[----:B------:R-:W-:Y:S02]  /*8a40*/  IADD3 R2, R2, -c[0x0][0x20], RZ ;  /* 0x8000080002027a10 */ /* 0x000fe40007ffe0ff */
[----:B------:R-:W-:-:S03]  /*8a50*/  MOV R7, 0x0 ;  /* 0x0000000000077802 */ /* 0x000fc60000000f00 */
[----:B------:R1:W-:Y:S04]  /*8a60*/  STL [R2], R5 ;  /* 0x0000000502007387 */ /* 0x0003e80000100800 */
[----:B------:R1:W-:Y:S01]  /*8a70*/  STL [R2+0x4], R3 ;  /* 0x0000040302007387 */ /* 0x0003e20000100800 */
[----:B------:R-:W-:Y:S05]  /*8a80*/  RET.REL.NODEC R6 `(_ZN7cutlass13device_kernelIN5flash19enable_sm80_to_sm89INS1_16FlashAttnBwdSm80INS1_25CollectiveMainloopBwdSm80ILi2ELi2EN4cute5tupleIJNS5_1CILi128EEES8_NS7_ILi64EEEEEENS_10bfloat16_tEfNS_4arch4Sm80ELb0ELb1ELb1ELb0ELb1ELb0ELb0ELb0ELi2ELi4ELi4ELi4ELb0EEENS1_21CollectiveEpilogueBwdISA_SB_SD_Li256ELb0ELb0ELi2EEENS1_19SingleTileSchedulerILb0ELb0ELb0ELi128EEEEEEEEEvNT_6ParamsE) ;  /* 0xffff757006007950 */ /* 0x000fea0003c3ffff */
        .type           $_ZN7cutlass13device_kernelIN5flash19enable_sm80_to_sm89INS1_16FlashAttnBwdSm80INS1_25CollectiveMainloopBwdSm80ILi2ELi2EN4cute5tupleIJNS5_1CILi128EEES8_NS7_ILi64EEEEEENS_10bfloat16_tEfNS_4arch4Sm80ELb0ELb1ELb1ELb0ELb1ELb0ELb0ELb0ELi2ELi4ELi4ELi4ELb0EEENS1_21CollectiveEpilogueBwdISA_SB_SD_Li256ELb0ELb0ELi2EEENS1_19SingleTileSchedulerILb0ELb0ELb0ELi128EEEEEEEEEvNT_6ParamsE$_ZN4cute3eso3ESOILb1ELb0EJNS_1CILi4096EEENS_5tupleIJiiEEEEEC2ERKS3_RKS5_,@function
        .size           $_ZN7cutlass13device_kernelIN5flash19enable_sm80_to_sm89INS1_16FlashAttnBwdSm80INS1_25CollectiveMainloopBwdSm80ILi2ELi2EN4cute5tupleIJNS5_1CILi128EEES8_NS7_ILi64EEEEEENS_10bfloat16_tEfNS_4arch4Sm80ELb0ELb1ELb1ELb0ELb1ELb0ELb0ELb0ELi2ELi4ELi4ELi4ELb0EEENS1_21CollectiveEpilogueBwdISA_SB_SD_Li256ELb0ELb0ELi2EEENS1_19SingleTileSchedulerILb0ELb0ELb0ELi128EEEEEEEEEvNT_6ParamsE$_ZN4cute3eso3ESOILb1ELb0EJNS_1CILi4096EEENS_5tupleIJiiEEEEEC2ERKS3_RKS5_,($_ZN7cutlass13device_kernelIN5flash19enable_sm80_to_sm89INS1_16FlashAttnBwdSm80INS1_25CollectiveMainloopBwdSm80ILi2ELi2EN4cute5tupleIJNS5_1CILi128EEES8_NS7_ILi64EEEEEENS_10bfloat16_tEfNS_4arch4Sm80ELb0ELb1ELb1ELb0ELb1ELb0ELb0ELb0ELi2ELi4ELi4ELi4ELb0EEENS1_21CollectiveEpilogueBwdISA_SB_SD_Li256ELb0ELb0ELi2EEENS1_19SingleTileSchedulerILb0ELb0ELb0ELi128EEEEEEEEEvNT_6ParamsE$_ZN4cute3eso3ESOILb1ELb0EJNS_1CILi4096EEEiiEEC2ERKS3_RKiS8_ - $_ZN7cutlass13device_kernelIN5flash19enable_sm80_to_sm89INS1_16FlashAttnBwdSm80INS1_25CollectiveMainloopBwdSm80ILi2ELi2EN4cute5tupleIJNS5_1CILi128EEES8_NS7_ILi64EEEEEENS_10bfloat16_tEfNS_4arch4Sm80ELb0ELb1ELb1ELb0ELb1ELb0ELb0ELb0ELi2ELi4ELi4ELi4ELb0EEENS1_21CollectiveEpilogueBwdISA_SB_SD_Li256ELb0ELb0ELi2EEENS1_19SingleTileSchedulerILb0ELb0ELb0ELi128EEEEEEEEEvNT_6ParamsE$_ZN4cute3eso3ESOILb1ELb0EJNS_1CILi4096EEENS_5tupleIJiiEEEEEC2ERKS3_RKS5_)
$_ZN7cutlass13device_kernelIN5flash19enable_sm80_to_sm89INS1_16FlashAttnBwdSm80INS1_25CollectiveMainloopBwdSm80ILi2ELi2EN4cute5tupleIJNS5_1CILi128EEES8_NS7_ILi64EEEEEENS_10bfloat16_tEfNS_4arch4Sm80ELb0ELb1ELb1ELb0ELb1ELb0ELb0ELb0ELi2ELi4ELi4ELi4ELb0EEENS1_21CollectiveEpilogueBwdISA_SB_SD_Li256ELb0ELb0ELi2EEENS1_19SingleTileSchedulerILb0ELb0ELb0ELi128EEEEEEEEEvNT_6ParamsE$_ZN4cute3eso3ESOILb1ELb0EJNS_1CILi4096EEENS_5tupleIJiiEEEEEC2ERKS3_RKS5_:
[----:B------:R-:W-:Y:S02]  /*8a90*/  IADD3 R2, R2, -c[0x0][0x20], RZ ;  /* 0x8000080002027a10 */ /* 0x000fe40007ffe0ff */
[----:B------:R-:W-:-:S03]  /*8aa0*/  MOV R7, 0x0 ;  /* 0x0000000000077802 */ /* 0x000fc60000000f00 */
[----:B------:R1:W-:Y:S04]  /*8ab0*/  STL [R2], R5 ;  /* 0x0000000502007387 */ /* 0x0003e80000100800 */
[----:B------:R1:W-:Y:S01]  /*8ac0*/  STL [R2+0x4], R3 ;  /* 0x0000040302007387 */ /* 0x0003e20000100800 */
[----:B------:R-:W-:Y:S05]  /*8ad0*/  RET.REL.NODEC R6 `(_ZN7cutlass13device_kernelIN5flash19enable_sm80_to_sm89INS1_16FlashAttnBwdSm80INS1_25CollectiveMainloopBwdSm80ILi2ELi2EN4cute5tupleIJNS5_1CILi128EEES8_NS7_ILi64EEEEEENS_10bfloat16_tEfNS_4arch4Sm80ELb0ELb1ELb1ELb0ELb1ELb0ELb0ELb0ELi2ELi4ELi4ELi4ELb0EEENS1_21CollectiveEpilogueBwdISA_SB_SD_Li256ELb0ELb0ELi2EEENS1_19SingleTileSchedulerILb0ELb0ELb0ELi128EEEEEEEEEvNT_6ParamsE) ;  /* 0xffff752006007950 */ /* 0x000fea0003c3ffff */
        .type           $_ZN7cutlass13device_kernelIN5flash19enable_sm80_to_sm89INS1_16FlashAttnBwdSm80INS1_25CollectiveMainloopBwdSm80ILi2ELi2EN4cute5tupleIJNS5_1CILi128EEES8_NS7_ILi64EEEEEENS_10bfloat16_tEfNS_4arch4Sm80ELb0ELb1ELb1ELb0ELb1ELb0ELb0ELb0ELi2ELi4ELi4ELi4ELb0EEENS1_21CollectiveEpilogueBwdISA_SB_SD_Li256ELb0ELb0ELi2EEENS1_19SingleTileSchedulerILb0ELb0ELb0ELi128EEEEEEEEEvNT_6ParamsE$_ZN4cute3eso3ESOILb1ELb0EJNS_1CILi4096EEEiiEEC2ERKS3_RKiS8_,@function
        .size           $_ZN7cutlass13device_kernelIN5flash19enable_sm80_to_sm89INS1_16FlashAttnBwdSm80INS1_25CollectiveMainloopBwdSm80ILi2ELi2EN4cute5tupleIJNS5_1CILi128EEES8_NS7_ILi64EEEEEENS_10bfloat16_tEfNS_4arch4Sm80ELb0ELb1ELb1ELb0ELb1ELb0ELb0ELb0ELi2ELi4ELi4ELi4ELb0EEENS1_21CollectiveEpilogueBwdISA_SB_SD_Li256ELb0ELb0ELi2EEENS1_19SingleTileSchedulerILb0ELb0ELb0ELi128EEEEEEEEEvNT_6ParamsE$_ZN4cute3eso3ESOILb1ELb0EJNS_1CILi4096EEEiiEEC2ERKS3_RKiS8_,($_ZN7cutlass13device_kernelIN5flash19enable_sm80_to_sm89INS1_16FlashAttnBwdSm80INS1_25CollectiveMainloopBwdSm80ILi2ELi2EN4cute5tupleIJNS5_1CILi128EEES8_NS7_ILi64EEEEEENS_10bfloat16_tEfNS_4arch4Sm80ELb0ELb1ELb1ELb0ELb1ELb0ELb0ELb0ELi2ELi4ELi4ELi4ELb0EEENS1_21CollectiveEpilogueBwdISA_SB_SD_Li256ELb0ELb0ELi2EEENS1_19SingleTileSchedulerILb0ELb0ELb0ELi128EEEEEEEEEvNT_6ParamsE$_ZN4cute3eso3ESOILb1ELb0EJNS_1CILi4096EEEiiNS2_ILi8192EEEEEC2ERKS3_RKiS9_RKS4_ - $_ZN7cutlass13device_kernelIN5flash19enable_sm80_to_sm89INS1_16FlashAttnBwdSm80INS1_25CollectiveMainloopBwdSm80ILi2ELi2EN4cute5tupleIJNS5_1CILi128EEES8_NS7_ILi64EEEEEENS_10bfloat16_tEfNS_4arch4Sm80ELb0ELb1ELb1ELb0ELb1ELb0ELb0ELb0ELi2ELi4ELi4ELi4ELb0EEENS1_21CollectiveEpilogueBwdISA_SB_SD_Li256ELb0ELb0ELi2EEENS1_19SingleTileSchedulerILb0ELb0ELb0ELi128EEEEEEEEEvNT_6ParamsE$_ZN4cute3eso3ESOILb1ELb0EJNS_1CILi4096EEEiiEEC2ERKS3_RKiS8_)
$_ZN7cutlass13device_kernelIN5flash19enable_sm80_to_sm89INS1_16FlashAttnBwdSm80INS1_25CollectiveMainloopBwdSm80ILi2ELi2EN4cute5tupleIJNS5_1CILi128EEES8_NS7_ILi64EEEEEENS_10bfloat16_tEfNS_4arch4Sm80ELb0ELb1ELb1ELb0ELb1ELb0ELb0ELb0ELi2ELi4ELi4ELi4ELb0EEENS1_21CollectiveEpilogueBwdISA_SB_SD_Li256ELb0ELb0ELi2EEENS1_19SingleTileSchedulerILb0ELb0ELb0ELi128EEEEEEEEEvNT_6ParamsE$_ZN4cute3eso3ESOILb1ELb0EJNS_1CILi4096EEEiiEEC2ERKS3_RKiS8_:
[----:B------:R-:W-:Y:S02]  /*8ae0*/  IADD3 R3, R3, -c[0x0][0x20], RZ ;  /* 0x8000080003037a10 */ /* 0x000fe40007ffe0ff */
[----:B------:R-:W-:-:S03]  /*8af0*/  IADD3 R2, R2, -c[0x0][0x20], RZ ;  /* 0x8000080002027a10 */ /* 0x000fc60007ffe0ff */
[----:B------:R1:W-:Y:S04]  /*8b00*/  STL [R3], R8 ;  /* 0x0000000803007387 */ /* 0x0003e80000100800 */
[----:B------:R-:W2:Y:S01]  /*8b10*/  LDL R2, [R2] ;  /* 0x0000000002027983 */ /* 0x000ea20000100800 */
[----:B------:R-:W-:-:S03]  /*8b20*/  IMAD.MOV.U32 R7, RZ, RZ, 0x0 ;  /* 0x00000000ff077424 */ /* 0x000fc600078e00ff */
[----:B--2---:R1:W-:Y:S01]  /*8b30*/  STL [R3+0x4], R2 ;  /* 0x0000040203007387 */ /* 0x0043e20000100800 */
[----:B------:R-:W-:Y:S05]  /*8b40*/  RET.REL.NODEC R6 `(_ZN7cutlass13device_kernelIN5flash19enable_sm80_to_sm89INS1_16FlashAttnBwdSm80INS1_25CollectiveMainloopBwdSm80ILi2ELi2EN4cute5tupleIJNS5_1CILi128EEES8_NS7_ILi64EEEEEENS_10bfloat16_tEfNS_4arch4Sm80ELb0ELb1ELb1ELb0ELb1ELb0ELb0ELb0ELi2ELi4ELi4ELi4ELb0EEENS1_21CollectiveEpilogueBwdISA_SB_SD_Li256ELb0ELb0ELi2EEENS1_19SingleTileSchedulerILb0ELb0ELb0ELi128EEEEEEEEEvNT_6ParamsE) ;  /* 0xffff74b006007950 */ /* 0x000fea0003c3ffff */
        .type           $_ZN7cutlass13device_kernelIN5flash19enable_sm80_to_sm89INS1_16FlashAttnBwdSm80INS1_25CollectiveMainloopBwdSm80ILi2ELi2EN4cute5tupleIJNS5_1CILi128EEES8_NS7_ILi64EEEEEENS_10bfloat16_tEfNS_4arch4Sm80ELb0ELb1ELb1ELb0ELb1ELb0ELb0ELb0ELi2ELi4ELi4ELi4ELb0EEENS1_21CollectiveEpilogueBwdISA_SB_SD_Li256ELb0ELb0ELi2EEENS1_19SingleTileSchedulerILb0ELb0ELb0ELi128EEEEEEEEEvNT_6ParamsE$_ZN4cute3eso3ESOILb1ELb0EJNS_1CILi4096EEEiiNS2_ILi8192EEEEEC2ERKS3_RKiS9_RKS4_,@function
        .size           $_ZN7cutlass13device_kernelIN5flash19enable_sm80_to_sm89INS1_16FlashAttnBwdSm80INS1_25CollectiveMainloopBwdSm80ILi2ELi2EN4cute5tupleIJNS5_1CILi128EEES8_NS7_ILi64EEEEEENS_10bfloat16_tEfNS_4arch4Sm80ELb0ELb1ELb1ELb0ELb1ELb0ELb0ELb0ELi2ELi4ELi4ELi4ELb0EEENS1_21CollectiveEpilogueBwdISA_SB_SD_Li256ELb0ELb0ELi2EEENS1_19SingleTileSchedulerILb0ELb0ELb0ELi128EEEEEEEEEvNT_6ParamsE$_ZN4cute3eso3ESOILb1ELb0EJNS_1CILi4096EEEiiNS2_ILi8192EEEEEC2ERKS3_RKiS9_RKS4_,($_ZN7cutlass13device_kernelIN5flash19enable_sm80_to_sm89INS1_16FlashAttnBwdSm80INS1_25CollectiveMainloopBwdSm80ILi2ELi2EN4cute5tupleIJNS5_1CILi128EEES8_NS7_ILi64EEEEEENS_10bfloat16_tEfNS_4arch4Sm80ELb0ELb1ELb1ELb0ELb1ELb0ELb0ELb0ELi2ELi4ELi4ELi4ELb0EEENS1_21CollectiveEpilogueBwdISA_SB_SD_Li256ELb0ELb0ELi2EEENS1_19SingleTileSchedulerILb0ELb0ELb0ELi128EEEEEEEEEvNT_6ParamsE$_ZN4cute3eso3ESOILb1ELb0EJNS_1CILi8EEEiiEEC2ERKS3_RKiS8_ - $_ZN7cutlass13device_kernelIN5flash19enable_sm80_to_sm89INS1_16FlashAttnBwdSm80INS1_25CollectiveMainloopBwdSm80ILi2ELi2EN4cute5tupleIJNS5_1CILi128EEES8_NS7_ILi64EEEEEENS_10bfloat16_tEfNS_4arch4Sm80ELb0ELb1ELb1ELb0ELb1ELb0ELb0ELb0ELi2ELi4ELi4ELi4ELb0EEENS1_21CollectiveEpilogueBwdISA_SB_SD_Li256ELb0ELb0ELi2EEENS1_19SingleTileSchedulerILb0ELb0ELb0ELi128EEEEEEEEEvNT_6ParamsE$_ZN4cute3eso3ESOILb1ELb0EJNS_1CILi4096EEEiiNS2_ILi8192EEEEEC2ERKS3_RKiS9_RKS4_)
$_ZN7cutlass13device_kernelIN5flash19enable_sm80_to_sm89INS1_16FlashAttnBwdSm80INS1_25CollectiveMainloopBwdSm80ILi2ELi2EN4cute5tupleIJNS5_1CILi128EEES8_NS7_ILi64EEEEEENS_10bfloat16_tEfNS_4arch4Sm80ELb0ELb1ELb1ELb0ELb1ELb0ELb0ELb0ELi2ELi4ELi4ELi4ELb0EEENS1_21CollectiveEpilogueBwdISA_SB_SD_Li256ELb0ELb0ELi2EEENS1_19SingleTileSchedulerILb0ELb0ELb0ELi128EEEEEEEEEvNT_6ParamsE$_ZN4cute3eso3ESOILb1ELb0EJNS_1CILi4096EEEiiNS2_ILi8192EEEEEC2ERKS3_RKiS9_RKS4_:
[----:B------:R-:W-:Y:S02]  /*8b50*/  IADD3 R3, R3, -c[0x0][0x20], RZ ;  /* 0x8000080003037a10 */ /* 0x000fe40007ffe0ff */
[----:B------:R-:W-:-:S03]  /*8b60*/  IADD3 R2, R2, -c[0x0][0x20], RZ ;  /* 0x8000080002027a10 */ /* 0x000fc60007ffe0ff */
[----:B------:R1:W-:Y:S04]  /*8b70*/  STL [R3], R8 ;  /* 0x0000000803007387 */ /* 0x0003e80000100800 */
[----:B------:R-:W2:Y:S01]  /*8b80*/  LDL R2, [R2] ;  /* 0x0000000002027983 */ /* 0x000ea20000100800 */
[----:B------:R-:W-:-:S03]  /*8b90*/  IMAD.MOV.U32 R7, RZ, RZ, 0x0 ;  /* 0x00000000ff077424 */ /* 0x000fc600078e00ff */
[----:B--2---:R1:W-:Y:S01]  /*8ba0*/  STL [R3+0x4], R2 ;  /* 0x0000040203007387 */ /* 0x0043e20000100800 */
[----:B------:R-:W-:Y:S05]  /*8bb0*/  RET.REL.NODEC R6 `(_ZN7cutlass13device_kernelIN5flash19enable_sm80_to_sm89INS1_16FlashAttnBwdSm80INS1_25CollectiveMainloopBwdSm80ILi2ELi2EN4cute5tupleIJNS5_1CILi128EEES8_NS7_ILi64EEEEEENS_10bfloat16_tEfNS_4arch4Sm80ELb0ELb1ELb1ELb0ELb1ELb0ELb0ELb0ELi2ELi4ELi4ELi4ELb0EEENS1_21CollectiveEpilogueBwdISA_SB_SD_Li256ELb0ELb0ELi2EEENS1_19SingleTileSchedulerILb0ELb0ELb0ELi128EEEEEEEEEvNT_6ParamsE) ;  /* 0xffff744006007950 */ /* 0x000fea0003c3ffff */
        .type           $_ZN7cutlass13device_kernelIN5flash19enable_sm80_to_sm89INS1_16FlashAttnBwdSm80INS1_25CollectiveMainloopBwdSm80ILi2ELi2EN4cute5tupleIJNS5_1CILi128EEES8_NS7_ILi64EEEEEENS_10bfloat16_tEfNS_4arch4Sm80ELb0ELb1ELb1ELb0ELb1ELb0ELb0ELb0ELi2ELi4ELi4ELi4ELb0EEENS1_21CollectiveEpilogueBwdISA_SB_SD_Li256ELb0ELb0ELi2EEENS1_19SingleTileSchedulerILb0ELb0ELb0ELi128EEEEEEEEEvNT_6ParamsE$_ZN4cute3eso3ESOILb1ELb0EJNS_1CILi8EEEiiEEC2ERKS3_RKiS8_,@function
        .size           $_ZN7cutlass13device_kernelIN5flash19enable_sm80_to_sm89INS1_16FlashAttnBwdSm80INS1_25CollectiveMainloopBwdSm80ILi2ELi2EN4cute5tupleIJNS5_1CILi128EEES8_NS7_ILi64EEEEEENS_10bfloat16_tEfNS_4arch4Sm80ELb0ELb1ELb1ELb0ELb1ELb0ELb0ELb0ELi2ELi4ELi4ELi4ELb0EEENS1_21CollectiveEpilogueBwdISA_SB_SD_Li256ELb0ELb0ELi2EEENS1_19SingleTileSchedulerILb0ELb0ELb0ELi128EEEEEEEEEvNT_6ParamsE$_ZN4cute3eso3ESOILb1ELb0EJNS_1CILi8EEEiiEEC2ERKS3_RKiS8_,($_ZN7cutlass13device_kernelIN5flash19enable_sm80_to_sm89INS1_16FlashAttnBwdSm80INS1_25CollectiveMainloopBwdSm80ILi2ELi2EN4cute5tupleIJNS5_1CILi128EEES8_NS7_ILi64EEEEEENS_10bfloat16_tEfNS_4arch4Sm80ELb0ELb1ELb1ELb0ELb1ELb0ELb0ELb0ELi2ELi4ELi4ELi4ELb0EEENS1_21CollectiveEpilogueBwdISA_SB_SD_Li256ELb0ELb0ELi2EEENS1_19SingleTileSchedulerILb0ELb0ELb0ELi128EEEEEEEEEvNT_6ParamsE$_ZN4cute3eso3ESOILb1ELb0EJNS_1CILi8EEEiiiNS2_ILi144EEENS2_ILi512EEEEEC2ERKS3_RKiSA_SA_RKS4_RKS5_ - $_ZN7cutlass13device_kernelIN5flash19enable_sm80_to_sm89INS1_16FlashAttnBwdSm80INS1_25CollectiveMainloopBwdSm80ILi2ELi2EN4cute5tupleIJNS5_1CILi128EEES8_NS7_ILi64EEEEEENS_10bfloat16_tEfNS_4arch4Sm80ELb0ELb1ELb1ELb0ELb1ELb0ELb0ELb0ELi2ELi4ELi4ELi4ELb0EEENS1_21CollectiveEpilogueBwdISA_SB_SD_Li256ELb0ELb0ELi2EEENS1_19SingleTileSchedulerILb0ELb0ELb0ELi128EEEEEEEEEvNT_6ParamsE$_ZN4cute3eso3ESOILb1ELb0EJNS_1CILi8EEEiiEEC2ERKS3_RKiS8_)
$_ZN7cutlass13device_kernelIN5flash19enable_sm80_to_sm89INS1_16FlashAttnBwdSm80INS1_25CollectiveMainloopBwdSm80ILi2ELi2EN4cute5tupleIJNS5_1CILi128EEES8_NS7_ILi64EEEEEENS_10bfloat16_tEfNS_4arch4Sm80ELb0ELb1ELb1ELb0ELb1ELb0ELb0ELb0ELi2ELi4ELi4ELi4ELb0EEENS1_21CollectiveEpilogueBwdISA_SB_SD_Li256ELb0ELb0ELi2EEENS1_19SingleTileSchedulerILb0ELb0ELb0ELi128EEEEEEEEEvNT_6ParamsE$_ZN4cute3eso3ESOILb1ELb0EJNS_1CILi8EEEiiEEC2ERKS3_RKiS8_:
[----:B------:R-:W-:Y:S02]  /*8bc0*/  IADD3 R3, R62, -c[0x0][0x20], RZ ;  /* 0x800008003e037a10 */ /* 0x000fe40007ffe0ff */
[----:B------:R-:W-:-:S03]  /*8bd0*/  IADD3 R2, R61, -c[0x0][0x20], RZ ;  /* 0x800008003d027a10 */ /* 0x000fc60007ffe0ff */
[----:B------:R1:W-:Y:S04]  /*8be0*/  STL [R3], R6 ;  /* 0x0000000603007387 */ /* 0x0003e80000100800 */
[----:B------:R-:W2:Y:S01]  /*8bf0*/  LDL R2, [R2] ;  /* 0x0000000002027983 */ /* 0x000ea20000100800 */
[----:B------:R-:W-:-:S03]  /*8c00*/  IMAD.MOV.U32 R5, RZ, RZ, 0x0 ;  /* 0x00000000ff057424 */ /* 0x000fc600078e00ff */
[----:B--2---:R1:W-:Y:S01]  /*8c10*/  STL [R3+0x4], R2 ;  /* 0x0000040203007387 */ /* 0x0043e20000100800 */
[----:B------:R-:W-:Y:S05]  /*8c20*/  RET.REL.NODEC R4 `(_ZN7cutlass13device_kernelIN5flash19enable_sm80_to_sm89INS1_16FlashAttnBwdSm80INS1_25CollectiveMainloopBwdSm80ILi2ELi2EN4cute5tupleIJNS5_1CILi128EEES8_NS7_ILi64EEEEEENS_10bfloat16_tEfNS_4arch4Sm80ELb0ELb1ELb1ELb0ELb1ELb0ELb0ELb0ELi2ELi4ELi4ELi4ELb0EEENS1_21CollectiveEpilogueBwdISA_SB_SD_Li256ELb0ELb0ELi2EEENS1_19SingleTileSchedulerILb0ELb0ELb0ELi128EEEEEEEEEvNT_6ParamsE) ;  /* 0xffff73d004007950 */ /* 0x000fea0003c3ffff */
        .type           $_ZN7cutlass13device_kernelIN5flash19enable_sm80_to_sm89INS1_16FlashAttnBwdSm80INS1_25CollectiveMainloopBwdSm80ILi2ELi2EN4cute5tupleIJNS5_1CILi128EEES8_NS7_ILi64EEEEEENS_10bfloat16_tEfNS_4arch4Sm80ELb0ELb1ELb1ELb0ELb1ELb0ELb0ELb0ELi2ELi4ELi4ELi4ELb0EEENS1_21CollectiveEpilogueBwdISA_SB_SD_Li256ELb0ELb0ELi2EEENS1_19SingleTileSchedulerILb0ELb0ELb0ELi128EEEEEEEEEvNT_6ParamsE$_ZN4cute3eso3ESOILb1ELb0EJNS_1CILi8EEEiiiNS2_ILi144EEENS2_ILi512EEEEEC2ERKS3_RKiSA_SA_RKS4_RKS5_,@function
        .size           $_ZN7cutlass13device_kernelIN5flash19enable_sm80_to_sm89INS1_16FlashAttnBwdSm80INS1_25CollectiveMainloopBwdSm80ILi2ELi2EN4cute5tupleIJNS5_1CILi128EEES8_NS7_ILi64EEEEEENS_10bfloat16_tEfNS_4arch4Sm80ELb0ELb1ELb1ELb0ELb1ELb0ELb0ELb0ELi2ELi4ELi4ELi4ELb0EEENS1_21CollectiveEpilogueBwdISA_SB_SD_Li256ELb0ELb0ELi2EEENS1_19SingleTileSchedulerILb0ELb0ELb0ELi128EEEEEEEEEvNT_6ParamsE$_ZN4cute3eso3ESOILb1ELb0EJNS_1CILi8EEEiiiNS2_ILi144EEENS2_ILi512EEEEEC2ERKS3_RKiSA_SA_RKS4_RKS5_,($_ZN7cutlass13device_kernelIN5flash19enable_sm80_to_sm89INS1_16FlashAttnBwdSm80INS1_25CollectiveMainloopBwdSm80ILi2ELi2EN4cute5tupleIJNS5_1CILi128EEES8_NS7_ILi64EEEEEENS_10bfloat16_tEfNS_4arch4Sm80ELb0ELb1ELb1ELb0ELb1ELb0ELb0ELb0ELi2ELi4ELi4ELi4ELb0EEENS1_21CollectiveEpilogueBwdISA_SB_SD_Li256ELb0ELb0ELi2EEENS1_19SingleTileSchedulerILb0ELb0ELb0ELi128EEEEEEEEEvNT_6ParamsE$_ZN4cute3eso3ESOILb1ELb0EJNS_5tupleIJNS2_IJNS2_IJNS_1CILi8EEENS3_ILi1EEEEEENS2_IJS5_S5_EEEEEENS2_IJS5_NS3_ILi2EEEEEEEEENS2_IJNS2_IJNS2_IJS5_NS3_ILi0EEEEEENS2_IJSC_SC_EEEEEENS2_IJSC_iEEEEEEEEC2ERKSB_RKSH_ - $_ZN7cutlass13device_kernelIN5flash19enable_sm80_to_sm89INS1_16FlashAttnBwdSm80INS1_25CollectiveMainloopBwdSm80ILi2ELi2EN4cute5tupleIJNS5_1CILi128EEES8_NS7_ILi64EEEEEENS_10bfloat16_tEfNS_4arch4Sm80ELb0ELb1ELb1ELb0ELb1ELb0ELb0ELb0ELi2ELi4ELi4ELi4ELb0EEENS1_21CollectiveEpilogueBwdISA_SB_SD_Li256ELb0ELb0ELi2EEENS1_19SingleTileSchedulerILb0ELb0ELb0ELi128EEEEEEEEEvNT_6ParamsE$_ZN4cute3eso3ESOILb1ELb0EJNS_1CILi8EEEiiiNS2_ILi144EEENS2_ILi512EEEEEC2ERKS3_RKiSA_SA_RKS4_RKS5_)
$_ZN7cutlass13device_kernelIN5flash19enable_sm80_to_sm89INS1_16FlashAttnBwdSm80INS1_25CollectiveMainloopBwdSm80ILi2ELi2EN4cute5tupleIJNS5_1CILi128EEES8_NS7_ILi64EEEEEENS_10bfloat16_tEfNS_4arch4Sm80ELb0ELb1ELb1ELb0ELb1ELb0ELb0ELb0ELi2ELi4ELi4ELi4ELb0EEENS1_21CollectiveEpilogueBwdISA_SB_SD_Li256ELb0ELb0ELi2EEENS1_19SingleTileSchedulerILb0ELb0ELb0ELi128EEEEEEEEEvNT_6ParamsE$_ZN4cute3eso3ESOILb1ELb0EJNS_1CILi8EEEiiiNS2_ILi144EEENS2_ILi512EEEEEC2ERKS3_RKiSA_SA_RKS4_RKS5_:
        /* <DEDUP_REMOVED lines=9> */
[----:B------:R-:W-:Y:S05]  /*8cc0*/  RET.REL.NODEC R4 `(_ZN7cutlass13device_kernelIN5flash19enable_sm80_to_sm89INS1_16FlashAttnBwdSm80INS1_25CollectiveMainloopBwdSm80ILi2ELi2EN4cute5tupleIJNS5_1CILi128EEES8_NS7_ILi64EEEEEENS_10bfloat16_tEfNS_4arch4Sm80ELb0ELb1ELb1ELb0ELb1ELb0ELb0ELb0ELi2ELi4ELi4ELi4ELb0EEENS1_21CollectiveEpilogueBwdISA_SB_SD_Li256ELb0ELb0ELi2EEENS1_19SingleTileSchedulerILb0ELb0ELb0ELi128EEEEEEEEEvNT_6ParamsE) ;  /* 0xffff733004007950 */ /* 0x000fea0003c3ffff */
        .type           $_ZN7cutlass13device_kernelIN5flash19enable_sm80_to_sm89INS1_16FlashAttnBwdSm80INS1_25CollectiveMainloopBwdSm80ILi2ELi2EN4cute5tupleIJNS5_1CILi128EEES8_NS7_ILi64EEEEEENS_10bfloat16_tEfNS_4arch4Sm80ELb0ELb1ELb1ELb0ELb1ELb0ELb0ELb0ELi2ELi4ELi4ELi4ELb0EEENS1_21CollectiveEpilogueBwdISA_SB_SD_Li256ELb0ELb0ELi2EEENS1_19SingleTileSchedulerILb0ELb0ELb0ELi128EEEEEEEEEvNT_6ParamsE$_ZN4cute3eso3ESOILb1ELb0EJNS_5tupleIJNS2_IJNS2_IJNS_1CILi8EEENS3_ILi1EEEEEENS2_IJS5_S5_EEEEEENS2_IJS5_NS3_ILi2EEEEEEEEENS2_IJNS2_IJNS2_IJS5_NS3_ILi0EEEEEENS2_IJSC_SC_EEEEEENS2_IJSC_iEEEEEEEEC2ERKSB_RKSH_,@function
        .size           $_ZN7cutlass13device_kernelIN5flash19enable_sm80_to_sm89INS1_16FlashAttnBwdSm80INS1_25CollectiveMainloopBwdSm80ILi2ELi2EN4cute5tupleIJNS5_1CILi128EEES8_NS7_ILi64EEEEEENS_10bfloat16_tEfNS_4arch4Sm80ELb0ELb1ELb1ELb0ELb1ELb0ELb0ELb0ELi2ELi4ELi4ELi4ELb0EEENS1_21CollectiveEpilogueBwdISA_SB_SD_Li256ELb0ELb0ELi2EEENS1_19SingleTileSchedulerILb0ELb0ELb0ELi128EEEEEEEEEvNT_6ParamsE$_ZN4cute3eso3ESOILb1ELb0EJNS_5tupleIJNS2_IJNS2_IJNS_1CILi8EEENS3_ILi1EEEEEENS2_IJS5_S5_EEEEEENS2_IJS5_NS3_ILi2EEEEEEEEENS2_IJNS2_IJNS2_IJS5_NS3_ILi0EEEEEENS2_IJSC_SC_EEEEEENS2_IJSC_iEEEEEEEEC2ERKSB_RKSH_,($_ZN7cutlass13device_kernelIN5flash19enable_sm80_to_sm89INS1_16FlashAttnBwdSm80INS1_25CollectiveMainloopBwdSm80ILi2ELi2EN4cute5tupleIJNS5_1CILi128EEES8_NS7_ILi64EEEEEENS_10bfloat16_tEfNS_4arch4Sm80ELb0ELb1ELb1ELb0ELb1ELb0ELb0ELb0ELi2ELi4ELi4ELi4ELb0EEENS1_21CollectiveEpilogueBwdISA_SB_SD_Li256ELb0ELb0ELi2EEENS1_19SingleTileSchedulerILb0ELb0ELb0ELi128EEEEEEEEEvNT_6ParamsE$_ZN4cute3eso3ESOILb1ELb0EJNS_5tupleIJNS2_IJNS2_IJNS_1CILi8EEENS3_ILi1EEEEEES5_EEENS2_IJNS2_IJS5_S5_EEENS3_ILi2EEEEEEEEENS2_IJNS2_IJNS2_IJS5_NS3_ILi0EEEEEESC_EEENS2_IJNS2_IJSC_SC_EEEiEEEEEEEEC2ERKSB_RKSH_ - $_ZN7cutlass13device_kernelIN5flash19enable_sm80_to_sm89INS1_16FlashAttnBwdSm80INS1_25CollectiveMainloopBwdSm80ILi2ELi2EN4cute5tupleIJNS5_1CILi128EEES8_NS7_ILi64EEEEEENS_10bfloat16_tEfNS_4arch4Sm80ELb0ELb1ELb1ELb0ELb1ELb0ELb0ELb0ELi2ELi4ELi4ELi4ELb0EEENS1_21CollectiveEpilogueBwdISA_SB_SD_Li256ELb0ELb0ELi2EEENS1_19SingleTileSchedulerILb0ELb0ELb0ELi128EEEEEEEEEvNT_6ParamsE$_ZN4cute3eso3ESOILb1ELb0EJNS_5tupleIJNS2_IJNS2_IJNS_1CILi8EEENS3_ILi1EEEEEENS2_IJS5_S5_EEEEEENS2_IJS5_NS3_ILi2EEEEEEEEENS2_IJNS2_IJNS2_IJS5_NS3_ILi0EEEEEENS2_IJSC_SC_EEEEEENS2_IJSC_iEEEEEEEEC2ERKSB_RKSH_)
$_ZN7cutlass13device_kernelIN5flash19enable_sm80_to_sm89INS1_16FlashAttnBwdSm80INS1_25CollectiveMainloopBwdSm80ILi2ELi2EN4cute5tupleIJNS5_1CILi128EEES8_NS7_ILi64EEEEEENS_10bfloat16_tEfNS_4arch4Sm80ELb0ELb1ELb1ELb0ELb1ELb0ELb0ELb0ELi2ELi4ELi4ELi4ELb0EEENS1_21CollectiveEpilogueBwdISA_SB_SD_Li256ELb0ELb0ELi2EEENS1_19SingleTileSchedulerILb0ELb0ELb0ELi128EEEEEEEEEvNT_6ParamsE$_ZN4cute3eso3ESOILb1ELb0EJNS_5tupleIJNS2_IJNS2_IJNS_1CILi8EEENS3_ILi1EEEEEENS2_IJS5_S5_EEEEEENS2_IJS5_NS3_ILi2EEEEEEEEENS2_IJNS2_IJNS2_IJS5_NS3_ILi0EEEEEENS2_IJSC_SC_EEEEEENS2_IJSC_iEEEEEEEEC2ERKSB_RKSH_:
[----:B------:R-:W-:Y:S02]  /*8cd0*/  IADD3 R2, R69, -c[0x0][0x20], RZ ;  /* 0x8000080045027a10 */ /* 0x000fe40007ffe0ff */
[----:B------:R-:W-:-:S03]  /*8ce0*/  MOV R7, 0x0 ;  /* 0x0000000000077802 */ /* 0x000fc60000000f00 */
[----:B------:R1:W-:Y:S01]  /*8cf0*/  STL [R2], R3 ;  /* 0x0000000302007387 */ /* 0x0003e20000100800 */
[----:B------:R-:W-:Y:S05]  /*8d00*/  RET.REL.NODEC R6 `(_ZN7cutlass13device_kernelIN5flash19enable_sm80_to_sm89INS1_16FlashAttnBwdSm80INS1_25CollectiveMainloopBwdSm80ILi2ELi2EN4cute5tupleIJNS5_1CILi128EEES8_NS7_ILi64EEEEEENS_10bfloat16_tEfNS_4arch4Sm80ELb0ELb1ELb1ELb0ELb1ELb0ELb0ELb0ELi2ELi4ELi4ELi4ELb0EEENS1_21CollectiveEpilogueBwdISA_SB_SD_Li256ELb0ELb0ELi2EEENS1_19SingleTileSchedulerILb0ELb0ELb0ELi128EEEEEEEEEvNT_6ParamsE) ;  /* 0xffff72f006007950 */ /* 0x000fea0003c3ffff */
        .type           $_ZN7cutlass13device_kernelIN5flash19enable_sm80_to_sm89INS1_16FlashAttnBwdSm80INS1_25CollectiveMainloopBwdSm80ILi2ELi2EN4cute5tupleIJNS5_1CILi128EEES8_NS7_ILi64EEEEEENS_10bfloat16_tEfNS_4arch4Sm80ELb0ELb1ELb1ELb0ELb1ELb0ELb0ELb0ELi2ELi4ELi4ELi4ELb0EEENS1_21CollectiveEpilogueBwdISA_SB_SD_Li256ELb0ELb0ELi2EEENS1_19SingleTileSchedulerILb0ELb0ELb0ELi128EEEEEEEEEvNT_6ParamsE$_ZN4cute3eso3ESOILb1ELb0EJNS_5tupleIJNS2_IJNS2_IJNS_1CILi8EEENS3_ILi1EEEEEES5_EEENS2_IJNS2_IJS5_S5_EEENS3_ILi2EEEEEEEEENS2_IJNS2_IJNS2_IJS5_NS3_ILi0EEEEEESC_EEENS2_IJNS2_IJSC_SC_EEEiEEEEEEEEC2ERKSB_RKSH_,@function
        .size           $_ZN7cutlass13device_kernelIN5flash19enable_sm80_to_sm89INS1_16FlashAttnBwdSm80INS1_25CollectiveMainloopBwdSm80ILi2ELi2EN4cute5tupleIJNS5_1CILi128EEES8_NS7_ILi64EEEEEENS_10bfloat16_tEfNS_4arch4Sm80ELb0ELb1ELb1ELb0ELb1ELb0ELb0ELb0ELi2ELi4ELi4ELi4ELb0EEENS1_21CollectiveEpilogueBwdISA_SB_SD_Li256ELb0ELb0ELi2EEENS1_19SingleTileSchedulerILb0ELb0ELb0ELi128EEEEEEEEEvNT_6ParamsE$_ZN4cute3eso3ESOILb1ELb0EJNS_5tupleIJNS2_IJNS2_IJNS_1CILi8EEENS3_ILi1EEEEEES5_EEENS2_IJNS2_IJS5_S5_EEENS3_ILi2EEEEEEEEENS2_IJNS2_IJNS2_IJS5_NS3_ILi0EEEEEESC_EEENS2_IJNS2_IJSC_SC_EEEiEEEEEEEEC2ERKSB_RKSH_,($_ZN7cutlass13device_kernelIN5flash19enable_sm80_to_sm89INS1_16FlashAttnBwdSm80INS1_25CollectiveMainloopBwdSm80ILi2ELi2EN4cute5tupleIJNS5_1CILi128EEES8_NS7_ILi64EEEEEENS_10bfloat16_tEfNS_4arch4Sm80ELb0ELb1ELb1ELb0ELb1ELb0ELb0ELb0ELi2ELi4ELi4ELi4ELb0EEENS1_21CollectiveEpilogueBwdISA_SB_SD_Li256ELb0ELb0ELi2EEENS1_19SingleTileSchedulerILb0ELb0ELb0ELi128EEEEEEEEEvNT_6ParamsE$_ZN4cute3eso3ESOILb1ELb0EJNS_5tupleIJNS2_IJNS_1CILi1EEENS2_IJS4_NS3_ILi2EEES5_EEEEEES5_NS2_IJS5_S5_EEEEEENS2_IJNS2_IJNS3_ILi0EEENS2_IJS4_NS3_ILi256EEEiEEEEEENS3_ILi2048EEENS2_IJiNS3_ILi4096EEEEEEEEEEEC2ERKS9_RKSH_ - $_ZN7cutlass13device_kernelIN5flash19enable_sm80_to_sm89INS1_16FlashAttnBwdSm80INS1_25CollectiveMainloopBwdSm80ILi2ELi2EN4cute5tupleIJNS5_1CILi128EEES8_NS7_ILi64EEEEEENS_10bfloat16_tEfNS_4arch4Sm80ELb0ELb1ELb1ELb0ELb1ELb0ELb0ELb0ELi2ELi4ELi4ELi4ELb0EEENS1_21CollectiveEpilogueBwdISA_SB_SD_Li256ELb0ELb0ELi2EEENS1_19SingleTileSchedulerILb0ELb0ELb0ELi128EEEEEEEEEvNT_6ParamsE$_ZN4cute3eso3ESOILb1ELb0EJNS_5tupleIJNS2_IJNS2_IJNS_1CILi8EEENS3_ILi1EEEEEES5_EEENS2_IJNS2_IJS5_S5_EEENS3_ILi2EEEEEEEEENS2_IJNS2_IJNS2_IJS5_NS3_ILi0EEEEEESC_EEENS2_IJNS2_IJSC_SC_EEEiEEEEEEEEC2ERKSB_RKSH_)
$_ZN7cutlass13device_kernelIN5flash19enable_sm80_to_sm89INS1_16FlashAttnBwdSm80INS1_25CollectiveMainloopBwdSm80ILi2ELi2EN4cute5tupleIJNS5_1CILi128EEES8_NS7_ILi64EEEEEENS_10bfloat16_tEfNS_4arch4Sm80ELb0ELb1ELb1ELb0ELb1ELb0ELb0ELb0ELi2ELi4ELi4ELi4ELb0EEENS1_21CollectiveEpilogueBwdISA_SB_SD_Li256ELb0ELb0ELi2EEENS1_19SingleTileSchedulerILb0ELb0ELb0ELi128EEEEEEEEEvNT_6ParamsE$_ZN4cute3eso3ESOILb1ELb0EJNS_5tupleIJNS2_IJNS2_IJNS_1CILi8EEENS3_ILi1EEEEEES5_EEENS2_IJNS2_IJS5_S5_EEENS3_ILi2EEEEEEEEENS2_IJNS2_IJNS2_IJS5_NS3_ILi0EEEEEESC_EEENS2_IJNS2_IJSC_SC_EEEiEEEEEEEEC2ERKSB_RKSH_:
[----:B------:R-:W-:Y:S02]  /*8d10*/  IADD3 R2, R69, -c[0x0][0x20], RZ ;  /* 0x8000080045027a10 */ /* 0x000fe40007ffe0ff */
[----:B------:R-:W-:-:S03]  /*8d20*/  MOV R7, 0x0 ;  /* 0x0000000000077802 */ /* 0x000fc60000000f00 */
[----:B------:R1:W-:Y:S01]  /*8d30*/  STL [R2], R3 ;  /* 0x0000000302007387 */ /* 0x0003e20000100800 */
[----:B------:R-:W-:Y:S05]  /*8d40*/  RET.REL.NODEC R6 `(_ZN7cutlass13device_kernelIN5flash19enable_sm80_to_sm89INS1_16FlashAttnBwdSm80INS1_25CollectiveMainloopBwdSm80ILi2ELi2EN4cute5tupleIJNS5_1CILi128EEES8_NS7_ILi64EEEEEENS_10bfloat16_tEfNS_4arch4Sm80ELb0ELb1ELb1ELb0ELb1ELb0ELb0ELb0ELi2ELi4ELi4ELi4ELb0EEENS1_21CollectiveEpilogueBwdISA_SB_SD_Li256ELb0ELb0ELi2EEENS1_19SingleTileSchedulerILb0ELb0ELb0ELi128EEEEEEEEEvNT_6ParamsE) ;  /* 0xffff72b006007950 */ /* 0x000fea0003c3ffff */
        .type           $_ZN7cutlass13device_kernelIN5flash19enable_sm80_to_sm89INS1_16FlashAttnBwdSm80INS1_25CollectiveMainloopBwdSm80ILi2ELi2EN4cute5tupleIJNS5_1CILi128EEES8_NS7_ILi64EEEEEENS_10bfloat16_tEfNS_4arch4Sm80ELb0ELb1ELb1ELb0ELb1ELb0ELb0ELb0ELi2ELi4ELi4ELi4ELb0EEENS1_21CollectiveEpilogueBwdISA_SB_SD_Li256ELb0ELb0ELi2EEENS1_19SingleTileSchedulerILb0ELb0ELb0ELi128EEEEEEEEEvNT_6ParamsE$_ZN4cute3eso3ESOILb1ELb0EJNS_5tupleIJNS2_IJNS_1CILi1EEENS2_IJS4_NS3_ILi2EEES5_EEEEEES5_NS2_IJS5_S5_EEEEEENS2_IJNS2_IJNS3_ILi0EEENS2_IJS4_NS3_ILi256EEEiEEEEEENS3_ILi2048EEENS2_IJiNS3_ILi4096EEEEEEEEEEEC2ERKS9_RKSH_,@function
        .size           $_ZN7cutlass13device_kernelIN5flash19enable_sm80_to_sm89INS1_16FlashAttnBwdSm80INS1_25CollectiveMainloopBwdSm80ILi2ELi2EN4cute5tupleIJNS5_1CILi128EEES8_NS7_ILi64EEEEEENS_10bfloat16_tEfNS_4arch4Sm80ELb0ELb1ELb1ELb0ELb1ELb0ELb0ELb0ELi2ELi4ELi4ELi4ELb0EEENS1_21CollectiveEpilogueBwdISA_SB_SD_Li256ELb0ELb0ELi2EEENS1_19SingleTileSchedulerILb0ELb0ELb0ELi128EEEEEEEEEvNT_6ParamsE$_ZN4cute3eso3ESOILb1ELb0EJNS_5tupleIJNS2_IJNS_1CILi1EEENS2_IJS4_NS3_ILi2EEES5_EEEEEES5_NS2_IJS5_S5_EEEEEENS2_IJNS2_IJNS3_ILi0EEENS2_IJS4_NS3_ILi256EEEiEEEEEENS3_ILi2048EEENS2_IJiNS3_ILi4096EEEEEEEEEEEC2ERKS9_RKSH_,($_ZN7cutlass13device_kernelIN5flash19enable_sm80_to_sm89INS1_16FlashAttnBwdSm80INS1_25CollectiveMainloopBwdSm80ILi2ELi2EN4cute5tupleIJNS5_1CILi128EEES8_NS7_ILi64EEEEEENS_10bfloat16_tEfNS_4arch4Sm80ELb0ELb1ELb1ELb0ELb1ELb0ELb0ELb0ELi2ELi4ELi4ELi4ELb0EEENS1_21CollectiveEpilogueBwdISA_SB_SD_Li256ELb0ELb0ELi2EEENS1_19SingleTileSchedulerILb0ELb0ELb0ELi128EEEEEEEEEvNT_6ParamsE$_ZN4cute3eso3ESOILb1ELb0EJNS_5tupleIJNS2_IJNS_1CILi1EEENS3_ILi0EEEEEENS2_IJS5_S5_EEEEEENS2_IJS5_iEEEEEC2ERKS8_RKS9_ - $_ZN7cutlass13device_kernelIN5flash19enable_sm80_to_sm89INS1_16FlashAttnBwdSm80INS1_25CollectiveMainloopBwdSm80ILi2ELi2EN4cute5tupleIJNS5_1CILi128EEES8_NS7_ILi64EEEEEENS_10bfloat16_tEfNS_4arch4Sm80ELb0ELb1ELb1ELb0ELb1ELb0ELb0ELb0ELi2ELi4ELi4ELi4ELb0EEENS1_21CollectiveEpilogueBwdISA_SB_SD_Li256ELb0ELb0ELi2EEENS1_19SingleTileSchedulerILb0ELb0ELb0ELi128EEEEEEEEEvNT_6ParamsE$_ZN4cute3eso3ESOILb1ELb0EJNS_5tupleIJNS2_IJNS_1CILi1EEENS2_IJS4_NS3_ILi2EEES5_EEEEEES5_NS2_IJS5_S5_EEEEEENS2_IJNS2_IJNS3_ILi0EEENS2_IJS4_NS3_ILi256EEEiEEEEEENS3_ILi2048EEENS2_IJiNS3_ILi4096EEEEEEEEEEEC2ERKS9_RKSH_)
$_ZN7cutlass13device_kernelIN5flash19enable_sm80_to_sm89INS1_16FlashAttnBwdSm80INS1_25CollectiveMainloopBwdSm80ILi2ELi2EN4cute5tupleIJNS5_1CILi128EEES8_NS7_ILi64EEEEEENS_10bfloat16_tEfNS_4arch4Sm80ELb0ELb1ELb1ELb0ELb1ELb0ELb0ELb0ELi2ELi4ELi4ELi4ELb0EEENS1_21CollectiveEpilogueBwdISA_SB_SD_Li256ELb0ELb0ELi2EEENS1_19SingleTileSchedulerILb0ELb0ELb0ELi128EEEEEEEEEvNT_6ParamsE$_ZN4cute3eso3ESOILb1ELb0EJNS_5tupleIJNS2_IJNS_1CILi1EEENS2_IJS4_NS3_ILi2EEES5_EEEEEES5_NS2_IJS5_S5_EEEEEENS2_IJNS2_IJNS3_ILi0EEENS2_IJS4_NS3_ILi256EEEiEEEEEENS3_ILi2048EEENS2_IJiNS3_ILi4096EEEEEEEEEEEC2ERKS9_RKSH_:
[----:B------:R-:W-:Y:S02]  /*8d50*/  IADD3 R2, R58, -c[0x0][0x20], RZ ;  /* 0x800008003a027a10 */ /* 0x000fe40007ffe0ff */
[----:B------:R-:W-:-:S03]  /*8d60*/  MOV R7, 0x0 ;  /* 0x0000000000077802 */ /* 0x000fc60000000f00 */
[----:B------:R1:W-:Y:S04]  /*8d70*/  STL [R2], R5 ;  /* 0x0000000502007387 */ /* 0x0003e80000100800 */
[----:B------:R1:W-:Y:S01]  /*8d80*/  STL [R2+0x4], R3 ;  /* 0x0000040302007387 */ /* 0x0003e20000100800 */
[----:B------:R-:W-:Y:S05]  /*8d90*/  RET.REL.NODEC R6 `(_ZN7cutlass13device_kernelIN5flash19enable_sm80_to_sm89INS1_16FlashAttnBwdSm80INS1_25CollectiveMainloopBwdSm80ILi2ELi2EN4cute5tupleIJNS5_1CILi128EEES8_NS7_ILi64EEEEEENS_10bfloat16_tEfNS_4arch4Sm80ELb0ELb1ELb1ELb0ELb1ELb0ELb0ELb0ELi2ELi4ELi4ELi4ELb0EEENS1_21CollectiveEpilogueBwdISA_SB_SD_Li256ELb0ELb0ELi2EEENS1_19SingleTileSchedulerILb0ELb0ELb0ELi128EEEEEEEEEvNT_6ParamsE) ;  /* 0xffff726006007950 */ /* 0x000fea0003c3ffff */
        .type           $_ZN7cutlass13device_kernelIN5flash19enable_sm80_to_sm89INS1_16FlashAttnBwdSm80INS1_25CollectiveMainloopBwdSm80ILi2ELi2EN4cute5tupleIJNS5_1CILi128EEES8_NS7_ILi64EEEEEENS_10bfloat16_tEfNS_4arch4Sm80ELb0ELb1ELb1ELb0ELb1ELb0ELb0ELb0ELi2ELi4ELi4ELi4ELb0EEENS1_21CollectiveEpilogueBwdISA_SB_SD_Li256ELb0ELb0ELi2EEENS1_19SingleTileSchedulerILb0ELb0ELb0ELi128EEEEEEEEEvNT_6ParamsE$_ZN4cute3eso3ESOILb1ELb0EJNS_5tupleIJNS2_IJNS_1CILi1EEENS3_ILi0EEEEEENS2_IJS5_S5_EEEEEENS2_IJS5_iEEEEEC2ERKS8_RKS9_,@function
        .size           $_ZN7cutlass13device_kernelIN5flash19enable_sm80_to_sm89INS1_16FlashAttnBwdSm80INS1_25CollectiveMainloopBwdSm80ILi2ELi2EN4cute5tupleIJNS5_1CILi128EEES8_NS7_ILi64EEEEEENS_10bfloat16_tEfNS_4arch4Sm80ELb0ELb1ELb1ELb0ELb1ELb0ELb0ELb0ELi2ELi4ELi4ELi4ELb0EEENS1_21CollectiveEpilogueBwdISA_SB_SD_Li256ELb0ELb0ELi2EEENS1_19SingleTileSchedulerILb0ELb0ELb0ELi128EEEEEEEEEvNT_6ParamsE$_ZN4cute3eso3ESOILb1ELb0EJNS_5tupleIJNS2_IJNS_1CILi1EEENS3_ILi0EEEEEENS2_IJS5_S5_EEEEEENS2_IJS5_iEEEEEC2ERKS8_RKS9_,($_ZN7cutlass13device_kernelIN5flash19enable_sm80_to_sm89INS1_16FlashAttnBwdSm80INS1_25CollectiveMainloopBwdSm80ILi2ELi2EN4cute5tupleIJNS5_1CILi128EEES8_NS7_ILi64EEEEEENS_10bfloat16_tEfNS_4arch4Sm80ELb0ELb1ELb1ELb0ELb1ELb0ELb0ELb0ELi2ELi4ELi4ELi4ELb0EEENS1_21CollectiveEpilogueBwdISA_SB_SD_Li256ELb0ELb0ELi2EEENS1_19SingleTileSchedulerILb0ELb0ELb0ELi128EEEEEEEEEvNT_6ParamsE$_ZN4cute3eso3ESOILb1ELb0EJNS_5tupleIJNS2_IJNS_1CILi1EEENS3_ILi0EEEEEES5_EEENS2_IJNS2_IJS5_S5_EEEiEEEEEC2ERKS7_RKS9_ - $_ZN7cutlass13device_kernelIN5flash19enable_sm80_to_sm89INS1_16FlashAttnBwdSm80INS1_25CollectiveMainloopBwdSm80ILi2ELi2EN4cute5tupleIJNS5_1CILi128EEES8_NS7_ILi64EEEEEENS_10bfloat16_tEfNS_4arch4Sm80ELb0ELb1ELb1ELb0ELb1ELb0ELb0ELb0ELi2ELi4ELi4ELi4ELb0EEENS1_21CollectiveEpilogueBwdISA_SB_SD_Li256ELb0ELb0ELi2EEENS1_19SingleTileSchedulerILb0ELb0ELb0ELi128EEEEEEEEEvNT_6ParamsE$_ZN4cute3eso3ESOILb1ELb0EJNS_5tupleIJNS2_IJNS_1CILi1EEENS3_ILi0EEEEEENS2_IJS5_S5_EEEEEENS2_IJS5_iEEEEEC2ERKS8_RKS9_)
$_ZN7cutlass13device_kernelIN5flash19enable_sm80_to_sm89INS1_16FlashAttnBwdSm80INS1_25CollectiveMainloopBwdSm80ILi2ELi2EN4cute5tupleIJNS5_1CILi128EEES8_NS7_ILi64EEEEEENS_10bfloat16_tEfNS_4arch4Sm80ELb0ELb1ELb1ELb0ELb1ELb0ELb0ELb0ELi2ELi4ELi4ELi4ELb0EEENS1_21CollectiveEpilogueBwdISA_SB_SD_Li256ELb0ELb0ELi2EEENS1_19SingleTileSchedulerILb0ELb0ELb0ELi128EEEEEEEEEvNT_6ParamsE$_ZN4cute3eso3ESOILb1ELb0EJNS_5tupleIJNS2_IJNS_1CILi1EEENS3_ILi0EEEEEENS2_IJS5_S5_EEEEEENS2_IJS5_iEEEEEC2ERKS8_RKS9_:
[----:B------:R-:W-:Y:S02]  /*8da0*/  IADD3 R2, R69, -c[0x0][0x20], RZ ;  /* 0x8000080045027a10 */ /* 0x000fe40007ffe0ff */
[----:B------:R-:W-:-:S03]  /*8db0*/  MOV R5, 0x0 ;  /* 0x0000000000057802 */ /* 0x000fc60000000f00 */
[----:B------:R1:W-:Y:S01]  /*8dc0*/  STL [R2], R3 ;  /* 0x0000000302007387 */ /* 0x0003e20000100800 */
[----:B------:R-:W-:Y:S05]  /*8dd0*/  RET.REL.NODEC R4 `(_ZN7cutlass13device_kernelIN5flash19enable_sm80_to_sm89INS1_16FlashAttnBwdSm80INS1_25CollectiveMainloopBwdSm80ILi2ELi2EN4cute5tupleIJNS5_1CILi128EEES8_NS7_ILi64EEEEEENS_10bfloat16_tEfNS_4arch4Sm80ELb0ELb1ELb1ELb0ELb1ELb0ELb0ELb0ELi2ELi4ELi4ELi4ELb0EEENS1_21CollectiveEpilogueBwdISA_SB_SD_Li256ELb0ELb0ELi2EEENS1_19SingleTileSchedulerILb0ELb0ELb0ELi128EEEEEEEEEvNT_6ParamsE) ;  /* 0xffff722004007950 */ /* 0x000fea0003c3ffff */
        .type           $_ZN7cutlass13device_kernelIN5flash19enable_sm80_to_sm89INS1_16FlashAttnBwdSm80INS1_25CollectiveMainloopBwdSm80ILi2ELi2EN4cute5tupleIJNS5_1CILi128EEES8_NS7_ILi64EEEEEENS_10bfloat16_tEfNS_4arch4Sm80ELb0ELb1ELb1ELb0ELb1ELb0ELb0ELb0ELi2ELi4ELi4ELi4ELb0EEENS1_21CollectiveEpilogueBwdISA_SB_SD_Li256ELb0ELb0ELi2EEENS1_19SingleTileSchedulerILb0ELb0ELb0ELi128EEEEEEEEEvNT_6ParamsE$_ZN4cute3eso3ESOILb1ELb0EJNS_5tupleIJNS2_IJNS_1CILi1EEENS3_ILi0EEEEEES5_EEENS2_IJNS2_IJS5_S5_EEEiEEEEEC2ERKS7_RKS9_,@function
        .size           $_ZN7cutlass13device_kernelIN5flash19enable_sm80_to_sm89INS1_16FlashAttnBwdSm80INS1_25CollectiveMainloopBwdSm80ILi2ELi2EN4cute5tupleIJNS5_1CILi128EEES8_NS7_ILi64EEEEEENS_10bfloat16_tEfNS_4arch4Sm80ELb0ELb1ELb1ELb0ELb1ELb0ELb0ELb0ELi2ELi4ELi4ELi4ELb0EEENS1_21CollectiveEpilogueBwdISA_SB_SD_Li256ELb0ELb0ELi2EEENS1_19SingleTileSchedulerILb0ELb0ELb0ELi128EEEEEEEEEvNT_6ParamsE$_ZN4cute3eso3ESOILb1ELb0EJNS_5tupleIJNS2_IJNS_1CILi1EEENS3_ILi0EEEEEES5_EEENS2_IJNS2_IJS5_S5_EEEiEEEEEC2ERKS7_RKS9_,($_ZN7cutlass13device_kernelIN5flash19enable_sm80_to_sm89INS1_16FlashAttnBwdSm80INS1_25CollectiveMainloopBwdSm80ILi2ELi2EN4cute5tupleIJNS5_1CILi128EEES8_NS7_ILi64EEEEEENS_10bfloat16_tEfNS_4arch4Sm80ELb0ELb1ELb1ELb0ELb1ELb0ELb0ELb0ELi2ELi4ELi4ELi4ELb0EEENS1_21CollectiveEpilogueBwdISA_SB_SD_Li256ELb0ELb0ELi2EEENS1_19SingleTileSchedulerILb0ELb0ELb0ELi128EEEEEEEEEvNT_6ParamsE$_ZN4cute3eso3ESOILb1ELb0EJNS_5tupleIJNS2_IJNS_1CILi2EEES4_EEENS3_ILi8EEES5_EEENS2_IJNS2_IJNS3_ILi1EEEiEEENS3_ILi1024EEENS2_IJiiEEEEEEEEC2ERKS7_RKSC_ - $_ZN7cutlass13device_kernelIN5flash19enable_sm80_to_sm89INS1_16FlashAttnBwdSm80INS1_25CollectiveMainloopBwdSm80ILi2ELi2EN4cute5tupleIJNS5_1CILi128EEES8_NS7_ILi64EEEEEENS_10bfloat16_tEfNS_4arch4Sm80ELb0ELb1ELb1ELb0ELb1ELb0ELb0ELb0ELi2ELi4ELi4ELi4ELb0EEENS1_21CollectiveEpilogueBwdISA_SB_SD_Li256ELb0ELb0ELi2EEENS1_19SingleTileSchedulerILb0ELb0ELb0ELi128EEEEEEEEEvNT_6ParamsE$_ZN4cute3eso3ESOILb1ELb0EJNS_5tupleIJNS2_IJNS_1CILi1EEENS3_ILi0EEEEEES5_EEENS2_IJNS2_IJS5_S5_EEEiEEEEEC2ERKS7_RKS9_)
$_ZN7cutlass13device_kernelIN5flash19enable_sm80_to_sm89INS1_16FlashAttnBwdSm80INS1_25CollectiveMainloopBwdSm80ILi2ELi2EN4cute5tupleIJNS5_1CILi128EEES8_NS7_ILi64EEEEEENS_10bfloat16_tEfNS_4arch4Sm80ELb0ELb1ELb1ELb0ELb1ELb0ELb0ELb0ELi2ELi4ELi4ELi4ELb0EEENS1_21CollectiveEpilogueBwdISA_SB_SD_Li256ELb0ELb0ELi2EEENS1_19SingleTileSchedulerILb0ELb0ELb0ELi128EEEEEEEEEvNT_6ParamsE$_ZN4cute3eso3ESOILb1ELb0EJNS_5tupleIJNS2_IJNS_1CILi1EEENS3_ILi0EEEEEES5_EEENS2_IJNS2_IJS5_S5_EEEiEEEEEC2ERKS7_RKS9_:
[----:B------:R-:W-:Y:S02]  /*8de0*/  IADD3 R2, R69, -c[0x0][0x20], RZ ;  /* 0x8000080045027a10 */ /* 0x000fe40007ffe0ff */
[----:B------:R-:W-:-:S03]  /*8df0*/  MOV R5, 0x0 ;  /* 0x0000000000057802 */ /* 0x000fc60000000f00 */
[----:B------:R1:W-:Y:S01]  /*8e00*/  STL [R2], R3 ;  /* 0x0000000302007387 */ /* 0x0003e20000100800 */
[----:B------:R-:W-:Y:S05]  /*8e10*/  RET.REL.NODEC R4 `(_ZN7cutlass13device_kernelIN5flash19enable_sm80_to_sm89INS1_16FlashAttnBwdSm80INS1_25CollectiveMainloopBwdSm80ILi2ELi2EN4cute5tupleIJNS5_1CILi128EEES8_NS7_ILi64EEEEEENS_10bfloat16_tEfNS_4arch4Sm80ELb0ELb1ELb1ELb0ELb1ELb0ELb0ELb0ELi2ELi4ELi4ELi4ELb0EEENS1_21CollectiveEpilogueBwdISA_SB_SD_Li256ELb0ELb0ELi2EEENS1_19SingleTileSchedulerILb0ELb0ELb0ELi128EEEEEEEEEvNT_6ParamsE) ;  /* 0xffff71e004007950 */ /* 0x000fea0003c3ffff */
        .type           $_ZN7cutlass13device_kernelIN5flash19enable_sm80_to_sm89INS1_16FlashAttnBwdSm80INS1_25CollectiveMainloopBwdSm80ILi2ELi2EN4cute5tupleIJNS5_1CILi128EEES8_NS7_ILi64EEEEEENS_10bfloat16_tEfNS_4arch4Sm80ELb0ELb1ELb1ELb0ELb1ELb0ELb0ELb0ELi2ELi4ELi4ELi4ELb0EEENS1_21CollectiveEpilogueBwdISA_SB_SD_Li256ELb0ELb0ELi2EEENS1_19SingleTileSchedulerILb0ELb0ELb0ELi128EEEEEEEEEvNT_6ParamsE$_ZN4cute3eso3ESOILb1ELb0EJNS_5tupleIJNS2_IJNS_1CILi2EEES4_EEENS3_ILi8EEES5_EEENS2_IJNS2_IJNS3_ILi1EEEiEEENS3_ILi1024EEENS2_IJiiEEEEEEEEC2ERKS7_RKSC_,@function
        .size           $_ZN7cutlass13device_kernelIN5flash19enable_sm80_to_sm89INS1_16FlashAttnBwdSm80INS1_25CollectiveMainloopBwdSm80ILi2ELi2EN4cute5tupleIJNS5_1CILi128EEES8_NS7_ILi64EEEEEENS_10bfloat16_tEfNS_4arch4Sm80ELb0ELb1ELb1ELb0ELb1ELb0ELb0ELb0ELi2ELi4ELi4ELi4ELb0EEENS1_21CollectiveEpilogueBwdISA_SB_SD_Li256ELb0ELb0ELi2EEENS1_19SingleTileSchedulerILb0ELb0ELb0ELi128EEEEEEEEEvNT_6ParamsE$_ZN4cute3eso3ESOILb1ELb0EJNS_5tupleIJNS2_IJNS_1CILi2EEES4_EEENS3_ILi8EEES5_EEENS2_IJNS2_IJNS3_ILi1EEEiEEENS3_ILi1024EEENS2_IJiiEEEEEEEEC2ERKS7_RKSC_,($_ZN7cutlass13device_kernelIN5flash19enable_sm80_to_sm89INS1_16FlashAttnBwdSm80INS1_25CollectiveMainloopBwdSm80ILi2ELi2EN4cute5tupleIJNS5_1CILi128EEES8_NS7_ILi64EEEEEENS_10bfloat16_tEfNS_4arch4Sm80ELb0ELb1ELb1ELb0ELb1ELb0ELb0ELb0ELi2ELi4ELi4ELi4ELb0EEENS1_21CollectiveEpilogueBwdISA_SB_SD_Li256ELb0ELb0ELi2EEENS1_19SingleTileSchedulerILb0ELb0ELb0ELi128EEEEEEEEEvNT_6ParamsE$_ZN4cute3eso3ESOILb1ELb0EJNS_5tupleIJNS2_IJNS_1CILi2EEES4_EEES4_EEENS2_IJNS2_IJiiEEENS3_ILi8192EEEEEEEEC2ERKS6_RKS9_ - $_ZN7cutlass13device_kernelIN5flash19enable_sm80_to_sm89INS1_16FlashAttnBwdSm80INS1_25CollectiveMainloopBwdSm80ILi2ELi2EN4cute5tupleIJNS5_1CILi128EEES8_NS7_ILi64EEEEEENS_10bfloat16_tEfNS_4arch4Sm80ELb0ELb1ELb1ELb0ELb1ELb0ELb0ELb0ELi2ELi4ELi4ELi4ELb0EEENS1_21CollectiveEpilogueBwdISA_SB_SD_Li256ELb0ELb0ELi2EEENS1_19SingleTileSchedulerILb0ELb0ELb0ELi128EEEEEEEEEvNT_6ParamsE$_ZN4cute3eso3ESOILb1ELb0EJNS_5tupleIJNS2_IJNS_1CILi2EEES4_EEENS3_ILi8EEES5_EEENS2_IJNS2_IJNS3_ILi1EEEiEEENS3_ILi1024EEENS2_IJiiEEEEEEEEC2ERKS7_RKSC_)
$_ZN7cutlass13device_kernelIN5flash19enable_sm80_to_sm89INS1_16FlashAttnBwdSm80INS1_25CollectiveMainloopBwdSm80ILi2ELi2EN4cute5tupleIJNS5_1CILi128EEES8_NS7_ILi64EEEEEENS_10bfloat16_tEfNS_4arch4Sm80ELb0ELb1ELb1ELb0ELb1ELb0ELb0ELb0ELi2ELi4ELi4ELi4ELb0EEENS1_21CollectiveEpilogueBwdISA_SB_SD_Li256ELb0ELb0ELi2EEENS1_19SingleTileSchedulerILb0ELb0ELb0ELi128EEEEEEEEEvNT_6ParamsE$_ZN4cute3eso3ESOILb1ELb0EJNS_5tupleIJNS2_IJNS_1CILi2EEES4_EEENS3_ILi8EEES5_EEENS2_IJNS2_IJNS3_ILi1EEEiEEENS3_ILi1024EEENS2_IJiiEEEEEEEEC2ERKS7_RKSC_:
[----:B------:R-:W-:Y:S01]  /*8e20*/  IADD3 R4, R27, -c[0x0][0x20], RZ ;  /* 0x800008001b047a10 */ /* 0x000fe20007ffe0ff */
[----:B------:R-:W-:Y:S01]  /*8e30*/  IMAD.MOV.U32 R16, RZ, RZ, R8 ;  /* 0x000000ffff107224 */ /* 0x000fe200078e0008 */
[----:B------:R-:W-:-:S03]  /*8e40*/  MOV R17, 0x0 ;  /* 0x0000000000117802 */ /* 0x000fc60000000f00 */
[----:B------:R1:W-:Y:S04]  /*8e50*/  STL [R4], R2 ;  /* 0x0000000204007387 */ /* 0x0003e80000100800 */
[----:B------:R1:W-:Y:S04]  /*8e60*/  STL [R4+0x4], R3 ;  /* 0x0000040304007387 */ /* 0x0003e80000100800 */
[----:B------:R1:W-:Y:S01]  /*8e70*/  STL [R4+0x8], R5 ;  /* 0x0000080504007387 */ /* 0x0003e20000100800 */
[----:B------:R-:W-:Y:S05]  /*8e80*/  RET.REL.NODEC R16 `(_ZN7cutlass13device_kernelIN5flash19enable_sm80_to_sm89INS1_16FlashAttnBwdSm80INS1_25CollectiveMainloopBwdSm80ILi2ELi2EN4cute5tupleIJNS5_1CILi128EEES8_NS7_ILi64EEEEEENS_10bfloat16_tEfNS_4arch4Sm80ELb0ELb1ELb1ELb0ELb1ELb0ELb0ELb0ELi2ELi4ELi4ELi4ELb0EEENS1_21CollectiveEpilogueBwdISA_SB_SD_Li256ELb0ELb0ELi2EEENS1_19SingleTileSchedulerILb0ELb0ELb0ELi128EEEEEEEEEvNT_6ParamsE) ;  /* 0xffff717010007950 */ /* 0x000fea0003c3ffff */
        .type           $_ZN7cutlass13device_kernelIN5flash19enable_sm80_to_sm89INS1_16FlashAttnBwdSm80INS1_25CollectiveMainloopBwdSm80ILi2ELi2EN4cute5tupleIJNS5_1CILi128EEES8_NS7_ILi64EEEEEENS_10bfloat16_tEfNS_4arch4Sm80ELb0ELb1ELb1ELb0ELb1ELb0ELb0ELb0ELi2ELi4ELi4ELi4ELb0EEENS1_21CollectiveEpilogueBwdISA_SB_SD_Li256ELb0ELb0ELi2EEENS1_19SingleTileSchedulerILb0ELb0ELb0ELi128EEEEEEEEEvNT_6ParamsE$_ZN4cute3eso3ESOILb1ELb0EJNS_5tupleIJNS2_IJNS_1CILi2EEES4_EEES4_EEENS2_IJNS2_IJiiEEENS3_ILi8192EEEEEEEEC2ERKS6_RKS9_,@function
        .size           $_ZN7cutlass13device_kernelIN5flash19enable_sm80_to_sm89INS1_16FlashAttnBwdSm80INS1_25CollectiveMainloopBwdSm80ILi2ELi2EN4cute5tupleIJNS5_1CILi128EEES8_NS7_ILi64EEEEEENS_10bfloat16_tEfNS_4arch4Sm80ELb0ELb1ELb1ELb0ELb1ELb0ELb0ELb0ELi2ELi4ELi4ELi4ELb0EEENS1_21CollectiveEpilogueBwdISA_SB_SD_Li256ELb0ELb0ELi2EEENS1_19SingleTileSchedulerILb0ELb0ELb0ELi128EEEEEEEEEvNT_6ParamsE$_ZN4cute3eso3ESOILb1ELb0EJNS_5tupleIJNS2_IJNS_1CILi2EEES4_EEES4_EEENS2_IJNS2_IJiiEEENS3_ILi8192EEEEEEEEC2ERKS6_RKS9_,($_ZN7cutlass13device_kernelIN5flash19enable_sm80_to_sm89INS1_16FlashAttnBwdSm80INS1_25CollectiveMainloopBwdSm80ILi2ELi2EN4cute5tupleIJNS5_1CILi128EEES8_NS7_ILi64EEEEEENS_10bfloat16_tEfNS_4arch4Sm80ELb0ELb1ELb1ELb0ELb1ELb0ELb0ELb0ELi2ELi4ELi4ELi4ELb0EEENS1_21CollectiveEpilogueBwdISA_SB_SD_Li256ELb0ELb0ELi2EEENS1_19SingleTileSchedulerILb0ELb0ELb0ELi128EEEEEEEEEvNT_6ParamsE$_ZN4cute3eso3ESOILb1ELb0EJNS_5tupleIJNS2_IJNS_1CILi2EEES4_EEES5_NS3_ILi8EEEEEENS2_IJNS2_IJiNS3_ILi512EEEEEENS2_IJiiEEENS3_ILi1024EEEEEEEEC2ERKS7_RKSC_ - $_ZN7cutlass13device_kernelIN5flash19enable_sm80_to_sm89INS1_16FlashAttnBwdSm80INS1_25CollectiveMainloopBwdSm80ILi2ELi2EN4cute5tupleIJNS5_1CILi128EEES8_NS7_ILi64EEEEEENS_10bfloat16_tEfNS_4arch4Sm80ELb0ELb1ELb1ELb0ELb1ELb0ELb0ELb0ELi2ELi4ELi4ELi4ELb0EEENS1_21CollectiveEpilogueBwdISA_SB_SD_Li256ELb0ELb0ELi2EEENS1_19SingleTileSchedulerILb0ELb0ELb0ELi128EEEEEEEEEvNT_6ParamsE$_ZN4cute3eso3ESOILb1ELb0EJNS_5tupleIJNS2_IJNS_1CILi2EEES4_EEES4_EEENS2_IJNS2_IJiiEEENS3_ILi8192EEEEEEEEC2ERKS6_RKS9_)
$_ZN7cutlass13device_kernelIN5flash19enable_sm80_to_sm89INS1_16FlashAttnBwdSm80INS1_25CollectiveMainloopBwdSm80ILi2ELi2EN4cute5tupleIJNS5_1CILi128EEES8_NS7_ILi64EEEEEENS_10bfloat16_tEfNS_4arch4Sm80ELb0ELb1ELb1ELb0ELb1ELb0ELb0ELb0ELi2ELi4ELi4ELi4ELb0EEENS1_21CollectiveEpilogueBwdISA_SB_SD_Li256ELb0ELb0ELi2EEENS1_19SingleTileSchedulerILb0ELb0ELb0ELi128EEEEEEEEEvNT_6ParamsE$_ZN4cute3eso3ESOILb1ELb0EJNS_5tupleIJNS2_IJNS_1CILi2EEES4_EEES4_EEENS2_IJNS2_IJiiEEENS3_ILi8192EEEEEEEEC2ERKS6_RKS9_:
[----:B------:R-:W-:Y:S01]  /*8e90*/  IADD3 R4, R67, -c[0x0][0x20], RZ ;  /* 0x8000080043047a10 */ /* 0x000fe20007ffe0ff */
[----:B------:R-:W-:Y:S01]  /*8ea0*/  IMAD.MOV.U32 R72, RZ, RZ, R6 ;  /* 0x000000ffff487224 */ /* 0x000fe200078e0006 */
[----:B------:R-:W-:-:S03]  /*8eb0*/  MOV R73, 0x0 ;  /* 0x0000000000497802 */ /* 0x000fc60000000f00 */
[----:B------:R1:W-:Y:S04]  /*8ec0*/  STL [R4], R2 ;  /* 0x0000000204007387 */ /* 0x0003e80000100800 */
[----:B------:R1:W-:Y:S01]  /*8ed0*/  STL [R4+0x4], R3 ;  /* 0x0000040304007387 */ /* 0x0003e20000100800 */
[----:B------:R-:W-:Y:S05]  /*8ee0*/  RET.REL.NODEC R72 `(_ZN7cutlass13device_kernelIN5flash19enable_sm80_to_sm89INS1_16FlashAttnBwdSm80INS1_25CollectiveMainloopBwdSm80ILi2ELi2EN4cute5tupleIJNS5_1CILi128EEES8_NS7_ILi64EEEEEENS_10bfloat16_tEfNS_4arch4Sm80ELb0ELb1ELb1ELb0ELb1ELb0ELb0ELb0ELi2ELi4ELi4ELi4ELb0EEENS1_21CollectiveEpilogueBwdISA_SB_SD_Li256ELb0ELb0ELi2EEENS1_19SingleTileSchedulerILb0ELb0ELb0ELi128EEEEEEEEEvNT_6ParamsE) ;  /* 0xffff711048007950 */ /* 0x000fea0003c3ffff */
        .type           $_ZN7cutlass13device_kernelIN5flash19enable_sm80_to_sm89INS1_16FlashAttnBwdSm80INS1_25CollectiveMainloopBwdSm80ILi2ELi2EN4cute5tupleIJNS5_1CILi128EEES8_NS7_ILi64EEEEEENS_10bfloat16_tEfNS_4arch4Sm80ELb0ELb1ELb1ELb0ELb1ELb0ELb0ELb0ELi2ELi4ELi4ELi4ELb0EEENS1_21CollectiveEpilogueBwdISA_SB_SD_Li256ELb0ELb0ELi2EEENS1_19SingleTileSchedulerILb0ELb0ELb0ELi128EEEEEEEEEvNT_6ParamsE$_ZN4cute3eso3ESOILb1ELb0EJNS_5tupleIJNS2_IJNS_1CILi2EEES4_EEES5_NS3_ILi8EEEEEENS2_IJNS2_IJiNS3_ILi512EEEEEENS2_IJiiEEENS3_ILi1024EEEEEEEEC2ERKS7_RKSC_,@function
        .size           $_ZN7cutlass13device_kernelIN5flash19enable_sm80_to_sm89INS1_16FlashAttnBwdSm80INS1_25CollectiveMainloopBwdSm80ILi2ELi2EN4cute5tupleIJNS5_1CILi128EEES8_NS7_ILi64EEEEEENS_10bfloat16_tEfNS_4arch4Sm80ELb0ELb1ELb1ELb0ELb1ELb0ELb0ELb0ELi2ELi4ELi4ELi4ELb0EEENS1_21CollectiveEpilogueBwdISA_SB_SD_Li256ELb0ELb0ELi2EEENS1_19SingleTileSchedulerILb0ELb0ELb0ELi128EEEEEEEEEvNT_6ParamsE$_ZN4cute3eso3ESOILb1ELb0EJNS_5tupleIJNS2_IJNS_1CILi2EEES4_EEES5_NS3_ILi8EEEEEENS2_IJNS2_IJiNS3_ILi512EEEEEENS2_IJiiEEENS3_ILi1024EEEEEEEEC2ERKS7_RKSC_,($_ZN7cutlass13device_kernelIN5flash19enable_sm80_to_sm89INS1_16FlashAttnBwdSm80INS1_25CollectiveMainloopBwdSm80ILi2ELi2EN4cute5tupleIJNS5_1CILi128EEES8_NS7_ILi64EEEEEENS_10bfloat16_tEfNS_4arch4Sm80ELb0ELb1ELb1ELb0ELb1ELb0ELb0ELb0ELi2ELi4ELi4ELi4ELb0EEENS1_21CollectiveEpilogueBwdISA_SB_SD_Li256ELb0ELb0ELi2EEENS1_19SingleTileSchedulerILb0ELb0ELb0ELi128EEEEEEEEEvNT_6ParamsE$_ZN4cute3eso3ESOILb1ELb0EJNS_5tupleIJNS2_IJNS_1CILi2EEES4_S4_EEES4_NS2_IJNS2_IJS4_S4_EEES4_EEEEEENS2_IJNS2_IJNS3_ILi1EEENS3_ILi512EEEiEEENS3_ILi4096EEENS2_IJNS2_IJiiEEENS3_ILi8192EEEEEEEEEEEC2ERKS8_RKSG_ - $_ZN7cutlass13device_kernelIN5flash19enable_sm80_to_sm89INS1_16FlashAttnBwdSm80INS1_25CollectiveMainloopBwdSm80ILi2ELi2EN4cute5tupleIJNS5_1CILi128EEES8_NS7_ILi64EEEEEENS_10bfloat16_tEfNS_4arch4Sm80ELb0ELb1ELb1ELb0ELb1ELb0ELb0ELb0ELi2ELi4ELi4ELi4ELb0EEENS1_21CollectiveEpilogueBwdISA_SB_SD_Li256ELb0ELb0ELi2EEENS1_19SingleTileSchedulerILb0ELb0ELb0ELi128EEEEEEEEEvNT_6ParamsE$_ZN4cute3eso3ESOILb1ELb0EJNS_5tupleIJNS2_IJNS_1CILi2EEES4_EEES5_NS3_ILi8EEEEEENS2_IJNS2_IJiNS3_ILi512EEEEEENS2_IJiiEEENS3_ILi1024EEEEEEEEC2ERKS7_RKSC_)
$_ZN7cutlass13device_kernelIN5flash19enable_sm80_to_sm89INS1_16FlashAttnBwdSm80INS1_25CollectiveMainloopBwdSm80ILi2ELi2EN4cute5tupleIJNS5_1CILi128EEES8_NS7_ILi64EEEEEENS_10bfloat16_tEfNS_4arch4Sm80ELb0ELb1ELb1ELb0ELb1ELb0ELb0ELb0ELi2ELi4ELi4ELi4ELb0EEENS1_21CollectiveEpilogueBwdISA_SB_SD_Li256ELb0ELb0ELi2EEENS1_19SingleTileSchedulerILb0ELb0ELb0ELi128EEEEEEEEEvNT_6ParamsE$_ZN4cute3eso3ESOILb1ELb0EJNS_5tupleIJNS2_IJNS_1CILi2EEES4_EEES5_NS3_ILi8EEEEEENS2_IJNS2_IJiNS3_ILi512EEEEEENS2_IJiiEEENS3_ILi1024EEEEEEEEC2ERKS7_RKSC_:
[----:B------:R-:W-:Y:S01]  /*8ef0*/  IADD3 R4, R62, -c[0x0][0x20], RZ ;  /* 0x800008003e047a10 */ /* 0x000fe20007ffe0ff */
[----:B------:R-:W-:Y:S01]  /*8f00*/  IMAD.MOV.U32 R16, RZ, RZ, R8 ;  /* 0x000000ffff107224 */ /* 0x000fe200078e0008 */
[----:B------:R-:W-:-:S03]  /*8f10*/  MOV R17, 0x0 ;  /* 0x0000000000117802 */ /* 0x000fc60000000f00 */
[----:B------:R1:W-:Y:S04]  /*8f20*/  STL [R4], R2 ;  /* 0x0000000204007387 */ /* 0x0003e80000100800 */
[----:B------:R1:W-:Y:S04]  /*8f30*/  STL [R4+0x4], R3 ;  /* 0x0000040304007387 */ /* 0x0003e80000100800 */
[----:B------:R1:W-:Y:S01]  /*8f40*/  STL [R4+0x8], R5 ;  /* 0x0000080504007387 */ /* 0x0003e20000100800 */
[----:B------:R-:W-:Y:S05]  /*8f50*/  RET.REL.NODEC R16 `(_ZN7cutlass13device_kernelIN5flash19enable_sm80_to_sm89INS1_16FlashAttnBwdSm80INS1_25CollectiveMainloopBwdSm80ILi2ELi2EN4cute5tupleIJNS5_1CILi128EEES8_NS7_ILi64EEEEEENS_10bfloat16_tEfNS_4arch4Sm80ELb0ELb1ELb1ELb0ELb1ELb0ELb0ELb0ELi2ELi4ELi4ELi4ELb0EEENS1_21CollectiveEpilogueBwdISA_SB_SD_Li256ELb0ELb0ELi2EEENS1_19SingleTileSchedulerILb0ELb0ELb0ELi128EEEEEEEEEvNT_6ParamsE) ;  /* 0xffff70a010007950 */ /* 0x000fea0003c3ffff */
        .type           $_ZN7cutlass13device_kernelIN5flash19enable_sm80_to_sm89INS1_16FlashAttnBwdSm80INS1_25CollectiveMainloopBwdSm80ILi2ELi2EN4cute5tupleIJNS5_1CILi128EEES8_NS7_ILi64EEEEEENS_10bfloat16_tEfNS_4arch4Sm80ELb0ELb1ELb1ELb0ELb1ELb0ELb0ELb0ELi2ELi4ELi4ELi4ELb0EEENS1_21CollectiveEpilogueBwdISA_SB_SD_Li256ELb0ELb0ELi2EEENS1_19SingleTileSchedulerILb0ELb0ELb0ELi128EEEEEEEEEvNT_6ParamsE$_ZN4cute3eso3ESOILb1ELb0EJNS_5tupleIJNS2_IJNS_1CILi2EEES4_S4_EEES4_NS2_IJNS2_IJS4_S4_EEES4_EEEEEENS2_IJNS2_IJNS3_ILi1EEENS3_ILi512EEEiEEENS3_ILi4096EEENS2_IJNS2_IJiiEEENS3_ILi8192EEEEEEEEEEEC2ERKS8_RKSG_,@function
        .size           $_ZN7cutlass13device_kernelIN5flash19enable_sm80_to_sm89INS1_16FlashAttnBwdSm80INS1_25CollectiveMainloopBwdSm80ILi2ELi2EN4cute5tupleIJNS5_1CILi128EEES8_NS7_ILi64EEEEEENS_10bfloat16_tEfNS_4arch4Sm80ELb0ELb1ELb1ELb0ELb1ELb0ELb0ELb0ELi2ELi4ELi4ELi4ELb0EEENS1_21CollectiveEpilogueBwdISA_SB_SD_Li256ELb0ELb0ELi2EEENS1_19SingleTileSchedulerILb0ELb0ELb0ELi128EEEEEEEEEvNT_6ParamsE$_ZN4cute3eso3ESOILb1ELb0EJNS_5tupleIJNS2_IJNS_1CILi2EEES4_S4_EEES4_NS2_IJNS2_IJS4_S4_EEES4_EEEEEENS2_IJNS2_IJNS3_ILi1EEENS3_ILi512EEEiEEENS3_ILi4096EEENS2_IJNS2_IJiiEEENS3_ILi8192EEEEEEEEEEEC2ERKS8_RKSG_,($_ZN7cutlass13device_kernelIN5flash19enable_sm80_to_sm89INS1_16FlashAttnBwdSm80INS1_25CollectiveMainloopBwdSm80ILi2ELi2EN4cute5tupleIJNS5_1CILi128EEES8_NS7_ILi64EEEEEENS_10bfloat16_tEfNS_4arch4Sm80ELb0ELb1ELb1ELb0ELb1ELb0ELb0ELb0ELi2ELi4ELi4ELi4ELb0EEENS1_21CollectiveEpilogueBwdISA_SB_SD_Li256ELb0ELb0ELi2EEENS1_19SingleTileSchedulerILb0ELb0ELb0ELi128EEEEEEEEEvNT_6ParamsE$_ZN4cute3eso3ESOILb1ELb0EJNS_5tupleIJNS2_IJNS_1CILi2EEES4_S4_EEES4_NS2_IJS4_S4_EEEEEENS2_IJNS2_IJNS3_ILi1EEENS3_ILi512EEEiEEENS3_ILi4096EEENS2_IJiiEEEEEEEEC2ERKS7_RKSD_ - $_ZN7cutlass13device_kernelIN5flash19enable_sm80_to_sm89INS1_16FlashAttnBwdSm80INS1_25CollectiveMainloopBwdSm80ILi2ELi2EN4cute5tupleIJNS5_1CILi128EEES8_NS7_ILi64EEEEEENS_10bfloat16_tEfNS_4arch4Sm80ELb0ELb1ELb1ELb0ELb1ELb0ELb0ELb0ELi2ELi4ELi4ELi4ELb0EEENS1_21CollectiveEpilogueBwdISA_SB_SD_Li256ELb0ELb0ELi2EEENS1_19SingleTileSchedulerILb0ELb0ELb0ELi128EEEEEEEEEvNT_6ParamsE$_ZN4cute3eso3ESOILb1ELb0EJNS_5tupleIJNS2_IJNS_1CILi2EEES4_S4_EEES4_NS2_IJNS2_IJS4_S4_EEES4_EEEEEENS2_IJNS2_IJNS3_ILi1EEENS3_ILi512EEEiEEENS3_ILi4096EEENS2_IJNS2_IJiiEEENS3_ILi8192EEEEEEEEEEEC2ERKS8_RKSG_)
$_ZN7cutlass13device_kernelIN5flash19enable_sm80_to_sm89INS1_16FlashAttnBwdSm80INS1_25CollectiveMainloopBwdSm80ILi2ELi2EN4cute5tupleIJNS5_1CILi128EEES8_NS7_ILi64EEEEEENS_10bfloat16_tEfNS_4arch4Sm80ELb0ELb1ELb1ELb0ELb1ELb0ELb0ELb0ELi2ELi4ELi4ELi4ELb0EEENS1_21CollectiveEpilogueBwdISA_SB_SD_Li256ELb0ELb0ELi2EEENS1_19SingleTileSchedulerILb0ELb0ELb0ELi128EEEEEEEEEvNT_6ParamsE$_ZN4cute3eso3ESOILb1ELb0EJNS_5tupleIJNS2_IJNS_1CILi2EEES4_S4_EEES4_NS2_IJNS2_IJS4_S4_EEES4_EEEEEENS2_IJNS2_IJNS3_ILi1EEENS3_ILi512EEEiEEENS3_ILi4096EEENS2_IJNS2_IJiiEEENS3_ILi8192EEEEEEEEEEEC2ERKS8_RKSG_:
[----:B------:R-:W-:Y:S01]  /*8f60*/  IADD3 R4, R62, -c[0x0][0x20], RZ ;  /* 0x800008003e047a10 */ /* 0x000fe20007ffe0ff */
[----:B------:R-:W-:Y:S01]  /*8f70*/  IMAD.MOV.U32 R72, RZ, RZ, R8 ;  /* 0x000000ffff487224 */ /* 0x000fe200078e0008 */
[----:B------:R-:W-:-:S03]  /*8f80*/  MOV R73, 0x0 ;  /* 0x0000000000497802 */ /* 0x000fc60000000f00 */
[----:B------:R1:W-:Y:S04]  /*8f90*/  STL [R4], R2 ;  /* 0x0000000204007387 */ /* 0x0003e80000100800 */
[----:B------:R1:W-:Y:S04]  /*8fa0*/  STL [R4+0x4], R3 ;  /* 0x0000040304007387 */ /* 0x0003e80000100800 */
[----:B------:R1:W-:Y:S01]  /*8fb0*/  STL [R4+0x8], R5 ;  /* 0x0000080504007387 */ /* 0x0003e20000100800 */
[----:B------:R-:W-:Y:S05]  /*8fc0*/  RET.REL.NODEC R72 `(_ZN7cutlass13device_kernelIN5flash19enable_sm80_to_sm89INS1_16FlashAttnBwdSm80INS1_25CollectiveMainloopBwdSm80ILi2ELi2EN4cute5tupleIJNS5_1CILi128EEES8_NS7_ILi64EEEEEENS_10bfloat16_tEfNS_4arch4Sm80ELb0ELb1ELb1ELb0ELb1ELb0ELb0ELb0ELi2ELi4ELi4ELi4ELb0EEENS1_21CollectiveEpilogueBwdISA_SB_SD_Li256ELb0ELb0ELi2EEENS1_19SingleTileSchedulerILb0ELb0ELb0ELi128EEEEEEEEEvNT_6ParamsE) ;  /* 0xffff703048007950 */ /* 0x000fea0003c3ffff */
        .type           $_ZN7cutlass13device_kernelIN5flash19enable_sm80_to_sm89INS1_16FlashAttnBwdSm80INS1_25CollectiveMainloopBwdSm80ILi2ELi2EN4cute5tupleIJNS5_1CILi128EEES8_NS7_ILi64EEEEEENS_10bfloat16_tEfNS_4arch4Sm80ELb0ELb1ELb1ELb0ELb1ELb0ELb0ELb0ELi2ELi4ELi4ELi4ELb0EEENS1_21CollectiveEpilogueBwdISA_SB_SD_Li256ELb0ELb0ELi2EEENS1_19SingleTileSchedulerILb0ELb0ELb0ELi128EEEEEEEEEvNT_6ParamsE$_ZN4cute3eso3ESOILb1ELb0EJNS_5tupleIJNS2_IJNS_1CILi2EEES4_S4_EEES4_NS2_IJS4_S4_EEEEEENS2_IJNS2_IJNS3_ILi1EEENS3_ILi512EEEiEEENS3_ILi4096EEENS2_IJiiEEEEEEEEC2ERKS7_RKSD_,@function
        .size           $_ZN7cutlass13device_kernelIN5flash19enable_sm80_to_sm89INS1_16FlashAttnBwdSm80INS1_25CollectiveMainloopBwdSm80ILi2ELi2EN4cute5tupleIJNS5_1CILi128EEES8_NS7_ILi64EEEEEENS_10bfloat16_tEfNS_4arch4Sm80ELb0ELb1ELb1ELb0ELb1ELb0ELb0ELb0ELi2ELi4ELi4ELi4ELb0EEENS1_21CollectiveEpilogueBwdISA_SB_SD_Li256ELb0ELb0ELi2EEENS1_19SingleTileSchedulerILb0ELb0ELb0ELi128EEEEEEEEEvNT_6ParamsE$_ZN4cute3eso3ESOILb1ELb0EJNS_5tupleIJNS2_IJNS_1CILi2EEES4_S4_EEES4_NS2_IJS4_S4_EEEEEENS2_IJNS2_IJNS3_ILi1EEENS3_ILi512EEEiEEENS3_ILi4096EEENS2_IJiiEEEEEEEEC2ERKS7_RKSD_,($_ZN7cutlass13device_kernelIN5flash19enable_sm80_to_sm89INS1_16FlashAttnBwdSm80INS1_25CollectiveMainloopBwdSm80ILi2ELi2EN4cute5tupleIJNS5_1CILi128EEES8_NS7_ILi64EEEEEENS_10bfloat16_tEfNS_4arch4Sm80ELb0ELb1ELb1ELb0ELb1ELb0ELb0ELb0ELi2ELi4ELi4ELi4ELb0EEENS1_21CollectiveEpilogueBwdISA_SB_SD_Li256ELb0ELb0ELi2EEENS1_19SingleTileSchedulerILb0ELb0ELb0ELi128EEEEEEEEEvNT_6ParamsE$_ZN4cute3eso3ESOILb1ELb0EJNS_5tupleIJNS2_IJNS_1CILi8EEENS3_ILi1EEEEEENS2_IJNS3_ILi2EEEEEEEEENS2_IJNS2_IJS5_NS3_ILi0EEEEEENS2_IJiEEEEEEEEC2ERKS9_RKSD_ - $_ZN7cutlass13device_kernelIN5flash19enable_sm80_to_sm89INS1_16FlashAttnBwdSm80INS1_25CollectiveMainloopBwdSm80ILi2ELi2EN4cute5tupleIJNS5_1CILi128EEES8_NS7_ILi64EEEEEENS_10bfloat16_tEfNS_4arch4Sm80ELb0ELb1ELb1ELb0ELb1ELb0ELb0ELb0ELi2ELi4ELi4ELi4ELb0EEENS1_21CollectiveEpilogueBwdISA_SB_SD_Li256ELb0ELb0ELi2EEENS1_19SingleTileSchedulerILb0ELb0ELb0ELi128EEEEEEEEEvNT_6ParamsE$_ZN4cute3eso3ESOILb1ELb0EJNS_5tupleIJNS2_IJNS_1CILi2EEES4_S4_EEES4_NS2_IJS4_S4_EEEEEENS2_IJNS2_IJNS3_ILi1EEENS3_ILi512EEEiEEENS3_ILi4096EEENS2_IJiiEEEEEEEEC2ERKS7_RKSD_)
$_ZN7cutlass13device_kernelIN5flash19enable_sm80_to_sm89INS1_16FlashAttnBwdSm80INS1_25CollectiveMainloopBwdSm80ILi2ELi2EN4cute5tupleIJNS5_1CILi128EEES8_NS7_ILi64EEEEEENS_10bfloat16_tEfNS_4arch4Sm80ELb0ELb1ELb1ELb0ELb1ELb0ELb0ELb0ELi2ELi4ELi4ELi4ELb0EEENS1_21CollectiveEpilogueBwdISA_SB_SD_Li256ELb0ELb0ELi2EEENS1_19SingleTileSchedulerILb0ELb0ELb0ELi128EEEEEEEEEvNT_6ParamsE$_ZN4cute3eso3ESOILb1ELb0EJNS_5tupleIJNS2_IJNS_1CILi2EEES4_S4_EEES4_NS2_IJS4_S4_EEEEEENS2_IJNS2_IJNS3_ILi1EEENS3_ILi512EEEiEEENS3_ILi4096EEENS2_IJiiEEEEEEEEC2ERKS7_RKSD_:
[----:B------:R-:W-:Y:S01]  /*8fd0*/  IADD3 R4, R27, -c[0x0][0x20], RZ ;  /* 0x800008001b047a10 */ /* 0x000fe20007ffe0ff */
[----:B------:R-:W-:Y:S01]  /*8fe0*/  IMAD.MOV.U32 R60, RZ, RZ, R8 ;  /* 0x000000ffff3c7224 */ /* 0x000fe200078e0008 */
[----:B------:R-:W-:-:S03]  /*8ff0*/  MOV R61, 0x0 ;  /* 0x00000000003d7802 */ /* 0x000fc60000000f00 */
[----:B------:R1:W-:Y:S04]  /*9000*/  STL [R4], R2 ;  /* 0x0000000204007387 */ /* 0x0003e80000100800 */
[----:B------:R1:W-:Y:S04]  /*9010*/  STL [R4+0x4], R3 ;  /* 0x0000040304007387 */ /* 0x0003e80000100800 */
[----:B------:R1:W-:Y:S01]  /*9020*/  STL [R4+0x8], R5 ;  /* 0x0000080504007387 */ /* 0x0003e20000100800 */
[----:B------:R-:W-:Y:S05]  /*9030*/  RET.REL.NODEC R60 `(_ZN7cutlass13device_kernelIN5flash19enable_sm80_to_sm89INS1_16FlashAttnBwdSm80INS1_25CollectiveMainloopBwdSm80ILi2ELi2EN4cute5tupleIJNS5_1CILi128EEES8_NS7_ILi64EEEEEENS_10bfloat16_tEfNS_4arch4Sm80ELb0ELb1ELb1ELb0ELb1ELb0ELb0ELb0ELi2ELi4ELi4ELi4ELb0EEENS1_21CollectiveEpilogueBwdISA_SB_SD_Li256ELb0ELb0ELi2EEENS1_19SingleTileSchedulerILb0ELb0ELb0ELi128EEEEEEEEEvNT_6ParamsE) ;  /* 0xffff6fc03c007950 */ /* 0x000fea0003c3ffff */
        .type           $_ZN7cutlass13device_kernelIN5flash19enable_sm80_to_sm89INS1_16FlashAttnBwdSm80INS1_25CollectiveMainloopBwdSm80ILi2ELi2EN4cute5tupleIJNS5_1CILi128EEES8_NS7_ILi64EEEEEENS_10bfloat16_tEfNS_4arch4Sm80ELb0ELb1ELb1ELb0ELb1ELb0ELb0ELb0ELi2ELi4ELi4ELi4ELb0EEENS1_21CollectiveEpilogueBwdISA_SB_SD_Li256ELb0ELb0ELi2EEENS1_19SingleTileSchedulerILb0ELb0ELb0ELi128EEEEEEEEEvNT_6ParamsE$_ZN4cute3eso3ESOILb1ELb0EJNS_5tupleIJNS2_IJNS_1CILi8EEENS3_ILi1EEEEEENS2_IJNS3_ILi2EEEEEEEEENS2_IJNS2_IJS5_NS3_ILi0EEEEEENS2_IJiEEEEEEEEC2ERKS9_RKSD_,@function
        .size           $_ZN7cutlass13device_kernelIN5flash19enable_sm80_to_sm89INS1_16FlashAttnBwdSm80INS1_25CollectiveMainloopBwdSm80ILi2ELi2EN4cute5tupleIJNS5_1CILi128EEES8_NS7_ILi64EEEEEENS_10bfloat16_tEfNS_4arch4Sm80ELb0ELb1ELb1ELb0ELb1ELb0ELb0ELb0ELi2ELi4ELi4ELi4ELb0EEENS1_21CollectiveEpilogueBwdISA_SB_SD_Li256ELb0ELb0ELi2EEENS1_19SingleTileSchedulerILb0ELb0ELb0ELi128EEEEEEEEEvNT_6ParamsE$_ZN4cute3eso3ESOILb1ELb0EJNS_5tupleIJNS2_IJNS_1CILi8EEENS3_ILi1EEEEEENS2_IJNS3_ILi2EEEEEEEEENS2_IJNS2_IJS5_NS3_ILi0EEEEEENS2_IJiEEEEEEEEC2ERKS9_RKSD_,($_ZN7cutlass13device_kernelIN5flash19enable_sm80_to_sm89INS1_16FlashAttnBwdSm80INS1_25CollectiveMainloopBwdSm80ILi2ELi2EN4cute5tupleIJNS5_1CILi128EEES8_NS7_ILi64EEEEEENS_10bfloat16_tEfNS_4arch4Sm80ELb0ELb1ELb1ELb0ELb1ELb0ELb0ELb0ELi2ELi4ELi4ELi4ELb0EEENS1_21CollectiveEpilogueBwdISA_SB_SD_Li256ELb0ELb0ELi2EEENS1_19SingleTileSchedulerILb0ELb0ELb0ELi128EEEEEEEEEvNT_6ParamsE$_ZN4cute3eso3ESOILb1ELb0EJNS_5tupleIJNS2_IJNS_1CILi8EEENS3_ILi1EEEEEENS3_ILi2EEEEEENS2_IJNS2_IJS5_NS3_ILi0EEEEEEiEEEEEC2ERKS8_RKSB_ - $_ZN7cutlass13device_kernelIN5flash19enable_sm80_to_sm89INS1_16FlashAttnBwdSm80INS1_25CollectiveMainloopBwdSm80ILi2ELi2EN4cute5tupleIJNS5_1CILi128EEES8_NS7_ILi64EEEEEENS_10bfloat16_tEfNS_4arch4Sm80ELb0ELb1ELb1ELb0ELb1ELb0ELb0ELb0ELi2ELi4ELi4ELi4ELb0EEENS1_21CollectiveEpilogueBwdISA_SB_SD_Li256ELb0ELb0ELi2EEENS1_19SingleTileSchedulerILb0ELb0ELb0ELi128EEEEEEEEEvNT_6ParamsE$_ZN4cute3eso3ESOILb1ELb0EJNS_5tupleIJNS2_IJNS_1CILi8EEENS3_ILi1EEEEEENS2_IJNS3_ILi2EEEEEEEEENS2_IJNS2_IJS5_NS3_ILi0EEEEEENS2_IJiEEEEEEEEC2ERKS9_RKSD_)
$_ZN7cutlass13device_kernelIN5flash19enable_sm80_to_sm89INS1_16FlashAttnBwdSm80INS1_25CollectiveMainloopBwdSm80ILi2ELi2EN4cute5tupleIJNS5_1CILi128EEES8_NS7_ILi64EEEEEENS_10bfloat16_tEfNS_4arch4Sm80ELb0ELb1ELb1ELb0ELb1ELb0ELb0ELb0ELi2ELi4ELi4ELi4ELb0EEENS1_21CollectiveEpilogueBwdISA_SB_SD_Li256ELb0ELb0ELi2EEENS1_19SingleTileSchedulerILb0ELb0ELb0ELi128EEEEEEEEEvNT_6ParamsE$_ZN4cute3eso3ESOILb1ELb0EJNS_5tupleIJNS2_IJNS_1CILi8EEENS3_ILi1EEEEEENS2_IJNS3_ILi2EEEEEEEEENS2_IJNS2_IJS5_NS3_ILi0EEEEEENS2_IJiEEEEEEEEC2ERKS9_RKSD_:
[----:B------:R-:W-:Y:S02]  /*9040*/  IADD3 R2, R69, -c[0x0][0x20], RZ ;  /* 0x8000080045027a10 */ /* 0x000fe40007ffe0ff */
[----:B------:R-:W-:-:S03]  /*9050*/  MOV R9, 0x0 ;  /* 0x0000000000097802 */ /* 0x000fc60000000f00 */
[----:B------:R1:W-:Y:S01]  /*9060*/  STL [R2], R3 ;  /* 0x0000000302007387 */ /* 0x0003e20000100800 */
[----:B------:R-:W-:Y:S05]  /*9070*/  RET.REL.NODEC R8 `(_ZN7cutlass13device_kernelIN5flash19enable_sm80_to_sm89INS1_16FlashAttnBwdSm80INS1_25CollectiveMainloopBwdSm80ILi2ELi2EN4cute5tupleIJNS5_1CILi128EEES8_NS7_ILi64EEEEEENS_10bfloat16_tEfNS_4arch4Sm80ELb0ELb1ELb1ELb0ELb1ELb0ELb0ELb0ELi2ELi4ELi4ELi4ELb0EEENS1_21CollectiveEpilogueBwdISA_SB_SD_Li256ELb0ELb0ELi2EEENS1_19SingleTileSchedulerILb0ELb0ELb0ELi128EEEEEEEEEvNT_6ParamsE) ;  /* 0xffff6f8008007950 */ /* 0x000fea0003c3ffff */
        .type           $_ZN7cutlass13device_kernelIN5flash19enable_sm80_to_sm89INS1_16FlashAttnBwdSm80INS1_25CollectiveMainloopBwdSm80ILi2ELi2EN4cute5tupleIJNS5_1CILi128EEES8_NS7_ILi64EEEEEENS_10bfloat16_tEfNS_4arch4Sm80ELb0ELb1ELb1ELb0ELb1ELb0ELb0ELb0ELi2ELi4ELi4ELi4ELb0EEENS1_21CollectiveEpilogueBwdISA_SB_SD_Li256ELb0ELb0ELi2EEENS1_19SingleTileSchedulerILb0ELb0ELb0ELi128EEEEEEEEEvNT_6ParamsE$_ZN4cute3eso3ESOILb1ELb0EJNS_5tupleIJNS2_IJNS_1CILi8EEENS3_ILi1EEEEEENS3_ILi2EEEEEENS2_IJNS2_IJS5_NS3_ILi0EEEEEEiEEEEEC2ERKS8_RKSB_,@function
        .size           $_ZN7cutlass13device_kernelIN5flash19enable_sm80_to_sm89INS1_16FlashAttnBwdSm80INS1_25CollectiveMainloopBwdSm80ILi2ELi2EN4cute5tupleIJNS5_1CILi128EEES8_NS7_ILi64EEEEEENS_10bfloat16_tEfNS_4arch4Sm80ELb0ELb1ELb1ELb0ELb1ELb0ELb0ELb0ELi2ELi4ELi4ELi4ELb0EEENS1_21CollectiveEpilogueBwdISA_SB_SD_Li256ELb0ELb0ELi2EEENS1_19SingleTileSchedulerILb0ELb0ELb0ELi128EEEEEEEEEvNT_6ParamsE$_ZN4cute3eso3ESOILb1ELb0EJNS_5tupleIJNS2_IJNS_1CILi8EEENS3_ILi1EEEEEENS3_ILi2EEEEEENS2_IJNS2_IJS5_NS3_ILi0EEEEEEiEEEEEC2ERKS8_RKSB_,($_ZN7cutlass13device_kernelIN5flash19enable_sm80_to_sm89INS1_16FlashAttnBwdSm80INS1_25CollectiveMainloopBwdSm80ILi2ELi2EN4cute5tupleIJNS5_1CILi128EEES8_NS7_ILi64EEEEEENS_10bfloat16_tEfNS_4arch4Sm80ELb0ELb1ELb1ELb0ELb1ELb0ELb0ELb0ELi2ELi4ELi4ELi4ELb0EEENS1_21CollectiveEpilogueBwdISA_SB_SD_Li256ELb0ELb0ELi2EEENS1_19SingleTileSchedulerILb0ELb0ELb0ELi128EEEEEEEEEvNT_6ParamsE$_ZN4cute3eso3ESOILb1ELb0EJNS_5tupleIJNS2_IJNS_1CILi8EEENS3_ILi1EEEEEENS3_ILi2EEENS2_IJS7_S7_EEEEEENS2_IJNS2_IJS5_NS3_ILi0EEEEEENS3_ILi4096EEENS2_IJiiEEEEEEEEC2ERKS9_RKSE_ - $_ZN7cutlass13device_kernelIN5flash19enable_sm80_to_sm89INS1_16FlashAttnBwdSm80INS1_25CollectiveMainloopBwdSm80ILi2ELi2EN4cute5tupleIJNS5_1CILi128EEES8_NS7_ILi64EEEEEENS_10bfloat16_tEfNS_4arch4Sm80ELb0ELb1ELb1ELb0ELb1ELb0ELb0ELb0ELi2ELi4ELi4ELi4ELb0EEENS1_21CollectiveEpilogueBwdISA_SB_SD_Li256ELb0ELb0ELi2EEENS1_19SingleTileSchedulerILb0ELb0ELb0ELi128EEEEEEEEEvNT_6ParamsE$_ZN4cute3eso3ESOILb1ELb0EJNS_5tupleIJNS2_IJNS_1CILi8EEENS3_ILi1EEEEEENS3_ILi2EEEEEENS2_IJNS2_IJS5_NS3_ILi0EEEEEEiEEEEEC2ERKS8_RKSB_)
$_ZN7cutlass13device_kernelIN5flash19enable_sm80_to_sm89INS1_16FlashAttnBwdSm80INS1_25CollectiveMainloopBwdSm80ILi2ELi2EN4cute5tupleIJNS5_1CILi128EEES8_NS7_ILi64EEEEEENS_10bfloat16_tEfNS_4arch4Sm80ELb0ELb1ELb1ELb0ELb1ELb0ELb0ELb0ELi2ELi4ELi4ELi4ELb0EEENS1_21CollectiveEpilogueBwdISA_SB_SD_Li256ELb0ELb0ELi2EEENS1_19SingleTileSchedulerILb0ELb0ELb0ELi128EEEEEEEEEvNT_6ParamsE$_ZN4cute3eso3ESOILb1ELb0EJNS_5tupleIJNS2_IJNS_1CILi8EEENS3_ILi1EEEEEENS3_ILi2EEEEEENS2_IJNS2_IJS5_NS3_ILi0EEEEEEiEEEEEC2ERKS8_RKSB_:
[----:B------:R-:W-:Y:S02]  /*9080*/  IADD3 R2, R69, -c[0x0][0x20], RZ ;  /* 0x8000080045027a10 */ /* 0x000fe40007ffe0ff */
[----:B------:R-:W-:-:S03]  /*9090*/  MOV R9, 0x0 ;  /* 0x0000000000097802 */ /* 0x000fc60000000f00 */
[----:B------:R1:W-:Y:S01]  /*90a0*/  STL [R2], R3 ;  /* 0x0000000302007387 */ /* 0x0003e20000100800 */
[----:B------:R-:W-:Y:S05]  /*90b0*/  RET.REL.NODEC R8 `(_ZN7cutlass13device_kernelIN5flash19enable_sm80_to_sm89INS1_16FlashAttnBwdSm80INS1_25CollectiveMainloopBwdSm80ILi2ELi2EN4cute5tupleIJNS5_1CILi128EEES8_NS7_ILi64EEEEEENS_10bfloat16_tEfNS_4arch4Sm80ELb0ELb1ELb1ELb0ELb1ELb0ELb0ELb0ELi2ELi4ELi4ELi4ELb0EEENS1_21CollectiveEpilogueBwdISA_SB_SD_Li256ELb0ELb0ELi2EEENS1_19SingleTileSchedulerILb0ELb0ELb0ELi128EEEEEEEEEvNT_6ParamsE) ;  /* 0xffff6f4008007950 */ /* 0x000fea0003c3ffff */
        .type           $_ZN7cutlass13device_kernelIN5flash19enable_sm80_to_sm89INS1_16FlashAttnBwdSm80INS1_25CollectiveMainloopBwdSm80ILi2ELi2EN4cute5tupleIJNS5_1CILi128EEES8_NS7_ILi64EEEEEENS_10bfloat16_tEfNS_4arch4Sm80ELb0ELb1ELb1ELb0ELb1ELb0ELb0ELb0ELi2ELi4ELi4ELi4ELb0EEENS1_21CollectiveEpilogueBwdISA_SB_SD_Li256ELb0ELb0ELi2EEENS1_19SingleTileSchedulerILb0ELb0ELb0ELi128EEEEEEEEEvNT_6ParamsE$_ZN4cute3eso3ESOILb1ELb0EJNS_5tupleIJNS2_IJNS_1CILi8EEENS3_ILi1EEEEEENS3_ILi2EEENS2_IJS7_S7_EEEEEENS2_IJNS2_IJS5_NS3_ILi0EEEEEENS3_ILi4096EEENS2_IJiiEEEEEEEEC2ERKS9_RKSE_,@function
        .size           $_ZN7cutlass13device_kernelIN5flash19enable_sm80_to_sm89INS1_16FlashAttnBwdSm80INS1_25CollectiveMainloopBwdSm80ILi2ELi2EN4cute5tupleIJNS5_1CILi128EEES8_NS7_ILi64EEEEEENS_10bfloat16_tEfNS_4arch4Sm80ELb0ELb1ELb1ELb0ELb1ELb0ELb0ELb0ELi2ELi4ELi4ELi4ELb0EEENS1_21CollectiveEpilogueBwdISA_SB_SD_Li256ELb0ELb0ELi2EEENS1_19SingleTileSchedulerILb0ELb0ELb0ELi128EEEEEEEEEvNT_6ParamsE$_ZN4cute3eso3ESOILb1ELb0EJNS_5tupleIJNS2_IJNS_1CILi8EEENS3_ILi1EEEEEENS3_ILi2EEENS2_IJS7_S7_EEEEEENS2_IJNS2_IJS5_NS3_ILi0EEEEEENS3_ILi4096EEENS2_IJiiEEEEEEEEC2ERKS9_RKSE_,($_ZN7cutlass13device_kernelIN5flash19enable_sm80_to_sm89INS1_16FlashAttnBwdSm80INS1_25CollectiveMainloopBwdSm80ILi2ELi2EN4cute5tupleIJNS5_1CILi128EEES8_NS7_ILi64EEEEEENS_10bfloat16_tEfNS_4arch4Sm80ELb0ELb1ELb1ELb0ELb1ELb0ELb0ELb0ELi2ELi4ELi4ELi4ELb0EEENS1_21CollectiveEpilogueBwdISA_SB_SD_Li256ELb0ELb0ELi2EEENS1_19SingleTileSchedulerILb0ELb0ELb0ELi128EEEEEEEEEvNT_6ParamsE$_ZN4cute3eso3ESOILb1ELb0EJNS_5tupleIJNS2_IJNS_1CILi8EEENS3_ILi1EEEEEENS3_ILi2EEES4_EEENS2_IJNS2_IJS5_NS3_ILi0EEEEEEiNS3_ILi1024EEEEEEEEC2ERKS8_RKSC_ - $_ZN7cutlass13device_kernelIN5flash19enable_sm80_to_sm89INS1_16FlashAttnBwdSm80INS1_25CollectiveMainloopBwdSm80ILi2ELi2EN4cute5tupleIJNS5_1CILi128EEES8_NS7_ILi64EEEEEENS_10bfloat16_tEfNS_4arch4Sm80ELb0ELb1ELb1ELb0ELb1ELb0ELb0ELb0ELi2ELi4ELi4ELi4ELb0EEENS1_21CollectiveEpilogueBwdISA_SB_SD_Li256ELb0ELb0ELi2EEENS1_19SingleTileSchedulerILb0ELb0ELb0ELi128EEEEEEEEEvNT_6ParamsE$_ZN4cute3eso3ESOILb1ELb0EJNS_5tupleIJNS2_IJNS_1CILi8EEENS3_ILi1EEEEEENS3_ILi2EEENS2_IJS7_S7_EEEEEENS2_IJNS2_IJS5_NS3_ILi0EEEEEENS3_ILi4096EEENS2_IJiiEEEEEEEEC2ERKS9_RKSE_)
$_ZN7cutlass13device_kernelIN5flash19enable_sm80_to_sm89INS1_16FlashAttnBwdSm80INS1_25CollectiveMainloopBwdSm80ILi2ELi2EN4cute5tupleIJNS5_1CILi128EEES8_NS7_ILi64EEEEEENS_10bfloat16_tEfNS_4arch4Sm80ELb0ELb1ELb1ELb0ELb1ELb0ELb0ELb0ELi2ELi4ELi4ELi4ELb0EEENS1_21CollectiveEpilogueBwdISA_SB_SD_Li256ELb0ELb0ELi2EEENS1_19SingleTileSchedulerILb0ELb0ELb0ELi128EEEEEEEEEvNT_6ParamsE$_ZN4cute3eso3ESOILb1ELb0EJNS_5tupleIJNS2_IJNS_1CILi8EEENS3_ILi1EEEEEENS3_ILi2EEENS2_IJS7_S7_EEEEEENS2_IJNS2_IJS5_NS3_ILi0EEEEEENS3_ILi4096EEENS2_IJiiEEEEEEEEC2ERKS9_RKSE_:
[----:B------:R-:W-:Y:S01]  /*90c0*/  IADD3 R3, R27, -c[0x0][0x20], RZ ;  /* 0x800008001b037a10 */ /* 0x000fe20007ffe0ff */
[----:B------:R-:W-:Y:S01]  /*90d0*/  IMAD.MOV.U32 R16, RZ, RZ, R6 ;  /* 0x000000ffff107224 */ /* 0x000fe200078e0006 */
[----:B------:R-:W-:-:S03]  /*90e0*/  MOV R17, 0x0 ;  /* 0x0000000000117802 */ /* 0x000fc60000000f00 */
[----:B------:R1:W-:Y:S04]  /*90f0*/  STL [R3], R2 ;  /* 0x0000000203007387 */ /* 0x0003e80000100800 */
[----:B------:R1:W-:Y:S01]  /*9100*/  STL [R3+0x4], R8 ;  /* 0x0000040803007387 */ /* 0x0003e20000100800 */
[----:B------:R-:W-:Y:S05]  /*9110*/  RET.REL.NODEC R16 `(_ZN7cutlass13device_kernelIN5flash19enable_sm80_to_sm89INS1_16FlashAttnBwdSm80INS1_25CollectiveMainloopBwdSm80ILi2ELi2EN4cute5tupleIJNS5_1CILi128EEES8_NS7_ILi64EEEEEENS_10bfloat16_tEfNS_4arch4Sm80ELb0ELb1ELb1ELb0ELb1ELb0ELb0ELb0ELi2ELi4ELi4ELi4ELb0EEENS1_21CollectiveEpilogueBwdISA_SB_SD_Li256ELb0ELb0ELi2EEENS1_19SingleTileSchedulerILb0ELb0ELb0ELi128EEEEEEEEEvNT_6ParamsE) ;  /* 0xffff6ee010007950 */ /* 0x000fea0003c3ffff */
        .type           $_ZN7cutlass13device_kernelIN5flash19enable_sm80_to_sm89INS1_16FlashAttnBwdSm80INS1_25CollectiveMainloopBwdSm80ILi2ELi2EN4cute5tupleIJNS5_1CILi128EEES8_NS7_ILi64EEEEEENS_10bfloat16_tEfNS_4arch4Sm80ELb0ELb1ELb1ELb0ELb1ELb0ELb0ELb0ELi2ELi4ELi4ELi4ELb0EEENS1_21CollectiveEpilogueBwdISA_SB_SD_Li256ELb0ELb0ELi2EEENS1_19SingleTileSchedulerILb0ELb0ELb0ELi128EEEEEEEEEvNT_6ParamsE$_ZN4cute3eso3ESOILb1ELb0EJNS_5tupleIJNS2_IJNS_1CILi8EEENS3_ILi1EEEEEENS3_ILi2EEES4_EEENS2_IJNS2_IJS5_NS3_ILi0EEEEEEiNS3_ILi1024EEEEEEEEC2ERKS8_RKSC_,@function
        .size           $_ZN7cutlass13device_kernelIN5flash19enable_sm80_to_sm89INS1_16FlashAttnBwdSm80INS1_25CollectiveMainloopBwdSm80ILi2ELi2EN4cute5tupleIJNS5_1CILi128EEES8_NS7_ILi64EEEEEENS_10bfloat16_tEfNS_4arch4Sm80ELb0ELb1ELb1ELb0ELb1ELb0ELb0ELb0ELi2ELi4ELi4ELi4ELb0EEENS1_21CollectiveEpilogueBwdISA_SB_SD_Li256ELb0ELb0ELi2EEENS1_19SingleTileSchedulerILb0ELb0ELb0ELi128EEEEEEEEEvNT_6ParamsE$_ZN4cute3eso3ESOILb1ELb0EJNS_5tupleIJNS2_IJNS_1CILi8EEENS3_ILi1EEEEEENS3_ILi2EEES4_EEENS2_IJNS2_IJS5_NS3_ILi0EEEEEEiNS3_ILi1024EEEEEEEEC2ERKS8_RKSC_,($_ZN7cutlass13device_kernelIN5flash19enable_sm80_to_sm89INS1_16FlashAttnBwdSm80INS1_25CollectiveMainloopBwdSm80ILi2ELi2EN4cute5tupleIJNS5_1CILi128EEES8_NS7_ILi64EEEEEENS_10bfloat16_tEfNS_4arch4Sm80ELb0ELb1ELb1ELb0ELb1ELb0ELb0ELb0ELi2ELi4ELi4ELi4ELb0EEENS1_21CollectiveEpilogueBwdISA_SB_SD_Li256ELb0ELb0ELi2EEENS1_19SingleTileSchedulerILb0ELb0ELb0ELi128EEEEEEEEEvNT_6ParamsE$_ZN4cute3eso3ESOILb1ELb0EJNS_5tupleIJNS2_IJNS_1CILi8EEENS3_ILi1EEEEEENS3_ILi4EEES5_EEENS2_IJNS2_IJS5_NS3_ILi0EEEEEElS9_EEEEEC2ERKS8_RKSB_ - $_ZN7cutlass13device_kernelIN5flash19enable_sm80_to_sm89INS1_16FlashAttnBwdSm80INS1_25CollectiveMainloopBwdSm80ILi2ELi2EN4cute5tupleIJNS5_1CILi128EEES8_NS7_ILi64EEEEEENS_10bfloat16_tEfNS_4arch4Sm80ELb0ELb1ELb1ELb0ELb1ELb0ELb0ELb0ELi2ELi4ELi4ELi4ELb0EEENS1_21CollectiveEpilogueBwdISA_SB_SD_Li256ELb0ELb0ELi2EEENS1_19SingleTileSchedulerILb0ELb0ELb0ELi128EEEEEEEEEvNT_6ParamsE$_ZN4cute3eso3ESOILb1ELb0EJNS_5tupleIJNS2_IJNS_1CILi8EEENS3_ILi1EEEEEENS3_ILi2EEES4_EEENS2_IJNS2_IJS5_NS3_ILi0EEEEEEiNS3_ILi1024EEEEEEEEC2ERKS8_RKSC_)
$_ZN7cutlass13device_kernelIN5flash19enable_sm80_to_sm89INS1_16FlashAttnBwdSm80INS1_25CollectiveMainloopBwdSm80ILi2ELi2EN4cute5tupleIJNS5_1CILi128EEES8_NS7_ILi64EEEEEENS_10bfloat16_tEfNS_4arch4Sm80ELb0ELb1ELb1ELb0ELb1ELb0ELb0ELb0ELi2ELi4ELi4ELi4ELb0EEENS1_21CollectiveEpilogueBwdISA_SB_SD_Li256ELb0ELb0ELi2EEENS1_19SingleTileSchedulerILb0ELb0ELb0ELi128EEEEEEEEEvNT_6ParamsE$_ZN4cute3eso3ESOILb1ELb0EJNS_5tupleIJNS2_IJNS_1CILi8EEENS3_ILi1EEEEEENS3_ILi2EEES4_EEENS2_IJNS2_IJS5_NS3_ILi0EEEEEEiNS3_ILi1024EEEEEEEEC2ERKS8_RKSC_:
[----:B------:R-:W-:Y:S02]  /*9120*/  IADD3 R2, R27, -c[0x0][0x20], RZ ;  /* 0x800008001b027a10 */ /* 0x000fe40007ffe0ff */
[----:B------:R-:W-:-:S03]  /*9130*/  MOV R7, 0x0 ;  /* 0x0000000000077802 */ /* 0x000fc60000000f00 */
[----:B------:R1:W-:Y:S01]  /*9140*/  STL [R2], R3 ;  /* 0x0000000302007387 */ /* 0x0003e20000100800 */
[----:B------:R-:W-:Y:S05]  /*9150*/  RET.REL.NODEC R6 `(_ZN7cutlass13device_kernelIN5flash19enable_sm80_to_sm89INS1_16FlashAttnBwdSm80INS1_25CollectiveMainloopBwdSm80ILi2ELi2EN4cute5tupleIJNS5_1CILi128EEES8_NS7_ILi64EEEEEENS_10bfloat16_tEfNS_4arch4Sm80ELb0ELb1ELb1ELb0ELb1ELb0ELb0ELb0ELi2ELi4ELi4ELi4ELb0EEENS1_21CollectiveEpilogueBwdISA_SB_SD_Li256ELb0ELb0ELi2EEENS1_19SingleTileSchedulerILb0ELb0ELb0ELi128EEEEEEEEEvNT_6ParamsE) ;  /* 0xffff6ea006007950 */ /* 0x000fea0003c3ffff */
        .type           $_ZN7cutlass13device_kernelIN5flash19enable_sm80_to_sm89INS1_16FlashAttnBwdSm80INS1_25CollectiveMainloopBwdSm80ILi2ELi2EN4cute5tupleIJNS5_1CILi128EEES8_NS7_ILi64EEEEEENS_10bfloat16_tEfNS_4arch4Sm80ELb0ELb1ELb1ELb0ELb1ELb0ELb0ELb0ELi2ELi4ELi4ELi4ELb0EEENS1_21CollectiveEpilogueBwdISA_SB_SD_Li256ELb0ELb0ELi2EEENS1_19SingleTileSchedulerILb0ELb0ELb0ELi128EEEEEEEEEvNT_6ParamsE$_ZN4cute3eso3ESOILb1ELb0EJNS_5tupleIJNS2_IJNS_1CILi8EEENS3_ILi1EEEEEENS3_ILi4EEES5_EEENS2_IJNS2_IJS5_NS3_ILi0EEEEEElS9_EEEEEC2ERKS8_RKSB_,@function
        .size           $_ZN7cutlass13device_kernelIN5flash19enable_sm80_to_sm89INS1_16FlashAttnBwdSm80INS1_25CollectiveMainloopBwdSm80ILi2ELi2EN4cute5tupleIJNS5_1CILi128EEES8_NS7_ILi64EEEEEENS_10bfloat16_tEfNS_4arch4Sm80ELb0ELb1ELb1ELb0ELb1ELb0ELb0ELb0ELi2ELi4ELi4ELi4ELb0EEENS1_21CollectiveEpilogueBwdISA_SB_SD_Li256ELb0ELb0ELi2EEENS1_19SingleTileSchedulerILb0ELb0ELb0ELi128EEEEEEEEEvNT_6ParamsE$_ZN4cute3eso3ESOILb1ELb0EJNS_5tupleIJNS2_IJNS_1CILi8EEENS3_ILi1EEEEEENS3_ILi4EEES5_EEENS2_IJNS2_IJS5_NS3_ILi0EEEEEElS9_EEEEEC2ERKS8_RKSB_,($_ZN7cutlass13device_kernelIN5flash19enable_sm80_to_sm89INS1_16FlashAttnBwdSm80INS1_25CollectiveMainloopBwdSm80ILi2ELi2EN4cute5tupleIJNS5_1CILi128EEES8_NS7_ILi64EEEEEENS_10bfloat16_tEfNS_4arch4Sm80ELb0ELb1ELb1ELb0ELb1ELb0ELb0ELb0ELi2ELi4ELi4ELi4ELb0EEENS1_21CollectiveEpilogueBwdISA_SB_SD_Li256ELb0ELb0ELi2EEENS1_19SingleTileSchedulerILb0ELb0ELb0ELi128EEEEEEEEEvNT_6ParamsE$_ZN4cute3eso3ESOILb1ELb0EJNS_5tupleIJNS_1CILi0EEES4_EEEiEEC2ERKS5_RKi - $_ZN7cutlass13device_kernelIN5flash19enable_sm80_to_sm89INS1_16FlashAttnBwdSm80INS1_25CollectiveMainloopBwdSm80ILi2ELi2EN4cute5tupleIJNS5_1CILi128EEES8_NS7_ILi64EEEEEENS_10bfloat16_tEfNS_4arch4Sm80ELb0ELb1ELb1ELb0ELb1ELb0ELb0ELb0ELi2ELi4ELi4ELi4ELb0EEENS1_21CollectiveEpilogueBwdISA_SB_SD_Li256ELb0ELb0ELi2EEENS1_19SingleTileSchedulerILb0ELb0ELb0ELi128EEEEEEEEEvNT_6ParamsE$_ZN4cute3eso3ESOILb1ELb0EJNS_5tupleIJNS2_IJNS_1CILi8EEENS3_ILi1EEEEEENS3_ILi4EEES5_EEENS2_IJNS2_IJS5_NS3_ILi0EEEEEElS9_EEEEEC2ERKS8_RKSB_)
$_ZN7cutlass13device_kernelIN5flash19enable_sm80_to_sm89INS1_16FlashAttnBwdSm80INS1_25CollectiveMainloopBwdSm80ILi2ELi2EN4cute5tupleIJNS5_1CILi128EEES8_NS7_ILi64EEEEEENS_10bfloat16_tEfNS_4arch4Sm80ELb0ELb1ELb1ELb0ELb1ELb0ELb0ELb0ELi2ELi4ELi4ELi4ELb0EEENS1_21CollectiveEpilogueBwdISA_SB_SD_Li256ELb0ELb0ELi2EEENS1_19SingleTileSchedulerILb0ELb0ELb0ELi128EEEEEEEEEvNT_6ParamsE$_ZN4cute3eso3ESOILb1ELb0EJNS_5tupleIJNS2_IJNS_1CILi8EEENS3_ILi1EEEEEENS3_ILi4EEES5_EEENS2_IJNS2_IJS5_NS3_ILi0EEEEEElS9_EEEEEC2ERKS8_RKSB_:
[----:B------:R-:W-:Y:S01]  /*9160*/  IADD3 R3, R83, -c[0x0][0x20], RZ ;  /* 0x8000080053037a10 */ /* 0x000fe20007ffe0ff */
[----:B------:R-:W-:Y:S01]  /*9170*/  IMAD.MOV.U32 R80, RZ, RZ, R2 ;  /* 0x000000ffff507224 */ /* 0x000fe200078e0002 */
[----:B------:R-:W-:Y:S01]  /*9180*/  MOV R88, R6 ;  /* 0x0000000600587202 */ /* 0x000fe20000000f00 */
[----:B------:R-:W-:Y:S01]  /*9190*/  IMAD.MOV.U32 R81, RZ, RZ, R5 ;  /* 0x000000ffff517224 */ /* 0x000fe200078e0005 */
[----:B------:R-:W-:-:S04]  /*91a0*/  MOV R89, 0x0 ;  /* 0x0000000000597802 */ /* 0x000fc80000000f00 */
[----:B------:R1:W-:Y:S01]  /*91b0*/  STL.64 [R3], R80 ;  /* 0x0000005003007387 */ /* 0x0003e20000100a00 */
[----:B------:R-:W-:Y:S05]  /*91c0*/  RET.REL.NODEC R88 `(_ZN7cutlass13device_kernelIN5flash19enable_sm80_to_sm89INS1_16FlashAttnBwdSm80INS1_25CollectiveMainloopBwdSm80ILi2ELi2EN4cute5tupleIJNS5_1CILi128EEES8_NS7_ILi64EEEEEENS_10bfloat16_tEfNS_4arch4Sm80ELb0ELb1ELb1ELb0ELb1ELb0ELb0ELb0ELi2ELi4ELi4ELi4ELb0EEENS1_21CollectiveEpilogueBwdISA_SB_SD_Li256ELb0ELb0ELi2EEENS1_19SingleTileSchedulerILb0ELb0ELb0ELi128EEEEEEEEEvNT_6ParamsE) ;  /* 0xffff6e3058007950 */ /* 0x000fea0003c3ffff */
        .type           $_ZN7cutlass13device_kernelIN5flash19enable_sm80_to_sm89INS1_16FlashAttnBwdSm80INS1_25CollectiveMainloopBwdSm80ILi2ELi2EN4cute5tupleIJNS5_1CILi128EEES8_NS7_ILi64EEEEEENS_10bfloat16_tEfNS_4arch4Sm80ELb0ELb1ELb1ELb0ELb1ELb0ELb0ELb0ELi2ELi4ELi4ELi4ELb0EEENS1_21CollectiveEpilogueBwdISA_SB_SD_Li256ELb0ELb0ELi2EEENS1_19SingleTileSchedulerILb0ELb0ELb0ELi128EEEEEEEEEvNT_6ParamsE$_ZN4cute3eso3ESOILb1ELb0EJNS_5tupleIJNS_1CILi0EEES4_EEEiEEC2ERKS5_RKi,@function
        .size           $_ZN7cutlass13device_kernelIN5flash19enable_sm80_to_sm89INS1_16FlashAttnBwdSm80INS1_25CollectiveMainloopBwdSm80ILi2ELi2EN4cute5tupleIJNS5_1CILi128EEES8_NS7_ILi64EEEEEENS_10bfloat16_tEfNS_4arch4Sm80ELb0ELb1ELb1ELb0ELb1ELb0ELb0ELb0ELi2ELi4ELi4ELi4ELb0EEENS1_21CollectiveEpilogueBwdISA_SB_SD_Li256ELb0ELb0ELi2EEENS1_19SingleTileSchedulerILb0ELb0ELb0ELi128EEEEEEEEEvNT_6ParamsE$_ZN4cute3eso3ESOILb1ELb0EJNS_5tupleIJNS_1CILi0EEES4_EEEiEEC2ERKS5_RKi,($_ZN7cutlass13device_kernelIN5flash19enable_sm80_to_sm89INS1_16FlashAttnBwdSm80INS1_25CollectiveMainloopBwdSm80ILi2ELi2EN4cute5tupleIJNS5_1CILi128EEES8_NS7_ILi64EEEEEENS_10bfloat16_tEfNS_4arch4Sm80ELb0ELb1ELb1ELb0ELb1ELb0ELb0ELb0ELi2ELi4ELi4ELi4ELb0EEENS1_21CollectiveEpilogueBwdISA_SB_SD_Li256ELb0ELb0ELi2EEENS1_19SingleTileSchedulerILb0ELb0ELb0ELi128EEEEEEEEEvNT_6ParamsE$_ZN4cute3eso3ESOILb1ELb0EJNS_5tupleIJNS_1CILi16EEENS3_ILi2EEES5_S5_NS3_ILi4EEES5_EEENS2_IJNS3_ILi1EEEiiiNS3_ILi144EEENS3_ILi512EEEEEEEEC2ERKS7_RKSB_ - $_ZN7cutlass13device_kernelIN5flash19enable_sm80_to_sm89INS1_16FlashAttnBwdSm80INS1_25CollectiveMainloopBwdSm80ILi2ELi2EN4cute5tupleIJNS5_1CILi128EEES8_NS7_ILi64EEEEEENS_10bfloat16_tEfNS_4arch4Sm80ELb0ELb1ELb1ELb0ELb1ELb0ELb0ELb0ELi2ELi4ELi4ELi4ELb0EEENS1_21CollectiveEpilogueBwdISA_SB_SD_Li256ELb0ELb0ELi2EEENS1_19SingleTileSchedulerILb0ELb0ELb0ELi128EEEEEEEEEvNT_6ParamsE$_ZN4cute3eso3ESOILb1ELb0EJNS_5tupleIJNS_1CILi0EEES4_EEEiEEC2ERKS5_RKi)
$_ZN7cutlass13device_kernelIN5flash19enable_sm80_to_sm89INS1_16FlashAttnBwdSm80INS1_25CollectiveMainloopBwdSm80ILi2ELi2EN4cute5tupleIJNS5_1CILi128EEES8_NS7_ILi64EEEEEENS_10bfloat16_tEfNS_4arch4Sm80ELb0ELb1ELb1ELb0ELb1ELb0ELb0ELb0ELi2ELi4ELi4ELi4ELb0EEENS1_21CollectiveEpilogueBwdISA_SB_SD_Li256ELb0ELb0ELi2EEENS1_19SingleTileSchedulerILb0ELb0ELb0ELi128EEEEEEEEEvNT_6ParamsE$_ZN4cute3eso3ESOILb1ELb0EJNS_5tupleIJNS_1CILi0EEES4_EEEiEEC2ERKS5_RKi:
[----:B------:R-:W-:Y:S02]  /*91d0*/  IADD3 R2, R69, -c[0x0][0x20], RZ ;  /* 0x8000080045027a10 */ /* 0x000fe40007ffe0ff */
[----:B------:R-:W-:-:S03]  /*91e0*/  MOV R5, 0x0 ;  /* 0x0000000000057802 */ /* 0x000fc60000000f00 */
[----:B------:R1:W-:Y:S01]  /*91f0*/  STL [R2], R3 ;  /* 0x0000000302007387 */ /* 0x0003e20000100800 */
[----:B------:R-:W-:Y:S05]  /*9200*/  RET.REL.NODEC R4 `(_ZN7cutlass13device_kernelIN5flash19enable_sm80_to_sm89INS1_16FlashAttnBwdSm80INS1_25CollectiveMainloopBwdSm80ILi2ELi2EN4cute5tupleIJNS5_1CILi128EEES8_NS7_ILi64EEEEEENS_10bfloat16_tEfNS_4arch4Sm80ELb0ELb1ELb1ELb0ELb1ELb0ELb0ELb0ELi2ELi4ELi4ELi4ELb0EEENS1_21CollectiveEpilogueBwdISA_SB_SD_Li256ELb0ELb0ELi2EEENS1_19SingleTileSchedulerILb0ELb0ELb0ELi128EEEEEEEEEvNT_6ParamsE) ;  /* 0xffff6df004007950 */ /* 0x000fea0003c3ffff */
        .type           $_ZN7cutlass13device_kernelIN5flash19enable_sm80_to_sm89INS1_16FlashAttnBwdSm80INS1_25CollectiveMainloopBwdSm80ILi2ELi2EN4cute5tupleIJNS5_1CILi128EEES8_NS7_ILi64EEEEEENS_10bfloat16_tEfNS_4arch4Sm80ELb0ELb1ELb1ELb0ELb1ELb0ELb0ELb0ELi2ELi4ELi4ELi4ELb0EEENS1_21CollectiveEpilogueBwdISA_SB_SD_Li256ELb0ELb0ELi2EEENS1_19SingleTileSchedulerILb0ELb0ELb0ELi128EEEEEEEEEvNT_6ParamsE$_ZN4cute3eso3ESOILb1ELb0EJNS_5tupleIJNS_1CILi16EEENS3_ILi2EEES5_S5_NS3_ILi4EEES5_EEENS2_IJNS3_ILi1EEEiiiNS3_ILi144EEENS3_ILi512EEEEEEEEC2ERKS7_RKSB_,@function
        .size           $_ZN7cutlass13device_kernelIN5flash19enable_sm80_to_sm89INS1_16FlashAttnBwdSm80INS1_25CollectiveMainloopBwdSm80ILi2ELi2EN4cute5tupleIJNS5_1CILi128EEES8_NS7_ILi64EEEEEENS_10bfloat16_tEfNS_4arch4Sm80ELb0ELb1ELb1ELb0ELb1ELb0ELb0ELb0ELi2ELi4ELi4ELi4ELb0EEENS1_21CollectiveEpilogueBwdISA_SB_SD_Li256ELb0ELb0ELi2EEENS1_19SingleTileSchedulerILb0ELb0ELb0ELi128EEEEEEEEEvNT_6ParamsE$_ZN4cute3eso3ESOILb1ELb0EJNS_5tupleIJNS_1CILi16EEENS3_ILi2EEES5_S5_NS3_ILi4EEES5_EEENS2_IJNS3_ILi1EEEiiiNS3_ILi144EEENS3_ILi512EEEEEEEEC2ERKS7_RKSB_,($_ZN7cutlass13device_kernelIN5flash19enable_sm80_to_sm89INS1_16FlashAttnBwdSm80INS1_25CollectiveMainloopBwdSm80ILi2ELi2EN4cute5tupleIJNS5_1CILi128EEES8_NS7_ILi64EEEEEENS_10bfloat16_tEfNS_4arch4Sm80ELb0ELb1ELb1ELb0ELb1ELb0ELb0ELb0ELi2ELi4ELi4ELi4ELb0EEENS1_21CollectiveEpilogueBwdISA_SB_SD_Li256ELb0ELb0ELi2EEENS1_19SingleTileSchedulerILb0ELb0ELb0ELi128EEEEEEEEEvNT_6ParamsE$_ZN4cute3eso3ESOILb1ELb0EJNS_5tupleIJNS_1CILi1EEENS2_IJS4_NS3_ILi2EEES5_EEEEEENS2_IJNS3_ILi0EEENS2_IJS4_NS3_ILi256EEEiEEEEEEEEC2ERKS7_RKSB_ - $_ZN7cutlass13device_kernelIN5flash19enable_sm80_to_sm89INS1_16FlashAttnBwdSm80INS1_25CollectiveMainloopBwdSm80ILi2ELi2EN4cute5tupleIJNS5_1CILi128EEES8_NS7_ILi64EEEEEENS_10bfloat16_tEfNS_4arch4Sm80ELb0ELb1ELb1ELb0ELb1ELb0ELb0ELb0ELi2ELi4ELi4ELi4ELb0EEENS1_21CollectiveEpilogueBwdISA_SB_SD_Li256ELb0ELb0ELi2EEENS1_19SingleTileSchedulerILb0ELb0ELb0ELi128EEEEEEEEEvNT_6ParamsE$_ZN4cute3eso3ESOILb1ELb0EJNS_5tupleIJNS_1CILi16EEENS3_ILi2EEES5_S5_NS3_ILi4EEES5_EEENS2_IJNS3_ILi1EEEiiiNS3_ILi144EEENS3_ILi512EEEEEEEEC2ERKS7_RKSB_)
$_ZN7cutlass13device_kernelIN5flash19enable_sm80_to_sm89INS1_16FlashAttnBwdSm80INS1_25CollectiveMainloopBwdSm80ILi2ELi2EN4cute5tupleIJNS5_1CILi128EEES8_NS7_ILi64EEEEEENS_10bfloat16_tEfNS_4arch4Sm80ELb0ELb1ELb1ELb0ELb1ELb0ELb0ELb0ELi2ELi4ELi4ELi4ELb0EEENS1_21CollectiveEpilogueBwdISA_SB_SD_Li256ELb0ELb0ELi2EEENS1_19SingleTileSchedulerILb0ELb0ELb0ELi128EEEEEEEEEvNT_6ParamsE$_ZN4cute3eso3ESOILb1ELb0EJNS_5tupleIJNS_1CILi16EEENS3_ILi2EEES5_S5_NS3_ILi4EEES5_EEENS2_IJNS3_ILi1EEEiiiNS3_ILi144EEENS3_ILi512EEEEEEEEC2ERKS7_RKSB_:
[----:B------:R-:W-:Y:S01]  /*9210*/  IADD3 R4, R61, -c[0x0][0x20], RZ ;  /* 0x800008003d047a10 */ /* 0x000fe20007ffe0ff */
[----:B------:R-:W-:Y:S01]  /*9220*/  IMAD.MOV.U32 R74, RZ, RZ, R8 ;  /* 0x000000ffff4a7224 */ /* 0x000fe200078e0008 */
[----:B------:R-:W-:-:S03]  /*9230*/  MOV R75, 0x0 ;  /* 0x00000000004b7802 */ /* 0x000fc60000000f00 */
[----:B------:R1:W-:Y:S04]  /*9240*/  STL [R4], R2 ;  /* 0x0000000204007387 */ /* 0x0003e80000100800 */
[----:B------:R1:W-:Y:S04]  /*9250*/  STL [R4+0x4], R3 ;  /* 0x0000040304007387 */ /* 0x0003e80000100800 */
[----:B------:R1:W-:Y:S01]  /*9260*/  STL [R4+0x8], R5 ;  /* 0x0000080504007387 */ /* 0x0003e20000100800 */
[----:B------:R-:W-:Y:S05]  /*9270*/  RET.REL.NODEC R74 `(_ZN7cutlass13device_kernelIN5flash19enable_sm80_to_sm89INS1_16FlashAttnBwdSm80INS1_25CollectiveMainloopBwdSm80ILi2ELi2EN4cute5tupleIJNS5_1CILi128EEES8_NS7_ILi64EEEEEENS_10bfloat16_tEfNS_4arch4Sm80ELb0ELb1ELb1ELb0ELb1ELb0ELb0ELb0ELi2ELi4ELi4ELi4ELb0EEENS1_21CollectiveEpilogueBwdISA_SB_SD_Li256ELb0ELb0ELi2EEENS1_19SingleTileSchedulerILb0ELb0ELb0ELi128EEEEEEEEEvNT_6ParamsE) ;  /* 0xffff6d804a007950 */ /* 0x000fea0003c3ffff */
        .type           $_ZN7cutlass13device_kernelIN5flash19enable_sm80_to_sm89INS1_16FlashAttnBwdSm80INS1_25CollectiveMainloopBwdSm80ILi2ELi2EN4cute5tupleIJNS5_1CILi128EEES8_NS7_ILi64EEEEEENS_10bfloat16_tEfNS_4arch4Sm80ELb0ELb1ELb1ELb0ELb1ELb0ELb0ELb0ELi2ELi4ELi4ELi4ELb0EEENS1_21CollectiveEpilogueBwdISA_SB_SD_Li256ELb0ELb0ELi2EEENS1_19SingleTileSchedulerILb0ELb0ELb0ELi128EEEEEEEEEvNT_6ParamsE$_ZN4cute3eso3ESOILb1ELb0EJNS_5tupleIJNS_1CILi1EEENS2_IJS4_NS3_ILi2EEES5_EEEEEENS2_IJNS3_ILi0EEENS2_IJS4_NS3_ILi256EEEiEEEEEEEEC2ERKS7_RKSB_,@function
        .size           $_ZN7cutlass13device_kernelIN5flash19enable_sm80_to_sm89INS1_16FlashAttnBwdSm80INS1_25CollectiveMainloopBwdSm80ILi2ELi2EN4cute5tupleIJNS5_1CILi128EEES8_NS7_ILi64EEEEEENS_10bfloat16_tEfNS_4arch4Sm80ELb0ELb1ELb1ELb0ELb1ELb0ELb0ELb0ELi2ELi4ELi4ELi4ELb0EEENS1_21CollectiveEpilogueBwdISA_SB_SD_Li256ELb0ELb0ELi2EEENS1_19SingleTileSchedulerILb0ELb0ELb0ELi128EEEEEEEEEvNT_6ParamsE$_ZN4cute3eso3ESOILb1ELb0EJNS_5tupleIJNS_1CILi1EEENS2_IJS4_NS3_ILi2EEES5_EEEEEENS2_IJNS3_ILi0EEENS2_IJS4_NS3_ILi256EEEiEEEEEEEEC2ERKS7_RKSB_,($_ZN7cutlass13device_kernelIN5flash19enable_sm80_to_sm89INS1_16FlashAttnBwdSm80INS1_25CollectiveMainloopBwdSm80ILi2ELi2EN4cute5tupleIJNS5_1CILi128EEES8_NS7_ILi64EEEEEENS_10bfloat16_tEfNS_4arch4Sm80ELb0ELb1ELb1ELb0ELb1ELb0ELb0ELb0ELi2ELi4ELi4ELi4ELb0EEENS1_21CollectiveEpilogueBwdISA_SB_SD_Li256ELb0ELb0ELi2EEENS1_19SingleTileSchedulerILb0ELb0ELb0ELi128EEEEEEEEEvNT_6ParamsE$_ZN4cute3eso3ESOILb1ELb0EJNS_5tupleIJNS_1CILi1EEENS3_ILi0EEEEEENS2_IJiEEEEEC2ERKS6_RKS7_ - $_ZN7cutlass13device_kernelIN5flash19enable_sm80_to_sm89INS1_16FlashAttnBwdSm80INS1_25CollectiveMainloopBwdSm80ILi2ELi2EN4cute5tupleIJNS5_1CILi128EEES8_NS7_ILi64EEEEEENS_10bfloat16_tEfNS_4arch4Sm80ELb0ELb1ELb1ELb0ELb1ELb0ELb0ELb0ELi2ELi4ELi4ELi4ELb0EEENS1_21CollectiveEpilogueBwdISA_SB_SD_Li256ELb0ELb0ELi2EEENS1_19SingleTileSchedulerILb0ELb0ELb0ELi128EEEEEEEEEvNT_6ParamsE$_ZN4cute3eso3ESOILb1ELb0EJNS_5tupleIJNS_1CILi1EEENS2_IJS4_NS3_ILi2EEES5_EEEEEENS2_IJNS3_ILi0EEENS2_IJS4_NS3_ILi256EEEiEEEEEEEEC2ERKS7_RKSB_)
$_ZN7cutlass13device_kernelIN5flash19enable_sm80_to_sm89INS1_16FlashAttnBwdSm80INS1_25CollectiveMainloopBwdSm80ILi2ELi2EN4cute5tupleIJNS5_1CILi128EEES8_NS7_ILi64EEEEEENS_10bfloat16_tEfNS_4arch4Sm80ELb0ELb1ELb1ELb0ELb1ELb0ELb0ELb0ELi2ELi4ELi4ELi4ELb0EEENS1_21CollectiveEpilogueBwdISA_SB_SD_Li256ELb0ELb0ELi2EEENS1_19SingleTileSchedulerILb0ELb0ELb0ELi128EEEEEEEEEvNT_6ParamsE$_ZN4cute3eso3ESOILb1ELb0EJNS_5tupleIJNS_1CILi1EEENS2_IJS4_NS3_ILi2EEES5_EEEEEENS2_IJNS3_ILi0EEENS2_IJS4_NS3_ILi256EEEiEEEEEEEEC2ERKS7_RKSB_:
[----:B------:R-:W-:Y:S02]  /*9280*/  IADD3 R3, R9, -c[0x0][0x20], RZ ;  /* 0x8000080009037a10 */ /* 0x000fe40007ffe0ff */
[----:B------:R-:W-:-:S03]  /*9290*/  MOV R5, 0x0 ;  /* 0x0000000000057802 */ /* 0x000fc60000000f00 */
[----:B------:R1:W-:Y:S01]  /*92a0*/  STL [R3], R2 ;  /* 0x0000000203007387 */ /* 0x0003e20000100800 */
[----:B------:R-:W-:Y:S05]  /*92b0*/  RET.REL.NODEC R4 `(_ZN7cutlass13device_kernelIN5flash19enable_sm80_to_sm89INS1_16FlashAttnBwdSm80INS1_25CollectiveMainloopBwdSm80ILi2ELi2EN4cute5tupleIJNS5_1CILi128EEES8_NS7_ILi64EEEEEENS_10bfloat16_tEfNS_4arch4Sm80ELb0ELb1ELb1ELb0ELb1ELb0ELb0ELb0ELi2ELi4ELi4ELi4ELb0EEENS1_21CollectiveEpilogueBwdISA_SB_SD_Li256ELb0ELb0ELi2EEENS1_19SingleTileSchedulerILb0ELb0ELb0ELi128EEEEEEEEEvNT_6ParamsE) ;  /* 0xffff6d4004007950 */ /* 0x000fea0003c3ffff */
        .type           $_ZN7cutlass13device_kernelIN5flash19enable_sm80_to_sm89INS1_16FlashAttnBwdSm80INS1_25CollectiveMainloopBwdSm80ILi2ELi2EN4cute5tupleIJNS5_1CILi128EEES8_NS7_ILi64EEEEEENS_10bfloat16_tEfNS_4arch4Sm80ELb0ELb1ELb1ELb0ELb1ELb0ELb0ELb0ELi2ELi4ELi4ELi4ELb0EEENS1_21CollectiveEpilogueBwdISA_SB_SD_Li256ELb0ELb0ELi2EEENS1_19SingleTileSchedulerILb0ELb0ELb0ELi128EEEEEEEEEvNT_6ParamsE$_ZN4cute3eso3ESOILb1ELb0EJNS_5tupleIJNS_1CILi1EEENS3_ILi0EEEEEENS2_IJiEEEEEC2ERKS6_RKS7_,@function
        .size           $_ZN7cutlass13device_kernelIN5flash19enable_sm80_to_sm89INS1_16FlashAttnBwdSm80INS1_25CollectiveMainloopBwdSm80ILi2ELi2EN4cute5tupleIJNS5_1CILi128EEES8_NS7_ILi64EEEEEENS_10bfloat16_tEfNS_4arch4Sm80ELb0ELb1ELb1ELb0ELb1ELb0ELb0ELb0ELi2ELi4ELi4ELi4ELb0EEENS1_21CollectiveEpilogueBwdISA_SB_SD_Li256ELb0ELb0ELi2EEENS1_19SingleTileSchedulerILb0ELb0ELb0ELi128EEEEEEEEEvNT_6ParamsE$_ZN4cute3eso3ESOILb1ELb0EJNS_5tupleIJNS_1CILi1EEENS3_ILi0EEEEEENS2_IJiEEEEEC2ERKS6_RKS7_,($_ZN7cutlass13device_kernelIN5flash19enable_sm80_to_sm89INS1_16FlashAttnBwdSm80INS1_25CollectiveMainloopBwdSm80ILi2ELi2EN4cute5tupleIJNS5_1CILi128EEES8_NS7_ILi64EEEEEENS_10bfloat16_tEfNS_4arch4Sm80ELb0ELb1ELb1ELb0ELb1ELb0ELb0ELb0ELi2ELi4ELi4ELi4ELb0EEENS1_21CollectiveEpilogueBwdISA_SB_SD_Li256ELb0ELb0ELi2EEENS1_19SingleTileSchedulerILb0ELb0ELb0ELi128EEEEEEEEEvNT_6ParamsE$_ZN4cute3eso3ESOILb1ELb0EJNS_5tupleIJNS_1CILi1EEENS3_ILi0EEEEEENS3_ILi4096EEENS2_IJiiEEEEEC2ERKS6_RKS7_RKS8_ - $_ZN7cutlass13device_kernelIN5flash19enable_sm80_to_sm89INS1_16FlashAttnBwdSm80INS1_25CollectiveMainloopBwdSm80ILi2ELi2EN4cute5tupleIJNS5_1CILi128EEES8_NS7_ILi64EEEEEENS_10bfloat16_tEfNS_4arch4Sm80ELb0ELb1ELb1ELb0ELb1ELb0ELb0ELb0ELi2ELi4ELi4ELi4ELb0EEENS1_21CollectiveEpilogueBwdISA_SB_SD_Li256ELb0ELb0ELi2EEENS1_19SingleTileSchedulerILb0ELb0ELb0ELi128EEEEEEEEEvNT_6ParamsE$_ZN4cute3eso3ESOILb1ELb0EJNS_5tupleIJNS_1CILi1EEENS3_ILi0EEEEEENS2_IJiEEEEEC2ERKS6_RKS7_)
$_ZN7cutlass13device_kernelIN5flash19enable_sm80_to_sm89INS1_16FlashAttnBwdSm80INS1_25CollectiveMainloopBwdSm80ILi2ELi2EN4cute5tupleIJNS5_1CILi128EEES8_NS7_ILi64EEEEEENS_10bfloat16_tEfNS_4arch4Sm80ELb0ELb1ELb1ELb0ELb1ELb0ELb0ELb0ELi2ELi4ELi4ELi4ELb0EEENS1_21CollectiveEpilogueBwdISA_SB_SD_Li256ELb0ELb0ELi2EEENS1_19SingleTileSchedulerILb0ELb0ELb0ELi128EEEEEEEEEvNT_6ParamsE$_ZN4cute3eso3ESOILb1ELb0EJNS_5tupleIJNS_1CILi1EEENS3_ILi0EEEEEENS2_IJiEEEEEC2ERKS6_RKS7_:
[----:B------:R-:W-:Y:S02]  /*92c0*/  IADD3 R2, R69, -c[0x0][0x20], RZ ;  /* 0x8000080045027a10 */ /* 0x000fe40007ffe0ff */
[----:B------:R-:W-:-:S03]  /*92d0*/  MOV R7, 0x0 ;  /* 0x0000000000077802 */ /* 0x000fc60000000f00 */
[----:B------:R1:W-:Y:S01]  /*92e0*/  STL [R2], R3 ;  /* 0x0000000302007387 */ /* 0x0003e20000100800 */
[----:B------:R-:W-:Y:S05]  /*92f0*/  RET.REL.NODEC R6 `(_ZN7cutlass13device_kernelIN5flash19enable_sm80_to_sm89INS1_16FlashAttnBwdSm80INS1_25CollectiveMainloopBwdSm80ILi2ELi2EN4cute5tupleIJNS5_1CILi128EEES8_NS7_ILi64EEEEEENS_10bfloat16_tEfNS_4arch4Sm80ELb0ELb1ELb1ELb0ELb1ELb0ELb0ELb0ELi2ELi4ELi4ELi4ELb0EEENS1_21CollectiveEpilogueBwdISA_SB_SD_Li256ELb0ELb0ELi2EEENS1_19SingleTileSchedulerILb0ELb0ELb0ELi128EEEEEEEEEvNT_6ParamsE) ;  /* 0xffff6d0006007950 */ /* 0x000fea0003c3ffff */
        .type           $_ZN7cutlass13device_kernelIN5flash19enable_sm80_to_sm89INS1_16FlashAttnBwdSm80INS1_25CollectiveMainloopBwdSm80ILi2ELi2EN4cute5tupleIJNS5_1CILi128EEES8_NS7_ILi64EEEEEENS_10bfloat16_tEfNS_4arch4Sm80ELb0ELb1ELb1ELb0ELb1ELb0ELb0ELb0ELi2ELi4ELi4ELi4ELb0EEENS1_21CollectiveEpilogueBwdISA_SB_SD_Li256ELb0ELb0ELi2EEENS1_19SingleTileSchedulerILb0ELb0ELb0ELi128EEEEEEEEEvNT_6ParamsE$_ZN4cute3eso3ESOILb1ELb0EJNS_5tupleIJNS_1CILi1EEENS3_ILi0EEEEEENS3_ILi4096EEENS2_IJiiEEEEEC2ERKS6_RKS7_RKS8_,@function
        .size           $_ZN7cutlass13device_kernelIN5flash19enable_sm80_to_sm89INS1_16FlashAttnBwdSm80INS1_25CollectiveMainloopBwdSm80ILi2ELi2EN4cute5tupleIJNS5_1CILi128EEES8_NS7_ILi64EEEEEENS_10bfloat16_tEfNS_4arch4Sm80ELb0ELb1ELb1ELb0ELb1ELb0ELb0ELb0ELi2ELi4ELi4ELi4ELb0EEENS1_21CollectiveEpilogueBwdISA_SB_SD_Li256ELb0ELb0ELi2EEENS1_19SingleTileSchedulerILb0ELb0ELb0ELi128EEEEEEEEEvNT_6ParamsE$_ZN4cute3eso3ESOILb1ELb0EJNS_5tupleIJNS_1CILi1EEENS3_ILi0EEEEEENS3_ILi4096EEENS2_IJiiEEEEEC2ERKS6_RKS7_RKS8_,($_ZN7cutlass13device_kernelIN5flash19enable_sm80_to_sm89INS1_16FlashAttnBwdSm80INS1_25CollectiveMainloopBwdSm80ILi2ELi2EN4cute5tupleIJNS5_1CILi128EEES8_NS7_ILi64EEEEEENS_10bfloat16_tEfNS_4arch4Sm80ELb0ELb1ELb1ELb0ELb1ELb0ELb0ELb0ELi2ELi4ELi4ELi4ELb0EEENS1_21CollectiveEpilogueBwdISA_SB_SD_Li256ELb0ELb0ELi2EEENS1_19SingleTileSchedulerILb0ELb0ELb0ELi128EEEEEEEEEvNT_6ParamsE$_ZN4cute3eso3ESOILb1ELb0EJNS_5tupleIJNS_1CILi1EEENS3_ILi0EEEEEEiEEC2ERKS6_RKi - $_ZN7cutlass13device_kernelIN5flash19enable_sm80_to_sm89INS1_16FlashAttnBwdSm80INS1_25CollectiveMainloopBwdSm80ILi2ELi2EN4cute5tupleIJNS5_1CILi128EEES8_NS7_ILi64EEEEEENS_10bfloat16_tEfNS_4arch4Sm80ELb0ELb1ELb1ELb0ELb1ELb0ELb0ELb0ELi2ELi4ELi4ELi4ELb0EEENS1_21CollectiveEpilogueBwdISA_SB_SD_Li256ELb0ELb0ELi2EEENS1_19SingleTileSchedulerILb0ELb0ELb0ELi128EEEEEEEEEvNT_6ParamsE$_ZN4cute3eso3ESOILb1ELb0EJNS_5tupleIJNS_1CILi1EEENS3_ILi0EEEEEENS3_ILi4096EEENS2_IJiiEEEEEC2ERKS6_RKS7_RKS8_)
$_ZN7cutlass13device_kernelIN5flash19enable_sm80_to_sm89INS1_16FlashAttnBwdSm80INS1_25CollectiveMainloopBwdSm80ILi2ELi2EN4cute5tupleIJNS5_1CILi128EEES8_NS7_ILi64EEEEEENS_10bfloat16_tEfNS_4arch4Sm80ELb0ELb1ELb1ELb0ELb1ELb0ELb0ELb0ELi2ELi4ELi4ELi4ELb0EEENS1_21CollectiveEpilogueBwdISA_SB_SD_Li256ELb0ELb0ELi2EEENS1_19SingleTileSchedulerILb0ELb0ELb0ELi128EEEEEEEEEvNT_6ParamsE$_ZN4cute3eso3ESOILb1ELb0EJNS_5tupleIJNS_1CILi1EEENS3_ILi0EEEEEENS3_ILi4096EEENS2_IJiiEEEEEC2ERKS6_RKS7_RKS8_:
[----:B------:R-:W-:Y:S01]  /*9300*/  IADD3 R2, R2, -c[0x0][0x20], RZ ;  /* 0x8000080002027a10 */ /* 0x000fe20007ffe0ff */
[----:B------:R-:W-:Y:S01]  /*9310*/  IMAD.MOV.U32 R8, RZ, RZ, R6 ;  /* 0x000000ffff087224 */ /* 0x000fe200078e0006 */
[----:B------:R-:W-:-:S03]  /*9320*/  MOV R9, 0x0 ;  /* 0x0000000000097802 */ /* 0x000fc60000000f00 */
[----:B------:R1:W-:Y:S04]  /*9330*/  STL [R2], R5 ;  /* 0x0000000502007387 */ /* 0x0003e80000100800 */
[----:B------:R1:W-:Y:S01]  /*9340*/  STL [R2+0x4], R3 ;  /* 0x0000040302007387 */ /* 0x0003e20000100800 */
[----:B------:R-:W-:Y:S05]  /*9350*/  RET.REL.NODEC R8 `(_ZN7cutlass13device_kernelIN5flash19enable_sm80_to_sm89INS1_16FlashAttnBwdSm80INS1_25CollectiveMainloopBwdSm80ILi2ELi2EN4cute5tupleIJNS5_1CILi128EEES8_NS7_ILi64EEEEEENS_10bfloat16_tEfNS_4arch4Sm80ELb0ELb1ELb1ELb0ELb1ELb0ELb0ELb0ELi2ELi4ELi4ELi4ELb0EEENS1_21CollectiveEpilogueBwdISA_SB_SD_Li256ELb0ELb0ELi2EEENS1_19SingleTileSchedulerILb0ELb0ELb0ELi128EEEEEEEEEvNT_6ParamsE) ;  /* 0xffff6ca008007950 */ /* 0x000fea0003c3ffff */
        .type           $_ZN7cutlass13device_kernelIN5flash19enable_sm80_to_sm89INS1_16FlashAttnBwdSm80INS1_25CollectiveMainloopBwdSm80ILi2ELi2EN4cute5tupleIJNS5_1CILi128EEES8_NS7_ILi64EEEEEENS_10bfloat16_tEfNS_4arch4Sm80ELb0ELb1ELb1ELb0ELb1ELb0ELb0ELb0ELi2ELi4ELi4ELi4ELb0EEENS1_21CollectiveEpilogueBwdISA_SB_SD_Li256ELb0ELb0ELi2EEENS1_19SingleTileSchedulerILb0ELb0ELb0ELi128EEEEEEEEEvNT_6ParamsE$_ZN4cute3eso3ESOILb1ELb0EJNS_5tupleIJNS_1CILi1EEENS3_ILi0EEEEEEiEEC2ERKS6_RKi,@function
        .size           $_ZN7cutlass13device_kernelIN5flash19enable_sm80_to_sm89INS1_16FlashAttnBwdSm80INS1_25CollectiveMainloopBwdSm80ILi2ELi2EN4cute5tupleIJNS5_1CILi128EEES8_NS7_ILi64EEEEEENS_10bfloat16_tEfNS_4arch4Sm80ELb0ELb1ELb1ELb0ELb1ELb0ELb0ELb0ELi2ELi4ELi4ELi4ELb0EEENS1_21CollectiveEpilogueBwdISA_SB_SD_Li256ELb0ELb0ELi2EEENS1_19SingleTileSchedulerILb0ELb0ELb0ELi128EEEEEEEEEvNT_6ParamsE$_ZN4cute3eso3ESOILb1ELb0EJNS_5tupleIJNS_1CILi1EEENS3_ILi0EEEEEEiEEC2ERKS6_RKi,($_ZN7cutlass13device_kernelIN5flash19enable_sm80_to_sm89INS1_16FlashAttnBwdSm80INS1_25CollectiveMainloopBwdSm80ILi2ELi2EN4cute5tupleIJNS5_1CILi128EEES8_NS7_ILi64EEEEEENS_10bfloat16_tEfNS_4arch4Sm80ELb0ELb1ELb1ELb0ELb1ELb0ELb0ELb0ELi2ELi4ELi4ELi4ELb0EEENS1_21CollectiveEpilogueBwdISA_SB_SD_Li256ELb0ELb0ELi2EEENS1_19SingleTileSchedulerILb0ELb0ELb0ELi128EEEEEEEEEvNT_6ParamsE$_ZN4cute3eso3ESOILb1ELb0EJNS_5tupleIJNS_1CILi1EEENS3_ILi0EEEEEEiNS3_ILi1024EEEEEC2ERKS6_RKiRKS7_ - $_ZN7cutlass13device_kernelIN5flash19enable_sm80_to_sm89INS1_16FlashAttnBwdSm80INS1_25CollectiveMainloopBwdSm80ILi2ELi2EN4cute5tupleIJNS5_1CILi128EEES8_NS7_ILi64EEEEEENS_10bfloat16_tEfNS_4arch4Sm80ELb0ELb1ELb1ELb0ELb1ELb0ELb0ELb0ELi2ELi4ELi4ELi4ELb0EEENS1_21CollectiveEpilogueBwdISA_SB_SD_Li256ELb0ELb0ELi2EEENS1_19SingleTileSchedulerILb0ELb0ELb0ELi128EEEEEEEEEvNT_6ParamsE$_ZN4cute3eso3ESOILb1ELb0EJNS_5tupleIJNS_1CILi1EEENS3_ILi0EEEEEEiEEC2ERKS6_RKi)
$_ZN7cutlass13device_kernelIN5flash19enable_sm80_to_sm89INS1_16FlashAttnBwdSm80INS1_25CollectiveMainloopBwdSm80ILi2ELi2EN4cute5tupleIJNS5_1CILi128EEES8_NS7_ILi64EEEEEENS_10bfloat16_tEfNS_4arch4Sm80ELb0ELb1ELb1ELb0ELb1ELb0ELb0ELb0ELi2ELi4ELi4ELi4ELb0EEENS1_21CollectiveEpilogueBwdISA_SB_SD_Li256ELb0ELb0ELi2EEENS1_19SingleTileSchedulerILb0ELb0ELb0ELi128EEEEEEEEEvNT_6ParamsE$_ZN4cute3eso3ESOILb1ELb0EJNS_5tupleIJNS_1CILi1EEENS3_ILi0EEEEEEiEEC2ERKS6_RKi:
[----:B------:R-:W-:Y:S02]  /*9360*/  IADD3 R2, R2, -c[0x0][0x20], RZ ;  /* 0x8000080002027a10 */ /* 0x000fe40007ffe0ff */
[----:B------:R-:W-:-:S03]  /*9370*/  MOV R7, 0x0 ;  /* 0x0000000000077802 */ /* 0x000fc60000000f00 */
[----:B------:R1:W-:Y:S01]  /*9380*/  STL [R2], R3 ;  /* 0x0000000302007387 */ /* 0x0003e20000100800 */
[----:B------:R-:W-:Y:S05]  /*9390*/  RET.REL.NODEC R6 `(_ZN7cutlass13device_kernelIN5flash19enable_sm80_to_sm89INS1_16FlashAttnBwdSm80INS1_25CollectiveMainloopBwdSm80ILi2ELi2EN4cute5tupleIJNS5_1CILi128EEES8_NS7_ILi64EEEEEENS_10bfloat16_tEfNS_4arch4Sm80ELb0ELb1ELb1ELb0ELb1ELb0ELb0ELb0ELi2ELi4ELi4ELi4ELb0EEENS1_21CollectiveEpilogueBwdISA_SB_SD_Li256ELb0ELb0ELi2EEENS1_19SingleTileSchedulerILb0ELb0ELb0ELi128EEEEEEEEEvNT_6ParamsE) ;  /* 0xffff6c6006007950 */ /* 0x000fea0003c3ffff */
        .type           $_ZN7cutlass13device_kernelIN5flash19enable_sm80_to_sm89INS1_16FlashAttnBwdSm80INS1_25CollectiveMainloopBwdSm80ILi2ELi2EN4cute5tupleIJNS5_1CILi128EEES8_NS7_ILi64EEEEEENS_10bfloat16_tEfNS_4arch4Sm80ELb0ELb1ELb1ELb0ELb1ELb0ELb0ELb0ELi2ELi4ELi4ELi4ELb0EEENS1_21CollectiveEpilogueBwdISA_SB_SD_Li256ELb0ELb0ELi2EEENS1_19SingleTileSchedulerILb0ELb0ELb0ELi128EEEEEEEEEvNT_6ParamsE$_ZN4cute3eso3ESOILb1ELb0EJNS_5tupleIJNS_1CILi1EEENS3_ILi0EEEEEEiNS3_ILi1024EEEEEC2ERKS6_RKiRKS7_,@function
        .size           $_ZN7cutlass13device_kernelIN5flash19enable_sm80_to_sm89INS1_16FlashAttnBwdSm80INS1_25CollectiveMainloopBwdSm80ILi2ELi2EN4cute5tupleIJNS5_1CILi128EEES8_NS7_ILi64EEEEEENS_10bfloat16_tEfNS_4arch4Sm80ELb0ELb1ELb1ELb0ELb1ELb0ELb0ELb0ELi2ELi4ELi4ELi4ELb0EEENS1_21CollectiveEpilogueBwdISA_SB_SD_Li256ELb0ELb0ELi2EEENS1_19SingleTileSchedulerILb0ELb0ELb0ELi128EEEEEEEEEvNT_6ParamsE$_ZN4cute3eso3ESOILb1ELb0EJNS_5tupleIJNS_1CILi1EEENS3_ILi0EEEEEEiNS3_ILi1024EEEEEC2ERKS6_RKiRKS7_,($_ZN7cutlass13device_kernelIN5flash19enable_sm80_to_sm89INS1_16FlashAttnBwdSm80INS1_25CollectiveMainloopBwdSm80ILi2ELi2EN4cute5tupleIJNS5_1CILi128EEES8_NS7_ILi64EEEEEENS_10bfloat16_tEfNS_4arch4Sm80ELb0ELb1ELb1ELb0ELb1ELb0ELb0ELb0ELi2ELi4ELi4ELi4ELb0EEENS1_21CollectiveEpilogueBwdISA_SB_SD_Li256ELb0ELb0ELi2EEENS1_19SingleTileSchedulerILb0ELb0ELb0ELi128EEEEEEEEEvNT_6ParamsE$_ZN4cute3eso3ESOILb1ELb0EJNS_5tupleIJNS_1CILi1EEENS3_ILi0EEEEEElS5_EEC2ERKS6_RKlRKS5_ - $_ZN7cutlass13device_kernelIN5flash19enable_sm80_to_sm89INS1_16FlashAttnBwdSm80INS1_25CollectiveMainloopBwdSm80ILi2ELi2EN4cute5tupleIJNS5_1CILi128EEES8_NS7_ILi64EEEEEENS_10bfloat16_tEfNS_4arch4Sm80ELb0ELb1ELb1ELb0ELb1ELb0ELb0ELb0ELi2ELi4ELi4ELi4ELb0EEENS1_21CollectiveEpilogueBwdISA_SB_SD_Li256ELb0ELb0ELi2EEENS1_19SingleTileSchedulerILb0ELb0ELb0ELi128EEEEEEEEEvNT_6ParamsE$_ZN4cute3eso3ESOILb1ELb0EJNS_5tupleIJNS_1CILi1EEENS3_ILi0EEEEEEiNS3_ILi1024EEEEEC2ERKS6_RKiRKS7_)
$_ZN7cutlass13device_kernelIN5flash19enable_sm80_to_sm89INS1_16FlashAttnBwdSm80INS1_25CollectiveMainloopBwdSm80ILi2ELi2EN4cute5tupleIJNS5_1CILi128EEES8_NS7_ILi64EEEEEENS_10bfloat16_tEfNS_4arch4Sm80ELb0ELb1ELb1ELb0ELb1ELb0ELb0ELb0ELi2ELi4ELi4ELi4ELb0EEENS1_21CollectiveEpilogueBwdISA_SB_SD_Li256ELb0ELb0ELi2EEENS1_19SingleTileSchedulerILb0ELb0ELb0ELi128EEEEEEEEEvNT_6ParamsE$_ZN4cute3eso3ESOILb1ELb0EJNS_5tupleIJNS_1CILi1EEENS3_ILi0EEEEEEiNS3_ILi1024EEEEEC2ERKS6_RKiRKS7_:
[----:B------:R-:W-:Y:S02]  /*93a0*/  IADD3 R2, R2, -c[0x0][0x20], RZ ;  /* 0x8000080002027a10 */ /* 0x000fe40007ffe0ff */
[----:B------:R-:W-:-:S03]  /*93b0*/  MOV R7, 0x0 ;  /* 0x0000000000077802 */ /* 0x000fc60000000f00 */
[----:B------:R1:W-:Y:S01]  /*93c0*/  STL [R2], R3 ;  /* 0x0000000302007387 */ /* 0x0003e20000100800 */
[----:B------:R-:W-:Y:S05]  /*93d0*/  RET.REL.NODEC R6 `(_ZN7cutlass13device_kernelIN5flash19enable_sm80_to_sm89INS1_16FlashAttnBwdSm80INS1_25CollectiveMainloopBwdSm80ILi2ELi2EN4cute5tupleIJNS5_1CILi128EEES8_NS7_ILi64EEEEEENS_10bfloat16_tEfNS_4arch4Sm80ELb0ELb1ELb1ELb0ELb1ELb0ELb0ELb0ELi2ELi4ELi4ELi4ELb0EEENS1_21CollectiveEpilogueBwdISA_SB_SD_Li256ELb0ELb0ELi2EEENS1_19SingleTileSchedulerILb0ELb0ELb0ELi128EEEEEEEEEvNT_6ParamsE) ;  /* 0xffff6c2006007950 */ /* 0x000fea0003c3ffff */
        .type           $_ZN7cutlass13device_kernelIN5flash19enable_sm80_to_sm89INS1_16FlashAttnBwdSm80INS1_25CollectiveMainloopBwdSm80ILi2ELi2EN4cute5tupleIJNS5_1CILi128EEES8_NS7_ILi64EEEEEENS_10bfloat16_tEfNS_4arch4Sm80ELb0ELb1ELb1ELb0ELb1ELb0ELb0ELb0ELi2ELi4ELi4ELi4ELb0EEENS1_21CollectiveEpilogueBwdISA_SB_SD_Li256ELb0ELb0ELi2EEENS1_19SingleTileSchedulerILb0ELb0ELb0ELi128EEEEEEEEEvNT_6ParamsE$_ZN4cute3eso3ESOILb1ELb0EJNS_5tupleIJNS_1CILi1EEENS3_ILi0EEEEEElS5_EEC2ERKS6_RKlRKS5_,@function
        .size           $_ZN7cutlass13device_kernelIN5flash19enable_sm80_to_sm89INS1_16FlashAttnBwdSm80INS1_25CollectiveMainloopBwdSm80ILi2ELi2EN4cute5tupleIJNS5_1CILi128EEES8_NS7_ILi64EEEEEENS_10bfloat16_tEfNS_4arch4Sm80ELb0ELb1ELb1ELb0ELb1ELb0ELb0ELb0ELi2ELi4ELi4ELi4ELb0EEENS1_21CollectiveEpilogueBwdISA_SB_SD_Li256ELb0ELb0ELi2EEENS1_19SingleTileSchedulerILb0ELb0ELb0ELi128EEEEEEEEEvNT_6ParamsE$_ZN4cute3eso3ESOILb1ELb0EJNS_5tupleIJNS_1CILi1EEENS3_ILi0EEEEEElS5_EEC2ERKS6_RKlRKS5_,($_ZN7cutlass13device_kernelIN5flash19enable_sm80_to_sm89INS1_16FlashAttnBwdSm80INS1_25CollectiveMainloopBwdSm80ILi2ELi2EN4cute5tupleIJNS5_1CILi128EEES8_NS7_ILi64EEEEEENS_10bfloat16_tEfNS_4arch4Sm80ELb0ELb1ELb1ELb0ELb1ELb0ELb0ELb0ELi2ELi4ELi4ELi4ELb0EEENS1_21CollectiveEpilogueBwdISA_SB_SD_Li256ELb0ELb0ELi2EEENS1_19SingleTileSchedulerILb0ELb0ELb0ELi128EEEEEEEEEvNT_6ParamsE$_ZN4cute3eso3ESOILb1ELb0EJNS_5tupleIJNS_1CILi1EEENS3_ILi2EEEEEENS2_IJNS3_ILi0EEEiEEEEEC2ERKS6_RKS8_ - $_ZN7cutlass13device_kernelIN5flash19enable_sm80_to_sm89INS1_16FlashAttnBwdSm80INS1_25CollectiveMainloopBwdSm80ILi2ELi2EN4cute5tupleIJNS5_1CILi128EEES8_NS7_ILi64EEEEEENS_10bfloat16_tEfNS_4arch4Sm80ELb0ELb1ELb1ELb0ELb1ELb0ELb0ELb0ELi2ELi4ELi4ELi4ELb0EEENS1_21CollectiveEpilogueBwdISA_SB_SD_Li256ELb0ELb0ELi2EEENS1_19SingleTileSchedulerILb0ELb0ELb0ELi128EEEEEEEEEvNT_6ParamsE$_ZN4cute3eso3ESOILb1ELb0EJNS_5tupleIJNS_1CILi1EEENS3_ILi0EEEEEElS5_EEC2ERKS6_RKlRKS5_)
$_ZN7cutlass13device_kernelIN5flash19enable_sm80_to_sm89INS1_16FlashAttnBwdSm80INS1_25CollectiveMainloopBwdSm80ILi2ELi2EN4cute5tupleIJNS5_1CILi128EEES8_NS7_ILi64EEEEEENS_10bfloat16_tEfNS_4arch4Sm80ELb0ELb1ELb1ELb0ELb1ELb0ELb0ELb0ELi2ELi4ELi4ELi4ELb0EEENS1_21CollectiveEpilogueBwdISA_SB_SD_Li256ELb0ELb0ELi2EEENS1_19SingleTileSchedulerILb0ELb0ELb0ELi128EEEEEEEEEvNT_6ParamsE$_ZN4cute3eso3ESOILb1ELb0EJNS_5tupleIJNS_1CILi1EEENS3_ILi0EEEEEElS5_EEC2ERKS6_RKlRKS5_:
[----:B------:R-:W-:Y:S01]  /*93e0*/  IADD3 R3, R3, -c[0x0][0x20], RZ ;  /* 0x8000080003037a10 */ /* 0x000fe20007ffe0ff */
[----:B------:R-:W-:Y:S01]  /*93f0*/  IMAD.MOV.U32 R80, RZ, RZ, R2 ;  /* 0x000000ffff507224 */ /* 0x000fe200078e0002 */
[----:B------:R-:W-:Y:S01]  /*9400*/  MOV R88, R6 ;  /* 0x0000000600587202 */ /* 0x000fe20000000f00 */
[----:B------:R-:W-:Y:S01]  /*9410*/  IMAD.MOV.U32 R81, RZ, RZ, R5 ;  /* 0x000000ffff517224 */ /* 0x000fe200078e0005 */
[----:B------:R-:W-:-:S04]  /*9420*/  MOV R89, 0x0 ;  /* 0x0000000000597802 */ /* 0x000fc80000000f00 */
[----:B------:R1:W-:Y:S01]  /*9430*/  STL.64 [R3], R80 ;  /* 0x0000005003007387 */ /* 0x0003e20000100a00 */
[----:B------:R-:W-:Y:S05]  /*9440*/  RET.REL.NODEC R88 `(_ZN7cutlass13device_kernelIN5flash19enable_sm80_to_sm89INS1_16FlashAttnBwdSm80INS1_25CollectiveMainloopBwdSm80ILi2ELi2EN4cute5tupleIJNS5_1CILi128EEES8_NS7_ILi64EEEEEENS_10bfloat16_tEfNS_4arch4Sm80ELb0ELb1ELb1ELb0ELb1ELb0ELb0ELb0ELi2ELi4ELi4ELi4ELb0EEENS1_21CollectiveEpilogueBwdISA_SB_SD_Li256ELb0ELb0ELi2EEENS1_19SingleTileSchedulerILb0ELb0ELb0ELi128EEEEEEEEEvNT_6ParamsE) ;  /* 0xffff6bb058007950 */ /* 0x000fea0003c3ffff */
        .type           $_ZN7cutlass13device_kernelIN5flash19enable_sm80_to_sm89INS1_16FlashAttnBwdSm80INS1_25CollectiveMainloopBwdSm80ILi2ELi2EN4cute5tupleIJNS5_1CILi128EEES8_NS7_ILi64EEEEEENS_10bfloat16_tEfNS_4arch4Sm80ELb0ELb1ELb1ELb0ELb1ELb0ELb0ELb0ELi2ELi4ELi4ELi4ELb0EEENS1_21CollectiveEpilogueBwdISA_SB_SD_Li256ELb0ELb0ELi2EEENS1_19SingleTileSchedulerILb0ELb0ELb0ELi128EEEEEEEEEvNT_6ParamsE$_ZN4cute3eso3ESOILb1ELb0EJNS_5tupleIJNS_1CILi1EEENS3_ILi2EEEEEENS2_IJNS3_ILi0EEEiEEEEEC2ERKS6_RKS8_,@function
        .size           $_ZN7cutlass13device_kernelIN5flash19enable_sm80_to_sm89INS1_16FlashAttnBwdSm80INS1_25CollectiveMainloopBwdSm80ILi2ELi2EN4cute5tupleIJNS5_1CILi128EEES8_NS7_ILi64EEEEEENS_10bfloat16_tEfNS_4arch4Sm80ELb0ELb1ELb1ELb0ELb1ELb0ELb0ELb0ELi2ELi4ELi4ELi4ELb0EEENS1_21CollectiveEpilogueBwdISA_SB_SD_Li256ELb0ELb0ELi2EEENS1_19SingleTileSchedulerILb0ELb0ELb0ELi128EEEEEEEEEvNT_6ParamsE$_ZN4cute3eso3ESOILb1ELb0EJNS_5tupleIJNS_1CILi1EEENS3_ILi2EEEEEENS2_IJNS3_ILi0EEEiEEEEEC2ERKS6_RKS8_,($_ZN7cutlass13device_kernelIN5flash19enable_sm80_to_sm89INS1_16FlashAttnBwdSm80INS1_25CollectiveMainloopBwdSm80ILi2ELi2EN4cute5tupleIJNS5_1CILi128EEES8_NS7_ILi64EEEEEENS_10bfloat16_tEfNS_4arch4Sm80ELb0ELb1ELb1ELb0ELb1ELb0ELb0ELb0ELi2ELi4ELi4ELi4ELb0EEENS1_21CollectiveEpilogueBwdISA_SB_SD_Li256ELb0ELb0ELi2EEENS1_19SingleTileSchedulerILb0ELb0ELb0ELi128EEEEEEEEEvNT_6ParamsE$_ZN4cute3eso3ESOILb1ELb0EJNS_5tupleIJNS_1CILi1EEENS3_ILi2EEES5_EEENS2_IJS4_NS3_ILi256EEEiEEEEEC2ERKS6_RKS8_ - $_ZN7cutlass13device_kernelIN5flash19enable_sm80_to_sm89INS1_16FlashAttnBwdSm80INS1_25CollectiveMainloopBwdSm80ILi2ELi2EN4cute5tupleIJNS5_1CILi128EEES8_NS7_ILi64EEEEEENS_10bfloat16_tEfNS_4arch4Sm80ELb0ELb1ELb1ELb0ELb1ELb0ELb0ELb0ELi2ELi4ELi4ELi4ELb0EEENS1_21CollectiveEpilogueBwdISA_SB_SD_Li256ELb0ELb0ELi2EEENS1_19SingleTileSchedulerILb0ELb0ELb0ELi128EEEEEEEEEvNT_6ParamsE$_ZN4cute3eso3ESOILb1ELb0EJNS_5tupleIJNS_1CILi1EEENS3_ILi2EEEEEENS2_IJNS3_ILi0EEEiEEEEEC2ERKS6_RKS8_)
$_ZN7cutlass13device_kernelIN5flash19enable_sm80_to_sm89INS1_16FlashAttnBwdSm80INS1_25CollectiveMainloopBwdSm80ILi2ELi2EN4cute5tupleIJNS5_1CILi128EEES8_NS7_ILi64EEEEEENS_10bfloat16_tEfNS_4arch4Sm80ELb0ELb1ELb1ELb0ELb1ELb0ELb0ELb0ELi2ELi4ELi4ELi4ELb0EEENS1_21CollectiveEpilogueBwdISA_SB_SD_Li256ELb0ELb0ELi2EEENS1_19SingleTileSchedulerILb0ELb0ELb0ELi128EEEEEEEEEvNT_6ParamsE$_ZN4cute3eso3ESOILb1ELb0EJNS_5tupleIJNS_1CILi1EEENS3_ILi2EEEEEENS2_IJNS3_ILi0EEEiEEEEEC2ERKS6_RKS8_:
[----:B------:R-:W-:Y:S02]  /*9450*/  IADD3 R3, R12, -c[0x0][0x20], RZ ;  /* 0x800008000c037a10 */ /* 0x000fe40007ffe0ff */
[----:B------:R-:W-:-:S03]  /*9460*/  MOV R5, 0x0 ;  /* 0x0000000000057802 */ /* 0x000fc60000000f00 */
[----:B------:R1:W-:Y:S01]  /*9470*/  STL [R3], R2 ;  /* 0x0000000203007387 */ /* 0x0003e20000100800 */
[----:B------:R-:W-:Y:S05]  /*9480*/  RET.REL.NODEC R4 `(_ZN7cutlass13device_kernelIN5flash19enable_sm80_to_sm89INS1_16FlashAttnBwdSm80INS1_25CollectiveMainloopBwdSm80ILi2ELi2EN4cute5tupleIJNS5_1CILi128EEES8_NS7_ILi64EEEEEENS_10bfloat16_tEfNS_4arch4Sm80ELb0ELb1ELb1ELb0ELb1ELb0ELb0ELb0ELi2ELi4ELi4ELi4ELb0EEENS1_21CollectiveEpilogueBwdISA_SB_SD_Li256ELb0ELb0ELi2EEENS1_19SingleTileSchedulerILb0ELb0ELb0ELi128EEEEEEEEEvNT_6ParamsE) ;  /* 0xffff6b7004007950 */ /* 0x000fea0003c3ffff */
        .type           $_ZN7cutlass13device_kernelIN5flash19enable_sm80_to_sm89INS1_16FlashAttnBwdSm80INS1_25CollectiveMainloopBwdSm80ILi2ELi2EN4cute5tupleIJNS5_1CILi128EEES8_NS7_ILi64EEEEEENS_10bfloat16_tEfNS_4arch4Sm80ELb0ELb1ELb1ELb0ELb1ELb0ELb0ELb0ELi2ELi4ELi4ELi4ELb0EEENS1_21CollectiveEpilogueBwdISA_SB_SD_Li256ELb0ELb0ELi2EEENS1_19SingleTileSchedulerILb0ELb0ELb0ELi128EEEEEEEEEvNT_6ParamsE$_ZN4cute3eso3ESOILb1ELb0EJNS_5tupleIJNS_1CILi1EEENS3_ILi2EEES5_EEENS2_IJS4_NS3_ILi256EEEiEEEEEC2ERKS6_RKS8_,@function
        .size           $_ZN7cutlass13device_kernelIN5flash19enable_sm80_to_sm89INS1_16FlashAttnBwdSm80INS1_25CollectiveMainloopBwdSm80ILi2ELi2EN4cute5tupleIJNS5_1CILi128EEES8_NS7_ILi64EEEEEENS_10bfloat16_tEfNS_4arch4Sm80ELb0ELb1ELb1ELb0ELb1ELb0ELb0ELb0ELi2ELi4ELi4ELi4ELb0EEENS1_21CollectiveEpilogueBwdISA_SB_SD_Li256ELb0ELb0ELi2EEENS1_19SingleTileSchedulerILb0ELb0ELb0ELi128EEEEEEEEEvNT_6ParamsE$_ZN4cute3eso3ESOILb1ELb0EJNS_5tupleIJNS_1CILi1EEENS3_ILi2EEES5_EEENS2_IJS4_NS3_ILi256EEEiEEEEEC2ERKS6_RKS8_,($_ZN7cutlass13device_kernelIN5flash19enable_sm80_to_sm89INS1_16FlashAttnBwdSm80INS1_25CollectiveMainloopBwdSm80ILi2ELi2EN4cute5tupleIJNS5_1CILi128EEES8_NS7_ILi64EEEEEENS_10bfloat16_tEfNS_4arch4Sm80ELb0ELb1ELb1ELb0ELb1ELb0ELb0ELb0ELi2ELi4ELi4ELi4ELb0EEENS1_21CollectiveEpilogueBwdISA_SB_SD_Li256ELb0ELb0ELi2EEENS1_19SingleTileSchedulerILb0ELb0ELb0ELi128EEEEEEEEEvNT_6ParamsE$_ZN4cute3eso3ESOILb1ELb0EJNS_5tupleIJNS_1CILi2EEEEEENS2_IJiEEEEEC2ERKS5_RKS6_ - $_ZN7cutlass13device_kernelIN5flash19enable_sm80_to_sm89INS1_16FlashAttnBwdSm80INS1_25CollectiveMainloopBwdSm80ILi2ELi2EN4cute5tupleIJNS5_1CILi128EEES8_NS7_ILi64EEEEEENS_10bfloat16_tEfNS_4arch4Sm80ELb0ELb1ELb1ELb0ELb1ELb0ELb0ELb0ELi2ELi4ELi4ELi4ELb0EEENS1_21CollectiveEpilogueBwdISA_SB_SD_Li256ELb0ELb0ELi2EEENS1_19SingleTileSchedulerILb0ELb0ELb0ELi128EEEEEEEEEvNT_6ParamsE$_ZN4cute3eso3ESOILb1ELb0EJNS_5tupleIJNS_1CILi1EEENS3_ILi2EEES5_EEENS2_IJS4_NS3_ILi256EEEiEEEEEC2ERKS6_RKS8_)
$_ZN7cutlass13device_kernelIN5flash19enable_sm80_to_sm89INS1_16FlashAttnBwdSm80INS1_25CollectiveMainloopBwdSm80ILi2ELi2EN4cute5tupleIJNS5_1CILi128EEES8_NS7_ILi64EEEEEENS_10bfloat16_tEfNS_4arch4Sm80ELb0ELb1ELb1ELb0ELb1ELb0ELb0ELb0ELi2ELi4ELi4ELi4ELb0EEENS1_21CollectiveEpilogueBwdISA_SB_SD_Li256ELb0ELb0ELi2EEENS1_19SingleTileSchedulerILb0ELb0ELb0ELi128EEEEEEEEEvNT_6ParamsE$_ZN4cute3eso3ESOILb1ELb0EJNS_5tupleIJNS_1CILi1EEENS3_ILi2EEES5_EEENS2_IJS4_NS3_ILi256EEEiEEEEEC2ERKS6_RKS8_:
[----:B------:R-:W-:Y:S02]  /*9490*/  IADD3 R3, R11, -c[0x0][0x20], RZ ;  /* 0x800008000b037a10 */ /* 0x000fe40007ffe0ff */
[----:B------:R-:W-:-:S03]  /*94a0*/  MOV R5, 0x0 ;  /* 0x0000000000057802 */ /* 0x000fc60000000f00 */
[----:B------:R1:W-:Y:S01]  /*94b0*/  STL [R3], R2 ;  /* 0x0000000203007387 */ /* 0x0003e20000100800 */
[----:B------:R-:W-:Y:S05]  /*94c0*/  RET.REL.NODEC R4 `(_ZN7cutlass13device_kernelIN5flash19enable_sm80_to_sm89INS1_16FlashAttnBwdSm80INS1_25CollectiveMainloopBwdSm80ILi2ELi2EN4cute5tupleIJNS5_1CILi128EEES8_NS7_ILi64EEEEEENS_10bfloat16_tEfNS_4arch4Sm80ELb0ELb1ELb1ELb0ELb1ELb0ELb0ELb0ELi2ELi4ELi4ELi4ELb0EEENS1_21CollectiveEpilogueBwdISA_SB_SD_Li256ELb0ELb0ELi2EEENS1_19SingleTileSchedulerILb0ELb0ELb0ELi128EEEEEEEEEvNT_6ParamsE) ;  /* 0xffff6b3004007950 */ /* 0x000fea0003c3ffff */
        .type           $_ZN7cutlass13device_kernelIN5flash19enable_sm80_to_sm89INS1_16FlashAttnBwdSm80INS1_25CollectiveMainloopBwdSm80ILi2ELi2EN4cute5tupleIJNS5_1CILi128EEES8_NS7_ILi64EEEEEENS_10bfloat16_tEfNS_4arch4Sm80ELb0ELb1ELb1ELb0ELb1ELb0ELb0ELb0ELi2ELi4ELi4ELi4ELb0EEENS1_21CollectiveEpilogueBwdISA_SB_SD_Li256ELb0ELb0ELi2EEENS1_19SingleTileSchedulerILb0ELb0ELb0ELi128EEEEEEEEEvNT_6ParamsE$_ZN4cute3eso3ESOILb1ELb0EJNS_5tupleIJNS_1CILi2EEEEEENS2_IJiEEEEEC2ERKS5_RKS6_,@function
        .size           $_ZN7cutlass13device_kernelIN5flash19enable_sm80_to_sm89INS1_16FlashAttnBwdSm80INS1_25CollectiveMainloopBwdSm80ILi2ELi2EN4cute5tupleIJNS5_1CILi128EEES8_NS7_ILi64EEEEEENS_10bfloat16_tEfNS_4arch4Sm80ELb0ELb1ELb1ELb0ELb1ELb0ELb0ELb0ELi2ELi4ELi4ELi4ELb0EEENS1_21CollectiveEpilogueBwdISA_SB_SD_Li256ELb0ELb0ELi2EEENS1_19SingleTileSchedulerILb0ELb0ELb0ELi128EEEEEEEEEvNT_6ParamsE$_ZN4cute3eso3ESOILb1ELb0EJNS_5tupleIJNS_1CILi2EEEEEENS2_IJiEEEEEC2ERKS5_RKS6_,($_ZN7cutlass13device_kernelIN5flash19enable_sm80_to_sm89INS1_16FlashAttnBwdSm80INS1_25CollectiveMainloopBwdSm80ILi2ELi2EN4cute5tupleIJNS5_1CILi128EEES8_NS7_ILi64EEEEEENS_10bfloat16_tEfNS_4arch4Sm80ELb0ELb1ELb1ELb0ELb1ELb0ELb0ELb0ELi2ELi4ELi4ELi4ELb0EEENS1_21CollectiveEpilogueBwdISA_SB_SD_Li256ELb0ELb0ELi2EEENS1_19SingleTileSchedulerILb0ELb0ELb0ELi128EEEEEEEEEvNT_6ParamsE$_ZN4cute3eso3ESOILb1ELb0EJNS_5tupleIJNS_1CILi2EEEEEENS2_IJiEEENS3_ILi1EEES7_EEC2ERKS5_RKS6_RKS7_SE_ - $_ZN7cutlass13device_kernelIN5flash19enable_sm80_to_sm89INS1_16FlashAttnBwdSm80INS1_25CollectiveMainloopBwdSm80ILi2ELi2EN4cute5tupleIJNS5_1CILi128EEES8_NS7_ILi64EEEEEENS_10bfloat16_tEfNS_4arch4Sm80ELb0ELb1ELb1ELb0ELb1ELb0ELb0ELb0ELi2ELi4ELi4ELi4ELb0EEENS1_21CollectiveEpilogueBwdISA_SB_SD_Li256ELb0ELb0ELi2EEENS1_19SingleTileSchedulerILb0ELb0ELb0ELi128EEEEEEEEEvNT_6ParamsE$_ZN4cute3eso3ESOILb1ELb0EJNS_5tupleIJNS_1CILi2EEEEEENS2_IJiEEEEEC2ERKS5_RKS6_)
$_ZN7cutlass13device_kernelIN5flash19enable_sm80_to_sm89INS1_16FlashAttnBwdSm80INS1_25CollectiveMainloopBwdSm80ILi2ELi2EN4cute5tupleIJNS5_1CILi128EEES8_NS7_ILi64EEEEEENS_10bfloat16_tEfNS_4arch4Sm80ELb0ELb1ELb1ELb0ELb1ELb0ELb0ELb0ELi2ELi4ELi4ELi4ELb0EEENS1_21CollectiveEpilogueBwdISA_SB_SD_Li256ELb0ELb0ELi2EEENS1_19SingleTileSchedulerILb0ELb0ELb0ELi128EEEEEEEEEvNT_6ParamsE$_ZN4cute3eso3ESOILb1ELb0EJNS_5tupleIJNS_1CILi2EEEEEENS2_IJiEEEEEC2ERKS5_RKS6_:
[----:B------:R-:W-:Y:S02]  /*94d0*/  IADD3 R2, R69, -c[0x0][0x20], RZ ;  /* 0x8000080045027a10 */ /* 0x000fe40007ffe0ff */
[----:B------:R-:W-:-:S03]  /*94e0*/  MOV R7, 0x0 ;  /* 0x0000000000077802 */ /* 0x000fc60000000f00 */
[----:B------:R1:W-:Y:S01]  /*94f0*/  STL [R2], R3 ;  /* 0x0000000302007387 */ /* 0x0003e20000100800 */
[----:B------:R-:W-:Y:S05]  /*9500*/  RET.REL.NODEC R6 `(_ZN7cutlass13device_kernelIN5flash19enable_sm80_to_sm89INS1_16FlashAttnBwdSm80INS1_25CollectiveMainloopBwdSm80ILi2ELi2EN4cute5tupleIJNS5_1CILi128EEES8_NS7_ILi64EEEEEENS_10bfloat16_tEfNS_4arch4Sm80ELb0ELb1ELb1ELb0ELb1ELb0ELb0ELb0ELi2ELi4ELi4ELi4ELb0EEENS1_21CollectiveEpilogueBwdISA_SB_SD_Li256ELb0ELb0ELi2EEENS1_19SingleTileSchedulerILb0ELb0ELb0ELi128EEEEEEEEEvNT_6ParamsE) ;  /* 0xffff6af006007950 */ /* 0x000fea0003c3ffff */
        .type           $_ZN7cutlass13device_kernelIN5flash19enable_sm80_to_sm89INS1_16FlashAttnBwdSm80INS1_25CollectiveMainloopBwdSm80ILi2ELi2EN4cute5tupleIJNS5_1CILi128EEES8_NS7_ILi64EEEEEENS_10bfloat16_tEfNS_4arch4Sm80ELb0ELb1ELb1ELb0ELb1ELb0ELb0ELb0ELi2ELi4ELi4ELi4ELb0EEENS1_21CollectiveEpilogueBwdISA_SB_SD_Li256ELb0ELb0ELi2EEENS1_19SingleTileSchedulerILb0ELb0ELb0ELi128EEEEEEEEEvNT_6ParamsE$_ZN4cute3eso3ESOILb1ELb0EJNS_5tupleIJNS_1CILi2EEEEEENS2_IJiEEENS3_ILi1EEES7_EEC2ERKS5_RKS6_RKS7_SE_,@function
        .size           $_ZN7cutlass13device_kernelIN5flash19enable_sm80_to_sm89INS1_16FlashAttnBwdSm80INS1_25CollectiveMainloopBwdSm80ILi2ELi2EN4cute5tupleIJNS5_1CILi128EEES8_NS7_ILi64EEEEEENS_10bfloat16_tEfNS_4arch4Sm80ELb0ELb1ELb1ELb0ELb1ELb0ELb0ELb0ELi2ELi4ELi4ELi4ELb0EEENS1_21CollectiveEpilogueBwdISA_SB_SD_Li256ELb0ELb0ELi2EEENS1_19SingleTileSchedulerILb0ELb0ELb0ELi128EEEEEEEEEvNT_6ParamsE$_ZN4cute3eso3ESOILb1ELb0EJNS_5tupleIJNS_1CILi2EEEEEENS2_IJiEEENS3_ILi1EEES7_EEC2ERKS5_RKS6_RKS7_SE_,($_ZN7cutlass13device_kernelIN5flash19enable_sm80_to_sm89INS1_16FlashAttnBwdSm80INS1_25CollectiveMainloopBwdSm80ILi2ELi2EN4cute5tupleIJNS5_1CILi128EEES8_NS7_ILi64EEEEEENS_10bfloat16_tEfNS_4arch4Sm80ELb0ELb1ELb1ELb0ELb1ELb0ELb0ELb0ELi2ELi4ELi4ELi4ELb0EEENS1_21CollectiveEpilogueBwdISA_SB_SD_Li256ELb0ELb0ELi2EEENS1_19SingleTileSchedulerILb0ELb0ELb0ELi128EEEEEEEEEvNT_6ParamsE$_ZN4cute3eso3ESOILb1ELb0EJNS_5tupleIJNS_1CILi2EEEEEENS2_IJiEEES4_NS3_ILi1EEEEEC2ERKS5_RKS6_RKS4_RKS7_ - $_ZN7cutlass13device_kernelIN5flash19enable_sm80_to_sm89INS1_16FlashAttnBwdSm80INS1_25CollectiveMainloopBwdSm80ILi2ELi2EN4cute5tupleIJNS5_1CILi128EEES8_NS7_ILi64EEEEEENS_10bfloat16_tEfNS_4arch4Sm80ELb0ELb1ELb1ELb0ELb1ELb0ELb0ELb0ELi2ELi4ELi4ELi4ELb0EEENS1_21CollectiveEpilogueBwdISA_SB_SD_Li256ELb0ELb0ELi2EEENS1_19SingleTileSchedulerILb0ELb0ELb0ELi128EEEEEEEEEvNT_6ParamsE$_ZN4cute3eso3ESOILb1ELb0EJNS_5tupleIJNS_1CILi2EEEEEENS2_IJiEEENS3_ILi1EEES7_EEC2ERKS5_RKS6_RKS7_SE_)
$_ZN7cutlass13device_kernelIN5flash19enable_sm80_to_sm89INS1_16FlashAttnBwdSm80INS1_25CollectiveMainloopBwdSm80ILi2ELi2EN4cute5tupleIJNS5_1CILi128EEES8_NS7_ILi64EEEEEENS_10bfloat16_tEfNS_4arch4Sm80ELb0ELb1ELb1ELb0ELb1ELb0ELb0ELb0ELi2ELi4ELi4ELi4ELb0EEENS1_21CollectiveEpilogueBwdISA_SB_SD_Li256ELb0ELb0ELi2EEENS1_19SingleTileSchedulerILb0ELb0ELb0ELi128EEEEEEEEEvNT_6ParamsE$_ZN4cute3eso3ESOILb1ELb0EJNS_5tupleIJNS_1CILi2EEEEEENS2_IJiEEENS3_ILi1EEES7_EEC2ERKS5_RKS6_RKS7_SE_:
[----:B------:R-:W-:Y:S01]  /*9510*/  IADD3 R2, R2, -c[0x0][0x20], RZ ;  /* 0x8000080002027a10 */ /* 0x000fe20007ffe0ff */
[----:B------:R-:W-:Y:S01]  /*9520*/  IMAD.MOV.U32 R78, RZ, RZ, R4 ;  /* 0x000000ffff4e7224 */ /* 0x000fe200078e0004 */
[----:B------:R-:W-:-:S03]  /*9530*/  MOV R79, 0x0 ;  /* 0x00000000004f7802 */ /* 0x000fc60000000f00 */
[----:B------:R1:W-:Y:S01]  /*9540*/  STL [R2], R3 ;  /* 0x0000000302007387 */ /* 0x0003e20000100800 */
[----:B------:R-:W-:Y:S05]  /*9550*/  RET.REL.NODEC R78 `(_ZN7cutlass13device_kernelIN5flash19enable_sm80_to_sm89INS1_16FlashAttnBwdSm80INS1_25CollectiveMainloopBwdSm80ILi2ELi2EN4cute5tupleIJNS5_1CILi128EEES8_NS7_ILi64EEEEEENS_10bfloat16_tEfNS_4arch4Sm80ELb0ELb1ELb1ELb0ELb1ELb0ELb0ELb0ELi2ELi4ELi4ELi4ELb0EEENS1_21CollectiveEpilogueBwdISA_SB_SD_Li256ELb0ELb0ELi2EEENS1_19SingleTileSchedulerILb0ELb0ELb0ELi128EEEEEEEEEvNT_6ParamsE) ;  /* 0xffff6aa04e007950 */ /* 0x000fea0003c3ffff */
        .type           $_ZN7cutlass13device_kernelIN5flash19enable_sm80_to_sm89INS1_16FlashAttnBwdSm80INS1_25CollectiveMainloopBwdSm80ILi2ELi2EN4cute5tupleIJNS5_1CILi128EEES8_NS7_ILi64EEEEEENS_10bfloat16_tEfNS_4arch4Sm80ELb0ELb1ELb1ELb0ELb1ELb0ELb0ELb0ELi2ELi4ELi4ELi4ELb0EEENS1_21CollectiveEpilogueBwdISA_SB_SD_Li256ELb0ELb0ELi2EEENS1_19SingleTileSchedulerILb0ELb0ELb0ELi128EEEEEEEEEvNT_6ParamsE$_ZN4cute3eso3ESOILb1ELb0EJNS_5tupleIJNS_1CILi2EEEEEENS2_IJiEEES4_NS3_ILi1EEEEEC2ERKS5_RKS6_RKS4_RKS7_,@function
        .size           $_ZN7cutlass13device_kernelIN5flash19enable_sm80_to_sm89INS1_16FlashAttnBwdSm80INS1_25CollectiveMainloopBwdSm80ILi2ELi2EN4cute5tupleIJNS5_1CILi128EEES8_NS7_ILi64EEEEEENS_10bfloat16_tEfNS_4arch4Sm80ELb0ELb1ELb1ELb0ELb1ELb0ELb0ELb0ELi2ELi4ELi4ELi4ELb0EEENS1_21CollectiveEpilogueBwdISA_SB_SD_Li256ELb0ELb0ELi2EEENS1_19SingleTileSchedulerILb0ELb0ELb0ELi128EEEEEEEEEvNT_6ParamsE$_ZN4cute3eso3ESOILb1ELb0EJNS_5tupleIJNS_1CILi2EEEEEENS2_IJiEEES4_NS3_ILi1EEEEEC2ERKS5_RKS6_RKS4_RKS7_,($_ZN7cutlass13device_kernelIN5flash19enable_sm80_to_sm89INS1_16FlashAttnBwdSm80INS1_25CollectiveMainloopBwdSm80ILi2ELi2EN4cute5tupleIJNS5_1CILi128EEES8_NS7_ILi64EEEEEENS_10bfloat16_tEfNS_4arch4Sm80ELb0ELb1ELb1ELb0ELb1ELb0ELb0ELb0ELi2ELi4ELi4ELi4ELb0EEENS1_21CollectiveEpilogueBwdISA_SB_SD_Li256ELb0ELb0ELi2EEENS1_19SingleTileSchedulerILb0ELb0ELb0ELi128EEEEEEEEEvNT_6ParamsE$_ZN4cute3eso3ESOILb1ELb0EJNS_5tupleIJNS_1CILi2EEES4_EEENS2_IJNS3_ILi1EEEiEEEEEC2ERKS5_RKS7_ - $_ZN7cutlass13device_kernelIN5flash19enable_sm80_to_sm89INS1_16FlashAttnBwdSm80INS1_25CollectiveMainloopBwdSm80ILi2ELi2EN4cute5tupleIJNS5_1CILi128EEES8_NS7_ILi64EEEEEENS_10bfloat16_tEfNS_4arch4Sm80ELb0ELb1ELb1ELb0ELb1ELb0ELb0ELb0ELi2ELi4ELi4ELi4ELb0EEENS1_21CollectiveEpilogueBwdISA_SB_SD_Li256ELb0ELb0ELi2EEENS1_19SingleTileSchedulerILb0ELb0ELb0ELi128EEEEEEEEEvNT_6ParamsE$_ZN4cute3eso3ESOILb1ELb0EJNS_5tupleIJNS_1CILi2EEEEEENS2_IJiEEES4_NS3_ILi1EEEEEC2ERKS5_RKS6_RKS4_RKS7_)
$_ZN7cutlass13device_kernelIN5flash19enable_sm80_to_sm89INS1_16FlashAttnBwdSm80INS1_25CollectiveMainloopBwdSm80ILi2ELi2EN4cute5tupleIJNS5_1CILi128EEES8_NS7_ILi64EEEEEENS_10bfloat16_tEfNS_4arch4Sm80ELb0ELb1ELb1ELb0ELb1ELb0ELb0ELb0ELi2ELi4ELi4ELi4ELb0EEENS1_21CollectiveEpilogueBwdISA_SB_SD_Li256ELb0ELb0ELi2EEENS1_19SingleTileSchedulerILb0ELb0ELb0ELi128EEEEEEEEEvNT_6ParamsE$_ZN4cute3eso3ESOILb1ELb0EJNS_5tupleIJNS_1CILi2EEEEEENS2_IJiEEES4_NS3_ILi1EEEEEC2ERKS5_RKS6_RKS4_RKS7_:
[----:B------:R-:W-:Y:S02]  /*9560*/  IADD3 R2, R2, -c[0x0][0x20], RZ ;  /* 0x8000080002027a10 */ /* 0x000fe40007ffe0ff */
[----:B------:R-:W-:-:S03]  /*9570*/  MOV R5, 0x0 ;  /* 0x0000000000057802 */ /* 0x000fc60000000f00 */
[----:B------:R1:W-:Y:S01]  /*9580*/  STL [R2], R3 ;  /* 0x0000000302007387 */ /* 0x0003e20000100800 */
[----:B------:R-:W-:Y:S05]  /*9590*/  RET.REL.NODEC R4 `(_ZN7cutlass13device_kernelIN5flash19enable_sm80_to_sm89INS1_16FlashAttnBwdSm80INS1_25CollectiveMainloopBwdSm80ILi2ELi2EN4cute5tupleIJNS5_1CILi128EEES8_NS7_ILi64EEEEEENS_10bfloat16_tEfNS_4arch4Sm80ELb0ELb1ELb1ELb0ELb1ELb0ELb0ELb0ELi2ELi4ELi4ELi4ELb0EEENS1_21CollectiveEpilogueBwdISA_SB_SD_Li256ELb0ELb0ELi2EEENS1_19SingleTileSchedulerILb0ELb0ELb0ELi128EEEEEEEEEvNT_6ParamsE) ;  /* 0xffff6a6004007950 */ /* 0x000fea0003c3ffff */
        .type           $_ZN7cutlass13device_kernelIN5flash19enable_sm80_to_sm89INS1_16FlashAttnBwdSm80INS1_25CollectiveMainloopBwdSm80ILi2ELi2EN4cute5tupleIJNS5_1CILi128EEES8_NS7_ILi64EEEEEENS_10bfloat16_tEfNS_4arch4Sm80ELb0ELb1ELb1ELb0ELb1ELb0ELb0ELb0ELi2ELi4ELi4ELi4ELb0EEENS1_21CollectiveEpilogueBwdISA_SB_SD_Li256ELb0ELb0ELi2EEENS1_19SingleTileSchedulerILb0ELb0ELb0ELi128EEEEEEEEEvNT_6ParamsE$_ZN4cute3eso3ESOILb1ELb0EJNS_5tupleIJNS_1CILi2EEES4_EEENS2_IJNS3_ILi1EEEiEEEEEC2ERKS5_RKS7_,@function
        .size           $_ZN7cutlass13device_kernelIN5flash19enable_sm80_to_sm89INS1_16FlashAttnBwdSm80INS1_25CollectiveMainloopBwdSm80ILi2ELi2EN4cute5tupleIJNS5_1CILi128EEES8_NS7_ILi64EEEEEENS_10bfloat16_tEfNS_4arch4Sm80ELb0ELb1ELb1ELb0ELb1ELb0ELb0ELb0ELi2ELi4ELi4ELi4ELb0EEENS1_21CollectiveEpilogueBwdISA_SB_SD_Li256ELb0ELb0ELi2EEENS1_19SingleTileSchedulerILb0ELb0ELb0ELi128EEEEEEEEEvNT_6ParamsE$_ZN4cute3eso3ESOILb1ELb0EJNS_5tupleIJNS_1CILi2EEES4_EEENS2_IJNS3_ILi1EEEiEEEEEC2ERKS5_RKS7_,($_ZN7cutlass13device_kernelIN5flash19enable_sm80_to_sm89INS1_16FlashAttnBwdSm80INS1_25CollectiveMainloopBwdSm80ILi2ELi2EN4cute5tupleIJNS5_1CILi128EEES8_NS7_ILi64EEEEEENS_10bfloat16_tEfNS_4arch4Sm80ELb0ELb1ELb1ELb0ELb1ELb0ELb0ELb0ELi2ELi4ELi4ELi4ELb0EEENS1_21CollectiveEpilogueBwdISA_SB_SD_Li256ELb0ELb0ELi2EEENS1_19SingleTileSchedulerILb0ELb0ELb0ELi128EEEEEEEEEvNT_6ParamsE$_ZN4cute3eso3ESOILb1ELb0EJNS_5tupleIJNS_1CILi2EEES4_EEENS2_IJiNS3_ILi4096EEEEEEEEC2ERKS5_RKS7_ - $_ZN7cutlass13device_kernelIN5flash19enable_sm80_to_sm89INS1_16FlashAttnBwdSm80INS1_25CollectiveMainloopBwdSm80ILi2ELi2EN4cute5tupleIJNS5_1CILi128EEES8_NS7_ILi64EEEEEENS_10bfloat16_tEfNS_4arch4Sm80ELb0ELb1ELb1ELb0ELb1ELb0ELb0ELb0ELi2ELi4ELi4ELi4ELb0EEENS1_21CollectiveEpilogueBwdISA_SB_SD_Li256ELb0ELb0ELi2EEENS1_19SingleTileSchedulerILb0ELb0ELb0ELi128EEEEEEEEEvNT_6ParamsE$_ZN4cute3eso3ESOILb1ELb0EJNS_5tupleIJNS_1CILi2EEES4_EEENS2_IJNS3_ILi1EEEiEEEEEC2ERKS5_RKS7_)
$_ZN7cutlass13device_kernelIN5flash19enable_sm80_to_sm89INS1_16FlashAttnBwdSm80INS1_25CollectiveMainloopBwdSm80ILi2ELi2EN4cute5tupleIJNS5_1CILi128EEES8_NS7_ILi64EEEEEENS_10bfloat16_tEfNS_4arch4Sm80ELb0ELb1ELb1ELb0ELb1ELb0ELb0ELb0ELi2ELi4ELi4ELi4ELb0EEENS1_21CollectiveEpilogueBwdISA_SB_SD_Li256ELb0ELb0ELi2EEENS1_19SingleTileSchedulerILb0ELb0ELb0ELi128EEEEEEEEEvNT_6ParamsE$_ZN4cute3eso3ESOILb1ELb0EJNS_5tupleIJNS_1CILi2EEES4_EEENS2_IJNS3_ILi1EEEiEEEEEC2ERKS5_RKS7_:
[----:B------:R-:W-:Y:S02]  /*95a0*/  IADD3 R3, R39, -c[0x0][0x20], RZ ;  /* 0x8000080027037a10 */ /* 0x000fe40007ffe0ff */
[----:B------:R-:W-:-:S03]  /*95b0*/  MOV R5, 0x0 ;  /* 0x0000000000057802 */ /* 0x000fc60000000f00 */
[----:B------:R1:W-:Y:S01]  /*95c0*/  STL [R3], R2 ;  /* 0x0000000203007387 */ /* 0x0003e20000100800 */
[----:B------:R-:W-:Y:S05]  /*95d0*/  RET.REL.NODEC R4 `(_ZN7cutlass13device_kernelIN5flash19enable_sm80_to_sm89INS1_16FlashAttnBwdSm80INS1_25CollectiveMainloopBwdSm80ILi2ELi2EN4cute5tupleIJNS5_1CILi128EEES8_NS7_ILi64EEEEEENS_10bfloat16_tEfNS_4arch4Sm80ELb0ELb1ELb1ELb0ELb1ELb0ELb0ELb0ELi2ELi4ELi4ELi4ELb0EEENS1_21CollectiveEpilogueBwdISA_SB_SD_Li256ELb0ELb0ELi2EEENS1_19SingleTileSchedulerILb0ELb0ELb0ELi128EEEEEEEEEvNT_6ParamsE) ;  /* 0xffff6a2004007950 */ /* 0x000fea0003c3ffff */
        .type           $_ZN7cutlass13device_kernelIN5flash19enable_sm80_to_sm89INS1_16FlashAttnBwdSm80INS1_25CollectiveMainloopBwdSm80ILi2ELi2EN4cute5tupleIJNS5_1CILi128EEES8_NS7_ILi64EEEEEENS_10bfloat16_tEfNS_4arch4Sm80ELb0ELb1ELb1ELb0ELb1ELb0ELb0ELb0ELi2ELi4ELi4ELi4ELb0EEENS1_21CollectiveEpilogueBwdISA_SB_SD_Li256ELb0ELb0ELi2EEENS1_19SingleTileSchedulerILb0ELb0ELb0ELi128EEEEEEEEEvNT_6ParamsE$_ZN4cute3eso3ESOILb1ELb0EJNS_5tupleIJNS_1CILi2EEES4_EEENS2_IJiNS3_ILi4096EEEEEEEEC2ERKS5_RKS7_,@function
        .size           $_ZN7cutlass13device_kernelIN5flash19enable_sm80_to_sm89INS1_16FlashAttnBwdSm80INS1_25CollectiveMainloopBwdSm80ILi2ELi2EN4cute5tupleIJNS5_1CILi128EEES8_NS7_ILi64EEEEEENS_10bfloat16_tEfNS_4arch4Sm80ELb0ELb1ELb1ELb0ELb1ELb0ELb0ELb0ELi2ELi4ELi4ELi4ELb0EEENS1_21CollectiveEpilogueBwdISA_SB_SD_Li256ELb0ELb0ELi2EEENS1_19SingleTileSchedulerILb0ELb0ELb0ELi128EEEEEEEEEvNT_6ParamsE$_ZN4cute3eso3ESOILb1ELb0EJNS_5tupleIJNS_1CILi2EEES4_EEENS2_IJiNS3_ILi4096EEEEEEEEC2ERKS5_RKS7_,($_ZN7cutlass13device_kernelIN5flash19enable_sm80_to_sm89INS1_16FlashAttnBwdSm80INS1_25CollectiveMainloopBwdSm80ILi2ELi2EN4cute5tupleIJNS5_1CILi128EEES8_NS7_ILi64EEEEEENS_10bfloat16_tEfNS_4arch4Sm80ELb0ELb1ELb1ELb0ELb1ELb0ELb0ELb0ELi2ELi4ELi4ELi4ELb0EEENS1_21CollectiveEpilogueBwdISA_SB_SD_Li256ELb0ELb0ELi2EEENS1_19SingleTileSchedulerILb0ELb0ELb0ELi128EEEEEEEEEvNT_6ParamsE$_ZN4cute3eso3ESOILb1ELb0EJNS_5tupleIJNS_1CILi2EEES4_EEENS2_IJiNS3_ILi512EEEEEEEEC2ERKS5_RKS7_ - $_ZN7cutlass13device_kernelIN5flash19enable_sm80_to_sm89INS1_16FlashAttnBwdSm80INS1_25CollectiveMainloopBwdSm80ILi2ELi2EN4cute5tupleIJNS5_1CILi128EEES8_NS7_ILi64EEEEEENS_10bfloat16_tEfNS_4arch4Sm80ELb0ELb1ELb1ELb0ELb1ELb0ELb0ELb0ELi2ELi4ELi4ELi4ELb0EEENS1_21CollectiveEpilogueBwdISA_SB_SD_Li256ELb0ELb0ELi2EEENS1_19SingleTileSchedulerILb0ELb0ELb0ELi128EEEEEEEEEvNT_6ParamsE$_ZN4cute3eso3ESOILb1ELb0EJNS_5tupleIJNS_1CILi2EEES4_EEENS2_IJiNS3_ILi4096EEEEEEEEC2ERKS5_RKS7_)
$_ZN7cutlass13device_kernelIN5flash19enable_sm80_to_sm89INS1_16FlashAttnBwdSm80INS1_25CollectiveMainloopBwdSm80ILi2ELi2EN4cute5tupleIJNS5_1CILi128EEES8_NS7_ILi64EEEEEENS_10bfloat16_tEfNS_4arch4Sm80ELb0ELb1ELb1ELb0ELb1ELb0ELb0ELb0ELi2ELi4ELi4ELi4ELb0EEENS1_21CollectiveEpilogueBwdISA_SB_SD_Li256ELb0ELb0ELi2EEENS1_19SingleTileSchedulerILb0ELb0ELb0ELi128EEEEEEEEEvNT_6ParamsE$_ZN4cute3eso3ESOILb1ELb0EJNS_5tupleIJNS_1CILi2EEES4_EEENS2_IJiNS3_ILi4096EEEEEEEEC2ERKS5_RKS7_:
[----:B------:R-:W-:Y:S02]  /*95e0*/  IADD3 R3, R8, -c[0x0][0x20], RZ ;  /* 0x8000080008037a10 */ /* 0x000fe40007ffe0ff */
[----:B------:R-:W-:-:S03]  /*95f0*/  MOV R5, 0x0 ;  /* 0x0000000000057802 */ /* 0x000fc60000000f00 */
[----:B------:R1:W-:Y:S01]  /*9600*/  STL [R3], R2 ;  /* 0x0000000203007387 */ /* 0x0003e20000100800 */
[----:B------:R-:W-:Y:S05]  /*9610*/  RET.REL.NODEC R4 `(_ZN7cutlass13device_kernelIN5flash19enable_sm80_to_sm89INS1_16FlashAttnBwdSm80INS1_25CollectiveMainloopBwdSm80ILi2ELi2EN4cute5tupleIJNS5_1CILi128EEES8_NS7_ILi64EEEEEENS_10bfloat16_tEfNS_4arch4Sm80ELb0ELb1ELb1ELb0ELb1ELb0ELb0ELb0ELi2ELi4ELi4ELi4ELb0EEENS1_21CollectiveEpilogueBwdISA_SB_SD_Li256ELb0ELb0ELi2EEENS1_19SingleTileSchedulerILb0ELb0ELb0ELi128EEEEEEEEEvNT_6ParamsE) ;  /* 0xffff69e004007950 */ /* 0x000fea0003c3ffff */
        .type           $_ZN7cutlass13device_kernelIN5flash19enable_sm80_to_sm89INS1_16FlashAttnBwdSm80INS1_25CollectiveMainloopBwdSm80ILi2ELi2EN4cute5tupleIJNS5_1CILi128EEES8_NS7_ILi64EEEEEENS_10bfloat16_tEfNS_4arch4Sm80ELb0ELb1ELb1ELb0ELb1ELb0ELb0ELb0ELi2ELi4ELi4ELi4ELb0EEENS1_21CollectiveEpilogueBwdISA_SB_SD_Li256ELb0ELb0ELi2EEENS1_19SingleTileSchedulerILb0ELb0ELb0ELi128EEEEEEEEEvNT_6ParamsE$_ZN4cute3eso3ESOILb1ELb0EJNS_5tupleIJNS_1CILi2EEES4_EEENS2_IJiNS3_ILi512EEEEEEEEC2ERKS5_RKS7_,@function
        .size           $_ZN7cutlass13device_kernelIN5flash19enable_sm80_to_sm89INS1_16FlashAttnBwdSm80INS1_25CollectiveMainloopBwdSm80ILi2ELi2EN4cute5tupleIJNS5_1CILi128EEES8_NS7_ILi64EEEEEENS_10bfloat16_tEfNS_4arch4Sm80ELb0ELb1ELb1ELb0ELb1ELb0ELb0ELb0ELi2ELi4ELi4ELi4ELb0EEENS1_21CollectiveEpilogueBwdISA_SB_SD_Li256ELb0ELb0ELi2EEENS1_19SingleTileSchedulerILb0ELb0ELb0ELi128EEEEEEEEEvNT_6ParamsE$_ZN4cute3eso3ESOILb1ELb0EJNS_5tupleIJNS_1CILi2EEES4_EEENS2_IJiNS3_ILi512EEEEEEEEC2ERKS5_RKS7_,($_ZN7cutlass13device_kernelIN5flash19enable_sm80_to_sm89INS1_16FlashAttnBwdSm80INS1_25CollectiveMainloopBwdSm80ILi2ELi2EN4cute5tupleIJNS5_1CILi128EEES8_NS7_ILi64EEEEEENS_10bfloat16_tEfNS_4arch4Sm80ELb0ELb1ELb1ELb0ELb1ELb0ELb0ELb0ELi2ELi4ELi4ELi4ELb0EEENS1_21CollectiveEpilogueBwdISA_SB_SD_Li256ELb0ELb0ELi2EEENS1_19SingleTileSchedulerILb0ELb0ELb0ELi128EEEEEEEEEvNT_6ParamsE$_ZN4cute3eso3ESOILb1ELb0EJNS_5tupleIJNS_1CILi2EEES4_EEENS2_IJiiEEEEEC2ERKS5_RKS6_ - $_ZN7cutlass13device_kernelIN5flash19enable_sm80_to_sm89INS1_16FlashAttnBwdSm80INS1_25CollectiveMainloopBwdSm80ILi2ELi2EN4cute5tupleIJNS5_1CILi128EEES8_NS7_ILi64EEEEEENS_10bfloat16_tEfNS_4arch4Sm80ELb0ELb1ELb1ELb0ELb1ELb0ELb0ELb0ELi2ELi4ELi4ELi4ELb0EEENS1_21CollectiveEpilogueBwdISA_SB_SD_Li256ELb0ELb0ELi2EEENS1_19SingleTileSchedulerILb0ELb0ELb0ELi128EEEEEEEEEvNT_6ParamsE$_ZN4cute3eso3ESOILb1ELb0EJNS_5tupleIJNS_1CILi2EEES4_EEENS2_IJiNS3_ILi512EEEEEEEEC2ERKS5_RKS7_)
$_ZN7cutlass13device_kernelIN5flash19enable_sm80_to_sm89INS1_16FlashAttnBwdSm80INS1_25CollectiveMainloopBwdSm80ILi2ELi2EN4cute5tupleIJNS5_1CILi128EEES8_NS7_ILi64EEEEEENS_10bfloat16_tEfNS_4arch4Sm80ELb0ELb1ELb1ELb0ELb1ELb0ELb0ELb0ELi2ELi4ELi4ELi4ELb0EEENS1_21CollectiveEpilogueBwdISA_SB_SD_Li256ELb0ELb0ELi2EEENS1_19SingleTileSchedulerILb0ELb0ELb0ELi128EEEEEEEEEvNT_6ParamsE$_ZN4cute3eso3ESOILb1ELb0EJNS_5tupleIJNS_1CILi2EEES4_EEENS2_IJiNS3_ILi512EEEEEEEEC2ERKS5_RKS7_:
[----:B------:R-:W-:Y:S02]  /*9620*/  IADD3 R3, R10, -c[0x0][0x20], RZ ;  /* 0x800008000a037a10 */ /* 0x000fe40007ffe0ff */
[----:B------:R-:W-:-:S03]  /*9630*/  MOV R5, 0x0 ;  /* 0x0000000000057802 */ /* 0x000fc60000000f00 */
[----:B------:R1:W-:Y:S01]  /*9640*/  STL [R3], R2 ;  /* 0x0000000203007387 */ /* 0x0003e20000100800 */
[----:B------:R-:W-:Y:S05]  /*9650*/  RET.REL.NODEC R4 `(_ZN7cutlass13device_kernelIN5flash19enable_sm80_to_sm89INS1_16FlashAttnBwdSm80INS1_25CollectiveMainloopBwdSm80ILi2ELi2EN4cute5tupleIJNS5_1CILi128EEES8_NS7_ILi64EEEEEENS_10bfloat16_tEfNS_4arch4Sm80ELb0ELb1ELb1ELb0ELb1ELb0ELb0ELb0ELi2ELi4ELi4ELi4ELb0EEENS1_21CollectiveEpilogueBwdISA_SB_SD_Li256ELb0ELb0ELi2EEENS1_19SingleTileSchedulerILb0ELb0ELb0ELi128EEEEEEEEEvNT_6ParamsE) ;  /* 0xffff69a004007950 */ /* 0x000fea0003c3ffff */
        .type           $_ZN7cutlass13device_kernelIN5flash19enable_sm80_to_sm89INS1_16FlashAttnBwdSm80INS1_25CollectiveMainloopBwdSm80ILi2ELi2EN4cute5tupleIJNS5_1CILi128EEES8_NS7_ILi64EEEEEENS_10bfloat16_tEfNS_4arch4Sm80ELb0ELb1ELb1ELb0ELb1ELb0ELb0ELb0ELi2ELi4ELi4ELi4ELb0EEENS1_21CollectiveEpilogueBwdISA_SB_SD_Li256ELb0ELb0ELi2EEENS1_19SingleTileSchedulerILb0ELb0ELb0ELi128EEEEEEEEEvNT_6ParamsE$_ZN4cute3eso3ESOILb1ELb0EJNS_5tupleIJNS_1CILi2EEES4_EEENS2_IJiiEEEEEC2ERKS5_RKS6_,@function
        .size           $_ZN7cutlass13device_kernelIN5flash19enable_sm80_to_sm89INS1_16FlashAttnBwdSm80INS1_25CollectiveMainloopBwdSm80ILi2ELi2EN4cute5tupleIJNS5_1CILi128EEES8_NS7_ILi64EEEEEENS_10bfloat16_tEfNS_4arch4Sm80ELb0ELb1ELb1ELb0ELb1ELb0ELb0ELb0ELi2ELi4ELi4ELi4ELb0EEENS1_21CollectiveEpilogueBwdISA_SB_SD_Li256ELb0ELb0ELi2EEENS1_19SingleTileSchedulerILb0ELb0ELb0ELi128EEEEEEEEEvNT_6ParamsE$_ZN4cute3eso3ESOILb1ELb0EJNS_5tupleIJNS_1CILi2EEES4_EEENS2_IJiiEEEEEC2ERKS5_RKS6_,($_ZN7cutlass13device_kernelIN5flash19enable_sm80_to_sm89INS1_16FlashAttnBwdSm80INS1_25CollectiveMainloopBwdSm80ILi2ELi2EN4cute5tupleIJNS5_1CILi128EEES8_NS7_ILi64EEEEEENS_10bfloat16_tEfNS_4arch4Sm80ELb0ELb1ELb1ELb0ELb1ELb0ELb0ELb0ELi2ELi4ELi4ELi4ELb0EEENS1_21CollectiveEpilogueBwdISA_SB_SD_Li256ELb0ELb0ELi2EEENS1_19SingleTileSchedulerILb0ELb0ELb0ELi128EEEEEEEEEvNT_6ParamsE$_ZN4cute3eso3ESOILb1ELb0EJNS_5tupleIJNS_1CILi2EEES4_EEENS2_IJiiEEENS3_ILi1EEES7_EEC2ERKS5_RKS6_RKS7_SE_ - $_ZN7cutlass13device_kernelIN5flash19enable_sm80_to_sm89INS1_16FlashAttnBwdSm80INS1_25CollectiveMainloopBwdSm80ILi2ELi2EN4cute5tupleIJNS5_1CILi128EEES8_NS7_ILi64EEEEEENS_10bfloat16_tEfNS_4arch4Sm80ELb0ELb1ELb1ELb0ELb1ELb0ELb0ELb0ELi2ELi4ELi4ELi4ELb0EEENS1_21CollectiveEpilogueBwdISA_SB_SD_Li256ELb0ELb0ELi2EEENS1_19SingleTileSchedulerILb0ELb0ELb0ELi128EEEEEEEEEvNT_6ParamsE$_ZN4cute3eso3ESOILb1ELb0EJNS_5tupleIJNS_1CILi2EEES4_EEENS2_IJiiEEEEEC2ERKS5_RKS6_)
$_ZN7cutlass13device_kernelIN5flash19enable_sm80_to_sm89INS1_16FlashAttnBwdSm80INS1_25CollectiveMainloopBwdSm80ILi2ELi2EN4cute5tupleIJNS5_1CILi128EEES8_NS7_ILi64EEEEEENS_10bfloat16_tEfNS_4arch4Sm80ELb0ELb1ELb1ELb0ELb1ELb0ELb0ELb0ELi2ELi4ELi4ELi4ELb0EEENS1_21CollectiveEpilogueBwdISA_SB_SD_Li256ELb0ELb0ELi2EEENS1_19SingleTileSchedulerILb0ELb0ELb0ELi128EEEEEEEEEvNT_6ParamsE$_ZN4cute3eso3ESOILb1ELb0EJNS_5tupleIJNS_1CILi2EEES4_EEENS2_IJiiEEEEEC2ERKS5_RKS6_:
[----:B------:R-:W-:Y:S02]  /*9660*/  IADD3 R3, R3, -c[0x0][0x20], RZ ;  /* 0x8000080003037a10 */ /* 0x000fe40007ffe0ff */
[----:B------:R-:W-:-:S03]  /*9670*/  MOV R5, 0x0 ;  /* 0x0000000000057802 */ /* 0x000fc60000000f00 */
[----:B------:R1:W-:Y:S04]  /*9680*/  STL [R3], R2 ;  /* 0x0000000203007387 */ /* 0x0003e80000100800 */
[----:B------:R1:W-:Y:S01]  /*9690*/  STL [R3+0x4], R8 ;  /* 0x0000040803007387 */ /* 0x0003e20000100800 */
[----:B------:R-:W-:Y:S05]  /*96a0*/  RET.REL.NODEC R4 `(_ZN7cutlass13device_kernelIN5flash19enable_sm80_to_sm89INS1_16FlashAttnBwdSm80INS1_25CollectiveMainloopBwdSm80ILi2ELi2EN4cute5tupleIJNS5_1CILi128EEES8_NS7_ILi64EEEEEENS_10bfloat16_tEfNS_4arch4Sm80ELb0ELb1ELb1ELb0ELb1ELb0ELb0ELb0ELi2ELi4ELi4ELi4ELb0EEENS1_21CollectiveEpilogueBwdISA_SB_SD_Li256ELb0ELb0ELi2EEENS1_19SingleTileSchedulerILb0ELb0ELb0ELi128EEEEEEEEEvNT_6ParamsE) ;  /* 0xffff695004007950 */ /* 0x000fea0003c3ffff */
        .type           $_ZN7cutlass13device_kernelIN5flash19enable_sm80_to_sm89INS1_16FlashAttnBwdSm80INS1_25CollectiveMainloopBwdSm80ILi2ELi2EN4cute5tupleIJNS5_1CILi128EEES8_NS7_ILi64EEEEEENS_10bfloat16_tEfNS_4arch4Sm80ELb0ELb1ELb1ELb0ELb1ELb0ELb0ELb0ELi2ELi4ELi4ELi4ELb0EEENS1_21CollectiveEpilogueBwdISA_SB_SD_Li256ELb0ELb0ELi2EEENS1_19SingleTileSchedulerILb0ELb0ELb0ELi128EEEEEEEEEvNT_6ParamsE$_ZN4cute3eso3ESOILb1ELb0EJNS_5tupleIJNS_1CILi2EEES4_EEENS2_IJiiEEENS3_ILi1EEES7_EEC2ERKS5_RKS6_RKS7_SE_,@function
        .size           $_ZN7cutlass13device_kernelIN5flash19enable_sm80_to_sm89INS1_16FlashAttnBwdSm80INS1_25CollectiveMainloopBwdSm80ILi2ELi2EN4cute5tupleIJNS5_1CILi128EEES8_NS7_ILi64EEEEEENS_10bfloat16_tEfNS_4arch4Sm80ELb0ELb1ELb1ELb0ELb1ELb0ELb0ELb0ELi2ELi4ELi4ELi4ELb0EEENS1_21CollectiveEpilogueBwdISA_SB_SD_Li256ELb0ELb0ELi2EEENS1_19SingleTileSchedulerILb0ELb0ELb0ELi128EEEEEEEEEvNT_6ParamsE$_ZN4cute3eso3ESOILb1ELb0EJNS_5tupleIJNS_1CILi2EEES4_EEENS2_IJiiEEENS3_ILi1EEES7_EEC2ERKS5_RKS6_RKS7_SE_,($_ZN7cutlass13device_kernelIN5flash19enable_sm80_to_sm89INS1_16FlashAttnBwdSm80INS1_25CollectiveMainloopBwdSm80ILi2ELi2EN4cute5tupleIJNS5_1CILi128EEES8_NS7_ILi64EEEEEENS_10bfloat16_tEfNS_4arch4Sm80ELb0ELb1ELb1ELb0ELb1ELb0ELb0ELb0ELi2ELi4ELi4ELi4ELb0EEENS1_21CollectiveEpilogueBwdISA_SB_SD_Li256ELb0ELb0ELi2EEENS1_19SingleTileSchedulerILb0ELb0ELb0ELi128EEEEEEEEEvNT_6ParamsE$_ZN4cute3eso3ESOILb1ELb0EJNS_5tupleIJNS_1CILi2EEES4_S4_EEENS2_IJNS3_ILi1EEENS3_ILi512EEEiEEEEEC2ERKS5_RKS8_ - $_ZN7cutlass13device_kernelIN5flash19enable_sm80_to_sm89INS1_16FlashAttnBwdSm80INS1_25CollectiveMainloopBwdSm80ILi2ELi2EN4cute5tupleIJNS5_1CILi128EEES8_NS7_ILi64EEEEEENS_10bfloat16_tEfNS_4arch4Sm80ELb0ELb1ELb1ELb0ELb1ELb0ELb0ELb0ELi2ELi4ELi4ELi4ELb0EEENS1_21CollectiveEpilogueBwdISA_SB_SD_Li256ELb0ELb0ELi2EEENS1_19SingleTileSchedulerILb0ELb0ELb0ELi128EEEEEEEEEvNT_6ParamsE$_ZN4cute3eso3ESOILb1ELb0EJNS_5tupleIJNS_1CILi2EEES4_EEENS2_IJiiEEENS3_ILi1EEES7_EEC2ERKS5_RKS6_RKS7_SE_)
$_ZN7cutlass13device_kernelIN5flash19enable_sm80_to_sm89INS1_16FlashAttnBwdSm80INS1_25CollectiveMainloopBwdSm80ILi2ELi2EN4cute5tupleIJNS5_1CILi128EEES8_NS7_ILi64EEEEEENS_10bfloat16_tEfNS_4arch4Sm80ELb0ELb1ELb1ELb0ELb1ELb0ELb0ELb0ELi2ELi4ELi4ELi4ELb0EEENS1_21CollectiveEpilogueBwdISA_SB_SD_Li256ELb0ELb0ELi2EEENS1_19SingleTileSchedulerILb0ELb0ELb0ELi128EEEEEEEEEvNT_6ParamsE$_ZN4cute3eso3ESOILb1ELb0EJNS_5tupleIJNS_1CILi2EEES4_EEENS2_IJiiEEENS3_ILi1EEES7_EEC2ERKS5_RKS6_RKS7_SE_:
[----:B------:R-:W-:Y:S01]  /*96b0*/  IADD3 R4, R4, -c[0x0][0x20], RZ ;  /* 0x8000080004047a10 */ /* 0x000fe20007ffe0ff */
[----:B------:R-:W-:Y:S01]  /*96c0*/  IMAD.MOV.U32 R80, RZ, RZ, R6 ;  /* 0x000000ffff507224 */ /* 0x000fe200078e0006 */
[----:B------:R-:W-:-:S03]  /*96d0*/  MOV R81, 0x0 ;  /* 0x0000000000517802 */ /* 0x000fc60000000f00 */
[----:B------:R1:W-:Y:S04]  /*96e0*/  STL [R4], R2 ;  /* 0x0000000204007387 */ /* 0x0003e80000100800 */
[----:B------:R1:W-:Y:S01]  /*96f0*/  STL [R4+0x4], R3 ;  /* 0x0000040304007387 */ /* 0x0003e20000100800 */
[----:B------:R-:W-:Y:S05]  /*9700*/  RET.REL.NODEC R80 `(_ZN7cutlass13device_kernelIN5flash19enable_sm80_to_sm89INS1_16FlashAttnBwdSm80INS1_25CollectiveMainloopBwdSm80ILi2ELi2EN4cute5tupleIJNS5_1CILi128EEES8_NS7_ILi64EEEEEENS_10bfloat16_tEfNS_4arch4Sm80ELb0ELb1ELb1ELb0ELb1ELb0ELb0ELb0ELi2ELi4ELi4ELi4ELb0EEENS1_21CollectiveEpilogueBwdISA_SB_SD_Li256ELb0ELb0ELi2EEENS1_19SingleTileSchedulerILb0ELb0ELb0ELi128EEEEEEEEEvNT_6ParamsE) ;  /* 0xffff68f050007950 */ /* 0x000fea0003c3ffff */
        .type           $_ZN7cutlass13device_kernelIN5flash19enable_sm80_to_sm89INS1_16FlashAttnBwdSm80INS1_25CollectiveMainloopBwdSm80ILi2ELi2EN4cute5tupleIJNS5_1CILi128EEES8_NS7_ILi64EEEEEENS_10bfloat16_tEfNS_4arch4Sm80ELb0ELb1ELb1ELb0ELb1ELb0ELb0ELb0ELi2ELi4ELi4ELi4ELb0EEENS1_21CollectiveEpilogueBwdISA_SB_SD_Li256ELb0ELb0ELi2EEENS1_19SingleTileSchedulerILb0ELb0ELb0ELi128EEEEEEEEEvNT_6ParamsE$_ZN4cute3eso3ESOILb1ELb0EJNS_5tupleIJNS_1CILi2EEES4_S4_EEENS2_IJNS3_ILi1EEENS3_ILi512EEEiEEEEEC2ERKS5_RKS8_,@function
        .size           $_ZN7cutlass13device_kernelIN5flash19enable_sm80_to_sm89INS1_16FlashAttnBwdSm80INS1_25CollectiveMainloopBwdSm80ILi2ELi2EN4cute5tupleIJNS5_1CILi128EEES8_NS7_ILi64EEEEEENS_10bfloat16_tEfNS_4arch4Sm80ELb0ELb1ELb1ELb0ELb1ELb0ELb0ELb0ELi2ELi4ELi4ELi4ELb0EEENS1_21CollectiveEpilogueBwdISA_SB_SD_Li256ELb0ELb0ELi2EEENS1_19SingleTileSchedulerILb0ELb0ELb0ELi128EEEEEEEEEvNT_6ParamsE$_ZN4cute3eso3ESOILb1ELb0EJNS_5tupleIJNS_1CILi2EEES4_S4_EEENS2_IJNS3_ILi1EEENS3_ILi512EEEiEEEEEC2ERKS5_RKS8_,($_ZN7cutlass13device_kernelIN5flash19enable_sm80_to_sm89INS1_16FlashAttnBwdSm80INS1_25CollectiveMainloopBwdSm80ILi2ELi2EN4cute5tupleIJNS5_1CILi128EEES8_NS7_ILi64EEEEEENS_10bfloat16_tEfNS_4arch4Sm80ELb0ELb1ELb1ELb0ELb1ELb0ELb0ELb0ELi2ELi4ELi4ELi4ELb0EEENS1_21CollectiveEpilogueBwdISA_SB_SD_Li256ELb0ELb0ELi2EEENS1_19SingleTileSchedulerILb0ELb0ELb0ELi128EEEEEEEEEvNT_6ParamsE$_ZN4cute3eso3ESOILb1ELb0EJNS_5tupleIJNS_1CILi8EEENS2_IJNS3_ILi2EEES5_S5_EEENS3_ILi1EEES6_S7_EEENS2_IJS7_NS2_IJS4_iiEEENS3_ILi64EEENS2_IJiNS3_ILi144EEENS3_ILi288EEEEEENS3_ILi512EEEEEEEEC2ERKS8_RKSF_ - $_ZN7cutlass13device_kernelIN5flash19enable_sm80_to_sm89INS1_16FlashAttnBwdSm80INS1_25CollectiveMainloopBwdSm80ILi2ELi2EN4cute5tupleIJNS5_1CILi128EEES8_NS7_ILi64EEEEEENS_10bfloat16_tEfNS_4arch4Sm80ELb0ELb1ELb1ELb0ELb1ELb0ELb0ELb0ELi2ELi4ELi4ELi4ELb0EEENS1_21CollectiveEpilogueBwdISA_SB_SD_Li256ELb0ELb0ELi2EEENS1_19SingleTileSchedulerILb0ELb0ELb0ELi128EEEEEEEEEvNT_6ParamsE$_ZN4cute3eso3ESOILb1ELb0EJNS_5tupleIJNS_1CILi2EEES4_S4_EEENS2_IJNS3_ILi1EEENS3_ILi512EEEiEEEEEC2ERKS5_RKS8_)
$_ZN7cutlass13device_kernelIN5flash19enable_sm80_to_sm89INS1_16FlashAttnBwdSm80INS1_25CollectiveMainloopBwdSm80ILi2ELi2EN4cute5tupleIJNS5_1CILi128EEES8_NS7_ILi64EEEEEENS_10bfloat16_tEfNS_4arch4Sm80ELb0ELb1ELb1ELb0ELb1ELb0ELb0ELb0ELi2ELi4ELi4ELi4ELb0EEENS1_21CollectiveEpilogueBwdISA_SB_SD_Li256ELb0ELb0ELi2EEENS1_19SingleTileSchedulerILb0ELb0ELb0ELi128EEEEEEEEEvNT_6ParamsE$_ZN4cute3eso3ESOILb1ELb0EJNS_5tupleIJNS_1CILi2EEES4_S4_EEENS2_IJNS3_ILi1EEENS3_ILi512EEEiEEEEEC2ERKS5_RKS8_:
[----:B------:R-:W-:Y:S02]  /*9710*/  IADD3 R3, R72, -c[0x0][0x20], RZ ;  /* 0x8000080048037a10 */ /* 0x000fe40007ffe0ff */
[----:B------:R-:W-:-:S03]  /*9720*/  MOV R5, 0x0 ;  /* 0x0000000000057802 */ /* 0x000fc60000000f00 */
[----:B------:R1:W-:Y:S01]  /*9730*/  STL [R3], R2 ;  /* 0x0000000203007387 */ /* 0x0003e20000100800 */
[----:B------:R-:W-:Y:S05]  /*9740*/  RET.REL.NODEC R4 `(_ZN7cutlass13device_kernelIN5flash19enable_sm80_to_sm89INS1_16FlashAttnBwdSm80INS1_25CollectiveMainloopBwdSm80ILi2ELi2EN4cute5tupleIJNS5_1CILi128EEES8_NS7_ILi64EEEEEENS_10bfloat16_tEfNS_4arch4Sm80ELb0ELb1ELb1ELb0ELb1ELb0ELb0ELb0ELi2ELi4ELi4ELi4ELb0EEENS1_21CollectiveEpilogueBwdISA_SB_SD_Li256ELb0ELb0ELi2EEENS1_19SingleTileSchedulerILb0ELb0ELb0ELi128EEEEEEEEEvNT_6ParamsE) ;  /* 0xffff68b004007950 */ /* 0x000fea0003c3ffff */
        .type           $_ZN7cutlass13device_kernelIN5flash19enable_sm80_to_sm89INS1_16FlashAttnBwdSm80INS1_25CollectiveMainloopBwdSm80ILi2ELi2EN4cute5tupleIJNS5_1CILi128EEES8_NS7_ILi64EEEEEENS_10bfloat16_tEfNS_4arch4Sm80ELb0ELb1ELb1ELb0ELb1ELb0ELb0ELb0ELi2ELi4ELi4ELi4ELb0EEENS1_21CollectiveEpilogueBwdISA_SB_SD_Li256ELb0ELb0ELi2EEENS1_19SingleTileSchedulerILb0ELb0ELb0ELi128EEEEEEEEEvNT_6ParamsE$_ZN4cute3eso3ESOILb1ELb0EJNS_5tupleIJNS_1CILi8EEENS2_IJNS3_ILi2EEES5_S5_EEENS3_ILi1EEES6_S7_EEENS2_IJS7_NS2_IJS4_iiEEENS3_ILi64EEENS2_IJiNS3_ILi144EEENS3_ILi288EEEEEENS3_ILi512EEEEEEEEC2ERKS8_RKSF_,@function
        .size           $_ZN7cutlass13device_kernelIN5flash19enable_sm80_to_sm89INS1_16FlashAttnBwdSm80INS1_25CollectiveMainloopBwdSm80ILi2ELi2EN4cute5tupleIJNS5_1CILi128EEES8_NS7_ILi64EEEEEENS_10bfloat16_tEfNS_4arch4Sm80ELb0ELb1ELb1ELb0ELb1ELb0ELb0ELb0ELi2ELi4ELi4ELi4ELb0EEENS1_21CollectiveEpilogueBwdISA_SB_SD_Li256ELb0ELb0ELi2EEENS1_19SingleTileSchedulerILb0ELb0ELb0ELi128EEEEEEEEEvNT_6ParamsE$_ZN4cute3eso3ESOILb1ELb0EJNS_5tupleIJNS_1CILi8EEENS2_IJNS3_ILi2EEES5_S5_EEENS3_ILi1EEES6_S7_EEENS2_IJS7_NS2_IJS4_iiEEENS3_ILi64EEENS2_IJiNS3_ILi144EEENS3_ILi288EEEEEENS3_ILi512EEEEEEEEC2ERKS8_RKSF_,($_ZN7cutlass13device_kernelIN5flash19enable_sm80_to_sm89INS1_16FlashAttnBwdSm80INS1_25CollectiveMainloopBwdSm80ILi2ELi2EN4cute5tupleIJNS5_1CILi128EEES8_NS7_ILi64EEEEEENS_10bfloat16_tEfNS_4arch4Sm80ELb0ELb1ELb1ELb0ELb1ELb0ELb0ELb0ELi2ELi4ELi4ELi4ELb0EEENS1_21CollectiveEpilogueBwdISA_SB_SD_Li256ELb0ELb0ELi2EEENS1_19SingleTileSchedulerILb0ELb0ELb0ELi128EEEEEEEEEvNT_6ParamsE$_ZN4cute3eso3ESOILb1ELb0EJNS_5tupleIJNS_1CILi8EEENS2_IJNS3_ILi2EEES5_S5_EEENS3_ILi1EEES6_S7_EEENS2_IJS7_NS2_IJiiiEEENS3_ILi64EEENS2_IJNS3_ILi72EEENS3_ILi144EEENS3_ILi288EEEEEENS3_ILi512EEEEEEEEC2ERKS8_RKSG_ - $_ZN7cutlass13device_kernelIN5flash19enable_sm80_to_sm89INS1_16FlashAttnBwdSm80INS1_25CollectiveMainloopBwdSm80ILi2ELi2EN4cute5tupleIJNS5_1CILi128EEES8_NS7_ILi64EEEEEENS_10bfloat16_tEfNS_4arch4Sm80ELb0ELb1ELb1ELb0ELb1ELb0ELb0ELb0ELi2ELi4ELi4ELi4ELb0EEENS1_21CollectiveEpilogueBwdISA_SB_SD_Li256ELb0ELb0ELi2EEENS1_19SingleTileSchedulerILb0ELb0ELb0ELi128EEEEEEEEEvNT_6ParamsE$_ZN4cute3eso3ESOILb1ELb0EJNS_5tupleIJNS_1CILi8EEENS2_IJNS3_ILi2EEES5_S5_EEENS3_ILi1EEES6_S7_EEENS2_IJS7_NS2_IJS4_iiEEENS3_ILi64EEENS2_IJiNS3_ILi144EEENS3_ILi288EEEEEENS3_ILi512EEEEEEEEC2ERKS8_RKSF_)
$_ZN7cutlass13device_kernelIN5flash19enable_sm80_to_sm89INS1_16FlashAttnBwdSm80INS1_25CollectiveMainloopBwdSm80ILi2ELi2EN4cute5tupleIJNS5_1CILi128EEES8_NS7_ILi64EEEEEENS_10bfloat16_tEfNS_4arch4Sm80ELb0ELb1ELb1ELb0ELb1ELb0ELb0ELb0ELi2ELi4ELi4ELi4ELb0EEENS1_21CollectiveEpilogueBwdISA_SB_SD_Li256ELb0ELb0ELi2EEENS1_19SingleTileSchedulerILb0ELb0ELb0ELi128EEEEEEEEEvNT_6ParamsE$_ZN4cute3eso3ESOILb1ELb0EJNS_5tupleIJNS_1CILi8EEENS2_IJNS3_ILi2EEES5_S5_EEENS3_ILi1EEES6_S7_EEENS2_IJS7_NS2_IJS4_iiEEENS3_ILi64EEENS2_IJiNS3_ILi144EEENS3_ILi288EEEEEENS3_ILi512EEEEEEEEC2ERKS8_RKSF_:
[----:B------:R-:W-:Y:S01]  /*9750*/  IADD3 R4, R62, -c[0x0][0x20], RZ ;  /* 0x800008003e047a10 */ /* 0x000fe20007ffe0ff */
[----:B------:R-:W-:Y:S01]  /*9760*/  IMAD.MOV.U32 R74, RZ, RZ, R8 ;  /* 0x000000ffff4a7224 */ /* 0x000fe200078e0008 */
[----:B------:R-:W-:-:S03]  /*9770*/  MOV R75, 0x0 ;  /* 0x00000000004b7802 */ /* 0x000fc60000000f00 */
[----:B------:R1:W-:Y:S04]  /*9780*/  STL [R4], R2 ;  /* 0x0000000204007387 */ /* 0x0003e80000100800 */
[----:B------:R1:W-:Y:S04]  /*9790*/  STL [R4+0x4], R3 ;  /* 0x0000040304007387 */ /* 0x0003e80000100800 */
[----:B------:R1:W-:Y:S01]  /*97a0*/  STL [R4+0x8], R5 ;  /* 0x0000080504007387 */ /* 0x0003e20000100800 */
[----:B------:R-:W-:Y:S05]  /*97b0*/  RET.REL.NODEC R74 `(_ZN7cutlass13device_kernelIN5flash19enable_sm80_to_sm89INS1_16FlashAttnBwdSm80INS1_25CollectiveMainloopBwdSm80ILi2ELi2EN4cute5tupleIJNS5_1CILi128EEES8_NS7_ILi64EEEEEENS_10bfloat16_tEfNS_4arch4Sm80ELb0ELb1ELb1ELb0ELb1ELb0ELb0ELb0ELi2ELi4ELi4ELi4ELb0EEENS1_21CollectiveEpilogueBwdISA_SB_SD_Li256ELb0ELb0ELi2EEENS1_19SingleTileSchedulerILb0ELb0ELb0ELi128EEEEEEEEEvNT_6ParamsE) ;  /* 0xffff68404a007950 */ /* 0x000fea0003c3ffff */
        .type           $_ZN7cutlass13device_kernelIN5flash19enable_sm80_to_sm89INS1_16FlashAttnBwdSm80INS1_25CollectiveMainloopBwdSm80ILi2ELi2EN4cute5tupleIJNS5_1CILi128EEES8_NS7_ILi64EEEEEENS_10bfloat16_tEfNS_4arch4Sm80ELb0ELb1ELb1ELb0ELb1ELb0ELb0ELb0ELi2ELi4ELi4ELi4ELb0EEENS1_21CollectiveEpilogueBwdISA_SB_SD_Li256ELb0ELb0ELi2EEENS1_19SingleTileSchedulerILb0ELb0ELb0ELi128EEEEEEEEEvNT_6ParamsE$_ZN4cute3eso3ESOILb1ELb0EJNS_5tupleIJNS_1CILi8EEENS2_IJNS3_ILi2EEES5_S5_EEENS3_ILi1EEES6_S7_EEENS2_IJS7_NS2_IJiiiEEENS3_ILi64EEENS2_IJNS3_ILi72EEENS3_ILi144EEENS3_ILi288EEEEEENS3_ILi512EEEEEEEEC2ERKS8_RKSG_,@function
        .size           $_ZN7cutlass13device_kernelIN5flash19enable_sm80_to_sm89INS1_16FlashAttnBwdSm80INS1_25CollectiveMainloopBwdSm80ILi2ELi2EN4cute5tupleIJNS5_1CILi128EEES8_NS7_ILi64EEEEEENS_10bfloat16_tEfNS_4arch4Sm80ELb0ELb1ELb1ELb0ELb1ELb0ELb0ELb0ELi2ELi4ELi4ELi4ELb0EEENS1_21CollectiveEpilogueBwdISA_SB_SD_Li256ELb0ELb0ELi2EEENS1_19SingleTileSchedulerILb0ELb0ELb0ELi128EEEEEEEEEvNT_6ParamsE$_ZN4cute3eso3ESOILb1ELb0EJNS_5tupleIJNS_1CILi8EEENS2_IJNS3_ILi2EEES5_S5_EEENS3_ILi1EEES6_S7_EEENS2_IJS7_NS2_IJiiiEEENS3_ILi64EEENS2_IJNS3_ILi72EEENS3_ILi144EEENS3_ILi288EEEEEENS3_ILi512EEEEEEEEC2ERKS8_RKSG_,($_ZN7cutlass13device_kernelIN5flash19enable_sm80_to_sm89INS1_16FlashAttnBwdSm80INS1_25CollectiveMainloopBwdSm80ILi2ELi2EN4cute5tupleIJNS5_1CILi128EEES8_NS7_ILi64EEEEEENS_10bfloat16_tEfNS_4arch4Sm80ELb0ELb1ELb1ELb0ELb1ELb0ELb0ELb0ELi2ELi4ELi4ELi4ELb0EEENS1_21CollectiveEpilogueBwdISA_SB_SD_Li256ELb0ELb0ELi2EEENS1_19SingleTileSchedulerILb0ELb0ELb0ELi128EEEEEEEEEvNT_6ParamsE$_ZN4cute3eso3ESOILb1ELb0EJNS_5tupleIJNS_1CILi8EEENS3_ILi2EEES5_S5_S4_S5_EEENS2_IJNS3_ILi1EEEiiiNS3_ILi72EEENS3_ILi512EEEEEEEEC2ERKS6_RKSA_ - $_ZN7cutlass13device_kernelIN5flash19enable_sm80_to_sm89INS1_16FlashAttnBwdSm80INS1_25CollectiveMainloopBwdSm80ILi2ELi2EN4cute5tupleIJNS5_1CILi128EEES8_NS7_ILi64EEEEEENS_10bfloat16_tEfNS_4arch4Sm80ELb0ELb1ELb1ELb0ELb1ELb0ELb0ELb0ELi2ELi4ELi4ELi4ELb0EEENS1_21CollectiveEpilogueBwdISA_SB_SD_Li256ELb0ELb0ELi2EEENS1_19SingleTileSchedulerILb0ELb0ELb0ELi128EEEEEEEEEvNT_6ParamsE$_ZN4cute3eso3ESOILb1ELb0EJNS_5tupleIJNS_1CILi8EEENS2_IJNS3_ILi2EEES5_S5_EEENS3_ILi1EEES6_S7_EEENS2_IJS7_NS2_IJiiiEEENS3_ILi64EEENS2_IJNS3_ILi72EEENS3_ILi144EEENS3_ILi288EEEEEENS3_ILi512EEEEEEEEC2ERKS8_RKSG_)
$_ZN7cutlass13device_kernelIN5flash19enable_sm80_to_sm89INS1_16FlashAttnBwdSm80INS1_25CollectiveMainloopBwdSm80ILi2ELi2EN4cute5tupleIJNS5_1CILi128EEES8_NS7_ILi64EEEEEENS_10bfloat16_tEfNS_4arch4Sm80ELb0ELb1ELb1ELb0ELb1ELb0ELb0ELb0ELi2ELi4ELi4ELi4ELb0EEENS1_21CollectiveEpilogueBwdISA_SB_SD_Li256ELb0ELb0ELi2EEENS1_19SingleTileSchedulerILb0ELb0ELb0ELi128EEEEEEEEEvNT_6ParamsE$_ZN4cute3eso3ESOILb1ELb0EJNS_5tupleIJNS_1CILi8EEENS2_IJNS3_ILi2EEES5_S5_EEENS3_ILi1EEES6_S7_EEENS2_IJS7_NS2_IJiiiEEENS3_ILi64EEENS2_IJNS3_ILi72EEENS3_ILi144EEENS3_ILi288EEEEEENS3_ILi512EEEEEEEEC2ERKS8_RKSG_:
[----:B------:R-:W-:Y:S01]  /*97c0*/  IADD3 R4, R4, -c[0x0][0x20], RZ ;  /* 0x8000080004047a10 */ /* 0x000fe20007ffe0ff */
[----:B------:R-:W-:Y:S01]  /*97d0*/  IMAD.MOV.U32 R76, RZ, RZ, R8 ;  /* 0x000000ffff4c7224 */ /* 0x000fe200078e0008 */
[----:B------:R-:W-:-:S03]  /*97e0*/  MOV R77, 0x0 ;  /* 0x00000000004d7802 */ /* 0x000fc60000000f00 */
[----:B------:R1:W-:Y:S04]  /*97f0*/  STL [R4], R2 ;  /* 0x0000000204007387 */ /* 0x0003e80000100800 */
[----:B------:R1:W-:Y:S04]  /*9800*/  STL [R4+0x4], R3 ;  /* 0x0000040304007387 */ /* 0x0003e80000100800 */
[----:B------:R1:W-:Y:S01]  /*9810*/  STL [R4+0x8], R5 ;  /* 0x0000080504007387 */ /* 0x0003e20000100800 */
[----:B------:R-:W-:Y:S05]  /*9820*/  RET.REL.NODEC R76 `(_ZN7cutlass13device_kernelIN5flash19enable_sm80_to_sm89INS1_16FlashAttnBwdSm80INS1_25CollectiveMainloopBwdSm80ILi2ELi2EN4cute5tupleIJNS5_1CILi128EEES8_NS7_ILi64EEEEEENS_10bfloat16_tEfNS_4arch4Sm80ELb0ELb1ELb1ELb0ELb1ELb0ELb0ELb0ELi2ELi4ELi4ELi4ELb0EEENS1_21CollectiveEpilogueBwdISA_SB_SD_Li256ELb0ELb0ELi2EEENS1_19SingleTileSchedulerILb0ELb0ELb0ELi128EEEEEEEEEvNT_6ParamsE) ;  /* 0xffff67d04c007950 */ /* 0x000fea0003c3ffff */
        .type           $_ZN7cutlass13device_kernelIN5flash19enable_sm80_to_sm89INS1_16FlashAttnBwdSm80INS1_25CollectiveMainloopBwdSm80ILi2ELi2EN4cute5tupleIJNS5_1CILi128EEES8_NS7_ILi64EEEEEENS_10bfloat16_tEfNS_4arch4Sm80ELb0ELb1ELb1ELb0ELb1ELb0ELb0ELb0ELi2ELi4ELi4ELi4ELb0EEENS1_21CollectiveEpilogueBwdISA_SB_SD_Li256ELb0ELb0ELi2EEENS1_19SingleTileSchedulerILb0ELb0ELb0ELi128EEEEEEEEEvNT_6ParamsE$_ZN4cute3eso3ESOILb1ELb0EJNS_5tupleIJNS_1CILi8EEENS3_ILi2EEES5_S5_S4_S5_EEENS2_IJNS3_ILi1EEEiiiNS3_ILi72EEENS3_ILi512EEEEEEEEC2ERKS6_RKSA_,@function
        .size           $_ZN7cutlass13device_kernelIN5flash19enable_sm80_to_sm89INS1_16FlashAttnBwdSm80INS1_25CollectiveMainloopBwdSm80ILi2ELi2EN4cute5tupleIJNS5_1CILi128EEES8_NS7_ILi64EEEEEENS_10bfloat16_tEfNS_4arch4Sm80ELb0ELb1ELb1ELb0ELb1ELb0ELb0ELb0ELi2ELi4ELi4ELi4ELb0EEENS1_21CollectiveEpilogueBwdISA_SB_SD_Li256ELb0ELb0ELi2EEENS1_19SingleTileSchedulerILb0ELb0ELb0ELi128EEEEEEEEEvNT_6ParamsE$_ZN4cute3eso3ESOILb1ELb0EJNS_5tupleIJNS_1CILi8EEENS3_ILi2EEES5_S5_S4_S5_EEENS2_IJNS3_ILi1EEEiiiNS3_ILi72EEENS3_ILi512EEEEEEEEC2ERKS6_RKSA_,($_ZN7cutlass13device_kernelIN5flash19enable_sm80_to_sm89INS1_16FlashAttnBwdSm80INS1_25CollectiveMainloopBwdSm80ILi2ELi2EN4cute5tupleIJNS5_1CILi128EEES8_NS7_ILi64EEEEEENS_10bfloat16_tEfNS_4arch4Sm80ELb0ELb1ELb1ELb0ELb1ELb0ELb0ELb0ELi2ELi4ELi4ELi4ELb0EEENS1_21CollectiveEpilogueBwdISA_SB_SD_Li256ELb0ELb0ELi2EEENS1_19SingleTileSchedulerILb0ELb0ELb0ELi128EEEEEEEEEvNT_6ParamsE$_ZN4cute3eso3ESOILb1ELb0EJNS_6LayoutINS_5tupleIJNS3_IJNS3_IJNS3_IJNS_1CILi4EEENS4_ILi2EEEEEENS4_ILi1EEEEEES8_EEENS3_IJNS3_IJNS3_IJS8_S8_EEES8_EEES6_EEEEEENS3_IJNS3_IJNS3_IJNS3_IJS8_NS4_ILi32EEEEEENS4_ILi0EEEEEESH_EEENS3_IJNS3_IJNS3_IJSH_SH_EEESH_EEENS4_ILi64EEEEEEEEEEENS_10ViewEngineIPN7cutlass10bfloat16_tEEEEEC2ERKSP_RKSU_ - $_ZN7cutlass13device_kernelIN5flash19enable_sm80_to_sm89INS1_16FlashAttnBwdSm80INS1_25CollectiveMainloopBwdSm80ILi2ELi2EN4cute5tupleIJNS5_1CILi128EEES8_NS7_ILi64EEEEEENS_10bfloat16_tEfNS_4arch4Sm80ELb0ELb1ELb1ELb0ELb1ELb0ELb0ELb0ELi2ELi4ELi4ELi4ELb0EEENS1_21CollectiveEpilogueBwdISA_SB_SD_Li256ELb0ELb0ELi2EEENS1_19SingleTileSchedulerILb0ELb0ELb0ELi128EEEEEEEEEvNT_6ParamsE$_ZN4cute3eso3ESOILb1ELb0EJNS_5tupleIJNS_1CILi8EEENS3_ILi2EEES5_S5_S4_S5_EEENS2_IJNS3_ILi1EEEiiiNS3_ILi72EEENS3_ILi512EEEEEEEEC2ERKS6_RKSA_)
$_ZN7cutlass13device_kernelIN5flash19enable_sm80_to_sm89INS1_16FlashAttnBwdSm80INS1_25CollectiveMainloopBwdSm80ILi2ELi2EN4cute5tupleIJNS5_1CILi128EEES8_NS7_ILi64EEEEEENS_10bfloat16_tEfNS_4arch4Sm80ELb0ELb1ELb1ELb0ELb1ELb0ELb0ELb0ELi2ELi4ELi4ELi4ELb0EEENS1_21CollectiveEpilogueBwdISA_SB_SD_Li256ELb0ELb0ELi2EEENS1_19SingleTileSchedulerILb0ELb0ELb0ELi128EEEEEEEEEvNT_6ParamsE$_ZN4cute3eso3ESOILb1ELb0EJNS_5tupleIJNS_1CILi8EEENS3_ILi2EEES5_S5_S4_S5_EEENS2_IJNS3_ILi1EEEiiiNS3_ILi72EEENS3_ILi512EEEEEEEEC2ERKS6_RKSA_:
[----:B------:R-:W-:Y:S01]  /*9830*/  IADD3 R4, R4, -c[0x0][0x20], RZ ;  /* 0x8000080004047a10 */ /* 0x000fe20007ffe0ff */
[----:B------:R-:W-:Y:S01]  /*9840*/  IMAD.MOV.U32 R78, RZ, RZ, R8 ;  /* 0x000000ffff4e7224 */ /* 0x000fe200078e0008 */
[----:B------:R-:W-:-:S03]  /*9850*/  MOV R79, 0x0 ;  /* 0x00000000004f7802 */ /* 0x000fc60000000f00 */
[----:B------:R1:W-:Y:S04]  /*9860*/  STL [R4], R2 ;  /* 0x0000000204007387 */ /* 0x0003e80000100800 */
[----:B------:R1:W-:Y:S04]  /*9870*/  STL [R4+0x4], R3 ;  /* 0x0000040304007387 */ /* 0x0003e80000100800 */
[----:B------:R1:W-:Y:S01]  /*9880*/  STL [R4+0x8], R5 ;  /* 0x0000080504007387 */ /* 0x0003e20000100800 */
[----:B------:R-:W-:Y:S05]  /*9890*/  RET.REL.NODEC R78 `(_ZN7cutlass13device_kernelIN5flash19enable_sm80_to_sm89INS1_16FlashAttnBwdSm80INS1_25CollectiveMainloopBwdSm80ILi2ELi2EN4cute5tupleIJNS5_1CILi128EEES8_NS7_ILi64EEEEEENS_10bfloat16_tEfNS_4arch4Sm80ELb0ELb1ELb1ELb0ELb1ELb0ELb0ELb0ELi2ELi4ELi4ELi4ELb0EEENS1_21CollectiveEpilogueBwdISA_SB_SD_Li256ELb0ELb0ELi2EEENS1_19SingleTileSchedulerILb0ELb0ELb0ELi128EEEEEEEEEvNT_6ParamsE) ;  /* 0xffff67604e007950 */ /* 0x000fea0003c3ffff */
        .type           $_ZN7cutlass13device_kernelIN5flash19enable_sm80_to_sm89INS1_16FlashAttnBwdSm80INS1_25CollectiveMainloopBwdSm80ILi2ELi2EN4cute5tupleIJNS5_1CILi128EEES8_NS7_ILi64EEEEEENS_10bfloat16_tEfNS_4arch4Sm80ELb0ELb1ELb1ELb0ELb1ELb0ELb0ELb0ELi2ELi4ELi4ELi4ELb0EEENS1_21CollectiveEpilogueBwdISA_SB_SD_Li256ELb0ELb0ELi2EEENS1_19SingleTileSchedulerILb0ELb0ELb0ELi128EEEEEEEEEvNT_6ParamsE$_ZN4cute3eso3ESOILb1ELb0EJNS_6LayoutINS_5tupleIJNS3_IJNS3_IJNS3_IJNS_1CILi4EEENS4_ILi2EEEEEENS4_ILi1EEEEEES8_EEENS3_IJNS3_IJNS3_IJS8_S8_EEES8_EEES6_EEEEEENS3_IJNS3_IJNS3_IJNS3_IJS8_NS4_ILi32EEEEEENS4_ILi0EEEEEESH_EEENS3_IJNS3_IJNS3_IJSH_SH_EEESH_EEENS4_ILi64EEEEEEEEEEENS_10ViewEngineIPN7cutlass10bfloat16_tEEEEEC2ERKSP_RKSU_,@function
        .size           $_ZN7cutlass13device_kernelIN5flash19enable_sm80_to_sm89INS1_16FlashAttnBwdSm80INS1_25CollectiveMainloopBwdSm80ILi2ELi2EN4cute5tupleIJNS5_1CILi128EEES8_NS7_ILi64EEEEEENS_10bfloat16_tEfNS_4arch4Sm80ELb0ELb1ELb1ELb0ELb1ELb0ELb0ELb0ELi2ELi4ELi4ELi4ELb0EEENS1_21CollectiveEpilogueBwdISA_SB_SD_Li256ELb0ELb0ELi2EEENS1_19SingleTileSchedulerILb0ELb0ELb0ELi128EEEEEEEEEvNT_6ParamsE$_ZN4cute3eso3ESOILb1ELb0EJNS_6LayoutINS_5tupleIJNS3_IJNS3_IJNS3_IJNS_1CILi4EEENS4_ILi2EEEEEENS4_ILi1EEEEEES8_EEENS3_IJNS3_IJNS3_IJS8_S8_EEES8_EEES6_EEEEEENS3_IJNS3_IJNS3_IJNS3_IJS8_NS4_ILi32EEEEEENS4_ILi0EEEEEESH_EEENS3_IJNS3_IJNS3_IJSH_SH_EEESH_EEENS4_ILi64EEEEEEEEEEENS_10ViewEngineIPN7cutlass10bfloat16_tEEEEEC2ERKSP_RKSU_,($_ZN7cutlass13device_kernelIN5flash19enable_sm80_to_sm89INS1_16FlashAttnBwdSm80INS1_25CollectiveMainloopBwdSm80ILi2ELi2EN4cute5tupleIJNS5_1CILi128EEES8_NS7_ILi64EEEEEENS_10bfloat16_tEfNS_4arch4Sm80ELb0ELb1ELb1ELb0ELb1ELb0ELb0ELb0ELi2ELi4ELi4ELi4ELb0EEENS1_21CollectiveEpilogueBwdISA_SB_SD_Li256ELb0ELb0ELi2EEENS1_19SingleTileSchedulerILb0ELb0ELb0ELi128EEEEEEEEEvNT_6ParamsE$_ZN4cute3eso3ESOILb1ELb0EJNS_6LayoutINS_5tupleIJNS3_IJNS3_IJNS_1CILi2EEES5_EEENS4_ILi1EEEEEEEEENS3_IJNS3_IJNS3_IJS7_NS4_ILi16EEEEEENS4_ILi0EEEEEEEEEEENS_10ViewEngineIPjEEEEC2ERKSF_RKSI_ - $_ZN7cutlass13device_kernelIN5flash19enable_sm80_to_sm89INS1_16FlashAttnBwdSm80INS1_25CollectiveMainloopBwdSm80ILi2ELi2EN4cute5tupleIJNS5_1CILi128EEES8_NS7_ILi64EEEEEENS_10bfloat16_tEfNS_4arch4Sm80ELb0ELb1ELb1ELb0ELb1ELb0ELb0ELb0ELi2ELi4ELi4ELi4ELb0EEENS1_21CollectiveEpilogueBwdISA_SB_SD_Li256ELb0ELb0ELi2EEENS1_19SingleTileSchedulerILb0ELb0ELb0ELi128EEEEEEEEEvNT_6ParamsE$_ZN4cute3eso3ESOILb1ELb0EJNS_6LayoutINS_5tupleIJNS3_IJNS3_IJNS3_IJNS_1CILi4EEENS4_ILi2EEEEEENS4_ILi1EEEEEES8_EEENS3_IJNS3_IJNS3_IJS8_S8_EEES8_EEES6_EEEEEENS3_IJNS3_IJNS3_IJNS3_IJS8_NS4_ILi32EEEEEENS4_ILi0EEEEEESH_EEENS3_IJNS3_IJNS3_IJSH_SH_EEESH_EEENS4_ILi64EEEEEEEEEEENS_10ViewEngineIPN7cutlass10bfloat16_tEEEEEC2ERKSP_RKSU_)
$_ZN7cutlass13device_kernelIN5flash19enable_sm80_to_sm89INS1_16FlashAttnBwdSm80INS1_25CollectiveMainloopBwdSm80ILi2ELi2EN4cute5tupleIJNS5_1CILi128EEES8_NS7_ILi64EEEEEENS_10bfloat16_tEfNS_4arch4Sm80ELb0ELb1ELb1ELb0ELb1ELb0ELb0ELb0ELi2ELi4ELi4ELi4ELb0EEENS1_21CollectiveEpilogueBwdISA_SB_SD_Li256ELb0ELb0ELi2EEENS1_19SingleTileSchedulerILb0ELb0ELb0ELi128EEEEEEEEEvNT_6ParamsE$_ZN4cute3eso3ESOILb1ELb0EJNS_6LayoutINS_5tupleIJNS3_IJNS3_IJNS3_IJNS_1CILi4EEENS4_ILi2EEEEEENS4_ILi1EEEEEES8_EEENS3_IJNS3_IJNS3_IJS8_S8_EEES8_EEES6_EEEEEENS3_IJNS3_IJNS3_IJNS3_IJS8_NS4_ILi32EEEEEENS4_ILi0EEEEEESH_EEENS3_IJNS3_IJNS3_IJSH_SH_EEESH_EEENS4_ILi64EEEEEEEEEEENS_10ViewEngineIPN7cutlass10bfloat16_tEEEEEC2ERKSP_RKSU_:
[----:B------:R-:W-:Y:S02]  /*98a0*/  IADD3 R4, R69, -c[0x0][0x20], RZ ;  /* 0x8000080045047a10 */ /* 0x000fe40007ffe0ff */
[----:B------:R-:W-:-:S03]  /*98b0*/  MOV R7, 0x0 ;  /* 0x0000000000077802 */ /* 0x000fc60000000f00 */
[----:B------:R1:W-:Y:S01]  /*98c0*/  STL.64 [R4], R2 ;  /* 0x0000000204007387 */ /* 0x0003e20000100a00 */
[----:B------:R-:W-:Y:S05]  /*98d0*/  RET.REL.NODEC R6 `(_ZN7cutlass13device_kernelIN5flash19enable_sm80_to_sm89INS1_16FlashAttnBwdSm80INS1_25CollectiveMainloopBwdSm80ILi2ELi2EN4cute5tupleIJNS5_1CILi128EEES8_NS7_ILi64EEEEEENS_10bfloat16_tEfNS_4arch4Sm80ELb0ELb1ELb1ELb0ELb1ELb0ELb0ELb0ELi2ELi4ELi4ELi4ELb0EEENS1_21CollectiveEpilogueBwdISA_SB_SD_Li256ELb0ELb0ELi2EEENS1_19SingleTileSchedulerILb0ELb0ELb0ELi128EEEEEEEEEvNT_6ParamsE) ;  /* 0xffff672006007950 */ /* 0x000fea0003c3ffff */
        .type           $_ZN7cutlass13device_kernelIN5flash19enable_sm80_to_sm89INS1_16FlashAttnBwdSm80INS1_25CollectiveMainloopBwdSm80ILi2ELi2EN4cute5tupleIJNS5_1CILi128EEES8_NS7_ILi64EEEEEENS_10bfloat16_tEfNS_4arch4Sm80ELb0ELb1ELb1ELb0ELb1ELb0ELb0ELb0ELi2ELi4ELi4ELi4ELb0EEENS1_21CollectiveEpilogueBwdISA_SB_SD_Li256ELb0ELb0ELi2EEENS1_19SingleTileSchedulerILb0ELb0ELb0ELi128EEEEEEEEEvNT_6ParamsE$_ZN4cute3eso3ESOILb1ELb0EJNS_6LayoutINS_5tupleIJNS3_IJNS3_IJNS_1CILi2EEES5_EEENS4_ILi1EEEEEEEEENS3_IJNS3_IJNS3_IJS7_NS4_ILi16EEEEEENS4_ILi0EEEEEEEEEEENS_10ViewEngineIPjEEEEC2ERKSF_RKSI_,@function
        .size           $_ZN7cutlass13device_kernelIN5flash19enable_sm80_to_sm89INS1_16FlashAttnBwdSm80INS1_25CollectiveMainloopBwdSm80ILi2ELi2EN4cute5tupleIJNS5_1CILi128EEES8_NS7_ILi64EEEEEENS_10bfloat16_tEfNS_4arch4Sm80ELb0ELb1ELb1ELb0ELb1ELb0ELb0ELb0ELi2ELi4ELi4ELi4ELb0EEENS1_21CollectiveEpilogueBwdISA_SB_SD_Li256ELb0ELb0ELi2EEENS1_19SingleTileSchedulerILb0ELb0ELb0ELi128EEEEEEEEEvNT_6ParamsE$_ZN4cute3eso3ESOILb1ELb0EJNS_6LayoutINS_5tupleIJNS3_IJNS3_IJNS_1CILi2EEES5_EEENS4_ILi1EEEEEEEEENS3_IJNS3_IJNS3_IJS7_NS4_ILi16EEEEEENS4_ILi0EEEEEEEEEEENS_10ViewEngineIPjEEEEC2ERKSF_RKSI_,($_ZN7cutlass13device_kernelIN5flash19enable_sm80_to_sm89INS1_16FlashAttnBwdSm80INS1_25CollectiveMainloopBwdSm80ILi2ELi2EN4cute5tupleIJNS5_1CILi128EEES8_NS7_ILi64EEEEEENS_10bfloat16_tEfNS_4arch4Sm80ELb0ELb1ELb1ELb0ELb1ELb0ELb0ELb0ELi2ELi4ELi4ELi4ELb0EEENS1_21CollectiveEpilogueBwdISA_SB_SD_Li256ELb0ELb0ELi2EEENS1_19SingleTileSchedulerILb0ELb0ELb0ELi128EEEEEEEEEvNT_6ParamsE$_ZN4cute3eso3ESOILb1ELb0EJNS_6LayoutINS_5tupleIJNS3_IJNS3_IJNS_1CILi4EEENS4_ILi2EEEEEENS4_ILi1EEEEEEEEENS3_IJNS3_IJNS3_IJS8_NS4_ILi32EEEEEENS4_ILi0EEEEEEEEEEENS_10ViewEngineIPN7cutlass10bfloat16_tEEEEEC2ERKSG_RKSL_ - $_ZN7cutlass13device_kernelIN5flash19enable_sm80_to_sm89INS1_16FlashAttnBwdSm80INS1_25CollectiveMainloopBwdSm80ILi2ELi2EN4cute5tupleIJNS5_1CILi128EEES8_NS7_ILi64EEEEEENS_10bfloat16_tEfNS_4arch4Sm80ELb0ELb1ELb1ELb0ELb1ELb0ELb0ELb0ELi2ELi4ELi4ELi4ELb0EEENS1_21CollectiveEpilogueBwdISA_SB_SD_Li256ELb0ELb0ELi2EEENS1_19SingleTileSchedulerILb0ELb0ELb0ELi128EEEEEEEEEvNT_6ParamsE$_ZN4cute3eso3ESOILb1ELb0EJNS_6LayoutINS_5tupleIJNS3_IJNS3_IJNS_1CILi2EEES5_EEENS4_ILi1EEEEEEEEENS3_IJNS3_IJNS3_IJS7_NS4_ILi16EEEEEENS4_ILi0EEEEEEEEEEENS_10ViewEngineIPjEEEEC2ERKSF_RKSI_)
$_ZN7cutlass13device_kernelIN5flash19enable_sm80_to_sm89INS1_16FlashAttnBwdSm80INS1_25CollectiveMainloopBwdSm80ILi2ELi2EN4cute5tupleIJNS5_1CILi128EEES8_NS7_ILi64EEEEEENS_10bfloat16_tEfNS_4arch4Sm80ELb0ELb1ELb1ELb0ELb1ELb0ELb0ELb0ELi2ELi4ELi4ELi4ELb0EEENS1_21CollectiveEpilogueBwdISA_SB_SD_Li256ELb0ELb0ELi2EEENS1_19SingleTileSchedulerILb0ELb0ELb0ELi128EEEEEEEEEvNT_6ParamsE$_ZN4cute3eso3ESOILb1ELb0EJNS_6LayoutINS_5tupleIJNS3_IJNS3_IJNS_1CILi2EEES5_EEENS4_ILi1EEEEEEEEENS3_IJNS3_IJNS3_IJS7_NS4_ILi16EEEEEENS4_ILi0EEEEEEEEEEENS_10ViewEngineIPjEEEEC2ERKSF_RKSI_:
[----:B------:R-:W-:Y:S02]  /*98e0*/  IADD3 R2, R69, -c[0x0][0x20], RZ ;  /* 0x8000080045027a10 */ /* 0x000fe40007ffe0ff */
[----:B------:R-:W-:-:S03]  /*98f0*/  MOV R7, 0x0 ;  /* 0x0000000000077802 */ /* 0x000fc60000000f00 */
[----:B------:R1:W-:Y:S01]  /*9900*/  STL.64 [R2], R4 ;  /* 0x0000000402007387 */ /* 0x0003e20000100a00 */
[----:B------:R-:W-:Y:S05]  /*9910*/  RET.REL.NODEC R6 `(_ZN7cutlass13device_kernelIN5flash19enable_sm80_to_sm89INS1_16FlashAttnBwdSm80INS1_25CollectiveMainloopBwdSm80ILi2ELi2EN4cute5tupleIJNS5_1CILi128EEES8_NS7_ILi64EEEEEENS_10bfloat16_tEfNS_4arch4Sm80ELb0ELb1ELb1ELb0ELb1ELb0ELb0ELb0ELi2ELi4ELi4ELi4ELb0EEENS1_21CollectiveEpilogueBwdISA_SB_SD_Li256ELb0ELb0ELi2EEENS1_19SingleTileSchedulerILb0ELb0ELb0ELi128EEEEEEEEEvNT_6ParamsE) ;  /* 0xffff66e006007950 */ /* 0x000fea0003c3ffff */
        .type           $_ZN7cutlass13device_kernelIN5flash19enable_sm80_to_sm89INS1_16FlashAttnBwdSm80INS1_25CollectiveMainloopBwdSm80ILi2ELi2EN4cute5tupleIJNS5_1CILi128EEES8_NS7_ILi64EEEEEENS_10bfloat16_tEfNS_4arch4Sm80ELb0ELb1ELb1ELb0ELb1ELb0ELb0ELb0ELi2ELi4ELi4ELi4ELb0EEENS1_21CollectiveEpilogueBwdISA_SB_SD_Li256ELb0ELb0ELi2EEENS1_19SingleTileSchedulerILb0ELb0ELb0ELi128EEEEEEEEEvNT_6ParamsE$_ZN4cute3eso3ESOILb1ELb0EJNS_6LayoutINS_5tupleIJNS3_IJNS3_IJNS_1CILi4EEENS4_ILi2EEEEEENS4_ILi1EEEEEEEEENS3_IJNS3_IJNS3_IJS8_NS4_ILi32EEEEEENS4_ILi0EEEEEEEEEEENS_10ViewEngineIPN7cutlass10bfloat16_tEEEEEC2ERKSG_RKSL_,@function
        .size           $_ZN7cutlass13device_kernelIN5flash19enable_sm80_to_sm89INS1_16FlashAttnBwdSm80INS1_25CollectiveMainloopBwdSm80ILi2ELi2EN4cute5tupleIJNS5_1CILi128EEES8_NS7_ILi64EEEEEENS_10bfloat16_tEfNS_4arch4Sm80ELb0ELb1ELb1ELb0ELb1ELb0ELb0ELb0ELi2ELi4ELi4ELi4ELb0EEENS1_21CollectiveEpilogueBwdISA_SB_SD_Li256ELb0ELb0ELi2EEENS1_19SingleTileSchedulerILb0ELb0ELb0ELi128EEEEEEEEEvNT_6ParamsE$_ZN4cute3eso3ESOILb1ELb0EJNS_6LayoutINS_5tupleIJNS3_IJNS3_IJNS_1CILi4EEENS4_ILi2EEEEEENS4_ILi1EEEEEEEEENS3_IJNS3_IJNS3_IJS8_NS4_ILi32EEEEEENS4_ILi0EEEEEEEEEEENS_10ViewEngineIPN7cutlass10bfloat16_tEEEEEC2ERKSG_RKSL_,($_ZN7cutlass13device_kernelIN5flash19enable_sm80_to_sm89INS1_16FlashAttnBwdSm80INS1_25CollectiveMainloopBwdSm80ILi2ELi2EN4cute5tupleIJNS5_1CILi128EEES8_NS7_ILi64EEEEEENS_10bfloat16_tEfNS_4arch4Sm80ELb0ELb1ELb1ELb0ELb1ELb0ELb0ELb0ELi2ELi4ELi4ELi4ELb0EEENS1_21CollectiveEpilogueBwdISA_SB_SD_Li256ELb0ELb0ELi2EEENS1_19SingleTileSchedulerILb0ELb0ELb0ELi128EEEEEEEEEvNT_6ParamsE$_ZN4cute3eso3ESOILb1ELb0EJNS_6LayoutINS_5tupleIJNS3_IJNS3_IJNS_1CILi4EEENS4_ILi2EEEEEENS4_ILi1EEEEEEEEENS3_IJNS3_IJNS3_IJS8_NS4_ILi32EEEEEENS4_ILi0EEEEEEEEEEEiEEC2ERKSG_RKi - $_ZN7cutlass13device_kernelIN5flash19enable_sm80_to_sm89INS1_16FlashAttnBwdSm80INS1_25CollectiveMainloopBwdSm80ILi2ELi2EN4cute5tupleIJNS5_1CILi128EEES8_NS7_ILi64EEEEEENS_10bfloat16_tEfNS_4arch4Sm80ELb0ELb1ELb1ELb0ELb1ELb0ELb0ELb0ELi2ELi4ELi4ELi4ELb0EEENS1_21CollectiveEpilogueBwdISA_SB_SD_Li256ELb0ELb0ELi2EEENS1_19SingleTileSchedulerILb0ELb0ELb0ELi128EEEEEEEEEvNT_6ParamsE$_ZN4cute3eso3ESOILb1ELb0EJNS_6LayoutINS_5tupleIJNS3_IJNS3_IJNS_1CILi4EEENS4_ILi2EEEEEENS4_ILi1EEEEEEEEENS3_IJNS3_IJNS3_IJS8_NS4_ILi32EEEEEENS4_ILi0EEEEEEEEEEENS_10ViewEngineIPN7cutlass10bfloat16_tEEEEEC2ERKSG_RKSL_)
$_ZN7cutlass13device_kernelIN5flash19enable_sm80_to_sm89INS1_16FlashAttnBwdSm80INS1_25CollectiveMainloopBwdSm80ILi2ELi2EN4cute5tupleIJNS5_1CILi128EEES8_NS7_ILi64EEEEEENS_10bfloat16_tEfNS_4arch4Sm80ELb0ELb1ELb1ELb0ELb1ELb0ELb0ELb0ELi2ELi4ELi4ELi4ELb0EEENS1_21CollectiveEpilogueBwdISA_SB_SD_Li256ELb0ELb0ELi2EEENS1_19SingleTileSchedulerILb0ELb0ELb0ELi128EEEEEEEEEvNT_6ParamsE$_ZN4cute3eso3ESOILb1ELb0EJNS_6LayoutINS_5tupleIJNS3_IJNS3_IJNS_1CILi4EEENS4_ILi2EEEEEENS4_ILi1EEEEEEEEENS3_IJNS3_IJNS3_IJS8_NS4_ILi32EEEEEENS4_ILi0EEEEEEEEEEENS_10ViewEngineIPN7cutlass10bfloat16_tEEEEEC2ERKSG_RKSL_:
[----:B------:R-:W-:Y:S01]  /*9920*/  IADD3 R2, R69, -c[0x0][0x20], RZ ;  /* 0x8000080045027a10 */ /* 0x000fe20007ffe0ff */
[----:B------:R-:W-:Y:S01]  /*9930*/  IMAD.MOV.U32 R9, RZ, RZ, R3 ;  /* 0x000000ffff097224 */ /* 0x000fe200078e0003 */
[----:B------:R-:W-:-:S04]  /*9940*/  MOV R5, 0x0 ;  /* 0x0000000000057802 */ /* 0x000fc80000000f00 */
[----:B------:R1:W-:Y:S01]  /*9950*/  STL.64 [R2], R8 ;  /* 0x0000000802007387 */ /* 0x0003e20000100a00 */
[----:B------:R-:W-:Y:S05]  /*9960*/  RET.REL.NODEC R4 `(_ZN7cutlass13device_kernelIN5flash19enable_sm80_to_sm89INS1_16FlashAttnBwdSm80INS1_25CollectiveMainloopBwdSm80ILi2ELi2EN4cute5tupleIJNS5_1CILi128EEES8_NS7_ILi64EEEEEENS_10bfloat16_tEfNS_4arch4Sm80ELb0ELb1ELb1ELb0ELb1ELb0ELb0ELb0ELi2ELi4ELi4ELi4ELb0EEENS1_21CollectiveEpilogueBwdISA_SB_SD_Li256ELb0ELb0ELi2EEENS1_19SingleTileSchedulerILb0ELb0ELb0ELi128EEEEEEEEEvNT_6ParamsE) ;  /* 0xffff669004007950 */ /* 0x000fea0003c3ffff */
        .type           $_ZN7cutlass13device_kernelIN5flash19enable_sm80_to_sm89INS1_16FlashAttnBwdSm80INS1_25CollectiveMainloopBwdSm80ILi2ELi2EN4cute5tupleIJNS5_1CILi128EEES8_NS7_ILi64EEEEEENS_10bfloat16_tEfNS_4arch4Sm80ELb0ELb1ELb1ELb0ELb1ELb0ELb0ELb0ELi2ELi4ELi4ELi4ELb0EEENS1_21CollectiveEpilogueBwdISA_SB_SD_Li256ELb0ELb0ELi2EEENS1_19SingleTileSchedulerILb0ELb0ELb0ELi128EEEEEEEEEvNT_6ParamsE$_ZN4cute3eso3ESOILb1ELb0EJNS_6LayoutINS_5tupleIJNS3_IJNS3_IJNS_1CILi4EEENS4_ILi2EEEEEENS4_ILi1EEEEEEEEENS3_IJNS3_IJNS3_IJS8_NS4_ILi32EEEEEENS4_ILi0EEEEEEEEEEEiEEC2ERKSG_RKi,@function
        .size           $_ZN7cutlass13device_kernelIN5flash19enable_sm80_to_sm89INS1_16FlashAttnBwdSm80INS1_25CollectiveMainloopBwdSm80ILi2ELi2EN4cute5tupleIJNS5_1CILi128EEES8_NS7_ILi64EEEEEENS_10bfloat16_tEfNS_4arch4Sm80ELb0ELb1ELb1ELb0ELb1ELb0ELb0ELb0ELi2ELi4ELi4ELi4ELb0EEENS1_21CollectiveEpilogueBwdISA_SB_SD_Li256ELb0ELb0ELi2EEENS1_19SingleTileSchedulerILb0ELb0ELb0ELi128EEEEEEEEEvNT_6ParamsE$_ZN4cute3eso3ESOILb1ELb0EJNS_6LayoutINS_5tupleIJNS3_IJNS3_IJNS_1CILi4EEENS4_ILi2EEEEEENS4_ILi1EEEEEEEEENS3_IJNS3_IJNS3_IJS8_NS4_ILi32EEEEEENS4_ILi0EEEEEEEEEEEiEEC2ERKSG_RKi,($_ZN7cutlass13device_kernelIN5flash19enable_sm80_to_sm89INS1_16FlashAttnBwdSm80INS1_25CollectiveMainloopBwdSm80ILi2ELi2EN4cute5tupleIJNS5_1CILi128EEES8_NS7_ILi64EEEEEENS_10bfloat16_tEfNS_4arch4Sm80ELb0ELb1ELb1ELb0ELb1ELb0ELb0ELb0ELi2ELi4ELi4ELi4ELb0EEENS1_21CollectiveEpilogueBwdISA_SB_SD_Li256ELb0ELb0ELi2EEENS1_19SingleTileSchedulerILb0ELb0ELb0ELi128EEEEEEEEEvNT_6ParamsE$_ZN4cute3eso3ESOILb1ELb0EJNS_6LayoutINS_5tupleIJNS3_IJNS3_IJNS_1CILi4EEENS4_ILi2EEEEEENS4_ILi1EEEEEENS3_IJS6_EEEEEENS3_IJNS3_IJNS3_IJS8_NS4_ILi32EEEEEENS4_ILi0EEEEEENS3_IJNS4_ILi64EEEEEEEEEEENS_10ViewEngineIPN7cutlass10bfloat16_tEEEEEC2ERKSJ_RKSO_ - $_ZN7cutlass13device_kernelIN5flash19enable_sm80_to_sm89INS1_16FlashAttnBwdSm80INS1_25CollectiveMainloopBwdSm80ILi2ELi2EN4cute5tupleIJNS5_1CILi128EEES8_NS7_ILi64EEEEEENS_10bfloat16_tEfNS_4arch4Sm80ELb0ELb1ELb1ELb0ELb1ELb0ELb0ELb0ELi2ELi4ELi4ELi4ELb0EEENS1_21CollectiveEpilogueBwdISA_SB_SD_Li256ELb0ELb0ELi2EEENS1_19SingleTileSchedulerILb0ELb0ELb0ELi128EEEEEEEEEvNT_6ParamsE$_ZN4cute3eso3ESOILb1ELb0EJNS_6LayoutINS_5tupleIJNS3_IJNS3_IJNS_1CILi4EEENS4_ILi2EEEEEENS4_ILi1EEEEEEEEENS3_IJNS3_IJNS3_IJS8_NS4_ILi32EEEEEENS4_ILi0EEEEEEEEEEEiEEC2ERKSG_RKi)
$_ZN7cutlass13device_kernelIN5flash19enable_sm80_to_sm89INS1_16FlashAttnBwdSm80INS1_25CollectiveMainloopBwdSm80ILi2ELi2EN4cute5tupleIJNS5_1CILi128EEES8_NS7_ILi64EEEEEENS_10bfloat16_tEfNS_4arch4Sm80ELb0ELb1ELb1ELb0ELb1ELb0ELb0ELb0ELi2ELi4ELi4ELi4ELb0EEENS1_21CollectiveEpilogueBwdISA_SB_SD_Li256ELb0ELb0ELi2EEENS1_19SingleTileSchedulerILb0ELb0ELb0ELi128EEEEEEEEEvNT_6ParamsE$_ZN4cute3eso3ESOILb1ELb0EJNS_6LayoutINS_5tupleIJNS3_IJNS3_IJNS_1CILi4EEENS4_ILi2EEEEEENS4_ILi1EEEEEEEEENS3_IJNS3_IJNS3_IJS8_NS4_ILi32EEEEEENS4_ILi0EEEEEEEEEEEiEEC2ERKSG_RKi:
[----:B------:R-:W-:Y:S02]  /*9970*/  IADD3 R2, R69, -c[0x0][0x20], RZ ;  /* 0x8000080045027a10 */ /* 0x000fe40007ffe0ff */
[----:B------:R-:W-:-:S03]  /*9980*/  MOV R5, 0x0 ;  /* 0x0000000000057802 */ /* 0x000fc60000000f00 */
[----:B------:R1:W-:Y:S01]  /*9990*/  STL [R2], R3 ;  /* 0x0000000302007387 */ /* 0x0003e20000100800 */
[----:B------:R-:W-:Y:S05]  /*99a0*/  RET.REL.NODEC R4 `(_ZN7cutlass13device_kernelIN5flash19enable_sm80_to_sm89INS1_16FlashAttnBwdSm80INS1_25CollectiveMainloopBwdSm80ILi2ELi2EN4cute5tupleIJNS5_1CILi128EEES8_NS7_ILi64EEEEEENS_10bfloat16_tEfNS_4arch4Sm80ELb0ELb1ELb1ELb0ELb1ELb0ELb0ELb0ELi2ELi4ELi4ELi4ELb0EEENS1_21CollectiveEpilogueBwdISA_SB_SD_Li256ELb0ELb0ELi2EEENS1_19SingleTileSchedulerILb0ELb0ELb0ELi128EEEEEEEEEvNT_6ParamsE) ;  /* 0xffff665004007950 */ /* 0x000fea0003c3ffff */
        .type           $_ZN7cutlass13device_kernelIN5flash19enable_sm80_to_sm89INS1_16FlashAttnBwdSm80INS1_25CollectiveMainloopBwdSm80ILi2ELi2EN4cute5tupleIJNS5_1CILi128EEES8_NS7_ILi64EEEEEENS_10bfloat16_tEfNS_4arch4Sm80ELb0ELb1ELb1ELb0ELb1ELb0ELb0ELb0ELi2ELi4ELi4ELi4ELb0EEENS1_21CollectiveEpilogueBwdISA_SB_SD_Li256ELb0ELb0ELi2EEENS1_19SingleTileSchedulerILb0ELb0ELb0ELi128EEEEEEEEEvNT_6ParamsE$_ZN4cute3eso3ESOILb1ELb0EJNS_6LayoutINS_5tupleIJNS3_IJNS3_IJNS_1CILi4EEENS4_ILi2EEEEEENS4_ILi1EEEEEENS3_IJS6_EEEEEENS3_IJNS3_IJNS3_IJS8_NS4_ILi32EEEEEENS4_ILi0EEEEEENS3_IJNS4_ILi64EEEEEEEEEEENS_10ViewEngineIPN7cutlass10bfloat16_tEEEEEC2ERKSJ_RKSO_,@function
        .size           $_ZN7cutlass13device_kernelIN5flash19enable_sm80_to_sm89INS1_16FlashAttnBwdSm80INS1_25CollectiveMainloopBwdSm80ILi2ELi2EN4cute5tupleIJNS5_1CILi128EEES8_NS7_ILi64EEEEEENS_10bfloat16_tEfNS_4arch4Sm80ELb0ELb1ELb1ELb0ELb1ELb0ELb0ELb0ELi2ELi4ELi4ELi4ELb0EEENS1_21CollectiveEpilogueBwdISA_SB_SD_Li256ELb0ELb0ELi2EEENS1_19SingleTileSchedulerILb0ELb0ELb0ELi128EEEEEEEEEvNT_6ParamsE$_ZN4cute3eso3ESOILb1ELb0EJNS_6LayoutINS_5tupleIJNS3_IJNS3_IJNS_1CILi4EEENS4_ILi2EEEEEENS4_ILi1EEEEEENS3_IJS6_EEEEEENS3_IJNS3_IJNS3_IJS8_NS4_ILi32EEEEEENS4_ILi0EEEEEENS3_IJNS4_ILi64EEEEEEEEEEENS_10ViewEngineIPN7cutlass10bfloat16_tEEEEEC2ERKSJ_RKSO_,($_ZN7cutlass13device_kernelIN5flash19enable_sm80_to_sm89INS1_16FlashAttnBwdSm80INS1_25CollectiveMainloopBwdSm80ILi2ELi2EN4cute5tupleIJNS5_1CILi128EEES8_NS7_ILi64EEEEEENS_10bfloat16_tEfNS_4arch4Sm80ELb0ELb1ELb1ELb0ELb1ELb0ELb0ELb0ELi2ELi4ELi4ELi4ELb0EEENS1_21CollectiveEpilogueBwdISA_SB_SD_Li256ELb0ELb0ELi2EEENS1_19SingleTileSchedulerILb0ELb0ELb0ELi128EEEEEEEEEvNT_6ParamsE$_ZN4cute3eso3ESOILb1ELb0EJNS_6LayoutINS_5tupleIJNS3_IJNS3_IJNS_1CILi4EEENS4_ILi2EEEEEENS4_ILi1EEEEEES6_EEENS3_IJNS3_IJNS3_IJS8_NS4_ILi32EEEEEENS4_ILi0EEEEEENS4_ILi64EEEEEEEENS_10ViewEngineIPN7cutlass10bfloat16_tEEEEEC2ERKSH_RKSM_ - $_ZN7cutlass13device_kernelIN5flash19enable_sm80_to_sm89INS1_16FlashAttnBwdSm80INS1_25CollectiveMainloopBwdSm80ILi2ELi2EN4cute5tupleIJNS5_1CILi128EEES8_NS7_ILi64EEEEEENS_10bfloat16_tEfNS_4arch4Sm80ELb0ELb1ELb1ELb0ELb1ELb0ELb0ELb0ELi2ELi4ELi4ELi4ELb0EEENS1_21CollectiveEpilogueBwdISA_SB_SD_Li256ELb0ELb0ELi2EEENS1_19SingleTileSchedulerILb0ELb0ELb0ELi128EEEEEEEEEvNT_6ParamsE$_ZN4cute3eso3ESOILb1ELb0EJNS_6LayoutINS_5tupleIJNS3_IJNS3_IJNS_1CILi4EEENS4_ILi2EEEEEENS4_ILi1EEEEEENS3_IJS6_EEEEEENS3_IJNS3_IJNS3_IJS8_NS4_ILi32EEEEEENS4_ILi0EEEEEENS3_IJNS4_ILi64EEEEEEEEEEENS_10ViewEngineIPN7cutlass10bfloat16_tEEEEEC2ERKSJ_RKSO_)
$_ZN7cutlass13device_kernelIN5flash19enable_sm80_to_sm89INS1_16FlashAttnBwdSm80INS1_25CollectiveMainloopBwdSm80ILi2ELi2EN4cute5tupleIJNS5_1CILi128EEES8_NS7_ILi64EEEEEENS_10bfloat16_tEfNS_4arch4Sm80ELb0ELb1ELb1ELb0ELb1ELb0ELb0ELb0ELi2ELi4ELi4ELi4ELb0EEENS1_21CollectiveEpilogueBwdISA_SB_SD_Li256ELb0ELb0ELi2EEENS1_19SingleTileSchedulerILb0ELb0ELb0ELi128EEEEEEEEEvNT_6ParamsE$_ZN4cute3eso3ESOILb1ELb0EJNS_6LayoutINS_5tupleIJNS3_IJNS3_IJNS_1CILi4EEENS4_ILi2EEEEEENS4_ILi1EEEEEENS3_IJS6_EEEEEENS3_IJNS3_IJNS3_IJS8_NS4_ILi32EEEEEENS4_ILi0EEEEEENS3_IJNS4_ILi64EEEEEEEEEEENS_10ViewEngineIPN7cutlass10bfloat16_tEEEEEC2ERKSJ_RKSO_:
[----:B------:R-:W-:Y:S02]  /*99b0*/  IADD3 R2, R69, -c[0x0][0x20], RZ ;  /* 0x8000080045027a10 */ /* 0x000fe40007ffe0ff */
[----:B------:R-:W-:-:S03]  /*99c0*/  MOV R7, 0x0 ;  /* 0x0000000000077802 */ /* 0x000fc60000000f00 */
[----:B------:R1:W-:Y:S01]  /*99d0*/  STL.64 [R2], R4 ;  /* 0x0000000402007387 */ /* 0x0003e20000100a00 */
[----:B------:R-:W-:Y:S05]  /*99e0*/  RET.REL.NODEC R6 `(_ZN7cutlass13device_kernelIN5flash19enable_sm80_to_sm89INS1_16FlashAttnBwdSm80INS1_25CollectiveMainloopBwdSm80ILi2ELi2EN4cute5tupleIJNS5_1CILi128EEES8_NS7_ILi64EEEEEENS_10bfloat16_tEfNS_4arch4Sm80ELb0ELb1ELb1ELb0ELb1ELb0ELb0ELb0ELi2ELi4ELi4ELi4ELb0EEENS1_21CollectiveEpilogueBwdISA_SB_SD_Li256ELb0ELb0ELi2EEENS1_19SingleTileSchedulerILb0ELb0ELb0ELi128EEEEEEEEEvNT_6ParamsE) ;  /* 0xffff661006007950 */ /* 0x000fea0003c3ffff */
        .type           $_ZN7cutlass13device_kernelIN5flash19enable_sm80_to_sm89INS1_16FlashAttnBwdSm80INS1_25CollectiveMainloopBwdSm80ILi2ELi2EN4cute5tupleIJNS5_1CILi128EEES8_NS7_ILi64EEEEEENS_10bfloat16_tEfNS_4arch4Sm80ELb0ELb1ELb1ELb0ELb1ELb0ELb0ELb0ELi2ELi4ELi4ELi4ELb0EEENS1_21CollectiveEpilogueBwdISA_SB_SD_Li256ELb0ELb0ELi2EEENS1_19SingleTileSchedulerILb0ELb0ELb0ELi128EEEEEEEEEvNT_6ParamsE$_ZN4cute3eso3ESOILb1ELb0EJNS_6LayoutINS_5tupleIJNS3_IJNS3_IJNS_1CILi4EEENS4_ILi2EEEEEENS4_ILi1EEEEEES6_EEENS3_IJNS3_IJNS3_IJS8_NS4_ILi32EEEEEENS4_ILi0EEEEEENS4_ILi64EEEEEEEENS_10ViewEngineIPN7cutlass10bfloat16_tEEEEEC2ERKSH_RKSM_,@function
        .size           $_ZN7cutlass13device_kernelIN5flash19enable_sm80_to_sm89INS1_16FlashAttnBwdSm80INS1_25CollectiveMainloopBwdSm80ILi2ELi2EN4cute5tupleIJNS5_1CILi128EEES8_NS7_ILi64EEEEEENS_10bfloat16_tEfNS_4arch4Sm80ELb0ELb1ELb1ELb0ELb1ELb0ELb0ELb0ELi2ELi4ELi4ELi4ELb0EEENS1_21CollectiveEpilogueBwdISA_SB_SD_Li256ELb0ELb0ELi2EEENS1_19SingleTileSchedulerILb0ELb0ELb0ELi128EEEEEEEEEvNT_6ParamsE$_ZN4cute3eso3ESOILb1ELb0EJNS_6LayoutINS_5tupleIJNS3_IJNS3_IJNS_1CILi4EEENS4_ILi2EEEEEENS4_ILi1EEEEEES6_EEENS3_IJNS3_IJNS3_IJS8_NS4_ILi32EEEEEENS4_ILi0EEEEEENS4_ILi64EEEEEEEENS_10ViewEngineIPN7cutlass10bfloat16_tEEEEEC2ERKSH_RKSM_,($_ZN7cutlass13device_kernelIN5flash19enable_sm80_to_sm89INS1_16FlashAttnBwdSm80INS1_25CollectiveMainloopBwdSm80ILi2ELi2EN4cute5tupleIJNS5_1CILi128EEES8_NS7_ILi64EEEEEENS_10bfloat16_tEfNS_4arch4Sm80ELb0ELb1ELb1ELb0ELb1ELb0ELb0ELb0ELi2ELi4ELi4ELi4ELb0EEENS1_21CollectiveEpilogueBwdISA_SB_SD_Li256ELb0ELb0ELi2EEENS1_19SingleTileSchedulerILb0ELb0ELb0ELi128EEEEEEEEEvNT_6ParamsE$_ZN4cute3eso3ESOILb1ELb0EJNS_6LayoutINS_5tupleIJNS3_IJNS3_IJNS_1CILi4EEENS4_ILi2EEEEEENS4_ILi1EEEEEES6_EEENS3_IJNS3_IJNS3_IJS8_NS4_ILi32EEEEEENS4_ILi0EEEEEENS4_ILi64EEEEEEEEiEEC2ERKSH_RKi - $_ZN7cutlass13device_kernelIN5flash19enable_sm80_to_sm89INS1_16FlashAttnBwdSm80INS1_25CollectiveMainloopBwdSm80ILi2ELi2EN4cute5tupleIJNS5_1CILi128EEES8_NS7_ILi64EEEEEENS_10bfloat16_tEfNS_4arch4Sm80ELb0ELb1ELb1ELb0ELb1ELb0ELb0ELb0ELi2ELi4ELi4ELi4ELb0EEENS1_21CollectiveEpilogueBwdISA_SB_SD_Li256ELb0ELb0ELi2EEENS1_19SingleTileSchedulerILb0ELb0ELb0ELi128EEEEEEEEEvNT_6ParamsE$_ZN4cute3eso3ESOILb1ELb0EJNS_6LayoutINS_5tupleIJNS3_IJNS3_IJNS_1CILi4EEENS4_ILi2EEEEEENS4_ILi1EEEEEES6_EEENS3_IJNS3_IJNS3_IJS8_NS4_ILi32EEEEEENS4_ILi0EEEEEENS4_ILi64EEEEEEEENS_10ViewEngineIPN7cutlass10bfloat16_tEEEEEC2ERKSH_RKSM_)
$_ZN7cutlass13device_kernelIN5flash19enable_sm80_to_sm89INS1_16FlashAttnBwdSm80INS1_25CollectiveMainloopBwdSm80ILi2ELi2EN4cute5tupleIJNS5_1CILi128EEES8_NS7_ILi64EEEEEENS_10bfloat16_tEfNS_4arch4Sm80ELb0ELb1ELb1ELb0ELb1ELb0ELb0ELb0ELi2ELi4ELi4ELi4ELb0EEENS1_21CollectiveEpilogueBwdISA_SB_SD_Li256ELb0ELb0ELi2EEENS1_19SingleTileSchedulerILb0ELb0ELb0ELi128EEEEEEEEEvNT_6ParamsE$_ZN4cute3eso3ESOILb1ELb0EJNS_6LayoutINS_5tupleIJNS3_IJNS3_IJNS_1CILi4EEENS4_ILi2EEEEEENS4_ILi1EEEEEES6_EEENS3_IJNS3_IJNS3_IJS8_NS4_ILi32EEEEEENS4_ILi0EEEEEENS4_ILi64EEEEEEEENS_10ViewEngineIPN7cutlass10bfloat16_tEEEEEC2ERKSH_RKSM_:
[----:B------:R-:W-:Y:S02]  /*99f0*/  IADD3 R2, R69, -c[0x0][0x20], RZ ;  /* 0x8000080045027a10 */ /* 0x000fe40007ffe0ff */
[----:B------:R-:W-:-:S03]  /*9a00*/  MOV R7, 0x0 ;  /* 0x0000000000077802 */ /* 0x000fc60000000f00 */
[----:B------:R1:W-:Y:S01]  /*9a10*/  STL.64 [R2], R8 ;  /* 0x0000000802007387 */ /* 0x0003e20000100a00 */
[----:B------:R-:W-:Y:S05]  /*9a20*/  RET.REL.NODEC R6 `(_ZN7cutlass13device_kernelIN5flash19enable_sm80_to_sm89INS1_16FlashAttnBwdSm80INS1_25CollectiveMainloopBwdSm80ILi2ELi2EN4cute5tupleIJNS5_1CILi128EEES8_NS7_ILi64EEEEEENS_10bfloat16_tEfNS_4arch4Sm80ELb0ELb1ELb1ELb0ELb1ELb0ELb0ELb0ELi2ELi4ELi4ELi4ELb0EEENS1_21CollectiveEpilogueBwdISA_SB_SD_Li256ELb0ELb0ELi2EEENS1_19SingleTileSchedulerILb0ELb0ELb0ELi128EEEEEEEEEvNT_6ParamsE) ;  /* 0xffff65d006007950 */ /* 0x000fea0003c3ffff */
        .type           $_ZN7cutlass13device_kernelIN5flash19enable_sm80_to_sm89INS1_16FlashAttnBwdSm80INS1_25CollectiveMainloopBwdSm80ILi2ELi2EN4cute5tupleIJNS5_1CILi128EEES8_NS7_ILi64EEEEEENS_10bfloat16_tEfNS_4arch4Sm80ELb0ELb1ELb1ELb0ELb1ELb0ELb0ELb0ELi2ELi4ELi4ELi4ELb0EEENS1_21CollectiveEpilogueBwdISA_SB_SD_Li256ELb0ELb0ELi2EEENS1_19SingleTileSchedulerILb0ELb0ELb0ELi128EEEEEEEEEvNT_6ParamsE$_ZN4cute3eso3ESOILb1ELb0EJNS_6LayoutINS_5tupleIJNS3_IJNS3_IJNS_1CILi4EEENS4_ILi2EEEEEENS4_ILi1EEEEEES6_EEENS3_IJNS3_IJNS3_IJS8_NS4_ILi32EEEEEENS4_ILi0EEEEEENS4_ILi64EEEEEEEEiEEC2ERKSH_RKi,@function
        .size           $_ZN7cutlass13device_kernelIN5flash19enable_sm80_to_sm89INS1_16FlashAttnBwdSm80INS1_25CollectiveMainloopBwdSm80ILi2ELi2EN4cute5tupleIJNS5_1CILi128EEES8_NS7_ILi64EEEEEENS_10bfloat16_tEfNS_4arch4Sm80ELb0ELb1ELb1ELb0ELb1ELb0ELb0ELb0ELi2ELi4ELi4ELi4ELb0EEENS1_21CollectiveEpilogueBwdISA_SB_SD_Li256ELb0ELb0ELi2EEENS1_19SingleTileSchedulerILb0ELb0ELb0ELi128EEEEEEEEEvNT_6ParamsE$_ZN4cute3eso3ESOILb1ELb0EJNS_6LayoutINS_5tupleIJNS3_IJNS3_IJNS_1CILi4EEENS4_ILi2EEEEEENS4_ILi1EEEEEES6_EEENS3_IJNS3_IJNS3_IJS8_NS4_ILi32EEEEEENS4_ILi0EEEEEENS4_ILi64EEEEEEEEiEEC2ERKSH_RKi,($_ZN7cutlass13device_kernelIN5flash19enable_sm80_to_sm89INS1_16FlashAttnBwdSm80INS1_25CollectiveMainloopBwdSm80ILi2ELi2EN4cute5tupleIJNS5_1CILi128EEES8_NS7_ILi64EEEEEENS_10bfloat16_tEfNS_4arch4Sm80ELb0ELb1ELb1ELb0ELb1ELb0ELb0ELb0ELi2ELi4ELi4ELi4ELb0EEENS1_21CollectiveEpilogueBwdISA_SB_SD_Li256ELb0ELb0ELi2EEENS1_19SingleTileSchedulerILb0ELb0ELb0ELi128EEEEEEEEEvNT_6ParamsE$_ZN4cute3eso3ESOILb1ELb0EJNS_6LayoutINS_5tupleIJNS3_IJNS3_IJNS_1CILi4EEENS4_ILi2EEEEEENS4_ILi1EEEEEES6_NS4_ILi8EEEEEENS3_IJNS3_IJNS3_IJS8_NS4_ILi32EEEEEENS4_ILi0EEEEEENS4_ILi64EEES5_EEEEENS_10ViewEngineIPN7cutlass10bfloat16_tEEEEEC2ERKSI_RKSN_ - $_ZN7cutlass13device_kernelIN5flash19enable_sm80_to_sm89INS1_16FlashAttnBwdSm80INS1_25CollectiveMainloopBwdSm80ILi2ELi2EN4cute5tupleIJNS5_1CILi128EEES8_NS7_ILi64EEEEEENS_10bfloat16_tEfNS_4arch4Sm80ELb0ELb1ELb1ELb0ELb1ELb0ELb0ELb0ELi2ELi4ELi4ELi4ELb0EEENS1_21CollectiveEpilogueBwdISA_SB_SD_Li256ELb0ELb0ELi2EEENS1_19SingleTileSchedulerILb0ELb0ELb0ELi128EEEEEEEEEvNT_6ParamsE$_ZN4cute3eso3ESOILb1ELb0EJNS_6LayoutINS_5tupleIJNS3_IJNS3_IJNS_1CILi4EEENS4_ILi2EEEEEENS4_ILi1EEEEEES6_EEENS3_IJNS3_IJNS3_IJS8_NS4_ILi32EEEEEENS4_ILi0EEEEEENS4_ILi64EEEEEEEEiEEC2ERKSH_RKi)
$_ZN7cutlass13device_kernelIN5flash19enable_sm80_to_sm89INS1_16FlashAttnBwdSm80INS1_25CollectiveMainloopBwdSm80ILi2ELi2EN4cute5tupleIJNS5_1CILi128EEES8_NS7_ILi64EEEEEENS_10bfloat16_tEfNS_4arch4Sm80ELb0ELb1ELb1ELb0ELb1ELb0ELb0ELb0ELi2ELi4ELi4ELi4ELb0EEENS1_21CollectiveEpilogueBwdISA_SB_SD_Li256ELb0ELb0ELi2EEENS1_19SingleTileSchedulerILb0ELb0ELb0ELi128EEEEEEEEEvNT_6ParamsE$_ZN4cute3eso3ESOILb1ELb0EJNS_6LayoutINS_5tupleIJNS3_IJNS3_IJNS_1CILi4EEENS4_ILi2EEEEEENS4_ILi1EEEEEES6_EEENS3_IJNS3_IJNS3_IJS8_NS4_ILi32EEEEEENS4_ILi0EEEEEENS4_ILi64EEEEEEEEiEEC2ERKSH_RKi:
[----:B------:R-:W-:Y:S02]  /*9a30*/  IADD3 R2, R60, -c[0x0][0x20], RZ ;  /* 0x800008003c027a10 */ /* 0x000fe40007ffe0ff */
[----:B------:R-:W-:-:S03]  /*9a40*/  MOV R5, 0x0 ;  /* 0x0000000000057802 */ /* 0x000fc60000000f00 */
[----:B------:R1:W-:Y:S01]  /*9a50*/  STL [R2], R3 ;  /* 0x0000000302007387 */ /* 0x0003e20000100800 */
[----:B------:R-:W-:Y:S05]  /*9a60*/  RET.REL.NODEC R4 `(_ZN7cutlass13device_kernelIN5flash19enable_sm80_to_sm89INS1_16FlashAttnBwdSm80INS1_25CollectiveMainloopBwdSm80ILi2ELi2EN4cute5tupleIJNS5_1CILi128EEES8_NS7_ILi64EEEEEENS_10bfloat16_tEfNS_4arch4Sm80ELb0ELb1ELb1ELb0ELb1ELb0ELb0ELb0ELi2ELi4ELi4ELi4ELb0EEENS1_21CollectiveEpilogueBwdISA_SB_SD_Li256ELb0ELb0ELi2EEENS1_19SingleTileSchedulerILb0ELb0ELb0ELi128EEEEEEEEEvNT_6ParamsE) ;  /* 0xffff659004007950 */ /* 0x000fea0003c3ffff */
        .type           $_ZN7cutlass13device_kernelIN5flash19enable_sm80_to_sm89INS1_16FlashAttnBwdSm80INS1_25CollectiveMainloopBwdSm80ILi2ELi2EN4cute5tupleIJNS5_1CILi128EEES8_NS7_ILi64EEEEEENS_10bfloat16_tEfNS_4arch4Sm80ELb0ELb1ELb1ELb0ELb1ELb0ELb0ELb0ELi2ELi4ELi4ELi4ELb0EEENS1_21CollectiveEpilogueBwdISA_SB_SD_Li256ELb0ELb0ELi2EEENS1_19SingleTileSchedulerILb0ELb0ELb0ELi128EEEEEEEEEvNT_6ParamsE$_ZN4cute3eso3ESOILb1ELb0EJNS_6LayoutINS_5tupleIJNS3_IJNS3_IJNS_1CILi4EEENS4_ILi2EEEEEENS4_ILi1EEEEEES6_NS4_ILi8EEEEEENS3_IJNS3_IJNS3_IJS8_NS4_ILi32EEEEEENS4_ILi0EEEEEENS4_ILi64EEES5_EEEEENS_10ViewEngineIPN7cutlass10bfloat16_tEEEEEC2ERKSI_RKSN_,@function
        .size           $_ZN7cutlass13device_kernelIN5flash19enable_sm80_to_sm89INS1_16FlashAttnBwdSm80INS1_25CollectiveMainloopBwdSm80ILi2ELi2EN4cute5tupleIJNS5_1CILi128EEES8_NS7_ILi64EEEEEENS_10bfloat16_tEfNS_4arch4Sm80ELb0ELb1ELb1ELb0ELb1ELb0ELb0ELb0ELi2ELi4ELi4ELi4ELb0EEENS1_21CollectiveEpilogueBwdISA_SB_SD_Li256ELb0ELb0ELi2EEENS1_19SingleTileSchedulerILb0ELb0ELb0ELi128EEEEEEEEEvNT_6ParamsE$_ZN4cute3eso3ESOILb1ELb0EJNS_6LayoutINS_5tupleIJNS3_IJNS3_IJNS_1CILi4EEENS4_ILi2EEEEEENS4_ILi1EEEEEES6_NS4_ILi8EEEEEENS3_IJNS3_IJNS3_IJS8_NS4_ILi32EEEEEENS4_ILi0EEEEEENS4_ILi64EEES5_EEEEENS_10ViewEngineIPN7cutlass10bfloat16_tEEEEEC2ERKSI_RKSN_,($_ZN7cutlass13device_kernelIN5flash19enable_sm80_to_sm89INS1_16FlashAttnBwdSm80INS1_25CollectiveMainloopBwdSm80ILi2ELi2EN4cute5tupleIJNS5_1CILi128EEES8_NS7_ILi64EEEEEENS_10bfloat16_tEfNS_4arch4Sm80ELb0ELb1ELb1ELb0ELb1ELb0ELb0ELb0ELi2ELi4ELi4ELi4ELb0EEENS1_21CollectiveEpilogueBwdISA_SB_SD_Li256ELb0ELb0ELi2EEENS1_19SingleTileSchedulerILb0ELb0ELb0ELi128EEEEEEEEEvNT_6ParamsE$_ZN4cute3eso3ESOILb1ELb0EJNS_6LayoutINS_5tupleIJNS3_IJNS3_IJNS_1CILi4EEENS4_ILi8EEEEEENS3_IJS5_NS4_ILi2EEEEEEEEENS3_IJNS3_IJS8_S8_EEENS3_IJS8_S6_EEEEEEEEENS3_IJNS3_IJNS3_IJNS_11ScaledBasisIS8_JLi1EEEENSF_INS4_ILi1EEEJLi0EEEEEEENS3_IJNSF_INS4_ILi16EEEJLi0EEEENSF_IS6_JLi1EEEEEEEEEENS3_IJNS3_IJNSF_ISH_JLi1EEEENSF_IS6_JLi0EEEEEEENS3_IJNSF_INS4_ILi64EEEJLi0EEEENSF_ISK_JLi1EEEEEEEEEEEEEEENS_10ViewEngineINS_23ArithmeticTupleIteratorINS_15ArithmeticTupleIJNS4_ILi0EEES12_EEEEEEEEEC2ERKSY_RKS15_ - $_ZN7cutlass13device_kernelIN5flash19enable_sm80_to_sm89INS1_16FlashAttnBwdSm80INS1_25CollectiveMainloopBwdSm80ILi2ELi2EN4cute5tupleIJNS5_1CILi128EEES8_NS7_ILi64EEEEEENS_10bfloat16_tEfNS_4arch4Sm80ELb0ELb1ELb1ELb0ELb1ELb0ELb0ELb0ELi2ELi4ELi4ELi4ELb0EEENS1_21CollectiveEpilogueBwdISA_SB_SD_Li256ELb0ELb0ELi2EEENS1_19SingleTileSchedulerILb0ELb0ELb0ELi128EEEEEEEEEvNT_6ParamsE$_ZN4cute3eso3ESOILb1ELb0EJNS_6LayoutINS_5tupleIJNS3_IJNS3_IJNS_1CILi4EEENS4_ILi2EEEEEENS4_ILi1EEEEEES6_NS4_ILi8EEEEEENS3_IJNS3_IJNS3_IJS8_NS4_ILi32EEEEEENS4_ILi0EEEEEENS4_ILi64EEES5_EEEEENS_10ViewEngineIPN7cutlass10bfloat16_tEEEEEC2ERKSI_RKSN_)
$_ZN7cutlass13device_kernelIN5flash19enable_sm80_to_sm89INS1_16FlashAttnBwdSm80INS1_25CollectiveMainloopBwdSm80ILi2ELi2EN4cute5tupleIJNS5_1CILi128EEES8_NS7_ILi64EEEEEENS_10bfloat16_tEfNS_4arch4Sm80ELb0ELb1ELb1ELb0ELb1ELb0ELb0ELb0ELi2ELi4ELi4ELi4ELb0EEENS1_21CollectiveEpilogueBwdISA_SB_SD_Li256ELb0ELb0ELi2EEENS1_19SingleTileSchedulerILb0ELb0ELb0ELi128EEEEEEEEEvNT_6ParamsE$_ZN4cute3eso3ESOILb1ELb0EJNS_6LayoutINS_5tupleIJNS3_IJNS3_IJNS_1CILi4EEENS4_ILi2EEEEEENS4_ILi1EEEEEES6_NS4_ILi8EEEEEENS3_IJNS3_IJNS3_IJS8_NS4_ILi32EEEEEENS4_ILi0EEEEEENS4_ILi64EEES5_EEEEENS_10ViewEngineIPN7cutlass10bfloat16_tEEEEEC2ERKSI_RKSN_:
[----:B------:R-:W-:Y:S01]  /*9a70*/  IADD3 R2, R69, -c[0x0][0x20], RZ ;  /* 0x8000080045027a10 */ /* 0x000fe20007ffe0ff */
[----:B------:R-:W-:Y:S01]  /*9a80*/  IMAD.MOV.U32 R7, RZ, RZ, R3 ;  /* 0x000000ffff077224 */ /* 0x000fe200078e0003 */
[----:B------:R-:W-:-:S04]  /*9a90*/  MOV R5, 0x0 ;  /* 0x0000000000057802 */ /* 0x000fc80000000f00 */
[----:B------:R1:W-:Y:S01]  /*9aa0*/  STL.64 [R2], R6 ;  /* 0x0000000602007387 */ /* 0x0003e20000100a00 */
[----:B------:R-:W-:Y:S05]  /*9ab0*/  RET.REL.NODEC R4 `(_ZN7cutlass13device_kernelIN5flash19enable_sm80_to_sm89INS1_16FlashAttnBwdSm80INS1_25CollectiveMainloopBwdSm80ILi2ELi2EN4cute5tupleIJNS5_1CILi128EEES8_NS7_ILi64EEEEEENS_10bfloat16_tEfNS_4arch4Sm80ELb0ELb1ELb1ELb0ELb1ELb0ELb0ELb0ELi2ELi4ELi4ELi4ELb0EEENS1_21CollectiveEpilogueBwdISA_SB_SD_Li256ELb0ELb0ELi2EEENS1_19SingleTileSchedulerILb0ELb0ELb0ELi128EEEEEEEEEvNT_6ParamsE) ;  /* 0xffff654004007950 */ /* 0x000fea0003c3ffff */
        .type           $_ZN7cutlass13device_kernelIN5flash19enable_sm80_to_sm89INS1_16FlashAttnBwdSm80INS1_25CollectiveMainloopBwdSm80ILi2ELi2EN4cute5tupleIJNS5_1CILi128EEES8_NS7_ILi64EEEEEENS_10bfloat16_tEfNS_4arch4Sm80ELb0ELb1ELb1ELb0ELb1ELb0ELb0ELb0ELi2ELi4ELi4ELi4ELb0EEENS1_21CollectiveEpilogueBwdISA_SB_SD_Li256ELb0ELb0ELi2EEENS1_19SingleTileSchedulerILb0ELb0ELb0ELi128EEEEEEEEEvNT_6ParamsE$_ZN4cute3eso3ESOILb1ELb0EJNS_6LayoutINS_5tupleIJNS3_IJNS3_IJNS_1CILi4EEENS4_ILi8EEEEEENS3_IJS5_NS4_ILi2EEEEEEEEENS3_IJNS3_IJS8_S8_EEENS3_IJS8_S6_EEEEEEEEENS3_IJNS3_IJNS3_IJNS_11ScaledBasisIS8_JLi1EEEENSF_INS4_ILi1EEEJLi0EEEEEEENS3_IJNSF_INS4_ILi16EEEJLi0EEEENSF_IS6_JLi1EEEEEEEEEENS3_IJNS3_IJNSF_ISH_JLi1EEEENSF_IS6_JLi0EEEEEEENS3_IJNSF_INS4_ILi64EEEJLi0EEEENSF_ISK_JLi1EEEEEEEEEEEEEEENS_10ViewEngineINS_23ArithmeticTupleIteratorINS_15ArithmeticTupleIJNS4_ILi0EEES12_EEEEEEEEEC2ERKSY_RKS15_,@function
        .size           $_ZN7cutlass13device_kernelIN5flash19enable_sm80_to_sm89INS1_16FlashAttnBwdSm80INS1_25CollectiveMainloopBwdSm80ILi2ELi2EN4cute5tupleIJNS5_1CILi128EEES8_NS7_ILi64EEEEEENS_10bfloat16_tEfNS_4arch4Sm80ELb0ELb1ELb1ELb0ELb1ELb0ELb0ELb0ELi2ELi4ELi4ELi4ELb0EEENS1_21CollectiveEpilogueBwdISA_SB_SD_Li256ELb0ELb0ELi2EEENS1_19SingleTileSchedulerILb0ELb0ELb0ELi128EEEEEEEEEvNT_6ParamsE$_ZN4cute3eso3ESOILb1ELb0EJNS_6LayoutINS_5tupleIJNS3_IJNS3_IJNS_1CILi4EEENS4_ILi8EEEEEENS3_IJS5_NS4_ILi2EEEEEEEEENS3_IJNS3_IJS8_S8_EEENS3_IJS8_S6_EEEEEEEEENS3_IJNS3_IJNS3_IJNS_11ScaledBasisIS8_JLi1EEEENSF_INS4_ILi1EEEJLi0EEEEEEENS3_IJNSF_INS4_ILi16EEEJLi0EEEENSF_IS6_JLi1EEEEEEEEEENS3_IJNS3_IJNSF_ISH_JLi1EEEENSF_IS6_JLi0EEEEEEENS3_IJNSF_INS4_ILi64EEEJLi0EEEENSF_ISK_JLi1EEEEEEEEEEEEEEENS_10ViewEngineINS_23ArithmeticTupleIteratorINS_15ArithmeticTupleIJNS4_ILi0EEES12_EEEEEEEEEC2ERKSY_RKS15_,($_ZN7cutlass13device_kernelIN5flash19enable_sm80_to_sm89INS1_16FlashAttnBwdSm80INS1_25CollectiveMainloopBwdSm80ILi2ELi2EN4cute5tupleIJNS5_1CILi128EEES8_NS7_ILi64EEEEEENS_10bfloat16_tEfNS_4arch4Sm80ELb0ELb1ELb1ELb0ELb1ELb0ELb0ELb0ELi2ELi4ELi4ELi4ELb0EEENS1_21CollectiveEpilogueBwdISA_SB_SD_Li256ELb0ELb0ELi2EEENS1_19SingleTileSchedulerILb0ELb0ELb0ELi128EEEEEEEEEvNT_6ParamsE$_ZN4cute3eso3ESOILb1ELb0EJNS_6LayoutINS_5tupleIJNS3_IJNS3_IJNS_1CILi8EEENS4_ILi1EEEEEES6_EEENS3_IJNS3_IJS6_S6_EEENS4_ILi2EEEEEEEEENS3_IJNS3_IJNS3_IJS6_NS4_ILi0EEEEEESD_EEENS3_IJNS3_IJSD_SD_EEENS4_ILi4096EEEEEEEEEEENS_10ViewEngineINS_8smem_ptrIPN7cutlass10bfloat16_tEEEEEEEC2ERKSK_RKSR_ - $_ZN7cutlass13device_kernelIN5flash19enable_sm80_to_sm89INS1_16FlashAttnBwdSm80INS1_25CollectiveMainloopBwdSm80ILi2ELi2EN4cute5tupleIJNS5_1CILi128EEES8_NS7_ILi64EEEEEENS_10bfloat16_tEfNS_4arch4Sm80ELb0ELb1ELb1ELb0ELb1ELb0ELb0ELb0ELi2ELi4ELi4ELi4ELb0EEENS1_21CollectiveEpilogueBwdISA_SB_SD_Li256ELb0ELb0ELi2EEENS1_19SingleTileSchedulerILb0ELb0ELb0ELi128EEEEEEEEEvNT_6ParamsE$_ZN4cute3eso3ESOILb1ELb0EJNS_6LayoutINS_5tupleIJNS3_IJNS3_IJNS_1CILi4EEENS4_ILi8EEEEEENS3_IJS5_NS4_ILi2EEEEEEEEENS3_IJNS3_IJS8_S8_EEENS3_IJS8_S6_EEEEEEEEENS3_IJNS3_IJNS3_IJNS_11ScaledBasisIS8_JLi1EEEENSF_INS4_ILi1EEEJLi0EEEEEEENS3_IJNSF_INS4_ILi16EEEJLi0EEEENSF_IS6_JLi1EEEEEEEEEENS3_IJNS3_IJNSF_ISH_JLi1EEEENSF_IS6_JLi0EEEEEEENS3_IJNSF_INS4_ILi64EEEJLi0EEEENSF_ISK_JLi1EEEEEEEEEEEEEEENS_10ViewEngineINS_23ArithmeticTupleIteratorINS_15ArithmeticTupleIJNS4_ILi0EEES12_EEEEEEEEEC2ERKSY_RKS15_)
$_ZN7cutlass13device_kernelIN5flash19enable_sm80_to_sm89INS1_16FlashAttnBwdSm80INS1_25CollectiveMainloopBwdSm80ILi2ELi2EN4cute5tupleIJNS5_1CILi128EEES8_NS7_ILi64EEEEEENS_10bfloat16_tEfNS_4arch4Sm80ELb0ELb1ELb1ELb0ELb1ELb0ELb0ELb0ELi2ELi4ELi4ELi4ELb0EEENS1_21CollectiveEpilogueBwdISA_SB_SD_Li256ELb0ELb0ELi2EEENS1_19SingleTileSchedulerILb0ELb0ELb0ELi128EEEEEEEEEvNT_6ParamsE$_ZN4cute3eso3ESOILb1ELb0EJNS_6LayoutINS_5tupleIJNS3_IJNS3_IJNS_1CILi4EEENS4_ILi8EEEEEENS3_IJS5_NS4_ILi2EEEEEEEEENS3_IJNS3_IJS8_S8_EEENS3_IJS8_S6_EEEEEEEEENS3_IJNS3_IJNS3_IJNS_11ScaledBasisIS8_JLi1EEEENSF_INS4_ILi1EEEJLi0EEEEEEENS3_IJNSF_INS4_ILi16EEEJLi0EEEENSF_IS6_JLi1EEEEEEEEEENS3_IJNS3_IJNSF_ISH_JLi1EEEENSF_IS6_JLi0EEEEEEENS3_IJNSF_INS4_ILi64EEEJLi0EEEENSF_ISK_JLi1EEEEEEEEEEEEEEENS_10ViewEngineINS_23ArithmeticTupleIteratorINS_15ArithmeticTupleIJNS4_ILi0EEES12_EEEEEEEEEC2ERKSY_RKS15_:
[----:B------:R-:W-:Y:S01]  /*9ac0*/  IADD3 R2, R53, -c[0x0][0x20], RZ ;  /* 0x8000080035027a10 */ /* 0x000fe20007ffe0ff */
[----:B------:R-:W-:Y:S01]  /*9ad0*/  IMAD.MOV.U32 R8, RZ, RZ, R6 ;  /* 0x000000ffff087224 */ /* 0x000fe200078e0006 */
[----:B------:R-:W-:Y:S01]  /*9ae0*/  PRMT R7, R54, 0x7770, RZ ;  /* 0x0000777036077816 */ /* 0x000fe200000000ff */
[----:B------:R-:W-:-:S04]  /*9af0*/  IMAD.MOV.U32 R9, RZ, RZ, 0x0 ;  /* 0x00000000ff097424 */ /* 0x000fc800078e00ff */
[----:B------:R1:W-:Y:S01]  /*9b00*/  STL.U8 [R2], R7 ;  /* 0x0000000702007387 */ /* 0x0003e20000100000 */
[----:B------:R-:W-:Y:S05]  /*9b10*/  RET.REL.NODEC R8 `(_ZN7cutlass13device_kernelIN5flash19enable_sm80_to_sm89INS1_16FlashAttnBwdSm80INS1_25CollectiveMainloopBwdSm80ILi2ELi2EN4cute5tupleIJNS5_1CILi128EEES8_NS7_ILi64EEEEEENS_10bfloat16_tEfNS_4arch4Sm80ELb0ELb1ELb1ELb0ELb1ELb0ELb0ELb0ELi2ELi4ELi4ELi4ELb0EEENS1_21CollectiveEpilogueBwdISA_SB_SD_Li256ELb0ELb0ELi2EEENS1_19SingleTileSchedulerILb0ELb0ELb0ELi128EEEEEEEEEvNT_6ParamsE) ;  /* 0xffff64e008007950 */ /* 0x000fea0003c3ffff */
        .type           $_ZN7cutlass13device_kernelIN5flash19enable_sm80_to_sm89INS1_16FlashAttnBwdSm80INS1_25CollectiveMainloopBwdSm80ILi2ELi2EN4cute5tupleIJNS5_1CILi128EEES8_NS7_ILi64EEEEEENS_10bfloat16_tEfNS_4arch4Sm80ELb0ELb1ELb1ELb0ELb1ELb0ELb0ELb0ELi2ELi4ELi4ELi4ELb0EEENS1_21CollectiveEpilogueBwdISA_SB_SD_Li256ELb0ELb0ELi2EEENS1_19SingleTileSchedulerILb0ELb0ELb0ELi128EEEEEEEEEvNT_6ParamsE$_ZN4cute3eso3ESOILb1ELb0EJNS_6LayoutINS_5tupleIJNS3_IJNS3_IJNS_1CILi8EEENS4_ILi1EEEEEES6_EEENS3_IJNS3_IJS6_S6_EEENS4_ILi2EEEEEEEEENS3_IJNS3_IJNS3_IJS6_NS4_ILi0EEEEEESD_EEENS3_IJNS3_IJSD_SD_EEENS4_ILi4096EEEEEEEEEEENS_10ViewEngineINS_8smem_ptrIPN7cutlass10bfloat16_tEEEEEEEC2ERKSK_RKSR_,@function
        .size           $_ZN7cutlass13device_kernelIN5flash19enable_sm80_to_sm89INS1_16FlashAttnBwdSm80INS1_25CollectiveMainloopBwdSm80ILi2ELi2EN4cute5tupleIJNS5_1CILi128EEES8_NS7_ILi64EEEEEENS_10bfloat16_tEfNS_4arch4Sm80ELb0ELb1ELb1ELb0ELb1ELb0ELb0ELb0ELi2ELi4ELi4ELi4ELb0EEENS1_21CollectiveEpilogueBwdISA_SB_SD_Li256ELb0ELb0ELi2EEENS1_19SingleTileSchedulerILb0ELb0ELb0ELi128EEEEEEEEEvNT_6ParamsE$_ZN4cute3eso3ESOILb1ELb0EJNS_6LayoutINS_5tupleIJNS3_IJNS3_IJNS_1CILi8EEENS4_ILi1EEEEEES6_EEENS3_IJNS3_IJS6_S6_EEENS4_ILi2EEEEEEEEENS3_IJNS3_IJNS3_IJS6_NS4_ILi0EEEEEESD_EEENS3_IJNS3_IJSD_SD_EEENS4_ILi4096EEEEEEEEEEENS_10ViewEngineINS_8smem_ptrIPN7cutlass10bfloat16_tEEEEEEEC2ERKSK_RKSR_,($_ZN7cutlass13device_kernelIN5flash19enable_sm80_to_sm89INS1_16FlashAttnBwdSm80INS1_25CollectiveMainloopBwdSm80ILi2ELi2EN4cute5tupleIJNS5_1CILi128EEES8_NS7_ILi64EEEEEENS_10bfloat16_tEfNS_4arch4Sm80ELb0ELb1ELb1ELb0ELb1ELb0ELb0ELb0ELi2ELi4ELi4ELi4ELb0EEENS1_21CollectiveEpilogueBwdISA_SB_SD_Li256ELb0ELb0ELi2EEENS1_19SingleTileSchedulerILb0ELb0ELb0ELi128EEEEEEEEEvNT_6ParamsE$_ZN4cute3eso3ESOILb1ELb0EJNS_6LayoutINS_5tupleIJNS3_IJNS3_IJNS_1CILi8EEENS4_ILi1EEEEEES6_EEENS3_IJNS3_IJS6_S6_EEENS4_ILi2EEEEEEEEENS3_IJNS3_IJNS3_IJS6_NS4_ILi0EEEEEESD_EEENS3_IJNS3_IJSD_SD_EEENS4_ILi64EEEEEEEEEEENS_10ViewEngineIPN7cutlass10bfloat16_tEEEEEC2ERKSK_RKSP_ - $_ZN7cutlass13device_kernelIN5flash19enable_sm80_to_sm89INS1_16FlashAttnBwdSm80INS1_25CollectiveMainloopBwdSm80ILi2ELi2EN4cute5tupleIJNS5_1CILi128EEES8_NS7_ILi64EEEEEENS_10bfloat16_tEfNS_4arch4Sm80ELb0ELb1ELb1ELb0ELb1ELb0ELb0ELb0ELi2ELi4ELi4ELi4ELb0EEENS1_21CollectiveEpilogueBwdISA_SB_SD_Li256ELb0ELb0ELi2EEENS1_19SingleTileSchedulerILb0ELb0ELb0ELi128EEEEEEEEEvNT_6ParamsE$_ZN4cute3eso3ESOILb1ELb0EJNS_6LayoutINS_5tupleIJNS3_IJNS3_IJNS_1CILi8EEENS4_ILi1EEEEEES6_EEENS3_IJNS3_IJS6_S6_EEENS4_ILi2EEEEEEEEENS3_IJNS3_IJNS3_IJS6_NS4_ILi0EEEEEESD_EEENS3_IJNS3_IJSD_SD_EEENS4_ILi4096EEEEEEEEEEENS_10ViewEngineINS_8smem_ptrIPN7cutlass10bfloat16_tEEEEEEEC2ERKSK_RKSR_)
$_ZN7cutlass13device_kernelIN5flash19enable_sm80_to_sm89INS1_16FlashAttnBwdSm80INS1_25CollectiveMainloopBwdSm80ILi2ELi2EN4cute5tupleIJNS5_1CILi128EEES8_NS7_ILi64EEEEEENS_10bfloat16_tEfNS_4arch4Sm80ELb0ELb1ELb1ELb0ELb1ELb0ELb0ELb0ELi2ELi4ELi4ELi4ELb0EEENS1_21CollectiveEpilogueBwdISA_SB_SD_Li256ELb0ELb0ELi2EEENS1_19SingleTileSchedulerILb0ELb0ELb0ELi128EEEEEEEEEvNT_6ParamsE$_ZN4cute3eso3ESOILb1ELb0EJNS_6LayoutINS_5tupleIJNS3_IJNS3_IJNS_1CILi8EEENS4_ILi1EEEEEES6_EEENS3_IJNS3_IJS6_S6_EEENS4_ILi2EEEEEEEEENS3_IJNS3_IJNS3_IJS6_NS4_ILi0EEEEEESD_EEENS3_IJNS3_IJSD_SD_EEENS4_ILi4096EEEEEEEEEEENS_10ViewEngineINS_8smem_ptrIPN7cutlass10bfloat16_tEEEEEEEC2ERKSK_RKSR_:
[----:B------:R-:W-:Y:S01]  /*9b20*/  IADD3 R7, R69, -c[0x0][0x20], RZ ;  /* 0x8000080045077a10 */ /* 0x000fe20007ffe0ff */
[----:B------:R-:W-:Y:S01]  /*9b30*/  IMAD.MOV.U32 R16, RZ, RZ, R6 ;  /* 0x000000ffff107224 */ /* 0x000fe200078e0006 */
[----:B------:R-:W-:Y:S01]  /*9b40*/  MOV R17, R9 ;  /* 0x0000000900117202 */ /* 0x000fe20000000f00 */
[----:B------:R-:W-:-:S04]  /*9b50*/  IMAD.MOV.U32 R9, RZ, RZ, 0x0 ;  /* 0x00000000ff097424 */ /* 0x000fc800078e00ff */
[----:B------:R1:W-:Y:S01]  /*9b60*/  STL.64 [R7], R16 ;  /* 0x0000001007007387 */ /* 0x0003e20000100a00 */
[----:B------:R-:W-:Y:S05]  /*9b70*/  RET.REL.NODEC R8 `(_ZN7cutlass13device_kernelIN5flash19enable_sm80_to_sm89INS1_16FlashAttnBwdSm80INS1_25CollectiveMainloopBwdSm80ILi2ELi2EN4cute5tupleIJNS5_1CILi128EEES8_NS7_ILi64EEEEEENS_10bfloat16_tEfNS_4arch4Sm80ELb0ELb1ELb1ELb0ELb1ELb0ELb0ELb0ELi2ELi4ELi4ELi4ELb0EEENS1_21CollectiveEpilogueBwdISA_SB_SD_Li256ELb0ELb0ELi2EEENS1_19SingleTileSchedulerILb0ELb0ELb0ELi128EEEEEEEEEvNT_6ParamsE) ;  /* 0xffff648008007950 */ /* 0x000fea0003c3ffff */
        .type           $_ZN7cutlass13device_kernelIN5flash19enable_sm80_to_sm89INS1_16FlashAttnBwdSm80INS1_25CollectiveMainloopBwdSm80ILi2ELi2EN4cute5tupleIJNS5_1CILi128EEES8_NS7_ILi64EEEEEENS_10bfloat16_tEfNS_4arch4Sm80ELb0ELb1ELb1ELb0ELb1ELb0ELb0ELb0ELi2ELi4ELi4ELi4ELb0EEENS1_21CollectiveEpilogueBwdISA_SB_SD_Li256ELb0ELb0ELi2EEENS1_19SingleTileSchedulerILb0ELb0ELb0ELi128EEEEEEEEEvNT_6ParamsE$_ZN4cute3eso3ESOILb1ELb0EJNS_6LayoutINS_5tupleIJNS3_IJNS3_IJNS_1CILi8EEENS4_ILi1EEEEEES6_EEENS3_IJNS3_IJS6_S6_EEENS4_ILi2EEEEEEEEENS3_IJNS3_IJNS3_IJS6_NS4_ILi0EEEEEESD_EEENS3_IJNS3_IJSD_SD_EEENS4_ILi64EEEEEEEEEEENS_10ViewEngineIPN7cutlass10bfloat16_tEEEEEC2ERKSK_RKSP_,@function
        .size           $_ZN7cutlass13device_kernelIN5flash19enable_sm80_to_sm89INS1_16FlashAttnBwdSm80INS1_25CollectiveMainloopBwdSm80ILi2ELi2EN4cute5tupleIJNS5_1CILi128EEES8_NS7_ILi64EEEEEENS_10bfloat16_tEfNS_4arch4Sm80ELb0ELb1ELb1ELb0ELb1ELb0ELb0ELb0ELi2ELi4ELi4ELi4ELb0EEENS1_21CollectiveEpilogueBwdISA_SB_SD_Li256ELb0ELb0ELi2EEENS1_19SingleTileSchedulerILb0ELb0ELb0ELi128EEEEEEEEEvNT_6ParamsE$_ZN4cute3eso3ESOILb1ELb0EJNS_6LayoutINS_5tupleIJNS3_IJNS3_IJNS_1CILi8EEENS4_ILi1EEEEEES6_EEENS3_IJNS3_IJS6_S6_EEENS4_ILi2EEEEEEEEENS3_IJNS3_IJNS3_IJS6_NS4_ILi0EEEEEESD_EEENS3_IJNS3_IJSD_SD_EEENS4_ILi64EEEEEEEEEEENS_10ViewEngineIPN7cutlass10bfloat16_tEEEEEC2ERKSK_RKSP_,($_ZN7cutlass13device_kernelIN5flash19enable_sm80_to_sm89INS1_16FlashAttnBwdSm80INS1_25CollectiveMainloopBwdSm80ILi2ELi2EN4cute5tupleIJNS5_1CILi128EEES8_NS7_ILi64EEEEEENS_10bfloat16_tEfNS_4arch4Sm80ELb0ELb1ELb1ELb0ELb1ELb0ELb0ELb0ELi2ELi4ELi4ELi4ELb0EEENS1_21CollectiveEpilogueBwdISA_SB_SD_Li256ELb0ELb0ELi2EEENS1_19SingleTileSchedulerILb0ELb0ELb0ELi128EEEEEEEEEvNT_6ParamsE$_ZN4cute3eso3ESOILb1ELb0EJNS_6LayoutINS_5tupleIJNS3_IJNS3_IJNS_1CILi8EEENS4_ILi1EEEEEES6_EEENS3_IJNS3_IJS6_S6_EEENS4_ILi2EEEEEEEEENS3_IJNS3_IJNS3_IJS6_NS4_ILi0EEEEEESD_EEENS3_IJNS3_IJSD_SD_EEENS4_ILi8192EEEEEEEEEEENS_10ViewEngineINS_8smem_ptrIPN7cutlass10bfloat16_tEEEEEEEC2ERKSK_RKSR_ - $_ZN7cutlass13device_kernelIN5flash19enable_sm80_to_sm89INS1_16FlashAttnBwdSm80INS1_25CollectiveMainloopBwdSm80ILi2ELi2EN4cute5tupleIJNS5_1CILi128EEES8_NS7_ILi64EEEEEENS_10bfloat16_tEfNS_4arch4Sm80ELb0ELb1ELb1ELb0ELb1ELb0ELb0ELb0ELi2ELi4ELi4ELi4ELb0EEENS1_21CollectiveEpilogueBwdISA_SB_SD_Li256ELb0ELb0ELi2EEENS1_19SingleTileSchedulerILb0ELb0ELb0ELi128EEEEEEEEEvNT_6ParamsE$_ZN4cute3eso3ESOILb1ELb0EJNS_6LayoutINS_5tupleIJNS3_IJNS3_IJNS_1CILi8EEENS4_ILi1EEEEEES6_EEENS3_IJNS3_IJS6_S6_EEENS4_ILi2EEEEEEEEENS3_IJNS3_IJNS3_IJS6_NS4_ILi0EEEEEESD_EEENS3_IJNS3_IJSD_SD_EEENS4_ILi64EEEEEEEEEEENS_10ViewEngineIPN7cutlass10bfloat16_tEEEEEC2ERKSK_RKSP_)
$_ZN7cutlass13device_kernelIN5flash19enable_sm80_to_sm89INS1_16FlashAttnBwdSm80INS1_25CollectiveMainloopBwdSm80ILi2ELi2EN4cute5tupleIJNS5_1CILi128EEES8_NS7_ILi64EEEEEENS_10bfloat16_tEfNS_4arch4Sm80ELb0ELb1ELb1ELb0ELb1ELb0ELb0ELb0ELi2ELi4ELi4ELi4ELb0EEENS1_21CollectiveEpilogueBwdISA_SB_SD_Li256ELb0ELb0ELi2EEENS1_19SingleTileSchedulerILb0ELb0ELb0ELi128EEEEEEEEEvNT_6ParamsE$_ZN4cute3eso3ESOILb1ELb0EJNS_6LayoutINS_5tupleIJNS3_IJNS3_IJNS_1CILi8EEENS4_ILi1EEEEEES6_EEENS3_IJNS3_IJS6_S6_EEENS4_ILi2EEEEEEEEENS3_IJNS3_IJNS3_IJS6_NS4_ILi0EEEEEESD_EEENS3_IJNS3_IJSD_SD_EEENS4_ILi64EEEEEEEEEEENS_10ViewEngineIPN7cutlass10bfloat16_tEEEEEC2ERKSK_RKSP_:
[----:B------:R-:W-:Y:S02]  /*9b80*/  IADD3 R6, R27, -c[0x0][0x20], RZ ;  /* 0x800008001b067a10 */ /* 0x000fe40007ffe0ff */
[----:B------:R-:W-:-:S03]  /*9b90*/  MOV R9, 0x0 ;  /* 0x0000000000097802 */ /* 0x000fc60000000f00 */
[----:B------:R1:W-:Y:S01]  /*9ba0*/  STL.64 [R6], R2 ;  /* 0x0000000206007387 */ /* 0x0003e20000100a00 */
[----:B------:R-:W-:Y:S05]  /*9bb0*/  RET.REL.NODEC R8 `(_ZN7cutlass13device_kernelIN5flash19enable_sm80_to_sm89INS1_16FlashAttnBwdSm80INS1_25CollectiveMainloopBwdSm80ILi2ELi2EN4cute5tupleIJNS5_1CILi128EEES8_NS7_ILi64EEEEEENS_10bfloat16_tEfNS_4arch4Sm80ELb0ELb1ELb1ELb0ELb1ELb0ELb0ELb0ELi2ELi4ELi4ELi4ELb0EEENS1_21CollectiveEpilogueBwdISA_SB_SD_Li256ELb0ELb0ELi2EEENS1_19SingleTileSchedulerILb0ELb0ELb0ELi128EEEEEEEEEvNT_6ParamsE) ;  /* 0xffff644008007950 */ /* 0x000fea0003c3ffff */
        .type           $_ZN7cutlass13device_kernelIN5flash19enable_sm80_to_sm89INS1_16FlashAttnBwdSm80INS1_25CollectiveMainloopBwdSm80ILi2ELi2EN4cute5tupleIJNS5_1CILi128EEES8_NS7_ILi64EEEEEENS_10bfloat16_tEfNS_4arch4Sm80ELb0ELb1ELb1ELb0ELb1ELb0ELb0ELb0ELi2ELi4ELi4ELi4ELb0EEENS1_21CollectiveEpilogueBwdISA_SB_SD_Li256ELb0ELb0ELi2EEENS1_19SingleTileSchedulerILb0ELb0ELb0ELi128EEEEEEEEEvNT_6ParamsE$_ZN4cute3eso3ESOILb1ELb0EJNS_6LayoutINS_5tupleIJNS3_IJNS3_IJNS_1CILi8EEENS4_ILi1EEEEEES6_EEENS3_IJNS3_IJS6_S6_EEENS4_ILi2EEEEEEEEENS3_IJNS3_IJNS3_IJS6_NS4_ILi0EEEEEESD_EEENS3_IJNS3_IJSD_SD_EEENS4_ILi8192EEEEEEEEEEENS_10ViewEngineINS_8smem_ptrIPN7cutlass10bfloat16_tEEEEEEEC2ERKSK_RKSR_,@function
        .size           $_ZN7cutlass13device_kernelIN5flash19enable_sm80_to_sm89INS1_16FlashAttnBwdSm80INS1_25CollectiveMainloopBwdSm80ILi2ELi2EN4cute5tupleIJNS5_1CILi128EEES8_NS7_ILi64EEEEEENS_10bfloat16_tEfNS_4arch4Sm80ELb0ELb1ELb1ELb0ELb1ELb0ELb0ELb0ELi2ELi4ELi4ELi4ELb0EEENS1_21CollectiveEpilogueBwdISA_SB_SD_Li256ELb0ELb0ELi2EEENS1_19SingleTileSchedulerILb0ELb0ELb0ELi128EEEEEEEEEvNT_6ParamsE$_ZN4cute3eso3ESOILb1ELb0EJNS_6LayoutINS_5tupleIJNS3_IJNS3_IJNS_1CILi8EEENS4_ILi1EEEEEES6_EEENS3_IJNS3_IJS6_S6_EEENS4_ILi2EEEEEEEEENS3_IJNS3_IJNS3_IJS6_NS4_ILi0EEEEEESD_EEENS3_IJNS3_IJSD_SD_EEENS4_ILi8192EEEEEEEEEEENS_10ViewEngineINS_8smem_ptrIPN7cutlass10bfloat16_tEEEEEEEC2ERKSK_RKSR_,($_ZN7cutlass13device_kernelIN5flash19enable_sm80_to_sm89INS1_16FlashAttnBwdSm80INS1_25CollectiveMainloopBwdSm80ILi2ELi2EN4cute5tupleIJNS5_1CILi128EEES8_NS7_ILi64EEEEEENS_10bfloat16_tEfNS_4arch4Sm80ELb0ELb1ELb1ELb0ELb1ELb0ELb0ELb0ELi2ELi4ELi4ELi4ELb0EEENS1_21CollectiveEpilogueBwdISA_SB_SD_Li256ELb0ELb0ELi2EEENS1_19SingleTileSchedulerILb0ELb0ELb0ELi128EEEEEEEEEvNT_6ParamsE$_ZN4cute3eso3ESOILb1ELb0EJNS_6LayoutINS_5tupleIJNS3_IJNS3_IJNS_1CILi8EEENS4_ILi1EEEEEES6_EEENS3_IJNS3_IJS6_S6_EEENS4_ILi2EEEEEEEEENS3_IJNS3_IJNS3_IJS6_NS4_ILi0EEEEEESD_EEENS3_IJNS3_IJSD_SD_EEES5_EEEEEEEENS_10ViewEngineIPN7cutlass10bfloat16_tEEEEEC2ERKSJ_RKSO_ - $_ZN7cutlass13device_kernelIN5flash19enable_sm80_to_sm89INS1_16FlashAttnBwdSm80INS1_25CollectiveMainloopBwdSm80ILi2ELi2EN4cute5tupleIJNS5_1CILi128EEES8_NS7_ILi64EEEEEENS_10bfloat16_tEfNS_4arch4Sm80ELb0ELb1ELb1ELb0ELb1ELb0ELb0ELb0ELi2ELi4ELi4ELi4ELb0EEENS1_21CollectiveEpilogueBwdISA_SB_SD_Li256ELb0ELb0ELi2EEENS1_19SingleTileSchedulerILb0ELb0ELb0ELi128EEEEEEEEEvNT_6ParamsE$_ZN4cute3eso3ESOILb1ELb0EJNS_6LayoutINS_5tupleIJNS3_IJNS3_IJNS_1CILi8EEENS4_ILi1EEEEEES6_EEENS3_IJNS3_IJS6_S6_EEENS4_ILi2EEEEEEEEENS3_IJNS3_IJNS3_IJS6_NS4_ILi0EEEEEESD_EEENS3_IJNS3_IJSD_SD_EEENS4_ILi8192EEEEEEEEEEENS_10ViewEngineINS_8smem_ptrIPN7cutlass10bfloat16_tEEEEEEEC2ERKSK_RKSR_)
$_ZN7cutlass13device_kernelIN5flash19enable_sm80_to_sm89INS1_16FlashAttnBwdSm80INS1_25CollectiveMainloopBwdSm80ILi2ELi2EN4cute5tupleIJNS5_1CILi128EEES8_NS7_ILi64EEEEEENS_10bfloat16_tEfNS_4arch4Sm80ELb0ELb1ELb1ELb0ELb1ELb0ELb0ELb0ELi2ELi4ELi4ELi4ELb0EEENS1_21CollectiveEpilogueBwdISA_SB_SD_Li256ELb0ELb0ELi2EEENS1_19SingleTileSchedulerILb0ELb0ELb0ELi128EEEEEEEEEvNT_6ParamsE$_ZN4cute3eso3ESOILb1ELb0EJNS_6LayoutINS_5tupleIJNS3_IJNS3_IJNS_1CILi8EEENS4_ILi1EEEEEES6_EEENS3_IJNS3_IJS6_S6_EEENS4_ILi2EEEEEEEEENS3_IJNS3_IJNS3_IJS6_NS4_ILi0EEEEEESD_EEENS3_IJNS3_IJSD_SD_EEENS4_ILi8192EEEEEEEEEEENS_10ViewEngineINS_8smem_ptrIPN7cutlass10bfloat16_tEEEEEEEC2ERKSK_RKSR_:
[----:B------:R-:W-:Y:S01]  /*9bc0*/  IADD3 R5, R27, -c[0x0][0x20], RZ ;  /* 0x800008001b057a10 */ /* 0x000fe20007ffe0ff */
[----:B------:R-:W-:Y:S01]  /*9bd0*/  IMAD.MOV.U32 R8, RZ, RZ, R4 ;  /* 0x000000ffff087224 */ /* 0x000fe200078e0004 */
[----:B------:R-:W-:Y:S01]  /*9be0*/  MOV R9, R7 ;  /* 0x0000000700097202 */ /* 0x000fe20000000f00 */
[----:B------:R-:W-:-:S04]  /*9bf0*/  IMAD.MOV.U32 R7, RZ, RZ, 0x0 ;  /* 0x00000000ff077424 */ /* 0x000fc800078e00ff */
[----:B------:R1:W-:Y:S01]  /*9c00*/  STL.64 [R5], R8 ;  /* 0x0000000805007387 */ /* 0x0003e20000100a00 */
[----:B------:R-:W-:Y:S05]  /*9c10*/  RET.REL.NODEC R6 `(_ZN7cutlass13device_kernelIN5flash19enable_sm80_to_sm89INS1_16FlashAttnBwdSm80INS1_25CollectiveMainloopBwdSm80ILi2ELi2EN4cute5tupleIJNS5_1CILi128EEES8_NS7_ILi64EEEEEENS_10bfloat16_tEfNS_4arch4Sm80ELb0ELb1ELb1ELb0ELb1ELb0ELb0ELb0ELi2ELi4ELi4ELi4ELb0EEENS1_21CollectiveEpilogueBwdISA_SB_SD_Li256ELb0ELb0ELi2EEENS1_19SingleTileSchedulerILb0ELb0ELb0ELi128EEEEEEEEEvNT_6ParamsE) ;  /* 0xffff63e006007950 */ /* 0x000fea0003c3ffff */
        .type           $_ZN7cutlass13device_kernelIN5flash19enable_sm80_to_sm89INS1_16FlashAttnBwdSm80INS1_25CollectiveMainloopBwdSm80ILi2ELi2EN4cute5tupleIJNS5_1CILi128EEES8_NS7_ILi64EEEEEENS_10bfloat16_tEfNS_4arch4Sm80ELb0ELb1ELb1ELb0ELb1ELb0ELb0ELb0ELi2ELi4ELi4ELi4ELb0EEENS1_21CollectiveEpilogueBwdISA_SB_SD_Li256ELb0ELb0ELi2EEENS1_19SingleTileSchedulerILb0ELb0ELb0ELi128EEEEEEEEEvNT_6ParamsE$_ZN4cute3eso3ESOILb1ELb0EJNS_6LayoutINS_5tupleIJNS3_IJNS3_IJNS_1CILi8EEENS4_ILi1EEEEEES6_EEENS3_IJNS3_IJS6_S6_EEENS4_ILi2EEEEEEEEENS3_IJNS3_IJNS3_IJS6_NS4_ILi0EEEEEESD_EEENS3_IJNS3_IJSD_SD_EEES5_EEEEEEEENS_10ViewEngineIPN7cutlass10bfloat16_tEEEEEC2ERKSJ_RKSO_,@function
        .size           $_ZN7cutlass13device_kernelIN5flash19enable_sm80_to_sm89INS1_16FlashAttnBwdSm80INS1_25CollectiveMainloopBwdSm80ILi2ELi2EN4cute5tupleIJNS5_1CILi128EEES8_NS7_ILi64EEEEEENS_10bfloat16_tEfNS_4arch4Sm80ELb0ELb1ELb1ELb0ELb1ELb0ELb0ELb0ELi2ELi4ELi4ELi4ELb0EEENS1_21CollectiveEpilogueBwdISA_SB_SD_Li256ELb0ELb0ELi2EEENS1_19SingleTileSchedulerILb0ELb0ELb0ELi128EEEEEEEEEvNT_6ParamsE$_ZN4cute3eso3ESOILb1ELb0EJNS_6LayoutINS_5tupleIJNS3_IJNS3_IJNS_1CILi8EEENS4_ILi1EEEEEES6_EEENS3_IJNS3_IJS6_S6_EEENS4_ILi2EEEEEEEEENS3_IJNS3_IJNS3_IJS6_NS4_ILi0EEEEEESD_EEENS3_IJNS3_IJSD_SD_EEES5_EEEEEEEENS_10ViewEngineIPN7cutlass10bfloat16_tEEEEEC2ERKSJ_RKSO_,($_ZN7cutlass13device_kernelIN5flash19enable_sm80_to_sm89INS1_16FlashAttnBwdSm80INS1_25CollectiveMainloopBwdSm80ILi2ELi2EN4cute5tupleIJNS5_1CILi128EEES8_NS7_ILi64EEEEEENS_10bfloat16_tEfNS_4arch4Sm80ELb0ELb1ELb1ELb0ELb1ELb0ELb0ELb0ELi2ELi4ELi4ELi4ELb0EEENS1_21CollectiveEpilogueBwdISA_SB_SD_Li256ELb0ELb0ELi2EEENS1_19SingleTileSchedulerILb0ELb0ELb0ELi128EEEEEEEEEvNT_6ParamsE$_ZN4cute3eso3ESOILb1ELb0EJNS_6LayoutINS_5tupleIJNS3_IJNS3_IJNS_1CILi8EEENS4_ILi1EEEEEES6_EEENS3_IJNS3_IJS6_S6_EEENS4_ILi4EEEEEEEEENS3_IJNS3_IJNS3_IJS6_NS4_ILi0EEEEEESD_EEENS3_IJNS3_IJSD_SD_EEENS4_ILi2048EEEEEEEEEEENS_10ViewEngineINS_8smem_ptrIPN7cutlass10bfloat16_tEEEEEEEC2ERKSK_RKSR_ - $_ZN7cutlass13device_kernelIN5flash19enable_sm80_to_sm89INS1_16FlashAttnBwdSm80INS1_25CollectiveMainloopBwdSm80ILi2ELi2EN4cute5tupleIJNS5_1CILi128EEES8_NS7_ILi64EEEEEENS_10bfloat16_tEfNS_4arch4Sm80ELb0ELb1ELb1ELb0ELb1ELb0ELb0ELb0ELi2ELi4ELi4ELi4ELb0EEENS1_21CollectiveEpilogueBwdISA_SB_SD_Li256ELb0ELb0ELi2EEENS1_19SingleTileSchedulerILb0ELb0ELb0ELi128EEEEEEEEEvNT_6ParamsE$_ZN4cute3eso3ESOILb1ELb0EJNS_6LayoutINS_5tupleIJNS3_IJNS3_IJNS_1CILi8EEENS4_ILi1EEEEEES6_EEENS3_IJNS3_IJS6_S6_EEENS4_ILi2EEEEEEEEENS3_IJNS3_IJNS3_IJS6_NS4_ILi0EEEEEESD_EEENS3_IJNS3_IJSD_SD_EEES5_EEEEEEEENS_10ViewEngineIPN7cutlass10bfloat16_tEEEEEC2ERKSJ_RKSO_)
$_ZN7cutlass13device_kernelIN5flash19enable_sm80_to_sm89INS1_16FlashAttnBwdSm80INS1_25CollectiveMainloopBwdSm80ILi2ELi2EN4cute5tupleIJNS5_1CILi128EEES8_NS7_ILi64EEEEEENS_10bfloat16_tEfNS_4arch4Sm80ELb0ELb1ELb1ELb0ELb1ELb0ELb0ELb0ELi2ELi4ELi4ELi4ELb0EEENS1_21CollectiveEpilogueBwdISA_SB_SD_Li256ELb0ELb0ELi2EEENS1_19SingleTileSchedulerILb0ELb0ELb0ELi128EEEEEEEEEvNT_6ParamsE$_ZN4cute3eso3ESOILb1ELb0EJNS_6LayoutINS_5tupleIJNS3_IJNS3_IJNS_1CILi8EEENS4_ILi1EEEEEES6_EEENS3_IJNS3_IJS6_S6_EEENS4_ILi2EEEEEEEEENS3_IJNS3_IJNS3_IJS6_NS4_ILi0EEEEEESD_EEENS3_IJNS3_IJSD_SD_EEES5_EEEEEEEENS_10ViewEngineIPN7cutlass10bfloat16_tEEEEEC2ERKSJ_RKSO_:
[----:B------:R-:W-:Y:S02]  /*9c20*/  IADD3 R8, R69, -c[0x0][0x20], RZ ;  /* 0x8000080045087a10 */ /* 0x000fe40007ffe0ff */
[----:B------:R-:W-:-:S03]  /*9c30*/  MOV R11, 0x0 ;  /* 0x00000000000b7802 */ /* 0x000fc60000000f00 */
[----:B------:R1:W-:Y:S01]  /*9c40*/  STL.64 [R8], R2 ;  /* 0x0000000208007387 */ /* 0x0003e20000100a00 */
[----:B------:R-:W-:Y:S05]  /*9c50*/  RET.REL.NODEC R10 `(_ZN7cutlass13device_kernelIN5flash19enable_sm80_to_sm89INS1_16FlashAttnBwdSm80INS1_25CollectiveMainloopBwdSm80ILi2ELi2EN4cute5tupleIJNS5_1CILi128EEES8_NS7_ILi64EEEEEENS_10bfloat16_tEfNS_4arch4Sm80ELb0ELb1ELb1ELb0ELb1ELb0ELb0ELb0ELi2ELi4ELi4ELi4ELb0EEENS1_21CollectiveEpilogueBwdISA_SB_SD_Li256ELb0ELb0ELi2EEENS1_19SingleTileSchedulerILb0ELb0ELb0ELi128EEEEEEEEEvNT_6ParamsE) ;  /* 0xffff63a00a007950 */ /* 0x000fea0003c3ffff */
        .type           $_ZN7cutlass13device_kernelIN5flash19enable_sm80_to_sm89INS1_16FlashAttnBwdSm80INS1_25CollectiveMainloopBwdSm80ILi2ELi2EN4cute5tupleIJNS5_1CILi128EEES8_NS7_ILi64EEEEEENS_10bfloat16_tEfNS_4arch4Sm80ELb0ELb1ELb1ELb0ELb1ELb0ELb0ELb0ELi2ELi4ELi4ELi4ELb0EEENS1_21CollectiveEpilogueBwdISA_SB_SD_Li256ELb0ELb0ELi2EEENS1_19SingleTileSchedulerILb0ELb0ELb0ELi128EEEEEEEEEvNT_6ParamsE$_ZN4cute3eso3ESOILb1ELb0EJNS_6LayoutINS_5tupleIJNS3_IJNS3_IJNS_1CILi8EEENS4_ILi1EEEEEES6_EEENS3_IJNS3_IJS6_S6_EEENS4_ILi4EEEEEEEEENS3_IJNS3_IJNS3_IJS6_NS4_ILi0EEEEEESD_EEENS3_IJNS3_IJSD_SD_EEENS4_ILi2048EEEEEEEEEEENS_10ViewEngineINS_8smem_ptrIPN7cutlass10bfloat16_tEEEEEEEC2ERKSK_RKSR_,@function
        .size           $_ZN7cutlass13device_kernelIN5flash19enable_sm80_to_sm89INS1_16FlashAttnBwdSm80INS1_25CollectiveMainloopBwdSm80ILi2ELi2EN4cute5tupleIJNS5_1CILi128EEES8_NS7_ILi64EEEEEENS_10bfloat16_tEfNS_4arch4Sm80ELb0ELb1ELb1ELb0ELb1ELb0ELb0ELb0ELi2ELi4ELi4ELi4ELb0EEENS1_21CollectiveEpilogueBwdISA_SB_SD_Li256ELb0ELb0ELi2EEENS1_19SingleTileSchedulerILb0ELb0ELb0ELi128EEEEEEEEEvNT_6ParamsE$_ZN4cute3eso3ESOILb1ELb0EJNS_6LayoutINS_5tupleIJNS3_IJNS3_IJNS_1CILi8EEENS4_ILi1EEEEEES6_EEENS3_IJNS3_IJS6_S6_EEENS4_ILi4EEEEEEEEENS3_IJNS3_IJNS3_IJS6_NS4_ILi0EEEEEESD_EEENS3_IJNS3_IJSD_SD_EEENS4_ILi2048EEEEEEEEEEENS_10ViewEngineINS_8smem_ptrIPN7cutlass10bfloat16_tEEEEEEEC2ERKSK_RKSR_,($_ZN7cutlass13device_kernelIN5flash19enable_sm80_to_sm89INS1_16FlashAttnBwdSm80INS1_25CollectiveMainloopBwdSm80ILi2ELi2EN4cute5tupleIJNS5_1CILi128EEES8_NS7_ILi64EEEEEENS_10bfloat16_tEfNS_4arch4Sm80ELb0ELb1ELb1ELb0ELb1ELb0ELb0ELb0ELi2ELi4ELi4ELi4ELb0EEENS1_21CollectiveEpilogueBwdISA_SB_SD_Li256ELb0ELb0ELi2EEENS1_19SingleTileSchedulerILb0ELb0ELb0ELi128EEEEEEEEEvNT_6ParamsE$_ZN4cute3eso3ESOILb1ELb0EJNS_6LayoutINS_5tupleIJNS3_IJNS3_IJNS_1CILi8EEENS4_ILi1EEEEEES6_EEENS3_IJNS3_IJS6_S6_EEENS4_ILi4EEEEEEEEENS3_IJNS3_IJNS3_IJS6_NS4_ILi0EEEEEESD_EEENS3_IJNS3_IJSD_SD_EEES5_EEEEEEEENS_10ViewEngineIPN7cutlass10bfloat16_tEEEEEC2ERKSJ_RKSO_ - $_ZN7cutlass13device_kernelIN5flash19enable_sm80_to_sm89INS1_16FlashAttnBwdSm80INS1_25CollectiveMainloopBwdSm80ILi2ELi2EN4cute5tupleIJNS5_1CILi128EEES8_NS7_ILi64EEEEEENS_10bfloat16_tEfNS_4arch4Sm80ELb0ELb1ELb1ELb0ELb1ELb0ELb0ELb0ELi2ELi4ELi4ELi4ELb0EEENS1_21CollectiveEpilogueBwdISA_SB_SD_Li256ELb0ELb0ELi2EEENS1_19SingleTileSchedulerILb0ELb0ELb0ELi128EEEEEEEEEvNT_6ParamsE$_ZN4cute3eso3ESOILb1ELb0EJNS_6LayoutINS_5tupleIJNS3_IJNS3_IJNS_1CILi8EEENS4_ILi1EEEEEES6_EEENS3_IJNS3_IJS6_S6_EEENS4_ILi4EEEEEEEEENS3_IJNS3_IJNS3_IJS6_NS4_ILi0EEEEEESD_EEENS3_IJNS3_IJSD_SD_EEENS4_ILi2048EEEEEEEEEEENS_10ViewEngineINS_8smem_ptrIPN7cutlass10bfloat16_tEEEEEEEC2ERKSK_RKSR_)
$_ZN7cutlass13device_kernelIN5flash19enable_sm80_to_sm89INS1_16FlashAttnBwdSm80INS1_25CollectiveMainloopBwdSm80ILi2ELi2EN4cute5tupleIJNS5_1CILi128EEES8_NS7_ILi64EEEEEENS_10bfloat16_tEfNS_4arch4Sm80ELb0ELb1ELb1ELb0ELb1ELb0ELb0ELb0ELi2ELi4ELi4ELi4ELb0EEENS1_21CollectiveEpilogueBwdISA_SB_SD_Li256ELb0ELb0ELi2EEENS1_19SingleTileSchedulerILb0ELb0ELb0ELi128EEEEEEEEEvNT_6ParamsE$_ZN4cute3eso3ESOILb1ELb0EJNS_6LayoutINS_5tupleIJNS3_IJNS3_IJNS_1CILi8EEENS4_ILi1EEEEEES6_EEENS3_IJNS3_IJS6_S6_EEENS4_ILi4EEEEEEEEENS3_IJNS3_IJNS3_IJS6_NS4_ILi0EEEEEESD_EEENS3_IJNS3_IJSD_SD_EEENS4_ILi2048EEEEEEEEEEENS_10ViewEngineINS_8smem_ptrIPN7cutlass10bfloat16_tEEEEEEEC2ERKSK_RKSR_:
[----:B------:R-:W-:Y:S02]  /*9c60*/  IADD3 R2, R27, -c[0x0][0x20], RZ ;  /* 0x800008001b027a10 */ /* 0x000fe40007ffe0ff */
[----:B------:R-:W-:-:S03]  /*9c70*/  MOV R9, 0x0 ;  /* 0x0000000000097802 */ /* 0x000fc60000000f00 */
[----:B------:R1:W-:Y:S01]  /*9c80*/  STL.64 [R2], R6 ;  /* 0x0000000602007387 */ /* 0x0003e20000100a00 */
[----:B------:R-:W-:Y:S05]  /*9c90*/  RET.REL.NODEC R8 `(_ZN7cutlass13device_kernelIN5flash19enable_sm80_to_sm89INS1_16FlashAttnBwdSm80INS1_25CollectiveMainloopBwdSm80ILi2ELi2EN4cute5tupleIJNS5_1CILi128EEES8_NS7_ILi64EEEEEENS_10bfloat16_tEfNS_4arch4Sm80ELb0ELb1ELb1ELb0ELb1ELb0ELb0ELb0ELi2ELi4ELi4ELi4ELb0EEENS1_21CollectiveEpilogueBwdISA_SB_SD_Li256ELb0ELb0ELi2EEENS1_19SingleTileSchedulerILb0ELb0ELb0ELi128EEEEEEEEEvNT_6ParamsE) ;  /* 0xffff636008007950 */ /* 0x000fea0003c3ffff */
        .type           $_ZN7cutlass13device_kernelIN5flash19enable_sm80_to_sm89INS1_16FlashAttnBwdSm80INS1_25CollectiveMainloopBwdSm80ILi2ELi2EN4cute5tupleIJNS5_1CILi128EEES8_NS7_ILi64EEEEEENS_10bfloat16_tEfNS_4arch4Sm80ELb0ELb1ELb1ELb0ELb1ELb0ELb0ELb0ELi2ELi4ELi4ELi4ELb0EEENS1_21CollectiveEpilogueBwdISA_SB_SD_Li256ELb0ELb0ELi2EEENS1_19SingleTileSchedulerILb0ELb0ELb0ELi128EEEEEEEEEvNT_6ParamsE$_ZN4cute3eso3ESOILb1ELb0EJNS_6LayoutINS_5tupleIJNS3_IJNS3_IJNS_1CILi8EEENS4_ILi1EEEEEES6_EEENS3_IJNS3_IJS6_S6_EEENS4_ILi4EEEEEEEEENS3_IJNS3_IJNS3_IJS6_NS4_ILi0EEEEEESD_EEENS3_IJNS3_IJSD_SD_EEES5_EEEEEEEENS_10ViewEngineIPN7cutlass10bfloat16_tEEEEEC2ERKSJ_RKSO_,@function
        .size           $_ZN7cutlass13device_kernelIN5flash19enable_sm80_to_sm89INS1_16FlashAttnBwdSm80INS1_25CollectiveMainloopBwdSm80ILi2ELi2EN4cute5tupleIJNS5_1CILi128EEES8_NS7_ILi64EEEEEENS_10bfloat16_tEfNS_4arch4Sm80ELb0ELb1ELb1ELb0ELb1ELb0ELb0ELb0ELi2ELi4ELi4ELi4ELb0EEENS1_21CollectiveEpilogueBwdISA_SB_SD_Li256ELb0ELb0ELi2EEENS1_19SingleTileSchedulerILb0ELb0ELb0ELi128EEEEEEEEEvNT_6ParamsE$_ZN4cute3eso3ESOILb1ELb0EJNS_6LayoutINS_5tupleIJNS3_IJNS3_IJNS_1CILi8EEENS4_ILi1EEEEEES6_EEENS3_IJNS3_IJS6_S6_EEENS4_ILi4EEEEEEEEENS3_IJNS3_IJNS3_IJS6_NS4_ILi0EEEEEESD_EEENS3_IJNS3_IJSD_SD_EEES5_EEEEEEEENS_10ViewEngineIPN7cutlass10bfloat16_tEEEEEC2ERKSJ_RKSO_,($_ZN7cutlass13device_kernelIN5flash19enable_sm80_to_sm89INS1_16FlashAttnBwdSm80INS1_25CollectiveMainloopBwdSm80ILi2ELi2EN4cute5tupleIJNS5_1CILi128EEES8_NS7_ILi64EEEEEENS_10bfloat16_tEfNS_4arch4Sm80ELb0ELb1ELb1ELb0ELb1ELb0ELb0ELb0ELi2ELi4ELi4ELi4ELb0EEENS1_21CollectiveEpilogueBwdISA_SB_SD_Li256ELb0ELb0ELi2EEENS1_19SingleTileSchedulerILb0ELb0ELb0ELi128EEEEEEEEEvNT_6ParamsE$_ZN4cute3eso3ESOILb1ELb0EJNS_6LayoutINS_5tupleIJNS3_IJNS_1CILi1EEENS3_IJNS4_ILi2EEES6_EEEEEES6_NS4_ILi4EEEEEENS3_IJNS3_IJNS4_ILi0EEENS3_IJS5_S9_EEEEEES6_NS4_ILi8EEEEEEEENS_10ViewEngineIPjEEEEC2ERKSG_RKSJ_ - $_ZN7cutlass13device_kernelIN5flash19enable_sm80_to_sm89INS1_16FlashAttnBwdSm80INS1_25CollectiveMainloopBwdSm80ILi2ELi2EN4cute5tupleIJNS5_1CILi128EEES8_NS7_ILi64EEEEEENS_10bfloat16_tEfNS_4arch4Sm80ELb0ELb1ELb1ELb0ELb1ELb0ELb0ELb0ELi2ELi4ELi4ELi4ELb0EEENS1_21CollectiveEpilogueBwdISA_SB_SD_Li256ELb0ELb0ELi2EEENS1_19SingleTileSchedulerILb0ELb0ELb0ELi128EEEEEEEEEvNT_6ParamsE$_ZN4cute3eso3ESOILb1ELb0EJNS_6LayoutINS_5tupleIJNS3_IJNS3_IJNS_1CILi8EEENS4_ILi1EEEEEES6_EEENS3_IJNS3_IJS6_S6_EEENS4_ILi4EEEEEEEEENS3_IJNS3_IJNS3_IJS6_NS4_ILi0EEEEEESD_EEENS3_IJNS3_IJSD_SD_EEES5_EEEEEEEENS_10ViewEngineIPN7cutlass10bfloat16_tEEEEEC2ERKSJ_RKSO_)
$_ZN7cutlass13device_kernelIN5flash19enable_sm80_to_sm89INS1_16FlashAttnBwdSm80INS1_25CollectiveMainloopBwdSm80ILi2ELi2EN4cute5tupleIJNS5_1CILi128EEES8_NS7_ILi64EEEEEENS_10bfloat16_tEfNS_4arch4Sm80ELb0ELb1ELb1ELb0ELb1ELb0ELb0ELb0ELi2ELi4ELi4ELi4ELb0EEENS1_21CollectiveEpilogueBwdISA_SB_SD_Li256ELb0ELb0ELi2EEENS1_19SingleTileSchedulerILb0ELb0ELb0ELi128EEEEEEEEEvNT_6ParamsE$_ZN4cute3eso3ESOILb1ELb0EJNS_6LayoutINS_5tupleIJNS3_IJNS3_IJNS_1CILi8EEENS4_ILi1EEEEEES6_EEENS3_IJNS3_IJS6_S6_EEENS4_ILi4EEEEEEEEENS3_IJNS3_IJNS3_IJS6_NS4_ILi0EEEEEESD_EEENS3_IJNS3_IJSD_SD_EEES5_EEEEEEEENS_10ViewEngineIPN7cutlass10bfloat16_tEEEEEC2ERKSJ_RKSO_:
[----:B------:R-:W-:Y:S02]  /*9ca0*/  IADD3 R4, R27, -c[0x0][0x20], RZ ;  /* 0x800008001b047a10 */ /* 0x000fe40007ffe0ff */
[----:B------:R-:W-:-:S03]  /*9cb0*/  MOV R9, 0x0 ;  /* 0x0000000000097802 */ /* 0x000fc60000000f00 */
[----:B------:R1:W-:Y:S01]  /*9cc0*/  STL.64 [R4], R2 ;  /* 0x0000000204007387 */ /* 0x0003e20000100a00 */
[----:B------:R-:W-:Y:S05]  /*9cd0*/  RET.REL.NODEC R8 `(_ZN7cutlass13device_kernelIN5flash19enable_sm80_to_sm89INS1_16FlashAttnBwdSm80INS1_25CollectiveMainloopBwdSm80ILi2ELi2EN4cute5tupleIJNS5_1CILi128EEES8_NS7_ILi64EEEEEENS_10bfloat16_tEfNS_4arch4Sm80ELb0ELb1ELb1ELb0ELb1ELb0ELb0ELb0ELi2ELi4ELi4ELi4ELb0EEENS1_21CollectiveEpilogueBwdISA_SB_SD_Li256ELb0ELb0ELi2EEENS1_19SingleTileSchedulerILb0ELb0ELb0ELi128EEEEEEEEEvNT_6ParamsE) ;  /* 0xffff632008007950 */ /* 0x000fea0003c3ffff */
        .type           $_ZN7cutlass13device_kernelIN5flash19enable_sm80_to_sm89INS1_16FlashAttnBwdSm80INS1_25CollectiveMainloopBwdSm80ILi2ELi2EN4cute5tupleIJNS5_1CILi128EEES8_NS7_ILi64EEEEEENS_10bfloat16_tEfNS_4arch4Sm80ELb0ELb1ELb1ELb0ELb1ELb0ELb0ELb0ELi2ELi4ELi4ELi4ELb0EEENS1_21CollectiveEpilogueBwdISA_SB_SD_Li256ELb0ELb0ELi2EEENS1_19SingleTileSchedulerILb0ELb0ELb0ELi128EEEEEEEEEvNT_6ParamsE$_ZN4cute3eso3ESOILb1ELb0EJNS_6LayoutINS_5tupleIJNS3_IJNS_1CILi1EEENS3_IJNS4_ILi2EEES6_EEEEEES6_NS4_ILi4EEEEEENS3_IJNS3_IJNS4_ILi0EEENS3_IJS5_S9_EEEEEES6_NS4_ILi8EEEEEEEENS_10ViewEngineIPjEEEEC2ERKSG_RKSJ_,@function
        .size           $_ZN7cutlass13device_kernelIN5flash19enable_sm80_to_sm89INS1_16FlashAttnBwdSm80INS1_25CollectiveMainloopBwdSm80ILi2ELi2EN4cute5tupleIJNS5_1CILi128EEES8_NS7_ILi64EEEEEENS_10bfloat16_tEfNS_4arch4Sm80ELb0ELb1ELb1ELb0ELb1ELb0ELb0ELb0ELi2ELi4ELi4ELi4ELb0EEENS1_21CollectiveEpilogueBwdISA_SB_SD_Li256ELb0ELb0ELi2EEENS1_19SingleTileSchedulerILb0ELb0ELb0ELi128EEEEEEEEEvNT_6ParamsE$_ZN4cute3eso3ESOILb1ELb0EJNS_6LayoutINS_5tupleIJNS3_IJNS_1CILi1EEENS3_IJNS4_ILi2EEES6_EEEEEES6_NS4_ILi4EEEEEENS3_IJNS3_IJNS4_ILi0EEENS3_IJS5_S9_EEEEEES6_NS4_ILi8EEEEEEEENS_10ViewEngineIPjEEEEC2ERKSG_RKSJ_,($_ZN7cutlass13device_kernelIN5flash19enable_sm80_to_sm89INS1_16FlashAttnBwdSm80INS1_25CollectiveMainloopBwdSm80ILi2ELi2EN4cute5tupleIJNS5_1CILi128EEES8_NS7_ILi64EEEEEENS_10bfloat16_tEfNS_4arch4Sm80ELb0ELb1ELb1ELb0ELb1ELb0ELb0ELb0ELi2ELi4ELi4ELi4ELb0EEENS1_21CollectiveEpilogueBwdISA_SB_SD_Li256ELb0ELb0ELi2EEENS1_19SingleTileSchedulerILb0ELb0ELb0ELi128EEEEEEEEEvNT_6ParamsE$_ZN4cute3eso3ESOILb1ELb0EJNS_6LayoutINS_5tupleIJNS3_IJNS_1CILi1EEENS3_IJNS4_ILi4EEENS4_ILi2EEEEEEEEES7_S6_EEENS3_IJNS3_IJNS4_ILi0EEENS3_IJS5_NS4_ILi8EEEEEEEEES6_NS4_ILi16EEEEEEEENS_10ViewEngineIPN7cutlass10bfloat16_tEEEEEC2ERKSH_RKSM_ - $_ZN7cutlass13device_kernelIN5flash19enable_sm80_to_sm89INS1_16FlashAttnBwdSm80INS1_25CollectiveMainloopBwdSm80ILi2ELi2EN4cute5tupleIJNS5_1CILi128EEES8_NS7_ILi64EEEEEENS_10bfloat16_tEfNS_4arch4Sm80ELb0ELb1ELb1ELb0ELb1ELb0ELb0ELb0ELi2ELi4ELi4ELi4ELb0EEENS1_21CollectiveEpilogueBwdISA_SB_SD_Li256ELb0ELb0ELi2EEENS1_19SingleTileSchedulerILb0ELb0ELb0ELi128EEEEEEEEEvNT_6ParamsE$_ZN4cute3eso3ESOILb1ELb0EJNS_6LayoutINS_5tupleIJNS3_IJNS_1CILi1EEENS3_IJNS4_ILi2EEES6_EEEEEES6_NS4_ILi4EEEEEENS3_IJNS3_IJNS4_ILi0EEENS3_IJS5_S9_EEEEEES6_NS4_ILi8EEEEEEEENS_10ViewEngineIPjEEEEC2ERKSG_RKSJ_)
$_ZN7cutlass13device_kernelIN5flash19enable_sm80_to_sm89INS1_16FlashAttnBwdSm80INS1_25CollectiveMainloopBwdSm80ILi2ELi2EN4cute5tupleIJNS5_1CILi128EEES8_NS7_ILi64EEEEEENS_10bfloat16_tEfNS_4arch4Sm80ELb0ELb1ELb1ELb0ELb1ELb0ELb0ELb0ELi2ELi4ELi4ELi4ELb0EEENS1_21CollectiveEpilogueBwdISA_SB_SD_Li256ELb0ELb0ELi2EEENS1_19SingleTileSchedulerILb0ELb0ELb0ELi128EEEEEEEEEvNT_6ParamsE$_ZN4cute3eso3ESOILb1ELb0EJNS_6LayoutINS_5tupleIJNS3_IJNS_1CILi1EEENS3_IJNS4_ILi2EEES6_EEEEEES6_NS4_ILi4EEEEEENS3_IJNS3_IJNS4_ILi0EEENS3_IJS5_S9_EEEEEES6_NS4_ILi8EEEEEEEENS_10ViewEngineIPjEEEEC2ERKSG_RKSJ_:
[----:B------:R-:W-:Y:S02]  /*9ce0*/  IADD3 R4, R58, -c[0x0][0x20], RZ ;  /* 0x800008003a047a10 */ /* 0x000fe40007ffe0ff */
[----:B------:R-:W-:-:S03]  /*9cf0*/  MOV R7, 0x0 ;  /* 0x0000000000077802 */ /* 0x000fc60000000f00 */
[----:B------:R1:W-:Y:S01]  /*9d00*/  STL.64 [R4], R2 ;  /* 0x0000000204007387 */ /* 0x0003e20000100a00 */
[----:B------:R-:W-:Y:S05]  /*9d10*/  RET.REL.NODEC R6 `(_ZN7cutlass13device_kernelIN5flash19enable_sm80_to_sm89INS1_16FlashAttnBwdSm80INS1_25CollectiveMainloopBwdSm80ILi2ELi2EN4cute5tupleIJNS5_1CILi128EEES8_NS7_ILi64EEEEEENS_10bfloat16_tEfNS_4arch4Sm80ELb0ELb1ELb1ELb0ELb1ELb0ELb0ELb0ELi2ELi4ELi4ELi4ELb0EEENS1_21CollectiveEpilogueBwdISA_SB_SD_Li256ELb0ELb0ELi2EEENS1_19SingleTileSchedulerILb0ELb0ELb0ELi128EEEEEEEEEvNT_6ParamsE) ;  /* 0xffff62e006007950 */ /* 0x000fea0003c3ffff */
        .type           $_ZN7cutlass13device_kernelIN5flash19enable_sm80_to_sm89INS1_16FlashAttnBwdSm80INS1_25CollectiveMainloopBwdSm80ILi2ELi2EN4cute5tupleIJNS5_1CILi128EEES8_NS7_ILi64EEEEEENS_10bfloat16_tEfNS_4arch4Sm80ELb0ELb1ELb1ELb0ELb1ELb0ELb0ELb0ELi2ELi4ELi4ELi4ELb0EEENS1_21CollectiveEpilogueBwdISA_SB_SD_Li256ELb0ELb0ELi2EEENS1_19SingleTileSchedulerILb0ELb0ELb0ELi128EEEEEEEEEvNT_6ParamsE$_ZN4cute3eso3ESOILb1ELb0EJNS_6LayoutINS_5tupleIJNS3_IJNS_1CILi1EEENS3_IJNS4_ILi4EEENS4_ILi2EEEEEEEEES7_S6_EEENS3_IJNS3_IJNS4_ILi0EEENS3_IJS5_NS4_ILi8EEEEEEEEES6_NS4_ILi16EEEEEEEENS_10ViewEngineIPN7cutlass10bfloat16_tEEEEEC2ERKSH_RKSM_,@function
        .size           $_ZN7cutlass13device_kernelIN5flash19enable_sm80_to_sm89INS1_16FlashAttnBwdSm80INS1_25CollectiveMainloopBwdSm80ILi2ELi2EN4cute5tupleIJNS5_1CILi128EEES8_NS7_ILi64EEEEEENS_10bfloat16_tEfNS_4arch4Sm80ELb0ELb1ELb1ELb0ELb1ELb0ELb0ELb0ELi2ELi4ELi4ELi4ELb0EEENS1_21CollectiveEpilogueBwdISA_SB_SD_Li256ELb0ELb0ELi2EEENS1_19SingleTileSchedulerILb0ELb0ELb0ELi128EEEEEEEEEvNT_6ParamsE$_ZN4cute3eso3ESOILb1ELb0EJNS_6LayoutINS_5tupleIJNS3_IJNS_1CILi1EEENS3_IJNS4_ILi4EEENS4_ILi2EEEEEEEEES7_S6_EEENS3_IJNS3_IJNS4_ILi0EEENS3_IJS5_NS4_ILi8EEEEEEEEES6_NS4_ILi16EEEEEEEENS_10ViewEngineIPN7cutlass10bfloat16_tEEEEEC2ERKSH_RKSM_,($_ZN7cutlass13device_kernelIN5flash19enable_sm80_to_sm89INS1_16FlashAttnBwdSm80INS1_25CollectiveMainloopBwdSm80ILi2ELi2EN4cute5tupleIJNS5_1CILi128EEES8_NS7_ILi64EEEEEENS_10bfloat16_tEfNS_4arch4Sm80ELb0ELb1ELb1ELb0ELb1ELb0ELb0ELb0ELi2ELi4ELi4ELi4ELb0EEENS1_21CollectiveEpilogueBwdISA_SB_SD_Li256ELb0ELb0ELi2EEENS1_19SingleTileSchedulerILb0ELb0ELb0ELi128EEEEEEEEEvNT_6ParamsE$_ZN4cute3eso3ESOILb1ELb0EJNS_6LayoutINS_5tupleIJNS3_IJNS_1CILi1EEENS4_ILi2EEEEEEEEENS3_IJNS3_IJS5_S5_EEEEEEEENS_10ViewEngineIPjEEEEC2ERKSB_RKSE_ - $_ZN7cutlass13device_kernelIN5flash19enable_sm80_to_sm89INS1_16FlashAttnBwdSm80INS1_25CollectiveMainloopBwdSm80ILi2ELi2EN4cute5tupleIJNS5_1CILi128EEES8_NS7_ILi64EEEEEENS_10bfloat16_tEfNS_4arch4Sm80ELb0ELb1ELb1ELb0ELb1ELb0ELb0ELb0ELi2ELi4ELi4ELi4ELb0EEENS1_21CollectiveEpilogueBwdISA_SB_SD_Li256ELb0ELb0ELi2EEENS1_19SingleTileSchedulerILb0ELb0ELb0ELi128EEEEEEEEEvNT_6ParamsE$_ZN4cute3eso3ESOILb1ELb0EJNS_6LayoutINS_5tupleIJNS3_IJNS_1CILi1EEENS3_IJNS4_ILi4EEENS4_ILi2EEEEEEEEES7_S6_EEENS3_IJNS3_IJNS4_ILi0EEENS3_IJS5_NS4_ILi8EEEEEEEEES6_NS4_ILi16EEEEEEEENS_10ViewEngineIPN7cutlass10bfloat16_tEEEEEC2ERKSH_RKSM_)
$_ZN7cutlass13device_kernelIN5flash19enable_sm80_to_sm89INS1_16FlashAttnBwdSm80INS1_25CollectiveMainloopBwdSm80ILi2ELi2EN4cute5tupleIJNS5_1CILi128EEES8_NS7_ILi64EEEEEENS_10bfloat16_tEfNS_4arch4Sm80ELb0ELb1ELb1ELb0ELb1ELb0ELb0ELb0ELi2ELi4ELi4ELi4ELb0EEENS1_21CollectiveEpilogueBwdISA_SB_SD_Li256ELb0ELb0ELi2EEENS1_19SingleTileSchedulerILb0ELb0ELb0ELi128EEEEEEEEEvNT_6ParamsE$_ZN4cute3eso3ESOILb1ELb0EJNS_6LayoutINS_5tupleIJNS3_IJNS_1CILi1EEENS3_IJNS4_ILi4EEENS4_ILi2EEEEEEEEES7_S6_EEENS3_IJNS3_IJNS4_ILi0EEENS3_IJS5_NS4_ILi8EEEEEEEEES6_NS4_ILi16EEEEEEEENS_10ViewEngineIPN7cutlass10bfloat16_tEEEEEC2ERKSH_RKSM_:
[----:B------:R-:W-:Y:S01]  /*9d20*/  IADD3 R3, R58, -c[0x0][0x20], RZ ;  /* 0x800008003a037a10 */ /* 0x000fe20007ffe0ff */
[----:B------:R-:W-:Y:S01]  /*9d30*/  IMAD.MOV.U32 R50, RZ, RZ, R2 ;  /* 0x000000ffff327224 */ /* 0x000fe200078e0002 */
[----:B------:R-:W-:-:S04]  /*9d40*/  MOV R5, 0x0 ;  /* 0x0000000000057802 */ /* 0x000fc80000000f00 */
[----:B------:R1:W-:Y:S01]  /*9d50*/  STL.64 [R3], R50 ;  /* 0x0000003203007387 */ /* 0x0003e20000100a00 */
[----:B------:R-:W-:Y:S05]  /*9d60*/  RET.REL.NODEC R4 `(_ZN7cutlass13device_kernelIN5flash19enable_sm80_to_sm89INS1_16FlashAttnBwdSm80INS1_25CollectiveMainloopBwdSm80ILi2ELi2EN4cute5tupleIJNS5_1CILi128EEES8_NS7_ILi64EEEEEENS_10bfloat16_tEfNS_4arch4Sm80ELb0ELb1ELb1ELb0ELb1ELb0ELb0ELb0ELi2ELi4ELi4ELi4ELb0EEENS1_21CollectiveEpilogueBwdISA_SB_SD_Li256ELb0ELb0ELi2EEENS1_19SingleTileSchedulerILb0ELb0ELb0ELi128EEEEEEEEEvNT_6ParamsE) ;  /* 0xffff629004007950 */ /* 0x000fea0003c3ffff */
        .type           $_ZN7cutlass13device_kernelIN5flash19enable_sm80_to_sm89INS1_16FlashAttnBwdSm80INS1_25CollectiveMainloopBwdSm80ILi2ELi2EN4cute5tupleIJNS5_1CILi128EEES8_NS7_ILi64EEEEEENS_10bfloat16_tEfNS_4arch4Sm80ELb0ELb1ELb1ELb0ELb1ELb0ELb0ELb0ELi2ELi4ELi4ELi4ELb0EEENS1_21CollectiveEpilogueBwdISA_SB_SD_Li256ELb0ELb0ELi2EEENS1_19SingleTileSchedulerILb0ELb0ELb0ELi128EEEEEEEEEvNT_6ParamsE$_ZN4cute3eso3ESOILb1ELb0EJNS_6LayoutINS_5tupleIJNS3_IJNS_1CILi1EEENS4_ILi2EEEEEEEEENS3_IJNS3_IJS5_S5_EEEEEEEENS_10ViewEngineIPjEEEEC2ERKSB_RKSE_,@function
        .size           $_ZN7cutlass13device_kernelIN5flash19enable_sm80_to_sm89INS1_16FlashAttnBwdSm80INS1_25CollectiveMainloopBwdSm80ILi2ELi2EN4cute5tupleIJNS5_1CILi128EEES8_NS7_ILi64EEEEEENS_10bfloat16_tEfNS_4arch4Sm80ELb0ELb1ELb1ELb0ELb1ELb0ELb0ELb0ELi2ELi4ELi4ELi4ELb0EEENS1_21CollectiveEpilogueBwdISA_SB_SD_Li256ELb0ELb0ELi2EEENS1_19SingleTileSchedulerILb0ELb0ELb0ELi128EEEEEEEEEvNT_6ParamsE$_ZN4cute3eso3ESOILb1ELb0EJNS_6LayoutINS_5tupleIJNS3_IJNS_1CILi1EEENS4_ILi2EEEEEEEEENS3_IJNS3_IJS5_S5_EEEEEEEENS_10ViewEngineIPjEEEEC2ERKSB_RKSE_,($_ZN7cutlass13device_kernelIN5flash19enable_sm80_to_sm89INS1_16FlashAttnBwdSm80INS1_25CollectiveMainloopBwdSm80ILi2ELi2EN4cute5tupleIJNS5_1CILi128EEES8_NS7_ILi64EEEEEENS_10bfloat16_tEfNS_4arch4Sm80ELb0ELb1ELb1ELb0ELb1ELb0ELb0ELb0ELi2ELi4ELi4ELi4ELb0EEENS1_21CollectiveEpilogueBwdISA_SB_SD_Li256ELb0ELb0ELi2EEENS1_19SingleTileSchedulerILb0ELb0ELb0ELi128EEEEEEEEEvNT_6ParamsE$_ZN4cute3eso3ESOILb1ELb0EJNS_6LayoutINS_5tupleIJNS3_IJNS_1CILi1EEENS4_ILi2EEEEEES6_NS4_ILi8EEEEEENS3_IJNS3_IJS5_S5_EEES6_NS4_ILi4EEEEEEEENS_10ViewEngineIPKN7cutlass5ArrayIfLi2ELb1EEEEEEEC2ERKSD_RKSK_ - $_ZN7cutlass13device_kernelIN5flash19enable_sm80_to_sm89INS1_16FlashAttnBwdSm80INS1_25CollectiveMainloopBwdSm80ILi2ELi2EN4cute5tupleIJNS5_1CILi128EEES8_NS7_ILi64EEEEEENS_10bfloat16_tEfNS_4arch4Sm80ELb0ELb1ELb1ELb0ELb1ELb0ELb0ELb0ELi2ELi4ELi4ELi4ELb0EEENS1_21CollectiveEpilogueBwdISA_SB_SD_Li256ELb0ELb0ELi2EEENS1_19SingleTileSchedulerILb0ELb0ELb0ELi128EEEEEEEEEvNT_6ParamsE$_ZN4cute3eso3ESOILb1ELb0EJNS_6LayoutINS_5tupleIJNS3_IJNS_1CILi1EEENS4_ILi2EEEEEEEEENS3_IJNS3_IJS5_S5_EEEEEEEENS_10ViewEngineIPjEEEEC2ERKSB_RKSE_)
$_ZN7cutlass13device_kernelIN5flash19enable_sm80_to_sm89INS1_16FlashAttnBwdSm80INS1_25CollectiveMainloopBwdSm80ILi2ELi2EN4cute5tupleIJNS5_1CILi128EEES8_NS7_ILi64EEEEEENS_10bfloat16_tEfNS_4arch4Sm80ELb0ELb1ELb1ELb0ELb1ELb0ELb0ELb0ELi2ELi4ELi4ELi4ELb0EEENS1_21CollectiveEpilogueBwdISA_SB_SD_Li256ELb0ELb0ELi2EEENS1_19SingleTileSchedulerILb0ELb0ELb0ELi128EEEEEEEEEvNT_6ParamsE$_ZN4cute3eso3ESOILb1ELb0EJNS_6LayoutINS_5tupleIJNS3_IJNS_1CILi1EEENS4_ILi2EEEEEEEEENS3_IJNS3_IJS5_S5_EEEEEEEENS_10ViewEngineIPjEEEEC2ERKSB_RKSE_:
[----:B------:R-:W-:Y:S01]  /*9d70*/  IADD3 R2, R2, -c[0x0][0x20], RZ ;  /* 0x8000080002027a10 */ /* 0x000fe20007ffe0ff */
[----:B------:R-:W-:Y:S01]  /*9d80*/  IMAD.MOV.U32 R11, RZ, RZ, R3 ;  /* 0x000000ffff0b7224 */ /* 0x000fe200078e0003 */
[----:B------:R-:W-:-:S04]  /*9d90*/  MOV R5, 0x0 ;  /* 0x0000000000057802 */ /* 0x000fc80000000f00 */
[----:B------:R1:W-:Y:S01]  /*9da0*/  STL.64 [R2], R10 ;  /* 0x0000000a02007387 */ /* 0x0003e20000100a00 */
[----:B------:R-:W-:Y:S05]  /*9db0*/  RET.REL.NODEC R4 `(_ZN7cutlass13device_kernelIN5flash19enable_sm80_to_sm89INS1_16FlashAttnBwdSm80INS1_25CollectiveMainloopBwdSm80ILi2ELi2EN4cute5tupleIJNS5_1CILi128EEES8_NS7_ILi64EEEEEENS_10bfloat16_tEfNS_4arch4Sm80ELb0ELb1ELb1ELb0ELb1ELb0ELb0ELb0ELi2ELi4ELi4ELi4ELb0EEENS1_21CollectiveEpilogueBwdISA_SB_SD_Li256ELb0ELb0ELi2EEENS1_19SingleTileSchedulerILb0ELb0ELb0ELi128EEEEEEEEEvNT_6ParamsE) ;  /* 0xffff624004007950 */ /* 0x000fea0003c3ffff */
        .type           $_ZN7cutlass13device_kernelIN5flash19enable_sm80_to_sm89INS1_16FlashAttnBwdSm80INS1_25CollectiveMainloopBwdSm80ILi2ELi2EN4cute5tupleIJNS5_1CILi128EEES8_NS7_ILi64EEEEEENS_10bfloat16_tEfNS_4arch4Sm80ELb0ELb1ELb1ELb0ELb1ELb0ELb0ELb0ELi2ELi4ELi4ELi4ELb0EEENS1_21CollectiveEpilogueBwdISA_SB_SD_Li256ELb0ELb0ELi2EEENS1_19SingleTileSchedulerILb0ELb0ELb0ELi128EEEEEEEEEvNT_6ParamsE$_ZN4cute3eso3ESOILb1ELb0EJNS_6LayoutINS_5tupleIJNS3_IJNS_1CILi1EEENS4_ILi2EEEEEES6_NS4_ILi8EEEEEENS3_IJNS3_IJS5_S5_EEES6_NS4_ILi4EEEEEEEENS_10ViewEngineIPKN7cutlass5ArrayIfLi2ELb1EEEEEEEC2ERKSD_RKSK_,@function
        .size           $_ZN7cutlass13device_kernelIN5flash19enable_sm80_to_sm89INS1_16FlashAttnBwdSm80INS1_25CollectiveMainloopBwdSm80ILi2ELi2EN4cute5tupleIJNS5_1CILi128EEES8_NS7_ILi64EEEEEENS_10bfloat16_tEfNS_4arch4Sm80ELb0ELb1ELb1ELb0ELb1ELb0ELb0ELb0ELi2ELi4ELi4ELi4ELb0EEENS1_21CollectiveEpilogueBwdISA_SB_SD_Li256ELb0ELb0ELi2EEENS1_19SingleTileSchedulerILb0ELb0ELb0ELi128EEEEEEEEEvNT_6ParamsE$_ZN4cute3eso3ESOILb1ELb0EJNS_6LayoutINS_5tupleIJNS3_IJNS_1CILi1EEENS4_ILi2EEEEEES6_NS4_ILi8EEEEEENS3_IJNS3_IJS5_S5_EEES6_NS4_ILi4EEEEEEEENS_10ViewEngineIPKN7cutlass5ArrayIfLi2ELb1EEEEEEEC2ERKSD_RKSK_,($_ZN7cutlass13device_kernelIN5flash19enable_sm80_to_sm89INS1_16FlashAttnBwdSm80INS1_25CollectiveMainloopBwdSm80ILi2ELi2EN4cute5tupleIJNS5_1CILi128EEES8_NS7_ILi64EEEEEENS_10bfloat16_tEfNS_4arch4Sm80ELb0ELb1ELb1ELb0ELb1ELb0ELb0ELb0ELi2ELi4ELi4ELi4ELb0EEENS1_21CollectiveEpilogueBwdISA_SB_SD_Li256ELb0ELb0ELi2EEENS1_19SingleTileSchedulerILb0ELb0ELb0ELi128EEEEEEEEEvNT_6ParamsE$_ZN4cute3eso3ESOILb1ELb0EJNS_6LayoutINS_5tupleIJNS3_IJNS_1CILi1EEENS4_ILi2EEEEEES6_NS4_ILi8EEEEEENS3_IJNS3_IJS5_S5_EEES6_NS4_ILi4EEEEEEEENS_10ViewEngineIPN7cutlass5ArrayINSF_10bfloat16_tELi2ELb0EEEEEEEC2ERKSD_RKSK_ - $_ZN7cutlass13device_kernelIN5flash19enable_sm80_to_sm89INS1_16FlashAttnBwdSm80INS1_25CollectiveMainloopBwdSm80ILi2ELi2EN4cute5tupleIJNS5_1CILi128EEES8_NS7_ILi64EEEEEENS_10bfloat16_tEfNS_4arch4Sm80ELb0ELb1ELb1ELb0ELb1ELb0ELb0ELb0ELi2ELi4ELi4ELi4ELb0EEENS1_21CollectiveEpilogueBwdISA_SB_SD_Li256ELb0ELb0ELi2EEENS1_19SingleTileSchedulerILb0ELb0ELb0ELi128EEEEEEEEEvNT_6ParamsE$_ZN4cute3eso3ESOILb1ELb0EJNS_6LayoutINS_5tupleIJNS3_IJNS_1CILi1EEENS4_ILi2EEEEEES6_NS4_ILi8EEEEEENS3_IJNS3_IJS5_S5_EEES6_NS4_ILi4EEEEEEEENS_10ViewEngineIPKN7cutlass5ArrayIfLi2ELb1EEEEEEEC2ERKSD_RKSK_)
$_ZN7cutlass13device_kernelIN5flash19enable_sm80_to_sm89INS1_16FlashAttnBwdSm80INS1_25CollectiveMainloopBwdSm80ILi2ELi2EN4cute5tupleIJNS5_1CILi128EEES8_NS7_ILi64EEEEEENS_10bfloat16_tEfNS_4arch4Sm80ELb0ELb1ELb1ELb0ELb1ELb0ELb0ELb0ELi2ELi4ELi4ELi4ELb0EEENS1_21CollectiveEpilogueBwdISA_SB_SD_Li256ELb0ELb0ELi2EEENS1_19SingleTileSchedulerILb0ELb0ELb0ELi128EEEEEEEEEvNT_6ParamsE$_ZN4cute3eso3ESOILb1ELb0EJNS_6LayoutINS_5tupleIJNS3_IJNS_1CILi1EEENS4_ILi2EEEEEES6_NS4_ILi8EEEEEENS3_IJNS3_IJS5_S5_EEES6_NS4_ILi4EEEEEEEENS_10ViewEngineIPKN7cutlass5ArrayIfLi2ELb1EEEEEEEC2ERKSD_RKSK_:
[----:B------:R-:W-:Y:S01]  /*9dc0*/  IADD3 R2, R58, -c[0x0][0x20], RZ ;  /* 0x800008003a027a10 */ /* 0x000fe20007ffe0ff */
[----:B------:R-:W-:Y:S01]  /*9dd0*/  IMAD.MOV.U32 R9, RZ, RZ, R5 ;  /* 0x000000ffff097224 */ /* 0x000fe200078e0005 */
[----:B------:R-:W-:-:S04]  /*9de0*/  MOV R7, 0x0 ;  /* 0x0000000000077802 */ /* 0x000fc80000000f00 */
[----:B------:R1:W-:Y:S01]  /*9df0*/  STL.64 [R2], R8 ;  /* 0x0000000802007387 */ /* 0x0003e20000100a00 */
[----:B------:R-:W-:Y:S05]  /*9e00*/  RET.REL.NODEC R6 `(_ZN7cutlass13device_kernelIN5flash19enable_sm80_to_sm89INS1_16FlashAttnBwdSm80INS1_25CollectiveMainloopBwdSm80ILi2ELi2EN4cute5tupleIJNS5_1CILi128EEES8_NS7_ILi64EEEEEENS_10bfloat16_tEfNS_4arch4Sm80ELb0ELb1ELb1ELb0ELb1ELb0ELb0ELb0ELi2ELi4ELi4ELi4ELb0EEENS1_21CollectiveEpilogueBwdISA_SB_SD_Li256ELb0ELb0ELi2EEENS1_19SingleTileSchedulerILb0ELb0ELb0ELi128EEEEEEEEEvNT_6ParamsE) ;  /* 0xffff61f006007950 */ /* 0x000fea0003c3ffff */
        .type           $_ZN7cutlass13device_kernelIN5flash19enable_sm80_to_sm89INS1_16FlashAttnBwdSm80INS1_25CollectiveMainloopBwdSm80ILi2ELi2EN4cute5tupleIJNS5_1CILi128EEES8_NS7_ILi64EEEEEENS_10bfloat16_tEfNS_4arch4Sm80ELb0ELb1ELb1ELb0ELb1ELb0ELb0ELb0ELi2ELi4ELi4ELi4ELb0EEENS1_21CollectiveEpilogueBwdISA_SB_SD_Li256ELb0ELb0ELi2EEENS1_19SingleTileSchedulerILb0ELb0ELb0ELi128EEEEEEEEEvNT_6ParamsE$_ZN4cute3eso3ESOILb1ELb0EJNS_6LayoutINS_5tupleIJNS3_IJNS_1CILi1EEENS4_ILi2EEEEEES6_NS4_ILi8EEEEEENS3_IJNS3_IJS5_S5_EEES6_NS4_ILi4EEEEEEEENS_10ViewEngineIPN7cutlass5ArrayINSF_10bfloat16_tELi2ELb0EEEEEEEC2ERKSD_RKSK_,@function
        .size           $_ZN7cutlass13device_kernelIN5flash19enable_sm80_to_sm89INS1_16FlashAttnBwdSm80INS1_25CollectiveMainloopBwdSm80ILi2ELi2EN4cute5tupleIJNS5_1CILi128EEES8_NS7_ILi64EEEEEENS_10bfloat16_tEfNS_4arch4Sm80ELb0ELb1ELb1ELb0ELb1ELb0ELb0ELb0ELi2ELi4ELi4ELi4ELb0EEENS1_21CollectiveEpilogueBwdISA_SB_SD_Li256ELb0ELb0ELi2EEENS1_19SingleTileSchedulerILb0ELb0ELb0ELi128EEEEEEEEEvNT_6ParamsE$_ZN4cute3eso3ESOILb1ELb0EJNS_6LayoutINS_5tupleIJNS3_IJNS_1CILi1EEENS4_ILi2EEEEEES6_NS4_ILi8EEEEEENS3_IJNS3_IJS5_S5_EEES6_NS4_ILi4EEEEEEEENS_10ViewEngineIPN7cutlass5ArrayINSF_10bfloat16_tELi2ELb0EEEEEEEC2ERKSD_RKSK_,($_ZN7cutlass13device_kernelIN5flash19enable_sm80_to_sm89INS1_16FlashAttnBwdSm80INS1_25CollectiveMainloopBwdSm80ILi2ELi2EN4cute5tupleIJNS5_1CILi128EEES8_NS7_ILi64EEEEEENS_10bfloat16_tEfNS_4arch4Sm80ELb0ELb1ELb1ELb0ELb1ELb0ELb0ELb0ELi2ELi4ELi4ELi4ELb0EEENS1_21CollectiveEpilogueBwdISA_SB_SD_Li256ELb0ELb0ELi2EEENS1_19SingleTileSchedulerILb0ELb0ELb0ELi128EEEEEEEEEvNT_6ParamsE$_ZN4cute3eso3ESOILb1ELb0EJNS_6LayoutINS_5tupleIJNS3_IJNS_1CILi1EEENS4_ILi2EEES6_EEEEEENS3_IJNS3_IJS5_S5_S6_EEEEEEEENS_10ViewEngineIPjEEEEC2ERKSB_RKSE_ - $_ZN7cutlass13device_kernelIN5flash19enable_sm80_to_sm89INS1_16FlashAttnBwdSm80INS1_25CollectiveMainloopBwdSm80ILi2ELi2EN4cute5tupleIJNS5_1CILi128EEES8_NS7_ILi64EEEEEENS_10bfloat16_tEfNS_4arch4Sm80ELb0ELb1ELb1ELb0ELb1ELb0ELb0ELb0ELi2ELi4ELi4ELi4ELb0EEENS1_21CollectiveEpilogueBwdISA_SB_SD_Li256ELb0ELb0ELi2EEENS1_19SingleTileSchedulerILb0ELb0ELb0ELi128EEEEEEEEEvNT_6ParamsE$_ZN4cute3eso3ESOILb1ELb0EJNS_6LayoutINS_5tupleIJNS3_IJNS_1CILi1EEENS4_ILi2EEEEEES6_NS4_ILi8EEEEEENS3_IJNS3_IJS5_S5_EEES6_NS4_ILi4EEEEEEEENS_10ViewEngineIPN7cutlass5ArrayINSF_10bfloat16_tELi2ELb0EEEEEEEC2ERKSD_RKSK_)
$_ZN7cutlass13device_kernelIN5flash19enable_sm80_to_sm89INS1_16FlashAttnBwdSm80INS1_25CollectiveMainloopBwdSm80ILi2ELi2EN4cute5tupleIJNS5_1CILi128EEES8_NS7_ILi64EEEEEENS_10bfloat16_tEfNS_4arch4Sm80ELb0ELb1ELb1ELb0ELb1ELb0ELb0ELb0ELi2ELi4ELi4ELi4ELb0EEENS1_21CollectiveEpilogueBwdISA_SB_SD_Li256ELb0ELb0ELi2EEENS1_19SingleTileSchedulerILb0ELb0ELb0ELi128EEEEEEEEEvNT_6ParamsE$_ZN4cute3eso3ESOILb1ELb0EJNS_6LayoutINS_5tupleIJNS3_IJNS_1CILi1EEENS4_ILi2EEEEEES6_NS4_ILi8EEEEEENS3_IJNS3_IJS5_S5_EEES6_NS4_ILi4EEEEEEEENS_10ViewEngineIPN7cutlass5ArrayINSF_10bfloat16_tELi2ELb0EEEEEEEC2ERKSD_RKSK_:
[----:B------:R-:W-:Y:S01]  /*9e10*/  IADD3 R2, R58, -c[0x0][0x20], RZ ;  /* 0x800008003a027a10 */ /* 0x000fe20007ffe0ff */
[----:B------:R-:W-:Y:S01]  /*9e20*/  IMAD.MOV.U32 R9, RZ, RZ, R5 ;  /* 0x000000ffff097224 */ /* 0x000fe200078e0005 */
[----:B------:R-:W-:-:S04]  /*9e30*/  MOV R7, 0x0 ;  /* 0x0000000000077802 */ /* 0x000fc80000000f00 */
[----:B------:R1:W-:Y:S01]  /*9e40*/  STL.64 [R2], R8 ;  /* 0x0000000802007387 */ /* 0x0003e20000100a00 */
[----:B------:R-:W-:Y:S05]  /*9e50*/  RET.REL.NODEC R6 `(_ZN7cutlass13device_kernelIN5flash19enable_sm80_to_sm89INS1_16FlashAttnBwdSm80INS1_25CollectiveMainloopBwdSm80ILi2ELi2EN4cute5tupleIJNS5_1CILi128EEES8_NS7_ILi64EEEEEENS_10bfloat16_tEfNS_4arch4Sm80ELb0ELb1ELb1ELb0ELb1ELb0ELb0ELb0ELi2ELi4ELi4ELi4ELb0EEENS1_21CollectiveEpilogueBwdISA_SB_SD_Li256ELb0ELb0ELi2EEENS1_19SingleTileSchedulerILb0ELb0ELb0ELi128EEEEEEEEEvNT_6ParamsE) ;  /* 0xffff61a006007950 */ /* 0x000fea0003c3ffff */
        .type           $_ZN7cutlass13device_kernelIN5flash19enable_sm80_to_sm89INS1_16FlashAttnBwdSm80INS1_25CollectiveMainloopBwdSm80ILi2ELi2EN4cute5tupleIJNS5_1CILi128EEES8_NS7_ILi64EEEEEENS_10bfloat16_tEfNS_4arch4Sm80ELb0ELb1ELb1ELb0ELb1ELb0ELb0ELb0ELi2ELi4ELi4ELi4ELb0EEENS1_21CollectiveEpilogueBwdISA_SB_SD_Li256ELb0ELb0ELi2EEENS1_19SingleTileSchedulerILb0ELb0ELb0ELi128EEEEEEEEEvNT_6ParamsE$_ZN4cute3eso3ESOILb1ELb0EJNS_6LayoutINS_5tupleIJNS3_IJNS_1CILi1EEENS4_ILi2EEES6_EEEEEENS3_IJNS3_IJS5_S5_S6_EEEEEEEENS_10ViewEngineIPjEEEEC2ERKSB_RKSE_,@function
        .size           $_ZN7cutlass13device_kernelIN5flash19enable_sm80_to_sm89INS1_16FlashAttnBwdSm80INS1_25CollectiveMainloopBwdSm80ILi2ELi2EN4cute5tupleIJNS5_1CILi128EEES8_NS7_ILi64EEEEEENS_10bfloat16_tEfNS_4arch4Sm80ELb0ELb1ELb1ELb0ELb1ELb0ELb0ELb0ELi2ELi4ELi4ELi4ELb0EEENS1_21CollectiveEpilogueBwdISA_SB_SD_Li256ELb0ELb0ELi2EEENS1_19SingleTileSchedulerILb0ELb0ELb0ELi128EEEEEEEEEvNT_6ParamsE$_ZN4cute3eso3ESOILb1ELb0EJNS_6LayoutINS_5tupleIJNS3_IJNS_1CILi1EEENS4_ILi2EEES6_EEEEEENS3_IJNS3_IJS5_S5_S6_EEEEEEEENS_10ViewEngineIPjEEEEC2ERKSB_RKSE_,($_ZN7cutlass13device_kernelIN5flash19enable_sm80_to_sm89INS1_16FlashAttnBwdSm80INS1_25CollectiveMainloopBwdSm80ILi2ELi2EN4cute5tupleIJNS5_1CILi128EEES8_NS7_ILi64EEEEEENS_10bfloat16_tEfNS_4arch4Sm80ELb0ELb1ELb1ELb0ELb1ELb0ELb0ELb0ELi2ELi4ELi4ELi4ELb0EEENS1_21CollectiveEpilogueBwdISA_SB_SD_Li256ELb0ELb0ELi2EEENS1_19SingleTileSchedulerILb0ELb0ELb0ELi128EEEEEEEEEvNT_6ParamsE$_ZN4cute3eso3ESOILb1ELb0EJNS_6LayoutINS_5tupleIJNS3_IJNS_1CILi1EEENS4_ILi4EEEEEENS4_ILi2EEES6_EEENS3_IJNS3_IJNS4_ILi0EEES5_EEES6_NS4_ILi8EEEEEEEENS_10ViewEngineIPfEEEEC2ERKSE_RKSH_ - $_ZN7cutlass13device_kernelIN5flash19enable_sm80_to_sm89INS1_16FlashAttnBwdSm80INS1_25CollectiveMainloopBwdSm80ILi2ELi2EN4cute5tupleIJNS5_1CILi128EEES8_NS7_ILi64EEEEEENS_10bfloat16_tEfNS_4arch4Sm80ELb0ELb1ELb1ELb0ELb1ELb0ELb0ELb0ELi2ELi4ELi4ELi4ELb0EEENS1_21CollectiveEpilogueBwdISA_SB_SD_Li256ELb0ELb0ELi2EEENS1_19SingleTileSchedulerILb0ELb0ELb0ELi128EEEEEEEEEvNT_6ParamsE$_ZN4cute3eso3ESOILb1ELb0EJNS_6LayoutINS_5tupleIJNS3_IJNS_1CILi1EEENS4_ILi2EEES6_EEEEEENS3_IJNS3_IJS5_S5_S6_EEEEEEEENS_10ViewEngineIPjEEEEC2ERKSB_RKSE_)
$_ZN7cutlass13device_kernelIN5flash19enable_sm80_to_sm89INS1_16FlashAttnBwdSm80INS1_25CollectiveMainloopBwdSm80ILi2ELi2EN4cute5tupleIJNS5_1CILi128EEES8_NS7_ILi64EEEEEENS_10bfloat16_tEfNS_4arch4Sm80ELb0ELb1ELb1ELb0ELb1ELb0ELb0ELb0ELi2ELi4ELi4ELi4ELb0EEENS1_21CollectiveEpilogueBwdISA_SB_SD_Li256ELb0ELb0ELi2EEENS1_19SingleTileSchedulerILb0ELb0ELb0ELi128EEEEEEEEEvNT_6ParamsE$_ZN4cute3eso3ESOILb1ELb0EJNS_6LayoutINS_5tupleIJNS3_IJNS_1CILi1EEENS4_ILi2EEES6_EEEEEENS3_IJNS3_IJS5_S5_S6_EEEEEEEENS_10ViewEngineIPjEEEEC2ERKSB_RKSE_:
[----:B------:R-:W-:Y:S02]  /*9e60*/  IADD3 R2, R69, -c[0x0][0x20], RZ ;  /* 0x8000080045027a10 */ /* 0x000fe40007ffe0ff */
[----:B------:R-:W-:-:S03]  /*9e70*/  MOV R5, 0x0 ;  /* 0x0000000000057802 */ /* 0x000fc60000000f00 */
[----:B------:R1:W-:Y:S01]  /*9e80*/  STL.64 [R2], R12 ;  /* 0x0000000c02007387 */ /* 0x0003e20000100a00 */
[----:B------:R-:W-:Y:S05]  /*9e90*/  RET.REL.NODEC R4 `(_ZN7cutlass13device_kernelIN5flash19enable_sm80_to_sm89INS1_16FlashAttnBwdSm80INS1_25CollectiveMainloopBwdSm80ILi2ELi2EN4cute5tupleIJNS5_1CILi128EEES8_NS7_ILi64EEEEEENS_10bfloat16_tEfNS_4arch4Sm80ELb0ELb1ELb1ELb0ELb1ELb0ELb0ELb0ELi2ELi4ELi4ELi4ELb0EEENS1_21CollectiveEpilogueBwdISA_SB_SD_Li256ELb0ELb0ELi2EEENS1_19SingleTileSchedulerILb0ELb0ELb0ELi128EEEEEEEEEvNT_6ParamsE) ;  /* 0xffff616004007950 */ /* 0x000fea0003c3ffff */
        .type           $_ZN7cutlass13device_kernelIN5flash19enable_sm80_to_sm89INS1_16FlashAttnBwdSm80INS1_25CollectiveMainloopBwdSm80ILi2ELi2EN4cute5tupleIJNS5_1CILi128EEES8_NS7_ILi64EEEEEENS_10bfloat16_tEfNS_4arch4Sm80ELb0ELb1ELb1ELb0ELb1ELb0ELb0ELb0ELi2ELi4ELi4ELi4ELb0EEENS1_21CollectiveEpilogueBwdISA_SB_SD_Li256ELb0ELb0ELi2EEENS1_19SingleTileSchedulerILb0ELb0ELb0ELi128EEEEEEEEEvNT_6ParamsE$_ZN4cute3eso3ESOILb1ELb0EJNS_6LayoutINS_5tupleIJNS3_IJNS_1CILi1EEENS4_ILi4EEEEEENS4_ILi2EEES6_EEENS3_IJNS3_IJNS4_ILi0EEES5_EEES6_NS4_ILi8EEEEEEEENS_10ViewEngineIPfEEEEC2ERKSE_RKSH_,@function
        .size           $_ZN7cutlass13device_kernelIN5flash19enable_sm80_to_sm89INS1_16FlashAttnBwdSm80INS1_25CollectiveMainloopBwdSm80ILi2ELi2EN4cute5tupleIJNS5_1CILi128EEES8_NS7_ILi64EEEEEENS_10bfloat16_tEfNS_4arch4Sm80ELb0ELb1ELb1ELb0ELb1ELb0ELb0ELb0ELi2ELi4ELi4ELi4ELb0EEENS1_21CollectiveEpilogueBwdISA_SB_SD_Li256ELb0ELb0ELi2EEENS1_19SingleTileSchedulerILb0ELb0ELb0ELi128EEEEEEEEEvNT_6ParamsE$_ZN4cute3eso3ESOILb1ELb0EJNS_6LayoutINS_5tupleIJNS3_IJNS_1CILi1EEENS4_ILi4EEEEEENS4_ILi2EEES6_EEENS3_IJNS3_IJNS4_ILi0EEES5_EEES6_NS4_ILi8EEEEEEEENS_10ViewEngineIPfEEEEC2ERKSE_RKSH_,($_ZN7cutlass13device_kernelIN5flash19enable_sm80_to_sm89INS1_16FlashAttnBwdSm80INS1_25CollectiveMainloopBwdSm80ILi2ELi2EN4cute5tupleIJNS5_1CILi128EEES8_NS7_ILi64EEEEEENS_10bfloat16_tEfNS_4arch4Sm80ELb0ELb1ELb1ELb0ELb1ELb0ELb0ELb0ELi2ELi4ELi4ELi4ELb0EEENS1_21CollectiveEpilogueBwdISA_SB_SD_Li256ELb0ELb0ELi2EEENS1_19SingleTileSchedulerILb0ELb0ELb0ELi128EEEEEEEEEvNT_6ParamsE$_ZN4cute3eso3ESOILb1ELb0EJNS_6LayoutINS_5tupleIJNS3_IJNS_1CILi1EEES5_EEEEEENS3_IJNS3_IJS5_NS4_ILi0EEEEEEEEEEENS_10ViewEngineINS_8gmem_ptrIPKN7cutlass9uint128_tEEEEEEEC2ERKSB_RKSJ_ - $_ZN7cutlass13device_kernelIN5flash19enable_sm80_to_sm89INS1_16FlashAttnBwdSm80INS1_25CollectiveMainloopBwdSm80ILi2ELi2EN4cute5tupleIJNS5_1CILi128EEES8_NS7_ILi64EEEEEENS_10bfloat16_tEfNS_4arch4Sm80ELb0ELb1ELb1ELb0ELb1ELb0ELb0ELb0ELi2ELi4ELi4ELi4ELb0EEENS1_21CollectiveEpilogueBwdISA_SB_SD_Li256ELb0ELb0ELi2EEENS1_19SingleTileSchedulerILb0ELb0ELb0ELi128EEEEEEEEEvNT_6ParamsE$_ZN4cute3eso3ESOILb1ELb0EJNS_6LayoutINS_5tupleIJNS3_IJNS_1CILi1EEENS4_ILi4EEEEEENS4_ILi2EEES6_EEENS3_IJNS3_IJNS4_ILi0EEES5_EEES6_NS4_ILi8EEEEEEEENS_10ViewEngineIPfEEEEC2ERKSE_RKSH_)
$_ZN7cutlass13device_kernelIN5flash19enable_sm80_to_sm89INS1_16FlashAttnBwdSm80INS1_25CollectiveMainloopBwdSm80ILi2ELi2EN4cute5tupleIJNS5_1CILi128EEES8_NS7_ILi64EEEEEENS_10bfloat16_tEfNS_4arch4Sm80ELb0ELb1ELb1ELb0ELb1ELb0ELb0ELb0ELi2ELi4ELi4ELi4ELb0EEENS1_21CollectiveEpilogueBwdISA_SB_SD_Li256ELb0ELb0ELi2EEENS1_19SingleTileSchedulerILb0ELb0ELb0ELi128EEEEEEEEEvNT_6ParamsE$_ZN4cute3eso3ESOILb1ELb0EJNS_6LayoutINS_5tupleIJNS3_IJNS_1CILi1EEENS4_ILi4EEEEEENS4_ILi2EEES6_EEENS3_IJNS3_IJNS4_ILi0EEES5_EEES6_NS4_ILi8EEEEEEEENS_10ViewEngineIPfEEEEC2ERKSE_RKSH_:
[----:B------:R-:W-:Y:S02]  /*9ea0*/  IADD3 R2, R62, -c[0x0][0x20], RZ ;  /* 0x800008003e027a10 */ /* 0x000fe40007ffe0ff */
[----:B------:R-:W-:-:S03]  /*9eb0*/  MOV R5, 0x0 ;  /* 0x0000000000057802 */ /* 0x000fc60000000f00 */
[----:B------:R1:W-:Y:S01]  /*9ec0*/  STL.64 [R2], R58 ;  /* 0x0000003a02007387 */ /* 0x0003e20000100a00 */
[----:B------:R-:W-:Y:S05]  /*9ed0*/  RET.REL.NODEC R4 `(_ZN7cutlass13device_kernelIN5flash19enable_sm80_to_sm89INS1_16FlashAttnBwdSm80INS1_25CollectiveMainloopBwdSm80ILi2ELi2EN4cute5tupleIJNS5_1CILi128EEES8_NS7_ILi64EEEEEENS_10bfloat16_tEfNS_4arch4Sm80ELb0ELb1ELb1ELb0ELb1ELb0ELb0ELb0ELi2ELi4ELi4ELi4ELb0EEENS1_21CollectiveEpilogueBwdISA_SB_SD_Li256ELb0ELb0ELi2EEENS1_19SingleTileSchedulerILb0ELb0ELb0ELi128EEEEEEEEEvNT_6ParamsE) ;  /* 0xffff612004007950 */ /* 0x000fea0003c3ffff */
        .type           $_ZN7cutlass13device_kernelIN5flash19enable_sm80_to_sm89INS1_16FlashAttnBwdSm80INS1_25CollectiveMainloopBwdSm80ILi2ELi2EN4cute5tupleIJNS5_1CILi128EEES8_NS7_ILi64EEEEEENS_10bfloat16_tEfNS_4arch4Sm80ELb0ELb1ELb1ELb0ELb1ELb0ELb0ELb0ELi2ELi4ELi4ELi4ELb0EEENS1_21CollectiveEpilogueBwdISA_SB_SD_Li256ELb0ELb0ELi2EEENS1_19SingleTileSchedulerILb0ELb0ELb0ELi128EEEEEEEEEvNT_6ParamsE$_ZN4cute3eso3ESOILb1ELb0EJNS_6LayoutINS_5tupleIJNS3_IJNS_1CILi1EEES5_EEEEEENS3_IJNS3_IJS5_NS4_ILi0EEEEEEEEEEENS_10ViewEngineINS_8gmem_ptrIPKN7cutlass9uint128_tEEEEEEEC2ERKSB_RKSJ_,@function
        .size           $_ZN7cutlass13device_kernelIN5flash19enable_sm80_to_sm89INS1_16FlashAttnBwdSm80INS1_25CollectiveMainloopBwdSm80ILi2ELi2EN4cute5tupleIJNS5_1CILi128EEES8_NS7_ILi64EEEEEENS_10bfloat16_tEfNS_4arch4Sm80ELb0ELb1ELb1ELb0ELb1ELb0ELb0ELb0ELi2ELi4ELi4ELi4ELb0EEENS1_21CollectiveEpilogueBwdISA_SB_SD_Li256ELb0ELb0ELi2EEENS1_19SingleTileSchedulerILb0ELb0ELb0ELi128EEEEEEEEEvNT_6ParamsE$_ZN4cute3eso3ESOILb1ELb0EJNS_6LayoutINS_5tupleIJNS3_IJNS_1CILi1EEES5_EEEEEENS3_IJNS3_IJS5_NS4_ILi0EEEEEEEEEEENS_10ViewEngineINS_8gmem_ptrIPKN7cutlass9uint128_tEEEEEEEC2ERKSB_RKSJ_,($_ZN7cutlass13device_kernelIN5flash19enable_sm80_to_sm89INS1_16FlashAttnBwdSm80INS1_25CollectiveMainloopBwdSm80ILi2ELi2EN4cute5tupleIJNS5_1CILi128EEES8_NS7_ILi64EEEEEENS_10bfloat16_tEfNS_4arch4Sm80ELb0ELb1ELb1ELb0ELb1ELb0ELb0ELb0ELi2ELi4ELi4ELi4ELb0EEENS1_21CollectiveEpilogueBwdISA_SB_SD_Li256ELb0ELb0ELi2EEENS1_19SingleTileSchedulerILb0ELb0ELb0ELi128EEEEEEEEEvNT_6ParamsE$_ZN4cute3eso3ESOILb1ELb0EJNS_6LayoutINS_5tupleIJNS3_IJNS_1CILi1EEES5_EEEEEENS3_IJNS3_IJS5_NS4_ILi0EEEEEEEEEEENS_10ViewEngineINS_8smem_ptrIPN7cutlass9uint128_tEEEEEEEC2ERKSB_RKSI_ - $_ZN7cutlass13device_kernelIN5flash19enable_sm80_to_sm89INS1_16FlashAttnBwdSm80INS1_25CollectiveMainloopBwdSm80ILi2ELi2EN4cute5tupleIJNS5_1CILi128EEES8_NS7_ILi64EEEEEENS_10bfloat16_tEfNS_4arch4Sm80ELb0ELb1ELb1ELb0ELb1ELb0ELb0ELb0ELi2ELi4ELi4ELi4ELb0EEENS1_21CollectiveEpilogueBwdISA_SB_SD_Li256ELb0ELb0ELi2EEENS1_19SingleTileSchedulerILb0ELb0ELb0ELi128EEEEEEEEEvNT_6ParamsE$_ZN4cute3eso3ESOILb1ELb0EJNS_6LayoutINS_5tupleIJNS3_IJNS_1CILi1EEES5_EEEEEENS3_IJNS3_IJS5_NS4_ILi0EEEEEEEEEEENS_10ViewEngineINS_8gmem_ptrIPKN7cutlass9uint128_tEEEEEEEC2ERKSB_RKSJ_)
$_ZN7cutlass13device_kernelIN5flash19enable_sm80_to_sm89INS1_16FlashAttnBwdSm80INS1_25CollectiveMainloopBwdSm80ILi2ELi2EN4cute5tupleIJNS5_1CILi128EEES8_NS7_ILi64EEEEEENS_10bfloat16_tEfNS_4arch4Sm80ELb0ELb1ELb1ELb0ELb1ELb0ELb0ELb0ELi2ELi4ELi4ELi4ELb0EEENS1_21CollectiveEpilogueBwdISA_SB_SD_Li256ELb0ELb0ELi2EEENS1_19SingleTileSchedulerILb0ELb0ELb0ELi128EEEEEEEEEvNT_6ParamsE$_ZN4cute3eso3ESOILb1ELb0EJNS_6LayoutINS_5tupleIJNS3_IJNS_1CILi1EEES5_EEEEEENS3_IJNS3_IJS5_NS4_ILi0EEEEEEEEEEENS_10ViewEngineINS_8gmem_ptrIPKN7cutlass9uint128_tEEEEEEEC2ERKSB_RKSJ_:
[----:B------:R-:W-:Y:S02]  /*9ee0*/  IADD3 R4, R83, -c[0x0][0x20], RZ ;  /* 0x8000080053047a10 */ /* 0x000fe40007ffe0ff */
[----:B------:R-:W-:-:S03]  /*9ef0*/  MOV R11, 0x0 ;  /* 0x00000000000b7802 */ /* 0x000fc60000000f00 */
[----:B------:R1:W-:Y:S01]  /*9f00*/  STL.64 [R4], R2 ;  /* 0x0000000204007387 */ /* 0x0003e20000100a00 */
[----:B------:R-:W-:Y:S05]  /*9f10*/  RET.REL.NODEC R10 `(_ZN7cutlass13device_kernelIN5flash19enable_sm80_to_sm89INS1_16FlashAttnBwdSm80INS1_25CollectiveMainloopBwdSm80ILi2ELi2EN4cute5tupleIJNS5_1CILi128EEES8_NS7_ILi64EEEEEENS_10bfloat16_tEfNS_4arch4Sm80ELb0ELb1ELb1ELb0ELb1ELb0ELb0ELb0ELi2ELi4ELi4ELi4ELb0EEENS1_21CollectiveEpilogueBwdISA_SB_SD_Li256ELb0ELb0ELi2EEENS1_19SingleTileSchedulerILb0ELb0ELb0ELi128EEEEEEEEEvNT_6ParamsE) ;  /* 0xffff60e00a007950 */ /* 0x000fea0003c3ffff */
        .type           $_ZN7cutlass13device_kernelIN5flash19enable_sm80_to_sm89INS1_16FlashAttnBwdSm80INS1_25CollectiveMainloopBwdSm80ILi2ELi2EN4cute5tupleIJNS5_1CILi128EEES8_NS7_ILi64EEEEEENS_10bfloat16_tEfNS_4arch4Sm80ELb0ELb1ELb1ELb0ELb1ELb0ELb0ELb0ELi2ELi4ELi4ELi4ELb0EEENS1_21CollectiveEpilogueBwdISA_SB_SD_Li256ELb0ELb0ELi2EEENS1_19SingleTileSchedulerILb0ELb0ELb0ELi128EEEEEEEEEvNT_6ParamsE$_ZN4cute3eso3ESOILb1ELb0EJNS_6LayoutINS_5tupleIJNS3_IJNS_1CILi1EEES5_EEEEEENS3_IJNS3_IJS5_NS4_ILi0EEEEEEEEEEENS_10ViewEngineINS_8smem_ptrIPN7cutlass9uint128_tEEEEEEEC2ERKSB_RKSI_,@function
        .size           $_ZN7cutlass13device_kernelIN5flash19enable_sm80_to_sm89INS1_16FlashAttnBwdSm80INS1_25CollectiveMainloopBwdSm80ILi2ELi2EN4cute5tupleIJNS5_1CILi128EEES8_NS7_ILi64EEEEEENS_10bfloat16_tEfNS_4arch4Sm80ELb0ELb1ELb1ELb0ELb1ELb0ELb0ELb0ELi2ELi4ELi4ELi4ELb0EEENS1_21CollectiveEpilogueBwdISA_SB_SD_Li256ELb0ELb0ELi2EEENS1_19SingleTileSchedulerILb0ELb0ELb0ELi128EEEEEEEEEvNT_6ParamsE$_ZN4cute3eso3ESOILb1ELb0EJNS_6LayoutINS_5tupleIJNS3_IJNS_1CILi1EEES5_EEEEEENS3_IJNS3_IJS5_NS4_ILi0EEEEEEEEEEENS_10ViewEngineINS_8smem_ptrIPN7cutlass9uint128_tEEEEEEEC2ERKSB_RKSI_,($_ZN7cutlass13device_kernelIN5flash19enable_sm80_to_sm89INS1_16FlashAttnBwdSm80INS1_25CollectiveMainloopBwdSm80ILi2ELi2EN4cute5tupleIJNS5_1CILi128EEES8_NS7_ILi64EEEEEENS_10bfloat16_tEfNS_4arch4Sm80ELb0ELb1ELb1ELb0ELb1ELb0ELb0ELb0ELi2ELi4ELi4ELi4ELb0EEENS1_21CollectiveEpilogueBwdISA_SB_SD_Li256ELb0ELb0ELi2EEENS1_19SingleTileSchedulerILb0ELb0ELb0ELi128EEEEEEEEEvNT_6ParamsE$_ZN4cute3eso3ESOILb1ELb0EJNS_6LayoutINS_5tupleIJNS3_IJNS_1CILi1EEES5_EEENS4_ILi32EEEEEENS3_IJNS3_IJNS4_ILi0EEES9_EEENS4_ILi256EEEEEEEENS_10ViewEngineINS_8gmem_ptrIPfEEEEEEC2ERKSD_RKSI_ - $_ZN7cutlass13device_kernelIN5flash19enable_sm80_to_sm89INS1_16FlashAttnBwdSm80INS1_25CollectiveMainloopBwdSm80ILi2ELi2EN4cute5tupleIJNS5_1CILi128EEES8_NS7_ILi64EEEEEENS_10bfloat16_tEfNS_4arch4Sm80ELb0ELb1ELb1ELb0ELb1ELb0ELb0ELb0ELi2ELi4ELi4ELi4ELb0EEENS1_21CollectiveEpilogueBwdISA_SB_SD_Li256ELb0ELb0ELi2EEENS1_19SingleTileSchedulerILb0ELb0ELb0ELi128EEEEEEEEEvNT_6ParamsE$_ZN4cute3eso3ESOILb1ELb0EJNS_6LayoutINS_5tupleIJNS3_IJNS_1CILi1EEES5_EEEEEENS3_IJNS3_IJS5_NS4_ILi0EEEEEEEEEEENS_10ViewEngineINS_8smem_ptrIPN7cutlass9uint128_tEEEEEEEC2ERKSB_RKSI_)
$_ZN7cutlass13device_kernelIN5flash19enable_sm80_to_sm89INS1_16FlashAttnBwdSm80INS1_25CollectiveMainloopBwdSm80ILi2ELi2EN4cute5tupleIJNS5_1CILi128EEES8_NS7_ILi64EEEEEENS_10bfloat16_tEfNS_4arch4Sm80ELb0ELb1ELb1ELb0ELb1ELb0ELb0ELb0ELi2ELi4ELi4ELi4ELb0EEENS1_21CollectiveEpilogueBwdISA_SB_SD_Li256ELb0ELb0ELi2EEENS1_19SingleTileSchedulerILb0ELb0ELb0ELi128EEEEEEEEEvNT_6ParamsE$_ZN4cute3eso3ESOILb1ELb0EJNS_6LayoutINS_5tupleIJNS3_IJNS_1CILi1EEES5_EEEEEENS3_IJNS3_IJS5_NS4_ILi0EEEEEEEEEEENS_10ViewEngineINS_8smem_ptrIPN7cutlass9uint128_tEEEEEEEC2ERKSB_RKSI_:
[----:B------:R-:W-:Y:S02]  /*9f20*/  IADD3 R6, R6, -c[0x0][0x20], RZ ;  /* 0x8000080006067a10 */ /* 0x000fe40007ffe0ff */
[----:B------:R-:W-:-:S03]  /*9f30*/  MOV R9, 0x0 ;  /* 0x0000000000097802 */ /* 0x000fc60000000f00 */
[----:B------:R1:W-:Y:S01]  /*9f40*/  STL.64 [R6], R2 ;  /* 0x0000000206007387 */ /* 0x0003e20000100a00 */
[----:B------:R-:W-:Y:S05]  /*9f50*/  RET.REL.NODEC R8 `(_ZN7cutlass13device_kernelIN5flash19enable_sm80_to_sm89INS1_16FlashAttnBwdSm80INS1_25CollectiveMainloopBwdSm80ILi2ELi2EN4cute5tupleIJNS5_1CILi128EEES8_NS7_ILi64EEEEEENS_10bfloat16_tEfNS_4arch4Sm80ELb0ELb1ELb1ELb0ELb1ELb0ELb0ELb0ELi2ELi4ELi4ELi4ELb0EEENS1_21CollectiveEpilogueBwdISA_SB_SD_Li256ELb0ELb0ELi2EEENS1_19SingleTileSchedulerILb0ELb0ELb0ELi128EEEEEEEEEvNT_6ParamsE) ;  /* 0xffff60a008007950 */ /* 0x000fea0003c3ffff */
        .type           $_ZN7cutlass13device_kernelIN5flash19enable_sm80_to_sm89INS1_16FlashAttnBwdSm80INS1_25CollectiveMainloopBwdSm80ILi2ELi2EN4cute5tupleIJNS5_1CILi128EEES8_NS7_ILi64EEEEEENS_10bfloat16_tEfNS_4arch4Sm80ELb0ELb1ELb1ELb0ELb1ELb0ELb0ELb0ELi2ELi4ELi4ELi4ELb0EEENS1_21CollectiveEpilogueBwdISA_SB_SD_Li256ELb0ELb0ELi2EEENS1_19SingleTileSchedulerILb0ELb0ELb0ELi128EEEEEEEEEvNT_6ParamsE$_ZN4cute3eso3ESOILb1ELb0EJNS_6LayoutINS_5tupleIJNS3_IJNS_1CILi1EEES5_EEENS4_ILi32EEEEEENS3_IJNS3_IJNS4_ILi0EEES9_EEENS4_ILi256EEEEEEEENS_10ViewEngineINS_8gmem_ptrIPfEEEEEEC2ERKSD_RKSI_,@function
        .size           $_ZN7cutlass13device_kernelIN5flash19enable_sm80_to_sm89INS1_16FlashAttnBwdSm80INS1_25CollectiveMainloopBwdSm80ILi2ELi2EN4cute5tupleIJNS5_1CILi128EEES8_NS7_ILi64EEEEEENS_10bfloat16_tEfNS_4arch4Sm80ELb0ELb1ELb1ELb0ELb1ELb0ELb0ELb0ELi2ELi4ELi4ELi4ELb0EEENS1_21CollectiveEpilogueBwdISA_SB_SD_Li256ELb0ELb0ELi2EEENS1_19SingleTileSchedulerILb0ELb0ELb0ELi128EEEEEEEEEvNT_6ParamsE$_ZN4cute3eso3ESOILb1ELb0EJNS_6LayoutINS_5tupleIJNS3_IJNS_1CILi1EEES5_EEENS4_ILi32EEEEEENS3_IJNS3_IJNS4_ILi0EEES9_EEENS4_ILi256EEEEEEEENS_10ViewEngineINS_8gmem_ptrIPfEEEEEEC2ERKSD_RKSI_,($_ZN7cutlass13device_kernelIN5flash19enable_sm80_to_sm89INS1_16FlashAttnBwdSm80INS1_25CollectiveMainloopBwdSm80ILi2ELi2EN4cute5tupleIJNS5_1CILi128EEES8_NS7_ILi64EEEEEENS_10bfloat16_tEfNS_4arch4Sm80ELb0ELb1ELb1ELb0ELb1ELb0ELb0ELb0ELi2ELi4ELi4ELi4ELb0EEENS1_21CollectiveEpilogueBwdISA_SB_SD_Li256ELb0ELb0ELi2EEENS1_19SingleTileSchedulerILb0ELb0ELb0ELi128EEEEEEEEEvNT_6ParamsE$_ZN4cute3eso3ESOILb1ELb0EJNS_6LayoutINS_5tupleIJNS3_IJNS_1CILi1EEES5_EEENS4_ILi32EEEEEENS3_IJNS3_IJNS4_ILi0EEES9_EEENS4_ILi256EEEEEEEEiEEC2ERKSD_RKi - $_ZN7cutlass13device_kernelIN5flash19enable_sm80_to_sm89INS1_16FlashAttnBwdSm80INS1_25CollectiveMainloopBwdSm80ILi2ELi2EN4cute5tupleIJNS5_1CILi128EEES8_NS7_ILi64EEEEEENS_10bfloat16_tEfNS_4arch4Sm80ELb0ELb1ELb1ELb0ELb1ELb0ELb0ELb0ELi2ELi4ELi4ELi4ELb0EEENS1_21CollectiveEpilogueBwdISA_SB_SD_Li256ELb0ELb0ELi2EEENS1_19SingleTileSchedulerILb0ELb0ELb0ELi128EEEEEEEEEvNT_6ParamsE$_ZN4cute3eso3ESOILb1ELb0EJNS_6LayoutINS_5tupleIJNS3_IJNS_1CILi1EEES5_EEENS4_ILi32EEEEEENS3_IJNS3_IJNS4_ILi0EEES9_EEENS4_ILi256EEEEEEEENS_10ViewEngineINS_8gmem_ptrIPfEEEEEEC2ERKSD_RKSI_)
$_ZN7cutlass13device_kernelIN5flash19enable_sm80_to_sm89INS1_16FlashAttnBwdSm80INS1_25CollectiveMainloopBwdSm80ILi2ELi2EN4cute5tupleIJNS5_1CILi128EEES8_NS7_ILi64EEEEEENS_10bfloat16_tEfNS_4arch4Sm80ELb0ELb1ELb1ELb0ELb1ELb0ELb0ELb0ELi2ELi4ELi4ELi4ELb0EEENS1_21CollectiveEpilogueBwdISA_SB_SD_Li256ELb0ELb0ELi2EEENS1_19SingleTileSchedulerILb0ELb0ELb0ELi128EEEEEEEEEvNT_6ParamsE$_ZN4cute3eso3ESOILb1ELb0EJNS_6LayoutINS_5tupleIJNS3_IJNS_1CILi1EEES5_EEENS4_ILi32EEEEEENS3_IJNS3_IJNS4_ILi0EEES9_EEENS4_ILi256EEEEEEEENS_10ViewEngineINS_8gmem_ptrIPfEEEEEEC2ERKSD_RKSI_:
[----:B------:R-:W-:Y:S02]  /*9f60*/  IADD3 R62, R62, -c[0x0][0x20], RZ ;  /* 0x800008003e3e7a10 */ /* 0x000fe40007ffe0ff */
[----:B------:R-:W-:-:S03]  /*9f70*/  MOV R5, 0x0 ;  /* 0x0000000000057802 */ /* 0x000fc60000000f00 */
[----:B------:R1:W-:Y:S01]  /*9f80*/  STL.64 [R62], R2 ;  /* 0x000000023e007387 */ /* 0x0003e20000100a00 */
[----:B------:R-:W-:Y:S05]  /*9f90*/  RET.REL.NODEC R4 `(_ZN7cutlass13device_kernelIN5flash19enable_sm80_to_sm89INS1_16FlashAttnBwdSm80INS1_25CollectiveMainloopBwdSm80ILi2ELi2EN4cute5tupleIJNS5_1CILi128EEES8_NS7_ILi64EEEEEENS_10bfloat16_tEfNS_4arch4Sm80ELb0ELb1ELb1ELb0ELb1ELb0ELb0ELb0ELi2ELi4ELi4ELi4ELb0EEENS1_21CollectiveEpilogueBwdISA_SB_SD_Li256ELb0ELb0ELi2EEENS1_19SingleTileSchedulerILb0ELb0ELb0ELi128EEEEEEEEEvNT_6ParamsE) ;  /* 0xffff606004007950 */ /* 0x000fea0003c3ffff */
        .type           $_ZN7cutlass13device_kernelIN5flash19enable_sm80_to_sm89INS1_16FlashAttnBwdSm80INS1_25CollectiveMainloopBwdSm80ILi2ELi2EN4cute5tupleIJNS5_1CILi128EEES8_NS7_ILi64EEEEEENS_10bfloat16_tEfNS_4arch4Sm80ELb0ELb1ELb1ELb0ELb1ELb0ELb0ELb0ELi2ELi4ELi4ELi4ELb0EEENS1_21CollectiveEpilogueBwdISA_SB_SD_Li256ELb0ELb0ELi2EEENS1_19SingleTileSchedulerILb0ELb0ELb0ELi128EEEEEEEEEvNT_6ParamsE$_ZN4cute3eso3ESOILb1ELb0EJNS_6LayoutINS_5tupleIJNS3_IJNS_1CILi1EEES5_EEENS4_ILi32EEEEEENS3_IJNS3_IJNS4_ILi0EEES9_EEENS4_ILi256EEEEEEEEiEEC2ERKSD_RKi,@function
        .size           $_ZN7cutlass13device_kernelIN5flash19enable_sm80_to_sm89INS1_16FlashAttnBwdSm80INS1_25CollectiveMainloopBwdSm80ILi2ELi2EN4cute5tupleIJNS5_1CILi128EEES8_NS7_ILi64EEEEEENS_10bfloat16_tEfNS_4arch4Sm80ELb0ELb1ELb1ELb0ELb1ELb0ELb0ELb0ELi2ELi4ELi4ELi4ELb0EEENS1_21CollectiveEpilogueBwdISA_SB_SD_Li256ELb0ELb0ELi2EEENS1_19SingleTileSchedulerILb0ELb0ELb0ELi128EEEEEEEEEvNT_6ParamsE$_ZN4cute3eso3ESOILb1ELb0EJNS_6LayoutINS_5tupleIJNS3_IJNS_1CILi1EEES5_EEENS4_ILi32EEEEEENS3_IJNS3_IJNS4_ILi0EEES9_EEENS4_ILi256EEEEEEEEiEEC2ERKSD_RKi,($_ZN7cutlass13device_kernelIN5flash19enable_sm80_to_sm89INS1_16FlashAttnBwdSm80INS1_25CollectiveMainloopBwdSm80ILi2ELi2EN4cute5tupleIJNS5_1CILi128EEES8_NS7_ILi64EEEEEENS_10bfloat16_tEfNS_4arch4Sm80ELb0ELb1ELb1ELb0ELb1ELb0ELb0ELb0ELi2ELi4ELi4ELi4ELb0EEENS1_21CollectiveEpilogueBwdISA_SB_SD_Li256ELb0ELb0ELi2EEENS1_19SingleTileSchedulerILb0ELb0ELb0ELi128EEEEEEEEEvNT_6ParamsE$_ZN4cute3eso3ESOILb1ELb0EJNS_6LayoutINS_5tupleIJNS3_IJNS_1CILi2EEES5_EEEEEENS3_IJNS3_IJNS4_ILi1EEES5_EEEEEEEENS_10ViewEngineIPKfEEEEC2ERKSB_RKSF_ - $_ZN7cutlass13device_kernelIN5flash19enable_sm80_to_sm89INS1_16FlashAttnBwdSm80INS1_25CollectiveMainloopBwdSm80ILi2ELi2EN4cute5tupleIJNS5_1CILi128EEES8_NS7_ILi64EEEEEENS_10bfloat16_tEfNS_4arch4Sm80ELb0ELb1ELb1ELb0ELb1ELb0ELb0ELb0ELi2ELi4ELi4ELi4ELb0EEENS1_21CollectiveEpilogueBwdISA_SB_SD_Li256ELb0ELb0ELi2EEENS1_19SingleTileSchedulerILb0ELb0ELb0ELi128EEEEEEEEEvNT_6ParamsE$_ZN4cute3eso3ESOILb1ELb0EJNS_6LayoutINS_5tupleIJNS3_IJNS_1CILi1EEES5_EEENS4_ILi32EEEEEENS3_IJNS3_IJNS4_ILi0EEES9_EEENS4_ILi256EEEEEEEEiEEC2ERKSD_RKi)
$_ZN7cutlass13device_kernelIN5flash19enable_sm80_to_sm89INS1_16FlashAttnBwdSm80INS1_25CollectiveMainloopBwdSm80ILi2ELi2EN4cute5tupleIJNS5_1CILi128EEES8_NS7_ILi64EEEEEENS_10bfloat16_tEfNS_4arch4Sm80ELb0ELb1ELb1ELb0ELb1ELb0ELb0ELb0ELi2ELi4ELi4ELi4ELb0EEENS1_21CollectiveEpilogueBwdISA_SB_SD_Li256ELb0ELb0ELi2EEENS1_19SingleTileSchedulerILb0ELb0ELb0ELi128EEEEEEEEEvNT_6ParamsE$_ZN4cute3eso3ESOILb1ELb0EJNS_6LayoutINS_5tupleIJNS3_IJNS_1CILi1EEES5_EEENS4_ILi32EEEEEENS3_IJNS3_IJNS4_ILi0EEES9_EEENS4_ILi256EEEEEEEEiEEC2ERKSD_RKi:
[----:B------:R-:W-:Y:S02]  /*9fa0*/  IADD3 R2, R62, -c[0x0][0x20], RZ ;  /* 0x800008003e027a10 */ /* 0x000fe40007ffe0ff */
[----:B------:R-:W-:-:S03]  /*9fb0*/  MOV R9, 0x0 ;  /* 0x0000000000097802 */ /* 0x000fc60000000f00 */
[----:B------:R1:W-:Y:S01]  /*9fc0*/  STL [R2], R3 ;  /* 0x0000000302007387 */ /* 0x0003e20000100800 */
[----:B------:R-:W-:Y:S05]  /*9fd0*/  RET.REL.NODEC R8 `(_ZN7cutlass13device_kernelIN5flash19enable_sm80_to_sm89INS1_16FlashAttnBwdSm80INS1_25CollectiveMainloopBwdSm80ILi2ELi2EN4cute5tupleIJNS5_1CILi128EEES8_NS7_ILi64EEEEEENS_10bfloat16_tEfNS_4arch4Sm80ELb0ELb1ELb1ELb0ELb1ELb0ELb0ELb0ELi2ELi4ELi4ELi4ELb0EEENS1_21CollectiveEpilogueBwdISA_SB_SD_Li256ELb0ELb0ELi2EEENS1_19SingleTileSchedulerILb0ELb0ELb0ELi128EEEEEEEEEvNT_6ParamsE) ;  /* 0xffff602008007950 */ /* 0x000fea0003c3ffff */
        .type           $_ZN7cutlass13device_kernelIN5flash19enable_sm80_to_sm89INS1_16FlashAttnBwdSm80INS1_25CollectiveMainloopBwdSm80ILi2ELi2EN4cute5tupleIJNS5_1CILi128EEES8_NS7_ILi64EEEEEENS_10bfloat16_tEfNS_4arch4Sm80ELb0ELb1ELb1ELb0ELb1ELb0ELb0ELb0ELi2ELi4ELi4ELi4ELb0EEENS1_21CollectiveEpilogueBwdISA_SB_SD_Li256ELb0ELb0ELi2EEENS1_19SingleTileSchedulerILb0ELb0ELb0ELi128EEEEEEEEEvNT_6ParamsE$_ZN4cute3eso3ESOILb1ELb0EJNS_6LayoutINS_5tupleIJNS3_IJNS_1CILi2EEES5_EEEEEENS3_IJNS3_IJNS4_ILi1EEES5_EEEEEEEENS_10ViewEngineIPKfEEEEC2ERKSB_RKSF_,@function
        .size           $_ZN7cutlass13device_kernelIN5flash19enable_sm80_to_sm89INS1_16FlashAttnBwdSm80INS1_25CollectiveMainloopBwdSm80ILi2ELi2EN4cute5tupleIJNS5_1CILi128EEES8_NS7_ILi64EEEEEENS_10bfloat16_tEfNS_4arch4Sm80ELb0ELb1ELb1ELb0ELb1ELb0ELb0ELb0ELi2ELi4ELi4ELi4ELb0EEENS1_21CollectiveEpilogueBwdISA_SB_SD_Li256ELb0ELb0ELi2EEENS1_19SingleTileSchedulerILb0ELb0ELb0ELi128EEEEEEEEEvNT_6ParamsE$_ZN4cute3eso3ESOILb1ELb0EJNS_6LayoutINS_5tupleIJNS3_IJNS_1CILi2EEES5_EEEEEENS3_IJNS3_IJNS4_ILi1EEES5_EEEEEEEENS_10ViewEngineIPKfEEEEC2ERKSB_RKSF_,($_ZN7cutlass13device_kernelIN5flash19enable_sm80_to_sm89INS1_16FlashAttnBwdSm80INS1_25CollectiveMainloopBwdSm80ILi2ELi2EN4cute5tupleIJNS5_1CILi128EEES8_NS7_ILi64EEEEEENS_10bfloat16_tEfNS_4arch4Sm80ELb0ELb1ELb1ELb0ELb1ELb0ELb0ELb0ELi2ELi4ELi4ELi4ELb0EEENS1_21CollectiveEpilogueBwdISA_SB_SD_Li256ELb0ELb0ELi2EEENS1_19SingleTileSchedulerILb0ELb0ELb0ELi128EEEEEEEEEvNT_6ParamsE$_ZN4cute3eso3ESOILb1ELb0EJNS_6LayoutINS_5tupleIJNS3_IJNS_1CILi2EEES5_EEEEEENS3_IJNS3_IJNS4_ILi1EEES5_EEEEEEEENS_10ViewEngineIPN7cutlass10bfloat16_tEEEEEC2ERKSB_RKSG_ - $_ZN7cutlass13device_kernelIN5flash19enable_sm80_to_sm89INS1_16FlashAttnBwdSm80INS1_25CollectiveMainloopBwdSm80ILi2ELi2EN4cute5tupleIJNS5_1CILi128EEES8_NS7_ILi64EEEEEENS_10bfloat16_tEfNS_4arch4Sm80ELb0ELb1ELb1ELb0ELb1ELb0ELb0ELb0ELi2ELi4ELi4ELi4ELb0EEENS1_21CollectiveEpilogueBwdISA_SB_SD_Li256ELb0ELb0ELi2EEENS1_19SingleTileSchedulerILb0ELb0ELb0ELi128EEEEEEEEEvNT_6ParamsE$_ZN4cute3eso3ESOILb1ELb0EJNS_6LayoutINS_5tupleIJNS3_IJNS_1CILi2EEES5_EEEEEENS3_IJNS3_IJNS4_ILi1EEES5_EEEEEEEENS_10ViewEngineIPKfEEEEC2ERKSB_RKSF_)
$_ZN7cutlass13device_kernelIN5flash19enable_sm80_to_sm89INS1_16FlashAttnBwdSm80INS1_25CollectiveMainloopBwdSm80ILi2ELi2EN4cute5tupleIJNS5_1CILi128EEES8_NS7_ILi64EEEEEENS_10bfloat16_tEfNS_4arch4Sm80ELb0ELb1ELb1ELb0ELb1ELb0ELb0ELb0ELi2ELi4ELi4ELi4ELb0EEENS1_21CollectiveEpilogueBwdISA_SB_SD_Li256ELb0ELb0ELi2EEENS1_19SingleTileSchedulerILb0ELb0ELb0ELi128EEEEEEEEEvNT_6ParamsE$_ZN4cute3eso3ESOILb1ELb0EJNS_6LayoutINS_5tupleIJNS3_IJNS_1CILi2EEES5_EEEEEENS3_IJNS3_IJNS4_ILi1EEES5_EEEEEEEENS_10ViewEngineIPKfEEEEC2ERKSB_RKSF_:
[----:B------:R-:W-:Y:S01]  /*9fe0*/  IADD3 R2, R2, -c[0x0][0x20], RZ ;  /* 0x8000080002027a10 */ /* 0x000fe20007ffe0ff */
[----:B------:R-:W-:Y:S01]  /*9ff0*/  IMAD.MOV.U32 R7, RZ, RZ, R3 ;  /* 0x000000ffff077224 */ /* 0x000fe200078e0003 */
[----:B------:R-:W-:-:S04]  /*a000*/  MOV R5, 0x0 ;  /* 0x0000000000057802 */ /* 0x000fc80000000f00 */
[----:B------:R1:W-:Y:S01]  /*a010*/  STL.64 [R2], R6 ;  /* 0x0000000602007387 */ /* 0x0003e20000100a00 */
[----:B------:R-:W-:Y:S05]  /*a020*/  RET.REL.NODEC R4 `(_ZN7cutlass13device_kernelIN5flash19enable_sm80_to_sm89INS1_16FlashAttnBwdSm80INS1_25CollectiveMainloopBwdSm80ILi2ELi2EN4cute5tupleIJNS5_1CILi128EEES8_NS7_ILi64EEEEEENS_10bfloat16_tEfNS_4arch4Sm80ELb0ELb1ELb1ELb0ELb1ELb0ELb0ELb0ELi2ELi4ELi4ELi4ELb0EEENS1_21CollectiveEpilogueBwdISA_SB_SD_Li256ELb0ELb0ELi2EEENS1_19SingleTileSchedulerILb0ELb0ELb0ELi128EEEEEEEEEvNT_6ParamsE) ;  /* 0xffff5fd004007950 */ /* 0x000fea0003c3ffff */
        .type           $_ZN7cutlass13device_kernelIN5flash19enable_sm80_to_sm89INS1_16FlashAttnBwdSm80INS1_25CollectiveMainloopBwdSm80ILi2ELi2EN4cute5tupleIJNS5_1CILi128EEES8_NS7_ILi64EEEEEENS_10bfloat16_tEfNS_4arch4Sm80ELb0ELb1ELb1ELb0ELb1ELb0ELb0ELb0ELi2ELi4ELi4ELi4ELb0EEENS1_21CollectiveEpilogueBwdISA_SB_SD_Li256ELb0ELb0ELi2EEENS1_19SingleTileSchedulerILb0ELb0ELb0ELi128EEEEEEEEEvNT_6ParamsE$_ZN4cute3eso3ESOILb1ELb0EJNS_6LayoutINS_5tupleIJNS3_IJNS_1CILi2EEES5_EEEEEENS3_IJNS3_IJNS4_ILi1EEES5_EEEEEEEENS_10ViewEngineIPN7cutlass10bfloat16_tEEEEEC2ERKSB_RKSG_,@function
        .size           $_ZN7cutlass13device_kernelIN5flash19enable_sm80_to_sm89INS1_16FlashAttnBwdSm80INS1_25CollectiveMainloopBwdSm80ILi2ELi2EN4cute5tupleIJNS5_1CILi128EEES8_NS7_ILi64EEEEEENS_10bfloat16_tEfNS_4arch4Sm80ELb0ELb1ELb1ELb0ELb1ELb0ELb0ELb0ELi2ELi4ELi4ELi4ELb0EEENS1_21CollectiveEpilogueBwdISA_SB_SD_Li256ELb0ELb0ELi2EEENS1_19SingleTileSchedulerILb0ELb0ELb0ELi128EEEEEEEEEvNT_6ParamsE$_ZN4cute3eso3ESOILb1ELb0EJNS_6LayoutINS_5tupleIJNS3_IJNS_1CILi2EEES5_EEEEEENS3_IJNS3_IJNS4_ILi1EEES5_EEEEEEEENS_10ViewEngineIPN7cutlass10bfloat16_tEEEEEC2ERKSB_RKSG_,($_ZN7cutlass13device_kernelIN5flash19enable_sm80_to_sm89INS1_16FlashAttnBwdSm80INS1_25CollectiveMainloopBwdSm80ILi2ELi2EN4cute5tupleIJNS5_1CILi128EEES8_NS7_ILi64EEEEEENS_10bfloat16_tEfNS_4arch4Sm80ELb0ELb1ELb1ELb0ELb1ELb0ELb0ELb0ELi2ELi4ELi4ELi4ELb0EEENS1_21CollectiveEpilogueBwdISA_SB_SD_Li256ELb0ELb0ELi2EEENS1_19SingleTileSchedulerILb0ELb0ELb0ELi128EEEEEEEEEvNT_6ParamsE$_ZN4cute3eso3ESOILb1ELb0EJNS_6LayoutINS_5tupleIJNS3_IJNS_1CILi2EEES5_EEEEEENS3_IJNS3_IJNS4_ILi1EEES5_EEEEEEEENS_10ViewEngineIPfEEEEC2ERKSB_RKSE_ - $_ZN7cutlass13device_kernelIN5flash19enable_sm80_to_sm89INS1_16FlashAttnBwdSm80INS1_25CollectiveMainloopBwdSm80ILi2ELi2EN4cute5tupleIJNS5_1CILi128EEES8_NS7_ILi64EEEEEENS_10bfloat16_tEfNS_4arch4Sm80ELb0ELb1ELb1ELb0ELb1ELb0ELb0ELb0ELi2ELi4ELi4ELi4ELb0EEENS1_21CollectiveEpilogueBwdISA_SB_SD_Li256ELb0ELb0ELi2EEENS1_19SingleTileSchedulerILb0ELb0ELb0ELi128EEEEEEEEEvNT_6ParamsE$_ZN4cute3eso3ESOILb1ELb0EJNS_6LayoutINS_5tupleIJNS3_IJNS_1CILi2EEES5_EEEEEENS3_IJNS3_IJNS4_ILi1EEES5_EEEEEEEENS_10ViewEngineIPN7cutlass10bfloat16_tEEEEEC2ERKSB_RKSG_)
$_ZN7cutlass13device_kernelIN5flash19enable_sm80_to_sm89INS1_16FlashAttnBwdSm80INS1_25CollectiveMainloopBwdSm80ILi2ELi2EN4cute5tupleIJNS5_1CILi128EEES8_NS7_ILi64EEEEEENS_10bfloat16_tEfNS_4arch4Sm80ELb0ELb1ELb1ELb0ELb1ELb0ELb0ELb0ELi2ELi4ELi4ELi4ELb0EEENS1_21CollectiveEpilogueBwdISA_SB_SD_Li256ELb0ELb0ELi2EEENS1_19SingleTileSchedulerILb0ELb0ELb0ELi128EEEEEEEEEvNT_6ParamsE$_ZN4cute3eso3ESOILb1ELb0EJNS_6LayoutINS_5tupleIJNS3_IJNS_1CILi2EEES5_EEEEEENS3_IJNS3_IJNS4_ILi1EEES5_EEEEEEEENS_10ViewEngineIPN7cutlass10bfloat16_tEEEEEC2ERKSB_RKSG_:
[----:B------:R-:W-:Y:S01]  /*a030*/  IADD3 R2, R69, -c[0x0][0x20], RZ ;  /* 0x8000080045027a10 */ /* 0x000fe20007ffe0ff */
[----:B------:R-:W-:Y:S01]  /*a040*/  IMAD.MOV.U32 R7, RZ, RZ, R3 ;  /* 0x000000ffff077224 */ /* 0x000fe200078e0003 */
[----:B------:R-:W-:-:S04]  /*a050*/  MOV R5, 0x0 ;  /* 0x0000000000057802 */ /* 0x000fc80000000f00 */
[----:B------:R1:W-:Y:S01]  /*a060*/  STL.64 [R2], R6 ;  /* 0x0000000602007387 */ /* 0x0003e20000100a00 */
[----:B------:R-:W-:Y:S05]  /*a070*/  RET.REL.NODEC R4 `(_ZN7cutlass13device_kernelIN5flash19enable_sm80_to_sm89INS1_16FlashAttnBwdSm80INS1_25CollectiveMainloopBwdSm80ILi2ELi2EN4cute5tupleIJNS5_1CILi128EEES8_NS7_ILi64EEEEEENS_10bfloat16_tEfNS_4arch4Sm80ELb0ELb1ELb1ELb0ELb1ELb0ELb0ELb0ELi2ELi4ELi4ELi4ELb0EEENS1_21CollectiveEpilogueBwdISA_SB_SD_Li256ELb0ELb0ELi2EEENS1_19SingleTileSchedulerILb0ELb0ELb0ELi128EEEEEEEEEvNT_6ParamsE) ;  /* 0xffff5f8004007950 */ /* 0x000fea0003c3ffff */
        .type           $_ZN7cutlass13device_kernelIN5flash19enable_sm80_to_sm89INS1_16FlashAttnBwdSm80INS1_25CollectiveMainloopBwdSm80ILi2ELi2EN4cute5tupleIJNS5_1CILi128EEES8_NS7_ILi64EEEEEENS_10bfloat16_tEfNS_4arch4Sm80ELb0ELb1ELb1ELb0ELb1ELb0ELb0ELb0ELi2ELi4ELi4ELi4ELb0EEENS1_21CollectiveEpilogueBwdISA_SB_SD_Li256ELb0ELb0ELi2EEENS1_19SingleTileSchedulerILb0ELb0ELb0ELi128EEEEEEEEEvNT_6ParamsE$_ZN4cute3eso3ESOILb1ELb0EJNS_6LayoutINS_5tupleIJNS3_IJNS_1CILi2EEES5_EEEEEENS3_IJNS3_IJNS4_ILi1EEES5_EEEEEEEENS_10ViewEngineIPfEEEEC2ERKSB_RKSE_,@function
        .size           $_ZN7cutlass13device_kernelIN5flash19enable_sm80_to_sm89INS1_16FlashAttnBwdSm80INS1_25CollectiveMainloopBwdSm80ILi2ELi2EN4cute5tupleIJNS5_1CILi128EEES8_NS7_ILi64EEEEEENS_10bfloat16_tEfNS_4arch4Sm80ELb0ELb1ELb1ELb0ELb1ELb0ELb0ELb0ELi2ELi4ELi4ELi4ELb0EEENS1_21CollectiveEpilogueBwdISA_SB_SD_Li256ELb0ELb0ELi2EEENS1_19SingleTileSchedulerILb0ELb0ELb0ELi128EEEEEEEEEvNT_6ParamsE$_ZN4cute3eso3ESOILb1ELb0EJNS_6LayoutINS_5tupleIJNS3_IJNS_1CILi2EEES5_EEEEEENS3_IJNS3_IJNS4_ILi1EEES5_EEEEEEEENS_10ViewEngineIPfEEEEC2ERKSB_RKSE_,($_ZN7cutlass13device_kernelIN5flash19enable_sm80_to_sm89INS1_16FlashAttnBwdSm80INS1_25CollectiveMainloopBwdSm80ILi2ELi2EN4cute5tupleIJNS5_1CILi128EEES8_NS7_ILi64EEEEEENS_10bfloat16_tEfNS_4arch4Sm80ELb0ELb1ELb1ELb0ELb1ELb0ELb0ELb0ELi2ELi4ELi4ELi4ELb0EEENS1_21CollectiveEpilogueBwdISA_SB_SD_Li256ELb0ELb0ELi2EEENS1_19SingleTileSchedulerILb0ELb0ELb0ELi128EEEEEEEEEvNT_6ParamsE$_ZN4cute3eso3ESOILb1ELb0EJNS_6LayoutINS_5tupleIJNS3_IJNS_1CILi2EEES5_EEEEEENS3_IJNS3_IJNS4_ILi1EEES5_EEEEEEEEiEEC2ERKSB_RKi - $_ZN7cutlass13device_kernelIN5flash19enable_sm80_to_sm89INS1_16FlashAttnBwdSm80INS1_25CollectiveMainloopBwdSm80ILi2ELi2EN4cute5tupleIJNS5_1CILi128EEES8_NS7_ILi64EEEEEENS_10bfloat16_tEfNS_4arch4Sm80ELb0ELb1ELb1ELb0ELb1ELb0ELb0ELb0ELi2ELi4ELi4ELi4ELb0EEENS1_21CollectiveEpilogueBwdISA_SB_SD_Li256ELb0ELb0ELi2EEENS1_19SingleTileSchedulerILb0ELb0ELb0ELi128EEEEEEEEEvNT_6ParamsE$_ZN4cute3eso3ESOILb1ELb0EJNS_6LayoutINS_5tupleIJNS3_IJNS_1CILi2EEES5_EEEEEENS3_IJNS3_IJNS4_ILi1EEES5_EEEEEEEENS_10ViewEngineIPfEEEEC2ERKSB_RKSE_)
$_ZN7cutlass13device_kernelIN5flash19enable_sm80_to_sm89INS1_16FlashAttnBwdSm80INS1_25CollectiveMainloopBwdSm80ILi2ELi2EN4cute5tupleIJNS5_1CILi128EEES8_NS7_ILi64EEEEEENS_10bfloat16_tEfNS_4arch4Sm80ELb0ELb1ELb1ELb0ELb1ELb0ELb0ELb0ELi2ELi4ELi4ELi4ELb0EEENS1_21CollectiveEpilogueBwdISA_SB_SD_Li256ELb0ELb0ELi2EEENS1_19SingleTileSchedulerILb0ELb0ELb0ELi128EEEEEEEEEvNT_6ParamsE$_ZN4cute3eso3ESOILb1ELb0EJNS_6LayoutINS_5tupleIJNS3_IJNS_1CILi2EEES5_EEEEEENS3_IJNS3_IJNS4_ILi1EEES5_EEEEEEEENS_10ViewEngineIPfEEEEC2ERKSB_RKSE_:
[----:B------:R-:W-:Y:S01]  /*a080*/  IADD3 R2, R2, -c[0x0][0x20], RZ ;  /* 0x8000080002027a10 */ /* 0x000fe20007ffe0ff */
[----:B------:R-:W-:Y:S01]  /*a090*/  IMAD.MOV.U32 R9, RZ, RZ, R3 ;  /* 0x000000ffff097224 */ /* 0x000fe200078e0003 */
[----:B------:R-:W-:-:S04]  /*a0a0*/  MOV R5, 0x0 ;  /* 0x0000000000057802 */ /* 0x000fc80000000f00 */
[----:B------:R1:W-:Y:S01]  /*a0b0*/  STL.64 [R2], R8 ;  /* 0x0000000802007387 */ /* 0x0003e20000100a00 */
[----:B------:R-:W-:Y:S05]  /*a0c0*/  RET.REL.NODEC R4 `(_ZN7cutlass13device_kernelIN5flash19enable_sm80_to_sm89INS1_16FlashAttnBwdSm80INS1_25CollectiveMainloopBwdSm80ILi2ELi2EN4cute5tupleIJNS5_1CILi128EEES8_NS7_ILi64EEEEEENS_10bfloat16_tEfNS_4arch4Sm80ELb0ELb1ELb1ELb0ELb1ELb0ELb0ELb0ELi2ELi4ELi4ELi4ELb0EEENS1_21CollectiveEpilogueBwdISA_SB_SD_Li256ELb0ELb0ELi2EEENS1_19SingleTileSchedulerILb0ELb0ELb0ELi128EEEEEEEEEvNT_6ParamsE) ;  /* 0xffff5f3004007950 */ /* 0x000fea0003c3ffff */
        .type           $_ZN7cutlass13device_kernelIN5flash19enable_sm80_to_sm89INS1_16FlashAttnBwdSm80INS1_25CollectiveMainloopBwdSm80ILi2ELi2EN4cute5tupleIJNS5_1CILi128EEES8_NS7_ILi64EEEEEENS_10bfloat16_tEfNS_4arch4Sm80ELb0ELb1ELb1ELb0ELb1ELb0ELb0ELb0ELi2ELi4ELi4ELi4ELb0EEENS1_21CollectiveEpilogueBwdISA_SB_SD_Li256ELb0ELb0ELi2EEENS1_19SingleTileSchedulerILb0ELb0ELb0ELi128EEEEEEEEEvNT_6ParamsE$_ZN4cute3eso3ESOILb1ELb0EJNS_6LayoutINS_5tupleIJNS3_IJNS_1CILi2EEES5_EEEEEENS3_IJNS3_IJNS4_ILi1EEES5_EEEEEEEEiEEC2ERKSB_RKi,@function
        .size           $_ZN7cutlass13device_kernelIN5flash19enable_sm80_to_sm89INS1_16FlashAttnBwdSm80INS1_25CollectiveMainloopBwdSm80ILi2ELi2EN4cute5tupleIJNS5_1CILi128EEES8_NS7_ILi64EEEEEENS_10bfloat16_tEfNS_4arch4Sm80ELb0ELb1ELb1ELb0ELb1ELb0ELb0ELb0ELi2ELi4ELi4ELi4ELb0EEENS1_21CollectiveEpilogueBwdISA_SB_SD_Li256ELb0ELb0ELi2EEENS1_19SingleTileSchedulerILb0ELb0ELb0ELi128EEEEEEEEEvNT_6ParamsE$_ZN4cute3eso3ESOILb1ELb0EJNS_6LayoutINS_5tupleIJNS3_IJNS_1CILi2EEES5_EEEEEENS3_IJNS3_IJNS4_ILi1EEES5_EEEEEEEEiEEC2ERKSB_RKi,($_ZN7cutlass13device_kernelIN5flash19enable_sm80_to_sm89INS1_16FlashAttnBwdSm80INS1_25CollectiveMainloopBwdSm80ILi2ELi2EN4cute5tupleIJNS5_1CILi128EEES8_NS7_ILi64EEEEEENS_10bfloat16_tEfNS_4arch4Sm80ELb0ELb1ELb1ELb0ELb1ELb0ELb0ELb0ELi2ELi4ELi4ELi4ELb0EEENS1_21CollectiveEpilogueBwdISA_SB_SD_Li256ELb0ELb0ELi2EEENS1_19SingleTileSchedulerILb0ELb0ELb0ELi128EEEEEEEEEvNT_6ParamsE$_ZN4cute3eso3ESOILb1ELb0EJNS_6LayoutINS_5tupleIJNS3_IJNS_1CILi2EEES5_EEEEEENS3_IJNS3_IJNS4_ILi8EEENS4_ILi64EEEEEEEEEEENS_10ViewEngineINS_8smem_ptrIPfEEEEEEC2ERKSC_RKSH_ - $_ZN7cutlass13device_kernelIN5flash19enable_sm80_to_sm89INS1_16FlashAttnBwdSm80INS1_25CollectiveMainloopBwdSm80ILi2ELi2EN4cute5tupleIJNS5_1CILi128EEES8_NS7_ILi64EEEEEENS_10bfloat16_tEfNS_4arch4Sm80ELb0ELb1ELb1ELb0ELb1ELb0ELb0ELb0ELi2ELi4ELi4ELi4ELb0EEENS1_21CollectiveEpilogueBwdISA_SB_SD_Li256ELb0ELb0ELi2EEENS1_19SingleTileSchedulerILb0ELb0ELb0ELi128EEEEEEEEEvNT_6ParamsE$_ZN4cute3eso3ESOILb1ELb0EJNS_6LayoutINS_5tupleIJNS3_IJNS_1CILi2EEES5_EEEEEENS3_IJNS3_IJNS4_ILi1EEES5_EEEEEEEEiEEC2ERKSB_RKi)
$_ZN7cutlass13device_kernelIN5flash19enable_sm80_to_sm89INS1_16FlashAttnBwdSm80INS1_25CollectiveMainloopBwdSm80ILi2ELi2EN4cute5tupleIJNS5_1CILi128EEES8_NS7_ILi64EEEEEENS_10bfloat16_tEfNS_4arch4Sm80ELb0ELb1ELb1ELb0ELb1ELb0ELb0ELb0ELi2ELi4ELi4ELi4ELb0EEENS1_21CollectiveEpilogueBwdISA_SB_SD_Li256ELb0ELb0ELi2EEENS1_19SingleTileSchedulerILb0ELb0ELb0ELi128EEEEEEEEEvNT_6ParamsE$_ZN4cute3eso3ESOILb1ELb0EJNS_6LayoutINS_5tupleIJNS3_IJNS_1CILi2EEES5_EEEEEENS3_IJNS3_IJNS4_ILi1EEES5_EEEEEEEEiEEC2ERKSB_RKi:
[----:B------:R-:W-:Y:S02]  /*a0d0*/  IADD3 R2, R69, -c[0x0][0x20], RZ ;  /* 0x8000080045027a10 */ /* 0x000fe40007ffe0ff */
[----:B------:R-:W-:-:S03]  /*a0e0*/  MOV R5, 0x0 ;  /* 0x0000000000057802 */ /* 0x000fc60000000f00 */
[----:B------:R1:W-:Y:S01]  /*a0f0*/  STL [R2], R3 ;  /* 0x0000000302007387 */ /* 0x0003e20000100800 */
[----:B------:R-:W-:Y:S05]  /*a100*/  RET.REL.NODEC R4 `(_ZN7cutlass13device_kernelIN5flash19enable_sm80_to_sm89INS1_16FlashAttnBwdSm80INS1_25CollectiveMainloopBwdSm80ILi2ELi2EN4cute5tupleIJNS5_1CILi128EEES8_NS7_ILi64EEEEEENS_10bfloat16_tEfNS_4arch4Sm80ELb0ELb1ELb1ELb0ELb1ELb0ELb0ELb0ELi2ELi4ELi4ELi4ELb0EEENS1_21CollectiveEpilogueBwdISA_SB_SD_Li256ELb0ELb0ELi2EEENS1_19SingleTileSchedulerILb0ELb0ELb0ELi128EEEEEEEEEvNT_6ParamsE) ;  /* 0xffff5ef004007950 */ /* 0x000fea0003c3ffff */
        .type           $_ZN7cutlass13device_kernelIN5flash19enable_sm80_to_sm89INS1_16FlashAttnBwdSm80INS1_25CollectiveMainloopBwdSm80ILi2ELi2EN4cute5tupleIJNS5_1CILi128EEES8_NS7_ILi64EEEEEENS_10bfloat16_tEfNS_4arch4Sm80ELb0ELb1ELb1ELb0ELb1ELb0ELb0ELb0ELi2ELi4ELi4ELi4ELb0EEENS1_21CollectiveEpilogueBwdISA_SB_SD_Li256ELb0ELb0ELi2EEENS1_19SingleTileSchedulerILb0ELb0ELb0ELi128EEEEEEEEEvNT_6ParamsE$_ZN4cute3eso3ESOILb1ELb0EJNS_6LayoutINS_5tupleIJNS3_IJNS_1CILi2EEES5_EEEEEENS3_IJNS3_IJNS4_ILi8EEENS4_ILi64EEEEEEEEEEENS_10ViewEngineINS_8smem_ptrIPfEEEEEEC2ERKSC_RKSH_,@function
        .size           $_ZN7cutlass13device_kernelIN5flash19enable_sm80_to_sm89INS1_16FlashAttnBwdSm80INS1_25CollectiveMainloopBwdSm80ILi2ELi2EN4cute5tupleIJNS5_1CILi128EEES8_NS7_ILi64EEEEEENS_10bfloat16_tEfNS_4arch4Sm80ELb0ELb1ELb1ELb0ELb1ELb0ELb0ELb0ELi2ELi4ELi4ELi4ELb0EEENS1_21CollectiveEpilogueBwdISA_SB_SD_Li256ELb0ELb0ELi2EEENS1_19SingleTileSchedulerILb0ELb0ELb0ELi128EEEEEEEEEvNT_6ParamsE$_ZN4cute3eso3ESOILb1ELb0EJNS_6LayoutINS_5tupleIJNS3_IJNS_1CILi2EEES5_EEEEEENS3_IJNS3_IJNS4_ILi8EEENS4_ILi64EEEEEEEEEEENS_10ViewEngineINS_8smem_ptrIPfEEEEEEC2ERKSC_RKSH_,($_ZN7cutlass13device_kernelIN5flash19enable_sm80_to_sm89INS1_16FlashAttnBwdSm80INS1_25CollectiveMainloopBwdSm80ILi2ELi2EN4cute5tupleIJNS5_1CILi128EEES8_NS7_ILi64EEEEEENS_10bfloat16_tEfNS_4arch4Sm80ELb0ELb1ELb1ELb0ELb1ELb0ELb0ELb0ELi2ELi4ELi4ELi4ELb0EEENS1_21CollectiveEpilogueBwdISA_SB_SD_Li256ELb0ELb0ELi2EEENS1_19SingleTileSchedulerILb0ELb0ELb0ELi128EEEEEEEEEvNT_6ParamsE$_ZN4cute3eso3ESOILb1ELb0EJNS_6LayoutINS_5tupleIJNS3_IJNS_1CILi2EEES5_EEEEEENS3_IJNS3_IJNS4_ILi8EEENS4_ILi64EEEEEEEEEEEiEEC2ERKSC_RKi - $_ZN7cutlass13device_kernelIN5flash19enable_sm80_to_sm89INS1_16FlashAttnBwdSm80INS1_25CollectiveMainloopBwdSm80ILi2ELi2EN4cute5tupleIJNS5_1CILi128EEES8_NS7_ILi64EEEEEENS_10bfloat16_tEfNS_4arch4Sm80ELb0ELb1ELb1ELb0ELb1ELb0ELb0ELb0ELi2ELi4ELi4ELi4ELb0EEENS1_21CollectiveEpilogueBwdISA_SB_SD_Li256ELb0ELb0ELi2EEENS1_19SingleTileSchedulerILb0ELb0ELb0ELi128EEEEEEEEEvNT_6ParamsE$_ZN4cute3eso3ESOILb1ELb0EJNS_6LayoutINS_5tupleIJNS3_IJNS_1CILi2EEES5_EEEEEENS3_IJNS3_IJNS4_ILi8EEENS4_ILi64EEEEEEEEEEENS_10ViewEngineINS_8smem_ptrIPfEEEEEEC2ERKSC_RKSH_)
$_ZN7cutlass13device_kernelIN5flash19enable_sm80_to_sm89INS1_16FlashAttnBwdSm80INS1_25CollectiveMainloopBwdSm80ILi2ELi2EN4cute5tupleIJNS5_1CILi128EEES8_NS7_ILi64EEEEEENS_10bfloat16_tEfNS_4arch4Sm80ELb0ELb1ELb1ELb0ELb1ELb0ELb0ELb0ELi2ELi4ELi4ELi4ELb0EEENS1_21CollectiveEpilogueBwdISA_SB_SD_Li256ELb0ELb0ELi2EEENS1_19SingleTileSchedulerILb0ELb0ELb0ELi128EEEEEEEEEvNT_6ParamsE$_ZN4cute3eso3ESOILb1ELb0EJNS_6LayoutINS_5tupleIJNS3_IJNS_1CILi2EEES5_EEEEEENS3_IJNS3_IJNS4_ILi8EEENS4_ILi64EEEEEEEEEEENS_10ViewEngineINS_8smem_ptrIPfEEEEEEC2ERKSC_RKSH_:
[----:B------:R-:W-:Y:S02]  /*a110*/  IADD3 R6, R27, -c[0x0][0x20], RZ ;  /* 0x800008001b067a10 */ /* 0x000fe40007ffe0ff */
[----:B------:R-:W-:-:S03]  /*a120*/  MOV R9, 0x0 ;  /* 0x0000000000097802 */ /* 0x000fc60000000f00 */
[----:B------:R1:W-:Y:S01]  /*a130*/  STL.64 [R6], R2 ;  /* 0x0000000206007387 */ /* 0x0003e20000100a00 */
[----:B------:R-:W-:Y:S05]  /*a140*/  RET.REL.NODEC R8 `(_ZN7cutlass13device_kernelIN5flash19enable_sm80_to_sm89INS1_16FlashAttnBwdSm80INS1_25CollectiveMainloopBwdSm80ILi2ELi2EN4cute5tupleIJNS5_1CILi128EEES8_NS7_ILi64EEEEEENS_10bfloat16_tEfNS_4arch4Sm80ELb0ELb1ELb1ELb0ELb1ELb0ELb0ELb0ELi2ELi4ELi4ELi4ELb0EEENS1_21CollectiveEpilogueBwdISA_SB_SD_Li256ELb0ELb0ELi2EEENS1_19SingleTileSchedulerILb0ELb0ELb0ELi128EEEEEEEEEvNT_6ParamsE) ;  /* 0xffff5eb008007950 */ /* 0x000fea0003c3ffff */
        .type           $_ZN7cutlass13device_kernelIN5flash19enable_sm80_to_sm89INS1_16FlashAttnBwdSm80INS1_25CollectiveMainloopBwdSm80ILi2ELi2EN4cute5tupleIJNS5_1CILi128EEES8_NS7_ILi64EEEEEENS_10bfloat16_tEfNS_4arch4Sm80ELb0ELb1ELb1ELb0ELb1ELb0ELb0ELb0ELi2ELi4ELi4ELi4ELb0EEENS1_21CollectiveEpilogueBwdISA_SB_SD_Li256ELb0ELb0ELi2EEENS1_19SingleTileSchedulerILb0ELb0ELb0ELi128EEEEEEEEEvNT_6ParamsE$_ZN4cute3eso3ESOILb1ELb0EJNS_6LayoutINS_5tupleIJNS3_IJNS_1CILi2EEES5_EEEEEENS3_IJNS3_IJNS4_ILi8EEENS4_ILi64EEEEEEEEEEEiEEC2ERKSC_RKi,@function
        .size           $_ZN7cutlass13device_kernelIN5flash19enable_sm80_to_sm89INS1_16FlashAttnBwdSm80INS1_25CollectiveMainloopBwdSm80ILi2ELi2EN4cute5tupleIJNS5_1CILi128EEES8_NS7_ILi64EEEEEENS_10bfloat16_tEfNS_4arch4Sm80ELb0ELb1ELb1ELb0ELb1ELb0ELb0ELb0ELi2ELi4ELi4ELi4ELb0EEENS1_21CollectiveEpilogueBwdISA_SB_SD_Li256ELb0ELb0ELi2EEENS1_19SingleTileSchedulerILb0ELb0ELb0ELi128EEEEEEEEEvNT_6ParamsE$_ZN4cute3eso3ESOILb1ELb0EJNS_6LayoutINS_5tupleIJNS3_IJNS_1CILi2EEES5_EEEEEENS3_IJNS3_IJNS4_ILi8EEENS4_ILi64EEEEEEEEEEEiEEC2ERKSC_RKi,($_ZN7cutlass13device_kernelIN5flash19enable_sm80_to_sm89INS1_16FlashAttnBwdSm80INS1_25CollectiveMainloopBwdSm80ILi2ELi2EN4cute5tupleIJNS5_1CILi128EEES8_NS7_ILi64EEEEEENS_10bfloat16_tEfNS_4arch4Sm80ELb0ELb1ELb1ELb0ELb1ELb0ELb0ELb0ELi2ELi4ELi4ELi4ELb0EEENS1_21CollectiveEpilogueBwdISA_SB_SD_Li256ELb0ELb0ELi2EEENS1_19SingleTileSchedulerILb0ELb0ELb0ELi128EEEEEEEEEvNT_6ParamsE$_ZN4cute3eso3ESOILb1ELb0EJNS_6LayoutINS_5tupleIJNS3_IJNS_1CILi2EEES5_EEENS3_IJS5_NS4_ILi8EEEEEEEEENS3_IJNS3_IJNS_11ScaledBasisIS7_JLi0EEEENSA_INS4_ILi64EEEJLi0EEEEEEENS3_IJNSA_INS4_ILi1EEEJLi1EEEENSA_INS4_ILi16EEEJLi1EEEEEEEEEEEENS_10ViewEngineINS_23ArithmeticTupleIteratorINS_15ArithmeticTupleIJNS4_ILi0EEESP_EEEEEEEEEC2ERKSL_RKSS_ - $_ZN7cutlass13device_kernelIN5flash19enable_sm80_to_sm89INS1_16FlashAttnBwdSm80INS1_25CollectiveMainloopBwdSm80ILi2ELi2EN4cute5tupleIJNS5_1CILi128EEES8_NS7_ILi64EEEEEENS_10bfloat16_tEfNS_4arch4Sm80ELb0ELb1ELb1ELb0ELb1ELb0ELb0ELb0ELi2ELi4ELi4ELi4ELb0EEENS1_21CollectiveEpilogueBwdISA_SB_SD_Li256ELb0ELb0ELi2EEENS1_19SingleTileSchedulerILb0ELb0ELb0ELi128EEEEEEEEEvNT_6ParamsE$_ZN4cute3eso3ESOILb1ELb0EJNS_6LayoutINS_5tupleIJNS3_IJNS_1CILi2EEES5_EEEEEENS3_IJNS3_IJNS4_ILi8EEENS4_ILi64EEEEEEEEEEEiEEC2ERKSC_RKi)
$_ZN7cutlass13device_kernelIN5flash19enable_sm80_to_sm89INS1_16FlashAttnBwdSm80INS1_25CollectiveMainloopBwdSm80ILi2ELi2EN4cute5tupleIJNS5_1CILi128EEES8_NS7_ILi64EEEEEENS_10bfloat16_tEfNS_4arch4Sm80ELb0ELb1ELb1ELb0ELb1ELb0ELb0ELb0ELi2ELi4ELi4ELi4ELb0EEENS1_21CollectiveEpilogueBwdISA_SB_SD_Li256ELb0ELb0ELi2EEENS1_19SingleTileSchedulerILb0ELb0ELb0ELi128EEEEEEEEEvNT_6ParamsE$_ZN4cute3eso3ESOILb1ELb0EJNS_6LayoutINS_5tupleIJNS3_IJNS_1CILi2EEES5_EEEEEENS3_IJNS3_IJNS4_ILi8EEENS4_ILi64EEEEEEEEEEEiEEC2ERKSC_RKi:
[----:B------:R-:W-:Y:S01]  /*a150*/  IADD3 R2, R27, -c[0x0][0x20], RZ ;  /* 0x800008001b027a10 */ /* 0x000fe20007ffe0ff */
[----:B------:R-:W-:Y:S01]  /*a160*/  IMAD.MOV.U32 R8, RZ, RZ, R6 ;  /* 0x000000ffff087224 */ /* 0x000fe200078e0006 */
[----:B------:R-:W-:-:S03]  /*a170*/  MOV R9, 0x0 ;  /* 0x0000000000097802 */ /* 0x000fc60000000f00 */
[----:B------:R1:W-:Y:S01]  /*a180*/  STL [R2], R3 ;  /* 0x0000000302007387 */ /* 0x0003e20000100800 */
[----:B------:R-:W-:Y:S05]  /*a190*/  RET.REL.NODEC R8 `(_ZN7cutlass13device_kernelIN5flash19enable_sm80_to_sm89INS1_16FlashAttnBwdSm80INS1_25CollectiveMainloopBwdSm80ILi2ELi2EN4cute5tupleIJNS5_1CILi128EEES8_NS7_ILi64EEEEEENS_10bfloat16_tEfNS_4arch4Sm80ELb0ELb1ELb1ELb0ELb1ELb0ELb0ELb0ELi2ELi4ELi4ELi4ELb0EEENS1_21CollectiveEpilogueBwdISA_SB_SD_Li256ELb0ELb0ELi2EEENS1_19SingleTileSchedulerILb0ELb0ELb0ELi128EEEEEEEEEvNT_6ParamsE) ;  /* 0xffff5e6008007950 */ /* 0x000fea0003c3ffff */
        .type           $_ZN7cutlass13device_kernelIN5flash19enable_sm80_to_sm89INS1_16FlashAttnBwdSm80INS1_25CollectiveMainloopBwdSm80ILi2ELi2EN4cute5tupleIJNS5_1CILi128EEES8_NS7_ILi64EEEEEENS_10bfloat16_tEfNS_4arch4Sm80ELb0ELb1ELb1ELb0ELb1ELb0ELb0ELb0ELi2ELi4ELi4ELi4ELb0EEENS1_21CollectiveEpilogueBwdISA_SB_SD_Li256ELb0ELb0ELi2EEENS1_19SingleTileSchedulerILb0ELb0ELb0ELi128EEEEEEEEEvNT_6ParamsE$_ZN4cute3eso3ESOILb1ELb0EJNS_6LayoutINS_5tupleIJNS3_IJNS_1CILi2EEES5_EEENS3_IJS5_NS4_ILi8EEEEEEEEENS3_IJNS3_IJNS_11ScaledBasisIS7_JLi0EEEENSA_INS4_ILi64EEEJLi0EEEEEEENS3_IJNSA_INS4_ILi1EEEJLi1EEEENSA_INS4_ILi16EEEJLi1EEEEEEEEEEEENS_10ViewEngineINS_23ArithmeticTupleIteratorINS_15ArithmeticTupleIJNS4_ILi0EEESP_EEEEEEEEEC2ERKSL_RKSS_,@function
        .size           $_ZN7cutlass13device_kernelIN5flash19enable_sm80_to_sm89INS1_16FlashAttnBwdSm80INS1_25CollectiveMainloopBwdSm80ILi2ELi2EN4cute5tupleIJNS5_1CILi128EEES8_NS7_ILi64EEEEEENS_10bfloat16_tEfNS_4arch4Sm80ELb0ELb1ELb1ELb0ELb1ELb0ELb0ELb0ELi2ELi4ELi4ELi4ELb0EEENS1_21CollectiveEpilogueBwdISA_SB_SD_Li256ELb0ELb0ELi2EEENS1_19SingleTileSchedulerILb0ELb0ELb0ELi128EEEEEEEEEvNT_6ParamsE$_ZN4cute3eso3ESOILb1ELb0EJNS_6LayoutINS_5tupleIJNS3_IJNS_1CILi2EEES5_EEENS3_IJS5_NS4_ILi8EEEEEEEEENS3_IJNS3_IJNS_11ScaledBasisIS7_JLi0EEEENSA_INS4_ILi64EEEJLi0EEEEEEENS3_IJNSA_INS4_ILi1EEEJLi1EEEENSA_INS4_ILi16EEEJLi1EEEEEEEEEEEENS_10ViewEngineINS_23ArithmeticTupleIteratorINS_15ArithmeticTupleIJNS4_ILi0EEESP_EEEEEEEEEC2ERKSL_RKSS_,($_ZN7cutlass13device_kernelIN5flash19enable_sm80_to_sm89INS1_16FlashAttnBwdSm80INS1_25CollectiveMainloopBwdSm80ILi2ELi2EN4cute5tupleIJNS5_1CILi128EEES8_NS7_ILi64EEEEEENS_10bfloat16_tEfNS_4arch4Sm80ELb0ELb1ELb1ELb0ELb1ELb0ELb0ELb0ELi2ELi4ELi4ELi4ELb0EEENS1_21CollectiveEpilogueBwdISA_SB_SD_Li256ELb0ELb0ELi2EEENS1_19SingleTileSchedulerILb0ELb0ELb0ELi128EEEEEEEEEvNT_6ParamsE$_ZN4cute3eso3ESOILb1ELb0EJNS_6LayoutINS_5tupleIJNS3_IJNS_1CILi2EEES5_EEENS3_IJS5_NS4_ILi8EEEEEEEEENS3_IJNS3_IJNS_11ScaledBasisIS7_JLi0EEEENSA_INS4_ILi64EEEJLi0EEEEEEENS3_IJNSA_INS4_ILi1EEEJLi1EEEENSA_INS4_ILi16EEEJLi1EEEEEEEEEEEENS_10ViewEngineINS_23ArithmeticTupleIteratorINS_15ArithmeticTupleIJiiEEEEEEEEEC2ERKSL_RKSR_ - $_ZN7cutlass13device_kernelIN5flash19enable_sm80_to_sm89INS1_16FlashAttnBwdSm80INS1_25CollectiveMainloopBwdSm80ILi2ELi2EN4cute5tupleIJNS5_1CILi128EEES8_NS7_ILi64EEEEEENS_10bfloat16_tEfNS_4arch4Sm80ELb0ELb1ELb1ELb0ELb1ELb0ELb0ELb0ELi2ELi4ELi4ELi4ELb0EEENS1_21CollectiveEpilogueBwdISA_SB_SD_Li256ELb0ELb0ELi2EEENS1_19SingleTileSchedulerILb0ELb0ELb0ELi128EEEEEEEEEvNT_6ParamsE$_ZN4cute3eso3ESOILb1ELb0EJNS_6LayoutINS_5tupleIJNS3_IJNS_1CILi2EEES5_EEENS3_IJS5_NS4_ILi8EEEEEEEEENS3_IJNS3_IJNS_11ScaledBasisIS7_JLi0EEEENSA_INS4_ILi64EEEJLi0EEEEEEENS3_IJNSA_INS4_ILi1EEEJLi1EEEENSA_INS4_ILi16EEEJLi1EEEEEEEEEEEENS_10ViewEngineINS_23ArithmeticTupleIteratorINS_15ArithmeticTupleIJNS4_ILi0EEESP_EEEEEEEEEC2ERKSL_RKSS_)
$_ZN7cutlass13device_kernelIN5flash19enable_sm80_to_sm89INS1_16FlashAttnBwdSm80INS1_25CollectiveMainloopBwdSm80ILi2ELi2EN4cute5tupleIJNS5_1CILi128EEES8_NS7_ILi64EEEEEENS_10bfloat16_tEfNS_4arch4Sm80ELb0ELb1ELb1ELb0ELb1ELb0ELb0ELb0ELi2ELi4ELi4ELi4ELb0EEENS1_21CollectiveEpilogueBwdISA_SB_SD_Li256ELb0ELb0ELi2EEENS1_19SingleTileSchedulerILb0ELb0ELb0ELi128EEEEEEEEEvNT_6ParamsE$_ZN4cute3eso3ESOILb1ELb0EJNS_6LayoutINS_5tupleIJNS3_IJNS_1CILi2EEES5_EEENS3_IJS5_NS4_ILi8EEEEEEEEENS3_IJNS3_IJNS_11ScaledBasisIS7_JLi0EEEENSA_INS4_ILi64EEEJLi0EEEEEEENS3_IJNSA_INS4_ILi1EEEJLi1EEEENSA_INS4_ILi16EEEJLi1EEEEEEEEEEEENS_10ViewEngineINS_23ArithmeticTupleIteratorINS_15ArithmeticTupleIJNS4_ILi0EEESP_EEEEEEEEEC2ERKSL_RKSS_:
[----:B------:R-:W-:Y:S01]  /*a1a0*/  IADD3 R53, R53, -c[0x0][0x20], RZ ;  /* 0x8000080035357a10 */ /* 0x000fe20007ffe0ff */
[----:B------:R-:W-:Y:S01]  /*a1b0*/  IMAD.MOV.U32 R6, RZ, RZ, R2 ;  /* 0x000000ffff067224 */ /* 0x000fe200078e0002 */
[----:B------:R-:W-:Y:S01]  /*a1c0*/  PRMT R3, RZ, 0x7610, R3 ;  /* 0x00007610ff037816 */ /* 0x000fe20000000003 */
[----:B------:R-:W-:-:S04]  /*a1d0*/  IMAD.MOV.U32 R7, RZ, RZ, 0x0 ;  /* 0x00000000ff077424 */ /* 0x000fc800078e00ff */
[----:B------:R1:W-:Y:S01]  /*a1e0*/  STL.U8 [R53], R3 ;  /* 0x0000000335007387 */ /* 0x0003e20000100000 */
[----:B------:R-:W-:Y:S05]  /*a1f0*/  RET.REL.NODEC R6 `(_ZN7cutlass13device_kernelIN5flash19enable_sm80_to_sm89INS1_16FlashAttnBwdSm80INS1_25CollectiveMainloopBwdSm80ILi2ELi2EN4cute5tupleIJNS5_1CILi128EEES8_NS7_ILi64EEEEEENS_10bfloat16_tEfNS_4arch4Sm80ELb0ELb1ELb1ELb0ELb1ELb0ELb0ELb0ELi2ELi4ELi4ELi4ELb0EEENS1_21CollectiveEpilogueBwdISA_SB_SD_Li256ELb0ELb0ELi2EEENS1_19SingleTileSchedulerILb0ELb0ELb0ELi128EEEEEEEEEvNT_6ParamsE) ;  /* 0xffff5e0006007950 */ /* 0x000fea0003c3ffff */
        .type           $_ZN7cutlass13device_kernelIN5flash19enable_sm80_to_sm89INS1_16FlashAttnBwdSm80INS1_25CollectiveMainloopBwdSm80ILi2ELi2EN4cute5tupleIJNS5_1CILi128EEES8_NS7_ILi64EEEEEENS_10bfloat16_tEfNS_4arch4Sm80ELb0ELb1ELb1ELb0ELb1ELb0ELb0ELb0ELi2ELi4ELi4ELi4ELb0EEENS1_21CollectiveEpilogueBwdISA_SB_SD_Li256ELb0ELb0ELi2EEENS1_19SingleTileSchedulerILb0ELb0ELb0ELi128EEEEEEEEEvNT_6ParamsE$_ZN4cute3eso3ESOILb1ELb0EJNS_6LayoutINS_5tupleIJNS3_IJNS_1CILi2EEES5_EEENS3_IJS5_NS4_ILi8EEEEEEEEENS3_IJNS3_IJNS_11ScaledBasisIS7_JLi0EEEENSA_INS4_ILi64EEEJLi0EEEEEEENS3_IJNSA_INS4_ILi1EEEJLi1EEEENSA_INS4_ILi16EEEJLi1EEEEEEEEEEEENS_10ViewEngineINS_23ArithmeticTupleIteratorINS_15ArithmeticTupleIJiiEEEEEEEEEC2ERKSL_RKSR_,@function
        .size           $_ZN7cutlass13device_kernelIN5flash19enable_sm80_to_sm89INS1_16FlashAttnBwdSm80INS1_25CollectiveMainloopBwdSm80ILi2ELi2EN4cute5tupleIJNS5_1CILi128EEES8_NS7_ILi64EEEEEENS_10bfloat16_tEfNS_4arch4Sm80ELb0ELb1ELb1ELb0ELb1ELb0ELb0ELb0ELi2ELi4ELi4ELi4ELb0EEENS1_21CollectiveEpilogueBwdISA_SB_SD_Li256ELb0ELb0ELi2EEENS1_19SingleTileSchedulerILb0ELb0ELb0ELi128EEEEEEEEEvNT_6ParamsE$_ZN4cute3eso3ESOILb1ELb0EJNS_6LayoutINS_5tupleIJNS3_IJNS_1CILi2EEES5_EEENS3_IJS5_NS4_ILi8EEEEEEEEENS3_IJNS3_IJNS_11ScaledBasisIS7_JLi0EEEENSA_INS4_ILi64EEEJLi0EEEEEEENS3_IJNSA_INS4_ILi1EEEJLi1EEEENSA_INS4_ILi16EEEJLi1EEEEEEEEEEEENS_10ViewEngineINS_23ArithmeticTupleIteratorINS_15ArithmeticTupleIJiiEEEEEEEEEC2ERKSL_RKSR_,($_ZN7cutlass13device_kernelIN5flash19enable_sm80_to_sm89INS1_16FlashAttnBwdSm80INS1_25CollectiveMainloopBwdSm80ILi2ELi2EN4cute5tupleIJNS5_1CILi128EEES8_NS7_ILi64EEEEEENS_10bfloat16_tEfNS_4arch4Sm80ELb0ELb1ELb1ELb0ELb1ELb0ELb0ELb0ELi2ELi4ELi4ELi4ELb0EEENS1_21CollectiveEpilogueBwdISA_SB_SD_Li256ELb0ELb0ELi2EEENS1_19SingleTileSchedulerILb0ELb0ELb0ELi128EEEEEEEEEvNT_6ParamsE$_ZN4cute3eso3ESOILb1ELb0EJNS_6LayoutINS_5tupleIJNS3_IJNS_1CILi2EEES5_EEENS3_IJS5_NS4_ILi8EEEEEEEEENS3_IJNS3_IJS5_NS4_ILi4EEEEEENS3_IJNS4_ILi1EEES7_EEEEEEEENS_10ViewEngineIPfEEEEC2ERKSF_RKSI_ - $_ZN7cutlass13device_kernelIN5flash19enable_sm80_to_sm89INS1_16FlashAttnBwdSm80INS1_25CollectiveMainloopBwdSm80ILi2ELi2EN4cute5tupleIJNS5_1CILi128EEES8_NS7_ILi64EEEEEENS_10bfloat16_tEfNS_4arch4Sm80ELb0ELb1ELb1ELb0ELb1ELb0ELb0ELb0ELi2ELi4ELi4ELi4ELb0EEENS1_21CollectiveEpilogueBwdISA_SB_SD_Li256ELb0ELb0ELi2EEENS1_19SingleTileSchedulerILb0ELb0ELb0ELi128EEEEEEEEEvNT_6ParamsE$_ZN4cute3eso3ESOILb1ELb0EJNS_6LayoutINS_5tupleIJNS3_IJNS_1CILi2EEES5_EEENS3_IJS5_NS4_ILi8EEEEEEEEENS3_IJNS3_IJNS_11ScaledBasisIS7_JLi0EEEENSA_INS4_ILi64EEEJLi0EEEEEEENS3_IJNSA_INS4_ILi1EEEJLi1EEEENSA_INS4_ILi16EEEJLi1EEEEEEEEEEEENS_10ViewEngineINS_23ArithmeticTupleIteratorINS_15ArithmeticTupleIJiiEEEEEEEEEC2ERKSL_RKSR_)
$_ZN7cutlass13device_kernelIN5flash19enable_sm80_to_sm89INS1_16FlashAttnBwdSm80INS1_25CollectiveMainloopBwdSm80ILi2ELi2EN4cute5tupleIJNS5_1CILi128EEES8_NS7_ILi64EEEEEENS_10bfloat16_tEfNS_4arch4Sm80ELb0ELb1ELb1ELb0ELb1ELb0ELb0ELb0ELi2ELi4ELi4ELi4ELb0EEENS1_21CollectiveEpilogueBwdISA_SB_SD_Li256ELb0ELb0ELi2EEENS1_19SingleTileSchedulerILb0ELb0ELb0ELi128EEEEEEEEEvNT_6ParamsE$_ZN4cute3eso3ESOILb1ELb0EJNS_6LayoutINS_5tupleIJNS3_IJNS_1CILi2EEES5_EEENS3_IJS5_NS4_ILi8EEEEEEEEENS3_IJNS3_IJNS_11ScaledBasisIS7_JLi0EEEENSA_INS4_ILi64EEEJLi0EEEEEEENS3_IJNSA_INS4_ILi1EEEJLi1EEEENSA_INS4_ILi16EEEJLi1EEEEEEEEEEEENS_10ViewEngineINS_23ArithmeticTupleIteratorINS_15ArithmeticTupleIJiiEEEEEEEEEC2ERKSL_RKSR_:
[----:B------:R-:W-:Y:S02]  /*a200*/  IADD3 R4, R83, -c[0x0][0x20], RZ ;  /* 0x8000080053047a10 */ /* 0x000fe40007ffe0ff */
[----:B------:R-:W-:-:S03]  /*a210*/  MOV R7, 0x0 ;  /* 0x0000000000077802 */ /* 0x000fc60000000f00 */
[----:B------:R1:W-:Y:S04]  /*a220*/  STL [R4], R2 ;  /* 0x0000000204007387 */ /* 0x0003e80000100800 */
[----:B------:R1:W-:Y:S01]  /*a230*/  STL [R4+0x4], R3 ;  /* 0x0000040304007387 */ /* 0x0003e20000100800 */
[----:B------:R-:W-:Y:S05]  /*a240*/  RET.REL.NODEC R6 `(_ZN7cutlass13device_kernelIN5flash19enable_sm80_to_sm89INS1_16FlashAttnBwdSm80INS1_25CollectiveMainloopBwdSm80ILi2ELi2EN4cute5tupleIJNS5_1CILi128EEES8_NS7_ILi64EEEEEENS_10bfloat16_tEfNS_4arch4Sm80ELb0ELb1ELb1ELb0ELb1ELb0ELb0ELb0ELi2ELi4ELi4ELi4ELb0EEENS1_21CollectiveEpilogueBwdISA_SB_SD_Li256ELb0ELb0ELi2EEENS1_19SingleTileSchedulerILb0ELb0ELb0ELi128EEEEEEEEEvNT_6ParamsE) ;  /* 0xffff5db006007950 */ /* 0x000fea0003c3ffff */
        .type           $_ZN7cutlass13device_kernelIN5flash19enable_sm80_to_sm89INS1_16FlashAttnBwdSm80INS1_25CollectiveMainloopBwdSm80ILi2ELi2EN4cute5tupleIJNS5_1CILi128EEES8_NS7_ILi64EEEEEENS_10bfloat16_tEfNS_4arch4Sm80ELb0ELb1ELb1ELb0ELb1ELb0ELb0ELb0ELi2ELi4ELi4ELi4ELb0EEENS1_21CollectiveEpilogueBwdISA_SB_SD_Li256ELb0ELb0ELi2EEENS1_19SingleTileSchedulerILb0ELb0ELb0ELi128EEEEEEEEEvNT_6ParamsE$_ZN4cute3eso3ESOILb1ELb0EJNS_6LayoutINS_5tupleIJNS3_IJNS_1CILi2EEES5_EEENS3_IJS5_NS4_ILi8EEEEEEEEENS3_IJNS3_IJS5_NS4_ILi4EEEEEENS3_IJNS4_ILi1EEES7_EEEEEEEENS_10ViewEngineIPfEEEEC2ERKSF_RKSI_,@function
        .size           $_ZN7cutlass13device_kernelIN5flash19enable_sm80_to_sm89INS1_16FlashAttnBwdSm80INS1_25CollectiveMainloopBwdSm80ILi2ELi2EN4cute5tupleIJNS5_1CILi128EEES8_NS7_ILi64EEEEEENS_10bfloat16_tEfNS_4arch4Sm80ELb0ELb1ELb1ELb0ELb1ELb0ELb0ELb0ELi2ELi4ELi4ELi4ELb0EEENS1_21CollectiveEpilogueBwdISA_SB_SD_Li256ELb0ELb0ELi2EEENS1_19SingleTileSchedulerILb0ELb0ELb0ELi128EEEEEEEEEvNT_6ParamsE$_ZN4cute3eso3ESOILb1ELb0EJNS_6LayoutINS_5tupleIJNS3_IJNS_1CILi2EEES5_EEENS3_IJS5_NS4_ILi8EEEEEEEEENS3_IJNS3_IJS5_NS4_ILi4EEEEEENS3_IJNS4_ILi1EEES7_EEEEEEEENS_10ViewEngineIPfEEEEC2ERKSF_RKSI_,($_ZN7cutlass13device_kernelIN5flash19enable_sm80_to_sm89INS1_16FlashAttnBwdSm80INS1_25CollectiveMainloopBwdSm80ILi2ELi2EN4cute5tupleIJNS5_1CILi128EEES8_NS7_ILi64EEEEEENS_10bfloat16_tEfNS_4arch4Sm80ELb0ELb1ELb1ELb0ELb1ELb0ELb0ELb0ELi2ELi4ELi4ELi4ELb0EEENS1_21CollectiveEpilogueBwdISA_SB_SD_Li256ELb0ELb0ELi2EEENS1_19SingleTileSchedulerILb0ELb0ELb0ELi128EEEEEEEEEvNT_6ParamsE$_ZN4cute3eso3ESOILb1ELb0EJNS_6LayoutINS_5tupleIJNS3_IJNS_1CILi2EEES5_EEENS4_ILi8EEEEEENS3_IJNS3_IJNS4_ILi1EEES5_EEENS4_ILi4EEEEEEEENS_10ViewEngineIPN7cutlass10bfloat16_tEEEEEC2ERKSD_RKSI_ - $_ZN7cutlass13device_kernelIN5flash19enable_sm80_to_sm89INS1_16FlashAttnBwdSm80INS1_25CollectiveMainloopBwdSm80ILi2ELi2EN4cute5tupleIJNS5_1CILi128EEES8_NS7_ILi64EEEEEENS_10bfloat16_tEfNS_4arch4Sm80ELb0ELb1ELb1ELb0ELb1ELb0ELb0ELb0ELi2ELi4ELi4ELi4ELb0EEENS1_21CollectiveEpilogueBwdISA_SB_SD_Li256ELb0ELb0ELi2EEENS1_19SingleTileSchedulerILb0ELb0ELb0ELi128EEEEEEEEEvNT_6ParamsE$_ZN4cute3eso3ESOILb1ELb0EJNS_6LayoutINS_5tupleIJNS3_IJNS_1CILi2EEES5_EEENS3_IJS5_NS4_ILi8EEEEEEEEENS3_IJNS3_IJS5_NS4_ILi4EEEEEENS3_IJNS4_ILi1EEES7_EEEEEEEENS_10ViewEngineIPfEEEEC2ERKSF_RKSI_)
$_ZN7cutlass13device_kernelIN5flash19enable_sm80_to_sm89INS1_16FlashAttnBwdSm80INS1_25CollectiveMainloopBwdSm80ILi2ELi2EN4cute5tupleIJNS5_1CILi128EEES8_NS7_ILi64EEEEEENS_10bfloat16_tEfNS_4arch4Sm80ELb0ELb1ELb1ELb0ELb1ELb0ELb0ELb0ELi2ELi4ELi4ELi4ELb0EEENS1_21CollectiveEpilogueBwdISA_SB_SD_Li256ELb0ELb0ELi2EEENS1_19SingleTileSchedulerILb0ELb0ELb0ELi128EEEEEEEEEvNT_6ParamsE$_ZN4cute3eso3ESOILb1ELb0EJNS_6LayoutINS_5tupleIJNS3_IJNS_1CILi2EEES5_EEENS3_IJS5_NS4_ILi8EEEEEEEEENS3_IJNS3_IJS5_NS4_ILi4EEEEEENS3_IJNS4_ILi1EEES7_EEEEEEEENS_10ViewEngineIPfEEEEC2ERKSF_RKSI_:
[----:B------:R-:W-:Y:S01]  /*a250*/  IADD3 R4, R83, -c[0x0][0x20], RZ ;  /* 0x8000080053047a10 */ /* 0x000fe20007ffe0ff */
[----:B------:R-:W-:Y:S01]  /*a260*/  IMAD.MOV.U32 R8, RZ, RZ, R22 ;  /* 0x000000ffff087224 */ /* 0x000fe200078e0016 */
[----:B------:R-:W-:Y:S01]  /*a270*/  MOV R10, R6 ;  /* 0x00000006000a7202 */ /* 0x000fe20000000f00 */
[----:B------:R-:W-:Y:S01]  /*a280*/  IMAD.MOV.U32 R9, RZ, RZ, R56 ;  /* 0x000000ffff097224 */ /* 0x000fe200078e0038 */
[----:B------:R-:W-:-:S04]  /*a290*/  MOV R11, 0x0 ;  /* 0x00000000000b7802 */ /* 0x000fc80000000f00 */
[----:B------:R1:W-:Y:S01]  /*a2a0*/  STL.64 [R4], R8 ;  /* 0x0000000804007387 */ /* 0x0003e20000100a00 */
[----:B------:R-:W-:Y:S05]  /*a2b0*/  RET.REL.NODEC R10 `(_ZN7cutlass13device_kernelIN5flash19enable_sm80_to_sm89INS1_16FlashAttnBwdSm80INS1_25CollectiveMainloopBwdSm80ILi2ELi2EN4cute5tupleIJNS5_1CILi128EEES8_NS7_ILi64EEEEEENS_10bfloat16_tEfNS_4arch4Sm80ELb0ELb1ELb1ELb0ELb1ELb0ELb0ELb0ELi2ELi4ELi4ELi4ELb0EEENS1_21CollectiveEpilogueBwdISA_SB_SD_Li256ELb0ELb0ELi2EEENS1_19SingleTileSchedulerILb0ELb0ELb0ELi128EEEEEEEEEvNT_6ParamsE) ;  /* 0xffff5d400a007950 */ /* 0x000fea0003c3ffff */
        .type           $_ZN7cutlass13device_kernelIN5flash19enable_sm80_to_sm89INS1_16FlashAttnBwdSm80INS1_25CollectiveMainloopBwdSm80ILi2ELi2EN4cute5tupleIJNS5_1CILi128EEES8_NS7_ILi64EEEEEENS_10bfloat16_tEfNS_4arch4Sm80ELb0ELb1ELb1ELb0ELb1ELb0ELb0ELb0ELi2ELi4ELi4ELi4ELb0EEENS1_21CollectiveEpilogueBwdISA_SB_SD_Li256ELb0ELb0ELi2EEENS1_19SingleTileSchedulerILb0ELb0ELb0ELi128EEEEEEEEEvNT_6ParamsE$_ZN4cute3eso3ESOILb1ELb0EJNS_6LayoutINS_5tupleIJNS3_IJNS_1CILi2EEES5_EEENS4_ILi8EEEEEENS3_IJNS3_IJNS4_ILi1EEES5_EEENS4_ILi4EEEEEEEENS_10ViewEngineIPN7cutlass10bfloat16_tEEEEEC2ERKSD_RKSI_,@function
        .size           $_ZN7cutlass13device_kernelIN5flash19enable_sm80_to_sm89INS1_16FlashAttnBwdSm80INS1_25CollectiveMainloopBwdSm80ILi2ELi2EN4cute5tupleIJNS5_1CILi128EEES8_NS7_ILi64EEEEEENS_10bfloat16_tEfNS_4arch4Sm80ELb0ELb1ELb1ELb0ELb1ELb0ELb0ELb0ELi2ELi4ELi4ELi4ELb0EEENS1_21CollectiveEpilogueBwdISA_SB_SD_Li256ELb0ELb0ELi2EEENS1_19SingleTileSchedulerILb0ELb0ELb0ELi128EEEEEEEEEvNT_6ParamsE$_ZN4cute3eso3ESOILb1ELb0EJNS_6LayoutINS_5tupleIJNS3_IJNS_1CILi2EEES5_EEENS4_ILi8EEEEEENS3_IJNS3_IJNS4_ILi1EEES5_EEENS4_ILi4EEEEEEEENS_10ViewEngineIPN7cutlass10bfloat16_tEEEEEC2ERKSD_RKSI_,($_ZN7cutlass13device_kernelIN5flash19enable_sm80_to_sm89INS1_16FlashAttnBwdSm80INS1_25CollectiveMainloopBwdSm80ILi2ELi2EN4cute5tupleIJNS5_1CILi128EEES8_NS7_ILi64EEEEEENS_10bfloat16_tEfNS_4arch4Sm80ELb0ELb1ELb1ELb0ELb1ELb0ELb0ELb0ELi2ELi4ELi4ELi4ELb0EEENS1_21CollectiveEpilogueBwdISA_SB_SD_Li256ELb0ELb0ELi2EEENS1_19SingleTileSchedulerILb0ELb0ELb0ELi128EEEEEEEEEvNT_6ParamsE$_ZN4cute3eso3ESOILb1ELb0EJNS_6LayoutINS_5tupleIJNS3_IJNS_1CILi2EEES5_EEENS4_ILi8EEEEEENS3_IJNS3_IJNS4_ILi1EEES5_EEENS4_ILi4EEEEEEEEiEEC2ERKSD_RKi - $_ZN7cutlass13device_kernelIN5flash19enable_sm80_to_sm89INS1_16FlashAttnBwdSm80INS1_25CollectiveMainloopBwdSm80ILi2ELi2EN4cute5tupleIJNS5_1CILi128EEES8_NS7_ILi64EEEEEENS_10bfloat16_tEfNS_4arch4Sm80ELb0ELb1ELb1ELb0ELb1ELb0ELb0ELb0ELi2ELi4ELi4ELi4ELb0EEENS1_21CollectiveEpilogueBwdISA_SB_SD_Li256ELb0ELb0ELi2EEENS1_19SingleTileSchedulerILb0ELb0ELb0ELi128EEEEEEEEEvNT_6ParamsE$_ZN4cute3eso3ESOILb1ELb0EJNS_6LayoutINS_5tupleIJNS3_IJNS_1CILi2EEES5_EEENS4_ILi8EEEEEENS3_IJNS3_IJNS4_ILi1EEES5_EEENS4_ILi4EEEEEEEENS_10ViewEngineIPN7cutlass10bfloat16_tEEEEEC2ERKSD_RKSI_)
$_ZN7cutlass13device_kernelIN5flash19enable_sm80_to_sm89INS1_16FlashAttnBwdSm80INS1_25CollectiveMainloopBwdSm80ILi2ELi2EN4cute5tupleIJNS5_1CILi128EEES8_NS7_ILi64EEEEEENS_10bfloat16_tEfNS_4arch4Sm80ELb0ELb1ELb1ELb0ELb1ELb0ELb0ELb0ELi2ELi4ELi4ELi4ELb0EEENS1_21CollectiveEpilogueBwdISA_SB_SD_Li256ELb0ELb0ELi2EEENS1_19SingleTileSchedulerILb0ELb0ELb0ELi128EEEEEEEEEvNT_6ParamsE$_ZN4cute3eso3ESOILb1ELb0EJNS_6LayoutINS_5tupleIJNS3_IJNS_1CILi2EEES5_EEENS4_ILi8EEEEEENS3_IJNS3_IJNS4_ILi1EEES5_EEENS4_ILi4EEEEEEEENS_10ViewEngineIPN7cutlass10bfloat16_tEEEEEC2ERKSD_RKSI_:
[----:B------:R-:W-:Y:S01]  /*a2c0*/  IADD3 R2, R27, -c[0x0][0x20], RZ ;  /* 0x800008001b027a10 */ /* 0x000fe20007ffe0ff */
[----:B------:R-:W-:Y:S01]  /*a2d0*/  IMAD.MOV.U32 R7, RZ, RZ, R3 ;  /* 0x000000ffff077224 */ /* 0x000fe200078e0003 */
[----:B------:R-:W-:-:S04]  /*a2e0*/  MOV R5, 0x0 ;  /* 0x0000000000057802 */ /* 0x000fc80000000f00 */
[----:B------:R1:W-:Y:S01]  /*a2f0*/  STL.64 [R2], R6 ;  /* 0x0000000602007387 */ /* 0x0003e20000100a00 */
[----:B------:R-:W-:Y:S05]  /*a300*/  RET.REL.NODEC R4 `(_ZN7cutlass13device_kernelIN5flash19enable_sm80_to_sm89INS1_16FlashAttnBwdSm80INS1_25CollectiveMainloopBwdSm80ILi2ELi2EN4cute5tupleIJNS5_1CILi128EEES8_NS7_ILi64EEEEEENS_10bfloat16_tEfNS_4arch4Sm80ELb0ELb1ELb1ELb0ELb1ELb0ELb0ELb0ELi2ELi4ELi4ELi4ELb0EEENS1_21CollectiveEpilogueBwdISA_SB_SD_Li256ELb0ELb0ELi2EEENS1_19SingleTileSchedulerILb0ELb0ELb0ELi128EEEEEEEEEvNT_6ParamsE) ;  /* 0xffff5cf004007950 */ /* 0x000fea0003c3ffff */
        .type           $_ZN7cutlass13device_kernelIN5flash19enable_sm80_to_sm89INS1_16FlashAttnBwdSm80INS1_25CollectiveMainloopBwdSm80ILi2ELi2EN4cute5tupleIJNS5_1CILi128EEES8_NS7_ILi64EEEEEENS_10bfloat16_tEfNS_4arch4Sm80ELb0ELb1ELb1ELb0ELb1ELb0ELb0ELb0ELi2ELi4ELi4ELi4ELb0EEENS1_21CollectiveEpilogueBwdISA_SB_SD_Li256ELb0ELb0ELi2EEENS1_19SingleTileSchedulerILb0ELb0ELb0ELi128EEEEEEEEEvNT_6ParamsE$_ZN4cute3eso3ESOILb1ELb0EJNS_6LayoutINS_5tupleIJNS3_IJNS_1CILi2EEES5_EEENS4_ILi8EEEEEENS3_IJNS3_IJNS4_ILi1EEES5_EEENS4_ILi4EEEEEEEEiEEC2ERKSD_RKi,@function
        .size           $_ZN7cutlass13device_kernelIN5flash19enable_sm80_to_sm89INS1_16FlashAttnBwdSm80INS1_25CollectiveMainloopBwdSm80ILi2ELi2EN4cute5tupleIJNS5_1CILi128EEES8_NS7_ILi64EEEEEENS_10bfloat16_tEfNS_4arch4Sm80ELb0ELb1ELb1ELb0ELb1ELb0ELb0ELb0ELi2ELi4ELi4ELi4ELb0EEENS1_21CollectiveEpilogueBwdISA_SB_SD_Li256ELb0ELb0ELi2EEENS1_19SingleTileSchedulerILb0ELb0ELb0ELi128EEEEEEEEEvNT_6ParamsE$_ZN4cute3eso3ESOILb1ELb0EJNS_6LayoutINS_5tupleIJNS3_IJNS_1CILi2EEES5_EEENS4_ILi8EEEEEENS3_IJNS3_IJNS4_ILi1EEES5_EEENS4_ILi4EEEEEEEEiEEC2ERKSD_RKi,($_ZN7cutlass13device_kernelIN5flash19enable_sm80_to_sm89INS1_16FlashAttnBwdSm80INS1_25CollectiveMainloopBwdSm80ILi2ELi2EN4cute5tupleIJNS5_1CILi128EEES8_NS7_ILi64EEEEEENS_10bfloat16_tEfNS_4arch4Sm80ELb0ELb1ELb1ELb0ELb1ELb0ELb0ELb0ELi2ELi4ELi4ELi4ELb0EEENS1_21CollectiveEpilogueBwdISA_SB_SD_Li256ELb0ELb0ELi2EEENS1_19SingleTileSchedulerILb0ELb0ELb0ELi128EEEEEEEEEvNT_6ParamsE$_ZN4cute3eso3ESOILb1ELb0EJNS_6LayoutINS_5tupleIJNS3_IJNS_1CILi2EEES5_EEES5_NS4_ILi8EEEEEENS3_IJNS3_IJNS_11ScaledBasisINS4_ILi1EEEJLi1EEEENS9_IS7_JLi0EEEEEEENS9_INS4_ILi64EEEJLi0EEEENS9_INS4_ILi16EEEJLi1EEEEEEEEENS_10ViewEngineINS_23ArithmeticTupleIteratorINS_15ArithmeticTupleIJiiEEEEEEEEEC2ERKSJ_RKSP_ - $_ZN7cutlass13device_kernelIN5flash19enable_sm80_to_sm89INS1_16FlashAttnBwdSm80INS1_25CollectiveMainloopBwdSm80ILi2ELi2EN4cute5tupleIJNS5_1CILi128EEES8_NS7_ILi64EEEEEENS_10bfloat16_tEfNS_4arch4Sm80ELb0ELb1ELb1ELb0ELb1ELb0ELb0ELb0ELi2ELi4ELi4ELi4ELb0EEENS1_21CollectiveEpilogueBwdISA_SB_SD_Li256ELb0ELb0ELi2EEENS1_19SingleTileSchedulerILb0ELb0ELb0ELi128EEEEEEEEEvNT_6ParamsE$_ZN4cute3eso3ESOILb1ELb0EJNS_6LayoutINS_5tupleIJNS3_IJNS_1CILi2EEES5_EEENS4_ILi8EEEEEENS3_IJNS3_IJNS4_ILi1EEES5_EEENS4_ILi4EEEEEEEEiEEC2ERKSD_RKi)
$_ZN7cutlass13device_kernelIN5flash19enable_sm80_to_sm89INS1_16FlashAttnBwdSm80INS1_25CollectiveMainloopBwdSm80ILi2ELi2EN4cute5tupleIJNS5_1CILi128EEES8_NS7_ILi64EEEEEENS_10bfloat16_tEfNS_4arch4Sm80ELb0ELb1ELb1ELb0ELb1ELb0ELb0ELb0ELi2ELi4ELi4ELi4ELb0EEENS1_21CollectiveEpilogueBwdISA_SB_SD_Li256ELb0ELb0ELi2EEENS1_19SingleTileSchedulerILb0ELb0ELb0ELi128EEEEEEEEEvNT_6ParamsE$_ZN4cute3eso3ESOILb1ELb0EJNS_6LayoutINS_5tupleIJNS3_IJNS_1CILi2EEES5_EEENS4_ILi8EEEEEENS3_IJNS3_IJNS4_ILi1EEES5_EEENS4_ILi4EEEEEEEEiEEC2ERKSD_RKi:
[----:B------:R-:W-:Y:S02]  /*a310*/  IADD3 R2, R27, -c[0x0][0x20], RZ ;  /* 0x800008001b027a10 */ /* 0x000fe40007ffe0ff */
[----:B------:R-:W-:-:S03]  /*a320*/  MOV R5, 0x0 ;  /* 0x0000000000057802 */ /* 0x000fc60000000f00 */
[----:B------:R1:W-:Y:S01]  /*a330*/  STL [R2], R3 ;  /* 0x0000000302007387 */ /* 0x0003e20000100800 */
[----:B------:R-:W-:Y:S05]  /*a340*/  RET.REL.NODEC R4 `(_ZN7cutlass13device_kernelIN5flash19enable_sm80_to_sm89INS1_16FlashAttnBwdSm80INS1_25CollectiveMainloopBwdSm80ILi2ELi2EN4cute5tupleIJNS5_1CILi128EEES8_NS7_ILi64EEEEEENS_10bfloat16_tEfNS_4arch4Sm80ELb0ELb1ELb1ELb0ELb1ELb0ELb0ELb0ELi2ELi4ELi4ELi4ELb0EEENS1_21CollectiveEpilogueBwdISA_SB_SD_Li256ELb0ELb0ELi2EEENS1_19SingleTileSchedulerILb0ELb0ELb0ELi128EEEEEEEEEvNT_6ParamsE) ;  /* 0xffff5cb004007950 */ /* 0x000fea0003c3ffff */
        .type           $_ZN7cutlass13device_kernelIN5flash19enable_sm80_to_sm89INS1_16FlashAttnBwdSm80INS1_25CollectiveMainloopBwdSm80ILi2ELi2EN4cute5tupleIJNS5_1CILi128EEES8_NS7_ILi64EEEEEENS_10bfloat16_tEfNS_4arch4Sm80ELb0ELb1ELb1ELb0ELb1ELb0ELb0ELb0ELi2ELi4ELi4ELi4ELb0EEENS1_21CollectiveEpilogueBwdISA_SB_SD_Li256ELb0ELb0ELi2EEENS1_19SingleTileSchedulerILb0ELb0ELb0ELi128EEEEEEEEEvNT_6ParamsE$_ZN4cute3eso3ESOILb1ELb0EJNS_6LayoutINS_5tupleIJNS3_IJNS_1CILi2EEES5_EEES5_NS4_ILi8EEEEEENS3_IJNS3_IJNS_11ScaledBasisINS4_ILi1EEEJLi1EEEENS9_IS7_JLi0EEEEEEENS9_INS4_ILi64EEEJLi0EEEENS9_INS4_ILi16EEEJLi1EEEEEEEEENS_10ViewEngineINS_23ArithmeticTupleIteratorINS_15ArithmeticTupleIJiiEEEEEEEEEC2ERKSJ_RKSP_,@function
        .size           $_ZN7cutlass13device_kernelIN5flash19enable_sm80_to_sm89INS1_16FlashAttnBwdSm80INS1_25CollectiveMainloopBwdSm80ILi2ELi2EN4cute5tupleIJNS5_1CILi128EEES8_NS7_ILi64EEEEEENS_10bfloat16_tEfNS_4arch4Sm80ELb0ELb1ELb1ELb0ELb1ELb0ELb0ELb0ELi2ELi4ELi4ELi4ELb0EEENS1_21CollectiveEpilogueBwdISA_SB_SD_Li256ELb0ELb0ELi2EEENS1_19SingleTileSchedulerILb0ELb0ELb0ELi128EEEEEEEEEvNT_6ParamsE$_ZN4cute3eso3ESOILb1ELb0EJNS_6LayoutINS_5tupleIJNS3_IJNS_1CILi2EEES5_EEES5_NS4_ILi8EEEEEENS3_IJNS3_IJNS_11ScaledBasisINS4_ILi1EEEJLi1EEEENS9_IS7_JLi0EEEEEEENS9_INS4_ILi64EEEJLi0EEEENS9_INS4_ILi16EEEJLi1EEEEEEEEENS_10ViewEngineINS_23ArithmeticTupleIteratorINS_15ArithmeticTupleIJiiEEEEEEEEEC2ERKSJ_RKSP_,($_ZN7cutlass13device_kernelIN5flash19enable_sm80_to_sm89INS1_16FlashAttnBwdSm80INS1_25CollectiveMainloopBwdSm80ILi2ELi2EN4cute5tupleIJNS5_1CILi128EEES8_NS7_ILi64EEEEEENS_10bfloat16_tEfNS_4arch4Sm80ELb0ELb1ELb1ELb0ELb1ELb0ELb0ELb0ELi2ELi4ELi4ELi4ELb0EEENS1_21CollectiveEpilogueBwdISA_SB_SD_Li256ELb0ELb0ELi2EEENS1_19SingleTileSchedulerILb0ELb0ELb0ELi128EEEEEEEEEvNT_6ParamsE$_ZN4cute3eso3ESOILb1ELb0EJNS_6LayoutINS_5tupleIJNS3_IJNS_1CILi2EEES5_EEES5_NS4_ILi8EEEEEENS3_IJNS3_IJNS_11ScaledBasisINS4_ILi1EEEJLi1EEEENS9_IS7_JLi0EEEEEEENS9_INS4_ILi64EEEJLi0EEEENS9_INS4_ILi16EEEJLi1EEEEEEEEENS_15ArithmeticTupleIJiiEEEEEC2ERKSJ_RKSL_ - $_ZN7cutlass13device_kernelIN5flash19enable_sm80_to_sm89INS1_16FlashAttnBwdSm80INS1_25CollectiveMainloopBwdSm80ILi2ELi2EN4cute5tupleIJNS5_1CILi128EEES8_NS7_ILi64EEEEEENS_10bfloat16_tEfNS_4arch4Sm80ELb0ELb1ELb1ELb0ELb1ELb0ELb0ELb0ELi2ELi4ELi4ELi4ELb0EEENS1_21CollectiveEpilogueBwdISA_SB_SD_Li256ELb0ELb0ELi2EEENS1_19SingleTileSchedulerILb0ELb0ELb0ELi128EEEEEEEEEvNT_6ParamsE$_ZN4cute3eso3ESOILb1ELb0EJNS_6LayoutINS_5tupleIJNS3_IJNS_1CILi2EEES5_EEES5_NS4_ILi8EEEEEENS3_IJNS3_IJNS_11ScaledBasisINS4_ILi1EEEJLi1EEEENS9_IS7_JLi0EEEEEEENS9_INS4_ILi64EEEJLi0EEEENS9_INS4_ILi16EEEJLi1EEEEEEEEENS_10ViewEngineINS_23ArithmeticTupleIteratorINS_15ArithmeticTupleIJiiEEEEEEEEEC2ERKSJ_RKSP_)
$_ZN7cutlass13device_kernelIN5flash19enable_sm80_to_sm89INS1_16FlashAttnBwdSm80INS1_25CollectiveMainloopBwdSm80ILi2ELi2EN4cute5tupleIJNS5_1CILi128EEES8_NS7_ILi64EEEEEENS_10bfloat16_tEfNS_4arch4Sm80ELb0ELb1ELb1ELb0ELb1ELb0ELb0ELb0ELi2ELi4ELi4ELi4ELb0EEENS1_21CollectiveEpilogueBwdISA_SB_SD_Li256ELb0ELb0ELi2EEENS1_19SingleTileSchedulerILb0ELb0ELb0ELi128EEEEEEEEEvNT_6ParamsE$_ZN4cute3eso3ESOILb1ELb0EJNS_6LayoutINS_5tupleIJNS3_IJNS_1CILi2EEES5_EEES5_NS4_ILi8EEEEEENS3_IJNS3_IJNS_11ScaledBasisINS4_ILi1EEEJLi1EEEENS9_IS7_JLi0EEEEEEENS9_INS4_ILi64EEEJLi0EEEENS9_INS4_ILi16EEEJLi1EEEEEEEEENS_10ViewEngineINS_23ArithmeticTupleIteratorINS_15ArithmeticTupleIJiiEEEEEEEEEC2ERKSJ_RKSP_:
[----:B------:R-:W-:Y:S02]  /*a350*/  IADD3 R4, R83, -c[0x0][0x20], RZ ;  /* 0x8000080053047a10 */ /* 0x000fe40007ffe0ff */
[----:B------:R-:W-:-:S03]  /*a360*/  MOV R7, 0x0 ;  /* 0x0000000000077802 */ /* 0x000fc60000000f00 */
[----:B------:R1:W-:Y:S04]  /*a370*/  STL [R4], R2 ;  /* 0x0000000204007387 */ /* 0x0003e80000100800 */
[----:B------:R1:W-:Y:S01]  /*a380*/  STL [R4+0x4], R3 ;  /* 0x0000040304007387 */ /* 0x0003e20000100800 */
[----:B------:R-:W-:Y:S05]  /*a390*/  RET.REL.NODEC R6 `(_ZN7cutlass13device_kernelIN5flash19enable_sm80_to_sm89INS1_16FlashAttnBwdSm80INS1_25CollectiveMainloopBwdSm80ILi2ELi2EN4cute5tupleIJNS5_1CILi128EEES8_NS7_ILi64EEEEEENS_10bfloat16_tEfNS_4arch4Sm80ELb0ELb1ELb1ELb0ELb1ELb0ELb0ELb0ELi2ELi4ELi4ELi4ELb0EEENS1_21CollectiveEpilogueBwdISA_SB_SD_Li256ELb0ELb0ELi2EEENS1_19SingleTileSchedulerILb0ELb0ELb0ELi128EEEEEEEEEvNT_6ParamsE) ;  /* 0xffff5c6006007950 */ /* 0x000fea0003c3ffff */
        .type           $_ZN7cutlass13device_kernelIN5flash19enable_sm80_to_sm89INS1_16FlashAttnBwdSm80INS1_25CollectiveMainloopBwdSm80ILi2ELi2EN4cute5tupleIJNS5_1CILi128EEES8_NS7_ILi64EEEEEENS_10bfloat16_tEfNS_4arch4Sm80ELb0ELb1ELb1ELb0ELb1ELb0ELb0ELb0ELi2ELi4ELi4ELi4ELb0EEENS1_21CollectiveEpilogueBwdISA_SB_SD_Li256ELb0ELb0ELi2EEENS1_19SingleTileSchedulerILb0ELb0ELb0ELi128EEEEEEEEEvNT_6ParamsE$_ZN4cute3eso3ESOILb1ELb0EJNS_6LayoutINS_5tupleIJNS3_IJNS_1CILi2EEES5_EEES5_NS4_ILi8EEEEEENS3_IJNS3_IJNS_11ScaledBasisINS4_ILi1EEEJLi1EEEENS9_IS7_JLi0EEEEEEENS9_INS4_ILi64EEEJLi0EEEENS9_INS4_ILi16EEEJLi1EEEEEEEEENS_15ArithmeticTupleIJiiEEEEEC2ERKSJ_RKSL_,@function
        .size           $_ZN7cutlass13device_kernelIN5flash19enable_sm80_to_sm89INS1_16FlashAttnBwdSm80INS1_25CollectiveMainloopBwdSm80ILi2ELi2EN4cute5tupleIJNS5_1CILi128EEES8_NS7_ILi64EEEEEENS_10bfloat16_tEfNS_4arch4Sm80ELb0ELb1ELb1ELb0ELb1ELb0ELb0ELb0ELi2ELi4ELi4ELi4ELb0EEENS1_21CollectiveEpilogueBwdISA_SB_SD_Li256ELb0ELb0ELi2EEENS1_19SingleTileSchedulerILb0ELb0ELb0ELi128EEEEEEEEEvNT_6ParamsE$_ZN4cute3eso3ESOILb1ELb0EJNS_6LayoutINS_5tupleIJNS3_IJNS_1CILi2EEES5_EEES5_NS4_ILi8EEEEEENS3_IJNS3_IJNS_11ScaledBasisINS4_ILi1EEEJLi1EEEENS9_IS7_JLi0EEEEEEENS9_INS4_ILi64EEEJLi0EEEENS9_INS4_ILi16EEEJLi1EEEEEEEEENS_15ArithmeticTupleIJiiEEEEEC2ERKSJ_RKSL_,($_ZN7cutlass13device_kernelIN5flash19enable_sm80_to_sm89INS1_16FlashAttnBwdSm80INS1_25CollectiveMainloopBwdSm80ILi2ELi2EN4cute5tupleIJNS5_1CILi128EEES8_NS7_ILi64EEEEEENS_10bfloat16_tEfNS_4arch4Sm80ELb0ELb1ELb1ELb0ELb1ELb0ELb0ELb0ELi2ELi4ELi4ELi4ELb0EEENS1_21CollectiveEpilogueBwdISA_SB_SD_Li256ELb0ELb0ELi2EEENS1_19SingleTileSchedulerILb0ELb0ELb0ELi128EEEEEEEEEvNT_6ParamsE$_ZN4cute3eso3ESOILb1ELb0EJNS_6LayoutINS_5tupleIJNS3_IJNS_1CILi2EEES5_EEES6_EEENS3_IJNS3_IJNS4_ILi1EEES5_EEENS3_IJNS4_ILi32EEENS4_ILi64EEEEEEEEEEENS_10ViewEngineIPN7cutlass10bfloat16_tEEEEEC2ERKSE_RKSJ_ - $_ZN7cutlass13device_kernelIN5flash19enable_sm80_to_sm89INS1_16FlashAttnBwdSm80INS1_25CollectiveMainloopBwdSm80ILi2ELi2EN4cute5tupleIJNS5_1CILi128EEES8_NS7_ILi64EEEEEENS_10bfloat16_tEfNS_4arch4Sm80ELb0ELb1ELb1ELb0ELb1ELb0ELb0ELb0ELi2ELi4ELi4ELi4ELb0EEENS1_21CollectiveEpilogueBwdISA_SB_SD_Li256ELb0ELb0ELi2EEENS1_19SingleTileSchedulerILb0ELb0ELb0ELi128EEEEEEEEEvNT_6ParamsE$_ZN4cute3eso3ESOILb1ELb0EJNS_6LayoutINS_5tupleIJNS3_IJNS_1CILi2EEES5_EEES5_NS4_ILi8EEEEEENS3_IJNS3_IJNS_11ScaledBasisINS4_ILi1EEEJLi1EEEENS9_IS7_JLi0EEEEEEENS9_INS4_ILi64EEEJLi0EEEENS9_INS4_ILi16EEEJLi1EEEEEEEEENS_15ArithmeticTupleIJiiEEEEEC2ERKSJ_RKSL_)
$_ZN7cutlass13device_kernelIN5flash19enable_sm80_to_sm89INS1_16FlashAttnBwdSm80INS1_25CollectiveMainloopBwdSm80ILi2ELi2EN4cute5tupleIJNS5_1CILi128EEES8_NS7_ILi64EEEEEENS_10bfloat16_tEfNS_4arch4Sm80ELb0ELb1ELb1ELb0ELb1ELb0ELb0ELb0ELi2ELi4ELi4ELi4ELb0EEENS1_21CollectiveEpilogueBwdISA_SB_SD_Li256ELb0ELb0ELi2EEENS1_19SingleTileSchedulerILb0ELb0ELb0ELi128EEEEEEEEEvNT_6ParamsE$_ZN4cute3eso3ESOILb1ELb0EJNS_6LayoutINS_5tupleIJNS3_IJNS_1CILi2EEES5_EEES5_NS4_ILi8EEEEEENS3_IJNS3_IJNS_11ScaledBasisINS4_ILi1EEEJLi1EEEENS9_IS7_JLi0EEEEEEENS9_INS4_ILi64EEEJLi0EEEENS9_INS4_ILi16EEEJLi1EEEEEEEEENS_15ArithmeticTupleIJiiEEEEEC2ERKSJ_RKSL_:
[----:B------:R-:W-:Y:S02]  /*a3a0*/  IADD3 R2, R83, -c[0x0][0x20], RZ ;  /* 0x8000080053027a10 */ /* 0x000fe40007ffe0ff */
[----:B------:R-:W-:-:S03]  /*a3b0*/  MOV R5, 0x0 ;  /* 0x0000000000057802 */ /* 0x000fc60000000f00 */
[----:B------:R1:W-:Y:S04]  /*a3c0*/  STL [R2], R22 ;  /* 0x0000001602007387 */ /* 0x0003e80000100800 */
[----:B------:R1:W-:Y:S01]  /*a3d0*/  STL [R2+0x4], R23 ;  /* 0x0000041702007387 */ /* 0x0003e20000100800 */
[----:B------:R-:W-:Y:S05]  /*a3e0*/  RET.REL.NODEC R4 `(_ZN7cutlass13device_kernelIN5flash19enable_sm80_to_sm89INS1_16FlashAttnBwdSm80INS1_25CollectiveMainloopBwdSm80ILi2ELi2EN4cute5tupleIJNS5_1CILi128EEES8_NS7_ILi64EEEEEENS_10bfloat16_tEfNS_4arch4Sm80ELb0ELb1ELb1ELb0ELb1ELb0ELb0ELb0ELi2ELi4ELi4ELi4ELb0EEENS1_21CollectiveEpilogueBwdISA_SB_SD_Li256ELb0ELb0ELi2EEENS1_19SingleTileSchedulerILb0ELb0ELb0ELi128EEEEEEEEEvNT_6ParamsE) ;  /* 0xffff5c1004007950 */ /* 0x000fea0003c3ffff */
        .type           $_ZN7cutlass13device_kernelIN5flash19enable_sm80_to_sm89INS1_16FlashAttnBwdSm80INS1_25CollectiveMainloopBwdSm80ILi2ELi2EN4cute5tupleIJNS5_1CILi128EEES8_NS7_ILi64EEEEEENS_10bfloat16_tEfNS_4arch4Sm80ELb0ELb1ELb1ELb0ELb1ELb0ELb0ELb0ELi2ELi4ELi4ELi4ELb0EEENS1_21CollectiveEpilogueBwdISA_SB_SD_Li256ELb0ELb0ELi2EEENS1_19SingleTileSchedulerILb0ELb0ELb0ELi128EEEEEEEEEvNT_6ParamsE$_ZN4cute3eso3ESOILb1ELb0EJNS_6LayoutINS_5tupleIJNS3_IJNS_1CILi2EEES5_EEES6_EEENS3_IJNS3_IJNS4_ILi1EEES5_EEENS3_IJNS4_ILi32EEENS4_ILi64EEEEEEEEEEENS_10ViewEngineIPN7cutlass10bfloat16_tEEEEEC2ERKSE_RKSJ_,@function
        .size           $_ZN7cutlass13device_kernelIN5flash19enable_sm80_to_sm89INS1_16FlashAttnBwdSm80INS1_25CollectiveMainloopBwdSm80ILi2ELi2EN4cute5tupleIJNS5_1CILi128EEES8_NS7_ILi64EEEEEENS_10bfloat16_tEfNS_4arch4Sm80ELb0ELb1ELb1ELb0ELb1ELb0ELb0ELb0ELi2ELi4ELi4ELi4ELb0EEENS1_21CollectiveEpilogueBwdISA_SB_SD_Li256ELb0ELb0ELi2EEENS1_19SingleTileSchedulerILb0ELb0ELb0ELi128EEEEEEEEEvNT_6ParamsE$_ZN4cute3eso3ESOILb1ELb0EJNS_6LayoutINS_5tupleIJNS3_IJNS_1CILi2EEES5_EEES6_EEENS3_IJNS3_IJNS4_ILi1EEES5_EEENS3_IJNS4_ILi32EEENS4_ILi64EEEEEEEEEEENS_10ViewEngineIPN7cutlass10bfloat16_tEEEEEC2ERKSE_RKSJ_,($_ZN7cutlass13device_kernelIN5flash19enable_sm80_to_sm89INS1_16FlashAttnBwdSm80INS1_25CollectiveMainloopBwdSm80ILi2ELi2EN4cute5tupleIJNS5_1CILi128EEES8_NS7_ILi64EEEEEENS_10bfloat16_tEfNS_4arch4Sm80ELb0ELb1ELb1ELb0ELb1ELb0ELb0ELb0ELi2ELi4ELi4ELi4ELb0EEENS1_21CollectiveEpilogueBwdISA_SB_SD_Li256ELb0ELb0ELi2EEENS1_19SingleTileSchedulerILb0ELb0ELb0ELi128EEEEEEEEEvNT_6ParamsE$_ZN4cute3eso3ESOILb1ELb0EJNS_6LayoutINS_5tupleIJNS3_IJNS_1CILi2EEES5_EEES6_EEENS3_IJNS3_IJNS4_ILi1EEES5_EEENS3_IJNS4_ILi32EEENS4_ILi64EEEEEEEEEEEiEEC2ERKSE_RKi - $_ZN7cutlass13device_kernelIN5flash19enable_sm80_to_sm89INS1_16FlashAttnBwdSm80INS1_25CollectiveMainloopBwdSm80ILi2ELi2EN4cute5tupleIJNS5_1CILi128EEES8_NS7_ILi64EEEEEENS_10bfloat16_tEfNS_4arch4Sm80ELb0ELb1ELb1ELb0ELb1ELb0ELb0ELb0ELi2ELi4ELi4ELi4ELb0EEENS1_21CollectiveEpilogueBwdISA_SB_SD_Li256ELb0ELb0ELi2EEENS1_19SingleTileSchedulerILb0ELb0ELb0ELi128EEEEEEEEEvNT_6ParamsE$_ZN4cute3eso3ESOILb1ELb0EJNS_6LayoutINS_5tupleIJNS3_IJNS_1CILi2EEES5_EEES6_EEENS3_IJNS3_IJNS4_ILi1EEES5_EEENS3_IJNS4_ILi32EEENS4_ILi64EEEEEEEEEEENS_10ViewEngineIPN7cutlass10bfloat16_tEEEEEC2ERKSE_RKSJ_)
$_ZN7cutlass13device_kernelIN5flash19enable_sm80_to_sm89INS1_16FlashAttnBwdSm80INS1_25CollectiveMainloopBwdSm80ILi2ELi2EN4cute5tupleIJNS5_1CILi128EEES8_NS7_ILi64EEEEEENS_10bfloat16_tEfNS_4arch4Sm80ELb0ELb1ELb1ELb0ELb1ELb0ELb0ELb0ELi2ELi4ELi4ELi4ELb0EEENS1_21CollectiveEpilogueBwdISA_SB_SD_Li256ELb0ELb0ELi2EEENS1_19SingleTileSchedulerILb0ELb0ELb0ELi128EEEEEEEEEvNT_6ParamsE$_ZN4cute3eso3ESOILb1ELb0EJNS_6LayoutINS_5tupleIJNS3_IJNS_1CILi2EEES5_EEES6_EEENS3_IJNS3_IJNS4_ILi1EEES5_EEENS3_IJNS4_ILi32EEENS4_ILi64EEEEEEEEEEENS_10ViewEngineIPN7cutlass10bfloat16_tEEEEEC2ERKSE_RKSJ_:
[----:B------:R-:W-:Y:S01]  /*a3f0*/  IADD3 R2, R69, -c[0x0][0x20], RZ ;  /* 0x8000080045027a10 */ /* 0x000fe20007ffe0ff */
[----:B------:R-:W-:Y:S01]  /*a400*/  IMAD.MOV.U32 R7, RZ, RZ, R3 ;  /* 0x000000ffff077224 */ /* 0x000fe200078e0003 */
[----:B------:R-:W-:-:S04]  /*a410*/  MOV R5, 0x0 ;  /* 0x0000000000057802 */ /* 0x000fc80000000f00 */
[----:B------:R1:W-:Y:S01]  /*a420*/  STL.64 [R2], R6 ;  /* 0x0000000602007387 */ /* 0x0003e20000100a00 */
[----:B------:R-:W-:Y:S05]  /*a430*/  RET.REL.NODEC R4 `(_ZN7cutlass13device_kernelIN5flash19enable_sm80_to_sm89INS1_16FlashAttnBwdSm80INS1_25CollectiveMainloopBwdSm80ILi2ELi2EN4cute5tupleIJNS5_1CILi128EEES8_NS7_ILi64EEEEEENS_10bfloat16_tEfNS_4arch4Sm80ELb0ELb1ELb1ELb0ELb1ELb0ELb0ELb0ELi2ELi4ELi4ELi4ELb0EEENS1_21CollectiveEpilogueBwdISA_SB_SD_Li256ELb0ELb0ELi2EEENS1_19SingleTileSchedulerILb0ELb0ELb0ELi128EEEEEEEEEvNT_6ParamsE) ;  /* 0xffff5bc004007950 */ /* 0x000fea0003c3ffff */
        .type           $_ZN7cutlass13device_kernelIN5flash19enable_sm80_to_sm89INS1_16FlashAttnBwdSm80INS1_25CollectiveMainloopBwdSm80ILi2ELi2EN4cute5tupleIJNS5_1CILi128EEES8_NS7_ILi64EEEEEENS_10bfloat16_tEfNS_4arch4Sm80ELb0ELb1ELb1ELb0ELb1ELb0ELb0ELb0ELi2ELi4ELi4ELi4ELb0EEENS1_21CollectiveEpilogueBwdISA_SB_SD_Li256ELb0ELb0ELi2EEENS1_19SingleTileSchedulerILb0ELb0ELb0ELi128EEEEEEEEEvNT_6ParamsE$_ZN4cute3eso3ESOILb1ELb0EJNS_6LayoutINS_5tupleIJNS3_IJNS_1CILi2EEES5_EEES6_EEENS3_IJNS3_IJNS4_ILi1EEES5_EEENS3_IJNS4_ILi32EEENS4_ILi64EEEEEEEEEEEiEEC2ERKSE_RKi,@function
        .size           $_ZN7cutlass13device_kernelIN5flash19enable_sm80_to_sm89INS1_16FlashAttnBwdSm80INS1_25CollectiveMainloopBwdSm80ILi2ELi2EN4cute5tupleIJNS5_1CILi128EEES8_NS7_ILi64EEEEEENS_10bfloat16_tEfNS_4arch4Sm80ELb0ELb1ELb1ELb0ELb1ELb0ELb0ELb0ELi2ELi4ELi4ELi4ELb0EEENS1_21CollectiveEpilogueBwdISA_SB_SD_Li256ELb0ELb0ELi2EEENS1_19SingleTileSchedulerILb0ELb0ELb0ELi128EEEEEEEEEvNT_6ParamsE$_ZN4cute3eso3ESOILb1ELb0EJNS_6LayoutINS_5tupleIJNS3_IJNS_1CILi2EEES5_EEES6_EEENS3_IJNS3_IJNS4_ILi1EEES5_EEENS3_IJNS4_ILi32EEENS4_ILi64EEEEEEEEEEEiEEC2ERKSE_RKi,($_ZN7cutlass13device_kernelIN5flash19enable_sm80_to_sm89INS1_16FlashAttnBwdSm80INS1_25CollectiveMainloopBwdSm80ILi2ELi2EN4cute5tupleIJNS5_1CILi128EEES8_NS7_ILi64EEEEEENS_10bfloat16_tEfNS_4arch4Sm80ELb0ELb1ELb1ELb0ELb1ELb0ELb0ELb0ELi2ELi4ELi4ELi4ELb0EEENS1_21CollectiveEpilogueBwdISA_SB_SD_Li256ELb0ELb0ELi2EEENS1_19SingleTileSchedulerILb0ELb0ELb0ELi128EEEEEEEEEvNT_6ParamsE$_ZN4cute3eso3ESOILb1ELb0EJNS_6LayoutINS_5tupleIJNS3_IJNS_1CILi2EEES5_S5_EEEEEENS3_IJNS3_IJNS4_ILi1EEES5_NS4_ILi4EEEEEEEEEEENS_10ViewEngineIPN7cutlass10bfloat16_tEEEEEC2ERKSC_RKSH_ - $_ZN7cutlass13device_kernelIN5flash19enable_sm80_to_sm89INS1_16FlashAttnBwdSm80INS1_25CollectiveMainloopBwdSm80ILi2ELi2EN4cute5tupleIJNS5_1CILi128EEES8_NS7_ILi64EEEEEENS_10bfloat16_tEfNS_4arch4Sm80ELb0ELb1ELb1ELb0ELb1ELb0ELb0ELb0ELi2ELi4ELi4ELi4ELb0EEENS1_21CollectiveEpilogueBwdISA_SB_SD_Li256ELb0ELb0ELi2EEENS1_19SingleTileSchedulerILb0ELb0ELb0ELi128EEEEEEEEEvNT_6ParamsE$_ZN4cute3eso3ESOILb1ELb0EJNS_6LayoutINS_5tupleIJNS3_IJNS_1CILi2EEES5_EEES6_EEENS3_IJNS3_IJNS4_ILi1EEES5_EEENS3_IJNS4_ILi32EEENS4_ILi64EEEEEEEEEEEiEEC2ERKSE_RKi)
$_ZN7cutlass13device_kernelIN5flash19enable_sm80_to_sm89INS1_16FlashAttnBwdSm80INS1_25CollectiveMainloopBwdSm80ILi2ELi2EN4cute5tupleIJNS5_1CILi128EEES8_NS7_ILi64EEEEEENS_10bfloat16_tEfNS_4arch4Sm80ELb0ELb1ELb1ELb0ELb1ELb0ELb0ELb0ELi2ELi4ELi4ELi4ELb0EEENS1_21CollectiveEpilogueBwdISA_SB_SD_Li256ELb0ELb0ELi2EEENS1_19SingleTileSchedulerILb0ELb0ELb0ELi128EEEEEEEEEvNT_6ParamsE$_ZN4cute3eso3ESOILb1ELb0EJNS_6LayoutINS_5tupleIJNS3_IJNS_1CILi2EEES5_EEES6_EEENS3_IJNS3_IJNS4_ILi1EEES5_EEENS3_IJNS4_ILi32EEENS4_ILi64EEEEEEEEEEEiEEC2ERKSE_RKi:
[----:B------:R-:W-:Y:S02]  /*a440*/  IADD3 R2, R69, -c[0x0][0x20], RZ ;  /* 0x8000080045027a10 */ /* 0x000fe40007ffe0ff */
[----:B------:R-:W-:-:S03]  /*a450*/  MOV R5, 0x0 ;  /* 0x0000000000057802 */ /* 0x000fc60000000f00 */
[----:B------:R1:W-:Y:S01]  /*a460*/  STL [R2], R3 ;  /* 0x0000000302007387 */ /* 0x0003e20000100800 */
[----:B------:R-:W-:Y:S05]  /*a470*/  RET.REL.NODEC R4 `(_ZN7cutlass13device_kernelIN5flash19enable_sm80_to_sm89INS1_16FlashAttnBwdSm80INS1_25CollectiveMainloopBwdSm80ILi2ELi2EN4cute5tupleIJNS5_1CILi128EEES8_NS7_ILi64EEEEEENS_10bfloat16_tEfNS_4arch4Sm80ELb0ELb1ELb1ELb0ELb1ELb0ELb0ELb0ELi2ELi4ELi4ELi4ELb0EEENS1_21CollectiveEpilogueBwdISA_SB_SD_Li256ELb0ELb0ELi2EEENS1_19SingleTileSchedulerILb0ELb0ELb0ELi128EEEEEEEEEvNT_6ParamsE) ;  /* 0xffff5b8004007950 */ /* 0x000fea0003c3ffff */
        .type           $_ZN7cutlass13device_kernelIN5flash19enable_sm80_to_sm89INS1_16FlashAttnBwdSm80INS1_25CollectiveMainloopBwdSm80ILi2ELi2EN4cute5tupleIJNS5_1CILi128EEES8_NS7_ILi64EEEEEENS_10bfloat16_tEfNS_4arch4Sm80ELb0ELb1ELb1ELb0ELb1ELb0ELb0ELb0ELi2ELi4ELi4ELi4ELb0EEENS1_21CollectiveEpilogueBwdISA_SB_SD_Li256ELb0ELb0ELi2EEENS1_19SingleTileSchedulerILb0ELb0ELb0ELi128EEEEEEEEEvNT_6ParamsE$_ZN4cute3eso3ESOILb1ELb0EJNS_6LayoutINS_5tupleIJNS3_IJNS_1CILi2EEES5_S5_EEEEEENS3_IJNS3_IJNS4_ILi1EEES5_NS4_ILi4EEEEEEEEEEENS_10ViewEngineIPN7cutlass10bfloat16_tEEEEEC2ERKSC_RKSH_,@function
        .size           $_ZN7cutlass13device_kernelIN5flash19enable_sm80_to_sm89INS1_16FlashAttnBwdSm80INS1_25CollectiveMainloopBwdSm80ILi2ELi2EN4cute5tupleIJNS5_1CILi128EEES8_NS7_ILi64EEEEEENS_10bfloat16_tEfNS_4arch4Sm80ELb0ELb1ELb1ELb0ELb1ELb0ELb0ELb0ELi2ELi4ELi4ELi4ELb0EEENS1_21CollectiveEpilogueBwdISA_SB_SD_Li256ELb0ELb0ELi2EEENS1_19SingleTileSchedulerILb0ELb0ELb0ELi128EEEEEEEEEvNT_6ParamsE$_ZN4cute3eso3ESOILb1ELb0EJNS_6LayoutINS_5tupleIJNS3_IJNS_1CILi2EEES5_S5_EEEEEENS3_IJNS3_IJNS4_ILi1EEES5_NS4_ILi4EEEEEEEEEEENS_10ViewEngineIPN7cutlass10bfloat16_tEEEEEC2ERKSC_RKSH_,($_ZN7cutlass13device_kernelIN5flash19enable_sm80_to_sm89INS1_16FlashAttnBwdSm80INS1_25CollectiveMainloopBwdSm80ILi2ELi2EN4cute5tupleIJNS5_1CILi128EEES8_NS7_ILi64EEEEEENS_10bfloat16_tEfNS_4arch4Sm80ELb0ELb1ELb1ELb0ELb1ELb0ELb0ELb0ELi2ELi4ELi4ELi4ELb0EEENS1_21CollectiveEpilogueBwdISA_SB_SD_Li256ELb0ELb0ELi2EEENS1_19SingleTileSchedulerILb0ELb0ELb0ELi128EEEEEEEEEvNT_6ParamsE$_ZN4cute3eso3ESOILb1ELb0EJNS_6LayoutINS_5tupleIJNS3_IJNS_1CILi2EEES5_S5_EEEEEENS3_IJNS3_IJNS4_ILi1EEES5_NS4_ILi4EEEEEEEEEEEiEEC2ERKSC_RKi - $_ZN7cutlass13device_kernelIN5flash19enable_sm80_to_sm89INS1_16FlashAttnBwdSm80INS1_25CollectiveMainloopBwdSm80ILi2ELi2EN4cute5tupleIJNS5_1CILi128EEES8_NS7_ILi64EEEEEENS_10bfloat16_tEfNS_4arch4Sm80ELb0ELb1ELb1ELb0ELb1ELb0ELb0ELb0ELi2ELi4ELi4ELi4ELb0EEENS1_21CollectiveEpilogueBwdISA_SB_SD_Li256ELb0ELb0ELi2EEENS1_19SingleTileSchedulerILb0ELb0ELb0ELi128EEEEEEEEEvNT_6ParamsE$_ZN4cute3eso3ESOILb1ELb0EJNS_6LayoutINS_5tupleIJNS3_IJNS_1CILi2EEES5_S5_EEEEEENS3_IJNS3_IJNS4_ILi1EEES5_NS4_ILi4EEEEEEEEEEENS_10ViewEngineIPN7cutlass10bfloat16_tEEEEEC2ERKSC_RKSH_)
$_ZN7cutlass13device_kernelIN5flash19enable_sm80_to_sm89INS1_16FlashAttnBwdSm80INS1_25CollectiveMainloopBwdSm80ILi2ELi2EN4cute5tupleIJNS5_1CILi128EEES8_NS7_ILi64EEEEEENS_10bfloat16_tEfNS_4arch4Sm80ELb0ELb1ELb1ELb0ELb1ELb0ELb0ELb0ELi2ELi4ELi4ELi4ELb0EEENS1_21CollectiveEpilogueBwdISA_SB_SD_Li256ELb0ELb0ELi2EEENS1_19SingleTileSchedulerILb0ELb0ELb0ELi128EEEEEEEEEvNT_6ParamsE$_ZN4cute3eso3ESOILb1ELb0EJNS_6LayoutINS_5tupleIJNS3_IJNS_1CILi2EEES5_S5_EEEEEENS3_IJNS3_IJNS4_ILi1EEES5_NS4_ILi4EEEEEEEEEEENS_10ViewEngineIPN7cutlass10bfloat16_tEEEEEC2ERKSC_RKSH_:
[----:B------:R-:W-:Y:S01]  /*a480*/  IADD3 R2, R69, -c[0x0][0x20], RZ ;  /* 0x8000080045027a10 */ /* 0x000fe20007ffe0ff */
[----:B------:R-:W-:Y:S01]  /*a490*/  IMAD.MOV.U32 R7, RZ, RZ, R3 ;  /* 0x000000ffff077224 */ /* 0x000fe200078e0003 */
[----:B------:R-:W-:-:S04]  /*a4a0*/  MOV R5, 0x0 ;  /* 0x0000000000057802 */ /* 0x000fc80000000f00 */
[----:B------:R1:W-:Y:S01]  /*a4b0*/  STL.64 [R2], R6 ;  /* 0x0000000602007387 */ /* 0x0003e20000100a00 */
[----:B------:R-:W-:Y:S05]  /*a4c0*/  RET.REL.NODEC R4 `(_ZN7cutlass13device_kernelIN5flash19enable_sm80_to_sm89INS1_16FlashAttnBwdSm80INS1_25CollectiveMainloopBwdSm80ILi2ELi2EN4cute5tupleIJNS5_1CILi128EEES8_NS7_ILi64EEEEEENS_10bfloat16_tEfNS_4arch4Sm80ELb0ELb1ELb1ELb0ELb1ELb0ELb0ELb0ELi2ELi4ELi4ELi4ELb0EEENS1_21CollectiveEpilogueBwdISA_SB_SD_Li256ELb0ELb0ELi2EEENS1_19SingleTileSchedulerILb0ELb0ELb0ELi128EEEEEEEEEvNT_6ParamsE) ;  /* 0xffff5b3004007950 */ /* 0x000fea0003c3ffff */
        .type           $_ZN7cutlass13device_kernelIN5flash19enable_sm80_to_sm89INS1_16FlashAttnBwdSm80INS1_25CollectiveMainloopBwdSm80ILi2ELi2EN4cute5tupleIJNS5_1CILi128EEES8_NS7_ILi64EEEEEENS_10bfloat16_tEfNS_4arch4Sm80ELb0ELb1ELb1ELb0ELb1ELb0ELb0ELb0ELi2ELi4ELi4ELi4ELb0EEENS1_21CollectiveEpilogueBwdISA_SB_SD_Li256ELb0ELb0ELi2EEENS1_19SingleTileSchedulerILb0ELb0ELb0ELi128EEEEEEEEEvNT_6ParamsE$_ZN4cute3eso3ESOILb1ELb0EJNS_6LayoutINS_5tupleIJNS3_IJNS_1CILi2EEES5_S5_EEEEEENS3_IJNS3_IJNS4_ILi1EEES5_NS4_ILi4EEEEEEEEEEEiEEC2ERKSC_RKi,@function
        .size           $_ZN7cutlass13device_kernelIN5flash19enable_sm80_to_sm89INS1_16FlashAttnBwdSm80INS1_25CollectiveMainloopBwdSm80ILi2ELi2EN4cute5tupleIJNS5_1CILi128EEES8_NS7_ILi64EEEEEENS_10bfloat16_tEfNS_4arch4Sm80ELb0ELb1ELb1ELb0ELb1ELb0ELb0ELb0ELi2ELi4ELi4ELi4ELb0EEENS1_21CollectiveEpilogueBwdISA_SB_SD_Li256ELb0ELb0ELi2EEENS1_19SingleTileSchedulerILb0ELb0ELb0ELi128EEEEEEEEEvNT_6ParamsE$_ZN4cute3eso3ESOILb1ELb0EJNS_6LayoutINS_5tupleIJNS3_IJNS_1CILi2EEES5_S5_EEEEEENS3_IJNS3_IJNS4_ILi1EEES5_NS4_ILi4EEEEEEEEEEEiEEC2ERKSC_RKi,($_ZN7cutlass13device_kernelIN5flash19enable_sm80_to_sm89INS1_16FlashAttnBwdSm80INS1_25CollectiveMainloopBwdSm80ILi2ELi2EN4cute5tupleIJNS5_1CILi128EEES8_NS7_ILi64EEEEEENS_10bfloat16_tEfNS_4arch4Sm80ELb0ELb1ELb1ELb0ELb1ELb0ELb0ELb0ELi2ELi4ELi4ELi4ELb0EEENS1_21CollectiveEpilogueBwdISA_SB_SD_Li256ELb0ELb0ELi2EEENS1_19SingleTileSchedulerILb0ELb0ELb0ELi128EEEEEEEEEvNT_6ParamsE$_ZN4cute3eso3ESOILb1ELb0EJNS_6LayoutINS_5tupleIJNS3_IJNS_1CILi2EEES5_S5_EEES5_EEENS3_IJNS3_IJNS4_ILi1EEES5_NS4_ILi4EEEEEENS4_ILi64EEEEEEEENS_10ViewEngineIPN7cutlass10bfloat16_tEEEEEC2ERKSD_RKSI_ - $_ZN7cutlass13device_kernelIN5flash19enable_sm80_to_sm89INS1_16FlashAttnBwdSm80INS1_25CollectiveMainloopBwdSm80ILi2ELi2EN4cute5tupleIJNS5_1CILi128EEES8_NS7_ILi64EEEEEENS_10bfloat16_tEfNS_4arch4Sm80ELb0ELb1ELb1ELb0ELb1ELb0ELb0ELb0ELi2ELi4ELi4ELi4ELb0EEENS1_21CollectiveEpilogueBwdISA_SB_SD_Li256ELb0ELb0ELi2EEENS1_19SingleTileSchedulerILb0ELb0ELb0ELi128EEEEEEEEEvNT_6ParamsE$_ZN4cute3eso3ESOILb1ELb0EJNS_6LayoutINS_5tupleIJNS3_IJNS_1CILi2EEES5_S5_EEEEEENS3_IJNS3_IJNS4_ILi1EEES5_NS4_ILi4EEEEEEEEEEEiEEC2ERKSC_RKi)
$_ZN7cutlass13device_kernelIN5flash19enable_sm80_to_sm89INS1_16FlashAttnBwdSm80INS1_25CollectiveMainloopBwdSm80ILi2ELi2EN4cute5tupleIJNS5_1CILi128EEES8_NS7_ILi64EEEEEENS_10bfloat16_tEfNS_4arch4Sm80ELb0ELb1ELb1ELb0ELb1ELb0ELb0ELb0ELi2ELi4ELi4ELi4ELb0EEENS1_21CollectiveEpilogueBwdISA_SB_SD_Li256ELb0ELb0ELi2EEENS1_19SingleTileSchedulerILb0ELb0ELb0ELi128EEEEEEEEEvNT_6ParamsE$_ZN4cute3eso3ESOILb1ELb0EJNS_6LayoutINS_5tupleIJNS3_IJNS_1CILi2EEES5_S5_EEEEEENS3_IJNS3_IJNS4_ILi1EEES5_NS4_ILi4EEEEEEEEEEEiEEC2ERKSC_RKi:
[----:B------:R-:W-:Y:S02]  /*a4d0*/  IADD3 R2, R69, -c[0x0][0x20], RZ ;  /* 0x8000080045027a10 */ /* 0x000fe40007ffe0ff */
[----:B------:R-:W-:-:S03]  /*a4e0*/  MOV R5, 0x0 ;  /* 0x0000000000057802 */ /* 0x000fc60000000f00 */
[----:B------:R1:W-:Y:S01]  /*a4f0*/  STL [R2], R3 ;  /* 0x0000000302007387 */ /* 0x0003e20000100800 */
[----:B------:R-:W-:Y:S05]  /*a500*/  RET.REL.NODEC R4 `(_ZN7cutlass13device_kernelIN5flash19enable_sm80_to_sm89INS1_16FlashAttnBwdSm80INS1_25CollectiveMainloopBwdSm80ILi2ELi2EN4cute5tupleIJNS5_1CILi128EEES8_NS7_ILi64EEEEEENS_10bfloat16_tEfNS_4arch4Sm80ELb0ELb1ELb1ELb0ELb1ELb0ELb0ELb0ELi2ELi4ELi4ELi4ELb0EEENS1_21CollectiveEpilogueBwdISA_SB_SD_Li256ELb0ELb0ELi2EEENS1_19SingleTileSchedulerILb0ELb0ELb0ELi128EEEEEEEEEvNT_6ParamsE) ;  /* 0xffff5af004007950 */ /* 0x000fea0003c3ffff */
        .type           $_ZN7cutlass13device_kernelIN5flash19enable_sm80_to_sm89INS1_16FlashAttnBwdSm80INS1_25CollectiveMainloopBwdSm80ILi2ELi2EN4cute5tupleIJNS5_1CILi128EEES8_NS7_ILi64EEEEEENS_10bfloat16_tEfNS_4arch4Sm80ELb0ELb1ELb1ELb0ELb1ELb0ELb0ELb0ELi2ELi4ELi4ELi4ELb0EEENS1_21CollectiveEpilogueBwdISA_SB_SD_Li256ELb0ELb0ELi2EEENS1_19SingleTileSchedulerILb0ELb0ELb0ELi128EEEEEEEEEvNT_6ParamsE$_ZN4cute3eso3ESOILb1ELb0EJNS_6LayoutINS_5tupleIJNS3_IJNS_1CILi2EEES5_S5_EEES5_EEENS3_IJNS3_IJNS4_ILi1EEES5_NS4_ILi4EEEEEENS4_ILi64EEEEEEEENS_10ViewEngineIPN7cutlass10bfloat16_tEEEEEC2ERKSD_RKSI_,@function
        .size           $_ZN7cutlass13device_kernelIN5flash19enable_sm80_to_sm89INS1_16FlashAttnBwdSm80INS1_25CollectiveMainloopBwdSm80ILi2ELi2EN4cute5tupleIJNS5_1CILi128EEES8_NS7_ILi64EEEEEENS_10bfloat16_tEfNS_4arch4Sm80ELb0ELb1ELb1ELb0ELb1ELb0ELb0ELb0ELi2ELi4ELi4ELi4ELb0EEENS1_21CollectiveEpilogueBwdISA_SB_SD_Li256ELb0ELb0ELi2EEENS1_19SingleTileSchedulerILb0ELb0ELb0ELi128EEEEEEEEEvNT_6ParamsE$_ZN4cute3eso3ESOILb1ELb0EJNS_6LayoutINS_5tupleIJNS3_IJNS_1CILi2EEES5_S5_EEES5_EEENS3_IJNS3_IJNS4_ILi1EEES5_NS4_ILi4EEEEEENS4_ILi64EEEEEEEENS_10ViewEngineIPN7cutlass10bfloat16_tEEEEEC2ERKSD_RKSI_,($_ZN7cutlass13device_kernelIN5flash19enable_sm80_to_sm89INS1_16FlashAttnBwdSm80INS1_25CollectiveMainloopBwdSm80ILi2ELi2EN4cute5tupleIJNS5_1CILi128EEES8_NS7_ILi64EEEEEENS_10bfloat16_tEfNS_4arch4Sm80ELb0ELb1ELb1ELb0ELb1ELb0ELb0ELb0ELi2ELi4ELi4ELi4ELb0EEENS1_21CollectiveEpilogueBwdISA_SB_SD_Li256ELb0ELb0ELi2EEENS1_19SingleTileSchedulerILb0ELb0ELb0ELi128EEEEEEEEEvNT_6ParamsE$_ZN4cute3eso3ESOILb1ELb0EJNS_6LayoutINS_5tupleIJNS3_IJNS_1CILi2EEES5_S5_EEES5_EEENS3_IJNS3_IJNS4_ILi1EEES5_NS4_ILi4EEEEEENS4_ILi64EEEEEEEEiEEC2ERKSD_RKi - $_ZN7cutlass13device_kernelIN5flash19enable_sm80_to_sm89INS1_16FlashAttnBwdSm80INS1_25CollectiveMainloopBwdSm80ILi2ELi2EN4cute5tupleIJNS5_1CILi128EEES8_NS7_ILi64EEEEEENS_10bfloat16_tEfNS_4arch4Sm80ELb0ELb1ELb1ELb0ELb1ELb0ELb0ELb0ELi2ELi4ELi4ELi4ELb0EEENS1_21CollectiveEpilogueBwdISA_SB_SD_Li256ELb0ELb0ELi2EEENS1_19SingleTileSchedulerILb0ELb0ELb0ELi128EEEEEEEEEvNT_6ParamsE$_ZN4cute3eso3ESOILb1ELb0EJNS_6LayoutINS_5tupleIJNS3_IJNS_1CILi2EEES5_S5_EEES5_EEENS3_IJNS3_IJNS4_ILi1EEES5_NS4_ILi4EEEEEENS4_ILi64EEEEEEEENS_10ViewEngineIPN7cutlass10bfloat16_tEEEEEC2ERKSD_RKSI_)
$_ZN7cutlass13device_kernelIN5flash19enable_sm80_to_sm89INS1_16FlashAttnBwdSm80INS1_25CollectiveMainloopBwdSm80ILi2ELi2EN4cute5tupleIJNS5_1CILi128EEES8_NS7_ILi64EEEEEENS_10bfloat16_tEfNS_4arch4Sm80ELb0ELb1ELb1ELb0ELb1ELb0ELb0ELb0ELi2ELi4ELi4ELi4ELb0EEENS1_21CollectiveEpilogueBwdISA_SB_SD_Li256ELb0ELb0ELi2EEENS1_19SingleTileSchedulerILb0ELb0ELb0ELi128EEEEEEEEEvNT_6ParamsE$_ZN4cute3eso3ESOILb1ELb0EJNS_6LayoutINS_5tupleIJNS3_IJNS_1CILi2EEES5_S5_EEES5_EEENS3_IJNS3_IJNS4_ILi1EEES5_NS4_ILi4EEEEEENS4_ILi64EEEEEEEENS_10ViewEngineIPN7cutlass10bfloat16_tEEEEEC2ERKSD_RKSI_:
[----:B------:R-:W-:Y:S01]  /*a510*/  IADD3 R2, R27, -c[0x0][0x20], RZ ;  /* 0x800008001b027a10 */ /* 0x000fe20007ffe0ff */
[----:B------:R-:W-:Y:S01]  /*a520*/  IMAD.MOV.U32 R7, RZ, RZ, R3 ;  /* 0x000000ffff077224 */ /* 0x000fe200078e0003 */
[----:B------:R-:W-:-:S04]  /*a530*/  MOV R5, 0x0 ;  /* 0x0000000000057802 */ /* 0x000fc80000000f00 */
[----:B------:R1:W-:Y:S01]  /*a540*/  STL.64 [R2], R6 ;  /* 0x0000000602007387 */ /* 0x0003e20000100a00 */
[----:B------:R-:W-:Y:S05]  /*a550*/  RET.REL.NODEC R4 `(_ZN7cutlass13device_kernelIN5flash19enable_sm80_to_sm89INS1_16FlashAttnBwdSm80INS1_25CollectiveMainloopBwdSm80ILi2ELi2EN4cute5tupleIJNS5_1CILi128EEES8_NS7_ILi64EEEEEENS_10bfloat16_tEfNS_4arch4Sm80ELb0ELb1ELb1ELb0ELb1ELb0ELb0ELb0ELi2ELi4ELi4ELi4ELb0EEENS1_21CollectiveEpilogueBwdISA_SB_SD_Li256ELb0ELb0ELi2EEENS1_19SingleTileSchedulerILb0ELb0ELb0ELi128EEEEEEEEEvNT_6ParamsE) ;  /* 0xffff5aa004007950 */ /* 0x000fea0003c3ffff */
        .type           $_ZN7cutlass13device_kernelIN5flash19enable_sm80_to_sm89INS1_16FlashAttnBwdSm80INS1_25CollectiveMainloopBwdSm80ILi2ELi2EN4cute5tupleIJNS5_1CILi128EEES8_NS7_ILi64EEEEEENS_10bfloat16_tEfNS_4arch4Sm80ELb0ELb1ELb1ELb0ELb1ELb0ELb0ELb0ELi2ELi4ELi4ELi4ELb0EEENS1_21CollectiveEpilogueBwdISA_SB_SD_Li256ELb0ELb0ELi2EEENS1_19SingleTileSchedulerILb0ELb0ELb0ELi128EEEEEEEEEvNT_6ParamsE$_ZN4cute3eso3ESOILb1ELb0EJNS_6LayoutINS_5tupleIJNS3_IJNS_1CILi2EEES5_S5_EEES5_EEENS3_IJNS3_IJNS4_ILi1EEES5_NS4_ILi4EEEEEENS4_ILi64EEEEEEEEiEEC2ERKSD_RKi,@function
        .size           $_ZN7cutlass13device_kernelIN5flash19enable_sm80_to_sm89INS1_16FlashAttnBwdSm80INS1_25CollectiveMainloopBwdSm80ILi2ELi2EN4cute5tupleIJNS5_1CILi128EEES8_NS7_ILi64EEEEEENS_10bfloat16_tEfNS_4arch4Sm80ELb0ELb1ELb1ELb0ELb1ELb0ELb0ELb0ELi2ELi4ELi4ELi4ELb0EEENS1_21CollectiveEpilogueBwdISA_SB_SD_Li256ELb0ELb0ELi2EEENS1_19SingleTileSchedulerILb0ELb0ELb0ELi128EEEEEEEEEvNT_6ParamsE$_ZN4cute3eso3ESOILb1ELb0EJNS_6LayoutINS_5tupleIJNS3_IJNS_1CILi2EEES5_S5_EEES5_EEENS3_IJNS3_IJNS4_ILi1EEES5_NS4_ILi4EEEEEENS4_ILi64EEEEEEEEiEEC2ERKSD_RKi,($_ZN7cutlass13device_kernelIN5flash19enable_sm80_to_sm89INS1_16FlashAttnBwdSm80INS1_25CollectiveMainloopBwdSm80ILi2ELi2EN4cute5tupleIJNS5_1CILi128EEES8_NS7_ILi64EEEEEENS_10bfloat16_tEfNS_4arch4Sm80ELb0ELb1ELb1ELb0ELb1ELb0ELb0ELb0ELi2ELi4ELi4ELi4ELb0EEENS1_21CollectiveEpilogueBwdISA_SB_SD_Li256ELb0ELb0ELi2EEENS1_19SingleTileSchedulerILb0ELb0ELb0ELi128EEEEEEEEEvNT_6ParamsE$_ZN4cute3eso3ESOILb1ELb0EJNS_6LayoutINS_5tupleIJNS3_IJNS_1CILi2EEES5_S5_EEES5_EEENS3_IJNS3_IJNS4_ILi1EEES5_NS4_ILi4EEEEEENS4_ILi8EEEEEEEENS_10ViewEngineIPN7cutlass10bfloat16_tEEEEEC2ERKSD_RKSI_ - $_ZN7cutlass13device_kernelIN5flash19enable_sm80_to_sm89INS1_16FlashAttnBwdSm80INS1_25CollectiveMainloopBwdSm80ILi2ELi2EN4cute5tupleIJNS5_1CILi128EEES8_NS7_ILi64EEEEEENS_10bfloat16_tEfNS_4arch4Sm80ELb0ELb1ELb1ELb0ELb1ELb0ELb0ELb0ELi2ELi4ELi4ELi4ELb0EEENS1_21CollectiveEpilogueBwdISA_SB_SD_Li256ELb0ELb0ELi2EEENS1_19SingleTileSchedulerILb0ELb0ELb0ELi128EEEEEEEEEvNT_6ParamsE$_ZN4cute3eso3ESOILb1ELb0EJNS_6LayoutINS_5tupleIJNS3_IJNS_1CILi2EEES5_S5_EEES5_EEENS3_IJNS3_IJNS4_ILi1EEES5_NS4_ILi4EEEEEENS4_ILi64EEEEEEEEiEEC2ERKSD_RKi)
$_ZN7cutlass13device_kernelIN5flash19enable_sm80_to_sm89INS1_16FlashAttnBwdSm80INS1_25CollectiveMainloopBwdSm80ILi2ELi2EN4cute5tupleIJNS5_1CILi128EEES8_NS7_ILi64EEEEEENS_10bfloat16_tEfNS_4arch4Sm80ELb0ELb1ELb1ELb0ELb1ELb0ELb0ELb0ELi2ELi4ELi4ELi4ELb0EEENS1_21CollectiveEpilogueBwdISA_SB_SD_Li256ELb0ELb0ELi2EEENS1_19SingleTileSchedulerILb0ELb0ELb0ELi128EEEEEEEEEvNT_6ParamsE$_ZN4cute3eso3ESOILb1ELb0EJNS_6LayoutINS_5tupleIJNS3_IJNS_1CILi2EEES5_S5_EEES5_EEENS3_IJNS3_IJNS4_ILi1EEES5_NS4_ILi4EEEEEENS4_ILi64EEEEEEEEiEEC2ERKSD_RKi:
[----:B------:R-:W-:Y:S02]  /*a560*/  IADD3 R2, R27, -c[0x0][0x20], RZ ;  /* 0x800008001b027a10 */ /* 0x000fe40007ffe0ff */
[----:B------:R-:W-:-:S03]  /*a570*/  MOV R5, 0x0 ;  /* 0x0000000000057802 */ /* 0x000fc60000000f00 */
[----:B------:R1:W-:Y:S01]  /*a580*/  STL [R2], R3 ;  /* 0x0000000302007387 */ /* 0x0003e20000100800 */
[----:B------:R-:W-:Y:S05]  /*a590*/  RET.REL.NODEC R4 `(_ZN7cutlass13device_kernelIN5flash19enable_sm80_to_sm89INS1_16FlashAttnBwdSm80INS1_25CollectiveMainloopBwdSm80ILi2ELi2EN4cute5tupleIJNS5_1CILi128EEES8_NS7_ILi64EEEEEENS_10bfloat16_tEfNS_4arch4Sm80ELb0ELb1ELb1ELb0ELb1ELb0ELb0ELb0ELi2ELi4ELi4ELi4ELb0EEENS1_21CollectiveEpilogueBwdISA_SB_SD_Li256ELb0ELb0ELi2EEENS1_19SingleTileSchedulerILb0ELb0ELb0ELi128EEEEEEEEEvNT_6ParamsE) ;  /* 0xffff5a6004007950 */ /* 0x000fea0003c3ffff */
        .type           $_ZN7cutlass13device_kernelIN5flash19enable_sm80_to_sm89INS1_16FlashAttnBwdSm80INS1_25CollectiveMainloopBwdSm80ILi2ELi2EN4cute5tupleIJNS5_1CILi128EEES8_NS7_ILi64EEEEEENS_10bfloat16_tEfNS_4arch4Sm80ELb0ELb1ELb1ELb0ELb1ELb0ELb0ELb0ELi2ELi4ELi4ELi4ELb0EEENS1_21CollectiveEpilogueBwdISA_SB_SD_Li256ELb0ELb0ELi2EEENS1_19SingleTileSchedulerILb0ELb0ELb0ELi128EEEEEEEEEvNT_6ParamsE$_ZN4cute3eso3ESOILb1ELb0EJNS_6LayoutINS_5tupleIJNS3_IJNS_1CILi2EEES5_S5_EEES5_EEENS3_IJNS3_IJNS4_ILi1EEES5_NS4_ILi4EEEEEENS4_ILi8EEEEEEEENS_10ViewEngineIPN7cutlass10bfloat16_tEEEEEC2ERKSD_RKSI_,@function
        .size           $_ZN7cutlass13device_kernelIN5flash19enable_sm80_to_sm89INS1_16FlashAttnBwdSm80INS1_25CollectiveMainloopBwdSm80ILi2ELi2EN4cute5tupleIJNS5_1CILi128EEES8_NS7_ILi64EEEEEENS_10bfloat16_tEfNS_4arch4Sm80ELb0ELb1ELb1ELb0ELb1ELb0ELb0ELb0ELi2ELi4ELi4ELi4ELb0EEENS1_21CollectiveEpilogueBwdISA_SB_SD_Li256ELb0ELb0ELi2EEENS1_19SingleTileSchedulerILb0ELb0ELb0ELi128EEEEEEEEEvNT_6ParamsE$_ZN4cute3eso3ESOILb1ELb0EJNS_6LayoutINS_5tupleIJNS3_IJNS_1CILi2EEES5_S5_EEES5_EEENS3_IJNS3_IJNS4_ILi1EEES5_NS4_ILi4EEEEEENS4_ILi8EEEEEEEENS_10ViewEngineIPN7cutlass10bfloat16_tEEEEEC2ERKSD_RKSI_,($_ZN7cutlass13device_kernelIN5flash19enable_sm80_to_sm89INS1_16FlashAttnBwdSm80INS1_25CollectiveMainloopBwdSm80ILi2ELi2EN4cute5tupleIJNS5_1CILi128EEES8_NS7_ILi64EEEEEENS_10bfloat16_tEfNS_4arch4Sm80ELb0ELb1ELb1ELb0ELb1ELb0ELb0ELb0ELi2ELi4ELi4ELi4ELb0EEENS1_21CollectiveEpilogueBwdISA_SB_SD_Li256ELb0ELb0ELi2EEENS1_19SingleTileSchedulerILb0ELb0ELb0ELi128EEEEEEEEEvNT_6ParamsE$_ZN4cute3eso3ESOILb1ELb0EJNS_6LayoutINS_5tupleIJNS3_IJNS_1CILi2EEES5_S5_EEES5_EEENS3_IJNS3_IJNS4_ILi1EEES5_NS4_ILi4EEEEEENS4_ILi8EEEEEEEEiEEC2ERKSD_RKi - $_ZN7cutlass13device_kernelIN5flash19enable_sm80_to_sm89INS1_16FlashAttnBwdSm80INS1_25CollectiveMainloopBwdSm80ILi2ELi2EN4cute5tupleIJNS5_1CILi128EEES8_NS7_ILi64EEEEEENS_10bfloat16_tEfNS_4arch4Sm80ELb0ELb1ELb1ELb0ELb1ELb0ELb0ELb0ELi2ELi4ELi4ELi4ELb0EEENS1_21CollectiveEpilogueBwdISA_SB_SD_Li256ELb0ELb0ELi2EEENS1_19SingleTileSchedulerILb0ELb0ELb0ELi128EEEEEEEEEvNT_6ParamsE$_ZN4cute3eso3ESOILb1ELb0EJNS_6LayoutINS_5tupleIJNS3_IJNS_1CILi2EEES5_S5_EEES5_EEENS3_IJNS3_IJNS4_ILi1EEES5_NS4_ILi4EEEEEENS4_ILi8EEEEEEEENS_10ViewEngineIPN7cutlass10bfloat16_tEEEEEC2ERKSD_RKSI_)
$_ZN7cutlass13device_kernelIN5flash19enable_sm80_to_sm89INS1_16FlashAttnBwdSm80INS1_25CollectiveMainloopBwdSm80ILi2ELi2EN4cute5tupleIJNS5_1CILi128EEES8_NS7_ILi64EEEEEENS_10bfloat16_tEfNS_4arch4Sm80ELb0ELb1ELb1ELb0ELb1ELb0ELb0ELb0ELi2ELi4ELi4ELi4ELb0EEENS1_21CollectiveEpilogueBwdISA_SB_SD_Li256ELb0ELb0ELi2EEENS1_19SingleTileSchedulerILb0ELb0ELb0ELi128EEEEEEEEEvNT_6ParamsE$_ZN4cute3eso3ESOILb1ELb0EJNS_6LayoutINS_5tupleIJNS3_IJNS_1CILi2EEES5_S5_EEES5_EEENS3_IJNS3_IJNS4_ILi1EEES5_NS4_ILi4EEEEEENS4_ILi8EEEEEEEENS_10ViewEngineIPN7cutlass10bfloat16_tEEEEEC2ERKSD_RKSI_:
[----:B------:R-:W-:Y:S01]  /*a5a0*/  IADD3 R2, R69, -c[0x0][0x20], RZ ;  /* 0x8000080045027a10 */ /* 0x000fe20007ffe0ff */
[----:B------:R-:W-:Y:S01]  /*a5b0*/  IMAD.MOV.U32 R7, RZ, RZ, R3 ;  /* 0x000000ffff077224 */ /* 0x000fe200078e0003 */
[----:B------:R-:W-:-:S04]  /*a5c0*/  MOV R5, 0x0 ;  /* 0x0000000000057802 */ /* 0x000fc80000000f00 */
[----:B------:R1:W-:Y:S01]  /*a5d0*/  STL.64 [R2], R6 ;  /* 0x0000000602007387 */ /* 0x0003e20000100a00 */
[----:B------:R-:W-:Y:S05]  /*a5e0*/  RET.REL.NODEC R4 `(_ZN7cutlass13device_kernelIN5flash19enable_sm80_to_sm89INS1_16FlashAttnBwdSm80INS1_25CollectiveMainloopBwdSm80ILi2ELi2EN4cute5tupleIJNS5_1CILi128EEES8_NS7_ILi64EEEEEENS_10bfloat16_tEfNS_4arch4Sm80ELb0ELb1ELb1ELb0ELb1ELb0ELb0ELb0ELi2ELi4ELi4ELi4ELb0EEENS1_21CollectiveEpilogueBwdISA_SB_SD_Li256ELb0ELb0ELi2EEENS1_19SingleTileSchedulerILb0ELb0ELb0ELi128EEEEEEEEEvNT_6ParamsE) ;  /* 0xffff5a1004007950 */ /* 0x000fea0003c3ffff */
        .type           $_ZN7cutlass13device_kernelIN5flash19enable_sm80_to_sm89INS1_16FlashAttnBwdSm80INS1_25CollectiveMainloopBwdSm80ILi2ELi2EN4cute5tupleIJNS5_1CILi128EEES8_NS7_ILi64EEEEEENS_10bfloat16_tEfNS_4arch4Sm80ELb0ELb1ELb1ELb0ELb1ELb0ELb0ELb0ELi2ELi4ELi4ELi4ELb0EEENS1_21CollectiveEpilogueBwdISA_SB_SD_Li256ELb0ELb0ELi2EEENS1_19SingleTileSchedulerILb0ELb0ELb0ELi128EEEEEEEEEvNT_6ParamsE$_ZN4cute3eso3ESOILb1ELb0EJNS_6LayoutINS_5tupleIJNS3_IJNS_1CILi2EEES5_S5_EEES5_EEENS3_IJNS3_IJNS4_ILi1EEES5_NS4_ILi4EEEEEENS4_ILi8EEEEEEEEiEEC2ERKSD_RKi,@function
        .size           $_ZN7cutlass13device_kernelIN5flash19enable_sm80_to_sm89INS1_16FlashAttnBwdSm80INS1_25CollectiveMainloopBwdSm80ILi2ELi2EN4cute5tupleIJNS5_1CILi128EEES8_NS7_ILi64EEEEEENS_10bfloat16_tEfNS_4arch4Sm80ELb0ELb1ELb1ELb0ELb1ELb0ELb0ELb0ELi2ELi4ELi4ELi4ELb0EEENS1_21CollectiveEpilogueBwdISA_SB_SD_Li256ELb0ELb0ELi2EEENS1_19SingleTileSchedulerILb0ELb0ELb0ELi128EEEEEEEEEvNT_6ParamsE$_ZN4cute3eso3ESOILb1ELb0EJNS_6LayoutINS_5tupleIJNS3_IJNS_1CILi2EEES5_S5_EEES5_EEENS3_IJNS3_IJNS4_ILi1EEES5_NS4_ILi4EEEEEENS4_ILi8EEEEEEEEiEEC2ERKSD_RKi,($_ZN7cutlass13device_kernelIN5flash19enable_sm80_to_sm89INS1_16FlashAttnBwdSm80INS1_25CollectiveMainloopBwdSm80ILi2ELi2EN4cute5tupleIJNS5_1CILi128EEES8_NS7_ILi64EEEEEENS_10bfloat16_tEfNS_4arch4Sm80ELb0ELb1ELb1ELb0ELb1ELb0ELb0ELb0ELi2ELi4ELi4ELi4ELb0EEENS1_21CollectiveEpilogueBwdISA_SB_SD_Li256ELb0ELb0ELi2EEENS1_19SingleTileSchedulerILb0ELb0ELb0ELi128EEEEEEEEEvNT_6ParamsE$_ZN4cute3eso3ESOILb1ELb0EJNS_6LayoutINS_5tupleIJNS3_IJNS_1CILi4EEENS4_ILi1EEEEEEEEENS3_IJNS3_IJS6_NS4_ILi0EEEEEEEEEEENS_10ViewEngineINS_8gmem_ptrIPKfEEEEEEC2ERKSC_RKSI_ - $_ZN7cutlass13device_kernelIN5flash19enable_sm80_to_sm89INS1_16FlashAttnBwdSm80INS1_25CollectiveMainloopBwdSm80ILi2ELi2EN4cute5tupleIJNS5_1CILi128EEES8_NS7_ILi64EEEEEENS_10bfloat16_tEfNS_4arch4Sm80ELb0ELb1ELb1ELb0ELb1ELb0ELb0ELb0ELi2ELi4ELi4ELi4ELb0EEENS1_21CollectiveEpilogueBwdISA_SB_SD_Li256ELb0ELb0ELi2EEENS1_19SingleTileSchedulerILb0ELb0ELb0ELi128EEEEEEEEEvNT_6ParamsE$_ZN4cute3eso3ESOILb1ELb0EJNS_6LayoutINS_5tupleIJNS3_IJNS_1CILi2EEES5_S5_EEES5_EEENS3_IJNS3_IJNS4_ILi1EEES5_NS4_ILi4EEEEEENS4_ILi8EEEEEEEEiEEC2ERKSD_RKi)
$_ZN7cutlass13device_kernelIN5flash19enable_sm80_to_sm89INS1_16FlashAttnBwdSm80INS1_25CollectiveMainloopBwdSm80ILi2ELi2EN4cute5tupleIJNS5_1CILi128EEES8_NS7_ILi64EEEEEENS_10bfloat16_tEfNS_4arch4Sm80ELb0ELb1ELb1ELb0ELb1ELb0ELb0ELb0ELi2ELi4ELi4ELi4ELb0EEENS1_21CollectiveEpilogueBwdISA_SB_SD_Li256ELb0ELb0ELi2EEENS1_19SingleTileSchedulerILb0ELb0ELb0ELi128EEEEEEEEEvNT_6ParamsE$_ZN4cute3eso3ESOILb1ELb0EJNS_6LayoutINS_5tupleIJNS3_IJNS_1CILi2EEES5_S5_EEES5_EEENS3_IJNS3_IJNS4_ILi1EEES5_NS4_ILi4EEEEEENS4_ILi8EEEEEEEEiEEC2ERKSD_RKi:
[----:B------:R-:W-:Y:S02]  /*a5f0*/  IADD3 R2, R69, -c[0x0][0x20], RZ ;  /* 0x8000080045027a10 */ /* 0x000fe40007ffe0ff */
[----:B------:R-:W-:-:S03]  /*a600*/  MOV R5, 0x0 ;  /* 0x0000000000057802 */ /* 0x000fc60000000f00 */
[----:B------:R1:W-:Y:S01]  /*a610*/  STL [R2], R3 ;  /* 0x0000000302007387 */ /* 0x0003e20000100800 */
[----:B------:R-:W-:Y:S05]  /*a620*/  RET.REL.NODEC R4 `(_ZN7cutlass13device_kernelIN5flash19enable_sm80_to_sm89INS1_16FlashAttnBwdSm80INS1_25CollectiveMainloopBwdSm80ILi2ELi2EN4cute5tupleIJNS5_1CILi128EEES8_NS7_ILi64EEEEEENS_10bfloat16_tEfNS_4arch4Sm80ELb0ELb1ELb1ELb0ELb1ELb0ELb0ELb0ELi2ELi4ELi4ELi4ELb0EEENS1_21CollectiveEpilogueBwdISA_SB_SD_Li256ELb0ELb0ELi2EEENS1_19SingleTileSchedulerILb0ELb0ELb0ELi128EEEEEEEEEvNT_6ParamsE) ;  /* 0xffff59d004007950 */ /* 0x000fea0003c3ffff */
        .type           $_ZN7cutlass13device_kernelIN5flash19enable_sm80_to_sm89INS1_16FlashAttnBwdSm80INS1_25CollectiveMainloopBwdSm80ILi2ELi2EN4cute5tupleIJNS5_1CILi128EEES8_NS7_ILi64EEEEEENS_10bfloat16_tEfNS_4arch4Sm80ELb0ELb1ELb1ELb0ELb1ELb0ELb0ELb0ELi2ELi4ELi4ELi4ELb0EEENS1_21CollectiveEpilogueBwdISA_SB_SD_Li256ELb0ELb0ELi2EEENS1_19SingleTileSchedulerILb0ELb0ELb0ELi128EEEEEEEEEvNT_6ParamsE$_ZN4cute3eso3ESOILb1ELb0EJNS_6LayoutINS_5tupleIJNS3_IJNS_1CILi4EEENS4_ILi1EEEEEEEEENS3_IJNS3_IJS6_NS4_ILi0EEEEEEEEEEENS_10ViewEngineINS_8gmem_ptrIPKfEEEEEEC2ERKSC_RKSI_,@function
        .size           $_ZN7cutlass13device_kernelIN5flash19enable_sm80_to_sm89INS1_16FlashAttnBwdSm80INS1_25CollectiveMainloopBwdSm80ILi2ELi2EN4cute5tupleIJNS5_1CILi128EEES8_NS7_ILi64EEEEEENS_10bfloat16_tEfNS_4arch4Sm80ELb0ELb1ELb1ELb0ELb1ELb0ELb0ELb0ELi2ELi4ELi4ELi4ELb0EEENS1_21CollectiveEpilogueBwdISA_SB_SD_Li256ELb0ELb0ELi2EEENS1_19SingleTileSchedulerILb0ELb0ELb0ELi128EEEEEEEEEvNT_6ParamsE$_ZN4cute3eso3ESOILb1ELb0EJNS_6LayoutINS_5tupleIJNS3_IJNS_1CILi4EEENS4_ILi1EEEEEEEEENS3_IJNS3_IJS6_NS4_ILi0EEEEEEEEEEENS_10ViewEngineINS_8gmem_ptrIPKfEEEEEEC2ERKSC_RKSI_,($_ZN7cutlass13device_kernelIN5flash19enable_sm80_to_sm89INS1_16FlashAttnBwdSm80INS1_25CollectiveMainloopBwdSm80ILi2ELi2EN4cute5tupleIJNS5_1CILi128EEES8_NS7_ILi64EEEEEENS_10bfloat16_tEfNS_4arch4Sm80ELb0ELb1ELb1ELb0ELb1ELb0ELb0ELb0ELi2ELi4ELi4ELi4ELb0EEENS1_21CollectiveEpilogueBwdISA_SB_SD_Li256ELb0ELb0ELi2EEENS1_19SingleTileSchedulerILb0ELb0ELb0ELi128EEEEEEEEEvNT_6ParamsE$_ZN4cute3eso3ESOILb1ELb0EJNS_6LayoutINS_5tupleIJNS3_IJNS_1CILi4EEENS4_ILi1EEEEEEEEENS3_IJNS3_IJS6_NS4_ILi0EEEEEEEEEEENS_10ViewEngineINS_8smem_ptrIPfEEEEEEC2ERKSC_RKSH_ - $_ZN7cutlass13device_kernelIN5flash19enable_sm80_to_sm89INS1_16FlashAttnBwdSm80INS1_25CollectiveMainloopBwdSm80ILi2ELi2EN4cute5tupleIJNS5_1CILi128EEES8_NS7_ILi64EEEEEENS_10bfloat16_tEfNS_4arch4Sm80ELb0ELb1ELb1ELb0ELb1ELb0ELb0ELb0ELi2ELi4ELi4ELi4ELb0EEENS1_21CollectiveEpilogueBwdISA_SB_SD_Li256ELb0ELb0ELi2EEENS1_19SingleTileSchedulerILb0ELb0ELb0ELi128EEEEEEEEEvNT_6ParamsE$_ZN4cute3eso3ESOILb1ELb0EJNS_6LayoutINS_5tupleIJNS3_IJNS_1CILi4EEENS4_ILi1EEEEEEEEENS3_IJNS3_IJS6_NS4_ILi0EEEEEEEEEEENS_10ViewEngineINS_8gmem_ptrIPKfEEEEEEC2ERKSC_RKSI_)
$_ZN7cutlass13device_kernelIN5flash19enable_sm80_to_sm89INS1_16FlashAttnBwdSm80INS1_25CollectiveMainloopBwdSm80ILi2ELi2EN4cute5tupleIJNS5_1CILi128EEES8_NS7_ILi64EEEEEENS_10bfloat16_tEfNS_4arch4Sm80ELb0ELb1ELb1ELb0ELb1ELb0ELb0ELb0ELi2ELi4ELi4ELi4ELb0EEENS1_21CollectiveEpilogueBwdISA_SB_SD_Li256ELb0ELb0ELi2EEENS1_19SingleTileSchedulerILb0ELb0ELb0ELi128EEEEEEEEEvNT_6ParamsE$_ZN4cute3eso3ESOILb1ELb0EJNS_6LayoutINS_5tupleIJNS3_IJNS_1CILi4EEENS4_ILi1EEEEEEEEENS3_IJNS3_IJS6_NS4_ILi0EEEEEEEEEEENS_10ViewEngineINS_8gmem_ptrIPKfEEEEEEC2ERKSC_RKSI_:
[----:B------:R-:W-:Y:S01]  /*a630*/  IADD3 R4, R7, -c[0x0][0x20], RZ ;  /* 0x8000080007047a10 */ /* 0x000fe20007ffe0ff */
[----:B------:R-:W-:Y:S01]  /*a640*/  IMAD.MOV.U32 R10, RZ, RZ, R6 ;  /* 0x000000ffff0a7224 */ /* 0x000fe200078e0006 */
[----:B------:R-:W-:-:S03]  /*a650*/  MOV R11, 0x0 ;  /* 0x00000000000b7802 */ /* 0x000fc60000000f00 */
[----:B------:R1:W-:Y:S01]  /*a660*/  STL.64 [R4], R2 ;  /* 0x0000000204007387 */ /* 0x0003e20000100a00 */
[----:B------:R-:W-:Y:S05]  /*a670*/  RET.REL.NODEC R10 `(_ZN7cutlass13device_kernelIN5flash19enable_sm80_to_sm89INS1_16FlashAttnBwdSm80INS1_25CollectiveMainloopBwdSm80ILi2ELi2EN4cute5tupleIJNS5_1CILi128EEES8_NS7_ILi64EEEEEENS_10bfloat16_tEfNS_4arch4Sm80ELb0ELb1ELb1ELb0ELb1ELb0ELb0ELb0ELi2ELi4ELi4ELi4ELb0EEENS1_21CollectiveEpilogueBwdISA_SB_SD_Li256ELb0ELb0ELi2EEENS1_19SingleTileSchedulerILb0ELb0ELb0ELi128EEEEEEEEEvNT_6ParamsE) ;  /* 0xffff59800a007950 */ /* 0x000fea0003c3ffff */
        .type           $_ZN7cutlass13device_kernelIN5flash19enable_sm80_to_sm89INS1_16FlashAttnBwdSm80INS1_25CollectiveMainloopBwdSm80ILi2ELi2EN4cute5tupleIJNS5_1CILi128EEES8_NS7_ILi64EEEEEENS_10bfloat16_tEfNS_4arch4Sm80ELb0ELb1ELb1ELb0ELb1ELb0ELb0ELb0ELi2ELi4ELi4ELi4ELb0EEENS1_21CollectiveEpilogueBwdISA_SB_SD_Li256ELb0ELb0ELi2EEENS1_19SingleTileSchedulerILb0ELb0ELb0ELi128EEEEEEEEEvNT_6ParamsE$_ZN4cute3eso3ESOILb1ELb0EJNS_6LayoutINS_5tupleIJNS3_IJNS_1CILi4EEENS4_ILi1EEEEEEEEENS3_IJNS3_IJS6_NS4_ILi0EEEEEEEEEEENS_10ViewEngineINS_8smem_ptrIPfEEEEEEC2ERKSC_RKSH_,@function
        .size           $_ZN7cutlass13device_kernelIN5flash19enable_sm80_to_sm89INS1_16FlashAttnBwdSm80INS1_25CollectiveMainloopBwdSm80ILi2ELi2EN4cute5tupleIJNS5_1CILi128EEES8_NS7_ILi64EEEEEENS_10bfloat16_tEfNS_4arch4Sm80ELb0ELb1ELb1ELb0ELb1ELb0ELb0ELb0ELi2ELi4ELi4ELi4ELb0EEENS1_21CollectiveEpilogueBwdISA_SB_SD_Li256ELb0ELb0ELi2EEENS1_19SingleTileSchedulerILb0ELb0ELb0ELi128EEEEEEEEEvNT_6ParamsE$_ZN4cute3eso3ESOILb1ELb0EJNS_6LayoutINS_5tupleIJNS3_IJNS_1CILi4EEENS4_ILi1EEEEEEEEENS3_IJNS3_IJS6_NS4_ILi0EEEEEEEEEEENS_10ViewEngineINS_8smem_ptrIPfEEEEEEC2ERKSC_RKSH_,($_ZN7cutlass13device_kernelIN5flash19enable_sm80_to_sm89INS1_16FlashAttnBwdSm80INS1_25CollectiveMainloopBwdSm80ILi2ELi2EN4cute5tupleIJNS5_1CILi128EEES8_NS7_ILi64EEEEEENS_10bfloat16_tEfNS_4arch4Sm80ELb0ELb1ELb1ELb0ELb1ELb0ELb0ELb0ELi2ELi4ELi4ELi4ELb0EEENS1_21CollectiveEpilogueBwdISA_SB_SD_Li256ELb0ELb0ELi2EEENS1_19SingleTileSchedulerILb0ELb0ELb0ELi128EEEEEEEEEvNT_6ParamsE$_ZN4cute3eso3ESOILb1ELb0EJNS_6LayoutINS_5tupleIJNS3_IJNS_1CILi4EEENS4_ILi1EEEEEEEEENS3_IJNS3_IJS6_NS4_ILi0EEEEEEEEEEENS_10ViewEngineIPjEEEEC2ERKSC_RKSF_ - $_ZN7cutlass13device_kernelIN5flash19enable_sm80_to_sm89INS1_16FlashAttnBwdSm80INS1_25CollectiveMainloopBwdSm80ILi2ELi2EN4cute5tupleIJNS5_1CILi128EEES8_NS7_ILi64EEEEEENS_10bfloat16_tEfNS_4arch4Sm80ELb0ELb1ELb1ELb0ELb1ELb0ELb0ELb0ELi2ELi4ELi4ELi4ELb0EEENS1_21CollectiveEpilogueBwdISA_SB_SD_Li256ELb0ELb0ELi2EEENS1_19SingleTileSchedulerILb0ELb0ELb0ELi128EEEEEEEEEvNT_6ParamsE$_ZN4cute3eso3ESOILb1ELb0EJNS_6LayoutINS_5tupleIJNS3_IJNS_1CILi4EEENS4_ILi1EEEEEEEEENS3_IJNS3_IJS6_NS4_ILi0EEEEEEEEEEENS_10ViewEngineINS_8smem_ptrIPfEEEEEEC2ERKSC_RKSH_)
$_ZN7cutlass13device_kernelIN5flash19enable_sm80_to_sm89INS1_16FlashAttnBwdSm80INS1_25CollectiveMainloopBwdSm80ILi2ELi2EN4cute5tupleIJNS5_1CILi128EEES8_NS7_ILi64EEEEEENS_10bfloat16_tEfNS_4arch4Sm80ELb0ELb1ELb1ELb0ELb1ELb0ELb0ELb0ELi2ELi4ELi4ELi4ELb0EEENS1_21CollectiveEpilogueBwdISA_SB_SD_Li256ELb0ELb0ELi2EEENS1_19SingleTileSchedulerILb0ELb0ELb0ELi128EEEEEEEEEvNT_6ParamsE$_ZN4cute3eso3ESOILb1ELb0EJNS_6LayoutINS_5tupleIJNS3_IJNS_1CILi4EEENS4_ILi1EEEEEEEEENS3_IJNS3_IJS6_NS4_ILi0EEEEEEEEEEENS_10ViewEngineINS_8smem_ptrIPfEEEEEEC2ERKSC_RKSH_:
[----:B------:R-:W-:Y:S02]  /*a680*/  IADD3 R6, R7, -c[0x0][0x20], RZ ;  /* 0x8000080007067a10 */ /* 0x000fe40007ffe0ff */
[----:B------:R-:W-:-:S03]  /*a690*/  MOV R9, 0x0 ;  /* 0x0000000000097802 */ /* 0x000fc60000000f00 */
[----:B------:R1:W-:Y:S01]  /*a6a0*/  STL.64 [R6], R2 ;  /* 0x0000000206007387 */ /* 0x0003e20000100a00 */
[----:B------:R-:W-:Y:S05]  /*a6b0*/  RET.REL.NODEC R8 `(_ZN7cutlass13device_kernelIN5flash19enable_sm80_to_sm89INS1_16FlashAttnBwdSm80INS1_25CollectiveMainloopBwdSm80ILi2ELi2EN4cute5tupleIJNS5_1CILi128EEES8_NS7_ILi64EEEEEENS_10bfloat16_tEfNS_4arch4Sm80ELb0ELb1ELb1ELb0ELb1ELb0ELb0ELb0ELi2ELi4ELi4ELi4ELb0EEENS1_21CollectiveEpilogueBwdISA_SB_SD_Li256ELb0ELb0ELi2EEENS1_19SingleTileSchedulerILb0ELb0ELb0ELi128EEEEEEEEEvNT_6ParamsE) ;  /* 0xffff594008007950 */ /* 0x000fea0003c3ffff */
        .type           $_ZN7cutlass13device_kernelIN5flash19enable_sm80_to_sm89INS1_16FlashAttnBwdSm80INS1_25CollectiveMainloopBwdSm80ILi2ELi2EN4cute5tupleIJNS5_1CILi128EEES8_NS7_ILi64EEEEEENS_10bfloat16_tEfNS_4arch4Sm80ELb0ELb1ELb1ELb0ELb1ELb0ELb0ELb0ELi2ELi4ELi4ELi4ELb0EEENS1_21CollectiveEpilogueBwdISA_SB_SD_Li256ELb0ELb0ELi2EEENS1_19SingleTileSchedulerILb0ELb0ELb0ELi128EEEEEEEEEvNT_6ParamsE$_ZN4cute3eso3ESOILb1ELb0EJNS_6LayoutINS_5tupleIJNS3_IJNS_1CILi4EEENS4_ILi1EEEEEEEEENS3_IJNS3_IJS6_NS4_ILi0EEEEEEEEEEENS_10ViewEngineIPjEEEEC2ERKSC_RKSF_,@function
        .size           $_ZN7cutlass13device_kernelIN5flash19enable_sm80_to_sm89INS1_16FlashAttnBwdSm80INS1_25CollectiveMainloopBwdSm80ILi2ELi2EN4cute5tupleIJNS5_1CILi128EEES8_NS7_ILi64EEEEEENS_10bfloat16_tEfNS_4arch4Sm80ELb0ELb1ELb1ELb0ELb1ELb0ELb0ELb0ELi2ELi4ELi4ELi4ELb0EEENS1_21CollectiveEpilogueBwdISA_SB_SD_Li256ELb0ELb0ELi2EEENS1_19SingleTileSchedulerILb0ELb0ELb0ELi128EEEEEEEEEvNT_6ParamsE$_ZN4cute3eso3ESOILb1ELb0EJNS_6LayoutINS_5tupleIJNS3_IJNS_1CILi4EEENS4_ILi1EEEEEEEEENS3_IJNS3_IJS6_NS4_ILi0EEEEEEEEEEENS_10ViewEngineIPjEEEEC2ERKSC_RKSF_,($_ZN7cutlass13device_kernelIN5flash19enable_sm80_to_sm89INS1_16FlashAttnBwdSm80INS1_25CollectiveMainloopBwdSm80ILi2ELi2EN4cute5tupleIJNS5_1CILi128EEES8_NS7_ILi64EEEEEENS_10bfloat16_tEfNS_4arch4Sm80ELb0ELb1ELb1ELb0ELb1ELb0ELb0ELb0ELi2ELi4ELi4ELi4ELb0EEENS1_21CollectiveEpilogueBwdISA_SB_SD_Li256ELb0ELb0ELi2EEENS1_19SingleTileSchedulerILb0ELb0ELb0ELi128EEEEEEEEEvNT_6ParamsE$_ZN4cute3eso3ESOILb1ELb0EJNS_6LayoutINS_5tupleIJNS3_IJNS_1CILi4EEENS4_ILi1EEEEEES6_EEENS3_IJNS3_IJS6_NS4_ILi0EEEEEES9_EEEEENS_10ViewEngineINS_8gmem_ptrIPKfEEEEEEC2ERKSC_RKSI_ - $_ZN7cutlass13device_kernelIN5flash19enable_sm80_to_sm89INS1_16FlashAttnBwdSm80INS1_25CollectiveMainloopBwdSm80ILi2ELi2EN4cute5tupleIJNS5_1CILi128EEES8_NS7_ILi64EEEEEENS_10bfloat16_tEfNS_4arch4Sm80ELb0ELb1ELb1ELb0ELb1ELb0ELb0ELb0ELi2ELi4ELi4ELi4ELb0EEENS1_21CollectiveEpilogueBwdISA_SB_SD_Li256ELb0ELb0ELi2EEENS1_19SingleTileSchedulerILb0ELb0ELb0ELi128EEEEEEEEEvNT_6ParamsE$_ZN4cute3eso3ESOILb1ELb0EJNS_6LayoutINS_5tupleIJNS3_IJNS_1CILi4EEENS4_ILi1EEEEEEEEENS3_IJNS3_IJS6_NS4_ILi0EEEEEEEEEEENS_10ViewEngineIPjEEEEC2ERKSC_RKSF_)
$_ZN7cutlass13device_kernelIN5flash19enable_sm80_to_sm89INS1_16FlashAttnBwdSm80INS1_25CollectiveMainloopBwdSm80ILi2ELi2EN4cute5tupleIJNS5_1CILi128EEES8_NS7_ILi64EEEEEENS_10bfloat16_tEfNS_4arch4Sm80ELb0ELb1ELb1ELb0ELb1ELb0ELb0ELb0ELi2ELi4ELi4ELi4ELb0EEENS1_21CollectiveEpilogueBwdISA_SB_SD_Li256ELb0ELb0ELi2EEENS1_19SingleTileSchedulerILb0ELb0ELb0ELi128EEEEEEEEEvNT_6ParamsE$_ZN4cute3eso3ESOILb1ELb0EJNS_6LayoutINS_5tupleIJNS3_IJNS_1CILi4EEENS4_ILi1EEEEEEEEENS3_IJNS3_IJS6_NS4_ILi0EEEEEEEEEEENS_10ViewEngineIPjEEEEC2ERKSC_RKSF_:
[----:B------:R-:W-:Y:S02]  /*a6c0*/  IADD3 R2, R69, -c[0x0][0x20], RZ ;  /* 0x8000080045027a10 */ /* 0x000fe40007ffe0ff */
[----:B------:R-:W-:-:S03]  /*a6d0*/  MOV R7, 0x0 ;  /* 0x0000000000077802 */ /* 0x000fc60000000f00 */
[----:B------:R1:W-:Y:S01]  /*a6e0*/  STL.64 [R2], R4 ;  /* 0x0000000402007387 */ /* 0x0003e20000100a00 */
[----:B------:R-:W-:Y:S05]  /*a6f0*/  RET.REL.NODEC R6 `(_ZN7cutlass13device_kernelIN5flash19enable_sm80_to_sm89INS1_16FlashAttnBwdSm80INS1_25CollectiveMainloopBwdSm80ILi2ELi2EN4cute5tupleIJNS5_1CILi128EEES8_NS7_ILi64EEEEEENS_10bfloat16_tEfNS_4arch4Sm80ELb0ELb1ELb1ELb0ELb1ELb0ELb0ELb0ELi2ELi4ELi4ELi4ELb0EEENS1_21CollectiveEpilogueBwdISA_SB_SD_Li256ELb0ELb0ELi2EEENS1_19SingleTileSchedulerILb0ELb0ELb0ELi128EEEEEEEEEvNT_6ParamsE) ;  /* 0xffff590006007950 */ /* 0x000fea0003c3ffff */
        .type           $_ZN7cutlass13device_kernelIN5flash19enable_sm80_to_sm89INS1_16FlashAttnBwdSm80INS1_25CollectiveMainloopBwdSm80ILi2ELi2EN4cute5tupleIJNS5_1CILi128EEES8_NS7_ILi64EEEEEENS_10bfloat16_tEfNS_4arch4Sm80ELb0ELb1ELb1ELb0ELb1ELb0ELb0ELb0ELi2ELi4ELi4ELi4ELb0EEENS1_21CollectiveEpilogueBwdISA_SB_SD_Li256ELb0ELb0ELi2EEENS1_19SingleTileSchedulerILb0ELb0ELb0ELi128EEEEEEEEEvNT_6ParamsE$_ZN4cute3eso3ESOILb1ELb0EJNS_6LayoutINS_5tupleIJNS3_IJNS_1CILi4EEENS4_ILi1EEEEEES6_EEENS3_IJNS3_IJS6_NS4_ILi0EEEEEES9_EEEEENS_10ViewEngineINS_8gmem_ptrIPKfEEEEEEC2ERKSC_RKSI_,@function
        .size           $_ZN7cutlass13device_kernelIN5flash19enable_sm80_to_sm89INS1_16FlashAttnBwdSm80INS1_25CollectiveMainloopBwdSm80ILi2ELi2EN4cute5tupleIJNS5_1CILi128EEES8_NS7_ILi64EEEEEENS_10bfloat16_tEfNS_4arch4Sm80ELb0ELb1ELb1ELb0ELb1ELb0ELb0ELb0ELi2ELi4ELi4ELi4ELb0EEENS1_21CollectiveEpilogueBwdISA_SB_SD_Li256ELb0ELb0ELi2EEENS1_19SingleTileSchedulerILb0ELb0ELb0ELi128EEEEEEEEEvNT_6ParamsE$_ZN4cute3eso3ESOILb1ELb0EJNS_6LayoutINS_5tupleIJNS3_IJNS_1CILi4EEENS4_ILi1EEEEEES6_EEENS3_IJNS3_IJS6_NS4_ILi0EEEEEES9_EEEEENS_10ViewEngineINS_8gmem_ptrIPKfEEEEEEC2ERKSC_RKSI_,($_ZN7cutlass13device_kernelIN5flash19enable_sm80_to_sm89INS1_16FlashAttnBwdSm80INS1_25CollectiveMainloopBwdSm80ILi2ELi2EN4cute5tupleIJNS5_1CILi128EEES8_NS7_ILi64EEEEEENS_10bfloat16_tEfNS_4arch4Sm80ELb0ELb1ELb1ELb0ELb1ELb0ELb0ELb0ELi2ELi4ELi4ELi4ELb0EEENS1_21CollectiveEpilogueBwdISA_SB_SD_Li256ELb0ELb0ELi2EEENS1_19SingleTileSchedulerILb0ELb0ELb0ELi128EEEEEEEEEvNT_6ParamsE$_ZN4cute3eso3ESOILb1ELb0EJNS_6LayoutINS_5tupleIJNS3_IJNS_1CILi4EEENS4_ILi1EEEEEES6_EEENS3_IJNS3_IJS6_NS4_ILi0EEEEEES9_EEEEENS_10ViewEngineINS_8smem_ptrIPfEEEEEEC2ERKSC_RKSH_ - $_ZN7cutlass13device_kernelIN5flash19enable_sm80_to_sm89INS1_16FlashAttnBwdSm80INS1_25CollectiveMainloopBwdSm80ILi2ELi2EN4cute5tupleIJNS5_1CILi128EEES8_NS7_ILi64EEEEEENS_10bfloat16_tEfNS_4arch4Sm80ELb0ELb1ELb1ELb0ELb1ELb0ELb0ELb0ELi2ELi4ELi4ELi4ELb0EEENS1_21CollectiveEpilogueBwdISA_SB_SD_Li256ELb0ELb0ELi2EEENS1_19SingleTileSchedulerILb0ELb0ELb0ELi128EEEEEEEEEvNT_6ParamsE$_ZN4cute3eso3ESOILb1ELb0EJNS_6LayoutINS_5tupleIJNS3_IJNS_1CILi4EEENS4_ILi1EEEEEES6_EEENS3_IJNS3_IJS6_NS4_ILi0EEEEEES9_EEEEENS_10ViewEngineINS_8gmem_ptrIPKfEEEEEEC2ERKSC_RKSI_)
$_ZN7cutlass13device_kernelIN5flash19enable_sm80_to_sm89INS1_16FlashAttnBwdSm80INS1_25CollectiveMainloopBwdSm80ILi2ELi2EN4cute5tupleIJNS5_1CILi128EEES8_NS7_ILi64EEEEEENS_10bfloat16_tEfNS_4arch4Sm80ELb0ELb1ELb1ELb0ELb1ELb0ELb0ELb0ELi2ELi4ELi4ELi4ELb0EEENS1_21CollectiveEpilogueBwdISA_SB_SD_Li256ELb0ELb0ELi2EEENS1_19SingleTileSchedulerILb0ELb0ELb0ELi128EEEEEEEEEvNT_6ParamsE$_ZN4cute3eso3ESOILb1ELb0EJNS_6LayoutINS_5tupleIJNS3_IJNS_1CILi4EEENS4_ILi1EEEEEES6_EEENS3_IJNS3_IJS6_NS4_ILi0EEEEEES9_EEEEENS_10ViewEngineINS_8gmem_ptrIPKfEEEEEEC2ERKSC_RKSI_:
[----:B------:R-:W-:Y:S01]  /*a700*/  IADD3 R4, R83, -c[0x0][0x20], RZ ;  /* 0x8000080053047a10 */ /* 0x000fe20007ffe0ff */
[----:B------:R-:W-:Y:S01]  /*a710*/  IMAD.MOV.U32 R8, RZ, RZ, R6 ;  /* 0x000000ffff087224 */ /* 0x000fe200078e0006 */
[----:B------:R-:W-:-:S03]  /*a720*/  MOV R9, 0x0 ;  /* 0x0000000000097802 */ /* 0x000fc60000000f00 */
[----:B------:R1:W-:Y:S01]  /*a730*/  STL.64 [R4], R2 ;  /* 0x0000000204007387 */ /* 0x0003e20000100a00 */
[----:B------:R-:W-:Y:S05]  /*a740*/  RET.REL.NODEC R8 `(_ZN7cutlass13device_kernelIN5flash19enable_sm80_to_sm89INS1_16FlashAttnBwdSm80INS1_25CollectiveMainloopBwdSm80ILi2ELi2EN4cute5tupleIJNS5_1CILi128EEES8_NS7_ILi64EEEEEENS_10bfloat16_tEfNS_4arch4Sm80ELb0ELb1ELb1ELb0ELb1ELb0ELb0ELb0ELi2ELi4ELi4ELi4ELb0EEENS1_21CollectiveEpilogueBwdISA_SB_SD_Li256ELb0ELb0ELi2EEENS1_19SingleTileSchedulerILb0ELb0ELb0ELi128EEEEEEEEEvNT_6ParamsE) ;  /* 0xffff58b008007950 */ /* 0x000fea0003c3ffff */
        .type           $_ZN7cutlass13device_kernelIN5flash19enable_sm80_to_sm89INS1_16FlashAttnBwdSm80INS1_25CollectiveMainloopBwdSm80ILi2ELi2EN4cute5tupleIJNS5_1CILi128EEES8_NS7_ILi64EEEEEENS_10bfloat16_tEfNS_4arch4Sm80ELb0ELb1ELb1ELb0ELb1ELb0ELb0ELb0ELi2ELi4ELi4ELi4ELb0EEENS1_21CollectiveEpilogueBwdISA_SB_SD_Li256ELb0ELb0ELi2EEENS1_19SingleTileSchedulerILb0ELb0ELb0ELi128EEEEEEEEEvNT_6ParamsE$_ZN4cute3eso3ESOILb1ELb0EJNS_6LayoutINS_5tupleIJNS3_IJNS_1CILi4EEENS4_ILi1EEEEEES6_EEENS3_IJNS3_IJS6_NS4_ILi0EEEEEES9_EEEEENS_10ViewEngineINS_8smem_ptrIPfEEEEEEC2ERKSC_RKSH_,@function
        .size           $_ZN7cutlass13device_kernelIN5flash19enable_sm80_to_sm89INS1_16FlashAttnBwdSm80INS1_25CollectiveMainloopBwdSm80ILi2ELi2EN4cute5tupleIJNS5_1CILi128EEES8_NS7_ILi64EEEEEENS_10bfloat16_tEfNS_4arch4Sm80ELb0ELb1ELb1ELb0ELb1ELb0ELb0ELb0ELi2ELi4ELi4ELi4ELb0EEENS1_21CollectiveEpilogueBwdISA_SB_SD_Li256ELb0ELb0ELi2EEENS1_19SingleTileSchedulerILb0ELb0ELb0ELi128EEEEEEEEEvNT_6ParamsE$_ZN4cute3eso3ESOILb1ELb0EJNS_6LayoutINS_5tupleIJNS3_IJNS_1CILi4EEENS4_ILi1EEEEEES6_EEENS3_IJNS3_IJS6_NS4_ILi0EEEEEES9_EEEEENS_10ViewEngineINS_8smem_ptrIPfEEEEEEC2ERKSC_RKSH_,($_ZN7cutlass13device_kernelIN5flash19enable_sm80_to_sm89INS1_16FlashAttnBwdSm80INS1_25CollectiveMainloopBwdSm80ILi2ELi2EN4cute5tupleIJNS5_1CILi128EEES8_NS7_ILi64EEEEEENS_10bfloat16_tEfNS_4arch4Sm80ELb0ELb1ELb1ELb0ELb1ELb0ELb0ELb0ELi2ELi4ELi4ELi4ELb0EEENS1_21CollectiveEpilogueBwdISA_SB_SD_Li256ELb0ELb0ELi2EEENS1_19SingleTileSchedulerILb0ELb0ELb0ELi128EEEEEEEEEvNT_6ParamsE$_ZN4cute3eso3ESOILb1ELb0EJNS_6LayoutINS_5tupleIJNS3_IJNS_1CILi4EEENS4_ILi1EEEEEES6_EEENS3_IJNS3_IJS6_NS4_ILi0EEEEEES9_EEEEEiEEC2ERKSC_RKi - $_ZN7cutlass13device_kernelIN5flash19enable_sm80_to_sm89INS1_16FlashAttnBwdSm80INS1_25CollectiveMainloopBwdSm80ILi2ELi2EN4cute5tupleIJNS5_1CILi128EEES8_NS7_ILi64EEEEEENS_10bfloat16_tEfNS_4arch4Sm80ELb0ELb1ELb1ELb0ELb1ELb0ELb0ELb0ELi2ELi4ELi4ELi4ELb0EEENS1_21CollectiveEpilogueBwdISA_SB_SD_Li256ELb0ELb0ELi2EEENS1_19SingleTileSchedulerILb0ELb0ELb0ELi128EEEEEEEEEvNT_6ParamsE$_ZN4cute3eso3ESOILb1ELb0EJNS_6LayoutINS_5tupleIJNS3_IJNS_1CILi4EEENS4_ILi1EEEEEES6_EEENS3_IJNS3_IJS6_NS4_ILi0EEEEEES9_EEEEENS_10ViewEngineINS_8smem_ptrIPfEEEEEEC2ERKSC_RKSH_)
$_ZN7cutlass13device_kernelIN5flash19enable_sm80_to_sm89INS1_16FlashAttnBwdSm80INS1_25CollectiveMainloopBwdSm80ILi2ELi2EN4cute5tupleIJNS5_1CILi128EEES8_NS7_ILi64EEEEEENS_10bfloat16_tEfNS_4arch4Sm80ELb0ELb1ELb1ELb0ELb1ELb0ELb0ELb0ELi2ELi4ELi4ELi4ELb0EEENS1_21CollectiveEpilogueBwdISA_SB_SD_Li256ELb0ELb0ELi2EEENS1_19SingleTileSchedulerILb0ELb0ELb0ELi128EEEEEEEEEvNT_6ParamsE$_ZN4cute3eso3ESOILb1ELb0EJNS_6LayoutINS_5tupleIJNS3_IJNS_1CILi4EEENS4_ILi1EEEEEES6_EEENS3_IJNS3_IJS6_NS4_ILi0EEEEEES9_EEEEENS_10ViewEngineINS_8smem_ptrIPfEEEEEEC2ERKSC_RKSH_:
[----:B------:R-:W-:Y:S02]  /*a750*/  IADD3 R6, R83, -c[0x0][0x20], RZ ;  /* 0x8000080053067a10 */ /* 0x000fe40007ffe0ff */
[----:B------:R-:W-:-:S03]  /*a760*/  MOV R9, 0x0 ;  /* 0x0000000000097802 */ /* 0x000fc60000000f00 */
[----:B------:R1:W-:Y:S01]  /*a770*/  STL.64 [R6], R2 ;  /* 0x0000000206007387 */ /* 0x0003e20000100a00 */
[----:B------:R-:W-:Y:S05]  /*a780*/  RET.REL.NODEC R8 `(_ZN7cutlass13device_kernelIN5flash19enable_sm80_to_sm89INS1_16FlashAttnBwdSm80INS1_25CollectiveMainloopBwdSm80ILi2ELi2EN4cute5tupleIJNS5_1CILi128EEES8_NS7_ILi64EEEEEENS_10bfloat16_tEfNS_4arch4Sm80ELb0ELb1ELb1ELb0ELb1ELb0ELb0ELb0ELi2ELi4ELi4ELi4ELb0EEENS1_21CollectiveEpilogueBwdISA_SB_SD_Li256ELb0ELb0ELi2EEENS1_19SingleTileSchedulerILb0ELb0ELb0ELi128EEEEEEEEEvNT_6ParamsE) ;  /* 0xffff587008007950 */ /* 0x000fea0003c3ffff */
        .type           $_ZN7cutlass13device_kernelIN5flash19enable_sm80_to_sm89INS1_16FlashAttnBwdSm80INS1_25CollectiveMainloopBwdSm80ILi2ELi2EN4cute5tupleIJNS5_1CILi128EEES8_NS7_ILi64EEEEEENS_10bfloat16_tEfNS_4arch4Sm80ELb0ELb1ELb1ELb0ELb1ELb0ELb0ELb0ELi2ELi4ELi4ELi4ELb0EEENS1_21CollectiveEpilogueBwdISA_SB_SD_Li256ELb0ELb0ELi2EEENS1_19SingleTileSchedulerILb0ELb0ELb0ELi128EEEEEEEEEvNT_6ParamsE$_ZN4cute3eso3ESOILb1ELb0EJNS_6LayoutINS_5tupleIJNS3_IJNS_1CILi4EEENS4_ILi1EEEEEES6_EEENS3_IJNS3_IJS6_NS4_ILi0EEEEEES9_EEEEEiEEC2ERKSC_RKi,@function
        .size           $_ZN7cutlass13device_kernelIN5flash19enable_sm80_to_sm89INS1_16FlashAttnBwdSm80INS1_25CollectiveMainloopBwdSm80ILi2ELi2EN4cute5tupleIJNS5_1CILi128EEES8_NS7_ILi64EEEEEENS_10bfloat16_tEfNS_4arch4Sm80ELb0ELb1ELb1ELb0ELb1ELb0ELb0ELb0ELi2ELi4ELi4ELi4ELb0EEENS1_21CollectiveEpilogueBwdISA_SB_SD_Li256ELb0ELb0ELi2EEENS1_19SingleTileSchedulerILb0ELb0ELb0ELi128EEEEEEEEEvNT_6ParamsE$_ZN4cute3eso3ESOILb1ELb0EJNS_6LayoutINS_5tupleIJNS3_IJNS_1CILi4EEENS4_ILi1EEEEEES6_EEENS3_IJNS3_IJS6_NS4_ILi0EEEEEES9_EEEEEiEEC2ERKSC_RKi,($_ZN7cutlass13device_kernelIN5flash19enable_sm80_to_sm89INS1_16FlashAttnBwdSm80INS1_25CollectiveMainloopBwdSm80ILi2ELi2EN4cute5tupleIJNS5_1CILi128EEES8_NS7_ILi64EEEEEENS_10bfloat16_tEfNS_4arch4Sm80ELb0ELb1ELb1ELb0ELb1ELb0ELb0ELb0ELi2ELi4ELi4ELi4ELb0EEENS1_21CollectiveEpilogueBwdISA_SB_SD_Li256ELb0ELb0ELi2EEENS1_19SingleTileSchedulerILb0ELb0ELb0ELi128EEEEEEEEEvNT_6ParamsE$_ZN4cute3eso3ESOILb1ELb0EJNS_6LayoutINS_5tupleIJNS3_IJNS_1CILi8EEENS4_ILi1EEEEEEEEENS3_IJNS3_IJS6_NS4_ILi0EEEEEEEEEEENS_10ViewEngineINS_8gmem_ptrIPKN7cutlass10bfloat16_tEEEEEEEC2ERKSC_RKSK_ - $_ZN7cutlass13device_kernelIN5flash19enable_sm80_to_sm89INS1_16FlashAttnBwdSm80INS1_25CollectiveMainloopBwdSm80ILi2ELi2EN4cute5tupleIJNS5_1CILi128EEES8_NS7_ILi64EEEEEENS_10bfloat16_tEfNS_4arch4Sm80ELb0ELb1ELb1ELb0ELb1ELb0ELb0ELb0ELi2ELi4ELi4ELi4ELb0EEENS1_21CollectiveEpilogueBwdISA_SB_SD_Li256ELb0ELb0ELi2EEENS1_19SingleTileSchedulerILb0ELb0ELb0ELi128EEEEEEEEEvNT_6ParamsE$_ZN4cute3eso3ESOILb1ELb0EJNS_6LayoutINS_5tupleIJNS3_IJNS_1CILi4EEENS4_ILi1EEEEEES6_EEENS3_IJNS3_IJS6_NS4_ILi0EEEEEES9_EEEEEiEEC2ERKSC_RKi)
$_ZN7cutlass13device_kernelIN5flash19enable_sm80_to_sm89INS1_16FlashAttnBwdSm80INS1_25CollectiveMainloopBwdSm80ILi2ELi2EN4cute5tupleIJNS5_1CILi128EEES8_NS7_ILi64EEEEEENS_10bfloat16_tEfNS_4arch4Sm80ELb0ELb1ELb1ELb0ELb1ELb0ELb0ELb0ELi2ELi4ELi4ELi4ELb0EEENS1_21CollectiveEpilogueBwdISA_SB_SD_Li256ELb0ELb0ELi2EEENS1_19SingleTileSchedulerILb0ELb0ELb0ELi128EEEEEEEEEvNT_6ParamsE$_ZN4cute3eso3ESOILb1ELb0EJNS_6LayoutINS_5tupleIJNS3_IJNS_1CILi4EEENS4_ILi1EEEEEES6_EEENS3_IJNS3_IJS6_NS4_ILi0EEEEEES9_EEEEEiEEC2ERKSC_RKi:
[----:B------:R-:W-:Y:S01]  /*a790*/  IADD3 R2, R83, -c[0x0][0x20], RZ ;  /* 0x8000080053027a10 */ /* 0x000fe20007ffe0ff */
[----:B------:R-:W-:Y:S01]  /*a7a0*/  IMAD.MOV.U32 R8, RZ, RZ, R6 ;  /* 0x000000ffff087224 */ /* 0x000fe200078e0006 */
[----:B------:R-:W-:-:S03]  /*a7b0*/  MOV R9, 0x0 ;  /* 0x0000000000097802 */ /* 0x000fc60000000f00 */
[----:B------:R1:W-:Y:S01]  /*a7c0*/  STL [R2], R3 ;  /* 0x0000000302007387 */ /* 0x0003e20000100800 */
[----:B------:R-:W-:Y:S05]  /*a7d0*/  RET.REL.NODEC R8 `(_ZN7cutlass13device_kernelIN5flash19enable_sm80_to_sm89INS1_16FlashAttnBwdSm80INS1_25CollectiveMainloopBwdSm80ILi2ELi2EN4cute5tupleIJNS5_1CILi128EEES8_NS7_ILi64EEEEEENS_10bfloat16_tEfNS_4arch4Sm80ELb0ELb1ELb1ELb0ELb1ELb0ELb0ELb0ELi2ELi4ELi4ELi4ELb0EEENS1_21CollectiveEpilogueBwdISA_SB_SD_Li256ELb0ELb0ELi2EEENS1_19SingleTileSchedulerILb0ELb0ELb0ELi128EEEEEEEEEvNT_6ParamsE) ;  /* 0xffff582008007950 */ /* 0x000fea0003c3ffff */
        .type           $_ZN7cutlass13device_kernelIN5flash19enable_sm80_to_sm89INS1_16FlashAttnBwdSm80INS1_25CollectiveMainloopBwdSm80ILi2ELi2EN4cute5tupleIJNS5_1CILi128EEES8_NS7_ILi64EEEEEENS_10bfloat16_tEfNS_4arch4Sm80ELb0ELb1ELb1ELb0ELb1ELb0ELb0ELb0ELi2ELi4ELi4ELi4ELb0EEENS1_21CollectiveEpilogueBwdISA_SB_SD_Li256ELb0ELb0ELi2EEENS1_19SingleTileSchedulerILb0ELb0ELb0ELi128EEEEEEEEEvNT_6ParamsE$_ZN4cute3eso3ESOILb1ELb0EJNS_6LayoutINS_5tupleIJNS3_IJNS_1CILi8EEENS4_ILi1EEEEEEEEENS3_IJNS3_IJS6_NS4_ILi0EEEEEEEEEEENS_10ViewEngineINS_8gmem_ptrIPKN7cutlass10bfloat16_tEEEEEEEC2ERKSC_RKSK_,@function
        .size           $_ZN7cutlass13device_kernelIN5flash19enable_sm80_to_sm89INS1_16FlashAttnBwdSm80INS1_25CollectiveMainloopBwdSm80ILi2ELi2EN4cute5tupleIJNS5_1CILi128EEES8_NS7_ILi64EEEEEENS_10bfloat16_tEfNS_4arch4Sm80ELb0ELb1ELb1ELb0ELb1ELb0ELb0ELb0ELi2ELi4ELi4ELi4ELb0EEENS1_21CollectiveEpilogueBwdISA_SB_SD_Li256ELb0ELb0ELi2EEENS1_19SingleTileSchedulerILb0ELb0ELb0ELi128EEEEEEEEEvNT_6ParamsE$_ZN4cute3eso3ESOILb1ELb0EJNS_6LayoutINS_5tupleIJNS3_IJNS_1CILi8EEENS4_ILi1EEEEEEEEENS3_IJNS3_IJS6_NS4_ILi0EEEEEEEEEEENS_10ViewEngineINS_8gmem_ptrIPKN7cutlass10bfloat16_tEEEEEEEC2ERKSC_RKSK_,($_ZN7cutlass13device_kernelIN5flash19enable_sm80_to_sm89INS1_16FlashAttnBwdSm80INS1_25CollectiveMainloopBwdSm80ILi2ELi2EN4cute5tupleIJNS5_1CILi128EEES8_NS7_ILi64EEEEEENS_10bfloat16_tEfNS_4arch4Sm80ELb0ELb1ELb1ELb0ELb1ELb0ELb0ELb0ELi2ELi4ELi4ELi4ELb0EEENS1_21CollectiveEpilogueBwdISA_SB_SD_Li256ELb0ELb0ELi2EEENS1_19SingleTileSchedulerILb0ELb0ELb0ELi128EEEEEEEEEvNT_6ParamsE$_ZN4cute3eso3ESOILb1ELb0EJNS_6LayoutINS_5tupleIJNS3_IJNS_1CILi8EEENS4_ILi1EEEEEEEEENS3_IJNS3_IJS6_NS4_ILi0EEEEEEEEEEENS_10ViewEngineINS_8smem_ptrIPN7cutlass10bfloat16_tEEEEEEEC2ERKSC_RKSJ_ - $_ZN7cutlass13device_kernelIN5flash19enable_sm80_to_sm89INS1_16FlashAttnBwdSm80INS1_25CollectiveMainloopBwdSm80ILi2ELi2EN4cute5tupleIJNS5_1CILi128EEES8_NS7_ILi64EEEEEENS_10bfloat16_tEfNS_4arch4Sm80ELb0ELb1ELb1ELb0ELb1ELb0ELb0ELb0ELi2ELi4ELi4ELi4ELb0EEENS1_21CollectiveEpilogueBwdISA_SB_SD_Li256ELb0ELb0ELi2EEENS1_19SingleTileSchedulerILb0ELb0ELb0ELi128EEEEEEEEEvNT_6ParamsE$_ZN4cute3eso3ESOILb1ELb0EJNS_6LayoutINS_5tupleIJNS3_IJNS_1CILi8EEENS4_ILi1EEEEEEEEENS3_IJNS3_IJS6_NS4_ILi0EEEEEEEEEEENS_10ViewEngineINS_8gmem_ptrIPKN7cutlass10bfloat16_tEEEEEEEC2ERKSC_RKSK_)
$_ZN7cutlass13device_kernelIN5flash19enable_sm80_to_sm89INS1_16FlashAttnBwdSm80INS1_25CollectiveMainloopBwdSm80ILi2ELi2EN4cute5tupleIJNS5_1CILi128EEES8_NS7_ILi64EEEEEENS_10bfloat16_tEfNS_4arch4Sm80ELb0ELb1ELb1ELb0ELb1ELb0ELb0ELb0ELi2ELi4ELi4ELi4ELb0EEENS1_21CollectiveEpilogueBwdISA_SB_SD_Li256ELb0ELb0ELi2EEENS1_19SingleTileSchedulerILb0ELb0ELb0ELi128EEEEEEEEEvNT_6ParamsE$_ZN4cute3eso3ESOILb1ELb0EJNS_6LayoutINS_5tupleIJNS3_IJNS_1CILi8EEENS4_ILi1EEEEEEEEENS3_IJNS3_IJS6_NS4_ILi0EEEEEEEEEEENS_10ViewEngineINS_8gmem_ptrIPKN7cutlass10bfloat16_tEEEEEEEC2ERKSC_RKSK_:
[----:B------:R-:W-:Y:S01]  /*a7e0*/  IADD3 R4, R83, -c[0x0][0x20], RZ ;  /* 0x8000080053047a10 */ /* 0x000fe20007ffe0ff */
[----:B------:R-:W-:Y:S01]  /*a7f0*/  IMAD.MOV.U32 R8, RZ, RZ, R6 ;  /* 0x000000ffff087224 */ /* 0x000fe200078e0006 */
[----:B------:R-:W-:-:S03]  /*a800*/  MOV R9, 0x0 ;  /* 0x0000000000097802 */ /* 0x000fc60000000f00 */
[----:B------:R1:W-:Y:S01]  /*a810*/  STL.64 [R4], R2 ;  /* 0x0000000204007387 */ /* 0x0003e20000100a00 */
[----:B------:R-:W-:Y:S05]  /*a820*/  RET.REL.NODEC R8 `(_ZN7cutlass13device_kernelIN5flash19enable_sm80_to_sm89INS1_16FlashAttnBwdSm80INS1_25CollectiveMainloopBwdSm80ILi2ELi2EN4cute5tupleIJNS5_1CILi128EEES8_NS7_ILi64EEEEEENS_10bfloat16_tEfNS_4arch4Sm80ELb0ELb1ELb1ELb0ELb1ELb0ELb0ELb0ELi2ELi4ELi4ELi4ELb0EEENS1_21CollectiveEpilogueBwdISA_SB_SD_Li256ELb0ELb0ELi2EEENS1_19SingleTileSchedulerILb0ELb0ELb0ELi128EEEEEEEEEvNT_6ParamsE) ;  /* 0xffff57d008007950 */ /* 0x000fea0003c3ffff */
        .type           $_ZN7cutlass13device_kernelIN5flash19enable_sm80_to_sm89INS1_16FlashAttnBwdSm80INS1_25CollectiveMainloopBwdSm80ILi2ELi2EN4cute5tupleIJNS5_1CILi128EEES8_NS7_ILi64EEEEEENS_10bfloat16_tEfNS_4arch4Sm80ELb0ELb1ELb1ELb0ELb1ELb0ELb0ELb0ELi2ELi4ELi4ELi4ELb0EEENS1_21CollectiveEpilogueBwdISA_SB_SD_Li256ELb0ELb0ELi2EEENS1_19SingleTileSchedulerILb0ELb0ELb0ELi128EEEEEEEEEvNT_6ParamsE$_ZN4cute3eso3ESOILb1ELb0EJNS_6LayoutINS_5tupleIJNS3_IJNS_1CILi8EEENS4_ILi1EEEEEEEEENS3_IJNS3_IJS6_NS4_ILi0EEEEEEEEEEENS_10ViewEngineINS_8smem_ptrIPN7cutlass10bfloat16_tEEEEEEEC2ERKSC_RKSJ_,@function
        .size           $_ZN7cutlass13device_kernelIN5flash19enable_sm80_to_sm89INS1_16FlashAttnBwdSm80INS1_25CollectiveMainloopBwdSm80ILi2ELi2EN4cute5tupleIJNS5_1CILi128EEES8_NS7_ILi64EEEEEENS_10bfloat16_tEfNS_4arch4Sm80ELb0ELb1ELb1ELb0ELb1ELb0ELb0ELb0ELi2ELi4ELi4ELi4ELb0EEENS1_21CollectiveEpilogueBwdISA_SB_SD_Li256ELb0ELb0ELi2EEENS1_19SingleTileSchedulerILb0ELb0ELb0ELi128EEEEEEEEEvNT_6ParamsE$_ZN4cute3eso3ESOILb1ELb0EJNS_6LayoutINS_5tupleIJNS3_IJNS_1CILi8EEENS4_ILi1EEEEEEEEENS3_IJNS3_IJS6_NS4_ILi0EEEEEEEEEEENS_10ViewEngineINS_8smem_ptrIPN7cutlass10bfloat16_tEEEEEEEC2ERKSC_RKSJ_,($_ZN7cutlass13device_kernelIN5flash19enable_sm80_to_sm89INS1_16FlashAttnBwdSm80INS1_25CollectiveMainloopBwdSm80ILi2ELi2EN4cute5tupleIJNS5_1CILi128EEES8_NS7_ILi64EEEEEENS_10bfloat16_tEfNS_4arch4Sm80ELb0ELb1ELb1ELb0ELb1ELb0ELb0ELb0ELi2ELi4ELi4ELi4ELb0EEENS1_21CollectiveEpilogueBwdISA_SB_SD_Li256ELb0ELb0ELi2EEENS1_19SingleTileSchedulerILb0ELb0ELb0ELi128EEEEEEEEEvNT_6ParamsE$_ZN4cute3eso3ESOILb1ELb0EJNS_6LayoutINS_5tupleIJNS3_IJNS_1CILi8EEENS4_ILi1EEEEEEEEENS3_IJNS3_IJS6_NS4_ILi0EEEEEEEEEEENS_10ViewEngineIPN7cutlass10bfloat16_tEEEEEC2ERKSC_RKSH_ - $_ZN7cutlass13device_kernelIN5flash19enable_sm80_to_sm89INS1_16FlashAttnBwdSm80INS1_25CollectiveMainloopBwdSm80ILi2ELi2EN4cute5tupleIJNS5_1CILi128EEES8_NS7_ILi64EEEEEENS_10bfloat16_tEfNS_4arch4Sm80ELb0ELb1ELb1ELb0ELb1ELb0ELb0ELb0ELi2ELi4ELi4ELi4ELb0EEENS1_21CollectiveEpilogueBwdISA_SB_SD_Li256ELb0ELb0ELi2EEENS1_19SingleTileSchedulerILb0ELb0ELb0ELi128EEEEEEEEEvNT_6ParamsE$_ZN4cute3eso3ESOILb1ELb0EJNS_6LayoutINS_5tupleIJNS3_IJNS_1CILi8EEENS4_ILi1EEEEEEEEENS3_IJNS3_IJS6_NS4_ILi0EEEEEEEEEEENS_10ViewEngineINS_8smem_ptrIPN7cutlass10bfloat16_tEEEEEEEC2ERKSC_RKSJ_)
$_ZN7cutlass13device_kernelIN5flash19enable_sm80_to_sm89INS1_16FlashAttnBwdSm80INS1_25CollectiveMainloopBwdSm80ILi2ELi2EN4cute5tupleIJNS5_1CILi128EEES8_NS7_ILi64EEEEEENS_10bfloat16_tEfNS_4arch4Sm80ELb0ELb1ELb1ELb0ELb1ELb0ELb0ELb0ELi2ELi4ELi4ELi4ELb0EEENS1_21CollectiveEpilogueBwdISA_SB_SD_Li256ELb0ELb0ELi2EEENS1_19SingleTileSchedulerILb0ELb0ELb0ELi128EEEEEEEEEvNT_6ParamsE$_ZN4cute3eso3ESOILb1ELb0EJNS_6LayoutINS_5tupleIJNS3_IJNS_1CILi8EEENS4_ILi1EEEEEEEEENS3_IJNS3_IJS6_NS4_ILi0EEEEEEEEEEENS_10ViewEngineINS_8smem_ptrIPN7cutlass10bfloat16_tEEEEEEEC2ERKSC_RKSJ_:
[----:B------:R-:W-:Y:S02]  /*a830*/  IADD3 R6, R6, -c[0x0][0x20], RZ ;  /* 0x8000080006067a10 */ /* 0x000fe40007ffe0ff */
[----:B------:R-:W-:-:S03]  /*a840*/  MOV R9, 0x0 ;  /* 0x0000000000097802 */ /* 0x000fc60000000f00 */
[----:B------:R1:W-:Y:S01]  /*a850*/  STL.64 [R6], R2 ;  /* 0x0000000206007387 */ /* 0x0003e20000100a00 */
[----:B------:R-:W-:Y:S05]  /*a860*/  RET.REL.NODEC R8 `(_ZN7cutlass13device_kernelIN5flash19enable_sm80_to_sm89INS1_16FlashAttnBwdSm80INS1_25CollectiveMainloopBwdSm80ILi2ELi2EN4cute5tupleIJNS5_1CILi128EEES8_NS7_ILi64EEEEEENS_10bfloat16_tEfNS_4arch4Sm80ELb0ELb1ELb1ELb0ELb1ELb0ELb0ELb0ELi2ELi4ELi4ELi4ELb0EEENS1_21CollectiveEpilogueBwdISA_SB_SD_Li256ELb0ELb0ELi2EEENS1_19SingleTileSchedulerILb0ELb0ELb0ELi128EEEEEEEEEvNT_6ParamsE) ;  /* 0xffff579008007950 */ /* 0x000fea0003c3ffff */
        .type           $_ZN7cutlass13device_kernelIN5flash19enable_sm80_to_sm89INS1_16FlashAttnBwdSm80INS1_25CollectiveMainloopBwdSm80ILi2ELi2EN4cute5tupleIJNS5_1CILi128EEES8_NS7_ILi64EEEEEENS_10bfloat16_tEfNS_4arch4Sm80ELb0ELb1ELb1ELb0ELb1ELb0ELb0ELb0ELi2ELi4ELi4ELi4ELb0EEENS1_21CollectiveEpilogueBwdISA_SB_SD_Li256ELb0ELb0ELi2EEENS1_19SingleTileSchedulerILb0ELb0ELb0ELi128EEEEEEEEEvNT_6ParamsE$_ZN4cute3eso3ESOILb1ELb0EJNS_6LayoutINS_5tupleIJNS3_IJNS_1CILi8EEENS4_ILi1EEEEEEEEENS3_IJNS3_IJS6_NS4_ILi0EEEEEEEEEEENS_10ViewEngineIPN7cutlass10bfloat16_tEEEEEC2ERKSC_RKSH_,@function
        .size           $_ZN7cutlass13device_kernelIN5flash19enable_sm80_to_sm89INS1_16FlashAttnBwdSm80INS1_25CollectiveMainloopBwdSm80ILi2ELi2EN4cute5tupleIJNS5_1CILi128EEES8_NS7_ILi64EEEEEENS_10bfloat16_tEfNS_4arch4Sm80ELb0ELb1ELb1ELb0ELb1ELb0ELb0ELb0ELi2ELi4ELi4ELi4ELb0EEENS1_21CollectiveEpilogueBwdISA_SB_SD_Li256ELb0ELb0ELi2EEENS1_19SingleTileSchedulerILb0ELb0ELb0ELi128EEEEEEEEEvNT_6ParamsE$_ZN4cute3eso3ESOILb1ELb0EJNS_6LayoutINS_5tupleIJNS3_IJNS_1CILi8EEENS4_ILi1EEEEEEEEENS3_IJNS3_IJS6_NS4_ILi0EEEEEEEEEEENS_10ViewEngineIPN7cutlass10bfloat16_tEEEEEC2ERKSC_RKSH_,($_ZN7cutlass13device_kernelIN5flash19enable_sm80_to_sm89INS1_16FlashAttnBwdSm80INS1_25CollectiveMainloopBwdSm80ILi2ELi2EN4cute5tupleIJNS5_1CILi128EEES8_NS7_ILi64EEEEEENS_10bfloat16_tEfNS_4arch4Sm80ELb0ELb1ELb1ELb0ELb1ELb0ELb0ELb0ELi2ELi4ELi4ELi4ELb0EEENS1_21CollectiveEpilogueBwdISA_SB_SD_Li256ELb0ELb0ELi2EEENS1_19SingleTileSchedulerILb0ELb0ELb0ELi128EEEEEEEEEvNT_6ParamsE$_ZN4cute3eso3ESOILb1ELb0EJNS_6LayoutINS_5tupleIJNS3_IJNS_1CILi8EEENS4_ILi1EEEEEEEEENS3_IJNS3_IJS6_NS4_ILi0EEEEEEEEEEEiEEC2ERKSC_RKi - $_ZN7cutlass13device_kernelIN5flash19enable_sm80_to_sm89INS1_16FlashAttnBwdSm80INS1_25CollectiveMainloopBwdSm80ILi2ELi2EN4cute5tupleIJNS5_1CILi128EEES8_NS7_ILi64EEEEEENS_10bfloat16_tEfNS_4arch4Sm80ELb0ELb1ELb1ELb0ELb1ELb0ELb0ELb0ELi2ELi4ELi4ELi4ELb0EEENS1_21CollectiveEpilogueBwdISA_SB_SD_Li256ELb0ELb0ELi2EEENS1_19SingleTileSchedulerILb0ELb0ELb0ELi128EEEEEEEEEvNT_6ParamsE$_ZN4cute3eso3ESOILb1ELb0EJNS_6LayoutINS_5tupleIJNS3_IJNS_1CILi8EEENS4_ILi1EEEEEEEEENS3_IJNS3_IJS6_NS4_ILi0EEEEEEEEEEENS_10ViewEngineIPN7cutlass10bfloat16_tEEEEEC2ERKSC_RKSH_)
$_ZN7cutlass13device_kernelIN5flash19enable_sm80_to_sm89INS1_16FlashAttnBwdSm80INS1_25CollectiveMainloopBwdSm80ILi2ELi2EN4cute5tupleIJNS5_1CILi128EEES8_NS7_ILi64EEEEEENS_10bfloat16_tEfNS_4arch4Sm80ELb0ELb1ELb1ELb0ELb1ELb0ELb0ELb0ELi2ELi4ELi4ELi4ELb0EEENS1_21CollectiveEpilogueBwdISA_SB_SD_Li256ELb0ELb0ELi2EEENS1_19SingleTileSchedulerILb0ELb0ELb0ELi128EEEEEEEEEvNT_6ParamsE$_ZN4cute3eso3ESOILb1ELb0EJNS_6LayoutINS_5tupleIJNS3_IJNS_1CILi8EEENS4_ILi1EEEEEEEEENS3_IJNS3_IJS6_NS4_ILi0EEEEEEEEEEENS_10ViewEngineIPN7cutlass10bfloat16_tEEEEEC2ERKSC_RKSH_:
[----:B------:R-:W-:Y:S01]  /*a870*/  IADD3 R2, R69, -c[0x0][0x20], RZ ;  /* 0x8000080045027a10 */ /* 0x000fe20007ffe0ff */
[----:B------:R-:W-:Y:S01]  /*a880*/  IMAD.MOV.U32 R7, RZ, RZ, R3 ;  /* 0x000000ffff077224 */ /* 0x000fe200078e0003 */
[----:B------:R-:W-:-:S04]  /*a890*/  MOV R5, 0x0 ;  /* 0x0000000000057802 */ /* 0x000fc80000000f00 */
[----:B------:R1:W-:Y:S01]  /*a8a0*/  STL.64 [R2], R6 ;  /* 0x0000000602007387 */ /* 0x0003e20000100a00 */
[----:B------:R-:W-:Y:S05]  /*a8b0*/  RET.REL.NODEC R4 `(_ZN7cutlass13device_kernelIN5flash19enable_sm80_to_sm89INS1_16FlashAttnBwdSm80INS1_25CollectiveMainloopBwdSm80ILi2ELi2EN4cute5tupleIJNS5_1CILi128EEES8_NS7_ILi64EEEEEENS_10bfloat16_tEfNS_4arch4Sm80ELb0ELb1ELb1ELb0ELb1ELb0ELb0ELb0ELi2ELi4ELi4ELi4ELb0EEENS1_21CollectiveEpilogueBwdISA_SB_SD_Li256ELb0ELb0ELi2EEENS1_19SingleTileSchedulerILb0ELb0ELb0ELi128EEEEEEEEEvNT_6ParamsE) ;  /* 0xffff574004007950 */ /* 0x000fea0003c3ffff */
        .type           $_ZN7cutlass13device_kernelIN5flash19enable_sm80_to_sm89INS1_16FlashAttnBwdSm80INS1_25CollectiveMainloopBwdSm80ILi2ELi2EN4cute5tupleIJNS5_1CILi128EEES8_NS7_ILi64EEEEEENS_10bfloat16_tEfNS_4arch4Sm80ELb0ELb1ELb1ELb0ELb1ELb0ELb0ELb0ELi2ELi4ELi4ELi4ELb0EEENS1_21CollectiveEpilogueBwdISA_SB_SD_Li256ELb0ELb0ELi2EEENS1_19SingleTileSchedulerILb0ELb0ELb0ELi128EEEEEEEEEvNT_6ParamsE$_ZN4cute3eso3ESOILb1ELb0EJNS_6LayoutINS_5tupleIJNS3_IJNS_1CILi8EEENS4_ILi1EEEEEEEEENS3_IJNS3_IJS6_NS4_ILi0EEEEEEEEEEEiEEC2ERKSC_RKi,@function
        .size           $_ZN7cutlass13device_kernelIN5flash19enable_sm80_to_sm89INS1_16FlashAttnBwdSm80INS1_25CollectiveMainloopBwdSm80ILi2ELi2EN4cute5tupleIJNS5_1CILi128EEES8_NS7_ILi64EEEEEENS_10bfloat16_tEfNS_4arch4Sm80ELb0ELb1ELb1ELb0ELb1ELb0ELb0ELb0ELi2ELi4ELi4ELi4ELb0EEENS1_21CollectiveEpilogueBwdISA_SB_SD_Li256ELb0ELb0ELi2EEENS1_19SingleTileSchedulerILb0ELb0ELb0ELi128EEEEEEEEEvNT_6ParamsE$_ZN4cute3eso3ESOILb1ELb0EJNS_6LayoutINS_5tupleIJNS3_IJNS_1CILi8EEENS4_ILi1EEEEEEEEENS3_IJNS3_IJS6_NS4_ILi0EEEEEEEEEEEiEEC2ERKSC_RKi,($_ZN7cutlass13device_kernelIN5flash19enable_sm80_to_sm89INS1_16FlashAttnBwdSm80INS1_25CollectiveMainloopBwdSm80ILi2ELi2EN4cute5tupleIJNS5_1CILi128EEES8_NS7_ILi64EEEEEENS_10bfloat16_tEfNS_4arch4Sm80ELb0ELb1ELb1ELb0ELb1ELb0ELb0ELb0ELi2ELi4ELi4ELi4ELb0EEENS1_21CollectiveEpilogueBwdISA_SB_SD_Li256ELb0ELb0ELi2EEENS1_19SingleTileSchedulerILb0ELb0ELb0ELi128EEEEEEEEEvNT_6ParamsE$_ZN4cute3eso3ESOILb1ELb0EJNS_6LayoutINS_5tupleIJNS3_IJNS_1CILi8EEENS4_ILi1EEEEEEEEENS3_IJNS3_IJS6_NS4_ILi0EEEEEEEEEEElEEC2ERKSC_RKl - $_ZN7cutlass13device_kernelIN5flash19enable_sm80_to_sm89INS1_16FlashAttnBwdSm80INS1_25CollectiveMainloopBwdSm80ILi2ELi2EN4cute5tupleIJNS5_1CILi128EEES8_NS7_ILi64EEEEEENS_10bfloat16_tEfNS_4arch4Sm80ELb0ELb1ELb1ELb0ELb1ELb0ELb0ELb0ELi2ELi4ELi4ELi4ELb0EEENS1_21CollectiveEpilogueBwdISA_SB_SD_Li256ELb0ELb0ELi2EEENS1_19SingleTileSchedulerILb0ELb0ELb0ELi128EEEEEEEEEvNT_6ParamsE$_ZN4cute3eso3ESOILb1ELb0EJNS_6LayoutINS_5tupleIJNS3_IJNS_1CILi8EEENS4_ILi1EEEEEEEEENS3_IJNS3_IJS6_NS4_ILi0EEEEEEEEEEEiEEC2ERKSC_RKi)
$_ZN7cutlass13device_kernelIN5flash19enable_sm80_to_sm89INS1_16FlashAttnBwdSm80INS1_25CollectiveMainloopBwdSm80ILi2ELi2EN4cute5tupleIJNS5_1CILi128EEES8_NS7_ILi64EEEEEENS_10bfloat16_tEfNS_4arch4Sm80ELb0ELb1ELb1ELb0ELb1ELb0ELb0ELb0ELi2ELi4ELi4ELi4ELb0EEENS1_21CollectiveEpilogueBwdISA_SB_SD_Li256ELb0ELb0ELi2EEENS1_19SingleTileSchedulerILb0ELb0ELb0ELi128EEEEEEEEEvNT_6ParamsE$_ZN4cute3eso3ESOILb1ELb0EJNS_6LayoutINS_5tupleIJNS3_IJNS_1CILi8EEENS4_ILi1EEEEEEEEENS3_IJNS3_IJS6_NS4_ILi0EEEEEEEEEEEiEEC2ERKSC_RKi:
[----:B------:R-:W-:Y:S01]  /*a8c0*/  IADD3 R2, R2, -c[0x0][0x20], RZ ;  /* 0x8000080002027a10 */ /* 0x000fe20007ffe0ff */
[----:B------:R-:W-:Y:S01]  /*a8d0*/  IMAD.MOV.U32 R10, RZ, RZ, R6 ;  /* 0x000000ffff0a7224 */ /* 0x000fe200078e0006 */
[----:B------:R-:W-:-:S03]  /*a8e0*/  MOV R11, 0x0 ;  /* 0x00000000000b7802 */ /* 0x000fc60000000f00 */
[----:B------:R1:W-:Y:S01]  /*a8f0*/  STL [R2], R3 ;  /* 0x0000000302007387 */ /* 0x0003e20000100800 */
[----:B------:R-:W-:Y:S05]  /*a900*/  RET.REL.NODEC R10 `(_ZN7cutlass13device_kernelIN5flash19enable_sm80_to_sm89INS1_16FlashAttnBwdSm80INS1_25CollectiveMainloopBwdSm80ILi2ELi2EN4cute5tupleIJNS5_1CILi128EEES8_NS7_ILi64EEEEEENS_10bfloat16_tEfNS_4arch4Sm80ELb0ELb1ELb1ELb0ELb1ELb0ELb0ELb0ELi2ELi4ELi4ELi4ELb0EEENS1_21CollectiveEpilogueBwdISA_SB_SD_Li256ELb0ELb0ELi2EEENS1_19SingleTileSchedulerILb0ELb0ELb0ELi128EEEEEEEEEvNT_6ParamsE) ;  /* 0xffff56f00a007950 */ /* 0x000fea0003c3ffff */
        .type           $_ZN7cutlass13device_kernelIN5flash19enable_sm80_to_sm89INS1_16FlashAttnBwdSm80INS1_25CollectiveMainloopBwdSm80ILi2ELi2EN4cute5tupleIJNS5_1CILi128EEES8_NS7_ILi64EEEEEENS_10bfloat16_tEfNS_4arch4Sm80ELb0ELb1ELb1ELb0ELb1ELb0ELb0ELb0ELi2ELi4ELi4ELi4ELb0EEENS1_21CollectiveEpilogueBwdISA_SB_SD_Li256ELb0ELb0ELi2EEENS1_19SingleTileSchedulerILb0ELb0ELb0ELi128EEEEEEEEEvNT_6ParamsE$_ZN4cute3eso3ESOILb1ELb0EJNS_6LayoutINS_5tupleIJNS3_IJNS_1CILi8EEENS4_ILi1EEEEEEEEENS3_IJNS3_IJS6_NS4_ILi0EEEEEEEEEEElEEC2ERKSC_RKl,@function
        .size           $_ZN7cutlass13device_kernelIN5flash19enable_sm80_to_sm89INS1_16FlashAttnBwdSm80INS1_25CollectiveMainloopBwdSm80ILi2ELi2EN4cute5tupleIJNS5_1CILi128EEES8_NS7_ILi64EEEEEENS_10bfloat16_tEfNS_4arch4Sm80ELb0ELb1ELb1ELb0ELb1ELb0ELb0ELb0ELi2ELi4ELi4ELi4ELb0EEENS1_21CollectiveEpilogueBwdISA_SB_SD_Li256ELb0ELb0ELi2EEENS1_19SingleTileSchedulerILb0ELb0ELb0ELi128EEEEEEEEEvNT_6ParamsE$_ZN4cute3eso3ESOILb1ELb0EJNS_6LayoutINS_5tupleIJNS3_IJNS_1CILi8EEENS4_ILi1EEEEEEEEENS3_IJNS3_IJS6_NS4_ILi0EEEEEEEEEEElEEC2ERKSC_RKl,($_ZN7cutlass13device_kernelIN5flash19enable_sm80_to_sm89INS1_16FlashAttnBwdSm80INS1_25CollectiveMainloopBwdSm80ILi2ELi2EN4cute5tupleIJNS5_1CILi128EEES8_NS7_ILi64EEEEEENS_10bfloat16_tEfNS_4arch4Sm80ELb0ELb1ELb1ELb0ELb1ELb0ELb0ELb0ELi2ELi4ELi4ELi4ELb0EEENS1_21CollectiveEpilogueBwdISA_SB_SD_Li256ELb0ELb0ELi2EEENS1_19SingleTileSchedulerILb0ELb0ELb0ELi128EEEEEEEEEvNT_6ParamsE$_ZN4cute3eso3ESOILb1ELb0EJNS_6LayoutINS_5tupleIJNS3_IJNS_1CILi8EEENS4_ILi1EEEEEENS3_IJNS4_ILi2EEEEEEEEENS3_IJNS3_IJS6_NS4_ILi0EEEEEENS3_IJNS4_ILi4096EEEEEEEEEEENS_10ViewEngineINS_8smem_ptrIPN7cutlass10bfloat16_tEEEEEEEC2ERKSG_RKSN_ - $_ZN7cutlass13device_kernelIN5flash19enable_sm80_to_sm89INS1_16FlashAttnBwdSm80INS1_25CollectiveMainloopBwdSm80ILi2ELi2EN4cute5tupleIJNS5_1CILi128EEES8_NS7_ILi64EEEEEENS_10bfloat16_tEfNS_4arch4Sm80ELb0ELb1ELb1ELb0ELb1ELb0ELb0ELb0ELi2ELi4ELi4ELi4ELb0EEENS1_21CollectiveEpilogueBwdISA_SB_SD_Li256ELb0ELb0ELi2EEENS1_19SingleTileSchedulerILb0ELb0ELb0ELi128EEEEEEEEEvNT_6ParamsE$_ZN4cute3eso3ESOILb1ELb0EJNS_6LayoutINS_5tupleIJNS3_IJNS_1CILi8EEENS4_ILi1EEEEEEEEENS3_IJNS3_IJS6_NS4_ILi0EEEEEEEEEEElEEC2ERKSC_RKl)
$_ZN7cutlass13device_kernelIN5flash19enable_sm80_to_sm89INS1_16FlashAttnBwdSm80INS1_25CollectiveMainloopBwdSm80ILi2ELi2EN4cute5tupleIJNS5_1CILi128EEES8_NS7_ILi64EEEEEENS_10bfloat16_tEfNS_4arch4Sm80ELb0ELb1ELb1ELb0ELb1ELb0ELb0ELb0ELi2ELi4ELi4ELi4ELb0EEENS1_21CollectiveEpilogueBwdISA_SB_SD_Li256ELb0ELb0ELi2EEENS1_19SingleTileSchedulerILb0ELb0ELb0ELi128EEEEEEEEEvNT_6ParamsE$_ZN4cute3eso3ESOILb1ELb0EJNS_6LayoutINS_5tupleIJNS3_IJNS_1CILi8EEENS4_ILi1EEEEEEEEENS3_IJNS3_IJS6_NS4_ILi0EEEEEEEEEEElEEC2ERKSC_RKl:
[----:B------:R-:W-:Y:S01]  /*a910*/  IADD3 R2, R83, -c[0x0][0x20], RZ ;  /* 0x8000080053027a10 */ /* 0x000fe20007ffe0ff */
[----:B------:R-:W-:Y:S01]  /*a920*/  IMAD.MOV.U32 R8, RZ, RZ, R6 ;  /* 0x000000ffff087224 */ /* 0x000fe200078e0006 */
[----:B------:R-:W-:Y:S01]  /*a930*/  MOV R9, R3 ;  /* 0x0000000300097202 */ /* 0x000fe20000000f00 */
[----:B------:R-:W-:-:S04]  /*a940*/  IMAD.MOV.U32 R5, RZ, RZ, 0x0 ;  /* 0x00000000ff057424 */ /* 0x000fc800078e00ff */
[----:B------:R1:W-:Y:S01]  /*a950*/  STL.64 [R2], R8 ;  /* 0x0000000802007387 */ /* 0x0003e20000100a00 */
[----:B------:R-:W-:Y:S05]  /*a960*/  RET.REL.NODEC R4 `(_ZN7cutlass13device_kernelIN5flash19enable_sm80_to_sm89INS1_16FlashAttnBwdSm80INS1_25CollectiveMainloopBwdSm80ILi2ELi2EN4cute5tupleIJNS5_1CILi128EEES8_NS7_ILi64EEEEEENS_10bfloat16_tEfNS_4arch4Sm80ELb0ELb1ELb1ELb0ELb1ELb0ELb0ELb0ELi2ELi4ELi4ELi4ELb0EEENS1_21CollectiveEpilogueBwdISA_SB_SD_Li256ELb0ELb0ELi2EEENS1_19SingleTileSchedulerILb0ELb0ELb0ELi128EEEEEEEEEvNT_6ParamsE) ;  /* 0xffff569004007950 */ /* 0x000fea0003c3ffff */
        .type           $_ZN7cutlass13device_kernelIN5flash19enable_sm80_to_sm89INS1_16FlashAttnBwdSm80INS1_25CollectiveMainloopBwdSm80ILi2ELi2EN4cute5tupleIJNS5_1CILi128EEES8_NS7_ILi64EEEEEENS_10bfloat16_tEfNS_4arch4Sm80ELb0ELb1ELb1ELb0ELb1ELb0ELb0ELb0ELi2ELi4ELi4ELi4ELb0EEENS1_21CollectiveEpilogueBwdISA_SB_SD_Li256ELb0ELb0ELi2EEENS1_19SingleTileSchedulerILb0ELb0ELb0ELi128EEEEEEEEEvNT_6ParamsE$_ZN4cute3eso3ESOILb1ELb0EJNS_6LayoutINS_5tupleIJNS3_IJNS_1CILi8EEENS4_ILi1EEEEEENS3_IJNS4_ILi2EEEEEEEEENS3_IJNS3_IJS6_NS4_ILi0EEEEEENS3_IJNS4_ILi4096EEEEEEEEEEENS_10ViewEngineINS_8smem_ptrIPN7cutlass10bfloat16_tEEEEEEEC2ERKSG_RKSN_,@function
        .size           $_ZN7cutlass13device_kernelIN5flash19enable_sm80_to_sm89INS1_16FlashAttnBwdSm80INS1_25CollectiveMainloopBwdSm80ILi2ELi2EN4cute5tupleIJNS5_1CILi128EEES8_NS7_ILi64EEEEEENS_10bfloat16_tEfNS_4arch4Sm80ELb0ELb1ELb1ELb0ELb1ELb0ELb0ELb0ELi2ELi4ELi4ELi4ELb0EEENS1_21CollectiveEpilogueBwdISA_SB_SD_Li256ELb0ELb0ELi2EEENS1_19SingleTileSchedulerILb0ELb0ELb0ELi128EEEEEEEEEvNT_6ParamsE$_ZN4cute3eso3ESOILb1ELb0EJNS_6LayoutINS_5tupleIJNS3_IJNS_1CILi8EEENS4_ILi1EEEEEENS3_IJNS4_ILi2EEEEEEEEENS3_IJNS3_IJS6_NS4_ILi0EEEEEENS3_IJNS4_ILi4096EEEEEEEEEEENS_10ViewEngineINS_8smem_ptrIPN7cutlass10bfloat16_tEEEEEEEC2ERKSG_RKSN_,($_ZN7cutlass13device_kernelIN5flash19enable_sm80_to_sm89INS1_16FlashAttnBwdSm80INS1_25CollectiveMainloopBwdSm80ILi2ELi2EN4cute5tupleIJNS5_1CILi128EEES8_NS7_ILi64EEEEEENS_10bfloat16_tEfNS_4arch4Sm80ELb0ELb1ELb1ELb0ELb1ELb0ELb0ELb0ELi2ELi4ELi4ELi4ELb0EEENS1_21CollectiveEpilogueBwdISA_SB_SD_Li256ELb0ELb0ELi2EEENS1_19SingleTileSchedulerILb0ELb0ELb0ELi128EEEEEEEEEvNT_6ParamsE$_ZN4cute3eso3ESOILb1ELb0EJNS_6LayoutINS_5tupleIJNS3_IJNS_1CILi8EEENS4_ILi1EEEEEENS3_IJNS4_ILi2EEEEEEEEENS3_IJNS3_IJS6_NS4_ILi0EEEEEENS3_IJNS4_ILi64EEEEEEEEEEENS_10ViewEngineIPN7cutlass10bfloat16_tEEEEEC2ERKSG_RKSL_ - $_ZN7cutlass13device_kernelIN5flash19enable_sm80_to_sm89INS1_16FlashAttnBwdSm80INS1_25CollectiveMainloopBwdSm80ILi2ELi2EN4cute5tupleIJNS5_1CILi128EEES8_NS7_ILi64EEEEEENS_10bfloat16_tEfNS_4arch4Sm80ELb0ELb1ELb1ELb0ELb1ELb0ELb0ELb0ELi2ELi4ELi4ELi4ELb0EEENS1_21CollectiveEpilogueBwdISA_SB_SD_Li256ELb0ELb0ELi2EEENS1_19SingleTileSchedulerILb0ELb0ELb0ELi128EEEEEEEEEvNT_6ParamsE$_ZN4cute3eso3ESOILb1ELb0EJNS_6LayoutINS_5tupleIJNS3_IJNS_1CILi8EEENS4_ILi1EEEEEENS3_IJNS4_ILi2EEEEEEEEENS3_IJNS3_IJS6_NS4_ILi0EEEEEENS3_IJNS4_ILi4096EEEEEEEEEEENS_10ViewEngineINS_8smem_ptrIPN7cutlass10bfloat16_tEEEEEEEC2ERKSG_RKSN_)
$_ZN7cutlass13device_kernelIN5flash19enable_sm80_to_sm89INS1_16FlashAttnBwdSm80INS1_25CollectiveMainloopBwdSm80ILi2ELi2EN4cute5tupleIJNS5_1CILi128EEES8_NS7_ILi64EEEEEENS_10bfloat16_tEfNS_4arch4Sm80ELb0ELb1ELb1ELb0ELb1ELb0ELb0ELb0ELi2ELi4ELi4ELi4ELb0EEENS1_21CollectiveEpilogueBwdISA_SB_SD_Li256ELb0ELb0ELi2EEENS1_19SingleTileSchedulerILb0ELb0ELb0ELi128EEEEEEEEEvNT_6ParamsE$_ZN4cute3eso3ESOILb1ELb0EJNS_6LayoutINS_5tupleIJNS3_IJNS_1CILi8EEENS4_ILi1EEEEEENS3_IJNS4_ILi2EEEEEEEEENS3_IJNS3_IJS6_NS4_ILi0EEEEEENS3_IJNS4_ILi4096EEEEEEEEEEENS_10ViewEngineINS_8smem_ptrIPN7cutlass10bfloat16_tEEEEEEEC2ERKSG_RKSN_:
[----:B------:R-:W-:Y:S01]  /*a970*/  IADD3 R5, R69, -c[0x0][0x20], RZ ;  /* 0x8000080045057a10 */ /* 0x000fe20007ffe0ff */
[----:B------:R-:W-:Y:S01]  /*a980*/  IMAD.MOV.U32 R8, RZ, RZ, R4 ;  /* 0x000000ffff087224 */ /* 0x000fe200078e0004 */
[----:B------:R-:W-:Y:S01]  /*a990*/  MOV R9, R7 ;  /* 0x0000000700097202 */ /* 0x000fe20000000f00 */
[----:B------:R-:W-:-:S04]  /*a9a0*/  IMAD.MOV.U32 R7, RZ, RZ, 0x0 ;  /* 0x00000000ff077424 */ /* 0x000fc800078e00ff */
[----:B------:R1:W-:Y:S01]  /*a9b0*/  STL.64 [R5], R8 ;  /* 0x0000000805007387 */ /* 0x0003e20000100a00 */
[----:B------:R-:W-:Y:S05]  /*a9c0*/  RET.REL.NODEC R6 `(_ZN7cutlass13device_kernelIN5flash19enable_sm80_to_sm89INS1_16FlashAttnBwdSm80INS1_25CollectiveMainloopBwdSm80ILi2ELi2EN4cute5tupleIJNS5_1CILi128EEES8_NS7_ILi64EEEEEENS_10bfloat16_tEfNS_4arch4Sm80ELb0ELb1ELb1ELb0ELb1ELb0ELb0ELb0ELi2ELi4ELi4ELi4ELb0EEENS1_21CollectiveEpilogueBwdISA_SB_SD_Li256ELb0ELb0ELi2EEENS1_19SingleTileSchedulerILb0ELb0ELb0ELi128EEEEEEEEEvNT_6ParamsE) ;  /* 0xffff563006007950 */ /* 0x000fea0003c3ffff */
        .type           $_ZN7cutlass13device_kernelIN5flash19enable_sm80_to_sm89INS1_16FlashAttnBwdSm80INS1_25CollectiveMainloopBwdSm80ILi2ELi2EN4cute5tupleIJNS5_1CILi128EEES8_NS7_ILi64EEEEEENS_10bfloat16_tEfNS_4arch4Sm80ELb0ELb1ELb1ELb0ELb1ELb0ELb0ELb0ELi2ELi4ELi4ELi4ELb0EEENS1_21CollectiveEpilogueBwdISA_SB_SD_Li256ELb0ELb0ELi2EEENS1_19SingleTileSchedulerILb0ELb0ELb0ELi128EEEEEEEEEvNT_6ParamsE$_ZN4cute3eso3ESOILb1ELb0EJNS_6LayoutINS_5tupleIJNS3_IJNS_1CILi8EEENS4_ILi1EEEEEENS3_IJNS4_ILi2EEEEEEEEENS3_IJNS3_IJS6_NS4_ILi0EEEEEENS3_IJNS4_ILi64EEEEEEEEEEENS_10ViewEngineIPN7cutlass10bfloat16_tEEEEEC2ERKSG_RKSL_,@function
        .size           $_ZN7cutlass13device_kernelIN5flash19enable_sm80_to_sm89INS1_16FlashAttnBwdSm80INS1_25CollectiveMainloopBwdSm80ILi2ELi2EN4cute5tupleIJNS5_1CILi128EEES8_NS7_ILi64EEEEEENS_10bfloat16_tEfNS_4arch4Sm80ELb0ELb1ELb1ELb0ELb1ELb0ELb0ELb0ELi2ELi4ELi4ELi4ELb0EEENS1_21CollectiveEpilogueBwdISA_SB_SD_Li256ELb0ELb0ELi2EEENS1_19SingleTileSchedulerILb0ELb0ELb0ELi128EEEEEEEEEvNT_6ParamsE$_ZN4cute3eso3ESOILb1ELb0EJNS_6LayoutINS_5tupleIJNS3_IJNS_1CILi8EEENS4_ILi1EEEEEENS3_IJNS4_ILi2EEEEEEEEENS3_IJNS3_IJS6_NS4_ILi0EEEEEENS3_IJNS4_ILi64EEEEEEEEEEENS_10ViewEngineIPN7cutlass10bfloat16_tEEEEEC2ERKSG_RKSL_,($_ZN7cutlass13device_kernelIN5flash19enable_sm80_to_sm89INS1_16FlashAttnBwdSm80INS1_25CollectiveMainloopBwdSm80ILi2ELi2EN4cute5tupleIJNS5_1CILi128EEES8_NS7_ILi64EEEEEENS_10bfloat16_tEfNS_4arch4Sm80ELb0ELb1ELb1ELb0ELb1ELb0ELb0ELb0ELi2ELi4ELi4ELi4ELb0EEENS1_21CollectiveEpilogueBwdISA_SB_SD_Li256ELb0ELb0ELi2EEENS1_19SingleTileSchedulerILb0ELb0ELb0ELi128EEEEEEEEEvNT_6ParamsE$_ZN4cute3eso3ESOILb1ELb0EJNS_6LayoutINS_5tupleIJNS3_IJNS_1CILi8EEENS4_ILi1EEEEEENS3_IJNS4_ILi2EEEEEEEEENS3_IJNS3_IJS6_NS4_ILi0EEEEEENS3_IJNS4_ILi8192EEEEEEEEEEENS_10ViewEngineINS_8smem_ptrIPN7cutlass10bfloat16_tEEEEEEEC2ERKSG_RKSN_ - $_ZN7cutlass13device_kernelIN5flash19enable_sm80_to_sm89INS1_16FlashAttnBwdSm80INS1_25CollectiveMainloopBwdSm80ILi2ELi2EN4cute5tupleIJNS5_1CILi128EEES8_NS7_ILi64EEEEEENS_10bfloat16_tEfNS_4arch4Sm80ELb0ELb1ELb1ELb0ELb1ELb0ELb0ELb0ELi2ELi4ELi4ELi4ELb0EEENS1_21CollectiveEpilogueBwdISA_SB_SD_Li256ELb0ELb0ELi2EEENS1_19SingleTileSchedulerILb0ELb0ELb0ELi128EEEEEEEEEvNT_6ParamsE$_ZN4cute3eso3ESOILb1ELb0EJNS_6LayoutINS_5tupleIJNS3_IJNS_1CILi8EEENS4_ILi1EEEEEENS3_IJNS4_ILi2EEEEEEEEENS3_IJNS3_IJS6_NS4_ILi0EEEEEENS3_IJNS4_ILi64EEEEEEEEEEENS_10ViewEngineIPN7cutlass10bfloat16_tEEEEEC2ERKSG_RKSL_)
$_ZN7cutlass13device_kernelIN5flash19enable_sm80_to_sm89INS1_16FlashAttnBwdSm80INS1_25CollectiveMainloopBwdSm80ILi2ELi2EN4cute5tupleIJNS5_1CILi128EEES8_NS7_ILi64EEEEEENS_10bfloat16_tEfNS_4arch4Sm80ELb0ELb1ELb1ELb0ELb1ELb0ELb0ELb0ELi2ELi4ELi4ELi4ELb0EEENS1_21CollectiveEpilogueBwdISA_SB_SD_Li256ELb0ELb0ELi2EEENS1_19SingleTileSchedulerILb0ELb0ELb0ELi128EEEEEEEEEvNT_6ParamsE$_ZN4cute3eso3ESOILb1ELb0EJNS_6LayoutINS_5tupleIJNS3_IJNS_1CILi8EEENS4_ILi1EEEEEENS3_IJNS4_ILi2EEEEEEEEENS3_IJNS3_IJS6_NS4_ILi0EEEEEENS3_IJNS4_ILi64EEEEEEEEEEENS_10ViewEngineIPN7cutlass10bfloat16_tEEEEEC2ERKSG_RKSL_:
[----:B------:R-:W-:Y:S01]  /*a9d0*/  IADD3 R2, R27, -c[0x0][0x20], RZ ;  /* 0x800008001b027a10 */ /* 0x000fe20007ffe0ff */
[----:B------:R-:W-:Y:S01]  /*a9e0*/  IMAD.MOV.U32 R9, RZ, RZ, R3 ;  /* 0x000000ffff097224 */ /* 0x000fe200078e0003 */
[----:B------:R-:W-:-:S04]  /*a9f0*/  MOV R7, 0x0 ;  /* 0x0000000000077802 */ /* 0x000fc80000000f00 */
[----:B------:R1:W-:Y:S01]  /*aa00*/  STL.64 [R2], R8 ;  /* 0x0000000802007387 */ /* 0x0003e20000100a00 */
[----:B------:R-:W-:Y:S05]  /*aa10*/  RET.REL.NODEC R6 `(_ZN7cutlass13device_kernelIN5flash19enable_sm80_to_sm89INS1_16FlashAttnBwdSm80INS1_25CollectiveMainloopBwdSm80ILi2ELi2EN4cute5tupleIJNS5_1CILi128EEES8_NS7_ILi64EEEEEENS_10bfloat16_tEfNS_4arch4Sm80ELb0ELb1ELb1ELb0ELb1ELb0ELb0ELb0ELi2ELi4ELi4ELi4ELb0EEENS1_21CollectiveEpilogueBwdISA_SB_SD_Li256ELb0ELb0ELi2EEENS1_19SingleTileSchedulerILb0ELb0ELb0ELi128EEEEEEEEEvNT_6ParamsE) ;  /* 0xffff55e006007950 */ /* 0x000fea0003c3ffff */
        .type           $_ZN7cutlass13device_kernelIN5flash19enable_sm80_to_sm89INS1_16FlashAttnBwdSm80INS1_25CollectiveMainloopBwdSm80ILi2ELi2EN4cute5tupleIJNS5_1CILi128EEES8_NS7_ILi64EEEEEENS_10bfloat16_tEfNS_4arch4Sm80ELb0ELb1ELb1ELb0ELb1ELb0ELb0ELb0ELi2ELi4ELi4ELi4ELb0EEENS1_21CollectiveEpilogueBwdISA_SB_SD_Li256ELb0ELb0ELi2EEENS1_19SingleTileSchedulerILb0ELb0ELb0ELi128EEEEEEEEEvNT_6ParamsE$_ZN4cute3eso3ESOILb1ELb0EJNS_6LayoutINS_5tupleIJNS3_IJNS_1CILi8EEENS4_ILi1EEEEEENS3_IJNS4_ILi2EEEEEEEEENS3_IJNS3_IJS6_NS4_ILi0EEEEEENS3_IJNS4_ILi8192EEEEEEEEEEENS_10ViewEngineINS_8smem_ptrIPN7cutlass10bfloat16_tEEEEEEEC2ERKSG_RKSN_,@function
        .size           $_ZN7cutlass13device_kernelIN5flash19enable_sm80_to_sm89INS1_16FlashAttnBwdSm80INS1_25CollectiveMainloopBwdSm80ILi2ELi2EN4cute5tupleIJNS5_1CILi128EEES8_NS7_ILi64EEEEEENS_10bfloat16_tEfNS_4arch4Sm80ELb0ELb1ELb1ELb0ELb1ELb0ELb0ELb0ELi2ELi4ELi4ELi4ELb0EEENS1_21CollectiveEpilogueBwdISA_SB_SD_Li256ELb0ELb0ELi2EEENS1_19SingleTileSchedulerILb0ELb0ELb0ELi128EEEEEEEEEvNT_6ParamsE$_ZN4cute3eso3ESOILb1ELb0EJNS_6LayoutINS_5tupleIJNS3_IJNS_1CILi8EEENS4_ILi1EEEEEENS3_IJNS4_ILi2EEEEEEEEENS3_IJNS3_IJS6_NS4_ILi0EEEEEENS3_IJNS4_ILi8192EEEEEEEEEEENS_10ViewEngineINS_8smem_ptrIPN7cutlass10bfloat16_tEEEEEEEC2ERKSG_RKSN_,($_ZN7cutlass13device_kernelIN5flash19enable_sm80_to_sm89INS1_16FlashAttnBwdSm80INS1_25CollectiveMainloopBwdSm80ILi2ELi2EN4cute5tupleIJNS5_1CILi128EEES8_NS7_ILi64EEEEEENS_10bfloat16_tEfNS_4arch4Sm80ELb0ELb1ELb1ELb0ELb1ELb0ELb0ELb0ELi2ELi4ELi4ELi4ELb0EEENS1_21CollectiveEpilogueBwdISA_SB_SD_Li256ELb0ELb0ELi2EEENS1_19SingleTileSchedulerILb0ELb0ELb0ELi128EEEEEEEEEvNT_6ParamsE$_ZN4cute3eso3ESOILb1ELb0EJNS_6LayoutINS_5tupleIJNS3_IJNS_1CILi8EEENS4_ILi1EEEEEENS3_IJNS4_ILi2EEEEEEEEENS3_IJNS3_IJS6_NS4_ILi0EEEEEENS3_IJS5_EEEEEEEENS_10ViewEngineIPN7cutlass10bfloat16_tEEEEEC2ERKSF_RKSK_ - $_ZN7cutlass13device_kernelIN5flash19enable_sm80_to_sm89INS1_16FlashAttnBwdSm80INS1_25CollectiveMainloopBwdSm80ILi2ELi2EN4cute5tupleIJNS5_1CILi128EEES8_NS7_ILi64EEEEEENS_10bfloat16_tEfNS_4arch4Sm80ELb0ELb1ELb1ELb0ELb1ELb0ELb0ELb0ELi2ELi4ELi4ELi4ELb0EEENS1_21CollectiveEpilogueBwdISA_SB_SD_Li256ELb0ELb0ELi2EEENS1_19SingleTileSchedulerILb0ELb0ELb0ELi128EEEEEEEEEvNT_6ParamsE$_ZN4cute3eso3ESOILb1ELb0EJNS_6LayoutINS_5tupleIJNS3_IJNS_1CILi8EEENS4_ILi1EEEEEENS3_IJNS4_ILi2EEEEEEEEENS3_IJNS3_IJS6_NS4_ILi0EEEEEENS3_IJNS4_ILi8192EEEEEEEEEEENS_10ViewEngineINS_8smem_ptrIPN7cutlass10bfloat16_tEEEEEEEC2ERKSG_RKSN_)
$_ZN7cutlass13device_kernelIN5flash19enable_sm80_to_sm89INS1_16FlashAttnBwdSm80INS1_25CollectiveMainloopBwdSm80ILi2ELi2EN4cute5tupleIJNS5_1CILi128EEES8_NS7_ILi64EEEEEENS_10bfloat16_tEfNS_4arch4Sm80ELb0ELb1ELb1ELb0ELb1ELb0ELb0ELb0ELi2ELi4ELi4ELi4ELb0EEENS1_21CollectiveEpilogueBwdISA_SB_SD_Li256ELb0ELb0ELi2EEENS1_19SingleTileSchedulerILb0ELb0ELb0ELi128EEEEEEEEEvNT_6ParamsE$_ZN4cute3eso3ESOILb1ELb0EJNS_6LayoutINS_5tupleIJNS3_IJNS_1CILi8EEENS4_ILi1EEEEEENS3_IJNS4_ILi2EEEEEEEEENS3_IJNS3_IJS6_NS4_ILi0EEEEEENS3_IJNS4_ILi8192EEEEEEEEEEENS_10ViewEngineINS_8smem_ptrIPN7cutlass10bfloat16_tEEEEEEEC2ERKSG_RKSN_:
[----:B------:R-:W-:Y:S01]  /*aa20*/  IADD3 R5, R27, -c[0x0][0x20], RZ ;  /* 0x800008001b057a10 */ /* 0x000fe20007ffe0ff */
[----:B------:R-:W-:Y:S01]  /*aa30*/  IMAD.MOV.U32 R8, RZ, RZ, R4 ;  /* 0x000000ffff087224 */ /* 0x000fe200078e0004 */
[----:B------:R-:W-:Y:S01]  /*aa40*/  MOV R9, R7 ;  /* 0x0000000700097202 */ /* 0x000fe20000000f00 */
[----:B------:R-:W-:-:S04]  /*aa50*/  IMAD.MOV.U32 R7, RZ, RZ, 0x0 ;  /* 0x00000000ff077424 */ /* 0x000fc800078e00ff */
[----:B------:R1:W-:Y:S01]  /*aa60*/  STL.64 [R5], R8 ;  /* 0x0000000805007387 */ /* 0x0003e20000100a00 */
[----:B------:R-:W-:Y:S05]  /*aa70*/  RET.REL.NODEC R6 `(_ZN7cutlass13device_kernelIN5flash19enable_sm80_to_sm89INS1_16FlashAttnBwdSm80INS1_25CollectiveMainloopBwdSm80ILi2ELi2EN4cute5tupleIJNS5_1CILi128EEES8_NS7_ILi64EEEEEENS_10bfloat16_tEfNS_4arch4Sm80ELb0ELb1ELb1ELb0ELb1ELb0ELb0ELb0ELi2ELi4ELi4ELi4ELb0EEENS1_21CollectiveEpilogueBwdISA_SB_SD_Li256ELb0ELb0ELi2EEENS1_19SingleTileSchedulerILb0ELb0ELb0ELi128EEEEEEEEEvNT_6ParamsE) ;  /* 0xffff558006007950 */ /* 0x000fea0003c3ffff */
        .type           $_ZN7cutlass13device_kernelIN5flash19enable_sm80_to_sm89INS1_16FlashAttnBwdSm80INS1_25CollectiveMainloopBwdSm80ILi2ELi2EN4cute5tupleIJNS5_1CILi128EEES8_NS7_ILi64EEEEEENS_10bfloat16_tEfNS_4arch4Sm80ELb0ELb1ELb1ELb0ELb1ELb0ELb0ELb0ELi2ELi4ELi4ELi4ELb0EEENS1_21CollectiveEpilogueBwdISA_SB_SD_Li256ELb0ELb0ELi2EEENS1_19SingleTileSchedulerILb0ELb0ELb0ELi128EEEEEEEEEvNT_6ParamsE$_ZN4cute3eso3ESOILb1ELb0EJNS_6LayoutINS_5tupleIJNS3_IJNS_1CILi8EEENS4_ILi1EEEEEENS3_IJNS4_ILi2EEEEEEEEENS3_IJNS3_IJS6_NS4_ILi0EEEEEENS3_IJS5_EEEEEEEENS_10ViewEngineIPN7cutlass10bfloat16_tEEEEEC2ERKSF_RKSK_,@function
        .size           $_ZN7cutlass13device_kernelIN5flash19enable_sm80_to_sm89INS1_16FlashAttnBwdSm80INS1_25CollectiveMainloopBwdSm80ILi2ELi2EN4cute5tupleIJNS5_1CILi128EEES8_NS7_ILi64EEEEEENS_10bfloat16_tEfNS_4arch4Sm80ELb0ELb1ELb1ELb0ELb1ELb0ELb0ELb0ELi2ELi4ELi4ELi4ELb0EEENS1_21CollectiveEpilogueBwdISA_SB_SD_Li256ELb0ELb0ELi2EEENS1_19SingleTileSchedulerILb0ELb0ELb0ELi128EEEEEEEEEvNT_6ParamsE$_ZN4cute3eso3ESOILb1ELb0EJNS_6LayoutINS_5tupleIJNS3_IJNS_1CILi8EEENS4_ILi1EEEEEENS3_IJNS4_ILi2EEEEEEEEENS3_IJNS3_IJS6_NS4_ILi0EEEEEENS3_IJS5_EEEEEEEENS_10ViewEngineIPN7cutlass10bfloat16_tEEEEEC2ERKSF_RKSK_,($_ZN7cutlass13device_kernelIN5flash19enable_sm80_to_sm89INS1_16FlashAttnBwdSm80INS1_25CollectiveMainloopBwdSm80ILi2ELi2EN4cute5tupleIJNS5_1CILi128EEES8_NS7_ILi64EEEEEENS_10bfloat16_tEfNS_4arch4Sm80ELb0ELb1ELb1ELb0ELb1ELb0ELb0ELb0ELi2ELi4ELi4ELi4ELb0EEENS1_21CollectiveEpilogueBwdISA_SB_SD_Li256ELb0ELb0ELi2EEENS1_19SingleTileSchedulerILb0ELb0ELb0ELi128EEEEEEEEEvNT_6ParamsE$_ZN4cute3eso3ESOILb1ELb0EJNS_6LayoutINS_5tupleIJNS3_IJNS_1CILi8EEENS4_ILi1EEEEEENS3_IJNS4_ILi4EEEEEEEEENS3_IJNS3_IJS6_NS4_ILi0EEEEEENS3_IJNS4_ILi2048EEEEEEEEEEENS_10ViewEngineINS_8smem_ptrIPN7cutlass10bfloat16_tEEEEEEEC2ERKSG_RKSN_ - $_ZN7cutlass13device_kernelIN5flash19enable_sm80_to_sm89INS1_16FlashAttnBwdSm80INS1_25CollectiveMainloopBwdSm80ILi2ELi2EN4cute5tupleIJNS5_1CILi128EEES8_NS7_ILi64EEEEEENS_10bfloat16_tEfNS_4arch4Sm80ELb0ELb1ELb1ELb0ELb1ELb0ELb0ELb0ELi2ELi4ELi4ELi4ELb0EEENS1_21CollectiveEpilogueBwdISA_SB_SD_Li256ELb0ELb0ELi2EEENS1_19SingleTileSchedulerILb0ELb0ELb0ELi128EEEEEEEEEvNT_6ParamsE$_ZN4cute3eso3ESOILb1ELb0EJNS_6LayoutINS_5tupleIJNS3_IJNS_1CILi8EEENS4_ILi1EEEEEENS3_IJNS4_ILi2EEEEEEEEENS3_IJNS3_IJS6_NS4_ILi0EEEEEENS3_IJS5_EEEEEEEENS_10ViewEngineIPN7cutlass10bfloat16_tEEEEEC2ERKSF_RKSK_)
$_ZN7cutlass13device_kernelIN5flash19enable_sm80_to_sm89INS1_16FlashAttnBwdSm80INS1_25CollectiveMainloopBwdSm80ILi2ELi2EN4cute5tupleIJNS5_1CILi128EEES8_NS7_ILi64EEEEEENS_10bfloat16_tEfNS_4arch4Sm80ELb0ELb1ELb1ELb0ELb1ELb0ELb0ELb0ELi2ELi4ELi4ELi4ELb0EEENS1_21CollectiveEpilogueBwdISA_SB_SD_Li256ELb0ELb0ELi2EEENS1_19SingleTileSchedulerILb0ELb0ELb0ELi128EEEEEEEEEvNT_6ParamsE$_ZN4cute3eso3ESOILb1ELb0EJNS_6LayoutINS_5tupleIJNS3_IJNS_1CILi8EEENS4_ILi1EEEEEENS3_IJNS4_ILi2EEEEEEEEENS3_IJNS3_IJS6_NS4_ILi0EEEEEENS3_IJS5_EEEEEEEENS_10ViewEngineIPN7cutlass10bfloat16_tEEEEEC2ERKSF_RKSK_:
[----:B------:R-:W-:Y:S01]  /*aa80*/  IADD3 R3, R69, -c[0x0][0x20], RZ ;  /* 0x8000080045037a10 */ /* 0x000fe20007ffe0ff */
[----:B------:R-:W-:Y:S01]  /*aa90*/  IMAD.MOV.U32 R10, RZ, RZ, R2 ;  /* 0x000000ffff0a7224 */ /* 0x000fe200078e0002 */
[----:B------:R-:W-:Y:S01]  /*aaa0*/  MOV R11, R9 ;  /* 0x00000009000b7202 */ /* 0x000fe20000000f00 */
[----:B------:R-:W-:-:S04]  /*aab0*/  IMAD.MOV.U32 R9, RZ, RZ, 0x0 ;  /* 0x00000000ff097424 */ /* 0x000fc800078e00ff */
[----:B------:R1:W-:Y:S01]  /*aac0*/  STL.64 [R3], R10 ;  /* 0x0000000a03007387 */ /* 0x0003e20000100a00 */
[----:B------:R-:W-:Y:S05]  /*aad0*/  RET.REL.NODEC R8 `(_ZN7cutlass13device_kernelIN5flash19enable_sm80_to_sm89INS1_16FlashAttnBwdSm80INS1_25CollectiveMainloopBwdSm80ILi2ELi2EN4cute5tupleIJNS5_1CILi128EEES8_NS7_ILi64EEEEEENS_10bfloat16_tEfNS_4arch4Sm80ELb0ELb1ELb1ELb0ELb1ELb0ELb0ELb0ELi2ELi4ELi4ELi4ELb0EEENS1_21CollectiveEpilogueBwdISA_SB_SD_Li256ELb0ELb0ELi2EEENS1_19SingleTileSchedulerILb0ELb0ELb0ELi128EEEEEEEEEvNT_6ParamsE) ;  /* 0xffff552008007950 */ /* 0x000fea0003c3ffff */
        .type           $_ZN7cutlass13device_kernelIN5flash19enable_sm80_to_sm89INS1_16FlashAttnBwdSm80INS1_25CollectiveMainloopBwdSm80ILi2ELi2EN4cute5tupleIJNS5_1CILi128EEES8_NS7_ILi64EEEEEENS_10bfloat16_tEfNS_4arch4Sm80ELb0ELb1ELb1ELb0ELb1ELb0ELb0ELb0ELi2ELi4ELi4ELi4ELb0EEENS1_21CollectiveEpilogueBwdISA_SB_SD_Li256ELb0ELb0ELi2EEENS1_19SingleTileSchedulerILb0ELb0ELb0ELi128EEEEEEEEEvNT_6ParamsE$_ZN4cute3eso3ESOILb1ELb0EJNS_6LayoutINS_5tupleIJNS3_IJNS_1CILi8EEENS4_ILi1EEEEEENS3_IJNS4_ILi4EEEEEEEEENS3_IJNS3_IJS6_NS4_ILi0EEEEEENS3_IJNS4_ILi2048EEEEEEEEEEENS_10ViewEngineINS_8smem_ptrIPN7cutlass10bfloat16_tEEEEEEEC2ERKSG_RKSN_,@function
        .size           $_ZN7cutlass13device_kernelIN5flash19enable_sm80_to_sm89INS1_16FlashAttnBwdSm80INS1_25CollectiveMainloopBwdSm80ILi2ELi2EN4cute5tupleIJNS5_1CILi128EEES8_NS7_ILi64EEEEEENS_10bfloat16_tEfNS_4arch4Sm80ELb0ELb1ELb1ELb0ELb1ELb0ELb0ELb0ELi2ELi4ELi4ELi4ELb0EEENS1_21CollectiveEpilogueBwdISA_SB_SD_Li256ELb0ELb0ELi2EEENS1_19SingleTileSchedulerILb0ELb0ELb0ELi128EEEEEEEEEvNT_6ParamsE$_ZN4cute3eso3ESOILb1ELb0EJNS_6LayoutINS_5tupleIJNS3_IJNS_1CILi8EEENS4_ILi1EEEEEENS3_IJNS4_ILi4EEEEEEEEENS3_IJNS3_IJS6_NS4_ILi0EEEEEENS3_IJNS4_ILi2048EEEEEEEEEEENS_10ViewEngineINS_8smem_ptrIPN7cutlass10bfloat16_tEEEEEEEC2ERKSG_RKSN_,($_ZN7cutlass13device_kernelIN5flash19enable_sm80_to_sm89INS1_16FlashAttnBwdSm80INS1_25CollectiveMainloopBwdSm80ILi2ELi2EN4cute5tupleIJNS5_1CILi128EEES8_NS7_ILi64EEEEEENS_10bfloat16_tEfNS_4arch4Sm80ELb0ELb1ELb1ELb0ELb1ELb0ELb0ELb0ELi2ELi4ELi4ELi4ELb0EEENS1_21CollectiveEpilogueBwdISA_SB_SD_Li256ELb0ELb0ELi2EEENS1_19SingleTileSchedulerILb0ELb0ELb0ELi128EEEEEEEEEvNT_6ParamsE$_ZN4cute3eso3ESOILb1ELb0EJNS_6LayoutINS_5tupleIJNS3_IJNS_1CILi8EEENS4_ILi1EEEEEENS3_IJNS4_ILi4EEEEEEEEENS3_IJNS3_IJS6_NS4_ILi0EEEEEENS3_IJS5_EEEEEEEENS_10ViewEngineIPN7cutlass10bfloat16_tEEEEEC2ERKSF_RKSK_ - $_ZN7cutlass13device_kernelIN5flash19enable_sm80_to_sm89INS1_16FlashAttnBwdSm80INS1_25CollectiveMainloopBwdSm80ILi2ELi2EN4cute5tupleIJNS5_1CILi128EEES8_NS7_ILi64EEEEEENS_10bfloat16_tEfNS_4arch4Sm80ELb0ELb1ELb1ELb0ELb1ELb0ELb0ELb0ELi2ELi4ELi4ELi4ELb0EEENS1_21CollectiveEpilogueBwdISA_SB_SD_Li256ELb0ELb0ELi2EEENS1_19SingleTileSchedulerILb0ELb0ELb0ELi128EEEEEEEEEvNT_6ParamsE$_ZN4cute3eso3ESOILb1ELb0EJNS_6LayoutINS_5tupleIJNS3_IJNS_1CILi8EEENS4_ILi1EEEEEENS3_IJNS4_ILi4EEEEEEEEENS3_IJNS3_IJS6_NS4_ILi0EEEEEENS3_IJNS4_ILi2048EEEEEEEEEEENS_10ViewEngineINS_8smem_ptrIPN7cutlass10bfloat16_tEEEEEEEC2ERKSG_RKSN_)
$_ZN7cutlass13device_kernelIN5flash19enable_sm80_to_sm89INS1_16FlashAttnBwdSm80INS1_25CollectiveMainloopBwdSm80ILi2ELi2EN4cute5tupleIJNS5_1CILi128EEES8_NS7_ILi64EEEEEENS_10bfloat16_tEfNS_4arch4Sm80ELb0ELb1ELb1ELb0ELb1ELb0ELb0ELb0ELi2ELi4ELi4ELi4ELb0EEENS1_21CollectiveEpilogueBwdISA_SB_SD_Li256ELb0ELb0ELi2EEENS1_19SingleTileSchedulerILb0ELb0ELb0ELi128EEEEEEEEEvNT_6ParamsE$_ZN4cute3eso3ESOILb1ELb0EJNS_6LayoutINS_5tupleIJNS3_IJNS_1CILi8EEENS4_ILi1EEEEEENS3_IJNS4_ILi4EEEEEEEEENS3_IJNS3_IJS6_NS4_ILi0EEEEEENS3_IJNS4_ILi2048EEEEEEEEEEENS_10ViewEngineINS_8smem_ptrIPN7cutlass10bfloat16_tEEEEEEEC2ERKSG_RKSN_:
[----:B------:R-:W-:Y:S01]  /*aae0*/  IADD3 R5, R27, -c[0x0][0x20], RZ ;  /* 0x800008001b057a10 */ /* 0x000fe20007ffe0ff */
[----:B------:R-:W-:Y:S01]  /*aaf0*/  IMAD.MOV.U32 R8, RZ, RZ, R4 ;  /* 0x000000ffff087224 */ /* 0x000fe200078e0004 */
[----:B------:R-:W-:Y:S01]  /*ab00*/  MOV R9, R7 ;  /* 0x0000000700097202 */ /* 0x000fe20000000f00 */
[----:B------:R-:W-:-:S04]  /*ab10*/  IMAD.MOV.U32 R7, RZ, RZ, 0x0 ;  /* 0x00000000ff077424 */ /* 0x000fc800078e00ff */
[----:B------:R1:W-:Y:S01]  /*ab20*/  STL.64 [R5], R8 ;  /* 0x0000000805007387 */ /* 0x0003e20000100a00 */
[----:B------:R-:W-:Y:S05]  /*ab30*/  RET.REL.NODEC R6 `(_ZN7cutlass13device_kernelIN5flash19enable_sm80_to_sm89INS1_16FlashAttnBwdSm80INS1_25CollectiveMainloopBwdSm80ILi2ELi2EN4cute5tupleIJNS5_1CILi128EEES8_NS7_ILi64EEEEEENS_10bfloat16_tEfNS_4arch4Sm80ELb0ELb1ELb1ELb0ELb1ELb0ELb0ELb0ELi2ELi4ELi4ELi4ELb0EEENS1_21CollectiveEpilogueBwdISA_SB_SD_Li256ELb0ELb0ELi2EEENS1_19SingleTileSchedulerILb0ELb0ELb0ELi128EEEEEEEEEvNT_6ParamsE) ;  /* 0xffff54c006007950 */ /* 0x000fea0003c3ffff */
        .type           $_ZN7cutlass13device_kernelIN5flash19enable_sm80_to_sm89INS1_16FlashAttnBwdSm80INS1_25CollectiveMainloopBwdSm80ILi2ELi2EN4cute5tupleIJNS5_1CILi128EEES8_NS7_ILi64EEEEEENS_10bfloat16_tEfNS_4arch4Sm80ELb0ELb1ELb1ELb0ELb1ELb0ELb0ELb0ELi2ELi4ELi4ELi4ELb0EEENS1_21CollectiveEpilogueBwdISA_SB_SD_Li256ELb0ELb0ELi2EEENS1_19SingleTileSchedulerILb0ELb0ELb0ELi128EEEEEEEEEvNT_6ParamsE$_ZN4cute3eso3ESOILb1ELb0EJNS_6LayoutINS_5tupleIJNS3_IJNS_1CILi8EEENS4_ILi1EEEEEENS3_IJNS4_ILi4EEEEEEEEENS3_IJNS3_IJS6_NS4_ILi0EEEEEENS3_IJS5_EEEEEEEENS_10ViewEngineIPN7cutlass10bfloat16_tEEEEEC2ERKSF_RKSK_,@function
        .size           $_ZN7cutlass13device_kernelIN5flash19enable_sm80_to_sm89INS1_16FlashAttnBwdSm80INS1_25CollectiveMainloopBwdSm80ILi2ELi2EN4cute5tupleIJNS5_1CILi128EEES8_NS7_ILi64EEEEEENS_10bfloat16_tEfNS_4arch4Sm80ELb0ELb1ELb1ELb0ELb1ELb0ELb0ELb0ELi2ELi4ELi4ELi4ELb0EEENS1_21CollectiveEpilogueBwdISA_SB_SD_Li256ELb0ELb0ELi2EEENS1_19SingleTileSchedulerILb0ELb0ELb0ELi128EEEEEEEEEvNT_6ParamsE$_ZN4cute3eso3ESOILb1ELb0EJNS_6LayoutINS_5tupleIJNS3_IJNS_1CILi8EEENS4_ILi1EEEEEENS3_IJNS4_ILi4EEEEEEEEENS3_IJNS3_IJS6_NS4_ILi0EEEEEENS3_IJS5_EEEEEEEENS_10ViewEngineIPN7cutlass10bfloat16_tEEEEEC2ERKSF_RKSK_,($_ZN7cutlass13device_kernelIN5flash19enable_sm80_to_sm89INS1_16FlashAttnBwdSm80INS1_25CollectiveMainloopBwdSm80ILi2ELi2EN4cute5tupleIJNS5_1CILi128EEES8_NS7_ILi64EEEEEENS_10bfloat16_tEfNS_4arch4Sm80ELb0ELb1ELb1ELb0ELb1ELb0ELb0ELb0ELi2ELi4ELi4ELi4ELb0EEENS1_21CollectiveEpilogueBwdISA_SB_SD_Li256ELb0ELb0ELi2EEENS1_19SingleTileSchedulerILb0ELb0ELb0ELi128EEEEEEEEEvNT_6ParamsE$_ZN4cute3eso3ESOILb1ELb0EJNS_6LayoutINS_5tupleIJNS3_IJNS_1CILi8EEENS4_ILi1EEEEEENS4_ILi2EEEEEENS3_IJNS3_IJS6_NS4_ILi0EEEEEENS4_ILi4096EEEEEEEENS_10ViewEngineINS_8smem_ptrIPN7cutlass10bfloat16_tEEEEEEEC2ERKSE_RKSL_ - $_ZN7cutlass13device_kernelIN5flash19enable_sm80_to_sm89INS1_16FlashAttnBwdSm80INS1_25CollectiveMainloopBwdSm80ILi2ELi2EN4cute5tupleIJNS5_1CILi128EEES8_NS7_ILi64EEEEEENS_10bfloat16_tEfNS_4arch4Sm80ELb0ELb1ELb1ELb0ELb1ELb0ELb0ELb0ELi2ELi4ELi4ELi4ELb0EEENS1_21CollectiveEpilogueBwdISA_SB_SD_Li256ELb0ELb0ELi2EEENS1_19SingleTileSchedulerILb0ELb0ELb0ELi128EEEEEEEEEvNT_6ParamsE$_ZN4cute3eso3ESOILb1ELb0EJNS_6LayoutINS_5tupleIJNS3_IJNS_1CILi8EEENS4_ILi1EEEEEENS3_IJNS4_ILi4EEEEEEEEENS3_IJNS3_IJS6_NS4_ILi0EEEEEENS3_IJS5_EEEEEEEENS_10ViewEngineIPN7cutlass10bfloat16_tEEEEEC2ERKSF_RKSK_)
$_ZN7cutlass13device_kernelIN5flash19enable_sm80_to_sm89INS1_16FlashAttnBwdSm80INS1_25CollectiveMainloopBwdSm80ILi2ELi2EN4cute5tupleIJNS5_1CILi128EEES8_NS7_ILi64EEEEEENS_10bfloat16_tEfNS_4arch4Sm80ELb0ELb1ELb1ELb0ELb1ELb0ELb0ELb0ELi2ELi4ELi4ELi4ELb0EEENS1_21CollectiveEpilogueBwdISA_SB_SD_Li256ELb0ELb0ELi2EEENS1_19SingleTileSchedulerILb0ELb0ELb0ELi128EEEEEEEEEvNT_6ParamsE$_ZN4cute3eso3ESOILb1ELb0EJNS_6LayoutINS_5tupleIJNS3_IJNS_1CILi8EEENS4_ILi1EEEEEENS3_IJNS4_ILi4EEEEEEEEENS3_IJNS3_IJS6_NS4_ILi0EEEEEENS3_IJS5_EEEEEEEENS_10ViewEngineIPN7cutlass10bfloat16_tEEEEEC2ERKSF_RKSK_:
[----:B------:R-:W-:Y:S01]  /*ab40*/  IADD3 R3, R27, -c[0x0][0x20], RZ ;  /* 0x800008001b037a10 */ /* 0x000fe20007ffe0ff */
[----:B------:R-:W-:Y:S01]  /*ab50*/  IMAD.MOV.U32 R8, RZ, RZ, R2 ;  /* 0x000000ffff087224 */ /* 0x000fe200078e0002 */
[----:B------:R-:W-:Y:S01]  /*ab60*/  MOV R9, R5 ;  /* 0x0000000500097202 */ /* 0x000fe20000000f00 */
[----:B------:R-:W-:-:S04]  /*ab70*/  IMAD.MOV.U32 R5, RZ, RZ, 0x0 ;  /* 0x00000000ff057424 */ /* 0x000fc800078e00ff */
[----:B------:R1:W-:Y:S01]  /*ab80*/  STL.64 [R3], R8 ;  /* 0x0000000803007387 */ /* 0x0003e20000100a00 */
[----:B------:R-:W-:Y:S05]  /*ab90*/  RET.REL.NODEC R4 `(_ZN7cutlass13device_kernelIN5flash19enable_sm80_to_sm89INS1_16FlashAttnBwdSm80INS1_25CollectiveMainloopBwdSm80ILi2ELi2EN4cute5tupleIJNS5_1CILi128EEES8_NS7_ILi64EEEEEENS_10bfloat16_tEfNS_4arch4Sm80ELb0ELb1ELb1ELb0ELb1ELb0ELb0ELb0ELi2ELi4ELi4ELi4ELb0EEENS1_21CollectiveEpilogueBwdISA_SB_SD_Li256ELb0ELb0ELi2EEENS1_19SingleTileSchedulerILb0ELb0ELb0ELi128EEEEEEEEEvNT_6ParamsE) ;  /* 0xffff546004007950 */ /* 0x000fea0003c3ffff */
        .type           $_ZN7cutlass13device_kernelIN5flash19enable_sm80_to_sm89INS1_16FlashAttnBwdSm80INS1_25CollectiveMainloopBwdSm80ILi2ELi2EN4cute5tupleIJNS5_1CILi128EEES8_NS7_ILi64EEEEEENS_10bfloat16_tEfNS_4arch4Sm80ELb0ELb1ELb1ELb0ELb1ELb0ELb0ELb0ELi2ELi4ELi4ELi4ELb0EEENS1_21CollectiveEpilogueBwdISA_SB_SD_Li256ELb0ELb0ELi2EEENS1_19SingleTileSchedulerILb0ELb0ELb0ELi128EEEEEEEEEvNT_6ParamsE$_ZN4cute3eso3ESOILb1ELb0EJNS_6LayoutINS_5tupleIJNS3_IJNS_1CILi8EEENS4_ILi1EEEEEENS4_ILi2EEEEEENS3_IJNS3_IJS6_NS4_ILi0EEEEEENS4_ILi4096EEEEEEEENS_10ViewEngineINS_8smem_ptrIPN7cutlass10bfloat16_tEEEEEEEC2ERKSE_RKSL_,@function
        .size           $_ZN7cutlass13device_kernelIN5flash19enable_sm80_to_sm89INS1_16FlashAttnBwdSm80INS1_25CollectiveMainloopBwdSm80ILi2ELi2EN4cute5tupleIJNS5_1CILi128EEES8_NS7_ILi64EEEEEENS_10bfloat16_tEfNS_4arch4Sm80ELb0ELb1ELb1ELb0ELb1ELb0ELb0ELb0ELi2ELi4ELi4ELi4ELb0EEENS1_21CollectiveEpilogueBwdISA_SB_SD_Li256ELb0ELb0ELi2EEENS1_19SingleTileSchedulerILb0ELb0ELb0ELi128EEEEEEEEEvNT_6ParamsE$_ZN4cute3eso3ESOILb1ELb0EJNS_6LayoutINS_5tupleIJNS3_IJNS_1CILi8EEENS4_ILi1EEEEEENS4_ILi2EEEEEENS3_IJNS3_IJS6_NS4_ILi0EEEEEENS4_ILi4096EEEEEEEENS_10ViewEngineINS_8smem_ptrIPN7cutlass10bfloat16_tEEEEEEEC2ERKSE_RKSL_,($_ZN7cutlass13device_kernelIN5flash19enable_sm80_to_sm89INS1_16FlashAttnBwdSm80INS1_25CollectiveMainloopBwdSm80ILi2ELi2EN4cute5tupleIJNS5_1CILi128EEES8_NS7_ILi64EEEEEENS_10bfloat16_tEfNS_4arch4Sm80ELb0ELb1ELb1ELb0ELb1ELb0ELb0ELb0ELi2ELi4ELi4ELi4ELb0EEENS1_21CollectiveEpilogueBwdISA_SB_SD_Li256ELb0ELb0ELi2EEENS1_19SingleTileSchedulerILb0ELb0ELb0ELi128EEEEEEEEEvNT_6ParamsE$_ZN4cute3eso3ESOILb1ELb0EJNS_6LayoutINS_5tupleIJNS3_IJNS_1CILi8EEENS4_ILi1EEEEEENS4_ILi2EEEEEENS3_IJNS3_IJS6_NS4_ILi0EEEEEENS4_ILi4096EEEEEEEEiEEC2ERKSE_RKi - $_ZN7cutlass13device_kernelIN5flash19enable_sm80_to_sm89INS1_16FlashAttnBwdSm80INS1_25CollectiveMainloopBwdSm80ILi2ELi2EN4cute5tupleIJNS5_1CILi128EEES8_NS7_ILi64EEEEEENS_10bfloat16_tEfNS_4arch4Sm80ELb0ELb1ELb1ELb0ELb1ELb0ELb0ELb0ELi2ELi4ELi4ELi4ELb0EEENS1_21CollectiveEpilogueBwdISA_SB_SD_Li256ELb0ELb0ELi2EEENS1_19SingleTileSchedulerILb0ELb0ELb0ELi128EEEEEEEEEvNT_6ParamsE$_ZN4cute3eso3ESOILb1ELb0EJNS_6LayoutINS_5tupleIJNS3_IJNS_1CILi8EEENS4_ILi1EEEEEENS4_ILi2EEEEEENS3_IJNS3_IJS6_NS4_ILi0EEEEEENS4_ILi4096EEEEEEEENS_10ViewEngineINS_8smem_ptrIPN7cutlass10bfloat16_tEEEEEEEC2ERKSE_RKSL_)
$_ZN7cutlass13device_kernelIN5flash19enable_sm80_to_sm89INS1_16FlashAttnBwdSm80INS1_25CollectiveMainloopBwdSm80ILi2ELi2EN4cute5tupleIJNS5_1CILi128EEES8_NS7_ILi64EEEEEENS_10bfloat16_tEfNS_4arch4Sm80ELb0ELb1ELb1ELb0ELb1ELb0ELb0ELb0ELi2ELi4ELi4ELi4ELb0EEENS1_21CollectiveEpilogueBwdISA_SB_SD_Li256ELb0ELb0ELi2EEENS1_19SingleTileSchedulerILb0ELb0ELb0ELi128EEEEEEEEEvNT_6ParamsE$_ZN4cute3eso3ESOILb1ELb0EJNS_6LayoutINS_5tupleIJNS3_IJNS_1CILi8EEENS4_ILi1EEEEEENS4_ILi2EEEEEENS3_IJNS3_IJS6_NS4_ILi0EEEEEENS4_ILi4096EEEEEEEENS_10ViewEngineINS_8smem_ptrIPN7cutlass10bfloat16_tEEEEEEEC2ERKSE_RKSL_:
[----:B------:R-:W-:Y:S02]  /*aba0*/  IADD3 R4, R69, -c[0x0][0x20], RZ ;  /* 0x8000080045047a10 */ /* 0x000fe40007ffe0ff */
[----:B------:R-:W-:-:S03]  /*abb0*/  MOV R7, 0x0 ;  /* 0x0000000000077802 */ /* 0x000fc60000000f00 */
[----:B------:R1:W-:Y:S01]  /*abc0*/  STL.64 [R4], R2 ;  /* 0x0000000204007387 */ /* 0x0003e20000100a00 */
[----:B------:R-:W-:Y:S05]  /*abd0*/  RET.REL.NODEC R6 `(_ZN7cutlass13device_kernelIN5flash19enable_sm80_to_sm89INS1_16FlashAttnBwdSm80INS1_25CollectiveMainloopBwdSm80ILi2ELi2EN4cute5tupleIJNS5_1CILi128EEES8_NS7_ILi64EEEEEENS_10bfloat16_tEfNS_4arch4Sm80ELb0ELb1ELb1ELb0ELb1ELb0ELb0ELb0ELi2ELi4ELi4ELi4ELb0EEENS1_21CollectiveEpilogueBwdISA_SB_SD_Li256ELb0ELb0ELi2EEENS1_19SingleTileSchedulerILb0ELb0ELb0ELi128EEEEEEEEEvNT_6ParamsE) ;  /* 0xffff542006007950 */ /* 0x000fea0003c3ffff */
        .type           $_ZN7cutlass13device_kernelIN5flash19enable_sm80_to_sm89INS1_16FlashAttnBwdSm80INS1_25CollectiveMainloopBwdSm80ILi2ELi2EN4cute5tupleIJNS5_1CILi128EEES8_NS7_ILi64EEEEEENS_10bfloat16_tEfNS_4arch4Sm80ELb0ELb1ELb1ELb0ELb1ELb0ELb0ELb0ELi2ELi4ELi4ELi4ELb0EEENS1_21CollectiveEpilogueBwdISA_SB_SD_Li256ELb0ELb0ELi2EEENS1_19SingleTileSchedulerILb0ELb0ELb0ELi128EEEEEEEEEvNT_6ParamsE$_ZN4cute3eso3ESOILb1ELb0EJNS_6LayoutINS_5tupleIJNS3_IJNS_1CILi8EEENS4_ILi1EEEEEENS4_ILi2EEEEEENS3_IJNS3_IJS6_NS4_ILi0EEEEEENS4_ILi4096EEEEEEEEiEEC2ERKSE_RKi,@function
        .size           $_ZN7cutlass13device_kernelIN5flash19enable_sm80_to_sm89INS1_16FlashAttnBwdSm80INS1_25CollectiveMainloopBwdSm80ILi2ELi2EN4cute5tupleIJNS5_1CILi128EEES8_NS7_ILi64EEEEEENS_10bfloat16_tEfNS_4arch4Sm80ELb0ELb1ELb1ELb0ELb1ELb0ELb0ELb0ELi2ELi4ELi4ELi4ELb0EEENS1_21CollectiveEpilogueBwdISA_SB_SD_Li256ELb0ELb0ELi2EEENS1_19SingleTileSchedulerILb0ELb0ELb0ELi128EEEEEEEEEvNT_6ParamsE$_ZN4cute3eso3ESOILb1ELb0EJNS_6LayoutINS_5tupleIJNS3_IJNS_1CILi8EEENS4_ILi1EEEEEENS4_ILi2EEEEEENS3_IJNS3_IJS6_NS4_ILi0EEEEEENS4_ILi4096EEEEEEEEiEEC2ERKSE_RKi,($_ZN7cutlass13device_kernelIN5flash19enable_sm80_to_sm89INS1_16FlashAttnBwdSm80INS1_25CollectiveMainloopBwdSm80ILi2ELi2EN4cute5tupleIJNS5_1CILi128EEES8_NS7_ILi64EEEEEENS_10bfloat16_tEfNS_4arch4Sm80ELb0ELb1ELb1ELb0ELb1ELb0ELb0ELb0ELi2ELi4ELi4ELi4ELb0EEENS1_21CollectiveEpilogueBwdISA_SB_SD_Li256ELb0ELb0ELi2EEENS1_19SingleTileSchedulerILb0ELb0ELb0ELi128EEEEEEEEEvNT_6ParamsE$_ZN4cute3eso3ESOILb1ELb0EJNS_6LayoutINS_5tupleIJNS3_IJNS_1CILi8EEENS4_ILi1EEEEEENS4_ILi2EEEEEENS3_IJNS3_IJS6_NS4_ILi0EEEEEENS4_ILi64EEEEEEEENS_10ViewEngineIPN7cutlass10bfloat16_tEEEEEC2ERKSE_RKSJ_ - $_ZN7cutlass13device_kernelIN5flash19enable_sm80_to_sm89INS1_16FlashAttnBwdSm80INS1_25CollectiveMainloopBwdSm80ILi2ELi2EN4cute5tupleIJNS5_1CILi128EEES8_NS7_ILi64EEEEEENS_10bfloat16_tEfNS_4arch4Sm80ELb0ELb1ELb1ELb0ELb1ELb0ELb0ELb0ELi2ELi4ELi4ELi4ELb0EEENS1_21CollectiveEpilogueBwdISA_SB_SD_Li256ELb0ELb0ELi2EEENS1_19SingleTileSchedulerILb0ELb0ELb0ELi128EEEEEEEEEvNT_6ParamsE$_ZN4cute3eso3ESOILb1ELb0EJNS_6LayoutINS_5tupleIJNS3_IJNS_1CILi8EEENS4_ILi1EEEEEENS4_ILi2EEEEEENS3_IJNS3_IJS6_NS4_ILi0EEEEEENS4_ILi4096EEEEEEEEiEEC2ERKSE_RKi)
$_ZN7cutlass13device_kernelIN5flash19enable_sm80_to_sm89INS1_16FlashAttnBwdSm80INS1_25CollectiveMainloopBwdSm80ILi2ELi2EN4cute5tupleIJNS5_1CILi128EEES8_NS7_ILi64EEEEEENS_10bfloat16_tEfNS_4arch4Sm80ELb0ELb1ELb1ELb0ELb1ELb0ELb0ELb0ELi2ELi4ELi4ELi4ELb0EEENS1_21CollectiveEpilogueBwdISA_SB_SD_Li256ELb0ELb0ELi2EEENS1_19SingleTileSchedulerILb0ELb0ELb0ELi128EEEEEEEEEvNT_6ParamsE$_ZN4cute3eso3ESOILb1ELb0EJNS_6LayoutINS_5tupleIJNS3_IJNS_1CILi8EEENS4_ILi1EEEEEENS4_ILi2EEEEEENS3_IJNS3_IJS6_NS4_ILi0EEEEEENS4_ILi4096EEEEEEEEiEEC2ERKSE_RKi:
[----:B------:R-:W-:Y:S02]  /*abe0*/  IADD3 R2, R69, -c[0x0][0x20], RZ ;  /* 0x8000080045027a10 */ /* 0x000fe40007ffe0ff */
[----:B------:R-:W-:-:S03]  /*abf0*/  MOV R5, 0x0 ;  /* 0x0000000000057802 */ /* 0x000fc60000000f00 */
[----:B------:R1:W-:Y:S01]  /*ac00*/  STL [R2], R3 ;  /* 0x0000000302007387 */ /* 0x0003e20000100800 */
[----:B------:R-:W-:Y:S05]  /*ac10*/  RET.REL.NODEC R4 `(_ZN7cutlass13device_kernelIN5flash19enable_sm80_to_sm89INS1_16FlashAttnBwdSm80INS1_25CollectiveMainloopBwdSm80ILi2ELi2EN4cute5tupleIJNS5_1CILi128EEES8_NS7_ILi64EEEEEENS_10bfloat16_tEfNS_4arch4Sm80ELb0ELb1ELb1ELb0ELb1ELb0ELb0ELb0ELi2ELi4ELi4ELi4ELb0EEENS1_21CollectiveEpilogueBwdISA_SB_SD_Li256ELb0ELb0ELi2EEENS1_19SingleTileSchedulerILb0ELb0ELb0ELi128EEEEEEEEEvNT_6ParamsE) ;  /* 0xffff53e004007950 */ /* 0x000fea0003c3ffff */
        .type           $_ZN7cutlass13device_kernelIN5flash19enable_sm80_to_sm89INS1_16FlashAttnBwdSm80INS1_25CollectiveMainloopBwdSm80ILi2ELi2EN4cute5tupleIJNS5_1CILi128EEES8_NS7_ILi64EEEEEENS_10bfloat16_tEfNS_4arch4Sm80ELb0ELb1ELb1ELb0ELb1ELb0ELb0ELb0ELi2ELi4ELi4ELi4ELb0EEENS1_21CollectiveEpilogueBwdISA_SB_SD_Li256ELb0ELb0ELi2EEENS1_19SingleTileSchedulerILb0ELb0ELb0ELi128EEEEEEEEEvNT_6ParamsE$_ZN4cute3eso3ESOILb1ELb0EJNS_6LayoutINS_5tupleIJNS3_IJNS_1CILi8EEENS4_ILi1EEEEEENS4_ILi2EEEEEENS3_IJNS3_IJS6_NS4_ILi0EEEEEENS4_ILi64EEEEEEEENS_10ViewEngineIPN7cutlass10bfloat16_tEEEEEC2ERKSE_RKSJ_,@function
        .size           $_ZN7cutlass13device_kernelIN5flash19enable_sm80_to_sm89INS1_16FlashAttnBwdSm80INS1_25CollectiveMainloopBwdSm80ILi2ELi2EN4cute5tupleIJNS5_1CILi128EEES8_NS7_ILi64EEEEEENS_10bfloat16_tEfNS_4arch4Sm80ELb0ELb1ELb1ELb0ELb1ELb0ELb0ELb0ELi2ELi4ELi4ELi4ELb0EEENS1_21CollectiveEpilogueBwdISA_SB_SD_Li256ELb0ELb0ELi2EEENS1_19SingleTileSchedulerILb0ELb0ELb0ELi128EEEEEEEEEvNT_6ParamsE$_ZN4cute3eso3ESOILb1ELb0EJNS_6LayoutINS_5tupleIJNS3_IJNS_1CILi8EEENS4_ILi1EEEEEENS4_ILi2EEEEEENS3_IJNS3_IJS6_NS4_ILi0EEEEEENS4_ILi64EEEEEEEENS_10ViewEngineIPN7cutlass10bfloat16_tEEEEEC2ERKSE_RKSJ_,($_ZN7cutlass13device_kernelIN5flash19enable_sm80_to_sm89INS1_16FlashAttnBwdSm80INS1_25CollectiveMainloopBwdSm80ILi2ELi2EN4cute5tupleIJNS5_1CILi128EEES8_NS7_ILi64EEEEEENS_10bfloat16_tEfNS_4arch4Sm80ELb0ELb1ELb1ELb0ELb1ELb0ELb0ELb0ELi2ELi4ELi4ELi4ELb0EEENS1_21CollectiveEpilogueBwdISA_SB_SD_Li256ELb0ELb0ELi2EEENS1_19SingleTileSchedulerILb0ELb0ELb0ELi128EEEEEEEEEvNT_6ParamsE$_ZN4cute3eso3ESOILb1ELb0EJNS_6LayoutINS_5tupleIJNS3_IJNS_1CILi8EEENS4_ILi1EEEEEENS4_ILi2EEEEEENS3_IJNS3_IJS6_NS4_ILi0EEEEEENS4_ILi64EEEEEEEEiEEC2ERKSE_RKi - $_ZN7cutlass13device_kernelIN5flash19enable_sm80_to_sm89INS1_16FlashAttnBwdSm80INS1_25CollectiveMainloopBwdSm80ILi2ELi2EN4cute5tupleIJNS5_1CILi128EEES8_NS7_ILi64EEEEEENS_10bfloat16_tEfNS_4arch4Sm80ELb0ELb1ELb1ELb0ELb1ELb0ELb0ELb0ELi2ELi4ELi4ELi4ELb0EEENS1_21CollectiveEpilogueBwdISA_SB_SD_Li256ELb0ELb0ELi2EEENS1_19SingleTileSchedulerILb0ELb0ELb0ELi128EEEEEEEEEvNT_6ParamsE$_ZN4cute3eso3ESOILb1ELb0EJNS_6LayoutINS_5tupleIJNS3_IJNS_1CILi8EEENS4_ILi1EEEEEENS4_ILi2EEEEEENS3_IJNS3_IJS6_NS4_ILi0EEEEEENS4_ILi64EEEEEEEENS_10ViewEngineIPN7cutlass10bfloat16_tEEEEEC2ERKSE_RKSJ_)
$_ZN7cutlass13device_kernelIN5flash19enable_sm80_to_sm89INS1_16FlashAttnBwdSm80INS1_25CollectiveMainloopBwdSm80ILi2ELi2EN4cute5tupleIJNS5_1CILi128EEES8_NS7_ILi64EEEEEENS_10bfloat16_tEfNS_4arch4Sm80ELb0ELb1ELb1ELb0ELb1ELb0ELb0ELb0ELi2ELi4ELi4ELi4ELb0EEENS1_21CollectiveEpilogueBwdISA_SB_SD_Li256ELb0ELb0ELi2EEENS1_19SingleTileSchedulerILb0ELb0ELb0ELi128EEEEEEEEEvNT_6ParamsE$_ZN4cute3eso3ESOILb1ELb0EJNS_6LayoutINS_5tupleIJNS3_IJNS_1CILi8EEENS4_ILi1EEEEEENS4_ILi2EEEEEENS3_IJNS3_IJS6_NS4_ILi0EEEEEENS4_ILi64EEEEEEEENS_10ViewEngineIPN7cutlass10bfloat16_tEEEEEC2ERKSE_RKSJ_:
[----:B------:R-:W-:Y:S01]  /*ac20*/  IADD3 R2, R27, -c[0x0][0x20], RZ ;  /* 0x800008001b027a10 */ /* 0x000fe20007ffe0ff */
[----:B------:R-:W-:Y:S01]  /*ac30*/  IMAD.MOV.U32 R9, RZ, RZ, R3 ;  /* 0x000000ffff097224 */ /* 0x000fe200078e0003 */
[----:B------:R-:W-:-:S04]  /*ac40*/  MOV R7, 0x0 ;  /* 0x0000000000077802 */ /* 0x000fc80000000f00 */
[----:B------:R1:W-:Y:S01]  /*ac50*/  STL.64 [R2], R8 ;  /* 0x0000000802007387 */ /* 0x0003e20000100a00 */
[----:B------:R-:W-:Y:S05]  /*ac60*/  RET.REL.NODEC R6 `(_ZN7cutlass13device_kernelIN5flash19enable_sm80_to_sm89INS1_16FlashAttnBwdSm80INS1_25CollectiveMainloopBwdSm80ILi2ELi2EN4cute5tupleIJNS5_1CILi128EEES8_NS7_ILi64EEEEEENS_10bfloat16_tEfNS_4arch4Sm80ELb0ELb1ELb1ELb0ELb1ELb0ELb0ELb0ELi2ELi4ELi4ELi4ELb0EEENS1_21CollectiveEpilogueBwdISA_SB_SD_Li256ELb0ELb0ELi2EEENS1_19SingleTileSchedulerILb0ELb0ELb0ELi128EEEEEEEEEvNT_6ParamsE) ;  /* 0xffff539006007950 */ /* 0x000fea0003c3ffff */
        .type           $_ZN7cutlass13device_kernelIN5flash19enable_sm80_to_sm89INS1_16FlashAttnBwdSm80INS1_25CollectiveMainloopBwdSm80ILi2ELi2EN4cute5tupleIJNS5_1CILi128EEES8_NS7_ILi64EEEEEENS_10bfloat16_tEfNS_4arch4Sm80ELb0ELb1ELb1ELb0ELb1ELb0ELb0ELb0ELi2ELi4ELi4ELi4ELb0EEENS1_21CollectiveEpilogueBwdISA_SB_SD_Li256ELb0ELb0ELi2EEENS1_19SingleTileSchedulerILb0ELb0ELb0ELi128EEEEEEEEEvNT_6ParamsE$_ZN4cute3eso3ESOILb1ELb0EJNS_6LayoutINS_5tupleIJNS3_IJNS_1CILi8EEENS4_ILi1EEEEEENS4_ILi2EEEEEENS3_IJNS3_IJS6_NS4_ILi0EEEEEENS4_ILi64EEEEEEEEiEEC2ERKSE_RKi,@function
        .size           $_ZN7cutlass13device_kernelIN5flash19enable_sm80_to_sm89INS1_16FlashAttnBwdSm80INS1_25CollectiveMainloopBwdSm80ILi2ELi2EN4cute5tupleIJNS5_1CILi128EEES8_NS7_ILi64EEEEEENS_10bfloat16_tEfNS_4arch4Sm80ELb0ELb1ELb1ELb0ELb1ELb0ELb0ELb0ELi2ELi4ELi4ELi4ELb0EEENS1_21CollectiveEpilogueBwdISA_SB_SD_Li256ELb0ELb0ELi2EEENS1_19SingleTileSchedulerILb0ELb0ELb0ELi128EEEEEEEEEvNT_6ParamsE$_ZN4cute3eso3ESOILb1ELb0EJNS_6LayoutINS_5tupleIJNS3_IJNS_1CILi8EEENS4_ILi1EEEEEENS4_ILi2EEEEEENS3_IJNS3_IJS6_NS4_ILi0EEEEEENS4_ILi64EEEEEEEEiEEC2ERKSE_RKi,($_ZN7cutlass13device_kernelIN5flash19enable_sm80_to_sm89INS1_16FlashAttnBwdSm80INS1_25CollectiveMainloopBwdSm80ILi2ELi2EN4cute5tupleIJNS5_1CILi128EEES8_NS7_ILi64EEEEEENS_10bfloat16_tEfNS_4arch4Sm80ELb0ELb1ELb1ELb0ELb1ELb0ELb0ELb0ELi2ELi4ELi4ELi4ELb0EEENS1_21CollectiveEpilogueBwdISA_SB_SD_Li256ELb0ELb0ELi2EEENS1_19SingleTileSchedulerILb0ELb0ELb0ELi128EEEEEEEEEvNT_6ParamsE$_ZN4cute3eso3ESOILb1ELb0EJNS_6LayoutINS_5tupleIJNS3_IJNS_1CILi8EEENS4_ILi1EEEEEENS4_ILi2EEEEEENS3_IJNS3_IJS6_NS4_ILi0EEEEEENS4_ILi8192EEEEEEEENS_10ViewEngineINS_8smem_ptrIPN7cutlass10bfloat16_tEEEEEEEC2ERKSE_RKSL_ - $_ZN7cutlass13device_kernelIN5flash19enable_sm80_to_sm89INS1_16FlashAttnBwdSm80INS1_25CollectiveMainloopBwdSm80ILi2ELi2EN4cute5tupleIJNS5_1CILi128EEES8_NS7_ILi64EEEEEENS_10bfloat16_tEfNS_4arch4Sm80ELb0ELb1ELb1ELb0ELb1ELb0ELb0ELb0ELi2ELi4ELi4ELi4ELb0EEENS1_21CollectiveEpilogueBwdISA_SB_SD_Li256ELb0ELb0ELi2EEENS1_19SingleTileSchedulerILb0ELb0ELb0ELi128EEEEEEEEEvNT_6ParamsE$_ZN4cute3eso3ESOILb1ELb0EJNS_6LayoutINS_5tupleIJNS3_IJNS_1CILi8EEENS4_ILi1EEEEEENS4_ILi2EEEEEENS3_IJNS3_IJS6_NS4_ILi0EEEEEENS4_ILi64EEEEEEEEiEEC2ERKSE_RKi)
$_ZN7cutlass13device_kernelIN5flash19enable_sm80_to_sm89INS1_16FlashAttnBwdSm80INS1_25CollectiveMainloopBwdSm80ILi2ELi2EN4cute5tupleIJNS5_1CILi128EEES8_NS7_ILi64EEEEEENS_10bfloat16_tEfNS_4arch4Sm80ELb0ELb1ELb1ELb0ELb1ELb0ELb0ELb0ELi2ELi4ELi4ELi4ELb0EEENS1_21CollectiveEpilogueBwdISA_SB_SD_Li256ELb0ELb0ELi2EEENS1_19SingleTileSchedulerILb0ELb0ELb0ELi128EEEEEEEEEvNT_6ParamsE$_ZN4cute3eso3ESOILb1ELb0EJNS_6LayoutINS_5tupleIJNS3_IJNS_1CILi8EEENS4_ILi1EEEEEENS4_ILi2EEEEEENS3_IJNS3_IJS6_NS4_ILi0EEEEEENS4_ILi64EEEEEEEEiEEC2ERKSE_RKi:
[----:B------:R-:W-:Y:S02]  /*ac70*/  IADD3 R2, R27, -c[0x0][0x20], RZ ;  /* 0x800008001b027a10 */ /* 0x000fe40007ffe0ff */
[----:B------:R-:W-:-:S03]  /*ac80*/  MOV R7, 0x0 ;  /* 0x0000000000077802 */ /* 0x000fc60000000f00 */
[----:B------:R1:W-:Y:S01]  /*ac90*/  STL [R2], R3 ;  /* 0x0000000302007387 */ /* 0x0003e20000100800 */
[----:B------:R-:W-:Y:S05]  /*aca0*/  RET.REL.NODEC R6 `(_ZN7cutlass13device_kernelIN5flash19enable_sm80_to_sm89INS1_16FlashAttnBwdSm80INS1_25CollectiveMainloopBwdSm80ILi2ELi2EN4cute5tupleIJNS5_1CILi128EEES8_NS7_ILi64EEEEEENS_10bfloat16_tEfNS_4arch4Sm80ELb0ELb1ELb1ELb0ELb1ELb0ELb0ELb0ELi2ELi4ELi4ELi4ELb0EEENS1_21CollectiveEpilogueBwdISA_SB_SD_Li256ELb0ELb0ELi2EEENS1_19SingleTileSchedulerILb0ELb0ELb0ELi128EEEEEEEEEvNT_6ParamsE) ;  /* 0xffff535006007950 */ /* 0x000fea0003c3ffff */
        .type           $_ZN7cutlass13device_kernelIN5flash19enable_sm80_to_sm89INS1_16FlashAttnBwdSm80INS1_25CollectiveMainloopBwdSm80ILi2ELi2EN4cute5tupleIJNS5_1CILi128EEES8_NS7_ILi64EEEEEENS_10bfloat16_tEfNS_4arch4Sm80ELb0ELb1ELb1ELb0ELb1ELb0ELb0ELb0ELi2ELi4ELi4ELi4ELb0EEENS1_21CollectiveEpilogueBwdISA_SB_SD_Li256ELb0ELb0ELi2EEENS1_19SingleTileSchedulerILb0ELb0ELb0ELi128EEEEEEEEEvNT_6ParamsE$_ZN4cute3eso3ESOILb1ELb0EJNS_6LayoutINS_5tupleIJNS3_IJNS_1CILi8EEENS4_ILi1EEEEEENS4_ILi2EEEEEENS3_IJNS3_IJS6_NS4_ILi0EEEEEENS4_ILi8192EEEEEEEENS_10ViewEngineINS_8smem_ptrIPN7cutlass10bfloat16_tEEEEEEEC2ERKSE_RKSL_,@function
        .size           $_ZN7cutlass13device_kernelIN5flash19enable_sm80_to_sm89INS1_16FlashAttnBwdSm80INS1_25CollectiveMainloopBwdSm80ILi2ELi2EN4cute5tupleIJNS5_1CILi128EEES8_NS7_ILi64EEEEEENS_10bfloat16_tEfNS_4arch4Sm80ELb0ELb1ELb1ELb0ELb1ELb0ELb0ELb0ELi2ELi4ELi4ELi4ELb0EEENS1_21CollectiveEpilogueBwdISA_SB_SD_Li256ELb0ELb0ELi2EEENS1_19SingleTileSchedulerILb0ELb0ELb0ELi128EEEEEEEEEvNT_6ParamsE$_ZN4cute3eso3ESOILb1ELb0EJNS_6LayoutINS_5tupleIJNS3_IJNS_1CILi8EEENS4_ILi1EEEEEENS4_ILi2EEEEEENS3_IJNS3_IJS6_NS4_ILi0EEEEEENS4_ILi8192EEEEEEEENS_10ViewEngineINS_8smem_ptrIPN7cutlass10bfloat16_tEEEEEEEC2ERKSE_RKSL_,($_ZN7cutlass13device_kernelIN5flash19enable_sm80_to_sm89INS1_16FlashAttnBwdSm80INS1_25CollectiveMainloopBwdSm80ILi2ELi2EN4cute5tupleIJNS5_1CILi128EEES8_NS7_ILi64EEEEEENS_10bfloat16_tEfNS_4arch4Sm80ELb0ELb1ELb1ELb0ELb1ELb0ELb0ELb0ELi2ELi4ELi4ELi4ELb0EEENS1_21CollectiveEpilogueBwdISA_SB_SD_Li256ELb0ELb0ELi2EEENS1_19SingleTileSchedulerILb0ELb0ELb0ELi128EEEEEEEEEvNT_6ParamsE$_ZN4cute3eso3ESOILb1ELb0EJNS_6LayoutINS_5tupleIJNS3_IJNS_1CILi8EEENS4_ILi1EEEEEENS4_ILi2EEEEEENS3_IJNS3_IJS6_NS4_ILi0EEEEEENS4_ILi8192EEEEEEEEiEEC2ERKSE_RKi - $_ZN7cutlass13device_kernelIN5flash19enable_sm80_to_sm89INS1_16FlashAttnBwdSm80INS1_25CollectiveMainloopBwdSm80ILi2ELi2EN4cute5tupleIJNS5_1CILi128EEES8_NS7_ILi64EEEEEENS_10bfloat16_tEfNS_4arch4Sm80ELb0ELb1ELb1ELb0ELb1ELb0ELb0ELb0ELi2ELi4ELi4ELi4ELb0EEENS1_21CollectiveEpilogueBwdISA_SB_SD_Li256ELb0ELb0ELi2EEENS1_19SingleTileSchedulerILb0ELb0ELb0ELi128EEEEEEEEEvNT_6ParamsE$_ZN4cute3eso3ESOILb1ELb0EJNS_6LayoutINS_5tupleIJNS3_IJNS_1CILi8EEENS4_ILi1EEEEEENS4_ILi2EEEEEENS3_IJNS3_IJS6_NS4_ILi0EEEEEENS4_ILi8192EEEEEEEENS_10ViewEngineINS_8smem_ptrIPN7cutlass10bfloat16_tEEEEEEEC2ERKSE_RKSL_)
$_ZN7cutlass13device_kernelIN5flash19enable_sm80_to_sm89INS1_16FlashAttnBwdSm80INS1_25CollectiveMainloopBwdSm80ILi2ELi2EN4cute5tupleIJNS5_1CILi128EEES8_NS7_ILi64EEEEEENS_10bfloat16_tEfNS_4arch4Sm80ELb0ELb1ELb1ELb0ELb1ELb0ELb0ELb0ELi2ELi4ELi4ELi4ELb0EEENS1_21CollectiveEpilogueBwdISA_SB_SD_Li256ELb0ELb0ELi2EEENS1_19SingleTileSchedulerILb0ELb0ELb0ELi128EEEEEEEEEvNT_6ParamsE$_ZN4cute3eso3ESOILb1ELb0EJNS_6LayoutINS_5tupleIJNS3_IJNS_1CILi8EEENS4_ILi1EEEEEENS4_ILi2EEEEEENS3_IJNS3_IJS6_NS4_ILi0EEEEEENS4_ILi8192EEEEEEEENS_10ViewEngineINS_8smem_ptrIPN7cutlass10bfloat16_tEEEEEEEC2ERKSE_RKSL_:
[----:B------:R-:W-:Y:S02]  /*acb0*/  IADD3 R4, R27, -c[0x0][0x20], RZ ;  /* 0x800008001b047a10 */ /* 0x000fe40007ffe0ff */
[----:B------:R-:W-:-:S03]  /*acc0*/  MOV R7, 0x0 ;  /* 0x0000000000077802 */ /* 0x000fc60000000f00 */
[----:B------:R1:W-:Y:S01]  /*acd0*/  STL.64 [R4], R2 ;  /* 0x0000000204007387 */ /* 0x0003e20000100a00 */
[----:B------:R-:W-:Y:S05]  /*ace0*/  RET.REL.NODEC R6 `(_ZN7cutlass13device_kernelIN5flash19enable_sm80_to_sm89INS1_16FlashAttnBwdSm80INS1_25CollectiveMainloopBwdSm80ILi2ELi2EN4cute5tupleIJNS5_1CILi128EEES8_NS7_ILi64EEEEEENS_10bfloat16_tEfNS_4arch4Sm80ELb0ELb1ELb1ELb0ELb1ELb0ELb0ELb0ELi2ELi4ELi4ELi4ELb0EEENS1_21CollectiveEpilogueBwdISA_SB_SD_Li256ELb0ELb0ELi2EEENS1_19SingleTileSchedulerILb0ELb0ELb0ELi128EEEEEEEEEvNT_6ParamsE) ;  /* 0xffff531006007950 */ /* 0x000fea0003c3ffff */
        .type           $_ZN7cutlass13device_kernelIN5flash19enable_sm80_to_sm89INS1_16FlashAttnBwdSm80INS1_25CollectiveMainloopBwdSm80ILi2ELi2EN4cute5tupleIJNS5_1CILi128EEES8_NS7_ILi64EEEEEENS_10bfloat16_tEfNS_4arch4Sm80ELb0ELb1ELb1ELb0ELb1ELb0ELb0ELb0ELi2ELi4ELi4ELi4ELb0EEENS1_21CollectiveEpilogueBwdISA_SB_SD_Li256ELb0ELb0ELi2EEENS1_19SingleTileSchedulerILb0ELb0ELb0ELi128EEEEEEEEEvNT_6ParamsE$_ZN4cute3eso3ESOILb1ELb0EJNS_6LayoutINS_5tupleIJNS3_IJNS_1CILi8EEENS4_ILi1EEEEEENS4_ILi2EEEEEENS3_IJNS3_IJS6_NS4_ILi0EEEEEENS4_ILi8192EEEEEEEEiEEC2ERKSE_RKi,@function
        .size           $_ZN7cutlass13device_kernelIN5flash19enable_sm80_to_sm89INS1_16FlashAttnBwdSm80INS1_25CollectiveMainloopBwdSm80ILi2ELi2EN4cute5tupleIJNS5_1CILi128EEES8_NS7_ILi64EEEEEENS_10bfloat16_tEfNS_4arch4Sm80ELb0ELb1ELb1ELb0ELb1ELb0ELb0ELb0ELi2ELi4ELi4ELi4ELb0EEENS1_21CollectiveEpilogueBwdISA_SB_SD_Li256ELb0ELb0ELi2EEENS1_19SingleTileSchedulerILb0ELb0ELb0ELi128EEEEEEEEEvNT_6ParamsE$_ZN4cute3eso3ESOILb1ELb0EJNS_6LayoutINS_5tupleIJNS3_IJNS_1CILi8EEENS4_ILi1EEEEEENS4_ILi2EEEEEENS3_IJNS3_IJS6_NS4_ILi0EEEEEENS4_ILi8192EEEEEEEEiEEC2ERKSE_RKi,($_ZN7cutlass13device_kernelIN5flash19enable_sm80_to_sm89INS1_16FlashAttnBwdSm80INS1_25CollectiveMainloopBwdSm80ILi2ELi2EN4cute5tupleIJNS5_1CILi128EEES8_NS7_ILi64EEEEEENS_10bfloat16_tEfNS_4arch4Sm80ELb0ELb1ELb1ELb0ELb1ELb0ELb0ELb0ELi2ELi4ELi4ELi4ELb0EEENS1_21CollectiveEpilogueBwdISA_SB_SD_Li256ELb0ELb0ELi2EEENS1_19SingleTileSchedulerILb0ELb0ELb0ELi128EEEEEEEEEvNT_6ParamsE$_ZN4cute3eso3ESOILb1ELb0EJNS_6LayoutINS_5tupleIJNS3_IJNS_1CILi8EEENS4_ILi1EEEEEENS4_ILi2EEEEEENS3_IJNS3_IJS6_NS4_ILi0EEEEEES5_EEEEENS_10ViewEngineIPN7cutlass10bfloat16_tEEEEEC2ERKSD_RKSI_ - $_ZN7cutlass13device_kernelIN5flash19enable_sm80_to_sm89INS1_16FlashAttnBwdSm80INS1_25CollectiveMainloopBwdSm80ILi2ELi2EN4cute5tupleIJNS5_1CILi128EEES8_NS7_ILi64EEEEEENS_10bfloat16_tEfNS_4arch4Sm80ELb0ELb1ELb1ELb0ELb1ELb0ELb0ELb0ELi2ELi4ELi4ELi4ELb0EEENS1_21CollectiveEpilogueBwdISA_SB_SD_Li256ELb0ELb0ELi2EEENS1_19SingleTileSchedulerILb0ELb0ELb0ELi128EEEEEEEEEvNT_6ParamsE$_ZN4cute3eso3ESOILb1ELb0EJNS_6LayoutINS_5tupleIJNS3_IJNS_1CILi8EEENS4_ILi1EEEEEENS4_ILi2EEEEEENS3_IJNS3_IJS6_NS4_ILi0EEEEEENS4_ILi8192EEEEEEEEiEEC2ERKSE_RKi)
$_ZN7cutlass13device_kernelIN5flash19enable_sm80_to_sm89INS1_16FlashAttnBwdSm80INS1_25CollectiveMainloopBwdSm80ILi2ELi2EN4cute5tupleIJNS5_1CILi128EEES8_NS7_ILi64EEEEEENS_10bfloat16_tEfNS_4arch4Sm80ELb0ELb1ELb1ELb0ELb1ELb0ELb0ELb0ELi2ELi4ELi4ELi4ELb0EEENS1_21CollectiveEpilogueBwdISA_SB_SD_Li256ELb0ELb0ELi2EEENS1_19SingleTileSchedulerILb0ELb0ELb0ELi128EEEEEEEEEvNT_6ParamsE$_ZN4cute3eso3ESOILb1ELb0EJNS_6LayoutINS_5tupleIJNS3_IJNS_1CILi8EEENS4_ILi1EEEEEENS4_ILi2EEEEEENS3_IJNS3_IJS6_NS4_ILi0EEEEEENS4_ILi8192EEEEEEEEiEEC2ERKSE_RKi:
[----:B------:R-:W-:Y:S02]  /*acf0*/  IADD3 R2, R27, -c[0x0][0x20], RZ ;  /* 0x800008001b027a10 */ /* 0x000fe40007ffe0ff */
[----:B------:R-:W-:-:S03]  /*ad00*/  MOV R5, 0x0 ;  /* 0x0000000000057802 */ /* 0x000fc60000000f00 */
[----:B------:R1:W-:Y:S01]  /*ad10*/  STL [R2], R3 ;  /* 0x0000000302007387 */ /* 0x0003e20000100800 */
[----:B------:R-:W-:Y:S05]  /*ad20*/  RET.REL.NODEC R4 `(_ZN7cutlass13device_kernelIN5flash19enable_sm80_to_sm89INS1_16FlashAttnBwdSm80INS1_25CollectiveMainloopBwdSm80ILi2ELi2EN4cute5tupleIJNS5_1CILi128EEES8_NS7_ILi64EEEEEENS_10bfloat16_tEfNS_4arch4Sm80ELb0ELb1ELb1ELb0ELb1ELb0ELb0ELb0ELi2ELi4ELi4ELi4ELb0EEENS1_21CollectiveEpilogueBwdISA_SB_SD_Li256ELb0ELb0ELi2EEENS1_19SingleTileSchedulerILb0ELb0ELb0ELi128EEEEEEEEEvNT_6ParamsE) ;  /* 0xffff52d004007950 */ /* 0x000fea0003c3ffff */
        .type           $_ZN7cutlass13device_kernelIN5flash19enable_sm80_to_sm89INS1_16FlashAttnBwdSm80INS1_25CollectiveMainloopBwdSm80ILi2ELi2EN4cute5tupleIJNS5_1CILi128EEES8_NS7_ILi64EEEEEENS_10bfloat16_tEfNS_4arch4Sm80ELb0ELb1ELb1ELb0ELb1ELb0ELb0ELb0ELi2ELi4ELi4ELi4ELb0EEENS1_21CollectiveEpilogueBwdISA_SB_SD_Li256ELb0ELb0ELi2EEENS1_19SingleTileSchedulerILb0ELb0ELb0ELi128EEEEEEEEEvNT_6ParamsE$_ZN4cute3eso3ESOILb1ELb0EJNS_6LayoutINS_5tupleIJNS3_IJNS_1CILi8EEENS4_ILi1EEEEEENS4_ILi2EEEEEENS3_IJNS3_IJS6_NS4_ILi0EEEEEES5_EEEEENS_10ViewEngineIPN7cutlass10bfloat16_tEEEEEC2ERKSD_RKSI_,@function
        .size           $_ZN7cutlass13device_kernelIN5flash19enable_sm80_to_sm89INS1_16FlashAttnBwdSm80INS1_25CollectiveMainloopBwdSm80ILi2ELi2EN4cute5tupleIJNS5_1CILi128EEES8_NS7_ILi64EEEEEENS_10bfloat16_tEfNS_4arch4Sm80ELb0ELb1ELb1ELb0ELb1ELb0ELb0ELb0ELi2ELi4ELi4ELi4ELb0EEENS1_21CollectiveEpilogueBwdISA_SB_SD_Li256ELb0ELb0ELi2EEENS1_19SingleTileSchedulerILb0ELb0ELb0ELi128EEEEEEEEEvNT_6ParamsE$_ZN4cute3eso3ESOILb1ELb0EJNS_6LayoutINS_5tupleIJNS3_IJNS_1CILi8EEENS4_ILi1EEEEEENS4_ILi2EEEEEENS3_IJNS3_IJS6_NS4_ILi0EEEEEES5_EEEEENS_10ViewEngineIPN7cutlass10bfloat16_tEEEEEC2ERKSD_RKSI_,($_ZN7cutlass13device_kernelIN5flash19enable_sm80_to_sm89INS1_16FlashAttnBwdSm80INS1_25CollectiveMainloopBwdSm80ILi2ELi2EN4cute5tupleIJNS5_1CILi128EEES8_NS7_ILi64EEEEEENS_10bfloat16_tEfNS_4arch4Sm80ELb0ELb1ELb1ELb0ELb1ELb0ELb0ELb0ELi2ELi4ELi4ELi4ELb0EEENS1_21CollectiveEpilogueBwdISA_SB_SD_Li256ELb0ELb0ELi2EEENS1_19SingleTileSchedulerILb0ELb0ELb0ELi128EEEEEEEEEvNT_6ParamsE$_ZN4cute3eso3ESOILb1ELb0EJNS_6LayoutINS_5tupleIJNS3_IJNS_1CILi8EEENS4_ILi1EEEEEENS4_ILi2EEEEEENS3_IJNS3_IJS6_NS4_ILi0EEEEEES5_EEEEEiEEC2ERKSD_RKi - $_ZN7cutlass13device_kernelIN5flash19enable_sm80_to_sm89INS1_16FlashAttnBwdSm80INS1_25CollectiveMainloopBwdSm80ILi2ELi2EN4cute5tupleIJNS5_1CILi128EEES8_NS7_ILi64EEEEEENS_10bfloat16_tEfNS_4arch4Sm80ELb0ELb1ELb1ELb0ELb1ELb0ELb0ELb0ELi2ELi4ELi4ELi4ELb0EEENS1_21CollectiveEpilogueBwdISA_SB_SD_Li256ELb0ELb0ELi2EEENS1_19SingleTileSchedulerILb0ELb0ELb0ELi128EEEEEEEEEvNT_6ParamsE$_ZN4cute3eso3ESOILb1ELb0EJNS_6LayoutINS_5tupleIJNS3_IJNS_1CILi8EEENS4_ILi1EEEEEENS4_ILi2EEEEEENS3_IJNS3_IJS6_NS4_ILi0EEEEEES5_EEEEENS_10ViewEngineIPN7cutlass10bfloat16_tEEEEEC2ERKSD_RKSI_)
$_ZN7cutlass13device_kernelIN5flash19enable_sm80_to_sm89INS1_16FlashAttnBwdSm80INS1_25CollectiveMainloopBwdSm80ILi2ELi2EN4cute5tupleIJNS5_1CILi128EEES8_NS7_ILi64EEEEEENS_10bfloat16_tEfNS_4arch4Sm80ELb0ELb1ELb1ELb0ELb1ELb0ELb0ELb0ELi2ELi4ELi4ELi4ELb0EEENS1_21CollectiveEpilogueBwdISA_SB_SD_Li256ELb0ELb0ELi2EEENS1_19SingleTileSchedulerILb0ELb0ELb0ELi128EEEEEEEEEvNT_6ParamsE$_ZN4cute3eso3ESOILb1ELb0EJNS_6LayoutINS_5tupleIJNS3_IJNS_1CILi8EEENS4_ILi1EEEEEENS4_ILi2EEEEEENS3_IJNS3_IJS6_NS4_ILi0EEEEEES5_EEEEENS_10ViewEngineIPN7cutlass10bfloat16_tEEEEEC2ERKSD_RKSI_:
[----:B------:R-:W-:Y:S01]  /*ad30*/  IADD3 R7, R69, -c[0x0][0x20], RZ ;  /* 0x8000080045077a10 */ /* 0x000fe20007ffe0ff */
[----:B------:R-:W-:Y:S01]  /*ad40*/  IMAD.MOV.U32 R10, RZ, RZ, R6 ;  /* 0x000000ffff0a7224 */ /* 0x000fe200078e0006 */
[----:B------:R-:W-:Y:S01]  /*ad50*/  MOV R11, R9 ;  /* 0x00000009000b7202 */ /* 0x000fe20000000f00 */
[----:B------:R-:W-:-:S04]  /*ad60*/  IMAD.MOV.U32 R9, RZ, RZ, 0x0 ;  /* 0x00000000ff097424 */ /* 0x000fc800078e00ff */
[----:B------:R1:W-:Y:S01]  /*ad70*/  STL.64 [R7], R10 ;  /* 0x0000000a07007387 */ /* 0x0003e20000100a00 */
[----:B------:R-:W-:Y:S05]  /*ad80*/  RET.REL.NODEC R8 `(_ZN7cutlass13device_kernelIN5flash19enable_sm80_to_sm89INS1_16FlashAttnBwdSm80INS1_25CollectiveMainloopBwdSm80ILi2ELi2EN4cute5tupleIJNS5_1CILi128EEES8_NS7_ILi64EEEEEENS_10bfloat16_tEfNS_4arch4Sm80ELb0ELb1ELb1ELb0ELb1ELb0ELb0ELb0ELi2ELi4ELi4ELi4ELb0EEENS1_21CollectiveEpilogueBwdISA_SB_SD_Li256ELb0ELb0ELi2EEENS1_19SingleTileSchedulerILb0ELb0ELb0ELi128EEEEEEEEEvNT_6ParamsE) ;  /* 0xffff527008007950 */ /* 0x000fea0003c3ffff */
        .type           $_ZN7cutlass13device_kernelIN5flash19enable_sm80_to_sm89INS1_16FlashAttnBwdSm80INS1_25CollectiveMainloopBwdSm80ILi2ELi2EN4cute5tupleIJNS5_1CILi128EEES8_NS7_ILi64EEEEEENS_10bfloat16_tEfNS_4arch4Sm80ELb0ELb1ELb1ELb0ELb1ELb0ELb0ELb0ELi2ELi4ELi4ELi4ELb0EEENS1_21CollectiveEpilogueBwdISA_SB_SD_Li256ELb0ELb0ELi2EEENS1_19SingleTileSchedulerILb0ELb0ELb0ELi128EEEEEEEEEvNT_6ParamsE$_ZN4cute3eso3ESOILb1ELb0EJNS_6LayoutINS_5tupleIJNS3_IJNS_1CILi8EEENS4_ILi1EEEEEENS4_ILi2EEEEEENS3_IJNS3_IJS6_NS4_ILi0EEEEEES5_EEEEEiEEC2ERKSD_RKi,@function
        .size           $_ZN7cutlass13device_kernelIN5flash19enable_sm80_to_sm89INS1_16FlashAttnBwdSm80INS1_25CollectiveMainloopBwdSm80ILi2ELi2EN4cute5tupleIJNS5_1CILi128EEES8_NS7_ILi64EEEEEENS_10bfloat16_tEfNS_4arch4Sm80ELb0ELb1ELb1ELb0ELb1ELb0ELb0ELb0ELi2ELi4ELi4ELi4ELb0EEENS1_21CollectiveEpilogueBwdISA_SB_SD_Li256ELb0ELb0ELi2EEENS1_19SingleTileSchedulerILb0ELb0ELb0ELi128EEEEEEEEEvNT_6ParamsE$_ZN4cute3eso3ESOILb1ELb0EJNS_6LayoutINS_5tupleIJNS3_IJNS_1CILi8EEENS4_ILi1EEEEEENS4_ILi2EEEEEENS3_IJNS3_IJS6_NS4_ILi0EEEEEES5_EEEEEiEEC2ERKSD_RKi,($_ZN7cutlass13device_kernelIN5flash19enable_sm80_to_sm89INS1_16FlashAttnBwdSm80INS1_25CollectiveMainloopBwdSm80ILi2ELi2EN4cute5tupleIJNS5_1CILi128EEES8_NS7_ILi64EEEEEENS_10bfloat16_tEfNS_4arch4Sm80ELb0ELb1ELb1ELb0ELb1ELb0ELb0ELb0ELi2ELi4ELi4ELi4ELb0EEENS1_21CollectiveEpilogueBwdISA_SB_SD_Li256ELb0ELb0ELi2EEENS1_19SingleTileSchedulerILb0ELb0ELb0ELi128EEEEEEEEEvNT_6ParamsE$_ZN4cute3eso3ESOILb1ELb0EJNS_6LayoutINS_5tupleIJNS3_IJNS_1CILi8EEENS4_ILi1EEEEEENS4_ILi2EEENS3_IJNS4_ILi4EEES8_EEEEEENS3_IJNS3_IJS6_NS4_ILi0EEEEEES5_NS3_IJNS4_ILi32EEENS4_ILi16EEEEEEEEEEENS_10ViewEngineIPN7cutlass10bfloat16_tEEEEEC2ERKSI_RKSN_ - $_ZN7cutlass13device_kernelIN5flash19enable_sm80_to_sm89INS1_16FlashAttnBwdSm80INS1_25CollectiveMainloopBwdSm80ILi2ELi2EN4cute5tupleIJNS5_1CILi128EEES8_NS7_ILi64EEEEEENS_10bfloat16_tEfNS_4arch4Sm80ELb0ELb1ELb1ELb0ELb1ELb0ELb0ELb0ELi2ELi4ELi4ELi4ELb0EEENS1_21CollectiveEpilogueBwdISA_SB_SD_Li256ELb0ELb0ELi2EEENS1_19SingleTileSchedulerILb0ELb0ELb0ELi128EEEEEEEEEvNT_6ParamsE$_ZN4cute3eso3ESOILb1ELb0EJNS_6LayoutINS_5tupleIJNS3_IJNS_1CILi8EEENS4_ILi1EEEEEENS4_ILi2EEEEEENS3_IJNS3_IJS6_NS4_ILi0EEEEEES5_EEEEEiEEC2ERKSD_RKi)
$_ZN7cutlass13device_kernelIN5flash19enable_sm80_to_sm89INS1_16FlashAttnBwdSm80INS1_25CollectiveMainloopBwdSm80ILi2ELi2EN4cute5tupleIJNS5_1CILi128EEES8_NS7_ILi64EEEEEENS_10bfloat16_tEfNS_4arch4Sm80ELb0ELb1ELb1ELb0ELb1ELb0ELb0ELb0ELi2ELi4ELi4ELi4ELb0EEENS1_21CollectiveEpilogueBwdISA_SB_SD_Li256ELb0ELb0ELi2EEENS1_19SingleTileSchedulerILb0ELb0ELb0ELi128EEEEEEEEEvNT_6ParamsE$_ZN4cute3eso3ESOILb1ELb0EJNS_6LayoutINS_5tupleIJNS3_IJNS_1CILi8EEENS4_ILi1EEEEEENS4_ILi2EEEEEENS3_IJNS3_IJS6_NS4_ILi0EEEEEES5_EEEEEiEEC2ERKSD_RKi:
[----:B------:R-:W-:Y:S02]  /*ad90*/  IADD3 R2, R2, -c[0x0][0x20], RZ ;  /* 0x8000080002027a10 */ /* 0x000fe40007ffe0ff */
[----:B------:R-:W-:-:S03]  /*ada0*/  MOV R7, 0x0 ;  /* 0x0000000000077802 */ /* 0x000fc60000000f00 */
[----:B------:R1:W-:Y:S01]  /*adb0*/  STL [R2], R3 ;  /* 0x0000000302007387 */ /* 0x0003e20000100800 */
[----:B------:R-:W-:Y:S05]  /*adc0*/  RET.REL.NODEC R6 `(_ZN7cutlass13device_kernelIN5flash19enable_sm80_to_sm89INS1_16FlashAttnBwdSm80INS1_25CollectiveMainloopBwdSm80ILi2ELi2EN4cute5tupleIJNS5_1CILi128EEES8_NS7_ILi64EEEEEENS_10bfloat16_tEfNS_4arch4Sm80ELb0ELb1ELb1ELb0ELb1ELb0ELb0ELb0ELi2ELi4ELi4ELi4ELb0EEENS1_21CollectiveEpilogueBwdISA_SB_SD_Li256ELb0ELb0ELi2EEENS1_19SingleTileSchedulerILb0ELb0ELb0ELi128EEEEEEEEEvNT_6ParamsE) ;  /* 0xffff523006007950 */ /* 0x000fea0003c3ffff */
        .type           $_ZN7cutlass13device_kernelIN5flash19enable_sm80_to_sm89INS1_16FlashAttnBwdSm80INS1_25CollectiveMainloopBwdSm80ILi2ELi2EN4cute5tupleIJNS5_1CILi128EEES8_NS7_ILi64EEEEEENS_10bfloat16_tEfNS_4arch4Sm80ELb0ELb1ELb1ELb0ELb1ELb0ELb0ELb0ELi2ELi4ELi4ELi4ELb0EEENS1_21CollectiveEpilogueBwdISA_SB_SD_Li256ELb0ELb0ELi2EEENS1_19SingleTileSchedulerILb0ELb0ELb0ELi128EEEEEEEEEvNT_6ParamsE$_ZN4cute3eso3ESOILb1ELb0EJNS_6LayoutINS_5tupleIJNS3_IJNS_1CILi8EEENS4_ILi1EEEEEENS4_ILi2EEENS3_IJNS4_ILi4EEES8_EEEEEENS3_IJNS3_IJS6_NS4_ILi0EEEEEES5_NS3_IJNS4_ILi32EEENS4_ILi16EEEEEEEEEEENS_10ViewEngineIPN7cutlass10bfloat16_tEEEEEC2ERKSI_RKSN_,@function
        .size           $_ZN7cutlass13device_kernelIN5flash19enable_sm80_to_sm89INS1_16FlashAttnBwdSm80INS1_25CollectiveMainloopBwdSm80ILi2ELi2EN4cute5tupleIJNS5_1CILi128EEES8_NS7_ILi64EEEEEENS_10bfloat16_tEfNS_4arch4Sm80ELb0ELb1ELb1ELb0ELb1ELb0ELb0ELb0ELi2ELi4ELi4ELi4ELb0EEENS1_21CollectiveEpilogueBwdISA_SB_SD_Li256ELb0ELb0ELi2EEENS1_19SingleTileSchedulerILb0ELb0ELb0ELi128EEEEEEEEEvNT_6ParamsE$_ZN4cute3eso3ESOILb1ELb0EJNS_6LayoutINS_5tupleIJNS3_IJNS_1CILi8EEENS4_ILi1EEEEEENS4_ILi2EEENS3_IJNS4_ILi4EEES8_EEEEEENS3_IJNS3_IJS6_NS4_ILi0EEEEEES5_NS3_IJNS4_ILi32EEENS4_ILi16EEEEEEEEEEENS_10ViewEngineIPN7cutlass10bfloat16_tEEEEEC2ERKSI_RKSN_,($_ZN7cutlass13device_kernelIN5flash19enable_sm80_to_sm89INS1_16FlashAttnBwdSm80INS1_25CollectiveMainloopBwdSm80ILi2ELi2EN4cute5tupleIJNS5_1CILi128EEES8_NS7_ILi64EEEEEENS_10bfloat16_tEfNS_4arch4Sm80ELb0ELb1ELb1ELb0ELb1ELb0ELb0ELb0ELi2ELi4ELi4ELi4ELb0EEENS1_21CollectiveEpilogueBwdISA_SB_SD_Li256ELb0ELb0ELi2EEENS1_19SingleTileSchedulerILb0ELb0ELb0ELi128EEEEEEEEEvNT_6ParamsE$_ZN4cute3eso3ESOILb1ELb0EJNS_6LayoutINS_5tupleIJNS3_IJNS_1CILi8EEENS4_ILi1EEEEEENS4_ILi2EEENS4_ILi4EEEEEENS3_IJNS3_IJS6_NS4_ILi0EEEEEES5_NS4_ILi16EEEEEEEENS_10ViewEngineIPN7cutlass10bfloat16_tEEEEEC2ERKSF_RKSK_ - $_ZN7cutlass13device_kernelIN5flash19enable_sm80_to_sm89INS1_16FlashAttnBwdSm80INS1_25CollectiveMainloopBwdSm80ILi2ELi2EN4cute5tupleIJNS5_1CILi128EEES8_NS7_ILi64EEEEEENS_10bfloat16_tEfNS_4arch4Sm80ELb0ELb1ELb1ELb0ELb1ELb0ELb0ELb0ELi2ELi4ELi4ELi4ELb0EEENS1_21CollectiveEpilogueBwdISA_SB_SD_Li256ELb0ELb0ELi2EEENS1_19SingleTileSchedulerILb0ELb0ELb0ELi128EEEEEEEEEvNT_6ParamsE$_ZN4cute3eso3ESOILb1ELb0EJNS_6LayoutINS_5tupleIJNS3_IJNS_1CILi8EEENS4_ILi1EEEEEENS4_ILi2EEENS3_IJNS4_ILi4EEES8_EEEEEENS3_IJNS3_IJS6_NS4_ILi0EEEEEES5_NS3_IJNS4_ILi32EEENS4_ILi16EEEEEEEEEEENS_10ViewEngineIPN7cutlass10bfloat16_tEEEEEC2ERKSI_RKSN_)
$_ZN7cutlass13device_kernelIN5flash19enable_sm80_to_sm89INS1_16FlashAttnBwdSm80INS1_25CollectiveMainloopBwdSm80ILi2ELi2EN4cute5tupleIJNS5_1CILi128EEES8_NS7_ILi64EEEEEENS_10bfloat16_tEfNS_4arch4Sm80ELb0ELb1ELb1ELb0ELb1ELb0ELb0ELb0ELi2ELi4ELi4ELi4ELb0EEENS1_21CollectiveEpilogueBwdISA_SB_SD_Li256ELb0ELb0ELi2EEENS1_19SingleTileSchedulerILb0ELb0ELb0ELi128EEEEEEEEEvNT_6ParamsE$_ZN4cute3eso3ESOILb1ELb0EJNS_6LayoutINS_5tupleIJNS3_IJNS_1CILi8EEENS4_ILi1EEEEEENS4_ILi2EEENS3_IJNS4_ILi4EEES8_EEEEEENS3_IJNS3_IJS6_NS4_ILi0EEEEEES5_NS3_IJNS4_ILi32EEENS4_ILi16EEEEEEEEEEENS_10ViewEngineIPN7cutlass10bfloat16_tEEEEEC2ERKSI_RKSN_:
[----:B------:R-:W-:Y:S02]  /*add0*/  IADD3 R2, R69, -c[0x0][0x20], RZ ;  /* 0x8000080045027a10 */ /* 0x000fe40007ffe0ff */
[----:B------:R-:W-:-:S03]  /*ade0*/  MOV R5, 0x0 ;  /* 0x0000000000057802 */ /* 0x000fc60000000f00 */
[----:B------:R1:W-:Y:S01]  /*adf0*/  STL.64 [R2], R64 ;  /* 0x0000004002007387 */ /* 0x0003e20000100a00 */
[----:B------:R-:W-:Y:S05]  /*ae00*/  RET.REL.NODEC R4 `(_ZN7cutlass13device_kernelIN5flash19enable_sm80_to_sm89INS1_16FlashAttnBwdSm80INS1_25CollectiveMainloopBwdSm80ILi2ELi2EN4cute5tupleIJNS5_1CILi128EEES8_NS7_ILi64EEEEEENS_10bfloat16_tEfNS_4arch4Sm80ELb0ELb1ELb1ELb0ELb1ELb0ELb0ELb0ELi2ELi4ELi4ELi4ELb0EEENS1_21CollectiveEpilogueBwdISA_SB_SD_Li256ELb0ELb0ELi2EEENS1_19SingleTileSchedulerILb0ELb0ELb0ELi128EEEEEEEEEvNT_6ParamsE) ;  /* 0xffff51f004007950 */ /* 0x000fea0003c3ffff */
        .type           $_ZN7cutlass13device_kernelIN5flash19enable_sm80_to_sm89INS1_16FlashAttnBwdSm80INS1_25CollectiveMainloopBwdSm80ILi2ELi2EN4cute5tupleIJNS5_1CILi128EEES8_NS7_ILi64EEEEEENS_10bfloat16_tEfNS_4arch4Sm80ELb0ELb1ELb1ELb0ELb1ELb0ELb0ELb0ELi2ELi4ELi4ELi4ELb0EEENS1_21CollectiveEpilogueBwdISA_SB_SD_Li256ELb0ELb0ELi2EEENS1_19SingleTileSchedulerILb0ELb0ELb0ELi128EEEEEEEEEvNT_6ParamsE$_ZN4cute3eso3ESOILb1ELb0EJNS_6LayoutINS_5tupleIJNS3_IJNS_1CILi8EEENS4_ILi1EEEEEENS4_ILi2EEENS4_ILi4EEEEEENS3_IJNS3_IJS6_NS4_ILi0EEEEEES5_NS4_ILi16EEEEEEEENS_10ViewEngineIPN7cutlass10bfloat16_tEEEEEC2ERKSF_RKSK_,@function
        .size           $_ZN7cutlass13device_kernelIN5flash19enable_sm80_to_sm89INS1_16FlashAttnBwdSm80INS1_25CollectiveMainloopBwdSm80ILi2ELi2EN4cute5tupleIJNS5_1CILi128EEES8_NS7_ILi64EEEEEENS_10bfloat16_tEfNS_4arch4Sm80ELb0ELb1ELb1ELb0ELb1ELb0ELb0ELb0ELi2ELi4ELi4ELi4ELb0EEENS1_21CollectiveEpilogueBwdISA_SB_SD_Li256ELb0ELb0ELi2EEENS1_19SingleTileSchedulerILb0ELb0ELb0ELi128EEEEEEEEEvNT_6ParamsE$_ZN4cute3eso3ESOILb1ELb0EJNS_6LayoutINS_5tupleIJNS3_IJNS_1CILi8EEENS4_ILi1EEEEEENS4_ILi2EEENS4_ILi4EEEEEENS3_IJNS3_IJS6_NS4_ILi0EEEEEES5_NS4_ILi16EEEEEEEENS_10ViewEngineIPN7cutlass10bfloat16_tEEEEEC2ERKSF_RKSK_,($_ZN7cutlass13device_kernelIN5flash19enable_sm80_to_sm89INS1_16FlashAttnBwdSm80INS1_25CollectiveMainloopBwdSm80ILi2ELi2EN4cute5tupleIJNS5_1CILi128EEES8_NS7_ILi64EEEEEENS_10bfloat16_tEfNS_4arch4Sm80ELb0ELb1ELb1ELb0ELb1ELb0ELb0ELb0ELi2ELi4ELi4ELi4ELb0EEENS1_21CollectiveEpilogueBwdISA_SB_SD_Li256ELb0ELb0ELi2EEENS1_19SingleTileSchedulerILb0ELb0ELb0ELi128EEEEEEEEEvNT_6ParamsE$_ZN4cute3eso3ESOILb1ELb0EJNS_6LayoutINS_5tupleIJNS3_IJNS_1CILi8EEENS4_ILi1EEEEEENS4_ILi2EEES5_EEENS3_IJNS3_IJS6_NS4_ILi0EEEEEENS4_ILi64EEES5_EEEEENS_10ViewEngineIPN7cutlass10bfloat16_tEEEEEC2ERKSE_RKSJ_ - $_ZN7cutlass13device_kernelIN5flash19enable_sm80_to_sm89INS1_16FlashAttnBwdSm80INS1_25CollectiveMainloopBwdSm80ILi2ELi2EN4cute5tupleIJNS5_1CILi128EEES8_NS7_ILi64EEEEEENS_10bfloat16_tEfNS_4arch4Sm80ELb0ELb1ELb1ELb0ELb1ELb0ELb0ELb0ELi2ELi4ELi4ELi4ELb0EEENS1_21CollectiveEpilogueBwdISA_SB_SD_Li256ELb0ELb0ELi2EEENS1_19SingleTileSchedulerILb0ELb0ELb0ELi128EEEEEEEEEvNT_6ParamsE$_ZN4cute3eso3ESOILb1ELb0EJNS_6LayoutINS_5tupleIJNS3_IJNS_1CILi8EEENS4_ILi1EEEEEENS4_ILi2EEENS4_ILi4EEEEEENS3_IJNS3_IJS6_NS4_ILi0EEEEEES5_NS4_ILi16EEEEEEEENS_10ViewEngineIPN7cutlass10bfloat16_tEEEEEC2ERKSF_RKSK_)
$_ZN7cutlass13device_kernelIN5flash19enable_sm80_to_sm89INS1_16FlashAttnBwdSm80INS1_25CollectiveMainloopBwdSm80ILi2ELi2EN4cute5tupleIJNS5_1CILi128EEES8_NS7_ILi64EEEEEENS_10bfloat16_tEfNS_4arch4Sm80ELb0ELb1ELb1ELb0ELb1ELb0ELb0ELb0ELi2ELi4ELi4ELi4ELb0EEENS1_21CollectiveEpilogueBwdISA_SB_SD_Li256ELb0ELb0ELi2EEENS1_19SingleTileSchedulerILb0ELb0ELb0ELi128EEEEEEEEEvNT_6ParamsE$_ZN4cute3eso3ESOILb1ELb0EJNS_6LayoutINS_5tupleIJNS3_IJNS_1CILi8EEENS4_ILi1EEEEEENS4_ILi2EEENS4_ILi4EEEEEENS3_IJNS3_IJS6_NS4_ILi0EEEEEES5_NS4_ILi16EEEEEEEENS_10ViewEngineIPN7cutlass10bfloat16_tEEEEEC2ERKSF_RKSK_:
[----:B------:R-:W-:Y:S01]  /*ae10*/  IADD3 R2, R27, -c[0x0][0x20], RZ ;  /* 0x800008001b027a10 */ /* 0x000fe20007ffe0ff */
[----:B------:R-:W-:Y:S01]  /*ae20*/  IMAD.MOV.U32 R7, RZ, RZ, R3 ;  /* 0x000000ffff077224 */ /* 0x000fe200078e0003 */
[----:B------:R-:W-:-:S04]  /*ae30*/  MOV R5, 0x0 ;  /* 0x0000000000057802 */ /* 0x000fc80000000f00 */
[----:B------:R1:W-:Y:S01]  /*ae40*/  STL.64 [R2], R6 ;  /* 0x0000000602007387 */ /* 0x0003e20000100a00 */
[----:B------:R-:W-:Y:S05]  /*ae50*/  RET.REL.NODEC R4 `(_ZN7cutlass13device_kernelIN5flash19enable_sm80_to_sm89INS1_16FlashAttnBwdSm80INS1_25CollectiveMainloopBwdSm80ILi2ELi2EN4cute5tupleIJNS5_1CILi128EEES8_NS7_ILi64EEEEEENS_10bfloat16_tEfNS_4arch4Sm80ELb0ELb1ELb1ELb0ELb1ELb0ELb0ELb0ELi2ELi4ELi4ELi4ELb0EEENS1_21CollectiveEpilogueBwdISA_SB_SD_Li256ELb0ELb0ELi2EEENS1_19SingleTileSchedulerILb0ELb0ELb0ELi128EEEEEEEEEvNT_6ParamsE) ;  /* 0xffff51a004007950 */ /* 0x000fea0003c3ffff */
        .type           $_ZN7cutlass13device_kernelIN5flash19enable_sm80_to_sm89INS1_16FlashAttnBwdSm80INS1_25CollectiveMainloopBwdSm80ILi2ELi2EN4cute5tupleIJNS5_1CILi128EEES8_NS7_ILi64EEEEEENS_10bfloat16_tEfNS_4arch4Sm80ELb0ELb1ELb1ELb0ELb1ELb0ELb0ELb0ELi2ELi4ELi4ELi4ELb0EEENS1_21CollectiveEpilogueBwdISA_SB_SD_Li256ELb0ELb0ELi2EEENS1_19SingleTileSchedulerILb0ELb0ELb0ELi128EEEEEEEEEvNT_6ParamsE$_ZN4cute3eso3ESOILb1ELb0EJNS_6LayoutINS_5tupleIJNS3_IJNS_1CILi8EEENS4_ILi1EEEEEENS4_ILi2EEES5_EEENS3_IJNS3_IJS6_NS4_ILi0EEEEEENS4_ILi64EEES5_EEEEENS_10ViewEngineIPN7cutlass10bfloat16_tEEEEEC2ERKSE_RKSJ_,@function
        .size           $_ZN7cutlass13device_kernelIN5flash19enable_sm80_to_sm89INS1_16FlashAttnBwdSm80INS1_25CollectiveMainloopBwdSm80ILi2ELi2EN4cute5tupleIJNS5_1CILi128EEES8_NS7_ILi64EEEEEENS_10bfloat16_tEfNS_4arch4Sm80ELb0ELb1ELb1ELb0ELb1ELb0ELb0ELb0ELi2ELi4ELi4ELi4ELb0EEENS1_21CollectiveEpilogueBwdISA_SB_SD_Li256ELb0ELb0ELi2EEENS1_19SingleTileSchedulerILb0ELb0ELb0ELi128EEEEEEEEEvNT_6ParamsE$_ZN4cute3eso3ESOILb1ELb0EJNS_6LayoutINS_5tupleIJNS3_IJNS_1CILi8EEENS4_ILi1EEEEEENS4_ILi2EEES5_EEENS3_IJNS3_IJS6_NS4_ILi0EEEEEENS4_ILi64EEES5_EEEEENS_10ViewEngineIPN7cutlass10bfloat16_tEEEEEC2ERKSE_RKSJ_,($_ZN7cutlass13device_kernelIN5flash19enable_sm80_to_sm89INS1_16FlashAttnBwdSm80INS1_25CollectiveMainloopBwdSm80ILi2ELi2EN4cute5tupleIJNS5_1CILi128EEES8_NS7_ILi64EEEEEENS_10bfloat16_tEfNS_4arch4Sm80ELb0ELb1ELb1ELb0ELb1ELb0ELb0ELb0ELi2ELi4ELi4ELi4ELb0EEENS1_21CollectiveEpilogueBwdISA_SB_SD_Li256ELb0ELb0ELi2EEENS1_19SingleTileSchedulerILb0ELb0ELb0ELi128EEEEEEEEEvNT_6ParamsE$_ZN4cute3eso3ESOILb1ELb0EJNS_6LayoutINS_5tupleIJNS3_IJNS_1CILi8EEENS4_ILi1EEEEEENS4_ILi4EEEEEENS3_IJNS3_IJS6_NS4_ILi0EEEEEENS4_ILi2048EEEEEEEENS_10ViewEngineINS_8smem_ptrIPN7cutlass10bfloat16_tEEEEEEEC2ERKSE_RKSL_ - $_ZN7cutlass13device_kernelIN5flash19enable_sm80_to_sm89INS1_16FlashAttnBwdSm80INS1_25CollectiveMainloopBwdSm80ILi2ELi2EN4cute5tupleIJNS5_1CILi128EEES8_NS7_ILi64EEEEEENS_10bfloat16_tEfNS_4arch4Sm80ELb0ELb1ELb1ELb0ELb1ELb0ELb0ELb0ELi2ELi4ELi4ELi4ELb0EEENS1_21CollectiveEpilogueBwdISA_SB_SD_Li256ELb0ELb0ELi2EEENS1_19SingleTileSchedulerILb0ELb0ELb0ELi128EEEEEEEEEvNT_6ParamsE$_ZN4cute3eso3ESOILb1ELb0EJNS_6LayoutINS_5tupleIJNS3_IJNS_1CILi8EEENS4_ILi1EEEEEENS4_ILi2EEES5_EEENS3_IJNS3_IJS6_NS4_ILi0EEEEEENS4_ILi64EEES5_EEEEENS_10ViewEngineIPN7cutlass10bfloat16_tEEEEEC2ERKSE_RKSJ_)
$_ZN7cutlass13device_kernelIN5flash19enable_sm80_to_sm89INS1_16FlashAttnBwdSm80INS1_25CollectiveMainloopBwdSm80ILi2ELi2EN4cute5tupleIJNS5_1CILi128EEES8_NS7_ILi64EEEEEENS_10bfloat16_tEfNS_4arch4Sm80ELb0ELb1ELb1ELb0ELb1ELb0ELb0ELb0ELi2ELi4ELi4ELi4ELb0EEENS1_21CollectiveEpilogueBwdISA_SB_SD_Li256ELb0ELb0ELi2EEENS1_19SingleTileSchedulerILb0ELb0ELb0ELi128EEEEEEEEEvNT_6ParamsE$_ZN4cute3eso3ESOILb1ELb0EJNS_6LayoutINS_5tupleIJNS3_IJNS_1CILi8EEENS4_ILi1EEEEEENS4_ILi2EEES5_EEENS3_IJNS3_IJS6_NS4_ILi0EEEEEENS4_ILi64EEES5_EEEEENS_10ViewEngineIPN7cutlass10bfloat16_tEEEEEC2ERKSE_RKSJ_:
[----:B------:R-:W-:Y:S01]  /*ae60*/  IADD3 R2, R27, -c[0x0][0x20], RZ ;  /* 0x800008001b027a10 */ /* 0x000fe20007ffe0ff */
[----:B------:R-:W-:Y:S01]  /*ae70*/  IMAD.MOV.U32 R7, RZ, RZ, R3 ;  /* 0x000000ffff077224 */ /* 0x000fe200078e0003 */
[----:B------:R-:W-:-:S04]  /*ae80*/  MOV R5, 0x0 ;  /* 0x0000000000057802 */ /* 0x000fc80000000f00 */
[----:B------:R1:W-:Y:S01]  /*ae90*/  STL.64 [R2], R6 ;  /* 0x0000000602007387 */ /* 0x0003e20000100a00 */
[----:B------:R-:W-:Y:S05]  /*aea0*/  RET.REL.NODEC R4 `(_ZN7cutlass13device_kernelIN5flash19enable_sm80_to_sm89INS1_16FlashAttnBwdSm80INS1_25CollectiveMainloopBwdSm80ILi2ELi2EN4cute5tupleIJNS5_1CILi128EEES8_NS7_ILi64EEEEEENS_10bfloat16_tEfNS_4arch4Sm80ELb0ELb1ELb1ELb0ELb1ELb0ELb0ELb0ELi2ELi4ELi4ELi4ELb0EEENS1_21CollectiveEpilogueBwdISA_SB_SD_Li256ELb0ELb0ELi2EEENS1_19SingleTileSchedulerILb0ELb0ELb0ELi128EEEEEEEEEvNT_6ParamsE) ;  /* 0xffff515004007950 */ /* 0x000fea0003c3ffff */
        .type           $_ZN7cutlass13device_kernelIN5flash19enable_sm80_to_sm89INS1_16FlashAttnBwdSm80INS1_25CollectiveMainloopBwdSm80ILi2ELi2EN4cute5tupleIJNS5_1CILi128EEES8_NS7_ILi64EEEEEENS_10bfloat16_tEfNS_4arch4Sm80ELb0ELb1ELb1ELb0ELb1ELb0ELb0ELb0ELi2ELi4ELi4ELi4ELb0EEENS1_21CollectiveEpilogueBwdISA_SB_SD_Li256ELb0ELb0ELi2EEENS1_19SingleTileSchedulerILb0ELb0ELb0ELi128EEEEEEEEEvNT_6ParamsE$_ZN4cute3eso3ESOILb1ELb0EJNS_6LayoutINS_5tupleIJNS3_IJNS_1CILi8EEENS4_ILi1EEEEEENS4_ILi4EEEEEENS3_IJNS3_IJS6_NS4_ILi0EEEEEENS4_ILi2048EEEEEEEENS_10ViewEngineINS_8smem_ptrIPN7cutlass10bfloat16_tEEEEEEEC2ERKSE_RKSL_,@function
        .size           $_ZN7cutlass13device_kernelIN5flash19enable_sm80_to_sm89INS1_16FlashAttnBwdSm80INS1_25CollectiveMainloopBwdSm80ILi2ELi2EN4cute5tupleIJNS5_1CILi128EEES8_NS7_ILi64EEEEEENS_10bfloat16_tEfNS_4arch4Sm80ELb0ELb1ELb1ELb0ELb1ELb0ELb0ELb0ELi2ELi4ELi4ELi4ELb0EEENS1_21CollectiveEpilogueBwdISA_SB_SD_Li256ELb0ELb0ELi2EEENS1_19SingleTileSchedulerILb0ELb0ELb0ELi128EEEEEEEEEvNT_6ParamsE$_ZN4cute3eso3ESOILb1ELb0EJNS_6LayoutINS_5tupleIJNS3_IJNS_1CILi8EEENS4_ILi1EEEEEENS4_ILi4EEEEEENS3_IJNS3_IJS6_NS4_ILi0EEEEEENS4_ILi2048EEEEEEEENS_10ViewEngineINS_8smem_ptrIPN7cutlass10bfloat16_tEEEEEEEC2ERKSE_RKSL_,($_ZN7cutlass13device_kernelIN5flash19enable_sm80_to_sm89INS1_16FlashAttnBwdSm80INS1_25CollectiveMainloopBwdSm80ILi2ELi2EN4cute5tupleIJNS5_1CILi128EEES8_NS7_ILi64EEEEEENS_10bfloat16_tEfNS_4arch4Sm80ELb0ELb1ELb1ELb0ELb1ELb0ELb0ELb0ELi2ELi4ELi4ELi4ELb0EEENS1_21CollectiveEpilogueBwdISA_SB_SD_Li256ELb0ELb0ELi2EEENS1_19SingleTileSchedulerILb0ELb0ELb0ELi128EEEEEEEEEvNT_6ParamsE$_ZN4cute3eso3ESOILb1ELb0EJNS_6LayoutINS_5tupleIJNS3_IJNS_1CILi8EEENS4_ILi1EEEEEENS4_ILi4EEEEEENS3_IJNS3_IJS6_NS4_ILi0EEEEEENS4_ILi2048EEEEEEEEiEEC2ERKSE_RKi - $_ZN7cutlass13device_kernelIN5flash19enable_sm80_to_sm89INS1_16FlashAttnBwdSm80INS1_25CollectiveMainloopBwdSm80ILi2ELi2EN4cute5tupleIJNS5_1CILi128EEES8_NS7_ILi64EEEEEENS_10bfloat16_tEfNS_4arch4Sm80ELb0ELb1ELb1ELb0ELb1ELb0ELb0ELb0ELi2ELi4ELi4ELi4ELb0EEENS1_21CollectiveEpilogueBwdISA_SB_SD_Li256ELb0ELb0ELi2EEENS1_19SingleTileSchedulerILb0ELb0ELb0ELi128EEEEEEEEEvNT_6ParamsE$_ZN4cute3eso3ESOILb1ELb0EJNS_6LayoutINS_5tupleIJNS3_IJNS_1CILi8EEENS4_ILi1EEEEEENS4_ILi4EEEEEENS3_IJNS3_IJS6_NS4_ILi0EEEEEENS4_ILi2048EEEEEEEENS_10ViewEngineINS_8smem_ptrIPN7cutlass10bfloat16_tEEEEEEEC2ERKSE_RKSL_)
$_ZN7cutlass13device_kernelIN5flash19enable_sm80_to_sm89INS1_16FlashAttnBwdSm80INS1_25CollectiveMainloopBwdSm80ILi2ELi2EN4cute5tupleIJNS5_1CILi128EEES8_NS7_ILi64EEEEEENS_10bfloat16_tEfNS_4arch4Sm80ELb0ELb1ELb1ELb0ELb1ELb0ELb0ELb0ELi2ELi4ELi4ELi4ELb0EEENS1_21CollectiveEpilogueBwdISA_SB_SD_Li256ELb0ELb0ELi2EEENS1_19SingleTileSchedulerILb0ELb0ELb0ELi128EEEEEEEEEvNT_6ParamsE$_ZN4cute3eso3ESOILb1ELb0EJNS_6LayoutINS_5tupleIJNS3_IJNS_1CILi8EEENS4_ILi1EEEEEENS4_ILi4EEEEEENS3_IJNS3_IJS6_NS4_ILi0EEEEEENS4_ILi2048EEEEEEEENS_10ViewEngineINS_8smem_ptrIPN7cutlass10bfloat16_tEEEEEEEC2ERKSE_RKSL_:
[----:B------:R-:W-:Y:S02]  /*aeb0*/  IADD3 R4, R27, -c[0x0][0x20], RZ ;  /* 0x800008001b047a10 */ /* 0x000fe40007ffe0ff */
[----:B------:R-:W-:-:S03]  /*aec0*/  MOV R7, 0x0 ;  /* 0x0000000000077802 */ /* 0x000fc60000000f00 */
[----:B------:R1:W-:Y:S01]  /*aed0*/  STL.64 [R4], R2 ;  /* 0x0000000204007387 */ /* 0x0003e20000100a00 */
[----:B------:R-:W-:Y:S05]  /*aee0*/  RET.REL.NODEC R6 `(_ZN7cutlass13device_kernelIN5flash19enable_sm80_to_sm89INS1_16FlashAttnBwdSm80INS1_25CollectiveMainloopBwdSm80ILi2ELi2EN4cute5tupleIJNS5_1CILi128EEES8_NS7_ILi64EEEEEENS_10bfloat16_tEfNS_4arch4Sm80ELb0ELb1ELb1ELb0ELb1ELb0ELb0ELb0ELi2ELi4ELi4ELi4ELb0EEENS1_21CollectiveEpilogueBwdISA_SB_SD_Li256ELb0ELb0ELi2EEENS1_19SingleTileSchedulerILb0ELb0ELb0ELi128EEEEEEEEEvNT_6ParamsE) ;  /* 0xffff511006007950 */ /* 0x000fea0003c3ffff */
        .type           $_ZN7cutlass13device_kernelIN5flash19enable_sm80_to_sm89INS1_16FlashAttnBwdSm80INS1_25CollectiveMainloopBwdSm80ILi2ELi2EN4cute5tupleIJNS5_1CILi128EEES8_NS7_ILi64EEEEEENS_10bfloat16_tEfNS_4arch4Sm80ELb0ELb1ELb1ELb0ELb1ELb0ELb0ELb0ELi2ELi4ELi4ELi4ELb0EEENS1_21CollectiveEpilogueBwdISA_SB_SD_Li256ELb0ELb0ELi2EEENS1_19SingleTileSchedulerILb0ELb0ELb0ELi128EEEEEEEEEvNT_6ParamsE$_ZN4cute3eso3ESOILb1ELb0EJNS_6LayoutINS_5tupleIJNS3_IJNS_1CILi8EEENS4_ILi1EEEEEENS4_ILi4EEEEEENS3_IJNS3_IJS6_NS4_ILi0EEEEEENS4_ILi2048EEEEEEEEiEEC2ERKSE_RKi,@function
        .size           $_ZN7cutlass13device_kernelIN5flash19enable_sm80_to_sm89INS1_16FlashAttnBwdSm80INS1_25CollectiveMainloopBwdSm80ILi2ELi2EN4cute5tupleIJNS5_1CILi128EEES8_NS7_ILi64EEEEEENS_10bfloat16_tEfNS_4arch4Sm80ELb0ELb1ELb1ELb0ELb1ELb0ELb0ELb0ELi2ELi4ELi4ELi4ELb0EEENS1_21CollectiveEpilogueBwdISA_SB_SD_Li256ELb0ELb0ELi2EEENS1_19SingleTileSchedulerILb0ELb0ELb0ELi128EEEEEEEEEvNT_6ParamsE$_ZN4cute3eso3ESOILb1ELb0EJNS_6LayoutINS_5tupleIJNS3_IJNS_1CILi8EEENS4_ILi1EEEEEENS4_ILi4EEEEEENS3_IJNS3_IJS6_NS4_ILi0EEEEEENS4_ILi2048EEEEEEEEiEEC2ERKSE_RKi,($_ZN7cutlass13device_kernelIN5flash19enable_sm80_to_sm89INS1_16FlashAttnBwdSm80INS1_25CollectiveMainloopBwdSm80ILi2ELi2EN4cute5tupleIJNS5_1CILi128EEES8_NS7_ILi64EEEEEENS_10bfloat16_tEfNS_4arch4Sm80ELb0ELb1ELb1ELb0ELb1ELb0ELb0ELb0ELi2ELi4ELi4ELi4ELb0EEENS1_21CollectiveEpilogueBwdISA_SB_SD_Li256ELb0ELb0ELi2EEENS1_19SingleTileSchedulerILb0ELb0ELb0ELi128EEEEEEEEEvNT_6ParamsE$_ZN4cute3eso3ESOILb1ELb0EJNS_6LayoutINS_5tupleIJNS3_IJNS_1CILi8EEENS4_ILi1EEEEEENS4_ILi4EEEEEENS3_IJNS3_IJS6_NS4_ILi0EEEEEES5_EEEEENS_10ViewEngineIPN7cutlass10bfloat16_tEEEEEC2ERKSD_RKSI_ - $_ZN7cutlass13device_kernelIN5flash19enable_sm80_to_sm89INS1_16FlashAttnBwdSm80INS1_25CollectiveMainloopBwdSm80ILi2ELi2EN4cute5tupleIJNS5_1CILi128EEES8_NS7_ILi64EEEEEENS_10bfloat16_tEfNS_4arch4Sm80ELb0ELb1ELb1ELb0ELb1ELb0ELb0ELb0ELi2ELi4ELi4ELi4ELb0EEENS1_21CollectiveEpilogueBwdISA_SB_SD_Li256ELb0ELb0ELi2EEENS1_19SingleTileSchedulerILb0ELb0ELb0ELi128EEEEEEEEEvNT_6ParamsE$_ZN4cute3eso3ESOILb1ELb0EJNS_6LayoutINS_5tupleIJNS3_IJNS_1CILi8EEENS4_ILi1EEEEEENS4_ILi4EEEEEENS3_IJNS3_IJS6_NS4_ILi0EEEEEENS4_ILi2048EEEEEEEEiEEC2ERKSE_RKi)
$_ZN7cutlass13device_kernelIN5flash19enable_sm80_to_sm89INS1_16FlashAttnBwdSm80INS1_25CollectiveMainloopBwdSm80ILi2ELi2EN4cute5tupleIJNS5_1CILi128EEES8_NS7_ILi64EEEEEENS_10bfloat16_tEfNS_4arch4Sm80ELb0ELb1ELb1ELb0ELb1ELb0ELb0ELb0ELi2ELi4ELi4ELi4ELb0EEENS1_21CollectiveEpilogueBwdISA_SB_SD_Li256ELb0ELb0ELi2EEENS1_19SingleTileSchedulerILb0ELb0ELb0ELi128EEEEEEEEEvNT_6ParamsE$_ZN4cute3eso3ESOILb1ELb0EJNS_6LayoutINS_5tupleIJNS3_IJNS_1CILi8EEENS4_ILi1EEEEEENS4_ILi4EEEEEENS3_IJNS3_IJS6_NS4_ILi0EEEEEENS4_ILi2048EEEEEEEEiEEC2ERKSE_RKi:
[----:B------:R-:W-:Y:S02]  /*aef0*/  IADD3 R2, R27, -c[0x0][0x20], RZ ;  /* 0x800008001b027a10 */ /* 0x000fe40007ffe0ff */
[----:B------:R-:W-:-:S03]  /*af00*/  MOV R5, 0x0 ;  /* 0x0000000000057802 */ /* 0x000fc60000000f00 */
[----:B------:R1:W-:Y:S01]  /*af10*/  STL [R2], R3 ;  /* 0x0000000302007387 */ /* 0x0003e20000100800 */
[----:B------:R-:W-:Y:S05]  /*af20*/  RET.REL.NODEC R4 `(_ZN7cutlass13device_kernelIN5flash19enable_sm80_to_sm89INS1_16FlashAttnBwdSm80INS1_25CollectiveMainloopBwdSm80ILi2ELi2EN4cute5tupleIJNS5_1CILi128EEES8_NS7_ILi64EEEEEENS_10bfloat16_tEfNS_4arch4Sm80ELb0ELb1ELb1ELb0ELb1ELb0ELb0ELb0ELi2ELi4ELi4ELi4ELb0EEENS1_21CollectiveEpilogueBwdISA_SB_SD_Li256ELb0ELb0ELi2EEENS1_19SingleTileSchedulerILb0ELb0ELb0ELi128EEEEEEEEEvNT_6ParamsE) ;  /* 0xffff50d004007950 */ /* 0x000fea0003c3ffff */
        .type           $_ZN7cutlass13device_kernelIN5flash19enable_sm80_to_sm89INS1_16FlashAttnBwdSm80INS1_25CollectiveMainloopBwdSm80ILi2ELi2EN4cute5tupleIJNS5_1CILi128EEES8_NS7_ILi64EEEEEENS_10bfloat16_tEfNS_4arch4Sm80ELb0ELb1ELb1ELb0ELb1ELb0ELb0ELb0ELi2ELi4ELi4ELi4ELb0EEENS1_21CollectiveEpilogueBwdISA_SB_SD_Li256ELb0ELb0ELi2EEENS1_19SingleTileSchedulerILb0ELb0ELb0ELi128EEEEEEEEEvNT_6ParamsE$_ZN4cute3eso3ESOILb1ELb0EJNS_6LayoutINS_5tupleIJNS3_IJNS_1CILi8EEENS4_ILi1EEEEEENS4_ILi4EEEEEENS3_IJNS3_IJS6_NS4_ILi0EEEEEES5_EEEEENS_10ViewEngineIPN7cutlass10bfloat16_tEEEEEC2ERKSD_RKSI_,@function
        .size           $_ZN7cutlass13device_kernelIN5flash19enable_sm80_to_sm89INS1_16FlashAttnBwdSm80INS1_25CollectiveMainloopBwdSm80ILi2ELi2EN4cute5tupleIJNS5_1CILi128EEES8_NS7_ILi64EEEEEENS_10bfloat16_tEfNS_4arch4Sm80ELb0ELb1ELb1ELb0ELb1ELb0ELb0ELb0ELi2ELi4ELi4ELi4ELb0EEENS1_21CollectiveEpilogueBwdISA_SB_SD_Li256ELb0ELb0ELi2EEENS1_19SingleTileSchedulerILb0ELb0ELb0ELi128EEEEEEEEEvNT_6ParamsE$_ZN4cute3eso3ESOILb1ELb0EJNS_6LayoutINS_5tupleIJNS3_IJNS_1CILi8EEENS4_ILi1EEEEEENS4_ILi4EEEEEENS3_IJNS3_IJS6_NS4_ILi0EEEEEES5_EEEEENS_10ViewEngineIPN7cutlass10bfloat16_tEEEEEC2ERKSD_RKSI_,($_ZN7cutlass13device_kernelIN5flash19enable_sm80_to_sm89INS1_16FlashAttnBwdSm80INS1_25CollectiveMainloopBwdSm80ILi2ELi2EN4cute5tupleIJNS5_1CILi128EEES8_NS7_ILi64EEEEEENS_10bfloat16_tEfNS_4arch4Sm80ELb0ELb1ELb1ELb0ELb1ELb0ELb0ELb0ELi2ELi4ELi4ELi4ELb0EEENS1_21CollectiveEpilogueBwdISA_SB_SD_Li256ELb0ELb0ELi2EEENS1_19SingleTileSchedulerILb0ELb0ELb0ELi128EEEEEEEEEvNT_6ParamsE$_ZN4cute3eso3ESOILb1ELb0EJNS_6LayoutINS_5tupleIJNS3_IJNS_1CILi8EEENS4_ILi1EEEEEENS4_ILi4EEEEEENS3_IJNS3_IJS6_NS4_ILi0EEEEEES5_EEEEEiEEC2ERKSD_RKi - $_ZN7cutlass13device_kernelIN5flash19enable_sm80_to_sm89INS1_16FlashAttnBwdSm80INS1_25CollectiveMainloopBwdSm80ILi2ELi2EN4cute5tupleIJNS5_1CILi128EEES8_NS7_ILi64EEEEEENS_10bfloat16_tEfNS_4arch4Sm80ELb0ELb1ELb1ELb0ELb1ELb0ELb0ELb0ELi2ELi4ELi4ELi4ELb0EEENS1_21CollectiveEpilogueBwdISA_SB_SD_Li256ELb0ELb0ELi2EEENS1_19SingleTileSchedulerILb0ELb0ELb0ELi128EEEEEEEEEvNT_6ParamsE$_ZN4cute3eso3ESOILb1ELb0EJNS_6LayoutINS_5tupleIJNS3_IJNS_1CILi8EEENS4_ILi1EEEEEENS4_ILi4EEEEEENS3_IJNS3_IJS6_NS4_ILi0EEEEEES5_EEEEENS_10ViewEngineIPN7cutlass10bfloat16_tEEEEEC2ERKSD_RKSI_)
$_ZN7cutlass13device_kernelIN5flash19enable_sm80_to_sm89INS1_16FlashAttnBwdSm80INS1_25CollectiveMainloopBwdSm80ILi2ELi2EN4cute5tupleIJNS5_1CILi128EEES8_NS7_ILi64EEEEEENS_10bfloat16_tEfNS_4arch4Sm80ELb0ELb1ELb1ELb0ELb1ELb0ELb0ELb0ELi2ELi4ELi4ELi4ELb0EEENS1_21CollectiveEpilogueBwdISA_SB_SD_Li256ELb0ELb0ELi2EEENS1_19SingleTileSchedulerILb0ELb0ELb0ELi128EEEEEEEEEvNT_6ParamsE$_ZN4cute3eso3ESOILb1ELb0EJNS_6LayoutINS_5tupleIJNS3_IJNS_1CILi8EEENS4_ILi1EEEEEENS4_ILi4EEEEEENS3_IJNS3_IJS6_NS4_ILi0EEEEEES5_EEEEENS_10ViewEngineIPN7cutlass10bfloat16_tEEEEEC2ERKSD_RKSI_:
[----:B------:R-:W-:Y:S01]  /*af30*/  IADD3 R7, R27, -c[0x0][0x20], RZ ;  /* 0x800008001b077a10 */ /* 0x000fe20007ffe0ff */
[----:B------:R-:W-:Y:S01]  /*af40*/  IMAD.MOV.U32 R10, RZ, RZ, R6 ;  /* 0x000000ffff0a7224 */ /* 0x000fe200078e0006 */
[----:B------:R-:W-:Y:S01]  /*af50*/  MOV R11, R9 ;  /* 0x00000009000b7202 */ /* 0x000fe20000000f00 */
[----:B------:R-:W-:-:S04]  /*af60*/  IMAD.MOV.U32 R9, RZ, RZ, 0x0 ;  /* 0x00000000ff097424 */ /* 0x000fc800078e00ff */
[----:B------:R1:W-:Y:S01]  /*af70*/  STL.64 [R7], R10 ;  /* 0x0000000a07007387 */ /* 0x0003e20000100a00 */
[----:B------:R-:W-:Y:S05]  /*af80*/  RET.REL.NODEC R8 `(_ZN7cutlass13device_kernelIN5flash19enable_sm80_to_sm89INS1_16FlashAttnBwdSm80INS1_25CollectiveMainloopBwdSm80ILi2ELi2EN4cute5tupleIJNS5_1CILi128EEES8_NS7_ILi64EEEEEENS_10bfloat16_tEfNS_4arch4Sm80ELb0ELb1ELb1ELb0ELb1ELb0ELb0ELb0ELi2ELi4ELi4ELi4ELb0EEENS1_21CollectiveEpilogueBwdISA_SB_SD_Li256ELb0ELb0ELi2EEENS1_19SingleTileSchedulerILb0ELb0ELb0ELi128EEEEEEEEEvNT_6ParamsE) ;  /* 0xffff507008007950 */ /* 0x000fea0003c3ffff */
        .type           $_ZN7cutlass13device_kernelIN5flash19enable_sm80_to_sm89INS1_16FlashAttnBwdSm80INS1_25CollectiveMainloopBwdSm80ILi2ELi2EN4cute5tupleIJNS5_1CILi128EEES8_NS7_ILi64EEEEEENS_10bfloat16_tEfNS_4arch4Sm80ELb0ELb1ELb1ELb0ELb1ELb0ELb0ELb0ELi2ELi4ELi4ELi4ELb0EEENS1_21CollectiveEpilogueBwdISA_SB_SD_Li256ELb0ELb0ELi2EEENS1_19SingleTileSchedulerILb0ELb0ELb0ELi128EEEEEEEEEvNT_6ParamsE$_ZN4cute3eso3ESOILb1ELb0EJNS_6LayoutINS_5tupleIJNS3_IJNS_1CILi8EEENS4_ILi1EEEEEENS4_ILi4EEEEEENS3_IJNS3_IJS6_NS4_ILi0EEEEEES5_EEEEEiEEC2ERKSD_RKi,@function
        .size           $_ZN7cutlass13device_kernelIN5flash19enable_sm80_to_sm89INS1_16FlashAttnBwdSm80INS1_25CollectiveMainloopBwdSm80ILi2ELi2EN4cute5tupleIJNS5_1CILi128EEES8_NS7_ILi64EEEEEENS_10bfloat16_tEfNS_4arch4Sm80ELb0ELb1ELb1ELb0ELb1ELb0ELb0ELb0ELi2ELi4ELi4ELi4ELb0EEENS1_21CollectiveEpilogueBwdISA_SB_SD_Li256ELb0ELb0ELi2EEENS1_19SingleTileSchedulerILb0ELb0ELb0ELi128EEEEEEEEEvNT_6ParamsE$_ZN4cute3eso3ESOILb1ELb0EJNS_6LayoutINS_5tupleIJNS3_IJNS_1CILi8EEENS4_ILi1EEEEEENS4_ILi4EEEEEENS3_IJNS3_IJS6_NS4_ILi0EEEEEES5_EEEEEiEEC2ERKSD_RKi,($_ZN7cutlass13device_kernelIN5flash19enable_sm80_to_sm89INS1_16FlashAttnBwdSm80INS1_25CollectiveMainloopBwdSm80ILi2ELi2EN4cute5tupleIJNS5_1CILi128EEES8_NS7_ILi64EEEEEENS_10bfloat16_tEfNS_4arch4Sm80ELb0ELb1ELb1ELb0ELb1ELb0ELb0ELb0ELi2ELi4ELi4ELi4ELb0EEENS1_21CollectiveEpilogueBwdISA_SB_SD_Li256ELb0ELb0ELi2EEENS1_19SingleTileSchedulerILb0ELb0ELb0ELi128EEEEEEEEEvNT_6ParamsE$_ZN4cute3eso3ESOILb1ELb0EJNS_6LayoutINS_5tupleIJNS3_IJNS_1CILi8EEENS4_ILi1EEEEEENS4_ILi4EEES6_EEENS3_IJNS3_IJS6_NS4_ILi0EEEEEENS4_ILi2048EEESA_EEEEENS_10ViewEngineINS_8smem_ptrIPN7cutlass10bfloat16_tEEEEEEEC2ERKSE_RKSL_ - $_ZN7cutlass13device_kernelIN5flash19enable_sm80_to_sm89INS1_16FlashAttnBwdSm80INS1_25CollectiveMainloopBwdSm80ILi2ELi2EN4cute5tupleIJNS5_1CILi128EEES8_NS7_ILi64EEEEEENS_10bfloat16_tEfNS_4arch4Sm80ELb0ELb1ELb1ELb0ELb1ELb0ELb0ELb0ELi2ELi4ELi4ELi4ELb0EEENS1_21CollectiveEpilogueBwdISA_SB_SD_Li256ELb0ELb0ELi2EEENS1_19SingleTileSchedulerILb0ELb0ELb0ELi128EEEEEEEEEvNT_6ParamsE$_ZN4cute3eso3ESOILb1ELb0EJNS_6LayoutINS_5tupleIJNS3_IJNS_1CILi8EEENS4_ILi1EEEEEENS4_ILi4EEEEEENS3_IJNS3_IJS6_NS4_ILi0EEEEEES5_EEEEEiEEC2ERKSD_RKi)
$_ZN7cutlass13device_kernelIN5flash19enable_sm80_to_sm89INS1_16FlashAttnBwdSm80INS1_25CollectiveMainloopBwdSm80ILi2ELi2EN4cute5tupleIJNS5_1CILi128EEES8_NS7_ILi64EEEEEENS_10bfloat16_tEfNS_4arch4Sm80ELb0ELb1ELb1ELb0ELb1ELb0ELb0ELb0ELi2ELi4ELi4ELi4ELb0EEENS1_21CollectiveEpilogueBwdISA_SB_SD_Li256ELb0ELb0ELi2EEENS1_19SingleTileSchedulerILb0ELb0ELb0ELi128EEEEEEEEEvNT_6ParamsE$_ZN4cute3eso3ESOILb1ELb0EJNS_6LayoutINS_5tupleIJNS3_IJNS_1CILi8EEENS4_ILi1EEEEEENS4_ILi4EEEEEENS3_IJNS3_IJS6_NS4_ILi0EEEEEES5_EEEEEiEEC2ERKSD_RKi:
[----:B------:R-:W-:Y:S02]  /*af90*/  IADD3 R2, R27, -c[0x0][0x20], RZ ;  /* 0x800008001b027a10 */ /* 0x000fe40007ffe0ff */
[----:B------:R-:W-:-:S03]  /*afa0*/  MOV R7, 0x0 ;  /* 0x0000000000077802 */ /* 0x000fc60000000f00 */
[----:B------:R1:W-:Y:S01]  /*afb0*/  STL [R2], R3 ;  /* 0x0000000302007387 */ /* 0x0003e20000100800 */
[----:B------:R-:W-:Y:S05]  /*afc0*/  RET.REL.NODEC R6 `(_ZN7cutlass13device_kernelIN5flash19enable_sm80_to_sm89INS1_16FlashAttnBwdSm80INS1_25CollectiveMainloopBwdSm80ILi2ELi2EN4cute5tupleIJNS5_1CILi128EEES8_NS7_ILi64EEEEEENS_10bfloat16_tEfNS_4arch4Sm80ELb0ELb1ELb1ELb0ELb1ELb0ELb0ELb0ELi2ELi4ELi4ELi4ELb0EEENS1_21CollectiveEpilogueBwdISA_SB_SD_Li256ELb0ELb0ELi2EEENS1_19SingleTileSchedulerILb0ELb0ELb0ELi128EEEEEEEEEvNT_6ParamsE) ;  /* 0xffff503006007950 */ /* 0x000fea0003c3ffff */
        .type           $_ZN7cutlass13device_kernelIN5flash19enable_sm80_to_sm89INS1_16FlashAttnBwdSm80INS1_25CollectiveMainloopBwdSm80ILi2ELi2EN4cute5tupleIJNS5_1CILi128EEES8_NS7_ILi64EEEEEENS_10bfloat16_tEfNS_4arch4Sm80ELb0ELb1ELb1ELb0ELb1ELb0ELb0ELb0ELi2ELi4ELi4ELi4ELb0EEENS1_21CollectiveEpilogueBwdISA_SB_SD_Li256ELb0ELb0ELi2EEENS1_19SingleTileSchedulerILb0ELb0ELb0ELi128EEEEEEEEEvNT_6ParamsE$_ZN4cute3eso3ESOILb1ELb0EJNS_6LayoutINS_5tupleIJNS3_IJNS_1CILi8EEENS4_ILi1EEEEEENS4_ILi4EEES6_EEENS3_IJNS3_IJS6_NS4_ILi0EEEEEENS4_ILi2048EEESA_EEEEENS_10ViewEngineINS_8smem_ptrIPN7cutlass10bfloat16_tEEEEEEEC2ERKSE_RKSL_,@function
        .size           $_ZN7cutlass13device_kernelIN5flash19enable_sm80_to_sm89INS1_16FlashAttnBwdSm80INS1_25CollectiveMainloopBwdSm80ILi2ELi2EN4cute5tupleIJNS5_1CILi128EEES8_NS7_ILi64EEEEEENS_10bfloat16_tEfNS_4arch4Sm80ELb0ELb1ELb1ELb0ELb1ELb0ELb0ELb0ELi2ELi4ELi4ELi4ELb0EEENS1_21CollectiveEpilogueBwdISA_SB_SD_Li256ELb0ELb0ELi2EEENS1_19SingleTileSchedulerILb0ELb0ELb0ELi128EEEEEEEEEvNT_6ParamsE$_ZN4cute3eso3ESOILb1ELb0EJNS_6LayoutINS_5tupleIJNS3_IJNS_1CILi8EEENS4_ILi1EEEEEENS4_ILi4EEES6_EEENS3_IJNS3_IJS6_NS4_ILi0EEEEEENS4_ILi2048EEESA_EEEEENS_10ViewEngineINS_8smem_ptrIPN7cutlass10bfloat16_tEEEEEEEC2ERKSE_RKSL_,($_ZN7cutlass13device_kernelIN5flash19enable_sm80_to_sm89INS1_16FlashAttnBwdSm80INS1_25CollectiveMainloopBwdSm80ILi2ELi2EN4cute5tupleIJNS5_1CILi128EEES8_NS7_ILi64EEEEEENS_10bfloat16_tEfNS_4arch4Sm80ELb0ELb1ELb1ELb0ELb1ELb0ELb0ELb0ELi2ELi4ELi4ELi4ELb0EEENS1_21CollectiveEpilogueBwdISA_SB_SD_Li256ELb0ELb0ELi2EEENS1_19SingleTileSchedulerILb0ELb0ELb0ELi128EEEEEEEEEvNT_6ParamsE$_ZN4cute3eso3ESOILb1ELb0EJNS_6LayoutINS_5tupleIJNS3_IJNS_1CILi8EEENS4_ILi1EEEEEENS4_ILi4EEES6_EEENS3_IJNS3_IJS6_NS4_ILi0EEEEEENS4_ILi2048EEESA_EEEEEiEEC2ERKSE_RKi - $_ZN7cutlass13device_kernelIN5flash19enable_sm80_to_sm89INS1_16FlashAttnBwdSm80INS1_25CollectiveMainloopBwdSm80ILi2ELi2EN4cute5tupleIJNS5_1CILi128EEES8_NS7_ILi64EEEEEENS_10bfloat16_tEfNS_4arch4Sm80ELb0ELb1ELb1ELb0ELb1ELb0ELb0ELb0ELi2ELi4ELi4ELi4ELb0EEENS1_21CollectiveEpilogueBwdISA_SB_SD_Li256ELb0ELb0ELi2EEENS1_19SingleTileSchedulerILb0ELb0ELb0ELi128EEEEEEEEEvNT_6ParamsE$_ZN4cute3eso3ESOILb1ELb0EJNS_6LayoutINS_5tupleIJNS3_IJNS_1CILi8EEENS4_ILi1EEEEEENS4_ILi4EEES6_EEENS3_IJNS3_IJS6_NS4_ILi0EEEEEENS4_ILi2048EEESA_EEEEENS_10ViewEngineINS_8smem_ptrIPN7cutlass10bfloat16_tEEEEEEEC2ERKSE_RKSL_)
$_ZN7cutlass13device_kernelIN5flash19enable_sm80_to_sm89INS1_16FlashAttnBwdSm80INS1_25CollectiveMainloopBwdSm80ILi2ELi2EN4cute5tupleIJNS5_1CILi128EEES8_NS7_ILi64EEEEEENS_10bfloat16_tEfNS_4arch4Sm80ELb0ELb1ELb1ELb0ELb1ELb0ELb0ELb0ELi2ELi4ELi4ELi4ELb0EEENS1_21CollectiveEpilogueBwdISA_SB_SD_Li256ELb0ELb0ELi2EEENS1_19SingleTileSchedulerILb0ELb0ELb0ELi128EEEEEEEEEvNT_6ParamsE$_ZN4cute3eso3ESOILb1ELb0EJNS_6LayoutINS_5tupleIJNS3_IJNS_1CILi8EEENS4_ILi1EEEEEENS4_ILi4EEES6_EEENS3_IJNS3_IJS6_NS4_ILi0EEEEEENS4_ILi2048EEESA_EEEEENS_10ViewEngineINS_8smem_ptrIPN7cutlass10bfloat16_tEEEEEEEC2ERKSE_RKSL_:
[----:B------:R-:W-:Y:S01]  /*afd0*/  IADD3 R4, R83, -c[0x0][0x20], RZ ;  /* 0x8000080053047a10 */ /* 0x000fe20007ffe0ff */
[----:B------:R-:W-:Y:S01]  /*afe0*/  IMAD.MOV.U32 R8, RZ, RZ, R6 ;  /* 0x000000ffff087224 */ /* 0x000fe200078e0006 */
[----:B------:R-:W-:-:S03]  /*aff0*/  MOV R9, 0x0 ;  /* 0x0000000000097802 */ /* 0x000fc60000000f00 */
[----:B------:R1:W-:Y:S01]  /*b000*/  STL.64 [R4], R2 ;  /* 0x0000000204007387 */ /* 0x0003e20000100a00 */
[----:B------:R-:W-:Y:S05]  /*b010*/  RET.REL.NODEC R8 `(_ZN7cutlass13device_kernelIN5flash19enable_sm80_to_sm89INS1_16FlashAttnBwdSm80INS1_25CollectiveMainloopBwdSm80ILi2ELi2EN4cute5tupleIJNS5_1CILi128EEES8_NS7_ILi64EEEEEENS_10bfloat16_tEfNS_4arch4Sm80ELb0ELb1ELb1ELb0ELb1ELb0ELb0ELb0ELi2ELi4ELi4ELi4ELb0EEENS1_21CollectiveEpilogueBwdISA_SB_SD_Li256ELb0ELb0ELi2EEENS1_19SingleTileSchedulerILb0ELb0ELb0ELi128EEEEEEEEEvNT_6ParamsE) ;  /* 0xffff4fe008007950 */ /* 0x000fea0003c3ffff */
        .type           $_ZN7cutlass13device_kernelIN5flash19enable_sm80_to_sm89INS1_16FlashAttnBwdSm80INS1_25CollectiveMainloopBwdSm80ILi2ELi2EN4cute5tupleIJNS5_1CILi128EEES8_NS7_ILi64EEEEEENS_10bfloat16_tEfNS_4arch4Sm80ELb0ELb1ELb1ELb0ELb1ELb0ELb0ELb0ELi2ELi4ELi4ELi4ELb0EEENS1_21CollectiveEpilogueBwdISA_SB_SD_Li256ELb0ELb0ELi2EEENS1_19SingleTileSchedulerILb0ELb0ELb0ELi128EEEEEEEEEvNT_6ParamsE$_ZN4cute3eso3ESOILb1ELb0EJNS_6LayoutINS_5tupleIJNS3_IJNS_1CILi8EEENS4_ILi1EEEEEENS4_ILi4EEES6_EEENS3_IJNS3_IJS6_NS4_ILi0EEEEEENS4_ILi2048EEESA_EEEEEiEEC2ERKSE_RKi,@function
        .size           $_ZN7cutlass13device_kernelIN5flash19enable_sm80_to_sm89INS1_16FlashAttnBwdSm80INS1_25CollectiveMainloopBwdSm80ILi2ELi2EN4cute5tupleIJNS5_1CILi128EEES8_NS7_ILi64EEEEEENS_10bfloat16_tEfNS_4arch4Sm80ELb0ELb1ELb1ELb0ELb1ELb0ELb0ELb0ELi2ELi4ELi4ELi4ELb0EEENS1_21CollectiveEpilogueBwdISA_SB_SD_Li256ELb0ELb0ELi2EEENS1_19SingleTileSchedulerILb0ELb0ELb0ELi128EEEEEEEEEvNT_6ParamsE$_ZN4cute3eso3ESOILb1ELb0EJNS_6LayoutINS_5tupleIJNS3_IJNS_1CILi8EEENS4_ILi1EEEEEENS4_ILi4EEES6_EEENS3_IJNS3_IJS6_NS4_ILi0EEEEEENS4_ILi2048EEESA_EEEEEiEEC2ERKSE_RKi,($_ZN7cutlass13device_kernelIN5flash19enable_sm80_to_sm89INS1_16FlashAttnBwdSm80INS1_25CollectiveMainloopBwdSm80ILi2ELi2EN4cute5tupleIJNS5_1CILi128EEES8_NS7_ILi64EEEEEENS_10bfloat16_tEfNS_4arch4Sm80ELb0ELb1ELb1ELb0ELb1ELb0ELb0ELb0ELi2ELi4ELi4ELi4ELb0EEENS1_21CollectiveEpilogueBwdISA_SB_SD_Li256ELb0ELb0ELi2EEENS1_19SingleTileSchedulerILb0ELb0ELb0ELi128EEEEEEEEEvNT_6ParamsE$_ZN4cute3eso3ESOILb1ELb0EJNS_6LayoutINS_5tupleIJNS3_IJNS_1CILi8EEENS4_ILi1EEEEEENS4_ILi4EEES8_EEENS3_IJNS3_IJS6_NS4_ILi0EEEEEES5_NS4_ILi32EEEEEEEENS_10ViewEngineIPN7cutlass10bfloat16_tEEEEEC2ERKSE_RKSJ_ - $_ZN7cutlass13device_kernelIN5flash19enable_sm80_to_sm89INS1_16FlashAttnBwdSm80INS1_25CollectiveMainloopBwdSm80ILi2ELi2EN4cute5tupleIJNS5_1CILi128EEES8_NS7_ILi64EEEEEENS_10bfloat16_tEfNS_4arch4Sm80ELb0ELb1ELb1ELb0ELb1ELb0ELb0ELb0ELi2ELi4ELi4ELi4ELb0EEENS1_21CollectiveEpilogueBwdISA_SB_SD_Li256ELb0ELb0ELi2EEENS1_19SingleTileSchedulerILb0ELb0ELb0ELi128EEEEEEEEEvNT_6ParamsE$_ZN4cute3eso3ESOILb1ELb0EJNS_6LayoutINS_5tupleIJNS3_IJNS_1CILi8EEENS4_ILi1EEEEEENS4_ILi4EEES6_EEENS3_IJNS3_IJS6_NS4_ILi0EEEEEENS4_ILi2048EEESA_EEEEEiEEC2ERKSE_RKi)
$_ZN7cutlass13device_kernelIN5flash19enable_sm80_to_sm89INS1_16FlashAttnBwdSm80INS1_25CollectiveMainloopBwdSm80ILi2ELi2EN4cute5tupleIJNS5_1CILi128EEES8_NS7_ILi64EEEEEENS_10bfloat16_tEfNS_4arch4Sm80ELb0ELb1ELb1ELb0ELb1ELb0ELb0ELb0ELi2ELi4ELi4ELi4ELb0EEENS1_21CollectiveEpilogueBwdISA_SB_SD_Li256ELb0ELb0ELi2EEENS1_19SingleTileSchedulerILb0ELb0ELb0ELi128EEEEEEEEEvNT_6ParamsE$_ZN4cute3eso3ESOILb1ELb0EJNS_6LayoutINS_5tupleIJNS3_IJNS_1CILi8EEENS4_ILi1EEEEEENS4_ILi4EEES6_EEENS3_IJNS3_IJS6_NS4_ILi0EEEEEENS4_ILi2048EEESA_EEEEEiEEC2ERKSE_RKi:
[----:B------:R-:W-:Y:S02]  /*b020*/  IADD3 R2, R83, -c[0x0][0x20], RZ ;  /* 0x8000080053027a10 */ /* 0x000fe40007ffe0ff */
[----:B------:R-:W-:-:S03]  /*b030*/  MOV R5, 0x0 ;  /* 0x0000000000057802 */ /* 0x000fc60000000f00 */
[----:B------:R1:W-:Y:S01]  /*b040*/  STL [R2], R3 ;  /* 0x0000000302007387 */ /* 0x0003e20000100800 */
[----:B------:R-:W-:Y:S05]  /*b050*/  RET.REL.NODEC R4 `(_ZN7cutlass13device_kernelIN5flash19enable_sm80_to_sm89INS1_16FlashAttnBwdSm80INS1_25CollectiveMainloopBwdSm80ILi2ELi2EN4cute5tupleIJNS5_1CILi128EEES8_NS7_ILi64EEEEEENS_10bfloat16_tEfNS_4arch4Sm80ELb0ELb1ELb1ELb0ELb1ELb0ELb0ELb0ELi2ELi4ELi4ELi4ELb0EEENS1_21CollectiveEpilogueBwdISA_SB_SD_Li256ELb0ELb0ELi2EEENS1_19SingleTileSchedulerILb0ELb0ELb0ELi128EEEEEEEEEvNT_6ParamsE) ;  /* 0xffff4fa004007950 */ /* 0x000fea0003c3ffff */
        .type           $_ZN7cutlass13device_kernelIN5flash19enable_sm80_to_sm89INS1_16FlashAttnBwdSm80INS1_25CollectiveMainloopBwdSm80ILi2ELi2EN4cute5tupleIJNS5_1CILi128EEES8_NS7_ILi64EEEEEENS_10bfloat16_tEfNS_4arch4Sm80ELb0ELb1ELb1ELb0ELb1ELb0ELb0ELb0ELi2ELi4ELi4ELi4ELb0EEENS1_21CollectiveEpilogueBwdISA_SB_SD_Li256ELb0ELb0ELi2EEENS1_19SingleTileSchedulerILb0ELb0ELb0ELi128EEEEEEEEEvNT_6ParamsE$_ZN4cute3eso3ESOILb1ELb0EJNS_6LayoutINS_5tupleIJNS3_IJNS_1CILi8EEENS4_ILi1EEEEEENS4_ILi4EEES8_EEENS3_IJNS3_IJS6_NS4_ILi0EEEEEES5_NS4_ILi32EEEEEEEENS_10ViewEngineIPN7cutlass10bfloat16_tEEEEEC2ERKSE_RKSJ_,@function
        .size           $_ZN7cutlass13device_kernelIN5flash19enable_sm80_to_sm89INS1_16FlashAttnBwdSm80INS1_25CollectiveMainloopBwdSm80ILi2ELi2EN4cute5tupleIJNS5_1CILi128EEES8_NS7_ILi64EEEEEENS_10bfloat16_tEfNS_4arch4Sm80ELb0ELb1ELb1ELb0ELb1ELb0ELb0ELb0ELi2ELi4ELi4ELi4ELb0EEENS1_21CollectiveEpilogueBwdISA_SB_SD_Li256ELb0ELb0ELi2EEENS1_19SingleTileSchedulerILb0ELb0ELb0ELi128EEEEEEEEEvNT_6ParamsE$_ZN4cute3eso3ESOILb1ELb0EJNS_6LayoutINS_5tupleIJNS3_IJNS_1CILi8EEENS4_ILi1EEEEEENS4_ILi4EEES8_EEENS3_IJNS3_IJS6_NS4_ILi0EEEEEES5_NS4_ILi32EEEEEEEENS_10ViewEngineIPN7cutlass10bfloat16_tEEEEEC2ERKSE_RKSJ_,($_ZN7cutlass13device_kernelIN5flash19enable_sm80_to_sm89INS1_16FlashAttnBwdSm80INS1_25CollectiveMainloopBwdSm80ILi2ELi2EN4cute5tupleIJNS5_1CILi128EEES8_NS7_ILi64EEEEEENS_10bfloat16_tEfNS_4arch4Sm80ELb0ELb1ELb1ELb0ELb1ELb0ELb0ELb0ELi2ELi4ELi4ELi4ELb0EEENS1_21CollectiveEpilogueBwdISA_SB_SD_Li256ELb0ELb0ELi2EEENS1_19SingleTileSchedulerILb0ELb0ELb0ELi128EEEEEEEEEvNT_6ParamsE$_ZN4cute3eso3ESOILb1ELb0EJNS_6LayoutINS_5tupleIJNS_1CILi1EEENS3_IJNS4_ILi2EEES6_EEEEEENS3_IJNS4_ILi0EEENS3_IJNS4_ILi8EEENS4_ILi64EEEEEEEEEEENS_10ViewEngineINS_8smem_ptrIPfEEEEEEC2ERKSE_RKSJ_ - $_ZN7cutlass13device_kernelIN5flash19enable_sm80_to_sm89INS1_16FlashAttnBwdSm80INS1_25CollectiveMainloopBwdSm80ILi2ELi2EN4cute5tupleIJNS5_1CILi128EEES8_NS7_ILi64EEEEEENS_10bfloat16_tEfNS_4arch4Sm80ELb0ELb1ELb1ELb0ELb1ELb0ELb0ELb0ELi2ELi4ELi4ELi4ELb0EEENS1_21CollectiveEpilogueBwdISA_SB_SD_Li256ELb0ELb0ELi2EEENS1_19SingleTileSchedulerILb0ELb0ELb0ELi128EEEEEEEEEvNT_6ParamsE$_ZN4cute3eso3ESOILb1ELb0EJNS_6LayoutINS_5tupleIJNS3_IJNS_1CILi8EEENS4_ILi1EEEEEENS4_ILi4EEES8_EEENS3_IJNS3_IJS6_NS4_ILi0EEEEEES5_NS4_ILi32EEEEEEEENS_10ViewEngineIPN7cutlass10bfloat16_tEEEEEC2ERKSE_RKSJ_)
$_ZN7cutlass13device_kernelIN5flash19enable_sm80_to_sm89INS1_16FlashAttnBwdSm80INS1_25CollectiveMainloopBwdSm80ILi2ELi2EN4cute5tupleIJNS5_1CILi128EEES8_NS7_ILi64EEEEEENS_10bfloat16_tEfNS_4arch4Sm80ELb0ELb1ELb1ELb0ELb1ELb0ELb0ELb0ELi2ELi4ELi4ELi4ELb0EEENS1_21CollectiveEpilogueBwdISA_SB_SD_Li256ELb0ELb0ELi2EEENS1_19SingleTileSchedulerILb0ELb0ELb0ELi128EEEEEEEEEvNT_6ParamsE$_ZN4cute3eso3ESOILb1ELb0EJNS_6LayoutINS_5tupleIJNS3_IJNS_1CILi8EEENS4_ILi1EEEEEENS4_ILi4EEES8_EEENS3_IJNS3_IJS6_NS4_ILi0EEEEEES5_NS4_ILi32EEEEEEEENS_10ViewEngineIPN7cutlass10bfloat16_tEEEEEC2ERKSE_RKSJ_:
[----:B------:R-:W-:Y:S01]  /*b060*/  IADD3 R2, R27, -c[0x0][0x20], RZ ;  /* 0x800008001b027a10 */ /* 0x000fe20007ffe0ff */
[----:B------:R-:W-:Y:S01]  /*b070*/  IMAD.MOV.U32 R7, RZ, RZ, R3 ;  /* 0x000000ffff077224 */ /* 0x000fe200078e0003 */
[----:B------:R-:W-:-:S04]  /*b080*/  MOV R5, 0x0 ;  /* 0x0000000000057802 */ /* 0x000fc80000000f00 */
[----:B------:R1:W-:Y:S01]  /*b090*/  STL.64 [R2], R6 ;  /* 0x0000000602007387 */ /* 0x0003e20000100a00 */
[----:B------:R-:W-:Y:S05]  /*b0a0*/  RET.REL.NODEC R4 `(_ZN7cutlass13device_kernelIN5flash19enable_sm80_to_sm89INS1_16FlashAttnBwdSm80INS1_25CollectiveMainloopBwdSm80ILi2ELi2EN4cute5tupleIJNS5_1CILi128EEES8_NS7_ILi64EEEEEENS_10bfloat16_tEfNS_4arch4Sm80ELb0ELb1ELb1ELb0ELb1ELb0ELb0ELb0ELi2ELi4ELi4ELi4ELb0EEENS1_21CollectiveEpilogueBwdISA_SB_SD_Li256ELb0ELb0ELi2EEENS1_19SingleTileSchedulerILb0ELb0ELb0ELi128EEEEEEEEEvNT_6ParamsE) ;  /* 0xffff4f5004007950 */ /* 0x000fea0003c3ffff */
        .type           $_ZN7cutlass13device_kernelIN5flash19enable_sm80_to_sm89INS1_16FlashAttnBwdSm80INS1_25CollectiveMainloopBwdSm80ILi2ELi2EN4cute5tupleIJNS5_1CILi128EEES8_NS7_ILi64EEEEEENS_10bfloat16_tEfNS_4arch4Sm80ELb0ELb1ELb1ELb0ELb1ELb0ELb0ELb0ELi2ELi4ELi4ELi4ELb0EEENS1_21CollectiveEpilogueBwdISA_SB_SD_Li256ELb0ELb0ELi2EEENS1_19SingleTileSchedulerILb0ELb0ELb0ELi128EEEEEEEEEvNT_6ParamsE$_ZN4cute3eso3ESOILb1ELb0EJNS_6LayoutINS_5tupleIJNS_1CILi1EEENS3_IJNS4_ILi2EEES6_EEEEEENS3_IJNS4_ILi0EEENS3_IJNS4_ILi8EEENS4_ILi64EEEEEEEEEEENS_10ViewEngineINS_8smem_ptrIPfEEEEEEC2ERKSE_RKSJ_,@function
        .size           $_ZN7cutlass13device_kernelIN5flash19enable_sm80_to_sm89INS1_16FlashAttnBwdSm80INS1_25CollectiveMainloopBwdSm80ILi2ELi2EN4cute5tupleIJNS5_1CILi128EEES8_NS7_ILi64EEEEEENS_10bfloat16_tEfNS_4arch4Sm80ELb0ELb1ELb1ELb0ELb1ELb0ELb0ELb0ELi2ELi4ELi4ELi4ELb0EEENS1_21CollectiveEpilogueBwdISA_SB_SD_Li256ELb0ELb0ELi2EEENS1_19SingleTileSchedulerILb0ELb0ELb0ELi128EEEEEEEEEvNT_6ParamsE$_ZN4cute3eso3ESOILb1ELb0EJNS_6LayoutINS_5tupleIJNS_1CILi1EEENS3_IJNS4_ILi2EEES6_EEEEEENS3_IJNS4_ILi0EEENS3_IJNS4_ILi8EEENS4_ILi64EEEEEEEEEEENS_10ViewEngineINS_8smem_ptrIPfEEEEEEC2ERKSE_RKSJ_,($_ZN7cutlass13device_kernelIN5flash19enable_sm80_to_sm89INS1_16FlashAttnBwdSm80INS1_25CollectiveMainloopBwdSm80ILi2ELi2EN4cute5tupleIJNS5_1CILi128EEES8_NS7_ILi64EEEEEENS_10bfloat16_tEfNS_4arch4Sm80ELb0ELb1ELb1ELb0ELb1ELb0ELb0ELb0ELi2ELi4ELi4ELi4ELb0EEENS1_21CollectiveEpilogueBwdISA_SB_SD_Li256ELb0ELb0ELi2EEENS1_19SingleTileSchedulerILb0ELb0ELb0ELi128EEEEEEEEEvNT_6ParamsE$_ZN4cute3eso3ESOILb1ELb0EJNS_6LayoutINS_5tupleIJNS_1CILi1EEENS4_ILi4EEEEEENS3_IJNS4_ILi0EEES5_EEEEENS_10ViewEngineIPfEEEEC2ERKSA_RKSD_ - $_ZN7cutlass13device_kernelIN5flash19enable_sm80_to_sm89INS1_16FlashAttnBwdSm80INS1_25CollectiveMainloopBwdSm80ILi2ELi2EN4cute5tupleIJNS5_1CILi128EEES8_NS7_ILi64EEEEEENS_10bfloat16_tEfNS_4arch4Sm80ELb0ELb1ELb1ELb0ELb1ELb0ELb0ELb0ELi2ELi4ELi4ELi4ELb0EEENS1_21CollectiveEpilogueBwdISA_SB_SD_Li256ELb0ELb0ELi2EEENS1_19SingleTileSchedulerILb0ELb0ELb0ELi128EEEEEEEEEvNT_6ParamsE$_ZN4cute3eso3ESOILb1ELb0EJNS_6LayoutINS_5tupleIJNS_1CILi1EEENS3_IJNS4_ILi2EEES6_EEEEEENS3_IJNS4_ILi0EEENS3_IJNS4_ILi8EEENS4_ILi64EEEEEEEEEEENS_10ViewEngineINS_8smem_ptrIPfEEEEEEC2ERKSE_RKSJ_)
$_ZN7cutlass13device_kernelIN5flash19enable_sm80_to_sm89INS1_16FlashAttnBwdSm80INS1_25CollectiveMainloopBwdSm80ILi2ELi2EN4cute5tupleIJNS5_1CILi128EEES8_NS7_ILi64EEEEEENS_10bfloat16_tEfNS_4arch4Sm80ELb0ELb1ELb1ELb0ELb1ELb0ELb0ELb0ELi2ELi4ELi4ELi4ELb0EEENS1_21CollectiveEpilogueBwdISA_SB_SD_Li256ELb0ELb0ELi2EEENS1_19SingleTileSchedulerILb0ELb0ELb0ELi128EEEEEEEEEvNT_6ParamsE$_ZN4cute3eso3ESOILb1ELb0EJNS_6LayoutINS_5tupleIJNS_1CILi1EEENS3_IJNS4_ILi2EEES6_EEEEEENS3_IJNS4_ILi0EEENS3_IJNS4_ILi8EEENS4_ILi64EEEEEEEEEEENS_10ViewEngineINS_8smem_ptrIPfEEEEEEC2ERKSE_RKSJ_:
[----:B------:R-:W-:Y:S01]  /*b0b0*/  IADD3 R3, R27, -c[0x0][0x20], RZ ;  /* 0x800008001b037a10 */ /* 0x000fe20007ffe0ff */
[----:B------:R-:W-:Y:S01]  /*b0c0*/  IMAD.MOV.U32 R8, RZ, RZ, R2 ;  /* 0x000000ffff087224 */ /* 0x000fe200078e0002 */
[----:B------:R-:W-:Y:S01]  /*b0d0*/  MOV R10, R6 ;  /* 0x00000006000a7202 */ /* 0x000fe20000000f00 */
[----:B------:R-:W-:-:S03]  /*b0e0*/  IMAD.MOV.U32 R11, RZ, RZ, 0x0 ;  /* 0x00000000ff0b7424 */ /* 0x000fc600078e00ff */
[----:B------:R1:W-:Y:S01]  /*b0f0*/  STL.64 [R3], R8 ;  /* 0x0000000803007387 */ /* 0x0003e20000100a00 */
[----:B------:R-:W-:Y:S05]  /*b100*/  RET.REL.NODEC R10 `(_ZN7cutlass13device_kernelIN5flash19enable_sm80_to_sm89INS1_16FlashAttnBwdSm80INS1_25CollectiveMainloopBwdSm80ILi2ELi2EN4cute5tupleIJNS5_1CILi128EEES8_NS7_ILi64EEEEEENS_10bfloat16_tEfNS_4arch4Sm80ELb0ELb1ELb1ELb0ELb1ELb0ELb0ELb0ELi2ELi4ELi4ELi4ELb0EEENS1_21CollectiveEpilogueBwdISA_SB_SD_Li256ELb0ELb0ELi2EEENS1_19SingleTileSchedulerILb0ELb0ELb0ELi128EEEEEEEEEvNT_6ParamsE) ;  /* 0xffff4ef00a007950 */ /* 0x000fea0003c3ffff */
        .type           $_ZN7cutlass13device_kernelIN5flash19enable_sm80_to_sm89INS1_16FlashAttnBwdSm80INS1_25CollectiveMainloopBwdSm80ILi2ELi2EN4cute5tupleIJNS5_1CILi128EEES8_NS7_ILi64EEEEEENS_10bfloat16_tEfNS_4arch4Sm80ELb0ELb1ELb1ELb0ELb1ELb0ELb0ELb0ELi2ELi4ELi4ELi4ELb0EEENS1_21CollectiveEpilogueBwdISA_SB_SD_Li256ELb0ELb0ELi2EEENS1_19SingleTileSchedulerILb0ELb0ELb0ELi128EEEEEEEEEvNT_6ParamsE$_ZN4cute3eso3ESOILb1ELb0EJNS_6LayoutINS_5tupleIJNS_1CILi1EEENS4_ILi4EEEEEENS3_IJNS4_ILi0EEES5_EEEEENS_10ViewEngineIPfEEEEC2ERKSA_RKSD_,@function
        .size           $_ZN7cutlass13device_kernelIN5flash19enable_sm80_to_sm89INS1_16FlashAttnBwdSm80INS1_25CollectiveMainloopBwdSm80ILi2ELi2EN4cute5tupleIJNS5_1CILi128EEES8_NS7_ILi64EEEEEENS_10bfloat16_tEfNS_4arch4Sm80ELb0ELb1ELb1ELb0ELb1ELb0ELb0ELb0ELi2ELi4ELi4ELi4ELb0EEENS1_21CollectiveEpilogueBwdISA_SB_SD_Li256ELb0ELb0ELi2EEENS1_19SingleTileSchedulerILb0ELb0ELb0ELi128EEEEEEEEEvNT_6ParamsE$_ZN4cute3eso3ESOILb1ELb0EJNS_6LayoutINS_5tupleIJNS_1CILi1EEENS4_ILi4EEEEEENS3_IJNS4_ILi0EEES5_EEEEENS_10ViewEngineIPfEEEEC2ERKSA_RKSD_,($_ZN7cutlass13device_kernelIN5flash19enable_sm80_to_sm89INS1_16FlashAttnBwdSm80INS1_25CollectiveMainloopBwdSm80ILi2ELi2EN4cute5tupleIJNS5_1CILi128EEES8_NS7_ILi64EEEEEENS_10bfloat16_tEfNS_4arch4Sm80ELb0ELb1ELb1ELb0ELb1ELb0ELb0ELb0ELi2ELi4ELi4ELi4ELb0EEENS1_21CollectiveEpilogueBwdISA_SB_SD_Li256ELb0ELb0ELi2EEENS1_19SingleTileSchedulerILb0ELb0ELb0ELi128EEEEEEEEEvNT_6ParamsE$_ZN4cute3eso3ESOILb1ELb0EJNS_6LayoutINS_5tupleIJNS_1CILi4EEEEEENS3_IJNS4_ILi1EEEEEEEENS_10ViewEngineIPfEEEEC2ERKS9_RKSC_ - $_ZN7cutlass13device_kernelIN5flash19enable_sm80_to_sm89INS1_16FlashAttnBwdSm80INS1_25CollectiveMainloopBwdSm80ILi2ELi2EN4cute5tupleIJNS5_1CILi128EEES8_NS7_ILi64EEEEEENS_10bfloat16_tEfNS_4arch4Sm80ELb0ELb1ELb1ELb0ELb1ELb0ELb0ELb0ELi2ELi4ELi4ELi4ELb0EEENS1_21CollectiveEpilogueBwdISA_SB_SD_Li256ELb0ELb0ELi2EEENS1_19SingleTileSchedulerILb0ELb0ELb0ELi128EEEEEEEEEvNT_6ParamsE$_ZN4cute3eso3ESOILb1ELb0EJNS_6LayoutINS_5tupleIJNS_1CILi1EEENS4_ILi4EEEEEENS3_IJNS4_ILi0EEES5_EEEEENS_10ViewEngineIPfEEEEC2ERKSA_RKSD_)
$_ZN7cutlass13device_kernelIN5flash19enable_sm80_to_sm89INS1_16FlashAttnBwdSm80INS1_25CollectiveMainloopBwdSm80ILi2ELi2EN4cute5tupleIJNS5_1CILi128EEES8_NS7_ILi64EEEEEENS_10bfloat16_tEfNS_4arch4Sm80ELb0ELb1ELb1ELb0ELb1ELb0ELb0ELb0ELi2ELi4ELi4ELi4ELb0EEENS1_21CollectiveEpilogueBwdISA_SB_SD_Li256ELb0ELb0ELi2EEENS1_19SingleTileSchedulerILb0ELb0ELb0ELi128EEEEEEEEEvNT_6ParamsE$_ZN4cute3eso3ESOILb1ELb0EJNS_6LayoutINS_5tupleIJNS_1CILi1EEENS4_ILi4EEEEEENS3_IJNS4_ILi0EEES5_EEEEENS_10ViewEngineIPfEEEEC2ERKSA_RKSD_:
[----:B------:R-:W-:Y:S01]  /*b110*/  IADD3 R5, R27, -c[0x0][0x20], RZ ;  /* 0x800008001b057a10 */ /* 0x000fe20007ffe0ff */
[----:B------:R-:W-:Y:S01]  /*b120*/  IMAD.MOV.U32 R8, RZ, RZ, R16 ;  /* 0x000000ffff087224 */ /* 0x000fe200078e0010 */
[----:B------:R-:W-:Y:S01]  /*b130*/  MOV R10, R6 ;  /* 0x00000006000a7202 */ /* 0x000fe20000000f00 */
[----:B------:R-:W-:-:S03]  /*b140*/  IMAD.MOV.U32 R11, RZ, RZ, 0x0 ;  /* 0x00000000ff0b7424 */ /* 0x000fc600078e00ff */
[----:B------:R1:W-:Y:S01]  /*b150*/  STL.64 [R5], R8 ;  /* 0x0000000805007387 */ /* 0x0003e20000100a00 */
[----:B------:R-:W-:Y:S05]  /*b160*/  RET.REL.NODEC R10 `(_ZN7cutlass13device_kernelIN5flash19enable_sm80_to_sm89INS1_16FlashAttnBwdSm80INS1_25CollectiveMainloopBwdSm80ILi2ELi2EN4cute5tupleIJNS5_1CILi128EEES8_NS7_ILi64EEEEEENS_10bfloat16_tEfNS_4arch4Sm80ELb0ELb1ELb1ELb0ELb1ELb0ELb0ELb0ELi2ELi4ELi4ELi4ELb0EEENS1_21CollectiveEpilogueBwdISA_SB_SD_Li256ELb0ELb0ELi2EEENS1_19SingleTileSchedulerILb0ELb0ELb0ELi128EEEEEEEEEvNT_6ParamsE) ;  /* 0xffff4e900a007950 */ /* 0x000fea0003c3ffff */
        .type           $_ZN7cutlass13device_kernelIN5flash19enable_sm80_to_sm89INS1_16FlashAttnBwdSm80INS1_25CollectiveMainloopBwdSm80ILi2ELi2EN4cute5tupleIJNS5_1CILi128EEES8_NS7_ILi64EEEEEENS_10bfloat16_tEfNS_4arch4Sm80ELb0ELb1ELb1ELb0ELb1ELb0ELb0ELb0ELi2ELi4ELi4ELi4ELb0EEENS1_21CollectiveEpilogueBwdISA_SB_SD_Li256ELb0ELb0ELi2EEENS1_19SingleTileSchedulerILb0ELb0ELb0ELi128EEEEEEEEEvNT_6ParamsE$_ZN4cute3eso3ESOILb1ELb0EJNS_6LayoutINS_5tupleIJNS_1CILi4EEEEEENS3_IJNS4_ILi1EEEEEEEENS_10ViewEngineIPfEEEEC2ERKS9_RKSC_,@function
        .size           $_ZN7cutlass13device_kernelIN5flash19enable_sm80_to_sm89INS1_16FlashAttnBwdSm80INS1_25CollectiveMainloopBwdSm80ILi2ELi2EN4cute5tupleIJNS5_1CILi128EEES8_NS7_ILi64EEEEEENS_10bfloat16_tEfNS_4arch4Sm80ELb0ELb1ELb1ELb0ELb1ELb0ELb0ELb0ELi2ELi4ELi4ELi4ELb0EEENS1_21CollectiveEpilogueBwdISA_SB_SD_Li256ELb0ELb0ELi2EEENS1_19SingleTileSchedulerILb0ELb0ELb0ELi128EEEEEEEEEvNT_6ParamsE$_ZN4cute3eso3ESOILb1ELb0EJNS_6LayoutINS_5tupleIJNS_1CILi4EEEEEENS3_IJNS4_ILi1EEEEEEEENS_10ViewEngineIPfEEEEC2ERKS9_RKSC_,($_ZN7cutlass13device_kernelIN5flash19enable_sm80_to_sm89INS1_16FlashAttnBwdSm80INS1_25CollectiveMainloopBwdSm80ILi2ELi2EN4cute5tupleIJNS5_1CILi128EEES8_NS7_ILi64EEEEEENS_10bfloat16_tEfNS_4arch4Sm80ELb0ELb1ELb1ELb0ELb1ELb0ELb0ELb0ELi2ELi4ELi4ELi4ELb0EEENS1_21CollectiveEpilogueBwdISA_SB_SD_Li256ELb0ELb0ELi2EEENS1_19SingleTileSchedulerILb0ELb0ELb0ELi128EEEEEEEEEvNT_6ParamsE$_ZN4cute3eso3ESOILb1ELb0EJNS_7SwizzleILi3ELi3ELi3EEENS_9MixedBitsILj0ELj432EEENS_6LayoutINS_5tupleIJNS7_IJNS_1CILi2EEES9_S9_EEES9_NS8_ILi8EEEEEENS7_IJNS7_IJNS8_ILi64EEESB_NS8_ILi512EEEEEENS8_ILi8192EEENS8_ILi1024EEEEEEEEEEC2ERKS3_RKS5_RKSJ_ - $_ZN7cutlass13device_kernelIN5flash19enable_sm80_to_sm89INS1_16FlashAttnBwdSm80INS1_25CollectiveMainloopBwdSm80ILi2ELi2EN4cute5tupleIJNS5_1CILi128EEES8_NS7_ILi64EEEEEENS_10bfloat16_tEfNS_4arch4Sm80ELb0ELb1ELb1ELb0ELb1ELb0ELb0ELb0ELi2ELi4ELi4ELi4ELb0EEENS1_21CollectiveEpilogueBwdISA_SB_SD_Li256ELb0ELb0ELi2EEENS1_19SingleTileSchedulerILb0ELb0ELb0ELi128EEEEEEEEEvNT_6ParamsE$_ZN4cute3eso3ESOILb1ELb0EJNS_6LayoutINS_5tupleIJNS_1CILi4EEEEEENS3_IJNS4_ILi1EEEEEEEENS_10ViewEngineIPfEEEEC2ERKS9_RKSC_)
$_ZN7cutlass13device_kernelIN5flash19enable_sm80_to_sm89INS1_16FlashAttnBwdSm80INS1_25CollectiveMainloopBwdSm80ILi2ELi2EN4cute5tupleIJNS5_1CILi128EEES8_NS7_ILi64EEEEEENS_10bfloat16_tEfNS_4arch4Sm80ELb0ELb1ELb1ELb0ELb1ELb0ELb0ELb0ELi2ELi4ELi4ELi4ELb0EEENS1_21CollectiveEpilogueBwdISA_SB_SD_Li256ELb0ELb0ELi2EEENS1_19SingleTileSchedulerILb0ELb0ELb0ELi128EEEEEEEEEvNT_6ParamsE$_ZN4cute3eso3ESOILb1ELb0EJNS_6LayoutINS_5tupleIJNS_1CILi4EEEEEENS3_IJNS4_ILi1EEEEEEEENS_10ViewEngineIPfEEEEC2ERKS9_RKSC_:
[----:B------:R-:W-:Y:S01]  /*b170*/  IADD3 R2, R27, -c[0x0][0x20], RZ ;  /* 0x800008001b027a10 */ /* 0x000fe20007ffe0ff */
[----:B------:R-:W-:Y:S01]  /*b180*/  IMAD.MOV.U32 R8, RZ, RZ, R6 ;  /* 0x000000ffff087224 */ /* 0x000fe200078e0006 */
[----:B------:R-:W-:-:S03]  /*b190*/  MOV R9, 0x0 ;  /* 0x0000000000097802 */ /* 0x000fc60000000f00 */
[----:B------:R1:W-:Y:S01]  /*b1a0*/  STL.64 [R2], R12 ;  /* 0x0000000c02007387 */ /* 0x0003e20000100a00 */
[----:B------:R-:W-:Y:S05]  /*b1b0*/  RET.REL.NODEC R8 `(_ZN7cutlass13device_kernelIN5flash19enable_sm80_to_sm89INS1_16FlashAttnBwdSm80INS1_25CollectiveMainloopBwdSm80ILi2ELi2EN4cute5tupleIJNS5_1CILi128EEES8_NS7_ILi64EEEEEENS_10bfloat16_tEfNS_4arch4Sm80ELb0ELb1ELb1ELb0ELb1ELb0ELb0ELb0ELi2ELi4ELi4ELi4ELb0EEENS1_21CollectiveEpilogueBwdISA_SB_SD_Li256ELb0ELb0ELi2EEENS1_19SingleTileSchedulerILb0ELb0ELb0ELi128EEEEEEEEEvNT_6ParamsE) ;  /* 0xffff4e4008007950 */ /* 0x000fea0003c3ffff */
        .type           $_ZN7cutlass13device_kernelIN5flash19enable_sm80_to_sm89INS1_16FlashAttnBwdSm80INS1_25CollectiveMainloopBwdSm80ILi2ELi2EN4cute5tupleIJNS5_1CILi128EEES8_NS7_ILi64EEEEEENS_10bfloat16_tEfNS_4arch4Sm80ELb0ELb1ELb1ELb0ELb1ELb0ELb0ELb0ELi2ELi4ELi4ELi4ELb0EEENS1_21CollectiveEpilogueBwdISA_SB_SD_Li256ELb0ELb0ELi2EEENS1_19SingleTileSchedulerILb0ELb0ELb0ELi128EEEEEEEEEvNT_6ParamsE$_ZN4cute3eso3ESOILb1ELb0EJNS_7SwizzleILi3ELi3ELi3EEENS_9MixedBitsILj0ELj432EEENS_6LayoutINS_5tupleIJNS7_IJNS_1CILi2EEES9_S9_EEES9_NS8_ILi8EEEEEENS7_IJNS7_IJNS8_ILi64EEESB_NS8_ILi512EEEEEENS8_ILi8192EEENS8_ILi1024EEEEEEEEEEC2ERKS3_RKS5_RKSJ_,@function
        .size           $_ZN7cutlass13device_kernelIN5flash19enable_sm80_to_sm89INS1_16FlashAttnBwdSm80INS1_25CollectiveMainloopBwdSm80ILi2ELi2EN4cute5tupleIJNS5_1CILi128EEES8_NS7_ILi64EEEEEENS_10bfloat16_tEfNS_4arch4Sm80ELb0ELb1ELb1ELb0ELb1ELb0ELb0ELb0ELi2ELi4ELi4ELi4ELb0EEENS1_21CollectiveEpilogueBwdISA_SB_SD_Li256ELb0ELb0ELi2EEENS1_19SingleTileSchedulerILb0ELb0ELb0ELi128EEEEEEEEEvNT_6ParamsE$_ZN4cute3eso3ESOILb1ELb0EJNS_7SwizzleILi3ELi3ELi3EEENS_9MixedBitsILj0ELj432EEENS_6LayoutINS_5tupleIJNS7_IJNS_1CILi2EEES9_S9_EEES9_NS8_ILi8EEEEEENS7_IJNS7_IJNS8_ILi64EEESB_NS8_ILi512EEEEEENS8_ILi8192EEENS8_ILi1024EEEEEEEEEEC2ERKS3_RKS5_RKSJ_,($_ZN7cutlass13device_kernelIN5flash19enable_sm80_to_sm89INS1_16FlashAttnBwdSm80INS1_25CollectiveMainloopBwdSm80ILi2ELi2EN4cute5tupleIJNS5_1CILi128EEES8_NS7_ILi64EEEEEENS_10bfloat16_tEfNS_4arch4Sm80ELb0ELb1ELb1ELb0ELb1ELb0ELb0ELb0ELi2ELi4ELi4ELi4ELb0EEENS1_21CollectiveEpilogueBwdISA_SB_SD_Li256ELb0ELb0ELi2EEENS1_19SingleTileSchedulerILb0ELb0ELb0ELi128EEEEEEEEEvNT_6ParamsE$_ZN4cute5tupleIJNS0_IJNS0_IJNS0_IJNS_1CILi8EEENS1_ILi1EEEEEENS0_IJS3_S3_EEEEEENS0_IJS3_NS1_ILi2EEEEEEEEENS0_IJNS0_IJNS0_IJS3_NS1_ILi0EEEEEENS0_IJSA_SA_EEEEEENS0_IJSA_iEEEEEEEEC2ERKS9_RKSF_ - $_ZN7cutlass13device_kernelIN5flash19enable_sm80_to_sm89INS1_16FlashAttnBwdSm80INS1_25CollectiveMainloopBwdSm80ILi2ELi2EN4cute5tupleIJNS5_1CILi128EEES8_NS7_ILi64EEEEEENS_10bfloat16_tEfNS_4arch4Sm80ELb0ELb1ELb1ELb0ELb1ELb0ELb0ELb0ELi2ELi4ELi4ELi4ELb0EEENS1_21CollectiveEpilogueBwdISA_SB_SD_Li256ELb0ELb0ELi2EEENS1_19SingleTileSchedulerILb0ELb0ELb0ELi128EEEEEEEEEvNT_6ParamsE$_ZN4cute3eso3ESOILb1ELb0EJNS_7SwizzleILi3ELi3ELi3EEENS_9MixedBitsILj0ELj432EEENS_6LayoutINS_5tupleIJNS7_IJNS_1CILi2EEES9_S9_EEES9_NS8_ILi8EEEEEENS7_IJNS7_IJNS8_ILi64EEESB_NS8_ILi512EEEEEENS8_ILi8192EEENS8_ILi1024EEEEEEEEEEC2ERKS3_RKS5_RKSJ_)
$_ZN7cutlass13device_kernelIN5flash19enable_sm80_to_sm89INS1_16FlashAttnBwdSm80INS1_25CollectiveMainloopBwdSm80ILi2ELi2EN4cute5tupleIJNS5_1CILi128EEES8_NS7_ILi64EEEEEENS_10bfloat16_tEfNS_4arch4Sm80ELb0ELb1ELb1ELb0ELb1ELb0ELb0ELb0ELi2ELi4ELi4ELi4ELb0EEENS1_21CollectiveEpilogueBwdISA_SB_SD_Li256ELb0ELb0ELi2EEENS1_19SingleTileSchedulerILb0ELb0ELb0ELi128EEEEEEEEEvNT_6ParamsE$_ZN4cute3eso3ESOILb1ELb0EJNS_7SwizzleILi3ELi3ELi3EEENS_9MixedBitsILj0ELj432EEENS_6LayoutINS_5tupleIJNS7_IJNS_1CILi2EEES9_S9_EEES9_NS8_ILi8EEEEEENS7_IJNS7_IJNS8_ILi64EEESB_NS8_ILi512EEEEEENS8_ILi8192EEENS8_ILi1024EEEEEEEEEEC2ERKS3_RKS5_RKSJ_:
[----:B------:R-:W-:Y:S02]  /*b1c0*/  IADD3 R2, R27, -c[0x0][0x20], RZ ;  /* 0x800008001b027a10 */ /* 0x000fe40007ffe0ff */
[----:B------:R-:W-:-:S03]  /*b1d0*/  MOV R7, 0x0 ;  /* 0x0000000000077802 */ /* 0x000fc60000000f00 */
[----:B------:R1:W-:Y:S01]  /*b1e0*/  STL [R2], R3 ;  /* 0x0000000302007387 */ /* 0x0003e20000100800 */
[----:B------:R-:W-:Y:S05]  /*b1f0*/  RET.REL.NODEC R6 `(_ZN7cutlass13device_kernelIN5flash19enable_sm80_to_sm89INS1_16FlashAttnBwdSm80INS1_25CollectiveMainloopBwdSm80ILi2ELi2EN4cute5tupleIJNS5_1CILi128EEES8_NS7_ILi64EEEEEENS_10bfloat16_tEfNS_4arch4Sm80ELb0ELb1ELb1ELb0ELb1ELb0ELb0ELb0ELi2ELi4ELi4ELi4ELb0EEENS1_21CollectiveEpilogueBwdISA_SB_SD_Li256ELb0ELb0ELi2EEENS1_19SingleTileSchedulerILb0ELb0ELb0ELi128EEEEEEEEEvNT_6ParamsE) ;  /* 0xffff4e0006007950 */ /* 0x000fea0003c3ffff */
        .type           $_ZN7cutlass13device_kernelIN5flash19enable_sm80_to_sm89INS1_16FlashAttnBwdSm80INS1_25CollectiveMainloopBwdSm80ILi2ELi2EN4cute5tupleIJNS5_1CILi128EEES8_NS7_ILi64EEEEEENS_10bfloat16_tEfNS_4arch4Sm80ELb0ELb1ELb1ELb0ELb1ELb0ELb0ELb0ELi2ELi4ELi4ELi4ELb0EEENS1_21CollectiveEpilogueBwdISA_SB_SD_Li256ELb0ELb0ELi2EEENS1_19SingleTileSchedulerILb0ELb0ELb0ELi128EEEEEEEEEvNT_6ParamsE$_ZN4cute5tupleIJNS0_IJNS0_IJNS0_IJNS_1CILi8EEENS1_ILi1EEEEEENS0_IJS3_S3_EEEEEENS0_IJS3_NS1_ILi2EEEEEEEEENS0_IJNS0_IJNS0_IJS3_NS1_ILi0EEEEEENS0_IJSA_SA_EEEEEENS0_IJSA_iEEEEEEEEC2ERKS9_RKSF_,@function
        .size           $_ZN7cutlass13device_kernelIN5flash19enable_sm80_to_sm89INS1_16FlashAttnBwdSm80INS1_25CollectiveMainloopBwdSm80ILi2ELi2EN4cute5tupleIJNS5_1CILi128EEES8_NS7_ILi64EEEEEENS_10bfloat16_tEfNS_4arch4Sm80ELb0ELb1ELb1ELb0ELb1ELb0ELb0ELb0ELi2ELi4ELi4ELi4ELb0EEENS1_21CollectiveEpilogueBwdISA_SB_SD_Li256ELb0ELb0ELi2EEENS1_19SingleTileSchedulerILb0ELb0ELb0ELi128EEEEEEEEEvNT_6ParamsE$_ZN4cute5tupleIJNS0_IJNS0_IJNS0_IJNS_1CILi8EEENS1_ILi1EEEEEENS0_IJS3_S3_EEEEEENS0_IJS3_NS1_ILi2EEEEEEEEENS0_IJNS0_IJNS0_IJS3_NS1_ILi0EEEEEENS0_IJSA_SA_EEEEEENS0_IJSA_iEEEEEEEEC2ERKS9_RKSF_,($_ZN7cutlass13device_kernelIN5flash19enable_sm80_to_sm89INS1_16FlashAttnBwdSm80INS1_25CollectiveMainloopBwdSm80ILi2ELi2EN4cute5tupleIJNS5_1CILi128EEES8_NS7_ILi64EEEEEENS_10bfloat16_tEfNS_4arch4Sm80ELb0ELb1ELb1ELb0ELb1ELb0ELb0ELb0ELi2ELi4ELi4ELi4ELb0EEENS1_21CollectiveEpilogueBwdISA_SB_SD_Li256ELb0ELb0ELi2EEENS1_19SingleTileSchedulerILb0ELb0ELb0ELi128EEEEEEEEEvNT_6ParamsE$_ZN4cute5tupleIJNS0_IJNS0_IJNS0_IJNS_1CILi8EEENS1_ILi1EEEEEES3_EEENS0_IJNS0_IJS3_S3_EEENS1_ILi2EEEEEEEEENS0_IJNS0_IJNS0_IJS3_NS1_ILi0EEEEEESA_EEENS0_IJNS0_IJSA_SA_EEEiEEEEEEEEC2ERKS9_RKSF_ - $_ZN7cutlass13device_kernelIN5flash19enable_sm80_to_sm89INS1_16FlashAttnBwdSm80INS1_25CollectiveMainloopBwdSm80ILi2ELi2EN4cute5tupleIJNS5_1CILi128EEES8_NS7_ILi64EEEEEENS_10bfloat16_tEfNS_4arch4Sm80ELb0ELb1ELb1ELb0ELb1ELb0ELb0ELb0ELi2ELi4ELi4ELi4ELb0EEENS1_21CollectiveEpilogueBwdISA_SB_SD_Li256ELb0ELb0ELi2EEENS1_19SingleTileSchedulerILb0ELb0ELb0ELi128EEEEEEEEEvNT_6ParamsE$_ZN4cute5tupleIJNS0_IJNS0_IJNS0_IJNS_1CILi8EEENS1_ILi1EEEEEENS0_IJS3_S3_EEEEEENS0_IJS3_NS1_ILi2EEEEEEEEENS0_IJNS0_IJNS0_IJS3_NS1_ILi0EEEEEENS0_IJSA_SA_EEEEEENS0_IJSA_iEEEEEEEEC2ERKS9_RKSF_)
$_ZN7cutlass13device_kernelIN5flash19enable_sm80_to_sm89INS1_16FlashAttnBwdSm80INS1_25CollectiveMainloopBwdSm80ILi2ELi2EN4cute5tupleIJNS5_1CILi128EEES8_NS7_ILi64EEEEEENS_10bfloat16_tEfNS_4arch4Sm80ELb0ELb1ELb1ELb0ELb1ELb0ELb0ELb0ELi2ELi4ELi4ELi4ELb0EEENS1_21CollectiveEpilogueBwdISA_SB_SD_Li256ELb0ELb0ELi2EEENS1_19SingleTileSchedulerILb0ELb0ELb0ELi128EEEEEEEEEvNT_6ParamsE$_ZN4cute5tupleIJNS0_IJNS0_IJNS0_IJNS_1CILi8EEENS1_ILi1EEEEEENS0_IJS3_S3_EEEEEENS0_IJS3_NS1_ILi2EEEEEEEEENS0_IJNS0_IJNS0_IJS3_NS1_ILi0EEEEEENS0_IJSA_SA_EEEEEENS0_IJSA_iEEEEEEEEC2ERKS9_RKSF_:
[----:B------:R-:W-:Y:S02]  /*b200*/  MOV R6, 0xb220 ;  /* 0x0000b22000067802 */ /* 0x000fe40000000f00 */
[----:B------:R-:W-:Y:S05]  /*b210*/  CALL.REL.NOINC `($_ZN7cutlass13device_kernelIN5flash19enable_sm80_to_sm89INS1_16FlashAttnBwdSm80INS1_25CollectiveMainloopBwdSm80ILi2ELi2EN4cute5tupleIJNS5_1CILi128EEES8_NS7_ILi64EEEEEENS_10bfloat16_tEfNS_4arch4Sm80ELb0ELb1ELb1ELb0ELb1ELb0ELb0ELb0ELi2ELi4ELi4ELi4ELb0EEENS1_21CollectiveEpilogueBwdISA_SB_SD_Li256ELb0ELb0ELi2EEENS1_19SingleTileSchedulerILb0ELb0ELb0ELi128EEEEEEEEEvNT_6ParamsE$_ZN4cute3eso3ESOILb1ELb0EJNS_5tupleIJNS2_IJNS2_IJNS_1CILi8EEENS3_ILi1EEEEEENS2_IJS5_S5_EEEEEENS2_IJS5_NS3_ILi2EEEEEEEEENS2_IJNS2_IJNS2_IJS5_NS3_ILi0EEEEEENS2_IJSC_SC_EEEEEENS2_IJSC_iEEEEEEEEC2ERKSB_RKSH_) ;  /* 0xffffdab000007944 */ /* 0x000fea0003c3ffff */
[----:B------:R-:W-:-:S04]  /*b220*/  MOV R5, 0x0 ;  /* 0x0000000000057802 */ /* 0x000fc80000000f00 */
[----:B------:R-:W-:Y:S05]  /*b230*/  RET.REL.NODEC R4 `(_ZN7cutlass13device_kernelIN5flash19enable_sm80_to_sm89INS1_16FlashAttnBwdSm80INS1_25CollectiveMainloopBwdSm80ILi2ELi2EN4cute5tupleIJNS5_1CILi128EEES8_NS7_ILi64EEEEEENS_10bfloat16_tEfNS_4arch4Sm80ELb0ELb1ELb1ELb0ELb1ELb0ELb0ELb0ELi2ELi4ELi4ELi4ELb0EEENS1_21CollectiveEpilogueBwdISA_SB_SD_Li256ELb0ELb0ELi2EEENS1_19SingleTileSchedulerILb0ELb0ELb0ELi128EEEEEEEEEvNT_6ParamsE) ;  /* 0xffff4dc004007950 */ /* 0x000fea0003c3ffff */
        .type           $_ZN7cutlass13device_kernelIN5flash19enable_sm80_to_sm89INS1_16FlashAttnBwdSm80INS1_25CollectiveMainloopBwdSm80ILi2ELi2EN4cute5tupleIJNS5_1CILi128EEES8_NS7_ILi64EEEEEENS_10bfloat16_tEfNS_4arch4Sm80ELb0ELb1ELb1ELb0ELb1ELb0ELb0ELb0ELi2ELi4ELi4ELi4ELb0EEENS1_21CollectiveEpilogueBwdISA_SB_SD_Li256ELb0ELb0ELi2EEENS1_19SingleTileSchedulerILb0ELb0ELb0ELi128EEEEEEEEEvNT_6ParamsE$_ZN4cute5tupleIJNS0_IJNS0_IJNS0_IJNS_1CILi8EEENS1_ILi1EEEEEES3_EEENS0_IJNS0_IJS3_S3_EEENS1_ILi2EEEEEEEEENS0_IJNS0_IJNS0_IJS3_NS1_ILi0EEEEEESA_EEENS0_IJNS0_IJSA_SA_EEEiEEEEEEEEC2ERKS9_RKSF_,@function
        .size           $_ZN7cutlass13device_kernelIN5flash19enable_sm80_to_sm89INS1_16FlashAttnBwdSm80INS1_25CollectiveMainloopBwdSm80ILi2ELi2EN4cute5tupleIJNS5_1CILi128EEES8_NS7_ILi64EEEEEENS_10bfloat16_tEfNS_4arch4Sm80ELb0ELb1ELb1ELb0ELb1ELb0ELb0ELb0ELi2ELi4ELi4ELi4ELb0EEENS1_21CollectiveEpilogueBwdISA_SB_SD_Li256ELb0ELb0ELi2EEENS1_19SingleTileSchedulerILb0ELb0ELb0ELi128EEEEEEEEEvNT_6ParamsE$_ZN4cute5tupleIJNS0_IJNS0_IJNS0_IJNS_1CILi8EEENS1_ILi1EEEEEES3_EEENS0_IJNS0_IJS3_S3_EEENS1_ILi2EEEEEEEEENS0_IJNS0_IJNS0_IJS3_NS1_ILi0EEEEEESA_EEENS0_IJNS0_IJSA_SA_EEEiEEEEEEEEC2ERKS9_RKSF_,($_ZN7cutlass13device_kernelIN5flash19enable_sm80_to_sm89INS1_16FlashAttnBwdSm80INS1_25CollectiveMainloopBwdSm80ILi2ELi2EN4cute5tupleIJNS5_1CILi128EEES8_NS7_ILi64EEEEEENS_10bfloat16_tEfNS_4arch4Sm80ELb0ELb1ELb1ELb0ELb1ELb0ELb0ELb0ELi2ELi4ELi4ELi4ELb0EEENS1_21CollectiveEpilogueBwdISA_SB_SD_Li256ELb0ELb0ELi2EEENS1_19SingleTileSchedulerILb0ELb0ELb0ELi128EEEEEEEEEvNT_6ParamsE$_ZN4cute5tupleIJNS0_IJNS0_IJNS_1CILi1EEENS0_IJS2_NS1_ILi2EEES3_EEEEEES3_NS0_IJS3_S3_EEEEEENS0_IJNS0_IJNS1_ILi0EEENS0_IJS2_NS1_ILi256EEEiEEEEEENS1_ILi2048EEENS0_IJiNS1_ILi4096EEEEEEEEEEEC2ERKS7_RKSF_ - $_ZN7cutlass13device_kernelIN5flash19enable_sm80_to_sm89INS1_16FlashAttnBwdSm80INS1_25CollectiveMainloopBwdSm80ILi2ELi2EN4cute5tupleIJNS5_1CILi128EEES8_NS7_ILi64EEEEEENS_10bfloat16_tEfNS_4arch4Sm80ELb0ELb1ELb1ELb0ELb1ELb0ELb0ELb0ELi2ELi4ELi4ELi4ELb0EEENS1_21CollectiveEpilogueBwdISA_SB_SD_Li256ELb0ELb0ELi2EEENS1_19SingleTileSchedulerILb0ELb0ELb0ELi128EEEEEEEEEvNT_6ParamsE$_ZN4cute5tupleIJNS0_IJNS0_IJNS0_IJNS_1CILi8EEENS1_ILi1EEEEEES3_EEENS0_IJNS0_IJS3_S3_EEENS1_ILi2EEEEEEEEENS0_IJNS0_IJNS0_IJS3_NS1_ILi0EEEEEESA_EEENS0_IJNS0_IJSA_SA_EEEiEEEEEEEEC2ERKS9_RKSF_)
$_ZN7cutlass13device_kernelIN5flash19enable_sm80_to_sm89INS1_16FlashAttnBwdSm80INS1_25CollectiveMainloopBwdSm80ILi2ELi2EN4cute5tupleIJNS5_1CILi128EEES8_NS7_ILi64EEEEEENS_10bfloat16_tEfNS_4arch4Sm80ELb0ELb1ELb1ELb0ELb1ELb0ELb0ELb0ELi2ELi4ELi4ELi4ELb0EEENS1_21CollectiveEpilogueBwdISA_SB_SD_Li256ELb0ELb0ELi2EEENS1_19SingleTileSchedulerILb0ELb0ELb0ELi128EEEEEEEEEvNT_6ParamsE$_ZN4cute5tupleIJNS0_IJNS0_IJNS0_IJNS_1CILi8EEENS1_ILi1EEEEEES3_EEENS0_IJNS0_IJS3_S3_EEENS1_ILi2EEEEEEEEENS0_IJNS0_IJNS0_IJS3_NS1_ILi0EEEEEESA_EEENS0_IJNS0_IJSA_SA_EEEiEEEEEEEEC2ERKS9_RKSF_:
[----:B------:R-:W-:Y:S02]  /*b240*/  MOV R6, 0xb260 ;  /* 0x0000b26000067802 */ /* 0x000fe40000000f00 */
[----:B------:R-:W-:Y:S05]  /*b250*/  CALL.REL.NOINC `($_ZN7cutlass13device_kernelIN5flash19enable_sm80_to_sm89INS1_16FlashAttnBwdSm80INS1_25CollectiveMainloopBwdSm80ILi2ELi2EN4cute5tupleIJNS5_1CILi128EEES8_NS7_ILi64EEEEEENS_10bfloat16_tEfNS_4arch4Sm80ELb0ELb1ELb1ELb0ELb1ELb0ELb0ELb0ELi2ELi4ELi4ELi4ELb0EEENS1_21CollectiveEpilogueBwdISA_SB_SD_Li256ELb0ELb0ELi2EEENS1_19SingleTileSchedulerILb0ELb0ELb0ELi128EEEEEEEEEvNT_6ParamsE$_ZN4cute3eso3ESOILb1ELb0EJNS_5tupleIJNS2_IJNS2_IJNS_1CILi8EEENS3_ILi1EEEEEES5_EEENS2_IJNS2_IJS5_S5_EEENS3_ILi2EEEEEEEEENS2_IJNS2_IJNS2_IJS5_NS3_ILi0EEEEEESC_EEENS2_IJNS2_IJSC_SC_EEEiEEEEEEEEC2ERKSB_RKSH_) ;  /* 0xffffdab000007944 */ /* 0x000fea0003c3ffff */
[----:B------:R-:W-:-:S04]  /*b260*/  MOV R5, 0x0 ;  /* 0x0000000000057802 */ /* 0x000fc80000000f00 */
[----:B------:R-:W-:Y:S05]  /*b270*/  RET.REL.NODEC R4 `(_ZN7cutlass13device_kernelIN5flash19enable_sm80_to_sm89INS1_16FlashAttnBwdSm80INS1_25CollectiveMainloopBwdSm80ILi2ELi2EN4cute5tupleIJNS5_1CILi128EEES8_NS7_ILi64EEEEEENS_10bfloat16_tEfNS_4arch4Sm80ELb0ELb1ELb1ELb0ELb1ELb0ELb0ELb0ELi2ELi4ELi4ELi4ELb0EEENS1_21CollectiveEpilogueBwdISA_SB_SD_Li256ELb0ELb0ELi2EEENS1_19SingleTileSchedulerILb0ELb0ELb0ELi128EEEEEEEEEvNT_6ParamsE) ;  /* 0xffff4d8004007950 */ /* 0x000fea0003c3ffff */
        .type           $_ZN7cutlass13device_kernelIN5flash19enable_sm80_to_sm89INS1_16FlashAttnBwdSm80INS1_25CollectiveMainloopBwdSm80ILi2ELi2EN4cute5tupleIJNS5_1CILi128EEES8_NS7_ILi64EEEEEENS_10bfloat16_tEfNS_4arch4Sm80ELb0ELb1ELb1ELb0ELb1ELb0ELb0ELb0ELi2ELi4ELi4ELi4ELb0EEENS1_21CollectiveEpilogueBwdISA_SB_SD_Li256ELb0ELb0ELi2EEENS1_19SingleTileSchedulerILb0ELb0ELb0ELi128EEEEEEEEEvNT_6ParamsE$_ZN4cute5tupleIJNS0_IJNS0_IJNS_1CILi1EEENS0_IJS2_NS1_ILi2EEES3_EEEEEES3_NS0_IJS3_S3_EEEEEENS0_IJNS0_IJNS1_ILi0EEENS0_IJS2_NS1_ILi256EEEiEEEEEENS1_ILi2048EEENS0_IJiNS1_ILi4096EEEEEEEEEEEC2ERKS7_RKSF_,@function
        .size           $_ZN7cutlass13device_kernelIN5flash19enable_sm80_to_sm89INS1_16FlashAttnBwdSm80INS1_25CollectiveMainloopBwdSm80ILi2ELi2EN4cute5tupleIJNS5_1CILi128EEES8_NS7_ILi64EEEEEENS_10bfloat16_tEfNS_4arch4Sm80ELb0ELb1ELb1ELb0ELb1ELb0ELb0ELb0ELi2ELi4ELi4ELi4ELb0EEENS1_21CollectiveEpilogueBwdISA_SB_SD_Li256ELb0ELb0ELi2EEENS1_19SingleTileSchedulerILb0ELb0ELb0ELi128EEEEEEEEEvNT_6ParamsE$_ZN4cute5tupleIJNS0_IJNS0_IJNS_1CILi1EEENS0_IJS2_NS1_ILi2EEES3_EEEEEES3_NS0_IJS3_S3_EEEEEENS0_IJNS0_IJNS1_ILi0EEENS0_IJS2_NS1_ILi256EEEiEEEEEENS1_ILi2048EEENS0_IJiNS1_ILi4096EEEEEEEEEEEC2ERKS7_RKSF_,($_ZN7cutlass13device_kernelIN5flash19enable_sm80_to_sm89INS1_16FlashAttnBwdSm80INS1_25CollectiveMainloopBwdSm80ILi2ELi2EN4cute5tupleIJNS5_1CILi128EEES8_NS7_ILi64EEEEEENS_10bfloat16_tEfNS_4arch4Sm80ELb0ELb1ELb1ELb0ELb1ELb0ELb0ELb0ELi2ELi4ELi4ELi4ELb0EEENS1_21CollectiveEpilogueBwdISA_SB_SD_Li256ELb0ELb0ELi2EEENS1_19SingleTileSchedulerILb0ELb0ELb0ELi128EEEEEEEEEvNT_6ParamsE$_ZN4cute5tupleIJNS0_IJNS0_IJNS_1CILi2EEES2_EEENS1_ILi8EEES3_EEENS0_IJNS0_IJNS1_ILi1EEEiEEENS1_ILi1024EEENS0_IJiiEEEEEEEEC2ERKS5_RKSA_ - $_ZN7cutlass13device_kernelIN5flash19enable_sm80_to_sm89INS1_16FlashAttnBwdSm80INS1_25CollectiveMainloopBwdSm80ILi2ELi2EN4cute5tupleIJNS5_1CILi128EEES8_NS7_ILi64EEEEEENS_10bfloat16_tEfNS_4arch4Sm80ELb0ELb1ELb1ELb0ELb1ELb0ELb0ELb0ELi2ELi4ELi4ELi4ELb0EEENS1_21CollectiveEpilogueBwdISA_SB_SD_Li256ELb0ELb0ELi2EEENS1_19SingleTileSchedulerILb0ELb0ELb0ELi128EEEEEEEEEvNT_6ParamsE$_ZN4cute5tupleIJNS0_IJNS0_IJNS_1CILi1EEENS0_IJS2_NS1_ILi2EEES3_EEEEEES3_NS0_IJS3_S3_EEEEEENS0_IJNS0_IJNS1_ILi0EEENS0_IJS2_NS1_ILi256EEEiEEEEEENS1_ILi2048EEENS0_IJiNS1_ILi4096EEEEEEEEEEEC2ERKS7_RKSF_)
$_ZN7cutlass13device_kernelIN5flash19enable_sm80_to_sm89INS1_16FlashAttnBwdSm80INS1_25CollectiveMainloopBwdSm80ILi2ELi2EN4cute5tupleIJNS5_1CILi128EEES8_NS7_ILi64EEEEEENS_10bfloat16_tEfNS_4arch4Sm80ELb0ELb1ELb1ELb0ELb1ELb0ELb0ELb0ELi2ELi4ELi4ELi4ELb0EEENS1_21CollectiveEpilogueBwdISA_SB_SD_Li256ELb0ELb0ELi2EEENS1_19SingleTileSchedulerILb0ELb0ELb0ELi128EEEEEEEEEvNT_6ParamsE$_ZN4cute5tupleIJNS0_IJNS0_IJNS_1CILi1EEENS0_IJS2_NS1_ILi2EEES3_EEEEEES3_NS0_IJS3_S3_EEEEEENS0_IJNS0_IJNS1_ILi0EEENS0_IJS2_NS1_ILi256EEEiEEEEEENS1_ILi2048EEENS0_IJiNS1_ILi4096EEEEEEEEEEEC2ERKS7_RKSF_:
[----:B------:R-:W-:Y:S02]  /*b280*/  MOV R6, 0xb2a0 ;  /* 0x0000b2a000067802 */ /* 0x000fe40000000f00 */
[----:B------:R-:W-:Y:S05]  /*b290*/  CALL.REL.NOINC `($_ZN7cutlass13device_kernelIN5flash19enable_sm80_to_sm89INS1_16FlashAttnBwdSm80INS1_25CollectiveMainloopBwdSm80ILi2ELi2EN4cute5tupleIJNS5_1CILi128EEES8_NS7_ILi64EEEEEENS_10bfloat16_tEfNS_4arch4Sm80ELb0ELb1ELb1ELb0ELb1ELb0ELb0ELb0ELi2ELi4ELi4ELi4ELb0EEENS1_21CollectiveEpilogueBwdISA_SB_SD_Li256ELb0ELb0ELi2EEENS1_19SingleTileSchedulerILb0ELb0ELb0ELi128EEEEEEEEEvNT_6ParamsE$_ZN4cute3eso3ESOILb1ELb0EJNS_5tupleIJNS2_IJNS_1CILi1EEENS2_IJS4_NS3_ILi2EEES5_EEEEEES5_NS2_IJS5_S5_EEEEEENS2_IJNS2_IJNS3_ILi0EEENS2_IJS4_NS3_ILi256EEEiEEEEEENS3_ILi2048EEENS2_IJiNS3_ILi4096EEEEEEEEEEEC2ERKS9_RKSH_) ;  /* 0xffffdab000007944 */ /* 0x000fea0003c3ffff */
[----:B-1----:R-:W-:-:S04]  /*b2a0*/  MOV R5, 0x0 ;  /* 0x0000000000057802 */ /* 0x002fc80000000f00 */
[----:B------:R-:W-:Y:S05]  /*b2b0*/  RET.REL.NODEC R4 `(_ZN7cutlass13device_kernelIN5flash19enable_sm80_to_sm89INS1_16FlashAttnBwdSm80INS1_25CollectiveMainloopBwdSm80ILi2ELi2EN4cute5tupleIJNS5_1CILi128EEES8_NS7_ILi64EEEEEENS_10bfloat16_tEfNS_4arch4Sm80ELb0ELb1ELb1ELb0ELb1ELb0ELb0ELb0ELi2ELi4ELi4ELi4ELb0EEENS1_21CollectiveEpilogueBwdISA_SB_SD_Li256ELb0ELb0ELi2EEENS1_19SingleTileSchedulerILb0ELb0ELb0ELi128EEEEEEEEEvNT_6ParamsE) ;  /* 0xffff4d4004007950 */ /* 0x000fea0003c3ffff */
        .type           $_ZN7cutlass13device_kernelIN5flash19enable_sm80_to_sm89INS1_16FlashAttnBwdSm80INS1_25CollectiveMainloopBwdSm80ILi2ELi2EN4cute5tupleIJNS5_1CILi128EEES8_NS7_ILi64EEEEEENS_10bfloat16_tEfNS_4arch4Sm80ELb0ELb1ELb1ELb0ELb1ELb0ELb0ELb0ELi2ELi4ELi4ELi4ELb0EEENS1_21CollectiveEpilogueBwdISA_SB_SD_Li256ELb0ELb0ELi2EEENS1_19SingleTileSchedulerILb0ELb0ELb0ELi128EEEEEEEEEvNT_6ParamsE$_ZN4cute5tupleIJNS0_IJNS0_IJNS_1CILi2EEES2_EEENS1_ILi8EEES3_EEENS0_IJNS0_IJNS1_ILi1EEEiEEENS1_ILi1024EEENS0_IJiiEEEEEEEEC2ERKS5_RKSA_,@function
        .size           $_ZN7cutlass13device_kernelIN5flash19enable_sm80_to_sm89INS1_16FlashAttnBwdSm80INS1_25CollectiveMainloopBwdSm80ILi2ELi2EN4cute5tupleIJNS5_1CILi128EEES8_NS7_ILi64EEEEEENS_10bfloat16_tEfNS_4arch4Sm80ELb0ELb1ELb1ELb0ELb1ELb0ELb0ELb0ELi2ELi4ELi4ELi4ELb0EEENS1_21CollectiveEpilogueBwdISA_SB_SD_Li256ELb0ELb0ELi2EEENS1_19SingleTileSchedulerILb0ELb0ELb0ELi128EEEEEEEEEvNT_6ParamsE$_ZN4cute5tupleIJNS0_IJNS0_IJNS_1CILi2EEES2_EEENS1_ILi8EEES3_EEENS0_IJNS0_IJNS1_ILi1EEEiEEENS1_ILi1024EEENS0_IJiiEEEEEEEEC2ERKS5_RKSA_,($_ZN7cutlass13device_kernelIN5flash19enable_sm80_to_sm89INS1_16FlashAttnBwdSm80INS1_25CollectiveMainloopBwdSm80ILi2ELi2EN4cute5tupleIJNS5_1CILi128EEES8_NS7_ILi64EEEEEENS_10bfloat16_tEfNS_4arch4Sm80ELb0ELb1ELb1ELb0ELb1ELb0ELb0ELb0ELi2ELi4ELi4ELi4ELb0EEENS1_21CollectiveEpilogueBwdISA_SB_SD_Li256ELb0ELb0ELi2EEENS1_19SingleTileSchedulerILb0ELb0ELb0ELi128EEEEEEEEEvNT_6ParamsE$_ZN4cute5tupleIJNS0_IJNS0_IJNS_1CILi2EEES2_EEES2_EEENS0_IJNS0_IJiiEEENS1_ILi8192EEEEEEEEC2ERKS4_RKS7_ - $_ZN7cutlass13device_kernelIN5flash19enable_sm80_to_sm89INS1_16FlashAttnBwdSm80INS1_25CollectiveMainloopBwdSm80ILi2ELi2EN4cute5tupleIJNS5_1CILi128EEES8_NS7_ILi64EEEEEENS_10bfloat16_tEfNS_4arch4Sm80ELb0ELb1ELb1ELb0ELb1ELb0ELb0ELb0ELi2ELi4ELi4ELi4ELb0EEENS1_21CollectiveEpilogueBwdISA_SB_SD_Li256ELb0ELb0ELi2EEENS1_19SingleTileSchedulerILb0ELb0ELb0ELi128EEEEEEEEEvNT_6ParamsE$_ZN4cute5tupleIJNS0_IJNS0_IJNS_1CILi2EEES2_EEENS1_ILi8EEES3_EEENS0_IJNS0_IJNS1_ILi1EEEiEEENS1_ILi1024EEENS0_IJiiEEEEEEEEC2ERKS5_RKSA_)
$_ZN7cutlass13device_kernelIN5flash19enable_sm80_to_sm89INS1_16FlashAttnBwdSm80INS1_25CollectiveMainloopBwdSm80ILi2ELi2EN4cute5tupleIJNS5_1CILi128EEES8_NS7_ILi64EEEEEENS_10bfloat16_tEfNS_4arch4Sm80ELb0ELb1ELb1ELb0ELb1ELb0ELb0ELb0ELi2ELi4ELi4ELi4ELb0EEENS1_21CollectiveEpilogueBwdISA_SB_SD_Li256ELb0ELb0ELi2EEENS1_19SingleTileSchedulerILb0ELb0ELb0ELi128EEEEEEEEEvNT_6ParamsE$_ZN4cute5tupleIJNS0_IJNS0_IJNS_1CILi2EEES2_EEENS1_ILi8EEES3_EEENS0_IJNS0_IJNS1_ILi1EEEiEEENS1_ILi1024EEENS0_IJiiEEEEEEEEC2ERKS5_RKSA_:
[----:B------:R-:W-:Y:S02]  /*b2c0*/  MOV R8, 0xb2e0 ;  /* 0x0000b2e000087802 */ /* 0x000fe40000000f00 */
[----:B------:R-:W-:Y:S05]  /*b2d0*/  CALL.REL.NOINC `($_ZN7cutlass13device_kernelIN5flash19enable_sm80_to_sm89INS1_16FlashAttnBwdSm80INS1_25CollectiveMainloopBwdSm80ILi2ELi2EN4cute5tupleIJNS5_1CILi128EEES8_NS7_ILi64EEEEEENS_10bfloat16_tEfNS_4arch4Sm80ELb0ELb1ELb1ELb0ELb1ELb0ELb0ELb0ELi2ELi4ELi4ELi4ELb0EEENS1_21CollectiveEpilogueBwdISA_SB_SD_Li256ELb0ELb0ELi2EEENS1_19SingleTileSchedulerILb0ELb0ELb0ELi128EEEEEEEEEvNT_6ParamsE$_ZN4cute3eso3ESOILb1ELb0EJNS_5tupleIJNS2_IJNS_1CILi2EEES4_EEENS3_ILi8EEES5_EEENS2_IJNS2_IJNS3_ILi1EEEiEEENS3_ILi1024EEENS2_IJiiEEEEEEEEC2ERKS7_RKSC_) ;  /* 0xffffdb4000007944 */ /* 0x000fea0003c3ffff */
[----:B------:R-:W-:-:S04]  /*b2e0*/  MOV R7, 0x0 ;  /* 0x0000000000077802 */ /* 0x000fc80000000f00 */
[----:B------:R-:W-:Y:S05]  /*b2f0*/  RET.REL.NODEC R6 `(_ZN7cutlass13device_kernelIN5flash19enable_sm80_to_sm89INS1_16FlashAttnBwdSm80INS1_25CollectiveMainloopBwdSm80ILi2ELi2EN4cute5tupleIJNS5_1CILi128EEES8_NS7_ILi64EEEEEENS_10bfloat16_tEfNS_4arch4Sm80ELb0ELb1ELb1ELb0ELb1ELb0ELb0ELb0ELi2ELi4ELi4ELi4ELb0EEENS1_21CollectiveEpilogueBwdISA_SB_SD_Li256ELb0ELb0ELi2EEENS1_19SingleTileSchedulerILb0ELb0ELb0ELi128EEEEEEEEEvNT_6ParamsE) ;  /* 0xffff4d0006007950 */ /* 0x000fea0003c3ffff */
        .type           $_ZN7cutlass13device_kernelIN5flash19enable_sm80_to_sm89INS1_16FlashAttnBwdSm80INS1_25CollectiveMainloopBwdSm80ILi2ELi2EN4cute5tupleIJNS5_1CILi128EEES8_NS7_ILi64EEEEEENS_10bfloat16_tEfNS_4arch4Sm80ELb0ELb1ELb1ELb0ELb1ELb0ELb0ELb0ELi2ELi4ELi4ELi4ELb0EEENS1_21CollectiveEpilogueBwdISA_SB_SD_Li256ELb0ELb0ELi2EEENS1_19SingleTileSchedulerILb0ELb0ELb0ELi128EEEEEEEEEvNT_6ParamsE$_ZN4cute5tupleIJNS0_IJNS0_IJNS_1CILi2EEES2_EEES2_EEENS0_IJNS0_IJiiEEENS1_ILi8192EEEEEEEEC2ERKS4_RKS7_,@function
        .size           $_ZN7cutlass13device_kernelIN5flash19enable_sm80_to_sm89INS1_16FlashAttnBwdSm80INS1_25CollectiveMainloopBwdSm80ILi2ELi2EN4cute5tupleIJNS5_1CILi128EEES8_NS7_ILi64EEEEEENS_10bfloat16_tEfNS_4arch4Sm80ELb0ELb1ELb1ELb0ELb1ELb0ELb0ELb0ELi2ELi4ELi4ELi4ELb0EEENS1_21CollectiveEpilogueBwdISA_SB_SD_Li256ELb0ELb0ELi2EEENS1_19SingleTileSchedulerILb0ELb0ELb0ELi128EEEEEEEEEvNT_6ParamsE$_ZN4cute5tupleIJNS0_IJNS0_IJNS_1CILi2EEES2_EEES2_EEENS0_IJNS0_IJiiEEENS1_ILi8192EEEEEEEEC2ERKS4_RKS7_,($_ZN7cutlass13device_kernelIN5flash19enable_sm80_to_sm89INS1_16FlashAttnBwdSm80INS1_25CollectiveMainloopBwdSm80ILi2ELi2EN4cute5tupleIJNS5_1CILi128EEES8_NS7_ILi64EEEEEENS_10bfloat16_tEfNS_4arch4Sm80ELb0ELb1ELb1ELb0ELb1ELb0ELb0ELb0ELi2ELi4ELi4ELi4ELb0EEENS1_21CollectiveEpilogueBwdISA_SB_SD_Li256ELb0ELb0ELi2EEENS1_19SingleTileSchedulerILb0ELb0ELb0ELi128EEEEEEEEEvNT_6ParamsE$_ZN4cute5tupleIJNS0_IJNS0_IJNS_1CILi2EEES2_EEES3_NS1_ILi8EEEEEENS0_IJNS0_IJiNS1_ILi512EEEEEENS0_IJiiEEENS1_ILi1024EEEEEEEEC2ERKS5_RKSA_ - $_ZN7cutlass13device_kernelIN5flash19enable_sm80_to_sm89INS1_16FlashAttnBwdSm80INS1_25CollectiveMainloopBwdSm80ILi2ELi2EN4cute5tupleIJNS5_1CILi128EEES8_NS7_ILi64EEEEEENS_10bfloat16_tEfNS_4arch4Sm80ELb0ELb1ELb1ELb0ELb1ELb0ELb0ELb0ELi2ELi4ELi4ELi4ELb0EEENS1_21CollectiveEpilogueBwdISA_SB_SD_Li256ELb0ELb0ELi2EEENS1_19SingleTileSchedulerILb0ELb0ELb0ELi128EEEEEEEEEvNT_6ParamsE$_ZN4cute5tupleIJNS0_IJNS0_IJNS_1CILi2EEES2_EEES2_EEENS0_IJNS0_IJiiEEENS1_ILi8192EEEEEEEEC2ERKS4_RKS7_)
$_ZN7cutlass13device_kernelIN5flash19enable_sm80_to_sm89INS1_16FlashAttnBwdSm80INS1_25CollectiveMainloopBwdSm80ILi2ELi2EN4cute5tupleIJNS5_1CILi128EEES8_NS7_ILi64EEEEEENS_10bfloat16_tEfNS_4arch4Sm80ELb0ELb1ELb1ELb0ELb1ELb0ELb0ELb0ELi2ELi4ELi4ELi4ELb0EEENS1_21CollectiveEpilogueBwdISA_SB_SD_Li256ELb0ELb0ELi2EEENS1_19SingleTileSchedulerILb0ELb0ELb0ELi128EEEEEEEEEvNT_6ParamsE$_ZN4cute5tupleIJNS0_IJNS0_IJNS_1CILi2EEES2_EEES2_EEENS0_IJNS0_IJiiEEENS1_ILi8192EEEEEEEEC2ERKS4_RKS7_:
[----:B------:R-:W-:Y:S02]  /*b300*/  MOV R6, 0xb320 ;  /* 0x0000b32000067802 */ /* 0x000fe40000000f00 */
[----:B------:R-:W-:Y:S05]  /*b310*/  CALL.REL.NOINC `($_ZN7cutlass13device_kernelIN5flash19enable_sm80_to_sm89INS1_16FlashAttnBwdSm80INS1_25CollectiveMainloopBwdSm80ILi2ELi2EN4cute5tupleIJNS5_1CILi128EEES8_NS7_ILi64EEEEEENS_10bfloat16_tEfNS_4arch4Sm80ELb0ELb1ELb1ELb0ELb1ELb0ELb0ELb0ELi2ELi4ELi4ELi4ELb0EEENS1_21CollectiveEpilogueBwdISA_SB_SD_Li256ELb0ELb0ELi2EEENS1_19SingleTileSchedulerILb0ELb0ELb0ELi128EEEEEEEEEvNT_6ParamsE$_ZN4cute3eso3ESOILb1ELb0EJNS_5tupleIJNS2_IJNS_1CILi2EEES4_EEES4_EEENS2_IJNS2_IJiiEEENS3_ILi8192EEEEEEEEC2ERKS6_RKS9_) ;  /* 0xffffdb7000007944 */ /* 0x000fea0003c3ffff */
[----:B-1----:R-:W-:Y:S02]  /*b320*/  MOV R2, R8 ;  /* 0x0000000800027202 */ /* 0x002fe40000000f00 */
[----:B------:R-:W-:-:S04]  /*b330*/  MOV R3, 0x0 ;  /* 0x0000000000037802 */ /* 0x000fc80000000f00 */
[----:B------:R-:W-:Y:S05]  /*b340*/  RET.REL.NODEC R2 `(_ZN7cutlass13device_kernelIN5flash19enable_sm80_to_sm89INS1_16FlashAttnBwdSm80INS1_25CollectiveMainloopBwdSm80ILi2ELi2EN4cute5tupleIJNS5_1CILi128EEES8_NS7_ILi64EEEEEENS_10bfloat16_tEfNS_4arch4Sm80ELb0ELb1ELb1ELb0ELb1ELb0ELb0ELb0ELi2ELi4ELi4ELi4ELb0EEENS1_21CollectiveEpilogueBwdISA_SB_SD_Li256ELb0ELb0ELi2EEENS1_19SingleTileSchedulerILb0ELb0ELb0ELi128EEEEEEEEEvNT_6ParamsE) ;  /* 0xffff4cb002007950 */ /* 0x000fea0003c3ffff */
        .type           $_ZN7cutlass13device_kernelIN5flash19enable_sm80_to_sm89INS1_16FlashAttnBwdSm80INS1_25CollectiveMainloopBwdSm80ILi2ELi2EN4cute5tupleIJNS5_1CILi128EEES8_NS7_ILi64EEEEEENS_10bfloat16_tEfNS_4arch4Sm80ELb0ELb1ELb1ELb0ELb1ELb0ELb0ELb0ELi2ELi4ELi4ELi4ELb0EEENS1_21CollectiveEpilogueBwdISA_SB_SD_Li256ELb0ELb0ELi2EEENS1_19SingleTileSchedulerILb0ELb0ELb0ELi128EEEEEEEEEvNT_6ParamsE$_ZN4cute5tupleIJNS0_IJNS0_IJNS_1CILi2EEES2_EEES3_NS1_ILi8EEEEEENS0_IJNS0_IJiNS1_ILi512EEEEEENS0_IJiiEEENS1_ILi1024EEEEEEEEC2ERKS5_RKSA_,@function
        .size           $_ZN7cutlass13device_kernelIN5flash19enable_sm80_to_sm89INS1_16FlashAttnBwdSm80INS1_25CollectiveMainloopBwdSm80ILi2ELi2EN4cute5tupleIJNS5_1CILi128EEES8_NS7_ILi64EEEEEENS_10bfloat16_tEfNS_4arch4Sm80ELb0ELb1ELb1ELb0ELb1ELb0ELb0ELb0ELi2ELi4ELi4ELi4ELb0EEENS1_21CollectiveEpilogueBwdISA_SB_SD_Li256ELb0ELb0ELi2EEENS1_19SingleTileSchedulerILb0ELb0ELb0ELi128EEEEEEEEEvNT_6ParamsE$_ZN4cute5tupleIJNS0_IJNS0_IJNS_1CILi2EEES2_EEES3_NS1_ILi8EEEEEENS0_IJNS0_IJiNS1_ILi512EEEEEENS0_IJiiEEENS1_ILi1024EEEEEEEEC2ERKS5_RKSA_,($_ZN7cutlass13device_kernelIN5flash19enable_sm80_to_sm89INS1_16FlashAttnBwdSm80INS1_25CollectiveMainloopBwdSm80ILi2ELi2EN4cute5tupleIJNS5_1CILi128EEES8_NS7_ILi64EEEEEENS_10bfloat16_tEfNS_4arch4Sm80ELb0ELb1ELb1ELb0ELb1ELb0ELb0ELb0ELi2ELi4ELi4ELi4ELb0EEENS1_21CollectiveEpilogueBwdISA_SB_SD_Li256ELb0ELb0ELi2EEENS1_19SingleTileSchedulerILb0ELb0ELb0ELi128EEEEEEEEEvNT_6ParamsE$_ZN4cute5tupleIJNS0_IJNS0_IJNS_1CILi2EEES2_S2_EEES2_NS0_IJNS0_IJS2_S2_EEES2_EEEEEENS0_IJNS0_IJNS1_ILi1EEENS1_ILi512EEEiEEENS1_ILi4096EEENS0_IJNS0_IJiiEEENS1_ILi8192EEEEEEEEEEEC2ERKS6_RKSE_ - $_ZN7cutlass13device_kernelIN5flash19enable_sm80_to_sm89INS1_16FlashAttnBwdSm80INS1_25CollectiveMainloopBwdSm80ILi2ELi2EN4cute5tupleIJNS5_1CILi128EEES8_NS7_ILi64EEEEEENS_10bfloat16_tEfNS_4arch4Sm80ELb0ELb1ELb1ELb0ELb1ELb0ELb0ELb0ELi2ELi4ELi4ELi4ELb0EEENS1_21CollectiveEpilogueBwdISA_SB_SD_Li256ELb0ELb0ELi2EEENS1_19SingleTileSchedulerILb0ELb0ELb0ELi128EEEEEEEEEvNT_6ParamsE$_ZN4cute5tupleIJNS0_IJNS0_IJNS_1CILi2EEES2_EEES3_NS1_ILi8EEEEEENS0_IJNS0_IJiNS1_ILi512EEEEEENS0_IJiiEEENS1_ILi1024EEEEEEEEC2ERKS5_RKSA_)
$_ZN7cutlass13device_kernelIN5flash19enable_sm80_to_sm89INS1_16FlashAttnBwdSm80INS1_25CollectiveMainloopBwdSm80ILi2ELi2EN4cute5tupleIJNS5_1CILi128EEES8_NS7_ILi64EEEEEENS_10bfloat16_tEfNS_4arch4Sm80ELb0ELb1ELb1ELb0ELb1ELb0ELb0ELb0ELi2ELi4ELi4ELi4ELb0EEENS1_21CollectiveEpilogueBwdISA_SB_SD_Li256ELb0ELb0ELi2EEENS1_19SingleTileSchedulerILb0ELb0ELb0ELi128EEEEEEEEEvNT_6ParamsE$_ZN4cute5tupleIJNS0_IJNS0_IJNS_1CILi2EEES2_EEES3_NS1_ILi8EEEEEENS0_IJNS0_IJiNS1_ILi512EEEEEENS0_IJiiEEENS1_ILi1024EEEEEEEEC2ERKS5_RKSA_:
[----:B------:R-:W-:Y:S02]  /*b350*/  MOV R8, 0xb370 ;  /* 0x0000b37000087802 */ /* 0x000fe40000000f00 */
[----:B------:R-:W-:Y:S05]  /*b360*/  CALL.REL.NOINC `($_ZN7cutlass13device_kernelIN5flash19enable_sm80_to_sm89INS1_16FlashAttnBwdSm80INS1_25CollectiveMainloopBwdSm80ILi2ELi2EN4cute5tupleIJNS5_1CILi128EEES8_NS7_ILi64EEEEEENS_10bfloat16_tEfNS_4arch4Sm80ELb0ELb1ELb1ELb0ELb1ELb0ELb0ELb0ELi2ELi4ELi4ELi4ELb0EEENS1_21CollectiveEpilogueBwdISA_SB_SD_Li256ELb0ELb0ELi2EEENS1_19SingleTileSchedulerILb0ELb0ELb0ELi128EEEEEEEEEvNT_6ParamsE$_ZN4cute3eso3ESOILb1ELb0EJNS_5tupleIJNS2_IJNS_1CILi2EEES4_EEES5_NS3_ILi8EEEEEENS2_IJNS2_IJiNS3_ILi512EEEEEENS2_IJiiEEENS3_ILi1024EEEEEEEEC2ERKS7_RKSC_) ;  /* 0xffffdb8000007944 */ /* 0x000fea0003c3ffff */
[----:B------:R-:W-:-:S04]  /*b370*/  MOV R7, 0x0 ;  /* 0x0000000000077802 */ /* 0x000fc80000000f00 */
[----:B------:R-:W-:Y:S05]  /*b380*/  RET.REL.NODEC R6 `(_ZN7cutlass13device_kernelIN5flash19enable_sm80_to_sm89INS1_16FlashAttnBwdSm80INS1_25CollectiveMainloopBwdSm80ILi2ELi2EN4cute5tupleIJNS5_1CILi128EEES8_NS7_ILi64EEEEEENS_10bfloat16_tEfNS_4arch4Sm80ELb0ELb1ELb1ELb0ELb1ELb0ELb0ELb0ELi2ELi4ELi4ELi4ELb0EEENS1_21CollectiveEpilogueBwdISA_SB_SD_Li256ELb0ELb0ELi2EEENS1_19SingleTileSchedulerILb0ELb0ELb0ELi128EEEEEEEEEvNT_6ParamsE) ;  /* 0xffff4c7006007950 */ /* 0x000fea0003c3ffff */
        .type           $_ZN7cutlass13device_kernelIN5flash19enable_sm80_to_sm89INS1_16FlashAttnBwdSm80INS1_25CollectiveMainloopBwdSm80ILi2ELi2EN4cute5tupleIJNS5_1CILi128EEES8_NS7_ILi64EEEEEENS_10bfloat16_tEfNS_4arch4Sm80ELb0ELb1ELb1ELb0ELb1ELb0ELb0ELb0ELi2ELi4ELi4ELi4ELb0EEENS1_21CollectiveEpilogueBwdISA_SB_SD_Li256ELb0ELb0ELi2EEENS1_19SingleTileSchedulerILb0ELb0ELb0ELi128EEEEEEEEEvNT_6ParamsE$_ZN4cute5tupleIJNS0_IJNS0_IJNS_1CILi2EEES2_S2_EEES2_NS0_IJNS0_IJS2_S2_EEES2_EEEEEENS0_IJNS0_IJNS1_ILi1EEENS1_ILi512EEEiEEENS1_ILi4096EEENS0_IJNS0_IJiiEEENS1_ILi8192EEEEEEEEEEEC2ERKS6_RKSE_,@function
        .size           $_ZN7cutlass13device_kernelIN5flash19enable_sm80_to_sm89INS1_16FlashAttnBwdSm80INS1_25CollectiveMainloopBwdSm80ILi2ELi2EN4cute5tupleIJNS5_1CILi128EEES8_NS7_ILi64EEEEEENS_10bfloat16_tEfNS_4arch4Sm80ELb0ELb1ELb1ELb0ELb1ELb0ELb0ELb0ELi2ELi4ELi4ELi4ELb0EEENS1_21CollectiveEpilogueBwdISA_SB_SD_Li256ELb0ELb0ELi2EEENS1_19SingleTileSchedulerILb0ELb0ELb0ELi128EEEEEEEEEvNT_6ParamsE$_ZN4cute5tupleIJNS0_IJNS0_IJNS_1CILi2EEES2_S2_EEES2_NS0_IJNS0_IJS2_S2_EEES2_EEEEEENS0_IJNS0_IJNS1_ILi1EEENS1_ILi512EEEiEEENS1_ILi4096EEENS0_IJNS0_IJiiEEENS1_ILi8192EEEEEEEEEEEC2ERKS6_RKSE_,($_ZN7cutlass13device_kernelIN5flash19enable_sm80_to_sm89INS1_16FlashAttnBwdSm80INS1_25CollectiveMainloopBwdSm80ILi2ELi2EN4cute5tupleIJNS5_1CILi128EEES8_NS7_ILi64EEEEEENS_10bfloat16_tEfNS_4arch4Sm80ELb0ELb1ELb1ELb0ELb1ELb0ELb0ELb0ELi2ELi4ELi4ELi4ELb0EEENS1_21CollectiveEpilogueBwdISA_SB_SD_Li256ELb0ELb0ELi2EEENS1_19SingleTileSchedulerILb0ELb0ELb0ELi128EEEEEEEEEvNT_6ParamsE$_ZN4cute5tupleIJNS0_IJNS0_IJNS_1CILi2EEES2_S2_EEES2_NS0_IJS2_S2_EEEEEENS0_IJNS0_IJNS1_ILi1EEENS1_ILi512EEEiEEENS1_ILi4096EEENS0_IJiiEEEEEEEEC2ERKS5_RKSB_ - $_ZN7cutlass13device_kernelIN5flash19enable_sm80_to_sm89INS1_16FlashAttnBwdSm80INS1_25CollectiveMainloopBwdSm80ILi2ELi2EN4cute5tupleIJNS5_1CILi128EEES8_NS7_ILi64EEEEEENS_10bfloat16_tEfNS_4arch4Sm80ELb0ELb1ELb1ELb0ELb1ELb0ELb0ELb0ELi2ELi4ELi4ELi4ELb0EEENS1_21CollectiveEpilogueBwdISA_SB_SD_Li256ELb0ELb0ELi2EEENS1_19SingleTileSchedulerILb0ELb0ELb0ELi128EEEEEEEEEvNT_6ParamsE$_ZN4cute5tupleIJNS0_IJNS0_IJNS_1CILi2EEES2_S2_EEES2_NS0_IJNS0_IJS2_S2_EEES2_EEEEEENS0_IJNS0_IJNS1_ILi1EEENS1_ILi512EEEiEEENS1_ILi4096EEENS0_IJNS0_IJiiEEENS1_ILi8192EEEEEEEEEEEC2ERKS6_RKSE_)
$_ZN7cutlass13device_kernelIN5flash19enable_sm80_to_sm89INS1_16FlashAttnBwdSm80INS1_25CollectiveMainloopBwdSm80ILi2ELi2EN4cute5tupleIJNS5_1CILi128EEES8_NS7_ILi64EEEEEENS_10bfloat16_tEfNS_4arch4Sm80ELb0ELb1ELb1ELb0ELb1ELb0ELb0ELb0ELi2ELi4ELi4ELi4ELb0EEENS1_21CollectiveEpilogueBwdISA_SB_SD_Li256ELb0ELb0ELi2EEENS1_19SingleTileSchedulerILb0ELb0ELb0ELi128EEEEEEEEEvNT_6ParamsE$_ZN4cute5tupleIJNS0_IJNS0_IJNS_1CILi2EEES2_S2_EEES2_NS0_IJNS0_IJS2_S2_EEES2_EEEEEENS0_IJNS0_IJNS1_ILi1EEENS1_ILi512EEEiEEENS1_ILi4096EEENS0_IJNS0_IJiiEEENS1_ILi8192EEEEEEEEEEEC2ERKS6_RKSE_:
[----:B------:R-:W-:Y:S02]  /*b390*/  MOV R8, 0xb3b0 ;  /* 0x0000b3b000087802 */ /* 0x000fe40000000f00 */
[----:B------:R-:W-:Y:S05]  /*b3a0*/  CALL.REL.NOINC `($_ZN7cutlass13device_kernelIN5flash19enable_sm80_to_sm89INS1_16FlashAttnBwdSm80INS1_25CollectiveMainloopBwdSm80ILi2ELi2EN4cute5tupleIJNS5_1CILi128EEES8_NS7_ILi64EEEEEENS_10bfloat16_tEfNS_4arch4Sm80ELb0ELb1ELb1ELb0ELb1ELb0ELb0ELb0ELi2ELi4ELi4ELi4ELb0EEENS1_21CollectiveEpilogueBwdISA_SB_SD_Li256ELb0ELb0ELi2EEENS1_19SingleTileSchedulerILb0ELb0ELb0ELi128EEEEEEEEEvNT_6ParamsE$_ZN4cute3eso3ESOILb1ELb0EJNS_5tupleIJNS2_IJNS_1CILi2EEES4_S4_EEES4_NS2_IJNS2_IJS4_S4_EEES4_EEEEEENS2_IJNS2_IJNS3_ILi1EEENS3_ILi512EEEiEEENS3_ILi4096EEENS2_IJNS2_IJiiEEENS3_ILi8192EEEEEEEEEEEC2ERKS8_RKSG_) ;  /* 0xffffdbb000007944 */ /* 0x000fea0003c3ffff */
[----:B------:R-:W-:-:S04]  /*b3b0*/  MOV R7, 0x0 ;  /* 0x0000000000077802 */ /* 0x000fc80000000f00 */
[----:B------:R-:W-:Y:S05]  /*b3c0*/  RET.REL.NODEC R6 `(_ZN7cutlass13device_kernelIN5flash19enable_sm80_to_sm89INS1_16FlashAttnBwdSm80INS1_25CollectiveMainloopBwdSm80ILi2ELi2EN4cute5tupleIJNS5_1CILi128EEES8_NS7_ILi64EEEEEENS_10bfloat16_tEfNS_4arch4Sm80ELb0ELb1ELb1ELb0ELb1ELb0ELb0ELb0ELi2ELi4ELi4ELi4ELb0EEENS1_21CollectiveEpilogueBwdISA_SB_SD_Li256ELb0ELb0ELi2EEENS1_19SingleTileSchedulerILb0ELb0ELb0ELi128EEEEEEEEEvNT_6ParamsE) ;  /* 0xffff4c3006007950 */ /* 0x000fea0003c3ffff */
        .type           $_ZN7cutlass13device_kernelIN5flash19enable_sm80_to_sm89INS1_16FlashAttnBwdSm80INS1_25CollectiveMainloopBwdSm80ILi2ELi2EN4cute5tupleIJNS5_1CILi128EEES8_NS7_ILi64EEEEEENS_10bfloat16_tEfNS_4arch4Sm80ELb0ELb1ELb1ELb0ELb1ELb0ELb0ELb0ELi2ELi4ELi4ELi4ELb0EEENS1_21CollectiveEpilogueBwdISA_SB_SD_Li256ELb0ELb0ELi2EEENS1_19SingleTileSchedulerILb0ELb0ELb0ELi128EEEEEEEEEvNT_6ParamsE$_ZN4cute5tupleIJNS0_IJNS0_IJNS_1CILi2EEES2_S2_EEES2_NS0_IJS2_S2_EEEEEENS0_IJNS0_IJNS1_ILi1EEENS1_ILi512EEEiEEENS1_ILi4096EEENS0_IJiiEEEEEEEEC2ERKS5_RKSB_,@function
        .size           $_ZN7cutlass13device_kernelIN5flash19enable_sm80_to_sm89INS1_16FlashAttnBwdSm80INS1_25CollectiveMainloopBwdSm80ILi2ELi2EN4cute5tupleIJNS5_1CILi128EEES8_NS7_ILi64EEEEEENS_10bfloat16_tEfNS_4arch4Sm80ELb0ELb1ELb1ELb0ELb1ELb0ELb0ELb0ELi2ELi4ELi4ELi4ELb0EEENS1_21CollectiveEpilogueBwdISA_SB_SD_Li256ELb0ELb0ELi2EEENS1_19SingleTileSchedulerILb0ELb0ELb0ELi128EEEEEEEEEvNT_6ParamsE$_ZN4cute5tupleIJNS0_IJNS0_IJNS_1CILi2EEES2_S2_EEES2_NS0_IJS2_S2_EEEEEENS0_IJNS0_IJNS1_ILi1EEENS1_ILi512EEEiEEENS1_ILi4096EEENS0_IJiiEEEEEEEEC2ERKS5_RKSB_,($_ZN7cutlass13device_kernelIN5flash19enable_sm80_to_sm89INS1_16FlashAttnBwdSm80INS1_25CollectiveMainloopBwdSm80ILi2ELi2EN4cute5tupleIJNS5_1CILi128EEES8_NS7_ILi64EEEEEENS_10bfloat16_tEfNS_4arch4Sm80ELb0ELb1ELb1ELb0ELb1ELb0ELb0ELb0ELi2ELi4ELi4ELi4ELb0EEENS1_21CollectiveEpilogueBwdISA_SB_SD_Li256ELb0ELb0ELi2EEENS1_19SingleTileSchedulerILb0ELb0ELb0ELi128EEEEEEEEEvNT_6ParamsE$_ZN4cute5tupleIJNS0_IJNS0_IJNS_1CILi8EEENS1_ILi1EEEEEENS0_IJNS1_ILi2EEEEEEEEENS0_IJNS0_IJS3_NS1_ILi0EEEEEENS0_IJiEEEEEEEEC2ERKS7_RKSB_ - $_ZN7cutlass13device_kernelIN5flash19enable_sm80_to_sm89INS1_16FlashAttnBwdSm80INS1_25CollectiveMainloopBwdSm80ILi2ELi2EN4cute5tupleIJNS5_1CILi128EEES8_NS7_ILi64EEEEEENS_10bfloat16_tEfNS_4arch4Sm80ELb0ELb1ELb1ELb0ELb1ELb0ELb0ELb0ELi2ELi4ELi4ELi4ELb0EEENS1_21CollectiveEpilogueBwdISA_SB_SD_Li256ELb0ELb0ELi2EEENS1_19SingleTileSchedulerILb0ELb0ELb0ELi128EEEEEEEEEvNT_6ParamsE$_ZN4cute5tupleIJNS0_IJNS0_IJNS_1CILi2EEES2_S2_EEES2_NS0_IJS2_S2_EEEEEENS0_IJNS0_IJNS1_ILi1EEENS1_ILi512EEEiEEENS1_ILi4096EEENS0_IJiiEEEEEEEEC2ERKS5_RKSB_)
$_ZN7cutlass13device_kernelIN5flash19enable_sm80_to_sm89INS1_16FlashAttnBwdSm80INS1_25CollectiveMainloopBwdSm80ILi2ELi2EN4cute5tupleIJNS5_1CILi128EEES8_NS7_ILi64EEEEEENS_10bfloat16_tEfNS_4arch4Sm80ELb0ELb1ELb1ELb0ELb1ELb0ELb0ELb0ELi2ELi4ELi4ELi4ELb0EEENS1_21CollectiveEpilogueBwdISA_SB_SD_Li256ELb0ELb0ELi2EEENS1_19SingleTileSchedulerILb0ELb0ELb0ELi128EEEEEEEEEvNT_6ParamsE$_ZN4cute5tupleIJNS0_IJNS0_IJNS_1CILi2EEES2_S2_EEES2_NS0_IJS2_S2_EEEEEENS0_IJNS0_IJNS1_ILi1EEENS1_ILi512EEEiEEENS1_ILi4096EEENS0_IJiiEEEEEEEEC2ERKS5_RKSB_:
[----:B------:R-:W-:Y:S02]  /*b3d0*/  MOV R8, 0xb3f0 ;  /* 0x0000b3f000087802 */ /* 0x000fe40000000f00 */
[----:B------:R-:W-:Y:S05]  /*b3e0*/  CALL.REL.NOINC `($_ZN7cutlass13device_kernelIN5flash19enable_sm80_to_sm89INS1_16FlashAttnBwdSm80INS1_25CollectiveMainloopBwdSm80ILi2ELi2EN4cute5tupleIJNS5_1CILi128EEES8_NS7_ILi64EEEEEENS_10bfloat16_tEfNS_4arch4Sm80ELb0ELb1ELb1ELb0ELb1ELb0ELb0ELb0ELi2ELi4ELi4ELi4ELb0EEENS1_21CollectiveEpilogueBwdISA_SB_SD_Li256ELb0ELb0ELi2EEENS1_19SingleTileSchedulerILb0ELb0ELb0ELi128EEEEEEEEEvNT_6ParamsE$_ZN4cute3eso3ESOILb1ELb0EJNS_5tupleIJNS2_IJNS_1CILi2EEES4_S4_EEES4_NS2_IJS4_S4_EEEEEENS2_IJNS2_IJNS3_ILi1EEENS3_ILi512EEEiEEENS3_ILi4096EEENS2_IJiiEEEEEEEEC2ERKS7_RKSD_) ;  /* 0xffffdbe000007944 */ /* 0x000fea0003c3ffff */
[----:B------:R-:W-:-:S04]  /*b3f0*/  MOV R7, 0x0 ;  /* 0x0000000000077802 */ /* 0x000fc80000000f00 */
[----:B------:R-:W-:Y:S05]  /*b400*/  RET.REL.NODEC R6 `(_ZN7cutlass13device_kernelIN5flash19enable_sm80_to_sm89INS1_16FlashAttnBwdSm80INS1_25CollectiveMainloopBwdSm80ILi2ELi2EN4cute5tupleIJNS5_1CILi128EEES8_NS7_ILi64EEEEEENS_10bfloat16_tEfNS_4arch4Sm80ELb0ELb1ELb1ELb0ELb1ELb0ELb0ELb0ELi2ELi4ELi4ELi4ELb0EEENS1_21CollectiveEpilogueBwdISA_SB_SD_Li256ELb0ELb0ELi2EEENS1_19SingleTileSchedulerILb0ELb0ELb0ELi128EEEEEEEEEvNT_6ParamsE) ;  /* 0xffff4bf006007950 */ /* 0x000fea0003c3ffff */
        .type           $_ZN7cutlass13device_kernelIN5flash19enable_sm80_to_sm89INS1_16FlashAttnBwdSm80INS1_25CollectiveMainloopBwdSm80ILi2ELi2EN4cute5tupleIJNS5_1CILi128EEES8_NS7_ILi64EEEEEENS_10bfloat16_tEfNS_4arch4Sm80ELb0ELb1ELb1ELb0ELb1ELb0ELb0ELb0ELi2ELi4ELi4ELi4ELb0EEENS1_21CollectiveEpilogueBwdISA_SB_SD_Li256ELb0ELb0ELi2EEENS1_19SingleTileSchedulerILb0ELb0ELb0ELi128EEEEEEEEEvNT_6ParamsE$_ZN4cute5tupleIJNS0_IJNS0_IJNS_1CILi8EEENS1_ILi1EEEEEENS0_IJNS1_ILi2EEEEEEEEENS0_IJNS0_IJS3_NS1_ILi0EEEEEENS0_IJiEEEEEEEEC2ERKS7_RKSB_,@function
        .size           $_ZN7cutlass13device_kernelIN5flash19enable_sm80_to_sm89INS1_16FlashAttnBwdSm80INS1_25CollectiveMainloopBwdSm80ILi2ELi2EN4cute5tupleIJNS5_1CILi128EEES8_NS7_ILi64EEEEEENS_10bfloat16_tEfNS_4arch4Sm80ELb0ELb1ELb1ELb0ELb1ELb0ELb0ELb0ELi2ELi4ELi4ELi4ELb0EEENS1_21CollectiveEpilogueBwdISA_SB_SD_Li256ELb0ELb0ELi2EEENS1_19SingleTileSchedulerILb0ELb0ELb0ELi128EEEEEEEEEvNT_6ParamsE$_ZN4cute5tupleIJNS0_IJNS0_IJNS_1CILi8EEENS1_ILi1EEEEEENS0_IJNS1_ILi2EEEEEEEEENS0_IJNS0_IJS3_NS1_ILi0EEEEEENS0_IJiEEEEEEEEC2ERKS7_RKSB_,($_ZN7cutlass13device_kernelIN5flash19enable_sm80_to_sm89INS1_16FlashAttnBwdSm80INS1_25CollectiveMainloopBwdSm80ILi2ELi2EN4cute5tupleIJNS5_1CILi128EEES8_NS7_ILi64EEEEEENS_10bfloat16_tEfNS_4arch4Sm80ELb0ELb1ELb1ELb0ELb1ELb0ELb0ELb0ELi2ELi4ELi4ELi4ELb0EEENS1_21CollectiveEpilogueBwdISA_SB_SD_Li256ELb0ELb0ELi2EEENS1_19SingleTileSchedulerILb0ELb0ELb0ELi128EEEEEEEEEvNT_6ParamsE$_ZN4cute5tupleIJNS0_IJNS0_IJNS_1CILi8EEENS1_ILi1EEEEEENS1_ILi2EEEEEENS0_IJNS0_IJS3_NS1_ILi0EEEEEEiEEEEEC2ERKS6_RKS9_ - $_ZN7cutlass13device_kernelIN5flash19enable_sm80_to_sm89INS1_16FlashAttnBwdSm80INS1_25CollectiveMainloopBwdSm80ILi2ELi2EN4cute5tupleIJNS5_1CILi128EEES8_NS7_ILi64EEEEEENS_10bfloat16_tEfNS_4arch4Sm80ELb0ELb1ELb1ELb0ELb1ELb0ELb0ELb0ELi2ELi4ELi4ELi4ELb0EEENS1_21CollectiveEpilogueBwdISA_SB_SD_Li256ELb0ELb0ELi2EEENS1_19SingleTileSchedulerILb0ELb0ELb0ELi128EEEEEEEEEvNT_6ParamsE$_ZN4cute5tupleIJNS0_IJNS0_IJNS_1CILi8EEENS1_ILi1EEEEEENS0_IJNS1_ILi2EEEEEEEEENS0_IJNS0_IJS3_NS1_ILi0EEEEEENS0_IJiEEEEEEEEC2ERKS7_RKSB_)
$_ZN7cutlass13device_kernelIN5flash19enable_sm80_to_sm89INS1_16FlashAttnBwdSm80INS1_25CollectiveMainloopBwdSm80ILi2ELi2EN4cute5tupleIJNS5_1CILi128EEES8_NS7_ILi64EEEEEENS_10bfloat16_tEfNS_4arch4Sm80ELb0ELb1ELb1ELb0ELb1ELb0ELb0ELb0ELi2ELi4ELi4ELi4ELb0EEENS1_21CollectiveEpilogueBwdISA_SB_SD_Li256ELb0ELb0ELi2EEENS1_19SingleTileSchedulerILb0ELb0ELb0ELi128EEEEEEEEEvNT_6ParamsE$_ZN4cute5tupleIJNS0_IJNS0_IJNS_1CILi8EEENS1_ILi1EEEEEENS0_IJNS1_ILi2EEEEEEEEENS0_IJNS0_IJS3_NS1_ILi0EEEEEENS0_IJiEEEEEEEEC2ERKS7_RKSB_:
[----:B------:R-:W-:Y:S02]  /*b410*/  MOV R8, 0xb430 ;  /* 0x0000b43000087802 */ /* 0x000fe40000000f00 */
[----:B------:R-:W-:Y:S05]  /*b420*/  CALL.REL.NOINC `($_ZN7cutlass13device_kernelIN5flash19enable_sm80_to_sm89INS1_16FlashAttnBwdSm80INS1_25CollectiveMainloopBwdSm80ILi2ELi2EN4cute5tupleIJNS5_1CILi128EEES8_NS7_ILi64EEEEEENS_10bfloat16_tEfNS_4arch4Sm80ELb0ELb1ELb1ELb0ELb1ELb0ELb0ELb0ELi2ELi4ELi4ELi4ELb0EEENS1_21CollectiveEpilogueBwdISA_SB_SD_Li256ELb0ELb0ELi2EEENS1_19SingleTileSchedulerILb0ELb0ELb0ELi128EEEEEEEEEvNT_6ParamsE$_ZN4cute3eso3ESOILb1ELb0EJNS_5tupleIJNS2_IJNS_1CILi8EEENS3_ILi1EEEEEENS2_IJNS3_ILi2EEEEEEEEENS2_IJNS2_IJS5_NS3_ILi0EEEEEENS2_IJiEEEEEEEEC2ERKS9_RKSD_) ;  /* 0xffffdc1000007944 */ /* 0x000fea0003c3ffff */
[----:B------:R-:W-:-:S04]  /*b430*/  MOV R7, 0x0 ;  /* 0x0000000000077802 */ /* 0x000fc80000000f00 */
[----:B------:R-:W-:Y:S05]  /*b440*/  RET.REL.NODEC R6 `(_ZN7cutlass13device_kernelIN5flash19enable_sm80_to_sm89INS1_16FlashAttnBwdSm80INS1_25CollectiveMainloopBwdSm80ILi2ELi2EN4cute5tupleIJNS5_1CILi128EEES8_NS7_ILi64EEEEEENS_10bfloat16_tEfNS_4arch4Sm80ELb0ELb1ELb1ELb0ELb1ELb0ELb0ELb0ELi2ELi4ELi4ELi4ELb0EEENS1_21CollectiveEpilogueBwdISA_SB_SD_Li256ELb0ELb0ELi2EEENS1_19SingleTileSchedulerILb0ELb0ELb0ELi128EEEEEEEEEvNT_6ParamsE) ;  /* 0xffff4bb006007950 */ /* 0x000fea0003c3ffff */
        .type           $_ZN7cutlass13device_kernelIN5flash19enable_sm80_to_sm89INS1_16FlashAttnBwdSm80INS1_25CollectiveMainloopBwdSm80ILi2ELi2EN4cute5tupleIJNS5_1CILi128EEES8_NS7_ILi64EEEEEENS_10bfloat16_tEfNS_4arch4Sm80ELb0ELb1ELb1ELb0ELb1ELb0ELb0ELb0ELi2ELi4ELi4ELi4ELb0EEENS1_21CollectiveEpilogueBwdISA_SB_SD_Li256ELb0ELb0ELi2EEENS1_19SingleTileSchedulerILb0ELb0ELb0ELi128EEEEEEEEEvNT_6ParamsE$_ZN4cute5tupleIJNS0_IJNS0_IJNS_1CILi8EEENS1_ILi1EEEEEENS1_ILi2EEEEEENS0_IJNS0_IJS3_NS1_ILi0EEEEEEiEEEEEC2ERKS6_RKS9_,@function
        .size           $_ZN7cutlass13device_kernelIN5flash19enable_sm80_to_sm89INS1_16FlashAttnBwdSm80INS1_25CollectiveMainloopBwdSm80ILi2ELi2EN4cute5tupleIJNS5_1CILi128EEES8_NS7_ILi64EEEEEENS_10bfloat16_tEfNS_4arch4Sm80ELb0ELb1ELb1ELb0ELb1ELb0ELb0ELb0ELi2ELi4ELi4ELi4ELb0EEENS1_21CollectiveEpilogueBwdISA_SB_SD_Li256ELb0ELb0ELi2EEENS1_19SingleTileSchedulerILb0ELb0ELb0ELi128EEEEEEEEEvNT_6ParamsE$_ZN4cute5tupleIJNS0_IJNS0_IJNS_1CILi8EEENS1_ILi1EEEEEENS1_ILi2EEEEEENS0_IJNS0_IJS3_NS1_ILi0EEEEEEiEEEEEC2ERKS6_RKS9_,($_ZN7cutlass13device_kernelIN5flash19enable_sm80_to_sm89INS1_16FlashAttnBwdSm80INS1_25CollectiveMainloopBwdSm80ILi2ELi2EN4cute5tupleIJNS5_1CILi128EEES8_NS7_ILi64EEEEEENS_10bfloat16_tEfNS_4arch4Sm80ELb0ELb1ELb1ELb0ELb1ELb0ELb0ELb0ELi2ELi4ELi4ELi4ELb0EEENS1_21CollectiveEpilogueBwdISA_SB_SD_Li256ELb0ELb0ELi2EEENS1_19SingleTileSchedulerILb0ELb0ELb0ELi128EEEEEEEEEvNT_6ParamsE$_ZN4cute5tupleIJNS0_IJNS0_IJNS_1CILi8EEENS1_ILi1EEEEEENS1_ILi2EEENS0_IJS5_S5_EEEEEENS0_IJNS0_IJS3_NS1_ILi0EEEEEENS1_ILi4096EEENS0_IJiiEEEEEEEEC2ERKS7_RKSC_ - $_ZN7cutlass13device_kernelIN5flash19enable_sm80_to_sm89INS1_16FlashAttnBwdSm80INS1_25CollectiveMainloopBwdSm80ILi2ELi2EN4cute5tupleIJNS5_1CILi128EEES8_NS7_ILi64EEEEEENS_10bfloat16_tEfNS_4arch4Sm80ELb0ELb1ELb1ELb0ELb1ELb0ELb0ELb0ELi2ELi4ELi4ELi4ELb0EEENS1_21CollectiveEpilogueBwdISA_SB_SD_Li256ELb0ELb0ELi2EEENS1_19SingleTileSchedulerILb0ELb0ELb0ELi128EEEEEEEEEvNT_6ParamsE$_ZN4cute5tupleIJNS0_IJNS0_IJNS_1CILi8EEENS1_ILi1EEEEEENS1_ILi2EEEEEENS0_IJNS0_IJS3_NS1_ILi0EEEEEEiEEEEEC2ERKS6_RKS9_)
$_ZN7cutlass13device_kernelIN5flash19enable_sm80_to_sm89INS1_16FlashAttnBwdSm80INS1_25CollectiveMainloopBwdSm80ILi2ELi2EN4cute5tupleIJNS5_1CILi128EEES8_NS7_ILi64EEEEEENS_10bfloat16_tEfNS_4arch4Sm80ELb0ELb1ELb1ELb0ELb1ELb0ELb0ELb0ELi2ELi4ELi4ELi4ELb0EEENS1_21CollectiveEpilogueBwdISA_SB_SD_Li256ELb0ELb0ELi2EEENS1_19SingleTileSchedulerILb0ELb0ELb0ELi128EEEEEEEEEvNT_6ParamsE$_ZN4cute5tupleIJNS0_IJNS0_IJNS_1CILi8EEENS1_ILi1EEEEEENS1_ILi2EEEEEENS0_IJNS0_IJS3_NS1_ILi0EEEEEEiEEEEEC2ERKS6_RKS9_:
[----:B------:R-:W-:Y:S02]  /*b450*/  MOV R8, 0xb470 ;  /* 0x0000b47000087802 */ /* 0x000fe40000000f00 */
[----:B------:R-:W-:Y:S05]  /*b460*/  CALL.REL.NOINC `($_ZN7cutlass13device_kernelIN5flash19enable_sm80_to_sm89INS1_16FlashAttnBwdSm80INS1_25CollectiveMainloopBwdSm80ILi2ELi2EN4cute5tupleIJNS5_1CILi128EEES8_NS7_ILi64EEEEEENS_10bfloat16_tEfNS_4arch4Sm80ELb0ELb1ELb1ELb0ELb1ELb0ELb0ELb0ELi2ELi4ELi4ELi4ELb0EEENS1_21CollectiveEpilogueBwdISA_SB_SD_Li256ELb0ELb0ELi2EEENS1_19SingleTileSchedulerILb0ELb0ELb0ELi128EEEEEEEEEvNT_6ParamsE$_ZN4cute3eso3ESOILb1ELb0EJNS_5tupleIJNS2_IJNS_1CILi8EEENS3_ILi1EEEEEENS3_ILi2EEEEEENS2_IJNS2_IJS5_NS3_ILi0EEEEEEiEEEEEC2ERKS8_RKSB_) ;  /* 0xffffdc1000007944 */ /* 0x000fea0003c3ffff */
[----:B------:R-:W-:-:S04]  /*b470*/  MOV R7, 0x0 ;  /* 0x0000000000077802 */ /* 0x000fc80000000f00 */
[----:B------:R-:W-:Y:S05]  /*b480*/  RET.REL.NODEC R6 `(_ZN7cutlass13device_kernelIN5flash19enable_sm80_to_sm89INS1_16FlashAttnBwdSm80INS1_25CollectiveMainloopBwdSm80ILi2ELi2EN4cute5tupleIJNS5_1CILi128EEES8_NS7_ILi64EEEEEENS_10bfloat16_tEfNS_4arch4Sm80ELb0ELb1ELb1ELb0ELb1ELb0ELb0ELb0ELi2ELi4ELi4ELi4ELb0EEENS1_21CollectiveEpilogueBwdISA_SB_SD_Li256ELb0ELb0ELi2EEENS1_19SingleTileSchedulerILb0ELb0ELb0ELi128EEEEEEEEEvNT_6ParamsE) ;  /* 0xffff4b7006007950 */ /* 0x000fea0003c3ffff */
        .type           $_ZN7cutlass13device_kernelIN5flash19enable_sm80_to_sm89INS1_16FlashAttnBwdSm80INS1_25CollectiveMainloopBwdSm80ILi2ELi2EN4cute5tupleIJNS5_1CILi128EEES8_NS7_ILi64EEEEEENS_10bfloat16_tEfNS_4arch4Sm80ELb0ELb1ELb1ELb0ELb1ELb0ELb0ELb0ELi2ELi4ELi4ELi4ELb0EEENS1_21CollectiveEpilogueBwdISA_SB_SD_Li256ELb0ELb0ELi2EEENS1_19SingleTileSchedulerILb0ELb0ELb0ELi128EEEEEEEEEvNT_6ParamsE$_ZN4cute5tupleIJNS0_IJNS0_IJNS_1CILi8EEENS1_ILi1EEEEEENS1_ILi2EEENS0_IJS5_S5_EEEEEENS0_IJNS0_IJS3_NS1_ILi0EEEEEENS1_ILi4096EEENS0_IJiiEEEEEEEEC2ERKS7_RKSC_,@function
        .size           $_ZN7cutlass13device_kernelIN5flash19enable_sm80_to_sm89INS1_16FlashAttnBwdSm80INS1_25CollectiveMainloopBwdSm80ILi2ELi2EN4cute5tupleIJNS5_1CILi128EEES8_NS7_ILi64EEEEEENS_10bfloat16_tEfNS_4arch4Sm80ELb0ELb1ELb1ELb0ELb1ELb0ELb0ELb0ELi2ELi4ELi4ELi4ELb0EEENS1_21CollectiveEpilogueBwdISA_SB_SD_Li256ELb0ELb0ELi2EEENS1_19SingleTileSchedulerILb0ELb0ELb0ELi128EEEEEEEEEvNT_6ParamsE$_ZN4cute5tupleIJNS0_IJNS0_IJNS_1CILi8EEENS1_ILi1EEEEEENS1_ILi2EEENS0_IJS5_S5_EEEEEENS0_IJNS0_IJS3_NS1_ILi0EEEEEENS1_ILi4096EEENS0_IJiiEEEEEEEEC2ERKS7_RKSC_,($_ZN7cutlass13device_kernelIN5flash19enable_sm80_to_sm89INS1_16FlashAttnBwdSm80INS1_25CollectiveMainloopBwdSm80ILi2ELi2EN4cute5tupleIJNS5_1CILi128EEES8_NS7_ILi64EEEEEENS_10bfloat16_tEfNS_4arch4Sm80ELb0ELb1ELb1ELb0ELb1ELb0ELb0ELb0ELi2ELi4ELi4ELi4ELb0EEENS1_21CollectiveEpilogueBwdISA_SB_SD_Li256ELb0ELb0ELi2EEENS1_19SingleTileSchedulerILb0ELb0ELb0ELi128EEEEEEEEEvNT_6ParamsE$_ZN4cute5tupleIJNS0_IJNS0_IJNS_1CILi8EEENS1_ILi1EEEEEENS1_ILi2EEES2_EEENS0_IJNS0_IJS3_NS1_ILi0EEEEEEiNS1_ILi1024EEEEEEEEC2ERKS6_RKSA_ - $_ZN7cutlass13device_kernelIN5flash19enable_sm80_to_sm89INS1_16FlashAttnBwdSm80INS1_25CollectiveMainloopBwdSm80ILi2ELi2EN4cute5tupleIJNS5_1CILi128EEES8_NS7_ILi64EEEEEENS_10bfloat16_tEfNS_4arch4Sm80ELb0ELb1ELb1ELb0ELb1ELb0ELb0ELb0ELi2ELi4ELi4ELi4ELb0EEENS1_21CollectiveEpilogueBwdISA_SB_SD_Li256ELb0ELb0ELi2EEENS1_19SingleTileSchedulerILb0ELb0ELb0ELi128EEEEEEEEEvNT_6ParamsE$_ZN4cute5tupleIJNS0_IJNS0_IJNS_1CILi8EEENS1_ILi1EEEEEENS1_ILi2EEENS0_IJS5_S5_EEEEEENS0_IJNS0_IJS3_NS1_ILi0EEEEEENS1_ILi4096EEENS0_IJiiEEEEEEEEC2ERKS7_RKSC_)
$_ZN7cutlass13device_kernelIN5flash19enable_sm80_to_sm89INS1_16FlashAttnBwdSm80INS1_25CollectiveMainloopBwdSm80ILi2ELi2EN4cute5tupleIJNS5_1CILi128EEES8_NS7_ILi64EEEEEENS_10bfloat16_tEfNS_4arch4Sm80ELb0ELb1ELb1ELb0ELb1ELb0ELb0ELb0ELi2ELi4ELi4ELi4ELb0EEENS1_21CollectiveEpilogueBwdISA_SB_SD_Li256ELb0ELb0ELi2EEENS1_19SingleTileSchedulerILb0ELb0ELb0ELi128EEEEEEEEEvNT_6ParamsE$_ZN4cute5tupleIJNS0_IJNS0_IJNS_1CILi8EEENS1_ILi1EEEEEENS1_ILi2EEENS0_IJS5_S5_EEEEEENS0_IJNS0_IJS3_NS1_ILi0EEEEEENS1_ILi4096EEENS0_IJiiEEEEEEEEC2ERKS7_RKSC_:
[----:B------:R-:W-:Y:S02]  /*b490*/  MOV R6, 0xb4b0 ;  /* 0x0000b4b000067802 */ /* 0x000fe40000000f00 */
[----:B------:R-:W-:Y:S05]  /*b4a0*/  CALL.REL.NOINC `($_ZN7cutlass13device_kernelIN5flash19enable_sm80_to_sm89INS1_16FlashAttnBwdSm80INS1_25CollectiveMainloopBwdSm80ILi2ELi2EN4cute5tupleIJNS5_1CILi128EEES8_NS7_ILi64EEEEEENS_10bfloat16_tEfNS_4arch4Sm80ELb0ELb1ELb1ELb0ELb1ELb0ELb0ELb0ELi2ELi4ELi4ELi4ELb0EEENS1_21CollectiveEpilogueBwdISA_SB_SD_Li256ELb0ELb0ELi2EEENS1_19SingleTileSchedulerILb0ELb0ELb0ELi128EEEEEEEEEvNT_6ParamsE$_ZN4cute3eso3ESOILb1ELb0EJNS_5tupleIJNS2_IJNS_1CILi8EEENS3_ILi1EEEEEENS3_ILi2EEENS2_IJS7_S7_EEEEEENS2_IJNS2_IJS5_NS3_ILi0EEEEEENS3_ILi4096EEENS2_IJiiEEEEEEEEC2ERKS9_RKSE_) ;  /* 0xffffdc1000007944 */ /* 0x000fea0003c3ffff */
[----:B------:R-:W-:-:S04]  /*b4b0*/  MOV R5, 0x0 ;  /* 0x0000000000057802 */ /* 0x000fc80000000f00 */
[----:B------:R-:W-:Y:S05]  /*b4c0*/  RET.REL.NODEC R4 `(_ZN7cutlass13device_kernelIN5flash19enable_sm80_to_sm89INS1_16FlashAttnBwdSm80INS1_25CollectiveMainloopBwdSm80ILi2ELi2EN4cute5tupleIJNS5_1CILi128EEES8_NS7_ILi64EEEEEENS_10bfloat16_tEfNS_4arch4Sm80ELb0ELb1ELb1ELb0ELb1ELb0ELb0ELb0ELi2ELi4ELi4ELi4ELb0EEENS1_21CollectiveEpilogueBwdISA_SB_SD_Li256ELb0ELb0ELi2EEENS1_19SingleTileSchedulerILb0ELb0ELb0ELi128EEEEEEEEEvNT_6ParamsE) ;  /* 0xffff4b3004007950 */ /* 0x000fea0003c3ffff */
        .type           $_ZN7cutlass13device_kernelIN5flash19enable_sm80_to_sm89INS1_16FlashAttnBwdSm80INS1_25CollectiveMainloopBwdSm80ILi2ELi2EN4cute5tupleIJNS5_1CILi128EEES8_NS7_ILi64EEEEEENS_10bfloat16_tEfNS_4arch4Sm80ELb0ELb1ELb1ELb0ELb1ELb0ELb0ELb0ELi2ELi4ELi4ELi4ELb0EEENS1_21CollectiveEpilogueBwdISA_SB_SD_Li256ELb0ELb0ELi2EEENS1_19SingleTileSchedulerILb0ELb0ELb0ELi128EEEEEEEEEvNT_6ParamsE$_ZN4cute5tupleIJNS0_IJNS0_IJNS_1CILi8EEENS1_ILi1EEEEEENS1_ILi2EEES2_EEENS0_IJNS0_IJS3_NS1_ILi0EEEEEEiNS1_ILi1024EEEEEEEEC2ERKS6_RKSA_,@function
        .size           $_ZN7cutlass13device_kernelIN5flash19enable_sm80_to_sm89INS1_16FlashAttnBwdSm80INS1_25CollectiveMainloopBwdSm80ILi2ELi2EN4cute5tupleIJNS5_1CILi128EEES8_NS7_ILi64EEEEEENS_10bfloat16_tEfNS_4arch4Sm80ELb0ELb1ELb1ELb0ELb1ELb0ELb0ELb0ELi2ELi4ELi4ELi4ELb0EEENS1_21CollectiveEpilogueBwdISA_SB_SD_Li256ELb0ELb0ELi2EEENS1_19SingleTileSchedulerILb0ELb0ELb0ELi128EEEEEEEEEvNT_6ParamsE$_ZN4cute5tupleIJNS0_IJNS0_IJNS_1CILi8EEENS1_ILi1EEEEEENS1_ILi2EEES2_EEENS0_IJNS0_IJS3_NS1_ILi0EEEEEEiNS1_ILi1024EEEEEEEEC2ERKS6_RKSA_,($_ZN7cutlass13device_kernelIN5flash19enable_sm80_to_sm89INS1_16FlashAttnBwdSm80INS1_25CollectiveMainloopBwdSm80ILi2ELi2EN4cute5tupleIJNS5_1CILi128EEES8_NS7_ILi64EEEEEENS_10bfloat16_tEfNS_4arch4Sm80ELb0ELb1ELb1ELb0ELb1ELb0ELb0ELb0ELi2ELi4ELi4ELi4ELb0EEENS1_21CollectiveEpilogueBwdISA_SB_SD_Li256ELb0ELb0ELi2EEENS1_19SingleTileSchedulerILb0ELb0ELb0ELi128EEEEEEEEEvNT_6ParamsE$_ZN4cute5tupleIJNS0_IJNS0_IJNS_1CILi8EEENS1_ILi1EEEEEENS1_ILi4EEES3_EEENS0_IJNS0_IJS3_NS1_ILi0EEEEEElS7_EEEEEC2ERKS6_RKS9_ - $_ZN7cutlass13device_kernelIN5flash19enable_sm80_to_sm89INS1_16FlashAttnBwdSm80INS1_25CollectiveMainloopBwdSm80ILi2ELi2EN4cute5tupleIJNS5_1CILi128EEES8_NS7_ILi64EEEEEENS_10bfloat16_tEfNS_4arch4Sm80ELb0ELb1ELb1ELb0ELb1ELb0ELb0ELb0ELi2ELi4ELi4ELi4ELb0EEENS1_21CollectiveEpilogueBwdISA_SB_SD_Li256ELb0ELb0ELi2EEENS1_19SingleTileSchedulerILb0ELb0ELb0ELi128EEEEEEEEEvNT_6ParamsE$_ZN4cute5tupleIJNS0_IJNS0_IJNS_1CILi8EEENS1_ILi1EEEEEENS1_ILi2EEES2_EEENS0_IJNS0_IJS3_NS1_ILi0EEEEEEiNS1_ILi1024EEEEEEEEC2ERKS6_RKSA_)
$_ZN7cutlass13device_kernelIN5flash19enable_sm80_to_sm89INS1_16FlashAttnBwdSm80INS1_25CollectiveMainloopBwdSm80ILi2ELi2EN4cute5tupleIJNS5_1CILi128EEES8_NS7_ILi64EEEEEENS_10bfloat16_tEfNS_4arch4Sm80ELb0ELb1ELb1ELb0ELb1ELb0ELb0ELb0ELi2ELi4ELi4ELi4ELb0EEENS1_21CollectiveEpilogueBwdISA_SB_SD_Li256ELb0ELb0ELi2EEENS1_19SingleTileSchedulerILb0ELb0ELb0ELi128EEEEEEEEEvNT_6ParamsE$_ZN4cute5tupleIJNS0_IJNS0_IJNS_1CILi8EEENS1_ILi1EEEEEENS1_ILi2EEES2_EEENS0_IJNS0_IJS3_NS1_ILi0EEEEEEiNS1_ILi1024EEEEEEEEC2ERKS6_RKSA_:
[----:B------:R-:W-:Y:S02]  /*b4d0*/  MOV R6, 0xb4f0 ;  /* 0x0000b4f000067802 */ /* 0x000fe40000000f00 */
[----:B------:R-:W-:Y:S05]  /*b4e0*/  CALL.REL.NOINC `($_ZN7cutlass13device_kernelIN5flash19enable_sm80_to_sm89INS1_16FlashAttnBwdSm80INS1_25CollectiveMainloopBwdSm80ILi2ELi2EN4cute5tupleIJNS5_1CILi128EEES8_NS7_ILi64EEEEEENS_10bfloat16_tEfNS_4arch4Sm80ELb0ELb1ELb1ELb0ELb1ELb0ELb0ELb0ELi2ELi4ELi4ELi4ELb0EEENS1_21CollectiveEpilogueBwdISA_SB_SD_Li256ELb0ELb0ELi2EEENS1_19SingleTileSchedulerILb0ELb0ELb0ELi128EEEEEEEEEvNT_6ParamsE$_ZN4cute3eso3ESOILb1ELb0EJNS_5tupleIJNS2_IJNS_1CILi8EEENS3_ILi1EEEEEENS3_ILi2EEES4_EEENS2_IJNS2_IJS5_NS3_ILi0EEEEEEiNS3_ILi1024EEEEEEEEC2ERKS8_RKSC_) ;  /* 0xffffdc3000007944 */ /* 0x000fea0003c3ffff */
[----:B-1----:R-:W-:Y:S02]  /*b4f0*/  MOV R2, R4 ;  /* 0x0000000400027202 */ /* 0x002fe40000000f00 */
[----:B------:R-:W-:-:S04]  /*b500*/  MOV R3, 0x0 ;  /* 0x0000000000037802 */ /* 0x000fc80000000f00 */
[----:B------:R-:W-:Y:S05]  /*b510*/  RET.REL.NODEC R2 `(_ZN7cutlass13device_kernelIN5flash19enable_sm80_to_sm89INS1_16FlashAttnBwdSm80INS1_25CollectiveMainloopBwdSm80ILi2ELi2EN4cute5tupleIJNS5_1CILi128EEES8_NS7_ILi64EEEEEENS_10bfloat16_tEfNS_4arch4Sm80ELb0ELb1ELb1ELb0ELb1ELb0ELb0ELb0ELi2ELi4ELi4ELi4ELb0EEENS1_21CollectiveEpilogueBwdISA_SB_SD_Li256ELb0ELb0ELi2EEENS1_19SingleTileSchedulerILb0ELb0ELb0ELi128EEEEEEEEEvNT_6ParamsE) ;  /* 0xffff4ae002007950 */ /* 0x000fea0003c3ffff */
        .type           $_ZN7cutlass13device_kernelIN5flash19enable_sm80_to_sm89INS1_16FlashAttnBwdSm80INS1_25CollectiveMainloopBwdSm80ILi2ELi2EN4cute5tupleIJNS5_1CILi128EEES8_NS7_ILi64EEEEEENS_10bfloat16_tEfNS_4arch4Sm80ELb0ELb1ELb1ELb0ELb1ELb0ELb0ELb0ELi2ELi4ELi4ELi4ELb0EEENS1_21CollectiveEpilogueBwdISA_SB_SD_Li256ELb0ELb0ELi2EEENS1_19SingleTileSchedulerILb0ELb0ELb0ELi128EEEEEEEEEvNT_6ParamsE$_ZN4cute5tupleIJNS0_IJNS0_IJNS_1CILi8EEENS1_ILi1EEEEEENS1_ILi4EEES3_EEENS0_IJNS0_IJS3_NS1_ILi0EEEEEElS7_EEEEEC2ERKS6_RKS9_,@function
        .size           $_ZN7cutlass13device_kernelIN5flash19enable_sm80_to_sm89INS1_16FlashAttnBwdSm80INS1_25CollectiveMainloopBwdSm80ILi2ELi2EN4cute5tupleIJNS5_1CILi128EEES8_NS7_ILi64EEEEEENS_10bfloat16_tEfNS_4arch4Sm80ELb0ELb1ELb1ELb0ELb1ELb0ELb0ELb0ELi2ELi4ELi4ELi4ELb0EEENS1_21CollectiveEpilogueBwdISA_SB_SD_Li256ELb0ELb0ELi2EEENS1_19SingleTileSchedulerILb0ELb0ELb0ELi128EEEEEEEEEvNT_6ParamsE$_ZN4cute5tupleIJNS0_IJNS0_IJNS_1CILi8EEENS1_ILi1EEEEEENS1_ILi4EEES3_EEENS0_IJNS0_IJS3_NS1_ILi0EEEEEElS7_EEEEEC2ERKS6_RKS9_,($_ZN7cutlass13device_kernelIN5flash19enable_sm80_to_sm89INS1_16FlashAttnBwdSm80INS1_25CollectiveMainloopBwdSm80ILi2ELi2EN4cute5tupleIJNS5_1CILi128EEES8_NS7_ILi64EEEEEENS_10bfloat16_tEfNS_4arch4Sm80ELb0ELb1ELb1ELb0ELb1ELb0ELb0ELb0ELi2ELi4ELi4ELi4ELb0EEENS1_21CollectiveEpilogueBwdISA_SB_SD_Li256ELb0ELb0ELi2EEENS1_19SingleTileSchedulerILb0ELb0ELb0ELi128EEEEEEEEEvNT_6ParamsE$_ZN4cute5tupleIJNS0_IJNS_1CILi16EEENS1_ILi2EEES3_S3_NS1_ILi4EEES3_EEENS0_IJNS1_ILi1EEEiiiNS1_ILi144EEENS1_ILi512EEEEEEEEC2ERKS5_RKS9_ - $_ZN7cutlass13device_kernelIN5flash19enable_sm80_to_sm89INS1_16FlashAttnBwdSm80INS1_25CollectiveMainloopBwdSm80ILi2ELi2EN4cute5tupleIJNS5_1CILi128EEES8_NS7_ILi64EEEEEENS_10bfloat16_tEfNS_4arch4Sm80ELb0ELb1ELb1ELb0ELb1ELb0ELb0ELb0ELi2ELi4ELi4ELi4ELb0EEENS1_21CollectiveEpilogueBwdISA_SB_SD_Li256ELb0ELb0ELi2EEENS1_19SingleTileSchedulerILb0ELb0ELb0ELi128EEEEEEEEEvNT_6ParamsE$_ZN4cute5tupleIJNS0_IJNS0_IJNS_1CILi8EEENS1_ILi1EEEEEENS1_ILi4EEES3_EEENS0_IJNS0_IJS3_NS1_ILi0EEEEEElS7_EEEEEC2ERKS6_RKS9_)
$_ZN7cutlass13device_kernelIN5flash19enable_sm80_to_sm89INS1_16FlashAttnBwdSm80INS1_25CollectiveMainloopBwdSm80ILi2ELi2EN4cute5tupleIJNS5_1CILi128EEES8_NS7_ILi64EEEEEENS_10bfloat16_tEfNS_4arch4Sm80ELb0ELb1ELb1ELb0ELb1ELb0ELb0ELb0ELi2ELi4ELi4ELi4ELb0EEENS1_21CollectiveEpilogueBwdISA_SB_SD_Li256ELb0ELb0ELi2EEENS1_19SingleTileSchedulerILb0ELb0ELb0ELi128EEEEEEEEEvNT_6ParamsE$_ZN4cute5tupleIJNS0_IJNS0_IJNS_1CILi8EEENS1_ILi1EEEEEENS1_ILi4EEES3_EEENS0_IJNS0_IJS3_NS1_ILi0EEEEEElS7_EEEEEC2ERKS6_RKS9_:
[----:B------:R-:W-:Y:S02]  /*b520*/  MOV R6, 0xb540 ;  /* 0x0000b54000067802 */ /* 0x000fe40000000f00 */
[----:B------:R-:W-:Y:S05]  /*b530*/  CALL.REL.NOINC `($_ZN7cutlass13device_kernelIN5flash19enable_sm80_to_sm89INS1_16FlashAttnBwdSm80INS1_25CollectiveMainloopBwdSm80ILi2ELi2EN4cute5tupleIJNS5_1CILi128EEES8_NS7_ILi64EEEEEENS_10bfloat16_tEfNS_4arch4Sm80ELb0ELb1ELb1ELb0ELb1ELb0ELb0ELb0ELi2ELi4ELi4ELi4ELb0EEENS1_21CollectiveEpilogueBwdISA_SB_SD_Li256ELb0ELb0ELi2EEENS1_19SingleTileSchedulerILb0ELb0ELb0ELi128EEEEEEEEEvNT_6ParamsE$_ZN4cute3eso3ESOILb1ELb0EJNS_5tupleIJNS2_IJNS_1CILi8EEENS3_ILi1EEEEEENS3_ILi4EEES5_EEENS2_IJNS2_IJS5_NS3_ILi0EEEEEElS9_EEEEEC2ERKS8_RKSB_) ;  /* 0xffffdc2000007944 */ /* 0x000fea0003c3ffff */
[----:B------:R-:W-:-:S04]  /*b540*/  MOV R5, 0x0 ;  /* 0x0000000000057802 */ /* 0x000fc80000000f00 */
[----:B------:R-:W-:Y:S05]  /*b550*/  RET.REL.NODEC R4 `(_ZN7cutlass13device_kernelIN5flash19enable_sm80_to_sm89INS1_16FlashAttnBwdSm80INS1_25CollectiveMainloopBwdSm80ILi2ELi2EN4cute5tupleIJNS5_1CILi128EEES8_NS7_ILi64EEEEEENS_10bfloat16_tEfNS_4arch4Sm80ELb0ELb1ELb1ELb0ELb1ELb0ELb0ELb0ELi2ELi4ELi4ELi4ELb0EEENS1_21CollectiveEpilogueBwdISA_SB_SD_Li256ELb0ELb0ELi2EEENS1_19SingleTileSchedulerILb0ELb0ELb0ELi128EEEEEEEEEvNT_6ParamsE) ;  /* 0xffff4aa004007950 */ /* 0x000fea0003c3ffff */
        .type           $_ZN7cutlass13device_kernelIN5flash19enable_sm80_to_sm89INS1_16FlashAttnBwdSm80INS1_25CollectiveMainloopBwdSm80ILi2ELi2EN4cute5tupleIJNS5_1CILi128EEES8_NS7_ILi64EEEEEENS_10bfloat16_tEfNS_4arch4Sm80ELb0ELb1ELb1ELb0ELb1ELb0ELb0ELb0ELi2ELi4ELi4ELi4ELb0EEENS1_21CollectiveEpilogueBwdISA_SB_SD_Li256ELb0ELb0ELi2EEENS1_19SingleTileSchedulerILb0ELb0ELb0ELi128EEEEEEEEEvNT_6ParamsE$_ZN4cute5tupleIJNS0_IJNS_1CILi16EEENS1_ILi2EEES3_S3_NS1_ILi4EEES3_EEENS0_IJNS1_ILi1EEEiiiNS1_ILi144EEENS1_ILi512EEEEEEEEC2ERKS5_RKS9_,@function
        .size           $_ZN7cutlass13device_kernelIN5flash19enable_sm80_to_sm89INS1_16FlashAttnBwdSm80INS1_25CollectiveMainloopBwdSm80ILi2ELi2EN4cute5tupleIJNS5_1CILi128EEES8_NS7_ILi64EEEEEENS_10bfloat16_tEfNS_4arch4Sm80ELb0ELb1ELb1ELb0ELb1ELb0ELb0ELb0ELi2ELi4ELi4ELi4ELb0EEENS1_21CollectiveEpilogueBwdISA_SB_SD_Li256ELb0ELb0ELi2EEENS1_19SingleTileSchedulerILb0ELb0ELb0ELi128EEEEEEEEEvNT_6ParamsE$_ZN4cute5tupleIJNS0_IJNS_1CILi16EEENS1_ILi2EEES3_S3_NS1_ILi4EEES3_EEENS0_IJNS1_ILi1EEEiiiNS1_ILi144EEENS1_ILi512EEEEEEEEC2ERKS5_RKS9_,($_ZN7cutlass13device_kernelIN5flash19enable_sm80_to_sm89INS1_16FlashAttnBwdSm80INS1_25CollectiveMainloopBwdSm80ILi2ELi2EN4cute5tupleIJNS5_1CILi128EEES8_NS7_ILi64EEEEEENS_10bfloat16_tEfNS_4arch4Sm80ELb0ELb1ELb1ELb0ELb1ELb0ELb0ELb0ELi2ELi4ELi4ELi4ELb0EEENS1_21CollectiveEpilogueBwdISA_SB_SD_Li256ELb0ELb0ELi2EEENS1_19SingleTileSchedulerILb0ELb0ELb0ELi128EEEEEEEEEvNT_6ParamsE$_ZN4cute5tupleIJNS0_IJNS_1CILi1EEENS0_IJS2_NS1_ILi2EEES3_EEEEEENS0_IJNS1_ILi0EEENS0_IJS2_NS1_ILi256EEEiEEEEEEEEC2ERKS5_RKS9_ - $_ZN7cutlass13device_kernelIN5flash19enable_sm80_to_sm89INS1_16FlashAttnBwdSm80INS1_25CollectiveMainloopBwdSm80ILi2ELi2EN4cute5tupleIJNS5_1CILi128EEES8_NS7_ILi64EEEEEENS_10bfloat16_tEfNS_4arch4Sm80ELb0ELb1ELb1ELb0ELb1ELb0ELb0ELb0ELi2ELi4ELi4ELi4ELb0EEENS1_21CollectiveEpilogueBwdISA_SB_SD_Li256ELb0ELb0ELi2EEENS1_19SingleTileSchedulerILb0ELb0ELb0ELi128EEEEEEEEEvNT_6ParamsE$_ZN4cute5tupleIJNS0_IJNS_1CILi16EEENS1_ILi2EEES3_S3_NS1_ILi4EEES3_EEENS0_IJNS1_ILi1EEEiiiNS1_ILi144EEENS1_ILi512EEEEEEEEC2ERKS5_RKS9_)
$_ZN7cutlass13device_kernelIN5flash19enable_sm80_to_sm89INS1_16FlashAttnBwdSm80INS1_25CollectiveMainloopBwdSm80ILi2ELi2EN4cute5tupleIJNS5_1CILi128EEES8_NS7_ILi64EEEEEENS_10bfloat16_tEfNS_4arch4Sm80ELb0ELb1ELb1ELb0ELb1ELb0ELb0ELb0ELi2ELi4ELi4ELi4ELb0EEENS1_21CollectiveEpilogueBwdISA_SB_SD_Li256ELb0ELb0ELi2EEENS1_19SingleTileSchedulerILb0ELb0ELb0ELi128EEEEEEEEEvNT_6ParamsE$_ZN4cute5tupleIJNS0_IJNS_1CILi16EEENS1_ILi2EEES3_S3_NS1_ILi4EEES3_EEENS0_IJNS1_ILi1EEEiiiNS1_ILi144EEENS1_ILi512EEEEEEEEC2ERKS5_RKS9_:
[----:B------:R-:W-:Y:S02]  /*b560*/  MOV R8, 0xb580 ;  /* 0x0000b58000087802 */ /* 0x000fe40000000f00 */
[----:B------:R-:W-:Y:S05]  /*b570*/  CALL.REL.NOINC `($_ZN7cutlass13device_kernelIN5flash19enable_sm80_to_sm89INS1_16FlashAttnBwdSm80INS1_25CollectiveMainloopBwdSm80ILi2ELi2EN4cute5tupleIJNS5_1CILi128EEES8_NS7_ILi64EEEEEENS_10bfloat16_tEfNS_4arch4Sm80ELb0ELb1ELb1ELb0ELb1ELb0ELb0ELb0ELi2ELi4ELi4ELi4ELb0EEENS1_21CollectiveEpilogueBwdISA_SB_SD_Li256ELb0ELb0ELi2EEENS1_19SingleTileSchedulerILb0ELb0ELb0ELi128EEEEEEEEEvNT_6ParamsE$_ZN4cute3eso3ESOILb1ELb0EJNS_5tupleIJNS_1CILi16EEENS3_ILi2EEES5_S5_NS3_ILi4EEES5_EEENS2_IJNS3_ILi1EEEiiiNS3_ILi144EEENS3_ILi512EEEEEEEEC2ERKS7_RKSB_) ;  /* 0xffffdc9000007944 */ /* 0x000fea0003c3ffff */
[----:B------:R-:W-:-:S04]  /*b580*/  MOV R7, 0x0 ;  /* 0x0000000000077802 */ /* 0x000fc80000000f00 */
[----:B------:R-:W-:Y:S05]  /*b590*/  RET.REL.NODEC R6 `(_ZN7cutlass13device_kernelIN5flash19enable_sm80_to_sm89INS1_16FlashAttnBwdSm80INS1_25CollectiveMainloopBwdSm80ILi2ELi2EN4cute5tupleIJNS5_1CILi128EEES8_NS7_ILi64EEEEEENS_10bfloat16_tEfNS_4arch4Sm80ELb0ELb1ELb1ELb0ELb1ELb0ELb0ELb0ELi2ELi4ELi4ELi4ELb0EEENS1_21CollectiveEpilogueBwdISA_SB_SD_Li256ELb0ELb0ELi2EEENS1_19SingleTileSchedulerILb0ELb0ELb0ELi128EEEEEEEEEvNT_6ParamsE) ;  /* 0xffff4a6006007950 */ /* 0x000fea0003c3ffff */
        .type           $_ZN7cutlass13device_kernelIN5flash19enable_sm80_to_sm89INS1_16FlashAttnBwdSm80INS1_25CollectiveMainloopBwdSm80ILi2ELi2EN4cute5tupleIJNS5_1CILi128EEES8_NS7_ILi64EEEEEENS_10bfloat16_tEfNS_4arch4Sm80ELb0ELb1ELb1ELb0ELb1ELb0ELb0ELb0ELi2ELi4ELi4ELi4ELb0EEENS1_21CollectiveEpilogueBwdISA_SB_SD_Li256ELb0ELb0ELi2EEENS1_19SingleTileSchedulerILb0ELb0ELb0ELi128EEEEEEEEEvNT_6ParamsE$_ZN4cute5tupleIJNS0_IJNS_1CILi1EEENS0_IJS2_NS1_ILi2EEES3_EEEEEENS0_IJNS1_ILi0EEENS0_IJS2_NS1_ILi256EEEiEEEEEEEEC2ERKS5_RKS9_,@function
        .size           $_ZN7cutlass13device_kernelIN5flash19enable_sm80_to_sm89INS1_16FlashAttnBwdSm80INS1_25CollectiveMainloopBwdSm80ILi2ELi2EN4cute5tupleIJNS5_1CILi128EEES8_NS7_ILi64EEEEEENS_10bfloat16_tEfNS_4arch4Sm80ELb0ELb1ELb1ELb0ELb1ELb0ELb0ELb0ELi2ELi4ELi4ELi4ELb0EEENS1_21CollectiveEpilogueBwdISA_SB_SD_Li256ELb0ELb0ELi2EEENS1_19SingleTileSchedulerILb0ELb0ELb0ELi128EEEEEEEEEvNT_6ParamsE$_ZN4cute5tupleIJNS0_IJNS_1CILi1EEENS0_IJS2_NS1_ILi2EEES3_EEEEEENS0_IJNS1_ILi0EEENS0_IJS2_NS1_ILi256EEEiEEEEEEEEC2ERKS5_RKS9_,($_ZN7cutlass13device_kernelIN5flash19enable_sm80_to_sm89INS1_16FlashAttnBwdSm80INS1_25CollectiveMainloopBwdSm80ILi2ELi2EN4cute5tupleIJNS5_1CILi128EEES8_NS7_ILi64EEEEEENS_10bfloat16_tEfNS_4arch4Sm80ELb0ELb1ELb1ELb0ELb1ELb0ELb0ELb0ELi2ELi4ELi4ELi4ELb0EEENS1_21CollectiveEpilogueBwdISA_SB_SD_Li256ELb0ELb0ELi2EEENS1_19SingleTileSchedulerILb0ELb0ELb0ELi128EEEEEEEEEvNT_6ParamsE$_ZN4cute5tupleIJNS0_IJNS_1CILi1EEENS1_ILi2EEEEEENS0_IJNS1_ILi0EEEiEEEEEC2ERKS4_RKS6_ - $_ZN7cutlass13device_kernelIN5flash19enable_sm80_to_sm89INS1_16FlashAttnBwdSm80INS1_25CollectiveMainloopBwdSm80ILi2ELi2EN4cute5tupleIJNS5_1CILi128EEES8_NS7_ILi64EEEEEENS_10bfloat16_tEfNS_4arch4Sm80ELb0ELb1ELb1ELb0ELb1ELb0ELb0ELb0ELi2ELi4ELi4ELi4ELb0EEENS1_21CollectiveEpilogueBwdISA_SB_SD_Li256ELb0ELb0ELi2EEENS1_19SingleTileSchedulerILb0ELb0ELb0ELi128EEEEEEEEEvNT_6ParamsE$_ZN4cute5tupleIJNS0_IJNS_1CILi1EEENS0_IJS2_NS1_ILi2EEES3_EEEEEENS0_IJNS1_ILi0EEENS0_IJS2_NS1_ILi256EEEiEEEEEEEEC2ERKS5_RKS9_)
$_ZN7cutlass13device_kernelIN5flash19enable_sm80_to_sm89INS1_16FlashAttnBwdSm80INS1_25CollectiveMainloopBwdSm80ILi2ELi2EN4cute5tupleIJNS5_1CILi128EEES8_NS7_ILi64EEEEEENS_10bfloat16_tEfNS_4arch4Sm80ELb0ELb1ELb1ELb0ELb1ELb0ELb0ELb0ELi2ELi4ELi4ELi4ELb0EEENS1_21CollectiveEpilogueBwdISA_SB_SD_Li256ELb0ELb0ELi2EEENS1_19SingleTileSchedulerILb0ELb0ELb0ELi128EEEEEEEEEvNT_6ParamsE$_ZN4cute5tupleIJNS0_IJNS_1CILi1EEENS0_IJS2_NS1_ILi2EEES3_EEEEEENS0_IJNS1_ILi0EEENS0_IJS2_NS1_ILi256EEEiEEEEEEEEC2ERKS5_RKS9_:
[----:B------:R-:W-:Y:S02]  /*b5a0*/  MOV R4, 0xb5c0 ;  /* 0x0000b5c000047802 */ /* 0x000fe40000000f00 */
[----:B------:R-:W-:Y:S05]  /*b5b0*/  CALL.REL.NOINC `($_ZN7cutlass13device_kernelIN5flash19enable_sm80_to_sm89INS1_16FlashAttnBwdSm80INS1_25CollectiveMainloopBwdSm80ILi2ELi2EN4cute5tupleIJNS5_1CILi128EEES8_NS7_ILi64EEEEEENS_10bfloat16_tEfNS_4arch4Sm80ELb0ELb1ELb1ELb0ELb1ELb0ELb0ELb0ELi2ELi4ELi4ELi4ELb0EEENS1_21CollectiveEpilogueBwdISA_SB_SD_Li256ELb0ELb0ELi2EEENS1_19SingleTileSchedulerILb0ELb0ELb0ELi128EEEEEEEEEvNT_6ParamsE$_ZN4cute3eso3ESOILb1ELb0EJNS_5tupleIJNS_1CILi1EEENS2_IJS4_NS3_ILi2EEES5_EEEEEENS2_IJNS3_ILi0EEENS2_IJS4_NS3_ILi256EEEiEEEEEEEEC2ERKS7_RKSB_) ;  /* 0xffffdcc000007944 */ /* 0x000fea0003c3ffff */
[----:B------:R-:W-:-:S04]  /*b5c0*/  MOV R7, 0x0 ;  /* 0x0000000000077802 */ /* 0x000fc80000000f00 */
[----:B------:R-:W-:Y:S05]  /*b5d0*/  RET.REL.NODEC R6 `(_ZN7cutlass13device_kernelIN5flash19enable_sm80_to_sm89INS1_16FlashAttnBwdSm80INS1_25CollectiveMainloopBwdSm80ILi2ELi2EN4cute5tupleIJNS5_1CILi128EEES8_NS7_ILi64EEEEEENS_10bfloat16_tEfNS_4arch4Sm80ELb0ELb1ELb1ELb0ELb1ELb0ELb0ELb0ELi2ELi4ELi4ELi4ELb0EEENS1_21CollectiveEpilogueBwdISA_SB_SD_Li256ELb0ELb0ELi2EEENS1_19SingleTileSchedulerILb0ELb0ELb0ELi128EEEEEEEEEvNT_6ParamsE) ;  /* 0xffff4a2006007950 */ /* 0x000fea0003c3ffff */
        .type           $_ZN7cutlass13device_kernelIN5flash19enable_sm80_to_sm89INS1_16FlashAttnBwdSm80INS1_25CollectiveMainloopBwdSm80ILi2ELi2EN4cute5tupleIJNS5_1CILi128EEES8_NS7_ILi64EEEEEENS_10bfloat16_tEfNS_4arch4Sm80ELb0ELb1ELb1ELb0ELb1ELb0ELb0ELb0ELi2ELi4ELi4ELi4ELb0EEENS1_21CollectiveEpilogueBwdISA_SB_SD_Li256ELb0ELb0ELi2EEENS1_19SingleTileSchedulerILb0ELb0ELb0ELi128EEEEEEEEEvNT_6ParamsE$_ZN4cute5tupleIJNS0_IJNS_1CILi1EEENS1_ILi2EEEEEENS0_IJNS1_ILi0EEEiEEEEEC2ERKS4_RKS6_,@function
        .size           $_ZN7cutlass13device_kernelIN5flash19enable_sm80_to_sm89INS1_16FlashAttnBwdSm80INS1_25CollectiveMainloopBwdSm80ILi2ELi2EN4cute5tupleIJNS5_1CILi128EEES8_NS7_ILi64EEEEEENS_10bfloat16_tEfNS_4arch4Sm80ELb0ELb1ELb1ELb0ELb1ELb0ELb0ELb0ELi2ELi4ELi4ELi4ELb0EEENS1_21CollectiveEpilogueBwdISA_SB_SD_Li256ELb0ELb0ELi2EEENS1_19SingleTileSchedulerILb0ELb0ELb0ELi128EEEEEEEEEvNT_6ParamsE$_ZN4cute5tupleIJNS0_IJNS_1CILi1EEENS1_ILi2EEEEEENS0_IJNS1_ILi0EEEiEEEEEC2ERKS4_RKS6_,($_ZN7cutlass13device_kernelIN5flash19enable_sm80_to_sm89INS1_16FlashAttnBwdSm80INS1_25CollectiveMainloopBwdSm80ILi2ELi2EN4cute5tupleIJNS5_1CILi128EEES8_NS7_ILi64EEEEEENS_10bfloat16_tEfNS_4arch4Sm80ELb0ELb1ELb1ELb0ELb1ELb0ELb0ELb0ELi2ELi4ELi4ELi4ELb0EEENS1_21CollectiveEpilogueBwdISA_SB_SD_Li256ELb0ELb0ELi2EEENS1_19SingleTileSchedulerILb0ELb0ELb0ELi128EEEEEEEEEvNT_6ParamsE$_ZN4cute5tupleIJNS0_IJNS_1CILi1EEENS1_ILi2EEES3_EEENS0_IJS2_NS1_ILi256EEEiEEEEEC2ERKS4_RKS6_ - $_ZN7cutlass13device_kernelIN5flash19enable_sm80_to_sm89INS1_16FlashAttnBwdSm80INS1_25CollectiveMainloopBwdSm80ILi2ELi2EN4cute5tupleIJNS5_1CILi128EEES8_NS7_ILi64EEEEEENS_10bfloat16_tEfNS_4arch4Sm80ELb0ELb1ELb1ELb0ELb1ELb0ELb0ELb0ELi2ELi4ELi4ELi4ELb0EEENS1_21CollectiveEpilogueBwdISA_SB_SD_Li256ELb0ELb0ELi2EEENS1_19SingleTileSchedulerILb0ELb0ELb0ELi128EEEEEEEEEvNT_6ParamsE$_ZN4cute5tupleIJNS0_IJNS_1CILi1EEENS1_ILi2EEEEEENS0_IJNS1_ILi0EEEiEEEEEC2ERKS4_RKS6_)
$_ZN7cutlass13device_kernelIN5flash19enable_sm80_to_sm89INS1_16FlashAttnBwdSm80INS1_25CollectiveMainloopBwdSm80ILi2ELi2EN4cute5tupleIJNS5_1CILi128EEES8_NS7_ILi64EEEEEENS_10bfloat16_tEfNS_4arch4Sm80ELb0ELb1ELb1ELb0ELb1ELb0ELb0ELb0ELi2ELi4ELi4ELi4ELb0EEENS1_21CollectiveEpilogueBwdISA_SB_SD_Li256ELb0ELb0ELi2EEENS1_19SingleTileSchedulerILb0ELb0ELb0ELi128EEEEEEEEEvNT_6ParamsE$_ZN4cute5tupleIJNS0_IJNS_1CILi1EEENS1_ILi2EEEEEENS0_IJNS1_ILi0EEEiEEEEEC2ERKS4_RKS6_:
[----:B------:R-:W-:Y:S02]  /*b5e0*/  MOV R4, 0xb600 ;  /* 0x0000b60000047802 */ /* 0x000fe40000000f00 */
[----:B------:R-:W-:Y:S05]  /*b5f0*/  CALL.REL.NOINC `($_ZN7cutlass13device_kernelIN5flash19enable_sm80_to_sm89INS1_16FlashAttnBwdSm80INS1_25CollectiveMainloopBwdSm80ILi2ELi2EN4cute5tupleIJNS5_1CILi128EEES8_NS7_ILi64EEEEEENS_10bfloat16_tEfNS_4arch4Sm80ELb0ELb1ELb1ELb0ELb1ELb0ELb0ELb0ELi2ELi4ELi4ELi4ELb0EEENS1_21CollectiveEpilogueBwdISA_SB_SD_Li256ELb0ELb0ELi2EEENS1_19SingleTileSchedulerILb0ELb0ELb0ELi128EEEEEEEEEvNT_6ParamsE$_ZN4cute3eso3ESOILb1ELb0EJNS_5tupleIJNS_1CILi1EEENS3_ILi2EEEEEENS2_IJNS3_ILi0EEEiEEEEEC2ERKS6_RKS8_) ;  /* 0xffffde5000007944 */ /* 0x000fea0003c3ffff */
[----:B------:R-:W-:-:S04]  /*b600*/  MOV R7, 0x0 ;  /* 0x0000000000077802 */ /* 0x000fc80000000f00 */
[----:B------:R-:W-:Y:S05]  /*b610*/  RET.REL.NODEC R6 `(_ZN7cutlass13device_kernelIN5flash19enable_sm80_to_sm89INS1_16FlashAttnBwdSm80INS1_25CollectiveMainloopBwdSm80ILi2ELi2EN4cute5tupleIJNS5_1CILi128EEES8_NS7_ILi64EEEEEENS_10bfloat16_tEfNS_4arch4Sm80ELb0ELb1ELb1ELb0ELb1ELb0ELb0ELb0ELi2ELi4ELi4ELi4ELb0EEENS1_21CollectiveEpilogueBwdISA_SB_SD_Li256ELb0ELb0ELi2EEENS1_19SingleTileSchedulerILb0ELb0ELb0ELi128EEEEEEEEEvNT_6ParamsE) ;  /* 0xffff49e006007950 */ /* 0x000fea0003c3ffff */
        .type           $_ZN7cutlass13device_kernelIN5flash19enable_sm80_to_sm89INS1_16FlashAttnBwdSm80INS1_25CollectiveMainloopBwdSm80ILi2ELi2EN4cute5tupleIJNS5_1CILi128EEES8_NS7_ILi64EEEEEENS_10bfloat16_tEfNS_4arch4Sm80ELb0ELb1ELb1ELb0ELb1ELb0ELb0ELb0ELi2ELi4ELi4ELi4ELb0EEENS1_21CollectiveEpilogueBwdISA_SB_SD_Li256ELb0ELb0ELi2EEENS1_19SingleTileSchedulerILb0ELb0ELb0ELi128EEEEEEEEEvNT_6ParamsE$_ZN4cute5tupleIJNS0_IJNS_1CILi1EEENS1_ILi2EEES3_EEENS0_IJS2_NS1_ILi256EEEiEEEEEC2ERKS4_RKS6_,@function
        .size           $_ZN7cutlass13device_kernelIN5flash19enable_sm80_to_sm89INS1_16FlashAttnBwdSm80INS1_25CollectiveMainloopBwdSm80ILi2ELi2EN4cute5tupleIJNS5_1CILi128EEES8_NS7_ILi64EEEEEENS_10bfloat16_tEfNS_4arch4Sm80ELb0ELb1ELb1ELb0ELb1ELb0ELb0ELb0ELi2ELi4ELi4ELi4ELb0EEENS1_21CollectiveEpilogueBwdISA_SB_SD_Li256ELb0ELb0ELi2EEENS1_19SingleTileSchedulerILb0ELb0ELb0ELi128EEEEEEEEEvNT_6ParamsE$_ZN4cute5tupleIJNS0_IJNS_1CILi1EEENS1_ILi2EEES3_EEENS0_IJS2_NS1_ILi256EEEiEEEEEC2ERKS4_RKS6_,($_ZN7cutlass13device_kernelIN5flash19enable_sm80_to_sm89INS1_16FlashAttnBwdSm80INS1_25CollectiveMainloopBwdSm80ILi2ELi2EN4cute5tupleIJNS5_1CILi128EEES8_NS7_ILi64EEEEEENS_10bfloat16_tEfNS_4arch4Sm80ELb0ELb1ELb1ELb0ELb1ELb0ELb0ELb0ELi2ELi4ELi4ELi4ELb0EEENS1_21CollectiveEpilogueBwdISA_SB_SD_Li256ELb0ELb0ELi2EEENS1_19SingleTileSchedulerILb0ELb0ELb0ELi128EEEEEEEEEvNT_6ParamsE$_ZN4cute5tupleIJNS0_IJNS_1CILi2EEEEEENS0_IJiEEEEEC2ERKS3_RKS4_ - $_ZN7cutlass13device_kernelIN5flash19enable_sm80_to_sm89INS1_16FlashAttnBwdSm80INS1_25CollectiveMainloopBwdSm80ILi2ELi2EN4cute5tupleIJNS5_1CILi128EEES8_NS7_ILi64EEEEEENS_10bfloat16_tEfNS_4arch4Sm80ELb0ELb1ELb1ELb0ELb1ELb0ELb0ELb0ELi2ELi4ELi4ELi4ELb0EEENS1_21CollectiveEpilogueBwdISA_SB_SD_Li256ELb0ELb0ELi2EEENS1_19SingleTileSchedulerILb0ELb0ELb0ELi128EEEEEEEEEvNT_6ParamsE$_ZN4cute5tupleIJNS0_IJNS_1CILi1EEENS1_ILi2EEES3_EEENS0_IJS2_NS1_ILi256EEEiEEEEEC2ERKS4_RKS6_)
$_ZN7cutlass13device_kernelIN5flash19enable_sm80_to_sm89INS1_16FlashAttnBwdSm80INS1_25CollectiveMainloopBwdSm80ILi2ELi2EN4cute5tupleIJNS5_1CILi128EEES8_NS7_ILi64EEEEEENS_10bfloat16_tEfNS_4arch4Sm80ELb0ELb1ELb1ELb0ELb1ELb0ELb0ELb0ELi2ELi4ELi4ELi4ELb0EEENS1_21CollectiveEpilogueBwdISA_SB_SD_Li256ELb0ELb0ELi2EEENS1_19SingleTileSchedulerILb0ELb0ELb0ELi128EEEEEEEEEvNT_6ParamsE$_ZN4cute5tupleIJNS0_IJNS_1CILi1EEENS1_ILi2EEES3_EEENS0_IJS2_NS1_ILi256EEEiEEEEEC2ERKS4_RKS6_:
[----:B------:R-:W-:Y:S02]  /*b620*/  MOV R4, 0xb640 ;  /* 0x0000b64000047802 */ /* 0x000fe40000000f00 */
[----:B------:R-:W-:Y:S05]  /*b630*/  CALL.REL.NOINC `($_ZN7cutlass13device_kernelIN5flash19enable_sm80_to_sm89INS1_16FlashAttnBwdSm80INS1_25CollectiveMainloopBwdSm80ILi2ELi2EN4cute5tupleIJNS5_1CILi128EEES8_NS7_ILi64EEEEEENS_10bfloat16_tEfNS_4arch4Sm80ELb0ELb1ELb1ELb0ELb1ELb0ELb0ELb0ELi2ELi4ELi4ELi4ELb0EEENS1_21CollectiveEpilogueBwdISA_SB_SD_Li256ELb0ELb0ELi2EEENS1_19SingleTileSchedulerILb0ELb0ELb0ELi128EEEEEEEEEvNT_6ParamsE$_ZN4cute3eso3ESOILb1ELb0EJNS_5tupleIJNS_1CILi1EEENS3_ILi2EEES5_EEENS2_IJS4_NS3_ILi256EEEiEEEEEC2ERKS6_RKS8_) ;  /* 0xffffde5000007944 */ /* 0x000fea0003c3ffff */
[----:B------:R-:W-:-:S04]  /*b640*/  MOV R7, 0x0 ;  /* 0x0000000000077802 */ /* 0x000fc80000000f00 */
[----:B------:R-:W-:Y:S05]  /*b650*/  RET.REL.NODEC R6 `(_ZN7cutlass13device_kernelIN5flash19enable_sm80_to_sm89INS1_16FlashAttnBwdSm80INS1_25CollectiveMainloopBwdSm80ILi2ELi2EN4cute5tupleIJNS5_1CILi128EEES8_NS7_ILi64EEEEEENS_10bfloat16_tEfNS_4arch4Sm80ELb0ELb1ELb1ELb0ELb1ELb0ELb0ELb0ELi2ELi4ELi4ELi4ELb0EEENS1_21CollectiveEpilogueBwdISA_SB_SD_Li256ELb0ELb0ELi2EEENS1_19SingleTileSchedulerILb0ELb0ELb0ELi128EEEEEEEEEvNT_6ParamsE) ;  /* 0xffff49a006007950 */ /* 0x000fea0003c3ffff */
        .type           $_ZN7cutlass13device_kernelIN5flash19enable_sm80_to_sm89INS1_16FlashAttnBwdSm80INS1_25CollectiveMainloopBwdSm80ILi2ELi2EN4cute5tupleIJNS5_1CILi128EEES8_NS7_ILi64EEEEEENS_10bfloat16_tEfNS_4arch4Sm80ELb0ELb1ELb1ELb0ELb1ELb0ELb0ELb0ELi2ELi4ELi4ELi4ELb0EEENS1_21CollectiveEpilogueBwdISA_SB_SD_Li256ELb0ELb0ELi2EEENS1_19SingleTileSchedulerILb0ELb0ELb0ELi128EEEEEEEEEvNT_6ParamsE$_ZN4cute5tupleIJNS0_IJNS_1CILi2EEEEEENS0_IJiEEEEEC2ERKS3_RKS4_,@function
        .size           $_ZN7cutlass13device_kernelIN5flash19enable_sm80_to_sm89INS1_16FlashAttnBwdSm80INS1_25CollectiveMainloopBwdSm80ILi2ELi2EN4cute5tupleIJNS5_1CILi128EEES8_NS7_ILi64EEEEEENS_10bfloat16_tEfNS_4arch4Sm80ELb0ELb1ELb1ELb0ELb1ELb0ELb0ELb0ELi2ELi4ELi4ELi4ELb0EEENS1_21CollectiveEpilogueBwdISA_SB_SD_Li256ELb0ELb0ELi2EEENS1_19SingleTileSchedulerILb0ELb0ELb0ELi128EEEEEEEEEvNT_6ParamsE$_ZN4cute5tupleIJNS0_IJNS_1CILi2EEEEEENS0_IJiEEEEEC2ERKS3_RKS4_,($_ZN7cutlass13device_kernelIN5flash19enable_sm80_to_sm89INS1_16FlashAttnBwdSm80INS1_25CollectiveMainloopBwdSm80ILi2ELi2EN4cute5tupleIJNS5_1CILi128EEES8_NS7_ILi64EEEEEENS_10bfloat16_tEfNS_4arch4Sm80ELb0ELb1ELb1ELb0ELb1ELb0ELb0ELb0ELi2ELi4ELi4ELi4ELb0EEENS1_21CollectiveEpilogueBwdISA_SB_SD_Li256ELb0ELb0ELi2EEENS1_19SingleTileSchedulerILb0ELb0ELb0ELi128EEEEEEEEEvNT_6ParamsE$_ZN4cute5tupleIJNS0_IJNS_1CILi2EEES2_EEENS0_IJNS1_ILi1EEEiEEEEEC2ERKS3_RKS5_ - $_ZN7cutlass13device_kernelIN5flash19enable_sm80_to_sm89INS1_16FlashAttnBwdSm80INS1_25CollectiveMainloopBwdSm80ILi2ELi2EN4cute5tupleIJNS5_1CILi128EEES8_NS7_ILi64EEEEEENS_10bfloat16_tEfNS_4arch4Sm80ELb0ELb1ELb1ELb0ELb1ELb0ELb0ELb0ELi2ELi4ELi4ELi4ELb0EEENS1_21CollectiveEpilogueBwdISA_SB_SD_Li256ELb0ELb0ELi2EEENS1_19SingleTileSchedulerILb0ELb0ELb0ELi128EEEEEEEEEvNT_6ParamsE$_ZN4cute5tupleIJNS0_IJNS_1CILi2EEEEEENS0_IJiEEEEEC2ERKS3_RKS4_)
$_ZN7cutlass13device_kernelIN5flash19enable_sm80_to_sm89INS1_16FlashAttnBwdSm80INS1_25CollectiveMainloopBwdSm80ILi2ELi2EN4cute5tupleIJNS5_1CILi128EEES8_NS7_ILi64EEEEEENS_10bfloat16_tEfNS_4arch4Sm80ELb0ELb1ELb1ELb0ELb1ELb0ELb0ELb0ELi2ELi4ELi4ELi4ELb0EEENS1_21CollectiveEpilogueBwdISA_SB_SD_Li256ELb0ELb0ELi2EEENS1_19SingleTileSchedulerILb0ELb0ELb0ELi128EEEEEEEEEvNT_6ParamsE$_ZN4cute5tupleIJNS0_IJNS_1CILi2EEEEEENS0_IJiEEEEEC2ERKS3_RKS4_:
[----:B------:R-:W-:Y:S02]  /*b660*/  MOV R6, 0xb680 ;  /* 0x0000b68000067802 */ /* 0x000fe40000000f00 */
[----:B------:R-:W-:Y:S05]  /*b670*/  CALL.REL.NOINC `($_ZN7cutlass13device_kernelIN5flash19enable_sm80_to_sm89INS1_16FlashAttnBwdSm80INS1_25CollectiveMainloopBwdSm80ILi2ELi2EN4cute5tupleIJNS5_1CILi128EEES8_NS7_ILi64EEEEEENS_10bfloat16_tEfNS_4arch4Sm80ELb0ELb1ELb1ELb0ELb1ELb0ELb0ELb0ELi2ELi4ELi4ELi4ELb0EEENS1_21CollectiveEpilogueBwdISA_SB_SD_Li256ELb0ELb0ELi2EEENS1_19SingleTileSchedulerILb0ELb0ELb0ELi128EEEEEEEEEvNT_6ParamsE$_ZN4cute3eso3ESOILb1ELb0EJNS_5tupleIJNS_1CILi2EEEEEENS2_IJiEEEEEC2ERKS5_RKS6_) ;  /* 0xffffde5000007944 */ /* 0x000fea0003c3ffff */
[----:B------:R-:W-:-:S04]  /*b680*/  MOV R5, 0x0 ;  /* 0x0000000000057802 */ /* 0x000fc80000000f00 */
[----:B------:R-:W-:Y:S05]  /*b690*/  RET.REL.NODEC R4 `(_ZN7cutlass13device_kernelIN5flash19enable_sm80_to_sm89INS1_16FlashAttnBwdSm80INS1_25CollectiveMainloopBwdSm80ILi2ELi2EN4cute5tupleIJNS5_1CILi128EEES8_NS7_ILi64EEEEEENS_10bfloat16_tEfNS_4arch4Sm80ELb0ELb1ELb1ELb0ELb1ELb0ELb0ELb0ELi2ELi4ELi4ELi4ELb0EEENS1_21CollectiveEpilogueBwdISA_SB_SD_Li256ELb0ELb0ELi2EEENS1_19SingleTileSchedulerILb0ELb0ELb0ELi128EEEEEEEEEvNT_6ParamsE) ;  /* 0xffff496004007950 */ /* 0x000fea0003c3ffff */
        .type           $_ZN7cutlass13device_kernelIN5flash19enable_sm80_to_sm89INS1_16FlashAttnBwdSm80INS1_25CollectiveMainloopBwdSm80ILi2ELi2EN4cute5tupleIJNS5_1CILi128EEES8_NS7_ILi64EEEEEENS_10bfloat16_tEfNS_4arch4Sm80ELb0ELb1ELb1ELb0ELb1ELb0ELb0ELb0ELi2ELi4ELi4ELi4ELb0EEENS1_21CollectiveEpilogueBwdISA_SB_SD_Li256ELb0ELb0ELi2EEENS1_19SingleTileSchedulerILb0ELb0ELb0ELi128EEEEEEEEEvNT_6ParamsE$_ZN4cute5tupleIJNS0_IJNS_1CILi2EEES2_EEENS0_IJNS1_ILi1EEEiEEEEEC2ERKS3_RKS5_,@function
        .size           $_ZN7cutlass13device_kernelIN5flash19enable_sm80_to_sm89INS1_16FlashAttnBwdSm80INS1_25CollectiveMainloopBwdSm80ILi2ELi2EN4cute5tupleIJNS5_1CILi128EEES8_NS7_ILi64EEEEEENS_10bfloat16_tEfNS_4arch4Sm80ELb0ELb1ELb1ELb0ELb1ELb0ELb0ELb0ELi2ELi4ELi4ELi4ELb0EEENS1_21CollectiveEpilogueBwdISA_SB_SD_Li256ELb0ELb0ELi2EEENS1_19SingleTileSchedulerILb0ELb0ELb0ELi128EEEEEEEEEvNT_6ParamsE$_ZN4cute5tupleIJNS0_IJNS_1CILi2EEES2_EEENS0_IJNS1_ILi1EEEiEEEEEC2ERKS3_RKS5_,($_ZN7cutlass13device_kernelIN5flash19enable_sm80_to_sm89INS1_16FlashAttnBwdSm80INS1_25CollectiveMainloopBwdSm80ILi2ELi2EN4cute5tupleIJNS5_1CILi128EEES8_NS7_ILi64EEEEEENS_10bfloat16_tEfNS_4arch4Sm80ELb0ELb1ELb1ELb0ELb1ELb0ELb0ELb0ELi2ELi4ELi4ELi4ELb0EEENS1_21CollectiveEpilogueBwdISA_SB_SD_Li256ELb0ELb0ELi2EEENS1_19SingleTileSchedulerILb0ELb0ELb0ELi128EEEEEEEEEvNT_6ParamsE$_ZN4cute5tupleIJNS0_IJNS_1CILi2EEES2_EEENS0_IJiNS1_ILi4096EEEEEEEEC2ERKS3_RKS5_ - $_ZN7cutlass13device_kernelIN5flash19enable_sm80_to_sm89INS1_16FlashAttnBwdSm80INS1_25CollectiveMainloopBwdSm80ILi2ELi2EN4cute5tupleIJNS5_1CILi128EEES8_NS7_ILi64EEEEEENS_10bfloat16_tEfNS_4arch4Sm80ELb0ELb1ELb1ELb0ELb1ELb0ELb0ELb0ELi2ELi4ELi4ELi4ELb0EEENS1_21CollectiveEpilogueBwdISA_SB_SD_Li256ELb0ELb0ELi2EEENS1_19SingleTileSchedulerILb0ELb0ELb0ELi128EEEEEEEEEvNT_6ParamsE$_ZN4cute5tupleIJNS0_IJNS_1CILi2EEES2_EEENS0_IJNS1_ILi1EEEiEEEEEC2ERKS3_RKS5_)
$_ZN7cutlass13device_kernelIN5flash19enable_sm80_to_sm89INS1_16FlashAttnBwdSm80INS1_25CollectiveMainloopBwdSm80ILi2ELi2EN4cute5tupleIJNS5_1CILi128EEES8_NS7_ILi64EEEEEENS_10bfloat16_tEfNS_4arch4Sm80ELb0ELb1ELb1ELb0ELb1ELb0ELb0ELb0ELi2ELi4ELi4ELi4ELb0EEENS1_21CollectiveEpilogueBwdISA_SB_SD_Li256ELb0ELb0ELi2EEENS1_19SingleTileSchedulerILb0ELb0ELb0ELi128EEEEEEEEEvNT_6ParamsE$_ZN4cute5tupleIJNS0_IJNS_1CILi2EEES2_EEENS0_IJNS1_ILi1EEEiEEEEEC2ERKS3_RKS5_:
[----:B------:R-:W-:Y:S02]  /*b6a0*/  MOV R4, 0xb6c0 ;  /* 0x0000b6c000047802 */ /* 0x000fe40000000f00 */
[----:B------:R-:W-:Y:S05]  /*b6b0*/  CALL.REL.NOINC `($_ZN7cutlass13device_kernelIN5flash19enable_sm80_to_sm89INS1_16FlashAttnBwdSm80INS1_25CollectiveMainloopBwdSm80ILi2ELi2EN4cute5tupleIJNS5_1CILi128EEES8_NS7_ILi64EEEEEENS_10bfloat16_tEfNS_4arch4Sm80ELb0ELb1ELb1ELb0ELb1ELb0ELb0ELb0ELi2ELi4ELi4ELi4ELb0EEENS1_21CollectiveEpilogueBwdISA_SB_SD_Li256ELb0ELb0ELi2EEENS1_19SingleTileSchedulerILb0ELb0ELb0ELi128EEEEEEEEEvNT_6ParamsE$_ZN4cute3eso3ESOILb1ELb0EJNS_5tupleIJNS_1CILi2EEES4_EEENS2_IJNS3_ILi1EEEiEEEEEC2ERKS5_RKS7_) ;  /* 0xffffdee000007944 */ /* 0x000fea0003c3ffff */
[----:B------:R-:W-:-:S04]  /*b6c0*/  MOV R7, 0x0 ;  /* 0x0000000000077802 */ /* 0x000fc80000000f00 */
[----:B------:R-:W-:Y:S05]  /*b6d0*/  RET.REL.NODEC R6 `(_ZN7cutlass13device_kernelIN5flash19enable_sm80_to_sm89INS1_16FlashAttnBwdSm80INS1_25CollectiveMainloopBwdSm80ILi2ELi2EN4cute5tupleIJNS5_1CILi128EEES8_NS7_ILi64EEEEEENS_10bfloat16_tEfNS_4arch4Sm80ELb0ELb1ELb1ELb0ELb1ELb0ELb0ELb0ELi2ELi4ELi4ELi4ELb0EEENS1_21CollectiveEpilogueBwdISA_SB_SD_Li256ELb0ELb0ELi2EEENS1_19SingleTileSchedulerILb0ELb0ELb0ELi128EEEEEEEEEvNT_6ParamsE) ;  /* 0xffff492006007950 */ /* 0x000fea0003c3ffff */
        .type           $_ZN7cutlass13device_kernelIN5flash19enable_sm80_to_sm89INS1_16FlashAttnBwdSm80INS1_25CollectiveMainloopBwdSm80ILi2ELi2EN4cute5tupleIJNS5_1CILi128EEES8_NS7_ILi64EEEEEENS_10bfloat16_tEfNS_4arch4Sm80ELb0ELb1ELb1ELb0ELb1ELb0ELb0ELb0ELi2ELi4ELi4ELi4ELb0EEENS1_21CollectiveEpilogueBwdISA_SB_SD_Li256ELb0ELb0ELi2EEENS1_19SingleTileSchedulerILb0ELb0ELb0ELi128EEEEEEEEEvNT_6ParamsE$_ZN4cute5tupleIJNS0_IJNS_1CILi2EEES2_EEENS0_IJiNS1_ILi4096EEEEEEEEC2ERKS3_RKS5_,@function
        .size           $_ZN7cutlass13device_kernelIN5flash19enable_sm80_to_sm89INS1_16FlashAttnBwdSm80INS1_25CollectiveMainloopBwdSm80ILi2ELi2EN4cute5tupleIJNS5_1CILi128EEES8_NS7_ILi64EEEEEENS_10bfloat16_tEfNS_4arch4Sm80ELb0ELb1ELb1ELb0ELb1ELb0ELb0ELb0ELi2ELi4ELi4ELi4ELb0EEENS1_21CollectiveEpilogueBwdISA_SB_SD_Li256ELb0ELb0ELi2EEENS1_19SingleTileSchedulerILb0ELb0ELb0ELi128EEEEEEEEEvNT_6ParamsE$_ZN4cute5tupleIJNS0_IJNS_1CILi2EEES2_EEENS0_IJiNS1_ILi4096EEEEEEEEC2ERKS3_RKS5_,($_ZN7cutlass13device_kernelIN5flash19enable_sm80_to_sm89INS1_16FlashAttnBwdSm80INS1_25CollectiveMainloopBwdSm80ILi2ELi2EN4cute5tupleIJNS5_1CILi128EEES8_NS7_ILi64EEEEEENS_10bfloat16_tEfNS_4arch4Sm80ELb0ELb1ELb1ELb0ELb1ELb0ELb0ELb0ELi2ELi4ELi4ELi4ELb0EEENS1_21CollectiveEpilogueBwdISA_SB_SD_Li256ELb0ELb0ELi2EEENS1_19SingleTileSchedulerILb0ELb0ELb0ELi128EEEEEEEEEvNT_6ParamsE$_ZN4cute5tupleIJNS0_IJNS_1CILi2EEES2_EEENS0_IJiNS1_ILi512EEEEEEEEC2ERKS3_RKS5_ - $_ZN7cutlass13device_kernelIN5flash19enable_sm80_to_sm89INS1_16FlashAttnBwdSm80INS1_25CollectiveMainloopBwdSm80ILi2ELi2EN4cute5tupleIJNS5_1CILi128EEES8_NS7_ILi64EEEEEENS_10bfloat16_tEfNS_4arch4Sm80ELb0ELb1ELb1ELb0ELb1ELb0ELb0ELb0ELi2ELi4ELi4ELi4ELb0EEENS1_21CollectiveEpilogueBwdISA_SB_SD_Li256ELb0ELb0ELi2EEENS1_19SingleTileSchedulerILb0ELb0ELb0ELi128EEEEEEEEEvNT_6ParamsE$_ZN4cute5tupleIJNS0_IJNS_1CILi2EEES2_EEENS0_IJiNS1_ILi4096EEEEEEEEC2ERKS3_RKS5_)
$_ZN7cutlass13device_kernelIN5flash19enable_sm80_to_sm89INS1_16FlashAttnBwdSm80INS1_25CollectiveMainloopBwdSm80ILi2ELi2EN4cute5tupleIJNS5_1CILi128EEES8_NS7_ILi64EEEEEENS_10bfloat16_tEfNS_4arch4Sm80ELb0ELb1ELb1ELb0ELb1ELb0ELb0ELb0ELi2ELi4ELi4ELi4ELb0EEENS1_21CollectiveEpilogueBwdISA_SB_SD_Li256ELb0ELb0ELi2EEENS1_19SingleTileSchedulerILb0ELb0ELb0ELi128EEEEEEEEEvNT_6ParamsE$_ZN4cute5tupleIJNS0_IJNS_1CILi2EEES2_EEENS0_IJiNS1_ILi4096EEEEEEEEC2ERKS3_RKS5_:
[----:B------:R-:W-:Y:S02]  /*b6e0*/  MOV R4, 0xb700 ;  /* 0x0000b70000047802 */ /* 0x000fe40000000f00 */
[----:B------:R-:W-:Y:S05]  /*b6f0*/  CALL.REL.NOINC `($_ZN7cutlass13device_kernelIN5flash19enable_sm80_to_sm89INS1_16FlashAttnBwdSm80INS1_25CollectiveMainloopBwdSm80ILi2ELi2EN4cute5tupleIJNS5_1CILi128EEES8_NS7_ILi64EEEEEENS_10bfloat16_tEfNS_4arch4Sm80ELb0ELb1ELb1ELb0ELb1ELb0ELb0ELb0ELi2ELi4ELi4ELi4ELb0EEENS1_21CollectiveEpilogueBwdISA_SB_SD_Li256ELb0ELb0ELi2EEENS1_19SingleTileSchedulerILb0ELb0ELb0ELi128EEEEEEEEEvNT_6ParamsE$_ZN4cute3eso3ESOILb1ELb0EJNS_5tupleIJNS_1CILi2EEES4_EEENS2_IJiNS3_ILi4096EEEEEEEEC2ERKS5_RKS7_) ;  /* 0xffffdee000007944 */ /* 0x000fea0003c3ffff */
[----:B------:R-:W-:-:S04]  /*b700*/  MOV R7, 0x0 ;  /* 0x0000000000077802 */ /* 0x000fc80000000f00 */
[----:B------:R-:W-:Y:S05]  /*b710*/  RET.REL.NODEC R6 `(_ZN7cutlass13device_kernelIN5flash19enable_sm80_to_sm89INS1_16FlashAttnBwdSm80INS1_25CollectiveMainloopBwdSm80ILi2ELi2EN4cute5tupleIJNS5_1CILi128EEES8_NS7_ILi64EEEEEENS_10bfloat16_tEfNS_4arch4Sm80ELb0ELb1ELb1ELb0ELb1ELb0ELb0ELb0ELi2ELi4ELi4ELi4ELb0EEENS1_21CollectiveEpilogueBwdISA_SB_SD_Li256ELb0ELb0ELi2EEENS1_19SingleTileSchedulerILb0ELb0ELb0ELi128EEEEEEEEEvNT_6ParamsE) ;  /* 0xffff48e006007950 */ /* 0x000fea0003c3ffff */
        .type           $_ZN7cutlass13device_kernelIN5flash19enable_sm80_to_sm89INS1_16FlashAttnBwdSm80INS1_25CollectiveMainloopBwdSm80ILi2ELi2EN4cute5tupleIJNS5_1CILi128EEES8_NS7_ILi64EEEEEENS_10bfloat16_tEfNS_4arch4Sm80ELb0ELb1ELb1ELb0ELb1ELb0ELb0ELb0ELi2ELi4ELi4ELi4ELb0EEENS1_21CollectiveEpilogueBwdISA_SB_SD_Li256ELb0ELb0ELi2EEENS1_19SingleTileSchedulerILb0ELb0ELb0ELi128EEEEEEEEEvNT_6ParamsE$_ZN4cute5tupleIJNS0_IJNS_1CILi2EEES2_EEENS0_IJiNS1_ILi512EEEEEEEEC2ERKS3_RKS5_,@function
        .size           $_ZN7cutlass13device_kernelIN5flash19enable_sm80_to_sm89INS1_16FlashAttnBwdSm80INS1_25CollectiveMainloopBwdSm80ILi2ELi2EN4cute5tupleIJNS5_1CILi128EEES8_NS7_ILi64EEEEEENS_10bfloat16_tEfNS_4arch4Sm80ELb0ELb1ELb1ELb0ELb1ELb0ELb0ELb0ELi2ELi4ELi4ELi4ELb0EEENS1_21CollectiveEpilogueBwdISA_SB_SD_Li256ELb0ELb0ELi2EEENS1_19SingleTileSchedulerILb0ELb0ELb0ELi128EEEEEEEEEvNT_6ParamsE$_ZN4cute5tupleIJNS0_IJNS_1CILi2EEES2_EEENS0_IJiNS1_ILi512EEEEEEEEC2ERKS3_RKS5_,($_ZN7cutlass13device_kernelIN5flash19enable_sm80_to_sm89INS1_16FlashAttnBwdSm80INS1_25CollectiveMainloopBwdSm80ILi2ELi2EN4cute5tupleIJNS5_1CILi128EEES8_NS7_ILi64EEEEEENS_10bfloat16_tEfNS_4arch4Sm80ELb0ELb1ELb1ELb0ELb1ELb0ELb0ELb0ELi2ELi4ELi4ELi4ELb0EEENS1_21CollectiveEpilogueBwdISA_SB_SD_Li256ELb0ELb0ELi2EEENS1_19SingleTileSchedulerILb0ELb0ELb0ELi128EEEEEEEEEvNT_6ParamsE$_ZN4cute5tupleIJNS0_IJNS_1CILi2EEES2_EEENS0_IJiiEEEEEC2ERKS3_RKS4_ - $_ZN7cutlass13device_kernelIN5flash19enable_sm80_to_sm89INS1_16FlashAttnBwdSm80INS1_25CollectiveMainloopBwdSm80ILi2ELi2EN4cute5tupleIJNS5_1CILi128EEES8_NS7_ILi64EEEEEENS_10bfloat16_tEfNS_4arch4Sm80ELb0ELb1ELb1ELb0ELb1ELb0ELb0ELb0ELi2ELi4ELi4ELi4ELb0EEENS1_21CollectiveEpilogueBwdISA_SB_SD_Li256ELb0ELb0ELi2EEENS1_19SingleTileSchedulerILb0ELb0ELb0ELi128EEEEEEEEEvNT_6ParamsE$_ZN4cute5tupleIJNS0_IJNS_1CILi2EEES2_EEENS0_IJiNS1_ILi512EEEEEEEEC2ERKS3_RKS5_)
$_ZN7cutlass13device_kernelIN5flash19enable_sm80_to_sm89INS1_16FlashAttnBwdSm80INS1_25CollectiveMainloopBwdSm80ILi2ELi2EN4cute5tupleIJNS5_1CILi128EEES8_NS7_ILi64EEEEEENS_10bfloat16_tEfNS_4arch4Sm80ELb0ELb1ELb1ELb0ELb1ELb0ELb0ELb0ELi2ELi4ELi4ELi4ELb0EEENS1_21CollectiveEpilogueBwdISA_SB_SD_Li256ELb0ELb0ELi2EEENS1_19SingleTileSchedulerILb0ELb0ELb0ELi128EEEEEEEEEvNT_6ParamsE$_ZN4cute5tupleIJNS0_IJNS_1CILi2EEES2_EEENS0_IJiNS1_ILi512EEEEEEEEC2ERKS3_RKS5_:
[----:B------:R-:W-:Y:S02]  /*b720*/  MOV R4, 0xb740 ;  /* 0x0000b74000047802 */ /* 0x000fe40000000f00 */
[----:B------:R-:W-:Y:S05]  /*b730*/  CALL.REL.NOINC `($_ZN7cutlass13device_kernelIN5flash19enable_sm80_to_sm89INS1_16FlashAttnBwdSm80INS1_25CollectiveMainloopBwdSm80ILi2ELi2EN4cute5tupleIJNS5_1CILi128EEES8_NS7_ILi64EEEEEENS_10bfloat16_tEfNS_4arch4Sm80ELb0ELb1ELb1ELb0ELb1ELb0ELb0ELb0ELi2ELi4ELi4ELi4ELb0EEENS1_21CollectiveEpilogueBwdISA_SB_SD_Li256ELb0ELb0ELi2EEENS1_19SingleTileSchedulerILb0ELb0ELb0ELi128EEEEEEEEEvNT_6ParamsE$_ZN4cute3eso3ESOILb1ELb0EJNS_5tupleIJNS_1CILi2EEES4_EEENS2_IJiNS3_ILi512EEEEEEEEC2ERKS5_RKS7_) ;  /* 0xffffdee000007944 */ /* 0x000fea0003c3ffff */
[----:B------:R-:W-:-:S04]  /*b740*/  MOV R7, 0x0 ;  /* 0x0000000000077802 */ /* 0x000fc80000000f00 */
[----:B------:R-:W-:Y:S05]  /*b750*/  RET.REL.NODEC R6 `(_ZN7cutlass13device_kernelIN5flash19enable_sm80_to_sm89INS1_16FlashAttnBwdSm80INS1_25CollectiveMainloopBwdSm80ILi2ELi2EN4cute5tupleIJNS5_1CILi128EEES8_NS7_ILi64EEEEEENS_10bfloat16_tEfNS_4arch4Sm80ELb0ELb1ELb1ELb0ELb1ELb0ELb0ELb0ELi2ELi4ELi4ELi4ELb0EEENS1_21CollectiveEpilogueBwdISA_SB_SD_Li256ELb0ELb0ELi2EEENS1_19SingleTileSchedulerILb0ELb0ELb0ELi128EEEEEEEEEvNT_6ParamsE) ;  /* 0xffff48a006007950 */ /* 0x000fea0003c3ffff */
        .type           $_ZN7cutlass13device_kernelIN5flash19enable_sm80_to_sm89INS1_16FlashAttnBwdSm80INS1_25CollectiveMainloopBwdSm80ILi2ELi2EN4cute5tupleIJNS5_1CILi128EEES8_NS7_ILi64EEEEEENS_10bfloat16_tEfNS_4arch4Sm80ELb0ELb1ELb1ELb0ELb1ELb0ELb0ELb0ELi2ELi4ELi4ELi4ELb0EEENS1_21CollectiveEpilogueBwdISA_SB_SD_Li256ELb0ELb0ELi2EEENS1_19SingleTileSchedulerILb0ELb0ELb0ELi128EEEEEEEEEvNT_6ParamsE$_ZN4cute5tupleIJNS0_IJNS_1CILi2EEES2_EEENS0_IJiiEEEEEC2ERKS3_RKS4_,@function
        .size           $_ZN7cutlass13device_kernelIN5flash19enable_sm80_to_sm89INS1_16FlashAttnBwdSm80INS1_25CollectiveMainloopBwdSm80ILi2ELi2EN4cute5tupleIJNS5_1CILi128EEES8_NS7_ILi64EEEEEENS_10bfloat16_tEfNS_4arch4Sm80ELb0ELb1ELb1ELb0ELb1ELb0ELb0ELb0ELi2ELi4ELi4ELi4ELb0EEENS1_21CollectiveEpilogueBwdISA_SB_SD_Li256ELb0ELb0ELi2EEENS1_19SingleTileSchedulerILb0ELb0ELb0ELi128EEEEEEEEEvNT_6ParamsE$_ZN4cute5tupleIJNS0_IJNS_1CILi2EEES2_EEENS0_IJiiEEEEEC2ERKS3_RKS4_,($_ZN7cutlass13device_kernelIN5flash19enable_sm80_to_sm89INS1_16FlashAttnBwdSm80INS1_25CollectiveMainloopBwdSm80ILi2ELi2EN4cute5tupleIJNS5_1CILi128EEES8_NS7_ILi64EEEEEENS_10bfloat16_tEfNS_4arch4Sm80ELb0ELb1ELb1ELb0ELb1ELb0ELb0ELb0ELi2ELi4ELi4ELi4ELb0EEENS1_21CollectiveEpilogueBwdISA_SB_SD_Li256ELb0ELb0ELi2EEENS1_19SingleTileSchedulerILb0ELb0ELb0ELi128EEEEEEEEEvNT_6ParamsE$_ZN4cute5tupleIJNS0_IJNS_1CILi2EEES2_S2_EEENS0_IJNS1_ILi1EEENS1_ILi512EEEiEEEEEC2ERKS3_RKS6_ - $_ZN7cutlass13device_kernelIN5flash19enable_sm80_to_sm89INS1_16FlashAttnBwdSm80INS1_25CollectiveMainloopBwdSm80ILi2ELi2EN4cute5tupleIJNS5_1CILi128EEES8_NS7_ILi64EEEEEENS_10bfloat16_tEfNS_4arch4Sm80ELb0ELb1ELb1ELb0ELb1ELb0ELb0ELb0ELi2ELi4ELi4ELi4ELb0EEENS1_21CollectiveEpilogueBwdISA_SB_SD_Li256ELb0ELb0ELi2EEENS1_19SingleTileSchedulerILb0ELb0ELb0ELi128EEEEEEEEEvNT_6ParamsE$_ZN4cute5tupleIJNS0_IJNS_1CILi2EEES2_EEENS0_IJiiEEEEEC2ERKS3_RKS4_)
$_ZN7cutlass13device_kernelIN5flash19enable_sm80_to_sm89INS1_16FlashAttnBwdSm80INS1_25CollectiveMainloopBwdSm80ILi2ELi2EN4cute5tupleIJNS5_1CILi128EEES8_NS7_ILi64EEEEEENS_10bfloat16_tEfNS_4arch4Sm80ELb0ELb1ELb1ELb0ELb1ELb0ELb0ELb0ELi2ELi4ELi4ELi4ELb0EEENS1_21CollectiveEpilogueBwdISA_SB_SD_Li256ELb0ELb0ELi2EEENS1_19SingleTileSchedulerILb0ELb0ELb0ELi128EEEEEEEEEvNT_6ParamsE$_ZN4cute5tupleIJNS0_IJNS_1CILi2EEES2_EEENS0_IJiiEEEEEC2ERKS3_RKS4_:
[----:B------:R-:W-:Y:S02]  /*b760*/  MOV R4, 0xb780 ;  /* 0x0000b78000047802 */ /* 0x000fe40000000f00 */
[----:B------:R-:W-:Y:S05]  /*b770*/  CALL.REL.NOINC `($_ZN7cutlass13device_kernelIN5flash19enable_sm80_to_sm89INS1_16FlashAttnBwdSm80INS1_25CollectiveMainloopBwdSm80ILi2ELi2EN4cute5tupleIJNS5_1CILi128EEES8_NS7_ILi64EEEEEENS_10bfloat16_tEfNS_4arch4Sm80ELb0ELb1ELb1ELb0ELb1ELb0ELb0ELb0ELi2ELi4ELi4ELi4ELb0EEENS1_21CollectiveEpilogueBwdISA_SB_SD_Li256ELb0ELb0ELi2EEENS1_19SingleTileSchedulerILb0ELb0ELb0ELi128EEEEEEEEEvNT_6ParamsE$_ZN4cute3eso3ESOILb1ELb0EJNS_5tupleIJNS_1CILi2EEES4_EEENS2_IJiiEEEEEC2ERKS5_RKS6_) ;  /* 0xffffdee000007944 */ /* 0x000fea0003c3ffff */
[----:B-1----:R-:W-:Y:S02]  /*b780*/  MOV R2, R6 ;  /* 0x0000000600027202 */ /* 0x002fe40000000f00 */
[----:B------:R-:W-:-:S04]  /*b790*/  MOV R3, 0x0 ;  /* 0x0000000000037802 */ /* 0x000fc80000000f00 */
[----:B------:R-:W-:Y:S05]  /*b7a0*/  RET.REL.NODEC R2 `(_ZN7cutlass13device_kernelIN5flash19enable_sm80_to_sm89INS1_16FlashAttnBwdSm80INS1_25CollectiveMainloopBwdSm80ILi2ELi2EN4cute5tupleIJNS5_1CILi128EEES8_NS7_ILi64EEEEEENS_10bfloat16_tEfNS_4arch4Sm80ELb0ELb1ELb1ELb0ELb1ELb0ELb0ELb0ELi2ELi4ELi4ELi4ELb0EEENS1_21CollectiveEpilogueBwdISA_SB_SD_Li256ELb0ELb0ELi2EEENS1_19SingleTileSchedulerILb0ELb0ELb0ELi128EEEEEEEEEvNT_6ParamsE) ;  /* 0xffff485002007950 */ /* 0x000fea0003c3ffff */
        .type           $_ZN7cutlass13device_kernelIN5flash19enable_sm80_to_sm89INS1_16FlashAttnBwdSm80INS1_25CollectiveMainloopBwdSm80ILi2ELi2EN4cute5tupleIJNS5_1CILi128EEES8_NS7_ILi64EEEEEENS_10bfloat16_tEfNS_4arch4Sm80ELb0ELb1ELb1ELb0ELb1ELb0ELb0ELb0ELi2ELi4ELi4ELi4ELb0EEENS1_21CollectiveEpilogueBwdISA_SB_SD_Li256ELb0ELb0ELi2EEENS1_19SingleTileSchedulerILb0ELb0ELb0ELi128EEEEEEEEEvNT_6ParamsE$_ZN4cute5tupleIJNS0_IJNS_1CILi2EEES2_S2_EEENS0_IJNS1_ILi1EEENS1_ILi512EEEiEEEEEC2ERKS3_RKS6_,@function
        .size           $_ZN7cutlass13device_kernelIN5flash19enable_sm80_to_sm89INS1_16FlashAttnBwdSm80INS1_25CollectiveMainloopBwdSm80ILi2ELi2EN4cute5tupleIJNS5_1CILi128EEES8_NS7_ILi64EEEEEENS_10bfloat16_tEfNS_4arch4Sm80ELb0ELb1ELb1ELb0ELb1ELb0ELb0ELb0ELi2ELi4ELi4ELi4ELb0EEENS1_21CollectiveEpilogueBwdISA_SB_SD_Li256ELb0ELb0ELi2EEENS1_19SingleTileSchedulerILb0ELb0ELb0ELi128EEEEEEEEEvNT_6ParamsE$_ZN4cute5tupleIJNS0_IJNS_1CILi2EEES2_S2_EEENS0_IJNS1_ILi1EEENS1_ILi512EEEiEEEEEC2ERKS3_RKS6_,($_ZN7cutlass13device_kernelIN5flash19enable_sm80_to_sm89INS1_16FlashAttnBwdSm80INS1_25CollectiveMainloopBwdSm80ILi2ELi2EN4cute5tupleIJNS5_1CILi128EEES8_NS7_ILi64EEEEEENS_10bfloat16_tEfNS_4arch4Sm80ELb0ELb1ELb1ELb0ELb1ELb0ELb0ELb0ELi2ELi4ELi4ELi4ELb0EEENS1_21CollectiveEpilogueBwdISA_SB_SD_Li256ELb0ELb0ELi2EEENS1_19SingleTileSchedulerILb0ELb0ELb0ELi128EEEEEEEEEvNT_6ParamsE$_ZN4cute5tupleIJNS0_IJNS_1CILi8EEENS0_IJNS1_ILi2EEES3_S3_EEENS1_ILi1EEES4_S5_EEENS0_IJS5_NS0_IJS2_iiEEENS1_ILi64EEENS0_IJiNS1_ILi144EEENS1_ILi288EEEEEENS1_ILi512EEEEEEEEC2ERKS6_RKSD_ - $_ZN7cutlass13device_kernelIN5flash19enable_sm80_to_sm89INS1_16FlashAttnBwdSm80INS1_25CollectiveMainloopBwdSm80ILi2ELi2EN4cute5tupleIJNS5_1CILi128EEES8_NS7_ILi64EEEEEENS_10bfloat16_tEfNS_4arch4Sm80ELb0ELb1ELb1ELb0ELb1ELb0ELb0ELb0ELi2ELi4ELi4ELi4ELb0EEENS1_21CollectiveEpilogueBwdISA_SB_SD_Li256ELb0ELb0ELi2EEENS1_19SingleTileSchedulerILb0ELb0ELb0ELi128EEEEEEEEEvNT_6ParamsE$_ZN4cute5tupleIJNS0_IJNS_1CILi2EEES2_S2_EEENS0_IJNS1_ILi1EEENS1_ILi512EEEiEEEEEC2ERKS3_RKS6_)
$_ZN7cutlass13device_kernelIN5flash19enable_sm80_to_sm89INS1_16FlashAttnBwdSm80INS1_25CollectiveMainloopBwdSm80ILi2ELi2EN4cute5tupleIJNS5_1CILi128EEES8_NS7_ILi64EEEEEENS_10bfloat16_tEfNS_4arch4Sm80ELb0ELb1ELb1ELb0ELb1ELb0ELb0ELb0ELi2ELi4ELi4ELi4ELb0EEENS1_21CollectiveEpilogueBwdISA_SB_SD_Li256ELb0ELb0ELi2EEENS1_19SingleTileSchedulerILb0ELb0ELb0ELi128EEEEEEEEEvNT_6ParamsE$_ZN4cute5tupleIJNS0_IJNS_1CILi2EEES2_S2_EEENS0_IJNS1_ILi1EEENS1_ILi512EEEiEEEEEC2ERKS3_RKS6_:
[----:B------:R-:W-:Y:S02]  /*b7b0*/  MOV R4, 0xb7d0 ;  /* 0x0000b7d000047802 */ /* 0x000fe40000000f00 */
[----:B------:R-:W-:Y:S05]  /*b7c0*/  CALL.REL.NOINC `($_ZN7cutlass13device_kernelIN5flash19enable_sm80_to_sm89INS1_16FlashAttnBwdSm80INS1_25CollectiveMainloopBwdSm80ILi2ELi2EN4cute5tupleIJNS5_1CILi128EEES8_NS7_ILi64EEEEEENS_10bfloat16_tEfNS_4arch4Sm80ELb0ELb1ELb1ELb0ELb1ELb0ELb0ELb0ELi2ELi4ELi4ELi4ELb0EEENS1_21CollectiveEpilogueBwdISA_SB_SD_Li256ELb0ELb0ELi2EEENS1_19SingleTileSchedulerILb0ELb0ELb0ELi128EEEEEEEEEvNT_6ParamsE$_ZN4cute3eso3ESOILb1ELb0EJNS_5tupleIJNS_1CILi2EEES4_S4_EEENS2_IJNS3_ILi1EEENS3_ILi512EEEiEEEEEC2ERKS5_RKS8_) ;  /* 0xffffdf4000007944 */ /* 0x000fea0003c3ffff */
[----:B------:R-:W-:-:S04]  /*b7d0*/  MOV R7, 0x0 ;  /* 0x0000000000077802 */ /* 0x000fc80000000f00 */
[----:B------:R-:W-:Y:S05]  /*b7e0*/  RET.REL.NODEC R6 `(_ZN7cutlass13device_kernelIN5flash19enable_sm80_to_sm89INS1_16FlashAttnBwdSm80INS1_25CollectiveMainloopBwdSm80ILi2ELi2EN4cute5tupleIJNS5_1CILi128EEES8_NS7_ILi64EEEEEENS_10bfloat16_tEfNS_4arch4Sm80ELb0ELb1ELb1ELb0ELb1ELb0ELb0ELb0ELi2ELi4ELi4ELi4ELb0EEENS1_21CollectiveEpilogueBwdISA_SB_SD_Li256ELb0ELb0ELi2EEENS1_19SingleTileSchedulerILb0ELb0ELb0ELi128EEEEEEEEEvNT_6ParamsE) ;  /* 0xffff481006007950 */ /* 0x000fea0003c3ffff */
        .type           $_ZN7cutlass13device_kernelIN5flash19enable_sm80_to_sm89INS1_16FlashAttnBwdSm80INS1_25CollectiveMainloopBwdSm80ILi2ELi2EN4cute5tupleIJNS5_1CILi128EEES8_NS7_ILi64EEEEEENS_10bfloat16_tEfNS_4arch4Sm80ELb0ELb1ELb1ELb0ELb1ELb0ELb0ELb0ELi2ELi4ELi4ELi4ELb0EEENS1_21CollectiveEpilogueBwdISA_SB_SD_Li256ELb0ELb0ELi2EEENS1_19SingleTileSchedulerILb0ELb0ELb0ELi128EEEEEEEEEvNT_6ParamsE$_ZN4cute5tupleIJNS0_IJNS_1CILi8EEENS0_IJNS1_ILi2EEES3_S3_EEENS1_ILi1EEES4_S5_EEENS0_IJS5_NS0_IJS2_iiEEENS1_ILi64EEENS0_IJiNS1_ILi144EEENS1_ILi288EEEEEENS1_ILi512EEEEEEEEC2ERKS6_RKSD_,@function
        .size           $_ZN7cutlass13device_kernelIN5flash19enable_sm80_to_sm89INS1_16FlashAttnBwdSm80INS1_25CollectiveMainloopBwdSm80ILi2ELi2EN4cute5tupleIJNS5_1CILi128EEES8_NS7_ILi64EEEEEENS_10bfloat16_tEfNS_4arch4Sm80ELb0ELb1ELb1ELb0ELb1ELb0ELb0ELb0ELi2ELi4ELi4ELi4ELb0EEENS1_21CollectiveEpilogueBwdISA_SB_SD_Li256ELb0ELb0ELi2EEENS1_19SingleTileSchedulerILb0ELb0ELb0ELi128EEEEEEEEEvNT_6ParamsE$_ZN4cute5tupleIJNS0_IJNS_1CILi8EEENS0_IJNS1_ILi2EEES3_S3_EEENS1_ILi1EEES4_S5_EEENS0_IJS5_NS0_IJS2_iiEEENS1_ILi64EEENS0_IJiNS1_ILi144EEENS1_ILi288EEEEEENS1_ILi512EEEEEEEEC2ERKS6_RKSD_,($_ZN7cutlass13device_kernelIN5flash19enable_sm80_to_sm89INS1_16FlashAttnBwdSm80INS1_25CollectiveMainloopBwdSm80ILi2ELi2EN4cute5tupleIJNS5_1CILi128EEES8_NS7_ILi64EEEEEENS_10bfloat16_tEfNS_4arch4Sm80ELb0ELb1ELb1ELb0ELb1ELb0ELb0ELb0ELi2ELi4ELi4ELi4ELb0EEENS1_21CollectiveEpilogueBwdISA_SB_SD_Li256ELb0ELb0ELi2EEENS1_19SingleTileSchedulerILb0ELb0ELb0ELi128EEEEEEEEEvNT_6ParamsE$_ZN4cute5tupleIJNS0_IJNS_1CILi8EEENS0_IJNS1_ILi2EEES3_S3_EEENS1_ILi1EEES4_S5_EEENS0_IJS5_NS0_IJiiiEEENS1_ILi64EEENS0_IJNS1_ILi72EEENS1_ILi144EEENS1_ILi288EEEEEENS1_ILi512EEEEEEEEC2ERKS6_RKSE_ - $_ZN7cutlass13device_kernelIN5flash19enable_sm80_to_sm89INS1_16FlashAttnBwdSm80INS1_25CollectiveMainloopBwdSm80ILi2ELi2EN4cute5tupleIJNS5_1CILi128EEES8_NS7_ILi64EEEEEENS_10bfloat16_tEfNS_4arch4Sm80ELb0ELb1ELb1ELb0ELb1ELb0ELb0ELb0ELi2ELi4ELi4ELi4ELb0EEENS1_21CollectiveEpilogueBwdISA_SB_SD_Li256ELb0ELb0ELi2EEENS1_19SingleTileSchedulerILb0ELb0ELb0ELi128EEEEEEEEEvNT_6ParamsE$_ZN4cute5tupleIJNS0_IJNS_1CILi8EEENS0_IJNS1_ILi2EEES3_S3_EEENS1_ILi1EEES4_S5_EEENS0_IJS5_NS0_IJS2_iiEEENS1_ILi64EEENS0_IJiNS1_ILi144EEENS1_ILi288EEEEEENS1_ILi512EEEEEEEEC2ERKS6_RKSD_)
$_ZN7cutlass13device_kernelIN5flash19enable_sm80_to_sm89INS1_16FlashAttnBwdSm80INS1_25CollectiveMainloopBwdSm80ILi2ELi2EN4cute5tupleIJNS5_1CILi128EEES8_NS7_ILi64EEEEEENS_10bfloat16_tEfNS_4arch4Sm80ELb0ELb1ELb1ELb0ELb1ELb0ELb0ELb0ELi2ELi4ELi4ELi4ELb0EEENS1_21CollectiveEpilogueBwdISA_SB_SD_Li256ELb0ELb0ELi2EEENS1_19SingleTileSchedulerILb0ELb0ELb0ELi128EEEEEEEEEvNT_6ParamsE$_ZN4cute5tupleIJNS0_IJNS_1CILi8EEENS0_IJNS1_ILi2EEES3_S3_EEENS1_ILi1EEES4_S5_EEENS0_IJS5_NS0_IJS2_iiEEENS1_ILi64EEENS0_IJiNS1_ILi144EEENS1_ILi288EEEEEENS1_ILi512EEEEEEEEC2ERKS6_RKSD_:
[----:B------:R-:W-:Y:S02]  /*b7f0*/  MOV R8, 0xb810 ;  /* 0x0000b81000087802 */ /* 0x000fe40000000f00 */
[----:B------:R-:W-:Y:S05]  /*b800*/  CALL.REL.NOINC `($_ZN7cutlass13device_kernelIN5flash19enable_sm80_to_sm89INS1_16FlashAttnBwdSm80INS1_25CollectiveMainloopBwdSm80ILi2ELi2EN4cute5tupleIJNS5_1CILi128EEES8_NS7_ILi64EEEEEENS_10bfloat16_tEfNS_4arch4Sm80ELb0ELb1ELb1ELb0ELb1ELb0ELb0ELb0ELi2ELi4ELi4ELi4ELb0EEENS1_21CollectiveEpilogueBwdISA_SB_SD_Li256ELb0ELb0ELi2EEENS1_19SingleTileSchedulerILb0ELb0ELb0ELi128EEEEEEEEEvNT_6ParamsE$_ZN4cute3eso3ESOILb1ELb0EJNS_5tupleIJNS_1CILi8EEENS2_IJNS3_ILi2EEES5_S5_EEENS3_ILi1EEES6_S7_EEENS2_IJS7_NS2_IJS4_iiEEENS3_ILi64EEENS2_IJiNS3_ILi144EEENS3_ILi288EEEEEENS3_ILi512EEEEEEEEC2ERKS8_RKSF_) ;  /* 0xffffdf4000007944 */ /* 0x000fea0003c3ffff */
[----:B------:R-:W-:-:S04]  /*b810*/  MOV R7, 0x0 ;  /* 0x0000000000077802 */ /* 0x000fc80000000f00 */
[----:B------:R-:W-:Y:S05]  /*b820*/  RET.REL.NODEC R6 `(_ZN7cutlass13device_kernelIN5flash19enable_sm80_to_sm89INS1_16FlashAttnBwdSm80INS1_25CollectiveMainloopBwdSm80ILi2ELi2EN4cute5tupleIJNS5_1CILi128EEES8_NS7_ILi64EEEEEENS_10bfloat16_tEfNS_4arch4Sm80ELb0ELb1ELb1ELb0ELb1ELb0ELb0ELb0ELi2ELi4ELi4ELi4ELb0EEENS1_21CollectiveEpilogueBwdISA_SB_SD_Li256ELb0ELb0ELi2EEENS1_19SingleTileSchedulerILb0ELb0ELb0ELi128EEEEEEEEEvNT_6ParamsE) ;  /* 0xffff47d006007950 */ /* 0x000fea0003c3ffff */
        .type           $_ZN7cutlass13device_kernelIN5flash19enable_sm80_to_sm89INS1_16FlashAttnBwdSm80INS1_25CollectiveMainloopBwdSm80ILi2ELi2EN4cute5tupleIJNS5_1CILi128EEES8_NS7_ILi64EEEEEENS_10bfloat16_tEfNS_4arch4Sm80ELb0ELb1ELb1ELb0ELb1ELb0ELb0ELb0ELi2ELi4ELi4ELi4ELb0EEENS1_21CollectiveEpilogueBwdISA_SB_SD_Li256ELb0ELb0ELi2EEENS1_19SingleTileSchedulerILb0ELb0ELb0ELi128EEEEEEEEEvNT_6ParamsE$_ZN4cute5tupleIJNS0_IJNS_1CILi8EEENS0_IJNS1_ILi2EEES3_S3_EEENS1_ILi1EEES4_S5_EEENS0_IJS5_NS0_IJiiiEEENS1_ILi64EEENS0_IJNS1_ILi72EEENS1_ILi144EEENS1_ILi288EEEEEENS1_ILi512EEEEEEEEC2ERKS6_RKSE_,@function
        .size           $_ZN7cutlass13device_kernelIN5flash19enable_sm80_to_sm89INS1_16FlashAttnBwdSm80INS1_25CollectiveMainloopBwdSm80ILi2ELi2EN4cute5tupleIJNS5_1CILi128EEES8_NS7_ILi64EEEEEENS_10bfloat16_tEfNS_4arch4Sm80ELb0ELb1ELb1ELb0ELb1ELb0ELb0ELb0ELi2ELi4ELi4ELi4ELb0EEENS1_21CollectiveEpilogueBwdISA_SB_SD_Li256ELb0ELb0ELi2EEENS1_19SingleTileSchedulerILb0ELb0ELb0ELi128EEEEEEEEEvNT_6ParamsE$_ZN4cute5tupleIJNS0_IJNS_1CILi8EEENS0_IJNS1_ILi2EEES3_S3_EEENS1_ILi1EEES4_S5_EEENS0_IJS5_NS0_IJiiiEEENS1_ILi64EEENS0_IJNS1_ILi72EEENS1_ILi144EEENS1_ILi288EEEEEENS1_ILi512EEEEEEEEC2ERKS6_RKSE_,($_ZN7cutlass13device_kernelIN5flash19enable_sm80_to_sm89INS1_16FlashAttnBwdSm80INS1_25CollectiveMainloopBwdSm80ILi2ELi2EN4cute5tupleIJNS5_1CILi128EEES8_NS7_ILi64EEEEEENS_10bfloat16_tEfNS_4arch4Sm80ELb0ELb1ELb1ELb0ELb1ELb0ELb0ELb0ELi2ELi4ELi4ELi4ELb0EEENS1_21CollectiveEpilogueBwdISA_SB_SD_Li256ELb0ELb0ELi2EEENS1_19SingleTileSchedulerILb0ELb0ELb0ELi128EEEEEEEEEvNT_6ParamsE$_ZN4cute5tupleIJNS0_IJNS_1CILi8EEENS1_ILi2EEES3_S3_S2_S3_EEENS0_IJNS1_ILi1EEEiiiNS1_ILi72EEENS1_ILi512EEEEEEEEC2ERKS4_RKS8_ - $_ZN7cutlass13device_kernelIN5flash19enable_sm80_to_sm89INS1_16FlashAttnBwdSm80INS1_25CollectiveMainloopBwdSm80ILi2ELi2EN4cute5tupleIJNS5_1CILi128EEES8_NS7_ILi64EEEEEENS_10bfloat16_tEfNS_4arch4Sm80ELb0ELb1ELb1ELb0ELb1ELb0ELb0ELb0ELi2ELi4ELi4ELi4ELb0EEENS1_21CollectiveEpilogueBwdISA_SB_SD_Li256ELb0ELb0ELi2EEENS1_19SingleTileSchedulerILb0ELb0ELb0ELi128EEEEEEEEEvNT_6ParamsE$_ZN4cute5tupleIJNS0_IJNS_1CILi8EEENS0_IJNS1_ILi2EEES3_S3_EEENS1_ILi1EEES4_S5_EEENS0_IJS5_NS0_IJiiiEEENS1_ILi64EEENS0_IJNS1_ILi72EEENS1_ILi144EEENS1_ILi288EEEEEENS1_ILi512EEEEEEEEC2ERKS6_RKSE_)
$_ZN7cutlass13device_kernelIN5flash19enable_sm80_to_sm89INS1_16FlashAttnBwdSm80INS1_25CollectiveMainloopBwdSm80ILi2ELi2EN4cute5tupleIJNS5_1CILi128EEES8_NS7_ILi64EEEEEENS_10bfloat16_tEfNS_4arch4Sm80ELb0ELb1ELb1ELb0ELb1ELb0ELb0ELb0ELi2ELi4ELi4ELi4ELb0EEENS1_21CollectiveEpilogueBwdISA_SB_SD_Li256ELb0ELb0ELi2EEENS1_19SingleTileSchedulerILb0ELb0ELb0ELi128EEEEEEEEEvNT_6ParamsE$_ZN4cute5tupleIJNS0_IJNS_1CILi8EEENS0_IJNS1_ILi2EEES3_S3_EEENS1_ILi1EEES4_S5_EEENS0_IJS5_NS0_IJiiiEEENS1_ILi64EEENS0_IJNS1_ILi72EEENS1_ILi144EEENS1_ILi288EEEEEENS1_ILi512EEEEEEEEC2ERKS6_RKSE_:
[----:B------:R-:W-:Y:S02]  /*b830*/  MOV R8, 0xb850 ;  /* 0x0000b85000087802 */ /* 0x000fe40000000f00 */
[----:B------:R-:W-:Y:S05]  /*b840*/  CALL.REL.NOINC `($_ZN7cutlass13device_kernelIN5flash19enable_sm80_to_sm89INS1_16FlashAttnBwdSm80INS1_25CollectiveMainloopBwdSm80ILi2ELi2EN4cute5tupleIJNS5_1CILi128EEES8_NS7_ILi64EEEEEENS_10bfloat16_tEfNS_4arch4Sm80ELb0ELb1ELb1ELb0ELb1ELb0ELb0ELb0ELi2ELi4ELi4ELi4ELb0EEENS1_21CollectiveEpilogueBwdISA_SB_SD_Li256ELb0ELb0ELi2EEENS1_19SingleTileSchedulerILb0ELb0ELb0ELi128EEEEEEEEEvNT_6ParamsE$_ZN4cute3eso3ESOILb1ELb0EJNS_5tupleIJNS_1CILi8EEENS2_IJNS3_ILi2EEES5_S5_EEENS3_ILi1EEES6_S7_EEENS2_IJS7_NS2_IJiiiEEENS3_ILi64EEENS2_IJNS3_ILi72EEENS3_ILi144EEENS3_ILi288EEEEEENS3_ILi512EEEEEEEEC2ERKS8_RKSG_) ;  /* 0xffffdf7000007944 */ /* 0x000fea0003c3ffff */
[----:B------:R-:W-:-:S04]  /*b850*/  MOV R7, 0x0 ;  /* 0x0000000000077802 */ /* 0x000fc80000000f00 */
[----:B------:R-:W-:Y:S05]  /*b860*/  RET.REL.NODEC R6 `(_ZN7cutlass13device_kernelIN5flash19enable_sm80_to_sm89INS1_16FlashAttnBwdSm80INS1_25CollectiveMainloopBwdSm80ILi2ELi2EN4cute5tupleIJNS5_1CILi128EEES8_NS7_ILi64EEEEEENS_10bfloat16_tEfNS_4arch4Sm80ELb0ELb1ELb1ELb0ELb1ELb0ELb0ELb0ELi2ELi4ELi4ELi4ELb0EEENS1_21CollectiveEpilogueBwdISA_SB_SD_Li256ELb0ELb0ELi2EEENS1_19SingleTileSchedulerILb0ELb0ELb0ELi128EEEEEEEEEvNT_6ParamsE) ;  /* 0xffff479006007950 */ /* 0x000fea0003c3ffff */
        .type           $_ZN7cutlass13device_kernelIN5flash19enable_sm80_to_sm89INS1_16FlashAttnBwdSm80INS1_25CollectiveMainloopBwdSm80ILi2ELi2EN4cute5tupleIJNS5_1CILi128EEES8_NS7_ILi64EEEEEENS_10bfloat16_tEfNS_4arch4Sm80ELb0ELb1ELb1ELb0ELb1ELb0ELb0ELb0ELi2ELi4ELi4ELi4ELb0EEENS1_21CollectiveEpilogueBwdISA_SB_SD_Li256ELb0ELb0ELi2EEENS1_19SingleTileSchedulerILb0ELb0ELb0ELi128EEEEEEEEEvNT_6ParamsE$_ZN4cute5tupleIJNS0_IJNS_1CILi8EEENS1_ILi2EEES3_S3_S2_S3_EEENS0_IJNS1_ILi1EEEiiiNS1_ILi72EEENS1_ILi512EEEEEEEEC2ERKS4_RKS8_,@function
        .size           $_ZN7cutlass13device_kernelIN5flash19enable_sm80_to_sm89INS1_16FlashAttnBwdSm80INS1_25CollectiveMainloopBwdSm80ILi2ELi2EN4cute5tupleIJNS5_1CILi128EEES8_NS7_ILi64EEEEEENS_10bfloat16_tEfNS_4arch4Sm80ELb0ELb1ELb1ELb0ELb1ELb0ELb0ELb0ELi2ELi4ELi4ELi4ELb0EEENS1_21CollectiveEpilogueBwdISA_SB_SD_Li256ELb0ELb0ELi2EEENS1_19SingleTileSchedulerILb0ELb0ELb0ELi128EEEEEEEEEvNT_6ParamsE$_ZN4cute5tupleIJNS0_IJNS_1CILi8EEENS1_ILi2EEES3_S3_S2_S3_EEENS0_IJNS1_ILi1EEEiiiNS1_ILi72EEENS1_ILi512EEEEEEEEC2ERKS4_RKS8_,($_ZN7cutlass13device_kernelIN5flash19enable_sm80_to_sm89INS1_16FlashAttnBwdSm80INS1_25CollectiveMainloopBwdSm80ILi2ELi2EN4cute5tupleIJNS5_1CILi128EEES8_NS7_ILi64EEEEEENS_10bfloat16_tEfNS_4arch4Sm80ELb0ELb1ELb1ELb0ELb1ELb0ELb0ELb0ELi2ELi4ELi4ELi4ELb0EEENS1_21CollectiveEpilogueBwdISA_SB_SD_Li256ELb0ELb0ELi2EEENS1_19SingleTileSchedulerILb0ELb0ELb0ELi128EEEEEEEEEvNT_6ParamsE$_ZN4cute5tupleIJNS_1CILi0EEEiEEC2ERKS2_RKi - $_ZN7cutlass13device_kernelIN5flash19enable_sm80_to_sm89INS1_16FlashAttnBwdSm80INS1_25CollectiveMainloopBwdSm80ILi2ELi2EN4cute5tupleIJNS5_1CILi128EEES8_NS7_ILi64EEEEEENS_10bfloat16_tEfNS_4arch4Sm80ELb0ELb1ELb1ELb0ELb1ELb0ELb0ELb0ELi2ELi4ELi4ELi4ELb0EEENS1_21CollectiveEpilogueBwdISA_SB_SD_Li256ELb0ELb0ELi2EEENS1_19SingleTileSchedulerILb0ELb0ELb0ELi128EEEEEEEEEvNT_6ParamsE$_ZN4cute5tupleIJNS0_IJNS_1CILi8EEENS1_ILi2EEES3_S3_S2_S3_EEENS0_IJNS1_ILi1EEEiiiNS1_ILi72EEENS1_ILi512EEEEEEEEC2ERKS4_RKS8_)
$_ZN7cutlass13device_kernelIN5flash19enable_sm80_to_sm89INS1_16FlashAttnBwdSm80INS1_25CollectiveMainloopBwdSm80ILi2ELi2EN4cute5tupleIJNS5_1CILi128EEES8_NS7_ILi64EEEEEENS_10bfloat16_tEfNS_4arch4Sm80ELb0ELb1ELb1ELb0ELb1ELb0ELb0ELb0ELi2ELi4ELi4ELi4ELb0EEENS1_21CollectiveEpilogueBwdISA_SB_SD_Li256ELb0ELb0ELi2EEENS1_19SingleTileSchedulerILb0ELb0ELb0ELi128EEEEEEEEEvNT_6ParamsE$_ZN4cute5tupleIJNS0_IJNS_1CILi8EEENS1_ILi2EEES3_S3_S2_S3_EEENS0_IJNS1_ILi1EEEiiiNS1_ILi72EEENS1_ILi512EEEEEEEEC2ERKS4_RKS8_:
[----:B------:R-:W-:Y:S02]  /*b870*/  MOV R8, 0xb890 ;  /* 0x0000b89000087802 */ /* 0x000fe40000000f00 */
[----:B------:R-:W-:Y:S05]  /*b880*/  CALL.REL.NOINC `($_ZN7cutlass13device_kernelIN5flash19enable_sm80_to_sm89INS1_16FlashAttnBwdSm80INS1_25CollectiveMainloopBwdSm80ILi2ELi2EN4cute5tupleIJNS5_1CILi128EEES8_NS7_ILi64EEEEEENS_10bfloat16_tEfNS_4arch4Sm80ELb0ELb1ELb1ELb0ELb1ELb0ELb0ELb0ELi2ELi4ELi4ELi4ELb0EEENS1_21CollectiveEpilogueBwdISA_SB_SD_Li256ELb0ELb0ELi2EEENS1_19SingleTileSchedulerILb0ELb0ELb0ELi128EEEEEEEEEvNT_6ParamsE$_ZN4cute3eso3ESOILb1ELb0EJNS_5tupleIJNS_1CILi8EEENS3_ILi2EEES5_S5_S4_S5_EEENS2_IJNS3_ILi1EEEiiiNS3_ILi72EEENS3_ILi512EEEEEEEEC2ERKS6_RKSA_) ;  /* 0xffffdfa000007944 */ /* 0x000fea0003c3ffff */
[----:B------:R-:W-:-:S04]  /*b890*/  MOV R7, 0x0 ;  /* 0x0000000000077802 */ /* 0x000fc80000000f00 */
[----:B------:R-:W-:Y:S05]  /*b8a0*/  RET.REL.NODEC R6 `(_ZN7cutlass13device_kernelIN5flash19enable_sm80_to_sm89INS1_16FlashAttnBwdSm80INS1_25CollectiveMainloopBwdSm80ILi2ELi2EN4cute5tupleIJNS5_1CILi128EEES8_NS7_ILi64EEEEEENS_10bfloat16_tEfNS_4arch4Sm80ELb0ELb1ELb1ELb0ELb1ELb0ELb0ELb0ELi2ELi4ELi4ELi4ELb0EEENS1_21CollectiveEpilogueBwdISA_SB_SD_Li256ELb0ELb0ELi2EEENS1_19SingleTileSchedulerILb0ELb0ELb0ELi128EEEEEEEEEvNT_6ParamsE) ;  /* 0xffff475006007950 */ /* 0x000fea0003c3ffff */
        .type           $_ZN7cutlass13device_kernelIN5flash19enable_sm80_to_sm89INS1_16FlashAttnBwdSm80INS1_25CollectiveMainloopBwdSm80ILi2ELi2EN4cute5tupleIJNS5_1CILi128EEES8_NS7_ILi64EEEEEENS_10bfloat16_tEfNS_4arch4Sm80ELb0ELb1ELb1ELb0ELb1ELb0ELb0ELb0ELi2ELi4ELi4ELi4ELb0EEENS1_21CollectiveEpilogueBwdISA_SB_SD_Li256ELb0ELb0ELi2EEENS1_19SingleTileSchedulerILb0ELb0ELb0ELi128EEEEEEEEEvNT_6ParamsE$_ZN4cute5tupleIJNS_1CILi0EEEiEEC2ERKS2_RKi,@function
        .size           $_ZN7cutlass13device_kernelIN5flash19enable_sm80_to_sm89INS1_16FlashAttnBwdSm80INS1_25CollectiveMainloopBwdSm80ILi2ELi2EN4cute5tupleIJNS5_1CILi128EEES8_NS7_ILi64EEEEEENS_10bfloat16_tEfNS_4arch4Sm80ELb0ELb1ELb1ELb0ELb1ELb0ELb0ELb0ELi2ELi4ELi4ELi4ELb0EEENS1_21CollectiveEpilogueBwdISA_SB_SD_Li256ELb0ELb0ELi2EEENS1_19SingleTileSchedulerILb0ELb0ELb0ELi128EEEEEEEEEvNT_6ParamsE$_ZN4cute5tupleIJNS_1CILi0EEEiEEC2ERKS2_RKi,($_ZN7cutlass13device_kernelIN5flash19enable_sm80_to_sm89INS1_16FlashAttnBwdSm80INS1_25CollectiveMainloopBwdSm80ILi2ELi2EN4cute5tupleIJNS5_1CILi128EEES8_NS7_ILi64EEEEEENS_10bfloat16_tEfNS_4arch4Sm80ELb0ELb1ELb1ELb0ELb1ELb0ELb0ELb0ELi2ELi4ELi4ELi4ELb0EEENS1_21CollectiveEpilogueBwdISA_SB_SD_Li256ELb0ELb0ELi2EEENS1_19SingleTileSchedulerILb0ELb0ELb0ELi128EEEEEEEEEvNT_6ParamsE$_ZN4cute5tupleIJNS_1CILi2EEEiEEC2ERKS2_RKi - $_ZN7cutlass13device_kernelIN5flash19enable_sm80_to_sm89INS1_16FlashAttnBwdSm80INS1_25CollectiveMainloopBwdSm80ILi2ELi2EN4cute5tupleIJNS5_1CILi128EEES8_NS7_ILi64EEEEEENS_10bfloat16_tEfNS_4arch4Sm80ELb0ELb1ELb1ELb0ELb1ELb0ELb0ELb0ELi2ELi4ELi4ELi4ELb0EEENS1_21CollectiveEpilogueBwdISA_SB_SD_Li256ELb0ELb0ELi2EEENS1_19SingleTileSchedulerILb0ELb0ELb0ELi128EEEEEEEEEvNT_6ParamsE$_ZN4cute5tupleIJNS_1CILi0EEEiEEC2ERKS2_RKi)
$_ZN7cutlass13device_kernelIN5flash19enable_sm80_to_sm89INS1_16FlashAttnBwdSm80INS1_25CollectiveMainloopBwdSm80ILi2ELi2EN4cute5tupleIJNS5_1CILi128EEES8_NS7_ILi64EEEEEENS_10bfloat16_tEfNS_4arch4Sm80ELb0ELb1ELb1ELb0ELb1ELb0ELb0ELb0ELi2ELi4ELi4ELi4ELb0EEENS1_21CollectiveEpilogueBwdISA_SB_SD_Li256ELb0ELb0ELi2EEENS1_19SingleTileSchedulerILb0ELb0ELb0ELi128EEEEEEEEEvNT_6ParamsE$_ZN4cute5tupleIJNS_1CILi0EEEiEEC2ERKS2_RKi:
[----:B------:R-:W-:Y:S02]  /*b8b0*/  MOV R7, R9 ;  /* 0x0000000900077202 */ /* 0x000fe40000000f00 */
[----:B------:R-:W-:Y:S02]  /*b8c0*/  MOV R6, 0xb8e0 ;  /* 0x0000b8e000067802 */ /* 0x000fe40000000f00 */
[----:B------:R-:W-:Y:S05]  /*b8d0*/  CALL.REL.NOINC `($_ZN7cutlass13device_kernelIN5flash19enable_sm80_to_sm89INS1_16FlashAttnBwdSm80INS1_25CollectiveMainloopBwdSm80ILi2ELi2EN4cute5tupleIJNS5_1CILi128EEES8_NS7_ILi64EEEEEENS_10bfloat16_tEfNS_4arch4Sm80ELb0ELb1ELb1ELb0ELb1ELb0ELb0ELb0ELi2ELi4ELi4ELi4ELb0EEENS1_21CollectiveEpilogueBwdISA_SB_SD_Li256ELb0ELb0ELi2EEENS1_19SingleTileSchedulerILb0ELb0ELb0ELi128EEEEEEEEEvNT_6ParamsE$_ZN4cute3eso3ESOILb1ELb0EJNS_1CILi0EEEiEEC2ERKS3_RKi) ;  /* 0xffffcb7000007944 */ /* 0x000fea0003c3ffff */
[----:B-1----:R-:W-:Y:S02]  /*b8e0*/  MOV R2, R8 ;  /* 0x0000000800027202 */ /* 0x002fe40000000f00 */
[----:B------:R-:W-:-:S04]  /*b8f0*/  MOV R3, 0x0 ;  /* 0x0000000000037802 */ /* 0x000fc80000000f00 */
[----:B------:R-:W-:Y:S05]  /*b900*/  RET.REL.NODEC R2 `(_ZN7cutlass13device_kernelIN5flash19enable_sm80_to_sm89INS1_16FlashAttnBwdSm80INS1_25CollectiveMainloopBwdSm80ILi2ELi2EN4cute5tupleIJNS5_1CILi128EEES8_NS7_ILi64EEEEEENS_10bfloat16_tEfNS_4arch4Sm80ELb0ELb1ELb1ELb0ELb1ELb0ELb0ELb0ELi2ELi4ELi4ELi4ELb0EEENS1_21CollectiveEpilogueBwdISA_SB_SD_Li256ELb0ELb0ELi2EEENS1_19SingleTileSchedulerILb0ELb0ELb0ELi128EEEEEEEEEvNT_6ParamsE) ;  /* 0xffff46f002007950 */ /* 0x000fea0003c3ffff */
        .type           $_ZN7cutlass13device_kernelIN5flash19enable_sm80_to_sm89INS1_16FlashAttnBwdSm80INS1_25CollectiveMainloopBwdSm80ILi2ELi2EN4cute5tupleIJNS5_1CILi128EEES8_NS7_ILi64EEEEEENS_10bfloat16_tEfNS_4arch4Sm80ELb0ELb1ELb1ELb0ELb1ELb0ELb0ELb0ELi2ELi4ELi4ELi4ELb0EEENS1_21CollectiveEpilogueBwdISA_SB_SD_Li256ELb0ELb0ELi2EEENS1_19SingleTileSchedulerILb0ELb0ELb0ELi128EEEEEEEEEvNT_6ParamsE$_ZN4cute5tupleIJNS_1CILi2EEEiEEC2ERKS2_RKi,@function
        .size           $_ZN7cutlass13device_kernelIN5flash19enable_sm80_to_sm89INS1_16FlashAttnBwdSm80INS1_25CollectiveMainloopBwdSm80ILi2ELi2EN4cute5tupleIJNS5_1CILi128EEES8_NS7_ILi64EEEEEENS_10bfloat16_tEfNS_4arch4Sm80ELb0ELb1ELb1ELb0ELb1ELb0ELb0ELb0ELi2ELi4ELi4ELi4ELb0EEENS1_21CollectiveEpilogueBwdISA_SB_SD_Li256ELb0ELb0ELi2EEENS1_19SingleTileSchedulerILb0ELb0ELb0ELi128EEEEEEEEEvNT_6ParamsE$_ZN4cute5tupleIJNS_1CILi2EEEiEEC2ERKS2_RKi,($_ZN7cutlass13device_kernelIN5flash19enable_sm80_to_sm89INS1_16FlashAttnBwdSm80INS1_25CollectiveMainloopBwdSm80ILi2ELi2EN4cute5tupleIJNS5_1CILi128EEES8_NS7_ILi64EEEEEENS_10bfloat16_tEfNS_4arch4Sm80ELb0ELb1ELb1ELb0ELb1ELb0ELb0ELb0ELi2ELi4ELi4ELi4ELb0EEENS1_21CollectiveEpilogueBwdISA_SB_SD_Li256ELb0ELb0ELi2EEENS1_19SingleTileSchedulerILb0ELb0ELb0ELi128EEEEEEEEEvNT_6ParamsE$_ZN4cute5tupleIJNS_7SwizzleILi3ELi3ELi3EEENS_9MixedBitsILj0ELj432EEENS_6LayoutINS0_IJNS0_IJNS_1CILi2EEES7_S7_EEES7_NS6_ILi8EEEEEENS0_IJNS0_IJNS6_ILi64EEES9_NS6_ILi512EEEEEENS6_ILi8192EEENS6_ILi1024EEEEEEEEEEC2ERKS2_RKS4_RKSH_ - $_ZN7cutlass13device_kernelIN5flash19enable_sm80_to_sm89INS1_16FlashAttnBwdSm80INS1_25CollectiveMainloopBwdSm80ILi2ELi2EN4cute5tupleIJNS5_1CILi128EEES8_NS7_ILi64EEEEEENS_10bfloat16_tEfNS_4arch4Sm80ELb0ELb1ELb1ELb0ELb1ELb0ELb0ELb0ELi2ELi4ELi4ELi4ELb0EEENS1_21CollectiveEpilogueBwdISA_SB_SD_Li256ELb0ELb0ELi2EEENS1_19SingleTileSchedulerILb0ELb0ELb0ELi128EEEEEEEEEvNT_6ParamsE$_ZN4cute5tupleIJNS_1CILi2EEEiEEC2ERKS2_RKi)
$_ZN7cutlass13device_kernelIN5flash19enable_sm80_to_sm89INS1_16FlashAttnBwdSm80INS1_25CollectiveMainloopBwdSm80ILi2ELi2EN4cute5tupleIJNS5_1CILi128EEES8_NS7_ILi64EEEEEENS_10bfloat16_tEfNS_4arch4Sm80ELb0ELb1ELb1ELb0ELb1ELb0ELb0ELb0ELi2ELi4ELi4ELi4ELb0EEENS1_21CollectiveEpilogueBwdISA_SB_SD_Li256ELb0ELb0ELi2EEENS1_19SingleTileSchedulerILb0ELb0ELb0ELi128EEEEEEEEEvNT_6ParamsE$_ZN4cute5tupleIJNS_1CILi2EEEiEEC2ERKS2_RKi:
[----:B------:R-:W-:Y:S02]  /*b910*/  MOV R4, 0xb930 ;  /* 0x0000b93000047802 */ /* 0x000fe40000000f00 */
[----:B------:R-:W-:Y:S05]  /*b920*/  CALL.REL.NOINC `($_ZN7cutlass13device_kernelIN5flash19enable_sm80_to_sm89INS1_16FlashAttnBwdSm80INS1_25CollectiveMainloopBwdSm80ILi2ELi2EN4cute5tupleIJNS5_1CILi128EEES8_NS7_ILi64EEEEEENS_10bfloat16_tEfNS_4arch4Sm80ELb0ELb1ELb1ELb0ELb1ELb0ELb0ELb0ELi2ELi4ELi4ELi4ELb0EEENS1_21CollectiveEpilogueBwdISA_SB_SD_Li256ELb0ELb0ELi2EEENS1_19SingleTileSchedulerILb0ELb0ELb0ELi128EEEEEEEEEvNT_6ParamsE$_ZN4cute3eso3ESOILb1ELb0EJNS_1CILi2EEEiEEC2ERKS3_RKi) ;  /* 0xffffd0d000007944 */ /* 0x000fea0003c3ffff */
[----:B------:R-:W-:-:S04]  /*b930*/  MOV R7, 0x0 ;  /* 0x0000000000077802 */ /* 0x000fc80000000f00 */
[----:B------:R-:W-:Y:S05]  /*b940*/  RET.REL.NODEC R6 `(_ZN7cutlass13device_kernelIN5flash19enable_sm80_to_sm89INS1_16FlashAttnBwdSm80INS1_25CollectiveMainloopBwdSm80ILi2ELi2EN4cute5tupleIJNS5_1CILi128EEES8_NS7_ILi64EEEEEENS_10bfloat16_tEfNS_4arch4Sm80ELb0ELb1ELb1ELb0ELb1ELb0ELb0ELb0ELi2ELi4ELi4ELi4ELb0EEENS1_21CollectiveEpilogueBwdISA_SB_SD_Li256ELb0ELb0ELi2EEENS1_19SingleTileSchedulerILb0ELb0ELb0ELi128EEEEEEEEEvNT_6ParamsE) ;  /* 0xffff46b006007950 */ /* 0x000fea0003c3ffff */
        .type           $_ZN7cutlass13device_kernelIN5flash19enable_sm80_to_sm89INS1_16FlashAttnBwdSm80INS1_25CollectiveMainloopBwdSm80ILi2ELi2EN4cute5tupleIJNS5_1CILi128EEES8_NS7_ILi64EEEEEENS_10bfloat16_tEfNS_4arch4Sm80ELb0ELb1ELb1ELb0ELb1ELb0ELb0ELb0ELi2ELi4ELi4ELi4ELb0EEENS1_21CollectiveEpilogueBwdISA_SB_SD_Li256ELb0ELb0ELi2EEENS1_19SingleTileSchedulerILb0ELb0ELb0ELi128EEEEEEEEEvNT_6ParamsE$_ZN4cute5tupleIJNS_7SwizzleILi3ELi3ELi3EEENS_9MixedBitsILj0ELj432EEENS_6LayoutINS0_IJNS0_IJNS_1CILi2EEES7_S7_EEES7_NS6_ILi8EEEEEENS0_IJNS0_IJNS6_ILi64EEES9_NS6_ILi512EEEEEENS6_ILi8192EEENS6_ILi1024EEEEEEEEEEC2ERKS2_RKS4_RKSH_,@function
        .size           $_ZN7cutlass13device_kernelIN5flash19enable_sm80_to_sm89INS1_16FlashAttnBwdSm80INS1_25CollectiveMainloopBwdSm80ILi2ELi2EN4cute5tupleIJNS5_1CILi128EEES8_NS7_ILi64EEEEEENS_10bfloat16_tEfNS_4arch4Sm80ELb0ELb1ELb1ELb0ELb1ELb0ELb0ELb0ELi2ELi4ELi4ELi4ELb0EEENS1_21CollectiveEpilogueBwdISA_SB_SD_Li256ELb0ELb0ELi2EEENS1_19SingleTileSchedulerILb0ELb0ELb0ELi128EEEEEEEEEvNT_6ParamsE$_ZN4cute5tupleIJNS_7SwizzleILi3ELi3ELi3EEENS_9MixedBitsILj0ELj432EEENS_6LayoutINS0_IJNS0_IJNS_1CILi2EEES7_S7_EEES7_NS6_ILi8EEEEEENS0_IJNS0_IJNS6_ILi64EEES9_NS6_ILi512EEEEEENS6_ILi8192EEENS6_ILi1024EEEEEEEEEEC2ERKS2_RKS4_RKSH_,($_ZN7cutlass13device_kernelIN5flash19enable_sm80_to_sm89INS1_16FlashAttnBwdSm80INS1_25CollectiveMainloopBwdSm80ILi2ELi2EN4cute5tupleIJNS5_1CILi128EEES8_NS7_ILi64EEEEEENS_10bfloat16_tEfNS_4arch4Sm80ELb0ELb1ELb1ELb0ELb1ELb0ELb0ELb0ELi2ELi4ELi4ELi4ELb0EEENS1_21CollectiveEpilogueBwdISA_SB_SD_Li256ELb0ELb0ELi2EEENS1_19SingleTileSchedulerILb0ELb0ELb0ELi128EEEEEEEEEvNT_6ParamsE$_ZN4cute5tupleIJiEEC2ERKi - $_ZN7cutlass13device_kernelIN5flash19enable_sm80_to_sm89INS1_16FlashAttnBwdSm80INS1_25CollectiveMainloopBwdSm80ILi2ELi2EN4cute5tupleIJNS5_1CILi128EEES8_NS7_ILi64EEEEEENS_10bfloat16_tEfNS_4arch4Sm80ELb0ELb1ELb1ELb0ELb1ELb0ELb0ELb0ELi2ELi4ELi4ELi4ELb0EEENS1_21CollectiveEpilogueBwdISA_SB_SD_Li256ELb0ELb0ELi2EEENS1_19SingleTileSchedulerILb0ELb0ELb0ELi128EEEEEEEEEvNT_6ParamsE$_ZN4cute5tupleIJNS_7SwizzleILi3ELi3ELi3EEENS_9MixedBitsILj0ELj432EEENS_6LayoutINS0_IJNS0_IJNS_1CILi2EEES7_S7_EEES7_NS6_ILi8EEEEEENS0_IJNS0_IJNS6_ILi64EEES9_NS6_ILi512EEEEEENS6_ILi8192EEENS6_ILi1024EEEEEEEEEEC2ERKS2_RKS4_RKSH_)
$_ZN7cutlass13device_kernelIN5flash19enable_sm80_to_sm89INS1_16FlashAttnBwdSm80INS1_25CollectiveMainloopBwdSm80ILi2ELi2EN4cute5tupleIJNS5_1CILi128EEES8_NS7_ILi64EEEEEENS_10bfloat16_tEfNS_4arch4Sm80ELb0ELb1ELb1ELb0ELb1ELb0ELb0ELb0ELi2ELi4ELi4ELi4ELb0EEENS1_21CollectiveEpilogueBwdISA_SB_SD_Li256ELb0ELb0ELi2EEENS1_19SingleTileSchedulerILb0ELb0ELb0ELi128EEEEEEEEEvNT_6ParamsE$_ZN4cute5tupleIJNS_7SwizzleILi3ELi3ELi3EEENS_9MixedBitsILj0ELj432EEENS_6LayoutINS0_IJNS0_IJNS_1CILi2EEES7_S7_EEES7_NS6_ILi8EEEEEENS0_IJNS0_IJNS6_ILi64EEES9_NS6_ILi512EEEEEENS6_ILi8192EEENS6_ILi1024EEEEEEEEEEC2ERKS2_RKS4_RKSH_:
[----:B------:R-:W-:Y:S02]  /*b950*/  MOV R6, 0xb970 ;  /* 0x0000b97000067802 */ /* 0x000fe40000000f00 */
[----:B------:R-:W-:Y:S05]  /*b960*/  CALL.REL.NOINC `($_ZN7cutlass13device_kernelIN5flash19enable_sm80_to_sm89INS1_16FlashAttnBwdSm80INS1_25CollectiveMainloopBwdSm80ILi2ELi2EN4cute5tupleIJNS5_1CILi128EEES8_NS7_ILi64EEEEEENS_10bfloat16_tEfNS_4arch4Sm80ELb0ELb1ELb1ELb0ELb1ELb0ELb0ELb0ELi2ELi4ELi4ELi4ELb0EEENS1_21CollectiveEpilogueBwdISA_SB_SD_Li256ELb0ELb0ELi2EEENS1_19SingleTileSchedulerILb0ELb0ELb0ELi128EEEEEEEEEvNT_6ParamsE$_ZN4cute3eso3ESOILb1ELb0EJNS_7SwizzleILi3ELi3ELi3EEENS_9MixedBitsILj0ELj432EEENS_6LayoutINS_5tupleIJNS7_IJNS_1CILi2EEES9_S9_EEES9_NS8_ILi8EEEEEENS7_IJNS7_IJNS8_ILi64EEESB_NS8_ILi512EEEEEENS8_ILi8192EEENS8_ILi1024EEEEEEEEEEC2ERKS3_RKS5_RKSJ_) ;  /* 0xfffff85000007944 */ /* 0x000fea0003c3ffff */
[----:B------:R-:W-:-:S04]  /*b970*/  MOV R5, 0x0 ;  /* 0x0000000000057802 */ /* 0x000fc80000000f00 */
[----:B------:R-:W-:Y:S05]  /*b980*/  RET.REL.NODEC R4 `(_ZN7cutlass13device_kernelIN5flash19enable_sm80_to_sm89INS1_16FlashAttnBwdSm80INS1_25CollectiveMainloopBwdSm80ILi2ELi2EN4cute5tupleIJNS5_1CILi128EEES8_NS7_ILi64EEEEEENS_10bfloat16_tEfNS_4arch4Sm80ELb0ELb1ELb1ELb0ELb1ELb0ELb0ELb0ELi2ELi4ELi4ELi4ELb0EEENS1_21CollectiveEpilogueBwdISA_SB_SD_Li256ELb0ELb0ELi2EEENS1_19SingleTileSchedulerILb0ELb0ELb0ELi128EEEEEEEEEvNT_6ParamsE) ;  /* 0xffff467004007950 */ /* 0x000fea0003c3ffff */
        .type           $_ZN7cutlass13device_kernelIN5flash19enable_sm80_to_sm89INS1_16FlashAttnBwdSm80INS1_25CollectiveMainloopBwdSm80ILi2ELi2EN4cute5tupleIJNS5_1CILi128EEES8_NS7_ILi64EEEEEENS_10bfloat16_tEfNS_4arch4Sm80ELb0ELb1ELb1ELb0ELb1ELb0ELb0ELb0ELi2ELi4ELi4ELi4ELb0EEENS1_21CollectiveEpilogueBwdISA_SB_SD_Li256ELb0ELb0ELi2EEENS1_19SingleTileSchedulerILb0ELb0ELb0ELi128EEEEEEEEEvNT_6ParamsE$_ZN4cute5tupleIJiEEC2ERKi,@function
        .size           $_ZN7cutlass13device_kernelIN5flash19enable_sm80_to_sm89INS1_16FlashAttnBwdSm80INS1_25CollectiveMainloopBwdSm80ILi2ELi2EN4cute5tupleIJNS5_1CILi128EEES8_NS7_ILi64EEEEEENS_10bfloat16_tEfNS_4arch4Sm80ELb0ELb1ELb1ELb0ELb1ELb0ELb0ELb0ELi2ELi4ELi4ELi4ELb0EEENS1_21CollectiveEpilogueBwdISA_SB_SD_Li256ELb0ELb0ELi2EEENS1_19SingleTileSchedulerILb0ELb0ELb0ELi128EEEEEEEEEvNT_6ParamsE$_ZN4cute5tupleIJiEEC2ERKi,($_ZN7cutlass13device_kernelIN5flash19enable_sm80_to_sm89INS1_16FlashAttnBwdSm80INS1_25CollectiveMainloopBwdSm80ILi2ELi2EN4cute5tupleIJNS5_1CILi128EEES8_NS7_ILi64EEEEEENS_10bfloat16_tEfNS_4arch4Sm80ELb0ELb1ELb1ELb0ELb1ELb0ELb0ELb0ELi2ELi4ELi4ELi4ELb0EEENS1_21CollectiveEpilogueBwdISA_SB_SD_Li256ELb0ELb0ELi2EEENS1_19SingleTileSchedulerILb0ELb0ELb0ELi128EEEEEEEEEvNT_6ParamsE$_ZN4cute5tupleIJiNS_1CILi0EEEEEC2ERKiRKS2_ - $_ZN7cutlass13device_kernelIN5flash19enable_sm80_to_sm89INS1_16FlashAttnBwdSm80INS1_25CollectiveMainloopBwdSm80ILi2ELi2EN4cute5tupleIJNS5_1CILi128EEES8_NS7_ILi64EEEEEENS_10bfloat16_tEfNS_4arch4Sm80ELb0ELb1ELb1ELb0ELb1ELb0ELb0ELb0ELi2ELi4ELi4ELi4ELb0EEENS1_21CollectiveEpilogueBwdISA_SB_SD_Li256ELb0ELb0ELi2EEENS1_19SingleTileSchedulerILb0ELb0ELb0ELi128EEEEEEEEEvNT_6ParamsE$_ZN4cute5tupleIJiEEC2ERKi)
$_ZN7cutlass13device_kernelIN5flash19enable_sm80_to_sm89INS1_16FlashAttnBwdSm80INS1_25CollectiveMainloopBwdSm80ILi2ELi2EN4cute5tupleIJNS5_1CILi128EEES8_NS7_ILi64EEEEEENS_10bfloat16_tEfNS_4arch4Sm80ELb0ELb1ELb1ELb0ELb1ELb0ELb0ELb0ELi2ELi4ELi4ELi4ELb0EEENS1_21CollectiveEpilogueBwdISA_SB_SD_Li256ELb0ELb0ELi2EEENS1_19SingleTileSchedulerILb0ELb0ELb0ELi128EEEEEEEEEvNT_6ParamsE$_ZN4cute5tupleIJiEEC2ERKi:
[----:B------:R-:W-:Y:S02]  /*b990*/  MOV R6, 0xb9b0 ;  /* 0x0000b9b000067802 */ /* 0x000fe40000000f00 */
[----:B------:R-:W-:Y:S05]  /*b9a0*/  CALL.REL.NOINC `($_ZN7cutlass13device_kernelIN5flash19enable_sm80_to_sm89INS1_16FlashAttnBwdSm80INS1_25CollectiveMainloopBwdSm80ILi2ELi2EN4cute5tupleIJNS5_1CILi128EEES8_NS7_ILi64EEEEEENS_10bfloat16_tEfNS_4arch4Sm80ELb0ELb1ELb1ELb0ELb1ELb0ELb0ELb0ELi2ELi4ELi4ELi4ELb0EEENS1_21CollectiveEpilogueBwdISA_SB_SD_Li256ELb0ELb0ELi2EEENS1_19SingleTileSchedulerILb0ELb0ELb0ELi128EEEEEEEEEvNT_6ParamsE$_ZN4cute3eso3ESOILb0ELb1EJiEEC2ERKi) ;  /* 0xffffc45000007944 */ /* 0x000fea0003c3ffff */
[----:B------:R-:W-:-:S04]  /*b9b0*/  MOV R11, 0x0 ;  /* 0x00000000000b7802 */ /* 0x000fc80000000f00 */
[----:B------:R-:W-:Y:S05]  /*b9c0*/  RET.REL.NODEC R10 `(_ZN7cutlass13device_kernelIN5flash19enable_sm80_to_sm89INS1_16FlashAttnBwdSm80INS1_25CollectiveMainloopBwdSm80ILi2ELi2EN4cute5tupleIJNS5_1CILi128EEES8_NS7_ILi64EEEEEENS_10bfloat16_tEfNS_4arch4Sm80ELb0ELb1ELb1ELb0ELb1ELb0ELb0ELb0ELi2ELi4ELi4ELi4ELb0EEENS1_21CollectiveEpilogueBwdISA_SB_SD_Li256ELb0ELb0ELi2EEENS1_19SingleTileSchedulerILb0ELb0ELb0ELi128EEEEEEEEEvNT_6ParamsE) ;  /* 0xffff46300a007950 */ /* 0x000fea0003c3ffff */
        .type           $_ZN7cutlass13device_kernelIN5flash19enable_sm80_to_sm89INS1_16FlashAttnBwdSm80INS1_25CollectiveMainloopBwdSm80ILi2ELi2EN4cute5tupleIJNS5_1CILi128EEES8_NS7_ILi64EEEEEENS_10bfloat16_tEfNS_4arch4Sm80ELb0ELb1ELb1ELb0ELb1ELb0ELb0ELb0ELi2ELi4ELi4ELi4ELb0EEENS1_21CollectiveEpilogueBwdISA_SB_SD_Li256ELb0ELb0ELi2EEENS1_19SingleTileSchedulerILb0ELb0ELb0ELi128EEEEEEEEEvNT_6ParamsE$_ZN4cute5tupleIJiNS_1CILi0EEEEEC2ERKiRKS2_,@function
        .size           $_ZN7cutlass13device_kernelIN5flash19enable_sm80_to_sm89INS1_16FlashAttnBwdSm80INS1_25CollectiveMainloopBwdSm80ILi2ELi2EN4cute5tupleIJNS5_1CILi128EEES8_NS7_ILi64EEEEEENS_10bfloat16_tEfNS_4arch4Sm80ELb0ELb1ELb1ELb0ELb1ELb0ELb0ELb0ELi2ELi4ELi4ELi4ELb0EEENS1_21CollectiveEpilogueBwdISA_SB_SD_Li256ELb0ELb0ELi2EEENS1_19SingleTileSchedulerILb0ELb0ELb0ELi128EEEEEEEEEvNT_6ParamsE$_ZN4cute5tupleIJiNS_1CILi0EEEEEC2ERKiRKS2_,($_ZN7cutlass13device_kernelIN5flash19enable_sm80_to_sm89INS1_16FlashAttnBwdSm80INS1_25CollectiveMainloopBwdSm80ILi2ELi2EN4cute5tupleIJNS5_1CILi128EEES8_NS7_ILi64EEEEEENS_10bfloat16_tEfNS_4arch4Sm80ELb0ELb1ELb1ELb0ELb1ELb0ELb0ELb0ELi2ELi4ELi4ELi4ELb0EEENS1_21CollectiveEpilogueBwdISA_SB_SD_Li256ELb0ELb0ELi2EEENS1_19SingleTileSchedulerILb0ELb0ELb0ELi128EEEEEEEEEvNT_6ParamsE$_ZN4cute5tupleIJiiEEC2ERKiS3_ - $_ZN7cutlass13device_kernelIN5flash19enable_sm80_to_sm89INS1_16FlashAttnBwdSm80INS1_25CollectiveMainloopBwdSm80ILi2ELi2EN4cute5tupleIJNS5_1CILi128EEES8_NS7_ILi64EEEEEENS_10bfloat16_tEfNS_4arch4Sm80ELb0ELb1ELb1ELb0ELb1ELb0ELb0ELb0ELi2ELi4ELi4ELi4ELb0EEENS1_21CollectiveEpilogueBwdISA_SB_SD_Li256ELb0ELb0ELi2EEENS1_19SingleTileSchedulerILb0ELb0ELb0ELi128EEEEEEEEEvNT_6ParamsE$_ZN4cute5tupleIJiNS_1CILi0EEEEEC2ERKiRKS2_)
$_ZN7cutlass13device_kernelIN5flash19enable_sm80_to_sm89INS1_16FlashAttnBwdSm80INS1_25CollectiveMainloopBwdSm80ILi2ELi2EN4cute5tupleIJNS5_1CILi128EEES8_NS7_ILi64EEEEEENS_10bfloat16_tEfNS_4arch4Sm80ELb0ELb1ELb1ELb0ELb1ELb0ELb0ELb0ELi2ELi4ELi4ELi4ELb0EEENS1_21CollectiveEpilogueBwdISA_SB_SD_Li256ELb0ELb0ELi2EEENS1_19SingleTileSchedulerILb0ELb0ELb0ELi128EEEEEEEEEvNT_6ParamsE$_ZN4cute5tupleIJiNS_1CILi0EEEEEC2ERKiRKS2_:
[----:B------:R-:W-:Y:S02]  /*b9d0*/  MOV R6, 0xb9f0 ;  /* 0x0000b9f000067802 */ /* 0x000fe40000000f00 */
[----:B------:R-:W-:Y:S05]  /*b9e0*/  CALL.REL.NOINC `($_ZN7cutlass13device_kernelIN5flash19enable_sm80_to_sm89INS1_16FlashAttnBwdSm80INS1_25CollectiveMainloopBwdSm80ILi2ELi2EN4cute5tupleIJNS5_1CILi128EEES8_NS7_ILi64EEEEEENS_10bfloat16_tEfNS_4arch4Sm80ELb0ELb1ELb1ELb0ELb1ELb0ELb0ELb0ELi2ELi4ELi4ELi4ELb0EEENS1_21CollectiveEpilogueBwdISA_SB_SD_Li256ELb0ELb0ELi2EEENS1_19SingleTileSchedulerILb0ELb0ELb0ELi128EEEEEEEEEvNT_6ParamsE$_ZN4cute3eso3ESOILb0ELb1EJiNS_1CILi0EEEEEC2ERKiRKS3_) ;  /* 0xffffc46000007944 */ /* 0x000fea0003c3ffff */
[----:B------:R-:W-:-:S04]  /*b9f0*/  MOV R9, 0x0 ;  /* 0x0000000000097802 */ /* 0x000fc80000000f00 */
[----:B------:R-:W-:Y:S05]  /*ba00*/  RET.REL.NODEC R8 `(_ZN7cutlass13device_kernelIN5flash19enable_sm80_to_sm89INS1_16FlashAttnBwdSm80INS1_25CollectiveMainloopBwdSm80ILi2ELi2EN4cute5tupleIJNS5_1CILi128EEES8_NS7_ILi64EEEEEENS_10bfloat16_tEfNS_4arch4Sm80ELb0ELb1ELb1ELb0ELb1ELb0ELb0ELb0ELi2ELi4ELi4ELi4ELb0EEENS1_21CollectiveEpilogueBwdISA_SB_SD_Li256ELb0ELb0ELi2EEENS1_19SingleTileSchedulerILb0ELb0ELb0ELi128EEEEEEEEEvNT_6ParamsE) ;  /* 0xffff45f008007950 */ /* 0x000fea0003c3ffff */
        .type           $_ZN7cutlass13device_kernelIN5flash19enable_sm80_to_sm89INS1_16FlashAttnBwdSm80INS1_25CollectiveMainloopBwdSm80ILi2ELi2EN4cute5tupleIJNS5_1CILi128EEES8_NS7_ILi64EEEEEENS_10bfloat16_tEfNS_4arch4Sm80ELb0ELb1ELb1ELb0ELb1ELb0ELb0ELb0ELi2ELi4ELi4ELi4ELb0EEENS1_21CollectiveEpilogueBwdISA_SB_SD_Li256ELb0ELb0ELi2EEENS1_19SingleTileSchedulerILb0ELb0ELb0ELi128EEEEEEEEEvNT_6ParamsE$_ZN4cute5tupleIJiiEEC2ERKiS3_,@function
        .size           $_ZN7cutlass13device_kernelIN5flash19enable_sm80_to_sm89INS1_16FlashAttnBwdSm80INS1_25CollectiveMainloopBwdSm80ILi2ELi2EN4cute5tupleIJNS5_1CILi128EEES8_NS7_ILi64EEEEEENS_10bfloat16_tEfNS_4arch4Sm80ELb0ELb1ELb1ELb0ELb1ELb0ELb0ELb0ELi2ELi4ELi4ELi4ELb0EEENS1_21CollectiveEpilogueBwdISA_SB_SD_Li256ELb0ELb0ELi2EEENS1_19SingleTileSchedulerILb0ELb0ELb0ELi128EEEEEEEEEvNT_6ParamsE$_ZN4cute5tupleIJiiEEC2ERKiS3_,($_ZN7cutlass13device_kernelIN5flash19enable_sm80_to_sm89INS1_16FlashAttnBwdSm80INS1_25CollectiveMainloopBwdSm80ILi2ELi2EN4cute5tupleIJNS5_1CILi128EEES8_NS7_ILi64EEEEEENS_10bfloat16_tEfNS_4arch4Sm80ELb0ELb1ELb1ELb0ELb1ELb0ELb0ELb0ELi2ELi4ELi4ELi4ELb0EEENS1_21CollectiveEpilogueBwdISA_SB_SD_Li256ELb0ELb0ELi2EEENS1_19SingleTileSchedulerILb0ELb0ELb0ELi128EEEEEEEEEvNT_6ParamsE$_ZN4cute8gmem_ptrIPKN7cutlass10bfloat16_tEECI1NS_12iter_adaptorIS4_S5_EEES4_ - $_ZN7cutlass13device_kernelIN5flash19enable_sm80_to_sm89INS1_16FlashAttnBwdSm80INS1_25CollectiveMainloopBwdSm80ILi2ELi2EN4cute5tupleIJNS5_1CILi128EEES8_NS7_ILi64EEEEEENS_10bfloat16_tEfNS_4arch4Sm80ELb0ELb1ELb1ELb0ELb1ELb0ELb0ELb0ELi2ELi4ELi4ELi4ELb0EEENS1_21CollectiveEpilogueBwdISA_SB_SD_Li256ELb0ELb0ELi2EEENS1_19SingleTileSchedulerILb0ELb0ELb0ELi128EEEEEEEEEvNT_6ParamsE$_ZN4cute5tupleIJiiEEC2ERKiS3_)
$_ZN7cutlass13device_kernelIN5flash19enable_sm80_to_sm89INS1_16FlashAttnBwdSm80INS1_25CollectiveMainloopBwdSm80ILi2ELi2EN4cute5tupleIJNS5_1CILi128EEES8_NS7_ILi64EEEEEENS_10bfloat16_tEfNS_4arch4Sm80ELb0ELb1ELb1ELb0ELb1ELb0ELb0ELb0ELi2ELi4ELi4ELi4ELb0EEENS1_21CollectiveEpilogueBwdISA_SB_SD_Li256ELb0ELb0ELi2EEENS1_19SingleTileSchedulerILb0ELb0ELb0ELi128EEEEEEEEEvNT_6ParamsE$_ZN4cute5tupleIJiiEEC2ERKiS3_:
[----:B------:R-:W-:Y:S02]  /*ba10*/  MOV R8, 0xba30 ;  /* 0x0000ba3000087802 */ /* 0x000fe40000000f00 */
[----:B------:R-:W-:Y:S05]  /*ba20*/  CALL.REL.NOINC `($_ZN7cutlass13device_kernelIN5flash19enable_sm80_to_sm89INS1_16FlashAttnBwdSm80INS1_25CollectiveMainloopBwdSm80ILi2ELi2EN4cute5tupleIJNS5_1CILi128EEES8_NS7_ILi64EEEEEENS_10bfloat16_tEfNS_4arch4Sm80ELb0ELb1ELb1ELb0ELb1ELb0ELb0ELb0ELi2ELi4ELi4ELi4ELb0EEENS1_21CollectiveEpilogueBwdISA_SB_SD_Li256ELb0ELb0ELi2EEENS1_19SingleTileSchedulerILb0ELb0ELb0ELi128EEEEEEEEEvNT_6ParamsE$_ZN4cute3eso3ESOILb0ELb0EJiiEEC2ERKiS4_) ;  /* 0xffffbc9000007944 */ /* 0x000fea0003c3ffff */
[----:B-1----:R-:W-:Y:S02]  /*ba30*/  MOV R2, R6 ;  /* 0x0000000600027202 */ /* 0x002fe40000000f00 */
[----:B------:R-:W-:-:S04]  /*ba40*/  MOV R3, 0x0 ;  /* 0x0000000000037802 */ /* 0x000fc80000000f00 */
[----:B------:R-:W-:Y:S05]  /*ba50*/  RET.REL.NODEC R2 `(_ZN7cutlass13device_kernelIN5flash19enable_sm80_to_sm89INS1_16FlashAttnBwdSm80INS1_25CollectiveMainloopBwdSm80ILi2ELi2EN4cute5tupleIJNS5_1CILi128EEES8_NS7_ILi64EEEEEENS_10bfloat16_tEfNS_4arch4Sm80ELb0ELb1ELb1ELb0ELb1ELb0ELb0ELb0ELi2ELi4ELi4ELi4ELb0EEENS1_21CollectiveEpilogueBwdISA_SB_SD_Li256ELb0ELb0ELi2EEENS1_19SingleTileSchedulerILb0ELb0ELb0ELi128EEEEEEEEEvNT_6ParamsE) ;  /* 0xffff45a002007950 */ /* 0x000fea0003c3ffff */
        .type           $_ZN7cutlass13device_kernelIN5flash19enable_sm80_to_sm89INS1_16FlashAttnBwdSm80INS1_25CollectiveMainloopBwdSm80ILi2ELi2EN4cute5tupleIJNS5_1CILi128EEES8_NS7_ILi64EEEEEENS_10bfloat16_tEfNS_4arch4Sm80ELb0ELb1ELb1ELb0ELb1ELb0ELb0ELb0ELi2ELi4ELi4ELi4ELb0EEENS1_21CollectiveEpilogueBwdISA_SB_SD_Li256ELb0ELb0ELi2EEENS1_19SingleTileSchedulerILb0ELb0ELb0ELi128EEEEEEEEEvNT_6ParamsE$_ZN4cute8gmem_ptrIPKN7cutlass10bfloat16_tEECI1NS_12iter_adaptorIS4_S5_EEES4_,@function
        .size           $_ZN7cutlass13device_kernelIN5flash19enable_sm80_to_sm89INS1_16FlashAttnBwdSm80INS1_25CollectiveMainloopBwdSm80ILi2ELi2EN4cute5tupleIJNS5_1CILi128EEES8_NS7_ILi64EEEEEENS_10bfloat16_tEfNS_4arch4Sm80ELb0ELb1ELb1ELb0ELb1ELb0ELb0ELb0ELi2ELi4ELi4ELi4ELb0EEENS1_21CollectiveEpilogueBwdISA_SB_SD_Li256ELb0ELb0ELi2EEENS1_19SingleTileSchedulerILb0ELb0ELb0ELi128EEEEEEEEEvNT_6ParamsE$_ZN4cute8gmem_ptrIPKN7cutlass10bfloat16_tEECI1NS_12iter_adaptorIS4_S5_EEES4_,($_ZN7cutlass13device_kernelIN5flash19enable_sm80_to_sm89INS1_16FlashAttnBwdSm80INS1_25CollectiveMainloopBwdSm80ILi2ELi2EN4cute5tupleIJNS5_1CILi128EEES8_NS7_ILi64EEEEEENS_10bfloat16_tEfNS_4arch4Sm80ELb0ELb1ELb1ELb0ELb1ELb0ELb0ELb0ELi2ELi4ELi4ELi4ELb0EEENS1_21CollectiveEpilogueBwdISA_SB_SD_Li256ELb0ELb0ELi2EEENS1_19SingleTileSchedulerILb0ELb0ELb0ELi128EEEEEEEEEvNT_6ParamsE$_ZN4cute8gmem_ptrIPKN7cutlass9uint128_tEECI1NS_12iter_adaptorIS4_S5_EEES4_ - $_ZN7cutlass13device_kernelIN5flash19enable_sm80_to_sm89INS1_16FlashAttnBwdSm80INS1_25CollectiveMainloopBwdSm80ILi2ELi2EN4cute5tupleIJNS5_1CILi128EEES8_NS7_ILi64EEEEEENS_10bfloat16_tEfNS_4arch4Sm80ELb0ELb1ELb1ELb0ELb1ELb0ELb0ELb0ELi2ELi4ELi4ELi4ELb0EEENS1_21CollectiveEpilogueBwdISA_SB_SD_Li256ELb0ELb0ELi2EEENS1_19SingleTileSchedulerILb0ELb0ELb0ELi128EEEEEEEEEvNT_6ParamsE$_ZN4cute8gmem_ptrIPKN7cutlass10bfloat16_tEECI1NS_12iter_adaptorIS4_S5_EEES4_)
$_ZN7cutlass13device_kernelIN5flash19enable_sm80_to_sm89INS1_16FlashAttnBwdSm80INS1_25CollectiveMainloopBwdSm80ILi2ELi2EN4cute5tupleIJNS5_1CILi128EEES8_NS7_ILi64EEEEEENS_10bfloat16_tEfNS_4arch4Sm80ELb0ELb1ELb1ELb0ELb1ELb0ELb0ELb0ELi2ELi4ELi4ELi4ELb0EEENS1_21CollectiveEpilogueBwdISA_SB_SD_Li256ELb0ELb0ELi2EEENS1_19SingleTileSchedulerILb0ELb0ELb0ELi128EEEEEEEEEvNT_6ParamsE$_ZN4cute8gmem_ptrIPKN7cutlass10bfloat16_tEECI1NS_12iter_adaptorIS4_S5_EEES4_:
[----:B------:R-:W-:Y:S02]  /*ba60*/  MOV R10, 0xba80 ;  /* 0x0000ba80000a7802 */ /* 0x000fe40000000f00 */
[----:B------:R-:W-:Y:S05]  /*ba70*/  CALL.REL.NOINC `($_ZN7cutlass13device_kernelIN5flash19enable_sm80_to_sm89INS1_16FlashAttnBwdSm80INS1_25CollectiveMainloopBwdSm80ILi2ELi2EN4cute5tupleIJNS5_1CILi128EEES8_NS7_ILi64EEEEEENS_10bfloat16_tEfNS_4arch4Sm80ELb0ELb1ELb1ELb0ELb1ELb0ELb0ELb0ELi2ELi4ELi4ELi4ELb0EEENS1_21CollectiveEpilogueBwdISA_SB_SD_Li256ELb0ELb0ELi2EEENS1_19SingleTileSchedulerILb0ELb0ELb0ELi128EEEEEEEEEvNT_6ParamsE$_ZN4cute12iter_adaptorIPKN7cutlass10bfloat16_tENS_8gmem_ptrIS4_EEEC2ES4_) ;  /* 0xffffab3000007944 */ /* 0x000fea0003c3ffff */
[----:B------:R-:W-:Y:S02]  /*ba80*/  MOV R4, R6 ;  /* 0x0000000600047202 */ /* 0x000fe40000000f00 */
[----:B-1----:R-:W-:-:S04]  /*ba90*/  MOV R5, 0x0 ;  /* 0x0000000000057802 */ /* 0x002fc80000000f00 */
[----:B------:R-:W-:Y:S05]  /*baa0*/  RET.REL.NODEC R4 `(_ZN7cutlass13device_kernelIN5flash19enable_sm80_to_sm89INS1_16FlashAttnBwdSm80INS1_25CollectiveMainloopBwdSm80ILi2ELi2EN4cute5tupleIJNS5_1CILi128EEES8_NS7_ILi64EEEEEENS_10bfloat16_tEfNS_4arch4Sm80ELb0ELb1ELb1ELb0ELb1ELb0ELb0ELb0ELi2ELi4ELi4ELi4ELb0EEENS1_21CollectiveEpilogueBwdISA_SB_SD_Li256ELb0ELb0ELi2EEENS1_19SingleTileSchedulerILb0ELb0ELb0ELi128EEEEEEEEEvNT_6ParamsE) ;  /* 0xffff455004007950 */ /* 0x000fea0003c3ffff */
        .type           $_ZN7cutlass13device_kernelIN5flash19enable_sm80_to_sm89INS1_16FlashAttnBwdSm80INS1_25CollectiveMainloopBwdSm80ILi2ELi2EN4cute5tupleIJNS5_1CILi128EEES8_NS7_ILi64EEEEEENS_10bfloat16_tEfNS_4arch4Sm80ELb0ELb1ELb1ELb0ELb1ELb0ELb0ELb0ELi2ELi4ELi4ELi4ELb0EEENS1_21CollectiveEpilogueBwdISA_SB_SD_Li256ELb0ELb0ELi2EEENS1_19SingleTileSchedulerILb0ELb0ELb0ELi128EEEEEEEEEvNT_6ParamsE$_ZN4cute8gmem_ptrIPKN7cutlass9uint128_tEECI1NS_12iter_adaptorIS4_S5_EEES4_,@function
        .size           $_ZN7cutlass13device_kernelIN5flash19enable_sm80_to_sm89INS1_16FlashAttnBwdSm80INS1_25CollectiveMainloopBwdSm80ILi2ELi2EN4cute5tupleIJNS5_1CILi128EEES8_NS7_ILi64EEEEEENS_10bfloat16_tEfNS_4arch4Sm80ELb0ELb1ELb1ELb0ELb1ELb0ELb0ELb0ELi2ELi4ELi4ELi4ELb0EEENS1_21CollectiveEpilogueBwdISA_SB_SD_Li256ELb0ELb0ELi2EEENS1_19SingleTileSchedulerILb0ELb0ELb0ELi128EEEEEEEEEvNT_6ParamsE$_ZN4cute8gmem_ptrIPKN7cutlass9uint128_tEECI1NS_12iter_adaptorIS4_S5_EEES4_,($_ZN7cutlass13device_kernelIN5flash19enable_sm80_to_sm89INS1_16FlashAttnBwdSm80INS1_25CollectiveMainloopBwdSm80ILi2ELi2EN4cute5tupleIJNS5_1CILi128EEES8_NS7_ILi64EEEEEENS_10bfloat16_tEfNS_4arch4Sm80ELb0ELb1ELb1ELb0ELb1ELb0ELb0ELb0ELi2ELi4ELi4ELi4ELb0EEENS1_21CollectiveEpilogueBwdISA_SB_SD_Li256ELb0ELb0ELi2EEENS1_19SingleTileSchedulerILb0ELb0ELb0ELi128EEEEEEEEEvNT_6ParamsE$_ZN4cute8gmem_ptrIPKfECI1NS_12iter_adaptorIS2_S3_EEES2_ - $_ZN7cutlass13device_kernelIN5flash19enable_sm80_to_sm89INS1_16FlashAttnBwdSm80INS1_25CollectiveMainloopBwdSm80ILi2ELi2EN4cute5tupleIJNS5_1CILi128EEES8_NS7_ILi64EEEEEENS_10bfloat16_tEfNS_4arch4Sm80ELb0ELb1ELb1ELb0ELb1ELb0ELb0ELb0ELi2ELi4ELi4ELi4ELb0EEENS1_21CollectiveEpilogueBwdISA_SB_SD_Li256ELb0ELb0ELi2EEENS1_19SingleTileSchedulerILb0ELb0ELb0ELi128EEEEEEEEEvNT_6ParamsE$_ZN4cute8gmem_ptrIPKN7cutlass9uint128_tEECI1NS_12iter_adaptorIS4_S5_EEES4_)
$_ZN7cutlass13device_kernelIN5flash19enable_sm80_to_sm89INS1_16FlashAttnBwdSm80INS1_25CollectiveMainloopBwdSm80ILi2ELi2EN4cute5tupleIJNS5_1CILi128EEES8_NS7_ILi64EEEEEENS_10bfloat16_tEfNS_4arch4Sm80ELb0ELb1ELb1ELb0ELb1ELb0ELb0ELb0ELi2ELi4ELi4ELi4ELb0EEENS1_21CollectiveEpilogueBwdISA_SB_SD_Li256ELb0ELb0ELi2EEENS1_19SingleTileSchedulerILb0ELb0ELb0ELi128EEEEEEEEEvNT_6ParamsE$_ZN4cute8gmem_ptrIPKN7cutlass9uint128_tEECI1NS_12iter_adaptorIS4_S5_EEES4_:
[----:B------:R-:W-:Y:S02]  /*bab0*/  MOV R80, 0xbad0 ;  /* 0x0000bad000507802 */ /* 0x000fe40000000f00 */
[----:B------:R-:W-:Y:S05]  /*bac0*/  CALL.REL.NOINC `($_ZN7cutlass13device_kernelIN5flash19enable_sm80_to_sm89INS1_16FlashAttnBwdSm80INS1_25CollectiveMainloopBwdSm80ILi2ELi2EN4cute5tupleIJNS5_1CILi128EEES8_NS7_ILi64EEEEEENS_10bfloat16_tEfNS_4arch4Sm80ELb0ELb1ELb1ELb0ELb1ELb0ELb0ELb0ELi2ELi4ELi4ELi4ELb0EEENS1_21CollectiveEpilogueBwdISA_SB_SD_Li256ELb0ELb0ELi2EEENS1_19SingleTileSchedulerILb0ELb0ELb0ELi128EEEEEEEEEvNT_6ParamsE$_ZN4cute12iter_adaptorIPKN7cutlass9uint128_tENS_8gmem_ptrIS4_EEEC2ES4_) ;  /* 0xffffab4000007944 */ /* 0x000fea0003c3ffff */
[----:B------:R-:W-:-:S04]  /*bad0*/  MOV R11, 0x0 ;  /* 0x00000000000b7802 */ /* 0x000fc80000000f00 */
[----:B------:R-:W-:Y:S05]  /*bae0*/  RET.REL.NODEC R10 `(_ZN7cutlass13device_kernelIN5flash19enable_sm80_to_sm89INS1_16FlashAttnBwdSm80INS1_25CollectiveMainloopBwdSm80ILi2ELi2EN4cute5tupleIJNS5_1CILi128EEES8_NS7_ILi64EEEEEENS_10bfloat16_tEfNS_4arch4Sm80ELb0ELb1ELb1ELb0ELb1ELb0ELb0ELb0ELi2ELi4ELi4ELi4ELb0EEENS1_21CollectiveEpilogueBwdISA_SB_SD_Li256ELb0ELb0ELi2EEENS1_19SingleTileSchedulerILb0ELb0ELb0ELi128EEEEEEEEEvNT_6ParamsE) ;  /* 0xffff45100a007950 */ /* 0x000fea0003c3ffff */
        .type           $_ZN7cutlass13device_kernelIN5flash19enable_sm80_to_sm89INS1_16FlashAttnBwdSm80INS1_25CollectiveMainloopBwdSm80ILi2ELi2EN4cute5tupleIJNS5_1CILi128EEES8_NS7_ILi64EEEEEENS_10bfloat16_tEfNS_4arch4Sm80ELb0ELb1ELb1ELb0ELb1ELb0ELb0ELb0ELi2ELi4ELi4ELi4ELb0EEENS1_21CollectiveEpilogueBwdISA_SB_SD_Li256ELb0ELb0ELi2EEENS1_19SingleTileSchedulerILb0ELb0ELb0ELi128EEEEEEEEEvNT_6ParamsE$_ZN4cute8gmem_ptrIPKfECI1NS_12iter_adaptorIS2_S3_EEES2_,@function
        .size           $_ZN7cutlass13device_kernelIN5flash19enable_sm80_to_sm89INS1_16FlashAttnBwdSm80INS1_25CollectiveMainloopBwdSm80ILi2ELi2EN4cute5tupleIJNS5_1CILi128EEES8_NS7_ILi64EEEEEENS_10bfloat16_tEfNS_4arch4Sm80ELb0ELb1ELb1ELb0ELb1ELb0ELb0ELb0ELi2ELi4ELi4ELi4ELb0EEENS1_21CollectiveEpilogueBwdISA_SB_SD_Li256ELb0ELb0ELi2EEENS1_19SingleTileSchedulerILb0ELb0ELb0ELi128EEEEEEEEEvNT_6ParamsE$_ZN4cute8gmem_ptrIPKfECI1NS_12iter_adaptorIS2_S3_EEES2_,($_ZN7cutlass13device_kernelIN5flash19enable_sm80_to_sm89INS1_16FlashAttnBwdSm80INS1_25CollectiveMainloopBwdSm80ILi2ELi2EN4cute5tupleIJNS5_1CILi128EEES8_NS7_ILi64EEEEEENS_10bfloat16_tEfNS_4arch4Sm80ELb0ELb1ELb1ELb0ELb1ELb0ELb0ELb0ELi2ELi4ELi4ELi4ELb0EEENS1_21CollectiveEpilogueBwdISA_SB_SD_Li256ELb0ELb0ELi2EEENS1_19SingleTileSchedulerILb0ELb0ELb0ELi128EEEEEEEEEvNT_6ParamsE$_ZN4cute8gmem_ptrIPfECI1NS_12iter_adaptorIS1_S2_EEES1_ - $_ZN7cutlass13device_kernelIN5flash19enable_sm80_to_sm89INS1_16FlashAttnBwdSm80INS1_25CollectiveMainloopBwdSm80ILi2ELi2EN4cute5tupleIJNS5_1CILi128EEES8_NS7_ILi64EEEEEENS_10bfloat16_tEfNS_4arch4Sm80ELb0ELb1ELb1ELb0ELb1ELb0ELb0ELb0ELi2ELi4ELi4ELi4ELb0EEENS1_21CollectiveEpilogueBwdISA_SB_SD_Li256ELb0ELb0ELi2EEENS1_19SingleTileSchedulerILb0ELb0ELb0ELi128EEEEEEEEEvNT_6ParamsE$_ZN4cute8gmem_ptrIPKfECI1NS_12iter_adaptorIS2_S3_EEES2_)
$_ZN7cutlass13device_kernelIN5flash19enable_sm80_to_sm89INS1_16FlashAttnBwdSm80INS1_25CollectiveMainloopBwdSm80ILi2ELi2EN4cute5tupleIJNS5_1CILi128EEES8_NS7_ILi64EEEEEENS_10bfloat16_tEfNS_4arch4Sm80ELb0ELb1ELb1ELb0ELb1ELb0ELb0ELb0ELi2ELi4ELi4ELi4ELb0EEENS1_21CollectiveEpilogueBwdISA_SB_SD_Li256ELb0ELb0ELi2EEENS1_19SingleTileSchedulerILb0ELb0ELb0ELi128EEEEEEEEEvNT_6ParamsE$_ZN4cute8gmem_ptrIPKfECI1NS_12iter_adaptorIS2_S3_EEES2_:
[----:B------:R-:W-:Y:S02]  /*baf0*/  MOV R16, 0xbb10 ;  /* 0x0000bb1000107802 */ /* 0x000fe40000000f00 */
[----:B------:R-:W-:Y:S05]  /*bb00*/  CALL.REL.NOINC `($_ZN7cutlass13device_kernelIN5flash19enable_sm80_to_sm89INS1_16FlashAttnBwdSm80INS1_25CollectiveMainloopBwdSm80ILi2ELi2EN4cute5tupleIJNS5_1CILi128EEES8_NS7_ILi64EEEEEENS_10bfloat16_tEfNS_4arch4Sm80ELb0ELb1ELb1ELb0ELb1ELb0ELb0ELb0ELi2ELi4ELi4ELi4ELb0EEENS1_21CollectiveEpilogueBwdISA_SB_SD_Li256ELb0ELb0ELi2EEENS1_19SingleTileSchedulerILb0ELb0ELb0ELi128EEEEEEEEEvNT_6ParamsE$_ZN4cute12iter_adaptorIPKfNS_8gmem_ptrIS2_EEEC2ES2_) ;  /* 0xffffab4000007944 */ /* 0x000fea0003c3ffff */
[----:B------:R-:W-:-:S04]  /*bb10*/  MOV R11, 0x0 ;  /* 0x00000000000b7802 */ /* 0x000fc80000000f00 */
[----:B------:R-:W-:Y:S05]  /*bb20*/  RET.REL.NODEC R10 `(_ZN7cutlass13device_kernelIN5flash19enable_sm80_to_sm89INS1_16FlashAttnBwdSm80INS1_25CollectiveMainloopBwdSm80ILi2ELi2EN4cute5tupleIJNS5_1CILi128EEES8_NS7_ILi64EEEEEENS_10bfloat16_tEfNS_4arch4Sm80ELb0ELb1ELb1ELb0ELb1ELb0ELb0ELb0ELi2ELi4ELi4ELi4ELb0EEENS1_21CollectiveEpilogueBwdISA_SB_SD_Li256ELb0ELb0ELi2EEENS1_19SingleTileSchedulerILb0ELb0ELb0ELi128EEEEEEEEEvNT_6ParamsE) ;  /* 0xffff44d00a007950 */ /* 0x000fea0003c3ffff */
        .type           $_ZN7cutlass13device_kernelIN5flash19enable_sm80_to_sm89INS1_16FlashAttnBwdSm80INS1_25CollectiveMainloopBwdSm80ILi2ELi2EN4cute5tupleIJNS5_1CILi128EEES8_NS7_ILi64EEEEEENS_10bfloat16_tEfNS_4arch4Sm80ELb0ELb1ELb1ELb0ELb1ELb0ELb0ELb0ELi2ELi4ELi4ELi4ELb0EEENS1_21CollectiveEpilogueBwdISA_SB_SD_Li256ELb0ELb0ELi2EEENS1_19SingleTileSchedulerILb0ELb0ELb0ELi128EEEEEEEEEvNT_6ParamsE$_ZN4cute8gmem_ptrIPfECI1NS_12iter_adaptorIS1_S2_EEES1_,@function
        .size           $_ZN7cutlass13device_kernelIN5flash19enable_sm80_to_sm89INS1_16FlashAttnBwdSm80INS1_25CollectiveMainloopBwdSm80ILi2ELi2EN4cute5tupleIJNS5_1CILi128EEES8_NS7_ILi64EEEEEENS_10bfloat16_tEfNS_4arch4Sm80ELb0ELb1ELb1ELb0ELb1ELb0ELb0ELb0ELi2ELi4ELi4ELi4ELb0EEENS1_21CollectiveEpilogueBwdISA_SB_SD_Li256ELb0ELb0ELi2EEENS1_19SingleTileSchedulerILb0ELb0ELb0ELi128EEEEEEEEEvNT_6ParamsE$_ZN4cute8gmem_ptrIPfECI1NS_12iter_adaptorIS1_S2_EEES1_,($_ZN7cutlass13device_kernelIN5flash19enable_sm80_to_sm89INS1_16FlashAttnBwdSm80INS1_25CollectiveMainloopBwdSm80ILi2ELi2EN4cute5tupleIJNS5_1CILi128EEES8_NS7_ILi64EEEEEENS_10bfloat16_tEfNS_4arch4Sm80ELb0ELb1ELb1ELb0ELb1ELb0ELb0ELb0ELi2ELi4ELi4ELi4ELb0EEENS1_21CollectiveEpilogueBwdISA_SB_SD_Li256ELb0ELb0ELi2EEENS1_19SingleTileSchedulerILb0ELb0ELb0ELi128EEEEEEEEEvNT_6ParamsE$_ZN4cute8smem_ptrIPN7cutlass10bfloat16_tEECI1NS_12iter_adaptorIS3_S4_EEES3_ - $_ZN7cutlass13device_kernelIN5flash19enable_sm80_to_sm89INS1_16FlashAttnBwdSm80INS1_25CollectiveMainloopBwdSm80ILi2ELi2EN4cute5tupleIJNS5_1CILi128EEES8_NS7_ILi64EEEEEENS_10bfloat16_tEfNS_4arch4Sm80ELb0ELb1ELb1ELb0ELb1ELb0ELb0ELb0ELi2ELi4ELi4ELi4ELb0EEENS1_21CollectiveEpilogueBwdISA_SB_SD_Li256ELb0ELb0ELi2EEENS1_19SingleTileSchedulerILb0ELb0ELb0ELi128EEEEEEEEEvNT_6ParamsE$_ZN4cute8gmem_ptrIPfECI1NS_12iter_adaptorIS1_S2_EEES1_)
$_ZN7cutlass13device_kernelIN5flash19enable_sm80_to_sm89INS1_16FlashAttnBwdSm80INS1_25CollectiveMainloopBwdSm80ILi2ELi2EN4cute5tupleIJNS5_1CILi128EEES8_NS7_ILi64EEEEEENS_10bfloat16_tEfNS_4arch4Sm80ELb0ELb1ELb1ELb0ELb1ELb0ELb0ELb0ELi2ELi4ELi4ELi4ELb0EEENS1_21CollectiveEpilogueBwdISA_SB_SD_Li256ELb0ELb0ELi2EEENS1_19SingleTileSchedulerILb0ELb0ELb0ELi128EEEEEEEEEvNT_6ParamsE$_ZN4cute8gmem_ptrIPfECI1NS_12iter_adaptorIS1_S2_EEES1_:
[----:B------:R-:W-:Y:S02]  /*bb30*/  MOV R4, 0xbb50 ;  /* 0x0000bb5000047802 */ /* 0x000fe40000000f00 */
[----:B------:R-:W-:Y:S05]  /*bb40*/  CALL.REL.NOINC `($_ZN7cutlass13device_kernelIN5flash19enable_sm80_to_sm89INS1_16FlashAttnBwdSm80INS1_25CollectiveMainloopBwdSm80ILi2ELi2EN4cute5tupleIJNS5_1CILi128EEES8_NS7_ILi64EEEEEENS_10bfloat16_tEfNS_4arch4Sm80ELb0ELb1ELb1ELb0ELb1ELb0ELb0ELb0ELi2ELi4ELi4ELi4ELb0EEENS1_21CollectiveEpilogueBwdISA_SB_SD_Li256ELb0ELb0ELi2EEENS1_19SingleTileSchedulerILb0ELb0ELb0ELi128EEEEEEEEEvNT_6ParamsE$_ZN4cute12iter_adaptorIPfNS_8gmem_ptrIS1_EEEC2ES1_) ;  /* 0xffffabc000007944 */ /* 0x000fea0003c3ffff */
[----:B------:R-:W-:-:S04]  /*bb50*/  MOV R9, 0x0 ;  /* 0x0000000000097802 */ /* 0x000fc80000000f00 */
[----:B------:R-:W-:Y:S05]  /*bb60*/  RET.REL.NODEC R8 `(_ZN7cutlass13device_kernelIN5flash19enable_sm80_to_sm89INS1_16FlashAttnBwdSm80INS1_25CollectiveMainloopBwdSm80ILi2ELi2EN4cute5tupleIJNS5_1CILi128EEES8_NS7_ILi64EEEEEENS_10bfloat16_tEfNS_4arch4Sm80ELb0ELb1ELb1ELb0ELb1ELb0ELb0ELb0ELi2ELi4ELi4ELi4ELb0EEENS1_21CollectiveEpilogueBwdISA_SB_SD_Li256ELb0ELb0ELi2EEENS1_19SingleTileSchedulerILb0ELb0ELb0ELi128EEEEEEEEEvNT_6ParamsE) ;  /* 0xffff449008007950 */ /* 0x000fea0003c3ffff */
        .type           $_ZN7cutlass13device_kernelIN5flash19enable_sm80_to_sm89INS1_16FlashAttnBwdSm80INS1_25CollectiveMainloopBwdSm80ILi2ELi2EN4cute5tupleIJNS5_1CILi128EEES8_NS7_ILi64EEEEEENS_10bfloat16_tEfNS_4arch4Sm80ELb0ELb1ELb1ELb0ELb1ELb0ELb0ELb0ELi2ELi4ELi4ELi4ELb0EEENS1_21CollectiveEpilogueBwdISA_SB_SD_Li256ELb0ELb0ELi2EEENS1_19SingleTileSchedulerILb0ELb0ELb0ELi128EEEEEEEEEvNT_6ParamsE$_ZN4cute8smem_ptrIPN7cutlass10bfloat16_tEECI1NS_12iter_adaptorIS3_S4_EEES3_,@function
        .size           $_ZN7cutlass13device_kernelIN5flash19enable_sm80_to_sm89INS1_16FlashAttnBwdSm80INS1_25CollectiveMainloopBwdSm80ILi2ELi2EN4cute5tupleIJNS5_1CILi128EEES8_NS7_ILi64EEEEEENS_10bfloat16_tEfNS_4arch4Sm80ELb0ELb1ELb1ELb0ELb1ELb0ELb0ELb0ELi2ELi4ELi4ELi4ELb0EEENS1_21CollectiveEpilogueBwdISA_SB_SD_Li256ELb0ELb0ELi2EEENS1_19SingleTileSchedulerILb0ELb0ELb0ELi128EEEEEEEEEvNT_6ParamsE$_ZN4cute8smem_ptrIPN7cutlass10bfloat16_tEECI1NS_12iter_adaptorIS3_S4_EEES3_,($_ZN7cutlass13device_kernelIN5flash19enable_sm80_to_sm89INS1_16FlashAttnBwdSm80INS1_25CollectiveMainloopBwdSm80ILi2ELi2EN4cute5tupleIJNS5_1CILi128EEES8_NS7_ILi64EEEEEENS_10bfloat16_tEfNS_4arch4Sm80ELb0ELb1ELb1ELb0ELb1ELb0ELb0ELb0ELi2ELi4ELi4ELi4ELb0EEENS1_21CollectiveEpilogueBwdISA_SB_SD_Li256ELb0ELb0ELi2EEENS1_19SingleTileSchedulerILb0ELb0ELb0ELi128EEEEEEEEEvNT_6ParamsE$_ZN4cute8smem_ptrIPN7cutlass9uint128_tEECI1NS_12iter_adaptorIS3_S4_EEES3_ - $_ZN7cutlass13device_kernelIN5flash19enable_sm80_to_sm89INS1_16FlashAttnBwdSm80INS1_25CollectiveMainloopBwdSm80ILi2ELi2EN4cute5tupleIJNS5_1CILi128EEES8_NS7_ILi64EEEEEENS_10bfloat16_tEfNS_4arch4Sm80ELb0ELb1ELb1ELb0ELb1ELb0ELb0ELb0ELi2ELi4ELi4ELi4ELb0EEENS1_21CollectiveEpilogueBwdISA_SB_SD_Li256ELb0ELb0ELi2EEENS1_19SingleTileSchedulerILb0ELb0ELb0ELi128EEEEEEEEEvNT_6ParamsE$_ZN4cute8smem_ptrIPN7cutlass10bfloat16_tEECI1NS_12iter_adaptorIS3_S4_EEES3_)
$_ZN7cutlass13device_kernelIN5flash19enable_sm80_to_sm89INS1_16FlashAttnBwdSm80INS1_25CollectiveMainloopBwdSm80ILi2ELi2EN4cute5tupleIJNS5_1CILi128EEES8_NS7_ILi64EEEEEENS_10bfloat16_tEfNS_4arch4Sm80ELb0ELb1ELb1ELb0ELb1ELb0ELb0ELb0ELi2ELi4ELi4ELi4ELb0EEENS1_21CollectiveEpilogueBwdISA_SB_SD_Li256ELb0ELb0ELi2EEENS1_19SingleTileSchedulerILb0ELb0ELb0ELi128EEEEEEEEEvNT_6ParamsE$_ZN4cute8smem_ptrIPN7cutlass10bfloat16_tEECI1NS_12iter_adaptorIS3_S4_EEES3_:
[----:B------:R-:W-:Y:S02]  /*bb70*/  MOV R10, 0xbb90 ;  /* 0x0000bb90000a7802 */ /* 0x000fe40000000f00 */
[----:B------:R-:W-:Y:S05]  /*bb80*/  CALL.REL.NOINC `($_ZN7cutlass13device_kernelIN5flash19enable_sm80_to_sm89INS1_16FlashAttnBwdSm80INS1_25CollectiveMainloopBwdSm80ILi2ELi2EN4cute5tupleIJNS5_1CILi128EEES8_NS7_ILi64EEEEEENS_10bfloat16_tEfNS_4arch4Sm80ELb0ELb1ELb1ELb0ELb1ELb0ELb0ELb0ELi2ELi4ELi4ELi4ELb0EEENS1_21CollectiveEpilogueBwdISA_SB_SD_Li256ELb0ELb0ELi2EEENS1_19SingleTileSchedulerILb0ELb0ELb0ELi128EEEEEEEEEvNT_6ParamsE$_ZN4cute12iter_adaptorIPN7cutlass10bfloat16_tENS_8smem_ptrIS3_EEEC2ES3_) ;  /* 0xffffab0000007944 */ /* 0x000fea0003c3ffff */
[----:B------:R-:W-:-:S04]  /*bb90*/  MOV R9, 0x0 ;  /* 0x0000000000097802 */ /* 0x000fc80000000f00 */
[----:B------:R-:W-:Y:S05]  /*bba0*/  RET.REL.NODEC R8 `(_ZN7cutlass13device_kernelIN5flash19enable_sm80_to_sm89INS1_16FlashAttnBwdSm80INS1_25CollectiveMainloopBwdSm80ILi2ELi2EN4cute5tupleIJNS5_1CILi128EEES8_NS7_ILi64EEEEEENS_10bfloat16_tEfNS_4arch4Sm80ELb0ELb1ELb1ELb0ELb1ELb0ELb0ELb0ELi2ELi4ELi4ELi4ELb0EEENS1_21CollectiveEpilogueBwdISA_SB_SD_Li256ELb0ELb0ELi2EEENS1_19SingleTileSchedulerILb0ELb0ELb0ELi128EEEEEEEEEvNT_6ParamsE) ;  /* 0xffff445008007950 */ /* 0x000fea0003c3ffff */
        .type           $_ZN7cutlass13device_kernelIN5flash19enable_sm80_to_sm89INS1_16FlashAttnBwdSm80INS1_25CollectiveMainloopBwdSm80ILi2ELi2EN4cute5tupleIJNS5_1CILi128EEES8_NS7_ILi64EEEEEENS_10bfloat16_tEfNS_4arch4Sm80ELb0ELb1ELb1ELb0ELb1ELb0ELb0ELb0ELi2ELi4ELi4ELi4ELb0EEENS1_21CollectiveEpilogueBwdISA_SB_SD_Li256ELb0ELb0ELi2EEENS1_19SingleTileSchedulerILb0ELb0ELb0ELi128EEEEEEEEEvNT_6ParamsE$_ZN4cute8smem_ptrIPN7cutlass9uint128_tEECI1NS_12iter_adaptorIS3_S4_EEES3_,@function
        .size           $_ZN7cutlass13device_kernelIN5flash19enable_sm80_to_sm89INS1_16FlashAttnBwdSm80INS1_25CollectiveMainloopBwdSm80ILi2ELi2EN4cute5tupleIJNS5_1CILi128EEES8_NS7_ILi64EEEEEENS_10bfloat16_tEfNS_4arch4Sm80ELb0ELb1ELb1ELb0ELb1ELb0ELb0ELb0ELi2ELi4ELi4ELi4ELb0EEENS1_21CollectiveEpilogueBwdISA_SB_SD_Li256ELb0ELb0ELi2EEENS1_19SingleTileSchedulerILb0ELb0ELb0ELi128EEEEEEEEEvNT_6ParamsE$_ZN4cute8smem_ptrIPN7cutlass9uint128_tEECI1NS_12iter_adaptorIS3_S4_EEES3_,($_ZN7cutlass13device_kernelIN5flash19enable_sm80_to_sm89INS1_16FlashAttnBwdSm80INS1_25CollectiveMainloopBwdSm80ILi2ELi2EN4cute5tupleIJNS5_1CILi128EEES8_NS7_ILi64EEEEEENS_10bfloat16_tEfNS_4arch4Sm80ELb0ELb1ELb1ELb0ELb1ELb0ELb0ELb0ELi2ELi4ELi4ELi4ELb0EEENS1_21CollectiveEpilogueBwdISA_SB_SD_Li256ELb0ELb0ELi2EEENS1_19SingleTileSchedulerILb0ELb0ELb0ELi128EEEEEEEEEvNT_6ParamsE$_ZN4cute8smem_ptrIPfECI1NS_12iter_adaptorIS1_S2_EEES1_ - $_ZN7cutlass13device_kernelIN5flash19enable_sm80_to_sm89INS1_16FlashAttnBwdSm80INS1_25CollectiveMainloopBwdSm80ILi2ELi2EN4cute5tupleIJNS5_1CILi128EEES8_NS7_ILi64EEEEEENS_10bfloat16_tEfNS_4arch4Sm80ELb0ELb1ELb1ELb0ELb1ELb0ELb0ELb0ELi2ELi4ELi4ELi4ELb0EEENS1_21CollectiveEpilogueBwdISA_SB_SD_Li256ELb0ELb0ELi2EEENS1_19SingleTileSchedulerILb0ELb0ELb0ELi128EEEEEEEEEvNT_6ParamsE$_ZN4cute8smem_ptrIPN7cutlass9uint128_tEECI1NS_12iter_adaptorIS3_S4_EEES3_)
$_ZN7cutlass13device_kernelIN5flash19enable_sm80_to_sm89INS1_16FlashAttnBwdSm80INS1_25CollectiveMainloopBwdSm80ILi2ELi2EN4cute5tupleIJNS5_1CILi128EEES8_NS7_ILi64EEEEEENS_10bfloat16_tEfNS_4arch4Sm80ELb0ELb1ELb1ELb0ELb1ELb0ELb0ELb0ELi2ELi4ELi4ELi4ELb0EEENS1_21CollectiveEpilogueBwdISA_SB_SD_Li256ELb0ELb0ELi2EEENS1_19SingleTileSchedulerILb0ELb0ELb0ELi128EEEEEEEEEvNT_6ParamsE$_ZN4cute8smem_ptrIPN7cutlass9uint128_tEECI1NS_12iter_adaptorIS3_S4_EEES3_:
[----:B------:R-:W-:Y:S02]  /*bbb0*/  MOV R10, 0xbbd0 ;  /* 0x0000bbd0000a7802 */ /* 0x000fe40000000f00 */
[----:B------:R-:W-:Y:S05]  /*bbc0*/  CALL.REL.NOINC `($_ZN7cutlass13device_kernelIN5flash19enable_sm80_to_sm89INS1_16FlashAttnBwdSm80INS1_25CollectiveMainloopBwdSm80ILi2ELi2EN4cute5tupleIJNS5_1CILi128EEES8_NS7_ILi64EEEEEENS_10bfloat16_tEfNS_4arch4Sm80ELb0ELb1ELb1ELb0ELb1ELb0ELb0ELb0ELi2ELi4ELi4ELi4ELb0EEENS1_21CollectiveEpilogueBwdISA_SB_SD_Li256ELb0ELb0ELi2EEENS1_19SingleTileSchedulerILb0ELb0ELb0ELi128EEEEEEEEEvNT_6ParamsE$_ZN4cute12iter_adaptorIPN7cutlass9uint128_tENS_8smem_ptrIS3_EEEC2ES3_) ;  /* 0xffffab0000007944 */ /* 0x000fea0003c3ffff */
[----:B------:R-:W-:-:S04]  /*bbd0*/  MOV R9, 0x0 ;  /* 0x0000000000097802 */ /* 0x000fc80000000f00 */
[----:B------:R-:W-:Y:S05]  /*bbe0*/  RET.REL.NODEC R8 `(_ZN7cutlass13device_kernelIN5flash19enable_sm80_to_sm89INS1_16FlashAttnBwdSm80INS1_25CollectiveMainloopBwdSm80ILi2ELi2EN4cute5tupleIJNS5_1CILi128EEES8_NS7_ILi64EEEEEENS_10bfloat16_tEfNS_4arch4Sm80ELb0ELb1ELb1ELb0ELb1ELb0ELb0ELb0ELi2ELi4ELi4ELi4ELb0EEENS1_21CollectiveEpilogueBwdISA_SB_SD_Li256ELb0ELb0ELi2EEENS1_19SingleTileSchedulerILb0ELb0ELb0ELi128EEEEEEEEEvNT_6ParamsE) ;  /* 0xffff441008007950 */ /* 0x000fea0003c3ffff */
        .type           $_ZN7cutlass13device_kernelIN5flash19enable_sm80_to_sm89INS1_16FlashAttnBwdSm80INS1_25CollectiveMainloopBwdSm80ILi2ELi2EN4cute5tupleIJNS5_1CILi128EEES8_NS7_ILi64EEEEEENS_10bfloat16_tEfNS_4arch4Sm80ELb0ELb1ELb1ELb0ELb1ELb0ELb0ELb0ELi2ELi4ELi4ELi4ELb0EEENS1_21CollectiveEpilogueBwdISA_SB_SD_Li256ELb0ELb0ELi2EEENS1_19SingleTileSchedulerILb0ELb0ELb0ELi128EEEEEEEEEvNT_6ParamsE$_ZN4cute8smem_ptrIPfECI1NS_12iter_adaptorIS1_S2_EEES1_,@function
        .size           $_ZN7cutlass13device_kernelIN5flash19enable_sm80_to_sm89INS1_16FlashAttnBwdSm80INS1_25CollectiveMainloopBwdSm80ILi2ELi2EN4cute5tupleIJNS5_1CILi128EEES8_NS7_ILi64EEEEEENS_10bfloat16_tEfNS_4arch4Sm80ELb0ELb1ELb1ELb0ELb1ELb0ELb0ELb0ELi2ELi4ELi4ELi4ELb0EEENS1_21CollectiveEpilogueBwdISA_SB_SD_Li256ELb0ELb0ELi2EEENS1_19SingleTileSchedulerILb0ELb0ELb0ELi128EEEEEEEEEvNT_6ParamsE$_ZN4cute8smem_ptrIPfECI1NS_12iter_adaptorIS1_S2_EEES1_,($_ZN7cutlass13device_kernelIN5flash19enable_sm80_to_sm89INS1_16FlashAttnBwdSm80INS1_25CollectiveMainloopBwdSm80ILi2ELi2EN4cute5tupleIJNS5_1CILi128EEES8_NS7_ILi64EEEEEENS_10bfloat16_tEfNS_4arch4Sm80ELb0ELb1ELb1ELb0ELb1ELb0ELb0ELb0ELi2ELi4ELi4ELi4ELb0EEENS1_21CollectiveEpilogueBwdISA_SB_SD_Li256ELb0ELb0ELi2EEENS1_19SingleTileSchedulerILb0ELb0ELb0ELi128EEEEEEEEEvNT_6ParamsE$_ZN4cute8smem_ptrIPjECI1NS_12iter_adaptorIS1_S2_EEES1_ - $_ZN7cutlass13device_kernelIN5flash19enable_sm80_to_sm89INS1_16FlashAttnBwdSm80INS1_25CollectiveMainloopBwdSm80ILi2ELi2EN4cute5tupleIJNS5_1CILi128EEES8_NS7_ILi64EEEEEENS_10bfloat16_tEfNS_4arch4Sm80ELb0ELb1ELb1ELb0ELb1ELb0ELb0ELb0ELi2ELi4ELi4ELi4ELb0EEENS1_21CollectiveEpilogueBwdISA_SB_SD_Li256ELb0ELb0ELi2EEENS1_19SingleTileSchedulerILb0ELb0ELb0ELi128EEEEEEEEEvNT_6ParamsE$_ZN4cute8smem_ptrIPfECI1NS_12iter_adaptorIS1_S2_EEES1_)
$_ZN7cutlass13device_kernelIN5flash19enable_sm80_to_sm89INS1_16FlashAttnBwdSm80INS1_25CollectiveMainloopBwdSm80ILi2ELi2EN4cute5tupleIJNS5_1CILi128EEES8_NS7_ILi64EEEEEENS_10bfloat16_tEfNS_4arch4Sm80ELb0ELb1ELb1ELb0ELb1ELb0ELb0ELb0ELi2ELi4ELi4ELi4ELb0EEENS1_21CollectiveEpilogueBwdISA_SB_SD_Li256ELb0ELb0ELi2EEENS1_19SingleTileSchedulerILb0ELb0ELb0ELi128EEEEEEEEEvNT_6ParamsE$_ZN4cute8smem_ptrIPfECI1NS_12iter_adaptorIS1_S2_EEES1_:
[----:B------:R-:W-:Y:S02]  /*bbf0*/  MOV R10, 0xbc10 ;  /* 0x0000bc10000a7802 */ /* 0x000fe40000000f00 */
[----:B------:R-:W-:Y:S05]  /*bc00*/  CALL.REL.NOINC `($_ZN7cutlass13device_kernelIN5flash19enable_sm80_to_sm89INS1_16FlashAttnBwdSm80INS1_25CollectiveMainloopBwdSm80ILi2ELi2EN4cute5tupleIJNS5_1CILi128EEES8_NS7_ILi64EEEEEENS_10bfloat16_tEfNS_4arch4Sm80ELb0ELb1ELb1ELb0ELb1ELb0ELb0ELb0ELi2ELi4ELi4ELi4ELb0EEENS1_21CollectiveEpilogueBwdISA_SB_SD_Li256ELb0ELb0ELi2EEENS1_19SingleTileSchedulerILb0ELb0ELb0ELi128EEEEEEEEEvNT_6ParamsE$_ZN4cute12iter_adaptorIPfNS_8smem_ptrIS1_EEEC2ES1_) ;  /* 0xffffab4000007944 */ /* 0x000fea0003c3ffff */
[----:B------:R-:W-:-:S04]  /*bc10*/  MOV R9, 0x0 ;  /* 0x0000000000097802 */ /* 0x000fc80000000f00 */
[----:B------:R-:W-:Y:S05]  /*bc20*/  RET.REL.NODEC R8 `(_ZN7cutlass13device_kernelIN5flash19enable_sm80_to_sm89INS1_16FlashAttnBwdSm80INS1_25CollectiveMainloopBwdSm80ILi2ELi2EN4cute5tupleIJNS5_1CILi128EEES8_NS7_ILi64EEEEEENS_10bfloat16_tEfNS_4arch4Sm80ELb0ELb1ELb1ELb0ELb1ELb0ELb0ELb0ELi2ELi4ELi4ELi4ELb0EEENS1_21CollectiveEpilogueBwdISA_SB_SD_Li256ELb0ELb0ELi2EEENS1_19SingleTileSchedulerILb0ELb0ELb0ELi128EEEEEEEEEvNT_6ParamsE) ;  /* 0xffff43d008007950 */ /* 0x000fea0003c3ffff */
        .type           $_ZN7cutlass13device_kernelIN5flash19enable_sm80_to_sm89INS1_16FlashAttnBwdSm80INS1_25CollectiveMainloopBwdSm80ILi2ELi2EN4cute5tupleIJNS5_1CILi128EEES8_NS7_ILi64EEEEEENS_10bfloat16_tEfNS_4arch4Sm80ELb0ELb1ELb1ELb0ELb1ELb0ELb0ELb0ELi2ELi4ELi4ELi4ELb0EEENS1_21CollectiveEpilogueBwdISA_SB_SD_Li256ELb0ELb0ELi2EEENS1_19SingleTileSchedulerILb0ELb0ELb0ELi128EEEEEEEEEvNT_6ParamsE$_ZN4cute8smem_ptrIPjECI1NS_12iter_adaptorIS1_S2_EEES1_,@function
        .size           $_ZN7cutlass13device_kernelIN5flash19enable_sm80_to_sm89INS1_16FlashAttnBwdSm80INS1_25CollectiveMainloopBwdSm80ILi2ELi2EN4cute5tupleIJNS5_1CILi128EEES8_NS7_ILi64EEEEEENS_10bfloat16_tEfNS_4arch4Sm80ELb0ELb1ELb1ELb0ELb1ELb0ELb0ELb0ELi2ELi4ELi4ELi4ELb0EEENS1_21CollectiveEpilogueBwdISA_SB_SD_Li256ELb0ELb0ELi2EEENS1_19SingleTileSchedulerILb0ELb0ELb0ELi128EEEEEEEEEvNT_6ParamsE$_ZN4cute8smem_ptrIPjECI1NS_12iter_adaptorIS1_S2_EEES1_,($_ZN7cutlass13device_kernelIN5flash19enable_sm80_to_sm89INS1_16FlashAttnBwdSm80INS1_25CollectiveMainloopBwdSm80ILi2ELi2EN4cute5tupleIJNS5_1CILi128EEES8_NS7_ILi64EEEEEENS_10bfloat16_tEfNS_4arch4Sm80ELb0ELb1ELb1ELb0ELb1ELb0ELb0ELb0ELi2ELi4ELi4ELi4ELb0EEENS1_21CollectiveEpilogueBwdISA_SB_SD_Li256ELb0ELb0ELi2EEENS1_19SingleTileSchedulerILb0ELb0ELb0ELi128EEEEEEEEEvNT_6ParamsE$_ZN73_INTERNAL_24fd9406_37_flash_bwd_hdim64_bf16_softcap_sm80_cu_8e232a79_330714__viaddmin_s32Eiii - $_ZN7cutlass13device_kernelIN5flash19enable_sm80_to_sm89INS1_16FlashAttnBwdSm80INS1_25CollectiveMainloopBwdSm80ILi2ELi2EN4cute5tupleIJNS5_1CILi128EEES8_NS7_ILi64EEEEEENS_10bfloat16_tEfNS_4arch4Sm80ELb0ELb1ELb1ELb0ELb1ELb0ELb0ELb0ELi2ELi4ELi4ELi4ELb0EEENS1_21CollectiveEpilogueBwdISA_SB_SD_Li256ELb0ELb0ELi2EEENS1_19SingleTileSchedulerILb0ELb0ELb0ELi128EEEEEEEEEvNT_6ParamsE$_ZN4cute8smem_ptrIPjECI1NS_12iter_adaptorIS1_S2_EEES1_)
$_ZN7cutlass13device_kernelIN5flash19enable_sm80_to_sm89INS1_16FlashAttnBwdSm80INS1_25CollectiveMainloopBwdSm80ILi2ELi2EN4cute5tupleIJNS5_1CILi128EEES8_NS7_ILi64EEEEEENS_10bfloat16_tEfNS_4arch4Sm80ELb0ELb1ELb1ELb0ELb1ELb0ELb0ELb0ELi2ELi4ELi4ELi4ELb0EEENS1_21CollectiveEpilogueBwdISA_SB_SD_Li256ELb0ELb0ELi2EEENS1_19SingleTileSchedulerILb0ELb0ELb0ELi128EEEEEEEEEvNT_6ParamsE$_ZN4cute8smem_ptrIPjECI1NS_12iter_adaptorIS1_S2_EEES1_:
[----:B------:R-:W-:Y:S02]  /*bc30*/  MOV R10, 0xbc50 ;  /* 0x0000bc50000a7802 */ /* 0x000fe40000000f00 */
[----:B------:R-:W-:Y:S05]  /*bc40*/  CALL.REL.NOINC `($_ZN7cutlass13device_kernelIN5flash19enable_sm80_to_sm89INS1_16FlashAttnBwdSm80INS1_25CollectiveMainloopBwdSm80ILi2ELi2EN4cute5tupleIJNS5_1CILi128EEES8_NS7_ILi64EEEEEENS_10bfloat16_tEfNS_4arch4Sm80ELb0ELb1ELb1ELb0ELb1ELb0ELb0ELb0ELi2ELi4ELi4ELi4ELb0EEENS1_21CollectiveEpilogueBwdISA_SB_SD_Li256ELb0ELb0ELi2EEENS1_19SingleTileSchedulerILb0ELb0ELb0ELi128EEEEEEEEEvNT_6ParamsE$_ZN4cute12iter_adaptorIPjNS_8smem_ptrIS1_EEEC2ES1_) ;  /* 0xffffab4000007944 */ /* 0x000fea0003c3ffff */
[----:B------:R-:W-:-:S04]  /*bc50*/  MOV R9, 0x0 ;  /* 0x0000000000097802 */ /* 0x000fc80000000f00 */
[----:B------:R-:W-:Y:S05]  /*bc60*/  RET.REL.NODEC R8 `(_ZN7cutlass13device_kernelIN5flash19enable_sm80_to_sm89INS1_16FlashAttnBwdSm80INS1_25CollectiveMainloopBwdSm80ILi2ELi2EN4cute5tupleIJNS5_1CILi128EEES8_NS7_ILi64EEEEEENS_10bfloat16_tEfNS_4arch4Sm80ELb0ELb1ELb1ELb0ELb1ELb0ELb0ELb0ELi2ELi4ELi4ELi4ELb0EEENS1_21CollectiveEpilogueBwdISA_SB_SD_Li256ELb0ELb0ELi2EEENS1_19SingleTileSchedulerILb0ELb0ELb0ELi128EEEEEEEEEvNT_6ParamsE) ;  /* 0xffff439008007950 */ /* 0x000fea0003c3ffff */
        .type           $_ZN7cutlass13device_kernelIN5flash19enable_sm80_to_sm89INS1_16FlashAttnBwdSm80INS1_25CollectiveMainloopBwdSm80ILi2ELi2EN4cute5tupleIJNS5_1CILi128EEES8_NS7_ILi64EEEEEENS_10bfloat16_tEfNS_4arch4Sm80ELb0ELb1ELb1ELb0ELb1ELb0ELb0ELb0ELi2ELi4ELi4ELi4ELb0EEENS1_21CollectiveEpilogueBwdISA_SB_SD_Li256ELb0ELb0ELi2EEENS1_19SingleTileSchedulerILb0ELb0ELb0ELi128EEEEEEEEEvNT_6ParamsE$_ZN73_INTERNAL_24fd9406_37_flash_bwd_hdim64_bf16_softcap_sm80_cu_8e232a79_330714__viaddmin_s32Eiii,@function
        .size           $_ZN7cutlass13device_kernelIN5flash19enable_sm80_to_sm89INS1_16FlashAttnBwdSm80INS1_25CollectiveMainloopBwdSm80ILi2ELi2EN4cute5tupleIJNS5_1CILi128EEES8_NS7_ILi64EEEEEENS_10bfloat16_tEfNS_4arch4Sm80ELb0ELb1ELb1ELb0ELb1ELb0ELb0ELb0ELi2ELi4ELi4ELi4ELb0EEENS1_21CollectiveEpilogueBwdISA_SB_SD_Li256ELb0ELb0ELi2EEENS1_19SingleTileSchedulerILb0ELb0ELb0ELi128EEEEEEEEEvNT_6ParamsE$_ZN73_INTERNAL_24fd9406_37_flash_bwd_hdim64_bf16_softcap_sm80_cu_8e232a79_330714__viaddmin_s32Eiii,($_ZN7cutlass13device_kernelIN5flash19enable_sm80_to_sm89INS1_16FlashAttnBwdSm80INS1_25CollectiveMainloopBwdSm80ILi2ELi2EN4cute5tupleIJNS5_1CILi128EEES8_NS7_ILi64EEEEEENS_10bfloat16_tEfNS_4arch4Sm80ELb0ELb1ELb1ELb0ELb1ELb0ELb0ELb0ELi2ELi4ELi4ELi4ELb0EEENS1_21CollectiveEpilogueBwdISA_SB_SD_Li256ELb0ELb0ELi2EEENS1_19SingleTileSchedulerILb0ELb0ELb0ELi128EEEEEEEEEvNT_6ParamsE$_ZN73_INTERNAL_24fd9406_37_flash_bwd_hdim64_bf16_softcap_sm80_cu_8e232a79_330724__cvta_generic_to_sharedEPKv - $_ZN7cutlass13device_kernelIN5flash19enable_sm80_to_sm89INS1_16FlashAttnBwdSm80INS1_25CollectiveMainloopBwdSm80ILi2ELi2EN4cute5tupleIJNS5_1CILi128EEES8_NS7_ILi64EEEEEENS_10bfloat16_tEfNS_4arch4Sm80ELb0ELb1ELb1ELb0ELb1ELb0ELb0ELb0ELi2ELi4ELi4ELi4ELb0EEENS1_21CollectiveEpilogueBwdISA_SB_SD_Li256ELb0ELb0ELi2EEENS1_19SingleTileSchedulerILb0ELb0ELb0ELi128EEEEEEEEEvNT_6ParamsE$_ZN73_INTERNAL_24fd9406_37_flash_bwd_hdim64_bf16_softcap_sm80_cu_8e232a79_330714__viaddmin_s32Eiii)
$_ZN7cutlass13device_kernelIN5flash19enable_sm80_to_sm89INS1_16FlashAttnBwdSm80INS1_25CollectiveMainloopBwdSm80ILi2ELi2EN4cute5tupleIJNS5_1CILi128EEES8_NS7_ILi64EEEEEENS_10bfloat16_tEfNS_4arch4Sm80ELb0ELb1ELb1ELb0ELb1ELb0ELb0ELb0ELi2ELi4ELi4ELi4ELb0EEENS1_21CollectiveEpilogueBwdISA_SB_SD_Li256ELb0ELb0ELi2EEENS1_19SingleTileSchedulerILb0ELb0ELb0ELi128EEEEEEEEEvNT_6ParamsE$_ZN73_INTERNAL_24fd9406_37_flash_bwd_hdim64_bf16_softcap_sm80_cu_8e232a79_330714__viaddmin_s32Eiii:
[----:B------:R-:W-:Y:S02]  /*bc70*/  IADD3 R2, R7, R53, RZ ;  /* 0x0000003507027210 */ /* 0x000fe40007ffe0ff */
[----:B------:R-:W-:Y:S02]  /*bc80*/  MOV R8, 0xbca0 ;  /* 0x0000bca000087802 */ /* 0x000fe40000000f00 */
[----:B------:R-:W-:Y:S05]  /*bc90*/  CALL.REL.NOINC `($_ZN7cutlass13device_kernelIN5flash19enable_sm80_to_sm89INS1_16FlashAttnBwdSm80INS1_25CollectiveMainloopBwdSm80ILi2ELi2EN4cute5tupleIJNS5_1CILi128EEES8_NS7_ILi64EEEEEENS_10bfloat16_tEfNS_4arch4Sm80ELb0ELb1ELb1ELb0ELb1ELb0ELb0ELb0ELi2ELi4ELi4ELi4ELb0EEENS1_21CollectiveEpilogueBwdISA_SB_SD_Li256ELb0ELb0ELi2EEENS1_19SingleTileSchedulerILb0ELb0ELb0ELi128EEEEEEEEEvNT_6ParamsE$min) ;  /* 0x0005d6c000007944 */ /* 0x000fea0003c00000 */
[----:B------:R-:W-:Y:S02]  /*bca0*/  MOV R8, R6 ;  /* 0x0000000600087202 */ /* 0x000fe40000000f00 */
[----:B------:R-:W-:-:S04]  /*bcb0*/  MOV R9, 0x0 ;  /* 0x0000000000097802 */ /* 0x000fc80000000f00 */
[----:B------:R-:W-:Y:S05]  /*bcc0*/  RET.REL.NODEC R8 `(_ZN7cutlass13device_kernelIN5flash19enable_sm80_to_sm89INS1_16FlashAttnBwdSm80INS1_25CollectiveMainloopBwdSm80ILi2ELi2EN4cute5tupleIJNS5_1CILi128EEES8_NS7_ILi64EEEEEENS_10bfloat16_tEfNS_4arch4Sm80ELb0ELb1ELb1ELb0ELb1ELb0ELb0ELb0ELi2ELi4ELi4ELi4ELb0EEENS1_21CollectiveEpilogueBwdISA_SB_SD_Li256ELb0ELb0ELi2EEENS1_19SingleTileSchedulerILb0ELb0ELb0ELi128EEEEEEEEEvNT_6ParamsE) ;  /* 0xffff433008007950 */ /* 0x000fea0003c3ffff */
        .type           $_ZN7cutlass13device_kernelIN5flash19enable_sm80_to_sm89INS1_16FlashAttnBwdSm80INS1_25CollectiveMainloopBwdSm80ILi2ELi2EN4cute5tupleIJNS5_1CILi128EEES8_NS7_ILi64EEEEEENS_10bfloat16_tEfNS_4arch4Sm80ELb0ELb1ELb1ELb0ELb1ELb0ELb0ELb0ELi2ELi4ELi4ELi4ELb0EEENS1_21CollectiveEpilogueBwdISA_SB_SD_Li256ELb0ELb0ELi2EEENS1_19SingleTileSchedulerILb0ELb0ELb0ELi128EEEEEEEEEvNT_6ParamsE$_ZN73_INTERNAL_24fd9406_37_flash_bwd_hdim64_bf16_softcap_sm80_cu_8e232a79_330724__cvta_generic_to_sharedEPKv,@function
        .size           $_ZN7cutlass13device_kernelIN5flash19enable_sm80_to_sm89INS1_16FlashAttnBwdSm80INS1_25CollectiveMainloopBwdSm80ILi2ELi2EN4cute5tupleIJNS5_1CILi128EEES8_NS7_ILi64EEEEEENS_10bfloat16_tEfNS_4arch4Sm80ELb0ELb1ELb1ELb0ELb1ELb0ELb0ELb0ELi2ELi4ELi4ELi4ELb0EEENS1_21CollectiveEpilogueBwdISA_SB_SD_Li256ELb0ELb0ELi2EEENS1_19SingleTileSchedulerILb0ELb0ELb0ELi128EEEEEEEEEvNT_6ParamsE$_ZN73_INTERNAL_24fd9406_37_flash_bwd_hdim64_bf16_softcap_sm80_cu_8e232a79_330724__cvta_generic_to_sharedEPKv,($_ZN7cutlass13device_kernelIN5flash19enable_sm80_to_sm89INS1_16FlashAttnBwdSm80INS1_25CollectiveMainloopBwdSm80ILi2ELi2EN4cute5tupleIJNS5_1CILi128EEES8_NS7_ILi64EEEEEENS_10bfloat16_tEfNS_4arch4Sm80ELb0ELb1ELb1ELb0ELb1ELb0ELb0ELb0ELi2ELi4ELi4ELi4ELb0EEENS1_21CollectiveEpilogueBwdISA_SB_SD_Li256ELb0ELb0ELi2EEENS1_19SingleTileSchedulerILb0ELb0ELb0ELi128EEEEEEEEEvNT_6ParamsE$_ZN73_INTERNAL_24fd9406_37_flash_bwd_hdim64_bf16_softcap_sm80_cu_8e232a79_33079atomicAddEPff - $_ZN7cutlass13device_kernelIN5flash19enable_sm80_to_sm89INS1_16FlashAttnBwdSm80INS1_25CollectiveMainloopBwdSm80ILi2ELi2EN4cute5tupleIJNS5_1CILi128EEES8_NS7_ILi64EEEEEENS_10bfloat16_tEfNS_4arch4Sm80ELb0ELb1ELb1ELb0ELb1ELb0ELb0ELb0ELi2ELi4ELi4ELi4ELb0EEENS1_21CollectiveEpilogueBwdISA_SB_SD_Li256ELb0ELb0ELi2EEENS1_19SingleTileSchedulerILb0ELb0ELb0ELi128EEEEEEEEEvNT_6ParamsE$_ZN73_INTERNAL_24fd9406_37_flash_bwd_hdim64_bf16_softcap_sm80_cu_8e232a79_330724__cvta_generic_to_sharedEPKv)
$_ZN7cutlass13device_kernelIN5flash19enable_sm80_to_sm89INS1_16FlashAttnBwdSm80INS1_25CollectiveMainloopBwdSm80ILi2ELi2EN4cute5tupleIJNS5_1CILi128EEES8_NS7_ILi64EEEEEENS_10bfloat16_tEfNS_4arch4Sm80ELb0ELb1ELb1ELb0ELb1ELb0ELb0ELb0ELi2ELi4ELi4ELi4ELb0EEENS1_21CollectiveEpilogueBwdISA_SB_SD_Li256ELb0ELb0ELi2EEENS1_19SingleTileSchedulerILb0ELb0ELb0ELi128EEEEEEEEEvNT_6ParamsE$_ZN73_INTERNAL_24fd9406_37_flash_bwd_hdim64_bf16_softcap_sm80_cu_8e232a79_330724__cvta_generic_to_sharedEPKv:
[----:B------:R-:W-:Y:S02]  /*bcd0*/  MOV R3, 0x0 ;  /* 0x0000000000037802 */ /* 0x000fe40000000f00 */
[----:B------:R-:W-:Y:S02]  /*bce0*/  IADD3 R4, R4, -c[0x0][0x18], RZ ;  /* 0x8000060004047a10 */ /* 0x000fe40007ffe0ff */
[----:B------:R-:W-:Y:S05]  /*bcf0*/  RET.REL.NODEC R2 `(_ZN7cutlass13device_kernelIN5flash19enable_sm80_to_sm89INS1_16FlashAttnBwdSm80INS1_25CollectiveMainloopBwdSm80ILi2ELi2EN4cute5tupleIJNS5_1CILi128EEES8_NS7_ILi64EEEEEENS_10bfloat16_tEfNS_4arch4Sm80ELb0ELb1ELb1ELb0ELb1ELb0ELb0ELb0ELi2ELi4ELi4ELi4ELb0EEENS1_21CollectiveEpilogueBwdISA_SB_SD_Li256ELb0ELb0ELi2EEENS1_19SingleTileSchedulerILb0ELb0ELb0ELi128EEEEEEEEEvNT_6ParamsE) ;  /* 0xffff430002007950 */ /* 0x000fea0003c3ffff */
        .type           $_ZN7cutlass13device_kernelIN5flash19enable_sm80_to_sm89INS1_16FlashAttnBwdSm80INS1_25CollectiveMainloopBwdSm80ILi2ELi2EN4cute5tupleIJNS5_1CILi128EEES8_NS7_ILi64EEEEEENS_10bfloat16_tEfNS_4arch4Sm80ELb0ELb1ELb1ELb0ELb1ELb0ELb0ELb0ELi2ELi4ELi4ELi4ELb0EEENS1_21CollectiveEpilogueBwdISA_SB_SD_Li256ELb0ELb0ELi2EEENS1_19SingleTileSchedulerILb0ELb0ELb0ELi128EEEEEEEEEvNT_6ParamsE$_ZN73_INTERNAL_24fd9406_37_flash_bwd_hdim64_bf16_softcap_sm80_cu_8e232a79_33079atomicAddEPff,@function
        .size           $_ZN7cutlass13device_kernelIN5flash19enable_sm80_to_sm89INS1_16FlashAttnBwdSm80INS1_25CollectiveMainloopBwdSm80ILi2ELi2EN4cute5tupleIJNS5_1CILi128EEES8_NS7_ILi64EEEEEENS_10bfloat16_tEfNS_4arch4Sm80ELb0ELb1ELb1ELb0ELb1ELb0ELb0ELb0ELi2ELi4ELi4ELi4ELb0EEENS1_21CollectiveEpilogueBwdISA_SB_SD_Li256ELb0ELb0ELi2EEENS1_19SingleTileSchedulerILb0ELb0ELb0ELi128EEEEEEEEEvNT_6ParamsE$_ZN73_INTERNAL_24fd9406_37_flash_bwd_hdim64_bf16_softcap_sm80_cu_8e232a79_33079atomicAddEPff,($_ZN7cutlass13device_kernelIN5flash19enable_sm80_to_sm89INS1_16FlashAttnBwdSm80INS1_25CollectiveMainloopBwdSm80ILi2ELi2EN4cute5tupleIJNS5_1CILi128EEES8_NS7_ILi64EEEEEENS_10bfloat16_tEfNS_4arch4Sm80ELb0ELb1ELb1ELb0ELb1ELb0ELb0ELb0ELi2ELi4ELi4ELi4ELb0EEENS1_21CollectiveEpilogueBwdISA_SB_SD_Li256ELb0ELb0ELi2EEENS1_19SingleTileSchedulerILb0ELb0ELb0ELi128EEEEEEEEEvNT_6ParamsE$_ZSt3maxIiERKT_S2_S2_ - $_ZN7cutlass13device_kernelIN5flash19enable_sm80_to_sm89INS1_16FlashAttnBwdSm80INS1_25CollectiveMainloopBwdSm80ILi2ELi2EN4cute5tupleIJNS5_1CILi128EEES8_NS7_ILi64EEEEEENS_10bfloat16_tEfNS_4arch4Sm80ELb0ELb1ELb1ELb0ELb1ELb0ELb0ELb0ELi2ELi4ELi4ELi4ELb0EEENS1_21CollectiveEpilogueBwdISA_SB_SD_Li256ELb0ELb0ELi2EEENS1_19SingleTileSchedulerILb0ELb0ELb0ELi128EEEEEEEEEvNT_6ParamsE$_ZN73_INTERNAL_24fd9406_37_flash_bwd_hdim64_bf16_softcap_sm80_cu_8e232a79_33079atomicAddEPff)
$_ZN7cutlass13device_kernelIN5flash19enable_sm80_to_sm89INS1_16FlashAttnBwdSm80INS1_25CollectiveMainloopBwdSm80ILi2ELi2EN4cute5tupleIJNS5_1CILi128EEES8_NS7_ILi64EEEEEENS_10bfloat16_tEfNS_4arch4Sm80ELb0ELb1ELb1ELb0ELb1ELb0ELb0ELb0ELi2ELi4ELi4ELi4ELb0EEENS1_21CollectiveEpilogueBwdISA_SB_SD_Li256ELb0ELb0ELi2EEENS1_19SingleTileSchedulerILb0ELb0ELb0ELi128EEEEEEEEEvNT_6ParamsE$_ZN73_INTERNAL_24fd9406_37_flash_bwd_hdim64_bf16_softcap_sm80_cu_8e232a79_33079atomicAddEPff:
[----:B------:R-:W-:Y:S01]  /*bd00*/  BSSY B0, `(.L_x_1631) ;  /* 0x0000003000007945 */ /* 0x000fe20003800000 */
[----:B------:R-:W-:Y:S02]  /*bd10*/  MOV R12, 0xbd30 ;  /* 0x0000bd30000c7802 */ /* 0x000fe40000000f00 */
[----:B------:R-:W-:Y:S05]  /*bd20*/  CALL.REL.NOINC `($_ZN7cutlass13device_kernelIN5flash19enable_sm80_to_sm89INS1_16FlashAttnBwdSm80INS1_25CollectiveMainloopBwdSm80ILi2ELi2EN4cute5tupleIJNS5_1CILi128EEES8_NS7_ILi64EEEEEENS_10bfloat16_tEfNS_4arch4Sm80ELb0ELb1ELb1ELb0ELb1ELb0ELb0ELb0ELi2ELi4ELi4ELi4ELb0EEENS1_21CollectiveEpilogueBwdISA_SB_SD_Li256ELb0ELb0ELi2EEENS1_19SingleTileSchedulerILb0ELb0ELb0ELi128EEEEEEEEEvNT_6ParamsE$__fAtomicAdd) ;  /* 0x0005d48000007944 */ /* 0x000fea0003c00000 */
[----:B------:R-:W-:Y:S05]  /*bd30*/  BSYNC B0 ;  /* 0x0000000000007941 */ /* 0x000fea0003800000 */
.L_x_1631:
[----:B------:R-:W-:-:S04]  /*bd40*/  MOV R11, 0x0 ;  /* 0x00000000000b7802 */ /* 0x000fc80000000f00 */
[----:B------:R-:W-:Y:S05]  /*bd50*/  RET.REL.NODEC R10 `(_ZN7cutlass13device_kernelIN5flash19enable_sm80_to_sm89INS1_16FlashAttnBwdSm80INS1_25CollectiveMainloopBwdSm80ILi2ELi2EN4cute5tupleIJNS5_1CILi128EEES8_NS7_ILi64EEEEEENS_10bfloat16_tEfNS_4arch4Sm80ELb0ELb1ELb1ELb0ELb1ELb0ELb0ELb0ELi2ELi4ELi4ELi4ELb0EEENS1_21CollectiveEpilogueBwdISA_SB_SD_Li256ELb0ELb0ELi2EEENS1_19SingleTileSchedulerILb0ELb0ELb0ELi128EEEEEEEEEvNT_6ParamsE) ;  /* 0xffff42a00a007950 */ /* 0x000fea0003c3ffff */
        .type           $_ZN7cutlass13device_kernelIN5flash19enable_sm80_to_sm89INS1_16FlashAttnBwdSm80INS1_25CollectiveMainloopBwdSm80ILi2ELi2EN4cute5tupleIJNS5_1CILi128EEES8_NS7_ILi64EEEEEENS_10bfloat16_tEfNS_4arch4Sm80ELb0ELb1ELb1ELb0ELb1ELb0ELb0ELb0ELi2ELi4ELi4ELi4ELb0EEENS1_21CollectiveEpilogueBwdISA_SB_SD_Li256ELb0ELb0ELi2EEENS1_19SingleTileSchedulerILb0ELb0ELb0ELi128EEEEEEEEEvNT_6ParamsE$_ZSt3maxIiERKT_S2_S2_,@function
        .size           $_ZN7cutlass13device_kernelIN5flash19enable_sm80_to_sm89INS1_16FlashAttnBwdSm80INS1_25CollectiveMainloopBwdSm80ILi2ELi2EN4cute5tupleIJNS5_1CILi128EEES8_NS7_ILi64EEEEEENS_10bfloat16_tEfNS_4arch4Sm80ELb0ELb1ELb1ELb0ELb1ELb0ELb0ELb0ELi2ELi4ELi4ELi4ELb0EEENS1_21CollectiveEpilogueBwdISA_SB_SD_Li256ELb0ELb0ELi2EEENS1_19SingleTileSchedulerILb0ELb0ELb0ELi128EEEEEEEEEvNT_6ParamsE$_ZSt3maxIiERKT_S2_S2_,($_ZN7cutlass13device_kernelIN5flash19enable_sm80_to_sm89INS1_16FlashAttnBwdSm80INS1_25CollectiveMainloopBwdSm80ILi2ELi2EN4cute5tupleIJNS5_1CILi128EEES8_NS7_ILi64EEEEEENS_10bfloat16_tEfNS_4arch4Sm80ELb0ELb1ELb1ELb0ELb1ELb0ELb0ELb0ELi2ELi4ELi4ELi4ELb0EEENS1_21CollectiveEpilogueBwdISA_SB_SD_Li256ELb0ELb0ELi2EEENS1_19SingleTileSchedulerILb0ELb0ELb0ELi128EEEEEEEEEvNT_6ParamsE$_ZSt3minIiERKT_S2_S2_ - $_ZN7cutlass13device_kernelIN5flash19enable_sm80_to_sm89INS1_16FlashAttnBwdSm80INS1_25CollectiveMainloopBwdSm80ILi2ELi2EN4cute5tupleIJNS5_1CILi128EEES8_NS7_ILi64EEEEEENS_10bfloat16_tEfNS_4arch4Sm80ELb0ELb1ELb1ELb0ELb1ELb0ELb0ELb0ELi2ELi4ELi4ELi4ELb0EEENS1_21CollectiveEpilogueBwdISA_SB_SD_Li256ELb0ELb0ELi2EEENS1_19SingleTileSchedulerILb0ELb0ELb0ELi128EEEEEEEEEvNT_6ParamsE$_ZSt3maxIiERKT_S2_S2_)
$_ZN7cutlass13device_kernelIN5flash19enable_sm80_to_sm89INS1_16FlashAttnBwdSm80INS1_25CollectiveMainloopBwdSm80ILi2ELi2EN4cute5tupleIJNS5_1CILi128EEES8_NS7_ILi64EEEEEENS_10bfloat16_tEfNS_4arch4Sm80ELb0ELb1ELb1ELb0ELb1ELb0ELb0ELb0ELi2ELi4ELi4ELi4ELb0EEENS1_21CollectiveEpilogueBwdISA_SB_SD_Li256ELb0ELb0ELi2EEENS1_19SingleTileSchedulerILb0ELb0ELb0ELi128EEEEEEEEEvNT_6ParamsE$_ZSt3maxIiERKT_S2_S2_:
        /* <DEDUP_REMOVED lines=8> */
[----:B------:R-:W-:Y:S08]  /*bde0*/  RET.REL.NODEC R10 `(_ZN7cutlass13device_kernelIN5flash19enable_sm80_to_sm89INS1_16FlashAttnBwdSm80INS1_25CollectiveMainloopBwdSm80ILi2ELi2EN4cute5tupleIJNS5_1CILi128EEES8_NS7_ILi64EEEEEENS_10bfloat16_tEfNS_4arch4Sm80ELb0ELb1ELb1ELb0ELb1ELb0ELb0ELb0ELi2ELi4ELi4ELi4ELb0EEENS1_21CollectiveEpilogueBwdISA_SB_SD_Li256ELb0ELb0ELi2EEENS1_19SingleTileSchedulerILb0ELb0ELb0ELi128EEEEEEEEEvNT_6ParamsE) ;  /* 0xffff42100a007950 */ /* 0x000ff00003c3ffff */
        .type           $_ZN7cutlass13device_kernelIN5flash19enable_sm80_to_sm89INS1_16FlashAttnBwdSm80INS1_25CollectiveMainloopBwdSm80ILi2ELi2EN4cute5tupleIJNS5_1CILi128EEES8_NS7_ILi64EEEEEENS_10bfloat16_tEfNS_4arch4Sm80ELb0ELb1ELb1ELb0ELb1ELb0ELb0ELb0ELi2ELi4ELi4ELi4ELb0EEENS1_21CollectiveEpilogueBwdISA_SB_SD_Li256ELb0ELb0ELi2EEENS1_19SingleTileSchedulerILb0ELb0ELb0ELi128EEEEEEEEEvNT_6ParamsE$_ZSt3minIiERKT_S2_S2_,@function
        .size           $_ZN7cutlass13device_kernelIN5flash19enable_sm80_to_sm89INS1_16FlashAttnBwdSm80INS1_25CollectiveMainloopBwdSm80ILi2ELi2EN4cute5tupleIJNS5_1CILi128EEES8_NS7_ILi64EEEEEENS_10bfloat16_tEfNS_4arch4Sm80ELb0ELb1ELb1ELb0ELb1ELb0ELb0ELb0ELi2ELi4ELi4ELi4ELb0EEENS1_21CollectiveEpilogueBwdISA_SB_SD_Li256ELb0ELb0ELi2EEENS1_19SingleTileSchedulerILb0ELb0ELb0ELi128EEEEEEEEEvNT_6ParamsE$_ZSt3minIiERKT_S2_S2_,($_ZN7cutlass13device_kernelIN5flash19enable_sm80_to_sm89INS1_16FlashAttnBwdSm80INS1_25CollectiveMainloopBwdSm80ILi2ELi2EN4cute5tupleIJNS5_1CILi128EEES8_NS7_ILi64EEEEEENS_10bfloat16_tEfNS_4arch4Sm80ELb0ELb1ELb1ELb0ELb1ELb0ELb0ELb0ELi2ELi4ELi4ELi4ELb0EEENS1_21CollectiveEpilogueBwdISA_SB_SD_Li256ELb0ELb0ELi2EEENS1_19SingleTileSchedulerILb0ELb0ELb0ELi128EEEEEEEEEvNT_6ParamsE$_ZZN4cute12filter_tupleINS_5tupleIJNS1_IJNS_10UnderscoreENS_1CILi0EEEEEENS1_IJS4_S2_EEEEEENS1_IJNS1_IJNS1_IJNS3_ILi1EEES4_EEES4_EEENS1_IJNS1_IJS4_S4_EEEiEEEEEEZNS_5sliceIS7_SD_EEDaRKT_RKT0_EUlRKT_RKT0_E_EEDaSH_SK_OT1_ENKUlDpSN_E_clIJNS1_IJS9_EEENS1_IJiEEEEEEDaSU_ - $_ZN7cutlass13device_kernelIN5flash19enable_sm80_to_sm89INS1_16FlashAttnBwdSm80INS1_25CollectiveMainloopBwdSm80ILi2ELi2EN4cute5tupleIJNS5_1CILi128EEES8_NS7_ILi64EEEEEENS_10bfloat16_tEfNS_4arch4Sm80ELb0ELb1ELb1ELb0ELb1ELb0ELb0ELb0ELi2ELi4ELi4ELi4ELb0EEENS1_21CollectiveEpilogueBwdISA_SB_SD_Li256ELb0ELb0ELi2EEENS1_19SingleTileSchedulerILb0ELb0ELb0ELi128EEEEEEEEEvNT_6ParamsE$_ZSt3minIiERKT_S2_S2_)
$_ZN7cutlass13device_kernelIN5flash19enable_sm80_to_sm89INS1_16FlashAttnBwdSm80INS1_25CollectiveMainloopBwdSm80ILi2ELi2EN4cute5tupleIJNS5_1CILi128EEES8_NS7_ILi64EEEEEENS_10bfloat16_tEfNS_4arch4Sm80ELb0ELb1ELb1ELb0ELb1ELb0ELb0ELb0ELi2ELi4ELi4ELi4ELb0EEENS1_21CollectiveEpilogueBwdISA_SB_SD_Li256ELb0ELb0ELi2EEENS1_19SingleTileSchedulerILb0ELb0ELb0ELi128EEEEEEEEEvNT_6ParamsE$_ZSt3minIiERKT_S2_S2_:
        /* <DEDUP_REMOVED lines=9> */
        .type           $_ZN7cutlass13device_kernelIN5flash19enable_sm80_to_sm89INS1_16FlashAttnBwdSm80INS1_25CollectiveMainloopBwdSm80ILi2ELi2EN4cute5tupleIJNS5_1CILi128EEES8_NS7_ILi64EEEEEENS_10bfloat16_tEfNS_4arch4Sm80ELb0ELb1ELb1ELb0ELb1ELb0ELb0ELb0ELi2ELi4ELi4ELi4ELb0EEENS1_21CollectiveEpilogueBwdISA_SB_SD_Li256ELb0ELb0ELi2EEENS1_19SingleTileSchedulerILb0ELb0ELb0ELi128EEEEEEEEEvNT_6ParamsE$_ZZN4cute12filter_tupleINS_5tupleIJNS1_IJNS_10UnderscoreENS_1CILi0EEEEEENS1_IJS4_S2_EEEEEENS1_IJNS1_IJNS1_IJNS3_ILi1EEES4_EEES4_EEENS1_IJNS1_IJS4_S4_EEEiEEEEEEZNS_5sliceIS7_SD_EEDaRKT_RKT0_EUlRKT_RKT0_E_EEDaSH_SK_OT1_ENKUlDpSN_E_clIJNS1_IJS9_EEENS1_IJiEEEEEEDaSU_,@function
        .size           $_ZN7cutlass13device_kernelIN5flash19enable_sm80_to_sm89INS1_16FlashAttnBwdSm80INS1_25CollectiveMainloopBwdSm80ILi2ELi2EN4cute5tupleIJNS5_1CILi128EEES8_NS7_ILi64EEEEEENS_10bfloat16_tEfNS_4arch4Sm80ELb0ELb1ELb1ELb0ELb1ELb0ELb0ELb0ELi2ELi4ELi4ELi4ELb0EEENS1_21CollectiveEpilogueBwdISA_SB_SD_Li256ELb0ELb0ELi2EEENS1_19SingleTileSchedulerILb0ELb0ELb0ELi128EEEEEEEEEvNT_6ParamsE$_ZZN4cute12filter_tupleINS_5tupleIJNS1_IJNS_10UnderscoreENS_1CILi0EEEEEENS1_IJS4_S2_EEEEEENS1_IJNS1_IJNS1_IJNS3_ILi1EEES4_EEES4_EEENS1_IJNS1_IJS4_S4_EEEiEEEEEEZNS_5sliceIS7_SD_EEDaRKT_RKT0_EUlRKT_RKT0_E_EEDaSH_SK_OT1_ENKUlDpSN_E_clIJNS1_IJS9_EEENS1_IJiEEEEEEDaSU_,($_ZN7cutlass13device_kernelIN5flash19enable_sm80_to_sm89INS1_16FlashAttnBwdSm80INS1_25CollectiveMainloopBwdSm80ILi2ELi2EN4cute5tupleIJNS5_1CILi128EEES8_NS7_ILi64EEEEEENS_10bfloat16_tEfNS_4arch4Sm80ELb0ELb1ELb1ELb0ELb1ELb0ELb0ELb0ELi2ELi4ELi4ELi4ELb0EEENS1_21CollectiveEpilogueBwdISA_SB_SD_Li256ELb0ELb0ELi2EEENS1_19SingleTileSchedulerILb0ELb0ELb0ELi128EEEEEEEEEvNT_6ParamsE$_ZZN4cute12filter_tupleINS_5tupleIJNS1_IJNS_1CILi0EEENS1_IJNS2_ILi1EEENS2_ILi512EEEiEEEEEENS2_ILi4096EEENS1_IJiNS2_ILi8192EEEEEEEEEZNS_7flattenISB_EEDaRKT_EUlRKT_E_EEDaSF_OT0_ENKUlDpSI_E_clIJNS1_IJS3_S4_S5_iEEENS1_IJS8_EEESA_EEEDaSM_ - $_ZN7cutlass13device_kernelIN5flash19enable_sm80_to_sm89INS1_16FlashAttnBwdSm80INS1_25CollectiveMainloopBwdSm80ILi2ELi2EN4cute5tupleIJNS5_1CILi128EEES8_NS7_ILi64EEEEEENS_10bfloat16_tEfNS_4arch4Sm80ELb0ELb1ELb1ELb0ELb1ELb0ELb0ELb0ELi2ELi4ELi4ELi4ELb0EEENS1_21CollectiveEpilogueBwdISA_SB_SD_Li256ELb0ELb0ELi2EEENS1_19SingleTileSchedulerILb0ELb0ELb0ELi128EEEEEEEEEvNT_6ParamsE$_ZZN4cute12filter_tupleINS_5tupleIJNS1_IJNS_10UnderscoreENS_1CILi0EEEEEENS1_IJS4_S2_EEEEEENS1_IJNS1_IJNS1_IJNS3_ILi1EEES4_EEES4_EEENS1_IJNS1_IJS4_S4_EEEiEEEEEEZNS_5sliceIS7_SD_EEDaRKT_RKT0_EUlRKT_RKT0_E_EEDaSH_SK_OT1_ENKUlDpSN_E_clIJNS1_IJS9_EEENS1_IJiEEEEEEDaSU_)
$_ZN7cutlass13device_kernelIN5flash19enable_sm80_to_sm89INS1_16FlashAttnBwdSm80INS1_25CollectiveMainloopBwdSm80ILi2ELi2EN4cute5tupleIJNS5_1CILi128EEES8_NS7_ILi64EEEEEENS_10bfloat16_tEfNS_4arch4Sm80ELb0ELb1ELb1ELb0ELb1ELb0ELb0ELb0ELi2ELi4ELi4ELi4ELb0EEENS1_21CollectiveEpilogueBwdISA_SB_SD_Li256ELb0ELb0ELi2EEENS1_19SingleTileSchedulerILb0ELb0ELb0ELi128EEEEEEEEEvNT_6ParamsE$_ZZN4cute12filter_tupleINS_5tupleIJNS1_IJNS_10UnderscoreENS_1CILi0EEEEEENS1_IJS4_S2_EEEEEENS1_IJNS1_IJNS1_IJNS3_ILi1EEES4_EEES4_EEENS1_IJNS1_IJS4_S4_EEEiEEEEEEZNS_5sliceIS7_SD_EEDaRKT_RKT0_EUlRKT_RKT0_E_EEDaSH_SK_OT1_ENKUlDpSN_E_clIJNS1_IJS9_EEENS1_IJiEEEEEEDaSU_:
[----:B------:R-:W-:Y:S02]  /*be80*/  IADD3 R2, R1, 0x1680, RZ ;  /* 0x0000168001027810 */ /* 0x000fe40007ffe0ff */
[----:B------:R-:W-:Y:S02]  /*be90*/  MOV R6, 0xbec0 ;  /* 0x0000bec000067802 */ /* 0x000fe40000000f00 */
[----:B------:R-:W-:Y:S02]  /*bea0*/  IADD3 R2, R2, c[0x0][0x20], RZ ;  /* 0x0000080002027a10 */ /* 0x000fe40007ffe0ff */
[----:B------:R-:W-:Y:S05]  /*beb0*/  CALL.REL.NOINC `($_ZN7cutlass13device_kernelIN5flash19enable_sm80_to_sm89INS1_16FlashAttnBwdSm80INS1_25CollectiveMainloopBwdSm80ILi2ELi2EN4cute5tupleIJNS5_1CILi128EEES8_NS7_ILi64EEEEEENS_10bfloat16_tEfNS_4arch4Sm80ELb0ELb1ELb1ELb0ELb1ELb0ELb0ELb0ELi2ELi4ELi4ELi4ELb0EEENS1_21CollectiveEpilogueBwdISA_SB_SD_Li256ELb0ELb0ELi2EEENS1_19SingleTileSchedulerILb0ELb0ELb0ELi128EEEEEEEEEvNT_6ParamsE$_ZN4cute3eso3ESOILb1ELb0EJNS_5tupleIJNS_1CILi1EEENS3_ILi0EEEEEEiEEC2ERKS6_RKi) ;  /* 0xffffd4a000007944 */ /* 0x000fea0003c3ffff */
[----:B-1----:R1:W5:Y:S01]  /*bec0*/  LDL R3, [R1+0x1680] ;  /* 0x0016800001037983 */ /* 0x0023620000100800 */
[----:B------:R-:W-:-:S04]  /*bed0*/  MOV R9, 0x0 ;  /* 0x0000000000097802 */ /* 0x000fc80000000f00 */
[----:B------:R-:W-:Y:S05]  /*bee0*/  RET.REL.NODEC R8 `(_ZN7cutlass13device_kernelIN5flash19enable_sm80_to_sm89INS1_16FlashAttnBwdSm80INS1_25CollectiveMainloopBwdSm80ILi2ELi2EN4cute5tupleIJNS5_1CILi128EEES8_NS7_ILi64EEEEEENS_10bfloat16_tEfNS_4arch4Sm80ELb0ELb1ELb1ELb0ELb1ELb0ELb0ELb0ELi2ELi4ELi4ELi4ELb0EEENS1_21CollectiveEpilogueBwdISA_SB_SD_Li256ELb0ELb0ELi2EEENS1_19SingleTileSchedulerILb0ELb0ELb0ELi128EEEEEEEEEvNT_6ParamsE) ;  /* 0xffff411008007950 */ /* 0x000fea0003c3ffff */
        .type           $_ZN7cutlass13device_kernelIN5flash19enable_sm80_to_sm89INS1_16FlashAttnBwdSm80INS1_25CollectiveMainloopBwdSm80ILi2ELi2EN4cute5tupleIJNS5_1CILi128EEES8_NS7_ILi64EEEEEENS_10bfloat16_tEfNS_4arch4Sm80ELb0ELb1ELb1ELb0ELb1ELb0ELb0ELb0ELi2ELi4ELi4ELi4ELb0EEENS1_21CollectiveEpilogueBwdISA_SB_SD_Li256ELb0ELb0ELi2EEENS1_19SingleTileSchedulerILb0ELb0ELb0ELi128EEEEEEEEEvNT_6ParamsE$_ZZN4cute12filter_tupleINS_5tupleIJNS1_IJNS_1CILi0EEENS1_IJNS2_ILi1EEENS2_ILi512EEEiEEEEEENS2_ILi4096EEENS1_IJiNS2_ILi8192EEEEEEEEEZNS_7flattenISB_EEDaRKT_EUlRKT_E_EEDaSF_OT0_ENKUlDpSI_E_clIJNS1_IJS3_S4_S5_iEEENS1_IJS8_EEESA_EEEDaSM_,@function
        .size           $_ZN7cutlass13device_kernelIN5flash19enable_sm80_to_sm89INS1_16FlashAttnBwdSm80INS1_25CollectiveMainloopBwdSm80ILi2ELi2EN4cute5tupleIJNS5_1CILi128EEES8_NS7_ILi64EEEEEENS_10bfloat16_tEfNS_4arch4Sm80ELb0ELb1ELb1ELb0ELb1ELb0ELb0ELb0ELi2ELi4ELi4ELi4ELb0EEENS1_21CollectiveEpilogueBwdISA_SB_SD_Li256ELb0ELb0ELi2EEENS1_19SingleTileSchedulerILb0ELb0ELb0ELi128EEEEEEEEEvNT_6ParamsE$_ZZN4cute12filter_tupleINS_5tupleIJNS1_IJNS_1CILi0EEENS1_IJNS2_ILi1EEENS2_ILi512EEEiEEEEEENS2_ILi4096EEENS1_IJiNS2_ILi8192EEEEEEEEEZNS_7flattenISB_EEDaRKT_EUlRKT_E_EEDaSF_OT0_ENKUlDpSI_E_clIJNS1_IJS3_S4_S5_iEEENS1_IJS8_EEESA_EEEDaSM_,($_ZN7cutlass13device_kernelIN5flash19enable_sm80_to_sm89INS1_16FlashAttnBwdSm80INS1_25CollectiveMainloopBwdSm80ILi2ELi2EN4cute5tupleIJNS5_1CILi128EEES8_NS7_ILi64EEEEEENS_10bfloat16_tEfNS_4arch4Sm80ELb0ELb1ELb1ELb0ELb1ELb0ELb0ELb0ELi2ELi4ELi4ELi4ELb0EEENS1_21CollectiveEpilogueBwdISA_SB_SD_Li256ELb0ELb0ELi2EEENS1_19SingleTileSchedulerILb0ELb0ELb0ELi128EEEEEEEEEvNT_6ParamsE$_ZZN4cute12filter_tupleINS_5tupleIJNS1_IJiNS1_IJiNS_1CILi0EEEEEEEEENS1_IJNS_10UnderscoreENS1_IJS6_S6_EEEEEEEEES9_ZNS_4diceIS9_S9_EEDaRKT_RKT0_EUlRKT_RKT0_E_EEDaSD_SG_OT1_ENKUlDpSJ_E_clIJNS1_IJiiS3_EEENS1_IJEEEEEEDaSQ_ - $_ZN7cutlass13device_kernelIN5flash19enable_sm80_to_sm89INS1_16FlashAttnBwdSm80INS1_25CollectiveMainloopBwdSm80ILi2ELi2EN4cute5tupleIJNS5_1CILi128EEES8_NS7_ILi64EEEEEENS_10bfloat16_tEfNS_4arch4Sm80ELb0ELb1ELb1ELb0ELb1ELb0ELb0ELb0ELi2ELi4ELi4ELi4ELb0EEENS1_21CollectiveEpilogueBwdISA_SB_SD_Li256ELb0ELb0ELi2EEENS1_19SingleTileSchedulerILb0ELb0ELb0ELi128EEEEEEEEEvNT_6ParamsE$_ZZN4cute12filter_tupleINS_5tupleIJNS1_IJNS_1CILi0EEENS1_IJNS2_ILi1EEENS2_ILi512EEEiEEEEEENS2_ILi4096EEENS1_IJiNS2_ILi8192EEEEEEEEEZNS_7flattenISB_EEDaRKT_EUlRKT_E_EEDaSF_OT0_ENKUlDpSI_E_clIJNS1_IJS3_S4_S5_iEEENS1_IJS8_EEESA_EEEDaSM_)
$_ZN7cutlass13device_kernelIN5flash19enable_sm80_to_sm89INS1_16FlashAttnBwdSm80INS1_25CollectiveMainloopBwdSm80ILi2ELi2EN4cute5tupleIJNS5_1CILi128EEES8_NS7_ILi64EEEEEENS_10bfloat16_tEfNS_4arch4Sm80ELb0ELb1ELb1ELb0ELb1ELb0ELb0ELb0ELi2ELi4ELi4ELi4ELb0EEENS1_21CollectiveEpilogueBwdISA_SB_SD_Li256ELb0ELb0ELi2EEENS1_19SingleTileSchedulerILb0ELb0ELb0ELi128EEEEEEEEEvNT_6ParamsE$_ZZN4cute12filter_tupleINS_5tupleIJNS1_IJNS_1CILi0EEENS1_IJNS2_ILi1EEENS2_ILi512EEEiEEEEEENS2_ILi4096EEENS1_IJiNS2_ILi8192EEEEEEEEEZNS_7flattenISB_EEDaRKT_EUlRKT_E_EEDaSF_OT0_ENKUlDpSI_E_clIJNS1_IJS3_S4_S5_iEEENS1_IJS8_EEESA_EEEDaSM_:
[----:B------:R-:W-:Y:S02]  /*bef0*/  IADD3 R3, R1, 0x1380, RZ ;  /* 0x0000138001037810 */ /* 0x000fe40007ffe0ff */
[----:B------:R-:W-:Y:S02]  /*bf00*/  MOV R8, 0xbf30 ;  /* 0x0000bf3000087802 */ /* 0x000fe40000000f00 */
[----:B------:R-:W-:Y:S02]  /*bf10*/  IADD3 R3, R3, c[0x0][0x20], RZ ;  /* 0x0000080003037a10 */ /* 0x000fe40007ffe0ff */
[----:B------:R-:W-:Y:S05]  /*bf20*/  CALL.REL.NOINC `($_ZN7cutlass13device_kernelIN5flash19enable_sm80_to_sm89INS1_16FlashAttnBwdSm80INS1_25CollectiveMainloopBwdSm80ILi2ELi2EN4cute5tupleIJNS5_1CILi128EEES8_NS7_ILi64EEEEEENS_10bfloat16_tEfNS_4arch4Sm80ELb0ELb1ELb1ELb0ELb1ELb0ELb0ELb0ELi2ELi4ELi4ELi4ELb0EEENS1_21CollectiveEpilogueBwdISA_SB_SD_Li256ELb0ELb0ELi2EEENS1_19SingleTileSchedulerILb0ELb0ELb0ELi128EEEEEEEEEvNT_6ParamsE$_ZN4cute3eso3ESOILb1ELb0EJNS_1CILi0EEENS2_ILi1EEENS2_ILi512EEEiNS2_ILi4096EEEiNS2_ILi8192EEEEEC2ERKS3_RKS4_RKS5_RKiRKS6_SG_RKS7_) ;  /* 0xffffc47000007944 */ /* 0x000fea0003c3ffff */
[----:B------:R-:W-:-:S04]  /*bf30*/  MOV R7, 0x0 ;  /* 0x0000000000077802 */ /* 0x000fc80000000f00 */
[----:B------:R-:W-:Y:S05]  /*bf40*/  RET.REL.NODEC R6 `(_ZN7cutlass13device_kernelIN5flash19enable_sm80_to_sm89INS1_16FlashAttnBwdSm80INS1_25CollectiveMainloopBwdSm80ILi2ELi2EN4cute5tupleIJNS5_1CILi128EEES8_NS7_ILi64EEEEEENS_10bfloat16_tEfNS_4arch4Sm80ELb0ELb1ELb1ELb0ELb1ELb0ELb0ELb0ELi2ELi4ELi4ELi4ELb0EEENS1_21CollectiveEpilogueBwdISA_SB_SD_Li256ELb0ELb0ELi2EEENS1_19SingleTileSchedulerILb0ELb0ELb0ELi128EEEEEEEEEvNT_6ParamsE) ;  /* 0xffff40b006007950 */ /* 0x000fea0003c3ffff */
        .type           $_ZN7cutlass13device_kernelIN5flash19enable_sm80_to_sm89INS1_16FlashAttnBwdSm80INS1_25CollectiveMainloopBwdSm80ILi2ELi2EN4cute5tupleIJNS5_1CILi128EEES8_NS7_ILi64EEEEEENS_10bfloat16_tEfNS_4arch4Sm80ELb0ELb1ELb1ELb0ELb1ELb0ELb0ELb0ELi2ELi4ELi4ELi4ELb0EEENS1_21CollectiveEpilogueBwdISA_SB_SD_Li256ELb0ELb0ELi2EEENS1_19SingleTileSchedulerILb0ELb0ELb0ELi128EEEEEEEEEvNT_6ParamsE$_ZZN4cute12filter_tupleINS_5tupleIJNS1_IJiNS1_IJiNS_1CILi0EEEEEEEEENS1_IJNS_10UnderscoreENS1_IJS6_S6_EEEEEEEEES9_ZNS_4diceIS9_S9_EEDaRKT_RKT0_EUlRKT_RKT0_E_EEDaSD_SG_OT1_ENKUlDpSJ_E_clIJNS1_IJiiS3_EEENS1_IJEEEEEEDaSQ_,@function
        .size           $_ZN7cutlass13device_kernelIN5flash19enable_sm80_to_sm89INS1_16FlashAttnBwdSm80INS1_25CollectiveMainloopBwdSm80ILi2ELi2EN4cute5tupleIJNS5_1CILi128EEES8_NS7_ILi64EEEEEENS_10bfloat16_tEfNS_4arch4Sm80ELb0ELb1ELb1ELb0ELb1ELb0ELb0ELb0ELi2ELi4ELi4ELi4ELb0EEENS1_21CollectiveEpilogueBwdISA_SB_SD_Li256ELb0ELb0ELi2EEENS1_19SingleTileSchedulerILb0ELb0ELb0ELi128EEEEEEEEEvNT_6ParamsE$_ZZN4cute12filter_tupleINS_5tupleIJNS1_IJiNS1_IJiNS_1CILi0EEEEEEEEENS1_IJNS_10UnderscoreENS1_IJS6_S6_EEEEEEEEES9_ZNS_4diceIS9_S9_EEDaRKT_RKT0_EUlRKT_RKT0_E_EEDaSD_SG_OT1_ENKUlDpSJ_E_clIJNS1_IJiiS3_EEENS1_IJEEEEEEDaSQ_,($_ZN7cutlass13device_kernelIN5flash19enable_sm80_to_sm89INS1_16FlashAttnBwdSm80INS1_25CollectiveMainloopBwdSm80ILi2ELi2EN4cute5tupleIJNS5_1CILi128EEES8_NS7_ILi64EEEEEENS_10bfloat16_tEfNS_4arch4Sm80ELb0ELb1ELb1ELb0ELb1ELb0ELb0ELb0ELi2ELi4ELi4ELi4ELb0EEENS1_21CollectiveEpilogueBwdISA_SB_SD_Li256ELb0ELb0ELi2EEENS1_19SingleTileSchedulerILb0ELb0ELb0ELi128EEEEEEEEEvNT_6ParamsE$_ZZN4cute12filter_tupleINS_5tupleIJNS1_IJiiEEENS_1CILi1024EEEEEEZNS_16flatten_to_tupleIS5_EEDaRKT_EUlRKT_E_EEDaS9_OT0_ENKUlDpSC_E_clIJS2_NS1_IJS4_EEEEEEDaSG_ - $_ZN7cutlass13device_kernelIN5flash19enable_sm80_to_sm89INS1_16FlashAttnBwdSm80INS1_25CollectiveMainloopBwdSm80ILi2ELi2EN4cute5tupleIJNS5_1CILi128EEES8_NS7_ILi64EEEEEENS_10bfloat16_tEfNS_4arch4Sm80ELb0ELb1ELb1ELb0ELb1ELb0ELb0ELb0ELi2ELi4ELi4ELi4ELb0EEENS1_21CollectiveEpilogueBwdISA_SB_SD_Li256ELb0ELb0ELi2EEENS1_19SingleTileSchedulerILb0ELb0ELb0ELi128EEEEEEEEEvNT_6ParamsE$_ZZN4cute12filter_tupleINS_5tupleIJNS1_IJiNS1_IJiNS_1CILi0EEEEEEEEENS1_IJNS_10UnderscoreENS1_IJS6_S6_EEEEEEEEES9_ZNS_4diceIS9_S9_EEDaRKT_RKT0_EUlRKT_RKT0_E_EEDaSD_SG_OT1_ENKUlDpSJ_E_clIJNS1_IJiiS3_EEENS1_IJEEEEEEDaSQ_)
$_ZN7cutlass13device_kernelIN5flash19enable_sm80_to_sm89INS1_16FlashAttnBwdSm80INS1_25CollectiveMainloopBwdSm80ILi2ELi2EN4cute5tupleIJNS5_1CILi128EEES8_NS7_ILi64EEEEEENS_10bfloat16_tEfNS_4arch4Sm80ELb0ELb1ELb1ELb0ELb1ELb0ELb0ELb0ELi2ELi4ELi4ELi4ELb0EEENS1_21CollectiveEpilogueBwdISA_SB_SD_Li256ELb0ELb0ELi2EEENS1_19SingleTileSchedulerILb0ELb0ELb0ELi128EEEEEEEEEvNT_6ParamsE$_ZZN4cute12filter_tupleINS_5tupleIJNS1_IJiNS1_IJiNS_1CILi0EEEEEEEEENS1_IJNS_10UnderscoreENS1_IJS6_S6_EEEEEEEEES9_ZNS_4diceIS9_S9_EEDaRKT_RKT0_EUlRKT_RKT0_E_EEDaSD_SG_OT1_ENKUlDpSJ_E_clIJNS1_IJiiS3_EEENS1_IJEEEEEEDaSQ_:
[----:B------:R-:W-:-:S06]  /*bf50*/  IADD3 R7, R4, -c[0x0][0x20], RZ ;  /* 0x8000080004077a10 */ /* 0x000fcc0007ffe0ff */
[----:B------:R-:W5:Y:S01]  /*bf60*/  LDL R7, [R7] ;  /* 0x0000000007077983 */ /* 0x000f620000100800 */
[----:B------:R-:W-:Y:S02]  /*bf70*/  IADD3 R6, R1, 0x1680, RZ ;  /* 0x0000168001067810 */ /* 0x000fe40007ffe0ff */
[----:B------:R-:W-:Y:S02]  /*bf80*/  IADD3 R5, R4, 0x4, RZ ;  /* 0x0000000404057810 */ /* 0x000fe40007ffe0ff */
[----:B------:R-:W-:Y:S02]  /*bf90*/  IADD3 R6, R6, c[0x0][0x20], RZ ;  /* 0x0000080006067a10 */ /* 0x000fe40007ffe0ff */
[----:B------:R-:W-:Y:S02]  /*bfa0*/  MOV R10, 0xbfc0 ;  /* 0x0000bfc0000a7802 */ /* 0x000fe40000000f00 */
[----:B-----5:R-:W-:Y:S05]  /*bfb0*/  CALL.REL.NOINC `($_ZN7cutlass13device_kernelIN5flash19enable_sm80_to_sm89INS1_16FlashAttnBwdSm80INS1_25CollectiveMainloopBwdSm80ILi2ELi2EN4cute5tupleIJNS5_1CILi128EEES8_NS7_ILi64EEEEEENS_10bfloat16_tEfNS_4arch4Sm80ELb0ELb1ELb1ELb0ELb1ELb0ELb0ELb0ELi2ELi4ELi4ELi4ELb0EEENS1_21CollectiveEpilogueBwdISA_SB_SD_Li256ELb0ELb0ELi2EEENS1_19SingleTileSchedulerILb0ELb0ELb0ELi128EEEEEEEEEvNT_6ParamsE$_ZN4cute3eso3ESOILb0ELb0EJiiNS_1CILi0EEEEEC2ERKiS6_RKS3_) ;  /* 0xffffb78000007944 */ /* 0x020fea0003c3ffff */
[----:B------:R2:W5:Y:S01]  /*bfc0*/  LDL.64 R4, [R1+0x1680] ;  /* 0x0016800001047983 */ /* 0x0005620000100a00 */
[----:B------:R-:W-:-:S04]  /*bfd0*/  MOV R9, 0x0 ;  /* 0x0000000000097802 */ /* 0x000fc80000000f00 */
[----:B------:R-:W-:Y:S05]  /*bfe0*/  RET.REL.NODEC R8 `(_ZN7cutlass13device_kernelIN5flash19enable_sm80_to_sm89INS1_16FlashAttnBwdSm80INS1_25CollectiveMainloopBwdSm80ILi2ELi2EN4cute5tupleIJNS5_1CILi128EEES8_NS7_ILi64EEEEEENS_10bfloat16_tEfNS_4arch4Sm80ELb0ELb1ELb1ELb0ELb1ELb0ELb0ELb0ELi2ELi4ELi4ELi4ELb0EEENS1_21CollectiveEpilogueBwdISA_SB_SD_Li256ELb0ELb0ELi2EEENS1_19SingleTileSchedulerILb0ELb0ELb0ELi128EEEEEEEEEvNT_6ParamsE) ;  /* 0xffff401008007950 */ /* 0x000fea0003c3ffff */
        .type           $_ZN7cutlass13device_kernelIN5flash19enable_sm80_to_sm89INS1_16FlashAttnBwdSm80INS1_25CollectiveMainloopBwdSm80ILi2ELi2EN4cute5tupleIJNS5_1CILi128EEES8_NS7_ILi64EEEEEENS_10bfloat16_tEfNS_4arch4Sm80ELb0ELb1ELb1ELb0ELb1ELb0ELb0ELb0ELi2ELi4ELi4ELi4ELb0EEENS1_21CollectiveEpilogueBwdISA_SB_SD_Li256ELb0ELb0ELi2EEENS1_19SingleTileSchedulerILb0ELb0ELb0ELi128EEEEEEEEEvNT_6ParamsE$_ZZN4cute12filter_tupleINS_5tupleIJNS1_IJiiEEENS_1CILi1024EEEEEEZNS_16flatten_to_tupleIS5_EEDaRKT_EUlRKT_E_EEDaS9_OT0_ENKUlDpSC_E_clIJS2_NS1_IJS4_EEEEEEDaSG_,@function
        .size           $_ZN7cutlass13device_kernelIN5flash19enable_sm80_to_sm89INS1_16FlashAttnBwdSm80INS1_25CollectiveMainloopBwdSm80ILi2ELi2EN4cute5tupleIJNS5_1CILi128EEES8_NS7_ILi64EEEEEENS_10bfloat16_tEfNS_4arch4Sm80ELb0ELb1ELb1ELb0ELb1ELb0ELb0ELb0ELi2ELi4ELi4ELi4ELb0EEENS1_21CollectiveEpilogueBwdISA_SB_SD_Li256ELb0ELb0ELi2EEENS1_19SingleTileSchedulerILb0ELb0ELb0ELi128EEEEEEEEEvNT_6ParamsE$_ZZN4cute12filter_tupleINS_5tupleIJNS1_IJiiEEENS_1CILi1024EEEEEEZNS_16flatten_to_tupleIS5_EEDaRKT_EUlRKT_E_EEDaS9_OT0_ENKUlDpSC_E_clIJS2_NS1_IJS4_EEEEEEDaSG_,($_ZN7cutlass13device_kernelIN5flash19enable_sm80_to_sm89INS1_16FlashAttnBwdSm80INS1_25CollectiveMainloopBwdSm80ILi2ELi2EN4cute5tupleIJNS5_1CILi128EEES8_NS7_ILi64EEEEEENS_10bfloat16_tEfNS_4arch4Sm80ELb0ELb1ELb1ELb0ELb1ELb0ELb0ELb0ELi2ELi4ELi4ELi4ELb0EEENS1_21CollectiveEpilogueBwdISA_SB_SD_Li256ELb0ELb0ELi2EEENS1_19SingleTileSchedulerILb0ELb0ELb0ELi128EEEEEEEEEvNT_6ParamsE$_ZZN4cute12filter_tupleINS_5tupleIJNS1_IJiiEEENS_1CILi8192EEEEEEZNS_16flatten_to_tupleIS5_EEDaRKT_EUlRKT_E_EEDaS9_OT0_ENKUlDpSC_E_clIJS2_NS1_IJS4_EEEEEEDaSG_ - $_ZN7cutlass13device_kernelIN5flash19enable_sm80_to_sm89INS1_16FlashAttnBwdSm80INS1_25CollectiveMainloopBwdSm80ILi2ELi2EN4cute5tupleIJNS5_1CILi128EEES8_NS7_ILi64EEEEEENS_10bfloat16_tEfNS_4arch4Sm80ELb0ELb1ELb1ELb0ELb1ELb0ELb0ELb0ELi2ELi4ELi4ELi4ELb0EEENS1_21CollectiveEpilogueBwdISA_SB_SD_Li256ELb0ELb0ELi2EEENS1_19SingleTileSchedulerILb0ELb0ELb0ELi128EEEEEEEEEvNT_6ParamsE$_ZZN4cute12filter_tupleINS_5tupleIJNS1_IJiiEEENS_1CILi1024EEEEEEZNS_16flatten_to_tupleIS5_EEDaRKT_EUlRKT_E_EEDaS9_OT0_ENKUlDpSC_E_clIJS2_NS1_IJS4_EEEEEEDaSG_)
$_ZN7cutlass13device_kernelIN5flash19enable_sm80_to_sm89INS1_16FlashAttnBwdSm80INS1_25CollectiveMainloopBwdSm80ILi2ELi2EN4cute5tupleIJNS5_1CILi128EEES8_NS7_ILi64EEEEEENS_10bfloat16_tEfNS_4arch4Sm80ELb0ELb1ELb1ELb0ELb1ELb0ELb0ELb0ELi2ELi4ELi4ELi4ELb0EEENS1_21CollectiveEpilogueBwdISA_SB_SD_Li256ELb0ELb0ELi2EEENS1_19SingleTileSchedulerILb0ELb0ELb0ELi128EEEEEEEEEvNT_6ParamsE$_ZZN4cute12filter_tupleINS_5tupleIJNS1_IJiiEEENS_1CILi1024EEEEEEZNS_16flatten_to_tupleIS5_EEDaRKT_EUlRKT_E_EEDaS9_OT0_ENKUlDpSC_E_clIJS2_NS1_IJS4_EEEEEEDaSG_:
[----:B------:R-:W-:-:S06]  /*bff0*/  IADD3 R8, R62, -c[0x0][0x20], RZ ;  /* 0x800008003e087a10 */ /* 0x000fcc0007ffe0ff */
[----:B------:R-:W5:Y:S01]  /*c000*/  LDL R8, [R8] ;  /* 0x0000000008087983 */ /* 0x000f620000100800 */
[----:B------:R-:W-:Y:S02]  /*c010*/  IADD3 R3, R1, 0x1680, RZ ;  /* 0x0000168001037810 */ /* 0x000fe40007ffe0ff */
[----:B------:R-:W-:Y:S02]  /*c020*/  IADD3 R2, R62, 0x4, RZ ;  /* 0x000000043e027810 */ /* 0x000fe40007ffe0ff */
[----:B------:R-:W-:Y:S02]  /*c030*/  IADD3 R3, R3, c[0x0][0x20], RZ ;  /* 0x0000080003037a10 */ /* 0x000fe40007ffe0ff */
[----:B------:R-:W-:Y:S02]  /*c040*/  MOV R6, 0xc060 ;  /* 0x0000c06000067802 */ /* 0x000fe40000000f00 */
[----:B-----5:R-:W-:Y:S05]  /*c050*/  CALL.REL.NOINC `($_ZN7cutlass13device_kernelIN5flash19enable_sm80_to_sm89INS1_16FlashAttnBwdSm80INS1_25CollectiveMainloopBwdSm80ILi2ELi2EN4cute5tupleIJNS5_1CILi128EEES8_NS7_ILi64EEEEEENS_10bfloat16_tEfNS_4arch4Sm80ELb0ELb1ELb1ELb0ELb1ELb0ELb0ELb0ELi2ELi4ELi4ELi4ELb0EEENS1_21CollectiveEpilogueBwdISA_SB_SD_Li256ELb0ELb0ELi2EEENS1_19SingleTileSchedulerILb0ELb0ELb0ELi128EEEEEEEEEvNT_6ParamsE$_ZN4cute3eso3ESOILb0ELb0EJiiNS_1CILi1024EEEEEC2ERKiS6_RKS3_) ;  /* 0xffffb75000007944 */ /* 0x020fea0003c3ffff */
[----:B------:R-:W-:-:S04]  /*c060*/  MOV R5, 0x0 ;  /* 0x0000000000057802 */ /* 0x000fc80000000f00 */
[----:B------:R-:W-:Y:S05]  /*c070*/  RET.REL.NODEC R4 `(_ZN7cutlass13device_kernelIN5flash19enable_sm80_to_sm89INS1_16FlashAttnBwdSm80INS1_25CollectiveMainloopBwdSm80ILi2ELi2EN4cute5tupleIJNS5_1CILi128EEES8_NS7_ILi64EEEEEENS_10bfloat16_tEfNS_4arch4Sm80ELb0ELb1ELb1ELb0ELb1ELb0ELb0ELb0ELi2ELi4ELi4ELi4ELb0EEENS1_21CollectiveEpilogueBwdISA_SB_SD_Li256ELb0ELb0ELi2EEENS1_19SingleTileSchedulerILb0ELb0ELb0ELi128EEEEEEEEEvNT_6ParamsE) ;  /* 0xffff3f8004007950 */ /* 0x000fea0003c3ffff */
        .type           $_ZN7cutlass13device_kernelIN5flash19enable_sm80_to_sm89INS1_16FlashAttnBwdSm80INS1_25CollectiveMainloopBwdSm80ILi2ELi2EN4cute5tupleIJNS5_1CILi128EEES8_NS7_ILi64EEEEEENS_10bfloat16_tEfNS_4arch4Sm80ELb0ELb1ELb1ELb0ELb1ELb0ELb0ELb0ELi2ELi4ELi4ELi4ELb0EEENS1_21CollectiveEpilogueBwdISA_SB_SD_Li256ELb0ELb0ELi2EEENS1_19SingleTileSchedulerILb0ELb0ELb0ELi128EEEEEEEEEvNT_6ParamsE$_ZZN4cute12filter_tupleINS_5tupleIJNS1_IJiiEEENS_1CILi8192EEEEEEZNS_16flatten_to_tupleIS5_EEDaRKT_EUlRKT_E_EEDaS9_OT0_ENKUlDpSC_E_clIJS2_NS1_IJS4_EEEEEEDaSG_,@function
        .size           $_ZN7cutlass13device_kernelIN5flash19enable_sm80_to_sm89INS1_16FlashAttnBwdSm80INS1_25CollectiveMainloopBwdSm80ILi2ELi2EN4cute5tupleIJNS5_1CILi128EEES8_NS7_ILi64EEEEEENS_10bfloat16_tEfNS_4arch4Sm80ELb0ELb1ELb1ELb0ELb1ELb0ELb0ELb0ELi2ELi4ELi4ELi4ELb0EEENS1_21CollectiveEpilogueBwdISA_SB_SD_Li256ELb0ELb0ELi2EEENS1_19SingleTileSchedulerILb0ELb0ELb0ELi128EEEEEEEEEvNT_6ParamsE$_ZZN4cute12filter_tupleINS_5tupleIJNS1_IJiiEEENS_1CILi8192EEEEEEZNS_16flatten_to_tupleIS5_EEDaRKT_EUlRKT_E_EEDaS9_OT0_ENKUlDpSC_E_clIJS2_NS1_IJS4_EEEEEEDaSG_,($_ZN7cutlass13device_kernelIN5flash19enable_sm80_to_sm89INS1_16FlashAttnBwdSm80INS1_25CollectiveMainloopBwdSm80ILi2ELi2EN4cute5tupleIJNS5_1CILi128EEES8_NS7_ILi64EEEEEENS_10bfloat16_tEfNS_4arch4Sm80ELb0ELb1ELb1ELb0ELb1ELb0ELb0ELb0ELi2ELi4ELi4ELi4ELb0EEENS1_21CollectiveEpilogueBwdISA_SB_SD_Li256ELb0ELb0ELi2EEENS1_19SingleTileSchedulerILb0ELb0ELb0ELi128EEEEEEEEEvNT_6ParamsE$_ZZN4cute12filter_tupleINS_5tupleIJNS_10UnderscoreES2_NS_1CILi0EEEEEENS1_IJNS1_IJNS3_ILi1EEES4_EEEiNS3_ILi1024EEEEEEZNS_5sliceIS5_S9_EEDaRKT_RKT0_EUlRKT_RKT0_E_EEDaSD_SG_OT1_ENKUlDpSJ_E_clIJNS1_IJS7_EEENS1_IJiEEENS1_IJEEEEEEDaSQ_ - $_ZN7cutlass13device_kernelIN5flash19enable_sm80_to_sm89INS1_16FlashAttnBwdSm80INS1_25CollectiveMainloopBwdSm80ILi2ELi2EN4cute5tupleIJNS5_1CILi128EEES8_NS7_ILi64EEEEEENS_10bfloat16_tEfNS_4arch4Sm80ELb0ELb1ELb1ELb0ELb1ELb0ELb0ELb0ELi2ELi4ELi4ELi4ELb0EEENS1_21CollectiveEpilogueBwdISA_SB_SD_Li256ELb0ELb0ELi2EEENS1_19SingleTileSchedulerILb0ELb0ELb0ELi128EEEEEEEEEvNT_6ParamsE$_ZZN4cute12filter_tupleINS_5tupleIJNS1_IJiiEEENS_1CILi8192EEEEEEZNS_16flatten_to_tupleIS5_EEDaRKT_EUlRKT_E_EEDaS9_OT0_ENKUlDpSC_E_clIJS2_NS1_IJS4_EEEEEEDaSG_)
$_ZN7cutlass13device_kernelIN5flash19enable_sm80_to_sm89INS1_16FlashAttnBwdSm80INS1_25CollectiveMainloopBwdSm80ILi2ELi2EN4cute5tupleIJNS5_1CILi128EEES8_NS7_ILi64EEEEEENS_10bfloat16_tEfNS_4arch4Sm80ELb0ELb1ELb1ELb0ELb1ELb0ELb0ELb0ELi2ELi4ELi4ELi4ELb0EEENS1_21CollectiveEpilogueBwdISA_SB_SD_Li256ELb0ELb0ELi2EEENS1_19SingleTileSchedulerILb0ELb0ELb0ELi128EEEEEEEEEvNT_6ParamsE$_ZZN4cute12filter_tupleINS_5tupleIJNS1_IJiiEEENS_1CILi8192EEEEEEZNS_16flatten_to_tupleIS5_EEDaRKT_EUlRKT_E_EEDaS9_OT0_ENKUlDpSC_E_clIJS2_NS1_IJS4_EEEEEEDaSG_:
[----:B------:R-:W-:-:S06]  /*c080*/  IADD3 R10, R5, -c[0x0][0x20], RZ ;  /* 0x80000800050a7a10 */ /* 0x000fcc0007ffe0ff */
[----:B------:R-:W5:Y:S01]  /*c090*/  LDL R10, [R10] ;  /* 0x000000000a0a7983 */ /* 0x000f620000100800 */
[----:B------:R-:W-:Y:S02]  /*c0a0*/  IADD3 R3, R1, 0x1688, RZ ;  /* 0x0000168801037810 */ /* 0x000fe40007ffe0ff */
[----:B------:R-:W-:Y:S02]  /*c0b0*/  IADD3 R2, R5, 0x4, RZ ;  /* 0x0000000405027810 */ /* 0x000fe40007ffe0ff */
[----:B------:R-:W-:Y:S02]  /*c0c0*/  IADD3 R3, R3, c[0x0][0x20], RZ ;  /* 0x0000080003037a10 */ /* 0x000fe40007ffe0ff */
[----:B------:R-:W-:Y:S02]  /*c0d0*/  MOV R8, 0xc0f0 ;  /* 0x0000c0f000087802 */ /* 0x000fe40000000f00 */
[----:B-----5:R-:W-:Y:S05]  /*c0e0*/  CALL.REL.NOINC `($_ZN7cutlass13device_kernelIN5flash19enable_sm80_to_sm89INS1_16FlashAttnBwdSm80INS1_25CollectiveMainloopBwdSm80ILi2ELi2EN4cute5tupleIJNS5_1CILi128EEES8_NS7_ILi64EEEEEENS_10bfloat16_tEfNS_4arch4Sm80ELb0ELb1ELb1ELb0ELb1ELb0ELb0ELb0ELi2ELi4ELi4ELi4ELb0EEENS1_21CollectiveEpilogueBwdISA_SB_SD_Li256ELb0ELb0ELi2EEENS1_19SingleTileSchedulerILb0ELb0ELb0ELi128EEEEEEEEEvNT_6ParamsE$_ZN4cute3eso3ESOILb0ELb0EJiiNS_1CILi8192EEEEEC2ERKiS6_RKS3_) ;  /* 0xffffb82000007944 */ /* 0x020fea0003c3ffff */
[----:B-1----:R1:W5:Y:S01]  /*c0f0*/  LDL.64 R2, [R1+0x1688] ;  /* 0x0016880001027983 */ /* 0x0023620000100a00 */
[----:B------:R-:W-:-:S04]  /*c100*/  MOV R7, 0x0 ;  /* 0x0000000000077802 */ /* 0x000fc80000000f00 */
[----:B------:R-:W-:Y:S05]  /*c110*/  RET.REL.NODEC R6 `(_ZN7cutlass13device_kernelIN5flash19enable_sm80_to_sm89INS1_16FlashAttnBwdSm80INS1_25CollectiveMainloopBwdSm80ILi2ELi2EN4cute5tupleIJNS5_1CILi128EEES8_NS7_ILi64EEEEEENS_10bfloat16_tEfNS_4arch4Sm80ELb0ELb1ELb1ELb0ELb1ELb0ELb0ELb0ELi2ELi4ELi4ELi4ELb0EEENS1_21CollectiveEpilogueBwdISA_SB_SD_Li256ELb0ELb0ELi2EEENS1_19SingleTileSchedulerILb0ELb0ELb0ELi128EEEEEEEEEvNT_6ParamsE) ;  /* 0xffff3ee006007950 */ /* 0x000fea0003c3ffff */
        .type           $_ZN7cutlass13device_kernelIN5flash19enable_sm80_to_sm89INS1_16FlashAttnBwdSm80INS1_25CollectiveMainloopBwdSm80ILi2ELi2EN4cute5tupleIJNS5_1CILi128EEES8_NS7_ILi64EEEEEENS_10bfloat16_tEfNS_4arch4Sm80ELb0ELb1ELb1ELb0ELb1ELb0ELb0ELb0ELi2ELi4ELi4ELi4ELb0EEENS1_21CollectiveEpilogueBwdISA_SB_SD_Li256ELb0ELb0ELi2EEENS1_19SingleTileSchedulerILb0ELb0ELb0ELi128EEEEEEEEEvNT_6ParamsE$_ZZN4cute12filter_tupleINS_5tupleIJNS_10UnderscoreES2_NS_1CILi0EEEEEENS1_IJNS1_IJNS3_ILi1EEES4_EEEiNS3_ILi1024EEEEEEZNS_5sliceIS5_S9_EEDaRKT_RKT0_EUlRKT_RKT0_E_EEDaSD_SG_OT1_ENKUlDpSJ_E_clIJNS1_IJS7_EEENS1_IJiEEENS1_IJEEEEEEDaSQ_,@function
        .size           $_ZN7cutlass13device_kernelIN5flash19enable_sm80_to_sm89INS1_16FlashAttnBwdSm80INS1_25CollectiveMainloopBwdSm80ILi2ELi2EN4cute5tupleIJNS5_1CILi128EEES8_NS7_ILi64EEEEEENS_10bfloat16_tEfNS_4arch4Sm80ELb0ELb1ELb1ELb0ELb1ELb0ELb0ELb0ELi2ELi4ELi4ELi4ELb0EEENS1_21CollectiveEpilogueBwdISA_SB_SD_Li256ELb0ELb0ELi2EEENS1_19SingleTileSchedulerILb0ELb0ELb0ELi128EEEEEEEEEvNT_6ParamsE$_ZZN4cute12filter_tupleINS_5tupleIJNS_10UnderscoreES2_NS_1CILi0EEEEEENS1_IJNS1_IJNS3_ILi1EEES4_EEEiNS3_ILi1024EEEEEEZNS_5sliceIS5_S9_EEDaRKT_RKT0_EUlRKT_RKT0_E_EEDaSD_SG_OT1_ENKUlDpSJ_E_clIJNS1_IJS7_EEENS1_IJiEEENS1_IJEEEEEEDaSQ_,($_ZN7cutlass13device_kernelIN5flash19enable_sm80_to_sm89INS1_16FlashAttnBwdSm80INS1_25CollectiveMainloopBwdSm80ILi2ELi2EN4cute5tupleIJNS5_1CILi128EEES8_NS7_ILi64EEEEEENS_10bfloat16_tEfNS_4arch4Sm80ELb0ELb1ELb1ELb0ELb1ELb0ELb0ELb0ELi2ELi4ELi4ELi4ELb0EEENS1_21CollectiveEpilogueBwdISA_SB_SD_Li256ELb0ELb0ELi2EEENS1_19SingleTileSchedulerILb0ELb0ELb0ELi128EEEEEEEEEvNT_6ParamsE$_ZZN4cute12filter_tupleINS_5tupleIJNS_10UnderscoreES2_S2_iEEENS1_IJNS1_IJNS_1CILi1EEENS4_ILi0EEEEEENS4_ILi4096EEENS1_IJiiEEENS1_IJS6_NS4_ILi8192EEEEEEEEEZNS_5sliceIS3_SC_EEDaRKT_RKT0_EUlRKT_RKT0_E_EEDaSG_SJ_OT1_ENKUlDpSM_E_clIJNS1_IJS7_EEENS1_IJS8_EEENS1_IJS9_EEENS1_IJEEEEEEDaST_ - $_ZN7cutlass13device_kernelIN5flash19enable_sm80_to_sm89INS1_16FlashAttnBwdSm80INS1_25CollectiveMainloopBwdSm80ILi2ELi2EN4cute5tupleIJNS5_1CILi128EEES8_NS7_ILi64EEEEEENS_10bfloat16_tEfNS_4arch4Sm80ELb0ELb1ELb1ELb0ELb1ELb0ELb0ELb0ELi2ELi4ELi4ELi4ELb0EEENS1_21CollectiveEpilogueBwdISA_SB_SD_Li256ELb0ELb0ELi2EEENS1_19SingleTileSchedulerILb0ELb0ELb0ELi128EEEEEEEEEvNT_6ParamsE$_ZZN4cute12filter_tupleINS_5tupleIJNS_10UnderscoreES2_NS_1CILi0EEEEEENS1_IJNS1_IJNS3_ILi1EEES4_EEEiNS3_ILi1024EEEEEEZNS_5sliceIS5_S9_EEDaRKT_RKT0_EUlRKT_RKT0_E_EEDaSD_SG_OT1_ENKUlDpSJ_E_clIJNS1_IJS7_EEENS1_IJiEEENS1_IJEEEEEEDaSQ_)
$_ZN7cutlass13device_kernelIN5flash19enable_sm80_to_sm89INS1_16FlashAttnBwdSm80INS1_25CollectiveMainloopBwdSm80ILi2ELi2EN4cute5tupleIJNS5_1CILi128EEES8_NS7_ILi64EEEEEENS_10bfloat16_tEfNS_4arch4Sm80ELb0ELb1ELb1ELb0ELb1ELb0ELb0ELb0ELi2ELi4ELi4ELi4ELb0EEENS1_21CollectiveEpilogueBwdISA_SB_SD_Li256ELb0ELb0ELi2EEENS1_19SingleTileSchedulerILb0ELb0ELb0ELi128EEEEEEEEEvNT_6ParamsE$_ZZN4cute12filter_tupleINS_5tupleIJNS_10UnderscoreES2_NS_1CILi0EEEEEENS1_IJNS1_IJNS3_ILi1EEES4_EEEiNS3_ILi1024EEEEEEZNS_5sliceIS5_S9_EEDaRKT_RKT0_EUlRKT_RKT0_E_EEDaSD_SG_OT1_ENKUlDpSJ_E_clIJNS1_IJS7_EEENS1_IJiEEENS1_IJEEEEEEDaSQ_:
[----:B------:R-:W-:Y:S02]  /*c120*/  IADD3 R2, R1, 0x1680, RZ ;  /* 0x0000168001027810 */ /* 0x000fe40007ffe0ff */
[----:B------:R-:W-:Y:S02]  /*c130*/  MOV R6, 0xc160 ;  /* 0x0000c16000067802 */ /* 0x000fe40000000f00 */
[----:B------:R-:W-:Y:S02]  /*c140*/  IADD3 R2, R2, c[0x0][0x20], RZ ;  /* 0x0000080002027a10 */ /* 0x000fe40007ffe0ff */
[----:B------:R-:W-:Y:S05]  /*c150*/  CALL.REL.NOINC `($_ZN7cutlass13device_kernelIN5flash19enable_sm80_to_sm89INS1_16FlashAttnBwdSm80INS1_25CollectiveMainloopBwdSm80ILi2ELi2EN4cute5tupleIJNS5_1CILi128EEES8_NS7_ILi64EEEEEENS_10bfloat16_tEfNS_4arch4Sm80ELb0ELb1ELb1ELb0ELb1ELb0ELb0ELb0ELi2ELi4ELi4ELi4ELb0EEENS1_21CollectiveEpilogueBwdISA_SB_SD_Li256ELb0ELb0ELi2EEENS1_19SingleTileSchedulerILb0ELb0ELb0ELi128EEEEEEEEEvNT_6ParamsE$_ZN4cute3eso3ESOILb1ELb0EJNS_5tupleIJNS_1CILi1EEENS3_ILi0EEEEEEiEEC2ERKS6_RKi) ;  /* 0xffffd20000007944 */ /* 0x000fea0003c3ffff */
[----:B-1----:R1:W5:Y:S01]  /*c160*/  LDL R3, [R1+0x1680] ;  /* 0x0016800001037983 */ /* 0x0023620000100800 */
[----:B------:R-:W-:-:S04]  /*c170*/  MOV R5, 0x0 ;  /* 0x0000000000057802 */ /* 0x000fc80000000f00 */
[----:B------:R-:W-:Y:S05]  /*c180*/  RET.REL.NODEC R4 `(_ZN7cutlass13device_kernelIN5flash19enable_sm80_to_sm89INS1_16FlashAttnBwdSm80INS1_25CollectiveMainloopBwdSm80ILi2ELi2EN4cute5tupleIJNS5_1CILi128EEES8_NS7_ILi64EEEEEENS_10bfloat16_tEfNS_4arch4Sm80ELb0ELb1ELb1ELb0ELb1ELb0ELb0ELb0ELi2ELi4ELi4ELi4ELb0EEENS1_21CollectiveEpilogueBwdISA_SB_SD_Li256ELb0ELb0ELi2EEENS1_19SingleTileSchedulerILb0ELb0ELb0ELi128EEEEEEEEEvNT_6ParamsE) ;  /* 0xffff3e7004007950 */ /* 0x000fea0003c3ffff */
        .type           $_ZN7cutlass13device_kernelIN5flash19enable_sm80_to_sm89INS1_16FlashAttnBwdSm80INS1_25CollectiveMainloopBwdSm80ILi2ELi2EN4cute5tupleIJNS5_1CILi128EEES8_NS7_ILi64EEEEEENS_10bfloat16_tEfNS_4arch4Sm80ELb0ELb1ELb1ELb0ELb1ELb0ELb0ELb0ELi2ELi4ELi4ELi4ELb0EEENS1_21CollectiveEpilogueBwdISA_SB_SD_Li256ELb0ELb0ELi2EEENS1_19SingleTileSchedulerILb0ELb0ELb0ELi128EEEEEEEEEvNT_6ParamsE$_ZZN4cute12filter_tupleINS_5tupleIJNS_10UnderscoreES2_S2_iEEENS1_IJNS1_IJNS_1CILi1EEENS4_ILi0EEEEEENS4_ILi4096EEENS1_IJiiEEENS1_IJS6_NS4_ILi8192EEEEEEEEEZNS_5sliceIS3_SC_EEDaRKT_RKT0_EUlRKT_RKT0_E_EEDaSG_SJ_OT1_ENKUlDpSM_E_clIJNS1_IJS7_EEENS1_IJS8_EEENS1_IJS9_EEENS1_IJEEEEEEDaST_,@function
        .size           $_ZN7cutlass13device_kernelIN5flash19enable_sm80_to_sm89INS1_16FlashAttnBwdSm80INS1_25CollectiveMainloopBwdSm80ILi2ELi2EN4cute5tupleIJNS5_1CILi128EEES8_NS7_ILi64EEEEEENS_10bfloat16_tEfNS_4arch4Sm80ELb0ELb1ELb1ELb0ELb1ELb0ELb0ELb0ELi2ELi4ELi4ELi4ELb0EEENS1_21CollectiveEpilogueBwdISA_SB_SD_Li256ELb0ELb0ELi2EEENS1_19SingleTileSchedulerILb0ELb0ELb0ELi128EEEEEEEEEvNT_6ParamsE$_ZZN4cute12filter_tupleINS_5tupleIJNS_10UnderscoreES2_S2_iEEENS1_IJNS1_IJNS_1CILi1EEENS4_ILi0EEEEEENS4_ILi4096EEENS1_IJiiEEENS1_IJS6_NS4_ILi8192EEEEEEEEEZNS_5sliceIS3_SC_EEDaRKT_RKT0_EUlRKT_RKT0_E_EEDaSG_SJ_OT1_ENKUlDpSM_E_clIJNS1_IJS7_EEENS1_IJS8_EEENS1_IJS9_EEENS1_IJEEEEEEDaST_,($_ZN7cutlass13device_kernelIN5flash19enable_sm80_to_sm89INS1_16FlashAttnBwdSm80INS1_25CollectiveMainloopBwdSm80ILi2ELi2EN4cute5tupleIJNS5_1CILi128EEES8_NS7_ILi64EEEEEENS_10bfloat16_tEfNS_4arch4Sm80ELb0ELb1ELb1ELb0ELb1ELb0ELb0ELb0ELi2ELi4ELi4ELi4ELb0EEENS1_21CollectiveEpilogueBwdISA_SB_SD_Li256ELb0ELb0ELi2EEENS1_19SingleTileSchedulerILb0ELb0ELb0ELi128EEEEEEEEEvNT_6ParamsE$_ZZN4cute12filter_tupleINS_5tupleIJNS_10UnderscoreES2_S2_iEEENS1_IJNS1_IJNS_1CILi1EEENS4_ILi0EEEEEEiNS4_ILi1024EEENS4_ILi8192EEEEEEZNS_5sliceIS3_SA_EEDaRKT_RKT0_EUlRKT_RKT0_E_EEDaSE_SH_OT1_ENKUlDpSK_E_clIJNS1_IJS7_EEENS1_IJiEEENS1_IJS8_EEENS1_IJEEEEEEDaSR_ - $_ZN7cutlass13device_kernelIN5flash19enable_sm80_to_sm89INS1_16FlashAttnBwdSm80INS1_25CollectiveMainloopBwdSm80ILi2ELi2EN4cute5tupleIJNS5_1CILi128EEES8_NS7_ILi64EEEEEENS_10bfloat16_tEfNS_4arch4Sm80ELb0ELb1ELb1ELb0ELb1ELb0ELb0ELb0ELi2ELi4ELi4ELi4ELb0EEENS1_21CollectiveEpilogueBwdISA_SB_SD_Li256ELb0ELb0ELi2EEENS1_19SingleTileSchedulerILb0ELb0ELb0ELi128EEEEEEEEEvNT_6ParamsE$_ZZN4cute12filter_tupleINS_5tupleIJNS_10UnderscoreES2_S2_iEEENS1_IJNS1_IJNS_1CILi1EEENS4_ILi0EEEEEENS4_ILi4096EEENS1_IJiiEEENS1_IJS6_NS4_ILi8192EEEEEEEEEZNS_5sliceIS3_SC_EEDaRKT_RKT0_EUlRKT_RKT0_E_EEDaSG_SJ_OT1_ENKUlDpSM_E_clIJNS1_IJS7_EEENS1_IJS8_EEENS1_IJS9_EEENS1_IJEEEEEEDaST_)
$_ZN7cutlass13device_kernelIN5flash19enable_sm80_to_sm89INS1_16FlashAttnBwdSm80INS1_25CollectiveMainloopBwdSm80ILi2ELi2EN4cute5tupleIJNS5_1CILi128EEES8_NS7_ILi64EEEEEENS_10bfloat16_tEfNS_4arch4Sm80ELb0ELb1ELb1ELb0ELb1ELb0ELb0ELb0ELi2ELi4ELi4ELi4ELb0EEENS1_21CollectiveEpilogueBwdISA_SB_SD_Li256ELb0ELb0ELi2EEENS1_19SingleTileSchedulerILb0ELb0ELb0ELi128EEEEEEEEEvNT_6ParamsE$_ZZN4cute12filter_tupleINS_5tupleIJNS_10UnderscoreES2_S2_iEEENS1_IJNS1_IJNS_1CILi1EEENS4_ILi0EEEEEENS4_ILi4096EEENS1_IJiiEEENS1_IJS6_NS4_ILi8192EEEEEEEEEZNS_5sliceIS3_SC_EEDaRKT_RKT0_EUlRKT_RKT0_E_EEDaSG_SJ_OT1_ENKUlDpSM_E_clIJNS1_IJS7_EEENS1_IJS8_EEENS1_IJS9_EEENS1_IJEEEEEEDaST_:
[----:B------:R-:W-:-:S05]  /*c190*/  IADD3 R8, R58, -c[0x0][0x20], RZ ;  /* 0x800008003a087a10 */ /* 0x000fca0007ffe0ff */
[----:B------:R1:W5:Y:S04]  /*c1a0*/  LDL R5, [R8] ;  /* 0x0000000008057983 */ /* 0x0003680000100800 */
[----:B------:R1:W5:Y:S01]  /*c1b0*/  LDL R3, [R8+0x4] ;  /* 0x0000040008037983 */ /* 0x0003620000100800 */
[----:B------:R-:W-:Y:S02]  /*c1c0*/  IADD3 R2, R1, 0x1380, RZ ;  /* 0x0000138001027810 */ /* 0x000fe40007ffe0ff */
[----:B------:R-:W-:Y:S02]  /*c1d0*/  MOV R6, 0xc200 ;  /* 0x0000c20000067802 */ /* 0x000fe40000000f00 */
[----:B------:R-:W-:Y:S02]  /*c1e0*/  IADD3 R2, R2, c[0x0][0x20], RZ ;  /* 0x0000080002027a10 */ /* 0x000fe40007ffe0ff */
[----:B-1---5:R-:W-:Y:S05]  /*c1f0*/  CALL.REL.NOINC `($_ZN7cutlass13device_kernelIN5flash19enable_sm80_to_sm89INS1_16FlashAttnBwdSm80INS1_25CollectiveMainloopBwdSm80ILi2ELi2EN4cute5tupleIJNS5_1CILi128EEES8_NS7_ILi64EEEEEENS_10bfloat16_tEfNS_4arch4Sm80ELb0ELb1ELb1ELb0ELb1ELb0ELb0ELb0ELi2ELi4ELi4ELi4ELb0EEENS1_21CollectiveEpilogueBwdISA_SB_SD_Li256ELb0ELb0ELi2EEENS1_19SingleTileSchedulerILb0ELb0ELb0ELi128EEEEEEEEEvNT_6ParamsE$_ZN4cute3eso3ESOILb1ELb0EJNS_5tupleIJNS_1CILi1EEENS3_ILi0EEEEEENS3_ILi4096EEENS2_IJiiEEEEEC2ERKS6_RKS7_RKS8_) ;  /* 0xffffd10000007944 */ /* 0x022fea0003c3ffff */
[----:B-1----:R1:W5:Y:S01]  /*c200*/  LDL.64 R2, [R1+0x1380] ;  /* 0x0013800001027983 */ /* 0x0023620000100a00 */
[----:B------:R-:W-:-:S04]  /*c210*/  MOV R5, 0x0 ;  /* 0x0000000000057802 */ /* 0x000fc80000000f00 */
[----:B------:R-:W-:Y:S05]  /*c220*/  RET.REL.NODEC R4 `(_ZN7cutlass13device_kernelIN5flash19enable_sm80_to_sm89INS1_16FlashAttnBwdSm80INS1_25CollectiveMainloopBwdSm80ILi2ELi2EN4cute5tupleIJNS5_1CILi128EEES8_NS7_ILi64EEEEEENS_10bfloat16_tEfNS_4arch4Sm80ELb0ELb1ELb1ELb0ELb1ELb0ELb0ELb0ELi2ELi4ELi4ELi4ELb0EEENS1_21CollectiveEpilogueBwdISA_SB_SD_Li256ELb0ELb0ELi2EEENS1_19SingleTileSchedulerILb0ELb0ELb0ELi128EEEEEEEEEvNT_6ParamsE) ;  /* 0xffff3dd004007950 */ /* 0x000fea0003c3ffff */
        .type           $_ZN7cutlass13device_kernelIN5flash19enable_sm80_to_sm89INS1_16FlashAttnBwdSm80INS1_25CollectiveMainloopBwdSm80ILi2ELi2EN4cute5tupleIJNS5_1CILi128EEES8_NS7_ILi64EEEEEENS_10bfloat16_tEfNS_4arch4Sm80ELb0ELb1ELb1ELb0ELb1ELb0ELb0ELb0ELi2ELi4ELi4ELi4ELb0EEENS1_21CollectiveEpilogueBwdISA_SB_SD_Li256ELb0ELb0ELi2EEENS1_19SingleTileSchedulerILb0ELb0ELb0ELi128EEEEEEEEEvNT_6ParamsE$_ZZN4cute12filter_tupleINS_5tupleIJNS_10UnderscoreES2_S2_iEEENS1_IJNS1_IJNS_1CILi1EEENS4_ILi0EEEEEEiNS4_ILi1024EEENS4_ILi8192EEEEEEZNS_5sliceIS3_SA_EEDaRKT_RKT0_EUlRKT_RKT0_E_EEDaSE_SH_OT1_ENKUlDpSK_E_clIJNS1_IJS7_EEENS1_IJiEEENS1_IJS8_EEENS1_IJEEEEEEDaSR_,@function
        .size           $_ZN7cutlass13device_kernelIN5flash19enable_sm80_to_sm89INS1_16FlashAttnBwdSm80INS1_25CollectiveMainloopBwdSm80ILi2ELi2EN4cute5tupleIJNS5_1CILi128EEES8_NS7_ILi64EEEEEENS_10bfloat16_tEfNS_4arch4Sm80ELb0ELb1ELb1ELb0ELb1ELb0ELb0ELb0ELi2ELi4ELi4ELi4ELb0EEENS1_21CollectiveEpilogueBwdISA_SB_SD_Li256ELb0ELb0ELi2EEENS1_19SingleTileSchedulerILb0ELb0ELb0ELi128EEEEEEEEEvNT_6ParamsE$_ZZN4cute12filter_tupleINS_5tupleIJNS_10UnderscoreES2_S2_iEEENS1_IJNS1_IJNS_1CILi1EEENS4_ILi0EEEEEEiNS4_ILi1024EEENS4_ILi8192EEEEEEZNS_5sliceIS3_SA_EEDaRKT_RKT0_EUlRKT_RKT0_E_EEDaSE_SH_OT1_ENKUlDpSK_E_clIJNS1_IJS7_EEENS1_IJiEEENS1_IJS8_EEENS1_IJEEEEEEDaSR_,($_ZN7cutlass13device_kernelIN5flash19enable_sm80_to_sm89INS1_16FlashAttnBwdSm80INS1_25CollectiveMainloopBwdSm80ILi2ELi2EN4cute5tupleIJNS5_1CILi128EEES8_NS7_ILi64EEEEEENS_10bfloat16_tEfNS_4arch4Sm80ELb0ELb1ELb1ELb0ELb1ELb0ELb0ELb0ELi2ELi4ELi4ELi4ELb0EEENS1_21CollectiveEpilogueBwdISA_SB_SD_Li256ELb0ELb0ELi2EEENS1_19SingleTileSchedulerILb0ELb0ELb0ELi128EEEEEEEEEvNT_6ParamsE$_ZZN4cute12filter_tupleINS_5tupleIJNS_10UnderscoreES2_S2_iEEENS1_IJNS1_IJNS_1CILi1EEENS4_ILi0EEEEEElS6_lEEEZNS_5sliceIS3_S8_EEDaRKT_RKT0_EUlRKT_RKT0_E_EEDaSC_SF_OT1_ENKUlDpSI_E_clIJNS1_IJS7_EEENS1_IJlEEENS1_IJS6_EEENS1_IJEEEEEEDaSP_ - $_ZN7cutlass13device_kernelIN5flash19enable_sm80_to_sm89INS1_16FlashAttnBwdSm80INS1_25CollectiveMainloopBwdSm80ILi2ELi2EN4cute5tupleIJNS5_1CILi128EEES8_NS7_ILi64EEEEEENS_10bfloat16_tEfNS_4arch4Sm80ELb0ELb1ELb1ELb0ELb1ELb0ELb0ELb0ELi2ELi4ELi4ELi4ELb0EEENS1_21CollectiveEpilogueBwdISA_SB_SD_Li256ELb0ELb0ELi2EEENS1_19SingleTileSchedulerILb0ELb0ELb0ELi128EEEEEEEEEvNT_6ParamsE$_ZZN4cute12filter_tupleINS_5tupleIJNS_10UnderscoreES2_S2_iEEENS1_IJNS1_IJNS_1CILi1EEENS4_ILi0EEEEEEiNS4_ILi1024EEENS4_ILi8192EEEEEEZNS_5sliceIS3_SA_EEDaRKT_RKT0_EUlRKT_RKT0_E_EEDaSE_SH_OT1_ENKUlDpSK_E_clIJNS1_IJS7_EEENS1_IJiEEENS1_IJS8_EEENS1_IJEEEEEEDaSR_)
$_ZN7cutlass13device_kernelIN5flash19enable_sm80_to_sm89INS1_16FlashAttnBwdSm80INS1_25CollectiveMainloopBwdSm80ILi2ELi2EN4cute5tupleIJNS5_1CILi128EEES8_NS7_ILi64EEEEEENS_10bfloat16_tEfNS_4arch4Sm80ELb0ELb1ELb1ELb0ELb1ELb0ELb0ELb0ELi2ELi4ELi4ELi4ELb0EEENS1_21CollectiveEpilogueBwdISA_SB_SD_Li256ELb0ELb0ELi2EEENS1_19SingleTileSchedulerILb0ELb0ELb0ELi128EEEEEEEEEvNT_6ParamsE$_ZZN4cute12filter_tupleINS_5tupleIJNS_10UnderscoreES2_S2_iEEENS1_IJNS1_IJNS_1CILi1EEENS4_ILi0EEEEEEiNS4_ILi1024EEENS4_ILi8192EEEEEEZNS_5sliceIS3_SA_EEDaRKT_RKT0_EUlRKT_RKT0_E_EEDaSE_SH_OT1_ENKUlDpSK_E_clIJNS1_IJS7_EEENS1_IJiEEENS1_IJS8_EEENS1_IJEEEEEEDaSR_:
[----:B------:R-:W-:Y:S02]  /*c230*/  IADD3 R2, R1, 0x1380, RZ ;  /* 0x0000138001027810 */ /* 0x000fe40007ffe0ff */
[----:B------:R-:W-:Y:S02]  /*c240*/  MOV R6, 0xc270 ;  /* 0x0000c27000067802 */ /* 0x000fe40000000f00 */
[----:B------:R-:W-:Y:S02]  /*c250*/  IADD3 R2, R2, c[0x0][0x20], RZ ;  /* 0x0000080002027a10 */ /* 0x000fe40007ffe0ff */
[----:B------:R-:W-:Y:S05]  /*c260*/  CALL.REL.NOINC `($_ZN7cutlass13device_kernelIN5flash19enable_sm80_to_sm89INS1_16FlashAttnBwdSm80INS1_25CollectiveMainloopBwdSm80ILi2ELi2EN4cute5tupleIJNS5_1CILi128EEES8_NS7_ILi64EEEEEENS_10bfloat16_tEfNS_4arch4Sm80ELb0ELb1ELb1ELb0ELb1ELb0ELb0ELb0ELi2ELi4ELi4ELi4ELb0EEENS1_21CollectiveEpilogueBwdISA_SB_SD_Li256ELb0ELb0ELi2EEENS1_19SingleTileSchedulerILb0ELb0ELb0ELi128EEEEEEEEEvNT_6ParamsE$_ZN4cute3eso3ESOILb1ELb0EJNS_5tupleIJNS_1CILi1EEENS3_ILi0EEEEEEiNS3_ILi1024EEEEEC2ERKS6_RKiRKS7_) ;  /* 0xffffd13000007944 */ /* 0x000fea0003c3ffff */
[----:B-1----:R1:W5:Y:S01]  /*c270*/  LDL R3, [R1+0x1380] ;  /* 0x0013800001037983 */ /* 0x0023620000100800 */
[----:B------:R-:W-:Y:S02]  /*c280*/  MOV R6, R4 ;  /* 0x0000000400067202 */ /* 0x000fe40000000f00 */
[----:B------:R-:W-:-:S04]  /*c290*/  MOV R7, 0x0 ;  /* 0x0000000000077802 */ /* 0x000fc80000000f00 */
[----:B------:R-:W-:Y:S05]  /*c2a0*/  RET.REL.NODEC R6 `(_ZN7cutlass13device_kernelIN5flash19enable_sm80_to_sm89INS1_16FlashAttnBwdSm80INS1_25CollectiveMainloopBwdSm80ILi2ELi2EN4cute5tupleIJNS5_1CILi128EEES8_NS7_ILi64EEEEEENS_10bfloat16_tEfNS_4arch4Sm80ELb0ELb1ELb1ELb0ELb1ELb0ELb0ELb0ELi2ELi4ELi4ELi4ELb0EEENS1_21CollectiveEpilogueBwdISA_SB_SD_Li256ELb0ELb0ELi2EEENS1_19SingleTileSchedulerILb0ELb0ELb0ELi128EEEEEEEEEvNT_6ParamsE) ;  /* 0xffff3d5006007950 */ /* 0x000fea0003c3ffff */
        .type           $_ZN7cutlass13device_kernelIN5flash19enable_sm80_to_sm89INS1_16FlashAttnBwdSm80INS1_25CollectiveMainloopBwdSm80ILi2ELi2EN4cute5tupleIJNS5_1CILi128EEES8_NS7_ILi64EEEEEENS_10bfloat16_tEfNS_4arch4Sm80ELb0ELb1ELb1ELb0ELb1ELb0ELb0ELb0ELi2ELi4ELi4ELi4ELb0EEENS1_21CollectiveEpilogueBwdISA_SB_SD_Li256ELb0ELb0ELi2EEENS1_19SingleTileSchedulerILb0ELb0ELb0ELi128EEEEEEEEEvNT_6ParamsE$_ZZN4cute12filter_tupleINS_5tupleIJNS_10UnderscoreES2_S2_iEEENS1_IJNS1_IJNS_1CILi1EEENS4_ILi0EEEEEElS6_lEEEZNS_5sliceIS3_S8_EEDaRKT_RKT0_EUlRKT_RKT0_E_EEDaSC_SF_OT1_ENKUlDpSI_E_clIJNS1_IJS7_EEENS1_IJlEEENS1_IJS6_EEENS1_IJEEEEEEDaSP_,@function
        .size           $_ZN7cutlass13device_kernelIN5flash19enable_sm80_to_sm89INS1_16FlashAttnBwdSm80INS1_25CollectiveMainloopBwdSm80ILi2ELi2EN4cute5tupleIJNS5_1CILi128EEES8_NS7_ILi64EEEEEENS_10bfloat16_tEfNS_4arch4Sm80ELb0ELb1ELb1ELb0ELb1ELb0ELb0ELb0ELi2ELi4ELi4ELi4ELb0EEENS1_21CollectiveEpilogueBwdISA_SB_SD_Li256ELb0ELb0ELi2EEENS1_19SingleTileSchedulerILb0ELb0ELb0ELi128EEEEEEEEEvNT_6ParamsE$_ZZN4cute12filter_tupleINS_5tupleIJNS_10UnderscoreES2_S2_iEEENS1_IJNS1_IJNS_1CILi1EEENS4_ILi0EEEEEElS6_lEEEZNS_5sliceIS3_S8_EEDaRKT_RKT0_EUlRKT_RKT0_E_EEDaSC_SF_OT1_ENKUlDpSI_E_clIJNS1_IJS7_EEENS1_IJlEEENS1_IJS6_EEENS1_IJEEEEEEDaSP_,($_ZN7cutlass13device_kernelIN5flash19enable_sm80_to_sm89INS1_16FlashAttnBwdSm80INS1_25CollectiveMainloopBwdSm80ILi2ELi2EN4cute5tupleIJNS5_1CILi128EEES8_NS7_ILi64EEEEEENS_10bfloat16_tEfNS_4arch4Sm80ELb0ELb1ELb1ELb0ELb1ELb0ELb0ELb0ELi2ELi4ELi4ELi4ELb0EEENS1_21CollectiveEpilogueBwdISA_SB_SD_Li256ELb0ELb0ELi2EEENS1_19SingleTileSchedulerILb0ELb0ELb0ELi128EEEEEEEEEvNT_6ParamsE$_ZZN4cute12filter_tupleINS_5tupleIJNS_10UnderscoreES2_iEEENS1_IJNS1_IJNS_1CILi1EEENS4_ILi0EEEEEEiNS4_ILi1024EEEEEEZNS_5sliceIS3_S9_EEDaRKT_RKT0_EUlRKT_RKT0_E_EEDaSD_SG_OT1_ENKUlDpSJ_E_clIJNS1_IJS7_EEENS1_IJiEEENS1_IJEEEEEEDaSQ_ - $_ZN7cutlass13device_kernelIN5flash19enable_sm80_to_sm89INS1_16FlashAttnBwdSm80INS1_25CollectiveMainloopBwdSm80ILi2ELi2EN4cute5tupleIJNS5_1CILi128EEES8_NS7_ILi64EEEEEENS_10bfloat16_tEfNS_4arch4Sm80ELb0ELb1ELb1ELb0ELb1ELb0ELb0ELb0ELi2ELi4ELi4ELi4ELb0EEENS1_21CollectiveEpilogueBwdISA_SB_SD_Li256ELb0ELb0ELi2EEENS1_19SingleTileSchedulerILb0ELb0ELb0ELi128EEEEEEEEEvNT_6ParamsE$_ZZN4cute12filter_tupleINS_5tupleIJNS_10UnderscoreES2_S2_iEEENS1_IJNS1_IJNS_1CILi1EEENS4_ILi0EEEEEElS6_lEEEZNS_5sliceIS3_S8_EEDaRKT_RKT0_EUlRKT_RKT0_E_EEDaSC_SF_OT1_ENKUlDpSI_E_clIJNS1_IJS7_EEENS1_IJlEEENS1_IJS6_EEENS1_IJEEEEEEDaSP_)
$_ZN7cutlass13device_kernelIN5flash19enable_sm80_to_sm89INS1_16FlashAttnBwdSm80INS1_25CollectiveMainloopBwdSm80ILi2ELi2EN4cute5tupleIJNS5_1CILi128EEES8_NS7_ILi64EEEEEENS_10bfloat16_tEfNS_4arch4Sm80ELb0ELb1ELb1ELb0ELb1ELb0ELb0ELb0ELi2ELi4ELi4ELi4ELb0EEENS1_21CollectiveEpilogueBwdISA_SB_SD_Li256ELb0ELb0ELi2EEENS1_19SingleTileSchedulerILb0ELb0ELb0ELi128EEEEEEEEEvNT_6ParamsE$_ZZN4cute12filter_tupleINS_5tupleIJNS_10UnderscoreES2_S2_iEEENS1_IJNS1_IJNS_1CILi1EEENS4_ILi0EEEEEElS6_lEEEZNS_5sliceIS3_S8_EEDaRKT_RKT0_EUlRKT_RKT0_E_EEDaSC_SF_OT1_ENKUlDpSI_E_clIJNS1_IJS7_EEENS1_IJlEEENS1_IJS6_EEENS1_IJEEEEEEDaSP_:
[----:B------:R-:W-:Y:S02]  /*c2b0*/  IADD3 R3, R1, 0x16a8, RZ ;  /* 0x000016a801037810 */ /* 0x000fe40007ffe0ff */
[----:B------:R-:W-:Y:S02]  /*c2c0*/  MOV R6, 0xc2f0 ;  /* 0x0000c2f000067802 */ /* 0x000fe40000000f00 */
[----:B------:R-:W-:Y:S02]  /*c2d0*/  IADD3 R3, R3, c[0x0][0x20], RZ ;  /* 0x0000080003037a10 */ /* 0x000fe40007ffe0ff */
[----:B------:R-:W-:Y:S05]  /*c2e0*/  CALL.REL.NOINC `($_ZN7cutlass13device_kernelIN5flash19enable_sm80_to_sm89INS1_16FlashAttnBwdSm80INS1_25CollectiveMainloopBwdSm80ILi2ELi2EN4cute5tupleIJNS5_1CILi128EEES8_NS7_ILi64EEEEEENS_10bfloat16_tEfNS_4arch4Sm80ELb0ELb1ELb1ELb0ELb1ELb0ELb0ELb0ELi2ELi4ELi4ELi4ELb0EEENS1_21CollectiveEpilogueBwdISA_SB_SD_Li256ELb0ELb0ELi2EEENS1_19SingleTileSchedulerILb0ELb0ELb0ELi128EEEEEEEEEvNT_6ParamsE$_ZN4cute3eso3ESOILb1ELb0EJNS_5tupleIJNS_1CILi1EEENS3_ILi0EEEEEElS5_EEC2ERKS6_RKlRKS5_) ;  /* 0xffffd0f000007944 */ /* 0x000fea0003c3ffff */
[----:B-1----:R1:W5:Y:S01]  /*c2f0*/  LDL.64 R2, [R1+0x16a8] ;  /* 0x0016a80001027983 */ /* 0x0023620000100a00 */
[----:B------:R-:W-:-:S04]  /*c300*/  MOV R5, 0x0 ;  /* 0x0000000000057802 */ /* 0x000fc80000000f00 */
[----:B------:R-:W-:Y:S05]  /*c310*/  RET.REL.NODEC R4 `(_ZN7cutlass13device_kernelIN5flash19enable_sm80_to_sm89INS1_16FlashAttnBwdSm80INS1_25CollectiveMainloopBwdSm80ILi2ELi2EN4cute5tupleIJNS5_1CILi128EEES8_NS7_ILi64EEEEEENS_10bfloat16_tEfNS_4arch4Sm80ELb0ELb1ELb1ELb0ELb1ELb0ELb0ELb0ELi2ELi4ELi4ELi4ELb0EEENS1_21CollectiveEpilogueBwdISA_SB_SD_Li256ELb0ELb0ELi2EEENS1_19SingleTileSchedulerILb0ELb0ELb0ELi128EEEEEEEEEvNT_6ParamsE) ;  /* 0xffff3ce004007950 */ /* 0x000fea0003c3ffff */
        .type           $_ZN7cutlass13device_kernelIN5flash19enable_sm80_to_sm89INS1_16FlashAttnBwdSm80INS1_25CollectiveMainloopBwdSm80ILi2ELi2EN4cute5tupleIJNS5_1CILi128EEES8_NS7_ILi64EEEEEENS_10bfloat16_tEfNS_4arch4Sm80ELb0ELb1ELb1ELb0ELb1ELb0ELb0ELb0ELi2ELi4ELi4ELi4ELb0EEENS1_21CollectiveEpilogueBwdISA_SB_SD_Li256ELb0ELb0ELi2EEENS1_19SingleTileSchedulerILb0ELb0ELb0ELi128EEEEEEEEEvNT_6ParamsE$_ZZN4cute12filter_tupleINS_5tupleIJNS_10UnderscoreES2_iEEENS1_IJNS1_IJNS_1CILi1EEENS4_ILi0EEEEEEiNS4_ILi1024EEEEEEZNS_5sliceIS3_S9_EEDaRKT_RKT0_EUlRKT_RKT0_E_EEDaSD_SG_OT1_ENKUlDpSJ_E_clIJNS1_IJS7_EEENS1_IJiEEENS1_IJEEEEEEDaSQ_,@function
        .size           $_ZN7cutlass13device_kernelIN5flash19enable_sm80_to_sm89INS1_16FlashAttnBwdSm80INS1_25CollectiveMainloopBwdSm80ILi2ELi2EN4cute5tupleIJNS5_1CILi128EEES8_NS7_ILi64EEEEEENS_10bfloat16_tEfNS_4arch4Sm80ELb0ELb1ELb1ELb0ELb1ELb0ELb0ELb0ELi2ELi4ELi4ELi4ELb0EEENS1_21CollectiveEpilogueBwdISA_SB_SD_Li256ELb0ELb0ELi2EEENS1_19SingleTileSchedulerILb0ELb0ELb0ELi128EEEEEEEEEvNT_6ParamsE$_ZZN4cute12filter_tupleINS_5tupleIJNS_10UnderscoreES2_iEEENS1_IJNS1_IJNS_1CILi1EEENS4_ILi0EEEEEEiNS4_ILi1024EEEEEEZNS_5sliceIS3_S9_EEDaRKT_RKT0_EUlRKT_RKT0_E_EEDaSD_SG_OT1_ENKUlDpSJ_E_clIJNS1_IJS7_EEENS1_IJiEEENS1_IJEEEEEEDaSQ_,($_ZN7cutlass13device_kernelIN5flash19enable_sm80_to_sm89INS1_16FlashAttnBwdSm80INS1_25CollectiveMainloopBwdSm80ILi2ELi2EN4cute5tupleIJNS5_1CILi128EEES8_NS7_ILi64EEEEEENS_10bfloat16_tEfNS_4arch4Sm80ELb0ELb1ELb1ELb0ELb1ELb0ELb0ELb0ELi2ELi4ELi4ELi4ELb0EEENS1_21CollectiveEpilogueBwdISA_SB_SD_Li256ELb0ELb0ELi2EEENS1_19SingleTileSchedulerILb0ELb0ELb0ELi128EEEEEEEEEvNT_6ParamsE$_ZZN4cute12filter_tupleINS_5tupleIJNS_1CILi0EEENS1_IJNS2_ILi1EEENS2_ILi512EEEiEEEEEEZNS_16flatten_to_tupleIS7_EEDaRKT_EUlRKT_E_EEDaSB_OT0_ENKUlDpSE_E_clIJNS1_IJS3_EEES6_EEEDaSI_ - $_ZN7cutlass13device_kernelIN5flash19enable_sm80_to_sm89INS1_16FlashAttnBwdSm80INS1_25CollectiveMainloopBwdSm80ILi2ELi2EN4cute5tupleIJNS5_1CILi128EEES8_NS7_ILi64EEEEEENS_10bfloat16_tEfNS_4arch4Sm80ELb0ELb1ELb1ELb0ELb1ELb0ELb0ELb0ELi2ELi4ELi4ELi4ELb0EEENS1_21CollectiveEpilogueBwdISA_SB_SD_Li256ELb0ELb0ELi2EEENS1_19SingleTileSchedulerILb0ELb0ELb0ELi128EEEEEEEEEvNT_6ParamsE$_ZZN4cute12filter_tupleINS_5tupleIJNS_10UnderscoreES2_iEEENS1_IJNS1_IJNS_1CILi1EEENS4_ILi0EEEEEEiNS4_ILi1024EEEEEEZNS_5sliceIS3_S9_EEDaRKT_RKT0_EUlRKT_RKT0_E_EEDaSD_SG_OT1_ENKUlDpSJ_E_clIJNS1_IJS7_EEENS1_IJiEEENS1_IJEEEEEEDaSQ_)
$_ZN7cutlass13device_kernelIN5flash19enable_sm80_to_sm89INS1_16FlashAttnBwdSm80INS1_25CollectiveMainloopBwdSm80ILi2ELi2EN4cute5tupleIJNS5_1CILi128EEES8_NS7_ILi64EEEEEENS_10bfloat16_tEfNS_4arch4Sm80ELb0ELb1ELb1ELb0ELb1ELb0ELb0ELb0ELi2ELi4ELi4ELi4ELb0EEENS1_21CollectiveEpilogueBwdISA_SB_SD_Li256ELb0ELb0ELi2EEENS1_19SingleTileSchedulerILb0ELb0ELb0ELi128EEEEEEEEEvNT_6ParamsE$_ZZN4cute12filter_tupleINS_5tupleIJNS_10UnderscoreES2_iEEENS1_IJNS1_IJNS_1CILi1EEENS4_ILi0EEEEEEiNS4_ILi1024EEEEEEZNS_5sliceIS3_S9_EEDaRKT_RKT0_EUlRKT_RKT0_E_EEDaSD_SG_OT1_ENKUlDpSJ_E_clIJNS1_IJS7_EEENS1_IJiEEENS1_IJEEEEEEDaSQ_:
[----:B------:R-:W-:Y:S02]  /*c320*/  IADD3 R2, R1, 0x1680, RZ ;  /* 0x0000168001027810 */ /* 0x000fe40007ffe0ff */
[----:B------:R-:W-:Y:S02]  /*c330*/  MOV R6, 0xc360 ;  /* 0x0000c36000067802 */ /* 0x000fe40000000f00 */
[----:B------:R-:W-:Y:S02]  /*c340*/  IADD3 R2, R2, c[0x0][0x20], RZ ;  /* 0x0000080002027a10 */ /* 0x000fe40007ffe0ff */
[----:B------:R-:W-:Y:S05]  /*c350*/  CALL.REL.NOINC `($_ZN7cutlass13device_kernelIN5flash19enable_sm80_to_sm89INS1_16FlashAttnBwdSm80INS1_25CollectiveMainloopBwdSm80ILi2ELi2EN4cute5tupleIJNS5_1CILi128EEES8_NS7_ILi64EEEEEENS_10bfloat16_tEfNS_4arch4Sm80ELb0ELb1ELb1ELb0ELb1ELb0ELb0ELb0ELi2ELi4ELi4ELi4ELb0EEENS1_21CollectiveEpilogueBwdISA_SB_SD_Li256ELb0ELb0ELi2EEENS1_19SingleTileSchedulerILb0ELb0ELb0ELi128EEEEEEEEEvNT_6ParamsE$_ZN4cute3eso3ESOILb1ELb0EJNS_5tupleIJNS_1CILi1EEENS3_ILi0EEEEEEiEEC2ERKS6_RKi) ;  /* 0xffffd00000007944 */ /* 0x000fea0003c3ffff */
[----:B-1----:R1:W5:Y:S01]  /*c360*/  LDL R3, [R1+0x1680] ;  /* 0x0016800001037983 */ /* 0x0023620000100800 */
[----:B------:R-:W-:Y:S02]  /*c370*/  MOV R6, R4 ;  /* 0x0000000400067202 */ /* 0x000fe40000000f00 */
[----:B------:R-:W-:-:S04]  /*c380*/  MOV R7, 0x0 ;  /* 0x0000000000077802 */ /* 0x000fc80000000f00 */
[----:B------:R-:W-:Y:S05]  /*c390*/  RET.REL.NODEC R6 `(_ZN7cutlass13device_kernelIN5flash19enable_sm80_to_sm89INS1_16FlashAttnBwdSm80INS1_25CollectiveMainloopBwdSm80ILi2ELi2EN4cute5tupleIJNS5_1CILi128EEES8_NS7_ILi64EEEEEENS_10bfloat16_tEfNS_4arch4Sm80ELb0ELb1ELb1ELb0ELb1ELb0ELb0ELb0ELi2ELi4ELi4ELi4ELb0EEENS1_21CollectiveEpilogueBwdISA_SB_SD_Li256ELb0ELb0ELi2EEENS1_19SingleTileSchedulerILb0ELb0ELb0ELi128EEEEEEEEEvNT_6ParamsE) ;  /* 0xffff3c6006007950 */ /* 0x000fea0003c3ffff */
        .type           $_ZN7cutlass13device_kernelIN5flash19enable_sm80_to_sm89INS1_16FlashAttnBwdSm80INS1_25CollectiveMainloopBwdSm80ILi2ELi2EN4cute5tupleIJNS5_1CILi128EEES8_NS7_ILi64EEEEEENS_10bfloat16_tEfNS_4arch4Sm80ELb0ELb1ELb1ELb0ELb1ELb0ELb0ELb0ELi2ELi4ELi4ELi4ELb0EEENS1_21CollectiveEpilogueBwdISA_SB_SD_Li256ELb0ELb0ELi2EEENS1_19SingleTileSchedulerILb0ELb0ELb0ELi128EEEEEEEEEvNT_6ParamsE$_ZZN4cute12filter_tupleINS_5tupleIJNS_1CILi0EEENS1_IJNS2_ILi1EEENS2_ILi512EEEiEEEEEEZNS_16flatten_to_tupleIS7_EEDaRKT_EUlRKT_E_EEDaSB_OT0_ENKUlDpSE_E_clIJNS1_IJS3_EEES6_EEEDaSI_,@function
        .size           $_ZN7cutlass13device_kernelIN5flash19enable_sm80_to_sm89INS1_16FlashAttnBwdSm80INS1_25CollectiveMainloopBwdSm80ILi2ELi2EN4cute5tupleIJNS5_1CILi128EEES8_NS7_ILi64EEEEEENS_10bfloat16_tEfNS_4arch4Sm80ELb0ELb1ELb1ELb0ELb1ELb0ELb0ELb0ELi2ELi4ELi4ELi4ELb0EEENS1_21CollectiveEpilogueBwdISA_SB_SD_Li256ELb0ELb0ELi2EEENS1_19SingleTileSchedulerILb0ELb0ELb0ELi128EEEEEEEEEvNT_6ParamsE$_ZZN4cute12filter_tupleINS_5tupleIJNS_1CILi0EEENS1_IJNS2_ILi1EEENS2_ILi512EEEiEEEEEEZNS_16flatten_to_tupleIS7_EEDaRKT_EUlRKT_E_EEDaSB_OT0_ENKUlDpSE_E_clIJNS1_IJS3_EEES6_EEEDaSI_,($_ZN7cutlass13device_kernelIN5flash19enable_sm80_to_sm89INS1_16FlashAttnBwdSm80INS1_25CollectiveMainloopBwdSm80ILi2ELi2EN4cute5tupleIJNS5_1CILi128EEES8_NS7_ILi64EEEEEENS_10bfloat16_tEfNS_4arch4Sm80ELb0ELb1ELb1ELb0ELb1ELb0ELb0ELb0ELi2ELi4ELi4ELi4ELb0EEENS1_21CollectiveEpilogueBwdISA_SB_SD_Li256ELb0ELb0ELi2EEENS1_19SingleTileSchedulerILb0ELb0ELb0ELi128EEEEEEEEEvNT_6ParamsE$_ZZN4cute12filter_tupleINS_5tupleIJNS_1CILi0EEENS_10UnderscoreEEEENS1_IJNS1_IJS3_S3_EEEiEEEZNS_6detail10lift_sliceIS5_S7_EEDaRKT_RKT0_EUlRKT_RKT0_E_EEDaSC_SF_OT1_ENKUlDpSI_E_clIJNS1_IJEEENS1_IJiEEEEEEDaSP_ - $_ZN7cutlass13device_kernelIN5flash19enable_sm80_to_sm89INS1_16FlashAttnBwdSm80INS1_25CollectiveMainloopBwdSm80ILi2ELi2EN4cute5tupleIJNS5_1CILi128EEES8_NS7_ILi64EEEEEENS_10bfloat16_tEfNS_4arch4Sm80ELb0ELb1ELb1ELb0ELb1ELb0ELb0ELb0ELi2ELi4ELi4ELi4ELb0EEENS1_21CollectiveEpilogueBwdISA_SB_SD_Li256ELb0ELb0ELi2EEENS1_19SingleTileSchedulerILb0ELb0ELb0ELi128EEEEEEEEEvNT_6ParamsE$_ZZN4cute12filter_tupleINS_5tupleIJNS_1CILi0EEENS1_IJNS2_ILi1EEENS2_ILi512EEEiEEEEEEZNS_16flatten_to_tupleIS7_EEDaRKT_EUlRKT_E_EEDaSB_OT0_ENKUlDpSE_E_clIJNS1_IJS3_EEES6_EEEDaSI_)
$_ZN7cutlass13device_kernelIN5flash19enable_sm80_to_sm89INS1_16FlashAttnBwdSm80INS1_25CollectiveMainloopBwdSm80ILi2ELi2EN4cute5tupleIJNS5_1CILi128EEES8_NS7_ILi64EEEEEENS_10bfloat16_tEfNS_4arch4Sm80ELb0ELb1ELb1ELb0ELb1ELb0ELb0ELb0ELi2ELi4ELi4ELi4ELb0EEENS1_21CollectiveEpilogueBwdISA_SB_SD_Li256ELb0ELb0ELi2EEENS1_19SingleTileSchedulerILb0ELb0ELb0ELi128EEEEEEEEEvNT_6ParamsE$_ZZN4cute12filter_tupleINS_5tupleIJNS_1CILi0EEENS1_IJNS2_ILi1EEENS2_ILi512EEEiEEEEEEZNS_16flatten_to_tupleIS7_EEDaRKT_EUlRKT_E_EEDaSB_OT0_ENKUlDpSE_E_clIJNS1_IJS3_EEES6_EEEDaSI_:
[----:B------:R-:W-:Y:S02]  /*c3a0*/  IADD3 R2, R1, 0x1380, RZ ;  /* 0x0000138001027810 */ /* 0x000fe40007ffe0ff */
[----:B------:R-:W-:Y:S02]  /*c3b0*/  MOV R8, 0xc3e0 ;  /* 0x0000c3e000087802 */ /* 0x000fe40000000f00 */
[----:B------:R-:W-:Y:S02]  /*c3c0*/  IADD3 R2, R2, c[0x0][0x20], RZ ;  /* 0x0000080002027a10 */ /* 0x000fe40007ffe0ff */
[----:B------:R-:W-:Y:S05]  /*c3d0*/  CALL.REL.NOINC `($_ZN7cutlass13device_kernelIN5flash19enable_sm80_to_sm89INS1_16FlashAttnBwdSm80INS1_25CollectiveMainloopBwdSm80ILi2ELi2EN4cute5tupleIJNS5_1CILi128EEES8_NS7_ILi64EEEEEENS_10bfloat16_tEfNS_4arch4Sm80ELb0ELb1ELb1ELb0ELb1ELb0ELb0ELb0ELi2ELi4ELi4ELi4ELb0EEENS1_21CollectiveEpilogueBwdISA_SB_SD_Li256ELb0ELb0ELi2EEENS1_19SingleTileSchedulerILb0ELb0ELb0ELi128EEEEEEEEEvNT_6ParamsE$_ZN4cute3eso3ESOILb1ELb0EJNS_1CILi0EEENS2_ILi1EEENS2_ILi512EEEiEEC2ERKS3_RKS4_RKS5_RKi) ;  /* 0xffffbf8000007944 */ /* 0x000fea0003c3ffff */
[----:B-1----:R1:W5:Y:S01]  /*c3e0*/  LDL R2, [R1+0x1380] ;  /* 0x0013800001027983 */ /* 0x0023620000100800 */
[----:B------:R-:W-:-:S04]  /*c3f0*/  MOV R11, 0x0 ;  /* 0x00000000000b7802 */ /* 0x000fc80000000f00 */
[----:B------:R-:W-:Y:S05]  /*c400*/  RET.REL.NODEC R10 `(_ZN7cutlass13device_kernelIN5flash19enable_sm80_to_sm89INS1_16FlashAttnBwdSm80INS1_25CollectiveMainloopBwdSm80ILi2ELi2EN4cute5tupleIJNS5_1CILi128EEES8_NS7_ILi64EEEEEENS_10bfloat16_tEfNS_4arch4Sm80ELb0ELb1ELb1ELb0ELb1ELb0ELb0ELb0ELi2ELi4ELi4ELi4ELb0EEENS1_21CollectiveEpilogueBwdISA_SB_SD_Li256ELb0ELb0ELi2EEENS1_19SingleTileSchedulerILb0ELb0ELb0ELi128EEEEEEEEEvNT_6ParamsE) ;  /* 0xffff3bf00a007950 */ /* 0x000fea0003c3ffff */
        .type           $_ZN7cutlass13device_kernelIN5flash19enable_sm80_to_sm89INS1_16FlashAttnBwdSm80INS1_25CollectiveMainloopBwdSm80ILi2ELi2EN4cute5tupleIJNS5_1CILi128EEES8_NS7_ILi64EEEEEENS_10bfloat16_tEfNS_4arch4Sm80ELb0ELb1ELb1ELb0ELb1ELb0ELb0ELb0ELi2ELi4ELi4ELi4ELb0EEENS1_21CollectiveEpilogueBwdISA_SB_SD_Li256ELb0ELb0ELi2EEENS1_19SingleTileSchedulerILb0ELb0ELb0ELi128EEEEEEEEEvNT_6ParamsE$_ZZN4cute12filter_tupleINS_5tupleIJNS_1CILi0EEENS_10UnderscoreEEEENS1_IJNS1_IJS3_S3_EEEiEEEZNS_6detail10lift_sliceIS5_S7_EEDaRKT_RKT0_EUlRKT_RKT0_E_EEDaSC_SF_OT1_ENKUlDpSI_E_clIJNS1_IJEEENS1_IJiEEEEEEDaSP_,@function
        .size           $_ZN7cutlass13device_kernelIN5flash19enable_sm80_to_sm89INS1_16FlashAttnBwdSm80INS1_25CollectiveMainloopBwdSm80ILi2ELi2EN4cute5tupleIJNS5_1CILi128EEES8_NS7_ILi64EEEEEENS_10bfloat16_tEfNS_4arch4Sm80ELb0ELb1ELb1ELb0ELb1ELb0ELb0ELb0ELi2ELi4ELi4ELi4ELb0EEENS1_21CollectiveEpilogueBwdISA_SB_SD_Li256ELb0ELb0ELi2EEENS1_19SingleTileSchedulerILb0ELb0ELb0ELi128EEEEEEEEEvNT_6ParamsE$_ZZN4cute12filter_tupleINS_5tupleIJNS_1CILi0EEENS_10UnderscoreEEEENS1_IJNS1_IJS3_S3_EEEiEEEZNS_6detail10lift_sliceIS5_S7_EEDaRKT_RKT0_EUlRKT_RKT0_E_EEDaSC_SF_OT1_ENKUlDpSI_E_clIJNS1_IJEEENS1_IJiEEEEEEDaSP_,($_ZN7cutlass13device_kernelIN5flash19enable_sm80_to_sm89INS1_16FlashAttnBwdSm80INS1_25CollectiveMainloopBwdSm80ILi2ELi2EN4cute5tupleIJNS5_1CILi128EEES8_NS7_ILi64EEEEEENS_10bfloat16_tEfNS_4arch4Sm80ELb0ELb1ELb1ELb0ELb1ELb0ELb0ELb0ELi2ELi4ELi4ELi4ELb0EEENS1_21CollectiveEpilogueBwdISA_SB_SD_Li256ELb0ELb0ELi2EEENS1_19SingleTileSchedulerILb0ELb0ELb0ELi128EEEEEEEEEvNT_6ParamsE$_ZZN4cute12filter_tupleINS_5tupleIJNS_1CILi1024EEENS1_IJiiEEEEEEZNS_16flatten_to_tupleIS5_EEDaRKT_EUlRKT_E_EEDaS9_OT0_ENKUlDpSC_E_clIJNS1_IJS3_EEES4_EEEDaSG_ - $_ZN7cutlass13device_kernelIN5flash19enable_sm80_to_sm89INS1_16FlashAttnBwdSm80INS1_25CollectiveMainloopBwdSm80ILi2ELi2EN4cute5tupleIJNS5_1CILi128EEES8_NS7_ILi64EEEEEENS_10bfloat16_tEfNS_4arch4Sm80ELb0ELb1ELb1ELb0ELb1ELb0ELb0ELb0ELi2ELi4ELi4ELi4ELb0EEENS1_21CollectiveEpilogueBwdISA_SB_SD_Li256ELb0ELb0ELi2EEENS1_19SingleTileSchedulerILb0ELb0ELb0ELi128EEEEEEEEEvNT_6ParamsE$_ZZN4cute12filter_tupleINS_5tupleIJNS_1CILi0EEENS_10UnderscoreEEEENS1_IJNS1_IJS3_S3_EEEiEEEZNS_6detail10lift_sliceIS5_S7_EEDaRKT_RKT0_EUlRKT_RKT0_E_EEDaSC_SF_OT1_ENKUlDpSI_E_clIJNS1_IJEEENS1_IJiEEEEEEDaSP_)
$_ZN7cutlass13device_kernelIN5flash19enable_sm80_to_sm89INS1_16FlashAttnBwdSm80INS1_25CollectiveMainloopBwdSm80ILi2ELi2EN4cute5tupleIJNS5_1CILi128EEES8_NS7_ILi64EEEEEENS_10bfloat16_tEfNS_4arch4Sm80ELb0ELb1ELb1ELb0ELb1ELb0ELb0ELb0ELi2ELi4ELi4ELi4ELb0EEENS1_21CollectiveEpilogueBwdISA_SB_SD_Li256ELb0ELb0ELi2EEENS1_19SingleTileSchedulerILb0ELb0ELb0ELi128EEEEEEEEEvNT_6ParamsE$_ZZN4cute12filter_tupleINS_5tupleIJNS_1CILi0EEENS_10UnderscoreEEEENS1_IJNS1_IJS3_S3_EEEiEEEZNS_6detail10lift_sliceIS5_S7_EEDaRKT_RKT0_EUlRKT_RKT0_E_EEDaSC_SF_OT1_ENKUlDpSI_E_clIJNS1_IJEEENS1_IJiEEEEEEDaSP_:
[----:B------:R-:W-:Y:S02]  /*c410*/  IADD3 R2, R1, 0x1680, RZ ;  /* 0x0000168001027810 */ /* 0x000fe40007ffe0ff */
[----:B------:R-:W-:Y:S02]  /*c420*/  MOV R6, 0xc450 ;  /* 0x0000c45000067802 */ /* 0x000fe40000000f00 */
[----:B------:R-:W-:Y:S02]  /*c430*/  IADD3 R2, R2, c[0x0][0x20], RZ ;  /* 0x0000080002027a10 */ /* 0x000fe40007ffe0ff */
[----:B------:R-:W-:Y:S05]  /*c440*/  CALL.REL.NOINC `($_ZN7cutlass13device_kernelIN5flash19enable_sm80_to_sm89INS1_16FlashAttnBwdSm80INS1_25CollectiveMainloopBwdSm80ILi2ELi2EN4cute5tupleIJNS5_1CILi128EEES8_NS7_ILi64EEEEEENS_10bfloat16_tEfNS_4arch4Sm80ELb0ELb1ELb1ELb0ELb1ELb0ELb0ELb0ELi2ELi4ELi4ELi4ELb0EEENS1_21CollectiveEpilogueBwdISA_SB_SD_Li256ELb0ELb0ELi2EEENS1_19SingleTileSchedulerILb0ELb0ELb0ELi128EEEEEEEEEvNT_6ParamsE$_ZN4cute3eso3ESOILb0ELb1EJiEEC2ERKi) ;  /* 0xffffb9b000007944 */ /* 0x000fea0003c3ffff */
[----:B-1----:R1:W5:Y:S01]  /*c450*/  LDL R2, [R1+0x1680] ;  /* 0x0016800001027983 */ /* 0x0023620000100800 */
[----:B------:R-:W-:-:S04]  /*c460*/  MOV R11, 0x0 ;  /* 0x00000000000b7802 */ /* 0x000fc80000000f00 */
[----:B------:R-:W-:Y:S05]  /*c470*/  RET.REL.NODEC R10 `(_ZN7cutlass13device_kernelIN5flash19enable_sm80_to_sm89INS1_16FlashAttnBwdSm80INS1_25CollectiveMainloopBwdSm80ILi2ELi2EN4cute5tupleIJNS5_1CILi128EEES8_NS7_ILi64EEEEEENS_10bfloat16_tEfNS_4arch4Sm80ELb0ELb1ELb1ELb0ELb1ELb0ELb0ELb0ELi2ELi4ELi4ELi4ELb0EEENS1_21CollectiveEpilogueBwdISA_SB_SD_Li256ELb0ELb0ELi2EEENS1_19SingleTileSchedulerILb0ELb0ELb0ELi128EEEEEEEEEvNT_6ParamsE) ;  /* 0xffff3b800a007950 */ /* 0x000fea0003c3ffff */
        .type           $_ZN7cutlass13device_kernelIN5flash19enable_sm80_to_sm89INS1_16FlashAttnBwdSm80INS1_25CollectiveMainloopBwdSm80ILi2ELi2EN4cute5tupleIJNS5_1CILi128EEES8_NS7_ILi64EEEEEENS_10bfloat16_tEfNS_4arch4Sm80ELb0ELb1ELb1ELb0ELb1ELb0ELb0ELb0ELi2ELi4ELi4ELi4ELb0EEENS1_21CollectiveEpilogueBwdISA_SB_SD_Li256ELb0ELb0ELi2EEENS1_19SingleTileSchedulerILb0ELb0ELb0ELi128EEEEEEEEEvNT_6ParamsE$_ZZN4cute12filter_tupleINS_5tupleIJNS_1CILi1024EEENS1_IJiiEEEEEEZNS_16flatten_to_tupleIS5_EEDaRKT_EUlRKT_E_EEDaS9_OT0_ENKUlDpSC_E_clIJNS1_IJS3_EEES4_EEEDaSG_,@function
        .size           $_ZN7cutlass13device_kernelIN5flash19enable_sm80_to_sm89INS1_16FlashAttnBwdSm80INS1_25CollectiveMainloopBwdSm80ILi2ELi2EN4cute5tupleIJNS5_1CILi128EEES8_NS7_ILi64EEEEEENS_10bfloat16_tEfNS_4arch4Sm80ELb0ELb1ELb1ELb0ELb1ELb0ELb0ELb0ELi2ELi4ELi4ELi4ELb0EEENS1_21CollectiveEpilogueBwdISA_SB_SD_Li256ELb0ELb0ELi2EEENS1_19SingleTileSchedulerILb0ELb0ELb0ELi128EEEEEEEEEvNT_6ParamsE$_ZZN4cute12filter_tupleINS_5tupleIJNS_1CILi1024EEENS1_IJiiEEEEEEZNS_16flatten_to_tupleIS5_EEDaRKT_EUlRKT_E_EEDaS9_OT0_ENKUlDpSC_E_clIJNS1_IJS3_EEES4_EEEDaSG_,($_ZN7cutlass13device_kernelIN5flash19enable_sm80_to_sm89INS1_16FlashAttnBwdSm80INS1_25CollectiveMainloopBwdSm80ILi2ELi2EN4cute5tupleIJNS5_1CILi128EEES8_NS7_ILi64EEEEEENS_10bfloat16_tEfNS_4arch4Sm80ELb0ELb1ELb1ELb0ELb1ELb0ELb0ELb0ELi2ELi4ELi4ELi4ELb0EEENS1_21CollectiveEpilogueBwdISA_SB_SD_Li256ELb0ELb0ELi2EEENS1_19SingleTileSchedulerILb0ELb0ELb0ELi128EEEEEEEEEvNT_6ParamsE$_ZZN4cute12filter_tupleINS_5tupleIJNS_1CILi1EEENS1_IJNS2_ILi8EEEiiEEENS2_ILi64EEENS1_IJiNS2_ILi144EEENS2_ILi288EEEEEENS2_ILi512EEEEEEZNS_7flattenISB_EEDaRKT_EUlRKT_E_EEDaSF_OT0_ENKUlDpSI_E_clIJNS1_IJS3_EEES5_NS1_IJS6_EEES9_NS1_IJSA_EEEEEEDaSM_ - $_ZN7cutlass13device_kernelIN5flash19enable_sm80_to_sm89INS1_16FlashAttnBwdSm80INS1_25CollectiveMainloopBwdSm80ILi2ELi2EN4cute5tupleIJNS5_1CILi128EEES8_NS7_ILi64EEEEEENS_10bfloat16_tEfNS_4arch4Sm80ELb0ELb1ELb1ELb0ELb1ELb0ELb0ELb0ELi2ELi4ELi4ELi4ELb0EEENS1_21CollectiveEpilogueBwdISA_SB_SD_Li256ELb0ELb0ELi2EEENS1_19SingleTileSchedulerILb0ELb0ELb0ELi128EEEEEEEEEvNT_6ParamsE$_ZZN4cute12filter_tupleINS_5tupleIJNS_1CILi1024EEENS1_IJiiEEEEEEZNS_16flatten_to_tupleIS5_EEDaRKT_EUlRKT_E_EEDaS9_OT0_ENKUlDpSC_E_clIJNS1_IJS3_EEES4_EEEDaSG_)
$_ZN7cutlass13device_kernelIN5flash19enable_sm80_to_sm89INS1_16FlashAttnBwdSm80INS1_25CollectiveMainloopBwdSm80ILi2ELi2EN4cute5tupleIJNS5_1CILi128EEES8_NS7_ILi64EEEEEENS_10bfloat16_tEfNS_4arch4Sm80ELb0ELb1ELb1ELb0ELb1ELb0ELb0ELb0ELi2ELi4ELi4ELi4ELb0EEENS1_21CollectiveEpilogueBwdISA_SB_SD_Li256ELb0ELb0ELi2EEENS1_19SingleTileSchedulerILb0ELb0ELb0ELi128EEEEEEEEEvNT_6ParamsE$_ZZN4cute12filter_tupleINS_5tupleIJNS_1CILi1024EEENS1_IJiiEEEEEEZNS_16flatten_to_tupleIS5_EEDaRKT_EUlRKT_E_EEDaS9_OT0_ENKUlDpSC_E_clIJNS1_IJS3_EEES4_EEEDaSG_:
[----:B------:R-:W-:-:S06]  /*c480*/  IADD3 R8, R58, -c[0x0][0x20], RZ ;  /* 0x800008003a087a10 */ /* 0x000fcc0007ffe0ff */
[----:B------:R-:W5:Y:S01]  /*c490*/  LDL R8, [R8] ;  /* 0x0000000008087983 */ /* 0x000f620000100800 */
[----:B------:R-:W-:Y:S02]  /*c4a0*/  IADD3 R3, R1, 0x1380, RZ ;  /* 0x0000138001037810 */ /* 0x000fe40007ffe0ff */
[----:B------:R-:W-:Y:S02]  /*c4b0*/  IADD3 R2, R58, 0x4, RZ ;  /* 0x000000043a027810 */ /* 0x000fe40007ffe0ff */
[----:B------:R-:W-:Y:S02]  /*c4c0*/  IADD3 R3, R3, c[0x0][0x20], RZ ;  /* 0x0000080003037a10 */ /* 0x000fe40007ffe0ff */
[----:B------:R-:W-:Y:S02]  /*c4d0*/  MOV R6, 0xc4f0 ;  /* 0x0000c4f000067802 */ /* 0x000fe40000000f00 */
[----:B-----5:R-:W-:Y:S05]  /*c4e0*/  CALL.REL.NOINC `($_ZN7cutlass13device_kernelIN5flash19enable_sm80_to_sm89INS1_16FlashAttnBwdSm80INS1_25CollectiveMainloopBwdSm80ILi2ELi2EN4cute5tupleIJNS5_1CILi128EEES8_NS7_ILi64EEEEEENS_10bfloat16_tEfNS_4arch4Sm80ELb0ELb1ELb1ELb0ELb1ELb0ELb0ELb0ELi2ELi4ELi4ELi4ELb0EEENS1_21CollectiveEpilogueBwdISA_SB_SD_Li256ELb0ELb0ELi2EEENS1_19SingleTileSchedulerILb0ELb0ELb0ELi128EEEEEEEEEvNT_6ParamsE$_ZN4cute3eso3ESOILb1ELb0EJNS_1CILi1024EEEiiEEC2ERKS3_RKiS8_) ;  /* 0xffffc05000007944 */ /* 0x020fea0003c3ffff */
[----:B------:R-:W-:-:S04]  /*c4f0*/  MOV R5, 0x0 ;  /* 0x0000000000057802 */ /* 0x000fc80000000f00 */
[----:B------:R-:W-:Y:S05]  /*c500*/  RET.REL.NODEC R4 `(_ZN7cutlass13device_kernelIN5flash19enable_sm80_to_sm89INS1_16FlashAttnBwdSm80INS1_25CollectiveMainloopBwdSm80ILi2ELi2EN4cute5tupleIJNS5_1CILi128EEES8_NS7_ILi64EEEEEENS_10bfloat16_tEfNS_4arch4Sm80ELb0ELb1ELb1ELb0ELb1ELb0ELb0ELb0ELi2ELi4ELi4ELi4ELb0EEENS1_21CollectiveEpilogueBwdISA_SB_SD_Li256ELb0ELb0ELi2EEENS1_19SingleTileSchedulerILb0ELb0ELb0ELi128EEEEEEEEEvNT_6ParamsE) ;  /* 0xffff3af004007950 */ /* 0x000fea0003c3ffff */
        .type           $_ZN7cutlass13device_kernelIN5flash19enable_sm80_to_sm89INS1_16FlashAttnBwdSm80INS1_25CollectiveMainloopBwdSm80ILi2ELi2EN4cute5tupleIJNS5_1CILi128EEES8_NS7_ILi64EEEEEENS_10bfloat16_tEfNS_4arch4Sm80ELb0ELb1ELb1ELb0ELb1ELb0ELb0ELb0ELi2ELi4ELi4ELi4ELb0EEENS1_21CollectiveEpilogueBwdISA_SB_SD_Li256ELb0ELb0ELi2EEENS1_19SingleTileSchedulerILb0ELb0ELb0ELi128EEEEEEEEEvNT_6ParamsE$_ZZN4cute12filter_tupleINS_5tupleIJNS_1CILi1EEENS1_IJNS2_ILi8EEEiiEEENS2_ILi64EEENS1_IJiNS2_ILi144EEENS2_ILi288EEEEEENS2_ILi512EEEEEEZNS_7flattenISB_EEDaRKT_EUlRKT_E_EEDaSF_OT0_ENKUlDpSI_E_clIJNS1_IJS3_EEES5_NS1_IJS6_EEES9_NS1_IJSA_EEEEEEDaSM_,@function
        .size           $_ZN7cutlass13device_kernelIN5flash19enable_sm80_to_sm89INS1_16FlashAttnBwdSm80INS1_25CollectiveMainloopBwdSm80ILi2ELi2EN4cute5tupleIJNS5_1CILi128EEES8_NS7_ILi64EEEEEENS_10bfloat16_tEfNS_4arch4Sm80ELb0ELb1ELb1ELb0ELb1ELb0ELb0ELb0ELi2ELi4ELi4ELi4ELb0EEENS1_21CollectiveEpilogueBwdISA_SB_SD_Li256ELb0ELb0ELi2EEENS1_19SingleTileSchedulerILb0ELb0ELb0ELi128EEEEEEEEEvNT_6ParamsE$_ZZN4cute12filter_tupleINS_5tupleIJNS_1CILi1EEENS1_IJNS2_ILi8EEEiiEEENS2_ILi64EEENS1_IJiNS2_ILi144EEENS2_ILi288EEEEEENS2_ILi512EEEEEEZNS_7flattenISB_EEDaRKT_EUlRKT_E_EEDaSF_OT0_ENKUlDpSI_E_clIJNS1_IJS3_EEES5_NS1_IJS6_EEES9_NS1_IJSA_EEEEEEDaSM_,($_ZN7cutlass13device_kernelIN5flash19enable_sm80_to_sm89INS1_16FlashAttnBwdSm80INS1_25CollectiveMainloopBwdSm80ILi2ELi2EN4cute5tupleIJNS5_1CILi128EEES8_NS7_ILi64EEEEEENS_10bfloat16_tEfNS_4arch4Sm80ELb0ELb1ELb1ELb0ELb1ELb0ELb0ELb0ELi2ELi4ELi4ELi4ELb0EEENS1_21CollectiveEpilogueBwdISA_SB_SD_Li256ELb0ELb0ELi2EEENS1_19SingleTileSchedulerILb0ELb0ELb0ELi128EEEEEEEEEvNT_6ParamsE$_ZZN4cute12filter_tupleINS_5tupleIJNS_1CILi1EEENS1_IJiiiEEENS2_ILi64EEENS1_IJNS2_ILi72EEENS2_ILi144EEENS2_ILi288EEEEEENS2_ILi512EEEEEEZNS_7flattenISB_EEDaRKT_EUlRKT_E_EEDaSF_OT0_ENKUlDpSI_E_clIJNS1_IJS3_EEES4_NS1_IJS5_EEES9_NS1_IJSA_EEEEEEDaSM_ - $_ZN7cutlass13device_kernelIN5flash19enable_sm80_to_sm89INS1_16FlashAttnBwdSm80INS1_25CollectiveMainloopBwdSm80ILi2ELi2EN4cute5tupleIJNS5_1CILi128EEES8_NS7_ILi64EEEEEENS_10bfloat16_tEfNS_4arch4Sm80ELb0ELb1ELb1ELb0ELb1ELb0ELb0ELb0ELi2ELi4ELi4ELi4ELb0EEENS1_21CollectiveEpilogueBwdISA_SB_SD_Li256ELb0ELb0ELi2EEENS1_19SingleTileSchedulerILb0ELb0ELb0ELi128EEEEEEEEEvNT_6ParamsE$_ZZN4cute12filter_tupleINS_5tupleIJNS_1CILi1EEENS1_IJNS2_ILi8EEEiiEEENS2_ILi64EEENS1_IJiNS2_ILi144EEENS2_ILi288EEEEEENS2_ILi512EEEEEEZNS_7flattenISB_EEDaRKT_EUlRKT_E_EEDaSF_OT0_ENKUlDpSI_E_clIJNS1_IJS3_EEES5_NS1_IJS6_EEES9_NS1_IJSA_EEEEEEDaSM_)
$_ZN7cutlass13device_kernelIN5flash19enable_sm80_to_sm89INS1_16FlashAttnBwdSm80INS1_25CollectiveMainloopBwdSm80ILi2ELi2EN4cute5tupleIJNS5_1CILi128EEES8_NS7_ILi64EEEEEENS_10bfloat16_tEfNS_4arch4Sm80ELb0ELb1ELb1ELb0ELb1ELb0ELb0ELb0ELi2ELi4ELi4ELi4ELb0EEENS1_21CollectiveEpilogueBwdISA_SB_SD_Li256ELb0ELb0ELi2EEENS1_19SingleTileSchedulerILb0ELb0ELb0ELi128EEEEEEEEEvNT_6ParamsE$_ZZN4cute12filter_tupleINS_5tupleIJNS_1CILi1EEENS1_IJNS2_ILi8EEEiiEEENS2_ILi64EEENS1_IJiNS2_ILi144EEENS2_ILi288EEEEEENS2_ILi512EEEEEEZNS_7flattenISB_EEDaRKT_EUlRKT_E_EEDaSF_OT0_ENKUlDpSI_E_clIJNS1_IJS3_EEES5_NS1_IJS6_EEES9_NS1_IJSA_EEEEEEDaSM_:
[----:B------:R-:W-:-:S06]  /*c510*/  IADD3 R8, R62, -c[0x0][0x20], RZ ;  /* 0x800008003e087a10 */ /* 0x000fcc0007ffe0ff */
[----:B------:R-:W5:Y:S01]  /*c520*/  LDL R8, [R8] ;  /* 0x0000000008087983 */ /* 0x000f620000100800 */
[----:B------:R-:W-:Y:S02]  /*c530*/  IADD3 R3, R1, 0x1680, RZ ;  /* 0x0000168001037810 */ /* 0x000fe40007ffe0ff */
[----:B------:R-:W-:Y:S02]  /*c540*/  IADD3 R2, R62, 0x4, RZ ;  /* 0x000000043e027810 */ /* 0x000fe40007ffe0ff */
[----:B------:R-:W-:Y:S02]  /*c550*/  IADD3 R3, R3, c[0x0][0x20], RZ ;  /* 0x0000080003037a10 */ /* 0x000fe40007ffe0ff */
[----:B------:R-:W-:Y:S02]  /*c560*/  MOV R6, 0xc580 ;  /* 0x0000c58000067802 */ /* 0x000fe40000000f00 */
[----:B-----5:R-:W-:Y:S05]  /*c570*/  CALL.REL.NOINC `($_ZN7cutlass13device_kernelIN5flash19enable_sm80_to_sm89INS1_16FlashAttnBwdSm80INS1_25CollectiveMainloopBwdSm80ILi2ELi2EN4cute5tupleIJNS5_1CILi128EEES8_NS7_ILi64EEEEEENS_10bfloat16_tEfNS_4arch4Sm80ELb0ELb1ELb1ELb0ELb1ELb0ELb0ELb0ELi2ELi4ELi4ELi4ELb0EEENS1_21CollectiveEpilogueBwdISA_SB_SD_Li256ELb0ELb0ELi2EEENS1_19SingleTileSchedulerILb0ELb0ELb0ELi128EEEEEEEEEvNT_6ParamsE$_ZN4cute3eso3ESOILb1ELb0EJNS_1CILi1EEENS2_ILi8EEEiiNS2_ILi64EEEiNS2_ILi144EEENS2_ILi288EEENS2_ILi512EEEEEC2ERKS3_RKS4_RKiSF_RKS5_SF_RKS6_RKS7_RKS8_) ;  /* 0xffffc0c000007944 */ /* 0x020fea0003c3ffff */
[----:B------:R2:W5:Y:S04]  /*c580*/  LDL R5, [R1+0x1688] ;  /* 0x0016880001057983 */ /* 0x0005680000100800 */
[----:B-1----:R2:W5:Y:S01]  /*c590*/  LDL.64 R2, [R1+0x1680] ;  /* 0x0016800001027983 */ /* 0x0025620000100a00 */
[----:B------:R-:W-:-:S02]  /*c5a0*/  MOV R6, R4 ;  /* 0x0000000400067202 */ /* 0x000fc40000000f00 */
[----:B------:R-:W-:-:S04]  /*c5b0*/  MOV R7, 0x0 ;  /* 0x0000000000077802 */ /* 0x000fc80000000f00 */
[----:B------:R-:W-:Y:S05]  /*c5c0*/  RET.REL.NODEC R6 `(_ZN7cutlass13device_kernelIN5flash19enable_sm80_to_sm89INS1_16FlashAttnBwdSm80INS1_25CollectiveMainloopBwdSm80ILi2ELi2EN4cute5tupleIJNS5_1CILi128EEES8_NS7_ILi64EEEEEENS_10bfloat16_tEfNS_4arch4Sm80ELb0ELb1ELb1ELb0ELb1ELb0ELb0ELb0ELi2ELi4ELi4ELi4ELb0EEENS1_21CollectiveEpilogueBwdISA_SB_SD_Li256ELb0ELb0ELi2EEENS1_19SingleTileSchedulerILb0ELb0ELb0ELi128EEEEEEEEEvNT_6ParamsE) ;  /* 0xffff3a3006007950 */ /* 0x000fea0003c3ffff */
        .type           $_ZN7cutlass13device_kernelIN5flash19enable_sm80_to_sm89INS1_16FlashAttnBwdSm80INS1_25CollectiveMainloopBwdSm80ILi2ELi2EN4cute5tupleIJNS5_1CILi128EEES8_NS7_ILi64EEEEEENS_10bfloat16_tEfNS_4arch4Sm80ELb0ELb1ELb1ELb0ELb1ELb0ELb0ELb0ELi2ELi4ELi4ELi4ELb0EEENS1_21CollectiveEpilogueBwdISA_SB_SD_Li256ELb0ELb0ELi2EEENS1_19SingleTileSchedulerILb0ELb0ELb0ELi128EEEEEEEEEvNT_6ParamsE$_ZZN4cute12filter_tupleINS_5tupleIJNS_1CILi1EEENS1_IJiiiEEENS2_ILi64EEENS1_IJNS2_ILi72EEENS2_ILi144EEENS2_ILi288EEEEEENS2_ILi512EEEEEEZNS_7flattenISB_EEDaRKT_EUlRKT_E_EEDaSF_OT0_ENKUlDpSI_E_clIJNS1_IJS3_EEES4_NS1_IJS5_EEES9_NS1_IJSA_EEEEEEDaSM_,@function
        .size           $_ZN7cutlass13device_kernelIN5flash19enable_sm80_to_sm89INS1_16FlashAttnBwdSm80INS1_25CollectiveMainloopBwdSm80ILi2ELi2EN4cute5tupleIJNS5_1CILi128EEES8_NS7_ILi64EEEEEENS_10bfloat16_tEfNS_4arch4Sm80ELb0ELb1ELb1ELb0ELb1ELb0ELb0ELb0ELi2ELi4ELi4ELi4ELb0EEENS1_21CollectiveEpilogueBwdISA_SB_SD_Li256ELb0ELb0ELi2EEENS1_19SingleTileSchedulerILb0ELb0ELb0ELi128EEEEEEEEEvNT_6ParamsE$_ZZN4cute12filter_tupleINS_5tupleIJNS_1CILi1EEENS1_IJiiiEEENS2_ILi64EEENS1_IJNS2_ILi72EEENS2_ILi144EEENS2_ILi288EEEEEENS2_ILi512EEEEEEZNS_7flattenISB_EEDaRKT_EUlRKT_E_EEDaSF_OT0_ENKUlDpSI_E_clIJNS1_IJS3_EEES4_NS1_IJS5_EEES9_NS1_IJSA_EEEEEEDaSM_,($_ZN7cutlass13device_kernelIN5flash19enable_sm80_to_sm89INS1_16FlashAttnBwdSm80INS1_25CollectiveMainloopBwdSm80ILi2ELi2EN4cute5tupleIJNS5_1CILi128EEES8_NS7_ILi64EEEEEENS_10bfloat16_tEfNS_4arch4Sm80ELb0ELb1ELb1ELb0ELb1ELb0ELb0ELb0ELi2ELi4ELi4ELi4ELb0EEENS1_21CollectiveEpilogueBwdISA_SB_SD_Li256ELb0ELb0ELi2EEENS1_19SingleTileSchedulerILb0ELb0ELb0ELi128EEEEEEEEEvNT_6ParamsE$_ZZN4cute12filter_tupleINS_5tupleIJNS_1CILi4096EEENS1_IJNS1_IJiiEEENS2_ILi8192EEEEEEEEEZNS_16flatten_to_tupleIS7_EEDaRKT_EUlRKT_E_EEDaSB_OT0_ENKUlDpSE_E_clIJNS1_IJS3_EEENS1_IJiiS5_EEEEEEDaSI_ - $_ZN7cutlass13device_kernelIN5flash19enable_sm80_to_sm89INS1_16FlashAttnBwdSm80INS1_25CollectiveMainloopBwdSm80ILi2ELi2EN4cute5tupleIJNS5_1CILi128EEES8_NS7_ILi64EEEEEENS_10bfloat16_tEfNS_4arch4Sm80ELb0ELb1ELb1ELb0ELb1ELb0ELb0ELb0ELi2ELi4ELi4ELi4ELb0EEENS1_21CollectiveEpilogueBwdISA_SB_SD_Li256ELb0ELb0ELi2EEENS1_19SingleTileSchedulerILb0ELb0ELb0ELi128EEEEEEEEEvNT_6ParamsE$_ZZN4cute12filter_tupleINS_5tupleIJNS_1CILi1EEENS1_IJiiiEEENS2_ILi64EEENS1_IJNS2_ILi72EEENS2_ILi144EEENS2_ILi288EEEEEENS2_ILi512EEEEEEZNS_7flattenISB_EEDaRKT_EUlRKT_E_EEDaSF_OT0_ENKUlDpSI_E_clIJNS1_IJS3_EEES4_NS1_IJS5_EEES9_NS1_IJSA_EEEEEEDaSM_)
$_ZN7cutlass13device_kernelIN5flash19enable_sm80_to_sm89INS1_16FlashAttnBwdSm80INS1_25CollectiveMainloopBwdSm80ILi2ELi2EN4cute5tupleIJNS5_1CILi128EEES8_NS7_ILi64EEEEEENS_10bfloat16_tEfNS_4arch4Sm80ELb0ELb1ELb1ELb0ELb1ELb0ELb0ELb0ELi2ELi4ELi4ELi4ELb0EEENS1_21CollectiveEpilogueBwdISA_SB_SD_Li256ELb0ELb0ELi2EEENS1_19SingleTileSchedulerILb0ELb0ELb0ELi128EEEEEEEEEvNT_6ParamsE$_ZZN4cute12filter_tupleINS_5tupleIJNS_1CILi1EEENS1_IJiiiEEENS2_ILi64EEENS1_IJNS2_ILi72EEENS2_ILi144EEENS2_ILi288EEEEEENS2_ILi512EEEEEEZNS_7flattenISB_EEDaRKT_EUlRKT_E_EEDaSF_OT0_ENKUlDpSI_E_clIJNS1_IJS3_EEES4_NS1_IJS5_EEES9_NS1_IJSA_EEEEEEDaSM_:
[----:B------:R-:W-:-:S06]  /*c5d0*/  IADD3 R8, R6, -c[0x0][0x20], RZ ;  /* 0x8000080006087a10 */ /* 0x000fcc0007ffe0ff */
[----:B------:R-:W5:Y:S01]  /*c5e0*/  LDL R8, [R8] ;  /* 0x0000000008087983 */ /* 0x000f620000100800 */
[----:B------:R-:W-:Y:S02]  /*c5f0*/  IADD3 R3, R1, 0x1680, RZ ;  /* 0x0000168001037810 */ /* 0x000fe40007ffe0ff */
[C---:B------:R-:W-:Y:S02]  /*c600*/  IADD3 R2, R6.reuse, 0x4, RZ ;  /* 0x0000000406027810 */ /* 0x040fe40007ffe0ff */
[----:B------:R-:W-:Y:S02]  /*c610*/  IADD3 R5, R6, 0x8, RZ ;  /* 0x0000000806057810 */ /* 0x000fe40007ffe0ff */
[----:B------:R-:W-:Y:S02]  /*c620*/  IADD3 R3, R3, c[0x0][0x20], RZ ;  /* 0x0000080003037a10 */ /* 0x000fe40007ffe0ff */
[----:B------:R-:W-:Y:S02]  /*c630*/  MOV R6, 0xc650 ;  /* 0x0000c65000067802 */ /* 0x000fe40000000f00 */
[----:B-----5:R-:W-:Y:S05]  /*c640*/  CALL.REL.NOINC `($_ZN7cutlass13device_kernelIN5flash19enable_sm80_to_sm89INS1_16FlashAttnBwdSm80INS1_25CollectiveMainloopBwdSm80ILi2ELi2EN4cute5tupleIJNS5_1CILi128EEES8_NS7_ILi64EEEEEENS_10bfloat16_tEfNS_4arch4Sm80ELb0ELb1ELb1ELb0ELb1ELb0ELb0ELb0ELi2ELi4ELi4ELi4ELb0EEENS1_21CollectiveEpilogueBwdISA_SB_SD_Li256ELb0ELb0ELi2EEENS1_19SingleTileSchedulerILb0ELb0ELb0ELi128EEEEEEEEEvNT_6ParamsE$_ZN4cute3eso3ESOILb1ELb0EJNS_1CILi1EEEiiiNS2_ILi64EEENS2_ILi72EEENS2_ILi144EEENS2_ILi288EEENS2_ILi512EEEEEC2ERKS3_RKiSD_SD_RKS4_RKS5_RKS6_RKS7_RKS8_) ;  /* 0xffffc26000007944 */ /* 0x020fea0003c3ffff */
[----:B------:R2:W5:Y:S04]  /*c650*/  LDL R5, [R1+0x1688] ;  /* 0x0016880001057983 */ /* 0x0005680000100800 */
[----:B-1----:R2:W5:Y:S01]  /*c660*/  LDL.64 R2, [R1+0x1680] ;  /* 0x0016800001027983 */ /* 0x0025620000100a00 */
[----:B------:R-:W-:-:S02]  /*c670*/  MOV R6, R4 ;  /* 0x0000000400067202 */ /* 0x000fc40000000f00 */
[----:B------:R-:W-:-:S04]  /*c680*/  MOV R7, 0x0 ;  /* 0x0000000000077802 */ /* 0x000fc80000000f00 */
[----:B------:R-:W-:Y:S05]  /*c690*/  RET.REL.NODEC R6 `(_ZN7cutlass13device_kernelIN5flash19enable_sm80_to_sm89INS1_16FlashAttnBwdSm80INS1_25CollectiveMainloopBwdSm80ILi2ELi2EN4cute5tupleIJNS5_1CILi128EEES8_NS7_ILi64EEEEEENS_10bfloat16_tEfNS_4arch4Sm80ELb0ELb1ELb1ELb0ELb1ELb0ELb0ELb0ELi2ELi4ELi4ELi4ELb0EEENS1_21CollectiveEpilogueBwdISA_SB_SD_Li256ELb0ELb0ELi2EEENS1_19SingleTileSchedulerILb0ELb0ELb0ELi128EEEEEEEEEvNT_6ParamsE) ;  /* 0xffff396006007950 */ /* 0x000fea0003c3ffff */
        .type           $_ZN7cutlass13device_kernelIN5flash19enable_sm80_to_sm89INS1_16FlashAttnBwdSm80INS1_25CollectiveMainloopBwdSm80ILi2ELi2EN4cute5tupleIJNS5_1CILi128EEES8_NS7_ILi64EEEEEENS_10bfloat16_tEfNS_4arch4Sm80ELb0ELb1ELb1ELb0ELb1ELb0ELb0ELb0ELi2ELi4ELi4ELi4ELb0EEENS1_21CollectiveEpilogueBwdISA_SB_SD_Li256ELb0ELb0ELi2EEENS1_19SingleTileSchedulerILb0ELb0ELb0ELi128EEEEEEEEEvNT_6ParamsE$_ZZN4cute12filter_tupleINS_5tupleIJNS_1CILi4096EEENS1_IJNS1_IJiiEEENS2_ILi8192EEEEEEEEEZNS_16flatten_to_tupleIS7_EEDaRKT_EUlRKT_E_EEDaSB_OT0_ENKUlDpSE_E_clIJNS1_IJS3_EEENS1_IJiiS5_EEEEEEDaSI_,@function
        .size           $_ZN7cutlass13device_kernelIN5flash19enable_sm80_to_sm89INS1_16FlashAttnBwdSm80INS1_25CollectiveMainloopBwdSm80ILi2ELi2EN4cute5tupleIJNS5_1CILi128EEES8_NS7_ILi64EEEEEENS_10bfloat16_tEfNS_4arch4Sm80ELb0ELb1ELb1ELb0ELb1ELb0ELb0ELb0ELi2ELi4ELi4ELi4ELb0EEENS1_21CollectiveEpilogueBwdISA_SB_SD_Li256ELb0ELb0ELi2EEENS1_19SingleTileSchedulerILb0ELb0ELb0ELi128EEEEEEEEEvNT_6ParamsE$_ZZN4cute12filter_tupleINS_5tupleIJNS_1CILi4096EEENS1_IJNS1_IJiiEEENS2_ILi8192EEEEEEEEEZNS_16flatten_to_tupleIS7_EEDaRKT_EUlRKT_E_EEDaSB_OT0_ENKUlDpSE_E_clIJNS1_IJS3_EEENS1_IJiiS5_EEEEEEDaSI_,($_ZN7cutlass13device_kernelIN5flash19enable_sm80_to_sm89INS1_16FlashAttnBwdSm80INS1_25CollectiveMainloopBwdSm80ILi2ELi2EN4cute5tupleIJNS5_1CILi128EEES8_NS7_ILi64EEEEEENS_10bfloat16_tEfNS_4arch4Sm80ELb0ELb1ELb1ELb0ELb1ELb0ELb0ELb0ELi2ELi4ELi4ELi4ELb0EEENS1_21CollectiveEpilogueBwdISA_SB_SD_Li256ELb0ELb0ELi2EEENS1_19SingleTileSchedulerILb0ELb0ELb0ELi128EEEEEEEEEvNT_6ParamsE$_ZZN4cute12filter_tupleINS_5tupleIJNS_1CILi4096EEENS1_IJiiEEEEEEZNS_16flatten_to_tupleIS5_EEDaRKT_EUlRKT_E_EEDaS9_OT0_ENKUlDpSC_E_clIJNS1_IJS3_EEES4_EEEDaSG_ - $_ZN7cutlass13device_kernelIN5flash19enable_sm80_to_sm89INS1_16FlashAttnBwdSm80INS1_25CollectiveMainloopBwdSm80ILi2ELi2EN4cute5tupleIJNS5_1CILi128EEES8_NS7_ILi64EEEEEENS_10bfloat16_tEfNS_4arch4Sm80ELb0ELb1ELb1ELb0ELb1ELb0ELb0ELb0ELi2ELi4ELi4ELi4ELb0EEENS1_21CollectiveEpilogueBwdISA_SB_SD_Li256ELb0ELb0ELi2EEENS1_19SingleTileSchedulerILb0ELb0ELb0ELi128EEEEEEEEEvNT_6ParamsE$_ZZN4cute12filter_tupleINS_5tupleIJNS_1CILi4096EEENS1_IJNS1_IJiiEEENS2_ILi8192EEEEEEEEEZNS_16flatten_to_tupleIS7_EEDaRKT_EUlRKT_E_EEDaSB_OT0_ENKUlDpSE_E_clIJNS1_IJS3_EEENS1_IJiiS5_EEEEEEDaSI_)
$_ZN7cutlass13device_kernelIN5flash19enable_sm80_to_sm89INS1_16FlashAttnBwdSm80INS1_25CollectiveMainloopBwdSm80ILi2ELi2EN4cute5tupleIJNS5_1CILi128EEES8_NS7_ILi64EEEEEENS_10bfloat16_tEfNS_4arch4Sm80ELb0ELb1ELb1ELb0ELb1ELb0ELb0ELb0ELi2ELi4ELi4ELi4ELb0EEENS1_21CollectiveEpilogueBwdISA_SB_SD_Li256ELb0ELb0ELi2EEENS1_19SingleTileSchedulerILb0ELb0ELb0ELi128EEEEEEEEEvNT_6ParamsE$_ZZN4cute12filter_tupleINS_5tupleIJNS_1CILi4096EEENS1_IJNS1_IJiiEEENS2_ILi8192EEEEEEEEEZNS_16flatten_to_tupleIS7_EEDaRKT_EUlRKT_E_EEDaSB_OT0_ENKUlDpSE_E_clIJNS1_IJS3_EEENS1_IJiiS5_EEEEEEDaSI_:
[----:B------:R-:W-:-:S06]  /*c6a0*/  IADD3 R8, R62, -c[0x0][0x20], RZ ;  /* 0x800008003e087a10 */ /* 0x000fcc0007ffe0ff */
[----:B------:R-:W5:Y:S01]  /*c6b0*/  LDL R8, [R8] ;  /* 0x0000000008087983 */ /* 0x000f620000100800 */
[----:B------:R-:W-:Y:S02]  /*c6c0*/  IADD3 R3, R1, 0x1680, RZ ;  /* 0x0000168001037810 */ /* 0x000fe40007ffe0ff */
[----:B------:R-:W-:Y:S02]  /*c6d0*/  IADD3 R2, R62, 0x4, RZ ;  /* 0x000000043e027810 */ /* 0x000fe40007ffe0ff */
[----:B------:R-:W-:Y:S02]  /*c6e0*/  IADD3 R3, R3, c[0x0][0x20], RZ ;  /* 0x0000080003037a10 */ /* 0x000fe40007ffe0ff */
[----:B------:R-:W-:Y:S02]  /*c6f0*/  MOV R6, 0xc710 ;  /* 0x0000c71000067802 */ /* 0x000fe40000000f00 */
[----:B-----5:R-:W-:Y:S05]  /*c700*/  CALL.REL.NOINC `($_ZN7cutlass13device_kernelIN5flash19enable_sm80_to_sm89INS1_16FlashAttnBwdSm80INS1_25CollectiveMainloopBwdSm80ILi2ELi2EN4cute5tupleIJNS5_1CILi128EEES8_NS7_ILi64EEEEEENS_10bfloat16_tEfNS_4arch4Sm80ELb0ELb1ELb1ELb0ELb1ELb0ELb0ELb0ELi2ELi4ELi4ELi4ELb0EEENS1_21CollectiveEpilogueBwdISA_SB_SD_Li256ELb0ELb0ELi2EEENS1_19SingleTileSchedulerILb0ELb0ELb0ELi128EEEEEEEEEvNT_6ParamsE$_ZN4cute3eso3ESOILb1ELb0EJNS_1CILi4096EEEiiNS2_ILi8192EEEEEC2ERKS3_RKiS9_RKS4_) ;  /* 0xffffc44000007944 */ /* 0x020fea0003c3ffff */
[----:B------:R-:W-:-:S04]  /*c710*/  MOV R5, 0x0 ;  /* 0x0000000000057802 */ /* 0x000fc80000000f00 */
[----:B------:R-:W-:Y:S05]  /*c720*/  RET.REL.NODEC R4 `(_ZN7cutlass13device_kernelIN5flash19enable_sm80_to_sm89INS1_16FlashAttnBwdSm80INS1_25CollectiveMainloopBwdSm80ILi2ELi2EN4cute5tupleIJNS5_1CILi128EEES8_NS7_ILi64EEEEEENS_10bfloat16_tEfNS_4arch4Sm80ELb0ELb1ELb1ELb0ELb1ELb0ELb0ELb0ELi2ELi4ELi4ELi4ELb0EEENS1_21CollectiveEpilogueBwdISA_SB_SD_Li256ELb0ELb0ELi2EEENS1_19SingleTileSchedulerILb0ELb0ELb0ELi128EEEEEEEEEvNT_6ParamsE) ;  /* 0xffff38d004007950 */ /* 0x000fea0003c3ffff */
        .type           $_ZN7cutlass13device_kernelIN5flash19enable_sm80_to_sm89INS1_16FlashAttnBwdSm80INS1_25CollectiveMainloopBwdSm80ILi2ELi2EN4cute5tupleIJNS5_1CILi128EEES8_NS7_ILi64EEEEEENS_10bfloat16_tEfNS_4arch4Sm80ELb0ELb1ELb1ELb0ELb1ELb0ELb0ELb0ELi2ELi4ELi4ELi4ELb0EEENS1_21CollectiveEpilogueBwdISA_SB_SD_Li256ELb0ELb0ELi2EEENS1_19SingleTileSchedulerILb0ELb0ELb0ELi128EEEEEEEEEvNT_6ParamsE$_ZZN4cute12filter_tupleINS_5tupleIJNS_1CILi4096EEENS1_IJiiEEEEEEZNS_16flatten_to_tupleIS5_EEDaRKT_EUlRKT_E_EEDaS9_OT0_ENKUlDpSC_E_clIJNS1_IJS3_EEES4_EEEDaSG_,@function
        .size           $_ZN7cutlass13device_kernelIN5flash19enable_sm80_to_sm89INS1_16FlashAttnBwdSm80INS1_25CollectiveMainloopBwdSm80ILi2ELi2EN4cute5tupleIJNS5_1CILi128EEES8_NS7_ILi64EEEEEENS_10bfloat16_tEfNS_4arch4Sm80ELb0ELb1ELb1ELb0ELb1ELb0ELb0ELb0ELi2ELi4ELi4ELi4ELb0EEENS1_21CollectiveEpilogueBwdISA_SB_SD_Li256ELb0ELb0ELi2EEENS1_19SingleTileSchedulerILb0ELb0ELb0ELi128EEEEEEEEEvNT_6ParamsE$_ZZN4cute12filter_tupleINS_5tupleIJNS_1CILi4096EEENS1_IJiiEEEEEEZNS_16flatten_to_tupleIS5_EEDaRKT_EUlRKT_E_EEDaS9_OT0_ENKUlDpSC_E_clIJNS1_IJS3_EEES4_EEEDaSG_,($_ZN7cutlass13device_kernelIN5flash19enable_sm80_to_sm89INS1_16FlashAttnBwdSm80INS1_25CollectiveMainloopBwdSm80ILi2ELi2EN4cute5tupleIJNS5_1CILi128EEES8_NS7_ILi64EEEEEENS_10bfloat16_tEfNS_4arch4Sm80ELb0ELb1ELb1ELb0ELb1ELb0ELb0ELb0ELi2ELi4ELi4ELi4ELb0EEENS1_21CollectiveEpilogueBwdISA_SB_SD_Li256ELb0ELb0ELi2EEENS1_19SingleTileSchedulerILb0ELb0ELb0ELi128EEEEEEEEEvNT_6ParamsE$_ZZN4cute12filter_tupleINS_5tupleIJiNS1_IJiNS_1CILi0EEEEEEEEES5_ZNS_6detail9lift_diceIS5_S5_EEDaRKT_RKT0_EUlRKT_RKT0_E_EEDaSA_SD_OT1_ENKUlDpSG_E_clIJNS1_IJiEEES4_EEEDaSN_ - $_ZN7cutlass13device_kernelIN5flash19enable_sm80_to_sm89INS1_16FlashAttnBwdSm80INS1_25CollectiveMainloopBwdSm80ILi2ELi2EN4cute5tupleIJNS5_1CILi128EEES8_NS7_ILi64EEEEEENS_10bfloat16_tEfNS_4arch4Sm80ELb0ELb1ELb1ELb0ELb1ELb0ELb0ELb0ELi2ELi4ELi4ELi4ELb0EEENS1_21CollectiveEpilogueBwdISA_SB_SD_Li256ELb0ELb0ELi2EEENS1_19SingleTileSchedulerILb0ELb0ELb0ELi128EEEEEEEEEvNT_6ParamsE$_ZZN4cute12filter_tupleINS_5tupleIJNS_1CILi4096EEENS1_IJiiEEEEEEZNS_16flatten_to_tupleIS5_EEDaRKT_EUlRKT_E_EEDaS9_OT0_ENKUlDpSC_E_clIJNS1_IJS3_EEES4_EEEDaSG_)
$_ZN7cutlass13device_kernelIN5flash19enable_sm80_to_sm89INS1_16FlashAttnBwdSm80INS1_25CollectiveMainloopBwdSm80ILi2ELi2EN4cute5tupleIJNS5_1CILi128EEES8_NS7_ILi64EEEEEENS_10bfloat16_tEfNS_4arch4Sm80ELb0ELb1ELb1ELb0ELb1ELb0ELb0ELb0ELi2ELi4ELi4ELi4ELb0EEENS1_21CollectiveEpilogueBwdISA_SB_SD_Li256ELb0ELb0ELi2EEENS1_19SingleTileSchedulerILb0ELb0ELb0ELi128EEEEEEEEEvNT_6ParamsE$_ZZN4cute12filter_tupleINS_5tupleIJNS_1CILi4096EEENS1_IJiiEEEEEEZNS_16flatten_to_tupleIS5_EEDaRKT_EUlRKT_E_EEDaS9_OT0_ENKUlDpSC_E_clIJNS1_IJS3_EEES4_EEEDaSG_:
[----:B------:R-:W-:-:S06]  /*c730*/  IADD3 R8, R58, -c[0x0][0x20], RZ ;  /* 0x800008003a087a10 */ /* 0x000fcc0007ffe0ff */
[----:B------:R-:W5:Y:S01]  /*c740*/  LDL R8, [R8] ;  /* 0x0000000008087983 */ /* 0x000f620000100800 */
[----:B------:R-:W-:Y:S02]  /*c750*/  IADD3 R3, R1, 0x1380, RZ ;  /* 0x0000138001037810 */ /* 0x000fe40007ffe0ff */
[----:B------:R-:W-:Y:S02]  /*c760*/  IADD3 R2, R58, 0x4, RZ ;  /* 0x000000043a027810 */ /* 0x000fe40007ffe0ff */
[----:B------:R-:W-:Y:S02]  /*c770*/  IADD3 R3, R3, c[0x0][0x20], RZ ;  /* 0x0000080003037a10 */ /* 0x000fe40007ffe0ff */
[----:B------:R-:W-:Y:S02]  /*c780*/  MOV R6, 0xc7a0 ;  /* 0x0000c7a000067802 */ /* 0x000fe40000000f00 */
[----:B-----5:R-:W-:Y:S05]  /*c790*/  CALL.REL.NOINC `($_ZN7cutlass13device_kernelIN5flash19enable_sm80_to_sm89INS1_16FlashAttnBwdSm80INS1_25CollectiveMainloopBwdSm80ILi2ELi2EN4cute5tupleIJNS5_1CILi128EEES8_NS7_ILi64EEEEEENS_10bfloat16_tEfNS_4arch4Sm80ELb0ELb1ELb1ELb0ELb1ELb0ELb0ELb0ELi2ELi4ELi4ELi4ELb0EEENS1_21CollectiveEpilogueBwdISA_SB_SD_Li256ELb0ELb0ELi2EEENS1_19SingleTileSchedulerILb0ELb0ELb0ELi128EEEEEEEEEvNT_6ParamsE$_ZN4cute3eso3ESOILb1ELb0EJNS_1CILi4096EEEiiEEC2ERKS3_RKiS8_) ;  /* 0xffffc34000007944 */ /* 0x020fea0003c3ffff */
[----:B------:R-:W-:-:S04]  /*c7a0*/  MOV R5, 0x0 ;  /* 0x0000000000057802 */ /* 0x000fc80000000f00 */
[----:B------:R-:W-:Y:S05]  /*c7b0*/  RET.REL.NODEC R4 `(_ZN7cutlass13device_kernelIN5flash19enable_sm80_to_sm89INS1_16FlashAttnBwdSm80INS1_25CollectiveMainloopBwdSm80ILi2ELi2EN4cute5tupleIJNS5_1CILi128EEES8_NS7_ILi64EEEEEENS_10bfloat16_tEfNS_4arch4Sm80ELb0ELb1ELb1ELb0ELb1ELb0ELb0ELb0ELi2ELi4ELi4ELi4ELb0EEENS1_21CollectiveEpilogueBwdISA_SB_SD_Li256ELb0ELb0ELi2EEENS1_19SingleTileSchedulerILb0ELb0ELb0ELi128EEEEEEEEEvNT_6ParamsE) ;  /* 0xffff384004007950 */ /* 0x000fea0003c3ffff */
        .type           $_ZN7cutlass13device_kernelIN5flash19enable_sm80_to_sm89INS1_16FlashAttnBwdSm80INS1_25CollectiveMainloopBwdSm80ILi2ELi2EN4cute5tupleIJNS5_1CILi128EEES8_NS7_ILi64EEEEEENS_10bfloat16_tEfNS_4arch4Sm80ELb0ELb1ELb1ELb0ELb1ELb0ELb0ELb0ELi2ELi4ELi4ELi4ELb0EEENS1_21CollectiveEpilogueBwdISA_SB_SD_Li256ELb0ELb0ELi2EEENS1_19SingleTileSchedulerILb0ELb0ELb0ELi128EEEEEEEEEvNT_6ParamsE$_ZZN4cute12filter_tupleINS_5tupleIJiNS1_IJiNS_1CILi0EEEEEEEEES5_ZNS_6detail9lift_diceIS5_S5_EEDaRKT_RKT0_EUlRKT_RKT0_E_EEDaSA_SD_OT1_ENKUlDpSG_E_clIJNS1_IJiEEES4_EEEDaSN_,@function
        .size           $_ZN7cutlass13device_kernelIN5flash19enable_sm80_to_sm89INS1_16FlashAttnBwdSm80INS1_25CollectiveMainloopBwdSm80ILi2ELi2EN4cute5tupleIJNS5_1CILi128EEES8_NS7_ILi64EEEEEENS_10bfloat16_tEfNS_4arch4Sm80ELb0ELb1ELb1ELb0ELb1ELb0ELb0ELb0ELi2ELi4ELi4ELi4ELb0EEENS1_21CollectiveEpilogueBwdISA_SB_SD_Li256ELb0ELb0ELi2EEENS1_19SingleTileSchedulerILb0ELb0ELb0ELi128EEEEEEEEEvNT_6ParamsE$_ZZN4cute12filter_tupleINS_5tupleIJiNS1_IJiNS_1CILi0EEEEEEEEES5_ZNS_6detail9lift_diceIS5_S5_EEDaRKT_RKT0_EUlRKT_RKT0_E_EEDaSA_SD_OT1_ENKUlDpSG_E_clIJNS1_IJiEEES4_EEEDaSN_,($_ZN7cutlass13device_kernelIN5flash19enable_sm80_to_sm89INS1_16FlashAttnBwdSm80INS1_25CollectiveMainloopBwdSm80ILi2ELi2EN4cute5tupleIJNS5_1CILi128EEES8_NS7_ILi64EEEEEENS_10bfloat16_tEfNS_4arch4Sm80ELb0ELb1ELb1ELb0ELb1ELb0ELb0ELb0ELi2ELi4ELi4ELi4ELb0EEENS1_21CollectiveEpilogueBwdISA_SB_SD_Li256ELb0ELb0ELi2EEENS1_19SingleTileSchedulerILb0ELb0ELb0ELi128EEEEEEEEEvNT_6ParamsE$_ZZN4cute12filter_tupleINS_5tupleIJiNS_1CILi0EEEEEES4_ZNS_6detail9lift_diceIS4_S4_EEDaRKT_RKT0_EUlRKT_RKT0_E_EEDaS9_SC_OT1_ENKUlDpSF_E_clIJNS1_IJiEEENS1_IJS3_EEEEEEDaSM_ - $_ZN7cutlass13device_kernelIN5flash19enable_sm80_to_sm89INS1_16FlashAttnBwdSm80INS1_25CollectiveMainloopBwdSm80ILi2ELi2EN4cute5tupleIJNS5_1CILi128EEES8_NS7_ILi64EEEEEENS_10bfloat16_tEfNS_4arch4Sm80ELb0ELb1ELb1ELb0ELb1ELb0ELb0ELb0ELi2ELi4ELi4ELi4ELb0EEENS1_21CollectiveEpilogueBwdISA_SB_SD_Li256ELb0ELb0ELi2EEENS1_19SingleTileSchedulerILb0ELb0ELb0ELi128EEEEEEEEEvNT_6ParamsE$_ZZN4cute12filter_tupleINS_5tupleIJiNS1_IJiNS_1CILi0EEEEEEEEES5_ZNS_6detail9lift_diceIS5_S5_EEDaRKT_RKT0_EUlRKT_RKT0_E_EEDaSA_SD_OT1_ENKUlDpSG_E_clIJNS1_IJiEEES4_EEEDaSN_)
$_ZN7cutlass13device_kernelIN5flash19enable_sm80_to_sm89INS1_16FlashAttnBwdSm80INS1_25CollectiveMainloopBwdSm80ILi2ELi2EN4cute5tupleIJNS5_1CILi128EEES8_NS7_ILi64EEEEEENS_10bfloat16_tEfNS_4arch4Sm80ELb0ELb1ELb1ELb0ELb1ELb0ELb0ELb0ELi2ELi4ELi4ELi4ELb0EEENS1_21CollectiveEpilogueBwdISA_SB_SD_Li256ELb0ELb0ELi2EEENS1_19SingleTileSchedulerILb0ELb0ELb0ELi128EEEEEEEEEvNT_6ParamsE$_ZZN4cute12filter_tupleINS_5tupleIJiNS1_IJiNS_1CILi0EEEEEEEEES5_ZNS_6detail9lift_diceIS5_S5_EEDaRKT_RKT0_EUlRKT_RKT0_E_EEDaSA_SD_OT1_ENKUlDpSG_E_clIJNS1_IJiEEES4_EEEDaSN_:
[----:B------:R-:W-:Y:S02]  /*c7c0*/  IADD3 R6, R1, 0x1684, RZ ;  /* 0x0000168401067810 */ /* 0x000fe40007ffe0ff */
[----:B------:R-:W-:Y:S02]  /*c7d0*/  MOV R10, 0xc800 ;  /* 0x0000c800000a7802 */ /* 0x000fe40000000f00 */
[----:B------:R-:W-:Y:S02]  /*c7e0*/  IADD3 R6, R6, c[0x0][0x20], RZ ;  /* 0x0000080006067a10 */ /* 0x000fe40007ffe0ff */
[----:B------:R-:W-:Y:S05]  /*c7f0*/  CALL.REL.NOINC `($_ZN7cutlass13device_kernelIN5flash19enable_sm80_to_sm89INS1_16FlashAttnBwdSm80INS1_25CollectiveMainloopBwdSm80ILi2ELi2EN4cute5tupleIJNS5_1CILi128EEES8_NS7_ILi64EEEEEENS_10bfloat16_tEfNS_4arch4Sm80ELb0ELb1ELb1ELb0ELb1ELb0ELb0ELb0ELi2ELi4ELi4ELi4ELb0EEENS1_21CollectiveEpilogueBwdISA_SB_SD_Li256ELb0ELb0ELi2EEENS1_19SingleTileSchedulerILb0ELb0ELb0ELi128EEEEEEEEEvNT_6ParamsE$_ZN4cute3eso3ESOILb0ELb0EJiiNS_1CILi0EEEEEC2ERKiS6_RKS3_) ;  /* 0xffffaf4000007944 */ /* 0x000fea0003c3ffff */
[----:B-1----:R1:W5:Y:S04]  /*c800*/  LDL R3, [R1+0x1688] ;  /* 0x0016880001037983 */ /* 0x0023680000100800 */
[----:B------:R1:W5:Y:S01]  /*c810*/  LDL R5, [R1+0x1684] ;  /* 0x0016840001057983 */ /* 0x0003620000100800 */
[----:B------:R-:W-:Y:S02]  /*c820*/  MOV R6, R2 ;  /* 0x0000000200067202 */ /* 0x000fe40000000f00 */
[----:B------:R-:W-:-:S04]  /*c830*/  MOV R7, 0x0 ;  /* 0x0000000000077802 */ /* 0x000fc80000000f00 */
[----:B------:R-:W-:Y:S05]  /*c840*/  RET.REL.NODEC R6 `(_ZN7cutlass13device_kernelIN5flash19enable_sm80_to_sm89INS1_16FlashAttnBwdSm80INS1_25CollectiveMainloopBwdSm80ILi2ELi2EN4cute5tupleIJNS5_1CILi128EEES8_NS7_ILi64EEEEEENS_10bfloat16_tEfNS_4arch4Sm80ELb0ELb1ELb1ELb0ELb1ELb0ELb0ELb0ELi2ELi4ELi4ELi4ELb0EEENS1_21CollectiveEpilogueBwdISA_SB_SD_Li256ELb0ELb0ELi2EEENS1_19SingleTileSchedulerILb0ELb0ELb0ELi128EEEEEEEEEvNT_6ParamsE) ;  /* 0xffff37b006007950 */ /* 0x000fea0003c3ffff */
        .type           $_ZN7cutlass13device_kernelIN5flash19enable_sm80_to_sm89INS1_16FlashAttnBwdSm80INS1_25CollectiveMainloopBwdSm80ILi2ELi2EN4cute5tupleIJNS5_1CILi128EEES8_NS7_ILi64EEEEEENS_10bfloat16_tEfNS_4arch4Sm80ELb0ELb1ELb1ELb0ELb1ELb0ELb0ELb0ELi2ELi4ELi4ELi4ELb0EEENS1_21CollectiveEpilogueBwdISA_SB_SD_Li256ELb0ELb0ELi2EEENS1_19SingleTileSchedulerILb0ELb0ELb0ELi128EEEEEEEEEvNT_6ParamsE$_ZZN4cute12filter_tupleINS_5tupleIJiNS_1CILi0EEEEEES4_ZNS_6detail9lift_diceIS4_S4_EEDaRKT_RKT0_EUlRKT_RKT0_E_EEDaS9_SC_OT1_ENKUlDpSF_E_clIJNS1_IJiEEENS1_IJS3_EEEEEEDaSM_,@function
        .size           $_ZN7cutlass13device_kernelIN5flash19enable_sm80_to_sm89INS1_16FlashAttnBwdSm80INS1_25CollectiveMainloopBwdSm80ILi2ELi2EN4cute5tupleIJNS5_1CILi128EEES8_NS7_ILi64EEEEEENS_10bfloat16_tEfNS_4arch4Sm80ELb0ELb1ELb1ELb0ELb1ELb0ELb0ELb0ELi2ELi4ELi4ELi4ELb0EEENS1_21CollectiveEpilogueBwdISA_SB_SD_Li256ELb0ELb0ELi2EEENS1_19SingleTileSchedulerILb0ELb0ELb0ELi128EEEEEEEEEvNT_6ParamsE$_ZZN4cute12filter_tupleINS_5tupleIJiNS_1CILi0EEEEEES4_ZNS_6detail9lift_diceIS4_S4_EEDaRKT_RKT0_EUlRKT_RKT0_E_EEDaS9_SC_OT1_ENKUlDpSF_E_clIJNS1_IJiEEENS1_IJS3_EEEEEEDaSM_,($_ZN7cutlass13device_kernelIN5flash19enable_sm80_to_sm89INS1_16FlashAttnBwdSm80INS1_25CollectiveMainloopBwdSm80ILi2ELi2EN4cute5tupleIJNS5_1CILi128EEES8_NS7_ILi64EEEEEENS_10bfloat16_tEfNS_4arch4Sm80ELb0ELb1ELb1ELb0ELb1ELb0ELb0ELb0ELi2ELi4ELi4ELi4ELb0EEENS1_21CollectiveEpilogueBwdISA_SB_SD_Li256ELb0ELb0ELi2EEENS1_19SingleTileSchedulerILb0ELb0ELb0ELi128EEEEEEEEEvNT_6ParamsE$_ZZN4cute13to_mixed_bitsINS_5tupleIJNS1_IJNS_1CILi4EEENS2_ILi8EEEEEENS2_ILi2EEENS2_ILi1EEEEEENS1_IJNS1_IJNS2_ILi0EEENS2_ILi64EEEEEES9_S9_EEENS1_IJNS1_IJiiEEEiS9_EEEEEDaRKT_RKT0_RKT1_ENKUlDpRKT_E_clIJNS_9MixedBitsILj0ELj448EEENS2_ILj0EEESW_EEEDaSR_ - $_ZN7cutlass13device_kernelIN5flash19enable_sm80_to_sm89INS1_16FlashAttnBwdSm80INS1_25CollectiveMainloopBwdSm80ILi2ELi2EN4cute5tupleIJNS5_1CILi128EEES8_NS7_ILi64EEEEEENS_10bfloat16_tEfNS_4arch4Sm80ELb0ELb1ELb1ELb0ELb1ELb0ELb0ELb0ELi2ELi4ELi4ELi4ELb0EEENS1_21CollectiveEpilogueBwdISA_SB_SD_Li256ELb0ELb0ELi2EEENS1_19SingleTileSchedulerILb0ELb0ELb0ELi128EEEEEEEEEvNT_6ParamsE$_ZZN4cute12filter_tupleINS_5tupleIJiNS_1CILi0EEEEEES4_ZNS_6detail9lift_diceIS4_S4_EEDaRKT_RKT0_EUlRKT_RKT0_E_EEDaS9_SC_OT1_ENKUlDpSF_E_clIJNS1_IJiEEENS1_IJS3_EEEEEEDaSM_)
$_ZN7cutlass13device_kernelIN5flash19enable_sm80_to_sm89INS1_16FlashAttnBwdSm80INS1_25CollectiveMainloopBwdSm80ILi2ELi2EN4cute5tupleIJNS5_1CILi128EEES8_NS7_ILi64EEEEEENS_10bfloat16_tEfNS_4arch4Sm80ELb0ELb1ELb1ELb0ELb1ELb0ELb0ELb0ELi2ELi4ELi4ELi4ELb0EEENS1_21CollectiveEpilogueBwdISA_SB_SD_Li256ELb0ELb0ELi2EEENS1_19SingleTileSchedulerILb0ELb0ELb0ELi128EEEEEEEEEvNT_6ParamsE$_ZZN4cute12filter_tupleINS_5tupleIJiNS_1CILi0EEEEEES4_ZNS_6detail9lift_diceIS4_S4_EEDaRKT_RKT0_EUlRKT_RKT0_E_EEDaS9_SC_OT1_ENKUlDpSF_E_clIJNS1_IJiEEENS1_IJS3_EEEEEEDaSM_:
[----:B------:R-:W-:Y:S02]  /*c850*/  IADD3 R2, R1, 0x1684, RZ ;  /* 0x0000168401027810 */ /* 0x000fe40007ffe0ff */
[----:B------:R-:W-:Y:S02]  /*c860*/  MOV R6, 0xc890 ;  /* 0x0000c89000067802 */ /* 0x000fe40000000f00 */
[----:B------:R-:W-:Y:S02]  /*c870*/  IADD3 R2, R2, c[0x0][0x20], RZ ;  /* 0x0000080002027a10 */ /* 0x000fe40007ffe0ff */
[----:B------:R-:W-:Y:S05]  /*c880*/  CALL.REL.NOINC `($_ZN7cutlass13device_kernelIN5flash19enable_sm80_to_sm89INS1_16FlashAttnBwdSm80INS1_25CollectiveMainloopBwdSm80ILi2ELi2EN4cute5tupleIJNS5_1CILi128EEES8_NS7_ILi64EEEEEENS_10bfloat16_tEfNS_4arch4Sm80ELb0ELb1ELb1ELb0ELb1ELb0ELb0ELb0ELi2ELi4ELi4ELi4ELb0EEENS1_21CollectiveEpilogueBwdISA_SB_SD_Li256ELb0ELb0ELi2EEENS1_19SingleTileSchedulerILb0ELb0ELb0ELi128EEEEEEEEEvNT_6ParamsE$_ZN4cute3eso3ESOILb0ELb1EJiNS_1CILi0EEEEEC2ERKiRKS3_) ;  /* 0xffffb5c000007944 */ /* 0x000fea0003c3ffff */
[----:B-1----:R1:W5:Y:S01]  /*c890*/  LDL R2, [R1+0x1684] ;  /* 0x0016840001027983 */ /* 0x0023620000100800 */
[----:B------:R-:W-:Y:S02]  /*c8a0*/  MOV R10, R72 ;  /* 0x00000048000a7202 */ /* 0x000fe40000000f00 */
[----:B------:R-:W-:-:S04]  /*c8b0*/  MOV R11, 0x0 ;  /* 0x00000000000b7802 */ /* 0x000fc80000000f00 */
[----:B------:R-:W-:Y:S05]  /*c8c0*/  RET.REL.NODEC R10 `(_ZN7cutlass13device_kernelIN5flash19enable_sm80_to_sm89INS1_16FlashAttnBwdSm80INS1_25CollectiveMainloopBwdSm80ILi2ELi2EN4cute5tupleIJNS5_1CILi128EEES8_NS7_ILi64EEEEEENS_10bfloat16_tEfNS_4arch4Sm80ELb0ELb1ELb1ELb0ELb1ELb0ELb0ELb0ELi2ELi4ELi4ELi4ELb0EEENS1_21CollectiveEpilogueBwdISA_SB_SD_Li256ELb0ELb0ELi2EEENS1_19SingleTileSchedulerILb0ELb0ELb0ELi128EEEEEEEEEvNT_6ParamsE) ;  /* 0xffff37300a007950 */ /* 0x000fea0003c3ffff */
        .type           $_ZN7cutlass13device_kernelIN5flash19enable_sm80_to_sm89INS1_16FlashAttnBwdSm80INS1_25CollectiveMainloopBwdSm80ILi2ELi2EN4cute5tupleIJNS5_1CILi128EEES8_NS7_ILi64EEEEEENS_10bfloat16_tEfNS_4arch4Sm80ELb0ELb1ELb1ELb0ELb1ELb0ELb0ELb0ELi2ELi4ELi4ELi4ELb0EEENS1_21CollectiveEpilogueBwdISA_SB_SD_Li256ELb0ELb0ELi2EEENS1_19SingleTileSchedulerILb0ELb0ELb0ELi128EEEEEEEEEvNT_6ParamsE$_ZZN4cute13to_mixed_bitsINS_5tupleIJNS1_IJNS_1CILi4EEENS2_ILi8EEEEEENS2_ILi2EEENS2_ILi1EEEEEENS1_IJNS1_IJNS2_ILi0EEENS2_ILi64EEEEEES9_S9_EEENS1_IJNS1_IJiiEEEiS9_EEEEEDaRKT_RKT0_RKT1_ENKUlDpRKT_E_clIJNS_9MixedBitsILj0ELj448EEENS2_ILj0EEESW_EEEDaSR_,@function
        .size           $_ZN7cutlass13device_kernelIN5flash19enable_sm80_to_sm89INS1_16FlashAttnBwdSm80INS1_25CollectiveMainloopBwdSm80ILi2ELi2EN4cute5tupleIJNS5_1CILi128EEES8_NS7_ILi64EEEEEENS_10bfloat16_tEfNS_4arch4Sm80ELb0ELb1ELb1ELb0ELb1ELb0ELb0ELb0ELi2ELi4ELi4ELi4ELb0EEENS1_21CollectiveEpilogueBwdISA_SB_SD_Li256ELb0ELb0ELi2EEENS1_19SingleTileSchedulerILb0ELb0ELb0ELi128EEEEEEEEEvNT_6ParamsE$_ZZN4cute13to_mixed_bitsINS_5tupleIJNS1_IJNS_1CILi4EEENS2_ILi8EEEEEENS2_ILi2EEENS2_ILi1EEEEEENS1_IJNS1_IJNS2_ILi0EEENS2_ILi64EEEEEES9_S9_EEENS1_IJNS1_IJiiEEEiS9_EEEEEDaRKT_RKT0_RKT1_ENKUlDpRKT_E_clIJNS_9MixedBitsILj0ELj448EEENS2_ILj0EEESW_EEEDaSR_,($_ZN7cutlass13device_kernelIN5flash19enable_sm80_to_sm89INS1_16FlashAttnBwdSm80INS1_25CollectiveMainloopBwdSm80ILi2ELi2EN4cute5tupleIJNS5_1CILi128EEES8_NS7_ILi64EEEEEENS_10bfloat16_tEfNS_4arch4Sm80ELb0ELb1ELb1ELb0ELb1ELb0ELb0ELb0ELi2ELi4ELi4ELi4ELb0EEENS1_21CollectiveEpilogueBwdISA_SB_SD_Li256ELb0ELb0ELi2EEENS1_19SingleTileSchedulerILb0ELb0ELb0ELi128EEEEEEEEEvNT_6ParamsE$_ZZN4cute13to_mixed_bitsINS_5tupleIJNS1_IJNS_1CILi4EEENS2_ILi8EEEEEENS2_ILi2EEENS2_ILi1EEEEEENS1_IJNS1_IJNS2_ILi0EEENS2_ILi64EEEEEES9_S9_EEENS1_IJNS1_IJiiEEEiS9_EEEEEDaRKT_RKT0_RKT1_ENKUlRKT_RKT0_RKT1_E_clIS5_SB_SD_EEDaSQ_ST_SW_ - $_ZN7cutlass13device_kernelIN5flash19enable_sm80_to_sm89INS1_16FlashAttnBwdSm80INS1_25CollectiveMainloopBwdSm80ILi2ELi2EN4cute5tupleIJNS5_1CILi128EEES8_NS7_ILi64EEEEEENS_10bfloat16_tEfNS_4arch4Sm80ELb0ELb1ELb1ELb0ELb1ELb0ELb0ELb0ELi2ELi4ELi4ELi4ELb0EEENS1_21CollectiveEpilogueBwdISA_SB_SD_Li256ELb0ELb0ELi2EEENS1_19SingleTileSchedulerILb0ELb0ELb0ELi128EEEEEEEEEvNT_6ParamsE$_ZZN4cute13to_mixed_bitsINS_5tupleIJNS1_IJNS_1CILi4EEENS2_ILi8EEEEEENS2_ILi2EEENS2_ILi1EEEEEENS1_IJNS1_IJNS2_ILi0EEENS2_ILi64EEEEEES9_S9_EEENS1_IJNS1_IJiiEEEiS9_EEEEEDaRKT_RKT0_RKT1_ENKUlDpRKT_E_clIJNS_9MixedBitsILj0ELj448EEENS2_ILj0EEESW_EEEDaSR_)
$_ZN7cutlass13device_kernelIN5flash19enable_sm80_to_sm89INS1_16FlashAttnBwdSm80INS1_25CollectiveMainloopBwdSm80ILi2ELi2EN4cute5tupleIJNS5_1CILi128EEES8_NS7_ILi64EEEEEENS_10bfloat16_tEfNS_4arch4Sm80ELb0ELb1ELb1ELb0ELb1ELb0ELb0ELb0ELi2ELi4ELi4ELi4ELb0EEENS1_21CollectiveEpilogueBwdISA_SB_SD_Li256ELb0ELb0ELi2EEENS1_19SingleTileSchedulerILb0ELb0ELb0ELi128EEEEEEEEEvNT_6ParamsE$_ZZN4cute13to_mixed_bitsINS_5tupleIJNS1_IJNS_1CILi4EEENS2_ILi8EEEEEENS2_ILi2EEENS2_ILi1EEEEEENS1_IJNS1_IJNS2_ILi0EEENS2_ILi64EEEEEES9_S9_EEENS1_IJNS1_IJiiEEEiS9_EEEEEDaRKT_RKT0_RKT1_ENKUlDpRKT_E_clIJNS_9MixedBitsILj0ELj448EEENS2_ILj0EEESW_EEEDaSR_:
[----:B------:R-:W-:Y:S02]  /*c8d0*/  MOV R3, 0x0 ;  /* 0x0000000000037802 */ /* 0x000fe40000000f00 */
[----:B------:R-:W-:Y:S02]  /*c8e0*/  LOP3.LUT R11, R11, 0x1c0, RZ, 0xc0, !PT ;  /* 0x000001c00b0b7812 */ /* 0x000fe400078ec0ff */
[----:B------:R-:W-:Y:S05]  /*c8f0*/  RET.REL.NODEC R2 `(_ZN7cutlass13device_kernelIN5flash19enable_sm80_to_sm89INS1_16FlashAttnBwdSm80INS1_25CollectiveMainloopBwdSm80ILi2ELi2EN4cute5tupleIJNS5_1CILi128EEES8_NS7_ILi64EEEEEENS_10bfloat16_tEfNS_4arch4Sm80ELb0ELb1ELb1ELb0ELb1ELb0ELb0ELb0ELi2ELi4ELi4ELi4ELb0EEENS1_21CollectiveEpilogueBwdISA_SB_SD_Li256ELb0ELb0ELi2EEENS1_19SingleTileSchedulerILb0ELb0ELb0ELi128EEEEEEEEEvNT_6ParamsE) ;  /* 0xffff370002007950 */ /* 0x000fea0003c3ffff */
        .type           $_ZN7cutlass13device_kernelIN5flash19enable_sm80_to_sm89INS1_16FlashAttnBwdSm80INS1_25CollectiveMainloopBwdSm80ILi2ELi2EN4cute5tupleIJNS5_1CILi128EEES8_NS7_ILi64EEEEEENS_10bfloat16_tEfNS_4arch4Sm80ELb0ELb1ELb1ELb0ELb1ELb0ELb0ELb0ELi2ELi4ELi4ELi4ELb0EEENS1_21CollectiveEpilogueBwdISA_SB_SD_Li256ELb0ELb0ELi2EEENS1_19SingleTileSchedulerILb0ELb0ELb0ELi128EEEEEEEEEvNT_6ParamsE$_ZZN4cute13to_mixed_bitsINS_5tupleIJNS1_IJNS_1CILi4EEENS2_ILi8EEEEEENS2_ILi2EEENS2_ILi1EEEEEENS1_IJNS1_IJNS2_ILi0EEENS2_ILi64EEEEEES9_S9_EEENS1_IJNS1_IJiiEEEiS9_EEEEEDaRKT_RKT0_RKT1_ENKUlRKT_RKT0_RKT1_E_clIS5_SB_SD_EEDaSQ_ST_SW_,@function
        .size           $_ZN7cutlass13device_kernelIN5flash19enable_sm80_to_sm89INS1_16FlashAttnBwdSm80INS1_25CollectiveMainloopBwdSm80ILi2ELi2EN4cute5tupleIJNS5_1CILi128EEES8_NS7_ILi64EEEEEENS_10bfloat16_tEfNS_4arch4Sm80ELb0ELb1ELb1ELb0ELb1ELb0ELb0ELb0ELi2ELi4ELi4ELi4ELb0EEENS1_21CollectiveEpilogueBwdISA_SB_SD_Li256ELb0ELb0ELi2EEENS1_19SingleTileSchedulerILb0ELb0ELb0ELi128EEEEEEEEEvNT_6ParamsE$_ZZN4cute13to_mixed_bitsINS_5tupleIJNS1_IJNS_1CILi4EEENS2_ILi8EEEEEENS2_ILi2EEENS2_ILi1EEEEEENS1_IJNS1_IJNS2_ILi0EEENS2_ILi64EEEEEES9_S9_EEENS1_IJNS1_IJiiEEEiS9_EEEEEDaRKT_RKT0_RKT1_ENKUlRKT_RKT0_RKT1_E_clIS5_SB_SD_EEDaSQ_ST_SW_,($_ZN7cutlass13device_kernelIN5flash19enable_sm80_to_sm89INS1_16FlashAttnBwdSm80INS1_25CollectiveMainloopBwdSm80ILi2ELi2EN4cute5tupleIJNS5_1CILi128EEES8_NS7_ILi64EEEEEENS_10bfloat16_tEfNS_4arch4Sm80ELb0ELb1ELb1ELb0ELb1ELb0ELb0ELb0ELi2ELi4ELi4ELi4ELb0EEENS1_21CollectiveEpilogueBwdISA_SB_SD_Li256ELb0ELb0ELi2EEENS1_19SingleTileSchedulerILb0ELb0ELb0ELi128EEEEEEEEEvNT_6ParamsE$_ZZN4cute13to_mixed_bitsINS_5tupleIJNS1_IJNS_1CILi4EEENS2_ILi8EEEEEENS2_ILi2EEENS2_ILi1EEEEEENS1_IJNS1_IJNS2_ILi128EEENS2_ILi0EEEEEES4_SA_EEENS1_IJNS1_IJiiEEEiSA_EEEEEDaRKT_RKT0_RKT1_ENKUlDpRKT_E_clIJNS_9MixedBitsILj0ELj384EEENSU_ILj0ELj8EEENS2_ILj0EEEEEEDaSR_ - $_ZN7cutlass13device_kernelIN5flash19enable_sm80_to_sm89INS1_16FlashAttnBwdSm80INS1_25CollectiveMainloopBwdSm80ILi2ELi2EN4cute5tupleIJNS5_1CILi128EEES8_NS7_ILi64EEEEEENS_10bfloat16_tEfNS_4arch4Sm80ELb0ELb1ELb1ELb0ELb1ELb0ELb0ELb0ELi2ELi4ELi4ELi4ELb0EEENS1_21CollectiveEpilogueBwdISA_SB_SD_Li256ELb0ELb0ELi2EEENS1_19SingleTileSchedulerILb0ELb0ELb0ELi128EEEEEEEEEvNT_6ParamsE$_ZZN4cute13to_mixed_bitsINS_5tupleIJNS1_IJNS_1CILi4EEENS2_ILi8EEEEEENS2_ILi2EEENS2_ILi1EEEEEENS1_IJNS1_IJNS2_ILi0EEENS2_ILi64EEEEEES9_S9_EEENS1_IJNS1_IJiiEEEiS9_EEEEEDaRKT_RKT0_RKT1_ENKUlRKT_RKT0_RKT1_E_clIS5_SB_SD_EEDaSQ_ST_SW_)
$_ZN7cutlass13device_kernelIN5flash19enable_sm80_to_sm89INS1_16FlashAttnBwdSm80INS1_25CollectiveMainloopBwdSm80ILi2ELi2EN4cute5tupleIJNS5_1CILi128EEES8_NS7_ILi64EEEEEENS_10bfloat16_tEfNS_4arch4Sm80ELb0ELb1ELb1ELb0ELb1ELb0ELb0ELb0ELi2ELi4ELi4ELi4ELb0EEENS1_21CollectiveEpilogueBwdISA_SB_SD_Li256ELb0ELb0ELi2EEENS1_19SingleTileSchedulerILb0ELb0ELb0ELi128EEEEEEEEEvNT_6ParamsE$_ZZN4cute13to_mixed_bitsINS_5tupleIJNS1_IJNS_1CILi4EEENS2_ILi8EEEEEENS2_ILi2EEENS2_ILi1EEEEEENS1_IJNS1_IJNS2_ILi0EEENS2_ILi64EEEEEES9_S9_EEENS1_IJNS1_IJiiEEEiS9_EEEEEDaRKT_RKT0_RKT1_ENKUlRKT_RKT0_RKT1_E_clIS5_SB_SD_EEDaSQ_ST_SW_:
[----:B------:R-:W-:Y:S02]  /*c900*/  MOV R2, 0xc920 ;  /* 0x0000c92000027802 */ /* 0x000fe40000000f00 */
[----:B------:R-:W-:Y:S05]  /*c910*/  CALL.REL.NOINC `($_ZN7cutlass13device_kernelIN5flash19enable_sm80_to_sm89INS1_16FlashAttnBwdSm80INS1_25CollectiveMainloopBwdSm80ILi2ELi2EN4cute5tupleIJNS5_1CILi128EEES8_NS7_ILi64EEEEEENS_10bfloat16_tEfNS_4arch4Sm80ELb0ELb1ELb1ELb0ELb1ELb0ELb0ELb0ELi2ELi4ELi4ELi4ELb0EEENS1_21CollectiveEpilogueBwdISA_SB_SD_Li256ELb0ELb0ELi2EEENS1_19SingleTileSchedulerILb0ELb0ELb0ELi128EEEEEEEEEvNT_6ParamsE$_ZZN4cute13to_mixed_bitsINS_5tupleIJNS_1CILi4EEENS2_ILi8EEEEEENS1_IJNS2_ILi0EEENS2_ILi64EEEEEENS1_IJiiEEEEEDaRKT_RKT0_RKT1_ENKUlRKT_RKT0_RKT1_E_clIS4_S7_iEEDaSL_SO_SR_) ;  /* 0x0000032000007944 */ /* 0x000fea0003c00000 */
[----:B------:R-:W-:Y:S02]  /*c920*/  MOV R2, 0xc940 ;  /* 0x0000c94000027802 */ /* 0x000fe40000000f00 */
[----:B------:R-:W-:Y:S05]  /*c930*/  CALL.REL.NOINC `($_ZN7cutlass13device_kernelIN5flash19enable_sm80_to_sm89INS1_16FlashAttnBwdSm80INS1_25CollectiveMainloopBwdSm80ILi2ELi2EN4cute5tupleIJNS5_1CILi128EEES8_NS7_ILi64EEEEEENS_10bfloat16_tEfNS_4arch4Sm80ELb0ELb1ELb1ELb0ELb1ELb0ELb0ELb0ELi2ELi4ELi4ELi4ELb0EEENS1_21CollectiveEpilogueBwdISA_SB_SD_Li256ELb0ELb0ELi2EEENS1_19SingleTileSchedulerILb0ELb0ELb0ELi128EEEEEEEEEvNT_6ParamsE$_ZZN4cute13to_mixed_bitsINS_5tupleIJNS_1CILi4EEENS2_ILi8EEEEEENS1_IJNS2_ILi0EEENS2_ILi64EEEEEENS1_IJiiEEEEEDaRKT_RKT0_RKT1_ENKUlDpRKT_E_clIJNS2_ILj0EEENS_9MixedBitsILj0ELj448EEEEEEDaSM_) ;  /* 0x000002c000007944 */ /* 0x000fea0003c00000 */
[----:B------:R-:W-:Y:S02]  /*c940*/  MOV R7, 0x0 ;  /* 0x0000000000077802 */ /* 0x000fe40000000f00 */
[----:B------:R-:W-:Y:S02]  /*c950*/  MOV R11, R3 ;  /* 0x00000003000b7202 */ /* 0x000fe40000000f00 */
[----:B------:R-:W-:Y:S05]  /*c960*/  RET.REL.NODEC R6 `(_ZN7cutlass13device_kernelIN5flash19enable_sm80_to_sm89INS1_16FlashAttnBwdSm80INS1_25CollectiveMainloopBwdSm80ILi2ELi2EN4cute5tupleIJNS5_1CILi128EEES8_NS7_ILi64EEEEEENS_10bfloat16_tEfNS_4arch4Sm80ELb0ELb1ELb1ELb0ELb1ELb0ELb0ELb0ELi2ELi4ELi4ELi4ELb0EEENS1_21CollectiveEpilogueBwdISA_SB_SD_Li256ELb0ELb0ELi2EEENS1_19SingleTileSchedulerILb0ELb0ELb0ELi128EEEEEEEEEvNT_6ParamsE) ;  /* 0xffff369006007950 */ /* 0x000fea0003c3ffff */
        .type           $_ZN7cutlass13device_kernelIN5flash19enable_sm80_to_sm89INS1_16FlashAttnBwdSm80INS1_25CollectiveMainloopBwdSm80ILi2ELi2EN4cute5tupleIJNS5_1CILi128EEES8_NS7_ILi64EEEEEENS_10bfloat16_tEfNS_4arch4Sm80ELb0ELb1ELb1ELb0ELb1ELb0ELb0ELb0ELi2ELi4ELi4ELi4ELb0EEENS1_21CollectiveEpilogueBwdISA_SB_SD_Li256ELb0ELb0ELi2EEENS1_19SingleTileSchedulerILb0ELb0ELb0ELi128EEEEEEEEEvNT_6ParamsE$_ZZN4cute13to_mixed_bitsINS_5tupleIJNS1_IJNS_1CILi4EEENS2_ILi8EEEEEENS2_ILi2EEENS2_ILi1EEEEEENS1_IJNS1_IJNS2_ILi128EEENS2_ILi0EEEEEES4_SA_EEENS1_IJNS1_IJiiEEEiSA_EEEEEDaRKT_RKT0_RKT1_ENKUlDpRKT_E_clIJNS_9MixedBitsILj0ELj384EEENSU_ILj0ELj8EEENS2_ILj0EEEEEEDaSR_,@function
        .size           $_ZN7cutlass13device_kernelIN5flash19enable_sm80_to_sm89INS1_16FlashAttnBwdSm80INS1_25CollectiveMainloopBwdSm80ILi2ELi2EN4cute5tupleIJNS5_1CILi128EEES8_NS7_ILi64EEEEEENS_10bfloat16_tEfNS_4arch4Sm80ELb0ELb1ELb1ELb0ELb1ELb0ELb0ELb0ELi2ELi4ELi4ELi4ELb0EEENS1_21CollectiveEpilogueBwdISA_SB_SD_Li256ELb0ELb0ELi2EEENS1_19SingleTileSchedulerILb0ELb0ELb0ELi128EEEEEEEEEvNT_6ParamsE$_ZZN4cute13to_mixed_bitsINS_5tupleIJNS1_IJNS_1CILi4EEENS2_ILi8EEEEEENS2_ILi2EEENS2_ILi1EEEEEENS1_IJNS1_IJNS2_ILi128EEENS2_ILi0EEEEEES4_SA_EEENS1_IJNS1_IJiiEEEiSA_EEEEEDaRKT_RKT0_RKT1_ENKUlDpRKT_E_clIJNS_9MixedBitsILj0ELj384EEENSU_ILj0ELj8EEENS2_ILj0EEEEEEDaSR_,($_ZN7cutlass13device_kernelIN5flash19enable_sm80_to_sm89INS1_16FlashAttnBwdSm80INS1_25CollectiveMainloopBwdSm80ILi2ELi2EN4cute5tupleIJNS5_1CILi128EEES8_NS7_ILi64EEEEEENS_10bfloat16_tEfNS_4arch4Sm80ELb0ELb1ELb1ELb0ELb1ELb0ELb0ELb0ELi2ELi4ELi4ELi4ELb0EEENS1_21CollectiveEpilogueBwdISA_SB_SD_Li256ELb0ELb0ELi2EEENS1_19SingleTileSchedulerILb0ELb0ELb0ELi128EEEEEEEEEvNT_6ParamsE$_ZZN4cute13to_mixed_bitsINS_5tupleIJNS1_IJNS_1CILi4EEENS2_ILi8EEEEEENS2_ILi2EEENS2_ILi1EEEEEENS1_IJNS1_IJNS2_ILi128EEENS2_ILi0EEEEEES4_SA_EEENS1_IJNS1_IJiiEEEiSA_EEEEEDaRKT_RKT0_RKT1_ENKUlRKT_RKT0_RKT1_E_clIS5_SB_SD_EEDaSQ_ST_SW_ - $_ZN7cutlass13device_kernelIN5flash19enable_sm80_to_sm89INS1_16FlashAttnBwdSm80INS1_25CollectiveMainloopBwdSm80ILi2ELi2EN4cute5tupleIJNS5_1CILi128EEES8_NS7_ILi64EEEEEENS_10bfloat16_tEfNS_4arch4Sm80ELb0ELb1ELb1ELb0ELb1ELb0ELb0ELb0ELi2ELi4ELi4ELi4ELb0EEENS1_21CollectiveEpilogueBwdISA_SB_SD_Li256ELb0ELb0ELi2EEENS1_19SingleTileSchedulerILb0ELb0ELb0ELi128EEEEEEEEEvNT_6ParamsE$_ZZN4cute13to_mixed_bitsINS_5tupleIJNS1_IJNS_1CILi4EEENS2_ILi8EEEEEENS2_ILi2EEENS2_ILi1EEEEEENS1_IJNS1_IJNS2_ILi128EEENS2_ILi0EEEEEES4_SA_EEENS1_IJNS1_IJiiEEEiSA_EEEEEDaRKT_RKT0_RKT1_ENKUlDpRKT_E_clIJNS_9MixedBitsILj0ELj384EEENSU_ILj0ELj8EEENS2_ILj0EEEEEEDaSR_)
$_ZN7cutlass13device_kernelIN5flash19enable_sm80_to_sm89INS1_16FlashAttnBwdSm80INS1_25CollectiveMainloopBwdSm80ILi2ELi2EN4cute5tupleIJNS5_1CILi128EEES8_NS7_ILi64EEEEEENS_10bfloat16_tEfNS_4arch4Sm80ELb0ELb1ELb1ELb0ELb1ELb0ELb0ELb0ELi2ELi4ELi4ELi4ELb0EEENS1_21CollectiveEpilogueBwdISA_SB_SD_Li256ELb0ELb0ELi2EEENS1_19SingleTileSchedulerILb0ELb0ELb0ELi128EEEEEEEEEvNT_6ParamsE$_ZZN4cute13to_mixed_bitsINS_5tupleIJNS1_IJNS_1CILi4EEENS2_ILi8EEEEEENS2_ILi2EEENS2_ILi1EEEEEENS1_IJNS1_IJNS2_ILi128EEENS2_ILi0EEEEEES4_SA_EEENS1_IJNS1_IJiiEEEiSA_EEEEEDaRKT_RKT0_RKT1_ENKUlDpRKT_E_clIJNS_9MixedBitsILj0ELj384EEENSU_ILj0ELj8EEENS2_ILj0EEEEEEDaSR_:
[----:B------:R-:W-:-:S04]  /*c970*/  LOP3.LUT R6, R5, 0x8, RZ, 0xc0, !PT ;  /* 0x0000000805067812 */ /* 0x000fc800078ec0ff */
[----:B------:R-:W-:Y:S01]  /*c980*/  LOP3.LUT R9, R6, 0x188, R3, 0x78, !PT ;  /* 0x0000018806097812 */ /* 0x000fe200078e7803 */
[----:B------:R-:W-:-:S04]  /*c990*/  IMAD.MOV.U32 R3, RZ, RZ, 0x0 ;  /* 0x00000000ff037424 */ /* 0x000fc800078e00ff */
[----:B------:R-:W-:Y:S05]  /*c9a0*/  RET.REL.NODEC R2 `(_ZN7cutlass13device_kernelIN5flash19enable_sm80_to_sm89INS1_16FlashAttnBwdSm80INS1_25CollectiveMainloopBwdSm80ILi2ELi2EN4cute5tupleIJNS5_1CILi128EEES8_NS7_ILi64EEEEEENS_10bfloat16_tEfNS_4arch4Sm80ELb0ELb1ELb1ELb0ELb1ELb0ELb0ELb0ELi2ELi4ELi4ELi4ELb0EEENS1_21CollectiveEpilogueBwdISA_SB_SD_Li256ELb0ELb0ELi2EEENS1_19SingleTileSchedulerILb0ELb0ELb0ELi128EEEEEEEEEvNT_6ParamsE) ;  /* 0xffff365002007950 */ /* 0x000fea0003c3ffff */
        .type           $_ZN7cutlass13device_kernelIN5flash19enable_sm80_to_sm89INS1_16FlashAttnBwdSm80INS1_25CollectiveMainloopBwdSm80ILi2ELi2EN4cute5tupleIJNS5_1CILi128EEES8_NS7_ILi64EEEEEENS_10bfloat16_tEfNS_4arch4Sm80ELb0ELb1ELb1ELb0ELb1ELb0ELb0ELb0ELi2ELi4ELi4ELi4ELb0EEENS1_21CollectiveEpilogueBwdISA_SB_SD_Li256ELb0ELb0ELi2EEENS1_19SingleTileSchedulerILb0ELb0ELb0ELi128EEEEEEEEEvNT_6ParamsE$_ZZN4cute13to_mixed_bitsINS_5tupleIJNS1_IJNS_1CILi4EEENS2_ILi8EEEEEENS2_ILi2EEENS2_ILi1EEEEEENS1_IJNS1_IJNS2_ILi128EEENS2_ILi0EEEEEES4_SA_EEENS1_IJNS1_IJiiEEEiSA_EEEEEDaRKT_RKT0_RKT1_ENKUlRKT_RKT0_RKT1_E_clIS5_SB_SD_EEDaSQ_ST_SW_,@function
        .size           $_ZN7cutlass13device_kernelIN5flash19enable_sm80_to_sm89INS1_16FlashAttnBwdSm80INS1_25CollectiveMainloopBwdSm80ILi2ELi2EN4cute5tupleIJNS5_1CILi128EEES8_NS7_ILi64EEEEEENS_10bfloat16_tEfNS_4arch4Sm80ELb0ELb1ELb1ELb0ELb1ELb0ELb0ELb0ELi2ELi4ELi4ELi4ELb0EEENS1_21CollectiveEpilogueBwdISA_SB_SD_Li256ELb0ELb0ELi2EEENS1_19SingleTileSchedulerILb0ELb0ELb0ELi128EEEEEEEEEvNT_6ParamsE$_ZZN4cute13to_mixed_bitsINS_5tupleIJNS1_IJNS_1CILi4EEENS2_ILi8EEEEEENS2_ILi2EEENS2_ILi1EEEEEENS1_IJNS1_IJNS2_ILi128EEENS2_ILi0EEEEEES4_SA_EEENS1_IJNS1_IJiiEEEiSA_EEEEEDaRKT_RKT0_RKT1_ENKUlRKT_RKT0_RKT1_E_clIS5_SB_SD_EEDaSQ_ST_SW_,($_ZN7cutlass13device_kernelIN5flash19enable_sm80_to_sm89INS1_16FlashAttnBwdSm80INS1_25CollectiveMainloopBwdSm80ILi2ELi2EN4cute5tupleIJNS5_1CILi128EEES8_NS7_ILi64EEEEEENS_10bfloat16_tEfNS_4arch4Sm80ELb0ELb1ELb1ELb0ELb1ELb0ELb0ELb0ELi2ELi4ELi4ELi4ELb0EEENS1_21CollectiveEpilogueBwdISA_SB_SD_Li256ELb0ELb0ELi2EEENS1_19SingleTileSchedulerILb0ELb0ELb0ELi128EEEEEEEEEvNT_6ParamsE$_ZZN4cute13to_mixed_bitsINS_5tupleIJNS1_IJNS_1CILi4EEENS2_ILi8EEEEEENS2_ILi2EEENS2_ILi1EEEEEENS1_IJNS1_IJNS2_ILi128EEENS2_ILi0EEEEEES4_SA_EEENS1_IJNS1_IJiiEEEiSA_EEEEEDaRKT_RKT0_RKT1_ENKUlRKT_RKT0_RKT1_E_clIS6_S4_iEEDaSQ_ST_SW_ - $_ZN7cutlass13device_kernelIN5flash19enable_sm80_to_sm89INS1_16FlashAttnBwdSm80INS1_25CollectiveMainloopBwdSm80ILi2ELi2EN4cute5tupleIJNS5_1CILi128EEES8_NS7_ILi64EEEEEENS_10bfloat16_tEfNS_4arch4Sm80ELb0ELb1ELb1ELb0ELb1ELb0ELb0ELb0ELi2ELi4ELi4ELi4ELb0EEENS1_21CollectiveEpilogueBwdISA_SB_SD_Li256ELb0ELb0ELi2EEENS1_19SingleTileSchedulerILb0ELb0ELb0ELi128EEEEEEEEEvNT_6ParamsE$_ZZN4cute13to_mixed_bitsINS_5tupleIJNS1_IJNS_1CILi4EEENS2_ILi8EEEEEENS2_ILi2EEENS2_ILi1EEEEEENS1_IJNS1_IJNS2_ILi128EEENS2_ILi0EEEEEES4_SA_EEENS1_IJNS1_IJiiEEEiSA_EEEEEDaRKT_RKT0_RKT1_ENKUlRKT_RKT0_RKT1_E_clIS5_SB_SD_EEDaSQ_ST_SW_)
$_ZN7cutlass13device_kernelIN5flash19enable_sm80_to_sm89INS1_16FlashAttnBwdSm80INS1_25CollectiveMainloopBwdSm80ILi2ELi2EN4cute5tupleIJNS5_1CILi128EEES8_NS7_ILi64EEEEEENS_10bfloat16_tEfNS_4arch4Sm80ELb0ELb1ELb1ELb0ELb1ELb0ELb0ELb0ELi2ELi4ELi4ELi4ELb0EEENS1_21CollectiveEpilogueBwdISA_SB_SD_Li256ELb0ELb0ELi2EEENS1_19SingleTileSchedulerILb0ELb0ELb0ELi128EEEEEEEEEvNT_6ParamsE$_ZZN4cute13to_mixed_bitsINS_5tupleIJNS1_IJNS_1CILi4EEENS2_ILi8EEEEEENS2_ILi2EEENS2_ILi1EEEEEENS1_IJNS1_IJNS2_ILi128EEENS2_ILi0EEEEEES4_SA_EEENS1_IJNS1_IJiiEEEiSA_EEEEEDaRKT_RKT0_RKT1_ENKUlRKT_RKT0_RKT1_E_clIS5_SB_SD_EEDaSQ_ST_SW_:
[----:B------:R-:W-:Y:S02]  /*c9b0*/  MOV R3, R2 ;  /* 0x0000000200037202 */ /* 0x000fe40000000f00 */
[----:B------:R-:W-:Y:S02]  /*c9c0*/  MOV R2, 0xc9e0 ;  /* 0x0000c9e000027802 */ /* 0x000fe40000000f00 */
[----:B------:R-:W-:Y:S05]  /*c9d0*/  CALL.REL.NOINC `($_ZN7cutlass13device_kernelIN5flash19enable_sm80_to_sm89INS1_16FlashAttnBwdSm80INS1_25CollectiveMainloopBwdSm80ILi2ELi2EN4cute5tupleIJNS5_1CILi128EEES8_NS7_ILi64EEEEEENS_10bfloat16_tEfNS_4arch4Sm80ELb0ELb1ELb1ELb0ELb1ELb0ELb0ELb0ELi2ELi4ELi4ELi4ELb0EEENS1_21CollectiveEpilogueBwdISA_SB_SD_Li256ELb0ELb0ELi2EEENS1_19SingleTileSchedulerILb0ELb0ELb0ELi128EEEEEEEEEvNT_6ParamsE$_ZZN4cute13to_mixed_bitsINS_5tupleIJNS_1CILi4EEENS2_ILi8EEEEEENS1_IJNS2_ILi128EEENS2_ILi0EEEEEENS1_IJiiEEEEEDaRKT_RKT0_RKT1_ENKUlRKT_RKT0_RKT1_E_clIS3_S6_iEEDaSL_SO_SR_) ;  /* 0x000002f000007944 */ /* 0x000fea0003c00000 */
[----:B------:R-:W-:Y:S02]  /*c9e0*/  MOV R2, 0xca00 ;  /* 0x0000ca0000027802 */ /* 0x000fe40000000f00 */
[----:B------:R-:W-:Y:S05]  /*c9f0*/  CALL.REL.NOINC `($_ZN7cutlass13device_kernelIN5flash19enable_sm80_to_sm89INS1_16FlashAttnBwdSm80INS1_25CollectiveMainloopBwdSm80ILi2ELi2EN4cute5tupleIJNS5_1CILi128EEES8_NS7_ILi64EEEEEENS_10bfloat16_tEfNS_4arch4Sm80ELb0ELb1ELb1ELb0ELb1ELb0ELb0ELb0ELi2ELi4ELi4ELi4ELb0EEENS1_21CollectiveEpilogueBwdISA_SB_SD_Li256ELb0ELb0ELi2EEENS1_19SingleTileSchedulerILb0ELb0ELb0ELi128EEEEEEEEEvNT_6ParamsE$_ZZN4cute13to_mixed_bitsINS_5tupleIJNS_1CILi4EEENS2_ILi8EEEEEENS1_IJNS2_ILi128EEENS2_ILi0EEEEEENS1_IJiiEEEEEDaRKT_RKT0_RKT1_ENKUlDpRKT_E_clIJNS_9MixedBitsILj0ELj384EEENS2_ILj0EEEEEEDaSM_) ;  /* 0x0000029000007944 */ /* 0x000fea0003c00000 */
[----:B------:R-:W-:-:S04]  /*ca00*/  MOV R7, 0x0 ;  /* 0x0000000000077802 */ /* 0x000fc80000000f00 */
[----:B------:R-:W-:Y:S05]  /*ca10*/  RET.REL.NODEC R6 `(_ZN7cutlass13device_kernelIN5flash19enable_sm80_to_sm89INS1_16FlashAttnBwdSm80INS1_25CollectiveMainloopBwdSm80ILi2ELi2EN4cute5tupleIJNS5_1CILi128EEES8_NS7_ILi64EEEEEENS_10bfloat16_tEfNS_4arch4Sm80ELb0ELb1ELb1ELb0ELb1ELb0ELb0ELb0ELi2ELi4ELi4ELi4ELb0EEENS1_21CollectiveEpilogueBwdISA_SB_SD_Li256ELb0ELb0ELi2EEENS1_19SingleTileSchedulerILb0ELb0ELb0ELi128EEEEEEEEEvNT_6ParamsE) ;  /* 0xffff35e006007950 */ /* 0x000fea0003c3ffff */
        .type           $_ZN7cutlass13device_kernelIN5flash19enable_sm80_to_sm89INS1_16FlashAttnBwdSm80INS1_25CollectiveMainloopBwdSm80ILi2ELi2EN4cute5tupleIJNS5_1CILi128EEES8_NS7_ILi64EEEEEENS_10bfloat16_tEfNS_4arch4Sm80ELb0ELb1ELb1ELb0ELb1ELb0ELb0ELb0ELi2ELi4ELi4ELi4ELb0EEENS1_21CollectiveEpilogueBwdISA_SB_SD_Li256ELb0ELb0ELi2EEENS1_19SingleTileSchedulerILb0ELb0ELb0ELi128EEEEEEEEEvNT_6ParamsE$_ZZN4cute13to_mixed_bitsINS_5tupleIJNS1_IJNS_1CILi4EEENS2_ILi8EEEEEENS2_ILi2EEENS2_ILi1EEEEEENS1_IJNS1_IJNS2_ILi128EEENS2_ILi0EEEEEES4_SA_EEENS1_IJNS1_IJiiEEEiSA_EEEEEDaRKT_RKT0_RKT1_ENKUlRKT_RKT0_RKT1_E_clIS6_S4_iEEDaSQ_ST_SW_,@function
        .size           $_ZN7cutlass13device_kernelIN5flash19enable_sm80_to_sm89INS1_16FlashAttnBwdSm80INS1_25CollectiveMainloopBwdSm80ILi2ELi2EN4cute5tupleIJNS5_1CILi128EEES8_NS7_ILi64EEEEEENS_10bfloat16_tEfNS_4arch4Sm80ELb0ELb1ELb1ELb0ELb1ELb0ELb0ELb0ELi2ELi4ELi4ELi4ELb0EEENS1_21CollectiveEpilogueBwdISA_SB_SD_Li256ELb0ELb0ELi2EEENS1_19SingleTileSchedulerILb0ELb0ELb0ELi128EEEEEEEEEvNT_6ParamsE$_ZZN4cute13to_mixed_bitsINS_5tupleIJNS1_IJNS_1CILi4EEENS2_ILi8EEEEEENS2_ILi2EEENS2_ILi1EEEEEENS1_IJNS1_IJNS2_ILi128EEENS2_ILi0EEEEEES4_SA_EEENS1_IJNS1_IJiiEEEiSA_EEEEEDaRKT_RKT0_RKT1_ENKUlRKT_RKT0_RKT1_E_clIS6_S4_iEEDaSQ_ST_SW_,($_ZN7cutlass13device_kernelIN5flash19enable_sm80_to_sm89INS1_16FlashAttnBwdSm80INS1_25CollectiveMainloopBwdSm80ILi2ELi2EN4cute5tupleIJNS5_1CILi128EEES8_NS7_ILi64EEEEEENS_10bfloat16_tEfNS_4arch4Sm80ELb0ELb1ELb1ELb0ELb1ELb0ELb0ELb0ELi2ELi4ELi4ELi4ELb0EEENS1_21CollectiveEpilogueBwdISA_SB_SD_Li256ELb0ELb0ELi2EEENS1_19SingleTileSchedulerILb0ELb0ELb0ELi128EEEEEEEEEvNT_6ParamsE$_ZZN4cute13to_mixed_bitsINS_5tupleIJNS1_IJNS_1CILi4EEENS2_ILi8EEEEEES3_NS2_ILi1EEEEEENS1_IJNS1_IJNS2_ILi0EEENS2_ILi64EEEEEES8_S8_EEENS1_IJNS1_IJiiEEEiS8_EEEEEDaRKT_RKT0_RKT1_ENKUlDpRKT_E_clIJNS_9MixedBitsILj0ELj448EEENS2_ILj0EEESV_EEEDaSQ_ - $_ZN7cutlass13device_kernelIN5flash19enable_sm80_to_sm89INS1_16FlashAttnBwdSm80INS1_25CollectiveMainloopBwdSm80ILi2ELi2EN4cute5tupleIJNS5_1CILi128EEES8_NS7_ILi64EEEEEENS_10bfloat16_tEfNS_4arch4Sm80ELb0ELb1ELb1ELb0ELb1ELb0ELb0ELb0ELi2ELi4ELi4ELi4ELb0EEENS1_21CollectiveEpilogueBwdISA_SB_SD_Li256ELb0ELb0ELi2EEENS1_19SingleTileSchedulerILb0ELb0ELb0ELi128EEEEEEEEEvNT_6ParamsE$_ZZN4cute13to_mixed_bitsINS_5tupleIJNS1_IJNS_1CILi4EEENS2_ILi8EEEEEENS2_ILi2EEENS2_ILi1EEEEEENS1_IJNS1_IJNS2_ILi128EEENS2_ILi0EEEEEES4_SA_EEENS1_IJNS1_IJiiEEEiSA_EEEEEDaRKT_RKT0_RKT1_ENKUlRKT_RKT0_RKT1_E_clIS6_S4_iEEDaSQ_ST_SW_)
$_ZN7cutlass13device_kernelIN5flash19enable_sm80_to_sm89INS1_16FlashAttnBwdSm80INS1_25CollectiveMainloopBwdSm80ILi2ELi2EN4cute5tupleIJNS5_1CILi128EEES8_NS7_ILi64EEEEEENS_10bfloat16_tEfNS_4arch4Sm80ELb0ELb1ELb1ELb0ELb1ELb0ELb0ELb0ELi2ELi4ELi4ELi4ELb0EEENS1_21CollectiveEpilogueBwdISA_SB_SD_Li256ELb0ELb0ELi2EEENS1_19SingleTileSchedulerILb0ELb0ELb0ELi128EEEEEEEEEvNT_6ParamsE$_ZZN4cute13to_mixed_bitsINS_5tupleIJNS1_IJNS_1CILi4EEENS2_ILi8EEEEEENS2_ILi2EEENS2_ILi1EEEEEENS1_IJNS1_IJNS2_ILi128EEENS2_ILi0EEEEEES4_SA_EEENS1_IJNS1_IJiiEEEiSA_EEEEEDaRKT_RKT0_RKT1_ENKUlRKT_RKT0_RKT1_E_clIS6_S4_iEEDaSQ_ST_SW_:
[----:B------:R-:W-:Y:S01]  /*ca20*/  MOV R7, 0x0 ;  /* 0x0000000000077802 */ /* 0x000fe20000000f00 */
[----:B------:R-:W-:-:S05]  /*ca30*/  IMAD.SHL.U32 R2, R36, 0x8, RZ ;  /* 0x0000000824027824 */ /* 0x000fca00078e00ff */
[----:B------:R-:W-:Y:S01]  /*ca40*/  LOP3.LUT R2, R2, 0x8, RZ, 0xc0, !PT ;  /* 0x0000000802027812 */ /* 0x000fe200078ec0ff */
[----:B------:R-:W-:Y:S06]  /*ca50*/  RET.REL.NODEC R6 `(_ZN7cutlass13device_kernelIN5flash19enable_sm80_to_sm89INS1_16FlashAttnBwdSm80INS1_25CollectiveMainloopBwdSm80ILi2ELi2EN4cute5tupleIJNS5_1CILi128EEES8_NS7_ILi64EEEEEENS_10bfloat16_tEfNS_4arch4Sm80ELb0ELb1ELb1ELb0ELb1ELb0ELb0ELb0ELi2ELi4ELi4ELi4ELb0EEENS1_21CollectiveEpilogueBwdISA_SB_SD_Li256ELb0ELb0ELi2EEENS1_19SingleTileSchedulerILb0ELb0ELb0ELi128EEEEEEEEEvNT_6ParamsE) ;  /* 0xffff35a006007950 */ /* 0x000fec0003c3ffff */
        .type           $_ZN7cutlass13device_kernelIN5flash19enable_sm80_to_sm89INS1_16FlashAttnBwdSm80INS1_25CollectiveMainloopBwdSm80ILi2ELi2EN4cute5tupleIJNS5_1CILi128EEES8_NS7_ILi64EEEEEENS_10bfloat16_tEfNS_4arch4Sm80ELb0ELb1ELb1ELb0ELb1ELb0ELb0ELb0ELi2ELi4ELi4ELi4ELb0EEENS1_21CollectiveEpilogueBwdISA_SB_SD_Li256ELb0ELb0ELi2EEENS1_19SingleTileSchedulerILb0ELb0ELb0ELi128EEEEEEEEEvNT_6ParamsE$_ZZN4cute13to_mixed_bitsINS_5tupleIJNS1_IJNS_1CILi4EEENS2_ILi8EEEEEES3_NS2_ILi1EEEEEENS1_IJNS1_IJNS2_ILi0EEENS2_ILi64EEEEEES8_S8_EEENS1_IJNS1_IJiiEEEiS8_EEEEEDaRKT_RKT0_RKT1_ENKUlDpRKT_E_clIJNS_9MixedBitsILj0ELj448EEENS2_ILj0EEESV_EEEDaSQ_,@function
        .size           $_ZN7cutlass13device_kernelIN5flash19enable_sm80_to_sm89INS1_16FlashAttnBwdSm80INS1_25CollectiveMainloopBwdSm80ILi2ELi2EN4cute5tupleIJNS5_1CILi128EEES8_NS7_ILi64EEEEEENS_10bfloat16_tEfNS_4arch4Sm80ELb0ELb1ELb1ELb0ELb1ELb0ELb0ELb0ELi2ELi4ELi4ELi4ELb0EEENS1_21CollectiveEpilogueBwdISA_SB_SD_Li256ELb0ELb0ELi2EEENS1_19SingleTileSchedulerILb0ELb0ELb0ELi128EEEEEEEEEvNT_6ParamsE$_ZZN4cute13to_mixed_bitsINS_5tupleIJNS1_IJNS_1CILi4EEENS2_ILi8EEEEEES3_NS2_ILi1EEEEEENS1_IJNS1_IJNS2_ILi0EEENS2_ILi64EEEEEES8_S8_EEENS1_IJNS1_IJiiEEEiS8_EEEEEDaRKT_RKT0_RKT1_ENKUlDpRKT_E_clIJNS_9MixedBitsILj0ELj448EEENS2_ILj0EEESV_EEEDaSQ_,($_ZN7cutlass13device_kernelIN5flash19enable_sm80_to_sm89INS1_16FlashAttnBwdSm80INS1_25CollectiveMainloopBwdSm80ILi2ELi2EN4cute5tupleIJNS5_1CILi128EEES8_NS7_ILi64EEEEEENS_10bfloat16_tEfNS_4arch4Sm80ELb0ELb1ELb1ELb0ELb1ELb0ELb0ELb0ELi2ELi4ELi4ELi4ELb0EEENS1_21CollectiveEpilogueBwdISA_SB_SD_Li256ELb0ELb0ELi2EEENS1_19SingleTileSchedulerILb0ELb0ELb0ELi128EEEEEEEEEvNT_6ParamsE$_ZZN4cute13to_mixed_bitsINS_5tupleIJNS1_IJNS_1CILi4EEENS2_ILi8EEEEEES3_NS2_ILi1EEEEEENS1_IJNS1_IJNS2_ILi0EEENS2_ILi64EEEEEES8_S8_EEENS1_IJNS1_IJiiEEEiS8_EEEEEDaRKT_RKT0_RKT1_ENKUlRKT_RKT0_RKT1_E_clIS5_SA_SC_EEDaSP_SS_SV_ - $_ZN7cutlass13device_kernelIN5flash19enable_sm80_to_sm89INS1_16FlashAttnBwdSm80INS1_25CollectiveMainloopBwdSm80ILi2ELi2EN4cute5tupleIJNS5_1CILi128EEES8_NS7_ILi64EEEEEENS_10bfloat16_tEfNS_4arch4Sm80ELb0ELb1ELb1ELb0ELb1ELb0ELb0ELb0ELi2ELi4ELi4ELi4ELb0EEENS1_21CollectiveEpilogueBwdISA_SB_SD_Li256ELb0ELb0ELi2EEENS1_19SingleTileSchedulerILb0ELb0ELb0ELi128EEEEEEEEEvNT_6ParamsE$_ZZN4cute13to_mixed_bitsINS_5tupleIJNS1_IJNS_1CILi4EEENS2_ILi8EEEEEES3_NS2_ILi1EEEEEENS1_IJNS1_IJNS2_ILi0EEENS2_ILi64EEEEEES8_S8_EEENS1_IJNS1_IJiiEEEiS8_EEEEEDaRKT_RKT0_RKT1_ENKUlDpRKT_E_clIJNS_9MixedBitsILj0ELj448EEENS2_ILj0EEESV_EEEDaSQ_)
$_ZN7cutlass13device_kernelIN5flash19enable_sm80_to_sm89INS1_16FlashAttnBwdSm80INS1_25CollectiveMainloopBwdSm80ILi2ELi2EN4cute5tupleIJNS5_1CILi128EEES8_NS7_ILi64EEEEEENS_10bfloat16_tEfNS_4arch4Sm80ELb0ELb1ELb1ELb0ELb1ELb0ELb0ELb0ELi2ELi4ELi4ELi4ELb0EEENS1_21CollectiveEpilogueBwdISA_SB_SD_Li256ELb0ELb0ELi2EEENS1_19SingleTileSchedulerILb0ELb0ELb0ELi128EEEEEEEEEvNT_6ParamsE$_ZZN4cute13to_mixed_bitsINS_5tupleIJNS1_IJNS_1CILi4EEENS2_ILi8EEEEEES3_NS2_ILi1EEEEEENS1_IJNS1_IJNS2_ILi0EEENS2_ILi64EEEEEES8_S8_EEENS1_IJNS1_IJiiEEEiS8_EEEEEDaRKT_RKT0_RKT1_ENKUlDpRKT_E_clIJNS_9MixedBitsILj0ELj448EEENS2_ILj0EEESV_EEEDaSQ_:
[----:B------:R-:W-:Y:S02]  /*ca60*/  MOV R3, 0x0 ;  /* 0x0000000000037802 */ /* 0x000fe40000000f00 */
[----:B------:R-:W-:Y:S02]  /*ca70*/  LOP3.LUT R11, R11, 0x1c0, RZ, 0xc0, !PT ;  /* 0x000001c00b0b7812 */ /* 0x000fe400078ec0ff */
[----:B------:R-:W-:Y:S05]  /*ca80*/  RET.REL.NODEC R2 `(_ZN7cutlass13device_kernelIN5flash19enable_sm80_to_sm89INS1_16FlashAttnBwdSm80INS1_25CollectiveMainloopBwdSm80ILi2ELi2EN4cute5tupleIJNS5_1CILi128EEES8_NS7_ILi64EEEEEENS_10bfloat16_tEfNS_4arch4Sm80ELb0ELb1ELb1ELb0ELb1ELb0ELb0ELb0ELi2ELi4ELi4ELi4ELb0EEENS1_21CollectiveEpilogueBwdISA_SB_SD_Li256ELb0ELb0ELi2EEENS1_19SingleTileSchedulerILb0ELb0ELb0ELi128EEEEEEEEEvNT_6ParamsE) ;  /* 0xffff357002007950 */ /* 0x000fea0003c3ffff */
        .type           $_ZN7cutlass13device_kernelIN5flash19enable_sm80_to_sm89INS1_16FlashAttnBwdSm80INS1_25CollectiveMainloopBwdSm80ILi2ELi2EN4cute5tupleIJNS5_1CILi128EEES8_NS7_ILi64EEEEEENS_10bfloat16_tEfNS_4arch4Sm80ELb0ELb1ELb1ELb0ELb1ELb0ELb0ELb0ELi2ELi4ELi4ELi4ELb0EEENS1_21CollectiveEpilogueBwdISA_SB_SD_Li256ELb0ELb0ELi2EEENS1_19SingleTileSchedulerILb0ELb0ELb0ELi128EEEEEEEEEvNT_6ParamsE$_ZZN4cute13to_mixed_bitsINS_5tupleIJNS1_IJNS_1CILi4EEENS2_ILi8EEEEEES3_NS2_ILi1EEEEEENS1_IJNS1_IJNS2_ILi0EEENS2_ILi64EEEEEES8_S8_EEENS1_IJNS1_IJiiEEEiS8_EEEEEDaRKT_RKT0_RKT1_ENKUlRKT_RKT0_RKT1_E_clIS5_SA_SC_EEDaSP_SS_SV_,@function
        .size           $_ZN7cutlass13device_kernelIN5flash19enable_sm80_to_sm89INS1_16FlashAttnBwdSm80INS1_25CollectiveMainloopBwdSm80ILi2ELi2EN4cute5tupleIJNS5_1CILi128EEES8_NS7_ILi64EEEEEENS_10bfloat16_tEfNS_4arch4Sm80ELb0ELb1ELb1ELb0ELb1ELb0ELb0ELb0ELi2ELi4ELi4ELi4ELb0EEENS1_21CollectiveEpilogueBwdISA_SB_SD_Li256ELb0ELb0ELi2EEENS1_19SingleTileSchedulerILb0ELb0ELb0ELi128EEEEEEEEEvNT_6ParamsE$_ZZN4cute13to_mixed_bitsINS_5tupleIJNS1_IJNS_1CILi4EEENS2_ILi8EEEEEES3_NS2_ILi1EEEEEENS1_IJNS1_IJNS2_ILi0EEENS2_ILi64EEEEEES8_S8_EEENS1_IJNS1_IJiiEEEiS8_EEEEEDaRKT_RKT0_RKT1_ENKUlRKT_RKT0_RKT1_E_clIS5_SA_SC_EEDaSP_SS_SV_,($_ZN7cutlass13device_kernelIN5flash19enable_sm80_to_sm89INS1_16FlashAttnBwdSm80INS1_25CollectiveMainloopBwdSm80ILi2ELi2EN4cute5tupleIJNS5_1CILi128EEES8_NS7_ILi64EEEEEENS_10bfloat16_tEfNS_4arch4Sm80ELb0ELb1ELb1ELb0ELb1ELb0ELb0ELb0ELi2ELi4ELi4ELi4ELb0EEENS1_21CollectiveEpilogueBwdISA_SB_SD_Li256ELb0ELb0ELi2EEENS1_19SingleTileSchedulerILb0ELb0ELb0ELi128EEEEEEEEEvNT_6ParamsE$_ZZN4cute13to_mixed_bitsINS_5tupleIJNS1_IJNS_1CILi4EEENS2_ILi8EEEEEES3_NS2_ILi1EEEEEENS1_IJNS1_IJNS2_ILi128EEENS2_ILi0EEEEEENS2_ILi16EEES9_EEENS1_IJNS1_IJiiEEEiS9_EEEEEDaRKT_RKT0_RKT1_ENKUlDpRKT_E_clIJNS_9MixedBitsILj0ELj384EEENSU_ILj0ELj48EEENS2_ILj0EEEEEEDaSR_ - $_ZN7cutlass13device_kernelIN5flash19enable_sm80_to_sm89INS1_16FlashAttnBwdSm80INS1_25CollectiveMainloopBwdSm80ILi2ELi2EN4cute5tupleIJNS5_1CILi128EEES8_NS7_ILi64EEEEEENS_10bfloat16_tEfNS_4arch4Sm80ELb0ELb1ELb1ELb0ELb1ELb0ELb0ELb0ELi2ELi4ELi4ELi4ELb0EEENS1_21CollectiveEpilogueBwdISA_SB_SD_Li256ELb0ELb0ELi2EEENS1_19SingleTileSchedulerILb0ELb0ELb0ELi128EEEEEEEEEvNT_6ParamsE$_ZZN4cute13to_mixed_bitsINS_5tupleIJNS1_IJNS_1CILi4EEENS2_ILi8EEEEEES3_NS2_ILi1EEEEEENS1_IJNS1_IJNS2_ILi0EEENS2_ILi64EEEEEES8_S8_EEENS1_IJNS1_IJiiEEEiS8_EEEEEDaRKT_RKT0_RKT1_ENKUlRKT_RKT0_RKT1_E_clIS5_SA_SC_EEDaSP_SS_SV_)
$_ZN7cutlass13device_kernelIN5flash19enable_sm80_to_sm89INS1_16FlashAttnBwdSm80INS1_25CollectiveMainloopBwdSm80ILi2ELi2EN4cute5tupleIJNS5_1CILi128EEES8_NS7_ILi64EEEEEENS_10bfloat16_tEfNS_4arch4Sm80ELb0ELb1ELb1ELb0ELb1ELb0ELb0ELb0ELi2ELi4ELi4ELi4ELb0EEENS1_21CollectiveEpilogueBwdISA_SB_SD_Li256ELb0ELb0ELi2EEENS1_19SingleTileSchedulerILb0ELb0ELb0ELi128EEEEEEEEEvNT_6ParamsE$_ZZN4cute13to_mixed_bitsINS_5tupleIJNS1_IJNS_1CILi4EEENS2_ILi8EEEEEES3_NS2_ILi1EEEEEENS1_IJNS1_IJNS2_ILi0EEENS2_ILi64EEEEEES8_S8_EEENS1_IJNS1_IJiiEEEiS8_EEEEEDaRKT_RKT0_RKT1_ENKUlRKT_RKT0_RKT1_E_clIS5_SA_SC_EEDaSP_SS_SV_:
[----:B------:R-:W-:Y:S02]  /*ca90*/  MOV R2, 0xcab0 ;  /* 0x0000cab000027802 */ /* 0x000fe40000000f00 */
[----:B------:R-:W-:Y:S05]  /*caa0*/  CALL.REL.NOINC `($_ZN7cutlass13device_kernelIN5flash19enable_sm80_to_sm89INS1_16FlashAttnBwdSm80INS1_25CollectiveMainloopBwdSm80ILi2ELi2EN4cute5tupleIJNS5_1CILi128EEES8_NS7_ILi64EEEEEENS_10bfloat16_tEfNS_4arch4Sm80ELb0ELb1ELb1ELb0ELb1ELb0ELb0ELb0ELi2ELi4ELi4ELi4ELb0EEENS1_21CollectiveEpilogueBwdISA_SB_SD_Li256ELb0ELb0ELi2EEENS1_19SingleTileSchedulerILb0ELb0ELb0ELi128EEEEEEEEEvNT_6ParamsE$_ZZN4cute13to_mixed_bitsINS_5tupleIJNS_1CILi4EEENS2_ILi8EEEEEENS1_IJNS2_ILi0EEENS2_ILi64EEEEEENS1_IJiiEEEEEDaRKT_RKT0_RKT1_ENKUlRKT_RKT0_RKT1_E_clIS4_S7_iEEDaSL_SO_SR_) ;  /* 0x0000019000007944 */ /* 0x000fea0003c00000 */
[----:B------:R-:W-:Y:S02]  /*cab0*/  MOV R2, 0xcad0 ;  /* 0x0000cad000027802 */ /* 0x000fe40000000f00 */
[----:B------:R-:W-:Y:S05]  /*cac0*/  CALL.REL.NOINC `($_ZN7cutlass13device_kernelIN5flash19enable_sm80_to_sm89INS1_16FlashAttnBwdSm80INS1_25CollectiveMainloopBwdSm80ILi2ELi2EN4cute5tupleIJNS5_1CILi128EEES8_NS7_ILi64EEEEEENS_10bfloat16_tEfNS_4arch4Sm80ELb0ELb1ELb1ELb0ELb1ELb0ELb0ELb0ELi2ELi4ELi4ELi4ELb0EEENS1_21CollectiveEpilogueBwdISA_SB_SD_Li256ELb0ELb0ELi2EEENS1_19SingleTileSchedulerILb0ELb0ELb0ELi128EEEEEEEEEvNT_6ParamsE$_ZZN4cute13to_mixed_bitsINS_5tupleIJNS_1CILi4EEENS2_ILi8EEEEEENS1_IJNS2_ILi0EEENS2_ILi64EEEEEENS1_IJiiEEEEEDaRKT_RKT0_RKT1_ENKUlDpRKT_E_clIJNS2_ILj0EEENS_9MixedBitsILj0ELj448EEEEEEDaSM_) ;  /* 0x0000013000007944 */ /* 0x000fea0003c00000 */
[----:B------:R-:W-:Y:S02]  /*cad0*/  MOV R7, 0x0 ;  /* 0x0000000000077802 */ /* 0x000fe40000000f00 */
[----:B------:R-:W-:Y:S02]  /*cae0*/  MOV R11, R3 ;  /* 0x00000003000b7202 */ /* 0x000fe40000000f00 */
[----:B------:R-:W-:Y:S05]  /*caf0*/  RET.REL.NODEC R6 `(_ZN7cutlass13device_kernelIN5flash19enable_sm80_to_sm89INS1_16FlashAttnBwdSm80INS1_25CollectiveMainloopBwdSm80ILi2ELi2EN4cute5tupleIJNS5_1CILi128EEES8_NS7_ILi64EEEEEENS_10bfloat16_tEfNS_4arch4Sm80ELb0ELb1ELb1ELb0ELb1ELb0ELb0ELb0ELi2ELi4ELi4ELi4ELb0EEENS1_21CollectiveEpilogueBwdISA_SB_SD_Li256ELb0ELb0ELi2EEENS1_19SingleTileSchedulerILb0ELb0ELb0ELi128EEEEEEEEEvNT_6ParamsE) ;  /* 0xffff350006007950 */ /* 0x000fea0003c3ffff */
        .type           $_ZN7cutlass13device_kernelIN5flash19enable_sm80_to_sm89INS1_16FlashAttnBwdSm80INS1_25CollectiveMainloopBwdSm80ILi2ELi2EN4cute5tupleIJNS5_1CILi128EEES8_NS7_ILi64EEEEEENS_10bfloat16_tEfNS_4arch4Sm80ELb0ELb1ELb1ELb0ELb1ELb0ELb0ELb0ELi2ELi4ELi4ELi4ELb0EEENS1_21CollectiveEpilogueBwdISA_SB_SD_Li256ELb0ELb0ELi2EEENS1_19SingleTileSchedulerILb0ELb0ELb0ELi128EEEEEEEEEvNT_6ParamsE$_ZZN4cute13to_mixed_bitsINS_5tupleIJNS1_IJNS_1CILi4EEENS2_ILi8EEEEEES3_NS2_ILi1EEEEEENS1_IJNS1_IJNS2_ILi128EEENS2_ILi0EEEEEENS2_ILi16EEES9_EEENS1_IJNS1_IJiiEEEiS9_EEEEEDaRKT_RKT0_RKT1_ENKUlDpRKT_E_clIJNS_9MixedBitsILj0ELj384EEENSU_ILj0ELj48EEENS2_ILj0EEEEEEDaSR_,@function
        .size           $_ZN7cutlass13device_kernelIN5flash19enable_sm80_to_sm89INS1_16FlashAttnBwdSm80INS1_25CollectiveMainloopBwdSm80ILi2ELi2EN4cute5tupleIJNS5_1CILi128EEES8_NS7_ILi64EEEEEENS_10bfloat16_tEfNS_4arch4Sm80ELb0ELb1ELb1ELb0ELb1ELb0ELb0ELb0ELi2ELi4ELi4ELi4ELb0EEENS1_21CollectiveEpilogueBwdISA_SB_SD_Li256ELb0ELb0ELi2EEENS1_19SingleTileSchedulerILb0ELb0ELb0ELi128EEEEEEEEEvNT_6ParamsE$_ZZN4cute13to_mixed_bitsINS_5tupleIJNS1_IJNS_1CILi4EEENS2_ILi8EEEEEES3_NS2_ILi1EEEEEENS1_IJNS1_IJNS2_ILi128EEENS2_ILi0EEEEEENS2_ILi16EEES9_EEENS1_IJNS1_IJiiEEEiS9_EEEEEDaRKT_RKT0_RKT1_ENKUlDpRKT_E_clIJNS_9MixedBitsILj0ELj384EEENSU_ILj0ELj48EEENS2_ILj0EEEEEEDaSR_,($_ZN7cutlass13device_kernelIN5flash19enable_sm80_to_sm89INS1_16FlashAttnBwdSm80INS1_25CollectiveMainloopBwdSm80ILi2ELi2EN4cute5tupleIJNS5_1CILi128EEES8_NS7_ILi64EEEEEENS_10bfloat16_tEfNS_4arch4Sm80ELb0ELb1ELb1ELb0ELb1ELb0ELb0ELb0ELi2ELi4ELi4ELi4ELb0EEENS1_21CollectiveEpilogueBwdISA_SB_SD_Li256ELb0ELb0ELi2EEENS1_19SingleTileSchedulerILb0ELb0ELb0ELi128EEEEEEEEEvNT_6ParamsE$_ZZN4cute13to_mixed_bitsINS_5tupleIJNS1_IJNS_1CILi4EEENS2_ILi8EEEEEES3_NS2_ILi1EEEEEENS1_IJNS1_IJNS2_ILi128EEENS2_ILi0EEEEEENS2_ILi16EEES9_EEENS1_IJNS1_IJiiEEEiS9_EEEEEDaRKT_RKT0_RKT1_ENKUlRKT_RKT0_RKT1_E_clIS3_SB_iEEDaSQ_ST_SW_ - $_ZN7cutlass13device_kernelIN5flash19enable_sm80_to_sm89INS1_16FlashAttnBwdSm80INS1_25CollectiveMainloopBwdSm80ILi2ELi2EN4cute5tupleIJNS5_1CILi128EEES8_NS7_ILi64EEEEEENS_10bfloat16_tEfNS_4arch4Sm80ELb0ELb1ELb1ELb0ELb1ELb0ELb0ELb0ELi2ELi4ELi4ELi4ELb0EEENS1_21CollectiveEpilogueBwdISA_SB_SD_Li256ELb0ELb0ELi2EEENS1_19SingleTileSchedulerILb0ELb0ELb0ELi128EEEEEEEEEvNT_6ParamsE$_ZZN4cute13to_mixed_bitsINS_5tupleIJNS1_IJNS_1CILi4EEENS2_ILi8EEEEEES3_NS2_ILi1EEEEEENS1_IJNS1_IJNS2_ILi128EEENS2_ILi0EEEEEENS2_ILi16EEES9_EEENS1_IJNS1_IJiiEEEiS9_EEEEEDaRKT_RKT0_RKT1_ENKUlDpRKT_E_clIJNS_9MixedBitsILj0ELj384EEENSU_ILj0ELj48EEENS2_ILj0EEEEEEDaSR_)
$_ZN7cutlass13device_kernelIN5flash19enable_sm80_to_sm89INS1_16FlashAttnBwdSm80INS1_25CollectiveMainloopBwdSm80ILi2ELi2EN4cute5tupleIJNS5_1CILi128EEES8_NS7_ILi64EEEEEENS_10bfloat16_tEfNS_4arch4Sm80ELb0ELb1ELb1ELb0ELb1ELb0ELb0ELb0ELi2ELi4ELi4ELi4ELb0EEENS1_21CollectiveEpilogueBwdISA_SB_SD_Li256ELb0ELb0ELi2EEENS1_19SingleTileSchedulerILb0ELb0ELb0ELi128EEEEEEEEEvNT_6ParamsE$_ZZN4cute13to_mixed_bitsINS_5tupleIJNS1_IJNS_1CILi4EEENS2_ILi8EEEEEES3_NS2_ILi1EEEEEENS1_IJNS1_IJNS2_ILi128EEENS2_ILi0EEEEEENS2_ILi16EEES9_EEENS1_IJNS1_IJiiEEEiS9_EEEEEDaRKT_RKT0_RKT1_ENKUlDpRKT_E_clIJNS_9MixedBitsILj0ELj384EEENSU_ILj0ELj48EEENS2_ILj0EEEEEEDaSR_:
[----:B------:R-:W-:Y:S01]  /*cb00*/  LOP3.LUT R6, R5, 0x30, RZ, 0xc0, !PT ;  /* 0x0000003005067812 */ /* 0x000fe200078ec0ff */
[----:B------:R-:W-:-:S03]  /*cb10*/  IMAD.MOV.U32 R7, RZ, RZ, 0x0 ;  /* 0x00000000ff077424 */ /* 0x000fc600078e00ff */
[----:B------:R-:W-:Y:S01]  /*cb20*/  LOP3.LUT R3, R6, 0x1b0, R3, 0x78, !PT ;  /* 0x000001b006037812 */ /* 0x000fe200078e7803 */
[----:B------:R-:W-:-:S04]  /*cb30*/  IMAD.MOV.U32 R6, RZ, RZ, R2 ;  /* 0x000000ffff067224 */ /* 0x000fc800078e0002 */
[----:B------:R-:W-:Y:S05]  /*cb40*/  RET.REL.NODEC R6 `(_ZN7cutlass13device_kernelIN5flash19enable_sm80_to_sm89INS1_16FlashAttnBwdSm80INS1_25CollectiveMainloopBwdSm80ILi2ELi2EN4cute5tupleIJNS5_1CILi128EEES8_NS7_ILi64EEEEEENS_10bfloat16_tEfNS_4arch4Sm80ELb0ELb1ELb1ELb0ELb1ELb0ELb0ELb0ELi2ELi4ELi4ELi4ELb0EEENS1_21CollectiveEpilogueBwdISA_SB_SD_Li256ELb0ELb0ELi2EEENS1_19SingleTileSchedulerILb0ELb0ELb0ELi128EEEEEEEEEvNT_6ParamsE) ;  /* 0xffff34b006007950 */ /* 0x000fea0003c3ffff */
        .type           $_ZN7cutlass13device_kernelIN5flash19enable_sm80_to_sm89INS1_16FlashAttnBwdSm80INS1_25CollectiveMainloopBwdSm80ILi2ELi2EN4cute5tupleIJNS5_1CILi128EEES8_NS7_ILi64EEEEEENS_10bfloat16_tEfNS_4arch4Sm80ELb0ELb1ELb1ELb0ELb1ELb0ELb0ELb0ELi2ELi4ELi4ELi4ELb0EEENS1_21CollectiveEpilogueBwdISA_SB_SD_Li256ELb0ELb0ELi2EEENS1_19SingleTileSchedulerILb0ELb0ELb0ELi128EEEEEEEEEvNT_6ParamsE$_ZZN4cute13to_mixed_bitsINS_5tupleIJNS1_IJNS_1CILi4EEENS2_ILi8EEEEEES3_NS2_ILi1EEEEEENS1_IJNS1_IJNS2_ILi128EEENS2_ILi0EEEEEENS2_ILi16EEES9_EEENS1_IJNS1_IJiiEEEiS9_EEEEEDaRKT_RKT0_RKT1_ENKUlRKT_RKT0_RKT1_E_clIS3_SB_iEEDaSQ_ST_SW_,@function
        .size           $_ZN7cutlass13device_kernelIN5flash19enable_sm80_to_sm89INS1_16FlashAttnBwdSm80INS1_25CollectiveMainloopBwdSm80ILi2ELi2EN4cute5tupleIJNS5_1CILi128EEES8_NS7_ILi64EEEEEENS_10bfloat16_tEfNS_4arch4Sm80ELb0ELb1ELb1ELb0ELb1ELb0ELb0ELb0ELi2ELi4ELi4ELi4ELb0EEENS1_21CollectiveEpilogueBwdISA_SB_SD_Li256ELb0ELb0ELi2EEENS1_19SingleTileSchedulerILb0ELb0ELb0ELi128EEEEEEEEEvNT_6ParamsE$_ZZN4cute13to_mixed_bitsINS_5tupleIJNS1_IJNS_1CILi4EEENS2_ILi8EEEEEES3_NS2_ILi1EEEEEENS1_IJNS1_IJNS2_ILi128EEENS2_ILi0EEEEEENS2_ILi16EEES9_EEENS1_IJNS1_IJiiEEEiS9_EEEEEDaRKT_RKT0_RKT1_ENKUlRKT_RKT0_RKT1_E_clIS3_SB_iEEDaSQ_ST_SW_,($_ZN7cutlass13device_kernelIN5flash19enable_sm80_to_sm89INS1_16FlashAttnBwdSm80INS1_25CollectiveMainloopBwdSm80ILi2ELi2EN4cute5tupleIJNS5_1CILi128EEES8_NS7_ILi64EEEEEENS_10bfloat16_tEfNS_4arch4Sm80ELb0ELb1ELb1ELb0ELb1ELb0ELb0ELb0ELi2ELi4ELi4ELi4ELb0EEENS1_21CollectiveEpilogueBwdISA_SB_SD_Li256ELb0ELb0ELi2EEENS1_19SingleTileSchedulerILb0ELb0ELb0ELi128EEEEEEEEEvNT_6ParamsE$_ZZN4cute13to_mixed_bitsINS_5tupleIJNS1_IJNS_1CILi4EEENS2_ILi8EEEEEES3_NS2_ILi1EEEEEENS1_IJNS1_IJNS2_ILi128EEENS2_ILi0EEEEEENS2_ILi16EEES9_EEENS1_IJNS1_IJiiEEEiS9_EEEEEDaRKT_RKT0_RKT1_ENKUlRKT_RKT0_RKT1_E_clIS5_SA_SD_EEDaSQ_ST_SW_ - $_ZN7cutlass13device_kernelIN5flash19enable_sm80_to_sm89INS1_16FlashAttnBwdSm80INS1_25CollectiveMainloopBwdSm80ILi2ELi2EN4cute5tupleIJNS5_1CILi128EEES8_NS7_ILi64EEEEEENS_10bfloat16_tEfNS_4arch4Sm80ELb0ELb1ELb1ELb0ELb1ELb0ELb0ELb0ELi2ELi4ELi4ELi4ELb0EEENS1_21CollectiveEpilogueBwdISA_SB_SD_Li256ELb0ELb0ELi2EEENS1_19SingleTileSchedulerILb0ELb0ELb0ELi128EEEEEEEEEvNT_6ParamsE$_ZZN4cute13to_mixed_bitsINS_5tupleIJNS1_IJNS_1CILi4EEENS2_ILi8EEEEEES3_NS2_ILi1EEEEEENS1_IJNS1_IJNS2_ILi128EEENS2_ILi0EEEEEENS2_ILi16EEES9_EEENS1_IJNS1_IJiiEEEiS9_EEEEEDaRKT_RKT0_RKT1_ENKUlRKT_RKT0_RKT1_E_clIS3_SB_iEEDaSQ_ST_SW_)
$_ZN7cutlass13device_kernelIN5flash19enable_sm80_to_sm89INS1_16FlashAttnBwdSm80INS1_25CollectiveMainloopBwdSm80ILi2ELi2EN4cute5tupleIJNS5_1CILi128EEES8_NS7_ILi64EEEEEENS_10bfloat16_tEfNS_4arch4Sm80ELb0ELb1ELb1ELb0ELb1ELb0ELb0ELb0ELi2ELi4ELi4ELi4ELb0EEENS1_21CollectiveEpilogueBwdISA_SB_SD_Li256ELb0ELb0ELi2EEENS1_19SingleTileSchedulerILb0ELb0ELb0ELi128EEEEEEEEEvNT_6ParamsE$_ZZN4cute13to_mixed_bitsINS_5tupleIJNS1_IJNS_1CILi4EEENS2_ILi8EEEEEES3_NS2_ILi1EEEEEENS1_IJNS1_IJNS2_ILi128EEENS2_ILi0EEEEEENS2_ILi16EEES9_EEENS1_IJNS1_IJiiEEEiS9_EEEEEDaRKT_RKT0_RKT1_ENKUlRKT_RKT0_RKT1_E_clIS3_SB_iEEDaSQ_ST_SW_:
[----:B------:R-:W-:Y:S01]  /*cb50*/  MOV R7, 0x0 ;  /* 0x0000000000077802 */ /* 0x000fe20000000f00 */
[----:B------:R-:W-:-:S05]  /*cb60*/  IMAD.SHL.U32 R2, R35, 0x10, RZ ;  /* 0x0000001023027824 */ /* 0x000fca00078e00ff */
[----:B------:R-:W-:Y:S01]  /*cb70*/  LOP3.LUT R2, R2, 0x30, RZ, 0xc0, !PT ;  /* 0x0000003002027812 */ /* 0x000fe200078ec0ff */
[----:B------:R-:W-:Y:S06]  /*cb80*/  RET.REL.NODEC R6 `(_ZN7cutlass13device_kernelIN5flash19enable_sm80_to_sm89INS1_16FlashAttnBwdSm80INS1_25CollectiveMainloopBwdSm80ILi2ELi2EN4cute5tupleIJNS5_1CILi128EEES8_NS7_ILi64EEEEEENS_10bfloat16_tEfNS_4arch4Sm80ELb0ELb1ELb1ELb0ELb1ELb0ELb0ELb0ELi2ELi4ELi4ELi4ELb0EEENS1_21CollectiveEpilogueBwdISA_SB_SD_Li256ELb0ELb0ELi2EEENS1_19SingleTileSchedulerILb0ELb0ELb0ELi128EEEEEEEEEvNT_6ParamsE) ;  /* 0xffff347006007950 */ /* 0x000fec0003c3ffff */
        .type           $_ZN7cutlass13device_kernelIN5flash19enable_sm80_to_sm89INS1_16FlashAttnBwdSm80INS1_25CollectiveMainloopBwdSm80ILi2ELi2EN4cute5tupleIJNS5_1CILi128EEES8_NS7_ILi64EEEEEENS_10bfloat16_tEfNS_4arch4Sm80ELb0ELb1ELb1ELb0ELb1ELb0ELb0ELb0ELi2ELi4ELi4ELi4ELb0EEENS1_21CollectiveEpilogueBwdISA_SB_SD_Li256ELb0ELb0ELi2EEENS1_19SingleTileSchedulerILb0ELb0ELb0ELi128EEEEEEEEEvNT_6ParamsE$_ZZN4cute13to_mixed_bitsINS_5tupleIJNS1_IJNS_1CILi4EEENS2_ILi8EEEEEES3_NS2_ILi1EEEEEENS1_IJNS1_IJNS2_ILi128EEENS2_ILi0EEEEEENS2_ILi16EEES9_EEENS1_IJNS1_IJiiEEEiS9_EEEEEDaRKT_RKT0_RKT1_ENKUlRKT_RKT0_RKT1_E_clIS5_SA_SD_EEDaSQ_ST_SW_,@function
        .size           $_ZN7cutlass13device_kernelIN5flash19enable_sm80_to_sm89INS1_16FlashAttnBwdSm80INS1_25CollectiveMainloopBwdSm80ILi2ELi2EN4cute5tupleIJNS5_1CILi128EEES8_NS7_ILi64EEEEEENS_10bfloat16_tEfNS_4arch4Sm80ELb0ELb1ELb1ELb0ELb1ELb0ELb0ELb0ELi2ELi4ELi4ELi4ELb0EEENS1_21CollectiveEpilogueBwdISA_SB_SD_Li256ELb0ELb0ELi2EEENS1_19SingleTileSchedulerILb0ELb0ELb0ELi128EEEEEEEEEvNT_6ParamsE$_ZZN4cute13to_mixed_bitsINS_5tupleIJNS1_IJNS_1CILi4EEENS2_ILi8EEEEEES3_NS2_ILi1EEEEEENS1_IJNS1_IJNS2_ILi128EEENS2_ILi0EEEEEENS2_ILi16EEES9_EEENS1_IJNS1_IJiiEEEiS9_EEEEEDaRKT_RKT0_RKT1_ENKUlRKT_RKT0_RKT1_E_clIS5_SA_SD_EEDaSQ_ST_SW_,($_ZN7cutlass13device_kernelIN5flash19enable_sm80_to_sm89INS1_16FlashAttnBwdSm80INS1_25CollectiveMainloopBwdSm80ILi2ELi2EN4cute5tupleIJNS5_1CILi128EEES8_NS7_ILi64EEEEEENS_10bfloat16_tEfNS_4arch4Sm80ELb0ELb1ELb1ELb0ELb1ELb0ELb0ELb0ELi2ELi4ELi4ELi4ELb0EEENS1_21CollectiveEpilogueBwdISA_SB_SD_Li256ELb0ELb0ELi2EEENS1_19SingleTileSchedulerILb0ELb0ELb0ELi128EEEEEEEEEvNT_6ParamsE$_ZZN4cute13to_mixed_bitsINS_5tupleIJNS_1CILi4EEENS2_ILi8EEEEEENS1_IJNS2_ILi0EEENS2_ILi64EEEEEENS1_IJiiEEEEEDaRKT_RKT0_RKT1_ENKUlDpRKT_E_clIJNS2_ILj0EEENS_9MixedBitsILj0ELj448EEEEEEDaSM_ - $_ZN7cutlass13device_kernelIN5flash19enable_sm80_to_sm89INS1_16FlashAttnBwdSm80INS1_25CollectiveMainloopBwdSm80ILi2ELi2EN4cute5tupleIJNS5_1CILi128EEES8_NS7_ILi64EEEEEENS_10bfloat16_tEfNS_4arch4Sm80ELb0ELb1ELb1ELb0ELb1ELb0ELb0ELb0ELi2ELi4ELi4ELi4ELb0EEENS1_21CollectiveEpilogueBwdISA_SB_SD_Li256ELb0ELb0ELi2EEENS1_19SingleTileSchedulerILb0ELb0ELb0ELi128EEEEEEEEEvNT_6ParamsE$_ZZN4cute13to_mixed_bitsINS_5tupleIJNS1_IJNS_1CILi4EEENS2_ILi8EEEEEES3_NS2_ILi1EEEEEENS1_IJNS1_IJNS2_ILi128EEENS2_ILi0EEEEEENS2_ILi16EEES9_EEENS1_IJNS1_IJiiEEEiS9_EEEEEDaRKT_RKT0_RKT1_ENKUlRKT_RKT0_RKT1_E_clIS5_SA_SD_EEDaSQ_ST_SW_)
$_ZN7cutlass13device_kernelIN5flash19enable_sm80_to_sm89INS1_16FlashAttnBwdSm80INS1_25CollectiveMainloopBwdSm80ILi2ELi2EN4cute5tupleIJNS5_1CILi128EEES8_NS7_ILi64EEEEEENS_10bfloat16_tEfNS_4arch4Sm80ELb0ELb1ELb1ELb0ELb1ELb0ELb0ELb0ELi2ELi4ELi4ELi4ELb0EEENS1_21CollectiveEpilogueBwdISA_SB_SD_Li256ELb0ELb0ELi2EEENS1_19SingleTileSchedulerILb0ELb0ELb0ELi128EEEEEEEEEvNT_6ParamsE$_ZZN4cute13to_mixed_bitsINS_5tupleIJNS1_IJNS_1CILi4EEENS2_ILi8EEEEEES3_NS2_ILi1EEEEEENS1_IJNS1_IJNS2_ILi128EEENS2_ILi0EEEEEENS2_ILi16EEES9_EEENS1_IJNS1_IJiiEEEiS9_EEEEEDaRKT_RKT0_RKT1_ENKUlRKT_RKT0_RKT1_E_clIS5_SA_SD_EEDaSQ_ST_SW_:
[----:B------:R-:W-:Y:S02]  /*cb90*/  MOV R3, R2 ;  /* 0x0000000200037202 */ /* 0x000fe40000000f00 */
[----:B------:R-:W-:Y:S02]  /*cba0*/  MOV R2, 0xcbc0 ;  /* 0x0000cbc000027802 */ /* 0x000fe40000000f00 */
[----:B------:R-:W-:Y:S05]  /*cbb0*/  CALL.REL.NOINC `($_ZN7cutlass13device_kernelIN5flash19enable_sm80_to_sm89INS1_16FlashAttnBwdSm80INS1_25CollectiveMainloopBwdSm80ILi2ELi2EN4cute5tupleIJNS5_1CILi128EEES8_NS7_ILi64EEEEEENS_10bfloat16_tEfNS_4arch4Sm80ELb0ELb1ELb1ELb0ELb1ELb0ELb0ELb0ELi2ELi4ELi4ELi4ELb0EEENS1_21CollectiveEpilogueBwdISA_SB_SD_Li256ELb0ELb0ELi2EEENS1_19SingleTileSchedulerILb0ELb0ELb0ELi128EEEEEEEEEvNT_6ParamsE$_ZZN4cute13to_mixed_bitsINS_5tupleIJNS_1CILi4EEENS2_ILi8EEEEEENS1_IJNS2_ILi128EEENS2_ILi0EEEEEENS1_IJiiEEEEEDaRKT_RKT0_RKT1_ENKUlRKT_RKT0_RKT1_E_clIS3_S6_iEEDaSL_SO_SR_) ;  /* 0x0000011000007944 */ /* 0x000fea0003c00000 */
[----:B------:R-:W-:Y:S02]  /*cbc0*/  MOV R2, 0xcbe0 ;  /* 0x0000cbe000027802 */ /* 0x000fe40000000f00 */
[----:B------:R-:W-:Y:S05]  /*cbd0*/  CALL.REL.NOINC `($_ZN7cutlass13device_kernelIN5flash19enable_sm80_to_sm89INS1_16FlashAttnBwdSm80INS1_25CollectiveMainloopBwdSm80ILi2ELi2EN4cute5tupleIJNS5_1CILi128EEES8_NS7_ILi64EEEEEENS_10bfloat16_tEfNS_4arch4Sm80ELb0ELb1ELb1ELb0ELb1ELb0ELb0ELb0ELi2ELi4ELi4ELi4ELb0EEENS1_21CollectiveEpilogueBwdISA_SB_SD_Li256ELb0ELb0ELi2EEENS1_19SingleTileSchedulerILb0ELb0ELb0ELi128EEEEEEEEEvNT_6ParamsE$_ZZN4cute13to_mixed_bitsINS_5tupleIJNS_1CILi4EEENS2_ILi8EEEEEENS1_IJNS2_ILi128EEENS2_ILi0EEEEEENS1_IJiiEEEEEDaRKT_RKT0_RKT1_ENKUlDpRKT_E_clIJNS_9MixedBitsILj0ELj384EEENS2_ILj0EEEEEEDaSM_) ;  /* 0x000000b000007944 */ /* 0x000fea0003c00000 */
[----:B------:R-:W-:-:S04]  /*cbe0*/  MOV R7, 0x0 ;  /* 0x0000000000077802 */ /* 0x000fc80000000f00 */
[----:B------:R-:W-:Y:S05]  /*cbf0*/  RET.REL.NODEC R6 `(_ZN7cutlass13device_kernelIN5flash19enable_sm80_to_sm89INS1_16FlashAttnBwdSm80INS1_25CollectiveMainloopBwdSm80ILi2ELi2EN4cute5tupleIJNS5_1CILi128EEES8_NS7_ILi64EEEEEENS_10bfloat16_tEfNS_4arch4Sm80ELb0ELb1ELb1ELb0ELb1ELb0ELb0ELb0ELi2ELi4ELi4ELi4ELb0EEENS1_21CollectiveEpilogueBwdISA_SB_SD_Li256ELb0ELb0ELi2EEENS1_19SingleTileSchedulerILb0ELb0ELb0ELi128EEEEEEEEEvNT_6ParamsE) ;  /* 0xffff340006007950 */ /* 0x000fea0003c3ffff */
        .type           $_ZN7cutlass13device_kernelIN5flash19enable_sm80_to_sm89INS1_16FlashAttnBwdSm80INS1_25CollectiveMainloopBwdSm80ILi2ELi2EN4cute5tupleIJNS5_1CILi128EEES8_NS7_ILi64EEEEEENS_10bfloat16_tEfNS_4arch4Sm80ELb0ELb1ELb1ELb0ELb1ELb0ELb0ELb0ELi2ELi4ELi4ELi4ELb0EEENS1_21CollectiveEpilogueBwdISA_SB_SD_Li256ELb0ELb0ELi2EEENS1_19SingleTileSchedulerILb0ELb0ELb0ELi128EEEEEEEEEvNT_6ParamsE$_ZZN4cute13to_mixed_bitsINS_5tupleIJNS_1CILi4EEENS2_ILi8EEEEEENS1_IJNS2_ILi0EEENS2_ILi64EEEEEENS1_IJiiEEEEEDaRKT_RKT0_RKT1_ENKUlDpRKT_E_clIJNS2_ILj0EEENS_9MixedBitsILj0ELj448EEEEEEDaSM_,@function
        .size           $_ZN7cutlass13device_kernelIN5flash19enable_sm80_to_sm89INS1_16FlashAttnBwdSm80INS1_25CollectiveMainloopBwdSm80ILi2ELi2EN4cute5tupleIJNS5_1CILi128EEES8_NS7_ILi64EEEEEENS_10bfloat16_tEfNS_4arch4Sm80ELb0ELb1ELb1ELb0ELb1ELb0ELb0ELb0ELi2ELi4ELi4ELi4ELb0EEENS1_21CollectiveEpilogueBwdISA_SB_SD_Li256ELb0ELb0ELi2EEENS1_19SingleTileSchedulerILb0ELb0ELb0ELi128EEEEEEEEEvNT_6ParamsE$_ZZN4cute13to_mixed_bitsINS_5tupleIJNS_1CILi4EEENS2_ILi8EEEEEENS1_IJNS2_ILi0EEENS2_ILi64EEEEEENS1_IJiiEEEEEDaRKT_RKT0_RKT1_ENKUlDpRKT_E_clIJNS2_ILj0EEENS_9MixedBitsILj0ELj448EEEEEEDaSM_,($_ZN7cutlass13device_kernelIN5flash19enable_sm80_to_sm89INS1_16FlashAttnBwdSm80INS1_25CollectiveMainloopBwdSm80ILi2ELi2EN4cute5tupleIJNS5_1CILi128EEES8_NS7_ILi64EEEEEENS_10bfloat16_tEfNS_4arch4Sm80ELb0ELb1ELb1ELb0ELb1ELb0ELb0ELb0ELi2ELi4ELi4ELi4ELb0EEENS1_21CollectiveEpilogueBwdISA_SB_SD_Li256ELb0ELb0ELi2EEENS1_19SingleTileSchedulerILb0ELb0ELb0ELi128EEEEEEEEEvNT_6ParamsE$_ZZN4cute13to_mixed_bitsINS_5tupleIJNS_1CILi4EEENS2_ILi8EEEEEENS1_IJNS2_ILi0EEENS2_ILi64EEEEEENS1_IJiiEEEEEDaRKT_RKT0_RKT1_ENKUlRKT_RKT0_RKT1_E_clIS4_S7_iEEDaSL_SO_SR_ - $_ZN7cutlass13device_kernelIN5flash19enable_sm80_to_sm89INS1_16FlashAttnBwdSm80INS1_25CollectiveMainloopBwdSm80ILi2ELi2EN4cute5tupleIJNS5_1CILi128EEES8_NS7_ILi64EEEEEENS_10bfloat16_tEfNS_4arch4Sm80ELb0ELb1ELb1ELb0ELb1ELb0ELb0ELb0ELi2ELi4ELi4ELi4ELb0EEENS1_21CollectiveEpilogueBwdISA_SB_SD_Li256ELb0ELb0ELi2EEENS1_19SingleTileSchedulerILb0ELb0ELb0ELi128EEEEEEEEEvNT_6ParamsE$_ZZN4cute13to_mixed_bitsINS_5tupleIJNS_1CILi4EEENS2_ILi8EEEEEENS1_IJNS2_ILi0EEENS2_ILi64EEEEEENS1_IJiiEEEEEDaRKT_RKT0_RKT1_ENKUlDpRKT_E_clIJNS2_ILj0EEENS_9MixedBitsILj0ELj448EEEEEEDaSM_)
$_ZN7cutlass13device_kernelIN5flash19enable_sm80_to_sm89INS1_16FlashAttnBwdSm80INS1_25CollectiveMainloopBwdSm80ILi2ELi2EN4cute5tupleIJNS5_1CILi128EEES8_NS7_ILi64EEEEEENS_10bfloat16_tEfNS_4arch4Sm80ELb0ELb1ELb1ELb0ELb1ELb0ELb0ELb0ELi2ELi4ELi4ELi4ELb0EEENS1_21CollectiveEpilogueBwdISA_SB_SD_Li256ELb0ELb0ELi2EEENS1_19SingleTileSchedulerILb0ELb0ELb0ELi128EEEEEEEEEvNT_6ParamsE$_ZZN4cute13to_mixed_bitsINS_5tupleIJNS_1CILi4EEENS2_ILi8EEEEEENS1_IJNS2_ILi0EEENS2_ILi64EEEEEENS1_IJiiEEEEEDaRKT_RKT0_RKT1_ENKUlDpRKT_E_clIJNS2_ILj0EEENS_9MixedBitsILj0ELj448EEEEEEDaSM_:
[----:B------:R-:W-:Y:S01]  /*cc00*/  IMAD.MOV.U32 R8, RZ, RZ, R2 ;  /* 0x000000ffff087224 */ /* 0x000fe200078e0002 */
[----:B------:R-:W-:Y:S02]  /*cc10*/  MOV R9, 0x0 ;  /* 0x0000000000097802 */ /* 0x000fe40000000f00 */
[----:B------:R-:W-:Y:S02]  /*cc20*/  LOP3.LUT R3, R3, 0x1c0, RZ, 0xc0, !PT ;  /* 0x000001c003037812 */ /* 0x000fe400078ec0ff */
[----:B------:R-:W-:Y:S05]  /*cc30*/  RET.REL.NODEC R8 `(_ZN7cutlass13device_kernelIN5flash19enable_sm80_to_sm89INS1_16FlashAttnBwdSm80INS1_25CollectiveMainloopBwdSm80ILi2ELi2EN4cute5tupleIJNS5_1CILi128EEES8_NS7_ILi64EEEEEENS_10bfloat16_tEfNS_4arch4Sm80ELb0ELb1ELb1ELb0ELb1ELb0ELb0ELb0ELi2ELi4ELi4ELi4ELb0EEENS1_21CollectiveEpilogueBwdISA_SB_SD_Li256ELb0ELb0ELi2EEENS1_19SingleTileSchedulerILb0ELb0ELb0ELi128EEEEEEEEEvNT_6ParamsE) ;  /* 0xffff33c008007950 */ /* 0x000fea0003c3ffff */
        .type           $_ZN7cutlass13device_kernelIN5flash19enable_sm80_to_sm89INS1_16FlashAttnBwdSm80INS1_25CollectiveMainloopBwdSm80ILi2ELi2EN4cute5tupleIJNS5_1CILi128EEES8_NS7_ILi64EEEEEENS_10bfloat16_tEfNS_4arch4Sm80ELb0ELb1ELb1ELb0ELb1ELb0ELb0ELb0ELi2ELi4ELi4ELi4ELb0EEENS1_21CollectiveEpilogueBwdISA_SB_SD_Li256ELb0ELb0ELi2EEENS1_19SingleTileSchedulerILb0ELb0ELb0ELi128EEEEEEEEEvNT_6ParamsE$_ZZN4cute13to_mixed_bitsINS_5tupleIJNS_1CILi4EEENS2_ILi8EEEEEENS1_IJNS2_ILi0EEENS2_ILi64EEEEEENS1_IJiiEEEEEDaRKT_RKT0_RKT1_ENKUlRKT_RKT0_RKT1_E_clIS4_S7_iEEDaSL_SO_SR_,@function
        .size           $_ZN7cutlass13device_kernelIN5flash19enable_sm80_to_sm89INS1_16FlashAttnBwdSm80INS1_25CollectiveMainloopBwdSm80ILi2ELi2EN4cute5tupleIJNS5_1CILi128EEES8_NS7_ILi64EEEEEENS_10bfloat16_tEfNS_4arch4Sm80ELb0ELb1ELb1ELb0ELb1ELb0ELb0ELb0ELi2ELi4ELi4ELi4ELb0EEENS1_21CollectiveEpilogueBwdISA_SB_SD_Li256ELb0ELb0ELi2EEENS1_19SingleTileSchedulerILb0ELb0ELb0ELi128EEEEEEEEEvNT_6ParamsE$_ZZN4cute13to_mixed_bitsINS_5tupleIJNS_1CILi4EEENS2_ILi8EEEEEENS1_IJNS2_ILi0EEENS2_ILi64EEEEEENS1_IJiiEEEEEDaRKT_RKT0_RKT1_ENKUlRKT_RKT0_RKT1_E_clIS4_S7_iEEDaSL_SO_SR_,($_ZN7cutlass13device_kernelIN5flash19enable_sm80_to_sm89INS1_16FlashAttnBwdSm80INS1_25CollectiveMainloopBwdSm80ILi2ELi2EN4cute5tupleIJNS5_1CILi128EEES8_NS7_ILi64EEEEEENS_10bfloat16_tEfNS_4arch4Sm80ELb0ELb1ELb1ELb0ELb1ELb0ELb0ELb0ELi2ELi4ELi4ELi4ELb0EEENS1_21CollectiveEpilogueBwdISA_SB_SD_Li256ELb0ELb0ELi2EEENS1_19SingleTileSchedulerILb0ELb0ELb0ELi128EEEEEEEEEvNT_6ParamsE$_ZZN4cute13to_mixed_bitsINS_5tupleIJNS_1CILi4EEENS2_ILi8EEEEEENS1_IJNS2_ILi128EEENS2_ILi0EEEEEENS1_IJiiEEEEEDaRKT_RKT0_RKT1_ENKUlDpRKT_E_clIJNS_9MixedBitsILj0ELj384EEENS2_ILj0EEEEEEDaSM_ - $_ZN7cutlass13device_kernelIN5flash19enable_sm80_to_sm89INS1_16FlashAttnBwdSm80INS1_25CollectiveMainloopBwdSm80ILi2ELi2EN4cute5tupleIJNS5_1CILi128EEES8_NS7_ILi64EEEEEENS_10bfloat16_tEfNS_4arch4Sm80ELb0ELb1ELb1ELb0ELb1ELb0ELb0ELb0ELi2ELi4ELi4ELi4ELb0EEENS1_21CollectiveEpilogueBwdISA_SB_SD_Li256ELb0ELb0ELi2EEENS1_19SingleTileSchedulerILb0ELb0ELb0ELi128EEEEEEEEEvNT_6ParamsE$_ZZN4cute13to_mixed_bitsINS_5tupleIJNS_1CILi4EEENS2_ILi8EEEEEENS1_IJNS2_ILi0EEENS2_ILi64EEEEEENS1_IJiiEEEEEDaRKT_RKT0_RKT1_ENKUlRKT_RKT0_RKT1_E_clIS4_S7_iEEDaSL_SO_SR_)
$_ZN7cutlass13device_kernelIN5flash19enable_sm80_to_sm89INS1_16FlashAttnBwdSm80INS1_25CollectiveMainloopBwdSm80ILi2ELi2EN4cute5tupleIJNS5_1CILi128EEES8_NS7_ILi64EEEEEENS_10bfloat16_tEfNS_4arch4Sm80ELb0ELb1ELb1ELb0ELb1ELb0ELb0ELb0ELi2ELi4ELi4ELi4ELb0EEENS1_21CollectiveEpilogueBwdISA_SB_SD_Li256ELb0ELb0ELi2EEENS1_19SingleTileSchedulerILb0ELb0ELb0ELi128EEEEEEEEEvNT_6ParamsE$_ZZN4cute13to_mixed_bitsINS_5tupleIJNS_1CILi4EEENS2_ILi8EEEEEENS1_IJNS2_ILi0EEENS2_ILi64EEEEEENS1_IJiiEEEEEDaRKT_RKT0_RKT1_ENKUlRKT_RKT0_RKT1_E_clIS4_S7_iEEDaSL_SO_SR_:
[----:B------:R-:W-:Y:S01]  /*cc40*/  MOV R8, R2 ;  /* 0x0000000200087202 */ /* 0x000fe20000000f00 */
[----:B------:R-:W-:Y:S02]  /*cc50*/  IMAD.MOV.U32 R9, RZ, RZ, 0x0 ;  /* 0x00000000ff097424 */ /* 0x000fe400078e00ff */
[----:B------:R-:W-:-:S05]  /*cc60*/  IMAD.SHL.U32 R3, R3, 0x40, RZ ;  /* 0x0000004003037824 */ /* 0x000fca00078e00ff */
[----:B------:R-:W-:Y:S01]  /*cc70*/  LOP3.LUT R3, R3, 0x1c0, RZ, 0xc0, !PT ;  /* 0x000001c003037812 */ /* 0x000fe200078ec0ff */
[----:B------:R-:W-:Y:S06]  /*cc80*/  RET.REL.NODEC R8 `(_ZN7cutlass13device_kernelIN5flash19enable_sm80_to_sm89INS1_16FlashAttnBwdSm80INS1_25CollectiveMainloopBwdSm80ILi2ELi2EN4cute5tupleIJNS5_1CILi128EEES8_NS7_ILi64EEEEEENS_10bfloat16_tEfNS_4arch4Sm80ELb0ELb1ELb1ELb0ELb1ELb0ELb0ELb0ELi2ELi4ELi4ELi4ELb0EEENS1_21CollectiveEpilogueBwdISA_SB_SD_Li256ELb0ELb0ELi2EEENS1_19SingleTileSchedulerILb0ELb0ELb0ELi128EEEEEEEEEvNT_6ParamsE) ;  /* 0xffff337008007950 */ /* 0x000fec0003c3ffff */
        .type           $_ZN7cutlass13device_kernelIN5flash19enable_sm80_to_sm89INS1_16FlashAttnBwdSm80INS1_25CollectiveMainloopBwdSm80ILi2ELi2EN4cute5tupleIJNS5_1CILi128EEES8_NS7_ILi64EEEEEENS_10bfloat16_tEfNS_4arch4Sm80ELb0ELb1ELb1ELb0ELb1ELb0ELb0ELb0ELi2ELi4ELi4ELi4ELb0EEENS1_21CollectiveEpilogueBwdISA_SB_SD_Li256ELb0ELb0ELi2EEENS1_19SingleTileSchedulerILb0ELb0ELb0ELi128EEEEEEEEEvNT_6ParamsE$_ZZN4cute13to_mixed_bitsINS_5tupleIJNS_1CILi4EEENS2_ILi8EEEEEENS1_IJNS2_ILi128EEENS2_ILi0EEEEEENS1_IJiiEEEEEDaRKT_RKT0_RKT1_ENKUlDpRKT_E_clIJNS_9MixedBitsILj0ELj384EEENS2_ILj0EEEEEEDaSM_,@function
        .size           $_ZN7cutlass13device_kernelIN5flash19enable_sm80_to_sm89INS1_16FlashAttnBwdSm80INS1_25CollectiveMainloopBwdSm80ILi2ELi2EN4cute5tupleIJNS5_1CILi128EEES8_NS7_ILi64EEEEEENS_10bfloat16_tEfNS_4arch4Sm80ELb0ELb1ELb1ELb0ELb1ELb0ELb0ELb0ELi2ELi4ELi4ELi4ELb0EEENS1_21CollectiveEpilogueBwdISA_SB_SD_Li256ELb0ELb0ELi2EEENS1_19SingleTileSchedulerILb0ELb0ELb0ELi128EEEEEEEEEvNT_6ParamsE$_ZZN4cute13to_mixed_bitsINS_5tupleIJNS_1CILi4EEENS2_ILi8EEEEEENS1_IJNS2_ILi128EEENS2_ILi0EEEEEENS1_IJiiEEEEEDaRKT_RKT0_RKT1_ENKUlDpRKT_E_clIJNS_9MixedBitsILj0ELj384EEENS2_ILj0EEEEEEDaSM_,($_ZN7cutlass13device_kernelIN5flash19enable_sm80_to_sm89INS1_16FlashAttnBwdSm80INS1_25CollectiveMainloopBwdSm80ILi2ELi2EN4cute5tupleIJNS5_1CILi128EEES8_NS7_ILi64EEEEEENS_10bfloat16_tEfNS_4arch4Sm80ELb0ELb1ELb1ELb0ELb1ELb0ELb0ELb0ELi2ELi4ELi4ELi4ELb0EEENS1_21CollectiveEpilogueBwdISA_SB_SD_Li256ELb0ELb0ELi2EEENS1_19SingleTileSchedulerILb0ELb0ELb0ELi128EEEEEEEEEvNT_6ParamsE$_ZZN4cute13to_mixed_bitsINS_5tupleIJNS_1CILi4EEENS2_ILi8EEEEEENS1_IJNS2_ILi128EEENS2_ILi0EEEEEENS1_IJiiEEEEEDaRKT_RKT0_RKT1_ENKUlRKT_RKT0_RKT1_E_clIS3_S6_iEEDaSL_SO_SR_ - $_ZN7cutlass13device_kernelIN5flash19enable_sm80_to_sm89INS1_16FlashAttnBwdSm80INS1_25CollectiveMainloopBwdSm80ILi2ELi2EN4cute5tupleIJNS5_1CILi128EEES8_NS7_ILi64EEEEEENS_10bfloat16_tEfNS_4arch4Sm80ELb0ELb1ELb1ELb0ELb1ELb0ELb0ELb0ELi2ELi4ELi4ELi4ELb0EEENS1_21CollectiveEpilogueBwdISA_SB_SD_Li256ELb0ELb0ELi2EEENS1_19SingleTileSchedulerILb0ELb0ELb0ELi128EEEEEEEEEvNT_6ParamsE$_ZZN4cute13to_mixed_bitsINS_5tupleIJNS_1CILi4EEENS2_ILi8EEEEEENS1_IJNS2_ILi128EEENS2_ILi0EEEEEENS1_IJiiEEEEEDaRKT_RKT0_RKT1_ENKUlDpRKT_E_clIJNS_9MixedBitsILj0ELj384EEENS2_ILj0EEEEEEDaSM_)
$_ZN7cutlass13device_kernelIN5flash19enable_sm80_to_sm89INS1_16FlashAttnBwdSm80INS1_25CollectiveMainloopBwdSm80ILi2ELi2EN4cute5tupleIJNS5_1CILi128EEES8_NS7_ILi64EEEEEENS_10bfloat16_tEfNS_4arch4Sm80ELb0ELb1ELb1ELb0ELb1ELb0ELb0ELb0ELi2ELi4ELi4ELi4ELb0EEENS1_21CollectiveEpilogueBwdISA_SB_SD_Li256ELb0ELb0ELi2EEENS1_19SingleTileSchedulerILb0ELb0ELb0ELi128EEEEEEEEEvNT_6ParamsE$_ZZN4cute13to_mixed_bitsINS_5tupleIJNS_1CILi4EEENS2_ILi8EEEEEENS1_IJNS2_ILi128EEENS2_ILi0EEEEEENS1_IJiiEEEEEDaRKT_RKT0_RKT1_ENKUlDpRKT_E_clIJNS_9MixedBitsILj0ELj384EEENS2_ILj0EEEEEEDaSM_:
[----:B------:R-:W-:Y:S01]  /*cc90*/  IMAD.MOV.U32 R8, RZ, RZ, R2 ;  /* 0x000000ffff087224 */ /* 0x000fe200078e0002 */
[----:B------:R-:W-:Y:S02]  /*cca0*/  MOV R9, 0x0 ;  /* 0x0000000000097802 */ /* 0x000fe40000000f00 */
[----:B------:R-:W-:Y:S02]  /*ccb0*/  LOP3.LUT R3, R3, 0x180, RZ, 0xc0, !PT ;  /* 0x0000018003037812 */ /* 0x000fe400078ec0ff */
[----:B------:R-:W-:Y:S05]  /*ccc0*/  RET.REL.NODEC R8 `(_ZN7cutlass13device_kernelIN5flash19enable_sm80_to_sm89INS1_16FlashAttnBwdSm80INS1_25CollectiveMainloopBwdSm80ILi2ELi2EN4cute5tupleIJNS5_1CILi128EEES8_NS7_ILi64EEEEEENS_10bfloat16_tEfNS_4arch4Sm80ELb0ELb1ELb1ELb0ELb1ELb0ELb0ELb0ELi2ELi4ELi4ELi4ELb0EEENS1_21CollectiveEpilogueBwdISA_SB_SD_Li256ELb0ELb0ELi2EEENS1_19SingleTileSchedulerILb0ELb0ELb0ELi128EEEEEEEEEvNT_6ParamsE) ;  /* 0xffff333008007950 */ /* 0x000fea0003c3ffff */
        .type           $_ZN7cutlass13device_kernelIN5flash19enable_sm80_to_sm89INS1_16FlashAttnBwdSm80INS1_25CollectiveMainloopBwdSm80ILi2ELi2EN4cute5tupleIJNS5_1CILi128EEES8_NS7_ILi64EEEEEENS_10bfloat16_tEfNS_4arch4Sm80ELb0ELb1ELb1ELb0ELb1ELb0ELb0ELb0ELi2ELi4ELi4ELi4ELb0EEENS1_21CollectiveEpilogueBwdISA_SB_SD_Li256ELb0ELb0ELi2EEENS1_19SingleTileSchedulerILb0ELb0ELb0ELi128EEEEEEEEEvNT_6ParamsE$_ZZN4cute13to_mixed_bitsINS_5tupleIJNS_1CILi4EEENS2_ILi8EEEEEENS1_IJNS2_ILi128EEENS2_ILi0EEEEEENS1_IJiiEEEEEDaRKT_RKT0_RKT1_ENKUlRKT_RKT0_RKT1_E_clIS3_S6_iEEDaSL_SO_SR_,@function
        .size           $_ZN7cutlass13device_kernelIN5flash19enable_sm80_to_sm89INS1_16FlashAttnBwdSm80INS1_25CollectiveMainloopBwdSm80ILi2ELi2EN4cute5tupleIJNS5_1CILi128EEES8_NS7_ILi64EEEEEENS_10bfloat16_tEfNS_4arch4Sm80ELb0ELb1ELb1ELb0ELb1ELb0ELb0ELb0ELi2ELi4ELi4ELi4ELb0EEENS1_21CollectiveEpilogueBwdISA_SB_SD_Li256ELb0ELb0ELi2EEENS1_19SingleTileSchedulerILb0ELb0ELb0ELi128EEEEEEEEEvNT_6ParamsE$_ZZN4cute13to_mixed_bitsINS_5tupleIJNS_1CILi4EEENS2_ILi8EEEEEENS1_IJNS2_ILi128EEENS2_ILi0EEEEEENS1_IJiiEEEEEDaRKT_RKT0_RKT1_ENKUlRKT_RKT0_RKT1_E_clIS3_S6_iEEDaSL_SO_SR_,($_ZN7cutlass13device_kernelIN5flash19enable_sm80_to_sm89INS1_16FlashAttnBwdSm80INS1_25CollectiveMainloopBwdSm80ILi2ELi2EN4cute5tupleIJNS5_1CILi128EEES8_NS7_ILi64EEEEEENS_10bfloat16_tEfNS_4arch4Sm80ELb0ELb1ELb1ELb0ELb1ELb0ELb0ELb0ELi2ELi4ELi4ELi4ELb0EEENS1_21CollectiveEpilogueBwdISA_SB_SD_Li256ELb0ELb0ELi2EEENS1_19SingleTileSchedulerILb0ELb0ELb0ELi128EEEEEEEEEvNT_6ParamsE$_ZZN4cute14logical_divideINS_5tupleIJNS1_IJNS_1CILi8EEENS2_ILi1EEEEEENS1_IJNS2_ILi2EEEEEEEEENS1_IJNS1_IJS4_NS2_ILi0EEEEEENS1_IJiEEEEEENS1_IJS5_NS_6LayoutIS4_S9_EEEEEEEDaRKNSD_IT_T0_EERKT1_ENKUlRKT_RKT0_E_clINSD_IS7_SB_EESE_EEDaSQ_ST_ - $_ZN7cutlass13device_kernelIN5flash19enable_sm80_to_sm89INS1_16FlashAttnBwdSm80INS1_25CollectiveMainloopBwdSm80ILi2ELi2EN4cute5tupleIJNS5_1CILi128EEES8_NS7_ILi64EEEEEENS_10bfloat16_tEfNS_4arch4Sm80ELb0ELb1ELb1ELb0ELb1ELb0ELb0ELb0ELi2ELi4ELi4ELi4ELb0EEENS1_21CollectiveEpilogueBwdISA_SB_SD_Li256ELb0ELb0ELi2EEENS1_19SingleTileSchedulerILb0ELb0ELb0ELi128EEEEEEEEEvNT_6ParamsE$_ZZN4cute13to_mixed_bitsINS_5tupleIJNS_1CILi4EEENS2_ILi8EEEEEENS1_IJNS2_ILi128EEENS2_ILi0EEEEEENS1_IJiiEEEEEDaRKT_RKT0_RKT1_ENKUlRKT_RKT0_RKT1_E_clIS3_S6_iEEDaSL_SO_SR_)
$_ZN7cutlass13device_kernelIN5flash19enable_sm80_to_sm89INS1_16FlashAttnBwdSm80INS1_25CollectiveMainloopBwdSm80ILi2ELi2EN4cute5tupleIJNS5_1CILi128EEES8_NS7_ILi64EEEEEENS_10bfloat16_tEfNS_4arch4Sm80ELb0ELb1ELb1ELb0ELb1ELb0ELb0ELb0ELi2ELi4ELi4ELi4ELb0EEENS1_21CollectiveEpilogueBwdISA_SB_SD_Li256ELb0ELb0ELi2EEENS1_19SingleTileSchedulerILb0ELb0ELb0ELi128EEEEEEEEEvNT_6ParamsE$_ZZN4cute13to_mixed_bitsINS_5tupleIJNS_1CILi4EEENS2_ILi8EEEEEENS1_IJNS2_ILi128EEENS2_ILi0EEEEEENS1_IJiiEEEEEDaRKT_RKT0_RKT1_ENKUlRKT_RKT0_RKT1_E_clIS3_S6_iEEDaSL_SO_SR_:
[----:B------:R-:W-:Y:S01]  /*ccd0*/  MOV R8, R2 ;  /* 0x0000000200087202 */ /* 0x000fe20000000f00 */
[----:B------:R-:W-:Y:S02]  /*cce0*/  IMAD.MOV.U32 R9, RZ, RZ, 0x0 ;  /* 0x00000000ff097424 */ /* 0x000fe400078e00ff */
[----:B------:R-:W-:-:S05]  /*ccf0*/  IMAD.SHL.U32 R3, R3, 0x80, RZ ;  /* 0x0000008003037824 */ /* 0x000fca00078e00ff */
[----:B------:R-:W-:Y:S01]  /*cd00*/  LOP3.LUT R3, R3, 0x180, RZ, 0xc0, !PT ;  /* 0x0000018003037812 */ /* 0x000fe200078ec0ff */
[----:B------:R-:W-:Y:S06]  /*cd10*/  RET.REL.NODEC R8 `(_ZN7cutlass13device_kernelIN5flash19enable_sm80_to_sm89INS1_16FlashAttnBwdSm80INS1_25CollectiveMainloopBwdSm80ILi2ELi2EN4cute5tupleIJNS5_1CILi128EEES8_NS7_ILi64EEEEEENS_10bfloat16_tEfNS_4arch4Sm80ELb0ELb1ELb1ELb0ELb1ELb0ELb0ELb0ELi2ELi4ELi4ELi4ELb0EEENS1_21CollectiveEpilogueBwdISA_SB_SD_Li256ELb0ELb0ELi2EEENS1_19SingleTileSchedulerILb0ELb0ELb0ELi128EEEEEEEEEvNT_6ParamsE) ;  /* 0xffff32e008007950 */ /* 0x000fec0003c3ffff */
        .type           $_ZN7cutlass13device_kernelIN5flash19enable_sm80_to_sm89INS1_16FlashAttnBwdSm80INS1_25CollectiveMainloopBwdSm80ILi2ELi2EN4cute5tupleIJNS5_1CILi128EEES8_NS7_ILi64EEEEEENS_10bfloat16_tEfNS_4arch4Sm80ELb0ELb1ELb1ELb0ELb1ELb0ELb0ELb0ELi2ELi4ELi4ELi4ELb0EEENS1_21CollectiveEpilogueBwdISA_SB_SD_Li256ELb0ELb0ELi2EEENS1_19SingleTileSchedulerILb0ELb0ELb0ELi128EEEEEEEEEvNT_6ParamsE$_ZZN4cute14logical_divideINS_5tupleIJNS1_IJNS_1CILi8EEENS2_ILi1EEEEEENS1_IJNS2_ILi2EEEEEEEEENS1_IJNS1_IJS4_NS2_ILi0EEEEEENS1_IJiEEEEEENS1_IJS5_NS_6LayoutIS4_S9_EEEEEEEDaRKNSD_IT_T0_EERKT1_ENKUlRKT_RKT0_E_clINSD_IS7_SB_EESE_EEDaSQ_ST_,@function
        .size           $_ZN7cutlass13device_kernelIN5flash19enable_sm80_to_sm89INS1_16FlashAttnBwdSm80INS1_25CollectiveMainloopBwdSm80ILi2ELi2EN4cute5tupleIJNS5_1CILi128EEES8_NS7_ILi64EEEEEENS_10bfloat16_tEfNS_4arch4Sm80ELb0ELb1ELb1ELb0ELb1ELb0ELb0ELb0ELi2ELi4ELi4ELi4ELb0EEENS1_21CollectiveEpilogueBwdISA_SB_SD_Li256ELb0ELb0ELi2EEENS1_19SingleTileSchedulerILb0ELb0ELb0ELi128EEEEEEEEEvNT_6ParamsE$_ZZN4cute14logical_divideINS_5tupleIJNS1_IJNS_1CILi8EEENS2_ILi1EEEEEENS1_IJNS2_ILi2EEEEEEEEENS1_IJNS1_IJS4_NS2_ILi0EEEEEENS1_IJiEEEEEENS1_IJS5_NS_6LayoutIS4_S9_EEEEEEEDaRKNSD_IT_T0_EERKT1_ENKUlRKT_RKT0_E_clINSD_IS7_SB_EESE_EEDaSQ_ST_,($_ZN7cutlass13device_kernelIN5flash19enable_sm80_to_sm89INS1_16FlashAttnBwdSm80INS1_25CollectiveMainloopBwdSm80ILi2ELi2EN4cute5tupleIJNS5_1CILi128EEES8_NS7_ILi64EEEEEENS_10bfloat16_tEfNS_4arch4Sm80ELb0ELb1ELb1ELb0ELb1ELb0ELb0ELb0ELi2ELi4ELi4ELi4ELb0EEENS1_21CollectiveEpilogueBwdISA_SB_SD_Li256ELb0ELb0ELi2EEENS1_19SingleTileSchedulerILb0ELb0ELb0ELi128EEEEEEEEEvNT_6ParamsE$_ZZN4cute14transform_leafINS_15ArithmeticTupleIJiiEEENS_8identityEEEDaRKT_OT0_ENKUlRKT_E_clIiEEDaSB_ - $_ZN7cutlass13device_kernelIN5flash19enable_sm80_to_sm89INS1_16FlashAttnBwdSm80INS1_25CollectiveMainloopBwdSm80ILi2ELi2EN4cute5tupleIJNS5_1CILi128EEES8_NS7_ILi64EEEEEENS_10bfloat16_tEfNS_4arch4Sm80ELb0ELb1ELb1ELb0ELb1ELb0ELb0ELb0ELi2ELi4ELi4ELi4ELb0EEENS1_21CollectiveEpilogueBwdISA_SB_SD_Li256ELb0ELb0ELi2EEENS1_19SingleTileSchedulerILb0ELb0ELb0ELi128EEEEEEEEEvNT_6ParamsE$_ZZN4cute14logical_divideINS_5tupleIJNS1_IJNS_1CILi8EEENS2_ILi1EEEEEENS1_IJNS2_ILi2EEEEEEEEENS1_IJNS1_IJS4_NS2_ILi0EEEEEENS1_IJiEEEEEENS1_IJS5_NS_6LayoutIS4_S9_EEEEEEEDaRKNSD_IT_T0_EERKT1_ENKUlRKT_RKT0_E_clINSD_IS7_SB_EESE_EEDaSQ_ST_)
$_ZN7cutlass13device_kernelIN5flash19enable_sm80_to_sm89INS1_16FlashAttnBwdSm80INS1_25CollectiveMainloopBwdSm80ILi2ELi2EN4cute5tupleIJNS5_1CILi128EEES8_NS7_ILi64EEEEEENS_10bfloat16_tEfNS_4arch4Sm80ELb0ELb1ELb1ELb0ELb1ELb0ELb0ELb0ELi2ELi4ELi4ELi4ELb0EEENS1_21CollectiveEpilogueBwdISA_SB_SD_Li256ELb0ELb0ELi2EEENS1_19SingleTileSchedulerILb0ELb0ELb0ELi128EEEEEEEEEvNT_6ParamsE$_ZZN4cute14logical_divideINS_5tupleIJNS1_IJNS_1CILi8EEENS2_ILi1EEEEEENS1_IJNS2_ILi2EEEEEEEEENS1_IJNS1_IJS4_NS2_ILi0EEEEEENS1_IJiEEEEEENS1_IJS5_NS_6LayoutIS4_S9_EEEEEEEDaRKNSD_IT_T0_EERKT1_ENKUlRKT_RKT0_E_clINSD_IS7_SB_EESE_EEDaSQ_ST_:
[----:B------:R-:W-:-:S05]  /*cd20*/  IADD3 R10, R2, -c[0x0][0x20], RZ ;  /* 0x80000800020a7a10 */ /* 0x000fca0007ffe0ff */
[----:B------:R1:W5:Y:S01]  /*cd30*/  LDL R3, [R10] ;  /* 0x000000000a037983 */ /* 0x0003620000100800 */
[----:B------:R-:W-:Y:S02]  /*cd40*/  IADD3 R12, R1, 0x1680, RZ ;  /* 0x00001680010c7810 */ /* 0x000fe40007ffe0ff */
[----:B------:R-:W-:Y:S02]  /*cd50*/  MOV R6, 0xcd90 ;  /* 0x0000cd9000067802 */ /* 0x000fe40000000f00 */
[----:B------:R-:W-:-:S04]  /*cd60*/  IADD3 R12, R12, c[0x0][0x20], RZ ;  /* 0x000008000c0c7a10 */ /* 0x000fc80007ffe0ff */
[----:B------:R-:W-:Y:S02]  /*cd70*/  IADD3 R2, R12, 0x4, RZ ;  /* 0x000000040c027810 */ /* 0x000fe40007ffe0ff */
[----:B-1---5:R-:W-:Y:S05]  /*cd80*/  CALL.REL.NOINC `($_ZN7cutlass13device_kernelIN5flash19enable_sm80_to_sm89INS1_16FlashAttnBwdSm80INS1_25CollectiveMainloopBwdSm80ILi2ELi2EN4cute5tupleIJNS5_1CILi128EEES8_NS7_ILi64EEEEEENS_10bfloat16_tEfNS_4arch4Sm80ELb0ELb1ELb1ELb0ELb1ELb0ELb0ELb0ELi2ELi4ELi4ELi4ELb0EEENS1_21CollectiveEpilogueBwdISA_SB_SD_Li256ELb0ELb0ELi2EEENS1_19SingleTileSchedulerILb0ELb0ELb0ELi128EEEEEEEEEvNT_6ParamsE$_ZN4cute5tupleIJNS_1CILi2EEEiEEC2ERKS2_RKi) ;  /* 0xffffeb8000007944 */ /* 0x022fea0003c3ffff */
[----:B-1----:R1:W5:Y:S01]  /*cd90*/  LDL R3, [R10] ;  /* 0x000000000a037983 */ /* 0x0023620000100800 */
[----:B------:R-:W-:Y:S02]  /*cda0*/  MOV R2, R12 ;  /* 0x0000000c00027202 */ /* 0x000fe40000000f00 */
[----:B------:R-:W-:Y:S02]  /*cdb0*/  MOV R6, 0xcdd0 ;  /* 0x0000cdd000067802 */ /* 0x000fe40000000f00 */
[----:B-1---5:R-:W-:Y:S05]  /*cdc0*/  CALL.REL.NOINC `($_ZN7cutlass13device_kernelIN5flash19enable_sm80_to_sm89INS1_16FlashAttnBwdSm80INS1_25CollectiveMainloopBwdSm80ILi2ELi2EN4cute5tupleIJNS5_1CILi128EEES8_NS7_ILi64EEEEEENS_10bfloat16_tEfNS_4arch4Sm80ELb0ELb1ELb1ELb0ELb1ELb0ELb0ELb0ELi2ELi4ELi4ELi4ELb0EEENS1_21CollectiveEpilogueBwdISA_SB_SD_Li256ELb0ELb0ELi2EEENS1_19SingleTileSchedulerILb0ELb0ELb0ELi128EEEEEEEEEvNT_6ParamsE$_ZN4cute5tupleIJNS_1CILi2EEEiEEC2ERKS2_RKi) ;  /* 0xffffeb4000007944 */ /* 0x022fea0003c3ffff */
[----:B-1----:R1:W5:Y:S01]  /*cdd0*/  LDL R3, [R1+0x1680] ;  /* 0x0016800001037983 */ /* 0x0023620000100800 */
[----:B------:R-:W-:-:S03]  /*cde0*/  MOV R10, 0xce00 ;  /* 0x0000ce00000a7802 */ /* 0x000fc60000000f00 */
[----:B-1---5:R-:W-:Y:S05]  /*cdf0*/  CALL.REL.NOINC `($_ZN7cutlass13device_kernelIN5flash19enable_sm80_to_sm89INS1_16FlashAttnBwdSm80INS1_25CollectiveMainloopBwdSm80ILi2ELi2EN4cute5tupleIJNS5_1CILi128EEES8_NS7_ILi64EEEEEENS_10bfloat16_tEfNS_4arch4Sm80ELb0ELb1ELb1ELb0ELb1ELb0ELb0ELb0ELi2ELi4ELi4ELi4ELb0EEENS1_21CollectiveEpilogueBwdISA_SB_SD_Li256ELb0ELb0ELi2EEENS1_19SingleTileSchedulerILb0ELb0ELb0ELi128EEEEEEEEEvNT_6ParamsE$_ZZN4cute6detail16composition_implINS_1CILi2EEEiNS_5tupleIJNS2_ILi1EEES3_EEENS4_IJNS2_ILi0EEES5_EEEEEDaRKT_RKT0_RKT1_RKT2_ENKUlRKT_RKT0_E_clIS3_S5_EEDaSN_SQ_) ;  /* 0x0000097000007944 */ /* 0x022fea0003c00000 */
[----:B------:R-:W-:Y:S02]  /*ce00*/  MOV R7, R12 ;  /* 0x0000000c00077202 */ /* 0x000fe40000000f00 */
[----:B------:R-:W-:Y:S02]  /*ce10*/  MOV R6, 0xce30 ;  /* 0x0000ce3000067802 */ /* 0x000fe40000000f00 */
[----:B-1---5:R-:W-:Y:S05]  /*ce20*/  CALL.REL.NOINC `($_ZN7cutlass13device_kernelIN5flash19enable_sm80_to_sm89INS1_16FlashAttnBwdSm80INS1_25CollectiveMainloopBwdSm80ILi2ELi2EN4cute5tupleIJNS5_1CILi128EEES8_NS7_ILi64EEEEEENS_10bfloat16_tEfNS_4arch4Sm80ELb0ELb1ELb1ELb0ELb1ELb0ELb0ELb0ELi2ELi4ELi4ELi4ELb0EEENS1_21CollectiveEpilogueBwdISA_SB_SD_Li256ELb0ELb0ELi2EEENS1_19SingleTileSchedulerILb0ELb0ELb0ELi128EEEEEEEEEvNT_6ParamsE$_ZN4cute3eso3ESOILb1ELb0EJNS_1CILi0EEEiEEC2ERKS3_RKi) ;  /* 0xffffb62000007944 */ /* 0x022fea0003c3ffff */
[----:B-1----:R1:W5:Y:S01]  /*ce30*/  LDL R2, [R1+0x1680] ;  /* 0x0016800001027983 */ /* 0x0023620000100800 */
[----:B------:R-:W-:-:S03]  /*ce40*/  MOV R6, 0xce60 ;  /* 0x0000ce6000067802 */ /* 0x000fc60000000f00 */
[----:B-1---5:R-:W-:Y:S05]  /*ce50*/  CALL.REL.NOINC `($_ZN7cutlass13device_kernelIN5flash19enable_sm80_to_sm89INS1_16FlashAttnBwdSm80INS1_25CollectiveMainloopBwdSm80ILi2ELi2EN4cute5tupleIJNS5_1CILi128EEES8_NS7_ILi64EEEEEENS_10bfloat16_tEfNS_4arch4Sm80ELb0ELb1ELb1ELb0ELb1ELb0ELb0ELb0ELi2ELi4ELi4ELi4ELb0EEENS1_21CollectiveEpilogueBwdISA_SB_SD_Li256ELb0ELb0ELi2EEENS1_19SingleTileSchedulerILb0ELb0ELb0ELi128EEEEEEEEEvNT_6ParamsE$_ZN4cute5tupleIJNS0_IJNS_1CILi1EEENS1_ILi2EEEEEENS0_IJNS1_ILi0EEEiEEEEEC2ERKS4_RKS6_) ;  /* 0xffffe78000007944 */ /* 0x022fea0003c3ffff */
[----:B-1----:R1:W5:Y:S01]  /*ce60*/  LDL R3, [R1+0x1680] ;  /* 0x0016800001037983 */ /* 0x0023620000100800 */
[----:B------:R-:W-:-:S04]  /*ce70*/  MOV R15, 0x0 ;  /* 0x00000000000f7802 */ /* 0x000fc80000000f00 */
[----:B------:R-:W-:Y:S05]  /*ce80*/  RET.REL.NODEC R14 `(_ZN7cutlass13device_kernelIN5flash19enable_sm80_to_sm89INS1_16FlashAttnBwdSm80INS1_25CollectiveMainloopBwdSm80ILi2ELi2EN4cute5tupleIJNS5_1CILi128EEES8_NS7_ILi64EEEEEENS_10bfloat16_tEfNS_4arch4Sm80ELb0ELb1ELb1ELb0ELb1ELb0ELb0ELb0ELi2ELi4ELi4ELi4ELb0EEENS1_21CollectiveEpilogueBwdISA_SB_SD_Li256ELb0ELb0ELi2EEENS1_19SingleTileSchedulerILb0ELb0ELb0ELi128EEEEEEEEEvNT_6ParamsE) ;  /* 0xffff31700e007950 */ /* 0x000fea0003c3ffff */
        .type           $_ZN7cutlass13device_kernelIN5flash19enable_sm80_to_sm89INS1_16FlashAttnBwdSm80INS1_25CollectiveMainloopBwdSm80ILi2ELi2EN4cute5tupleIJNS5_1CILi128EEES8_NS7_ILi64EEEEEENS_10bfloat16_tEfNS_4arch4Sm80ELb0ELb1ELb1ELb0ELb1ELb0ELb0ELb0ELi2ELi4ELi4ELi4ELb0EEENS1_21CollectiveEpilogueBwdISA_SB_SD_Li256ELb0ELb0ELi2EEENS1_19SingleTileSchedulerILb0ELb0ELb0ELi128EEEEEEEEEvNT_6ParamsE$_ZZN4cute14transform_leafINS_15ArithmeticTupleIJiiEEENS_8identityEEEDaRKT_OT0_ENKUlRKT_E_clIiEEDaSB_,@function
        .size           $_ZN7cutlass13device_kernelIN5flash19enable_sm80_to_sm89INS1_16FlashAttnBwdSm80INS1_25CollectiveMainloopBwdSm80ILi2ELi2EN4cute5tupleIJNS5_1CILi128EEES8_NS7_ILi64EEEEEENS_10bfloat16_tEfNS_4arch4Sm80ELb0ELb1ELb1ELb0ELb1ELb0ELb0ELb0ELi2ELi4ELi4ELi4ELb0EEENS1_21CollectiveEpilogueBwdISA_SB_SD_Li256ELb0ELb0ELi2EEENS1_19SingleTileSchedulerILb0ELb0ELb0ELi128EEEEEEEEEvNT_6ParamsE$_ZZN4cute14transform_leafINS_15ArithmeticTupleIJiiEEENS_8identityEEEDaRKT_OT0_ENKUlRKT_E_clIiEEDaSB_,($_ZN7cutlass13device_kernelIN5flash19enable_sm80_to_sm89INS1_16FlashAttnBwdSm80INS1_25CollectiveMainloopBwdSm80ILi2ELi2EN4cute5tupleIJNS5_1CILi128EEES8_NS7_ILi64EEEEEENS_10bfloat16_tEfNS_4arch4Sm80ELb0ELb1ELb1ELb0ELb1ELb0ELb0ELb0ELi2ELi4ELi4ELi4ELb0EEENS1_21CollectiveEpilogueBwdISA_SB_SD_Li256ELb0ELb0ELi2EEENS1_19SingleTileSchedulerILb0ELb0ELb0ELi128EEEEEEEEEvNT_6ParamsE$_ZZN4cute16flatten_to_tupleINS_5tupleIJNS1_IJiiEEENS_1CILi1024EEEEEEEEDaRKT_ENKUlRKT_E_clIS2_EEDaSB_ - $_ZN7cutlass13device_kernelIN5flash19enable_sm80_to_sm89INS1_16FlashAttnBwdSm80INS1_25CollectiveMainloopBwdSm80ILi2ELi2EN4cute5tupleIJNS5_1CILi128EEES8_NS7_ILi64EEEEEENS_10bfloat16_tEfNS_4arch4Sm80ELb0ELb1ELb1ELb0ELb1ELb0ELb0ELb0ELi2ELi4ELi4ELi4ELb0EEENS1_21CollectiveEpilogueBwdISA_SB_SD_Li256ELb0ELb0ELi2EEENS1_19SingleTileSchedulerILb0ELb0ELb0ELi128EEEEEEEEEvNT_6ParamsE$_ZZN4cute14transform_leafINS_15ArithmeticTupleIJiiEEENS_8identityEEEDaRKT_OT0_ENKUlRKT_E_clIiEEDaSB_)
$_ZN7cutlass13device_kernelIN5flash19enable_sm80_to_sm89INS1_16FlashAttnBwdSm80INS1_25CollectiveMainloopBwdSm80ILi2ELi2EN4cute5tupleIJNS5_1CILi128EEES8_NS7_ILi64EEEEEENS_10bfloat16_tEfNS_4arch4Sm80ELb0ELb1ELb1ELb0ELb1ELb0ELb0ELb0ELi2ELi4ELi4ELi4ELb0EEENS1_21CollectiveEpilogueBwdISA_SB_SD_Li256ELb0ELb0ELi2EEENS1_19SingleTileSchedulerILb0ELb0ELb0ELi128EEEEEEEEEvNT_6ParamsE$_ZZN4cute14transform_leafINS_15ArithmeticTupleIJiiEEENS_8identityEEEDaRKT_OT0_ENKUlRKT_E_clIiEEDaSB_:
[----:B------:R-:W-:Y:S02]  /*ce90*/  MOV R8, R6 ;  /* 0x0000000600087202 */ /* 0x000fe40000000f00 */
[----:B------:R-:W-:Y:S02]  /*cea0*/  MOV R6, R2 ;  /* 0x0000000200067202 */ /* 0x000fe40000000f00 */
[----:B------:R-:W-:-:S04]  /*ceb0*/  MOV R7, 0x0 ;  /* 0x0000000000077802 */ /* 0x000fc80000000f00 */
[----:B------:R-:W-:Y:S05]  /*cec0*/  RET.REL.NODEC R6 `(_ZN7cutlass13device_kernelIN5flash19enable_sm80_to_sm89INS1_16FlashAttnBwdSm80INS1_25CollectiveMainloopBwdSm80ILi2ELi2EN4cute5tupleIJNS5_1CILi128EEES8_NS7_ILi64EEEEEENS_10bfloat16_tEfNS_4arch4Sm80ELb0ELb1ELb1ELb0ELb1ELb0ELb0ELb0ELi2ELi4ELi4ELi4ELb0EEENS1_21CollectiveEpilogueBwdISA_SB_SD_Li256ELb0ELb0ELi2EEENS1_19SingleTileSchedulerILb0ELb0ELb0ELi128EEEEEEEEEvNT_6ParamsE) ;  /* 0xffff313006007950 */ /* 0x000fea0003c3ffff */
        .type           $_ZN7cutlass13device_kernelIN5flash19enable_sm80_to_sm89INS1_16FlashAttnBwdSm80INS1_25CollectiveMainloopBwdSm80ILi2ELi2EN4cute5tupleIJNS5_1CILi128EEES8_NS7_ILi64EEEEEENS_10bfloat16_tEfNS_4arch4Sm80ELb0ELb1ELb1ELb0ELb1ELb0ELb0ELb0ELi2ELi4ELi4ELi4ELb0EEENS1_21CollectiveEpilogueBwdISA_SB_SD_Li256ELb0ELb0ELi2EEENS1_19SingleTileSchedulerILb0ELb0ELb0ELi128EEEEEEEEEvNT_6ParamsE$_ZZN4cute16flatten_to_tupleINS_5tupleIJNS1_IJiiEEENS_1CILi1024EEEEEEEEDaRKT_ENKUlRKT_E_clIS2_EEDaSB_,@function
        .size           $_ZN7cutlass13device_kernelIN5flash19enable_sm80_to_sm89INS1_16FlashAttnBwdSm80INS1_25CollectiveMainloopBwdSm80ILi2ELi2EN4cute5tupleIJNS5_1CILi128EEES8_NS7_ILi64EEEEEENS_10bfloat16_tEfNS_4arch4Sm80ELb0ELb1ELb1ELb0ELb1ELb0ELb0ELb0ELi2ELi4ELi4ELi4ELb0EEENS1_21CollectiveEpilogueBwdISA_SB_SD_Li256ELb0ELb0ELi2EEENS1_19SingleTileSchedulerILb0ELb0ELb0ELi128EEEEEEEEEvNT_6ParamsE$_ZZN4cute16flatten_to_tupleINS_5tupleIJNS1_IJiiEEENS_1CILi1024EEEEEEEEDaRKT_ENKUlRKT_E_clIS2_EEDaSB_,($_ZN7cutlass13device_kernelIN5flash19enable_sm80_to_sm89INS1_16FlashAttnBwdSm80INS1_25CollectiveMainloopBwdSm80ILi2ELi2EN4cute5tupleIJNS5_1CILi128EEES8_NS7_ILi64EEEEEENS_10bfloat16_tEfNS_4arch4Sm80ELb0ELb1ELb1ELb0ELb1ELb0ELb0ELb0ELi2ELi4ELi4ELi4ELb0EEENS1_21CollectiveEpilogueBwdISA_SB_SD_Li256ELb0ELb0ELi2EEENS1_19SingleTileSchedulerILb0ELb0ELb0ELi128EEEEEEEEEvNT_6ParamsE$_ZZN4cute16flatten_to_tupleINS_5tupleIJNS1_IJiiEEENS_1CILi8192EEEEEEEEDaRKT_ENKUlRKT_E_clIS2_EEDaSB_ - $_ZN7cutlass13device_kernelIN5flash19enable_sm80_to_sm89INS1_16FlashAttnBwdSm80INS1_25CollectiveMainloopBwdSm80ILi2ELi2EN4cute5tupleIJNS5_1CILi128EEES8_NS7_ILi64EEEEEENS_10bfloat16_tEfNS_4arch4Sm80ELb0ELb1ELb1ELb0ELb1ELb0ELb0ELb0ELi2ELi4ELi4ELi4ELb0EEENS1_21CollectiveEpilogueBwdISA_SB_SD_Li256ELb0ELb0ELi2EEENS1_19SingleTileSchedulerILb0ELb0ELb0ELi128EEEEEEEEEvNT_6ParamsE$_ZZN4cute16flatten_to_tupleINS_5tupleIJNS1_IJiiEEENS_1CILi1024EEEEEEEEDaRKT_ENKUlRKT_E_clIS2_EEDaSB_)
$_ZN7cutlass13device_kernelIN5flash19enable_sm80_to_sm89INS1_16FlashAttnBwdSm80INS1_25CollectiveMainloopBwdSm80ILi2ELi2EN4cute5tupleIJNS5_1CILi128EEES8_NS7_ILi64EEEEEENS_10bfloat16_tEfNS_4arch4Sm80ELb0ELb1ELb1ELb0ELb1ELb0ELb0ELb0ELi2ELi4ELi4ELi4ELb0EEENS1_21CollectiveEpilogueBwdISA_SB_SD_Li256ELb0ELb0ELi2EEENS1_19SingleTileSchedulerILb0ELb0ELb0ELi128EEEEEEEEEvNT_6ParamsE$_ZZN4cute16flatten_to_tupleINS_5tupleIJNS1_IJiiEEENS_1CILi1024EEEEEEEEDaRKT_ENKUlRKT_E_clIS2_EEDaSB_:
[----:B------:R-:W-:-:S04]  /*ced0*/  MOV R5, 0x0 ;  /* 0x0000000000057802 */ /* 0x000fc80000000f00 */
[----:B------:R-:W-:Y:S05]  /*cee0*/  RET.REL.NODEC R4 `(_ZN7cutlass13device_kernelIN5flash19enable_sm80_to_sm89INS1_16FlashAttnBwdSm80INS1_25CollectiveMainloopBwdSm80ILi2ELi2EN4cute5tupleIJNS5_1CILi128EEES8_NS7_ILi64EEEEEENS_10bfloat16_tEfNS_4arch4Sm80ELb0ELb1ELb1ELb0ELb1ELb0ELb0ELb0ELi2ELi4ELi4ELi4ELb0EEENS1_21CollectiveEpilogueBwdISA_SB_SD_Li256ELb0ELb0ELi2EEENS1_19SingleTileSchedulerILb0ELb0ELb0ELi128EEEEEEEEEvNT_6ParamsE) ;  /* 0xffff311004007950 */ /* 0x000fea0003c3ffff */
        .type           $_ZN7cutlass13device_kernelIN5flash19enable_sm80_to_sm89INS1_16FlashAttnBwdSm80INS1_25CollectiveMainloopBwdSm80ILi2ELi2EN4cute5tupleIJNS5_1CILi128EEES8_NS7_ILi64EEEEEENS_10bfloat16_tEfNS_4arch4Sm80ELb0ELb1ELb1ELb0ELb1ELb0ELb0ELb0ELi2ELi4ELi4ELi4ELb0EEENS1_21CollectiveEpilogueBwdISA_SB_SD_Li256ELb0ELb0ELi2EEENS1_19SingleTileSchedulerILb0ELb0ELb0ELi128EEEEEEEEEvNT_6ParamsE$_ZZN4cute16flatten_to_tupleINS_5tupleIJNS1_IJiiEEENS_1CILi8192EEEEEEEEDaRKT_ENKUlRKT_E_clIS2_EEDaSB_,@function
        .size           $_ZN7cutlass13device_kernelIN5flash19enable_sm80_to_sm89INS1_16FlashAttnBwdSm80INS1_25CollectiveMainloopBwdSm80ILi2ELi2EN4cute5tupleIJNS5_1CILi128EEES8_NS7_ILi64EEEEEENS_10bfloat16_tEfNS_4arch4Sm80ELb0ELb1ELb1ELb0ELb1ELb0ELb0ELb0ELi2ELi4ELi4ELi4ELb0EEENS1_21CollectiveEpilogueBwdISA_SB_SD_Li256ELb0ELb0ELi2EEENS1_19SingleTileSchedulerILb0ELb0ELb0ELi128EEEEEEEEEvNT_6ParamsE$_ZZN4cute16flatten_to_tupleINS_5tupleIJNS1_IJiiEEENS_1CILi8192EEEEEEEEDaRKT_ENKUlRKT_E_clIS2_EEDaSB_,($_ZN7cutlass13device_kernelIN5flash19enable_sm80_to_sm89INS1_16FlashAttnBwdSm80INS1_25CollectiveMainloopBwdSm80ILi2ELi2EN4cute5tupleIJNS5_1CILi128EEES8_NS7_ILi64EEEEEENS_10bfloat16_tEfNS_4arch4Sm80ELb0ELb1ELb1ELb0ELb1ELb0ELb0ELb0ELi2ELi4ELi4ELi4ELb0EEENS1_21CollectiveEpilogueBwdISA_SB_SD_Li256ELb0ELb0ELi2EEENS1_19SingleTileSchedulerILb0ELb0ELb0ELi128EEEEEEEEEvNT_6ParamsE$_ZZN4cute16flatten_to_tupleINS_5tupleIJNS_1CILi0EEENS1_IJNS2_ILi1EEENS2_ILi512EEEiEEEEEEEEDaRKT_ENKUlRKT_E_clIS6_EEDaSD_ - $_ZN7cutlass13device_kernelIN5flash19enable_sm80_to_sm89INS1_16FlashAttnBwdSm80INS1_25CollectiveMainloopBwdSm80ILi2ELi2EN4cute5tupleIJNS5_1CILi128EEES8_NS7_ILi64EEEEEENS_10bfloat16_tEfNS_4arch4Sm80ELb0ELb1ELb1ELb0ELb1ELb0ELb0ELb0ELi2ELi4ELi4ELi4ELb0EEENS1_21CollectiveEpilogueBwdISA_SB_SD_Li256ELb0ELb0ELi2EEENS1_19SingleTileSchedulerILb0ELb0ELb0ELi128EEEEEEEEEvNT_6ParamsE$_ZZN4cute16flatten_to_tupleINS_5tupleIJNS1_IJiiEEENS_1CILi8192EEEEEEEEDaRKT_ENKUlRKT_E_clIS2_EEDaSB_)
$_ZN7cutlass13device_kernelIN5flash19enable_sm80_to_sm89INS1_16FlashAttnBwdSm80INS1_25CollectiveMainloopBwdSm80ILi2ELi2EN4cute5tupleIJNS5_1CILi128EEES8_NS7_ILi64EEEEEENS_10bfloat16_tEfNS_4arch4Sm80ELb0ELb1ELb1ELb0ELb1ELb0ELb0ELb0ELi2ELi4ELi4ELi4ELb0EEENS1_21CollectiveEpilogueBwdISA_SB_SD_Li256ELb0ELb0ELi2EEENS1_19SingleTileSchedulerILb0ELb0ELb0ELi128EEEEEEEEEvNT_6ParamsE$_ZZN4cute16flatten_to_tupleINS_5tupleIJNS1_IJiiEEENS_1CILi8192EEEEEEEEDaRKT_ENKUlRKT_E_clIS2_EEDaSB_:
[----:B------:R-:W-:-:S04]  /*cef0*/  MOV R7, 0x0 ;  /* 0x0000000000077802 */ /* 0x000fc80000000f00 */
[----:B------:R-:W-:Y:S05]  /*cf00*/  RET.REL.NODEC R6 `(_ZN7cutlass13device_kernelIN5flash19enable_sm80_to_sm89INS1_16FlashAttnBwdSm80INS1_25CollectiveMainloopBwdSm80ILi2ELi2EN4cute5tupleIJNS5_1CILi128EEES8_NS7_ILi64EEEEEENS_10bfloat16_tEfNS_4arch4Sm80ELb0ELb1ELb1ELb0ELb1ELb0ELb0ELb0ELi2ELi4ELi4ELi4ELb0EEENS1_21CollectiveEpilogueBwdISA_SB_SD_Li256ELb0ELb0ELi2EEENS1_19SingleTileSchedulerILb0ELb0ELb0ELi128EEEEEEEEEvNT_6ParamsE) ;  /* 0xffff30f006007950 */ /* 0x000fea0003c3ffff */
        .type           $_ZN7cutlass13device_kernelIN5flash19enable_sm80_to_sm89INS1_16FlashAttnBwdSm80INS1_25CollectiveMainloopBwdSm80ILi2ELi2EN4cute5tupleIJNS5_1CILi128EEES8_NS7_ILi64EEEEEENS_10bfloat16_tEfNS_4arch4Sm80ELb0ELb1ELb1ELb0ELb1ELb0ELb0ELb0ELi2ELi4ELi4ELi4ELb0EEENS1_21CollectiveEpilogueBwdISA_SB_SD_Li256ELb0ELb0ELi2EEENS1_19SingleTileSchedulerILb0ELb0ELb0ELi128EEEEEEEEEvNT_6ParamsE$_ZZN4cute16flatten_to_tupleINS_5tupleIJNS_1CILi0EEENS1_IJNS2_ILi1EEENS2_ILi512EEEiEEEEEEEEDaRKT_ENKUlRKT_E_clIS6_EEDaSD_,@function
        .size           $_ZN7cutlass13device_kernelIN5flash19enable_sm80_to_sm89INS1_16FlashAttnBwdSm80INS1_25CollectiveMainloopBwdSm80ILi2ELi2EN4cute5tupleIJNS5_1CILi128EEES8_NS7_ILi64EEEEEENS_10bfloat16_tEfNS_4arch4Sm80ELb0ELb1ELb1ELb0ELb1ELb0ELb0ELb0ELi2ELi4ELi4ELi4ELb0EEENS1_21CollectiveEpilogueBwdISA_SB_SD_Li256ELb0ELb0ELi2EEENS1_19SingleTileSchedulerILb0ELb0ELb0ELi128EEEEEEEEEvNT_6ParamsE$_ZZN4cute16flatten_to_tupleINS_5tupleIJNS_1CILi0EEENS1_IJNS2_ILi1EEENS2_ILi512EEEiEEEEEEEEDaRKT_ENKUlRKT_E_clIS6_EEDaSD_,($_ZN7cutlass13device_kernelIN5flash19enable_sm80_to_sm89INS1_16FlashAttnBwdSm80INS1_25CollectiveMainloopBwdSm80ILi2ELi2EN4cute5tupleIJNS5_1CILi128EEES8_NS7_ILi64EEEEEENS_10bfloat16_tEfNS_4arch4Sm80ELb0ELb1ELb1ELb0ELb1ELb0ELb0ELb0ELi2ELi4ELi4ELi4ELb0EEENS1_21CollectiveEpilogueBwdISA_SB_SD_Li256ELb0ELb0ELi2EEENS1_19SingleTileSchedulerILb0ELb0ELb0ELi128EEEEEEEEEvNT_6ParamsE$_ZZN4cute16flatten_to_tupleINS_5tupleIJNS_1CILi1024EEENS1_IJiiEEEEEEEEDaRKT_ENKUlRKT_E_clIS4_EEDaSB_ - $_ZN7cutlass13device_kernelIN5flash19enable_sm80_to_sm89INS1_16FlashAttnBwdSm80INS1_25CollectiveMainloopBwdSm80ILi2ELi2EN4cute5tupleIJNS5_1CILi128EEES8_NS7_ILi64EEEEEENS_10bfloat16_tEfNS_4arch4Sm80ELb0ELb1ELb1ELb0ELb1ELb0ELb0ELb0ELi2ELi4ELi4ELi4ELb0EEENS1_21CollectiveEpilogueBwdISA_SB_SD_Li256ELb0ELb0ELi2EEENS1_19SingleTileSchedulerILb0ELb0ELb0ELi128EEEEEEEEEvNT_6ParamsE$_ZZN4cute16flatten_to_tupleINS_5tupleIJNS_1CILi0EEENS1_IJNS2_ILi1EEENS2_ILi512EEEiEEEEEEEEDaRKT_ENKUlRKT_E_clIS6_EEDaSD_)
$_ZN7cutlass13device_kernelIN5flash19enable_sm80_to_sm89INS1_16FlashAttnBwdSm80INS1_25CollectiveMainloopBwdSm80ILi2ELi2EN4cute5tupleIJNS5_1CILi128EEES8_NS7_ILi64EEEEEENS_10bfloat16_tEfNS_4arch4Sm80ELb0ELb1ELb1ELb0ELb1ELb0ELb0ELb0ELi2ELi4ELi4ELi4ELb0EEENS1_21CollectiveEpilogueBwdISA_SB_SD_Li256ELb0ELb0ELi2EEENS1_19SingleTileSchedulerILb0ELb0ELb0ELi128EEEEEEEEEvNT_6ParamsE$_ZZN4cute16flatten_to_tupleINS_5tupleIJNS_1CILi0EEENS1_IJNS2_ILi1EEENS2_ILi512EEEiEEEEEEEEDaRKT_ENKUlRKT_E_clIS6_EEDaSD_:
[----:B------:R-:W-:Y:S02]  /*cf10*/  MOV R8, R2 ;  /* 0x0000000200087202 */ /* 0x000fe40000000f00 */
[----:B------:R-:W-:-:S04]  /*cf20*/  MOV R9, 0x0 ;  /* 0x0000000000097802 */ /* 0x000fc80000000f00 */
[----:B------:R-:W-:Y:S05]  /*cf30*/  RET.REL.NODEC R8 `(_ZN7cutlass13device_kernelIN5flash19enable_sm80_to_sm89INS1_16FlashAttnBwdSm80INS1_25CollectiveMainloopBwdSm80ILi2ELi2EN4cute5tupleIJNS5_1CILi128EEES8_NS7_ILi64EEEEEENS_10bfloat16_tEfNS_4arch4Sm80ELb0ELb1ELb1ELb0ELb1ELb0ELb0ELb0ELi2ELi4ELi4ELi4ELb0EEENS1_21CollectiveEpilogueBwdISA_SB_SD_Li256ELb0ELb0ELi2EEENS1_19SingleTileSchedulerILb0ELb0ELb0ELi128EEEEEEEEEvNT_6ParamsE) ;  /* 0xffff30c008007950 */ /* 0x000fea0003c3ffff */
        .type           $_ZN7cutlass13device_kernelIN5flash19enable_sm80_to_sm89INS1_16FlashAttnBwdSm80INS1_25CollectiveMainloopBwdSm80ILi2ELi2EN4cute5tupleIJNS5_1CILi128EEES8_NS7_ILi64EEEEEENS_10bfloat16_tEfNS_4arch4Sm80ELb0ELb1ELb1ELb0ELb1ELb0ELb0ELb0ELi2ELi4ELi4ELi4ELb0EEENS1_21CollectiveEpilogueBwdISA_SB_SD_Li256ELb0ELb0ELi2EEENS1_19SingleTileSchedulerILb0ELb0ELb0ELi128EEEEEEEEEvNT_6ParamsE$_ZZN4cute16flatten_to_tupleINS_5tupleIJNS_1CILi1024EEENS1_IJiiEEEEEEEEDaRKT_ENKUlRKT_E_clIS4_EEDaSB_,@function
        .size           $_ZN7cutlass13device_kernelIN5flash19enable_sm80_to_sm89INS1_16FlashAttnBwdSm80INS1_25CollectiveMainloopBwdSm80ILi2ELi2EN4cute5tupleIJNS5_1CILi128EEES8_NS7_ILi64EEEEEENS_10bfloat16_tEfNS_4arch4Sm80ELb0ELb1ELb1ELb0ELb1ELb0ELb0ELb0ELi2ELi4ELi4ELi4ELb0EEENS1_21CollectiveEpilogueBwdISA_SB_SD_Li256ELb0ELb0ELi2EEENS1_19SingleTileSchedulerILb0ELb0ELb0ELi128EEEEEEEEEvNT_6ParamsE$_ZZN4cute16flatten_to_tupleINS_5tupleIJNS_1CILi1024EEENS1_IJiiEEEEEEEEDaRKT_ENKUlRKT_E_clIS4_EEDaSB_,($_ZN7cutlass13device_kernelIN5flash19enable_sm80_to_sm89INS1_16FlashAttnBwdSm80INS1_25CollectiveMainloopBwdSm80ILi2ELi2EN4cute5tupleIJNS5_1CILi128EEES8_NS7_ILi64EEEEEENS_10bfloat16_tEfNS_4arch4Sm80ELb0ELb1ELb1ELb0ELb1ELb0ELb0ELb0ELi2ELi4ELi4ELi4ELb0EEENS1_21CollectiveEpilogueBwdISA_SB_SD_Li256ELb0ELb0ELi2EEENS1_19SingleTileSchedulerILb0ELb0ELb0ELi128EEEEEEEEEvNT_6ParamsE$_ZZN4cute16flatten_to_tupleINS_5tupleIJNS_1CILi4096EEENS1_IJNS1_IJiiEEENS2_ILi8192EEEEEEEEEEEDaRKT_ENKUlRKT_E_clIS6_EEDaSD_ - $_ZN7cutlass13device_kernelIN5flash19enable_sm80_to_sm89INS1_16FlashAttnBwdSm80INS1_25CollectiveMainloopBwdSm80ILi2ELi2EN4cute5tupleIJNS5_1CILi128EEES8_NS7_ILi64EEEEEENS_10bfloat16_tEfNS_4arch4Sm80ELb0ELb1ELb1ELb0ELb1ELb0ELb0ELb0ELi2ELi4ELi4ELi4ELb0EEENS1_21CollectiveEpilogueBwdISA_SB_SD_Li256ELb0ELb0ELi2EEENS1_19SingleTileSchedulerILb0ELb0ELb0ELi128EEEEEEEEEvNT_6ParamsE$_ZZN4cute16flatten_to_tupleINS_5tupleIJNS_1CILi1024EEENS1_IJiiEEEEEEEEDaRKT_ENKUlRKT_E_clIS4_EEDaSB_)
$_ZN7cutlass13device_kernelIN5flash19enable_sm80_to_sm89INS1_16FlashAttnBwdSm80INS1_25CollectiveMainloopBwdSm80ILi2ELi2EN4cute5tupleIJNS5_1CILi128EEES8_NS7_ILi64EEEEEENS_10bfloat16_tEfNS_4arch4Sm80ELb0ELb1ELb1ELb0ELb1ELb0ELb0ELb0ELi2ELi4ELi4ELi4ELb0EEENS1_21CollectiveEpilogueBwdISA_SB_SD_Li256ELb0ELb0ELi2EEENS1_19SingleTileSchedulerILb0ELb0ELb0ELi128EEEEEEEEEvNT_6ParamsE$_ZZN4cute16flatten_to_tupleINS_5tupleIJNS_1CILi1024EEENS1_IJiiEEEEEEEEDaRKT_ENKUlRKT_E_clIS4_EEDaSB_:
[----:B------:R-:W-:-:S04]  /*cf40*/  MOV R5, 0x0 ;  /* 0x0000000000057802 */ /* 0x000fc80000000f00 */
[----:B------:R-:W-:Y:S05]  /*cf50*/  RET.REL.NODEC R4 `(_ZN7cutlass13device_kernelIN5flash19enable_sm80_to_sm89INS1_16FlashAttnBwdSm80INS1_25CollectiveMainloopBwdSm80ILi2ELi2EN4cute5tupleIJNS5_1CILi128EEES8_NS7_ILi64EEEEEENS_10bfloat16_tEfNS_4arch4Sm80ELb0ELb1ELb1ELb0ELb1ELb0ELb0ELb0ELi2ELi4ELi4ELi4ELb0EEENS1_21CollectiveEpilogueBwdISA_SB_SD_Li256ELb0ELb0ELi2EEENS1_19SingleTileSchedulerILb0ELb0ELb0ELi128EEEEEEEEEvNT_6ParamsE) ;  /* 0xffff30a004007950 */ /* 0x000fea0003c3ffff */
        .type           $_ZN7cutlass13device_kernelIN5flash19enable_sm80_to_sm89INS1_16FlashAttnBwdSm80INS1_25CollectiveMainloopBwdSm80ILi2ELi2EN4cute5tupleIJNS5_1CILi128EEES8_NS7_ILi64EEEEEENS_10bfloat16_tEfNS_4arch4Sm80ELb0ELb1ELb1ELb0ELb1ELb0ELb0ELb0ELi2ELi4ELi4ELi4ELb0EEENS1_21CollectiveEpilogueBwdISA_SB_SD_Li256ELb0ELb0ELi2EEENS1_19SingleTileSchedulerILb0ELb0ELb0ELi128EEEEEEEEEvNT_6ParamsE$_ZZN4cute16flatten_to_tupleINS_5tupleIJNS_1CILi4096EEENS1_IJNS1_IJiiEEENS2_ILi8192EEEEEEEEEEEDaRKT_ENKUlRKT_E_clIS6_EEDaSD_,@function
        .size           $_ZN7cutlass13device_kernelIN5flash19enable_sm80_to_sm89INS1_16FlashAttnBwdSm80INS1_25CollectiveMainloopBwdSm80ILi2ELi2EN4cute5tupleIJNS5_1CILi128EEES8_NS7_ILi64EEEEEENS_10bfloat16_tEfNS_4arch4Sm80ELb0ELb1ELb1ELb0ELb1ELb0ELb0ELb0ELi2ELi4ELi4ELi4ELb0EEENS1_21CollectiveEpilogueBwdISA_SB_SD_Li256ELb0ELb0ELi2EEENS1_19SingleTileSchedulerILb0ELb0ELb0ELi128EEEEEEEEEvNT_6ParamsE$_ZZN4cute16flatten_to_tupleINS_5tupleIJNS_1CILi4096EEENS1_IJNS1_IJiiEEENS2_ILi8192EEEEEEEEEEEDaRKT_ENKUlRKT_E_clIS6_EEDaSD_,($_ZN7cutlass13device_kernelIN5flash19enable_sm80_to_sm89INS1_16FlashAttnBwdSm80INS1_25CollectiveMainloopBwdSm80ILi2ELi2EN4cute5tupleIJNS5_1CILi128EEES8_NS7_ILi64EEEEEENS_10bfloat16_tEfNS_4arch4Sm80ELb0ELb1ELb1ELb0ELb1ELb0ELb0ELb0ELi2ELi4ELi4ELi4ELb0EEENS1_21CollectiveEpilogueBwdISA_SB_SD_Li256ELb0ELb0ELi2EEENS1_19SingleTileSchedulerILb0ELb0ELb0ELi128EEEEEEEEEvNT_6ParamsE$_ZZN4cute16flatten_to_tupleINS_5tupleIJNS_1CILi4096EEENS1_IJiiEEEEEEEEDaRKT_ENKUlRKT_E_clIS4_EEDaSB_ - $_ZN7cutlass13device_kernelIN5flash19enable_sm80_to_sm89INS1_16FlashAttnBwdSm80INS1_25CollectiveMainloopBwdSm80ILi2ELi2EN4cute5tupleIJNS5_1CILi128EEES8_NS7_ILi64EEEEEENS_10bfloat16_tEfNS_4arch4Sm80ELb0ELb1ELb1ELb0ELb1ELb0ELb0ELb0ELi2ELi4ELi4ELi4ELb0EEENS1_21CollectiveEpilogueBwdISA_SB_SD_Li256ELb0ELb0ELi2EEENS1_19SingleTileSchedulerILb0ELb0ELb0ELi128EEEEEEEEEvNT_6ParamsE$_ZZN4cute16flatten_to_tupleINS_5tupleIJNS_1CILi4096EEENS1_IJNS1_IJiiEEENS2_ILi8192EEEEEEEEEEEDaRKT_ENKUlRKT_E_clIS6_EEDaSD_)
$_ZN7cutlass13device_kernelIN5flash19enable_sm80_to_sm89INS1_16FlashAttnBwdSm80INS1_25CollectiveMainloopBwdSm80ILi2ELi2EN4cute5tupleIJNS5_1CILi128EEES8_NS7_ILi64EEEEEENS_10bfloat16_tEfNS_4arch4Sm80ELb0ELb1ELb1ELb0ELb1ELb0ELb0ELb0ELi2ELi4ELi4ELi4ELb0EEENS1_21CollectiveEpilogueBwdISA_SB_SD_Li256ELb0ELb0ELi2EEENS1_19SingleTileSchedulerILb0ELb0ELb0ELi128EEEEEEEEEvNT_6ParamsE$_ZZN4cute16flatten_to_tupleINS_5tupleIJNS_1CILi4096EEENS1_IJNS1_IJiiEEENS2_ILi8192EEEEEEEEEEEDaRKT_ENKUlRKT_E_clIS6_EEDaSD_:
[----:B------:R-:W-:-:S05]  /*cf60*/  IADD3 R7, R69, -c[0x0][0x20], RZ ;  /* 0x8000080045077a10 */ /* 0x000fca0007ffe0ff */
[----:B------:R1:W5:Y:S04]  /*cf70*/  LDL R2, [R7] ;  /* 0x0000000007027983 */ /* 0x0003680000100800 */
[----:B------:R1:W5:Y:S01]  /*cf80*/  LDL R3, [R7+0x4] ;  /* 0x0000040007037983 */ /* 0x0003620000100800 */
[----:B------:R-:W-:Y:S02]  /*cf90*/  IADD3 R5, R1, 0x1680, RZ ;  /* 0x0000168001057810 */ /* 0x000fe40007ffe0ff */
[----:B------:R-:W-:Y:S02]  /*cfa0*/  MOV R6, 0xcfd0 ;  /* 0x0000cfd000067802 */ /* 0x000fe40000000f00 */
[----:B------:R-:W-:Y:S02]  /*cfb0*/  IADD3 R5, R5, c[0x0][0x20], RZ ;  /* 0x0000080005057a10 */ /* 0x000fe40007ffe0ff */
[----:B-1---5:R-:W-:Y:S05]  /*cfc0*/  CALL.REL.NOINC `($_ZN7cutlass13device_kernelIN5flash19enable_sm80_to_sm89INS1_16FlashAttnBwdSm80INS1_25CollectiveMainloopBwdSm80ILi2ELi2EN4cute5tupleIJNS5_1CILi128EEES8_NS7_ILi64EEEEEENS_10bfloat16_tEfNS_4arch4Sm80ELb0ELb1ELb1ELb0ELb1ELb0ELb0ELb0ELi2ELi4ELi4ELi4ELb0EEENS1_21CollectiveEpilogueBwdISA_SB_SD_Li256ELb0ELb0ELi2EEENS1_19SingleTileSchedulerILb0ELb0ELb0ELi128EEEEEEEEEvNT_6ParamsE$_ZZN4cute16flatten_to_tupleINS_5tupleIJNS1_IJiiEEENS_1CILi8192EEEEEEEEDaRKT_ENKUlRKT_E_clIS2_EEDaSB_) ;  /* 0xffffff2000007944 */ /* 0x022fea0003c3ffff */
[----:B------:R1:W-:Y:S01]  /*cfd0*/  STL.64 [R1+0x1680], R2 ;  /* 0x0016800201007387 */ /* 0x0003e20000100a00 */
[----:B------:R-:W-:-:S03]  /*cfe0*/  MOV R6, 0xd000 ;  /* 0x0000d00000067802 */ /* 0x000fc60000000f00 */
[----:B-1----:R-:W-:Y:S05]  /*cff0*/  CALL.REL.NOINC `($_ZN7cutlass13device_kernelIN5flash19enable_sm80_to_sm89INS1_16FlashAttnBwdSm80INS1_25CollectiveMainloopBwdSm80ILi2ELi2EN4cute5tupleIJNS5_1CILi128EEES8_NS7_ILi64EEEEEENS_10bfloat16_tEfNS_4arch4Sm80ELb0ELb1ELb1ELb0ELb1ELb0ELb0ELb0ELi2ELi4ELi4ELi4ELb0EEENS1_21CollectiveEpilogueBwdISA_SB_SD_Li256ELb0ELb0ELi2EEENS1_19SingleTileSchedulerILb0ELb0ELb0ELi128EEEEEEEEEvNT_6ParamsE$_ZZN4cute12filter_tupleINS_5tupleIJNS1_IJiiEEENS_1CILi8192EEEEEEZNS_16flatten_to_tupleIS5_EEDaRKT_EUlRKT_E_EEDaS9_OT0_ENKUlDpSC_E_clIJS2_NS1_IJS4_EEEEEEDaSG_) ;  /* 0xfffff08000007944 */ /* 0x002fea0003c3ffff */
[----:B------:R-:W-:-:S04]  /*d000*/  MOV R5, 0x0 ;  /* 0x0000000000057802 */ /* 0x000fc80000000f00 */
[----:B------:R-:W-:Y:S05]  /*d010*/  RET.REL.NODEC R4 `(_ZN7cutlass13device_kernelIN5flash19enable_sm80_to_sm89INS1_16FlashAttnBwdSm80INS1_25CollectiveMainloopBwdSm80ILi2ELi2EN4cute5tupleIJNS5_1CILi128EEES8_NS7_ILi64EEEEEENS_10bfloat16_tEfNS_4arch4Sm80ELb0ELb1ELb1ELb0ELb1ELb0ELb0ELb0ELi2ELi4ELi4ELi4ELb0EEENS1_21CollectiveEpilogueBwdISA_SB_SD_Li256ELb0ELb0ELi2EEENS1_19SingleTileSchedulerILb0ELb0ELb0ELi128EEEEEEEEEvNT_6ParamsE) ;  /* 0xffff2fe004007950 */ /* 0x000fea0003c3ffff */
        .type           $_ZN7cutlass13device_kernelIN5flash19enable_sm80_to_sm89INS1_16FlashAttnBwdSm80INS1_25CollectiveMainloopBwdSm80ILi2ELi2EN4cute5tupleIJNS5_1CILi128EEES8_NS7_ILi64EEEEEENS_10bfloat16_tEfNS_4arch4Sm80ELb0ELb1ELb1ELb0ELb1ELb0ELb0ELb0ELi2ELi4ELi4ELi4ELb0EEENS1_21CollectiveEpilogueBwdISA_SB_SD_Li256ELb0ELb0ELi2EEENS1_19SingleTileSchedulerILb0ELb0ELb0ELi128EEEEEEEEEvNT_6ParamsE$_ZZN4cute16flatten_to_tupleINS_5tupleIJNS_1CILi4096EEENS1_IJiiEEEEEEEEDaRKT_ENKUlRKT_E_clIS4_EEDaSB_,@function
        .size           $_ZN7cutlass13device_kernelIN5flash19enable_sm80_to_sm89INS1_16FlashAttnBwdSm80INS1_25CollectiveMainloopBwdSm80ILi2ELi2EN4cute5tupleIJNS5_1CILi128EEES8_NS7_ILi64EEEEEENS_10bfloat16_tEfNS_4arch4Sm80ELb0ELb1ELb1ELb0ELb1ELb0ELb0ELb0ELi2ELi4ELi4ELi4ELb0EEENS1_21CollectiveEpilogueBwdISA_SB_SD_Li256ELb0ELb0ELi2EEENS1_19SingleTileSchedulerILb0ELb0ELb0ELi128EEEEEEEEEvNT_6ParamsE$_ZZN4cute16flatten_to_tupleINS_5tupleIJNS_1CILi4096EEENS1_IJiiEEEEEEEEDaRKT_ENKUlRKT_E_clIS4_EEDaSB_,($_ZN7cutlass13device_kernelIN5flash19enable_sm80_to_sm89INS1_16FlashAttnBwdSm80INS1_25CollectiveMainloopBwdSm80ILi2ELi2EN4cute5tupleIJNS5_1CILi128EEES8_NS7_ILi64EEEEEENS_10bfloat16_tEfNS_4arch4Sm80ELb0ELb1ELb1ELb0ELb1ELb0ELb0ELb0ELi2ELi4ELi4ELi4ELb0EEENS1_21CollectiveEpilogueBwdISA_SB_SD_Li256ELb0ELb0ELi2EEENS1_19SingleTileSchedulerILb0ELb0ELb0ELi128EEEEEEEEEvNT_6ParamsE$_ZZN4cute19as_arithmetic_tupleINS_15ArithmeticTupleIJiiEEEEEDaRKT_ENKUlDpRKT_E_clIJiiEEEDaS9_ - $_ZN7cutlass13device_kernelIN5flash19enable_sm80_to_sm89INS1_16FlashAttnBwdSm80INS1_25CollectiveMainloopBwdSm80ILi2ELi2EN4cute5tupleIJNS5_1CILi128EEES8_NS7_ILi64EEEEEENS_10bfloat16_tEfNS_4arch4Sm80ELb0ELb1ELb1ELb0ELb1ELb0ELb0ELb0ELi2ELi4ELi4ELi4ELb0EEENS1_21CollectiveEpilogueBwdISA_SB_SD_Li256ELb0ELb0ELi2EEENS1_19SingleTileSchedulerILb0ELb0ELb0ELi128EEEEEEEEEvNT_6ParamsE$_ZZN4cute16flatten_to_tupleINS_5tupleIJNS_1CILi4096EEENS1_IJiiEEEEEEEEDaRKT_ENKUlRKT_E_clIS4_EEDaSB_)
$_ZN7cutlass13device_kernelIN5flash19enable_sm80_to_sm89INS1_16FlashAttnBwdSm80INS1_25CollectiveMainloopBwdSm80ILi2ELi2EN4cute5tupleIJNS5_1CILi128EEES8_NS7_ILi64EEEEEENS_10bfloat16_tEfNS_4arch4Sm80ELb0ELb1ELb1ELb0ELb1ELb0ELb0ELb0ELi2ELi4ELi4ELi4ELb0EEENS1_21CollectiveEpilogueBwdISA_SB_SD_Li256ELb0ELb0ELi2EEENS1_19SingleTileSchedulerILb0ELb0ELb0ELi128EEEEEEEEEvNT_6ParamsE$_ZZN4cute16flatten_to_tupleINS_5tupleIJNS_1CILi4096EEENS1_IJiiEEEEEEEEDaRKT_ENKUlRKT_E_clIS4_EEDaSB_:
[----:B------:R-:W-:-:S04]  /*d020*/  MOV R5, 0x0 ;  /* 0x0000000000057802 */ /* 0x000fc80000000f00 */
[----:B------:R-:W-:Y:S05]  /*d030*/  RET.REL.NODEC R4 `(_ZN7cutlass13device_kernelIN5flash19enable_sm80_to_sm89INS1_16FlashAttnBwdSm80INS1_25CollectiveMainloopBwdSm80ILi2ELi2EN4cute5tupleIJNS5_1CILi128EEES8_NS7_ILi64EEEEEENS_10bfloat16_tEfNS_4arch4Sm80ELb0ELb1ELb1ELb0ELb1ELb0ELb0ELb0ELi2ELi4ELi4ELi4ELb0EEENS1_21CollectiveEpilogueBwdISA_SB_SD_Li256ELb0ELb0ELi2EEENS1_19SingleTileSchedulerILb0ELb0ELb0ELi128EEEEEEEEEvNT_6ParamsE) ;  /* 0xffff2fc004007950 */ /* 0x000fea0003c3ffff */
        .type           $_ZN7cutlass13device_kernelIN5flash19enable_sm80_to_sm89INS1_16FlashAttnBwdSm80INS1_25CollectiveMainloopBwdSm80ILi2ELi2EN4cute5tupleIJNS5_1CILi128EEES8_NS7_ILi64EEEEEENS_10bfloat16_tEfNS_4arch4Sm80ELb0ELb1ELb1ELb0ELb1ELb0ELb0ELb0ELi2ELi4ELi4ELi4ELb0EEENS1_21CollectiveEpilogueBwdISA_SB_SD_Li256ELb0ELb0ELi2EEENS1_19SingleTileSchedulerILb0ELb0ELb0ELi128EEEEEEEEEvNT_6ParamsE$_ZZN4cute19as_arithmetic_tupleINS_15ArithmeticTupleIJiiEEEEEDaRKT_ENKUlDpRKT_E_clIJiiEEEDaS9_,@function
        .size           $_ZN7cutlass13device_kernelIN5flash19enable_sm80_to_sm89INS1_16FlashAttnBwdSm80INS1_25CollectiveMainloopBwdSm80ILi2ELi2EN4cute5tupleIJNS5_1CILi128EEES8_NS7_ILi64EEEEEENS_10bfloat16_tEfNS_4arch4Sm80ELb0ELb1ELb1ELb0ELb1ELb0ELb0ELb0ELi2ELi4ELi4ELi4ELb0EEENS1_21CollectiveEpilogueBwdISA_SB_SD_Li256ELb0ELb0ELi2EEENS1_19SingleTileSchedulerILb0ELb0ELb0ELi128EEEEEEEEEvNT_6ParamsE$_ZZN4cute19as_arithmetic_tupleINS_15ArithmeticTupleIJiiEEEEEDaRKT_ENKUlDpRKT_E_clIJiiEEEDaS9_,($_ZN7cutlass13device_kernelIN5flash19enable_sm80_to_sm89INS1_16FlashAttnBwdSm80INS1_25CollectiveMainloopBwdSm80ILi2ELi2EN4cute5tupleIJNS5_1CILi128EEES8_NS7_ILi64EEEEEENS_10bfloat16_tEfNS_4arch4Sm80ELb0ELb1ELb1ELb0ELb1ELb0ELb0ELb0ELi2ELi4ELi4ELi4ELb0EEENS1_21CollectiveEpilogueBwdISA_SB_SD_Li256ELb0ELb0ELi2EEENS1_19SingleTileSchedulerILb0ELb0ELb0ELi128EEEEEEEEEvNT_6ParamsE$_ZZN4cute19as_arithmetic_tupleINS_15ArithmeticTupleIJiiEEEEEDaRKT_ENKUlRKT_E_clIiEEDaS8_ - $_ZN7cutlass13device_kernelIN5flash19enable_sm80_to_sm89INS1_16FlashAttnBwdSm80INS1_25CollectiveMainloopBwdSm80ILi2ELi2EN4cute5tupleIJNS5_1CILi128EEES8_NS7_ILi64EEEEEENS_10bfloat16_tEfNS_4arch4Sm80ELb0ELb1ELb1ELb0ELb1ELb0ELb0ELb0ELi2ELi4ELi4ELi4ELb0EEENS1_21CollectiveEpilogueBwdISA_SB_SD_Li256ELb0ELb0ELi2EEENS1_19SingleTileSchedulerILb0ELb0ELb0ELi128EEEEEEEEEvNT_6ParamsE$_ZZN4cute19as_arithmetic_tupleINS_15ArithmeticTupleIJiiEEEEEDaRKT_ENKUlDpRKT_E_clIJiiEEEDaS9_)
$_ZN7cutlass13device_kernelIN5flash19enable_sm80_to_sm89INS1_16FlashAttnBwdSm80INS1_25CollectiveMainloopBwdSm80ILi2ELi2EN4cute5tupleIJNS5_1CILi128EEES8_NS7_ILi64EEEEEENS_10bfloat16_tEfNS_4arch4Sm80ELb0ELb1ELb1ELb0ELb1ELb0ELb0ELb0ELi2ELi4ELi4ELi4ELb0EEENS1_21CollectiveEpilogueBwdISA_SB_SD_Li256ELb0ELb0ELi2EEENS1_19SingleTileSchedulerILb0ELb0ELb0ELi128EEEEEEEEEvNT_6ParamsE$_ZZN4cute19as_arithmetic_tupleINS_15ArithmeticTupleIJiiEEEEEDaRKT_ENKUlDpRKT_E_clIJiiEEEDaS9_:
[----:B------:R-:W-:Y:S01]  /*d040*/  IADD3 R3, R1, 0x1688, RZ ;  /* 0x0000168801037810 */ /* 0x000fe20007ffe0ff */
[----:B------:R-:W-:Y:S01]  /*d050*/  IMAD.MOV.U32 R2, RZ, RZ, R9 ;  /* 0x000000ffff027224 */ /* 0x000fe200078e0009 */
[----:B------:R-:W-:Y:S02]  /*d060*/  MOV R6, 0xd090 ;  /* 0x0000d09000067802 */ /* 0x000fe40000000f00 */
[----:B------:R-:W-:Y:S02]  /*d070*/  IADD3 R3, R3, c[0x0][0x20], RZ ;  /* 0x0000080003037a10 */ /* 0x000fe40007ffe0ff */
[----:B------:R-:W-:Y:S05]  /*d080*/  CALL.REL.NOINC `($_ZN7cutlass13device_kernelIN5flash19enable_sm80_to_sm89INS1_16FlashAttnBwdSm80INS1_25CollectiveMainloopBwdSm80ILi2ELi2EN4cute5tupleIJNS5_1CILi128EEES8_NS7_ILi64EEEEEENS_10bfloat16_tEfNS_4arch4Sm80ELb0ELb1ELb1ELb0ELb1ELb0ELb0ELb0ELi2ELi4ELi4ELi4ELb0EEENS1_21CollectiveEpilogueBwdISA_SB_SD_Li256ELb0ELb0ELi2EEENS1_19SingleTileSchedulerILb0ELb0ELb0ELi128EEEEEEEEEvNT_6ParamsE$_ZN4cute5tupleIJiiEEC2ERKiS3_) ;  /* 0xffffe98000007944 */ /* 0x000fea0003c3ffff */
[----:B------:R1:W5:Y:S01]  /*d090*/  LDL.64 R2, [R1+0x1688] ;  /* 0x0016880001027983 */ /* 0x0003620000100a00 */
[----:B------:R-:W-:-:S04]  /*d0a0*/  MOV R79, 0x0 ;  /* 0x00000000004f7802 */ /* 0x000fc80000000f00 */
[----:B------:R-:W-:Y:S05]  /*d0b0*/  RET.REL.NODEC R78 `(_ZN7cutlass13device_kernelIN5flash19enable_sm80_to_sm89INS1_16FlashAttnBwdSm80INS1_25CollectiveMainloopBwdSm80ILi2ELi2EN4cute5tupleIJNS5_1CILi128EEES8_NS7_ILi64EEEEEENS_10bfloat16_tEfNS_4arch4Sm80ELb0ELb1ELb1ELb0ELb1ELb0ELb0ELb0ELi2ELi4ELi4ELi4ELb0EEENS1_21CollectiveEpilogueBwdISA_SB_SD_Li256ELb0ELb0ELi2EEENS1_19SingleTileSchedulerILb0ELb0ELb0ELi128EEEEEEEEEvNT_6ParamsE) ;  /* 0xffff2f404e007950 */ /* 0x000fea0003c3ffff */
        .type           $_ZN7cutlass13device_kernelIN5flash19enable_sm80_to_sm89INS1_16FlashAttnBwdSm80INS1_25CollectiveMainloopBwdSm80ILi2ELi2EN4cute5tupleIJNS5_1CILi128EEES8_NS7_ILi64EEEEEENS_10bfloat16_tEfNS_4arch4Sm80ELb0ELb1ELb1ELb0ELb1ELb0ELb0ELb0ELi2ELi4ELi4ELi4ELb0EEENS1_21CollectiveEpilogueBwdISA_SB_SD_Li256ELb0ELb0ELi2EEENS1_19SingleTileSchedulerILb0ELb0ELb0ELi128EEEEEEEEEvNT_6ParamsE$_ZZN4cute19as_arithmetic_tupleINS_15ArithmeticTupleIJiiEEEEEDaRKT_ENKUlRKT_E_clIiEEDaS8_,@function
        .size           $_ZN7cutlass13device_kernelIN5flash19enable_sm80_to_sm89INS1_16FlashAttnBwdSm80INS1_25CollectiveMainloopBwdSm80ILi2ELi2EN4cute5tupleIJNS5_1CILi128EEES8_NS7_ILi64EEEEEENS_10bfloat16_tEfNS_4arch4Sm80ELb0ELb1ELb1ELb0ELb1ELb0ELb0ELb0ELi2ELi4ELi4ELi4ELb0EEENS1_21CollectiveEpilogueBwdISA_SB_SD_Li256ELb0ELb0ELi2EEENS1_19SingleTileSchedulerILb0ELb0ELb0ELi128EEEEEEEEEvNT_6ParamsE$_ZZN4cute19as_arithmetic_tupleINS_15ArithmeticTupleIJiiEEEEEDaRKT_ENKUlRKT_E_clIiEEDaS8_,($_ZN7cutlass13device_kernelIN5flash19enable_sm80_to_sm89INS1_16FlashAttnBwdSm80INS1_25CollectiveMainloopBwdSm80ILi2ELi2EN4cute5tupleIJNS5_1CILi128EEES8_NS7_ILi64EEEEEENS_10bfloat16_tEfNS_4arch4Sm80ELb0ELb1ELb1ELb0ELb1ELb0ELb0ELb0ELi2ELi4ELi4ELi4ELb0EEENS1_21CollectiveEpilogueBwdISA_SB_SD_Li256ELb0ELb0ELi2EEENS1_19SingleTileSchedulerILb0ELb0ELb0ELi128EEEEEEEEEvNT_6ParamsE$_ZZN4cute4diceINS_5tupleIJNS1_IJiNS1_IJiNS_1CILi0EEEEEEEEENS1_IJNS_10UnderscoreENS1_IJS6_S6_EEEEEEEEES9_EEDaRKT_RKT0_ENKUlRKT_RKT0_E_clIS5_S5_EEDaSI_SL_ - $_ZN7cutlass13device_kernelIN5flash19enable_sm80_to_sm89INS1_16FlashAttnBwdSm80INS1_25CollectiveMainloopBwdSm80ILi2ELi2EN4cute5tupleIJNS5_1CILi128EEES8_NS7_ILi64EEEEEENS_10bfloat16_tEfNS_4arch4Sm80ELb0ELb1ELb1ELb0ELb1ELb0ELb0ELb0ELi2ELi4ELi4ELi4ELb0EEENS1_21CollectiveEpilogueBwdISA_SB_SD_Li256ELb0ELb0ELi2EEENS1_19SingleTileSchedulerILb0ELb0ELb0ELi128EEEEEEEEEvNT_6ParamsE$_ZZN4cute19as_arithmetic_tupleINS_15ArithmeticTupleIJiiEEEEEDaRKT_ENKUlRKT_E_clIiEEDaS8_)
$_ZN7cutlass13device_kernelIN5flash19enable_sm80_to_sm89INS1_16FlashAttnBwdSm80INS1_25CollectiveMainloopBwdSm80ILi2ELi2EN4cute5tupleIJNS5_1CILi128EEES8_NS7_ILi64EEEEEENS_10bfloat16_tEfNS_4arch4Sm80ELb0ELb1ELb1ELb0ELb1ELb0ELb0ELb0ELi2ELi4ELi4ELi4ELb0EEENS1_21CollectiveEpilogueBwdISA_SB_SD_Li256ELb0ELb0ELi2EEENS1_19SingleTileSchedulerILb0ELb0ELb0ELi128EEEEEEEEEvNT_6ParamsE$_ZZN4cute19as_arithmetic_tupleINS_15ArithmeticTupleIJiiEEEEEDaRKT_ENKUlRKT_E_clIiEEDaS8_:
[----:B------:R-:W-:Y:S02]  /*d0c0*/  MOV R78, R2 ;  /* 0x00000002004e7202 */ /* 0x000fe40000000f00 */
[----:B------:R-:W-:Y:S02]  /*d0d0*/  MOV R79, 0x0 ;  /* 0x00000000004f7802 */ /* 0x000fe40000000f00 */
[----:B------:R-:W-:Y:S02]  /*d0e0*/  MOV R6, R7 ;  /* 0x0000000700067202 */ /* 0x000fe40000000f00 */
[----:B------:R-:W-:Y:S05]  /*d0f0*/  RET.REL.NODEC R78 `(_ZN7cutlass13device_kernelIN5flash19enable_sm80_to_sm89INS1_16FlashAttnBwdSm80INS1_25CollectiveMainloopBwdSm80ILi2ELi2EN4cute5tupleIJNS5_1CILi128EEES8_NS7_ILi64EEEEEENS_10bfloat16_tEfNS_4arch4Sm80ELb0ELb1ELb1ELb0ELb1ELb0ELb0ELb0ELi2ELi4ELi4ELi4ELb0EEENS1_21CollectiveEpilogueBwdISA_SB_SD_Li256ELb0ELb0ELi2EEENS1_19SingleTileSchedulerILb0ELb0ELb0ELi128EEEEEEEEEvNT_6ParamsE) ;  /* 0xffff2f004e007950 */ /* 0x000fea0003c3ffff */
        .type           $_ZN7cutlass13device_kernelIN5flash19enable_sm80_to_sm89INS1_16FlashAttnBwdSm80INS1_25CollectiveMainloopBwdSm80ILi2ELi2EN4cute5tupleIJNS5_1CILi128EEES8_NS7_ILi64EEEEEENS_10bfloat16_tEfNS_4arch4Sm80ELb0ELb1ELb1ELb0ELb1ELb0ELb0ELb0ELi2ELi4ELi4ELi4ELb0EEENS1_21CollectiveEpilogueBwdISA_SB_SD_Li256ELb0ELb0ELi2EEENS1_19SingleTileSchedulerILb0ELb0ELb0ELi128EEEEEEEEEvNT_6ParamsE$_ZZN4cute4diceINS_5tupleIJNS1_IJiNS1_IJiNS_1CILi0EEEEEEEEENS1_IJNS_10UnderscoreENS1_IJS6_S6_EEEEEEEEES9_EEDaRKT_RKT0_ENKUlRKT_RKT0_E_clIS5_S5_EEDaSI_SL_,@function
        .size           $_ZN7cutlass13device_kernelIN5flash19enable_sm80_to_sm89INS1_16FlashAttnBwdSm80INS1_25CollectiveMainloopBwdSm80ILi2ELi2EN4cute5tupleIJNS5_1CILi128EEES8_NS7_ILi64EEEEEENS_10bfloat16_tEfNS_4arch4Sm80ELb0ELb1ELb1ELb0ELb1ELb0ELb0ELb0ELi2ELi4ELi4ELi4ELb0EEENS1_21CollectiveEpilogueBwdISA_SB_SD_Li256ELb0ELb0ELi2EEENS1_19SingleTileSchedulerILb0ELb0ELb0ELi128EEEEEEEEEvNT_6ParamsE$_ZZN4cute4diceINS_5tupleIJNS1_IJiNS1_IJiNS_1CILi0EEEEEEEEENS1_IJNS_10UnderscoreENS1_IJS6_S6_EEEEEEEEES9_EEDaRKT_RKT0_ENKUlRKT_RKT0_E_clIS5_S5_EEDaSI_SL_,($_ZN7cutlass13device_kernelIN5flash19enable_sm80_to_sm89INS1_16FlashAttnBwdSm80INS1_25CollectiveMainloopBwdSm80ILi2ELi2EN4cute5tupleIJNS5_1CILi128EEES8_NS7_ILi64EEEEEENS_10bfloat16_tEfNS_4arch4Sm80ELb0ELb1ELb1ELb0ELb1ELb0ELb0ELb0ELi2ELi4ELi4ELi4ELb0EEENS1_21CollectiveEpilogueBwdISA_SB_SD_Li256ELb0ELb0ELi2EEENS1_19SingleTileSchedulerILb0ELb0ELb0ELi128EEEEEEEEEvNT_6ParamsE$_ZZN4cute4takeILi1ELi2ENS_5tupleIJNS1_IJNS_1CILi1EEENS2_ILi0EEEEEEiEEEEEDaRKT1_ENKUlDpRKT_E_clIJiEEEDaSD_ - $_ZN7cutlass13device_kernelIN5flash19enable_sm80_to_sm89INS1_16FlashAttnBwdSm80INS1_25CollectiveMainloopBwdSm80ILi2ELi2EN4cute5tupleIJNS5_1CILi128EEES8_NS7_ILi64EEEEEENS_10bfloat16_tEfNS_4arch4Sm80ELb0ELb1ELb1ELb0ELb1ELb0ELb0ELb0ELi2ELi4ELi4ELi4ELb0EEENS1_21CollectiveEpilogueBwdISA_SB_SD_Li256ELb0ELb0ELi2EEENS1_19SingleTileSchedulerILb0ELb0ELb0ELi128EEEEEEEEEvNT_6ParamsE$_ZZN4cute4diceINS_5tupleIJNS1_IJiNS1_IJiNS_1CILi0EEEEEEEEENS1_IJNS_10UnderscoreENS1_IJS6_S6_EEEEEEEEES9_EEDaRKT_RKT0_ENKUlRKT_RKT0_E_clIS5_S5_EEDaSI_SL_)
$_ZN7cutlass13device_kernelIN5flash19enable_sm80_to_sm89INS1_16FlashAttnBwdSm80INS1_25CollectiveMainloopBwdSm80ILi2ELi2EN4cute5tupleIJNS5_1CILi128EEES8_NS7_ILi64EEEEEENS_10bfloat16_tEfNS_4arch4Sm80ELb0ELb1ELb1ELb0ELb1ELb0ELb0ELb0ELi2ELi4ELi4ELi4ELb0EEENS1_21CollectiveEpilogueBwdISA_SB_SD_Li256ELb0ELb0ELi2EEENS1_19SingleTileSchedulerILb0ELb0ELb0ELi128EEEEEEEEEvNT_6ParamsE$_ZZN4cute4diceINS_5tupleIJNS1_IJiNS1_IJiNS_1CILi0EEEEEEEEENS1_IJNS_10UnderscoreENS1_IJS6_S6_EEEEEEEEES9_EEDaRKT_RKT0_ENKUlRKT_RKT0_E_clIS5_S5_EEDaSI_SL_:
[----:B------:R-:W-:-:S05]  /*d100*/  IADD3 R9, R2, -c[0x0][0x20], RZ ;  /* 0x8000080002097a10 */ /* 0x000fca0007ffe0ff */
[----:B------:R1:W5:Y:S01]  /*d110*/  LDL R3, [R9] ;  /* 0x0000000009037983 */ /* 0x0003620000100800 */
[----:B------:R-:W-:Y:S02]  /*d120*/  IADD3 R5, R1, 0x1680, RZ ;  /* 0x0000168001057810 */ /* 0x000fe40007ffe0ff */
[----:B------:R-:W-:Y:S02]  /*d130*/  MOV R8, 0xd160 ;  /* 0x0000d16000087802 */ /* 0x000fe40000000f00 */
[----:B------:R-:W-:Y:S02]  /*d140*/  IADD3 R5, R5, c[0x0][0x20], RZ ;  /* 0x0000080005057a10 */ /* 0x000fe40007ffe0ff */
[----:B-1---5:R-:W-:Y:S05]  /*d150*/  CALL.REL.NOINC `($_ZN7cutlass13device_kernelIN5flash19enable_sm80_to_sm89INS1_16FlashAttnBwdSm80INS1_25CollectiveMainloopBwdSm80ILi2ELi2EN4cute5tupleIJNS5_1CILi128EEES8_NS7_ILi64EEEEEENS_10bfloat16_tEfNS_4arch4Sm80ELb0ELb1ELb1ELb0ELb1ELb0ELb0ELb0ELi2ELi4ELi4ELi4ELb0EEENS1_21CollectiveEpilogueBwdISA_SB_SD_Li256ELb0ELb0ELi2EEENS1_19SingleTileSchedulerILb0ELb0ELb0ELi128EEEEEEEEEvNT_6ParamsE$_ZZN4cute6detail9lift_diceINS_5tupleIJiNS2_IJiNS_1CILi0EEEEEEEEES6_EEDaRKT_RKT0_ENKUlRKT_RKT0_E_clIiiEEDaSF_SI_) ;  /* 0x0000250000007944 */ /* 0x022fea0003c00000 */
[----:B------:R1:W5:Y:S01]  /*d160*/  LDL R3, [R9+0x4] ;  /* 0x0000040009037983 */ /* 0x0003620000100800 */
[----:B------:R-:W-:-:S03]  /*d170*/  MOV R8, 0xd190 ;  /* 0x0000d19000087802 */ /* 0x000fc60000000f00 */
[----:B-12--5:R-:W-:Y:S05]  /*d180*/  CALL.REL.NOINC `($_ZN7cutlass13device_kernelIN5flash19enable_sm80_to_sm89INS1_16FlashAttnBwdSm80INS1_25CollectiveMainloopBwdSm80ILi2ELi2EN4cute5tupleIJNS5_1CILi128EEES8_NS7_ILi64EEEEEENS_10bfloat16_tEfNS_4arch4Sm80ELb0ELb1ELb1ELb0ELb1ELb0ELb0ELb0ELi2ELi4ELi4ELi4ELb0EEENS1_21CollectiveEpilogueBwdISA_SB_SD_Li256ELb0ELb0ELi2EEENS1_19SingleTileSchedulerILb0ELb0ELb0ELi128EEEEEEEEEvNT_6ParamsE$_ZZN4cute6detail9lift_diceINS_5tupleIJiNS2_IJiNS_1CILi0EEEEEEEEES6_EEDaRKT_RKT0_ENKUlRKT_RKT0_E_clIS5_S5_EEDaSF_SI_) ;  /* 0x0000246000007944 */ /* 0x026fea0003c00000 */
[----:B------:R2:W-:Y:S01]  /*d190*/  STL [R1+0x1680], R6 ;  /* 0x0016800601007387 */ /* 0x0005e20000100800 */
[----:B------:R-:W-:-:S03]  /*d1a0*/  MOV R2, 0xd1c0 ;  /* 0x0000d1c000027802 */ /* 0x000fc60000000f00 */
[----:B-12---:R-:W-:Y:S05]  /*d1b0*/  CALL.REL.NOINC `($_ZN7cutlass13device_kernelIN5flash19enable_sm80_to_sm89INS1_16FlashAttnBwdSm80INS1_25CollectiveMainloopBwdSm80ILi2ELi2EN4cute5tupleIJNS5_1CILi128EEES8_NS7_ILi64EEEEEENS_10bfloat16_tEfNS_4arch4Sm80ELb0ELb1ELb1ELb0ELb1ELb0ELb0ELb0ELi2ELi4ELi4ELi4ELb0EEENS1_21CollectiveEpilogueBwdISA_SB_SD_Li256ELb0ELb0ELi2EEENS1_19SingleTileSchedulerILb0ELb0ELb0ELi128EEEEEEEEEvNT_6ParamsE$_ZZN4cute12filter_tupleINS_5tupleIJiNS1_IJiNS_1CILi0EEEEEEEEES5_ZNS_6detail9lift_diceIS5_S5_EEDaRKT_RKT0_EUlRKT_RKT0_E_EEDaSA_SD_OT1_ENKUlDpSG_E_clIJNS1_IJiEEES4_EEEDaSN_) ;  /* 0xfffff60000007944 */ /* 0x006fea0003c3ffff */
[----:B-----5:R-:W-:Y:S02]  /*d1c0*/  MOV R2, R5 ;  /* 0x0000000500027202 */ /* 0x020fe40000000f00 */
[----:B------:R-:W-:-:S04]  /*d1d0*/  MOV R5, 0x0 ;  /* 0x0000000000057802 */ /* 0x000fc80000000f00 */
[----:B------:R-:W-:Y:S05]  /*d1e0*/  RET.REL.NODEC R4 `(_ZN7cutlass13device_kernelIN5flash19enable_sm80_to_sm89INS1_16FlashAttnBwdSm80INS1_25CollectiveMainloopBwdSm80ILi2ELi2EN4cute5tupleIJNS5_1CILi128EEES8_NS7_ILi64EEEEEENS_10bfloat16_tEfNS_4arch4Sm80ELb0ELb1ELb1ELb0ELb1ELb0ELb0ELb0ELi2ELi4ELi4ELi4ELb0EEENS1_21CollectiveEpilogueBwdISA_SB_SD_Li256ELb0ELb0ELi2EEENS1_19SingleTileSchedulerILb0ELb0ELb0ELi128EEEEEEEEEvNT_6ParamsE) ;  /* 0xffff2e1004007950 */ /* 0x000fea0003c3ffff */
        .type           $_ZN7cutlass13device_kernelIN5flash19enable_sm80_to_sm89INS1_16FlashAttnBwdSm80INS1_25CollectiveMainloopBwdSm80ILi2ELi2EN4cute5tupleIJNS5_1CILi128EEES8_NS7_ILi64EEEEEENS_10bfloat16_tEfNS_4arch4Sm80ELb0ELb1ELb1ELb0ELb1ELb0ELb0ELb0ELi2ELi4ELi4ELi4ELb0EEENS1_21CollectiveEpilogueBwdISA_SB_SD_Li256ELb0ELb0ELi2EEENS1_19SingleTileSchedulerILb0ELb0ELb0ELi128EEEEEEEEEvNT_6ParamsE$_ZZN4cute4takeILi1ELi2ENS_5tupleIJNS1_IJNS_1CILi1EEENS2_ILi0EEEEEEiEEEEEDaRKT1_ENKUlDpRKT_E_clIJiEEEDaSD_,@function
        .size           $_ZN7cutlass13device_kernelIN5flash19enable_sm80_to_sm89INS1_16FlashAttnBwdSm80INS1_25CollectiveMainloopBwdSm80ILi2ELi2EN4cute5tupleIJNS5_1CILi128EEES8_NS7_ILi64EEEEEENS_10bfloat16_tEfNS_4arch4Sm80ELb0ELb1ELb1ELb0ELb1ELb0ELb0ELb0ELi2ELi4ELi4ELi4ELb0EEENS1_21CollectiveEpilogueBwdISA_SB_SD_Li256ELb0ELb0ELi2EEENS1_19SingleTileSchedulerILb0ELb0ELb0ELi128EEEEEEEEEvNT_6ParamsE$_ZZN4cute4takeILi1ELi2ENS_5tupleIJNS1_IJNS_1CILi1EEENS2_ILi0EEEEEEiEEEEEDaRKT1_ENKUlDpRKT_E_clIJiEEEDaSD_,($_ZN7cutlass13device_kernelIN5flash19enable_sm80_to_sm89INS1_16FlashAttnBwdSm80INS1_25CollectiveMainloopBwdSm80ILi2ELi2EN4cute5tupleIJNS5_1CILi128EEES8_NS7_ILi64EEEEEENS_10bfloat16_tEfNS_4arch4Sm80ELb0ELb1ELb1ELb0ELb1ELb0ELb0ELb0ELi2ELi4ELi4ELi4ELb0EEENS1_21CollectiveEpilogueBwdISA_SB_SD_Li256ELb0ELb0ELi2EEENS1_19SingleTileSchedulerILb0ELb0ELb0ELi128EEEEEEEEEvNT_6ParamsE$_ZZN4cute4takeILi1ELi3ENS_5tupleIJNS1_IJNS_1CILi1EEENS2_ILi512EEEiEEENS2_ILi4096EEENS1_IJNS1_IJiiEEENS2_ILi8192EEEEEEEEEEEDaRKT1_ENKUlDpRKT_E_clIJS6_S9_EEEDaSH_ - $_ZN7cutlass13device_kernelIN5flash19enable_sm80_to_sm89INS1_16FlashAttnBwdSm80INS1_25CollectiveMainloopBwdSm80ILi2ELi2EN4cute5tupleIJNS5_1CILi128EEES8_NS7_ILi64EEEEEENS_10bfloat16_tEfNS_4arch4Sm80ELb0ELb1ELb1ELb0ELb1ELb0ELb0ELb0ELi2ELi4ELi4ELi4ELb0EEENS1_21CollectiveEpilogueBwdISA_SB_SD_Li256ELb0ELb0ELi2EEENS1_19SingleTileSchedulerILb0ELb0ELb0ELi128EEEEEEEEEvNT_6ParamsE$_ZZN4cute4takeILi1ELi2ENS_5tupleIJNS1_IJNS_1CILi1EEENS2_ILi0EEEEEEiEEEEEDaRKT1_ENKUlDpRKT_E_clIJiEEEDaSD_)
$_ZN7cutlass13device_kernelIN5flash19enable_sm80_to_sm89INS1_16FlashAttnBwdSm80INS1_25CollectiveMainloopBwdSm80ILi2ELi2EN4cute5tupleIJNS5_1CILi128EEES8_NS7_ILi64EEEEEENS_10bfloat16_tEfNS_4arch4Sm80ELb0ELb1ELb1ELb0ELb1ELb0ELb0ELb0ELi2ELi4ELi4ELi4ELb0EEENS1_21CollectiveEpilogueBwdISA_SB_SD_Li256ELb0ELb0ELi2EEENS1_19SingleTileSchedulerILb0ELb0ELb0ELi128EEEEEEEEEvNT_6ParamsE$_ZZN4cute4takeILi1ELi2ENS_5tupleIJNS1_IJNS_1CILi1EEENS2_ILi0EEEEEEiEEEEEDaRKT1_ENKUlDpRKT_E_clIJiEEEDaSD_:
[----:B------:R-:W-:Y:S02]  /*d1f0*/  IADD3 R2, R1, 0x1680, RZ ;  /* 0x0000168001027810 */ /* 0x000fe40007ffe0ff */
[----:B------:R-:W-:Y:S02]  /*d200*/  MOV R6, 0xd230 ;  /* 0x0000d23000067802 */ /* 0x000fe40000000f00 */
[----:B------:R-:W-:Y:S02]  /*d210*/  IADD3 R2, R2, c[0x0][0x20], RZ ;  /* 0x0000080002027a10 */ /* 0x000fe40007ffe0ff */
[----:B------:R-:W-:Y:S05]  /*d220*/  CALL.REL.NOINC `($_ZN7cutlass13device_kernelIN5flash19enable_sm80_to_sm89INS1_16FlashAttnBwdSm80INS1_25CollectiveMainloopBwdSm80ILi2ELi2EN4cute5tupleIJNS5_1CILi128EEES8_NS7_ILi64EEEEEENS_10bfloat16_tEfNS_4arch4Sm80ELb0ELb1ELb1ELb0ELb1ELb0ELb0ELb0ELi2ELi4ELi4ELi4ELb0EEENS1_21CollectiveEpilogueBwdISA_SB_SD_Li256ELb0ELb0ELi2EEENS1_19SingleTileSchedulerILb0ELb0ELb0ELi128EEEEEEEEEvNT_6ParamsE$_ZN4cute3eso3ESOILb0ELb1EJiEEC2ERKi) ;  /* 0xffffabd000007944 */ /* 0x000fea0003c3ffff */
[----:B-1----:R1:W5:Y:S01]  /*d230*/  LDL R3, [R1+0x1680] ;  /* 0x0016800001037983 */ /* 0x0023620000100800 */
[----:B------:R-:W-:-:S04]  /*d240*/  MOV R9, 0x0 ;  /* 0x0000000000097802 */ /* 0x000fc80000000f00 */
[----:B------:R-:W-:Y:S05]  /*d250*/  RET.REL.NODEC R8 `(_ZN7cutlass13device_kernelIN5flash19enable_sm80_to_sm89INS1_16FlashAttnBwdSm80INS1_25CollectiveMainloopBwdSm80ILi2ELi2EN4cute5tupleIJNS5_1CILi128EEES8_NS7_ILi64EEEEEENS_10bfloat16_tEfNS_4arch4Sm80ELb0ELb1ELb1ELb0ELb1ELb0ELb0ELb0ELi2ELi4ELi4ELi4ELb0EEENS1_21CollectiveEpilogueBwdISA_SB_SD_Li256ELb0ELb0ELi2EEENS1_19SingleTileSchedulerILb0ELb0ELb0ELi128EEEEEEEEEvNT_6ParamsE) ;  /* 0xffff2da008007950 */ /* 0x000fea0003c3ffff */
        .type           $_ZN7cutlass13device_kernelIN5flash19enable_sm80_to_sm89INS1_16FlashAttnBwdSm80INS1_25CollectiveMainloopBwdSm80ILi2ELi2EN4cute5tupleIJNS5_1CILi128EEES8_NS7_ILi64EEEEEENS_10bfloat16_tEfNS_4arch4Sm80ELb0ELb1ELb1ELb0ELb1ELb0ELb0ELb0ELi2ELi4ELi4ELi4ELb0EEENS1_21CollectiveEpilogueBwdISA_SB_SD_Li256ELb0ELb0ELi2EEENS1_19SingleTileSchedulerILb0ELb0ELb0ELi128EEEEEEEEEvNT_6ParamsE$_ZZN4cute4takeILi1ELi3ENS_5tupleIJNS1_IJNS_1CILi1EEENS2_ILi512EEEiEEENS2_ILi4096EEENS1_IJNS1_IJiiEEENS2_ILi8192EEEEEEEEEEEDaRKT1_ENKUlDpRKT_E_clIJS6_S9_EEEDaSH_,@function
        .size           $_ZN7cutlass13device_kernelIN5flash19enable_sm80_to_sm89INS1_16FlashAttnBwdSm80INS1_25CollectiveMainloopBwdSm80ILi2ELi2EN4cute5tupleIJNS5_1CILi128EEES8_NS7_ILi64EEEEEENS_10bfloat16_tEfNS_4arch4Sm80ELb0ELb1ELb1ELb0ELb1ELb0ELb0ELb0ELi2ELi4ELi4ELi4ELb0EEENS1_21CollectiveEpilogueBwdISA_SB_SD_Li256ELb0ELb0ELi2EEENS1_19SingleTileSchedulerILb0ELb0ELb0ELi128EEEEEEEEEvNT_6ParamsE$_ZZN4cute4takeILi1ELi3ENS_5tupleIJNS1_IJNS_1CILi1EEENS2_ILi512EEEiEEENS2_ILi4096EEENS1_IJNS1_IJiiEEENS2_ILi8192EEEEEEEEEEEDaRKT1_ENKUlDpRKT_E_clIJS6_S9_EEEDaSH_,($_ZN7cutlass13device_kernelIN5flash19enable_sm80_to_sm89INS1_16FlashAttnBwdSm80INS1_25CollectiveMainloopBwdSm80ILi2ELi2EN4cute5tupleIJNS5_1CILi128EEES8_NS7_ILi64EEEEEENS_10bfloat16_tEfNS_4arch4Sm80ELb0ELb1ELb1ELb0ELb1ELb0ELb0ELb0ELi2ELi4ELi4ELi4ELb0EEENS1_21CollectiveEpilogueBwdISA_SB_SD_Li256ELb0ELb0ELi2EEENS1_19SingleTileSchedulerILb0ELb0ELb0ELi128EEEEEEEEEvNT_6ParamsE$_ZZN4cute4takeILi1ELi3ENS_5tupleIJNS1_IJNS_1CILi1EEENS2_ILi512EEEiEEENS2_ILi4096EEENS1_IJiiEEEEEEEEDaRKT1_ENKUlDpRKT_E_clIJS6_S7_EEEDaSF_ - $_ZN7cutlass13device_kernelIN5flash19enable_sm80_to_sm89INS1_16FlashAttnBwdSm80INS1_25CollectiveMainloopBwdSm80ILi2ELi2EN4cute5tupleIJNS5_1CILi128EEES8_NS7_ILi64EEEEEENS_10bfloat16_tEfNS_4arch4Sm80ELb0ELb1ELb1ELb0ELb1ELb0ELb0ELb0ELi2ELi4ELi4ELi4ELb0EEENS1_21CollectiveEpilogueBwdISA_SB_SD_Li256ELb0ELb0ELi2EEENS1_19SingleTileSchedulerILb0ELb0ELb0ELi128EEEEEEEEEvNT_6ParamsE$_ZZN4cute4takeILi1ELi3ENS_5tupleIJNS1_IJNS_1CILi1EEENS2_ILi512EEEiEEENS2_ILi4096EEENS1_IJNS1_IJiiEEENS2_ILi8192EEEEEEEEEEEDaRKT1_ENKUlDpRKT_E_clIJS6_S9_EEEDaSH_)
$_ZN7cutlass13device_kernelIN5flash19enable_sm80_to_sm89INS1_16FlashAttnBwdSm80INS1_25CollectiveMainloopBwdSm80ILi2ELi2EN4cute5tupleIJNS5_1CILi128EEES8_NS7_ILi64EEEEEENS_10bfloat16_tEfNS_4arch4Sm80ELb0ELb1ELb1ELb0ELb1ELb0ELb0ELb0ELi2ELi4ELi4ELi4ELb0EEENS1_21CollectiveEpilogueBwdISA_SB_SD_Li256ELb0ELb0ELi2EEENS1_19SingleTileSchedulerILb0ELb0ELb0ELi128EEEEEEEEEvNT_6ParamsE$_ZZN4cute4takeILi1ELi3ENS_5tupleIJNS1_IJNS_1CILi1EEENS2_ILi512EEEiEEENS2_ILi4096EEENS1_IJNS1_IJiiEEENS2_ILi8192EEEEEEEEEEEDaRKT1_ENKUlDpRKT_E_clIJS6_S9_EEEDaSH_:
[----:B------:R-:W-:Y:S02]  /*d260*/  IADD3 R2, R1, 0x1680, RZ ;  /* 0x0000168001027810 */ /* 0x000fe40007ffe0ff */
[----:B------:R-:W-:Y:S02]  /*d270*/  MOV R6, 0xd2a0 ;  /* 0x0000d2a000067802 */ /* 0x000fe40000000f00 */
[----:B------:R-:W-:Y:S02]  /*d280*/  IADD3 R2, R2, c[0x0][0x20], RZ ;  /* 0x0000080002027a10 */ /* 0x000fe40007ffe0ff */
[----:B------:R-:W-:Y:S05]  /*d290*/  CALL.REL.NOINC `($_ZN7cutlass13device_kernelIN5flash19enable_sm80_to_sm89INS1_16FlashAttnBwdSm80INS1_25CollectiveMainloopBwdSm80ILi2ELi2EN4cute5tupleIJNS5_1CILi128EEES8_NS7_ILi64EEEEEENS_10bfloat16_tEfNS_4arch4Sm80ELb0ELb1ELb1ELb0ELb1ELb0ELb0ELb0ELi2ELi4ELi4ELi4ELb0EEENS1_21CollectiveEpilogueBwdISA_SB_SD_Li256ELb0ELb0ELi2EEENS1_19SingleTileSchedulerILb0ELb0ELb0ELi128EEEEEEEEEvNT_6ParamsE$_ZN4cute3eso3ESOILb1ELb0EJNS_1CILi4096EEENS_5tupleIJNS4_IJiiEEENS2_ILi8192EEEEEEEEC2ERKS3_RKS7_) ;  /* 0xffffb7a000007944 */ /* 0x000fea0003c3ffff */
[----:B-1----:R1:W5:Y:S01]  /*d2a0*/  LDL.64 R2, [R1+0x1680] ;  /* 0x0016800001027983 */ /* 0x0023620000100a00 */
[----:B------:R-:W-:-:S04]  /*d2b0*/  MOV R5, 0x0 ;  /* 0x0000000000057802 */ /* 0x000fc80000000f00 */
[----:B------:R-:W-:Y:S05]  /*d2c0*/  RET.REL.NODEC R4 `(_ZN7cutlass13device_kernelIN5flash19enable_sm80_to_sm89INS1_16FlashAttnBwdSm80INS1_25CollectiveMainloopBwdSm80ILi2ELi2EN4cute5tupleIJNS5_1CILi128EEES8_NS7_ILi64EEEEEENS_10bfloat16_tEfNS_4arch4Sm80ELb0ELb1ELb1ELb0ELb1ELb0ELb0ELb0ELi2ELi4ELi4ELi4ELb0EEENS1_21CollectiveEpilogueBwdISA_SB_SD_Li256ELb0ELb0ELi2EEENS1_19SingleTileSchedulerILb0ELb0ELb0ELi128EEEEEEEEEvNT_6ParamsE) ;  /* 0xffff2d3004007950 */ /* 0x000fea0003c3ffff */
        .type           $_ZN7cutlass13device_kernelIN5flash19enable_sm80_to_sm89INS1_16FlashAttnBwdSm80INS1_25CollectiveMainloopBwdSm80ILi2ELi2EN4cute5tupleIJNS5_1CILi128EEES8_NS7_ILi64EEEEEENS_10bfloat16_tEfNS_4arch4Sm80ELb0ELb1ELb1ELb0ELb1ELb0ELb0ELb0ELi2ELi4ELi4ELi4ELb0EEENS1_21CollectiveEpilogueBwdISA_SB_SD_Li256ELb0ELb0ELi2EEENS1_19SingleTileSchedulerILb0ELb0ELb0ELi128EEEEEEEEEvNT_6ParamsE$_ZZN4cute4takeILi1ELi3ENS_5tupleIJNS1_IJNS_1CILi1EEENS2_ILi512EEEiEEENS2_ILi4096EEENS1_IJiiEEEEEEEEDaRKT1_ENKUlDpRKT_E_clIJS6_S7_EEEDaSF_,@function
        .size           $_ZN7cutlass13device_kernelIN5flash19enable_sm80_to_sm89INS1_16FlashAttnBwdSm80INS1_25CollectiveMainloopBwdSm80ILi2ELi2EN4cute5tupleIJNS5_1CILi128EEES8_NS7_ILi64EEEEEENS_10bfloat16_tEfNS_4arch4Sm80ELb0ELb1ELb1ELb0ELb1ELb0ELb0ELb0ELi2ELi4ELi4ELi4ELb0EEENS1_21CollectiveEpilogueBwdISA_SB_SD_Li256ELb0ELb0ELi2EEENS1_19SingleTileSchedulerILb0ELb0ELb0ELi128EEEEEEEEEvNT_6ParamsE$_ZZN4cute4takeILi1ELi3ENS_5tupleIJNS1_IJNS_1CILi1EEENS2_ILi512EEEiEEENS2_ILi4096EEENS1_IJiiEEEEEEEEDaRKT1_ENKUlDpRKT_E_clIJS6_S7_EEEDaSF_,($_ZN7cutlass13device_kernelIN5flash19enable_sm80_to_sm89INS1_16FlashAttnBwdSm80INS1_25CollectiveMainloopBwdSm80ILi2ELi2EN4cute5tupleIJNS5_1CILi128EEES8_NS7_ILi64EEEEEENS_10bfloat16_tEfNS_4arch4Sm80ELb0ELb1ELb1ELb0ELb1ELb0ELb0ELb0ELi2ELi4ELi4ELi4ELb0EEENS1_21CollectiveEpilogueBwdISA_SB_SD_Li256ELb0ELb0ELi2EEENS1_19SingleTileSchedulerILb0ELb0ELb0ELi128EEEEEEEEEvNT_6ParamsE$_ZZN4cute4takeILi1ELi3ENS_5tupleIJNS1_IJNS_1CILi1EEEiEEENS2_ILi1024EEENS1_IJiiEEEEEEEEDaRKT1_ENKUlDpRKT_E_clIJS5_S6_EEEDaSE_ - $_ZN7cutlass13device_kernelIN5flash19enable_sm80_to_sm89INS1_16FlashAttnBwdSm80INS1_25CollectiveMainloopBwdSm80ILi2ELi2EN4cute5tupleIJNS5_1CILi128EEES8_NS7_ILi64EEEEEENS_10bfloat16_tEfNS_4arch4Sm80ELb0ELb1ELb1ELb0ELb1ELb0ELb0ELb0ELi2ELi4ELi4ELi4ELb0EEENS1_21CollectiveEpilogueBwdISA_SB_SD_Li256ELb0ELb0ELi2EEENS1_19SingleTileSchedulerILb0ELb0ELb0ELi128EEEEEEEEEvNT_6ParamsE$_ZZN4cute4takeILi1ELi3ENS_5tupleIJNS1_IJNS_1CILi1EEENS2_ILi512EEEiEEENS2_ILi4096EEENS1_IJiiEEEEEEEEDaRKT1_ENKUlDpRKT_E_clIJS6_S7_EEEDaSF_)
$_ZN7cutlass13device_kernelIN5flash19enable_sm80_to_sm89INS1_16FlashAttnBwdSm80INS1_25CollectiveMainloopBwdSm80ILi2ELi2EN4cute5tupleIJNS5_1CILi128EEES8_NS7_ILi64EEEEEENS_10bfloat16_tEfNS_4arch4Sm80ELb0ELb1ELb1ELb0ELb1ELb0ELb0ELb0ELi2ELi4ELi4ELi4ELb0EEENS1_21CollectiveEpilogueBwdISA_SB_SD_Li256ELb0ELb0ELi2EEENS1_19SingleTileSchedulerILb0ELb0ELb0ELi128EEEEEEEEEvNT_6ParamsE$_ZZN4cute4takeILi1ELi3ENS_5tupleIJNS1_IJNS_1CILi1EEENS2_ILi512EEEiEEENS2_ILi4096EEENS1_IJiiEEEEEEEEDaRKT1_ENKUlDpRKT_E_clIJS6_S7_EEEDaSF_:
[----:B------:R-:W-:Y:S02]  /*d2d0*/  IADD3 R2, R1, 0x1380, RZ ;  /* 0x0000138001027810 */ /* 0x000fe40007ffe0ff */
[----:B------:R-:W-:Y:S02]  /*d2e0*/  MOV R6, 0xd310 ;  /* 0x0000d31000067802 */ /* 0x000fe40000000f00 */
[----:B------:R-:W-:Y:S02]  /*d2f0*/  IADD3 R2, R2, c[0x0][0x20], RZ ;  /* 0x0000080002027a10 */ /* 0x000fe40007ffe0ff */
[----:B------:R-:W-:Y:S05]  /*d300*/  CALL.REL.NOINC `($_ZN7cutlass13device_kernelIN5flash19enable_sm80_to_sm89INS1_16FlashAttnBwdSm80INS1_25CollectiveMainloopBwdSm80ILi2ELi2EN4cute5tupleIJNS5_1CILi128EEES8_NS7_ILi64EEEEEENS_10bfloat16_tEfNS_4arch4Sm80ELb0ELb1ELb1ELb0ELb1ELb0ELb0ELb0ELi2ELi4ELi4ELi4ELb0EEENS1_21CollectiveEpilogueBwdISA_SB_SD_Li256ELb0ELb0ELi2EEENS1_19SingleTileSchedulerILb0ELb0ELb0ELi128EEEEEEEEEvNT_6ParamsE$_ZN4cute3eso3ESOILb1ELb0EJNS_1CILi4096EEENS_5tupleIJiiEEEEEC2ERKS3_RKS5_) ;  /* 0xffffb78000007944 */ /* 0x000fea0003c3ffff */
[----:B-1----:R1:W5:Y:S01]  /*d310*/  LDL.64 R2, [R1+0x1380] ;  /* 0x0013800001027983 */ /* 0x0023620000100a00 */
[----:B------:R-:W-:-:S04]  /*d320*/  MOV R5, 0x0 ;  /* 0x0000000000057802 */ /* 0x000fc80000000f00 */
[----:B------:R-:W-:Y:S05]  /*d330*/  RET.REL.NODEC R4 `(_ZN7cutlass13device_kernelIN5flash19enable_sm80_to_sm89INS1_16FlashAttnBwdSm80INS1_25CollectiveMainloopBwdSm80ILi2ELi2EN4cute5tupleIJNS5_1CILi128EEES8_NS7_ILi64EEEEEENS_10bfloat16_tEfNS_4arch4Sm80ELb0ELb1ELb1ELb0ELb1ELb0ELb0ELb0ELi2ELi4ELi4ELi4ELb0EEENS1_21CollectiveEpilogueBwdISA_SB_SD_Li256ELb0ELb0ELi2EEENS1_19SingleTileSchedulerILb0ELb0ELb0ELi128EEEEEEEEEvNT_6ParamsE) ;  /* 0xffff2cc004007950 */ /* 0x000fea0003c3ffff */
        .type           $_ZN7cutlass13device_kernelIN5flash19enable_sm80_to_sm89INS1_16FlashAttnBwdSm80INS1_25CollectiveMainloopBwdSm80ILi2ELi2EN4cute5tupleIJNS5_1CILi128EEES8_NS7_ILi64EEEEEENS_10bfloat16_tEfNS_4arch4Sm80ELb0ELb1ELb1ELb0ELb1ELb0ELb0ELb0ELi2ELi4ELi4ELi4ELb0EEENS1_21CollectiveEpilogueBwdISA_SB_SD_Li256ELb0ELb0ELi2EEENS1_19SingleTileSchedulerILb0ELb0ELb0ELi128EEEEEEEEEvNT_6ParamsE$_ZZN4cute4takeILi1ELi3ENS_5tupleIJNS1_IJNS_1CILi1EEEiEEENS2_ILi1024EEENS1_IJiiEEEEEEEEDaRKT1_ENKUlDpRKT_E_clIJS5_S6_EEEDaSE_,@function
        .size           $_ZN7cutlass13device_kernelIN5flash19enable_sm80_to_sm89INS1_16FlashAttnBwdSm80INS1_25CollectiveMainloopBwdSm80ILi2ELi2EN4cute5tupleIJNS5_1CILi128EEES8_NS7_ILi64EEEEEENS_10bfloat16_tEfNS_4arch4Sm80ELb0ELb1ELb1ELb0ELb1ELb0ELb0ELb0ELi2ELi4ELi4ELi4ELb0EEENS1_21CollectiveEpilogueBwdISA_SB_SD_Li256ELb0ELb0ELi2EEENS1_19SingleTileSchedulerILb0ELb0ELb0ELi128EEEEEEEEEvNT_6ParamsE$_ZZN4cute4takeILi1ELi3ENS_5tupleIJNS1_IJNS_1CILi1EEEiEEENS2_ILi1024EEENS1_IJiiEEEEEEEEDaRKT1_ENKUlDpRKT_E_clIJS5_S6_EEEDaSE_,($_ZN7cutlass13device_kernelIN5flash19enable_sm80_to_sm89INS1_16FlashAttnBwdSm80INS1_25CollectiveMainloopBwdSm80ILi2ELi2EN4cute5tupleIJNS5_1CILi128EEES8_NS7_ILi64EEEEEENS_10bfloat16_tEfNS_4arch4Sm80ELb0ELb1ELb1ELb0ELb1ELb0ELb0ELb0ELi2ELi4ELi4ELi4ELb0EEENS1_21CollectiveEpilogueBwdISA_SB_SD_Li256ELb0ELb0ELi2EEENS1_19SingleTileSchedulerILb0ELb0ELb0ELi128EEEEEEEEEvNT_6ParamsE$_ZZN4cute4takeILi1ELi3ENS_5tupleIJNS1_IJiNS_1CILi512EEEEEENS1_IJiiEEENS2_ILi1024EEEEEEEEDaRKT1_ENKUlDpRKT_E_clIJS5_S6_EEEDaSE_ - $_ZN7cutlass13device_kernelIN5flash19enable_sm80_to_sm89INS1_16FlashAttnBwdSm80INS1_25CollectiveMainloopBwdSm80ILi2ELi2EN4cute5tupleIJNS5_1CILi128EEES8_NS7_ILi64EEEEEENS_10bfloat16_tEfNS_4arch4Sm80ELb0ELb1ELb1ELb0ELb1ELb0ELb0ELb0ELi2ELi4ELi4ELi4ELb0EEENS1_21CollectiveEpilogueBwdISA_SB_SD_Li256ELb0ELb0ELi2EEENS1_19SingleTileSchedulerILb0ELb0ELb0ELi128EEEEEEEEEvNT_6ParamsE$_ZZN4cute4takeILi1ELi3ENS_5tupleIJNS1_IJNS_1CILi1EEEiEEENS2_ILi1024EEENS1_IJiiEEEEEEEEDaRKT1_ENKUlDpRKT_E_clIJS5_S6_EEEDaSE_)
$_ZN7cutlass13device_kernelIN5flash19enable_sm80_to_sm89INS1_16FlashAttnBwdSm80INS1_25CollectiveMainloopBwdSm80ILi2ELi2EN4cute5tupleIJNS5_1CILi128EEES8_NS7_ILi64EEEEEENS_10bfloat16_tEfNS_4arch4Sm80ELb0ELb1ELb1ELb0ELb1ELb0ELb0ELb0ELi2ELi4ELi4ELi4ELb0EEENS1_21CollectiveEpilogueBwdISA_SB_SD_Li256ELb0ELb0ELi2EEENS1_19SingleTileSchedulerILb0ELb0ELb0ELi128EEEEEEEEEvNT_6ParamsE$_ZZN4cute4takeILi1ELi3ENS_5tupleIJNS1_IJNS_1CILi1EEEiEEENS2_ILi1024EEENS1_IJiiEEEEEEEEDaRKT1_ENKUlDpRKT_E_clIJS5_S6_EEEDaSE_:
[----:B------:R-:W-:Y:S02]  /*d340*/  IADD3 R2, R1, 0x1380, RZ ;  /* 0x0000138001027810 */ /* 0x000fe40007ffe0ff */
[----:B------:R-:W-:Y:S02]  /*d350*/  MOV R6, 0xd380 ;  /* 0x0000d38000067802 */ /* 0x000fe40000000f00 */
[----:B------:R-:W-:Y:S02]  /*d360*/  IADD3 R2, R2, c[0x0][0x20], RZ ;  /* 0x0000080002027a10 */ /* 0x000fe40007ffe0ff */
[----:B------:R-:W-:Y:S05]  /*d370*/  CALL.REL.NOINC `($_ZN7cutlass13device_kernelIN5flash19enable_sm80_to_sm89INS1_16FlashAttnBwdSm80INS1_25CollectiveMainloopBwdSm80ILi2ELi2EN4cute5tupleIJNS5_1CILi128EEES8_NS7_ILi64EEEEEENS_10bfloat16_tEfNS_4arch4Sm80ELb0ELb1ELb1ELb0ELb1ELb0ELb0ELb0ELi2ELi4ELi4ELi4ELb0EEENS1_21CollectiveEpilogueBwdISA_SB_SD_Li256ELb0ELb0ELi2EEENS1_19SingleTileSchedulerILb0ELb0ELb0ELi128EEEEEEEEEvNT_6ParamsE$_ZN4cute3eso3ESOILb1ELb0EJNS_1CILi1024EEENS_5tupleIJiiEEEEEC2ERKS3_RKS5_) ;  /* 0xffffb17000007944 */ /* 0x000fea0003c3ffff */
[----:B-1----:R1:W5:Y:S01]  /*d380*/  LDL.64 R2, [R1+0x1380] ;  /* 0x0013800001027983 */ /* 0x0023620000100a00 */
[----:B------:R-:W-:-:S04]  /*d390*/  MOV R5, 0x0 ;  /* 0x0000000000057802 */ /* 0x000fc80000000f00 */
[----:B------:R-:W-:Y:S05]  /*d3a0*/  RET.REL.NODEC R4 `(_ZN7cutlass13device_kernelIN5flash19enable_sm80_to_sm89INS1_16FlashAttnBwdSm80INS1_25CollectiveMainloopBwdSm80ILi2ELi2EN4cute5tupleIJNS5_1CILi128EEES8_NS7_ILi64EEEEEENS_10bfloat16_tEfNS_4arch4Sm80ELb0ELb1ELb1ELb0ELb1ELb0ELb0ELb0ELi2ELi4ELi4ELi4ELb0EEENS1_21CollectiveEpilogueBwdISA_SB_SD_Li256ELb0ELb0ELi2EEENS1_19SingleTileSchedulerILb0ELb0ELb0ELi128EEEEEEEEEvNT_6ParamsE) ;  /* 0xffff2c5004007950 */ /* 0x000fea0003c3ffff */
        .type           $_ZN7cutlass13device_kernelIN5flash19enable_sm80_to_sm89INS1_16FlashAttnBwdSm80INS1_25CollectiveMainloopBwdSm80ILi2ELi2EN4cute5tupleIJNS5_1CILi128EEES8_NS7_ILi64EEEEEENS_10bfloat16_tEfNS_4arch4Sm80ELb0ELb1ELb1ELb0ELb1ELb0ELb0ELb0ELi2ELi4ELi4ELi4ELb0EEENS1_21CollectiveEpilogueBwdISA_SB_SD_Li256ELb0ELb0ELi2EEENS1_19SingleTileSchedulerILb0ELb0ELb0ELi128EEEEEEEEEvNT_6ParamsE$_ZZN4cute4takeILi1ELi3ENS_5tupleIJNS1_IJiNS_1CILi512EEEEEENS1_IJiiEEENS2_ILi1024EEEEEEEEDaRKT1_ENKUlDpRKT_E_clIJS5_S6_EEEDaSE_,@function
        .size           $_ZN7cutlass13device_kernelIN5flash19enable_sm80_to_sm89INS1_16FlashAttnBwdSm80INS1_25CollectiveMainloopBwdSm80ILi2ELi2EN4cute5tupleIJNS5_1CILi128EEES8_NS7_ILi64EEEEEENS_10bfloat16_tEfNS_4arch4Sm80ELb0ELb1ELb1ELb0ELb1ELb0ELb0ELb0ELi2ELi4ELi4ELi4ELb0EEENS1_21CollectiveEpilogueBwdISA_SB_SD_Li256ELb0ELb0ELi2EEENS1_19SingleTileSchedulerILb0ELb0ELb0ELi128EEEEEEEEEvNT_6ParamsE$_ZZN4cute4takeILi1ELi3ENS_5tupleIJNS1_IJiNS_1CILi512EEEEEENS1_IJiiEEENS2_ILi1024EEEEEEEEDaRKT1_ENKUlDpRKT_E_clIJS5_S6_EEEDaSE_,($_ZN7cutlass13device_kernelIN5flash19enable_sm80_to_sm89INS1_16FlashAttnBwdSm80INS1_25CollectiveMainloopBwdSm80ILi2ELi2EN4cute5tupleIJNS5_1CILi128EEES8_NS7_ILi64EEEEEENS_10bfloat16_tEfNS_4arch4Sm80ELb0ELb1ELb1ELb0ELb1ELb0ELb0ELb0ELi2ELi4ELi4ELi4ELb0EEENS1_21CollectiveEpilogueBwdISA_SB_SD_Li256ELb0ELb0ELi2EEENS1_19SingleTileSchedulerILb0ELb0ELb0ELi128EEEEEEEEEvNT_6ParamsE$_ZZN4cute5sliceINS_5tupleIJNS1_IJNS_10UnderscoreENS_1CILi0EEEEEENS1_IJS4_S2_EEEEEENS1_IJNS1_IJNS1_IJNS3_ILi1EEES4_EEES4_EEENS1_IJNS1_IJS4_S4_EEEiEEEEEEEEDaRKT_RKT0_ENKUlRKT_RKT0_E_clIS6_SC_EEDaSM_SP_ - $_ZN7cutlass13device_kernelIN5flash19enable_sm80_to_sm89INS1_16FlashAttnBwdSm80INS1_25CollectiveMainloopBwdSm80ILi2ELi2EN4cute5tupleIJNS5_1CILi128EEES8_NS7_ILi64EEEEEENS_10bfloat16_tEfNS_4arch4Sm80ELb0ELb1ELb1ELb0ELb1ELb0ELb0ELb0ELi2ELi4ELi4ELi4ELb0EEENS1_21CollectiveEpilogueBwdISA_SB_SD_Li256ELb0ELb0ELi2EEENS1_19SingleTileSchedulerILb0ELb0ELb0ELi128EEEEEEEEEvNT_6ParamsE$_ZZN4cute4takeILi1ELi3ENS_5tupleIJNS1_IJiNS_1CILi512EEEEEENS1_IJiiEEENS2_ILi1024EEEEEEEEDaRKT1_ENKUlDpRKT_E_clIJS5_S6_EEEDaSE_)
$_ZN7cutlass13device_kernelIN5flash19enable_sm80_to_sm89INS1_16FlashAttnBwdSm80INS1_25CollectiveMainloopBwdSm80ILi2ELi2EN4cute5tupleIJNS5_1CILi128EEES8_NS7_ILi64EEEEEENS_10bfloat16_tEfNS_4arch4Sm80ELb0ELb1ELb1ELb0ELb1ELb0ELb0ELb0ELi2ELi4ELi4ELi4ELb0EEENS1_21CollectiveEpilogueBwdISA_SB_SD_Li256ELb0ELb0ELi2EEENS1_19SingleTileSchedulerILb0ELb0ELb0ELi128EEEEEEEEEvNT_6ParamsE$_ZZN4cute4takeILi1ELi3ENS_5tupleIJNS1_IJiNS_1CILi512EEEEEENS1_IJiiEEENS2_ILi1024EEEEEEEEDaRKT1_ENKUlDpRKT_E_clIJS5_S6_EEEDaSE_:
[----:B------:R-:W-:Y:S02]  /*d3b0*/  IADD3 R2, R1, 0x1680, RZ ;  /* 0x0000168001027810 */ /* 0x000fe40007ffe0ff */
[----:B------:R-:W-:Y:S02]  /*d3c0*/  MOV R6, 0xd3f0 ;  /* 0x0000d3f000067802 */ /* 0x000fe40000000f00 */
[----:B------:R-:W-:Y:S02]  /*d3d0*/  IADD3 R2, R2, c[0x0][0x20], RZ ;  /* 0x0000080002027a10 */ /* 0x000fe40007ffe0ff */
[----:B------:R-:W-:Y:S05]  /*d3e0*/  CALL.REL.NOINC `($_ZN7cutlass13device_kernelIN5flash19enable_sm80_to_sm89INS1_16FlashAttnBwdSm80INS1_25CollectiveMainloopBwdSm80ILi2ELi2EN4cute5tupleIJNS5_1CILi128EEES8_NS7_ILi64EEEEEENS_10bfloat16_tEfNS_4arch4Sm80ELb0ELb1ELb1ELb0ELb1ELb0ELb0ELb0ELi2ELi4ELi4ELi4ELb0EEENS1_21CollectiveEpilogueBwdISA_SB_SD_Li256ELb0ELb0ELi2EEENS1_19SingleTileSchedulerILb0ELb0ELb0ELi128EEEEEEEEEvNT_6ParamsE$_ZN4cute3eso3ESOILb0ELb1EJNS_5tupleIJiiEEENS_1CILi1024EEEEEC2ERKS3_RKS5_) ;  /* 0xffffa92000007944 */ /* 0x000fea0003c3ffff */
[----:B-1----:R1:W5:Y:S01]  /*d3f0*/  LDL.64 R2, [R1+0x1680] ;  /* 0x0016800001027983 */ /* 0x0023620000100a00 */
[----:B------:R-:W-:-:S04]  /*d400*/  MOV R5, 0x0 ;  /* 0x0000000000057802 */ /* 0x000fc80000000f00 */
[----:B------:R-:W-:Y:S05]  /*d410*/  RET.REL.NODEC R4 `(_ZN7cutlass13device_kernelIN5flash19enable_sm80_to_sm89INS1_16FlashAttnBwdSm80INS1_25CollectiveMainloopBwdSm80ILi2ELi2EN4cute5tupleIJNS5_1CILi128EEES8_NS7_ILi64EEEEEENS_10bfloat16_tEfNS_4arch4Sm80ELb0ELb1ELb1ELb0ELb1ELb0ELb0ELb0ELi2ELi4ELi4ELi4ELb0EEENS1_21CollectiveEpilogueBwdISA_SB_SD_Li256ELb0ELb0ELi2EEENS1_19SingleTileSchedulerILb0ELb0ELb0ELi128EEEEEEEEEvNT_6ParamsE) ;  /* 0xffff2be004007950 */ /* 0x000fea0003c3ffff */
        .type           $_ZN7cutlass13device_kernelIN5flash19enable_sm80_to_sm89INS1_16FlashAttnBwdSm80INS1_25CollectiveMainloopBwdSm80ILi2ELi2EN4cute5tupleIJNS5_1CILi128EEES8_NS7_ILi64EEEEEENS_10bfloat16_tEfNS_4arch4Sm80ELb0ELb1ELb1ELb0ELb1ELb0ELb0ELb0ELi2ELi4ELi4ELi4ELb0EEENS1_21CollectiveEpilogueBwdISA_SB_SD_Li256ELb0ELb0ELi2EEENS1_19SingleTileSchedulerILb0ELb0ELb0ELi128EEEEEEEEEvNT_6ParamsE$_ZZN4cute5sliceINS_5tupleIJNS1_IJNS_10UnderscoreENS_1CILi0EEEEEENS1_IJS4_S2_EEEEEENS1_IJNS1_IJNS1_IJNS3_ILi1EEES4_EEES4_EEENS1_IJNS1_IJS4_S4_EEEiEEEEEEEEDaRKT_RKT0_ENKUlRKT_RKT0_E_clIS6_SC_EEDaSM_SP_,@function
        .size           $_ZN7cutlass13device_kernelIN5flash19enable_sm80_to_sm89INS1_16FlashAttnBwdSm80INS1_25CollectiveMainloopBwdSm80ILi2ELi2EN4cute5tupleIJNS5_1CILi128EEES8_NS7_ILi64EEEEEENS_10bfloat16_tEfNS_4arch4Sm80ELb0ELb1ELb1ELb0ELb1ELb0ELb0ELb0ELi2ELi4ELi4ELi4ELb0EEENS1_21CollectiveEpilogueBwdISA_SB_SD_Li256ELb0ELb0ELi2EEENS1_19SingleTileSchedulerILb0ELb0ELb0ELi128EEEEEEEEEvNT_6ParamsE$_ZZN4cute5sliceINS_5tupleIJNS1_IJNS_10UnderscoreENS_1CILi0EEEEEENS1_IJS4_S2_EEEEEENS1_IJNS1_IJNS1_IJNS3_ILi1EEES4_EEES4_EEENS1_IJNS1_IJS4_S4_EEEiEEEEEEEEDaRKT_RKT0_ENKUlRKT_RKT0_E_clIS6_SC_EEDaSM_SP_,($_ZN7cutlass13device_kernelIN5flash19enable_sm80_to_sm89INS1_16FlashAttnBwdSm80INS1_25CollectiveMainloopBwdSm80ILi2ELi2EN4cute5tupleIJNS5_1CILi128EEES8_NS7_ILi64EEEEEENS_10bfloat16_tEfNS_4arch4Sm80ELb0ELb1ELb1ELb0ELb1ELb0ELb0ELb0ELi2ELi4ELi4ELi4ELb0EEENS1_21CollectiveEpilogueBwdISA_SB_SD_Li256ELb0ELb0ELi2EEENS1_19SingleTileSchedulerILb0ELb0ELb0ELi128EEEEEEEEEvNT_6ParamsE$_ZZN4cute5sliceINS_5tupleIJNS_10UnderscoreES2_NS_1CILi0EEEEEENS1_IJNS1_IJNS3_ILi1EEES4_EEEiNS3_ILi1024EEEEEEEEDaRKT_RKT0_ENKUlRKT_RKT0_E_clIS2_iEEDaSI_SL_ - $_ZN7cutlass13device_kernelIN5flash19enable_sm80_to_sm89INS1_16FlashAttnBwdSm80INS1_25CollectiveMainloopBwdSm80ILi2ELi2EN4cute5tupleIJNS5_1CILi128EEES8_NS7_ILi64EEEEEENS_10bfloat16_tEfNS_4arch4Sm80ELb0ELb1ELb1ELb0ELb1ELb0ELb0ELb0ELi2ELi4ELi4ELi4ELb0EEENS1_21CollectiveEpilogueBwdISA_SB_SD_Li256ELb0ELb0ELi2EEENS1_19SingleTileSchedulerILb0ELb0ELb0ELi128EEEEEEEEEvNT_6ParamsE$_ZZN4cute5sliceINS_5tupleIJNS1_IJNS_10UnderscoreENS_1CILi0EEEEEENS1_IJS4_S2_EEEEEENS1_IJNS1_IJNS1_IJNS3_ILi1EEES4_EEES4_EEENS1_IJNS1_IJS4_S4_EEEiEEEEEEEEDaRKT_RKT0_ENKUlRKT_RKT0_E_clIS6_SC_EEDaSM_SP_)
$_ZN7cutlass13device_kernelIN5flash19enable_sm80_to_sm89INS1_16FlashAttnBwdSm80INS1_25CollectiveMainloopBwdSm80ILi2ELi2EN4cute5tupleIJNS5_1CILi128EEES8_NS7_ILi64EEEEEENS_10bfloat16_tEfNS_4arch4Sm80ELb0ELb1ELb1ELb0ELb1ELb0ELb0ELb0ELi2ELi4ELi4ELi4ELb0EEENS1_21CollectiveEpilogueBwdISA_SB_SD_Li256ELb0ELb0ELi2EEENS1_19SingleTileSchedulerILb0ELb0ELb0ELi128EEEEEEEEEvNT_6ParamsE$_ZZN4cute5sliceINS_5tupleIJNS1_IJNS_10UnderscoreENS_1CILi0EEEEEENS1_IJS4_S2_EEEEEENS1_IJNS1_IJNS1_IJNS3_ILi1EEES4_EEES4_EEENS1_IJNS1_IJS4_S4_EEEiEEEEEEEEDaRKT_RKT0_ENKUlRKT_RKT0_E_clIS6_SC_EEDaSM_SP_:
[----:B------:R-:W-:Y:S02]  /*d420*/  MOV R10, 0xd440 ;  /* 0x0000d440000a7802 */ /* 0x000fe40000000f00 */
[----:B------:R-:W-:Y:S05]  /*d430*/  CALL.REL.NOINC `($_ZN7cutlass13device_kernelIN5flash19enable_sm80_to_sm89INS1_16FlashAttnBwdSm80INS1_25CollectiveMainloopBwdSm80ILi2ELi2EN4cute5tupleIJNS5_1CILi128EEES8_NS7_ILi64EEEEEENS_10bfloat16_tEfNS_4arch4Sm80ELb0ELb1ELb1ELb0ELb1ELb0ELb0ELb0ELi2ELi4ELi4ELi4ELb0EEENS1_21CollectiveEpilogueBwdISA_SB_SD_Li256ELb0ELb0ELi2EEENS1_19SingleTileSchedulerILb0ELb0ELb0ELi128EEEEEEEEEvNT_6ParamsE$_ZZN4cute6detail10lift_sliceINS_5tupleIJNS_1CILi0EEENS_10UnderscoreEEEENS2_IJNS2_IJS4_S4_EEEiEEEEEDaRKT_RKT0_ENKUlRKT_RKT0_E_clIS5_iEEDaSH_SK_) ;  /* 0x000002c000007944 */ /* 0x000fea0003c00000 */
[----:B------:R-:W-:Y:S02]  /*d440*/  MOV R10, 0xd460 ;  /* 0x0000d460000a7802 */ /* 0x000fe40000000f00 */
[----:B-1---5:R-:W-:Y:S05]  /*d450*/  CALL.REL.NOINC `($_ZN7cutlass13device_kernelIN5flash19enable_sm80_to_sm89INS1_16FlashAttnBwdSm80INS1_25CollectiveMainloopBwdSm80ILi2ELi2EN4cute5tupleIJNS5_1CILi128EEES8_NS7_ILi64EEEEEENS_10bfloat16_tEfNS_4arch4Sm80ELb0ELb1ELb1ELb0ELb1ELb0ELb0ELb0ELi2ELi4ELi4ELi4ELb0EEENS1_21CollectiveEpilogueBwdISA_SB_SD_Li256ELb0ELb0ELi2EEENS1_19SingleTileSchedulerILb0ELb0ELb0ELi128EEEEEEEEEvNT_6ParamsE$_ZZN4cute12filter_tupleINS_5tupleIJNS_1CILi0EEENS_10UnderscoreEEEENS1_IJNS1_IJS3_S3_EEEiEEEZNS_6detail10lift_sliceIS5_S7_EEDaRKT_RKT0_EUlRKT_RKT0_E_EEDaSC_SF_OT1_ENKUlDpSI_E_clIJNS1_IJEEENS1_IJiEEEEEEDaSP_) ;  /* 0xffffefb000007944 */ /* 0x022fea0003c3ffff */
[----:B------:R-:W-:Y:S02]  /*d460*/  MOV R9, 0x0 ;  /* 0x0000000000097802 */ /* 0x000fe40000000f00 */
[----:B-----5:R-:W-:Y:S02]  /*d470*/  MOV R3, R2 ;  /* 0x0000000200037202 */ /* 0x020fe40000000f00 */
[----:B------:R-:W-:Y:S05]  /*d480*/  RET.REL.NODEC R8 `(_ZN7cutlass13device_kernelIN5flash19enable_sm80_to_sm89INS1_16FlashAttnBwdSm80INS1_25CollectiveMainloopBwdSm80ILi2ELi2EN4cute5tupleIJNS5_1CILi128EEES8_NS7_ILi64EEEEEENS_10bfloat16_tEfNS_4arch4Sm80ELb0ELb1ELb1ELb0ELb1ELb0ELb0ELb0ELi2ELi4ELi4ELi4ELb0EEENS1_21CollectiveEpilogueBwdISA_SB_SD_Li256ELb0ELb0ELi2EEENS1_19SingleTileSchedulerILb0ELb0ELb0ELi128EEEEEEEEEvNT_6ParamsE) ;  /* 0xffff2b7008007950 */ /* 0x000fea0003c3ffff */
        .type           $_ZN7cutlass13device_kernelIN5flash19enable_sm80_to_sm89INS1_16FlashAttnBwdSm80INS1_25CollectiveMainloopBwdSm80ILi2ELi2EN4cute5tupleIJNS5_1CILi128EEES8_NS7_ILi64EEEEEENS_10bfloat16_tEfNS_4arch4Sm80ELb0ELb1ELb1ELb0ELb1ELb0ELb0ELb0ELi2ELi4ELi4ELi4ELb0EEENS1_21CollectiveEpilogueBwdISA_SB_SD_Li256ELb0ELb0ELi2EEENS1_19SingleTileSchedulerILb0ELb0ELb0ELi128EEEEEEEEEvNT_6ParamsE$_ZZN4cute5sliceINS_5tupleIJNS_10UnderscoreES2_NS_1CILi0EEEEEENS1_IJNS1_IJNS3_ILi1EEES4_EEEiNS3_ILi1024EEEEEEEEDaRKT_RKT0_ENKUlRKT_RKT0_E_clIS2_iEEDaSI_SL_,@function
        .size           $_ZN7cutlass13device_kernelIN5flash19enable_sm80_to_sm89INS1_16FlashAttnBwdSm80INS1_25CollectiveMainloopBwdSm80ILi2ELi2EN4cute5tupleIJNS5_1CILi128EEES8_NS7_ILi64EEEEEENS_10bfloat16_tEfNS_4arch4Sm80ELb0ELb1ELb1ELb0ELb1ELb0ELb0ELb0ELi2ELi4ELi4ELi4ELb0EEENS1_21CollectiveEpilogueBwdISA_SB_SD_Li256ELb0ELb0ELi2EEENS1_19SingleTileSchedulerILb0ELb0ELb0ELi128EEEEEEEEEvNT_6ParamsE$_ZZN4cute5sliceINS_5tupleIJNS_10UnderscoreES2_NS_1CILi0EEEEEENS1_IJNS1_IJNS3_ILi1EEES4_EEEiNS3_ILi1024EEEEEEEEDaRKT_RKT0_ENKUlRKT_RKT0_E_clIS2_iEEDaSI_SL_,($_ZN7cutlass13device_kernelIN5flash19enable_sm80_to_sm89INS1_16FlashAttnBwdSm80INS1_25CollectiveMainloopBwdSm80ILi2ELi2EN4cute5tupleIJNS5_1CILi128EEES8_NS7_ILi64EEEEEENS_10bfloat16_tEfNS_4arch4Sm80ELb0ELb1ELb1ELb0ELb1ELb0ELb0ELb0ELi2ELi4ELi4ELi4ELb0EEENS1_21CollectiveEpilogueBwdISA_SB_SD_Li256ELb0ELb0ELi2EEENS1_19SingleTileSchedulerILb0ELb0ELb0ELi128EEEEEEEEEvNT_6ParamsE$_ZZN4cute5sliceINS_5tupleIJNS_10UnderscoreES2_S2_iEEENS1_IJNS1_IJNS_1CILi1EEENS4_ILi0EEEEEENS4_ILi4096EEENS1_IJiiEEENS1_IJS6_NS4_ILi8192EEEEEEEEEEEDaRKT_RKT0_ENKUlRKT_RKT0_E_clIS2_S9_EEDaSL_SO_ - $_ZN7cutlass13device_kernelIN5flash19enable_sm80_to_sm89INS1_16FlashAttnBwdSm80INS1_25CollectiveMainloopBwdSm80ILi2ELi2EN4cute5tupleIJNS5_1CILi128EEES8_NS7_ILi64EEEEEENS_10bfloat16_tEfNS_4arch4Sm80ELb0ELb1ELb1ELb0ELb1ELb0ELb0ELb0ELi2ELi4ELi4ELi4ELb0EEENS1_21CollectiveEpilogueBwdISA_SB_SD_Li256ELb0ELb0ELi2EEENS1_19SingleTileSchedulerILb0ELb0ELb0ELi128EEEEEEEEEvNT_6ParamsE$_ZZN4cute5sliceINS_5tupleIJNS_10UnderscoreES2_NS_1CILi0EEEEEENS1_IJNS1_IJNS3_ILi1EEES4_EEEiNS3_ILi1024EEEEEEEEDaRKT_RKT0_ENKUlRKT_RKT0_E_clIS2_iEEDaSI_SL_)
$_ZN7cutlass13device_kernelIN5flash19enable_sm80_to_sm89INS1_16FlashAttnBwdSm80INS1_25CollectiveMainloopBwdSm80ILi2ELi2EN4cute5tupleIJNS5_1CILi128EEES8_NS7_ILi64EEEEEENS_10bfloat16_tEfNS_4arch4Sm80ELb0ELb1ELb1ELb0ELb1ELb0ELb0ELb0ELi2ELi4ELi4ELi4ELb0EEENS1_21CollectiveEpilogueBwdISA_SB_SD_Li256ELb0ELb0ELi2EEENS1_19SingleTileSchedulerILb0ELb0ELb0ELi128EEEEEEEEEvNT_6ParamsE$_ZZN4cute5sliceINS_5tupleIJNS_10UnderscoreES2_NS_1CILi0EEEEEENS1_IJNS1_IJNS3_ILi1EEES4_EEEiNS3_ILi1024EEEEEEEEDaRKT_RKT0_ENKUlRKT_RKT0_E_clIS2_iEEDaSI_SL_:
[----:B------:R-:W-:Y:S01]  /*d490*/  IADD3 R2, R1, 0x1680, RZ ;  /* 0x0000168001027810 */ /* 0x000fe20007ffe0ff */
[----:B------:R-:W-:Y:S01]  /*d4a0*/  IMAD.MOV.U32 R3, RZ, RZ, R22 ;  /* 0x000000ffff037224 */ /* 0x000fe200078e0016 */
[----:B------:R-:W-:Y:S02]  /*d4b0*/  MOV R6, 0xd4e0 ;  /* 0x0000d4e000067802 */ /* 0x000fe40000000f00 */
[----:B------:R-:W-:Y:S02]  /*d4c0*/  IADD3 R2, R2, c[0x0][0x20], RZ ;  /* 0x0000080002027a10 */ /* 0x000fe40007ffe0ff */
[----:B------:R-:W-:Y:S05]  /*d4d0*/  CALL.REL.NOINC `($_ZN7cutlass13device_kernelIN5flash19enable_sm80_to_sm89INS1_16FlashAttnBwdSm80INS1_25CollectiveMainloopBwdSm80ILi2ELi2EN4cute5tupleIJNS5_1CILi128EEES8_NS7_ILi64EEEEEENS_10bfloat16_tEfNS_4arch4Sm80ELb0ELb1ELb1ELb0ELb1ELb0ELb0ELb0ELi2ELi4ELi4ELi4ELb0EEENS1_21CollectiveEpilogueBwdISA_SB_SD_Li256ELb0ELb0ELi2EEENS1_19SingleTileSchedulerILb0ELb0ELb0ELi128EEEEEEEEEvNT_6ParamsE$_ZN4cute3eso3ESOILb0ELb1EJiEEC2ERKi) ;  /* 0xffffa92000007944 */ /* 0x000fea0003c3ffff */
[----:B-1----:R1:W5:Y:S01]  /*d4e0*/  LDL R3, [R1+0x1680] ;  /* 0x0016800001037983 */ /* 0x0023620000100800 */
[----:B------:R-:W-:-:S04]  /*d4f0*/  MOV R9, 0x0 ;  /* 0x0000000000097802 */ /* 0x000fc80000000f00 */
[----:B------:R-:W-:Y:S05]  /*d500*/  RET.REL.NODEC R8 `(_ZN7cutlass13device_kernelIN5flash19enable_sm80_to_sm89INS1_16FlashAttnBwdSm80INS1_25CollectiveMainloopBwdSm80ILi2ELi2EN4cute5tupleIJNS5_1CILi128EEES8_NS7_ILi64EEEEEENS_10bfloat16_tEfNS_4arch4Sm80ELb0ELb1ELb1ELb0ELb1ELb0ELb0ELb0ELi2ELi4ELi4ELi4ELb0EEENS1_21CollectiveEpilogueBwdISA_SB_SD_Li256ELb0ELb0ELi2EEENS1_19SingleTileSchedulerILb0ELb0ELb0ELi128EEEEEEEEEvNT_6ParamsE) ;  /* 0xffff2af008007950 */ /* 0x000fea0003c3ffff */
        .type           $_ZN7cutlass13device_kernelIN5flash19enable_sm80_to_sm89INS1_16FlashAttnBwdSm80INS1_25CollectiveMainloopBwdSm80ILi2ELi2EN4cute5tupleIJNS5_1CILi128EEES8_NS7_ILi64EEEEEENS_10bfloat16_tEfNS_4arch4Sm80ELb0ELb1ELb1ELb0ELb1ELb0ELb0ELb0ELi2ELi4ELi4ELi4ELb0EEENS1_21CollectiveEpilogueBwdISA_SB_SD_Li256ELb0ELb0ELi2EEENS1_19SingleTileSchedulerILb0ELb0ELb0ELi128EEEEEEEEEvNT_6ParamsE$_ZZN4cute5sliceINS_5tupleIJNS_10UnderscoreES2_S2_iEEENS1_IJNS1_IJNS_1CILi1EEENS4_ILi0EEEEEENS4_ILi4096EEENS1_IJiiEEENS1_IJS6_NS4_ILi8192EEEEEEEEEEEDaRKT_RKT0_ENKUlRKT_RKT0_E_clIS2_S9_EEDaSL_SO_,@function
        .size           $_ZN7cutlass13device_kernelIN5flash19enable_sm80_to_sm89INS1_16FlashAttnBwdSm80INS1_25CollectiveMainloopBwdSm80ILi2ELi2EN4cute5tupleIJNS5_1CILi128EEES8_NS7_ILi64EEEEEENS_10bfloat16_tEfNS_4arch4Sm80ELb0ELb1ELb1ELb0ELb1ELb0ELb0ELb0ELi2ELi4ELi4ELi4ELb0EEENS1_21CollectiveEpilogueBwdISA_SB_SD_Li256ELb0ELb0ELi2EEENS1_19SingleTileSchedulerILb0ELb0ELb0ELi128EEEEEEEEEvNT_6ParamsE$_ZZN4cute5sliceINS_5tupleIJNS_10UnderscoreES2_S2_iEEENS1_IJNS1_IJNS_1CILi1EEENS4_ILi0EEEEEENS4_ILi4096EEENS1_IJiiEEENS1_IJS6_NS4_ILi8192EEEEEEEEEEEDaRKT_RKT0_ENKUlRKT_RKT0_E_clIS2_S9_EEDaSL_SO_,($_ZN7cutlass13device_kernelIN5flash19enable_sm80_to_sm89INS1_16FlashAttnBwdSm80INS1_25CollectiveMainloopBwdSm80ILi2ELi2EN4cute5tupleIJNS5_1CILi128EEES8_NS7_ILi64EEEEEENS_10bfloat16_tEfNS_4arch4Sm80ELb0ELb1ELb1ELb0ELb1ELb0ELb0ELb0ELi2ELi4ELi4ELi4ELb0EEENS1_21CollectiveEpilogueBwdISA_SB_SD_Li256ELb0ELb0ELi2EEENS1_19SingleTileSchedulerILb0ELb0ELb0ELi128EEEEEEEEEvNT_6ParamsE$_ZZN4cute5sliceINS_5tupleIJNS_10UnderscoreES2_S2_iEEENS1_IJNS1_IJNS_1CILi1EEENS4_ILi0EEEEEEiNS4_ILi1024EEENS4_ILi8192EEEEEEEEDaRKT_RKT0_ENKUlRKT_RKT0_E_clIS2_iEEDaSJ_SM_ - $_ZN7cutlass13device_kernelIN5flash19enable_sm80_to_sm89INS1_16FlashAttnBwdSm80INS1_25CollectiveMainloopBwdSm80ILi2ELi2EN4cute5tupleIJNS5_1CILi128EEES8_NS7_ILi64EEEEEENS_10bfloat16_tEfNS_4arch4Sm80ELb0ELb1ELb1ELb0ELb1ELb0ELb0ELb0ELi2ELi4ELi4ELi4ELb0EEENS1_21CollectiveEpilogueBwdISA_SB_SD_Li256ELb0ELb0ELi2EEENS1_19SingleTileSchedulerILb0ELb0ELb0ELi128EEEEEEEEEvNT_6ParamsE$_ZZN4cute5sliceINS_5tupleIJNS_10UnderscoreES2_S2_iEEENS1_IJNS1_IJNS_1CILi1EEENS4_ILi0EEEEEENS4_ILi4096EEENS1_IJiiEEENS1_IJS6_NS4_ILi8192EEEEEEEEEEEDaRKT_RKT0_ENKUlRKT_RKT0_E_clIS2_S9_EEDaSL_SO_)
$_ZN7cutlass13device_kernelIN5flash19enable_sm80_to_sm89INS1_16FlashAttnBwdSm80INS1_25CollectiveMainloopBwdSm80ILi2ELi2EN4cute5tupleIJNS5_1CILi128EEES8_NS7_ILi64EEEEEENS_10bfloat16_tEfNS_4arch4Sm80ELb0ELb1ELb1ELb0ELb1ELb0ELb0ELb0ELi2ELi4ELi4ELi4ELb0EEENS1_21CollectiveEpilogueBwdISA_SB_SD_Li256ELb0ELb0ELi2EEENS1_19SingleTileSchedulerILb0ELb0ELb0ELi128EEEEEEEEEvNT_6ParamsE$_ZZN4cute5sliceINS_5tupleIJNS_10UnderscoreES2_S2_iEEENS1_IJNS1_IJNS_1CILi1EEENS4_ILi0EEEEEENS4_ILi4096EEENS1_IJiiEEENS1_IJS6_NS4_ILi8192EEEEEEEEEEEDaRKT_RKT0_ENKUlRKT_RKT0_E_clIS2_S9_EEDaSL_SO_:
[----:B------:R-:W-:Y:S02]  /*d510*/  IADD3 R2, R1, 0x1380, RZ ;  /* 0x0000138001027810 */ /* 0x000fe40007ffe0ff */
[----:B------:R-:W-:Y:S02]  /*d520*/  MOV R6, 0xd550 ;  /* 0x0000d55000067802 */ /* 0x000fe40000000f00 */
[----:B------:R-:W-:Y:S02]  /*d530*/  IADD3 R2, R2, c[0x0][0x20], RZ ;  /* 0x0000080002027a10 */ /* 0x000fe40007ffe0ff */
[----:B------:R-:W-:Y:S05]  /*d540*/  CALL.REL.NOINC `($_ZN7cutlass13device_kernelIN5flash19enable_sm80_to_sm89INS1_16FlashAttnBwdSm80INS1_25CollectiveMainloopBwdSm80ILi2ELi2EN4cute5tupleIJNS5_1CILi128EEES8_NS7_ILi64EEEEEENS_10bfloat16_tEfNS_4arch4Sm80ELb0ELb1ELb1ELb0ELb1ELb0ELb0ELb0ELi2ELi4ELi4ELi4ELb0EEENS1_21CollectiveEpilogueBwdISA_SB_SD_Li256ELb0ELb0ELi2EEENS1_19SingleTileSchedulerILb0ELb0ELb0ELi128EEEEEEEEEvNT_6ParamsE$_ZN4cute3eso3ESOILb0ELb1EJNS_5tupleIJiiEEEEEC2ERKS3_) ;  /* 0xffffa76000007944 */ /* 0x000fea0003c3ffff */
[----:B-1----:R1:W5:Y:S01]  /*d550*/  LDL.64 R2, [R1+0x1380] ;  /* 0x0013800001027983 */ /* 0x0023620000100a00 */
[----:B------:R-:W-:-:S04]  /*d560*/  MOV R5, 0x0 ;  /* 0x0000000000057802 */ /* 0x000fc80000000f00 */
[----:B------:R-:W-:Y:S05]  /*d570*/  RET.REL.NODEC R4 `(_ZN7cutlass13device_kernelIN5flash19enable_sm80_to_sm89INS1_16FlashAttnBwdSm80INS1_25CollectiveMainloopBwdSm80ILi2ELi2EN4cute5tupleIJNS5_1CILi128EEES8_NS7_ILi64EEEEEENS_10bfloat16_tEfNS_4arch4Sm80ELb0ELb1ELb1ELb0ELb1ELb0ELb0ELb0ELi2ELi4ELi4ELi4ELb0EEENS1_21CollectiveEpilogueBwdISA_SB_SD_Li256ELb0ELb0ELi2EEENS1_19SingleTileSchedulerILb0ELb0ELb0ELi128EEEEEEEEEvNT_6ParamsE) ;  /* 0xffff2a8004007950 */ /* 0x000fea0003c3ffff */
        .type           $_ZN7cutlass13device_kernelIN5flash19enable_sm80_to_sm89INS1_16FlashAttnBwdSm80INS1_25CollectiveMainloopBwdSm80ILi2ELi2EN4cute5tupleIJNS5_1CILi128EEES8_NS7_ILi64EEEEEENS_10bfloat16_tEfNS_4arch4Sm80ELb0ELb1ELb1ELb0ELb1ELb0ELb0ELb0ELi2ELi4ELi4ELi4ELb0EEENS1_21CollectiveEpilogueBwdISA_SB_SD_Li256ELb0ELb0ELi2EEENS1_19SingleTileSchedulerILb0ELb0ELb0ELi128EEEEEEEEEvNT_6ParamsE$_ZZN4cute5sliceINS_5tupleIJNS_10UnderscoreES2_S2_iEEENS1_IJNS1_IJNS_1CILi1EEENS4_ILi0EEEEEEiNS4_ILi1024EEENS4_ILi8192EEEEEEEEDaRKT_RKT0_ENKUlRKT_RKT0_E_clIS2_iEEDaSJ_SM_,@function
        .size           $_ZN7cutlass13device_kernelIN5flash19enable_sm80_to_sm89INS1_16FlashAttnBwdSm80INS1_25CollectiveMainloopBwdSm80ILi2ELi2EN4cute5tupleIJNS5_1CILi128EEES8_NS7_ILi64EEEEEENS_10bfloat16_tEfNS_4arch4Sm80ELb0ELb1ELb1ELb0ELb1ELb0ELb0ELb0ELi2ELi4ELi4ELi4ELb0EEENS1_21CollectiveEpilogueBwdISA_SB_SD_Li256ELb0ELb0ELi2EEENS1_19SingleTileSchedulerILb0ELb0ELb0ELi128EEEEEEEEEvNT_6ParamsE$_ZZN4cute5sliceINS_5tupleIJNS_10UnderscoreES2_S2_iEEENS1_IJNS1_IJNS_1CILi1EEENS4_ILi0EEEEEEiNS4_ILi1024EEENS4_ILi8192EEEEEEEEDaRKT_RKT0_ENKUlRKT_RKT0_E_clIS2_iEEDaSJ_SM_,($_ZN7cutlass13device_kernelIN5flash19enable_sm80_to_sm89INS1_16FlashAttnBwdSm80INS1_25CollectiveMainloopBwdSm80ILi2ELi2EN4cute5tupleIJNS5_1CILi128EEES8_NS7_ILi64EEEEEENS_10bfloat16_tEfNS_4arch4Sm80ELb0ELb1ELb1ELb0ELb1ELb0ELb0ELb0ELi2ELi4ELi4ELi4ELb0EEENS1_21CollectiveEpilogueBwdISA_SB_SD_Li256ELb0ELb0ELi2EEENS1_19SingleTileSchedulerILb0ELb0ELb0ELi128EEEEEEEEEvNT_6ParamsE$_ZZN4cute5sliceINS_5tupleIJNS_10UnderscoreES2_S2_iEEENS1_IJNS1_IJNS_1CILi1EEENS4_ILi0EEEEEElS6_lEEEEEDaRKT_RKT0_ENKUlRKT_RKT0_E_clIS2_lEEDaSH_SK_ - $_ZN7cutlass13device_kernelIN5flash19enable_sm80_to_sm89INS1_16FlashAttnBwdSm80INS1_25CollectiveMainloopBwdSm80ILi2ELi2EN4cute5tupleIJNS5_1CILi128EEES8_NS7_ILi64EEEEEENS_10bfloat16_tEfNS_4arch4Sm80ELb0ELb1ELb1ELb0ELb1ELb0ELb0ELb0ELi2ELi4ELi4ELi4ELb0EEENS1_21CollectiveEpilogueBwdISA_SB_SD_Li256ELb0ELb0ELi2EEENS1_19SingleTileSchedulerILb0ELb0ELb0ELi128EEEEEEEEEvNT_6ParamsE$_ZZN4cute5sliceINS_5tupleIJNS_10UnderscoreES2_S2_iEEENS1_IJNS1_IJNS_1CILi1EEENS4_ILi0EEEEEEiNS4_ILi1024EEENS4_ILi8192EEEEEEEEDaRKT_RKT0_ENKUlRKT_RKT0_E_clIS2_iEEDaSJ_SM_)
$_ZN7cutlass13device_kernelIN5flash19enable_sm80_to_sm89INS1_16FlashAttnBwdSm80INS1_25CollectiveMainloopBwdSm80ILi2ELi2EN4cute5tupleIJNS5_1CILi128EEES8_NS7_ILi64EEEEEENS_10bfloat16_tEfNS_4arch4Sm80ELb0ELb1ELb1ELb0ELb1ELb0ELb0ELb0ELi2ELi4ELi4ELi4ELb0EEENS1_21CollectiveEpilogueBwdISA_SB_SD_Li256ELb0ELb0ELi2EEENS1_19SingleTileSchedulerILb0ELb0ELb0ELi128EEEEEEEEEvNT_6ParamsE$_ZZN4cute5sliceINS_5tupleIJNS_10UnderscoreES2_S2_iEEENS1_IJNS1_IJNS_1CILi1EEENS4_ILi0EEEEEEiNS4_ILi1024EEENS4_ILi8192EEEEEEEEDaRKT_RKT0_ENKUlRKT_RKT0_E_clIS2_iEEDaSJ_SM_:
[----:B------:R-:W-:Y:S02]  /*d580*/  IADD3 R2, R1, 0x1380, RZ ;  /* 0x0000138001027810 */ /* 0x000fe40007ffe0ff */
[----:B------:R-:W-:Y:S02]  /*d590*/  MOV R6, 0xd5c0 ;  /* 0x0000d5c000067802 */ /* 0x000fe40000000f00 */
[----:B------:R-:W-:Y:S02]  /*d5a0*/  IADD3 R2, R2, c[0x0][0x20], RZ ;  /* 0x0000080002027a10 */ /* 0x000fe40007ffe0ff */
[----:B------:R-:W-:Y:S05]  /*d5b0*/  CALL.REL.NOINC `($_ZN7cutlass13device_kernelIN5flash19enable_sm80_to_sm89INS1_16FlashAttnBwdSm80INS1_25CollectiveMainloopBwdSm80ILi2ELi2EN4cute5tupleIJNS5_1CILi128EEES8_NS7_ILi64EEEEEENS_10bfloat16_tEfNS_4arch4Sm80ELb0ELb1ELb1ELb0ELb1ELb0ELb0ELb0ELi2ELi4ELi4ELi4ELb0EEENS1_21CollectiveEpilogueBwdISA_SB_SD_Li256ELb0ELb0ELi2EEENS1_19SingleTileSchedulerILb0ELb0ELb0ELi128EEEEEEEEEvNT_6ParamsE$_ZN4cute3eso3ESOILb0ELb1EJiEEC2ERKi) ;  /* 0xffffa84000007944 */ /* 0x000fea0003c3ffff */
[----:B-1----:R1:W5:Y:S01]  /*d5c0*/  LDL R3, [R1+0x1380] ;  /* 0x0013800001037983 */ /* 0x0023620000100800 */
[----:B------:R-:W-:Y:S02]  /*d5d0*/  MOV R6, R4 ;  /* 0x0000000400067202 */ /* 0x000fe40000000f00 */
[----:B------:R-:W-:-:S04]  /*d5e0*/  MOV R7, 0x0 ;  /* 0x0000000000077802 */ /* 0x000fc80000000f00 */
[----:B------:R-:W-:Y:S05]  /*d5f0*/  RET.REL.NODEC R6 `(_ZN7cutlass13device_kernelIN5flash19enable_sm80_to_sm89INS1_16FlashAttnBwdSm80INS1_25CollectiveMainloopBwdSm80ILi2ELi2EN4cute5tupleIJNS5_1CILi128EEES8_NS7_ILi64EEEEEENS_10bfloat16_tEfNS_4arch4Sm80ELb0ELb1ELb1ELb0ELb1ELb0ELb0ELb0ELi2ELi4ELi4ELi4ELb0EEENS1_21CollectiveEpilogueBwdISA_SB_SD_Li256ELb0ELb0ELi2EEENS1_19SingleTileSchedulerILb0ELb0ELb0ELi128EEEEEEEEEvNT_6ParamsE) ;  /* 0xffff2a0006007950 */ /* 0x000fea0003c3ffff */
        .type           $_ZN7cutlass13device_kernelIN5flash19enable_sm80_to_sm89INS1_16FlashAttnBwdSm80INS1_25CollectiveMainloopBwdSm80ILi2ELi2EN4cute5tupleIJNS5_1CILi128EEES8_NS7_ILi64EEEEEENS_10bfloat16_tEfNS_4arch4Sm80ELb0ELb1ELb1ELb0ELb1ELb0ELb0ELb0ELi2ELi4ELi4ELi4ELb0EEENS1_21CollectiveEpilogueBwdISA_SB_SD_Li256ELb0ELb0ELi2EEENS1_19SingleTileSchedulerILb0ELb0ELb0ELi128EEEEEEEEEvNT_6ParamsE$_ZZN4cute5sliceINS_5tupleIJNS_10UnderscoreES2_S2_iEEENS1_IJNS1_IJNS_1CILi1EEENS4_ILi0EEEEEElS6_lEEEEEDaRKT_RKT0_ENKUlRKT_RKT0_E_clIS2_lEEDaSH_SK_,@function
        .size           $_ZN7cutlass13device_kernelIN5flash19enable_sm80_to_sm89INS1_16FlashAttnBwdSm80INS1_25CollectiveMainloopBwdSm80ILi2ELi2EN4cute5tupleIJNS5_1CILi128EEES8_NS7_ILi64EEEEEENS_10bfloat16_tEfNS_4arch4Sm80ELb0ELb1ELb1ELb0ELb1ELb0ELb0ELb0ELi2ELi4ELi4ELi4ELb0EEENS1_21CollectiveEpilogueBwdISA_SB_SD_Li256ELb0ELb0ELi2EEENS1_19SingleTileSchedulerILb0ELb0ELb0ELi128EEEEEEEEEvNT_6ParamsE$_ZZN4cute5sliceINS_5tupleIJNS_10UnderscoreES2_S2_iEEENS1_IJNS1_IJNS_1CILi1EEENS4_ILi0EEEEEElS6_lEEEEEDaRKT_RKT0_ENKUlRKT_RKT0_E_clIS2_lEEDaSH_SK_,($_ZN7cutlass13device_kernelIN5flash19enable_sm80_to_sm89INS1_16FlashAttnBwdSm80INS1_25CollectiveMainloopBwdSm80ILi2ELi2EN4cute5tupleIJNS5_1CILi128EEES8_NS7_ILi64EEEEEENS_10bfloat16_tEfNS_4arch4Sm80ELb0ELb1ELb1ELb0ELb1ELb0ELb0ELb0ELi2ELi4ELi4ELi4ELb0EEENS1_21CollectiveEpilogueBwdISA_SB_SD_Li256ELb0ELb0ELi2EEENS1_19SingleTileSchedulerILb0ELb0ELb0ELi128EEEEEEEEEvNT_6ParamsE$_ZZN4cute5sliceINS_5tupleIJNS_10UnderscoreES2_iEEENS1_IJNS1_IJNS_1CILi1EEENS4_ILi0EEEEEEiNS4_ILi1024EEEEEEEEDaRKT_RKT0_ENKUlRKT_RKT0_E_clIS2_iEEDaSI_SL_ - $_ZN7cutlass13device_kernelIN5flash19enable_sm80_to_sm89INS1_16FlashAttnBwdSm80INS1_25CollectiveMainloopBwdSm80ILi2ELi2EN4cute5tupleIJNS5_1CILi128EEES8_NS7_ILi64EEEEEENS_10bfloat16_tEfNS_4arch4Sm80ELb0ELb1ELb1ELb0ELb1ELb0ELb0ELb0ELi2ELi4ELi4ELi4ELb0EEENS1_21CollectiveEpilogueBwdISA_SB_SD_Li256ELb0ELb0ELi2EEENS1_19SingleTileSchedulerILb0ELb0ELb0ELi128EEEEEEEEEvNT_6ParamsE$_ZZN4cute5sliceINS_5tupleIJNS_10UnderscoreES2_S2_iEEENS1_IJNS1_IJNS_1CILi1EEENS4_ILi0EEEEEElS6_lEEEEEDaRKT_RKT0_ENKUlRKT_RKT0_E_clIS2_lEEDaSH_SK_)
$_ZN7cutlass13device_kernelIN5flash19enable_sm80_to_sm89INS1_16FlashAttnBwdSm80INS1_25CollectiveMainloopBwdSm80ILi2ELi2EN4cute5tupleIJNS5_1CILi128EEES8_NS7_ILi64EEEEEENS_10bfloat16_tEfNS_4arch4Sm80ELb0ELb1ELb1ELb0ELb1ELb0ELb0ELb0ELi2ELi4ELi4ELi4ELb0EEENS1_21CollectiveEpilogueBwdISA_SB_SD_Li256ELb0ELb0ELi2EEENS1_19SingleTileSchedulerILb0ELb0ELb0ELi128EEEEEEEEEvNT_6ParamsE$_ZZN4cute5sliceINS_5tupleIJNS_10UnderscoreES2_S2_iEEENS1_IJNS1_IJNS_1CILi1EEENS4_ILi0EEEEEElS6_lEEEEEDaRKT_RKT0_ENKUlRKT_RKT0_E_clIS2_lEEDaSH_SK_:
[----:B------:R-:W-:Y:S02]  /*d600*/  IADD3 R5, R1, 0x16a8, RZ ;  /* 0x000016a801057810 */ /* 0x000fe40007ffe0ff */
[----:B------:R-:W-:Y:S02]  /*d610*/  MOV R6, 0xd640 ;  /* 0x0000d64000067802 */ /* 0x000fe40000000f00 */
[----:B------:R-:W-:Y:S02]  /*d620*/  IADD3 R5, R5, c[0x0][0x20], RZ ;  /* 0x0000080005057a10 */ /* 0x000fe40007ffe0ff */
[----:B------:R-:W-:Y:S05]  /*d630*/  CALL.REL.NOINC `($_ZN7cutlass13device_kernelIN5flash19enable_sm80_to_sm89INS1_16FlashAttnBwdSm80INS1_25CollectiveMainloopBwdSm80ILi2ELi2EN4cute5tupleIJNS5_1CILi128EEES8_NS7_ILi64EEEEEENS_10bfloat16_tEfNS_4arch4Sm80ELb0ELb1ELb1ELb0ELb1ELb0ELb0ELb0ELi2ELi4ELi4ELi4ELb0EEENS1_21CollectiveEpilogueBwdISA_SB_SD_Li256ELb0ELb0ELi2EEENS1_19SingleTileSchedulerILb0ELb0ELb0ELi128EEEEEEEEEvNT_6ParamsE$_ZN4cute3eso3ESOILb0ELb1EJlEEC2ERKl) ;  /* 0xffffa9a000007944 */ /* 0x000fea0003c3ffff */
[----:B-1----:R1:W5:Y:S01]  /*d640*/  LDL.64 R2, [R1+0x16a8] ;  /* 0x0016a80001027983 */ /* 0x0023620000100a00 */
[----:B------:R-:W-:-:S04]  /*d650*/  MOV R5, 0x0 ;  /* 0x0000000000057802 */ /* 0x000fc80000000f00 */
[----:B------:R-:W-:Y:S05]  /*d660*/  RET.REL.NODEC R4 `(_ZN7cutlass13device_kernelIN5flash19enable_sm80_to_sm89INS1_16FlashAttnBwdSm80INS1_25CollectiveMainloopBwdSm80ILi2ELi2EN4cute5tupleIJNS5_1CILi128EEES8_NS7_ILi64EEEEEENS_10bfloat16_tEfNS_4arch4Sm80ELb0ELb1ELb1ELb0ELb1ELb0ELb0ELb0ELi2ELi4ELi4ELi4ELb0EEENS1_21CollectiveEpilogueBwdISA_SB_SD_Li256ELb0ELb0ELi2EEENS1_19SingleTileSchedulerILb0ELb0ELb0ELi128EEEEEEEEEvNT_6ParamsE) ;  /* 0xffff299004007950 */ /* 0x000fea0003c3ffff */
        .type           $_ZN7cutlass13device_kernelIN5flash19enable_sm80_to_sm89INS1_16FlashAttnBwdSm80INS1_25CollectiveMainloopBwdSm80ILi2ELi2EN4cute5tupleIJNS5_1CILi128EEES8_NS7_ILi64EEEEEENS_10bfloat16_tEfNS_4arch4Sm80ELb0ELb1ELb1ELb0ELb1ELb0ELb0ELb0ELi2ELi4ELi4ELi4ELb0EEENS1_21CollectiveEpilogueBwdISA_SB_SD_Li256ELb0ELb0ELi2EEENS1_19SingleTileSchedulerILb0ELb0ELb0ELi128EEEEEEEEEvNT_6ParamsE$_ZZN4cute5sliceINS_5tupleIJNS_10UnderscoreES2_iEEENS1_IJNS1_IJNS_1CILi1EEENS4_ILi0EEEEEEiNS4_ILi1024EEEEEEEEDaRKT_RKT0_ENKUlRKT_RKT0_E_clIS2_iEEDaSI_SL_,@function
        .size           $_ZN7cutlass13device_kernelIN5flash19enable_sm80_to_sm89INS1_16FlashAttnBwdSm80INS1_25CollectiveMainloopBwdSm80ILi2ELi2EN4cute5tupleIJNS5_1CILi128EEES8_NS7_ILi64EEEEEENS_10bfloat16_tEfNS_4arch4Sm80ELb0ELb1ELb1ELb0ELb1ELb0ELb0ELb0ELi2ELi4ELi4ELi4ELb0EEENS1_21CollectiveEpilogueBwdISA_SB_SD_Li256ELb0ELb0ELi2EEENS1_19SingleTileSchedulerILb0ELb0ELb0ELi128EEEEEEEEEvNT_6ParamsE$_ZZN4cute5sliceINS_5tupleIJNS_10UnderscoreES2_iEEENS1_IJNS1_IJNS_1CILi1EEENS4_ILi0EEEEEEiNS4_ILi1024EEEEEEEEDaRKT_RKT0_ENKUlRKT_RKT0_E_clIS2_iEEDaSI_SL_,($_ZN7cutlass13device_kernelIN5flash19enable_sm80_to_sm89INS1_16FlashAttnBwdSm80INS1_25CollectiveMainloopBwdSm80ILi2ELi2EN4cute5tupleIJNS5_1CILi128EEES8_NS7_ILi64EEEEEENS_10bfloat16_tEfNS_4arch4Sm80ELb0ELb1ELb1ELb0ELb1ELb0ELb0ELb0ELi2ELi4ELi4ELi4ELb0EEENS1_21CollectiveEpilogueBwdISA_SB_SD_Li256ELb0ELb0ELi2EEENS1_19SingleTileSchedulerILb0ELb0ELb0ELi128EEEEEEEEEvNT_6ParamsE$_ZZN4cute6detail10lift_sliceINS_5tupleIJNS_1CILi0EEENS_10UnderscoreEEEENS2_IJNS2_IJS4_S4_EEEiEEEEEDaRKT_RKT0_ENKUlRKT_RKT0_E_clIS5_iEEDaSH_SK_ - $_ZN7cutlass13device_kernelIN5flash19enable_sm80_to_sm89INS1_16FlashAttnBwdSm80INS1_25CollectiveMainloopBwdSm80ILi2ELi2EN4cute5tupleIJNS5_1CILi128EEES8_NS7_ILi64EEEEEENS_10bfloat16_tEfNS_4arch4Sm80ELb0ELb1ELb1ELb0ELb1ELb0ELb0ELb0ELi2ELi4ELi4ELi4ELb0EEENS1_21CollectiveEpilogueBwdISA_SB_SD_Li256ELb0ELb0ELi2EEENS1_19SingleTileSchedulerILb0ELb0ELb0ELi128EEEEEEEEEvNT_6ParamsE$_ZZN4cute5sliceINS_5tupleIJNS_10UnderscoreES2_iEEENS1_IJNS1_IJNS_1CILi1EEENS4_ILi0EEEEEEiNS4_ILi1024EEEEEEEEDaRKT_RKT0_ENKUlRKT_RKT0_E_clIS2_iEEDaSI_SL_)
$_ZN7cutlass13device_kernelIN5flash19enable_sm80_to_sm89INS1_16FlashAttnBwdSm80INS1_25CollectiveMainloopBwdSm80ILi2ELi2EN4cute5tupleIJNS5_1CILi128EEES8_NS7_ILi64EEEEEENS_10bfloat16_tEfNS_4arch4Sm80ELb0ELb1ELb1ELb0ELb1ELb0ELb0ELb0ELi2ELi4ELi4ELi4ELb0EEENS1_21CollectiveEpilogueBwdISA_SB_SD_Li256ELb0ELb0ELi2EEENS1_19SingleTileSchedulerILb0ELb0ELb0ELi128EEEEEEEEEvNT_6ParamsE$_ZZN4cute5sliceINS_5tupleIJNS_10UnderscoreES2_iEEENS1_IJNS1_IJNS_1CILi1EEENS4_ILi0EEEEEEiNS4_ILi1024EEEEEEEEDaRKT_RKT0_ENKUlRKT_RKT0_E_clIS2_iEEDaSI_SL_:
[----:B------:R-:W-:Y:S01]  /*d670*/  IADD3 R2, R1, 0x1680, RZ ;  /* 0x0000168001027810 */ /* 0x000fe20007ffe0ff */
[----:B------:R-:W-:Y:S01]  /*d680*/  IMAD.MOV.U32 R3, RZ, RZ, R22 ;  /* 0x000000ffff037224 */ /* 0x000fe200078e0016 */
[----:B------:R-:W-:Y:S02]  /*d690*/  MOV R6, 0xd6c0 ;  /* 0x0000d6c000067802 */ /* 0x000fe40000000f00 */
[----:B------:R-:W-:Y:S02]  /*d6a0*/  IADD3 R2, R2, c[0x0][0x20], RZ ;  /* 0x0000080002027a10 */ /* 0x000fe40007ffe0ff */
[----:B------:R-:W-:Y:S05]  /*d6b0*/  CALL.REL.NOINC `($_ZN7cutlass13device_kernelIN5flash19enable_sm80_to_sm89INS1_16FlashAttnBwdSm80INS1_25CollectiveMainloopBwdSm80ILi2ELi2EN4cute5tupleIJNS5_1CILi128EEES8_NS7_ILi64EEEEEENS_10bfloat16_tEfNS_4arch4Sm80ELb0ELb1ELb1ELb0ELb1ELb0ELb0ELb0ELi2ELi4ELi4ELi4ELb0EEENS1_21CollectiveEpilogueBwdISA_SB_SD_Li256ELb0ELb0ELi2EEENS1_19SingleTileSchedulerILb0ELb0ELb0ELi128EEEEEEEEEvNT_6ParamsE$_ZN4cute3eso3ESOILb0ELb1EJiEEC2ERKi) ;  /* 0xffffa74000007944 */ /* 0x000fea0003c3ffff */
[----:B-1----:R1:W5:Y:S01]  /*d6c0*/  LDL R3, [R1+0x1680] ;  /* 0x0016800001037983 */ /* 0x0023620000100800 */
[----:B------:R-:W-:Y:S02]  /*d6d0*/  MOV R6, R4 ;  /* 0x0000000400067202 */ /* 0x000fe40000000f00 */
[----:B------:R-:W-:-:S04]  /*d6e0*/  MOV R7, 0x0 ;  /* 0x0000000000077802 */ /* 0x000fc80000000f00 */
[----:B------:R-:W-:Y:S05]  /*d6f0*/  RET.REL.NODEC R6 `(_ZN7cutlass13device_kernelIN5flash19enable_sm80_to_sm89INS1_16FlashAttnBwdSm80INS1_25CollectiveMainloopBwdSm80ILi2ELi2EN4cute5tupleIJNS5_1CILi128EEES8_NS7_ILi64EEEEEENS_10bfloat16_tEfNS_4arch4Sm80ELb0ELb1ELb1ELb0ELb1ELb0ELb0ELb0ELi2ELi4ELi4ELi4ELb0EEENS1_21CollectiveEpilogueBwdISA_SB_SD_Li256ELb0ELb0ELi2EEENS1_19SingleTileSchedulerILb0ELb0ELb0ELi128EEEEEEEEEvNT_6ParamsE) ;  /* 0xffff290006007950 */ /* 0x000fea0003c3ffff */
        .type           $_ZN7cutlass13device_kernelIN5flash19enable_sm80_to_sm89INS1_16FlashAttnBwdSm80INS1_25CollectiveMainloopBwdSm80ILi2ELi2EN4cute5tupleIJNS5_1CILi128EEES8_NS7_ILi64EEEEEENS_10bfloat16_tEfNS_4arch4Sm80ELb0ELb1ELb1ELb0ELb1ELb0ELb0ELb0ELi2ELi4ELi4ELi4ELb0EEENS1_21CollectiveEpilogueBwdISA_SB_SD_Li256ELb0ELb0ELi2EEENS1_19SingleTileSchedulerILb0ELb0ELb0ELi128EEEEEEEEEvNT_6ParamsE$_ZZN4cute6detail10lift_sliceINS_5tupleIJNS_1CILi0EEENS_10UnderscoreEEEENS2_IJNS2_IJS4_S4_EEEiEEEEEDaRKT_RKT0_ENKUlRKT_RKT0_E_clIS5_iEEDaSH_SK_,@function
        .size           $_ZN7cutlass13device_kernelIN5flash19enable_sm80_to_sm89INS1_16FlashAttnBwdSm80INS1_25CollectiveMainloopBwdSm80ILi2ELi2EN4cute5tupleIJNS5_1CILi128EEES8_NS7_ILi64EEEEEENS_10bfloat16_tEfNS_4arch4Sm80ELb0ELb1ELb1ELb0ELb1ELb0ELb0ELb0ELi2ELi4ELi4ELi4ELb0EEENS1_21CollectiveEpilogueBwdISA_SB_SD_Li256ELb0ELb0ELi2EEENS1_19SingleTileSchedulerILb0ELb0ELb0ELi128EEEEEEEEEvNT_6ParamsE$_ZZN4cute6detail10lift_sliceINS_5tupleIJNS_1CILi0EEENS_10UnderscoreEEEENS2_IJNS2_IJS4_S4_EEEiEEEEEDaRKT_RKT0_ENKUlRKT_RKT0_E_clIS5_iEEDaSH_SK_,($_ZN7cutlass13device_kernelIN5flash19enable_sm80_to_sm89INS1_16FlashAttnBwdSm80INS1_25CollectiveMainloopBwdSm80ILi2ELi2EN4cute5tupleIJNS5_1CILi128EEES8_NS7_ILi64EEEEEENS_10bfloat16_tEfNS_4arch4Sm80ELb0ELb1ELb1ELb0ELb1ELb0ELb0ELb0ELi2ELi4ELi4ELi4ELb0EEENS1_21CollectiveEpilogueBwdISA_SB_SD_Li256ELb0ELb0ELi2EEENS1_19SingleTileSchedulerILb0ELb0ELb0ELi128EEEEEEEEEvNT_6ParamsE$_ZZN4cute6detail16composition_implINS_1CILi2EEEiNS_5tupleIJNS2_ILi1EEES3_EEENS4_IJNS2_ILi0EEES5_EEEEEDaRKT_RKT0_RKT1_RKT2_ENKUlRKT_RKT0_E_clIS3_S5_EEDaSN_SQ_ - $_ZN7cutlass13device_kernelIN5flash19enable_sm80_to_sm89INS1_16FlashAttnBwdSm80INS1_25CollectiveMainloopBwdSm80ILi2ELi2EN4cute5tupleIJNS5_1CILi128EEES8_NS7_ILi64EEEEEENS_10bfloat16_tEfNS_4arch4Sm80ELb0ELb1ELb1ELb0ELb1ELb0ELb0ELb0ELi2ELi4ELi4ELi4ELb0EEENS1_21CollectiveEpilogueBwdISA_SB_SD_Li256ELb0ELb0ELi2EEENS1_19SingleTileSchedulerILb0ELb0ELb0ELi128EEEEEEEEEvNT_6ParamsE$_ZZN4cute6detail10lift_sliceINS_5tupleIJNS_1CILi0EEENS_10UnderscoreEEEENS2_IJNS2_IJS4_S4_EEEiEEEEEDaRKT_RKT0_ENKUlRKT_RKT0_E_clIS5_iEEDaSH_SK_)
$_ZN7cutlass13device_kernelIN5flash19enable_sm80_to_sm89INS1_16FlashAttnBwdSm80INS1_25CollectiveMainloopBwdSm80ILi2ELi2EN4cute5tupleIJNS5_1CILi128EEES8_NS7_ILi64EEEEEENS_10bfloat16_tEfNS_4arch4Sm80ELb0ELb1ELb1ELb0ELb1ELb0ELb0ELb0ELi2ELi4ELi4ELi4ELb0EEENS1_21CollectiveEpilogueBwdISA_SB_SD_Li256ELb0ELb0ELi2EEENS1_19SingleTileSchedulerILb0ELb0ELb0ELi128EEEEEEEEEvNT_6ParamsE$_ZZN4cute6detail10lift_sliceINS_5tupleIJNS_1CILi0EEENS_10UnderscoreEEEENS2_IJNS2_IJS4_S4_EEEiEEEEEDaRKT_RKT0_ENKUlRKT_RKT0_E_clIS5_iEEDaSH_SK_:
[----:B------:R-:W-:Y:S02]  /*d700*/  IADD3 R2, R1, 0x1680, RZ ;  /* 0x0000168001027810 */ /* 0x000fe40007ffe0ff */
[----:B------:R-:W-:Y:S02]  /*d710*/  MOV R6, 0xd740 ;  /* 0x0000d74000067802 */ /* 0x000fe40000000f00 */
[----:B------:R-:W-:Y:S02]  /*d720*/  IADD3 R2, R2, c[0x0][0x20], RZ ;  /* 0x0000080002027a10 */ /* 0x000fe40007ffe0ff */
[----:B------:R-:W-:Y:S05]  /*d730*/  CALL.REL.NOINC `($_ZN7cutlass13device_kernelIN5flash19enable_sm80_to_sm89INS1_16FlashAttnBwdSm80INS1_25CollectiveMainloopBwdSm80ILi2ELi2EN4cute5tupleIJNS5_1CILi128EEES8_NS7_ILi64EEEEEENS_10bfloat16_tEfNS_4arch4Sm80ELb0ELb1ELb1ELb0ELb1ELb0ELb0ELb0ELi2ELi4ELi4ELi4ELb0EEENS1_21CollectiveEpilogueBwdISA_SB_SD_Li256ELb0ELb0ELi2EEENS1_19SingleTileSchedulerILb0ELb0ELb0ELi128EEEEEEEEEvNT_6ParamsE$_ZN4cute3eso3ESOILb0ELb1EJiEEC2ERKi) ;  /* 0xffffa6c000007944 */ /* 0x000fea0003c3ffff */
[----:B-1----:R1:W5:Y:S01]  /*d740*/  LDL R3, [R1+0x1680] ;  /* 0x0016800001037983 */ /* 0x0023620000100800 */
[----:B------:R-:W-:-:S04]  /*d750*/  MOV R11, 0x0 ;  /* 0x00000000000b7802 */ /* 0x000fc80000000f00 */
[----:B------:R-:W-:Y:S05]  /*d760*/  RET.REL.NODEC R10 `(_ZN7cutlass13device_kernelIN5flash19enable_sm80_to_sm89INS1_16FlashAttnBwdSm80INS1_25CollectiveMainloopBwdSm80ILi2ELi2EN4cute5tupleIJNS5_1CILi128EEES8_NS7_ILi64EEEEEENS_10bfloat16_tEfNS_4arch4Sm80ELb0ELb1ELb1ELb0ELb1ELb0ELb0ELb0ELi2ELi4ELi4ELi4ELb0EEENS1_21CollectiveEpilogueBwdISA_SB_SD_Li256ELb0ELb0ELi2EEENS1_19SingleTileSchedulerILb0ELb0ELb0ELi128EEEEEEEEEvNT_6ParamsE) ;  /* 0xffff28900a007950 */ /* 0x000fea0003c3ffff */
        .type           $_ZN7cutlass13device_kernelIN5flash19enable_sm80_to_sm89INS1_16FlashAttnBwdSm80INS1_25CollectiveMainloopBwdSm80ILi2ELi2EN4cute5tupleIJNS5_1CILi128EEES8_NS7_ILi64EEEEEENS_10bfloat16_tEfNS_4arch4Sm80ELb0ELb1ELb1ELb0ELb1ELb0ELb0ELb0ELi2ELi4ELi4ELi4ELb0EEENS1_21CollectiveEpilogueBwdISA_SB_SD_Li256ELb0ELb0ELi2EEENS1_19SingleTileSchedulerILb0ELb0ELb0ELi128EEEEEEEEEvNT_6ParamsE$_ZZN4cute6detail16composition_implINS_1CILi2EEEiNS_5tupleIJNS2_ILi1EEES3_EEENS4_IJNS2_ILi0EEES5_EEEEEDaRKT_RKT0_RKT1_RKT2_ENKUlRKT_RKT0_E_clIS3_S5_EEDaSN_SQ_,@function
        .size           $_ZN7cutlass13device_kernelIN5flash19enable_sm80_to_sm89INS1_16FlashAttnBwdSm80INS1_25CollectiveMainloopBwdSm80ILi2ELi2EN4cute5tupleIJNS5_1CILi128EEES8_NS7_ILi64EEEEEENS_10bfloat16_tEfNS_4arch4Sm80ELb0ELb1ELb1ELb0ELb1ELb0ELb0ELb0ELi2ELi4ELi4ELi4ELb0EEENS1_21CollectiveEpilogueBwdISA_SB_SD_Li256ELb0ELb0ELi2EEENS1_19SingleTileSchedulerILb0ELb0ELb0ELi128EEEEEEEEEvNT_6ParamsE$_ZZN4cute6detail16composition_implINS_1CILi2EEEiNS_5tupleIJNS2_ILi1EEES3_EEENS4_IJNS2_ILi0EEES5_EEEEEDaRKT_RKT0_RKT1_RKT2_ENKUlRKT_RKT0_E_clIS3_S5_EEDaSN_SQ_,($_ZN7cutlass13device_kernelIN5flash19enable_sm80_to_sm89INS1_16FlashAttnBwdSm80INS1_25CollectiveMainloopBwdSm80ILi2ELi2EN4cute5tupleIJNS5_1CILi128EEES8_NS7_ILi64EEEEEENS_10bfloat16_tEfNS_4arch4Sm80ELb0ELb1ELb1ELb0ELb1ELb0ELb0ELb0ELi2ELi4ELi4ELi4ELb0EEENS1_21CollectiveEpilogueBwdISA_SB_SD_Li256ELb0ELb0ELi2EEENS1_19SingleTileSchedulerILb0ELb0ELb0ELi128EEEEEEEEEvNT_6ParamsE$_ZZN4cute6detail16composition_implINS_5tupleIJNS_1CILi16EEENS3_ILi2EEES5_S5_NS3_ILi4EEES5_EEENS2_IJNS3_ILi1EEEiiiNS3_ILi144EEENS3_ILi512EEEEEENS2_IJNS2_IJS5_S5_EEES6_NS3_ILi8EEEEEENS2_IJNS2_IJNS3_ILi64EEESA_EEES4_NS3_ILi1024EEEEEEEEDaRKT_RKT0_RKT1_RKT2_ENKUlRKT_RKT0_E_clIS6_S4_EEDaSX_S10_ - $_ZN7cutlass13device_kernelIN5flash19enable_sm80_to_sm89INS1_16FlashAttnBwdSm80INS1_25CollectiveMainloopBwdSm80ILi2ELi2EN4cute5tupleIJNS5_1CILi128EEES8_NS7_ILi64EEEEEENS_10bfloat16_tEfNS_4arch4Sm80ELb0ELb1ELb1ELb0ELb1ELb0ELb0ELb0ELi2ELi4ELi4ELi4ELb0EEENS1_21CollectiveEpilogueBwdISA_SB_SD_Li256ELb0ELb0ELi2EEENS1_19SingleTileSchedulerILb0ELb0ELb0ELi128EEEEEEEEEvNT_6ParamsE$_ZZN4cute6detail16composition_implINS_1CILi2EEEiNS_5tupleIJNS2_ILi1EEES3_EEENS4_IJNS2_ILi0EEES5_EEEEEDaRKT_RKT0_RKT1_RKT2_ENKUlRKT_RKT0_E_clIS3_S5_EEDaSN_SQ_)
$_ZN7cutlass13device_kernelIN5flash19enable_sm80_to_sm89INS1_16FlashAttnBwdSm80INS1_25CollectiveMainloopBwdSm80ILi2ELi2EN4cute5tupleIJNS5_1CILi128EEES8_NS7_ILi64EEEEEENS_10bfloat16_tEfNS_4arch4Sm80ELb0ELb1ELb1ELb0ELb1ELb0ELb0ELb0ELi2ELi4ELi4ELi4ELb0EEENS1_21CollectiveEpilogueBwdISA_SB_SD_Li256ELb0ELb0ELi2EEENS1_19SingleTileSchedulerILb0ELb0ELb0ELi128EEEEEEEEEvNT_6ParamsE$_ZZN4cute6detail16composition_implINS_1CILi2EEEiNS_5tupleIJNS2_ILi1EEES3_EEENS4_IJNS2_ILi0EEES5_EEEEEDaRKT_RKT0_RKT1_RKT2_ENKUlRKT_RKT0_E_clIS3_S5_EEDaSN_SQ_:
[----:B------:R-:W-:Y:S02]  /*d770*/  IADD3 R2, R1, 0x1688, RZ ;  /* 0x0000168801027810 */ /* 0x000fe40007ffe0ff */
[----:B------:R-:W-:Y:S02]  /*d780*/  MOV R6, 0xd7b0 ;  /* 0x0000d7b000067802 */ /* 0x000fe40000000f00 */
[----:B------:R-:W-:Y:S02]  /*d790*/  IADD3 R2, R2, c[0x0][0x20], RZ ;  /* 0x0000080002027a10 */ /* 0x000fe40007ffe0ff */
[----:B------:R-:W-:Y:S05]  /*d7a0*/  CALL.REL.NOINC `($_ZN7cutlass13device_kernelIN5flash19enable_sm80_to_sm89INS1_16FlashAttnBwdSm80INS1_25CollectiveMainloopBwdSm80ILi2ELi2EN4cute5tupleIJNS5_1CILi128EEES8_NS7_ILi64EEEEEENS_10bfloat16_tEfNS_4arch4Sm80ELb0ELb1ELb1ELb0ELb1ELb0ELb0ELb0ELi2ELi4ELi4ELi4ELb0EEENS1_21CollectiveEpilogueBwdISA_SB_SD_Li256ELb0ELb0ELi2EEENS1_19SingleTileSchedulerILb0ELb0ELb0ELi128EEEEEEEEEvNT_6ParamsE$_ZN4cute5tupleIJNS_1CILi2EEEiEEC2ERKS2_RKi) ;  /* 0xffffe16000007944 */ /* 0x000fea0003c3ffff */
[----:B-1----:R1:W5:Y:S01]  /*d7b0*/  LDL R3, [R1+0x1688] ;  /* 0x0016880001037983 */ /* 0x0023620000100800 */
[----:B------:R-:W-:-:S04]  /*d7c0*/  MOV R11, 0x0 ;  /* 0x00000000000b7802 */ /* 0x000fc80000000f00 */
[----:B------:R-:W-:Y:S05]  /*d7d0*/  RET.REL.NODEC R10 `(_ZN7cutlass13device_kernelIN5flash19enable_sm80_to_sm89INS1_16FlashAttnBwdSm80INS1_25CollectiveMainloopBwdSm80ILi2ELi2EN4cute5tupleIJNS5_1CILi128EEES8_NS7_ILi64EEEEEENS_10bfloat16_tEfNS_4arch4Sm80ELb0ELb1ELb1ELb0ELb1ELb0ELb0ELb0ELi2ELi4ELi4ELi4ELb0EEENS1_21CollectiveEpilogueBwdISA_SB_SD_Li256ELb0ELb0ELi2EEENS1_19SingleTileSchedulerILb0ELb0ELb0ELi128EEEEEEEEEvNT_6ParamsE) ;  /* 0xffff28200a007950 */ /* 0x000fea0003c3ffff */
        .type           $_ZN7cutlass13device_kernelIN5flash19enable_sm80_to_sm89INS1_16FlashAttnBwdSm80INS1_25CollectiveMainloopBwdSm80ILi2ELi2EN4cute5tupleIJNS5_1CILi128EEES8_NS7_ILi64EEEEEENS_10bfloat16_tEfNS_4arch4Sm80ELb0ELb1ELb1ELb0ELb1ELb0ELb0ELb0ELi2ELi4ELi4ELi4ELb0EEENS1_21CollectiveEpilogueBwdISA_SB_SD_Li256ELb0ELb0ELi2EEENS1_19SingleTileSchedulerILb0ELb0ELb0ELi128EEEEEEEEEvNT_6ParamsE$_ZZN4cute6detail16composition_implINS_5tupleIJNS_1CILi16EEENS3_ILi2EEES5_S5_NS3_ILi4EEES5_EEENS2_IJNS3_ILi1EEEiiiNS3_ILi144EEENS3_ILi512EEEEEENS2_IJNS2_IJS5_S5_EEES6_NS3_ILi8EEEEEENS2_IJNS2_IJNS3_ILi64EEESA_EEES4_NS3_ILi1024EEEEEEEEDaRKT_RKT0_RKT1_RKT2_ENKUlRKT_RKT0_E_clIS6_S4_EEDaSX_S10_,@function
        .size           $_ZN7cutlass13device_kernelIN5flash19enable_sm80_to_sm89INS1_16FlashAttnBwdSm80INS1_25CollectiveMainloopBwdSm80ILi2ELi2EN4cute5tupleIJNS5_1CILi128EEES8_NS7_ILi64EEEEEENS_10bfloat16_tEfNS_4arch4Sm80ELb0ELb1ELb1ELb0ELb1ELb0ELb0ELb0ELi2ELi4ELi4ELi4ELb0EEENS1_21CollectiveEpilogueBwdISA_SB_SD_Li256ELb0ELb0ELi2EEENS1_19SingleTileSchedulerILb0ELb0ELb0ELi128EEEEEEEEEvNT_6ParamsE$_ZZN4cute6detail16composition_implINS_5tupleIJNS_1CILi16EEENS3_ILi2EEES5_S5_NS3_ILi4EEES5_EEENS2_IJNS3_ILi1EEEiiiNS3_ILi144EEENS3_ILi512EEEEEENS2_IJNS2_IJS5_S5_EEES6_NS3_ILi8EEEEEENS2_IJNS2_IJNS3_ILi64EEESA_EEES4_NS3_ILi1024EEEEEEEEDaRKT_RKT0_RKT1_RKT2_ENKUlRKT_RKT0_E_clIS6_S4_EEDaSX_S10_,($_ZN7cutlass13device_kernelIN5flash19enable_sm80_to_sm89INS1_16FlashAttnBwdSm80INS1_25CollectiveMainloopBwdSm80ILi2ELi2EN4cute5tupleIJNS5_1CILi128EEES8_NS7_ILi64EEEEEENS_10bfloat16_tEfNS_4arch4Sm80ELb0ELb1ELb1ELb0ELb1ELb0ELb0ELb0ELi2ELi4ELi4ELi4ELb0EEENS1_21CollectiveEpilogueBwdISA_SB_SD_Li256ELb0ELb0ELi2EEENS1_19SingleTileSchedulerILb0ELb0ELb0ELi128EEEEEEEEEvNT_6ParamsE$_ZZN4cute6detail16composition_implINS_5tupleIJNS_1CILi16EEENS3_ILi2EEES5_S5_NS3_ILi4EEES5_EEENS2_IJNS3_ILi1EEEiiiNS3_ILi144EEENS3_ILi512EEEEEENS2_IJNS2_IJS5_S5_EEES6_NS3_ILi8EEEEEENS2_IJNS2_IJNS3_ILi64EEESA_EEES4_NS3_ILi1024EEEEEEEEDaRKT_RKT0_RKT1_RKT2_ENKUlRKT_RKT0_E_clISC_SG_EEDaSX_S10_ - $_ZN7cutlass13device_kernelIN5flash19enable_sm80_to_sm89INS1_16FlashAttnBwdSm80INS1_25CollectiveMainloopBwdSm80ILi2ELi2EN4cute5tupleIJNS5_1CILi128EEES8_NS7_ILi64EEEEEENS_10bfloat16_tEfNS_4arch4Sm80ELb0ELb1ELb1ELb0ELb1ELb0ELb0ELb0ELi2ELi4ELi4ELi4ELb0EEENS1_21CollectiveEpilogueBwdISA_SB_SD_Li256ELb0ELb0ELi2EEENS1_19SingleTileSchedulerILb0ELb0ELb0ELi128EEEEEEEEEvNT_6ParamsE$_ZZN4cute6detail16composition_implINS_5tupleIJNS_1CILi16EEENS3_ILi2EEES5_S5_NS3_ILi4EEES5_EEENS2_IJNS3_ILi1EEEiiiNS3_ILi144EEENS3_ILi512EEEEEENS2_IJNS2_IJS5_S5_EEES6_NS3_ILi8EEEEEENS2_IJNS2_IJNS3_ILi64EEESA_EEES4_NS3_ILi1024EEEEEEEEDaRKT_RKT0_RKT1_RKT2_ENKUlRKT_RKT0_E_clIS6_S4_EEDaSX_S10_)
$_ZN7cutlass13device_kernelIN5flash19enable_sm80_to_sm89INS1_16FlashAttnBwdSm80INS1_25CollectiveMainloopBwdSm80ILi2ELi2EN4cute5tupleIJNS5_1CILi128EEES8_NS7_ILi64EEEEEENS_10bfloat16_tEfNS_4arch4Sm80ELb0ELb1ELb1ELb0ELb1ELb0ELb0ELb0ELi2ELi4ELi4ELi4ELb0EEENS1_21CollectiveEpilogueBwdISA_SB_SD_Li256ELb0ELb0ELi2EEENS1_19SingleTileSchedulerILb0ELb0ELb0ELi128EEEEEEEEEvNT_6ParamsE$_ZZN4cute6detail16composition_implINS_5tupleIJNS_1CILi16EEENS3_ILi2EEES5_S5_NS3_ILi4EEES5_EEENS2_IJNS3_ILi1EEEiiiNS3_ILi144EEENS3_ILi512EEEEEENS2_IJNS2_IJS5_S5_EEES6_NS3_ILi8EEEEEENS2_IJNS2_IJNS3_ILi64EEESA_EEES4_NS3_ILi1024EEEEEEEEDaRKT_RKT0_RKT1_RKT2_ENKUlRKT_RKT0_E_clIS6_S4_EEDaSX_S10_:
        /* <DEDUP_REMOVED lines=14> */
[----:B-1---5:R-:W-:Y:S05]  /*d8c0*/  CALL.REL.NOINC `($_ZN7cutlass13device_kernelIN5flash19enable_sm80_to_sm89INS1_16FlashAttnBwdSm80INS1_25CollectiveMainloopBwdSm80ILi2ELi2EN4cute5tupleIJNS5_1CILi128EEES8_NS7_ILi64EEEEEENS_10bfloat16_tEfNS_4arch4Sm80ELb0ELb1ELb1ELb0ELb1ELb0ELb0ELb0ELi2ELi4ELi4ELi4ELb0EEENS1_21CollectiveEpilogueBwdISA_SB_SD_Li256ELb0ELb0ELi2EEENS1_19SingleTileSchedulerILb0ELb0ELb0ELi128EEEEEEEEEvNT_6ParamsE$_ZZN4cute6detail16composition_implINS_5tupleIJNS_1CILi16EEENS3_ILi2EEES5_S5_NS3_ILi4EEES5_EEENS2_IJNS3_ILi1EEEiiiNS3_ILi144EEENS3_ILi512EEEEEES6_S4_EEDaRKT_RKT0_RKT1_RKT2_ENKUlRKT_T0_E_clINS2_IJNS2_IJEEESU_S6_S8_EEENS_17integral_constantIiLi1EEEEEDaSQ_SR_) ;  /* 0x0000058000007944 */ /* 0x022fea0003c00000 */
[----:B-----5:R2:W-:Y:S04]  /*d8d0*/  STL [R1+0x16a8], R2 ;  /* 0x0016a80201007387 */ /* 0x0205e80000100800 */
[----:B------:R2:W-:Y:S04]  /*d8e0*/  STL.64 [R1+0x16a0], R74 ;  /* 0x0016a04a01007387 */ /* 0x0005e80000100a00 */
[----:B------:R2:W5:Y:S01]  /*d8f0*/  LDL R6, [R8+0x4] ;  /* 0x0000040008067983 */ /* 0x0005620000100800 */
[----:B------:R-:W-:Y:S02]  /*d900*/  IADD3 R3, R17, 0x28, RZ ;  /* 0x0000002811037810 */ /* 0x000fe40007ffe0ff */
[----:B------:R-:W-:-:S02]  /*d910*/  MOV R22, 0xd930 ;  /* 0x0000d93000167802 */ /* 0x000fc40000000f00 */
[----:B-12--5:R-:W-:Y:S05]  /*d920*/  CALL.REL.NOINC `($_ZN7cutlass13device_kernelIN5flash19enable_sm80_to_sm89INS1_16FlashAttnBwdSm80INS1_25CollectiveMainloopBwdSm80ILi2ELi2EN4cute5tupleIJNS5_1CILi128EEES8_NS7_ILi64EEEEEENS_10bfloat16_tEfNS_4arch4Sm80ELb0ELb1ELb1ELb0ELb1ELb0ELb0ELb0ELi2ELi4ELi4ELi4ELb0EEENS1_21CollectiveEpilogueBwdISA_SB_SD_Li256ELb0ELb0ELi2EEENS1_19SingleTileSchedulerILb0ELb0ELb0ELi128EEEEEEEEEvNT_6ParamsE$_ZZN4cute6detail16composition_implINS_5tupleIJNS_1CILi16EEENS3_ILi2EEES5_S5_NS3_ILi4EEES5_EEENS2_IJNS3_ILi1EEEiiiNS3_ILi144EEENS3_ILi512EEEEEES6_S4_EEDaRKT_RKT0_RKT1_RKT2_ENKUlRKT_T0_E_clINS2_IJNS2_IJS5_EEENS2_IJiEEES5_S8_EEENS_17integral_constantIiLi2EEEEEDaSQ_SR_) ;  /* 0x000005f000007944 */ /* 0x026fea0003c00000 */
[----:B------:R-:W2:Y:S01]  /*d930*/  LDL.64 R74, [R1+0x16a0] ;  /* 0x0016a000014a7983 */ /* 0x000ea20000100a00 */
[----:B------:R-:W-:-:S02]  /*d940*/  IADD3 R5, R17, 0x18, RZ ;  /* 0x0000001811057810 */ /* 0x000fc40007ffe0ff */
[----:B------:R-:W-:Y:S01]  /*d950*/  MOV R8, 0xd990 ;  /* 0x0000d99000087802 */ /* 0x000fe20000000f00 */
[----:B-----5:R3:W-:Y:S04]  /*d960*/  STL.64 [R1+0x1698], R2 ;  /* 0x0016980201007387 */ /* 0x0207e80000100a00 */
[----:B--2---:R3:W-:Y:S02]  /*d970*/  STL.64 [R1+0x1690], R74 ;  /* 0x0016904a01007387 */ /* 0x0047e40000100a00 */
[----:B-1-3--:R-:W-:Y:S05]  /*d980*/  CALL.REL.NOINC `($_ZN7cutlass13device_kernelIN5flash19enable_sm80_to_sm89INS1_16FlashAttnBwdSm80INS1_25CollectiveMainloopBwdSm80ILi2ELi2EN4cute5tupleIJNS5_1CILi128EEES8_NS7_ILi64EEEEEENS_10bfloat16_tEfNS_4arch4Sm80ELb0ELb1ELb1ELb0ELb1ELb0ELb0ELb0ELi2ELi4ELi4ELi4ELb0EEENS1_21CollectiveEpilogueBwdISA_SB_SD_Li256ELb0ELb0ELi2EEENS1_19SingleTileSchedulerILb0ELb0ELb0ELi128EEEEEEEEEvNT_6ParamsE$_ZZN4cute6detail16composition_implINS_5tupleIJNS_1CILi16EEENS3_ILi2EEES5_S5_NS3_ILi4EEES5_EEENS2_IJNS3_ILi1EEEiiiNS3_ILi144EEENS3_ILi512EEEEEES6_S4_EEDaRKT_RKT0_RKT1_RKT2_ENKUlRKT_T0_E_clINS2_IJNS2_IJS5_S5_EEENS2_IJiiEEES8_S8_EEENS_17integral_constantIiLi3EEEEEDaSQ_SR_) ;  /* 0x0000069000007944 */ /* 0x00afea0003c00000 */
[----:B------:R-:W2:Y:S01]  /*d990*/  LDL.64 R74, [R1+0x1690] ;  /* 0x00169000014a7983 */ /* 0x000ea20000100a00 */
[----:B------:R-:W-:Y:S02]  /*d9a0*/  IADD3 R5, R17, 0x8, RZ ;  /* 0x0000000811057810 */ /* 0x000fe40007ffe0ff */
[----:B------:R-:W-:Y:S01]  /*d9b0*/  MOV R8, 0xd9f0 ;  /* 0x0000d9f000087802 */ /* 0x000fe20000000f00 */
[----:B-----5:R3:W-:Y:S04]  /*d9c0*/  STL.64 [R1+0x1688], R2 ;  /* 0x0016880201007387 */ /* 0x0207e80000100a00 */
[----:B--2---:R3:W-:Y:S02]  /*d9d0*/  STL.64 [R1+0x1680], R74 ;  /* 0x0016804a01007387 */ /* 0x0047e40000100a00 */
[----:B-1-3--:R-:W-:Y:S05]  /*d9e0*/  CALL.REL.NOINC `($_ZN7cutlass13device_kernelIN5flash19enable_sm80_to_sm89INS1_16FlashAttnBwdSm80INS1_25CollectiveMainloopBwdSm80ILi2ELi2EN4cute5tupleIJNS5_1CILi128EEES8_NS7_ILi64EEEEEENS_10bfloat16_tEfNS_4arch4Sm80ELb0ELb1ELb1ELb0ELb1ELb0ELb0ELb0ELi2ELi4ELi4ELi4ELb0EEENS1_21CollectiveEpilogueBwdISA_SB_SD_Li256ELb0ELb0ELi2EEENS1_19SingleTileSchedulerILb0ELb0ELb0ELi128EEEEEEEEEvNT_6ParamsE$_ZZN4cute6detail16composition_implINS_5tupleIJNS_1CILi16EEENS3_ILi2EEES5_S5_NS3_ILi4EEES5_EEENS2_IJNS3_ILi1EEEiiiNS3_ILi144EEENS3_ILi512EEEEEES6_S4_EEDaRKT_RKT0_RKT1_RKT2_ENKUlRKT_T0_E_clINS2_IJNS2_IJS5_S5_EEENS2_IJiiEEES8_S8_EEENS_17integral_constantIiLi4EEEEEDaSQ_SR_) ;  /* 0x000006e000007944 */ /* 0x00afea0003c00000 */
[----:B-----5:R-:W-:Y:S01]  /*d9f0*/  IMAD.MOV.U32 R8, RZ, RZ, R3 ;  /* 0x000000ffff087224 */ /* 0x020fe200078e0003 */
[----:B------:R-:W-:-:S02]  /*da00*/  MOV R3, R7 ;  /* 0x0000000700037202 */ /* 0x000fc40000000f00 */
[----:B------:R-:W-:Y:S02]  /*da10*/  MOV R6, 0xda30 ;  /* 0x0000da3000067802 */ /* 0x000fe40000000f00 */
[----:B-1----:R-:W-:Y:S05]  /*da20*/  CALL.REL.NOINC `($_ZN7cutlass13device_kernelIN5flash19enable_sm80_to_sm89INS1_16FlashAttnBwdSm80INS1_25CollectiveMainloopBwdSm80ILi2ELi2EN4cute5tupleIJNS5_1CILi128EEES8_NS7_ILi64EEEEEENS_10bfloat16_tEfNS_4arch4Sm80ELb0ELb1ELb1ELb0ELb1ELb0ELb0ELb0ELi2ELi4ELi4ELi4ELb0EEENS1_21CollectiveEpilogueBwdISA_SB_SD_Li256ELb0ELb0ELi2EEENS1_19SingleTileSchedulerILb0ELb0ELb0ELi128EEEEEEEEEvNT_6ParamsE$_ZN4cute5tupleIJNS0_IJNS_1CILi2EEES2_EEENS0_IJiiEEEEEC2ERKS3_RKS4_) ;  /* 0xffffdd3000007944 */ /* 0x002fea0003c3ffff */
[----:B------:R1:W5:Y:S01]  /*da30*/  LDL.64 R2, [R1+0x16c0] ;  /* 0x0016c00001027983 */ /* 0x0003620000100a00 */
[----:B------:R-:W-:-:S04]  /*da40*/  MOV R17, 0x0 ;  /* 0x0000000000117802 */ /* 0x000fc80000000f00 */
[----:B------:R-:W-:Y:S05]  /*da50*/  RET.REL.NODEC R16 `(_ZN7cutlass13device_kernelIN5flash19enable_sm80_to_sm89INS1_16FlashAttnBwdSm80INS1_25CollectiveMainloopBwdSm80ILi2ELi2EN4cute5tupleIJNS5_1CILi128EEES8_NS7_ILi64EEEEEENS_10bfloat16_tEfNS_4arch4Sm80ELb0ELb1ELb1ELb0ELb1ELb0ELb0ELb0ELi2ELi4ELi4ELi4ELb0EEENS1_21CollectiveEpilogueBwdISA_SB_SD_Li256ELb0ELb0ELi2EEENS1_19SingleTileSchedulerILb0ELb0ELb0ELi128EEEEEEEEEvNT_6ParamsE) ;  /* 0xffff25a010007950 */ /* 0x000fea0003c3ffff */
        .type           $_ZN7cutlass13device_kernelIN5flash19enable_sm80_to_sm89INS1_16FlashAttnBwdSm80INS1_25CollectiveMainloopBwdSm80ILi2ELi2EN4cute5tupleIJNS5_1CILi128EEES8_NS7_ILi64EEEEEENS_10bfloat16_tEfNS_4arch4Sm80ELb0ELb1ELb1ELb0ELb1ELb0ELb0ELb0ELi2ELi4ELi4ELi4ELb0EEENS1_21CollectiveEpilogueBwdISA_SB_SD_Li256ELb0ELb0ELi2EEENS1_19SingleTileSchedulerILb0ELb0ELb0ELi128EEEEEEEEEvNT_6ParamsE$_ZZN4cute6detail16composition_implINS_5tupleIJNS_1CILi16EEENS3_ILi2EEES5_S5_NS3_ILi4EEES5_EEENS2_IJNS3_ILi1EEEiiiNS3_ILi144EEENS3_ILi512EEEEEENS2_IJNS2_IJS5_S5_EEES6_NS3_ILi8EEEEEENS2_IJNS2_IJNS3_ILi64EEESA_EEES4_NS3_ILi1024EEEEEEEEDaRKT_RKT0_RKT1_RKT2_ENKUlRKT_RKT0_E_clISC_SG_EEDaSX_S10_,@function
        .size           $_ZN7cutlass13device_kernelIN5flash19enable_sm80_to_sm89INS1_16FlashAttnBwdSm80INS1_25CollectiveMainloopBwdSm80ILi2ELi2EN4cute5tupleIJNS5_1CILi128EEES8_NS7_ILi64EEEEEENS_10bfloat16_tEfNS_4arch4Sm80ELb0ELb1ELb1ELb0ELb1ELb0ELb0ELb0ELi2ELi4ELi4ELi4ELb0EEENS1_21CollectiveEpilogueBwdISA_SB_SD_Li256ELb0ELb0ELi2EEENS1_19SingleTileSchedulerILb0ELb0ELb0ELi128EEEEEEEEEvNT_6ParamsE$_ZZN4cute6detail16composition_implINS_5tupleIJNS_1CILi16EEENS3_ILi2EEES5_S5_NS3_ILi4EEES5_EEENS2_IJNS3_ILi1EEEiiiNS3_ILi144EEENS3_ILi512EEEEEENS2_IJNS2_IJS5_S5_EEES6_NS3_ILi8EEEEEENS2_IJNS2_IJNS3_ILi64EEESA_EEES4_NS3_ILi1024EEEEEEEEDaRKT_RKT0_RKT1_RKT2_ENKUlRKT_RKT0_E_clISC_SG_EEDaSX_S10_,($_ZN7cutlass13device_kernelIN5flash19enable_sm80_to_sm89INS1_16FlashAttnBwdSm80INS1_25CollectiveMainloopBwdSm80ILi2ELi2EN4cute5tupleIJNS5_1CILi128EEES8_NS7_ILi64EEEEEENS_10bfloat16_tEfNS_4arch4Sm80ELb0ELb1ELb1ELb0ELb1ELb0ELb0ELb0ELi2ELi4ELi4ELi4ELb0EEENS1_21CollectiveEpilogueBwdISA_SB_SD_Li256ELb0ELb0ELi2EEENS1_19SingleTileSchedulerILb0ELb0ELb0ELi128EEEEEEEEEvNT_6ParamsE$_ZZN4cute6detail16composition_implINS_5tupleIJNS_1CILi16EEENS3_ILi2EEES5_S5_NS3_ILi4EEES5_EEENS2_IJNS3_ILi1EEEiiiNS3_ILi144EEENS3_ILi512EEEEEENS2_IJS5_S5_EEENS2_IJNS3_ILi64EEESA_EEEEEDaRKT_RKT0_RKT1_RKT2_ENKUlRKT_RKT0_E_clIS5_SD_EEDaST_SW_ - $_ZN7cutlass13device_kernelIN5flash19enable_sm80_to_sm89INS1_16FlashAttnBwdSm80INS1_25CollectiveMainloopBwdSm80ILi2ELi2EN4cute5tupleIJNS5_1CILi128EEES8_NS7_ILi64EEEEEENS_10bfloat16_tEfNS_4arch4Sm80ELb0ELb1ELb1ELb0ELb1ELb0ELb0ELb0ELi2ELi4ELi4ELi4ELb0EEENS1_21CollectiveEpilogueBwdISA_SB_SD_Li256ELb0ELb0ELi2EEENS1_19SingleTileSchedulerILb0ELb0ELb0ELi128EEEEEEEEEvNT_6ParamsE$_ZZN4cute6detail16composition_implINS_5tupleIJNS_1CILi16EEENS3_ILi2EEES5_S5_NS3_ILi4EEES5_EEENS2_IJNS3_ILi1EEEiiiNS3_ILi144EEENS3_ILi512EEEEEENS2_IJNS2_IJS5_S5_EEES6_NS3_ILi8EEEEEENS2_IJNS2_IJNS3_ILi64EEESA_EEES4_NS3_ILi1024EEEEEEEEDaRKT_RKT0_RKT1_RKT2_ENKUlRKT_RKT0_E_clISC_SG_EEDaSX_S10_)
$_ZN7cutlass13device_kernelIN5flash19enable_sm80_to_sm89INS1_16FlashAttnBwdSm80INS1_25CollectiveMainloopBwdSm80ILi2ELi2EN4cute5tupleIJNS5_1CILi128EEES8_NS7_ILi64EEEEEENS_10bfloat16_tEfNS_4arch4Sm80ELb0ELb1ELb1ELb0ELb1ELb0ELb0ELb0ELi2ELi4ELi4ELi4ELb0EEENS1_21CollectiveEpilogueBwdISA_SB_SD_Li256ELb0ELb0ELi2EEENS1_19SingleTileSchedulerILb0ELb0ELb0ELi128EEEEEEEEEvNT_6ParamsE$_ZZN4cute6detail16composition_implINS_5tupleIJNS_1CILi16EEENS3_ILi2EEES5_S5_NS3_ILi4EEES5_EEENS2_IJNS3_ILi1EEEiiiNS3_ILi144EEENS3_ILi512EEEEEENS2_IJNS2_IJS5_S5_EEES6_NS3_ILi8EEEEEENS2_IJNS2_IJNS3_ILi64EEESA_EEES4_NS3_ILi1024EEEEEEEEDaRKT_RKT0_RKT1_RKT2_ENKUlRKT_RKT0_E_clISC_SG_EEDaSX_S10_:
[----:B------:R-:W-:Y:S02]  /*da60*/  IADD3 R10, R1, 0x1680, RZ ;  /* 0x00001680010a7810 */ /* 0x000fe40007ffe0ff */
[----:B------:R-:W-:Y:S02]  /*da70*/  MOV R74, 0xdab0 ;  /* 0x0000dab0004a7802 */ /* 0x000fe40000000f00 */
[----:B------:R-:W-:-:S04]  /*da80*/  IADD3 R10, R10, c[0x0][0x20], RZ ;  /* 0x000008000a0a7a10 */ /* 0x000fc80007ffe0ff */
[----:B------:R-:W-:Y:S02]  /*da90*/  IADD3 R40, R10, 0x4, RZ ;  /* 0x000000040a287810 */ /* 0x000fe40007ffe0ff */
[----:B------:R-:W-:Y:S05]  /*daa0*/  CALL.REL.NOINC `($_ZN7cutlass13device_kernelIN5flash19enable_sm80_to_sm89INS1_16FlashAttnBwdSm80INS1_25CollectiveMainloopBwdSm80ILi2ELi2EN4cute5tupleIJNS5_1CILi128EEES8_NS7_ILi64EEEEEENS_10bfloat16_tEfNS_4arch4Sm80ELb0ELb1ELb1ELb0ELb1ELb0ELb0ELb0ELi2ELi4ELi4ELi4ELb0EEENS1_21CollectiveEpilogueBwdISA_SB_SD_Li256ELb0ELb0ELi2EEENS1_19SingleTileSchedulerILb0ELb0ELb0ELi128EEEEEEEEEvNT_6ParamsE$_ZZN4cute6detail16composition_implINS_5tupleIJNS_1CILi16EEENS3_ILi2EEES5_S5_NS3_ILi4EEES5_EEENS2_IJNS3_ILi1EEEiiiNS3_ILi144EEENS3_ILi512EEEEEENS2_IJS5_S5_EEENS2_IJNS3_ILi64EEESA_EEEEEDaRKT_RKT0_RKT1_RKT2_ENKUlRKT_RKT0_E_clIS5_SD_EEDaST_SW_) ;  /* 0x0000009000007944 */ /* 0x000fea0003c00000 */
[----:B------:R-:W-:Y:S02]  /*dab0*/  MOV R4, 0xdad0 ;  /* 0x0000dad000047802 */ /* 0x000fe40000000f00 */
[----:B-1---5:R-:W-:Y:S05]  /*dac0*/  CALL.REL.NOINC `($_ZN7cutlass13device_kernelIN5flash19enable_sm80_to_sm89INS1_16FlashAttnBwdSm80INS1_25CollectiveMainloopBwdSm80ILi2ELi2EN4cute5tupleIJNS5_1CILi128EEES8_NS7_ILi64EEEEEENS_10bfloat16_tEfNS_4arch4Sm80ELb0ELb1ELb1ELb0ELb1ELb0ELb0ELb0ELi2ELi4ELi4ELi4ELb0EEENS1_21CollectiveEpilogueBwdISA_SB_SD_Li256ELb0ELb0ELi2EEENS1_19SingleTileSchedulerILb0ELb0ELb0ELi128EEEEEEEEEvNT_6ParamsE$_ZN4cute3eso3ESOILb0ELb1EJiNS_1CILi512EEEEEC2ERKiRKS3_) ;  /* 0xffffa49000007944 */ /* 0x022fea0003c3ffff */
[----:B-1----:R1:W5:Y:S01]  /*dad0*/  LDL R2, [R1+0x1684] ;  /* 0x0016840001027983 */ /* 0x0023620000100800 */
[----:B------:R-:W-:-:S03]  /*dae0*/  MOV R6, 0xdb00 ;  /* 0x0000db0000067802 */ /* 0x000fc60000000f00 */
[----:B-1---5:R-:W-:Y:S05]  /*daf0*/  CALL.REL.NOINC `($_ZN7cutlass13device_kernelIN5flash19enable_sm80_to_sm89INS1_16FlashAttnBwdSm80INS1_25CollectiveMainloopBwdSm80ILi2ELi2EN4cute5tupleIJNS5_1CILi128EEES8_NS7_ILi64EEEEEENS_10bfloat16_tEfNS_4arch4Sm80ELb0ELb1ELb1ELb0ELb1ELb0ELb0ELb0ELi2ELi4ELi4ELi4ELb0EEENS1_21CollectiveEpilogueBwdISA_SB_SD_Li256ELb0ELb0ELi2EEENS1_19SingleTileSchedulerILb0ELb0ELb0ELi128EEEEEEEEEvNT_6ParamsE$_ZN4cute5tupleIJNS0_IJNS_1CILi2EEES2_EEENS0_IJiNS1_ILi512EEEEEEEEC2ERKS3_RKS5_) ;  /* 0xffffdc2000007944 */ /* 0x022fea0003c3ffff */
[----:B------:R2:W5:Y:S01]  /*db00*/  LDL R40, [R1+0x1680] ;  /* 0x0016800001287983 */ /* 0x0005620000100800 */
[----:B-1----:R-:W-:Y:S02]  /*db10*/  MOV R2, R8 ;  /* 0x0000000800027202 */ /* 0x002fe40000000f00 */
[----:B------:R-:W-:-:S04]  /*db20*/  MOV R3, 0x0 ;  /* 0x0000000000037802 */ /* 0x000fc80000000f00 */
[----:B------:R-:W-:Y:S05]  /*db30*/  RET.REL.NODEC R2 `(_ZN7cutlass13device_kernelIN5flash19enable_sm80_to_sm89INS1_16FlashAttnBwdSm80INS1_25CollectiveMainloopBwdSm80ILi2ELi2EN4cute5tupleIJNS5_1CILi128EEES8_NS7_ILi64EEEEEENS_10bfloat16_tEfNS_4arch4Sm80ELb0ELb1ELb1ELb0ELb1ELb0ELb0ELb0ELi2ELi4ELi4ELi4ELb0EEENS1_21CollectiveEpilogueBwdISA_SB_SD_Li256ELb0ELb0ELi2EEENS1_19SingleTileSchedulerILb0ELb0ELb0ELi128EEEEEEEEEvNT_6ParamsE) ;  /* 0xffff24c002007950 */ /* 0x000fea0003c3ffff */
        .type           $_ZN7cutlass13device_kernelIN5flash19enable_sm80_to_sm89INS1_16FlashAttnBwdSm80INS1_25CollectiveMainloopBwdSm80ILi2ELi2EN4cute5tupleIJNS5_1CILi128EEES8_NS7_ILi64EEEEEENS_10bfloat16_tEfNS_4arch4Sm80ELb0ELb1ELb1ELb0ELb1ELb0ELb0ELb0ELi2ELi4ELi4ELi4ELb0EEENS1_21CollectiveEpilogueBwdISA_SB_SD_Li256ELb0ELb0ELi2EEENS1_19SingleTileSchedulerILb0ELb0ELb0ELi128EEEEEEEEEvNT_6ParamsE$_ZZN4cute6detail16composition_implINS_5tupleIJNS_1CILi16EEENS3_ILi2EEES5_S5_NS3_ILi4EEES5_EEENS2_IJNS3_ILi1EEEiiiNS3_ILi144EEENS3_ILi512EEEEEENS2_IJS5_S5_EEENS2_IJNS3_ILi64EEESA_EEEEEDaRKT_RKT0_RKT1_RKT2_ENKUlRKT_RKT0_E_clIS5_SD_EEDaST_SW_,@function
        .size           $_ZN7cutlass13device_kernelIN5flash19enable_sm80_to_sm89INS1_16FlashAttnBwdSm80INS1_25CollectiveMainloopBwdSm80ILi2ELi2EN4cute5tupleIJNS5_1CILi128EEES8_NS7_ILi64EEEEEENS_10bfloat16_tEfNS_4arch4Sm80ELb0ELb1ELb1ELb0ELb1ELb0ELb0ELb0ELi2ELi4ELi4ELi4ELb0EEENS1_21CollectiveEpilogueBwdISA_SB_SD_Li256ELb0ELb0ELi2EEENS1_19SingleTileSchedulerILb0ELb0ELb0ELi128EEEEEEEEEvNT_6ParamsE$_ZZN4cute6detail16composition_implINS_5tupleIJNS_1CILi16EEENS3_ILi2EEES5_S5_NS3_ILi4EEES5_EEENS2_IJNS3_ILi1EEEiiiNS3_ILi144EEENS3_ILi512EEEEEENS2_IJS5_S5_EEENS2_IJNS3_ILi64EEESA_EEEEEDaRKT_RKT0_RKT1_RKT2_ENKUlRKT_RKT0_E_clIS5_SD_EEDaST_SW_,($_ZN7cutlass13device_kernelIN5flash19enable_sm80_to_sm89INS1_16FlashAttnBwdSm80INS1_25CollectiveMainloopBwdSm80ILi2ELi2EN4cute5tupleIJNS5_1CILi128EEES8_NS7_ILi64EEEEEENS_10bfloat16_tEfNS_4arch4Sm80ELb0ELb1ELb1ELb0ELb1ELb0ELb0ELb0ELi2ELi4ELi4ELi4ELb0EEENS1_21CollectiveEpilogueBwdISA_SB_SD_Li256ELb0ELb0ELi2EEENS1_19SingleTileSchedulerILb0ELb0ELb0ELi128EEEEEEEEEvNT_6ParamsE$_ZZN4cute6detail16composition_implINS_5tupleIJNS_1CILi16EEENS3_ILi2EEES5_S5_NS3_ILi4EEES5_EEENS2_IJNS3_ILi1EEEiiiNS3_ILi144EEENS3_ILi512EEEEEES5_NS3_ILi64EEEEEDaRKT_RKT0_RKT1_RKT2_ENKUlRKT_T0_E_clINS2_IJNS2_IJEEESV_S5_S8_EEENS_17integral_constantIiLi3EEEEEDaSR_SS_ - $_ZN7cutlass13device_kernelIN5flash19enable_sm80_to_sm89INS1_16FlashAttnBwdSm80INS1_25CollectiveMainloopBwdSm80ILi2ELi2EN4cute5tupleIJNS5_1CILi128EEES8_NS7_ILi64EEEEEENS_10bfloat16_tEfNS_4arch4Sm80ELb0ELb1ELb1ELb0ELb1ELb0ELb0ELb0ELi2ELi4ELi4ELi4ELb0EEENS1_21CollectiveEpilogueBwdISA_SB_SD_Li256ELb0ELb0ELi2EEENS1_19SingleTileSchedulerILb0ELb0ELb0ELi128EEEEEEEEEvNT_6ParamsE$_ZZN4cute6detail16composition_implINS_5tupleIJNS_1CILi16EEENS3_ILi2EEES5_S5_NS3_ILi4EEES5_EEENS2_IJNS3_ILi1EEEiiiNS3_ILi144EEENS3_ILi512EEEEEENS2_IJS5_S5_EEENS2_IJNS3_ILi64EEESA_EEEEEDaRKT_RKT0_RKT1_RKT2_ENKUlRKT_RKT0_E_clIS5_SD_EEDaST_SW_)
$_ZN7cutlass13device_kernelIN5flash19enable_sm80_to_sm89INS1_16FlashAttnBwdSm80INS1_25CollectiveMainloopBwdSm80ILi2ELi2EN4cute5tupleIJNS5_1CILi128EEES8_NS7_ILi64EEEEEENS_10bfloat16_tEfNS_4arch4Sm80ELb0ELb1ELb1ELb0ELb1ELb0ELb0ELb0ELi2ELi4ELi4ELi4ELb0EEENS1_21CollectiveEpilogueBwdISA_SB_SD_Li256ELb0ELb0ELi2EEENS1_19SingleTileSchedulerILb0ELb0ELb0ELi128EEEEEEEEEvNT_6ParamsE$_ZZN4cute6detail16composition_implINS_5tupleIJNS_1CILi16EEENS3_ILi2EEES5_S5_NS3_ILi4EEES5_EEENS2_IJNS3_ILi1EEEiiiNS3_ILi144EEENS3_ILi512EEEEEENS2_IJS5_S5_EEENS2_IJNS3_ILi64EEESA_EEEEEDaRKT_RKT0_RKT1_RKT2_ENKUlRKT_RKT0_E_clIS5_SD_EEDaST_SW_:
        /* <DEDUP_REMOVED lines=15> */
[----:B-1---5:R-:W-:Y:S05]  /*dc30*/  CALL.REL.NOINC `($_ZN7cutlass13device_kernelIN5flash19enable_sm80_to_sm89INS1_16FlashAttnBwdSm80INS1_25CollectiveMainloopBwdSm80ILi2ELi2EN4cute5tupleIJNS5_1CILi128EEES8_NS7_ILi64EEEEEENS_10bfloat16_tEfNS_4arch4Sm80ELb0ELb1ELb1ELb0ELb1ELb0ELb0ELb0ELi2ELi4ELi4ELi4ELb0EEENS1_21CollectiveEpilogueBwdISA_SB_SD_Li256ELb0ELb0ELi2EEENS1_19SingleTileSchedulerILb0ELb0ELb0ELi128EEEEEEEEEvNT_6ParamsE$_ZZN4cute6detail16composition_implINS_5tupleIJNS_1CILi16EEENS3_ILi2EEES5_S5_NS3_ILi4EEES5_EEENS2_IJNS3_ILi1EEEiiiNS3_ILi144EEENS3_ILi512EEEEEES5_NS3_ILi64EEEEEDaRKT_RKT0_RKT1_RKT2_ENKUlRKT_T0_E_clINS2_IJNS2_IJEEESV_S5_S8_EEENS_17integral_constantIiLi3EEEEEDaSR_SS_) ;  /* 0x000000b000007944 */ /* 0x022fea0003c00000 */
[----:B-----5:R2:W-:Y:S01]  /*dc40*/  STL [R1+0x1690], R2 ;  /* 0x0016900201007387 */ /* 0x0205e20000100800 */
[----:B------:R-:W-:Y:S02]  /*dc50*/  IADD3 R5, R5, 0x8, RZ ;  /* 0x0000000805057810 */ /* 0x000fe40007ffe0ff */
[----:B------:R-:W-:Y:S01]  /*dc60*/  MOV R6, 0xdc90 ;  /* 0x0000dc9000067802 */ /* 0x000fe20000000f00 */
[----:B------:R2:W-:Y:S04]  /*dc70*/  STL.64 [R1+0x1688], R92 ;  /* 0x0016885c01007387 */ /* 0x0005e80000100a00 */
[----:B-12---:R-:W-:Y:S05]  /*dc80*/  CALL.REL.NOINC `($_ZN7cutlass13device_kernelIN5flash19enable_sm80_to_sm89INS1_16FlashAttnBwdSm80INS1_25CollectiveMainloopBwdSm80ILi2ELi2EN4cute5tupleIJNS5_1CILi128EEES8_NS7_ILi64EEEEEENS_10bfloat16_tEfNS_4arch4Sm80ELb0ELb1ELb1ELb0ELb1ELb0ELb0ELb0ELi2ELi4ELi4ELi4ELb0EEENS1_21CollectiveEpilogueBwdISA_SB_SD_Li256ELb0ELb0ELi2EEENS1_19SingleTileSchedulerILb0ELb0ELb0ELi128EEEEEEEEEvNT_6ParamsE$_ZZN4cute6detail16composition_implINS_5tupleIJNS_1CILi16EEENS3_ILi2EEES5_S5_NS3_ILi4EEES5_EEENS2_IJNS3_ILi1EEEiiiNS3_ILi144EEENS3_ILi512EEEEEES5_NS3_ILi64EEEEEDaRKT_RKT0_RKT1_RKT2_ENKUlRKT_T0_E_clINS2_IJNS2_IJS5_EEENS2_IJiEEES8_S8_EEENS_17integral_constantIiLi4EEEEEDaSR_SS_) ;  /* 0x0000012000007944 */ /* 0x006fea0003c00000 */
[----:B------:R-:W-:Y:S02]  /*dc90*/  MOV R2, R7 ;  /* 0x0000000700027202 */ /* 0x000fe40000000f00 */
[----:B------:R-:W-:Y:S02]  /*dca0*/  MOV R6, 0xdcc0 ;  /* 0x0000dcc000067802 */ /* 0x000fe40000000f00 */
[----:B-1---5:R-:W-:Y:S05]  /*dcb0*/  CALL.REL.NOINC `($_ZN7cutlass13device_kernelIN5flash19enable_sm80_to_sm89INS1_16FlashAttnBwdSm80INS1_25CollectiveMainloopBwdSm80ILi2ELi2EN4cute5tupleIJNS5_1CILi128EEES8_NS7_ILi64EEEEEENS_10bfloat16_tEfNS_4arch4Sm80ELb0ELb1ELb1ELb0ELb1ELb0ELb0ELb0ELi2ELi4ELi4ELi4ELb0EEENS1_21CollectiveEpilogueBwdISA_SB_SD_Li256ELb0ELb0ELi2EEENS1_19SingleTileSchedulerILb0ELb0ELb0ELi128EEEEEEEEEvNT_6ParamsE$_ZN4cute5tupleIJNS_1CILi2EEEiEEC2ERKS2_RKi) ;  /* 0xffffdc5000007944 */ /* 0x022fea0003c3ffff */
[----:B-1----:R1:W5:Y:S01]  /*dcc0*/  LDL R2, [R1+0x16a8] ;  /* 0x0016a80001027983 */ /* 0x0023620000100800 */
[----:B------:R-:W-:-:S04]  /*dcd0*/  MOV R75, 0x0 ;  /* 0x00000000004b7802 */ /* 0x000fc80000000f00 */
[----:B------:R-:W-:Y:S05]  /*dce0*/  RET.REL.NODEC R74 `(_ZN7cutlass13device_kernelIN5flash19enable_sm80_to_sm89INS1_16FlashAttnBwdSm80INS1_25CollectiveMainloopBwdSm80ILi2ELi2EN4cute5tupleIJNS5_1CILi128EEES8_NS7_ILi64EEEEEENS_10bfloat16_tEfNS_4arch4Sm80ELb0ELb1ELb1ELb0ELb1ELb0ELb0ELb0ELi2ELi4ELi4ELi4ELb0EEENS1_21CollectiveEpilogueBwdISA_SB_SD_Li256ELb0ELb0ELi2EEENS1_19SingleTileSchedulerILb0ELb0ELb0ELi128EEEEEEEEEvNT_6ParamsE) ;  /* 0xffff23104a007950 */ /* 0x000fea0003c3ffff */
        .type           $_ZN7cutlass13device_kernelIN5flash19enable_sm80_to_sm89INS1_16FlashAttnBwdSm80INS1_25CollectiveMainloopBwdSm80ILi2ELi2EN4cute5tupleIJNS5_1CILi128EEES8_NS7_ILi64EEEEEENS_10bfloat16_tEfNS_4arch4Sm80ELb0ELb1ELb1ELb0ELb1ELb0ELb0ELb0ELi2ELi4ELi4ELi4ELb0EEENS1_21CollectiveEpilogueBwdISA_SB_SD_Li256ELb0ELb0ELi2EEENS1_19SingleTileSchedulerILb0ELb0ELb0ELi128EEEEEEEEEvNT_6ParamsE$_ZZN4cute6detail16composition_implINS_5tupleIJNS_1CILi16EEENS3_ILi2EEES5_S5_NS3_ILi4EEES5_EEENS2_IJNS3_ILi1EEEiiiNS3_ILi144EEENS3_ILi512EEEEEES5_NS3_ILi64EEEEEDaRKT_RKT0_RKT1_RKT2_ENKUlRKT_T0_E_clINS2_IJNS2_IJEEESV_S5_S8_EEENS_17integral_constantIiLi3EEEEEDaSR_SS_,@function
        .size           $_ZN7cutlass13device_kernelIN5flash19enable_sm80_to_sm89INS1_16FlashAttnBwdSm80INS1_25CollectiveMainloopBwdSm80ILi2ELi2EN4cute5tupleIJNS5_1CILi128EEES8_NS7_ILi64EEEEEENS_10bfloat16_tEfNS_4arch4Sm80ELb0ELb1ELb1ELb0ELb1ELb0ELb0ELb0ELi2ELi4ELi4ELi4ELb0EEENS1_21CollectiveEpilogueBwdISA_SB_SD_Li256ELb0ELb0ELi2EEENS1_19SingleTileSchedulerILb0ELb0ELb0ELi128EEEEEEEEEvNT_6ParamsE$_ZZN4cute6detail16composition_implINS_5tupleIJNS_1CILi16EEENS3_ILi2EEES5_S5_NS3_ILi4EEES5_EEENS2_IJNS3_ILi1EEEiiiNS3_ILi144EEENS3_ILi512EEEEEES5_NS3_ILi64EEEEEDaRKT_RKT0_RKT1_RKT2_ENKUlRKT_T0_E_clINS2_IJNS2_IJEEESV_S5_S8_EEENS_17integral_constantIiLi3EEEEEDaSR_SS_,($_ZN7cutlass13device_kernelIN5flash19enable_sm80_to_sm89INS1_16FlashAttnBwdSm80INS1_25CollectiveMainloopBwdSm80ILi2ELi2EN4cute5tupleIJNS5_1CILi128EEES8_NS7_ILi64EEEEEENS_10bfloat16_tEfNS_4arch4Sm80ELb0ELb1ELb1ELb0ELb1ELb0ELb0ELb0ELi2ELi4ELi4ELi4ELb0EEENS1_21CollectiveEpilogueBwdISA_SB_SD_Li256ELb0ELb0ELi2EEENS1_19SingleTileSchedulerILb0ELb0ELb0ELi128EEEEEEEEEvNT_6ParamsE$_ZZN4cute6detail16composition_implINS_5tupleIJNS_1CILi16EEENS3_ILi2EEES5_S5_NS3_ILi4EEES5_EEENS2_IJNS3_ILi1EEEiiiNS3_ILi144EEENS3_ILi512EEEEEES5_NS3_ILi64EEEEEDaRKT_RKT0_RKT1_RKT2_ENKUlRKT_T0_E_clINS2_IJNS2_IJS5_EEENS2_IJiEEES8_S8_EEENS_17integral_constantIiLi4EEEEEDaSR_SS_ - $_ZN7cutlass13device_kernelIN5flash19enable_sm80_to_sm89INS1_16FlashAttnBwdSm80INS1_25CollectiveMainloopBwdSm80ILi2ELi2EN4cute5tupleIJNS5_1CILi128EEES8_NS7_ILi64EEEEEENS_10bfloat16_tEfNS_4arch4Sm80ELb0ELb1ELb1ELb0ELb1ELb0ELb0ELb0ELi2ELi4ELi4ELi4ELb0EEENS1_21CollectiveEpilogueBwdISA_SB_SD_Li256ELb0ELb0ELi2EEENS1_19SingleTileSchedulerILb0ELb0ELb0ELi128EEEEEEEEEvNT_6ParamsE$_ZZN4cute6detail16composition_implINS_5tupleIJNS_1CILi16EEENS3_ILi2EEES5_S5_NS3_ILi4EEES5_EEENS2_IJNS3_ILi1EEEiiiNS3_ILi144EEENS3_ILi512EEEEEES5_NS3_ILi64EEEEEDaRKT_RKT0_RKT1_RKT2_ENKUlRKT_T0_E_clINS2_IJNS2_IJEEESV_S5_S8_EEENS_17integral_constantIiLi3EEEEEDaSR_SS_)
$_ZN7cutlass13device_kernelIN5flash19enable_sm80_to_sm89INS1_16FlashAttnBwdSm80INS1_25CollectiveMainloopBwdSm80ILi2ELi2EN4cute5tupleIJNS5_1CILi128EEES8_NS7_ILi64EEEEEENS_10bfloat16_tEfNS_4arch4Sm80ELb0ELb1ELb1ELb0ELb1ELb0ELb0ELb0ELi2ELi4ELi4ELi4ELb0EEENS1_21CollectiveEpilogueBwdISA_SB_SD_Li256ELb0ELb0ELi2EEENS1_19SingleTileSchedulerILb0ELb0ELb0ELi128EEEEEEEEEvNT_6ParamsE$_ZZN4cute6detail16composition_implINS_5tupleIJNS_1CILi16EEENS3_ILi2EEES5_S5_NS3_ILi4EEES5_EEENS2_IJNS3_ILi1EEEiiiNS3_ILi144EEENS3_ILi512EEEEEES5_NS3_ILi64EEEEEDaRKT_RKT0_RKT1_RKT2_ENKUlRKT_T0_E_clINS2_IJNS2_IJEEESV_S5_S8_EEENS_17integral_constantIiLi3EEEEEDaSR_SS_:
[----:B------:R-:W-:Y:S02]  /*dcf0*/  IADD3 R4, R1, 0x16b0, RZ ;  /* 0x000016b001047810 */ /* 0x000fe40007ffe0ff */
[----:B------:R-:W-:Y:S02]  /*dd00*/  MOV R6, 0xdd40 ;  /* 0x0000dd4000067802 */ /* 0x000fe40000000f00 */
[----:B------:R-:W-:-:S04]  /*dd10*/  IADD3 R4, R4, c[0x0][0x20], RZ ;  /* 0x0000080004047a10 */ /* 0x000fc80007ffe0ff */
[----:B------:R-:W-:Y:S02]  /*dd20*/  IADD3 R2, R4, 0x4, RZ ;  /* 0x0000000404027810 */ /* 0x000fe40007ffe0ff */
[----:B------:R-:W-:Y:S05]  /*dd30*/  CALL.REL.NOINC `($_ZN7cutlass13device_kernelIN5flash19enable_sm80_to_sm89INS1_16FlashAttnBwdSm80INS1_25CollectiveMainloopBwdSm80ILi2ELi2EN4cute5tupleIJNS5_1CILi128EEES8_NS7_ILi64EEEEEENS_10bfloat16_tEfNS_4arch4Sm80ELb0ELb1ELb1ELb0ELb1ELb0ELb0ELb0ELi2ELi4ELi4ELi4ELb0EEENS1_21CollectiveEpilogueBwdISA_SB_SD_Li256ELb0ELb0ELi2EEENS1_19SingleTileSchedulerILb0ELb0ELb0ELi128EEEEEEEEEvNT_6ParamsE$_ZN4cute3eso3ESOILb0ELb1EJiEEC2ERKi) ;  /* 0xffffa0c000007944 */ /* 0x000fea0003c3ffff */
[----:B-1----:R1:W5:Y:S01]  /*dd40*/  LDL R3, [R1+0x16b4] ;  /* 0x0016b40001037983 */ /* 0x0023620000100800 */
[----:B------:R-:W-:Y:S02]  /*dd50*/  MOV R2, R4 ;  /* 0x0000000400027202 */ /* 0x000fe40000000f00 */
[----:B------:R-:W-:Y:S02]  /*dd60*/  MOV R4, 0xdd80 ;  /* 0x0000dd8000047802 */ /* 0x000fe40000000f00 */
[----:B-1---5:R-:W-:Y:S05]  /*dd70*/  CALL.REL.NOINC `($_ZN7cutlass13device_kernelIN5flash19enable_sm80_to_sm89INS1_16FlashAttnBwdSm80INS1_25CollectiveMainloopBwdSm80ILi2ELi2EN4cute5tupleIJNS5_1CILi128EEES8_NS7_ILi64EEEEEENS_10bfloat16_tEfNS_4arch4Sm80ELb0ELb1ELb1ELb0ELb1ELb0ELb0ELb0ELi2ELi4ELi4ELi4ELb0EEENS1_21CollectiveEpilogueBwdISA_SB_SD_Li256ELb0ELb0ELi2EEENS1_19SingleTileSchedulerILb0ELb0ELb0ELi128EEEEEEEEEvNT_6ParamsE$_ZN4cute3eso3ESOILb1ELb0EJNS_5tupleIJNS_1CILi2EEEEEENS2_IJiEEENS3_ILi1EEES7_EEC2ERKS5_RKS6_RKS7_SE_) ;  /* 0xffffb79000007944 */ /* 0x022fea0003c3ffff */
[----:B-1----:R1:W5:Y:S01]  /*dd80*/  LDL R2, [R1+0x16b0] ;  /* 0x0016b00001027983 */ /* 0x0023620000100800 */
[----:B------:R-:W-:-:S04]  /*dd90*/  MOV R77, 0x0 ;  /* 0x00000000004d7802 */ /* 0x000fc80000000f00 */
[----:B------:R-:W-:Y:S05]  /*dda0*/  RET.REL.NODEC R76 `(_ZN7cutlass13device_kernelIN5flash19enable_sm80_to_sm89INS1_16FlashAttnBwdSm80INS1_25CollectiveMainloopBwdSm80ILi2ELi2EN4cute5tupleIJNS5_1CILi128EEES8_NS7_ILi64EEEEEENS_10bfloat16_tEfNS_4arch4Sm80ELb0ELb1ELb1ELb0ELb1ELb0ELb0ELb0ELi2ELi4ELi4ELi4ELb0EEENS1_21CollectiveEpilogueBwdISA_SB_SD_Li256ELb0ELb0ELi2EEENS1_19SingleTileSchedulerILb0ELb0ELb0ELi128EEEEEEEEEvNT_6ParamsE) ;  /* 0xffff22504c007950 */ /* 0x000fea0003c3ffff */
        .type           $_ZN7cutlass13device_kernelIN5flash19enable_sm80_to_sm89INS1_16FlashAttnBwdSm80INS1_25CollectiveMainloopBwdSm80ILi2ELi2EN4cute5tupleIJNS5_1CILi128EEES8_NS7_ILi64EEEEEENS_10bfloat16_tEfNS_4arch4Sm80ELb0ELb1ELb1ELb0ELb1ELb0ELb0ELb0ELi2ELi4ELi4ELi4ELb0EEENS1_21CollectiveEpilogueBwdISA_SB_SD_Li256ELb0ELb0ELi2EEENS1_19SingleTileSchedulerILb0ELb0ELb0ELi128EEEEEEEEEvNT_6ParamsE$_ZZN4cute6detail16composition_implINS_5tupleIJNS_1CILi16EEENS3_ILi2EEES5_S5_NS3_ILi4EEES5_EEENS2_IJNS3_ILi1EEEiiiNS3_ILi144EEENS3_ILi512EEEEEES5_NS3_ILi64EEEEEDaRKT_RKT0_RKT1_RKT2_ENKUlRKT_T0_E_clINS2_IJNS2_IJS5_EEENS2_IJiEEES8_S8_EEENS_17integral_constantIiLi4EEEEEDaSR_SS_,@function
        .size           $_ZN7cutlass13device_kernelIN5flash19enable_sm80_to_sm89INS1_16FlashAttnBwdSm80INS1_25CollectiveMainloopBwdSm80ILi2ELi2EN4cute5tupleIJNS5_1CILi128EEES8_NS7_ILi64EEEEEENS_10bfloat16_tEfNS_4arch4Sm80ELb0ELb1ELb1ELb0ELb1ELb0ELb0ELb0ELi2ELi4ELi4ELi4ELb0EEENS1_21CollectiveEpilogueBwdISA_SB_SD_Li256ELb0ELb0ELi2EEENS1_19SingleTileSchedulerILb0ELb0ELb0ELi128EEEEEEEEEvNT_6ParamsE$_ZZN4cute6detail16composition_implINS_5tupleIJNS_1CILi16EEENS3_ILi2EEES5_S5_NS3_ILi4EEES5_EEENS2_IJNS3_ILi1EEEiiiNS3_ILi144EEENS3_ILi512EEEEEES5_NS3_ILi64EEEEEDaRKT_RKT0_RKT1_RKT2_ENKUlRKT_T0_E_clINS2_IJNS2_IJS5_EEENS2_IJiEEES8_S8_EEENS_17integral_constantIiLi4EEEEEDaSR_SS_,($_ZN7cutlass13device_kernelIN5flash19enable_sm80_to_sm89INS1_16FlashAttnBwdSm80INS1_25CollectiveMainloopBwdSm80ILi2ELi2EN4cute5tupleIJNS5_1CILi128EEES8_NS7_ILi64EEEEEENS_10bfloat16_tEfNS_4arch4Sm80ELb0ELb1ELb1ELb0ELb1ELb0ELb0ELb0ELi2ELi4ELi4ELi4ELb0EEENS1_21CollectiveEpilogueBwdISA_SB_SD_Li256ELb0ELb0ELi2EEENS1_19SingleTileSchedulerILb0ELb0ELb0ELi128EEEEEEEEEvNT_6ParamsE$_ZZN4cute6detail16composition_implINS_5tupleIJNS_1CILi16EEENS3_ILi2EEES5_S5_NS3_ILi4EEES5_EEENS2_IJNS3_ILi1EEEiiiNS3_ILi144EEENS3_ILi512EEEEEES6_S4_EEDaRKT_RKT0_RKT1_RKT2_ENKUlRKT_T0_E_clINS2_IJNS2_IJEEESU_S6_S8_EEENS_17integral_constantIiLi1EEEEEDaSQ_SR_ - $_ZN7cutlass13device_kernelIN5flash19enable_sm80_to_sm89INS1_16FlashAttnBwdSm80INS1_25CollectiveMainloopBwdSm80ILi2ELi2EN4cute5tupleIJNS5_1CILi128EEES8_NS7_ILi64EEEEEENS_10bfloat16_tEfNS_4arch4Sm80ELb0ELb1ELb1ELb0ELb1ELb0ELb0ELb0ELi2ELi4ELi4ELi4ELb0EEENS1_21CollectiveEpilogueBwdISA_SB_SD_Li256ELb0ELb0ELi2EEENS1_19SingleTileSchedulerILb0ELb0ELb0ELi128EEEEEEEEEvNT_6ParamsE$_ZZN4cute6detail16composition_implINS_5tupleIJNS_1CILi16EEENS3_ILi2EEES5_S5_NS3_ILi4EEES5_EEENS2_IJNS3_ILi1EEEiiiNS3_ILi144EEENS3_ILi512EEEEEES5_NS3_ILi64EEEEEDaRKT_RKT0_RKT1_RKT2_ENKUlRKT_T0_E_clINS2_IJNS2_IJS5_EEENS2_IJiEEES8_S8_EEENS_17integral_constantIiLi4EEEEEDaSR_SS_)
$_ZN7cutlass13device_kernelIN5flash19enable_sm80_to_sm89INS1_16FlashAttnBwdSm80INS1_25CollectiveMainloopBwdSm80ILi2ELi2EN4cute5tupleIJNS5_1CILi128EEES8_NS7_ILi64EEEEEENS_10bfloat16_tEfNS_4arch4Sm80ELb0ELb1ELb1ELb0ELb1ELb0ELb0ELb0ELi2ELi4ELi4ELi4ELb0EEENS1_21CollectiveEpilogueBwdISA_SB_SD_Li256ELb0ELb0ELi2EEENS1_19SingleTileSchedulerILb0ELb0ELb0ELi128EEEEEEEEEvNT_6ParamsE$_ZZN4cute6detail16composition_implINS_5tupleIJNS_1CILi16EEENS3_ILi2EEES5_S5_NS3_ILi4EEES5_EEENS2_IJNS3_ILi1EEEiiiNS3_ILi144EEENS3_ILi512EEEEEES5_NS3_ILi64EEEEEDaRKT_RKT0_RKT1_RKT2_ENKUlRKT_T0_E_clINS2_IJNS2_IJS5_EEENS2_IJiEEES8_S8_EEENS_17integral_constantIiLi4EEEEEDaSR_SS_:
[----:B------:R-:W-:-:S05]  /*ddb0*/  IADD3 R5, R5, -c[0x0][0x20], RZ ;  /* 0x8000080005057a10 */ /* 0x000fca0007ffe0ff */
[----:B------:R1:W5:Y:S01]  /*ddc0*/  LDL R3, [R5] ;  /* 0x0000000005037983 */ /* 0x0003620000100800 */
[----:B------:R-:W-:Y:S02]  /*ddd0*/  IADD3 R2, R1, 0x16b0, RZ ;  /* 0x000016b001027810 */ /* 0x000fe40007ffe0ff */
[----:B------:R-:W-:Y:S02]  /*dde0*/  MOV R4, 0xde10 ;  /* 0x0000de1000047802 */ /* 0x000fe40000000f00 */
[----:B------:R-:W-:Y:S02]  /*ddf0*/  IADD3 R2, R2, c[0x0][0x20], RZ ;  /* 0x0000080002027a10 */ /* 0x000fe40007ffe0ff */
[----:B-1---5:R-:W-:Y:S05]  /*de00*/  CALL.REL.NOINC `($_ZN7cutlass13device_kernelIN5flash19enable_sm80_to_sm89INS1_16FlashAttnBwdSm80INS1_25CollectiveMainloopBwdSm80ILi2ELi2EN4cute5tupleIJNS5_1CILi128EEES8_NS7_ILi64EEEEEENS_10bfloat16_tEfNS_4arch4Sm80ELb0ELb1ELb1ELb0ELb1ELb0ELb0ELb0ELi2ELi4ELi4ELi4ELb0EEENS1_21CollectiveEpilogueBwdISA_SB_SD_Li256ELb0ELb0ELi2EEENS1_19SingleTileSchedulerILb0ELb0ELb0ELi128EEEEEEEEEvNT_6ParamsE$_ZN4cute3eso3ESOILb1ELb0EJNS_5tupleIJNS_1CILi2EEEEEENS2_IJiEEENS3_ILi1EEES7_EEC2ERKS5_RKS6_RKS7_SE_) ;  /* 0xffffb70000007944 */ /* 0x022fea0003c3ffff */
[----:B-1----:R1:W5:Y:S01]  /*de10*/  LDL R3, [R1+0x16b0] ;  /* 0x0016b00001037983 */ /* 0x0023620000100800 */
[----:B------:R-:W-:Y:S02]  /*de20*/  MOV R4, R6 ;  /* 0x0000000600047202 */ /* 0x000fe40000000f00 */
[----:B------:R-:W-:-:S04]  /*de30*/  MOV R5, 0x0 ;  /* 0x0000000000057802 */ /* 0x000fc80000000f00 */
[----:B------:R-:W-:Y:S05]  /*de40*/  RET.REL.NODEC R4 `(_ZN7cutlass13device_kernelIN5flash19enable_sm80_to_sm89INS1_16FlashAttnBwdSm80INS1_25CollectiveMainloopBwdSm80ILi2ELi2EN4cute5tupleIJNS5_1CILi128EEES8_NS7_ILi64EEEEEENS_10bfloat16_tEfNS_4arch4Sm80ELb0ELb1ELb1ELb0ELb1ELb0ELb0ELb0ELi2ELi4ELi4ELi4ELb0EEENS1_21CollectiveEpilogueBwdISA_SB_SD_Li256ELb0ELb0ELi2EEENS1_19SingleTileSchedulerILb0ELb0ELb0ELi128EEEEEEEEEvNT_6ParamsE) ;  /* 0xffff21b004007950 */ /* 0x000fea0003c3ffff */
        .type           $_ZN7cutlass13device_kernelIN5flash19enable_sm80_to_sm89INS1_16FlashAttnBwdSm80INS1_25CollectiveMainloopBwdSm80ILi2ELi2EN4cute5tupleIJNS5_1CILi128EEES8_NS7_ILi64EEEEEENS_10bfloat16_tEfNS_4arch4Sm80ELb0ELb1ELb1ELb0ELb1ELb0ELb0ELb0ELi2ELi4ELi4ELi4ELb0EEENS1_21CollectiveEpilogueBwdISA_SB_SD_Li256ELb0ELb0ELi2EEENS1_19SingleTileSchedulerILb0ELb0ELb0ELi128EEEEEEEEEvNT_6ParamsE$_ZZN4cute6detail16composition_implINS_5tupleIJNS_1CILi16EEENS3_ILi2EEES5_S5_NS3_ILi4EEES5_EEENS2_IJNS3_ILi1EEEiiiNS3_ILi144EEENS3_ILi512EEEEEES6_S4_EEDaRKT_RKT0_RKT1_RKT2_ENKUlRKT_T0_E_clINS2_IJNS2_IJEEESU_S6_S8_EEENS_17integral_constantIiLi1EEEEEDaSQ_SR_,@function
        .size           $_ZN7cutlass13device_kernelIN5flash19enable_sm80_to_sm89INS1_16FlashAttnBwdSm80INS1_25CollectiveMainloopBwdSm80ILi2ELi2EN4cute5tupleIJNS5_1CILi128EEES8_NS7_ILi64EEEEEENS_10bfloat16_tEfNS_4arch4Sm80ELb0ELb1ELb1ELb0ELb1ELb0ELb0ELb0ELi2ELi4ELi4ELi4ELb0EEENS1_21CollectiveEpilogueBwdISA_SB_SD_Li256ELb0ELb0ELi2EEENS1_19SingleTileSchedulerILb0ELb0ELb0ELi128EEEEEEEEEvNT_6ParamsE$_ZZN4cute6detail16composition_implINS_5tupleIJNS_1CILi16EEENS3_ILi2EEES5_S5_NS3_ILi4EEES5_EEENS2_IJNS3_ILi1EEEiiiNS3_ILi144EEENS3_ILi512EEEEEES6_S4_EEDaRKT_RKT0_RKT1_RKT2_ENKUlRKT_T0_E_clINS2_IJNS2_IJEEESU_S6_S8_EEENS_17integral_constantIiLi1EEEEEDaSQ_SR_,($_ZN7cutlass13device_kernelIN5flash19enable_sm80_to_sm89INS1_16FlashAttnBwdSm80INS1_25CollectiveMainloopBwdSm80ILi2ELi2EN4cute5tupleIJNS5_1CILi128EEES8_NS7_ILi64EEEEEENS_10bfloat16_tEfNS_4arch4Sm80ELb0ELb1ELb1ELb0ELb1ELb0ELb0ELb0ELi2ELi4ELi4ELi4ELb0EEENS1_21CollectiveEpilogueBwdISA_SB_SD_Li256ELb0ELb0ELi2EEENS1_19SingleTileSchedulerILb0ELb0ELb0ELi128EEEEEEEEEvNT_6ParamsE$_ZZN4cute6detail16composition_implINS_5tupleIJNS_1CILi16EEENS3_ILi2EEES5_S5_NS3_ILi4EEES5_EEENS2_IJNS3_ILi1EEEiiiNS3_ILi144EEENS3_ILi512EEEEEES6_S4_EEDaRKT_RKT0_RKT1_RKT2_ENKUlRKT_T0_E_clINS2_IJNS2_IJS5_EEENS2_IJiEEES5_S8_EEENS_17integral_constantIiLi2EEEEEDaSQ_SR_ - $_ZN7cutlass13device_kernelIN5flash19enable_sm80_to_sm89INS1_16FlashAttnBwdSm80INS1_25CollectiveMainloopBwdSm80ILi2ELi2EN4cute5tupleIJNS5_1CILi128EEES8_NS7_ILi64EEEEEENS_10bfloat16_tEfNS_4arch4Sm80ELb0ELb1ELb1ELb0ELb1ELb0ELb0ELb0ELi2ELi4ELi4ELi4ELb0EEENS1_21CollectiveEpilogueBwdISA_SB_SD_Li256ELb0ELb0ELi2EEENS1_19SingleTileSchedulerILb0ELb0ELb0ELi128EEEEEEEEEvNT_6ParamsE$_ZZN4cute6detail16composition_implINS_5tupleIJNS_1CILi16EEENS3_ILi2EEES5_S5_NS3_ILi4EEES5_EEENS2_IJNS3_ILi1EEEiiiNS3_ILi144EEENS3_ILi512EEEEEES6_S4_EEDaRKT_RKT0_RKT1_RKT2_ENKUlRKT_T0_E_clINS2_IJNS2_IJEEESU_S6_S8_EEENS_17integral_constantIiLi1EEEEEDaSQ_SR_)
$_ZN7cutlass13device_kernelIN5flash19enable_sm80_to_sm89INS1_16FlashAttnBwdSm80INS1_25CollectiveMainloopBwdSm80ILi2ELi2EN4cute5tupleIJNS5_1CILi128EEES8_NS7_ILi64EEEEEENS_10bfloat16_tEfNS_4arch4Sm80ELb0ELb1ELb1ELb0ELb1ELb0ELb0ELb0ELi2ELi4ELi4ELi4ELb0EEENS1_21CollectiveEpilogueBwdISA_SB_SD_Li256ELb0ELb0ELi2EEENS1_19SingleTileSchedulerILb0ELb0ELb0ELi128EEEEEEEEEvNT_6ParamsE$_ZZN4cute6detail16composition_implINS_5tupleIJNS_1CILi16EEENS3_ILi2EEES5_S5_NS3_ILi4EEES5_EEENS2_IJNS3_ILi1EEEiiiNS3_ILi144EEENS3_ILi512EEEEEES6_S4_EEDaRKT_RKT0_RKT1_RKT2_ENKUlRKT_T0_E_clINS2_IJNS2_IJEEESU_S6_S8_EEENS_17integral_constantIiLi1EEEEEDaSQ_SR_:
        /* <DEDUP_REMOVED lines=8> */
[----:B-1---5:R-:W-:Y:S05]  /*ded0*/  CALL.REL.NOINC `($_ZN7cutlass13device_kernelIN5flash19enable_sm80_to_sm89INS1_16FlashAttnBwdSm80INS1_25CollectiveMainloopBwdSm80ILi2ELi2EN4cute5tupleIJNS5_1CILi128EEES8_NS7_ILi64EEEEEENS_10bfloat16_tEfNS_4arch4Sm80ELb0ELb1ELb1ELb0ELb1ELb0ELb0ELb0ELi2ELi4ELi4ELi4ELb0EEENS1_21CollectiveEpilogueBwdISA_SB_SD_Li256ELb0ELb0ELi2EEENS1_19SingleTileSchedulerILb0ELb0ELb0ELi128EEEEEEEEEvNT_6ParamsE$_ZN4cute3eso3ESOILb1ELb0EJNS_5tupleIJNS_1CILi2EEEEEENS2_IJiEEES4_NS3_ILi1EEEEEC2ERKS5_RKS6_RKS4_RKS7_) ;  /* 0xffffb68000007944 */ /* 0x022fea0003c3ffff */
[----:B-1----:R1:W5:Y:S01]  /*dee0*/  LDL R2, [R1+0x16c8] ;  /* 0x0016c80001027983 */ /* 0x0023620000100800 */
[----:B------:R-:W-:Y:S02]  /*def0*/  MOV R4, R10 ;  /* 0x0000000a00047202 */ /* 0x000fe40000000f00 */
[----:B------:R-:W-:-:S04]  /*df00*/  MOV R5, 0x0 ;  /* 0x0000000000057802 */ /* 0x000fc80000000f00 */
[----:B------:R-:W-:Y:S05]  /*df10*/  RET.REL.NODEC R4 `(_ZN7cutlass13device_kernelIN5flash19enable_sm80_to_sm89INS1_16FlashAttnBwdSm80INS1_25CollectiveMainloopBwdSm80ILi2ELi2EN4cute5tupleIJNS5_1CILi128EEES8_NS7_ILi64EEEEEENS_10bfloat16_tEfNS_4arch4Sm80ELb0ELb1ELb1ELb0ELb1ELb0ELb0ELb0ELi2ELi4ELi4ELi4ELb0EEENS1_21CollectiveEpilogueBwdISA_SB_SD_Li256ELb0ELb0ELi2EEENS1_19SingleTileSchedulerILb0ELb0ELb0ELi128EEEEEEEEEvNT_6ParamsE) ;  /* 0xffff20e004007950 */ /* 0x000fea0003c3ffff */
        .type           $_ZN7cutlass13device_kernelIN5flash19enable_sm80_to_sm89INS1_16FlashAttnBwdSm80INS1_25CollectiveMainloopBwdSm80ILi2ELi2EN4cute5tupleIJNS5_1CILi128EEES8_NS7_ILi64EEEEEENS_10bfloat16_tEfNS_4arch4Sm80ELb0ELb1ELb1ELb0ELb1ELb0ELb0ELb0ELi2ELi4ELi4ELi4ELb0EEENS1_21CollectiveEpilogueBwdISA_SB_SD_Li256ELb0ELb0ELi2EEENS1_19SingleTileSchedulerILb0ELb0ELb0ELi128EEEEEEEEEvNT_6ParamsE$_ZZN4cute6detail16composition_implINS_5tupleIJNS_1CILi16EEENS3_ILi2EEES5_S5_NS3_ILi4EEES5_EEENS2_IJNS3_ILi1EEEiiiNS3_ILi144EEENS3_ILi512EEEEEES6_S4_EEDaRKT_RKT0_RKT1_RKT2_ENKUlRKT_T0_E_clINS2_IJNS2_IJS5_EEENS2_IJiEEES5_S8_EEENS_17integral_constantIiLi2EEEEEDaSQ_SR_,@function
        .size           $_ZN7cutlass13device_kernelIN5flash19enable_sm80_to_sm89INS1_16FlashAttnBwdSm80INS1_25CollectiveMainloopBwdSm80ILi2ELi2EN4cute5tupleIJNS5_1CILi128EEES8_NS7_ILi64EEEEEENS_10bfloat16_tEfNS_4arch4Sm80ELb0ELb1ELb1ELb0ELb1ELb0ELb0ELb0ELi2ELi4ELi4ELi4ELb0EEENS1_21CollectiveEpilogueBwdISA_SB_SD_Li256ELb0ELb0ELi2EEENS1_19SingleTileSchedulerILb0ELb0ELb0ELi128EEEEEEEEEvNT_6ParamsE$_ZZN4cute6detail16composition_implINS_5tupleIJNS_1CILi16EEENS3_ILi2EEES5_S5_NS3_ILi4EEES5_EEENS2_IJNS3_ILi1EEEiiiNS3_ILi144EEENS3_ILi512EEEEEES6_S4_EEDaRKT_RKT0_RKT1_RKT2_ENKUlRKT_T0_E_clINS2_IJNS2_IJS5_EEENS2_IJiEEES5_S8_EEENS_17integral_constantIiLi2EEEEEDaSQ_SR_,($_ZN7cutlass13device_kernelIN5flash19enable_sm80_to_sm89INS1_16FlashAttnBwdSm80INS1_25CollectiveMainloopBwdSm80ILi2ELi2EN4cute5tupleIJNS5_1CILi128EEES8_NS7_ILi64EEEEEENS_10bfloat16_tEfNS_4arch4Sm80ELb0ELb1ELb1ELb0ELb1ELb0ELb0ELb0ELi2ELi4ELi4ELi4ELb0EEENS1_21CollectiveEpilogueBwdISA_SB_SD_Li256ELb0ELb0ELi2EEENS1_19SingleTileSchedulerILb0ELb0ELb0ELi128EEEEEEEEEvNT_6ParamsE$_ZZN4cute6detail16composition_implINS_5tupleIJNS_1CILi16EEENS3_ILi2EEES5_S5_NS3_ILi4EEES5_EEENS2_IJNS3_ILi1EEEiiiNS3_ILi144EEENS3_ILi512EEEEEES6_S4_EEDaRKT_RKT0_RKT1_RKT2_ENKUlRKT_T0_E_clINS2_IJNS2_IJS5_S5_EEENS2_IJiiEEES8_S8_EEENS_17integral_constantIiLi3EEEEEDaSQ_SR_ - $_ZN7cutlass13device_kernelIN5flash19enable_sm80_to_sm89INS1_16FlashAttnBwdSm80INS1_25CollectiveMainloopBwdSm80ILi2ELi2EN4cute5tupleIJNS5_1CILi128EEES8_NS7_ILi64EEEEEENS_10bfloat16_tEfNS_4arch4Sm80ELb0ELb1ELb1ELb0ELb1ELb0ELb0ELb0ELi2ELi4ELi4ELi4ELb0EEENS1_21CollectiveEpilogueBwdISA_SB_SD_Li256ELb0ELb0ELi2EEENS1_19SingleTileSchedulerILb0ELb0ELb0ELi128EEEEEEEEEvNT_6ParamsE$_ZZN4cute6detail16composition_implINS_5tupleIJNS_1CILi16EEENS3_ILi2EEES5_S5_NS3_ILi4EEES5_EEENS2_IJNS3_ILi1EEEiiiNS3_ILi144EEENS3_ILi512EEEEEES6_S4_EEDaRKT_RKT0_RKT1_RKT2_ENKUlRKT_T0_E_clINS2_IJNS2_IJS5_EEENS2_IJiEEES5_S8_EEENS_17integral_constantIiLi2EEEEEDaSQ_SR_)
$_ZN7cutlass13device_kernelIN5flash19enable_sm80_to_sm89INS1_16FlashAttnBwdSm80INS1_25CollectiveMainloopBwdSm80ILi2ELi2EN4cute5tupleIJNS5_1CILi128EEES8_NS7_ILi64EEEEEENS_10bfloat16_tEfNS_4arch4Sm80ELb0ELb1ELb1ELb0ELb1ELb0ELb0ELb0ELi2ELi4ELi4ELi4ELb0EEENS1_21CollectiveEpilogueBwdISA_SB_SD_Li256ELb0ELb0ELi2EEENS1_19SingleTileSchedulerILb0ELb0ELb0ELi128EEEEEEEEEvNT_6ParamsE$_ZZN4cute6detail16composition_implINS_5tupleIJNS_1CILi16EEENS3_ILi2EEES5_S5_NS3_ILi4EEES5_EEENS2_IJNS3_ILi1EEEiiiNS3_ILi144EEENS3_ILi512EEEEEES6_S4_EEDaRKT_RKT0_RKT1_RKT2_ENKUlRKT_T0_E_clINS2_IJNS2_IJS5_EEENS2_IJiEEES5_S8_EEENS_17integral_constantIiLi2EEEEEDaSQ_SR_:
        /* <DEDUP_REMOVED lines=8> */
[----:B-1---5:R-:W-:Y:S05]  /*dfa0*/  CALL.REL.NOINC `($_ZN7cutlass13device_kernelIN5flash19enable_sm80_to_sm89INS1_16FlashAttnBwdSm80INS1_25CollectiveMainloopBwdSm80ILi2ELi2EN4cute5tupleIJNS5_1CILi128EEES8_NS7_ILi64EEEEEENS_10bfloat16_tEfNS_4arch4Sm80ELb0ELb1ELb1ELb0ELb1ELb0ELb0ELb0ELi2ELi4ELi4ELi4ELb0EEENS1_21CollectiveEpilogueBwdISA_SB_SD_Li256ELb0ELb0ELi2EEENS1_19SingleTileSchedulerILb0ELb0ELb0ELi128EEEEEEEEEvNT_6ParamsE$_ZN4cute3eso3ESOILb0ELb0EJiiEEC2ERKiS4_) ;  /* 0xffff971000007944 */ /* 0x022fea0003c3ffff */
[----:B-1----:R1:W5:Y:S01]  /*dfb0*/  LDL.64 R2, [R1+0x16c8] ;  /* 0x0016c80001027983 */ /* 0x0023620000100a00 */
[----:B------:R-:W-:-:S03]  /*dfc0*/  MOV R6, 0xdfe0 ;  /* 0x0000dfe000067802 */ /* 0x000fc60000000f00 */
[----:B-1---5:R-:W-:Y:S05]  /*dfd0*/  CALL.REL.NOINC `($_ZN7cutlass13device_kernelIN5flash19enable_sm80_to_sm89INS1_16FlashAttnBwdSm80INS1_25CollectiveMainloopBwdSm80ILi2ELi2EN4cute5tupleIJNS5_1CILi128EEES8_NS7_ILi64EEEEEENS_10bfloat16_tEfNS_4arch4Sm80ELb0ELb1ELb1ELb0ELb1ELb0ELb0ELb0ELi2ELi4ELi4ELi4ELb0EEENS1_21CollectiveEpilogueBwdISA_SB_SD_Li256ELb0ELb0ELi2EEENS1_19SingleTileSchedulerILb0ELb0ELb0ELi128EEEEEEEEEvNT_6ParamsE$_ZN4cute3eso3ESOILb1ELb0EJNS_5tupleIJNS_1CILi2EEES4_EEENS2_IJiiEEENS3_ILi1EEES7_EEC2ERKS5_RKS6_RKS7_SE_) ;  /* 0xffffb6d000007944 */ /* 0x022fea0003c3ffff */
[----:B-1----:R1:W5:Y:S01]  /*dfe0*/  LDL.64 R2, [R1+0x16c8] ;  /* 0x0016c80001027983 */ /* 0x0023620000100a00 */
[----:B------:R-:W-:Y:S02]  /*dff0*/  MOV R4, R22 ;  /* 0x0000001600047202 */ /* 0x000fe40000000f00 */
[----:B------:R-:W-:-:S04]  /*e000*/  MOV R5, 0x0 ;  /* 0x0000000000057802 */ /* 0x000fc80000000f00 */
[----:B------:R-:W-:Y:S05]  /*e010*/  RET.REL.NODEC R4 `(_ZN7cutlass13device_kernelIN5flash19enable_sm80_to_sm89INS1_16FlashAttnBwdSm80INS1_25CollectiveMainloopBwdSm80ILi2ELi2EN4cute5tupleIJNS5_1CILi128EEES8_NS7_ILi64EEEEEENS_10bfloat16_tEfNS_4arch4Sm80ELb0ELb1ELb1ELb0ELb1ELb0ELb0ELb0ELi2ELi4ELi4ELi4ELb0EEENS1_21CollectiveEpilogueBwdISA_SB_SD_Li256ELb0ELb0ELi2EEENS1_19SingleTileSchedulerILb0ELb0ELb0ELi128EEEEEEEEEvNT_6ParamsE) ;  /* 0xffff1fe004007950 */ /* 0x000fea0003c3ffff */
        .type           $_ZN7cutlass13device_kernelIN5flash19enable_sm80_to_sm89INS1_16FlashAttnBwdSm80INS1_25CollectiveMainloopBwdSm80ILi2ELi2EN4cute5tupleIJNS5_1CILi128EEES8_NS7_ILi64EEEEEENS_10bfloat16_tEfNS_4arch4Sm80ELb0ELb1ELb1ELb0ELb1ELb0ELb0ELb0ELi2ELi4ELi4ELi4ELb0EEENS1_21CollectiveEpilogueBwdISA_SB_SD_Li256ELb0ELb0ELi2EEENS1_19SingleTileSchedulerILb0ELb0ELb0ELi128EEEEEEEEEvNT_6ParamsE$_ZZN4cute6detail16composition_implINS_5tupleIJNS_1CILi16EEENS3_ILi2EEES5_S5_NS3_ILi4EEES5_EEENS2_IJNS3_ILi1EEEiiiNS3_ILi144EEENS3_ILi512EEEEEES6_S4_EEDaRKT_RKT0_RKT1_RKT2_ENKUlRKT_T0_E_clINS2_IJNS2_IJS5_S5_EEENS2_IJiiEEES8_S8_EEENS_17integral_constantIiLi3EEEEEDaSQ_SR_,@function
        .size           $_ZN7cutlass13device_kernelIN5flash19enable_sm80_to_sm89INS1_16FlashAttnBwdSm80INS1_25CollectiveMainloopBwdSm80ILi2ELi2EN4cute5tupleIJNS5_1CILi128EEES8_NS7_ILi64EEEEEENS_10bfloat16_tEfNS_4arch4Sm80ELb0ELb1ELb1ELb0ELb1ELb0ELb0ELb0ELi2ELi4ELi4ELi4ELb0EEENS1_21CollectiveEpilogueBwdISA_SB_SD_Li256ELb0ELb0ELi2EEENS1_19SingleTileSchedulerILb0ELb0ELb0ELi128EEEEEEEEEvNT_6ParamsE$_ZZN4cute6detail16composition_implINS_5tupleIJNS_1CILi16EEENS3_ILi2EEES5_S5_NS3_ILi4EEES5_EEENS2_IJNS3_ILi1EEEiiiNS3_ILi144EEENS3_ILi512EEEEEES6_S4_EEDaRKT_RKT0_RKT1_RKT2_ENKUlRKT_T0_E_clINS2_IJNS2_IJS5_S5_EEENS2_IJiiEEES8_S8_EEENS_17integral_constantIiLi3EEEEEDaSQ_SR_,($_ZN7cutlass13device_kernelIN5flash19enable_sm80_to_sm89INS1_16FlashAttnBwdSm80INS1_25CollectiveMainloopBwdSm80ILi2ELi2EN4cute5tupleIJNS5_1CILi128EEES8_NS7_ILi64EEEEEENS_10bfloat16_tEfNS_4arch4Sm80ELb0ELb1ELb1ELb0ELb1ELb0ELb0ELb0ELi2ELi4ELi4ELi4ELb0EEENS1_21CollectiveEpilogueBwdISA_SB_SD_Li256ELb0ELb0ELi2EEENS1_19SingleTileSchedulerILb0ELb0ELb0ELi128EEEEEEEEEvNT_6ParamsE$_ZZN4cute6detail16composition_implINS_5tupleIJNS_1CILi16EEENS3_ILi2EEES5_S5_NS3_ILi4EEES5_EEENS2_IJNS3_ILi1EEEiiiNS3_ILi144EEENS3_ILi512EEEEEES6_S4_EEDaRKT_RKT0_RKT1_RKT2_ENKUlRKT_T0_E_clINS2_IJNS2_IJS5_S5_EEENS2_IJiiEEES8_S8_EEENS_17integral_constantIiLi4EEEEEDaSQ_SR_ - $_ZN7cutlass13device_kernelIN5flash19enable_sm80_to_sm89INS1_16FlashAttnBwdSm80INS1_25CollectiveMainloopBwdSm80ILi2ELi2EN4cute5tupleIJNS5_1CILi128EEES8_NS7_ILi64EEEEEENS_10bfloat16_tEfNS_4arch4Sm80ELb0ELb1ELb1ELb0ELb1ELb0ELb0ELb0ELi2ELi4ELi4ELi4ELb0EEENS1_21CollectiveEpilogueBwdISA_SB_SD_Li256ELb0ELb0ELi2EEENS1_19SingleTileSchedulerILb0ELb0ELb0ELi128EEEEEEEEEvNT_6ParamsE$_ZZN4cute6detail16composition_implINS_5tupleIJNS_1CILi16EEENS3_ILi2EEES5_S5_NS3_ILi4EEES5_EEENS2_IJNS3_ILi1EEEiiiNS3_ILi144EEENS3_ILi512EEEEEES6_S4_EEDaRKT_RKT0_RKT1_RKT2_ENKUlRKT_T0_E_clINS2_IJNS2_IJS5_S5_EEENS2_IJiiEEES8_S8_EEENS_17integral_constantIiLi3EEEEEDaSQ_SR_)
$_ZN7cutlass13device_kernelIN5flash19enable_sm80_to_sm89INS1_16FlashAttnBwdSm80INS1_25CollectiveMainloopBwdSm80ILi2ELi2EN4cute5tupleIJNS5_1CILi128EEES8_NS7_ILi64EEEEEENS_10bfloat16_tEfNS_4arch4Sm80ELb0ELb1ELb1ELb0ELb1ELb0ELb0ELb0ELi2ELi4ELi4ELi4ELb0EEENS1_21CollectiveEpilogueBwdISA_SB_SD_Li256ELb0ELb0ELi2EEENS1_19SingleTileSchedulerILb0ELb0ELb0ELi128EEEEEEEEEvNT_6ParamsE$_ZZN4cute6detail16composition_implINS_5tupleIJNS_1CILi16EEENS3_ILi2EEES5_S5_NS3_ILi4EEES5_EEENS2_IJNS3_ILi1EEEiiiNS3_ILi144EEENS3_ILi512EEEEEES6_S4_EEDaRKT_RKT0_RKT1_RKT2_ENKUlRKT_T0_E_clINS2_IJNS2_IJS5_S5_EEENS2_IJiiEEES8_S8_EEENS_17integral_constantIiLi3EEEEEDaSQ_SR_:
[----:B------:R-:W-:-:S05]  /*e020*/  IADD3 R5, R5, -c[0x0][0x20], RZ ;  /* 0x8000080005057a10 */ /* 0x000fca0007ffe0ff */
[----:B------:R1:W5:Y:S04]  /*e030*/  LDL R2, [R5] ;  /* 0x0000000005027983 */ /* 0x0003680000100800 */
[----:B------:R1:W5:Y:S01]  /*e040*/  LDL R3, [R5+0x4] ;  /* 0x0000040005037983 */ /* 0x0003620000100800 */
[----:B------:R-:W-:Y:S02]  /*e050*/  IADD3 R4, R1, 0x16c8, RZ ;  /* 0x000016c801047810 */ /* 0x000fe40007ffe0ff */
[----:B------:R-:W-:Y:S02]  /*e060*/  MOV R6, 0xe090 ;  /* 0x0000e09000067802 */ /* 0x000fe40000000f00 */
[----:B------:R-:W-:Y:S02]  /*e070*/  IADD3 R4, R4, c[0x0][0x20], RZ ;  /* 0x0000080004047a10 */ /* 0x000fe40007ffe0ff */
[----:B-1---5:R-:W-:Y:S05]  /*e080*/  CALL.REL.NOINC `($_ZN7cutlass13device_kernelIN5flash19enable_sm80_to_sm89INS1_16FlashAttnBwdSm80INS1_25CollectiveMainloopBwdSm80ILi2ELi2EN4cute5tupleIJNS5_1CILi128EEES8_NS7_ILi64EEEEEENS_10bfloat16_tEfNS_4arch4Sm80ELb0ELb1ELb1ELb0ELb1ELb0ELb0ELb0ELi2ELi4ELi4ELi4ELb0EEENS1_21CollectiveEpilogueBwdISA_SB_SD_Li256ELb0ELb0ELi2EEENS1_19SingleTileSchedulerILb0ELb0ELb0ELi128EEEEEEEEEvNT_6ParamsE$_ZN4cute3eso3ESOILb1ELb0EJNS_5tupleIJNS_1CILi2EEES4_EEENS2_IJiiEEENS3_ILi1EEES7_EEC2ERKS5_RKS6_RKS7_SE_) ;  /* 0xffffb62000007944 */ /* 0x022fea0003c3ffff */
[----:B-1----:R1:W5:Y:S01]  /*e090*/  LDL.64 R2, [R1+0x16c8] ;  /* 0x0016c80001027983 */ /* 0x0023620000100a00 */
[----:B------:R-:W-:-:S02]  /*e0a0*/  MOV R4, R8 ;  /* 0x0000000800047202 */ /* 0x000fc40000000f00 */
[----:B------:R-:W-:-:S04]  /*e0b0*/  MOV R5, 0x0 ;  /* 0x0000000000057802 */ /* 0x000fc80000000f00 */
[----:B------:R-:W-:Y:S05]  /*e0c0*/  RET.REL.NODEC R4 `(_ZN7cutlass13device_kernelIN5flash19enable_sm80_to_sm89INS1_16FlashAttnBwdSm80INS1_25CollectiveMainloopBwdSm80ILi2ELi2EN4cute5tupleIJNS5_1CILi128EEES8_NS7_ILi64EEEEEENS_10bfloat16_tEfNS_4arch4Sm80ELb0ELb1ELb1ELb0ELb1ELb0ELb0ELb0ELi2ELi4ELi4ELi4ELb0EEENS1_21CollectiveEpilogueBwdISA_SB_SD_Li256ELb0ELb0ELi2EEENS1_19SingleTileSchedulerILb0ELb0ELb0ELi128EEEEEEEEEvNT_6ParamsE) ;  /* 0xffff1f3004007950 */ /* 0x000fea0003c3ffff */
        .type           $_ZN7cutlass13device_kernelIN5flash19enable_sm80_to_sm89INS1_16FlashAttnBwdSm80INS1_25CollectiveMainloopBwdSm80ILi2ELi2EN4cute5tupleIJNS5_1CILi128EEES8_NS7_ILi64EEEEEENS_10bfloat16_tEfNS_4arch4Sm80ELb0ELb1ELb1ELb0ELb1ELb0ELb0ELb0ELi2ELi4ELi4ELi4ELb0EEENS1_21CollectiveEpilogueBwdISA_SB_SD_Li256ELb0ELb0ELi2EEENS1_19SingleTileSchedulerILb0ELb0ELb0ELi128EEEEEEEEEvNT_6ParamsE$_ZZN4cute6detail16composition_implINS_5tupleIJNS_1CILi16EEENS3_ILi2EEES5_S5_NS3_ILi4EEES5_EEENS2_IJNS3_ILi1EEEiiiNS3_ILi144EEENS3_ILi512EEEEEES6_S4_EEDaRKT_RKT0_RKT1_RKT2_ENKUlRKT_T0_E_clINS2_IJNS2_IJS5_S5_EEENS2_IJiiEEES8_S8_EEENS_17integral_constantIiLi4EEEEEDaSQ_SR_,@function
        .size           $_ZN7cutlass13device_kernelIN5flash19enable_sm80_to_sm89INS1_16FlashAttnBwdSm80INS1_25CollectiveMainloopBwdSm80ILi2ELi2EN4cute5tupleIJNS5_1CILi128EEES8_NS7_ILi64EEEEEENS_10bfloat16_tEfNS_4arch4Sm80ELb0ELb1ELb1ELb0ELb1ELb0ELb0ELb0ELi2ELi4ELi4ELi4ELb0EEENS1_21CollectiveEpilogueBwdISA_SB_SD_Li256ELb0ELb0ELi2EEENS1_19SingleTileSchedulerILb0ELb0ELb0ELi128EEEEEEEEEvNT_6ParamsE$_ZZN4cute6detail16composition_implINS_5tupleIJNS_1CILi16EEENS3_ILi2EEES5_S5_NS3_ILi4EEES5_EEENS2_IJNS3_ILi1EEEiiiNS3_ILi144EEENS3_ILi512EEEEEES6_S4_EEDaRKT_RKT0_RKT1_RKT2_ENKUlRKT_T0_E_clINS2_IJNS2_IJS5_S5_EEENS2_IJiiEEES8_S8_EEENS_17integral_constantIiLi4EEEEEDaSQ_SR_,($_ZN7cutlass13device_kernelIN5flash19enable_sm80_to_sm89INS1_16FlashAttnBwdSm80INS1_25CollectiveMainloopBwdSm80ILi2ELi2EN4cute5tupleIJNS5_1CILi128EEES8_NS7_ILi64EEEEEENS_10bfloat16_tEfNS_4arch4Sm80ELb0ELb1ELb1ELb0ELb1ELb0ELb0ELb0ELi2ELi4ELi4ELi4ELb0EEENS1_21CollectiveEpilogueBwdISA_SB_SD_Li256ELb0ELb0ELi2EEENS1_19SingleTileSchedulerILb0ELb0ELb0ELi128EEEEEEEEEvNT_6ParamsE$_ZZN4cute6detail16composition_implINS_5tupleIJNS_1CILi8EEENS3_ILi2EEES5_S5_S4_S5_EEENS2_IJNS3_ILi1EEEiiiNS3_ILi72EEENS3_ILi512EEEEEENS2_IJNS2_IJS5_S5_EEES4_NS3_ILi4EEEEEENS2_IJNS2_IJS7_S4_EEENS3_ILi1024EEENS3_ILi16EEEEEEEEDaRKT_RKT0_RKT1_RKT2_ENKUlRKT_RKT0_E_clISB_SE_EEDaSW_SZ_ - $_ZN7cutlass13device_kernelIN5flash19enable_sm80_to_sm89INS1_16FlashAttnBwdSm80INS1_25CollectiveMainloopBwdSm80ILi2ELi2EN4cute5tupleIJNS5_1CILi128EEES8_NS7_ILi64EEEEEENS_10bfloat16_tEfNS_4arch4Sm80ELb0ELb1ELb1ELb0ELb1ELb0ELb0ELb0ELi2ELi4ELi4ELi4ELb0EEENS1_21CollectiveEpilogueBwdISA_SB_SD_Li256ELb0ELb0ELi2EEENS1_19SingleTileSchedulerILb0ELb0ELb0ELi128EEEEEEEEEvNT_6ParamsE$_ZZN4cute6detail16composition_implINS_5tupleIJNS_1CILi16EEENS3_ILi2EEES5_S5_NS3_ILi4EEES5_EEENS2_IJNS3_ILi1EEEiiiNS3_ILi144EEENS3_ILi512EEEEEES6_S4_EEDaRKT_RKT0_RKT1_RKT2_ENKUlRKT_T0_E_clINS2_IJNS2_IJS5_S5_EEENS2_IJiiEEES8_S8_EEENS_17integral_constantIiLi4EEEEEDaSQ_SR_)
$_ZN7cutlass13device_kernelIN5flash19enable_sm80_to_sm89INS1_16FlashAttnBwdSm80INS1_25CollectiveMainloopBwdSm80ILi2ELi2EN4cute5tupleIJNS5_1CILi128EEES8_NS7_ILi64EEEEEENS_10bfloat16_tEfNS_4arch4Sm80ELb0ELb1ELb1ELb0ELb1ELb0ELb0ELb0ELi2ELi4ELi4ELi4ELb0EEENS1_21CollectiveEpilogueBwdISA_SB_SD_Li256ELb0ELb0ELi2EEENS1_19SingleTileSchedulerILb0ELb0ELb0ELi128EEEEEEEEEvNT_6ParamsE$_ZZN4cute6detail16composition_implINS_5tupleIJNS_1CILi16EEENS3_ILi2EEES5_S5_NS3_ILi4EEES5_EEENS2_IJNS3_ILi1EEEiiiNS3_ILi144EEENS3_ILi512EEEEEES6_S4_EEDaRKT_RKT0_RKT1_RKT2_ENKUlRKT_T0_E_clINS2_IJNS2_IJS5_S5_EEENS2_IJiiEEES8_S8_EEENS_17integral_constantIiLi4EEEEEDaSQ_SR_:
        /* <DEDUP_REMOVED lines=11> */
        .type           $_ZN7cutlass13device_kernelIN5flash19enable_sm80_to_sm89INS1_16FlashAttnBwdSm80INS1_25CollectiveMainloopBwdSm80ILi2ELi2EN4cute5tupleIJNS5_1CILi128EEES8_NS7_ILi64EEEEEENS_10bfloat16_tEfNS_4arch4Sm80ELb0ELb1ELb1ELb0ELb1ELb0ELb0ELb0ELi2ELi4ELi4ELi4ELb0EEENS1_21CollectiveEpilogueBwdISA_SB_SD_Li256ELb0ELb0ELi2EEENS1_19SingleTileSchedulerILb0ELb0ELb0ELi128EEEEEEEEEvNT_6ParamsE$_ZZN4cute6detail16composition_implINS_5tupleIJNS_1CILi8EEENS3_ILi2EEES5_S5_S4_S5_EEENS2_IJNS3_ILi1EEEiiiNS3_ILi72EEENS3_ILi512EEEEEENS2_IJNS2_IJS5_S5_EEES4_NS3_ILi4EEEEEENS2_IJNS2_IJS7_S4_EEENS3_ILi1024EEENS3_ILi16EEEEEEEEDaRKT_RKT0_RKT1_RKT2_ENKUlRKT_RKT0_E_clISB_SE_EEDaSW_SZ_,@function
        .size           $_ZN7cutlass13device_kernelIN5flash19enable_sm80_to_sm89INS1_16FlashAttnBwdSm80INS1_25CollectiveMainloopBwdSm80ILi2ELi2EN4cute5tupleIJNS5_1CILi128EEES8_NS7_ILi64EEEEEENS_10bfloat16_tEfNS_4arch4Sm80ELb0ELb1ELb1ELb0ELb1ELb0ELb0ELb0ELi2ELi4ELi4ELi4ELb0EEENS1_21CollectiveEpilogueBwdISA_SB_SD_Li256ELb0ELb0ELi2EEENS1_19SingleTileSchedulerILb0ELb0ELb0ELi128EEEEEEEEEvNT_6ParamsE$_ZZN4cute6detail16composition_implINS_5tupleIJNS_1CILi8EEENS3_ILi2EEES5_S5_S4_S5_EEENS2_IJNS3_ILi1EEEiiiNS3_ILi72EEENS3_ILi512EEEEEENS2_IJNS2_IJS5_S5_EEES4_NS3_ILi4EEEEEENS2_IJNS2_IJS7_S4_EEENS3_ILi1024EEENS3_ILi16EEEEEEEEDaRKT_RKT0_RKT1_RKT2_ENKUlRKT_RKT0_E_clISB_SE_EEDaSW_SZ_,($_ZN7cutlass13device_kernelIN5flash19enable_sm80_to_sm89INS1_16FlashAttnBwdSm80INS1_25CollectiveMainloopBwdSm80ILi2ELi2EN4cute5tupleIJNS5_1CILi128EEES8_NS7_ILi64EEEEEENS_10bfloat16_tEfNS_4arch4Sm80ELb0ELb1ELb1ELb0ELb1ELb0ELb0ELb0ELi2ELi4ELi4ELi4ELb0EEENS1_21CollectiveEpilogueBwdISA_SB_SD_Li256ELb0ELb0ELi2EEENS1_19SingleTileSchedulerILb0ELb0ELb0ELi128EEEEEEEEEvNT_6ParamsE$_ZZN4cute6detail16composition_implINS_5tupleIJNS_1CILi8EEENS3_ILi2EEES5_S5_S4_S5_EEENS2_IJNS3_ILi1EEEiiiNS3_ILi72EEENS3_ILi512EEEEEENS2_IJNS2_IJS5_S5_EEES4_NS3_ILi4EEEEEENS2_IJNS2_IJS7_S4_EEENS3_ILi1024EEENS3_ILi16EEEEEEEEDaRKT_RKT0_RKT1_RKT2_ENKUlRKT_RKT0_E_clISC_SG_EEDaSW_SZ_ - $_ZN7cutlass13device_kernelIN5flash19enable_sm80_to_sm89INS1_16FlashAttnBwdSm80INS1_25CollectiveMainloopBwdSm80ILi2ELi2EN4cute5tupleIJNS5_1CILi128EEES8_NS7_ILi64EEEEEENS_10bfloat16_tEfNS_4arch4Sm80ELb0ELb1ELb1ELb0ELb1ELb0ELb0ELb0ELi2ELi4ELi4ELi4ELb0EEENS1_21CollectiveEpilogueBwdISA_SB_SD_Li256ELb0ELb0ELi2EEENS1_19SingleTileSchedulerILb0ELb0ELb0ELi128EEEEEEEEEvNT_6ParamsE$_ZZN4cute6detail16composition_implINS_5tupleIJNS_1CILi8EEENS3_ILi2EEES5_S5_S4_S5_EEENS2_IJNS3_ILi1EEEiiiNS3_ILi72EEENS3_ILi512EEEEEENS2_IJNS2_IJS5_S5_EEES4_NS3_ILi4EEEEEENS2_IJNS2_IJS7_S4_EEENS3_ILi1024EEENS3_ILi16EEEEEEEEDaRKT_RKT0_RKT1_RKT2_ENKUlRKT_RKT0_E_clISB_SE_EEDaSW_SZ_)
$_ZN7cutlass13device_kernelIN5flash19enable_sm80_to_sm89INS1_16FlashAttnBwdSm80INS1_25CollectiveMainloopBwdSm80ILi2ELi2EN4cute5tupleIJNS5_1CILi128EEES8_NS7_ILi64EEEEEENS_10bfloat16_tEfNS_4arch4Sm80ELb0ELb1ELb1ELb0ELb1ELb0ELb0ELb0ELi2ELi4ELi4ELi4ELb0EEENS1_21CollectiveEpilogueBwdISA_SB_SD_Li256ELb0ELb0ELi2EEENS1_19SingleTileSchedulerILb0ELb0ELb0ELi128EEEEEEEEEvNT_6ParamsE$_ZZN4cute6detail16composition_implINS_5tupleIJNS_1CILi8EEENS3_ILi2EEES5_S5_S4_S5_EEENS2_IJNS3_ILi1EEEiiiNS3_ILi72EEENS3_ILi512EEEEEENS2_IJNS2_IJS5_S5_EEES4_NS3_ILi4EEEEEENS2_IJNS2_IJS7_S4_EEENS3_ILi1024EEENS3_ILi16EEEEEEEEDaRKT_RKT0_RKT1_RKT2_ENKUlRKT_RKT0_E_clISB_SE_EEDaSW_SZ_:
[----:B------:R-:W-:Y:S02]  /*e180*/  IADD3 R39, R1, 0x1380, RZ ;  /* 0x0000138001277810 */ /* 0x000fe40007ffe0ff */
[----:B------:R-:W-:Y:S02]  /*e190*/  MOV R66, 0xe1d0 ;  /* 0x0000e1d000427802 */ /* 0x000fe40000000f00 */
[----:B------:R-:W-:-:S04]  /*e1a0*/  IADD3 R39, R39, c[0x0][0x20], RZ ;  /* 0x0000080027277a10 */ /* 0x000fc80007ffe0ff */
[----:B------:R-:W-:Y:S02]  /*e1b0*/  IADD3 R53, R39, 0x4, RZ ;  /* 0x0000000427357810 */ /* 0x000fe40007ffe0ff */
[----:B------:R-:W-:Y:S05]  /*e1c0*/  CALL.REL.NOINC `($_ZN7cutlass13device_kernelIN5flash19enable_sm80_to_sm89INS1_16FlashAttnBwdSm80INS1_25CollectiveMainloopBwdSm80ILi2ELi2EN4cute5tupleIJNS5_1CILi128EEES8_NS7_ILi64EEEEEENS_10bfloat16_tEfNS_4arch4Sm80ELb0ELb1ELb1ELb0ELb1ELb0ELb0ELb0ELi2ELi4ELi4ELi4ELb0EEENS1_21CollectiveEpilogueBwdISA_SB_SD_Li256ELb0ELb0ELi2EEENS1_19SingleTileSchedulerILb0ELb0ELb0ELi128EEEEEEEEEvNT_6ParamsE$_ZZN4cute6detail16composition_implINS_5tupleIJNS_1CILi8EEENS3_ILi2EEES5_S5_S4_S5_EEENS2_IJNS3_ILi1EEEiiiNS3_ILi72EEENS3_ILi512EEEEEENS2_IJS5_S5_EEENS2_IJS7_S4_EEEEEDaRKT_RKT0_RKT1_RKT2_ENKUlRKT_RKT0_E_clIS5_S4_EEDaSR_SU_) ;  /* 0x00000a0000007944 */ /* 0x000fea0003c00000 */
[----:B------:R-:W-:Y:S02]  /*e1d0*/  MOV R4, 0xe1f0 ;  /* 0x0000e1f000047802 */ /* 0x000fe40000000f00 */
[----:B-1---5:R-:W-:Y:S05]  /*e1e0*/  CALL.REL.NOINC `($_ZN7cutlass13device_kernelIN5flash19enable_sm80_to_sm89INS1_16FlashAttnBwdSm80INS1_25CollectiveMainloopBwdSm80ILi2ELi2EN4cute5tupleIJNS5_1CILi128EEES8_NS7_ILi64EEEEEENS_10bfloat16_tEfNS_4arch4Sm80ELb0ELb1ELb1ELb0ELb1ELb0ELb0ELb0ELi2ELi4ELi4ELi4ELb0EEENS1_21CollectiveEpilogueBwdISA_SB_SD_Li256ELb0ELb0ELi2EEENS1_19SingleTileSchedulerILb0ELb0ELb0ELi128EEEEEEEEEvNT_6ParamsE$_ZN4cute3eso3ESOILb1ELb0EJNS_1CILi1EEEiEEC2ERKS3_RKi) ;  /* 0xffffa5d000007944 */ /* 0x022fea0003c3ffff */
[----:B-1----:R1:W5:Y:S01]  /*e1f0*/  LDL R2, [R1+0x1384] ;  /* 0x0013840001027983 */ /* 0x0023620000100800 */
[----:B------:R-:W-:-:S03]  /*e200*/  MOV R6, 0xe220 ;  /* 0x0000e22000067802 */ /* 0x000fc60000000f00 */
[----:B-1---5:R-:W-:Y:S05]  /*e210*/  CALL.REL.NOINC `($_ZN7cutlass13device_kernelIN5flash19enable_sm80_to_sm89INS1_16FlashAttnBwdSm80INS1_25CollectiveMainloopBwdSm80ILi2ELi2EN4cute5tupleIJNS5_1CILi128EEES8_NS7_ILi64EEEEEENS_10bfloat16_tEfNS_4arch4Sm80ELb0ELb1ELb1ELb0ELb1ELb0ELb0ELb0ELi2ELi4ELi4ELi4ELb0EEENS1_21CollectiveEpilogueBwdISA_SB_SD_Li256ELb0ELb0ELi2EEENS1_19SingleTileSchedulerILb0ELb0ELb0ELi128EEEEEEEEEvNT_6ParamsE$_ZN4cute5tupleIJNS0_IJNS_1CILi2EEES2_EEENS0_IJNS1_ILi1EEEiEEEEEC2ERKS3_RKS5_) ;  /* 0xffffd48000007944 */ /* 0x022fea0003c3ffff */
[----:B------:R2:W5:Y:S01]  /*e220*/  LDL R39, [R1+0x1380] ;  /* 0x0013800001277983 */ /* 0x0005620000100800 */
[----:B-1----:R-:W-:Y:S02]  /*e230*/  MOV R2, R8 ;  /* 0x0000000800027202 */ /* 0x002fe40000000f00 */
[----:B------:R-:W-:-:S04]  /*e240*/  MOV R3, 0x0 ;  /* 0x0000000000037802 */ /* 0x000fc80000000f00 */
[----:B------:R-:W-:Y:S05]  /*e250*/  RET.REL.NODEC R2 `(_ZN7cutlass13device_kernelIN5flash19enable_sm80_to_sm89INS1_16FlashAttnBwdSm80INS1_25CollectiveMainloopBwdSm80ILi2ELi2EN4cute5tupleIJNS5_1CILi128EEES8_NS7_ILi64EEEEEENS_10bfloat16_tEfNS_4arch4Sm80ELb0ELb1ELb1ELb0ELb1ELb0ELb0ELb0ELi2ELi4ELi4ELi4ELb0EEENS1_21CollectiveEpilogueBwdISA_SB_SD_Li256ELb0ELb0ELi2EEENS1_19SingleTileSchedulerILb0ELb0ELb0ELi128EEEEEEEEEvNT_6ParamsE) ;  /* 0xffff1da002007950 */ /* 0x000fea0003c3ffff */
        .type           $_ZN7cutlass13device_kernelIN5flash19enable_sm80_to_sm89INS1_16FlashAttnBwdSm80INS1_25CollectiveMainloopBwdSm80ILi2ELi2EN4cute5tupleIJNS5_1CILi128EEES8_NS7_ILi64EEEEEENS_10bfloat16_tEfNS_4arch4Sm80ELb0ELb1ELb1ELb0ELb1ELb0ELb0ELb0ELi2ELi4ELi4ELi4ELb0EEENS1_21CollectiveEpilogueBwdISA_SB_SD_Li256ELb0ELb0ELi2EEENS1_19SingleTileSchedulerILb0ELb0ELb0ELi128EEEEEEEEEvNT_6ParamsE$_ZZN4cute6detail16composition_implINS_5tupleIJNS_1CILi8EEENS3_ILi2EEES5_S5_S4_S5_EEENS2_IJNS3_ILi1EEEiiiNS3_ILi72EEENS3_ILi512EEEEEENS2_IJNS2_IJS5_S5_EEES4_NS3_ILi4EEEEEENS2_IJNS2_IJS7_S4_EEENS3_ILi1024EEENS3_ILi16EEEEEEEEDaRKT_RKT0_RKT1_RKT2_ENKUlRKT_RKT0_E_clISC_SG_EEDaSW_SZ_,@function
        .size           $_ZN7cutlass13device_kernelIN5flash19enable_sm80_to_sm89INS1_16FlashAttnBwdSm80INS1_25CollectiveMainloopBwdSm80ILi2ELi2EN4cute5tupleIJNS5_1CILi128EEES8_NS7_ILi64EEEEEENS_10bfloat16_tEfNS_4arch4Sm80ELb0ELb1ELb1ELb0ELb1ELb0ELb0ELb0ELi2ELi4ELi4ELi4ELb0EEENS1_21CollectiveEpilogueBwdISA_SB_SD_Li256ELb0ELb0ELi2EEENS1_19SingleTileSchedulerILb0ELb0ELb0ELi128EEEEEEEEEvNT_6ParamsE$_ZZN4cute6detail16composition_implINS_5tupleIJNS_1CILi8EEENS3_ILi2EEES5_S5_S4_S5_EEENS2_IJNS3_ILi1EEEiiiNS3_ILi72EEENS3_ILi512EEEEEENS2_IJNS2_IJS5_S5_EEES4_NS3_ILi4EEEEEENS2_IJNS2_IJS7_S4_EEENS3_ILi1024EEENS3_ILi16EEEEEEEEDaRKT_RKT0_RKT1_RKT2_ENKUlRKT_RKT0_E_clISC_SG_EEDaSW_SZ_,($_ZN7cutlass13device_kernelIN5flash19enable_sm80_to_sm89INS1_16FlashAttnBwdSm80INS1_25CollectiveMainloopBwdSm80ILi2ELi2EN4cute5tupleIJNS5_1CILi128EEES8_NS7_ILi64EEEEEENS_10bfloat16_tEfNS_4arch4Sm80ELb0ELb1ELb1ELb0ELb1ELb0ELb0ELb0ELi2ELi4ELi4ELi4ELb0EEENS1_21CollectiveEpilogueBwdISA_SB_SD_Li256ELb0ELb0ELi2EEENS1_19SingleTileSchedulerILb0ELb0ELb0ELi128EEEEEEEEEvNT_6ParamsE$_ZZN4cute6detail16composition_implINS_5tupleIJNS_1CILi8EEENS3_ILi2EEES5_S5_S4_S5_EEENS2_IJNS3_ILi1EEEiiiNS3_ILi72EEENS3_ILi512EEEEEENS2_IJNS2_IJS5_S5_S5_EEES5_NS2_IJNS3_ILi4EEES5_EEEEEENS2_IJNS2_IJS7_S9_S4_EEENS3_ILi4096EEENS2_IJNS3_ILi16EEENS3_ILi8192EEEEEEEEEEEDaRKT_RKT0_RKT1_RKT2_ENKUlRKT_RKT0_E_clISB_SF_EEDaSZ_S12_ - $_ZN7cutlass13device_kernelIN5flash19enable_sm80_to_sm89INS1_16FlashAttnBwdSm80INS1_25CollectiveMainloopBwdSm80ILi2ELi2EN4cute5tupleIJNS5_1CILi128EEES8_NS7_ILi64EEEEEENS_10bfloat16_tEfNS_4arch4Sm80ELb0ELb1ELb1ELb0ELb1ELb0ELb0ELb0ELi2ELi4ELi4ELi4ELb0EEENS1_21CollectiveEpilogueBwdISA_SB_SD_Li256ELb0ELb0ELi2EEENS1_19SingleTileSchedulerILb0ELb0ELb0ELi128EEEEEEEEEvNT_6ParamsE$_ZZN4cute6detail16composition_implINS_5tupleIJNS_1CILi8EEENS3_ILi2EEES5_S5_S4_S5_EEENS2_IJNS3_ILi1EEEiiiNS3_ILi72EEENS3_ILi512EEEEEENS2_IJNS2_IJS5_S5_EEES4_NS3_ILi4EEEEEENS2_IJNS2_IJS7_S4_EEENS3_ILi1024EEENS3_ILi16EEEEEEEEDaRKT_RKT0_RKT1_RKT2_ENKUlRKT_RKT0_E_clISC_SG_EEDaSW_SZ_)
$_ZN7cutlass13device_kernelIN5flash19enable_sm80_to_sm89INS1_16FlashAttnBwdSm80INS1_25CollectiveMainloopBwdSm80ILi2ELi2EN4cute5tupleIJNS5_1CILi128EEES8_NS7_ILi64EEEEEENS_10bfloat16_tEfNS_4arch4Sm80ELb0ELb1ELb1ELb0ELb1ELb0ELb0ELb0ELi2ELi4ELi4ELi4ELb0EEENS1_21CollectiveEpilogueBwdISA_SB_SD_Li256ELb0ELb0ELi2EEENS1_19SingleTileSchedulerILb0ELb0ELb0ELi128EEEEEEEEEvNT_6ParamsE$_ZZN4cute6detail16composition_implINS_5tupleIJNS_1CILi8EEENS3_ILi2EEES5_S5_S4_S5_EEENS2_IJNS3_ILi1EEEiiiNS3_ILi72EEENS3_ILi512EEEEEENS2_IJNS2_IJS5_S5_EEES4_NS3_ILi4EEEEEENS2_IJNS2_IJS7_S4_EEENS3_ILi1024EEENS3_ILi16EEEEEEEEDaRKT_RKT0_RKT1_RKT2_ENKUlRKT_RKT0_E_clISC_SG_EEDaSW_SZ_:
        /* <DEDUP_REMOVED lines=15> */
[----:B-1---5:R-:W-:Y:S05]  /*e350*/  CALL.REL.NOINC `($_ZN7cutlass13device_kernelIN5flash19enable_sm80_to_sm89INS1_16FlashAttnBwdSm80INS1_25CollectiveMainloopBwdSm80ILi2ELi2EN4cute5tupleIJNS5_1CILi128EEES8_NS7_ILi64EEEEEENS_10bfloat16_tEfNS_4arch4Sm80ELb0ELb1ELb1ELb0ELb1ELb0ELb0ELb0ELi2ELi4ELi4ELi4ELb0EEENS1_21CollectiveEpilogueBwdISA_SB_SD_Li256ELb0ELb0ELi2EEENS1_19SingleTileSchedulerILb0ELb0ELb0ELi128EEEEEEEEEvNT_6ParamsE$_ZZN4cute6detail16composition_implINS_5tupleIJNS_1CILi8EEENS3_ILi2EEES5_S5_S4_S5_EEENS2_IJNS3_ILi1EEEiiiNS3_ILi72EEENS3_ILi512EEEEEENS3_ILi4EEENS3_ILi16EEEEEDaRKT_RKT0_RKT1_RKT2_ENKUlRKT_T0_E_clINS2_IJNS2_IJEEESV_SB_S7_EEENS_17integral_constantIiLi2EEEEEDaSR_SS_) ;  /* 0x00000d6000007944 */ /* 0x022fea0003c00000 */
[----:B-----5:R2:W-:Y:S04]  /*e360*/  STL [R1+0x1398], R2 ;  /* 0x0013980201007387 */ /* 0x0205e80000100800 */
[----:B------:R2:W-:Y:S04]  /*e370*/  STL.64 [R1+0x1390], R66 ;  /* 0x0013904201007387 */ /* 0x0005e80000100a00 */
[----:B------:R2:W5:Y:S01]  /*e380*/  LDL R6, [R46+0x8] ;  /* 0x000008002e067983 */ /* 0x0005620000100800 */
[----:B------:R-:W-:Y:S02]  /*e390*/  IADD3 R10, R17, 0x18, RZ ;  /* 0x00000018110a7810 */ /* 0x000fe40007ffe0ff */
[----:B------:R-:W-:-:S02]  /*e3a0*/  MOV R72, 0xe3c0 ;  /* 0x0000e3c000487802 */ /* 0x000fc40000000f00 */
[----:B-12--5:R-:W-:Y:S05]  /*e3b0*/  CALL.REL.NOINC `($_ZN7cutlass13device_kernelIN5flash19enable_sm80_to_sm89INS1_16FlashAttnBwdSm80INS1_25CollectiveMainloopBwdSm80ILi2ELi2EN4cute5tupleIJNS5_1CILi128EEES8_NS7_ILi64EEEEEENS_10bfloat16_tEfNS_4arch4Sm80ELb0ELb1ELb1ELb0ELb1ELb0ELb0ELb0ELi2ELi4ELi4ELi4ELb0EEENS1_21CollectiveEpilogueBwdISA_SB_SD_Li256ELb0ELb0ELi2EEENS1_19SingleTileSchedulerILb0ELb0ELb0ELi128EEEEEEEEEvNT_6ParamsE$_ZZN4cute6detail16composition_implINS_5tupleIJNS_1CILi8EEENS3_ILi2EEES5_S5_S4_S5_EEENS2_IJNS3_ILi1EEEiiiNS3_ILi72EEENS3_ILi512EEEEEENS3_ILi4EEENS3_ILi16EEEEEDaRKT_RKT0_RKT1_RKT2_ENKUlRKT_T0_E_clINS2_IJNS2_IJS5_EEENS2_IJiEEES5_S7_EEENS_17integral_constantIiLi3EEEEEDaSR_SS_) ;  /* 0x00000dd000007944 */ /* 0x026fea0003c00000 */
[----:B------:R-:W2:Y:S01]  /*e3c0*/  LDL.64 R46, [R1+0x1390] ;  /* 0x00139000012e7983 */ /* 0x000ea20000100a00 */
[----:B------:R-:W-:-:S02]  /*e3d0*/  IADD3 R5, R17, 0x8, RZ ;  /* 0x0000000811057810 */ /* 0x000fc40007ffe0ff */
[----:B------:R-:W-:Y:S01]  /*e3e0*/  MOV R8, 0xe420 ;  /* 0x0000e42000087802 */ /* 0x000fe20000000f00 */
[----:B-----5:R3:W-:Y:S04]  /*e3f0*/  STL.64 [R1+0x1388], R2 ;  /* 0x0013880201007387 */ /* 0x0207e80000100a00 */
[----:B--2---:R3:W-:Y:S02]  /*e400*/  STL.64 [R1+0x1380], R46 ;  /* 0x0013802e01007387 */ /* 0x0047e40000100a00 */
[----:B-1-3--:R-:W-:Y:S05]  /*e410*/  CALL.REL.NOINC `($_ZN7cutlass13device_kernelIN5flash19enable_sm80_to_sm89INS1_16FlashAttnBwdSm80INS1_25CollectiveMainloopBwdSm80ILi2ELi2EN4cute5tupleIJNS5_1CILi128EEES8_NS7_ILi64EEEEEENS_10bfloat16_tEfNS_4arch4Sm80ELb0ELb1ELb1ELb0ELb1ELb0ELb0ELb0ELi2ELi4ELi4ELi4ELb0EEENS1_21CollectiveEpilogueBwdISA_SB_SD_Li256ELb0ELb0ELi2EEENS1_19SingleTileSchedulerILb0ELb0ELb0ELi128EEEEEEEEEvNT_6ParamsE$_ZZN4cute6detail16composition_implINS_5tupleIJNS_1CILi8EEENS3_ILi2EEES5_S5_S4_S5_EEENS2_IJNS3_ILi1EEEiiiNS3_ILi72EEENS3_ILi512EEEEEENS3_ILi4EEENS3_ILi16EEEEEDaRKT_RKT0_RKT1_RKT2_ENKUlRKT_T0_E_clINS2_IJNS2_IJS5_S5_EEENS2_IJiiEEES7_S7_EEENS_17integral_constantIiLi4EEEEEDaSR_SS_) ;  /* 0x00000e7000007944 */ /* 0x00afea0003c00000 */
[----:B-----5:R-:W-:Y:S01]  /*e420*/  IMAD.MOV.U32 R8, RZ, RZ, R3 ;  /* 0x000000ffff087224 */ /* 0x020fe200078e0003 */
[----:B------:R-:W-:Y:S02]  /*e430*/  MOV R3, R7 ;  /* 0x0000000700037202 */ /* 0x000fe40000000f00 */
[----:B------:R-:W-:Y:S02]  /*e440*/  MOV R6, 0xe460 ;  /* 0x0000e46000067802 */ /* 0x000fe40000000f00 */
[----:B-1----:R-:W-:Y:S05]  /*e450*/  CALL.REL.NOINC `($_ZN7cutlass13device_kernelIN5flash19enable_sm80_to_sm89INS1_16FlashAttnBwdSm80INS1_25CollectiveMainloopBwdSm80ILi2ELi2EN4cute5tupleIJNS5_1CILi128EEES8_NS7_ILi64EEEEEENS_10bfloat16_tEfNS_4arch4Sm80ELb0ELb1ELb1ELb0ELb1ELb0ELb0ELb0ELi2ELi4ELi4ELi4ELb0EEENS1_21CollectiveEpilogueBwdISA_SB_SD_Li256ELb0ELb0ELi2EEENS1_19SingleTileSchedulerILb0ELb0ELb0ELi128EEEEEEEEEvNT_6ParamsE$_ZN4cute5tupleIJNS0_IJNS_1CILi2EEES2_EEENS0_IJiiEEEEEC2ERKS3_RKS4_) ;  /* 0xffffd30000007944 */ /* 0x002fea0003c3ffff */
[----:B------:R1:W5:Y:S01]  /*e460*/  LDL.64 R2, [R1+0x13b0] ;  /* 0x0013b00001027983 */ /* 0x0003620000100a00 */
[----:B------:R-:W-:-:S04]  /*e470*/  MOV R17, 0x0 ;  /* 0x0000000000117802 */ /* 0x000fc80000000f00 */
[----:B------:R-:W-:Y:S05]  /*e480*/  RET.REL.NODEC R16 `(_ZN7cutlass13device_kernelIN5flash19enable_sm80_to_sm89INS1_16FlashAttnBwdSm80INS1_25CollectiveMainloopBwdSm80ILi2ELi2EN4cute5tupleIJNS5_1CILi128EEES8_NS7_ILi64EEEEEENS_10bfloat16_tEfNS_4arch4Sm80ELb0ELb1ELb1ELb0ELb1ELb0ELb0ELb0ELi2ELi4ELi4ELi4ELb0EEENS1_21CollectiveEpilogueBwdISA_SB_SD_Li256ELb0ELb0ELi2EEENS1_19SingleTileSchedulerILb0ELb0ELb0ELi128EEEEEEEEEvNT_6ParamsE) ;  /* 0xffff1b7010007950 */ /* 0x000fea0003c3ffff */
        .type           $_ZN7cutlass13device_kernelIN5flash19enable_sm80_to_sm89INS1_16FlashAttnBwdSm80INS1_25CollectiveMainloopBwdSm80ILi2ELi2EN4cute5tupleIJNS5_1CILi128EEES8_NS7_ILi64EEEEEENS_10bfloat16_tEfNS_4arch4Sm80ELb0ELb1ELb1ELb0ELb1ELb0ELb0ELb0ELi2ELi4ELi4ELi4ELb0EEENS1_21CollectiveEpilogueBwdISA_SB_SD_Li256ELb0ELb0ELi2EEENS1_19SingleTileSchedulerILb0ELb0ELb0ELi128EEEEEEEEEvNT_6ParamsE$_ZZN4cute6detail16composition_implINS_5tupleIJNS_1CILi8EEENS3_ILi2EEES5_S5_S4_S5_EEENS2_IJNS3_ILi1EEEiiiNS3_ILi72EEENS3_ILi512EEEEEENS2_IJNS2_IJS5_S5_S5_EEES5_NS2_IJNS3_ILi4EEES5_EEEEEENS2_IJNS2_IJS7_S9_S4_EEENS3_ILi4096EEENS2_IJNS3_ILi16EEENS3_ILi8192EEEEEEEEEEEDaRKT_RKT0_RKT1_RKT2_ENKUlRKT_RKT0_E_clISB_SF_EEDaSZ_S12_,@function
        .size           $_ZN7cutlass13device_kernelIN5flash19enable_sm80_to_sm89INS1_16FlashAttnBwdSm80INS1_25CollectiveMainloopBwdSm80ILi2ELi2EN4cute5tupleIJNS5_1CILi128EEES8_NS7_ILi64EEEEEENS_10bfloat16_tEfNS_4arch4Sm80ELb0ELb1ELb1ELb0ELb1ELb0ELb0ELb0ELi2ELi4ELi4ELi4ELb0EEENS1_21CollectiveEpilogueBwdISA_SB_SD_Li256ELb0ELb0ELi2EEENS1_19SingleTileSchedulerILb0ELb0ELb0ELi128EEEEEEEEEvNT_6ParamsE$_ZZN4cute6detail16composition_implINS_5tupleIJNS_1CILi8EEENS3_ILi2EEES5_S5_S4_S5_EEENS2_IJNS3_ILi1EEEiiiNS3_ILi72EEENS3_ILi512EEEEEENS2_IJNS2_IJS5_S5_S5_EEES5_NS2_IJNS3_ILi4EEES5_EEEEEENS2_IJNS2_IJS7_S9_S4_EEENS3_ILi4096EEENS2_IJNS3_ILi16EEENS3_ILi8192EEEEEEEEEEEDaRKT_RKT0_RKT1_RKT2_ENKUlRKT_RKT0_E_clISB_SF_EEDaSZ_S12_,($_ZN7cutlass13device_kernelIN5flash19enable_sm80_to_sm89INS1_16FlashAttnBwdSm80INS1_25CollectiveMainloopBwdSm80ILi2ELi2EN4cute5tupleIJNS5_1CILi128EEES8_NS7_ILi64EEEEEENS_10bfloat16_tEfNS_4arch4Sm80ELb0ELb1ELb1ELb0ELb1ELb0ELb0ELb0ELi2ELi4ELi4ELi4ELb0EEENS1_21CollectiveEpilogueBwdISA_SB_SD_Li256ELb0ELb0ELi2EEENS1_19SingleTileSchedulerILb0ELb0ELb0ELi128EEEEEEEEEvNT_6ParamsE$_ZZN4cute6detail16composition_implINS_5tupleIJNS_1CILi8EEENS3_ILi2EEES5_S5_S4_S5_EEENS2_IJNS3_ILi1EEEiiiNS3_ILi72EEENS3_ILi512EEEEEENS2_IJNS2_IJS5_S5_S5_EEES5_NS2_IJNS3_ILi4EEES5_EEEEEENS2_IJNS2_IJS7_S9_S4_EEENS3_ILi4096EEENS2_IJNS3_ILi16EEENS3_ILi8192EEEEEEEEEEEDaRKT_RKT0_RKT1_RKT2_ENKUlRKT_RKT0_E_clISD_SJ_EEDaSZ_S12_ - $_ZN7cutlass13device_kernelIN5flash19enable_sm80_to_sm89INS1_16FlashAttnBwdSm80INS1_25CollectiveMainloopBwdSm80ILi2ELi2EN4cute5tupleIJNS5_1CILi128EEES8_NS7_ILi64EEEEEENS_10bfloat16_tEfNS_4arch4Sm80ELb0ELb1ELb1ELb0ELb1ELb0ELb0ELb0ELi2ELi4ELi4ELi4ELb0EEENS1_21CollectiveEpilogueBwdISA_SB_SD_Li256ELb0ELb0ELi2EEENS1_19SingleTileSchedulerILb0ELb0ELb0ELi128EEEEEEEEEvNT_6ParamsE$_ZZN4cute6detail16composition_implINS_5tupleIJNS_1CILi8EEENS3_ILi2EEES5_S5_S4_S5_EEENS2_IJNS3_ILi1EEEiiiNS3_ILi72EEENS3_ILi512EEEEEENS2_IJNS2_IJS5_S5_S5_EEES5_NS2_IJNS3_ILi4EEES5_EEEEEENS2_IJNS2_IJS7_S9_S4_EEENS3_ILi4096EEENS2_IJNS3_ILi16EEENS3_ILi8192EEEEEEEEEEEDaRKT_RKT0_RKT1_RKT2_ENKUlRKT_RKT0_E_clISB_SF_EEDaSZ_S12_)
$_ZN7cutlass13device_kernelIN5flash19enable_sm80_to_sm89INS1_16FlashAttnBwdSm80INS1_25CollectiveMainloopBwdSm80ILi2ELi2EN4cute5tupleIJNS5_1CILi128EEES8_NS7_ILi64EEEEEENS_10bfloat16_tEfNS_4arch4Sm80ELb0ELb1ELb1ELb0ELb1ELb0ELb0ELb0ELi2ELi4ELi4ELi4ELb0EEENS1_21CollectiveEpilogueBwdISA_SB_SD_Li256ELb0ELb0ELi2EEENS1_19SingleTileSchedulerILb0ELb0ELb0ELi128EEEEEEEEEvNT_6ParamsE$_ZZN4cute6detail16composition_implINS_5tupleIJNS_1CILi8EEENS3_ILi2EEES5_S5_S4_S5_EEENS2_IJNS3_ILi1EEEiiiNS3_ILi72EEENS3_ILi512EEEEEENS2_IJNS2_IJS5_S5_S5_EEES5_NS2_IJNS3_ILi4EEES5_EEEEEENS2_IJNS2_IJS7_S9_S4_EEENS3_ILi4096EEENS2_IJNS3_ILi16EEENS3_ILi8192EEEEEEEEEEEDaRKT_RKT0_RKT1_RKT2_ENKUlRKT_RKT0_E_clISB_SF_EEDaSZ_S12_:
[----:B------:R-:W-:Y:S01]  /*e490*/  IADD3 R72, R1, 0x1680, RZ ;  /* 0x0000168001487810 */ /* 0x000fe20007ffe0ff */
[----:B------:R-:W-:Y:S01]  /*e4a0*/  IMAD.MOV.U32 R2, RZ, RZ, R22 ;  /* 0x000000ffff027224 */ /* 0x000fe200078e0016 */
[----:B------:R-:W-:Y:S02]  /*e4b0*/  MOV R8, 0xe4f0 ;  /* 0x0000e4f000087802 */ /* 0x000fe40000000f00 */
[----:B------:R-:W-:-:S04]  /*e4c0*/  IADD3 R72, R72, c[0x0][0x20], RZ ;  /* 0x0000080048487a10 */ /* 0x000fc80007ffe0ff */
[----:B------:R-:W-:Y:S02]  /*e4d0*/  IADD3 R92, R72, 0x4, RZ ;  /* 0x00000004485c7810 */ /* 0x000fe40007ffe0ff */
[----:B------:R-:W-:Y:S05]  /*e4e0*/  CALL.REL.NOINC `($_ZN7cutlass13device_kernelIN5flash19enable_sm80_to_sm89INS1_16FlashAttnBwdSm80INS1_25CollectiveMainloopBwdSm80ILi2ELi2EN4cute5tupleIJNS5_1CILi128EEES8_NS7_ILi64EEEEEENS_10bfloat16_tEfNS_4arch4Sm80ELb0ELb1ELb1ELb0ELb1ELb0ELb0ELb0ELi2ELi4ELi4ELi4ELb0EEENS1_21CollectiveEpilogueBwdISA_SB_SD_Li256ELb0ELb0ELi2EEENS1_19SingleTileSchedulerILb0ELb0ELb0ELi128EEEEEEEEEvNT_6ParamsE$_ZZN4cute6detail16composition_implINS_5tupleIJNS_1CILi8EEENS3_ILi2EEES5_S5_S4_S5_EEENS2_IJNS3_ILi1EEEiiiNS3_ILi72EEENS3_ILi512EEEEEENS2_IJS5_S5_S5_EEENS2_IJS7_S9_S4_EEEEEDaRKT_RKT0_RKT1_RKT2_ENKUlRKT_RKT0_E_clIS5_S4_EEDaSR_SU_) ;  /* 0x0000095000007944 */ /* 0x000fea0003c00000 */
[----:B-----5:R-:W-:Y:S02]  /*e4f0*/  MOV R3, R2 ;  /* 0x0000000200037202 */ /* 0x020fe40000000f00 */
[----:B------:R-:W-:Y:S02]  /*e500*/  MOV R2, 0xe520 ;  /* 0x0000e52000027802 */ /* 0x000fe40000000f00 */
[----:B-1----:R-:W-:Y:S05]  /*e510*/  CALL.REL.NOINC `($_ZN7cutlass13device_kernelIN5flash19enable_sm80_to_sm89INS1_16FlashAttnBwdSm80INS1_25CollectiveMainloopBwdSm80ILi2ELi2EN4cute5tupleIJNS5_1CILi128EEES8_NS7_ILi64EEEEEENS_10bfloat16_tEfNS_4arch4Sm80ELb0ELb1ELb1ELb0ELb1ELb0ELb0ELb0ELi2ELi4ELi4ELi4ELb0EEENS1_21CollectiveEpilogueBwdISA_SB_SD_Li256ELb0ELb0ELi2EEENS1_19SingleTileSchedulerILb0ELb0ELb0ELi128EEEEEEEEEvNT_6ParamsE$_ZN4cute3eso3ESOILb1ELb0EJNS_1CILi1EEENS2_ILi512EEEiEEC2ERKS3_RKS4_RKi) ;  /* 0xffffa0d000007944 */ /* 0x002fea0003c3ffff */
[----:B------:R2:W5:Y:S01]  /*e520*/  LDL R2, [R1+0x1684] ;  /* 0x0016840001027983 */ /* 0x0005620000100800 */
[----:B------:R-:W-:-:S03]  /*e530*/  MOV R6, 0xe550 ;  /* 0x0000e55000067802 */ /* 0x000fc60000000f00 */
[----:B-12--5:R-:W-:Y:S05]  /*e540*/  CALL.REL.NOINC `($_ZN7cutlass13device_kernelIN5flash19enable_sm80_to_sm89INS1_16FlashAttnBwdSm80INS1_25CollectiveMainloopBwdSm80ILi2ELi2EN4cute5tupleIJNS5_1CILi128EEES8_NS7_ILi64EEEEEENS_10bfloat16_tEfNS_4arch4Sm80ELb0ELb1ELb1ELb0ELb1ELb0ELb0ELb0ELi2ELi4ELi4ELi4ELb0EEENS1_21CollectiveEpilogueBwdISA_SB_SD_Li256ELb0ELb0ELi2EEENS1_19SingleTileSchedulerILb0ELb0ELb0ELi128EEEEEEEEEvNT_6ParamsE$_ZN4cute5tupleIJNS0_IJNS_1CILi2EEES2_S2_EEENS0_IJNS1_ILi1EEENS1_ILi512EEEiEEEEEC2ERKS3_RKS6_) ;  /* 0xffffd26000007944 */ /* 0x026fea0003c3ffff */
[----:B------:R2:W5:Y:S01]  /*e550*/  LDL R7, [R1+0x1680] ;  /* 0x0016800001077983 */ /* 0x0005620000100800 */
[----:B------:R-:W-:-:S04]  /*e560*/  MOV R95, 0x0 ;  /* 0x00000000005f7802 */ /* 0x000fc80000000f00 */
[----:B------:R-:W-:Y:S05]  /*e570*/  RET.REL.NODEC R94 `(_ZN7cutlass13device_kernelIN5flash19enable_sm80_to_sm89INS1_16FlashAttnBwdSm80INS1_25CollectiveMainloopBwdSm80ILi2ELi2EN4cute5tupleIJNS5_1CILi128EEES8_NS7_ILi64EEEEEENS_10bfloat16_tEfNS_4arch4Sm80ELb0ELb1ELb1ELb0ELb1ELb0ELb0ELb0ELi2ELi4ELi4ELi4ELb0EEENS1_21CollectiveEpilogueBwdISA_SB_SD_Li256ELb0ELb0ELi2EEENS1_19SingleTileSchedulerILb0ELb0ELb0ELi128EEEEEEEEEvNT_6ParamsE) ;  /* 0xffff1a805e007950 */ /* 0x000fea0003c3ffff */
        .type           $_ZN7cutlass13device_kernelIN5flash19enable_sm80_to_sm89INS1_16FlashAttnBwdSm80INS1_25CollectiveMainloopBwdSm80ILi2ELi2EN4cute5tupleIJNS5_1CILi128EEES8_NS7_ILi64EEEEEENS_10bfloat16_tEfNS_4arch4Sm80ELb0ELb1ELb1ELb0ELb1ELb0ELb0ELb0ELi2ELi4ELi4ELi4ELb0EEENS1_21CollectiveEpilogueBwdISA_SB_SD_Li256ELb0ELb0ELi2EEENS1_19SingleTileSchedulerILb0ELb0ELb0ELi128EEEEEEEEEvNT_6ParamsE$_ZZN4cute6detail16composition_implINS_5tupleIJNS_1CILi8EEENS3_ILi2EEES5_S5_S4_S5_EEENS2_IJNS3_ILi1EEEiiiNS3_ILi72EEENS3_ILi512EEEEEENS2_IJNS2_IJS5_S5_S5_EEES5_NS2_IJNS3_ILi4EEES5_EEEEEENS2_IJNS2_IJS7_S9_S4_EEENS3_ILi4096EEENS2_IJNS3_ILi16EEENS3_ILi8192EEEEEEEEEEEDaRKT_RKT0_RKT1_RKT2_ENKUlRKT_RKT0_E_clISD_SJ_EEDaSZ_S12_,@function
        .size           $_ZN7cutlass13device_kernelIN5flash19enable_sm80_to_sm89INS1_16FlashAttnBwdSm80INS1_25CollectiveMainloopBwdSm80ILi2ELi2EN4cute5tupleIJNS5_1CILi128EEES8_NS7_ILi64EEEEEENS_10bfloat16_tEfNS_4arch4Sm80ELb0ELb1ELb1ELb0ELb1ELb0ELb0ELb0ELi2ELi4ELi4ELi4ELb0EEENS1_21CollectiveEpilogueBwdISA_SB_SD_Li256ELb0ELb0ELi2EEENS1_19SingleTileSchedulerILb0ELb0ELb0ELi128EEEEEEEEEvNT_6ParamsE$_ZZN4cute6detail16composition_implINS_5tupleIJNS_1CILi8EEENS3_ILi2EEES5_S5_S4_S5_EEENS2_IJNS3_ILi1EEEiiiNS3_ILi72EEENS3_ILi512EEEEEENS2_IJNS2_IJS5_S5_S5_EEES5_NS2_IJNS3_ILi4EEES5_EEEEEENS2_IJNS2_IJS7_S9_S4_EEENS3_ILi4096EEENS2_IJNS3_ILi16EEENS3_ILi8192EEEEEEEEEEEDaRKT_RKT0_RKT1_RKT2_ENKUlRKT_RKT0_E_clISD_SJ_EEDaSZ_S12_,($_ZN7cutlass13device_kernelIN5flash19enable_sm80_to_sm89INS1_16FlashAttnBwdSm80INS1_25CollectiveMainloopBwdSm80ILi2ELi2EN4cute5tupleIJNS5_1CILi128EEES8_NS7_ILi64EEEEEENS_10bfloat16_tEfNS_4arch4Sm80ELb0ELb1ELb1ELb0ELb1ELb0ELb0ELb0ELi2ELi4ELi4ELi4ELb0EEENS1_21CollectiveEpilogueBwdISA_SB_SD_Li256ELb0ELb0ELi2EEENS1_19SingleTileSchedulerILb0ELb0ELb0ELi128EEEEEEEEEvNT_6ParamsE$_ZZN4cute6detail16composition_implINS_5tupleIJNS_1CILi8EEENS3_ILi2EEES5_S5_S4_S5_EEENS2_IJNS3_ILi1EEEiiiNS3_ILi72EEENS3_ILi512EEEEEENS2_IJNS2_IJS5_S5_S5_EEES5_NS3_ILi4EEEEEENS2_IJNS2_IJS7_S9_S4_EEENS3_ILi4096EEENS3_ILi16EEEEEEEEDaRKT_RKT0_RKT1_RKT2_ENKUlRKT_RKT0_E_clISB_SE_EEDaSW_SZ_ - $_ZN7cutlass13device_kernelIN5flash19enable_sm80_to_sm89INS1_16FlashAttnBwdSm80INS1_25CollectiveMainloopBwdSm80ILi2ELi2EN4cute5tupleIJNS5_1CILi128EEES8_NS7_ILi64EEEEEENS_10bfloat16_tEfNS_4arch4Sm80ELb0ELb1ELb1ELb0ELb1ELb0ELb0ELb0ELi2ELi4ELi4ELi4ELb0EEENS1_21CollectiveEpilogueBwdISA_SB_SD_Li256ELb0ELb0ELi2EEENS1_19SingleTileSchedulerILb0ELb0ELb0ELi128EEEEEEEEEvNT_6ParamsE$_ZZN4cute6detail16composition_implINS_5tupleIJNS_1CILi8EEENS3_ILi2EEES5_S5_S4_S5_EEENS2_IJNS3_ILi1EEEiiiNS3_ILi72EEENS3_ILi512EEEEEENS2_IJNS2_IJS5_S5_S5_EEES5_NS2_IJNS3_ILi4EEES5_EEEEEENS2_IJNS2_IJS7_S9_S4_EEENS3_ILi4096EEENS2_IJNS3_ILi16EEENS3_ILi8192EEEEEEEEEEEDaRKT_RKT0_RKT1_RKT2_ENKUlRKT_RKT0_E_clISD_SJ_EEDaSZ_S12_)
$_ZN7cutlass13device_kernelIN5flash19enable_sm80_to_sm89INS1_16FlashAttnBwdSm80INS1_25CollectiveMainloopBwdSm80ILi2ELi2EN4cute5tupleIJNS5_1CILi128EEES8_NS7_ILi64EEEEEENS_10bfloat16_tEfNS_4arch4Sm80ELb0ELb1ELb1ELb0ELb1ELb0ELb0ELb0ELi2ELi4ELi4ELi4ELb0EEENS1_21CollectiveEpilogueBwdISA_SB_SD_Li256ELb0ELb0ELi2EEENS1_19SingleTileSchedulerILb0ELb0ELb0ELi128EEEEEEEEEvNT_6ParamsE$_ZZN4cute6detail16composition_implINS_5tupleIJNS_1CILi8EEENS3_ILi2EEES5_S5_S4_S5_EEENS2_IJNS3_ILi1EEEiiiNS3_ILi72EEENS3_ILi512EEEEEENS2_IJNS2_IJS5_S5_S5_EEES5_NS2_IJNS3_ILi4EEES5_EEEEEENS2_IJNS2_IJS7_S9_S4_EEENS3_ILi4096EEENS2_IJNS3_ILi16EEENS3_ILi8192EEEEEEEEEEEDaRKT_RKT0_RKT1_RKT2_ENKUlRKT_RKT0_E_clISD_SJ_EEDaSZ_S12_:
[----:B------:R-:W-:Y:S01]  /*e580*/  IADD3 R2, R1, 0x1680, RZ ;  /* 0x0000168001027810 */ /* 0x000fe20007ffe0ff */
[----:B------:R-:W-:Y:S01]  /*e590*/  IMAD.MOV.U32 R3, RZ, RZ, R67 ;  /* 0x000000ffff037224 */ /* 0x000fe200078e0043 */
[----:B------:R-:W-:Y:S02]  /*e5a0*/  MOV R92, 0xe5d0 ;  /* 0x0000e5d0005c7802 */ /* 0x000fe40000000f00 */
[----:B------:R-:W-:Y:S02]  /*e5b0*/  IADD3 R67, R2, c[0x0][0x20], RZ ;  /* 0x0000080002437a10 */ /* 0x000fe40007ffe0ff */
[----:B------:R-:W-:Y:S05]  /*e5c0*/  CALL.REL.NOINC `($_ZN7cutlass13device_kernelIN5flash19enable_sm80_to_sm89INS1_16FlashAttnBwdSm80INS1_25CollectiveMainloopBwdSm80ILi2ELi2EN4cute5tupleIJNS5_1CILi128EEES8_NS7_ILi64EEEEEENS_10bfloat16_tEfNS_4arch4Sm80ELb0ELb1ELb1ELb0ELb1ELb0ELb0ELb0ELi2ELi4ELi4ELi4ELb0EEENS1_21CollectiveEpilogueBwdISA_SB_SD_Li256ELb0ELb0ELi2EEENS1_19SingleTileSchedulerILb0ELb0ELb0ELi128EEEEEEEEEvNT_6ParamsE$_ZZN4cute6detail16composition_implINS_5tupleIJNS_1CILi8EEENS3_ILi2EEES5_S5_S4_S5_EEENS2_IJNS3_ILi1EEEiiiNS3_ILi72EEENS3_ILi512EEEEEENS2_IJNS3_ILi4EEES5_EEENS2_IJNS3_ILi16EEENS3_ILi8192EEEEEEEEDaRKT_RKT0_RKT1_RKT2_ENKUlRKT_RKT0_E_clISB_SD_EEDaSU_SX_) ;  /* 0x000003d000007944 */ /* 0x000fea0003c00000 */
[----:B------:R-:W-:Y:S02]  /*e5d0*/  MOV R6, 0xe5f0 ;  /* 0x0000e5f000067802 */ /* 0x000fe40000000f00 */
[----:B-1---5:R-:W-:Y:S05]  /*e5e0*/  CALL.REL.NOINC `($_ZN7cutlass13device_kernelIN5flash19enable_sm80_to_sm89INS1_16FlashAttnBwdSm80INS1_25CollectiveMainloopBwdSm80ILi2ELi2EN4cute5tupleIJNS5_1CILi128EEES8_NS7_ILi64EEEEEENS_10bfloat16_tEfNS_4arch4Sm80ELb0ELb1ELb1ELb0ELb1ELb0ELb0ELb0ELi2ELi4ELi4ELi4ELb0EEENS1_21CollectiveEpilogueBwdISA_SB_SD_Li256ELb0ELb0ELi2EEENS1_19SingleTileSchedulerILb0ELb0ELb0ELi128EEEEEEEEEvNT_6ParamsE$_ZN4cute3eso3ESOILb0ELb1EJNS_5tupleIJiiEEENS_1CILi8192EEEEEC2ERKS3_RKS5_) ;  /* 0xffff977000007944 */ /* 0x022fea0003c3ffff */
[----:B-1----:R1:W5:Y:S01]  /*e5f0*/  LDL.64 R2, [R1+0x1680] ;  /* 0x0016800001027983 */ /* 0x0023620000100a00 */
[----:B------:R-:W-:-:S03]  /*e600*/  MOV R8, 0xe620 ;  /* 0x0000e62000087802 */ /* 0x000fc60000000f00 */
[----:B-1---5:R-:W-:Y:S05]  /*e610*/  CALL.REL.NOINC `($_ZN7cutlass13device_kernelIN5flash19enable_sm80_to_sm89INS1_16FlashAttnBwdSm80INS1_25CollectiveMainloopBwdSm80ILi2ELi2EN4cute5tupleIJNS5_1CILi128EEES8_NS7_ILi64EEEEEENS_10bfloat16_tEfNS_4arch4Sm80ELb0ELb1ELb1ELb0ELb1ELb0ELb0ELb0ELi2ELi4ELi4ELi4ELb0EEENS1_21CollectiveEpilogueBwdISA_SB_SD_Li256ELb0ELb0ELi2EEENS1_19SingleTileSchedulerILb0ELb0ELb0ELi128EEEEEEEEEvNT_6ParamsE$_ZN4cute5tupleIJNS0_IJNS0_IJNS_1CILi2EEES2_EEES2_EEENS0_IJNS0_IJiiEEENS1_ILi8192EEEEEEEEC2ERKS4_RKS7_) ;  /* 0xffffcce000007944 */ /* 0x022fea0003c3ffff */
[----:B------:R1:W5:Y:S01]  /*e620*/  LDL.64 R2, [R1+0x1680] ;  /* 0x0016800001027983 */ /* 0x0003620000100a00 */
[----:B------:R-:W-:-:S04]  /*e630*/  MOV R79, 0x0 ;  /* 0x00000000004f7802 */ /* 0x000fc80000000f00 */
[----:B------:R-:W-:Y:S05]  /*e640*/  RET.REL.NODEC R78 `(_ZN7cutlass13device_kernelIN5flash19enable_sm80_to_sm89INS1_16FlashAttnBwdSm80INS1_25CollectiveMainloopBwdSm80ILi2ELi2EN4cute5tupleIJNS5_1CILi128EEES8_NS7_ILi64EEEEEENS_10bfloat16_tEfNS_4arch4Sm80ELb0ELb1ELb1ELb0ELb1ELb0ELb0ELb0ELi2ELi4ELi4ELi4ELb0EEENS1_21CollectiveEpilogueBwdISA_SB_SD_Li256ELb0ELb0ELi2EEENS1_19SingleTileSchedulerILb0ELb0ELb0ELi128EEEEEEEEEvNT_6ParamsE) ;  /* 0xffff19b04e007950 */ /* 0x000fea0003c3ffff */
        .type           $_ZN7cutlass13device_kernelIN5flash19enable_sm80_to_sm89INS1_16FlashAttnBwdSm80INS1_25CollectiveMainloopBwdSm80ILi2ELi2EN4cute5tupleIJNS5_1CILi128EEES8_NS7_ILi64EEEEEENS_10bfloat16_tEfNS_4arch4Sm80ELb0ELb1ELb1ELb0ELb1ELb0ELb0ELb0ELi2ELi4ELi4ELi4ELb0EEENS1_21CollectiveEpilogueBwdISA_SB_SD_Li256ELb0ELb0ELi2EEENS1_19SingleTileSchedulerILb0ELb0ELb0ELi128EEEEEEEEEvNT_6ParamsE$_ZZN4cute6detail16composition_implINS_5tupleIJNS_1CILi8EEENS3_ILi2EEES5_S5_S4_S5_EEENS2_IJNS3_ILi1EEEiiiNS3_ILi72EEENS3_ILi512EEEEEENS2_IJNS2_IJS5_S5_S5_EEES5_NS3_ILi4EEEEEENS2_IJNS2_IJS7_S9_S4_EEENS3_ILi4096EEENS3_ILi16EEEEEEEEDaRKT_RKT0_RKT1_RKT2_ENKUlRKT_RKT0_E_clISB_SE_EEDaSW_SZ_,@function
        .size           $_ZN7cutlass13device_kernelIN5flash19enable_sm80_to_sm89INS1_16FlashAttnBwdSm80INS1_25CollectiveMainloopBwdSm80ILi2ELi2EN4cute5tupleIJNS5_1CILi128EEES8_NS7_ILi64EEEEEENS_10bfloat16_tEfNS_4arch4Sm80ELb0ELb1ELb1ELb0ELb1ELb0ELb0ELb0ELi2ELi4ELi4ELi4ELb0EEENS1_21CollectiveEpilogueBwdISA_SB_SD_Li256ELb0ELb0ELi2EEENS1_19SingleTileSchedulerILb0ELb0ELb0ELi128EEEEEEEEEvNT_6ParamsE$_ZZN4cute6detail16composition_implINS_5tupleIJNS_1CILi8EEENS3_ILi2EEES5_S5_S4_S5_EEENS2_IJNS3_ILi1EEEiiiNS3_ILi72EEENS3_ILi512EEEEEENS2_IJNS2_IJS5_S5_S5_EEES5_NS3_ILi4EEEEEENS2_IJNS2_IJS7_S9_S4_EEENS3_ILi4096EEENS3_ILi16EEEEEEEEDaRKT_RKT0_RKT1_RKT2_ENKUlRKT_RKT0_E_clISB_SE_EEDaSW_SZ_,($_ZN7cutlass13device_kernelIN5flash19enable_sm80_to_sm89INS1_16FlashAttnBwdSm80INS1_25CollectiveMainloopBwdSm80ILi2ELi2EN4cute5tupleIJNS5_1CILi128EEES8_NS7_ILi64EEEEEENS_10bfloat16_tEfNS_4arch4Sm80ELb0ELb1ELb1ELb0ELb1ELb0ELb0ELb0ELi2ELi4ELi4ELi4ELb0EEENS1_21CollectiveEpilogueBwdISA_SB_SD_Li256ELb0ELb0ELi2EEENS1_19SingleTileSchedulerILb0ELb0ELb0ELi128EEEEEEEEEvNT_6ParamsE$_ZZN4cute6detail16composition_implINS_5tupleIJNS_1CILi8EEENS3_ILi2EEES5_S5_S4_S5_EEENS2_IJNS3_ILi1EEEiiiNS3_ILi72EEENS3_ILi512EEEEEENS2_IJNS2_IJS5_S5_S5_EEES5_NS3_ILi4EEEEEENS2_IJNS2_IJS7_S9_S4_EEENS3_ILi4096EEENS3_ILi16EEEEEEEEDaRKT_RKT0_RKT1_RKT2_ENKUlRKT_RKT0_E_clISC_SG_EEDaSW_SZ_ - $_ZN7cutlass13device_kernelIN5flash19enable_sm80_to_sm89INS1_16FlashAttnBwdSm80INS1_25CollectiveMainloopBwdSm80ILi2ELi2EN4cute5tupleIJNS5_1CILi128EEES8_NS7_ILi64EEEEEENS_10bfloat16_tEfNS_4arch4Sm80ELb0ELb1ELb1ELb0ELb1ELb0ELb0ELb0ELi2ELi4ELi4ELi4ELb0EEENS1_21CollectiveEpilogueBwdISA_SB_SD_Li256ELb0ELb0ELi2EEENS1_19SingleTileSchedulerILb0ELb0ELb0ELi128EEEEEEEEEvNT_6ParamsE$_ZZN4cute6detail16composition_implINS_5tupleIJNS_1CILi8EEENS3_ILi2EEES5_S5_S4_S5_EEENS2_IJNS3_ILi1EEEiiiNS3_ILi72EEENS3_ILi512EEEEEENS2_IJNS2_IJS5_S5_S5_EEES5_NS3_ILi4EEEEEENS2_IJNS2_IJS7_S9_S4_EEENS3_ILi4096EEENS3_ILi16EEEEEEEEDaRKT_RKT0_RKT1_RKT2_ENKUlRKT_RKT0_E_clISB_SE_EEDaSW_SZ_)
$_ZN7cutlass13device_kernelIN5flash19enable_sm80_to_sm89INS1_16FlashAttnBwdSm80INS1_25CollectiveMainloopBwdSm80ILi2ELi2EN4cute5tupleIJNS5_1CILi128EEES8_NS7_ILi64EEEEEENS_10bfloat16_tEfNS_4arch4Sm80ELb0ELb1ELb1ELb0ELb1ELb0ELb0ELb0ELi2ELi4ELi4ELi4ELb0EEENS1_21CollectiveEpilogueBwdISA_SB_SD_Li256ELb0ELb0ELi2EEENS1_19SingleTileSchedulerILb0ELb0ELb0ELi128EEEEEEEEEvNT_6ParamsE$_ZZN4cute6detail16composition_implINS_5tupleIJNS_1CILi8EEENS3_ILi2EEES5_S5_S4_S5_EEENS2_IJNS3_ILi1EEEiiiNS3_ILi72EEENS3_ILi512EEEEEENS2_IJNS2_IJS5_S5_S5_EEES5_NS3_ILi4EEEEEENS2_IJNS2_IJS7_S9_S4_EEENS3_ILi4096EEENS3_ILi16EEEEEEEEDaRKT_RKT0_RKT1_RKT2_ENKUlRKT_RKT0_E_clISB_SE_EEDaSW_SZ_:
[----:B------:R-:W-:Y:S01]  /*e650*/  IADD3 R38, R1, 0x1380, RZ ;  /* 0x0000138001267810 */ /* 0x000fe20007ffe0ff */
[----:B------:R-:W-:Y:S01]  /*e660*/  IMAD.MOV.U32 R2, RZ, RZ, R47 ;  /* 0x000000ffff027224 */ /* 0x000fe200078e002f */
[----:B------:R-:W-:Y:S01]  /*e670*/  MOV R8, 0xe6c0 ;  /* 0x0000e6c000087802 */ /* 0x000fe20000000f00 */
[----:B------:R-:W-:Y:S01]  /*e680*/  IMAD.MOV.U32 R73, RZ, RZ, R46 ;  /* 0x000000ffff497224 */ /* 0x000fe200078e002e */
[----:B------:R-:W-:-:S04]  /*e690*/  IADD3 R38, R38, c[0x0][0x20], RZ ;  /* 0x0000080026267a10 */ /* 0x000fc80007ffe0ff */
[----:B------:R-:W-:Y:S02]  /*e6a0*/  IADD3 R57, R38, 0x4, RZ ;  /* 0x0000000426397810 */ /* 0x000fe40007ffe0ff */
[----:B------:R-:W-:Y:S05]  /*e6b0*/  CALL.REL.NOINC `($_ZN7cutlass13device_kernelIN5flash19enable_sm80_to_sm89INS1_16FlashAttnBwdSm80INS1_25CollectiveMainloopBwdSm80ILi2ELi2EN4cute5tupleIJNS5_1CILi128EEES8_NS7_ILi64EEEEEENS_10bfloat16_tEfNS_4arch4Sm80ELb0ELb1ELb1ELb0ELb1ELb0ELb0ELb0ELi2ELi4ELi4ELi4ELb0EEENS1_21CollectiveEpilogueBwdISA_SB_SD_Li256ELb0ELb0ELi2EEENS1_19SingleTileSchedulerILb0ELb0ELb0ELi128EEEEEEEEEvNT_6ParamsE$_ZZN4cute6detail16composition_implINS_5tupleIJNS_1CILi8EEENS3_ILi2EEES5_S5_S4_S5_EEENS2_IJNS3_ILi1EEEiiiNS3_ILi72EEENS3_ILi512EEEEEENS2_IJS5_S5_S5_EEENS2_IJS7_S9_S4_EEEEEDaRKT_RKT0_RKT1_RKT2_ENKUlRKT_RKT0_E_clIS5_S4_EEDaSR_SU_) ;  /* 0x0000078000007944 */ /* 0x000fea0003c00000 */
[----:B-----5:R-:W-:Y:S01]  /*e6c0*/  MOV R3, R2 ;  /* 0x0000000200037202 */ /* 0x020fe20000000f00 */
[----:B------:R-:W-:Y:S01]  /*e6d0*/  IMAD.MOV.U32 R92, RZ, RZ, R57 ;  /* 0x000000ffff5c7224 */ /* 0x000fe200078e0039 */
[----:B------:R-:W-:Y:S02]  /*e6e0*/  MOV R2, 0xe700 ;  /* 0x0000e70000027802 */ /* 0x000fe40000000f00 */
[----:B-1----:R-:W-:Y:S05]  /*e6f0*/  CALL.REL.NOINC `($_ZN7cutlass13device_kernelIN5flash19enable_sm80_to_sm89INS1_16FlashAttnBwdSm80INS1_25CollectiveMainloopBwdSm80ILi2ELi2EN4cute5tupleIJNS5_1CILi128EEES8_NS7_ILi64EEEEEENS_10bfloat16_tEfNS_4arch4Sm80ELb0ELb1ELb1ELb0ELb1ELb0ELb0ELb0ELi2ELi4ELi4ELi4ELb0EEENS1_21CollectiveEpilogueBwdISA_SB_SD_Li256ELb0ELb0ELi2EEENS1_19SingleTileSchedulerILb0ELb0ELb0ELi128EEEEEEEEEvNT_6ParamsE$_ZN4cute3eso3ESOILb1ELb0EJNS_1CILi1EEENS2_ILi512EEEiEEC2ERKS3_RKS4_RKi) ;  /* 0xffff9ef000007944 */ /* 0x002fea0003c3ffff */
[----:B------:R2:W5:Y:S01]  /*e700*/  LDL R2, [R1+0x1384] ;  /* 0x0013840001027983 */ /* 0x0005620000100800 */
[----:B------:R-:W-:Y:S02]  /*e710*/  MOV R72, R38 ;  /* 0x0000002600487202 */ /* 0x000fe40000000f00 */
[----:B------:R-:W-:Y:S02]  /*e720*/  MOV R6, 0xe740 ;  /* 0x0000e74000067802 */ /* 0x000fe40000000f00 */
[----:B-12--5:R-:W-:Y:S05]  /*e730*/  CALL.REL.NOINC `($_ZN7cutlass13device_kernelIN5flash19enable_sm80_to_sm89INS1_16FlashAttnBwdSm80INS1_25CollectiveMainloopBwdSm80ILi2ELi2EN4cute5tupleIJNS5_1CILi128EEES8_NS7_ILi64EEEEEENS_10bfloat16_tEfNS_4arch4Sm80ELb0ELb1ELb1ELb0ELb1ELb0ELb0ELb0ELi2ELi4ELi4ELi4ELb0EEENS1_21CollectiveEpilogueBwdISA_SB_SD_Li256ELb0ELb0ELi2EEENS1_19SingleTileSchedulerILb0ELb0ELb0ELi128EEEEEEEEEvNT_6ParamsE$_ZN4cute5tupleIJNS0_IJNS_1CILi2EEES2_S2_EEENS0_IJNS1_ILi1EEENS1_ILi512EEEiEEEEEC2ERKS3_RKS6_) ;  /* 0xffffd07000007944 */ /* 0x026fea0003c3ffff */
[----:B------:R2:W5:Y:S01]  /*e740*/  LDL R38, [R1+0x1380] ;  /* 0x0013800001267983 */ /* 0x0005620000100800 */
[----:B------:R-:W-:-:S04]  /*e750*/  MOV R61, 0x0 ;  /* 0x00000000003d7802 */ /* 0x000fc80000000f00 */
[----:B------:R-:W-:Y:S05]  /*e760*/  RET.REL.NODEC R60 `(_ZN7cutlass13device_kernelIN5flash19enable_sm80_to_sm89INS1_16FlashAttnBwdSm80INS1_25CollectiveMainloopBwdSm80ILi2ELi2EN4cute5tupleIJNS5_1CILi128EEES8_NS7_ILi64EEEEEENS_10bfloat16_tEfNS_4arch4Sm80ELb0ELb1ELb1ELb0ELb1ELb0ELb0ELb0ELi2ELi4ELi4ELi4ELb0EEENS1_21CollectiveEpilogueBwdISA_SB_SD_Li256ELb0ELb0ELi2EEENS1_19SingleTileSchedulerILb0ELb0ELb0ELi128EEEEEEEEEvNT_6ParamsE) ;  /* 0xffff18903c007950 */ /* 0x000fea0003c3ffff */
        .type           $_ZN7cutlass13device_kernelIN5flash19enable_sm80_to_sm89INS1_16FlashAttnBwdSm80INS1_25CollectiveMainloopBwdSm80ILi2ELi2EN4cute5tupleIJNS5_1CILi128EEES8_NS7_ILi64EEEEEENS_10bfloat16_tEfNS_4arch4Sm80ELb0ELb1ELb1ELb0ELb1ELb0ELb0ELb0ELi2ELi4ELi4ELi4ELb0EEENS1_21CollectiveEpilogueBwdISA_SB_SD_Li256ELb0ELb0ELi2EEENS1_19SingleTileSchedulerILb0ELb0ELb0ELi128EEEEEEEEEvNT_6ParamsE$_ZZN4cute6detail16composition_implINS_5tupleIJNS_1CILi8EEENS3_ILi2EEES5_S5_S4_S5_EEENS2_IJNS3_ILi1EEEiiiNS3_ILi72EEENS3_ILi512EEEEEENS2_IJNS2_IJS5_S5_S5_EEES5_NS3_ILi4EEEEEENS2_IJNS2_IJS7_S9_S4_EEENS3_ILi4096EEENS3_ILi16EEEEEEEEDaRKT_RKT0_RKT1_RKT2_ENKUlRKT_RKT0_E_clISC_SG_EEDaSW_SZ_,@function
        .size           $_ZN7cutlass13device_kernelIN5flash19enable_sm80_to_sm89INS1_16FlashAttnBwdSm80INS1_25CollectiveMainloopBwdSm80ILi2ELi2EN4cute5tupleIJNS5_1CILi128EEES8_NS7_ILi64EEEEEENS_10bfloat16_tEfNS_4arch4Sm80ELb0ELb1ELb1ELb0ELb1ELb0ELb0ELb0ELi2ELi4ELi4ELi4ELb0EEENS1_21CollectiveEpilogueBwdISA_SB_SD_Li256ELb0ELb0ELi2EEENS1_19SingleTileSchedulerILb0ELb0ELb0ELi128EEEEEEEEEvNT_6ParamsE$_ZZN4cute6detail16composition_implINS_5tupleIJNS_1CILi8EEENS3_ILi2EEES5_S5_S4_S5_EEENS2_IJNS3_ILi1EEEiiiNS3_ILi72EEENS3_ILi512EEEEEENS2_IJNS2_IJS5_S5_S5_EEES5_NS3_ILi4EEEEEENS2_IJNS2_IJS7_S9_S4_EEENS3_ILi4096EEENS3_ILi16EEEEEEEEDaRKT_RKT0_RKT1_RKT2_ENKUlRKT_RKT0_E_clISC_SG_EEDaSW_SZ_,($_ZN7cutlass13device_kernelIN5flash19enable_sm80_to_sm89INS1_16FlashAttnBwdSm80INS1_25CollectiveMainloopBwdSm80ILi2ELi2EN4cute5tupleIJNS5_1CILi128EEES8_NS7_ILi64EEEEEENS_10bfloat16_tEfNS_4arch4Sm80ELb0ELb1ELb1ELb0ELb1ELb0ELb0ELb0ELi2ELi4ELi4ELi4ELb0EEENS1_21CollectiveEpilogueBwdISA_SB_SD_Li256ELb0ELb0ELi2EEENS1_19SingleTileSchedulerILb0ELb0ELb0ELi128EEEEEEEEEvNT_6ParamsE$_ZZN4cute6detail16composition_implINS_5tupleIJNS_1CILi8EEENS3_ILi2EEES5_S5_S4_S5_EEENS2_IJNS3_ILi1EEEiiiNS3_ILi72EEENS3_ILi512EEEEEENS2_IJNS3_ILi4EEES5_EEENS2_IJNS3_ILi16EEENS3_ILi8192EEEEEEEEDaRKT_RKT0_RKT1_RKT2_ENKUlRKT_RKT0_E_clISB_SD_EEDaSU_SX_ - $_ZN7cutlass13device_kernelIN5flash19enable_sm80_to_sm89INS1_16FlashAttnBwdSm80INS1_25CollectiveMainloopBwdSm80ILi2ELi2EN4cute5tupleIJNS5_1CILi128EEES8_NS7_ILi64EEEEEENS_10bfloat16_tEfNS_4arch4Sm80ELb0ELb1ELb1ELb0ELb1ELb0ELb0ELb0ELi2ELi4ELi4ELi4ELb0EEENS1_21CollectiveEpilogueBwdISA_SB_SD_Li256ELb0ELb0ELi2EEENS1_19SingleTileSchedulerILb0ELb0ELb0ELi128EEEEEEEEEvNT_6ParamsE$_ZZN4cute6detail16composition_implINS_5tupleIJNS_1CILi8EEENS3_ILi2EEES5_S5_S4_S5_EEENS2_IJNS3_ILi1EEEiiiNS3_ILi72EEENS3_ILi512EEEEEENS2_IJNS2_IJS5_S5_S5_EEES5_NS3_ILi4EEEEEENS2_IJNS2_IJS7_S9_S4_EEENS3_ILi4096EEENS3_ILi16EEEEEEEEDaRKT_RKT0_RKT1_RKT2_ENKUlRKT_RKT0_E_clISC_SG_EEDaSW_SZ_)
$_ZN7cutlass13device_kernelIN5flash19enable_sm80_to_sm89INS1_16FlashAttnBwdSm80INS1_25CollectiveMainloopBwdSm80ILi2ELi2EN4cute5tupleIJNS5_1CILi128EEES8_NS7_ILi64EEEEEENS_10bfloat16_tEfNS_4arch4Sm80ELb0ELb1ELb1ELb0ELb1ELb0ELb0ELb0ELi2ELi4ELi4ELi4ELb0EEENS1_21CollectiveEpilogueBwdISA_SB_SD_Li256ELb0ELb0ELi2EEENS1_19SingleTileSchedulerILb0ELb0ELb0ELi128EEEEEEEEEvNT_6ParamsE$_ZZN4cute6detail16composition_implINS_5tupleIJNS_1CILi8EEENS3_ILi2EEES5_S5_S4_S5_EEENS2_IJNS3_ILi1EEEiiiNS3_ILi72EEENS3_ILi512EEEEEENS2_IJNS2_IJS5_S5_S5_EEES5_NS3_ILi4EEEEEENS2_IJNS2_IJS7_S9_S4_EEENS3_ILi4096EEENS3_ILi16EEEEEEEEDaRKT_RKT0_RKT1_RKT2_ENKUlRKT_RKT0_E_clISC_SG_EEDaSW_SZ_:
        /* <DEDUP_REMOVED lines=35> */
        .type           $_ZN7cutlass13device_kernelIN5flash19enable_sm80_to_sm89INS1_16FlashAttnBwdSm80INS1_25CollectiveMainloopBwdSm80ILi2ELi2EN4cute5tupleIJNS5_1CILi128EEES8_NS7_ILi64EEEEEENS_10bfloat16_tEfNS_4arch4Sm80ELb0ELb1ELb1ELb0ELb1ELb0ELb0ELb0ELi2ELi4ELi4ELi4ELb0EEENS1_21CollectiveEpilogueBwdISA_SB_SD_Li256ELb0ELb0ELi2EEENS1_19SingleTileSchedulerILb0ELb0ELb0ELi128EEEEEEEEEvNT_6ParamsE$_ZZN4cute6detail16composition_implINS_5tupleIJNS_1CILi8EEENS3_ILi2EEES5_S5_S4_S5_EEENS2_IJNS3_ILi1EEEiiiNS3_ILi72EEENS3_ILi512EEEEEENS2_IJNS3_ILi4EEES5_EEENS2_IJNS3_ILi16EEENS3_ILi8192EEEEEEEEDaRKT_RKT0_RKT1_RKT2_ENKUlRKT_RKT0_E_clISB_SD_EEDaSU_SX_,@function
        .size           $_ZN7cutlass13device_kernelIN5flash19enable_sm80_to_sm89INS1_16FlashAttnBwdSm80INS1_25CollectiveMainloopBwdSm80ILi2ELi2EN4cute5tupleIJNS5_1CILi128EEES8_NS7_ILi64EEEEEENS_10bfloat16_tEfNS_4arch4Sm80ELb0ELb1ELb1ELb0ELb1ELb0ELb0ELb0ELi2ELi4ELi4ELi4ELb0EEENS1_21CollectiveEpilogueBwdISA_SB_SD_Li256ELb0ELb0ELi2EEENS1_19SingleTileSchedulerILb0ELb0ELb0ELi128EEEEEEEEEvNT_6ParamsE$_ZZN4cute6detail16composition_implINS_5tupleIJNS_1CILi8EEENS3_ILi2EEES5_S5_S4_S5_EEENS2_IJNS3_ILi1EEEiiiNS3_ILi72EEENS3_ILi512EEEEEENS2_IJNS3_ILi4EEES5_EEENS2_IJNS3_ILi16EEENS3_ILi8192EEEEEEEEDaRKT_RKT0_RKT1_RKT2_ENKUlRKT_RKT0_E_clISB_SD_EEDaSU_SX_,($_ZN7cutlass13device_kernelIN5flash19enable_sm80_to_sm89INS1_16FlashAttnBwdSm80INS1_25CollectiveMainloopBwdSm80ILi2ELi2EN4cute5tupleIJNS5_1CILi128EEES8_NS7_ILi64EEEEEENS_10bfloat16_tEfNS_4arch4Sm80ELb0ELb1ELb1ELb0ELb1ELb0ELb0ELb0ELi2ELi4ELi4ELi4ELb0EEENS1_21CollectiveEpilogueBwdISA_SB_SD_Li256ELb0ELb0ELi2EEENS1_19SingleTileSchedulerILb0ELb0ELb0ELi128EEEEEEEEEvNT_6ParamsE$_ZZN4cute6detail16composition_implINS_5tupleIJNS_1CILi8EEENS3_ILi2EEES5_S5_S4_S5_EEENS2_IJNS3_ILi1EEEiiiNS3_ILi72EEENS3_ILi512EEEEEENS2_IJS5_S5_EEENS2_IJS7_S4_EEEEEDaRKT_RKT0_RKT1_RKT2_ENKUlRKT_RKT0_E_clIS5_S4_EEDaSR_SU_ - $_ZN7cutlass13device_kernelIN5flash19enable_sm80_to_sm89INS1_16FlashAttnBwdSm80INS1_25CollectiveMainloopBwdSm80ILi2ELi2EN4cute5tupleIJNS5_1CILi128EEES8_NS7_ILi64EEEEEENS_10bfloat16_tEfNS_4arch4Sm80ELb0ELb1ELb1ELb0ELb1ELb0ELb0ELb0ELi2ELi4ELi4ELi4ELb0EEENS1_21CollectiveEpilogueBwdISA_SB_SD_Li256ELb0ELb0ELi2EEENS1_19SingleTileSchedulerILb0ELb0ELb0ELi128EEEEEEEEEvNT_6ParamsE$_ZZN4cute6detail16composition_implINS_5tupleIJNS_1CILi8EEENS3_ILi2EEES5_S5_S4_S5_EEENS2_IJNS3_ILi1EEEiiiNS3_ILi72EEENS3_ILi512EEEEEENS2_IJNS3_ILi4EEES5_EEENS2_IJNS3_ILi16EEENS3_ILi8192EEEEEEEEDaRKT_RKT0_RKT1_RKT2_ENKUlRKT_RKT0_E_clISB_SD_EEDaSU_SX_)
$_ZN7cutlass13device_kernelIN5flash19enable_sm80_to_sm89INS1_16FlashAttnBwdSm80INS1_25CollectiveMainloopBwdSm80ILi2ELi2EN4cute5tupleIJNS5_1CILi128EEES8_NS7_ILi64EEEEEENS_10bfloat16_tEfNS_4arch4Sm80ELb0ELb1ELb1ELb0ELb1ELb0ELb0ELb0ELi2ELi4ELi4ELi4ELb0EEENS1_21CollectiveEpilogueBwdISA_SB_SD_Li256ELb0ELb0ELi2EEENS1_19SingleTileSchedulerILb0ELb0ELb0ELi128EEEEEEEEEvNT_6ParamsE$_ZZN4cute6detail16composition_implINS_5tupleIJNS_1CILi8EEENS3_ILi2EEES5_S5_S4_S5_EEENS2_IJNS3_ILi1EEEiiiNS3_ILi72EEENS3_ILi512EEEEEENS2_IJNS3_ILi4EEES5_EEENS2_IJNS3_ILi16EEENS3_ILi8192EEEEEEEEDaRKT_RKT0_RKT1_RKT2_ENKUlRKT_RKT0_E_clISB_SD_EEDaSU_SX_:
        /* <DEDUP_REMOVED lines=35> */
        .type           $_ZN7cutlass13device_kernelIN5flash19enable_sm80_to_sm89INS1_16FlashAttnBwdSm80INS1_25CollectiveMainloopBwdSm80ILi2ELi2EN4cute5tupleIJNS5_1CILi128EEES8_NS7_ILi64EEEEEENS_10bfloat16_tEfNS_4arch4Sm80ELb0ELb1ELb1ELb0ELb1ELb0ELb0ELb0ELi2ELi4ELi4ELi4ELb0EEENS1_21CollectiveEpilogueBwdISA_SB_SD_Li256ELb0ELb0ELi2EEENS1_19SingleTileSchedulerILb0ELb0ELb0ELi128EEEEEEEEEvNT_6ParamsE$_ZZN4cute6detail16composition_implINS_5tupleIJNS_1CILi8EEENS3_ILi2EEES5_S5_S4_S5_EEENS2_IJNS3_ILi1EEEiiiNS3_ILi72EEENS3_ILi512EEEEEENS2_IJS5_S5_EEENS2_IJS7_S4_EEEEEDaRKT_RKT0_RKT1_RKT2_ENKUlRKT_RKT0_E_clIS5_S4_EEDaSR_SU_,@function
        .size           $_ZN7cutlass13device_kernelIN5flash19enable_sm80_to_sm89INS1_16FlashAttnBwdSm80INS1_25CollectiveMainloopBwdSm80ILi2ELi2EN4cute5tupleIJNS5_1CILi128EEES8_NS7_ILi64EEEEEENS_10bfloat16_tEfNS_4arch4Sm80ELb0ELb1ELb1ELb0ELb1ELb0ELb0ELb0ELi2ELi4ELi4ELi4ELb0EEENS1_21CollectiveEpilogueBwdISA_SB_SD_Li256ELb0ELb0ELi2EEENS1_19SingleTileSchedulerILb0ELb0ELb0ELi128EEEEEEEEEvNT_6ParamsE$_ZZN4cute6detail16composition_implINS_5tupleIJNS_1CILi8EEENS3_ILi2EEES5_S5_S4_S5_EEENS2_IJNS3_ILi1EEEiiiNS3_ILi72EEENS3_ILi512EEEEEENS2_IJS5_S5_EEENS2_IJS7_S4_EEEEEDaRKT_RKT0_RKT1_RKT2_ENKUlRKT_RKT0_E_clIS5_S4_EEDaSR_SU_,($_ZN7cutlass13device_kernelIN5flash19enable_sm80_to_sm89INS1_16FlashAttnBwdSm80INS1_25CollectiveMainloopBwdSm80ILi2ELi2EN4cute5tupleIJNS5_1CILi128EEES8_NS7_ILi64EEEEEENS_10bfloat16_tEfNS_4arch4Sm80ELb0ELb1ELb1ELb0ELb1ELb0ELb0ELb0ELi2ELi4ELi4ELi4ELb0EEENS1_21CollectiveEpilogueBwdISA_SB_SD_Li256ELb0ELb0ELi2EEENS1_19SingleTileSchedulerILb0ELb0ELb0ELi128EEEEEEEEEvNT_6ParamsE$_ZZN4cute6detail16composition_implINS_5tupleIJNS_1CILi8EEENS3_ILi2EEES5_S5_S4_S5_EEENS2_IJNS3_ILi1EEEiiiNS3_ILi72EEENS3_ILi512EEEEEENS2_IJS5_S5_S5_EEENS2_IJS7_S9_S4_EEEEEDaRKT_RKT0_RKT1_RKT2_ENKUlRKT_RKT0_E_clIS5_S4_EEDaSR_SU_ - $_ZN7cutlass13device_kernelIN5flash19enable_sm80_to_sm89INS1_16FlashAttnBwdSm80INS1_25CollectiveMainloopBwdSm80ILi2ELi2EN4cute5tupleIJNS5_1CILi128EEES8_NS7_ILi64EEEEEENS_10bfloat16_tEfNS_4arch4Sm80ELb0ELb1ELb1ELb0ELb1ELb0ELb0ELb0ELi2ELi4ELi4ELi4ELb0EEENS1_21CollectiveEpilogueBwdISA_SB_SD_Li256ELb0ELb0ELi2EEENS1_19SingleTileSchedulerILb0ELb0ELb0ELi128EEEEEEEEEvNT_6ParamsE$_ZZN4cute6detail16composition_implINS_5tupleIJNS_1CILi8EEENS3_ILi2EEES5_S5_S4_S5_EEENS2_IJNS3_ILi1EEEiiiNS3_ILi72EEENS3_ILi512EEEEEENS2_IJS5_S5_EEENS2_IJS7_S4_EEEEEDaRKT_RKT0_RKT1_RKT2_ENKUlRKT_RKT0_E_clIS5_S4_EEDaSR_SU_)
$_ZN7cutlass13device_kernelIN5flash19enable_sm80_to_sm89INS1_16FlashAttnBwdSm80INS1_25CollectiveMainloopBwdSm80ILi2ELi2EN4cute5tupleIJNS5_1CILi128EEES8_NS7_ILi64EEEEEENS_10bfloat16_tEfNS_4arch4Sm80ELb0ELb1ELb1ELb0ELb1ELb0ELb0ELb0ELi2ELi4ELi4ELi4ELb0EEENS1_21CollectiveEpilogueBwdISA_SB_SD_Li256ELb0ELb0ELi2EEENS1_19SingleTileSchedulerILb0ELb0ELb0ELi128EEEEEEEEEvNT_6ParamsE$_ZZN4cute6detail16composition_implINS_5tupleIJNS_1CILi8EEENS3_ILi2EEES5_S5_S4_S5_EEENS2_IJNS3_ILi1EEEiiiNS3_ILi72EEENS3_ILi512EEEEEENS2_IJS5_S5_EEENS2_IJS7_S4_EEEEEDaRKT_RKT0_RKT1_RKT2_ENKUlRKT_RKT0_E_clIS5_S4_EEDaSR_SU_:
        /* <DEDUP_REMOVED lines=15> */
[----:B-1---5:R-:W-:Y:S05]  /*ecc0*/  CALL.REL.NOINC `($_ZN7cutlass13device_kernelIN5flash19enable_sm80_to_sm89INS1_16FlashAttnBwdSm80INS1_25CollectiveMainloopBwdSm80ILi2ELi2EN4cute5tupleIJNS5_1CILi128EEES8_NS7_ILi64EEEEEENS_10bfloat16_tEfNS_4arch4Sm80ELb0ELb1ELb1ELb0ELb1ELb0ELb0ELb0ELi2ELi4ELi4ELi4ELb0EEENS1_21CollectiveEpilogueBwdISA_SB_SD_Li256ELb0ELb0ELi2EEENS1_19SingleTileSchedulerILb0ELb0ELb0ELi128EEEEEEEEEvNT_6ParamsE$_ZZN4cute6detail16composition_implINS_5tupleIJNS_1CILi8EEENS3_ILi2EEES5_S5_S4_S5_EEENS2_IJNS3_ILi1EEEiiiNS3_ILi72EEENS3_ILi512EEEEEES5_S4_EEDaRKT_RKT0_RKT1_RKT2_ENKUlRKT_T0_E_clINS2_IJNS2_IJEEEST_S5_S7_EEENS_17integral_constantIiLi1EEEEEDaSP_SQ_) ;  /* 0x0000067000007944 */ /* 0x022fea0003c00000 */
[----:B-----5:R2:W-:Y:S01]  /*ecd0*/  STL [R1+0x13b0], R2 ;  /* 0x0013b00201007387 */ /* 0x0205e20000100800 */
[----:B------:R-:W-:Y:S02]  /*ece0*/  IADD3 R3, R5, 0x28, RZ ;  /* 0x0000002805037810 */ /* 0x000fe40007ffe0ff */
[----:B------:R-:W-:Y:S01]  /*ecf0*/  MOV R6, 0xed20 ;  /* 0x0000ed2000067802 */ /* 0x000fe20000000f00 */
[----:B------:R2:W-:Y:S04]  /*ed00*/  STL.64 [R1+0x13a8], R70 ;  /* 0x0013a84601007387 */ /* 0x0005e80000100a00 */
[----:B-12---:R-:W-:Y:S05]  /*ed10*/  CALL.REL.NOINC `($_ZN7cutlass13device_kernelIN5flash19enable_sm80_to_sm89INS1_16FlashAttnBwdSm80INS1_25CollectiveMainloopBwdSm80ILi2ELi2EN4cute5tupleIJNS5_1CILi128EEES8_NS7_ILi64EEEEEENS_10bfloat16_tEfNS_4arch4Sm80ELb0ELb1ELb1ELb0ELb1ELb0ELb0ELb0ELi2ELi4ELi4ELi4ELb0EEENS1_21CollectiveEpilogueBwdISA_SB_SD_Li256ELb0ELb0ELi2EEENS1_19SingleTileSchedulerILb0ELb0ELb0ELi128EEEEEEEEEvNT_6ParamsE$_ZZN4cute6detail16composition_implINS_5tupleIJNS_1CILi8EEENS3_ILi2EEES5_S5_S4_S5_EEENS2_IJNS3_ILi1EEEiiiNS3_ILi72EEENS3_ILi512EEEEEES5_S4_EEDaRKT_RKT0_RKT1_RKT2_ENKUlRKT_T0_E_clINS2_IJNS2_IJS5_EEENS2_IJiEEES7_S7_EEENS_17integral_constantIiLi2EEEEEDaSP_SQ_) ;  /* 0x000006f000007944 */ /* 0x006fea0003c00000 */
[----:B------:R-:W2:Y:S01]  /*ed20*/  LDL.64 R70, [R1+0x13a8] ;  /* 0x0013a80001467983 */ /* 0x000ea20000100a00 */
[----:B------:R-:W-:Y:S02]  /*ed30*/  IADD3 R3, R5, 0x18, RZ ;  /* 0x0000001805037810 */ /* 0x000fe40007ffe0ff */
[----:B------:R-:W-:Y:S01]  /*ed40*/  MOV R6, 0xed80 ;  /* 0x0000ed8000067802 */ /* 0x000fe20000000f00 */
[----:B-----5:R3:W-:Y:S04]  /*ed50*/  STL [R1+0x13a0], R2 ;  /* 0x0013a00201007387 */ /* 0x0207e80000100800 */
[----:B--2---:R3:W-:Y:S02]  /*ed60*/  STL.64 [R1+0x1398], R70 ;  /* 0x0013984601007387 */ /* 0x0047e40000100a00 */
[----:B-1-3--:R-:W-:Y:S05]  /*ed70*/  CALL.REL.NOINC `($_ZN7cutlass13device_kernelIN5flash19enable_sm80_to_sm89INS1_16FlashAttnBwdSm80INS1_25CollectiveMainloopBwdSm80ILi2ELi2EN4cute5tupleIJNS5_1CILi128EEES8_NS7_ILi64EEEEEENS_10bfloat16_tEfNS_4arch4Sm80ELb0ELb1ELb1ELb0ELb1ELb0ELb0ELb0ELi2ELi4ELi4ELi4ELb0EEENS1_21CollectiveEpilogueBwdISA_SB_SD_Li256ELb0ELb0ELi2EEENS1_19SingleTileSchedulerILb0ELb0ELb0ELi128EEEEEEEEEvNT_6ParamsE$_ZZN4cute6detail16composition_implINS_5tupleIJNS_1CILi8EEENS3_ILi2EEES5_S5_S4_S5_EEENS2_IJNS3_ILi1EEEiiiNS3_ILi72EEENS3_ILi512EEEEEES5_S4_EEDaRKT_RKT0_RKT1_RKT2_ENKUlRKT_T0_E_clINS2_IJNS2_IJS5_EEENS2_IJiEEES7_S7_EEENS_17integral_constantIiLi3EEEEEDaSP_SQ_) ;  /* 0x0000073000007944 */ /* 0x00afea0003c00000 */
[----:B------:R-:W2:Y:S01]  /*ed80*/  LDL.64 R70, [R1+0x1398] ;  /* 0x0013980001467983 */ /* 0x000ea20000100a00 */
[----:B------:R-:W-:-:S02]  /*ed90*/  IADD3 R3, R5, 0x8, RZ ;  /* 0x0000000805037810 */ /* 0x000fc40007ffe0ff */
[----:B------:R-:W-:Y:S01]  /*eda0*/  MOV R6, 0xede0 ;  /* 0x0000ede000067802 */ /* 0x000fe20000000f00 */
[----:B-----5:R3:W-:Y:S04]  /*edb0*/  STL [R1+0x1390], R2 ;  /* 0x0013900201007387 */ /* 0x0207e80000100800 */
[----:B--2---:R3:W-:Y:S02]  /*edc0*/  STL.64 [R1+0x1388], R70 ;  /* 0x0013884601007387 */ /* 0x0047e40000100a00 */
[----:B-1-3--:R-:W-:Y:S05]  /*edd0*/  CALL.REL.NOINC `($_ZN7cutlass13device_kernelIN5flash19enable_sm80_to_sm89INS1_16FlashAttnBwdSm80INS1_25CollectiveMainloopBwdSm80ILi2ELi2EN4cute5tupleIJNS5_1CILi128EEES8_NS7_ILi64EEEEEENS_10bfloat16_tEfNS_4arch4Sm80ELb0ELb1ELb1ELb0ELb1ELb0ELb0ELb0ELi2ELi4ELi4ELi4ELb0EEENS1_21CollectiveEpilogueBwdISA_SB_SD_Li256ELb0ELb0ELi2EEENS1_19SingleTileSchedulerILb0ELb0ELb0ELi128EEEEEEEEEvNT_6ParamsE$_ZZN4cute6detail16composition_implINS_5tupleIJNS_1CILi8EEENS3_ILi2EEES5_S5_S4_S5_EEENS2_IJNS3_ILi1EEEiiiNS3_ILi72EEENS3_ILi512EEEEEES5_S4_EEDaRKT_RKT0_RKT1_RKT2_ENKUlRKT_T0_E_clINS2_IJNS2_IJS5_EEENS2_IJiEEES7_S7_EEENS_17integral_constantIiLi4EEEEEDaSP_SQ_) ;  /* 0x0000077000007944 */ /* 0x00afea0003c00000 */
[----:B------:R-:W-:Y:S02]  /*ede0*/  MOV R2, R7 ;  /* 0x0000000700027202 */ /* 0x000fe40000000f00 */
[----:B------:R-:W-:Y:S02]  /*edf0*/  MOV R6, 0xee10 ;  /* 0x0000ee1000067802 */ /* 0x000fe40000000f00 */
[----:B-1---5:R-:W-:Y:S05]  /*ee00*/  CALL.REL.NOINC `($_ZN7cutlass13device_kernelIN5flash19enable_sm80_to_sm89INS1_16FlashAttnBwdSm80INS1_25CollectiveMainloopBwdSm80ILi2ELi2EN4cute5tupleIJNS5_1CILi128EEES8_NS7_ILi64EEEEEENS_10bfloat16_tEfNS_4arch4Sm80ELb0ELb1ELb1ELb0ELb1ELb0ELb0ELb0ELi2ELi4ELi4ELi4ELb0EEENS1_21CollectiveEpilogueBwdISA_SB_SD_Li256ELb0ELb0ELi2EEENS1_19SingleTileSchedulerILb0ELb0ELb0ELi128EEEEEEEEEvNT_6ParamsE$_ZN4cute5tupleIJNS_1CILi2EEEiEEC2ERKS2_RKi) ;  /* 0xffffcb0000007944 */ /* 0x022fea0003c3ffff */
[----:B-1----:R1:W5:Y:S01]  /*ee10*/  LDL R2, [R1+0x13c8] ;  /* 0x0013c80001027983 */ /* 0x0023620000100800 */
[----:B------:R-:W-:-:S04]  /*ee20*/  MOV R67, 0x0 ;  /* 0x0000000000437802 */ /* 0x000fc80000000f00 */
[----:B------:R-:W-:Y:S05]  /*ee30*/  RET.REL.NODEC R66 `(_ZN7cutlass13device_kernelIN5flash19enable_sm80_to_sm89INS1_16FlashAttnBwdSm80INS1_25CollectiveMainloopBwdSm80ILi2ELi2EN4cute5tupleIJNS5_1CILi128EEES8_NS7_ILi64EEEEEENS_10bfloat16_tEfNS_4arch4Sm80ELb0ELb1ELb1ELb0ELb1ELb0ELb0ELb0ELi2ELi4ELi4ELi4ELb0EEENS1_21CollectiveEpilogueBwdISA_SB_SD_Li256ELb0ELb0ELi2EEENS1_19SingleTileSchedulerILb0ELb0ELb0ELi128EEEEEEEEEvNT_6ParamsE) ;  /* 0xffff11c042007950 */ /* 0x000fea0003c3ffff */
        .type           $_ZN7cutlass13device_kernelIN5flash19enable_sm80_to_sm89INS1_16FlashAttnBwdSm80INS1_25CollectiveMainloopBwdSm80ILi2ELi2EN4cute5tupleIJNS5_1CILi128EEES8_NS7_ILi64EEEEEENS_10bfloat16_tEfNS_4arch4Sm80ELb0ELb1ELb1ELb0ELb1ELb0ELb0ELb0ELi2ELi4ELi4ELi4ELb0EEENS1_21CollectiveEpilogueBwdISA_SB_SD_Li256ELb0ELb0ELi2EEENS1_19SingleTileSchedulerILb0ELb0ELb0ELi128EEEEEEEEEvNT_6ParamsE$_ZZN4cute6detail16composition_implINS_5tupleIJNS_1CILi8EEENS3_ILi2EEES5_S5_S4_S5_EEENS2_IJNS3_ILi1EEEiiiNS3_ILi72EEENS3_ILi512EEEEEENS2_IJS5_S5_S5_EEENS2_IJS7_S9_S4_EEEEEDaRKT_RKT0_RKT1_RKT2_ENKUlRKT_RKT0_E_clIS5_S4_EEDaSR_SU_,@function
        .size           $_ZN7cutlass13device_kernelIN5flash19enable_sm80_to_sm89INS1_16FlashAttnBwdSm80INS1_25CollectiveMainloopBwdSm80ILi2ELi2EN4cute5tupleIJNS5_1CILi128EEES8_NS7_ILi64EEEEEENS_10bfloat16_tEfNS_4arch4Sm80ELb0ELb1ELb1ELb0ELb1ELb0ELb0ELb0ELi2ELi4ELi4ELi4ELb0EEENS1_21CollectiveEpilogueBwdISA_SB_SD_Li256ELb0ELb0ELi2EEENS1_19SingleTileSchedulerILb0ELb0ELb0ELi128EEEEEEEEEvNT_6ParamsE$_ZZN4cute6detail16composition_implINS_5tupleIJNS_1CILi8EEENS3_ILi2EEES5_S5_S4_S5_EEENS2_IJNS3_ILi1EEEiiiNS3_ILi72EEENS3_ILi512EEEEEENS2_IJS5_S5_S5_EEENS2_IJS7_S9_S4_EEEEEDaRKT_RKT0_RKT1_RKT2_ENKUlRKT_RKT0_E_clIS5_S4_EEDaSR_SU_,($_ZN7cutlass13device_kernelIN5flash19enable_sm80_to_sm89INS1_16FlashAttnBwdSm80INS1_25CollectiveMainloopBwdSm80ILi2ELi2EN4cute5tupleIJNS5_1CILi128EEES8_NS7_ILi64EEEEEENS_10bfloat16_tEfNS_4arch4Sm80ELb0ELb1ELb1ELb0ELb1ELb0ELb0ELb0ELi2ELi4ELi4ELi4ELb0EEENS1_21CollectiveEpilogueBwdISA_SB_SD_Li256ELb0ELb0ELi2EEENS1_19SingleTileSchedulerILb0ELb0ELb0ELi128EEEEEEEEEvNT_6ParamsE$_ZZN4cute6detail16composition_implINS_5tupleIJNS_1CILi8EEENS3_ILi2EEES5_S5_S4_S5_EEENS2_IJNS3_ILi1EEEiiiNS3_ILi72EEENS3_ILi512EEEEEENS3_ILi4EEENS3_ILi16EEEEEDaRKT_RKT0_RKT1_RKT2_ENKUlRKT_T0_E_clINS2_IJNS2_IJEEESV_SB_S7_EEENS_17integral_constantIiLi2EEEEEDaSR_SS_ - $_ZN7cutlass13device_kernelIN5flash19enable_sm80_to_sm89INS1_16FlashAttnBwdSm80INS1_25CollectiveMainloopBwdSm80ILi2ELi2EN4cute5tupleIJNS5_1CILi128EEES8_NS7_ILi64EEEEEENS_10bfloat16_tEfNS_4arch4Sm80ELb0ELb1ELb1ELb0ELb1ELb0ELb0ELb0ELi2ELi4ELi4ELi4ELb0EEENS1_21CollectiveEpilogueBwdISA_SB_SD_Li256ELb0ELb0ELi2EEENS1_19SingleTileSchedulerILb0ELb0ELb0ELi128EEEEEEEEEvNT_6ParamsE$_ZZN4cute6detail16composition_implINS_5tupleIJNS_1CILi8EEENS3_ILi2EEES5_S5_S4_S5_EEENS2_IJNS3_ILi1EEEiiiNS3_ILi72EEENS3_ILi512EEEEEENS2_IJS5_S5_S5_EEENS2_IJS7_S9_S4_EEEEEDaRKT_RKT0_RKT1_RKT2_ENKUlRKT_RKT0_E_clIS5_S4_EEDaSR_SU_)
$_ZN7cutlass13device_kernelIN5flash19enable_sm80_to_sm89INS1_16FlashAttnBwdSm80INS1_25CollectiveMainloopBwdSm80ILi2ELi2EN4cute5tupleIJNS5_1CILi128EEES8_NS7_ILi64EEEEEENS_10bfloat16_tEfNS_4arch4Sm80ELb0ELb1ELb1ELb0ELb1ELb0ELb0ELb0ELi2ELi4ELi4ELi4ELb0EEENS1_21CollectiveEpilogueBwdISA_SB_SD_Li256ELb0ELb0ELi2EEENS1_19SingleTileSchedulerILb0ELb0ELb0ELi128EEEEEEEEEvNT_6ParamsE$_ZZN4cute6detail16composition_implINS_5tupleIJNS_1CILi8EEENS3_ILi2EEES5_S5_S4_S5_EEENS2_IJNS3_ILi1EEEiiiNS3_ILi72EEENS3_ILi512EEEEEENS2_IJS5_S5_S5_EEENS2_IJS7_S9_S4_EEEEEDaRKT_RKT0_RKT1_RKT2_ENKUlRKT_RKT0_E_clIS5_S4_EEDaSR_SU_:
        /* <DEDUP_REMOVED lines=37> */
[----:B------:R-:W-:Y:S02]  /*f090*/  MOV R4, R8 ;  /* 0x0000000800047202 */ /* 0x000fe40000000f00 */
[----:B------:R-:W-:-:S04]  /*f0a0*/  MOV R5, 0x0 ;  /* 0x0000000000057802 */ /* 0x000fc80000000f00 */
[----:B------:R-:W-:Y:S05]  /*f0b0*/  RET.REL.NODEC R4 `(_ZN7cutlass13device_kernelIN5flash19enable_sm80_to_sm89INS1_16FlashAttnBwdSm80INS1_25CollectiveMainloopBwdSm80ILi2ELi2EN4cute5tupleIJNS5_1CILi128EEES8_NS7_ILi64EEEEEENS_10bfloat16_tEfNS_4arch4Sm80ELb0ELb1ELb1ELb0ELb1ELb0ELb0ELb0ELi2ELi4ELi4ELi4ELb0EEENS1_21CollectiveEpilogueBwdISA_SB_SD_Li256ELb0ELb0ELi2EEENS1_19SingleTileSchedulerILb0ELb0ELb0ELi128EEEEEEEEEvNT_6ParamsE) ;  /* 0xffff0f4004007950 */ /* 0x000fea0003c3ffff */
        .type           $_ZN7cutlass13device_kernelIN5flash19enable_sm80_to_sm89INS1_16FlashAttnBwdSm80INS1_25CollectiveMainloopBwdSm80ILi2ELi2EN4cute5tupleIJNS5_1CILi128EEES8_NS7_ILi64EEEEEENS_10bfloat16_tEfNS_4arch4Sm80ELb0ELb1ELb1ELb0ELb1ELb0ELb0ELb0ELi2ELi4ELi4ELi4ELb0EEENS1_21CollectiveEpilogueBwdISA_SB_SD_Li256ELb0ELb0ELi2EEENS1_19SingleTileSchedulerILb0ELb0ELb0ELi128EEEEEEEEEvNT_6ParamsE$_ZZN4cute6detail16composition_implINS_5tupleIJNS_1CILi8EEENS3_ILi2EEES5_S5_S4_S5_EEENS2_IJNS3_ILi1EEEiiiNS3_ILi72EEENS3_ILi512EEEEEENS3_ILi4EEENS3_ILi16EEEEEDaRKT_RKT0_RKT1_RKT2_ENKUlRKT_T0_E_clINS2_IJNS2_IJEEESV_SB_S7_EEENS_17integral_constantIiLi2EEEEEDaSR_SS_,@function
        .size           $_ZN7cutlass13device_kernelIN5flash19enable_sm80_to_sm89INS1_16FlashAttnBwdSm80INS1_25CollectiveMainloopBwdSm80ILi2ELi2EN4cute5tupleIJNS5_1CILi128EEES8_NS7_ILi64EEEEEENS_10bfloat16_tEfNS_4arch4Sm80ELb0ELb1ELb1ELb0ELb1ELb0ELb0ELb0ELi2ELi4ELi4ELi4ELb0EEENS1_21CollectiveEpilogueBwdISA_SB_SD_Li256ELb0ELb0ELi2EEENS1_19SingleTileSchedulerILb0ELb0ELb0ELi128EEEEEEEEEvNT_6ParamsE$_ZZN4cute6detail16composition_implINS_5tupleIJNS_1CILi8EEENS3_ILi2EEES5_S5_S4_S5_EEENS2_IJNS3_ILi1EEEiiiNS3_ILi72EEENS3_ILi512EEEEEENS3_ILi4EEENS3_ILi16EEEEEDaRKT_RKT0_RKT1_RKT2_ENKUlRKT_T0_E_clINS2_IJNS2_IJEEESV_SB_S7_EEENS_17integral_constantIiLi2EEEEEDaSR_SS_,($_ZN7cutlass13device_kernelIN5flash19enable_sm80_to_sm89INS1_16FlashAttnBwdSm80INS1_25CollectiveMainloopBwdSm80ILi2ELi2EN4cute5tupleIJNS5_1CILi128EEES8_NS7_ILi64EEEEEENS_10bfloat16_tEfNS_4arch4Sm80ELb0ELb1ELb1ELb0ELb1ELb0ELb0ELb0ELi2ELi4ELi4ELi4ELb0EEENS1_21CollectiveEpilogueBwdISA_SB_SD_Li256ELb0ELb0ELi2EEENS1_19SingleTileSchedulerILb0ELb0ELb0ELi128EEEEEEEEEvNT_6ParamsE$_ZZN4cute6detail16composition_implINS_5tupleIJNS_1CILi8EEENS3_ILi2EEES5_S5_S4_S5_EEENS2_IJNS3_ILi1EEEiiiNS3_ILi72EEENS3_ILi512EEEEEENS3_ILi4EEENS3_ILi16EEEEEDaRKT_RKT0_RKT1_RKT2_ENKUlRKT_T0_E_clINS2_IJNS2_IJS5_EEENS2_IJiEEES5_S7_EEENS_17integral_constantIiLi3EEEEEDaSR_SS_ - $_ZN7cutlass13device_kernelIN5flash19enable_sm80_to_sm89INS1_16FlashAttnBwdSm80INS1_25CollectiveMainloopBwdSm80ILi2ELi2EN4cute5tupleIJNS5_1CILi128EEES8_NS7_ILi64EEEEEENS_10bfloat16_tEfNS_4arch4Sm80ELb0ELb1ELb1ELb0ELb1ELb0ELb0ELb0ELi2ELi4ELi4ELi4ELb0EEENS1_21CollectiveEpilogueBwdISA_SB_SD_Li256ELb0ELb0ELi2EEENS1_19SingleTileSchedulerILb0ELb0ELb0ELi128EEEEEEEEEvNT_6ParamsE$_ZZN4cute6detail16composition_implINS_5tupleIJNS_1CILi8EEENS3_ILi2EEES5_S5_S4_S5_EEENS2_IJNS3_ILi1EEEiiiNS3_ILi72EEENS3_ILi512EEEEEENS3_ILi4EEENS3_ILi16EEEEEDaRKT_RKT0_RKT1_RKT2_ENKUlRKT_T0_E_clINS2_IJNS2_IJEEESV_SB_S7_EEENS_17integral_constantIiLi2EEEEEDaSR_SS_)
$_ZN7cutlass13device_kernelIN5flash19enable_sm80_to_sm89INS1_16FlashAttnBwdSm80INS1_25CollectiveMainloopBwdSm80ILi2ELi2EN4cute5tupleIJNS5_1CILi128EEES8_NS7_ILi64EEEEEENS_10bfloat16_tEfNS_4arch4Sm80ELb0ELb1ELb1ELb0ELb1ELb0ELb0ELb0ELi2ELi4ELi4ELi4ELb0EEENS1_21CollectiveEpilogueBwdISA_SB_SD_Li256ELb0ELb0ELi2EEENS1_19SingleTileSchedulerILb0ELb0ELb0ELi128EEEEEEEEEvNT_6ParamsE$_ZZN4cute6detail16composition_implINS_5tupleIJNS_1CILi8EEENS3_ILi2EEES5_S5_S4_S5_EEENS2_IJNS3_ILi1EEEiiiNS3_ILi72EEENS3_ILi512EEEEEENS3_ILi4EEENS3_ILi16EEEEEDaRKT_RKT0_RKT1_RKT2_ENKUlRKT_T0_E_clINS2_IJNS2_IJEEESV_SB_S7_EEENS_17integral_constantIiLi2EEEEEDaSR_SS_:
        /* <DEDUP_REMOVED lines=13> */
        .type           $_ZN7cutlass13device_kernelIN5flash19enable_sm80_to_sm89INS1_16FlashAttnBwdSm80INS1_25CollectiveMainloopBwdSm80ILi2ELi2EN4cute5tupleIJNS5_1CILi128EEES8_NS7_ILi64EEEEEENS_10bfloat16_tEfNS_4arch4Sm80ELb0ELb1ELb1ELb0ELb1ELb0ELb0ELb0ELi2ELi4ELi4ELi4ELb0EEENS1_21CollectiveEpilogueBwdISA_SB_SD_Li256ELb0ELb0ELi2EEENS1_19SingleTileSchedulerILb0ELb0ELb0ELi128EEEEEEEEEvNT_6ParamsE$_ZZN4cute6detail16composition_implINS_5tupleIJNS_1CILi8EEENS3_ILi2EEES5_S5_S4_S5_EEENS2_IJNS3_ILi1EEEiiiNS3_ILi72EEENS3_ILi512EEEEEENS3_ILi4EEENS3_ILi16EEEEEDaRKT_RKT0_RKT1_RKT2_ENKUlRKT_T0_E_clINS2_IJNS2_IJS5_EEENS2_IJiEEES5_S7_EEENS_17integral_constantIiLi3EEEEEDaSR_SS_,@function
        .size           $_ZN7cutlass13device_kernelIN5flash19enable_sm80_to_sm89INS1_16FlashAttnBwdSm80INS1_25CollectiveMainloopBwdSm80ILi2ELi2EN4cute5tupleIJNS5_1CILi128EEES8_NS7_ILi64EEEEEENS_10bfloat16_tEfNS_4arch4Sm80ELb0ELb1ELb1ELb0ELb1ELb0ELb0ELb0ELi2ELi4ELi4ELi4ELb0EEENS1_21CollectiveEpilogueBwdISA_SB_SD_Li256ELb0ELb0ELi2EEENS1_19SingleTileSchedulerILb0ELb0ELb0ELi128EEEEEEEEEvNT_6ParamsE$_ZZN4cute6detail16composition_implINS_5tupleIJNS_1CILi8EEENS3_ILi2EEES5_S5_S4_S5_EEENS2_IJNS3_ILi1EEEiiiNS3_ILi72EEENS3_ILi512EEEEEENS3_ILi4EEENS3_ILi16EEEEEDaRKT_RKT0_RKT1_RKT2_ENKUlRKT_T0_E_clINS2_IJNS2_IJS5_EEENS2_IJiEEES5_S7_EEENS_17integral_constantIiLi3EEEEEDaSR_SS_,($_ZN7cutlass13device_kernelIN5flash19enable_sm80_to_sm89INS1_16FlashAttnBwdSm80INS1_25CollectiveMainloopBwdSm80ILi2ELi2EN4cute5tupleIJNS5_1CILi128EEES8_NS7_ILi64EEEEEENS_10bfloat16_tEfNS_4arch4Sm80ELb0ELb1ELb1ELb0ELb1ELb0ELb0ELb0ELi2ELi4ELi4ELi4ELb0EEENS1_21CollectiveEpilogueBwdISA_SB_SD_Li256ELb0ELb0ELi2EEENS1_19SingleTileSchedulerILb0ELb0ELb0ELi128EEEEEEEEEvNT_6ParamsE$_ZZN4cute6detail16composition_implINS_5tupleIJNS_1CILi8EEENS3_ILi2EEES5_S5_S4_S5_EEENS2_IJNS3_ILi1EEEiiiNS3_ILi72EEENS3_ILi512EEEEEENS3_ILi4EEENS3_ILi16EEEEEDaRKT_RKT0_RKT1_RKT2_ENKUlRKT_T0_E_clINS2_IJNS2_IJS5_S5_EEENS2_IJiiEEES7_S7_EEENS_17integral_constantIiLi4EEEEEDaSR_SS_ - $_ZN7cutlass13device_kernelIN5flash19enable_sm80_to_sm89INS1_16FlashAttnBwdSm80INS1_25CollectiveMainloopBwdSm80ILi2ELi2EN4cute5tupleIJNS5_1CILi128EEES8_NS7_ILi64EEEEEENS_10bfloat16_tEfNS_4arch4Sm80ELb0ELb1ELb1ELb0ELb1ELb0ELb0ELb0ELi2ELi4ELi4ELi4ELb0EEENS1_21CollectiveEpilogueBwdISA_SB_SD_Li256ELb0ELb0ELi2EEENS1_19SingleTileSchedulerILb0ELb0ELb0ELi128EEEEEEEEEvNT_6ParamsE$_ZZN4cute6detail16composition_implINS_5tupleIJNS_1CILi8EEENS3_ILi2EEES5_S5_S4_S5_EEENS2_IJNS3_ILi1EEEiiiNS3_ILi72EEENS3_ILi512EEEEEENS3_ILi4EEENS3_ILi16EEEEEDaRKT_RKT0_RKT1_RKT2_ENKUlRKT_T0_E_clINS2_IJNS2_IJS5_EEENS2_IJiEEES5_S7_EEENS_17integral_constantIiLi3EEEEEDaSR_SS_)
$_ZN7cutlass13device_kernelIN5flash19enable_sm80_to_sm89INS1_16FlashAttnBwdSm80INS1_25CollectiveMainloopBwdSm80ILi2ELi2EN4cute5tupleIJNS5_1CILi128EEES8_NS7_ILi64EEEEEENS_10bfloat16_tEfNS_4arch4Sm80ELb0ELb1ELb1ELb0ELb1ELb0ELb0ELb0ELi2ELi4ELi4ELi4ELb0EEENS1_21CollectiveEpilogueBwdISA_SB_SD_Li256ELb0ELb0ELi2EEENS1_19SingleTileSchedulerILb0ELb0ELb0ELi128EEEEEEEEEvNT_6ParamsE$_ZZN4cute6detail16composition_implINS_5tupleIJNS_1CILi8EEENS3_ILi2EEES5_S5_S4_S5_EEENS2_IJNS3_ILi1EEEiiiNS3_ILi72EEENS3_ILi512EEEEEENS3_ILi4EEENS3_ILi16EEEEEDaRKT_RKT0_RKT1_RKT2_ENKUlRKT_T0_E_clINS2_IJNS2_IJS5_EEENS2_IJiEEES5_S7_EEENS_17integral_constantIiLi3EEEEEDaSR_SS_:
        /* <DEDUP_REMOVED lines=16> */
        .type           $_ZN7cutlass13device_kernelIN5flash19enable_sm80_to_sm89INS1_16FlashAttnBwdSm80INS1_25CollectiveMainloopBwdSm80ILi2ELi2EN4cute5tupleIJNS5_1CILi128EEES8_NS7_ILi64EEEEEENS_10bfloat16_tEfNS_4arch4Sm80ELb0ELb1ELb1ELb0ELb1ELb0ELb0ELb0ELi2ELi4ELi4ELi4ELb0EEENS1_21CollectiveEpilogueBwdISA_SB_SD_Li256ELb0ELb0ELi2EEENS1_19SingleTileSchedulerILb0ELb0ELb0ELi128EEEEEEEEEvNT_6ParamsE$_ZZN4cute6detail16composition_implINS_5tupleIJNS_1CILi8EEENS3_ILi2EEES5_S5_S4_S5_EEENS2_IJNS3_ILi1EEEiiiNS3_ILi72EEENS3_ILi512EEEEEENS3_ILi4EEENS3_ILi16EEEEEDaRKT_RKT0_RKT1_RKT2_ENKUlRKT_T0_E_clINS2_IJNS2_IJS5_S5_EEENS2_IJiiEEES7_S7_EEENS_17integral_constantIiLi4EEEEEDaSR_SS_,@function
        .size           $_ZN7cutlass13device_kernelIN5flash19enable_sm80_to_sm89INS1_16FlashAttnBwdSm80INS1_25CollectiveMainloopBwdSm80ILi2ELi2EN4cute5tupleIJNS5_1CILi128EEES8_NS7_ILi64EEEEEENS_10bfloat16_tEfNS_4arch4Sm80ELb0ELb1ELb1ELb0ELb1ELb0ELb0ELb0ELi2ELi4ELi4ELi4ELb0EEENS1_21CollectiveEpilogueBwdISA_SB_SD_Li256ELb0ELb0ELi2EEENS1_19SingleTileSchedulerILb0ELb0ELb0ELi128EEEEEEEEEvNT_6ParamsE$_ZZN4cute6detail16composition_implINS_5tupleIJNS_1CILi8EEENS3_ILi2EEES5_S5_S4_S5_EEENS2_IJNS3_ILi1EEEiiiNS3_ILi72EEENS3_ILi512EEEEEENS3_ILi4EEENS3_ILi16EEEEEDaRKT_RKT0_RKT1_RKT2_ENKUlRKT_T0_E_clINS2_IJNS2_IJS5_S5_EEENS2_IJiiEEES7_S7_EEENS_17integral_constantIiLi4EEEEEDaSR_SS_,($_ZN7cutlass13device_kernelIN5flash19enable_sm80_to_sm89INS1_16FlashAttnBwdSm80INS1_25CollectiveMainloopBwdSm80ILi2ELi2EN4cute5tupleIJNS5_1CILi128EEES8_NS7_ILi64EEEEEENS_10bfloat16_tEfNS_4arch4Sm80ELb0ELb1ELb1ELb0ELb1ELb0ELb0ELb0ELi2ELi4ELi4ELi4ELb0EEENS1_21CollectiveEpilogueBwdISA_SB_SD_Li256ELb0ELb0ELi2EEENS1_19SingleTileSchedulerILb0ELb0ELb0ELi128EEEEEEEEEvNT_6ParamsE$_ZZN4cute6detail16composition_implINS_5tupleIJNS_1CILi8EEENS3_ILi2EEES5_S5_S4_S5_EEENS2_IJNS3_ILi1EEEiiiNS3_ILi72EEENS3_ILi512EEEEEES5_S4_EEDaRKT_RKT0_RKT1_RKT2_ENKUlRKT_T0_E_clINS2_IJNS2_IJEEEST_S5_S7_EEENS_17integral_constantIiLi1EEEEEDaSP_SQ_ - $_ZN7cutlass13device_kernelIN5flash19enable_sm80_to_sm89INS1_16FlashAttnBwdSm80INS1_25CollectiveMainloopBwdSm80ILi2ELi2EN4cute5tupleIJNS5_1CILi128EEES8_NS7_ILi64EEEEEENS_10bfloat16_tEfNS_4arch4Sm80ELb0ELb1ELb1ELb0ELb1ELb0ELb0ELb0ELi2ELi4ELi4ELi4ELb0EEENS1_21CollectiveEpilogueBwdISA_SB_SD_Li256ELb0ELb0ELi2EEENS1_19SingleTileSchedulerILb0ELb0ELb0ELi128EEEEEEEEEvNT_6ParamsE$_ZZN4cute6detail16composition_implINS_5tupleIJNS_1CILi8EEENS3_ILi2EEES5_S5_S4_S5_EEENS2_IJNS3_ILi1EEEiiiNS3_ILi72EEENS3_ILi512EEEEEENS3_ILi4EEENS3_ILi16EEEEEDaRKT_RKT0_RKT1_RKT2_ENKUlRKT_T0_E_clINS2_IJNS2_IJS5_S5_EEENS2_IJiiEEES7_S7_EEENS_17integral_constantIiLi4EEEEEDaSR_SS_)
$_ZN7cutlass13device_kernelIN5flash19enable_sm80_to_sm89INS1_16FlashAttnBwdSm80INS1_25CollectiveMainloopBwdSm80ILi2ELi2EN4cute5tupleIJNS5_1CILi128EEES8_NS7_ILi64EEEEEENS_10bfloat16_tEfNS_4arch4Sm80ELb0ELb1ELb1ELb0ELb1ELb0ELb0ELb0ELi2ELi4ELi4ELi4ELb0EEENS1_21CollectiveEpilogueBwdISA_SB_SD_Li256ELb0ELb0ELi2EEENS1_19SingleTileSchedulerILb0ELb0ELb0ELi128EEEEEEEEEvNT_6ParamsE$_ZZN4cute6detail16composition_implINS_5tupleIJNS_1CILi8EEENS3_ILi2EEES5_S5_S4_S5_EEENS2_IJNS3_ILi1EEEiiiNS3_ILi72EEENS3_ILi512EEEEEENS3_ILi4EEENS3_ILi16EEEEEDaRKT_RKT0_RKT1_RKT2_ENKUlRKT_T0_E_clINS2_IJNS2_IJS5_S5_EEENS2_IJiiEEES7_S7_EEENS_17integral_constantIiLi4EEEEEDaSR_SS_:
        /* <DEDUP_REMOVED lines=11> */
        .type           $_ZN7cutlass13device_kernelIN5flash19enable_sm80_to_sm89INS1_16FlashAttnBwdSm80INS1_25CollectiveMainloopBwdSm80ILi2ELi2EN4cute5tupleIJNS5_1CILi128EEES8_NS7_ILi64EEEEEENS_10bfloat16_tEfNS_4arch4Sm80ELb0ELb1ELb1ELb0ELb1ELb0ELb0ELb0ELi2ELi4ELi4ELi4ELb0EEENS1_21CollectiveEpilogueBwdISA_SB_SD_Li256ELb0ELb0ELi2EEENS1_19SingleTileSchedulerILb0ELb0ELb0ELi128EEEEEEEEEvNT_6ParamsE$_ZZN4cute6detail16composition_implINS_5tupleIJNS_1CILi8EEENS3_ILi2EEES5_S5_S4_S5_EEENS2_IJNS3_ILi1EEEiiiNS3_ILi72EEENS3_ILi512EEEEEES5_S4_EEDaRKT_RKT0_RKT1_RKT2_ENKUlRKT_T0_E_clINS2_IJNS2_IJEEEST_S5_S7_EEENS_17integral_constantIiLi1EEEEEDaSP_SQ_,@function
        .size           $_ZN7cutlass13device_kernelIN5flash19enable_sm80_to_sm89INS1_16FlashAttnBwdSm80INS1_25CollectiveMainloopBwdSm80ILi2ELi2EN4cute5tupleIJNS5_1CILi128EEES8_NS7_ILi64EEEEEENS_10bfloat16_tEfNS_4arch4Sm80ELb0ELb1ELb1ELb0ELb1ELb0ELb0ELb0ELi2ELi4ELi4ELi4ELb0EEENS1_21CollectiveEpilogueBwdISA_SB_SD_Li256ELb0ELb0ELi2EEENS1_19SingleTileSchedulerILb0ELb0ELb0ELi128EEEEEEEEEvNT_6ParamsE$_ZZN4cute6detail16composition_implINS_5tupleIJNS_1CILi8EEENS3_ILi2EEES5_S5_S4_S5_EEENS2_IJNS3_ILi1EEEiiiNS3_ILi72EEENS3_ILi512EEEEEES5_S4_EEDaRKT_RKT0_RKT1_RKT2_ENKUlRKT_T0_E_clINS2_IJNS2_IJEEEST_S5_S7_EEENS_17integral_constantIiLi1EEEEEDaSP_SQ_,($_ZN7cutlass13device_kernelIN5flash19enable_sm80_to_sm89INS1_16FlashAttnBwdSm80INS1_25CollectiveMainloopBwdSm80ILi2ELi2EN4cute5tupleIJNS5_1CILi128EEES8_NS7_ILi64EEEEEENS_10bfloat16_tEfNS_4arch4Sm80ELb0ELb1ELb1ELb0ELb1ELb0ELb0ELb0ELi2ELi4ELi4ELi4ELb0EEENS1_21CollectiveEpilogueBwdISA_SB_SD_Li256ELb0ELb0ELi2EEENS1_19SingleTileSchedulerILb0ELb0ELb0ELi128EEEEEEEEEvNT_6ParamsE$_ZZN4cute6detail16composition_implINS_5tupleIJNS_1CILi8EEENS3_ILi2EEES5_S5_S4_S5_EEENS2_IJNS3_ILi1EEEiiiNS3_ILi72EEENS3_ILi512EEEEEES5_S4_EEDaRKT_RKT0_RKT1_RKT2_ENKUlRKT_T0_E_clINS2_IJNS2_IJS5_EEENS2_IJiEEES7_S7_EEENS_17integral_constantIiLi2EEEEEDaSP_SQ_ - $_ZN7cutlass13device_kernelIN5flash19enable_sm80_to_sm89INS1_16FlashAttnBwdSm80INS1_25CollectiveMainloopBwdSm80ILi2ELi2EN4cute5tupleIJNS5_1CILi128EEES8_NS7_ILi64EEEEEENS_10bfloat16_tEfNS_4arch4Sm80ELb0ELb1ELb1ELb0ELb1ELb0ELb0ELb0ELi2ELi4ELi4ELi4ELb0EEENS1_21CollectiveEpilogueBwdISA_SB_SD_Li256ELb0ELb0ELi2EEENS1_19SingleTileSchedulerILb0ELb0ELb0ELi128EEEEEEEEEvNT_6ParamsE$_ZZN4cute6detail16composition_implINS_5tupleIJNS_1CILi8EEENS3_ILi2EEES5_S5_S4_S5_EEENS2_IJNS3_ILi1EEEiiiNS3_ILi72EEENS3_ILi512EEEEEES5_S4_EEDaRKT_RKT0_RKT1_RKT2_ENKUlRKT_T0_E_clINS2_IJNS2_IJEEEST_S5_S7_EEENS_17integral_constantIiLi1EEEEEDaSP_SQ_)
$_ZN7cutlass13device_kernelIN5flash19enable_sm80_to_sm89INS1_16FlashAttnBwdSm80INS1_25CollectiveMainloopBwdSm80ILi2ELi2EN4cute5tupleIJNS5_1CILi128EEES8_NS7_ILi64EEEEEENS_10bfloat16_tEfNS_4arch4Sm80ELb0ELb1ELb1ELb0ELb1ELb0ELb0ELb0ELi2ELi4ELi4ELi4ELb0EEENS1_21CollectiveEpilogueBwdISA_SB_SD_Li256ELb0ELb0ELi2EEENS1_19SingleTileSchedulerILb0ELb0ELb0ELi128EEEEEEEEEvNT_6ParamsE$_ZZN4cute6detail16composition_implINS_5tupleIJNS_1CILi8EEENS3_ILi2EEES5_S5_S4_S5_EEENS2_IJNS3_ILi1EEEiiiNS3_ILi72EEENS3_ILi512EEEEEES5_S4_EEDaRKT_RKT0_RKT1_RKT2_ENKUlRKT_T0_E_clINS2_IJNS2_IJEEEST_S5_S7_EEENS_17integral_constantIiLi1EEEEEDaSP_SQ_:
        /* <DEDUP_REMOVED lines=10> */
[----:B------:R-:W-:Y:S02]  /*f3e0*/  MOV R78, R10 ;  /* 0x0000000a004e7202 */ /* 0x000fe40000000f00 */
[----:B------:R-:W-:-:S04]  /*f3f0*/  MOV R79, 0x0 ;  /* 0x00000000004f7802 */ /* 0x000fc80000000f00 */
[----:B------:R-:W-:Y:S05]  /*f400*/  RET.REL.NODEC R78 `(_ZN7cutlass13device_kernelIN5flash19enable_sm80_to_sm89INS1_16FlashAttnBwdSm80INS1_25CollectiveMainloopBwdSm80ILi2ELi2EN4cute5tupleIJNS5_1CILi128EEES8_NS7_ILi64EEEEEENS_10bfloat16_tEfNS_4arch4Sm80ELb0ELb1ELb1ELb0ELb1ELb0ELb0ELb0ELi2ELi4ELi4ELi4ELb0EEENS1_21CollectiveEpilogueBwdISA_SB_SD_Li256ELb0ELb0ELi2EEENS1_19SingleTileSchedulerILb0ELb0ELb0ELi128EEEEEEEEEvNT_6ParamsE) ;  /* 0xffff0bf04e007950 */ /* 0x000fea0003c3ffff */
        .type           $_ZN7cutlass13device_kernelIN5flash19enable_sm80_to_sm89INS1_16FlashAttnBwdSm80INS1_25CollectiveMainloopBwdSm80ILi2ELi2EN4cute5tupleIJNS5_1CILi128EEES8_NS7_ILi64EEEEEENS_10bfloat16_tEfNS_4arch4Sm80ELb0ELb1ELb1ELb0ELb1ELb0ELb0ELb0ELi2ELi4ELi4ELi4ELb0EEENS1_21CollectiveEpilogueBwdISA_SB_SD_Li256ELb0ELb0ELi2EEENS1_19SingleTileSchedulerILb0ELb0ELb0ELi128EEEEEEEEEvNT_6ParamsE$_ZZN4cute6detail16composition_implINS_5tupleIJNS_1CILi8EEENS3_ILi2EEES5_S5_S4_S5_EEENS2_IJNS3_ILi1EEEiiiNS3_ILi72EEENS3_ILi512EEEEEES5_S4_EEDaRKT_RKT0_RKT1_RKT2_ENKUlRKT_T0_E_clINS2_IJNS2_IJS5_EEENS2_IJiEEES7_S7_EEENS_17integral_constantIiLi2EEEEEDaSP_SQ_,@function
        .size           $_ZN7cutlass13device_kernelIN5flash19enable_sm80_to_sm89INS1_16FlashAttnBwdSm80INS1_25CollectiveMainloopBwdSm80ILi2ELi2EN4cute5tupleIJNS5_1CILi128EEES8_NS7_ILi64EEEEEENS_10bfloat16_tEfNS_4arch4Sm80ELb0ELb1ELb1ELb0ELb1ELb0ELb0ELb0ELi2ELi4ELi4ELi4ELb0EEENS1_21CollectiveEpilogueBwdISA_SB_SD_Li256ELb0ELb0ELi2EEENS1_19SingleTileSchedulerILb0ELb0ELb0ELi128EEEEEEEEEvNT_6ParamsE$_ZZN4cute6detail16composition_implINS_5tupleIJNS_1CILi8EEENS3_ILi2EEES5_S5_S4_S5_EEENS2_IJNS3_ILi1EEEiiiNS3_ILi72EEENS3_ILi512EEEEEES5_S4_EEDaRKT_RKT0_RKT1_RKT2_ENKUlRKT_T0_E_clINS2_IJNS2_IJS5_EEENS2_IJiEEES7_S7_EEENS_17integral_constantIiLi2EEEEEDaSP_SQ_,($_ZN7cutlass13device_kernelIN5flash19enable_sm80_to_sm89INS1_16FlashAttnBwdSm80INS1_25CollectiveMainloopBwdSm80ILi2ELi2EN4cute5tupleIJNS5_1CILi128EEES8_NS7_ILi64EEEEEENS_10bfloat16_tEfNS_4arch4Sm80ELb0ELb1ELb1ELb0ELb1ELb0ELb0ELb0ELi2ELi4ELi4ELi4ELb0EEENS1_21CollectiveEpilogueBwdISA_SB_SD_Li256ELb0ELb0ELi2EEENS1_19SingleTileSchedulerILb0ELb0ELb0ELi128EEEEEEEEEvNT_6ParamsE$_ZZN4cute6detail16composition_implINS_5tupleIJNS_1CILi8EEENS3_ILi2EEES5_S5_S4_S5_EEENS2_IJNS3_ILi1EEEiiiNS3_ILi72EEENS3_ILi512EEEEEES5_S4_EEDaRKT_RKT0_RKT1_RKT2_ENKUlRKT_T0_E_clINS2_IJNS2_IJS5_EEENS2_IJiEEES7_S7_EEENS_17integral_constantIiLi3EEEEEDaSP_SQ_ - $_ZN7cutlass13device_kernelIN5flash19enable_sm80_to_sm89INS1_16FlashAttnBwdSm80INS1_25CollectiveMainloopBwdSm80ILi2ELi2EN4cute5tupleIJNS5_1CILi128EEES8_NS7_ILi64EEEEEENS_10bfloat16_tEfNS_4arch4Sm80ELb0ELb1ELb1ELb0ELb1ELb0ELb0ELb0ELi2ELi4ELi4ELi4ELb0EEENS1_21CollectiveEpilogueBwdISA_SB_SD_Li256ELb0ELb0ELi2EEENS1_19SingleTileSchedulerILb0ELb0ELb0ELi128EEEEEEEEEvNT_6ParamsE$_ZZN4cute6detail16composition_implINS_5tupleIJNS_1CILi8EEENS3_ILi2EEES5_S5_S4_S5_EEENS2_IJNS3_ILi1EEEiiiNS3_ILi72EEENS3_ILi512EEEEEES5_S4_EEDaRKT_RKT0_RKT1_RKT2_ENKUlRKT_T0_E_clINS2_IJNS2_IJS5_EEENS2_IJiEEES7_S7_EEENS_17integral_constantIiLi2EEEEEDaSP_SQ_)
$_ZN7cutlass13device_kernelIN5flash19enable_sm80_to_sm89INS1_16FlashAttnBwdSm80INS1_25CollectiveMainloopBwdSm80ILi2ELi2EN4cute5tupleIJNS5_1CILi128EEES8_NS7_ILi64EEEEEENS_10bfloat16_tEfNS_4arch4Sm80ELb0ELb1ELb1ELb0ELb1ELb0ELb0ELb0ELi2ELi4ELi4ELi4ELb0EEENS1_21CollectiveEpilogueBwdISA_SB_SD_Li256ELb0ELb0ELi2EEENS1_19SingleTileSchedulerILb0ELb0ELb0ELi128EEEEEEEEEvNT_6ParamsE$_ZZN4cute6detail16composition_implINS_5tupleIJNS_1CILi8EEENS3_ILi2EEES5_S5_S4_S5_EEENS2_IJNS3_ILi1EEEiiiNS3_ILi72EEENS3_ILi512EEEEEES5_S4_EEDaRKT_RKT0_RKT1_RKT2_ENKUlRKT_T0_E_clINS2_IJNS2_IJS5_EEENS2_IJiEEES7_S7_EEENS_17integral_constantIiLi2EEEEEDaSP_SQ_:
[----:B------:R-:W-:-:S06]  /*f410*/  IADD3 R3, R3, -c[0x0][0x20], RZ ;  /* 0x8000080003037a10 */ /* 0x000fcc0007ffe0ff */
[----:B------:R-:W5:Y:S01]  /*f420*/  LDL R3, [R3] ;  /* 0x0000000003037983 */ /* 0x000f620000100800 */
[----:B------:R-:W-:Y:S02]  /*f430*/  IADD3 R2, R1, 0x16d0, RZ ;  /* 0x000016d001027810 */ /* 0x000fe40007ffe0ff */
[----:B------:R-:W-:Y:S02]  /*f440*/  MOV R4, 0xf470 ;  /* 0x0000f47000047802 */ /* 0x000fe40000000f00 */
[----:B------:R-:W-:Y:S02]  /*f450*/  IADD3 R2, R2, c[0x0][0x20], RZ ;  /* 0x0000080002027a10 */ /* 0x000fe40007ffe0ff */
[----:B-----5:R-:W-:Y:S05]  /*f460*/  CALL.REL.NOINC `($_ZN7cutlass13device_kernelIN5flash19enable_sm80_to_sm89INS1_16FlashAttnBwdSm80INS1_25CollectiveMainloopBwdSm80ILi2ELi2EN4cute5tupleIJNS5_1CILi128EEES8_NS7_ILi64EEEEEENS_10bfloat16_tEfNS_4arch4Sm80ELb0ELb1ELb1ELb0ELb1ELb0ELb0ELb0ELi2ELi4ELi4ELi4ELb0EEENS1_21CollectiveEpilogueBwdISA_SB_SD_Li256ELb0ELb0ELi2EEENS1_19SingleTileSchedulerILb0ELb0ELb0ELi128EEEEEEEEEvNT_6ParamsE$_ZN4cute3eso3ESOILb1ELb0EJNS_5tupleIJNS_1CILi2EEEEEENS2_IJiEEENS3_ILi1EEES7_EEC2ERKS5_RKS6_RKS7_SE_) ;  /* 0xffffa0a000007944 */ /* 0x020fea0003c3ffff */
[----:B-1----:R1:W5:Y:S01]  /*f470*/  LDL R2, [R1+0x16d0] ;  /* 0x0016d00001027983 */ /* 0x0023620000100800 */
[----:B------:R-:W-:Y:S02]  /*f480*/  MOV R78, R6 ;  /* 0x00000006004e7202 */ /* 0x000fe40000000f00 */
[----:B------:R-:W-:-:S04]  /*f490*/  MOV R79, 0x0 ;  /* 0x00000000004f7802 */ /* 0x000fc80000000f00 */
[----:B------:R-:W-:Y:S05]  /*f4a0*/  RET.REL.NODEC R78 `(_ZN7cutlass13device_kernelIN5flash19enable_sm80_to_sm89INS1_16FlashAttnBwdSm80INS1_25CollectiveMainloopBwdSm80ILi2ELi2EN4cute5tupleIJNS5_1CILi128EEES8_NS7_ILi64EEEEEENS_10bfloat16_tEfNS_4arch4Sm80ELb0ELb1ELb1ELb0ELb1ELb0ELb0ELb0ELi2ELi4ELi4ELi4ELb0EEENS1_21CollectiveEpilogueBwdISA_SB_SD_Li256ELb0ELb0ELi2EEENS1_19SingleTileSchedulerILb0ELb0ELb0ELi128EEEEEEEEEvNT_6ParamsE) ;  /* 0xffff0b504e007950 */ /* 0x000fea0003c3ffff */
        .type           $_ZN7cutlass13device_kernelIN5flash19enable_sm80_to_sm89INS1_16FlashAttnBwdSm80INS1_25CollectiveMainloopBwdSm80ILi2ELi2EN4cute5tupleIJNS5_1CILi128EEES8_NS7_ILi64EEEEEENS_10bfloat16_tEfNS_4arch4Sm80ELb0ELb1ELb1ELb0ELb1ELb0ELb0ELb0ELi2ELi4ELi4ELi4ELb0EEENS1_21CollectiveEpilogueBwdISA_SB_SD_Li256ELb0ELb0ELi2EEENS1_19SingleTileSchedulerILb0ELb0ELb0ELi128EEEEEEEEEvNT_6ParamsE$_ZZN4cute6detail16composition_implINS_5tupleIJNS_1CILi8EEENS3_ILi2EEES5_S5_S4_S5_EEENS2_IJNS3_ILi1EEEiiiNS3_ILi72EEENS3_ILi512EEEEEES5_S4_EEDaRKT_RKT0_RKT1_RKT2_ENKUlRKT_T0_E_clINS2_IJNS2_IJS5_EEENS2_IJiEEES7_S7_EEENS_17integral_constantIiLi3EEEEEDaSP_SQ_,@function
        .size           $_ZN7cutlass13device_kernelIN5flash19enable_sm80_to_sm89INS1_16FlashAttnBwdSm80INS1_25CollectiveMainloopBwdSm80ILi2ELi2EN4cute5tupleIJNS5_1CILi128EEES8_NS7_ILi64EEEEEENS_10bfloat16_tEfNS_4arch4Sm80ELb0ELb1ELb1ELb0ELb1ELb0ELb0ELb0ELi2ELi4ELi4ELi4ELb0EEENS1_21CollectiveEpilogueBwdISA_SB_SD_Li256ELb0ELb0ELi2EEENS1_19SingleTileSchedulerILb0ELb0ELb0ELi128EEEEEEEEEvNT_6ParamsE$_ZZN4cute6detail16composition_implINS_5tupleIJNS_1CILi8EEENS3_ILi2EEES5_S5_S4_S5_EEENS2_IJNS3_ILi1EEEiiiNS3_ILi72EEENS3_ILi512EEEEEES5_S4_EEDaRKT_RKT0_RKT1_RKT2_ENKUlRKT_T0_E_clINS2_IJNS2_IJS5_EEENS2_IJiEEES7_S7_EEENS_17integral_constantIiLi3EEEEEDaSP_SQ_,($_ZN7cutlass13device_kernelIN5flash19enable_sm80_to_sm89INS1_16FlashAttnBwdSm80INS1_25CollectiveMainloopBwdSm80ILi2ELi2EN4cute5tupleIJNS5_1CILi128EEES8_NS7_ILi64EEEEEENS_10bfloat16_tEfNS_4arch4Sm80ELb0ELb1ELb1ELb0ELb1ELb0ELb0ELb0ELi2ELi4ELi4ELi4ELb0EEENS1_21CollectiveEpilogueBwdISA_SB_SD_Li256ELb0ELb0ELi2EEENS1_19SingleTileSchedulerILb0ELb0ELb0ELi128EEEEEEEEEvNT_6ParamsE$_ZZN4cute6detail16composition_implINS_5tupleIJNS_1CILi8EEENS3_ILi2EEES5_S5_S4_S5_EEENS2_IJNS3_ILi1EEEiiiNS3_ILi72EEENS3_ILi512EEEEEES5_S4_EEDaRKT_RKT0_RKT1_RKT2_ENKUlRKT_T0_E_clINS2_IJNS2_IJS5_EEENS2_IJiEEES7_S7_EEENS_17integral_constantIiLi4EEEEEDaSP_SQ_ - $_ZN7cutlass13device_kernelIN5flash19enable_sm80_to_sm89INS1_16FlashAttnBwdSm80INS1_25CollectiveMainloopBwdSm80ILi2ELi2EN4cute5tupleIJNS5_1CILi128EEES8_NS7_ILi64EEEEEENS_10bfloat16_tEfNS_4arch4Sm80ELb0ELb1ELb1ELb0ELb1ELb0ELb0ELb0ELi2ELi4ELi4ELi4ELb0EEENS1_21CollectiveEpilogueBwdISA_SB_SD_Li256ELb0ELb0ELi2EEENS1_19SingleTileSchedulerILb0ELb0ELb0ELi128EEEEEEEEEvNT_6ParamsE$_ZZN4cute6detail16composition_implINS_5tupleIJNS_1CILi8EEENS3_ILi2EEES5_S5_S4_S5_EEENS2_IJNS3_ILi1EEEiiiNS3_ILi72EEENS3_ILi512EEEEEES5_S4_EEDaRKT_RKT0_RKT1_RKT2_ENKUlRKT_T0_E_clINS2_IJNS2_IJS5_EEENS2_IJiEEES7_S7_EEENS_17integral_constantIiLi3EEEEEDaSP_SQ_)
$_ZN7cutlass13device_kernelIN5flash19enable_sm80_to_sm89INS1_16FlashAttnBwdSm80INS1_25CollectiveMainloopBwdSm80ILi2ELi2EN4cute5tupleIJNS5_1CILi128EEES8_NS7_ILi64EEEEEENS_10bfloat16_tEfNS_4arch4Sm80ELb0ELb1ELb1ELb0ELb1ELb0ELb0ELb0ELi2ELi4ELi4ELi4ELb0EEENS1_21CollectiveEpilogueBwdISA_SB_SD_Li256ELb0ELb0ELi2EEENS1_19SingleTileSchedulerILb0ELb0ELb0ELi128EEEEEEEEEvNT_6ParamsE$_ZZN4cute6detail16composition_implINS_5tupleIJNS_1CILi8EEENS3_ILi2EEES5_S5_S4_S5_EEENS2_IJNS3_ILi1EEEiiiNS3_ILi72EEENS3_ILi512EEEEEES5_S4_EEDaRKT_RKT0_RKT1_RKT2_ENKUlRKT_T0_E_clINS2_IJNS2_IJS5_EEENS2_IJiEEES7_S7_EEENS_17integral_constantIiLi3EEEEEDaSP_SQ_:
        /* <DEDUP_REMOVED lines=10> */
        .type           $_ZN7cutlass13device_kernelIN5flash19enable_sm80_to_sm89INS1_16FlashAttnBwdSm80INS1_25CollectiveMainloopBwdSm80ILi2ELi2EN4cute5tupleIJNS5_1CILi128EEES8_NS7_ILi64EEEEEENS_10bfloat16_tEfNS_4arch4Sm80ELb0ELb1ELb1ELb0ELb1ELb0ELb0ELb0ELi2ELi4ELi4ELi4ELb0EEENS1_21CollectiveEpilogueBwdISA_SB_SD_Li256ELb0ELb0ELi2EEENS1_19SingleTileSchedulerILb0ELb0ELb0ELi128EEEEEEEEEvNT_6ParamsE$_ZZN4cute6detail16composition_implINS_5tupleIJNS_1CILi8EEENS3_ILi2EEES5_S5_S4_S5_EEENS2_IJNS3_ILi1EEEiiiNS3_ILi72EEENS3_ILi512EEEEEES5_S4_EEDaRKT_RKT0_RKT1_RKT2_ENKUlRKT_T0_E_clINS2_IJNS2_IJS5_EEENS2_IJiEEES7_S7_EEENS_17integral_constantIiLi4EEEEEDaSP_SQ_,@function
        .size           $_ZN7cutlass13device_kernelIN5flash19enable_sm80_to_sm89INS1_16FlashAttnBwdSm80INS1_25CollectiveMainloopBwdSm80ILi2ELi2EN4cute5tupleIJNS5_1CILi128EEES8_NS7_ILi64EEEEEENS_10bfloat16_tEfNS_4arch4Sm80ELb0ELb1ELb1ELb0ELb1ELb0ELb0ELb0ELi2ELi4ELi4ELi4ELb0EEENS1_21CollectiveEpilogueBwdISA_SB_SD_Li256ELb0ELb0ELi2EEENS1_19SingleTileSchedulerILb0ELb0ELb0ELi128EEEEEEEEEvNT_6ParamsE$_ZZN4cute6detail16composition_implINS_5tupleIJNS_1CILi8EEENS3_ILi2EEES5_S5_S4_S5_EEENS2_IJNS3_ILi1EEEiiiNS3_ILi72EEENS3_ILi512EEEEEES5_S4_EEDaRKT_RKT0_RKT1_RKT2_ENKUlRKT_T0_E_clINS2_IJNS2_IJS5_EEENS2_IJiEEES7_S7_EEENS_17integral_constantIiLi4EEEEEDaSP_SQ_,($_ZN7cutlass13device_kernelIN5flash19enable_sm80_to_sm89INS1_16FlashAttnBwdSm80INS1_25CollectiveMainloopBwdSm80ILi2ELi2EN4cute5tupleIJNS5_1CILi128EEES8_NS7_ILi64EEEEEENS_10bfloat16_tEfNS_4arch4Sm80ELb0ELb1ELb1ELb0ELb1ELb0ELb0ELb0ELi2ELi4ELi4ELi4ELb0EEENS1_21CollectiveEpilogueBwdISA_SB_SD_Li256ELb0ELb0ELi2EEENS1_19SingleTileSchedulerILb0ELb0ELb0ELi128EEEEEEEEEvNT_6ParamsE$_ZZN4cute6detail9lift_diceINS_5tupleIJiNS2_IJiNS_1CILi0EEEEEEEEES6_EEDaRKT_RKT0_ENKUlRKT_RKT0_E_clIS5_S5_EEDaSF_SI_ - $_ZN7cutlass13device_kernelIN5flash19enable_sm80_to_sm89INS1_16FlashAttnBwdSm80INS1_25CollectiveMainloopBwdSm80ILi2ELi2EN4cute5tupleIJNS5_1CILi128EEES8_NS7_ILi64EEEEEENS_10bfloat16_tEfNS_4arch4Sm80ELb0ELb1ELb1ELb0ELb1ELb0ELb0ELb0ELi2ELi4ELi4ELi4ELb0EEENS1_21CollectiveEpilogueBwdISA_SB_SD_Li256ELb0ELb0ELi2EEENS1_19SingleTileSchedulerILb0ELb0ELb0ELi128EEEEEEEEEvNT_6ParamsE$_ZZN4cute6detail16composition_implINS_5tupleIJNS_1CILi8EEENS3_ILi2EEES5_S5_S4_S5_EEENS2_IJNS3_ILi1EEEiiiNS3_ILi72EEENS3_ILi512EEEEEES5_S4_EEDaRKT_RKT0_RKT1_RKT2_ENKUlRKT_T0_E_clINS2_IJNS2_IJS5_EEENS2_IJiEEES7_S7_EEENS_17integral_constantIiLi4EEEEEDaSP_SQ_)
$_ZN7cutlass13device_kernelIN5flash19enable_sm80_to_sm89INS1_16FlashAttnBwdSm80INS1_25CollectiveMainloopBwdSm80ILi2ELi2EN4cute5tupleIJNS5_1CILi128EEES8_NS7_ILi64EEEEEENS_10bfloat16_tEfNS_4arch4Sm80ELb0ELb1ELb1ELb0ELb1ELb0ELb0ELb0ELi2ELi4ELi4ELi4ELb0EEENS1_21CollectiveEpilogueBwdISA_SB_SD_Li256ELb0ELb0ELi2EEENS1_19SingleTileSchedulerILb0ELb0ELb0ELi128EEEEEEEEEvNT_6ParamsE$_ZZN4cute6detail16composition_implINS_5tupleIJNS_1CILi8EEENS3_ILi2EEES5_S5_S4_S5_EEENS2_IJNS3_ILi1EEEiiiNS3_ILi72EEENS3_ILi512EEEEEES5_S4_EEDaRKT_RKT0_RKT1_RKT2_ENKUlRKT_T0_E_clINS2_IJNS2_IJS5_EEENS2_IJiEEES7_S7_EEENS_17integral_constantIiLi4EEEEEDaSP_SQ_:
        /* <DEDUP_REMOVED lines=10> */
        .type           $_ZN7cutlass13device_kernelIN5flash19enable_sm80_to_sm89INS1_16FlashAttnBwdSm80INS1_25CollectiveMainloopBwdSm80ILi2ELi2EN4cute5tupleIJNS5_1CILi128EEES8_NS7_ILi64EEEEEENS_10bfloat16_tEfNS_4arch4Sm80ELb0ELb1ELb1ELb0ELb1ELb0ELb0ELb0ELi2ELi4ELi4ELi4ELb0EEENS1_21CollectiveEpilogueBwdISA_SB_SD_Li256ELb0ELb0ELi2EEENS1_19SingleTileSchedulerILb0ELb0ELb0ELi128EEEEEEEEEvNT_6ParamsE$_ZZN4cute6detail9lift_diceINS_5tupleIJiNS2_IJiNS_1CILi0EEEEEEEEES6_EEDaRKT_RKT0_ENKUlRKT_RKT0_E_clIS5_S5_EEDaSF_SI_,@function
        .size           $_ZN7cutlass13device_kernelIN5flash19enable_sm80_to_sm89INS1_16FlashAttnBwdSm80INS1_25CollectiveMainloopBwdSm80ILi2ELi2EN4cute5tupleIJNS5_1CILi128EEES8_NS7_ILi64EEEEEENS_10bfloat16_tEfNS_4arch4Sm80ELb0ELb1ELb1ELb0ELb1ELb0ELb0ELb0ELi2ELi4ELi4ELi4ELb0EEENS1_21CollectiveEpilogueBwdISA_SB_SD_Li256ELb0ELb0ELi2EEENS1_19SingleTileSchedulerILb0ELb0ELb0ELi128EEEEEEEEEvNT_6ParamsE$_ZZN4cute6detail9lift_diceINS_5tupleIJiNS2_IJiNS_1CILi0EEEEEEEEES6_EEDaRKT_RKT0_ENKUlRKT_RKT0_E_clIS5_S5_EEDaSF_SI_,($_ZN7cutlass13device_kernelIN5flash19enable_sm80_to_sm89INS1_16FlashAttnBwdSm80INS1_25CollectiveMainloopBwdSm80ILi2ELi2EN4cute5tupleIJNS5_1CILi128EEES8_NS7_ILi64EEEEEENS_10bfloat16_tEfNS_4arch4Sm80ELb0ELb1ELb1ELb0ELb1ELb0ELb0ELb0ELi2ELi4ELi4ELi4ELb0EEENS1_21CollectiveEpilogueBwdISA_SB_SD_Li256ELb0ELb0ELi2EEENS1_19SingleTileSchedulerILb0ELb0ELb0ELi128EEEEEEEEEvNT_6ParamsE$_ZZN4cute6detail9lift_diceINS_5tupleIJiNS2_IJiNS_1CILi0EEEEEEEEES6_EEDaRKT_RKT0_ENKUlRKT_RKT0_E_clIiiEEDaSF_SI_ - $_ZN7cutlass13device_kernelIN5flash19enable_sm80_to_sm89INS1_16FlashAttnBwdSm80INS1_25CollectiveMainloopBwdSm80ILi2ELi2EN4cute5tupleIJNS5_1CILi128EEES8_NS7_ILi64EEEEEENS_10bfloat16_tEfNS_4arch4Sm80ELb0ELb1ELb1ELb0ELb1ELb0ELb0ELb0ELi2ELi4ELi4ELi4ELb0EEENS1_21CollectiveEpilogueBwdISA_SB_SD_Li256ELb0ELb0ELi2EEENS1_19SingleTileSchedulerILb0ELb0ELb0ELi128EEEEEEEEEvNT_6ParamsE$_ZZN4cute6detail9lift_diceINS_5tupleIJiNS2_IJiNS_1CILi0EEEEEEEEES6_EEDaRKT_RKT0_ENKUlRKT_RKT0_E_clIS5_S5_EEDaSF_SI_)
$_ZN7cutlass13device_kernelIN5flash19enable_sm80_to_sm89INS1_16FlashAttnBwdSm80INS1_25CollectiveMainloopBwdSm80ILi2ELi2EN4cute5tupleIJNS5_1CILi128EEES8_NS7_ILi64EEEEEENS_10bfloat16_tEfNS_4arch4Sm80ELb0ELb1ELb1ELb0ELb1ELb0ELb0ELb0ELi2ELi4ELi4ELi4ELb0EEENS1_21CollectiveEpilogueBwdISA_SB_SD_Li256ELb0ELb0ELi2EEENS1_19SingleTileSchedulerILb0ELb0ELb0ELi128EEEEEEEEEvNT_6ParamsE$_ZZN4cute6detail9lift_diceINS_5tupleIJiNS2_IJiNS_1CILi0EEEEEEEEES6_EEDaRKT_RKT0_ENKUlRKT_RKT0_E_clIS5_S5_EEDaSF_SI_:
[----:B------:R-:W-:Y:S02]  /*f5f0*/  MOV R10, 0xf610 ;  /* 0x0000f610000a7802 */ /* 0x000fe40000000f00 */
[----:B------:R-:W-:Y:S05]  /*f600*/  CALL.REL.NOINC `($_ZN7cutlass13device_kernelIN5flash19enable_sm80_to_sm89INS1_16FlashAttnBwdSm80INS1_25CollectiveMainloopBwdSm80ILi2ELi2EN4cute5tupleIJNS5_1CILi128EEES8_NS7_ILi64EEEEEENS_10bfloat16_tEfNS_4arch4Sm80ELb0ELb1ELb1ELb0ELb1ELb0ELb0ELb0ELi2ELi4ELi4ELi4ELb0EEENS1_21CollectiveEpilogueBwdISA_SB_SD_Li256ELb0ELb0ELi2EEENS1_19SingleTileSchedulerILb0ELb0ELb0ELi128EEEEEEEEEvNT_6ParamsE$_ZZN4cute6detail9lift_diceINS_5tupleIJiNS_1CILi0EEEEEES5_EEDaRKT_RKT0_ENKUlRKT_RKT0_E_clIiiEEDaSE_SH_) ;  /* 0x000000d000007944 */ /* 0x000fea0003c00000 */
[----:B------:R-:W-:Y:S02]  /*f610*/  MOV R72, 0xf630 ;  /* 0x0000f63000487802 */ /* 0x000fe40000000f00 */
[----:B-1---5:R-:W-:Y:S05]  /*f620*/  CALL.REL.NOINC `($_ZN7cutlass13device_kernelIN5flash19enable_sm80_to_sm89INS1_16FlashAttnBwdSm80INS1_25CollectiveMainloopBwdSm80ILi2ELi2EN4cute5tupleIJNS5_1CILi128EEES8_NS7_ILi64EEEEEENS_10bfloat16_tEfNS_4arch4Sm80ELb0ELb1ELb1ELb0ELb1ELb0ELb0ELb0ELi2ELi4ELi4ELi4ELb0EEENS1_21CollectiveEpilogueBwdISA_SB_SD_Li256ELb0ELb0ELi2EEENS1_19SingleTileSchedulerILb0ELb0ELb0ELi128EEEEEEEEEvNT_6ParamsE$_ZZN4cute12filter_tupleINS_5tupleIJiNS_1CILi0EEEEEES4_ZNS_6detail9lift_diceIS4_S4_EEDaRKT_RKT0_EUlRKT_RKT0_E_EEDaS9_SC_OT1_ENKUlDpSF_E_clIJNS1_IJiEEENS1_IJS3_EEEEEEDaSM_) ;  /* 0xffffd22000007944 */ /* 0x022fea0003c3ffff */
[----:B------:R-:W-:Y:S02]  /*f630*/  MOV R9, 0x0 ;  /* 0x0000000000097802 */ /* 0x000fe40000000f00 */
[----:B-----5:R-:W-:Y:S02]  /*f640*/  MOV R6, R2 ;  /* 0x0000000200067202 */ /* 0x020fe40000000f00 */
[----:B------:R-:W-:Y:S05]  /*f650*/  RET.REL.NODEC R8 `(_ZN7cutlass13device_kernelIN5flash19enable_sm80_to_sm89INS1_16FlashAttnBwdSm80INS1_25CollectiveMainloopBwdSm80ILi2ELi2EN4cute5tupleIJNS5_1CILi128EEES8_NS7_ILi64EEEEEENS_10bfloat16_tEfNS_4arch4Sm80ELb0ELb1ELb1ELb0ELb1ELb0ELb0ELb0ELi2ELi4ELi4ELi4ELb0EEENS1_21CollectiveEpilogueBwdISA_SB_SD_Li256ELb0ELb0ELi2EEENS1_19SingleTileSchedulerILb0ELb0ELb0ELi128EEEEEEEEEvNT_6ParamsE) ;  /* 0xffff09a008007950 */ /* 0x000fea0003c3ffff */
        .type           $_ZN7cutlass13device_kernelIN5flash19enable_sm80_to_sm89INS1_16FlashAttnBwdSm80INS1_25CollectiveMainloopBwdSm80ILi2ELi2EN4cute5tupleIJNS5_1CILi128EEES8_NS7_ILi64EEEEEENS_10bfloat16_tEfNS_4arch4Sm80ELb0ELb1ELb1ELb0ELb1ELb0ELb0ELb0ELi2ELi4ELi4ELi4ELb0EEENS1_21CollectiveEpilogueBwdISA_SB_SD_Li256ELb0ELb0ELi2EEENS1_19SingleTileSchedulerILb0ELb0ELb0ELi128EEEEEEEEEvNT_6ParamsE$_ZZN4cute6detail9lift_diceINS_5tupleIJiNS2_IJiNS_1CILi0EEEEEEEEES6_EEDaRKT_RKT0_ENKUlRKT_RKT0_E_clIiiEEDaSF_SI_,@function
        .size           $_ZN7cutlass13device_kernelIN5flash19enable_sm80_to_sm89INS1_16FlashAttnBwdSm80INS1_25CollectiveMainloopBwdSm80ILi2ELi2EN4cute5tupleIJNS5_1CILi128EEES8_NS7_ILi64EEEEEENS_10bfloat16_tEfNS_4arch4Sm80ELb0ELb1ELb1ELb0ELb1ELb0ELb0ELb0ELi2ELi4ELi4ELi4ELb0EEENS1_21CollectiveEpilogueBwdISA_SB_SD_Li256ELb0ELb0ELi2EEENS1_19SingleTileSchedulerILb0ELb0ELb0ELi128EEEEEEEEEvNT_6ParamsE$_ZZN4cute6detail9lift_diceINS_5tupleIJiNS2_IJiNS_1CILi0EEEEEEEEES6_EEDaRKT_RKT0_ENKUlRKT_RKT0_E_clIiiEEDaSF_SI_,($_ZN7cutlass13device_kernelIN5flash19enable_sm80_to_sm89INS1_16FlashAttnBwdSm80INS1_25CollectiveMainloopBwdSm80ILi2ELi2EN4cute5tupleIJNS5_1CILi128EEES8_NS7_ILi64EEEEEENS_10bfloat16_tEfNS_4arch4Sm80ELb0ELb1ELb1ELb0ELb1ELb0ELb0ELb0ELi2ELi4ELi4ELi4ELb0EEENS1_21CollectiveEpilogueBwdISA_SB_SD_Li256ELb0ELb0ELi2EEENS1_19SingleTileSchedulerILb0ELb0ELb0ELi128EEEEEEEEEvNT_6ParamsE$_ZZN4cute6detail9lift_diceINS_5tupleIJiNS_1CILi0EEEEEES5_EEDaRKT_RKT0_ENKUlRKT_RKT0_E_clIiiEEDaSE_SH_ - $_ZN7cutlass13device_kernelIN5flash19enable_sm80_to_sm89INS1_16FlashAttnBwdSm80INS1_25CollectiveMainloopBwdSm80ILi2ELi2EN4cute5tupleIJNS5_1CILi128EEES8_NS7_ILi64EEEEEENS_10bfloat16_tEfNS_4arch4Sm80ELb0ELb1ELb1ELb0ELb1ELb0ELb0ELb0ELi2ELi4ELi4ELi4ELb0EEENS1_21CollectiveEpilogueBwdISA_SB_SD_Li256ELb0ELb0ELi2EEENS1_19SingleTileSchedulerILb0ELb0ELb0ELi128EEEEEEEEEvNT_6ParamsE$_ZZN4cute6detail9lift_diceINS_5tupleIJiNS2_IJiNS_1CILi0EEEEEEEEES6_EEDaRKT_RKT0_ENKUlRKT_RKT0_E_clIiiEEDaSF_SI_)
$_ZN7cutlass13device_kernelIN5flash19enable_sm80_to_sm89INS1_16FlashAttnBwdSm80INS1_25CollectiveMainloopBwdSm80ILi2ELi2EN4cute5tupleIJNS5_1CILi128EEES8_NS7_ILi64EEEEEENS_10bfloat16_tEfNS_4arch4Sm80ELb0ELb1ELb1ELb0ELb1ELb0ELb0ELb0ELi2ELi4ELi4ELi4ELb0EEENS1_21CollectiveEpilogueBwdISA_SB_SD_Li256ELb0ELb0ELi2EEENS1_19SingleTileSchedulerILb0ELb0ELb0ELi128EEEEEEEEEvNT_6ParamsE$_ZZN4cute6detail9lift_diceINS_5tupleIJiNS2_IJiNS_1CILi0EEEEEEEEES6_EEDaRKT_RKT0_ENKUlRKT_RKT0_E_clIiiEEDaSF_SI_:
[----:B------:R-:W-:Y:S02]  /*f660*/  IADD3 R2, R1, 0x1684, RZ ;  /* 0x0000168401027810 */ /* 0x000fe40007ffe0ff */
[----:B------:R-:W-:Y:S02]  /*f670*/  MOV R6, 0xf6a0 ;  /* 0x0000f6a000067802 */ /* 0x000fe40000000f00 */
[----:B------:R-:W-:Y:S02]  /*f680*/  IADD3 R2, R2, c[0x0][0x20], RZ ;  /* 0x0000080002027a10 */ /* 0x000fe40007ffe0ff */
[----:B------:R-:W-:Y:S05]  /*f690*/  CALL.REL.NOINC `($_ZN7cutlass13device_kernelIN5flash19enable_sm80_to_sm89INS1_16FlashAttnBwdSm80INS1_25CollectiveMainloopBwdSm80ILi2ELi2EN4cute5tupleIJNS5_1CILi128EEES8_NS7_ILi64EEEEEENS_10bfloat16_tEfNS_4arch4Sm80ELb0ELb1ELb1ELb0ELb1ELb0ELb0ELb0ELi2ELi4ELi4ELi4ELb0EEENS1_21CollectiveEpilogueBwdISA_SB_SD_Li256ELb0ELb0ELi2EEENS1_19SingleTileSchedulerILb0ELb0ELb0ELi128EEEEEEEEEvNT_6ParamsE$_ZN4cute3eso3ESOILb0ELb1EJiEEC2ERKi) ;  /* 0xffff876000007944 */ /* 0x000fea0003c3ffff */
[----:B------:R2:W5:Y:S01]  /*f6a0*/  LDL R7, [R1+0x1684] ;  /* 0x0016840001077983 */ /* 0x0005620000100800 */
[----:B-1----:R-:W-:Y:S02]  /*f6b0*/  MOV R2, R8 ;  /* 0x0000000800027202 */ /* 0x002fe40000000f00 */
[----:B------:R-:W-:-:S04]  /*f6c0*/  MOV R3, 0x0 ;  /* 0x0000000000037802 */ /* 0x000fc80000000f00 */
[----:B------:R-:W-:Y:S05]  /*f6d0*/  RET.REL.NODEC R2 `(_ZN7cutlass13device_kernelIN5flash19enable_sm80_to_sm89INS1_16FlashAttnBwdSm80INS1_25CollectiveMainloopBwdSm80ILi2ELi2EN4cute5tupleIJNS5_1CILi128EEES8_NS7_ILi64EEEEEENS_10bfloat16_tEfNS_4arch4Sm80ELb0ELb1ELb1ELb0ELb1ELb0ELb0ELb0ELi2ELi4ELi4ELi4ELb0EEENS1_21CollectiveEpilogueBwdISA_SB_SD_Li256ELb0ELb0ELi2EEENS1_19SingleTileSchedulerILb0ELb0ELb0ELi128EEEEEEEEEvNT_6ParamsE) ;  /* 0xffff092002007950 */ /* 0x000fea0003c3ffff */
        .type           $_ZN7cutlass13device_kernelIN5flash19enable_sm80_to_sm89INS1_16FlashAttnBwdSm80INS1_25CollectiveMainloopBwdSm80ILi2ELi2EN4cute5tupleIJNS5_1CILi128EEES8_NS7_ILi64EEEEEENS_10bfloat16_tEfNS_4arch4Sm80ELb0ELb1ELb1ELb0ELb1ELb0ELb0ELb0ELi2ELi4ELi4ELi4ELb0EEENS1_21CollectiveEpilogueBwdISA_SB_SD_Li256ELb0ELb0ELi2EEENS1_19SingleTileSchedulerILb0ELb0ELb0ELi128EEEEEEEEEvNT_6ParamsE$_ZZN4cute6detail9lift_diceINS_5tupleIJiNS_1CILi0EEEEEES5_EEDaRKT_RKT0_ENKUlRKT_RKT0_E_clIiiEEDaSE_SH_,@function
        .size           $_ZN7cutlass13device_kernelIN5flash19enable_sm80_to_sm89INS1_16FlashAttnBwdSm80INS1_25CollectiveMainloopBwdSm80ILi2ELi2EN4cute5tupleIJNS5_1CILi128EEES8_NS7_ILi64EEEEEENS_10bfloat16_tEfNS_4arch4Sm80ELb0ELb1ELb1ELb0ELb1ELb0ELb0ELb0ELi2ELi4ELi4ELi4ELb0EEENS1_21CollectiveEpilogueBwdISA_SB_SD_Li256ELb0ELb0ELi2EEENS1_19SingleTileSchedulerILb0ELb0ELb0ELi128EEEEEEEEEvNT_6ParamsE$_ZZN4cute6detail9lift_diceINS_5tupleIJiNS_1CILi0EEEEEES5_EEDaRKT_RKT0_ENKUlRKT_RKT0_E_clIiiEEDaSE_SH_,($_ZN7cutlass13device_kernelIN5flash19enable_sm80_to_sm89INS1_16FlashAttnBwdSm80INS1_25CollectiveMainloopBwdSm80ILi2ELi2EN4cute5tupleIJNS5_1CILi128EEES8_NS7_ILi64EEEEEENS_10bfloat16_tEfNS_4arch4Sm80ELb0ELb1ELb1ELb0ELb1ELb0ELb0ELb0ELi2ELi4ELi4ELi4ELb0EEENS1_21CollectiveEpilogueBwdISA_SB_SD_Li256ELb0ELb0ELi2EEENS1_19SingleTileSchedulerILb0ELb0ELb0ELi128EEEEEEEEEvNT_6ParamsE$_ZZN4cute6upcastILi2ENS_5tupleIJNS1_IJNS_1CILi1EEENS1_IJNS2_ILi2EEES4_S4_EEEEEES4_NS1_IJS4_S4_EEEEEENS1_IJNS1_IJNS2_ILi0EEENS1_IJS3_NS2_ILi512EEEiEEEEEENS2_ILi4096EEENS1_IJiNS2_ILi8192EEEEEEEEEEEDaRKT0_RKT1_ENKUlRKT_RKT0_E_clIS6_SC_EEDaSP_SS_ - $_ZN7cutlass13device_kernelIN5flash19enable_sm80_to_sm89INS1_16FlashAttnBwdSm80INS1_25CollectiveMainloopBwdSm80ILi2ELi2EN4cute5tupleIJNS5_1CILi128EEES8_NS7_ILi64EEEEEENS_10bfloat16_tEfNS_4arch4Sm80ELb0ELb1ELb1ELb0ELb1ELb0ELb0ELb0ELi2ELi4ELi4ELi4ELb0EEENS1_21CollectiveEpilogueBwdISA_SB_SD_Li256ELb0ELb0ELi2EEENS1_19SingleTileSchedulerILb0ELb0ELb0ELi128EEEEEEEEEvNT_6ParamsE$_ZZN4cute6detail9lift_diceINS_5tupleIJiNS_1CILi0EEEEEES5_EEDaRKT_RKT0_ENKUlRKT_RKT0_E_clIiiEEDaSE_SH_)
$_ZN7cutlass13device_kernelIN5flash19enable_sm80_to_sm89INS1_16FlashAttnBwdSm80INS1_25CollectiveMainloopBwdSm80ILi2ELi2EN4cute5tupleIJNS5_1CILi128EEES8_NS7_ILi64EEEEEENS_10bfloat16_tEfNS_4arch4Sm80ELb0ELb1ELb1ELb0ELb1ELb0ELb0ELb0ELi2ELi4ELi4ELi4ELb0EEENS1_21CollectiveEpilogueBwdISA_SB_SD_Li256ELb0ELb0ELi2EEENS1_19SingleTileSchedulerILb0ELb0ELb0ELi128EEEEEEEEEvNT_6ParamsE$_ZZN4cute6detail9lift_diceINS_5tupleIJiNS_1CILi0EEEEEES5_EEDaRKT_RKT0_ENKUlRKT_RKT0_E_clIiiEEDaSE_SH_:
[----:B------:R-:W-:Y:S02]  /*f6e0*/  IADD3 R2, R1, 0x1684, RZ ;  /* 0x0000168401027810 */ /* 0x000fe40007ffe0ff */
[----:B------:R-:W-:Y:S02]  /*f6f0*/  MOV R6, 0xf720 ;  /* 0x0000f72000067802 */ /* 0x000fe40000000f00 */
[----:B------:R-:W-:Y:S02]  /*f700*/  IADD3 R2, R2, c[0x0][0x20], RZ ;  /* 0x0000080002027a10 */ /* 0x000fe40007ffe0ff */
[----:B------:R-:W-:Y:S05]  /*f710*/  CALL.REL.NOINC `($_ZN7cutlass13device_kernelIN5flash19enable_sm80_to_sm89INS1_16FlashAttnBwdSm80INS1_25CollectiveMainloopBwdSm80ILi2ELi2EN4cute5tupleIJNS5_1CILi128EEES8_NS7_ILi64EEEEEENS_10bfloat16_tEfNS_4arch4Sm80ELb0ELb1ELb1ELb0ELb1ELb0ELb0ELb0ELi2ELi4ELi4ELi4ELb0EEENS1_21CollectiveEpilogueBwdISA_SB_SD_Li256ELb0ELb0ELi2EEENS1_19SingleTileSchedulerILb0ELb0ELb0ELi128EEEEEEEEEvNT_6ParamsE$_ZN4cute3eso3ESOILb0ELb1EJiEEC2ERKi) ;  /* 0xffff86e000007944 */ /* 0x000fea0003c3ffff */
[----:B-1----:R1:W5:Y:S01]  /*f720*/  LDL R3, [R1+0x1684] ;  /* 0x0016840001037983 */ /* 0x0023620000100800 */
[----:B------:R-:W-:-:S04]  /*f730*/  MOV R11, 0x0 ;  /* 0x00000000000b7802 */ /* 0x000fc80000000f00 */
[----:B------:R-:W-:Y:S05]  /*f740*/  RET.REL.NODEC R10 `(_ZN7cutlass13device_kernelIN5flash19enable_sm80_to_sm89INS1_16FlashAttnBwdSm80INS1_25CollectiveMainloopBwdSm80ILi2ELi2EN4cute5tupleIJNS5_1CILi128EEES8_NS7_ILi64EEEEEENS_10bfloat16_tEfNS_4arch4Sm80ELb0ELb1ELb1ELb0ELb1ELb0ELb0ELb0ELi2ELi4ELi4ELi4ELb0EEENS1_21CollectiveEpilogueBwdISA_SB_SD_Li256ELb0ELb0ELi2EEENS1_19SingleTileSchedulerILb0ELb0ELb0ELi128EEEEEEEEEvNT_6ParamsE) ;  /* 0xffff08b00a007950 */ /* 0x000fea0003c3ffff */
        .type           $_ZN7cutlass13device_kernelIN5flash19enable_sm80_to_sm89INS1_16FlashAttnBwdSm80INS1_25CollectiveMainloopBwdSm80ILi2ELi2EN4cute5tupleIJNS5_1CILi128EEES8_NS7_ILi64EEEEEENS_10bfloat16_tEfNS_4arch4Sm80ELb0ELb1ELb1ELb0ELb1ELb0ELb0ELb0ELi2ELi4ELi4ELi4ELb0EEENS1_21CollectiveEpilogueBwdISA_SB_SD_Li256ELb0ELb0ELi2EEENS1_19SingleTileSchedulerILb0ELb0ELb0ELi128EEEEEEEEEvNT_6ParamsE$_ZZN4cute6upcastILi2ENS_5tupleIJNS1_IJNS_1CILi1EEENS1_IJNS2_ILi2EEES4_S4_EEEEEES4_NS1_IJS4_S4_EEEEEENS1_IJNS1_IJNS2_ILi0EEENS1_IJS3_NS2_ILi512EEEiEEEEEENS2_ILi4096EEENS1_IJiNS2_ILi8192EEEEEEEEEEEDaRKT0_RKT1_ENKUlRKT_RKT0_E_clIS6_SC_EEDaSP_SS_,@function
        .size           $_ZN7cutlass13device_kernelIN5flash19enable_sm80_to_sm89INS1_16FlashAttnBwdSm80INS1_25CollectiveMainloopBwdSm80ILi2ELi2EN4cute5tupleIJNS5_1CILi128EEES8_NS7_ILi64EEEEEENS_10bfloat16_tEfNS_4arch4Sm80ELb0ELb1ELb1ELb0ELb1ELb0ELb0ELb0ELi2ELi4ELi4ELi4ELb0EEENS1_21CollectiveEpilogueBwdISA_SB_SD_Li256ELb0ELb0ELi2EEENS1_19SingleTileSchedulerILb0ELb0ELb0ELi128EEEEEEEEEvNT_6ParamsE$_ZZN4cute6upcastILi2ENS_5tupleIJNS1_IJNS_1CILi1EEENS1_IJNS2_ILi2EEES4_S4_EEEEEES4_NS1_IJS4_S4_EEEEEENS1_IJNS1_IJNS2_ILi0EEENS1_IJS3_NS2_ILi512EEEiEEEEEENS2_ILi4096EEENS1_IJiNS2_ILi8192EEEEEEEEEEEDaRKT0_RKT1_ENKUlRKT_RKT0_E_clIS6_SC_EEDaSP_SS_,($_ZN7cutlass13device_kernelIN5flash19enable_sm80_to_sm89INS1_16FlashAttnBwdSm80INS1_25CollectiveMainloopBwdSm80ILi2ELi2EN4cute5tupleIJNS5_1CILi128EEES8_NS7_ILi64EEEEEENS_10bfloat16_tEfNS_4arch4Sm80ELb0ELb1ELb1ELb0ELb1ELb0ELb0ELb0ELi2ELi4ELi4ELi4ELb0EEENS1_21CollectiveEpilogueBwdISA_SB_SD_Li256ELb0ELb0ELi2EEENS1_19SingleTileSchedulerILb0ELb0ELb0ELi128EEEEEEEEEvNT_6ParamsE$_ZZN4cute6upcastILi2ENS_5tupleIJNS1_IJNS_1CILi1EEENS1_IJNS2_ILi2EEES4_S4_EEEEEES4_NS1_IJS4_S4_EEEEEENS1_IJNS1_IJNS2_ILi0EEENS1_IJS3_NS2_ILi512EEEiEEEEEENS2_ILi4096EEENS1_IJiNS2_ILi8192EEEEEEEEEEEDaRKT0_RKT1_ENKUlRKT_RKT0_E_clIS7_SF_EEDaSP_SS_ - $_ZN7cutlass13device_kernelIN5flash19enable_sm80_to_sm89INS1_16FlashAttnBwdSm80INS1_25CollectiveMainloopBwdSm80ILi2ELi2EN4cute5tupleIJNS5_1CILi128EEES8_NS7_ILi64EEEEEENS_10bfloat16_tEfNS_4arch4Sm80ELb0ELb1ELb1ELb0ELb1ELb0ELb0ELb0ELi2ELi4ELi4ELi4ELb0EEENS1_21CollectiveEpilogueBwdISA_SB_SD_Li256ELb0ELb0ELi2EEENS1_19SingleTileSchedulerILb0ELb0ELb0ELi128EEEEEEEEEvNT_6ParamsE$_ZZN4cute6upcastILi2ENS_5tupleIJNS1_IJNS_1CILi1EEENS1_IJNS2_ILi2EEES4_S4_EEEEEES4_NS1_IJS4_S4_EEEEEENS1_IJNS1_IJNS2_ILi0EEENS1_IJS3_NS2_ILi512EEEiEEEEEENS2_ILi4096EEENS1_IJiNS2_ILi8192EEEEEEEEEEEDaRKT0_RKT1_ENKUlRKT_RKT0_E_clIS6_SC_EEDaSP_SS_)
$_ZN7cutlass13device_kernelIN5flash19enable_sm80_to_sm89INS1_16FlashAttnBwdSm80INS1_25CollectiveMainloopBwdSm80ILi2ELi2EN4cute5tupleIJNS5_1CILi128EEES8_NS7_ILi64EEEEEENS_10bfloat16_tEfNS_4arch4Sm80ELb0ELb1ELb1ELb0ELb1ELb0ELb0ELb0ELi2ELi4ELi4ELi4ELb0EEENS1_21CollectiveEpilogueBwdISA_SB_SD_Li256ELb0ELb0ELi2EEENS1_19SingleTileSchedulerILb0ELb0ELb0ELi128EEEEEEEEEvNT_6ParamsE$_ZZN4cute6upcastILi2ENS_5tupleIJNS1_IJNS_1CILi1EEENS1_IJNS2_ILi2EEES4_S4_EEEEEES4_NS1_IJS4_S4_EEEEEENS1_IJNS1_IJNS2_ILi0EEENS1_IJS3_NS2_ILi512EEEiEEEEEENS2_ILi4096EEENS1_IJiNS2_ILi8192EEEEEEEEEEEDaRKT0_RKT1_ENKUlRKT_RKT0_E_clIS6_SC_EEDaSP_SS_:
[----:B------:R-:W-:-:S06]  /*f750*/  IADD3 R3, R22, -c[0x0][0x20], RZ ;  /* 0x8000080016037a10 */ /* 0x000fcc0007ffe0ff */
[----:B------:R-:W5:Y:S01]  /*f760*/  LDL R3, [R3] ;  /* 0x0000000003037983 */ /* 0x000f620000100800 */
[----:B------:R-:W-:Y:S02]  /*f770*/  IADD3 R9, R1, 0x1380, RZ ;  /* 0x0000138001097810 */ /* 0x000fe40007ffe0ff */
[----:B------:R-:W-:Y:S02]  /*f780*/  MOV R56, 0xf7c0 ;  /* 0x0000f7c000387802 */ /* 0x000fe40000000f00 */
[----:B------:R-:W-:-:S04]  /*f790*/  IADD3 R9, R9, c[0x0][0x20], RZ ;  /* 0x0000080009097a10 */ /* 0x000fc80007ffe0ff */
[----:B------:R-:W-:Y:S02]  /*f7a0*/  IADD3 R10, R9, 0x4, RZ ;  /* 0x00000004090a7810 */ /* 0x000fe40007ffe0ff */
[----:B-----5:R-:W-:Y:S05]  /*f7b0*/  CALL.REL.NOINC `($_ZN7cutlass13device_kernelIN5flash19enable_sm80_to_sm89INS1_16FlashAttnBwdSm80INS1_25CollectiveMainloopBwdSm80ILi2ELi2EN4cute5tupleIJNS5_1CILi128EEES8_NS7_ILi64EEEEEENS_10bfloat16_tEfNS_4arch4Sm80ELb0ELb1ELb1ELb0ELb1ELb0ELb0ELb0ELi2ELi4ELi4ELi4ELb0EEENS1_21CollectiveEpilogueBwdISA_SB_SD_Li256ELb0ELb0ELi2EEENS1_19SingleTileSchedulerILb0ELb0ELb0ELi128EEEEEEEEEvNT_6ParamsE$_ZZN4cute6upcastILi2ENS_5tupleIJNS_1CILi1EEENS1_IJNS2_ILi2EEES4_S4_EEEEEENS1_IJNS2_ILi0EEENS1_IJS3_NS2_ILi512EEEiEEEEEEEEDaRKT0_RKT1_ENKUlRKT_RKT0_E_clIS5_S9_EEDaSJ_SM_) ;  /* 0x0000015000007944 */ /* 0x020fea0003c00000 */
[----:B------:R-:W-:Y:S02]  /*f7c0*/  MOV R4, 0xf7e0 ;  /* 0x0000f7e000047802 */ /* 0x000fe40000000f00 */
[----:B-1---5:R-:W-:Y:S05]  /*f7d0*/  CALL.REL.NOINC `($_ZN7cutlass13device_kernelIN5flash19enable_sm80_to_sm89INS1_16FlashAttnBwdSm80INS1_25CollectiveMainloopBwdSm80ILi2ELi2EN4cute5tupleIJNS5_1CILi128EEES8_NS7_ILi64EEEEEENS_10bfloat16_tEfNS_4arch4Sm80ELb0ELb1ELb1ELb0ELb1ELb0ELb0ELb0ELi2ELi4ELi4ELi4ELb0EEENS1_21CollectiveEpilogueBwdISA_SB_SD_Li256ELb0ELb0ELi2EEENS1_19SingleTileSchedulerILb0ELb0ELb0ELi128EEEEEEEEEvNT_6ParamsE$_ZN4cute3eso3ESOILb1ELb0EJNS_1CILi0EEENS_5tupleIJNS2_ILi1EEENS2_ILi256EEEiEEEEEC2ERKS3_RKS7_) ;  /* 0xffff8c3000007944 */ /* 0x022fea0003c3ffff */
[----:B-1----:R1:W5:Y:S01]  /*f7e0*/  LDL R2, [R1+0x1384] ;  /* 0x0013840001027983 */ /* 0x0023620000100800 */
[----:B------:R-:W-:-:S03]  /*f7f0*/  MOV R6, 0xf810 ;  /* 0x0000f81000067802 */ /* 0x000fc60000000f00 */
[----:B-1---5:R-:W-:Y:S05]  /*f800*/  CALL.REL.NOINC `($_ZN7cutlass13device_kernelIN5flash19enable_sm80_to_sm89INS1_16FlashAttnBwdSm80INS1_25CollectiveMainloopBwdSm80ILi2ELi2EN4cute5tupleIJNS5_1CILi128EEES8_NS7_ILi64EEEEEENS_10bfloat16_tEfNS_4arch4Sm80ELb0ELb1ELb1ELb0ELb1ELb0ELb0ELb0ELi2ELi4ELi4ELi4ELb0EEENS1_21CollectiveEpilogueBwdISA_SB_SD_Li256ELb0ELb0ELi2EEENS1_19SingleTileSchedulerILb0ELb0ELb0ELi128EEEEEEEEEvNT_6ParamsE$_ZN4cute5tupleIJNS0_IJNS_1CILi1EEENS0_IJS2_NS1_ILi2EEES3_EEEEEENS0_IJNS1_ILi0EEENS0_IJS2_NS1_ILi256EEEiEEEEEEEEC2ERKS5_RKS9_) ;  /* 0xffffbd9000007944 */ /* 0x022fea0003c3ffff */
[----:B------:R2:W5:Y:S01]  /*f810*/  LDL R37, [R1+0x1380] ;  /* 0x0013800001257983 */ /* 0x0005620000100800 */
[----:B------:R-:W-:-:S04]  /*f820*/  MOV R9, 0x0 ;  /* 0x0000000000097802 */ /* 0x000fc80000000f00 */
[----:B------:R-:W-:Y:S05]  /*f830*/  RET.REL.NODEC R8 `(_ZN7cutlass13device_kernelIN5flash19enable_sm80_to_sm89INS1_16FlashAttnBwdSm80INS1_25CollectiveMainloopBwdSm80ILi2ELi2EN4cute5tupleIJNS5_1CILi128EEES8_NS7_ILi64EEEEEENS_10bfloat16_tEfNS_4arch4Sm80ELb0ELb1ELb1ELb0ELb1ELb0ELb0ELb0ELi2ELi4ELi4ELi4ELb0EEENS1_21CollectiveEpilogueBwdISA_SB_SD_Li256ELb0ELb0ELi2EEENS1_19SingleTileSchedulerILb0ELb0ELb0ELi128EEEEEEEEEvNT_6ParamsE) ;  /* 0xffff07c008007950 */ /* 0x000fea0003c3ffff */
        .type           $_ZN7cutlass13device_kernelIN5flash19enable_sm80_to_sm89INS1_16FlashAttnBwdSm80INS1_25CollectiveMainloopBwdSm80ILi2ELi2EN4cute5tupleIJNS5_1CILi128EEES8_NS7_ILi64EEEEEENS_10bfloat16_tEfNS_4arch4Sm80ELb0ELb1ELb1ELb0ELb1ELb0ELb0ELb0ELi2ELi4ELi4ELi4ELb0EEENS1_21CollectiveEpilogueBwdISA_SB_SD_Li256ELb0ELb0ELi2EEENS1_19SingleTileSchedulerILb0ELb0ELb0ELi128EEEEEEEEEvNT_6ParamsE$_ZZN4cute6upcastILi2ENS_5tupleIJNS1_IJNS_1CILi1EEENS1_IJNS2_ILi2EEES4_S4_EEEEEES4_NS1_IJS4_S4_EEEEEENS1_IJNS1_IJNS2_ILi0EEENS1_IJS3_NS2_ILi512EEEiEEEEEENS2_ILi4096EEENS1_IJiNS2_ILi8192EEEEEEEEEEEDaRKT0_RKT1_ENKUlRKT_RKT0_E_clIS7_SF_EEDaSP_SS_,@function
        .size           $_ZN7cutlass13device_kernelIN5flash19enable_sm80_to_sm89INS1_16FlashAttnBwdSm80INS1_25CollectiveMainloopBwdSm80ILi2ELi2EN4cute5tupleIJNS5_1CILi128EEES8_NS7_ILi64EEEEEENS_10bfloat16_tEfNS_4arch4Sm80ELb0ELb1ELb1ELb0ELb1ELb0ELb0ELb0ELi2ELi4ELi4ELi4ELb0EEENS1_21CollectiveEpilogueBwdISA_SB_SD_Li256ELb0ELb0ELi2EEENS1_19SingleTileSchedulerILb0ELb0ELb0ELi128EEEEEEEEEvNT_6ParamsE$_ZZN4cute6upcastILi2ENS_5tupleIJNS1_IJNS_1CILi1EEENS1_IJNS2_ILi2EEES4_S4_EEEEEES4_NS1_IJS4_S4_EEEEEENS1_IJNS1_IJNS2_ILi0EEENS1_IJS3_NS2_ILi512EEEiEEEEEENS2_ILi4096EEENS1_IJiNS2_ILi8192EEEEEEEEEEEDaRKT0_RKT1_ENKUlRKT_RKT0_E_clIS7_SF_EEDaSP_SS_,($_ZN7cutlass13device_kernelIN5flash19enable_sm80_to_sm89INS1_16FlashAttnBwdSm80INS1_25CollectiveMainloopBwdSm80ILi2ELi2EN4cute5tupleIJNS5_1CILi128EEES8_NS7_ILi64EEEEEENS_10bfloat16_tEfNS_4arch4Sm80ELb0ELb1ELb1ELb0ELb1ELb0ELb0ELb0ELi2ELi4ELi4ELi4ELb0EEENS1_21CollectiveEpilogueBwdISA_SB_SD_Li256ELb0ELb0ELi2EEENS1_19SingleTileSchedulerILb0ELb0ELb0ELi128EEEEEEEEEvNT_6ParamsE$_ZZN4cute6upcastILi2ENS_5tupleIJNS_1CILi1EEENS1_IJNS2_ILi2EEES4_S4_EEEEEENS1_IJNS2_ILi0EEENS1_IJS3_NS2_ILi512EEEiEEEEEEEEDaRKT0_RKT1_ENKUlRKT_RKT0_E_clIS5_S9_EEDaSJ_SM_ - $_ZN7cutlass13device_kernelIN5flash19enable_sm80_to_sm89INS1_16FlashAttnBwdSm80INS1_25CollectiveMainloopBwdSm80ILi2ELi2EN4cute5tupleIJNS5_1CILi128EEES8_NS7_ILi64EEEEEENS_10bfloat16_tEfNS_4arch4Sm80ELb0ELb1ELb1ELb0ELb1ELb0ELb0ELb0ELi2ELi4ELi4ELi4ELb0EEENS1_21CollectiveEpilogueBwdISA_SB_SD_Li256ELb0ELb0ELi2EEENS1_19SingleTileSchedulerILb0ELb0ELb0ELi128EEEEEEEEEvNT_6ParamsE$_ZZN4cute6upcastILi2ENS_5tupleIJNS1_IJNS_1CILi1EEENS1_IJNS2_ILi2EEES4_S4_EEEEEES4_NS1_IJS4_S4_EEEEEENS1_IJNS1_IJNS2_ILi0EEENS1_IJS3_NS2_ILi512EEEiEEEEEENS2_ILi4096EEENS1_IJiNS2_ILi8192EEEEEEEEEEEDaRKT0_RKT1_ENKUlRKT_RKT0_E_clIS7_SF_EEDaSP_SS_)
$_ZN7cutlass13device_kernelIN5flash19enable_sm80_to_sm89INS1_16FlashAttnBwdSm80INS1_25CollectiveMainloopBwdSm80ILi2ELi2EN4cute5tupleIJNS5_1CILi128EEES8_NS7_ILi64EEEEEENS_10bfloat16_tEfNS_4arch4Sm80ELb0ELb1ELb1ELb0ELb1ELb0ELb0ELb0ELi2ELi4ELi4ELi4ELb0EEENS1_21CollectiveEpilogueBwdISA_SB_SD_Li256ELb0ELb0ELi2EEENS1_19SingleTileSchedulerILb0ELb0ELb0ELi128EEEEEEEEEvNT_6ParamsE$_ZZN4cute6upcastILi2ENS_5tupleIJNS1_IJNS_1CILi1EEENS1_IJNS2_ILi2EEES4_S4_EEEEEES4_NS1_IJS4_S4_EEEEEENS1_IJNS1_IJNS2_ILi0EEENS1_IJS3_NS2_ILi512EEEiEEEEEENS2_ILi4096EEENS1_IJiNS2_ILi8192EEEEEEEEEEEDaRKT0_RKT1_ENKUlRKT_RKT0_E_clIS7_SF_EEDaSP_SS_:
[----:B------:R-:W-:Y:S02]  /*f840*/  IADD3 R8, R1, 0x1380, RZ ;  /* 0x0000138001087810 */ /* 0x000fe40007ffe0ff */
[----:B------:R-:W-:Y:S02]  /*f850*/  MOV R52, 0xf890 ;  /* 0x0000f89000347802 */ /* 0x000fe40000000f00 */
[----:B------:R-:W-:-:S04]  /*f860*/  IADD3 R8, R8, c[0x0][0x20], RZ ;  /* 0x0000080008087a10 */ /* 0x000fc80007ffe0ff */
[----:B------:R-:W-:Y:S02]  /*f870*/  IADD3 R9, R8, 0x4, RZ ;  /* 0x0000000408097810 */ /* 0x000fe40007ffe0ff */
[----:B------:R-:W-:Y:S05]  /*f880*/  CALL.REL.NOINC `($_ZN7cutlass13device_kernelIN5flash19enable_sm80_to_sm89INS1_16FlashAttnBwdSm80INS1_25CollectiveMainloopBwdSm80ILi2ELi2EN4cute5tupleIJNS5_1CILi128EEES8_NS7_ILi64EEEEEENS_10bfloat16_tEfNS_4arch4Sm80ELb0ELb1ELb1ELb0ELb1ELb0ELb0ELb0ELi2ELi4ELi4ELi4ELb0EEENS1_21CollectiveEpilogueBwdISA_SB_SD_Li256ELb0ELb0ELi2EEENS1_19SingleTileSchedulerILb0ELb0ELb0ELi128EEEEEEEEEvNT_6ParamsE$_ZZN4cute6upcastILi2ENS_5tupleIJNS_1CILi2EEES3_EEENS1_IJiNS2_ILi8192EEEEEEEEDaRKT0_RKT1_ENKUlRKT_RKT0_E_clIS3_iEEDaSF_SI_) ;  /* 0x0000015000007944 */ /* 0x000fea0003c00000 */
[----:B------:R-:W-:Y:S02]  /*f890*/  MOV R4, 0xf8b0 ;  /* 0x0000f8b000047802 */ /* 0x000fe40000000f00 */
[----:B-1---5:R-:W-:Y:S05]  /*f8a0*/  CALL.REL.NOINC `($_ZN7cutlass13device_kernelIN5flash19enable_sm80_to_sm89INS1_16FlashAttnBwdSm80INS1_25CollectiveMainloopBwdSm80ILi2ELi2EN4cute5tupleIJNS5_1CILi128EEES8_NS7_ILi64EEEEEENS_10bfloat16_tEfNS_4arch4Sm80ELb0ELb1ELb1ELb0ELb1ELb0ELb0ELb0ELi2ELi4ELi4ELi4ELb0EEENS1_21CollectiveEpilogueBwdISA_SB_SD_Li256ELb0ELb0ELi2EEENS1_19SingleTileSchedulerILb0ELb0ELb0ELi128EEEEEEEEEvNT_6ParamsE$_ZN4cute3eso3ESOILb0ELb1EJiNS_1CILi4096EEEEEC2ERKiRKS3_) ;  /* 0xffff867000007944 */ /* 0x022fea0003c3ffff */
[----:B-1----:R1:W5:Y:S01]  /*f8b0*/  LDL R2, [R1+0x1384] ;  /* 0x0013840001027983 */ /* 0x0023620000100800 */
[----:B------:R-:W-:-:S03]  /*f8c0*/  MOV R6, 0xf8e0 ;  /* 0x0000f8e000067802 */ /* 0x000fc60000000f00 */
[----:B-1---5:R-:W-:Y:S05]  /*f8d0*/  CALL.REL.NOINC `($_ZN7cutlass13device_kernelIN5flash19enable_sm80_to_sm89INS1_16FlashAttnBwdSm80INS1_25CollectiveMainloopBwdSm80ILi2ELi2EN4cute5tupleIJNS5_1CILi128EEES8_NS7_ILi64EEEEEENS_10bfloat16_tEfNS_4arch4Sm80ELb0ELb1ELb1ELb0ELb1ELb0ELb0ELb0ELi2ELi4ELi4ELi4ELb0EEENS1_21CollectiveEpilogueBwdISA_SB_SD_Li256ELb0ELb0ELi2EEENS1_19SingleTileSchedulerILb0ELb0ELb0ELi128EEEEEEEEEvNT_6ParamsE$_ZN4cute5tupleIJNS0_IJNS_1CILi2EEES2_EEENS0_IJiNS1_ILi4096EEEEEEEEC2ERKS3_RKS5_) ;  /* 0xffffbe0000007944 */ /* 0x022fea0003c3ffff */
[----:B-1----:R1:W5:Y:S01]  /*f8e0*/  LDL R2, [R1+0x1380] ;  /* 0x0013800001027983 */ /* 0x0023620000100800 */
[----:B------:R-:W-:-:S04]  /*f8f0*/  MOV R11, 0x0 ;  /* 0x00000000000b7802 */ /* 0x000fc80000000f00 */
[----:B------:R-:W-:Y:S05]  /*f900*/  RET.REL.NODEC R10 `(_ZN7cutlass13device_kernelIN5flash19enable_sm80_to_sm89INS1_16FlashAttnBwdSm80INS1_25CollectiveMainloopBwdSm80ILi2ELi2EN4cute5tupleIJNS5_1CILi128EEES8_NS7_ILi64EEEEEENS_10bfloat16_tEfNS_4arch4Sm80ELb0ELb1ELb1ELb0ELb1ELb0ELb0ELb0ELi2ELi4ELi4ELi4ELb0EEENS1_21CollectiveEpilogueBwdISA_SB_SD_Li256ELb0ELb0ELi2EEENS1_19SingleTileSchedulerILb0ELb0ELb0ELi128EEEEEEEEEvNT_6ParamsE) ;  /* 0xffff06f00a007950 */ /* 0x000fea0003c3ffff */
        .type           $_ZN7cutlass13device_kernelIN5flash19enable_sm80_to_sm89INS1_16FlashAttnBwdSm80INS1_25CollectiveMainloopBwdSm80ILi2ELi2EN4cute5tupleIJNS5_1CILi128EEES8_NS7_ILi64EEEEEENS_10bfloat16_tEfNS_4arch4Sm80ELb0ELb1ELb1ELb0ELb1ELb0ELb0ELb0ELi2ELi4ELi4ELi4ELb0EEENS1_21CollectiveEpilogueBwdISA_SB_SD_Li256ELb0ELb0ELi2EEENS1_19SingleTileSchedulerILb0ELb0ELb0ELi128EEEEEEEEEvNT_6ParamsE$_ZZN4cute6upcastILi2ENS_5tupleIJNS_1CILi1EEENS1_IJNS2_ILi2EEES4_S4_EEEEEENS1_IJNS2_ILi0EEENS1_IJS3_NS2_ILi512EEEiEEEEEEEEDaRKT0_RKT1_ENKUlRKT_RKT0_E_clIS5_S9_EEDaSJ_SM_,@function
        .size           $_ZN7cutlass13device_kernelIN5flash19enable_sm80_to_sm89INS1_16FlashAttnBwdSm80INS1_25CollectiveMainloopBwdSm80ILi2ELi2EN4cute5tupleIJNS5_1CILi128EEES8_NS7_ILi64EEEEEENS_10bfloat16_tEfNS_4arch4Sm80ELb0ELb1ELb1ELb0ELb1ELb0ELb0ELb0ELi2ELi4ELi4ELi4ELb0EEENS1_21CollectiveEpilogueBwdISA_SB_SD_Li256ELb0ELb0ELi2EEENS1_19SingleTileSchedulerILb0ELb0ELb0ELi128EEEEEEEEEvNT_6ParamsE$_ZZN4cute6upcastILi2ENS_5tupleIJNS_1CILi1EEENS1_IJNS2_ILi2EEES4_S4_EEEEEENS1_IJNS2_ILi0EEENS1_IJS3_NS2_ILi512EEEiEEEEEEEEDaRKT0_RKT1_ENKUlRKT_RKT0_E_clIS5_S9_EEDaSJ_SM_,($_ZN7cutlass13device_kernelIN5flash19enable_sm80_to_sm89INS1_16FlashAttnBwdSm80INS1_25CollectiveMainloopBwdSm80ILi2ELi2EN4cute5tupleIJNS5_1CILi128EEES8_NS7_ILi64EEEEEENS_10bfloat16_tEfNS_4arch4Sm80ELb0ELb1ELb1ELb0ELb1ELb0ELb0ELb0ELi2ELi4ELi4ELi4ELb0EEENS1_21CollectiveEpilogueBwdISA_SB_SD_Li256ELb0ELb0ELi2EEENS1_19SingleTileSchedulerILb0ELb0ELb0ELi128EEEEEEEEEvNT_6ParamsE$_ZZN4cute6upcastILi2ENS_5tupleIJNS_1CILi2EEES3_EEENS1_IJiNS2_ILi8192EEEEEEEEDaRKT0_RKT1_ENKUlRKT_RKT0_E_clIS3_iEEDaSF_SI_ - $_ZN7cutlass13device_kernelIN5flash19enable_sm80_to_sm89INS1_16FlashAttnBwdSm80INS1_25CollectiveMainloopBwdSm80ILi2ELi2EN4cute5tupleIJNS5_1CILi128EEES8_NS7_ILi64EEEEEENS_10bfloat16_tEfNS_4arch4Sm80ELb0ELb1ELb1ELb0ELb1ELb0ELb0ELb0ELi2ELi4ELi4ELi4ELb0EEENS1_21CollectiveEpilogueBwdISA_SB_SD_Li256ELb0ELb0ELi2EEENS1_19SingleTileSchedulerILb0ELb0ELb0ELi128EEEEEEEEEvNT_6ParamsE$_ZZN4cute6upcastILi2ENS_5tupleIJNS_1CILi1EEENS1_IJNS2_ILi2EEES4_S4_EEEEEENS1_IJNS2_ILi0EEENS1_IJS3_NS2_ILi512EEEiEEEEEEEEDaRKT0_RKT1_ENKUlRKT_RKT0_E_clIS5_S9_EEDaSJ_SM_)
$_ZN7cutlass13device_kernelIN5flash19enable_sm80_to_sm89INS1_16FlashAttnBwdSm80INS1_25CollectiveMainloopBwdSm80ILi2ELi2EN4cute5tupleIJNS5_1CILi128EEES8_NS7_ILi64EEEEEENS_10bfloat16_tEfNS_4arch4Sm80ELb0ELb1ELb1ELb0ELb1ELb0ELb0ELb0ELi2ELi4ELi4ELi4ELb0EEENS1_21CollectiveEpilogueBwdISA_SB_SD_Li256ELb0ELb0ELi2EEENS1_19SingleTileSchedulerILb0ELb0ELb0ELi128EEEEEEEEEvNT_6ParamsE$_ZZN4cute6upcastILi2ENS_5tupleIJNS_1CILi1EEENS1_IJNS2_ILi2EEES4_S4_EEEEEENS1_IJNS2_ILi0EEENS1_IJS3_NS2_ILi512EEEiEEEEEEEEDaRKT0_RKT1_ENKUlRKT_RKT0_E_clIS5_S9_EEDaSJ_SM_:
[----:B------:R-:W-:Y:S02]  /*f910*/  IADD3 R11, R1, 0x1388, RZ ;  /* 0x00001388010b7810 */ /* 0x000fe40007ffe0ff */
[----:B------:R-:W-:Y:S02]  /*f920*/  MOV R52, 0xf960 ;  /* 0x0000f96000347802 */ /* 0x000fe40000000f00 */
[----:B------:R-:W-:-:S04]  /*f930*/  IADD3 R11, R11, c[0x0][0x20], RZ ;  /* 0x000008000b0b7a10 */ /* 0x000fc80007ffe0ff */
[----:B------:R-:W-:Y:S02]  /*f940*/  IADD3 R37, R11, 0x4, RZ ;  /* 0x000000040b257810 */ /* 0x000fe40007ffe0ff */
[----:B------:R-:W-:Y:S05]  /*f950*/  CALL.REL.NOINC `($_ZN7cutlass13device_kernelIN5flash19enable_sm80_to_sm89INS1_16FlashAttnBwdSm80INS1_25CollectiveMainloopBwdSm80ILi2ELi2EN4cute5tupleIJNS5_1CILi128EEES8_NS7_ILi64EEEEEENS_10bfloat16_tEfNS_4arch4Sm80ELb0ELb1ELb1ELb0ELb1ELb0ELb0ELb0ELi2ELi4ELi4ELi4ELb0EEENS1_21CollectiveEpilogueBwdISA_SB_SD_Li256ELb0ELb0ELi2EEENS1_19SingleTileSchedulerILb0ELb0ELb0ELi128EEEEEEEEEvNT_6ParamsE$_ZZN4cute6upcastILi2ENS_5tupleIJNS_1CILi2EEES3_S3_EEENS1_IJNS2_ILi1EEENS2_ILi512EEEiEEEEEDaRKT0_RKT1_ENKUlRKT_RKT0_E_clIS3_iEEDaSG_SJ_) ;  /* 0x0000011000007944 */ /* 0x000fea0003c00000 */
[----:B------:R-:W-:Y:S02]  /*f960*/  MOV R4, 0xf980 ;  /* 0x0000f98000047802 */ /* 0x000fe40000000f00 */
[----:B-1---5:R-:W-:Y:S05]  /*f970*/  CALL.REL.NOINC `($_ZN7cutlass13device_kernelIN5flash19enable_sm80_to_sm89INS1_16FlashAttnBwdSm80INS1_25CollectiveMainloopBwdSm80ILi2ELi2EN4cute5tupleIJNS5_1CILi128EEES8_NS7_ILi64EEEEEENS_10bfloat16_tEfNS_4arch4Sm80ELb0ELb1ELb1ELb0ELb1ELb0ELb0ELb0ELi2ELi4ELi4ELi4ELb0EEENS1_21CollectiveEpilogueBwdISA_SB_SD_Li256ELb0ELb0ELi2EEENS1_19SingleTileSchedulerILb0ELb0ELb0ELi128EEEEEEEEEvNT_6ParamsE$_ZN4cute3eso3ESOILb1ELb0EJNS_1CILi1EEENS2_ILi256EEEiEEC2ERKS3_RKS4_RKi) ;  /* 0xffff8c3000007944 */ /* 0x022fea0003c3ffff */
[----:B-1----:R1:W5:Y:S01]  /*f980*/  LDL R2, [R1+0x138c] ;  /* 0x00138c0001027983 */ /* 0x0023620000100800 */
[----:B------:R-:W-:-:S03]  /*f990*/  MOV R6, 0xf9b0 ;  /* 0x0000f9b000067802 */ /* 0x000fc60000000f00 */
[----:B-1---5:R-:W-:Y:S05]  /*f9a0*/  CALL.REL.NOINC `($_ZN7cutlass13device_kernelIN5flash19enable_sm80_to_sm89INS1_16FlashAttnBwdSm80INS1_25CollectiveMainloopBwdSm80ILi2ELi2EN4cute5tupleIJNS5_1CILi128EEES8_NS7_ILi64EEEEEENS_10bfloat16_tEfNS_4arch4Sm80ELb0ELb1ELb1ELb0ELb1ELb0ELb0ELb0ELi2ELi4ELi4ELi4ELb0EEENS1_21CollectiveEpilogueBwdISA_SB_SD_Li256ELb0ELb0ELi2EEENS1_19SingleTileSchedulerILb0ELb0ELb0ELi128EEEEEEEEEvNT_6ParamsE$_ZN4cute5tupleIJNS0_IJNS_1CILi1EEENS1_ILi2EEES3_EEENS0_IJS2_NS1_ILi256EEEiEEEEEC2ERKS4_RKS6_) ;  /* 0xffffbc7000007944 */ /* 0x022fea0003c3ffff */
[----:B-1----:R1:W5:Y:S01]  /*f9b0*/  LDL R2, [R1+0x1388] ;  /* 0x0013880001027983 */ /* 0x0023620000100800 */
[----:B------:R-:W-:-:S04]  /*f9c0*/  MOV R57, 0x0 ;  /* 0x0000000000397802 */ /* 0x000fc80000000f00 */
[----:B------:R-:W-:Y:S05]  /*f9d0*/  RET.REL.NODEC R56 `(_ZN7cutlass13device_kernelIN5flash19enable_sm80_to_sm89INS1_16FlashAttnBwdSm80INS1_25CollectiveMainloopBwdSm80ILi2ELi2EN4cute5tupleIJNS5_1CILi128EEES8_NS7_ILi64EEEEEENS_10bfloat16_tEfNS_4arch4Sm80ELb0ELb1ELb1ELb0ELb1ELb0ELb0ELb0ELi2ELi4ELi4ELi4ELb0EEENS1_21CollectiveEpilogueBwdISA_SB_SD_Li256ELb0ELb0ELi2EEENS1_19SingleTileSchedulerILb0ELb0ELb0ELi128EEEEEEEEEvNT_6ParamsE) ;  /* 0xffff062038007950 */ /* 0x000fea0003c3ffff */
        .type           $_ZN7cutlass13device_kernelIN5flash19enable_sm80_to_sm89INS1_16FlashAttnBwdSm80INS1_25CollectiveMainloopBwdSm80ILi2ELi2EN4cute5tupleIJNS5_1CILi128EEES8_NS7_ILi64EEEEEENS_10bfloat16_tEfNS_4arch4Sm80ELb0ELb1ELb1ELb0ELb1ELb0ELb0ELb0ELi2ELi4ELi4ELi4ELb0EEENS1_21CollectiveEpilogueBwdISA_SB_SD_Li256ELb0ELb0ELi2EEENS1_19SingleTileSchedulerILb0ELb0ELb0ELi128EEEEEEEEEvNT_6ParamsE$_ZZN4cute6upcastILi2ENS_5tupleIJNS_1CILi2EEES3_EEENS1_IJiNS2_ILi8192EEEEEEEEDaRKT0_RKT1_ENKUlRKT_RKT0_E_clIS3_iEEDaSF_SI_,@function
        .size           $_ZN7cutlass13device_kernelIN5flash19enable_sm80_to_sm89INS1_16FlashAttnBwdSm80INS1_25CollectiveMainloopBwdSm80ILi2ELi2EN4cute5tupleIJNS5_1CILi128EEES8_NS7_ILi64EEEEEENS_10bfloat16_tEfNS_4arch4Sm80ELb0ELb1ELb1ELb0ELb1ELb0ELb0ELb0ELi2ELi4ELi4ELi4ELb0EEENS1_21CollectiveEpilogueBwdISA_SB_SD_Li256ELb0ELb0ELi2EEENS1_19SingleTileSchedulerILb0ELb0ELb0ELi128EEEEEEEEEvNT_6ParamsE$_ZZN4cute6upcastILi2ENS_5tupleIJNS_1CILi2EEES3_EEENS1_IJiNS2_ILi8192EEEEEEEEDaRKT0_RKT1_ENKUlRKT_RKT0_E_clIS3_iEEDaSF_SI_,($_ZN7cutlass13device_kernelIN5flash19enable_sm80_to_sm89INS1_16FlashAttnBwdSm80INS1_25CollectiveMainloopBwdSm80ILi2ELi2EN4cute5tupleIJNS5_1CILi128EEES8_NS7_ILi64EEEEEENS_10bfloat16_tEfNS_4arch4Sm80ELb0ELb1ELb1ELb0ELb1ELb0ELb0ELb0ELi2ELi4ELi4ELi4ELb0EEENS1_21CollectiveEpilogueBwdISA_SB_SD_Li256ELb0ELb0ELi2EEENS1_19SingleTileSchedulerILb0ELb0ELb0ELi128EEEEEEEEEvNT_6ParamsE$_ZZN4cute6upcastILi2ENS_5tupleIJNS_1CILi2EEES3_S3_EEENS1_IJNS2_ILi1EEENS2_ILi512EEEiEEEEEDaRKT0_RKT1_ENKUlRKT_RKT0_E_clIS3_iEEDaSG_SJ_ - $_ZN7cutlass13device_kernelIN5flash19enable_sm80_to_sm89INS1_16FlashAttnBwdSm80INS1_25CollectiveMainloopBwdSm80ILi2ELi2EN4cute5tupleIJNS5_1CILi128EEES8_NS7_ILi64EEEEEENS_10bfloat16_tEfNS_4arch4Sm80ELb0ELb1ELb1ELb0ELb1ELb0ELb0ELb0ELi2ELi4ELi4ELi4ELb0EEENS1_21CollectiveEpilogueBwdISA_SB_SD_Li256ELb0ELb0ELi2EEENS1_19SingleTileSchedulerILb0ELb0ELb0ELi128EEEEEEEEEvNT_6ParamsE$_ZZN4cute6upcastILi2ENS_5tupleIJNS_1CILi2EEES3_EEENS1_IJiNS2_ILi8192EEEEEEEEDaRKT0_RKT1_ENKUlRKT_RKT0_E_clIS3_iEEDaSF_SI_)
$_ZN7cutlass13device_kernelIN5flash19enable_sm80_to_sm89INS1_16FlashAttnBwdSm80INS1_25CollectiveMainloopBwdSm80ILi2ELi2EN4cute5tupleIJNS5_1CILi128EEES8_NS7_ILi64EEEEEENS_10bfloat16_tEfNS_4arch4Sm80ELb0ELb1ELb1ELb0ELb1ELb0ELb0ELb0ELi2ELi4ELi4ELi4ELb0EEENS1_21CollectiveEpilogueBwdISA_SB_SD_Li256ELb0ELb0ELi2EEENS1_19SingleTileSchedulerILb0ELb0ELb0ELi128EEEEEEEEEvNT_6ParamsE$_ZZN4cute6upcastILi2ENS_5tupleIJNS_1CILi2EEES3_EEENS1_IJiNS2_ILi8192EEEEEEEEDaRKT0_RKT1_ENKUlRKT_RKT0_E_clIS3_iEEDaSF_SI_:
[----:B------:R-:W-:Y:S02]  /*f9e0*/  LEA.HI R3, R3, R3, RZ, 0x1 ;  /* 0x0000000303037211 */ /* 0x000fe400078f08ff */
[----:B------:R-:W-:Y:S02]  /*f9f0*/  IADD3 R2, R1, 0x1388, RZ ;  /* 0x0000138801027810 */ /* 0x000fe40007ffe0ff */
[----:B------:R-:W-:Y:S02]  /*fa00*/  SHF.R.S32.HI R3, RZ, 0x1, R3 ;  /* 0x00000001ff037819 */ /* 0x000fe40000011403 */
[----:B------:R-:W-:Y:S02]  /*fa10*/  IADD3 R2, R2, c[0x0][0x20], RZ ;  /* 0x0000080002027a10 */ /* 0x000fe40007ffe0ff */
[----:B------:R-:W-:Y:S02]  /*fa20*/  MOV R6, 0xfa40 ;  /* 0x0000fa4000067802 */ /* 0x000fe40000000f00 */
[----:B------:R-:W-:Y:S05]  /*fa30*/  CALL.REL.NOINC `($_ZN7cutlass13device_kernelIN5flash19enable_sm80_to_sm89INS1_16FlashAttnBwdSm80INS1_25CollectiveMainloopBwdSm80ILi2ELi2EN4cute5tupleIJNS5_1CILi128EEES8_NS7_ILi64EEEEEENS_10bfloat16_tEfNS_4arch4Sm80ELb0ELb1ELb1ELb0ELb1ELb0ELb0ELb0ELi2ELi4ELi4ELi4ELb0EEENS1_21CollectiveEpilogueBwdISA_SB_SD_Li256ELb0ELb0ELi2EEENS1_19SingleTileSchedulerILb0ELb0ELb0ELi128EEEEEEEEEvNT_6ParamsE$_ZN4cute5tupleIJNS_1CILi2EEEiEEC2ERKS2_RKi) ;  /* 0xffffbed000007944 */ /* 0x000fea0003c3ffff */
[----:B-1----:R1:W5:Y:S01]  /*fa40*/  LDL R2, [R1+0x1388] ;  /* 0x0013880001027983 */ /* 0x0023620000100800 */
[----:B------:R-:W-:-:S04]  /*fa50*/  MOV R53, 0x0 ;  /* 0x0000000000357802 */ /* 0x000fc80000000f00 */
[----:B------:R-:W-:Y:S05]  /*fa60*/  RET.REL.NODEC R52 `(_ZN7cutlass13device_kernelIN5flash19enable_sm80_to_sm89INS1_16FlashAttnBwdSm80INS1_25CollectiveMainloopBwdSm80ILi2ELi2EN4cute5tupleIJNS5_1CILi128EEES8_NS7_ILi64EEEEEENS_10bfloat16_tEfNS_4arch4Sm80ELb0ELb1ELb1ELb0ELb1ELb0ELb0ELb0ELi2ELi4ELi4ELi4ELb0EEENS1_21CollectiveEpilogueBwdISA_SB_SD_Li256ELb0ELb0ELi2EEENS1_19SingleTileSchedulerILb0ELb0ELb0ELi128EEEEEEEEEvNT_6ParamsE) ;  /* 0xffff059034007950 */ /* 0x000fea0003c3ffff */
        .type           $_ZN7cutlass13device_kernelIN5flash19enable_sm80_to_sm89INS1_16FlashAttnBwdSm80INS1_25CollectiveMainloopBwdSm80ILi2ELi2EN4cute5tupleIJNS5_1CILi128EEES8_NS7_ILi64EEEEEENS_10bfloat16_tEfNS_4arch4Sm80ELb0ELb1ELb1ELb0ELb1ELb0ELb0ELb0ELi2ELi4ELi4ELi4ELb0EEENS1_21CollectiveEpilogueBwdISA_SB_SD_Li256ELb0ELb0ELi2EEENS1_19SingleTileSchedulerILb0ELb0ELb0ELi128EEEEEEEEEvNT_6ParamsE$_ZZN4cute6upcastILi2ENS_5tupleIJNS_1CILi2EEES3_S3_EEENS1_IJNS2_ILi1EEENS2_ILi512EEEiEEEEEDaRKT0_RKT1_ENKUlRKT_RKT0_E_clIS3_iEEDaSG_SJ_,@function
        .size           $_ZN7cutlass13device_kernelIN5flash19enable_sm80_to_sm89INS1_16FlashAttnBwdSm80INS1_25CollectiveMainloopBwdSm80ILi2ELi2EN4cute5tupleIJNS5_1CILi128EEES8_NS7_ILi64EEEEEENS_10bfloat16_tEfNS_4arch4Sm80ELb0ELb1ELb1ELb0ELb1ELb0ELb0ELb0ELi2ELi4ELi4ELi4ELb0EEENS1_21CollectiveEpilogueBwdISA_SB_SD_Li256ELb0ELb0ELi2EEENS1_19SingleTileSchedulerILb0ELb0ELb0ELi128EEEEEEEEEvNT_6ParamsE$_ZZN4cute6upcastILi2ENS_5tupleIJNS_1CILi2EEES3_S3_EEENS1_IJNS2_ILi1EEENS2_ILi512EEEiEEEEEDaRKT0_RKT1_ENKUlRKT_RKT0_E_clIS3_iEEDaSG_SJ_,($_ZN7cutlass13device_kernelIN5flash19enable_sm80_to_sm89INS1_16FlashAttnBwdSm80INS1_25CollectiveMainloopBwdSm80ILi2ELi2EN4cute5tupleIJNS5_1CILi128EEES8_NS7_ILi64EEEEEENS_10bfloat16_tEfNS_4arch4Sm80ELb0ELb1ELb1ELb0ELb1ELb0ELb0ELb0ELi2ELi4ELi4ELi4ELb0EEENS1_21CollectiveEpilogueBwdISA_SB_SD_Li256ELb0ELb0ELi2EEENS1_19SingleTileSchedulerILb0ELb0ELb0ELi128EEEEEEEEEvNT_6ParamsE$_ZZN4cute7crd2crdINS_5tupleIJiiiNS_1CILi0EEEEEENS1_IJNS2_ILi32EEENS2_ILi4EEENS2_ILi2EEENS2_ILi1EEEEEENS1_IJS8_S8_S8_S8_EEEEEDaRKT_RKT0_RKT1_ENKUlRKT_RKT0_RKT1_E_clIiS5_S8_EEDaSM_SP_SS_ - $_ZN7cutlass13device_kernelIN5flash19enable_sm80_to_sm89INS1_16FlashAttnBwdSm80INS1_25CollectiveMainloopBwdSm80ILi2ELi2EN4cute5tupleIJNS5_1CILi128EEES8_NS7_ILi64EEEEEENS_10bfloat16_tEfNS_4arch4Sm80ELb0ELb1ELb1ELb0ELb1ELb0ELb0ELb0ELi2ELi4ELi4ELi4ELb0EEENS1_21CollectiveEpilogueBwdISA_SB_SD_Li256ELb0ELb0ELi2EEENS1_19SingleTileSchedulerILb0ELb0ELb0ELi128EEEEEEEEEvNT_6ParamsE$_ZZN4cute6upcastILi2ENS_5tupleIJNS_1CILi2EEES3_S3_EEENS1_IJNS2_ILi1EEENS2_ILi512EEEiEEEEEDaRKT0_RKT1_ENKUlRKT_RKT0_E_clIS3_iEEDaSG_SJ_)
$_ZN7cutlass13device_kernelIN5flash19enable_sm80_to_sm89INS1_16FlashAttnBwdSm80INS1_25CollectiveMainloopBwdSm80ILi2ELi2EN4cute5tupleIJNS5_1CILi128EEES8_NS7_ILi64EEEEEENS_10bfloat16_tEfNS_4arch4Sm80ELb0ELb1ELb1ELb0ELb1ELb0ELb0ELb0ELi2ELi4ELi4ELi4ELb0EEENS1_21CollectiveEpilogueBwdISA_SB_SD_Li256ELb0ELb0ELi2EEENS1_19SingleTileSchedulerILb0ELb0ELb0ELi128EEEEEEEEEvNT_6ParamsE$_ZZN4cute6upcastILi2ENS_5tupleIJNS_1CILi2EEES3_S3_EEENS1_IJNS2_ILi1EEENS2_ILi512EEEiEEEEEDaRKT0_RKT1_ENKUlRKT_RKT0_E_clIS3_iEEDaSG_SJ_:
        /* <DEDUP_REMOVED lines=9> */
        .type           $_ZN7cutlass13device_kernelIN5flash19enable_sm80_to_sm89INS1_16FlashAttnBwdSm80INS1_25CollectiveMainloopBwdSm80ILi2ELi2EN4cute5tupleIJNS5_1CILi128EEES8_NS7_ILi64EEEEEENS_10bfloat16_tEfNS_4arch4Sm80ELb0ELb1ELb1ELb0ELb1ELb0ELb0ELb0ELi2ELi4ELi4ELi4ELb0EEENS1_21CollectiveEpilogueBwdISA_SB_SD_Li256ELb0ELb0ELi2EEENS1_19SingleTileSchedulerILb0ELb0ELb0ELi128EEEEEEEEEvNT_6ParamsE$_ZZN4cute7crd2crdINS_5tupleIJiiiNS_1CILi0EEEEEENS1_IJNS2_ILi32EEENS2_ILi4EEENS2_ILi2EEENS2_ILi1EEEEEENS1_IJS8_S8_S8_S8_EEEEEDaRKT_RKT0_RKT1_ENKUlRKT_RKT0_RKT1_E_clIiS5_S8_EEDaSM_SP_SS_,@function
        .size           $_ZN7cutlass13device_kernelIN5flash19enable_sm80_to_sm89INS1_16FlashAttnBwdSm80INS1_25CollectiveMainloopBwdSm80ILi2ELi2EN4cute5tupleIJNS5_1CILi128EEES8_NS7_ILi64EEEEEENS_10bfloat16_tEfNS_4arch4Sm80ELb0ELb1ELb1ELb0ELb1ELb0ELb0ELb0ELi2ELi4ELi4ELi4ELb0EEENS1_21CollectiveEpilogueBwdISA_SB_SD_Li256ELb0ELb0ELi2EEENS1_19SingleTileSchedulerILb0ELb0ELb0ELi128EEEEEEEEEvNT_6ParamsE$_ZZN4cute7crd2crdINS_5tupleIJiiiNS_1CILi0EEEEEENS1_IJNS2_ILi32EEENS2_ILi4EEENS2_ILi2EEENS2_ILi1EEEEEENS1_IJS8_S8_S8_S8_EEEEEDaRKT_RKT0_RKT1_ENKUlRKT_RKT0_RKT1_E_clIiS5_S8_EEDaSM_SP_SS_,($_ZN7cutlass13device_kernelIN5flash19enable_sm80_to_sm89INS1_16FlashAttnBwdSm80INS1_25CollectiveMainloopBwdSm80ILi2ELi2EN4cute5tupleIJNS5_1CILi128EEES8_NS7_ILi64EEEEEENS_10bfloat16_tEfNS_4arch4Sm80ELb0ELb1ELb1ELb0ELb1ELb0ELb0ELb0ELi2ELi4ELi4ELi4ELb0EEENS1_21CollectiveEpilogueBwdISA_SB_SD_Li256ELb0ELb0ELi2EEENS1_19SingleTileSchedulerILb0ELb0ELb0ELi128EEEEEEEEEvNT_6ParamsE$_ZZN4cute7crd2crdINS_5tupleIJiiiNS_1CILi0EEEEEENS1_IJNS2_ILi32EEENS2_ILi4EEENS2_ILi2EEENS2_ILi1EEEEEENS1_IJS8_S8_S8_S8_EEEEEDaRKT_RKT0_RKT1_ENKUlRKT_RKT0_RKT1_E_clIiS6_S8_EEDaSM_SP_SS_ - $_ZN7cutlass13device_kernelIN5flash19enable_sm80_to_sm89INS1_16FlashAttnBwdSm80INS1_25CollectiveMainloopBwdSm80ILi2ELi2EN4cute5tupleIJNS5_1CILi128EEES8_NS7_ILi64EEEEEENS_10bfloat16_tEfNS_4arch4Sm80ELb0ELb1ELb1ELb0ELb1ELb0ELb0ELb0ELi2ELi4ELi4ELi4ELb0EEENS1_21CollectiveEpilogueBwdISA_SB_SD_Li256ELb0ELb0ELi2EEENS1_19SingleTileSchedulerILb0ELb0ELb0ELi128EEEEEEEEEvNT_6ParamsE$_ZZN4cute7crd2crdINS_5tupleIJiiiNS_1CILi0EEEEEENS1_IJNS2_ILi32EEENS2_ILi4EEENS2_ILi2EEENS2_ILi1EEEEEENS1_IJS8_S8_S8_S8_EEEEEDaRKT_RKT0_RKT1_ENKUlRKT_RKT0_RKT1_E_clIiS5_S8_EEDaSM_SP_SS_)
$_ZN7cutlass13device_kernelIN5flash19enable_sm80_to_sm89INS1_16FlashAttnBwdSm80INS1_25CollectiveMainloopBwdSm80ILi2ELi2EN4cute5tupleIJNS5_1CILi128EEES8_NS7_ILi64EEEEEENS_10bfloat16_tEfNS_4arch4Sm80ELb0ELb1ELb1ELb0ELb1ELb0ELb0ELb0ELi2ELi4ELi4ELi4ELb0EEENS1_21CollectiveEpilogueBwdISA_SB_SD_Li256ELb0ELb0ELi2EEENS1_19SingleTileSchedulerILb0ELb0ELb0ELi128EEEEEEEEEvNT_6ParamsE$_ZZN4cute7crd2crdINS_5tupleIJiiiNS_1CILi0EEEEEENS1_IJNS2_ILi32EEENS2_ILi4EEENS2_ILi2EEENS2_ILi1EEEEEENS1_IJS8_S8_S8_S8_EEEEEDaRKT_RKT0_RKT1_ENKUlRKT_RKT0_RKT1_E_clIiS5_S8_EEDaSM_SP_SS_:
[----:B------:R-:W-:Y:S02]  /*fb00*/  MOV R6, R4 ;  /* 0x0000000400067202 */ /* 0x000fe40000000f00 */
[----:B------:R-:W-:-:S04]  /*fb10*/  MOV R7, 0x0 ;  /* 0x0000000000077802 */ /* 0x000fc80000000f00 */
[----:B------:R-:W-:Y:S05]  /*fb20*/  RET.REL.NODEC R6 `(_ZN7cutlass13device_kernelIN5flash19enable_sm80_to_sm89INS1_16FlashAttnBwdSm80INS1_25CollectiveMainloopBwdSm80ILi2ELi2EN4cute5tupleIJNS5_1CILi128EEES8_NS7_ILi64EEEEEENS_10bfloat16_tEfNS_4arch4Sm80ELb0ELb1ELb1ELb0ELb1ELb0ELb0ELb0ELi2ELi4ELi4ELi4ELb0EEENS1_21CollectiveEpilogueBwdISA_SB_SD_Li256ELb0ELb0ELi2EEENS1_19SingleTileSchedulerILb0ELb0ELb0ELi128EEEEEEEEEvNT_6ParamsE) ;  /* 0xffff04d006007950 */ /* 0x000fea0003c3ffff */
        .type           $_ZN7cutlass13device_kernelIN5flash19enable_sm80_to_sm89INS1_16FlashAttnBwdSm80INS1_25CollectiveMainloopBwdSm80ILi2ELi2EN4cute5tupleIJNS5_1CILi128EEES8_NS7_ILi64EEEEEENS_10bfloat16_tEfNS_4arch4Sm80ELb0ELb1ELb1ELb0ELb1ELb0ELb0ELb0ELi2ELi4ELi4ELi4ELb0EEENS1_21CollectiveEpilogueBwdISA_SB_SD_Li256ELb0ELb0ELi2EEENS1_19SingleTileSchedulerILb0ELb0ELb0ELi128EEEEEEEEEvNT_6ParamsE$_ZZN4cute7crd2crdINS_5tupleIJiiiNS_1CILi0EEEEEENS1_IJNS2_ILi32EEENS2_ILi4EEENS2_ILi2EEENS2_ILi1EEEEEENS1_IJS8_S8_S8_S8_EEEEEDaRKT_RKT0_RKT1_ENKUlRKT_RKT0_RKT1_E_clIiS6_S8_EEDaSM_SP_SS_,@function
        .size           $_ZN7cutlass13device_kernelIN5flash19enable_sm80_to_sm89INS1_16FlashAttnBwdSm80INS1_25CollectiveMainloopBwdSm80ILi2ELi2EN4cute5tupleIJNS5_1CILi128EEES8_NS7_ILi64EEEEEENS_10bfloat16_tEfNS_4arch4Sm80ELb0ELb1ELb1ELb0ELb1ELb0ELb0ELb0ELi2ELi4ELi4ELi4ELb0EEENS1_21CollectiveEpilogueBwdISA_SB_SD_Li256ELb0ELb0ELi2EEENS1_19SingleTileSchedulerILb0ELb0ELb0ELi128EEEEEEEEEvNT_6ParamsE$_ZZN4cute7crd2crdINS_5tupleIJiiiNS_1CILi0EEEEEENS1_IJNS2_ILi32EEENS2_ILi4EEENS2_ILi2EEENS2_ILi1EEEEEENS1_IJS8_S8_S8_S8_EEEEEDaRKT_RKT0_RKT1_ENKUlRKT_RKT0_RKT1_E_clIiS6_S8_EEDaSM_SP_SS_,($_ZN7cutlass13device_kernelIN5flash19enable_sm80_to_sm89INS1_16FlashAttnBwdSm80INS1_25CollectiveMainloopBwdSm80ILi2ELi2EN4cute5tupleIJNS5_1CILi128EEES8_NS7_ILi64EEEEEENS_10bfloat16_tEfNS_4arch4Sm80ELb0ELb1ELb1ELb0ELb1ELb0ELb0ELb0ELi2ELi4ELi4ELi4ELb0EEENS1_21CollectiveEpilogueBwdISA_SB_SD_Li256ELb0ELb0ELi2EEENS1_19SingleTileSchedulerILb0ELb0ELb0ELi128EEEEEEEEEvNT_6ParamsE$_ZZN4cute7crd2crdINS_5tupleIJiiiNS_1CILi0EEEEEENS1_IJNS2_ILi32EEENS2_ILi4EEENS2_ILi2EEENS2_ILi1EEEEEENS1_IJS8_S8_S8_S8_EEEEEDaRKT_RKT0_RKT1_ENKUlRKT_RKT0_RKT1_E_clIiS7_S8_EEDaSM_SP_SS_ - $_ZN7cutlass13device_kernelIN5flash19enable_sm80_to_sm89INS1_16FlashAttnBwdSm80INS1_25CollectiveMainloopBwdSm80ILi2ELi2EN4cute5tupleIJNS5_1CILi128EEES8_NS7_ILi64EEEEEENS_10bfloat16_tEfNS_4arch4Sm80ELb0ELb1ELb1ELb0ELb1ELb0ELb0ELb0ELi2ELi4ELi4ELi4ELb0EEENS1_21CollectiveEpilogueBwdISA_SB_SD_Li256ELb0ELb0ELi2EEENS1_19SingleTileSchedulerILb0ELb0ELb0ELi128EEEEEEEEEvNT_6ParamsE$_ZZN4cute7crd2crdINS_5tupleIJiiiNS_1CILi0EEEEEENS1_IJNS2_ILi32EEENS2_ILi4EEENS2_ILi2EEENS2_ILi1EEEEEENS1_IJS8_S8_S8_S8_EEEEEDaRKT_RKT0_RKT1_ENKUlRKT_RKT0_RKT1_E_clIiS6_S8_EEDaSM_SP_SS_)
$_ZN7cutlass13device_kernelIN5flash19enable_sm80_to_sm89INS1_16FlashAttnBwdSm80INS1_25CollectiveMainloopBwdSm80ILi2ELi2EN4cute5tupleIJNS5_1CILi128EEES8_NS7_ILi64EEEEEENS_10bfloat16_tEfNS_4arch4Sm80ELb0ELb1ELb1ELb0ELb1ELb0ELb0ELb0ELi2ELi4ELi4ELi4ELb0EEENS1_21CollectiveEpilogueBwdISA_SB_SD_Li256ELb0ELb0ELi2EEENS1_19SingleTileSchedulerILb0ELb0ELb0ELi128EEEEEEEEEvNT_6ParamsE$_ZZN4cute7crd2crdINS_5tupleIJiiiNS_1CILi0EEEEEENS1_IJNS2_ILi32EEENS2_ILi4EEENS2_ILi2EEENS2_ILi1EEEEEENS1_IJS8_S8_S8_S8_EEEEEDaRKT_RKT0_RKT1_ENKUlRKT_RKT0_RKT1_E_clIiS6_S8_EEDaSM_SP_SS_:
[----:B------:R-:W-:Y:S02]  /*fb30*/  MOV R6, R2 ;  /* 0x0000000200067202 */ /* 0x000fe40000000f00 */
[----:B------:R-:W-:-:S04]  /*fb40*/  MOV R7, 0x0 ;  /* 0x0000000000077802 */ /* 0x000fc80000000f00 */
[----:B------:R-:W-:Y:S05]  /*fb50*/  RET.REL.NODEC R6 `(_ZN7cutlass13device_kernelIN5flash19enable_sm80_to_sm89INS1_16FlashAttnBwdSm80INS1_25CollectiveMainloopBwdSm80ILi2ELi2EN4cute5tupleIJNS5_1CILi128EEES8_NS7_ILi64EEEEEENS_10bfloat16_tEfNS_4arch4Sm80ELb0ELb1ELb1ELb0ELb1ELb0ELb0ELb0ELi2ELi4ELi4ELi4ELb0EEENS1_21CollectiveEpilogueBwdISA_SB_SD_Li256ELb0ELb0ELi2EEENS1_19SingleTileSchedulerILb0ELb0ELb0ELi128EEEEEEEEEvNT_6ParamsE) ;  /* 0xffff04a006007950 */ /* 0x000fea0003c3ffff */
        .type           $_ZN7cutlass13device_kernelIN5flash19enable_sm80_to_sm89INS1_16FlashAttnBwdSm80INS1_25CollectiveMainloopBwdSm80ILi2ELi2EN4cute5tupleIJNS5_1CILi128EEES8_NS7_ILi64EEEEEENS_10bfloat16_tEfNS_4arch4Sm80ELb0ELb1ELb1ELb0ELb1ELb0ELb0ELb0ELi2ELi4ELi4ELi4ELb0EEENS1_21CollectiveEpilogueBwdISA_SB_SD_Li256ELb0ELb0ELi2EEENS1_19SingleTileSchedulerILb0ELb0ELb0ELi128EEEEEEEEEvNT_6ParamsE$_ZZN4cute7crd2crdINS_5tupleIJiiiNS_1CILi0EEEEEENS1_IJNS2_ILi32EEENS2_ILi4EEENS2_ILi2EEENS2_ILi1EEEEEENS1_IJS8_S8_S8_S8_EEEEEDaRKT_RKT0_RKT1_ENKUlRKT_RKT0_RKT1_E_clIiS7_S8_EEDaSM_SP_SS_,@function
        .size           $_ZN7cutlass13device_kernelIN5flash19enable_sm80_to_sm89INS1_16FlashAttnBwdSm80INS1_25CollectiveMainloopBwdSm80ILi2ELi2EN4cute5tupleIJNS5_1CILi128EEES8_NS7_ILi64EEEEEENS_10bfloat16_tEfNS_4arch4Sm80ELb0ELb1ELb1ELb0ELb1ELb0ELb0ELb0ELi2ELi4ELi4ELi4ELb0EEENS1_21CollectiveEpilogueBwdISA_SB_SD_Li256ELb0ELb0ELi2EEENS1_19SingleTileSchedulerILb0ELb0ELb0ELi128EEEEEEEEEvNT_6ParamsE$_ZZN4cute7crd2crdINS_5tupleIJiiiNS_1CILi0EEEEEENS1_IJNS2_ILi32EEENS2_ILi4EEENS2_ILi2EEENS2_ILi1EEEEEENS1_IJS8_S8_S8_S8_EEEEEDaRKT_RKT0_RKT1_ENKUlRKT_RKT0_RKT1_E_clIiS7_S8_EEDaSM_SP_SS_,($_ZN7cutlass13device_kernelIN5flash19enable_sm80_to_sm89INS1_16FlashAttnBwdSm80INS1_25CollectiveMainloopBwdSm80ILi2ELi2EN4cute5tupleIJNS5_1CILi128EEES8_NS7_ILi64EEEEEENS_10bfloat16_tEfNS_4arch4Sm80ELb0ELb1ELb1ELb0ELb1ELb0ELb0ELb0ELi2ELi4ELi4ELi4ELb0EEENS1_21CollectiveEpilogueBwdISA_SB_SD_Li256ELb0ELb0ELi2EEENS1_19SingleTileSchedulerILb0ELb0ELb0ELi128EEEEEEEEEvNT_6ParamsE$_ZZN4cute7flattenINS_5tupleIJNS1_IJNS_1CILi0EEENS1_IJNS2_ILi1EEENS2_ILi512EEEiEEEEEENS2_ILi4096EEENS1_IJiNS2_ILi8192EEEEEEEEEEEDaRKT_ENKUlRKT_E_clIS7_EEDaSH_ - $_ZN7cutlass13device_kernelIN5flash19enable_sm80_to_sm89INS1_16FlashAttnBwdSm80INS1_25CollectiveMainloopBwdSm80ILi2ELi2EN4cute5tupleIJNS5_1CILi128EEES8_NS7_ILi64EEEEEENS_10bfloat16_tEfNS_4arch4Sm80ELb0ELb1ELb1ELb0ELb1ELb0ELb0ELb0ELi2ELi4ELi4ELi4ELb0EEENS1_21CollectiveEpilogueBwdISA_SB_SD_Li256ELb0ELb0ELi2EEENS1_19SingleTileSchedulerILb0ELb0ELb0ELi128EEEEEEEEEvNT_6ParamsE$_ZZN4cute7crd2crdINS_5tupleIJiiiNS_1CILi0EEEEEENS1_IJNS2_ILi32EEENS2_ILi4EEENS2_ILi2EEENS2_ILi1EEEEEENS1_IJS8_S8_S8_S8_EEEEEDaRKT_RKT0_RKT1_ENKUlRKT_RKT0_RKT1_E_clIiS7_S8_EEDaSM_SP_SS_)
$_ZN7cutlass13device_kernelIN5flash19enable_sm80_to_sm89INS1_16FlashAttnBwdSm80INS1_25CollectiveMainloopBwdSm80ILi2ELi2EN4cute5tupleIJNS5_1CILi128EEES8_NS7_ILi64EEEEEENS_10bfloat16_tEfNS_4arch4Sm80ELb0ELb1ELb1ELb0ELb1ELb0ELb0ELb0ELi2ELi4ELi4ELi4ELb0EEENS1_21CollectiveEpilogueBwdISA_SB_SD_Li256ELb0ELb0ELi2EEENS1_19SingleTileSchedulerILb0ELb0ELb0ELi128EEEEEEEEEvNT_6ParamsE$_ZZN4cute7crd2crdINS_5tupleIJiiiNS_1CILi0EEEEEENS1_IJNS2_ILi32EEENS2_ILi4EEENS2_ILi2EEENS2_ILi1EEEEEENS1_IJS8_S8_S8_S8_EEEEEDaRKT_RKT0_RKT1_ENKUlRKT_RKT0_RKT1_E_clIiS7_S8_EEDaSM_SP_SS_:
[----:B------:R-:W-:-:S04]  /*fb60*/  MOV R3, 0x0 ;  /* 0x0000000000037802 */ /* 0x000fc80000000f00 */
[----:B------:R-:W-:Y:S05]  /*fb70*/  RET.REL.NODEC R2 `(_ZN7cutlass13device_kernelIN5flash19enable_sm80_to_sm89INS1_16FlashAttnBwdSm80INS1_25CollectiveMainloopBwdSm80ILi2ELi2EN4cute5tupleIJNS5_1CILi128EEES8_NS7_ILi64EEEEEENS_10bfloat16_tEfNS_4arch4Sm80ELb0ELb1ELb1ELb0ELb1ELb0ELb0ELb0ELi2ELi4ELi4ELi4ELb0EEENS1_21CollectiveEpilogueBwdISA_SB_SD_Li256ELb0ELb0ELi2EEENS1_19SingleTileSchedulerILb0ELb0ELb0ELi128EEEEEEEEEvNT_6ParamsE) ;  /* 0xffff048002007950 */ /* 0x000fea0003c3ffff */
        .type           $_ZN7cutlass13device_kernelIN5flash19enable_sm80_to_sm89INS1_16FlashAttnBwdSm80INS1_25CollectiveMainloopBwdSm80ILi2ELi2EN4cute5tupleIJNS5_1CILi128EEES8_NS7_ILi64EEEEEENS_10bfloat16_tEfNS_4arch4Sm80ELb0ELb1ELb1ELb0ELb1ELb0ELb0ELb0ELi2ELi4ELi4ELi4ELb0EEENS1_21CollectiveEpilogueBwdISA_SB_SD_Li256ELb0ELb0ELi2EEENS1_19SingleTileSchedulerILb0ELb0ELb0ELi128EEEEEEEEEvNT_6ParamsE$_ZZN4cute7flattenINS_5tupleIJNS1_IJNS_1CILi0EEENS1_IJNS2_ILi1EEENS2_ILi512EEEiEEEEEENS2_ILi4096EEENS1_IJiNS2_ILi8192EEEEEEEEEEEDaRKT_ENKUlRKT_E_clIS7_EEDaSH_,@function
        .size           $_ZN7cutlass13device_kernelIN5flash19enable_sm80_to_sm89INS1_16FlashAttnBwdSm80INS1_25CollectiveMainloopBwdSm80ILi2ELi2EN4cute5tupleIJNS5_1CILi128EEES8_NS7_ILi64EEEEEENS_10bfloat16_tEfNS_4arch4Sm80ELb0ELb1ELb1ELb0ELb1ELb0ELb0ELb0ELi2ELi4ELi4ELi4ELb0EEENS1_21CollectiveEpilogueBwdISA_SB_SD_Li256ELb0ELb0ELi2EEENS1_19SingleTileSchedulerILb0ELb0ELb0ELi128EEEEEEEEEvNT_6ParamsE$_ZZN4cute7flattenINS_5tupleIJNS1_IJNS_1CILi0EEENS1_IJNS2_ILi1EEENS2_ILi512EEEiEEEEEENS2_ILi4096EEENS1_IJiNS2_ILi8192EEEEEEEEEEEDaRKT_ENKUlRKT_E_clIS7_EEDaSH_,($_ZN7cutlass13device_kernelIN5flash19enable_sm80_to_sm89INS1_16FlashAttnBwdSm80INS1_25CollectiveMainloopBwdSm80ILi2ELi2EN4cute5tupleIJNS5_1CILi128EEES8_NS7_ILi64EEEEEENS_10bfloat16_tEfNS_4arch4Sm80ELb0ELb1ELb1ELb0ELb1ELb0ELb0ELb0ELi2ELi4ELi4ELi4ELb0EEENS1_21CollectiveEpilogueBwdISA_SB_SD_Li256ELb0ELb0ELi2EEENS1_19SingleTileSchedulerILb0ELb0ELb0ELi128EEEEEEEEEvNT_6ParamsE$_ZZN4cute7flattenINS_5tupleIJNS1_IJNS_1CILi0EEENS1_IJNS2_ILi1EEENS2_ILi512EEEiEEEEEENS2_ILi4096EEENS1_IJiNS2_ILi8192EEEEEEEEEEEDaRKT_ENKUlRKT_E_clISA_EEDaSH_ - $_ZN7cutlass13device_kernelIN5flash19enable_sm80_to_sm89INS1_16FlashAttnBwdSm80INS1_25CollectiveMainloopBwdSm80ILi2ELi2EN4cute5tupleIJNS5_1CILi128EEES8_NS7_ILi64EEEEEENS_10bfloat16_tEfNS_4arch4Sm80ELb0ELb1ELb1ELb0ELb1ELb0ELb0ELb0ELi2ELi4ELi4ELi4ELb0EEENS1_21CollectiveEpilogueBwdISA_SB_SD_Li256ELb0ELb0ELi2EEENS1_19SingleTileSchedulerILb0ELb0ELb0ELi128EEEEEEEEEvNT_6ParamsE$_ZZN4cute7flattenINS_5tupleIJNS1_IJNS_1CILi0EEENS1_IJNS2_ILi1EEENS2_ILi512EEEiEEEEEENS2_ILi4096EEENS1_IJiNS2_ILi8192EEEEEEEEEEEDaRKT_ENKUlRKT_E_clIS7_EEDaSH_)
$_ZN7cutlass13device_kernelIN5flash19enable_sm80_to_sm89INS1_16FlashAttnBwdSm80INS1_25CollectiveMainloopBwdSm80ILi2ELi2EN4cute5tupleIJNS5_1CILi128EEES8_NS7_ILi64EEEEEENS_10bfloat16_tEfNS_4arch4Sm80ELb0ELb1ELb1ELb0ELb1ELb0ELb0ELb0ELi2ELi4ELi4ELi4ELb0EEENS1_21CollectiveEpilogueBwdISA_SB_SD_Li256ELb0ELb0ELi2EEENS1_19SingleTileSchedulerILb0ELb0ELb0ELi128EEEEEEEEEvNT_6ParamsE$_ZZN4cute7flattenINS_5tupleIJNS1_IJNS_1CILi0EEENS1_IJNS2_ILi1EEENS2_ILi512EEEiEEEEEENS2_ILi4096EEENS1_IJiNS2_ILi8192EEEEEEEEEEEDaRKT_ENKUlRKT_E_clIS7_EEDaSH_:
[----:B------:R-:W-:-:S06]  /*fb80*/  IADD3 R3, R22, -c[0x0][0x20], RZ ;  /* 0x8000080016037a10 */ /* 0x000fcc0007ffe0ff */
[----:B------:R-:W5:Y:S01]  /*fb90*/  LDL R3, [R3] ;  /* 0x0000000003037983 */ /* 0x000f620000100800 */
[----:B------:R-:W-:-:S03]  /*fba0*/  MOV R2, 0xfbc0 ;  /* 0x0000fbc000027802 */ /* 0x000fc60000000f00 */
[----:B-----5:R-:W-:Y:S05]  /*fbb0*/  CALL.REL.NOINC `($_ZN7cutlass13device_kernelIN5flash19enable_sm80_to_sm89INS1_16FlashAttnBwdSm80INS1_25CollectiveMainloopBwdSm80ILi2ELi2EN4cute5tupleIJNS5_1CILi128EEES8_NS7_ILi64EEEEEENS_10bfloat16_tEfNS_4arch4Sm80ELb0ELb1ELb1ELb0ELb1ELb0ELb0ELb0ELi2ELi4ELi4ELi4ELb0EEENS1_21CollectiveEpilogueBwdISA_SB_SD_Li256ELb0ELb0ELi2EEENS1_19SingleTileSchedulerILb0ELb0ELb0ELi128EEEEEEEEEvNT_6ParamsE$_ZZN4cute16flatten_to_tupleINS_5tupleIJNS_1CILi0EEENS1_IJNS2_ILi1EEENS2_ILi512EEEiEEEEEEEEDaRKT_ENKUlRKT_E_clIS6_EEDaSD_) ;  /* 0xffffd35000007944 */ /* 0x020fea0003c3ffff */
[----:B------:R-:W-:Y:S02]  /*fbc0*/  MOV R10, 0xfbe0 ;  /* 0x0000fbe0000a7802 */ /* 0x000fe40000000f00 */
[----:B------:R-:W-:Y:S05]  /*fbd0*/  CALL.REL.NOINC `($_ZN7cutlass13device_kernelIN5flash19enable_sm80_to_sm89INS1_16FlashAttnBwdSm80INS1_25CollectiveMainloopBwdSm80ILi2ELi2EN4cute5tupleIJNS5_1CILi128EEES8_NS7_ILi64EEEEEENS_10bfloat16_tEfNS_4arch4Sm80ELb0ELb1ELb1ELb0ELb1ELb0ELb0ELb0ELi2ELi4ELi4ELi4ELb0EEENS1_21CollectiveEpilogueBwdISA_SB_SD_Li256ELb0ELb0ELi2EEENS1_19SingleTileSchedulerILb0ELb0ELb0ELi128EEEEEEEEEvNT_6ParamsE$_ZZN4cute12filter_tupleINS_5tupleIJNS_1CILi0EEENS1_IJNS2_ILi1EEENS2_ILi512EEEiEEEEEEZNS_16flatten_to_tupleIS7_EEDaRKT_EUlRKT_E_EEDaSB_OT0_ENKUlDpSE_E_clIJNS1_IJS3_EEES6_EEEDaSI_) ;  /* 0xffffc7c000007944 */ /* 0x000fea0003c3ffff */
[----:B------:R-:W-:Y:S02]  /*fbe0*/  MOV R7, 0x0 ;  /* 0x0000000000077802 */ /* 0x000fe40000000f00 */
[----:B-----5:R-:W-:Y:S02]  /*fbf0*/  MOV R10, R2 ;  /* 0x00000002000a7202 */ /* 0x020fe40000000f00 */
[----:B------:R-:W-:Y:S05]  /*fc00*/  RET.REL.NODEC R6 `(_ZN7cutlass13device_kernelIN5flash19enable_sm80_to_sm89INS1_16FlashAttnBwdSm80INS1_25CollectiveMainloopBwdSm80ILi2ELi2EN4cute5tupleIJNS5_1CILi128EEES8_NS7_ILi64EEEEEENS_10bfloat16_tEfNS_4arch4Sm80ELb0ELb1ELb1ELb0ELb1ELb0ELb0ELb0ELi2ELi4ELi4ELi4ELb0EEENS1_21CollectiveEpilogueBwdISA_SB_SD_Li256ELb0ELb0ELi2EEENS1_19SingleTileSchedulerILb0ELb0ELb0ELi128EEEEEEEEEvNT_6ParamsE) ;  /* 0xffff03f006007950 */ /* 0x000fea0003c3ffff */
        .type           $_ZN7cutlass13device_kernelIN5flash19enable_sm80_to_sm89INS1_16FlashAttnBwdSm80INS1_25CollectiveMainloopBwdSm80ILi2ELi2EN4cute5tupleIJNS5_1CILi128EEES8_NS7_ILi64EEEEEENS_10bfloat16_tEfNS_4arch4Sm80ELb0ELb1ELb1ELb0ELb1ELb0ELb0ELb0ELi2ELi4ELi4ELi4ELb0EEENS1_21CollectiveEpilogueBwdISA_SB_SD_Li256ELb0ELb0ELi2EEENS1_19SingleTileSchedulerILb0ELb0ELb0ELi128EEEEEEEEEvNT_6ParamsE$_ZZN4cute7flattenINS_5tupleIJNS1_IJNS_1CILi0EEENS1_IJNS2_ILi1EEENS2_ILi512EEEiEEEEEENS2_ILi4096EEENS1_IJiNS2_ILi8192EEEEEEEEEEEDaRKT_ENKUlRKT_E_clISA_EEDaSH_,@function
        .size           $_ZN7cutlass13device_kernelIN5flash19enable_sm80_to_sm89INS1_16FlashAttnBwdSm80INS1_25CollectiveMainloopBwdSm80ILi2ELi2EN4cute5tupleIJNS5_1CILi128EEES8_NS7_ILi64EEEEEENS_10bfloat16_tEfNS_4arch4Sm80ELb0ELb1ELb1ELb0ELb1ELb0ELb0ELb0ELi2ELi4ELi4ELi4ELb0EEENS1_21CollectiveEpilogueBwdISA_SB_SD_Li256ELb0ELb0ELi2EEENS1_19SingleTileSchedulerILb0ELb0ELb0ELi128EEEEEEEEEvNT_6ParamsE$_ZZN4cute7flattenINS_5tupleIJNS1_IJNS_1CILi0EEENS1_IJNS2_ILi1EEENS2_ILi512EEEiEEEEEENS2_ILi4096EEENS1_IJiNS2_ILi8192EEEEEEEEEEEDaRKT_ENKUlRKT_E_clISA_EEDaSH_,($_ZN7cutlass13device_kernelIN5flash19enable_sm80_to_sm89INS1_16FlashAttnBwdSm80INS1_25CollectiveMainloopBwdSm80ILi2ELi2EN4cute5tupleIJNS5_1CILi128EEES8_NS7_ILi64EEEEEENS_10bfloat16_tEfNS_4arch4Sm80ELb0ELb1ELb1ELb0ELb1ELb0ELb0ELb0ELi2ELi4ELi4ELi4ELb0EEENS1_21CollectiveEpilogueBwdISA_SB_SD_Li256ELb0ELb0ELi2EEENS1_19SingleTileSchedulerILb0ELb0ELb0ELi128EEEEEEEEEvNT_6ParamsE$_ZZN4cute7flattenINS_5tupleIJNS_1CILi1EEENS1_IJNS2_ILi8EEEiiEEENS2_ILi64EEENS1_IJiNS2_ILi144EEENS2_ILi288EEEEEENS2_ILi512EEEEEEEEDaRKT_ENKUlRKT_E_clIS5_EEDaSH_ - $_ZN7cutlass13device_kernelIN5flash19enable_sm80_to_sm89INS1_16FlashAttnBwdSm80INS1_25CollectiveMainloopBwdSm80ILi2ELi2EN4cute5tupleIJNS5_1CILi128EEES8_NS7_ILi64EEEEEENS_10bfloat16_tEfNS_4arch4Sm80ELb0ELb1ELb1ELb0ELb1ELb0ELb0ELb0ELi2ELi4ELi4ELi4ELb0EEENS1_21CollectiveEpilogueBwdISA_SB_SD_Li256ELb0ELb0ELi2EEENS1_19SingleTileSchedulerILb0ELb0ELb0ELi128EEEEEEEEEvNT_6ParamsE$_ZZN4cute7flattenINS_5tupleIJNS1_IJNS_1CILi0EEENS1_IJNS2_ILi1EEENS2_ILi512EEEiEEEEEENS2_ILi4096EEENS1_IJiNS2_ILi8192EEEEEEEEEEEDaRKT_ENKUlRKT_E_clISA_EEDaSH_)
$_ZN7cutlass13device_kernelIN5flash19enable_sm80_to_sm89INS1_16FlashAttnBwdSm80INS1_25CollectiveMainloopBwdSm80ILi2ELi2EN4cute5tupleIJNS5_1CILi128EEES8_NS7_ILi64EEEEEENS_10bfloat16_tEfNS_4arch4Sm80ELb0ELb1ELb1ELb0ELb1ELb0ELb0ELb0ELi2ELi4ELi4ELi4ELb0EEENS1_21CollectiveEpilogueBwdISA_SB_SD_Li256ELb0ELb0ELi2EEENS1_19SingleTileSchedulerILb0ELb0ELb0ELi128EEEEEEEEEvNT_6ParamsE$_ZZN4cute7flattenINS_5tupleIJNS1_IJNS_1CILi0EEENS1_IJNS2_ILi1EEENS2_ILi512EEEiEEEEEENS2_ILi4096EEENS1_IJiNS2_ILi8192EEEEEEEEEEEDaRKT_ENKUlRKT_E_clISA_EEDaSH_:
[----:B------:R-:W-:Y:S02]  /*fc10*/  MOV R6, R2 ;  /* 0x0000000200067202 */ /* 0x000fe40000000f00 */
[----:B------:R-:W-:-:S04]  /*fc20*/  MOV R7, 0x0 ;  /* 0x0000000000077802 */ /* 0x000fc80000000f00 */
[----:B------:R-:W-:Y:S05]  /*fc30*/  RET.REL.NODEC R6 `(_ZN7cutlass13device_kernelIN5flash19enable_sm80_to_sm89INS1_16FlashAttnBwdSm80INS1_25CollectiveMainloopBwdSm80ILi2ELi2EN4cute5tupleIJNS5_1CILi128EEES8_NS7_ILi64EEEEEENS_10bfloat16_tEfNS_4arch4Sm80ELb0ELb1ELb1ELb0ELb1ELb0ELb0ELb0ELi2ELi4ELi4ELi4ELb0EEENS1_21CollectiveEpilogueBwdISA_SB_SD_Li256ELb0ELb0ELi2EEENS1_19SingleTileSchedulerILb0ELb0ELb0ELi128EEEEEEEEEvNT_6ParamsE) ;  /* 0xffff03c006007950 */ /* 0x000fea0003c3ffff */
        .type           $_ZN7cutlass13device_kernelIN5flash19enable_sm80_to_sm89INS1_16FlashAttnBwdSm80INS1_25CollectiveMainloopBwdSm80ILi2ELi2EN4cute5tupleIJNS5_1CILi128EEES8_NS7_ILi64EEEEEENS_10bfloat16_tEfNS_4arch4Sm80ELb0ELb1ELb1ELb0ELb1ELb0ELb0ELb0ELi2ELi4ELi4ELi4ELb0EEENS1_21CollectiveEpilogueBwdISA_SB_SD_Li256ELb0ELb0ELi2EEENS1_19SingleTileSchedulerILb0ELb0ELb0ELi128EEEEEEEEEvNT_6ParamsE$_ZZN4cute7flattenINS_5tupleIJNS_1CILi1EEENS1_IJNS2_ILi8EEEiiEEENS2_ILi64EEENS1_IJiNS2_ILi144EEENS2_ILi288EEEEEENS2_ILi512EEEEEEEEDaRKT_ENKUlRKT_E_clIS5_EEDaSH_,@function
        .size           $_ZN7cutlass13device_kernelIN5flash19enable_sm80_to_sm89INS1_16FlashAttnBwdSm80INS1_25CollectiveMainloopBwdSm80ILi2ELi2EN4cute5tupleIJNS5_1CILi128EEES8_NS7_ILi64EEEEEENS_10bfloat16_tEfNS_4arch4Sm80ELb0ELb1ELb1ELb0ELb1ELb0ELb0ELb0ELi2ELi4ELi4ELi4ELb0EEENS1_21CollectiveEpilogueBwdISA_SB_SD_Li256ELb0ELb0ELi2EEENS1_19SingleTileSchedulerILb0ELb0ELb0ELi128EEEEEEEEEvNT_6ParamsE$_ZZN4cute7flattenINS_5tupleIJNS_1CILi1EEENS1_IJNS2_ILi8EEEiiEEENS2_ILi64EEENS1_IJiNS2_ILi144EEENS2_ILi288EEEEEENS2_ILi512EEEEEEEEDaRKT_ENKUlRKT_E_clIS5_EEDaSH_,($_ZN7cutlass13device_kernelIN5flash19enable_sm80_to_sm89INS1_16FlashAttnBwdSm80INS1_25CollectiveMainloopBwdSm80ILi2ELi2EN4cute5tupleIJNS5_1CILi128EEES8_NS7_ILi64EEEEEENS_10bfloat16_tEfNS_4arch4Sm80ELb0ELb1ELb1ELb0ELb1ELb0ELb0ELb0ELi2ELi4ELi4ELi4ELb0EEENS1_21CollectiveEpilogueBwdISA_SB_SD_Li256ELb0ELb0ELi2EEENS1_19SingleTileSchedulerILb0ELb0ELb0ELi128EEEEEEEEEvNT_6ParamsE$_ZZN4cute7flattenINS_5tupleIJNS_1CILi1EEENS1_IJNS2_ILi8EEEiiEEENS2_ILi64EEENS1_IJiNS2_ILi144EEENS2_ILi288EEEEEENS2_ILi512EEEEEEEEDaRKT_ENKUlRKT_E_clIS9_EEDaSH_ - $_ZN7cutlass13device_kernelIN5flash19enable_sm80_to_sm89INS1_16FlashAttnBwdSm80INS1_25CollectiveMainloopBwdSm80ILi2ELi2EN4cute5tupleIJNS5_1CILi128EEES8_NS7_ILi64EEEEEENS_10bfloat16_tEfNS_4arch4Sm80ELb0ELb1ELb1ELb0ELb1ELb0ELb0ELb0ELi2ELi4ELi4ELi4ELb0EEENS1_21CollectiveEpilogueBwdISA_SB_SD_Li256ELb0ELb0ELi2EEENS1_19SingleTileSchedulerILb0ELb0ELb0ELi128EEEEEEEEEvNT_6ParamsE$_ZZN4cute7flattenINS_5tupleIJNS_1CILi1EEENS1_IJNS2_ILi8EEEiiEEENS2_ILi64EEENS1_IJiNS2_ILi144EEENS2_ILi288EEEEEENS2_ILi512EEEEEEEEDaRKT_ENKUlRKT_E_clIS5_EEDaSH_)
$_ZN7cutlass13device_kernelIN5flash19enable_sm80_to_sm89INS1_16FlashAttnBwdSm80INS1_25CollectiveMainloopBwdSm80ILi2ELi2EN4cute5tupleIJNS5_1CILi128EEES8_NS7_ILi64EEEEEENS_10bfloat16_tEfNS_4arch4Sm80ELb0ELb1ELb1ELb0ELb1ELb0ELb0ELb0ELi2ELi4ELi4ELi4ELb0EEENS1_21CollectiveEpilogueBwdISA_SB_SD_Li256ELb0ELb0ELi2EEENS1_19SingleTileSchedulerILb0ELb0ELb0ELi128EEEEEEEEEvNT_6ParamsE$_ZZN4cute7flattenINS_5tupleIJNS_1CILi1EEENS1_IJNS2_ILi8EEEiiEEENS2_ILi64EEENS1_IJiNS2_ILi144EEENS2_ILi288EEEEEENS2_ILi512EEEEEEEEDaRKT_ENKUlRKT_E_clIS5_EEDaSH_:
[----:B------:R-:W-:-:S04]  /*fc40*/  MOV R5, 0x0 ;  /* 0x0000000000057802 */ /* 0x000fc80000000f00 */
[----:B------:R-:W-:Y:S05]  /*fc50*/  RET.REL.NODEC R4 `(_ZN7cutlass13device_kernelIN5flash19enable_sm80_to_sm89INS1_16FlashAttnBwdSm80INS1_25CollectiveMainloopBwdSm80ILi2ELi2EN4cute5tupleIJNS5_1CILi128EEES8_NS7_ILi64EEEEEENS_10bfloat16_tEfNS_4arch4Sm80ELb0ELb1ELb1ELb0ELb1ELb0ELb0ELb0ELi2ELi4ELi4ELi4ELb0EEENS1_21CollectiveEpilogueBwdISA_SB_SD_Li256ELb0ELb0ELi2EEENS1_19SingleTileSchedulerILb0ELb0ELb0ELi128EEEEEEEEEvNT_6ParamsE) ;  /* 0xffff03a004007950 */ /* 0x000fea0003c3ffff */
        .type           $_ZN7cutlass13device_kernelIN5flash19enable_sm80_to_sm89INS1_16FlashAttnBwdSm80INS1_25CollectiveMainloopBwdSm80ILi2ELi2EN4cute5tupleIJNS5_1CILi128EEES8_NS7_ILi64EEEEEENS_10bfloat16_tEfNS_4arch4Sm80ELb0ELb1ELb1ELb0ELb1ELb0ELb0ELb0ELi2ELi4ELi4ELi4ELb0EEENS1_21CollectiveEpilogueBwdISA_SB_SD_Li256ELb0ELb0ELi2EEENS1_19SingleTileSchedulerILb0ELb0ELb0ELi128EEEEEEEEEvNT_6ParamsE$_ZZN4cute7flattenINS_5tupleIJNS_1CILi1EEENS1_IJNS2_ILi8EEEiiEEENS2_ILi64EEENS1_IJiNS2_ILi144EEENS2_ILi288EEEEEENS2_ILi512EEEEEEEEDaRKT_ENKUlRKT_E_clIS9_EEDaSH_,@function
        .size           $_ZN7cutlass13device_kernelIN5flash19enable_sm80_to_sm89INS1_16FlashAttnBwdSm80INS1_25CollectiveMainloopBwdSm80ILi2ELi2EN4cute5tupleIJNS5_1CILi128EEES8_NS7_ILi64EEEEEENS_10bfloat16_tEfNS_4arch4Sm80ELb0ELb1ELb1ELb0ELb1ELb0ELb0ELb0ELi2ELi4ELi4ELi4ELb0EEENS1_21CollectiveEpilogueBwdISA_SB_SD_Li256ELb0ELb0ELi2EEENS1_19SingleTileSchedulerILb0ELb0ELb0ELi128EEEEEEEEEvNT_6ParamsE$_ZZN4cute7flattenINS_5tupleIJNS_1CILi1EEENS1_IJNS2_ILi8EEEiiEEENS2_ILi64EEENS1_IJiNS2_ILi144EEENS2_ILi288EEEEEENS2_ILi512EEEEEEEEDaRKT_ENKUlRKT_E_clIS9_EEDaSH_,($_ZN7cutlass13device_kernelIN5flash19enable_sm80_to_sm89INS1_16FlashAttnBwdSm80INS1_25CollectiveMainloopBwdSm80ILi2ELi2EN4cute5tupleIJNS5_1CILi128EEES8_NS7_ILi64EEEEEENS_10bfloat16_tEfNS_4arch4Sm80ELb0ELb1ELb1ELb0ELb1ELb0ELb0ELb0ELi2ELi4ELi4ELi4ELb0EEENS1_21CollectiveEpilogueBwdISA_SB_SD_Li256ELb0ELb0ELi2EEENS1_19SingleTileSchedulerILb0ELb0ELb0ELi128EEEEEEEEEvNT_6ParamsE$_ZZN4cute7flattenINS_5tupleIJNS_1CILi1EEENS1_IJiiiEEENS2_ILi64EEENS1_IJNS2_ILi72EEENS2_ILi144EEENS2_ILi288EEEEEENS2_ILi512EEEEEEEEDaRKT_ENKUlRKT_E_clIS4_EEDaSH_ - $_ZN7cutlass13device_kernelIN5flash19enable_sm80_to_sm89INS1_16FlashAttnBwdSm80INS1_25CollectiveMainloopBwdSm80ILi2ELi2EN4cute5tupleIJNS5_1CILi128EEES8_NS7_ILi64EEEEEENS_10bfloat16_tEfNS_4arch4Sm80ELb0ELb1ELb1ELb0ELb1ELb0ELb0ELb0ELi2ELi4ELi4ELi4ELb0EEENS1_21CollectiveEpilogueBwdISA_SB_SD_Li256ELb0ELb0ELi2EEENS1_19SingleTileSchedulerILb0ELb0ELb0ELi128EEEEEEEEEvNT_6ParamsE$_ZZN4cute7flattenINS_5tupleIJNS_1CILi1EEENS1_IJNS2_ILi8EEEiiEEENS2_ILi64EEENS1_IJiNS2_ILi144EEENS2_ILi288EEEEEENS2_ILi512EEEEEEEEDaRKT_ENKUlRKT_E_clIS9_EEDaSH_)
$_ZN7cutlass13device_kernelIN5flash19enable_sm80_to_sm89INS1_16FlashAttnBwdSm80INS1_25CollectiveMainloopBwdSm80ILi2ELi2EN4cute5tupleIJNS5_1CILi128EEES8_NS7_ILi64EEEEEENS_10bfloat16_tEfNS_4arch4Sm80ELb0ELb1ELb1ELb0ELb1ELb0ELb0ELb0ELi2ELi4ELi4ELi4ELb0EEENS1_21CollectiveEpilogueBwdISA_SB_SD_Li256ELb0ELb0ELi2EEENS1_19SingleTileSchedulerILb0ELb0ELb0ELi128EEEEEEEEEvNT_6ParamsE$_ZZN4cute7flattenINS_5tupleIJNS_1CILi1EEENS1_IJNS2_ILi8EEEiiEEENS2_ILi64EEENS1_IJiNS2_ILi144EEENS2_ILi288EEEEEENS2_ILi512EEEEEEEEDaRKT_ENKUlRKT_E_clIS9_EEDaSH_:
[----:B------:R-:W-:Y:S02]  /*fc60*/  MOV R2, R5 ;  /* 0x0000000500027202 */ /* 0x000fe40000000f00 */
[----:B------:R-:W-:-:S04]  /*fc70*/  MOV R5, 0x0 ;  /* 0x0000000000057802 */ /* 0x000fc80000000f00 */
[----:B------:R-:W-:Y:S05]  /*fc80*/  RET.REL.NODEC R4 `(_ZN7cutlass13device_kernelIN5flash19enable_sm80_to_sm89INS1_16FlashAttnBwdSm80INS1_25CollectiveMainloopBwdSm80ILi2ELi2EN4cute5tupleIJNS5_1CILi128EEES8_NS7_ILi64EEEEEENS_10bfloat16_tEfNS_4arch4Sm80ELb0ELb1ELb1ELb0ELb1ELb0ELb0ELb0ELi2ELi4ELi4ELi4ELb0EEENS1_21CollectiveEpilogueBwdISA_SB_SD_Li256ELb0ELb0ELi2EEENS1_19SingleTileSchedulerILb0ELb0ELb0ELi128EEEEEEEEEvNT_6ParamsE) ;  /* 0xffff037004007950 */ /* 0x000fea0003c3ffff */
        .type           $_ZN7cutlass13device_kernelIN5flash19enable_sm80_to_sm89INS1_16FlashAttnBwdSm80INS1_25CollectiveMainloopBwdSm80ILi2ELi2EN4cute5tupleIJNS5_1CILi128EEES8_NS7_ILi64EEEEEENS_10bfloat16_tEfNS_4arch4Sm80ELb0ELb1ELb1ELb0ELb1ELb0ELb0ELb0ELi2ELi4ELi4ELi4ELb0EEENS1_21CollectiveEpilogueBwdISA_SB_SD_Li256ELb0ELb0ELi2EEENS1_19SingleTileSchedulerILb0ELb0ELb0ELi128EEEEEEEEEvNT_6ParamsE$_ZZN4cute7flattenINS_5tupleIJNS_1CILi1EEENS1_IJiiiEEENS2_ILi64EEENS1_IJNS2_ILi72EEENS2_ILi144EEENS2_ILi288EEEEEENS2_ILi512EEEEEEEEDaRKT_ENKUlRKT_E_clIS4_EEDaSH_,@function
        .size           $_ZN7cutlass13device_kernelIN5flash19enable_sm80_to_sm89INS1_16FlashAttnBwdSm80INS1_25CollectiveMainloopBwdSm80ILi2ELi2EN4cute5tupleIJNS5_1CILi128EEES8_NS7_ILi64EEEEEENS_10bfloat16_tEfNS_4arch4Sm80ELb0ELb1ELb1ELb0ELb1ELb0ELb0ELb0ELi2ELi4ELi4ELi4ELb0EEENS1_21CollectiveEpilogueBwdISA_SB_SD_Li256ELb0ELb0ELi2EEENS1_19SingleTileSchedulerILb0ELb0ELb0ELi128EEEEEEEEEvNT_6ParamsE$_ZZN4cute7flattenINS_5tupleIJNS_1CILi1EEENS1_IJiiiEEENS2_ILi64EEENS1_IJNS2_ILi72EEENS2_ILi144EEENS2_ILi288EEEEEENS2_ILi512EEEEEEEEDaRKT_ENKUlRKT_E_clIS4_EEDaSH_,($_ZN7cutlass13device_kernelIN5flash19enable_sm80_to_sm89INS1_16FlashAttnBwdSm80INS1_25CollectiveMainloopBwdSm80ILi2ELi2EN4cute5tupleIJNS5_1CILi128EEES8_NS7_ILi64EEEEEENS_10bfloat16_tEfNS_4arch4Sm80ELb0ELb1ELb1ELb0ELb1ELb0ELb0ELb0ELi2ELi4ELi4ELi4ELb0EEENS1_21CollectiveEpilogueBwdISA_SB_SD_Li256ELb0ELb0ELi2EEENS1_19SingleTileSchedulerILb0ELb0ELb0ELi128EEEEEEEEEvNT_6ParamsE$_ZZN4cute7idx2crdINS_5tupleIJiiNS_1CILi0EEEEEENS1_IJNS1_IJNS2_ILi4EEENS2_ILi8EEEEEENS2_ILi2EEENS2_ILi1EEEEEEEEDaRKT_RKT0_ENKUlRKT_RKT0_E_clIiS7_EEDaSJ_SM_ - $_ZN7cutlass13device_kernelIN5flash19enable_sm80_to_sm89INS1_16FlashAttnBwdSm80INS1_25CollectiveMainloopBwdSm80ILi2ELi2EN4cute5tupleIJNS5_1CILi128EEES8_NS7_ILi64EEEEEENS_10bfloat16_tEfNS_4arch4Sm80ELb0ELb1ELb1ELb0ELb1ELb0ELb0ELb0ELi2ELi4ELi4ELi4ELb0EEENS1_21CollectiveEpilogueBwdISA_SB_SD_Li256ELb0ELb0ELi2EEENS1_19SingleTileSchedulerILb0ELb0ELb0ELi128EEEEEEEEEvNT_6ParamsE$_ZZN4cute7flattenINS_5tupleIJNS_1CILi1EEENS1_IJiiiEEENS2_ILi64EEENS1_IJNS2_ILi72EEENS2_ILi144EEENS2_ILi288EEEEEENS2_ILi512EEEEEEEEDaRKT_ENKUlRKT_E_clIS4_EEDaSH_)
$_ZN7cutlass13device_kernelIN5flash19enable_sm80_to_sm89INS1_16FlashAttnBwdSm80INS1_25CollectiveMainloopBwdSm80ILi2ELi2EN4cute5tupleIJNS5_1CILi128EEES8_NS7_ILi64EEEEEENS_10bfloat16_tEfNS_4arch4Sm80ELb0ELb1ELb1ELb0ELb1ELb0ELb0ELb0ELi2ELi4ELi4ELi4ELb0EEENS1_21CollectiveEpilogueBwdISA_SB_SD_Li256ELb0ELb0ELi2EEENS1_19SingleTileSchedulerILb0ELb0ELb0ELi128EEEEEEEEEvNT_6ParamsE$_ZZN4cute7flattenINS_5tupleIJNS_1CILi1EEENS1_IJiiiEEENS2_ILi64EEENS1_IJNS2_ILi72EEENS2_ILi144EEENS2_ILi288EEEEEENS2_ILi512EEEEEEEEDaRKT_ENKUlRKT_E_clIS4_EEDaSH_:
[----:B------:R-:W-:Y:S02]  /*fc90*/  MOV R6, R4 ;  /* 0x0000000400067202 */ /* 0x000fe40000000f00 */
[----:B------:R-:W-:-:S04]  /*fca0*/  MOV R7, 0x0 ;  /* 0x0000000000077802 */ /* 0x000fc80000000f00 */
[----:B------:R-:W-:Y:S05]  /*fcb0*/  RET.REL.NODEC R6 `(_ZN7cutlass13device_kernelIN5flash19enable_sm80_to_sm89INS1_16FlashAttnBwdSm80INS1_25CollectiveMainloopBwdSm80ILi2ELi2EN4cute5tupleIJNS5_1CILi128EEES8_NS7_ILi64EEEEEENS_10bfloat16_tEfNS_4arch4Sm80ELb0ELb1ELb1ELb0ELb1ELb0ELb0ELb0ELi2ELi4ELi4ELi4ELb0EEENS1_21CollectiveEpilogueBwdISA_SB_SD_Li256ELb0ELb0ELi2EEENS1_19SingleTileSchedulerILb0ELb0ELb0ELi128EEEEEEEEEvNT_6ParamsE) ;  /* 0xffff034006007950 */ /* 0x000fea0003c3ffff */
        .type           $_ZN7cutlass13device_kernelIN5flash19enable_sm80_to_sm89INS1_16FlashAttnBwdSm80INS1_25CollectiveMainloopBwdSm80ILi2ELi2EN4cute5tupleIJNS5_1CILi128EEES8_NS7_ILi64EEEEEENS_10bfloat16_tEfNS_4arch4Sm80ELb0ELb1ELb1ELb0ELb1ELb0ELb0ELb0ELi2ELi4ELi4ELi4ELb0EEENS1_21CollectiveEpilogueBwdISA_SB_SD_Li256ELb0ELb0ELi2EEENS1_19SingleTileSchedulerILb0ELb0ELb0ELi128EEEEEEEEEvNT_6ParamsE$_ZZN4cute7idx2crdINS_5tupleIJiiNS_1CILi0EEEEEENS1_IJNS1_IJNS2_ILi4EEENS2_ILi8EEEEEENS2_ILi2EEENS2_ILi1EEEEEEEEDaRKT_RKT0_ENKUlRKT_RKT0_E_clIiS7_EEDaSJ_SM_,@function
        .size           $_ZN7cutlass13device_kernelIN5flash19enable_sm80_to_sm89INS1_16FlashAttnBwdSm80INS1_25CollectiveMainloopBwdSm80ILi2ELi2EN4cute5tupleIJNS5_1CILi128EEES8_NS7_ILi64EEEEEENS_10bfloat16_tEfNS_4arch4Sm80ELb0ELb1ELb1ELb0ELb1ELb0ELb0ELb0ELi2ELi4ELi4ELi4ELb0EEENS1_21CollectiveEpilogueBwdISA_SB_SD_Li256ELb0ELb0ELi2EEENS1_19SingleTileSchedulerILb0ELb0ELb0ELi128EEEEEEEEEvNT_6ParamsE$_ZZN4cute7idx2crdINS_5tupleIJiiNS_1CILi0EEEEEENS1_IJNS1_IJNS2_ILi4EEENS2_ILi8EEEEEENS2_ILi2EEENS2_ILi1EEEEEEEEDaRKT_RKT0_ENKUlRKT_RKT0_E_clIiS7_EEDaSJ_SM_,($_ZN7cutlass13device_kernelIN5flash19enable_sm80_to_sm89INS1_16FlashAttnBwdSm80INS1_25CollectiveMainloopBwdSm80ILi2ELi2EN4cute5tupleIJNS5_1CILi128EEES8_NS7_ILi64EEEEEENS_10bfloat16_tEfNS_4arch4Sm80ELb0ELb1ELb1ELb0ELb1ELb0ELb0ELb0ELi2ELi4ELi4ELi4ELb0EEENS1_21CollectiveEpilogueBwdISA_SB_SD_Li256ELb0ELb0ELi2EEENS1_19SingleTileSchedulerILb0ELb0ELb0ELi128EEEEEEEEEvNT_6ParamsE$_ZZN4cute7idx2crdINS_5tupleIJiiNS_1CILi0EEEEEENS1_IJNS1_IJNS2_ILi4EEENS2_ILi8EEEEEENS2_ILi2EEENS2_ILi1EEEEEEEEDaRKT_RKT0_ENKUlRKT_RKT0_E_clIiS8_EEDaSJ_SM_ - $_ZN7cutlass13device_kernelIN5flash19enable_sm80_to_sm89INS1_16FlashAttnBwdSm80INS1_25CollectiveMainloopBwdSm80ILi2ELi2EN4cute5tupleIJNS5_1CILi128EEES8_NS7_ILi64EEEEEENS_10bfloat16_tEfNS_4arch4Sm80ELb0ELb1ELb1ELb0ELb1ELb0ELb0ELb0ELi2ELi4ELi4ELi4ELb0EEENS1_21CollectiveEpilogueBwdISA_SB_SD_Li256ELb0ELb0ELi2EEENS1_19SingleTileSchedulerILb0ELb0ELb0ELi128EEEEEEEEEvNT_6ParamsE$_ZZN4cute7idx2crdINS_5tupleIJiiNS_1CILi0EEEEEENS1_IJNS1_IJNS2_ILi4EEENS2_ILi8EEEEEENS2_ILi2EEENS2_ILi1EEEEEEEEDaRKT_RKT0_ENKUlRKT_RKT0_E_clIiS7_EEDaSJ_SM_)
$_ZN7cutlass13device_kernelIN5flash19enable_sm80_to_sm89INS1_16FlashAttnBwdSm80INS1_25CollectiveMainloopBwdSm80ILi2ELi2EN4cute5tupleIJNS5_1CILi128EEES8_NS7_ILi64EEEEEENS_10bfloat16_tEfNS_4arch4Sm80ELb0ELb1ELb1ELb0ELb1ELb0ELb0ELb0ELi2ELi4ELi4ELi4ELb0EEENS1_21CollectiveEpilogueBwdISA_SB_SD_Li256ELb0ELb0ELi2EEENS1_19SingleTileSchedulerILb0ELb0ELb0ELi128EEEEEEEEEvNT_6ParamsE$_ZZN4cute7idx2crdINS_5tupleIJiiNS_1CILi0EEEEEENS1_IJNS1_IJNS2_ILi4EEENS2_ILi8EEEEEENS2_ILi2EEENS2_ILi1EEEEEEEEDaRKT_RKT0_ENKUlRKT_RKT0_E_clIiS7_EEDaSJ_SM_:
        /* <DEDUP_REMOVED lines=10> */
[----:B------:R-:W-:Y:S05]  /*fd60*/  CALL.REL.NOINC `($_ZN7cutlass13device_kernelIN5flash19enable_sm80_to_sm89INS1_16FlashAttnBwdSm80INS1_25CollectiveMainloopBwdSm80ILi2ELi2EN4cute5tupleIJNS5_1CILi128EEES8_NS7_ILi64EEEEEENS_10bfloat16_tEfNS_4arch4Sm80ELb0ELb1ELb1ELb0ELb1ELb0ELb0ELb0ELi2ELi4ELi4ELi4ELb0EEENS1_21CollectiveEpilogueBwdISA_SB_SD_Li256ELb0ELb0ELi2EEENS1_19SingleTileSchedulerILb0ELb0ELb0ELi128EEEEEEEEEvNT_6ParamsE$_ZN4cute5tupleIJiEEC2ERKi) ;  /* 0xffffbc2000007944 */ /* 0x000fea0003c3ffff */
[----:B------:R2:W5:Y:S01]  /*fd70*/  LDL R73, [R1+0x1680] ;  /* 0x0016800001497983 */ /* 0x0005620000100800 */
[----:B-1----:R-:W-:Y:S01]  /*fd80*/  IMAD.MOV.U32 R3, RZ, RZ, R8 ;  /* 0x000000ffff037224 */ /* 0x002fe200078e0008 */
[----:B------:R-:W-:-:S02]  /*fd90*/  MOV R2, R9 ;  /* 0x0000000900027202 */ /* 0x000fc40000000f00 */
[----:B------:R-:W-:Y:S02]  /*fda0*/  MOV R10, 0xfdc0 ;  /* 0x0000fdc0000a7802 */ /* 0x000fe40000000f00 */
[----:B--2--5:R-:W-:Y:S05]  /*fdb0*/  CALL.REL.NOINC `($_ZN7cutlass13device_kernelIN5flash19enable_sm80_to_sm89INS1_16FlashAttnBwdSm80INS1_25CollectiveMainloopBwdSm80ILi2ELi2EN4cute5tupleIJNS5_1CILi128EEES8_NS7_ILi64EEEEEENS_10bfloat16_tEfNS_4arch4Sm80ELb0ELb1ELb1ELb0ELb1ELb0ELb0ELb0ELi2ELi4ELi4ELi4ELb0EEENS1_21CollectiveEpilogueBwdISA_SB_SD_Li256ELb0ELb0ELi2EEENS1_19SingleTileSchedulerILb0ELb0ELb0ELi128EEEEEEEEEvNT_6ParamsE$_ZN4cute5tupleIJiEEC2ERKi) ;  /* 0xffffbbd000007944 */ /* 0x024fea0003c3ffff */
[----:B------:R2:W5:Y:S01]  /*fdc0*/  LDL R8, [R1+0x1680] ;  /* 0x0016800001087983 */ /* 0x0005620000100800 */
[----:B-1----:R-:W-:Y:S01]  /*fdd0*/  IMAD.MOV.U32 R3, RZ, RZ, R73 ;  /* 0x000000ffff037224 */ /* 0x002fe200078e0049 */
[----:B------:R-:W-:Y:S02]  /*fde0*/  MOV R2, R7 ;  /* 0x0000000700027202 */ /* 0x000fe40000000f00 */
[----:B------:R-:W-:Y:S02]  /*fdf0*/  MOV R10, 0xfe10 ;  /* 0x0000fe10000a7802 */ /* 0x000fe40000000f00 */
[----:B--2--5:R-:W-:Y:S05]  /*fe00*/  CALL.REL.NOINC `($_ZN7cutlass13device_kernelIN5flash19enable_sm80_to_sm89INS1_16FlashAttnBwdSm80INS1_25CollectiveMainloopBwdSm80ILi2ELi2EN4cute5tupleIJNS5_1CILi128EEES8_NS7_ILi64EEEEEENS_10bfloat16_tEfNS_4arch4Sm80ELb0ELb1ELb1ELb0ELb1ELb0ELb0ELb0ELi2ELi4ELi4ELi4ELb0EEENS1_21CollectiveEpilogueBwdISA_SB_SD_Li256ELb0ELb0ELi2EEENS1_19SingleTileSchedulerILb0ELb0ELb0ELi128EEEEEEEEEvNT_6ParamsE$_ZN4cute5tupleIJiEEC2ERKi) ;  /* 0xffffbb8000007944 */ /* 0x024fea0003c3ffff */
[----:B-1----:R1:W5:Y:S01]  /*fe10*/  LDL R3, [R1+0x1684] ;  /* 0x0016840001037983 */ /* 0x0023620000100800 */
[----:B------:R-:W-:Y:S02]  /*fe20*/  MOV R2, R9 ;  /* 0x0000000900027202 */ /* 0x000fe40000000f00 */
[----:B------:R-:W-:Y:S02]  /*fe30*/  MOV R10, 0xfe50 ;  /* 0x0000fe50000a7802 */ /* 0x000fe40000000f00 */
[----:B-1---5:R-:W-:Y:S05]  /*fe40*/  CALL.REL.NOINC `($_ZN7cutlass13device_kernelIN5flash19enable_sm80_to_sm89INS1_16FlashAttnBwdSm80INS1_25CollectiveMainloopBwdSm80ILi2ELi2EN4cute5tupleIJNS5_1CILi128EEES8_NS7_ILi64EEEEEENS_10bfloat16_tEfNS_4arch4Sm80ELb0ELb1ELb1ELb0ELb1ELb0ELb0ELb0ELi2ELi4ELi4ELi4ELb0EEENS1_21CollectiveEpilogueBwdISA_SB_SD_Li256ELb0ELb0ELi2EEENS1_19SingleTileSchedulerILb0ELb0ELb0ELi128EEEEEEEEEvNT_6ParamsE$_ZN4cute5tupleIJiEEC2ERKi) ;  /* 0xffffbb4000007944 */ /* 0x022fea0003c3ffff */
[----:B------:R2:W5:Y:S01]  /*fe50*/  LDL R73, [R1+0x1680] ;  /* 0x0016800001497983 */ /* 0x0005620000100800 */
[----:B-1----:R-:W-:Y:S01]  /*fe60*/  IMAD.MOV.U32 R2, RZ, RZ, R7 ;  /* 0x000000ffff027224 */ /* 0x002fe200078e0007 */
[----:B------:R-:W-:Y:S02]  /*fe70*/  MOV R3, R8 ;  /* 0x0000000800037202 */ /* 0x000fe40000000f00 */
[----:B------:R-:W-:-:S02]  /*fe80*/  MOV R10, 0xfea0 ;  /* 0x0000fea0000a7802 */ /* 0x000fc40000000f00 */
[----:B--2--5:R-:W-:Y:S05]  /*fe90*/  CALL.REL.NOINC `($_ZN7cutlass13device_kernelIN5flash19enable_sm80_to_sm89INS1_16FlashAttnBwdSm80INS1_25CollectiveMainloopBwdSm80ILi2ELi2EN4cute5tupleIJNS5_1CILi128EEES8_NS7_ILi64EEEEEENS_10bfloat16_tEfNS_4arch4Sm80ELb0ELb1ELb1ELb0ELb1ELb0ELb0ELb0ELi2ELi4ELi4ELi4ELb0EEENS1_21CollectiveEpilogueBwdISA_SB_SD_Li256ELb0ELb0ELi2EEENS1_19SingleTileSchedulerILb0ELb0ELb0ELi128EEEEEEEEEvNT_6ParamsE$_ZN4cute5tupleIJiEEC2ERKi) ;  /* 0xffffbaf000007944 */ /* 0x024fea0003c3ffff */
[----:B-1----:R1:W5:Y:S01]  /*fea0*/  LDL R3, [R1+0x1684] ;  /* 0x0016840001037983 */ /* 0x0023620000100800 */
[----:B------:R-:W-:-:S03]  /*feb0*/  MOV R8, 0xfed0 ;  /* 0x0000fed000087802 */ /* 0x000fc60000000f00 */
[----:B-1---5:R-:W-:Y:S05]  /*fec0*/  CALL.REL.NOINC `($_ZN7cutlass13device_kernelIN5flash19enable_sm80_to_sm89INS1_16FlashAttnBwdSm80INS1_25CollectiveMainloopBwdSm80ILi2ELi2EN4cute5tupleIJNS5_1CILi128EEES8_NS7_ILi64EEEEEENS_10bfloat16_tEfNS_4arch4Sm80ELb0ELb1ELb1ELb0ELb1ELb0ELb0ELb0ELi2ELi4ELi4ELi4ELb0EEENS1_21CollectiveEpilogueBwdISA_SB_SD_Li256ELb0ELb0ELi2EEENS1_19SingleTileSchedulerILb0ELb0ELb0ELi128EEEEEEEEEvNT_6ParamsE$_ZN4cute5tupleIJNS_1CILi0EEEiEEC2ERKS2_RKi) ;  /* 0xffffb9e000007944 */ /* 0x022fea0003c3ffff */
[----:B------:R1:W5:Y:S01]  /*fed0*/  LDL R8, [R1+0x1680] ;  /* 0x0016800001087983 */ /* 0x0003620000100800 */
[----:B------:R-:W-:Y:S01]  /*fee0*/  IMAD.MOV.U32 R3, RZ, RZ, R73 ;  /* 0x000000ffff037224 */ /* 0x000fe200078e0049 */
[----:B------:R-:W-:-:S02]  /*fef0*/  MOV R2, R9 ;  /* 0x0000000900027202 */ /* 0x000fc40000000f00 */
[----:B------:R-:W-:Y:S02]  /*ff00*/  MOV R6, 0xff20 ;  /* 0x0000ff2000067802 */ /* 0x000fe40000000f00 */
[----:B-1---5:R-:W-:Y:S05]  /*ff10*/  CALL.REL.NOINC `($_ZN7cutlass13device_kernelIN5flash19enable_sm80_to_sm89INS1_16FlashAttnBwdSm80INS1_25CollectiveMainloopBwdSm80ILi2ELi2EN4cute5tupleIJNS5_1CILi128EEES8_NS7_ILi64EEEEEENS_10bfloat16_tEfNS_4arch4Sm80ELb0ELb1ELb1ELb0ELb1ELb0ELb0ELb0ELi2ELi4ELi4ELi4ELb0EEENS1_21CollectiveEpilogueBwdISA_SB_SD_Li256ELb0ELb0ELi2EEENS1_19SingleTileSchedulerILb0ELb0ELb0ELi128EEEEEEEEEvNT_6ParamsE$_ZN4cute3eso3ESOILb0ELb1EJiNS_1CILi0EEEEEC2ERKiRKS3_) ;  /* 0xffff7f3000007944 */ /* 0x022fea0003c3ffff */
[----:B------:R2:W5:Y:S01]  /*ff20*/  LDL R10, [R1+0x1680] ;  /* 0x00168000010a7983 */ /* 0x0005620000100800 */
[----:B------:R-:W-:-:S03]  /*ff30*/  MOV R78, 0xff60 ;  /* 0x0000ff60004e7802 */ /* 0x000fc60000000f00 */
[----:B------:R2:W-:Y:S04]  /*ff40*/  STL [R1+0x1680], R8 ;  /* 0x0016800801007387 */ /* 0x0005e80000100800 */
[----:B-12--5:R-:W-:Y:S05]  /*ff50*/  CALL.REL.NOINC `($_ZN7cutlass13device_kernelIN5flash19enable_sm80_to_sm89INS1_16FlashAttnBwdSm80INS1_25CollectiveMainloopBwdSm80ILi2ELi2EN4cute5tupleIJNS5_1CILi128EEES8_NS7_ILi64EEEEEENS_10bfloat16_tEfNS_4arch4Sm80ELb0ELb1ELb1ELb0ELb1ELb0ELb0ELb0ELi2ELi4ELi4ELi4ELb0EEENS1_21CollectiveEpilogueBwdISA_SB_SD_Li256ELb0ELb0ELi2EEENS1_19SingleTileSchedulerILb0ELb0ELb0ELi128EEEEEEEEEvNT_6ParamsE$_ZZN4cuteplIJiEJNS_1CILi0EEEiEEEDaRKNS_15ArithmeticTupleIJDpT_EEERKNS3_IJDpT0_EEEENKUlDpRKT_E_clIJiiEEEDaSH_) ;  /* 0x00000d7000007944 */ /* 0x026fea0003c00000 */
[----:B-----5:R-:W-:Y:S02]  /*ff60*/  MOV R7, R2 ;  /* 0x0000000200077202 */ /* 0x020fe40000000f00 */
[----:B------:R-:W-:Y:S02]  /*ff70*/  MOV R2, 0xff90 ;  /* 0x0000ff9000027802 */ /* 0x000fe40000000f00 */
[----:B-1----:R-:W-:Y:S05]  /*ff80*/  CALL.REL.NOINC `($_ZN7cutlass13device_kernelIN5flash19enable_sm80_to_sm89INS1_16FlashAttnBwdSm80INS1_25CollectiveMainloopBwdSm80ILi2ELi2EN4cute5tupleIJNS5_1CILi128EEES8_NS7_ILi64EEEEEENS_10bfloat16_tEfNS_4arch4Sm80ELb0ELb1ELb1ELb0ELb1ELb0ELb0ELb0ELi2ELi4ELi4ELi4ELb0EEENS1_21CollectiveEpilogueBwdISA_SB_SD_Li256ELb0ELb0ELi2EEENS1_19SingleTileSchedulerILb0ELb0ELb0ELi128EEEEEEEEEvNT_6ParamsE$_ZZN4cute19as_arithmetic_tupleINS_15ArithmeticTupleIJiiEEEEEDaRKT_ENKUlRKT_E_clIiEEDaS8_) ;  /* 0xffffd13000007944 */ /* 0x002fea0003c3ffff */
[----:B------:R-:W-:Y:S01]  /*ff90*/  IMAD.MOV.U32 R7, RZ, RZ, R3 ;  /* 0x000000ffff077224 */ /* 0x000fe200078e0003 */
[----:B------:R-:W-:Y:S02]  /*ffa0*/  MOV R10, R6 ;  /* 0x00000006000a7202 */ /* 0x000fe40000000f00 */
[----:B------:R-:W-:Y:S02]  /*ffb0*/  MOV R2, 0xffd0 ;  /* 0x0000ffd000027802 */ /* 0x000fe40000000f00 */
[----:B------:R-:W-:Y:S05]  /*ffc0*/  CALL.REL.NOINC `($_ZN7cutlass13device_kernelIN5flash19enable_sm80_to_sm89INS1_16FlashAttnBwdSm80INS1_25CollectiveMainloopBwdSm80ILi2ELi2EN4cute5tupleIJNS5_1CILi128EEES8_NS7_ILi64EEEEEENS_10bfloat16_tEfNS_4arch4Sm80ELb0ELb1ELb1ELb0ELb1ELb0ELb0ELb0ELi2ELi4ELi4ELi4ELb0EEENS1_21CollectiveEpilogueBwdISA_SB_SD_Li256ELb0ELb0ELi2EEENS1_19SingleTileSchedulerILb0ELb0ELb0ELi128EEEEEEEEEvNT_6ParamsE$_ZZN4cute19as_arithmetic_tupleINS_15ArithmeticTupleIJiiEEEEEDaRKT_ENKUlRKT_E_clIiEEDaS8_) ;  /* 0xffffd0f000007944 */ /* 0x000fea0003c3ffff */
[----:B------:R1:W-:Y:S01]  /*ffd0*/  STL [R1+0x1680], R6 ;  /* 0x0016800601007387 */ /* 0x0003e20000100800 */
[----:B------:R-:W-:-:S03]  /*ffe0*/  MOV R78, 0x10000 ;  /* 0x00010000004e7802 */ /* 0x000fc60000000f00 */
[----:B-1----:R-:W-:Y:S05]  /*fff0*/  CALL.REL.NOINC `($_ZN7cutlass13device_kernelIN5flash19enable_sm80_to_sm89INS1_16FlashAttnBwdSm80INS1_25CollectiveMainloopBwdSm80ILi2ELi2EN4cute5tupleIJNS5_1CILi128EEES8_NS7_ILi64EEEEEENS_10bfloat16_tEfNS_4arch4Sm80ELb0ELb1ELb1ELb0ELb1ELb0ELb0ELb0ELi2ELi4ELi4ELi4ELb0EEENS1_21CollectiveEpilogueBwdISA_SB_SD_Li256ELb0ELb0ELi2EEENS1_19SingleTileSchedulerILb0ELb0ELb0ELi128EEEEEEEEEvNT_6ParamsE$_ZZN4cute19as_arithmetic_tupleINS_15ArithmeticTupleIJiiEEEEEDaRKT_ENKUlDpRKT_E_clIJiiEEEDaS9_) ;  /* 0xffffd04000007944 */ /* 0x002fea0003c3ffff */
[----:B-----5:R-:W-:Y:S02]  /*10000*/  MOV R6, R2 ;  /* 0x0000000200067202 */ /* 0x020fe40000000f00 */
[----:B------:R-:W-:Y:S02]  /*10010*/  MOV R2, 0x10030 ;  /* 0x0001003000027802 */ /* 0x000fe40000000f00 */
[----:B-1----:R-:W-:Y:S05]  /*10020*/  CALL.REL.NOINC `($_ZN7cutlass13device_kernelIN5flash19enable_sm80_to_sm89INS1_16FlashAttnBwdSm80INS1_25CollectiveMainloopBwdSm80ILi2ELi2EN4cute5tupleIJNS5_1CILi128EEES8_NS7_ILi64EEEEEENS_10bfloat16_tEfNS_4arch4Sm80ELb0ELb1ELb1ELb0ELb1ELb0ELb0ELb0ELi2ELi4ELi4ELi4ELb0EEENS1_21CollectiveEpilogueBwdISA_SB_SD_Li256ELb0ELb0ELi2EEENS1_19SingleTileSchedulerILb0ELb0ELb0ELi128EEEEEEEEEvNT_6ParamsE$_ZZN4cute14transform_leafINS_15ArithmeticTupleIJiiEEENS_8identityEEEDaRKT_OT0_ENKUlRKT_E_clIiEEDaSB_) ;  /* 0xffffce6000007944 */ /* 0x002fea0003c3ffff */
[----:B------:R-:W-:Y:S01]  /*10030*/  IMAD.MOV.U32 R6, RZ, RZ, R3 ;  /* 0x000000ffff067224 */ /* 0x000fe200078e0003 */
[----:B------:R-:W-:Y:S02]  /*10040*/  MOV R10, R8 ;  /* 0x00000008000a7202 */ /* 0x000fe40000000f00 */
[----:B------:R-:W-:-:S02]  /*10050*/  MOV R2, 0x10070 ;  /* 0x0001007000027802 */ /* 0x000fc40000000f00 */
[----:B------:R-:W-:Y:S05]  /*10060*/  CALL.REL.NOINC `($_ZN7cutlass13device_kernelIN5flash19enable_sm80_to_sm89INS1_16FlashAttnBwdSm80INS1_25CollectiveMainloopBwdSm80ILi2ELi2EN4cute5tupleIJNS5_1CILi128EEES8_NS7_ILi64EEEEEENS_10bfloat16_tEfNS_4arch4Sm80ELb0ELb1ELb1ELb0ELb1ELb0ELb0ELb0ELi2ELi4ELi4ELi4ELb0EEENS1_21CollectiveEpilogueBwdISA_SB_SD_Li256ELb0ELb0ELi2EEENS1_19SingleTileSchedulerILb0ELb0ELb0ELi128EEEEEEEEEvNT_6ParamsE$_ZZN4cute14transform_leafINS_15ArithmeticTupleIJiiEEENS_8identityEEEDaRKT_OT0_ENKUlRKT_E_clIiEEDaSB_) ;  /* 0xffffce2000007944 */ /* 0x000fea0003c3ffff */
[----:B------:R1:W-:Y:S01]  /*10070*/  STL [R1+0x1680], R8 ;  /* 0x0016800801007387 */ /* 0x0003e20000100800 */
[----:B------:R-:W-:-:S03]  /*10080*/  MOV R6, 0x100a0 ;  /* 0x000100a000067802 */ /* 0x000fc60000000f00 */
[----:B-1----:R-:W-:Y:S05]  /*10090*/  CALL.REL.NOINC `($_ZN7cutlass13device_kernelIN5flash19enable_sm80_to_sm89INS1_16FlashAttnBwdSm80INS1_25CollectiveMainloopBwdSm80ILi2ELi2EN4cute5tupleIJNS5_1CILi128EEES8_NS7_ILi64EEEEEENS_10bfloat16_tEfNS_4arch4Sm80ELb0ELb1ELb1ELb0ELb1ELb0ELb0ELb0ELi2ELi4ELi4ELi4ELb0EEENS1_21CollectiveEpilogueBwdISA_SB_SD_Li256ELb0ELb0ELi2EEENS1_19SingleTileSchedulerILb0ELb0ELb0ELi128EEEEEEEEEvNT_6ParamsE$_ZZN4cute9transformINS_15ArithmeticTupleIJiiEEEZNS_14transform_leafIS2_NS_8identityEEEDaRKT_OT0_EUlRKT_E_EEDaS7_S9_ENKUlDpSC_E_clIJiiEEEDaSE_) ;  /* 0x0000064000007944 */ /* 0x002fea0003c00000 */
[----:B------:R-:W-:Y:S02]  /*100a0*/  MOV R73, 0x0 ;  /* 0x0000000000497802 */ /* 0x000fe40000000f00 */
[----:B-----5:R-:W-:-:S02]  /*100b0*/  MOV R10, R2 ;  /* 0x00000002000a7202 */ /* 0x020fc40000000f00 */
[----:B------:R-:W-:Y:S01]  /*100c0*/  MOV R8, R3 ;  /* 0x0000000300087202 */ /* 0x000fe20000000f00 */
[----:B------:R-:W-:Y:S06]  /*100d0*/  RET.REL.NODEC R72 `(_ZN7cutlass13device_kernelIN5flash19enable_sm80_to_sm89INS1_16FlashAttnBwdSm80INS1_25CollectiveMainloopBwdSm80ILi2ELi2EN4cute5tupleIJNS5_1CILi128EEES8_NS7_ILi64EEEEEENS_10bfloat16_tEfNS_4arch4Sm80ELb0ELb1ELb1ELb0ELb1ELb0ELb0ELb0ELi2ELi4ELi4ELi4ELb0EEENS1_21CollectiveEpilogueBwdISA_SB_SD_Li256ELb0ELb0ELi2EEENS1_19SingleTileSchedulerILb0ELb0ELb0ELi128EEEEEEEEEvNT_6ParamsE) ;  /* 0xfffeff2048007950 */ /* 0x000fec0003c3ffff */
        .type           $_ZN7cutlass13device_kernelIN5flash19enable_sm80_to_sm89INS1_16FlashAttnBwdSm80INS1_25CollectiveMainloopBwdSm80ILi2ELi2EN4cute5tupleIJNS5_1CILi128EEES8_NS7_ILi64EEEEEENS_10bfloat16_tEfNS_4arch4Sm80ELb0ELb1ELb1ELb0ELb1ELb0ELb0ELb0ELi2ELi4ELi4ELi4ELb0EEENS1_21CollectiveEpilogueBwdISA_SB_SD_Li256ELb0ELb0ELi2EEENS1_19SingleTileSchedulerILb0ELb0ELb0ELi128EEEEEEEEEvNT_6ParamsE$_ZZN4cute7idx2crdINS_5tupleIJiiNS_1CILi0EEEEEENS1_IJNS1_IJNS2_ILi4EEENS2_ILi8EEEEEENS2_ILi2EEENS2_ILi1EEEEEEEEDaRKT_RKT0_ENKUlRKT_RKT0_E_clIiS8_EEDaSJ_SM_,@function
        .size           $_ZN7cutlass13device_kernelIN5flash19enable_sm80_to_sm89INS1_16FlashAttnBwdSm80INS1_25CollectiveMainloopBwdSm80ILi2ELi2EN4cute5tupleIJNS5_1CILi128EEES8_NS7_ILi64EEEEEENS_10bfloat16_tEfNS_4arch4Sm80ELb0ELb1ELb1ELb0ELb1ELb0ELb0ELb0ELi2ELi4ELi4ELi4ELb0EEENS1_21CollectiveEpilogueBwdISA_SB_SD_Li256ELb0ELb0ELi2EEENS1_19SingleTileSchedulerILb0ELb0ELb0ELi128EEEEEEEEEvNT_6ParamsE$_ZZN4cute7idx2crdINS_5tupleIJiiNS_1CILi0EEEEEENS1_IJNS1_IJNS2_ILi4EEENS2_ILi8EEEEEENS2_ILi2EEENS2_ILi1EEEEEEEEDaRKT_RKT0_ENKUlRKT_RKT0_E_clIiS8_EEDaSJ_SM_,($_ZN7cutlass13device_kernelIN5flash19enable_sm80_to_sm89INS1_16FlashAttnBwdSm80INS1_25CollectiveMainloopBwdSm80ILi2ELi2EN4cute5tupleIJNS5_1CILi128EEES8_NS7_ILi64EEEEEENS_10bfloat16_tEfNS_4arch4Sm80ELb0ELb1ELb1ELb0ELb1ELb0ELb0ELb0ELi2ELi4ELi4ELi4ELb0EEENS1_21CollectiveEpilogueBwdISA_SB_SD_Li256ELb0ELb0ELi2EEENS1_19SingleTileSchedulerILb0ELb0ELb0ELi128EEEEEEEEEvNT_6ParamsE$_ZZN4cute7idx2crdINS_5tupleIJiiNS_1CILi0EEEEEENS1_IJNS1_IJNS2_ILi4EEENS2_ILi8EEEEEES5_NS2_ILi1EEEEEEEEDaRKT_RKT0_ENKUlRKT_RKT0_E_clIiS5_EEDaSI_SL_ - $_ZN7cutlass13device_kernelIN5flash19enable_sm80_to_sm89INS1_16FlashAttnBwdSm80INS1_25CollectiveMainloopBwdSm80ILi2ELi2EN4cute5tupleIJNS5_1CILi128EEES8_NS7_ILi64EEEEEENS_10bfloat16_tEfNS_4arch4Sm80ELb0ELb1ELb1ELb0ELb1ELb0ELb0ELb0ELi2ELi4ELi4ELi4ELb0EEENS1_21CollectiveEpilogueBwdISA_SB_SD_Li256ELb0ELb0ELi2EEENS1_19SingleTileSchedulerILb0ELb0ELb0ELi128EEEEEEEEEvNT_6ParamsE$_ZZN4cute7idx2crdINS_5tupleIJiiNS_1CILi0EEEEEENS1_IJNS1_IJNS2_ILi4EEENS2_ILi8EEEEEENS2_ILi2EEENS2_ILi1EEEEEEEEDaRKT_RKT0_ENKUlRKT_RKT0_E_clIiS8_EEDaSJ_SM_)
$_ZN7cutlass13device_kernelIN5flash19enable_sm80_to_sm89INS1_16FlashAttnBwdSm80INS1_25CollectiveMainloopBwdSm80ILi2ELi2EN4cute5tupleIJNS5_1CILi128EEES8_NS7_ILi64EEEEEENS_10bfloat16_tEfNS_4arch4Sm80ELb0ELb1ELb1ELb0ELb1ELb0ELb0ELb0ELi2ELi4ELi4ELi4ELb0EEENS1_21CollectiveEpilogueBwdISA_SB_SD_Li256ELb0ELb0ELi2EEENS1_19SingleTileSchedulerILb0ELb0ELb0ELi128EEEEEEEEEvNT_6ParamsE$_ZZN4cute7idx2crdINS_5tupleIJiiNS_1CILi0EEEEEENS1_IJNS1_IJNS2_ILi4EEENS2_ILi8EEEEEENS2_ILi2EEENS2_ILi1EEEEEEEEDaRKT_RKT0_ENKUlRKT_RKT0_E_clIiS8_EEDaSJ_SM_:
[----:B------:R-:W-:Y:S02]  /*100e0*/  MOV R3, 0x0 ;  /* 0x0000000000037802 */ /* 0x000fe40000000f00 */
[----:B------:R-:W-:Y:S02]  /*100f0*/  MOV R6, R5 ;  /* 0x0000000500067202 */ /* 0x000fe40000000f00 */
[----:B------:R-:W-:Y:S05]  /*10100*/  RET.REL.NODEC R2 `(_ZN7cutlass13device_kernelIN5flash19enable_sm80_to_sm89INS1_16FlashAttnBwdSm80INS1_25CollectiveMainloopBwdSm80ILi2ELi2EN4cute5tupleIJNS5_1CILi128EEES8_NS7_ILi64EEEEEENS_10bfloat16_tEfNS_4arch4Sm80ELb0ELb1ELb1ELb0ELb1ELb0ELb0ELb0ELi2ELi4ELi4ELi4ELb0EEENS1_21CollectiveEpilogueBwdISA_SB_SD_Li256ELb0ELb0ELi2EEENS1_19SingleTileSchedulerILb0ELb0ELb0ELi128EEEEEEEEEvNT_6ParamsE) ;  /* 0xfffefef002007950 */ /* 0x000fea0003c3ffff */
        .type           $_ZN7cutlass13device_kernelIN5flash19enable_sm80_to_sm89INS1_16FlashAttnBwdSm80INS1_25CollectiveMainloopBwdSm80ILi2ELi2EN4cute5tupleIJNS5_1CILi128EEES8_NS7_ILi64EEEEEENS_10bfloat16_tEfNS_4arch4Sm80ELb0ELb1ELb1ELb0ELb1ELb0ELb0ELb0ELi2ELi4ELi4ELi4ELb0EEENS1_21CollectiveEpilogueBwdISA_SB_SD_Li256ELb0ELb0ELi2EEENS1_19SingleTileSchedulerILb0ELb0ELb0ELi128EEEEEEEEEvNT_6ParamsE$_ZZN4cute7idx2crdINS_5tupleIJiiNS_1CILi0EEEEEENS1_IJNS1_IJNS2_ILi4EEENS2_ILi8EEEEEES5_NS2_ILi1EEEEEEEEDaRKT_RKT0_ENKUlRKT_RKT0_E_clIiS5_EEDaSI_SL_,@function
        .size           $_ZN7cutlass13device_kernelIN5flash19enable_sm80_to_sm89INS1_16FlashAttnBwdSm80INS1_25CollectiveMainloopBwdSm80ILi2ELi2EN4cute5tupleIJNS5_1CILi128EEES8_NS7_ILi64EEEEEENS_10bfloat16_tEfNS_4arch4Sm80ELb0ELb1ELb1ELb0ELb1ELb0ELb0ELb0ELi2ELi4ELi4ELi4ELb0EEENS1_21CollectiveEpilogueBwdISA_SB_SD_Li256ELb0ELb0ELi2EEENS1_19SingleTileSchedulerILb0ELb0ELb0ELi128EEEEEEEEEvNT_6ParamsE$_ZZN4cute7idx2crdINS_5tupleIJiiNS_1CILi0EEEEEENS1_IJNS1_IJNS2_ILi4EEENS2_ILi8EEEEEES5_NS2_ILi1EEEEEEEEDaRKT_RKT0_ENKUlRKT_RKT0_E_clIiS5_EEDaSI_SL_,($_ZN7cutlass13device_kernelIN5flash19enable_sm80_to_sm89INS1_16FlashAttnBwdSm80INS1_25CollectiveMainloopBwdSm80ILi2ELi2EN4cute5tupleIJNS5_1CILi128EEES8_NS7_ILi64EEEEEENS_10bfloat16_tEfNS_4arch4Sm80ELb0ELb1ELb1ELb0ELb1ELb0ELb0ELb0ELi2ELi4ELi4ELi4ELb0EEENS1_21CollectiveEpilogueBwdISA_SB_SD_Li256ELb0ELb0ELi2EEENS1_19SingleTileSchedulerILb0ELb0ELb0ELi128EEEEEEEEEvNT_6ParamsE$_ZZN4cute7idx2crdINS_5tupleIJiiNS_1CILi0EEEEEENS1_IJNS1_IJNS2_ILi4EEENS2_ILi8EEEEEES5_NS2_ILi1EEEEEEEEDaRKT_RKT0_ENKUlRKT_RKT0_E_clIiS7_EEDaSI_SL_ - $_ZN7cutlass13device_kernelIN5flash19enable_sm80_to_sm89INS1_16FlashAttnBwdSm80INS1_25CollectiveMainloopBwdSm80ILi2ELi2EN4cute5tupleIJNS5_1CILi128EEES8_NS7_ILi64EEEEEENS_10bfloat16_tEfNS_4arch4Sm80ELb0ELb1ELb1ELb0ELb1ELb0ELb0ELb0ELi2ELi4ELi4ELi4ELb0EEENS1_21CollectiveEpilogueBwdISA_SB_SD_Li256ELb0ELb0ELi2EEENS1_19SingleTileSchedulerILb0ELb0ELb0ELi128EEEEEEEEEvNT_6ParamsE$_ZZN4cute7idx2crdINS_5tupleIJiiNS_1CILi0EEEEEENS1_IJNS1_IJNS2_ILi4EEENS2_ILi8EEEEEES5_NS2_ILi1EEEEEEEEDaRKT_RKT0_ENKUlRKT_RKT0_E_clIiS5_EEDaSI_SL_)
$_ZN7cutlass13device_kernelIN5flash19enable_sm80_to_sm89INS1_16FlashAttnBwdSm80INS1_25CollectiveMainloopBwdSm80ILi2ELi2EN4cute5tupleIJNS5_1CILi128EEES8_NS7_ILi64EEEEEENS_10bfloat16_tEfNS_4arch4Sm80ELb0ELb1ELb1ELb0ELb1ELb0ELb0ELb0ELi2ELi4ELi4ELi4ELb0EEENS1_21CollectiveEpilogueBwdISA_SB_SD_Li256ELb0ELb0ELi2EEENS1_19SingleTileSchedulerILb0ELb0ELb0ELi128EEEEEEEEEvNT_6ParamsE$_ZZN4cute7idx2crdINS_5tupleIJiiNS_1CILi0EEEEEENS1_IJNS1_IJNS2_ILi4EEENS2_ILi8EEEEEES5_NS2_ILi1EEEEEEEEDaRKT_RKT0_ENKUlRKT_RKT0_E_clIiS5_EEDaSI_SL_:
[----:B------:R-:W-:Y:S02]  /*10110*/  MOV R3, 0x0 ;  /* 0x0000000000037802 */ /* 0x000fe40000000f00 */
[----:B------:R-:W-:Y:S02]  /*10120*/  MOV R6, R5 ;  /* 0x0000000500067202 */ /* 0x000fe40000000f00 */
[----:B------:R-:W-:Y:S05]  /*10130*/  RET.REL.NODEC R2 `(_ZN7cutlass13device_kernelIN5flash19enable_sm80_to_sm89INS1_16FlashAttnBwdSm80INS1_25CollectiveMainloopBwdSm80ILi2ELi2EN4cute5tupleIJNS5_1CILi128EEES8_NS7_ILi64EEEEEENS_10bfloat16_tEfNS_4arch4Sm80ELb0ELb1ELb1ELb0ELb1ELb0ELb0ELb0ELi2ELi4ELi4ELi4ELb0EEENS1_21CollectiveEpilogueBwdISA_SB_SD_Li256ELb0ELb0ELi2EEENS1_19SingleTileSchedulerILb0ELb0ELb0ELi128EEEEEEEEEvNT_6ParamsE) ;  /* 0xfffefec002007950 */ /* 0x000fea0003c3ffff */
        .type           $_ZN7cutlass13device_kernelIN5flash19enable_sm80_to_sm89INS1_16FlashAttnBwdSm80INS1_25CollectiveMainloopBwdSm80ILi2ELi2EN4cute5tupleIJNS5_1CILi128EEES8_NS7_ILi64EEEEEENS_10bfloat16_tEfNS_4arch4Sm80ELb0ELb1ELb1ELb0ELb1ELb0ELb0ELb0ELi2ELi4ELi4ELi4ELb0EEENS1_21CollectiveEpilogueBwdISA_SB_SD_Li256ELb0ELb0ELi2EEENS1_19SingleTileSchedulerILb0ELb0ELb0ELi128EEEEEEEEEvNT_6ParamsE$_ZZN4cute7idx2crdINS_5tupleIJiiNS_1CILi0EEEEEENS1_IJNS1_IJNS2_ILi4EEENS2_ILi8EEEEEES5_NS2_ILi1EEEEEEEEDaRKT_RKT0_ENKUlRKT_RKT0_E_clIiS7_EEDaSI_SL_,@function
        .size           $_ZN7cutlass13device_kernelIN5flash19enable_sm80_to_sm89INS1_16FlashAttnBwdSm80INS1_25CollectiveMainloopBwdSm80ILi2ELi2EN4cute5tupleIJNS5_1CILi128EEES8_NS7_ILi64EEEEEENS_10bfloat16_tEfNS_4arch4Sm80ELb0ELb1ELb1ELb0ELb1ELb0ELb0ELb0ELi2ELi4ELi4ELi4ELb0EEENS1_21CollectiveEpilogueBwdISA_SB_SD_Li256ELb0ELb0ELi2EEENS1_19SingleTileSchedulerILb0ELb0ELb0ELi128EEEEEEEEEvNT_6ParamsE$_ZZN4cute7idx2crdINS_5tupleIJiiNS_1CILi0EEEEEENS1_IJNS1_IJNS2_ILi4EEENS2_ILi8EEEEEES5_NS2_ILi1EEEEEEEEDaRKT_RKT0_ENKUlRKT_RKT0_E_clIiS7_EEDaSI_SL_,($_ZN7cutlass13device_kernelIN5flash19enable_sm80_to_sm89INS1_16FlashAttnBwdSm80INS1_25CollectiveMainloopBwdSm80ILi2ELi2EN4cute5tupleIJNS5_1CILi128EEES8_NS7_ILi64EEEEEENS_10bfloat16_tEfNS_4arch4Sm80ELb0ELb1ELb1ELb0ELb1ELb0ELb0ELb0ELi2ELi4ELi4ELi4ELb0EEENS1_21CollectiveEpilogueBwdISA_SB_SD_Li256ELb0ELb0ELi2EEENS1_19SingleTileSchedulerILb0ELb0ELb0ELi128EEEEEEEEEvNT_6ParamsE$_ZZN4cute7idx2crdIiNS_5tupleIJNS_1CILi32EEENS2_ILi4EEENS2_ILi2EEENS2_ILi1EEEEEENS1_IJS6_S3_NS2_ILi128EEENS2_ILi0EEEEEEEEDaRKT_RKT0_RKT1_ENKUlRKT_RKT0_E_clIS3_S6_EEDaSM_SP_ - $_ZN7cutlass13device_kernelIN5flash19enable_sm80_to_sm89INS1_16FlashAttnBwdSm80INS1_25CollectiveMainloopBwdSm80ILi2ELi2EN4cute5tupleIJNS5_1CILi128EEES8_NS7_ILi64EEEEEENS_10bfloat16_tEfNS_4arch4Sm80ELb0ELb1ELb1ELb0ELb1ELb0ELb0ELb0ELi2ELi4ELi4ELi4ELb0EEENS1_21CollectiveEpilogueBwdISA_SB_SD_Li256ELb0ELb0ELi2EEENS1_19SingleTileSchedulerILb0ELb0ELb0ELi128EEEEEEEEEvNT_6ParamsE$_ZZN4cute7idx2crdINS_5tupleIJiiNS_1CILi0EEEEEENS1_IJNS1_IJNS2_ILi4EEENS2_ILi8EEEEEES5_NS2_ILi1EEEEEEEEDaRKT_RKT0_ENKUlRKT_RKT0_E_clIiS7_EEDaSI_SL_)
$_ZN7cutlass13device_kernelIN5flash19enable_sm80_to_sm89INS1_16FlashAttnBwdSm80INS1_25CollectiveMainloopBwdSm80ILi2ELi2EN4cute5tupleIJNS5_1CILi128EEES8_NS7_ILi64EEEEEENS_10bfloat16_tEfNS_4arch4Sm80ELb0ELb1ELb1ELb0ELb1ELb0ELb0ELb0ELi2ELi4ELi4ELi4ELb0EEENS1_21CollectiveEpilogueBwdISA_SB_SD_Li256ELb0ELb0ELi2EEENS1_19SingleTileSchedulerILb0ELb0ELb0ELi128EEEEEEEEEvNT_6ParamsE$_ZZN4cute7idx2crdINS_5tupleIJiiNS_1CILi0EEEEEENS1_IJNS1_IJNS2_ILi4EEENS2_ILi8EEEEEES5_NS2_ILi1EEEEEEEEDaRKT_RKT0_ENKUlRKT_RKT0_E_clIiS7_EEDaSI_SL_:
        /* <DEDUP_REMOVED lines=62> */
[----:B-----5:R-:W-:Y:S01]  /*10520*/  IMAD.MOV.U32 R10, RZ, RZ, R2 ;  /* 0x000000ffff0a7224 */ /* 0x020fe200078e0002 */
[----:B------:R-:W-:Y:S01]  /*10530*/  MOV R2, R72 ;  /* 0x0000004800027202 */ /* 0x000fe20000000f00 */
[----:B------:R-:W-:Y:S01]  /*10540*/  IMAD.MOV.U32 R8, RZ, RZ, R3 ;  /* 0x000000ffff087224 */ /* 0x000fe200078e0003 */
[----:B------:R-:W-:-:S04]  /*10550*/  MOV R3, 0x0 ;  /* 0x0000000000037802 */ /* 0x000fc80000000f00 */
[----:B------:R-:W-:Y:S05]  /*10560*/  RET.REL.NODEC R2 `(_ZN7cutlass13device_kernelIN5flash19enable_sm80_to_sm89INS1_16FlashAttnBwdSm80INS1_25CollectiveMainloopBwdSm80ILi2ELi2EN4cute5tupleIJNS5_1CILi128EEES8_NS7_ILi64EEEEEENS_10bfloat16_tEfNS_4arch4Sm80ELb0ELb1ELb1ELb0ELb1ELb0ELb0ELb0ELi2ELi4ELi4ELi4ELb0EEENS1_21CollectiveEpilogueBwdISA_SB_SD_Li256ELb0ELb0ELi2EEENS1_19SingleTileSchedulerILb0ELb0ELb0ELi128EEEEEEEEEvNT_6ParamsE) ;  /* 0xfffefa9002007950 */ /* 0x000fea0003c3ffff */
        .type           $_ZN7cutlass13device_kernelIN5flash19enable_sm80_to_sm89INS1_16FlashAttnBwdSm80INS1_25CollectiveMainloopBwdSm80ILi2ELi2EN4cute5tupleIJNS5_1CILi128EEES8_NS7_ILi64EEEEEENS_10bfloat16_tEfNS_4arch4Sm80ELb0ELb1ELb1ELb0ELb1ELb0ELb0ELb0ELi2ELi4ELi4ELi4ELb0EEENS1_21CollectiveEpilogueBwdISA_SB_SD_Li256ELb0ELb0ELi2EEENS1_19SingleTileSchedulerILb0ELb0ELb0ELi128EEEEEEEEEvNT_6ParamsE$_ZZN4cute7idx2crdIiNS_5tupleIJNS_1CILi32EEENS2_ILi4EEENS2_ILi2EEENS2_ILi1EEEEEENS1_IJS6_S3_NS2_ILi128EEENS2_ILi0EEEEEEEEDaRKT_RKT0_RKT1_ENKUlRKT_RKT0_E_clIS3_S6_EEDaSM_SP_,@function
        .size           $_ZN7cutlass13device_kernelIN5flash19enable_sm80_to_sm89INS1_16FlashAttnBwdSm80INS1_25CollectiveMainloopBwdSm80ILi2ELi2EN4cute5tupleIJNS5_1CILi128EEES8_NS7_ILi64EEEEEENS_10bfloat16_tEfNS_4arch4Sm80ELb0ELb1ELb1ELb0ELb1ELb0ELb0ELb0ELi2ELi4ELi4ELi4ELb0EEENS1_21CollectiveEpilogueBwdISA_SB_SD_Li256ELb0ELb0ELi2EEENS1_19SingleTileSchedulerILb0ELb0ELb0ELi128EEEEEEEEEvNT_6ParamsE$_ZZN4cute7idx2crdIiNS_5tupleIJNS_1CILi32EEENS2_ILi4EEENS2_ILi2EEENS2_ILi1EEEEEENS1_IJS6_S3_NS2_ILi128EEENS2_ILi0EEEEEEEEDaRKT_RKT0_RKT1_ENKUlRKT_RKT0_E_clIS3_S6_EEDaSM_SP_,($_ZN7cutlass13device_kernelIN5flash19enable_sm80_to_sm89INS1_16FlashAttnBwdSm80INS1_25CollectiveMainloopBwdSm80ILi2ELi2EN4cute5tupleIJNS5_1CILi128EEES8_NS7_ILi64EEEEEENS_10bfloat16_tEfNS_4arch4Sm80ELb0ELb1ELb1ELb0ELb1ELb0ELb0ELb0ELi2ELi4ELi4ELi4ELb0EEENS1_21CollectiveEpilogueBwdISA_SB_SD_Li256ELb0ELb0ELi2EEENS1_19SingleTileSchedulerILb0ELb0ELb0ELi128EEEEEEEEEvNT_6ParamsE$_ZZN4cute7idx2crdIiNS_5tupleIJNS_1CILi32EEENS2_ILi4EEENS2_ILi2EEENS2_ILi1EEEEEENS1_IJS6_S3_NS2_ILi128EEENS2_ILi0EEEEEEEEDaRKT_RKT0_RKT1_ENKUlRKT_RKT0_E_clIS4_S3_EEDaSM_SP_ - $_ZN7cutlass13device_kernelIN5flash19enable_sm80_to_sm89INS1_16FlashAttnBwdSm80INS1_25CollectiveMainloopBwdSm80ILi2ELi2EN4cute5tupleIJNS5_1CILi128EEES8_NS7_ILi64EEEEEENS_10bfloat16_tEfNS_4arch4Sm80ELb0ELb1ELb1ELb0ELb1ELb0ELb0ELb0ELi2ELi4ELi4ELi4ELb0EEENS1_21CollectiveEpilogueBwdISA_SB_SD_Li256ELb0ELb0ELi2EEENS1_19SingleTileSchedulerILb0ELb0ELb0ELi128EEEEEEEEEvNT_6ParamsE$_ZZN4cute7idx2crdIiNS_5tupleIJNS_1CILi32EEENS2_ILi4EEENS2_ILi2EEENS2_ILi1EEEEEENS1_IJS6_S3_NS2_ILi128EEENS2_ILi0EEEEEEEEDaRKT_RKT0_RKT1_ENKUlRKT_RKT0_E_clIS3_S6_EEDaSM_SP_)
$_ZN7cutlass13device_kernelIN5flash19enable_sm80_to_sm89INS1_16FlashAttnBwdSm80INS1_25CollectiveMainloopBwdSm80ILi2ELi2EN4cute5tupleIJNS5_1CILi128EEES8_NS7_ILi64EEEEEENS_10bfloat16_tEfNS_4arch4Sm80ELb0ELb1ELb1ELb0ELb1ELb0ELb0ELb0ELi2ELi4ELi4ELi4ELb0EEENS1_21CollectiveEpilogueBwdISA_SB_SD_Li256ELb0ELb0ELi2EEENS1_19SingleTileSchedulerILb0ELb0ELb0ELi128EEEEEEEEEvNT_6ParamsE$_ZZN4cute7idx2crdIiNS_5tupleIJNS_1CILi32EEENS2_ILi4EEENS2_ILi2EEENS2_ILi1EEEEEENS1_IJS6_S3_NS2_ILi128EEENS2_ILi0EEEEEEEEDaRKT_RKT0_RKT1_ENKUlRKT_RKT0_E_clIS3_S6_EEDaSM_SP_:
[----:B------:R-:W-:Y:S01]  /*10570*/  SHF.R.S32.HI R3, RZ, 0x1f, R2 ;  /* 0x0000001fff037819 */ /* 0x000fe20000011402 */
[----:B------:R-:W-:-:S03]  /*10580*/  IMAD.MOV.U32 R5, RZ, RZ, 0x0 ;  /* 0x00000000ff057424 */ /* 0x000fc600078e00ff */
[----:B------:R-:W-:-:S04]  /*10590*/  LEA.HI R3, R3, R2, RZ, 0x5 ;  /* 0x0000000203037211 */ /* 0x000fc800078f28ff */
[----:B------:R-:W-:-:S05]  /*105a0*/  LOP3.LUT R3, R3, 0xffffffe0, RZ, 0xc0, !PT ;  /* 0xffffffe003037812 */ /* 0x000fca00078ec0ff */
[----:B------:R-:W-:Y:S01]  /*105b0*/  IMAD.IADD R8, R2, 0x1, -R3 ;  /* 0x0000000102087824 */ /* 0x000fe200078e0a03 */
[----:B------:R-:W-:Y:S06]  /*105c0*/  RET.REL.NODEC R4 `(_ZN7cutlass13device_kernelIN5flash19enable_sm80_to_sm89INS1_16FlashAttnBwdSm80INS1_25CollectiveMainloopBwdSm80ILi2ELi2EN4cute5tupleIJNS5_1CILi128EEES8_NS7_ILi64EEEEEENS_10bfloat16_tEfNS_4arch4Sm80ELb0ELb1ELb1ELb0ELb1ELb0ELb0ELb0ELi2ELi4ELi4ELi4ELb0EEENS1_21CollectiveEpilogueBwdISA_SB_SD_Li256ELb0ELb0ELi2EEENS1_19SingleTileSchedulerILb0ELb0ELb0ELi128EEEEEEEEEvNT_6ParamsE) ;  /* 0xfffefa3004007950 */ /* 0x000fec0003c3ffff */
        .type           $_ZN7cutlass13device_kernelIN5flash19enable_sm80_to_sm89INS1_16FlashAttnBwdSm80INS1_25CollectiveMainloopBwdSm80ILi2ELi2EN4cute5tupleIJNS5_1CILi128EEES8_NS7_ILi64EEEEEENS_10bfloat16_tEfNS_4arch4Sm80ELb0ELb1ELb1ELb0ELb1ELb0ELb0ELb0ELi2ELi4ELi4ELi4ELb0EEENS1_21CollectiveEpilogueBwdISA_SB_SD_Li256ELb0ELb0ELi2EEENS1_19SingleTileSchedulerILb0ELb0ELb0ELi128EEEEEEEEEvNT_6ParamsE$_ZZN4cute7idx2crdIiNS_5tupleIJNS_1CILi32EEENS2_ILi4EEENS2_ILi2EEENS2_ILi1EEEEEENS1_IJS6_S3_NS2_ILi128EEENS2_ILi0EEEEEEEEDaRKT_RKT0_RKT1_ENKUlRKT_RKT0_E_clIS4_S3_EEDaSM_SP_,@function
        .size           $_ZN7cutlass13device_kernelIN5flash19enable_sm80_to_sm89INS1_16FlashAttnBwdSm80INS1_25CollectiveMainloopBwdSm80ILi2ELi2EN4cute5tupleIJNS5_1CILi128EEES8_NS7_ILi64EEEEEENS_10bfloat16_tEfNS_4arch4Sm80ELb0ELb1ELb1ELb0ELb1ELb0ELb0ELb0ELi2ELi4ELi4ELi4ELb0EEENS1_21CollectiveEpilogueBwdISA_SB_SD_Li256ELb0ELb0ELi2EEENS1_19SingleTileSchedulerILb0ELb0ELb0ELi128EEEEEEEEEvNT_6ParamsE$_ZZN4cute7idx2crdIiNS_5tupleIJNS_1CILi32EEENS2_ILi4EEENS2_ILi2EEENS2_ILi1EEEEEENS1_IJS6_S3_NS2_ILi128EEENS2_ILi0EEEEEEEEDaRKT_RKT0_RKT1_ENKUlRKT_RKT0_E_clIS4_S3_EEDaSM_SP_,($_ZN7cutlass13device_kernelIN5flash19enable_sm80_to_sm89INS1_16FlashAttnBwdSm80INS1_25CollectiveMainloopBwdSm80ILi2ELi2EN4cute5tupleIJNS5_1CILi128EEES8_NS7_ILi64EEEEEENS_10bfloat16_tEfNS_4arch4Sm80ELb0ELb1ELb1ELb0ELb1ELb0ELb0ELb0ELi2ELi4ELi4ELi4ELb0EEENS1_21CollectiveEpilogueBwdISA_SB_SD_Li256ELb0ELb0ELi2EEENS1_19SingleTileSchedulerILb0ELb0ELb0ELi128EEEEEEEEEvNT_6ParamsE$_ZZN4cute7idx2crdIiNS_5tupleIJNS_1CILi32EEENS2_ILi4EEENS2_ILi2EEENS2_ILi1EEEEEENS1_IJS6_S3_NS2_ILi128EEENS2_ILi0EEEEEEEEDaRKT_RKT0_RKT1_ENKUlRKT_RKT0_E_clIS5_S8_EEDaSM_SP_ - $_ZN7cutlass13device_kernelIN5flash19enable_sm80_to_sm89INS1_16FlashAttnBwdSm80INS1_25CollectiveMainloopBwdSm80ILi2ELi2EN4cute5tupleIJNS5_1CILi128EEES8_NS7_ILi64EEEEEENS_10bfloat16_tEfNS_4arch4Sm80ELb0ELb1ELb1ELb0ELb1ELb0ELb0ELb0ELi2ELi4ELi4ELi4ELb0EEENS1_21CollectiveEpilogueBwdISA_SB_SD_Li256ELb0ELb0ELi2EEENS1_19SingleTileSchedulerILb0ELb0ELb0ELi128EEEEEEEEEvNT_6ParamsE$_ZZN4cute7idx2crdIiNS_5tupleIJNS_1CILi32EEENS2_ILi4EEENS2_ILi2EEENS2_ILi1EEEEEENS1_IJS6_S3_NS2_ILi128EEENS2_ILi0EEEEEEEEDaRKT_RKT0_RKT1_ENKUlRKT_RKT0_E_clIS4_S3_EEDaSM_SP_)
$_ZN7cutlass13device_kernelIN5flash19enable_sm80_to_sm89INS1_16FlashAttnBwdSm80INS1_25CollectiveMainloopBwdSm80ILi2ELi2EN4cute5tupleIJNS5_1CILi128EEES8_NS7_ILi64EEEEEENS_10bfloat16_tEfNS_4arch4Sm80ELb0ELb1ELb1ELb0ELb1ELb0ELb0ELb0ELi2ELi4ELi4ELi4ELb0EEENS1_21CollectiveEpilogueBwdISA_SB_SD_Li256ELb0ELb0ELi2EEENS1_19SingleTileSchedulerILb0ELb0ELb0ELi128EEEEEEEEEvNT_6ParamsE$_ZZN4cute7idx2crdIiNS_5tupleIJNS_1CILi32EEENS2_ILi4EEENS2_ILi2EEENS2_ILi1EEEEEENS1_IJS6_S3_NS2_ILi128EEENS2_ILi0EEEEEEEEDaRKT_RKT0_RKT1_ENKUlRKT_RKT0_E_clIS4_S3_EEDaSM_SP_:
        /* <DEDUP_REMOVED lines=8> */
[----:B------:R-:W-:Y:S06]  /*10650*/  RET.REL.NODEC R4 `(_ZN7cutlass13device_kernelIN5flash19enable_sm80_to_sm89INS1_16FlashAttnBwdSm80INS1_25CollectiveMainloopBwdSm80ILi2ELi2EN4cute5tupleIJNS5_1CILi128EEES8_NS7_ILi64EEEEEENS_10bfloat16_tEfNS_4arch4Sm80ELb0ELb1ELb1ELb0ELb1ELb0ELb0ELb0ELi2ELi4ELi4ELi4ELb0EEENS1_21CollectiveEpilogueBwdISA_SB_SD_Li256ELb0ELb0ELi2EEENS1_19SingleTileSchedulerILb0ELb0ELb0ELi128EEEEEEEEEvNT_6ParamsE) ;  /* 0xfffef9a004007950 */ /* 0x000fec0003c3ffff */
        .type           $_ZN7cutlass13device_kernelIN5flash19enable_sm80_to_sm89INS1_16FlashAttnBwdSm80INS1_25CollectiveMainloopBwdSm80ILi2ELi2EN4cute5tupleIJNS5_1CILi128EEES8_NS7_ILi64EEEEEENS_10bfloat16_tEfNS_4arch4Sm80ELb0ELb1ELb1ELb0ELb1ELb0ELb0ELb0ELi2ELi4ELi4ELi4ELb0EEENS1_21CollectiveEpilogueBwdISA_SB_SD_Li256ELb0ELb0ELi2EEENS1_19SingleTileSchedulerILb0ELb0ELb0ELi128EEEEEEEEEvNT_6ParamsE$_ZZN4cute7idx2crdIiNS_5tupleIJNS_1CILi32EEENS2_ILi4EEENS2_ILi2EEENS2_ILi1EEEEEENS1_IJS6_S3_NS2_ILi128EEENS2_ILi0EEEEEEEEDaRKT_RKT0_RKT1_ENKUlRKT_RKT0_E_clIS5_S8_EEDaSM_SP_,@function
        .size           $_ZN7cutlass13device_kernelIN5flash19enable_sm80_to_sm89INS1_16FlashAttnBwdSm80INS1_25CollectiveMainloopBwdSm80ILi2ELi2EN4cute5tupleIJNS5_1CILi128EEES8_NS7_ILi64EEEEEENS_10bfloat16_tEfNS_4arch4Sm80ELb0ELb1ELb1ELb0ELb1ELb0ELb0ELb0ELi2ELi4ELi4ELi4ELb0EEENS1_21CollectiveEpilogueBwdISA_SB_SD_Li256ELb0ELb0ELi2EEENS1_19SingleTileSchedulerILb0ELb0ELb0ELi128EEEEEEEEEvNT_6ParamsE$_ZZN4cute7idx2crdIiNS_5tupleIJNS_1CILi32EEENS2_ILi4EEENS2_ILi2EEENS2_ILi1EEEEEENS1_IJS6_S3_NS2_ILi128EEENS2_ILi0EEEEEEEEDaRKT_RKT0_RKT1_ENKUlRKT_RKT0_E_clIS5_S8_EEDaSM_SP_,($_ZN7cutlass13device_kernelIN5flash19enable_sm80_to_sm89INS1_16FlashAttnBwdSm80INS1_25CollectiveMainloopBwdSm80ILi2ELi2EN4cute5tupleIJNS5_1CILi128EEES8_NS7_ILi64EEEEEENS_10bfloat16_tEfNS_4arch4Sm80ELb0ELb1ELb1ELb0ELb1ELb0ELb0ELb0ELi2ELi4ELi4ELi4ELb0EEENS1_21CollectiveEpilogueBwdISA_SB_SD_Li256ELb0ELb0ELi2EEENS1_19SingleTileSchedulerILb0ELb0ELb0ELi128EEEEEEEEEvNT_6ParamsE$_ZZN4cute9transformINS_15ArithmeticTupleIJiiEEEZNS_14transform_leafIS2_NS_8identityEEEDaRKT_OT0_EUlRKT_E_EEDaS7_S9_ENKUlDpSC_E_clIJiiEEEDaSE_ - $_ZN7cutlass13device_kernelIN5flash19enable_sm80_to_sm89INS1_16FlashAttnBwdSm80INS1_25CollectiveMainloopBwdSm80ILi2ELi2EN4cute5tupleIJNS5_1CILi128EEES8_NS7_ILi64EEEEEENS_10bfloat16_tEfNS_4arch4Sm80ELb0ELb1ELb1ELb0ELb1ELb0ELb0ELb0ELi2ELi4ELi4ELi4ELb0EEENS1_21CollectiveEpilogueBwdISA_SB_SD_Li256ELb0ELb0ELi2EEENS1_19SingleTileSchedulerILb0ELb0ELb0ELi128EEEEEEEEEvNT_6ParamsE$_ZZN4cute7idx2crdIiNS_5tupleIJNS_1CILi32EEENS2_ILi4EEENS2_ILi2EEENS2_ILi1EEEEEENS1_IJS6_S3_NS2_ILi128EEENS2_ILi0EEEEEEEEDaRKT_RKT0_RKT1_ENKUlRKT_RKT0_E_clIS5_S8_EEDaSM_SP_)
$_ZN7cutlass13device_kernelIN5flash19enable_sm80_to_sm89INS1_16FlashAttnBwdSm80INS1_25CollectiveMainloopBwdSm80ILi2ELi2EN4cute5tupleIJNS5_1CILi128EEES8_NS7_ILi64EEEEEENS_10bfloat16_tEfNS_4arch4Sm80ELb0ELb1ELb1ELb0ELb1ELb0ELb0ELb0ELi2ELi4ELi4ELi4ELb0EEENS1_21CollectiveEpilogueBwdISA_SB_SD_Li256ELb0ELb0ELi2EEENS1_19SingleTileSchedulerILb0ELb0ELb0ELi128EEEEEEEEEvNT_6ParamsE$_ZZN4cute7idx2crdIiNS_5tupleIJNS_1CILi32EEENS2_ILi4EEENS2_ILi2EEENS2_ILi1EEEEEENS1_IJS6_S3_NS2_ILi128EEENS2_ILi0EEEEEEEEDaRKT_RKT0_RKT1_ENKUlRKT_RKT0_E_clIS5_S8_EEDaSM_SP_:
[----:B------:R-:W-:Y:S01]  /*10660*/  SHF.R.S32.HI R3, RZ, 0x1f, R2 ;  /* 0x0000001fff037819 */ /* 0x000fe20000011402 */
[----:B------:R-:W-:-:S03]  /*10670*/  IMAD.MOV.U32 R5, RZ, RZ, 0x0 ;  /* 0x00000000ff057424 */ /* 0x000fc600078e00ff */
[----:B------:R-:W-:-:S04]  /*10680*/  LEA.HI R2, R3, R2, RZ, 0x7 ;  /* 0x0000000203027211 */ /* 0x000fc800078f38ff */
[----:B------:R-:W-:-:S04]  /*10690*/  SHF.R.S32.HI R3, RZ, 0x7, R2 ;  /* 0x00000007ff037819 */ /* 0x000fc80000011402 */
[----:B------:R-:W-:-:S04]  /*106a0*/  LEA.HI R2, R2, R3, RZ, 0x1 ;  /* 0x0000000302027211 */ /* 0x000fc800078f08ff */
[----:B------:R-:W-:-:S05]  /*106b0*/  LOP3.LUT R2, R2, 0xfffffffe, RZ, 0xc0, !PT ;  /* 0xfffffffe02027812 */ /* 0x000fca00078ec0ff */
[----:B------:R-:W-:Y:S01]  /*106c0*/  IMAD.IADD R2, R3, 0x1, -R2 ;  /* 0x0000000103027824 */ /* 0x000fe200078e0a02 */
[----:B------:R-:W-:Y:S06]  /*106d0*/  RET.REL.NODEC R4 `(_ZN7cutlass13device_kernelIN5flash19enable_sm80_to_sm89INS1_16FlashAttnBwdSm80INS1_25CollectiveMainloopBwdSm80ILi2ELi2EN4cute5tupleIJNS5_1CILi128EEES8_NS7_ILi64EEEEEENS_10bfloat16_tEfNS_4arch4Sm80ELb0ELb1ELb1ELb0ELb1ELb0ELb0ELb0ELi2ELi4ELi4ELi4ELb0EEENS1_21CollectiveEpilogueBwdISA_SB_SD_Li256ELb0ELb0ELi2EEENS1_19SingleTileSchedulerILb0ELb0ELb0ELi128EEEEEEEEEvNT_6ParamsE) ;  /* 0xfffef92004007950 */ /* 0x000fec0003c3ffff */
        .type           $_ZN7cutlass13device_kernelIN5flash19enable_sm80_to_sm89INS1_16FlashAttnBwdSm80INS1_25CollectiveMainloopBwdSm80ILi2ELi2EN4cute5tupleIJNS5_1CILi128EEES8_NS7_ILi64EEEEEENS_10bfloat16_tEfNS_4arch4Sm80ELb0ELb1ELb1ELb0ELb1ELb0ELb0ELb0ELi2ELi4ELi4ELi4ELb0EEENS1_21CollectiveEpilogueBwdISA_SB_SD_Li256ELb0ELb0ELi2EEENS1_19SingleTileSchedulerILb0ELb0ELb0ELi128EEEEEEEEEvNT_6ParamsE$_ZZN4cute9transformINS_15ArithmeticTupleIJiiEEEZNS_14transform_leafIS2_NS_8identityEEEDaRKT_OT0_EUlRKT_E_EEDaS7_S9_ENKUlDpSC_E_clIJiiEEEDaSE_,@function
        .size           $_ZN7cutlass13device_kernelIN5flash19enable_sm80_to_sm89INS1_16FlashAttnBwdSm80INS1_25CollectiveMainloopBwdSm80ILi2ELi2EN4cute5tupleIJNS5_1CILi128EEES8_NS7_ILi64EEEEEENS_10bfloat16_tEfNS_4arch4Sm80ELb0ELb1ELb1ELb0ELb1ELb0ELb0ELb0ELi2ELi4ELi4ELi4ELb0EEENS1_21CollectiveEpilogueBwdISA_SB_SD_Li256ELb0ELb0ELi2EEENS1_19SingleTileSchedulerILb0ELb0ELb0ELi128EEEEEEEEEvNT_6ParamsE$_ZZN4cute9transformINS_15ArithmeticTupleIJiiEEEZNS_14transform_leafIS2_NS_8identityEEEDaRKT_OT0_EUlRKT_E_EEDaS7_S9_ENKUlDpSC_E_clIJiiEEEDaSE_,($_ZN7cutlass13device_kernelIN5flash19enable_sm80_to_sm89INS1_16FlashAttnBwdSm80INS1_25CollectiveMainloopBwdSm80ILi2ELi2EN4cute5tupleIJNS5_1CILi128EEES8_NS7_ILi64EEEEEENS_10bfloat16_tEfNS_4arch4Sm80ELb0ELb1ELb1ELb0ELb1ELb0ELb0ELb0ELi2ELi4ELi4ELi4ELb0EEENS1_21CollectiveEpilogueBwdISA_SB_SD_Li256ELb0ELb0ELi2EEENS1_19SingleTileSchedulerILb0ELb0ELb0ELi128EEEEEEEEEvNT_6ParamsE$_ZZN4cute9transformINS_5tupleIJNS_1CILi32EEENS2_ILi4EEENS2_ILi2EEENS2_ILi1EEEEEENS1_IJS6_S3_NS2_ILi128EEENS2_ILi0EEEEEEZNS_7idx2crdIiS7_SA_EEDaRKT_RKT0_RKT1_EUlRKT_RKT0_E_EEDaSE_SH_OSI_ENKUlDpSN_E_clIJiiiS9_EEEDaST_ - $_ZN7cutlass13device_kernelIN5flash19enable_sm80_to_sm89INS1_16FlashAttnBwdSm80INS1_25CollectiveMainloopBwdSm80ILi2ELi2EN4cute5tupleIJNS5_1CILi128EEES8_NS7_ILi64EEEEEENS_10bfloat16_tEfNS_4arch4Sm80ELb0ELb1ELb1ELb0ELb1ELb0ELb0ELb0ELi2ELi4ELi4ELi4ELb0EEENS1_21CollectiveEpilogueBwdISA_SB_SD_Li256ELb0ELb0ELi2EEENS1_19SingleTileSchedulerILb0ELb0ELb0ELi128EEEEEEEEEvNT_6ParamsE$_ZZN4cute9transformINS_15ArithmeticTupleIJiiEEEZNS_14transform_leafIS2_NS_8identityEEEDaRKT_OT0_EUlRKT_E_EEDaS7_S9_ENKUlDpSC_E_clIJiiEEEDaSE_)
$_ZN7cutlass13device_kernelIN5flash19enable_sm80_to_sm89INS1_16FlashAttnBwdSm80INS1_25CollectiveMainloopBwdSm80ILi2ELi2EN4cute5tupleIJNS5_1CILi128EEES8_NS7_ILi64EEEEEENS_10bfloat16_tEfNS_4arch4Sm80ELb0ELb1ELb1ELb0ELb1ELb0ELb0ELb0ELi2ELi4ELi4ELi4ELb0EEENS1_21CollectiveEpilogueBwdISA_SB_SD_Li256ELb0ELb0ELi2EEENS1_19SingleTileSchedulerILb0ELb0ELb0ELi128EEEEEEEEEvNT_6ParamsE$_ZZN4cute9transformINS_15ArithmeticTupleIJiiEEEZNS_14transform_leafIS2_NS_8identityEEEDaRKT_OT0_EUlRKT_E_EEDaS7_S9_ENKUlDpSC_E_clIJiiEEEDaSE_:
[----:B------:R-:W-:Y:S01]  /*106e0*/  IADD3 R3, R1, 0x1688, RZ ;  /* 0x0000168801037810 */ /* 0x000fe20007ffe0ff */
[----:B------:R-:W-:Y:S01]  /*106f0*/  IMAD.MOV.U32 R2, RZ, RZ, R9 ;  /* 0x000000ffff027224 */ /* 0x000fe200078e0009 */
[----:B------:R-:W-:Y:S02]  /*10700*/  MOV R8, 0x10730 ;  /* 0x0001073000087802 */ /* 0x000fe40000000f00 */
[----:B------:R-:W-:Y:S02]  /*10710*/  IADD3 R3, R3, c[0x0][0x20], RZ ;  /* 0x0000080003037a10 */ /* 0x000fe40007ffe0ff */
[----:B------:R-:W-:Y:S05]  /*10720*/  CALL.REL.NOINC `($_ZN7cutlass13device_kernelIN5flash19enable_sm80_to_sm89INS1_16FlashAttnBwdSm80INS1_25CollectiveMainloopBwdSm80ILi2ELi2EN4cute5tupleIJNS5_1CILi128EEES8_NS7_ILi64EEEEEENS_10bfloat16_tEfNS_4arch4Sm80ELb0ELb1ELb1ELb0ELb1ELb0ELb0ELb0ELi2ELi4ELi4ELi4ELb0EEENS1_21CollectiveEpilogueBwdISA_SB_SD_Li256ELb0ELb0ELi2EEENS1_19SingleTileSchedulerILb0ELb0ELb0ELi128EEEEEEEEEvNT_6ParamsE$_ZN4cute3eso3ESOILb0ELb0EJiiEEC2ERKiS4_) ;  /* 0xffff6f9000007944 */ /* 0x000fea0003c3ffff */
[----:B-1----:R1:W5:Y:S01]  /*10730*/  LDL.64 R2, [R1+0x1688] ;  /* 0x0016880001027983 */ /* 0x0023620000100a00 */
[----:B------:R-:W-:-:S04]  /*10740*/  MOV R7, 0x0 ;  /* 0x0000000000077802 */ /* 0x000fc80000000f00 */
[----:B------:R-:W-:Y:S05]  /*10750*/  RET.REL.NODEC R6 `(_ZN7cutlass13device_kernelIN5flash19enable_sm80_to_sm89INS1_16FlashAttnBwdSm80INS1_25CollectiveMainloopBwdSm80ILi2ELi2EN4cute5tupleIJNS5_1CILi128EEES8_NS7_ILi64EEEEEENS_10bfloat16_tEfNS_4arch4Sm80ELb0ELb1ELb1ELb0ELb1ELb0ELb0ELb0ELi2ELi4ELi4ELi4ELb0EEENS1_21CollectiveEpilogueBwdISA_SB_SD_Li256ELb0ELb0ELi2EEENS1_19SingleTileSchedulerILb0ELb0ELb0ELi128EEEEEEEEEvNT_6ParamsE) ;  /* 0xfffef8a006007950 */ /* 0x000fea0003c3ffff */
        .type           $_ZN7cutlass13device_kernelIN5flash19enable_sm80_to_sm89INS1_16FlashAttnBwdSm80INS1_25CollectiveMainloopBwdSm80ILi2ELi2EN4cute5tupleIJNS5_1CILi128EEES8_NS7_ILi64EEEEEENS_10bfloat16_tEfNS_4arch4Sm80ELb0ELb1ELb1ELb0ELb1ELb0ELb0ELb0ELi2ELi4ELi4ELi4ELb0EEENS1_21CollectiveEpilogueBwdISA_SB_SD_Li256ELb0ELb0ELi2EEENS1_19SingleTileSchedulerILb0ELb0ELb0ELi128EEEEEEEEEvNT_6ParamsE$_ZZN4cute9transformINS_5tupleIJNS_1CILi32EEENS2_ILi4EEENS2_ILi2EEENS2_ILi1EEEEEENS1_IJS6_S3_NS2_ILi128EEENS2_ILi0EEEEEEZNS_7idx2crdIiS7_SA_EEDaRKT_RKT0_RKT1_EUlRKT_RKT0_E_EEDaSE_SH_OSI_ENKUlDpSN_E_clIJiiiS9_EEEDaST_,@function
        .size           $_ZN7cutlass13device_kernelIN5flash19enable_sm80_to_sm89INS1_16FlashAttnBwdSm80INS1_25CollectiveMainloopBwdSm80ILi2ELi2EN4cute5tupleIJNS5_1CILi128EEES8_NS7_ILi64EEEEEENS_10bfloat16_tEfNS_4arch4Sm80ELb0ELb1ELb1ELb0ELb1ELb0ELb0ELb0ELi2ELi4ELi4ELi4ELb0EEENS1_21CollectiveEpilogueBwdISA_SB_SD_Li256ELb0ELb0ELi2EEENS1_19SingleTileSchedulerILb0ELb0ELb0ELi128EEEEEEEEEvNT_6ParamsE$_ZZN4cute9transformINS_5tupleIJNS_1CILi32EEENS2_ILi4EEENS2_ILi2EEENS2_ILi1EEEEEENS1_IJS6_S3_NS2_ILi128EEENS2_ILi0EEEEEEZNS_7idx2crdIiS7_SA_EEDaRKT_RKT0_RKT1_EUlRKT_RKT0_E_EEDaSE_SH_OSI_ENKUlDpSN_E_clIJiiiS9_EEEDaST_,($_ZN7cutlass13device_kernelIN5flash19enable_sm80_to_sm89INS1_16FlashAttnBwdSm80INS1_25CollectiveMainloopBwdSm80ILi2ELi2EN4cute5tupleIJNS5_1CILi128EEES8_NS7_ILi64EEEEEENS_10bfloat16_tEfNS_4arch4Sm80ELb0ELb1ELb1ELb0ELb1ELb0ELb0ELb0ELi2ELi4ELi4ELi4ELb0EEENS1_21CollectiveEpilogueBwdISA_SB_SD_Li256ELb0ELb0ELi2EEENS1_19SingleTileSchedulerILb0ELb0ELb0ELi128EEEEEEEEEvNT_6ParamsE$_ZZN4cute9transformINS_5tupleIJiiNS_1CILi0EEEEEENS1_IJNS1_IJNS2_ILi4EEENS2_ILi8EEEEEENS2_ILi2EEENS2_ILi1EEEEEEZNS_7idx2crdIS4_SA_EEDaRKT_RKT0_EUlRKT_RKT0_E_EEDaSE_SH_OT1_ENKUlDpSK_E_clIJNS1_IJiiEEEiS3_EEEDaSR_ - $_ZN7cutlass13device_kernelIN5flash19enable_sm80_to_sm89INS1_16FlashAttnBwdSm80INS1_25CollectiveMainloopBwdSm80ILi2ELi2EN4cute5tupleIJNS5_1CILi128EEES8_NS7_ILi64EEEEEENS_10bfloat16_tEfNS_4arch4Sm80ELb0ELb1ELb1ELb0ELb1ELb0ELb0ELb0ELi2ELi4ELi4ELi4ELb0EEENS1_21CollectiveEpilogueBwdISA_SB_SD_Li256ELb0ELb0ELi2EEENS1_19SingleTileSchedulerILb0ELb0ELb0ELi128EEEEEEEEEvNT_6ParamsE$_ZZN4cute9transformINS_5tupleIJNS_1CILi32EEENS2_ILi4EEENS2_ILi2EEENS2_ILi1EEEEEENS1_IJS6_S3_NS2_ILi128EEENS2_ILi0EEEEEEZNS_7idx2crdIiS7_SA_EEDaRKT_RKT0_RKT1_EUlRKT_RKT0_E_EEDaSE_SH_OSI_ENKUlDpSN_E_clIJiiiS9_EEEDaST_)
$_ZN7cutlass13device_kernelIN5flash19enable_sm80_to_sm89INS1_16FlashAttnBwdSm80INS1_25CollectiveMainloopBwdSm80ILi2ELi2EN4cute5tupleIJNS5_1CILi128EEES8_NS7_ILi64EEEEEENS_10bfloat16_tEfNS_4arch4Sm80ELb0ELb1ELb1ELb0ELb1ELb0ELb0ELb0ELi2ELi4ELi4ELi4ELb0EEENS1_21CollectiveEpilogueBwdISA_SB_SD_Li256ELb0ELb0ELi2EEENS1_19SingleTileSchedulerILb0ELb0ELb0ELi128EEEEEEEEEvNT_6ParamsE$_ZZN4cute9transformINS_5tupleIJNS_1CILi32EEENS2_ILi4EEENS2_ILi2EEENS2_ILi1EEEEEENS1_IJS6_S3_NS2_ILi128EEENS2_ILi0EEEEEEZNS_7idx2crdIiS7_SA_EEDaRKT_RKT0_RKT1_EUlRKT_RKT0_E_EEDaSE_SH_OSI_ENKUlDpSN_E_clIJiiiS9_EEEDaST_:
[----:B------:R-:W-:Y:S02]  /*10760*/  IADD3 R3, R1, 0x13c8, RZ ;  /* 0x000013c801037810 */ /* 0x000fe40007ffe0ff */
[----:B------:R-:W-:Y:S02]  /*10770*/  MOV R6, 0x107a0 ;  /* 0x000107a000067802 */ /* 0x000fe40000000f00 */
[----:B------:R-:W-:Y:S02]  /*10780*/  IADD3 R3, R3, c[0x0][0x20], RZ ;  /* 0x0000080003037a10 */ /* 0x000fe40007ffe0ff */
[----:B------:R-:W-:Y:S05]  /*10790*/  CALL.REL.NOINC `($_ZN7cutlass13device_kernelIN5flash19enable_sm80_to_sm89INS1_16FlashAttnBwdSm80INS1_25CollectiveMainloopBwdSm80ILi2ELi2EN4cute5tupleIJNS5_1CILi128EEES8_NS7_ILi64EEEEEENS_10bfloat16_tEfNS_4arch4Sm80ELb0ELb1ELb1ELb0ELb1ELb0ELb0ELb0ELi2ELi4ELi4ELi4ELb0EEENS1_21CollectiveEpilogueBwdISA_SB_SD_Li256ELb0ELb0ELi2EEENS1_19SingleTileSchedulerILb0ELb0ELb0ELi128EEEEEEEEEvNT_6ParamsE$_ZN4cute3eso3ESOILb0ELb0EJiiiNS_1CILi0EEEEEC2ERKiS6_S6_RKS3_) ;  /* 0xffff728000007944 */ /* 0x000fea0003c3ffff */
[----:B------:R2:W5:Y:S04]  /*107a0*/  LDL R5, [R1+0x13d0] ;  /* 0x0013d00001057983 */ /* 0x0005680000100800 */
[----:B-1----:R2:W5:Y:S01]  /*107b0*/  LDL.64 R2, [R1+0x13c8] ;  /* 0x0013c80001027983 */ /* 0x0025620000100a00 */
[----:B------:R-:W-:Y:S02]  /*107c0*/  MOV R6, R4 ;  /* 0x0000000400067202 */ /* 0x000fe40000000f00 */
[----:B------:R-:W-:-:S04]  /*107d0*/  MOV R7, 0x0 ;  /* 0x0000000000077802 */ /* 0x000fc80000000f00 */
[----:B------:R-:W-:Y:S05]  /*107e0*/  RET.REL.NODEC R6 `(_ZN7cutlass13device_kernelIN5flash19enable_sm80_to_sm89INS1_16FlashAttnBwdSm80INS1_25CollectiveMainloopBwdSm80ILi2ELi2EN4cute5tupleIJNS5_1CILi128EEES8_NS7_ILi64EEEEEENS_10bfloat16_tEfNS_4arch4Sm80ELb0ELb1ELb1ELb0ELb1ELb0ELb0ELb0ELi2ELi4ELi4ELi4ELb0EEENS1_21CollectiveEpilogueBwdISA_SB_SD_Li256ELb0ELb0ELi2EEENS1_19SingleTileSchedulerILb0ELb0ELb0ELi128EEEEEEEEEvNT_6ParamsE) ;  /* 0xfffef81006007950 */ /* 0x000fea0003c3ffff */
        .type           $_ZN7cutlass13device_kernelIN5flash19enable_sm80_to_sm89INS1_16FlashAttnBwdSm80INS1_25CollectiveMainloopBwdSm80ILi2ELi2EN4cute5tupleIJNS5_1CILi128EEES8_NS7_ILi64EEEEEENS_10bfloat16_tEfNS_4arch4Sm80ELb0ELb1ELb1ELb0ELb1ELb0ELb0ELb0ELi2ELi4ELi4ELi4ELb0EEENS1_21CollectiveEpilogueBwdISA_SB_SD_Li256ELb0ELb0ELi2EEENS1_19SingleTileSchedulerILb0ELb0ELb0ELi128EEEEEEEEEvNT_6ParamsE$_ZZN4cute9transformINS_5tupleIJiiNS_1CILi0EEEEEENS1_IJNS1_IJNS2_ILi4EEENS2_ILi8EEEEEENS2_ILi2EEENS2_ILi1EEEEEEZNS_7idx2crdIS4_SA_EEDaRKT_RKT0_EUlRKT_RKT0_E_EEDaSE_SH_OT1_ENKUlDpSK_E_clIJNS1_IJiiEEEiS3_EEEDaSR_,@function
        .size           $_ZN7cutlass13device_kernelIN5flash19enable_sm80_to_sm89INS1_16FlashAttnBwdSm80INS1_25CollectiveMainloopBwdSm80ILi2ELi2EN4cute5tupleIJNS5_1CILi128EEES8_NS7_ILi64EEEEEENS_10bfloat16_tEfNS_4arch4Sm80ELb0ELb1ELb1ELb0ELb1ELb0ELb0ELb0ELi2ELi4ELi4ELi4ELb0EEENS1_21CollectiveEpilogueBwdISA_SB_SD_Li256ELb0ELb0ELi2EEENS1_19SingleTileSchedulerILb0ELb0ELb0ELi128EEEEEEEEEvNT_6ParamsE$_ZZN4cute9transformINS_5tupleIJiiNS_1CILi0EEEEEENS1_IJNS1_IJNS2_ILi4EEENS2_ILi8EEEEEENS2_ILi2EEENS2_ILi1EEEEEEZNS_7idx2crdIS4_SA_EEDaRKT_RKT0_EUlRKT_RKT0_E_EEDaSE_SH_OT1_ENKUlDpSK_E_clIJNS1_IJiiEEEiS3_EEEDaSR_,($_ZN7cutlass13device_kernelIN5flash19enable_sm80_to_sm89INS1_16FlashAttnBwdSm80INS1_25CollectiveMainloopBwdSm80ILi2ELi2EN4cute5tupleIJNS5_1CILi128EEES8_NS7_ILi64EEEEEENS_10bfloat16_tEfNS_4arch4Sm80ELb0ELb1ELb1ELb0ELb1ELb0ELb0ELb0ELi2ELi4ELi4ELi4ELb0EEENS1_21CollectiveEpilogueBwdISA_SB_SD_Li256ELb0ELb0ELi2EEENS1_19SingleTileSchedulerILb0ELb0ELb0ELi128EEEEEEEEEvNT_6ParamsE$_ZZN4cute9transformINS_5tupleIJiiNS_1CILi0EEEEEENS1_IJNS1_IJNS2_ILi4EEENS2_ILi8EEEEEES5_NS2_ILi1EEEEEEZNS_7idx2crdIS4_S9_EEDaRKT_RKT0_EUlRKT_RKT0_E_EEDaSD_SG_OT1_ENKUlDpSJ_E_clIJNS1_IJiiEEEiS3_EEEDaSQ_ - $_ZN7cutlass13device_kernelIN5flash19enable_sm80_to_sm89INS1_16FlashAttnBwdSm80INS1_25CollectiveMainloopBwdSm80ILi2ELi2EN4cute5tupleIJNS5_1CILi128EEES8_NS7_ILi64EEEEEENS_10bfloat16_tEfNS_4arch4Sm80ELb0ELb1ELb1ELb0ELb1ELb0ELb0ELb0ELi2ELi4ELi4ELi4ELb0EEENS1_21CollectiveEpilogueBwdISA_SB_SD_Li256ELb0ELb0ELi2EEENS1_19SingleTileSchedulerILb0ELb0ELb0ELi128EEEEEEEEEvNT_6ParamsE$_ZZN4cute9transformINS_5tupleIJiiNS_1CILi0EEEEEENS1_IJNS1_IJNS2_ILi4EEENS2_ILi8EEEEEENS2_ILi2EEENS2_ILi1EEEEEEZNS_7idx2crdIS4_SA_EEDaRKT_RKT0_EUlRKT_RKT0_E_EEDaSE_SH_OT1_ENKUlDpSK_E_clIJNS1_IJiiEEEiS3_EEEDaSR_)
$_ZN7cutlass13device_kernelIN5flash19enable_sm80_to_sm89INS1_16FlashAttnBwdSm80INS1_25CollectiveMainloopBwdSm80ILi2ELi2EN4cute5tupleIJNS5_1CILi128EEES8_NS7_ILi64EEEEEENS_10bfloat16_tEfNS_4arch4Sm80ELb0ELb1ELb1ELb0ELb1ELb0ELb0ELb0ELi2ELi4ELi4ELi4ELb0EEENS1_21CollectiveEpilogueBwdISA_SB_SD_Li256ELb0ELb0ELi2EEENS1_19SingleTileSchedulerILb0ELb0ELb0ELi128EEEEEEEEEvNT_6ParamsE$_ZZN4cute9transformINS_5tupleIJiiNS_1CILi0EEEEEENS1_IJNS1_IJNS2_ILi4EEENS2_ILi8EEEEEENS2_ILi2EEENS2_ILi1EEEEEEZNS_7idx2crdIS4_SA_EEDaRKT_RKT0_EUlRKT_RKT0_E_EEDaSE_SH_OT1_ENKUlDpSK_E_clIJNS1_IJiiEEEiS3_EEEDaSR_:
[----:B------:R-:W-:Y:S02]  /*107f0*/  IADD3 R3, R1, 0x1680, RZ ;  /* 0x0000168001037810 */ /* 0x000fe40007ffe0ff */
[----:B------:R-:W-:Y:S02]  /*10800*/  MOV R6, 0x10830 ;  /* 0x0001083000067802 */ /* 0x000fe40000000f00 */
[----:B------:R-:W-:Y:S02]  /*10810*/  IADD3 R3, R3, c[0x0][0x20], RZ ;  /* 0x0000080003037a10 */ /* 0x000fe40007ffe0ff */
[----:B------:R-:W-:Y:S05]  /*10820*/  CALL.REL.NOINC `($_ZN7cutlass13device_kernelIN5flash19enable_sm80_to_sm89INS1_16FlashAttnBwdSm80INS1_25CollectiveMainloopBwdSm80ILi2ELi2EN4cute5tupleIJNS5_1CILi128EEES8_NS7_ILi64EEEEEENS_10bfloat16_tEfNS_4arch4Sm80ELb0ELb1ELb1ELb0ELb1ELb0ELb0ELb0ELi2ELi4ELi4ELi4ELb0EEENS1_21CollectiveEpilogueBwdISA_SB_SD_Li256ELb0ELb0ELi2EEENS1_19SingleTileSchedulerILb0ELb0ELb0ELi128EEEEEEEEEvNT_6ParamsE$_ZN4cute3eso3ESOILb0ELb0EJNS_5tupleIJiiEEEiNS_1CILi0EEEEEC2ERKS3_RKiRKS5_) ;  /* 0xffff635000007944 */ /* 0x000fea0003c3ffff */
[----:B------:R2:W5:Y:S04]  /*10830*/  LDL R36, [R1+0x1688] ;  /* 0x0016880001247983 */ /* 0x0005680000100800 */
[----:B-1----:R2:W5:Y:S01]  /*10840*/  LDL.64 R2, [R1+0x1680] ;  /* 0x0016800001027983 */ /* 0x0025620000100a00 */
[----:B------:R-:W-:-:S04]  /*10850*/  MOV R73, 0x0 ;  /* 0x0000000000497802 */ /* 0x000fc80000000f00 */
[----:B------:R-:W-:Y:S05]  /*10860*/  RET.REL.NODEC R72 `(_ZN7cutlass13device_kernelIN5flash19enable_sm80_to_sm89INS1_16FlashAttnBwdSm80INS1_25CollectiveMainloopBwdSm80ILi2ELi2EN4cute5tupleIJNS5_1CILi128EEES8_NS7_ILi64EEEEEENS_10bfloat16_tEfNS_4arch4Sm80ELb0ELb1ELb1ELb0ELb1ELb0ELb0ELb0ELi2ELi4ELi4ELi4ELb0EEENS1_21CollectiveEpilogueBwdISA_SB_SD_Li256ELb0ELb0ELi2EEENS1_19SingleTileSchedulerILb0ELb0ELb0ELi128EEEEEEEEEvNT_6ParamsE) ;  /* 0xfffef79048007950 */ /* 0x000fea0003c3ffff */
        .type           $_ZN7cutlass13device_kernelIN5flash19enable_sm80_to_sm89INS1_16FlashAttnBwdSm80INS1_25CollectiveMainloopBwdSm80ILi2ELi2EN4cute5tupleIJNS5_1CILi128EEES8_NS7_ILi64EEEEEENS_10bfloat16_tEfNS_4arch4Sm80ELb0ELb1ELb1ELb0ELb1ELb0ELb0ELb0ELi2ELi4ELi4ELi4ELb0EEENS1_21CollectiveEpilogueBwdISA_SB_SD_Li256ELb0ELb0ELi2EEENS1_19SingleTileSchedulerILb0ELb0ELb0ELi128EEEEEEEEEvNT_6ParamsE$_ZZN4cute9transformINS_5tupleIJiiNS_1CILi0EEEEEENS1_IJNS1_IJNS2_ILi4EEENS2_ILi8EEEEEES5_NS2_ILi1EEEEEEZNS_7idx2crdIS4_S9_EEDaRKT_RKT0_EUlRKT_RKT0_E_EEDaSD_SG_OT1_ENKUlDpSJ_E_clIJNS1_IJiiEEEiS3_EEEDaSQ_,@function
        .size           $_ZN7cutlass13device_kernelIN5flash19enable_sm80_to_sm89INS1_16FlashAttnBwdSm80INS1_25CollectiveMainloopBwdSm80ILi2ELi2EN4cute5tupleIJNS5_1CILi128EEES8_NS7_ILi64EEEEEENS_10bfloat16_tEfNS_4arch4Sm80ELb0ELb1ELb1ELb0ELb1ELb0ELb0ELb0ELi2ELi4ELi4ELi4ELb0EEENS1_21CollectiveEpilogueBwdISA_SB_SD_Li256ELb0ELb0ELi2EEENS1_19SingleTileSchedulerILb0ELb0ELb0ELi128EEEEEEEEEvNT_6ParamsE$_ZZN4cute9transformINS_5tupleIJiiNS_1CILi0EEEEEENS1_IJNS1_IJNS2_ILi4EEENS2_ILi8EEEEEES5_NS2_ILi1EEEEEEZNS_7idx2crdIS4_S9_EEDaRKT_RKT0_EUlRKT_RKT0_E_EEDaSD_SG_OT1_ENKUlDpSJ_E_clIJNS1_IJiiEEEiS3_EEEDaSQ_,($_ZN7cutlass13device_kernelIN5flash19enable_sm80_to_sm89INS1_16FlashAttnBwdSm80INS1_25CollectiveMainloopBwdSm80ILi2ELi2EN4cute5tupleIJNS5_1CILi128EEES8_NS7_ILi64EEEEEENS_10bfloat16_tEfNS_4arch4Sm80ELb0ELb1ELb1ELb0ELb1ELb0ELb0ELb0ELi2ELi4ELi4ELi4ELb0EEENS1_21CollectiveEpilogueBwdISA_SB_SD_Li256ELb0ELb0ELi2EEENS1_19SingleTileSchedulerILb0ELb0ELb0ELi128EEEEEEEEEvNT_6ParamsE$_ZZN4cute9transformINS_5tupleIJiiiNS_1CILi0EEEEEENS1_IJNS2_ILi32EEENS2_ILi4EEENS2_ILi2EEENS2_ILi1EEEEEENS1_IJS8_S8_S8_S8_EEEZNS_7crd2crdIS4_S9_SA_EEDaRKT_RKT0_RKT1_EUlRKT_RKT0_RKT1_E_EEDaSE_SH_SK_OT2_ENKUlDpSN_E_clIJiiiS3_EEEDaSX_ - $_ZN7cutlass13device_kernelIN5flash19enable_sm80_to_sm89INS1_16FlashAttnBwdSm80INS1_25CollectiveMainloopBwdSm80ILi2ELi2EN4cute5tupleIJNS5_1CILi128EEES8_NS7_ILi64EEEEEENS_10bfloat16_tEfNS_4arch4Sm80ELb0ELb1ELb1ELb0ELb1ELb0ELb0ELb0ELi2ELi4ELi4ELi4ELb0EEENS1_21CollectiveEpilogueBwdISA_SB_SD_Li256ELb0ELb0ELi2EEENS1_19SingleTileSchedulerILb0ELb0ELb0ELi128EEEEEEEEEvNT_6ParamsE$_ZZN4cute9transformINS_5tupleIJiiNS_1CILi0EEEEEENS1_IJNS1_IJNS2_ILi4EEENS2_ILi8EEEEEES5_NS2_ILi1EEEEEEZNS_7idx2crdIS4_S9_EEDaRKT_RKT0_EUlRKT_RKT0_E_EEDaSD_SG_OT1_ENKUlDpSJ_E_clIJNS1_IJiiEEEiS3_EEEDaSQ_)
$_ZN7cutlass13device_kernelIN5flash19enable_sm80_to_sm89INS1_16FlashAttnBwdSm80INS1_25CollectiveMainloopBwdSm80ILi2ELi2EN4cute5tupleIJNS5_1CILi128EEES8_NS7_ILi64EEEEEENS_10bfloat16_tEfNS_4arch4Sm80ELb0ELb1ELb1ELb0ELb1ELb0ELb0ELb0ELi2ELi4ELi4ELi4ELb0EEENS1_21CollectiveEpilogueBwdISA_SB_SD_Li256ELb0ELb0ELi2EEENS1_19SingleTileSchedulerILb0ELb0ELb0ELi128EEEEEEEEEvNT_6ParamsE$_ZZN4cute9transformINS_5tupleIJiiNS_1CILi0EEEEEENS1_IJNS1_IJNS2_ILi4EEENS2_ILi8EEEEEES5_NS2_ILi1EEEEEEZNS_7idx2crdIS4_S9_EEDaRKT_RKT0_EUlRKT_RKT0_E_EEDaSD_SG_OT1_ENKUlDpSJ_E_clIJNS1_IJiiEEEiS3_EEEDaSQ_:
[----:B------:R-:W-:Y:S02]  /*10870*/  IADD3 R3, R1, 0x1680, RZ ;  /* 0x0000168001037810 */ /* 0x000fe40007ffe0ff */
[----:B------:R-:W-:Y:S02]  /*10880*/  MOV R6, 0x108b0 ;  /* 0x000108b000067802 */ /* 0x000fe40000000f00 */
[----:B------:R-:W-:Y:S02]  /*10890*/  IADD3 R3, R3, c[0x0][0x20], RZ ;  /* 0x0000080003037a10 */ /* 0x000fe40007ffe0ff */
[----:B------:R-:W-:Y:S05]  /*108a0*/  CALL.REL.NOINC `($_ZN7cutlass13device_kernelIN5flash19enable_sm80_to_sm89INS1_16FlashAttnBwdSm80INS1_25CollectiveMainloopBwdSm80ILi2ELi2EN4cute5tupleIJNS5_1CILi128EEES8_NS7_ILi64EEEEEENS_10bfloat16_tEfNS_4arch4Sm80ELb0ELb1ELb1ELb0ELb1ELb0ELb0ELb0ELi2ELi4ELi4ELi4ELb0EEENS1_21CollectiveEpilogueBwdISA_SB_SD_Li256ELb0ELb0ELi2EEENS1_19SingleTileSchedulerILb0ELb0ELb0ELi128EEEEEEEEEvNT_6ParamsE$_ZN4cute3eso3ESOILb0ELb0EJNS_5tupleIJiiEEEiNS_1CILi0EEEEEC2ERKS3_RKiRKS5_) ;  /* 0xffff62d000007944 */ /* 0x000fea0003c3ffff */
[----:B------:R2:W5:Y:S04]  /*108b0*/  LDL R35, [R1+0x1688] ;  /* 0x0016880001237983 */ /* 0x0005680000100800 */
[----:B-1----:R2:W5:Y:S01]  /*108c0*/  LDL.64 R2, [R1+0x1680] ;  /* 0x0016800001027983 */ /* 0x0025620000100a00 */
[----:B------:R-:W-:Y:S02]  /*108d0*/  MOV R6, R72 ;  /* 0x0000004800067202 */ /* 0x000fe40000000f00 */
[----:B------:R-:W-:-:S04]  /*108e0*/  MOV R7, 0x0 ;  /* 0x0000000000077802 */ /* 0x000fc80000000f00 */
[----:B------:R-:W-:Y:S05]  /*108f0*/  RET.REL.NODEC R6 `(_ZN7cutlass13device_kernelIN5flash19enable_sm80_to_sm89INS1_16FlashAttnBwdSm80INS1_25CollectiveMainloopBwdSm80ILi2ELi2EN4cute5tupleIJNS5_1CILi128EEES8_NS7_ILi64EEEEEENS_10bfloat16_tEfNS_4arch4Sm80ELb0ELb1ELb1ELb0ELb1ELb0ELb0ELb0ELi2ELi4ELi4ELi4ELb0EEENS1_21CollectiveEpilogueBwdISA_SB_SD_Li256ELb0ELb0ELi2EEENS1_19SingleTileSchedulerILb0ELb0ELb0ELi128EEEEEEEEEvNT_6ParamsE) ;  /* 0xfffef70006007950 */ /* 0x000fea0003c3ffff */
        .type           $_ZN7cutlass13device_kernelIN5flash19enable_sm80_to_sm89INS1_16FlashAttnBwdSm80INS1_25CollectiveMainloopBwdSm80ILi2ELi2EN4cute5tupleIJNS5_1CILi128EEES8_NS7_ILi64EEEEEENS_10bfloat16_tEfNS_4arch4Sm80ELb0ELb1ELb1ELb0ELb1ELb0ELb0ELb0ELi2ELi4ELi4ELi4ELb0EEENS1_21CollectiveEpilogueBwdISA_SB_SD_Li256ELb0ELb0ELi2EEENS1_19SingleTileSchedulerILb0ELb0ELb0ELi128EEEEEEEEEvNT_6ParamsE$_ZZN4cute9transformINS_5tupleIJiiiNS_1CILi0EEEEEENS1_IJNS2_ILi32EEENS2_ILi4EEENS2_ILi2EEENS2_ILi1EEEEEENS1_IJS8_S8_S8_S8_EEEZNS_7crd2crdIS4_S9_SA_EEDaRKT_RKT0_RKT1_EUlRKT_RKT0_RKT1_E_EEDaSE_SH_SK_OT2_ENKUlDpSN_E_clIJiiiS3_EEEDaSX_,@function
        .size           $_ZN7cutlass13device_kernelIN5flash19enable_sm80_to_sm89INS1_16FlashAttnBwdSm80INS1_25CollectiveMainloopBwdSm80ILi2ELi2EN4cute5tupleIJNS5_1CILi128EEES8_NS7_ILi64EEEEEENS_10bfloat16_tEfNS_4arch4Sm80ELb0ELb1ELb1ELb0ELb1ELb0ELb0ELb0ELi2ELi4ELi4ELi4ELb0EEENS1_21CollectiveEpilogueBwdISA_SB_SD_Li256ELb0ELb0ELi2EEENS1_19SingleTileSchedulerILb0ELb0ELb0ELi128EEEEEEEEEvNT_6ParamsE$_ZZN4cute9transformINS_5tupleIJiiiNS_1CILi0EEEEEENS1_IJNS2_ILi32EEENS2_ILi4EEENS2_ILi2EEENS2_ILi1EEEEEENS1_IJS8_S8_S8_S8_EEEZNS_7crd2crdIS4_S9_SA_EEDaRKT_RKT0_RKT1_EUlRKT_RKT0_RKT1_E_EEDaSE_SH_SK_OT2_ENKUlDpSN_E_clIJiiiS3_EEEDaSX_,($_ZN7cutlass13device_kernelIN5flash19enable_sm80_to_sm89INS1_16FlashAttnBwdSm80INS1_25CollectiveMainloopBwdSm80ILi2ELi2EN4cute5tupleIJNS5_1CILi128EEES8_NS7_ILi64EEEEEENS_10bfloat16_tEfNS_4arch4Sm80ELb0ELb1ELb1ELb0ELb1ELb0ELb0ELb0ELi2ELi4ELi4ELi4ELb0EEENS1_21CollectiveEpilogueBwdISA_SB_SD_Li256ELb0ELb0ELi2EEENS1_19SingleTileSchedulerILb0ELb0ELb0ELi128EEEEEEEEEvNT_6ParamsE$_ZZN4cuteplIJNS_1CILi0EEES2_EJiEEEDaRKNS_15ArithmeticTupleIJDpT_EEERKNS3_IJDpT0_EEEENKUlDpRKT_E_clIJiS2_EEEDaSH_ - $_ZN7cutlass13device_kernelIN5flash19enable_sm80_to_sm89INS1_16FlashAttnBwdSm80INS1_25CollectiveMainloopBwdSm80ILi2ELi2EN4cute5tupleIJNS5_1CILi128EEES8_NS7_ILi64EEEEEENS_10bfloat16_tEfNS_4arch4Sm80ELb0ELb1ELb1ELb0ELb1ELb0ELb0ELb0ELi2ELi4ELi4ELi4ELb0EEENS1_21CollectiveEpilogueBwdISA_SB_SD_Li256ELb0ELb0ELi2EEENS1_19SingleTileSchedulerILb0ELb0ELb0ELi128EEEEEEEEEvNT_6ParamsE$_ZZN4cute9transformINS_5tupleIJiiiNS_1CILi0EEEEEENS1_IJNS2_ILi32EEENS2_ILi4EEENS2_ILi2EEENS2_ILi1EEEEEENS1_IJS8_S8_S8_S8_EEEZNS_7crd2crdIS4_S9_SA_EEDaRKT_RKT0_RKT1_EUlRKT_RKT0_RKT1_E_EEDaSE_SH_SK_OT2_ENKUlDpSN_E_clIJiiiS3_EEEDaSX_)
$_ZN7cutlass13device_kernelIN5flash19enable_sm80_to_sm89INS1_16FlashAttnBwdSm80INS1_25CollectiveMainloopBwdSm80ILi2ELi2EN4cute5tupleIJNS5_1CILi128EEES8_NS7_ILi64EEEEEENS_10bfloat16_tEfNS_4arch4Sm80ELb0ELb1ELb1ELb0ELb1ELb0ELb0ELb0ELi2ELi4ELi4ELi4ELb0EEENS1_21CollectiveEpilogueBwdISA_SB_SD_Li256ELb0ELb0ELi2EEENS1_19SingleTileSchedulerILb0ELb0ELb0ELi128EEEEEEEEEvNT_6ParamsE$_ZZN4cute9transformINS_5tupleIJiiiNS_1CILi0EEEEEENS1_IJNS2_ILi32EEENS2_ILi4EEENS2_ILi2EEENS2_ILi1EEEEEENS1_IJS8_S8_S8_S8_EEEZNS_7crd2crdIS4_S9_SA_EEDaRKT_RKT0_RKT1_EUlRKT_RKT0_RKT1_E_EEDaSE_SH_SK_OT2_ENKUlDpSN_E_clIJiiiS3_EEEDaSX_:
[----:B------:R-:W-:Y:S02]  /*10900*/  IADD3 R3, R1, 0x13c8, RZ ;  /* 0x000013c801037810 */ /* 0x000fe40007ffe0ff */
[----:B------:R-:W-:Y:S02]  /*10910*/  MOV R6, 0x10940 ;  /* 0x0001094000067802 */ /* 0x000fe40000000f00 */
[----:B------:R-:W-:Y:S02]  /*10920*/  IADD3 R3, R3, c[0x0][0x20], RZ ;  /* 0x0000080003037a10 */ /* 0x000fe40007ffe0ff */
[----:B------:R-:W-:Y:S05]  /*10930*/  CALL.REL.NOINC `($_ZN7cutlass13device_kernelIN5flash19enable_sm80_to_sm89INS1_16FlashAttnBwdSm80INS1_25CollectiveMainloopBwdSm80ILi2ELi2EN4cute5tupleIJNS5_1CILi128EEES8_NS7_ILi64EEEEEENS_10bfloat16_tEfNS_4arch4Sm80ELb0ELb1ELb1ELb0ELb1ELb0ELb0ELb0ELi2ELi4ELi4ELi4ELb0EEENS1_21CollectiveEpilogueBwdISA_SB_SD_Li256ELb0ELb0ELi2EEENS1_19SingleTileSchedulerILb0ELb0ELb0ELi128EEEEEEEEEvNT_6ParamsE$_ZN4cute3eso3ESOILb0ELb0EJiiiNS_1CILi0EEEEEC2ERKiS6_S6_RKS3_) ;  /* 0xffff70e000007944 */ /* 0x000fea0003c3ffff */
[----:B-1----:R1:W5:Y:S04]  /*10940*/  LDL R8, [R1+0x13d0] ;  /* 0x0013d00001087983 */ /* 0x0023680000100800 */
[----:B------:R1:W5:Y:S01]  /*10950*/  LDL.64 R2, [R1+0x13c8] ;  /* 0x0013c80001027983 */ /* 0x0003620000100a00 */
[----:B------:R-:W-:-:S04]  /*10960*/  MOV R5, 0x0 ;  /* 0x0000000000057802 */ /* 0x000fc80000000f00 */
[----:B------:R-:W-:Y:S05]  /*10970*/  RET.REL.NODEC R4 `(_ZN7cutlass13device_kernelIN5flash19enable_sm80_to_sm89INS1_16FlashAttnBwdSm80INS1_25CollectiveMainloopBwdSm80ILi2ELi2EN4cute5tupleIJNS5_1CILi128EEES8_NS7_ILi64EEEEEENS_10bfloat16_tEfNS_4arch4Sm80ELb0ELb1ELb1ELb0ELb1ELb0ELb0ELb0ELi2ELi4ELi4ELi4ELb0EEENS1_21CollectiveEpilogueBwdISA_SB_SD_Li256ELb0ELb0ELi2EEENS1_19SingleTileSchedulerILb0ELb0ELb0ELi128EEEEEEEEEvNT_6ParamsE) ;  /* 0xfffef68004007950 */ /* 0x000fea0003c3ffff */
        .type           $_ZN7cutlass13device_kernelIN5flash19enable_sm80_to_sm89INS1_16FlashAttnBwdSm80INS1_25CollectiveMainloopBwdSm80ILi2ELi2EN4cute5tupleIJNS5_1CILi128EEES8_NS7_ILi64EEEEEENS_10bfloat16_tEfNS_4arch4Sm80ELb0ELb1ELb1ELb0ELb1ELb0ELb0ELb0ELi2ELi4ELi4ELi4ELb0EEENS1_21CollectiveEpilogueBwdISA_SB_SD_Li256ELb0ELb0ELi2EEENS1_19SingleTileSchedulerILb0ELb0ELb0ELi128EEEEEEEEEvNT_6ParamsE$_ZZN4cuteplIJNS_1CILi0EEES2_EJiEEEDaRKNS_15ArithmeticTupleIJDpT_EEERKNS3_IJDpT0_EEEENKUlDpRKT_E_clIJiS2_EEEDaSH_,@function
        .size           $_ZN7cutlass13device_kernelIN5flash19enable_sm80_to_sm89INS1_16FlashAttnBwdSm80INS1_25CollectiveMainloopBwdSm80ILi2ELi2EN4cute5tupleIJNS5_1CILi128EEES8_NS7_ILi64EEEEEENS_10bfloat16_tEfNS_4arch4Sm80ELb0ELb1ELb1ELb0ELb1ELb0ELb0ELb0ELi2ELi4ELi4ELi4ELb0EEENS1_21CollectiveEpilogueBwdISA_SB_SD_Li256ELb0ELb0ELi2EEENS1_19SingleTileSchedulerILb0ELb0ELb0ELi128EEEEEEEEEvNT_6ParamsE$_ZZN4cuteplIJNS_1CILi0EEES2_EJiEEEDaRKNS_15ArithmeticTupleIJDpT_EEERKNS3_IJDpT0_EEEENKUlDpRKT_E_clIJiS2_EEEDaSH_,($_ZN7cutlass13device_kernelIN5flash19enable_sm80_to_sm89INS1_16FlashAttnBwdSm80INS1_25CollectiveMainloopBwdSm80ILi2ELi2EN4cute5tupleIJNS5_1CILi128EEES8_NS7_ILi64EEEEEENS_10bfloat16_tEfNS_4arch4Sm80ELb0ELb1ELb1ELb0ELb1ELb0ELb0ELb0ELi2ELi4ELi4ELi4ELb0EEENS1_21CollectiveEpilogueBwdISA_SB_SD_Li256ELb0ELb0ELi2EEENS1_19SingleTileSchedulerILb0ELb0ELb0ELi128EEEEEEEEEvNT_6ParamsE$_ZZN4cuteplIJNS_1CILi0EEES2_EJiS2_EEEDaRKNS_15ArithmeticTupleIJDpT_EEERKNS3_IJDpT0_EEEENKUlDpRKT_E_clIJiS2_EEEDaSH_ - $_ZN7cutlass13device_kernelIN5flash19enable_sm80_to_sm89INS1_16FlashAttnBwdSm80INS1_25CollectiveMainloopBwdSm80ILi2ELi2EN4cute5tupleIJNS5_1CILi128EEES8_NS7_ILi64EEEEEENS_10bfloat16_tEfNS_4arch4Sm80ELb0ELb1ELb1ELb0ELb1ELb0ELb0ELb0ELi2ELi4ELi4ELi4ELb0EEENS1_21CollectiveEpilogueBwdISA_SB_SD_Li256ELb0ELb0ELi2EEENS1_19SingleTileSchedulerILb0ELb0ELb0ELi128EEEEEEEEEvNT_6ParamsE$_ZZN4cuteplIJNS_1CILi0EEES2_EJiEEEDaRKNS_15ArithmeticTupleIJDpT_EEERKNS3_IJDpT0_EEEENKUlDpRKT_E_clIJiS2_EEEDaSH_)
$_ZN7cutlass13device_kernelIN5flash19enable_sm80_to_sm89INS1_16FlashAttnBwdSm80INS1_25CollectiveMainloopBwdSm80ILi2ELi2EN4cute5tupleIJNS5_1CILi128EEES8_NS7_ILi64EEEEEENS_10bfloat16_tEfNS_4arch4Sm80ELb0ELb1ELb1ELb0ELb1ELb0ELb0ELb0ELi2ELi4ELi4ELi4ELb0EEENS1_21CollectiveEpilogueBwdISA_SB_SD_Li256ELb0ELb0ELi2EEENS1_19SingleTileSchedulerILb0ELb0ELb0ELi128EEEEEEEEEvNT_6ParamsE$_ZZN4cuteplIJNS_1CILi0EEES2_EJiEEEDaRKNS_15ArithmeticTupleIJDpT_EEERKNS3_IJDpT0_EEEENKUlDpRKT_E_clIJiS2_EEEDaSH_:
[----:B------:R-:W-:Y:S02]  /*10980*/  IADD3 R2, R1, 0x16a8, RZ ;  /* 0x000016a801027810 */ /* 0x000fe40007ffe0ff */
[----:B------:R-:W-:Y:S02]  /*10990*/  MOV R8, 0x109c0 ;  /* 0x000109c000087802 */ /* 0x000fe40000000f00 */
[----:B------:R-:W-:Y:S02]  /*109a0*/  IADD3 R2, R2, c[0x0][0x20], RZ ;  /* 0x0000080002027a10 */ /* 0x000fe40007ffe0ff */
[----:B------:R-:W-:Y:S05]  /*109b0*/  CALL.REL.NOINC `($_ZN7cutlass13device_kernelIN5flash19enable_sm80_to_sm89INS1_16FlashAttnBwdSm80INS1_25CollectiveMainloopBwdSm80ILi2ELi2EN4cute5tupleIJNS5_1CILi128EEES8_NS7_ILi64EEEEEENS_10bfloat16_tEfNS_4arch4Sm80ELb0ELb1ELb1ELb0ELb1ELb0ELb0ELb0ELi2ELi4ELi4ELi4ELb0EEENS1_21CollectiveEpilogueBwdISA_SB_SD_Li256ELb0ELb0ELi2EEENS1_19SingleTileSchedulerILb0ELb0ELb0ELi128EEEEEEEEEvNT_6ParamsE$_ZN4cute5tupleIJiNS_1CILi0EEEEEC2ERKiRKS2_) ;  /* 0xffffb01000007944 */ /* 0x000fea0003c3ffff */
[----:B-1----:R1:W5:Y:S01]  /*109c0*/  LDL R3, [R1+0x16a8] ;  /* 0x0016a80001037983 */ /* 0x0023620000100800 */
[----:B------:R-:W-:-:S04]  /*109d0*/  MOV R5, 0x0 ;  /* 0x0000000000057802 */ /* 0x000fc80000000f00 */
[----:B------:R-:W-:Y:S05]  /*109e0*/  RET.REL.NODEC R4 `(_ZN7cutlass13device_kernelIN5flash19enable_sm80_to_sm89INS1_16FlashAttnBwdSm80INS1_25CollectiveMainloopBwdSm80ILi2ELi2EN4cute5tupleIJNS5_1CILi128EEES8_NS7_ILi64EEEEEENS_10bfloat16_tEfNS_4arch4Sm80ELb0ELb1ELb1ELb0ELb1ELb0ELb0ELb0ELi2ELi4ELi4ELi4ELb0EEENS1_21CollectiveEpilogueBwdISA_SB_SD_Li256ELb0ELb0ELi2EEENS1_19SingleTileSchedulerILb0ELb0ELb0ELi128EEEEEEEEEvNT_6ParamsE) ;  /* 0xfffef61004007950 */ /* 0x000fea0003c3ffff */
        .type           $_ZN7cutlass13device_kernelIN5flash19enable_sm80_to_sm89INS1_16FlashAttnBwdSm80INS1_25CollectiveMainloopBwdSm80ILi2ELi2EN4cute5tupleIJNS5_1CILi128EEES8_NS7_ILi64EEEEEENS_10bfloat16_tEfNS_4arch4Sm80ELb0ELb1ELb1ELb0ELb1ELb0ELb0ELb0ELi2ELi4ELi4ELi4ELb0EEENS1_21CollectiveEpilogueBwdISA_SB_SD_Li256ELb0ELb0ELi2EEENS1_19SingleTileSchedulerILb0ELb0ELb0ELi128EEEEEEEEEvNT_6ParamsE$_ZZN4cuteplIJNS_1CILi0EEES2_EJiS2_EEEDaRKNS_15ArithmeticTupleIJDpT_EEERKNS3_IJDpT0_EEEENKUlDpRKT_E_clIJiS2_EEEDaSH_,@function
        .size           $_ZN7cutlass13device_kernelIN5flash19enable_sm80_to_sm89INS1_16FlashAttnBwdSm80INS1_25CollectiveMainloopBwdSm80ILi2ELi2EN4cute5tupleIJNS5_1CILi128EEES8_NS7_ILi64EEEEEENS_10bfloat16_tEfNS_4arch4Sm80ELb0ELb1ELb1ELb0ELb1ELb0ELb0ELb0ELi2ELi4ELi4ELi4ELb0EEENS1_21CollectiveEpilogueBwdISA_SB_SD_Li256ELb0ELb0ELi2EEENS1_19SingleTileSchedulerILb0ELb0ELb0ELi128EEEEEEEEEvNT_6ParamsE$_ZZN4cuteplIJNS_1CILi0EEES2_EJiS2_EEEDaRKNS_15ArithmeticTupleIJDpT_EEERKNS3_IJDpT0_EEEENKUlDpRKT_E_clIJiS2_EEEDaSH_,($_ZN7cutlass13device_kernelIN5flash19enable_sm80_to_sm89INS1_16FlashAttnBwdSm80INS1_25CollectiveMainloopBwdSm80ILi2ELi2EN4cute5tupleIJNS5_1CILi128EEES8_NS7_ILi64EEEEEENS_10bfloat16_tEfNS_4arch4Sm80ELb0ELb1ELb1ELb0ELb1ELb0ELb0ELb0ELi2ELi4ELi4ELi4ELb0EEENS1_21CollectiveEpilogueBwdISA_SB_SD_Li256ELb0ELb0ELi2EEENS1_19SingleTileSchedulerILb0ELb0ELb0ELi128EEEEEEEEEvNT_6ParamsE$_ZZN4cuteplIJNS_1CILi0EEES2_EJiiEEEDaRKNS_15ArithmeticTupleIJDpT_EEERKNS3_IJDpT0_EEEENKUlDpRKT_E_clIJiiEEEDaSH_ - $_ZN7cutlass13device_kernelIN5flash19enable_sm80_to_sm89INS1_16FlashAttnBwdSm80INS1_25CollectiveMainloopBwdSm80ILi2ELi2EN4cute5tupleIJNS5_1CILi128EEES8_NS7_ILi64EEEEEENS_10bfloat16_tEfNS_4arch4Sm80ELb0ELb1ELb1ELb0ELb1ELb0ELb0ELb0ELi2ELi4ELi4ELi4ELb0EEENS1_21CollectiveEpilogueBwdISA_SB_SD_Li256ELb0ELb0ELi2EEENS1_19SingleTileSchedulerILb0ELb0ELb0ELi128EEEEEEEEEvNT_6ParamsE$_ZZN4cuteplIJNS_1CILi0EEES2_EJiS2_EEEDaRKNS_15ArithmeticTupleIJDpT_EEERKNS3_IJDpT0_EEEENKUlDpRKT_E_clIJiS2_EEEDaSH_)
$_ZN7cutlass13device_kernelIN5flash19enable_sm80_to_sm89INS1_16FlashAttnBwdSm80INS1_25CollectiveMainloopBwdSm80ILi2ELi2EN4cute5tupleIJNS5_1CILi128EEES8_NS7_ILi64EEEEEENS_10bfloat16_tEfNS_4arch4Sm80ELb0ELb1ELb1ELb0ELb1ELb0ELb0ELb0ELi2ELi4ELi4ELi4ELb0EEENS1_21CollectiveEpilogueBwdISA_SB_SD_Li256ELb0ELb0ELi2EEENS1_19SingleTileSchedulerILb0ELb0ELb0ELi128EEEEEEEEEvNT_6ParamsE$_ZZN4cuteplIJNS_1CILi0EEES2_EJiS2_EEEDaRKNS_15ArithmeticTupleIJDpT_EEERKNS3_IJDpT0_EEEENKUlDpRKT_E_clIJiS2_EEEDaSH_:
[----:B------:R-:W-:Y:S02]  /*109f0*/  IADD3 R2, R1, 0x16a8, RZ ;  /* 0x000016a801027810 */ /* 0x000fe40007ffe0ff */
[----:B------:R-:W-:Y:S02]  /*10a00*/  MOV R8, 0x10a30 ;  /* 0x00010a3000087802 */ /* 0x000fe40000000f00 */
[----:B------:R-:W-:Y:S02]  /*10a10*/  IADD3 R2, R2, c[0x0][0x20], RZ ;  /* 0x0000080002027a10 */ /* 0x000fe40007ffe0ff */
[----:B------:R-:W-:Y:S05]  /*10a20*/  CALL.REL.NOINC `($_ZN7cutlass13device_kernelIN5flash19enable_sm80_to_sm89INS1_16FlashAttnBwdSm80INS1_25CollectiveMainloopBwdSm80ILi2ELi2EN4cute5tupleIJNS5_1CILi128EEES8_NS7_ILi64EEEEEENS_10bfloat16_tEfNS_4arch4Sm80ELb0ELb1ELb1ELb0ELb1ELb0ELb0ELb0ELi2ELi4ELi4ELi4ELb0EEENS1_21CollectiveEpilogueBwdISA_SB_SD_Li256ELb0ELb0ELi2EEENS1_19SingleTileSchedulerILb0ELb0ELb0ELi128EEEEEEEEEvNT_6ParamsE$_ZN4cute5tupleIJiNS_1CILi0EEEEEC2ERKiRKS2_) ;  /* 0xffffafa000007944 */ /* 0x000fea0003c3ffff */
[----:B------:R2:W5:Y:S01]  /*10a30*/  LDL R33, [R1+0x16a8] ;  /* 0x0016a80001217983 */ /* 0x0005620000100800 */
[----:B------:R-:W-:-:S04]  /*10a40*/  MOV R5, 0x0 ;  /* 0x0000000000057802 */ /* 0x000fc80000000f00 */
[----:B------:R-:W-:Y:S05]  /*10a50*/  RET.REL.NODEC R4 `(_ZN7cutlass13device_kernelIN5flash19enable_sm80_to_sm89INS1_16FlashAttnBwdSm80INS1_25CollectiveMainloopBwdSm80ILi2ELi2EN4cute5tupleIJNS5_1CILi128EEES8_NS7_ILi64EEEEEENS_10bfloat16_tEfNS_4arch4Sm80ELb0ELb1ELb1ELb0ELb1ELb0ELb0ELb0ELi2ELi4ELi4ELi4ELb0EEENS1_21CollectiveEpilogueBwdISA_SB_SD_Li256ELb0ELb0ELi2EEENS1_19SingleTileSchedulerILb0ELb0ELb0ELi128EEEEEEEEEvNT_6ParamsE) ;  /* 0xfffef5a004007950 */ /* 0x000fea0003c3ffff */
        .type           $_ZN7cutlass13device_kernelIN5flash19enable_sm80_to_sm89INS1_16FlashAttnBwdSm80INS1_25CollectiveMainloopBwdSm80ILi2ELi2EN4cute5tupleIJNS5_1CILi128EEES8_NS7_ILi64EEEEEENS_10bfloat16_tEfNS_4arch4Sm80ELb0ELb1ELb1ELb0ELb1ELb0ELb0ELb0ELi2ELi4ELi4ELi4ELb0EEENS1_21CollectiveEpilogueBwdISA_SB_SD_Li256ELb0ELb0ELi2EEENS1_19SingleTileSchedulerILb0ELb0ELb0ELi128EEEEEEEEEvNT_6ParamsE$_ZZN4cuteplIJNS_1CILi0EEES2_EJiiEEEDaRKNS_15ArithmeticTupleIJDpT_EEERKNS3_IJDpT0_EEEENKUlDpRKT_E_clIJiiEEEDaSH_,@function
        .size           $_ZN7cutlass13device_kernelIN5flash19enable_sm80_to_sm89INS1_16FlashAttnBwdSm80INS1_25CollectiveMainloopBwdSm80ILi2ELi2EN4cute5tupleIJNS5_1CILi128EEES8_NS7_ILi64EEEEEENS_10bfloat16_tEfNS_4arch4Sm80ELb0ELb1ELb1ELb0ELb1ELb0ELb0ELb0ELi2ELi4ELi4ELi4ELb0EEENS1_21CollectiveEpilogueBwdISA_SB_SD_Li256ELb0ELb0ELi2EEENS1_19SingleTileSchedulerILb0ELb0ELb0ELi128EEEEEEEEEvNT_6ParamsE$_ZZN4cuteplIJNS_1CILi0EEES2_EJiiEEEDaRKNS_15ArithmeticTupleIJDpT_EEERKNS3_IJDpT0_EEEENKUlDpRKT_E_clIJiiEEEDaSH_,($_ZN7cutlass13device_kernelIN5flash19enable_sm80_to_sm89INS1_16FlashAttnBwdSm80INS1_25CollectiveMainloopBwdSm80ILi2ELi2EN4cute5tupleIJNS5_1CILi128EEES8_NS7_ILi64EEEEEENS_10bfloat16_tEfNS_4arch4Sm80ELb0ELb1ELb1ELb0ELb1ELb0ELb0ELb0ELi2ELi4ELi4ELi4ELb0EEENS1_21CollectiveEpilogueBwdISA_SB_SD_Li256ELb0ELb0ELi2EEENS1_19SingleTileSchedulerILb0ELb0ELb0ELi128EEEEEEEEEvNT_6ParamsE$_ZZN4cuteplIJNS_1CILi0EEEiEJS2_iEEEDaRKNS_15ArithmeticTupleIJDpT_EEERKNS3_IJDpT0_EEEENKUlDpRKT_E_clIJS2_iEEEDaSH_ - $_ZN7cutlass13device_kernelIN5flash19enable_sm80_to_sm89INS1_16FlashAttnBwdSm80INS1_25CollectiveMainloopBwdSm80ILi2ELi2EN4cute5tupleIJNS5_1CILi128EEES8_NS7_ILi64EEEEEENS_10bfloat16_tEfNS_4arch4Sm80ELb0ELb1ELb1ELb0ELb1ELb0ELb0ELb0ELi2ELi4ELi4ELi4ELb0EEENS1_21CollectiveEpilogueBwdISA_SB_SD_Li256ELb0ELb0ELi2EEENS1_19SingleTileSchedulerILb0ELb0ELb0ELi128EEEEEEEEEvNT_6ParamsE$_ZZN4cuteplIJNS_1CILi0EEES2_EJiiEEEDaRKNS_15ArithmeticTupleIJDpT_EEERKNS3_IJDpT0_EEEENKUlDpRKT_E_clIJiiEEEDaSH_)
$_ZN7cutlass13device_kernelIN5flash19enable_sm80_to_sm89INS1_16FlashAttnBwdSm80INS1_25CollectiveMainloopBwdSm80ILi2ELi2EN4cute5tupleIJNS5_1CILi128EEES8_NS7_ILi64EEEEEENS_10bfloat16_tEfNS_4arch4Sm80ELb0ELb1ELb1ELb0ELb1ELb0ELb0ELb0ELi2ELi4ELi4ELi4ELb0EEENS1_21CollectiveEpilogueBwdISA_SB_SD_Li256ELb0ELb0ELi2EEENS1_19SingleTileSchedulerILb0ELb0ELb0ELi128EEEEEEEEEvNT_6ParamsE$_ZZN4cuteplIJNS_1CILi0EEES2_EJiiEEEDaRKNS_15ArithmeticTupleIJDpT_EEERKNS3_IJDpT0_EEEENKUlDpRKT_E_clIJiiEEEDaSH_:
[----:B------:R-:W-:Y:S01]  /*10a60*/  IADD3 R3, R1, 0x13c8, RZ ;  /* 0x000013c801037810 */ /* 0x000fe20007ffe0ff */
[----:B------:R-:W-:Y:S01]  /*10a70*/  IMAD.MOV.U32 R10, RZ, RZ, R2 ;  /* 0x000000ffff0a7224 */ /* 0x000fe200078e0002 */
[----:B------:R-:W-:Y:S01]  /*10a80*/  MOV R6, 0x10ac0 ;  /* 0x00010ac000067802 */ /* 0x000fe20000000f00 */
[----:B------:R-:W-:Y:S01]  /*10a90*/  IMAD.MOV.U32 R2, RZ, RZ, R83 ;  /* 0x000000ffff027224 */ /* 0x000fe200078e0053 */
[----:B------:R-:W-:Y:S02]  /*10aa0*/  IADD3 R3, R3, c[0x0][0x20], RZ ;  /* 0x0000080003037a10 */ /* 0x000fe40007ffe0ff */
[----:B------:R-:W-:Y:S05]  /*10ab0*/  CALL.REL.NOINC `($_ZN7cutlass13device_kernelIN5flash19enable_sm80_to_sm89INS1_16FlashAttnBwdSm80INS1_25CollectiveMainloopBwdSm80ILi2ELi2EN4cute5tupleIJNS5_1CILi128EEES8_NS7_ILi64EEEEEENS_10bfloat16_tEfNS_4arch4Sm80ELb0ELb1ELb1ELb0ELb1ELb0ELb0ELb0ELi2ELi4ELi4ELi4ELb0EEENS1_21CollectiveEpilogueBwdISA_SB_SD_Li256ELb0ELb0ELi2EEENS1_19SingleTileSchedulerILb0ELb0ELb0ELi128EEEEEEEEEvNT_6ParamsE$_ZN4cute5tupleIJiiEEC2ERKiS3_) ;  /* 0xffffaf5000007944 */ /* 0x000fea0003c3ffff */
[----:B------:R1:W5:Y:S01]  /*10ac0*/  LDL.64 R2, [R1+0x13c8] ;  /* 0x0013c80001027983 */ /* 0x0003620000100a00 */
[----:B------:R-:W-:-:S04]  /*10ad0*/  MOV R63, 0x0 ;  /* 0x00000000003f7802 */ /* 0x000fc80000000f00 */
[----:B------:R-:W-:Y:S05]  /*10ae0*/  RET.REL.NODEC R62 `(_ZN7cutlass13device_kernelIN5flash19enable_sm80_to_sm89INS1_16FlashAttnBwdSm80INS1_25CollectiveMainloopBwdSm80ILi2ELi2EN4cute5tupleIJNS5_1CILi128EEES8_NS7_ILi64EEEEEENS_10bfloat16_tEfNS_4arch4Sm80ELb0ELb1ELb1ELb0ELb1ELb0ELb0ELb0ELi2ELi4ELi4ELi4ELb0EEENS1_21CollectiveEpilogueBwdISA_SB_SD_Li256ELb0ELb0ELi2EEENS1_19SingleTileSchedulerILb0ELb0ELb0ELi128EEEEEEEEEvNT_6ParamsE) ;  /* 0xfffef5103e007950 */ /* 0x000fea0003c3ffff */
        .type           $_ZN7cutlass13device_kernelIN5flash19enable_sm80_to_sm89INS1_16FlashAttnBwdSm80INS1_25CollectiveMainloopBwdSm80ILi2ELi2EN4cute5tupleIJNS5_1CILi128EEES8_NS7_ILi64EEEEEENS_10bfloat16_tEfNS_4arch4Sm80ELb0ELb1ELb1ELb0ELb1ELb0ELb0ELb0ELi2ELi4ELi4ELi4ELb0EEENS1_21CollectiveEpilogueBwdISA_SB_SD_Li256ELb0ELb0ELi2EEENS1_19SingleTileSchedulerILb0ELb0ELb0ELi128EEEEEEEEEvNT_6ParamsE$_ZZN4cuteplIJNS_1CILi0EEEiEJS2_iEEEDaRKNS_15ArithmeticTupleIJDpT_EEERKNS3_IJDpT0_EEEENKUlDpRKT_E_clIJS2_iEEEDaSH_,@function
        .size           $_ZN7cutlass13device_kernelIN5flash19enable_sm80_to_sm89INS1_16FlashAttnBwdSm80INS1_25CollectiveMainloopBwdSm80ILi2ELi2EN4cute5tupleIJNS5_1CILi128EEES8_NS7_ILi64EEEEEENS_10bfloat16_tEfNS_4arch4Sm80ELb0ELb1ELb1ELb0ELb1ELb0ELb0ELb0ELi2ELi4ELi4ELi4ELb0EEENS1_21CollectiveEpilogueBwdISA_SB_SD_Li256ELb0ELb0ELi2EEENS1_19SingleTileSchedulerILb0ELb0ELb0ELi128EEEEEEEEEvNT_6ParamsE$_ZZN4cuteplIJNS_1CILi0EEEiEJS2_iEEEDaRKNS_15ArithmeticTupleIJDpT_EEERKNS3_IJDpT0_EEEENKUlDpRKT_E_clIJS2_iEEEDaSH_,($_ZN7cutlass13device_kernelIN5flash19enable_sm80_to_sm89INS1_16FlashAttnBwdSm80INS1_25CollectiveMainloopBwdSm80ILi2ELi2EN4cute5tupleIJNS5_1CILi128EEES8_NS7_ILi64EEEEEENS_10bfloat16_tEfNS_4arch4Sm80ELb0ELb1ELb1ELb0ELb1ELb0ELb0ELb0ELi2ELi4ELi4ELi4ELb0EEENS1_21CollectiveEpilogueBwdISA_SB_SD_Li256ELb0ELb0ELi2EEENS1_19SingleTileSchedulerILb0ELb0ELb0ELi128EEEEEEEEEvNT_6ParamsE$_ZZN4cuteplIJNS_1CILi0EEEiEJiEEEDaRKNS_15ArithmeticTupleIJDpT_EEERKNS3_IJDpT0_EEEENKUlDpRKT_E_clIJiiEEEDaSH_ - $_ZN7cutlass13device_kernelIN5flash19enable_sm80_to_sm89INS1_16FlashAttnBwdSm80INS1_25CollectiveMainloopBwdSm80ILi2ELi2EN4cute5tupleIJNS5_1CILi128EEES8_NS7_ILi64EEEEEENS_10bfloat16_tEfNS_4arch4Sm80ELb0ELb1ELb1ELb0ELb1ELb0ELb0ELb0ELi2ELi4ELi4ELi4ELb0EEENS1_21CollectiveEpilogueBwdISA_SB_SD_Li256ELb0ELb0ELi2EEENS1_19SingleTileSchedulerILb0ELb0ELb0ELi128EEEEEEEEEvNT_6ParamsE$_ZZN4cuteplIJNS_1CILi0EEEiEJS2_iEEEDaRKNS_15ArithmeticTupleIJDpT_EEERKNS3_IJDpT0_EEEENKUlDpRKT_E_clIJS2_iEEEDaSH_)
$_ZN7cutlass13device_kernelIN5flash19enable_sm80_to_sm89INS1_16FlashAttnBwdSm80INS1_25CollectiveMainloopBwdSm80ILi2ELi2EN4cute5tupleIJNS5_1CILi128EEES8_NS7_ILi64EEEEEENS_10bfloat16_tEfNS_4arch4Sm80ELb0ELb1ELb1ELb0ELb1ELb0ELb0ELb0ELi2ELi4ELi4ELi4ELb0EEENS1_21CollectiveEpilogueBwdISA_SB_SD_Li256ELb0ELb0ELi2EEENS1_19SingleTileSchedulerILb0ELb0ELb0ELi128EEEEEEEEEvNT_6ParamsE$_ZZN4cuteplIJNS_1CILi0EEEiEJS2_iEEEDaRKNS_15ArithmeticTupleIJDpT_EEERKNS3_IJDpT0_EEEENKUlDpRKT_E_clIJS2_iEEEDaSH_:
[----:B------:R-:W-:Y:S02]  /*10af0*/  IADD3 R9, R1, 0x13c8, RZ ;  /* 0x000013c801097810 */ /* 0x000fe40007ffe0ff */
[----:B------:R-:W-:Y:S02]  /*10b00*/  MOV R8, 0x10b30 ;  /* 0x00010b3000087802 */ /* 0x000fe40000000f00 */
[----:B------:R-:W-:Y:S02]  /*10b10*/  IADD3 R9, R9, c[0x0][0x20], RZ ;  /* 0x0000080009097a10 */ /* 0x000fe40007ffe0ff */
[----:B------:R-:W-:Y:S05]  /*10b20*/  CALL.REL.NOINC `($_ZN7cutlass13device_kernelIN5flash19enable_sm80_to_sm89INS1_16FlashAttnBwdSm80INS1_25CollectiveMainloopBwdSm80ILi2ELi2EN4cute5tupleIJNS5_1CILi128EEES8_NS7_ILi64EEEEEENS_10bfloat16_tEfNS_4arch4Sm80ELb0ELb1ELb1ELb0ELb1ELb0ELb0ELb0ELi2ELi4ELi4ELi4ELb0EEENS1_21CollectiveEpilogueBwdISA_SB_SD_Li256ELb0ELb0ELi2EEENS1_19SingleTileSchedulerILb0ELb0ELb0ELi128EEEEEEEEEvNT_6ParamsE$_ZN4cute5tupleIJNS_1CILi0EEEiEEC2ERKS2_RKi) ;  /* 0xffffad8000007944 */ /* 0x000fea0003c3ffff */
[----:B------:R1:W5:Y:S01]  /*10b30*/  LDL R34, [R1+0x13c8] ;  /* 0x0013c80001227983 */ /* 0x0003620000100800 */
[----:B------:R-:W-:-:S04]  /*10b40*/  MOV R63, 0x0 ;  /* 0x00000000003f7802 */ /* 0x000fc80000000f00 */
[----:B------:R-:W-:Y:S05]  /*10b50*/  RET.REL.NODEC R62 `(_ZN7cutlass13device_kernelIN5flash19enable_sm80_to_sm89INS1_16FlashAttnBwdSm80INS1_25CollectiveMainloopBwdSm80ILi2ELi2EN4cute5tupleIJNS5_1CILi128EEES8_NS7_ILi64EEEEEENS_10bfloat16_tEfNS_4arch4Sm80ELb0ELb1ELb1ELb0ELb1ELb0ELb0ELb0ELi2ELi4ELi4ELi4ELb0EEENS1_21CollectiveEpilogueBwdISA_SB_SD_Li256ELb0ELb0ELi2EEENS1_19SingleTileSchedulerILb0ELb0ELb0ELi128EEEEEEEEEvNT_6ParamsE) ;  /* 0xfffef4a03e007950 */ /* 0x000fea0003c3ffff */
        .type           $_ZN7cutlass13device_kernelIN5flash19enable_sm80_to_sm89INS1_16FlashAttnBwdSm80INS1_25CollectiveMainloopBwdSm80ILi2ELi2EN4cute5tupleIJNS5_1CILi128EEES8_NS7_ILi64EEEEEENS_10bfloat16_tEfNS_4arch4Sm80ELb0ELb1ELb1ELb0ELb1ELb0ELb0ELb0ELi2ELi4ELi4ELi4ELb0EEENS1_21CollectiveEpilogueBwdISA_SB_SD_Li256ELb0ELb0ELi2EEENS1_19SingleTileSchedulerILb0ELb0ELb0ELi128EEEEEEEEEvNT_6ParamsE$_ZZN4cuteplIJNS_1CILi0EEEiEJiEEEDaRKNS_15ArithmeticTupleIJDpT_EEERKNS3_IJDpT0_EEEENKUlDpRKT_E_clIJiiEEEDaSH_,@function
        .size           $_ZN7cutlass13device_kernelIN5flash19enable_sm80_to_sm89INS1_16FlashAttnBwdSm80INS1_25CollectiveMainloopBwdSm80ILi2ELi2EN4cute5tupleIJNS5_1CILi128EEES8_NS7_ILi64EEEEEENS_10bfloat16_tEfNS_4arch4Sm80ELb0ELb1ELb1ELb0ELb1ELb0ELb0ELb0ELi2ELi4ELi4ELi4ELb0EEENS1_21CollectiveEpilogueBwdISA_SB_SD_Li256ELb0ELb0ELi2EEENS1_19SingleTileSchedulerILb0ELb0ELb0ELi128EEEEEEEEEvNT_6ParamsE$_ZZN4cuteplIJNS_1CILi0EEEiEJiEEEDaRKNS_15ArithmeticTupleIJDpT_EEERKNS3_IJDpT0_EEEENKUlDpRKT_E_clIJiiEEEDaSH_,($_ZN7cutlass13device_kernelIN5flash19enable_sm80_to_sm89INS1_16FlashAttnBwdSm80INS1_25CollectiveMainloopBwdSm80ILi2ELi2EN4cute5tupleIJNS5_1CILi128EEES8_NS7_ILi64EEEEEENS_10bfloat16_tEfNS_4arch4Sm80ELb0ELb1ELb1ELb0ELb1ELb0ELb0ELb0ELi2ELi4ELi4ELi4ELb0EEENS1_21CollectiveEpilogueBwdISA_SB_SD_Li256ELb0ELb0ELi2EEENS1_19SingleTileSchedulerILb0ELb0ELb0ELi128EEEEEEEEEvNT_6ParamsE$_ZZN4cuteplIJiEJNS_1CILi0EEEEEEDaRKNS_15ArithmeticTupleIJDpT_EEERKNS3_IJDpT0_EEEENKUlDpRKT_E_clIJiEEEDaSH_ - $_ZN7cutlass13device_kernelIN5flash19enable_sm80_to_sm89INS1_16FlashAttnBwdSm80INS1_25CollectiveMainloopBwdSm80ILi2ELi2EN4cute5tupleIJNS5_1CILi128EEES8_NS7_ILi64EEEEEENS_10bfloat16_tEfNS_4arch4Sm80ELb0ELb1ELb1ELb0ELb1ELb0ELb0ELb0ELi2ELi4ELi4ELi4ELb0EEENS1_21CollectiveEpilogueBwdISA_SB_SD_Li256ELb0ELb0ELi2EEENS1_19SingleTileSchedulerILb0ELb0ELb0ELi128EEEEEEEEEvNT_6ParamsE$_ZZN4cuteplIJNS_1CILi0EEEiEJiEEEDaRKNS_15ArithmeticTupleIJDpT_EEERKNS3_IJDpT0_EEEENKUlDpRKT_E_clIJiiEEEDaSH_)
$_ZN7cutlass13device_kernelIN5flash19enable_sm80_to_sm89INS1_16FlashAttnBwdSm80INS1_25CollectiveMainloopBwdSm80ILi2ELi2EN4cute5tupleIJNS5_1CILi128EEES8_NS7_ILi64EEEEEENS_10bfloat16_tEfNS_4arch4Sm80ELb0ELb1ELb1ELb0ELb1ELb0ELb0ELb0ELi2ELi4ELi4ELi4ELb0EEENS1_21CollectiveEpilogueBwdISA_SB_SD_Li256ELb0ELb0ELi2EEENS1_19SingleTileSchedulerILb0ELb0ELb0ELi128EEEEEEEEEvNT_6ParamsE$_ZZN4cuteplIJNS_1CILi0EEEiEJiEEEDaRKNS_15ArithmeticTupleIJDpT_EEERKNS3_IJDpT0_EEEENKUlDpRKT_E_clIJiiEEEDaSH_:
[----:B------:R-:W-:Y:S01]  /*10b60*/  IADD3 R3, R1, 0x13c8, RZ ;  /* 0x000013c801037810 */ /* 0x000fe20007ffe0ff */
[----:B------:R-:W-:Y:S01]  /*10b70*/  IMAD.MOV.U32 R2, RZ, RZ, R83 ;  /* 0x000000ffff027224 */ /* 0x000fe200078e0053 */
[----:B------:R-:W-:Y:S02]  /*10b80*/  MOV R6, 0x10bb0 ;  /* 0x00010bb000067802 */ /* 0x000fe40000000f00 */
[----:B------:R-:W-:Y:S02]  /*10b90*/  IADD3 R3, R3, c[0x0][0x20], RZ ;  /* 0x0000080003037a10 */ /* 0x000fe40007ffe0ff */
[----:B------:R-:W-:Y:S05]  /*10ba0*/  CALL.REL.NOINC `($_ZN7cutlass13device_kernelIN5flash19enable_sm80_to_sm89INS1_16FlashAttnBwdSm80INS1_25CollectiveMainloopBwdSm80ILi2ELi2EN4cute5tupleIJNS5_1CILi128EEES8_NS7_ILi64EEEEEENS_10bfloat16_tEfNS_4arch4Sm80ELb0ELb1ELb1ELb0ELb1ELb0ELb0ELb0ELi2ELi4ELi4ELi4ELb0EEENS1_21CollectiveEpilogueBwdISA_SB_SD_Li256ELb0ELb0ELi2EEENS1_19SingleTileSchedulerILb0ELb0ELb0ELi128EEEEEEEEEvNT_6ParamsE$_ZN4cute5tupleIJiiEEC2ERKiS3_) ;  /* 0xffffae6000007944 */ /* 0x000fea0003c3ffff */
[----:B------:R1:W5:Y:S01]  /*10bb0*/  LDL.64 R18, [R1+0x13c8] ;  /* 0x0013c80001127983 */ /* 0x0003620000100a00 */
[----:B------:R-:W-:Y:S02]  /*10bc0*/  MOV R2, R4 ;  /* 0x0000000400027202 */ /* 0x000fe40000000f00 */
[----:B------:R-:W-:-:S04]  /*10bd0*/  MOV R3, 0x0 ;  /* 0x0000000000037802 */ /* 0x000fc80000000f00 */
[----:B------:R-:W-:Y:S05]  /*10be0*/  RET.REL.NODEC R2 `(_ZN7cutlass13device_kernelIN5flash19enable_sm80_to_sm89INS1_16FlashAttnBwdSm80INS1_25CollectiveMainloopBwdSm80ILi2ELi2EN4cute5tupleIJNS5_1CILi128EEES8_NS7_ILi64EEEEEENS_10bfloat16_tEfNS_4arch4Sm80ELb0ELb1ELb1ELb0ELb1ELb0ELb0ELb0ELi2ELi4ELi4ELi4ELb0EEENS1_21CollectiveEpilogueBwdISA_SB_SD_Li256ELb0ELb0ELi2EEENS1_19SingleTileSchedulerILb0ELb0ELb0ELi128EEEEEEEEEvNT_6ParamsE) ;  /* 0xfffef41002007950 */ /* 0x000fea0003c3ffff */
        .type           $_ZN7cutlass13device_kernelIN5flash19enable_sm80_to_sm89INS1_16FlashAttnBwdSm80INS1_25CollectiveMainloopBwdSm80ILi2ELi2EN4cute5tupleIJNS5_1CILi128EEES8_NS7_ILi64EEEEEENS_10bfloat16_tEfNS_4arch4Sm80ELb0ELb1ELb1ELb0ELb1ELb0ELb0ELb0ELi2ELi4ELi4ELi4ELb0EEENS1_21CollectiveEpilogueBwdISA_SB_SD_Li256ELb0ELb0ELi2EEENS1_19SingleTileSchedulerILb0ELb0ELb0ELi128EEEEEEEEEvNT_6ParamsE$_ZZN4cuteplIJiEJNS_1CILi0EEEEEEDaRKNS_15ArithmeticTupleIJDpT_EEERKNS3_IJDpT0_EEEENKUlDpRKT_E_clIJiEEEDaSH_,@function
        .size           $_ZN7cutlass13device_kernelIN5flash19enable_sm80_to_sm89INS1_16FlashAttnBwdSm80INS1_25CollectiveMainloopBwdSm80ILi2ELi2EN4cute5tupleIJNS5_1CILi128EEES8_NS7_ILi64EEEEEENS_10bfloat16_tEfNS_4arch4Sm80ELb0ELb1ELb1ELb0ELb1ELb0ELb0ELb0ELi2ELi4ELi4ELi4ELb0EEENS1_21CollectiveEpilogueBwdISA_SB_SD_Li256ELb0ELb0ELi2EEENS1_19SingleTileSchedulerILb0ELb0ELb0ELi128EEEEEEEEEvNT_6ParamsE$_ZZN4cuteplIJiEJNS_1CILi0EEEEEEDaRKNS_15ArithmeticTupleIJDpT_EEERKNS3_IJDpT0_EEEENKUlDpRKT_E_clIJiEEEDaSH_,($_ZN7cutlass13device_kernelIN5flash19enable_sm80_to_sm89INS1_16FlashAttnBwdSm80INS1_25CollectiveMainloopBwdSm80ILi2ELi2EN4cute5tupleIJNS5_1CILi128EEES8_NS7_ILi64EEEEEENS_10bfloat16_tEfNS_4arch4Sm80ELb0ELb1ELb1ELb0ELb1ELb0ELb0ELb0ELi2ELi4ELi4ELi4ELb0EEENS1_21CollectiveEpilogueBwdISA_SB_SD_Li256ELb0ELb0ELi2EEENS1_19SingleTileSchedulerILb0ELb0ELb0ELi128EEEEEEEEEvNT_6ParamsE$_ZZN4cuteplIJiEJNS_1CILi0EEES2_EEEDaRKNS_15ArithmeticTupleIJDpT_EEERKNS3_IJDpT0_EEEENKUlDpRKT_E_clIJiS2_EEEDaSH_ - $_ZN7cutlass13device_kernelIN5flash19enable_sm80_to_sm89INS1_16FlashAttnBwdSm80INS1_25CollectiveMainloopBwdSm80ILi2ELi2EN4cute5tupleIJNS5_1CILi128EEES8_NS7_ILi64EEEEEENS_10bfloat16_tEfNS_4arch4Sm80ELb0ELb1ELb1ELb0ELb1ELb0ELb0ELb0ELi2ELi4ELi4ELi4ELb0EEENS1_21CollectiveEpilogueBwdISA_SB_SD_Li256ELb0ELb0ELi2EEENS1_19SingleTileSchedulerILb0ELb0ELb0ELi128EEEEEEEEEvNT_6ParamsE$_ZZN4cuteplIJiEJNS_1CILi0EEEEEEDaRKNS_15ArithmeticTupleIJDpT_EEERKNS3_IJDpT0_EEEENKUlDpRKT_E_clIJiEEEDaSH_)
$_ZN7cutlass13device_kernelIN5flash19enable_sm80_to_sm89INS1_16FlashAttnBwdSm80INS1_25CollectiveMainloopBwdSm80ILi2ELi2EN4cute5tupleIJNS5_1CILi128EEES8_NS7_ILi64EEEEEENS_10bfloat16_tEfNS_4arch4Sm80ELb0ELb1ELb1ELb0ELb1ELb0ELb0ELb0ELi2ELi4ELi4ELi4ELb0EEENS1_21CollectiveEpilogueBwdISA_SB_SD_Li256ELb0ELb0ELi2EEENS1_19SingleTileSchedulerILb0ELb0ELb0ELi128EEEEEEEEEvNT_6ParamsE$_ZZN4cuteplIJiEJNS_1CILi0EEEEEEDaRKNS_15ArithmeticTupleIJDpT_EEERKNS3_IJDpT0_EEEENKUlDpRKT_E_clIJiEEEDaSH_:
[----:B------:R-:W-:Y:S02]  /*10bf0*/  IADD3 R2, R1, 0x16a8, RZ ;  /* 0x000016a801027810 */ /* 0x000fe40007ffe0ff */
[----:B------:R-:W-:Y:S02]  /*10c00*/  MOV R10, 0x10c30 ;  /* 0x00010c30000a7802 */ /* 0x000fe40000000f00 */
[----:B------:R-:W-:Y:S02]  /*10c10*/  IADD3 R2, R2, c[0x0][0x20], RZ ;  /* 0x0000080002027a10 */ /* 0x000fe40007ffe0ff */
[----:B------:R-:W-:Y:S05]  /*10c20*/  CALL.REL.NOINC `($_ZN7cutlass13device_kernelIN5flash19enable_sm80_to_sm89INS1_16FlashAttnBwdSm80INS1_25CollectiveMainloopBwdSm80ILi2ELi2EN4cute5tupleIJNS5_1CILi128EEES8_NS7_ILi64EEEEEENS_10bfloat16_tEfNS_4arch4Sm80ELb0ELb1ELb1ELb0ELb1ELb0ELb0ELb0ELi2ELi4ELi4ELi4ELb0EEENS1_21CollectiveEpilogueBwdISA_SB_SD_Li256ELb0ELb0ELi2EEENS1_19SingleTileSchedulerILb0ELb0ELb0ELi128EEEEEEEEEvNT_6ParamsE$_ZN4cute5tupleIJiEEC2ERKi) ;  /* 0xffffad6000007944 */ /* 0x000fea0003c3ffff */
[----:B-1----:R1:W5:Y:S01]  /*10c30*/  LDL R2, [R1+0x16a8] ;  /* 0x0016a80001027983 */ /* 0x0023620000100800 */
[----:B------:R-:W-:-:S04]  /*10c40*/  MOV R17, 0x0 ;  /* 0x0000000000117802 */ /* 0x000fc80000000f00 */
[----:B------:R-:W-:Y:S05]  /*10c50*/  RET.REL.NODEC R16 `(_ZN7cutlass13device_kernelIN5flash19enable_sm80_to_sm89INS1_16FlashAttnBwdSm80INS1_25CollectiveMainloopBwdSm80ILi2ELi2EN4cute5tupleIJNS5_1CILi128EEES8_NS7_ILi64EEEEEENS_10bfloat16_tEfNS_4arch4Sm80ELb0ELb1ELb1ELb0ELb1ELb0ELb0ELb0ELi2ELi4ELi4ELi4ELb0EEENS1_21CollectiveEpilogueBwdISA_SB_SD_Li256ELb0ELb0ELi2EEENS1_19SingleTileSchedulerILb0ELb0ELb0ELi128EEEEEEEEEvNT_6ParamsE) ;  /* 0xfffef3a010007950 */ /* 0x000fea0003c3ffff */
        .type           $_ZN7cutlass13device_kernelIN5flash19enable_sm80_to_sm89INS1_16FlashAttnBwdSm80INS1_25CollectiveMainloopBwdSm80ILi2ELi2EN4cute5tupleIJNS5_1CILi128EEES8_NS7_ILi64EEEEEENS_10bfloat16_tEfNS_4arch4Sm80ELb0ELb1ELb1ELb0ELb1ELb0ELb0ELb0ELi2ELi4ELi4ELi4ELb0EEENS1_21CollectiveEpilogueBwdISA_SB_SD_Li256ELb0ELb0ELi2EEENS1_19SingleTileSchedulerILb0ELb0ELb0ELi128EEEEEEEEEvNT_6ParamsE$_ZZN4cuteplIJiEJNS_1CILi0EEES2_EEEDaRKNS_15ArithmeticTupleIJDpT_EEERKNS3_IJDpT0_EEEENKUlDpRKT_E_clIJiS2_EEEDaSH_,@function
        .size           $_ZN7cutlass13device_kernelIN5flash19enable_sm80_to_sm89INS1_16FlashAttnBwdSm80INS1_25CollectiveMainloopBwdSm80ILi2ELi2EN4cute5tupleIJNS5_1CILi128EEES8_NS7_ILi64EEEEEENS_10bfloat16_tEfNS_4arch4Sm80ELb0ELb1ELb1ELb0ELb1ELb0ELb0ELb0ELi2ELi4ELi4ELi4ELb0EEENS1_21CollectiveEpilogueBwdISA_SB_SD_Li256ELb0ELb0ELi2EEENS1_19SingleTileSchedulerILb0ELb0ELb0ELi128EEEEEEEEEvNT_6ParamsE$_ZZN4cuteplIJiEJNS_1CILi0EEES2_EEEDaRKNS_15ArithmeticTupleIJDpT_EEERKNS3_IJDpT0_EEEENKUlDpRKT_E_clIJiS2_EEEDaSH_,($_ZN7cutlass13device_kernelIN5flash19enable_sm80_to_sm89INS1_16FlashAttnBwdSm80INS1_25CollectiveMainloopBwdSm80ILi2ELi2EN4cute5tupleIJNS5_1CILi128EEES8_NS7_ILi64EEEEEENS_10bfloat16_tEfNS_4arch4Sm80ELb0ELb1ELb1ELb0ELb1ELb0ELb0ELb0ELi2ELi4ELi4ELi4ELb0EEENS1_21CollectiveEpilogueBwdISA_SB_SD_Li256ELb0ELb0ELi2EEENS1_19SingleTileSchedulerILb0ELb0ELb0ELi128EEEEEEEEEvNT_6ParamsE$_ZZN4cuteplIJiEJNS_1CILi0EEEiEEEDaRKNS_15ArithmeticTupleIJDpT_EEERKNS3_IJDpT0_EEEENKUlDpRKT_E_clIJiiEEEDaSH_ - $_ZN7cutlass13device_kernelIN5flash19enable_sm80_to_sm89INS1_16FlashAttnBwdSm80INS1_25CollectiveMainloopBwdSm80ILi2ELi2EN4cute5tupleIJNS5_1CILi128EEES8_NS7_ILi64EEEEEENS_10bfloat16_tEfNS_4arch4Sm80ELb0ELb1ELb1ELb0ELb1ELb0ELb0ELb0ELi2ELi4ELi4ELi4ELb0EEENS1_21CollectiveEpilogueBwdISA_SB_SD_Li256ELb0ELb0ELi2EEENS1_19SingleTileSchedulerILb0ELb0ELb0ELi128EEEEEEEEEvNT_6ParamsE$_ZZN4cuteplIJiEJNS_1CILi0EEES2_EEEDaRKNS_15ArithmeticTupleIJDpT_EEERKNS3_IJDpT0_EEEENKUlDpRKT_E_clIJiS2_EEEDaSH_)
$_ZN7cutlass13device_kernelIN5flash19enable_sm80_to_sm89INS1_16FlashAttnBwdSm80INS1_25CollectiveMainloopBwdSm80ILi2ELi2EN4cute5tupleIJNS5_1CILi128EEES8_NS7_ILi64EEEEEENS_10bfloat16_tEfNS_4arch4Sm80ELb0ELb1ELb1ELb0ELb1ELb0ELb0ELb0ELi2ELi4ELi4ELi4ELb0EEENS1_21CollectiveEpilogueBwdISA_SB_SD_Li256ELb0ELb0ELi2EEENS1_19SingleTileSchedulerILb0ELb0ELb0ELi128EEEEEEEEEvNT_6ParamsE$_ZZN4cuteplIJiEJNS_1CILi0EEES2_EEEDaRKNS_15ArithmeticTupleIJDpT_EEERKNS3_IJDpT0_EEEENKUlDpRKT_E_clIJiS2_EEEDaSH_:
[----:B------:R-:W-:Y:S02]  /*10c60*/  IADD3 R2, R1, 0x13c8, RZ ;  /* 0x000013c801027810 */ /* 0x000fe40007ffe0ff */
[----:B------:R-:W-:Y:S02]  /*10c70*/  MOV R8, 0x10ca0 ;  /* 0x00010ca000087802 */ /* 0x000fe40000000f00 */
[----:B------:R-:W-:Y:S02]  /*10c80*/  IADD3 R2, R2, c[0x0][0x20], RZ ;  /* 0x0000080002027a10 */ /* 0x000fe40007ffe0ff */
[----:B------:R-:W-:Y:S05]  /*10c90*/  CALL.REL.NOINC `($_ZN7cutlass13device_kernelIN5flash19enable_sm80_to_sm89INS1_16FlashAttnBwdSm80INS1_25CollectiveMainloopBwdSm80ILi2ELi2EN4cute5tupleIJNS5_1CILi128EEES8_NS7_ILi64EEEEEENS_10bfloat16_tEfNS_4arch4Sm80ELb0ELb1ELb1ELb0ELb1ELb0ELb0ELb0ELi2ELi4ELi4ELi4ELb0EEENS1_21CollectiveEpilogueBwdISA_SB_SD_Li256ELb0ELb0ELi2EEENS1_19SingleTileSchedulerILb0ELb0ELb0ELi128EEEEEEEEEvNT_6ParamsE$_ZN4cute5tupleIJiNS_1CILi0EEEEEC2ERKiRKS2_) ;  /* 0xffffad3000007944 */ /* 0x000fea0003c3ffff */
[----:B-1----:R1:W5:Y:S01]  /*10ca0*/  LDL R3, [R1+0x13c8] ;  /* 0x0013c80001037983 */ /* 0x0023620000100800 */
[----:B------:R-:W-:-:S04]  /*10cb0*/  MOV R57, 0x0 ;  /* 0x0000000000397802 */ /* 0x000fc80000000f00 */
[----:B------:R-:W-:Y:S05]  /*10cc0*/  RET.REL.NODEC R56 `(_ZN7cutlass13device_kernelIN5flash19enable_sm80_to_sm89INS1_16FlashAttnBwdSm80INS1_25CollectiveMainloopBwdSm80ILi2ELi2EN4cute5tupleIJNS5_1CILi128EEES8_NS7_ILi64EEEEEENS_10bfloat16_tEfNS_4arch4Sm80ELb0ELb1ELb1ELb0ELb1ELb0ELb0ELb0ELi2ELi4ELi4ELi4ELb0EEENS1_21CollectiveEpilogueBwdISA_SB_SD_Li256ELb0ELb0ELi2EEENS1_19SingleTileSchedulerILb0ELb0ELb0ELi128EEEEEEEEEvNT_6ParamsE) ;  /* 0xfffef33038007950 */ /* 0x000fea0003c3ffff */
        .type           $_ZN7cutlass13device_kernelIN5flash19enable_sm80_to_sm89INS1_16FlashAttnBwdSm80INS1_25CollectiveMainloopBwdSm80ILi2ELi2EN4cute5tupleIJNS5_1CILi128EEES8_NS7_ILi64EEEEEENS_10bfloat16_tEfNS_4arch4Sm80ELb0ELb1ELb1ELb0ELb1ELb0ELb0ELb0ELi2ELi4ELi4ELi4ELb0EEENS1_21CollectiveEpilogueBwdISA_SB_SD_Li256ELb0ELb0ELi2EEENS1_19SingleTileSchedulerILb0ELb0ELb0ELi128EEEEEEEEEvNT_6ParamsE$_ZZN4cuteplIJiEJNS_1CILi0EEEiEEEDaRKNS_15ArithmeticTupleIJDpT_EEERKNS3_IJDpT0_EEEENKUlDpRKT_E_clIJiiEEEDaSH_,@function
        .size           $_ZN7cutlass13device_kernelIN5flash19enable_sm80_to_sm89INS1_16FlashAttnBwdSm80INS1_25CollectiveMainloopBwdSm80ILi2ELi2EN4cute5tupleIJNS5_1CILi128EEES8_NS7_ILi64EEEEEENS_10bfloat16_tEfNS_4arch4Sm80ELb0ELb1ELb1ELb0ELb1ELb0ELb0ELb0ELi2ELi4ELi4ELi4ELb0EEENS1_21CollectiveEpilogueBwdISA_SB_SD_Li256ELb0ELb0ELi2EEENS1_19SingleTileSchedulerILb0ELb0ELb0ELi128EEEEEEEEEvNT_6ParamsE$_ZZN4cuteplIJiEJNS_1CILi0EEEiEEEDaRKNS_15ArithmeticTupleIJDpT_EEERKNS3_IJDpT0_EEEENKUlDpRKT_E_clIJiiEEEDaSH_,($_ZN7cutlass13device_kernelIN5flash19enable_sm80_to_sm89INS1_16FlashAttnBwdSm80INS1_25CollectiveMainloopBwdSm80ILi2ELi2EN4cute5tupleIJNS5_1CILi128EEES8_NS7_ILi64EEEEEENS_10bfloat16_tEfNS_4arch4Sm80ELb0ELb1ELb1ELb0ELb1ELb0ELb0ELb0ELi2ELi4ELi4ELi4ELb0EEENS1_21CollectiveEpilogueBwdISA_SB_SD_Li256ELb0ELb0ELi2EEENS1_19SingleTileSchedulerILb0ELb0ELb0ELi128EEEEEEEEEvNT_6ParamsE$_ZZN4cuteplIJiEJiEEEDaRKNS_15ArithmeticTupleIJDpT_EEERKNS1_IJDpT0_EEEENKUlDpRKT_E_clIJiEEEDaSF_ - $_ZN7cutlass13device_kernelIN5flash19enable_sm80_to_sm89INS1_16FlashAttnBwdSm80INS1_25CollectiveMainloopBwdSm80ILi2ELi2EN4cute5tupleIJNS5_1CILi128EEES8_NS7_ILi64EEEEEENS_10bfloat16_tEfNS_4arch4Sm80ELb0ELb1ELb1ELb0ELb1ELb0ELb0ELb0ELi2ELi4ELi4ELi4ELb0EEENS1_21CollectiveEpilogueBwdISA_SB_SD_Li256ELb0ELb0ELi2EEENS1_19SingleTileSchedulerILb0ELb0ELb0ELi128EEEEEEEEEvNT_6ParamsE$_ZZN4cuteplIJiEJNS_1CILi0EEEiEEEDaRKNS_15ArithmeticTupleIJDpT_EEERKNS3_IJDpT0_EEEENKUlDpRKT_E_clIJiiEEEDaSH_)
$_ZN7cutlass13device_kernelIN5flash19enable_sm80_to_sm89INS1_16FlashAttnBwdSm80INS1_25CollectiveMainloopBwdSm80ILi2ELi2EN4cute5tupleIJNS5_1CILi128EEES8_NS7_ILi64EEEEEENS_10bfloat16_tEfNS_4arch4Sm80ELb0ELb1ELb1ELb0ELb1ELb0ELb0ELb0ELi2ELi4ELi4ELi4ELb0EEENS1_21CollectiveEpilogueBwdISA_SB_SD_Li256ELb0ELb0ELi2EEENS1_19SingleTileSchedulerILb0ELb0ELb0ELi128EEEEEEEEEvNT_6ParamsE$_ZZN4cuteplIJiEJNS_1CILi0EEEiEEEDaRKNS_15ArithmeticTupleIJDpT_EEERKNS3_IJDpT0_EEEENKUlDpRKT_E_clIJiiEEEDaSH_:
        /* <DEDUP_REMOVED lines=8> */
        .type           $_ZN7cutlass13device_kernelIN5flash19enable_sm80_to_sm89INS1_16FlashAttnBwdSm80INS1_25CollectiveMainloopBwdSm80ILi2ELi2EN4cute5tupleIJNS5_1CILi128EEES8_NS7_ILi64EEEEEENS_10bfloat16_tEfNS_4arch4Sm80ELb0ELb1ELb1ELb0ELb1ELb0ELb0ELb0ELi2ELi4ELi4ELi4ELb0EEENS1_21CollectiveEpilogueBwdISA_SB_SD_Li256ELb0ELb0ELi2EEENS1_19SingleTileSchedulerILb0ELb0ELb0ELi128EEEEEEEEEvNT_6ParamsE$_ZZN4cuteplIJiEJiEEEDaRKNS_15ArithmeticTupleIJDpT_EEERKNS1_IJDpT0_EEEENKUlDpRKT_E_clIJiEEEDaSF_,@function
        .size           $_ZN7cutlass13device_kernelIN5flash19enable_sm80_to_sm89INS1_16FlashAttnBwdSm80INS1_25CollectiveMainloopBwdSm80ILi2ELi2EN4cute5tupleIJNS5_1CILi128EEES8_NS7_ILi64EEEEEENS_10bfloat16_tEfNS_4arch4Sm80ELb0ELb1ELb1ELb0ELb1ELb0ELb0ELb0ELi2ELi4ELi4ELi4ELb0EEENS1_21CollectiveEpilogueBwdISA_SB_SD_Li256ELb0ELb0ELi2EEENS1_19SingleTileSchedulerILb0ELb0ELb0ELi128EEEEEEEEEvNT_6ParamsE$_ZZN4cuteplIJiEJiEEEDaRKNS_15ArithmeticTupleIJDpT_EEERKNS1_IJDpT0_EEEENKUlDpRKT_E_clIJiEEEDaSF_,($_ZN7cutlass13device_kernelIN5flash19enable_sm80_to_sm89INS1_16FlashAttnBwdSm80INS1_25CollectiveMainloopBwdSm80ILi2ELi2EN4cute5tupleIJNS5_1CILi128EEES8_NS7_ILi64EEEEEENS_10bfloat16_tEfNS_4arch4Sm80ELb0ELb1ELb1ELb0ELb1ELb0ELb0ELb0ELi2ELi4ELi4ELi4ELb0EEENS1_21CollectiveEpilogueBwdISA_SB_SD_Li256ELb0ELb0ELi2EEENS1_19SingleTileSchedulerILb0ELb0ELb0ELi128EEEEEEEEEvNT_6ParamsE$_ZZN4cuteplIJiiEJNS_1CILi0EEES2_EEEDaRKNS_15ArithmeticTupleIJDpT_EEERKNS3_IJDpT0_EEEENKUlDpRKT_E_clIJiiEEEDaSH_ - $_ZN7cutlass13device_kernelIN5flash19enable_sm80_to_sm89INS1_16FlashAttnBwdSm80INS1_25CollectiveMainloopBwdSm80ILi2ELi2EN4cute5tupleIJNS5_1CILi128EEES8_NS7_ILi64EEEEEENS_10bfloat16_tEfNS_4arch4Sm80ELb0ELb1ELb1ELb0ELb1ELb0ELb0ELb0ELi2ELi4ELi4ELi4ELb0EEENS1_21CollectiveEpilogueBwdISA_SB_SD_Li256ELb0ELb0ELi2EEENS1_19SingleTileSchedulerILb0ELb0ELb0ELi128EEEEEEEEEvNT_6ParamsE$_ZZN4cuteplIJiEJiEEEDaRKNS_15ArithmeticTupleIJDpT_EEERKNS1_IJDpT0_EEEENKUlDpRKT_E_clIJiEEEDaSF_)
$_ZN7cutlass13device_kernelIN5flash19enable_sm80_to_sm89INS1_16FlashAttnBwdSm80INS1_25CollectiveMainloopBwdSm80ILi2ELi2EN4cute5tupleIJNS5_1CILi128EEES8_NS7_ILi64EEEEEENS_10bfloat16_tEfNS_4arch4Sm80ELb0ELb1ELb1ELb0ELb1ELb0ELb0ELb0ELi2ELi4ELi4ELi4ELb0EEENS1_21CollectiveEpilogueBwdISA_SB_SD_Li256ELb0ELb0ELi2EEENS1_19SingleTileSchedulerILb0ELb0ELb0ELi128EEEEEEEEEvNT_6ParamsE$_ZZN4cuteplIJiEJiEEEDaRKNS_15ArithmeticTupleIJDpT_EEERKNS1_IJDpT0_EEEENKUlDpRKT_E_clIJiEEEDaSF_:
[----:B------:R-:W-:Y:S02]  /*10d50*/  IADD3 R2, R1, 0x13c8, RZ ;  /* 0x000013c801027810 */ /* 0x000fe40007ffe0ff */
[----:B------:R-:W-:Y:S02]  /*10d60*/  MOV R10, 0x10d90 ;  /* 0x00010d90000a7802 */ /* 0x000fe40000000f00 */
[----:B------:R-:W-:Y:S02]  /*10d70*/  IADD3 R2, R2, c[0x0][0x20], RZ ;  /* 0x0000080002027a10 */ /* 0x000fe40007ffe0ff */
[----:B------:R-:W-:Y:S05]  /*10d80*/  CALL.REL.NOINC `($_ZN7cutlass13device_kernelIN5flash19enable_sm80_to_sm89INS1_16FlashAttnBwdSm80INS1_25CollectiveMainloopBwdSm80ILi2ELi2EN4cute5tupleIJNS5_1CILi128EEES8_NS7_ILi64EEEEEENS_10bfloat16_tEfNS_4arch4Sm80ELb0ELb1ELb1ELb0ELb1ELb0ELb0ELb0ELi2ELi4ELi4ELi4ELb0EEENS1_21CollectiveEpilogueBwdISA_SB_SD_Li256ELb0ELb0ELi2EEENS1_19SingleTileSchedulerILb0ELb0ELb0ELi128EEEEEEEEEvNT_6ParamsE$_ZN4cute5tupleIJiEEC2ERKi) ;  /* 0xffffac0000007944 */ /* 0x000fea0003c3ffff */
[----:B------:R2:W5:Y:S01]  /*10d90*/  LDL R31, [R1+0x13c8] ;  /* 0x0013c800011f7983 */ /* 0x0005620000100800 */
[----:B------:R-:W-:-:S04]  /*10da0*/  MOV R9, 0x0 ;  /* 0x0000000000097802 */ /* 0x000fc80000000f00 */
[----:B------:R-:W-:Y:S05]  /*10db0*/  RET.REL.NODEC R8 `(_ZN7cutlass13device_kernelIN5flash19enable_sm80_to_sm89INS1_16FlashAttnBwdSm80INS1_25CollectiveMainloopBwdSm80ILi2ELi2EN4cute5tupleIJNS5_1CILi128EEES8_NS7_ILi64EEEEEENS_10bfloat16_tEfNS_4arch4Sm80ELb0ELb1ELb1ELb0ELb1ELb0ELb0ELb0ELi2ELi4ELi4ELi4ELb0EEENS1_21CollectiveEpilogueBwdISA_SB_SD_Li256ELb0ELb0ELi2EEENS1_19SingleTileSchedulerILb0ELb0ELb0ELi128EEEEEEEEEvNT_6ParamsE) ;  /* 0xfffef24008007950 */ /* 0x000fea0003c3ffff */
        .type           $_ZN7cutlass13device_kernelIN5flash19enable_sm80_to_sm89INS1_16FlashAttnBwdSm80INS1_25CollectiveMainloopBwdSm80ILi2ELi2EN4cute5tupleIJNS5_1CILi128EEES8_NS7_ILi64EEEEEENS_10bfloat16_tEfNS_4arch4Sm80ELb0ELb1ELb1ELb0ELb1ELb0ELb0ELb0ELi2ELi4ELi4ELi4ELb0EEENS1_21CollectiveEpilogueBwdISA_SB_SD_Li256ELb0ELb0ELi2EEENS1_19SingleTileSchedulerILb0ELb0ELb0ELi128EEEEEEEEEvNT_6ParamsE$_ZZN4cuteplIJiiEJNS_1CILi0EEES2_EEEDaRKNS_15ArithmeticTupleIJDpT_EEERKNS3_IJDpT0_EEEENKUlDpRKT_E_clIJiiEEEDaSH_,@function
        .size           $_ZN7cutlass13device_kernelIN5flash19enable_sm80_to_sm89INS1_16FlashAttnBwdSm80INS1_25CollectiveMainloopBwdSm80ILi2ELi2EN4cute5tupleIJNS5_1CILi128EEES8_NS7_ILi64EEEEEENS_10bfloat16_tEfNS_4arch4Sm80ELb0ELb1ELb1ELb0ELb1ELb0ELb0ELb0ELi2ELi4ELi4ELi4ELb0EEENS1_21CollectiveEpilogueBwdISA_SB_SD_Li256ELb0ELb0ELi2EEENS1_19SingleTileSchedulerILb0ELb0ELb0ELi128EEEEEEEEEvNT_6ParamsE$_ZZN4cuteplIJiiEJNS_1CILi0EEES2_EEEDaRKNS_15ArithmeticTupleIJDpT_EEERKNS3_IJDpT0_EEEENKUlDpRKT_E_clIJiiEEEDaSH_,($_ZN7cutlass13device_kernelIN5flash19enable_sm80_to_sm89INS1_16FlashAttnBwdSm80INS1_25CollectiveMainloopBwdSm80ILi2ELi2EN4cute5tupleIJNS5_1CILi128EEES8_NS7_ILi64EEEEEENS_10bfloat16_tEfNS_4arch4Sm80ELb0ELb1ELb1ELb0ELb1ELb0ELb0ELb0ELi2ELi4ELi4ELi4ELb0EEENS1_21CollectiveEpilogueBwdISA_SB_SD_Li256ELb0ELb0ELi2EEENS1_19SingleTileSchedulerILb0ELb0ELb0ELi128EEEEEEEEEvNT_6ParamsE$_ZZN4cuteplIJiiEJiNS_1CILi0EEEEEEDaRKNS_15ArithmeticTupleIJDpT_EEERKNS3_IJDpT0_EEEENKUlDpRKT_E_clIJiiEEEDaSH_ - $_ZN7cutlass13device_kernelIN5flash19enable_sm80_to_sm89INS1_16FlashAttnBwdSm80INS1_25CollectiveMainloopBwdSm80ILi2ELi2EN4cute5tupleIJNS5_1CILi128EEES8_NS7_ILi64EEEEEENS_10bfloat16_tEfNS_4arch4Sm80ELb0ELb1ELb1ELb0ELb1ELb0ELb0ELb0ELi2ELi4ELi4ELi4ELb0EEENS1_21CollectiveEpilogueBwdISA_SB_SD_Li256ELb0ELb0ELi2EEENS1_19SingleTileSchedulerILb0ELb0ELb0ELi128EEEEEEEEEvNT_6ParamsE$_ZZN4cuteplIJiiEJNS_1CILi0EEES2_EEEDaRKNS_15ArithmeticTupleIJDpT_EEERKNS3_IJDpT0_EEEENKUlDpRKT_E_clIJiiEEEDaSH_)
$_ZN7cutlass13device_kernelIN5flash19enable_sm80_to_sm89INS1_16FlashAttnBwdSm80INS1_25CollectiveMainloopBwdSm80ILi2ELi2EN4cute5tupleIJNS5_1CILi128EEES8_NS7_ILi64EEEEEENS_10bfloat16_tEfNS_4arch4Sm80ELb0ELb1ELb1ELb0ELb1ELb0ELb0ELb0ELi2ELi4ELi4ELi4ELb0EEENS1_21CollectiveEpilogueBwdISA_SB_SD_Li256ELb0ELb0ELi2EEENS1_19SingleTileSchedulerILb0ELb0ELb0ELi128EEEEEEEEEvNT_6ParamsE$_ZZN4cuteplIJiiEJNS_1CILi0EEES2_EEEDaRKNS_15ArithmeticTupleIJDpT_EEERKNS3_IJDpT0_EEEENKUlDpRKT_E_clIJiiEEEDaSH_:
[----:B------:R-:W-:Y:S01]  /*10dc0*/  IADD3 R3, R1, 0x16a8, RZ ;  /* 0x000016a801037810 */ /* 0x000fe20007ffe0ff */
[----:B------:R-:W-:Y:S01]  /*10dd0*/  IMAD.MOV.U32 R10, RZ, RZ, R4 ;  /* 0x000000ffff0a7224 */ /* 0x000fe200078e0004 */
[----:B------:R-:W-:Y:S01]  /*10de0*/  MOV R6, 0x10e20 ;  /* 0x00010e2000067802 */ /* 0x000fe20000000f00 */
[----:B------:R-:W-:Y:S01]  /*10df0*/  IMAD.MOV.U32 R2, RZ, RZ, R83 ;  /* 0x000000ffff027224 */ /* 0x000fe200078e0053 */
[----:B------:R-:W-:Y:S02]  /*10e00*/  IADD3 R3, R3, c[0x0][0x20], RZ ;  /* 0x0000080003037a10 */ /* 0x000fe40007ffe0ff */
[----:B------:R-:W-:Y:S05]  /*10e10*/  CALL.REL.NOINC `($_ZN7cutlass13device_kernelIN5flash19enable_sm80_to_sm89INS1_16FlashAttnBwdSm80INS1_25CollectiveMainloopBwdSm80ILi2ELi2EN4cute5tupleIJNS5_1CILi128EEES8_NS7_ILi64EEEEEENS_10bfloat16_tEfNS_4arch4Sm80ELb0ELb1ELb1ELb0ELb1ELb0ELb0ELb0ELi2ELi4ELi4ELi4ELb0EEENS1_21CollectiveEpilogueBwdISA_SB_SD_Li256ELb0ELb0ELi2EEENS1_19SingleTileSchedulerILb0ELb0ELb0ELi128EEEEEEEEEvNT_6ParamsE$_ZN4cute5tupleIJiiEEC2ERKiS3_) ;  /* 0xffffabf000007944 */ /* 0x000fea0003c3ffff */
[----:B------:R1:W5:Y:S01]  /*10e20*/  LDL.64 R22, [R1+0x16a8] ;  /* 0x0016a80001167983 */ /* 0x0003620000100a00 */
[----:B------:R-:W-:Y:S02]  /*10e30*/  MOV R2, R82 ;  /* 0x0000005200027202 */ /* 0x000fe40000000f00 */
[----:B------:R-:W-:-:S04]  /*10e40*/  MOV R3, 0x0 ;  /* 0x0000000000037802 */ /* 0x000fc80000000f00 */
[----:B------:R-:W-:Y:S05]  /*10e50*/  RET.REL.NODEC R2 `(_ZN7cutlass13device_kernelIN5flash19enable_sm80_to_sm89INS1_16FlashAttnBwdSm80INS1_25CollectiveMainloopBwdSm80ILi2ELi2EN4cute5tupleIJNS5_1CILi128EEES8_NS7_ILi64EEEEEENS_10bfloat16_tEfNS_4arch4Sm80ELb0ELb1ELb1ELb0ELb1ELb0ELb0ELb0ELi2ELi4ELi4ELi4ELb0EEENS1_21CollectiveEpilogueBwdISA_SB_SD_Li256ELb0ELb0ELi2EEENS1_19SingleTileSchedulerILb0ELb0ELb0ELi128EEEEEEEEEvNT_6ParamsE) ;  /* 0xfffef1a002007950 */ /* 0x000fea0003c3ffff */
        .type           $_ZN7cutlass13device_kernelIN5flash19enable_sm80_to_sm89INS1_16FlashAttnBwdSm80INS1_25CollectiveMainloopBwdSm80ILi2ELi2EN4cute5tupleIJNS5_1CILi128EEES8_NS7_ILi64EEEEEENS_10bfloat16_tEfNS_4arch4Sm80ELb0ELb1ELb1ELb0ELb1ELb0ELb0ELb0ELi2ELi4ELi4ELi4ELb0EEENS1_21CollectiveEpilogueBwdISA_SB_SD_Li256ELb0ELb0ELi2EEENS1_19SingleTileSchedulerILb0ELb0ELb0ELi128EEEEEEEEEvNT_6ParamsE$_ZZN4cuteplIJiiEJiNS_1CILi0EEEEEEDaRKNS_15ArithmeticTupleIJDpT_EEERKNS3_IJDpT0_EEEENKUlDpRKT_E_clIJiiEEEDaSH_,@function
        .size           $_ZN7cutlass13device_kernelIN5flash19enable_sm80_to_sm89INS1_16FlashAttnBwdSm80INS1_25CollectiveMainloopBwdSm80ILi2ELi2EN4cute5tupleIJNS5_1CILi128EEES8_NS7_ILi64EEEEEENS_10bfloat16_tEfNS_4arch4Sm80ELb0ELb1ELb1ELb0ELb1ELb0ELb0ELb0ELi2ELi4ELi4ELi4ELb0EEENS1_21CollectiveEpilogueBwdISA_SB_SD_Li256ELb0ELb0ELi2EEENS1_19SingleTileSchedulerILb0ELb0ELb0ELi128EEEEEEEEEvNT_6ParamsE$_ZZN4cuteplIJiiEJiNS_1CILi0EEEEEEDaRKNS_15ArithmeticTupleIJDpT_EEERKNS3_IJDpT0_EEEENKUlDpRKT_E_clIJiiEEEDaSH_,($_ZN7cutlass13device_kernelIN5flash19enable_sm80_to_sm89INS1_16FlashAttnBwdSm80INS1_25CollectiveMainloopBwdSm80ILi2ELi2EN4cute5tupleIJNS5_1CILi128EEES8_NS7_ILi64EEEEEENS_10bfloat16_tEfNS_4arch4Sm80ELb0ELb1ELb1ELb0ELb1ELb0ELb0ELb0ELi2ELi4ELi4ELi4ELb0EEENS1_21CollectiveEpilogueBwdISA_SB_SD_Li256ELb0ELb0ELi2EEENS1_19SingleTileSchedulerILb0ELb0ELb0ELi128EEEEEEEEEvNT_6ParamsE$_ZZN4cuteplIJiiEJiiEEEDaRKNS_15ArithmeticTupleIJDpT_EEERKNS1_IJDpT0_EEEENKUlDpRKT_E_clIJiiEEEDaSF_ - $_ZN7cutlass13device_kernelIN5flash19enable_sm80_to_sm89INS1_16FlashAttnBwdSm80INS1_25CollectiveMainloopBwdSm80ILi2ELi2EN4cute5tupleIJNS5_1CILi128EEES8_NS7_ILi64EEEEEENS_10bfloat16_tEfNS_4arch4Sm80ELb0ELb1ELb1ELb0ELb1ELb0ELb0ELb0ELi2ELi4ELi4ELi4ELb0EEENS1_21CollectiveEpilogueBwdISA_SB_SD_Li256ELb0ELb0ELi2EEENS1_19SingleTileSchedulerILb0ELb0ELb0ELi128EEEEEEEEEvNT_6ParamsE$_ZZN4cuteplIJiiEJiNS_1CILi0EEEEEEDaRKNS_15ArithmeticTupleIJDpT_EEERKNS3_IJDpT0_EEEENKUlDpRKT_E_clIJiiEEEDaSH_)
$_ZN7cutlass13device_kernelIN5flash19enable_sm80_to_sm89INS1_16FlashAttnBwdSm80INS1_25CollectiveMainloopBwdSm80ILi2ELi2EN4cute5tupleIJNS5_1CILi128EEES8_NS7_ILi64EEEEEENS_10bfloat16_tEfNS_4arch4Sm80ELb0ELb1ELb1ELb0ELb1ELb0ELb0ELb0ELi2ELi4ELi4ELi4ELb0EEENS1_21CollectiveEpilogueBwdISA_SB_SD_Li256ELb0ELb0ELi2EEENS1_19SingleTileSchedulerILb0ELb0ELb0ELi128EEEEEEEEEvNT_6ParamsE$_ZZN4cuteplIJiiEJiNS_1CILi0EEEEEEDaRKNS_15ArithmeticTupleIJDpT_EEERKNS3_IJDpT0_EEEENKUlDpRKT_E_clIJiiEEEDaSH_:
[----:B------:R-:W-:Y:S01]  /*10e60*/  IADD3 R3, R1, 0x13c8, RZ ;  /* 0x000013c801037810 */ /* 0x000fe20007ffe0ff */
[----:B------:R-:W-:Y:S01]  /*10e70*/  IMAD.MOV.U32 R2, RZ, RZ, R83 ;  /* 0x000000ffff027224 */ /* 0x000fe200078e0053 */
[----:B------:R-:W-:Y:S02]  /*10e80*/  MOV R6, 0x10eb0 ;  /* 0x00010eb000067802 */ /* 0x000fe40000000f00 */
[----:B------:R-:W-:Y:S02]  /*10e90*/  IADD3 R3, R3, c[0x0][0x20], RZ ;  /* 0x0000080003037a10 */ /* 0x000fe40007ffe0ff */
[----:B------:R-:W-:Y:S05]  /*10ea0*/  CALL.REL.NOINC `($_ZN7cutlass13device_kernelIN5flash19enable_sm80_to_sm89INS1_16FlashAttnBwdSm80INS1_25CollectiveMainloopBwdSm80ILi2ELi2EN4cute5tupleIJNS5_1CILi128EEES8_NS7_ILi64EEEEEENS_10bfloat16_tEfNS_4arch4Sm80ELb0ELb1ELb1ELb0ELb1ELb0ELb0ELb0ELi2ELi4ELi4ELi4ELb0EEENS1_21CollectiveEpilogueBwdISA_SB_SD_Li256ELb0ELb0ELi2EEENS1_19SingleTileSchedulerILb0ELb0ELb0ELi128EEEEEEEEEvNT_6ParamsE$_ZN4cute5tupleIJiiEEC2ERKiS3_) ;  /* 0xffffab6000007944 */ /* 0x000fea0003c3ffff */
[----:B------:R1:W5:Y:S01]  /*10eb0*/  LDL R2, [R1+0x13c8] ;  /* 0x0013c80001027983 */ /* 0x0003620000100800 */
[----:B------:R-:W-:-:S04]  /*10ec0*/  MOV R57, 0x0 ;  /* 0x0000000000397802 */ /* 0x000fc80000000f00 */
[----:B------:R-:W-:Y:S05]  /*10ed0*/  RET.REL.NODEC R56 `(_ZN7cutlass13device_kernelIN5flash19enable_sm80_to_sm89INS1_16FlashAttnBwdSm80INS1_25CollectiveMainloopBwdSm80ILi2ELi2EN4cute5tupleIJNS5_1CILi128EEES8_NS7_ILi64EEEEEENS_10bfloat16_tEfNS_4arch4Sm80ELb0ELb1ELb1ELb0ELb1ELb0ELb0ELb0ELi2ELi4ELi4ELi4ELb0EEENS1_21CollectiveEpilogueBwdISA_SB_SD_Li256ELb0ELb0ELi2EEENS1_19SingleTileSchedulerILb0ELb0ELb0ELi128EEEEEEEEEvNT_6ParamsE) ;  /* 0xfffef12038007950 */ /* 0x000fea0003c3ffff */
        .type           $_ZN7cutlass13device_kernelIN5flash19enable_sm80_to_sm89INS1_16FlashAttnBwdSm80INS1_25CollectiveMainloopBwdSm80ILi2ELi2EN4cute5tupleIJNS5_1CILi128EEES8_NS7_ILi64EEEEEENS_10bfloat16_tEfNS_4arch4Sm80ELb0ELb1ELb1ELb0ELb1ELb0ELb0ELb0ELi2ELi4ELi4ELi4ELb0EEENS1_21CollectiveEpilogueBwdISA_SB_SD_Li256ELb0ELb0ELi2EEENS1_19SingleTileSchedulerILb0ELb0ELb0ELi128EEEEEEEEEvNT_6ParamsE$_ZZN4cuteplIJiiEJiiEEEDaRKNS_15ArithmeticTupleIJDpT_EEERKNS1_IJDpT0_EEEENKUlDpRKT_E_clIJiiEEEDaSF_,@function
        .size           $_ZN7cutlass13device_kernelIN5flash19enable_sm80_to_sm89INS1_16FlashAttnBwdSm80INS1_25CollectiveMainloopBwdSm80ILi2ELi2EN4cute5tupleIJNS5_1CILi128EEES8_NS7_ILi64EEEEEENS_10bfloat16_tEfNS_4arch4Sm80ELb0ELb1ELb1ELb0ELb1ELb0ELb0ELb0ELi2ELi4ELi4ELi4ELb0EEENS1_21CollectiveEpilogueBwdISA_SB_SD_Li256ELb0ELb0ELi2EEENS1_19SingleTileSchedulerILb0ELb0ELb0ELi128EEEEEEEEEvNT_6ParamsE$_ZZN4cuteplIJiiEJiiEEEDaRKNS_15ArithmeticTupleIJDpT_EEERKNS1_IJDpT0_EEEENKUlDpRKT_E_clIJiiEEEDaSF_,($_ZN7cutlass13device_kernelIN5flash19enable_sm80_to_sm89INS1_16FlashAttnBwdSm80INS1_25CollectiveMainloopBwdSm80ILi2ELi2EN4cute5tupleIJNS5_1CILi128EEES8_NS7_ILi64EEEEEENS_10bfloat16_tEfNS_4arch4Sm80ELb0ELb1ELb1ELb0ELb1ELb0ELb0ELb0ELi2ELi4ELi4ELi4ELb0EEENS1_21CollectiveEpilogueBwdISA_SB_SD_Li256ELb0ELb0ELi2EEENS1_19SingleTileSchedulerILb0ELb0ELb0ELi128EEEEEEEEEvNT_6ParamsE$_ZZN5flash25CollectiveMainloopBwdSm80ILi2ELi2EN4cute5tupleIJNS1_1CILi128EEES4_NS3_ILi64EEEEEEN7cutlass10bfloat16_tEfNS7_4arch4Sm80ELb0ELb1ELb1ELb0ELb1ELb0ELb0ELb0ELi2ELi4ELi4ELi4ELb0EE3mmaINS_16FlashAttnBwdSm80ISB_NS_21CollectiveEpilogueBwdIS6_S8_SA_Li256ELb0ELb0ELi2EEENS_19SingleTileSchedulerILb0ELb0ELb0ELi128EEEE13SharedStorageENS1_6TensorINS1_11ArrayEngineIfLm32EEENS1_6LayoutINS2_IJNS2_IJNS3_ILi2EEESO_EEESO_NS3_ILi4EEEEEENS2_IJNS2_IJNS3_ILi1EEESO_EEESQ_NS3_ILi8EEEEEEEEEEEEbRKNSB_6ParamsERT0_S12_iNS2_IJiiiEEERT_ENKUlRT_iE_clINSK_INSL_IfLm64EEENSN_INS2_IJSP_SO_SU_EEESV_EEEEEEDaS17_i - $_ZN7cutlass13device_kernelIN5flash19enable_sm80_to_sm89INS1_16FlashAttnBwdSm80INS1_25CollectiveMainloopBwdSm80ILi2ELi2EN4cute5tupleIJNS5_1CILi128EEES8_NS7_ILi64EEEEEENS_10bfloat16_tEfNS_4arch4Sm80ELb0ELb1ELb1ELb0ELb1ELb0ELb0ELb0ELi2ELi4ELi4ELi4ELb0EEENS1_21CollectiveEpilogueBwdISA_SB_SD_Li256ELb0ELb0ELi2EEENS1_19SingleTileSchedulerILb0ELb0ELb0ELi128EEEEEEEEEvNT_6ParamsE$_ZZN4cuteplIJiiEJiiEEEDaRKNS_15ArithmeticTupleIJDpT_EEERKNS1_IJDpT0_EEEENKUlDpRKT_E_clIJiiEEEDaSF_)
$_ZN7cutlass13device_kernelIN5flash19enable_sm80_to_sm89INS1_16FlashAttnBwdSm80INS1_25CollectiveMainloopBwdSm80ILi2ELi2EN4cute5tupleIJNS5_1CILi128EEES8_NS7_ILi64EEEEEENS_10bfloat16_tEfNS_4arch4Sm80ELb0ELb1ELb1ELb0ELb1ELb0ELb0ELb0ELi2ELi4ELi4ELi4ELb0EEENS1_21CollectiveEpilogueBwdISA_SB_SD_Li256ELb0ELb0ELi2EEENS1_19SingleTileSchedulerILb0ELb0ELb0ELi128EEEEEEEEEvNT_6ParamsE$_ZZN4cuteplIJiiEJiiEEEDaRKNS_15ArithmeticTupleIJDpT_EEERKNS1_IJDpT0_EEEENKUlDpRKT_E_clIJiiEEEDaSF_:
        /* <DEDUP_REMOVED lines=9> */
        .type           $_ZN7cutlass13device_kernelIN5flash19enable_sm80_to_sm89INS1_16FlashAttnBwdSm80INS1_25CollectiveMainloopBwdSm80ILi2ELi2EN4cute5tupleIJNS5_1CILi128EEES8_NS7_ILi64EEEEEENS_10bfloat16_tEfNS_4arch4Sm80ELb0ELb1ELb1ELb0ELb1ELb0ELb0ELb0ELi2ELi4ELi4ELi4ELb0EEENS1_21CollectiveEpilogueBwdISA_SB_SD_Li256ELb0ELb0ELi2EEENS1_19SingleTileSchedulerILb0ELb0ELb0ELi128EEEEEEEEEvNT_6ParamsE$_ZZN5flash25CollectiveMainloopBwdSm80ILi2ELi2EN4cute5tupleIJNS1_1CILi128EEES4_NS3_ILi64EEEEEEN7cutlass10bfloat16_tEfNS7_4arch4Sm80ELb0ELb1ELb1ELb0ELb1ELb0ELb0ELb0ELi2ELi4ELi4ELi4ELb0EE3mmaINS_16FlashAttnBwdSm80ISB_NS_21CollectiveEpilogueBwdIS6_S8_SA_Li256ELb0ELb0ELi2EEENS_19SingleTileSchedulerILb0ELb0ELb0ELi128EEEE13SharedStorageENS1_6TensorINS1_11ArrayEngineIfLm32EEENS1_6LayoutINS2_IJNS2_IJNS3_ILi2EEESO_EEESO_NS3_ILi4EEEEEENS2_IJNS2_IJNS3_ILi1EEESO_EEESQ_NS3_ILi8EEEEEEEEEEEEbRKNSB_6ParamsERT0_S12_iNS2_IJiiiEEERT_ENKUlRT_iE_clINSK_INSL_IfLm64EEENSN_INS2_IJSP_SO_SU_EEESV_EEEEEEDaS17_i,@function
        .size           $_ZN7cutlass13device_kernelIN5flash19enable_sm80_to_sm89INS1_16FlashAttnBwdSm80INS1_25CollectiveMainloopBwdSm80ILi2ELi2EN4cute5tupleIJNS5_1CILi128EEES8_NS7_ILi64EEEEEENS_10bfloat16_tEfNS_4arch4Sm80ELb0ELb1ELb1ELb0ELb1ELb0ELb0ELb0ELi2ELi4ELi4ELi4ELb0EEENS1_21CollectiveEpilogueBwdISA_SB_SD_Li256ELb0ELb0ELi2EEENS1_19SingleTileSchedulerILb0ELb0ELb0ELi128EEEEEEEEEvNT_6ParamsE$_ZZN5flash25CollectiveMainloopBwdSm80ILi2ELi2EN4cute5tupleIJNS1_1CILi128EEES4_NS3_ILi64EEEEEEN7cutlass10bfloat16_tEfNS7_4arch4Sm80ELb0ELb1ELb1ELb0ELb1ELb0ELb0ELb0ELi2ELi4ELi4ELi4ELb0EE3mmaINS_16FlashAttnBwdSm80ISB_NS_21CollectiveEpilogueBwdIS6_S8_SA_Li256ELb0ELb0ELi2EEENS_19SingleTileSchedulerILb0ELb0ELb0ELi128EEEE13SharedStorageENS1_6TensorINS1_11ArrayEngineIfLm32EEENS1_6LayoutINS2_IJNS2_IJNS3_ILi2EEESO_EEESO_NS3_ILi4EEEEEENS2_IJNS2_IJNS3_ILi1EEESO_EEESQ_NS3_ILi8EEEEEEEEEEEEbRKNSB_6ParamsERT0_S12_iNS2_IJiiiEEERT_ENKUlRT_iE_clINSK_INSL_IfLm64EEENSN_INS2_IJSP_SO_SU_EEESV_EEEEEEDaS17_i,($_ZN7cutlass13device_kernelIN5flash19enable_sm80_to_sm89INS1_16FlashAttnBwdSm80INS1_25CollectiveMainloopBwdSm80ILi2ELi2EN4cute5tupleIJNS5_1CILi128EEES8_NS7_ILi64EEEEEENS_10bfloat16_tEfNS_4arch4Sm80ELb0ELb1ELb1ELb0ELb1ELb0ELb0ELb0ELi2ELi4ELi4ELi4ELb0EEENS1_21CollectiveEpilogueBwdISA_SB_SD_Li256ELb0ELb0ELi2EEENS1_19SingleTileSchedulerILb0ELb0ELb0ELi128EEEEEEEEEvNT_6ParamsE$_ZZN5flash25CollectiveMainloopBwdSm80ILi2ELi2EN4cute5tupleIJNS1_1CILi128EEES4_NS3_ILi64EEEEEEN7cutlass10bfloat16_tEfNS7_4arch4Sm80ELb0ELb1ELb1ELb0ELb1ELb0ELb0ELb0ELi2ELi4ELi4ELi4ELb0EE3mmaINS_16FlashAttnBwdSm80ISB_NS_21CollectiveEpilogueBwdIS6_S8_SA_Li256ELb0ELb0ELi2EEENS_19SingleTileSchedulerILb0ELb0ELb0ELi128EEEE13SharedStorageENS1_6TensorINS1_11ArrayEngineIfLm32EEENS1_6LayoutINS2_IJNS2_IJNS3_ILi2EEESO_EEESO_NS3_ILi4EEEEEENS2_IJNS2_IJNS3_ILi1EEESO_EEESQ_NS3_ILi8EEEEEEEEEEEEbRKNSB_6ParamsERT0_S12_iNS2_IJiiiEEERT_ENKUliT_E_clIZSC_ISJ_SX_EbS10_S12_S12_iS13_S15_EUlRS16_iE_EEDaiS16_ - $_ZN7cutlass13device_kernelIN5flash19enable_sm80_to_sm89INS1_16FlashAttnBwdSm80INS1_25CollectiveMainloopBwdSm80ILi2ELi2EN4cute5tupleIJNS5_1CILi128EEES8_NS7_ILi64EEEEEENS_10bfloat16_tEfNS_4arch4Sm80ELb0ELb1ELb1ELb0ELb1ELb0ELb0ELb0ELi2ELi4ELi4ELi4ELb0EEENS1_21CollectiveEpilogueBwdISA_SB_SD_Li256ELb0ELb0ELi2EEENS1_19SingleTileSchedulerILb0ELb0ELb0ELi128EEEEEEEEEvNT_6ParamsE$_ZZN5flash25CollectiveMainloopBwdSm80ILi2ELi2EN4cute5tupleIJNS1_1CILi128EEES4_NS3_ILi64EEEEEEN7cutlass10bfloat16_tEfNS7_4arch4Sm80ELb0ELb1ELb1ELb0ELb1ELb0ELb0ELb0ELi2ELi4ELi4ELi4ELb0EE3mmaINS_16FlashAttnBwdSm80ISB_NS_21CollectiveEpilogueBwdIS6_S8_SA_Li256ELb0ELb0ELi2EEENS_19SingleTileSchedulerILb0ELb0ELb0ELi128EEEE13SharedStorageENS1_6TensorINS1_11ArrayEngineIfLm32EEENS1_6LayoutINS2_IJNS2_IJNS3_ILi2EEESO_EEESO_NS3_ILi4EEEEEENS2_IJNS2_IJNS3_ILi1EEESO_EEESQ_NS3_ILi8EEEEEEEEEEEEbRKNSB_6ParamsERT0_S12_iNS2_IJiiiEEERT_ENKUlRT_iE_clINSK_INSL_IfLm64EEENSN_INS2_IJSP_SO_SU_EEESV_EEEEEEDaS17_i)
$_ZN7cutlass13device_kernelIN5flash19enable_sm80_to_sm89INS1_16FlashAttnBwdSm80INS1_25CollectiveMainloopBwdSm80ILi2ELi2EN4cute5tupleIJNS5_1CILi128EEES8_NS7_ILi64EEEEEENS_10bfloat16_tEfNS_4arch4Sm80ELb0ELb1ELb1ELb0ELb1ELb0ELb0ELb0ELi2ELi4ELi4ELi4ELb0EEENS1_21CollectiveEpilogueBwdISA_SB_SD_Li256ELb0ELb0ELi2EEENS1_19SingleTileSchedulerILb0ELb0ELb0ELi128EEEEEEEEEvNT_6ParamsE$_ZZN5flash25CollectiveMainloopBwdSm80ILi2ELi2EN4cute5tupleIJNS1_1CILi128EEES4_NS3_ILi64EEEEEEN7cutlass10bfloat16_tEfNS7_4arch4Sm80ELb0ELb1ELb1ELb0ELb1ELb0ELb0ELb0ELi2ELi4ELi4ELi4ELb0EE3mmaINS_16FlashAttnBwdSm80ISB_NS_21CollectiveEpilogueBwdIS6_S8_SA_Li256ELb0ELb0ELi2EEENS_19SingleTileSchedulerILb0ELb0ELb0ELi128EEEE13SharedStorageENS1_6TensorINS1_11ArrayEngineIfLm32EEENS1_6LayoutINS2_IJNS2_IJNS3_ILi2EEESO_EEESO_NS3_ILi4EEEEEENS2_IJNS2_IJNS3_ILi1EEESO_EEESQ_NS3_ILi8EEEEEEEEEEEEbRKNSB_6ParamsERT0_S12_iNS2_IJiiiEEERT_ENKUlRT_iE_clINSK_INSL_IfLm64EEENSN_INS2_IJSP_SO_SU_EEESV_EEEEEEDaS17_i:
        /* <DEDUP_REMOVED lines=18> */
[----:B-1---5:R-:W-:Y:S05]  /*11090*/  CALL.REL.NOINC `($_ZN7cutlass13device_kernelIN5flash19enable_sm80_to_sm89INS1_16FlashAttnBwdSm80INS1_25CollectiveMainloopBwdSm80ILi2ELi2EN4cute5tupleIJNS5_1CILi128EEES8_NS7_ILi64EEEEEENS_10bfloat16_tEfNS_4arch4Sm80ELb0ELb1ELb1ELb0ELb1ELb0ELb0ELb0ELi2ELi4ELi4ELi4ELb0EEENS1_21CollectiveEpilogueBwdISA_SB_SD_Li256ELb0ELb0ELi2EEENS1_19SingleTileSchedulerILb0ELb0ELb0ELi128EEEEEEEEEvNT_6ParamsE$_ZZN4cute7idx2crdIiNS_5tupleIJNS_1CILi32EEENS2_ILi4EEENS2_ILi2EEENS2_ILi1EEEEEENS1_IJS6_S3_NS2_ILi128EEENS2_ILi0EEEEEEEEDaRKT_RKT0_RKT1_ENKUlRKT_RKT0_E_clIS3_S6_EEDaSM_SP_) ;  /* 0xfffff4d000007944 */ /* 0x022fea0003c3ffff */
[----:B------:R-:W-:Y:S02]  /*110a0*/  MOV R4, 0x110c0 ;  /* 0x000110c000047802 */ /* 0x000fe40000000f00 */
[----:B------:R-:W-:Y:S05]  /*110b0*/  CALL.REL.NOINC `($_ZN7cutlass13device_kernelIN5flash19enable_sm80_to_sm89INS1_16FlashAttnBwdSm80INS1_25CollectiveMainloopBwdSm80ILi2ELi2EN4cute5tupleIJNS5_1CILi128EEES8_NS7_ILi64EEEEEENS_10bfloat16_tEfNS_4arch4Sm80ELb0ELb1ELb1ELb0ELb1ELb0ELb0ELb0ELi2ELi4ELi4ELi4ELb0EEENS1_21CollectiveEpilogueBwdISA_SB_SD_Li256ELb0ELb0ELi2EEENS1_19SingleTileSchedulerILb0ELb0ELb0ELi128EEEEEEEEEvNT_6ParamsE$_ZZN4cute7idx2crdIiNS_5tupleIJNS_1CILi32EEENS2_ILi4EEENS2_ILi2EEENS2_ILi1EEEEEENS1_IJS6_S3_NS2_ILi128EEENS2_ILi0EEEEEEEEDaRKT_RKT0_RKT1_ENKUlRKT_RKT0_E_clIS4_S3_EEDaSM_SP_) ;  /* 0xfffff51000007944 */ /* 0x000fea0003c3ffff */
[----:B------:R1:W-:Y:S01]  /*110c0*/  STL [R1+0x1390], R6 ;  /* 0x0013900601007387 */ /* 0x0003e20000100800 */
[----:B------:R-:W-:-:S03]  /*110d0*/  MOV R4, 0x110f0 ;  /* 0x000110f000047802 */ /* 0x000fc60000000f00 */
[----:B-1----:R-:W-:Y:S05]  /*110e0*/  CALL.REL.NOINC `($_ZN7cutlass13device_kernelIN5flash19enable_sm80_to_sm89INS1_16FlashAttnBwdSm80INS1_25CollectiveMainloopBwdSm80ILi2ELi2EN4cute5tupleIJNS5_1CILi128EEES8_NS7_ILi64EEEEEENS_10bfloat16_tEfNS_4arch4Sm80ELb0ELb1ELb1ELb0ELb1ELb0ELb0ELb0ELi2ELi4ELi4ELi4ELb0EEENS1_21CollectiveEpilogueBwdISA_SB_SD_Li256ELb0ELb0ELi2EEENS1_19SingleTileSchedulerILb0ELb0ELb0ELi128EEEEEEEEEvNT_6ParamsE$_ZZN4cute7idx2crdIiNS_5tupleIJNS_1CILi32EEENS2_ILi4EEENS2_ILi2EEENS2_ILi1EEEEEENS1_IJS6_S3_NS2_ILi128EEENS2_ILi0EEEEEEEEDaRKT_RKT0_RKT1_ENKUlRKT_RKT0_E_clIS5_S8_EEDaSM_SP_) ;  /* 0xfffff57000007944 */ /* 0x002fea0003c3ffff */
[----:B------:R1:W-:Y:S01]  /*110f0*/  STL [R1+0x1384], R2 ;  /* 0x0013840201007387 */ /* 0x0003e20000100800 */
[----:B------:R-:W-:-:S03]  /*11100*/  MOV R4, 0x11120 ;  /* 0x0001112000047802 */ /* 0x000fc60000000f00 */
[----:B-1----:R-:W-:Y:S05]  /*11110*/  CALL.REL.NOINC `($_ZN7cutlass13device_kernelIN5flash19enable_sm80_to_sm89INS1_16FlashAttnBwdSm80INS1_25CollectiveMainloopBwdSm80ILi2ELi2EN4cute5tupleIJNS5_1CILi128EEES8_NS7_ILi64EEEEEENS_10bfloat16_tEfNS_4arch4Sm80ELb0ELb1ELb1ELb0ELb1ELb0ELb0ELb0ELi2ELi4ELi4ELi4ELb0EEENS1_21CollectiveEpilogueBwdISA_SB_SD_Li256ELb0ELb0ELi2EEENS1_19SingleTileSchedulerILb0ELb0ELb0ELi128EEEEEEEEEvNT_6ParamsE$_ZZN4cute9transformINS_5tupleIJNS_1CILi32EEENS2_ILi4EEENS2_ILi2EEENS2_ILi1EEEEEENS1_IJS6_S3_NS2_ILi128EEENS2_ILi0EEEEEEZNS_7idx2crdIiS7_SA_EEDaRKT_RKT0_RKT1_EUlRKT_RKT0_E_EEDaSE_SH_OSI_ENKUlDpSN_E_clIJiiiS9_EEEDaST_) ;  /* 0xfffff64000007944 */ /* 0x002fea0003c3ffff */
[----:B------:R-:W-:Y:S02]  /*11120*/  MOV R4, 0x11140 ;  /* 0x0001114000047802 */ /* 0x000fe40000000f00 */
[----:B--2--5:R-:W-:Y:S05]  /*11130*/  CALL.REL.NOINC `($_ZN7cutlass13device_kernelIN5flash19enable_sm80_to_sm89INS1_16FlashAttnBwdSm80INS1_25CollectiveMainloopBwdSm80ILi2ELi2EN4cute5tupleIJNS5_1CILi128EEES8_NS7_ILi64EEEEEENS_10bfloat16_tEfNS_4arch4Sm80ELb0ELb1ELb1ELb0ELb1ELb0ELb0ELb0ELi2ELi4ELi4ELi4ELb0EEENS1_21CollectiveEpilogueBwdISA_SB_SD_Li256ELb0ELb0ELi2EEENS1_19SingleTileSchedulerILb0ELb0ELb0ELi128EEEEEEEEEvNT_6ParamsE$_ZZN4cute7crd2crdINS_5tupleIJiiiNS_1CILi0EEEEEENS1_IJNS2_ILi32EEENS2_ILi4EEENS2_ILi2EEENS2_ILi1EEEEEENS1_IJS8_S8_S8_S8_EEEEEDaRKT_RKT0_RKT1_ENKUlRKT_RKT0_RKT1_E_clIiS5_S8_EEDaSM_SP_SS_) ;  /* 0xffffe9c000007944 */ /* 0x024fea0003c3ffff */
[----:B------:R-:W-:Y:S02]  /*11140*/  MOV R8, R2 ;  /* 0x0000000200087202 */ /* 0x000fe40000000f00 */
[----:B------:R-:W-:-:S02]  /*11150*/  MOV R2, 0x11170 ;  /* 0x0001117000027802 */ /* 0x000fc40000000f00 */
[----:B------:R-:W-:Y:S05]  /*11160*/  CALL.REL.NOINC `($_ZN7cutlass13device_kernelIN5flash19enable_sm80_to_sm89INS1_16FlashAttnBwdSm80INS1_25CollectiveMainloopBwdSm80ILi2ELi2EN4cute5tupleIJNS5_1CILi128EEES8_NS7_ILi64EEEEEENS_10bfloat16_tEfNS_4arch4Sm80ELb0ELb1ELb1ELb0ELb1ELb0ELb0ELb0ELi2ELi4ELi4ELi4ELb0EEENS1_21CollectiveEpilogueBwdISA_SB_SD_Li256ELb0ELb0ELi2EEENS1_19SingleTileSchedulerILb0ELb0ELb0ELi128EEEEEEEEEvNT_6ParamsE$_ZZN4cute7crd2crdINS_5tupleIJiiiNS_1CILi0EEEEEENS1_IJNS2_ILi32EEENS2_ILi4EEENS2_ILi2EEENS2_ILi1EEEEEENS1_IJS8_S8_S8_S8_EEEEEDaRKT_RKT0_RKT1_ENKUlRKT_RKT0_RKT1_E_clIiS6_S8_EEDaSM_SP_SS_) ;  /* 0xffffe9c000007944 */ /* 0x000fea0003c3ffff */
[----:B------:R1:W-:Y:S01]  /*11170*/  STL [R1+0x1390], R3 ;  /* 0x0013900301007387 */ /* 0x0003e20000100800 */
[----:B------:R-:W-:-:S03]  /*11180*/  MOV R2, 0x111a0 ;  /* 0x000111a000027802 */ /* 0x000fc60000000f00 */
[----:B-1----:R-:W-:Y:S05]  /*11190*/  CALL.REL.NOINC `($_ZN7cutlass13device_kernelIN5flash19enable_sm80_to_sm89INS1_16FlashAttnBwdSm80INS1_25CollectiveMainloopBwdSm80ILi2ELi2EN4cute5tupleIJNS5_1CILi128EEES8_NS7_ILi64EEEEEENS_10bfloat16_tEfNS_4arch4Sm80ELb0ELb1ELb1ELb0ELb1ELb0ELb0ELb0ELi2ELi4ELi4ELi4ELb0EEENS1_21CollectiveEpilogueBwdISA_SB_SD_Li256ELb0ELb0ELi2EEENS1_19SingleTileSchedulerILb0ELb0ELb0ELi128EEEEEEEEEvNT_6ParamsE$_ZZN4cute7crd2crdINS_5tupleIJiiiNS_1CILi0EEEEEENS1_IJNS2_ILi32EEENS2_ILi4EEENS2_ILi2EEENS2_ILi1EEEEEENS1_IJS8_S8_S8_S8_EEEEEDaRKT_RKT0_RKT1_ENKUlRKT_RKT0_RKT1_E_clIiS7_S8_EEDaSM_SP_SS_) ;  /* 0xffffe9c000007944 */ /* 0x002fea0003c3ffff */
[----:B------:R1:W-:Y:S01]  /*111a0*/  STL [R1+0x1384], R5 ;  /* 0x0013840501007387 */ /* 0x0003e20000100800 */
[----:B------:R-:W-:-:S03]  /*111b0*/  MOV R4, 0x111d0 ;  /* 0x000111d000047802 */ /* 0x000fc60000000f00 */
[----:B-1----:R-:W-:Y:S05]  /*111c0*/  CALL.REL.NOINC `($_ZN7cutlass13device_kernelIN5flash19enable_sm80_to_sm89INS1_16FlashAttnBwdSm80INS1_25CollectiveMainloopBwdSm80ILi2ELi2EN4cute5tupleIJNS5_1CILi128EEES8_NS7_ILi64EEEEEENS_10bfloat16_tEfNS_4arch4Sm80ELb0ELb1ELb1ELb0ELb1ELb0ELb0ELb0ELi2ELi4ELi4ELi4ELb0EEENS1_21CollectiveEpilogueBwdISA_SB_SD_Li256ELb0ELb0ELi2EEENS1_19SingleTileSchedulerILb0ELb0ELb0ELi128EEEEEEEEEvNT_6ParamsE$_ZZN4cute9transformINS_5tupleIJiiiNS_1CILi0EEEEEENS1_IJNS2_ILi32EEENS2_ILi4EEENS2_ILi2EEENS2_ILi1EEEEEENS1_IJS8_S8_S8_S8_EEEZNS_7crd2crdIS4_S9_SA_EEDaRKT_RKT0_RKT1_EUlRKT_RKT0_RKT1_E_EEDaSE_SH_SK_OT2_ENKUlDpSN_E_clIJiiiS3_EEEDaSX_) ;  /* 0xfffff73000007944 */ /* 0x002fea0003c3ffff */
[----:B-----5:R2:W-:Y:S01]  /*111d0*/  STL [R1+0x13a8], R8 ;  /* 0x0013a80801007387 */ /* 0x0205e20000100800 */
[----:B------:R-:W-:Y:S01]  /*111e0*/  IADD3 R53, R12, 0x40, RZ ;  /* 0x000000400c357810 */ /* 0x000fe20007ffe0ff */
[----:B------:R-:W-:Y:S01]  /*111f0*/  IMAD.MOV.U32 R4, RZ, RZ, R2 ;  /* 0x000000ffff047224 */ /* 0x000fe200078e0002 */
[----:B------:R-:W-:Y:S01]  /*11200*/  MOV R6, 0x11250 ;  /* 0x0001125000067802 */ /* 0x000fe20000000f00 */
[----:B------:R2:W-:Y:S01]  /*11210*/  STL.U8 [R1+0x139c], RZ ;  /* 0x00139cff01007387 */ /* 0x0005e20000100000 */
[----:B------:R-:W-:-:S03]  /*11220*/  IMAD.MOV.U32 R54, RZ, RZ, RZ ;  /* 0x000000ffff367224 */ /* 0x000fc600078e00ff */
[----:B------:R2:W-:Y:S04]  /*11230*/  STL.64 [R1+0x13a0], R2 ;  /* 0x0013a00201007387 */ /* 0x0005e80000100a00 */
[----:B-12---:R-:W-:Y:S05]  /*11240*/  CALL.REL.NOINC `($_ZN7cutlass13device_kernelIN5flash19enable_sm80_to_sm89INS1_16FlashAttnBwdSm80INS1_25CollectiveMainloopBwdSm80ILi2ELi2EN4cute5tupleIJNS5_1CILi128EEES8_NS7_ILi64EEEEEENS_10bfloat16_tEfNS_4arch4Sm80ELb0ELb1ELb1ELb0ELb1ELb0ELb0ELb0ELi2ELi4ELi4ELi4ELb0EEENS1_21CollectiveEpilogueBwdISA_SB_SD_Li256ELb0ELb0ELi2EEENS1_19SingleTileSchedulerILb0ELb0ELb0ELi128EEEEEEEEEvNT_6ParamsE$_ZN4cute3eso3ESOILb1ELb0EJNS_6LayoutINS_5tupleIJNS3_IJNS3_IJNS_1CILi4EEENS4_ILi8EEEEEENS3_IJS5_NS4_ILi2EEEEEEEEENS3_IJNS3_IJS8_S8_EEENS3_IJS8_S6_EEEEEEEEENS3_IJNS3_IJNS3_IJNS_11ScaledBasisIS8_JLi1EEEENSF_INS4_ILi1EEEJLi0EEEEEEENS3_IJNSF_INS4_ILi16EEEJLi0EEEENSF_IS6_JLi1EEEEEEEEEENS3_IJNS3_IJNSF_ISH_JLi1EEEENSF_IS6_JLi0EEEEEEENS3_IJNSF_INS4_ILi64EEEJLi0EEEENSF_ISK_JLi1EEEEEEEEEEEEEEENS_10ViewEngineINS_23ArithmeticTupleIteratorINS_15ArithmeticTupleIJNS4_ILi0EEES12_EEEEEEEEEC2ERKSY_RKS15_) ;  /* 0xffff887000007944 */ /* 0x006fea0003c3ffff */
[----:B------:R-:W-:Y:S01]  /*11250*/  IMAD.MOV.U32 R10, RZ, RZ, R3 ;  /* 0x000000ffff0a7224 */ /* 0x000fe200078e0003 */
[----:B-1----:R-:W-:Y:S01]  /*11260*/  IADD3 R2, R12, 0x28, RZ ;  /* 0x000000280c027810 */ /* 0x002fe20007ffe0ff */
[----:B------:R-:W-:Y:S01]  /*11270*/  IMAD.MOV.U32 R3, RZ, RZ, R83 ;  /* 0x000000ffff037224 */ /* 0x000fe200078e0053 */
[----:B------:R-:W-:Y:S02]  /*11280*/  MOV R8, 0x112a0 ;  /* 0x000112a000087802 */ /* 0x000fe40000000f00 */
[----:B------:R-:W-:Y:S05]  /*11290*/  CALL.REL.NOINC `($_ZN7cutlass13device_kernelIN5flash19enable_sm80_to_sm89INS1_16FlashAttnBwdSm80INS1_25CollectiveMainloopBwdSm80ILi2ELi2EN4cute5tupleIJNS5_1CILi128EEES8_NS7_ILi64EEEEEENS_10bfloat16_tEfNS_4arch4Sm80ELb0ELb1ELb1ELb0ELb1ELb0ELb0ELb0ELi2ELi4ELi4ELi4ELb0EEENS1_21CollectiveEpilogueBwdISA_SB_SD_Li256ELb0ELb0ELi2EEENS1_19SingleTileSchedulerILb0ELb0ELb0ELi128EEEEEEEEEvNT_6ParamsE$_ZN4cute3eso3ESOILb0ELb0EJiiEEC2ERKiS4_) ;  /* 0xffff642000007944 */ /* 0x000fea0003c3ffff */
[----:B-1----:R-:W2:Y:S01]  /*112a0*/  LDL.64 R2, [R1+0x1390] ;  /* 0x0013900001027983 */ /* 0x002ea20000100a00 */
[----:B------:R-:W-:-:S03]  /*112b0*/  MOV R6, 0x112f0 ;  /* 0x000112f000067802 */ /* 0x000fc60000000f00 */
[----:B--2---:R1:W-:Y:S04]  /*112c0*/  STL [R1+0x1384], R2 ;  /* 0x0013840201007387 */ /* 0x0043e80000100800 */
[----:B------:R1:W-:Y:S02]  /*112d0*/  STL [R1+0x1388], R3 ;  /* 0x0013880301007387 */ /* 0x0003e40000100800 */
[----:B-1----:R-:W-:Y:S05]  /*112e0*/  CALL.REL.NOINC `($_ZN7cutlass13device_kernelIN5flash19enable_sm80_to_sm89INS1_16FlashAttnBwdSm80INS1_25CollectiveMainloopBwdSm80ILi2ELi2EN4cute5tupleIJNS5_1CILi128EEES8_NS7_ILi64EEEEEENS_10bfloat16_tEfNS_4arch4Sm80ELb0ELb1ELb1ELb0ELb1ELb0ELb0ELb0ELi2ELi4ELi4ELi4ELb0EEENS1_21CollectiveEpilogueBwdISA_SB_SD_Li256ELb0ELb0ELi2EEENS1_19SingleTileSchedulerILb0ELb0ELb0ELi128EEEEEEEEEvNT_6ParamsE$_ZN4cute3eso3ESOILb0ELb0EJiNS_5tupleIJiiEEEEEC2ERKiRKS3_) ;  /* 0xffff634000007944 */ /* 0x002fea0003c3ffff */
[----:B------:R2:W5:Y:S04]  /*112f0*/  LDL R5, [R1+0x1398] ;  /* 0x0013980001057983 */ /* 0x0005680000100800 */
[----:B-1----:R2:W5:Y:S01]  /*11300*/  LDL.64 R2, [R1+0x1390] ;  /* 0x0013900001027983 */ /* 0x0025620000100a00 */
[----:B------:R-:W-:-:S03]  /*11310*/  MOV R6, 0x11330 ;  /* 0x0001133000067802 */ /* 0x000fc60000000f00 */
[----:B--2--5:R-:W-:Y:S05]  /*11320*/  CALL.REL.NOINC `($_ZN7cutlass13device_kernelIN5flash19enable_sm80_to_sm89INS1_16FlashAttnBwdSm80INS1_25CollectiveMainloopBwdSm80ILi2ELi2EN4cute5tupleIJNS5_1CILi128EEES8_NS7_ILi64EEEEEENS_10bfloat16_tEfNS_4arch4Sm80ELb0ELb1ELb1ELb0ELb1ELb0ELb0ELb0ELi2ELi4ELi4ELi4ELb0EEENS1_21CollectiveEpilogueBwdISA_SB_SD_Li256ELb0ELb0ELi2EEENS1_19SingleTileSchedulerILb0ELb0ELb0ELi128EEEEEEEEEvNT_6ParamsE$_ZN4cute3eso3ESOILb0ELb1EJNS_5tupleIJiNS2_IJiiEEEEEENS2_IJNS_10UnderscoreENS2_IJS5_S5_EEEEEEEEC2ERKS4_RKS7_) ;  /* 0xffff692000007944 */ /* 0x024fea0003c3ffff */
        /* <DEDUP_REMOVED lines=10> */
[----:B-1---5:R-:W-:Y:S05]  /*113d0*/  CALL.REL.NOINC `($_ZN7cutlass13device_kernelIN5flash19enable_sm80_to_sm89INS1_16FlashAttnBwdSm80INS1_25CollectiveMainloopBwdSm80ILi2ELi2EN4cute5tupleIJNS5_1CILi128EEES8_NS7_ILi64EEEEEENS_10bfloat16_tEfNS_4arch4Sm80ELb0ELb1ELb1ELb0ELb1ELb0ELb0ELb0ELi2ELi4ELi4ELi4ELb0EEENS1_21CollectiveEpilogueBwdISA_SB_SD_Li256ELb0ELb0ELi2EEENS1_19SingleTileSchedulerILb0ELb0ELb0ELi128EEEEEEEEEvNT_6ParamsE$_ZN4cute5tupleIJiEEC2ERKi) ;  /* 0xffffa5b000007944 */ /* 0x022fea0003c3ffff */
[----:B------:R2:W5:Y:S01]  /*113e0*/  LDL R7, [R1+0x1390] ;  /* 0x0013900001077983 */ /* 0x0005620000100800 */
[----:B-1----:R-:W-:Y:S01]  /*113f0*/  IMAD.MOV.U32 R3, RZ, RZ, R4 ;  /* 0x000000ffff037224 */ /* 0x002fe200078e0004 */
[----:B------:R-:W-:Y:S02]  /*11400*/  MOV R2, R83 ;  /* 0x0000005300027202 */ /* 0x000fe40000000f00 */
        /* <DEDUP_REMOVED lines=9> */
[----:B------:R-:W-:-:S02]  /*114a0*/  MOV R8, 0x114c0 ;  /* 0x000114c000087802 */ /* 0x000fc40000000f00 */
[----:B-1---5:R-:W-:Y:S05]  /*114b0*/  CALL.REL.NOINC `($_ZN7cutlass13device_kernelIN5flash19enable_sm80_to_sm89INS1_16FlashAttnBwdSm80INS1_25CollectiveMainloopBwdSm80ILi2ELi2EN4cute5tupleIJNS5_1CILi128EEES8_NS7_ILi64EEEEEENS_10bfloat16_tEfNS_4arch4Sm80ELb0ELb1ELb1ELb0ELb1ELb0ELb0ELb0ELi2ELi4ELi4ELi4ELb0EEENS1_21CollectiveEpilogueBwdISA_SB_SD_Li256ELb0ELb0ELi2EEENS1_19SingleTileSchedulerILb0ELb0ELb0ELi128EEEEEEEEEvNT_6ParamsE$_ZN4cute5tupleIJNS_1CILi0EEEiEEC2ERKS2_RKi) ;  /* 0xffffa3f000007944 */ /* 0x022fea0003c3ffff */
[----:B------:R1:W5:Y:S01]  /*114c0*/  LDL R8, [R1+0x1390] ;  /* 0x0013900001087983 */ /* 0x0003620000100800 */
[----:B------:R-:W-:Y:S01]  /*114d0*/  IMAD.MOV.U32 R3, RZ, RZ, R4 ;  /* 0x000000ffff037224 */ /* 0x000fe200078e0004 */
[----:B------:R-:W-:-:S02]  /*114e0*/  MOV R2, R12 ;  /* 0x0000000c00027202 */ /* 0x000fc40000000f00 */
[----:B------:R-:W-:Y:S02]  /*114f0*/  MOV R10, 0x11510 ;  /* 0x00011510000a7802 */ /* 0x000fe40000000f00 */
[----:B-1---5:R-:W-:Y:S05]  /*11500*/  CALL.REL.NOINC `($_ZN7cutlass13device_kernelIN5flash19enable_sm80_to_sm89INS1_16FlashAttnBwdSm80INS1_25CollectiveMainloopBwdSm80ILi2ELi2EN4cute5tupleIJNS5_1CILi128EEES8_NS7_ILi64EEEEEENS_10bfloat16_tEfNS_4arch4Sm80ELb0ELb1ELb1ELb0ELb1ELb0ELb0ELb0ELi2ELi4ELi4ELi4ELb0EEENS1_21CollectiveEpilogueBwdISA_SB_SD_Li256ELb0ELb0ELi2EEENS1_19SingleTileSchedulerILb0ELb0ELb0ELi128EEEEEEEEEvNT_6ParamsE$_ZN4cute5tupleIJiEEC2ERKi) ;  /* 0xffffa48000007944 */ /* 0x022fea0003c3ffff */
[----:B-1----:R1:W5:Y:S01]  /*11510*/  LDL R3, [R1+0x1380] ;  /* 0x0013800001037983 */ /* 0x0023620000100800 */
[----:B------:R-:W-:Y:S02]  /*11520*/  MOV R2, R83 ;  /* 0x0000005300027202 */ /* 0x000fe40000000f00 */
[----:B------:R-:W-:Y:S02]  /*11530*/  MOV R10, 0x11550 ;  /* 0x00011550000a7802 */ /* 0x000fe40000000f00 */
[----:B-1---5:R-:W-:Y:S05]  /*11540*/  CALL.REL.NOINC `($_ZN7cutlass13device_kernelIN5flash19enable_sm80_to_sm89INS1_16FlashAttnBwdSm80INS1_25CollectiveMainloopBwdSm80ILi2ELi2EN4cute5tupleIJNS5_1CILi128EEES8_NS7_ILi64EEEEEENS_10bfloat16_tEfNS_4arch4Sm80ELb0ELb1ELb1ELb0ELb1ELb0ELb0ELb0ELi2ELi4ELi4ELi4ELb0EEENS1_21CollectiveEpilogueBwdISA_SB_SD_Li256ELb0ELb0ELi2EEENS1_19SingleTileSchedulerILb0ELb0ELb0ELi128EEEEEEEEEvNT_6ParamsE$_ZN4cute5tupleIJiEEC2ERKi) ;  /* 0xffffa44000007944 */ /* 0x022fea0003c3ffff */
[----:B-1----:R1:W5:Y:S01]  /*11550*/  LDL R3, [R1+0x1390] ;  /* 0x0013900001037983 */ /* 0x0023620000100800 */
[----:B------:R-:W-:Y:S02]  /*11560*/  MOV R2, R83 ;  /* 0x0000005300027202 */ /* 0x000fe40000000f00 */
[----:B------:R-:W-:Y:S02]  /*11570*/  MOV R6, 0x11590 ;  /* 0x0001159000067802 */ /* 0x000fe40000000f00 */
[----:B-1---5:R-:W-:Y:S05]  /*11580*/  CALL.REL.NOINC `($_ZN7cutlass13device_kernelIN5flash19enable_sm80_to_sm89INS1_16FlashAttnBwdSm80INS1_25CollectiveMainloopBwdSm80ILi2ELi2EN4cute5tupleIJNS5_1CILi128EEES8_NS7_ILi64EEEEEENS_10bfloat16_tEfNS_4arch4Sm80ELb0ELb1ELb1ELb0ELb1ELb0ELb0ELb0ELi2ELi4ELi4ELi4ELb0EEENS1_21CollectiveEpilogueBwdISA_SB_SD_Li256ELb0ELb0ELi2EEENS1_19SingleTileSchedulerILb0ELb0ELb0ELi128EEEEEEEEEvNT_6ParamsE$_ZN4cute3eso3ESOILb0ELb1EJiNS_1CILi0EEEEEC2ERKiRKS3_) ;  /* 0xffff68c000007944 */ /* 0x022fea0003c3ffff */
[----:B------:R2:W5:Y:S01]  /*11590*/  LDL R10, [R1+0x1390] ;  /* 0x00139000010a7983 */ /* 0x0005620000100800 */
[----:B------:R-:W-:-:S03]  /*115a0*/  MOV R4, 0x115d0 ;  /* 0x000115d000047802 */ /* 0x000fc60000000f00 */
[----:B------:R2:W-:Y:S04]  /*115b0*/  STL [R1+0x1390], R8 ;  /* 0x0013900801007387 */ /* 0x0005e80000100800 */
[----:B-12--5:R-:W-:Y:S05]  /*115c0*/  CALL.REL.NOINC `($_ZN7cutlass13device_kernelIN5flash19enable_sm80_to_sm89INS1_16FlashAttnBwdSm80INS1_25CollectiveMainloopBwdSm80ILi2ELi2EN4cute5tupleIJNS5_1CILi128EEES8_NS7_ILi64EEEEEENS_10bfloat16_tEfNS_4arch4Sm80ELb0ELb1ELb1ELb0ELb1ELb0ELb0ELb0ELi2ELi4ELi4ELi4ELb0EEENS1_21CollectiveEpilogueBwdISA_SB_SD_Li256ELb0ELb0ELi2EEENS1_19SingleTileSchedulerILb0ELb0ELb0ELi128EEEEEEEEEvNT_6ParamsE$_ZZN4cuteplIJNS_1CILi0EEEiEJiEEEDaRKNS_15ArithmeticTupleIJDpT_EEERKNS3_IJDpT0_EEEENKUlDpRKT_E_clIJiiEEEDaSH_) ;  /* 0xfffff59000007944 */ /* 0x026fea0003c3ffff */
[----:B------:R-:W-:Y:S01]  /*115d0*/  IMAD.SHL.U32 R3, R5, 0x10, RZ ;  /* 0x0000001005037824 */ /* 0x000fe200078e00ff */
[----:B------:R-:W-:Y:S02]  /*115e0*/  MOV R2, R83 ;  /* 0x0000005300027202 */ /* 0x000fe40000000f00 */
[----:B------:R-:W-:Y:S02]  /*115f0*/  MOV R10, 0x11610 ;  /* 0x00011610000a7802 */ /* 0x000fe40000000f00 */
[----:B-1---5:R-:W-:Y:S05]  /*11600*/  CALL.REL.NOINC `($_ZN7cutlass13device_kernelIN5flash19enable_sm80_to_sm89INS1_16FlashAttnBwdSm80INS1_25CollectiveMainloopBwdSm80ILi2ELi2EN4cute5tupleIJNS5_1CILi128EEES8_NS7_ILi64EEEEEENS_10bfloat16_tEfNS_4arch4Sm80ELb0ELb1ELb1ELb0ELb1ELb0ELb0ELb0ELi2ELi4ELi4ELi4ELb0EEENS1_21CollectiveEpilogueBwdISA_SB_SD_Li256ELb0ELb0ELi2EEENS1_19SingleTileSchedulerILb0ELb0ELb0ELi128EEEEEEEEEvNT_6ParamsE$_ZN4cute5tupleIJiEEC2ERKi) ;  /* 0xffffa38000007944 */ /* 0x022fea0003c3ffff */
[----:B------:R2:W5:Y:S01]  /*11610*/  LDL R4, [R1+0x1390] ;  /* 0x0013900001047983 */ /* 0x0005620000100800 */
[----:B-1----:R-:W-:Y:S01]  /*11620*/  IMAD.SHL.U32 R3, R22, 0x8, RZ ;  /* 0x0000000816037824 */ /* 0x002fe200078e00ff */
[----:B------:R-:W-:Y:S02]  /*11630*/  MOV R2, R83 ;  /* 0x0000005300027202 */ /* 0x000fe40000000f00 */
[----:B------:R-:W-:Y:S02]  /*11640*/  MOV R10, 0x11660 ;  /* 0x00011660000a7802 */ /* 0x000fe40000000f00 */
[----:B--2--5:R-:W-:Y:S05]  /*11650*/  CALL.REL.NOINC `($_ZN7cutlass13device_kernelIN5flash19enable_sm80_to_sm89INS1_16FlashAttnBwdSm80INS1_25CollectiveMainloopBwdSm80ILi2ELi2EN4cute5tupleIJNS5_1CILi128EEES8_NS7_ILi64EEEEEENS_10bfloat16_tEfNS_4arch4Sm80ELb0ELb1ELb1ELb0ELb1ELb0ELb0ELb0ELi2ELi4ELi4ELi4ELb0EEENS1_21CollectiveEpilogueBwdISA_SB_SD_Li256ELb0ELb0ELi2EEENS1_19SingleTileSchedulerILb0ELb0ELb0ELi128EEEEEEEEEvNT_6ParamsE$_ZN4cute5tupleIJiEEC2ERKi) ;  /* 0xffffa33000007944 */ /* 0x024fea0003c3ffff */
[----:B------:R2:W5:Y:S01]  /*11660*/  LDL R5, [R1+0x1390] ;  /* 0x0013900001057983 */ /* 0x0005620000100800 */
[----:B-1----:R-:W-:Y:S01]  /*11670*/  IMAD.MOV.U32 R3, RZ, RZ, R4 ;  /* 0x000000ffff037224 */ /* 0x002fe200078e0004 */
[----:B------:R-:W-:Y:S02]  /*11680*/  MOV R2, R12 ;  /* 0x0000000c00027202 */ /* 0x000fe40000000f00 */
[----:B------:R-:W-:-:S02]  /*11690*/  MOV R10, 0x116b0 ;  /* 0x000116b0000a7802 */ /* 0x000fc40000000f00 */
[----:B--2--5:R-:W-:Y:S05]  /*116a0*/  CALL.REL.NOINC `($_ZN7cutlass13device_kernelIN5flash19enable_sm80_to_sm89INS1_16FlashAttnBwdSm80INS1_25CollectiveMainloopBwdSm80ILi2ELi2EN4cute5tupleIJNS5_1CILi128EEES8_NS7_ILi64EEEEEENS_10bfloat16_tEfNS_4arch4Sm80ELb0ELb1ELb1ELb0ELb1ELb0ELb0ELb0ELi2ELi4ELi4ELi4ELb0EEENS1_21CollectiveEpilogueBwdISA_SB_SD_Li256ELb0ELb0ELi2EEENS1_19SingleTileSchedulerILb0ELb0ELb0ELi128EEEEEEEEEvNT_6ParamsE$_ZN4cute5tupleIJiEEC2ERKi) ;  /* 0xffffa2e000007944 */ /* 0x024fea0003c3ffff */
[----:B-1----:R1:W5:Y:S01]  /*116b0*/  LDL R3, [R1+0x1380] ;  /* 0x0013800001037983 */ /* 0x0023620000100800 */
[----:B------:R-:W-:-:S02]  /*116c0*/  MOV R2, R83 ;  /* 0x0000005300027202 */ /* 0x000fc40000000f00 */
[----:B------:R-:W-:Y:S02]  /*116d0*/  MOV R10, 0x116f0 ;  /* 0x000116f0000a7802 */ /* 0x000fe40000000f00 */
[----:B-1---5:R-:W-:Y:S05]  /*116e0*/  CALL.REL.NOINC `($_ZN7cutlass13device_kernelIN5flash19enable_sm80_to_sm89INS1_16FlashAttnBwdSm80INS1_25CollectiveMainloopBwdSm80ILi2ELi2EN4cute5tupleIJNS5_1CILi128EEES8_NS7_ILi64EEEEEENS_10bfloat16_tEfNS_4arch4Sm80ELb0ELb1ELb1ELb0ELb1ELb0ELb0ELb0ELi2ELi4ELi4ELi4ELb0EEENS1_21CollectiveEpilogueBwdISA_SB_SD_Li256ELb0ELb0ELi2EEENS1_19SingleTileSchedulerILb0ELb0ELb0ELi128EEEEEEEEEvNT_6ParamsE$_ZN4cute5tupleIJiEEC2ERKi) ;  /* 0xffffa2a000007944 */ /* 0x022fea0003c3ffff */
        /* <DEDUP_REMOVED lines=8> */
[----:B-1---5:R-:W-:Y:S05]  /*11770*/  CALL.REL.NOINC `($_ZN7cutlass13device_kernelIN5flash19enable_sm80_to_sm89INS1_16FlashAttnBwdSm80INS1_25CollectiveMainloopBwdSm80ILi2ELi2EN4cute5tupleIJNS5_1CILi128EEES8_NS7_ILi64EEEEEENS_10bfloat16_tEfNS_4arch4Sm80ELb0ELb1ELb1ELb0ELb1ELb0ELb0ELb0ELi2ELi4ELi4ELi4ELb0EEENS1_21CollectiveEpilogueBwdISA_SB_SD_Li256ELb0ELb0ELi2EEENS1_19SingleTileSchedulerILb0ELb0ELb0ELi128EEEEEEEEEvNT_6ParamsE$_ZN4cute5tupleIJNS_1CILi0EEEiEEC2ERKS2_RKi) ;  /* 0xffffa13000007944 */ /* 0x022fea0003c3ffff */
[----:B------:R1:W5:Y:S01]  /*11780*/  LDL R8, [R1+0x1390] ;  /* 0x0013900001087983 */ /* 0x0003620000100800 */
[----:B------:R-:W-:Y:S01]  /*11790*/  IMAD.MOV.U32 R3, RZ, RZ, R4 ;  /* 0x000000ffff037224 */ /* 0x000fe200078e0004 */
[----:B------:R-:W-:Y:S02]  /*117a0*/  MOV R2, R83 ;  /* 0x0000005300027202 */ /* 0x000fe40000000f00 */
[----:B------:R-:W-:-:S02]  /*117b0*/  MOV R6, 0x117d0 ;  /* 0x000117d000067802 */ /* 0x000fc40000000f00 */
[----:B-1---5:R-:W-:Y:S05]  /*117c0*/  CALL.REL.NOINC `($_ZN7cutlass13device_kernelIN5flash19enable_sm80_to_sm89INS1_16FlashAttnBwdSm80INS1_25CollectiveMainloopBwdSm80ILi2ELi2EN4cute5tupleIJNS5_1CILi128EEES8_NS7_ILi64EEEEEENS_10bfloat16_tEfNS_4arch4Sm80ELb0ELb1ELb1ELb0ELb1ELb0ELb0ELb0ELi2ELi4ELi4ELi4ELb0EEENS1_21CollectiveEpilogueBwdISA_SB_SD_Li256ELb0ELb0ELi2EEENS1_19SingleTileSchedulerILb0ELb0ELb0ELi128EEEEEEEEEvNT_6ParamsE$_ZN4cute3eso3ESOILb0ELb1EJiNS_1CILi0EEEEEC2ERKiRKS3_) ;  /* 0xffff668000007944 */ /* 0x022fea0003c3ffff */
[----:B------:R2:W5:Y:S01]  /*117d0*/  LDL R10, [R1+0x1390] ;  /* 0x00139000010a7983 */ /* 0x0005620000100800 */
[----:B------:R-:W-:-:S02]  /*117e0*/  MOV R9, R83 ;  /* 0x0000005300097202 */ /* 0x000fc40000000f00 */
[----:B------:R-:W-:Y:S01]  /*117f0*/  MOV R78, 0x11820 ;  /* 0x00011820004e7802 */ /* 0x000fe20000000f00 */
[----:B------:R2:W-:Y:S04]  /*11800*/  STL [R1+0x1390], R8 ;  /* 0x0013900801007387 */ /* 0x0005e80000100800 */
[----:B-12--5:R-:W-:Y:S05]  /*11810*/  CALL.REL.NOINC `($_ZN7cutlass13device_kernelIN5flash19enable_sm80_to_sm89INS1_16FlashAttnBwdSm80INS1_25CollectiveMainloopBwdSm80ILi2ELi2EN4cute5tupleIJNS5_1CILi128EEES8_NS7_ILi64EEEEEENS_10bfloat16_tEfNS_4arch4Sm80ELb0ELb1ELb1ELb0ELb1ELb0ELb0ELb0ELi2ELi4ELi4ELi4ELb0EEENS1_21CollectiveEpilogueBwdISA_SB_SD_Li256ELb0ELb0ELi2EEENS1_19SingleTileSchedulerILb0ELb0ELb0ELi128EEEEEEEEEvNT_6ParamsE$_ZZN4cuteplIJiEJNS_1CILi0EEEiEEEDaRKNS_15ArithmeticTupleIJDpT_EEERKNS3_IJDpT0_EEEENKUlDpRKT_E_clIJiiEEEDaSH_) ;  /* 0xfffff4b000007944 */ /* 0x026fea0003c3ffff */
[----:B-----5:R-:W-:Y:S01]  /*11820*/  IMAD.IADD R4, R3, 0x1, R19 ;  /* 0x0000000103047824 */ /* 0x020fe200078e0213 */
[----:B------:R-:W-:Y:S02]  /*11830*/  IADD3 R10, R18, R2, RZ ;  /* 0x00000002120a7210 */ /* 0x000fe40007ffe0ff */
[----:B------:R-:W-:Y:S02]  /*11840*/  MOV R22, 0x11870 ;  /* 0x0001187000167802 */ /* 0x000fe40000000f00 */
[----:B------:R2:W-:Y:S04]  /*11850*/  STL [R1+0x1390], R4 ;  /* 0x0013900401007387 */ /* 0x0005e80000100800 */
[----:B-12---:R-:W-:Y:S05]  /*11860*/  CALL.REL.NOINC `($_ZN7cutlass13device_kernelIN5flash19enable_sm80_to_sm89INS1_16FlashAttnBwdSm80INS1_25CollectiveMainloopBwdSm80ILi2ELi2EN4cute5tupleIJNS5_1CILi128EEES8_NS7_ILi64EEEEEENS_10bfloat16_tEfNS_4arch4Sm80ELb0ELb1ELb1ELb0ELb1ELb0ELb0ELb0ELi2ELi4ELi4ELi4ELb0EEENS1_21CollectiveEpilogueBwdISA_SB_SD_Li256ELb0ELb0ELi2EEENS1_19SingleTileSchedulerILb0ELb0ELb0ELi128EEEEEEEEEvNT_6ParamsE$_ZZN4cuteplIJiiEJiiEEEDaRKNS_15ArithmeticTupleIJDpT_EEERKNS1_IJDpT0_EEEENKUlDpRKT_E_clIJiiEEEDaSF_) ;  /* 0xfffff67000007944 */ /* 0x006fea0003c3ffff */
[----:B-----5:R2:W-:Y:S01]  /*11870*/  STL [R1+0x1390], R5 ;  /* 0x0013900501007387 */ /* 0x0205e20000100800 */
[----:B------:R-:W-:-:S03]  /*11880*/  MOV R82, 0x118a0 ;  /* 0x000118a000527802 */ /* 0x000fc60000000f00 */
[----:B-12---:R-:W-:Y:S05]  /*11890*/  CALL.REL.NOINC `($_ZN7cutlass13device_kernelIN5flash19enable_sm80_to_sm89INS1_16FlashAttnBwdSm80INS1_25CollectiveMainloopBwdSm80ILi2ELi2EN4cute5tupleIJNS5_1CILi128EEES8_NS7_ILi64EEEEEENS_10bfloat16_tEfNS_4arch4Sm80ELb0ELb1ELb1ELb0ELb1ELb0ELb0ELb0ELi2ELi4ELi4ELi4ELb0EEENS1_21CollectiveEpilogueBwdISA_SB_SD_Li256ELb0ELb0ELi2EEENS1_19SingleTileSchedulerILb0ELb0ELb0ELi128EEEEEEEEEvNT_6ParamsE$_ZZN4cuteplIJiiEJNS_1CILi0EEES2_EEEDaRKNS_15ArithmeticTupleIJDpT_EEERKNS3_IJDpT0_EEEENKUlDpRKT_E_clIJiiEEEDaSH_) ;  /* 0xfffff52000007944 */ /* 0x006fea0003c3ffff */
[----:B------:R-:W-:Y:S02]  /*118a0*/  MOV R4, 0x118c0 ;  /* 0x000118c000047802 */ /* 0x000fe40000000f00 */
[----:B-1---5:R-:W-:Y:S05]  /*118b0*/  CALL.REL.NOINC `($_ZN7cutlass13device_kernelIN5flash19enable_sm80_to_sm89INS1_16FlashAttnBwdSm80INS1_25CollectiveMainloopBwdSm80ILi2ELi2EN4cute5tupleIJNS5_1CILi128EEES8_NS7_ILi64EEEEEENS_10bfloat16_tEfNS_4arch4Sm80ELb0ELb1ELb1ELb0ELb1ELb0ELb0ELb0ELi2ELi4ELi4ELi4ELb0EEENS1_21CollectiveEpilogueBwdISA_SB_SD_Li256ELb0ELb0ELi2EEENS1_19SingleTileSchedulerILb0ELb0ELb0ELi128EEEEEEEEEvNT_6ParamsE$_ZN4cute3eso3ESOILb1ELb0EJNS_6LayoutINS_5tupleIJNS3_IJNS_1CILi2EEES5_EEES5_NS4_ILi8EEEEEENS3_IJNS3_IJNS_11ScaledBasisINS4_ILi1EEEJLi1EEEENS9_IS7_JLi0EEEEEEENS9_INS4_ILi64EEEJLi0EEEENS9_INS4_ILi16EEEJLi1EEEEEEEEENS_15ArithmeticTupleIJiiEEEEEC2ERKSJ_RKSL_) ;  /* 0xffff8ae000007944 */ /* 0x022fea0003c3ffff */
[----:B-1----:R-:W2:Y:S01]  /*118c0*/  LDL.64 R2, [R1+0x1390] ;  /* 0x0013900001027983 */ /* 0x002ea20000100a00 */
[----:B------:R-:W-:-:S03]  /*118d0*/  MOV R62, 0x11900 ;  /* 0x00011900003e7802 */ /* 0x000fc60000000f00 */
[----:B--2---:R1:W-:Y:S04]  /*118e0*/  STL [R1+0x1390], R3 ;  /* 0x0013900301007387 */ /* 0x0043e80000100800 */
[----:B-1----:R-:W-:Y:S05]  /*118f0*/  CALL.REL.NOINC `($_ZN7cutlass13device_kernelIN5flash19enable_sm80_to_sm89INS1_16FlashAttnBwdSm80INS1_25CollectiveMainloopBwdSm80ILi2ELi2EN4cute5tupleIJNS5_1CILi128EEES8_NS7_ILi64EEEEEENS_10bfloat16_tEfNS_4arch4Sm80ELb0ELb1ELb1ELb0ELb1ELb0ELb0ELb0ELi2ELi4ELi4ELi4ELb0EEENS1_21CollectiveEpilogueBwdISA_SB_SD_Li256ELb0ELb0ELi2EEENS1_19SingleTileSchedulerILb0ELb0ELb0ELi128EEEEEEEEEvNT_6ParamsE$_ZZN4cuteplIJNS_1CILi0EEES2_EJiiEEEDaRKNS_15ArithmeticTupleIJDpT_EEERKNS3_IJDpT0_EEEENKUlDpRKT_E_clIJiiEEEDaSH_) ;  /* 0xfffff16000007944 */ /* 0x002fea0003c3ffff */
[----:B------:R-:W-:Y:S02]  /*11900*/  MOV R6, 0x11920 ;  /* 0x0001192000067802 */ /* 0x000fe40000000f00 */
[----:B-1---5:R-:W-:Y:S05]  /*11910*/  CALL.REL.NOINC `($_ZN7cutlass13device_kernelIN5flash19enable_sm80_to_sm89INS1_16FlashAttnBwdSm80INS1_25CollectiveMainloopBwdSm80ILi2ELi2EN4cute5tupleIJNS5_1CILi128EEES8_NS7_ILi64EEEEEENS_10bfloat16_tEfNS_4arch4Sm80ELb0ELb1ELb1ELb0ELb1ELb0ELb0ELb0ELi2ELi4ELi4ELi4ELb0EEENS1_21CollectiveEpilogueBwdISA_SB_SD_Li256ELb0ELb0ELi2EEENS1_19SingleTileSchedulerILb0ELb0ELb0ELi128EEEEEEEEEvNT_6ParamsE$_ZN4cute3eso3ESOILb1ELb0EJNS_6LayoutINS_5tupleIJNS3_IJNS_1CILi2EEES5_EEES5_NS4_ILi8EEEEEENS3_IJNS3_IJNS_11ScaledBasisINS4_ILi1EEEJLi1EEEENS9_IS7_JLi0EEEEEEENS9_INS4_ILi64EEEJLi0EEEENS9_INS4_ILi16EEEJLi1EEEEEEEEENS_10ViewEngineINS_23ArithmeticTupleIteratorINS_15ArithmeticTupleIJiiEEEEEEEEEC2ERKSJ_RKSP_) ;  /* 0xffff8a3000007944 */ /* 0x022fea0003c3ffff */
[----:B-1----:R1:W5:Y:S01]  /*11920*/  LDL.64 R2, [R1+0x1390] ;  /* 0x0013900001027983 */ /* 0x0023620000100a00 */
[----:B------:R-:W-:Y:S02]  /*11930*/  MOV R22, R55 ;  /* 0x0000003700167202 */ /* 0x000fe40000000f00 */
[----:B------:R-:W-:Y:S02]  /*11940*/  MOV R6, 0x11960 ;  /* 0x0001196000067802 */ /* 0x000fe40000000f00 */
[----:B-1---5:R-:W-:Y:S05]  /*11950*/  CALL.REL.NOINC `($_ZN7cutlass13device_kernelIN5flash19enable_sm80_to_sm89INS1_16FlashAttnBwdSm80INS1_25CollectiveMainloopBwdSm80ILi2ELi2EN4cute5tupleIJNS5_1CILi128EEES8_NS7_ILi64EEEEEENS_10bfloat16_tEfNS_4arch4Sm80ELb0ELb1ELb1ELb0ELb1ELb0ELb0ELb0ELi2ELi4ELi4ELi4ELb0EEENS1_21CollectiveEpilogueBwdISA_SB_SD_Li256ELb0ELb0ELi2EEENS1_19SingleTileSchedulerILb0ELb0ELb0ELi128EEEEEEEEEvNT_6ParamsE$_ZN4cute3eso3ESOILb1ELb0EJNS_6LayoutINS_5tupleIJNS3_IJNS_1CILi2EEES5_EEENS3_IJS5_NS4_ILi8EEEEEEEEENS3_IJNS3_IJS5_NS4_ILi4EEEEEENS3_IJNS4_ILi1EEES7_EEEEEEEENS_10ViewEngineIPfEEEEC2ERKSF_RKSI_) ;  /* 0xffff88f000007944 */ /* 0x022fea0003c3ffff */
[----:B------:R2:W5:Y:S01]  /*11960*/  LDL.64 R60, [R1+0x1390] ;  /* 0x00139000013c7983 */ /* 0x0005620000100a00 */
[----:B------:R-:W-:-:S03]  /*11970*/  MOV R6, 0x11990 ;  /* 0x0001199000067802 */ /* 0x000fc60000000f00 */
[----:B-12--5:R-:W-:Y:S05]  /*11980*/  CALL.REL.NOINC `($_ZN7cutlass13device_kernelIN5flash19enable_sm80_to_sm89INS1_16FlashAttnBwdSm80INS1_25CollectiveMainloopBwdSm80ILi2ELi2EN4cute5tupleIJNS5_1CILi128EEES8_NS7_ILi64EEEEEENS_10bfloat16_tEfNS_4arch4Sm80ELb0ELb1ELb1ELb0ELb1ELb0ELb0ELb0ELi2ELi4ELi4ELi4ELb0EEENS1_21CollectiveEpilogueBwdISA_SB_SD_Li256ELb0ELb0ELi2EEENS1_19SingleTileSchedulerILb0ELb0ELb0ELi128EEEEEEEEEvNT_6ParamsE$_ZN4cute3eso3ESOILb1ELb0EJNS_6LayoutINS_5tupleIJNS3_IJNS_1CILi2EEES5_EEENS3_IJS5_NS4_ILi8EEEEEEEEENS3_IJNS3_IJNS_11ScaledBasisIS7_JLi0EEEENSA_INS4_ILi64EEEJLi0EEEEEEENS3_IJNSA_INS4_ILi1EEEJLi1EEEENSA_INS4_ILi16EEEJLi1EEEEEEEEEEEENS_10ViewEngineINS_23ArithmeticTupleIteratorINS_15ArithmeticTupleIJiiEEEEEEEEEC2ERKSL_RKSR_) ;  /* 0xffff887000007944 */ /* 0x026fea0003c3ffff */
[----:B-1----:R1:W5:Y:S01]  /*11990*/  LDL.64 R4, [R1+0x1390] ;  /* 0x0013900001047983 */ /* 0x0023620000100a00 */
[----:B------:R-:W-:-:S03]  /*119a0*/  MOV R6, 0x119c0 ;  /* 0x000119c000067802 */ /* 0x000fc60000000f00 */
[----:B-1---5:R-:W-:Y:S05]  /*119b0*/  CALL.REL.NOINC `($_ZN7cutlass13device_kernelIN5flash19enable_sm80_to_sm89INS1_16FlashAttnBwdSm80INS1_25CollectiveMainloopBwdSm80ILi2ELi2EN4cute5tupleIJNS5_1CILi128EEES8_NS7_ILi64EEEEEENS_10bfloat16_tEfNS_4arch4Sm80ELb0ELb1ELb1ELb0ELb1ELb0ELb0ELb0ELi2ELi4ELi4ELi4ELb0EEENS1_21CollectiveEpilogueBwdISA_SB_SD_Li256ELb0ELb0ELi2EEENS1_19SingleTileSchedulerILb0ELb0ELb0ELi128EEEEEEEEEvNT_6ParamsE$_ZN4cute3eso3ESOILb1ELb0EJNS_6LayoutINS_5tupleIJNS3_IJNS3_IJNS_1CILi4EEENS4_ILi8EEEEEENS3_IJS5_NS4_ILi2EEEEEEEEENS3_IJNS3_IJS8_S8_EEENS3_IJS8_S6_EEEEEEEEENS3_IJNS3_IJNS3_IJNS_11ScaledBasisIS8_JLi1EEEENSF_INS4_ILi1EEEJLi0EEEEEEENS3_IJNSF_INS4_ILi16EEEJLi0EEEENSF_IS6_JLi1EEEEEEEEEENS3_IJNS3_IJNSF_ISH_JLi1EEEENSF_IS6_JLi0EEEEEEENS3_IJNSF_INS4_ILi64EEEJLi0EEEENSF_ISK_JLi1EEEEEEEEEEEEEEENS_10ViewEngineINS_23ArithmeticTupleIteratorINS_15ArithmeticTupleIJNS4_ILi0EEES12_EEEEEEEEEC2ERKSY_RKS15_) ;  /* 0xffff810000007944 */ /* 0x022fea0003c3ffff */
[----:B-1----:R-:W-:Y:S02]  /*119c0*/  MOV R2, 0x119e0 ;  /* 0x000119e000027802 */ /* 0x002fe40000000f00 */
[----:B------:R-:W-:Y:S05]  /*119d0*/  CALL.REL.NOINC `($_ZN7cutlass13device_kernelIN5flash19enable_sm80_to_sm89INS1_16FlashAttnBwdSm80INS1_25CollectiveMainloopBwdSm80ILi2ELi2EN4cute5tupleIJNS5_1CILi128EEES8_NS7_ILi64EEEEEENS_10bfloat16_tEfNS_4arch4Sm80ELb0ELb1ELb1ELb0ELb1ELb0ELb0ELb0ELi2ELi4ELi4ELi4ELb0EEENS1_21CollectiveEpilogueBwdISA_SB_SD_Li256ELb0ELb0ELi2EEENS1_19SingleTileSchedulerILb0ELb0ELb0ELi128EEEEEEEEEvNT_6ParamsE$_ZN4cute3eso3ESOILb1ELb0EJNS_6LayoutINS_5tupleIJNS3_IJNS_1CILi2EEES5_EEENS3_IJS5_NS4_ILi8EEEEEEEEENS3_IJNS3_IJNS_11ScaledBasisIS7_JLi0EEEENSA_INS4_ILi64EEEJLi0EEEEEEENS3_IJNSA_INS4_ILi1EEEJLi1EEEENSA_INS4_ILi16EEEJLi1EEEEEEEEEEEENS_10ViewEngineINS_23ArithmeticTupleIteratorINS_15ArithmeticTupleIJNS4_ILi0EEESP_EEEEEEEEEC2ERKSL_RKSS_) ;  /* 0xffff87c000007944 */ /* 0x000fea0003c3ffff */
[----:B------:R2:W-:Y:S01]  /*119e0*/  STL [R1+0x1390], R5 ;  /* 0x0013900501007387 */ /* 0x0005e20000100800 */
[----:B------:R-:W-:-:S03]  /*119f0*/  MOV R82, 0x11a10 ;  /* 0x00011a1000527802 */ /* 0x000fc60000000f00 */
[----:B-12---:R-:W-:Y:S05]  /*11a00*/  CALL.REL.NOINC `($_ZN7cutlass13device_kernelIN5flash19enable_sm80_to_sm89INS1_16FlashAttnBwdSm80INS1_25CollectiveMainloopBwdSm80ILi2ELi2EN4cute5tupleIJNS5_1CILi128EEES8_NS7_ILi64EEEEEENS_10bfloat16_tEfNS_4arch4Sm80ELb0ELb1ELb1ELb0ELb1ELb0ELb0ELb0ELi2ELi4ELi4ELi4ELb0EEENS1_21CollectiveEpilogueBwdISA_SB_SD_Li256ELb0ELb0ELi2EEENS1_19SingleTileSchedulerILb0ELb0ELb0ELi128EEEEEEEEEvNT_6ParamsE$_ZZN4cuteplIJiiEJNS_1CILi0EEES2_EEEDaRKNS_15ArithmeticTupleIJDpT_EEERKNS3_IJDpT0_EEEENKUlDpRKT_E_clIJiiEEEDaSH_) ;  /* 0xfffff3b000007944 */ /* 0x006fea0003c3ffff */
        /* <DEDUP_REMOVED lines=16> */
[----:B-1----:R-:W-:Y:S05]  /*11b10*/  CALL.REL.NOINC `($_ZN7cutlass13device_kernelIN5flash19enable_sm80_to_sm89INS1_16FlashAttnBwdSm80INS1_25CollectiveMainloopBwdSm80ILi2ELi2EN4cute5tupleIJNS5_1CILi128EEES8_NS7_ILi64EEEEEENS_10bfloat16_tEfNS_4arch4Sm80ELb0ELb1ELb1ELb0ELb1ELb0ELb0ELb0ELi2ELi4ELi4ELi4ELb0EEENS1_21CollectiveEpilogueBwdISA_SB_SD_Li256ELb0ELb0ELi2EEENS1_19SingleTileSchedulerILb0ELb0ELb0ELi128EEEEEEEEEvNT_6ParamsE$_ZN4cute3eso3ESOILb0ELb1EJiNS_1CILi0EEEEEC2ERKiRKS3_) ;  /* 0xffff633000007944 */ /* 0x002fea0003c3ffff */
[----:B-1----:R-:W2:Y:S01]  /*11b20*/  LDL R2, [R1+0x1390] ;  /* 0x0013900001027983 */ /* 0x002ea20000100800 */
[----:B------:R-:W-:Y:S02]  /*11b30*/  MOV R10, 0x11ba0 ;  /* 0x00011ba0000a7802 */ /* 0x000fe40000000f00 */
[----:B--2---:R-:W-:-:S04]  /*11b40*/  LEA.HI R8, R2, R2, RZ, 0x1 ;  /* 0x0000000202087211 */ /* 0x004fc800078f08ff */
[----:B------:R-:W-:-:S05]  /*11b50*/  LOP3.LUT R3, R8, 0x1ffffffe, RZ, 0xc0, !PT ;  /* 0x1ffffffe08037812 */ /* 0x000fca00078ec0ff */
[----:B------:R-:W-:Y:S02]  /*11b60*/  IMAD.IADD R3, R2, 0x1, -R3 ;  /* 0x0000000102037824 */ /* 0x000fe400078e0a03 */
[----:B------:R-:W-:Y:S02]  /*11b70*/  IMAD.MOV.U32 R2, RZ, RZ, R83 ;  /* 0x000000ffff027224 */ /* 0x000fe400078e0053 */
[----:B------:R-:W-:Y:S02]  /*11b80*/  IMAD.SHL.U32 R3, R3, 0x8, RZ ;  /* 0x0000000803037824 */ /* 0x000fe400078e00ff */
[----:B------:R-:W-:Y:S05]  /*11b90*/  CALL.REL.NOINC `($_ZN7cutlass13device_kernelIN5flash19enable_sm80_to_sm89INS1_16FlashAttnBwdSm80INS1_25CollectiveMainloopBwdSm80ILi2ELi2EN4cute5tupleIJNS5_1CILi128EEES8_NS7_ILi64EEEEEENS_10bfloat16_tEfNS_4arch4Sm80ELb0ELb1ELb1ELb0ELb1ELb0ELb0ELb0ELi2ELi4ELi4ELi4ELb0EEENS1_21CollectiveEpilogueBwdISA_SB_SD_Li256ELb0ELb0ELi2EEENS1_19SingleTileSchedulerILb0ELb0ELb0ELi128EEEEEEEEEvNT_6ParamsE$_ZN4cute5tupleIJiEEC2ERKi) ;  /* 0xffff9df000007944 */ /* 0x000fea0003c3ffff */
[----:B------:R2:W5:Y:S01]  /*11ba0*/  LDL R7, [R1+0x1390] ;  /* 0x0013900001077983 */ /* 0x0005620000100800 */
[----:B-1----:R-:W-:Y:S01]  /*11bb0*/  IMAD.SHL.U32 R3, R8, 0x20, RZ ;  /* 0x0000002008037824 */ /* 0x002fe200078e00ff */
[----:B------:R-:W-:Y:S01]  /*11bc0*/  MOV R10, 0x11c00 ;  /* 0x00011c00000a7802 */ /* 0x000fe20000000f00 */
[----:B------:R-:W-:-:S03]  /*11bd0*/  IMAD.MOV.U32 R2, RZ, RZ, R83 ;  /* 0x000000ffff027224 */ /* 0x000fc600078e0053 */
[----:B------:R-:W-:Y:S02]  /*11be0*/  LOP3.LUT R3, R3, 0xffffffc0, RZ, 0xc0, !PT ;  /* 0xffffffc003037812 */ /* 0x000fe400078ec0ff */
        /* <DEDUP_REMOVED lines=19> */
[----:B-1----:R-:W2:Y:S01]  /*11d20*/  LDL R2, [R1+0x1390] ;  /* 0x0013900001027983 */ /* 0x002ea20000100800 */
[----:B------:R-:W-:Y:S02]  /*11d30*/  MOV R8, 0x11d60 ;  /* 0x00011d6000087802 */ /* 0x000fe40000000f00 */
[----:B--2---:R-:W-:Y:S02]  /*11d40*/  IADD3 R3, R7, R2, RZ ;  /* 0x0000000207037210 */ /* 0x004fe40007ffe0ff */
[----:B------:R-:W-:Y:S05]  /*11d50*/  CALL.REL.NOINC `($_ZN7cutlass13device_kernelIN5flash19enable_sm80_to_sm89INS1_16FlashAttnBwdSm80INS1_25CollectiveMainloopBwdSm80ILi2ELi2EN4cute5tupleIJNS5_1CILi128EEES8_NS7_ILi64EEEEEENS_10bfloat16_tEfNS_4arch4Sm80ELb0ELb1ELb1ELb0ELb1ELb0ELb0ELb0ELi2ELi4ELi4ELi4ELb0EEENS1_21CollectiveEpilogueBwdISA_SB_SD_Li256ELb0ELb0ELi2EEENS1_19SingleTileSchedulerILb0ELb0ELb0ELi128EEEEEEEEEvNT_6ParamsE$_ZZN4cuteplIJiEJiEEEDaRKNS_15ArithmeticTupleIJDpT_EEERKNS1_IJDpT0_EEEENKUlDpRKT_E_clIJiEEEDaSF_) ;  /* 0xffffeff000007944 */ /* 0x000fea0003c3ffff */
[----:B-1----:R-:W-:Y:S01]  /*11d60*/  IMAD.MOV.U32 R2, RZ, RZ, R83 ;  /* 0x000000ffff027224 */ /* 0x002fe200078e0053 */
[----:B-----5:R-:W-:Y:S02]  /*11d70*/  MOV R3, R31 ;  /* 0x0000001f00037202 */ /* 0x020fe40000000f00 */
[----:B------:R-:W-:Y:S02]  /*11d80*/  MOV R6, 0x11da0 ;  /* 0x00011da000067802 */ /* 0x000fe40000000f00 */
[----:B--2---:R-:W-:Y:S05]  /*11d90*/  CALL.REL.NOINC `($_ZN7cutlass13device_kernelIN5flash19enable_sm80_to_sm89INS1_16FlashAttnBwdSm80INS1_25CollectiveMainloopBwdSm80ILi2ELi2EN4cute5tupleIJNS5_1CILi128EEES8_NS7_ILi64EEEEEENS_10bfloat16_tEfNS_4arch4Sm80ELb0ELb1ELb1ELb0ELb1ELb0ELb0ELb0ELi2ELi4ELi4ELi4ELb0EEENS1_21CollectiveEpilogueBwdISA_SB_SD_Li256ELb0ELb0ELi2EEENS1_19SingleTileSchedulerILb0ELb0ELb0ELi128EEEEEEEEEvNT_6ParamsE$_ZN4cute3eso3ESOILb0ELb1EJiNS_1CILi0EEEEEC2ERKiRKS3_) ;  /* 0xffff60b000007944 */ /* 0x004fea0003c3ffff */
[----:B-1----:R1:W5:Y:S01]  /*11da0*/  LDL R3, [R1+0x1390] ;  /* 0x0013900001037983 */ /* 0x0023620000100800 */
[----:B------:R-:W-:-:S03]  /*11db0*/  MOV R56, 0x11dd0 ;  /* 0x00011dd000387802 */ /* 0x000fc60000000f00 */
[----:B-1---5:R-:W-:Y:S05]  /*11dc0*/  CALL.REL.NOINC `($_ZN7cutlass13device_kernelIN5flash19enable_sm80_to_sm89INS1_16FlashAttnBwdSm80INS1_25CollectiveMainloopBwdSm80ILi2ELi2EN4cute5tupleIJNS5_1CILi128EEES8_NS7_ILi64EEEEEENS_10bfloat16_tEfNS_4arch4Sm80ELb0ELb1ELb1ELb0ELb1ELb0ELb0ELb0ELi2ELi4ELi4ELi4ELb0EEENS1_21CollectiveEpilogueBwdISA_SB_SD_Li256ELb0ELb0ELi2EEENS1_19SingleTileSchedulerILb0ELb0ELb0ELi128EEEEEEEEEvNT_6ParamsE$_ZZN4cuteplIJiEJNS_1CILi0EEES2_EEEDaRKNS_15ArithmeticTupleIJDpT_EEERKNS3_IJDpT0_EEEENKUlDpRKT_E_clIJiS2_EEEDaSH_) ;  /* 0xffffee9000007944 */ /* 0x022fea0003c3ffff */
[----:B------:R2:W-:Y:S01]  /*11dd0*/  STL [R1+0x1390], R5 ;  /* 0x0013900501007387 */ /* 0x0005e20000100800 */
[----:B-----5:R-:W-:Y:S02]  /*11de0*/  IADD3 R10, R3, R4, RZ ;  /* 0x00000004030a7210 */ /* 0x020fe40007ffe0ff */
[----:B------:R-:W-:-:S02]  /*11df0*/  MOV R56, 0x11e10 ;  /* 0x00011e1000387802 */ /* 0x000fc40000000f00 */
[----:B-12---:R-:W-:Y:S05]  /*11e00*/  CALL.REL.NOINC `($_ZN7cutlass13device_kernelIN5flash19enable_sm80_to_sm89INS1_16FlashAttnBwdSm80INS1_25CollectiveMainloopBwdSm80ILi2ELi2EN4cute5tupleIJNS5_1CILi128EEES8_NS7_ILi64EEEEEENS_10bfloat16_tEfNS_4arch4Sm80ELb0ELb1ELb1ELb0ELb1ELb0ELb0ELb0ELi2ELi4ELi4ELi4ELb0EEENS1_21CollectiveEpilogueBwdISA_SB_SD_Li256ELb0ELb0ELi2EEENS1_19SingleTileSchedulerILb0ELb0ELb0ELi128EEEEEEEEEvNT_6ParamsE$_ZZN4cuteplIJiiEJiNS_1CILi0EEEEEEDaRKNS_15ArithmeticTupleIJDpT_EEERKNS3_IJDpT0_EEEENKUlDpRKT_E_clIJiiEEEDaSH_) ;  /* 0xfffff05000007944 */ /* 0x006fea0003c3ffff */
[----:B-----5:R-:W-:Y:S02]  /*11e10*/  LEA R7, R49, R2, 0x7 ;  /* 0x0000000231077211 */ /* 0x020fe400078e38ff */
[----:B------:R-:W-:-:S02]  /*11e20*/  MOV R6, 0x11e40 ;  /* 0x00011e4000067802 */ /* 0x000fc40000000f00 */
[----:B-1----:R-:W-:Y:S05]  /*11e30*/  CALL.REL.NOINC `($_ZN7cutlass13device_kernelIN5flash19enable_sm80_to_sm89INS1_16FlashAttnBwdSm80INS1_25CollectiveMainloopBwdSm80ILi2ELi2EN4cute5tupleIJNS5_1CILi128EEES8_NS7_ILi64EEEEEENS_10bfloat16_tEfNS_4arch4Sm80ELb0ELb1ELb1ELb0ELb1ELb0ELb0ELb0ELi2ELi4ELi4ELi4ELb0EEENS1_21CollectiveEpilogueBwdISA_SB_SD_Li256ELb0ELb0ELi2EEENS1_19SingleTileSchedulerILb0ELb0ELb0ELi128EEEEEEEEEvNT_6ParamsE$_ZN73_INTERNAL_24fd9406_37_flash_bwd_hdim64_bf16_softcap_sm80_cu_8e232a79_330714__viaddmin_s32Eiii) ;  /* 0xffff9e3000007944 */ /* 0x002fea0003c3ffff */
        /* <DEDUP_REMOVED lines=19> */
[----:B-1---5:R-:W-:Y:S05]  /*11f70*/  CALL.REL.NOINC `($_ZN7cutlass13device_kernelIN5flash19enable_sm80_to_sm89INS1_16FlashAttnBwdSm80INS1_25CollectiveMainloopBwdSm80ILi2ELi2EN4cute5tupleIJNS5_1CILi128EEES8_NS7_ILi64EEEEEENS_10bfloat16_tEfNS_4arch4Sm80ELb0ELb1ELb1ELb0ELb1ELb0ELb0ELb0ELi2ELi4ELi4ELi4ELb0EEENS1_21CollectiveEpilogueBwdISA_SB_SD_Li256ELb0ELb0ELi2EEENS1_19SingleTileSchedulerILb0ELb0ELb0ELi128EEEEEEEEEvNT_6ParamsE$__umulhi) ;  /* 0x0005737000007944 */ /* 0x022fea0003c00000 */
[----:B------:R-:W2:Y:S02]  /*11f80*/  LD.E R7, [R58.64+0x20] ;  /* 0x000020043a077980 */ /* 0x000ea4000c101900 */
[----:B--2---:R-:W-:Y:S02]  /*11f90*/  SHF.R.U32.HI R7, RZ, R7, R6 ;  /* 0x00000007ff077219 */ /* 0x004fe40000011606 */
.L_x_1637:
[----:B------:R-:W-:Y:S05]  /*11fa0*/  BSYNC B0 ;  /* 0x0000000000007941 */ /* 0x000fea0003800000 */
.L_x_1636:
[----:B------:R-:W-:Y:S01]  /*11fb0*/  LOP3.LUT R7, RZ, R7, RZ, 0x33, !PT ;  /* 0x00000007ff077212 */ /* 0x000fe200078e33ff */
[----:B------:R-:W-:Y:S05]  /*11fc0*/  BRA `(.L_x_1638) ;  /* 0x0000007000007947 */ /* 0x000fea0003800000 */
.L_x_1635:
[----:B------:R-:W-:-:S13]  /*11fd0*/  ISETP.NE.AND P0, PT, R3, 0x1, PT ;  /* 0x000000010300780c */ /* 0x000fda0003f05270 */
[----:B------:R-:W-:Y:S05]  /*11fe0*/  @!P0 BRA `(.L_x_1638) ;  /* 0x0000005000008947 */ /* 0x000fea0003800000 */
[----:B------:R1:W5:Y:S01]  /*11ff0*/  LD.E R6, [R58.64+0x1c] ;  /* 0x00001c043a067980 */ /* 0x000362000c101900 */
[----:B------:R-:W-:-:S03]  /*12000*/  MOV R2, 0x12020 ;  /* 0x0001202000027802 */ /* 0x000fc60000000f00 */
[----:B-1---5:R-:W-:Y:S05]  /*12010*/  CALL.REL.NOINC `($_ZN7cutlass13device_kernelIN5flash19enable_sm80_to_sm89INS1_16FlashAttnBwdSm80INS1_25CollectiveMainloopBwdSm80ILi2ELi2EN4cute5tupleIJNS5_1CILi128EEES8_NS7_ILi64EEEEEENS_10bfloat16_tEfNS_4arch4Sm80ELb0ELb1ELb1ELb0ELb1ELb0ELb0ELb0ELi2ELi4ELi4ELi4ELb0EEENS1_21CollectiveEpilogueBwdISA_SB_SD_Li256ELb0ELb0ELi2EEENS1_19SingleTileSchedulerILb0ELb0ELb0ELi128EEEEEEEEEvNT_6ParamsE$__umulhi) ;  /* 0x000572d000007944 */ /* 0x022fea0003c00000 */
[----:B------:R-:W2:Y:S02]  /*12020*/  LD.E R7, [R58.64+0x20] ;  /* 0x000020043a077980 */ /* 0x000ea4000c101900 */
[----:B--2---:R-:W-:Y:S02]  /*12030*/  SHF.R.U32.HI R7, RZ, R7, R6 ;  /* 0x00000007ff077219 */ /* 0x004fe40000011606 */
.L_x_1638:
[----:B------:R-:W-:Y:S05]  /*12040*/  BSYNC B1 ;  /* 0x0000000000017941 */ /* 0x000fea0003800000 */
.L_x_1634:
[----:B------:R-:W-:Y:S01]  /*12050*/  IMAD R6, R3, R7, -R54 ;  /* 0x0000000703067224 */ /* 0x000fe200078e0a36 */
[----:B------:R-:W-:-:S04]  /*12060*/  MOV R8, 0x120a0 ;  /* 0x000120a000087802 */ /* 0x000fc80000000f00 */
[----:B------:R-:W-:-:S05]  /*12070*/  IADD3 R6, -R23, R6, RZ ;  /* 0x0000000617067210 */ /* 0x000fca0007ffe1ff */
[----:B------:R1:W-:Y:S02]  /*12080*/  STL [R1+0x13b8], R6 ;  /* 0x0013b80601007387 */ /* 0x0003e40000100800 */
[----:B-1----:R-:W-:Y:S05]  /*12090*/  CALL.REL.NOINC `($_ZN7cutlass13device_kernelIN5flash19enable_sm80_to_sm89INS1_16FlashAttnBwdSm80INS1_25CollectiveMainloopBwdSm80ILi2ELi2EN4cute5tupleIJNS5_1CILi128EEES8_NS7_ILi64EEEEEENS_10bfloat16_tEfNS_4arch4Sm80ELb0ELb1ELb1ELb0ELb1ELb0ELb0ELb0ELi2ELi4ELi4ELi4ELb0EEENS1_21CollectiveEpilogueBwdISA_SB_SD_Li256ELb0ELb0ELi2EEENS1_19SingleTileSchedulerILb0ELb0ELb0ELi128EEEEEEEEEvNT_6ParamsE$_ZSt3maxIiERKT_S2_S2_) ;  /* 0xffff9cc000007944 */ /* 0x002fea0003c3ffff */
[----:B------:R-:W-:-:S06]  /*120a0*/  IADD3 R2, R9, -c[0x0][0x20], RZ ;  /* 0x8000080009027a10 */ /* 0x000fcc0007ffe0ff */
[----:B------:R-:W2:Y:S01]  /*120b0*/  LDL R2, [R2] ;  /* 0x0000000002027983 */ /* 0x000ea20000100800 */
[----:B------:R-:W-:Y:S01]  /*120c0*/  IMAD.IADD R3, R3, 0x1, R6 ;  /* 0x0000000103037824 */ /* 0x000fe200078e0206 */
[----:B------:R-:W-:-:S04]  /*120d0*/  MOV R6, 0x12100 ;  /* 0x0001210000067802 */ /* 0x000fc80000000f00 */
[----:B--2---:R1:W-:Y:S03]  /*120e0*/  STL.64 [R1+0x13b0], R2 ;  /* 0x0013b00201007387 */ /* 0x0043e60000100a00 */
[----:B-1----:R-:W-:Y:S05]  /*120f0*/  CALL.REL.NOINC `($_ZN7cutlass13device_kernelIN5flash19enable_sm80_to_sm89INS1_16FlashAttnBwdSm80INS1_25CollectiveMainloopBwdSm80ILi2ELi2EN4cute5tupleIJNS5_1CILi128EEES8_NS7_ILi64EEEEEENS_10bfloat16_tEfNS_4arch4Sm80ELb0ELb1ELb1ELb0ELb1ELb0ELb0ELb0ELi2ELi4ELi4ELi4ELb0EEENS1_21CollectiveEpilogueBwdISA_SB_SD_Li256ELb0ELb0ELi2EEENS1_19SingleTileSchedulerILb0ELb0ELb0ELi128EEEEEEEEEvNT_6ParamsE$_ZSt3minIiERKT_S2_S2_) ;  /* 0xffff9cf000007944 */ /* 0x002fea0003c3ffff */
[----:B------:R-:W-:-:S05]  /*12100*/  IADD3 R7, R7, -c[0x0][0x20], RZ ;  /* 0x8000080007077a10 */ /* 0x000fca0007ffe0ff */
[----:B------:R-:W2:Y:S04]  /*12110*/  LDL R2, [R7] ;  /* 0x0000000007027983 */ /* 0x000ea80000100800 */
[----:B--2---:R1:W-:Y:S02]  /*12120*/  STL [R1+0x13ac], R2 ;  /* 0x0013ac0201007387 */ /* 0x0043e40000100800 */
.L_x_1633:
[----:B-1----:R-:W-:Y:S05]  /*12130*/  BSYNC B2 ;  /* 0x0000000000027941 */ /* 0x002fea0003800000 */
.L_x_1632:
[----:B------:R1:W-:Y:S01]  /*12140*/  STL [R1+0x13bc], RZ ;  /* 0x0013bcff01007387 */ /* 0x0003e20000100800 */
[----:B------:R-:W-:-:S03]  /*12150*/  MOV R56, 0xffffffff ;  /* 0xffffffff00387802 */ /* 0x000fc60000000f00 */
.L_x_1641:
[----:B------:R-:W-:Y:S01]  /*12160*/  IMAD.MOV.U32 R3, RZ, RZ, R13 ;  /* 0x000000ffff037224 */ /* 0x000fe200078e000d */
[----:B------:R-:W-:Y:S01]  /*12170*/  MOV R10, RZ ;  /* 0x000000ff000a7202 */ /* 0x000fe20000000f00 */
[----:B-1----:R-:W-:Y:S01]  /*12180*/  IMAD.MOV.U32 R2, RZ, RZ, R48 ;  /* 0x000000ffff027224 */ /* 0x002fe200078e0030 */
[----:B------:R-:W-:Y:S02]  /*12190*/  MOV R8, 0x121b0 ;  /* 0x000121b000087802 */ /* 0x000fe40000000f00 */
[----:B-1----:R-:W-:Y:S05]  /*121a0*/  CALL.REL.NOINC `($_ZN7cutlass13device_kernelIN5flash19enable_sm80_to_sm89INS1_16FlashAttnBwdSm80INS1_25CollectiveMainloopBwdSm80ILi2ELi2EN4cute5tupleIJNS5_1CILi128EEES8_NS7_ILi64EEEEEENS_10bfloat16_tEfNS_4arch4Sm80ELb0ELb1ELb1ELb0ELb1ELb0ELb0ELb0ELi2ELi4ELi4ELi4ELb0EEENS1_21CollectiveEpilogueBwdISA_SB_SD_Li256ELb0ELb0ELi2EEENS1_19SingleTileSchedulerILb0ELb0ELb0ELi128EEEEEEEEEvNT_6ParamsE$_ZN4cute3eso3ESOILb0ELb0EJiiEEC2ERKiS4_) ;  /* 0xffff551000007944 */ /* 0x002fea0003c3ffff */
        /* <DEDUP_REMOVED lines=8> */
[----:B-1---5:R-:W-:Y:S05]  /*12230*/  CALL.REL.NOINC `($_ZN7cutlass13device_kernelIN5flash19enable_sm80_to_sm89INS1_16FlashAttnBwdSm80INS1_25CollectiveMainloopBwdSm80ILi2ELi2EN4cute5tupleIJNS5_1CILi128EEES8_NS7_ILi64EEEEEENS_10bfloat16_tEfNS_4arch4Sm80ELb0ELb1ELb1ELb0ELb1ELb0ELb0ELb0ELi2ELi4ELi4ELi4ELb0EEENS1_21CollectiveEpilogueBwdISA_SB_SD_Li256ELb0ELb0ELi2EEENS1_19SingleTileSchedulerILb0ELb0ELb0ELi128EEEEEEEEEvNT_6ParamsE$_ZN4cute5tupleIJiEEC2ERKi) ;  /* 0xffff975000007944 */ /* 0x022fea0003c3ffff */
        /* <DEDUP_REMOVED lines=24> */
[----:B-1----:R-:W2:Y:S02]  /*123c0*/  LDL R3, [R1+0x1390] ;  /* 0x0013900001037983 */ /* 0x002ea40000100800 */
[----:B--2---:R-:W-:Y:S02]  /*123d0*/  IADD3 R3, R8, R3, RZ ;  /* 0x0000000308037210 */ /* 0x004fe40007ffe0ff */
[----:B------:R-:W-:Y:S02]  /*123e0*/  MOV R8, 0x12400 ;  /* 0x0001240000087802 */ /* 0x000fe40000000f00 */
[----:B------:R-:W-:Y:S05]  /*123f0*/  CALL.REL.NOINC `($_ZN7cutlass13device_kernelIN5flash19enable_sm80_to_sm89INS1_16FlashAttnBwdSm80INS1_25CollectiveMainloopBwdSm80ILi2ELi2EN4cute5tupleIJNS5_1CILi128EEES8_NS7_ILi64EEEEEENS_10bfloat16_tEfNS_4arch4Sm80ELb0ELb1ELb1ELb0ELb1ELb0ELb0ELb0ELi2ELi4ELi4ELi4ELb0EEENS1_21CollectiveEpilogueBwdISA_SB_SD_Li256ELb0ELb0ELi2EEENS1_19SingleTileSchedulerILb0ELb0ELb0ELi128EEEEEEEEEvNT_6ParamsE$_ZZN4cuteplIJiEJiEEEDaRKNS_15ArithmeticTupleIJDpT_EEERKNS1_IJDpT0_EEEENKUlDpRKT_E_clIJiEEEDaSF_) ;  /* 0xffffe95000007944 */ /* 0x000fea0003c3ffff */
[----:B------:R-:W-:Y:S01]  /*12400*/  LEA.HI R8, R7, R7, RZ, 0x1 ;  /* 0x0000000707087211 */ /* 0x000fe200078f08ff */
[----:B-1----:R-:W-:Y:S01]  /*12410*/  IMAD.MOV.U32 R2, RZ, RZ, R83 ;  /* 0x000000ffff027224 */ /* 0x002fe200078e0053 */
[----:B------:R-:W-:Y:S02]  /*12420*/  MOV R10, 0x12460 ;  /* 0x00012460000a7802 */ /* 0x000fe40000000f00 */
[----:B------:R-:W-:-:S05]  /*12430*/  LOP3.LUT R6, R8, 0xfffffffe, RZ, 0xc0, !PT ;  /* 0xfffffffe08067812 */ /* 0x000fca00078ec0ff */
[----:B------:R-:W-:Y:S02]  /*12440*/  IMAD.IADD R3, R7, 0x1, -R6 ;  /* 0x0000000107037824 */ /* 0x000fe400078e0a06 */
[----:B--2--5:R-:W-:Y:S05]  /*12450*/  CALL.REL.NOINC `($_ZN7cutlass13device_kernelIN5flash19enable_sm80_to_sm89INS1_16FlashAttnBwdSm80INS1_25CollectiveMainloopBwdSm80ILi2ELi2EN4cute5tupleIJNS5_1CILi128EEES8_NS7_ILi64EEEEEENS_10bfloat16_tEfNS_4arch4Sm80ELb0ELb1ELb1ELb0ELb1ELb0ELb0ELb0ELi2ELi4ELi4ELi4ELb0EEENS1_21CollectiveEpilogueBwdISA_SB_SD_Li256ELb0ELb0ELi2EEENS1_19SingleTileSchedulerILb0ELb0ELb0ELi128EEEEEEEEEvNT_6ParamsE$_ZN4cute5tupleIJiEEC2ERKi) ;  /* 0xffff953000007944 */ /* 0x024fea0003c3ffff */
        /* <DEDUP_REMOVED lines=19> */
[----:B-1---5:R-:W-:Y:S05]  /*12590*/  CALL.REL.NOINC `($_ZN7cutlass13device_kernelIN5flash19enable_sm80_to_sm89INS1_16FlashAttnBwdSm80INS1_25CollectiveMainloopBwdSm80ILi2ELi2EN4cute5tupleIJNS5_1CILi128EEES8_NS7_ILi64EEEEEENS_10bfloat16_tEfNS_4arch4Sm80ELb0ELb1ELb1ELb0ELb1ELb0ELb0ELb0ELi2ELi4ELi4ELi4ELb0EEENS1_21CollectiveEpilogueBwdISA_SB_SD_Li256ELb0ELb0ELi2EEENS1_19SingleTileSchedulerILb0ELb0ELb0ELi128EEEEEEEEEvNT_6ParamsE$_ZN4cute5tupleIJiEEC2ERKi) ;  /* 0xffff93f000007944 */ /* 0x022fea0003c3ffff */
[----:B-1----:R1:W5:Y:S01]  /*125a0*/  LDL R3, [R1+0x1380] ;  /* 0x0013800001037983 */ /* 0x0023620000100800 */
[----:B------:R-:W-:-:S02]  /*125b0*/  MOV R9, R83 ;  /* 0x0000005300097202 */ /* 0x000fc40000000f00 */
[----:B------:R-:W-:Y:S02]  /*125c0*/  MOV R8, 0x125e0 ;  /* 0x000125e000087802 */ /* 0x000fe40000000f00 */
[----:B-1---5:R-:W-:Y:S05]  /*125d0*/  CALL.REL.NOINC `($_ZN7cutlass13device_kernelIN5flash19enable_sm80_to_sm89INS1_16FlashAttnBwdSm80INS1_25CollectiveMainloopBwdSm80ILi2ELi2EN4cute5tupleIJNS5_1CILi128EEES8_NS7_ILi64EEEEEENS_10bfloat16_tEfNS_4arch4Sm80ELb0ELb1ELb1ELb0ELb1ELb0ELb0ELb0ELi2ELi4ELi4ELi4ELb0EEENS1_21CollectiveEpilogueBwdISA_SB_SD_Li256ELb0ELb0ELi2EEENS1_19SingleTileSchedulerILb0ELb0ELb0ELi128EEEEEEEEEvNT_6ParamsE$_ZN4cute5tupleIJNS_1CILi0EEEiEEC2ERKS2_RKi) ;  /* 0xffff92d000007944 */ /* 0x022fea0003c3ffff */
[----:B------:R-:W2:Y:S01]  /*125e0*/  LDL R2, [R1+0x1390] ;  /* 0x0013900001027983 */ /* 0x000ea20000100800 */
[----:B------:R-:W-:Y:S02]  /*125f0*/  MOV R62, 0x12620 ;  /* 0x00012620003e7802 */ /* 0x000fe40000000f00 */
[----:B--2---:R-:W-:Y:S02]  /*12600*/  IADD3 R3, R57, R2, RZ ;  /* 0x0000000239037210 */ /* 0x004fe40007ffe0ff */
[----:B------:R-:W-:Y:S05]  /*12610*/  CALL.REL.NOINC `($_ZN7cutlass13device_kernelIN5flash19enable_sm80_to_sm89INS1_16FlashAttnBwdSm80INS1_25CollectiveMainloopBwdSm80ILi2ELi2EN4cute5tupleIJNS5_1CILi128EEES8_NS7_ILi64EEEEEENS_10bfloat16_tEfNS_4arch4Sm80ELb0ELb1ELb1ELb0ELb1ELb0ELb0ELb0ELi2ELi4ELi4ELi4ELb0EEENS1_21CollectiveEpilogueBwdISA_SB_SD_Li256ELb0ELb0ELi2EEENS1_19SingleTileSchedulerILb0ELb0ELb0ELi128EEEEEEEEEvNT_6ParamsE$_ZZN4cuteplIJNS_1CILi0EEEiEJS2_iEEEDaRKNS_15ArithmeticTupleIJDpT_EEERKNS3_IJDpT0_EEEENKUlDpRKT_E_clIJS2_iEEEDaSH_) ;  /* 0xffffe4d000007944 */ /* 0x000fea0003c3ffff */
[----:B------:R-:W-:Y:S01]  /*12620*/  IMAD.MOV.U32 R2, RZ, RZ, R83 ;  /* 0x000000ffff027224 */ /* 0x000fe200078e0053 */
[----:B------:R-:W-:Y:S02]  /*12630*/  MOV R3, R31 ;  /* 0x0000001f00037202 */ /* 0x000fe40000000f00 */
[----:B------:R-:W-:Y:S02]  /*12640*/  MOV R6, 0x12660 ;  /* 0x0001266000067802 */ /* 0x000fe40000000f00 */
[----:B-1---5:R-:W-:Y:S05]  /*12650*/  CALL.REL.NOINC `($_ZN7cutlass13device_kernelIN5flash19enable_sm80_to_sm89INS1_16FlashAttnBwdSm80INS1_25CollectiveMainloopBwdSm80ILi2ELi2EN4cute5tupleIJNS5_1CILi128EEES8_NS7_ILi64EEEEEENS_10bfloat16_tEfNS_4arch4Sm80ELb0ELb1ELb1ELb0ELb1ELb0ELb0ELb0ELi2ELi4ELi4ELi4ELb0EEENS1_21CollectiveEpilogueBwdISA_SB_SD_Li256ELb0ELb0ELi2EEENS1_19SingleTileSchedulerILb0ELb0ELb0ELi128EEEEEEEEEvNT_6ParamsE$_ZN4cute3eso3ESOILb0ELb1EJiNS_1CILi0EEEEEC2ERKiRKS3_) ;  /* 0xffff57f000007944 */ /* 0x022fea0003c3ffff */
[----:B------:R2:W5:Y:S01]  /*12660*/  LDL R10, [R1+0x1390] ;  /* 0x00139000010a7983 */ /* 0x0005620000100800 */
[----:B------:R-:W-:Y:S02]  /*12670*/  MOV R9, R83 ;  /* 0x0000005300097202 */ /* 0x000fe40000000f00 */
[----:B------:R-:W-:Y:S01]  /*12680*/  MOV R78, 0x126b0 ;  /* 0x000126b0004e7802 */ /* 0x000fe20000000f00 */
[----:B------:R2:W-:Y:S04]  /*12690*/  STL [R1+0x1390], R34 ;  /* 0x0013902201007387 */ /* 0x0005e80000100800 */
[----:B-12--5:R-:W-:Y:S05]  /*126a0*/  CALL.REL.NOINC `($_ZN7cutlass13device_kernelIN5flash19enable_sm80_to_sm89INS1_16FlashAttnBwdSm80INS1_25CollectiveMainloopBwdSm80ILi2ELi2EN4cute5tupleIJNS5_1CILi128EEES8_NS7_ILi64EEEEEENS_10bfloat16_tEfNS_4arch4Sm80ELb0ELb1ELb1ELb0ELb1ELb0ELb0ELb0ELi2ELi4ELi4ELi4ELb0EEENS1_21CollectiveEpilogueBwdISA_SB_SD_Li256ELb0ELb0ELi2EEENS1_19SingleTileSchedulerILb0ELb0ELb0ELi128EEEEEEEEEvNT_6ParamsE$_ZZN4cuteplIJiEJNS_1CILi0EEEiEEEDaRKNS_15ArithmeticTupleIJDpT_EEERKNS3_IJDpT0_EEEENKUlDpRKT_E_clIJiiEEEDaSH_) ;  /* 0xffffe62000007944 */ /* 0x026fea0003c3ffff */
[----:B-----5:R2:W-:Y:S01]  /*126b0*/  STL [R1+0x1390], R3 ;  /* 0x0013900301007387 */ /* 0x0205e20000100800 */
[----:B------:R-:W-:-:S03]  /*126c0*/  MOV R62, 0x126e0 ;  /* 0x000126e0003e7802 */ /* 0x000fc60000000f00 */
[----:B-12---:R-:W-:Y:S05]  /*126d0*/  CALL.REL.NOINC `($_ZN7cutlass13device_kernelIN5flash19enable_sm80_to_sm89INS1_16FlashAttnBwdSm80INS1_25CollectiveMainloopBwdSm80ILi2ELi2EN4cute5tupleIJNS5_1CILi128EEES8_NS7_ILi64EEEEEENS_10bfloat16_tEfNS_4arch4Sm80ELb0ELb1ELb1ELb0ELb1ELb0ELb0ELb0ELi2ELi4ELi4ELi4ELb0EEENS1_21CollectiveEpilogueBwdISA_SB_SD_Li256ELb0ELb0ELi2EEENS1_19SingleTileSchedulerILb0ELb0ELb0ELi128EEEEEEEEEvNT_6ParamsE$_ZZN4cuteplIJNS_1CILi0EEES2_EJiiEEEDaRKNS_15ArithmeticTupleIJDpT_EEERKNS3_IJDpT0_EEEENKUlDpRKT_E_clIJiiEEEDaSH_) ;  /* 0xffffe38000007944 */ /* 0x006fea0003c3ffff */
        /* <DEDUP_REMOVED lines=11> */
[----:B-1----:R-:W-:Y:S05]  /*12790*/  CALL.REL.NOINC `($_ZN7cutlass13device_kernelIN5flash19enable_sm80_to_sm89INS1_16FlashAttnBwdSm80INS1_25CollectiveMainloopBwdSm80ILi2ELi2EN4cute5tupleIJNS5_1CILi128EEES8_NS7_ILi64EEEEEENS_10bfloat16_tEfNS_4arch4Sm80ELb0ELb1ELb1ELb0ELb1ELb0ELb0ELb0ELi2ELi4ELi4ELi4ELb0EEENS1_21CollectiveEpilogueBwdISA_SB_SD_Li256ELb0ELb0ELi2EEENS1_19SingleTileSchedulerILb0ELb0ELb0ELi128EEEEEEEEEvNT_6ParamsE$_ZN4cute3eso3ESOILb0ELb0EJiiEEC2ERKiS4_) ;  /* 0xffff4f2000007944 */ /* 0x002fea0003c3ffff */
        /* <DEDUP_REMOVED lines=16> */
.L_x_1640:
[----:B------:R-:W-:Y:S05]  /*128a0*/  BSYNC B0 ;  /* 0x0000000000007941 */ /* 0x000fea0003800000 */
.L_x_1639:
        /* <DEDUP_REMOVED lines=8> */
[----:B------:R-:W-:Y:S05]  /*12930*/  CALL.REL.NOINC `($_ZN7cutlass13device_kernelIN5flash19enable_sm80_to_sm89INS1_16FlashAttnBwdSm80INS1_25CollectiveMainloopBwdSm80ILi2ELi2EN4cute5tupleIJNS5_1CILi128EEES8_NS7_ILi64EEEEEENS_10bfloat16_tEfNS_4arch4Sm80ELb0ELb1ELb1ELb0ELb1ELb0ELb0ELb0ELi2ELi4ELi4ELi4ELb0EEENS1_21CollectiveEpilogueBwdISA_SB_SD_Li256ELb0ELb0ELi2EEENS1_19SingleTileSchedulerILb0ELb0ELb0ELi128EEEEEEEEEvNT_6ParamsE$_ZN4cute3eso3ESOILb0ELb1EJiNS_1CILi0EEEEEC2ERKiRKS3_) ;  /* 0xffff551000007944 */ /* 0x000fea0003c3ffff */
        /* <DEDUP_REMOVED lines=72> */
.L_x_1647:
[----:B------:R-:W-:Y:S05]  /*12dc0*/  BSYNC B0 ;  /* 0x0000000000007941 */ /* 0x000fea0003800000 */
.L_x_1646:
[----:B------:R-:W-:Y:S01]  /*12dd0*/  LOP3.LUT R7, RZ, R7, RZ, 0x33, !PT ;  /* 0x00000007ff077212 */ /* 0x000fe200078e33ff */
[----:B------:R-:W-:Y:S05]  /*12de0*/  BRA `(.L_x_1648) ;  /* 0x0000007000007947 */ /* 0x000fea0003800000 */
.L_x_1645:
[----:B------:R-:W-:-:S13]  /*12df0*/  ISETP.NE.AND P0, PT, R3, 0x1, PT ;  /* 0x000000010300780c */ /* 0x000fda0003f05270 */
[----:B------:R-:W-:Y:S05]  /*12e00*/  @!P0 BRA `(.L_x_1648) ;  /* 0x0000005000008947 */ /* 0x000fea0003800000 */
[----:B------:R1:W5:Y:S01]  /*12e10*/  LD.E R6, [R58.64+0x1c] ;  /* 0x00001c043a067980 */ /* 0x000362000c101900 */
[----:B------:R-:W-:-:S03]  /*12e20*/  MOV R2, 0x12e40 ;  /* 0x00012e4000027802 */ /* 0x000fc60000000f00 */
[----:B-1---5:R-:W-:Y:S05]  /*12e30*/  CALL.REL.NOINC `($_ZN7cutlass13device_kernelIN5flash19enable_sm80_to_sm89INS1_16FlashAttnBwdSm80INS1_25CollectiveMainloopBwdSm80ILi2ELi2EN4cute5tupleIJNS5_1CILi128EEES8_NS7_ILi64EEEEEENS_10bfloat16_tEfNS_4arch4Sm80ELb0ELb1ELb1ELb0ELb1ELb0ELb0ELb0ELi2ELi4ELi4ELi4ELb0EEENS1_21CollectiveEpilogueBwdISA_SB_SD_Li256ELb0ELb0ELi2EEENS1_19SingleTileSchedulerILb0ELb0ELb0ELi128EEEEEEEEEvNT_6ParamsE$__umulhi) ;  /* 0x000564b000007944 */ /* 0x022fea0003c00000 */
[----:B------:R-:W2:Y:S02]  /*12e40*/  LD.E R7, [R58.64+0x20] ;  /* 0x000020043a077980 */ /* 0x000ea4000c101900 */
[----:B--2---:R-:W-:Y:S02]  /*12e50*/  SHF.R.U32.HI R7, RZ, R7, R6 ;  /* 0x00000007ff077219 */ /* 0x004fe40000011606 */
.L_x_1648:
[----:B------:R-:W-:Y:S05]  /*12e60*/  BSYNC B1 ;  /* 0x0000000000017941 */ /* 0x000fea0003800000 */
.L_x_1644:
        /* <DEDUP_REMOVED lines=14> */
.L_x_1643:
[----:B-1----:R-:W-:Y:S05]  /*12f50*/  BSYNC B2 ;  /* 0x0000000000027941 */ /* 0x002fea0003800000 */
.L_x_1642:
[----:B------:R1:W-:Y:S01]  /*12f60*/  STL [R1+0x13bc], RZ ;  /* 0x0013bcff01007387 */ /* 0x0003e20000100800 */
[----:B------:R-:W-:-:S03]  /*12f70*/  MOV R56, 0xffffffff ;  /* 0xffffffff00387802 */ /* 0x000fc60000000f00 */
.L_x_1651:
[----:B------:R-:W-:Y:S01]  /*12f80*/  IMAD.MOV.U32 R3, RZ, RZ, R13 ;  /* 0x000000ffff037224 */ /* 0x000fe200078e000d */
[----:B------:R-:W-:Y:S01]  /*12f90*/  MOV R10, 0x1 ;  /* 0x00000001000a7802 */ /* 0x000fe20000000f00 */
        /* <DEDUP_REMOVED lines=114> */
.L_x_1650:
[----:B------:R-:W-:Y:S05]  /*136c0*/  BSYNC B0 ;  /* 0x0000000000007941 */ /* 0x000fea0003800000 */
.L_x_1649:
        /* <DEDUP_REMOVED lines=81> */
.L_x_1657:
[----:B------:R-:W-:Y:S05]  /*13be0*/  BSYNC B0 ;  /* 0x0000000000007941 */ /* 0x000fea0003800000 */
.L_x_1656:
[----:B------:R-:W-:Y:S01]  /*13bf0*/  LOP3.LUT R7, RZ, R7, RZ, 0x33, !PT ;  /* 0x00000007ff077212 */ /* 0x000fe200078e33ff */
[----:B------:R-:W-:Y:S05]  /*13c00*/  BRA `(.L_x_1658) ;  /* 0x0000007000007947 */ /* 0x000fea0003800000 */
.L_x_1655:
[----:B------:R-:W-:-:S13]  /*13c10*/  ISETP.NE.AND P0, PT, R3, 0x1, PT ;  /* 0x000000010300780c */ /* 0x000fda0003f05270 */
[----:B------:R-:W-:Y:S05]  /*13c20*/  @!P0 BRA `(.L_x_1658) ;  /* 0x0000005000008947 */ /* 0x000fea0003800000 */
[----:B------:R1:W5:Y:S01]  /*13c30*/  LD.E R6, [R58.64+0x1c] ;  /* 0x00001c043a067980 */ /* 0x000362000c101900 */
[----:B------:R-:W-:-:S03]  /*13c40*/  MOV R2, 0x13c60 ;  /* 0x00013c6000027802 */ /* 0x000fc60000000f00 */
[----:B-1---5:R-:W-:Y:S05]  /*13c50*/  CALL.REL.NOINC `($_ZN7cutlass13device_kernelIN5flash19enable_sm80_to_sm89INS1_16FlashAttnBwdSm80INS1_25CollectiveMainloopBwdSm80ILi2ELi2EN4cute5tupleIJNS5_1CILi128EEES8_NS7_ILi64EEEEEENS_10bfloat16_tEfNS_4arch4Sm80ELb0ELb1ELb1ELb0ELb1ELb0ELb0ELb0ELi2ELi4ELi4ELi4ELb0EEENS1_21CollectiveEpilogueBwdISA_SB_SD_Li256ELb0ELb0ELi2EEENS1_19SingleTileSchedulerILb0ELb0ELb0ELi128EEEEEEEEEvNT_6ParamsE$__umulhi) ;  /* 0x0005569000007944 */ /* 0x022fea0003c00000 */
[----:B------:R-:W2:Y:S02]  /*13c60*/  LD.E R7, [R58.64+0x20] ;  /* 0x000020043a077980 */ /* 0x000ea4000c101900 */
[----:B--2---:R-:W-:Y:S02]  /*13c70*/  SHF.R.U32.HI R7, RZ, R7, R6 ;  /* 0x00000007ff077219 */ /* 0x004fe40000011606 */
.L_x_1658:
[----:B------:R-:W-:Y:S05]  /*13c80*/  BSYNC B1 ;  /* 0x0000000000017941 */ /* 0x000fea0003800000 */
.L_x_1654:
        /* <DEDUP_REMOVED lines=14> */
.L_x_1653:
[----:B-1----:R-:W-:Y:S05]  /*13d70*/  BSYNC B2 ;  /* 0x0000000000027941 */ /* 0x002fea0003800000 */
.L_x_1652:
[----:B------:R1:W-:Y:S01]  /*13d80*/  STL [R1+0x13bc], RZ ;  /* 0x0013bcff01007387 */ /* 0x0003e20000100800 */
[----:B------:R-:W-:-:S03]  /*13d90*/  MOV R56, 0xffffffff ;  /* 0xffffffff00387802 */ /* 0x000fc60000000f00 */
.L_x_1661:
        /* <DEDUP_REMOVED lines=116> */
.L_x_1660:
[----:B------:R-:W-:Y:S05]  /*144e0*/  BSYNC B0 ;  /* 0x0000000000007941 */ /* 0x000fea0003800000 */
.L_x_1659:
        /* <DEDUP_REMOVED lines=56> */
[----:B-----5:R-:W-:Y:S01]  /*14870*/  IMAD R49, R49, 0x80, R2 ;  /* 0x0000008031317824 */ /* 0x020fe200078e0202 */
[----:B------:R-:W-:-:S04]  /*14880*/  MOV R6, 0x148b0 ;  /* 0x000148b000067802 */ /* 0x000fc80000000f00 */
[----:B------:R-:W-:Y:S02]  /*14890*/  MOV R7, R49 ;  /* 0x0000003100077202 */ /* 0x000fe40000000f00 */
        /* <DEDUP_REMOVED lines=23> */
.L_x_1667:
[----:B------:R-:W-:Y:S05]  /*14a10*/  BSYNC B0 ;  /* 0x0000000000007941 */ /* 0x000fea0003800000 */
.L_x_1666:
[----:B------:R-:W-:Y:S01]  /*14a20*/  LOP3.LUT R7, RZ, R7, RZ, 0x33, !PT ;  /* 0x00000007ff077212 */ /* 0x000fe200078e33ff */
[----:B------:R-:W-:Y:S05]  /*14a30*/  BRA `(.L_x_1668) ;  /* 0x0000007000007947 */ /* 0x000fea0003800000 */
.L_x_1665:
[----:B------:R-:W-:-:S13]  /*14a40*/  ISETP.NE.AND P0, PT, R3, 0x1, PT ;  /* 0x000000010300780c */ /* 0x000fda0003f05270 */
[----:B------:R-:W-:Y:S05]  /*14a50*/  @!P0 BRA `(.L_x_1668) ;  /* 0x0000005000008947 */ /* 0x000fea0003800000 */
[----:B------:R1:W5:Y:S01]  /*14a60*/  LD.E R6, [R58.64+0x1c] ;  /* 0x00001c043a067980 */ /* 0x000362000c101900 */
[----:B------:R-:W-:-:S03]  /*14a70*/  MOV R2, 0x14a90 ;  /* 0x00014a9000027802 */ /* 0x000fc60000000f00 */
[----:B-1---5:R-:W-:Y:S05]  /*14a80*/  CALL.REL.NOINC `($_ZN7cutlass13device_kernelIN5flash19enable_sm80_to_sm89INS1_16FlashAttnBwdSm80INS1_25CollectiveMainloopBwdSm80ILi2ELi2EN4cute5tupleIJNS5_1CILi128EEES8_NS7_ILi64EEEEEENS_10bfloat16_tEfNS_4arch4Sm80ELb0ELb1ELb1ELb0ELb1ELb0ELb0ELb0ELi2ELi4ELi4ELi4ELb0EEENS1_21CollectiveEpilogueBwdISA_SB_SD_Li256ELb0ELb0ELi2EEENS1_19SingleTileSchedulerILb0ELb0ELb0ELi128EEEEEEEEEvNT_6ParamsE$__umulhi) ;  /* 0x0005486000007944 */ /* 0x022fea0003c00000 */
[----:B------:R-:W2:Y:S02]  /*14a90*/  LD.E R7, [R58.64+0x20] ;  /* 0x000020043a077980 */ /* 0x000ea4000c101900 */
[----:B--2---:R-:W-:Y:S02]  /*14aa0*/  SHF.R.U32.HI R7, RZ, R7, R6 ;  /* 0x00000007ff077219 */ /* 0x004fe40000011606 */
.L_x_1668:
[----:B------:R-:W-:Y:S05]  /*14ab0*/  BSYNC B1 ;  /* 0x0000000000017941 */ /* 0x000fea0003800000 */
.L_x_1664:
        /* <DEDUP_REMOVED lines=14> */
.L_x_1663:
[----:B-1----:R-:W-:Y:S05]  /*14ba0*/  BSYNC B2 ;  /* 0x0000000000027941 */ /* 0x002fea0003800000 */
.L_x_1662:
[----:B------:R1:W-:Y:S01]  /*14bb0*/  STL [R1+0x13bc], RZ ;  /* 0x0013bcff01007387 */ /* 0x0003e20000100800 */
[----:B------:R-:W-:-:S03]  /*14bc0*/  MOV R4, 0xffffffff ;  /* 0xffffffff00047802 */ /* 0x000fc60000000f00 */
.L_x_1671:
        /* <DEDUP_REMOVED lines=116> */
.L_x_1670:
[----:B------:R-:W-:Y:S05]  /*15310*/  BSYNC B0 ;  /* 0x0000000000007941 */ /* 0x000fea0003800000 */
.L_x_1669:
[C---:B-1----:R-:W-:Y:S02]  /*15320*/  IADD3 R2, R4.reuse, 0x2, RZ ;  /* 0x0000000204027810 */ /* 0x042fe40007ffe0ff */
[----:B------:R-:W-:-:S03]  /*15330*/  IADD3 R4, R4, 0x1, RZ ;  /* 0x0000000104047810 */ /* 0x000fc60007ffe0ff */
[----:B------:R1:W-:Y:S01]  /*15340*/  STL [R1+0x13bc], R2 ;  /* 0x0013bc0201007387 */ /* 0x0003e20000100800 */
[----:B------:R-:W-:-:S13]  /*15350*/  ISETP.GE.U32.AND P0, PT, R4, 0xf, PT ;  /* 0x0000000f0400780c */ /* 0x000fda0003f06070 */
[----:B------:R-:W-:Y:S05]  /*15360*/  @!P0 BRA `(.L_x_1671) ;  /* 0xfffff86000008947 */ /* 0x000fea000383ffff */
[----:B------:R-:W-:-:S04]  /*15370*/  MOV R47, 0x0 ;  /* 0x00000000002f7802 */ /* 0x000fc80000000f00 */
[----:B------:R-:W-:Y:S05]  /*15380*/  RET.REL.NODEC R46 `(_ZN7cutlass13device_kernelIN5flash19enable_sm80_to_sm89INS1_16FlashAttnBwdSm80INS1_25CollectiveMainloopBwdSm80ILi2ELi2EN4cute5tupleIJNS5_1CILi128EEES8_NS7_ILi64EEEEEENS_10bfloat16_tEfNS_4arch4Sm80ELb0ELb1ELb1ELb0ELb1ELb0ELb0ELb0ELi2ELi4ELi4ELi4ELb0EEENS1_21CollectiveEpilogueBwdISA_SB_SD_Li256ELb0ELb0ELi2EEENS1_19SingleTileSchedulerILb0ELb0ELb0ELi128EEEEEEEEEvNT_6ParamsE) ;  /* 0xfffeac702e007950 */ /* 0x000fea0003c3ffff */
        .type           $_ZN7cutlass13device_kernelIN5flash19enable_sm80_to_sm89INS1_16FlashAttnBwdSm80INS1_25CollectiveMainloopBwdSm80ILi2ELi2EN4cute5tupleIJNS5_1CILi128EEES8_NS7_ILi64EEEEEENS_10bfloat16_tEfNS_4arch4Sm80ELb0ELb1ELb1ELb0ELb1ELb0ELb0ELb0ELi2ELi4ELi4ELi4ELb0EEENS1_21CollectiveEpilogueBwdISA_SB_SD_Li256ELb0ELb0ELi2EEENS1_19SingleTileSchedulerILb0ELb0ELb0ELi128EEEEEEEEEvNT_6ParamsE$_ZZN5flash25CollectiveMainloopBwdSm80ILi2ELi2EN4cute5tupleIJNS1_1CILi128EEES4_NS3_ILi64EEEEEEN7cutlass10bfloat16_tEfNS7_4arch4Sm80ELb0ELb1ELb1ELb0ELb1ELb0ELb0ELb0ELi2ELi4ELi4ELi4ELb0EE3mmaINS_16FlashAttnBwdSm80ISB_NS_21CollectiveEpilogueBwdIS6_S8_SA_Li256ELb0ELb0ELi2EEENS_19SingleTileSchedulerILb0ELb0ELb0ELi128EEEE13SharedStorageENS1_6TensorINS1_11ArrayEngineIfLm32EEENS1_6LayoutINS2_IJNS2_IJNS3_ILi2EEESO_EEESO_NS3_ILi4EEEEEENS2_IJNS2_IJNS3_ILi1EEESO_EEESQ_NS3_ILi8EEEEEEEEEEEEbRKNSB_6ParamsERT0_S12_iNS2_IJiiiEEERT_ENKUliT_E_clIZSC_ISJ_SX_EbS10_S12_S12_iS13_S15_EUlRS16_iE_EEDaiS16_,@function
        .size           $_ZN7cutlass13device_kernelIN5flash19enable_sm80_to_sm89INS1_16FlashAttnBwdSm80INS1_25CollectiveMainloopBwdSm80ILi2ELi2EN4cute5tupleIJNS5_1CILi128EEES8_NS7_ILi64EEEEEENS_10bfloat16_tEfNS_4arch4Sm80ELb0ELb1ELb1ELb0ELb1ELb0ELb0ELb0ELi2ELi4ELi4ELi4ELb0EEENS1_21CollectiveEpilogueBwdISA_SB_SD_Li256ELb0ELb0ELi2EEENS1_19SingleTileSchedulerILb0ELb0ELb0ELi128EEEEEEEEEvNT_6ParamsE$_ZZN5flash25CollectiveMainloopBwdSm80ILi2ELi2EN4cute5tupleIJNS1_1CILi128EEES4_NS3_ILi64EEEEEEN7cutlass10bfloat16_tEfNS7_4arch4Sm80ELb0ELb1ELb1ELb0ELb1ELb0ELb0ELb0ELi2ELi4ELi4ELi4ELb0EE3mmaINS_16FlashAttnBwdSm80ISB_NS_21CollectiveEpilogueBwdIS6_S8_SA_Li256ELb0ELb0ELi2EEENS_19SingleTileSchedulerILb0ELb0ELb0ELi128EEEE13SharedStorageENS1_6TensorINS1_11ArrayEngineIfLm32EEENS1_6LayoutINS2_IJNS2_IJNS3_ILi2EEESO_EEESO_NS3_ILi4EEEEEENS2_IJNS2_IJNS3_ILi1EEESO_EEESQ_NS3_ILi8EEEEEEEEEEEEbRKNSB_6ParamsERT0_S12_iNS2_IJiiiEEERT_ENKUliT_E_clIZSC_ISJ_SX_EbS10_S12_S12_iS13_S15_EUlRS16_iE_EEDaiS16_,($_ZN7cutlass13device_kernelIN5flash19enable_sm80_to_sm89INS1_16FlashAttnBwdSm80INS1_25CollectiveMainloopBwdSm80ILi2ELi2EN4cute5tupleIJNS5_1CILi128EEES8_NS7_ILi64EEEEEENS_10bfloat16_tEfNS_4arch4Sm80ELb0ELb1ELb1ELb0ELb1ELb0ELb0ELb0ELi2ELi4ELi4ELi4ELb0EEENS1_21CollectiveEpilogueBwdISA_SB_SD_Li256ELb0ELb0ELi2EEENS1_19SingleTileSchedulerILb0ELb0ELb0ELi128EEEEEEEEEvNT_6ParamsE$_ZZN5flash25CollectiveMainloopBwdSm80ILi2ELi2EN4cute5tupleIJNS1_1CILi128EEES4_NS3_ILi64EEEEEEN7cutlass10bfloat16_tEfNS7_4arch4Sm80ELb0ELb1ELb1ELb0ELb1ELb0ELb0ELb0ELi2ELi4ELi4ELi4ELb0EE3mmaINS_16FlashAttnBwdSm80ISB_NS_21CollectiveEpilogueBwdIS6_S8_SA_Li256ELb0ELb0ELi2EEENS_19SingleTileSchedulerILb0ELb0ELb0ELi128EEEE13SharedStorageENS1_6TensorINS1_11ArrayEngineIfLm32EEENS1_6LayoutINS2_IJNS2_IJNS3_ILi2EEESO_EEESO_NS3_ILi4EEEEEENS2_IJNS2_IJNS3_ILi1EEESO_EEESQ_NS3_ILi8EEEEEEEEEEEEbRKNSB_6ParamsERT0_S12_iNS2_IJiiiEEERT_ENKUliiE0_clEii - $_ZN7cutlass13device_kernelIN5flash19enable_sm80_to_sm89INS1_16FlashAttnBwdSm80INS1_25CollectiveMainloopBwdSm80ILi2ELi2EN4cute5tupleIJNS5_1CILi128EEES8_NS7_ILi64EEEEEENS_10bfloat16_tEfNS_4arch4Sm80ELb0ELb1ELb1ELb0ELb1ELb0ELb0ELb0ELi2ELi4ELi4ELi4ELb0EEENS1_21CollectiveEpilogueBwdISA_SB_SD_Li256ELb0ELb0ELi2EEENS1_19SingleTileSchedulerILb0ELb0ELb0ELi128EEEEEEEEEvNT_6ParamsE$_ZZN5flash25CollectiveMainloopBwdSm80ILi2ELi2EN4cute5tupleIJNS1_1CILi128EEES4_NS3_ILi64EEEEEEN7cutlass10bfloat16_tEfNS7_4arch4Sm80ELb0ELb1ELb1ELb0ELb1ELb0ELb0ELb0ELi2ELi4ELi4ELi4ELb0EE3mmaINS_16FlashAttnBwdSm80ISB_NS_21CollectiveEpilogueBwdIS6_S8_SA_Li256ELb0ELb0ELi2EEENS_19SingleTileSchedulerILb0ELb0ELb0ELi128EEEE13SharedStorageENS1_6TensorINS1_11ArrayEngineIfLm32EEENS1_6LayoutINS2_IJNS2_IJNS3_ILi2EEESO_EEESO_NS3_ILi4EEEEEENS2_IJNS2_IJNS3_ILi1EEESO_EEESQ_NS3_ILi8EEEEEEEEEEEEbRKNSB_6ParamsERT0_S12_iNS2_IJiiiEEERT_ENKUliT_E_clIZSC_ISJ_SX_EbS10_S12_S12_iS13_S15_EUlRS16_iE_EEDaiS16_)
$_ZN7cutlass13device_kernelIN5flash19enable_sm80_to_sm89INS1_16FlashAttnBwdSm80INS1_25CollectiveMainloopBwdSm80ILi2ELi2EN4cute5tupleIJNS5_1CILi128EEES8_NS7_ILi64EEEEEENS_10bfloat16_tEfNS_4arch4Sm80ELb0ELb1ELb1ELb0ELb1ELb0ELb0ELb0ELi2ELi4ELi4ELi4ELb0EEENS1_21CollectiveEpilogueBwdISA_SB_SD_Li256ELb0ELb0ELi2EEENS1_19SingleTileSchedulerILb0ELb0ELb0ELi128EEEEEEEEEvNT_6ParamsE$_ZZN5flash25CollectiveMainloopBwdSm80ILi2ELi2EN4cute5tupleIJNS1_1CILi128EEES4_NS3_ILi64EEEEEEN7cutlass10bfloat16_tEfNS7_4arch4Sm80ELb0ELb1ELb1ELb0ELb1ELb0ELb0ELb0ELi2ELi4ELi4ELi4ELb0EE3mmaINS_16FlashAttnBwdSm80ISB_NS_21CollectiveEpilogueBwdIS6_S8_SA_Li256ELb0ELb0ELi2EEENS_19SingleTileSchedulerILb0ELb0ELb0ELi128EEEE13SharedStorageENS1_6TensorINS1_11ArrayEngineIfLm32EEENS1_6LayoutINS2_IJNS2_IJNS3_ILi2EEESO_EEESO_NS3_ILi4EEEEEENS2_IJNS2_IJNS3_ILi1EEESO_EEESQ_NS3_ILi8EEEEEEEEEEEEbRKNSB_6ParamsERT0_S12_iNS2_IJiiiEEERT_ENKUliT_E_clIZSC_ISJ_SX_EbS10_S12_S12_iS13_S15_EUlRS16_iE_EEDaiS16_:
        /* <DEDUP_REMOVED lines=48> */
[----:B-1---5:R-:W-:Y:S05]  /*15690*/  CALL.REL.NOINC `($_ZN7cutlass13device_kernelIN5flash19enable_sm80_to_sm89INS1_16FlashAttnBwdSm80INS1_25CollectiveMainloopBwdSm80ILi2ELi2EN4cute5tupleIJNS5_1CILi128EEES8_NS7_ILi64EEEEEENS_10bfloat16_tEfNS_4arch4Sm80ELb0ELb1ELb1ELb0ELb1ELb0ELb0ELb0ELi2ELi4ELi4ELi4ELb0EEENS1_21CollectiveEpilogueBwdISA_SB_SD_Li256ELb0ELb0ELi2EEENS1_19SingleTileSchedulerILb0ELb0ELb0ELi128EEEEEEEEEvNT_6ParamsE$_ZN4cute8smem_ptrIPN7cutlass10bfloat16_tEECI1NS_12iter_adaptorIS3_S4_EEES3_) ;  /* 0xffff64d000007944 */ /* 0x022fea0003c3ffff */
[----:B-1----:R1:W5:Y:S01]  /*156a0*/  LDL.64 R2, [R1+0x758] ;  /* 0x0007580001027983 */ /* 0x0023620000100a00 */
[----:B------:R-:W-:-:S03]  /*156b0*/  MOV R6, 0x156d0 ;  /* 0x000156d000067802 */ /* 0x000fc60000000f00 */
[----:B-1---5:R-:W-:Y:S05]  /*156c0*/  CALL.REL.NOINC `($_ZN7cutlass13device_kernelIN5flash19enable_sm80_to_sm89INS1_16FlashAttnBwdSm80INS1_25CollectiveMainloopBwdSm80ILi2ELi2EN4cute5tupleIJNS5_1CILi128EEES8_NS7_ILi64EEEEEENS_10bfloat16_tEfNS_4arch4Sm80ELb0ELb1ELb1ELb0ELb1ELb0ELb0ELb0ELi2ELi4ELi4ELi4ELb0EEENS1_21CollectiveEpilogueBwdISA_SB_SD_Li256ELb0ELb0ELi2EEENS1_19SingleTileSchedulerILb0ELb0ELb0ELi128EEEEEEEEEvNT_6ParamsE$_ZN4cute3eso3ESOILb1ELb0EJNS_14ComposedLayoutINS_7SwizzleILi3ELi3ELi3EEENS_1CILj0EEENS_6LayoutINS_5tupleIJNS8_IJNS5_ILi8EEENS5_ILi16EEEEEENS8_IJNS5_ILi64EEENS5_ILi1EEEEEEEEENS8_IJNS8_IJSC_NS5_ILi512EEEEEENS8_IJSD_NS5_ILi0EEEEEEEEEEEEENS_10ViewEngineINS_8smem_ptrIPN7cutlass10bfloat16_tEEEEEEEC2ERKSM_RKST_) ;  /* 0xffff2bd000007944 */ /* 0x022fea0003c3ffff */
[----:B-1----:R1:W5:Y:S01]  /*156d0*/  LDL.64 R2, [R1+0x758] ;  /* 0x0007580001027983 */ /* 0x0023620000100a00 */
[----:B------:R-:W-:-:S03]  /*156e0*/  MOV R6, 0x15700 ;  /* 0x0001570000067802 */ /* 0x000fc60000000f00 */
[----:B-1---5:R-:W-:Y:S05]  /*156f0*/  CALL.REL.NOINC `($_ZN7cutlass13device_kernelIN5flash19enable_sm80_to_sm89INS1_16FlashAttnBwdSm80INS1_25CollectiveMainloopBwdSm80ILi2ELi2EN4cute5tupleIJNS5_1CILi128EEES8_NS7_ILi64EEEEEENS_10bfloat16_tEfNS_4arch4Sm80ELb0ELb1ELb1ELb0ELb1ELb0ELb0ELb0ELi2ELi4ELi4ELi4ELb0EEENS1_21CollectiveEpilogueBwdISA_SB_SD_Li256ELb0ELb0ELi2EEENS1_19SingleTileSchedulerILb0ELb0ELb0ELi128EEEEEEEEEvNT_6ParamsE$_ZN4cute3eso3ESOILb1ELb0EJNS_14ComposedLayoutINS_7SwizzleILi3ELi3ELi3EEENS_1CILj0EEENS_6LayoutINS_5tupleIJNS8_IJNS8_IJNS5_ILi4EEENS5_ILi8EEEEEENS8_IJS9_NS5_ILi1EEEEEEEEENS8_IJNS8_IJNS5_ILi2EEESF_SF_EEENS8_IJSF_S9_EEEEEEEEENS8_IJNS8_IJNS8_IJSF_NS5_ILi64EEEEEENS8_IJNS5_ILi1024EEENS5_ILi0EEEEEEEEENS8_IJNS8_IJSC_NS5_ILi512EEESA_EEENS8_IJNS5_ILi4096EEENS5_ILi16EEEEEEEEEEEEEEEENS_10ViewEngineINS_8smem_ptrIPN7cutlass10bfloat16_tEEEEEEEC2ERKSY_RKS15_) ;  /* 0xffff2c2000007944 */ /* 0x022fea0003c3ffff */
[----:B------:R-:W-:Y:S01]  /*15700*/  ULDC.64 UR4, c[0x0][0x118] ;  /* 0x0000460000047ab9 */ /* 0x000fe20000000a00 */
[----:B------:R2:W5:Y:S04]  /*15710*/  LDL.64 R58, [R1+0x758] ;  /* 0x00075800013a7983 */ /* 0x0005680000100a00 */
[----:B-1----:R2:W5:Y:S01]  /*15720*/  LD.E R3, [R56.64+0x8] ;  /* 0x0000080438037980 */ /* 0x002562000c101900 */
[----:B------:R-:W-:-:S02]  /*15730*/  MOV R2, R27 ;  /* 0x0000001b00027202 */ /* 0x000fc40000000f00 */
[----:B------:R-:W-:Y:S02]  /*15740*/  MOV R6, 0x15760 ;  /* 0x0001576000067802 */ /* 0x000fe40000000f00 */
[----:B--2--5:R-:W-:Y:S05]  /*15750*/  CALL.REL.NOINC `($_ZN7cutlass13device_kernelIN5flash19enable_sm80_to_sm89INS1_16FlashAttnBwdSm80INS1_25CollectiveMainloopBwdSm80ILi2ELi2EN4cute5tupleIJNS5_1CILi128EEES8_NS7_ILi64EEEEEENS_10bfloat16_tEfNS_4arch4Sm80ELb0ELb1ELb1ELb0ELb1ELb0ELb0ELb0ELi2ELi4ELi4ELi4ELb0EEENS1_21CollectiveEpilogueBwdISA_SB_SD_Li256ELb0ELb0ELi2EEENS1_19SingleTileSchedulerILb0ELb0ELb0ELi128EEEEEEEEEvNT_6ParamsE$_ZN4cute3eso3ESOILb0ELb1EJiNS_1CILi0EEEEEC2ERKiRKS3_) ;  /* 0xffff26f000007944 */ /* 0x024fea0003c3ffff */
[----:B------:R-:W2:Y:S01]  /*15760*/  LDL R8, [R1+0x758] ;  /* 0x0007580001087983 */ /* 0x000ea20000100800 */
[----:B------:R-:W-:Y:S01]  /*15770*/  ULDC.64 UR4, c[0x0][0x118] ;  /* 0x0000460000047ab9 */ /* 0x000fe20000000a00 */
[----:B-1----:R-:W-:Y:S01]  /*15780*/  IMAD.MOV.U32 R3, RZ, RZ, R27 ;  /* 0x000000ffff037224 */ /* 0x002fe200078e001b */
[----:B------:R-:W-:Y:S01]  /*15790*/  MOV R2, R51 ;  /* 0x0000003300027202 */ /* 0x000fe20000000f00 */
[----:B--2---:R1:W-:Y:S04]  /*157a0*/  STL [R1+0x11e8], R8 ;  /* 0x0011e80801007387 */ /* 0x0043e80000100800 */
[----:B------:R1:W5:Y:S01]  /*157b0*/  LD.E R6, [R56.64+0x4] ;  /* 0x0000040438067980 */ /* 0x000362000c101900 */
[----:B------:R-:W-:-:S03]  /*157c0*/  MOV R4, 0x157e0 ;  /* 0x000157e000047802 */ /* 0x000fc60000000f00 */
[----:B-1---5:R-:W-:Y:S05]  /*157d0*/  CALL.REL.NOINC `($_ZN7cutlass13device_kernelIN5flash19enable_sm80_to_sm89INS1_16FlashAttnBwdSm80INS1_25CollectiveMainloopBwdSm80ILi2ELi2EN4cute5tupleIJNS5_1CILi128EEES8_NS7_ILi64EEEEEENS_10bfloat16_tEfNS_4arch4Sm80ELb0ELb1ELb1ELb0ELb1ELb0ELb0ELb0ELi2ELi4ELi4ELi4ELb0EEENS1_21CollectiveEpilogueBwdISA_SB_SD_Li256ELb0ELb0ELi2EEENS1_19SingleTileSchedulerILb0ELb0ELb0ELi128EEEEEEEEEvNT_6ParamsE$_ZN4cute3eso3ESOILb0ELb0EJiNS_5tupleIJiNS_1CILi0EEEEEEEEC2ERKiRKS5_) ;  /* 0xffff1de000007944 */ /* 0x022fea0003c3ffff */
[----:B-1----:R1:W5:Y:S01]  /*157e0*/  LDL.64 R2, [R1+0x758] ;  /* 0x0007580001027983 */ /* 0x0023620000100a00 */
[----:B------:R-:W-:-:S02]  /*157f0*/  MOV R4, R27 ;  /* 0x0000001b00047202 */ /* 0x000fc40000000f00 */
[----:B------:R-:W-:Y:S02]  /*15800*/  MOV R6, 0x15820 ;  /* 0x0001582000067802 */ /* 0x000fe40000000f00 */
[----:B-1---5:R-:W-:Y:S05]  /*15810*/  CALL.REL.NOINC `($_ZN7cutlass13device_kernelIN5flash19enable_sm80_to_sm89INS1_16FlashAttnBwdSm80INS1_25CollectiveMainloopBwdSm80ILi2ELi2EN4cute5tupleIJNS5_1CILi128EEES8_NS7_ILi64EEEEEENS_10bfloat16_tEfNS_4arch4Sm80ELb0ELb1ELb1ELb0ELb1ELb0ELb0ELb0ELi2ELi4ELi4ELi4ELb0EEENS1_21CollectiveEpilogueBwdISA_SB_SD_Li256ELb0ELb0ELi2EEENS1_19SingleTileSchedulerILb0ELb0ELb0ELi128EEEEEEEEEvNT_6ParamsE$_ZN4cute3eso3ESOILb0ELb1EJNS_5tupleIJiNS2_IJiNS_1CILi0EEEEEEEEENS2_IJNS_10UnderscoreENS2_IJS7_S7_EEEEEEEEC2ERKS6_RKS9_) ;  /* 0xffff23e000007944 */ /* 0x022fea0003c3ffff */
[----:B------:R-:W2:Y:S01]  /*15820*/  LDL.64 R6, [R1+0x758] ;  /* 0x0007580001067983 */ /* 0x000ea20000100a00 */
[----:B-1----:R-:W-:Y:S02]  /*15830*/  MOV R2, R54 ;  /* 0x0000003600027202 */ /* 0x002fe40000000f00 */
[----:B------:R-:W-:Y:S01]  /*15840*/  MOV R4, 0x15880 ;  /* 0x0001588000047802 */ /* 0x000fe20000000f00 */
[----:B--2---:R1:W-:Y:S04]  /*15850*/  STL [R1+0x11ec], R6 ;  /* 0x0011ec0601007387 */ /* 0x0043e80000100800 */
[----:B------:R1:W-:Y:S02]  /*15860*/  STL [R1+0x11f0], R7 ;  /* 0x0011f00701007387 */ /* 0x0003e40000100800 */
[----:B-1----:R-:W-:Y:S05]  /*15870*/  CALL.REL.NOINC `($_ZN7cutlass13device_kernelIN5flash19enable_sm80_to_sm89INS1_16FlashAttnBwdSm80INS1_25CollectiveMainloopBwdSm80ILi2ELi2EN4cute5tupleIJNS5_1CILi128EEES8_NS7_ILi64EEEEEENS_10bfloat16_tEfNS_4arch4Sm80ELb0ELb1ELb1ELb0ELb1ELb0ELb0ELb0ELi2ELi4ELi4ELi4ELb0EEENS1_21CollectiveEpilogueBwdISA_SB_SD_Li256ELb0ELb0ELi2EEENS1_19SingleTileSchedulerILb0ELb0ELb0ELi128EEEEEEEEEvNT_6ParamsE$_ZZN4cute4diceINS_5tupleIJNS1_IJiNS1_IJiNS_1CILi0EEEEEEEEENS1_IJNS_10UnderscoreENS1_IJS6_S6_EEEEEEEEES9_EEDaRKT_RKT0_ENKUlRKT_RKT0_E_clIS5_S5_EEDaSI_SL_) ;  /* 0xffff788000007944 */ /* 0x002fea0003c3ffff */
[----:B------:R2:W-:Y:S01]  /*15880*/  STL.64 [R1+0x758], R2 ;  /* 0x0007580201007387 */ /* 0x0005e20000100a00 */
[----:B------:R-:W-:Y:S02]  /*15890*/  MOV R4, R27 ;  /* 0x0000001b00047202 */ /* 0x000fe40000000f00 */
[----:B------:R-:W-:-:S02]  /*158a0*/  MOV R8, 0x158c0 ;  /* 0x000158c000087802 */ /* 0x000fc40000000f00 */
[----:B-12---:R-:W-:Y:S05]  /*158b0*/  CALL.REL.NOINC `($_ZN7cutlass13device_kernelIN5flash19enable_sm80_to_sm89INS1_16FlashAttnBwdSm80INS1_25CollectiveMainloopBwdSm80ILi2ELi2EN4cute5tupleIJNS5_1CILi128EEES8_NS7_ILi64EEEEEENS_10bfloat16_tEfNS_4arch4Sm80ELb0ELb1ELb1ELb0ELb1ELb0ELb0ELb0ELi2ELi4ELi4ELi4ELb0EEENS1_21CollectiveEpilogueBwdISA_SB_SD_Li256ELb0ELb0ELi2EEENS1_19SingleTileSchedulerILb0ELb0ELb0ELi128EEEEEEEEEvNT_6ParamsE$_ZZN4cute12filter_tupleINS_5tupleIJNS1_IJiNS1_IJiNS_1CILi0EEEEEEEEENS1_IJNS_10UnderscoreENS1_IJS6_S6_EEEEEEEEES9_ZNS_4diceIS9_S9_EEDaRKT_RKT0_EUlRKT_RKT0_E_EEDaSD_SG_OT1_ENKUlDpSJ_E_clIJNS1_IJiiS3_EEENS1_IJEEEEEEDaSQ_) ;  /* 0xffff669000007944 */ /* 0x006fea0003c3ffff */
[----:B------:R-:W-:Y:S02]  /*158c0*/  MOV R72, 0x158e0 ;  /* 0x000158e000487802 */ /* 0x000fe40000000f00 */
[----:B-12--5:R-:W-:Y:S05]  /*158d0*/  CALL.REL.NOINC `($_ZN7cutlass13device_kernelIN5flash19enable_sm80_to_sm89INS1_16FlashAttnBwdSm80INS1_25CollectiveMainloopBwdSm80ILi2ELi2EN4cute5tupleIJNS5_1CILi128EEES8_NS7_ILi64EEEEEENS_10bfloat16_tEfNS_4arch4Sm80ELb0ELb1ELb1ELb0ELb1ELb0ELb0ELb0ELi2ELi4ELi4ELi4ELb0EEENS1_21CollectiveEpilogueBwdISA_SB_SD_Li256ELb0ELb0ELi2EEENS1_19SingleTileSchedulerILb0ELb0ELb0ELi128EEEEEEEEEvNT_6ParamsE$_ZZN4cute7idx2crdINS_5tupleIJiiNS_1CILi0EEEEEENS1_IJNS1_IJNS2_ILi4EEENS2_ILi8EEEEEES5_NS2_ILi1EEEEEEEEDaRKT_RKT0_ENKUlRKT_RKT0_E_clIiS7_EEDaSI_SL_) ;  /* 0xffffa86000007944 */ /* 0x026fea0003c3ffff */
[----:B------:R-:W-:Y:S02]  /*158e0*/  MOV R2, 0x15900 ;  /* 0x0001590000027802 */ /* 0x000fe40000000f00 */
[----:B-1----:R-:W-:Y:S05]  /*158f0*/  CALL.REL.NOINC `($_ZN7cutlass13device_kernelIN5flash19enable_sm80_to_sm89INS1_16FlashAttnBwdSm80INS1_25CollectiveMainloopBwdSm80ILi2ELi2EN4cute5tupleIJNS5_1CILi128EEES8_NS7_ILi64EEEEEENS_10bfloat16_tEfNS_4arch4Sm80ELb0ELb1ELb1ELb0ELb1ELb0ELb0ELb0ELi2ELi4ELi4ELi4ELb0EEENS1_21CollectiveEpilogueBwdISA_SB_SD_Li256ELb0ELb0ELi2EEENS1_19SingleTileSchedulerILb0ELb0ELb0ELi128EEEEEEEEEvNT_6ParamsE$_ZZN4cute7idx2crdINS_5tupleIJiiNS_1CILi0EEEEEENS1_IJNS1_IJNS2_ILi4EEENS2_ILi8EEEEEES5_NS2_ILi1EEEEEEEEDaRKT_RKT0_ENKUlRKT_RKT0_E_clIiS5_EEDaSI_SL_) ;  /* 0xffffa81000007944 */ /* 0x002fea0003c3ffff */
[----:B------:R1:W-:Y:S01]  /*15900*/  STL [R1+0x758], R6 ;  /* 0x0007580601007387 */ /* 0x0003e20000100800 */
[----:B------:R-:W-:-:S02]  /*15910*/  MOV R2, R27 ;  /* 0x0000001b00027202 */ /* 0x000fc40000000f00 */
[----:B------:R-:W-:Y:S02]  /*15920*/  MOV R72, 0x15940 ;  /* 0x0001594000487802 */ /* 0x000fe40000000f00 */
[----:B-1----:R-:W-:Y:S05]  /*15930*/  CALL.REL.NOINC `($_ZN7cutlass13device_kernelIN5flash19enable_sm80_to_sm89INS1_16FlashAttnBwdSm80INS1_25CollectiveMainloopBwdSm80ILi2ELi2EN4cute5tupleIJNS5_1CILi128EEES8_NS7_ILi64EEEEEENS_10bfloat16_tEfNS_4arch4Sm80ELb0ELb1ELb1ELb0ELb1ELb0ELb0ELb0ELi2ELi4ELi4ELi4ELb0EEENS1_21CollectiveEpilogueBwdISA_SB_SD_Li256ELb0ELb0ELi2EEENS1_19SingleTileSchedulerILb0ELb0ELb0ELi128EEEEEEEEEvNT_6ParamsE$_ZZN4cute9transformINS_5tupleIJiiNS_1CILi0EEEEEENS1_IJNS1_IJNS2_ILi4EEENS2_ILi8EEEEEES5_NS2_ILi1EEEEEEZNS_7idx2crdIS4_S9_EEDaRKT_RKT0_EUlRKT_RKT0_E_EEDaSD_SG_OT1_ENKUlDpSJ_E_clIJNS1_IJiiEEEiS3_EEEDaSQ_) ;  /* 0xffffaf3000007944 */ /* 0x002fea0003c3ffff */
[----:B------:R-:W-:Y:S02]  /*15940*/  MOV R6, 0x15960 ;  /* 0x0001596000067802 */ /* 0x000fe40000000f00 */
[----:B--2--5:R-:W-:Y:S05]  /*15950*/  CALL.REL.NOINC `($_ZN7cutlass13device_kernelIN5flash19enable_sm80_to_sm89INS1_16FlashAttnBwdSm80INS1_25CollectiveMainloopBwdSm80ILi2ELi2EN4cute5tupleIJNS5_1CILi128EEES8_NS7_ILi64EEEEEENS_10bfloat16_tEfNS_4arch4Sm80ELb0ELb1ELb1ELb0ELb1ELb0ELb0ELb0ELi2ELi4ELi4ELi4ELb0EEENS1_21CollectiveEpilogueBwdISA_SB_SD_Li256ELb0ELb0ELi2EEENS1_19SingleTileSchedulerILb0ELb0ELb0ELi128EEEEEEEEEvNT_6ParamsE$_ZZN4cute13to_mixed_bitsINS_5tupleIJNS1_IJNS_1CILi4EEENS2_ILi8EEEEEES3_NS2_ILi1EEEEEENS1_IJNS1_IJNS2_ILi0EEENS2_ILi64EEEEEES8_S8_EEENS1_IJNS1_IJiiEEEiS8_EEEEEDaRKT_RKT0_RKT1_ENKUlRKT_RKT0_RKT1_E_clIS5_SA_SC_EEDaSP_SS_SV_) ;  /* 0xffff713000007944 */ /* 0x024fea0003c3ffff */
[----:B------:R-:W-:Y:S02]  /*15960*/  MOV R2, 0x15980 ;  /* 0x0001598000027802 */ /* 0x000fe40000000f00 */
[----:B------:R-:W-:Y:S05]  /*15970*/  CALL.REL.NOINC `($_ZN7cutlass13device_kernelIN5flash19enable_sm80_to_sm89INS1_16FlashAttnBwdSm80INS1_25CollectiveMainloopBwdSm80ILi2ELi2EN4cute5tupleIJNS5_1CILi128EEES8_NS7_ILi64EEEEEENS_10bfloat16_tEfNS_4arch4Sm80ELb0ELb1ELb1ELb0ELb1ELb0ELb0ELb0ELi2ELi4ELi4ELi4ELb0EEENS1_21CollectiveEpilogueBwdISA_SB_SD_Li256ELb0ELb0ELi2EEENS1_19SingleTileSchedulerILb0ELb0ELb0ELi128EEEEEEEEEvNT_6ParamsE$_ZZN4cute13to_mixed_bitsINS_5tupleIJNS1_IJNS_1CILi4EEENS2_ILi8EEEEEES3_NS2_ILi1EEEEEENS1_IJNS1_IJNS2_ILi0EEENS2_ILi64EEEEEES8_S8_EEENS1_IJNS1_IJiiEEEiS8_EEEEEDaRKT_RKT0_RKT1_ENKUlDpRKT_E_clIJNS_9MixedBitsILj0ELj448EEENS2_ILj0EEESV_EEEDaSQ_) ;  /* 0xffff70e000007944 */ /* 0x000fea0003c3ffff */
        /* <DEDUP_REMOVED lines=21> */
[----:B-1----:R-:W-:Y:S05]  /*15ad0*/  CALL.REL.NOINC `($_ZN7cutlass13device_kernelIN5flash19enable_sm80_to_sm89INS1_16FlashAttnBwdSm80INS1_25CollectiveMainloopBwdSm80ILi2ELi2EN4cute5tupleIJNS5_1CILi128EEES8_NS7_ILi64EEEEEENS_10bfloat16_tEfNS_4arch4Sm80ELb0ELb1ELb1ELb0ELb1ELb0ELb0ELb0ELi2ELi4ELi4ELi4ELb0EEENS1_21CollectiveEpilogueBwdISA_SB_SD_Li256ELb0ELb0ELi2EEENS1_19SingleTileSchedulerILb0ELb0ELb0ELi128EEEEEEEEEvNT_6ParamsE$_ZN4cute3eso3ESOILb0ELb0EJiiiEEC2ERKiS4_S4_) ;  /* 0xffff1ea000007944 */ /* 0x002fea0003c3ffff */
[----:B------:R2:W5:Y:S04]  /*15ae0*/  LDL R5, [R1+0x760] ;  /* 0x0007600001057983 */ /* 0x0005680000100800 */
[----:B-1----:R2:W5:Y:S01]  /*15af0*/  LDL.64 R2, [R1+0x758] ;  /* 0x0007580001027983 */ /* 0x0025620000100a00 */
[----:B------:R-:W-:Y:S02]  /*15b00*/  MOV R4, R27 ;  /* 0x0000001b00047202 */ /* 0x000fe40000000f00 */
[----:B------:R-:W-:Y:S02]  /*15b10*/  MOV R6, 0x15b30 ;  /* 0x00015b3000067802 */ /* 0x000fe40000000f00 */
[----:B--2--5:R-:W-:Y:S05]  /*15b20*/  CALL.REL.NOINC `($_ZN7cutlass13device_kernelIN5flash19enable_sm80_to_sm89INS1_16FlashAttnBwdSm80INS1_25CollectiveMainloopBwdSm80ILi2ELi2EN4cute5tupleIJNS5_1CILi128EEES8_NS7_ILi64EEEEEENS_10bfloat16_tEfNS_4arch4Sm80ELb0ELb1ELb1ELb0ELb1ELb0ELb0ELb0ELi2ELi4ELi4ELi4ELb0EEENS1_21CollectiveEpilogueBwdISA_SB_SD_Li256ELb0ELb0ELi2EEENS1_19SingleTileSchedulerILb0ELb0ELb0ELi128EEEEEEEEEvNT_6ParamsE$_ZN4cute3eso3ESOILb1ELb0EJNS_1CILi1EEENS_5tupleIJiiiEEENS2_ILi64EEENS4_IJNS2_ILi72EEENS2_ILi144EEENS2_ILi288EEEEEENS2_ILi512EEEEEC2ERKS3_RKS5_RKS6_RKSA_RKSB_) ;  /* 0xffff2c3000007944 */ /* 0x024fea0003c3ffff */
[----:B-1----:R1:W5:Y:S04]  /*15b30*/  LDL R5, [R1+0x760] ;  /* 0x0007600001057983 */ /* 0x0023680000100800 */
[----:B------:R1:W5:Y:S01]  /*15b40*/  LDL.64 R2, [R1+0x758] ;  /* 0x0007580001027983 */ /* 0x0003620000100a00 */
[----:B------:R-:W-:-:S02]  /*15b50*/  MOV R4, R27 ;  /* 0x0000001b00047202 */ /* 0x000fc40000000f00 */
[----:B------:R-:W-:Y:S02]  /*15b60*/  MOV R6, 0x15b80 ;  /* 0x00015b8000067802 */ /* 0x000fe40000000f00 */
[----:B-1---5:R-:W-:Y:S05]  /*15b70*/  CALL.REL.NOINC `($_ZN7cutlass13device_kernelIN5flash19enable_sm80_to_sm89INS1_16FlashAttnBwdSm80INS1_25CollectiveMainloopBwdSm80ILi2ELi2EN4cute5tupleIJNS5_1CILi128EEES8_NS7_ILi64EEEEEENS_10bfloat16_tEfNS_4arch4Sm80ELb0ELb1ELb1ELb0ELb1ELb0ELb0ELb0ELi2ELi4ELi4ELi4ELb0EEENS1_21CollectiveEpilogueBwdISA_SB_SD_Li256ELb0ELb0ELi2EEENS1_19SingleTileSchedulerILb0ELb0ELb0ELi128EEEEEEEEEvNT_6ParamsE$_ZN4cute5tupleIJNS0_IJNS_1CILi8EEENS0_IJNS1_ILi2EEES3_S3_EEENS1_ILi1EEES4_S5_EEENS0_IJS5_NS0_IJiiiEEENS1_ILi64EEENS0_IJNS1_ILi72EEENS1_ILi144EEENS1_ILi288EEEEEENS1_ILi512EEEEEEEEC2ERKS6_RKSE_) ;  /* 0xffff5cb000007944 */ /* 0x022fea0003c3ffff */
[----:B-1----:R1:W5:Y:S04]  /*15b80*/  LDL R5, [R1+0x760] ;  /* 0x0007600001057983 */ /* 0x0023680000100800 */
[----:B------:R1:W5:Y:S01]  /*15b90*/  LDL.64 R2, [R1+0x758] ;  /* 0x0007580001027983 */ /* 0x0003620000100a00 */
[----:B------:R-:W-:-:S03]  /*15ba0*/  MOV R4, 0x15bc0 ;  /* 0x00015bc000047802 */ /* 0x000fc60000000f00 */
[----:B-1---5:R-:W-:Y:S05]  /*15bb0*/  CALL.REL.NOINC `($_ZN7cutlass13device_kernelIN5flash19enable_sm80_to_sm89INS1_16FlashAttnBwdSm80INS1_25CollectiveMainloopBwdSm80ILi2ELi2EN4cute5tupleIJNS5_1CILi128EEES8_NS7_ILi64EEEEEENS_10bfloat16_tEfNS_4arch4Sm80ELb0ELb1ELb1ELb0ELb1ELb0ELb0ELb0ELi2ELi4ELi4ELi4ELb0EEENS1_21CollectiveEpilogueBwdISA_SB_SD_Li256ELb0ELb0ELi2EEENS1_19SingleTileSchedulerILb0ELb0ELb0ELi128EEEEEEEEEvNT_6ParamsE$_ZZN4cute7flattenINS_5tupleIJNS_1CILi1EEENS1_IJiiiEEENS2_ILi64EEENS1_IJNS2_ILi72EEENS2_ILi144EEENS2_ILi288EEEEEENS2_ILi512EEEEEEEEDaRKT_ENKUlRKT_E_clIS4_EEDaSH_) ;  /* 0xffffa0d000007944 */ /* 0x022fea0003c3ffff */
[----:B------:R1:W-:Y:S01]  /*15bc0*/  STL.64 [R1+0x758], R2 ;  /* 0x0007580201007387 */ /* 0x0003e20000100a00 */
[----:B------:R-:W-:Y:S02]  /*15bd0*/  MOV R6, R27 ;  /* 0x0000001b00067202 */ /* 0x000fe40000000f00 */
[----:B------:R-:W-:Y:S01]  /*15be0*/  MOV R4, 0x15c10 ;  /* 0x00015c1000047802 */ /* 0x000fe20000000f00 */
[----:B------:R1:W-:Y:S04]  /*15bf0*/  STL [R1+0x760], R5 ;  /* 0x0007600501007387 */ /* 0x0003e80000100800 */
[----:B-1----:R-:W-:Y:S05]  /*15c00*/  CALL.REL.NOINC `($_ZN7cutlass13device_kernelIN5flash19enable_sm80_to_sm89INS1_16FlashAttnBwdSm80INS1_25CollectiveMainloopBwdSm80ILi2ELi2EN4cute5tupleIJNS5_1CILi128EEES8_NS7_ILi64EEEEEENS_10bfloat16_tEfNS_4arch4Sm80ELb0ELb1ELb1ELb0ELb1ELb0ELb0ELb0ELi2ELi4ELi4ELi4ELb0EEENS1_21CollectiveEpilogueBwdISA_SB_SD_Li256ELb0ELb0ELi2EEENS1_19SingleTileSchedulerILb0ELb0ELb0ELi128EEEEEEEEEvNT_6ParamsE$_ZZN4cute12filter_tupleINS_5tupleIJNS_1CILi1EEENS1_IJiiiEEENS2_ILi64EEENS1_IJNS2_ILi72EEENS2_ILi144EEENS2_ILi288EEEEEENS2_ILi512EEEEEEZNS_7flattenISB_EEDaRKT_EUlRKT_E_EEDaSF_OT0_ENKUlDpSI_E_clIJNS1_IJS3_EEES4_NS1_IJS5_EEES9_NS1_IJSA_EEEEEEDaSM_) ;  /* 0xffff69c000007944 */ /* 0x002fea0003c3ffff */
[----:B------:R-:W-:Y:S02]  /*15c10*/  MOV R4, R27 ;  /* 0x0000001b00047202 */ /* 0x000fe40000000f00 */
[----:B------:R-:W-:-:S02]  /*15c20*/  MOV R6, 0x15c40 ;  /* 0x00015c4000067802 */ /* 0x000fc40000000f00 */
[----:B--2--5:R-:W-:Y:S05]  /*15c30*/  CALL.REL.NOINC `($_ZN7cutlass13device_kernelIN5flash19enable_sm80_to_sm89INS1_16FlashAttnBwdSm80INS1_25CollectiveMainloopBwdSm80ILi2ELi2EN4cute5tupleIJNS5_1CILi128EEES8_NS7_ILi64EEEEEENS_10bfloat16_tEfNS_4arch4Sm80ELb0ELb1ELb1ELb0ELb1ELb0ELb0ELb0ELi2ELi4ELi4ELi4ELb0EEENS1_21CollectiveEpilogueBwdISA_SB_SD_Li256ELb0ELb0ELi2EEENS1_19SingleTileSchedulerILb0ELb0ELb0ELi128EEEEEEEEEvNT_6ParamsE$_ZN4cute3eso3ESOILb0ELb1EJiNS_1CILi72EEENS2_ILi512EEEEEC2ERKiRKS3_RKS4_) ;  /* 0xffff236000007944 */ /* 0x024fea0003c3ffff */
[----:B-1----:R-:W2:Y:S01]  /*15c40*/  LDL R4, [R1+0x758] ;  /* 0x0007580001047983 */ /* 0x002ea20000100800 */
[----:B------:R-:W-:Y:S01]  /*15c50*/  IMAD.MOV.U32 R5, RZ, RZ, R3 ;  /* 0x000000ffff057224 */ /* 0x000fe200078e0003 */
[----:B------:R-:W-:Y:S01]  /*15c60*/  MOV R3, R27 ;  /* 0x0000001b00037202 */ /* 0x000fe20000000f00 */
[----:B------:R-:W-:Y:S01]  /*15c70*/  IMAD.MOV.U32 R7, RZ, RZ, R53 ;  /* 0x000000ffff077224 */ /* 0x000fe200078e0035 */
[----:B------:R-:W-:Y:S01]  /*15c80*/  MOV R6, 0x15cb0 ;  /* 0x00015cb000067802 */ /* 0x000fe20000000f00 */
[----:B--2---:R1:W-:Y:S04]  /*15c90*/  STL [R1+0x790], R4 ;  /* 0x0007900401007387 */ /* 0x0043e80000100800 */
[----:B-1----:R-:W-:Y:S05]  /*15ca0*/  CALL.REL.NOINC `($_ZN7cutlass13device_kernelIN5flash19enable_sm80_to_sm89INS1_16FlashAttnBwdSm80INS1_25CollectiveMainloopBwdSm80ILi2ELi2EN4cute5tupleIJNS5_1CILi128EEES8_NS7_ILi64EEEEEENS_10bfloat16_tEfNS_4arch4Sm80ELb0ELb1ELb1ELb0ELb1ELb0ELb0ELb0ELi2ELi4ELi4ELi4ELb0EEENS1_21CollectiveEpilogueBwdISA_SB_SD_Li256ELb0ELb0ELi2EEENS1_19SingleTileSchedulerILb0ELb0ELb0ELi128EEEEEEEEEvNT_6ParamsE$_ZN4cute3eso3ESOILb0ELb0EJiiNS_1CILi72EEENS2_ILi512EEEEEC2ERKiS7_RKS3_RKS4_) ;  /* 0xffff1bf000007944 */ /* 0x002fea0003c3ffff */
        /* <DEDUP_REMOVED lines=8> */
[----:B-1----:R-:W-:Y:S05]  /*15d30*/  CALL.REL.NOINC `($_ZN7cutlass13device_kernelIN5flash19enable_sm80_to_sm89INS1_16FlashAttnBwdSm80INS1_25CollectiveMainloopBwdSm80ILi2ELi2EN4cute5tupleIJNS5_1CILi128EEES8_NS7_ILi64EEEEEENS_10bfloat16_tEfNS_4arch4Sm80ELb0ELb1ELb1ELb0ELb1ELb0ELb0ELb0ELi2ELi4ELi4ELi4ELb0EEENS1_21CollectiveEpilogueBwdISA_SB_SD_Li256ELb0ELb0ELi2EEENS1_19SingleTileSchedulerILb0ELb0ELb0ELi128EEEEEEEEEvNT_6ParamsE$_ZN4cute3eso3ESOILb0ELb0EJiiiNS_1CILi72EEENS2_ILi512EEEEEC2ERKiS7_S7_RKS3_RKS4_) ;  /* 0xffff1e2000007944 */ /* 0x002fea0003c3ffff */
        /* <DEDUP_REMOVED lines=10> */
[----:B-1----:R-:W-:Y:S05]  /*15de0*/  CALL.REL.NOINC `($_ZN7cutlass13device_kernelIN5flash19enable_sm80_to_sm89INS1_16FlashAttnBwdSm80INS1_25CollectiveMainloopBwdSm80ILi2ELi2EN4cute5tupleIJNS5_1CILi128EEES8_NS7_ILi64EEEEEENS_10bfloat16_tEfNS_4arch4Sm80ELb0ELb1ELb1ELb0ELb1ELb0ELb0ELb0ELi2ELi4ELi4ELi4ELb0EEENS1_21CollectiveEpilogueBwdISA_SB_SD_Li256ELb0ELb0ELi2EEENS1_19SingleTileSchedulerILb0ELb0ELb0ELi128EEEEEEEEEvNT_6ParamsE$_ZN4cute3eso3ESOILb1ELb0EJNS_1CILi1EEEiiiNS2_ILi72EEENS2_ILi512EEEEEC2ERKS3_RKiSA_SA_RKS4_RKS5_) ;  /* 0xffff2b6000007944 */ /* 0x002fea0003c3ffff */
[----:B-1----:R1:W5:Y:S04]  /*15df0*/  LDL R5, [R1+0x778] ;  /* 0x0007780001057983 */ /* 0x0023680000100800 */
[----:B------:R1:W5:Y:S01]  /*15e00*/  LDL.64 R2, [R1+0x770] ;  /* 0x0007700001027983 */ /* 0x0003620000100a00 */
[----:B------:R-:W-:-:S02]  /*15e10*/  MOV R4, R26 ;  /* 0x0000001a00047202 */ /* 0x000fc40000000f00 */
[----:B------:R-:W-:Y:S02]  /*15e20*/  MOV R6, 0x15e40 ;  /* 0x00015e4000067802 */ /* 0x000fe40000000f00 */
[----:B-1---5:R-:W-:Y:S05]  /*15e30*/  CALL.REL.NOINC `($_ZN7cutlass13device_kernelIN5flash19enable_sm80_to_sm89INS1_16FlashAttnBwdSm80INS1_25CollectiveMainloopBwdSm80ILi2ELi2EN4cute5tupleIJNS5_1CILi128EEES8_NS7_ILi64EEEEEENS_10bfloat16_tEfNS_4arch4Sm80ELb0ELb1ELb1ELb0ELb1ELb0ELb0ELb0ELi2ELi4ELi4ELi4ELb0EEENS1_21CollectiveEpilogueBwdISA_SB_SD_Li256ELb0ELb0ELi2EEENS1_19SingleTileSchedulerILb0ELb0ELb0ELi128EEEEEEEEEvNT_6ParamsE$_ZN4cute5tupleIJNS0_IJNS_1CILi8EEENS1_ILi2EEES3_S3_S2_S3_EEENS0_IJNS1_ILi1EEEiiiNS1_ILi72EEENS1_ILi512EEEEEEEEC2ERKS4_RKS8_) ;  /* 0xffff5a3000007944 */ /* 0x022fea0003c3ffff */
        /* <DEDUP_REMOVED lines=9> */
[----:B-1----:R-:W-:Y:S05]  /*15ed0*/  CALL.REL.NOINC `($_ZN7cutlass13device_kernelIN5flash19enable_sm80_to_sm89INS1_16FlashAttnBwdSm80INS1_25CollectiveMainloopBwdSm80ILi2ELi2EN4cute5tupleIJNS5_1CILi128EEES8_NS7_ILi64EEEEEENS_10bfloat16_tEfNS_4arch4Sm80ELb0ELb1ELb1ELb0ELb1ELb0ELb0ELb0ELi2ELi4ELi4ELi4ELb0EEENS1_21CollectiveEpilogueBwdISA_SB_SD_Li256ELb0ELb0ELi2EEENS1_19SingleTileSchedulerILb0ELb0ELb0ELi128EEEEEEEEEvNT_6ParamsE$_ZZN4cute6detail16composition_implINS_5tupleIJNS_1CILi8EEENS3_ILi2EEES5_S5_S4_S5_EEENS2_IJNS3_ILi1EEEiiiNS3_ILi72EEENS3_ILi512EEEEEENS2_IJNS2_IJS5_S5_S5_EEES5_NS3_ILi4EEEEEENS2_IJNS2_IJS7_S9_S4_EEENS3_ILi4096EEENS3_ILi16EEEEEEEEDaRKT_RKT0_RKT1_RKT2_ENKUlRKT_RKT0_E_clISB_SE_EEDaSW_SZ_) ;  /* 0xffff877000007944 */ /* 0x002fea0003c3ffff */
[----:B-1----:R-:W-:Y:S01]  /*15ee0*/  IMAD.MOV.U32 R2, RZ, RZ, R17 ;  /* 0x000000ffff027224 */ /* 0x002fe200078e0011 */
[----:B------:R-:W-:Y:S02]  /*15ef0*/  MOV R3, R16 ;  /* 0x0000001000037202 */ /* 0x000fe40000000f00 */
[----:B------:R-:W-:Y:S02]  /*15f00*/  MOV R60, 0x15f20 ;  /* 0x00015f20003c7802 */ /* 0x000fe40000000f00 */
[----:B--2--5:R-:W-:Y:S05]  /*15f10*/  CALL.REL.NOINC `($_ZN7cutlass13device_kernelIN5flash19enable_sm80_to_sm89INS1_16FlashAttnBwdSm80INS1_25CollectiveMainloopBwdSm80ILi2ELi2EN4cute5tupleIJNS5_1CILi128EEES8_NS7_ILi64EEEEEENS_10bfloat16_tEfNS_4arch4Sm80ELb0ELb1ELb1ELb0ELb1ELb0ELb0ELb0ELi2ELi4ELi4ELi4ELb0EEENS1_21CollectiveEpilogueBwdISA_SB_SD_Li256ELb0ELb0ELi2EEENS1_19SingleTileSchedulerILb0ELb0ELb0ELi128EEEEEEEEEvNT_6ParamsE$_ZZN4cute6detail16composition_implINS_5tupleIJNS_1CILi8EEENS3_ILi2EEES5_S5_S4_S5_EEENS2_IJNS3_ILi1EEEiiiNS3_ILi72EEENS3_ILi512EEEEEENS2_IJNS2_IJS5_S5_S5_EEES5_NS3_ILi4EEEEEENS2_IJNS2_IJS7_S9_S4_EEENS3_ILi4096EEENS3_ILi16EEEEEEEEDaRKT_RKT0_RKT1_RKT2_ENKUlRKT_RKT0_E_clISC_SG_EEDaSW_SZ_) ;  /* 0xffff885000007944 */ /* 0x024fea0003c3ffff */
[----:B-----5:R2:W-:Y:S01]  /*15f20*/  STL.64 [R1+0x770], R2 ;  /* 0x0007700201007387 */ /* 0x0205e20000100a00 */
[----:B------:R-:W-:-:S03]  /*15f30*/  MOV R4, 0x15f50 ;  /* 0x00015f5000047802 */ /* 0x000fc60000000f00 */
[----:B-12---:R-:W-:Y:S05]  /*15f40*/  CALL.REL.NOINC `($_ZN7cutlass13device_kernelIN5flash19enable_sm80_to_sm89INS1_16FlashAttnBwdSm80INS1_25CollectiveMainloopBwdSm80ILi2ELi2EN4cute5tupleIJNS5_1CILi128EEES8_NS7_ILi64EEEEEENS_10bfloat16_tEfNS_4arch4Sm80ELb0ELb1ELb1ELb0ELb1ELb0ELb0ELb0ELi2ELi4ELi4ELi4ELb0EEENS1_21CollectiveEpilogueBwdISA_SB_SD_Li256ELb0ELb0ELi2EEENS1_19SingleTileSchedulerILb0ELb0ELb0ELi128EEEEEEEEEvNT_6ParamsE$_ZN4cute3eso3ESOILb0ELb0EJNS_5tupleIJNS_1CILi1EEENS3_ILi512EEEiEEENS3_ILi4096EEENS2_IJiiEEEEEC2ERKS6_RKS7_RKS8_) ;  /* 0xffff0a8000007944 */ /* 0x006fea0003c3ffff */
[----:B------:R2:W5:Y:S04]  /*15f50*/  LDL R5, [R1+0x760] ;  /* 0x0007600001057983 */ /* 0x0005680000100800 */
[----:B-1----:R2:W5:Y:S01]  /*15f60*/  LDL.64 R2, [R1+0x758] ;  /* 0x0007580001027983 */ /* 0x0025620000100a00 */
[----:B------:R-:W-:-:S03]  /*15f70*/  MOV R6, 0x15f90 ;  /* 0x00015f9000067802 */ /* 0x000fc60000000f00 */
[----:B--2--5:R-:W-:Y:S05]  /*15f80*/  CALL.REL.NOINC `($_ZN7cutlass13device_kernelIN5flash19enable_sm80_to_sm89INS1_16FlashAttnBwdSm80INS1_25CollectiveMainloopBwdSm80ILi2ELi2EN4cute5tupleIJNS5_1CILi128EEES8_NS7_ILi64EEEEEENS_10bfloat16_tEfNS_4arch4Sm80ELb0ELb1ELb1ELb0ELb1ELb0ELb0ELb0ELi2ELi4ELi4ELi4ELb0EEENS1_21CollectiveEpilogueBwdISA_SB_SD_Li256ELb0ELb0ELi2EEENS1_19SingleTileSchedulerILb0ELb0ELb0ELi128EEEEEEEEEvNT_6ParamsE$_ZN4cute5tupleIJNS0_IJNS0_IJNS_1CILi2EEES2_S2_EEES2_NS0_IJS2_S2_EEEEEENS0_IJNS0_IJNS1_ILi1EEENS1_ILi512EEEiEEENS1_ILi4096EEENS0_IJiiEEEEEEEEC2ERKS5_RKSB_) ;  /* 0xffff544000007944 */ /* 0x024fea0003c3ffff */
[----:B-1----:R1:W5:Y:S04]  /*15f90*/  LDL R4, [R1+0x760] ;  /* 0x0007600001047983 */ /* 0x0023680000100800 */
[----:B------:R1:W5:Y:S01]  /*15fa0*/  LDL.64 R2, [R1+0x758] ;  /* 0x0007580001027983 */ /* 0x0003620000100a00 */
[----:B------:R-:W-:Y:S01]  /*15fb0*/  LEA.HI R6, R11, R11, RZ, 0x1d ;  /* 0x0000000b0b067211 */ /* 0x000fe200078fe8ff */
[----:B------:R-:W-:-:S04]  /*15fc0*/  IMAD.MOV.U32 R5, RZ, RZ, R50 ;  /* 0x000000ffff057224 */ /* 0x000fc800078e0032 */
[----:B------:R-:W-:Y:S01]  /*15fd0*/  IMAD.U32 R8, R9, 0x2, R6 ;  /* 0x0000000209087824 */ /* 0x000fe200078e0006 */
[----:B------:R-:W-:-:S04]  /*15fe0*/  MOV R6, 0x16010 ;  /* 0x0001601000067802 */ /* 0x000fc80000000f00 */
[----:B------:R1:W-:Y:S03]  /*15ff0*/  STL [R1+0x11e4], R8 ;  /* 0x0011e40801007387 */ /* 0x0003e60000100800 */
[----:B-1---5:R-:W-:Y:S05]  /*16000*/  CALL.REL.NOINC `($_ZN7cutlass13device_kernelIN5flash19enable_sm80_to_sm89INS1_16FlashAttnBwdSm80INS1_25CollectiveMainloopBwdSm80ILi2ELi2EN4cute5tupleIJNS5_1CILi128EEES8_NS7_ILi64EEEEEENS_10bfloat16_tEfNS_4arch4Sm80ELb0ELb1ELb1ELb0ELb1ELb0ELb0ELb0ELi2ELi4ELi4ELi4ELb0EEENS1_21CollectiveEpilogueBwdISA_SB_SD_Li256ELb0ELb0ELi2EEENS1_19SingleTileSchedulerILb0ELb0ELb0ELi128EEEEEEEEEvNT_6ParamsE$_ZN4cute3eso3ESOILb0ELb0EJNS_6LayoutINS_5tupleIJNS3_IJNS_1CILi2EEES5_S5_EEES5_NS3_IJS5_S5_EEEEEENS3_IJNS3_IJNS4_ILi1EEENS4_ILi512EEEiEEENS4_ILi4096EEENS3_IJiiEEEEEEEEjEEC2ERKSF_RKj) ;  /* 0xffff10c000007944 */ /* 0x022fea0003c3ffff */
[----:B------:R-:W2:Y:S04]  /*16010*/  LDL.64 R60, [R1+0x760] ;  /* 0x00076000013c7983 */ /* 0x000ea80000100a00 */
[----:B-1----:R1:W5:Y:S01]  /*16020*/  LDL.64 R4, [R1+0x758] ;  /* 0x0007580001047983 */ /* 0x0023620000100a00 */
[----:B------:R-:W-:Y:S02]  /*16030*/  MOV R9, R27 ;  /* 0x0000001b00097202 */ /* 0x000fe40000000f00 */
[----:B------:R-:W-:Y:S01]  /*16040*/  MOV R8, 0x16070 ;  /* 0x0001607000087802 */ /* 0x000fe20000000f00 */
[----:B--2---:R-:W-:-:S04]  /*16050*/  IMAD.WIDE.U32 R2, R61, 0x2, R58 ;  /* 0x000000023d027825 */ /* 0x004fc800078e003a */
[----:B-1---5:R-:W-:Y:S05]  /*16060*/  CALL.REL.NOINC `($_ZN7cutlass13device_kernelIN5flash19enable_sm80_to_sm89INS1_16FlashAttnBwdSm80INS1_25CollectiveMainloopBwdSm80ILi2ELi2EN4cute5tupleIJNS5_1CILi128EEES8_NS7_ILi64EEEEEENS_10bfloat16_tEfNS_4arch4Sm80ELb0ELb1ELb1ELb0ELb1ELb0ELb0ELb0ELi2ELi4ELi4ELi4ELb0EEENS1_21CollectiveEpilogueBwdISA_SB_SD_Li256ELb0ELb0ELi2EEENS1_19SingleTileSchedulerILb0ELb0ELb0ELi128EEEEEEEEEvNT_6ParamsE$_ZN4cute8smem_ptrIPN7cutlass10bfloat16_tEECI1NS_12iter_adaptorIS3_S4_EEES3_) ;  /* 0xffff5b0000007944 */ /* 0x022fea0003c3ffff */
[----:B------:R-:W2:Y:S01]  /*16070*/  LDL.64 R8, [R1+0x758] ;  /* 0x0007580001087983 */ /* 0x000ea20000100a00 */
[----:B-1----:R-:W-:Y:S01]  /*16080*/  IMAD.MOV.U32 R2, RZ, RZ, R4 ;  /* 0x000000ffff027224 */ /* 0x002fe200078e0004 */
[----:B------:R-:W-:-:S02]  /*16090*/  MOV R3, R5 ;  /* 0x0000000500037202 */ /* 0x000fc40000000f00 */
[----:B------:R-:W-:Y:S01]  /*160a0*/  MOV R6, 0x160d0 ;  /* 0x000160d000067802 */ /* 0x000fe20000000f00 */
[----:B--2---:R1:W-:Y:S04]  /*160b0*/  STL.64 [R1+0x770], R8 ;  /* 0x0007700801007387 */ /* 0x0043e80000100a00 */
[----:B-1----:R-:W-:Y:S05]  /*160c0*/  CALL.REL.NOINC `($_ZN7cutlass13device_kernelIN5flash19enable_sm80_to_sm89INS1_16FlashAttnBwdSm80INS1_25CollectiveMainloopBwdSm80ILi2ELi2EN4cute5tupleIJNS5_1CILi128EEES8_NS7_ILi64EEEEEENS_10bfloat16_tEfNS_4arch4Sm80ELb0ELb1ELb1ELb0ELb1ELb0ELb0ELb0ELi2ELi4ELi4ELi4ELb0EEENS1_21CollectiveEpilogueBwdISA_SB_SD_Li256ELb0ELb0ELi2EEENS1_19SingleTileSchedulerILb0ELb0ELb0ELi128EEEEEEEEEvNT_6ParamsE$_ZN4cute3eso3ESOILb0ELb0EJNS_6LayoutINS_5tupleIJNS3_IJNS_1CILi2EEES5_S5_EEES5_NS3_IJS5_S5_EEEEEENS3_IJNS3_IJNS4_ILi1EEENS4_ILi512EEEiEEENS4_ILi4096EEENS3_IJiiEEEEEEEENS_10ViewEngineINS_8smem_ptrIPN7cutlass10bfloat16_tEEEEEEEC2ERKSF_RKSM_) ;  /* 0xffff0f8000007944 */ /* 0x002fea0003c3ffff */
[----:B-1----:R1:W5:Y:S04]  /*160d0*/  LDL R5, [R1+0x75c] ;  /* 0x00075c0001057983 */ /* 0x0023680000100800 */
[----:B------:R1:W5:Y:S01]  /*160e0*/  LDL R3, [R1+0x760] ;  /* 0x0007600001037983 */ /* 0x0003620000100800 */
[----:B------:R-:W-:-:S03]  /*160f0*/  MOV R4, 0x16110 ;  /* 0x0001611000047802 */ /* 0x000fc60000000f00 */
[----:B-1---5:R-:W-:Y:S05]  /*16100*/  CALL.REL.NOINC `($_ZN7cutlass13device_kernelIN5flash19enable_sm80_to_sm89INS1_16FlashAttnBwdSm80INS1_25CollectiveMainloopBwdSm80ILi2ELi2EN4cute5tupleIJNS5_1CILi128EEES8_NS7_ILi64EEEEEENS_10bfloat16_tEfNS_4arch4Sm80ELb0ELb1ELb1ELb0ELb1ELb0ELb0ELb0ELi2ELi4ELi4ELi4ELb0EEENS1_21CollectiveEpilogueBwdISA_SB_SD_Li256ELb0ELb0ELi2EEENS1_19SingleTileSchedulerILb0ELb0ELb0ELi128EEEEEEEEEvNT_6ParamsE$_ZZN4cute4takeILi1ELi3ENS_5tupleIJNS1_IJNS_1CILi1EEENS2_ILi512EEEiEEENS2_ILi4096EEENS1_IJiiEEEEEEEEDaRKT1_ENKUlDpRKT_E_clIJS6_S7_EEEDaSF_) ;  /* 0xffff71c000007944 */ /* 0x022fea0003c3ffff */
[----:B------:R-:W-:Y:S02]  /*16110*/  MOV R4, 0x16130 ;  /* 0x0001613000047802 */ /* 0x000fe40000000f00 */
[----:B-1---5:R-:W-:Y:S05]  /*16120*/  CALL.REL.NOINC `($_ZN7cutlass13device_kernelIN5flash19enable_sm80_to_sm89INS1_16FlashAttnBwdSm80INS1_25CollectiveMainloopBwdSm80ILi2ELi2EN4cute5tupleIJNS5_1CILi128EEES8_NS7_ILi64EEEEEENS_10bfloat16_tEfNS_4arch4Sm80ELb0ELb1ELb1ELb0ELb1ELb0ELb0ELb0ELi2ELi4ELi4ELi4ELb0EEENS1_21CollectiveEpilogueBwdISA_SB_SD_Li256ELb0ELb0ELi2EEENS1_19SingleTileSchedulerILb0ELb0ELb0ELi128EEEEEEEEEvNT_6ParamsE$_ZZN4cute16flatten_to_tupleINS_5tupleIJNS_1CILi4096EEENS1_IJiiEEEEEEEEDaRKT_ENKUlRKT_E_clIS4_EEDaSB_) ;  /* 0xffff6ef000007944 */ /* 0x022fea0003c3ffff */
[----:B------:R1:W-:Y:S01]  /*16130*/  STL.64 [R1+0x758], R2 ;  /* 0x0007580201007387 */ /* 0x0003e20000100a00 */
[----:B------:R-:W-:Y:S02]  /*16140*/  MOV R58, R27 ;  /* 0x0000001b003a7202 */ /* 0x000fe40000000f00 */
[----:B------:R-:W-:Y:S02]  /*16150*/  MOV R4, 0x16170 ;  /* 0x0001617000047802 */ /* 0x000fe40000000f00 */
[----:B-1----:R-:W-:Y:S05]  /*16160*/  CALL.REL.NOINC `($_ZN7cutlass13device_kernelIN5flash19enable_sm80_to_sm89INS1_16FlashAttnBwdSm80INS1_25CollectiveMainloopBwdSm80ILi2ELi2EN4cute5tupleIJNS5_1CILi128EEES8_NS7_ILi64EEEEEENS_10bfloat16_tEfNS_4arch4Sm80ELb0ELb1ELb1ELb0ELb1ELb0ELb0ELb0ELi2ELi4ELi4ELi4ELb0EEENS1_21CollectiveEpilogueBwdISA_SB_SD_Li256ELb0ELb0ELi2EEENS1_19SingleTileSchedulerILb0ELb0ELb0ELi128EEEEEEEEEvNT_6ParamsE$_ZZN4cute12filter_tupleINS_5tupleIJNS_1CILi4096EEENS1_IJiiEEEEEEZNS_16flatten_to_tupleIS5_EEDaRKT_EUlRKT_E_EEDaS9_OT0_ENKUlDpSC_E_clIJNS1_IJS3_EEES4_EEEDaSG_) ;  /* 0xffff65c000007944 */ /* 0x002fea0003c3ffff */
        /* <DEDUP_REMOVED lines=14> */
[----:B--2--5:R-:W-:Y:S05]  /*16250*/  CALL.REL.NOINC `($_ZN7cutlass13device_kernelIN5flash19enable_sm80_to_sm89INS1_16FlashAttnBwdSm80INS1_25CollectiveMainloopBwdSm80ILi2ELi2EN4cute5tupleIJNS5_1CILi128EEES8_NS7_ILi64EEEEEENS_10bfloat16_tEfNS_4arch4Sm80ELb0ELb1ELb1ELb0ELb1ELb0ELb0ELb0ELi2ELi4ELi4ELi4ELb0EEENS1_21CollectiveEpilogueBwdISA_SB_SD_Li256ELb0ELb0ELi2EEENS1_19SingleTileSchedulerILb0ELb0ELb0ELi128EEEEEEEEEvNT_6ParamsE$_ZN4cute3eso3ESOILb1ELb0EJNS_14ComposedLayoutINS_7SwizzleILi3ELi3ELi3EEENS_1CILi0EEENS_6LayoutINS_5tupleIJNS8_IJNS8_IJNS5_ILi4EEENS5_ILi8EEEEEENS8_IJNS5_ILi2EEENS5_ILi1EEEEEEEEENS8_IJNS8_IJSC_SC_EEENS8_IJSA_S9_EEEEEEEEENS8_IJNS8_IJNS8_IJSC_NS5_ILi64EEEEEENS8_IJNS5_ILi512EEES6_EEEEEENS8_IJNS8_IJSD_SA_EEENS8_IJNS5_ILi1024EEENS5_ILi16EEEEEEEEEEEEEEEENS_10ViewEngineINS_8smem_ptrIPN7cutlass10bfloat16_tEEEEEEEC2ERKSW_RKS13_) ;  /* 0xffff1f0000007944 */ /* 0x024fea0003c3ffff */
        /* <DEDUP_REMOVED lines=29> */
[----:B-12--5:R-:W-:Y:S05]  /*16430*/  CALL.REL.NOINC `($_ZN7cutlass13device_kernelIN5flash19enable_sm80_to_sm89INS1_16FlashAttnBwdSm80INS1_25CollectiveMainloopBwdSm80ILi2ELi2EN4cute5tupleIJNS5_1CILi128EEES8_NS7_ILi64EEEEEENS_10bfloat16_tEfNS_4arch4Sm80ELb0ELb1ELb1ELb0ELb1ELb0ELb0ELb0ELi2ELi4ELi4ELi4ELb0EEENS1_21CollectiveEpilogueBwdISA_SB_SD_Li256ELb0ELb0ELi2EEENS1_19SingleTileSchedulerILb0ELb0ELb0ELi128EEEEEEEEEvNT_6ParamsE$_ZZN4cute7idx2crdINS_5tupleIJiiNS_1CILi0EEEEEENS1_IJNS1_IJNS2_ILi4EEENS2_ILi8EEEEEENS2_ILi2EEENS2_ILi1EEEEEEEEDaRKT_RKT0_ENKUlRKT_RKT0_E_clIiS7_EEDaSJ_SM_) ;  /* 0xffff988000007944 */ /* 0x026fea0003c3ffff */
[----:B------:R-:W-:Y:S02]  /*16440*/  MOV R2, 0x16460 ;  /* 0x0001646000027802 */ /* 0x000fe40000000f00 */
[----:B-1----:R-:W-:Y:S05]  /*16450*/  CALL.REL.NOINC `($_ZN7cutlass13device_kernelIN5flash19enable_sm80_to_sm89INS1_16FlashAttnBwdSm80INS1_25CollectiveMainloopBwdSm80ILi2ELi2EN4cute5tupleIJNS5_1CILi128EEES8_NS7_ILi64EEEEEENS_10bfloat16_tEfNS_4arch4Sm80ELb0ELb1ELb1ELb0ELb1ELb0ELb0ELb0ELi2ELi4ELi4ELi4ELb0EEENS1_21CollectiveEpilogueBwdISA_SB_SD_Li256ELb0ELb0ELi2EEENS1_19SingleTileSchedulerILb0ELb0ELb0ELi128EEEEEEEEEvNT_6ParamsE$_ZZN4cute7idx2crdINS_5tupleIJiiNS_1CILi0EEEEEENS1_IJNS1_IJNS2_ILi4EEENS2_ILi8EEEEEENS2_ILi2EEENS2_ILi1EEEEEEEEDaRKT_RKT0_ENKUlRKT_RKT0_E_clIiS8_EEDaSJ_SM_) ;  /* 0xffff9c8000007944 */ /* 0x002fea0003c3ffff */
[----:B------:R1:W-:Y:S01]  /*16460*/  STL [R1+0x758], R6 ;  /* 0x0007580601007387 */ /* 0x0003e20000100800 */
[----:B------:R-:W-:-:S02]  /*16470*/  MOV R2, R27 ;  /* 0x0000001b00027202 */ /* 0x000fc40000000f00 */
[----:B------:R-:W-:Y:S02]  /*16480*/  MOV R72, 0x164a0 ;  /* 0x000164a000487802 */ /* 0x000fe40000000f00 */
[----:B-1----:R-:W-:Y:S05]  /*16490*/  CALL.REL.NOINC `($_ZN7cutlass13device_kernelIN5flash19enable_sm80_to_sm89INS1_16FlashAttnBwdSm80INS1_25CollectiveMainloopBwdSm80ILi2ELi2EN4cute5tupleIJNS5_1CILi128EEES8_NS7_ILi64EEEEEENS_10bfloat16_tEfNS_4arch4Sm80ELb0ELb1ELb1ELb0ELb1ELb0ELb0ELb0ELi2ELi4ELi4ELi4ELb0EEENS1_21CollectiveEpilogueBwdISA_SB_SD_Li256ELb0ELb0ELi2EEENS1_19SingleTileSchedulerILb0ELb0ELb0ELi128EEEEEEEEEvNT_6ParamsE$_ZZN4cute9transformINS_5tupleIJiiNS_1CILi0EEEEEENS1_IJNS1_IJNS2_ILi4EEENS2_ILi8EEEEEENS2_ILi2EEENS2_ILi1EEEEEEZNS_7idx2crdIS4_SA_EEDaRKT_RKT0_EUlRKT_RKT0_E_EEDaSE_SH_OT1_ENKUlDpSK_E_clIJNS1_IJiiEEEiS3_EEEDaSR_) ;  /* 0xffffa35000007944 */ /* 0x002fea0003c3ffff */
[----:B------:R-:W-:Y:S02]  /*164a0*/  MOV R6, 0x164c0 ;  /* 0x000164c000067802 */ /* 0x000fe40000000f00 */
[----:B--2--5:R-:W-:Y:S05]  /*164b0*/  CALL.REL.NOINC `($_ZN7cutlass13device_kernelIN5flash19enable_sm80_to_sm89INS1_16FlashAttnBwdSm80INS1_25CollectiveMainloopBwdSm80ILi2ELi2EN4cute5tupleIJNS5_1CILi128EEES8_NS7_ILi64EEEEEENS_10bfloat16_tEfNS_4arch4Sm80ELb0ELb1ELb1ELb0ELb1ELb0ELb0ELb0ELi2ELi4ELi4ELi4ELb0EEENS1_21CollectiveEpilogueBwdISA_SB_SD_Li256ELb0ELb0ELi2EEENS1_19SingleTileSchedulerILb0ELb0ELb0ELi128EEEEEEEEEvNT_6ParamsE$_ZZN4cute13to_mixed_bitsINS_5tupleIJNS1_IJNS_1CILi4EEENS2_ILi8EEEEEENS2_ILi2EEENS2_ILi1EEEEEENS1_IJNS1_IJNS2_ILi0EEENS2_ILi64EEEEEES9_S9_EEENS1_IJNS1_IJiiEEEiS9_EEEEEDaRKT_RKT0_RKT1_ENKUlRKT_RKT0_RKT1_E_clIS5_SB_SD_EEDaSQ_ST_SW_) ;  /* 0xffff644000007944 */ /* 0x024fea0003c3ffff */
[----:B------:R-:W-:Y:S02]  /*164c0*/  MOV R2, 0x164e0 ;  /* 0x000164e000027802 */ /* 0x000fe40000000f00 */
[----:B------:R-:W-:Y:S05]  /*164d0*/  CALL.REL.NOINC `($_ZN7cutlass13device_kernelIN5flash19enable_sm80_to_sm89INS1_16FlashAttnBwdSm80INS1_25CollectiveMainloopBwdSm80ILi2ELi2EN4cute5tupleIJNS5_1CILi128EEES8_NS7_ILi64EEEEEENS_10bfloat16_tEfNS_4arch4Sm80ELb0ELb1ELb1ELb0ELb1ELb0ELb0ELb0ELi2ELi4ELi4ELi4ELb0EEENS1_21CollectiveEpilogueBwdISA_SB_SD_Li256ELb0ELb0ELi2EEENS1_19SingleTileSchedulerILb0ELb0ELb0ELi128EEEEEEEEEvNT_6ParamsE$_ZZN4cute13to_mixed_bitsINS_5tupleIJNS1_IJNS_1CILi4EEENS2_ILi8EEEEEENS2_ILi2EEENS2_ILi1EEEEEENS1_IJNS1_IJNS2_ILi0EEENS2_ILi64EEEEEES9_S9_EEENS1_IJNS1_IJiiEEEiS9_EEEEEDaRKT_RKT0_RKT1_ENKUlDpRKT_E_clIJNS_9MixedBitsILj0ELj448EEENS2_ILj0EEESW_EEEDaSR_) ;  /* 0xffff63f000007944 */ /* 0x000fea0003c3ffff */
        /* <DEDUP_REMOVED lines=52> */
[----:B------:R-:W-:Y:S01]  /*16820*/  IMAD.MOV.U32 R8, RZ, RZ, R2 ;  /* 0x000000ffff087224 */ /* 0x000fe200078e0002 */
[----:B------:R-:W-:Y:S01]  /*16830*/  MOV R2, R26 ;  /* 0x0000001a00027202 */ /* 0x000fe20000000f00 */
[----:B------:R-:W-:Y:S01]  /*16840*/  IMAD.MOV.U32 R10, RZ, RZ, R52 ;  /* 0x000000ffff0a7224 */ /* 0x000fe200078e0034 */
[----:B------:R-:W-:-:S02]  /*16850*/  MOV R7, R45 ;  /* 0x0000002d00077202 */ /* 0x000fc40000000f00 */
[----:B------:R-:W-:Y:S01]  /*16860*/  MOV R6, 0x16890 ;  /* 0x0001689000067802 */ /* 0x000fe20000000f00 */
[----:B--2---:R1:W-:Y:S04]  /*16870*/  STL.64 [R1+0x788], R4 ;  /* 0x0007880401007387 */ /* 0x0043e80000100a00 */
[----:B-1----:R-:W-:Y:S05]  /*16880*/  CALL.REL.NOINC `($_ZN7cutlass13device_kernelIN5flash19enable_sm80_to_sm89INS1_16FlashAttnBwdSm80INS1_25CollectiveMainloopBwdSm80ILi2ELi2EN4cute5tupleIJNS5_1CILi128EEES8_NS7_ILi64EEEEEENS_10bfloat16_tEfNS_4arch4Sm80ELb0ELb1ELb1ELb0ELb1ELb0ELb0ELb0ELi2ELi4ELi4ELi4ELb0EEENS1_21CollectiveEpilogueBwdISA_SB_SD_Li256ELb0ELb0ELi2EEENS1_19SingleTileSchedulerILb0ELb0ELb0ELi128EEEEEEEEEvNT_6ParamsE$_ZN4cute3eso3ESOILb0ELb0EJiiiNS_1CILi72EEENS2_ILi512EEEEEC2ERKiS7_S7_RKS3_RKS4_) ;  /* 0xffff12d000007944 */ /* 0x002fea0003c3ffff */
        /* <DEDUP_REMOVED lines=16> */
[----:B------:R-:W-:-:S03]  /*16990*/  MOV R8, 0x169f0 ;  /* 0x000169f000087802 */ /* 0x000fc60000000f00 */
[----:B------:R1:W-:Y:S01]  /*169a0*/  STL.U8 [R1+0x11e0], RZ ;  /* 0x0011e0ff01007387 */ /* 0x0003e20000100000 */
[----:B--2---:R-:W-:-:S03]  /*169b0*/  MOV R2, R5 ;  /* 0x0000000500027202 */ /* 0x004fc60000000f00 */
[----:B------:R1:W-:Y:S04]  /*169c0*/  STL [R1+0x77c], R4 ;  /* 0x00077c0401007387 */ /* 0x0003e80000100800 */
[----:B---3--:R1:W-:Y:S02]  /*169d0*/  STL.64 [R1+0x780], R2 ;  /* 0x0007800201007387 */ /* 0x0083e40000100a00 */
[----:B-1----:R-:W-:Y:S05]  /*169e0*/  CALL.REL.NOINC `($_ZN7cutlass13device_kernelIN5flash19enable_sm80_to_sm89INS1_16FlashAttnBwdSm80INS1_25CollectiveMainloopBwdSm80ILi2ELi2EN4cute5tupleIJNS5_1CILi128EEES8_NS7_ILi64EEEEEENS_10bfloat16_tEfNS_4arch4Sm80ELb0ELb1ELb1ELb0ELb1ELb0ELb0ELb0ELi2ELi4ELi4ELi4ELb0EEENS1_21CollectiveEpilogueBwdISA_SB_SD_Li256ELb0ELb0ELi2EEENS1_19SingleTileSchedulerILb0ELb0ELb0ELi128EEEEEEEEEvNT_6ParamsE$_ZZN4cute6detail16composition_implINS_5tupleIJNS_1CILi8EEENS3_ILi2EEES5_S5_S4_S5_EEENS2_IJNS3_ILi1EEEiiiNS3_ILi72EEENS3_ILi512EEEEEENS2_IJNS2_IJS5_S5_EEES4_NS3_ILi4EEEEEENS2_IJNS2_IJS7_S4_EEENS3_ILi1024EEENS3_ILi16EEEEEEEEDaRKT_RKT0_RKT1_RKT2_ENKUlRKT_RKT0_E_clISB_SE_EEDaSW_SZ_) ;  /* 0xffff779000007944 */ /* 0x002fea0003c3ffff */
[----:B------:R-:W-:Y:S01]  /*169f0*/  MOV R3, R16 ;  /* 0x0000001000037202 */ /* 0x000fe20000000f00 */
[----:B------:R-:W-:Y:S01]  /*16a00*/  IMAD.MOV.U32 R2, RZ, RZ, R46 ;  /* 0x000000ffff027224 */ /* 0x000fe200078e002e */
[----:B------:R-:W-:Y:S02]  /*16a10*/  MOV R16, 0x16a30 ;  /* 0x00016a3000107802 */ /* 0x000fe40000000f00 */
[----:B--2--5:R-:W-:Y:S05]  /*16a20*/  CALL.REL.NOINC `($_ZN7cutlass13device_kernelIN5flash19enable_sm80_to_sm89INS1_16FlashAttnBwdSm80INS1_25CollectiveMainloopBwdSm80ILi2ELi2EN4cute5tupleIJNS5_1CILi128EEES8_NS7_ILi64EEEEEENS_10bfloat16_tEfNS_4arch4Sm80ELb0ELb1ELb1ELb0ELb1ELb0ELb0ELb0ELi2ELi4ELi4ELi4ELb0EEENS1_21CollectiveEpilogueBwdISA_SB_SD_Li256ELb0ELb0ELi2EEENS1_19SingleTileSchedulerILb0ELb0ELb0ELi128EEEEEEEEEvNT_6ParamsE$_ZZN4cute6detail16composition_implINS_5tupleIJNS_1CILi8EEENS3_ILi2EEES5_S5_S4_S5_EEENS2_IJNS3_ILi1EEEiiiNS3_ILi72EEENS3_ILi512EEEEEENS2_IJNS2_IJS5_S5_EEES4_NS3_ILi4EEEEEENS2_IJNS2_IJS7_S4_EEENS3_ILi1024EEENS3_ILi16EEEEEEEEDaRKT_RKT0_RKT1_RKT2_ENKUlRKT_RKT0_E_clISC_SG_EEDaSW_SZ_) ;  /* 0xffff783000007944 */ /* 0x024fea0003c3ffff */
[----:B-----5:R2:W-:Y:S01]  /*16a30*/  STL.64 [R1+0x770], R2 ;  /* 0x0007700201007387 */ /* 0x0205e20000100a00 */
[----:B------:R-:W-:-:S03]  /*16a40*/  MOV R4, 0x16a60 ;  /* 0x00016a6000047802 */ /* 0x000fc60000000f00 */
[----:B-12---:R-:W-:Y:S05]  /*16a50*/  CALL.REL.NOINC `($_ZN7cutlass13device_kernelIN5flash19enable_sm80_to_sm89INS1_16FlashAttnBwdSm80INS1_25CollectiveMainloopBwdSm80ILi2ELi2EN4cute5tupleIJNS5_1CILi128EEES8_NS7_ILi64EEEEEENS_10bfloat16_tEfNS_4arch4Sm80ELb0ELb1ELb1ELb0ELb1ELb0ELb0ELb0ELi2ELi4ELi4ELi4ELb0EEENS1_21CollectiveEpilogueBwdISA_SB_SD_Li256ELb0ELb0ELi2EEENS1_19SingleTileSchedulerILb0ELb0ELb0ELi128EEEEEEEEEvNT_6ParamsE$_ZN4cute3eso3ESOILb0ELb0EJNS_5tupleIJNS_1CILi1EEEiEEENS3_ILi1024EEENS2_IJiiEEEEEC2ERKS5_RKS6_RKS7_) ;  /* 0xffff000000007944 */ /* 0x006fea0003c3ffff */
[----:B------:R2:W5:Y:S04]  /*16a60*/  LDL R5, [R1+0x760] ;  /* 0x0007600001057983 */ /* 0x0005680000100800 */
[----:B-1----:R2:W5:Y:S01]  /*16a70*/  LDL.64 R2, [R1+0x758] ;  /* 0x0007580001027983 */ /* 0x0025620000100a00 */
[----:B------:R-:W-:-:S03]  /*16a80*/  MOV R6, 0x16aa0 ;  /* 0x00016aa000067802 */ /* 0x000fc60000000f00 */
[----:B--2--5:R-:W-:Y:S05]  /*16a90*/  CALL.REL.NOINC `($_ZN7cutlass13device_kernelIN5flash19enable_sm80_to_sm89INS1_16FlashAttnBwdSm80INS1_25CollectiveMainloopBwdSm80ILi2ELi2EN4cute5tupleIJNS5_1CILi128EEES8_NS7_ILi64EEEEEENS_10bfloat16_tEfNS_4arch4Sm80ELb0ELb1ELb1ELb0ELb1ELb0ELb0ELb0ELi2ELi4ELi4ELi4ELb0EEENS1_21CollectiveEpilogueBwdISA_SB_SD_Li256ELb0ELb0ELi2EEENS1_19SingleTileSchedulerILb0ELb0ELb0ELi128EEEEEEEEEvNT_6ParamsE$_ZN4cute5tupleIJNS0_IJNS0_IJNS_1CILi2EEES2_EEENS1_ILi8EEES3_EEENS0_IJNS0_IJNS1_ILi1EEEiEEENS1_ILi1024EEENS0_IJiiEEEEEEEEC2ERKS5_RKSA_) ;  /* 0xffff482000007944 */ /* 0x024fea0003c3ffff */
[----:B-1----:R1:W5:Y:S04]  /*16aa0*/  LDL R4, [R1+0x760] ;  /* 0x0007600001047983 */ /* 0x0023680000100800 */
[----:B------:R1:W5:Y:S01]  /*16ab0*/  LDL.64 R2, [R1+0x758] ;  /* 0x0007580001027983 */ /* 0x0003620000100a00 */
[----:B------:R-:W-:Y:S01]  /*16ac0*/  LEA.HI R6, R11, R11, RZ, 0x1d ;  /* 0x0000000b0b067211 */ /* 0x000fe200078fe8ff */
[----:B------:R-:W-:-:S04]  /*16ad0*/  IMAD.MOV.U32 R5, RZ, RZ, R50 ;  /* 0x000000ffff057224 */ /* 0x000fc800078e0032 */
[----:B------:R-:W-:Y:S01]  /*16ae0*/  IMAD.U32 R8, R9, 0x2, R6 ;  /* 0x0000000209087824 */ /* 0x000fe200078e0006 */
[----:B------:R-:W-:-:S04]  /*16af0*/  MOV R6, 0x16b20 ;  /* 0x00016b2000067802 */ /* 0x000fc80000000f00 */
[----:B------:R1:W-:Y:S03]  /*16b00*/  STL [R1+0x11e4], R8 ;  /* 0x0011e40801007387 */ /* 0x0003e60000100800 */
[----:B-1---5:R-:W-:Y:S05]  /*16b10*/  CALL.REL.NOINC `($_ZN7cutlass13device_kernelIN5flash19enable_sm80_to_sm89INS1_16FlashAttnBwdSm80INS1_25CollectiveMainloopBwdSm80ILi2ELi2EN4cute5tupleIJNS5_1CILi128EEES8_NS7_ILi64EEEEEENS_10bfloat16_tEfNS_4arch4Sm80ELb0ELb1ELb1ELb0ELb1ELb0ELb0ELb0ELi2ELi4ELi4ELi4ELb0EEENS1_21CollectiveEpilogueBwdISA_SB_SD_Li256ELb0ELb0ELi2EEENS1_19SingleTileSchedulerILb0ELb0ELb0ELi128EEEEEEEEEvNT_6ParamsE$_ZN4cute3eso3ESOILb0ELb0EJNS_6LayoutINS_5tupleIJNS3_IJNS_1CILi2EEES5_EEENS4_ILi8EEES6_EEENS3_IJNS3_IJNS4_ILi1EEEiEEENS4_ILi1024EEENS3_IJiiEEEEEEEEjEEC2ERKSE_RKj) ;  /* 0xffff025000007944 */ /* 0x022fea0003c3ffff */
[----:B------:R-:W2:Y:S04]  /*16b20*/  LDL.64 R16, [R1+0x760] ;  /* 0x0007600001107983 */ /* 0x000ea80000100a00 */
[----:B-1----:R1:W5:Y:S01]  /*16b30*/  LDL.64 R4, [R1+0x758] ;  /* 0x0007580001047983 */ /* 0x0023620000100a00 */
[----:B------:R-:W-:Y:S02]  /*16b40*/  MOV R9, R27 ;  /* 0x0000001b00097202 */ /* 0x000fe40000000f00 */
[----:B------:R-:W-:Y:S01]  /*16b50*/  MOV R8, 0x16b80 ;  /* 0x00016b8000087802 */ /* 0x000fe20000000f00 */
[----:B--2---:R-:W-:-:S04]  /*16b60*/  IMAD.WIDE.U32 R2, R17, 0x2, R58 ;  /* 0x0000000211027825 */ /* 0x004fc800078e003a */
[----:B-1---5:R-:W-:Y:S05]  /*16b70*/  CALL.REL.NOINC `($_ZN7cutlass13device_kernelIN5flash19enable_sm80_to_sm89INS1_16FlashAttnBwdSm80INS1_25CollectiveMainloopBwdSm80ILi2ELi2EN4cute5tupleIJNS5_1CILi128EEES8_NS7_ILi64EEEEEENS_10bfloat16_tEfNS_4arch4Sm80ELb0ELb1ELb1ELb0ELb1ELb0ELb0ELb0ELi2ELi4ELi4ELi4ELb0EEENS1_21CollectiveEpilogueBwdISA_SB_SD_Li256ELb0ELb0ELi2EEENS1_19SingleTileSchedulerILb0ELb0ELb0ELi128EEEEEEEEEvNT_6ParamsE$_ZN4cute8smem_ptrIPN7cutlass10bfloat16_tEECI1NS_12iter_adaptorIS3_S4_EEES3_) ;  /* 0xffff4ff000007944 */ /* 0x022fea0003c3ffff */
[----:B-1----:R-:W2:Y:S01]  /*16b80*/  LDL.64 R2, [R1+0x758] ;  /* 0x0007580001027983 */ /* 0x002ea20000100a00 */
[----:B------:R-:W-:-:S03]  /*16b90*/  MOV R6, 0x16bc0 ;  /* 0x00016bc000067802 */ /* 0x000fc60000000f00 */
[----:B--2---:R1:W-:Y:S04]  /*16ba0*/  STL.64 [R1+0x770], R2 ;  /* 0x0007700201007387 */ /* 0x0043e80000100a00 */
[----:B-1----:R-:W-:Y:S05]  /*16bb0*/  CALL.REL.NOINC `($_ZN7cutlass13device_kernelIN5flash19enable_sm80_to_sm89INS1_16FlashAttnBwdSm80INS1_25CollectiveMainloopBwdSm80ILi2ELi2EN4cute5tupleIJNS5_1CILi128EEES8_NS7_ILi64EEEEEENS_10bfloat16_tEfNS_4arch4Sm80ELb0ELb1ELb1ELb0ELb1ELb0ELb0ELb0ELi2ELi4ELi4ELi4ELb0EEENS1_21CollectiveEpilogueBwdISA_SB_SD_Li256ELb0ELb0ELi2EEENS1_19SingleTileSchedulerILb0ELb0ELb0ELi128EEEEEEEEEvNT_6ParamsE$_ZN4cute3eso3ESOILb0ELb0EJNS_6LayoutINS_5tupleIJNS3_IJNS_1CILi2EEES5_EEENS4_ILi8EEES6_EEENS3_IJNS3_IJNS4_ILi1EEEiEEENS4_ILi1024EEENS3_IJiiEEEEEEEENS_10ViewEngineINS_8smem_ptrIPN7cutlass10bfloat16_tEEEEEEEC2ERKSE_RKSL_) ;  /* 0xffff013000007944 */ /* 0x002fea0003c3ffff */
[----:B-1----:R1:W5:Y:S04]  /*16bc0*/  LDL R5, [R1+0x75c] ;  /* 0x00075c0001057983 */ /* 0x0023680000100800 */
[----:B------:R1:W5:Y:S01]  /*16bd0*/  LDL R3, [R1+0x760] ;  /* 0x0007600001037983 */ /* 0x0003620000100800 */
[----:B------:R-:W-:-:S03]  /*16be0*/  MOV R4, 0x16c00 ;  /* 0x00016c0000047802 */ /* 0x000fc60000000f00 */
[----:B-1---5:R-:W-:Y:S05]  /*16bf0*/  CALL.REL.NOINC `($_ZN7cutlass13device_kernelIN5flash19enable_sm80_to_sm89INS1_16FlashAttnBwdSm80INS1_25CollectiveMainloopBwdSm80ILi2ELi2EN4cute5tupleIJNS5_1CILi128EEES8_NS7_ILi64EEEEEENS_10bfloat16_tEfNS_4arch4Sm80ELb0ELb1ELb1ELb0ELb1ELb0ELb0ELb0ELi2ELi4ELi4ELi4ELb0EEENS1_21CollectiveEpilogueBwdISA_SB_SD_Li256ELb0ELb0ELi2EEENS1_19SingleTileSchedulerILb0ELb0ELb0ELi128EEEEEEEEEvNT_6ParamsE$_ZZN4cute4takeILi1ELi3ENS_5tupleIJNS1_IJNS_1CILi1EEEiEEENS2_ILi1024EEENS1_IJiiEEEEEEEEDaRKT1_ENKUlDpRKT_E_clIJS5_S6_EEEDaSE_) ;  /* 0xffff674000007944 */ /* 0x022fea0003c3ffff */
[----:B------:R-:W-:Y:S02]  /*16c00*/  MOV R4, 0x16c20 ;  /* 0x00016c2000047802 */ /* 0x000fe40000000f00 */
[----:B-1---5:R-:W-:Y:S05]  /*16c10*/  CALL.REL.NOINC `($_ZN7cutlass13device_kernelIN5flash19enable_sm80_to_sm89INS1_16FlashAttnBwdSm80INS1_25CollectiveMainloopBwdSm80ILi2ELi2EN4cute5tupleIJNS5_1CILi128EEES8_NS7_ILi64EEEEEENS_10bfloat16_tEfNS_4arch4Sm80ELb0ELb1ELb1ELb0ELb1ELb0ELb0ELb0ELi2ELi4ELi4ELi4ELb0EEENS1_21CollectiveEpilogueBwdISA_SB_SD_Li256ELb0ELb0ELi2EEENS1_19SingleTileSchedulerILb0ELb0ELb0ELi128EEEEEEEEEvNT_6ParamsE$_ZZN4cute16flatten_to_tupleINS_5tupleIJNS_1CILi1024EEENS1_IJiiEEEEEEEEDaRKT_ENKUlRKT_E_clIS4_EEDaSB_) ;  /* 0xffff632000007944 */ /* 0x022fea0003c3ffff */
[----:B------:R1:W-:Y:S01]  /*16c20*/  STL.64 [R1+0x758], R2 ;  /* 0x0007580201007387 */ /* 0x0003e20000100a00 */
[----:B------:R-:W-:Y:S02]  /*16c30*/  MOV R58, R27 ;  /* 0x0000001b003a7202 */ /* 0x000fe40000000f00 */
[----:B------:R-:W-:Y:S02]  /*16c40*/  MOV R4, 0x16c60 ;  /* 0x00016c6000047802 */ /* 0x000fe40000000f00 */
[----:B-1----:R-:W-:Y:S05]  /*16c50*/  CALL.REL.NOINC `($_ZN7cutlass13device_kernelIN5flash19enable_sm80_to_sm89INS1_16FlashAttnBwdSm80INS1_25CollectiveMainloopBwdSm80ILi2ELi2EN4cute5tupleIJNS5_1CILi128EEES8_NS7_ILi64EEEEEENS_10bfloat16_tEfNS_4arch4Sm80ELb0ELb1ELb1ELb0ELb1ELb0ELb0ELb0ELi2ELi4ELi4ELi4ELb0EEENS1_21CollectiveEpilogueBwdISA_SB_SD_Li256ELb0ELb0ELi2EEENS1_19SingleTileSchedulerILb0ELb0ELb0ELi128EEEEEEEEEvNT_6ParamsE$_ZZN4cute12filter_tupleINS_5tupleIJNS_1CILi1024EEENS1_IJiiEEEEEEZNS_16flatten_to_tupleIS5_EEDaRKT_EUlRKT_E_EEDaS9_OT0_ENKUlDpSC_E_clIJNS1_IJS3_EEES4_EEEDaSG_) ;  /* 0xffff582000007944 */ /* 0x002fea0003c3ffff */
        /* <DEDUP_REMOVED lines=22> */
[----:B--2--5:R-:W-:Y:S05]  /*16dc0*/  CALL.REL.NOINC `($_ZN7cutlass13device_kernelIN5flash19enable_sm80_to_sm89INS1_16FlashAttnBwdSm80INS1_25CollectiveMainloopBwdSm80ILi2ELi2EN4cute5tupleIJNS5_1CILi128EEES8_NS7_ILi64EEEEEENS_10bfloat16_tEfNS_4arch4Sm80ELb0ELb1ELb1ELb0ELb1ELb0ELb0ELb0ELi2ELi4ELi4ELi4ELb0EEENS1_21CollectiveEpilogueBwdISA_SB_SD_Li256ELb0ELb0ELi2EEENS1_19SingleTileSchedulerILb0ELb0ELb0ELi128EEEEEEEEEvNT_6ParamsE$_ZN4cute3eso3ESOILb1ELb0EJNS_10UnderscoreES2_S2_iEEC2ERKS2_S5_S5_RKi) ;  /* 0xffff126000007944 */ /* 0x024fea0003c3ffff */
[----:B------:R-:W-:Y:S01]  /*16dd0*/  ULDC.64 UR4, c[0x0][0x118] ;  /* 0x0000460000047ab9 */ /* 0x000fe20000000a00 */
[----:B------:R2:W5:Y:S04]  /*16de0*/  LDL R7, [R1+0x758] ;  /* 0x0007580001077983 */ /* 0x0005680000100800 */
[----:B------:R2:W5:Y:S04]  /*16df0*/  LD.E R5, [R10.64] ;  /* 0x000000040a057980 */ /* 0x000568000c101900 */
[----:B-1----:R2:W5:Y:S01]  /*16e00*/  LD.E R3, [R10.64+0x4] ;  /* 0x000004040a037980 */ /* 0x002562000c101900 */
[----:B------:R-:W-:-:S03]  /*16e10*/  MOV R4, 0x16e30 ;  /* 0x00016e3000047802 */ /* 0x000fc60000000f00 */
[----:B--2--5:R-:W-:Y:S05]  /*16e20*/  CALL.REL.NOINC `($_ZN7cutlass13device_kernelIN5flash19enable_sm80_to_sm89INS1_16FlashAttnBwdSm80INS1_25CollectiveMainloopBwdSm80ILi2ELi2EN4cute5tupleIJNS5_1CILi128EEES8_NS7_ILi64EEEEEENS_10bfloat16_tEfNS_4arch4Sm80ELb0ELb1ELb1ELb0ELb1ELb0ELb0ELb0ELi2ELi4ELi4ELi4ELb0EEENS1_21CollectiveEpilogueBwdISA_SB_SD_Li256ELb0ELb0ELi2EEENS1_19SingleTileSchedulerILb0ELb0ELb0ELi128EEEEEEEEEvNT_6ParamsE$_ZZN4cute5sliceINS_5tupleIJNS_10UnderscoreES2_S2_iEEENS1_IJNS1_IJNS_1CILi1EEENS4_ILi0EEEEEENS4_ILi4096EEENS1_IJiiEEENS1_IJS6_NS4_ILi8192EEEEEEEEEEEDaRKT_RKT0_ENKUlRKT_RKT0_E_clIS2_S9_EEDaSL_SO_) ;  /* 0xffff66e000007944 */ /* 0x024fea0003c3ffff */
[----:B-----5:R2:W-:Y:S01]  /*16e30*/  STL.64 [R1+0x758], R2 ;  /* 0x0007580201007387 */ /* 0x0205e20000100a00 */
[----:B------:R-:W-:-:S02]  /*16e40*/  MOV R58, R27 ;  /* 0x0000001b003a7202 */ /* 0x000fc40000000f00 */
[----:B------:R-:W-:Y:S02]  /*16e50*/  MOV R4, 0x16e70 ;  /* 0x00016e7000047802 */ /* 0x000fe40000000f00 */
[----:B-12---:R-:W-:Y:S05]  /*16e60*/  CALL.REL.NOINC `($_ZN7cutlass13device_kernelIN5flash19enable_sm80_to_sm89INS1_16FlashAttnBwdSm80INS1_25CollectiveMainloopBwdSm80ILi2ELi2EN4cute5tupleIJNS5_1CILi128EEES8_NS7_ILi64EEEEEENS_10bfloat16_tEfNS_4arch4Sm80ELb0ELb1ELb1ELb0ELb1ELb0ELb0ELb0ELi2ELi4ELi4ELi4ELb0EEENS1_21CollectiveEpilogueBwdISA_SB_SD_Li256ELb0ELb0ELi2EEENS1_19SingleTileSchedulerILb0ELb0ELb0ELi128EEEEEEEEEvNT_6ParamsE$_ZZN4cute12filter_tupleINS_5tupleIJNS_10UnderscoreES2_S2_iEEENS1_IJNS1_IJNS_1CILi1EEENS4_ILi0EEEEEENS4_ILi4096EEENS1_IJiiEEENS1_IJS6_NS4_ILi8192EEEEEEEEEZNS_5sliceIS3_SC_EEDaRKT_RKT0_EUlRKT_RKT0_E_EEDaSG_SJ_OT1_ENKUlDpSM_E_clIJNS1_IJS7_EEENS1_IJS8_EEENS1_IJS9_EEENS1_IJEEEEEEDaST_) ;  /* 0xffff532000007944 */ /* 0x006fea0003c3ffff */
[----:B-----5:R-:W-:Y:S02]  /*16e70*/  MOV R8, R3 ;  /* 0x0000000300087202 */ /* 0x020fe40000000f00 */
[----:B------:R-:W-:Y:S02]  /*16e80*/  MOV R4, 0x16ea0 ;  /* 0x00016ea000047802 */ /* 0x000fe40000000f00 */
[----:B-1----:R-:W-:Y:S05]  /*16e90*/  CALL.REL.NOINC `($_ZN7cutlass13device_kernelIN5flash19enable_sm80_to_sm89INS1_16FlashAttnBwdSm80INS1_25CollectiveMainloopBwdSm80ILi2ELi2EN4cute5tupleIJNS5_1CILi128EEES8_NS7_ILi64EEEEEENS_10bfloat16_tEfNS_4arch4Sm80ELb0ELb1ELb1ELb0ELb1ELb0ELb0ELb0ELi2ELi4ELi4ELi4ELb0EEENS1_21CollectiveEpilogueBwdISA_SB_SD_Li256ELb0ELb0ELi2EEENS1_19SingleTileSchedulerILb0ELb0ELb0ELi128EEEEEEEEEvNT_6ParamsE$_ZN4cute5tupleIJNS0_IJNS0_IJNS_1CILi8EEENS1_ILi1EEEEEENS1_ILi2EEENS0_IJS5_S5_EEEEEENS0_IJNS0_IJS3_NS1_ILi0EEEEEENS1_ILi4096EEENS0_IJiiEEEEEEEEC2ERKS7_RKSC_) ;  /* 0xffff45f000007944 */ /* 0x002fea0003c3ffff */
[----:B-1----:R1:W5:Y:S01]  /*16ea0*/  LDL.64 R2, [R1+0x758] ;  /* 0x0007580001027983 */ /* 0x0023620000100a00 */
[----:B------:R-:W-:Y:S02]  /*16eb0*/  SHF.L.U32 R4, R7, 0xd, RZ ;  /* 0x0000000d07047819 */ /* 0x000fe400000006ff */
[----:B------:R-:W-:-:S03]  /*16ec0*/  MOV R6, 0x16ef0 ;  /* 0x00016ef000067802 */ /* 0x000fc60000000f00 */
[----:B------:R1:W-:Y:S04]  /*16ed0*/  STL [R1+0x770], R4 ;  /* 0x0007700401007387 */ /* 0x0003e80000100800 */
[----:B-1---5:R-:W-:Y:S05]  /*16ee0*/  CALL.REL.NOINC `($_ZN7cutlass13device_kernelIN5flash19enable_sm80_to_sm89INS1_16FlashAttnBwdSm80INS1_25CollectiveMainloopBwdSm80ILi2ELi2EN4cute5tupleIJNS5_1CILi128EEES8_NS7_ILi64EEEEEENS_10bfloat16_tEfNS_4arch4Sm80ELb0ELb1ELb1ELb0ELb1ELb0ELb0ELb0ELi2ELi4ELi4ELi4ELb0EEENS1_21CollectiveEpilogueBwdISA_SB_SD_Li256ELb0ELb0ELi2EEENS1_19SingleTileSchedulerILb0ELb0ELb0ELi128EEEEEEEEEvNT_6ParamsE$_ZN4cute3eso3ESOILb0ELb0EJNS_6LayoutINS_5tupleIJNS3_IJNS_1CILi8EEENS4_ILi1EEEEEENS4_ILi2EEENS3_IJS8_S8_EEEEEENS3_IJNS3_IJS6_NS4_ILi0EEEEEENS4_ILi4096EEENS3_IJiiEEEEEEEEiEEC2ERKSG_RKi) ;  /* 0xffff044000007944 */ /* 0x022fea0003c3ffff */
[----:B------:R-:W-:Y:S01]  /*16ef0*/  ULDC.64 UR4, c[0x0][0x118] ;  /* 0x0000460000047ab9 */ /* 0x000fe20000000a00 */
[----:B-1----:R-:W2:Y:S04]  /*16f00*/  LDL R2, [R1+0x760] ;  /* 0x0007600001027983 */ /* 0x002ea80000100800 */
[----:B------:R-:W2:Y:S04]  /*16f10*/  LD.E.64 R10, [R10.64+0x8] ;  /* 0x000008040a0a7980 */ /* 0x000ea8000c101b00 */
[----:B------:R1:W5:Y:S01]  /*16f20*/  LDL.64 R4, [R1+0x758] ;  /* 0x0007580001047983 */ /* 0x0003620000100a00 */
[----:B------:R-:W-:-:S02]  /*16f30*/  MOV R9, R27 ;  /* 0x0000001b00097202 */ /* 0x000fc40000000f00 */
[----:B------:R-:W-:Y:S01]  /*16f40*/  MOV R8, 0x16f70 ;  /* 0x00016f7000087802 */ /* 0x000fe20000000f00 */
[----:B--2---:R-:W-:-:S04]  /*16f50*/  IMAD.WIDE R2, R2, 0x2, R10 ;  /* 0x0000000202027825 */ /* 0x004fc800078e020a */
[----:B-1---5:R-:W-:Y:S05]  /*16f60*/  CALL.REL.NOINC `($_ZN7cutlass13device_kernelIN5flash19enable_sm80_to_sm89INS1_16FlashAttnBwdSm80INS1_25CollectiveMainloopBwdSm80ILi2ELi2EN4cute5tupleIJNS5_1CILi128EEES8_NS7_ILi64EEEEEENS_10bfloat16_tEfNS_4arch4Sm80ELb0ELb1ELb1ELb0ELb1ELb0ELb0ELb0ELi2ELi4ELi4ELi4ELb0EEENS1_21CollectiveEpilogueBwdISA_SB_SD_Li256ELb0ELb0ELi2EEENS1_19SingleTileSchedulerILb0ELb0ELb0ELi128EEEEEEEEEvNT_6ParamsE$_ZN4cute8smem_ptrIPN7cutlass10bfloat16_tEECI1NS_12iter_adaptorIS3_S4_EEES3_) ;  /* 0xffff4c0000007944 */ /* 0x022fea0003c3ffff */
[----:B-1----:R-:W2:Y:S01]  /*16f70*/  LDL.64 R2, [R1+0x758] ;  /* 0x0007580001027983 */ /* 0x002ea20000100a00 */
[----:B------:R-:W-:-:S03]  /*16f80*/  MOV R6, 0x16fb0 ;  /* 0x00016fb000067802 */ /* 0x000fc60000000f00 */
[----:B--2---:R1:W-:Y:S04]  /*16f90*/  STL.64 [R1+0x770], R2 ;  /* 0x0007700201007387 */ /* 0x0043e80000100a00 */
[----:B-1----:R-:W-:Y:S05]  /*16fa0*/  CALL.REL.NOINC `($_ZN7cutlass13device_kernelIN5flash19enable_sm80_to_sm89INS1_16FlashAttnBwdSm80INS1_25CollectiveMainloopBwdSm80ILi2ELi2EN4cute5tupleIJNS5_1CILi128EEES8_NS7_ILi64EEEEEENS_10bfloat16_tEfNS_4arch4Sm80ELb0ELb1ELb1ELb0ELb1ELb0ELb0ELb0ELi2ELi4ELi4ELi4ELb0EEENS1_21CollectiveEpilogueBwdISA_SB_SD_Li256ELb0ELb0ELi2EEENS1_19SingleTileSchedulerILb0ELb0ELb0ELi128EEEEEEEEEvNT_6ParamsE$_ZN4cute3eso3ESOILb0ELb0EJNS_6LayoutINS_5tupleIJNS3_IJNS_1CILi8EEENS4_ILi1EEEEEENS4_ILi2EEENS3_IJS8_S8_EEEEEENS3_IJNS3_IJS6_NS4_ILi0EEEEEENS4_ILi4096EEENS3_IJiiEEEEEEEENS_10ViewEngineINS_8smem_ptrIPN7cutlass10bfloat16_tEEEEEEEC2ERKSG_RKSN_) ;  /* 0xffff031000007944 */ /* 0x002fea0003c3ffff */
[----:B------:R2:W5:Y:S04]  /*16fb0*/  LDL.64 R56, [R1+0x760] ;  /* 0x0007600001387983 */ /* 0x0005680000100a00 */
[----:B------:R2:W5:Y:S04]  /*16fc0*/  LDL.64 R54, [R28+0x30] ;  /* 0x000030001c367983 */ /* 0x0005680000100a00 */
[----:B------:R2:W5:Y:S01]  /*16fd0*/  LDL.64 R46, [R1+0x758] ;  /* 0x00075800012e7983 */ /* 0x0005620000100a00 */
[----:B------:R-:W-:Y:S01]  /*16fe0*/  IMAD.MOV.U32 R6, RZ, RZ, R14 ;  /* 0x000000ffff067224 */ /* 0x000fe200078e000e */
[----:B-1----:R-:W-:-:S02]  /*16ff0*/  MOV R3, R15 ;  /* 0x0000000f00037202 */ /* 0x002fc40000000f00 */
[----:B------:R-:W-:Y:S02]  /*17000*/  MOV R4, 0x17020 ;  /* 0x0001702000047802 */ /* 0x000fe40000000f00 */
[----:B--2--5:R-:W-:Y:S05]  /*17010*/  CALL.REL.NOINC `($_ZN7cutlass13device_kernelIN5flash19enable_sm80_to_sm89INS1_16FlashAttnBwdSm80INS1_25CollectiveMainloopBwdSm80ILi2ELi2EN4cute5tupleIJNS5_1CILi128EEES8_NS7_ILi64EEEEEENS_10bfloat16_tEfNS_4arch4Sm80ELb0ELb1ELb1ELb0ELb1ELb0ELb0ELb0ELi2ELi4ELi4ELi4ELb0EEENS1_21CollectiveEpilogueBwdISA_SB_SD_Li256ELb0ELb0ELi2EEENS1_19SingleTileSchedulerILb0ELb0ELb0ELi128EEEEEEEEEvNT_6ParamsE$_ZN4cute3eso3ESOILb1ELb0EJNS_6LayoutINS_5tupleIJNS3_IJNS_1CILi8EEENS4_ILi1EEEEEENS4_ILi2EEENS4_ILi4EEEEEENS3_IJNS3_IJS6_NS4_ILi0EEEEEES5_NS4_ILi16EEEEEEEENS_10ViewEngineIPN7cutlass10bfloat16_tEEEEEC2ERKSF_RKSK_) ;  /* 0xffff3df000007944 */ /* 0x024fea0003c3ffff */
[----:B------:R2:W5:Y:S01]  /*17020*/  LDL.64 R52, [R1+0x758] ;  /* 0x0007580001347983 */ /* 0x0005620000100a00 */
[----:B-1----:R-:W-:Y:S01]  /*17030*/  IMAD.MOV.U32 R6, RZ, RZ, R12 ;  /* 0x000000ffff067224 */ /* 0x002fe200078e000c */
[----:B------:R-:W-:Y:S02]  /*17040*/  MOV R3, R13 ;  /* 0x0000000d00037202 */ /* 0x000fe40000000f00 */
[----:B------:R-:W-:Y:S02]  /*17050*/  MOV R4, 0x17070 ;  /* 0x0001707000047802 */ /* 0x000fe40000000f00 */
[----:B--2--5:R-:W-:Y:S05]  /*17060*/  CALL.REL.NOINC `($_ZN7cutlass13device_kernelIN5flash19enable_sm80_to_sm89INS1_16FlashAttnBwdSm80INS1_25CollectiveMainloopBwdSm80ILi2ELi2EN4cute5tupleIJNS5_1CILi128EEES8_NS7_ILi64EEEEEENS_10bfloat16_tEfNS_4arch4Sm80ELb0ELb1ELb1ELb0ELb1ELb0ELb0ELb0ELi2ELi4ELi4ELi4ELb0EEENS1_21CollectiveEpilogueBwdISA_SB_SD_Li256ELb0ELb0ELi2EEENS1_19SingleTileSchedulerILb0ELb0ELb0ELi128EEEEEEEEEvNT_6ParamsE$_ZN4cute3eso3ESOILb1ELb0EJNS_6LayoutINS_5tupleIJNS3_IJNS_1CILi8EEENS4_ILi1EEEEEENS4_ILi4EEES8_EEENS3_IJNS3_IJS6_NS4_ILi0EEEEEES5_NS4_ILi32EEEEEEEENS_10ViewEngineIPN7cutlass10bfloat16_tEEEEEC2ERKSE_RKSJ_) ;  /* 0xffff3ff000007944 */ /* 0x024fea0003c3ffff */
[----:B------:R2:W5:Y:S01]  /*17070*/  LDL.64 R50, [R1+0x758] ;  /* 0x0007580001327983 */ /* 0x0005620000100a00 */
[----:B------:R-:W-:Y:S01]  /*17080*/  IMAD.MOV.U32 R9, RZ, RZ, R27 ;  /* 0x000000ffff097224 */ /* 0x000fe200078e001b */
[----:B-1----:R-:W-:Y:S01]  /*17090*/  MOV R2, R56 ;  /* 0x0000003800027202 */ /* 0x002fe20000000f00 */
[----:B------:R-:W-:Y:S01]  /*170a0*/  IMAD.MOV.U32 R3, RZ, RZ, R57 ;  /* 0x000000ffff037224 */ /* 0x000fe200078e0039 */
[----:B------:R-:W-:Y:S02]  /*170b0*/  MOV R8, 0x170d0 ;  /* 0x000170d000087802 */ /* 0x000fe40000000f00 */
[----:B--2--5:R-:W-:Y:S05]  /*170c0*/  CALL.REL.NOINC `($_ZN7cutlass13device_kernelIN5flash19enable_sm80_to_sm89INS1_16FlashAttnBwdSm80INS1_25CollectiveMainloopBwdSm80ILi2ELi2EN4cute5tupleIJNS5_1CILi128EEES8_NS7_ILi64EEEEEENS_10bfloat16_tEfNS_4arch4Sm80ELb0ELb1ELb1ELb0ELb1ELb0ELb0ELb0ELi2ELi4ELi4ELi4ELb0EEENS1_21CollectiveEpilogueBwdISA_SB_SD_Li256ELb0ELb0ELi2EEENS1_19SingleTileSchedulerILb0ELb0ELb0ELi128EEEEEEEEEvNT_6ParamsE$_ZN4cute8smem_ptrIPN7cutlass10bfloat16_tEECI1NS_12iter_adaptorIS3_S4_EEES3_) ;  /* 0xffff4aa000007944 */ /* 0x024fea0003c3ffff */
[----:B-1----:R1:W5:Y:S01]  /*170d0*/  LDL.64 R2, [R1+0x758] ;  /* 0x0007580001027983 */ /* 0x0023620000100a00 */
[----:B------:R-:W-:Y:S02]  /*170e0*/  MOV R69, R27 ;  /* 0x0000001b00457202 */ /* 0x000fe40000000f00 */
[----:B------:R-:W-:-:S02]  /*170f0*/  MOV R6, 0x17110 ;  /* 0x0001711000067802 */ /* 0x000fc40000000f00 */
[----:B-1---5:R-:W-:Y:S05]  /*17100*/  CALL.REL.NOINC `($_ZN7cutlass13device_kernelIN5flash19enable_sm80_to_sm89INS1_16FlashAttnBwdSm80INS1_25CollectiveMainloopBwdSm80ILi2ELi2EN4cute5tupleIJNS5_1CILi128EEES8_NS7_ILi64EEEEEENS_10bfloat16_tEfNS_4arch4Sm80ELb0ELb1ELb1ELb0ELb1ELb0ELb0ELb0ELi2ELi4ELi4ELi4ELb0EEENS1_21CollectiveEpilogueBwdISA_SB_SD_Li256ELb0ELb0ELi2EEENS1_19SingleTileSchedulerILb0ELb0ELb0ELi128EEEEEEEEEvNT_6ParamsE$_ZN4cute3eso3ESOILb1ELb0EJNS_6LayoutINS_5tupleIJNS3_IJNS_1CILi8EEENS4_ILi1EEEEEENS4_ILi2EEEEEENS3_IJNS3_IJS6_NS4_ILi0EEEEEENS4_ILi4096EEEEEEEENS_10ViewEngineINS_8smem_ptrIPN7cutlass10bfloat16_tEEEEEEEC2ERKSE_RKSL_) ;  /* 0xffff3a9000007944 */ /* 0x022fea0003c3ffff */
[----:B-1----:R1:W5:Y:S01]  /*17110*/  LDL.64 R4, [R1+0x758] ;  /* 0x0007580001047983 */ /* 0x0023620000100a00 */
[----:B------:R-:W-:Y:S01]  /*17120*/  IMAD.MOV.U32 R69, RZ, RZ, R27 ;  /* 0x000000ffff457224 */ /* 0x000fe200078e001b */
[----:B------:R-:W-:Y:S01]  /*17130*/  MOV R6, R52 ;  /* 0x0000003400067202 */ /* 0x000fe20000000f00 */
[----:B------:R-:W-:Y:S01]  /*17140*/  IMAD.MOV.U32 R9, RZ, RZ, R53 ;  /* 0x000000ffff097224 */ /* 0x000fe200078e0035 */
[----:B------:R-:W-:-:S02]  /*17150*/  MOV R8, 0x17170 ;  /* 0x0001717000087802 */ /* 0x000fc40000000f00 */
[----:B-1---5:R-:W-:Y:S05]  /*17160*/  CALL.REL.NOINC `($_ZN7cutlass13device_kernelIN5flash19enable_sm80_to_sm89INS1_16FlashAttnBwdSm80INS1_25CollectiveMainloopBwdSm80ILi2ELi2EN4cute5tupleIJNS5_1CILi128EEES8_NS7_ILi64EEEEEENS_10bfloat16_tEfNS_4arch4Sm80ELb0ELb1ELb1ELb0ELb1ELb0ELb0ELb0ELi2ELi4ELi4ELi4ELb0EEENS1_21CollectiveEpilogueBwdISA_SB_SD_Li256ELb0ELb0ELi2EEENS1_19SingleTileSchedulerILb0ELb0ELb0ELi128EEEEEEEEEvNT_6ParamsE$_ZN4cute3eso3ESOILb1ELb0EJNS_6LayoutINS_5tupleIJNS3_IJNS_1CILi8EEENS4_ILi1EEEEEENS4_ILi2EEEEEENS3_IJNS3_IJS6_NS4_ILi0EEEEEES5_EEEEENS_10ViewEngineIPN7cutlass10bfloat16_tEEEEEC2ERKSD_RKSI_) ;  /* 0xffff3bc000007944 */ /* 0x022fea0003c3ffff */
[----:B------:R2:W5:Y:S01]  /*17170*/  LDL.64 R2, [R1+0x758] ;  /* 0x0007580001027983 */ /* 0x0005620000100a00 */
[----:B-1----:R-:W-:Y:S01]  /*17180*/  IMAD.MOV.U32 R7, RZ, RZ, R5 ;  /* 0x000000ffff077224 */ /* 0x002fe200078e0005 */
[----:B------:R-:W-:-:S02]  /*17190*/  MOV R69, R27 ;  /* 0x0000001b00457202 */ /* 0x000fc40000000f00 */
[----:B------:R-:W-:Y:S02]  /*171a0*/  MOV R6, 0x171c0 ;  /* 0x000171c000067802 */ /* 0x000fe40000000f00 */
[----:B--2--5:R-:W-:Y:S05]  /*171b0*/  CALL.REL.NOINC `($_ZN7cutlass13device_kernelIN5flash19enable_sm80_to_sm89INS1_16FlashAttnBwdSm80INS1_25CollectiveMainloopBwdSm80ILi2ELi2EN4cute5tupleIJNS5_1CILi128EEES8_NS7_ILi64EEEEEENS_10bfloat16_tEfNS_4arch4Sm80ELb0ELb1ELb1ELb0ELb1ELb0ELb0ELb0ELi2ELi4ELi4ELi4ELb0EEENS1_21CollectiveEpilogueBwdISA_SB_SD_Li256ELb0ELb0ELi2EEENS1_19SingleTileSchedulerILb0ELb0ELb0ELi128EEEEEEEEEvNT_6ParamsE$_ZN4cute3eso3ESOILb1ELb0EJNS_6LayoutINS_5tupleIJNS3_IJNS_1CILi8EEENS4_ILi1EEEEEENS3_IJNS4_ILi2EEEEEEEEENS3_IJNS3_IJS6_NS4_ILi0EEEEEENS3_IJNS4_ILi4096EEEEEEEEEEENS_10ViewEngineINS_8smem_ptrIPN7cutlass10bfloat16_tEEEEEEEC2ERKSG_RKSN_) ;  /* 0xffff37b000007944 */ /* 0x024fea0003c3ffff */
[----:B------:R2:W5:Y:S01]  /*171c0*/  LDL.64 R6, [R1+0x758] ;  /* 0x0007580001067983 */ /* 0x0005620000100a00 */
[----:B-1----:R-:W-:Y:S01]  /*171d0*/  IMAD.MOV.U32 R9, RZ, RZ, R3 ;  /* 0x000000ffff097224 */ /* 0x002fe200078e0003 */
[----:B------:R-:W-:Y:S02]  /*171e0*/  MOV R69, R27 ;  /* 0x0000001b00457202 */ /* 0x000fe40000000f00 */
[----:B------:R-:W-:Y:S02]  /*171f0*/  MOV R8, 0x17210 ;  /* 0x0001721000087802 */ /* 0x000fe40000000f00 */
[----:B--2--5:R-:W-:Y:S05]  /*17200*/  CALL.REL.NOINC `($_ZN7cutlass13device_kernelIN5flash19enable_sm80_to_sm89INS1_16FlashAttnBwdSm80INS1_25CollectiveMainloopBwdSm80ILi2ELi2EN4cute5tupleIJNS5_1CILi128EEES8_NS7_ILi64EEEEEENS_10bfloat16_tEfNS_4arch4Sm80ELb0ELb1ELb1ELb0ELb1ELb0ELb0ELb0ELi2ELi4ELi4ELi4ELb0EEENS1_21CollectiveEpilogueBwdISA_SB_SD_Li256ELb0ELb0ELi2EEENS1_19SingleTileSchedulerILb0ELb0ELb0ELi128EEEEEEEEEvNT_6ParamsE$_ZN4cute3eso3ESOILb1ELb0EJNS_6LayoutINS_5tupleIJNS3_IJNS_1CILi8EEENS4_ILi1EEEEEENS3_IJNS4_ILi2EEEEEEEEENS3_IJNS3_IJS6_NS4_ILi0EEEEEENS3_IJS5_EEEEEEEENS_10ViewEngineIPN7cutlass10bfloat16_tEEEEEC2ERKSF_RKSK_) ;  /* 0xffff387000007944 */ /* 0x024fea0003c3ffff */
[----:B-1----:R1:W5:Y:S01]  /*17210*/  LDL.64 R2, [R1+0x758] ;  /* 0x0007580001027983 */ /* 0x0023620000100a00 */
[----:B------:R-:W-:Y:S02]  /*17220*/  MOV R69, R27 ;  /* 0x0000001b00457202 */ /* 0x000fe40000000f00 */
[----:B------:R-:W-:Y:S02]  /*17230*/  MOV R10, 0x17250 ;  /* 0x00017250000a7802 */ /* 0x000fe40000000f00 */
[----:B-1---5:R-:W-:Y:S05]  /*17240*/  CALL.REL.NOINC `($_ZN7cutlass13device_kernelIN5flash19enable_sm80_to_sm89INS1_16FlashAttnBwdSm80INS1_25CollectiveMainloopBwdSm80ILi2ELi2EN4cute5tupleIJNS5_1CILi128EEES8_NS7_ILi64EEEEEENS_10bfloat16_tEfNS_4arch4Sm80ELb0ELb1ELb1ELb0ELb1ELb0ELb0ELb0ELi2ELi4ELi4ELi4ELb0EEENS1_21CollectiveEpilogueBwdISA_SB_SD_Li256ELb0ELb0ELi2EEENS1_19SingleTileSchedulerILb0ELb0ELb0ELi128EEEEEEEEEvNT_6ParamsE$_ZN4cute3eso3ESOILb1ELb0EJNS_6LayoutINS_5tupleIJNS3_IJNS3_IJNS_1CILi8EEENS4_ILi1EEEEEES6_EEENS3_IJNS3_IJS6_S6_EEENS4_ILi2EEEEEEEEENS3_IJNS3_IJNS3_IJS6_NS4_ILi0EEEEEESD_EEENS3_IJNS3_IJSD_SD_EEES5_EEEEEEEENS_10ViewEngineIPN7cutlass10bfloat16_tEEEEEC2ERKSJ_RKSO_) ;  /* 0xffff29d000007944 */ /* 0x022fea0003c3ffff */
[----:B------:R2:W5:Y:S01]  /*17250*/  LDL.64 R4, [R1+0x758] ;  /* 0x0007580001047983 */ /* 0x0005620000100a00 */
[----:B------:R-:W-:Y:S01]  /*17260*/  IMAD.MOV.U32 R9, RZ, RZ, R7 ;  /* 0x000000ffff097224 */ /* 0x000fe200078e0007 */
[----:B------:R-:W-:Y:S02]  /*17270*/  MOV R69, R27 ;  /* 0x0000001b00457202 */ /* 0x000fe40000000f00 */
[----:B-1----:R-:W-:-:S02]  /*17280*/  MOV R8, 0x172a0 ;  /* 0x000172a000087802 */ /* 0x002fc40000000f00 */
[----:B--2--5:R-:W-:Y:S05]  /*17290*/  CALL.REL.NOINC `($_ZN7cutlass13device_kernelIN5flash19enable_sm80_to_sm89INS1_16FlashAttnBwdSm80INS1_25CollectiveMainloopBwdSm80ILi2ELi2EN4cute5tupleIJNS5_1CILi128EEES8_NS7_ILi64EEEEEENS_10bfloat16_tEfNS_4arch4Sm80ELb0ELb1ELb1ELb0ELb1ELb0ELb0ELb0ELi2ELi4ELi4ELi4ELb0EEENS1_21CollectiveEpilogueBwdISA_SB_SD_Li256ELb0ELb0ELi2EEENS1_19SingleTileSchedulerILb0ELb0ELb0ELi128EEEEEEEEEvNT_6ParamsE$_ZN4cute3eso3ESOILb1ELb0EJNS_6LayoutINS_5tupleIJNS3_IJNS3_IJNS_1CILi8EEENS4_ILi1EEEEEES6_EEENS3_IJNS3_IJS6_S6_EEENS4_ILi2EEEEEEEEENS3_IJNS3_IJNS3_IJS6_NS4_ILi0EEEEEESD_EEENS3_IJNS3_IJSD_SD_EEENS4_ILi4096EEEEEEEEEEENS_10ViewEngineINS_8smem_ptrIPN7cutlass10bfloat16_tEEEEEEEC2ERKSK_RKSR_) ;  /* 0xffff288000007944 */ /* 0x024fea0003c3ffff */
[----:B------:R2:W5:Y:S01]  /*172a0*/  LDL.64 R2, [R1+0x758] ;  /* 0x0007580001027983 */ /* 0x0005620000100a00 */
[----:B------:R-:W-:Y:S01]  /*172b0*/  IMAD.MOV.U32 R6, RZ, RZ, R4 ;  /* 0x000000ffff067224 */ /* 0x000fe200078e0004 */
[----:B------:R-:W-:Y:S01]  /*172c0*/  MOV R9, R5 ;  /* 0x0000000500097202 */ /* 0x000fe20000000f00 */
[----:B------:R-:W-:Y:S01]  /*172d0*/  IMAD.MOV.U32 R69, RZ, RZ, R27 ;  /* 0x000000ffff457224 */ /* 0x000fe200078e001b */
[----:B------:R-:W-:-:S02]  /*172e0*/  MOV R8, 0x17300 ;  /* 0x0001730000087802 */ /* 0x000fc40000000f00 */
[----:B-12--5:R-:W-:Y:S05]  /*172f0*/  CALL.REL.NOINC `($_ZN7cutlass13device_kernelIN5flash19enable_sm80_to_sm89INS1_16FlashAttnBwdSm80INS1_25CollectiveMainloopBwdSm80ILi2ELi2EN4cute5tupleIJNS5_1CILi128EEES8_NS7_ILi64EEEEEENS_10bfloat16_tEfNS_4arch4Sm80ELb0ELb1ELb1ELb0ELb1ELb0ELb0ELb0ELi2ELi4ELi4ELi4ELb0EEENS1_21CollectiveEpilogueBwdISA_SB_SD_Li256ELb0ELb0ELi2EEENS1_19SingleTileSchedulerILb0ELb0ELb0ELi128EEEEEEEEEvNT_6ParamsE$_ZN4cute3eso3ESOILb1ELb0EJNS_6LayoutINS_5tupleIJNS3_IJNS_1CILi8EEENS4_ILi1EEEEEENS4_ILi2EEEEEENS3_IJNS3_IJS6_NS4_ILi0EEEEEES5_EEEEENS_10ViewEngineIPN7cutlass10bfloat16_tEEEEEC2ERKSD_RKSI_) ;  /* 0xffff3a3000007944 */ /* 0x026fea0003c3ffff */
[----:B------:R2:W5:Y:S01]  /*17300*/  LDL.64 R16, [R1+0x758] ;  /* 0x0007580001107983 */ /* 0x0005620000100a00 */
[----:B------:R-:W-:-:S02]  /*17310*/  MOV R9, R27 ;  /* 0x0000001b00097202 */ /* 0x000fc40000000f00 */
[----:B------:R-:W-:Y:S02]  /*17320*/  MOV R8, 0x17340 ;  /* 0x0001734000087802 */ /* 0x000fe40000000f00 */
[----:B-12--5:R-:W-:Y:S05]  /*17330*/  CALL.REL.NOINC `($_ZN7cutlass13device_kernelIN5flash19enable_sm80_to_sm89INS1_16FlashAttnBwdSm80INS1_25CollectiveMainloopBwdSm80ILi2ELi2EN4cute5tupleIJNS5_1CILi128EEES8_NS7_ILi64EEEEEENS_10bfloat16_tEfNS_4arch4Sm80ELb0ELb1ELb1ELb0ELb1ELb0ELb0ELb0ELi2ELi4ELi4ELi4ELb0EEENS1_21CollectiveEpilogueBwdISA_SB_SD_Li256ELb0ELb0ELi2EEENS1_19SingleTileSchedulerILb0ELb0ELb0ELi128EEEEEEEEEvNT_6ParamsE$_ZN4cute8smem_ptrIPN7cutlass10bfloat16_tEECI1NS_12iter_adaptorIS3_S4_EEES3_) ;  /* 0xffff483000007944 */ /* 0x026fea0003c3ffff */
[----:B-1----:R1:W5:Y:S01]  /*17340*/  LDL.64 R2, [R1+0x758] ;  /* 0x0007580001027983 */ /* 0x0023620000100a00 */
[----:B------:R-:W-:Y:S02]  /*17350*/  MOV R69, R27 ;  /* 0x0000001b00457202 */ /* 0x000fe40000000f00 */
[----:B------:R-:W-:Y:S02]  /*17360*/  MOV R6, 0x17380 ;  /* 0x0001738000067802 */ /* 0x000fe40000000f00 */
[----:B-1---5:R-:W-:Y:S05]  /*17370*/  CALL.REL.NOINC `($_ZN7cutlass13device_kernelIN5flash19enable_sm80_to_sm89INS1_16FlashAttnBwdSm80INS1_25CollectiveMainloopBwdSm80ILi2ELi2EN4cute5tupleIJNS5_1CILi128EEES8_NS7_ILi64EEEEEENS_10bfloat16_tEfNS_4arch4Sm80ELb0ELb1ELb1ELb0ELb1ELb0ELb0ELb0ELi2ELi4ELi4ELi4ELb0EEENS1_21CollectiveEpilogueBwdISA_SB_SD_Li256ELb0ELb0ELi2EEENS1_19SingleTileSchedulerILb0ELb0ELb0ELi128EEEEEEEEEvNT_6ParamsE$_ZN4cute3eso3ESOILb1ELb0EJNS_6LayoutINS_5tupleIJNS3_IJNS_1CILi8EEENS4_ILi1EEEEEENS4_ILi2EEEEEENS3_IJNS3_IJS6_NS4_ILi0EEEEEENS4_ILi4096EEEEEEEENS_10ViewEngineINS_8smem_ptrIPN7cutlass10bfloat16_tEEEEEEEC2ERKSE_RKSL_) ;  /* 0xffff382000007944 */ /* 0x022fea0003c3ffff */
[----:B------:R2:W5:Y:S01]  /*17380*/  LDL.64 R58, [R1+0x758] ;  /* 0x00075800013a7983 */ /* 0x0005620000100a00 */
[----:B-1----:R-:W-:Y:S01]  /*17390*/  IMAD.MOV.U32 R2, RZ, RZ, R27 ;  /* 0x000000ffff027224 */ /* 0x002fe200078e001b */
[----:B------:R-:W-:Y:S02]  /*173a0*/  MOV R3, RZ ;  /* 0x000000ff00037202 */ /* 0x000fe40000000f00 */
[----:B------:R-:W-:Y:S02]  /*173b0*/  MOV R10, 0x173d0 ;  /* 0x000173d0000a7802 */ /* 0x000fe40000000f00 */
[----:B--2--5:R-:W-:Y:S05]  /*173c0*/  CALL.REL.NOINC `($_ZN7cutlass13device_kernelIN5flash19enable_sm80_to_sm89INS1_16FlashAttnBwdSm80INS1_25CollectiveMainloopBwdSm80ILi2ELi2EN4cute5tupleIJNS5_1CILi128EEES8_NS7_ILi64EEEEEENS_10bfloat16_tEfNS_4arch4Sm80ELb0ELb1ELb1ELb0ELb1ELb0ELb0ELb0ELi2ELi4ELi4ELi4ELb0EEENS1_21CollectiveEpilogueBwdISA_SB_SD_Li256ELb0ELb0ELi2EEENS1_19SingleTileSchedulerILb0ELb0ELb0ELi128EEEEEEEEEvNT_6ParamsE$_ZN4cute3eso3ESOILb1ELb0EJNS_10UnderscoreEiEEC2ERKS2_RKi) ;  /* 0xffff0ce000007944 */ /* 0x024fea0003c3ffff */
[----:B-1----:R-:W2:Y:S01]  /*173d0*/  LDL R3, [R1+0x758] ;  /* 0x0007580001037983 */ /* 0x002ea20000100800 */
[----:B------:R-:W-:Y:S01]  /*173e0*/  IMAD.MOV.U32 R2, RZ, RZ, R27 ;  /* 0x000000ffff027224 */ /* 0x000fe200078e001b */
[----:B------:R-:W-:Y:S02]  /*173f0*/  MOV R6, 0x17420 ;  /* 0x0001742000067802 */ /* 0x000fe40000000f00 */
[----:B--2---:R-:W-:-:S02]  /*17400*/  SHF.L.U32 R3, R3, 0xc, RZ ;  /* 0x0000000c03037819 */ /* 0x004fc400000006ff */
[----:B------:R-:W-:Y:S05]  /*17410*/  CALL.REL.NOINC `($_ZN7cutlass13device_kernelIN5flash19enable_sm80_to_sm89INS1_16FlashAttnBwdSm80INS1_25CollectiveMainloopBwdSm80ILi2ELi2EN4cute5tupleIJNS5_1CILi128EEES8_NS7_ILi64EEEEEENS_10bfloat16_tEfNS_4arch4Sm80ELb0ELb1ELb1ELb0ELb1ELb0ELb0ELb0ELi2ELi4ELi4ELi4ELb0EEENS1_21CollectiveEpilogueBwdISA_SB_SD_Li256ELb0ELb0ELi2EEENS1_19SingleTileSchedulerILb0ELb0ELb0ELi128EEEEEEEEEvNT_6ParamsE$_ZN4cute3eso3ESOILb1ELb0EJNS_6LayoutINS_5tupleIJNS3_IJNS_1CILi8EEENS4_ILi1EEEEEEEEENS3_IJNS3_IJS6_NS4_ILi0EEEEEEEEEEEiEEC2ERKSC_RKi) ;  /* 0xffff34a000007944 */ /* 0x000fea0003c3ffff */
[----:B-1----:R-:W2:Y:S01]  /*17420*/  LDL R3, [R1+0x758] ;  /* 0x0007580001037983 */ /* 0x002ea20000100800 */
[----:B------:R-:W-:-:S02]  /*17430*/  MOV R9, R27 ;  /* 0x0000001b00097202 */ /* 0x000fc40000000f00 */
[----:B------:R-:W-:Y:S01]  /*17440*/  MOV R8, 0x17470 ;  /* 0x0001747000087802 */ /* 0x000fe20000000f00 */
[----:B--2---:R-:W-:-:S04]  /*17450*/  IMAD.WIDE R2, R3, 0x2, R58 ;  /* 0x0000000203027825 */ /* 0x004fc800078e023a */
[----:B------:R-:W-:Y:S05]  /*17460*/  CALL.REL.NOINC `($_ZN7cutlass13device_kernelIN5flash19enable_sm80_to_sm89INS1_16FlashAttnBwdSm80INS1_25CollectiveMainloopBwdSm80ILi2ELi2EN4cute5tupleIJNS5_1CILi128EEES8_NS7_ILi64EEEEEENS_10bfloat16_tEfNS_4arch4Sm80ELb0ELb1ELb1ELb0ELb1ELb0ELb0ELb0ELi2ELi4ELi4ELi4ELb0EEENS1_21CollectiveEpilogueBwdISA_SB_SD_Li256ELb0ELb0ELi2EEENS1_19SingleTileSchedulerILb0ELb0ELb0ELi128EEEEEEEEEvNT_6ParamsE$_ZN4cute8smem_ptrIPN7cutlass10bfloat16_tEECI1NS_12iter_adaptorIS3_S4_EEES3_) ;  /* 0xffff470000007944 */ /* 0x000fea0003c3ffff */
[----:B-1----:R1:W5:Y:S01]  /*17470*/  LDL.64 R2, [R1+0x758] ;  /* 0x0007580001027983 */ /* 0x0023620000100a00 */
[----:B------:R-:W-:Y:S02]  /*17480*/  MOV R6, R27 ;  /* 0x0000001b00067202 */ /* 0x000fe40000000f00 */
[----:B------:R-:W-:Y:S02]  /*17490*/  MOV R8, 0x174b0 ;  /* 0x000174b000087802 */ /* 0x000fe40000000f00 */
[----:B-1---5:R-:W-:Y:S05]  /*174a0*/  CALL.REL.NOINC `($_ZN7cutlass13device_kernelIN5flash19enable_sm80_to_sm89INS1_16FlashAttnBwdSm80INS1_25CollectiveMainloopBwdSm80ILi2ELi2EN4cute5tupleIJNS5_1CILi128EEES8_NS7_ILi64EEEEEENS_10bfloat16_tEfNS_4arch4Sm80ELb0ELb1ELb1ELb0ELb1ELb0ELb0ELb0ELi2ELi4ELi4ELi4ELb0EEENS1_21CollectiveEpilogueBwdISA_SB_SD_Li256ELb0ELb0ELi2EEENS1_19SingleTileSchedulerILb0ELb0ELb0ELi128EEEEEEEEEvNT_6ParamsE$_ZN4cute3eso3ESOILb1ELb0EJNS_6LayoutINS_5tupleIJNS3_IJNS_1CILi8EEENS4_ILi1EEEEEEEEENS3_IJNS3_IJS6_NS4_ILi0EEEEEEEEEEENS_10ViewEngineINS_8smem_ptrIPN7cutlass10bfloat16_tEEEEEEEC2ERKSC_RKSJ_) ;  /* 0xffff338000007944 */ /* 0x022fea0003c3ffff */
[----:B------:R2:W5:Y:S01]  /*174b0*/  LDL.64 R8, [R1+0x758] ;  /* 0x0007580001087983 */ /* 0x0005620000100a00 */
[----:B-1----:R-:W-:Y:S01]  /*174c0*/  IMAD.MOV.U32 R2, RZ, RZ, R27 ;  /* 0x000000ffff027224 */ /* 0x002fe200078e001b */
[----:B------:R-:W-:Y:S02]  /*174d0*/  MOV R3, RZ ;  /* 0x000000ff00037202 */ /* 0x000fe40000000f00 */
[----:B------:R-:W-:Y:S02]  /*174e0*/  MOV R10, 0x17500 ;  /* 0x00017500000a7802 */ /* 0x000fe40000000f00 */
[----:B--2--5:R-:W-:Y:S05]  /*174f0*/  CALL.REL.NOINC `($_ZN7cutlass13device_kernelIN5flash19enable_sm80_to_sm89INS1_16FlashAttnBwdSm80INS1_25CollectiveMainloopBwdSm80ILi2ELi2EN4cute5tupleIJNS5_1CILi128EEES8_NS7_ILi64EEEEEENS_10bfloat16_tEfNS_4arch4Sm80ELb0ELb1ELb1ELb0ELb1ELb0ELb0ELb0ELi2ELi4ELi4ELi4ELb0EEENS1_21CollectiveEpilogueBwdISA_SB_SD_Li256ELb0ELb0ELi2EEENS1_19SingleTileSchedulerILb0ELb0ELb0ELi128EEEEEEEEEvNT_6ParamsE$_ZN4cute3eso3ESOILb1ELb0EJNS_10UnderscoreEiEEC2ERKS2_RKi) ;  /* 0xffff0bb000007944 */ /* 0x024fea0003c3ffff */
[----:B-1----:R-:W2:Y:S01]  /*17500*/  LDL R3, [R1+0x758] ;  /* 0x0007580001037983 */ /* 0x002ea20000100800 */
[----:B------:R-:W-:Y:S01]  /*17510*/  IMAD.MOV.U32 R2, RZ, RZ, R27 ;  /* 0x000000ffff027224 */ /* 0x000fe200078e001b */
[----:B------:R-:W-:-:S02]  /*17520*/  MOV R6, 0x17550 ;  /* 0x0001755000067802 */ /* 0x000fc40000000f00 */
[----:B--2---:R-:W-:Y:S02]  /*17530*/  SHF.L.U32 R3, R3, 0x3, RZ ;  /* 0x0000000303037819 */ /* 0x004fe400000006ff */
[----:B------:R-:W-:Y:S05]  /*17540*/  CALL.REL.NOINC `($_ZN7cutlass13device_kernelIN5flash19enable_sm80_to_sm89INS1_16FlashAttnBwdSm80INS1_25CollectiveMainloopBwdSm80ILi2ELi2EN4cute5tupleIJNS5_1CILi128EEES8_NS7_ILi64EEEEEENS_10bfloat16_tEfNS_4arch4Sm80ELb0ELb1ELb1ELb0ELb1ELb0ELb0ELb0ELi2ELi4ELi4ELi4ELb0EEENS1_21CollectiveEpilogueBwdISA_SB_SD_Li256ELb0ELb0ELi2EEENS1_19SingleTileSchedulerILb0ELb0ELb0ELi128EEEEEEEEEvNT_6ParamsE$_ZN4cute3eso3ESOILb1ELb0EJNS_6LayoutINS_5tupleIJNS3_IJNS_1CILi8EEENS4_ILi1EEEEEEEEENS3_IJNS3_IJS6_NS4_ILi0EEEEEEEEEEEiEEC2ERKSC_RKi) ;  /* 0xffff337000007944 */ /* 0x000fea0003c3ffff */
[----:B-1----:R-:W2:Y:S01]  /*17550*/  LDL R3, [R1+0x758] ;  /* 0x0007580001037983 */ /* 0x002ea20000100800 */
[----:B------:R-:W-:Y:S02]  /*17560*/  MOV R69, R27 ;  /* 0x0000001b00457202 */ /* 0x000fe40000000f00 */
[----:B------:R-:W-:Y:S01]  /*17570*/  MOV R4, 0x175b0 ;  /* 0x000175b000047802 */ /* 0x000fe20000000f00 */
[----:B--2---:R-:W-:-:S05]  /*17580*/  IMAD.WIDE R2, R3, 0x2, R16 ;  /* 0x0000000203027825 */ /* 0x004fca00078e0210 */
[----:B------:R-:W-:Y:S02]  /*17590*/  MOV R6, R2 ;  /* 0x0000000200067202 */ /* 0x000fe40000000f00 */
[----:B------:R-:W-:Y:S05]  /*175a0*/  CALL.REL.NOINC `($_ZN7cutlass13device_kernelIN5flash19enable_sm80_to_sm89INS1_16FlashAttnBwdSm80INS1_25CollectiveMainloopBwdSm80ILi2ELi2EN4cute5tupleIJNS5_1CILi128EEES8_NS7_ILi64EEEEEENS_10bfloat16_tEfNS_4arch4Sm80ELb0ELb1ELb1ELb0ELb1ELb0ELb0ELb0ELi2ELi4ELi4ELi4ELb0EEENS1_21CollectiveEpilogueBwdISA_SB_SD_Li256ELb0ELb0ELi2EEENS1_19SingleTileSchedulerILb0ELb0ELb0ELi128EEEEEEEEEvNT_6ParamsE$_ZN4cute3eso3ESOILb1ELb0EJNS_6LayoutINS_5tupleIJNS3_IJNS_1CILi8EEENS4_ILi1EEEEEEEEENS3_IJNS3_IJS6_NS4_ILi0EEEEEEEEEEENS_10ViewEngineIPN7cutlass10bfloat16_tEEEEEC2ERKSC_RKSH_) ;  /* 0xffff32c000007944 */ /* 0x000fea0003c3ffff */
[----:B------:R2:W5:Y:S01]  /*175b0*/  LDL.64 R4, [R1+0x758] ;  /* 0x0007580001047983 */ /* 0x0005620000100a00 */
[----:B-1----:R-:W-:Y:S01]  /*175c0*/  IMAD.MOV.U32 R2, RZ, RZ, R8 ;  /* 0x000000ffff027224 */ /* 0x002fe200078e0008 */
[----:B------:R-:W-:Y:S01]  /*175d0*/  MOV R3, R9 ;  /* 0x0000000900037202 */ /* 0x000fe20000000f00 */
[----:B------:R-:W-:Y:S01]  /*175e0*/  IMAD.MOV.U32 R9, RZ, RZ, R27 ;  /* 0x000000ffff097224 */ /* 0x000fe200078e001b */
[----:B------:R-:W-:Y:S02]  /*175f0*/  MOV R8, 0x17610 ;  /* 0x0001761000087802 */ /* 0x000fe40000000f00 */
[----:B--2--5:R-:W-:Y:S05]  /*17600*/  CALL.REL.NOINC `($_ZN7cutlass13device_kernelIN5flash19enable_sm80_to_sm89INS1_16FlashAttnBwdSm80INS1_25CollectiveMainloopBwdSm80ILi2ELi2EN4cute5tupleIJNS5_1CILi128EEES8_NS7_ILi64EEEEEENS_10bfloat16_tEfNS_4arch4Sm80ELb0ELb1ELb1ELb0ELb1ELb0ELb0ELb0ELi2ELi4ELi4ELi4ELb0EEENS1_21CollectiveEpilogueBwdISA_SB_SD_Li256ELb0ELb0ELi2EEENS1_19SingleTileSchedulerILb0ELb0ELb0ELi128EEEEEEEEEvNT_6ParamsE$_ZN4cute8smem_ptrIPN7cutlass10bfloat16_tEECI1NS_12iter_adaptorIS3_S4_EEES3_) ;  /* 0xffff456000007944 */ /* 0x024fea0003c3ffff */
[----:B-1----:R1:W5:Y:S01]  /*17610*/  LDL.64 R2, [R1+0x758] ;  /* 0x0007580001027983 */ /* 0x0023620000100a00 */
[----:B------:R-:W-:Y:S02]  /*17620*/  MOV R6, R27 ;  /* 0x0000001b00067202 */ /* 0x000fe40000000f00 */
[----:B------:R-:W-:Y:S02]  /*17630*/  MOV R8, 0x17650 ;  /* 0x0001765000087802 */ /* 0x000fe40000000f00 */
[----:B-1---5:R-:W-:Y:S05]  /*17640*/  CALL.REL.NOINC `($_ZN7cutlass13device_kernelIN5flash19enable_sm80_to_sm89INS1_16FlashAttnBwdSm80INS1_25CollectiveMainloopBwdSm80ILi2ELi2EN4cute5tupleIJNS5_1CILi128EEES8_NS7_ILi64EEEEEENS_10bfloat16_tEfNS_4arch4Sm80ELb0ELb1ELb1ELb0ELb1ELb0ELb0ELb0ELi2ELi4ELi4ELi4ELb0EEENS1_21CollectiveEpilogueBwdISA_SB_SD_Li256ELb0ELb0ELi2EEENS1_19SingleTileSchedulerILb0ELb0ELb0ELi128EEEEEEEEEvNT_6ParamsE$_ZN4cute8smem_ptrIPN7cutlass9uint128_tEECI1NS_12iter_adaptorIS3_S4_EEES3_) ;  /* 0xffff456000007944 */ /* 0x022fea0003c3ffff */
[----:B-1----:R1:W5:Y:S01]  /*17650*/  LDL.64 R2, [R1+0x758] ;  /* 0x0007580001027983 */ /* 0x0023620000100a00 */
[----:B------:R-:W-:Y:S02]  /*17660*/  MOV R6, R27 ;  /* 0x0000001b00067202 */ /* 0x000fe40000000f00 */
[----:B------:R-:W-:-:S02]  /*17670*/  MOV R8, 0x17690 ;  /* 0x0001769000087802 */ /* 0x000fc40000000f00 */
[----:B-1---5:R-:W-:Y:S05]  /*17680*/  CALL.REL.NOINC `($_ZN7cutlass13device_kernelIN5flash19enable_sm80_to_sm89INS1_16FlashAttnBwdSm80INS1_25CollectiveMainloopBwdSm80ILi2ELi2EN4cute5tupleIJNS5_1CILi128EEES8_NS7_ILi64EEEEEENS_10bfloat16_tEfNS_4arch4Sm80ELb0ELb1ELb1ELb0ELb1ELb0ELb0ELb0ELi2ELi4ELi4ELi4ELb0EEENS1_21CollectiveEpilogueBwdISA_SB_SD_Li256ELb0ELb0ELi2EEENS1_19SingleTileSchedulerILb0ELb0ELb0ELi128EEEEEEEEEvNT_6ParamsE$_ZN4cute3eso3ESOILb1ELb0EJNS_6LayoutINS_5tupleIJNS3_IJNS_1CILi1EEES5_EEEEEENS3_IJNS3_IJS5_NS4_ILi0EEEEEEEEEEENS_10ViewEngineINS_8smem_ptrIPN7cutlass9uint128_tEEEEEEEC2ERKSB_RKSI_) ;  /* 0xffff289000007944 */ /* 0x022fea0003c3ffff */
[----:B------:R2:W5:Y:S01]  /*17690*/  LDL R8, [R1+0x758] ;  /* 0x0007580001087983 */ /* 0x0005620000100800 */
[----:B------:R-:W-:-:S02]  /*176a0*/  MOV R69, R27 ;  /* 0x0000001b00457202 */ /* 0x000fc40000000f00 */
[----:B-1----:R-:W-:Y:S02]  /*176b0*/  MOV R6, 0x176d0 ;  /* 0x000176d000067802 */ /* 0x002fe40000000f00 */
[----:B--2--5:R-:W-:Y:S05]  /*176c0*/  CALL.REL.NOINC `($_ZN7cutlass13device_kernelIN5flash19enable_sm80_to_sm89INS1_16FlashAttnBwdSm80INS1_25CollectiveMainloopBwdSm80ILi2ELi2EN4cute5tupleIJNS5_1CILi128EEES8_NS7_ILi64EEEEEENS_10bfloat16_tEfNS_4arch4Sm80ELb0ELb1ELb1ELb0ELb1ELb0ELb0ELb0ELi2ELi4ELi4ELi4ELb0EEENS1_21CollectiveEpilogueBwdISA_SB_SD_Li256ELb0ELb0ELi2EEENS1_19SingleTileSchedulerILb0ELb0ELb0ELi128EEEEEEEEEvNT_6ParamsE$_ZN4cute3eso3ESOILb1ELb0EJNS_6LayoutINS_5tupleIJNS3_IJNS_1CILi4EEENS4_ILi1EEEEEEEEENS3_IJNS3_IJS6_NS4_ILi0EEEEEEEEEEENS_10ViewEngineIPjEEEEC2ERKSC_RKSF_) ;  /* 0xffff2ff000007944 */ /* 0x024fea0003c3ffff */
[----:B------:R2:W5:Y:S01]  /*176d0*/  LDL.64 R60, [R1+0x758] ;  /* 0x00075800013c7983 */ /* 0x0005620000100a00 */
[----:B-1----:R-:W-:Y:S02]  /*176e0*/  MOV R4, R8 ;  /* 0x0000000800047202 */ /* 0x002fe40000000f00 */
[----:B------:R-:W-:Y:S02]  /*176f0*/  MOV R2, 0x17710 ;  /* 0x0001771000027802 */ /* 0x000fe40000000f00 */
[----:B--2--5:R-:W-:Y:S05]  /*17700*/  CALL.REL.NOINC `($_ZN7cutlass13device_kernelIN5flash19enable_sm80_to_sm89INS1_16FlashAttnBwdSm80INS1_25CollectiveMainloopBwdSm80ILi2ELi2EN4cute5tupleIJNS5_1CILi128EEES8_NS7_ILi64EEEEEENS_10bfloat16_tEfNS_4arch4Sm80ELb0ELb1ELb1ELb0ELb1ELb0ELb0ELb0ELi2ELi4ELi4ELi4ELb0EEENS1_21CollectiveEpilogueBwdISA_SB_SD_Li256ELb0ELb0ELi2EEENS1_19SingleTileSchedulerILb0ELb0ELb0ELi128EEEEEEEEEvNT_6ParamsE$_ZN73_INTERNAL_24fd9406_37_flash_bwd_hdim64_bf16_softcap_sm80_cu_8e232a79_330724__cvta_generic_to_sharedEPKv) ;  /* 0xffff45c000007944 */ /* 0x024fea0003c3ffff */
        /* <DEDUP_REMOVED lines=9> */
[----:B-1----:R-:W-:Y:S05]  /*177a0*/  CALL.REL.NOINC `($_ZN7cutlass13device_kernelIN5flash19enable_sm80_to_sm89INS1_16FlashAttnBwdSm80INS1_25CollectiveMainloopBwdSm80ILi2ELi2EN4cute5tupleIJNS5_1CILi128EEES8_NS7_ILi64EEEEEENS_10bfloat16_tEfNS_4arch4Sm80ELb0ELb1ELb1ELb0ELb1ELb0ELb0ELb0ELi2ELi4ELi4ELi4ELb0EEENS1_21CollectiveEpilogueBwdISA_SB_SD_Li256ELb0ELb0ELi2EEENS1_19SingleTileSchedulerILb0ELb0ELb0ELi128EEEEEEEEEvNT_6ParamsE$_ZN4cute3eso3ESOILb1ELb0EJNS_10UnderscoreEiEEC2ERKS2_RKi) ;  /* 0xffff090000007944 */ /* 0x002fea0003c3ffff */
        /* <DEDUP_REMOVED lines=16> */
[----:B------:R-:W-:Y:S02]  /*178b0*/  MOV R3, 0x1 ;  /* 0x0000000100037802 */ /* 0x000fe40000000f00 */
[----:B------:R-:W-:-:S02]  /*178c0*/  MOV R10, 0x178e0 ;  /* 0x000178e0000a7802 */ /* 0x000fc40000000f00 */
        /* <DEDUP_REMOVED lines=43> */
[----:B-1---5:R-:W-:Y:S05]  /*17b80*/  CALL.REL.NOINC `($_ZN7cutlass13device_kernelIN5flash19enable_sm80_to_sm89INS1_16FlashAttnBwdSm80INS1_25CollectiveMainloopBwdSm80ILi2ELi2EN4cute5tupleIJNS5_1CILi128EEES8_NS7_ILi64EEEEEENS_10bfloat16_tEfNS_4arch4Sm80ELb0ELb1ELb1ELb0ELb1ELb0ELb0ELb0ELi2ELi4ELi4ELi4ELb0EEENS1_21CollectiveEpilogueBwdISA_SB_SD_Li256ELb0ELb0ELi2EEENS1_19SingleTileSchedulerILb0ELb0ELb0ELi128EEEEEEEEEvNT_6ParamsE$_ZN4cute8smem_ptrIPN7cutlass10bfloat16_tEECI1NS_12iter_adaptorIS3_S4_EEES3_) ;  /* 0xffff3fe000007944 */ /* 0x022fea0003c3ffff */
[----:B-1----:R1:W5:Y:S01]  /*17b90*/  LDL.64 R2, [R1+0x758] ;  /* 0x0007580001027983 */ /* 0x0023620000100a00 */
[----:B------:R-:W-:-:S03]  /*17ba0*/  MOV R6, 0x17bc0 ;  /* 0x00017bc000067802 */ /* 0x000fc60000000f00 */
[----:B-1---5:R-:W-:Y:S05]  /*17bb0*/  CALL.REL.NOINC `($_ZN7cutlass13device_kernelIN5flash19enable_sm80_to_sm89INS1_16FlashAttnBwdSm80INS1_25CollectiveMainloopBwdSm80ILi2ELi2EN4cute5tupleIJNS5_1CILi128EEES8_NS7_ILi64EEEEEENS_10bfloat16_tEfNS_4arch4Sm80ELb0ELb1ELb1ELb0ELb1ELb0ELb0ELb0ELi2ELi4ELi4ELi4ELb0EEENS1_21CollectiveEpilogueBwdISA_SB_SD_Li256ELb0ELb0ELi2EEENS1_19SingleTileSchedulerILb0ELb0ELb0ELi128EEEEEEEEEvNT_6ParamsE$_ZN4cute3eso3ESOILb1ELb0EJNS_6LayoutINS_5tupleIJNS3_IJNS_1CILi8EEENS4_ILi1EEEEEENS4_ILi4EEEEEENS3_IJNS3_IJS6_NS4_ILi0EEEEEENS4_ILi2048EEEEEEEENS_10ViewEngineINS_8smem_ptrIPN7cutlass10bfloat16_tEEEEEEEC2ERKSE_RKSL_) ;  /* 0xffff32f000007944 */ /* 0x022fea0003c3ffff */
[----:B-1----:R1:W5:Y:S01]  /*17bc0*/  LDL.64 R4, [R1+0x758] ;  /* 0x0007580001047983 */ /* 0x0023620000100a00 */
[----:B------:R-:W-:Y:S01]  /*17bd0*/  IMAD.MOV.U32 R6, RZ, RZ, R50 ;  /* 0x000000ffff067224 */ /* 0x000fe200078e0032 */
[----:B------:R-:W-:Y:S02]  /*17be0*/  MOV R9, R51 ;  /* 0x0000003300097202 */ /* 0x000fe40000000f00 */
[----:B------:R-:W-:Y:S02]  /*17bf0*/  MOV R8, 0x17c10 ;  /* 0x00017c1000087802 */ /* 0x000fe40000000f00 */
[----:B-1---5:R-:W-:Y:S05]  /*17c00*/  CALL.REL.NOINC `($_ZN7cutlass13device_kernelIN5flash19enable_sm80_to_sm89INS1_16FlashAttnBwdSm80INS1_25CollectiveMainloopBwdSm80ILi2ELi2EN4cute5tupleIJNS5_1CILi128EEES8_NS7_ILi64EEEEEENS_10bfloat16_tEfNS_4arch4Sm80ELb0ELb1ELb1ELb0ELb1ELb0ELb0ELb0ELi2ELi4ELi4ELi4ELb0EEENS1_21CollectiveEpilogueBwdISA_SB_SD_Li256ELb0ELb0ELi2EEENS1_19SingleTileSchedulerILb0ELb0ELb0ELi128EEEEEEEEEvNT_6ParamsE$_ZN4cute3eso3ESOILb1ELb0EJNS_6LayoutINS_5tupleIJNS3_IJNS_1CILi8EEENS4_ILi1EEEEEENS4_ILi4EEEEEENS3_IJNS3_IJS6_NS4_ILi0EEEEEES5_EEEEENS_10ViewEngineIPN7cutlass10bfloat16_tEEEEEC2ERKSD_RKSI_) ;  /* 0xffff332000007944 */ /* 0x022fea0003c3ffff */
[----:B------:R2:W5:Y:S01]  /*17c10*/  LDL.64 R2, [R1+0x758] ;  /* 0x0007580001027983 */ /* 0x0005620000100a00 */
[----:B-1----:R-:W-:Y:S02]  /*17c20*/  MOV R7, R5 ;  /* 0x0000000500077202 */ /* 0x002fe40000000f00 */
[----:B------:R-:W-:Y:S02]  /*17c30*/  MOV R6, 0x17c50 ;  /* 0x00017c5000067802 */ /* 0x000fe40000000f00 */
[----:B--2--5:R-:W-:Y:S05]  /*17c40*/  CALL.REL.NOINC `($_ZN7cutlass13device_kernelIN5flash19enable_sm80_to_sm89INS1_16FlashAttnBwdSm80INS1_25CollectiveMainloopBwdSm80ILi2ELi2EN4cute5tupleIJNS5_1CILi128EEES8_NS7_ILi64EEEEEENS_10bfloat16_tEfNS_4arch4Sm80ELb0ELb1ELb1ELb0ELb1ELb0ELb0ELb0ELi2ELi4ELi4ELi4ELb0EEENS1_21CollectiveEpilogueBwdISA_SB_SD_Li256ELb0ELb0ELi2EEENS1_19SingleTileSchedulerILb0ELb0ELb0ELi128EEEEEEEEEvNT_6ParamsE$_ZN4cute3eso3ESOILb1ELb0EJNS_6LayoutINS_5tupleIJNS3_IJNS_1CILi8EEENS4_ILi1EEEEEENS3_IJNS4_ILi4EEEEEEEEENS3_IJNS3_IJS6_NS4_ILi0EEEEEENS3_IJNS4_ILi2048EEEEEEEEEEENS_10ViewEngineINS_8smem_ptrIPN7cutlass10bfloat16_tEEEEEEEC2ERKSG_RKSN_) ;  /* 0xffff2e9000007944 */ /* 0x024fea0003c3ffff */
[----:B------:R2:W5:Y:S01]  /*17c50*/  LDL.64 R6, [R1+0x758] ;  /* 0x0007580001067983 */ /* 0x0005620000100a00 */
[----:B-1----:R-:W-:Y:S02]  /*17c60*/  MOV R5, R3 ;  /* 0x0000000300057202 */ /* 0x002fe40000000f00 */
[----:B------:R-:W-:-:S02]  /*17c70*/  MOV R4, 0x17c90 ;  /* 0x00017c9000047802 */ /* 0x000fc40000000f00 */
[----:B--2--5:R-:W-:Y:S05]  /*17c80*/  CALL.REL.NOINC `($_ZN7cutlass13device_kernelIN5flash19enable_sm80_to_sm89INS1_16FlashAttnBwdSm80INS1_25CollectiveMainloopBwdSm80ILi2ELi2EN4cute5tupleIJNS5_1CILi128EEES8_NS7_ILi64EEEEEENS_10bfloat16_tEfNS_4arch4Sm80ELb0ELb1ELb1ELb0ELb1ELb0ELb0ELb0ELi2ELi4ELi4ELi4ELb0EEENS1_21CollectiveEpilogueBwdISA_SB_SD_Li256ELb0ELb0ELi2EEENS1_19SingleTileSchedulerILb0ELb0ELb0ELi128EEEEEEEEEvNT_6ParamsE$_ZN4cute3eso3ESOILb1ELb0EJNS_6LayoutINS_5tupleIJNS3_IJNS_1CILi8EEENS4_ILi1EEEEEENS3_IJNS4_ILi4EEEEEEEEENS3_IJNS3_IJS6_NS4_ILi0EEEEEENS3_IJS5_EEEEEEEENS_10ViewEngineIPN7cutlass10bfloat16_tEEEEEC2ERKSF_RKSK_) ;  /* 0xffff2eb000007944 */ /* 0x024fea0003c3ffff */
[----:B-1----:R1:W5:Y:S01]  /*17c90*/  LDL.64 R2, [R1+0x758] ;  /* 0x0007580001027983 */ /* 0x0023620000100a00 */
[----:B------:R-:W-:-:S03]  /*17ca0*/  MOV R8, 0x17cc0 ;  /* 0x00017cc000087802 */ /* 0x000fc60000000f00 */
[----:B-1---5:R-:W-:Y:S05]  /*17cb0*/  CALL.REL.NOINC `($_ZN7cutlass13device_kernelIN5flash19enable_sm80_to_sm89INS1_16FlashAttnBwdSm80INS1_25CollectiveMainloopBwdSm80ILi2ELi2EN4cute5tupleIJNS5_1CILi128EEES8_NS7_ILi64EEEEEENS_10bfloat16_tEfNS_4arch4Sm80ELb0ELb1ELb1ELb0ELb1ELb0ELb0ELb0ELi2ELi4ELi4ELi4ELb0EEENS1_21CollectiveEpilogueBwdISA_SB_SD_Li256ELb0ELb0ELi2EEENS1_19SingleTileSchedulerILb0ELb0ELb0ELi128EEEEEEEEEvNT_6ParamsE$_ZN4cute3eso3ESOILb1ELb0EJNS_6LayoutINS_5tupleIJNS3_IJNS3_IJNS_1CILi8EEENS4_ILi1EEEEEES6_EEENS3_IJNS3_IJS6_S6_EEENS4_ILi4EEEEEEEEENS3_IJNS3_IJNS3_IJS6_NS4_ILi0EEEEEESD_EEENS3_IJNS3_IJSD_SD_EEES5_EEEEEEEENS_10ViewEngineIPN7cutlass10bfloat16_tEEEEEC2ERKSJ_RKSO_) ;  /* 0xffff1fe000007944 */ /* 0x022fea0003c3ffff */
[----:B-1----:R1:W5:Y:S01]  /*17cc0*/  LDL.64 R4, [R1+0x758] ;  /* 0x0007580001047983 */ /* 0x0023620000100a00 */
[----:B------:R-:W-:-:S03]  /*17cd0*/  MOV R8, 0x17cf0 ;  /* 0x00017cf000087802 */ /* 0x000fc60000000f00 */
[----:B-1---5:R-:W-:Y:S05]  /*17ce0*/  CALL.REL.NOINC `($_ZN7cutlass13device_kernelIN5flash19enable_sm80_to_sm89INS1_16FlashAttnBwdSm80INS1_25CollectiveMainloopBwdSm80ILi2ELi2EN4cute5tupleIJNS5_1CILi128EEES8_NS7_ILi64EEEEEENS_10bfloat16_tEfNS_4arch4Sm80ELb0ELb1ELb1ELb0ELb1ELb0ELb0ELb0ELi2ELi4ELi4ELi4ELb0EEENS1_21CollectiveEpilogueBwdISA_SB_SD_Li256ELb0ELb0ELi2EEENS1_19SingleTileSchedulerILb0ELb0ELb0ELi128EEEEEEEEEvNT_6ParamsE$_ZN4cute3eso3ESOILb1ELb0EJNS_6LayoutINS_5tupleIJNS3_IJNS3_IJNS_1CILi8EEENS4_ILi1EEEEEES6_EEENS3_IJNS3_IJS6_S6_EEENS4_ILi4EEEEEEEEENS3_IJNS3_IJNS3_IJS6_NS4_ILi0EEEEEESD_EEENS3_IJNS3_IJSD_SD_EEENS4_ILi2048EEEEEEEEEEENS_10ViewEngineINS_8smem_ptrIPN7cutlass10bfloat16_tEEEEEEEC2ERKSK_RKSR_) ;  /* 0xffff1f7000007944 */ /* 0x022fea0003c3ffff */
[----:B-1----:R1:W5:Y:S01]  /*17cf0*/  LDL.64 R2, [R1+0x758] ;  /* 0x0007580001027983 */ /* 0x0023620000100a00 */
[----:B------:R-:W-:Y:S01]  /*17d00*/  IMAD.MOV.U32 R6, RZ, RZ, R4 ;  /* 0x000000ffff067224 */ /* 0x000fe200078e0004 */
[----:B------:R-:W-:-:S02]  /*17d10*/  MOV R9, R5 ;  /* 0x0000000500097202 */ /* 0x000fc40000000f00 */
[----:B------:R-:W-:Y:S02]  /*17d20*/  MOV R8, 0x17d40 ;  /* 0x00017d4000087802 */ /* 0x000fe40000000f00 */
[----:B-1---5:R-:W-:Y:S05]  /*17d30*/  CALL.REL.NOINC `($_ZN7cutlass13device_kernelIN5flash19enable_sm80_to_sm89INS1_16FlashAttnBwdSm80INS1_25CollectiveMainloopBwdSm80ILi2ELi2EN4cute5tupleIJNS5_1CILi128EEES8_NS7_ILi64EEEEEENS_10bfloat16_tEfNS_4arch4Sm80ELb0ELb1ELb1ELb0ELb1ELb0ELb0ELb0ELi2ELi4ELi4ELi4ELb0EEENS1_21CollectiveEpilogueBwdISA_SB_SD_Li256ELb0ELb0ELi2EEENS1_19SingleTileSchedulerILb0ELb0ELb0ELi128EEEEEEEEEvNT_6ParamsE$_ZN4cute3eso3ESOILb1ELb0EJNS_6LayoutINS_5tupleIJNS3_IJNS_1CILi8EEENS4_ILi1EEEEEENS4_ILi4EEEEEENS3_IJNS3_IJS6_NS4_ILi0EEEEEES5_EEEEENS_10ViewEngineIPN7cutlass10bfloat16_tEEEEEC2ERKSD_RKSI_) ;  /* 0xffff31f000007944 */ /* 0x022fea0003c3ffff */
[----:B------:R2:W5:Y:S01]  /*17d40*/  LDL.64 R16, [R1+0x758] ;  /* 0x0007580001107983 */ /* 0x0005620000100a00 */
[----:B------:R-:W-:Y:S02]  /*17d50*/  MOV R9, R27 ;  /* 0x0000001b00097202 */ /* 0x000fe40000000f00 */
[----:B------:R-:W-:Y:S02]  /*17d60*/  MOV R8, 0x17d80 ;  /* 0x00017d8000087802 */ /* 0x000fe40000000f00 */
[----:B-12--5:R-:W-:Y:S05]  /*17d70*/  CALL.REL.NOINC `($_ZN7cutlass13device_kernelIN5flash19enable_sm80_to_sm89INS1_16FlashAttnBwdSm80INS1_25CollectiveMainloopBwdSm80ILi2ELi2EN4cute5tupleIJNS5_1CILi128EEES8_NS7_ILi64EEEEEENS_10bfloat16_tEfNS_4arch4Sm80ELb0ELb1ELb1ELb0ELb1ELb0ELb0ELb0ELi2ELi4ELi4ELi4ELb0EEENS1_21CollectiveEpilogueBwdISA_SB_SD_Li256ELb0ELb0ELi2EEENS1_19SingleTileSchedulerILb0ELb0ELb0ELi128EEEEEEEEEvNT_6ParamsE$_ZN4cute8smem_ptrIPN7cutlass10bfloat16_tEECI1NS_12iter_adaptorIS3_S4_EEES3_) ;  /* 0xffff3df000007944 */ /* 0x026fea0003c3ffff */
[----:B-1----:R1:W5:Y:S01]  /*17d80*/  LDL.64 R2, [R1+0x758] ;  /* 0x0007580001027983 */ /* 0x0023620000100a00 */
[----:B------:R-:W-:-:S03]  /*17d90*/  MOV R6, 0x17db0 ;  /* 0x00017db000067802 */ /* 0x000fc60000000f00 */
[----:B-1---5:R-:W-:Y:S05]  /*17da0*/  CALL.REL.NOINC `($_ZN7cutlass13device_kernelIN5flash19enable_sm80_to_sm89INS1_16FlashAttnBwdSm80INS1_25CollectiveMainloopBwdSm80ILi2ELi2EN4cute5tupleIJNS5_1CILi128EEES8_NS7_ILi64EEEEEENS_10bfloat16_tEfNS_4arch4Sm80ELb0ELb1ELb1ELb0ELb1ELb0ELb0ELb0ELi2ELi4ELi4ELi4ELb0EEENS1_21CollectiveEpilogueBwdISA_SB_SD_Li256ELb0ELb0ELi2EEENS1_19SingleTileSchedulerILb0ELb0ELb0ELi128EEEEEEEEEvNT_6ParamsE$_ZN4cute3eso3ESOILb1ELb0EJNS_6LayoutINS_5tupleIJNS3_IJNS_1CILi8EEENS4_ILi1EEEEEENS4_ILi4EEEEEENS3_IJNS3_IJS6_NS4_ILi0EEEEEENS4_ILi2048EEEEEEEENS_10ViewEngineINS_8smem_ptrIPN7cutlass10bfloat16_tEEEEEEEC2ERKSE_RKSL_) ;  /* 0xffff310000007944 */ /* 0x022fea0003c3ffff */
        /* <DEDUP_REMOVED lines=252> */
[----:B-1----:R-:W-:Y:S05]  /*18d70*/  CALL.REL.NOINC `($_ZN7cutlass13device_kernelIN5flash19enable_sm80_to_sm89INS1_16FlashAttnBwdSm80INS1_25CollectiveMainloopBwdSm80ILi2ELi2EN4cute5tupleIJNS5_1CILi128EEES8_NS7_ILi64EEEEEENS_10bfloat16_tEfNS_4arch4Sm80ELb0ELb1ELb1ELb0ELb1ELb0ELb0ELb0ELi2ELi4ELi4ELi4ELb0EEENS1_21CollectiveEpilogueBwdISA_SB_SD_Li256ELb0ELb0ELi2EEENS1_19SingleTileSchedulerILb0ELb0ELb0ELi128EEEEEEEEEvNT_6ParamsE$_ZN4cute3eso3ESOILb1ELb0EJNS_10UnderscoreES2_iEEC2ERKS2_S5_RKi) ;  /* 0xfffef2f000007944 */ /* 0x002fea0003c3ffff */
        /* <DEDUP_REMOVED lines=9> */
[----:B------:R-:W-:Y:S05]  /*18e10*/  CALL.REL.NOINC `($_ZN7cutlass13device_kernelIN5flash19enable_sm80_to_sm89INS1_16FlashAttnBwdSm80INS1_25CollectiveMainloopBwdSm80ILi2ELi2EN4cute5tupleIJNS5_1CILi128EEES8_NS7_ILi64EEEEEENS_10bfloat16_tEfNS_4arch4Sm80ELb0ELb1ELb1ELb0ELb1ELb0ELb0ELb0ELi2ELi4ELi4ELi4ELb0EEENS1_21CollectiveEpilogueBwdISA_SB_SD_Li256ELb0ELb0ELi2EEENS1_19SingleTileSchedulerILb0ELb0ELb0ELi128EEEEEEEEEvNT_6ParamsE$_ZN4cute3eso3ESOILb1ELb0EJNS_6LayoutINS_5tupleIJNS3_IJNS_1CILi8EEENS4_ILi1EEEEEENS4_ILi2EEEEEENS3_IJNS3_IJS6_NS4_ILi0EEEEEENS4_ILi4096EEEEEEEEiEEC2ERKSE_RKi) ;  /* 0xffff1dc000007944 */ /* 0x000fea0003c3ffff */
        /* <DEDUP_REMOVED lines=8> */
[----:B-1---5:R-:W-:Y:S05]  /*18ea0*/  CALL.REL.NOINC `($_ZN7cutlass13device_kernelIN5flash19enable_sm80_to_sm89INS1_16FlashAttnBwdSm80INS1_25CollectiveMainloopBwdSm80ILi2ELi2EN4cute5tupleIJNS5_1CILi128EEES8_NS7_ILi64EEEEEENS_10bfloat16_tEfNS_4arch4Sm80ELb0ELb1ELb1ELb0ELb1ELb0ELb0ELb0ELi2ELi4ELi4ELi4ELb0EEENS1_21CollectiveEpilogueBwdISA_SB_SD_Li256ELb0ELb0ELi2EEENS1_19SingleTileSchedulerILb0ELb0ELb0ELi128EEEEEEEEEvNT_6ParamsE$_ZN4cute3eso3ESOILb1ELb0EJNS_6LayoutINS_5tupleIJNS3_IJNS_1CILi8EEENS4_ILi1EEEEEENS4_ILi2EEEEEENS3_IJNS3_IJS6_NS4_ILi0EEEEEENS4_ILi4096EEEEEEEENS_10ViewEngineINS_8smem_ptrIPN7cutlass10bfloat16_tEEEEEEEC2ERKSE_RKSL_) ;  /* 0xffff1cf000007944 */ /* 0x022fea0003c3ffff */
[----:B-1----:R1:W5:Y:S01]  /*18eb0*/  LDL.64 R4, [R1+0x758] ;  /* 0x0007580001047983 */ /* 0x0023620000100a00 */
[----:B------:R-:W-:Y:S01]  /*18ec0*/  IMAD.MOV.U32 R83, RZ, RZ, R27 ;  /* 0x000000ffff537224 */ /* 0x000fe200078e001b */
[----:B------:R-:W-:Y:S02]  /*18ed0*/  MOV R3, 0x1 ;  /* 0x0000000100037802 */ /* 0x000fe40000000f00 */
[----:B------:R-:W-:-:S02]  /*18ee0*/  MOV R8, 0x18f00 ;  /* 0x00018f0000087802 */ /* 0x000fc40000000f00 */
[----:B-1---5:R-:W-:Y:S05]  /*18ef0*/  CALL.REL.NOINC `($_ZN7cutlass13device_kernelIN5flash19enable_sm80_to_sm89INS1_16FlashAttnBwdSm80INS1_25CollectiveMainloopBwdSm80ILi2ELi2EN4cute5tupleIJNS5_1CILi128EEES8_NS7_ILi64EEEEEENS_10bfloat16_tEfNS_4arch4Sm80ELb0ELb1ELb1ELb0ELb1ELb0ELb0ELb0ELi2ELi4ELi4ELi4ELb0EEENS1_21CollectiveEpilogueBwdISA_SB_SD_Li256ELb0ELb0ELi2EEENS1_19SingleTileSchedulerILb0ELb0ELb0ELi128EEEEEEEEEvNT_6ParamsE$_ZN4cute3eso3ESOILb1ELb0EJNS_10UnderscoreES2_iEEC2ERKS2_S5_RKi) ;  /* 0xfffef17000007944 */ /* 0x022fea0003c3ffff */
[----:B-1----:R-:W2:Y:S01]  /*18f00*/  LDL R3, [R1+0x758] ;  /* 0x0007580001037983 */ /* 0x002ea20000100800 */
[----:B------:R-:W-:Y:S01]  /*18f10*/  IMAD.MOV.U32 R2, RZ, RZ, R27 ;  /* 0x000000ffff027224 */ /* 0x000fe200078e001b */
[----:B------:R-:W-:-:S02]  /*18f20*/  MOV R6, 0x18f50 ;  /* 0x00018f5000067802 */ /* 0x000fc40000000f00 */
[----:B--2---:R-:W-:Y:S02]  /*18f30*/  SHF.L.U32 R3, R3, 0x4, RZ ;  /* 0x0000000403037819 */ /* 0x004fe400000006ff */
[----:B------:R-:W-:Y:S05]  /*18f40*/  CALL.REL.NOINC `($_ZN7cutlass13device_kernelIN5flash19enable_sm80_to_sm89INS1_16FlashAttnBwdSm80INS1_25CollectiveMainloopBwdSm80ILi2ELi2EN4cute5tupleIJNS5_1CILi128EEES8_NS7_ILi64EEEEEENS_10bfloat16_tEfNS_4arch4Sm80ELb0ELb1ELb1ELb0ELb1ELb0ELb0ELb0ELi2ELi4ELi4ELi4ELb0EEENS1_21CollectiveEpilogueBwdISA_SB_SD_Li256ELb0ELb0ELi2EEENS1_19SingleTileSchedulerILb0ELb0ELb0ELi128EEEEEEEEEvNT_6ParamsE$_ZN4cute3eso3ESOILb1ELb0EJNS_6LayoutINS_5tupleIJNS3_IJNS_1CILi8EEENS4_ILi1EEEEEENS4_ILi2EEEEEENS3_IJNS3_IJS6_NS4_ILi0EEEEEES5_EEEEEiEEC2ERKSD_RKi) ;  /* 0xffff1e4000007944 */ /* 0x000fea0003c3ffff */
[----:B-1----:R-:W2:Y:S01]  /*18f50*/  LDL R3, [R1+0x758] ;  /* 0x0007580001037983 */ /* 0x002ea20000100800 */
[----:B------:R-:W-:Y:S02]  /*18f60*/  MOV R69, R27 ;  /* 0x0000001b00457202 */ /* 0x000fe40000000f00 */
[----:B------:R-:W-:Y:S01]  /*18f70*/  MOV R8, 0x18fb0 ;  /* 0x00018fb000087802 */ /* 0x000fe20000000f00 */
[----:B--2---:R-:W-:-:S05]  /*18f80*/  IMAD.WIDE R6, R3, 0x2, R52 ;  /* 0x0000000203067825 */ /* 0x004fca00078e0234 */
[----:B------:R-:W-:Y:S02]  /*18f90*/  MOV R9, R7 ;  /* 0x0000000700097202 */ /* 0x000fe40000000f00 */
[----:B------:R-:W-:Y:S05]  /*18fa0*/  CALL.REL.NOINC `($_ZN7cutlass13device_kernelIN5flash19enable_sm80_to_sm89INS1_16FlashAttnBwdSm80INS1_25CollectiveMainloopBwdSm80ILi2ELi2EN4cute5tupleIJNS5_1CILi128EEES8_NS7_ILi64EEEEEENS_10bfloat16_tEfNS_4arch4Sm80ELb0ELb1ELb1ELb0ELb1ELb0ELb0ELb0ELi2ELi4ELi4ELi4ELb0EEENS1_21CollectiveEpilogueBwdISA_SB_SD_Li256ELb0ELb0ELi2EEENS1_19SingleTileSchedulerILb0ELb0ELb0ELi128EEEEEEEEEvNT_6ParamsE$_ZN4cute3eso3ESOILb1ELb0EJNS_6LayoutINS_5tupleIJNS3_IJNS_1CILi8EEENS4_ILi1EEEEEENS4_ILi2EEEEEENS3_IJNS3_IJS6_NS4_ILi0EEEEEES5_EEEEENS_10ViewEngineIPN7cutlass10bfloat16_tEEEEEC2ERKSD_RKSI_) ;  /* 0xffff1d8000007944 */ /* 0x000fea0003c3ffff */
[----:B------:R2:W5:Y:S01]  /*18fb0*/  LDL.64 R2, [R1+0x758] ;  /* 0x0007580001027983 */ /* 0x0005620000100a00 */
[----:B-1----:R-:W-:Y:S01]  /*18fc0*/  IMAD.MOV.U32 R7, RZ, RZ, R5 ;  /* 0x000000ffff077224 */ /* 0x002fe200078e0005 */
[----:B------:R-:W-:Y:S02]  /*18fd0*/  MOV R69, R27 ;  /* 0x0000001b00457202 */ /* 0x000fe40000000f00 */
        /* <DEDUP_REMOVED lines=9> */
[----:B------:R-:W-:-:S02]  /*19070*/  MOV R10, 0x19090 ;  /* 0x00019090000a7802 */ /* 0x000fc40000000f00 */
[----:B-1---5:R-:W-:Y:S05]  /*19080*/  CALL.REL.NOINC `($_ZN7cutlass13device_kernelIN5flash19enable_sm80_to_sm89INS1_16FlashAttnBwdSm80INS1_25CollectiveMainloopBwdSm80ILi2ELi2EN4cute5tupleIJNS5_1CILi128EEES8_NS7_ILi64EEEEEENS_10bfloat16_tEfNS_4arch4Sm80ELb0ELb1ELb1ELb0ELb1ELb0ELb0ELb0ELi2ELi4ELi4ELi4ELb0EEENS1_21CollectiveEpilogueBwdISA_SB_SD_Li256ELb0ELb0ELi2EEENS1_19SingleTileSchedulerILb0ELb0ELb0ELi128EEEEEEEEEvNT_6ParamsE$_ZN4cute3eso3ESOILb1ELb0EJNS_6LayoutINS_5tupleIJNS3_IJNS3_IJNS_1CILi8EEENS4_ILi1EEEEEES6_EEENS3_IJNS3_IJS6_S6_EEENS4_ILi2EEEEEEEEENS3_IJNS3_IJNS3_IJS6_NS4_ILi0EEEEEESD_EEENS3_IJNS3_IJSD_SD_EEES5_EEEEEEEENS_10ViewEngineIPN7cutlass10bfloat16_tEEEEEC2ERKSJ_RKSO_) ;  /* 0xffff0b9000007944 */ /* 0x022fea0003c3ffff */
[----:B------:R2:W5:Y:S01]  /*19090*/  LDL.64 R4, [R1+0x758] ;  /* 0x0007580001047983 */ /* 0x0005620000100a00 */
[----:B------:R-:W-:Y:S01]  /*190a0*/  IMAD.MOV.U32 R9, RZ, RZ, R7 ;  /* 0x000000ffff097224 */ /* 0x000fe200078e0007 */
[----:B------:R-:W-:-:S02]  /*190b0*/  MOV R69, R27 ;  /* 0x0000001b00457202 */ /* 0x000fc40000000f00 */
[----:B-1----:R-:W-:Y:S02]  /*190c0*/  MOV R8, 0x190e0 ;  /* 0x000190e000087802 */ /* 0x002fe40000000f00 */
[----:B--2--5:R-:W-:Y:S05]  /*190d0*/  CALL.REL.NOINC `($_ZN7cutlass13device_kernelIN5flash19enable_sm80_to_sm89INS1_16FlashAttnBwdSm80INS1_25CollectiveMainloopBwdSm80ILi2ELi2EN4cute5tupleIJNS5_1CILi128EEES8_NS7_ILi64EEEEEENS_10bfloat16_tEfNS_4arch4Sm80ELb0ELb1ELb1ELb0ELb1ELb0ELb0ELb0ELi2ELi4ELi4ELi4ELb0EEENS1_21CollectiveEpilogueBwdISA_SB_SD_Li256ELb0ELb0ELi2EEENS1_19SingleTileSchedulerILb0ELb0ELb0ELi128EEEEEEEEEvNT_6ParamsE$_ZN4cute3eso3ESOILb1ELb0EJNS_6LayoutINS_5tupleIJNS3_IJNS3_IJNS_1CILi8EEENS4_ILi1EEEEEES6_EEENS3_IJNS3_IJS6_S6_EEENS4_ILi2EEEEEEEEENS3_IJNS3_IJNS3_IJS6_NS4_ILi0EEEEEESD_EEENS3_IJNS3_IJSD_SD_EEENS4_ILi4096EEEEEEEEEEENS_10ViewEngineINS_8smem_ptrIPN7cutlass10bfloat16_tEEEEEEEC2ERKSK_RKSR_) ;  /* 0xffff0a4000007944 */ /* 0x024fea0003c3ffff */
[----:B------:R2:W5:Y:S01]  /*190e0*/  LDL.64 R2, [R1+0x758] ;  /* 0x0007580001027983 */ /* 0x0005620000100a00 */
[----:B------:R-:W-:Y:S01]  /*190f0*/  IMAD.MOV.U32 R6, RZ, RZ, R4 ;  /* 0x000000ffff067224 */ /* 0x000fe200078e0004 */
[----:B------:R-:W-:Y:S01]  /*19100*/  MOV R9, R5 ;  /* 0x0000000500097202 */ /* 0x000fe20000000f00 */
[----:B------:R-:W-:Y:S01]  /*19110*/  IMAD.MOV.U32 R69, RZ, RZ, R27 ;  /* 0x000000ffff457224 */ /* 0x000fe200078e001b */
[----:B------:R-:W-:Y:S02]  /*19120*/  MOV R8, 0x19140 ;  /* 0x0001914000087802 */ /* 0x000fe40000000f00 */
[----:B-12--5:R-:W-:Y:S05]  /*19130*/  CALL.REL.NOINC `($_ZN7cutlass13device_kernelIN5flash19enable_sm80_to_sm89INS1_16FlashAttnBwdSm80INS1_25CollectiveMainloopBwdSm80ILi2ELi2EN4cute5tupleIJNS5_1CILi128EEES8_NS7_ILi64EEEEEENS_10bfloat16_tEfNS_4arch4Sm80ELb0ELb1ELb1ELb0ELb1ELb0ELb0ELb0ELi2ELi4ELi4ELi4ELb0EEENS1_21CollectiveEpilogueBwdISA_SB_SD_Li256ELb0ELb0ELi2EEENS1_19SingleTileSchedulerILb0ELb0ELb0ELi128EEEEEEEEEvNT_6ParamsE$_ZN4cute3eso3ESOILb1ELb0EJNS_6LayoutINS_5tupleIJNS3_IJNS_1CILi8EEENS4_ILi1EEEEEENS4_ILi2EEEEEENS3_IJNS3_IJS6_NS4_ILi0EEEEEES5_EEEEENS_10ViewEngineIPN7cutlass10bfloat16_tEEEEEC2ERKSD_RKSI_) ;  /* 0xffff1bf000007944 */ /* 0x026fea0003c3ffff */
[----:B------:R2:W5:Y:S01]  /*19140*/  LDL.64 R16, [R1+0x758] ;  /* 0x0007580001107983 */ /* 0x0005620000100a00 */
[----:B------:R-:W-:Y:S02]  /*19150*/  MOV R9, R27 ;  /* 0x0000001b00097202 */ /* 0x000fe40000000f00 */
[----:B------:R-:W-:Y:S02]  /*19160*/  MOV R8, 0x19180 ;  /* 0x0001918000087802 */ /* 0x000fe40000000f00 */
[----:B-12--5:R-:W-:Y:S05]  /*19170*/  CALL.REL.NOINC `($_ZN7cutlass13device_kernelIN5flash19enable_sm80_to_sm89INS1_16FlashAttnBwdSm80INS1_25CollectiveMainloopBwdSm80ILi2ELi2EN4cute5tupleIJNS5_1CILi128EEES8_NS7_ILi64EEEEEENS_10bfloat16_tEfNS_4arch4Sm80ELb0ELb1ELb1ELb0ELb1ELb0ELb0ELb0ELi2ELi4ELi4ELi4ELb0EEENS1_21CollectiveEpilogueBwdISA_SB_SD_Li256ELb0ELb0ELi2EEENS1_19SingleTileSchedulerILb0ELb0ELb0ELi128EEEEEEEEEvNT_6ParamsE$_ZN4cute8smem_ptrIPN7cutlass10bfloat16_tEECI1NS_12iter_adaptorIS3_S4_EEES3_) ;  /* 0xffff29f000007944 */ /* 0x026fea0003c3ffff */
[----:B-1----:R1:W5:Y:S01]  /*19180*/  LDL.64 R2, [R1+0x758] ;  /* 0x0007580001027983 */ /* 0x0023620000100a00 */
[----:B------:R-:W-:Y:S02]  /*19190*/  MOV R69, R27 ;  /* 0x0000001b00457202 */ /* 0x000fe40000000f00 */
[----:B------:R-:W-:-:S02]  /*191a0*/  MOV R6, 0x191c0 ;  /* 0x000191c000067802 */ /* 0x000fc40000000f00 */
[----:B-1---5:R-:W-:Y:S05]  /*191b0*/  CALL.REL.NOINC `($_ZN7cutlass13device_kernelIN5flash19enable_sm80_to_sm89INS1_16FlashAttnBwdSm80INS1_25CollectiveMainloopBwdSm80ILi2ELi2EN4cute5tupleIJNS5_1CILi128EEES8_NS7_ILi64EEEEEENS_10bfloat16_tEfNS_4arch4Sm80ELb0ELb1ELb1ELb0ELb1ELb0ELb0ELb0ELi2ELi4ELi4ELi4ELb0EEENS1_21CollectiveEpilogueBwdISA_SB_SD_Li256ELb0ELb0ELi2EEENS1_19SingleTileSchedulerILb0ELb0ELb0ELi128EEEEEEEEEvNT_6ParamsE$_ZN4cute3eso3ESOILb1ELb0EJNS_6LayoutINS_5tupleIJNS3_IJNS_1CILi8EEENS4_ILi1EEEEEENS4_ILi2EEEEEENS3_IJNS3_IJS6_NS4_ILi0EEEEEENS4_ILi4096EEEEEEEENS_10ViewEngineINS_8smem_ptrIPN7cutlass10bfloat16_tEEEEEEEC2ERKSE_RKSL_) ;  /* 0xffff19e000007944 */ /* 0x022fea0003c3ffff */
[----:B------:R2:W5:Y:S01]  /*191c0*/  LDL.64 R58, [R1+0x758] ;  /* 0x00075800013a7983 */ /* 0x0005620000100a00 */
[----:B-1----:R-:W-:Y:S01]  /*191d0*/  IMAD.MOV.U32 R2, RZ, RZ, R27 ;  /* 0x000000ffff027224 */ /* 0x002fe200078e001b */
[----:B------:R-:W-:-:S02]  /*191e0*/  MOV R3, RZ ;  /* 0x000000ff00037202 */ /* 0x000fc40000000f00 */
[----:B------:R-:W-:Y:S02]  /*191f0*/  MOV R10, 0x19210 ;  /* 0x00019210000a7802 */ /* 0x000fe40000000f00 */
[----:B--2--5:R-:W-:Y:S05]  /*19200*/  CALL.REL.NOINC `($_ZN7cutlass13device_kernelIN5flash19enable_sm80_to_sm89INS1_16FlashAttnBwdSm80INS1_25CollectiveMainloopBwdSm80ILi2ELi2EN4cute5tupleIJNS5_1CILi128EEES8_NS7_ILi64EEEEEENS_10bfloat16_tEfNS_4arch4Sm80ELb0ELb1ELb1ELb0ELb1ELb0ELb0ELb0ELi2ELi4ELi4ELi4ELb0EEENS1_21CollectiveEpilogueBwdISA_SB_SD_Li256ELb0ELb0ELi2EEENS1_19SingleTileSchedulerILb0ELb0ELb0ELi128EEEEEEEEEvNT_6ParamsE$_ZN4cute3eso3ESOILb1ELb0EJNS_10UnderscoreEiEEC2ERKS2_RKi) ;  /* 0xfffeeea000007944 */ /* 0x024fea0003c3ffff */
[----:B-1----:R-:W2:Y:S01]  /*19210*/  LDL R3, [R1+0x758] ;  /* 0x0007580001037983 */ /* 0x002ea20000100800 */
[----:B------:R-:W-:Y:S01]  /*19220*/  IMAD.MOV.U32 R2, RZ, RZ, R27 ;  /* 0x000000ffff027224 */ /* 0x000fe200078e001b */
[----:B------:R-:W-:Y:S02]  /*19230*/  MOV R6, 0x19260 ;  /* 0x0001926000067802 */ /* 0x000fe40000000f00 */
        /* <DEDUP_REMOVED lines=9> */
[----:B------:R-:W-:-:S02]  /*192d0*/  MOV R8, 0x192f0 ;  /* 0x000192f000087802 */ /* 0x000fc40000000f00 */
[----:B-1---5:R-:W-:Y:S05]  /*192e0*/  CALL.REL.NOINC `($_ZN7cutlass13device_kernelIN5flash19enable_sm80_to_sm89INS1_16FlashAttnBwdSm80INS1_25CollectiveMainloopBwdSm80ILi2ELi2EN4cute5tupleIJNS5_1CILi128EEES8_NS7_ILi64EEEEEENS_10bfloat16_tEfNS_4arch4Sm80ELb0ELb1ELb1ELb0ELb1ELb0ELb0ELb0ELi2ELi4ELi4ELi4ELb0EEENS1_21CollectiveEpilogueBwdISA_SB_SD_Li256ELb0ELb0ELi2EEENS1_19SingleTileSchedulerILb0ELb0ELb0ELi128EEEEEEEEEvNT_6ParamsE$_ZN4cute3eso3ESOILb1ELb0EJNS_6LayoutINS_5tupleIJNS3_IJNS_1CILi8EEENS4_ILi1EEEEEEEEENS3_IJNS3_IJS6_NS4_ILi0EEEEEEEEEEENS_10ViewEngineINS_8smem_ptrIPN7cutlass10bfloat16_tEEEEEEEC2ERKSC_RKSJ_) ;  /* 0xffff154000007944 */ /* 0x022fea0003c3ffff */
        /* <DEDUP_REMOVED lines=121> */
[----:B------:R-:W-:Y:S05]  /*19a80*/  CALL.REL.NOINC `($_ZN7cutlass13device_kernelIN5flash19enable_sm80_to_sm89INS1_16FlashAttnBwdSm80INS1_25CollectiveMainloopBwdSm80ILi2ELi2EN4cute5tupleIJNS5_1CILi128EEES8_NS7_ILi64EEEEEENS_10bfloat16_tEfNS_4arch4Sm80ELb0ELb1ELb1ELb0ELb1ELb0ELb0ELb0ELi2ELi4ELi4ELi4ELb0EEENS1_21CollectiveEpilogueBwdISA_SB_SD_Li256ELb0ELb0ELi2EEENS1_19SingleTileSchedulerILb0ELb0ELb0ELi128EEEEEEEEEvNT_6ParamsE$_ZN4cute3eso3ESOILb1ELb0EJNS_6LayoutINS_5tupleIJNS3_IJNS_1CILi8EEENS4_ILi1EEEEEENS4_ILi4EEEEEENS3_IJNS3_IJS6_NS4_ILi0EEEEEENS4_ILi2048EEEEEEEEiEEC2ERKSE_RKi) ;  /* 0xffff146000007944 */ /* 0x000fea0003c3ffff */
[----:B------:R-:W-:Y:S01]  /*19a90*/  ULDC.64 UR4, c[0x0][0x118] ;  /* 0x0000460000047ab9 */ /* 0x000fe20000000a00 */
[----:B-1----:R-:W2:Y:S04]  /*19aa0*/  LDL R2, [R1+0x758] ;  /* 0x0007580001027983 */ /* 0x002ea80000100800 */
[----:B------:R-:W2:Y:S01]  /*19ab0*/  LD.E.64 R4, [R54.64+0x8] ;  /* 0x0000080436047980 */ /* 0x000ea2000c101b00 */
[----:B------:R-:W-:Y:S02]  /*19ac0*/  MOV R9, R27 ;  /* 0x0000001b00097202 */ /* 0x000fe40000000f00 */
[----:B------:R-:W-:Y:S01]  /*19ad0*/  MOV R8, 0x19b00 ;  /* 0x00019b0000087802 */ /* 0x000fe20000000f00 */
[----:B--2---:R-:W-:-:S04]  /*19ae0*/  IMAD.WIDE R2, R2, 0x2, R4 ;  /* 0x0000000202027825 */ /* 0x004fc800078e0204 */
[----:B------:R-:W-:Y:S05]  /*19af0*/  CALL.REL.NOINC `($_ZN7cutlass13device_kernelIN5flash19enable_sm80_to_sm89INS1_16FlashAttnBwdSm80INS1_25CollectiveMainloopBwdSm80ILi2ELi2EN4cute5tupleIJNS5_1CILi128EEES8_NS7_ILi64EEEEEENS_10bfloat16_tEfNS_4arch4Sm80ELb0ELb1ELb1ELb0ELb1ELb0ELb0ELb0ELi2ELi4ELi4ELi4ELb0EEENS1_21CollectiveEpilogueBwdISA_SB_SD_Li256ELb0ELb0ELi2EEENS1_19SingleTileSchedulerILb0ELb0ELb0ELi128EEEEEEEEEvNT_6ParamsE$_ZN4cute8smem_ptrIPN7cutlass10bfloat16_tEECI1NS_12iter_adaptorIS3_S4_EEES3_) ;  /* 0xffff207000007944 */ /* 0x000fea0003c3ffff */
[----:B-1----:R1:W5:Y:S01]  /*19b00*/  LDL.64 R2, [R1+0x758] ;  /* 0x0007580001027983 */ /* 0x0023620000100a00 */
[----:B------:R-:W-:-:S03]  /*19b10*/  MOV R6, 0x19b30 ;  /* 0x00019b3000067802 */ /* 0x000fc60000000f00 */
[----:B-1---5:R-:W-:Y:S05]  /*19b20*/  CALL.REL.NOINC `($_ZN7cutlass13device_kernelIN5flash19enable_sm80_to_sm89INS1_16FlashAttnBwdSm80INS1_25CollectiveMainloopBwdSm80ILi2ELi2EN4cute5tupleIJNS5_1CILi128EEES8_NS7_ILi64EEEEEENS_10bfloat16_tEfNS_4arch4Sm80ELb0ELb1ELb1ELb0ELb1ELb0ELb0ELb0ELi2ELi4ELi4ELi4ELb0EEENS1_21CollectiveEpilogueBwdISA_SB_SD_Li256ELb0ELb0ELi2EEENS1_19SingleTileSchedulerILb0ELb0ELb0ELi128EEEEEEEEEvNT_6ParamsE$_ZN4cute3eso3ESOILb1ELb0EJNS_6LayoutINS_5tupleIJNS3_IJNS_1CILi8EEENS4_ILi1EEEEEENS4_ILi4EEEEEENS3_IJNS3_IJS6_NS4_ILi0EEEEEENS4_ILi2048EEEEEEEENS_10ViewEngineINS_8smem_ptrIPN7cutlass10bfloat16_tEEEEEEEC2ERKSE_RKSL_) ;  /* 0xffff138000007944 */ /* 0x022fea0003c3ffff */
[----:B-1----:R1:W5:Y:S01]  /*19b30*/  LDL.64 R4, [R1+0x758] ;  /* 0x0007580001047983 */ /* 0x0023620000100a00 */
[----:B------:R-:W-:Y:S01]  /*19b40*/  IMAD.MOV.U32 R83, RZ, RZ, R27 ;  /* 0x000000ffff537224 */ /* 0x000fe200078e001b */
[----:B------:R-:W-:-:S02]  /*19b50*/  MOV R3, 0x1 ;  /* 0x0000000100037802 */ /* 0x000fc40000000f00 */
[----:B------:R-:W-:Y:S02]  /*19b60*/  MOV R8, 0x19b80 ;  /* 0x00019b8000087802 */ /* 0x000fe40000000f00 */
[----:B-1---5:R-:W-:Y:S05]  /*19b70*/  CALL.REL.NOINC `($_ZN7cutlass13device_kernelIN5flash19enable_sm80_to_sm89INS1_16FlashAttnBwdSm80INS1_25CollectiveMainloopBwdSm80ILi2ELi2EN4cute5tupleIJNS5_1CILi128EEES8_NS7_ILi64EEEEEENS_10bfloat16_tEfNS_4arch4Sm80ELb0ELb1ELb1ELb0ELb1ELb0ELb0ELb0ELi2ELi4ELi4ELi4ELb0EEENS1_21CollectiveEpilogueBwdISA_SB_SD_Li256ELb0ELb0ELi2EEENS1_19SingleTileSchedulerILb0ELb0ELb0ELi128EEEEEEEEEvNT_6ParamsE$_ZN4cute3eso3ESOILb1ELb0EJNS_10UnderscoreES2_iEEC2ERKS2_S5_RKi) ;  /* 0xfffee4f000007944 */ /* 0x022fea0003c3ffff */
[----:B-1----:R-:W2:Y:S01]  /*19b80*/  LDL R3, [R1+0x758] ;  /* 0x0007580001037983 */ /* 0x002ea20000100800 */
[----:B------:R-:W-:Y:S02]  /*19b90*/  MOV R6, 0x19bc0 ;  /* 0x00019bc000067802 */ /* 0x000fe40000000f00 */
[----:B--2---:R-:W-:Y:S02]  /*19ba0*/  SHF.L.U32 R3, R3, 0x5, RZ ;  /* 0x0000000503037819 */ /* 0x004fe400000006ff */
[----:B------:R-:W-:Y:S05]  /*19bb0*/  CALL.REL.NOINC `($_ZN7cutlass13device_kernelIN5flash19enable_sm80_to_sm89INS1_16FlashAttnBwdSm80INS1_25CollectiveMainloopBwdSm80ILi2ELi2EN4cute5tupleIJNS5_1CILi128EEES8_NS7_ILi64EEEEEENS_10bfloat16_tEfNS_4arch4Sm80ELb0ELb1ELb1ELb0ELb1ELb0ELb0ELb0ELi2ELi4ELi4ELi4ELb0EEENS1_21CollectiveEpilogueBwdISA_SB_SD_Li256ELb0ELb0ELi2EEENS1_19SingleTileSchedulerILb0ELb0ELb0ELi128EEEEEEEEEvNT_6ParamsE$_ZN4cute3eso3ESOILb1ELb0EJNS_6LayoutINS_5tupleIJNS3_IJNS_1CILi8EEENS4_ILi1EEEEEENS4_ILi4EEEEEENS3_IJNS3_IJS6_NS4_ILi0EEEEEES5_EEEEEiEEC2ERKSD_RKi) ;  /* 0xffff13d000007944 */ /* 0x000fea0003c3ffff */
[----:B-1----:R-:W2:Y:S01]  /*19bc0*/  LDL R3, [R1+0x758] ;  /* 0x0007580001037983 */ /* 0x002ea20000100800 */
[----:B------:R-:W-:Y:S01]  /*19bd0*/  MOV R8, 0x19c10 ;  /* 0x00019c1000087802 */ /* 0x000fe20000000f00 */
[----:B--2---:R-:W-:-:S05]  /*19be0*/  IMAD.WIDE R6, R3, 0x2, R50 ;  /* 0x0000000203067825 */ /* 0x004fca00078e0232 */
[----:B------:R-:W-:Y:S02]  /*19bf0*/  MOV R9, R7 ;  /* 0x0000000700097202 */ /* 0x000fe40000000f00 */
[----:B------:R-:W-:Y:S05]  /*19c00*/  CALL.REL.NOINC `($_ZN7cutlass13device_kernelIN5flash19enable_sm80_to_sm89INS1_16FlashAttnBwdSm80INS1_25CollectiveMainloopBwdSm80ILi2ELi2EN4cute5tupleIJNS5_1CILi128EEES8_NS7_ILi64EEEEEENS_10bfloat16_tEfNS_4arch4Sm80ELb0ELb1ELb1ELb0ELb1ELb0ELb0ELb0ELi2ELi4ELi4ELi4ELb0EEENS1_21CollectiveEpilogueBwdISA_SB_SD_Li256ELb0ELb0ELi2EEENS1_19SingleTileSchedulerILb0ELb0ELb0ELi128EEEEEEEEEvNT_6ParamsE$_ZN4cute3eso3ESOILb1ELb0EJNS_6LayoutINS_5tupleIJNS3_IJNS_1CILi8EEENS4_ILi1EEEEEENS4_ILi4EEEEEENS3_IJNS3_IJS6_NS4_ILi0EEEEEES5_EEEEENS_10ViewEngineIPN7cutlass10bfloat16_tEEEEEC2ERKSD_RKSI_) ;  /* 0xffff132000007944 */ /* 0x000fea0003c3ffff */
[----:B------:R2:W5:Y:S01]  /*19c10*/  LDL.64 R2, [R1+0x758] ;  /* 0x0007580001027983 */ /* 0x0005620000100a00 */
[----:B-1----:R-:W-:Y:S02]  /*19c20*/  MOV R7, R5 ;  /* 0x0000000500077202 */ /* 0x002fe40000000f00 */
[----:B------:R-:W-:Y:S02]  /*19c30*/  MOV R6, 0x19c50 ;  /* 0x00019c5000067802 */ /* 0x000fe40000000f00 */
[----:B--2--5:R-:W-:Y:S05]  /*19c40*/  CALL.REL.NOINC `($_ZN7cutlass13device_kernelIN5flash19enable_sm80_to_sm89INS1_16FlashAttnBwdSm80INS1_25CollectiveMainloopBwdSm80ILi2ELi2EN4cute5tupleIJNS5_1CILi128EEES8_NS7_ILi64EEEEEENS_10bfloat16_tEfNS_4arch4Sm80ELb0ELb1ELb1ELb0ELb1ELb0ELb0ELb0ELi2ELi4ELi4ELi4ELb0EEENS1_21CollectiveEpilogueBwdISA_SB_SD_Li256ELb0ELb0ELi2EEENS1_19SingleTileSchedulerILb0ELb0ELb0ELi128EEEEEEEEEvNT_6ParamsE$_ZN4cute3eso3ESOILb1ELb0EJNS_6LayoutINS_5tupleIJNS3_IJNS_1CILi8EEENS4_ILi1EEEEEENS3_IJNS4_ILi4EEEEEEEEENS3_IJNS3_IJS6_NS4_ILi0EEEEEENS3_IJNS4_ILi2048EEEEEEEEEEENS_10ViewEngineINS_8smem_ptrIPN7cutlass10bfloat16_tEEEEEEEC2ERKSG_RKSN_) ;  /* 0xffff0e9000007944 */ /* 0x024fea0003c3ffff */
[----:B------:R2:W5:Y:S01]  /*19c50*/  LDL.64 R6, [R1+0x758] ;  /* 0x0007580001067983 */ /* 0x0005620000100a00 */
[----:B-1----:R-:W-:Y:S02]  /*19c60*/  MOV R5, R3 ;  /* 0x0000000300057202 */ /* 0x002fe40000000f00 */
[----:B------:R-:W-:Y:S02]  /*19c70*/  MOV R4, 0x19c90 ;  /* 0x00019c9000047802 */ /* 0x000fe40000000f00 */
        /* <DEDUP_REMOVED lines=271> */
[----:B-1----:R-:W-:Y:S05]  /*1ad70*/  CALL.REL.NOINC `($_ZN7cutlass13device_kernelIN5flash19enable_sm80_to_sm89INS1_16FlashAttnBwdSm80INS1_25CollectiveMainloopBwdSm80ILi2ELi2EN4cute5tupleIJNS5_1CILi128EEES8_NS7_ILi64EEEEEENS_10bfloat16_tEfNS_4arch4Sm80ELb0ELb1ELb1ELb0ELb1ELb0ELb0ELb0ELi2ELi4ELi4ELi4ELb0EEENS1_21CollectiveEpilogueBwdISA_SB_SD_Li256ELb0ELb0ELi2EEENS1_19SingleTileSchedulerILb0ELb0ELb0ELi128EEEEEEEEEvNT_6ParamsE$_ZN4cute3eso3ESOILb1ELb0EJNS_10UnderscoreES2_iEEC2ERKS2_S5_RKi) ;  /* 0xfffed2f000007944 */ /* 0x002fea0003c3ffff */
        /* <DEDUP_REMOVED lines=9> */
[----:B------:R-:W-:Y:S05]  /*1ae10*/  CALL.REL.NOINC `($_ZN7cutlass13device_kernelIN5flash19enable_sm80_to_sm89INS1_16FlashAttnBwdSm80INS1_25CollectiveMainloopBwdSm80ILi2ELi2EN4cute5tupleIJNS5_1CILi128EEES8_NS7_ILi64EEEEEENS_10bfloat16_tEfNS_4arch4Sm80ELb0ELb1ELb1ELb0ELb1ELb0ELb0ELb0ELi2ELi4ELi4ELi4ELb0EEENS1_21CollectiveEpilogueBwdISA_SB_SD_Li256ELb0ELb0ELi2EEENS1_19SingleTileSchedulerILb0ELb0ELb0ELi128EEEEEEEEEvNT_6ParamsE$_ZN4cute3eso3ESOILb1ELb0EJNS_6LayoutINS_5tupleIJNS3_IJNS_1CILi2EEES5_S5_EEES5_EEENS3_IJNS3_IJNS4_ILi1EEES5_NS4_ILi4EEEEEENS4_ILi8EEEEEEEEiEEC2ERKSD_RKi) ;  /* 0xfffef7d000007944 */ /* 0x000fea0003c3ffff */
[----:B-1----:R-:W2:Y:S01]  /*1ae20*/  LDL R3, [R1+0x758] ;  /* 0x0007580001037983 */ /* 0x002ea20000100800 */
[----:B------:R-:W-:Y:S02]  /*1ae30*/  MOV R69, R27 ;  /* 0x0000001b00457202 */ /* 0x000fe40000000f00 */
[----:B------:R-:W-:Y:S01]  /*1ae40*/  MOV R4, 0x1ae80 ;  /* 0x0001ae8000047802 */ /* 0x000fe20000000f00 */
[----:B--2---:R-:W-:-:S05]  /*1ae50*/  IMAD.WIDE R2, R3, 0x2, R14 ;  /* 0x0000000203027825 */ /* 0x004fca00078e020e */
[----:B------:R-:W-:Y:S02]  /*1ae60*/  MOV R6, R2 ;  /* 0x0000000200067202 */ /* 0x000fe40000000f00 */
[----:B------:R-:W-:Y:S05]  /*1ae70*/  CALL.REL.NOINC `($_ZN7cutlass13device_kernelIN5flash19enable_sm80_to_sm89INS1_16FlashAttnBwdSm80INS1_25CollectiveMainloopBwdSm80ILi2ELi2EN4cute5tupleIJNS5_1CILi128EEES8_NS7_ILi64EEEEEENS_10bfloat16_tEfNS_4arch4Sm80ELb0ELb1ELb1ELb0ELb1ELb0ELb0ELb0ELi2ELi4ELi4ELi4ELb0EEENS1_21CollectiveEpilogueBwdISA_SB_SD_Li256ELb0ELb0ELi2EEENS1_19SingleTileSchedulerILb0ELb0ELb0ELi128EEEEEEEEEvNT_6ParamsE$_ZN4cute3eso3ESOILb1ELb0EJNS_6LayoutINS_5tupleIJNS3_IJNS_1CILi2EEES5_S5_EEES5_EEENS3_IJNS3_IJNS4_ILi1EEES5_NS4_ILi4EEEEEENS4_ILi8EEEEEEEENS_10ViewEngineIPN7cutlass10bfloat16_tEEEEEC2ERKSD_RKSI_) ;  /* 0xfffef72000007944 */ /* 0x000fea0003c3ffff */
[----:B------:R2:W5:Y:S01]  /*1ae80*/  LDL.64 R58, [R1+0x758] ;  /* 0x00075800013a7983 */ /* 0x0005620000100a00 */
[----:B------:R-:W-:Y:S01]  /*1ae90*/  IMAD.MOV.U32 R83, RZ, RZ, R27 ;  /* 0x000000ffff537224 */ /* 0x000fe200078e001b */
[----:B------:R-:W-:Y:S02]  /*1aea0*/  MOV R3, RZ ;  /* 0x000000ff00037202 */ /* 0x000fe40000000f00 */
[----:B------:R-:W-:Y:S02]  /*1aeb0*/  MOV R8, 0x1aed0 ;  /* 0x0001aed000087802 */ /* 0x000fe40000000f00 */
[----:B-12--5:R-:W-:Y:S05]  /*1aec0*/  CALL.REL.NOINC `($_ZN7cutlass13device_kernelIN5flash19enable_sm80_to_sm89INS1_16FlashAttnBwdSm80INS1_25CollectiveMainloopBwdSm80ILi2ELi2EN4cute5tupleIJNS5_1CILi128EEES8_NS7_ILi64EEEEEENS_10bfloat16_tEfNS_4arch4Sm80ELb0ELb1ELb1ELb0ELb1ELb0ELb0ELb0ELi2ELi4ELi4ELi4ELb0EEENS1_21CollectiveEpilogueBwdISA_SB_SD_Li256ELb0ELb0ELi2EEENS1_19SingleTileSchedulerILb0ELb0ELb0ELi128EEEEEEEEEvNT_6ParamsE$_ZN4cute3eso3ESOILb1ELb0EJNS_10UnderscoreES2_iEEC2ERKS2_S5_RKi) ;  /* 0xfffed1a000007944 */ /* 0x026fea0003c3ffff */
        /* <DEDUP_REMOVED lines=8> */
[----:B------:R-:W-:Y:S05]  /*1af50*/  CALL.REL.NOINC `($_ZN7cutlass13device_kernelIN5flash19enable_sm80_to_sm89INS1_16FlashAttnBwdSm80INS1_25CollectiveMainloopBwdSm80ILi2ELi2EN4cute5tupleIJNS5_1CILi128EEES8_NS7_ILi64EEEEEENS_10bfloat16_tEfNS_4arch4Sm80ELb0ELb1ELb1ELb0ELb1ELb0ELb0ELb0ELi2ELi4ELi4ELi4ELb0EEENS1_21CollectiveEpilogueBwdISA_SB_SD_Li256ELb0ELb0ELi2EEENS1_19SingleTileSchedulerILb0ELb0ELb0ELi128EEEEEEEEEvNT_6ParamsE$_ZN4cute3eso3ESOILb1ELb0EJNS_6LayoutINS_5tupleIJNS3_IJNS_1CILi2EEES5_EEENS4_ILi8EEEEEENS3_IJNS3_IJNS4_ILi1EEES5_EEENS4_ILi4EEEEEEEEiEEC2ERKSD_RKi) ;  /* 0xfffef3b000007944 */ /* 0x000fea0003c3ffff */
[----:B-1----:R-:W2:Y:S01]  /*1af60*/  LDL R3, [R1+0x758] ;  /* 0x0007580001037983 */ /* 0x002ea20000100800 */
[----:B------:R-:W-:Y:S01]  /*1af70*/  MOV R4, 0x1afb0 ;  /* 0x0001afb000047802 */ /* 0x000fe20000000f00 */
[----:B--2---:R-:W-:-:S05]  /*1af80*/  IMAD.WIDE R2, R3, 0x2, R12 ;  /* 0x0000000203027825 */ /* 0x004fca00078e020c */
[----:B------:R-:W-:Y:S02]  /*1af90*/  MOV R6, R2 ;  /* 0x0000000200067202 */ /* 0x000fe40000000f00 */
[----:B------:R-:W-:Y:S05]  /*1afa0*/  CALL.REL.NOINC `($_ZN7cutlass13device_kernelIN5flash19enable_sm80_to_sm89INS1_16FlashAttnBwdSm80INS1_25CollectiveMainloopBwdSm80ILi2ELi2EN4cute5tupleIJNS5_1CILi128EEES8_NS7_ILi64EEEEEENS_10bfloat16_tEfNS_4arch4Sm80ELb0ELb1ELb1ELb0ELb1ELb0ELb0ELb0ELi2ELi4ELi4ELi4ELb0EEENS1_21CollectiveEpilogueBwdISA_SB_SD_Li256ELb0ELb0ELi2EEENS1_19SingleTileSchedulerILb0ELb0ELb0ELi128EEEEEEEEEvNT_6ParamsE$_ZN4cute3eso3ESOILb1ELb0EJNS_6LayoutINS_5tupleIJNS3_IJNS_1CILi2EEES5_EEENS4_ILi8EEEEEENS3_IJNS3_IJNS4_ILi1EEES5_EEENS4_ILi4EEEEEEEENS_10ViewEngineIPN7cutlass10bfloat16_tEEEEEC2ERKSD_RKSI_) ;  /* 0xfffef31000007944 */ /* 0x000fea0003c3ffff */
[----:B------:R2:W5:Y:S04]  /*1afb0*/  LDL.64 R60, [R1+0x758] ;  /* 0x00075800013c7983 */ /* 0x0005680000100a00 */
[----:B------:R2:W-:Y:S02]  /*1afc0*/  STL [R1+0x770], RZ ;  /* 0x000770ff01007387 */ /* 0x0005e40000100800 */
.L_x_1672:
[----:B------:R-:W-:Y:S01]  /*1afd0*/  IMAD.MOV.U32 R83, RZ, RZ, R27 ;  /* 0x000000ffff537224 */ /* 0x000fe200078e001b */
[----:B------:R-:W-:Y:S01]  /*1afe0*/  LOP3.LUT R82, R22, 0x1, RZ, 0xc0, !PT ;  /* 0x0000000116527812 */ /* 0x000fe200078ec0ff */
[----:B------:R-:W-:Y:S01]  /*1aff0*/  IMAD.MOV.U32 R81, RZ, RZ, R26 ;  /* 0x000000ffff517224 */ /* 0x000fe200078e001a */
[----:B-1----:R-:W-:Y:S02]  /*1b000*/  MOV R80, 0x1b020 ;  /* 0x0001b02000507802 */ /* 0x002fe40000000f00 */
[----:B-12--5:R-:W-:Y:S05]  /*1b010*/  CALL.REL.NOINC `($_ZN7cutlass13device_kernelIN5flash19enable_sm80_to_sm89INS1_16FlashAttnBwdSm80INS1_25CollectiveMainloopBwdSm80ILi2ELi2EN4cute5tupleIJNS5_1CILi128EEES8_NS7_ILi64EEEEEENS_10bfloat16_tEfNS_4arch4Sm80ELb0ELb1ELb1ELb0ELb1ELb0ELb0ELb0ELi2ELi4ELi4ELi4ELb0EEENS1_21CollectiveEpilogueBwdISA_SB_SD_Li256ELb0ELb0ELi2EEENS1_19SingleTileSchedulerILb0ELb0ELb0ELi128EEEEEEEEEvNT_6ParamsE$_ZN4cute3eso3ESOILb1ELb0EJNS_10UnderscoreEiiEEC2ERKS2_RKiS7_) ;  /* 0xfffed0d000007944 */ /* 0x026fea0003c3ffff */
[----:B------:R-:W-:Y:S01]  /*1b020*/  MOV R69, R27 ;  /* 0x0000001b00457202 */ /* 0x000fe20000000f00 */
[----:B-1----:R-:W2:Y:S01]  /*1b030*/  LDL.64 R2, [R1+0x758] ;  /* 0x0007580001027983 */ /* 0x002ea20000100a00 */
[----:B------:R-:W-:Y:S01]  /*1b040*/  MOV R4, 0x1b080 ;  /* 0x0001b08000047802 */ /* 0x000fe20000000f00 */
[----:B--2---:R-:W-:Y:S04]  /*1b050*/  IMAD R3, R3, 0x2, R2 ;  /* 0x0000000203037824 */ /* 0x004fe800078e0202 */
[----:B------:R-:W-:Y:S02]  /*1b060*/  IMAD.SHL.U32 R3, R3, 0x4, RZ ;  /* 0x0000000403037824 */ /* 0x000fe400078e00ff */
[----:B------:R-:W-:Y:S05]  /*1b070*/  CALL.REL.NOINC `($_ZN7cutlass13device_kernelIN5flash19enable_sm80_to_sm89INS1_16FlashAttnBwdSm80INS1_25CollectiveMainloopBwdSm80ILi2ELi2EN4cute5tupleIJNS5_1CILi128EEES8_NS7_ILi64EEEEEENS_10bfloat16_tEfNS_4arch4Sm80ELb0ELb1ELb1ELb0ELb1ELb0ELb0ELb0ELi2ELi4ELi4ELi4ELb0EEENS1_21CollectiveEpilogueBwdISA_SB_SD_Li256ELb0ELb0ELi2EEENS1_19SingleTileSchedulerILb0ELb0ELb0ELi128EEEEEEEEEvNT_6ParamsE$_ZN4cute3eso3ESOILb1ELb0EJNS_6LayoutINS_5tupleIJNS3_IJNS_1CILi2EEES5_EEEEEENS3_IJNS3_IJNS4_ILi1EEES5_EEEEEEEEiEEC2ERKSB_RKi) ;  /* 0xfffef05000007944 */ /* 0x000fea0003c3ffff */
[----:B------:R-:W-:Y:S01]  /*1b080*/  MOV R4, 0x1b0e0 ;  /* 0x0001b0e000047802 */ /* 0x000fe20000000f00 */
[----:B-1----:R-:W2:Y:S01]  /*1b090*/  LDL R3, [R1+0x758] ;  /* 0x0007580001037983 */ /* 0x002ea20000100800 */
[----:B------:R-:W-:Y:S01]  /*1b0a0*/  IMAD.MOV.U32 R2, RZ, RZ, R27 ;  /* 0x000000ffff027224 */ /* 0x000fe200078e001b */
[C---:B--2---:R-:W-:Y:S04]  /*1b0b0*/  LEA R8, P0, R3.reuse, R48, 0x2 ;  /* 0x0000003003087211 */ /* 0x044fe800078010ff */
[----:B------:R-:W-:Y:S04]  /*1b0c0*/  LEA.HI.X.SX32 R3, R3, R49, 0x2, P0 ;  /* 0x0000003103037211 */ /* 0x000fe800000f16ff */
[----:B------:R-:W-:Y:S05]  /*1b0d0*/  CALL.REL.NOINC `($_ZN7cutlass13device_kernelIN5flash19enable_sm80_to_sm89INS1_16FlashAttnBwdSm80INS1_25CollectiveMainloopBwdSm80ILi2ELi2EN4cute5tupleIJNS5_1CILi128EEES8_NS7_ILi64EEEEEENS_10bfloat16_tEfNS_4arch4Sm80ELb0ELb1ELb1ELb0ELb1ELb0ELb0ELb0ELi2ELi4ELi4ELi4ELb0EEENS1_21CollectiveEpilogueBwdISA_SB_SD_Li256ELb0ELb0ELi2EEENS1_19SingleTileSchedulerILb0ELb0ELb0ELi128EEEEEEEEEvNT_6ParamsE$_ZN4cute3eso3ESOILb1ELb0EJNS_6LayoutINS_5tupleIJNS3_IJNS_1CILi2EEES5_EEEEEENS3_IJNS3_IJNS4_ILi1EEES5_EEEEEEEENS_10ViewEngineIPfEEEEC2ERKSB_RKSE_) ;  /* 0xfffeefa000007944 */ /* 0x000fea0003c3ffff */
[----:B------:R-:W-:Y:S01]  /*1b0e0*/  MOV R3, R82 ;  /* 0x0000005200037202 */ /* 0x000fe20000000f00 */
[----:B-1----:R1:W5:Y:S01]  /*1b0f0*/  LDL.64 R8, [R1+0x758] ;  /* 0x0007580001087983 */ /* 0x0023620000100a00 */
[----:B------:R-:W-:Y:S01]  /*1b100*/  MOV R10, 0x1b130 ;  /* 0x0001b130000a7802 */ /* 0x000fe20000000f00 */
[----:B------:R-:W-:Y:S02]  /*1b110*/  IMAD.MOV.U32 R2, RZ, RZ, R27 ;  /* 0x000000ffff027224 */ /* 0x000fe400078e001b */
[----:B-1---5:R-:W-:Y:S05]  /*1b120*/  CALL.REL.NOINC `($_ZN7cutlass13device_kernelIN5flash19enable_sm80_to_sm89INS1_16FlashAttnBwdSm80INS1_25CollectiveMainloopBwdSm80ILi2ELi2EN4cute5tupleIJNS5_1CILi128EEES8_NS7_ILi64EEEEEENS_10bfloat16_tEfNS_4arch4Sm80ELb0ELb1ELb1ELb0ELb1ELb0ELb0ELb0ELi2ELi4ELi4ELi4ELb0EEENS1_21CollectiveEpilogueBwdISA_SB_SD_Li256ELb0ELb0ELi2EEENS1_19SingleTileSchedulerILb0ELb0ELb0ELi128EEEEEEEEEvNT_6ParamsE$_ZN4cute3eso3ESOILb1ELb0EJNS_10UnderscoreEiEEC2ERKS2_RKi) ;  /* 0xfffecf8000007944 */ /* 0x022fea0003c3ffff */
[----:B------:R-:W-:Y:S01]  /*1b130*/  MOV R4, 0x1b180 ;  /* 0x0001b18000047802 */ /* 0x000fe20000000f00 */
[----:B-1----:R-:W2:Y:S01]  /*1b140*/  LDL R3, [R1+0x758] ;  /* 0x0007580001037983 */ /* 0x002ea20000100800 */
[----:B------:R-:W-:Y:S01]  /*1b150*/  IMAD.MOV.U32 R69, RZ, RZ, R27 ;  /* 0x000000ffff457224 */ /* 0x000fe200078e001b */
[----:B--2---:R-:W-:Y:S02]  /*1b160*/  SHF.L.U32 R3, R3, 0x3, RZ ;  /* 0x0000000303037819 */ /* 0x004fe400000006ff */
[----:B------:R-:W-:Y:S05]  /*1b170*/  CALL.REL.NOINC `($_ZN7cutlass13device_kernelIN5flash19enable_sm80_to_sm89INS1_16FlashAttnBwdSm80INS1_25CollectiveMainloopBwdSm80ILi2ELi2EN4cute5tupleIJNS5_1CILi128EEES8_NS7_ILi64EEEEEENS_10bfloat16_tEfNS_4arch4Sm80ELb0ELb1ELb1ELb0ELb1ELb0ELb0ELb0ELi2ELi4ELi4ELi4ELb0EEENS1_21CollectiveEpilogueBwdISA_SB_SD_Li256ELb0ELb0ELi2EEENS1_19SingleTileSchedulerILb0ELb0ELb0ELi128EEEEEEEEEvNT_6ParamsE$_ZN4cute3eso3ESOILb1ELb0EJNS_6LayoutINS_5tupleIJNS3_IJNS_1CILi2EEES5_S5_EEEEEENS3_IJNS3_IJNS4_ILi1EEES5_NS4_ILi4EEEEEEEEEEEiEEC2ERKSC_RKi) ;  /* 0xfffef35000007944 */ /* 0x000fea0003c3ffff */
[----:B------:R-:W-:Y:S01]  /*1b180*/  MOV R4, 0x1b1e0 ;  /* 0x0001b1e000047802 */ /* 0x000fe20000000f00 */
[----:B-1----:R-:W2:Y:S01]  /*1b190*/  LDL R3, [R1+0x758] ;  /* 0x0007580001037983 */ /* 0x002ea20000100800 */
[----:B------:R-:W-:Y:S01]  /*1b1a0*/  IMAD.MOV.U32 R69, RZ, RZ, R27 ;  /* 0x000000ffff457224 */ /* 0x000fe200078e001b */
[C---:B--2---:R-:W-:Y:S04]  /*1b1b0*/  LEA R6, P0, R3.reuse, R58, 0x1 ;  /* 0x0000003a03067211 */ /* 0x044fe800078008ff */
[----:B------:R-:W-:Y:S04]  /*1b1c0*/  LEA.HI.X.SX32 R3, R3, R59, 0x1, P0 ;  /* 0x0000003b03037211 */ /* 0x000fe800000f0eff */
[----:B------:R-:W-:Y:S05]  /*1b1d0*/  CALL.REL.NOINC `($_ZN7cutlass13device_kernelIN5flash19enable_sm80_to_sm89INS1_16FlashAttnBwdSm80INS1_25CollectiveMainloopBwdSm80ILi2ELi2EN4cute5tupleIJNS5_1CILi128EEES8_NS7_ILi64EEEEEENS_10bfloat16_tEfNS_4arch4Sm80ELb0ELb1ELb1ELb0ELb1ELb0ELb0ELb0ELi2ELi4ELi4ELi4ELb0EEENS1_21CollectiveEpilogueBwdISA_SB_SD_Li256ELb0ELb0ELi2EEENS1_19SingleTileSchedulerILb0ELb0ELb0ELi128EEEEEEEEEvNT_6ParamsE$_ZN4cute3eso3ESOILb1ELb0EJNS_6LayoutINS_5tupleIJNS3_IJNS_1CILi2EEES5_S5_EEEEEENS3_IJNS3_IJNS4_ILi1EEES5_NS4_ILi4EEEEEEEEEEENS_10ViewEngineIPN7cutlass10bfloat16_tEEEEEC2ERKSC_RKSH_) ;  /* 0xfffef2a000007944 */ /* 0x000fea0003c3ffff */
[----:B------:R-:W-:Y:S01]  /*1b1e0*/  MOV R3, R22 ;  /* 0x0000001600037202 */ /* 0x000fe20000000f00 */
[----:B------:R2:W5:Y:S01]  /*1b1f0*/  LDL.64 R12, [R1+0x758] ;  /* 0x00075800010c7983 */ /* 0x0005620000100a00 */
[----:B------:R-:W-:Y:S01]  /*1b200*/  MOV R10, 0x1b230 ;  /* 0x0001b230000a7802 */ /* 0x000fe20000000f00 */
[----:B-1----:R-:W-:Y:S02]  /*1b210*/  IMAD.MOV.U32 R2, RZ, RZ, R27 ;  /* 0x000000ffff027224 */ /* 0x002fe400078e001b */
[----:B--2--5:R-:W-:Y:S05]  /*1b220*/  CALL.REL.NOINC `($_ZN7cutlass13device_kernelIN5flash19enable_sm80_to_sm89INS1_16FlashAttnBwdSm80INS1_25CollectiveMainloopBwdSm80ILi2ELi2EN4cute5tupleIJNS5_1CILi128EEES8_NS7_ILi64EEEEEENS_10bfloat16_tEfNS_4arch4Sm80ELb0ELb1ELb1ELb0ELb1ELb0ELb0ELb0ELi2ELi4ELi4ELi4ELb0EEENS1_21CollectiveEpilogueBwdISA_SB_SD_Li256ELb0ELb0ELi2EEENS1_19SingleTileSchedulerILb0ELb0ELb0ELi128EEEEEEEEEvNT_6ParamsE$_ZN4cute3eso3ESOILb1ELb0EJNS_10UnderscoreEiEEC2ERKS2_RKi) ;  /* 0xfffece8000007944 */ /* 0x024fea0003c3ffff */
[----:B------:R-:W-:Y:S01]  /*1b230*/  MOV R4, 0x1b280 ;  /* 0x0001b28000047802 */ /* 0x000fe20000000f00 */
[----:B-1----:R-:W2:Y:S01]  /*1b240*/  LDL R3, [R1+0x758] ;  /* 0x0007580001037983 */ /* 0x002ea20000100800 */
[----:B------:R-:W-:Y:S01]  /*1b250*/  IMAD.MOV.U32 R69, RZ, RZ, R27 ;  /* 0x000000ffff457224 */ /* 0x000fe200078e001b */
[----:B--2---:R-:W-:Y:S02]  /*1b260*/  SHF.L.U32 R3, R3, 0x2, RZ ;  /* 0x0000000203037819 */ /* 0x004fe400000006ff */
[----:B------:R-:W-:Y:S05]  /*1b270*/  CALL.REL.NOINC `($_ZN7cutlass13device_kernelIN5flash19enable_sm80_to_sm89INS1_16FlashAttnBwdSm80INS1_25CollectiveMainloopBwdSm80ILi2ELi2EN4cute5tupleIJNS5_1CILi128EEES8_NS7_ILi64EEEEEENS_10bfloat16_tEfNS_4arch4Sm80ELb0ELb1ELb1ELb0ELb1ELb0ELb0ELb0ELi2ELi4ELi4ELi4ELb0EEENS1_21CollectiveEpilogueBwdISA_SB_SD_Li256ELb0ELb0ELi2EEENS1_19SingleTileSchedulerILb0ELb0ELb0ELi128EEEEEEEEEvNT_6ParamsE$_ZN4cute3eso3ESOILb1ELb0EJNS_6LayoutINS_5tupleIJNS3_IJNS_1CILi2EEES5_EEEEEENS3_IJNS3_IJNS4_ILi1EEES5_EEEEEEEEiEEC2ERKSB_RKi) ;  /* 0xfffeee5000007944 */ /* 0x000fea0003c3ffff */
[----:B------:R-:W-:Y:S01]  /*1b280*/  MOV R4, 0x1b2e0 ;  /* 0x0001b2e000047802 */ /* 0x000fe20000000f00 */
[----:B-1----:R-:W2:Y:S01]  /*1b290*/  LDL R3, [R1+0x758] ;  /* 0x0007580001037983 */ /* 0x002ea20000100800 */
[----:B------:R-:W-:Y:S01]  /*1b2a0*/  IMAD.MOV.U32 R69, RZ, RZ, R27 ;  /* 0x000000ffff457224 */ /* 0x000fe200078e001b */
[C---:B--2---:R-:W-:Y:S04]  /*1b2b0*/  LEA R6, P0, R3.reuse, R60, 0x1 ;  /* 0x0000003c03067211 */ /* 0x044fe800078008ff */
[----:B------:R-:W-:Y:S04]  /*1b2c0*/  LEA.HI.X.SX32 R3, R3, R61, 0x1, P0 ;  /* 0x0000003d03037211 */ /* 0x000fe800000f0eff */
[----:B------:R-:W-:Y:S05]  /*1b2d0*/  CALL.REL.NOINC `($_ZN7cutlass13device_kernelIN5flash19enable_sm80_to_sm89INS1_16FlashAttnBwdSm80INS1_25CollectiveMainloopBwdSm80ILi2ELi2EN4cute5tupleIJNS5_1CILi128EEES8_NS7_ILi64EEEEEENS_10bfloat16_tEfNS_4arch4Sm80ELb0ELb1ELb1ELb0ELb1ELb0ELb0ELb0ELi2ELi4ELi4ELi4ELb0EEENS1_21CollectiveEpilogueBwdISA_SB_SD_Li256ELb0ELb0ELi2EEENS1_19SingleTileSchedulerILb0ELb0ELb0ELi128EEEEEEEEEvNT_6ParamsE$_ZN4cute3eso3ESOILb1ELb0EJNS_6LayoutINS_5tupleIJNS3_IJNS_1CILi2EEES5_EEEEEENS3_IJNS3_IJNS4_ILi1EEES5_EEEEEEEENS_10ViewEngineIPN7cutlass10bfloat16_tEEEEEC2ERKSB_RKSG_) ;  /* 0xfffeed5000007944 */ /* 0x000fea0003c3ffff */
[----:B------:R-:W-:Y:S01]  /*1b2e0*/  MOV R81, R26 ;  /* 0x0000001a00517202 */ /* 0x000fe20000000f00 */
[----:B------:R2:W5:Y:S01]  /*1b2f0*/  LDL.64 R10, [R1+0x758] ;  /* 0x00075800010a7983 */ /* 0x0005620000100a00 */
[----:B------:R-:W-:Y:S01]  /*1b300*/  MOV R80, 0x1b330 ;  /* 0x0001b33000507802 */ /* 0x000fe20000000f00 */
[----:B------:R-:W-:Y:S02]  /*1b310*/  IMAD.MOV.U32 R83, RZ, RZ, R27 ;  /* 0x000000ffff537224 */ /* 0x000fe400078e001b */
        /* <DEDUP_REMOVED lines=12> */
[----:B------:R-:W-:Y:S05]  /*1b3e0*/  CALL.REL.NOINC `($_ZN7cutlass13device_kernelIN5flash19enable_sm80_to_sm89INS1_16FlashAttnBwdSm80INS1_25CollectiveMainloopBwdSm80ILi2ELi2EN4cute5tupleIJNS5_1CILi128EEES8_NS7_ILi64EEEEEENS_10bfloat16_tEfNS_4arch4Sm80ELb0ELb1ELb1ELb0ELb1ELb0ELb0ELb0ELi2ELi4ELi4ELi4ELb0EEENS1_21CollectiveEpilogueBwdISA_SB_SD_Li256ELb0ELb0ELi2EEENS1_19SingleTileSchedulerILb0ELb0ELb0ELi128EEEEEEEEEvNT_6ParamsE$_ZN4cute3eso3ESOILb1ELb0EJNS_6LayoutINS_5tupleIJNS3_IJNS_1CILi2EEES5_EEEEEENS3_IJNS3_IJNS4_ILi1EEES5_EEEEEEEENS_10ViewEngineIPKfEEEEC2ERKSB_RKSF_) ;  /* 0xfffeebf000007944 */ /* 0x000fea0003c3ffff */
[----:B------:R-:W-:Y:S01]  /*1b3f0*/  MOV R69, R27 ;  /* 0x0000001b00457202 */ /* 0x000fe20000000f00 */
[----:B-1----:R1:W5:Y:S01]  /*1b400*/  LDL.64 R6, [R1+0x758] ;  /* 0x0007580001067983 */ /* 0x0023620000100a00 */
[----:B------:R-:W-:Y:S03]  /*1b410*/  MOV R4, 0x1b430 ;  /* 0x0001b43000047802 */ /* 0x000fe60000000f00 */
[----:B-1---5:R-:W-:Y:S05]  /*1b420*/  CALL.REL.NOINC `($_ZN7cutlass13device_kernelIN5flash19enable_sm80_to_sm89INS1_16FlashAttnBwdSm80INS1_25CollectiveMainloopBwdSm80ILi2ELi2EN4cute5tupleIJNS5_1CILi128EEES8_NS7_ILi64EEEEEENS_10bfloat16_tEfNS_4arch4Sm80ELb0ELb1ELb1ELb0ELb1ELb0ELb0ELb0ELi2ELi4ELi4ELi4ELb0EEENS1_21CollectiveEpilogueBwdISA_SB_SD_Li256ELb0ELb0ELi2EEENS1_19SingleTileSchedulerILb0ELb0ELb0ELi128EEEEEEEEEvNT_6ParamsE$_ZN4cute3eso3ESOILb1ELb0EJNS_6LayoutINS_5tupleIJNS3_IJNS_1CILi1EEENS4_ILi2EEES6_EEEEEENS3_IJNS3_IJS5_S5_S6_EEEEEEEENS_10ViewEngineIPjEEEEC2ERKSB_RKSE_) ;  /* 0xfffeea3000007944 */ /* 0x022fea0003c3ffff */
[----:B-1----:R-:W-:Y:S01]  /*1b430*/  MOV R2, R27 ;  /* 0x0000001b00027202 */ /* 0x002fe20000000f00 */
[----:B------:R1:W5:Y:S01]  /*1b440*/  LDL.64 R14, [R1+0x758] ;  /* 0x00075800010e7983 */ /* 0x0003620000100a00 */
[----:B------:R-:W-:Y:S01]  /*1b450*/  MOV R4, 0x1b480 ;  /* 0x0001b48000047802 */ /* 0x000fe20000000f00 */
[----:B------:R-:W-:Y:S02]  /*1b460*/  IMAD.MOV.U32 R3, RZ, RZ, R11 ;  /* 0x000000ffff037224 */ /* 0x000fe400078e000b */
[----:B-1---5:R-:W-:Y:S05]  /*1b470*/  CALL.REL.NOINC `($_ZN7cutlass13device_kernelIN5flash19enable_sm80_to_sm89INS1_16FlashAttnBwdSm80INS1_25CollectiveMainloopBwdSm80ILi2ELi2EN4cute5tupleIJNS5_1CILi128EEES8_NS7_ILi64EEEEEENS_10bfloat16_tEfNS_4arch4Sm80ELb0ELb1ELb1ELb0ELb1ELb0ELb0ELb0ELi2ELi4ELi4ELi4ELb0EEENS1_21CollectiveEpilogueBwdISA_SB_SD_Li256ELb0ELb0ELi2EEENS1_19SingleTileSchedulerILb0ELb0ELb0ELi128EEEEEEEEEvNT_6ParamsE$_ZN4cute3eso3ESOILb1ELb0EJNS_6LayoutINS_5tupleIJNS3_IJNS_1CILi1EEENS4_ILi2EEEEEEEEENS3_IJNS3_IJS5_S5_EEEEEEEENS_10ViewEngineIPjEEEEC2ERKSB_RKSE_) ;  /* 0xfffee8f000007944 */ /* 0x022fea0003c3ffff */
[----:B-1----:R-:W-:Y:S01]  /*1b480*/  MOV R2, R27 ;  /* 0x0000001b00027202 */ /* 0x002fe20000000f00 */
[----:B------:R1:W5:Y:S01]  /*1b490*/  LDL.64 R16, [R1+0x758] ;  /* 0x0007580001107983 */ /* 0x0003620000100a00 */
[----:B------:R-:W-:Y:S01]  /*1b4a0*/  MOV R4, 0x1b4d0 ;  /* 0x0001b4d000047802 */ /* 0x000fe20000000f00 */
[----:B------:R-:W-:Y:S02]  /*1b4b0*/  IMAD.MOV.U32 R3, RZ, RZ, R9 ;  /* 0x000000ffff037224 */ /* 0x000fe400078e0009 */
[----:B-1---5:R-:W-:Y:S05]  /*1b4c0*/  CALL.REL.NOINC `($_ZN7cutlass13device_kernelIN5flash19enable_sm80_to_sm89INS1_16FlashAttnBwdSm80INS1_25CollectiveMainloopBwdSm80ILi2ELi2EN4cute5tupleIJNS5_1CILi128EEES8_NS7_ILi64EEEEEENS_10bfloat16_tEfNS_4arch4Sm80ELb0ELb1ELb1ELb0ELb1ELb0ELb0ELb0ELi2ELi4ELi4ELi4ELb0EEENS1_21CollectiveEpilogueBwdISA_SB_SD_Li256ELb0ELb0ELi2EEENS1_19SingleTileSchedulerILb0ELb0ELb0ELi128EEEEEEEEEvNT_6ParamsE$_ZN4cute3eso3ESOILb1ELb0EJNS_6LayoutINS_5tupleIJNS3_IJNS_1CILi2EEES5_EEEEEENS3_IJNS3_IJNS4_ILi1EEES5_EEEEEEEENS_10ViewEngineIPfEEEEC2ERKSB_RKSE_) ;  /* 0xfffeebb000007944 */ /* 0x022fea0003c3ffff */
[----:B-1----:R-:W-:Y:S01]  /*1b4d0*/  MOV R2, R27 ;  /* 0x0000001b00027202 */ /* 0x002fe20000000f00 */
[----:B------:R1:W5:Y:S01]  /*1b4e0*/  LDL.64 R62, [R1+0x758] ;  /* 0x00075800013e7983 */ /* 0x0003620000100a00 */
[----:B------:R-:W-:Y:S01]  /*1b4f0*/  MOV R4, 0x1b520 ;  /* 0x0001b52000047802 */ /* 0x000fe20000000f00 */
[----:B------:R-:W-:Y:S02]  /*1b500*/  IMAD.MOV.U32 R3, RZ, RZ, R7 ;  /* 0x000000ffff037224 */ /* 0x000fe400078e0007 */
[----:B-1---5:R-:W-:Y:S05]  /*1b510*/  CALL.REL.NOINC `($_ZN7cutlass13device_kernelIN5flash19enable_sm80_to_sm89INS1_16FlashAttnBwdSm80INS1_25CollectiveMainloopBwdSm80ILi2ELi2EN4cute5tupleIJNS5_1CILi128EEES8_NS7_ILi64EEEEEENS_10bfloat16_tEfNS_4arch4Sm80ELb0ELb1ELb1ELb0ELb1ELb0ELb0ELb0ELi2ELi4ELi4ELi4ELb0EEENS1_21CollectiveEpilogueBwdISA_SB_SD_Li256ELb0ELb0ELi2EEENS1_19SingleTileSchedulerILb0ELb0ELb0ELi128EEEEEEEEEvNT_6ParamsE$_ZN4cute3eso3ESOILb1ELb0EJNS_6LayoutINS_5tupleIJNS3_IJNS_1CILi2EEES5_EEEEEENS3_IJNS3_IJNS4_ILi1EEES5_EEEEEEEENS_10ViewEngineIPKfEEEEC2ERKSB_RKSF_) ;  /* 0xfffeeac000007944 */ /* 0x022fea0003c3ffff */
        /* <DEDUP_REMOVED lines=24> */
[----:B-1----:R-:W-:Y:S05]  /*1b6a0*/  CALL.REL.NOINC `($_ZN7cutlass13device_kernelIN5flash19enable_sm80_to_sm89INS1_16FlashAttnBwdSm80INS1_25CollectiveMainloopBwdSm80ILi2ELi2EN4cute5tupleIJNS5_1CILi128EEES8_NS7_ILi64EEEEEENS_10bfloat16_tEfNS_4arch4Sm80ELb0ELb1ELb1ELb0ELb1ELb0ELb0ELb0ELi2ELi4ELi4ELi4ELb0EEENS1_21CollectiveEpilogueBwdISA_SB_SD_Li256ELb0ELb0ELi2EEENS1_19SingleTileSchedulerILb0ELb0ELb0ELi128EEEEEEEEEvNT_6ParamsE$_ZN4cute3eso3ESOILb1ELb0EJNS_10UnderscoreEiiEEC2ERKS2_RKiS7_) ;  /* 0xfffeca4000007944 */ /* 0x002fea0003c3ffff */
        /* <DEDUP_REMOVED lines=643> */
[----:B------:R-:W-:Y:S02]  /*1dee0*/  MOV R3, 0x1 ;  /* 0x0000000100037802 */ /* 0x000fe40000000f00 */
        /* <DEDUP_REMOVED lines=18> */
.L_x_1673:
        /* <DEDUP_REMOVED lines=772> */
.L_x_1674:
        /* <DEDUP_REMOVED lines=222> */
[----:B------:R-:W-:Y:S05]  /*21e30*/  CALL.REL.NOINC `($_ZN7cutlass13device_kernelIN5flash19enable_sm80_to_sm89INS1_16FlashAttnBwdSm80INS1_25CollectiveMainloopBwdSm80ILi2ELi2EN4cute5tupleIJNS5_1CILi128EEES8_NS7_ILi64EEEEEENS_10bfloat16_tEfNS_4arch4Sm80ELb0ELb1ELb1ELb0ELb1ELb0ELb0ELb0ELi2ELi4ELi4ELi4ELb0EEENS1_21CollectiveEpilogueBwdISA_SB_SD_Li256ELb0ELb0ELi2EEENS1_19SingleTileSchedulerILb0ELb0ELb0ELi128EEEEEEEEEvNT_6ParamsE$_ZN4cute3eso3ESOILb1ELb0EJNS_10UnderscoreES2_iEEC2ERKS2_S5_RKi) ;  /* 0xfffe623000007944 */ /* 0x000fea0003c3ffff */
        /* <DEDUP_REMOVED lines=37> */
.L_x_1675:
        /* <DEDUP_REMOVED lines=220> */
[----:B-----5:R-:W-:Y:S05]  /*22e50*/  CALL.REL.NOINC `($_ZN7cutlass13device_kernelIN5flash19enable_sm80_to_sm89INS1_16FlashAttnBwdSm80INS1_25CollectiveMainloopBwdSm80ILi2ELi2EN4cute5tupleIJNS5_1CILi128EEES8_NS7_ILi64EEEEEENS_10bfloat16_tEfNS_4arch4Sm80ELb0ELb1ELb1ELb0ELb1ELb0ELb0ELb0ELi2ELi4ELi4ELi4ELb0EEENS1_21CollectiveEpilogueBwdISA_SB_SD_Li256ELb0ELb0ELi2EEENS1_19SingleTileSchedulerILb0ELb0ELb0ELi128EEEEEEEEEvNT_6ParamsE$_ZN4cute8smem_ptrIPfECI1NS_12iter_adaptorIS1_S2_EEES1_) ;  /* 0xfffe8d9000007944 */ /* 0x020fea0003c3ffff */
[----:B-1----:R1:W5:Y:S01]  /*22e60*/  LDL.64 R2, [R1+0x758] ;  /* 0x0007580001027983 */ /* 0x0023620000100a00 */
[----:B------:R-:W-:-:S03]  /*22e70*/  MOV R8, 0x22e90 ;  /* 0x00022e9000087802 */ /* 0x000fc60000000f00 */
[----:B-1---5:R-:W-:Y:S05]  /*22e80*/  CALL.REL.NOINC `($_ZN7cutlass13device_kernelIN5flash19enable_sm80_to_sm89INS1_16FlashAttnBwdSm80INS1_25CollectiveMainloopBwdSm80ILi2ELi2EN4cute5tupleIJNS5_1CILi128EEES8_NS7_ILi64EEEEEENS_10bfloat16_tEfNS_4arch4Sm80ELb0ELb1ELb1ELb0ELb1ELb0ELb0ELb0ELi2ELi4ELi4ELi4ELb0EEENS1_21CollectiveEpilogueBwdISA_SB_SD_Li256ELb0ELb0ELi2EEENS1_19SingleTileSchedulerILb0ELb0ELb0ELi128EEEEEEEEEvNT_6ParamsE$_ZN4cute3eso3ESOILb1ELb0EJNS_6LayoutINS_5tupleIJNS3_IJNS_1CILi2EEES5_EEEEEENS3_IJNS3_IJNS4_ILi8EEENS4_ILi64EEEEEEEEEEENS_10ViewEngineINS_8smem_ptrIPfEEEEEEC2ERKSC_RKSH_) ;  /* 0xfffe728000007944 */ /* 0x022fea0003c3ffff */
        /* <DEDUP_REMOVED lines=9> */
[----:B--2--5:R-:W-:Y:S05]  /*22f20*/  CALL.REL.NOINC `($_ZN7cutlass13device_kernelIN5flash19enable_sm80_to_sm89INS1_16FlashAttnBwdSm80INS1_25CollectiveMainloopBwdSm80ILi2ELi2EN4cute5tupleIJNS5_1CILi128EEES8_NS7_ILi64EEEEEENS_10bfloat16_tEfNS_4arch4Sm80ELb0ELb1ELb1ELb0ELb1ELb0ELb0ELb0ELi2ELi4ELi4ELi4ELb0EEENS1_21CollectiveEpilogueBwdISA_SB_SD_Li256ELb0ELb0ELi2EEENS1_19SingleTileSchedulerILb0ELb0ELb0ELi128EEEEEEEEEvNT_6ParamsE$_ZN4cute3eso3ESOILb1ELb0EJNS_10UnderscoreEiEEC2ERKS2_RKi) ;  /* 0xfffe518000007944 */ /* 0x024fea0003c3ffff */
[----:B-1----:R-:W2:Y:S01]  /*22f30*/  LDL R3, [R1+0x758] ;  /* 0x0007580001037983 */ /* 0x002ea20000100800 */
[----:B------:R-:W-:Y:S02]  /*22f40*/  MOV R6, 0x22f70 ;  /* 0x00022f7000067802 */ /* 0x000fe40000000f00 */
[----:B--2---:R-:W-:Y:S02]  /*22f50*/  SHF.L.U32 R3, R3, 0x7, RZ ;  /* 0x0000000703037819 */ /* 0x004fe400000006ff */
[----:B------:R-:W-:Y:S05]  /*22f60*/  CALL.REL.NOINC `($_ZN7cutlass13device_kernelIN5flash19enable_sm80_to_sm89INS1_16FlashAttnBwdSm80INS1_25CollectiveMainloopBwdSm80ILi2ELi2EN4cute5tupleIJNS5_1CILi128EEES8_NS7_ILi64EEEEEENS_10bfloat16_tEfNS_4arch4Sm80ELb0ELb1ELb1ELb0ELb1ELb0ELb0ELb0ELi2ELi4ELi4ELi4ELb0EEENS1_21CollectiveEpilogueBwdISA_SB_SD_Li256ELb0ELb0ELi2EEENS1_19SingleTileSchedulerILb0ELb0ELb0ELi128EEEEEEEEEvNT_6ParamsE$_ZN4cute3eso3ESOILb1ELb0EJNS_6LayoutINS_5tupleIJNS3_IJNS_1CILi2EEES5_EEEEEENS3_IJNS3_IJNS4_ILi8EEENS4_ILi64EEEEEEEEEEEiEEC2ERKSC_RKi) ;  /* 0xfffe71e000007944 */ /* 0x000fea0003c3ffff */
[----:B------:R-:W-:Y:S01]  /*22f70*/  ULDC.64 UR4, c[0x0][0x118] ;  /* 0x0000460000047ab9 */ /* 0x000fe20000000a00 */
[----:B-1----:R-:W2:Y:S04]  /*22f80*/  LDL R2, [R1+0x758] ;  /* 0x0007580001027983 */ /* 0x002ea80000100800 */
[----:B------:R-:W2:Y:S01]  /*22f90*/  LD.E.64 R12, [R12.64] ;  /* 0x000000040c0c7980 */ /* 0x000ea2000c101b00 */
[----:B------:R-:W-:-:S02]  /*22fa0*/  MOV R6, R27 ;  /* 0x0000001b00067202 */ /* 0x000fc40000000f00 */
[----:B------:R-:W-:Y:S01]  /*22fb0*/  MOV R8, 0x22fe0 ;  /* 0x00022fe000087802 */ /* 0x000fe20000000f00 */
[----:B--2---:R-:W-:-:S04]  /*22fc0*/  IMAD.WIDE R2, R2, 0x4, R12 ;  /* 0x0000000402027825 */ /* 0x004fc800078e020c */
[----:B------:R-:W-:Y:S05]  /*22fd0*/  CALL.REL.NOINC `($_ZN7cutlass13device_kernelIN5flash19enable_sm80_to_sm89INS1_16FlashAttnBwdSm80INS1_25CollectiveMainloopBwdSm80ILi2ELi2EN4cute5tupleIJNS5_1CILi128EEES8_NS7_ILi64EEEEEENS_10bfloat16_tEfNS_4arch4Sm80ELb0ELb1ELb1ELb0ELb1ELb0ELb0ELb0ELi2ELi4ELi4ELi4ELb0EEENS1_21CollectiveEpilogueBwdISA_SB_SD_Li256ELb0ELb0ELi2EEENS1_19SingleTileSchedulerILb0ELb0ELb0ELi128EEEEEEEEEvNT_6ParamsE$_ZN4cute8smem_ptrIPfECI1NS_12iter_adaptorIS1_S2_EEES1_) ;  /* 0xfffe8c1000007944 */ /* 0x000fea0003c3ffff */
[----:B-1----:R1:W5:Y:S01]  /*22fe0*/  LDL.64 R2, [R1+0x758] ;  /* 0x0007580001027983 */ /* 0x0023620000100a00 */
[----:B------:R-:W-:-:S03]  /*22ff0*/  MOV R8, 0x23010 ;  /* 0x0002301000087802 */ /* 0x000fc60000000f00 */
[----:B-1---5:R-:W-:Y:S05]  /*23000*/  CALL.REL.NOINC `($_ZN7cutlass13device_kernelIN5flash19enable_sm80_to_sm89INS1_16FlashAttnBwdSm80INS1_25CollectiveMainloopBwdSm80ILi2ELi2EN4cute5tupleIJNS5_1CILi128EEES8_NS7_ILi64EEEEEENS_10bfloat16_tEfNS_4arch4Sm80ELb0ELb1ELb1ELb0ELb1ELb0ELb0ELb0ELi2ELi4ELi4ELi4ELb0EEENS1_21CollectiveEpilogueBwdISA_SB_SD_Li256ELb0ELb0ELi2EEENS1_19SingleTileSchedulerILb0ELb0ELb0ELi128EEEEEEEEEvNT_6ParamsE$_ZN4cute3eso3ESOILb1ELb0EJNS_6LayoutINS_5tupleIJNS3_IJNS_1CILi2EEES5_EEEEEENS3_IJNS3_IJNS4_ILi8EEENS4_ILi64EEEEEEEEEEENS_10ViewEngineINS_8smem_ptrIPfEEEEEEC2ERKSC_RKSH_) ;  /* 0xfffe710000007944 */ /* 0x022fea0003c3ffff */
[----:B-1----:R1:W5:Y:S01]  /*23010*/  LDL.64 R2, [R1+0x758] ;  /* 0x0007580001027983 */ /* 0x0023620000100a00 */
[----:B------:R-:W-:Y:S02]  /*23020*/  MOV R9, R5 ;  /* 0x0000000500097202 */ /* 0x000fe40000000f00 */
[----:B------:R-:W-:Y:S02]  /*23030*/  MOV R6, 0x23050 ;  /* 0x0002305000067802 */ /* 0x000fe40000000f00 */
[----:B-1---5:R-:W-:Y:S05]  /*23040*/  CALL.REL.NOINC `($_ZN7cutlass13device_kernelIN5flash19enable_sm80_to_sm89INS1_16FlashAttnBwdSm80INS1_25CollectiveMainloopBwdSm80ILi2ELi2EN4cute5tupleIJNS5_1CILi128EEES8_NS7_ILi64EEEEEENS_10bfloat16_tEfNS_4arch4Sm80ELb0ELb1ELb1ELb0ELb1ELb0ELb0ELb0ELi2ELi4ELi4ELi4ELb0EEENS1_21CollectiveEpilogueBwdISA_SB_SD_Li256ELb0ELb0ELi2EEENS1_19SingleTileSchedulerILb0ELb0ELb0ELi128EEEEEEEEEvNT_6ParamsE$_ZN4cute3eso3ESOILb1ELb0EJNS_6LayoutINS_5tupleIJNS_1CILi1EEENS4_ILi4EEEEEENS3_IJNS4_ILi0EEES5_EEEEENS_10ViewEngineIPfEEEEC2ERKSA_RKSD_) ;  /* 0xfffe80c000007944 */ /* 0x022fea0003c3ffff */
[----:B------:R2:W5:Y:S01]  /*23050*/  LDL.64 R12, [R1+0x758] ;  /* 0x00075800010c7983 */ /* 0x0005620000100a00 */
[----:B-1----:R-:W-:Y:S02]  /*23060*/  MOV R9, R3 ;  /* 0x0000000300097202 */ /* 0x002fe40000000f00 */
[----:B------:R-:W-:Y:S02]  /*23070*/  MOV R6, 0x23090 ;  /* 0x0002309000067802 */ /* 0x000fe40000000f00 */
[----:B--2--5:R-:W-:Y:S05]  /*23080*/  CALL.REL.NOINC `($_ZN7cutlass13device_kernelIN5flash19enable_sm80_to_sm89INS1_16FlashAttnBwdSm80INS1_25CollectiveMainloopBwdSm80ILi2ELi2EN4cute5tupleIJNS5_1CILi128EEES8_NS7_ILi64EEEEEENS_10bfloat16_tEfNS_4arch4Sm80ELb0ELb1ELb1ELb0ELb1ELb0ELb0ELb0ELi2ELi4ELi4ELi4ELb0EEENS1_21CollectiveEpilogueBwdISA_SB_SD_Li256ELb0ELb0ELi2EEENS1_19SingleTileSchedulerILb0ELb0ELb0ELi128EEEEEEEEEvNT_6ParamsE$_ZN4cute3eso3ESOILb1ELb0EJNS_6LayoutINS_5tupleIJNS_1CILi1EEENS3_IJNS4_ILi2EEES6_EEEEEENS3_IJNS4_ILi0EEENS3_IJNS4_ILi8EEENS4_ILi64EEEEEEEEEEENS_10ViewEngineINS_8smem_ptrIPfEEEEEEC2ERKSE_RKSJ_) ;  /* 0xfffe802000007944 */ /* 0x024fea0003c3ffff */
[----:B-1----:R1:W5:Y:S01]  /*23090*/  LDL.64 R2, [R1+0x758] ;  /* 0x0007580001027983 */ /* 0x0023620000100a00 */
[----:B------:R-:W-:Y:S02]  /*230a0*/  MOV R6, R27 ;  /* 0x0000001b00067202 */ /* 0x000fe40000000f00 */
[----:B------:R-:W-:-:S02]  /*230b0*/  MOV R8, 0x230d0 ;  /* 0x000230d000087802 */ /* 0x000fc40000000f00 */
[----:B-1---5:R-:W-:Y:S05]  /*230c0*/  CALL.REL.NOINC `($_ZN7cutlass13device_kernelIN5flash19enable_sm80_to_sm89INS1_16FlashAttnBwdSm80INS1_25CollectiveMainloopBwdSm80ILi2ELi2EN4cute5tupleIJNS5_1CILi128EEES8_NS7_ILi64EEEEEENS_10bfloat16_tEfNS_4arch4Sm80ELb0ELb1ELb1ELb0ELb1ELb0ELb0ELb0ELi2ELi4ELi4ELi4ELb0EEENS1_21CollectiveEpilogueBwdISA_SB_SD_Li256ELb0ELb0ELi2EEENS1_19SingleTileSchedulerILb0ELb0ELb0ELi128EEEEEEEEEvNT_6ParamsE$_ZN4cute8smem_ptrIPfECI1NS_12iter_adaptorIS1_S2_EEES1_) ;  /* 0xfffe8b2000007944 */ /* 0x022fea0003c3ffff */
[----:B-1----:R1:W5:Y:S01]  /*230d0*/  LDL.64 R2, [R1+0x758] ;  /* 0x0007580001027983 */ /* 0x0023620000100a00 */
[----:B------:R-:W-:-:S03]  /*230e0*/  MOV R8, 0x23100 ;  /* 0x0002310000087802 */ /* 0x000fc60000000f00 */
[----:B-1---5:R-:W-:Y:S05]  /*230f0*/  CALL.REL.NOINC `($_ZN7cutlass13device_kernelIN5flash19enable_sm80_to_sm89INS1_16FlashAttnBwdSm80INS1_25CollectiveMainloopBwdSm80ILi2ELi2EN4cute5tupleIJNS5_1CILi128EEES8_NS7_ILi64EEEEEENS_10bfloat16_tEfNS_4arch4Sm80ELb0ELb1ELb1ELb0ELb1ELb0ELb0ELb0ELi2ELi4ELi4ELi4ELb0EEENS1_21CollectiveEpilogueBwdISA_SB_SD_Li256ELb0ELb0ELi2EEENS1_19SingleTileSchedulerILb0ELb0ELb0ELi128EEEEEEEEEvNT_6ParamsE$_ZN4cute3eso3ESOILb1ELb0EJNS_6LayoutINS_5tupleIJNS3_IJNS_1CILi2EEES5_EEEEEENS3_IJNS3_IJNS4_ILi8EEENS4_ILi64EEEEEEEEEEENS_10ViewEngineINS_8smem_ptrIPfEEEEEEC2ERKSC_RKSH_) ;  /* 0xfffe701000007944 */ /* 0x022fea0003c3ffff */
[----:B------:R2:W5:Y:S01]  /*23100*/  LDL.64 R10, [R1+0x758] ;  /* 0x00075800010a7983 */ /* 0x0005620000100a00 */
[----:B-1----:R-:W-:-:S03]  /*23110*/  MOV R6, 0x23130 ;  /* 0x0002313000067802 */ /* 0x002fc60000000f00 */
[----:B--2--5:R-:W-:Y:S05]  /*23120*/  CALL.REL.NOINC `($_ZN7cutlass13device_kernelIN5flash19enable_sm80_to_sm89INS1_16FlashAttnBwdSm80INS1_25CollectiveMainloopBwdSm80ILi2ELi2EN4cute5tupleIJNS5_1CILi128EEES8_NS7_ILi64EEEEEENS_10bfloat16_tEfNS_4arch4Sm80ELb0ELb1ELb1ELb0ELb1ELb0ELb0ELb0ELi2ELi4ELi4ELi4ELb0EEENS1_21CollectiveEpilogueBwdISA_SB_SD_Li256ELb0ELb0ELi2EEENS1_19SingleTileSchedulerILb0ELb0ELb0ELi128EEEEEEEEEvNT_6ParamsE$_ZN4cute3eso3ESOILb1ELb0EJNS_6LayoutINS_5tupleIJNS_1CILi4EEEEEENS3_IJNS4_ILi1EEEEEEEENS_10ViewEngineIPfEEEEC2ERKS9_RKSC_) ;  /* 0xfffe804000007944 */ /* 0x024fea0003c3ffff */
        /* <DEDUP_REMOVED lines=272> */
[----:B------:R-:W-:Y:S05]  /*24230*/  CALL.REL.NOINC `($_ZN7cutlass13device_kernelIN5flash19enable_sm80_to_sm89INS1_16FlashAttnBwdSm80INS1_25CollectiveMainloopBwdSm80ILi2ELi2EN4cute5tupleIJNS5_1CILi128EEES8_NS7_ILi64EEEEEENS_10bfloat16_tEfNS_4arch4Sm80ELb0ELb1ELb1ELb0ELb1ELb0ELb0ELb0ELi2ELi4ELi4ELi4ELb0EEENS1_21CollectiveEpilogueBwdISA_SB_SD_Li256ELb0ELb0ELi2EEENS1_19SingleTileSchedulerILb0ELb0ELb0ELi128EEEEEEEEEvNT_6ParamsE$_ZN4cute3eso3ESOILb1ELb0EJNS_6LayoutINS_5tupleIJNS3_IJNS_1CILi2EEES5_EEENS3_IJS5_NS4_ILi8EEEEEEEEENS3_IJNS3_IJS5_NS4_ILi4EEEEEENS3_IJNS4_ILi1EEES7_EEEEEEEENS_10ViewEngineIPfEEEEC2ERKSF_RKSI_) ;  /* 0xfffe601000007944 */ /* 0x000fea0003c3ffff */
        /* <DEDUP_REMOVED lines=149> */
[----:B-1---5:R-:W-:Y:S05]  /*24b90*/  CALL.REL.NOINC `($_ZN7cutlass13device_kernelIN5flash19enable_sm80_to_sm89INS1_16FlashAttnBwdSm80INS1_25CollectiveMainloopBwdSm80ILi2ELi2EN4cute5tupleIJNS5_1CILi128EEES8_NS7_ILi64EEEEEENS_10bfloat16_tEfNS_4arch4Sm80ELb0ELb1ELb1ELb0ELb1ELb0ELb0ELb0ELi2ELi4ELi4ELi4ELb0EEENS1_21CollectiveEpilogueBwdISA_SB_SD_Li256ELb0ELb0ELi2EEENS1_19SingleTileSchedulerILb0ELb0ELb0ELi128EEEEEEEEEvNT_6ParamsE$_ZZN5flash25CollectiveMainloopBwdSm80ILi2ELi2EN4cute5tupleIJNS1_1CILi128EEES4_NS3_ILi64EEEEEEN7cutlass10bfloat16_tEfNS7_4arch4Sm80ELb0ELb1ELb1ELb0ELb1ELb0ELb0ELb0ELi2ELi4ELi4ELi4ELb0EE3mmaINS_16FlashAttnBwdSm80ISB_NS_21CollectiveEpilogueBwdIS6_S8_SA_Li256ELb0ELb0ELi2EEENS_19SingleTileSchedulerILb0ELb0ELb0ELi128EEEE13SharedStorageENS1_6TensorINS1_11ArrayEngineIfLm32EEENS1_6LayoutINS2_IJNS2_IJNS3_ILi2EEESO_EEESO_NS3_ILi4EEEEEENS2_IJNS2_IJNS3_ILi1EEESO_EEESQ_NS3_ILi8EEEEEEEEEEEEbRKNSB_6ParamsERT0_S12_iNS2_IJiiiEEERT_ENKUlRT_iE_clINSK_INSL_IfLm64EEENSN_INS2_IJSP_SO_SU_EEESV_EEEEEEDaS17_i) ;  /* 0xfffec3d000007944 */ /* 0x022fea0003c3ffff */
[----:B------:R-:W-:Y:S02]  /*24ba0*/  MOV R10, RZ ;  /* 0x000000ff000a7202 */ /* 0x000fe40000000f00 */
.L_x_1677:
[----:B-1----:R-:W-:-:S05]  /*24bb0*/  MOV R2, 0x24bd0 ;  /* 0x00024bd000027802 */ /* 0x002fca0000000f00 */
[----:B------:R-:W-:Y:S05]  /*24bc0*/  CALL.REL.NOINC `($_ZN7cutlass13device_kernelIN5flash19enable_sm80_to_sm89INS1_16FlashAttnBwdSm80INS1_25CollectiveMainloopBwdSm80ILi2ELi2EN4cute5tupleIJNS5_1CILi128EEES8_NS7_ILi64EEEEEENS_10bfloat16_tEfNS_4arch4Sm80ELb0ELb1ELb1ELb0ELb1ELb0ELb0ELb0ELi2ELi4ELi4ELi4ELb0EEENS1_21CollectiveEpilogueBwdISA_SB_SD_Li256ELb0ELb0ELi2EEENS1_19SingleTileSchedulerILb0ELb0ELb0ELi128EEEEEEEEEvNT_6ParamsE$_ZZZN5flash25CollectiveMainloopBwdSm80ILi2ELi2EN4cute5tupleIJNS1_1CILi128EEES4_NS3_ILi64EEEEEEN7cutlass10bfloat16_tEfNS7_4arch4Sm80ELb0ELb1ELb1ELb0ELb1ELb0ELb0ELb0ELi2ELi4ELi4ELi4ELb0EE3mmaINS_16FlashAttnBwdSm80ISB_NS_21CollectiveEpilogueBwdIS6_S8_SA_Li256ELb0ELb0ELi2EEENS_19SingleTileSchedulerILb0ELb0ELb0ELi128EEEE13SharedStorageENS1_6TensorINS1_11ArrayEngineIfLm32EEENS1_6LayoutINS2_IJNS2_IJNS3_ILi2EEESO_EEESO_NS3_ILi4EEEEEENS2_IJNS2_IJNS3_ILi1EEESO_EEESQ_NS3_ILi8EEEEEEEEEEEEbRKNSB_6ParamsERT0_S12_iNS2_IJiiiEEERT_ENKUliT_E_clIZSC_ISJ_SX_EbS10_S12_S12_iS13_S15_EUlRS16_iE_EEDaiS16_ENKUlvE0_clEv) ;  /* 0x0004454000007944 */ /* 0x000fea0003c00000 */
[----:B------:R1:W-:Y:S01]  /*24bd0*/  STL [R1+0x770], RZ ;  /* 0x000770ff01007387 */ /* 0x0003e20000100800 */
[----:B------:R-:W-:-:S03]  /*24be0*/  MOV R5, RZ ;  /* 0x000000ff00057202 */ /* 0x000fc60000000f00 */
.L_x_1676:
[----:B------:R-:W-:Y:S01]  /*24bf0*/  IMAD.MOV.U32 R3, RZ, RZ, R27 ;  /* 0x000000ffff037224 */ /* 0x000fe200078e001b */
[----:B-1----:R-:W-:-:S02]  /*24c00*/  MOV R2, R26 ;  /* 0x0000001a00027202 */ /* 0x002fc40000000f00 */
[----:B------:R-:W-:Y:S02]  /*24c10*/  MOV R8, 0x24c30 ;  /* 0x00024c3000087802 */ /* 0x000fe40000000f00 */
[----:B-1---5:R-:W-:Y:S05]  /*24c20*/  CALL.REL.NOINC `($_ZN7cutlass13device_kernelIN5flash19enable_sm80_to_sm89INS1_16FlashAttnBwdSm80INS1_25CollectiveMainloopBwdSm80ILi2ELi2EN4cute5tupleIJNS5_1CILi128EEES8_NS7_ILi64EEEEEENS_10bfloat16_tEfNS_4arch4Sm80ELb0ELb1ELb1ELb0ELb1ELb0ELb0ELb0ELi2ELi4ELi4ELi4ELb0EEENS1_21CollectiveEpilogueBwdISA_SB_SD_Li256ELb0ELb0ELi2EEENS1_19SingleTileSchedulerILb0ELb0ELb0ELi128EEEEEEEEEvNT_6ParamsE$_ZN4cute3eso3ESOILb0ELb0EJiiEEC2ERKiS4_) ;  /* 0xfffe2a9000007944 */ /* 0x022fea0003c3ffff */
        /* <DEDUP_REMOVED lines=20> */
[----:B------:R-:W-:Y:S05]  /*24d70*/  CALL.REL.NOINC `($_ZN7cutlass13device_kernelIN5flash19enable_sm80_to_sm89INS1_16FlashAttnBwdSm80INS1_25CollectiveMainloopBwdSm80ILi2ELi2EN4cute5tupleIJNS5_1CILi128EEES8_NS7_ILi64EEEEEENS_10bfloat16_tEfNS_4arch4Sm80ELb0ELb1ELb1ELb0ELb1ELb0ELb0ELb0ELi2ELi4ELi4ELi4ELb0EEENS1_21CollectiveEpilogueBwdISA_SB_SD_Li256ELb0ELb0ELi2EEENS1_19SingleTileSchedulerILb0ELb0ELb0ELi128EEEEEEEEEvNT_6ParamsE$exp2f) ;  /* 0x000445b000007944 */ /* 0x000fea0003c00000 */
[----:B------:R-:W-:Y:S01]  /*24d80*/  IMAD.MOV.U32 R3, RZ, RZ, R27 ;  /* 0x000000ffff037224 */ /* 0x000fe200078e001b */
[----:B------:R-:W-:Y:S02]  /*24d90*/  MOV R2, R26 ;  /* 0x0000001a00027202 */ /* 0x000fe40000000f00 */
[----:B------:R-:W-:Y:S02]  /*24da0*/  MOV R8, 0x24dc0 ;  /* 0x00024dc000087802 */ /* 0x000fe40000000f00 */
[----:B-1----:R-:W-:Y:S05]  /*24db0*/  CALL.REL.NOINC `($_ZN7cutlass13device_kernelIN5flash19enable_sm80_to_sm89INS1_16FlashAttnBwdSm80INS1_25CollectiveMainloopBwdSm80ILi2ELi2EN4cute5tupleIJNS5_1CILi128EEES8_NS7_ILi64EEEEEENS_10bfloat16_tEfNS_4arch4Sm80ELb0ELb1ELb1ELb0ELb1ELb0ELb0ELb0ELi2ELi4ELi4ELi4ELb0EEENS1_21CollectiveEpilogueBwdISA_SB_SD_Li256ELb0ELb0ELi2EEENS1_19SingleTileSchedulerILb0ELb0ELb0ELi128EEEEEEEEEvNT_6ParamsE$_ZN4cute3eso3ESOILb0ELb0EJiiEEC2ERKiS4_) ;  /* 0xfffe290000007944 */ /* 0x002fea0003c3ffff */
        /* <DEDUP_REMOVED lines=93> */
[----:B--2---:R1:W-:Y:S04]  /*25390*/  STL.64 [R1+0x750], R6 ;  /* 0x0007500601007387 */ /* 0x0043e80000100a00 */
[----:B-1----:R-:W-:Y:S05]  /*253a0*/  CALL.REL.NOINC `($_ZN7cutlass13device_kernelIN5flash19enable_sm80_to_sm89INS1_16FlashAttnBwdSm80INS1_25CollectiveMainloopBwdSm80ILi2ELi2EN4cute5tupleIJNS5_1CILi128EEES8_NS7_ILi64EEEEEENS_10bfloat16_tEfNS_4arch4Sm80ELb0ELb1ELb1ELb0ELb1ELb0ELb0ELb0ELi2ELi4ELi4ELi4ELb0EEENS1_21CollectiveEpilogueBwdISA_SB_SD_Li256ELb0ELb0ELi2EEENS1_19SingleTileSchedulerILb0ELb0ELb0ELi128EEEEEEEEEvNT_6ParamsE$_ZZN4cute4diceINS_5tupleIJNS1_IJiNS1_IJiNS_1CILi0EEEEEEEEENS1_IJNS_10UnderscoreENS1_IJS6_S6_EEEEEEEEES9_EEDaRKT_RKT0_ENKUlRKT_RKT0_E_clIS5_S5_EEDaSI_SL_) ;  /* 0xfffe7d5000007944 */ /* 0x002fea0003c3ffff */
[----:B------:R2:W-:Y:S01]  /*253b0*/  STL.64 [R1+0x7a0], R2 ;  /* 0x0007a00201007387 */ /* 0x0005e20000100a00 */
[----:B------:R-:W-:Y:S02]  /*253c0*/  IADD3 R58, P0, R43, 0x50, RZ ;  /* 0x000000502b3a7810 */ /* 0x000fe40007f1e0ff */
[----:B------:R-:W-:-:S03]  /*253d0*/  MOV R8, 0x25410 ;  /* 0x0002541000087802 */ /* 0x000fc60000000f00 */
[----:B------:R-:W-:Y:S02]  /*253e0*/  IMAD.X R48, RZ, RZ, R42, P0 ;  /* 0x000000ffff307224 */ /* 0x000fe400000e062a */
[----:B------:R-:W-:Y:S02]  /*253f0*/  IMAD.MOV.U32 R4, RZ, RZ, R58 ;  /* 0x000000ffff047224 */ /* 0x000fe400078e003a */
[----:B-12---:R-:W-:Y:S05]  /*25400*/  CALL.REL.NOINC `($_ZN7cutlass13device_kernelIN5flash19enable_sm80_to_sm89INS1_16FlashAttnBwdSm80INS1_25CollectiveMainloopBwdSm80ILi2ELi2EN4cute5tupleIJNS5_1CILi128EEES8_NS7_ILi64EEEEEENS_10bfloat16_tEfNS_4arch4Sm80ELb0ELb1ELb1ELb0ELb1ELb0ELb0ELb0ELi2ELi4ELi4ELi4ELb0EEENS1_21CollectiveEpilogueBwdISA_SB_SD_Li256ELb0ELb0ELi2EEENS1_19SingleTileSchedulerILb0ELb0ELb0ELi128EEEEEEEEEvNT_6ParamsE$_ZZN4cute12filter_tupleINS_5tupleIJNS1_IJiNS1_IJiNS_1CILi0EEEEEEEEENS1_IJNS_10UnderscoreENS1_IJS6_S6_EEEEEEEEES9_ZNS_4diceIS9_S9_EEDaRKT_RKT0_EUlRKT_RKT0_E_EEDaSD_SG_OT1_ENKUlDpSJ_E_clIJNS1_IJiiS3_EEENS1_IJEEEEEEDaSQ_) ;  /* 0xfffe6b4000007944 */ /* 0x006fea0003c3ffff */
[----:B------:R-:W-:Y:S02]  /*25410*/  MOV R72, 0x25430 ;  /* 0x0002543000487802 */ /* 0x000fe40000000f00 */
[----:B-12--5:R-:W-:Y:S05]  /*25420*/  CALL.REL.NOINC `($_ZN7cutlass13device_kernelIN5flash19enable_sm80_to_sm89INS1_16FlashAttnBwdSm80INS1_25CollectiveMainloopBwdSm80ILi2ELi2EN4cute5tupleIJNS5_1CILi128EEES8_NS7_ILi64EEEEEENS_10bfloat16_tEfNS_4arch4Sm80ELb0ELb1ELb1ELb0ELb1ELb0ELb0ELb0ELi2ELi4ELi4ELi4ELb0EEENS1_21CollectiveEpilogueBwdISA_SB_SD_Li256ELb0ELb0ELi2EEENS1_19SingleTileSchedulerILb0ELb0ELb0ELi128EEEEEEEEEvNT_6ParamsE$_ZZN4cute7idx2crdINS_5tupleIJiiNS_1CILi0EEEEEENS1_IJNS1_IJNS2_ILi4EEENS2_ILi8EEEEEES5_NS2_ILi1EEEEEEEEDaRKT_RKT0_ENKUlRKT_RKT0_E_clIiS7_EEDaSI_SL_) ;  /* 0xfffead1000007944 */ /* 0x026fea0003c3ffff */
[----:B------:R-:W-:Y:S02]  /*25430*/  MOV R2, 0x25450 ;  /* 0x0002545000027802 */ /* 0x000fe40000000f00 */
[----:B-1----:R-:W-:Y:S05]  /*25440*/  CALL.REL.NOINC `($_ZN7cutlass13device_kernelIN5flash19enable_sm80_to_sm89INS1_16FlashAttnBwdSm80INS1_25CollectiveMainloopBwdSm80ILi2ELi2EN4cute5tupleIJNS5_1CILi128EEES8_NS7_ILi64EEEEEENS_10bfloat16_tEfNS_4arch4Sm80ELb0ELb1ELb1ELb0ELb1ELb0ELb0ELb0ELi2ELi4ELi4ELi4ELb0EEENS1_21CollectiveEpilogueBwdISA_SB_SD_Li256ELb0ELb0ELi2EEENS1_19SingleTileSchedulerILb0ELb0ELb0ELi128EEEEEEEEEvNT_6ParamsE$_ZZN4cute7idx2crdINS_5tupleIJiiNS_1CILi0EEEEEENS1_IJNS1_IJNS2_ILi4EEENS2_ILi8EEEEEES5_NS2_ILi1EEEEEEEEDaRKT_RKT0_ENKUlRKT_RKT0_E_clIiS5_EEDaSI_SL_) ;  /* 0xfffeacc000007944 */ /* 0x002fea0003c3ffff */
[----:B------:R1:W-:Y:S01]  /*25450*/  STL [R1+0x7a0], R6 ;  /* 0x0007a00601007387 */ /* 0x0003e20000100800 */
[----:B------:R-:W-:Y:S02]  /*25460*/  MOV R2, R58 ;  /* 0x0000003a00027202 */ /* 0x000fe40000000f00 */
        /* <DEDUP_REMOVED lines=26> */
[----:B-1----:R-:W-:Y:S05]  /*25610*/  CALL.REL.NOINC `($_ZN7cutlass13device_kernelIN5flash19enable_sm80_to_sm89INS1_16FlashAttnBwdSm80INS1_25CollectiveMainloopBwdSm80ILi2ELi2EN4cute5tupleIJNS5_1CILi128EEES8_NS7_ILi64EEEEEENS_10bfloat16_tEfNS_4arch4Sm80ELb0ELb1ELb1ELb0ELb1ELb0ELb0ELb0ELi2ELi4ELi4ELi4ELb0EEENS1_21CollectiveEpilogueBwdISA_SB_SD_Li256ELb0ELb0ELi2EEENS1_19SingleTileSchedulerILb0ELb0ELb0ELi128EEEEEEEEEvNT_6ParamsE$_ZN4cute3eso3ESOILb0ELb0EJiiiEEC2ERKiS4_S4_) ;  /* 0xfffe236000007944 */ /* 0x002fea0003c3ffff */
[----:B------:R2:W5:Y:S04]  /*25620*/  LDL R5, [R1+0x760] ;  /* 0x0007600001057983 */ /* 0x0005680000100800 */
[----:B-1----:R2:W5:Y:S01]  /*25630*/  LDL.64 R2, [R1+0x758] ;  /* 0x0007580001027983 */ /* 0x0025620000100a00 */
[----:B------:R-:W-:-:S02]  /*25640*/  MOV R4, R27 ;  /* 0x0000001b00047202 */ /* 0x000fc40000000f00 */
[----:B------:R-:W-:Y:S02]  /*25650*/  MOV R6, 0x25670 ;  /* 0x0002567000067802 */ /* 0x000fe40000000f00 */
[----:B--2--5:R-:W-:Y:S05]  /*25660*/  CALL.REL.NOINC `($_ZN7cutlass13device_kernelIN5flash19enable_sm80_to_sm89INS1_16FlashAttnBwdSm80INS1_25CollectiveMainloopBwdSm80ILi2ELi2EN4cute5tupleIJNS5_1CILi128EEES8_NS7_ILi64EEEEEENS_10bfloat16_tEfNS_4arch4Sm80ELb0ELb1ELb1ELb0ELb1ELb0ELb0ELb0ELi2ELi4ELi4ELi4ELb0EEENS1_21CollectiveEpilogueBwdISA_SB_SD_Li256ELb0ELb0ELi2EEENS1_19SingleTileSchedulerILb0ELb0ELb0ELi128EEEEEEEEEvNT_6ParamsE$_ZN4cute3eso3ESOILb1ELb0EJNS_1CILi1EEENS_5tupleIJiiiEEENS2_ILi64EEENS4_IJNS2_ILi72EEENS2_ILi144EEENS2_ILi288EEEEEENS2_ILi512EEEEEC2ERKS3_RKS5_RKS6_RKSA_RKSB_) ;  /* 0xfffe30f000007944 */ /* 0x024fea0003c3ffff */
[----:B-1----:R1:W5:Y:S04]  /*25670*/  LDL R5, [R1+0x760] ;  /* 0x0007600001057983 */ /* 0x0023680000100800 */
[----:B------:R1:W5:Y:S01]  /*25680*/  LDL.64 R2, [R1+0x758] ;  /* 0x0007580001027983 */ /* 0x0003620000100a00 */
[----:B------:R-:W-:Y:S02]  /*25690*/  MOV R4, R27 ;  /* 0x0000001b00047202 */ /* 0x000fe40000000f00 */
[----:B------:R-:W-:Y:S02]  /*256a0*/  MOV R6, 0x256c0 ;  /* 0x000256c000067802 */ /* 0x000fe40000000f00 */
[----:B-1---5:R-:W-:Y:S05]  /*256b0*/  CALL.REL.NOINC `($_ZN7cutlass13device_kernelIN5flash19enable_sm80_to_sm89INS1_16FlashAttnBwdSm80INS1_25CollectiveMainloopBwdSm80ILi2ELi2EN4cute5tupleIJNS5_1CILi128EEES8_NS7_ILi64EEEEEENS_10bfloat16_tEfNS_4arch4Sm80ELb0ELb1ELb1ELb0ELb1ELb0ELb0ELb0ELi2ELi4ELi4ELi4ELb0EEENS1_21CollectiveEpilogueBwdISA_SB_SD_Li256ELb0ELb0ELi2EEENS1_19SingleTileSchedulerILb0ELb0ELb0ELi128EEEEEEEEEvNT_6ParamsE$_ZN4cute5tupleIJNS0_IJNS_1CILi8EEENS0_IJNS1_ILi2EEES3_S3_EEENS1_ILi1EEES4_S5_EEENS0_IJS5_NS0_IJiiiEEENS1_ILi64EEENS0_IJNS1_ILi72EEENS1_ILi144EEENS1_ILi288EEEEEENS1_ILi512EEEEEEEEC2ERKS6_RKSE_) ;  /* 0xfffe617000007944 */ /* 0x022fea0003c3ffff */
[----:B-1----:R1:W5:Y:S04]  /*256c0*/  LDL R5, [R1+0x760] ;  /* 0x0007600001057983 */ /* 0x0023680000100800 */
[----:B------:R1:W5:Y:S01]  /*256d0*/  LDL.64 R2, [R1+0x758] ;  /* 0x0007580001027983 */ /* 0x0003620000100a00 */
[----:B------:R-:W-:-:S03]  /*256e0*/  MOV R4, 0x25700 ;  /* 0x0002570000047802 */ /* 0x000fc60000000f00 */
[----:B-1---5:R-:W-:Y:S05]  /*256f0*/  CALL.REL.NOINC `($_ZN7cutlass13device_kernelIN5flash19enable_sm80_to_sm89INS1_16FlashAttnBwdSm80INS1_25CollectiveMainloopBwdSm80ILi2ELi2EN4cute5tupleIJNS5_1CILi128EEES8_NS7_ILi64EEEEEENS_10bfloat16_tEfNS_4arch4Sm80ELb0ELb1ELb1ELb0ELb1ELb0ELb0ELb0ELi2ELi4ELi4ELi4ELb0EEENS1_21CollectiveEpilogueBwdISA_SB_SD_Li256ELb0ELb0ELi2EEENS1_19SingleTileSchedulerILb0ELb0ELb0ELi128EEEEEEEEEvNT_6ParamsE$_ZZN4cute7flattenINS_5tupleIJNS_1CILi1EEENS1_IJiiiEEENS2_ILi64EEENS1_IJNS2_ILi72EEENS2_ILi144EEENS2_ILi288EEEEEENS2_ILi512EEEEEEEEDaRKT_ENKUlRKT_E_clIS4_EEDaSH_) ;  /* 0xfffea59000007944 */ /* 0x022fea0003c3ffff */
[----:B------:R1:W-:Y:S01]  /*25700*/  STL.64 [R1+0x7a0], R2 ;  /* 0x0007a00201007387 */ /* 0x0003e20000100a00 */
[----:B------:R-:W-:-:S02]  /*25710*/  MOV R6, R58 ;  /* 0x0000003a00067202 */ /* 0x000fc40000000f00 */
[----:B------:R-:W-:Y:S01]  /*25720*/  MOV R4, 0x25750 ;  /* 0x0002575000047802 */ /* 0x000fe20000000f00 */
[----:B------:R1:W-:Y:S04]  /*25730*/  STL [R1+0x7a8], R5 ;  /* 0x0007a80501007387 */ /* 0x0003e80000100800 */
[----:B-1----:R-:W-:Y:S05]  /*25740*/  CALL.REL.NOINC `($_ZN7cutlass13device_kernelIN5flash19enable_sm80_to_sm89INS1_16FlashAttnBwdSm80INS1_25CollectiveMainloopBwdSm80ILi2ELi2EN4cute5tupleIJNS5_1CILi128EEES8_NS7_ILi64EEEEEENS_10bfloat16_tEfNS_4arch4Sm80ELb0ELb1ELb1ELb0ELb1ELb0ELb0ELb0ELi2ELi4ELi4ELi4ELb0EEENS1_21CollectiveEpilogueBwdISA_SB_SD_Li256ELb0ELb0ELi2EEENS1_19SingleTileSchedulerILb0ELb0ELb0ELi128EEEEEEEEEvNT_6ParamsE$_ZZN4cute12filter_tupleINS_5tupleIJNS_1CILi1EEENS1_IJiiiEEENS2_ILi64EEENS1_IJNS2_ILi72EEENS2_ILi144EEENS2_ILi288EEEEEENS2_ILi512EEEEEEZNS_7flattenISB_EEDaRKT_EUlRKT_E_EEDaSF_OT0_ENKUlDpSI_E_clIJNS1_IJS3_EEES4_NS1_IJS5_EEES9_NS1_IJSA_EEEEEEDaSM_) ;  /* 0xfffe6e8000007944 */ /* 0x002fea0003c3ffff */
[----:B------:R-:W-:Y:S02]  /*25750*/  MOV R4, R27 ;  /* 0x0000001b00047202 */ /* 0x000fe40000000f00 */
[----:B------:R-:W-:Y:S02]  /*25760*/  MOV R6, 0x25780 ;  /* 0x0002578000067802 */ /* 0x000fe40000000f00 */
        /* <DEDUP_REMOVED lines=67> */
[----:B------:R-:W-:Y:S01]  /*25ba0*/  IMAD.MOV.U32 R60, RZ, RZ, R56 ;  /* 0x000000ffff3c7224 */ /* 0x000fe200078e0038 */
[----:B-1----:R-:W-:Y:S01]  /*25bb0*/  MOV R2, R4 ;  /* 0x0000000400027202 */ /* 0x002fe20000000f00 */
[----:B------:R-:W-:Y:S01]  /*25bc0*/  IMAD.MOV.U32 R3, RZ, RZ, R5 ;  /* 0x000000ffff037224 */ /* 0x000fe200078e0005 */
        /* <DEDUP_REMOVED lines=10> */
[----:B------:R-:W-:-:S03]  /*25c70*/  MOV R4, 0x25c90 ;  /* 0x00025c9000047802 */ /* 0x000fc60000000f00 */
        /* <DEDUP_REMOVED lines=17> */
[----:B--2--5:R-:W-:Y:S05]  /*25d90*/  CALL.REL.NOINC `($_ZN7cutlass13device_kernelIN5flash19enable_sm80_to_sm89INS1_16FlashAttnBwdSm80INS1_25CollectiveMainloopBwdSm80ILi2ELi2EN4cute5tupleIJNS5_1CILi128EEES8_NS7_ILi64EEEEEENS_10bfloat16_tEfNS_4arch4Sm80ELb0ELb1ELb1ELb0ELb1ELb0ELb0ELb0ELi2ELi4ELi4ELi4ELb0EEENS1_21CollectiveEpilogueBwdISA_SB_SD_Li256ELb0ELb0ELi2EEENS1_19SingleTileSchedulerILb0ELb0ELb0ELi128EEEEEEEEEvNT_6ParamsE$_ZN4cute3eso3ESOILb1ELb0EJNS_14ComposedLayoutINS_7SwizzleILi3ELi3ELi3EEENS_1CILi0EEENS_6LayoutINS_5tupleIJNS8_IJNS8_IJNS5_ILi4EEENS5_ILi8EEEEEENS8_IJNS5_ILi2EEENS5_ILi1EEEEEEEEENS8_IJNS8_IJSC_SC_EEENS8_IJSA_S9_EEEEEEEEENS8_IJNS8_IJNS8_IJSC_NS5_ILi64EEEEEENS8_IJNS5_ILi512EEES6_EEEEEENS8_IJNS8_IJSD_SA_EEENS8_IJNS5_ILi1024EEENS5_ILi16EEEEEEEEEEEEEEEENS_10ViewEngineINS_8smem_ptrIPN7cutlass10bfloat16_tEEEEEEEC2ERKSW_RKS13_) ;  /* 0xfffe23c000007944 */ /* 0x024fea0003c3ffff */
[----:B------:R-:W-:Y:S01]  /*25da0*/  ULDC.64 UR4, c[0x0][0x118] ;  /* 0x0000460000047ab9 */ /* 0x000fe20000000a00 */
[----:B------:R2:W5:Y:S04]  /*25db0*/  LDL.64 R56, [R1+0x758] ;  /* 0x0007580001387983 */ /* 0x0005680000100a00 */
[----:B-1----:R2:W5:Y:S01]  /*25dc0*/  LD.E R3, [R8.64+0xc] ;  /* 0x00000c0408037980 */ /* 0x002562000c101900 */
[----:B------:R-:W-:Y:S02]  /*25dd0*/  MOV R2, R27 ;  /* 0x0000001b00027202 */ /* 0x000fe40000000f00 */
[----:B------:R-:W-:-:S02]  /*25de0*/  MOV R6, 0x25e00 ;  /* 0x00025e0000067802 */ /* 0x000fc40000000f00 */
        /* <DEDUP_REMOVED lines=19> */
[----:B------:R-:W-:Y:S02]  /*25f20*/  MOV R4, R58 ;  /* 0x0000003a00047202 */ /* 0x000fe40000000f00 */
[----:B------:R-:W-:Y:S02]  /*25f30*/  MOV R8, 0x25f50 ;  /* 0x00025f5000087802 */ /* 0x000fe40000000f00 */
[----:B-12---:R-:W-:Y:S05]  /*25f40*/  CALL.REL.NOINC `($_ZN7cutlass13device_kernelIN5flash19enable_sm80_to_sm89INS1_16FlashAttnBwdSm80INS1_25CollectiveMainloopBwdSm80ILi2ELi2EN4cute5tupleIJNS5_1CILi128EEES8_NS7_ILi64EEEEEENS_10bfloat16_tEfNS_4arch4Sm80ELb0ELb1ELb1ELb0ELb1ELb0ELb0ELb0ELi2ELi4ELi4ELi4ELb0EEENS1_21CollectiveEpilogueBwdISA_SB_SD_Li256ELb0ELb0ELi2EEENS1_19SingleTileSchedulerILb0ELb0ELb0ELi128EEEEEEEEEvNT_6ParamsE$_ZZN4cute12filter_tupleINS_5tupleIJNS1_IJiNS1_IJiNS_1CILi0EEEEEEEEENS1_IJNS_10UnderscoreENS1_IJS6_S6_EEEEEEEEES9_ZNS_4diceIS9_S9_EEDaRKT_RKT0_EUlRKT_RKT0_E_EEDaSD_SG_OT1_ENKUlDpSJ_E_clIJNS1_IJiiS3_EEENS1_IJEEEEEEDaSQ_) ;  /* 0xfffe600000007944 */ /* 0x006fea0003c3ffff */
[----:B------:R-:W-:Y:S02]  /*25f50*/  MOV R72, 0x25f70 ;  /* 0x00025f7000487802 */ /* 0x000fe40000000f00 */
[----:B-12--5:R-:W-:Y:S05]  /*25f60*/  CALL.REL.NOINC `($_ZN7cutlass13device_kernelIN5flash19enable_sm80_to_sm89INS1_16FlashAttnBwdSm80INS1_25CollectiveMainloopBwdSm80ILi2ELi2EN4cute5tupleIJNS5_1CILi128EEES8_NS7_ILi64EEEEEENS_10bfloat16_tEfNS_4arch4Sm80ELb0ELb1ELb1ELb0ELb1ELb0ELb0ELb0ELi2ELi4ELi4ELi4ELb0EEENS1_21CollectiveEpilogueBwdISA_SB_SD_Li256ELb0ELb0ELi2EEENS1_19SingleTileSchedulerILb0ELb0ELb0ELi128EEEEEEEEEvNT_6ParamsE$_ZZN4cute7idx2crdINS_5tupleIJiiNS_1CILi0EEEEEENS1_IJNS1_IJNS2_ILi4EEENS2_ILi8EEEEEENS2_ILi2EEENS2_ILi1EEEEEEEEDaRKT_RKT0_ENKUlRKT_RKT0_E_clIiS7_EEDaSJ_SM_) ;  /* 0xfffe9d5000007944 */ /* 0x026fea0003c3ffff */
[----:B------:R-:W-:Y:S02]  /*25f70*/  MOV R2, 0x25f90 ;  /* 0x00025f9000027802 */ /* 0x000fe40000000f00 */
[----:B-1----:R-:W-:Y:S05]  /*25f80*/  CALL.REL.NOINC `($_ZN7cutlass13device_kernelIN5flash19enable_sm80_to_sm89INS1_16FlashAttnBwdSm80INS1_25CollectiveMainloopBwdSm80ILi2ELi2EN4cute5tupleIJNS5_1CILi128EEES8_NS7_ILi64EEEEEENS_10bfloat16_tEfNS_4arch4Sm80ELb0ELb1ELb1ELb0ELb1ELb0ELb0ELb0ELi2ELi4ELi4ELi4ELb0EEENS1_21CollectiveEpilogueBwdISA_SB_SD_Li256ELb0ELb0ELi2EEENS1_19SingleTileSchedulerILb0ELb0ELb0ELi128EEEEEEEEEvNT_6ParamsE$_ZZN4cute7idx2crdINS_5tupleIJiiNS_1CILi0EEEEEENS1_IJNS1_IJNS2_ILi4EEENS2_ILi8EEEEEENS2_ILi2EEENS2_ILi1EEEEEEEEDaRKT_RKT0_ENKUlRKT_RKT0_E_clIiS8_EEDaSJ_SM_) ;  /* 0xfffea15000007944 */ /* 0x002fea0003c3ffff */
[----:B------:R1:W-:Y:S01]  /*25f90*/  STL [R1+0x7a0], R6 ;  /* 0x0007a00601007387 */ /* 0x0003e20000100800 */
[----:B------:R-:W-:Y:S02]  /*25fa0*/  MOV R2, R58 ;  /* 0x0000003a00027202 */ /* 0x000fe40000000f00 */
[----:B------:R-:W-:-:S02]  /*25fb0*/  MOV R72, 0x25fd0 ;  /* 0x00025fd000487802 */ /* 0x000fc40000000f00 */
        /* <DEDUP_REMOVED lines=86> */
[----:B-1----:R-:W-:Y:S05]  /*26520*/  CALL.REL.NOINC `($_ZN7cutlass13device_kernelIN5flash19enable_sm80_to_sm89INS1_16FlashAttnBwdSm80INS1_25CollectiveMainloopBwdSm80ILi2ELi2EN4cute5tupleIJNS5_1CILi128EEES8_NS7_ILi64EEEEEENS_10bfloat16_tEfNS_4arch4Sm80ELb0ELb1ELb1ELb0ELb1ELb0ELb0ELb0ELi2ELi4ELi4ELi4ELb0EEENS1_21CollectiveEpilogueBwdISA_SB_SD_Li256ELb0ELb0ELi2EEENS1_19SingleTileSchedulerILb0ELb0ELb0ELi128EEEEEEEEEvNT_6ParamsE$_ZZN4cute6detail16composition_implINS_5tupleIJNS_1CILi8EEENS3_ILi2EEES5_S5_S4_S5_EEENS2_IJNS3_ILi1EEEiiiNS3_ILi72EEENS3_ILi512EEEEEENS2_IJNS2_IJS5_S5_EEES4_NS3_ILi4EEEEEENS2_IJNS2_IJS7_S4_EEENS3_ILi1024EEENS3_ILi16EEEEEEEEDaRKT_RKT0_RKT1_RKT2_ENKUlRKT_RKT0_E_clISB_SE_EEDaSW_SZ_) ;  /* 0xfffe7c5000007944 */ /* 0x002fea0003c3ffff */
[----:B------:R-:W-:Y:S01]  /*26530*/  IMAD.MOV.U32 R2, RZ, RZ, R46 ;  /* 0x000000ffff027224 */ /* 0x000fe200078e002e */
        /* <DEDUP_REMOVED lines=26> */
[----:B------:R-:W-:Y:S02]  /*266e0*/  MOV R16, R12 ;  /* 0x0000000c00107202 */ /* 0x000fe40000000f00 */
[----:B------:R-:W-:Y:S01]  /*266f0*/  MOV R6, 0x26720 ;  /* 0x0002672000067802 */ /* 0x000fe20000000f00 */
        /* <DEDUP_REMOVED lines=9> */
[----:B------:R-:W-:-:S03]  /*26790*/  MOV R4, 0x267b0 ;  /* 0x000267b000047802 */ /* 0x000fc60000000f00 */
        /* <DEDUP_REMOVED lines=31> */
[----:B------:R-:W-:-:S03]  /*26990*/  MOV R4, 0x269b0 ;  /* 0x000269b000047802 */ /* 0x000fc60000000f00 */
[----:B-12---:R-:W-:Y:S05]  /*269a0*/  CALL.REL.NOINC `($_ZN7cutlass13device_kernelIN5flash19enable_sm80_to_sm89INS1_16FlashAttnBwdSm80INS1_25CollectiveMainloopBwdSm80ILi2ELi2EN4cute5tupleIJNS5_1CILi128EEES8_NS7_ILi64EEEEEENS_10bfloat16_tEfNS_4arch4Sm80ELb0ELb1ELb1ELb0ELb1ELb0ELb0ELb0ELi2ELi4ELi4ELi4ELb0EEENS1_21CollectiveEpilogueBwdISA_SB_SD_Li256ELb0ELb0ELi2EEENS1_19SingleTileSchedulerILb0ELb0ELb0ELi128EEEEEEEEEvNT_6ParamsE$_ZZN4cute12filter_tupleINS_5tupleIJNS_10UnderscoreES2_S2_iEEENS1_IJNS1_IJNS_1CILi1EEENS4_ILi0EEEEEENS4_ILi4096EEENS1_IJiiEEENS1_IJS6_NS4_ILi8192EEEEEEEEEZNS_5sliceIS3_SC_EEDaRKT_RKT0_EUlRKT_RKT0_E_EEDaSG_SJ_OT1_ENKUlDpSM_E_clIJNS1_IJS7_EEENS1_IJS8_EEENS1_IJS9_EEENS1_IJEEEEEEDaST_) ;  /* 0xfffe57e000007944 */ /* 0x006fea0003c3ffff */
[----:B-----5:R-:W-:Y:S02]  /*269b0*/  MOV R8, R3 ;  /* 0x0000000300087202 */ /* 0x020fe40000000f00 */
[----:B------:R-:W-:-:S02]  /*269c0*/  MOV R4, 0x269e0 ;  /* 0x000269e000047802 */ /* 0x000fc40000000f00 */
[----:B-1----:R-:W-:Y:S05]  /*269d0*/  CALL.REL.NOINC `($_ZN7cutlass13device_kernelIN5flash19enable_sm80_to_sm89INS1_16FlashAttnBwdSm80INS1_25CollectiveMainloopBwdSm80ILi2ELi2EN4cute5tupleIJNS5_1CILi128EEES8_NS7_ILi64EEEEEENS_10bfloat16_tEfNS_4arch4Sm80ELb0ELb1ELb1ELb0ELb1ELb0ELb0ELb0ELi2ELi4ELi4ELi4ELb0EEENS1_21CollectiveEpilogueBwdISA_SB_SD_Li256ELb0ELb0ELi2EEENS1_19SingleTileSchedulerILb0ELb0ELb0ELi128EEEEEEEEEvNT_6ParamsE$_ZN4cute5tupleIJNS0_IJNS0_IJNS_1CILi8EEENS1_ILi1EEEEEENS1_ILi2EEENS0_IJS5_S5_EEEEEENS0_IJNS0_IJS3_NS1_ILi0EEEEEENS1_ILi4096EEENS0_IJiiEEEEEEEEC2ERKS7_RKSC_) ;  /* 0xfffe4ab000007944 */ /* 0x002fea0003c3ffff */
[----:B-1----:R1:W5:Y:S01]  /*269e0*/  LDL.64 R2, [R1+0x758] ;  /* 0x0007580001027983 */ /* 0x0023620000100a00 */
[----:B------:R-:W-:-:S02]  /*269f0*/  SHF.L.U32 R4, R7, 0xd, RZ ;  /* 0x0000000d07047819 */ /* 0x000fc400000006ff */
        /* <DEDUP_REMOVED lines=491> */
[----:B------:R1:W-:Y:S02]  /*288b0*/  ST.E [R10.64+0xc], R7 ;  /* 0x00000c070a007985 */ /* 0x0003e4000c101904 */
.L_x_1681:
[----:B------:R-:W-:-:S13]  /*288c0*/  ISETP.NE.AND P0, PT, R52, 0x3, PT ;  /* 0x000000033400780c */ /* 0x000fda0003f05270 */
[----:B-1----:R-:W-:Y:S05]  /*288d0*/  @!P0 BRA `(.L_x_1678) ;  /* 0x0000206000008947 */ /* 0x002fea0003800000 */
[----:B------:R-:W-:Y:S01]  /*288e0*/  IADD3 R12, R52, 0x1, RZ ;  /* 0x00000001340c7810 */ /* 0x000fe20007ffe0ff */
[----:B------:R-:W-:Y:S01]  /*288f0*/  IMAD.MOV.U32 R83, RZ, RZ, R27 ;  /* 0x000000ffff537224 */ /* 0x000fe200078e001b */
[----:B------:R-:W-:-:S03]  /*28900*/  MOV R8, 0x28930 ;  /* 0x0002893000087802 */ /* 0x000fc60000000f00 */
[----:B------:R-:W-:Y:S02]  /*28910*/  IMAD.MOV.U32 R3, RZ, RZ, R12 ;  /* 0x000000ffff037224 */ /* 0x000fe400078e000c */
        /* <DEDUP_REMOVED lines=22> */
[----:B------:R-:W-:Y:S02]  /*28a80*/  MOV R3, R12 ;  /* 0x0000000c00037202 */ /* 0x000fe40000000f00 */
        /* <DEDUP_REMOVED lines=18> */
[----:B-1----:R1:W5:Y:S01]  /*28bb0*/  LDL.64 R4, [R1+0x758] ;  /* 0x0007580001047983 */ /* 0x0023620000100a00 */
[----:B------:R-:W-:Y:S01]  /*28bc0*/  IMAD.MOV.U32 R9, RZ, RZ, R3 ;  /* 0x000000ffff097224 */ /* 0x000fe200078e0003 */
[----:B------:R-:W-:Y:S02]  /*28bd0*/  MOV R69, R27 ;  /* 0x0000001b00457202 */ /* 0x000fe40000000f00 */
[----:B------:R-:W-:Y:S02]  /*28be0*/  MOV R8, 0x28c00 ;  /* 0x00028c0000087802 */ /* 0x000fe40000000f00 */
[----:B-1---5:R-:W-:Y:S05]  /*28bf0*/  CALL.REL.NOINC `($_ZN7cutlass13device_kernelIN5flash19enable_sm80_to_sm89INS1_16FlashAttnBwdSm80INS1_25CollectiveMainloopBwdSm80ILi2ELi2EN4cute5tupleIJNS5_1CILi128EEES8_NS7_ILi64EEEEEENS_10bfloat16_tEfNS_4arch4Sm80ELb0ELb1ELb1ELb0ELb1ELb0ELb0ELb0ELi2ELi4ELi4ELi4ELb0EEENS1_21CollectiveEpilogueBwdISA_SB_SD_Li256ELb0ELb0ELi2EEENS1_19SingleTileSchedulerILb0ELb0ELb0ELi128EEEEEEEEEvNT_6ParamsE$_ZN4cute3eso3ESOILb1ELb0EJNS_6LayoutINS_5tupleIJNS3_IJNS_1CILi8EEENS4_ILi1EEEEEENS3_IJNS4_ILi2EEEEEEEEENS3_IJNS3_IJS6_NS4_ILi0EEEEEENS3_IJS5_EEEEEEEENS_10ViewEngineIPN7cutlass10bfloat16_tEEEEEC2ERKSF_RKSK_) ;  /* 0xfffe1e8000007944 */ /* 0x022fea0003c3ffff */
[----:B-1----:R1:W5:Y:S01]  /*28c00*/  LDL.64 R2, [R1+0x758] ;  /* 0x0007580001027983 */ /* 0x0023620000100a00 */
[----:B------:R-:W-:Y:S02]  /*28c10*/  MOV R69, R27 ;  /* 0x0000001b00457202 */ /* 0x000fe40000000f00 */
[----:B------:R-:W-:-:S02]  /*28c20*/  MOV R10, 0x28c40 ;  /* 0x00028c40000a7802 */ /* 0x000fc40000000f00 */
[----:B-1---5:R-:W-:Y:S05]  /*28c30*/  CALL.REL.NOINC `($_ZN7cutlass13device_kernelIN5flash19enable_sm80_to_sm89INS1_16FlashAttnBwdSm80INS1_25CollectiveMainloopBwdSm80ILi2ELi2EN4cute5tupleIJNS5_1CILi128EEES8_NS7_ILi64EEEEEENS_10bfloat16_tEfNS_4arch4Sm80ELb0ELb1ELb1ELb0ELb1ELb0ELb0ELb0ELi2ELi4ELi4ELi4ELb0EEENS1_21CollectiveEpilogueBwdISA_SB_SD_Li256ELb0ELb0ELi2EEENS1_19SingleTileSchedulerILb0ELb0ELb0ELi128EEEEEEEEEvNT_6ParamsE$_ZN4cute3eso3ESOILb1ELb0EJNS_6LayoutINS_5tupleIJNS3_IJNS3_IJNS_1CILi8EEENS4_ILi1EEEEEES6_EEENS3_IJNS3_IJS6_S6_EEENS4_ILi2EEEEEEEEENS3_IJNS3_IJNS3_IJS6_NS4_ILi0EEEEEESD_EEENS3_IJNS3_IJSD_SD_EEES5_EEEEEEEENS_10ViewEngineIPN7cutlass10bfloat16_tEEEEEC2ERKSJ_RKSO_) ;  /* 0xfffe0fe000007944 */ /* 0x022fea0003c3ffff */
[----:B------:R2:W5:Y:S01]  /*28c40*/  LDL.64 R10, [R1+0x758] ;  /* 0x00075800010a7983 */ /* 0x0005620000100a00 */
[----:B------:R-:W-:Y:S01]  /*28c50*/  IMAD.MOV.U32 R6, RZ, RZ, R4 ;  /* 0x000000ffff067224 */ /* 0x000fe200078e0004 */
[----:B------:R-:W-:Y:S01]  /*28c60*/  MOV R9, R5 ;  /* 0x0000000500097202 */ /* 0x000fe20000000f00 */
[----:B------:R-:W-:Y:S01]  /*28c70*/  IMAD.MOV.U32 R69, RZ, RZ, R27 ;  /* 0x000000ffff457224 */ /* 0x000fe200078e001b */
        /* <DEDUP_REMOVED lines=169> */
[----:B------:R-:W-:-:S02]  /*29710*/  MOV R83, R27 ;  /* 0x0000001b00537202 */ /* 0x000fc40000000f00 */
        /* <DEDUP_REMOVED lines=289> */
[----:B-1----:R-:W-:Y:S05]  /*2a930*/  CALL.REL.NOINC `($_ZN7cutlass13device_kernelIN5flash19enable_sm80_to_sm89INS1_16FlashAttnBwdSm80INS1_25CollectiveMainloopBwdSm80ILi2ELi2EN4cute5tupleIJNS5_1CILi128EEES8_NS7_ILi64EEEEEENS_10bfloat16_tEfNS_4arch4Sm80ELb0ELb1ELb1ELb0ELb1ELb0ELb0ELb0ELi2ELi4ELi4ELi4ELb0EEENS1_21CollectiveEpilogueBwdISA_SB_SD_Li256ELb0ELb0ELi2EEENS1_19SingleTileSchedulerILb0ELb0ELb0ELi128EEEEEEEEEvNT_6ParamsE$_ZZN5flash25CollectiveMainloopBwdSm80ILi2ELi2EN4cute5tupleIJNS1_1CILi128EEES4_NS3_ILi64EEEEEEN7cutlass10bfloat16_tEfNS7_4arch4Sm80ELb0ELb1ELb1ELb0ELb1ELb0ELb0ELb0ELi2ELi4ELi4ELi4ELb0EE3mmaINS_16FlashAttnBwdSm80ISB_NS_21CollectiveEpilogueBwdIS6_S8_SA_Li256ELb0ELb0ELi2EEENS_19SingleTileSchedulerILb0ELb0ELb0ELi128EEEE13SharedStorageENS1_6TensorINS1_11ArrayEngineIfLm32EEENS1_6LayoutINS2_IJNS2_IJNS3_ILi2EEESO_EEESO_NS3_ILi4EEEEEENS2_IJNS2_IJNS3_ILi1EEESO_EEESQ_NS3_ILi8EEEEEEEEEEEEbRKNSB_6ParamsERT0_S12_iNS2_IJiiiEEERT_ENKUlvE_clEv) ;  /* 0x00037e5000007944 */ /* 0x002fea0003c00000 */
.L_x_1678:
[----:B------:R-:W-:Y:S01]  /*2a940*/  IMAD.MOV.U32 R83, RZ, RZ, R27 ;  /* 0x000000ffff537224 */ /* 0x000fe200078e001b */
[----:B------:R-:W-:Y:S01]  /*2a950*/  MOV R3, R52 ;  /* 0x0000003400037202 */ /* 0x000fe20000000f00 */
[----:B------:R-:W-:Y:S01]  /*2a960*/  IMAD.MOV.U32 R22, RZ, RZ, RZ ;  /* 0x000000ffff167224 */ /* 0x000fe200078e00ff */
[----:B------:R-:W-:-:S02]  /*2a970*/  MOV R8, 0x2a990 ;  /* 0x0002a99000087802 */ /* 0x000fc40000000f00 */
        /* <DEDUP_REMOVED lines=19> */
[----:B------:R-:W-:Y:S02]  /*2aab0*/  MOV R3, R52 ;  /* 0x0000003400037202 */ /* 0x000fe40000000f00 */
        /* <DEDUP_REMOVED lines=18> */
.L_x_1679:
        /* <DEDUP_REMOVED lines=218> */
.L_x_1680:
[----:B------:R-:W2:Y:S01]  /*2b980*/  LDL.64 R2, [R28+0xa0] ;  /* 0x0000a0001c027983 */ /* 0x000ea20000100a00 */
[----:B------:R-:W-:Y:S01]  /*2b990*/  ULDC.64 UR4, c[0x0][0x118] ;  /* 0x0000460000047ab9 */ /* 0x000fe20000000a00 */
[----:B-1----:R-:W-:Y:S02]  /*2b9a0*/  MOV R6, R27 ;  /* 0x0000001b00067202 */ /* 0x002fe40000000f00 */
[----:B------:R-:W-:Y:S01]  /*2b9b0*/  MOV R8, 0x2b9e0 ;  /* 0x0002b9e000087802 */ /* 0x000fe20000000f00 */
[----:B--2---:R-:W5:Y:S04]  /*2b9c0*/  LD.E.64 R2, [R2.64] ;  /* 0x0000000402027980 */ /* 0x004f68000c101b00 */
[----:B-----5:R-:W-:Y:S05]  /*2b9d0*/  CALL.REL.NOINC `($_ZN7cutlass13device_kernelIN5flash19enable_sm80_to_sm89INS1_16FlashAttnBwdSm80INS1_25CollectiveMainloopBwdSm80ILi2ELi2EN4cute5tupleIJNS5_1CILi128EEES8_NS7_ILi64EEEEEENS_10bfloat16_tEfNS_4arch4Sm80ELb0ELb1ELb1ELb0ELb1ELb0ELb0ELb0ELi2ELi4ELi4ELi4ELb0EEENS1_21CollectiveEpilogueBwdISA_SB_SD_Li256ELb0ELb0ELi2EEENS1_19SingleTileSchedulerILb0ELb0ELb0ELi128EEEEEEEEEvNT_6ParamsE$_ZN4cute8smem_ptrIPfECI1NS_12iter_adaptorIS1_S2_EEES1_) ;  /* 0xfffe021000007944 */ /* 0x020fea0003c3ffff */
[----:B-1----:R1:W5:Y:S01]  /*2b9e0*/  LDL.64 R2, [R1+0x758] ;  /* 0x0007580001027983 */ /* 0x0023620000100a00 */
[----:B------:R-:W-:-:S03]  /*2b9f0*/  MOV R8, 0x2ba10 ;  /* 0x0002ba1000087802 */ /* 0x000fc60000000f00 */
[----:B-1---5:R-:W-:Y:S05]  /*2ba00*/  CALL.REL.NOINC `($_ZN7cutlass13device_kernelIN5flash19enable_sm80_to_sm89INS1_16FlashAttnBwdSm80INS1_25CollectiveMainloopBwdSm80ILi2ELi2EN4cute5tupleIJNS5_1CILi128EEES8_NS7_ILi64EEEEEENS_10bfloat16_tEfNS_4arch4Sm80ELb0ELb1ELb1ELb0ELb1ELb0ELb0ELb0ELi2ELi4ELi4ELi4ELb0EEENS1_21CollectiveEpilogueBwdISA_SB_SD_Li256ELb0ELb0ELi2EEENS1_19SingleTileSchedulerILb0ELb0ELb0ELi128EEEEEEEEEvNT_6ParamsE$_ZN4cute3eso3ESOILb1ELb0EJNS_6LayoutINS_5tupleIJNS3_IJNS_1CILi2EEES5_EEEEEENS3_IJNS3_IJNS4_ILi8EEENS4_ILi64EEEEEEEEEEENS_10ViewEngineINS_8smem_ptrIPfEEEEEEC2ERKSC_RKSH_) ;  /* 0xfffde70000007944 */ /* 0x022fea0003c3ffff */
[----:B------:R2:W-:Y:S04]  /*2ba10*/  STL.128 [R1+0xa50], RZ ;  /* 0x000a50ff01007387 */ /* 0x0005e80000100c00 */
[----:B------:R2:W5:Y:S01]  /*2ba20*/  LDL.64 R12, [R28+0xa0] ;  /* 0x0000a0001c0c7983 */ /* 0x0005620000100a00 */
[----:B------:R-:W-:Y:S01]  /*2ba30*/  IADD3 R7, P0, R43, 0x300, RZ ;  /* 0x000003002b077810 */ /* 0x000fe20007f1e0ff */
[----:B-1----:R-:W-:Y:S01]  /*2ba40*/  IMAD.MOV.U32 R2, RZ, RZ, R27 ;  /* 0x000000ffff027224 */ /* 0x002fe200078e001b */
[----:B------:R-:W-:-:S02]  /*2ba50*/  MOV R3, R49 ;  /* 0x0000003100037202 */ /* 0x000fc40000000f00 */
[----:B------:R-:W-:Y:S01]  /*2ba60*/  MOV R10, 0x2ba90 ;  /* 0x0002ba90000a7802 */ /* 0x000fe20000000f00 */
[----:B------:R-:W-:-:S03]  /*2ba70*/  IMAD.X R4, RZ, RZ, R42, P0 ;  /* 0x000000ffff047224 */ /* 0x000fc600000e062a */
        /* <DEDUP_REMOVED lines=16> */
[----:B------:R-:W-:Y:S01]  /*2bb80*/  IMAD.MOV.U32 R9, RZ, RZ, R4 ;  /* 0x000000ffff097224 */ /* 0x000fe200078e0004 */
[----:B------:R-:W-:Y:S02]  /*2bb90*/  MOV R16, R7 ;  /* 0x0000000700107202 */ /* 0x000fe40000000f00 */
[----:B------:R-:W-:Y:S02]  /*2bba0*/  MOV R6, 0x2bbc0 ;  /* 0x0002bbc000067802 */ /* 0x000fe40000000f00 */
[----:B-1---5:R-:W-:Y:S05]  /*2bbb0*/  CALL.REL.NOINC `($_ZN7cutlass13device_kernelIN5flash19enable_sm80_to_sm89INS1_16FlashAttnBwdSm80INS1_25CollectiveMainloopBwdSm80ILi2ELi2EN4cute5tupleIJNS5_1CILi128EEES8_NS7_ILi64EEEEEENS_10bfloat16_tEfNS_4arch4Sm80ELb0ELb1ELb1ELb0ELb1ELb0ELb0ELb0ELi2ELi4ELi4ELi4ELb0EEENS1_21CollectiveEpilogueBwdISA_SB_SD_Li256ELb0ELb0ELi2EEENS1_19SingleTileSchedulerILb0ELb0ELb0ELi128EEEEEEEEEvNT_6ParamsE$_ZN4cute3eso3ESOILb1ELb0EJNS_6LayoutINS_5tupleIJNS_1CILi1EEENS4_ILi4EEEEEENS3_IJNS4_ILi0EEES5_EEEEENS_10ViewEngineIPfEEEEC2ERKSA_RKSD_) ;  /* 0xfffdf55000007944 */ /* 0x022fea0003c3ffff */
[----:B-1----:R1:W5:Y:S01]  /*2bbc0*/  LDL.64 R4, [R1+0x758] ;  /* 0x0007580001047983 */ /* 0x0023620000100a00 */
[----:B------:R-:W-:Y:S02]  /*2bbd0*/  MOV R9, R3 ;  /* 0x0000000300097202 */ /* 0x000fe40000000f00 */
[----:B------:R-:W-:Y:S02]  /*2bbe0*/  MOV R6, 0x2bc00 ;  /* 0x0002bc0000067802 */ /* 0x000fe40000000f00 */
[----:B-1---5:R-:W-:Y:S05]  /*2bbf0*/  CALL.REL.NOINC `($_ZN7cutlass13device_kernelIN5flash19enable_sm80_to_sm89INS1_16FlashAttnBwdSm80INS1_25CollectiveMainloopBwdSm80ILi2ELi2EN4cute5tupleIJNS5_1CILi128EEES8_NS7_ILi64EEEEEENS_10bfloat16_tEfNS_4arch4Sm80ELb0ELb1ELb1ELb0ELb1ELb0ELb0ELb0ELi2ELi4ELi4ELi4ELb0EEENS1_21CollectiveEpilogueBwdISA_SB_SD_Li256ELb0ELb0ELi2EEENS1_19SingleTileSchedulerILb0ELb0ELb0ELi128EEEEEEEEEvNT_6ParamsE$_ZN4cute3eso3ESOILb1ELb0EJNS_6LayoutINS_5tupleIJNS_1CILi1EEENS3_IJNS4_ILi2EEES6_EEEEEENS3_IJNS4_ILi0EEENS3_IJNS4_ILi8EEENS4_ILi64EEEEEEEEEEENS_10ViewEngineINS_8smem_ptrIPfEEEEEEC2ERKSE_RKSJ_) ;  /* 0xfffdf4b000007944 */ /* 0x022fea0003c3ffff */
[----:B-1----:R1:W5:Y:S01]  /*2bc00*/  LDL.64 R2, [R1+0x758] ;  /* 0x0007580001027983 */ /* 0x0023620000100a00 */
[----:B------:R-:W-:-:S02]  /*2bc10*/  MOV R6, R27 ;  /* 0x0000001b00067202 */ /* 0x000fc40000000f00 */
[----:B------:R-:W-:Y:S02]  /*2bc20*/  MOV R8, 0x2bc40 ;  /* 0x0002bc4000087802 */ /* 0x000fe40000000f00 */
[----:B-1---5:R-:W-:Y:S05]  /*2bc30*/  CALL.REL.NOINC `($_ZN7cutlass13device_kernelIN5flash19enable_sm80_to_sm89INS1_16FlashAttnBwdSm80INS1_25CollectiveMainloopBwdSm80ILi2ELi2EN4cute5tupleIJNS5_1CILi128EEES8_NS7_ILi64EEEEEENS_10bfloat16_tEfNS_4arch4Sm80ELb0ELb1ELb1ELb0ELb1ELb0ELb0ELb0ELi2ELi4ELi4ELi4ELb0EEENS1_21CollectiveEpilogueBwdISA_SB_SD_Li256ELb0ELb0ELi2EEENS1_19SingleTileSchedulerILb0ELb0ELb0ELi128EEEEEEEEEvNT_6ParamsE$_ZN4cute8smem_ptrIPfECI1NS_12iter_adaptorIS1_S2_EEES1_) ;  /* 0xfffdffb000007944 */ /* 0x022fea0003c3ffff */
[----:B-1----:R1:W5:Y:S01]  /*2bc40*/  LDL.64 R2, [R1+0x758] ;  /* 0x0007580001027983 */ /* 0x0023620000100a00 */
[----:B------:R-:W-:-:S03]  /*2bc50*/  MOV R8, 0x2bc70 ;  /* 0x0002bc7000087802 */ /* 0x000fc60000000f00 */
[----:B-1---5:R-:W-:Y:S05]  /*2bc60*/  CALL.REL.NOINC `($_ZN7cutlass13device_kernelIN5flash19enable_sm80_to_sm89INS1_16FlashAttnBwdSm80INS1_25CollectiveMainloopBwdSm80ILi2ELi2EN4cute5tupleIJNS5_1CILi128EEES8_NS7_ILi64EEEEEENS_10bfloat16_tEfNS_4arch4Sm80ELb0ELb1ELb1ELb0ELb1ELb0ELb0ELb0ELi2ELi4ELi4ELi4ELb0EEENS1_21CollectiveEpilogueBwdISA_SB_SD_Li256ELb0ELb0ELi2EEENS1_19SingleTileSchedulerILb0ELb0ELb0ELi128EEEEEEEEEvNT_6ParamsE$_ZN4cute3eso3ESOILb1ELb0EJNS_6LayoutINS_5tupleIJNS3_IJNS_1CILi2EEES5_EEEEEENS3_IJNS3_IJNS4_ILi8EEENS4_ILi64EEEEEEEEEEENS_10ViewEngineINS_8smem_ptrIPfEEEEEEC2ERKSC_RKSH_) ;  /* 0xfffde4a000007944 */ /* 0x022fea0003c3ffff */
[----:B------:R2:W5:Y:S01]  /*2bc70*/  LDL.64 R10, [R1+0x758] ;  /* 0x00075800010a7983 */ /* 0x0005620000100a00 */
[----:B------:R-:W-:Y:S01]  /*2bc80*/  IMAD.MOV.U32 R12, RZ, RZ, R4 ;  /* 0x000000ffff0c7224 */ /* 0x000fe200078e0004 */
[----:B------:R-:W-:Y:S02]  /*2bc90*/  MOV R13, R5 ;  /* 0x00000005000d7202 */ /* 0x000fe40000000f00 */
[----:B-1----:R-:W-:Y:S02]  /*2bca0*/  MOV R6, 0x2bcc0 ;  /* 0x0002bcc000067802 */ /* 0x002fe40000000f00 */
[----:B--2--5:R-:W-:Y:S05]  /*2bcb0*/  CALL.REL.NOINC `($_ZN7cutlass13device_kernelIN5flash19enable_sm80_to_sm89INS1_16FlashAttnBwdSm80INS1_25CollectiveMainloopBwdSm80ILi2ELi2EN4cute5tupleIJNS5_1CILi128EEES8_NS7_ILi64EEEEEENS_10bfloat16_tEfNS_4arch4Sm80ELb0ELb1ELb1ELb0ELb1ELb0ELb0ELb0ELi2ELi4ELi4ELi4ELb0EEENS1_21CollectiveEpilogueBwdISA_SB_SD_Li256ELb0ELb0ELi2EEENS1_19SingleTileSchedulerILb0ELb0ELb0ELi128EEEEEEEEEvNT_6ParamsE$_ZN4cute3eso3ESOILb1ELb0EJNS_6LayoutINS_5tupleIJNS_1CILi4EEEEEENS3_IJNS4_ILi1EEEEEEEENS_10ViewEngineIPfEEEEC2ERKS9_RKSC_) ;  /* 0xfffdf4b000007944 */ /* 0x024fea0003c3ffff */
        /* <DEDUP_REMOVED lines=14> */
[----:B--2---:R-:W-:Y:S05]  /*2bda0*/  CALL.REL.NOINC `($_ZN7cutlass13device_kernelIN5flash19enable_sm80_to_sm89INS1_16FlashAttnBwdSm80INS1_25CollectiveMainloopBwdSm80ILi2ELi2EN4cute5tupleIJNS5_1CILi128EEES8_NS7_ILi64EEEEEENS_10bfloat16_tEfNS_4arch4Sm80ELb0ELb1ELb1ELb0ELb1ELb0ELb0ELb0ELi2ELi4ELi4ELi4ELb0EEENS1_21CollectiveEpilogueBwdISA_SB_SD_Li256ELb0ELb0ELi2EEENS1_19SingleTileSchedulerILb0ELb0ELb0ELi128EEEEEEEEEvNT_6ParamsE$_ZN4cute3eso3ESOILb1ELb0EJNS_6LayoutINS_5tupleIJNS3_IJNS_1CILi2EEES5_EEENS3_IJS5_NS4_ILi8EEEEEEEEENS3_IJNS3_IJS5_NS4_ILi4EEEEEENS3_IJNS4_ILi1EEES7_EEEEEEEENS_10ViewEngineIPfEEEEC2ERKSF_RKSI_) ;  /* 0xfffde4a000007944 */ /* 0x004fea0003c3ffff */
[----:B------:R2:W5:Y:S01]  /*2bdb0*/  LDL.64 R12, [R1+0x758] ;  /* 0x00075800010c7983 */ /* 0x0005620000100a00 */
[----:B------:R-:W-:-:S03]  /*2bdc0*/  MOV R10, RZ ;  /* 0x000000ff000a7202 */ /* 0x000fc60000000f00 */
.L_x_1683:
[----:B-1----:R-:W-:-:S04]  /*2bdd0*/  MOV R2, 0x2bdf0 ;  /* 0x0002bdf000027802 */ /* 0x002fc80000000f00 */
[----:B-12--5:R-:W-:Y:S05]  /*2bde0*/  CALL.REL.NOINC `($_ZN7cutlass13device_kernelIN5flash19enable_sm80_to_sm89INS1_16FlashAttnBwdSm80INS1_25CollectiveMainloopBwdSm80ILi2ELi2EN4cute5tupleIJNS5_1CILi128EEES8_NS7_ILi64EEEEEENS_10bfloat16_tEfNS_4arch4Sm80ELb0ELb1ELb1ELb0ELb1ELb0ELb0ELb0ELi2ELi4ELi4ELi4ELb0EEENS1_21CollectiveEpilogueBwdISA_SB_SD_Li256ELb0ELb0ELi2EEENS1_19SingleTileSchedulerILb0ELb0ELb0ELi128EEEEEEEEEvNT_6ParamsE$_ZZZN5flash25CollectiveMainloopBwdSm80ILi2ELi2EN4cute5tupleIJNS1_1CILi128EEES4_NS3_ILi64EEEEEEN7cutlass10bfloat16_tEfNS7_4arch4Sm80ELb0ELb1ELb1ELb0ELb1ELb0ELb0ELb0ELi2ELi4ELi4ELi4ELb0EE3mmaINS_16FlashAttnBwdSm80ISB_NS_21CollectiveEpilogueBwdIS6_S8_SA_Li256ELb0ELb0ELi2EEENS_19SingleTileSchedulerILb0ELb0ELb0ELi128EEEE13SharedStorageENS1_6TensorINS1_11ArrayEngineIfLm32EEENS1_6LayoutINS2_IJNS2_IJNS3_ILi2EEESO_EEESO_NS3_ILi4EEEEEENS2_IJNS2_IJNS3_ILi1EEESO_EEESQ_NS3_ILi8EEEEEEEEEEEEbRKNSB_6ParamsERT0_S12_iNS2_IJiiiEEERT_ENKUliT_E_clIZSC_ISJ_SX_EbS10_S12_S12_iS13_S15_EUlRS16_iE_EEDaiS16_ENKUlvE1_clEv) ;  /* 0x0003d37000007944 */ /* 0x026fea0003c00000 */
[----:B------:R1:W-:Y:S01]  /*2bdf0*/  STL [R1+0x770], RZ ;  /* 0x000770ff01007387 */ /* 0x0003e20000100800 */
[----:B------:R-:W-:-:S03]  /*2be00*/  MOV R5, RZ ;  /* 0x000000ff00057202 */ /* 0x000fc60000000f00 */
.L_x_1682:
[----:B------:R-:W-:Y:S01]  /*2be10*/  IMAD.MOV.U32 R3, RZ, RZ, R27 ;  /* 0x000000ffff037224 */ /* 0x000fe200078e001b */
[----:B-1----:R-:W-:-:S02]  /*2be20*/  MOV R2, R26 ;  /* 0x0000001a00027202 */ /* 0x002fc40000000f00 */
[----:B------:R-:W-:Y:S02]  /*2be30*/  MOV R8, 0x2be50 ;  /* 0x0002be5000087802 */ /* 0x000fe40000000f00 */
[----:B-1---5:R-:W-:Y:S05]  /*2be40*/  CALL.REL.NOINC `($_ZN7cutlass13device_kernelIN5flash19enable_sm80_to_sm89INS1_16FlashAttnBwdSm80INS1_25CollectiveMainloopBwdSm80ILi2ELi2EN4cute5tupleIJNS5_1CILi128EEES8_NS7_ILi64EEEEEENS_10bfloat16_tEfNS_4arch4Sm80ELb0ELb1ELb1ELb0ELb1ELb0ELb0ELb0ELi2ELi4ELi4ELi4ELb0EEENS1_21CollectiveEpilogueBwdISA_SB_SD_Li256ELb0ELb0ELi2EEENS1_19SingleTileSchedulerILb0ELb0ELb0ELi128EEEEEEEEEvNT_6ParamsE$_ZN4cute3eso3ESOILb0ELb0EJiiEEC2ERKiS4_) ;  /* 0xfffdb87000007944 */ /* 0x022fea0003c3ffff */
        /* <DEDUP_REMOVED lines=41> */
[----:B------:R-:W-:Y:S05]  /*2c0e0*/  CALL.REL.NOINC `($_ZN7cutlass13device_kernelIN5flash19enable_sm80_to_sm89INS1_16FlashAttnBwdSm80INS1_25CollectiveMainloopBwdSm80ILi2ELi2EN4cute5tupleIJNS5_1CILi128EEES8_NS7_ILi64EEEEEENS_10bfloat16_tEfNS_4arch4Sm80ELb0ELb1ELb1ELb0ELb1ELb0ELb0ELb0ELi2ELi4ELi4ELi4ELb0EEENS1_21CollectiveEpilogueBwdISA_SB_SD_Li256ELb0ELb0ELi2EEENS1_19SingleTileSchedulerILb0ELb0ELb0ELi128EEEEEEEEEvNT_6ParamsE$_ZN4cute3eso3ESOILb0ELb0EJiiEEC2ERKiS4_) ;  /* 0xfffdb5d000007944 */ /* 0x000fea0003c3ffff */
        /* <DEDUP_REMOVED lines=19> */
[----:B-1----:R-:W-:Y:S05]  /*2c220*/  CALL.REL.NOINC `($_ZN7cutlass13device_kernelIN5flash19enable_sm80_to_sm89INS1_16FlashAttnBwdSm80INS1_25CollectiveMainloopBwdSm80ILi2ELi2EN4cute5tupleIJNS5_1CILi128EEES8_NS7_ILi64EEEEEENS_10bfloat16_tEfNS_4arch4Sm80ELb0ELb1ELb1ELb0ELb1ELb0ELb0ELb0ELi2ELi4ELi4ELi4ELb0EEENS1_21CollectiveEpilogueBwdISA_SB_SD_Li256ELb0ELb0ELi2EEENS1_19SingleTileSchedulerILb0ELb0ELb0ELi128EEEEEEEEEvNT_6ParamsE$_ZN4cute3eso3ESOILb0ELb0EJiiEEC2ERKiS4_) ;  /* 0xfffdb49000007944 */ /* 0x002fea0003c3ffff */
        /* <DEDUP_REMOVED lines=13> */
[----:B-----5:R-:W-:Y:S05]  /*2c300*/  CALL.REL.NOINC `($_ZN7cutlass13device_kernelIN5flash19enable_sm80_to_sm89INS1_16FlashAttnBwdSm80INS1_25CollectiveMainloopBwdSm80ILi2ELi2EN4cute5tupleIJNS5_1CILi128EEES8_NS7_ILi64EEEEEENS_10bfloat16_tEfNS_4arch4Sm80ELb0ELb1ELb1ELb0ELb1ELb0ELb0ELb0ELi2ELi4ELi4ELi4ELb0EEENS1_21CollectiveEpilogueBwdISA_SB_SD_Li256ELb0ELb0ELi2EEENS1_19SingleTileSchedulerILb0ELb0ELb0ELi128EEEEEEEEEvNT_6ParamsE$_ZN4cute3eso3ESOILb0ELb0EJiiEEC2ERKiS4_) ;  /* 0xfffdb3b000007944 */ /* 0x020fea0003c3ffff */
        /* <DEDUP_REMOVED lines=50> */
[----:B--2---:R-:W-:Y:S05]  /*2c630*/  CALL.REL.NOINC `($_ZN7cutlass13device_kernelIN5flash19enable_sm80_to_sm89INS1_16FlashAttnBwdSm80INS1_25CollectiveMainloopBwdSm80ILi2ELi2EN4cute5tupleIJNS5_1CILi128EEES8_NS7_ILi64EEEEEENS_10bfloat16_tEfNS_4arch4Sm80ELb0ELb1ELb1ELb0ELb1ELb0ELb0ELb0ELi2ELi4ELi4ELi4ELb0EEENS1_21CollectiveEpilogueBwdISA_SB_SD_Li256ELb0ELb0ELi2EEENS1_19SingleTileSchedulerILb0ELb0ELb0ELi128EEEEEEEEEvNT_6ParamsE$_ZN4cute3eso3ESOILb1ELb0EJNS_6LayoutINS_5tupleIJNS3_IJNS_1CILi1EEENS4_ILi2EEEEEES6_NS4_ILi8EEEEEENS3_IJNS3_IJS5_S5_EEES6_NS4_ILi4EEEEEEEENS_10ViewEngineIPKN7cutlass5ArrayIfLi2ELb1EEEEEEEC2ERKSD_RKSK_) ;  /* 0xfffdd78000007944 */ /* 0x004fea0003c3ffff */
[----:B------:R2:W5:Y:S01]  /*2c640*/  LDL.64 R10, [R12] ;  /* 0x000000000c0a7983 */ /* 0x0005620000100a00 */
[----:B-1----:R-:W-:Y:S01]  /*2c650*/  IMAD.MOV.U32 R8, RZ, RZ, R4 ;  /* 0x000000ffff087224 */ /* 0x002fe200078e0004 */
[----:B------:R-:W-:-:S02]  /*2c660*/  MOV R5, R3 ;  /* 0x0000000300057202 */ /* 0x000fc40000000f00 */
[----:B------:R-:W-:Y:S02]  /*2c670*/  MOV R6, 0x2c690 ;  /* 0x0002c69000067802 */ /* 0x000fe40000000f00 */
[----:B--2--5:R-:W-:Y:S05]  /*2c680*/  CALL.REL.NOINC `($_ZN7cutlass13device_kernelIN5flash19enable_sm80_to_sm89INS1_16FlashAttnBwdSm80INS1_25CollectiveMainloopBwdSm80ILi2ELi2EN4cute5tupleIJNS5_1CILi128EEES8_NS7_ILi64EEEEEENS_10bfloat16_tEfNS_4arch4Sm80ELb0ELb1ELb1ELb0ELb1ELb0ELb0ELb0ELi2ELi4ELi4ELi4ELb0EEENS1_21CollectiveEpilogueBwdISA_SB_SD_Li256ELb0ELb0ELi2EEENS1_19SingleTileSchedulerILb0ELb0ELb0ELi128EEEEEEEEEvNT_6ParamsE$_ZN4cute3eso3ESOILb1ELb0EJNS_6LayoutINS_5tupleIJNS3_IJNS_1CILi1EEENS4_ILi2EEEEEES6_NS4_ILi8EEEEEENS3_IJNS3_IJS5_S5_EEES6_NS4_ILi4EEEEEEEENS_10ViewEngineIPN7cutlass5ArrayINSF_10bfloat16_tELi2ELb0EEEEEEEC2ERKSD_RKSK_) ;  /* 0xfffdd78000007944 */ /* 0x024fea0003c3ffff */
        /* <DEDUP_REMOVED lines=133> */
[----:B---3--:R-:W-:Y:S05]  /*2cee0*/  CALL.REL.NOINC `($_ZN7cutlass13device_kernelIN5flash19enable_sm80_to_sm89INS1_16FlashAttnBwdSm80INS1_25CollectiveMainloopBwdSm80ILi2ELi2EN4cute5tupleIJNS5_1CILi128EEES8_NS7_ILi64EEEEEENS_10bfloat16_tEfNS_4arch4Sm80ELb0ELb1ELb1ELb0ELb1ELb0ELb0ELb0ELi2ELi4ELi4ELi4ELb0EEENS1_21CollectiveEpilogueBwdISA_SB_SD_Li256ELb0ELb0ELi2EEENS1_19SingleTileSchedulerILb0ELb0ELb0ELi128EEEEEEEEEvNT_6ParamsE$_ZN4cute3eso3ESOILb1ELb0EJNS_6LayoutINS_5tupleIJNS3_IJNS_1CILi1EEENS3_IJNS4_ILi4EEENS4_ILi2EEEEEEEEES7_S6_EEENS3_IJNS3_IJNS4_ILi0EEENS3_IJS5_NS4_ILi8EEEEEEEEES6_NS4_ILi16EEEEEEEENS_10ViewEngineIPN7cutlass10bfloat16_tEEEEEC2ERKSH_RKSM_) ;  /* 0xfffdce3000007944 */ /* 0x008fea0003c3ffff */
[----:B------:R2:W5:Y:S04]  /*2cef0*/  LDL.64 R60, [R28+0xb8] ;  /* 0x0000b8001c3c7983 */ /* 0x0005680000100a00 */
[----:B-1----:R2:W5:Y:S01]  /*2cf00*/  LDL.64 R2, [R12] ;  /* 0x000000000c027983 */ /* 0x0025620000100a00 */
[----:B------:R-:W-:-:S03]  /*2cf10*/  MOV R6, 0x2cf30 ;  /* 0x0002cf3000067802 */ /* 0x000fc60000000f00 */
[----:B--2--5:R-:W-:Y:S05]  /*2cf20*/  CALL.REL.NOINC `($_ZN7cutlass13device_kernelIN5flash19enable_sm80_to_sm89INS1_16FlashAttnBwdSm80INS1_25CollectiveMainloopBwdSm80ILi2ELi2EN4cute5tupleIJNS5_1CILi128EEES8_NS7_ILi64EEEEEENS_10bfloat16_tEfNS_4arch4Sm80ELb0ELb1ELb1ELb0ELb1ELb0ELb0ELb0ELi2ELi4ELi4ELi4ELb0EEENS1_21CollectiveEpilogueBwdISA_SB_SD_Li256ELb0ELb0ELi2EEENS1_19SingleTileSchedulerILb0ELb0ELb0ELi128EEEEEEEEEvNT_6ParamsE$_ZN4cute3eso3ESOILb1ELb0EJNS_6LayoutINS_5tupleIJNS3_IJNS_1CILi1EEENS3_IJNS4_ILi2EEES6_EEEEEES6_NS4_ILi4EEEEEENS3_IJNS3_IJNS4_ILi0EEENS3_IJS5_S9_EEEEEES6_NS4_ILi8EEEEEEEENS_10ViewEngineIPjEEEEC2ERKSG_RKSJ_) ;  /* 0xfffdcdb000007944 */ /* 0x024fea0003c3ffff */
[----:B------:R-:W-:Y:S01]  /*2cf30*/  ULDC.64 UR4, c[0x0][0x118] ;  /* 0x0000460000047ab9 */ /* 0x000fe20000000a00 */
[----:B------:R2:W5:Y:S04]  /*2cf40*/  LDL.64 R50, [R12] ;  /* 0x000000000c327983 */ /* 0x0005680000100a00 */
[----:B-1----:R-:W3:Y:S04]  /*2cf50*/  LD.E R4, [R60.64] ;  /* 0x000000043c047980 */ /* 0x002ee8000c101900 */
[----:B------:R-:W4:Y:S01]  /*2cf60*/  LD.E R2, [R60.64+0x4] ;  /* 0x000004043c027980 */ /* 0x000f22000c101900 */
[----:B------:R-:W-:-:S03]  /*2cf70*/  MOV R8, 0x2cfb0 ;  /* 0x0002cfb000087802 */ /* 0x000fc60000000f00 */
[----:B---3--:R2:W-:Y:S04]  /*2cf80*/  STL [R1+0x794], R4 ;  /* 0x0007940401007387 */ /* 0x0085e80000100800 */
[----:B----4-:R2:W-:Y:S02]  /*2cf90*/  STL [R1+0x798], R2 ;  /* 0x0007980201007387 */ /* 0x0105e40000100800 */
[----:B--2--5:R-:W-:Y:S05]  /*2cfa0*/  CALL.REL.NOINC `($_ZN7cutlass13device_kernelIN5flash19enable_sm80_to_sm89INS1_16FlashAttnBwdSm80INS1_25CollectiveMainloopBwdSm80ILi2ELi2EN4cute5tupleIJNS5_1CILi128EEES8_NS7_ILi64EEEEEENS_10bfloat16_tEfNS_4arch4Sm80ELb0ELb1ELb1ELb0ELb1ELb0ELb0ELb0ELi2ELi4ELi4ELi4ELb0EEENS1_21CollectiveEpilogueBwdISA_SB_SD_Li256ELb0ELb0ELi2EEENS1_19SingleTileSchedulerILb0ELb0ELb0ELi128EEEEEEEEEvNT_6ParamsE$_ZZN4cute6upcastILi2ENS_5tupleIJNS1_IJNS_1CILi1EEENS1_IJNS2_ILi2EEES4_S4_EEEEEES4_NS1_IJS4_S4_EEEEEENS1_IJNS1_IJNS2_ILi0EEENS1_IJS3_NS2_ILi512EEEiEEEEEENS2_ILi4096EEENS1_IJiNS2_ILi8192EEEEEEEEEEEDaRKT0_RKT1_ENKUlRKT_RKT0_E_clIS6_SC_EEDaSP_SS_) ;  /* 0xfffe27a000007944 */ /* 0x024fea0003c3ffff */
[----:B-1----:R1:W5:Y:S01]  /*2cfb0*/  LDL R3, [R1+0x798] ;  /* 0x0007980001037983 */ /* 0x0023620000100800 */
[----:B------:R-:W-:-:S03]  /*2cfc0*/  MOV R10, 0x2cfe0 ;  /* 0x0002cfe0000a7802 */ /* 0x000fc60000000f00 */
[----:B-12--5:R-:W-:Y:S05]  /*2cfd0*/  CALL.REL.NOINC `($_ZN7cutlass13device_kernelIN5flash19enable_sm80_to_sm89INS1_16FlashAttnBwdSm80INS1_25CollectiveMainloopBwdSm80ILi2ELi2EN4cute5tupleIJNS5_1CILi128EEES8_NS7_ILi64EEEEEENS_10bfloat16_tEfNS_4arch4Sm80ELb0ELb1ELb1ELb0ELb1ELb0ELb0ELb0ELi2ELi4ELi4ELi4ELb0EEENS1_21CollectiveEpilogueBwdISA_SB_SD_Li256ELb0ELb0ELi2EEENS1_19SingleTileSchedulerILb0ELb0ELb0ELi128EEEEEEEEEvNT_6ParamsE$_ZZN4cute6upcastILi2ENS_5tupleIJNS1_IJNS_1CILi1EEENS1_IJNS2_ILi2EEES4_S4_EEEEEES4_NS1_IJS4_S4_EEEEEENS1_IJNS1_IJNS2_ILi0EEENS1_IJS3_NS2_ILi512EEEiEEEEEENS2_ILi4096EEENS1_IJiNS2_ILi8192EEEEEEEEEEEDaRKT0_RKT1_ENKUlRKT_RKT0_E_clIS7_SF_EEDaSP_SS_) ;  /* 0xfffe286000007944 */ /* 0x026fea0003c3ffff */
[----:B-----5:R2:W-:Y:S01]  /*2cfe0*/  STL [R1+0x750], R2 ;  /* 0x0007500201007387 */ /* 0x0205e20000100800 */
[----:B------:R-:W-:-:S03]  /*2cff0*/  MOV R4, 0x2d010 ;  /* 0x0002d01000047802 */ /* 0x000fc60000000f00 */
[----:B-12---:R-:W-:Y:S05]  /*2d000*/  CALL.REL.NOINC `($_ZN7cutlass13device_kernelIN5flash19enable_sm80_to_sm89INS1_16FlashAttnBwdSm80INS1_25CollectiveMainloopBwdSm80ILi2ELi2EN4cute5tupleIJNS5_1CILi128EEES8_NS7_ILi64EEEEEENS_10bfloat16_tEfNS_4arch4Sm80ELb0ELb1ELb1ELb0ELb1ELb0ELb0ELb0ELi2ELi4ELi4ELi4ELb0EEENS1_21CollectiveEpilogueBwdISA_SB_SD_Li256ELb0ELb0ELi2EEENS1_19SingleTileSchedulerILb0ELb0ELb0ELi128EEEEEEEEEvNT_6ParamsE$_ZN4cute3eso3ESOILb0ELb0EJNS_5tupleIJNS_1CILi0EEENS2_IJNS3_ILi1EEENS3_ILi256EEEiEEEEEENS3_ILi2048EEENS2_IJiNS3_ILi4096EEEEEEEEC2ERKS8_RKS9_RKSB_) ;  /* 0xfffd98b000007944 */ /* 0x006fea0003c3ffff */
[----:B------:R2:W5:Y:S04]  /*2d010*/  LDL R5, [R12] ;  /* 0x000000000c057983 */ /* 0x0005680000100800 */
[----:B-1----:R2:W5:Y:S01]  /*2d020*/  LDL R3, [R12+0x4] ;  /* 0x000004000c037983 */ /* 0x0025620000100800 */
[----:B------:R-:W-:-:S03]  /*2d030*/  MOV R4, 0x2d050 ;  /* 0x0002d05000047802 */ /* 0x000fc60000000f00 */
[----:B--2--5:R-:W-:Y:S05]  /*2d040*/  CALL.REL.NOINC `($_ZN7cutlass13device_kernelIN5flash19enable_sm80_to_sm89INS1_16FlashAttnBwdSm80INS1_25CollectiveMainloopBwdSm80ILi2ELi2EN4cute5tupleIJNS5_1CILi128EEES8_NS7_ILi64EEEEEENS_10bfloat16_tEfNS_4arch4Sm80ELb0ELb1ELb1ELb0ELb1ELb0ELb0ELb0ELi2ELi4ELi4ELi4ELb0EEENS1_21CollectiveEpilogueBwdISA_SB_SD_Li256ELb0ELb0ELi2EEENS1_19SingleTileSchedulerILb0ELb0ELb0ELi128EEEEEEEEEvNT_6ParamsE$_ZN4cute5tupleIJNS0_IJNS0_IJNS_1CILi1EEENS0_IJS2_NS1_ILi2EEES3_EEEEEES3_NS0_IJS3_S3_EEEEEENS0_IJNS0_IJNS1_ILi0EEENS0_IJS2_NS1_ILi256EEEiEEEEEENS1_ILi2048EEENS0_IJiNS1_ILi4096EEEEEEEEEEEC2ERKS7_RKSF_) ;  /* 0xfffde23000007944 */ /* 0x024fea0003c3ffff */
[----:B------:R1:W5:Y:S04]  /*2d050*/  LDL R5, [R12] ;  /* 0x000000000c057983 */ /* 0x0003680000100800 */
[----:B------:R1:W5:Y:S01]  /*2d060*/  LDL R4, [R12+0x4] ;  /* 0x000004000c047983 */ /* 0x0003620000100800 */
[----:B------:R-:W-:-:S03]  /*2d070*/  MOV R6, 0x2d090 ;  /* 0x0002d09000067802 */ /* 0x000fc60000000f00 */
[----:B-1---5:R-:W-:Y:S05]  /*2d080*/  CALL.REL.NOINC `($_ZN7cutlass13device_kernelIN5flash19enable_sm80_to_sm89INS1_16FlashAttnBwdSm80INS1_25CollectiveMainloopBwdSm80ILi2ELi2EN4cute5tupleIJNS5_1CILi128EEES8_NS7_ILi64EEEEEENS_10bfloat16_tEfNS_4arch4Sm80ELb0ELb1ELb1ELb0ELb1ELb0ELb0ELb0ELi2ELi4ELi4ELi4ELb0EEENS1_21CollectiveEpilogueBwdISA_SB_SD_Li256ELb0ELb0ELi2EEENS1_19SingleTileSchedulerILb0ELb0ELb0ELi128EEEEEEEEEvNT_6ParamsE$_ZZN4cute7flattenINS_5tupleIJNS1_IJNS_1CILi0EEENS1_IJNS2_ILi1EEENS2_ILi512EEEiEEEEEENS2_ILi4096EEENS1_IJiNS2_ILi8192EEEEEEEEEEEDaRKT_ENKUlRKT_E_clIS7_EEDaSH_) ;  /* 0xfffe2af000007944 */ /* 0x022fea0003c3ffff */
[----:B------:R2:W5:Y:S01]  /*2d090*/  LDL R3, [R1+0x798] ;  /* 0x0007980001037983 */ /* 0x0005620000100800 */
[----:B------:R-:W-:-:S03]  /*2d0a0*/  MOV R2, 0x2d0c0 ;  /* 0x0002d0c000027802 */ /* 0x000fc60000000f00 */
[----:B-12--5:R-:W-:Y:S05]  /*2d0b0*/  CALL.REL.NOINC `($_ZN7cutlass13device_kernelIN5flash19enable_sm80_to_sm89INS1_16FlashAttnBwdSm80INS1_25CollectiveMainloopBwdSm80ILi2ELi2EN4cute5tupleIJNS5_1CILi128EEES8_NS7_ILi64EEEEEENS_10bfloat16_tEfNS_4arch4Sm80ELb0ELb1ELb1ELb0ELb1ELb0ELb0ELb0ELi2ELi4ELi4ELi4ELb0EEENS1_21CollectiveEpilogueBwdISA_SB_SD_Li256ELb0ELb0ELi2EEENS1_19SingleTileSchedulerILb0ELb0ELb0ELi128EEEEEEEEEvNT_6ParamsE$_ZZN4cute7flattenINS_5tupleIJNS1_IJNS_1CILi0EEENS1_IJNS2_ILi1EEENS2_ILi512EEEiEEEEEENS2_ILi4096EEENS1_IJiNS2_ILi8192EEEEEEEEEEEDaRKT_ENKUlRKT_E_clISA_EEDaSH_) ;  /* 0xfffe2b5000007944 */ /* 0x026fea0003c3ffff */
[----:B------:R1:W-:Y:S01]  /*2d0c0*/  STL [R12], R3 ;  /* 0x000000030c007387 */ /* 0x0003e20000100800 */
[----:B------:R-:W-:-:S03]  /*2d0d0*/  MOV R6, 0x2d0f0 ;  /* 0x0002d0f000067802 */ /* 0x000fc60000000f00 */
[----:B-1----:R-:W-:Y:S05]  /*2d0e0*/  CALL.REL.NOINC `($_ZN7cutlass13device_kernelIN5flash19enable_sm80_to_sm89INS1_16FlashAttnBwdSm80INS1_25CollectiveMainloopBwdSm80ILi2ELi2EN4cute5tupleIJNS5_1CILi128EEES8_NS7_ILi64EEEEEENS_10bfloat16_tEfNS_4arch4Sm80ELb0ELb1ELb1ELb0ELb1ELb0ELb0ELb0ELi2ELi4ELi4ELi4ELb0EEENS1_21CollectiveEpilogueBwdISA_SB_SD_Li256ELb0ELb0ELi2EEENS1_19SingleTileSchedulerILb0ELb0ELb0ELi128EEEEEEEEEvNT_6ParamsE$_ZZN4cute12filter_tupleINS_5tupleIJNS1_IJNS_1CILi0EEENS1_IJNS2_ILi1EEENS2_ILi512EEEiEEEEEENS2_ILi4096EEENS1_IJiNS2_ILi8192EEEEEEEEEZNS_7flattenISB_EEDaRKT_EUlRKT_E_EEDaSF_OT0_ENKUlDpSI_E_clIJNS1_IJS3_S4_S5_iEEENS1_IJS8_EEESA_EEEDaSM_) ;  /* 0xfffdee0000007944 */ /* 0x002fea0003c3ffff */
[----:B------:R-:W-:Y:S02]  /*2d0f0*/  ULDC.64 UR4, c[0x0][0x118] ;  /* 0x0000460000047ab9 */ /* 0x000fe40000000a00 */
[----:B-1----:R1:W5:Y:S01]  /*2d100*/  LD.E.64 R2, [R60.64+0x8] ;  /* 0x000008043c027980 */ /* 0x002362000c101b00 */
[----:B------:R-:W-:-:S02]  /*2d110*/  MOV R9, R58 ;  /* 0x0000003a00097202 */ /* 0x000fc40000000f00 */
[----:B------:R-:W-:Y:S02]  /*2d120*/  MOV R8, 0x2d140 ;  /* 0x0002d14000087802 */ /* 0x000fe40000000f00 */
[----:B-1---5:R-:W-:Y:S05]  /*2d130*/  CALL.REL.NOINC `($_ZN7cutlass13device_kernelIN5flash19enable_sm80_to_sm89INS1_16FlashAttnBwdSm80INS1_25CollectiveMainloopBwdSm80ILi2ELi2EN4cute5tupleIJNS5_1CILi128EEES8_NS7_ILi64EEEEEENS_10bfloat16_tEfNS_4arch4Sm80ELb0ELb1ELb1ELb0ELb1ELb0ELb0ELb0ELi2ELi4ELi4ELi4ELb0EEENS1_21CollectiveEpilogueBwdISA_SB_SD_Li256ELb0ELb0ELi2EEENS1_19SingleTileSchedulerILb0ELb0ELb0ELi128EEEEEEEEEvNT_6ParamsE$_ZN4cute8smem_ptrIPN7cutlass10bfloat16_tEECI1NS_12iter_adaptorIS3_S4_EEES3_) ;  /* 0xfffdea3000007944 */ /* 0x022fea0003c3ffff */
[----:B-1----:R1:W5:Y:S01]  /*2d140*/  LDL.64 R2, [R12] ;  /* 0x000000000c027983 */ /* 0x0023620000100a00 */
[----:B------:R-:W-:-:S03]  /*2d150*/  MOV R8, 0x2d170 ;  /* 0x0002d17000087802 */ /* 0x000fc60000000f00 */
[----:B-1---5:R-:W-:Y:S05]  /*2d160*/  CALL.REL.NOINC `($_ZN7cutlass13device_kernelIN5flash19enable_sm80_to_sm89INS1_16FlashAttnBwdSm80INS1_25CollectiveMainloopBwdSm80ILi2ELi2EN4cute5tupleIJNS5_1CILi128EEES8_NS7_ILi64EEEEEENS_10bfloat16_tEfNS_4arch4Sm80ELb0ELb1ELb1ELb0ELb1ELb0ELb0ELb0ELi2ELi4ELi4ELi4ELb0EEENS1_21CollectiveEpilogueBwdISA_SB_SD_Li256ELb0ELb0ELi2EEENS1_19SingleTileSchedulerILb0ELb0ELb0ELi128EEEEEEEEEvNT_6ParamsE$_ZN4cute8smem_ptrIPjECI1NS_12iter_adaptorIS1_S2_EEES1_) ;  /* 0xfffdeac000007944 */ /* 0x022fea0003c3ffff */
[----:B-1----:R-:W2:Y:S01]  /*2d170*/  LDL.64 R6, [R12] ;  /* 0x000000000c067983 */ /* 0x002ea20000100a00 */
[----:B------:R-:W-:Y:S01]  /*2d180*/  MOV R3, R4 ;  /* 0x0000000400037202 */ /* 0x000fe20000000f00 */
[----:B------:R-:W-:Y:S01]  /*2d190*/  IMAD.MOV.U32 R2, RZ, RZ, R5 ;  /* 0x000000ffff027224 */ /* 0x000fe200078e0005 */
[----:B------:R-:W-:Y:S01]  /*2d1a0*/  MOV R4, 0x2d1d0 ;  /* 0x0002d1d000047802 */ /* 0x000fe20000000f00 */
[----:B--2---:R1:W-:Y:S04]  /*2d1b0*/  STL.64 [R1+0x750], R6 ;  /* 0x0007500601007387 */ /* 0x0043e80000100a00 */
[----:B-1----:R-:W-:Y:S05]  /*2d1c0*/  CALL.REL.NOINC `($_ZN7cutlass13device_kernelIN5flash19enable_sm80_to_sm89INS1_16FlashAttnBwdSm80INS1_25CollectiveMainloopBwdSm80ILi2ELi2EN4cute5tupleIJNS5_1CILi128EEES8_NS7_ILi64EEEEEENS_10bfloat16_tEfNS_4arch4Sm80ELb0ELb1ELb1ELb0ELb1ELb0ELb0ELb0ELi2ELi4ELi4ELi4ELb0EEENS1_21CollectiveEpilogueBwdISA_SB_SD_Li256ELb0ELb0ELi2EEENS1_19SingleTileSchedulerILb0ELb0ELb0ELi128EEEEEEEEEvNT_6ParamsE$_ZN4cute3eso3ESOILb0ELb0EJNS_6LayoutINS_5tupleIJNS3_IJNS_1CILi1EEENS3_IJS5_NS4_ILi2EEES6_EEEEEES6_NS3_IJS6_S6_EEEEEENS3_IJNS3_IJNS4_ILi0EEENS3_IJS5_NS4_ILi256EEEiEEEEEENS4_ILi2048EEENS3_IJiNS4_ILi4096EEEEEEEEEEENS_10ViewEngineINS_8smem_ptrIPjEEEEEEC2ERKSJ_RKSO_) ;  /* 0xfffd9aa000007944 */ /* 0x002fea0003c3ffff */
        /* <DEDUP_REMOVED lines=347> */
[----:B----45:R-:W-:Y:S05]  /*2e780*/  CALL.REL.NOINC `($_ZN7cutlass13device_kernelIN5flash19enable_sm80_to_sm89INS1_16FlashAttnBwdSm80INS1_25CollectiveMainloopBwdSm80ILi2ELi2EN4cute5tupleIJNS5_1CILi128EEES8_NS7_ILi64EEEEEENS_10bfloat16_tEfNS_4arch4Sm80ELb0ELb1ELb1ELb0ELb1ELb0ELb0ELb0ELi2ELi4ELi4ELi4ELb0EEENS1_21CollectiveEpilogueBwdISA_SB_SD_Li256ELb0ELb0ELi2EEENS1_19SingleTileSchedulerILb0ELb0ELb0ELi128EEEEEEEEEvNT_6ParamsE$_ZN4cute8smem_ptrIPN7cutlass10bfloat16_tEECI1NS_12iter_adaptorIS3_S4_EEES3_) ;  /* 0xfffdd3e000007944 */ /* 0x030fea0003c3ffff */
[----:B-1----:R1:W5:Y:S01]  /*2e790*/  LDL.64 R2, [R1+0x758] ;  /* 0x0007580001027983 */ /* 0x0023620000100a00 */
[----:B------:R-:W-:-:S03]  /*2e7a0*/  MOV R6, 0x2e7c0 ;  /* 0x0002e7c000067802 */ /* 0x000fc60000000f00 */
[----:B-1---5:R-:W-:Y:S05]  /*2e7b0*/  CALL.REL.NOINC `($_ZN7cutlass13device_kernelIN5flash19enable_sm80_to_sm89INS1_16FlashAttnBwdSm80INS1_25CollectiveMainloopBwdSm80ILi2ELi2EN4cute5tupleIJNS5_1CILi128EEES8_NS7_ILi64EEEEEENS_10bfloat16_tEfNS_4arch4Sm80ELb0ELb1ELb1ELb0ELb1ELb0ELb0ELb0ELi2ELi4ELi4ELi4ELb0EEENS1_21CollectiveEpilogueBwdISA_SB_SD_Li256ELb0ELb0ELi2EEENS1_19SingleTileSchedulerILb0ELb0ELb0ELi128EEEEEEEEEvNT_6ParamsE$_ZN4cute3eso3ESOILb1ELb0EJNS_14ComposedLayoutINS_7SwizzleILi3ELi3ELi3EEENS_1CILj0EEENS_6LayoutINS_5tupleIJNS5_ILi64EEENS5_ILi128EEEEEENS8_IJNS5_ILi1EEES9_EEEEEEENS_10ViewEngineINS_8smem_ptrIPN7cutlass10bfloat16_tEEEEEEEC2ERKSF_RKSM_) ;  /* 0xfffd9aa000007944 */ /* 0x022fea0003c3ffff */
[----:B-1----:R1:W5:Y:S01]  /*2e7c0*/  LDL.64 R2, [R1+0x758] ;  /* 0x0007580001027983 */ /* 0x0023620000100a00 */
[----:B------:R-:W-:-:S03]  /*2e7d0*/  MOV R6, 0x2e7f0 ;  /* 0x0002e7f000067802 */ /* 0x000fc60000000f00 */
[----:B-1---5:R-:W-:Y:S05]  /*2e7e0*/  CALL.REL.NOINC `($_ZN7cutlass13device_kernelIN5flash19enable_sm80_to_sm89INS1_16FlashAttnBwdSm80INS1_25CollectiveMainloopBwdSm80ILi2ELi2EN4cute5tupleIJNS5_1CILi128EEES8_NS7_ILi64EEEEEENS_10bfloat16_tEfNS_4arch4Sm80ELb0ELb1ELb1ELb0ELb1ELb0ELb0ELb0ELi2ELi4ELi4ELi4ELb0EEENS1_21CollectiveEpilogueBwdISA_SB_SD_Li256ELb0ELb0ELi2EEENS1_19SingleTileSchedulerILb0ELb0ELb0ELi128EEEEEEEEEvNT_6ParamsE$_ZN4cute3eso3ESOILb1ELb0EJNS_14ComposedLayoutINS_7SwizzleILi3ELi3ELi3EEENS_1CILj0EEENS_6LayoutINS_5tupleIJNS8_IJNS8_IJNS5_ILi4EEENS5_ILi8EEEEEENS8_IJNS5_ILi2EEENS5_ILi1EEEEEEEEENS8_IJNS8_IJSC_SC_EEESB_EEEEEENS8_IJNS8_IJNS8_IJNS5_ILi128EEESD_EEENS8_IJSA_NS5_ILi0EEEEEEEEENS8_IJNS8_IJNS5_ILi64EEENS5_ILi512EEEEEENS8_IJNS5_ILi16EEENS5_ILi1024EEEEEEEEEEEEEEEENS_10ViewEngineINS_8smem_ptrIPN7cutlass10bfloat16_tEEEEEEEC2ERKSX_RKS14_) ;  /* 0xfffd9af000007944 */ /* 0x022fea0003c3ffff */
        /* <DEDUP_REMOVED lines=23> */
[----:B------:R2:W-:Y:S01]  /*2e960*/  STL [R12], R2 ;  /* 0x000000020c007387 */ /* 0x0005e20000100800 */
[----:B------:R-:W-:Y:S02]  /*2e970*/  MOV R4, R58 ;  /* 0x0000003a00047202 */ /* 0x000fe40000000f00 */
[----:B------:R-:W-:Y:S01]  /*2e980*/  MOV R8, 0x2e9b0 ;  /* 0x0002e9b000087802 */ /* 0x000fe20000000f00 */
[----:B------:R2:W-:Y:S04]  /*2e990*/  STL [R12+0x4], R3 ;  /* 0x000004030c007387 */ /* 0x0005e80000100800 */
[----:B-12---:R-:W-:Y:S05]  /*2e9a0*/  CALL.REL.NOINC `($_ZN7cutlass13device_kernelIN5flash19enable_sm80_to_sm89INS1_16FlashAttnBwdSm80INS1_25CollectiveMainloopBwdSm80ILi2ELi2EN4cute5tupleIJNS5_1CILi128EEES8_NS7_ILi64EEEEEENS_10bfloat16_tEfNS_4arch4Sm80ELb0ELb1ELb1ELb0ELb1ELb0ELb0ELb0ELi2ELi4ELi4ELi4ELb0EEENS1_21CollectiveEpilogueBwdISA_SB_SD_Li256ELb0ELb0ELi2EEENS1_19SingleTileSchedulerILb0ELb0ELb0ELi128EEEEEEEEEvNT_6ParamsE$_ZZN4cute12filter_tupleINS_5tupleIJNS1_IJiNS1_IJiNS_1CILi0EEEEEEEEENS1_IJNS_10UnderscoreENS1_IJS6_S6_EEEEEEEEES9_ZNS_4diceIS9_S9_EEDaRKT_RKT0_EUlRKT_RKT0_E_EEDaSD_SG_OT1_ENKUlDpSJ_E_clIJNS1_IJiiS3_EEENS1_IJEEEEEEDaSQ_) ;  /* 0xfffdd5a000007944 */ /* 0x006fea0003c3ffff */
[----:B------:R-:W-:Y:S02]  /*2e9b0*/  MOV R72, 0x2e9d0 ;  /* 0x0002e9d000487802 */ /* 0x000fe40000000f00 */
[----:B-12--5:R-:W-:Y:S05]  /*2e9c0*/  CALL.REL.NOINC `($_ZN7cutlass13device_kernelIN5flash19enable_sm80_to_sm89INS1_16FlashAttnBwdSm80INS1_25CollectiveMainloopBwdSm80ILi2ELi2EN4cute5tupleIJNS5_1CILi128EEES8_NS7_ILi64EEEEEENS_10bfloat16_tEfNS_4arch4Sm80ELb0ELb1ELb1ELb0ELb1ELb0ELb0ELb0ELi2ELi4ELi4ELi4ELb0EEENS1_21CollectiveEpilogueBwdISA_SB_SD_Li256ELb0ELb0ELi2EEENS1_19SingleTileSchedulerILb0ELb0ELb0ELi128EEEEEEEEEvNT_6ParamsE$_ZZN4cute7idx2crdINS_5tupleIJiiNS_1CILi0EEEEEENS1_IJNS1_IJNS2_ILi4EEENS2_ILi8EEEEEENS2_ILi2EEENS2_ILi1EEEEEEEEDaRKT_RKT0_ENKUlRKT_RKT0_E_clIiS7_EEDaSJ_SM_) ;  /* 0xfffe12f000007944 */ /* 0x026fea0003c3ffff */
[----:B------:R-:W-:Y:S02]  /*2e9d0*/  MOV R2, 0x2e9f0 ;  /* 0x0002e9f000027802 */ /* 0x000fe40000000f00 */
[----:B-1----:R-:W-:Y:S05]  /*2e9e0*/  CALL.REL.NOINC `($_ZN7cutlass13device_kernelIN5flash19enable_sm80_to_sm89INS1_16FlashAttnBwdSm80INS1_25CollectiveMainloopBwdSm80ILi2ELi2EN4cute5tupleIJNS5_1CILi128EEES8_NS7_ILi64EEEEEENS_10bfloat16_tEfNS_4arch4Sm80ELb0ELb1ELb1ELb0ELb1ELb0ELb0ELb0ELi2ELi4ELi4ELi4ELb0EEENS1_21CollectiveEpilogueBwdISA_SB_SD_Li256ELb0ELb0ELi2EEENS1_19SingleTileSchedulerILb0ELb0ELb0ELi128EEEEEEEEEvNT_6ParamsE$_ZZN4cute7idx2crdINS_5tupleIJiiNS_1CILi0EEEEEENS1_IJNS1_IJNS2_ILi4EEENS2_ILi8EEEEEENS2_ILi2EEENS2_ILi1EEEEEEEEDaRKT_RKT0_ENKUlRKT_RKT0_E_clIiS8_EEDaSJ_SM_) ;  /* 0xfffe16f000007944 */ /* 0x002fea0003c3ffff */
[----:B------:R1:W-:Y:S01]  /*2e9f0*/  STL [R12], R6 ;  /* 0x000000060c007387 */ /* 0x0003e20000100800 */
[----:B------:R-:W-:Y:S02]  /*2ea00*/  MOV R2, R58 ;  /* 0x0000003a00027202 */ /* 0x000fe40000000f00 */
[----:B------:R-:W-:-:S02]  /*2ea10*/  MOV R72, 0x2ea30 ;  /* 0x0002ea3000487802 */ /* 0x000fc40000000f00 */
[----:B-1----:R-:W-:Y:S05]  /*2ea20*/  CALL.REL.NOINC `($_ZN7cutlass13device_kernelIN5flash19enable_sm80_to_sm89INS1_16FlashAttnBwdSm80INS1_25CollectiveMainloopBwdSm80ILi2ELi2EN4cute5tupleIJNS5_1CILi128EEES8_NS7_ILi64EEEEEENS_10bfloat16_tEfNS_4arch4Sm80ELb0ELb1ELb1ELb0ELb1ELb0ELb0ELb0ELi2ELi4ELi4ELi4ELb0EEENS1_21CollectiveEpilogueBwdISA_SB_SD_Li256ELb0ELb0ELi2EEENS1_19SingleTileSchedulerILb0ELb0ELb0ELi128EEEEEEEEEvNT_6ParamsE$_ZZN4cute9transformINS_5tupleIJiiNS_1CILi0EEEEEENS1_IJNS1_IJNS2_ILi4EEENS2_ILi8EEEEEENS2_ILi2EEENS2_ILi1EEEEEEZNS_7idx2crdIS4_SA_EEDaRKT_RKT0_EUlRKT_RKT0_E_EEDaSE_SH_OT1_ENKUlDpSK_E_clIJNS1_IJiiEEEiS3_EEEDaSR_) ;  /* 0xfffe1dc000007944 */ /* 0x002fea0003c3ffff */
[----:B------:R-:W-:Y:S02]  /*2ea30*/  MOV R6, 0x2ea50 ;  /* 0x0002ea5000067802 */ /* 0x000fe40000000f00 */
[----:B--2--5:R-:W-:Y:S05]  /*2ea40*/  CALL.REL.NOINC `($_ZN7cutlass13device_kernelIN5flash19enable_sm80_to_sm89INS1_16FlashAttnBwdSm80INS1_25CollectiveMainloopBwdSm80ILi2ELi2EN4cute5tupleIJNS5_1CILi128EEES8_NS7_ILi64EEEEEENS_10bfloat16_tEfNS_4arch4Sm80ELb0ELb1ELb1ELb0ELb1ELb0ELb0ELb0ELi2ELi4ELi4ELi4ELb0EEENS1_21CollectiveEpilogueBwdISA_SB_SD_Li256ELb0ELb0ELi2EEENS1_19SingleTileSchedulerILb0ELb0ELb0ELi128EEEEEEEEEvNT_6ParamsE$_ZZN4cute13to_mixed_bitsINS_5tupleIJNS1_IJNS_1CILi4EEENS2_ILi8EEEEEENS2_ILi2EEENS2_ILi1EEEEEENS1_IJNS1_IJNS2_ILi128EEENS2_ILi0EEEEEES4_SA_EEENS1_IJNS1_IJiiEEEiSA_EEEEEDaRKT_RKT0_RKT1_ENKUlRKT_RKT0_RKT1_E_clIS5_SB_SD_EEDaSQ_ST_SW_) ;  /* 0xfffddf6000007944 */ /* 0x024fea0003c3ffff */
[----:B------:R-:W-:Y:S02]  /*2ea50*/  MOV R6, 0x2ea70 ;  /* 0x0002ea7000067802 */ /* 0x000fe40000000f00 */
[----:B------:R-:W-:Y:S05]  /*2ea60*/  CALL.REL.NOINC `($_ZN7cutlass13device_kernelIN5flash19enable_sm80_to_sm89INS1_16FlashAttnBwdSm80INS1_25CollectiveMainloopBwdSm80ILi2ELi2EN4cute5tupleIJNS5_1CILi128EEES8_NS7_ILi64EEEEEENS_10bfloat16_tEfNS_4arch4Sm80ELb0ELb1ELb1ELb0ELb1ELb0ELb0ELb0ELi2ELi4ELi4ELi4ELb0EEENS1_21CollectiveEpilogueBwdISA_SB_SD_Li256ELb0ELb0ELi2EEENS1_19SingleTileSchedulerILb0ELb0ELb0ELi128EEEEEEEEEvNT_6ParamsE$_ZZN4cute13to_mixed_bitsINS_5tupleIJNS1_IJNS_1CILi4EEENS2_ILi8EEEEEENS2_ILi2EEENS2_ILi1EEEEEENS1_IJNS1_IJNS2_ILi128EEENS2_ILi0EEEEEES4_SA_EEENS1_IJNS1_IJiiEEEiSA_EEEEEDaRKT_RKT0_RKT1_ENKUlRKT_RKT0_RKT1_E_clIS6_S4_iEEDaSQ_ST_SW_) ;  /* 0xfffddfb000007944 */ /* 0x000fea0003c3ffff */
[----:B------:R-:W-:Y:S02]  /*2ea70*/  MOV R5, R2 ;  /* 0x0000000200057202 */ /* 0x000fe40000000f00 */
[----:B------:R-:W-:-:S02]  /*2ea80*/  MOV R2, 0x2eaa0 ;  /* 0x0002eaa000027802 */ /* 0x000fc40000000f00 */
[----:B------:R-:W-:Y:S05]  /*2ea90*/  CALL.REL.NOINC `($_ZN7cutlass13device_kernelIN5flash19enable_sm80_to_sm89INS1_16FlashAttnBwdSm80INS1_25CollectiveMainloopBwdSm80ILi2ELi2EN4cute5tupleIJNS5_1CILi128EEES8_NS7_ILi64EEEEEENS_10bfloat16_tEfNS_4arch4Sm80ELb0ELb1ELb1ELb0ELb1ELb0ELb0ELb0ELi2ELi4ELi4ELi4ELb0EEENS1_21CollectiveEpilogueBwdISA_SB_SD_Li256ELb0ELb0ELi2EEENS1_19SingleTileSchedulerILb0ELb0ELb0ELi128EEEEEEEEEvNT_6ParamsE$_ZZN4cute13to_mixed_bitsINS_5tupleIJNS1_IJNS_1CILi4EEENS2_ILi8EEEEEENS2_ILi2EEENS2_ILi1EEEEEENS1_IJNS1_IJNS2_ILi128EEENS2_ILi0EEEEEES4_SA_EEENS1_IJNS1_IJiiEEEiSA_EEEEEDaRKT_RKT0_RKT1_ENKUlDpRKT_E_clIJNS_9MixedBitsILj0ELj384EEENSU_ILj0ELj8EEENS2_ILj0EEEEEEDaSR_) ;  /* 0xfffdded000007944 */ /* 0x000fea0003c3ffff */
        /* <DEDUP_REMOVED lines=13> */
[----:B-1----:R-:W-:Y:S05]  /*2eb70*/  CALL.REL.NOINC `($_ZN7cutlass13device_kernelIN5flash19enable_sm80_to_sm89INS1_16FlashAttnBwdSm80INS1_25CollectiveMainloopBwdSm80ILi2ELi2EN4cute5tupleIJNS5_1CILi128EEES8_NS7_ILi64EEEEEENS_10bfloat16_tEfNS_4arch4Sm80ELb0ELb1ELb1ELb0ELb1ELb0ELb0ELb0ELi2ELi4ELi4ELi4ELb0EEENS1_21CollectiveEpilogueBwdISA_SB_SD_Li256ELb0ELb0ELi2EEENS1_19SingleTileSchedulerILb0ELb0ELb0ELi128EEEEEEEEEvNT_6ParamsE$_ZN4cute3eso3ESOILb1ELb0EJNS_1CILi8EEEiiEEC2ERKS3_RKiS8_) ;  /* 0xfffda04000007944 */ /* 0x002fea0003c3ffff */
[----:B-1----:R1:W5:Y:S01]  /*2eb80*/  LDL.64 R2, [R1+0x758] ;  /* 0x0007580001027983 */ /* 0x0023620000100a00 */
[----:B------:R-:W-:Y:S01]  /*2eb90*/  IMAD.MOV.U32 R5, RZ, RZ, 0x48 ;  /* 0x00000048ff057424 */ /* 0x000fe200078e00ff */
[----:B------:R-:W-:Y:S01]  /*2eba0*/  LOP3.LUT P0, RZ, R9, 0x8, RZ, 0xc0, !PT ;  /* 0x0000000809ff7812 */ /* 0x000fe2000780c0ff */
[----:B------:R-:W-:Y:S01]  /*2ebb0*/  IMAD.MOV.U32 R62, RZ, RZ, R27 ;  /* 0x000000ffff3e7224 */ /* 0x000fe200078e001b */
[----:B------:R-:W-:-:S02]  /*2ebc0*/  MOV R6, 0x2ebf0 ;  /* 0x0002ebf000067802 */ /* 0x000fc40000000f00 */
[----:B------:R-:W-:-:S04]  /*2ebd0*/  SEL R5, R5, 0x38, !P0 ;  /* 0x0000003805057807 */ /* 0x000fc80004000000 */
[----:B-1---5:R-:W-:Y:S05]  /*2ebe0*/  CALL.REL.NOINC `($_ZN7cutlass13device_kernelIN5flash19enable_sm80_to_sm89INS1_16FlashAttnBwdSm80INS1_25CollectiveMainloopBwdSm80ILi2ELi2EN4cute5tupleIJNS5_1CILi128EEES8_NS7_ILi64EEEEEENS_10bfloat16_tEfNS_4arch4Sm80ELb0ELb1ELb1ELb0ELb1ELb0ELb0ELb0ELi2ELi4ELi4ELi4ELb0EEENS1_21CollectiveEpilogueBwdISA_SB_SD_Li256ELb0ELb0ELi2EEENS1_19SingleTileSchedulerILb0ELb0ELb0ELi128EEEEEEEEEvNT_6ParamsE$_ZN4cute3eso3ESOILb0ELb1EJiNS_1CILi144EEENS2_ILi288EEEEEC2ERKiRKS3_RKS4_) ;  /* 0xfffd92b000007944 */ /* 0x022fea0003c3ffff */
[----:B------:R-:W2:Y:S01]  /*2ebf0*/  LDL R8, [R1+0x758] ;  /* 0x0007580001087983 */ /* 0x000ea20000100800 */
[----:B------:R-:W-:Y:S01]  /*2ec00*/  IMAD.MOV.U32 R62, RZ, RZ, R27 ;  /* 0x000000ffff3e7224 */ /* 0x000fe200078e001b */
[----:B-1----:R-:W-:Y:S02]  /*2ec10*/  MOV R4, R14 ;  /* 0x0000000e00047202 */ /* 0x002fe40000000f00 */
[----:B------:R-:W-:Y:S01]  /*2ec20*/  MOV R6, 0x2ec50 ;  /* 0x0002ec5000067802 */ /* 0x000fe20000000f00 */
[----:B--2---:R1:W-:Y:S04]  /*2ec30*/  STL [R1+0x790], R8 ;  /* 0x0007900801007387 */ /* 0x0043e80000100800 */
[----:B-1----:R-:W-:Y:S05]  /*2ec40*/  CALL.REL.NOINC `($_ZN7cutlass13device_kernelIN5flash19enable_sm80_to_sm89INS1_16FlashAttnBwdSm80INS1_25CollectiveMainloopBwdSm80ILi2ELi2EN4cute5tupleIJNS5_1CILi128EEES8_NS7_ILi64EEEEEENS_10bfloat16_tEfNS_4arch4Sm80ELb0ELb1ELb1ELb0ELb1ELb0ELb0ELb0ELi2ELi4ELi4ELi4ELb0EEENS1_21CollectiveEpilogueBwdISA_SB_SD_Li256ELb0ELb0ELi2EEENS1_19SingleTileSchedulerILb0ELb0ELb0ELi128EEEEEEEEEvNT_6ParamsE$_ZN4cute3eso3ESOILb1ELb0EJNS_1CILi1EEENS_5tupleIJNS2_ILi8EEEiiEEENS2_ILi64EEENS4_IJiNS2_ILi144EEENS2_ILi288EEEEEENS2_ILi512EEEEEC2ERKS3_RKS6_RKS7_RKSA_RKSB_) ;  /* 0xfffd9a9000007944 */ /* 0x002fea0003c3ffff */
[----:B-1----:R1:W5:Y:S04]  /*2ec50*/  LDL R5, [R1+0x760] ;  /* 0x0007600001057983 */ /* 0x0023680000100800 */
[----:B------:R1:W5:Y:S01]  /*2ec60*/  LDL.64 R2, [R1+0x758] ;  /* 0x0007580001027983 */ /* 0x0003620000100a00 */
[----:B------:R-:W-:-:S02]  /*2ec70*/  MOV R62, R27 ;  /* 0x0000001b003e7202 */ /* 0x000fc40000000f00 */
[----:B------:R-:W-:Y:S02]  /*2ec80*/  MOV R6, 0x2eca0 ;  /* 0x0002eca000067802 */ /* 0x000fe40000000f00 */
[----:B-1---5:R-:W-:Y:S05]  /*2ec90*/  CALL.REL.NOINC `($_ZN7cutlass13device_kernelIN5flash19enable_sm80_to_sm89INS1_16FlashAttnBwdSm80INS1_25CollectiveMainloopBwdSm80ILi2ELi2EN4cute5tupleIJNS5_1CILi128EEES8_NS7_ILi64EEEEEENS_10bfloat16_tEfNS_4arch4Sm80ELb0ELb1ELb1ELb0ELb1ELb0ELb0ELb0ELi2ELi4ELi4ELi4ELb0EEENS1_21CollectiveEpilogueBwdISA_SB_SD_Li256ELb0ELb0ELi2EEENS1_19SingleTileSchedulerILb0ELb0ELb0ELi128EEEEEEEEEvNT_6ParamsE$_ZN4cute5tupleIJNS0_IJNS_1CILi8EEENS0_IJNS1_ILi2EEES3_S3_EEENS1_ILi1EEES4_S5_EEENS0_IJS5_NS0_IJS2_iiEEENS1_ILi64EEENS0_IJiNS1_ILi144EEENS1_ILi288EEEEEENS1_ILi512EEEEEEEEC2ERKS6_RKSD_) ;  /* 0xfffdcb5000007944 */ /* 0x022fea0003c3ffff */
[----:B------:R2:W5:Y:S04]  /*2eca0*/  LDL R6, [R1+0x760] ;  /* 0x0007600001067983 */ /* 0x0005680000100800 */
[----:B-1----:R2:W5:Y:S01]  /*2ecb0*/  LDL.64 R2, [R1+0x758] ;  /* 0x0007580001027983 */ /* 0x0025620000100a00 */
[----:B------:R-:W-:-:S03]  /*2ecc0*/  MOV R4, 0x2ece0 ;  /* 0x0002ece000047802 */ /* 0x000fc60000000f00 */
[----:B--2--5:R-:W-:Y:S05]  /*2ecd0*/  CALL.REL.NOINC `($_ZN7cutlass13device_kernelIN5flash19enable_sm80_to_sm89INS1_16FlashAttnBwdSm80INS1_25CollectiveMainloopBwdSm80ILi2ELi2EN4cute5tupleIJNS5_1CILi128EEES8_NS7_ILi64EEEEEENS_10bfloat16_tEfNS_4arch4Sm80ELb0ELb1ELb1ELb0ELb1ELb0ELb0ELb0ELi2ELi4ELi4ELi4ELb0EEENS1_21CollectiveEpilogueBwdISA_SB_SD_Li256ELb0ELb0ELi2EEENS1_19SingleTileSchedulerILb0ELb0ELb0ELi128EEEEEEEEEvNT_6ParamsE$_ZZN4cute7flattenINS_5tupleIJNS_1CILi1EEENS1_IJNS2_ILi8EEEiiEEENS2_ILi64EEENS1_IJiNS2_ILi144EEENS2_ILi288EEEEEENS2_ILi512EEEEEEEEDaRKT_ENKUlRKT_E_clIS5_EEDaSH_) ;  /* 0xfffe0f6000007944 */ /* 0x024fea0003c3ffff */
[----:B------:R1:W-:Y:S01]  /*2ece0*/  STL [R12], R2 ;  /* 0x000000020c007387 */ /* 0x0003e20000100800 */
[----:B------:R-:W-:Y:S02]  /*2ecf0*/  MOV R5, R6 ;  /* 0x0000000600057202 */ /* 0x000fe40000000f00 */
[----:B------:R-:W-:Y:S01]  /*2ed00*/  MOV R4, 0x2ed30 ;  /* 0x0002ed3000047802 */ /* 0x000fe20000000f00 */
[----:B------:R1:W-:Y:S04]  /*2ed10*/  STL [R12+0x4], R3 ;  /* 0x000004030c007387 */ /* 0x0003e80000100800 */
[----:B-1----:R-:W-:Y:S05]  /*2ed20*/  CALL.REL.NOINC `($_ZN7cutlass13device_kernelIN5flash19enable_sm80_to_sm89INS1_16FlashAttnBwdSm80INS1_25CollectiveMainloopBwdSm80ILi2ELi2EN4cute5tupleIJNS5_1CILi128EEES8_NS7_ILi64EEEEEENS_10bfloat16_tEfNS_4arch4Sm80ELb0ELb1ELb1ELb0ELb1ELb0ELb0ELb0ELi2ELi4ELi4ELi4ELb0EEENS1_21CollectiveEpilogueBwdISA_SB_SD_Li256ELb0ELb0ELi2EEENS1_19SingleTileSchedulerILb0ELb0ELb0ELi128EEEEEEEEEvNT_6ParamsE$_ZZN4cute7flattenINS_5tupleIJNS_1CILi1EEENS1_IJNS2_ILi8EEEiiEEENS2_ILi64EEENS1_IJiNS2_ILi144EEENS2_ILi288EEEEEENS2_ILi512EEEEEEEEDaRKT_ENKUlRKT_E_clIS9_EEDaSH_) ;  /* 0xfffe0f3000007944 */ /* 0x002fea0003c3ffff */
[----:B------:R1:W-:Y:S01]  /*2ed30*/  STL [R1+0x794], R2 ;  /* 0x0007940201007387 */ /* 0x0003e20000100800 */
[----:B------:R-:W-:-:S02]  /*2ed40*/  MOV R62, R58 ;  /* 0x0000003a003e7202 */ /* 0x000fc40000000f00 */
[----:B------:R-:W-:Y:S02]  /*2ed50*/  MOV R4, 0x2ed70 ;  /* 0x0002ed7000047802 */ /* 0x000fe40000000f00 */
[----:B-1----:R-:W-:Y:S05]  /*2ed60*/  CALL.REL.NOINC `($_ZN7cutlass13device_kernelIN5flash19enable_sm80_to_sm89INS1_16FlashAttnBwdSm80INS1_25CollectiveMainloopBwdSm80ILi2ELi2EN4cute5tupleIJNS5_1CILi128EEES8_NS7_ILi64EEEEEENS_10bfloat16_tEfNS_4arch4Sm80ELb0ELb1ELb1ELb0ELb1ELb0ELb0ELb0ELi2ELi4ELi4ELi4ELb0EEENS1_21CollectiveEpilogueBwdISA_SB_SD_Li256ELb0ELb0ELi2EEENS1_19SingleTileSchedulerILb0ELb0ELb0ELi128EEEEEEEEEvNT_6ParamsE$_ZZN4cute12filter_tupleINS_5tupleIJNS_1CILi1EEENS1_IJNS2_ILi8EEEiiEEENS2_ILi64EEENS1_IJiNS2_ILi144EEENS2_ILi288EEEEEENS2_ILi512EEEEEEZNS_7flattenISB_EEDaRKT_EUlRKT_E_EEDaSF_OT0_ENKUlDpSI_E_clIJNS1_IJS3_EEES5_NS1_IJS6_EEES9_NS1_IJSA_EEEEEEDaSM_) ;  /* 0xfffdd7a000007944 */ /* 0x002fea0003c3ffff */
[----:B------:R-:W-:Y:S02]  /*2ed70*/  MOV R62, R27 ;  /* 0x0000001b003e7202 */ /* 0x000fe40000000f00 */
[----:B------:R-:W-:Y:S02]  /*2ed80*/  MOV R6, 0x2eda0 ;  /* 0x0002eda000067802 */ /* 0x000fe40000000f00 */
[----:B--2--5:R-:W-:Y:S05]  /*2ed90*/  CALL.REL.NOINC `($_ZN7cutlass13device_kernelIN5flash19enable_sm80_to_sm89INS1_16FlashAttnBwdSm80INS1_25CollectiveMainloopBwdSm80ILi2ELi2EN4cute5tupleIJNS5_1CILi128EEES8_NS7_ILi64EEEEEENS_10bfloat16_tEfNS_4arch4Sm80ELb0ELb1ELb1ELb0ELb1ELb0ELb0ELb0ELi2ELi4ELi4ELi4ELb0EEENS1_21CollectiveEpilogueBwdISA_SB_SD_Li256ELb0ELb0ELi2EEENS1_19SingleTileSchedulerILb0ELb0ELb0ELi128EEEEEEEEEvNT_6ParamsE$_ZN4cute3eso3ESOILb0ELb1EJiNS_1CILi144EEENS2_ILi512EEEEEC2ERKiRKS3_RKS4_) ;  /* 0xfffd914000007944 */ /* 0x024fea0003c3ffff */
[----:B------:R-:W2:Y:S01]  /*2eda0*/  LDL R6, [R1+0x758] ;  /* 0x0007580001067983 */ /* 0x000ea20000100800 */
[----:B-1----:R-:W-:Y:S01]  /*2edb0*/  IMAD.MOV.U32 R4, RZ, RZ, R44 ;  /* 0x000000ffff047224 */ /* 0x002fe200078e002c */
[----:B------:R-:W-:Y:S02]  /*2edc0*/  MOV R62, R27 ;  /* 0x0000001b003e7202 */ /* 0x000fe40000000f00 */
[----:B------:R-:W-:Y:S01]  /*2edd0*/  MOV R8, 0x2ee00 ;  /* 0x0002ee0000087802 */ /* 0x000fe20000000f00 */
[----:B--2---:R1:W-:Y:S04]  /*2ede0*/  STL [R1+0x11ec], R6 ;  /* 0x0011ec0601007387 */ /* 0x0043e80000100800 */
[----:B-1----:R-:W-:Y:S05]  /*2edf0*/  CALL.REL.NOINC `($_ZN7cutlass13device_kernelIN5flash19enable_sm80_to_sm89INS1_16FlashAttnBwdSm80INS1_25CollectiveMainloopBwdSm80ILi2ELi2EN4cute5tupleIJNS5_1CILi128EEES8_NS7_ILi64EEEEEENS_10bfloat16_tEfNS_4arch4Sm80ELb0ELb1ELb1ELb0ELb1ELb0ELb0ELb0ELi2ELi4ELi4ELi4ELb0EEENS1_21CollectiveEpilogueBwdISA_SB_SD_Li256ELb0ELb0ELi2EEENS1_19SingleTileSchedulerILb0ELb0ELb0ELi128EEEEEEEEEvNT_6ParamsE$_ZN4cute3eso3ESOILb0ELb0EJiiNS_1CILi144EEENS2_ILi512EEEEEC2ERKiS7_RKS3_RKS4_) ;  /* 0xfffd8a2000007944 */ /* 0x002fea0003c3ffff */
[----:B-1----:R-:W2:Y:S01]  /*2ee00*/  LDL.64 R4, [R1+0x758] ;  /* 0x0007580001047983 */ /* 0x002ea20000100a00 */
[----:B------:R-:W-:Y:S01]  /*2ee10*/  IMAD.MOV.U32 R3, RZ, RZ, R16 ;  /* 0x000000ffff037224 */ /* 0x000fe200078e0010 */
[----:B------:R-:W-:Y:S01]  /*2ee20*/  MOV R7, R45 ;  /* 0x0000002d00077202 */ /* 0x000fe20000000f00 */
[----:B------:R-:W-:Y:S01]  /*2ee30*/  IMAD.MOV.U32 R69, RZ, RZ, R27 ;  /* 0x000000ffff457224 */ /* 0x000fe200078e001b */
[----:B------:R-:W-:Y:S01]  /*2ee40*/  MOV R6, 0x2ee70 ;  /* 0x0002ee7000067802 */ /* 0x000fe20000000f00 */
[----:B--2---:R1:W-:Y:S04]  /*2ee50*/  STL.64 [R1+0x788], R4 ;  /* 0x0007880401007387 */ /* 0x0043e80000100a00 */
[----:B-1----:R-:W-:Y:S05]  /*2ee60*/  CALL.REL.NOINC `($_ZN7cutlass13device_kernelIN5flash19enable_sm80_to_sm89INS1_16FlashAttnBwdSm80INS1_25CollectiveMainloopBwdSm80ILi2ELi2EN4cute5tupleIJNS5_1CILi128EEES8_NS7_ILi64EEEEEENS_10bfloat16_tEfNS_4arch4Sm80ELb0ELb1ELb1ELb0ELb1ELb0ELb0ELb0ELi2ELi4ELi4ELi4ELb0EEENS1_21CollectiveEpilogueBwdISA_SB_SD_Li256ELb0ELb0ELi2EEENS1_19SingleTileSchedulerILb0ELb0ELb0ELi128EEEEEEEEEvNT_6ParamsE$_ZN4cute3eso3ESOILb0ELb0EJiiiNS_1CILi144EEENS2_ILi512EEEEEC2ERKiS7_S7_RKS3_RKS4_) ;  /* 0xfffd8c5000007944 */ /* 0x002fea0003c3ffff */
        /* <DEDUP_REMOVED lines=9> */
[----:B-1----:R-:W-:Y:S05]  /*2ef00*/  CALL.REL.NOINC `($_ZN7cutlass13device_kernelIN5flash19enable_sm80_to_sm89INS1_16FlashAttnBwdSm80INS1_25CollectiveMainloopBwdSm80ILi2ELi2EN4cute5tupleIJNS5_1CILi128EEES8_NS7_ILi64EEEEEENS_10bfloat16_tEfNS_4arch4Sm80ELb0ELb1ELb1ELb0ELb1ELb0ELb0ELb0ELi2ELi4ELi4ELi4ELb0EEENS1_21CollectiveEpilogueBwdISA_SB_SD_Li256ELb0ELb0ELi2EEENS1_19SingleTileSchedulerILb0ELb0ELb0ELi128EEEEEEEEEvNT_6ParamsE$_ZN4cute3eso3ESOILb1ELb0EJNS_1CILi8EEEiiiNS2_ILi144EEENS2_ILi512EEEEEC2ERKS3_RKiSA_SA_RKS4_RKS5_) ;  /* 0xfffd9d2000007944 */ /* 0x002fea0003c3ffff */
        /* <DEDUP_REMOVED lines=8> */
[----:B-1----:R-:W-:Y:S05]  /*2ef90*/  CALL.REL.NOINC `($_ZN7cutlass13device_kernelIN5flash19enable_sm80_to_sm89INS1_16FlashAttnBwdSm80INS1_25CollectiveMainloopBwdSm80ILi2ELi2EN4cute5tupleIJNS5_1CILi128EEES8_NS7_ILi64EEEEEENS_10bfloat16_tEfNS_4arch4Sm80ELb0ELb1ELb1ELb0ELb1ELb0ELb0ELb0ELi2ELi4ELi4ELi4ELb0EEENS1_21CollectiveEpilogueBwdISA_SB_SD_Li256ELb0ELb0ELi2EEENS1_19SingleTileSchedulerILb0ELb0ELb0ELi128EEEEEEEEEvNT_6ParamsE$_ZN4cute3eso3ESOILb1ELb0EJNS_1CILi1EEEiiiNS2_ILi144EEENS2_ILi512EEEEEC2ERKS3_RKiSA_SA_RKS4_RKS5_) ;  /* 0xfffd986000007944 */ /* 0x002fea0003c3ffff */
[----:B-1----:R1:W5:Y:S04]  /*2efa0*/  LDL R5, [R1+0x760] ;  /* 0x0007600001057983 */ /* 0x0023680000100800 */
[----:B------:R1:W5:Y:S01]  /*2efb0*/  LDL.64 R2, [R1+0x758] ;  /* 0x0007580001027983 */ /* 0x0003620000100a00 */
[----:B------:R-:W-:-:S02]  /*2efc0*/  MOV R61, R27 ;  /* 0x0000001b003d7202 */ /* 0x000fc40000000f00 */
[----:B------:R-:W-:Y:S02]  /*2efd0*/  MOV R6, 0x2eff0 ;  /* 0x0002eff000067802 */ /* 0x000fe40000000f00 */
[----:B-1---5:R-:W-:Y:S05]  /*2efe0*/  CALL.REL.NOINC `($_ZN7cutlass13device_kernelIN5flash19enable_sm80_to_sm89INS1_16FlashAttnBwdSm80INS1_25CollectiveMainloopBwdSm80ILi2ELi2EN4cute5tupleIJNS5_1CILi128EEES8_NS7_ILi64EEEEEENS_10bfloat16_tEfNS_4arch4Sm80ELb0ELb1ELb1ELb0ELb1ELb0ELb0ELb0ELi2ELi4ELi4ELi4ELb0EEENS1_21CollectiveEpilogueBwdISA_SB_SD_Li256ELb0ELb0ELi2EEENS1_19SingleTileSchedulerILb0ELb0ELb0ELi128EEEEEEEEEvNT_6ParamsE$_ZN4cute5tupleIJNS0_IJNS_1CILi16EEENS1_ILi2EEES3_S3_NS1_ILi4EEES3_EEENS0_IJNS1_ILi1EEEiiiNS1_ILi144EEENS1_ILi512EEEEEEEEC2ERKS5_RKS9_) ;  /* 0xfffdc57000007944 */ /* 0x022fea0003c3ffff */
        /* <DEDUP_REMOVED lines=10> */
[----:B-1----:R-:W-:Y:S05]  /*2f090*/  CALL.REL.NOINC `($_ZN7cutlass13device_kernelIN5flash19enable_sm80_to_sm89INS1_16FlashAttnBwdSm80INS1_25CollectiveMainloopBwdSm80ILi2ELi2EN4cute5tupleIJNS5_1CILi128EEES8_NS7_ILi64EEEEEENS_10bfloat16_tEfNS_4arch4Sm80ELb0ELb1ELb1ELb0ELb1ELb0ELb0ELb0ELi2ELi4ELi4ELi4ELb0EEENS1_21CollectiveEpilogueBwdISA_SB_SD_Li256ELb0ELb0ELi2EEENS1_19SingleTileSchedulerILb0ELb0ELb0ELi128EEEEEEEEEvNT_6ParamsE$_ZZN4cute6detail16composition_implINS_5tupleIJNS_1CILi16EEENS3_ILi2EEES5_S5_NS3_ILi4EEES5_EEENS2_IJNS3_ILi1EEEiiiNS3_ILi144EEENS3_ILi512EEEEEENS2_IJNS2_IJS5_S5_EEES6_NS3_ILi8EEEEEENS2_IJNS2_IJNS3_ILi64EEESA_EEES4_NS3_ILi1024EEEEEEEEDaRKT_RKT0_RKT1_RKT2_ENKUlRKT_RKT0_E_clISC_SG_EEDaSX_S10_) ;  /* 0xfffde9c000007944 */ /* 0x002fea0003c3ffff */
[----:B------:R-:W-:Y:S01]  /*2f0a0*/  IMAD.MOV.U32 R3, RZ, RZ, R17 ;  /* 0x000000ffff037224 */ /* 0x000fe200078e0011 */
[----:B------:R-:W-:Y:S01]  /*2f0b0*/  MOV R5, R48 ;  /* 0x0000003000057202 */ /* 0x000fe20000000f00 */
[----:B------:R-:W-:Y:S01]  /*2f0c0*/  IMAD.MOV.U32 R17, RZ, RZ, R58 ;  /* 0x000000ffff117224 */ /* 0x000fe200078e003a */
[----:B------:R-:W-:-:S02]  /*2f0d0*/  MOV R16, 0x2f0f0 ;  /* 0x0002f0f000107802 */ /* 0x000fc40000000f00 */
[----:B--2--5:R-:W-:Y:S05]  /*2f0e0*/  CALL.REL.NOINC `($_ZN7cutlass13device_kernelIN5flash19enable_sm80_to_sm89INS1_16FlashAttnBwdSm80INS1_25CollectiveMainloopBwdSm80ILi2ELi2EN4cute5tupleIJNS5_1CILi128EEES8_NS7_ILi64EEEEEENS_10bfloat16_tEfNS_4arch4Sm80ELb0ELb1ELb1ELb0ELb1ELb0ELb0ELb0ELi2ELi4ELi4ELi4ELb0EEENS1_21CollectiveEpilogueBwdISA_SB_SD_Li256ELb0ELb0ELi2EEENS1_19SingleTileSchedulerILb0ELb0ELb0ELi128EEEEEEEEEvNT_6ParamsE$_ZZN4cute6detail16composition_implINS_5tupleIJNS_1CILi16EEENS3_ILi2EEES5_S5_NS3_ILi4EEES5_EEENS2_IJNS3_ILi1EEEiiiNS3_ILi144EEENS3_ILi512EEEEEENS2_IJNS2_IJS5_S5_EEES6_NS3_ILi8EEEEEENS2_IJNS2_IJNS3_ILi64EEESA_EEES4_NS3_ILi1024EEEEEEEEDaRKT_RKT0_RKT1_RKT2_ENKUlRKT_RKT0_E_clIS6_S4_EEDaSX_S10_) ;  /* 0xfffde6f000007944 */ /* 0x024fea0003c3ffff */
[----:B-----5:R2:W-:Y:S01]  /*2f0f0*/  STL.64 [R1+0x770], R2 ;  /* 0x0007700201007387 */ /* 0x0205e20000100a00 */
[----:B------:R-:W-:Y:S01]  /*2f100*/  IMAD.MOV.U32 R62, RZ, RZ, R27 ;  /* 0x000000ffff3e7224 */ /* 0x000fe200078e001b */
[----:B------:R-:W-:-:S02]  /*2f110*/  MOV R69, R26 ;  /* 0x0000001a00457202 */ /* 0x000fc40000000f00 */
[----:B------:R-:W-:Y:S02]  /*2f120*/  MOV R4, 0x2f140 ;  /* 0x0002f14000047802 */ /* 0x000fe40000000f00 */
[----:B-12---:R-:W-:Y:S05]  /*2f130*/  CALL.REL.NOINC `($_ZN7cutlass13device_kernelIN5flash19enable_sm80_to_sm89INS1_16FlashAttnBwdSm80INS1_25CollectiveMainloopBwdSm80ILi2ELi2EN4cute5tupleIJNS5_1CILi128EEES8_NS7_ILi64EEEEEENS_10bfloat16_tEfNS_4arch4Sm80ELb0ELb1ELb1ELb0ELb1ELb0ELb0ELb0ELi2ELi4ELi4ELi4ELb0EEENS1_21CollectiveEpilogueBwdISA_SB_SD_Li256ELb0ELb0ELi2EEENS1_19SingleTileSchedulerILb0ELb0ELb0ELi128EEEEEEEEEvNT_6ParamsE$_ZN4cute3eso3ESOILb0ELb0EJNS_5tupleIJiNS_1CILi512EEEEEENS2_IJiiEEENS3_ILi1024EEEEEC2ERKS5_RKS6_RKS7_) ;  /* 0xfffd79b000007944 */ /* 0x006fea0003c3ffff */
[----:B------:R2:W5:Y:S04]  /*2f140*/  LDL R5, [R1+0x760] ;  /* 0x0007600001057983 */ /* 0x0005680000100800 */
[----:B-1----:R2:W5:Y:S01]  /*2f150*/  LDL.64 R2, [R1+0x758] ;  /* 0x0007580001027983 */ /* 0x0025620000100a00 */
[----:B------:R-:W-:Y:S02]  /*2f160*/  MOV R62, R27 ;  /* 0x0000001b003e7202 */ /* 0x000fe40000000f00 */
[----:B------:R-:W-:Y:S02]  /*2f170*/  MOV R6, 0x2f190 ;  /* 0x0002f19000067802 */ /* 0x000fe40000000f00 */
[----:B--2--5:R-:W-:Y:S05]  /*2f180*/  CALL.REL.NOINC `($_ZN7cutlass13device_kernelIN5flash19enable_sm80_to_sm89INS1_16FlashAttnBwdSm80INS1_25CollectiveMainloopBwdSm80ILi2ELi2EN4cute5tupleIJNS5_1CILi128EEES8_NS7_ILi64EEEEEENS_10bfloat16_tEfNS_4arch4Sm80ELb0ELb1ELb1ELb0ELb1ELb0ELb0ELb0ELi2ELi4ELi4ELi4ELb0EEENS1_21CollectiveEpilogueBwdISA_SB_SD_Li256ELb0ELb0ELi2EEENS1_19SingleTileSchedulerILb0ELb0ELb0ELi128EEEEEEEEEvNT_6ParamsE$_ZN4cute5tupleIJNS0_IJNS0_IJNS_1CILi2EEES2_EEES3_NS1_ILi8EEEEEENS0_IJNS0_IJiNS1_ILi512EEEEEENS0_IJiiEEENS1_ILi1024EEEEEEEEC2ERKS5_RKSA_) ;  /* 0xfffdc1c000007944 */ /* 0x024fea0003c3ffff */
        /* <DEDUP_REMOVED lines=8> */
[----:B-1---5:R-:W-:Y:S05]  /*2f210*/  CALL.REL.NOINC `($_ZN7cutlass13device_kernelIN5flash19enable_sm80_to_sm89INS1_16FlashAttnBwdSm80INS1_25CollectiveMainloopBwdSm80ILi2ELi2EN4cute5tupleIJNS5_1CILi128EEES8_NS7_ILi64EEEEEENS_10bfloat16_tEfNS_4arch4Sm80ELb0ELb1ELb1ELb0ELb1ELb0ELb0ELb0ELi2ELi4ELi4ELi4ELb0EEENS1_21CollectiveEpilogueBwdISA_SB_SD_Li256ELb0ELb0ELi2EEENS1_19SingleTileSchedulerILb0ELb0ELb0ELi128EEEEEEEEEvNT_6ParamsE$_ZN4cute3eso3ESOILb0ELb0EJNS_6LayoutINS_5tupleIJNS3_IJNS_1CILi2EEES5_EEES6_NS4_ILi8EEEEEENS3_IJNS3_IJiNS4_ILi512EEEEEENS3_IJiiEEENS4_ILi1024EEEEEEEEjEEC2ERKSE_RKj) ;  /* 0xfffd7c7000007944 */ /* 0x022fea0003c3ffff */
[----:B------:R-:W2:Y:S04]  /*2f220*/  LDL.64 R16, [R1+0x760] ;  /* 0x0007600001107983 */ /* 0x000ea80000100a00 */
[----:B-1----:R1:W5:Y:S01]  /*2f230*/  LDL.64 R4, [R1+0x758] ;  /* 0x0007580001047983 */ /* 0x0023620000100a00 */
[----:B------:R-:W-:Y:S02]  /*2f240*/  MOV R9, R27 ;  /* 0x0000001b00097202 */ /* 0x000fe40000000f00 */
[----:B------:R-:W-:Y:S01]  /*2f250*/  MOV R8, 0x2f280 ;  /* 0x0002f28000087802 */ /* 0x000fe20000000f00 */
[----:B--2---:R-:W-:-:S04]  /*2f260*/  IMAD.WIDE.U32 R2, R17, 0x2, R50 ;  /* 0x0000000211027825 */ /* 0x004fc800078e0032 */
[----:B-1---5:R-:W-:Y:S05]  /*2f270*/  CALL.REL.NOINC `($_ZN7cutlass13device_kernelIN5flash19enable_sm80_to_sm89INS1_16FlashAttnBwdSm80INS1_25CollectiveMainloopBwdSm80ILi2ELi2EN4cute5tupleIJNS5_1CILi128EEES8_NS7_ILi64EEEEEENS_10bfloat16_tEfNS_4arch4Sm80ELb0ELb1ELb1ELb0ELb1ELb0ELb0ELb0ELi2ELi4ELi4ELi4ELb0EEENS1_21CollectiveEpilogueBwdISA_SB_SD_Li256ELb0ELb0ELi2EEENS1_19SingleTileSchedulerILb0ELb0ELb0ELi128EEEEEEEEEvNT_6ParamsE$_ZN4cute8smem_ptrIPN7cutlass10bfloat16_tEECI1NS_12iter_adaptorIS3_S4_EEES3_) ;  /* 0xfffdc8f000007944 */ /* 0x022fea0003c3ffff */
[----:B-1----:R-:W2:Y:S01]  /*2f280*/  LDL.64 R2, [R1+0x758] ;  /* 0x0007580001027983 */ /* 0x002ea20000100a00 */
[----:B------:R-:W-:Y:S01]  /*2f290*/  IMAD.MOV.U32 R62, RZ, RZ, R27 ;  /* 0x000000ffff3e7224 */ /* 0x000fe200078e001b */
[----:B------:R-:W-:-:S02]  /*2f2a0*/  MOV R69, R26 ;  /* 0x0000001a00457202 */ /* 0x000fc40000000f00 */
[----:B------:R-:W-:Y:S01]  /*2f2b0*/  MOV R6, 0x2f2e0 ;  /* 0x0002f2e000067802 */ /* 0x000fe20000000f00 */
[----:B--2---:R1:W-:Y:S04]  /*2f2c0*/  STL.64 [R1+0x770], R2 ;  /* 0x0007700201007387 */ /* 0x0043e80000100a00 */
[----:B-1----:R-:W-:Y:S05]  /*2f2d0*/  CALL.REL.NOINC `($_ZN7cutlass13device_kernelIN5flash19enable_sm80_to_sm89INS1_16FlashAttnBwdSm80INS1_25CollectiveMainloopBwdSm80ILi2ELi2EN4cute5tupleIJNS5_1CILi128EEES8_NS7_ILi64EEEEEENS_10bfloat16_tEfNS_4arch4Sm80ELb0ELb1ELb1ELb0ELb1ELb0ELb0ELb0ELi2ELi4ELi4ELi4ELb0EEENS1_21CollectiveEpilogueBwdISA_SB_SD_Li256ELb0ELb0ELi2EEENS1_19SingleTileSchedulerILb0ELb0ELb0ELi128EEEEEEEEEvNT_6ParamsE$_ZN4cute3eso3ESOILb0ELb0EJNS_6LayoutINS_5tupleIJNS3_IJNS_1CILi2EEES5_EEES6_NS4_ILi8EEEEEENS3_IJNS3_IJiNS4_ILi512EEEEEENS3_IJiiEEENS4_ILi1024EEEEEEEENS_10ViewEngineINS_8smem_ptrIPN7cutlass10bfloat16_tEEEEEEEC2ERKSE_RKSL_) ;  /* 0xfffd7b3000007944 */ /* 0x002fea0003c3ffff */
[----:B-1----:R1:W5:Y:S04]  /*2f2e0*/  LDL R5, [R1+0x75c] ;  /* 0x00075c0001057983 */ /* 0x0023680000100800 */
[----:B------:R1:W5:Y:S01]  /*2f2f0*/  LDL R3, [R1+0x760] ;  /* 0x0007600001037983 */ /* 0x0003620000100800 */
[----:B------:R-:W-:-:S03]  /*2f300*/  MOV R4, 0x2f320 ;  /* 0x0002f32000047802 */ /* 0x000fc60000000f00 */
[----:B-1---5:R-:W-:Y:S05]  /*2f310*/  CALL.REL.NOINC `($_ZN7cutlass13device_kernelIN5flash19enable_sm80_to_sm89INS1_16FlashAttnBwdSm80INS1_25CollectiveMainloopBwdSm80ILi2ELi2EN4cute5tupleIJNS5_1CILi128EEES8_NS7_ILi64EEEEEENS_10bfloat16_tEfNS_4arch4Sm80ELb0ELb1ELb1ELb0ELb1ELb0ELb0ELb0ELi2ELi4ELi4ELi4ELb0EEENS1_21CollectiveEpilogueBwdISA_SB_SD_Li256ELb0ELb0ELi2EEENS1_19SingleTileSchedulerILb0ELb0ELb0ELi128EEEEEEEEEvNT_6ParamsE$_ZZN4cute4takeILi1ELi3ENS_5tupleIJNS1_IJiNS_1CILi512EEEEEENS1_IJiiEEENS2_ILi1024EEEEEEEEDaRKT1_ENKUlDpRKT_E_clIJS5_S6_EEEDaSE_) ;  /* 0xfffde09000007944 */ /* 0x022fea0003c3ffff */
[----:B------:R-:W-:Y:S02]  /*2f320*/  MOV R4, 0x2f340 ;  /* 0x0002f34000047802 */ /* 0x000fe40000000f00 */
[----:B-1---5:R-:W-:Y:S05]  /*2f330*/  CALL.REL.NOINC `($_ZN7cutlass13device_kernelIN5flash19enable_sm80_to_sm89INS1_16FlashAttnBwdSm80INS1_25CollectiveMainloopBwdSm80ILi2ELi2EN4cute5tupleIJNS5_1CILi128EEES8_NS7_ILi64EEEEEENS_10bfloat16_tEfNS_4arch4Sm80ELb0ELb1ELb1ELb0ELb1ELb0ELb0ELb0ELi2ELi4ELi4ELi4ELb0EEENS1_21CollectiveEpilogueBwdISA_SB_SD_Li256ELb0ELb0ELi2EEENS1_19SingleTileSchedulerILb0ELb0ELb0ELi128EEEEEEEEEvNT_6ParamsE$_ZZN4cute16flatten_to_tupleINS_5tupleIJNS1_IJiiEEENS_1CILi1024EEEEEEEEDaRKT_ENKUlRKT_E_clIS2_EEDaSB_) ;  /* 0xfffddb9000007944 */ /* 0x022fea0003c3ffff */
[----:B------:R1:W-:Y:S01]  /*2f340*/  STL [R12], R2 ;  /* 0x000000020c007387 */ /* 0x0003e20000100800 */
[----:B------:R-:W-:Y:S02]  /*2f350*/  MOV R62, R58 ;  /* 0x0000003a003e7202 */ /* 0x000fe40000000f00 */
[----:B------:R-:W-:Y:S01]  /*2f360*/  MOV R4, 0x2f390 ;  /* 0x0002f39000047802 */ /* 0x000fe20000000f00 */
[----:B------:R1:W-:Y:S04]  /*2f370*/  STL [R12+0x4], R3 ;  /* 0x000004030c007387 */ /* 0x0003e80000100800 */
[----:B-1----:R-:W-:Y:S05]  /*2f380*/  CALL.REL.NOINC `($_ZN7cutlass13device_kernelIN5flash19enable_sm80_to_sm89INS1_16FlashAttnBwdSm80INS1_25CollectiveMainloopBwdSm80ILi2ELi2EN4cute5tupleIJNS5_1CILi128EEES8_NS7_ILi64EEEEEENS_10bfloat16_tEfNS_4arch4Sm80ELb0ELb1ELb1ELb0ELb1ELb0ELb0ELb0ELi2ELi4ELi4ELi4ELb0EEENS1_21CollectiveEpilogueBwdISA_SB_SD_Li256ELb0ELb0ELi2EEENS1_19SingleTileSchedulerILb0ELb0ELb0ELi128EEEEEEEEEvNT_6ParamsE$_ZZN4cute12filter_tupleINS_5tupleIJNS1_IJiiEEENS_1CILi1024EEEEEEZNS_16flatten_to_tupleIS5_EEDaRKT_EUlRKT_E_EEDaS9_OT0_ENKUlDpSC_E_clIJS2_NS1_IJS4_EEEEEEDaSG_) ;  /* 0xfffdcc6000007944 */ /* 0x002fea0003c3ffff */
        /* <DEDUP_REMOVED lines=22> */
[----:B--2--5:R-:W-:Y:S05]  /*2f4f0*/  CALL.REL.NOINC `($_ZN7cutlass13device_kernelIN5flash19enable_sm80_to_sm89INS1_16FlashAttnBwdSm80INS1_25CollectiveMainloopBwdSm80ILi2ELi2EN4cute5tupleIJNS5_1CILi128EEES8_NS7_ILi64EEEEEENS_10bfloat16_tEfNS_4arch4Sm80ELb0ELb1ELb1ELb0ELb1ELb0ELb0ELb0ELi2ELi4ELi4ELi4ELb0EEENS1_21CollectiveEpilogueBwdISA_SB_SD_Li256ELb0ELb0ELi2EEENS1_19SingleTileSchedulerILb0ELb0ELb0ELi128EEEEEEEEEvNT_6ParamsE$_ZN4cute3eso3ESOILb1ELb0EJNS_10UnderscoreES2_S2_iEEC2ERKS2_S5_S5_RKi) ;  /* 0xfffd8b3000007944 */ /* 0x024fea0003c3ffff */
[----:B------:R-:W-:Y:S01]  /*2f500*/  ULDC.64 UR4, c[0x0][0x118] ;  /* 0x0000460000047ab9 */ /* 0x000fe20000000a00 */
[----:B------:R2:W5:Y:S04]  /*2f510*/  LDL R5, [R1+0x758] ;  /* 0x0007580001057983 */ /* 0x0005680000100800 */
[----:B-1----:R2:W5:Y:S01]  /*2f520*/  LD.E R3, [R10.64] ;  /* 0x000000040a037980 */ /* 0x002562000c101900 */
[----:B------:R-:W-:-:S03]  /*2f530*/  MOV R4, 0x2f550 ;  /* 0x0002f55000047802 */ /* 0x000fc60000000f00 */
[----:B--2--5:R-:W-:Y:S05]  /*2f540*/  CALL.REL.NOINC `($_ZN7cutlass13device_kernelIN5flash19enable_sm80_to_sm89INS1_16FlashAttnBwdSm80INS1_25CollectiveMainloopBwdSm80ILi2ELi2EN4cute5tupleIJNS5_1CILi128EEES8_NS7_ILi64EEEEEENS_10bfloat16_tEfNS_4arch4Sm80ELb0ELb1ELb1ELb0ELb1ELb0ELb0ELb0ELi2ELi4ELi4ELi4ELb0EEENS1_21CollectiveEpilogueBwdISA_SB_SD_Li256ELb0ELb0ELi2EEENS1_19SingleTileSchedulerILb0ELb0ELb0ELi128EEEEEEEEEvNT_6ParamsE$_ZZN4cute5sliceINS_5tupleIJNS_10UnderscoreES2_S2_iEEENS1_IJNS1_IJNS_1CILi1EEENS4_ILi0EEEEEEiNS4_ILi1024EEENS4_ILi8192EEEEEEEEDaRKT_RKT0_ENKUlRKT_RKT0_E_clIS2_iEEDaSJ_SM_) ;  /* 0xfffde03000007944 */ /* 0x024fea0003c3ffff */
[----:B------:R-:W-:Y:S02]  /*2f550*/  MOV R4, 0x2f570 ;  /* 0x0002f57000047802 */ /* 0x000fe40000000f00 */
[----:B-1---5:R-:W-:Y:S05]  /*2f560*/  CALL.REL.NOINC `($_ZN7cutlass13device_kernelIN5flash19enable_sm80_to_sm89INS1_16FlashAttnBwdSm80INS1_25CollectiveMainloopBwdSm80ILi2ELi2EN4cute5tupleIJNS5_1CILi128EEES8_NS7_ILi64EEEEEENS_10bfloat16_tEfNS_4arch4Sm80ELb0ELb1ELb1ELb0ELb1ELb0ELb0ELb0ELi2ELi4ELi4ELi4ELb0EEENS1_21CollectiveEpilogueBwdISA_SB_SD_Li256ELb0ELb0ELi2EEENS1_19SingleTileSchedulerILb0ELb0ELb0ELi128EEEEEEEEEvNT_6ParamsE$_ZZN4cute12filter_tupleINS_5tupleIJNS_10UnderscoreES2_S2_iEEENS1_IJNS1_IJNS_1CILi1EEENS4_ILi0EEEEEEiNS4_ILi1024EEENS4_ILi8192EEEEEEZNS_5sliceIS3_SA_EEDaRKT_RKT0_EUlRKT_RKT0_E_EEDaSE_SH_OT1_ENKUlDpSK_E_clIJNS1_IJS7_EEENS1_IJiEEENS1_IJS8_EEENS1_IJEEEEEEDaSR_) ;  /* 0xfffdccc000007944 */ /* 0x022fea0003c3ffff */
[----:B------:R-:W-:Y:S02]  /*2f570*/  MOV R4, 0x2f590 ;  /* 0x0002f59000047802 */ /* 0x000fe40000000f00 */
[----:B-1---5:R-:W-:Y:S05]  /*2f580*/  CALL.REL.NOINC `($_ZN7cutlass13device_kernelIN5flash19enable_sm80_to_sm89INS1_16FlashAttnBwdSm80INS1_25CollectiveMainloopBwdSm80ILi2ELi2EN4cute5tupleIJNS5_1CILi128EEES8_NS7_ILi64EEEEEENS_10bfloat16_tEfNS_4arch4Sm80ELb0ELb1ELb1ELb0ELb1ELb0ELb0ELb0ELi2ELi4ELi4ELi4ELb0EEENS1_21CollectiveEpilogueBwdISA_SB_SD_Li256ELb0ELb0ELi2EEENS1_19SingleTileSchedulerILb0ELb0ELb0ELi128EEEEEEEEEvNT_6ParamsE$_ZN4cute5tupleIJNS0_IJNS0_IJNS_1CILi8EEENS1_ILi1EEEEEENS1_ILi2EEES2_EEENS0_IJNS0_IJS3_NS1_ILi0EEEEEEiNS1_ILi1024EEEEEEEEC2ERKS6_RKSA_) ;  /* 0xfffdbf4000007944 */ /* 0x022fea0003c3ffff */
[----:B------:R1:W5:Y:S01]  /*2f590*/  LDL R2, [R1+0x758] ;  /* 0x0007580001027983 */ /* 0x0003620000100800 */
[----:B------:R-:W-:Y:S02]  /*2f5a0*/  SHF.L.U32 R6, R5, 0xd, RZ ;  /* 0x0000000d05067819 */ /* 0x000fe400000006ff */
[----:B------:R-:W-:-:S03]  /*2f5b0*/  MOV R4, 0x2f5e0 ;  /* 0x0002f5e000047802 */ /* 0x000fc60000000f00 */
[----:B------:R1:W-:Y:S04]  /*2f5c0*/  STL [R1+0x11e0], R6 ;  /* 0x0011e00601007387 */ /* 0x0003e80000100800 */
[----:B-1---5:R-:W-:Y:S05]  /*2f5d0*/  CALL.REL.NOINC `($_ZN7cutlass13device_kernelIN5flash19enable_sm80_to_sm89INS1_16FlashAttnBwdSm80INS1_25CollectiveMainloopBwdSm80ILi2ELi2EN4cute5tupleIJNS5_1CILi128EEES8_NS7_ILi64EEEEEENS_10bfloat16_tEfNS_4arch4Sm80ELb0ELb1ELb1ELb0ELb1ELb0ELb0ELb0ELi2ELi4ELi4ELi4ELb0EEENS1_21CollectiveEpilogueBwdISA_SB_SD_Li256ELb0ELb0ELi2EEENS1_19SingleTileSchedulerILb0ELb0ELb0ELi128EEEEEEEEEvNT_6ParamsE$_ZN4cute3eso3ESOILb0ELb0EJNS_6LayoutINS_5tupleIJNS3_IJNS_1CILi8EEENS4_ILi1EEEEEENS4_ILi2EEES5_EEENS3_IJNS3_IJS6_NS4_ILi0EEEEEEiNS4_ILi1024EEEEEEEEiEEC2ERKSE_RKi) ;  /* 0xfffd7e4000007944 */ /* 0x022fea0003c3ffff */
[----:B------:R-:W-:Y:S01]  /*2f5e0*/  ULDC.64 UR4, c[0x0][0x118] ;  /* 0x0000460000047ab9 */ /* 0x000fe20000000a00 */
[----:B-1----:R-:W2:Y:S04]  /*2f5f0*/  LDL.64 R4, [R1+0x758] ;  /* 0x0007580001047983 */ /* 0x002ea80000100a00 */
[----:B------:R-:W2:Y:S01]  /*2f600*/  LD.E.64 R2, [R10.64+0x8] ;  /* 0x000008040a027980 */ /* 0x000ea2000c101b00 */
[----:B------:R-:W-:Y:S02]  /*2f610*/  MOV R9, R27 ;  /* 0x0000001b00097202 */ /* 0x000fe40000000f00 */
[----:B------:R-:W-:Y:S01]  /*2f620*/  MOV R8, 0x2f650 ;  /* 0x0002f65000087802 */ /* 0x000fe20000000f00 */
[----:B--2---:R-:W-:-:S04]  /*2f630*/  IMAD.WIDE R2, R5, 0x2, R2 ;  /* 0x0000000205027825 */ /* 0x004fc800078e0202 */
[----:B------:R-:W-:Y:S05]  /*2f640*/  CALL.REL.NOINC `($_ZN7cutlass13device_kernelIN5flash19enable_sm80_to_sm89INS1_16FlashAttnBwdSm80INS1_25CollectiveMainloopBwdSm80ILi2ELi2EN4cute5tupleIJNS5_1CILi128EEES8_NS7_ILi64EEEEEENS_10bfloat16_tEfNS_4arch4Sm80ELb0ELb1ELb1ELb0ELb1ELb0ELb0ELb0ELi2ELi4ELi4ELi4ELb0EEENS1_21CollectiveEpilogueBwdISA_SB_SD_Li256ELb0ELb0ELi2EEENS1_19SingleTileSchedulerILb0ELb0ELb0ELi128EEEEEEEEEvNT_6ParamsE$_ZN4cute8smem_ptrIPN7cutlass10bfloat16_tEECI1NS_12iter_adaptorIS3_S4_EEES3_) ;  /* 0xfffdc52000007944 */ /* 0x000fea0003c3ffff */
[----:B-1----:R-:W2:Y:S01]  /*2f650*/  LDL.64 R2, [R1+0x758] ;  /* 0x0007580001027983 */ /* 0x002ea20000100a00 */
[----:B------:R-:W-:-:S02]  /*2f660*/  MOV R6, R4 ;  /* 0x0000000400067202 */ /* 0x000fc40000000f00 */
[----:B------:R-:W-:Y:S01]  /*2f670*/  MOV R4, 0x2f6a0 ;  /* 0x0002f6a000047802 */ /* 0x000fe20000000f00 */
[----:B--2---:R1:W-:Y:S04]  /*2f680*/  STL.64 [R1+0x770], R2 ;  /* 0x0007700201007387 */ /* 0x0043e80000100a00 */
[----:B-1----:R-:W-:Y:S05]  /*2f690*/  CALL.REL.NOINC `($_ZN7cutlass13device_kernelIN5flash19enable_sm80_to_sm89INS1_16FlashAttnBwdSm80INS1_25CollectiveMainloopBwdSm80ILi2ELi2EN4cute5tupleIJNS5_1CILi128EEES8_NS7_ILi64EEEEEENS_10bfloat16_tEfNS_4arch4Sm80ELb0ELb1ELb1ELb0ELb1ELb0ELb0ELb0ELi2ELi4ELi4ELi4ELb0EEENS1_21CollectiveEpilogueBwdISA_SB_SD_Li256ELb0ELb0ELi2EEENS1_19SingleTileSchedulerILb0ELb0ELb0ELi128EEEEEEEEEvNT_6ParamsE$_ZN4cute3eso3ESOILb0ELb0EJNS_6LayoutINS_5tupleIJNS3_IJNS_1CILi8EEENS4_ILi1EEEEEENS4_ILi2EEES5_EEENS3_IJNS3_IJS6_NS4_ILi0EEEEEEiNS4_ILi1024EEEEEEEENS_10ViewEngineINS_8smem_ptrIPN7cutlass10bfloat16_tEEEEEEEC2ERKSE_RKSL_) ;  /* 0xfffd7d1000007944 */ /* 0x002fea0003c3ffff */
[----:B-1----:R-:W2:Y:S01]  /*2f6a0*/  LDL.64 R2, [R28+0xe0] ;  /* 0x0000e0001c027983 */ /* 0x002ea20000100a00 */
[----:B------:R-:W-:-:S03]  /*2f6b0*/  ULDC.64 UR4, c[0x0][0x118] ;  /* 0x0000460000047ab9 */ /* 0x000fc60000000a00 */
[----:B------:R1:W5:Y:S04]  /*2f6c0*/  LDL R22, [R1+0x758] ;  /* 0x0007580001167983 */ /* 0x0003680000100800 */
[----:B------:R1:W5:Y:S04]  /*2f6d0*/  LDL.64 R56, [R1+0x760] ;  /* 0x0007600001387983 */ /* 0x0003680000100a00 */
[----:B------:R1:W5:Y:S04]  /*2f6e0*/  LDL.64 R8, [R28+0xc8] ;  /* 0x0000c8001c087983 */ /* 0x0003680000100a00 */
[----:B--2---:R-:W5:Y:S01]  /*2f6f0*/  LD.E.64 R2, [R2.64] ;  /* 0x0000000402027980 */ /* 0x004f62000c101b00 */
[----:B------:R-:W-:-:S03]  /*2f700*/  MOV R6, 0x2f720 ;  /* 0x0002f72000067802 */ /* 0x000fc60000000f00 */
[----:B-1---5:R-:W-:Y:S05]  /*2f710*/  CALL.REL.NOINC `($_ZN7cutlass13device_kernelIN5flash19enable_sm80_to_sm89INS1_16FlashAttnBwdSm80INS1_25CollectiveMainloopBwdSm80ILi2ELi2EN4cute5tupleIJNS5_1CILi128EEES8_NS7_ILi64EEEEEENS_10bfloat16_tEfNS_4arch4Sm80ELb0ELb1ELb1ELb0ELb1ELb0ELb0ELb0ELi2ELi4ELi4ELi4ELb0EEENS1_21CollectiveEpilogueBwdISA_SB_SD_Li256ELb0ELb0ELi2EEENS1_19SingleTileSchedulerILb0ELb0ELb0ELi128EEEEEEEEEvNT_6ParamsE$_ZN4cute3eso3ESOILb1ELb0EJNS_14ComposedLayoutINS_7SwizzleILi3ELi3ELi3EEENS_1CILi0EEENS_6LayoutINS_5tupleIJNS8_IJNS8_IJNS5_ILi4EEENS5_ILi8EEEEEENS8_IJS9_NS5_ILi1EEEEEEEEENS8_IJNS8_IJNS5_ILi2EEESF_SF_EEENS8_IJSF_SA_EEEEEEEEENS8_IJNS8_IJNS8_IJNS5_ILi128EEESC_EEENS8_IJNS5_ILi16EEES6_EEEEEENS8_IJNS8_IJNS5_ILi64EEESA_NS5_ILi512EEEEEENS8_IJNS5_ILi8192EEENS5_ILi1024EEEEEEEEEEEEEEEENS_10ViewEngineINS_8smem_ptrIPN7cutlass10bfloat16_tEEEEEEEC2ERKSY_RKS15_) ;  /* 0xfffd8b0000007944 */ /* 0x022fea0003c3ffff */
        /* <DEDUP_REMOVED lines=29> */
[----:B-12--5:R-:W-:Y:S05]  /*2f8f0*/  CALL.REL.NOINC `($_ZN7cutlass13device_kernelIN5flash19enable_sm80_to_sm89INS1_16FlashAttnBwdSm80INS1_25CollectiveMainloopBwdSm80ILi2ELi2EN4cute5tupleIJNS5_1CILi128EEES8_NS7_ILi64EEEEEENS_10bfloat16_tEfNS_4arch4Sm80ELb0ELb1ELb1ELb0ELb1ELb0ELb0ELb0ELi2ELi4ELi4ELi4ELb0EEENS1_21CollectiveEpilogueBwdISA_SB_SD_Li256ELb0ELb0ELi2EEENS1_19SingleTileSchedulerILb0ELb0ELb0ELi128EEEEEEEEEvNT_6ParamsE$_ZZN4cute7idx2crdINS_5tupleIJiiNS_1CILi0EEEEEENS1_IJNS1_IJNS2_ILi4EEENS2_ILi8EEEEEES5_NS2_ILi1EEEEEEEEDaRKT_RKT0_ENKUlRKT_RKT0_E_clIiS7_EEDaSI_SL_) ;  /* 0xfffe084000007944 */ /* 0x026fea0003c3ffff */
[----:B------:R-:W-:Y:S02]  /*2f900*/  MOV R2, 0x2f920 ;  /* 0x0002f92000027802 */ /* 0x000fe40000000f00 */
[----:B-1----:R-:W-:Y:S05]  /*2f910*/  CALL.REL.NOINC `($_ZN7cutlass13device_kernelIN5flash19enable_sm80_to_sm89INS1_16FlashAttnBwdSm80INS1_25CollectiveMainloopBwdSm80ILi2ELi2EN4cute5tupleIJNS5_1CILi128EEES8_NS7_ILi64EEEEEENS_10bfloat16_tEfNS_4arch4Sm80ELb0ELb1ELb1ELb0ELb1ELb0ELb0ELb0ELi2ELi4ELi4ELi4ELb0EEENS1_21CollectiveEpilogueBwdISA_SB_SD_Li256ELb0ELb0ELi2EEENS1_19SingleTileSchedulerILb0ELb0ELb0ELi128EEEEEEEEEvNT_6ParamsE$_ZZN4cute7idx2crdINS_5tupleIJiiNS_1CILi0EEEEEENS1_IJNS1_IJNS2_ILi4EEENS2_ILi8EEEEEES5_NS2_ILi1EEEEEEEEDaRKT_RKT0_ENKUlRKT_RKT0_E_clIiS5_EEDaSI_SL_) ;  /* 0xfffe07f000007944 */ /* 0x002fea0003c3ffff */
[----:B------:R1:W-:Y:S01]  /*2f920*/  STL [R12], R6 ;  /* 0x000000060c007387 */ /* 0x0003e20000100800 */
[----:B------:R-:W-:Y:S02]  /*2f930*/  MOV R2, R58 ;  /* 0x0000003a00027202 */ /* 0x000fe40000000f00 */
[----:B------:R-:W-:-:S02]  /*2f940*/  MOV R72, 0x2f960 ;  /* 0x0002f96000487802 */ /* 0x000fc40000000f00 */
[----:B-1----:R-:W-:Y:S05]  /*2f950*/  CALL.REL.NOINC `($_ZN7cutlass13device_kernelIN5flash19enable_sm80_to_sm89INS1_16FlashAttnBwdSm80INS1_25CollectiveMainloopBwdSm80ILi2ELi2EN4cute5tupleIJNS5_1CILi128EEES8_NS7_ILi64EEEEEENS_10bfloat16_tEfNS_4arch4Sm80ELb0ELb1ELb1ELb0ELb1ELb0ELb0ELb0ELi2ELi4ELi4ELi4ELb0EEENS1_21CollectiveEpilogueBwdISA_SB_SD_Li256ELb0ELb0ELi2EEENS1_19SingleTileSchedulerILb0ELb0ELb0ELi128EEEEEEEEEvNT_6ParamsE$_ZZN4cute9transformINS_5tupleIJiiNS_1CILi0EEEEEENS1_IJNS1_IJNS2_ILi4EEENS2_ILi8EEEEEES5_NS2_ILi1EEEEEEZNS_7idx2crdIS4_S9_EEDaRKT_RKT0_EUlRKT_RKT0_E_EEDaSD_SG_OT1_ENKUlDpSJ_E_clIJNS1_IJiiEEEiS3_EEEDaSQ_) ;  /* 0xfffe0f1000007944 */ /* 0x002fea0003c3ffff */
[----:B------:R-:W-:Y:S02]  /*2f960*/  MOV R6, 0x2f980 ;  /* 0x0002f98000067802 */ /* 0x000fe40000000f00 */
[----:B--2--5:R-:W-:Y:S05]  /*2f970*/  CALL.REL.NOINC `($_ZN7cutlass13device_kernelIN5flash19enable_sm80_to_sm89INS1_16FlashAttnBwdSm80INS1_25CollectiveMainloopBwdSm80ILi2ELi2EN4cute5tupleIJNS5_1CILi128EEES8_NS7_ILi64EEEEEENS_10bfloat16_tEfNS_4arch4Sm80ELb0ELb1ELb1ELb0ELb1ELb0ELb0ELb0ELi2ELi4ELi4ELi4ELb0EEENS1_21CollectiveEpilogueBwdISA_SB_SD_Li256ELb0ELb0ELi2EEENS1_19SingleTileSchedulerILb0ELb0ELb0ELi128EEEEEEEEEvNT_6ParamsE$_ZZN4cute13to_mixed_bitsINS_5tupleIJNS1_IJNS_1CILi4EEENS2_ILi8EEEEEES3_NS2_ILi1EEEEEENS1_IJNS1_IJNS2_ILi128EEENS2_ILi0EEEEEENS2_ILi16EEES9_EEENS1_IJNS1_IJiiEEEiS9_EEEEEDaRKT_RKT0_RKT1_ENKUlRKT_RKT0_RKT1_E_clIS5_SA_SD_EEDaSQ_ST_SW_) ;  /* 0xfffdd21000007944 */ /* 0x024fea0003c3ffff */
[----:B------:R-:W-:Y:S02]  /*2f980*/  MOV R6, 0x2f9a0 ;  /* 0x0002f9a000067802 */ /* 0x000fe40000000f00 */
[----:B------:R-:W-:Y:S05]  /*2f990*/  CALL.REL.NOINC `($_ZN7cutlass13device_kernelIN5flash19enable_sm80_to_sm89INS1_16FlashAttnBwdSm80INS1_25CollectiveMainloopBwdSm80ILi2ELi2EN4cute5tupleIJNS5_1CILi128EEES8_NS7_ILi64EEEEEENS_10bfloat16_tEfNS_4arch4Sm80ELb0ELb1ELb1ELb0ELb1ELb0ELb0ELb0ELi2ELi4ELi4ELi4ELb0EEENS1_21CollectiveEpilogueBwdISA_SB_SD_Li256ELb0ELb0ELi2EEENS1_19SingleTileSchedulerILb0ELb0ELb0ELi128EEEEEEEEEvNT_6ParamsE$_ZZN4cute13to_mixed_bitsINS_5tupleIJNS1_IJNS_1CILi4EEENS2_ILi8EEEEEES3_NS2_ILi1EEEEEENS1_IJNS1_IJNS2_ILi128EEENS2_ILi0EEEEEENS2_ILi16EEES9_EEENS1_IJNS1_IJiiEEEiS9_EEEEEDaRKT_RKT0_RKT1_ENKUlRKT_RKT0_RKT1_E_clIS3_SB_iEEDaSQ_ST_SW_) ;  /* 0xfffdd1b000007944 */ /* 0x000fea0003c3ffff */
[----:B------:R-:W-:Y:S02]  /*2f9a0*/  MOV R5, R2 ;  /* 0x0000000200057202 */ /* 0x000fe40000000f00 */
[----:B------:R-:W-:-:S02]  /*2f9b0*/  MOV R2, 0x2f9d0 ;  /* 0x0002f9d000027802 */ /* 0x000fc40000000f00 */
[----:B------:R-:W-:Y:S05]  /*2f9c0*/  CALL.REL.NOINC `($_ZN7cutlass13device_kernelIN5flash19enable_sm80_to_sm89INS1_16FlashAttnBwdSm80INS1_25CollectiveMainloopBwdSm80ILi2ELi2EN4cute5tupleIJNS5_1CILi128EEES8_NS7_ILi64EEEEEENS_10bfloat16_tEfNS_4arch4Sm80ELb0ELb1ELb1ELb0ELb1ELb0ELb0ELb0ELi2ELi4ELi4ELi4ELb0EEENS1_21CollectiveEpilogueBwdISA_SB_SD_Li256ELb0ELb0ELi2EEENS1_19SingleTileSchedulerILb0ELb0ELb0ELi128EEEEEEEEEvNT_6ParamsE$_ZZN4cute13to_mixed_bitsINS_5tupleIJNS1_IJNS_1CILi4EEENS2_ILi8EEEEEES3_NS2_ILi1EEEEEENS1_IJNS1_IJNS2_ILi128EEENS2_ILi0EEEEEENS2_ILi16EEES9_EEENS1_IJNS1_IJiiEEEiS9_EEEEEDaRKT_RKT0_RKT1_ENKUlDpRKT_E_clIJNS_9MixedBitsILj0ELj384EEENSU_ILj0ELj48EEENS2_ILj0EEEEEEDaSR_) ;  /* 0xfffdd13000007944 */ /* 0x000fea0003c3ffff */
[----:B------:R-:W-:Y:S02]  /*2f9d0*/  SHF.R.S32.HI R5, RZ, 0x1f, R4 ;  /* 0x0000001fff057819 */ /* 0x000fe40000011404 */
[----:B------:R-:W-:-:S02]  /*2f9e0*/  LOP3.LUT R3, R3, 0x1b0, RZ, 0xc0, !PT ;  /* 0x000001b003037812 */ /* 0x000fc400078ec0ff */
[----:B------:R-:W-:Y:S02]  /*2f9f0*/  LEA.HI R5, R5, R4, RZ, 0x2 ;  /* 0x0000000405057211 */ /* 0x000fe400078f10ff */
[----:B------:R-:W-:Y:S02]  /*2fa00*/  MOV R4, 0x2fa40 ;  /* 0x0002fa4000047802 */ /* 0x000fe40000000f00 */
[----:B------:R-:W-:-:S05]  /*2fa10*/  SHF.R.S32.HI R2, RZ, 0x2, R5 ;  /* 0x00000002ff027819 */ /* 0x000fca0000011405 */
[----:B------:R1:W-:Y:S02]  /*2fa20*/  STL [R1+0x77c], R2 ;  /* 0x00077c0201007387 */ /* 0x0003e40000100800 */
[----:B-1----:R-:W-:Y:S05]  /*2fa30*/  CALL.REL.NOINC `($_ZN7cutlass13device_kernelIN5flash19enable_sm80_to_sm89INS1_16FlashAttnBwdSm80INS1_25CollectiveMainloopBwdSm80ILi2ELi2EN4cute5tupleIJNS5_1CILi128EEES8_NS7_ILi64EEEEEENS_10bfloat16_tEfNS_4arch4Sm80ELb0ELb1ELb1ELb0ELb1ELb0ELb0ELb0ELi2ELi4ELi4ELi4ELb0EEENS1_21CollectiveEpilogueBwdISA_SB_SD_Li256ELb0ELb0ELi2EEENS1_19SingleTileSchedulerILb0ELb0ELb0ELi128EEEEEEEEEvNT_6ParamsE$_ZN4cute5tupleIJNS_7SwizzleILi3ELi3ELi3EEENS_9MixedBitsILj0ELj432EEENS_6LayoutINS0_IJNS0_IJNS_1CILi2EEES7_S7_EEES7_NS6_ILi8EEEEEENS0_IJNS0_IJNS6_ILi64EEES9_NS6_ILi512EEEEEENS6_ILi8192EEENS6_ILi1024EEEEEEEEEEC2ERKS2_RKS4_RKSH_) ;  /* 0xfffdbf1000007944 */ /* 0x002fea0003c3ffff */
[----:B-1----:R1:W5:Y:S01]  /*2fa40*/  LDL R2, [R1+0x758] ;  /* 0x0007580001027983 */ /* 0x0023620000100800 */
[----:B------:R-:W-:Y:S02]  /*2fa50*/  MOV R45, R13 ;  /* 0x0000000d002d7202 */ /* 0x000fe40000000f00 */
[----:B------:R-:W-:Y:S02]  /*2fa60*/  MOV R4, 0x2fa80 ;  /* 0x0002fa8000047802 */ /* 0x000fe40000000f00 */
[----:B-1---5:R-:W-:Y:S05]  /*2fa70*/  CALL.REL.NOINC `($_ZN7cutlass13device_kernelIN5flash19enable_sm80_to_sm89INS1_16FlashAttnBwdSm80INS1_25CollectiveMainloopBwdSm80ILi2ELi2EN4cute5tupleIJNS5_1CILi128EEES8_NS7_ILi64EEEEEENS_10bfloat16_tEfNS_4arch4Sm80ELb0ELb1ELb1ELb0ELb1ELb0ELb0ELb0ELi2ELi4ELi4ELi4ELb0EEENS1_21CollectiveEpilogueBwdISA_SB_SD_Li256ELb0ELb0ELi2EEENS1_19SingleTileSchedulerILb0ELb0ELb0ELi128EEEEEEEEEvNT_6ParamsE$_ZN4cute3eso3ESOILb0ELb0EJNS_14ComposedLayoutINS_7SwizzleILi3ELi3ELi3EEENS_9MixedBitsILj0ELj432EEENS_6LayoutINS_5tupleIJNS8_IJNS_1CILi2EEESA_SA_EEESA_NS9_ILi8EEEEEENS8_IJNS8_IJNS9_ILi64EEESC_NS9_ILi512EEEEEENS9_ILi8192EEENS9_ILi1024EEEEEEEEEEiEEC2ERKSL_RKi) ;  /* 0xfffd6dc000007944 */ /* 0x022fea0003c3ffff */
[----:B-1----:R-:W2:Y:S01]  /*2fa80*/  LDL.64 R4, [R1+0x758] ;  /* 0x0007580001047983 */ /* 0x002ea20000100a00 */
[----:B------:R-:W-:Y:S02]  /*2fa90*/  MOV R9, R27 ;  /* 0x0000001b00097202 */ /* 0x000fe40000000f00 */
[----:B------:R-:W-:Y:S01]  /*2faa0*/  MOV R8, 0x2fad0 ;  /* 0x0002fad000087802 */ /* 0x000fe20000000f00 */
[----:B--2---:R-:W-:-:S04]  /*2fab0*/  IMAD.WIDE R2, R5, 0x2, R16 ;  /* 0x0000000205027825 */ /* 0x004fc800078e0210 */
[----:B------:R-:W-:Y:S05]  /*2fac0*/  CALL.REL.NOINC `($_ZN7cutlass13device_kernelIN5flash19enable_sm80_to_sm89INS1_16FlashAttnBwdSm80INS1_25CollectiveMainloopBwdSm80ILi2ELi2EN4cute5tupleIJNS5_1CILi128EEES8_NS7_ILi64EEEEEENS_10bfloat16_tEfNS_4arch4Sm80ELb0ELb1ELb1ELb0ELb1ELb0ELb0ELb0ELi2ELi4ELi4ELi4ELb0EEENS1_21CollectiveEpilogueBwdISA_SB_SD_Li256ELb0ELb0ELi2EEENS1_19SingleTileSchedulerILb0ELb0ELb0ELi128EEEEEEEEEvNT_6ParamsE$_ZN4cute8smem_ptrIPN7cutlass10bfloat16_tEECI1NS_12iter_adaptorIS3_S4_EEES3_) ;  /* 0xfffdc0a000007944 */ /* 0x000fea0003c3ffff */
[----:B-1----:R-:W2:Y:S01]  /*2fad0*/  LDL.64 R2, [R1+0x758] ;  /* 0x0007580001027983 */ /* 0x002ea20000100a00 */
[----:B------:R-:W-:Y:S02]  /*2fae0*/  MOV R6, R4 ;  /* 0x0000000400067202 */ /* 0x000fe40000000f00 */
[----:B------:R-:W-:Y:S01]  /*2faf0*/  MOV R4, 0x2fb20 ;  /* 0x0002fb2000047802 */ /* 0x000fe20000000f00 */
[----:B--2---:R1:W-:Y:S04]  /*2fb00*/  STL.64 [R1+0x770], R2 ;  /* 0x0007700201007387 */ /* 0x0043e80000100a00 */
[----:B-1----:R-:W-:Y:S05]  /*2fb10*/  CALL.REL.NOINC `($_ZN7cutlass13device_kernelIN5flash19enable_sm80_to_sm89INS1_16FlashAttnBwdSm80INS1_25CollectiveMainloopBwdSm80ILi2ELi2EN4cute5tupleIJNS5_1CILi128EEES8_NS7_ILi64EEEEEENS_10bfloat16_tEfNS_4arch4Sm80ELb0ELb1ELb1ELb0ELb1ELb0ELb0ELb0ELi2ELi4ELi4ELi4ELb0EEENS1_21CollectiveEpilogueBwdISA_SB_SD_Li256ELb0ELb0ELi2EEENS1_19SingleTileSchedulerILb0ELb0ELb0ELi128EEEEEEEEEvNT_6ParamsE$_ZN4cute3eso3ESOILb0ELb0EJNS_14ComposedLayoutINS_7SwizzleILi3ELi3ELi3EEENS_9MixedBitsILj0ELj432EEENS_6LayoutINS_5tupleIJNS8_IJNS_1CILi2EEESA_SA_EEESA_NS9_ILi8EEEEEENS8_IJNS8_IJNS9_ILi64EEESC_NS9_ILi512EEEEEENS9_ILi8192EEENS9_ILi1024EEEEEEEEEENS_10ViewEngineINS_8smem_ptrIPN7cutlass10bfloat16_tEEEEEEEC2ERKSL_RKSS_) ;  /* 0xfffd6cb000007944 */ /* 0x002fea0003c3ffff */
        /* <DEDUP_REMOVED lines=23> */
[----:B--2--5:R-:W-:Y:S05]  /*2fc90*/  CALL.REL.NOINC `($_ZN7cutlass13device_kernelIN5flash19enable_sm80_to_sm89INS1_16FlashAttnBwdSm80INS1_25CollectiveMainloopBwdSm80ILi2ELi2EN4cute5tupleIJNS5_1CILi128EEES8_NS7_ILi64EEEEEENS_10bfloat16_tEfNS_4arch4Sm80ELb0ELb1ELb1ELb0ELb1ELb0ELb0ELb0ELi2ELi4ELi4ELi4ELb0EEENS1_21CollectiveEpilogueBwdISA_SB_SD_Li256ELb0ELb0ELi2EEENS1_19SingleTileSchedulerILb0ELb0ELb0ELi128EEEEEEEEEvNT_6ParamsE$_ZN4cute3eso3ESOILb1ELb0EJNS_6LayoutINS_5tupleIJNS3_IJNS_1CILi8EEENS4_ILi1EEEEEENS4_ILi2EEES5_EEENS3_IJNS3_IJS6_NS4_ILi0EEEEEENS4_ILi64EEES5_EEEEENS_10ViewEngineIPN7cutlass10bfloat16_tEEEEEC2ERKSE_RKSJ_) ;  /* 0xfffdb1c000007944 */ /* 0x024fea0003c3ffff */
[----:B------:R2:W5:Y:S01]  /*2fca0*/  LDL.64 R52, [R1+0x758] ;  /* 0x0007580001347983 */ /* 0x0005620000100a00 */
[----:B-1----:R-:W-:Y:S01]  /*2fcb0*/  IMAD.MOV.U32 R6, RZ, RZ, R48 ;  /* 0x000000ffff067224 */ /* 0x002fe200078e0030 */
[----:B------:R-:W-:Y:S01]  /*2fcc0*/  MOV R3, R49 ;  /* 0x0000003100037202 */ /* 0x000fe20000000f00 */
[----:B------:R-:W-:Y:S01]  /*2fcd0*/  IMAD.MOV.U32 R69, RZ, RZ, R27 ;  /* 0x000000ffff457224 */ /* 0x000fe200078e001b */
[----:B------:R-:W-:Y:S02]  /*2fce0*/  MOV R4, 0x2fd00 ;  /* 0x0002fd0000047802 */ /* 0x000fe40000000f00 */
[----:B--2--5:R-:W-:Y:S05]  /*2fcf0*/  CALL.REL.NOINC `($_ZN7cutlass13device_kernelIN5flash19enable_sm80_to_sm89INS1_16FlashAttnBwdSm80INS1_25CollectiveMainloopBwdSm80ILi2ELi2EN4cute5tupleIJNS5_1CILi128EEES8_NS7_ILi64EEEEEENS_10bfloat16_tEfNS_4arch4Sm80ELb0ELb1ELb1ELb0ELb1ELb0ELb0ELb0ELi2ELi4ELi4ELi4ELb0EEENS1_21CollectiveEpilogueBwdISA_SB_SD_Li256ELb0ELb0ELi2EEENS1_19SingleTileSchedulerILb0ELb0ELb0ELi128EEEEEEEEEvNT_6ParamsE$_ZN4cute3eso3ESOILb1ELb0EJNS_6LayoutINS_5tupleIJNS3_IJNS3_IJNS_1CILi4EEENS4_ILi2EEEEEENS4_ILi1EEEEEES6_NS4_ILi8EEEEEENS3_IJNS3_IJNS3_IJS8_NS4_ILi32EEEEEENS4_ILi0EEEEEENS4_ILi64EEES5_EEEEENS_10ViewEngineIPN7cutlass10bfloat16_tEEEEEC2ERKSI_RKSN_) ;  /* 0xfffd9d7000007944 */ /* 0x024fea0003c3ffff */
[----:B------:R-:W-:Y:S01]  /*2fd00*/  ULDC.64 UR4, c[0x0][0x118] ;  /* 0x0000460000047ab9 */ /* 0x000fe20000000a00 */
[----:B------:R2:W5:Y:S04]  /*2fd10*/  LDL.64 R50, [R1+0x758] ;  /* 0x0007580001327983 */ /* 0x0005680000100a00 */
[----:B-1----:R2:W5:Y:S01]  /*2fd20*/  LD.E.64 R2, [R54.64] ;  /* 0x0000000436027980 */ /* 0x002562000c101b00 */
[----:B------:R-:W-:-:S02]  /*2fd30*/  MOV R9, R27 ;  /* 0x0000001b00097202 */ /* 0x000fc40000000f00 */
[----:B------:R-:W-:Y:S02]  /*2fd40*/  MOV R8, 0x2fd60 ;  /* 0x0002fd6000087802 */ /* 0x000fe40000000f00 */
[----:B--2--5:R-:W-:Y:S05]  /*2fd50*/  CALL.REL.NOINC `($_ZN7cutlass13device_kernelIN5flash19enable_sm80_to_sm89INS1_16FlashAttnBwdSm80INS1_25CollectiveMainloopBwdSm80ILi2ELi2EN4cute5tupleIJNS5_1CILi128EEES8_NS7_ILi64EEEEEENS_10bfloat16_tEfNS_4arch4Sm80ELb0ELb1ELb1ELb0ELb1ELb0ELb0ELb0ELi2ELi4ELi4ELi4ELb0EEENS1_21CollectiveEpilogueBwdISA_SB_SD_Li256ELb0ELb0ELi2EEENS1_19SingleTileSchedulerILb0ELb0ELb0ELi128EEEEEEEEEvNT_6ParamsE$_ZN4cute8smem_ptrIPN7cutlass10bfloat16_tEECI1NS_12iter_adaptorIS3_S4_EEES3_) ;  /* 0xfffdbe1000007944 */ /* 0x024fea0003c3ffff */
[----:B-1----:R1:W5:Y:S01]  /*2fd60*/  LDL.64 R2, [R1+0x758] ;  /* 0x0007580001027983 */ /* 0x0023620000100a00 */
[----:B------:R-:W-:-:S03]  /*2fd70*/  MOV R6, 0x2fd90 ;  /* 0x0002fd9000067802 */ /* 0x000fc60000000f00 */
[----:B-1---5:R-:W-:Y:S05]  /*2fd80*/  CALL.REL.NOINC `($_ZN7cutlass13device_kernelIN5flash19enable_sm80_to_sm89INS1_16FlashAttnBwdSm80INS1_25CollectiveMainloopBwdSm80ILi2ELi2EN4cute5tupleIJNS5_1CILi128EEES8_NS7_ILi64EEEEEENS_10bfloat16_tEfNS_4arch4Sm80ELb0ELb1ELb1ELb0ELb1ELb0ELb0ELb0ELi2ELi4ELi4ELi4ELb0EEENS1_21CollectiveEpilogueBwdISA_SB_SD_Li256ELb0ELb0ELi2EEENS1_19SingleTileSchedulerILb0ELb0ELb0ELi128EEEEEEEEEvNT_6ParamsE$_ZN4cute3eso3ESOILb1ELb0EJNS_6LayoutINS_5tupleIJNS3_IJNS_1CILi8EEENS4_ILi1EEEEEENS4_ILi2EEEEEENS3_IJNS3_IJS6_NS4_ILi0EEEEEENS4_ILi8192EEEEEEEENS_10ViewEngineINS_8smem_ptrIPN7cutlass10bfloat16_tEEEEEEEC2ERKSE_RKSL_) ;  /* 0xfffdaf2000007944 */ /* 0x022fea0003c3ffff */
[----:B-1----:R1:W5:Y:S01]  /*2fd90*/  LDL.64 R4, [R1+0x758] ;  /* 0x0007580001047983 */ /* 0x0023620000100a00 */
[----:B------:R-:W-:Y:S01]  /*2fda0*/  IMAD.MOV.U32 R8, RZ, RZ, R52 ;  /* 0x000000ffff087224 */ /* 0x000fe200078e0034 */
[----:B------:R-:W-:Y:S02]  /*2fdb0*/  MOV R3, R53 ;  /* 0x0000003500037202 */ /* 0x000fe40000000f00 */
[----:B------:R-:W-:Y:S02]  /*2fdc0*/  MOV R6, 0x2fde0 ;  /* 0x0002fde000067802 */ /* 0x000fe40000000f00 */
[----:B-1---5:R-:W-:Y:S05]  /*2fdd0*/  CALL.REL.NOINC `($_ZN7cutlass13device_kernelIN5flash19enable_sm80_to_sm89INS1_16FlashAttnBwdSm80INS1_25CollectiveMainloopBwdSm80ILi2ELi2EN4cute5tupleIJNS5_1CILi128EEES8_NS7_ILi64EEEEEENS_10bfloat16_tEfNS_4arch4Sm80ELb0ELb1ELb1ELb0ELb1ELb0ELb0ELb0ELi2ELi4ELi4ELi4ELb0EEENS1_21CollectiveEpilogueBwdISA_SB_SD_Li256ELb0ELb0ELi2EEENS1_19SingleTileSchedulerILb0ELb0ELb0ELi128EEEEEEEEEvNT_6ParamsE$_ZN4cute3eso3ESOILb1ELb0EJNS_6LayoutINS_5tupleIJNS3_IJNS_1CILi8EEENS4_ILi1EEEEEENS4_ILi2EEEEEENS3_IJNS3_IJS6_NS4_ILi0EEEEEENS4_ILi64EEEEEEEENS_10ViewEngineIPN7cutlass10bfloat16_tEEEEEC2ERKSE_RKSJ_) ;  /* 0xfffdae4000007944 */ /* 0x022fea0003c3ffff */
[----:B-1----:R1:W5:Y:S01]  /*2fde0*/  LDL.64 R2, [R1+0x758] ;  /* 0x0007580001027983 */ /* 0x0023620000100a00 */
[----:B------:R-:W-:Y:S02]  /*2fdf0*/  MOV R7, R5 ;  /* 0x0000000500077202 */ /* 0x000fe40000000f00 */
[----:B------:R-:W-:Y:S02]  /*2fe00*/  MOV R6, 0x2fe20 ;  /* 0x0002fe2000067802 */ /* 0x000fe40000000f00 */
[----:B-1---5:R-:W-:Y:S05]  /*2fe10*/  CALL.REL.NOINC `($_ZN7cutlass13device_kernelIN5flash19enable_sm80_to_sm89INS1_16FlashAttnBwdSm80INS1_25CollectiveMainloopBwdSm80ILi2ELi2EN4cute5tupleIJNS5_1CILi128EEES8_NS7_ILi64EEEEEENS_10bfloat16_tEfNS_4arch4Sm80ELb0ELb1ELb1ELb0ELb1ELb0ELb0ELb0ELi2ELi4ELi4ELi4ELb0EEENS1_21CollectiveEpilogueBwdISA_SB_SD_Li256ELb0ELb0ELi2EEENS1_19SingleTileSchedulerILb0ELb0ELb0ELi128EEEEEEEEEvNT_6ParamsE$_ZN4cute3eso3ESOILb1ELb0EJNS_6LayoutINS_5tupleIJNS3_IJNS_1CILi8EEENS4_ILi1EEEEEENS3_IJNS4_ILi2EEEEEEEEENS3_IJNS3_IJS6_NS4_ILi0EEEEEENS3_IJNS4_ILi8192EEEEEEEEEEENS_10ViewEngineINS_8smem_ptrIPN7cutlass10bfloat16_tEEEEEEEC2ERKSG_RKSN_) ;  /* 0xfffdac0000007944 */ /* 0x022fea0003c3ffff */
[----:B-1----:R1:W5:Y:S01]  /*2fe20*/  LDL.64 R4, [R1+0x758] ;  /* 0x0007580001047983 */ /* 0x0023620000100a00 */
[----:B------:R-:W-:Y:S02]  /*2fe30*/  MOV R8, R2 ;  /* 0x0000000200087202 */ /* 0x000fe40000000f00 */
[----:B------:R-:W-:-:S02]  /*2fe40*/  MOV R6, 0x2fe60 ;  /* 0x0002fe6000067802 */ /* 0x000fc40000000f00 */
[----:B-1---5:R-:W-:Y:S05]  /*2fe50*/  CALL.REL.NOINC `($_ZN7cutlass13device_kernelIN5flash19enable_sm80_to_sm89INS1_16FlashAttnBwdSm80INS1_25CollectiveMainloopBwdSm80ILi2ELi2EN4cute5tupleIJNS5_1CILi128EEES8_NS7_ILi64EEEEEENS_10bfloat16_tEfNS_4arch4Sm80ELb0ELb1ELb1ELb0ELb1ELb0ELb0ELb0ELi2ELi4ELi4ELi4ELb0EEENS1_21CollectiveEpilogueBwdISA_SB_SD_Li256ELb0ELb0ELi2EEENS1_19SingleTileSchedulerILb0ELb0ELb0ELi128EEEEEEEEEvNT_6ParamsE$_ZN4cute3eso3ESOILb1ELb0EJNS_6LayoutINS_5tupleIJNS3_IJNS_1CILi8EEENS4_ILi1EEEEEENS3_IJNS4_ILi2EEEEEEEEENS3_IJNS3_IJS6_NS4_ILi0EEEEEENS3_IJNS4_ILi64EEEEEEEEEEENS_10ViewEngineIPN7cutlass10bfloat16_tEEEEEC2ERKSG_RKSL_) ;  /* 0xfffdab7000007944 */ /* 0x022fea0003c3ffff */
[----:B-1----:R1:W5:Y:S01]  /*2fe60*/  LDL.64 R2, [R1+0x758] ;  /* 0x0007580001027983 */ /* 0x0023620000100a00 */
[----:B------:R-:W-:-:S03]  /*2fe70*/  MOV R8, 0x2fe90 ;  /* 0x0002fe9000087802 */ /* 0x000fc60000000f00 */
[----:B-1---5:R-:W-:Y:S05]  /*2fe80*/  CALL.REL.NOINC `($_ZN7cutlass13device_kernelIN5flash19enable_sm80_to_sm89INS1_16FlashAttnBwdSm80INS1_25CollectiveMainloopBwdSm80ILi2ELi2EN4cute5tupleIJNS5_1CILi128EEES8_NS7_ILi64EEEEEENS_10bfloat16_tEfNS_4arch4Sm80ELb0ELb1ELb1ELb0ELb1ELb0ELb0ELb0ELi2ELi4ELi4ELi4ELb0EEENS1_21CollectiveEpilogueBwdISA_SB_SD_Li256ELb0ELb0ELi2EEENS1_19SingleTileSchedulerILb0ELb0ELb0ELi128EEEEEEEEEvNT_6ParamsE$_ZN4cute3eso3ESOILb1ELb0EJNS_6LayoutINS_5tupleIJNS3_IJNS3_IJNS_1CILi8EEENS4_ILi1EEEEEES6_EEENS3_IJNS3_IJS6_S6_EEENS4_ILi2EEEEEEEEENS3_IJNS3_IJNS3_IJS6_NS4_ILi0EEEEEESD_EEENS3_IJNS3_IJSD_SD_EEENS4_ILi64EEEEEEEEEEENS_10ViewEngineIPN7cutlass10bfloat16_tEEEEEC2ERKSK_RKSP_) ;  /* 0xfffd9cf000007944 */ /* 0x022fea0003c3ffff */
[----:B-1----:R1:W5:Y:S01]  /*2fe90*/  LDL.64 R2, [R1+0x758] ;  /* 0x0007580001027983 */ /* 0x0023620000100a00 */
[----:B------:R-:W-:-:S02]  /*2fea0*/  MOV R7, R5 ;  /* 0x0000000500077202 */ /* 0x000fc40000000f00 */
[----:B------:R-:W-:Y:S02]  /*2feb0*/  MOV R6, 0x2fed0 ;  /* 0x0002fed000067802 */ /* 0x000fe40000000f00 */
[----:B-1---5:R-:W-:Y:S05]  /*2fec0*/  CALL.REL.NOINC `($_ZN7cutlass13device_kernelIN5flash19enable_sm80_to_sm89INS1_16FlashAttnBwdSm80INS1_25CollectiveMainloopBwdSm80ILi2ELi2EN4cute5tupleIJNS5_1CILi128EEES8_NS7_ILi64EEEEEENS_10bfloat16_tEfNS_4arch4Sm80ELb0ELb1ELb1ELb0ELb1ELb0ELb0ELb0ELi2ELi4ELi4ELi4ELb0EEENS1_21CollectiveEpilogueBwdISA_SB_SD_Li256ELb0ELb0ELi2EEENS1_19SingleTileSchedulerILb0ELb0ELb0ELi128EEEEEEEEEvNT_6ParamsE$_ZN4cute3eso3ESOILb1ELb0EJNS_6LayoutINS_5tupleIJNS3_IJNS3_IJNS_1CILi8EEENS4_ILi1EEEEEES6_EEENS3_IJNS3_IJS6_S6_EEENS4_ILi2EEEEEEEEENS3_IJNS3_IJNS3_IJS6_NS4_ILi0EEEEEESD_EEENS3_IJNS3_IJSD_SD_EEENS4_ILi8192EEEEEEEEEEENS_10ViewEngineINS_8smem_ptrIPN7cutlass10bfloat16_tEEEEEEEC2ERKSK_RKSR_) ;  /* 0xfffd9cf000007944 */ /* 0x022fea0003c3ffff */
[----:B-1----:R1:W5:Y:S01]  /*2fed0*/  LDL.64 R4, [R1+0x758] ;  /* 0x0007580001047983 */ /* 0x0023620000100a00 */
[----:B------:R-:W-:Y:S02]  /*2fee0*/  MOV R8, R2 ;  /* 0x0000000200087202 */ /* 0x000fe40000000f00 */
[----:B------:R-:W-:Y:S02]  /*2fef0*/  MOV R6, 0x2ff10 ;  /* 0x0002ff1000067802 */ /* 0x000fe40000000f00 */
[----:B-1---5:R-:W-:Y:S05]  /*2ff00*/  CALL.REL.NOINC `($_ZN7cutlass13device_kernelIN5flash19enable_sm80_to_sm89INS1_16FlashAttnBwdSm80INS1_25CollectiveMainloopBwdSm80ILi2ELi2EN4cute5tupleIJNS5_1CILi128EEES8_NS7_ILi64EEEEEENS_10bfloat16_tEfNS_4arch4Sm80ELb0ELb1ELb1ELb0ELb1ELb0ELb0ELb0ELi2ELi4ELi4ELi4ELb0EEENS1_21CollectiveEpilogueBwdISA_SB_SD_Li256ELb0ELb0ELi2EEENS1_19SingleTileSchedulerILb0ELb0ELb0ELi128EEEEEEEEEvNT_6ParamsE$_ZN4cute3eso3ESOILb1ELb0EJNS_6LayoutINS_5tupleIJNS3_IJNS_1CILi8EEENS4_ILi1EEEEEENS4_ILi2EEEEEENS3_IJNS3_IJS6_NS4_ILi0EEEEEENS4_ILi64EEEEEEEENS_10ViewEngineIPN7cutlass10bfloat16_tEEEEEC2ERKSE_RKSJ_) ;  /* 0xfffdad1000007944 */ /* 0x022fea0003c3ffff */
[----:B------:R2:W5:Y:S01]  /*2ff10*/  LDL.64 R14, [R1+0x758] ;  /* 0x00075800010e7983 */ /* 0x0005620000100a00 */
[----:B-1----:R-:W-:Y:S01]  /*2ff20*/  IMAD.MOV.U32 R2, RZ, RZ, R4 ;  /* 0x000000ffff027224 */ /* 0x002fe200078e0004 */
[----:B------:R-:W-:Y:S01]  /*2ff30*/  MOV R3, R5 ;  /* 0x0000000500037202 */ /* 0x000fe20000000f00 */
[----:B------:R-:W-:Y:S01]  /*2ff40*/  IMAD.MOV.U32 R9, RZ, RZ, R27 ;  /* 0x000000ffff097224 */ /* 0x000fe200078e001b */
[----:B------:R-:W-:Y:S02]  /*2ff50*/  MOV R8, 0x2ff70 ;  /* 0x0002ff7000087802 */ /* 0x000fe40000000f00 */
[----:B--2--5:R-:W-:Y:S05]  /*2ff60*/  CALL.REL.NOINC `($_ZN7cutlass13device_kernelIN5flash19enable_sm80_to_sm89INS1_16FlashAttnBwdSm80INS1_25CollectiveMainloopBwdSm80ILi2ELi2EN4cute5tupleIJNS5_1CILi128EEES8_NS7_ILi64EEEEEENS_10bfloat16_tEfNS_4arch4Sm80ELb0ELb1ELb1ELb0ELb1ELb0ELb0ELb0ELi2ELi4ELi4ELi4ELb0EEENS1_21CollectiveEpilogueBwdISA_SB_SD_Li256ELb0ELb0ELi2EEENS1_19SingleTileSchedulerILb0ELb0ELb0ELi128EEEEEEEEEvNT_6ParamsE$_ZN4cute8smem_ptrIPN7cutlass10bfloat16_tEECI1NS_12iter_adaptorIS3_S4_EEES3_) ;  /* 0xfffdbc0000007944 */ /* 0x024fea0003c3ffff */
[----:B-1----:R1:W5:Y:S01]  /*2ff70*/  LDL.64 R2, [R1+0x758] ;  /* 0x0007580001027983 */ /* 0x0023620000100a00 */
[----:B------:R-:W-:-:S03]  /*2ff80*/  MOV R6, 0x2ffa0 ;  /* 0x0002ffa000067802 */ /* 0x000fc60000000f00 */
[----:B-1---5:R-:W-:Y:S05]  /*2ff90*/  CALL.REL.NOINC `($_ZN7cutlass13device_kernelIN5flash19enable_sm80_to_sm89INS1_16FlashAttnBwdSm80INS1_25CollectiveMainloopBwdSm80ILi2ELi2EN4cute5tupleIJNS5_1CILi128EEES8_NS7_ILi64EEEEEENS_10bfloat16_tEfNS_4arch4Sm80ELb0ELb1ELb1ELb0ELb1ELb0ELb0ELb0ELi2ELi4ELi4ELi4ELb0EEENS1_21CollectiveEpilogueBwdISA_SB_SD_Li256ELb0ELb0ELi2EEENS1_19SingleTileSchedulerILb0ELb0ELb0ELi128EEEEEEEEEvNT_6ParamsE$_ZN4cute3eso3ESOILb1ELb0EJNS_6LayoutINS_5tupleIJNS3_IJNS_1CILi8EEENS4_ILi1EEEEEENS4_ILi2EEEEEENS3_IJNS3_IJS6_NS4_ILi0EEEEEENS4_ILi8192EEEEEEEENS_10ViewEngineINS_8smem_ptrIPN7cutlass10bfloat16_tEEEEEEEC2ERKSE_RKSL_) ;  /* 0xfffdad1000007944 */ /* 0x022fea0003c3ffff */
        /* <DEDUP_REMOVED lines=121> */
[----:B------:R-:W-:Y:S02]  /*30730*/  MOV R8, 0x30790 ;  /* 0x0003079000087802 */ /* 0x000fe40000000f00 */
[----:B-1----:R1:W-:Y:S04]  /*30740*/  ST.E [R10.64], R4 ;  /* 0x000000040a007985 */ /* 0x0023e8000c101904 */
[----:B------:R1:W-:Y:S04]  /*30750*/  ST.E [R10.64+0x4], R5 ;  /* 0x000004050a007985 */ /* 0x0003e8000c101904 */
[----:B------:R1:W-:Y:S04]  /*30760*/  ST.E [R10.64+0x8], R6 ;  /* 0x000008060a007985 */ /* 0x0003e8000c101904 */
[----:B------:R1:W-:Y:S02]  /*30770*/  ST.E [R10.64+0xc], R7 ;  /* 0x00000c070a007985 */ /* 0x0003e4000c101904 */
[----:B-1----:R-:W-:Y:S05]  /*30780*/  CALL.REL.NOINC `($_ZN7cutlass13device_kernelIN5flash19enable_sm80_to_sm89INS1_16FlashAttnBwdSm80INS1_25CollectiveMainloopBwdSm80ILi2ELi2EN4cute5tupleIJNS5_1CILi128EEES8_NS7_ILi64EEEEEENS_10bfloat16_tEfNS_4arch4Sm80ELb0ELb1ELb1ELb0ELb1ELb0ELb0ELb0ELi2ELi4ELi4ELi4ELb0EEENS1_21CollectiveEpilogueBwdISA_SB_SD_Li256ELb0ELb0ELi2EEENS1_19SingleTileSchedulerILb0ELb0ELb0ELi128EEEEEEEEEvNT_6ParamsE$_ZZN4cute5sliceINS_5tupleIJNS_10UnderscoreES2_NS_1CILi0EEEEEENS1_IJNS1_IJNS3_ILi1EEES4_EEEiNS3_ILi1024EEEEEEEEDaRKT_RKT0_ENKUlRKT_RKT0_E_clIS2_iEEDaSI_SL_) ;  /* 0xfffdcd0000007944 */ /* 0x002fea0003c3ffff */
[----:B------:R-:W-:Y:S02]  /*30790*/  MOV R4, 0x307b0 ;  /* 0x000307b000047802 */ /* 0x000fe40000000f00 */
[----:B-1---5:R-:W-:Y:S05]  /*307a0*/  CALL.REL.NOINC `($_ZN7cutlass13device_kernelIN5flash19enable_sm80_to_sm89INS1_16FlashAttnBwdSm80INS1_25CollectiveMainloopBwdSm80ILi2ELi2EN4cute5tupleIJNS5_1CILi128EEES8_NS7_ILi64EEEEEENS_10bfloat16_tEfNS_4arch4Sm80ELb0ELb1ELb1ELb0ELb1ELb0ELb0ELb0ELi2ELi4ELi4ELi4ELb0EEENS1_21CollectiveEpilogueBwdISA_SB_SD_Li256ELb0ELb0ELi2EEENS1_19SingleTileSchedulerILb0ELb0ELb0ELi128EEEEEEEEEvNT_6ParamsE$_ZZN4cute12filter_tupleINS_5tupleIJNS_10UnderscoreES2_NS_1CILi0EEEEEENS1_IJNS1_IJNS3_ILi1EEES4_EEEiNS3_ILi1024EEEEEEZNS_5sliceIS5_S9_EEDaRKT_RKT0_EUlRKT_RKT0_E_EEDaSD_SG_OT1_ENKUlDpSJ_E_clIJNS1_IJS7_EEENS1_IJiEEENS1_IJEEEEEEDaSQ_) ;  /* 0xfffdb97000007944 */ /* 0x022fea0003c3ffff */
[----:B------:R-:W-:Y:S02]  /*307b0*/  MOV R69, R27 ;  /* 0x0000001b00457202 */ /* 0x000fe40000000f00 */
[----:B------:R-:W-:-:S02]  /*307c0*/  MOV R6, 0x307e0 ;  /* 0x000307e000067802 */ /* 0x000fc40000000f00 */
[----:B-1---5:R-:W-:Y:S05]  /*307d0*/  CALL.REL.NOINC `($_ZN7cutlass13device_kernelIN5flash19enable_sm80_to_sm89INS1_16FlashAttnBwdSm80INS1_25CollectiveMainloopBwdSm80ILi2ELi2EN4cute5tupleIJNS5_1CILi128EEES8_NS7_ILi64EEEEEENS_10bfloat16_tEfNS_4arch4Sm80ELb0ELb1ELb1ELb0ELb1ELb0ELb0ELb0ELi2ELi4ELi4ELi4ELb0EEENS1_21CollectiveEpilogueBwdISA_SB_SD_Li256ELb0ELb0ELi2EEENS1_19SingleTileSchedulerILb0ELb0ELb0ELi128EEEEEEEEEvNT_6ParamsE$_ZN4cute5tupleIJNS0_IJNS0_IJNS_1CILi8EEENS1_ILi1EEEEEENS1_ILi2EEEEEENS0_IJNS0_IJS3_NS1_ILi0EEEEEEiEEEEEC2ERKS6_RKS9_) ;  /* 0xfffdac7000007944 */ /* 0x022fea0003c3ffff */
[----:B-1----:R1:W5:Y:S01]  /*307e0*/  LDL R3, [R1+0x758] ;  /* 0x0007580001037983 */ /* 0x0023620000100800 */
[----:B------:R-:W-:-:S02]  /*307f0*/  MOV R69, R27 ;  /* 0x0000001b00457202 */ /* 0x000fc40000000f00 */
[----:B------:R-:W-:Y:S02]  /*30800*/  MOV R6, 0x30820 ;  /* 0x0003082000067802 */ /* 0x000fe40000000f00 */
[----:B-1---5:R-:W-:Y:S05]  /*30810*/  CALL.REL.NOINC `($_ZN7cutlass13device_kernelIN5flash19enable_sm80_to_sm89INS1_16FlashAttnBwdSm80INS1_25CollectiveMainloopBwdSm80ILi2ELi2EN4cute5tupleIJNS5_1CILi128EEES8_NS7_ILi64EEEEEENS_10bfloat16_tEfNS_4arch4Sm80ELb0ELb1ELb1ELb0ELb1ELb0ELb0ELb0ELi2ELi4ELi4ELi4ELb0EEENS1_21CollectiveEpilogueBwdISA_SB_SD_Li256ELb0ELb0ELi2EEENS1_19SingleTileSchedulerILb0ELb0ELb0ELi128EEEEEEEEEvNT_6ParamsE$_ZN4cute3eso3ESOILb0ELb1EJNS_6LayoutINS_5tupleIJNS3_IJNS_1CILi8EEENS4_ILi1EEEEEENS4_ILi2EEEEEENS3_IJNS3_IJS6_NS4_ILi0EEEEEEiEEEEESA_EEC2ERKSD_RKSA_) ;  /* 0xfffd75a000007944 */ /* 0x022fea0003c3ffff */
[----:B------:R2:W5:Y:S01]  /*30820*/  LDL R4, [R1+0x758] ;  /* 0x0007580001047983 */ /* 0x0005620000100800 */
[----:B------:R-:W-:Y:S01]  /*30830*/  IMAD.MOV.U32 R9, RZ, RZ, R27 ;  /* 0x000000ffff097224 */ /* 0x000fe200078e001b */
[----:B-1----:R-:W-:Y:S01]  /*30840*/  MOV R2, R56 ;  /* 0x0000003800027202 */ /* 0x002fe20000000f00 */
[----:B------:R-:W-:Y:S01]  /*30850*/  IMAD.MOV.U32 R3, RZ, RZ, R57 ;  /* 0x000000ffff037224 */ /* 0x000fe200078e0039 */
[----:B------:R-:W-:Y:S02]  /*30860*/  MOV R8, 0x30880 ;  /* 0x0003088000087802 */ /* 0x000fe40000000f00 */
[----:B--2--5:R-:W-:Y:S05]  /*30870*/  CALL.REL.NOINC `($_ZN7cutlass13device_kernelIN5flash19enable_sm80_to_sm89INS1_16FlashAttnBwdSm80INS1_25CollectiveMainloopBwdSm80ILi2ELi2EN4cute5tupleIJNS5_1CILi128EEES8_NS7_ILi64EEEEEENS_10bfloat16_tEfNS_4arch4Sm80ELb0ELb1ELb1ELb0ELb1ELb0ELb0ELb0ELi2ELi4ELi4ELi4ELb0EEENS1_21CollectiveEpilogueBwdISA_SB_SD_Li256ELb0ELb0ELi2EEENS1_19SingleTileSchedulerILb0ELb0ELb0ELi128EEEEEEEEEvNT_6ParamsE$_ZN4cute8smem_ptrIPN7cutlass10bfloat16_tEECI1NS_12iter_adaptorIS3_S4_EEES3_) ;  /* 0xfffdb2f000007944 */ /* 0x024fea0003c3ffff */
[----:B-1----:R-:W2:Y:S01]  /*30880*/  LDL.64 R2, [R1+0x758] ;  /* 0x0007580001027983 */ /* 0x002ea20000100a00 */
[----:B------:R-:W-:Y:S01]  /*30890*/  IMAD.MOV.U32 R6, RZ, RZ, R4 ;  /* 0x000000ffff067224 */ /* 0x000fe200078e0004 */
[----:B------:R-:W-:Y:S01]  /*308a0*/  MOV R69, R27 ;  /* 0x0000001b00457202 */ /* 0x000fe20000000f00 */
[----:B------:R-:W-:Y:S01]  /*308b0*/  IMAD.MOV.U32 R61, RZ, RZ, R26 ;  /* 0x000000ffff3d7224 */ /* 0x000fe200078e001a */
[----:B------:R-:W-:Y:S01]  /*308c0*/  MOV R4, 0x308f0 ;  /* 0x000308f000047802 */ /* 0x000fe20000000f00 */
[----:B--2---:R1:W-:Y:S04]  /*308d0*/  STL.64 [R1+0x770], R2 ;  /* 0x0007700201007387 */ /* 0x0043e80000100a00 */
[----:B-1----:R-:W-:Y:S05]  /*308e0*/  CALL.REL.NOINC `($_ZN7cutlass13device_kernelIN5flash19enable_sm80_to_sm89INS1_16FlashAttnBwdSm80INS1_25CollectiveMainloopBwdSm80ILi2ELi2EN4cute5tupleIJNS5_1CILi128EEES8_NS7_ILi64EEEEEENS_10bfloat16_tEfNS_4arch4Sm80ELb0ELb1ELb1ELb0ELb1ELb0ELb0ELb0ELi2ELi4ELi4ELi4ELb0EEENS1_21CollectiveEpilogueBwdISA_SB_SD_Li256ELb0ELb0ELi2EEENS1_19SingleTileSchedulerILb0ELb0ELb0ELi128EEEEEEEEEvNT_6ParamsE$_ZN4cute3eso3ESOILb0ELb0EJNS_6LayoutINS_5tupleIJNS3_IJNS_1CILi8EEENS4_ILi1EEEEEENS4_ILi2EEEEEENS3_IJNS3_IJS6_NS4_ILi0EEEEEEiEEEEENS_10ViewEngineINS_8smem_ptrIPN7cutlass10bfloat16_tEEEEEEEC2ERKSD_RKSK_) ;  /* 0xfffd68f000007944 */ /* 0x002fea0003c3ffff */
[----:B------:R2:W5:Y:S04]  /*308f0*/  LDL R13, [R1+0x758] ;  /* 0x00075800010d7983 */ /* 0x0005680000100800 */
[----:B------:R2:W5:Y:S01]  /*30900*/  LDL.64 R10, [R1+0x760] ;  /* 0x00076000010a7983 */ /* 0x0005620000100a00 */
[----:B------:R-:W-:Y:S01]  /*30910*/  IMAD.MOV.U32 R69, RZ, RZ, R27 ;  /* 0x000000ffff457224 */ /* 0x000fe200078e001b */
[----:B-1----:R-:W-:Y:S01]  /*30920*/  MOV R8, R50 ;  /* 0x0000003200087202 */ /* 0x002fe20000000f00 */
[----:B------:R-:W-:Y:S01]  /*30930*/  IMAD.MOV.U32 R9, RZ, RZ, R51 ;  /* 0x000000ffff097224 */ /* 0x000fe200078e0033 */
[----:B------:R-:W-:-:S02]  /*30940*/  MOV R6, 0x30960 ;  /* 0x0003096000067802 */ /* 0x000fc40000000f00 */
[----:B--2--5:R-:W-:Y:S05]  /*30950*/  CALL.REL.NOINC `($_ZN7cutlass13device_kernelIN5flash19enable_sm80_to_sm89INS1_16FlashAttnBwdSm80INS1_25CollectiveMainloopBwdSm80ILi2ELi2EN4cute5tupleIJNS5_1CILi128EEES8_NS7_ILi64EEEEEENS_10bfloat16_tEfNS_4arch4Sm80ELb0ELb1ELb1ELb0ELb1ELb0ELb0ELb0ELi2ELi4ELi4ELi4ELb0EEENS1_21CollectiveEpilogueBwdISA_SB_SD_Li256ELb0ELb0ELi2EEENS1_19SingleTileSchedulerILb0ELb0ELb0ELi128EEEEEEEEEvNT_6ParamsE$_ZN4cute3eso3ESOILb1ELb0EJNS_6LayoutINS_5tupleIJNS3_IJNS3_IJNS_1CILi4EEENS4_ILi2EEEEEENS4_ILi1EEEEEES6_EEENS3_IJNS3_IJNS3_IJS8_NS4_ILi32EEEEEENS4_ILi0EEEEEENS4_ILi64EEEEEEEENS_10ViewEngineIPN7cutlass10bfloat16_tEEEEEC2ERKSH_RKSM_) ;  /* 0xfffd909000007944 */ /* 0x024fea0003c3ffff */
[----:B------:R2:W5:Y:S01]  /*30960*/  LDL.64 R4, [R1+0x758] ;  /* 0x0007580001047983 */ /* 0x0005620000100a00 */
[----:B------:R-:W-:-:S02]  /*30970*/  MOV R3, R13 ;  /* 0x0000000d00037202 */ /* 0x000fc40000000f00 */
[----:B-1----:R-:W-:Y:S02]  /*30980*/  MOV R8, 0x309a0 ;  /* 0x000309a000087802 */ /* 0x002fe40000000f00 */
[----:B--2--5:R-:W-:Y:S05]  /*30990*/  CALL.REL.NOINC `($_ZN7cutlass13device_kernelIN5flash19enable_sm80_to_sm89INS1_16FlashAttnBwdSm80INS1_25CollectiveMainloopBwdSm80ILi2ELi2EN4cute5tupleIJNS5_1CILi128EEES8_NS7_ILi64EEEEEENS_10bfloat16_tEfNS_4arch4Sm80ELb0ELb1ELb1ELb0ELb1ELb0ELb0ELb0ELi2ELi4ELi4ELi4ELb0EEENS1_21CollectiveEpilogueBwdISA_SB_SD_Li256ELb0ELb0ELi2EEENS1_19SingleTileSchedulerILb0ELb0ELb0ELi128EEEEEEEEEvNT_6ParamsE$_ZZN4cute4takeILi1ELi2ENS_5tupleIJNS1_IJNS_1CILi1EEENS2_ILi0EEEEEEiEEEEEDaRKT1_ENKUlDpRKT_E_clIJiEEEDaSD_) ;  /* 0xfffdc85000007944 */ /* 0x024fea0003c3ffff */
[----:B------:R-:W-:Y:S02]  /*309a0*/  MOV R69, R27 ;  /* 0x0000001b00457202 */ /* 0x000fe40000000f00 */
[----:B------:R-:W-:Y:S02]  /*309b0*/  MOV R6, 0x309d0 ;  /* 0x000309d000067802 */ /* 0x000fe40000000f00 */
[----:B-1---5:R-:W-:Y:S05]  /*309c0*/  CALL.REL.NOINC `($_ZN7cutlass13device_kernelIN5flash19enable_sm80_to_sm89INS1_16FlashAttnBwdSm80INS1_25CollectiveMainloopBwdSm80ILi2ELi2EN4cute5tupleIJNS5_1CILi128EEES8_NS7_ILi64EEEEEENS_10bfloat16_tEfNS_4arch4Sm80ELb0ELb1ELb1ELb0ELb1ELb0ELb0ELb0ELi2ELi4ELi4ELi4ELb0EEENS1_21CollectiveEpilogueBwdISA_SB_SD_Li256ELb0ELb0ELi2EEENS1_19SingleTileSchedulerILb0ELb0ELb0ELi128EEEEEEEEEvNT_6ParamsE$_ZN4cute3eso3ESOILb1ELb0EJNS_5tupleIJNS_1CILi1EEENS3_ILi0EEEEEENS2_IJiEEEEEC2ERKS6_RKS7_) ;  /* 0xfffd88f000007944 */ /* 0x022fea0003c3ffff */
[----:B-1----:R1:W5:Y:S01]  /*309d0*/  LDL R3, [R1+0x758] ;  /* 0x0007580001037983 */ /* 0x0023620000100800 */
[----:B------:R-:W-:Y:S02]  /*309e0*/  MOV R69, R27 ;  /* 0x0000001b00457202 */ /* 0x000fe40000000f00 */
[----:B------:R-:W-:Y:S02]  /*309f0*/  MOV R6, 0x30a10 ;  /* 0x00030a1000067802 */ /* 0x000fe40000000f00 */
[----:B-1---5:R-:W-:Y:S05]  /*30a00*/  CALL.REL.NOINC `($_ZN7cutlass13device_kernelIN5flash19enable_sm80_to_sm89INS1_16FlashAttnBwdSm80INS1_25CollectiveMainloopBwdSm80ILi2ELi2EN4cute5tupleIJNS5_1CILi128EEES8_NS7_ILi64EEEEEENS_10bfloat16_tEfNS_4arch4Sm80ELb0ELb1ELb1ELb0ELb1ELb0ELb0ELb0ELi2ELi4ELi4ELi4ELb0EEENS1_21CollectiveEpilogueBwdISA_SB_SD_Li256ELb0ELb0ELi2EEENS1_19SingleTileSchedulerILb0ELb0ELb0ELi128EEEEEEEEEvNT_6ParamsE$_ZN4cute5tupleIJNS0_IJNS0_IJNS_1CILi8EEENS1_ILi1EEEEEENS0_IJNS1_ILi2EEEEEEEEENS0_IJNS0_IJS3_NS1_ILi0EEEEEENS0_IJiEEEEEEEEC2ERKS7_RKSB_) ;  /* 0xfffdaa0000007944 */ /* 0x022fea0003c3ffff */
[----:B------:R2:W5:Y:S01]  /*30a10*/  LDL R8, [R1+0x758] ;  /* 0x0007580001087983 */ /* 0x0005620000100800 */
[----:B------:R-:W-:Y:S01]  /*30a20*/  IMAD.MOV.U32 R69, RZ, RZ, R27 ;  /* 0x000000ffff457224 */ /* 0x000fe200078e001b */
[----:B------:R-:W-:Y:S02]  /*30a30*/  MOV R61, R26 ;  /* 0x0000001a003d7202 */ /* 0x000fe40000000f00 */
[----:B------:R2:W-:Y:S01]  /*30a40*/  STL.64 [R1+0x770], R10 ;  /* 0x0007700a01007387 */ /* 0x0005e20000100a00 */
[----:B------:R-:W-:-:S03]  /*30a50*/  MOV R6, 0x30a70 ;  /* 0x00030a7000067802 */ /* 0x000fc60000000f00 */
[----:B-12--5:R-:W-:Y:S05]  /*30a60*/  CALL.REL.NOINC `($_ZN7cutlass13device_kernelIN5flash19enable_sm80_to_sm89INS1_16FlashAttnBwdSm80INS1_25CollectiveMainloopBwdSm80ILi2ELi2EN4cute5tupleIJNS5_1CILi128EEES8_NS7_ILi64EEEEEENS_10bfloat16_tEfNS_4arch4Sm80ELb0ELb1ELb1ELb0ELb1ELb0ELb0ELb0ELi2ELi4ELi4ELi4ELb0EEENS1_21CollectiveEpilogueBwdISA_SB_SD_Li256ELb0ELb0ELi2EEENS1_19SingleTileSchedulerILb0ELb0ELb0ELi128EEEEEEEEEvNT_6ParamsE$_ZN4cute3eso3ESOILb0ELb0EJNS_6LayoutINS_5tupleIJNS3_IJNS_1CILi8EEENS4_ILi1EEEEEENS3_IJNS4_ILi2EEEEEEEEENS3_IJNS3_IJS6_NS4_ILi0EEEEEENS3_IJiEEEEEEEENS_10ViewEngineINS_8smem_ptrIPN7cutlass10bfloat16_tEEEEEEEC2ERKSF_RKSM_) ;  /* 0xfffd670000007944 */ /* 0x026fea0003c3ffff */
[----:B-1----:R1:W5:Y:S04]  /*30a70*/  LDL R10, [R1+0x758] ;  /* 0x00075800010a7983 */ /* 0x0023680000100800 */
[----:B------:R1:W5:Y:S01]  /*30a80*/  LDL.64 R16, [R1+0x760] ;  /* 0x0007600001107983 */ /* 0x0003620000100a00 */
[----:B------:R-:W-:-:S02]  /*30a90*/  MOV R69, R27 ;  /* 0x0000001b00457202 */ /* 0x000fc40000000f00 */
[----:B------:R-:W-:Y:S02]  /*30aa0*/  MOV R6, 0x30ac0 ;  /* 0x00030ac000067802 */ /* 0x000fe40000000f00 */
[----:B-1---5:R-:W-:Y:S05]  /*30ab0*/  CALL.REL.NOINC `($_ZN7cutlass13device_kernelIN5flash19enable_sm80_to_sm89INS1_16FlashAttnBwdSm80INS1_25CollectiveMainloopBwdSm80ILi2ELi2EN4cute5tupleIJNS5_1CILi128EEES8_NS7_ILi64EEEEEENS_10bfloat16_tEfNS_4arch4Sm80ELb0ELb1ELb1ELb0ELb1ELb0ELb0ELb0ELi2ELi4ELi4ELi4ELb0EEENS1_21CollectiveEpilogueBwdISA_SB_SD_Li256ELb0ELb0ELi2EEENS1_19SingleTileSchedulerILb0ELb0ELb0ELi128EEEEEEEEEvNT_6ParamsE$_ZN4cute3eso3ESOILb1ELb0EJNS_6LayoutINS_5tupleIJNS3_IJNS3_IJNS_1CILi4EEENS4_ILi2EEEEEENS4_ILi1EEEEEENS3_IJS6_EEEEEENS3_IJNS3_IJNS3_IJS8_NS4_ILi32EEEEEENS4_ILi0EEEEEENS3_IJNS4_ILi64EEEEEEEEEEENS_10ViewEngineIPN7cutlass10bfloat16_tEEEEEC2ERKSJ_RKSO_) ;  /* 0xfffd8ef000007944 */ /* 0x022fea0003c3ffff */
[----:B-1----:R1:W5:Y:S01]  /*30ac0*/  LDL.64 R2, [R1+0x758] ;  /* 0x0007580001027983 */ /* 0x0023620000100a00 */
[----:B------:R-:W-:Y:S02]  /*30ad0*/  MOV R69, R27 ;  /* 0x0000001b00457202 */ /* 0x000fe40000000f00 */
[----:B------:R-:W-:Y:S02]  /*30ae0*/  MOV R6, 0x30b00 ;  /* 0x00030b0000067802 */ /* 0x000fe40000000f00 */
[----:B-1---5:R-:W-:Y:S05]  /*30af0*/  CALL.REL.NOINC `($_ZN7cutlass13device_kernelIN5flash19enable_sm80_to_sm89INS1_16FlashAttnBwdSm80INS1_25CollectiveMainloopBwdSm80ILi2ELi2EN4cute5tupleIJNS5_1CILi128EEES8_NS7_ILi64EEEEEENS_10bfloat16_tEfNS_4arch4Sm80ELb0ELb1ELb1ELb0ELb1ELb0ELb0ELb0ELi2ELi4ELi4ELi4ELb0EEENS1_21CollectiveEpilogueBwdISA_SB_SD_Li256ELb0ELb0ELi2EEENS1_19SingleTileSchedulerILb0ELb0ELb0ELi128EEEEEEEEEvNT_6ParamsE$_ZN4cute3eso3ESOILb1ELb0EJNS_6LayoutINS_5tupleIJNS3_IJNS3_IJNS3_IJNS_1CILi4EEENS4_ILi2EEEEEENS4_ILi1EEEEEES8_EEENS3_IJNS3_IJNS3_IJS8_S8_EEES8_EEES6_EEEEEENS3_IJNS3_IJNS3_IJNS3_IJS8_NS4_ILi32EEEEEENS4_ILi0EEEEEESH_EEENS3_IJNS3_IJNS3_IJSH_SH_EEESH_EEENS4_ILi64EEEEEEEEEEENS_10ViewEngineIPN7cutlass10bfloat16_tEEEEEC2ERKSP_RKSU_) ;  /* 0xfffd8da000007944 */ /* 0x022fea0003c3ffff */
[----:B------:R2:W5:Y:S01]  /*30b00*/  LDL.64 R8, [R1+0x758] ;  /* 0x0007580001087983 */ /* 0x0005620000100a00 */
[----:B-1----:R-:W-:Y:S01]  /*30b10*/  IMAD.MOV.U32 R3, RZ, RZ, R10 ;  /* 0x000000ffff037224 */ /* 0x002fe200078e000a */
[----:B------:R-:W-:Y:S02]  /*30b20*/  MOV R69, R27 ;  /* 0x0000001b00457202 */ /* 0x000fe40000000f00 */
[----:B------:R-:W-:Y:S02]  /*30b30*/  MOV R4, 0x30b50 ;  /* 0x00030b5000047802 */ /* 0x000fe40000000f00 */
[----:B--2--5:R-:W-:Y:S05]  /*30b40*/  CALL.REL.NOINC `($_ZN7cutlass13device_kernelIN5flash19enable_sm80_to_sm89INS1_16FlashAttnBwdSm80INS1_25CollectiveMainloopBwdSm80ILi2ELi2EN4cute5tupleIJNS5_1CILi128EEES8_NS7_ILi64EEEEEENS_10bfloat16_tEfNS_4arch4Sm80ELb0ELb1ELb1ELb0ELb1ELb0ELb0ELb0ELi2ELi4ELi4ELi4ELb0EEENS1_21CollectiveEpilogueBwdISA_SB_SD_Li256ELb0ELb0ELi2EEENS1_19SingleTileSchedulerILb0ELb0ELb0ELi128EEEEEEEEEvNT_6ParamsE$_ZN4cute5tupleIJNS0_IJNS_1CILi2EEEEEENS0_IJiEEEEEC2ERKS3_RKS4_) ;  /* 0xfffdab1000007944 */ /* 0x024fea0003c3ffff */
[----:B-1----:R-:W2:Y:S01]  /*30b50*/  LDL R3, [R1+0x758] ;  /* 0x0007580001037983 */ /* 0x002ea20000100800 */
[----:B------:R-:W-:Y:S02]  /*30b60*/  MOV R2, R58 ;  /* 0x0000003a00027202 */ /* 0x000fe40000000f00 */
[----:B------:R-:W-:Y:S01]  /*30b70*/  MOV R14, 0x30ba0 ;  /* 0x00030ba0000e7802 */ /* 0x000fe20000000f00 */
[----:B--2---:R1:W-:Y:S04]  /*30b80*/  STL [R12], R3 ;  /* 0x000000030c007387 */ /* 0x0043e80000100800 */
[----:B-1----:R-:W-:Y:S05]  /*30b90*/  CALL.REL.NOINC `($_ZN7cutlass13device_kernelIN5flash19enable_sm80_to_sm89INS1_16FlashAttnBwdSm80INS1_25CollectiveMainloopBwdSm80ILi2ELi2EN4cute5tupleIJNS5_1CILi128EEES8_NS7_ILi64EEEEEENS_10bfloat16_tEfNS_4arch4Sm80ELb0ELb1ELb1ELb0ELb1ELb0ELb0ELb0ELi2ELi4ELi4ELi4ELb0EEENS1_21CollectiveEpilogueBwdISA_SB_SD_Li256ELb0ELb0ELi2EEENS1_19SingleTileSchedulerILb0ELb0ELb0ELi128EEEEEEEEEvNT_6ParamsE$_ZZN4cute14logical_divideINS_5tupleIJNS1_IJNS_1CILi8EEENS2_ILi1EEEEEENS1_IJNS2_ILi2EEEEEEEEENS1_IJNS1_IJS4_NS2_ILi0EEEEEENS1_IJiEEEEEENS1_IJS5_NS_6LayoutIS4_S9_EEEEEEEDaRKNSD_IT_T0_EERKT1_ENKUlRKT_RKT0_E_clINSD_IS7_SB_EESE_EEDaSQ_ST_) ;  /* 0xfffdc18000007944 */ /* 0x002fea0003c3ffff */
[----:B------:R-:W-:Y:S02]  /*30ba0*/  MOV R69, R27 ;  /* 0x0000001b00457202 */ /* 0x000fe40000000f00 */
[----:B------:R-:W-:-:S02]  /*30bb0*/  MOV R4, 0x30bd0 ;  /* 0x00030bd000047802 */ /* 0x000fc40000000f00 */
[----:B-1---5:R-:W-:Y:S05]  /*30bc0*/  CALL.REL.NOINC `($_ZN7cutlass13device_kernelIN5flash19enable_sm80_to_sm89INS1_16FlashAttnBwdSm80INS1_25CollectiveMainloopBwdSm80ILi2ELi2EN4cute5tupleIJNS5_1CILi128EEES8_NS7_ILi64EEEEEENS_10bfloat16_tEfNS_4arch4Sm80ELb0ELb1ELb1ELb0ELb1ELb0ELb0ELb0ELi2ELi4ELi4ELi4ELb0EEENS1_21CollectiveEpilogueBwdISA_SB_SD_Li256ELb0ELb0ELi2EEENS1_19SingleTileSchedulerILb0ELb0ELb0ELi128EEEEEEEEEvNT_6ParamsE$_ZN4cute3eso3ESOILb1ELb0EJNS_5tupleIJNS2_IJNS_1CILi1EEENS3_ILi0EEEEEENS2_IJS5_S5_EEEEEENS2_IJS5_iEEEEEC2ERKS8_RKS9_) ;  /* 0xfffd81d000007944 */ /* 0x022fea0003c3ffff */
[----:B-1----:R1:W5:Y:S01]  /*30bd0*/  LDL R3, [R1+0x758] ;  /* 0x0007580001037983 */ /* 0x0023620000100800 */
[----:B------:R-:W-:-:S02]  /*30be0*/  MOV R69, R27 ;  /* 0x0000001b00457202 */ /* 0x000fc40000000f00 */
[----:B------:R-:W-:Y:S02]  /*30bf0*/  MOV R4, 0x30c10 ;  /* 0x00030c1000047802 */ /* 0x000fe40000000f00 */
[----:B-1---5:R-:W-:Y:S05]  /*30c00*/  CALL.REL.NOINC `($_ZN7cutlass13device_kernelIN5flash19enable_sm80_to_sm89INS1_16FlashAttnBwdSm80INS1_25CollectiveMainloopBwdSm80ILi2ELi2EN4cute5tupleIJNS5_1CILi128EEES8_NS7_ILi64EEEEEENS_10bfloat16_tEfNS_4arch4Sm80ELb0ELb1ELb1ELb0ELb1ELb0ELb0ELb0ELi2ELi4ELi4ELi4ELb0EEENS1_21CollectiveEpilogueBwdISA_SB_SD_Li256ELb0ELb0ELi2EEENS1_19SingleTileSchedulerILb0ELb0ELb0ELi128EEEEEEEEEvNT_6ParamsE$_ZN4cute5tupleIJNS0_IJNS0_IJNS0_IJNS_1CILi8EEENS1_ILi1EEEEEENS0_IJS3_S3_EEEEEENS0_IJS3_NS1_ILi2EEEEEEEEENS0_IJNS0_IJNS0_IJS3_NS1_ILi0EEEEEENS0_IJSA_SA_EEEEEENS0_IJSA_iEEEEEEEEC2ERKS9_RKSF_) ;  /* 0xfffda5f000007944 */ /* 0x022fea0003c3ffff */
[----:B-1----:R1:W5:Y:S01]  /*30c10*/  LDL R3, [R1+0x758] ;  /* 0x0007580001037983 */ /* 0x0023620000100800 */
[----:B------:R-:W-:Y:S02]  /*30c20*/  MOV R69, R27 ;  /* 0x0000001b00457202 */ /* 0x000fe40000000f00 */
[----:B------:R-:W-:Y:S02]  /*30c30*/  MOV R4, 0x30c50 ;  /* 0x00030c5000047802 */ /* 0x000fe40000000f00 */
[----:B-1---5:R-:W-:Y:S05]  /*30c40*/  CALL.REL.NOINC `($_ZN7cutlass13device_kernelIN5flash19enable_sm80_to_sm89INS1_16FlashAttnBwdSm80INS1_25CollectiveMainloopBwdSm80ILi2ELi2EN4cute5tupleIJNS5_1CILi128EEES8_NS7_ILi64EEEEEENS_10bfloat16_tEfNS_4arch4Sm80ELb0ELb1ELb1ELb0ELb1ELb0ELb0ELb0ELi2ELi4ELi4ELi4ELb0EEENS1_21CollectiveEpilogueBwdISA_SB_SD_Li256ELb0ELb0ELi2EEENS1_19SingleTileSchedulerILb0ELb0ELb0ELi128EEEEEEEEEvNT_6ParamsE$_ZN4cute3eso3ESOILb1ELb0EJNS_5tupleIJNS2_IJNS_1CILi1EEENS3_ILi0EEEEEENS2_IJS5_S5_EEEEEENS2_IJS5_iEEEEEC2ERKS8_RKS9_) ;  /* 0xfffd815000007944 */ /* 0x022fea0003c3ffff */
[----:B-1----:R1:W5:Y:S01]  /*30c50*/  LDL R3, [R1+0x758] ;  /* 0x0007580001037983 */ /* 0x0023620000100800 */
[----:B------:R-:W-:Y:S02]  /*30c60*/  MOV R69, R27 ;  /* 0x0000001b00457202 */ /* 0x000fe40000000f00 */
[----:B------:R-:W-:Y:S02]  /*30c70*/  MOV R4, 0x30c90 ;  /* 0x00030c9000047802 */ /* 0x000fe40000000f00 */
[----:B-1---5:R-:W-:Y:S05]  /*30c80*/  CALL.REL.NOINC `($_ZN7cutlass13device_kernelIN5flash19enable_sm80_to_sm89INS1_16FlashAttnBwdSm80INS1_25CollectiveMainloopBwdSm80ILi2ELi2EN4cute5tupleIJNS5_1CILi128EEES8_NS7_ILi64EEEEEENS_10bfloat16_tEfNS_4arch4Sm80ELb0ELb1ELb1ELb0ELb1ELb0ELb0ELb0ELi2ELi4ELi4ELi4ELb0EEENS1_21CollectiveEpilogueBwdISA_SB_SD_Li256ELb0ELb0ELi2EEENS1_19SingleTileSchedulerILb0ELb0ELb0ELi128EEEEEEEEEvNT_6ParamsE$_ZN4cute3eso3ESOILb1ELb0EJNS_5tupleIJNS_1CILi0EEES4_EEEiEEC2ERKS5_RKi) ;  /* 0xfffd854000007944 */ /* 0x022fea0003c3ffff */
[----:B-1----:R1:W5:Y:S01]  /*30c90*/  LDL R3, [R1+0x758] ;  /* 0x0007580001037983 */ /* 0x0023620000100800 */
[----:B------:R-:W-:Y:S02]  /*30ca0*/  MOV R69, R27 ;  /* 0x0000001b00457202 */ /* 0x000fe40000000f00 */
[----:B------:R-:W-:Y:S02]  /*30cb0*/  MOV R4, 0x30cd0 ;  /* 0x00030cd000047802 */ /* 0x000fe40000000f00 */
[----:B-1---5:R-:W-:Y:S05]  /*30cc0*/  CALL.REL.NOINC `($_ZN7cutlass13device_kernelIN5flash19enable_sm80_to_sm89INS1_16FlashAttnBwdSm80INS1_25CollectiveMainloopBwdSm80ILi2ELi2EN4cute5tupleIJNS5_1CILi128EEES8_NS7_ILi64EEEEEENS_10bfloat16_tEfNS_4arch4Sm80ELb0ELb1ELb1ELb0ELb1ELb0ELb0ELb0ELi2ELi4ELi4ELi4ELb0EEENS1_21CollectiveEpilogueBwdISA_SB_SD_Li256ELb0ELb0ELi2EEENS1_19SingleTileSchedulerILb0ELb0ELb0ELi128EEEEEEEEEvNT_6ParamsE$_ZN4cute3eso3ESOILb1ELb0EJNS_5tupleIJNS2_IJNS_1CILi1EEENS3_ILi0EEEEEES5_EEENS2_IJNS2_IJS5_S5_EEEiEEEEEC2ERKS7_RKS9_) ;  /* 0xfffd811000007944 */ /* 0x022fea0003c3ffff */
[----:B-1----:R1:W5:Y:S01]  /*30cd0*/  LDL R3, [R1+0x758] ;  /* 0x0007580001037983 */ /* 0x0023620000100800 */
[----:B------:R-:W-:-:S02]  /*30ce0*/  MOV R69, R27 ;  /* 0x0000001b00457202 */ /* 0x000fc40000000f00 */
[----:B------:R-:W-:Y:S02]  /*30cf0*/  MOV R4, 0x30d10 ;  /* 0x00030d1000047802 */ /* 0x000fe40000000f00 */
[----:B-1---5:R-:W-:Y:S05]  /*30d00*/  CALL.REL.NOINC `($_ZN7cutlass13device_kernelIN5flash19enable_sm80_to_sm89INS1_16FlashAttnBwdSm80INS1_25CollectiveMainloopBwdSm80ILi2ELi2EN4cute5tupleIJNS5_1CILi128EEES8_NS7_ILi64EEEEEENS_10bfloat16_tEfNS_4arch4Sm80ELb0ELb1ELb1ELb0ELb1ELb0ELb0ELb0ELi2ELi4ELi4ELi4ELb0EEENS1_21CollectiveEpilogueBwdISA_SB_SD_Li256ELb0ELb0ELi2EEENS1_19SingleTileSchedulerILb0ELb0ELb0ELi128EEEEEEEEEvNT_6ParamsE$_ZN4cute5tupleIJNS0_IJNS0_IJNS0_IJNS_1CILi8EEENS1_ILi1EEEEEES3_EEENS0_IJNS0_IJS3_S3_EEENS1_ILi2EEEEEEEEENS0_IJNS0_IJNS0_IJS3_NS1_ILi0EEEEEESA_EEENS0_IJNS0_IJSA_SA_EEEiEEEEEEEEC2ERKS9_RKSF_) ;  /* 0xfffda53000007944 */ /* 0x022fea0003c3ffff */
[----:B------:R2:W5:Y:S01]  /*30d10*/  LDL R6, [R1+0x758] ;  /* 0x0007580001067983 */ /* 0x0005620000100800 */
[----:B------:R-:W-:Y:S01]  /*30d20*/  IMAD.MOV.U32 R69, RZ, RZ, R27 ;  /* 0x000000ffff457224 */ /* 0x000fe200078e001b */
[----:B------:R-:W-:Y:S02]  /*30d30*/  MOV R61, R26 ;  /* 0x0000001a003d7202 */ /* 0x000fe40000000f00 */
[----:B------:R2:W-:Y:S01]  /*30d40*/  STL.64 [R1+0x770], R16 ;  /* 0x0007701001007387 */ /* 0x0005e20000100a00 */
[----:B------:R-:W-:-:S03]  /*30d50*/  MOV R4, 0x30d70 ;  /* 0x00030d7000047802 */ /* 0x000fc60000000f00 */
[----:B-12--5:R-:W-:Y:S05]  /*30d60*/  CALL.REL.NOINC `($_ZN7cutlass13device_kernelIN5flash19enable_sm80_to_sm89INS1_16FlashAttnBwdSm80INS1_25CollectiveMainloopBwdSm80ILi2ELi2EN4cute5tupleIJNS5_1CILi128EEES8_NS7_ILi64EEEEEENS_10bfloat16_tEfNS_4arch4Sm80ELb0ELb1ELb1ELb0ELb1ELb0ELb0ELb0ELi2ELi4ELi4ELi4ELb0EEENS1_21CollectiveEpilogueBwdISA_SB_SD_Li256ELb0ELb0ELi2EEENS1_19SingleTileSchedulerILb0ELb0ELb0ELi128EEEEEEEEEvNT_6ParamsE$_ZN4cute3eso3ESOILb0ELb0EJNS_6LayoutINS_5tupleIJNS3_IJNS3_IJNS_1CILi8EEENS4_ILi1EEEEEES6_EEENS3_IJNS3_IJS6_S6_EEENS4_ILi2EEEEEEEEENS3_IJNS3_IJNS3_IJS6_NS4_ILi0EEEEEESD_EEENS3_IJNS3_IJSD_SD_EEEiEEEEEEEENS_10ViewEngineINS_8smem_ptrIPN7cutlass10bfloat16_tEEEEEEEC2ERKSJ_RKSQ_) ;  /* 0xfffd5e9000007944 */ /* 0x026fea0003c3ffff */
[----:B-1----:R1:W5:Y:S04]  /*30d70*/  LDL R10, [R1+0x758] ;  /* 0x00075800010a7983 */ /* 0x0023680000100800 */
[----:B------:R1:W5:Y:S01]  /*30d80*/  LDL.64 R4, [R1+0x760] ;  /* 0x0007600001047983 */ /* 0x0003620000100a00 */
[----:B------:R-:W-:-:S02]  /*30d90*/  MOV R69, R27 ;  /* 0x0000001b00457202 */ /* 0x000fc40000000f00 */
[----:B------:R-:W-:Y:S02]  /*30da0*/  MOV R6, 0x30dc0 ;  /* 0x00030dc000067802 */ /* 0x000fe40000000f00 */
[----:B-1---5:R-:W-:Y:S05]  /*30db0*/  CALL.REL.NOINC `($_ZN7cutlass13device_kernelIN5flash19enable_sm80_to_sm89INS1_16FlashAttnBwdSm80INS1_25CollectiveMainloopBwdSm80ILi2ELi2EN4cute5tupleIJNS5_1CILi128EEES8_NS7_ILi64EEEEEENS_10bfloat16_tEfNS_4arch4Sm80ELb0ELb1ELb1ELb0ELb1ELb0ELb0ELb0ELi2ELi4ELi4ELi4ELb0EEENS1_21CollectiveEpilogueBwdISA_SB_SD_Li256ELb0ELb0ELi2EEENS1_19SingleTileSchedulerILb0ELb0ELb0ELi128EEEEEEEEEvNT_6ParamsE$_ZN4cute3eso3ESOILb1ELb0EJNS_6LayoutINS_5tupleIJNS3_IJNS3_IJNS_1CILi4EEENS4_ILi2EEEEEENS4_ILi1EEEEEES6_EEENS3_IJNS3_IJNS3_IJS8_NS4_ILi32EEEEEENS4_ILi0EEEEEENS4_ILi64EEEEEEEENS_10ViewEngineIPN7cutlass10bfloat16_tEEEEEC2ERKSH_RKSM_) ;  /* 0xfffd8c3000007944 */ /* 0x022fea0003c3ffff */
[----:B------:R2:W5:Y:S01]  /*30dc0*/  LDL.64 R12, [R1+0x758] ;  /* 0x00075800010c7983 */ /* 0x0005620000100a00 */
[----:B------:R-:W-:Y:S02]  /*30dd0*/  MOV R3, R10 ;  /* 0x0000000a00037202 */ /* 0x000fe40000000f00 */
[----:B-1----:R-:W-:Y:S02]  /*30de0*/  MOV R8, 0x30e00 ;  /* 0x00030e0000087802 */ /* 0x002fe40000000f00 */
[----:B--2--5:R-:W-:Y:S05]  /*30df0*/  CALL.REL.NOINC `($_ZN7cutlass13device_kernelIN5flash19enable_sm80_to_sm89INS1_16FlashAttnBwdSm80INS1_25CollectiveMainloopBwdSm80ILi2ELi2EN4cute5tupleIJNS5_1CILi128EEES8_NS7_ILi64EEEEEENS_10bfloat16_tEfNS_4arch4Sm80ELb0ELb1ELb1ELb0ELb1ELb0ELb0ELb0ELi2ELi4ELi4ELi4ELb0EEENS1_21CollectiveEpilogueBwdISA_SB_SD_Li256ELb0ELb0ELi2EEENS1_19SingleTileSchedulerILb0ELb0ELb0ELi128EEEEEEEEEvNT_6ParamsE$_ZZN4cute5sliceINS_5tupleIJNS1_IJNS_10UnderscoreENS_1CILi0EEEEEENS1_IJS4_S2_EEEEEENS1_IJNS1_IJNS1_IJNS3_ILi1EEES4_EEES4_EEENS1_IJNS1_IJS4_S4_EEEiEEEEEEEEDaRKT_RKT0_ENKUlRKT_RKT0_E_clIS6_SC_EEDaSM_SP_) ;  /* 0xfffdc62000007944 */ /* 0x024fea0003c3ffff */
[----:B------:R-:W-:Y:S02]  /*30e00*/  MOV R8, 0x30e20 ;  /* 0x00030e2000087802 */ /* 0x000fe40000000f00 */
[----:B-1----:R-:W-:Y:S05]  /*30e10*/  CALL.REL.NOINC `($_ZN7cutlass13device_kernelIN5flash19enable_sm80_to_sm89INS1_16FlashAttnBwdSm80INS1_25CollectiveMainloopBwdSm80ILi2ELi2EN4cute5tupleIJNS5_1CILi128EEES8_NS7_ILi64EEEEEENS_10bfloat16_tEfNS_4arch4Sm80ELb0ELb1ELb1ELb0ELb1ELb0ELb0ELb0ELi2ELi4ELi4ELi4ELb0EEENS1_21CollectiveEpilogueBwdISA_SB_SD_Li256ELb0ELb0ELi2EEENS1_19SingleTileSchedulerILb0ELb0ELb0ELi128EEEEEEEEEvNT_6ParamsE$_ZZN4cute12filter_tupleINS_5tupleIJNS1_IJNS_10UnderscoreENS_1CILi0EEEEEENS1_IJS4_S2_EEEEEENS1_IJNS1_IJNS1_IJNS3_ILi1EEES4_EEES4_EEENS1_IJNS1_IJS4_S4_EEEiEEEEEEZNS_5sliceIS7_SD_EEDaRKT_RKT0_EUlRKT_RKT0_E_EEDaSH_SK_OT1_ENKUlDpSN_E_clIJNS1_IJS9_EEENS1_IJiEEEEEEDaSU_) ;  /* 0xfffdb06000007944 */ /* 0x002fea0003c3ffff */
[----:B------:R-:W-:Y:S02]  /*30e20*/  MOV R69, R27 ;  /* 0x0000001b00457202 */ /* 0x000fe40000000f00 */
[----:B------:R-:W-:Y:S02]  /*30e30*/  MOV R6, 0x30e50 ;  /* 0x00030e5000067802 */ /* 0x000fe40000000f00 */
[----:B-1---5:R-:W-:Y:S05]  /*30e40*/  CALL.REL.NOINC `($_ZN7cutlass13device_kernelIN5flash19enable_sm80_to_sm89INS1_16FlashAttnBwdSm80INS1_25CollectiveMainloopBwdSm80ILi2ELi2EN4cute5tupleIJNS5_1CILi128EEES8_NS7_ILi64EEEEEENS_10bfloat16_tEfNS_4arch4Sm80ELb0ELb1ELb1ELb0ELb1ELb0ELb0ELb0ELi2ELi4ELi4ELi4ELb0EEENS1_21CollectiveEpilogueBwdISA_SB_SD_Li256ELb0ELb0ELi2EEENS1_19SingleTileSchedulerILb0ELb0ELb0ELi128EEEEEEEEEvNT_6ParamsE$_ZN4cute5tupleIJNS0_IJNS0_IJNS_1CILi8EEENS1_ILi1EEEEEENS1_ILi2EEEEEENS0_IJNS0_IJS3_NS1_ILi0EEEEEEiEEEEEC2ERKS6_RKS9_) ;  /* 0xfffda60000007944 */ /* 0x022fea0003c3ffff */
[----:B-1----:R1:W5:Y:S01]  /*30e50*/  LDL R3, [R1+0x758] ;  /* 0x0007580001037983 */ /* 0x0023620000100800 */
[----:B------:R-:W-:Y:S02]  /*30e60*/  MOV R69, R27 ;  /* 0x0000001b00457202 */ /* 0x000fe40000000f00 */
[----:B------:R-:W-:Y:S02]  /*30e70*/  MOV R6, 0x30e90 ;  /* 0x00030e9000067802 */ /* 0x000fe40000000f00 */
[----:B-1---5:R-:W-:Y:S05]  /*30e80*/  CALL.REL.NOINC `($_ZN7cutlass13device_kernelIN5flash19enable_sm80_to_sm89INS1_16FlashAttnBwdSm80INS1_25CollectiveMainloopBwdSm80ILi2ELi2EN4cute5tupleIJNS5_1CILi128EEES8_NS7_ILi64EEEEEENS_10bfloat16_tEfNS_4arch4Sm80ELb0ELb1ELb1ELb0ELb1ELb0ELb0ELb0ELi2ELi4ELi4ELi4ELb0EEENS1_21CollectiveEpilogueBwdISA_SB_SD_Li256ELb0ELb0ELi2EEENS1_19SingleTileSchedulerILb0ELb0ELb0ELi128EEEEEEEEEvNT_6ParamsE$_ZN4cute3eso3ESOILb0ELb1EJNS_6LayoutINS_5tupleIJNS3_IJNS_1CILi8EEENS4_ILi1EEEEEENS4_ILi2EEEEEENS3_IJNS3_IJS6_NS4_ILi0EEEEEEiEEEEESA_EEC2ERKSD_RKSA_) ;  /* 0xfffd6f3000007944 */ /* 0x022fea0003c3ffff */
[----:B------:R2:W5:Y:S01]  /*30e90*/  LDL R7, [R1+0x758] ;  /* 0x0007580001077983 */ /* 0x0005620000100800 */
[----:B-1----:R-:W-:Y:S01]  /*30ea0*/  IMAD.MOV.U32 R2, RZ, RZ, R4 ;  /* 0x000000ffff027224 */ /* 0x002fe200078e0004 */
[----:B------:R-:W-:Y:S01]  /*30eb0*/  MOV R3, R5 ;  /* 0x0000000500037202 */ /* 0x000fe20000000f00 */
[----:B------:R-:W-:Y:S01]  /*30ec0*/  IMAD.MOV.U32 R9, RZ, RZ, R27 ;  /* 0x000000ffff097224 */ /* 0x000fe200078e001b */
[----:B------:R-:W-:-:S02]  /*30ed0*/  MOV R8, 0x30ef0 ;  /* 0x00030ef000087802 */ /* 0x000fc40000000f00 */
        /* <DEDUP_REMOVED lines=11> */
[----:B-1----:R-:W-:-:S02]  /*30f90*/  MOV R3, RZ ;  /* 0x000000ff00037202 */ /* 0x002fc40000000f00 */
[----:B------:R-:W-:Y:S02]  /*30fa0*/  MOV R10, 0x30fc0 ;  /* 0x00030fc0000a7802 */ /* 0x000fe40000000f00 */
[----:B--2--5:R-:W-:Y:S05]  /*30fb0*/  CALL.REL.NOINC `($_ZN7cutlass13device_kernelIN5flash19enable_sm80_to_sm89INS1_16FlashAttnBwdSm80INS1_25CollectiveMainloopBwdSm80ILi2ELi2EN4cute5tupleIJNS5_1CILi128EEES8_NS7_ILi64EEEEEENS_10bfloat16_tEfNS_4arch4Sm80ELb0ELb1ELb1ELb0ELb1ELb0ELb0ELb0ELi2ELi4ELi4ELi4ELb0EEENS1_21CollectiveEpilogueBwdISA_SB_SD_Li256ELb0ELb0ELi2EEENS1_19SingleTileSchedulerILb0ELb0ELb0ELi128EEEEEEEEEvNT_6ParamsE$_ZN4cute3eso3ESOILb1ELb0EJNS_10UnderscoreEiEEC2ERKS2_RKi) ;  /* 0xfffd70f000007944 */ /* 0x024fea0003c3ffff */
[----:B-1----:R-:W2:Y:S01]  /*30fc0*/  LDL R3, [R1+0x758] ;  /* 0x0007580001037983 */ /* 0x002ea20000100800 */
[----:B------:R-:W-:Y:S02]  /*30fd0*/  MOV R2, R27 ;  /* 0x0000001b00027202 */ /* 0x000fe40000000f00 */
[----:B------:R-:W-:Y:S01]  /*30fe0*/  MOV R6, 0x31010 ;  /* 0x0003101000067802 */ /* 0x000fe20000000f00 */
[----:B--2---:R-:W-:Y:S02]  /*30ff0*/  IMAD R3, R14, R3, RZ ;  /* 0x000000030e037224 */ /* 0x004fe400078e02ff */
        /* <DEDUP_REMOVED lines=10> */
[----:B-1----:R1:W5:Y:S01]  /*310a0*/  LDL.64 R6, [R1+0x758] ;  /* 0x0007580001067983 */ /* 0x0023620000100a00 */
[----:B------:R-:W-:Y:S01]  /*310b0*/  IMAD.MOV.U32 R2, RZ, RZ, R27 ;  /* 0x000000ffff027224 */ /* 0x000fe200078e001b */
[----:B------:R-:W-:-:S02]  /*310c0*/  MOV R3, RZ ;  /* 0x000000ff00037202 */ /* 0x000fc40000000f00 */
[----:B------:R-:W-:Y:S02]  /*310d0*/  MOV R10, 0x310f0 ;  /* 0x000310f0000a7802 */ /* 0x000fe40000000f00 */
[----:B-1---5:R-:W-:Y:S05]  /*310e0*/  CALL.REL.NOINC `($_ZN7cutlass13device_kernelIN5flash19enable_sm80_to_sm89INS1_16FlashAttnBwdSm80INS1_25CollectiveMainloopBwdSm80ILi2ELi2EN4cute5tupleIJNS5_1CILi128EEES8_NS7_ILi64EEEEEENS_10bfloat16_tEfNS_4arch4Sm80ELb0ELb1ELb1ELb0ELb1ELb0ELb0ELb0ELi2ELi4ELi4ELi4ELb0EEENS1_21CollectiveEpilogueBwdISA_SB_SD_Li256ELb0ELb0ELi2EEENS1_19SingleTileSchedulerILb0ELb0ELb0ELi128EEEEEEEEEvNT_6ParamsE$_ZN4cute3eso3ESOILb1ELb0EJNS_10UnderscoreEiEEC2ERKS2_RKi) ;  /* 0xfffd6fc000007944 */ /* 0x022fea0003c3ffff */
[----:B-1----:R-:W2:Y:S01]  /*310f0*/  LDL R3, [R1+0x758] ;  /* 0x0007580001037983 */ /* 0x002ea20000100800 */
[----:B------:R-:W-:Y:S01]  /*31100*/  IMAD.MOV.U32 R69, RZ, RZ, R27 ;  /* 0x000000ffff457224 */ /* 0x000fe200078e001b */
[----:B------:R-:W-:Y:S02]  /*31110*/  MOV R4, 0x31140 ;  /* 0x0003114000047802 */ /* 0x000fe40000000f00 */
[----:B--2---:R-:W-:Y:S02]  /*31120*/  SHF.L.U32 R3, R3, 0x6, RZ ;  /* 0x0000000603037819 */ /* 0x004fe400000006ff */
[----:B------:R-:W-:Y:S05]  /*31130*/  CALL.REL.NOINC `($_ZN7cutlass13device_kernelIN5flash19enable_sm80_to_sm89INS1_16FlashAttnBwdSm80INS1_25CollectiveMainloopBwdSm80ILi2ELi2EN4cute5tupleIJNS5_1CILi128EEES8_NS7_ILi64EEEEEENS_10bfloat16_tEfNS_4arch4Sm80ELb0ELb1ELb1ELb0ELb1ELb0ELb0ELb0ELi2ELi4ELi4ELi4ELb0EEENS1_21CollectiveEpilogueBwdISA_SB_SD_Li256ELb0ELb0ELi2EEENS1_19SingleTileSchedulerILb0ELb0ELb0ELi128EEEEEEEEEvNT_6ParamsE$_ZN4cute3eso3ESOILb1ELb0EJNS_6LayoutINS_5tupleIJNS3_IJNS3_IJNS_1CILi4EEENS4_ILi2EEEEEENS4_ILi1EEEEEEEEENS3_IJNS3_IJNS3_IJS8_NS4_ILi32EEEEEENS4_ILi0EEEEEEEEEEEiEEC2ERKSG_RKi) ;  /* 0xfffd883000007944 */ /* 0x000fea0003c3ffff */
[----:B-1----:R-:W2:Y:S01]  /*31140*/  LDL R3, [R1+0x758] ;  /* 0x0007580001037983 */ /* 0x002ea20000100800 */
[----:B------:R-:W-:Y:S02]  /*31150*/  MOV R69, R27 ;  /* 0x0000001b00457202 */ /* 0x000fe40000000f00 */
[----:B------:R-:W-:Y:S01]  /*31160*/  MOV R4, 0x311a0 ;  /* 0x000311a000047802 */ /* 0x000fe20000000f00 */
[----:B--2---:R-:W-:-:S05]  /*31170*/  IMAD.WIDE R2, R3, 0x2, R12 ;  /* 0x0000000203027825 */ /* 0x004fca00078e020c */
[----:B------:R-:W-:Y:S02]  /*31180*/  MOV R8, R2 ;  /* 0x0000000200087202 */ /* 0x000fe40000000f00 */
[----:B------:R-:W-:Y:S05]  /*31190*/  CALL.REL.NOINC `($_ZN7cutlass13device_kernelIN5flash19enable_sm80_to_sm89INS1_16FlashAttnBwdSm80INS1_25CollectiveMainloopBwdSm80ILi2ELi2EN4cute5tupleIJNS5_1CILi128EEES8_NS7_ILi64EEEEEENS_10bfloat16_tEfNS_4arch4Sm80ELb0ELb1ELb1ELb0ELb1ELb0ELb0ELb0ELi2ELi4ELi4ELi4ELb0EEENS1_21CollectiveEpilogueBwdISA_SB_SD_Li256ELb0ELb0ELi2EEENS1_19SingleTileSchedulerILb0ELb0ELb0ELi128EEEEEEEEEvNT_6ParamsE$_ZN4cute3eso3ESOILb1ELb0EJNS_6LayoutINS_5tupleIJNS3_IJNS3_IJNS_1CILi4EEENS4_ILi2EEEEEENS4_ILi1EEEEEEEEENS3_IJNS3_IJNS3_IJS8_NS4_ILi32EEEEEENS4_ILi0EEEEEEEEEEENS_10ViewEngineIPN7cutlass10bfloat16_tEEEEEC2ERKSG_RKSL_) ;  /* 0xfffd878000007944 */ /* 0x000fea0003c3ffff */
        /* <DEDUP_REMOVED lines=17> */
[----:B--2--5:R-:W-:Y:S05]  /*312b0*/  CALL.REL.NOINC `($_ZN7cutlass13device_kernelIN5flash19enable_sm80_to_sm89INS1_16FlashAttnBwdSm80INS1_25CollectiveMainloopBwdSm80ILi2ELi2EN4cute5tupleIJNS5_1CILi128EEES8_NS7_ILi64EEEEEENS_10bfloat16_tEfNS_4arch4Sm80ELb0ELb1ELb1ELb0ELb1ELb0ELb0ELb0ELi2ELi4ELi4ELi4ELb0EEENS1_21CollectiveEpilogueBwdISA_SB_SD_Li256ELb0ELb0ELi2EEENS1_19SingleTileSchedulerILb0ELb0ELb0ELi128EEEEEEEEEvNT_6ParamsE$_ZN4cute3eso3ESOILb1ELb0EJNS_6LayoutINS_5tupleIJNS3_IJNS3_IJNS_1CILi2EEES5_EEENS4_ILi1EEEEEEEEENS3_IJNS3_IJNS3_IJS7_NS4_ILi16EEEEEENS4_ILi0EEEEEEEEEEENS_10ViewEngineIPjEEEEC2ERKSF_RKSI_) ;  /* 0xfffd862000007944 */ /* 0x024fea0003c3ffff */
        /* <DEDUP_REMOVED lines=15> */
[----:B------:R-:W-:-:S02]  /*313b0*/  MOV R2, R27 ;  /* 0x0000001b00027202 */ /* 0x000fc40000000f00 */
        /* <DEDUP_REMOVED lines=12> */
[----:B-1----:R1:W5:Y:S01]  /*31480*/  LDL.64 R6, [R1+0x758] ;  /* 0x0007580001067983 */ /* 0x0023620000100a00 */
[----:B------:R-:W-:Y:S01]  /*31490*/  IMAD.MOV.U32 R2, RZ, RZ, R27 ;  /* 0x000000ffff027224 */ /* 0x000fe200078e001b */
[----:B------:R-:W-:-:S02]  /*314a0*/  MOV R3, 0x1 ;  /* 0x0000000100037802 */ /* 0x000fc40000000f00 */
        /* <DEDUP_REMOVED lines=46> */
[----:B------:R-:W-:-:S02]  /*31790*/  MOV R4, 0x317c0 ;  /* 0x000317c000047802 */ /* 0x000fc40000000f00 */
[----:B--2---:R-:W-:Y:S02]  /*317a0*/  SHF.L.U32 R3, R3, 0xa, RZ ;  /* 0x0000000a03037819 */ /* 0x004fe400000006ff */
[----:B------:R-:W-:Y:S05]  /*317b0*/  CALL.REL.NOINC `($_ZN7cutlass13device_kernelIN5flash19enable_sm80_to_sm89INS1_16FlashAttnBwdSm80INS1_25CollectiveMainloopBwdSm80ILi2ELi2EN4cute5tupleIJNS5_1CILi128EEES8_NS7_ILi64EEEEEENS_10bfloat16_tEfNS_4arch4Sm80ELb0ELb1ELb1ELb0ELb1ELb0ELb0ELb0ELi2ELi4ELi4ELi4ELb0EEENS1_21CollectiveEpilogueBwdISA_SB_SD_Li256ELb0ELb0ELi2EEENS1_19SingleTileSchedulerILb0ELb0ELb0ELi128EEEEEEEEEvNT_6ParamsE$_ZN4cute3eso3ESOILb1ELb0EJNS_6LayoutINS_5tupleIJNS3_IJNS_1CILi8EEENS4_ILi1EEEEEENS4_ILi2EEEEEENS3_IJNS3_IJS6_NS4_ILi0EEEEEENS4_ILi8192EEEEEEEEiEEC2ERKSE_RKi) ;  /* 0xfffd953000007944 */ /* 0x000fea0003c3ffff */
[----:B------:R-:W-:Y:S01]  /*317c0*/  ULDC.64 UR4, c[0x0][0x118] ;  /* 0x0000460000047ab9 */ /* 0x000fe20000000a00 */
[----:B-1----:R-:W2:Y:S04]  /*317d0*/  LDL R2, [R1+0x758] ;  /* 0x0007580001027983 */ /* 0x002ea80000100800 */
[----:B------:R-:W2:Y:S01]  /*317e0*/  LD.E.64 R4, [R54.64] ;  /* 0x0000000436047980 */ /* 0x000ea2000c101b00 */
[----:B------:R-:W-:Y:S02]  /*317f0*/  MOV R9, R27 ;  /* 0x0000001b00097202 */ /* 0x000fe40000000f00 */
[----:B------:R-:W-:Y:S01]  /*31800*/  MOV R8, 0x31830 ;  /* 0x0003183000087802 */ /* 0x000fe20000000f00 */
[----:B--2---:R-:W-:-:S04]  /*31810*/  IMAD.WIDE R2, R2, 0x2, R4 ;  /* 0x0000000202027825 */ /* 0x004fc800078e0204 */
[----:B------:R-:W-:Y:S05]  /*31820*/  CALL.REL.NOINC `($_ZN7cutlass13device_kernelIN5flash19enable_sm80_to_sm89INS1_16FlashAttnBwdSm80INS1_25CollectiveMainloopBwdSm80ILi2ELi2EN4cute5tupleIJNS5_1CILi128EEES8_NS7_ILi64EEEEEENS_10bfloat16_tEfNS_4arch4Sm80ELb0ELb1ELb1ELb0ELb1ELb0ELb0ELb0ELi2ELi4ELi4ELi4ELb0EEENS1_21CollectiveEpilogueBwdISA_SB_SD_Li256ELb0ELb0ELi2EEENS1_19SingleTileSchedulerILb0ELb0ELb0ELi128EEEEEEEEEvNT_6ParamsE$_ZN4cute8smem_ptrIPN7cutlass10bfloat16_tEECI1NS_12iter_adaptorIS3_S4_EEES3_) ;  /* 0xfffda34000007944 */ /* 0x000fea0003c3ffff */
[----:B-1----:R1:W5:Y:S01]  /*31830*/  LDL.64 R2, [R1+0x758] ;  /* 0x0007580001027983 */ /* 0x0023620000100a00 */
[----:B------:R-:W-:-:S03]  /*31840*/  MOV R6, 0x31860 ;  /* 0x0003186000067802 */ /* 0x000fc60000000f00 */
[----:B-1---5:R-:W-:Y:S05]  /*31850*/  CALL.REL.NOINC `($_ZN7cutlass13device_kernelIN5flash19enable_sm80_to_sm89INS1_16FlashAttnBwdSm80INS1_25CollectiveMainloopBwdSm80ILi2ELi2EN4cute5tupleIJNS5_1CILi128EEES8_NS7_ILi64EEEEEENS_10bfloat16_tEfNS_4arch4Sm80ELb0ELb1ELb1ELb0ELb1ELb0ELb0ELb0ELi2ELi4ELi4ELi4ELb0EEENS1_21CollectiveEpilogueBwdISA_SB_SD_Li256ELb0ELb0ELi2EEENS1_19SingleTileSchedulerILb0ELb0ELb0ELi128EEEEEEEEEvNT_6ParamsE$_ZN4cute3eso3ESOILb1ELb0EJNS_6LayoutINS_5tupleIJNS3_IJNS_1CILi8EEENS4_ILi1EEEEEENS4_ILi2EEEEEENS3_IJNS3_IJS6_NS4_ILi0EEEEEENS4_ILi8192EEEEEEEENS_10ViewEngineINS_8smem_ptrIPN7cutlass10bfloat16_tEEEEEEEC2ERKSE_RKSL_) ;  /* 0xfffd945000007944 */ /* 0x022fea0003c3ffff */
        /* <DEDUP_REMOVED lines=8> */
[----:B------:R-:W-:Y:S05]  /*318e0*/  CALL.REL.NOINC `($_ZN7cutlass13device_kernelIN5flash19enable_sm80_to_sm89INS1_16FlashAttnBwdSm80INS1_25CollectiveMainloopBwdSm80ILi2ELi2EN4cute5tupleIJNS5_1CILi128EEES8_NS7_ILi64EEEEEENS_10bfloat16_tEfNS_4arch4Sm80ELb0ELb1ELb1ELb0ELb1ELb0ELb0ELb0ELi2ELi4ELi4ELi4ELb0EEENS1_21CollectiveEpilogueBwdISA_SB_SD_Li256ELb0ELb0ELi2EEENS1_19SingleTileSchedulerILb0ELb0ELb0ELi128EEEEEEEEEvNT_6ParamsE$_ZN4cute3eso3ESOILb1ELb0EJNS_6LayoutINS_5tupleIJNS3_IJNS_1CILi8EEENS4_ILi1EEEEEENS4_ILi2EEEEEENS3_IJNS3_IJS6_NS4_ILi0EEEEEENS4_ILi64EEEEEEEEiEEC2ERKSE_RKi) ;  /* 0xfffd938000007944 */ /* 0x000fea0003c3ffff */
[----:B-1----:R-:W2:Y:S01]  /*318f0*/  LDL R3, [R1+0x758] ;  /* 0x0007580001037983 */ /* 0x002ea20000100800 */
[----:B------:R-:W-:Y:S01]  /*31900*/  MOV R6, 0x31940 ;  /* 0x0003194000067802 */ /* 0x000fe20000000f00 */
[----:B--2---:R-:W-:-:S05]  /*31910*/  IMAD.WIDE R2, R3, 0x2, R52 ;  /* 0x0000000203027825 */ /* 0x004fca00078e0234 */
[----:B------:R-:W-:Y:S02]  /*31920*/  MOV R8, R2 ;  /* 0x0000000200087202 */ /* 0x000fe40000000f00 */
[----:B------:R-:W-:Y:S05]  /*31930*/  CALL.REL.NOINC `($_ZN7cutlass13device_kernelIN5flash19enable_sm80_to_sm89INS1_16FlashAttnBwdSm80INS1_25CollectiveMainloopBwdSm80ILi2ELi2EN4cute5tupleIJNS5_1CILi128EEES8_NS7_ILi64EEEEEENS_10bfloat16_tEfNS_4arch4Sm80ELb0ELb1ELb1ELb0ELb1ELb0ELb0ELb0ELi2ELi4ELi4ELi4ELb0EEENS1_21CollectiveEpilogueBwdISA_SB_SD_Li256ELb0ELb0ELi2EEENS1_19SingleTileSchedulerILb0ELb0ELb0ELi128EEEEEEEEEvNT_6ParamsE$_ZN4cute3eso3ESOILb1ELb0EJNS_6LayoutINS_5tupleIJNS3_IJNS_1CILi8EEENS4_ILi1EEEEEENS4_ILi2EEEEEENS3_IJNS3_IJS6_NS4_ILi0EEEEEENS4_ILi64EEEEEEEENS_10ViewEngineIPN7cutlass10bfloat16_tEEEEEC2ERKSE_RKSJ_) ;  /* 0xfffd92e000007944 */ /* 0x000fea0003c3ffff */
[----:B-1----:R1:W5:Y:S01]  /*31940*/  LDL.64 R2, [R1+0x758] ;  /* 0x0007580001027983 */ /* 0x0023620000100a00 */
[----:B------:R-:W-:Y:S02]  /*31950*/  MOV R7, R5 ;  /* 0x0000000500077202 */ /* 0x000fe40000000f00 */
[----:B------:R-:W-:Y:S02]  /*31960*/  MOV R6, 0x31980 ;  /* 0x0003198000067802 */ /* 0x000fe40000000f00 */
[----:B-1---5:R-:W-:Y:S05]  /*31970*/  CALL.REL.NOINC `($_ZN7cutlass13device_kernelIN5flash19enable_sm80_to_sm89INS1_16FlashAttnBwdSm80INS1_25CollectiveMainloopBwdSm80ILi2ELi2EN4cute5tupleIJNS5_1CILi128EEES8_NS7_ILi64EEEEEENS_10bfloat16_tEfNS_4arch4Sm80ELb0ELb1ELb1ELb0ELb1ELb0ELb0ELb0ELi2ELi4ELi4ELi4ELb0EEENS1_21CollectiveEpilogueBwdISA_SB_SD_Li256ELb0ELb0ELi2EEENS1_19SingleTileSchedulerILb0ELb0ELb0ELi128EEEEEEEEEvNT_6ParamsE$_ZN4cute3eso3ESOILb1ELb0EJNS_6LayoutINS_5tupleIJNS3_IJNS_1CILi8EEENS4_ILi1EEEEEENS3_IJNS4_ILi2EEEEEEEEENS3_IJNS3_IJS6_NS4_ILi0EEEEEENS3_IJNS4_ILi8192EEEEEEEEEEENS_10ViewEngineINS_8smem_ptrIPN7cutlass10bfloat16_tEEEEEEEC2ERKSG_RKSN_) ;  /* 0xfffd90a000007944 */ /* 0x022fea0003c3ffff */
[----:B-1----:R1:W5:Y:S01]  /*31980*/  LDL.64 R4, [R1+0x758] ;  /* 0x0007580001047983 */ /* 0x0023620000100a00 */
[----:B------:R-:W-:Y:S02]  /*31990*/  MOV R8, R2 ;  /* 0x0000000200087202 */ /* 0x000fe40000000f00 */
[----:B------:R-:W-:Y:S02]  /*319a0*/  MOV R6, 0x319c0 ;  /* 0x000319c000067802 */ /* 0x000fe40000000f00 */
[----:B-1---5:R-:W-:Y:S05]  /*319b0*/  CALL.REL.NOINC `($_ZN7cutlass13device_kernelIN5flash19enable_sm80_to_sm89INS1_16FlashAttnBwdSm80INS1_25CollectiveMainloopBwdSm80ILi2ELi2EN4cute5tupleIJNS5_1CILi128EEES8_NS7_ILi64EEEEEENS_10bfloat16_tEfNS_4arch4Sm80ELb0ELb1ELb1ELb0ELb1ELb0ELb0ELb0ELi2ELi4ELi4ELi4ELb0EEENS1_21CollectiveEpilogueBwdISA_SB_SD_Li256ELb0ELb0ELi2EEENS1_19SingleTileSchedulerILb0ELb0ELb0ELi128EEEEEEEEEvNT_6ParamsE$_ZN4cute3eso3ESOILb1ELb0EJNS_6LayoutINS_5tupleIJNS3_IJNS_1CILi8EEENS4_ILi1EEEEEENS3_IJNS4_ILi2EEEEEEEEENS3_IJNS3_IJS6_NS4_ILi0EEEEEENS3_IJNS4_ILi64EEEEEEEEEEENS_10ViewEngineIPN7cutlass10bfloat16_tEEEEEC2ERKSG_RKSL_) ;  /* 0xfffd901000007944 */ /* 0x022fea0003c3ffff */
[----:B-1----:R1:W5:Y:S01]  /*319c0*/  LDL.64 R2, [R1+0x758] ;  /* 0x0007580001027983 */ /* 0x0023620000100a00 */
[----:B------:R-:W-:-:S03]  /*319d0*/  MOV R8, 0x319f0 ;  /* 0x000319f000087802 */ /* 0x000fc60000000f00 */
[----:B-1---5:R-:W-:Y:S05]  /*319e0*/  CALL.REL.NOINC `($_ZN7cutlass13device_kernelIN5flash19enable_sm80_to_sm89INS1_16FlashAttnBwdSm80INS1_25CollectiveMainloopBwdSm80ILi2ELi2EN4cute5tupleIJNS5_1CILi128EEES8_NS7_ILi64EEEEEENS_10bfloat16_tEfNS_4arch4Sm80ELb0ELb1ELb1ELb0ELb1ELb0ELb0ELb0ELi2ELi4ELi4ELi4ELb0EEENS1_21CollectiveEpilogueBwdISA_SB_SD_Li256ELb0ELb0ELi2EEENS1_19SingleTileSchedulerILb0ELb0ELb0ELi128EEEEEEEEEvNT_6ParamsE$_ZN4cute3eso3ESOILb1ELb0EJNS_6LayoutINS_5tupleIJNS3_IJNS3_IJNS_1CILi8EEENS4_ILi1EEEEEES6_EEENS3_IJNS3_IJS6_S6_EEENS4_ILi2EEEEEEEEENS3_IJNS3_IJNS3_IJS6_NS4_ILi0EEEEEESD_EEENS3_IJNS3_IJSD_SD_EEENS4_ILi64EEEEEEEEEEENS_10ViewEngineIPN7cutlass10bfloat16_tEEEEEC2ERKSK_RKSP_) ;  /* 0xfffd819000007944 */ /* 0x022fea0003c3ffff */
[----:B-1----:R1:W5:Y:S01]  /*319f0*/  LDL.64 R2, [R1+0x758] ;  /* 0x0007580001027983 */ /* 0x0023620000100a00 */
[----:B------:R-:W-:Y:S02]  /*31a00*/  MOV R7, R5 ;  /* 0x0000000500077202 */ /* 0x000fe40000000f00 */
[----:B------:R-:W-:-:S02]  /*31a10*/  MOV R6, 0x31a30 ;  /* 0x00031a3000067802 */ /* 0x000fc40000000f00 */
[----:B-1---5:R-:W-:Y:S05]  /*31a20*/  CALL.REL.NOINC `($_ZN7cutlass13device_kernelIN5flash19enable_sm80_to_sm89INS1_16FlashAttnBwdSm80INS1_25CollectiveMainloopBwdSm80ILi2ELi2EN4cute5tupleIJNS5_1CILi128EEES8_NS7_ILi64EEEEEENS_10bfloat16_tEfNS_4arch4Sm80ELb0ELb1ELb1ELb0ELb1ELb0ELb0ELb0ELi2ELi4ELi4ELi4ELb0EEENS1_21CollectiveEpilogueBwdISA_SB_SD_Li256ELb0ELb0ELi2EEENS1_19SingleTileSchedulerILb0ELb0ELb0ELi128EEEEEEEEEvNT_6ParamsE$_ZN4cute3eso3ESOILb1ELb0EJNS_6LayoutINS_5tupleIJNS3_IJNS3_IJNS_1CILi8EEENS4_ILi1EEEEEES6_EEENS3_IJNS3_IJS6_S6_EEENS4_ILi2EEEEEEEEENS3_IJNS3_IJNS3_IJS6_NS4_ILi0EEEEEESD_EEENS3_IJNS3_IJSD_SD_EEENS4_ILi8192EEEEEEEEEEENS_10ViewEngineINS_8smem_ptrIPN7cutlass10bfloat16_tEEEEEEEC2ERKSK_RKSR_) ;  /* 0xfffd819000007944 */ /* 0x022fea0003c3ffff */
[----:B-1----:R1:W5:Y:S01]  /*31a30*/  LDL.64 R4, [R1+0x758] ;  /* 0x0007580001047983 */ /* 0x0023620000100a00 */
[----:B------:R-:W-:-:S02]  /*31a40*/  MOV R8, R2 ;  /* 0x0000000200087202 */ /* 0x000fc40000000f00 */
        /* <DEDUP_REMOVED lines=140> */
[----:B------:R2:W5:Y:S01]  /*32310*/  LDL R5, [R1+0x758] ;  /* 0x0007580001057983 */ /* 0x0005620000100800 */
[----:B------:R-:W-:-:S03]  /*32320*/  MOV R4, 0x32340 ;  /* 0x0003234000047802 */ /* 0x000fc60000000f00 */
[----:B-12--5:R-:W-:Y:S05]  /*32330*/  CALL.REL.NOINC `($_ZN7cutlass13device_kernelIN5flash19enable_sm80_to_sm89INS1_16FlashAttnBwdSm80INS1_25CollectiveMainloopBwdSm80ILi2ELi2EN4cute5tupleIJNS5_1CILi128EEES8_NS7_ILi64EEEEEENS_10bfloat16_tEfNS_4arch4Sm80ELb0ELb1ELb1ELb0ELb1ELb0ELb0ELb0ELi2ELi4ELi4ELi4ELb0EEENS1_21CollectiveEpilogueBwdISA_SB_SD_Li256ELb0ELb0ELi2EEENS1_19SingleTileSchedulerILb0ELb0ELb0ELi128EEEEEEEEEvNT_6ParamsE$_ZZN4cute5sliceINS_5tupleIJNS_10UnderscoreES2_iEEENS1_IJNS1_IJNS_1CILi1EEENS4_ILi0EEEEEEiNS4_ILi1024EEEEEEEEDaRKT_RKT0_ENKUlRKT_RKT0_E_clIS2_iEEDaSI_SL_) ;  /* 0xfffdb33000007944 */ /* 0x026fea0003c3ffff */
[----:B------:R-:W-:Y:S02]  /*32340*/  MOV R4, 0x32360 ;  /* 0x0003236000047802 */ /* 0x000fe40000000f00 */
[----:B-1---5:R-:W-:Y:S05]  /*32350*/  CALL.REL.NOINC `($_ZN7cutlass13device_kernelIN5flash19enable_sm80_to_sm89INS1_16FlashAttnBwdSm80INS1_25CollectiveMainloopBwdSm80ILi2ELi2EN4cute5tupleIJNS5_1CILi128EEES8_NS7_ILi64EEEEEENS_10bfloat16_tEfNS_4arch4Sm80ELb0ELb1ELb1ELb0ELb1ELb0ELb0ELb0ELi2ELi4ELi4ELi4ELb0EEENS1_21CollectiveEpilogueBwdISA_SB_SD_Li256ELb0ELb0ELi2EEENS1_19SingleTileSchedulerILb0ELb0ELb0ELi128EEEEEEEEEvNT_6ParamsE$_ZZN4cute12filter_tupleINS_5tupleIJNS_10UnderscoreES2_iEEENS1_IJNS1_IJNS_1CILi1EEENS4_ILi0EEEEEEiNS4_ILi1024EEEEEEZNS_5sliceIS3_S9_EEDaRKT_RKT0_EUlRKT_RKT0_E_EEDaSD_SG_OT1_ENKUlDpSJ_E_clIJNS1_IJS7_EEENS1_IJiEEENS1_IJEEEEEEDaSQ_) ;  /* 0xfffd9fc000007944 */ /* 0x022fea0003c3ffff */
[----:B------:R-:W-:Y:S02]  /*32360*/  MOV R69, R27 ;  /* 0x0000001b00457202 */ /* 0x000fe40000000f00 */
[----:B------:R-:W-:-:S02]  /*32370*/  MOV R6, 0x32390 ;  /* 0x0003239000067802 */ /* 0x000fc40000000f00 */
[----:B-1---5:R-:W-:Y:S05]  /*32380*/  CALL.REL.NOINC `($_ZN7cutlass13device_kernelIN5flash19enable_sm80_to_sm89INS1_16FlashAttnBwdSm80INS1_25CollectiveMainloopBwdSm80ILi2ELi2EN4cute5tupleIJNS5_1CILi128EEES8_NS7_ILi64EEEEEENS_10bfloat16_tEfNS_4arch4Sm80ELb0ELb1ELb1ELb0ELb1ELb0ELb0ELb0ELi2ELi4ELi4ELi4ELb0EEENS1_21CollectiveEpilogueBwdISA_SB_SD_Li256ELb0ELb0ELi2EEENS1_19SingleTileSchedulerILb0ELb0ELb0ELi128EEEEEEEEEvNT_6ParamsE$_ZN4cute5tupleIJNS0_IJNS0_IJNS_1CILi8EEENS1_ILi1EEEEEENS1_ILi2EEEEEENS0_IJNS0_IJS3_NS1_ILi0EEEEEEiEEEEEC2ERKS6_RKS9_) ;  /* 0xfffd90c000007944 */ /* 0x022fea0003c3ffff */
[----:B------:R2:W5:Y:S01]  /*32390*/  LDL R6, [R1+0x758] ;  /* 0x0007580001067983 */ /* 0x0005620000100800 */
[----:B-1----:R-:W-:Y:S01]  /*323a0*/  IMAD.SHL.U32 R2, R5, 0x400, RZ ;  /* 0x0000040005027824 */ /* 0x002fe200078e00ff */
[----:B------:R-:W-:Y:S01]  /*323b0*/  MOV R60, R27 ;  /* 0x0000001b003c7202 */ /* 0x000fe20000000f00 */
[----:B------:R-:W-:Y:S01]  /*323c0*/  IMAD.MOV.U32 R63, RZ, RZ, R26 ;  /* 0x000000ffff3f7224 */ /* 0x000fe200078e001a */
[----:B------:R-:W-:-:S02]  /*323d0*/  MOV R4, 0x32400 ;  /* 0x0003240000047802 */ /* 0x000fc40000000f00 */
[----:B------:R2:W-:Y:S04]  /*323e0*/  STL [R1+0x770], R2 ;  /* 0x0007700201007387 */ /* 0x0005e80000100800 */
[----:B--2--5:R-:W-:Y:S05]  /*323f0*/  CALL.REL.NOINC `($_ZN7cutlass13device_kernelIN5flash19enable_sm80_to_sm89INS1_16FlashAttnBwdSm80INS1_25CollectiveMainloopBwdSm80ILi2ELi2EN4cute5tupleIJNS5_1CILi128EEES8_NS7_ILi64EEEEEENS_10bfloat16_tEfNS_4arch4Sm80ELb0ELb1ELb1ELb0ELb1ELb0ELb0ELb0ELi2ELi4ELi4ELi4ELb0EEENS1_21CollectiveEpilogueBwdISA_SB_SD_Li256ELb0ELb0ELi2EEENS1_19SingleTileSchedulerILb0ELb0ELb0ELi128EEEEEEEEEvNT_6ParamsE$_ZN4cute3eso3ESOILb0ELb0EJNS_6LayoutINS_5tupleIJNS3_IJNS_1CILi8EEENS4_ILi1EEEEEENS4_ILi2EEEEEENS3_IJNS3_IJS6_NS4_ILi0EEEEEEiEEEEEiEEC2ERKSD_RKi) ;  /* 0xfffd4e5000007944 */ /* 0x024fea0003c3ffff */
[----:B------:R-:W2:Y:S01]  /*32400*/  LDL.64 R4, [R1+0x758] ;  /* 0x0007580001047983 */ /* 0x000ea20000100a00 */
[----:B------:R-:W-:Y:S02]  /*32410*/  MOV R9, R27 ;  /* 0x0000001b00097202 */ /* 0x000fe40000000f00 */
[----:B------:R-:W-:Y:S01]  /*32420*/  MOV R8, 0x32450 ;  /* 0x0003245000087802 */ /* 0x000fe20000000f00 */
[----:B-12---:R-:W-:-:S04]  /*32430*/  IMAD.WIDE R2, R5, 0x2, R56 ;  /* 0x0000000205027825 */ /* 0x006fc800078e0238 */
[----:B------:R-:W-:Y:S05]  /*32440*/  CALL.REL.NOINC `($_ZN7cutlass13device_kernelIN5flash19enable_sm80_to_sm89INS1_16FlashAttnBwdSm80INS1_25CollectiveMainloopBwdSm80ILi2ELi2EN4cute5tupleIJNS5_1CILi128EEES8_NS7_ILi64EEEEEENS_10bfloat16_tEfNS_4arch4Sm80ELb0ELb1ELb1ELb0ELb1ELb0ELb0ELb0ELi2ELi4ELi4ELi4ELb0EEENS1_21CollectiveEpilogueBwdISA_SB_SD_Li256ELb0ELb0ELi2EEENS1_19SingleTileSchedulerILb0ELb0ELb0ELi128EEEEEEEEEvNT_6ParamsE$_ZN4cute8smem_ptrIPN7cutlass10bfloat16_tEECI1NS_12iter_adaptorIS3_S4_EEES3_) ;  /* 0xfffd972000007944 */ /* 0x000fea0003c3ffff */
        /* <DEDUP_REMOVED lines=10> */
[----:B-1----:R-:W-:-:S02]  /*324f0*/  MOV R3, 0x1 ;  /* 0x0000000100037802 */ /* 0x002fc40000000f00 */
[----:B------:R-:W-:Y:S02]  /*32500*/  MOV R8, 0x32520 ;  /* 0x0003252000087802 */ /* 0x000fe40000000f00 */
[----:B--2--5:R-:W-:Y:S05]  /*32510*/  CALL.REL.NOINC `($_ZN7cutlass13device_kernelIN5flash19enable_sm80_to_sm89INS1_16FlashAttnBwdSm80INS1_25CollectiveMainloopBwdSm80ILi2ELi2EN4cute5tupleIJNS5_1CILi128EEES8_NS7_ILi64EEEEEENS_10bfloat16_tEfNS_4arch4Sm80ELb0ELb1ELb1ELb0ELb1ELb0ELb0ELb0ELi2ELi4ELi4ELi4ELb0EEENS1_21CollectiveEpilogueBwdISA_SB_SD_Li256ELb0ELb0ELi2EEENS1_19SingleTileSchedulerILb0ELb0ELb0ELi128EEEEEEEEEvNT_6ParamsE$_ZN4cute3eso3ESOILb1ELb0EJNS_10UnderscoreES2_iEEC2ERKS2_S5_RKi) ;  /* 0xfffd5b5000007944 */ /* 0x024fea0003c3ffff */
[----:B-1----:R-:W2:Y:S01]  /*32520*/  LDL R3, [R1+0x758] ;  /* 0x0007580001037983 */ /* 0x002ea20000100800 */
[----:B------:R-:W-:Y:S01]  /*32530*/  IMAD.MOV.U32 R60, RZ, RZ, R27 ;  /* 0x000000ffff3c7224 */ /* 0x000fe200078e001b */
[----:B------:R-:W-:Y:S02]  /*32540*/  MOV R4, 0x32570 ;  /* 0x0003257000047802 */ /* 0x000fe40000000f00 */
[----:B--2---:R-:W-:Y:S02]  /*32550*/  SHF.L.U32 R3, R3, 0x2, RZ ;  /* 0x0000000203037819 */ /* 0x004fe400000006ff */
[----:B------:R-:W-:Y:S05]  /*32560*/  CALL.REL.NOINC `($_ZN7cutlass13device_kernelIN5flash19enable_sm80_to_sm89INS1_16FlashAttnBwdSm80INS1_25CollectiveMainloopBwdSm80ILi2ELi2EN4cute5tupleIJNS5_1CILi128EEES8_NS7_ILi64EEEEEENS_10bfloat16_tEfNS_4arch4Sm80ELb0ELb1ELb1ELb0ELb1ELb0ELb0ELb0ELi2ELi4ELi4ELi4ELb0EEENS1_21CollectiveEpilogueBwdISA_SB_SD_Li256ELb0ELb0ELi2EEENS1_19SingleTileSchedulerILb0ELb0ELb0ELi128EEEEEEEEEvNT_6ParamsE$_ZN4cute3eso3ESOILb1ELb0EJNS_6LayoutINS_5tupleIJNS3_IJNS3_IJNS_1CILi4EEENS4_ILi2EEEEEENS4_ILi1EEEEEES6_EEENS3_IJNS3_IJNS3_IJS8_NS4_ILi32EEEEEENS4_ILi0EEEEEENS4_ILi64EEEEEEEEiEEC2ERKSH_RKi) ;  /* 0xfffd74c000007944 */ /* 0x000fea0003c3ffff */
[----:B-1----:R-:W2:Y:S01]  /*32570*/  LDL R3, [R1+0x758] ;  /* 0x0007580001037983 */ /* 0x002ea20000100800 */
[----:B------:R-:W-:Y:S02]  /*32580*/  MOV R69, R27 ;  /* 0x0000001b00457202 */ /* 0x000fe40000000f00 */
[----:B------:R-:W-:Y:S01]  /*32590*/  MOV R6, 0x325c0 ;  /* 0x000325c000067802 */ /* 0x000fe20000000f00 */
[----:B--2---:R-:W-:-:S04]  /*325a0*/  IMAD.WIDE R8, R3, 0x2, R50 ;  /* 0x0000000203087825 */ /* 0x004fc800078e0232 */
[----:B------:R-:W-:Y:S05]  /*325b0*/  CALL.REL.NOINC `($_ZN7cutlass13device_kernelIN5flash19enable_sm80_to_sm89INS1_16FlashAttnBwdSm80INS1_25CollectiveMainloopBwdSm80ILi2ELi2EN4cute5tupleIJNS5_1CILi128EEES8_NS7_ILi64EEEEEENS_10bfloat16_tEfNS_4arch4Sm80ELb0ELb1ELb1ELb0ELb1ELb0ELb0ELb0ELi2ELi4ELi4ELi4ELb0EEENS1_21CollectiveEpilogueBwdISA_SB_SD_Li256ELb0ELb0ELi2EEENS1_19SingleTileSchedulerILb0ELb0ELb0ELi128EEEEEEEEEvNT_6ParamsE$_ZN4cute3eso3ESOILb1ELb0EJNS_6LayoutINS_5tupleIJNS3_IJNS3_IJNS_1CILi4EEENS4_ILi2EEEEEENS4_ILi1EEEEEES6_EEENS3_IJNS3_IJNS3_IJS8_NS4_ILi32EEEEEENS4_ILi0EEEEEENS4_ILi64EEEEEEEENS_10ViewEngineIPN7cutlass10bfloat16_tEEEEEC2ERKSH_RKSM_) ;  /* 0xfffd743000007944 */ /* 0x000fea0003c3ffff */
[----:B------:R2:W5:Y:S01]  /*325c0*/  LDL.64 R4, [R1+0x758] ;  /* 0x0007580001047983 */ /* 0x0005620000100a00 */
[----:B------:R-:W-:Y:S02]  /*325d0*/  MOV R3, R12 ;  /* 0x0000000c00037202 */ /* 0x000fe40000000f00 */
[----:B-1----:R-:W-:-:S02]  /*325e0*/  MOV R8, 0x32600 ;  /* 0x0003260000087802 */ /* 0x002fc40000000f00 */
[----:B--2--5:R-:W-:Y:S05]  /*325f0*/  CALL.REL.NOINC `($_ZN7cutlass13device_kernelIN5flash19enable_sm80_to_sm89INS1_16FlashAttnBwdSm80INS1_25CollectiveMainloopBwdSm80ILi2ELi2EN4cute5tupleIJNS5_1CILi128EEES8_NS7_ILi64EEEEEENS_10bfloat16_tEfNS_4arch4Sm80ELb0ELb1ELb1ELb0ELb1ELb0ELb0ELb0ELi2ELi4ELi4ELi4ELb0EEENS1_21CollectiveEpilogueBwdISA_SB_SD_Li256ELb0ELb0ELi2EEENS1_19SingleTileSchedulerILb0ELb0ELb0ELi128EEEEEEEEEvNT_6ParamsE$_ZZN4cute4takeILi1ELi2ENS_5tupleIJNS1_IJNS_1CILi1EEENS2_ILi0EEEEEEiEEEEEDaRKT1_ENKUlDpRKT_E_clIJiEEEDaSD_) ;  /* 0xfffdabf000007944 */ /* 0x024fea0003c3ffff */
[----:B------:R-:W-:Y:S02]  /*32600*/  MOV R69, R27 ;  /* 0x0000001b00457202 */ /* 0x000fe40000000f00 */
[----:B------:R-:W-:-:S02]  /*32610*/  MOV R6, 0x32630 ;  /* 0x0003263000067802 */ /* 0x000fc40000000f00 */
[----:B-1---5:R-:W-:Y:S05]  /*32620*/  CALL.REL.NOINC `($_ZN7cutlass13device_kernelIN5flash19enable_sm80_to_sm89INS1_16FlashAttnBwdSm80INS1_25CollectiveMainloopBwdSm80ILi2ELi2EN4cute5tupleIJNS5_1CILi128EEES8_NS7_ILi64EEEEEENS_10bfloat16_tEfNS_4arch4Sm80ELb0ELb1ELb1ELb0ELb1ELb0ELb0ELb0ELi2ELi4ELi4ELi4ELb0EEENS1_21CollectiveEpilogueBwdISA_SB_SD_Li256ELb0ELb0ELi2EEENS1_19SingleTileSchedulerILb0ELb0ELb0ELi128EEEEEEEEEvNT_6ParamsE$_ZN4cute3eso3ESOILb1ELb0EJNS_5tupleIJNS_1CILi1EEENS3_ILi0EEEEEENS2_IJiEEEEEC2ERKS6_RKS7_) ;  /* 0xfffd6c9000007944 */ /* 0x022fea0003c3ffff */
[----:B-1----:R1:W5:Y:S01]  /*32630*/  LDL R3, [R1+0x758] ;  /* 0x0007580001037983 */ /* 0x0023620000100800 */
[----:B------:R-:W-:-:S02]  /*32640*/  MOV R69, R27 ;  /* 0x0000001b00457202 */ /* 0x000fc40000000f00 */
        /* <DEDUP_REMOVED lines=22> */
[----:B------:R-:W2:Y:S01]  /*327b0*/  LDL R4, [R1+0x758] ;  /* 0x0007580001047983 */ /* 0x000ea20000100800 */
[----:B-1----:R-:W-:Y:S02]  /*327c0*/  MOV R2, R26 ;  /* 0x0000001a00027202 */ /* 0x002fe40000000f00 */
[----:B------:R-:W-:Y:S01]  /*327d0*/  MOV R14, 0x32800 ;  /* 0x00032800000e7802 */ /* 0x000fe20000000f00 */
[----:B--2---:R1:W-:Y:S04]  /*327e0*/  STL [R1+0x770], R4 ;  /* 0x0007700401007387 */ /* 0x0043e80000100800 */
        /* <DEDUP_REMOVED lines=194> */
[----:B------:R-:W-:Y:S05]  /*33410*/  CALL.REL.NOINC `($_ZN7cutlass13device_kernelIN5flash19enable_sm80_to_sm89INS1_16FlashAttnBwdSm80INS1_25CollectiveMainloopBwdSm80ILi2ELi2EN4cute5tupleIJNS5_1CILi128EEES8_NS7_ILi64EEEEEENS_10bfloat16_tEfNS_4arch4Sm80ELb0ELb1ELb1ELb0ELb1ELb0ELb0ELb0ELi2ELi4ELi4ELi4ELb0EEENS1_21CollectiveEpilogueBwdISA_SB_SD_Li256ELb0ELb0ELi2EEENS1_19SingleTileSchedulerILb0ELb0ELb0ELi128EEEEEEEEEvNT_6ParamsE$_ZN4cute3eso3ESOILb1ELb0EJNS_6LayoutINS_5tupleIJNS3_IJNS_1CILi2EEES5_S5_EEES5_EEENS3_IJNS3_IJNS4_ILi1EEES5_NS4_ILi4EEEEEENS4_ILi64EEEEEEEEiEEC2ERKSD_RKi) ;  /* 0xfffd714000007944 */ /* 0x000fea0003c3ffff */
[----:B-1----:R-:W2:Y:S01]  /*33420*/  LDL R3, [R1+0x758] ;  /* 0x0007580001037983 */ /* 0x002ea20000100800 */
[----:B------:R-:W-:Y:S01]  /*33430*/  MOV R4, 0x33470 ;  /* 0x0003347000047802 */ /* 0x000fe20000000f00 */
[----:B--2---:R-:W-:-:S05]  /*33440*/  IMAD.WIDE R2, R3, 0x2, R46 ;  /* 0x0000000203027825 */ /* 0x004fca00078e022e */
[----:B------:R-:W-:Y:S02]  /*33450*/  MOV R6, R2 ;  /* 0x0000000200067202 */ /* 0x000fe40000000f00 */
[----:B------:R-:W-:Y:S05]  /*33460*/  CALL.REL.NOINC `($_ZN7cutlass13device_kernelIN5flash19enable_sm80_to_sm89INS1_16FlashAttnBwdSm80INS1_25CollectiveMainloopBwdSm80ILi2ELi2EN4cute5tupleIJNS5_1CILi128EEES8_NS7_ILi64EEEEEENS_10bfloat16_tEfNS_4arch4Sm80ELb0ELb1ELb1ELb0ELb1ELb0ELb0ELb0ELi2ELi4ELi4ELi4ELb0EEENS1_21CollectiveEpilogueBwdISA_SB_SD_Li256ELb0ELb0ELi2EEENS1_19SingleTileSchedulerILb0ELb0ELb0ELi128EEEEEEEEEvNT_6ParamsE$_ZN4cute3eso3ESOILb1ELb0EJNS_6LayoutINS_5tupleIJNS3_IJNS_1CILi2EEES5_S5_EEES5_EEENS3_IJNS3_IJNS4_ILi1EEES5_NS4_ILi4EEEEEENS4_ILi64EEEEEEEENS_10ViewEngineIPN7cutlass10bfloat16_tEEEEEC2ERKSD_RKSI_) ;  /* 0xfffd70a000007944 */ /* 0x000fea0003c3ffff */
[----:B------:R2:W5:Y:S01]  /*33470*/  LDL.64 R60, [R1+0x758] ;  /* 0x00075800013c7983 */ /* 0x0005620000100a00 */
[----:B------:R-:W-:Y:S01]  /*33480*/  IMAD.MOV.U32 R83, RZ, RZ, R27 ;  /* 0x000000ffff537224 */ /* 0x000fe200078e001b */
[----:B------:R-:W-:Y:S02]  /*33490*/  MOV R3, RZ ;  /* 0x000000ff00037202 */ /* 0x000fe40000000f00 */
[----:B------:R-:W-:Y:S02]  /*334a0*/  MOV R8, 0x334c0 ;  /* 0x000334c000087802 */ /* 0x000fe40000000f00 */
[----:B-12--5:R-:W-:Y:S05]  /*334b0*/  CALL.REL.NOINC `($_ZN7cutlass13device_kernelIN5flash19enable_sm80_to_sm89INS1_16FlashAttnBwdSm80INS1_25CollectiveMainloopBwdSm80ILi2ELi2EN4cute5tupleIJNS5_1CILi128EEES8_NS7_ILi64EEEEEENS_10bfloat16_tEfNS_4arch4Sm80ELb0ELb1ELb1ELb0ELb1ELb0ELb0ELb0ELi2ELi4ELi4ELi4ELb0EEENS1_21CollectiveEpilogueBwdISA_SB_SD_Li256ELb0ELb0ELi2EEENS1_19SingleTileSchedulerILb0ELb0ELb0ELi128EEEEEEEEEvNT_6ParamsE$_ZN4cute3eso3ESOILb1ELb0EJNS_10UnderscoreES2_iEEC2ERKS2_S5_RKi) ;  /* 0xfffd4bb000007944 */ /* 0x026fea0003c3ffff */
[----:B-1----:R-:W2:Y:S01]  /*334c0*/  LDL R3, [R1+0x758] ;  /* 0x0007580001037983 */ /* 0x002ea20000100800 */
[----:B------:R-:W-:Y:S01]  /*334d0*/  IMAD.MOV.U32 R69, RZ, RZ, R27 ;  /* 0x000000ffff457224 */ /* 0x000fe200078e001b */
[----:B------:R-:W-:Y:S02]  /*334e0*/  MOV R4, 0x33510 ;  /* 0x0003351000047802 */ /* 0x000fe40000000f00 */
[----:B--2---:R-:W-:Y:S02]  /*334f0*/  SHF.L.U32 R3, R3, 0x2, RZ ;  /* 0x0000000203037819 */ /* 0x004fe400000006ff */
[----:B------:R-:W-:Y:S05]  /*33500*/  CALL.REL.NOINC `($_ZN7cutlass13device_kernelIN5flash19enable_sm80_to_sm89INS1_16FlashAttnBwdSm80INS1_25CollectiveMainloopBwdSm80ILi2ELi2EN4cute5tupleIJNS5_1CILi128EEES8_NS7_ILi64EEEEEENS_10bfloat16_tEfNS_4arch4Sm80ELb0ELb1ELb1ELb0ELb1ELb0ELb0ELb0ELi2ELi4ELi4ELi4ELb0EEENS1_21CollectiveEpilogueBwdISA_SB_SD_Li256ELb0ELb0ELi2EEENS1_19SingleTileSchedulerILb0ELb0ELb0ELi128EEEEEEEEEvNT_6ParamsE$_ZN4cute3eso3ESOILb1ELb0EJNS_6LayoutINS_5tupleIJNS3_IJNS_1CILi2EEES5_EEES6_EEENS3_IJNS3_IJNS4_ILi1EEES5_EEENS3_IJNS4_ILi32EEENS4_ILi64EEEEEEEEEEEiEEC2ERKSE_RKi) ;  /* 0xfffd6f3000007944 */ /* 0x000fea0003c3ffff */
[----:B-1----:R-:W2:Y:S01]  /*33510*/  LDL R3, [R1+0x758] ;  /* 0x0007580001037983 */ /* 0x002ea20000100800 */
[----:B------:R-:W-:Y:S02]  /*33520*/  MOV R69, R27 ;  /* 0x0000001b00457202 */ /* 0x000fe40000000f00 */
[----:B------:R-:W-:Y:S01]  /*33530*/  MOV R4, 0x33570 ;  /* 0x0003357000047802 */ /* 0x000fe20000000f00 */
[----:B--2---:R-:W-:-:S05]  /*33540*/  IMAD.WIDE R2, R3, 0x2, R48 ;  /* 0x0000000203027825 */ /* 0x004fca00078e0230 */
[----:B------:R-:W-:Y:S02]  /*33550*/  MOV R6, R2 ;  /* 0x0000000200067202 */ /* 0x000fe40000000f00 */
[----:B------:R-:W-:Y:S05]  /*33560*/  CALL.REL.NOINC `($_ZN7cutlass13device_kernelIN5flash19enable_sm80_to_sm89INS1_16FlashAttnBwdSm80INS1_25CollectiveMainloopBwdSm80ILi2ELi2EN4cute5tupleIJNS5_1CILi128EEES8_NS7_ILi64EEEEEENS_10bfloat16_tEfNS_4arch4Sm80ELb0ELb1ELb1ELb0ELb1ELb0ELb0ELb0ELi2ELi4ELi4ELi4ELb0EEENS1_21CollectiveEpilogueBwdISA_SB_SD_Li256ELb0ELb0ELi2EEENS1_19SingleTileSchedulerILb0ELb0ELb0ELi128EEEEEEEEEvNT_6ParamsE$_ZN4cute3eso3ESOILb1ELb0EJNS_6LayoutINS_5tupleIJNS3_IJNS_1CILi2EEES5_EEES6_EEENS3_IJNS3_IJNS4_ILi1EEES5_EEENS3_IJNS4_ILi32EEENS4_ILi64EEEEEEEEEEENS_10ViewEngineIPN7cutlass10bfloat16_tEEEEEC2ERKSE_RKSJ_) ;  /* 0xfffd6e8000007944 */ /* 0x000fea0003c3ffff */
[----:B------:R2:W5:Y:S04]  /*33570*/  LDL.64 R62, [R1+0x758] ;  /* 0x00075800013e7983 */ /* 0x0005680000100a00 */
[----:B------:R2:W-:Y:S02]  /*33580*/  STL [R1+0x770], RZ ;  /* 0x000770ff01007387 */ /* 0x0005e40000100800 */
.L_x_1684:
        /* <DEDUP_REMOVED lines=228> */
[----:B------:R-:W-:Y:S05]  /*343d0*/  CALL.REL.NOINC `($_ZN7cutlass13device_kernelIN5flash19enable_sm80_to_sm89INS1_16FlashAttnBwdSm80INS1_25CollectiveMainloopBwdSm80ILi2ELi2EN4cute5tupleIJNS5_1CILi128EEES8_NS7_ILi64EEEEEENS_10bfloat16_tEfNS_4arch4Sm80ELb0ELb1ELb1ELb0ELb1ELb0ELb0ELb0ELi2ELi4ELi4ELi4ELb0EEENS1_21CollectiveEpilogueBwdISA_SB_SD_Li256ELb0ELb0ELi2EEENS1_19SingleTileSchedulerILb0ELb0ELb0ELi128EEEEEEEEEvNT_6ParamsE$_ZN4cute3eso3ESOILb1ELb0EJNS_10UnderscoreES2_iEEC2ERKS2_S5_RKi) ;  /* 0xfffd3c9000007944 */ /* 0x000fea0003c3ffff */
        /* <DEDUP_REMOVED lines=465> */
[----:B------:R-:W-:Y:S02]  /*360f0*/  MOV R3, 0x1 ;  /* 0x0000000100037802 */ /* 0x000fe40000000f00 */
        /* <DEDUP_REMOVED lines=15> */
.L_x_1685:
        /* <DEDUP_REMOVED lines=710> */
.L_x_1686:
        /* <DEDUP_REMOVED lines=710> */
.L_x_1687:
        /* <DEDUP_REMOVED lines=710> */
.L_x_1688:
        /* <DEDUP_REMOVED lines=710> */
.L_x_1689:
        /* <DEDUP_REMOVED lines=710> */
.L_x_1690:
        /* <DEDUP_REMOVED lines=256> */
.L_x_1691:
        /* <DEDUP_REMOVED lines=274> */
[----:B--2--5:R-:W-:Y:S05]  /*460f0*/  CALL.REL.NOINC `($_ZN7cutlass13device_kernelIN5flash19enable_sm80_to_sm89INS1_16FlashAttnBwdSm80INS1_25CollectiveMainloopBwdSm80ILi2ELi2EN4cute5tupleIJNS5_1CILi128EEES8_NS7_ILi64EEEEEENS_10bfloat16_tEfNS_4arch4Sm80ELb0ELb1ELb1ELb0ELb1ELb0ELb0ELb0ELi2ELi4ELi4ELi4ELb0EEENS1_21CollectiveEpilogueBwdISA_SB_SD_Li256ELb0ELb0ELi2EEENS1_19SingleTileSchedulerILb0ELb0ELb0ELi128EEEEEEEEEvNT_6ParamsE$_ZZZN5flash25CollectiveMainloopBwdSm80ILi2ELi2EN4cute5tupleIJNS1_1CILi128EEES4_NS3_ILi64EEEEEEN7cutlass10bfloat16_tEfNS7_4arch4Sm80ELb0ELb1ELb1ELb0ELb1ELb0ELb0ELb0ELi2ELi4ELi4ELi4ELb0EE3mmaINS_16FlashAttnBwdSm80ISB_NS_21CollectiveEpilogueBwdIS6_S8_SA_Li256ELb0ELb0ELi2EEENS_19SingleTileSchedulerILb0ELb0ELb0ELi128EEEE13SharedStorageENS1_6TensorINS1_11ArrayEngineIfLm32EEENS1_6LayoutINS2_IJNS2_IJNS3_ILi2EEESO_EEESO_NS3_ILi4EEEEEENS2_IJNS2_IJNS3_ILi1EEESO_EEESQ_NS3_ILi8EEEEEEEEEEEEbRKNSB_6ParamsERT0_S12_iNS2_IJiiiEEERT_ENKUliT_E_clIZSC_ISJ_SX_EbS10_S12_S12_iS13_S15_EUlRS16_iE_EEDaiS16_ENKUlT_E_clIZSC_ISJ_SX_EbS10_S12_S12_iS13_S15_EUlvE0_EEDaS1B_) ;  /* 0x0001c7c000007944 */ /* 0x024fea0003c00000 */
[----:B------:R-:W2:Y:S01]  /*46100*/  LDL.64 R2, [R28+0x188] ;  /* 0x000188001c027983 */ /* 0x000ea20000100a00 */
[----:B------:R-:W-:-:S03]  /*46110*/  ULDC.64 UR4, c[0x0][0x118] ;  /* 0x0000460000047ab9 */ /* 0x000fc60000000a00 */
[----:B-1----:R1:W5:Y:S04]  /*46120*/  LDL.64 R14, [R28+0xc8] ;  /* 0x0000c8001c0e7983 */ /* 0x0023680000100a00 */
[----:B--2---:R-:W5:Y:S01]  /*46130*/  LD.E.64 R2, [R2.64] ;  /* 0x0000000402027980 */ /* 0x004f62000c101b00 */
[----:B------:R-:W-:Y:S02]  /*46140*/  MOV R9, R27 ;  /* 0x0000001b00097202 */ /* 0x000fe40000000f00 */
[----:B------:R-:W-:Y:S02]  /*46150*/  MOV R8, 0x46170 ;  /* 0x0004617000087802 */ /* 0x000fe40000000f00 */
[----:B-1---5:R-:W-:Y:S05]  /*46160*/  CALL.REL.NOINC `($_ZN7cutlass13device_kernelIN5flash19enable_sm80_to_sm89INS1_16FlashAttnBwdSm80INS1_25CollectiveMainloopBwdSm80ILi2ELi2EN4cute5tupleIJNS5_1CILi128EEES8_NS7_ILi64EEEEEENS_10bfloat16_tEfNS_4arch4Sm80ELb0ELb1ELb1ELb0ELb1ELb0ELb0ELb0ELi2ELi4ELi4ELi4ELb0EEENS1_21CollectiveEpilogueBwdISA_SB_SD_Li256ELb0ELb0ELi2EEENS1_19SingleTileSchedulerILb0ELb0ELb0ELi128EEEEEEEEEvNT_6ParamsE$_ZN4cute8smem_ptrIPN7cutlass10bfloat16_tEECI1NS_12iter_adaptorIS3_S4_EEES3_) ;  /* 0xfffc5a0000007944 */ /* 0x022fea0003c3ffff */
        /* <DEDUP_REMOVED lines=84> */
[----:B------:R1:W-:Y:S01]  /*466b0*/  STL.64 [R1+0x7a0], R2 ;  /* 0x0007a00201007387 */ /* 0x0003e20000100a00 */
[----:B------:R-:W-:Y:S02]  /*466c0*/  MOV R5, R6 ;  /* 0x0000000600057202 */ /* 0x000fe40000000f00 */
[----:B------:R-:W-:Y:S02]  /*466d0*/  MOV R4, 0x466f0 ;  /* 0x000466f000047802 */ /* 0x000fe40000000f00 */
[----:B-1----:R-:W-:Y:S05]  /*466e0*/  CALL.REL.NOINC `($_ZN7cutlass13device_kernelIN5flash19enable_sm80_to_sm89INS1_16FlashAttnBwdSm80INS1_25CollectiveMainloopBwdSm80ILi2ELi2EN4cute5tupleIJNS5_1CILi128EEES8_NS7_ILi64EEEEEENS_10bfloat16_tEfNS_4arch4Sm80ELb0ELb1ELb1ELb0ELb1ELb0ELb0ELb0ELi2ELi4ELi4ELi4ELb0EEENS1_21CollectiveEpilogueBwdISA_SB_SD_Li256ELb0ELb0ELi2EEENS1_19SingleTileSchedulerILb0ELb0ELb0ELi128EEEEEEEEEvNT_6ParamsE$_ZZN4cute7flattenINS_5tupleIJNS_1CILi1EEENS1_IJNS2_ILi8EEEiiEEENS2_ILi64EEENS1_IJiNS2_ILi144EEENS2_ILi288EEEEEENS2_ILi512EEEEEEEEDaRKT_ENKUlRKT_E_clIS9_EEDaSH_) ;  /* 0xfffc957000007944 */ /* 0x002fea0003c3ffff */
[----:B------:R1:W-:Y:S01]  /*466f0*/  STL [R1+0x794], R2 ;  /* 0x0007940201007387 */ /* 0x0003e20000100800 */
[----:B------:R-:W-:Y:S01]  /*46700*/  IMAD.MOV.U32 R62, RZ, RZ, R56 ;  /* 0x000000ffff3e7224 */ /* 0x000fe200078e0038 */
        /* <DEDUP_REMOVED lines=28> */
[----:B-1----:R-:W-:Y:S05]  /*468d0*/  CALL.REL.NOINC `($_ZN7cutlass13device_kernelIN5flash19enable_sm80_to_sm89INS1_16FlashAttnBwdSm80INS1_25CollectiveMainloopBwdSm80ILi2ELi2EN4cute5tupleIJNS5_1CILi128EEES8_NS7_ILi64EEEEEENS_10bfloat16_tEfNS_4arch4Sm80ELb0ELb1ELb1ELb0ELb1ELb0ELb0ELb0ELi2ELi4ELi4ELi4ELb0EEENS1_21CollectiveEpilogueBwdISA_SB_SD_Li256ELb0ELb0ELi2EEENS1_19SingleTileSchedulerILb0ELb0ELb0ELi128EEEEEEEEEvNT_6ParamsE$_ZN4cute3eso3ESOILb1ELb0EJNS_1CILi8EEEiiiNS2_ILi144EEENS2_ILi512EEEEEC2ERKS3_RKiSA_SA_RKS4_RKS5_) ;  /* 0xfffc235000007944 */ /* 0x002fea0003c3ffff */
        /* <DEDUP_REMOVED lines=24> */
[----:B-1----:R-:W-:Y:S05]  /*46a60*/  CALL.REL.NOINC `($_ZN7cutlass13device_kernelIN5flash19enable_sm80_to_sm89INS1_16FlashAttnBwdSm80INS1_25CollectiveMainloopBwdSm80ILi2ELi2EN4cute5tupleIJNS5_1CILi128EEES8_NS7_ILi64EEEEEENS_10bfloat16_tEfNS_4arch4Sm80ELb0ELb1ELb1ELb0ELb1ELb0ELb0ELb0ELi2ELi4ELi4ELi4ELb0EEENS1_21CollectiveEpilogueBwdISA_SB_SD_Li256ELb0ELb0ELi2EEENS1_19SingleTileSchedulerILb0ELb0ELb0ELi128EEEEEEEEEvNT_6ParamsE$_ZZN4cute6detail16composition_implINS_5tupleIJNS_1CILi16EEENS3_ILi2EEES5_S5_NS3_ILi4EEES5_EEENS2_IJNS3_ILi1EEEiiiNS3_ILi144EEENS3_ILi512EEEEEENS2_IJNS2_IJS5_S5_EEES6_NS3_ILi8EEEEEENS2_IJNS2_IJNS3_ILi64EEESA_EEES4_NS3_ILi1024EEEEEEEEDaRKT_RKT0_RKT1_RKT2_ENKUlRKT_RKT0_E_clISC_SG_EEDaSX_S10_) ;  /* 0xfffc6ff000007944 */ /* 0x002fea0003c3ffff */
[----:B------:R-:W-:Y:S01]  /*46a70*/  IMAD.MOV.U32 R22, RZ, RZ, R51 ;  /* 0x000000ffff167224 */ /* 0x000fe200078e0033 */
[----:B------:R-:W-:Y:S01]  /*46a80*/  MOV R5, R55 ;  /* 0x0000003700057202 */ /* 0x000fe20000000f00 */
[----:B------:R-:W-:Y:S01]  /*46a90*/  IMAD.MOV.U32 R3, RZ, RZ, R50 ;  /* 0x000000ffff037224 */ /* 0x000fe200078e0032 */
[----:B------:R-:W-:-:S02]  /*46aa0*/  MOV R17, R56 ;  /* 0x0000003800117202 */ /* 0x000fc40000000f00 */
[----:B------:R-:W-:Y:S02]  /*46ab0*/  MOV R16, 0x46ad0 ;  /* 0x00046ad000107802 */ /* 0x000fe40000000f00 */
[----:B--2--5:R-:W-:Y:S05]  /*46ac0*/  CALL.REL.NOINC `($_ZN7cutlass13device_kernelIN5flash19enable_sm80_to_sm89INS1_16FlashAttnBwdSm80INS1_25CollectiveMainloopBwdSm80ILi2ELi2EN4cute5tupleIJNS5_1CILi128EEES8_NS7_ILi64EEEEEENS_10bfloat16_tEfNS_4arch4Sm80ELb0ELb1ELb1ELb0ELb1ELb0ELb0ELb0ELi2ELi4ELi4ELi4ELb0EEENS1_21CollectiveEpilogueBwdISA_SB_SD_Li256ELb0ELb0ELi2EEENS1_19SingleTileSchedulerILb0ELb0ELb0ELi128EEEEEEEEEvNT_6ParamsE$_ZZN4cute6detail16composition_implINS_5tupleIJNS_1CILi16EEENS3_ILi2EEES5_S5_NS3_ILi4EEES5_EEENS2_IJNS3_ILi1EEEiiiNS3_ILi144EEENS3_ILi512EEEEEENS2_IJNS2_IJS5_S5_EEES6_NS3_ILi8EEEEEENS2_IJNS2_IJNS3_ILi64EEESA_EEES4_NS3_ILi1024EEEEEEEEDaRKT_RKT0_RKT1_RKT2_ENKUlRKT_RKT0_E_clIS6_S4_EEDaSX_S10_) ;  /* 0xfffc6d1000007944 */ /* 0x024fea0003c3ffff */
[----:B-----5:R2:W-:Y:S01]  /*46ad0*/  STL.64 [R1+0x770], R2 ;  /* 0x0007700201007387 */ /* 0x0205e20000100a00 */
[----:B------:R-:W-:Y:S01]  /*46ae0*/  IMAD.MOV.U32 R62, RZ, RZ, R27 ;  /* 0x000000ffff3e7224 */ /* 0x000fe200078e001b */
[----:B------:R-:W-:Y:S02]  /*46af0*/  MOV R69, R26 ;  /* 0x0000001a00457202 */ /* 0x000fe40000000f00 */
[----:B------:R-:W-:Y:S02]  /*46b00*/  MOV R4, 0x46b20 ;  /* 0x00046b2000047802 */ /* 0x000fe40000000f00 */
[----:B-12---:R-:W-:Y:S05]  /*46b10*/  CALL.REL.NOINC `($_ZN7cutlass13device_kernelIN5flash19enable_sm80_to_sm89INS1_16FlashAttnBwdSm80INS1_25CollectiveMainloopBwdSm80ILi2ELi2EN4cute5tupleIJNS5_1CILi128EEES8_NS7_ILi64EEEEEENS_10bfloat16_tEfNS_4arch4Sm80ELb0ELb1ELb1ELb0ELb1ELb0ELb0ELb0ELi2ELi4ELi4ELi4ELb0EEENS1_21CollectiveEpilogueBwdISA_SB_SD_Li256ELb0ELb0ELi2EEENS1_19SingleTileSchedulerILb0ELb0ELb0ELi128EEEEEEEEEvNT_6ParamsE$_ZN4cute3eso3ESOILb0ELb0EJNS_5tupleIJiNS_1CILi512EEEEEENS2_IJiiEEENS3_ILi1024EEEEEC2ERKS5_RKS6_RKS7_) ;  /* 0xfffbffd000007944 */ /* 0x006fea0003c3ffff */
[----:B------:R2:W5:Y:S04]  /*46b20*/  LDL R5, [R1+0x760] ;  /* 0x0007600001057983 */ /* 0x0005680000100800 */
[----:B-1----:R2:W5:Y:S01]  /*46b30*/  LDL.64 R2, [R1+0x758] ;  /* 0x0007580001027983 */ /* 0x0025620000100a00 */
[----:B------:R-:W-:Y:S02]  /*46b40*/  MOV R62, R27 ;  /* 0x0000001b003e7202 */ /* 0x000fe40000000f00 */
[----:B------:R-:W-:-:S02]  /*46b50*/  MOV R6, 0x46b70 ;  /* 0x00046b7000067802 */ /* 0x000fc40000000f00 */
[----:B--2--5:R-:W-:Y:S05]  /*46b60*/  CALL.REL.NOINC `($_ZN7cutlass13device_kernelIN5flash19enable_sm80_to_sm89INS1_16FlashAttnBwdSm80INS1_25CollectiveMainloopBwdSm80ILi2ELi2EN4cute5tupleIJNS5_1CILi128EEES8_NS7_ILi64EEEEEENS_10bfloat16_tEfNS_4arch4Sm80ELb0ELb1ELb1ELb0ELb1ELb0ELb0ELb0ELi2ELi4ELi4ELi4ELb0EEENS1_21CollectiveEpilogueBwdISA_SB_SD_Li256ELb0ELb0ELi2EEENS1_19SingleTileSchedulerILb0ELb0ELb0ELi128EEEEEEEEEvNT_6ParamsE$_ZN4cute5tupleIJNS0_IJNS0_IJNS_1CILi2EEES2_EEES3_NS1_ILi8EEEEEENS0_IJNS0_IJiNS1_ILi512EEEEEENS0_IJiiEEENS1_ILi1024EEEEEEEEC2ERKS5_RKSA_) ;  /* 0xfffc47e000007944 */ /* 0x024fea0003c3ffff */
        /* <DEDUP_REMOVED lines=18> */
[----:B------:R-:W-:Y:S01]  /*46c90*/  MOV R62, R27 ;  /* 0x0000001b003e7202 */ /* 0x000fe20000000f00 */
[----:B------:R-:W-:Y:S01]  /*46ca0*/  IMAD.MOV.U32 R69, RZ, RZ, R26 ;  /* 0x000000ffff457224 */ /* 0x000fe200078e001a */
        /* <DEDUP_REMOVED lines=9> */
[----:B------:R1:W-:Y:S01]  /*46d40*/  STL.64 [R1+0x7a0], R2 ;  /* 0x0007a00201007387 */ /* 0x0003e20000100a00 */
[----:B------:R-:W-:-:S02]  /*46d50*/  MOV R62, R56 ;  /* 0x00000038003e7202 */ /* 0x000fc40000000f00 */
[----:B------:R-:W-:Y:S02]  /*46d60*/  MOV R4, 0x46d80 ;  /* 0x00046d8000047802 */ /* 0x000fe40000000f00 */
        /* <DEDUP_REMOVED lines=37> */
[----:B------:R-:W-:Y:S01]  /*46fc0*/  IMAD.SHL.U32 R6, R5, 0x2000, RZ ;  /* 0x0000200005067824 */ /* 0x000fe200078e00ff */
[----:B------:R-:W-:-:S02]  /*46fd0*/  MOV R15, R48 ;  /* 0x00000030000f7202 */ /* 0x000fc40000000f00 */
[----:B------:R-:W-:Y:S02]  /*46fe0*/  MOV R4, 0x47010 ;  /* 0x0004701000047802 */ /* 0x000fe40000000f00 */
        /* <DEDUP_REMOVED lines=50> */
[----:B-12--5:R-:W-:Y:S05]  /*47310*/  CALL.REL.NOINC `($_ZN7cutlass13device_kernelIN5flash19enable_sm80_to_sm89INS1_16FlashAttnBwdSm80INS1_25CollectiveMainloopBwdSm80ILi2ELi2EN4cute5tupleIJNS5_1CILi128EEES8_NS7_ILi64EEEEEENS_10bfloat16_tEfNS_4arch4Sm80ELb0ELb1ELb1ELb0ELb1ELb0ELb0ELb0ELi2ELi4ELi4ELi4ELb0EEENS1_21CollectiveEpilogueBwdISA_SB_SD_Li256ELb0ELb0ELi2EEENS1_19SingleTileSchedulerILb0ELb0ELb0ELi128EEEEEEEEEvNT_6ParamsE$_ZZN4cute7idx2crdINS_5tupleIJiiNS_1CILi0EEEEEENS1_IJNS1_IJNS2_ILi4EEENS2_ILi8EEEEEES5_NS2_ILi1EEEEEEEEDaRKT_RKT0_ENKUlRKT_RKT0_E_clIiS7_EEDaSI_SL_) ;  /* 0xfffc8e2000007944 */ /* 0x026fea0003c3ffff */
[----:B------:R-:W-:Y:S02]  /*47320*/  MOV R2, 0x47340 ;  /* 0x0004734000027802 */ /* 0x000fe40000000f00 */
[----:B-1----:R-:W-:Y:S05]  /*47330*/  CALL.REL.NOINC `($_ZN7cutlass13device_kernelIN5flash19enable_sm80_to_sm89INS1_16FlashAttnBwdSm80INS1_25CollectiveMainloopBwdSm80ILi2ELi2EN4cute5tupleIJNS5_1CILi128EEES8_NS7_ILi64EEEEEENS_10bfloat16_tEfNS_4arch4Sm80ELb0ELb1ELb1ELb0ELb1ELb0ELb0ELb0ELi2ELi4ELi4ELi4ELb0EEENS1_21CollectiveEpilogueBwdISA_SB_SD_Li256ELb0ELb0ELi2EEENS1_19SingleTileSchedulerILb0ELb0ELb0ELi128EEEEEEEEEvNT_6ParamsE$_ZZN4cute7idx2crdINS_5tupleIJiiNS_1CILi0EEEEEENS1_IJNS1_IJNS2_ILi4EEENS2_ILi8EEEEEES5_NS2_ILi1EEEEEEEEDaRKT_RKT0_ENKUlRKT_RKT0_E_clIiS5_EEDaSI_SL_) ;  /* 0xfffc8dd000007944 */ /* 0x002fea0003c3ffff */
[----:B------:R1:W-:Y:S01]  /*47340*/  STL [R1+0x7a0], R6 ;  /* 0x0007a00601007387 */ /* 0x0003e20000100800 */
        /* <DEDUP_REMOVED lines=18> */
[----:B------:R-:W-:-:S03]  /*47470*/  MOV R4, 0x47490 ;  /* 0x0004749000047802 */ /* 0x000fc60000000f00 */
        /* <DEDUP_REMOVED lines=946> */
.L_x_1692:
        /* <DEDUP_REMOVED lines=710> */
.L_x_1693:
        /* <DEDUP_REMOVED lines=710> */
.L_x_1694:
        /* <DEDUP_REMOVED lines=710> */
.L_x_1695:
        /* <DEDUP_REMOVED lines=710> */
.L_x_1696:
        /* <DEDUP_REMOVED lines=710> */
.L_x_1697:
        /* <DEDUP_REMOVED lines=710> */
.L_x_1698:
        /* <DEDUP_REMOVED lines=256> */
.L_x_1699:
        /* <DEDUP_REMOVED lines=251> */
[----:B------:R-:W-:Y:S05]  /*5d990*/  RET.REL.NODEC R6 `(_ZN7cutlass13device_kernelIN5flash19enable_sm80_to_sm89INS1_16FlashAttnBwdSm80INS1_25CollectiveMainloopBwdSm80ILi2ELi2EN4cute5tupleIJNS5_1CILi128EEES8_NS7_ILi64EEEEEENS_10bfloat16_tEfNS_4arch4Sm80ELb0ELb1ELb1ELb0ELb1ELb0ELb0ELb0ELi2ELi4ELi4ELi4ELb0EEENS1_21CollectiveEpilogueBwdISA_SB_SD_Li256ELb0ELb0ELi2EEENS1_19SingleTileSchedulerILb0ELb0ELb0ELi128EEEEEEEEEvNT_6ParamsE) ;  /* 0xfffa266006007950 */ /* 0x000fea0003c3ffff */
        .type           $_ZN7cutlass13device_kernelIN5flash19enable_sm80_to_sm89INS1_16FlashAttnBwdSm80INS1_25CollectiveMainloopBwdSm80ILi2ELi2EN4cute5tupleIJNS5_1CILi128EEES8_NS7_ILi64EEEEEENS_10bfloat16_tEfNS_4arch4Sm80ELb0ELb1ELb1ELb0ELb1ELb0ELb0ELb0ELi2ELi4ELi4ELi4ELb0EEENS1_21CollectiveEpilogueBwdISA_SB_SD_Li256ELb0ELb0ELi2EEENS1_19SingleTileSchedulerILb0ELb0ELb0ELi128EEEEEEEEEvNT_6ParamsE$_ZZN5flash25CollectiveMainloopBwdSm80ILi2ELi2EN4cute5tupleIJNS1_1CILi128EEES4_NS3_ILi64EEEEEEN7cutlass10bfloat16_tEfNS7_4arch4Sm80ELb0ELb1ELb1ELb0ELb1ELb0ELb0ELb0ELi2ELi4ELi4ELi4ELb0EE3mmaINS_16FlashAttnBwdSm80ISB_NS_21CollectiveEpilogueBwdIS6_S8_SA_Li256ELb0ELb0ELi2EEENS_19SingleTileSchedulerILb0ELb0ELb0ELi128EEEE13SharedStorageENS1_6TensorINS1_11ArrayEngineIfLm32EEENS1_6LayoutINS2_IJNS2_IJNS3_ILi2EEESO_EEESO_NS3_ILi4EEEEEENS2_IJNS2_IJNS3_ILi1EEESO_EEESQ_NS3_ILi8EEEEEEEEEEEEbRKNSB_6ParamsERT0_S12_iNS2_IJiiiEEERT_ENKUliiE0_clEii,@function
        .size           $_ZN7cutlass13device_kernelIN5flash19enable_sm80_to_sm89INS1_16FlashAttnBwdSm80INS1_25CollectiveMainloopBwdSm80ILi2ELi2EN4cute5tupleIJNS5_1CILi128EEES8_NS7_ILi64EEEEEENS_10bfloat16_tEfNS_4arch4Sm80ELb0ELb1ELb1ELb0ELb1ELb0ELb0ELb0ELi2ELi4ELi4ELi4ELb0EEENS1_21CollectiveEpilogueBwdISA_SB_SD_Li256ELb0ELb0ELi2EEENS1_19SingleTileSchedulerILb0ELb0ELb0ELi128EEEEEEEEEvNT_6ParamsE$_ZZN5flash25CollectiveMainloopBwdSm80ILi2ELi2EN4cute5tupleIJNS1_1CILi128EEES4_NS3_ILi64EEEEEEN7cutlass10bfloat16_tEfNS7_4arch4Sm80ELb0ELb1ELb1ELb0ELb1ELb0ELb0ELb0ELi2ELi4ELi4ELi4ELb0EE3mmaINS_16FlashAttnBwdSm80ISB_NS_21CollectiveEpilogueBwdIS6_S8_SA_Li256ELb0ELb0ELi2EEENS_19SingleTileSchedulerILb0ELb0ELb0ELi128EEEE13SharedStorageENS1_6TensorINS1_11ArrayEngineIfLm32EEENS1_6LayoutINS2_IJNS2_IJNS3_ILi2EEESO_EEESO_NS3_ILi4EEEEEENS2_IJNS2_IJNS3_ILi1EEESO_EEESQ_NS3_ILi8EEEEEEEEEEEEbRKNSB_6ParamsERT0_S12_iNS2_IJiiiEEERT_ENKUliiE0_clEii,($_ZN7cutlass13device_kernelIN5flash19enable_sm80_to_sm89INS1_16FlashAttnBwdSm80INS1_25CollectiveMainloopBwdSm80ILi2ELi2EN4cute5tupleIJNS5_1CILi128EEES8_NS7_ILi64EEEEEENS_10bfloat16_tEfNS_4arch4Sm80ELb0ELb1ELb1ELb0ELb1ELb0ELb0ELb0ELi2ELi4ELi4ELi4ELb0EEENS1_21CollectiveEpilogueBwdISA_SB_SD_Li256ELb0ELb0ELi2EEENS1_19SingleTileSchedulerILb0ELb0ELb0ELi128EEEEEEEEEvNT_6ParamsE$_ZZN5flash25CollectiveMainloopBwdSm80ILi2ELi2EN4cute5tupleIJNS1_1CILi128EEES4_NS3_ILi64EEEEEEN7cutlass10bfloat16_tEfNS7_4arch4Sm80ELb0ELb1ELb1ELb0ELb1ELb0ELb0ELb0ELi2ELi4ELi4ELi4ELb0EE3mmaINS_16FlashAttnBwdSm80ISB_NS_21CollectiveEpilogueBwdIS6_S8_SA_Li256ELb0ELb0ELi2EEENS_19SingleTileSchedulerILb0ELb0ELb0ELi128EEEE13SharedStorageENS1_6TensorINS1_11ArrayEngineIfLm32EEENS1_6LayoutINS2_IJNS2_IJNS3_ILi2EEESO_EEESO_NS3_ILi4EEEEEENS2_IJNS2_IJNS3_ILi1EEESO_EEESQ_NS3_ILi8EEEEEEEEEEEEbRKNSB_6ParamsERT0_S12_iNS2_IJiiiEEERT_ENKUliiE_clEii - $_ZN7cutlass13device_kernelIN5flash19enable_sm80_to_sm89INS1_16FlashAttnBwdSm80INS1_25CollectiveMainloopBwdSm80ILi2ELi2EN4cute5tupleIJNS5_1CILi128EEES8_NS7_ILi64EEEEEENS_10bfloat16_tEfNS_4arch4Sm80ELb0ELb1ELb1ELb0ELb1ELb0ELb0ELb0ELi2ELi4ELi4ELi4ELb0EEENS1_21CollectiveEpilogueBwdISA_SB_SD_Li256ELb0ELb0ELi2EEENS1_19SingleTileSchedulerILb0ELb0ELb0ELi128EEEEEEEEEvNT_6ParamsE$_ZZN5flash25CollectiveMainloopBwdSm80ILi2ELi2EN4cute5tupleIJNS1_1CILi128EEES4_NS3_ILi64EEEEEEN7cutlass10bfloat16_tEfNS7_4arch4Sm80ELb0ELb1ELb1ELb0ELb1ELb0ELb0ELb0ELi2ELi4ELi4ELi4ELb0EE3mmaINS_16FlashAttnBwdSm80ISB_NS_21CollectiveEpilogueBwdIS6_S8_SA_Li256ELb0ELb0ELi2EEENS_19SingleTileSchedulerILb0ELb0ELb0ELi128EEEE13SharedStorageENS1_6TensorINS1_11ArrayEngineIfLm32EEENS1_6LayoutINS2_IJNS2_IJNS3_ILi2EEESO_EEESO_NS3_ILi4EEEEEENS2_IJNS2_IJNS3_ILi1EEESO_EEESQ_NS3_ILi8EEEEEEEEEEEEbRKNSB_6ParamsERT0_S12_iNS2_IJiiiEEERT_ENKUliiE0_clEii)
$_ZN7cutlass13device_kernelIN5flash19enable_sm80_to_sm89INS1_16FlashAttnBwdSm80INS1_25CollectiveMainloopBwdSm80ILi2ELi2EN4cute5tupleIJNS5_1CILi128EEES8_NS7_ILi64EEEEEENS_10bfloat16_tEfNS_4arch4Sm80ELb0ELb1ELb1ELb0ELb1ELb0ELb0ELb0ELi2ELi4ELi4ELi4ELb0EEENS1_21CollectiveEpilogueBwdISA_SB_SD_Li256ELb0ELb0ELi2EEENS1_19SingleTileSchedulerILb0ELb0ELb0ELi128EEEEEEEEEvNT_6ParamsE$_ZZN5flash25CollectiveMainloopBwdSm80ILi2ELi2EN4cute5tupleIJNS1_1CILi128EEES4_NS3_ILi64EEEEEEN7cutlass10bfloat16_tEfNS7_4arch4Sm80ELb0ELb1ELb1ELb0ELb1ELb0ELb0ELb0ELi2ELi4ELi4ELi4ELb0EE3mmaINS_16FlashAttnBwdSm80ISB_NS_21CollectiveEpilogueBwdIS6_S8_SA_Li256ELb0ELb0ELi2EEENS_19SingleTileSchedulerILb0ELb0ELb0ELi128EEEE13SharedStorageENS1_6TensorINS1_11ArrayEngineIfLm32EEENS1_6LayoutINS2_IJNS2_IJNS3_ILi2EEESO_EEESO_NS3_ILi4EEEEEENS2_IJNS2_IJNS3_ILi1EEESO_EEESQ_NS3_ILi8EEEEEEEEEEEEbRKNSB_6ParamsERT0_S12_iNS2_IJiiiEEERT_ENKUliiE0_clEii:
        /* <DEDUP_REMOVED lines=9> */
[----:B-1---5:R-:W-:Y:S05]  /*5da30*/  CALL.REL.NOINC `($_ZN7cutlass13device_kernelIN5flash19enable_sm80_to_sm89INS1_16FlashAttnBwdSm80INS1_25CollectiveMainloopBwdSm80ILi2ELi2EN4cute5tupleIJNS5_1CILi128EEES8_NS7_ILi64EEEEEENS_10bfloat16_tEfNS_4arch4Sm80ELb0ELb1ELb1ELb0ELb1ELb0ELb0ELb0ELi2ELi4ELi4ELi4ELb0EEENS1_21CollectiveEpilogueBwdISA_SB_SD_Li256ELb0ELb0ELi2EEENS1_19SingleTileSchedulerILb0ELb0ELb0ELi128EEEEEEEEEvNT_6ParamsE$_ZN4cute3eso3ESOILb1ELb0EJNS_10UnderscoreES2_S2_iEEC2ERKS2_S5_S5_RKi) ;  /* 0xfffaa5f000007944 */ /* 0x022fea0003c3ffff */
[----:B-1----:R-:W2:Y:S01]  /*5da40*/  LDL R3, [R1+0x1688] ;  /* 0x0016880001037983 */ /* 0x002ea20000100800 */
[----:B------:R-:W-:Y:S02]  /*5da50*/  MOV R4, 0x5da80 ;  /* 0x0005da8000047802 */ /* 0x000fe40000000f00 */
[----:B--2---:R-:W-:Y:S02]  /*5da60*/  SHF.L.U32 R3, R3, 0xd, RZ ;  /* 0x0000000d03037819 */ /* 0x004fe400000006ff */
[----:B------:R-:W-:Y:S05]  /*5da70*/  CALL.REL.NOINC `($_ZN7cutlass13device_kernelIN5flash19enable_sm80_to_sm89INS1_16FlashAttnBwdSm80INS1_25CollectiveMainloopBwdSm80ILi2ELi2EN4cute5tupleIJNS5_1CILi128EEES8_NS7_ILi64EEEEEENS_10bfloat16_tEfNS_4arch4Sm80ELb0ELb1ELb1ELb0ELb1ELb0ELb0ELb0ELi2ELi4ELi4ELi4ELb0EEENS1_21CollectiveEpilogueBwdISA_SB_SD_Li256ELb0ELb0ELi2EEENS1_19SingleTileSchedulerILb0ELb0ELb0ELi128EEEEEEEEEvNT_6ParamsE$_ZN4cute3eso3ESOILb1ELb0EJNS_6LayoutINS_5tupleIJNS3_IJNS_1CILi8EEENS4_ILi1EEEEEENS4_ILi4EEES6_EEENS3_IJNS3_IJS6_NS4_ILi0EEEEEENS4_ILi2048EEESA_EEEEEiEEC2ERKSE_RKi) ;  /* 0xfffad5a000007944 */ /* 0x000fea0003c3ffff */
[----:B------:R-:W-:Y:S01]  /*5da80*/  ULDC.64 UR8, c[0x0][0x118] ;  /* 0x0000460000087ab9 */ /* 0x000fe20000000a00 */
[----:B-1----:R-:W2:Y:S04]  /*5da90*/  LDL R2, [R1+0x1688] ;  /* 0x0016880001027983 */ /* 0x002ea80000100800 */
[----:B------:R-:W2:Y:S01]  /*5daa0*/  LD.E.64 R10, [R10.64] ;  /* 0x000000080a0a7980 */ /* 0x000ea2000c101b00 */
[----:B------:R-:W-:-:S02]  /*5dab0*/  MOV R9, R83 ;  /* 0x0000005300097202 */ /* 0x000fc40000000f00 */
[----:B------:R-:W-:Y:S01]  /*5dac0*/  MOV R8, 0x5daf0 ;  /* 0x0005daf000087802 */ /* 0x000fe20000000f00 */
[----:B--2---:R-:W-:-:S04]  /*5dad0*/  IMAD.WIDE R2, R2, 0x2, R10 ;  /* 0x0000000202027825 */ /* 0x004fc800078e020a */
[----:B------:R-:W-:Y:S05]  /*5dae0*/  CALL.REL.NOINC `($_ZN7cutlass13device_kernelIN5flash19enable_sm80_to_sm89INS1_16FlashAttnBwdSm80INS1_25CollectiveMainloopBwdSm80ILi2ELi2EN4cute5tupleIJNS5_1CILi128EEES8_NS7_ILi64EEEEEENS_10bfloat16_tEfNS_4arch4Sm80ELb0ELb1ELb1ELb0ELb1ELb0ELb0ELb0ELi2ELi4ELi4ELi4ELb0EEENS1_21CollectiveEpilogueBwdISA_SB_SD_Li256ELb0ELb0ELi2EEENS1_19SingleTileSchedulerILb0ELb0ELb0ELi128EEEEEEEEEvNT_6ParamsE$_ZN4cute8smem_ptrIPN7cutlass10bfloat16_tEECI1NS_12iter_adaptorIS3_S4_EEES3_) ;  /* 0xfffae08000007944 */ /* 0x000fea0003c3ffff */
[----:B-1----:R1:W5:Y:S01]  /*5daf0*/  LDL.64 R2, [R1+0x1688] ;  /* 0x0016880001027983 */ /* 0x0023620000100a00 */
[----:B------:R-:W-:-:S03]  /*5db00*/  MOV R6, 0x5db20 ;  /* 0x0005db2000067802 */ /* 0x000fc60000000f00 */
[----:B-1---5:R-:W-:Y:S05]  /*5db10*/  CALL.REL.NOINC `($_ZN7cutlass13device_kernelIN5flash19enable_sm80_to_sm89INS1_16FlashAttnBwdSm80INS1_25CollectiveMainloopBwdSm80ILi2ELi2EN4cute5tupleIJNS5_1CILi128EEES8_NS7_ILi64EEEEEENS_10bfloat16_tEfNS_4arch4Sm80ELb0ELb1ELb1ELb0ELb1ELb0ELb0ELb0ELi2ELi4ELi4ELi4ELb0EEENS1_21CollectiveEpilogueBwdISA_SB_SD_Li256ELb0ELb0ELi2EEENS1_19SingleTileSchedulerILb0ELb0ELb0ELi128EEEEEEEEEvNT_6ParamsE$_ZN4cute3eso3ESOILb1ELb0EJNS_6LayoutINS_5tupleIJNS3_IJNS_1CILi8EEENS4_ILi1EEEEEENS4_ILi4EEES6_EEENS3_IJNS3_IJS6_NS4_ILi0EEEEEENS4_ILi2048EEESA_EEEEENS_10ViewEngineINS_8smem_ptrIPN7cutlass10bfloat16_tEEEEEEEC2ERKSE_RKSL_) ;  /* 0xfffad4b000007944 */ /* 0x022fea0003c3ffff */
[----:B------:R-:W-:Y:S01]  /*5db20*/  ULDC.64 UR8, c[0x0][0x118] ;  /* 0x0000460000087ab9 */ /* 0x000fe20000000a00 */
[----:B------:R2:W5:Y:S04]  /*5db30*/  LDL.64 R86, [R1+0x1688] ;  /* 0x0016880001567983 */ /* 0x0005680000100a00 */
[----:B------:R2:W5:Y:S01]  /*5db40*/  LD.E.64 R8, [R84.64+0x8] ;  /* 0x0000080854087980 */ /* 0x000562000c101b00 */
[----:B-1----:R-:W-:Y:S02]  /*5db50*/  MOV R3, R15 ;  /* 0x0000000f00037202 */ /* 0x002fe40000000f00 */
[----:B------:R-:W-:-:S02]  /*5db60*/  MOV R4, 0x5db80 ;  /* 0x0005db8000047802 */ /* 0x000fc40000000f00 */
[----:B--2--5:R-:W-:Y:S05]  /*5db70*/  CALL.REL.NOINC `($_ZN7cutlass13device_kernelIN5flash19enable_sm80_to_sm89INS1_16FlashAttnBwdSm80INS1_25CollectiveMainloopBwdSm80ILi2ELi2EN4cute5tupleIJNS5_1CILi128EEES8_NS7_ILi64EEEEEENS_10bfloat16_tEfNS_4arch4Sm80ELb0ELb1ELb1ELb0ELb1ELb0ELb0ELb0ELi2ELi4ELi4ELi4ELb0EEENS1_21CollectiveEpilogueBwdISA_SB_SD_Li256ELb0ELb0ELi2EEENS1_19SingleTileSchedulerILb0ELb0ELb0ELi128EEEEEEEEEvNT_6ParamsE$_ZN4cute3eso3ESOILb1ELb0EJNS_10UnderscoreES2_S2_iEEC2ERKS2_S5_S5_RKi) ;  /* 0xfffaa4b000007944 */ /* 0x024fea0003c3ffff */
[----:B------:R-:W2:Y:S01]  /*5db80*/  LDL R11, [R1+0x1688] ;  /* 0x00168800010b7983 */ /* 0x000ea20000100800 */
[----:B------:R-:W-:-:S03]  /*5db90*/  ULDC.64 UR8, c[0x0][0x118] ;  /* 0x0000460000087ab9 */ /* 0x000fc60000000a00 */
[----:B-1----:R1:W5:Y:S01]  /*5dba0*/  LD.E.64 R2, [R8.64+0x8] ;  /* 0x0000080808027980 */ /* 0x002362000c101b00 */
[----:B------:R-:W-:Y:S02]  /*5dbb0*/  MOV R4, 0x5dbe0 ;  /* 0x0005dbe000047802 */ /* 0x000fe40000000f00 */
[----:B--2---:R-:W-:Y:S02]  /*5dbc0*/  SHF.R.S32.HI R10, RZ, 0x1f, R11 ;  /* 0x0000001fff0a7819 */ /* 0x004fe4000001140b */
[----:B-1---5:R-:W-:Y:S05]  /*5dbd0*/  CALL.REL.NOINC `($_ZN7cutlass13device_kernelIN5flash19enable_sm80_to_sm89INS1_16FlashAttnBwdSm80INS1_25CollectiveMainloopBwdSm80ILi2ELi2EN4cute5tupleIJNS5_1CILi128EEES8_NS7_ILi64EEEEEENS_10bfloat16_tEfNS_4arch4Sm80ELb0ELb1ELb1ELb0ELb1ELb0ELb0ELb0ELi2ELi4ELi4ELi4ELb0EEENS1_21CollectiveEpilogueBwdISA_SB_SD_Li256ELb0ELb0ELi2EEENS1_19SingleTileSchedulerILb0ELb0ELb0ELi128EEEEEEEEEvNT_6ParamsE$_ZZN4cute5sliceINS_5tupleIJNS_10UnderscoreES2_S2_iEEENS1_IJNS1_IJNS_1CILi1EEENS4_ILi0EEEEEElS6_lEEEEEDaRKT_RKT0_ENKUlRKT_RKT0_E_clIS2_lEEDaSH_SK_) ;  /* 0xfffafa2000007944 */ /* 0x022fea0003c3ffff */
[----:B-----5:R-:W-:Y:S02]  /*5dbe0*/  MOV R5, R3 ;  /* 0x0000000300057202 */ /* 0x020fe40000000f00 */
[----:B------:R-:W-:Y:S02]  /*5dbf0*/  MOV R4, 0x5dc10 ;  /* 0x0005dc1000047802 */ /* 0x000fe40000000f00 */
[----:B-1----:R-:W-:Y:S05]  /*5dc00*/  CALL.REL.NOINC `($_ZN7cutlass13device_kernelIN5flash19enable_sm80_to_sm89INS1_16FlashAttnBwdSm80INS1_25CollectiveMainloopBwdSm80ILi2ELi2EN4cute5tupleIJNS5_1CILi128EEES8_NS7_ILi64EEEEEENS_10bfloat16_tEfNS_4arch4Sm80ELb0ELb1ELb1ELb0ELb1ELb0ELb0ELb0ELi2ELi4ELi4ELi4ELb0EEENS1_21CollectiveEpilogueBwdISA_SB_SD_Li256ELb0ELb0ELi2EEENS1_19SingleTileSchedulerILb0ELb0ELb0ELi128EEEEEEEEEvNT_6ParamsE$_ZZN4cute12filter_tupleINS_5tupleIJNS_10UnderscoreES2_S2_iEEENS1_IJNS1_IJNS_1CILi1EEENS4_ILi0EEEEEElS6_lEEEZNS_5sliceIS3_S8_EEDaRKT_RKT0_EUlRKT_RKT0_E_EEDaSC_SF_OT1_ENKUlDpSI_E_clIJNS1_IJS7_EEENS1_IJlEEENS1_IJS6_EEENS1_IJEEEEEEDaSP_) ;  /* 0xfffae6a000007944 */ /* 0x002fea0003c3ffff */
[----:B-----5:R-:W-:Y:S02]  /*5dc10*/  MOV R5, R3 ;  /* 0x0000000300057202 */ /* 0x020fe40000000f00 */
[----:B------:R-:W-:Y:S02]  /*5dc20*/  MOV R4, 0x5dc40 ;  /* 0x0005dc4000047802 */ /* 0x000fe40000000f00 */
[----:B-1----:R-:W-:Y:S05]  /*5dc30*/  CALL.REL.NOINC `($_ZN7cutlass13device_kernelIN5flash19enable_sm80_to_sm89INS1_16FlashAttnBwdSm80INS1_25CollectiveMainloopBwdSm80ILi2ELi2EN4cute5tupleIJNS5_1CILi128EEES8_NS7_ILi64EEEEEENS_10bfloat16_tEfNS_4arch4Sm80ELb0ELb1ELb1ELb0ELb1ELb0ELb0ELb0ELi2ELi4ELi4ELi4ELb0EEENS1_21CollectiveEpilogueBwdISA_SB_SD_Li256ELb0ELb0ELi2EEENS1_19SingleTileSchedulerILb0ELb0ELb0ELi128EEEEEEEEEvNT_6ParamsE$_ZN4cute5tupleIJNS0_IJNS0_IJNS_1CILi8EEENS1_ILi1EEEEEENS1_ILi4EEES3_EEENS0_IJNS0_IJS3_NS1_ILi0EEEEEElS7_EEEEEC2ERKS6_RKS9_) ;  /* 0xfffad8e000007944 */ /* 0x002fea0003c3ffff */
        /* <DEDUP_REMOVED lines=9> */
[----:B-1---5:R-:W-:Y:S05]  /*5dcd0*/  CALL.REL.NOINC `($_ZN7cutlass13device_kernelIN5flash19enable_sm80_to_sm89INS1_16FlashAttnBwdSm80INS1_25CollectiveMainloopBwdSm80ILi2ELi2EN4cute5tupleIJNS5_1CILi128EEES8_NS7_ILi64EEEEEENS_10bfloat16_tEfNS_4arch4Sm80ELb0ELb1ELb1ELb0ELb1ELb0ELb0ELb0ELi2ELi4ELi4ELi4ELb0EEENS1_21CollectiveEpilogueBwdISA_SB_SD_Li256ELb0ELb0ELi2EEENS1_19SingleTileSchedulerILb0ELb0ELb0ELi128EEEEEEEEEvNT_6ParamsE$_ZN4cute3eso3ESOILb0ELb0EJNS_6LayoutINS_5tupleIJNS3_IJNS_1CILi8EEENS4_ILi1EEEEEENS4_ILi4EEES6_EEENS3_IJNS3_IJS6_NS4_ILi0EEEEEElSA_EEEEElEEC2ERKSD_RKl) ;  /* 0xfffa986000007944 */ /* 0x022fea0003c3ffff */
[----:B------:R-:W-:Y:S01]  /*5dce0*/  ULDC.64 UR8, c[0x0][0x118] ;  /* 0x0000460000087ab9 */ /* 0x000fe20000000a00 */
[----:B-1----:R-:W2:Y:S04]  /*5dcf0*/  LDL.64 R10, [R1+0x1690] ;  /* 0x00169000010a7983 */ /* 0x002ea80000100a00 */
[----:B------:R-:W2:Y:S04]  /*5dd00*/  LD.E.64 R8, [R8.64+0x18] ;  /* 0x0000180808087980 */ /* 0x000ea8000c101b00 */
[----:B------:R1:W5:Y:S01]  /*5dd10*/  LDL.64 R2, [R1+0x1688] ;  /* 0x0016880001027983 */ /* 0x0003620000100a00 */
[----:B------:R-:W-:-:S02]  /*5dd20*/  MOV R6, 0x5dd60 ;  /* 0x0005dd6000067802 */ /* 0x000fc40000000f00 */
[----:B--2---:R-:W-:-:S04]  /*5dd30*/  LEA R4, P0, R10, R8, 0x1 ;  /* 0x000000080a047211 */ /* 0x004fc800078008ff */
[----:B------:R-:W-:-:S04]  /*5dd40*/  LEA.HI.X R11, R10, R9, R11, 0x1, P0 ;  /* 0x000000090a0b7211 */ /* 0x000fc800000f0c0b */
[----:B-1---5:R-:W-:Y:S05]  /*5dd50*/  CALL.REL.NOINC `($_ZN7cutlass13device_kernelIN5flash19enable_sm80_to_sm89INS1_16FlashAttnBwdSm80INS1_25CollectiveMainloopBwdSm80ILi2ELi2EN4cute5tupleIJNS5_1CILi128EEES8_NS7_ILi64EEEEEENS_10bfloat16_tEfNS_4arch4Sm80ELb0ELb1ELb1ELb0ELb1ELb0ELb0ELb0ELi2ELi4ELi4ELi4ELb0EEENS1_21CollectiveEpilogueBwdISA_SB_SD_Li256ELb0ELb0ELi2EEENS1_19SingleTileSchedulerILb0ELb0ELb0ELi128EEEEEEEEEvNT_6ParamsE$_ZN4cute8gmem_ptrIPKN7cutlass10bfloat16_tEECI1NS_12iter_adaptorIS4_S5_EEES4_) ;  /* 0xfffadd0000007944 */ /* 0x022fea0003c3ffff */
[----:B------:R-:W2:Y:S01]  /*5dd60*/  LDL.64 R8, [R1+0x1688] ;  /* 0x0016880001087983 */ /* 0x000ea20000100a00 */
[----:B------:R-:W-:Y:S02]  /*5dd70*/  MOV R5, R3 ;  /* 0x0000000300057202 */ /* 0x000fe40000000f00 */
[----:B------:R-:W-:Y:S01]  /*5dd80*/  MOV R6, 0x5ddb0 ;  /* 0x0005ddb000067802 */ /* 0x000fe20000000f00 */
[----:B--2---:R1:W-:Y:S04]  /*5dd90*/  STL.64 [R1+0x1698], R8 ;  /* 0x0016980801007387 */ /* 0x0043e80000100a00 */
[----:B-1----:R-:W-:Y:S05]  /*5dda0*/  CALL.REL.NOINC `($_ZN7cutlass13device_kernelIN5flash19enable_sm80_to_sm89INS1_16FlashAttnBwdSm80INS1_25CollectiveMainloopBwdSm80ILi2ELi2EN4cute5tupleIJNS5_1CILi128EEES8_NS7_ILi64EEEEEENS_10bfloat16_tEfNS_4arch4Sm80ELb0ELb1ELb1ELb0ELb1ELb0ELb0ELb0ELi2ELi4ELi4ELi4ELb0EEENS1_21CollectiveEpilogueBwdISA_SB_SD_Li256ELb0ELb0ELi2EEENS1_19SingleTileSchedulerILb0ELb0ELb0ELi128EEEEEEEEEvNT_6ParamsE$_ZN4cute3eso3ESOILb0ELb0EJNS_6LayoutINS_5tupleIJNS3_IJNS_1CILi8EEENS4_ILi1EEEEEENS4_ILi4EEES6_EEENS3_IJNS3_IJS6_NS4_ILi0EEEEEElSA_EEEEENS_10ViewEngineINS_8gmem_ptrIPKN7cutlass10bfloat16_tEEEEEEEC2ERKSD_RKSL_) ;  /* 0xfffa96f000007944 */ /* 0x002fea0003c3ffff */
        /* <DEDUP_REMOVED lines=11> */
[----:B--2--5:R-:W-:Y:S05]  /*5de60*/  CALL.REL.NOINC `($_ZN7cutlass13device_kernelIN5flash19enable_sm80_to_sm89INS1_16FlashAttnBwdSm80INS1_25CollectiveMainloopBwdSm80ILi2ELi2EN4cute5tupleIJNS5_1CILi128EEES8_NS7_ILi64EEEEEENS_10bfloat16_tEfNS_4arch4Sm80ELb0ELb1ELb1ELb0ELb1ELb0ELb0ELb0ELi2ELi4ELi4ELi4ELb0EEENS1_21CollectiveEpilogueBwdISA_SB_SD_Li256ELb0ELb0ELi2EEENS1_19SingleTileSchedulerILb0ELb0ELb0ELi128EEEEEEEEEvNT_6ParamsE$_ZZN4cuteplIJiiEJNS_1CILi0EEES2_EEEDaRKNS_15ArithmeticTupleIJDpT_EEERKNS3_IJDpT0_EEEENKUlDpRKT_E_clIJiiEEEDaSH_) ;  /* 0xfffb2f5000007944 */ /* 0x024fea0003c3ffff */
[----:B-----5:R-:W-:Y:S01]  /*5de70*/  IMAD.IADD R22, R5, 0x1, -R22 ;  /* 0x0000000105167824 */ /* 0x020fe200078e0a16 */
[----:B------:R-:W-:Y:S02]  /*5de80*/  MOV R3, RZ ;  /* 0x000000ff00037202 */ /* 0x000fe40000000f00 */
[----:B------:R-:W-:Y:S02]  /*5de90*/  MOV R6, 0x5deb0 ;  /* 0x0005deb000067802 */ /* 0x000fe40000000f00 */
[----:B-1----:R-:W-:Y:S05]  /*5dea0*/  CALL.REL.NOINC `($_ZN7cutlass13device_kernelIN5flash19enable_sm80_to_sm89INS1_16FlashAttnBwdSm80INS1_25CollectiveMainloopBwdSm80ILi2ELi2EN4cute5tupleIJNS5_1CILi128EEES8_NS7_ILi64EEEEEENS_10bfloat16_tEfNS_4arch4Sm80ELb0ELb1ELb1ELb0ELb1ELb0ELb0ELb0ELi2ELi4ELi4ELi4ELb0EEENS1_21CollectiveEpilogueBwdISA_SB_SD_Li256ELb0ELb0ELi2EEENS1_19SingleTileSchedulerILb0ELb0ELb0ELi128EEEEEEEEEvNT_6ParamsE$_ZN4cute3eso3ESOILb1ELb0EJNS_1CILi0EEEiS3_EEC2ERKS3_RKiS6_) ;  /* 0xfffaa5f000007944 */ /* 0x002fea0003c3ffff */
[----:B-1----:R-:W2:Y:S01]  /*5deb0*/  LDL R3, [R1+0x1688] ;  /* 0x0016880001037983 */ /* 0x002ea20000100800 */
[----:B------:R-:W-:Y:S01]  /*5dec0*/  IMAD.MOV.U32 R2, RZ, RZ, R83 ;  /* 0x000000ffff027224 */ /* 0x000fe200078e0053 */
[----:B------:R-:W-:Y:S02]  /*5ded0*/  MOV R10, 0x5df00 ;  /* 0x0005df00000a7802 */ /* 0x000fe40000000f00 */
[----:B--2---:R-:W-:Y:S02]  /*5dee0*/  SHF.L.U32 R3, R3, 0x5, RZ ;  /* 0x0000000503037819 */ /* 0x004fe400000006ff */
[----:B------:R-:W-:Y:S05]  /*5def0*/  CALL.REL.NOINC `($_ZN7cutlass13device_kernelIN5flash19enable_sm80_to_sm89INS1_16FlashAttnBwdSm80INS1_25CollectiveMainloopBwdSm80ILi2ELi2EN4cute5tupleIJNS5_1CILi128EEES8_NS7_ILi64EEEEEENS_10bfloat16_tEfNS_4arch4Sm80ELb0ELb1ELb1ELb0ELb1ELb0ELb0ELb0ELi2ELi4ELi4ELi4ELb0EEENS1_21CollectiveEpilogueBwdISA_SB_SD_Li256ELb0ELb0ELi2EEENS1_19SingleTileSchedulerILb0ELb0ELb0ELi128EEEEEEEEEvNT_6ParamsE$_ZN4cute5tupleIJiEEC2ERKi) ;  /* 0xfffada9000007944 */ /* 0x000fea0003c3ffff */
[----:B-1----:R1:W5:Y:S01]  /*5df00*/  LDL R3, [R1+0x1688] ;  /* 0x0016880001037983 */ /* 0x0023620000100800 */
[----:B------:R-:W-:Y:S02]  /*5df10*/  MOV R2, R17 ;  /* 0x0000001100027202 */ /* 0x000fe40000000f00 */
[----:B------:R-:W-:-:S02]  /*5df20*/  MOV R10, 0x5df40 ;  /* 0x0005df40000a7802 */ /* 0x000fc40000000f00 */
[----:B-1---5:R-:W-:Y:S05]  /*5df30*/  CALL.REL.NOINC `($_ZN7cutlass13device_kernelIN5flash19enable_sm80_to_sm89INS1_16FlashAttnBwdSm80INS1_25CollectiveMainloopBwdSm80ILi2ELi2EN4cute5tupleIJNS5_1CILi128EEES8_NS7_ILi64EEEEEENS_10bfloat16_tEfNS_4arch4Sm80ELb0ELb1ELb1ELb0ELb1ELb0ELb0ELb0ELi2ELi4ELi4ELi4ELb0EEENS1_21CollectiveEpilogueBwdISA_SB_SD_Li256ELb0ELb0ELi2EEENS1_19SingleTileSchedulerILb0ELb0ELb0ELi128EEEEEEEEEvNT_6ParamsE$_ZN4cute5tupleIJiEEC2ERKi) ;  /* 0xfffada5000007944 */ /* 0x022fea0003c3ffff */
[----:B-1----:R1:W5:Y:S01]  /*5df40*/  LDL R3, [R1+0x1698] ;  /* 0x0016980001037983 */ /* 0x0023620000100800 */
[----:B------:R-:W-:-:S02]  /*5df50*/  MOV R2, R83 ;  /* 0x0000005300027202 */ /* 0x000fc40000000f00 */
[----:B------:R-:W-:Y:S02]  /*5df60*/  MOV R10, 0x5df80 ;  /* 0x0005df80000a7802 */ /* 0x000fe40000000f00 */
[----:B-1---5:R-:W-:Y:S05]  /*5df70*/  CALL.REL.NOINC `($_ZN7cutlass13device_kernelIN5flash19enable_sm80_to_sm89INS1_16FlashAttnBwdSm80INS1_25CollectiveMainloopBwdSm80ILi2ELi2EN4cute5tupleIJNS5_1CILi128EEES8_NS7_ILi64EEEEEENS_10bfloat16_tEfNS_4arch4Sm80ELb0ELb1ELb1ELb0ELb1ELb0ELb0ELb0ELi2ELi4ELi4ELi4ELb0EEENS1_21CollectiveEpilogueBwdISA_SB_SD_Li256ELb0ELb0ELi2EEENS1_19SingleTileSchedulerILb0ELb0ELb0ELi128EEEEEEEEEvNT_6ParamsE$_ZN4cute5tupleIJiEEC2ERKi) ;  /* 0xfffada1000007944 */ /* 0x022fea0003c3ffff */
[----:B-1----:R1:W5:Y:S01]  /*5df80*/  LDL R3, [R1+0x1688] ;  /* 0x0016880001037983 */ /* 0x0023620000100800 */
[----:B------:R-:W-:Y:S02]  /*5df90*/  MOV R2, R83 ;  /* 0x0000005300027202 */ /* 0x000fe40000000f00 */
[----:B------:R-:W-:Y:S02]  /*5dfa0*/  MOV R6, 0x5dfc0 ;  /* 0x0005dfc000067802 */ /* 0x000fe40000000f00 */
[----:B-1---5:R-:W-:Y:S05]  /*5dfb0*/  CALL.REL.NOINC `($_ZN7cutlass13device_kernelIN5flash19enable_sm80_to_sm89INS1_16FlashAttnBwdSm80INS1_25CollectiveMainloopBwdSm80ILi2ELi2EN4cute5tupleIJNS5_1CILi128EEES8_NS7_ILi64EEEEEENS_10bfloat16_tEfNS_4arch4Sm80ELb0ELb1ELb1ELb0ELb1ELb0ELb0ELb0ELi2ELi4ELi4ELi4ELb0EEENS1_21CollectiveEpilogueBwdISA_SB_SD_Li256ELb0ELb0ELi2EEENS1_19SingleTileSchedulerILb0ELb0ELb0ELi128EEEEEEEEEvNT_6ParamsE$_ZN4cute3eso3ESOILb0ELb1EJiNS_1CILi0EEEEEC2ERKiRKS3_) ;  /* 0xfffa9e9000007944 */ /* 0x022fea0003c3ffff */
[----:B-1----:R1:W5:Y:S01]  /*5dfc0*/  LDL R3, [R1+0x1688] ;  /* 0x0016880001037983 */ /* 0x0023620000100800 */
[----:B------:R-:W-:-:S03]  /*5dfd0*/  MOV R4, 0x5dff0 ;  /* 0x0005dff000047802 */ /* 0x000fc60000000f00 */
[----:B-1---5:R-:W-:Y:S05]  /*5dfe0*/  CALL.REL.NOINC `($_ZN7cutlass13device_kernelIN5flash19enable_sm80_to_sm89INS1_16FlashAttnBwdSm80INS1_25CollectiveMainloopBwdSm80ILi2ELi2EN4cute5tupleIJNS5_1CILi128EEES8_NS7_ILi64EEEEEENS_10bfloat16_tEfNS_4arch4Sm80ELb0ELb1ELb1ELb0ELb1ELb0ELb0ELb0ELi2ELi4ELi4ELi4ELb0EEENS1_21CollectiveEpilogueBwdISA_SB_SD_Li256ELb0ELb0ELi2EEENS1_19SingleTileSchedulerILb0ELb0ELb0ELi128EEEEEEEEEvNT_6ParamsE$_ZZN4cuteplIJNS_1CILi0EEES2_EJiEEEDaRKNS_15ArithmeticTupleIJDpT_EEERKNS3_IJDpT0_EEEENKUlDpRKT_E_clIJiS2_EEEDaSH_) ;  /* 0xfffb299000007944 */ /* 0x022fea0003c3ffff */
[----:B------:R-:W-:Y:S02]  /*5dff0*/  MOV R4, 0x5e010 ;  /* 0x0005e01000047802 */ /* 0x000fe40000000f00 */
[----:B-1---5:R-:W-:Y:S05]  /*5e000*/  CALL.REL.NOINC `($_ZN7cutlass13device_kernelIN5flash19enable_sm80_to_sm89INS1_16FlashAttnBwdSm80INS1_25CollectiveMainloopBwdSm80ILi2ELi2EN4cute5tupleIJNS5_1CILi128EEES8_NS7_ILi64EEEEEENS_10bfloat16_tEfNS_4arch4Sm80ELb0ELb1ELb1ELb0ELb1ELb0ELb0ELb0ELi2ELi4ELi4ELi4ELb0EEENS1_21CollectiveEpilogueBwdISA_SB_SD_Li256ELb0ELb0ELi2EEENS1_19SingleTileSchedulerILb0ELb0ELb0ELi128EEEEEEEEEvNT_6ParamsE$_ZZN4cuteplIJNS_1CILi0EEES2_EJiS2_EEEDaRKNS_15ArithmeticTupleIJDpT_EEERKNS3_IJDpT0_EEEENKUlDpRKT_E_clIJiS2_EEEDaSH_) ;  /* 0xfffb29e000007944 */ /* 0x022fea0003c3ffff */
        /* <DEDUP_REMOVED lines=9> */
[----:B--23-5:R-:W-:Y:S05]  /*5e0a0*/  CALL.REL.NOINC `($_ZN7cutlass13device_kernelIN5flash19enable_sm80_to_sm89INS1_16FlashAttnBwdSm80INS1_25CollectiveMainloopBwdSm80ILi2ELi2EN4cute5tupleIJNS5_1CILi128EEES8_NS7_ILi64EEEEEENS_10bfloat16_tEfNS_4arch4Sm80ELb0ELb1ELb1ELb0ELb1ELb0ELb0ELb0ELi2ELi4ELi4ELi4ELb0EEENS1_21CollectiveEpilogueBwdISA_SB_SD_Li256ELb0ELb0ELi2EEENS1_19SingleTileSchedulerILb0ELb0ELb0ELi128EEEEEEEEEvNT_6ParamsE$_ZN4cute3eso3ESOILb1ELb0EJNS_10UnderscoreEiiEEC2ERKS2_RKiS7_) ;  /* 0xfffaa04000007944 */ /* 0x02cfea0003c3ffff */
        /* <DEDUP_REMOVED lines=8> */
[----:B------:R-:W-:Y:S05]  /*5e130*/  CALL.REL.NOINC `($_ZN7cutlass13device_kernelIN5flash19enable_sm80_to_sm89INS1_16FlashAttnBwdSm80INS1_25CollectiveMainloopBwdSm80ILi2ELi2EN4cute5tupleIJNS5_1CILi128EEES8_NS7_ILi64EEEEEENS_10bfloat16_tEfNS_4arch4Sm80ELb0ELb1ELb1ELb0ELb1ELb0ELb0ELb0ELi2ELi4ELi4ELi4ELb0EEENS1_21CollectiveEpilogueBwdISA_SB_SD_Li256ELb0ELb0ELi2EEENS1_19SingleTileSchedulerILb0ELb0ELb0ELi128EEEEEEEEEvNT_6ParamsE$_ZN4cute3eso3ESOILb1ELb0EJNS_6LayoutINS_5tupleIJNS3_IJNS_1CILi8EEENS4_ILi1EEEEEEEEENS3_IJNS3_IJS6_NS4_ILi0EEEEEEEEEEElEEC2ERKSC_RKl) ;  /* 0xfffac7d000007944 */ /* 0x000fea0003c3ffff */
[----:B-1----:R-:W2:Y:S01]  /*5e140*/  LDL.64 R2, [R1+0x1688] ;  /* 0x0016880001027983 */ /* 0x002ea20000100a00 */
[----:B------:R-:W-:Y:S02]  /*5e150*/  MOV R6, 0x5e190 ;  /* 0x0005e19000067802 */ /* 0x000fe40000000f00 */
[----:B--2---:R-:W-:-:S04]  /*5e160*/  LEA R4, P1, R2, R88, 0x1 ;  /* 0x0000005802047211 */ /* 0x004fc800078208ff */
[----:B------:R-:W-:-:S04]  /*5e170*/  LEA.HI.X R11, R2, R89, R3, 0x1, P1 ;  /* 0x00000059020b7211 */ /* 0x000fc800008f0c03 */
[----:B------:R-:W-:Y:S05]  /*5e180*/  CALL.REL.NOINC `($_ZN7cutlass13device_kernelIN5flash19enable_sm80_to_sm89INS1_16FlashAttnBwdSm80INS1_25CollectiveMainloopBwdSm80ILi2ELi2EN4cute5tupleIJNS5_1CILi128EEES8_NS7_ILi64EEEEEENS_10bfloat16_tEfNS_4arch4Sm80ELb0ELb1ELb1ELb0ELb1ELb0ELb0ELb0ELi2ELi4ELi4ELi4ELb0EEENS1_21CollectiveEpilogueBwdISA_SB_SD_Li256ELb0ELb0ELi2EEENS1_19SingleTileSchedulerILb0ELb0ELb0ELi128EEEEEEEEEvNT_6ParamsE$_ZN4cute8gmem_ptrIPKN7cutlass10bfloat16_tEECI1NS_12iter_adaptorIS4_S5_EEES4_) ;  /* 0xfffad8d000007944 */ /* 0x000fea0003c3ffff */
[----:B------:R1:W5:Y:S01]  /*5e190*/  LDL.64 R2, [R1+0x1688] ;  /* 0x0016880001027983 */ /* 0x0003620000100a00 */
[----:B------:R-:W-:-:S03]  /*5e1a0*/  MOV R6, 0x5e1c0 ;  /* 0x0005e1c000067802 */ /* 0x000fc60000000f00 */
[----:B-1---5:R-:W-:Y:S05]  /*5e1b0*/  CALL.REL.NOINC `($_ZN7cutlass13device_kernelIN5flash19enable_sm80_to_sm89INS1_16FlashAttnBwdSm80INS1_25CollectiveMainloopBwdSm80ILi2ELi2EN4cute5tupleIJNS5_1CILi128EEES8_NS7_ILi64EEEEEENS_10bfloat16_tEfNS_4arch4Sm80ELb0ELb1ELb1ELb0ELb1ELb0ELb0ELb0ELi2ELi4ELi4ELi4ELb0EEENS1_21CollectiveEpilogueBwdISA_SB_SD_Li256ELb0ELb0ELi2EEENS1_19SingleTileSchedulerILb0ELb0ELb0ELi128EEEEEEEEEvNT_6ParamsE$_ZN4cute3eso3ESOILb1ELb0EJNS_6LayoutINS_5tupleIJNS3_IJNS_1CILi8EEENS4_ILi1EEEEEEEEENS3_IJNS3_IJS6_NS4_ILi0EEEEEEEEEEENS_10ViewEngineINS_8gmem_ptrIPKN7cutlass10bfloat16_tEEEEEEEC2ERKSC_RKSK_) ;  /* 0xfffac62000007944 */ /* 0x022fea0003c3ffff */
[----:B-1----:R1:W5:Y:S01]  /*5e1c0*/  LDL.64 R4, [R1+0x1688] ;  /* 0x0016880001047983 */ /* 0x0023620000100a00 */
[----:B------:R-:W-:Y:S01]  /*5e1d0*/  IMAD.MOV.U32 R82, RZ, RZ, RZ ;  /* 0x000000ffff527224 */ /* 0x000fe200078e00ff */
[----:B------:R-:W-:Y:S02]  /*5e1e0*/  MOV R81, R16 ;  /* 0x0000001000517202 */ /* 0x000fe40000000f00 */
[----:B------:R-:W-:Y:S02]  /*5e1f0*/  MOV R80, 0x5e210 ;  /* 0x0005e21000507802 */ /* 0x000fe40000000f00 */
[----:B-1---5:R-:W-:Y:S05]  /*5e200*/  CALL.REL.NOINC `($_ZN7cutlass13device_kernelIN5flash19enable_sm80_to_sm89INS1_16FlashAttnBwdSm80INS1_25CollectiveMainloopBwdSm80ILi2ELi2EN4cute5tupleIJNS5_1CILi128EEES8_NS7_ILi64EEEEEENS_10bfloat16_tEfNS_4arch4Sm80ELb0ELb1ELb1ELb0ELb1ELb0ELb0ELb0ELi2ELi4ELi4ELi4ELb0EEENS1_21CollectiveEpilogueBwdISA_SB_SD_Li256ELb0ELb0ELi2EEENS1_19SingleTileSchedulerILb0ELb0ELb0ELi128EEEEEEEEEvNT_6ParamsE$_ZN4cute3eso3ESOILb1ELb0EJNS_10UnderscoreEiiEEC2ERKS2_RKiS7_) ;  /* 0xfffa9ee000007944 */ /* 0x022fea0003c3ffff */
[----:B-1----:R-:W2:Y:S01]  /*5e210*/  LDL R3, [R1+0x1688] ;  /* 0x0016880001037983 */ /* 0x002ea20000100800 */
[----:B------:R-:W-:Y:S01]  /*5e220*/  IMAD.MOV.U32 R2, RZ, RZ, R83 ;  /* 0x000000ffff027224 */ /* 0x000fe200078e0053 */
[----:B------:R-:W-:Y:S02]  /*5e230*/  MOV R6, 0x5e260 ;  /* 0x0005e26000067802 */ /* 0x000fe40000000f00 */
[----:B--2---:R-:W-:Y:S02]  /*5e240*/  SHF.L.U32 R3, R3, 0xb, RZ ;  /* 0x0000000b03037819 */ /* 0x004fe400000006ff */
        /* <DEDUP_REMOVED lines=11> */
[----:B------:R-:W-:Y:S02]  /*5e300*/  MOV R11, R5 ;  /* 0x00000005000b7202 */ /* 0x000fe40000000f00 */
[----:B-1----:R-:W-:Y:S02]  /*5e310*/  MOV R6, 0x5e330 ;  /* 0x0005e33000067802 */ /* 0x002fe40000000f00 */
[----:B--2--5:R-:W-:Y:S05]  /*5e320*/  CALL.REL.NOINC `($_ZN7cutlass13device_kernelIN5flash19enable_sm80_to_sm89INS1_16FlashAttnBwdSm80INS1_25CollectiveMainloopBwdSm80ILi2ELi2EN4cute5tupleIJNS5_1CILi128EEES8_NS7_ILi64EEEEEENS_10bfloat16_tEfNS_4arch4Sm80ELb0ELb1ELb1ELb0ELb1ELb0ELb0ELb0ELi2ELi4ELi4ELi4ELb0EEENS1_21CollectiveEpilogueBwdISA_SB_SD_Li256ELb0ELb0ELi2EEENS1_19SingleTileSchedulerILb0ELb0ELb0ELi128EEEEEEEEEvNT_6ParamsE$_ZN4cute8gmem_ptrIPKN7cutlass10bfloat16_tEECI1NS_12iter_adaptorIS4_S5_EEES4_) ;  /* 0xfffad73000007944 */ /* 0x024fea0003c3ffff */
[----:B------:R1:W5:Y:S01]  /*5e330*/  LDL.64 R2, [R1+0x1688] ;  /* 0x0016880001027983 */ /* 0x0003620000100a00 */
[----:B------:R-:W-:-:S03]  /*5e340*/  MOV R10, 0x5e360 ;  /* 0x0005e360000a7802 */ /* 0x000fc60000000f00 */
[----:B-1---5:R-:W-:Y:S05]  /*5e350*/  CALL.REL.NOINC `($_ZN7cutlass13device_kernelIN5flash19enable_sm80_to_sm89INS1_16FlashAttnBwdSm80INS1_25CollectiveMainloopBwdSm80ILi2ELi2EN4cute5tupleIJNS5_1CILi128EEES8_NS7_ILi64EEEEEENS_10bfloat16_tEfNS_4arch4Sm80ELb0ELb1ELb1ELb0ELb1ELb0ELb0ELb0ELi2ELi4ELi4ELi4ELb0EEENS1_21CollectiveEpilogueBwdISA_SB_SD_Li256ELb0ELb0ELi2EEENS1_19SingleTileSchedulerILb0ELb0ELb0ELi128EEEEEEEEEvNT_6ParamsE$_ZN4cute8gmem_ptrIPKN7cutlass9uint128_tEECI1NS_12iter_adaptorIS4_S5_EEES4_) ;  /* 0xfffad75000007944 */ /* 0x022fea0003c3ffff */
[----:B-1----:R1:W5:Y:S01]  /*5e360*/  LDL.64 R2, [R1+0x1688] ;  /* 0x0016880001027983 */ /* 0x0023620000100a00 */
[----:B------:R-:W-:-:S03]  /*5e370*/  MOV R10, 0x5e390 ;  /* 0x0005e390000a7802 */ /* 0x000fc60000000f00 */
[----:B-1---5:R-:W-:Y:S05]  /*5e380*/  CALL.REL.NOINC `($_ZN7cutlass13device_kernelIN5flash19enable_sm80_to_sm89INS1_16FlashAttnBwdSm80INS1_25CollectiveMainloopBwdSm80ILi2ELi2EN4cute5tupleIJNS5_1CILi128EEES8_NS7_ILi64EEEEEENS_10bfloat16_tEfNS_4arch4Sm80ELb0ELb1ELb1ELb0ELb1ELb0ELb0ELb0ELi2ELi4ELi4ELi4ELb0EEENS1_21CollectiveEpilogueBwdISA_SB_SD_Li256ELb0ELb0ELi2EEENS1_19SingleTileSchedulerILb0ELb0ELb0ELi128EEEEEEEEEvNT_6ParamsE$_ZN4cute3eso3ESOILb1ELb0EJNS_6LayoutINS_5tupleIJNS3_IJNS_1CILi1EEES5_EEEEEENS3_IJNS3_IJS5_NS4_ILi0EEEEEEEEEEENS_10ViewEngineINS_8gmem_ptrIPKN7cutlass9uint128_tEEEEEEEC2ERKSB_RKSJ_) ;  /* 0xfffabb5000007944 */ /* 0x022fea0003c3ffff */
[----:B------:R2:W5:Y:S01]  /*5e390*/  LDL.64 R80, [R1+0x1688] ;  /* 0x0016880001507983 */ /* 0x0005620000100a00 */
[----:B-1----:R-:W-:Y:S01]  /*5e3a0*/  IMAD.MOV.U32 R2, RZ, RZ, R8 ;  /* 0x000000ffff027224 */ /* 0x002fe200078e0008 */
[----:B------:R-:W-:Y:S01]  /*5e3b0*/  MOV R3, R9 ;  /* 0x0000000900037202 */ /* 0x000fe20000000f00 */
[----:B------:R-:W-:Y:S01]  /*5e3c0*/  IMAD.MOV.U32 R9, RZ, RZ, R83 ;  /* 0x000000ffff097224 */ /* 0x000fe200078e0053 */
[----:B------:R-:W-:-:S02]  /*5e3d0*/  MOV R8, 0x5e3f0 ;  /* 0x0005e3f000087802 */ /* 0x000fc40000000f00 */
[----:B--2--5:R-:W-:Y:S05]  /*5e3e0*/  CALL.REL.NOINC `($_ZN7cutlass13device_kernelIN5flash19enable_sm80_to_sm89INS1_16FlashAttnBwdSm80INS1_25CollectiveMainloopBwdSm80ILi2ELi2EN4cute5tupleIJNS5_1CILi128EEES8_NS7_ILi64EEEEEENS_10bfloat16_tEfNS_4arch4Sm80ELb0ELb1ELb1ELb0ELb1ELb0ELb0ELb0ELi2ELi4ELi4ELi4ELb0EEENS1_21CollectiveEpilogueBwdISA_SB_SD_Li256ELb0ELb0ELi2EEENS1_19SingleTileSchedulerILb0ELb0ELb0ELi128EEEEEEEEEvNT_6ParamsE$_ZN4cute8smem_ptrIPN7cutlass10bfloat16_tEECI1NS_12iter_adaptorIS3_S4_EEES3_) ;  /* 0xfffad78000007944 */ /* 0x024fea0003c3ffff */
[----:B-1----:R1:W5:Y:S01]  /*5e3f0*/  LDL.64 R2, [R1+0x1688] ;  /* 0x0016880001027983 */ /* 0x0023620000100a00 */
[----:B------:R-:W-:-:S02]  /*5e400*/  MOV R6, R83 ;  /* 0x0000005300067202 */ /* 0x000fc40000000f00 */
[----:B------:R-:W-:Y:S02]  /*5e410*/  MOV R8, 0x5e430 ;  /* 0x0005e43000087802 */ /* 0x000fe40000000f00 */
[----:B-1---5:R-:W-:Y:S05]  /*5e420*/  CALL.REL.NOINC `($_ZN7cutlass13device_kernelIN5flash19enable_sm80_to_sm89INS1_16FlashAttnBwdSm80INS1_25CollectiveMainloopBwdSm80ILi2ELi2EN4cute5tupleIJNS5_1CILi128EEES8_NS7_ILi64EEEEEENS_10bfloat16_tEfNS_4arch4Sm80ELb0ELb1ELb1ELb0ELb1ELb0ELb0ELb0ELi2ELi4ELi4ELi4ELb0EEENS1_21CollectiveEpilogueBwdISA_SB_SD_Li256ELb0ELb0ELi2EEENS1_19SingleTileSchedulerILb0ELb0ELb0ELi128EEEEEEEEEvNT_6ParamsE$_ZN4cute8smem_ptrIPN7cutlass9uint128_tEECI1NS_12iter_adaptorIS3_S4_EEES3_) ;  /* 0xfffad78000007944 */ /* 0x022fea0003c3ffff */
[----:B-1----:R1:W5:Y:S01]  /*5e430*/  LDL.64 R2, [R1+0x1688] ;  /* 0x0016880001027983 */ /* 0x0023620000100a00 */
[----:B------:R-:W-:Y:S02]  /*5e440*/  MOV R6, R83 ;  /* 0x0000005300067202 */ /* 0x000fe40000000f00 */
[----:B------:R-:W-:Y:S02]  /*5e450*/  MOV R8, 0x5e470 ;  /* 0x0005e47000087802 */ /* 0x000fe40000000f00 */
[----:B-1---5:R-:W-:Y:S05]  /*5e460*/  CALL.REL.NOINC `($_ZN7cutlass13device_kernelIN5flash19enable_sm80_to_sm89INS1_16FlashAttnBwdSm80INS1_25CollectiveMainloopBwdSm80ILi2ELi2EN4cute5tupleIJNS5_1CILi128EEES8_NS7_ILi64EEEEEENS_10bfloat16_tEfNS_4arch4Sm80ELb0ELb1ELb1ELb0ELb1ELb0ELb0ELb0ELi2ELi4ELi4ELi4ELb0EEENS1_21CollectiveEpilogueBwdISA_SB_SD_Li256ELb0ELb0ELi2EEENS1_19SingleTileSchedulerILb0ELb0ELb0ELi128EEEEEEEEEvNT_6ParamsE$_ZN4cute3eso3ESOILb1ELb0EJNS_6LayoutINS_5tupleIJNS3_IJNS_1CILi1EEES5_EEEEEENS3_IJNS3_IJS5_NS4_ILi0EEEEEEEEEEENS_10ViewEngineINS_8smem_ptrIPN7cutlass9uint128_tEEEEEEEC2ERKSB_RKSI_) ;  /* 0xfffabab000007944 */ /* 0x022fea0003c3ffff */
[----:B------:R2:W5:Y:S01]  /*5e470*/  LDL R4, [R1+0x1688] ;  /* 0x0016880001047983 */ /* 0x0005620000100800 */
[----:B-1----:R-:W-:-:S03]  /*5e480*/  MOV R2, 0x5e4a0 ;  /* 0x0005e4a000027802 */ /* 0x002fc60000000f00 */
[----:B--2--5:R-:W-:Y:S05]  /*5e490*/  CALL.REL.NOINC `($_ZN7cutlass13device_kernelIN5flash19enable_sm80_to_sm89INS1_16FlashAttnBwdSm80INS1_25CollectiveMainloopBwdSm80ILi2ELi2EN4cute5tupleIJNS5_1CILi128EEES8_NS7_ILi64EEEEEENS_10bfloat16_tEfNS_4arch4Sm80ELb0ELb1ELb1ELb0ELb1ELb0ELb0ELb0ELi2ELi4ELi4ELi4ELb0EEENS1_21CollectiveEpilogueBwdISA_SB_SD_Li256ELb0ELb0ELi2EEENS1_19SingleTileSchedulerILb0ELb0ELb0ELi128EEEEEEEEEvNT_6ParamsE$_ZN73_INTERNAL_24fd9406_37_flash_bwd_hdim64_bf16_softcap_sm80_cu_8e232a79_330724__cvta_generic_to_sharedEPKv) ;  /* 0xfffad83000007944 */ /* 0x024fea0003c3ffff */
        /* <DEDUP_REMOVED lines=10> */
[----:B-1----:R-:W-:Y:S05]  /*5e540*/  CALL.REL.NOINC `($_ZN7cutlass13device_kernelIN5flash19enable_sm80_to_sm89INS1_16FlashAttnBwdSm80INS1_25CollectiveMainloopBwdSm80ILi2ELi2EN4cute5tupleIJNS5_1CILi128EEES8_NS7_ILi64EEEEEENS_10bfloat16_tEfNS_4arch4Sm80ELb0ELb1ELb1ELb0ELb1ELb0ELb0ELb0ELi2ELi4ELi4ELi4ELb0EEENS1_21CollectiveEpilogueBwdISA_SB_SD_Li256ELb0ELb0ELi2EEENS1_19SingleTileSchedulerILb0ELb0ELb0ELi128EEEEEEEEEvNT_6ParamsE$_ZN4cute3eso3ESOILb1ELb0EJNS_1CILi0EEEiS3_EEC2ERKS3_RKiS6_) ;  /* 0xfffa9f5000007944 */ /* 0x002fea0003c3ffff */
[----:B-1----:R-:W2:Y:S01]  /*5e550*/  LDL R3, [R1+0x1688] ;  /* 0x0016880001037983 */ /* 0x002ea20000100800 */
[----:B------:R-:W-:Y:S01]  /*5e560*/  IMAD.MOV.U32 R2, RZ, RZ, R83 ;  /* 0x000000ffff027224 */ /* 0x000fe200078e0053 */
[----:B------:R-:W-:-:S02]  /*5e570*/  MOV R10, 0x5e5a0 ;  /* 0x0005e5a0000a7802 */ /* 0x000fc40000000f00 */
[----:B--2---:R-:W-:Y:S02]  /*5e580*/  SHF.L.U32 R3, R3, 0x5, RZ ;  /* 0x0000000503037819 */ /* 0x004fe400000006ff */
[----:B------:R-:W-:Y:S05]  /*5e590*/  CALL.REL.NOINC `($_ZN7cutlass13device_kernelIN5flash19enable_sm80_to_sm89INS1_16FlashAttnBwdSm80INS1_25CollectiveMainloopBwdSm80ILi2ELi2EN4cute5tupleIJNS5_1CILi128EEES8_NS7_ILi64EEEEEENS_10bfloat16_tEfNS_4arch4Sm80ELb0ELb1ELb1ELb0ELb1ELb0ELb0ELb0ELi2ELi4ELi4ELi4ELb0EEENS1_21CollectiveEpilogueBwdISA_SB_SD_Li256ELb0ELb0ELi2EEENS1_19SingleTileSchedulerILb0ELb0ELb0ELi128EEEEEEEEEvNT_6ParamsE$_ZN4cute5tupleIJiEEC2ERKi) ;  /* 0xfffad3f000007944 */ /* 0x000fea0003c3ffff */
[----:B-1----:R1:W5:Y:S01]  /*5e5a0*/  LDL R3, [R1+0x1688] ;  /* 0x0016880001037983 */ /* 0x0023620000100800 */
[----:B------:R-:W-:Y:S02]  /*5e5b0*/  MOV R2, R17 ;  /* 0x0000001100027202 */ /* 0x000fe40000000f00 */
        /* <DEDUP_REMOVED lines=43> */
[----:B------:R-:W-:Y:S01]  /*5e870*/  IMAD.MOV.U32 R82, RZ, RZ, 0x1 ;  /* 0x00000001ff527424 */ /* 0x000fe200078e00ff */
        /* <DEDUP_REMOVED lines=211> */
[----:B------:R-:W-:Y:S01]  /*5f5b0*/  IMAD.MOV.U32 R81, RZ, RZ, R16 ;  /* 0x000000ffff517224 */ /* 0x000fe200078e0010 */
[----:B------:R-:W-:Y:S02]  /*5f5c0*/  MOV R82, 0x3 ;  /* 0x0000000300527802 */ /* 0x000fe40000000f00 */
        /* <DEDUP_REMOVED lines=54> */
[----:B-1---5:R-:W-:Y:S05]  /*5f930*/  CALL.REL.NOINC `($_ZN7cutlass13device_kernelIN5flash19enable_sm80_to_sm89INS1_16FlashAttnBwdSm80INS1_25CollectiveMainloopBwdSm80ILi2ELi2EN4cute5tupleIJNS5_1CILi128EEES8_NS7_ILi64EEEEEENS_10bfloat16_tEfNS_4arch4Sm80ELb0ELb1ELb1ELb0ELb1ELb0ELb0ELb0ELi2ELi4ELi4ELi4ELb0EEENS1_21CollectiveEpilogueBwdISA_SB_SD_Li256ELb0ELb0ELi2EEENS1_19SingleTileSchedulerILb0ELb0ELb0ELi128EEEEEEEEEvNT_6ParamsE$_ZN4cute3eso3ESOILb1ELb0EJNS_10UnderscoreES2_iEEC2ERKS2_S5_RKi) ;  /* 0xfffa873000007944 */ /* 0x022fea0003c3ffff */
[----:B-1----:R-:W2:Y:S01]  /*5f940*/  LDL R3, [R1+0x1688] ;  /* 0x0016880001037983 */ /* 0x002ea20000100800 */
[----:B------:R-:W-:-:S02]  /*5f950*/  MOV R6, 0x5f980 ;  /* 0x0005f98000067802 */ /* 0x000fc40000000f00 */
[----:B--2---:R-:W-:Y:S02]  /*5f960*/  SHF.L.U32 R3, R3, 0x7, RZ ;  /* 0x0000000703037819 */ /* 0x004fe400000006ff */
[----:B------:R-:W-:Y:S05]  /*5f970*/  CALL.REL.NOINC `($_ZN7cutlass13device_kernelIN5flash19enable_sm80_to_sm89INS1_16FlashAttnBwdSm80INS1_25CollectiveMainloopBwdSm80ILi2ELi2EN4cute5tupleIJNS5_1CILi128EEES8_NS7_ILi64EEEEEENS_10bfloat16_tEfNS_4arch4Sm80ELb0ELb1ELb1ELb0ELb1ELb0ELb0ELb0ELi2ELi4ELi4ELi4ELb0EEENS1_21CollectiveEpilogueBwdISA_SB_SD_Li256ELb0ELb0ELi2EEENS1_19SingleTileSchedulerILb0ELb0ELb0ELi128EEEEEEEEEvNT_6ParamsE$_ZN4cute3eso3ESOILb1ELb0EJNS_6LayoutINS_5tupleIJNS3_IJNS_1CILi4EEENS4_ILi1EEEEEES6_EEENS3_IJNS3_IJS6_NS4_ILi0EEEEEES9_EEEEEiEEC2ERKSC_RKi) ;  /* 0xfffaae1000007944 */ /* 0x000fea0003c3ffff */
[----:B------:R-:W-:Y:S01]  /*5f980*/  ULDC.64 UR8, c[0x0][0x118] ;  /* 0x0000460000087ab9 */ /* 0x000fe20000000a00 */
[----:B-1----:R-:W2:Y:S04]  /*5f990*/  LDL R2, [R1+0x1688] ;  /* 0x0016880001027983 */ /* 0x002ea80000100800 */
[----:B------:R-:W2:Y:S01]  /*5f9a0*/  LD.E.64 R4, [R80.64+0x8] ;  /* 0x0000080850047980 */ /* 0x000ea2000c101b00 */
[----:B------:R-:W-:Y:S01]  /*5f9b0*/  MOV R10, 0x5f9f0 ;  /* 0x0005f9f0000a7802 */ /* 0x000fe20000000f00 */
[----:B--2---:R-:W-:Y:S01]  /*5f9c0*/  IMAD.WIDE R4, R2, 0x4, R4 ;  /* 0x0000000402047825 */ /* 0x004fe200078e0204 */
[----:B------:R-:W-:-:S03]  /*5f9d0*/  MOV R2, R83 ;  /* 0x0000005300027202 */ /* 0x000fc60000000f00 */
[----:B------:R-:W-:Y:S05]  /*5f9e0*/  CALL.REL.NOINC `($_ZN7cutlass13device_kernelIN5flash19enable_sm80_to_sm89INS1_16FlashAttnBwdSm80INS1_25CollectiveMainloopBwdSm80ILi2ELi2EN4cute5tupleIJNS5_1CILi128EEES8_NS7_ILi64EEEEEENS_10bfloat16_tEfNS_4arch4Sm80ELb0ELb1ELb1ELb0ELb1ELb0ELb0ELb0ELi2ELi4ELi4ELi4ELb0EEENS1_21CollectiveEpilogueBwdISA_SB_SD_Li256ELb0ELb0ELi2EEENS1_19SingleTileSchedulerILb0ELb0ELb0ELi128EEEEEEEEEvNT_6ParamsE$_ZN4cute8gmem_ptrIPKfECI1NS_12iter_adaptorIS2_S3_EEES2_) ;  /* 0xfffac10000007944 */ /* 0x000fea0003c3ffff */
[----:B-1----:R1:W5:Y:S01]  /*5f9f0*/  LDL.64 R2, [R1+0x1688] ;  /* 0x0016880001027983 */ /* 0x0023620000100a00 */
[----:B------:R-:W-:-:S03]  /*5fa00*/  MOV R6, 0x5fa20 ;  /* 0x0005fa2000067802 */ /* 0x000fc60000000f00 */
[----:B-1---5:R-:W-:Y:S05]  /*5fa10*/  CALL.REL.NOINC `($_ZN7cutlass13device_kernelIN5flash19enable_sm80_to_sm89INS1_16FlashAttnBwdSm80INS1_25CollectiveMainloopBwdSm80ILi2ELi2EN4cute5tupleIJNS5_1CILi128EEES8_NS7_ILi64EEEEEENS_10bfloat16_tEfNS_4arch4Sm80ELb0ELb1ELb1ELb0ELb1ELb0ELb0ELb0ELi2ELi4ELi4ELi4ELb0EEENS1_21CollectiveEpilogueBwdISA_SB_SD_Li256ELb0ELb0ELi2EEENS1_19SingleTileSchedulerILb0ELb0ELb0ELi128EEEEEEEEEvNT_6ParamsE$_ZN4cute3eso3ESOILb1ELb0EJNS_6LayoutINS_5tupleIJNS3_IJNS_1CILi4EEENS4_ILi1EEEEEES6_EEENS3_IJNS3_IJS6_NS4_ILi0EEEEEES9_EEEEENS_10ViewEngineINS_8gmem_ptrIPKfEEEEEEC2ERKSC_RKSI_) ;  /* 0xfffaace000007944 */ /* 0x022fea0003c3ffff */
[----:B------:R-:W-:Y:S01]  /*5fa20*/  ULDC.64 UR8, c[0x0][0x118] ;  /* 0x0000460000087ab9 */ /* 0x000fe20000000a00 */
[----:B-1----:R1:W5:Y:S04]  /*5fa30*/  LDL.64 R4, [R1+0x1688] ;  /* 0x0016880001047983 */ /* 0x0023680000100a00 */
[----:B------:R1:W5:Y:S01]  /*5fa40*/  LD.E.64 R10, [R84.64+0x40] ;  /* 0x00004008540a7980 */ /* 0x000362000c101b00 */
[----:B------:R-:W-:-:S02]  /*5fa50*/  MOV R3, R13 ;  /* 0x0000000d00037202 */ /* 0x000fc40000000f00 */
[----:B------:R-:W-:Y:S02]  /*5fa60*/  MOV R8, 0x5fa80 ;  /* 0x0005fa8000087802 */ /* 0x000fe40000000f00 */
[----:B-1---5:R-:W-:Y:S05]  /*5fa70*/  CALL.REL.NOINC `($_ZN7cutlass13device_kernelIN5flash19enable_sm80_to_sm89INS1_16FlashAttnBwdSm80INS1_25CollectiveMainloopBwdSm80ILi2ELi2EN4cute5tupleIJNS5_1CILi128EEES8_NS7_ILi64EEEEEENS_10bfloat16_tEfNS_4arch4Sm80ELb0ELb1ELb1ELb0ELb1ELb0ELb0ELb0ELi2ELi4ELi4ELi4ELb0EEENS1_21CollectiveEpilogueBwdISA_SB_SD_Li256ELb0ELb0ELi2EEENS1_19SingleTileSchedulerILb0ELb0ELb0ELi128EEEEEEEEEvNT_6ParamsE$_ZN4cute3eso3ESOILb1ELb0EJNS_10UnderscoreES2_iEEC2ERKS2_S5_RKi) ;  /* 0xfffa85f000007944 */ /* 0x022fea0003c3ffff */
[----:B-1----:R-:W2:Y:S01]  /*5fa80*/  LDL R3, [R1+0x1688] ;  /* 0x0016880001037983 */ /* 0x002ea20000100800 */
[----:B------:R-:W-:Y:S02]  /*5fa90*/  MOV R6, 0x5fac0 ;  /* 0x0005fac000067802 */ /* 0x000fe40000000f00 */
[----:B--2---:R-:W-:Y:S02]  /*5faa0*/  SHF.L.U32 R3, R3, 0x7, RZ ;  /* 0x0000000703037819 */ /* 0x004fe400000006ff */
[----:B------:R-:W-:Y:S05]  /*5fab0*/  CALL.REL.NOINC `($_ZN7cutlass13device_kernelIN5flash19enable_sm80_to_sm89INS1_16FlashAttnBwdSm80INS1_25CollectiveMainloopBwdSm80ILi2ELi2EN4cute5tupleIJNS5_1CILi128EEES8_NS7_ILi64EEEEEENS_10bfloat16_tEfNS_4arch4Sm80ELb0ELb1ELb1ELb0ELb1ELb0ELb0ELb0ELi2ELi4ELi4ELi4ELb0EEENS1_21CollectiveEpilogueBwdISA_SB_SD_Li256ELb0ELb0ELi2EEENS1_19SingleTileSchedulerILb0ELb0ELb0ELi128EEEEEEEEEvNT_6ParamsE$_ZN4cute3eso3ESOILb1ELb0EJNS_6LayoutINS_5tupleIJNS3_IJNS_1CILi4EEENS4_ILi1EEEEEES6_EEENS3_IJNS3_IJS6_NS4_ILi0EEEEEES9_EEEEEiEEC2ERKSC_RKi) ;  /* 0xfffaacd000007944 */ /* 0x000fea0003c3ffff */
[----:B------:R-:W-:Y:S01]  /*5fac0*/  ULDC.64 UR8, c[0x0][0x118] ;  /* 0x0000460000087ab9 */ /* 0x000fe20000000a00 */
[----:B-1----:R-:W2:Y:S04]  /*5fad0*/  LDL R2, [R1+0x1688] ;  /* 0x0016880001027983 */ /* 0x002ea80000100800 */
[----:B------:R-:W2:Y:S01]  /*5fae0*/  LD.E.64 R10, [R10.64] ;  /* 0x000000080a0a7980 */ /* 0x000ea2000c101b00 */
[----:B------:R-:W-:Y:S02]  /*5faf0*/  MOV R6, R83 ;  /* 0x0000005300067202 */ /* 0x000fe40000000f00 */
[----:B------:R-:W-:Y:S01]  /*5fb00*/  MOV R8, 0x5fb30 ;  /* 0x0005fb3000087802 */ /* 0x000fe20000000f00 */
[----:B--2---:R-:W-:-:S04]  /*5fb10*/  IMAD.WIDE R2, R2, 0x4, R10 ;  /* 0x0000000402027825 */ /* 0x004fc800078e020a */
[----:B------:R-:W-:Y:S05]  /*5fb20*/  CALL.REL.NOINC `($_ZN7cutlass13device_kernelIN5flash19enable_sm80_to_sm89INS1_16FlashAttnBwdSm80INS1_25CollectiveMainloopBwdSm80ILi2ELi2EN4cute5tupleIJNS5_1CILi128EEES8_NS7_ILi64EEEEEENS_10bfloat16_tEfNS_4arch4Sm80ELb0ELb1ELb1ELb0ELb1ELb0ELb0ELb0ELi2ELi4ELi4ELi4ELb0EEENS1_21CollectiveEpilogueBwdISA_SB_SD_Li256ELb0ELb0ELi2EEENS1_19SingleTileSchedulerILb0ELb0ELb0ELi128EEEEEEEEEvNT_6ParamsE$_ZN4cute8smem_ptrIPfECI1NS_12iter_adaptorIS1_S2_EEES1_) ;  /* 0xfffac0c000007944 */ /* 0x000fea0003c3ffff */
[----:B-1----:R1:W5:Y:S01]  /*5fb30*/  LDL.64 R2, [R1+0x1688] ;  /* 0x0016880001027983 */ /* 0x0023620000100a00 */
[----:B------:R-:W-:-:S03]  /*5fb40*/  MOV R8, 0x5fb60 ;  /* 0x0005fb6000087802 */ /* 0x000fc60000000f00 */
[----:B-1---5:R-:W-:Y:S05]  /*5fb50*/  CALL.REL.NOINC `($_ZN7cutlass13device_kernelIN5flash19enable_sm80_to_sm89INS1_16FlashAttnBwdSm80INS1_25CollectiveMainloopBwdSm80ILi2ELi2EN4cute5tupleIJNS5_1CILi128EEES8_NS7_ILi64EEEEEENS_10bfloat16_tEfNS_4arch4Sm80ELb0ELb1ELb1ELb0ELb1ELb0ELb0ELb0ELi2ELi4ELi4ELi4ELb0EEENS1_21CollectiveEpilogueBwdISA_SB_SD_Li256ELb0ELb0ELi2EEENS1_19SingleTileSchedulerILb0ELb0ELb0ELi128EEEEEEEEEvNT_6ParamsE$_ZN4cute3eso3ESOILb1ELb0EJNS_6LayoutINS_5tupleIJNS3_IJNS_1CILi4EEENS4_ILi1EEEEEES6_EEENS3_IJNS3_IJS6_NS4_ILi0EEEEEES9_EEEEENS_10ViewEngineINS_8smem_ptrIPfEEEEEEC2ERKSC_RKSH_) ;  /* 0xfffaabf000007944 */ /* 0x022fea0003c3ffff */
[----:B------:R-:W-:Y:S01]  /*5fb60*/  ULDC.64 UR8, c[0x0][0x118] ;  /* 0x0000460000087ab9 */ /* 0x000fe20000000a00 */
[----:B------:R2:W5:Y:S04]  /*5fb70*/  LDL.64 R8, [R1+0x1688] ;  /* 0x0016880001087983 */ /* 0x0005680000100a00 */
[----:B------:R2:W5:Y:S01]  /*5fb80*/  LD.E.64 R80, [R84.64+0x48] ;  /* 0x0000480854507980 */ /* 0x000562000c101b00 */
[----:B-1----:R-:W-:-:S02]  /*5fb90*/  MOV R3, RZ ;  /* 0x000000ff00037202 */ /* 0x002fc40000000f00 */
[----:B------:R-:W-:Y:S02]  /*5fba0*/  MOV R6, 0x5fbc0 ;  /* 0x0005fbc000067802 */ /* 0x000fe40000000f00 */
[----:B--2--5:R-:W-:Y:S05]  /*5fbb0*/  CALL.REL.NOINC `($_ZN7cutlass13device_kernelIN5flash19enable_sm80_to_sm89INS1_16FlashAttnBwdSm80INS1_25CollectiveMainloopBwdSm80ILi2ELi2EN4cute5tupleIJNS5_1CILi128EEES8_NS7_ILi64EEEEEENS_10bfloat16_tEfNS_4arch4Sm80ELb0ELb1ELb1ELb0ELb1ELb0ELb0ELb0ELi2ELi4ELi4ELi4ELb0EEENS1_21CollectiveEpilogueBwdISA_SB_SD_Li256ELb0ELb0ELi2EEENS1_19SingleTileSchedulerILb0ELb0ELb0ELi128EEEEEEEEEvNT_6ParamsE$_ZN4cute3eso3ESOILb1ELb0EJNS_1CILi0EEEiEEC2ERKS3_RKi) ;  /* 0xfffa889000007944 */ /* 0x024fea0003c3ffff */
[----:B------:R-:W-:Y:S02]  /*5fbc0*/  ULDC.64 UR8, c[0x0][0x118] ;  /* 0x0000460000087ab9 */ /* 0x000fe40000000a00 */
[----:B-1----:R1:W5:Y:S01]  /*5fbd0*/  LD.E R3, [R80.64] ;  /* 0x0000000850037980 */ /* 0x002362000c101900 */
[----:B------:R-:W-:-:S03]  /*5fbe0*/  MOV R16, 0x5fc00 ;  /* 0x0005fc0000107802 */ /* 0x000fc60000000f00 */
[----:B-1---5:R-:W-:Y:S05]  /*5fbf0*/  CALL.REL.NOINC `($_ZN7cutlass13device_kernelIN5flash19enable_sm80_to_sm89INS1_16FlashAttnBwdSm80INS1_25CollectiveMainloopBwdSm80ILi2ELi2EN4cute5tupleIJNS5_1CILi128EEES8_NS7_ILi64EEEEEENS_10bfloat16_tEfNS_4arch4Sm80ELb0ELb1ELb1ELb0ELb1ELb0ELb0ELb0ELi2ELi4ELi4ELi4ELb0EEENS1_21CollectiveEpilogueBwdISA_SB_SD_Li256ELb0ELb0ELi2EEENS1_19SingleTileSchedulerILb0ELb0ELb0ELi128EEEEEEEEEvNT_6ParamsE$_ZZN4cuteplIJiEJNS_1CILi0EEEEEEDaRKNS_15ArithmeticTupleIJDpT_EEERKNS3_IJDpT0_EEEENKUlDpRKT_E_clIJiEEEDaSH_) ;  /* 0xfffb0ff000007944 */ /* 0x022fea0003c3ffff */
[----:B-----5:R-:W-:Y:S02]  /*5fc00*/  ISETP.GT.AND P0, PT, R2, 0x7f, PT ;  /* 0x0000007f0200780c */ /* 0x020fe40003f04270 */
[----:B------:R-:W-:-:S11]  /*5fc10*/  MOV R15, 0x0 ;  /* 0x00000000000f7802 */ /* 0x000fd60000000f00 */
[----:B------:R-:W-:Y:S05]  /*5fc20*/  @P0 RET.REL.NODEC R14 `(_ZN7cutlass13device_kernelIN5flash19enable_sm80_to_sm89INS1_16FlashAttnBwdSm80INS1_25CollectiveMainloopBwdSm80ILi2ELi2EN4cute5tupleIJNS5_1CILi128EEES8_NS7_ILi64EEEEEENS_10bfloat16_tEfNS_4arch4Sm80ELb0ELb1ELb1ELb0ELb1ELb0ELb0ELb0ELi2ELi4ELi4ELi4ELb0EEENS1_21CollectiveEpilogueBwdISA_SB_SD_Li256ELb0ELb0ELi2EEENS1_19SingleTileSchedulerILb0ELb0ELb0ELi128EEEEEEEEEvNT_6ParamsE) ;  /* 0xfffa03d00e000950 */ /* 0x000fea0003c3ffff */
[----:B------:R-:W-:Y:S02]  /*5fc30*/  ULDC.64 UR8, c[0x0][0x118] ;  /* 0x0000460000087ab9 */ /* 0x000fe40000000a00 */
[----:B------:R-:W5:Y:S01]  /*5fc40*/  LD.E.64 R84, [R84.64+0x50] ;  /* 0x0000500854547980 */ /* 0x000f62000c101b00 */
[----:B------:R-:W-:Y:S01]  /*5fc50*/  IMAD.MOV.U32 R2, RZ, RZ, R7 ;  /* 0x000000ffff027224 */ /* 0x000fe200078e0007 */
[----:B------:R-:W-:Y:S02]  /*5fc60*/  MOV R3, RZ ;  /* 0x000000ff00037202 */ /* 0x000fe40000000f00 */
[----:B------:R-:W-:Y:S02]  /*5fc70*/  MOV R10, 0x5fc90 ;  /* 0x0005fc90000a7802 */ /* 0x000fe40000000f00 */
[----:B-1---5:R-:W-:Y:S05]  /*5fc80*/  CALL.REL.NOINC `($_ZN7cutlass13device_kernelIN5flash19enable_sm80_to_sm89INS1_16FlashAttnBwdSm80INS1_25CollectiveMainloopBwdSm80ILi2ELi2EN4cute5tupleIJNS5_1CILi128EEES8_NS7_ILi64EEEEEENS_10bfloat16_tEfNS_4arch4Sm80ELb0ELb1ELb1ELb0ELb1ELb0ELb0ELb0ELi2ELi4ELi4ELi4ELb0EEENS1_21CollectiveEpilogueBwdISA_SB_SD_Li256ELb0ELb0ELi2EEENS1_19SingleTileSchedulerILb0ELb0ELb0ELi128EEEEEEEEEvNT_6ParamsE$_ZN4cute3eso3ESOILb1ELb0EJNS_10UnderscoreEiEEC2ERKS2_RKi) ;  /* 0xfffa842000007944 */ /* 0x022fea0003c3ffff */
[----:B-1----:R-:W-:Y:S02]  /*5fc90*/  MOV R2, R7 ;  /* 0x0000000700027202 */ /* 0x002fe40000000f00 */
[----:B------:R-:W-:Y:S02]  /*5fca0*/  MOV R10, 0x5fcc0 ;  /* 0x0005fcc0000a7802 */ /* 0x000fe40000000f00 */
[----:B------:R-:W-:Y:S05]  /*5fcb0*/  CALL.REL.NOINC `($_ZN7cutlass13device_kernelIN5flash19enable_sm80_to_sm89INS1_16FlashAttnBwdSm80INS1_25CollectiveMainloopBwdSm80ILi2ELi2EN4cute5tupleIJNS5_1CILi128EEES8_NS7_ILi64EEEEEENS_10bfloat16_tEfNS_4arch4Sm80ELb0ELb1ELb1ELb0ELb1ELb0ELb0ELb0ELi2ELi4ELi4ELi4ELb0EEENS1_21CollectiveEpilogueBwdISA_SB_SD_Li256ELb0ELb0ELi2EEENS1_19SingleTileSchedulerILb0ELb0ELb0ELi128EEEEEEEEEvNT_6ParamsE$_ZN4cute8gmem_ptrIPKfECI1NS_12iter_adaptorIS2_S3_EEES2_) ;  /* 0xfffabe3000007944 */ /* 0x000fea0003c3ffff */
[----:B-1----:R1:W5:Y:S01]  /*5fcc0*/  LDL.64 R2, [R1+0x1680] ;  /* 0x0016800001027983 */ /* 0x0023620000100a00 */
[----:B------:R-:W-:-:S03]  /*5fcd0*/  MOV R6, 0x5fcf0 ;  /* 0x0005fcf000067802 */ /* 0x000fc60000000f00 */
[----:B-1---5:R-:W-:Y:S05]  /*5fce0*/  CALL.REL.NOINC `($_ZN7cutlass13device_kernelIN5flash19enable_sm80_to_sm89INS1_16FlashAttnBwdSm80INS1_25CollectiveMainloopBwdSm80ILi2ELi2EN4cute5tupleIJNS5_1CILi128EEES8_NS7_ILi64EEEEEENS_10bfloat16_tEfNS_4arch4Sm80ELb0ELb1ELb1ELb0ELb1ELb0ELb0ELb0ELi2ELi4ELi4ELi4ELb0EEENS1_21CollectiveEpilogueBwdISA_SB_SD_Li256ELb0ELb0ELi2EEENS1_19SingleTileSchedulerILb0ELb0ELb0ELi128EEEEEEEEEvNT_6ParamsE$_ZN4cute3eso3ESOILb1ELb0EJNS_6LayoutINS_5tupleIJNS3_IJNS_1CILi4EEENS4_ILi1EEEEEEEEENS3_IJNS3_IJS6_NS4_ILi0EEEEEEEEEEENS_10ViewEngineINS_8gmem_ptrIPKfEEEEEEC2ERKSC_RKSI_) ;  /* 0xfffaa94000007944 */ /* 0x022fea0003c3ffff */
[----:B-1----:R1:W5:Y:S01]  /*5fcf0*/  LDL.64 R4, [R1+0x1680] ;  /* 0x0016800001047983 */ /* 0x0023620000100a00 */
[----:B------:R-:W-:Y:S01]  /*5fd00*/  IMAD.MOV.U32 R2, RZ, RZ, R7 ;  /* 0x000000ffff027224 */ /* 0x000fe200078e0007 */
[----:B------:R-:W-:-:S02]  /*5fd10*/  MOV R3, RZ ;  /* 0x000000ff00037202 */ /* 0x000fc40000000f00 */
[----:B------:R-:W-:Y:S02]  /*5fd20*/  MOV R10, 0x5fd40 ;  /* 0x0005fd40000a7802 */ /* 0x000fe40000000f00 */
[----:B-1---5:R-:W-:Y:S05]  /*5fd30*/  CALL.REL.NOINC `($_ZN7cutlass13device_kernelIN5flash19enable_sm80_to_sm89INS1_16FlashAttnBwdSm80INS1_25CollectiveMainloopBwdSm80ILi2ELi2EN4cute5tupleIJNS5_1CILi128EEES8_NS7_ILi64EEEEEENS_10bfloat16_tEfNS_4arch4Sm80ELb0ELb1ELb1ELb0ELb1ELb0ELb0ELb0ELi2ELi4ELi4ELi4ELb0EEENS1_21CollectiveEpilogueBwdISA_SB_SD_Li256ELb0ELb0ELi2EEENS1_19SingleTileSchedulerILb0ELb0ELb0ELi128EEEEEEEEEvNT_6ParamsE$_ZN4cute3eso3ESOILb1ELb0EJNS_10UnderscoreEiEEC2ERKS2_RKi) ;  /* 0xfffa837000007944 */ /* 0x022fea0003c3ffff */
[----:B-1----:R-:W-:Y:S01]  /*5fd40*/  IMAD.MOV.U32 R2, RZ, RZ, R8 ;  /* 0x000000ffff027224 */ /* 0x002fe200078e0008 */
[----:B------:R-:W-:Y:S01]  /*5fd50*/  MOV R3, R9 ;  /* 0x0000000900037202 */ /* 0x000fe20000000f00 */
[----:B------:R-:W-:Y:S01]  /*5fd60*/  IMAD.MOV.U32 R6, RZ, RZ, R7 ;  /* 0x000000ffff067224 */ /* 0x000fe200078e0007 */
[----:B------:R-:W-:Y:S02]  /*5fd70*/  MOV R8, 0x5fd90 ;  /* 0x0005fd9000087802 */ /* 0x000fe40000000f00 */
[----:B------:R-:W-:Y:S05]  /*5fd80*/  CALL.REL.NOINC `($_ZN7cutlass13device_kernelIN5flash19enable_sm80_to_sm89INS1_16FlashAttnBwdSm80INS1_25CollectiveMainloopBwdSm80ILi2ELi2EN4cute5tupleIJNS5_1CILi128EEES8_NS7_ILi64EEEEEENS_10bfloat16_tEfNS_4arch4Sm80ELb0ELb1ELb1ELb0ELb1ELb0ELb0ELb0ELi2ELi4ELi4ELi4ELb0EEENS1_21CollectiveEpilogueBwdISA_SB_SD_Li256ELb0ELb0ELi2EEENS1_19SingleTileSchedulerILb0ELb0ELb0ELi128EEEEEEEEEvNT_6ParamsE$_ZN4cute8smem_ptrIPfECI1NS_12iter_adaptorIS1_S2_EEES1_) ;  /* 0xfffabe6000007944 */ /* 0x000fea0003c3ffff */
[----:B-1----:R1:W5:Y:S01]  /*5fd90*/  LDL.64 R2, [R1+0x1680] ;  /* 0x0016800001027983 */ /* 0x0023620000100a00 */
[----:B------:R-:W-:-:S03]  /*5fda0*/  MOV R8, 0x5fdc0 ;  /* 0x0005fdc000087802 */ /* 0x000fc60000000f00 */
[----:B-1---5:R-:W-:Y:S05]  /*5fdb0*/  CALL.REL.NOINC `($_ZN7cutlass13device_kernelIN5flash19enable_sm80_to_sm89INS1_16FlashAttnBwdSm80INS1_25CollectiveMainloopBwdSm80ILi2ELi2EN4cute5tupleIJNS5_1CILi128EEES8_NS7_ILi64EEEEEENS_10bfloat16_tEfNS_4arch4Sm80ELb0ELb1ELb1ELb0ELb1ELb0ELb0ELb0ELi2ELi4ELi4ELi4ELb0EEENS1_21CollectiveEpilogueBwdISA_SB_SD_Li256ELb0ELb0ELi2EEENS1_19SingleTileSchedulerILb0ELb0ELb0ELi128EEEEEEEEEvNT_6ParamsE$_ZN4cute3eso3ESOILb1ELb0EJNS_6LayoutINS_5tupleIJNS3_IJNS_1CILi4EEENS4_ILi1EEEEEEEEENS3_IJNS3_IJS6_NS4_ILi0EEEEEEEEEEENS_10ViewEngineINS_8smem_ptrIPfEEEEEEC2ERKSC_RKSH_) ;  /* 0xfffaa8c000007944 */ /* 0x022fea0003c3ffff */
[----:B-1----:R1:W5:Y:S01]  /*5fdc0*/  LDL.64 R6, [R1+0x1680] ;  /* 0x0016800001067983 */ /* 0x0023620000100a00 */
[----:B------:R-:W-:Y:S02]  /*5fdd0*/  MOV R2, R83 ;  /* 0x0000005300027202 */ /* 0x000fe40000000f00 */
[----:B------:R-:W-:Y:S02]  /*5fde0*/  MOV R10, 0x5fe00 ;  /* 0x0005fe00000a7802 */ /* 0x000fe40000000f00 */
[----:B-1---5:R-:W-:Y:S05]  /*5fdf0*/  CALL.REL.NOINC `($_ZN7cutlass13device_kernelIN5flash19enable_sm80_to_sm89INS1_16FlashAttnBwdSm80INS1_25CollectiveMainloopBwdSm80ILi2ELi2EN4cute5tupleIJNS5_1CILi128EEES8_NS7_ILi64EEEEEENS_10bfloat16_tEfNS_4arch4Sm80ELb0ELb1ELb1ELb0ELb1ELb0ELb0ELb0ELi2ELi4ELi4ELi4ELb0EEENS1_21CollectiveEpilogueBwdISA_SB_SD_Li256ELb0ELb0ELi2EEENS1_19SingleTileSchedulerILb0ELb0ELb0ELi128EEEEEEEEEvNT_6ParamsE$_ZN4cute8gmem_ptrIPKfECI1NS_12iter_adaptorIS2_S3_EEES2_) ;  /* 0xfffabcf000007944 */ /* 0x022fea0003c3ffff */
[----:B-1----:R1:W5:Y:S01]  /*5fe00*/  LDL.64 R2, [R1+0x1688] ;  /* 0x0016880001027983 */ /* 0x0023620000100a00 */
        /* <DEDUP_REMOVED lines=10> */
[----:B--2--5:R-:W-:Y:S05]  /*5feb0*/  CALL.REL.NOINC `($_ZN7cutlass13device_kernelIN5flash19enable_sm80_to_sm89INS1_16FlashAttnBwdSm80INS1_25CollectiveMainloopBwdSm80ILi2ELi2EN4cute5tupleIJNS5_1CILi128EEES8_NS7_ILi64EEEEEENS_10bfloat16_tEfNS_4arch4Sm80ELb0ELb1ELb1ELb0ELb1ELb0ELb0ELb0ELi2ELi4ELi4ELi4ELb0EEENS1_21CollectiveEpilogueBwdISA_SB_SD_Li256ELb0ELb0ELi2EEENS1_19SingleTileSchedulerILb0ELb0ELb0ELi128EEEEEEEEEvNT_6ParamsE$_ZN4cute8smem_ptrIPfECI1NS_12iter_adaptorIS1_S2_EEES1_) ;  /* 0xfffabd3000007944 */ /* 0x024fea0003c3ffff */
        /* <DEDUP_REMOVED lines=19> */
[----:B------:R-:W-:Y:S05]  /*5fff0*/  RET.REL.NODEC R14 `(_ZN7cutlass13device_kernelIN5flash19enable_sm80_to_sm89INS1_16FlashAttnBwdSm80INS1_25CollectiveMainloopBwdSm80ILi2ELi2EN4cute5tupleIJNS5_1CILi128EEES8_NS7_ILi64EEEEEENS_10bfloat16_tEfNS_4arch4Sm80ELb0ELb1ELb1ELb0ELb1ELb0ELb0ELb0ELi2ELi4ELi4ELi4ELb0EEENS1_21CollectiveEpilogueBwdISA_SB_SD_Li256ELb0ELb0ELi2EEENS1_19SingleTileSchedulerILb0ELb0ELb0ELi128EEEEEEEEEvNT_6ParamsE) ;  /* 0xfffa00000e007950 */ /* 0x000fea0003c3ffff */
        .type           $_ZN7cutlass13device_kernelIN5flash19enable_sm80_to_sm89INS1_16FlashAttnBwdSm80INS1_25CollectiveMainloopBwdSm80ILi2ELi2EN4cute5tupleIJNS5_1CILi128EEES8_NS7_ILi64EEEEEENS_10bfloat16_tEfNS_4arch4Sm80ELb0ELb1ELb1ELb0ELb1ELb0ELb0ELb0ELi2ELi4ELi4ELi4ELb0EEENS1_21CollectiveEpilogueBwdISA_SB_SD_Li256ELb0ELb0ELi2EEENS1_19SingleTileSchedulerILb0ELb0ELb0ELi128EEEEEEEEEvNT_6ParamsE$_ZZN5flash25CollectiveMainloopBwdSm80ILi2ELi2EN4cute5tupleIJNS1_1CILi128EEES4_NS3_ILi64EEEEEEN7cutlass10bfloat16_tEfNS7_4arch4Sm80ELb0ELb1ELb1ELb0ELb1ELb0ELb0ELb0ELi2ELi4ELi4ELi4ELb0EE3mmaINS_16FlashAttnBwdSm80ISB_NS_21CollectiveEpilogueBwdIS6_S8_SA_Li256ELb0ELb0ELi2EEENS_19SingleTileSchedulerILb0ELb0ELb0ELi128EEEE13SharedStorageENS1_6TensorINS1_11ArrayEngineIfLm32EEENS1_6LayoutINS2_IJNS2_IJNS3_ILi2EEESO_EEESO_NS3_ILi4EEEEEENS2_IJNS2_IJNS3_ILi1EEESO_EEESQ_NS3_ILi8EEEEEEEEEEEEbRKNSB_6ParamsERT0_S12_iNS2_IJiiiEEERT_ENKUliiE_clEii,@function
        .size           $_ZN7cutlass13device_kernelIN5flash19enable_sm80_to_sm89INS1_16FlashAttnBwdSm80INS1_25CollectiveMainloopBwdSm80ILi2ELi2EN4cute5tupleIJNS5_1CILi128EEES8_NS7_ILi64EEEEEENS_10bfloat16_tEfNS_4arch4Sm80ELb0ELb1ELb1ELb0ELb1ELb0ELb0ELb0ELi2ELi4ELi4ELi4ELb0EEENS1_21CollectiveEpilogueBwdISA_SB_SD_Li256ELb0ELb0ELi2EEENS1_19SingleTileSchedulerILb0ELb0ELb0ELi128EEEEEEEEEvNT_6ParamsE$_ZZN5flash25CollectiveMainloopBwdSm80ILi2ELi2EN4cute5tupleIJNS1_1CILi128EEES4_NS3_ILi64EEEEEEN7cutlass10bfloat16_tEfNS7_4arch4Sm80ELb0ELb1ELb1ELb0ELb1ELb0ELb0ELb0ELi2ELi4ELi4ELi4ELb0EE3mmaINS_16FlashAttnBwdSm80ISB_NS_21CollectiveEpilogueBwdIS6_S8_SA_Li256ELb0ELb0ELi2EEENS_19SingleTileSchedulerILb0ELb0ELb0ELi128EEEE13SharedStorageENS1_6TensorINS1_11ArrayEngineIfLm32EEENS1_6LayoutINS2_IJNS2_IJNS3_ILi2EEESO_EEESO_NS3_ILi4EEEEEENS2_IJNS2_IJNS3_ILi1EEESO_EEESQ_NS3_ILi8EEEEEEEEEEEEbRKNSB_6ParamsERT0_S12_iNS2_IJiiiEEERT_ENKUliiE_clEii,($_ZN7cutlass13device_kernelIN5flash19enable_sm80_to_sm89INS1_16FlashAttnBwdSm80INS1_25CollectiveMainloopBwdSm80ILi2ELi2EN4cute5tupleIJNS5_1CILi128EEES8_NS7_ILi64EEEEEENS_10bfloat16_tEfNS_4arch4Sm80ELb0ELb1ELb1ELb0ELb1ELb0ELb0ELb0ELi2ELi4ELi4ELi4ELb0EEENS1_21CollectiveEpilogueBwdISA_SB_SD_Li256ELb0ELb0ELi2EEENS1_19SingleTileSchedulerILb0ELb0ELb0ELi128EEEEEEEEEvNT_6ParamsE$_ZZN5flash25CollectiveMainloopBwdSm80ILi2ELi2EN4cute5tupleIJNS1_1CILi128EEES4_NS3_ILi64EEEEEEN7cutlass10bfloat16_tEfNS7_4arch4Sm80ELb0ELb1ELb1ELb0ELb1ELb0ELb0ELb0ELi2ELi4ELi4ELi4ELb0EE3mmaINS_16FlashAttnBwdSm80ISB_NS_21CollectiveEpilogueBwdIS6_S8_SA_Li256ELb0ELb0ELi2EEENS_19SingleTileSchedulerILb0ELb0ELb0ELi128EEEE13SharedStorageENS1_6TensorINS1_11ArrayEngineIfLm32EEENS1_6LayoutINS2_IJNS2_IJNS3_ILi2EEESO_EEESO_NS3_ILi4EEEEEENS2_IJNS2_IJNS3_ILi1EEESO_EEESQ_NS3_ILi8EEEEEEEEEEEEbRKNSB_6ParamsERT0_S12_iNS2_IJiiiEEERT_ENKUlvE0_clEv - $_ZN7cutlass13device_kernelIN5flash19enable_sm80_to_sm89INS1_16FlashAttnBwdSm80INS1_25CollectiveMainloopBwdSm80ILi2ELi2EN4cute5tupleIJNS5_1CILi128EEES8_NS7_ILi64EEEEEENS_10bfloat16_tEfNS_4arch4Sm80ELb0ELb1ELb1ELb0ELb1ELb0ELb0ELb0ELi2ELi4ELi4ELi4ELb0EEENS1_21CollectiveEpilogueBwdISA_SB_SD_Li256ELb0ELb0ELi2EEENS1_19SingleTileSchedulerILb0ELb0ELb0ELi128EEEEEEEEEvNT_6ParamsE$_ZZN5flash25CollectiveMainloopBwdSm80ILi2ELi2EN4cute5tupleIJNS1_1CILi128EEES4_NS3_ILi64EEEEEEN7cutlass10bfloat16_tEfNS7_4arch4Sm80ELb0ELb1ELb1ELb0ELb1ELb0ELb0ELb0ELi2ELi4ELi4ELi4ELb0EE3mmaINS_16FlashAttnBwdSm80ISB_NS_21CollectiveEpilogueBwdIS6_S8_SA_Li256ELb0ELb0ELi2EEENS_19SingleTileSchedulerILb0ELb0ELb0ELi128EEEE13SharedStorageENS1_6TensorINS1_11ArrayEngineIfLm32EEENS1_6LayoutINS2_IJNS2_IJNS3_ILi2EEESO_EEESO_NS3_ILi4EEEEEENS2_IJNS2_IJNS3_ILi1EEESO_EEESQ_NS3_ILi8EEEEEEEEEEEEbRKNSB_6ParamsERT0_S12_iNS2_IJiiiEEERT_ENKUliiE_clEii)
$_ZN7cutlass13device_kernelIN5flash19enable_sm80_to_sm89INS1_16FlashAttnBwdSm80INS1_25CollectiveMainloopBwdSm80ILi2ELi2EN4cute5tupleIJNS5_1CILi128EEES8_NS7_ILi64EEEEEENS_10bfloat16_tEfNS_4arch4Sm80ELb0ELb1ELb1ELb0ELb1ELb0ELb0ELb0ELi2ELi4ELi4ELi4ELb0EEENS1_21CollectiveEpilogueBwdISA_SB_SD_Li256ELb0ELb0ELi2EEENS1_19SingleTileSchedulerILb0ELb0ELb0ELi128EEEEEEEEEvNT_6ParamsE$_ZZN5flash25CollectiveMainloopBwdSm80ILi2ELi2EN4cute5tupleIJNS1_1CILi128EEES4_NS3_ILi64EEEEEEN7cutlass10bfloat16_tEfNS7_4arch4Sm80ELb0ELb1ELb1ELb0ELb1ELb0ELb0ELb0ELi2ELi4ELi4ELi4ELb0EE3mmaINS_16FlashAttnBwdSm80ISB_NS_21CollectiveEpilogueBwdIS6_S8_SA_Li256ELb0ELb0ELi2EEENS_19SingleTileSchedulerILb0ELb0ELb0ELi128EEEE13SharedStorageENS1_6TensorINS1_11ArrayEngineIfLm32EEENS1_6LayoutINS2_IJNS2_IJNS3_ILi2EEESO_EEESO_NS3_ILi4EEEEEENS2_IJNS2_IJNS3_ILi1EEESO_EEESQ_NS3_ILi8EEEEEEEEEEEEbRKNSB_6ParamsERT0_S12_iNS2_IJiiiEEERT_ENKUliiE_clEii:
        /* <DEDUP_REMOVED lines=53> */
[----:B------:R-:W2:Y:S04]  /*60350*/  LDL.64 R8, [R1+0x1390] ;  /* 0x0013900001087983 */ /* 0x000ea80000100a00 */
[----:B------:R-:W2:Y:S04]  /*60360*/  LD.E.64 R74, [R74.64+0x18] ;  /* 0x000018044a4a7980 */ /* 0x000ea8000c101b00 */
[----:B-1----:R1:W5:Y:S01]  /*60370*/  LDL.64 R2, [R1+0x1388] ;  /* 0x0013880001027983 */ /* 0x0023620000100a00 */
        /* <DEDUP_REMOVED lines=558> */
        .type           $_ZN7cutlass13device_kernelIN5flash19enable_sm80_to_sm89INS1_16FlashAttnBwdSm80INS1_25CollectiveMainloopBwdSm80ILi2ELi2EN4cute5tupleIJNS5_1CILi128EEES8_NS7_ILi64EEEEEENS_10bfloat16_tEfNS_4arch4Sm80ELb0ELb1ELb1ELb0ELb1ELb0ELb0ELb0ELi2ELi4ELi4ELi4ELb0EEENS1_21CollectiveEpilogueBwdISA_SB_SD_Li256ELb0ELb0ELi2EEENS1_19SingleTileSchedulerILb0ELb0ELb0ELi128EEEEEEEEEvNT_6ParamsE$_ZZN5flash25CollectiveMainloopBwdSm80ILi2ELi2EN4cute5tupleIJNS1_1CILi128EEES4_NS3_ILi64EEEEEEN7cutlass10bfloat16_tEfNS7_4arch4Sm80ELb0ELb1ELb1ELb0ELb1ELb0ELb0ELb0ELi2ELi4ELi4ELi4ELb0EE3mmaINS_16FlashAttnBwdSm80ISB_NS_21CollectiveEpilogueBwdIS6_S8_SA_Li256ELb0ELb0ELi2EEENS_19SingleTileSchedulerILb0ELb0ELb0ELi128EEEE13SharedStorageENS1_6TensorINS1_11ArrayEngineIfLm32EEENS1_6LayoutINS2_IJNS2_IJNS3_ILi2EEESO_EEESO_NS3_ILi4EEEEEENS2_IJNS2_IJNS3_ILi1EEESO_EEESQ_NS3_ILi8EEEEEEEEEEEEbRKNSB_6ParamsERT0_S12_iNS2_IJiiiEEERT_ENKUlvE0_clEv,@function
        .size           $_ZN7cutlass13device_kernelIN5flash19enable_sm80_to_sm89INS1_16FlashAttnBwdSm80INS1_25CollectiveMainloopBwdSm80ILi2ELi2EN4cute5tupleIJNS5_1CILi128EEES8_NS7_ILi64EEEEEENS_10bfloat16_tEfNS_4arch4Sm80ELb0ELb1ELb1ELb0ELb1ELb0ELb0ELb0ELi2ELi4ELi4ELi4ELb0EEENS1_21CollectiveEpilogueBwdISA_SB_SD_Li256ELb0ELb0ELi2EEENS1_19SingleTileSchedulerILb0ELb0ELb0ELi128EEEEEEEEEvNT_6ParamsE$_ZZN5flash25CollectiveMainloopBwdSm80ILi2ELi2EN4cute5tupleIJNS1_1CILi128EEES4_NS3_ILi64EEEEEEN7cutlass10bfloat16_tEfNS7_4arch4Sm80ELb0ELb1ELb1ELb0ELb1ELb0ELb0ELb0ELi2ELi4ELi4ELi4ELb0EE3mmaINS_16FlashAttnBwdSm80ISB_NS_21CollectiveEpilogueBwdIS6_S8_SA_Li256ELb0ELb0ELi2EEENS_19SingleTileSchedulerILb0ELb0ELb0ELi128EEEE13SharedStorageENS1_6TensorINS1_11ArrayEngineIfLm32EEENS1_6LayoutINS2_IJNS2_IJNS3_ILi2EEESO_EEESO_NS3_ILi4EEEEEENS2_IJNS2_IJNS3_ILi1EEESO_EEESQ_NS3_ILi8EEEEEEEEEEEEbRKNSB_6ParamsERT0_S12_iNS2_IJiiiEEERT_ENKUlvE0_clEv,($_ZN7cutlass13device_kernelIN5flash19enable_sm80_to_sm89INS1_16FlashAttnBwdSm80INS1_25CollectiveMainloopBwdSm80ILi2ELi2EN4cute5tupleIJNS5_1CILi128EEES8_NS7_ILi64EEEEEENS_10bfloat16_tEfNS_4arch4Sm80ELb0ELb1ELb1ELb0ELb1ELb0ELb0ELb0ELi2ELi4ELi4ELi4ELb0EEENS1_21CollectiveEpilogueBwdISA_SB_SD_Li256ELb0ELb0ELi2EEENS1_19SingleTileSchedulerILb0ELb0ELb0ELi128EEEEEEEEEvNT_6ParamsE$_ZZN5flash25CollectiveMainloopBwdSm80ILi2ELi2EN4cute5tupleIJNS1_1CILi128EEES4_NS3_ILi64EEEEEEN7cutlass10bfloat16_tEfNS7_4arch4Sm80ELb0ELb1ELb1ELb0ELb1ELb0ELb0ELb0ELi2ELi4ELi4ELi4ELb0EE3mmaINS_16FlashAttnBwdSm80ISB_NS_21CollectiveEpilogueBwdIS6_S8_SA_Li256ELb0ELb0ELi2EEENS_19SingleTileSchedulerILb0ELb0ELb0ELi128EEEE13SharedStorageENS1_6TensorINS1_11ArrayEngineIfLm32EEENS1_6LayoutINS2_IJNS2_IJNS3_ILi2EEESO_EEESO_NS3_ILi4EEEEEENS2_IJNS2_IJNS3_ILi1EEESO_EEESQ_NS3_ILi8EEEEEEEEEEEEbRKNSB_6ParamsERT0_S12_iNS2_IJiiiEEERT_ENKUlvE_clEv - $_ZN7cutlass13device_kernelIN5flash19enable_sm80_to_sm89INS1_16FlashAttnBwdSm80INS1_25CollectiveMainloopBwdSm80ILi2ELi2EN4cute5tupleIJNS5_1CILi128EEES8_NS7_ILi64EEEEEENS_10bfloat16_tEfNS_4arch4Sm80ELb0ELb1ELb1ELb0ELb1ELb0ELb0ELb0ELi2ELi4ELi4ELi4ELb0EEENS1_21CollectiveEpilogueBwdISA_SB_SD_Li256ELb0ELb0ELi2EEENS1_19SingleTileSchedulerILb0ELb0ELb0ELi128EEEEEEEEEvNT_6ParamsE$_ZZN5flash25CollectiveMainloopBwdSm80ILi2ELi2EN4cute5tupleIJNS1_1CILi128EEES4_NS3_ILi64EEEEEEN7cutlass10bfloat16_tEfNS7_4arch4Sm80ELb0ELb1ELb1ELb0ELb1ELb0ELb0ELb0ELi2ELi4ELi4ELi4ELb0EE3mmaINS_16FlashAttnBwdSm80ISB_NS_21CollectiveEpilogueBwdIS6_S8_SA_Li256ELb0ELb0ELi2EEENS_19SingleTileSchedulerILb0ELb0ELb0ELi128EEEE13SharedStorageENS1_6TensorINS1_11ArrayEngineIfLm32EEENS1_6LayoutINS2_IJNS2_IJNS3_ILi2EEESO_EEESO_NS3_ILi4EEEEEENS2_IJNS2_IJNS3_ILi1EEESO_EEESQ_NS3_ILi8EEEEEEEEEEEEbRKNSB_6ParamsERT0_S12_iNS2_IJiiiEEERT_ENKUlvE0_clEv)
$_ZN7cutlass13device_kernelIN5flash19enable_sm80_to_sm89INS1_16FlashAttnBwdSm80INS1_25CollectiveMainloopBwdSm80ILi2ELi2EN4cute5tupleIJNS5_1CILi128EEES8_NS7_ILi64EEEEEENS_10bfloat16_tEfNS_4arch4Sm80ELb0ELb1ELb1ELb0ELb1ELb0ELb0ELb0ELi2ELi4ELi4ELi4ELb0EEENS1_21CollectiveEpilogueBwdISA_SB_SD_Li256ELb0ELb0ELi2EEENS1_19SingleTileSchedulerILb0ELb0ELb0ELi128EEEEEEEEEvNT_6ParamsE$_ZZN5flash25CollectiveMainloopBwdSm80ILi2ELi2EN4cute5tupleIJNS1_1CILi128EEES4_NS3_ILi64EEEEEEN7cutlass10bfloat16_tEfNS7_4arch4Sm80ELb0ELb1ELb1ELb0ELb1ELb0ELb0ELb0ELi2ELi4ELi4ELi4ELb0EE3mmaINS_16FlashAttnBwdSm80ISB_NS_21CollectiveEpilogueBwdIS6_S8_SA_Li256ELb0ELb0ELi2EEENS_19SingleTileSchedulerILb0ELb0ELb0ELi128EEEE13SharedStorageENS1_6TensorINS1_11ArrayEngineIfLm32EEENS1_6LayoutINS2_IJNS2_IJNS3_ILi2EEESO_EEESO_NS3_ILi4EEEEEENS2_IJNS2_IJNS3_ILi1EEESO_EEESQ_NS3_ILi8EEEEEEEEEEEEbRKNSB_6ParamsERT0_S12_iNS2_IJiiiEEERT_ENKUlvE0_clEv:
        /* <DEDUP_REMOVED lines=14> */
[----:B-1---5:R-:W-:Y:S05]  /*62740*/  CALL.REL.NOINC `($_ZN7cutlass13device_kernelIN5flash19enable_sm80_to_sm89INS1_16FlashAttnBwdSm80INS1_25CollectiveMainloopBwdSm80ILi2ELi2EN4cute5tupleIJNS5_1CILi128EEES8_NS7_ILi64EEEEEENS_10bfloat16_tEfNS_4arch4Sm80ELb0ELb1ELb1ELb0ELb1ELb0ELb0ELb0ELi2ELi4ELi4ELi4ELb0EEENS1_21CollectiveEpilogueBwdISA_SB_SD_Li256ELb0ELb0ELi2EEENS1_19SingleTileSchedulerILb0ELb0ELb0ELi128EEEEEEEEEvNT_6ParamsE$_ZZN5flash25CollectiveMainloopBwdSm80ILi2ELi2EN4cute5tupleIJNS1_1CILi128EEES4_NS3_ILi64EEEEEEN7cutlass10bfloat16_tEfNS7_4arch4Sm80ELb0ELb1ELb1ELb0ELb1ELb0ELb0ELb0ELi2ELi4ELi4ELi4ELb0EE3mmaINS_16FlashAttnBwdSm80ISB_NS_21CollectiveEpilogueBwdIS6_S8_SA_Li256ELb0ELb0ELi2EEENS_19SingleTileSchedulerILb0ELb0ELb0ELi128EEEE13SharedStorageENS1_6TensorINS1_11ArrayEngineIfLm32EEENS1_6LayoutINS2_IJNS2_IJNS3_ILi2EEESO_EEESO_NS3_ILi4EEEEEENS2_IJNS2_IJNS3_ILi1EEESO_EEESQ_NS3_ILi8EEEEEEEEEEEEbRKNSB_6ParamsERT0_S12_iNS2_IJiiiEEERT_ENKUliiE0_clEii) ;  /* 0xffffb25000007944 */ /* 0x022fea0003c3ffff */
.L_x_1701:
[----:B------:R-:W-:Y:S05]  /*62750*/  BSYNC B0 ;  /* 0x0000000000007941 */ /* 0x000fea0003800000 */
.L_x_1700:
[----:B------:R-:W-:Y:S01]  /*62760*/  MOV R13, 0x0 ;  /* 0x00000000000d7802 */ /* 0x000fe20000000f00 */
[----:B------:R-:W0:Y:S03]  /*62770*/  LDGDEPBAR ;  /* 0x00000000000079af */ /* 0x000e260000000000 */
[----:B------:R-:W-:Y:S05]  /*62780*/  RET.REL.NODEC R12 `(_ZN7cutlass13device_kernelIN5flash19enable_sm80_to_sm89INS1_16FlashAttnBwdSm80INS1_25CollectiveMainloopBwdSm80ILi2ELi2EN4cute5tupleIJNS5_1CILi128EEES8_NS7_ILi64EEEEEENS_10bfloat16_tEfNS_4arch4Sm80ELb0ELb1ELb1ELb0ELb1ELb0ELb0ELb0ELi2ELi4ELi4ELi4ELb0EEENS1_21CollectiveEpilogueBwdISA_SB_SD_Li256ELb0ELb0ELi2EEENS1_19SingleTileSchedulerILb0ELb0ELb0ELi128EEEEEEEEEvNT_6ParamsE) ;  /* 0xfff9d8700c007950 */ /* 0x000fea0003c3ffff */
        .type           $_ZN7cutlass13device_kernelIN5flash19enable_sm80_to_sm89INS1_16FlashAttnBwdSm80INS1_25CollectiveMainloopBwdSm80ILi2ELi2EN4cute5tupleIJNS5_1CILi128EEES8_NS7_ILi64EEEEEENS_10bfloat16_tEfNS_4arch4Sm80ELb0ELb1ELb1ELb0ELb1ELb0ELb0ELb0ELi2ELi4ELi4ELi4ELb0EEENS1_21CollectiveEpilogueBwdISA_SB_SD_Li256ELb0ELb0ELi2EEENS1_19SingleTileSchedulerILb0ELb0ELb0ELi128EEEEEEEEEvNT_6ParamsE$_ZZN5flash25CollectiveMainloopBwdSm80ILi2ELi2EN4cute5tupleIJNS1_1CILi128EEES4_NS3_ILi64EEEEEEN7cutlass10bfloat16_tEfNS7_4arch4Sm80ELb0ELb1ELb1ELb0ELb1ELb0ELb0ELb0ELi2ELi4ELi4ELi4ELb0EE3mmaINS_16FlashAttnBwdSm80ISB_NS_21CollectiveEpilogueBwdIS6_S8_SA_Li256ELb0ELb0ELi2EEENS_19SingleTileSchedulerILb0ELb0ELb0ELi128EEEE13SharedStorageENS1_6TensorINS1_11ArrayEngineIfLm32EEENS1_6LayoutINS2_IJNS2_IJNS3_ILi2EEESO_EEESO_NS3_ILi4EEEEEENS2_IJNS2_IJNS3_ILi1EEESO_EEESQ_NS3_ILi8EEEEEEEEEEEEbRKNSB_6ParamsERT0_S12_iNS2_IJiiiEEERT_ENKUlvE_clEv,@function
        .size           $_ZN7cutlass13device_kernelIN5flash19enable_sm80_to_sm89INS1_16FlashAttnBwdSm80INS1_25CollectiveMainloopBwdSm80ILi2ELi2EN4cute5tupleIJNS5_1CILi128EEES8_NS7_ILi64EEEEEENS_10bfloat16_tEfNS_4arch4Sm80ELb0ELb1ELb1ELb0ELb1ELb0ELb0ELb0ELi2ELi4ELi4ELi4ELb0EEENS1_21CollectiveEpilogueBwdISA_SB_SD_Li256ELb0ELb0ELi2EEENS1_19SingleTileSchedulerILb0ELb0ELb0ELi128EEEEEEEEEvNT_6ParamsE$_ZZN5flash25CollectiveMainloopBwdSm80ILi2ELi2EN4cute5tupleIJNS1_1CILi128EEES4_NS3_ILi64EEEEEEN7cutlass10bfloat16_tEfNS7_4arch4Sm80ELb0ELb1ELb1ELb0ELb1ELb0ELb0ELb0ELi2ELi4ELi4ELi4ELb0EE3mmaINS_16FlashAttnBwdSm80ISB_NS_21CollectiveEpilogueBwdIS6_S8_SA_Li256ELb0ELb0ELi2EEENS_19SingleTileSchedulerILb0ELb0ELb0ELi128EEEE13SharedStorageENS1_6TensorINS1_11ArrayEngineIfLm32EEENS1_6LayoutINS2_IJNS2_IJNS3_ILi2EEESO_EEESO_NS3_ILi4EEEEEENS2_IJNS2_IJNS3_ILi1EEESO_EEESQ_NS3_ILi8EEEEEEEEEEEEbRKNSB_6ParamsERT0_S12_iNS2_IJiiiEEERT_ENKUlvE_clEv,($_ZN7cutlass13device_kernelIN5flash19enable_sm80_to_sm89INS1_16FlashAttnBwdSm80INS1_25CollectiveMainloopBwdSm80ILi2ELi2EN4cute5tupleIJNS5_1CILi128EEES8_NS7_ILi64EEEEEENS_10bfloat16_tEfNS_4arch4Sm80ELb0ELb1ELb1ELb0ELb1ELb0ELb0ELb0ELi2ELi4ELi4ELi4ELb0EEENS1_21CollectiveEpilogueBwdISA_SB_SD_Li256ELb0ELb0ELi2EEENS1_19SingleTileSchedulerILb0ELb0ELb0ELi128EEEEEEEEEvNT_6ParamsE$_ZZZN5flash25CollectiveMainloopBwdSm80ILi2ELi2EN4cute5tupleIJNS1_1CILi128EEES4_NS3_ILi64EEEEEEN7cutlass10bfloat16_tEfNS7_4arch4Sm80ELb0ELb1ELb1ELb0ELb1ELb0ELb0ELb0ELi2ELi4ELi4ELi4ELb0EE3mmaINS_16FlashAttnBwdSm80ISB_NS_21CollectiveEpilogueBwdIS6_S8_SA_Li256ELb0ELb0ELi2EEENS_19SingleTileSchedulerILb0ELb0ELb0ELi128EEEE13SharedStorageENS1_6TensorINS1_11ArrayEngineIfLm32EEENS1_6LayoutINS2_IJNS2_IJNS3_ILi2EEESO_EEESO_NS3_ILi4EEEEEENS2_IJNS2_IJNS3_ILi1EEESO_EEESQ_NS3_ILi8EEEEEEEEEEEEbRKNSB_6ParamsERT0_S12_iNS2_IJiiiEEERT_ENKUliT_E_clIZSC_ISJ_SX_EbS10_S12_S12_iS13_S15_EUlRS16_iE_EEDaiS16_ENKUlT_E_clIZSC_ISJ_SX_EbS10_S12_S12_iS13_S15_EUlvE0_EEDaS1B_ - $_ZN7cutlass13device_kernelIN5flash19enable_sm80_to_sm89INS1_16FlashAttnBwdSm80INS1_25CollectiveMainloopBwdSm80ILi2ELi2EN4cute5tupleIJNS5_1CILi128EEES8_NS7_ILi64EEEEEENS_10bfloat16_tEfNS_4arch4Sm80ELb0ELb1ELb1ELb0ELb1ELb0ELb0ELb0ELi2ELi4ELi4ELi4ELb0EEENS1_21CollectiveEpilogueBwdISA_SB_SD_Li256ELb0ELb0ELi2EEENS1_19SingleTileSchedulerILb0ELb0ELb0ELi128EEEEEEEEEvNT_6ParamsE$_ZZN5flash25CollectiveMainloopBwdSm80ILi2ELi2EN4cute5tupleIJNS1_1CILi128EEES4_NS3_ILi64EEEEEEN7cutlass10bfloat16_tEfNS7_4arch4Sm80ELb0ELb1ELb1ELb0ELb1ELb0ELb0ELb0ELi2ELi4ELi4ELi4ELb0EE3mmaINS_16FlashAttnBwdSm80ISB_NS_21CollectiveEpilogueBwdIS6_S8_SA_Li256ELb0ELb0ELi2EEENS_19SingleTileSchedulerILb0ELb0ELb0ELi128EEEE13SharedStorageENS1_6TensorINS1_11ArrayEngineIfLm32EEENS1_6LayoutINS2_IJNS2_IJNS3_ILi2EEESO_EEESO_NS3_ILi4EEEEEENS2_IJNS2_IJNS3_ILi1EEESO_EEESQ_NS3_ILi8EEEEEEEEEEEEbRKNSB_6ParamsERT0_S12_iNS2_IJiiiEEERT_ENKUlvE_clEv)
$_ZN7cutlass13device_kernelIN5flash19enable_sm80_to_sm89INS1_16FlashAttnBwdSm80INS1_25CollectiveMainloopBwdSm80ILi2ELi2EN4cute5tupleIJNS5_1CILi128EEES8_NS7_ILi64EEEEEENS_10bfloat16_tEfNS_4arch4Sm80ELb0ELb1ELb1ELb0ELb1ELb0ELb0ELb0ELi2ELi4ELi4ELi4ELb0EEENS1_21CollectiveEpilogueBwdISA_SB_SD_Li256ELb0ELb0ELi2EEENS1_19SingleTileSchedulerILb0ELb0ELb0ELi128EEEEEEEEEvNT_6ParamsE$_ZZN5flash25CollectiveMainloopBwdSm80ILi2ELi2EN4cute5tupleIJNS1_1CILi128EEES4_NS3_ILi64EEEEEEN7cutlass10bfloat16_tEfNS7_4arch4Sm80ELb0ELb1ELb1ELb0ELb1ELb0ELb0ELb0ELi2ELi4ELi4ELi4ELb0EE3mmaINS_16FlashAttnBwdSm80ISB_NS_21CollectiveEpilogueBwdIS6_S8_SA_Li256ELb0ELb0ELi2EEENS_19SingleTileSchedulerILb0ELb0ELb0ELi128EEEE13SharedStorageENS1_6TensorINS1_11ArrayEngineIfLm32EEENS1_6LayoutINS2_IJNS2_IJNS3_ILi2EEESO_EEESO_NS3_ILi4EEEEEENS2_IJNS2_IJNS3_ILi1EEESO_EEESQ_NS3_ILi8EEEEEEEEEEEEbRKNSB_6ParamsERT0_S12_iNS2_IJiiiEEERT_ENKUlvE_clEv:
        /* <DEDUP_REMOVED lines=14> */
[----:B-1---5:R-:W-:Y:S05]  /*62870*/  CALL.REL.NOINC `($_ZN7cutlass13device_kernelIN5flash19enable_sm80_to_sm89INS1_16FlashAttnBwdSm80INS1_25CollectiveMainloopBwdSm80ILi2ELi2EN4cute5tupleIJNS5_1CILi128EEES8_NS7_ILi64EEEEEENS_10bfloat16_tEfNS_4arch4Sm80ELb0ELb1ELb1ELb0ELb1ELb0ELb0ELb0ELi2ELi4ELi4ELi4ELb0EEENS1_21CollectiveEpilogueBwdISA_SB_SD_Li256ELb0ELb0ELi2EEENS1_19SingleTileSchedulerILb0ELb0ELb0ELi128EEEEEEEEEvNT_6ParamsE$_ZZN5flash25CollectiveMainloopBwdSm80ILi2ELi2EN4cute5tupleIJNS1_1CILi128EEES4_NS3_ILi64EEEEEEN7cutlass10bfloat16_tEfNS7_4arch4Sm80ELb0ELb1ELb1ELb0ELb1ELb0ELb0ELb0ELi2ELi4ELi4ELi4ELb0EE3mmaINS_16FlashAttnBwdSm80ISB_NS_21CollectiveEpilogueBwdIS6_S8_SA_Li256ELb0ELb0ELi2EEENS_19SingleTileSchedulerILb0ELb0ELb0ELi128EEEE13SharedStorageENS1_6TensorINS1_11ArrayEngineIfLm32EEENS1_6LayoutINS2_IJNS2_IJNS3_ILi2EEESO_EEESO_NS3_ILi4EEEEEENS2_IJNS2_IJNS3_ILi1EEESO_EEESQ_NS3_ILi8EEEEEEEEEEEEbRKNSB_6ParamsERT0_S12_iNS2_IJiiiEEERT_ENKUliiE_clEii) ;  /* 0xffffd78000007944 */ /* 0x022fea0003c3ffff */
.L_x_1703:
[----:B------:R-:W-:Y:S05]  /*62880*/  BSYNC B0 ;  /* 0x0000000000007941 */ /* 0x000fea0003800000 */
.L_x_1702:
[----:B------:R-:W-:Y:S01]  /*62890*/  MOV R15, 0x0 ;  /* 0x00000000000f7802 */ /* 0x000fe20000000f00 */
[----:B------:R-:W0:Y:S03]  /*628a0*/  LDGDEPBAR ;  /* 0x00000000000079af */ /* 0x000e260000000000 */
[----:B------:R-:W-:Y:S05]  /*628b0*/  RET.REL.NODEC R14 `(_ZN7cutlass13device_kernelIN5flash19enable_sm80_to_sm89INS1_16FlashAttnBwdSm80INS1_25CollectiveMainloopBwdSm80ILi2ELi2EN4cute5tupleIJNS5_1CILi128EEES8_NS7_ILi64EEEEEENS_10bfloat16_tEfNS_4arch4Sm80ELb0ELb1ELb1ELb0ELb1ELb0ELb0ELb0ELi2ELi4ELi4ELi4ELb0EEENS1_21CollectiveEpilogueBwdISA_SB_SD_Li256ELb0ELb0ELi2EEENS1_19SingleTileSchedulerILb0ELb0ELb0ELi128EEEEEEEEEvNT_6ParamsE) ;  /* 0xfff9d7400e007950 */ /* 0x000fea0003c3ffff */
        .type           $_ZN7cutlass13device_kernelIN5flash19enable_sm80_to_sm89INS1_16FlashAttnBwdSm80INS1_25CollectiveMainloopBwdSm80ILi2ELi2EN4cute5tupleIJNS5_1CILi128EEES8_NS7_ILi64EEEEEENS_10bfloat16_tEfNS_4arch4Sm80ELb0ELb1ELb1ELb0ELb1ELb0ELb0ELb0ELi2ELi4ELi4ELi4ELb0EEENS1_21CollectiveEpilogueBwdISA_SB_SD_Li256ELb0ELb0ELi2EEENS1_19SingleTileSchedulerILb0ELb0ELb0ELi128EEEEEEEEEvNT_6ParamsE$_ZZZN5flash25CollectiveMainloopBwdSm80ILi2ELi2EN4cute5tupleIJNS1_1CILi128EEES4_NS3_ILi64EEEEEEN7cutlass10bfloat16_tEfNS7_4arch4Sm80ELb0ELb1ELb1ELb0ELb1ELb0ELb0ELb0ELi2ELi4ELi4ELi4ELb0EE3mmaINS_16FlashAttnBwdSm80ISB_NS_21CollectiveEpilogueBwdIS6_S8_SA_Li256ELb0ELb0ELi2EEENS_19SingleTileSchedulerILb0ELb0ELb0ELi128EEEE13SharedStorageENS1_6TensorINS1_11ArrayEngineIfLm32EEENS1_6LayoutINS2_IJNS2_IJNS3_ILi2EEESO_EEESO_NS3_ILi4EEEEEENS2_IJNS2_IJNS3_ILi1EEESO_EEESQ_NS3_ILi8EEEEEEEEEEEEbRKNSB_6ParamsERT0_S12_iNS2_IJiiiEEERT_ENKUliT_E_clIZSC_ISJ_SX_EbS10_S12_S12_iS13_S15_EUlRS16_iE_EEDaiS16_ENKUlT_E_clIZSC_ISJ_SX_EbS10_S12_S12_iS13_S15_EUlvE0_EEDaS1B_,@function
        .size           $_ZN7cutlass13device_kernelIN5flash19enable_sm80_to_sm89INS1_16FlashAttnBwdSm80INS1_25CollectiveMainloopBwdSm80ILi2ELi2EN4cute5tupleIJNS5_1CILi128EEES8_NS7_ILi64EEEEEENS_10bfloat16_tEfNS_4arch4Sm80ELb0ELb1ELb1ELb0ELb1ELb0ELb0ELb0ELi2ELi4ELi4ELi4ELb0EEENS1_21CollectiveEpilogueBwdISA_SB_SD_Li256ELb0ELb0ELi2EEENS1_19SingleTileSchedulerILb0ELb0ELb0ELi128EEEEEEEEEvNT_6ParamsE$_ZZZN5flash25CollectiveMainloopBwdSm80ILi2ELi2EN4cute5tupleIJNS1_1CILi128EEES4_NS3_ILi64EEEEEEN7cutlass10bfloat16_tEfNS7_4arch4Sm80ELb0ELb1ELb1ELb0ELb1ELb0ELb0ELb0ELi2ELi4ELi4ELi4ELb0EE3mmaINS_16FlashAttnBwdSm80ISB_NS_21CollectiveEpilogueBwdIS6_S8_SA_Li256ELb0ELb0ELi2EEENS_19SingleTileSchedulerILb0ELb0ELb0ELi128EEEE13SharedStorageENS1_6TensorINS1_11ArrayEngineIfLm32EEENS1_6LayoutINS2_IJNS2_IJNS3_ILi2EEESO_EEESO_NS3_ILi4EEEEEENS2_IJNS2_IJNS3_ILi1EEESO_EEESQ_NS3_ILi8EEEEEEEEEEEEbRKNSB_6ParamsERT0_S12_iNS2_IJiiiEEERT_ENKUliT_E_clIZSC_ISJ_SX_EbS10_S12_S12_iS13_S15_EUlRS16_iE_EEDaiS16_ENKUlT_E_clIZSC_ISJ_SX_EbS10_S12_S12_iS13_S15_EUlvE0_EEDaS1B_,($_ZN7cutlass13device_kernelIN5flash19enable_sm80_to_sm89INS1_16FlashAttnBwdSm80INS1_25CollectiveMainloopBwdSm80ILi2ELi2EN4cute5tupleIJNS5_1CILi128EEES8_NS7_ILi64EEEEEENS_10bfloat16_tEfNS_4arch4Sm80ELb0ELb1ELb1ELb0ELb1ELb0ELb0ELb0ELi2ELi4ELi4ELi4ELb0EEENS1_21CollectiveEpilogueBwdISA_SB_SD_Li256ELb0ELb0ELi2EEENS1_19SingleTileSchedulerILb0ELb0ELb0ELi128EEEEEEEEEvNT_6ParamsE$_ZZZN5flash25CollectiveMainloopBwdSm80ILi2ELi2EN4cute5tupleIJNS1_1CILi128EEES4_NS3_ILi64EEEEEEN7cutlass10bfloat16_tEfNS7_4arch4Sm80ELb0ELb1ELb1ELb0ELb1ELb0ELb0ELb0ELi2ELi4ELi4ELi4ELb0EE3mmaINS_16FlashAttnBwdSm80ISB_NS_21CollectiveEpilogueBwdIS6_S8_SA_Li256ELb0ELb0ELi2EEENS_19SingleTileSchedulerILb0ELb0ELb0ELi128EEEE13SharedStorageENS1_6TensorINS1_11ArrayEngineIfLm32EEENS1_6LayoutINS2_IJNS2_IJNS3_ILi2EEESO_EEESO_NS3_ILi4EEEEEENS2_IJNS2_IJNS3_ILi1EEESO_EEESQ_NS3_ILi8EEEEEEEEEEEEbRKNSB_6ParamsERT0_S12_iNS2_IJiiiEEERT_ENKUliT_E_clIZSC_ISJ_SX_EbS10_S12_S12_iS13_S15_EUlRS16_iE_EEDaiS16_ENKUlvE0_clEv - $_ZN7cutlass13device_kernelIN5flash19enable_sm80_to_sm89INS1_16FlashAttnBwdSm80INS1_25CollectiveMainloopBwdSm80ILi2ELi2EN4cute5tupleIJNS5_1CILi128EEES8_NS7_ILi64EEEEEENS_10bfloat16_tEfNS_4arch4Sm80ELb0ELb1ELb1ELb0ELb1ELb0ELb0ELb0ELi2ELi4ELi4ELi4ELb0EEENS1_21CollectiveEpilogueBwdISA_SB_SD_Li256ELb0ELb0ELi2EEENS1_19SingleTileSchedulerILb0ELb0ELb0ELi128EEEEEEEEEvNT_6ParamsE$_ZZZN5flash25CollectiveMainloopBwdSm80ILi2ELi2EN4cute5tupleIJNS1_1CILi128EEES4_NS3_ILi64EEEEEEN7cutlass10bfloat16_tEfNS7_4arch4Sm80ELb0ELb1ELb1ELb0ELb1ELb0ELb0ELb0ELi2ELi4ELi4ELi4ELb0EE3mmaINS_16FlashAttnBwdSm80ISB_NS_21CollectiveEpilogueBwdIS6_S8_SA_Li256ELb0ELb0ELi2EEENS_19SingleTileSchedulerILb0ELb0ELb0ELi128EEEE13SharedStorageENS1_6TensorINS1_11ArrayEngineIfLm32EEENS1_6LayoutINS2_IJNS2_IJNS3_ILi2EEESO_EEESO_NS3_ILi4EEEEEENS2_IJNS2_IJNS3_ILi1EEESO_EEESQ_NS3_ILi8EEEEEEEEEEEEbRKNSB_6ParamsERT0_S12_iNS2_IJiiiEEERT_ENKUliT_E_clIZSC_ISJ_SX_EbS10_S12_S12_iS13_S15_EUlRS16_iE_EEDaiS16_ENKUlT_E_clIZSC_ISJ_SX_EbS10_S12_S12_iS13_S15_EUlvE0_EEDaS1B_)
$_ZN7cutlass13device_kernelIN5flash19enable_sm80_to_sm89INS1_16FlashAttnBwdSm80INS1_25CollectiveMainloopBwdSm80ILi2ELi2EN4cute5tupleIJNS5_1CILi128EEES8_NS7_ILi64EEEEEENS_10bfloat16_tEfNS_4arch4Sm80ELb0ELb1ELb1ELb0ELb1ELb0ELb0ELb0ELi2ELi4ELi4ELi4ELb0EEENS1_21CollectiveEpilogueBwdISA_SB_SD_Li256ELb0ELb0ELi2EEENS1_19SingleTileSchedulerILb0ELb0ELb0ELi128EEEEEEEEEvNT_6ParamsE$_ZZZN5flash25CollectiveMainloopBwdSm80ILi2ELi2EN4cute5tupleIJNS1_1CILi128EEES4_NS3_ILi64EEEEEEN7cutlass10bfloat16_tEfNS7_4arch4Sm80ELb0ELb1ELb1ELb0ELb1ELb0ELb0ELb0ELi2ELi4ELi4ELi4ELb0EE3mmaINS_16FlashAttnBwdSm80ISB_NS_21CollectiveEpilogueBwdIS6_S8_SA_Li256ELb0ELb0ELi2EEENS_19SingleTileSchedulerILb0ELb0ELb0ELi128EEEE13SharedStorageENS1_6TensorINS1_11ArrayEngineIfLm32EEENS1_6LayoutINS2_IJNS2_IJNS3_ILi2EEESO_EEESO_NS3_ILi4EEEEEENS2_IJNS2_IJNS3_ILi1EEESO_EEESQ_NS3_ILi8EEEEEEEEEEEEbRKNSB_6ParamsERT0_S12_iNS2_IJiiiEEERT_ENKUliT_E_clIZSC_ISJ_SX_EbS10_S12_S12_iS13_S15_EUlRS16_iE_EEDaiS16_ENKUlT_E_clIZSC_ISJ_SX_EbS10_S12_S12_iS13_S15_EUlvE0_EEDaS1B_:
        /* <DEDUP_REMOVED lines=38> */
[----:B-1---5:R-:W-:Y:S05]  /*62b20*/  CALL.REL.NOINC `($_ZN7cutlass13device_kernelIN5flash19enable_sm80_to_sm89INS1_16FlashAttnBwdSm80INS1_25CollectiveMainloopBwdSm80ILi2ELi2EN4cute5tupleIJNS5_1CILi128EEES8_NS7_ILi64EEEEEENS_10bfloat16_tEfNS_4arch4Sm80ELb0ELb1ELb1ELb0ELb1ELb0ELb0ELb0ELi2ELi4ELi4ELi4ELb0EEENS1_21CollectiveEpilogueBwdISA_SB_SD_Li256ELb0ELb0ELi2EEENS1_19SingleTileSchedulerILb0ELb0ELb0ELi128EEEEEEEEEvNT_6ParamsE$_ZN4cute3eso3ESOILb1ELb0EJNS_14ComposedLayoutINS_7SwizzleILi3ELi3ELi3EEENS_1CILi0EEENS_6LayoutINS_5tupleIJNS8_IJNS8_IJNS5_ILi4EEENS5_ILi8EEEEEENS8_IJS9_NS5_ILi1EEEEEEEEENS8_IJNS8_IJNS5_ILi2EEESF_SF_EEENS8_IJSF_NS8_IJS9_SF_EEEEEEEEEEEENS8_IJNS8_IJNS8_IJSF_NS5_ILi64EEEEEENS8_IJNS5_ILi1024EEES6_EEEEEENS8_IJNS8_IJSC_NS5_ILi512EEESA_EEENS8_IJNS5_ILi4096EEENS8_IJNS5_ILi16EEENS5_ILi8192EEEEEEEEEEEEEEEEEEENS_10ViewEngineINS_8smem_ptrIPN7cutlass10bfloat16_tEEEEEEEC2ERKS10_RKS17_) ;  /* 0xfffa56b000007944 */ /* 0x022fea0003c3ffff */
[----:B-1----:R1:W5:Y:S04]  /*62b30*/  LD.E R3, [R8.64+0x8] ;  /* 0x0000080408037980 */ /* 0x002368000c101900 */
[----:B------:R1:W5:Y:S01]  /*62b40*/  LDL.64 R90, [R1+0x1428] ;  /* 0x00142800015a7983 */ /* 0x0003620000100a00 */
[----:B------:R-:W-:-:S02]  /*62b50*/  MOV R2, R62 ;  /* 0x0000003e00027202 */ /* 0x000fc40000000f00 */
[----:B------:R-:W-:Y:S02]  /*62b60*/  MOV R6, 0x62b80 ;  /* 0x00062b8000067802 */ /* 0x000fe40000000f00 */
[----:B-1---5:R-:W-:Y:S05]  /*62b70*/  CALL.REL.NOINC `($_ZN7cutlass13device_kernelIN5flash19enable_sm80_to_sm89INS1_16FlashAttnBwdSm80INS1_25CollectiveMainloopBwdSm80ILi2ELi2EN4cute5tupleIJNS5_1CILi128EEES8_NS7_ILi64EEEEEENS_10bfloat16_tEfNS_4arch4Sm80ELb0ELb1ELb1ELb0ELb1ELb0ELb0ELb0ELi2ELi4ELi4ELi4ELb0EEENS1_21CollectiveEpilogueBwdISA_SB_SD_Li256ELb0ELb0ELi2EEENS1_19SingleTileSchedulerILb0ELb0ELb0ELi128EEEEEEEEEvNT_6ParamsE$_ZN4cute3eso3ESOILb0ELb1EJiNS_1CILi0EEEEEC2ERKiRKS3_) ;  /* 0xfffa52d000007944 */ /* 0x022fea0003c3ffff */
[----:B------:R-:W2:Y:S01]  /*62b80*/  LDL R10, [R1+0x1428] ;  /* 0x00142800010a7983 */ /* 0x000ea20000100800 */
[----:B-1----:R-:W-:Y:S01]  /*62b90*/  IMAD.MOV.U32 R3, RZ, RZ, R62 ;  /* 0x000000ffff037224 */ /* 0x002fe200078e003e */
[----:B------:R-:W-:Y:S02]  /*62ba0*/  MOV R2, R13 ;  /* 0x0000000d00027202 */ /* 0x000fe40000000f00 */
        /* <DEDUP_REMOVED lines=89> */
[----:B-1----:R-:W-:Y:S05]  /*63140*/  CALL.REL.NOINC `($_ZN7cutlass13device_kernelIN5flash19enable_sm80_to_sm89INS1_16FlashAttnBwdSm80INS1_25CollectiveMainloopBwdSm80ILi2ELi2EN4cute5tupleIJNS5_1CILi128EEES8_NS7_ILi64EEEEEENS_10bfloat16_tEfNS_4arch4Sm80ELb0ELb1ELb1ELb0ELb1ELb0ELb0ELb0ELi2ELi4ELi4ELi4ELb0EEENS1_21CollectiveEpilogueBwdISA_SB_SD_Li256ELb0ELb0ELi2EEENS1_19SingleTileSchedulerILb0ELb0ELb0ELi128EEEEEEEEEvNT_6ParamsE$_ZN4cute3eso3ESOILb0ELb0EJiiiNS_1CILi72EEENS2_ILi512EEEEEC2ERKiS7_S7_RKS3_RKS4_) ;  /* 0xfffa4a1000007944 */ /* 0x002fea0003c3ffff */
        /* <DEDUP_REMOVED lines=17> */
[----:B------:R1:W-:Y:S04]  /*63260*/  STL.U8 [R1+0x1470], RZ ;  /* 0x001470ff01007387 */ /* 0x0003e80000100000 */
[----:B--2---:R1:W-:Y:S04]  /*63270*/  STL.64 [R1+0x1448], R2 ;  /* 0x0014480201007387 */ /* 0x0043e80000100a00 */
[----:B---3--:R1:W-:Y:S02]  /*63280*/  STL [R1+0x1450], R4 ;  /* 0x0014500401007387 */ /* 0x0083e40000100800 */
[----:B-1----:R-:W-:Y:S05]  /*63290*/  CALL.REL.NOINC `($_ZN7cutlass13device_kernelIN5flash19enable_sm80_to_sm89INS1_16FlashAttnBwdSm80INS1_25CollectiveMainloopBwdSm80ILi2ELi2EN4cute5tupleIJNS5_1CILi128EEES8_NS7_ILi64EEEEEENS_10bfloat16_tEfNS_4arch4Sm80ELb0ELb1ELb1ELb0ELb1ELb0ELb0ELb0ELi2ELi4ELi4ELi4ELb0EEENS1_21CollectiveEpilogueBwdISA_SB_SD_Li256ELb0ELb0ELi2EEENS1_19SingleTileSchedulerILb0ELb0ELb0ELi128EEEEEEEEEvNT_6ParamsE$_ZZN4cute6detail16composition_implINS_5tupleIJNS_1CILi8EEENS3_ILi2EEES5_S5_S4_S5_EEENS2_IJNS3_ILi1EEEiiiNS3_ILi72EEENS3_ILi512EEEEEENS2_IJNS2_IJS5_S5_S5_EEES5_NS2_IJNS3_ILi4EEES5_EEEEEENS2_IJNS2_IJS7_S9_S4_EEENS3_ILi4096EEENS2_IJNS3_ILi16EEENS3_ILi8192EEEEEEEEEEEDaRKT_RKT0_RKT1_RKT2_ENKUlRKT_RKT0_E_clISB_SF_EEDaSZ_S12_) ;  /* 0xfffab1f000007944 */ /* 0x002fea0003c3ffff */
[----:B------:R-:W-:Y:S02]  /*632a0*/  MOV R78, 0x632c0 ;  /* 0x000632c0004e7802 */ /* 0x000fe40000000f00 */
[----:B-12--5:R-:W-:Y:S05]  /*632b0*/  CALL.REL.NOINC `($_ZN7cutlass13device_kernelIN5flash19enable_sm80_to_sm89INS1_16FlashAttnBwdSm80INS1_25CollectiveMainloopBwdSm80ILi2ELi2EN4cute5tupleIJNS5_1CILi128EEES8_NS7_ILi64EEEEEENS_10bfloat16_tEfNS_4arch4Sm80ELb0ELb1ELb1ELb0ELb1ELb0ELb0ELb0ELi2ELi4ELi4ELi4ELb0EEENS1_21CollectiveEpilogueBwdISA_SB_SD_Li256ELb0ELb0ELi2EEENS1_19SingleTileSchedulerILb0ELb0ELb0ELi128EEEEEEEEEvNT_6ParamsE$_ZZN4cute6detail16composition_implINS_5tupleIJNS_1CILi8EEENS3_ILi2EEES5_S5_S4_S5_EEENS2_IJNS3_ILi1EEEiiiNS3_ILi72EEENS3_ILi512EEEEEENS2_IJNS2_IJS5_S5_S5_EEES5_NS2_IJNS3_ILi4EEES5_EEEEEENS2_IJNS2_IJS7_S9_S4_EEENS3_ILi4096EEENS2_IJNS3_ILi16EEENS3_ILi8192EEEEEEEEEEEDaRKT_RKT0_RKT1_RKT2_ENKUlRKT_RKT0_E_clISD_SJ_EEDaSZ_S12_) ;  /* 0xfffab2c000007944 */ /* 0x026fea0003c3ffff */
[----:B-----5:R2:W-:Y:S01]  /*632c0*/  STL.64 [R1+0x1410], R2 ;  /* 0x0014100201007387 */ /* 0x0205e20000100a00 */
[----:B------:R-:W-:-:S03]  /*632d0*/  MOV R6, 0x632f0 ;  /* 0x000632f000067802 */ /* 0x000fc60000000f00 */
[----:B-12---:R-:W-:Y:S05]  /*632e0*/  CALL.REL.NOINC `($_ZN7cutlass13device_kernelIN5flash19enable_sm80_to_sm89INS1_16FlashAttnBwdSm80INS1_25CollectiveMainloopBwdSm80ILi2ELi2EN4cute5tupleIJNS5_1CILi128EEES8_NS7_ILi64EEEEEENS_10bfloat16_tEfNS_4arch4Sm80ELb0ELb1ELb1ELb0ELb1ELb0ELb0ELb0ELi2ELi4ELi4ELi4ELb0EEENS1_21CollectiveEpilogueBwdISA_SB_SD_Li256ELb0ELb0ELi2EEENS1_19SingleTileSchedulerILb0ELb0ELb0ELi128EEEEEEEEEvNT_6ParamsE$_ZN4cute3eso3ESOILb0ELb0EJNS_5tupleIJNS_1CILi1EEENS3_ILi512EEEiEEENS3_ILi4096EEENS2_IJNS2_IJiiEEENS3_ILi8192EEEEEEEEC2ERKS6_RKS7_RKSA_) ;  /* 0xfffa364000007944 */ /* 0x006fea0003c3ffff */
[----:B-1----:R1:W5:Y:S04]  /*632f0*/  LDL R5, [R1+0x1430] ;  /* 0x0014300001057983 */ /* 0x0023680000100800 */
[----:B------:R1:W5:Y:S01]  /*63300*/  LDL.64 R2, [R1+0x1428] ;  /* 0x0014280001027983 */ /* 0x0003620000100a00 */
[----:B------:R-:W-:-:S03]  /*63310*/  MOV R6, 0x63330 ;  /* 0x0006333000067802 */ /* 0x000fc60000000f00 */
[----:B-1---5:R-:W-:Y:S05]  /*63320*/  CALL.REL.NOINC `($_ZN7cutlass13device_kernelIN5flash19enable_sm80_to_sm89INS1_16FlashAttnBwdSm80INS1_25CollectiveMainloopBwdSm80ILi2ELi2EN4cute5tupleIJNS5_1CILi128EEES8_NS7_ILi64EEEEEENS_10bfloat16_tEfNS_4arch4Sm80ELb0ELb1ELb1ELb0ELb1ELb0ELb0ELb0ELi2ELi4ELi4ELi4ELb0EEENS1_21CollectiveEpilogueBwdISA_SB_SD_Li256ELb0ELb0ELi2EEENS1_19SingleTileSchedulerILb0ELb0ELb0ELi128EEEEEEEEEvNT_6ParamsE$_ZN4cute5tupleIJNS0_IJNS0_IJNS_1CILi2EEES2_S2_EEES2_NS0_IJNS0_IJS2_S2_EEES2_EEEEEENS0_IJNS0_IJNS1_ILi1EEENS1_ILi512EEEiEEENS1_ILi4096EEENS0_IJNS0_IJiiEEENS1_ILi8192EEEEEEEEEEEC2ERKS6_RKSE_) ;  /* 0xfffa806000007944 */ /* 0x022fea0003c3ffff */
[----:B-1----:R1:W5:Y:S04]  /*63330*/  LDL R4, [R1+0x1430] ;  /* 0x0014300001047983 */ /* 0x0023680000100800 */
[----:B------:R1:W5:Y:S01]  /*63340*/  LDL.64 R2, [R1+0x1428] ;  /* 0x0014280001027983 */ /* 0x0003620000100a00 */
[----:B------:R-:W-:-:S05]  /*63350*/  LEA.HI R6, R11, R11, RZ, 0x1d ;  /* 0x0000000b0b067211 */ /* 0x000fca00078fe8ff */
[----:B------:R-:W-:Y:S01]  /*63360*/  IMAD.U32 R8, R9, 0x2, R6 ;  /* 0x0000000209087824 */ /* 0x000fe200078e0006 */
[----:B------:R-:W-:-:S04]  /*63370*/  MOV R6, 0x633a0 ;  /* 0x000633a000067802 */ /* 0x000fc80000000f00 */
[----:B------:R1:W-:Y:S03]  /*63380*/  STL [R1+0x1420], R8 ;  /* 0x0014200801007387 */ /* 0x0003e60000100800 */
[----:B-1---5:R-:W-:Y:S05]  /*63390*/  CALL.REL.NOINC `($_ZN7cutlass13device_kernelIN5flash19enable_sm80_to_sm89INS1_16FlashAttnBwdSm80INS1_25CollectiveMainloopBwdSm80ILi2ELi2EN4cute5tupleIJNS5_1CILi128EEES8_NS7_ILi64EEEEEENS_10bfloat16_tEfNS_4arch4Sm80ELb0ELb1ELb1ELb0ELb1ELb0ELb0ELb0ELi2ELi4ELi4ELi4ELb0EEENS1_21CollectiveEpilogueBwdISA_SB_SD_Li256ELb0ELb0ELi2EEENS1_19SingleTileSchedulerILb0ELb0ELb0ELi128EEEEEEEEEvNT_6ParamsE$_ZN4cute3eso3ESOILb0ELb0EJNS_6LayoutINS_5tupleIJNS3_IJNS_1CILi2EEES5_S5_EEES5_NS3_IJNS3_IJS5_S5_EEES5_EEEEEENS3_IJNS3_IJNS4_ILi1EEENS4_ILi512EEEiEEENS4_ILi4096EEENS3_IJNS3_IJiiEEENS4_ILi8192EEEEEEEEEEEjEEC2ERKSI_RKj) ;  /* 0xfffa3c1000007944 */ /* 0x022fea0003c3ffff */
        /* <DEDUP_REMOVED lines=9> */
[----:B-1----:R-:W-:Y:S05]  /*63430*/  CALL.REL.NOINC `($_ZN7cutlass13device_kernelIN5flash19enable_sm80_to_sm89INS1_16FlashAttnBwdSm80INS1_25CollectiveMainloopBwdSm80ILi2ELi2EN4cute5tupleIJNS5_1CILi128EEES8_NS7_ILi64EEEEEENS_10bfloat16_tEfNS_4arch4Sm80ELb0ELb1ELb1ELb0ELb1ELb0ELb0ELb0ELi2ELi4ELi4ELi4ELb0EEENS1_21CollectiveEpilogueBwdISA_SB_SD_Li256ELb0ELb0ELi2EEENS1_19SingleTileSchedulerILb0ELb0ELb0ELi128EEEEEEEEEvNT_6ParamsE$_ZN4cute3eso3ESOILb0ELb0EJNS_6LayoutINS_5tupleIJNS3_IJNS_1CILi2EEES5_S5_EEES5_NS3_IJNS3_IJS5_S5_EEES5_EEEEEENS3_IJNS3_IJNS4_ILi1EEENS4_ILi512EEEiEEENS4_ILi4096EEENS3_IJNS3_IJiiEEENS4_ILi8192EEEEEEEEEEENS_10ViewEngineINS_8smem_ptrIPN7cutlass10bfloat16_tEEEEEEEC2ERKSI_RKSP_) ;  /* 0xfffa3af000007944 */ /* 0x002fea0003c3ffff */
[----:B-1----:R1:W5:Y:S04]  /*63440*/  LDL R5, [R1+0x142c] ;  /* 0x00142c0001057983 */ /* 0x0023680000100800 */
[----:B------:R1:W5:Y:S01]  /*63450*/  LDL R3, [R1+0x1430] ;  /* 0x0014300001037983 */ /* 0x0003620000100800 */
[----:B------:R-:W-:-:S03]  /*63460*/  MOV R4, 0x63480 ;  /* 0x0006348000047802 */ /* 0x000fc60000000f00 */
[----:B-1---5:R-:W-:Y:S05]  /*63470*/  CALL.REL.NOINC `($_ZN7cutlass13device_kernelIN5flash19enable_sm80_to_sm89INS1_16FlashAttnBwdSm80INS1_25CollectiveMainloopBwdSm80ILi2ELi2EN4cute5tupleIJNS5_1CILi128EEES8_NS7_ILi64EEEEEENS_10bfloat16_tEfNS_4arch4Sm80ELb0ELb1ELb1ELb0ELb1ELb0ELb0ELb0ELi2ELi4ELi4ELi4ELb0EEENS1_21CollectiveEpilogueBwdISA_SB_SD_Li256ELb0ELb0ELi2EEENS1_19SingleTileSchedulerILb0ELb0ELb0ELi128EEEEEEEEEvNT_6ParamsE$_ZZN4cute4takeILi1ELi3ENS_5tupleIJNS1_IJNS_1CILi1EEENS2_ILi512EEEiEEENS2_ILi4096EEENS1_IJNS1_IJiiEEENS2_ILi8192EEEEEEEEEEEDaRKT1_ENKUlDpRKT_E_clIJS6_S9_EEEDaSH_) ;  /* 0xfffa9de000007944 */ /* 0x022fea0003c3ffff */
[----:B-----5:R2:W-:Y:S01]  /*63480*/  STL.64 [R1+0x1410], R2 ;  /* 0x0014100201007387 */ /* 0x0205e20000100a00 */
[----:B------:R-:W-:-:S03]  /*63490*/  MOV R4, 0x634b0 ;  /* 0x000634b000047802 */ /* 0x000fc60000000f00 */
[----:B-12---:R-:W-:Y:S05]  /*634a0*/  CALL.REL.NOINC `($_ZN7cutlass13device_kernelIN5flash19enable_sm80_to_sm89INS1_16FlashAttnBwdSm80INS1_25CollectiveMainloopBwdSm80ILi2ELi2EN4cute5tupleIJNS5_1CILi128EEES8_NS7_ILi64EEEEEENS_10bfloat16_tEfNS_4arch4Sm80ELb0ELb1ELb1ELb0ELb1ELb0ELb0ELb0ELi2ELi4ELi4ELi4ELb0EEENS1_21CollectiveEpilogueBwdISA_SB_SD_Li256ELb0ELb0ELi2EEENS1_19SingleTileSchedulerILb0ELb0ELb0ELi128EEEEEEEEEvNT_6ParamsE$_ZZN4cute16flatten_to_tupleINS_5tupleIJNS_1CILi4096EEENS1_IJNS1_IJiiEEENS2_ILi8192EEEEEEEEEEEDaRKT_ENKUlRKT_E_clIS6_EEDaSD_) ;  /* 0xfffa9ab000007944 */ /* 0x006fea0003c3ffff */
[----:B-----5:R2:W-:Y:S01]  /*634b0*/  STL.64 [R1+0x1428], R2 ;  /* 0x0014280201007387 */ /* 0x0205e20000100a00 */
[----:B------:R-:W-:-:S03]  /*634c0*/  MOV R4, 0x634e0 ;  /* 0x000634e000047802 */ /* 0x000fc60000000f00 */
[----:B-12---:R-:W-:Y:S05]  /*634d0*/  CALL.REL.NOINC `($_ZN7cutlass13device_kernelIN5flash19enable_sm80_to_sm89INS1_16FlashAttnBwdSm80INS1_25CollectiveMainloopBwdSm80ILi2ELi2EN4cute5tupleIJNS5_1CILi128EEES8_NS7_ILi64EEEEEENS_10bfloat16_tEfNS_4arch4Sm80ELb0ELb1ELb1ELb0ELb1ELb0ELb0ELb0ELi2ELi4ELi4ELi4ELb0EEENS1_21CollectiveEpilogueBwdISA_SB_SD_Li256ELb0ELb0ELi2EEENS1_19SingleTileSchedulerILb0ELb0ELb0ELi128EEEEEEEEEvNT_6ParamsE$_ZZN4cute12filter_tupleINS_5tupleIJNS_1CILi4096EEENS1_IJNS1_IJiiEEENS2_ILi8192EEEEEEEEEZNS_16flatten_to_tupleIS7_EEDaRKT_EUlRKT_E_EEDaSB_OT0_ENKUlDpSE_E_clIJNS1_IJS3_EEENS1_IJiiS5_EEEEEEDaSI_) ;  /* 0xfffa91c000007944 */ /* 0x006fea0003c3ffff */
        /* <DEDUP_REMOVED lines=21> */
[----:B--2--5:R-:W-:Y:S05]  /*63630*/  CALL.REL.NOINC `($_ZN7cutlass13device_kernelIN5flash19enable_sm80_to_sm89INS1_16FlashAttnBwdSm80INS1_25CollectiveMainloopBwdSm80ILi2ELi2EN4cute5tupleIJNS5_1CILi128EEES8_NS7_ILi64EEEEEENS_10bfloat16_tEfNS_4arch4Sm80ELb0ELb1ELb1ELb0ELb1ELb0ELb0ELb0ELi2ELi4ELi4ELi4ELb0EEENS1_21CollectiveEpilogueBwdISA_SB_SD_Li256ELb0ELb0ELi2EEENS1_19SingleTileSchedulerILb0ELb0ELb0ELi128EEEEEEEEEvNT_6ParamsE$_ZN4cute3eso3ESOILb1ELb0EJNS_14ComposedLayoutINS_7SwizzleILi3ELi3ELi3EEENS_1CILi0EEENS_6LayoutINS_5tupleIJNS8_IJNS8_IJNS5_ILi4EEENS5_ILi8EEEEEENS8_IJNS5_ILi2EEENS5_ILi1EEEEEEEEENS8_IJNS8_IJSC_SC_EEESB_EEEEEENS8_IJNS8_IJNS8_IJNS5_ILi128EEESD_EEENS8_IJSA_S6_EEEEEENS8_IJNS8_IJNS5_ILi64EEENS5_ILi512EEEEEENS8_IJNS5_ILi16EEENS5_ILi1024EEEEEEEEEEEEEEEENS_10ViewEngineINS_8smem_ptrIPN7cutlass10bfloat16_tEEEEEEEC2ERKSW_RKS13_) ;  /* 0xfffa4b6000007944 */ /* 0x024fea0003c3ffff */
[----:B-1----:R1:W5:Y:S04]  /*63640*/  LD.E R3, [R8.64+0xc] ;  /* 0x00000c0408037980 */ /* 0x002368000c101900 */
[----:B------:R1:W5:Y:S01]  /*63650*/  LDL.64 R90, [R1+0x1428] ;  /* 0x00142800015a7983 */ /* 0x0003620000100a00 */
[----:B------:R-:W-:Y:S02]  /*63660*/  MOV R2, R62 ;  /* 0x0000003e00027202 */ /* 0x000fe40000000f00 */
        /* <DEDUP_REMOVED lines=32> */
[----:B--2--5:R-:W-:Y:S05]  /*63870*/  CALL.REL.NOINC `($_ZN7cutlass13device_kernelIN5flash19enable_sm80_to_sm89INS1_16FlashAttnBwdSm80INS1_25CollectiveMainloopBwdSm80ILi2ELi2EN4cute5tupleIJNS5_1CILi128EEES8_NS7_ILi64EEEEEENS_10bfloat16_tEfNS_4arch4Sm80ELb0ELb1ELb1ELb0ELb1ELb0ELb0ELb0ELi2ELi4ELi4ELi4ELb0EEENS1_21CollectiveEpilogueBwdISA_SB_SD_Li256ELb0ELb0ELi2EEENS1_19SingleTileSchedulerILb0ELb0ELb0ELi128EEEEEEEEEvNT_6ParamsE$_ZZN4cute13to_mixed_bitsINS_5tupleIJNS1_IJNS_1CILi4EEENS2_ILi8EEEEEENS2_ILi2EEENS2_ILi1EEEEEENS1_IJNS1_IJNS2_ILi128EEENS2_ILi0EEEEEES4_SA_EEENS1_IJNS1_IJiiEEEiSA_EEEEEDaRKT_RKT0_RKT1_ENKUlRKT_RKT0_RKT1_E_clIS5_SB_SD_EEDaSQ_ST_SW_) ;  /* 0xfffa913000007944 */ /* 0x024fea0003c3ffff */
[----:B------:R-:W-:Y:S02]  /*63880*/  MOV R6, 0x638a0 ;  /* 0x000638a000067802 */ /* 0x000fe40000000f00 */
[----:B------:R-:W-:Y:S05]  /*63890*/  CALL.REL.NOINC `($_ZN7cutlass13device_kernelIN5flash19enable_sm80_to_sm89INS1_16FlashAttnBwdSm80INS1_25CollectiveMainloopBwdSm80ILi2ELi2EN4cute5tupleIJNS5_1CILi128EEES8_NS7_ILi64EEEEEENS_10bfloat16_tEfNS_4arch4Sm80ELb0ELb1ELb1ELb0ELb1ELb0ELb0ELb0ELi2ELi4ELi4ELi4ELb0EEENS1_21CollectiveEpilogueBwdISA_SB_SD_Li256ELb0ELb0ELi2EEENS1_19SingleTileSchedulerILb0ELb0ELb0ELi128EEEEEEEEEvNT_6ParamsE$_ZZN4cute13to_mixed_bitsINS_5tupleIJNS1_IJNS_1CILi4EEENS2_ILi8EEEEEENS2_ILi2EEENS2_ILi1EEEEEENS1_IJNS1_IJNS2_ILi128EEENS2_ILi0EEEEEES4_SA_EEENS1_IJNS1_IJiiEEEiSA_EEEEEDaRKT_RKT0_RKT1_ENKUlRKT_RKT0_RKT1_E_clIS6_S4_iEEDaSQ_ST_SW_) ;  /* 0xfffa918000007944 */ /* 0x000fea0003c3ffff */
[----:B------:R-:W-:Y:S02]  /*638a0*/  MOV R5, R2 ;  /* 0x0000000200057202 */ /* 0x000fe40000000f00 */
[----:B------:R-:W-:Y:S02]  /*638b0*/  MOV R2, 0x638d0 ;  /* 0x000638d000027802 */ /* 0x000fe40000000f00 */
[----:B------:R-:W-:Y:S05]  /*638c0*/  CALL.REL.NOINC `($_ZN7cutlass13device_kernelIN5flash19enable_sm80_to_sm89INS1_16FlashAttnBwdSm80INS1_25CollectiveMainloopBwdSm80ILi2ELi2EN4cute5tupleIJNS5_1CILi128EEES8_NS7_ILi64EEEEEENS_10bfloat16_tEfNS_4arch4Sm80ELb0ELb1ELb1ELb0ELb1ELb0ELb0ELb0ELi2ELi4ELi4ELi4ELb0EEENS1_21CollectiveEpilogueBwdISA_SB_SD_Li256ELb0ELb0ELi2EEENS1_19SingleTileSchedulerILb0ELb0ELb0ELi128EEEEEEEEEvNT_6ParamsE$_ZZN4cute13to_mixed_bitsINS_5tupleIJNS1_IJNS_1CILi4EEENS2_ILi8EEEEEENS2_ILi2EEENS2_ILi1EEEEEENS1_IJNS1_IJNS2_ILi128EEENS2_ILi0EEEEEES4_SA_EEENS1_IJNS1_IJiiEEEiSA_EEEEEDaRKT_RKT0_RKT1_ENKUlDpRKT_E_clIJNS_9MixedBitsILj0ELj384EEENSU_ILj0ELj8EEENS2_ILj0EEEEEEDaSR_) ;  /* 0xfffa90a000007944 */ /* 0x000fea0003c3ffff */
        /* <DEDUP_REMOVED lines=11> */
[----:B-1----:R-:W-:Y:S05]  /*63980*/  CALL.REL.NOINC `($_ZN7cutlass13device_kernelIN5flash19enable_sm80_to_sm89INS1_16FlashAttnBwdSm80INS1_25CollectiveMainloopBwdSm80ILi2ELi2EN4cute5tupleIJNS5_1CILi128EEES8_NS7_ILi64EEEEEENS_10bfloat16_tEfNS_4arch4Sm80ELb0ELb1ELb1ELb0ELb1ELb0ELb0ELb0ELi2ELi4ELi4ELi4ELb0EEENS1_21CollectiveEpilogueBwdISA_SB_SD_Li256ELb0ELb0ELi2EEENS1_19SingleTileSchedulerILb0ELb0ELb0ELi128EEEEEEEEEvNT_6ParamsE$_ZN4cute3eso3ESOILb1ELb0EJNS_1CILi8EEEiiEEC2ERKS3_RKiS8_) ;  /* 0xfffa523000007944 */ /* 0x002fea0003c3ffff */
[----:B-1----:R1:W5:Y:S01]  /*63990*/  LDL.64 R2, [R1+0x1428] ;  /* 0x0014280001027983 */ /* 0x0023620000100a00 */
[----:B------:R-:W-:Y:S01]  /*639a0*/  IMAD.MOV.U32 R5, RZ, RZ, 0x48 ;  /* 0x00000048ff057424 */ /* 0x000fe200078e00ff */
[----:B------:R-:W-:Y:S02]  /*639b0*/  LOP3.LUT P0, RZ, R9, 0x8, RZ, 0xc0, !PT ;  /* 0x0000000809ff7812 */ /* 0x000fe4000780c0ff */
[----:B------:R-:W-:Y:S02]  /*639c0*/  MOV R6, 0x639f0 ;  /* 0x000639f000067802 */ /* 0x000fe40000000f00 */
[----:B------:R-:W-:-:S04]  /*639d0*/  SEL R5, R5, 0x38, !P0 ;  /* 0x0000003805057807 */ /* 0x000fc80004000000 */
[----:B-1---5:R-:W-:Y:S05]  /*639e0*/  CALL.REL.NOINC `($_ZN7cutlass13device_kernelIN5flash19enable_sm80_to_sm89INS1_16FlashAttnBwdSm80INS1_25CollectiveMainloopBwdSm80ILi2ELi2EN4cute5tupleIJNS5_1CILi128EEES8_NS7_ILi64EEEEEENS_10bfloat16_tEfNS_4arch4Sm80ELb0ELb1ELb1ELb0ELb1ELb0ELb0ELb0ELi2ELi4ELi4ELi4ELb0EEENS1_21CollectiveEpilogueBwdISA_SB_SD_Li256ELb0ELb0ELi2EEENS1_19SingleTileSchedulerILb0ELb0ELb0ELi128EEEEEEEEEvNT_6ParamsE$_ZN4cute3eso3ESOILb0ELb1EJiNS_1CILi144EEENS2_ILi288EEEEEC2ERKiRKS3_RKS4_) ;  /* 0xfffa44b000007944 */ /* 0x022fea0003c3ffff */
[----:B------:R-:W2:Y:S01]  /*639f0*/  LDL R8, [R1+0x1428] ;  /* 0x0014280001087983 */ /* 0x000ea20000100800 */
[----:B-1----:R-:W-:Y:S02]  /*63a00*/  MOV R4, R22 ;  /* 0x0000001600047202 */ /* 0x002fe40000000f00 */
[----:B------:R-:W-:Y:S01]  /*63a10*/  MOV R6, 0x63a40 ;  /* 0x00063a4000067802 */ /* 0x000fe20000000f00 */
[----:B--2---:R1:W-:Y:S04]  /*63a20*/  STL [R1+0x1470], R8 ;  /* 0x0014700801007387 */ /* 0x0043e80000100800 */
[----:B-1----:R-:W-:Y:S05]  /*63a30*/  CALL.REL.NOINC `($_ZN7cutlass13device_kernelIN5flash19enable_sm80_to_sm89INS1_16FlashAttnBwdSm80INS1_25CollectiveMainloopBwdSm80ILi2ELi2EN4cute5tupleIJNS5_1CILi128EEES8_NS7_ILi64EEEEEENS_10bfloat16_tEfNS_4arch4Sm80ELb0ELb1ELb1ELb0ELb1ELb0ELb0ELb0ELi2ELi4ELi4ELi4ELb0EEENS1_21CollectiveEpilogueBwdISA_SB_SD_Li256ELb0ELb0ELi2EEENS1_19SingleTileSchedulerILb0ELb0ELb0ELi128EEEEEEEEEvNT_6ParamsE$_ZN4cute3eso3ESOILb1ELb0EJNS_1CILi1EEENS_5tupleIJNS2_ILi8EEEiiEEENS2_ILi64EEENS4_IJiNS2_ILi144EEENS2_ILi288EEEEEENS2_ILi512EEEEEC2ERKS3_RKS6_RKS7_RKSA_RKSB_) ;  /* 0xfffa4ca000007944 */ /* 0x002fea0003c3ffff */
[----:B-1----:R1:W5:Y:S04]  /*63a40*/  LDL R5, [R1+0x1430] ;  /* 0x0014300001057983 */ /* 0x0023680000100800 */
[----:B------:R1:W5:Y:S01]  /*63a50*/  LDL.64 R2, [R1+0x1428] ;  /* 0x0014280001027983 */ /* 0x0003620000100a00 */
[----:B------:R-:W-:-:S03]  /*63a60*/  MOV R6, 0x63a80 ;  /* 0x00063a8000067802 */ /* 0x000fc60000000f00 */
[----:B-1---5:R-:W-:Y:S05]  /*63a70*/  CALL.REL.NOINC `($_ZN7cutlass13device_kernelIN5flash19enable_sm80_to_sm89INS1_16FlashAttnBwdSm80INS1_25CollectiveMainloopBwdSm80ILi2ELi2EN4cute5tupleIJNS5_1CILi128EEES8_NS7_ILi64EEEEEENS_10bfloat16_tEfNS_4arch4Sm80ELb0ELb1ELb1ELb0ELb1ELb0ELb0ELb0ELi2ELi4ELi4ELi4ELb0EEENS1_21CollectiveEpilogueBwdISA_SB_SD_Li256ELb0ELb0ELi2EEENS1_19SingleTileSchedulerILb0ELb0ELb0ELi128EEEEEEEEEvNT_6ParamsE$_ZN4cute5tupleIJNS0_IJNS_1CILi8EEENS0_IJNS1_ILi2EEES3_S3_EEENS1_ILi1EEES4_S5_EEENS0_IJS5_NS0_IJS2_iiEEENS1_ILi64EEENS0_IJiNS1_ILi144EEENS1_ILi288EEEEEENS1_ILi512EEEEEEEEC2ERKS6_RKSD_) ;  /* 0xfffa7d7000007944 */ /* 0x022fea0003c3ffff */
[----:B------:R2:W5:Y:S04]  /*63a80*/  LDL R6, [R1+0x1430] ;  /* 0x0014300001067983 */ /* 0x0005680000100800 */
[----:B-1----:R2:W5:Y:S01]  /*63a90*/  LDL.64 R2, [R1+0x1428] ;  /* 0x0014280001027983 */ /* 0x0025620000100a00 */
[----:B------:R-:W-:-:S03]  /*63aa0*/  MOV R4, 0x63ac0 ;  /* 0x00063ac000047802 */ /* 0x000fc60000000f00 */
[----:B--2--5:R-:W-:Y:S05]  /*63ab0*/  CALL.REL.NOINC `($_ZN7cutlass13device_kernelIN5flash19enable_sm80_to_sm89INS1_16FlashAttnBwdSm80INS1_25CollectiveMainloopBwdSm80ILi2ELi2EN4cute5tupleIJNS5_1CILi128EEES8_NS7_ILi64EEEEEENS_10bfloat16_tEfNS_4arch4Sm80ELb0ELb1ELb1ELb0ELb1ELb0ELb0ELb0ELi2ELi4ELi4ELi4ELb0EEENS1_21CollectiveEpilogueBwdISA_SB_SD_Li256ELb0ELb0ELi2EEENS1_19SingleTileSchedulerILb0ELb0ELb0ELi128EEEEEEEEEvNT_6ParamsE$_ZZN4cute7flattenINS_5tupleIJNS_1CILi1EEENS1_IJNS2_ILi8EEEiiEEENS2_ILi64EEENS1_IJiNS2_ILi144EEENS2_ILi288EEEEEENS2_ILi512EEEEEEEEDaRKT_ENKUlRKT_E_clIS5_EEDaSH_) ;  /* 0xfffac18000007944 */ /* 0x024fea0003c3ffff */
[----:B------:R1:W-:Y:S01]  /*63ac0*/  STL.64 [R1+0x1428], R2 ;  /* 0x0014280201007387 */ /* 0x0003e20000100a00 */
[----:B------:R-:W-:-:S02]  /*63ad0*/  MOV R5, R6 ;  /* 0x0000000600057202 */ /* 0x000fc40000000f00 */
[----:B------:R-:W-:Y:S02]  /*63ae0*/  MOV R4, 0x63b00 ;  /* 0x00063b0000047802 */ /* 0x000fe40000000f00 */
[----:B-1----:R-:W-:Y:S05]  /*63af0*/  CALL.REL.NOINC `($_ZN7cutlass13device_kernelIN5flash19enable_sm80_to_sm89INS1_16FlashAttnBwdSm80INS1_25CollectiveMainloopBwdSm80ILi2ELi2EN4cute5tupleIJNS5_1CILi128EEES8_NS7_ILi64EEEEEENS_10bfloat16_tEfNS_4arch4Sm80ELb0ELb1ELb1ELb0ELb1ELb0ELb0ELb0ELi2ELi4ELi4ELi4ELb0EEENS1_21CollectiveEpilogueBwdISA_SB_SD_Li256ELb0ELb0ELi2EEENS1_19SingleTileSchedulerILb0ELb0ELb0ELi128EEEEEEEEEvNT_6ParamsE$_ZZN4cute7flattenINS_5tupleIJNS_1CILi1EEENS1_IJNS2_ILi8EEEiiEEENS2_ILi64EEENS1_IJiNS2_ILi144EEENS2_ILi288EEEEEENS2_ILi512EEEEEEEEDaRKT_ENKUlRKT_E_clIS9_EEDaSH_) ;  /* 0xfffac16000007944 */ /* 0x002fea0003c3ffff */
[----:B------:R1:W-:Y:S01]  /*63b00*/  STL [R1+0x1410], R2 ;  /* 0x0014100201007387 */ /* 0x0003e20000100800 */
[----:B------:R-:W-:Y:S02]  /*63b10*/  MOV R22, R69 ;  /* 0x0000004500167202 */ /* 0x000fe40000000f00 */
[----:B------:R-:W-:Y:S02]  /*63b20*/  MOV R4, 0x63b40 ;  /* 0x00063b4000047802 */ /* 0x000fe40000000f00 */
[----:B-1----:R-:W-:Y:S05]  /*63b30*/  CALL.REL.NOINC `($_ZN7cutlass13device_kernelIN5flash19enable_sm80_to_sm89INS1_16FlashAttnBwdSm80INS1_25CollectiveMainloopBwdSm80ILi2ELi2EN4cute5tupleIJNS5_1CILi128EEES8_NS7_ILi64EEEEEENS_10bfloat16_tEfNS_4arch4Sm80ELb0ELb1ELb1ELb0ELb1ELb0ELb0ELb0ELi2ELi4ELi4ELi4ELb0EEENS1_21CollectiveEpilogueBwdISA_SB_SD_Li256ELb0ELb0ELi2EEENS1_19SingleTileSchedulerILb0ELb0ELb0ELi128EEEEEEEEEvNT_6ParamsE$_ZZN4cute12filter_tupleINS_5tupleIJNS_1CILi1EEENS1_IJNS2_ILi8EEEiiEEENS2_ILi64EEENS1_IJiNS2_ILi144EEENS2_ILi288EEEEEENS2_ILi512EEEEEEZNS_7flattenISB_EEDaRKT_EUlRKT_E_EEDaSF_OT0_ENKUlDpSI_E_clIJNS1_IJS3_EEES5_NS1_IJS6_EEES9_NS1_IJSA_EEEEEEDaSM_) ;  /* 0xfffa89d000007944 */ /* 0x002fea0003c3ffff */
[----:B------:R-:W-:Y:S02]  /*63b40*/  MOV R6, 0x63b60 ;  /* 0x00063b6000067802 */ /* 0x000fe40000000f00 */
[----:B--2--5:R-:W-:Y:S05]  /*63b50*/  CALL.REL.NOINC `($_ZN7cutlass13device_kernelIN5flash19enable_sm80_to_sm89INS1_16FlashAttnBwdSm80INS1_25CollectiveMainloopBwdSm80ILi2ELi2EN4cute5tupleIJNS5_1CILi128EEES8_NS7_ILi64EEEEEENS_10bfloat16_tEfNS_4arch4Sm80ELb0ELb1ELb1ELb0ELb1ELb0ELb0ELb0ELi2ELi4ELi4ELi4ELb0EEENS1_21CollectiveEpilogueBwdISA_SB_SD_Li256ELb0ELb0ELi2EEENS1_19SingleTileSchedulerILb0ELb0ELb0ELi128EEEEEEEEEvNT_6ParamsE$_ZN4cute3eso3ESOILb0ELb1EJiNS_1CILi144EEENS2_ILi512EEEEEC2ERKiRKS3_RKS4_) ;  /* 0xfffa438000007944 */ /* 0x024fea0003c3ffff */
[----:B------:R-:W2:Y:S01]  /*63b60*/  LDL R6, [R1+0x1428] ;  /* 0x0014280001067983 */ /* 0x000ea20000100800 */
[----:B-1----:R-:W-:Y:S02]  /*63b70*/  MOV R4, R13 ;  /* 0x0000000d00047202 */ /* 0x002fe40000000f00 */
[----:B------:R-:W-:Y:S01]  /*63b80*/  MOV R8, 0x63bb0 ;  /* 0x00063bb000087802 */ /* 0x000fe20000000f00 */
[----:B--2---:R1:W-:Y:S04]  /*63b90*/  STL [R1+0x145c], R6 ;  /* 0x00145c0601007387 */ /* 0x0043e80000100800 */
[----:B-1----:R-:W-:Y:S05]  /*63ba0*/  CALL.REL.NOINC `($_ZN7cutlass13device_kernelIN5flash19enable_sm80_to_sm89INS1_16FlashAttnBwdSm80INS1_25CollectiveMainloopBwdSm80ILi2ELi2EN4cute5tupleIJNS5_1CILi128EEES8_NS7_ILi64EEEEEENS_10bfloat16_tEfNS_4arch4Sm80ELb0ELb1ELb1ELb0ELb1ELb0ELb0ELb0ELi2ELi4ELi4ELi4ELb0EEENS1_21CollectiveEpilogueBwdISA_SB_SD_Li256ELb0ELb0ELi2EEENS1_19SingleTileSchedulerILb0ELb0ELb0ELi128EEEEEEEEEvNT_6ParamsE$_ZN4cute3eso3ESOILb0ELb0EJiiNS_1CILi144EEENS2_ILi512EEEEEC2ERKiS7_RKS3_RKS4_) ;  /* 0xfffa3c7000007944 */ /* 0x002fea0003c3ffff */
[----:B-1----:R-:W2:Y:S01]  /*63bb0*/  LDL.64 R4, [R1+0x1428] ;  /* 0x0014280001047983 */ /* 0x002ea20000100a00 */
[----:B------:R-:W-:Y:S01]  /*63bc0*/  IMAD.MOV.U32 R3, RZ, RZ, R12 ;  /* 0x000000ffff037224 */ /* 0x000fe200078e000c */
[----:B------:R-:W-:Y:S02]  /*63bd0*/  IADD3 R7, R60, 0xd8, RZ ;  /* 0x000000d83c077810 */ /* 0x000fe40007ffe0ff */
[----:B------:R-:W-:Y:S01]  /*63be0*/  MOV R6, 0x63c20 ;  /* 0x00063c2000067802 */ /* 0x000fe20000000f00 */
[----:B--2---:R1:W-:Y:S04]  /*63bf0*/  STL [R1+0x1454], R4 ;  /* 0x0014540401007387 */ /* 0x0043e80000100800 */
[----:B------:R1:W-:Y:S02]  /*63c00*/  STL [R1+0x1458], R5 ;  /* 0x0014580501007387 */ /* 0x0003e40000100800 */
[----:B-1----:R-:W-:Y:S05]  /*63c10*/  CALL.REL.NOINC `($_ZN7cutlass13device_kernelIN5flash19enable_sm80_to_sm89INS1_16FlashAttnBwdSm80INS1_25CollectiveMainloopBwdSm80ILi2ELi2EN4cute5tupleIJNS5_1CILi128EEES8_NS7_ILi64EEEEEENS_10bfloat16_tEfNS_4arch4Sm80ELb0ELb1ELb1ELb0ELb1ELb0ELb0ELb0ELi2ELi4ELi4ELi4ELb0EEENS1_21CollectiveEpilogueBwdISA_SB_SD_Li256ELb0ELb0ELi2EEENS1_19SingleTileSchedulerILb0ELb0ELb0ELi128EEEEEEEEEvNT_6ParamsE$_ZN4cute3eso3ESOILb0ELb0EJiiiNS_1CILi144EEENS2_ILi512EEEEEC2ERKiS7_S7_RKS3_RKS4_) ;  /* 0xfffa3ea000007944 */ /* 0x002fea0003c3ffff */
[----:B-1----:R-:W2:Y:S04]  /*63c20*/  LDL.64 R2, [R1+0x1410] ;  /* 0x0014100001027983 */ /* 0x002ea80000100a00 */
[----:B------:R-:W3:Y:S01]  /*63c30*/  LDL R6, [R1+0x1418] ;  /* 0x0014180001067983 */ /* 0x000ee20000100800 */
[----:B------:R-:W-:-:S03]  /*63c40*/  MOV R4, 0x63c80 ;  /* 0x00063c8000047802 */ /* 0x000fc60000000f00 */
[----:B--2---:R1:W-:Y:S04]  /*63c50*/  STL.64 [R1+0x1428], R2 ;  /* 0x0014280201007387 */ /* 0x0043e80000100a00 */
[----:B---3--:R1:W-:Y:S02]  /*63c60*/  STL [R1+0x1430], R6 ;  /* 0x0014300601007387 */ /* 0x0083e40000100800 */
[----:B-1----:R-:W-:Y:S05]  /*63c70*/  CALL.REL.NOINC `($_ZN7cutlass13device_kernelIN5flash19enable_sm80_to_sm89INS1_16FlashAttnBwdSm80INS1_25CollectiveMainloopBwdSm80ILi2ELi2EN4cute5tupleIJNS5_1CILi128EEES8_NS7_ILi64EEEEEENS_10bfloat16_tEfNS_4arch4Sm80ELb0ELb1ELb1ELb0ELb1ELb0ELb0ELb0ELi2ELi4ELi4ELi4ELb0EEENS1_21CollectiveEpilogueBwdISA_SB_SD_Li256ELb0ELb0ELi2EEENS1_19SingleTileSchedulerILb0ELb0ELb0ELi128EEEEEEEEEvNT_6ParamsE$_ZN4cute3eso3ESOILb1ELb0EJNS_1CILi8EEEiiiNS2_ILi144EEENS2_ILi512EEEEEC2ERKS3_RKiSA_SA_RKS4_RKS5_) ;  /* 0xfffa4fb000007944 */ /* 0x002fea0003c3ffff */
[----:B-1----:R-:W2:Y:S04]  /*63c80*/  LDL.64 R2, [R1+0x1448] ;  /* 0x0014480001027983 */ /* 0x002ea80000100a00 */
[----:B------:R-:W3:Y:S01]  /*63c90*/  LDL R8, [R1+0x1450] ;  /* 0x0014500001087983 */ /* 0x000ee20000100800 */
[C---:B------:R-:W-:Y:S02]  /*63ca0*/  IADD3 R7, R60.reuse, 0x94, RZ ;  /* 0x000000943c077810 */ /* 0x040fe40007ffe0ff */
[----:B------:R-:W-:-:S02]  /*63cb0*/  IADD3 R6, R60, 0x98, RZ ;  /* 0x000000983c067810 */ /* 0x000fc40007ffe0ff */
[----:B------:R-:W-:Y:S01]  /*63cc0*/  MOV R4, 0x63d00 ;  /* 0x00063d0000047802 */ /* 0x000fe20000000f00 */
[----:B--2---:R1:W-:Y:S04]  /*63cd0*/  STL.64 [R1+0x1410], R2 ;  /* 0x0014100201007387 */ /* 0x0043e80000100a00 */
[----:B---3--:R1:W-:Y:S02]  /*63ce0*/  STL [R1+0x1418], R8 ;  /* 0x0014180801007387 */ /* 0x0083e40000100800 */
[----:B-1----:R-:W-:Y:S05]  /*63cf0*/  CALL.REL.NOINC `($_ZN7cutlass13device_kernelIN5flash19enable_sm80_to_sm89INS1_16FlashAttnBwdSm80INS1_25CollectiveMainloopBwdSm80ILi2ELi2EN4cute5tupleIJNS5_1CILi128EEES8_NS7_ILi64EEEEEENS_10bfloat16_tEfNS_4arch4Sm80ELb0ELb1ELb1ELb0ELb1ELb0ELb0ELb0ELi2ELi4ELi4ELi4ELb0EEENS1_21CollectiveEpilogueBwdISA_SB_SD_Li256ELb0ELb0ELi2EEENS1_19SingleTileSchedulerILb0ELb0ELb0ELi128EEEEEEEEEvNT_6ParamsE$_ZN4cute3eso3ESOILb1ELb0EJNS_1CILi1EEEiiiNS2_ILi144EEENS2_ILi512EEEEEC2ERKS3_RKiSA_SA_RKS4_RKS5_) ;  /* 0xfffa4b0000007944 */ /* 0x002fea0003c3ffff */
[----:B-1----:R1:W5:Y:S04]  /*63d00*/  LDL R5, [R1+0x1450] ;  /* 0x0014500001057983 */ /* 0x0023680000100800 */
[----:B------:R1:W5:Y:S01]  /*63d10*/  LDL.64 R2, [R1+0x1448] ;  /* 0x0014480001027983 */ /* 0x0003620000100a00 */
[----:B------:R-:W-:-:S03]  /*63d20*/  MOV R6, 0x63d40 ;  /* 0x00063d4000067802 */ /* 0x000fc60000000f00 */
[----:B-1---5:R-:W-:Y:S05]  /*63d30*/  CALL.REL.NOINC `($_ZN7cutlass13device_kernelIN5flash19enable_sm80_to_sm89INS1_16FlashAttnBwdSm80INS1_25CollectiveMainloopBwdSm80ILi2ELi2EN4cute5tupleIJNS5_1CILi128EEES8_NS7_ILi64EEEEEENS_10bfloat16_tEfNS_4arch4Sm80ELb0ELb1ELb1ELb0ELb1ELb0ELb0ELb0ELi2ELi4ELi4ELi4ELb0EEENS1_21CollectiveEpilogueBwdISA_SB_SD_Li256ELb0ELb0ELi2EEENS1_19SingleTileSchedulerILb0ELb0ELb0ELi128EEEEEEEEEvNT_6ParamsE$_ZN4cute5tupleIJNS0_IJNS_1CILi16EEENS1_ILi2EEES3_S3_NS1_ILi4EEES3_EEENS0_IJNS1_ILi1EEEiiiNS1_ILi144EEENS1_ILi512EEEEEEEEC2ERKS5_RKS9_) ;  /* 0xfffa782000007944 */ /* 0x022fea0003c3ffff */
        /* <DEDUP_REMOVED lines=10> */
[----:B-1----:R-:W-:Y:S05]  /*63de0*/  CALL.REL.NOINC `($_ZN7cutlass13device_kernelIN5flash19enable_sm80_to_sm89INS1_16FlashAttnBwdSm80INS1_25CollectiveMainloopBwdSm80ILi2ELi2EN4cute5tupleIJNS5_1CILi128EEES8_NS7_ILi64EEEEEENS_10bfloat16_tEfNS_4arch4Sm80ELb0ELb1ELb1ELb0ELb1ELb0ELb0ELb0ELi2ELi4ELi4ELi4ELb0EEENS1_21CollectiveEpilogueBwdISA_SB_SD_Li256ELb0ELb0ELi2EEENS1_19SingleTileSchedulerILb0ELb0ELb0ELi128EEEEEEEEEvNT_6ParamsE$_ZZN4cute6detail16composition_implINS_5tupleIJNS_1CILi16EEENS3_ILi2EEES5_S5_NS3_ILi4EEES5_EEENS2_IJNS3_ILi1EEEiiiNS3_ILi144EEENS3_ILi512EEEEEENS2_IJNS2_IJS5_S5_EEES6_NS3_ILi8EEEEEENS2_IJNS2_IJNS3_ILi64EEESA_EEES4_NS3_ILi1024EEEEEEEEDaRKT_RKT0_RKT1_RKT2_ENKUlRKT_RKT0_E_clISC_SG_EEDaSX_S10_) ;  /* 0xfffa9c7000007944 */ /* 0x002fea0003c3ffff */
[----:B------:R-:W-:Y:S01]  /*63df0*/  IMAD.MOV.U32 R5, RZ, RZ, R16 ;  /* 0x000000ffff057224 */ /* 0x000fe200078e0010 */
[----:B------:R-:W-:Y:S01]  /*63e00*/  MOV R3, R14 ;  /* 0x0000000e00037202 */ /* 0x000fe20000000f00 */
[----:B------:R-:W-:Y:S01]  /*63e10*/  IMAD.MOV.U32 R22, RZ, RZ, R15 ;  /* 0x000000ffff167224 */ /* 0x000fe200078e000f */
[----:B------:R-:W-:Y:S02]  /*63e20*/  MOV R16, 0x63e40 ;  /* 0x00063e4000107802 */ /* 0x000fe40000000f00 */
[----:B--2--5:R-:W-:Y:S05]  /*63e30*/  CALL.REL.NOINC `($_ZN7cutlass13device_kernelIN5flash19enable_sm80_to_sm89INS1_16FlashAttnBwdSm80INS1_25CollectiveMainloopBwdSm80ILi2ELi2EN4cute5tupleIJNS5_1CILi128EEES8_NS7_ILi64EEEEEENS_10bfloat16_tEfNS_4arch4Sm80ELb0ELb1ELb1ELb0ELb1ELb0ELb0ELb0ELi2ELi4ELi4ELi4ELb0EEENS1_21CollectiveEpilogueBwdISA_SB_SD_Li256ELb0ELb0ELi2EEENS1_19SingleTileSchedulerILb0ELb0ELb0ELi128EEEEEEEEEvNT_6ParamsE$_ZZN4cute6detail16composition_implINS_5tupleIJNS_1CILi16EEENS3_ILi2EEES5_S5_NS3_ILi4EEES5_EEENS2_IJNS3_ILi1EEEiiiNS3_ILi144EEENS3_ILi512EEEEEENS2_IJNS2_IJS5_S5_EEES6_NS3_ILi8EEEEEENS2_IJNS2_IJNS3_ILi64EEESA_EEES4_NS3_ILi1024EEEEEEEEDaRKT_RKT0_RKT1_RKT2_ENKUlRKT_RKT0_E_clIS6_S4_EEDaSX_S10_) ;  /* 0xfffa99a000007944 */ /* 0x024fea0003c3ffff */
[----:B-----5:R2:W-:Y:S01]  /*63e40*/  STL.64 [R1+0x1410], R2 ;  /* 0x0014100201007387 */ /* 0x0205e20000100a00 */
[----:B------:R-:W-:-:S03]  /*63e50*/  MOV R4, 0x63e70 ;  /* 0x00063e7000047802 */ /* 0x000fc60000000f00 */
[----:B-12---:R-:W-:Y:S05]  /*63e60*/  CALL.REL.NOINC `($_ZN7cutlass13device_kernelIN5flash19enable_sm80_to_sm89INS1_16FlashAttnBwdSm80INS1_25CollectiveMainloopBwdSm80ILi2ELi2EN4cute5tupleIJNS5_1CILi128EEES8_NS7_ILi64EEEEEENS_10bfloat16_tEfNS_4arch4Sm80ELb0ELb1ELb1ELb0ELb1ELb0ELb0ELb0ELi2ELi4ELi4ELi4ELb0EEENS1_21CollectiveEpilogueBwdISA_SB_SD_Li256ELb0ELb0ELi2EEENS1_19SingleTileSchedulerILb0ELb0ELb0ELi128EEEEEEEEEvNT_6ParamsE$_ZN4cute3eso3ESOILb0ELb0EJNS_5tupleIJiNS_1CILi512EEEEEENS2_IJiiEEENS3_ILi1024EEEEEC2ERKS5_RKS6_RKS7_) ;  /* 0xfffa2c8000007944 */ /* 0x006fea0003c3ffff */
[----:B------:R2:W5:Y:S04]  /*63e70*/  LDL R5, [R1+0x1430] ;  /* 0x0014300001057983 */ /* 0x0005680000100800 */
[----:B-1----:R2:W5:Y:S01]  /*63e80*/  LDL.64 R2, [R1+0x1428] ;  /* 0x0014280001027983 */ /* 0x0025620000100a00 */
[----:B------:R-:W-:-:S03]  /*63e90*/  MOV R6, 0x63eb0 ;  /* 0x00063eb000067802 */ /* 0x000fc60000000f00 */
        /* <DEDUP_REMOVED lines=28> */
[----:B------:R-:W-:-:S03]  /*64060*/  MOV R4, 0x64080 ;  /* 0x0006408000047802 */ /* 0x000fc60000000f00 */
        /* <DEDUP_REMOVED lines=24> */
[----:B-12--5:R-:W-:Y:S05]  /*641f0*/  CALL.REL.NOINC `($_ZN7cutlass13device_kernelIN5flash19enable_sm80_to_sm89INS1_16FlashAttnBwdSm80INS1_25CollectiveMainloopBwdSm80ILi2ELi2EN4cute5tupleIJNS5_1CILi128EEES8_NS7_ILi64EEEEEENS_10bfloat16_tEfNS_4arch4Sm80ELb0ELb1ELb1ELb0ELb1ELb0ELb0ELb0ELi2ELi4ELi4ELi4ELb0EEENS1_21CollectiveEpilogueBwdISA_SB_SD_Li256ELb0ELb0ELi2EEENS1_19SingleTileSchedulerILb0ELb0ELb0ELi128EEEEEEEEEvNT_6ParamsE$_ZN4cute3eso3ESOILb1ELb0EJNS_6LayoutINS_5tupleIJNS3_IJNS_1CILi8EEENS4_ILi1EEEEEENS4_ILi2EEENS3_IJNS4_ILi4EEES8_EEEEEENS3_IJNS3_IJS6_NS4_ILi0EEEEEES5_NS3_IJNS4_ILi32EEENS4_ILi16EEEEEEEEEEENS_10ViewEngineIPN7cutlass10bfloat16_tEEEEEC2ERKSI_RKSN_) ;  /* 0xfffa6bd000007944 */ /* 0x026fea0003c3ffff */
[----:B------:R2:W5:Y:S01]  /*64200*/  LDL.64 R74, [R1+0x1410] ;  /* 0x00141000014a7983 */ /* 0x0005620000100a00 */
[----:B------:R-:W-:Y:S01]  /*64210*/  IMAD.MOV.U32 R6, RZ, RZ, R70 ;  /* 0x000000ffff067224 */ /* 0x000fe200078e0046 */
[----:B------:R-:W-:-:S02]  /*64220*/  MOV R3, R71 ;  /* 0x0000004700037202 */ /* 0x000fc40000000f00 */
[----:B------:R-:W-:Y:S02]  /*64230*/  MOV R4, 0x64250 ;  /* 0x0006425000047802 */ /* 0x000fe40000000f00 */
[----:B-12--5:R-:W-:Y:S05]  /*64240*/  CALL.REL.NOINC `($_ZN7cutlass13device_kernelIN5flash19enable_sm80_to_sm89INS1_16FlashAttnBwdSm80INS1_25CollectiveMainloopBwdSm80ILi2ELi2EN4cute5tupleIJNS5_1CILi128EEES8_NS7_ILi64EEEEEENS_10bfloat16_tEfNS_4arch4Sm80ELb0ELb1ELb1ELb0ELb1ELb0ELb0ELb0ELi2ELi4ELi4ELi4ELb0EEENS1_21CollectiveEpilogueBwdISA_SB_SD_Li256ELb0ELb0ELi2EEENS1_19SingleTileSchedulerILb0ELb0ELb0ELi128EEEEEEEEEvNT_6ParamsE$_ZN4cute3eso3ESOILb1ELb0EJNS_6LayoutINS_5tupleIJNS3_IJNS3_IJNS_1CILi4EEENS4_ILi2EEEEEENS4_ILi1EEEEEES6_NS4_ILi8EEEEEENS3_IJNS3_IJNS3_IJS8_NS4_ILi32EEEEEENS4_ILi0EEEEEENS4_ILi64EEES5_EEEEENS_10ViewEngineIPN7cutlass10bfloat16_tEEEEEC2ERKSI_RKSN_) ;  /* 0xfffa582000007944 */ /* 0x026fea0003c3ffff */
[----:B------:R2:W5:Y:S04]  /*64250*/  LDL.64 R72, [R1+0x1410] ;  /* 0x0014100001487983 */ /* 0x0005680000100a00 */
[----:B-1----:R2:W5:Y:S01]  /*64260*/  LD.E.64 R2, [R78.64+0x8] ;  /* 0x000008044e027980 */ /* 0x002562000c101b00 */
[----:B------:R-:W-:Y:S02]  /*64270*/  MOV R9, R69 ;  /* 0x0000004500097202 */ /* 0x000fe40000000f00 */
[----:B------:R-:W-:Y:S02]  /*64280*/  MOV R8, 0x642a0 ;  /* 0x000642a000087802 */ /* 0x000fe40000000f00 */
[----:B--2--5:R-:W-:Y:S05]  /*64290*/  CALL.REL.NOINC `($_ZN7cutlass13device_kernelIN5flash19enable_sm80_to_sm89INS1_16FlashAttnBwdSm80INS1_25CollectiveMainloopBwdSm80ILi2ELi2EN4cute5tupleIJNS5_1CILi128EEES8_NS7_ILi64EEEEEENS_10bfloat16_tEfNS_4arch4Sm80ELb0ELb1ELb1ELb0ELb1ELb0ELb0ELb0ELi2ELi4ELi4ELi4ELb0EEENS1_21CollectiveEpilogueBwdISA_SB_SD_Li256ELb0ELb0ELi2EEENS1_19SingleTileSchedulerILb0ELb0ELb0ELi128EEEEEEEEEvNT_6ParamsE$_ZN4cute8smem_ptrIPN7cutlass10bfloat16_tEECI1NS_12iter_adaptorIS3_S4_EEES3_) ;  /* 0xfffa78d000007944 */ /* 0x024fea0003c3ffff */
[----:B-1----:R1:W5:Y:S01]  /*642a0*/  LDL.64 R2, [R1+0x1410] ;  /* 0x0014100001027983 */ /* 0x0023620000100a00 */
[----:B------:R-:W-:-:S03]  /*642b0*/  MOV R6, 0x642d0 ;  /* 0x000642d000067802 */ /* 0x000fc60000000f00 */
[----:B-1---5:R-:W-:Y:S05]  /*642c0*/  CALL.REL.NOINC `($_ZN7cutlass13device_kernelIN5flash19enable_sm80_to_sm89INS1_16FlashAttnBwdSm80INS1_25CollectiveMainloopBwdSm80ILi2ELi2EN4cute5tupleIJNS5_1CILi128EEES8_NS7_ILi64EEEEEENS_10bfloat16_tEfNS_4arch4Sm80ELb0ELb1ELb1ELb0ELb1ELb0ELb0ELb0ELi2ELi4ELi4ELi4ELb0EEENS1_21CollectiveEpilogueBwdISA_SB_SD_Li256ELb0ELb0ELi2EEENS1_19SingleTileSchedulerILb0ELb0ELb0ELi128EEEEEEEEEvNT_6ParamsE$_ZN4cute3eso3ESOILb1ELb0EJNS_6LayoutINS_5tupleIJNS3_IJNS_1CILi8EEENS4_ILi1EEEEEENS4_ILi2EEEEEENS3_IJNS3_IJS6_NS4_ILi0EEEEEENS4_ILi4096EEEEEEEENS_10ViewEngineINS_8smem_ptrIPN7cutlass10bfloat16_tEEEEEEEC2ERKSE_RKSL_) ;  /* 0xfffa68d000007944 */ /* 0x022fea0003c3ffff */
[----:B-1----:R1:W5:Y:S01]  /*642d0*/  LDL.64 R4, [R1+0x1410] ;  /* 0x0014100001047983 */ /* 0x0023620000100a00 */
[----:B------:R-:W-:Y:S01]  /*642e0*/  IMAD.MOV.U32 R6, RZ, RZ, R74 ;  /* 0x000000ffff067224 */ /* 0x000fe200078e004a */
[----:B------:R-:W-:-:S02]  /*642f0*/  MOV R9, R75 ;  /* 0x0000004b00097202 */ /* 0x000fc40000000f00 */
[----:B------:R-:W-:Y:S02]  /*64300*/  MOV R8, 0x64320 ;  /* 0x0006432000087802 */ /* 0x000fe40000000f00 */
[----:B-1---5:R-:W-:Y:S05]  /*64310*/  CALL.REL.NOINC `($_ZN7cutlass13device_kernelIN5flash19enable_sm80_to_sm89INS1_16FlashAttnBwdSm80INS1_25CollectiveMainloopBwdSm80ILi2ELi2EN4cute5tupleIJNS5_1CILi128EEES8_NS7_ILi64EEEEEENS_10bfloat16_tEfNS_4arch4Sm80ELb0ELb1ELb1ELb0ELb1ELb0ELb0ELb0ELi2ELi4ELi4ELi4ELb0EEENS1_21CollectiveEpilogueBwdISA_SB_SD_Li256ELb0ELb0ELi2EEENS1_19SingleTileSchedulerILb0ELb0ELb0ELi128EEEEEEEEEvNT_6ParamsE$_ZN4cute3eso3ESOILb1ELb0EJNS_6LayoutINS_5tupleIJNS3_IJNS_1CILi8EEENS4_ILi1EEEEEENS4_ILi2EEEEEENS3_IJNS3_IJS6_NS4_ILi0EEEEEES5_EEEEENS_10ViewEngineIPN7cutlass10bfloat16_tEEEEEC2ERKSD_RKSI_) ;  /* 0xfffa6a1000007944 */ /* 0x022fea0003c3ffff */
[----:B------:R2:W5:Y:S01]  /*64320*/  LDL.64 R2, [R1+0x1410] ;  /* 0x0014100001027983 */ /* 0x0005620000100a00 */
[----:B-1----:R-:W-:Y:S02]  /*64330*/  MOV R7, R5 ;  /* 0x0000000500077202 */ /* 0x002fe40000000f00 */
[----:B------:R-:W-:Y:S02]  /*64340*/  MOV R6, 0x64360 ;  /* 0x0006436000067802 */ /* 0x000fe40000000f00 */
[----:B--2--5:R-:W-:Y:S05]  /*64350*/  CALL.REL.NOINC `($_ZN7cutlass13device_kernelIN5flash19enable_sm80_to_sm89INS1_16FlashAttnBwdSm80INS1_25CollectiveMainloopBwdSm80ILi2ELi2EN4cute5tupleIJNS5_1CILi128EEES8_NS7_ILi64EEEEEENS_10bfloat16_tEfNS_4arch4Sm80ELb0ELb1ELb1ELb0ELb1ELb0ELb0ELb0ELi2ELi4ELi4ELi4ELb0EEENS1_21CollectiveEpilogueBwdISA_SB_SD_Li256ELb0ELb0ELi2EEENS1_19SingleTileSchedulerILb0ELb0ELb0ELi128EEEEEEEEEvNT_6ParamsE$_ZN4cute3eso3ESOILb1ELb0EJNS_6LayoutINS_5tupleIJNS3_IJNS_1CILi8EEENS4_ILi1EEEEEENS3_IJNS4_ILi2EEEEEEEEENS3_IJNS3_IJS6_NS4_ILi0EEEEEENS3_IJNS4_ILi4096EEEEEEEEEEENS_10ViewEngineINS_8smem_ptrIPN7cutlass10bfloat16_tEEEEEEEC2ERKSG_RKSN_) ;  /* 0xfffa661000007944 */ /* 0x024fea0003c3ffff */
[----:B------:R2:W5:Y:S01]  /*64360*/  LDL.64 R6, [R1+0x1410] ;  /* 0x0014100001067983 */ /* 0x0005620000100a00 */
[----:B-1----:R-:W-:Y:S02]  /*64370*/  MOV R9, R3 ;  /* 0x0000000300097202 */ /* 0x002fe40000000f00 */
[----:B------:R-:W-:Y:S02]  /*64380*/  MOV R8, 0x643a0 ;  /* 0x000643a000087802 */ /* 0x000fe40000000f00 */
[----:B--2--5:R-:W-:Y:S05]  /*64390*/  CALL.REL.NOINC `($_ZN7cutlass13device_kernelIN5flash19enable_sm80_to_sm89INS1_16FlashAttnBwdSm80INS1_25CollectiveMainloopBwdSm80ILi2ELi2EN4cute5tupleIJNS5_1CILi128EEES8_NS7_ILi64EEEEEENS_10bfloat16_tEfNS_4arch4Sm80ELb0ELb1ELb1ELb0ELb1ELb0ELb0ELb0ELi2ELi4ELi4ELi4ELb0EEENS1_21CollectiveEpilogueBwdISA_SB_SD_Li256ELb0ELb0ELi2EEENS1_19SingleTileSchedulerILb0ELb0ELb0ELi128EEEEEEEEEvNT_6ParamsE$_ZN4cute3eso3ESOILb1ELb0EJNS_6LayoutINS_5tupleIJNS3_IJNS_1CILi8EEENS4_ILi1EEEEEENS3_IJNS4_ILi2EEEEEEEEENS3_IJNS3_IJS6_NS4_ILi0EEEEEENS3_IJS5_EEEEEEEENS_10ViewEngineIPN7cutlass10bfloat16_tEEEEEC2ERKSF_RKSK_) ;  /* 0xfffa66e000007944 */ /* 0x024fea0003c3ffff */
[----:B-1----:R1:W5:Y:S01]  /*643a0*/  LDL.64 R2, [R1+0x1410] ;  /* 0x0014100001027983 */ /* 0x0023620000100a00 */
[----:B------:R-:W-:-:S03]  /*643b0*/  MOV R10, 0x643d0 ;  /* 0x000643d0000a7802 */ /* 0x000fc60000000f00 */
[----:B-1---5:R-:W-:Y:S05]  /*643c0*/  CALL.REL.NOINC `($_ZN7cutlass13device_kernelIN5flash19enable_sm80_to_sm89INS1_16FlashAttnBwdSm80INS1_25CollectiveMainloopBwdSm80ILi2ELi2EN4cute5tupleIJNS5_1CILi128EEES8_NS7_ILi64EEEEEENS_10bfloat16_tEfNS_4arch4Sm80ELb0ELb1ELb1ELb0ELb1ELb0ELb0ELb0ELi2ELi4ELi4ELi4ELb0EEENS1_21CollectiveEpilogueBwdISA_SB_SD_Li256ELb0ELb0ELi2EEENS1_19SingleTileSchedulerILb0ELb0ELb0ELi128EEEEEEEEEvNT_6ParamsE$_ZN4cute3eso3ESOILb1ELb0EJNS_6LayoutINS_5tupleIJNS3_IJNS3_IJNS_1CILi8EEENS4_ILi1EEEEEES6_EEENS3_IJNS3_IJS6_S6_EEENS4_ILi2EEEEEEEEENS3_IJNS3_IJNS3_IJS6_NS4_ILi0EEEEEESD_EEENS3_IJNS3_IJSD_SD_EEES5_EEEEEEEENS_10ViewEngineIPN7cutlass10bfloat16_tEEEEEC2ERKSJ_RKSO_) ;  /* 0xfffa585000007944 */ /* 0x022fea0003c3ffff */
[----:B------:R2:W5:Y:S01]  /*643d0*/  LDL.64 R4, [R1+0x1410] ;  /* 0x0014100001047983 */ /* 0x0005620000100a00 */
[----:B------:R-:W-:Y:S02]  /*643e0*/  MOV R9, R7 ;  /* 0x0000000700097202 */ /* 0x000fe40000000f00 */
[----:B-1----:R-:W-:-:S02]  /*643f0*/  MOV R8, 0x64410 ;  /* 0x0006441000087802 */ /* 0x002fc40000000f00 */
[----:B--2--5:R-:W-:Y:S05]  /*64400*/  CALL.REL.NOINC `($_ZN7cutlass13device_kernelIN5flash19enable_sm80_to_sm89INS1_16FlashAttnBwdSm80INS1_25CollectiveMainloopBwdSm80ILi2ELi2EN4cute5tupleIJNS5_1CILi128EEES8_NS7_ILi64EEEEEENS_10bfloat16_tEfNS_4arch4Sm80ELb0ELb1ELb1ELb0ELb1ELb0ELb0ELb0ELi2ELi4ELi4ELi4ELb0EEENS1_21CollectiveEpilogueBwdISA_SB_SD_Li256ELb0ELb0ELi2EEENS1_19SingleTileSchedulerILb0ELb0ELb0ELi128EEEEEEEEEvNT_6ParamsE$_ZN4cute3eso3ESOILb1ELb0EJNS_6LayoutINS_5tupleIJNS3_IJNS3_IJNS_1CILi8EEENS4_ILi1EEEEEES6_EEENS3_IJNS3_IJS6_S6_EEENS4_ILi2EEEEEEEEENS3_IJNS3_IJNS3_IJS6_NS4_ILi0EEEEEESD_EEENS3_IJNS3_IJSD_SD_EEENS4_ILi4096EEEEEEEEEEENS_10ViewEngineINS_8smem_ptrIPN7cutlass10bfloat16_tEEEEEEEC2ERKSK_RKSR_) ;  /* 0xfffa571000007944 */ /* 0x024fea0003c3ffff */
[----:B------:R2:W5:Y:S01]  /*64410*/  LDL.64 R2, [R1+0x1410] ;  /* 0x0014100001027983 */ /* 0x0005620000100a00 */
[----:B------:R-:W-:Y:S01]  /*64420*/  IMAD.MOV.U32 R6, RZ, RZ, R4 ;  /* 0x000000ffff067224 */ /* 0x000fe200078e0004 */
[----:B------:R-:W-:-:S02]  /*64430*/  MOV R9, R5 ;  /* 0x0000000500097202 */ /* 0x000fc40000000f00 */
[----:B------:R-:W-:Y:S02]  /*64440*/  MOV R8, 0x64460 ;  /* 0x0006446000087802 */ /* 0x000fe40000000f00 */
[----:B-12--5:R-:W-:Y:S05]  /*64450*/  CALL.REL.NOINC `($_ZN7cutlass13device_kernelIN5flash19enable_sm80_to_sm89INS1_16FlashAttnBwdSm80INS1_25CollectiveMainloopBwdSm80ILi2ELi2EN4cute5tupleIJNS5_1CILi128EEES8_NS7_ILi64EEEEEENS_10bfloat16_tEfNS_4arch4Sm80ELb0ELb1ELb1ELb0ELb1ELb0ELb0ELb0ELi2ELi4ELi4ELi4ELb0EEENS1_21CollectiveEpilogueBwdISA_SB_SD_Li256ELb0ELb0ELi2EEENS1_19SingleTileSchedulerILb0ELb0ELb0ELi128EEEEEEEEEvNT_6ParamsE$_ZN4cute3eso3ESOILb1ELb0EJNS_6LayoutINS_5tupleIJNS3_IJNS_1CILi8EEENS4_ILi1EEEEEENS4_ILi2EEEEEENS3_IJNS3_IJS6_NS4_ILi0EEEEEES5_EEEEENS_10ViewEngineIPN7cutlass10bfloat16_tEEEEEC2ERKSD_RKSI_) ;  /* 0xfffa68d000007944 */ /* 0x026fea0003c3ffff */
[----:B------:R2:W5:Y:S01]  /*64460*/  LDL.64 R12, [R1+0x1410] ;  /* 0x00141000010c7983 */ /* 0x0005620000100a00 */
[----:B------:R-:W-:Y:S02]  /*64470*/  MOV R9, R69 ;  /* 0x0000004500097202 */ /* 0x000fe40000000f00 */
[----:B------:R-:W-:Y:S02]  /*64480*/  MOV R8, 0x644a0 ;  /* 0x000644a000087802 */ /* 0x000fe40000000f00 */
[----:B-12--5:R-:W-:Y:S05]  /*64490*/  CALL.REL.NOINC `($_ZN7cutlass13device_kernelIN5flash19enable_sm80_to_sm89INS1_16FlashAttnBwdSm80INS1_25CollectiveMainloopBwdSm80ILi2ELi2EN4cute5tupleIJNS5_1CILi128EEES8_NS7_ILi64EEEEEENS_10bfloat16_tEfNS_4arch4Sm80ELb0ELb1ELb1ELb0ELb1ELb0ELb0ELb0ELi2ELi4ELi4ELi4ELb0EEENS1_21CollectiveEpilogueBwdISA_SB_SD_Li256ELb0ELb0ELi2EEENS1_19SingleTileSchedulerILb0ELb0ELb0ELi128EEEEEEEEEvNT_6ParamsE$_ZN4cute8smem_ptrIPN7cutlass10bfloat16_tEECI1NS_12iter_adaptorIS3_S4_EEES3_) ;  /* 0xfffa76d000007944 */ /* 0x026fea0003c3ffff */
[----:B-1----:R1:W5:Y:S01]  /*644a0*/  LDL.64 R2, [R1+0x1410] ;  /* 0x0014100001027983 */ /* 0x0023620000100a00 */
[----:B------:R-:W-:-:S03]  /*644b0*/  MOV R6, 0x644d0 ;  /* 0x000644d000067802 */ /* 0x000fc60000000f00 */
        /* <DEDUP_REMOVED lines=50> */
[----:B-1----:R-:W-:-:S03]  /*647e0*/  MOV R6, 0x64800 ;  /* 0x0006480000067802 */ /* 0x002fc60000000f00 */
[----:B--2--5:R-:W-:Y:S05]  /*647f0*/  CALL.REL.NOINC `($_ZN7cutlass13device_kernelIN5flash19enable_sm80_to_sm89INS1_16FlashAttnBwdSm80INS1_25CollectiveMainloopBwdSm80ILi2ELi2EN4cute5tupleIJNS5_1CILi128EEES8_NS7_ILi64EEEEEENS_10bfloat16_tEfNS_4arch4Sm80ELb0ELb1ELb1ELb0ELb1ELb0ELb0ELb0ELi2ELi4ELi4ELi4ELb0EEENS1_21CollectiveEpilogueBwdISA_SB_SD_Li256ELb0ELb0ELi2EEENS1_19SingleTileSchedulerILb0ELb0ELb0ELi128EEEEEEEEEvNT_6ParamsE$_ZN4cute3eso3ESOILb1ELb0EJNS_6LayoutINS_5tupleIJNS3_IJNS_1CILi4EEENS4_ILi1EEEEEEEEENS3_IJNS3_IJS6_NS4_ILi0EEEEEEEEEEENS_10ViewEngineIPjEEEEC2ERKSC_RKSF_) ;  /* 0xfffa5ec000007944 */ /* 0x024fea0003c3ffff */
[----:B------:R2:W5:Y:S01]  /*64800*/  LDL.64 R16, [R1+0x1410] ;  /* 0x0014100001107983 */ /* 0x0005620000100a00 */
[----:B-1----:R-:W-:-:S02]  /*64810*/  MOV R4, R8 ;  /* 0x0000000800047202 */ /* 0x002fc40000000f00 */
[----:B------:R-:W-:Y:S02]  /*64820*/  MOV R2, 0x64840 ;  /* 0x0006484000027802 */ /* 0x000fe40000000f00 */
[----:B--2--5:R-:W-:Y:S05]  /*64830*/  CALL.REL.NOINC `($_ZN7cutlass13device_kernelIN5flash19enable_sm80_to_sm89INS1_16FlashAttnBwdSm80INS1_25CollectiveMainloopBwdSm80ILi2ELi2EN4cute5tupleIJNS5_1CILi128EEES8_NS7_ILi64EEEEEENS_10bfloat16_tEfNS_4arch4Sm80ELb0ELb1ELb1ELb0ELb1ELb0ELb0ELb0ELi2ELi4ELi4ELi4ELb0EEENS1_21CollectiveEpilogueBwdISA_SB_SD_Li256ELb0ELb0ELi2EEENS1_19SingleTileSchedulerILb0ELb0ELb0ELi128EEEEEEEEEvNT_6ParamsE$_ZN73_INTERNAL_24fd9406_37_flash_bwd_hdim64_bf16_softcap_sm80_cu_8e232a79_330724__cvta_generic_to_sharedEPKv) ;  /* 0xfffa749000007944 */ /* 0x024fea0003c3ffff */
        /* <DEDUP_REMOVED lines=59> */
[----:B------:R-:W1:Y:S04]  /*64bf0*/  LDSM.16.M88.4 R4, [R4] ;  /* 0x000000000404783b */ /* 0x000e680000000200 */
[----:B-1----:R1:W-:Y:S04]  /*64c00*/  ST.E [R10.64], R4 ;  /* 0x000000040a007985 */ /* 0x0023e8000c101904 */
[----:B------:R1:W-:Y:S04]  /*64c10*/  ST.E [R10.64+0x4], R5 ;  /* 0x000004050a007985 */ /* 0x0003e8000c101904 */
[----:B------:R1:W-:Y:S04]  /*64c20*/  ST.E [R10.64+0x8], R6 ;  /* 0x000008060a007985 */ /* 0x0003e8000c101904 */
[----:B------:R1:W-:Y:S04]  /*64c30*/  ST.E [R10.64+0xc], R7 ;  /* 0x00000c070a007985 */ /* 0x0003e8000c101904 */
[----:B------:R1:W5:Y:S01]  /*64c40*/  LD.E R22, [R76.64] ;  /* 0x000000044c167980 */ /* 0x000362000c101900 */
[----:B------:R-:W-:-:S03]  /*64c50*/  MOV R8, 0x64c70 ;  /* 0x00064c7000087802 */ /* 0x000fc60000000f00 */
[----:B-1---5:R-:W-:Y:S05]  /*64c60*/  CALL.REL.NOINC `($_ZN7cutlass13device_kernelIN5flash19enable_sm80_to_sm89INS1_16FlashAttnBwdSm80INS1_25CollectiveMainloopBwdSm80ILi2ELi2EN4cute5tupleIJNS5_1CILi128EEES8_NS7_ILi64EEEEEENS_10bfloat16_tEfNS_4arch4Sm80ELb0ELb1ELb1ELb0ELb1ELb0ELb0ELb0ELi2ELi4ELi4ELi4ELb0EEENS1_21CollectiveEpilogueBwdISA_SB_SD_Li256ELb0ELb0ELi2EEENS1_19SingleTileSchedulerILb0ELb0ELb0ELi128EEEEEEEEEvNT_6ParamsE$_ZZN4cute5sliceINS_5tupleIJNS_10UnderscoreES2_NS_1CILi0EEEEEENS1_IJNS1_IJNS3_ILi1EEES4_EEEiNS3_ILi1024EEEEEEEEDaRKT_RKT0_ENKUlRKT_RKT0_E_clIS2_iEEDaSI_SL_) ;  /* 0xfffa882000007944 */ /* 0x022fea0003c3ffff */
[----:B------:R-:W-:Y:S02]  /*64c70*/  MOV R4, 0x64c90 ;  /* 0x00064c9000047802 */ /* 0x000fe40000000f00 */
[----:B-1---5:R-:W-:Y:S05]  /*64c80*/  CALL.REL.NOINC `($_ZN7cutlass13device_kernelIN5flash19enable_sm80_to_sm89INS1_16FlashAttnBwdSm80INS1_25CollectiveMainloopBwdSm80ILi2ELi2EN4cute5tupleIJNS5_1CILi128EEES8_NS7_ILi64EEEEEENS_10bfloat16_tEfNS_4arch4Sm80ELb0ELb1ELb1ELb0ELb1ELb0ELb0ELb0ELi2ELi4ELi4ELi4ELb0EEENS1_21CollectiveEpilogueBwdISA_SB_SD_Li256ELb0ELb0ELi2EEENS1_19SingleTileSchedulerILb0ELb0ELb0ELi128EEEEEEEEEvNT_6ParamsE$_ZZN4cute12filter_tupleINS_5tupleIJNS_10UnderscoreES2_NS_1CILi0EEEEEENS1_IJNS1_IJNS3_ILi1EEES4_EEEiNS3_ILi1024EEEEEEZNS_5sliceIS5_S9_EEDaRKT_RKT0_EUlRKT_RKT0_E_EEDaSD_SG_OT1_ENKUlDpSJ_E_clIJNS1_IJS7_EEENS1_IJiEEENS1_IJEEEEEEDaSQ_) ;  /* 0xfffa749000007944 */ /* 0x022fea0003c3ffff */
[----:B------:R-:W-:Y:S02]  /*64c90*/  MOV R6, 0x64cb0 ;  /* 0x00064cb000067802 */ /* 0x000fe40000000f00 */
[----:B-1---5:R-:W-:Y:S05]  /*64ca0*/  CALL.REL.NOINC `($_ZN7cutlass13device_kernelIN5flash19enable_sm80_to_sm89INS1_16FlashAttnBwdSm80INS1_25CollectiveMainloopBwdSm80ILi2ELi2EN4cute5tupleIJNS5_1CILi128EEES8_NS7_ILi64EEEEEENS_10bfloat16_tEfNS_4arch4Sm80ELb0ELb1ELb1ELb0ELb1ELb0ELb0ELb0ELi2ELi4ELi4ELi4ELb0EEENS1_21CollectiveEpilogueBwdISA_SB_SD_Li256ELb0ELb0ELi2EEENS1_19SingleTileSchedulerILb0ELb0ELb0ELi128EEEEEEEEEvNT_6ParamsE$_ZN4cute5tupleIJNS0_IJNS0_IJNS_1CILi8EEENS1_ILi1EEEEEENS1_ILi2EEEEEENS0_IJNS0_IJS3_NS1_ILi0EEEEEEiEEEEEC2ERKS6_RKS9_) ;  /* 0xfffa67a000007944 */ /* 0x022fea0003c3ffff */
[----:B-1----:R1:W5:Y:S01]  /*64cb0*/  LDL R3, [R1+0x1410] ;  /* 0x0014100001037983 */ /* 0x0023620000100800 */
[----:B------:R-:W-:-:S03]  /*64cc0*/  MOV R6, 0x64ce0 ;  /* 0x00064ce000067802 */ /* 0x000fc60000000f00 */
[----:B-1---5:R-:W-:Y:S05]  /*64cd0*/  CALL.REL.NOINC `($_ZN7cutlass13device_kernelIN5flash19enable_sm80_to_sm89INS1_16FlashAttnBwdSm80INS1_25CollectiveMainloopBwdSm80ILi2ELi2EN4cute5tupleIJNS5_1CILi128EEES8_NS7_ILi64EEEEEENS_10bfloat16_tEfNS_4arch4Sm80ELb0ELb1ELb1ELb0ELb1ELb0ELb0ELb0ELi2ELi4ELi4ELi4ELb0EEENS1_21CollectiveEpilogueBwdISA_SB_SD_Li256ELb0ELb0ELi2EEENS1_19SingleTileSchedulerILb0ELb0ELb0ELi128EEEEEEEEEvNT_6ParamsE$_ZN4cute3eso3ESOILb0ELb1EJNS_6LayoutINS_5tupleIJNS3_IJNS_1CILi8EEENS4_ILi1EEEEEENS4_ILi2EEEEEENS3_IJNS3_IJS6_NS4_ILi0EEEEEEiEEEEESA_EEC2ERKSD_RKSA_) ;  /* 0xfffa30e000007944 */ /* 0x022fea0003c3ffff */
[----:B------:R2:W5:Y:S04]  /*64ce0*/  LDL R4, [R1+0x1410] ;  /* 0x0014100001047983 */ /* 0x0005680000100800 */
[----:B-1----:R2:W5:Y:S01]  /*64cf0*/  LD.E.64 R2, [R76.64+0x8] ;  /* 0x000008044c027980 */ /* 0x002562000c101b00 */
[----:B------:R-:W-:-:S02]  /*64d00*/  MOV R9, R69 ;  /* 0x0000004500097202 */ /* 0x000fc40000000f00 */
[----:B------:R-:W-:Y:S02]  /*64d10*/  MOV R8, 0x64d30 ;  /* 0x00064d3000087802 */ /* 0x000fe40000000f00 */
[----:B--2--5:R-:W-:Y:S05]  /*64d20*/  CALL.REL.NOINC `($_ZN7cutlass13device_kernelIN5flash19enable_sm80_to_sm89INS1_16FlashAttnBwdSm80INS1_25CollectiveMainloopBwdSm80ILi2ELi2EN4cute5tupleIJNS5_1CILi128EEES8_NS7_ILi64EEEEEENS_10bfloat16_tEfNS_4arch4Sm80ELb0ELb1ELb1ELb0ELb1ELb0ELb0ELb0ELi2ELi4ELi4ELi4ELb0EEENS1_21CollectiveEpilogueBwdISA_SB_SD_Li256ELb0ELb0ELi2EEENS1_19SingleTileSchedulerILb0ELb0ELb0ELi128EEEEEEEEEvNT_6ParamsE$_ZN4cute8smem_ptrIPN7cutlass10bfloat16_tEECI1NS_12iter_adaptorIS3_S4_EEES3_) ;  /* 0xfffa6e4000007944 */ /* 0x024fea0003c3ffff */
[----:B-1----:R-:W2:Y:S01]  /*64d30*/  LDL.64 R2, [R1+0x1410] ;  /* 0x0014100001027983 */ /* 0x002ea20000100a00 */
[----:B------:R-:W-:Y:S02]  /*64d40*/  MOV R6, R4 ;  /* 0x0000000400067202 */ /* 0x000fe40000000f00 */
[----:B------:R-:W-:Y:S01]  /*64d50*/  MOV R4, 0x64d80 ;  /* 0x00064d8000047802 */ /* 0x000fe20000000f00 */
[----:B--2---:R1:W-:Y:S04]  /*64d60*/  STL.64 [R1+0x1448], R2 ;  /* 0x0014480201007387 */ /* 0x0043e80000100a00 */
[----:B-1----:R-:W-:Y:S05]  /*64d70*/  CALL.REL.NOINC `($_ZN7cutlass13device_kernelIN5flash19enable_sm80_to_sm89INS1_16FlashAttnBwdSm80INS1_25CollectiveMainloopBwdSm80ILi2ELi2EN4cute5tupleIJNS5_1CILi128EEES8_NS7_ILi64EEEEEENS_10bfloat16_tEfNS_4arch4Sm80ELb0ELb1ELb1ELb0ELb1ELb0ELb0ELb0ELi2ELi4ELi4ELi4ELb0EEENS1_21CollectiveEpilogueBwdISA_SB_SD_Li256ELb0ELb0ELi2EEENS1_19SingleTileSchedulerILb0ELb0ELb0ELi128EEEEEEEEEvNT_6ParamsE$_ZN4cute3eso3ESOILb0ELb0EJNS_6LayoutINS_5tupleIJNS3_IJNS_1CILi8EEENS4_ILi1EEEEEENS4_ILi2EEEEEENS3_IJNS3_IJS6_NS4_ILi0EEEEEEiEEEEENS_10ViewEngineINS_8smem_ptrIPN7cutlass10bfloat16_tEEEEEEEC2ERKSD_RKSK_) ;  /* 0xfffa246000007944 */ /* 0x002fea0003c3ffff */
[----:B------:R2:W5:Y:S04]  /*64d80*/  LDL R12, [R1+0x1410] ;  /* 0x00141000010c7983 */ /* 0x0005680000100800 */
[----:B------:R2:W5:Y:S01]  /*64d90*/  LDL.64 R10, [R1+0x1418] ;  /* 0x00141800010a7983 */ /* 0x0005620000100a00 */
[----:B-1----:R-:W-:Y:S01]  /*64da0*/  IMAD.MOV.U32 R8, RZ, RZ, R72 ;  /* 0x000000ffff087224 */ /* 0x002fe200078e0048 */
[----:B------:R-:W-:-:S02]  /*64db0*/  MOV R9, R73 ;  /* 0x0000004900097202 */ /* 0x000fc40000000f00 */
[----:B------:R-:W-:Y:S02]  /*64dc0*/  MOV R6, 0x64de0 ;  /* 0x00064de000067802 */ /* 0x000fe40000000f00 */
[----:B--2--5:R-:W-:Y:S05]  /*64dd0*/  CALL.REL.NOINC `($_ZN7cutlass13device_kernelIN5flash19enable_sm80_to_sm89INS1_16FlashAttnBwdSm80INS1_25CollectiveMainloopBwdSm80ILi2ELi2EN4cute5tupleIJNS5_1CILi128EEES8_NS7_ILi64EEEEEENS_10bfloat16_tEfNS_4arch4Sm80ELb0ELb1ELb1ELb0ELb1ELb0ELb0ELb0ELi2ELi4ELi4ELi4ELb0EEENS1_21CollectiveEpilogueBwdISA_SB_SD_Li256ELb0ELb0ELi2EEENS1_19SingleTileSchedulerILb0ELb0ELb0ELi128EEEEEEEEEvNT_6ParamsE$_ZN4cute3eso3ESOILb1ELb0EJNS_6LayoutINS_5tupleIJNS3_IJNS3_IJNS_1CILi4EEENS4_ILi2EEEEEENS4_ILi1EEEEEES6_EEENS3_IJNS3_IJNS3_IJS8_NS4_ILi32EEEEEENS4_ILi0EEEEEENS4_ILi64EEEEEEEENS_10ViewEngineIPN7cutlass10bfloat16_tEEEEEC2ERKSH_RKSM_) ;  /* 0xfffa4c1000007944 */ /* 0x024fea0003c3ffff */
[----:B------:R2:W5:Y:S01]  /*64de0*/  LDL.64 R4, [R1+0x1410] ;  /* 0x0014100001047983 */ /* 0x0005620000100a00 */
[----:B------:R-:W-:Y:S02]  /*64df0*/  MOV R3, R12 ;  /* 0x0000000c00037202 */ /* 0x000fe40000000f00 */
[----:B-1----:R-:W-:Y:S02]  /*64e00*/  MOV R8, 0x64e20 ;  /* 0x00064e2000087802 */ /* 0x002fe40000000f00 */
[----:B--2--5:R-:W-:Y:S05]  /*64e10*/  CALL.REL.NOINC `($_ZN7cutlass13device_kernelIN5flash19enable_sm80_to_sm89INS1_16FlashAttnBwdSm80INS1_25CollectiveMainloopBwdSm80ILi2ELi2EN4cute5tupleIJNS5_1CILi128EEES8_NS7_ILi64EEEEEENS_10bfloat16_tEfNS_4arch4Sm80ELb0ELb1ELb1ELb0ELb1ELb0ELb0ELb0ELi2ELi4ELi4ELi4ELb0EEENS1_21CollectiveEpilogueBwdISA_SB_SD_Li256ELb0ELb0ELi2EEENS1_19SingleTileSchedulerILb0ELb0ELb0ELi128EEEEEEEEEvNT_6ParamsE$_ZZN4cute4takeILi1ELi2ENS_5tupleIJNS1_IJNS_1CILi1EEENS2_ILi0EEEEEEiEEEEEDaRKT1_ENKUlDpRKT_E_clIJiEEEDaSD_) ;  /* 0xfffa83d000007944 */ /* 0x024fea0003c3ffff */
[----:B------:R-:W-:Y:S02]  /*64e20*/  MOV R6, 0x64e40 ;  /* 0x00064e4000067802 */ /* 0x000fe40000000f00 */
[----:B-1---5:R-:W-:Y:S05]  /*64e30*/  CALL.REL.NOINC `($_ZN7cutlass13device_kernelIN5flash19enable_sm80_to_sm89INS1_16FlashAttnBwdSm80INS1_25CollectiveMainloopBwdSm80ILi2ELi2EN4cute5tupleIJNS5_1CILi128EEES8_NS7_ILi64EEEEEENS_10bfloat16_tEfNS_4arch4Sm80ELb0ELb1ELb1ELb0ELb1ELb0ELb0ELb0ELi2ELi4ELi4ELi4ELb0EEENS1_21CollectiveEpilogueBwdISA_SB_SD_Li256ELb0ELb0ELi2EEENS1_19SingleTileSchedulerILb0ELb0ELb0ELi128EEEEEEEEEvNT_6ParamsE$_ZN4cute3eso3ESOILb1ELb0EJNS_5tupleIJNS_1CILi1EEENS3_ILi0EEEEEENS2_IJiEEEEEC2ERKS6_RKS7_) ;  /* 0xfffa448000007944 */ /* 0x022fea0003c3ffff */
[----:B-1----:R1:W5:Y:S01]  /*64e40*/  LDL R3, [R1+0x1410] ;  /* 0x0014100001037983 */ /* 0x0023620000100800 */
[----:B------:R-:W-:-:S03]  /*64e50*/  MOV R6, 0x64e70 ;  /* 0x00064e7000067802 */ /* 0x000fc60000000f00 */
[----:B-1---5:R-:W-:Y:S05]  /*64e60*/  CALL.REL.NOINC `($_ZN7cutlass13device_kernelIN5flash19enable_sm80_to_sm89INS1_16FlashAttnBwdSm80INS1_25CollectiveMainloopBwdSm80ILi2ELi2EN4cute5tupleIJNS5_1CILi128EEES8_NS7_ILi64EEEEEENS_10bfloat16_tEfNS_4arch4Sm80ELb0ELb1ELb1ELb0ELb1ELb0ELb0ELb0ELi2ELi4ELi4ELi4ELb0EEENS1_21CollectiveEpilogueBwdISA_SB_SD_Li256ELb0ELb0ELi2EEENS1_19SingleTileSchedulerILb0ELb0ELb0ELi128EEEEEEEEEvNT_6ParamsE$_ZN4cute5tupleIJNS0_IJNS0_IJNS_1CILi8EEENS1_ILi1EEEEEENS0_IJNS1_ILi2EEEEEEEEENS0_IJNS0_IJS3_NS1_ILi0EEEEEENS0_IJiEEEEEEEEC2ERKS7_RKSB_) ;  /* 0xfffa65a000007944 */ /* 0x022fea0003c3ffff */
[----:B------:R2:W5:Y:S01]  /*64e70*/  LDL R8, [R1+0x1410] ;  /* 0x0014100001087983 */ /* 0x0005620000100800 */
[----:B------:R-:W-:-:S03]  /*64e80*/  MOV R6, 0x64eb0 ;  /* 0x00064eb000067802 */ /* 0x000fc60000000f00 */
[----:B------:R2:W-:Y:S04]  /*64e90*/  STL.64 [R1+0x1448], R10 ;  /* 0x0014480a01007387 */ /* 0x0005e80000100a00 */
[----:B-12--5:R-:W-:Y:S05]  /*64ea0*/  CALL.REL.NOINC `($_ZN7cutlass13device_kernelIN5flash19enable_sm80_to_sm89INS1_16FlashAttnBwdSm80INS1_25CollectiveMainloopBwdSm80ILi2ELi2EN4cute5tupleIJNS5_1CILi128EEES8_NS7_ILi64EEEEEENS_10bfloat16_tEfNS_4arch4Sm80ELb0ELb1ELb1ELb0ELb1ELb0ELb0ELb0ELi2ELi4ELi4ELi4ELb0EEENS1_21CollectiveEpilogueBwdISA_SB_SD_Li256ELb0ELb0ELi2EEENS1_19SingleTileSchedulerILb0ELb0ELb0ELi128EEEEEEEEEvNT_6ParamsE$_ZN4cute3eso3ESOILb0ELb0EJNS_6LayoutINS_5tupleIJNS3_IJNS_1CILi8EEENS4_ILi1EEEEEENS3_IJNS4_ILi2EEEEEEEEENS3_IJNS3_IJS6_NS4_ILi0EEEEEENS3_IJiEEEEEEEENS_10ViewEngineINS_8smem_ptrIPN7cutlass10bfloat16_tEEEEEEEC2ERKSF_RKSM_) ;  /* 0xfffa22c000007944 */ /* 0x026fea0003c3ffff */
[----:B-1----:R1:W5:Y:S04]  /*64eb0*/  LDL R10, [R1+0x1410] ;  /* 0x00141000010a7983 */ /* 0x0023680000100800 */
[----:B------:R1:W5:Y:S01]  /*64ec0*/  LDL.64 R16, [R1+0x1418] ;  /* 0x0014180001107983 */ /* 0x0003620000100a00 */
[----:B------:R-:W-:-:S03]  /*64ed0*/  MOV R6, 0x64ef0 ;  /* 0x00064ef000067802 */ /* 0x000fc60000000f00 */
[----:B-1---5:R-:W-:Y:S05]  /*64ee0*/  CALL.REL.NOINC `($_ZN7cutlass13device_kernelIN5flash19enable_sm80_to_sm89INS1_16FlashAttnBwdSm80INS1_25CollectiveMainloopBwdSm80ILi2ELi2EN4cute5tupleIJNS5_1CILi128EEES8_NS7_ILi64EEEEEENS_10bfloat16_tEfNS_4arch4Sm80ELb0ELb1ELb1ELb0ELb1ELb0ELb0ELb0ELi2ELi4ELi4ELi4ELb0EEENS1_21CollectiveEpilogueBwdISA_SB_SD_Li256ELb0ELb0ELi2EEENS1_19SingleTileSchedulerILb0ELb0ELb0ELi128EEEEEEEEEvNT_6ParamsE$_ZN4cute3eso3ESOILb1ELb0EJNS_6LayoutINS_5tupleIJNS3_IJNS3_IJNS_1CILi4EEENS4_ILi2EEEEEENS4_ILi1EEEEEENS3_IJS6_EEEEEENS3_IJNS3_IJNS3_IJS8_NS4_ILi32EEEEEENS4_ILi0EEEEEENS3_IJNS4_ILi64EEEEEEEEEEENS_10ViewEngineIPN7cutlass10bfloat16_tEEEEEC2ERKSJ_RKSO_) ;  /* 0xfffa4ac000007944 */ /* 0x022fea0003c3ffff */
[----:B-1----:R1:W5:Y:S01]  /*64ef0*/  LDL.64 R2, [R1+0x1410] ;  /* 0x0014100001027983 */ /* 0x0023620000100a00 */
[----:B------:R-:W-:-:S03]  /*64f00*/  MOV R6, 0x64f20 ;  /* 0x00064f2000067802 */ /* 0x000fc60000000f00 */
[----:B-1---5:R-:W-:Y:S05]  /*64f10*/  CALL.REL.NOINC `($_ZN7cutlass13device_kernelIN5flash19enable_sm80_to_sm89INS1_16FlashAttnBwdSm80INS1_25CollectiveMainloopBwdSm80ILi2ELi2EN4cute5tupleIJNS5_1CILi128EEES8_NS7_ILi64EEEEEENS_10bfloat16_tEfNS_4arch4Sm80ELb0ELb1ELb1ELb0ELb1ELb0ELb0ELb0ELi2ELi4ELi4ELi4ELb0EEENS1_21CollectiveEpilogueBwdISA_SB_SD_Li256ELb0ELb0ELi2EEENS1_19SingleTileSchedulerILb0ELb0ELb0ELi128EEEEEEEEEvNT_6ParamsE$_ZN4cute3eso3ESOILb1ELb0EJNS_6LayoutINS_5tupleIJNS3_IJNS3_IJNS3_IJNS_1CILi4EEENS4_ILi2EEEEEENS4_ILi1EEEEEES8_EEENS3_IJNS3_IJNS3_IJS8_S8_EEES8_EEES6_EEEEEENS3_IJNS3_IJNS3_IJNS3_IJS8_NS4_ILi32EEEEEENS4_ILi0EEEEEESH_EEENS3_IJNS3_IJNS3_IJSH_SH_EEESH_EEENS4_ILi64EEEEEEEEEEENS_10ViewEngineIPN7cutlass10bfloat16_tEEEEEC2ERKSP_RKSU_) ;  /* 0xfffa498000007944 */ /* 0x022fea0003c3ffff */
[----:B------:R2:W5:Y:S01]  /*64f20*/  LDL.64 R8, [R1+0x1410] ;  /* 0x0014100001087983 */ /* 0x0005620000100a00 */
[----:B-1----:R-:W-:Y:S02]  /*64f30*/  MOV R3, R10 ;  /* 0x0000000a00037202 */ /* 0x002fe40000000f00 */
[----:B------:R-:W-:Y:S02]  /*64f40*/  MOV R4, 0x64f60 ;  /* 0x00064f6000047802 */ /* 0x000fe40000000f00 */
[----:B--2--5:R-:W-:Y:S05]  /*64f50*/  CALL.REL.NOINC `($_ZN7cutlass13device_kernelIN5flash19enable_sm80_to_sm89INS1_16FlashAttnBwdSm80INS1_25CollectiveMainloopBwdSm80ILi2ELi2EN4cute5tupleIJNS5_1CILi128EEES8_NS7_ILi64EEEEEENS_10bfloat16_tEfNS_4arch4Sm80ELb0ELb1ELb1ELb0ELb1ELb0ELb0ELb0ELi2ELi4ELi4ELi4ELb0EEENS1_21CollectiveEpilogueBwdISA_SB_SD_Li256ELb0ELb0ELi2EEENS1_19SingleTileSchedulerILb0ELb0ELb0ELi128EEEEEEEEEvNT_6ParamsE$_ZN4cute5tupleIJNS0_IJNS_1CILi2EEEEEENS0_IJiEEEEEC2ERKS3_RKS4_) ;  /* 0xfffa670000007944 */ /* 0x024fea0003c3ffff */
[----:B------:R-:W2:Y:S01]  /*64f60*/  LDL R4, [R1+0x1410] ;  /* 0x0014100001047983 */ /* 0x000ea20000100800 */
[----:B-1----:R-:W-:-:S02]  /*64f70*/  MOV R2, R61 ;  /* 0x0000003d00027202 */ /* 0x002fc40000000f00 */
[----:B------:R-:W-:Y:S01]  /*64f80*/  MOV R14, 0x64fb0 ;  /* 0x00064fb0000e7802 */ /* 0x000fe20000000f00 */
[----:B--2---:R1:W-:Y:S04]  /*64f90*/  STL [R1+0x1448], R4 ;  /* 0x0014480401007387 */ /* 0x0043e80000100800 */
[----:B-1----:R-:W-:Y:S05]  /*64fa0*/  CALL.REL.NOINC `($_ZN7cutlass13device_kernelIN5flash19enable_sm80_to_sm89INS1_16FlashAttnBwdSm80INS1_25CollectiveMainloopBwdSm80ILi2ELi2EN4cute5tupleIJNS5_1CILi128EEES8_NS7_ILi64EEEEEENS_10bfloat16_tEfNS_4arch4Sm80ELb0ELb1ELb1ELb0ELb1ELb0ELb0ELb0ELi2ELi4ELi4ELi4ELb0EEENS1_21CollectiveEpilogueBwdISA_SB_SD_Li256ELb0ELb0ELi2EEENS1_19SingleTileSchedulerILb0ELb0ELb0ELi128EEEEEEEEEvNT_6ParamsE$_ZZN4cute14logical_divideINS_5tupleIJNS1_IJNS_1CILi8EEENS2_ILi1EEEEEENS1_IJNS2_ILi2EEEEEEEEENS1_IJNS1_IJS4_NS2_ILi0EEEEEENS1_IJiEEEEEENS1_IJS5_NS_6LayoutIS4_S9_EEEEEEEDaRKNSD_IT_T0_EERKT1_ENKUlRKT_RKT0_E_clINSD_IS7_SB_EESE_EEDaSQ_ST_) ;  /* 0xfffa7d7000007944 */ /* 0x002fea0003c3ffff */
[----:B------:R-:W-:Y:S02]  /*64fb0*/  MOV R4, 0x64fd0 ;  /* 0x00064fd000047802 */ /* 0x000fe40000000f00 */
[----:B-1---5:R-:W-:Y:S05]  /*64fc0*/  CALL.REL.NOINC `($_ZN7cutlass13device_kernelIN5flash19enable_sm80_to_sm89INS1_16FlashAttnBwdSm80INS1_25CollectiveMainloopBwdSm80ILi2ELi2EN4cute5tupleIJNS5_1CILi128EEES8_NS7_ILi64EEEEEENS_10bfloat16_tEfNS_4arch4Sm80ELb0ELb1ELb1ELb0ELb1ELb0ELb0ELb0ELi2ELi4ELi4ELi4ELb0EEENS1_21CollectiveEpilogueBwdISA_SB_SD_Li256ELb0ELb0ELi2EEENS1_19SingleTileSchedulerILb0ELb0ELb0ELi128EEEEEEEEEvNT_6ParamsE$_ZN4cute3eso3ESOILb1ELb0EJNS_5tupleIJNS2_IJNS_1CILi1EEENS3_ILi0EEEEEENS2_IJS5_S5_EEEEEENS2_IJS5_iEEEEEC2ERKS8_RKS9_) ;  /* 0xfffa3dd000007944 */ /* 0x022fea0003c3ffff */
[----:B-1----:R1:W5:Y:S01]  /*64fd0*/  LDL R3, [R1+0x1410] ;  /* 0x0014100001037983 */ /* 0x0023620000100800 */
[----:B------:R-:W-:-:S03]  /*64fe0*/  MOV R4, 0x65000 ;  /* 0x0006500000047802 */ /* 0x000fc60000000f00 */
[----:B-1---5:R-:W-:Y:S05]  /*64ff0*/  CALL.REL.NOINC `($_ZN7cutlass13device_kernelIN5flash19enable_sm80_to_sm89INS1_16FlashAttnBwdSm80INS1_25CollectiveMainloopBwdSm80ILi2ELi2EN4cute5tupleIJNS5_1CILi128EEES8_NS7_ILi64EEEEEENS_10bfloat16_tEfNS_4arch4Sm80ELb0ELb1ELb1ELb0ELb1ELb0ELb0ELb0ELi2ELi4ELi4ELi4ELb0EEENS1_21CollectiveEpilogueBwdISA_SB_SD_Li256ELb0ELb0ELi2EEENS1_19SingleTileSchedulerILb0ELb0ELb0ELi128EEEEEEEEEvNT_6ParamsE$_ZN4cute5tupleIJNS0_IJNS0_IJNS0_IJNS_1CILi8EEENS1_ILi1EEEEEENS0_IJS3_S3_EEEEEENS0_IJS3_NS1_ILi2EEEEEEEEENS0_IJNS0_IJNS0_IJS3_NS1_ILi0EEEEEENS0_IJSA_SA_EEEEEENS0_IJSA_iEEEEEEEEC2ERKS9_RKSF_) ;  /* 0xfffa620000007944 */ /* 0x022fea0003c3ffff */
[----:B-1----:R1:W5:Y:S01]  /*65000*/  LDL R3, [R1+0x1410] ;  /* 0x0014100001037983 */ /* 0x0023620000100800 */
[----:B------:R-:W-:-:S03]  /*65010*/  MOV R4, 0x65030 ;  /* 0x0006503000047802 */ /* 0x000fc60000000f00 */
[----:B-1---5:R-:W-:Y:S05]  /*65020*/  CALL.REL.NOINC `($_ZN7cutlass13device_kernelIN5flash19enable_sm80_to_sm89INS1_16FlashAttnBwdSm80INS1_25CollectiveMainloopBwdSm80ILi2ELi2EN4cute5tupleIJNS5_1CILi128EEES8_NS7_ILi64EEEEEENS_10bfloat16_tEfNS_4arch4Sm80ELb0ELb1ELb1ELb0ELb1ELb0ELb0ELb0ELi2ELi4ELi4ELi4ELb0EEENS1_21CollectiveEpilogueBwdISA_SB_SD_Li256ELb0ELb0ELi2EEENS1_19SingleTileSchedulerILb0ELb0ELb0ELi128EEEEEEEEEvNT_6ParamsE$_ZN4cute3eso3ESOILb1ELb0EJNS_5tupleIJNS2_IJNS_1CILi1EEENS3_ILi0EEEEEENS2_IJS5_S5_EEEEEENS2_IJS5_iEEEEEC2ERKS8_RKS9_) ;  /* 0xfffa3d7000007944 */ /* 0x022fea0003c3ffff */
[----:B-1----:R1:W5:Y:S01]  /*65030*/  LDL R3, [R1+0x1410] ;  /* 0x0014100001037983 */ /* 0x0023620000100800 */
[----:B------:R-:W-:-:S03]  /*65040*/  MOV R4, 0x65060 ;  /* 0x0006506000047802 */ /* 0x000fc60000000f00 */
[----:B-1---5:R-:W-:Y:S05]  /*65050*/  CALL.REL.NOINC `($_ZN7cutlass13device_kernelIN5flash19enable_sm80_to_sm89INS1_16FlashAttnBwdSm80INS1_25CollectiveMainloopBwdSm80ILi2ELi2EN4cute5tupleIJNS5_1CILi128EEES8_NS7_ILi64EEEEEENS_10bfloat16_tEfNS_4arch4Sm80ELb0ELb1ELb1ELb0ELb1ELb0ELb0ELb0ELi2ELi4ELi4ELi4ELb0EEENS1_21CollectiveEpilogueBwdISA_SB_SD_Li256ELb0ELb0ELi2EEENS1_19SingleTileSchedulerILb0ELb0ELb0ELi128EEEEEEEEEvNT_6ParamsE$_ZN4cute3eso3ESOILb1ELb0EJNS_5tupleIJNS_1CILi0EEES4_EEEiEEC2ERKS5_RKi) ;  /* 0xfffa417000007944 */ /* 0x022fea0003c3ffff */
[----:B-1----:R1:W5:Y:S01]  /*65060*/  LDL R3, [R1+0x1410] ;  /* 0x0014100001037983 */ /* 0x0023620000100800 */
[----:B------:R-:W-:-:S03]  /*65070*/  MOV R4, 0x65090 ;  /* 0x0006509000047802 */ /* 0x000fc60000000f00 */
[----:B-1---5:R-:W-:Y:S05]  /*65080*/  CALL.REL.NOINC `($_ZN7cutlass13device_kernelIN5flash19enable_sm80_to_sm89INS1_16FlashAttnBwdSm80INS1_25CollectiveMainloopBwdSm80ILi2ELi2EN4cute5tupleIJNS5_1CILi128EEES8_NS7_ILi64EEEEEENS_10bfloat16_tEfNS_4arch4Sm80ELb0ELb1ELb1ELb0ELb1ELb0ELb0ELb0ELi2ELi4ELi4ELi4ELb0EEENS1_21CollectiveEpilogueBwdISA_SB_SD_Li256ELb0ELb0ELi2EEENS1_19SingleTileSchedulerILb0ELb0ELb0ELi128EEEEEEEEEvNT_6ParamsE$_ZN4cute3eso3ESOILb1ELb0EJNS_5tupleIJNS2_IJNS_1CILi1EEENS3_ILi0EEEEEES5_EEENS2_IJNS2_IJS5_S5_EEEiEEEEEC2ERKS7_RKS9_) ;  /* 0xfffa3d5000007944 */ /* 0x022fea0003c3ffff */
[----:B-1----:R1:W5:Y:S01]  /*65090*/  LDL R3, [R1+0x1410] ;  /* 0x0014100001037983 */ /* 0x0023620000100800 */
[----:B------:R-:W-:-:S03]  /*650a0*/  MOV R4, 0x650c0 ;  /* 0x000650c000047802 */ /* 0x000fc60000000f00 */
[----:B-1---5:R-:W-:Y:S05]  /*650b0*/  CALL.REL.NOINC `($_ZN7cutlass13device_kernelIN5flash19enable_sm80_to_sm89INS1_16FlashAttnBwdSm80INS1_25CollectiveMainloopBwdSm80ILi2ELi2EN4cute5tupleIJNS5_1CILi128EEES8_NS7_ILi64EEEEEENS_10bfloat16_tEfNS_4arch4Sm80ELb0ELb1ELb1ELb0ELb1ELb0ELb0ELb0ELi2ELi4ELi4ELi4ELb0EEENS1_21CollectiveEpilogueBwdISA_SB_SD_Li256ELb0ELb0ELi2EEENS1_19SingleTileSchedulerILb0ELb0ELb0ELi128EEEEEEEEEvNT_6ParamsE$_ZN4cute5tupleIJNS0_IJNS0_IJNS0_IJNS_1CILi8EEENS1_ILi1EEEEEES3_EEENS0_IJNS0_IJS3_S3_EEENS1_ILi2EEEEEEEEENS0_IJNS0_IJNS0_IJS3_NS1_ILi0EEEEEESA_EEENS0_IJNS0_IJSA_SA_EEEiEEEEEEEEC2ERKS9_RKSF_) ;  /* 0xfffa618000007944 */ /* 0x022fea0003c3ffff */
[----:B------:R2:W5:Y:S01]  /*650c0*/  LDL R6, [R1+0x1410] ;  /* 0x0014100001067983 */ /* 0x0005620000100800 */
[----:B------:R-:W-:-:S03]  /*650d0*/  MOV R4, 0x65100 ;  /* 0x0006510000047802 */ /* 0x000fc60000000f00 */
[----:B------:R2:W-:Y:S04]  /*650e0*/  STL.64 [R1+0x1448], R16 ;  /* 0x0014481001007387 */ /* 0x0005e80000100a00 */
[----:B-12--5:R-:W-:Y:S05]  /*650f0*/  CALL.REL.NOINC `($_ZN7cutlass13device_kernelIN5flash19enable_sm80_to_sm89INS1_16FlashAttnBwdSm80INS1_25CollectiveMainloopBwdSm80ILi2ELi2EN4cute5tupleIJNS5_1CILi128EEES8_NS7_ILi64EEEEEENS_10bfloat16_tEfNS_4arch4Sm80ELb0ELb1ELb1ELb0ELb1ELb0ELb0ELb0ELi2ELi4ELi4ELi4ELb0EEENS1_21CollectiveEpilogueBwdISA_SB_SD_Li256ELb0ELb0ELi2EEENS1_19SingleTileSchedulerILb0ELb0ELb0ELi128EEEEEEEEEvNT_6ParamsE$_ZN4cute3eso3ESOILb0ELb0EJNS_6LayoutINS_5tupleIJNS3_IJNS3_IJNS_1CILi8EEENS4_ILi1EEEEEES6_EEENS3_IJNS3_IJS6_S6_EEENS4_ILi2EEEEEEEEENS3_IJNS3_IJNS3_IJS6_NS4_ILi0EEEEEESD_EEENS3_IJNS3_IJSD_SD_EEEiEEEEEEEENS_10ViewEngineINS_8smem_ptrIPN7cutlass10bfloat16_tEEEEEEEC2ERKSJ_RKSQ_) ;  /* 0xfffa1b0000007944 */ /* 0x026fea0003c3ffff */
[----:B-1----:R1:W5:Y:S04]  /*65100*/  LDL R10, [R1+0x1410] ;  /* 0x00141000010a7983 */ /* 0x0023680000100800 */
[----:B------:R1:W5:Y:S01]  /*65110*/  LDL.64 R4, [R1+0x1418] ;  /* 0x0014180001047983 */ /* 0x0003620000100a00 */
[----:B------:R-:W-:-:S03]  /*65120*/  MOV R6, 0x65140 ;  /* 0x0006514000067802 */ /* 0x000fc60000000f00 */
[----:B-1---5:R-:W-:Y:S05]  /*65130*/  CALL.REL.NOINC `($_ZN7cutlass13device_kernelIN5flash19enable_sm80_to_sm89INS1_16FlashAttnBwdSm80INS1_25CollectiveMainloopBwdSm80ILi2ELi2EN4cute5tupleIJNS5_1CILi128EEES8_NS7_ILi64EEEEEENS_10bfloat16_tEfNS_4arch4Sm80ELb0ELb1ELb1ELb0ELb1ELb0ELb0ELb0ELi2ELi4ELi4ELi4ELb0EEENS1_21CollectiveEpilogueBwdISA_SB_SD_Li256ELb0ELb0ELi2EEENS1_19SingleTileSchedulerILb0ELb0ELb0ELi128EEEEEEEEEvNT_6ParamsE$_ZN4cute3eso3ESOILb1ELb0EJNS_6LayoutINS_5tupleIJNS3_IJNS3_IJNS_1CILi4EEENS4_ILi2EEEEEENS4_ILi1EEEEEES6_EEENS3_IJNS3_IJNS3_IJS8_NS4_ILi32EEEEEENS4_ILi0EEEEEENS4_ILi64EEEEEEEENS_10ViewEngineIPN7cutlass10bfloat16_tEEEEEC2ERKSH_RKSM_) ;  /* 0xfffa48b000007944 */ /* 0x022fea0003c3ffff */
[----:B------:R2:W5:Y:S01]  /*65140*/  LDL.64 R14, [R1+0x1410] ;  /* 0x00141000010e7983 */ /* 0x0005620000100a00 */
[----:B------:R-:W-:Y:S02]  /*65150*/  MOV R3, R10 ;  /* 0x0000000a00037202 */ /* 0x000fe40000000f00 */
[----:B-1----:R-:W-:Y:S02]  /*65160*/  MOV R8, 0x65180 ;  /* 0x0006518000087802 */ /* 0x002fe40000000f00 */
[----:B--2--5:R-:W-:Y:S05]  /*65170*/  CALL.REL.NOINC `($_ZN7cutlass13device_kernelIN5flash19enable_sm80_to_sm89INS1_16FlashAttnBwdSm80INS1_25CollectiveMainloopBwdSm80ILi2ELi2EN4cute5tupleIJNS5_1CILi128EEES8_NS7_ILi64EEEEEENS_10bfloat16_tEfNS_4arch4Sm80ELb0ELb1ELb1ELb0ELb1ELb0ELb0ELb0ELi2ELi4ELi4ELi4ELb0EEENS1_21CollectiveEpilogueBwdISA_SB_SD_Li256ELb0ELb0ELi2EEENS1_19SingleTileSchedulerILb0ELb0ELb0ELi128EEEEEEEEEvNT_6ParamsE$_ZZN4cute5sliceINS_5tupleIJNS1_IJNS_10UnderscoreENS_1CILi0EEEEEENS1_IJS4_S2_EEEEEENS1_IJNS1_IJNS1_IJNS3_ILi1EEES4_EEES4_EEENS1_IJNS1_IJS4_S4_EEEiEEEEEEEEDaRKT_RKT0_ENKUlRKT_RKT0_E_clIS6_SC_EEDaSM_SP_) ;  /* 0xfffa82a000007944 */ /* 0x024fea0003c3ffff */
[----:B------:R-:W-:Y:S02]  /*65180*/  MOV R8, 0x651a0 ;  /* 0x000651a000087802 */ /* 0x000fe40000000f00 */
[----:B-1----:R-:W-:Y:S05]  /*65190*/  CALL.REL.NOINC `($_ZN7cutlass13device_kernelIN5flash19enable_sm80_to_sm89INS1_16FlashAttnBwdSm80INS1_25CollectiveMainloopBwdSm80ILi2ELi2EN4cute5tupleIJNS5_1CILi128EEES8_NS7_ILi64EEEEEENS_10bfloat16_tEfNS_4arch4Sm80ELb0ELb1ELb1ELb0ELb1ELb0ELb0ELb0ELi2ELi4ELi4ELi4ELb0EEENS1_21CollectiveEpilogueBwdISA_SB_SD_Li256ELb0ELb0ELi2EEENS1_19SingleTileSchedulerILb0ELb0ELb0ELi128EEEEEEEEEvNT_6ParamsE$_ZZN4cute12filter_tupleINS_5tupleIJNS1_IJNS_10UnderscoreENS_1CILi0EEEEEENS1_IJS4_S2_EEEEEENS1_IJNS1_IJNS1_IJNS3_ILi1EEES4_EEES4_EEENS1_IJNS1_IJS4_S4_EEEiEEEEEEZNS_5sliceIS7_SD_EEDaRKT_RKT0_EUlRKT_RKT0_E_EEDaSH_SK_OT1_ENKUlDpSN_E_clIJNS1_IJS9_EEENS1_IJiEEEEEEDaSU_) ;  /* 0xfffa6ce000007944 */ /* 0x002fea0003c3ffff */
[----:B------:R-:W-:Y:S02]  /*651a0*/  MOV R6, 0x651c0 ;  /* 0x000651c000067802 */ /* 0x000fe40000000f00 */
[----:B-1---5:R-:W-:Y:S05]  /*651b0*/  CALL.REL.NOINC `($_ZN7cutlass13device_kernelIN5flash19enable_sm80_to_sm89INS1_16FlashAttnBwdSm80INS1_25CollectiveMainloopBwdSm80ILi2ELi2EN4cute5tupleIJNS5_1CILi128EEES8_NS7_ILi64EEEEEENS_10bfloat16_tEfNS_4arch4Sm80ELb0ELb1ELb1ELb0ELb1ELb0ELb0ELb0ELi2ELi4ELi4ELi4ELb0EEENS1_21CollectiveEpilogueBwdISA_SB_SD_Li256ELb0ELb0ELi2EEENS1_19SingleTileSchedulerILb0ELb0ELb0ELi128EEEEEEEEEvNT_6ParamsE$_ZN4cute5tupleIJNS0_IJNS0_IJNS_1CILi8EEENS1_ILi1EEEEEENS1_ILi2EEEEEENS0_IJNS0_IJS3_NS1_ILi0EEEEEEiEEEEEC2ERKS6_RKS9_) ;  /* 0xfffa629000007944 */ /* 0x022fea0003c3ffff */
[----:B-1----:R1:W5:Y:S01]  /*651c0*/  LDL R3, [R1+0x1410] ;  /* 0x0014100001037983 */ /* 0x0023620000100800 */
[----:B------:R-:W-:-:S03]  /*651d0*/  MOV R6, 0x651f0 ;  /* 0x000651f000067802 */ /* 0x000fc60000000f00 */
        /* <DEDUP_REMOVED lines=8> */
[----:B------:R-:W-:-:S02]  /*65260*/  MOV R6, R7 ;  /* 0x0000000700067202 */ /* 0x000fc40000000f00 */
[----:B------:R-:W-:Y:S01]  /*65270*/  MOV R4, 0x652a0 ;  /* 0x000652a000047802 */ /* 0x000fe20000000f00 */
[----:B--2---:R1:W-:Y:S04]  /*65280*/  STL.64 [R1+0x1448], R2 ;  /* 0x0014480201007387 */ /* 0x0043e80000100a00 */
[----:B-1----:R-:W-:Y:S05]  /*65290*/  CALL.REL.NOINC `($_ZN7cutlass13device_kernelIN5flash19enable_sm80_to_sm89INS1_16FlashAttnBwdSm80INS1_25CollectiveMainloopBwdSm80ILi2ELi2EN4cute5tupleIJNS5_1CILi128EEES8_NS7_ILi64EEEEEENS_10bfloat16_tEfNS_4arch4Sm80ELb0ELb1ELb1ELb0ELb1ELb0ELb0ELb0ELi2ELi4ELi4ELi4ELb0EEENS1_21CollectiveEpilogueBwdISA_SB_SD_Li256ELb0ELb0ELi2EEENS1_19SingleTileSchedulerILb0ELb0ELb0ELi128EEEEEEEEEvNT_6ParamsE$_ZN4cute3eso3ESOILb0ELb0EJNS_6LayoutINS_5tupleIJNS3_IJNS_1CILi8EEENS4_ILi1EEEEEENS4_ILi2EEEEEENS3_IJNS3_IJS6_NS4_ILi0EEEEEEiEEEEENS_10ViewEngineINS_8smem_ptrIPN7cutlass10bfloat16_tEEEEEEEC2ERKSD_RKSK_) ;  /* 0xfffa1f4000007944 */ /* 0x002fea0003c3ffff */
[----:B------:R2:W5:Y:S04]  /*652a0*/  LDL R12, [R1+0x1410] ;  /* 0x00141000010c7983 */ /* 0x0005680000100800 */
[----:B------:R2:W5:Y:S01]  /*652b0*/  LDL.64 R16, [R1+0x1418] ;  /* 0x0014180001107983 */ /* 0x0005620000100a00 */
[----:B------:R-:W-:Y:S01]  /*652c0*/  IMAD.MOV.U32 R2, RZ, RZ, R69 ;  /* 0x000000ffff027224 */ /* 0x000fe200078e0045 */
[----:B-1----:R-:W-:Y:S02]  /*652d0*/  MOV R3, RZ ;  /* 0x000000ff00037202 */ /* 0x002fe40000000f00 */
[----:B------:R-:W-:Y:S02]  /*652e0*/  MOV R10, 0x65300 ;  /* 0x00065300000a7802 */ /* 0x000fe40000000f00 */
[----:B--2--5:R-:W-:Y:S05]  /*652f0*/  CALL.REL.NOINC `($_ZN7cutlass13device_kernelIN5flash19enable_sm80_to_sm89INS1_16FlashAttnBwdSm80INS1_25CollectiveMainloopBwdSm80ILi2ELi2EN4cute5tupleIJNS5_1CILi128EEES8_NS7_ILi64EEEEEENS_10bfloat16_tEfNS_4arch4Sm80ELb0ELb1ELb1ELb0ELb1ELb0ELb0ELb0ELi2ELi4ELi4ELi4ELb0EEENS1_21CollectiveEpilogueBwdISA_SB_SD_Li256ELb0ELb0ELi2EEENS1_19SingleTileSchedulerILb0ELb0ELb0ELi128EEEEEEEEEvNT_6ParamsE$_ZN4cute3eso3ESOILb1ELb0EJNS_10UnderscoreEiEEC2ERKS2_RKi) ;  /* 0xfffa2db000007944 */ /* 0x024fea0003c3ffff */
        /* <DEDUP_REMOVED lines=16> */
[----:B------:R-:W-:-:S02]  /*65400*/  MOV R3, RZ ;  /* 0x000000ff00037202 */ /* 0x000fc40000000f00 */
[----:B------:R-:W-:Y:S02]  /*65410*/  MOV R10, 0x65430 ;  /* 0x00065430000a7802 */ /* 0x000fe40000000f00 */
[----:B-1---5:R-:W-:Y:S05]  /*65420*/  CALL.REL.NOINC `($_ZN7cutlass13device_kernelIN5flash19enable_sm80_to_sm89INS1_16FlashAttnBwdSm80INS1_25CollectiveMainloopBwdSm80ILi2ELi2EN4cute5tupleIJNS5_1CILi128EEES8_NS7_ILi64EEEEEENS_10bfloat16_tEfNS_4arch4Sm80ELb0ELb1ELb1ELb0ELb1ELb0ELb0ELb0ELi2ELi4ELi4ELi4ELb0EEENS1_21CollectiveEpilogueBwdISA_SB_SD_Li256ELb0ELb0ELi2EEENS1_19SingleTileSchedulerILb0ELb0ELb0ELi128EEEEEEEEEvNT_6ParamsE$_ZN4cute3eso3ESOILb1ELb0EJNS_10UnderscoreEiEEC2ERKS2_RKi) ;  /* 0xfffa2c8000007944 */ /* 0x022fea0003c3ffff */
[----:B-1----:R-:W2:Y:S01]  /*65430*/  LDL R3, [R1+0x1410] ;  /* 0x0014100001037983 */ /* 0x002ea20000100800 */
[----:B------:R-:W-:Y:S02]  /*65440*/  MOV R4, 0x65470 ;  /* 0x0006547000047802 */ /* 0x000fe40000000f00 */
[----:B--2---:R-:W-:Y:S02]  /*65450*/  SHF.L.U32 R3, R3, 0x6, RZ ;  /* 0x0000000603037819 */ /* 0x004fe400000006ff */
[----:B------:R-:W-:Y:S05]  /*65460*/  CALL.REL.NOINC `($_ZN7cutlass13device_kernelIN5flash19enable_sm80_to_sm89INS1_16FlashAttnBwdSm80INS1_25CollectiveMainloopBwdSm80ILi2ELi2EN4cute5tupleIJNS5_1CILi128EEES8_NS7_ILi64EEEEEENS_10bfloat16_tEfNS_4arch4Sm80ELb0ELb1ELb1ELb0ELb1ELb0ELb0ELb0ELi2ELi4ELi4ELi4ELb0EEENS1_21CollectiveEpilogueBwdISA_SB_SD_Li256ELb0ELb0ELi2EEENS1_19SingleTileSchedulerILb0ELb0ELb0ELi128EEEEEEEEEvNT_6ParamsE$_ZN4cute3eso3ESOILb1ELb0EJNS_6LayoutINS_5tupleIJNS3_IJNS3_IJNS_1CILi4EEENS4_ILi2EEEEEENS4_ILi1EEEEEEEEENS3_IJNS3_IJNS3_IJS8_NS4_ILi32EEEEEENS4_ILi0EEEEEEEEEEEiEEC2ERKSG_RKi) ;  /* 0xfffa450000007944 */ /* 0x000fea0003c3ffff */
[----:B-1----:R-:W2:Y:S01]  /*65470*/  LDL R3, [R1+0x1410] ;  /* 0x0014100001037983 */ /* 0x002ea20000100800 */
        /* <DEDUP_REMOVED lines=20> */
[----:B--2--5:R-:W-:Y:S05]  /*655c0*/  CALL.REL.NOINC `($_ZN7cutlass13device_kernelIN5flash19enable_sm80_to_sm89INS1_16FlashAttnBwdSm80INS1_25CollectiveMainloopBwdSm80ILi2ELi2EN4cute5tupleIJNS5_1CILi128EEES8_NS7_ILi64EEEEEENS_10bfloat16_tEfNS_4arch4Sm80ELb0ELb1ELb1ELb0ELb1ELb0ELb0ELb0ELi2ELi4ELi4ELi4ELb0EEENS1_21CollectiveEpilogueBwdISA_SB_SD_Li256ELb0ELb0ELi2EEENS1_19SingleTileSchedulerILb0ELb0ELb0ELi128EEEEEEEEEvNT_6ParamsE$_ZN4cute3eso3ESOILb1ELb0EJNS_6LayoutINS_5tupleIJNS3_IJNS3_IJNS_1CILi2EEES5_EEENS4_ILi1EEEEEEEEENS3_IJNS3_IJNS3_IJS7_NS4_ILi16EEEEEENS4_ILi0EEEEEEEEEEENS_10ViewEngineIPjEEEEC2ERKSF_RKSI_) ;  /* 0xfffa431000007944 */ /* 0x024fea0003c3ffff */
[----:B------:R2:W5:Y:S01]  /*655d0*/  LDL.64 R80, [R1+0x1410] ;  /* 0x0014100001507983 */ /* 0x0005620000100a00 */
[----:B-1----:R-:W-:-:S02]  /*655e0*/  MOV R4, R8 ;  /* 0x0000000800047202 */ /* 0x002fc40000000f00 */
[----:B------:R-:W-:Y:S02]  /*655f0*/  MOV R2, 0x65610 ;  /* 0x0006561000027802 */ /* 0x000fe40000000f00 */
[----:B--2--5:R-:W-:Y:S05]  /*65600*/  CALL.REL.NOINC `($_ZN7cutlass13device_kernelIN5flash19enable_sm80_to_sm89INS1_16FlashAttnBwdSm80INS1_25CollectiveMainloopBwdSm80ILi2ELi2EN4cute5tupleIJNS5_1CILi128EEES8_NS7_ILi64EEEEEENS_10bfloat16_tEfNS_4arch4Sm80ELb0ELb1ELb1ELb0ELb1ELb0ELb0ELb0ELi2ELi4ELi4ELi4ELb0EEENS1_21CollectiveEpilogueBwdISA_SB_SD_Li256ELb0ELb0ELi2EEENS1_19SingleTileSchedulerILb0ELb0ELb0ELi128EEEEEEEEEvNT_6ParamsE$_ZN73_INTERNAL_24fd9406_37_flash_bwd_hdim64_bf16_softcap_sm80_cu_8e232a79_330724__cvta_generic_to_sharedEPKv) ;  /* 0xfffa66c000007944 */ /* 0x024fea0003c3ffff */
        /* <DEDUP_REMOVED lines=58> */
[----:B------:R-:W1:Y:S04]  /*659b0*/  LDSM.16.MT88.4 R4, [R4] ;  /* 0x000000000404783b */ /* 0x000e680000004200 */
[----:B-1----:R1:W-:Y:S04]  /*659c0*/  ST.E [R10.64], R4 ;  /* 0x000000040a007985 */ /* 0x0023e8000c101904 */
[----:B------:R1:W-:Y:S04]  /*659d0*/  ST.E [R10.64+0x4], R5 ;  /* 0x000004050a007985 */ /* 0x0003e8000c101904 */
[----:B------:R1:W-:Y:S04]  /*659e0*/  ST.E [R10.64+0x40], R6 ;  /* 0x000040060a007985 */ /* 0x0003e8000c101904 */
[----:B------:R1:W-:Y:S02]  /*659f0*/  ST.E [R10.64+0x44], R7 ;  /* 0x000044070a007985 */ /* 0x0003e4000c101904 */
.L_x_1707:
[----:B------:R-:W-:-:S13]  /*65a00*/  ISETP.NE.AND P0, PT, R67, 0x7, PT ;  /* 0x000000074300780c */ /* 0x000fda0003f05270 */
[----:B-1----:R-:W-:Y:S05]  /*65a10*/  @!P0 BRA `(.L_x_1704) ;  /* 0x00001b9000008947 */ /* 0x002fea0003800000 */
[----:B------:R-:W-:Y:S01]  /*65a20*/  IADD3 R12, R67, 0x1, RZ ;  /* 0x00000001430c7810 */ /* 0x000fe20007ffe0ff */
[----:B------:R-:W-:Y:S01]  /*65a30*/  IMAD.MOV.U32 R83, RZ, RZ, R69 ;  /* 0x000000ffff537224 */ /* 0x000fe200078e0045 */
[----:B------:R-:W-:-:S03]  /*65a40*/  MOV R8, 0x65a70 ;  /* 0x00065a7000087802 */ /* 0x000fc60000000f00 */
[----:B------:R-:W-:Y:S02]  /*65a50*/  IMAD.MOV.U32 R3, RZ, RZ, R12 ;  /* 0x000000ffff037224 */ /* 0x000fe400078e000c */
[----:B-1----:R-:W-:Y:S05]  /*65a60*/  CALL.REL.NOINC `($_ZN7cutlass13device_kernelIN5flash19enable_sm80_to_sm89INS1_16FlashAttnBwdSm80INS1_25CollectiveMainloopBwdSm80ILi2ELi2EN4cute5tupleIJNS5_1CILi128EEES8_NS7_ILi64EEEEEENS_10bfloat16_tEfNS_4arch4Sm80ELb0ELb1ELb1ELb0ELb1ELb0ELb0ELb0ELi2ELi4ELi4ELi4ELb0EEENS1_21CollectiveEpilogueBwdISA_SB_SD_Li256ELb0ELb0ELi2EEENS1_19SingleTileSchedulerILb0ELb0ELb0ELi128EEEEEEEEEvNT_6ParamsE$_ZN4cute3eso3ESOILb1ELb0EJNS_10UnderscoreES2_iEEC2ERKS2_S5_RKi) ;  /* 0xfffa260000007944 */ /* 0x002fea0003c3ffff */
        /* <DEDUP_REMOVED lines=16> */
[----:B------:R-:W-:Y:S05]  /*65b70*/  CALL.REL.NOINC `($_ZN7cutlass13device_kernelIN5flash19enable_sm80_to_sm89INS1_16FlashAttnBwdSm80INS1_25CollectiveMainloopBwdSm80ILi2ELi2EN4cute5tupleIJNS5_1CILi128EEES8_NS7_ILi64EEEEEENS_10bfloat16_tEfNS_4arch4Sm80ELb0ELb1ELb1ELb0ELb1ELb0ELb0ELb0ELi2ELi4ELi4ELi4ELb0EEENS1_21CollectiveEpilogueBwdISA_SB_SD_Li256ELb0ELb0ELi2EEENS1_19SingleTileSchedulerILb0ELb0ELb0ELi128EEEEEEEEEvNT_6ParamsE$_ZN4cute3eso3ESOILb1ELb0EJNS_6LayoutINS_5tupleIJNS3_IJNS_1CILi8EEENS4_ILi1EEEEEENS4_ILi2EEEEEENS3_IJNS3_IJS6_NS4_ILi0EEEEEENS4_ILi4096EEEEEEEEiEEC2ERKSE_RKi) ;  /* 0xfffa506000007944 */ /* 0x000fea0003c3ffff */
        /* <DEDUP_REMOVED lines=8> */
[----:B-1---5:R-:W-:Y:S05]  /*65c00*/  CALL.REL.NOINC `($_ZN7cutlass13device_kernelIN5flash19enable_sm80_to_sm89INS1_16FlashAttnBwdSm80INS1_25CollectiveMainloopBwdSm80ILi2ELi2EN4cute5tupleIJNS5_1CILi128EEES8_NS7_ILi64EEEEEENS_10bfloat16_tEfNS_4arch4Sm80ELb0ELb1ELb1ELb0ELb1ELb0ELb0ELb0ELi2ELi4ELi4ELi4ELb0EEENS1_21CollectiveEpilogueBwdISA_SB_SD_Li256ELb0ELb0ELi2EEENS1_19SingleTileSchedulerILb0ELb0ELb0ELi128EEEEEEEEEvNT_6ParamsE$_ZN4cute3eso3ESOILb1ELb0EJNS_6LayoutINS_5tupleIJNS3_IJNS_1CILi8EEENS4_ILi1EEEEEENS4_ILi2EEEEEENS3_IJNS3_IJS6_NS4_ILi0EEEEEENS4_ILi4096EEEEEEEENS_10ViewEngineINS_8smem_ptrIPN7cutlass10bfloat16_tEEEEEEEC2ERKSE_RKSL_) ;  /* 0xfffa4f9000007944 */ /* 0x022fea0003c3ffff */
[----:B-1----:R1:W5:Y:S01]  /*65c10*/  LDL.64 R4, [R1+0x1410] ;  /* 0x0014100001047983 */ /* 0x0023620000100a00 */
[----:B------:R-:W-:Y:S01]  /*65c20*/  IMAD.MOV.U32 R83, RZ, RZ, R60 ;  /* 0x000000ffff537224 */ /* 0x000fe200078e003c */
[----:B------:R-:W-:-:S02]  /*65c30*/  MOV R3, R12 ;  /* 0x0000000c00037202 */ /* 0x000fc40000000f00 */
[----:B------:R-:W-:Y:S02]  /*65c40*/  MOV R8, 0x65c60 ;  /* 0x00065c6000087802 */ /* 0x000fe40000000f00 */
[----:B-1---5:R-:W-:Y:S05]  /*65c50*/  CALL.REL.NOINC `($_ZN7cutlass13device_kernelIN5flash19enable_sm80_to_sm89INS1_16FlashAttnBwdSm80INS1_25CollectiveMainloopBwdSm80ILi2ELi2EN4cute5tupleIJNS5_1CILi128EEES8_NS7_ILi64EEEEEENS_10bfloat16_tEfNS_4arch4Sm80ELb0ELb1ELb1ELb0ELb1ELb0ELb0ELb0ELi2ELi4ELi4ELi4ELb0EEENS1_21CollectiveEpilogueBwdISA_SB_SD_Li256ELb0ELb0ELi2EEENS1_19SingleTileSchedulerILb0ELb0ELb0ELi128EEEEEEEEEvNT_6ParamsE$_ZN4cute3eso3ESOILb1ELb0EJNS_10UnderscoreES2_iEEC2ERKS2_S5_RKi) ;  /* 0xfffa241000007944 */ /* 0x022fea0003c3ffff */
        /* <DEDUP_REMOVED lines=10> */
[----:B------:R-:W-:Y:S05]  /*65d00*/  CALL.REL.NOINC `($_ZN7cutlass13device_kernelIN5flash19enable_sm80_to_sm89INS1_16FlashAttnBwdSm80INS1_25CollectiveMainloopBwdSm80ILi2ELi2EN4cute5tupleIJNS5_1CILi128EEES8_NS7_ILi64EEEEEENS_10bfloat16_tEfNS_4arch4Sm80ELb0ELb1ELb1ELb0ELb1ELb0ELb0ELb0ELi2ELi4ELi4ELi4ELb0EEENS1_21CollectiveEpilogueBwdISA_SB_SD_Li256ELb0ELb0ELi2EEENS1_19SingleTileSchedulerILb0ELb0ELb0ELi128EEEEEEEEEvNT_6ParamsE$_ZN4cute3eso3ESOILb1ELb0EJNS_6LayoutINS_5tupleIJNS3_IJNS_1CILi8EEENS4_ILi1EEEEEENS4_ILi2EEEEEENS3_IJNS3_IJS6_NS4_ILi0EEEEEES5_EEEEEiEEC2ERKSD_RKi) ;  /* 0xfffa508000007944 */ /* 0x000fea0003c3ffff */
[----:B-1----:R-:W2:Y:S01]  /*65d10*/  LDL R3, [R1+0x1380] ;  /* 0x0013800001037983 */ /* 0x002ea20000100800 */
[----:B------:R-:W-:Y:S01]  /*65d20*/  MOV R8, 0x65d60 ;  /* 0x00065d6000087802 */ /* 0x000fe20000000f00 */
[----:B--2---:R-:W-:-:S05]  /*65d30*/  IMAD.WIDE R6, R3, 0x2, R74 ;  /* 0x0000000203067825 */ /* 0x004fca00078e024a */
[----:B------:R-:W-:Y:S02]  /*65d40*/  MOV R9, R7 ;  /* 0x0000000700097202 */ /* 0x000fe40000000f00 */
[----:B------:R-:W-:Y:S05]  /*65d50*/  CALL.REL.NOINC `($_ZN7cutlass13device_kernelIN5flash19enable_sm80_to_sm89INS1_16FlashAttnBwdSm80INS1_25CollectiveMainloopBwdSm80ILi2ELi2EN4cute5tupleIJNS5_1CILi128EEES8_NS7_ILi64EEEEEENS_10bfloat16_tEfNS_4arch4Sm80ELb0ELb1ELb1ELb0ELb1ELb0ELb0ELb0ELi2ELi4ELi4ELi4ELb0EEENS1_21CollectiveEpilogueBwdISA_SB_SD_Li256ELb0ELb0ELi2EEENS1_19SingleTileSchedulerILb0ELb0ELb0ELi128EEEEEEEEEvNT_6ParamsE$_ZN4cute3eso3ESOILb1ELb0EJNS_6LayoutINS_5tupleIJNS3_IJNS_1CILi8EEENS4_ILi1EEEEEENS4_ILi2EEEEEENS3_IJNS3_IJS6_NS4_ILi0EEEEEES5_EEEEENS_10ViewEngineIPN7cutlass10bfloat16_tEEEEEC2ERKSD_RKSI_) ;  /* 0xfffa4fd000007944 */ /* 0x000fea0003c3ffff */
[----:B------:R2:W5:Y:S01]  /*65d60*/  LDL.64 R2, [R1+0x1410] ;  /* 0x0014100001027983 */ /* 0x0005620000100a00 */
[----:B-1----:R-:W-:Y:S02]  /*65d70*/  MOV R7, R5 ;  /* 0x0000000500077202 */ /* 0x002fe40000000f00 */
[----:B------:R-:W-:Y:S02]  /*65d80*/  MOV R6, 0x65da0 ;  /* 0x00065da000067802 */ /* 0x000fe40000000f00 */
[----:B--2--5:R-:W-:Y:S05]  /*65d90*/  CALL.REL.NOINC `($_ZN7cutlass13device_kernelIN5flash19enable_sm80_to_sm89INS1_16FlashAttnBwdSm80INS1_25CollectiveMainloopBwdSm80ILi2ELi2EN4cute5tupleIJNS5_1CILi128EEES8_NS7_ILi64EEEEEENS_10bfloat16_tEfNS_4arch4Sm80ELb0ELb1ELb1ELb0ELb1ELb0ELb0ELb0ELi2ELi4ELi4ELi4ELb0EEENS1_21CollectiveEpilogueBwdISA_SB_SD_Li256ELb0ELb0ELi2EEENS1_19SingleTileSchedulerILb0ELb0ELb0ELi128EEEEEEEEEvNT_6ParamsE$_ZN4cute3eso3ESOILb1ELb0EJNS_6LayoutINS_5tupleIJNS3_IJNS_1CILi8EEENS4_ILi1EEEEEENS3_IJNS4_ILi2EEEEEEEEENS3_IJNS3_IJS6_NS4_ILi0EEEEEENS3_IJNS4_ILi4096EEEEEEEEEEENS_10ViewEngineINS_8smem_ptrIPN7cutlass10bfloat16_tEEEEEEEC2ERKSG_RKSN_) ;  /* 0xfffa4bd000007944 */ /* 0x024fea0003c3ffff */
[----:B-1----:R1:W5:Y:S01]  /*65da0*/  LDL.64 R4, [R1+0x1410] ;  /* 0x0014100001047983 */ /* 0x0023620000100a00 */
[----:B------:R-:W-:Y:S02]  /*65db0*/  MOV R9, R3 ;  /* 0x0000000300097202 */ /* 0x000fe40000000f00 */
[----:B------:R-:W-:Y:S02]  /*65dc0*/  MOV R8, 0x65de0 ;  /* 0x00065de000087802 */ /* 0x000fe40000000f00 */
[----:B-1---5:R-:W-:Y:S05]  /*65dd0*/  CALL.REL.NOINC `($_ZN7cutlass13device_kernelIN5flash19enable_sm80_to_sm89INS1_16FlashAttnBwdSm80INS1_25CollectiveMainloopBwdSm80ILi2ELi2EN4cute5tupleIJNS5_1CILi128EEES8_NS7_ILi64EEEEEENS_10bfloat16_tEfNS_4arch4Sm80ELb0ELb1ELb1ELb0ELb1ELb0ELb0ELb0ELi2ELi4ELi4ELi4ELb0EEENS1_21CollectiveEpilogueBwdISA_SB_SD_Li256ELb0ELb0ELi2EEENS1_19SingleTileSchedulerILb0ELb0ELb0ELi128EEEEEEEEEvNT_6ParamsE$_ZN4cute3eso3ESOILb1ELb0EJNS_6LayoutINS_5tupleIJNS3_IJNS_1CILi8EEENS4_ILi1EEEEEENS3_IJNS4_ILi2EEEEEEEEENS3_IJNS3_IJS6_NS4_ILi0EEEEEENS3_IJS5_EEEEEEEENS_10ViewEngineIPN7cutlass10bfloat16_tEEEEEC2ERKSF_RKSK_) ;  /* 0xfffa4ca000007944 */ /* 0x022fea0003c3ffff */
[----:B-1----:R1:W5:Y:S01]  /*65de0*/  LDL.64 R2, [R1+0x1410] ;  /* 0x0014100001027983 */ /* 0x0023620000100a00 */
[----:B------:R-:W-:-:S03]  /*65df0*/  MOV R10, 0x65e10 ;  /* 0x00065e10000a7802 */ /* 0x000fc60000000f00 */
[----:B-1---5:R-:W-:Y:S05]  /*65e00*/  CALL.REL.NOINC `($_ZN7cutlass13device_kernelIN5flash19enable_sm80_to_sm89INS1_16FlashAttnBwdSm80INS1_25CollectiveMainloopBwdSm80ILi2ELi2EN4cute5tupleIJNS5_1CILi128EEES8_NS7_ILi64EEEEEENS_10bfloat16_tEfNS_4arch4Sm80ELb0ELb1ELb1ELb0ELb1ELb0ELb0ELb0ELi2ELi4ELi4ELi4ELb0EEENS1_21CollectiveEpilogueBwdISA_SB_SD_Li256ELb0ELb0ELi2EEENS1_19SingleTileSchedulerILb0ELb0ELb0ELi128EEEEEEEEEvNT_6ParamsE$_ZN4cute3eso3ESOILb1ELb0EJNS_6LayoutINS_5tupleIJNS3_IJNS3_IJNS_1CILi8EEENS4_ILi1EEEEEES6_EEENS3_IJNS3_IJS6_S6_EEENS4_ILi2EEEEEEEEENS3_IJNS3_IJNS3_IJS6_NS4_ILi0EEEEEESD_EEENS3_IJNS3_IJSD_SD_EEES5_EEEEEEEENS_10ViewEngineIPN7cutlass10bfloat16_tEEEEEC2ERKSJ_RKSO_) ;  /* 0xfffa3e1000007944 */ /* 0x022fea0003c3ffff */
[----:B-1----:R1:W5:Y:S01]  /*65e10*/  LDL.64 R2, [R1+0x1410] ;  /* 0x0014100001027983 */ /* 0x0023620000100a00 */
[----:B------:R-:W-:Y:S01]  /*65e20*/  IMAD.MOV.U32 R6, RZ, RZ, R4 ;  /* 0x000000ffff067224 */ /* 0x000fe200078e0004 */
[----:B------:R-:W-:Y:S02]  /*65e30*/  MOV R9, R5 ;  /* 0x0000000500097202 */ /* 0x000fe40000000f00 */
[----:B------:R-:W-:-:S02]  /*65e40*/  MOV R8, 0x65e60 ;  /* 0x00065e6000087802 */ /* 0x000fc40000000f00 */
[----:B-1---5:R-:W-:Y:S05]  /*65e50*/  CALL.REL.NOINC `($_ZN7cutlass13device_kernelIN5flash19enable_sm80_to_sm89INS1_16FlashAttnBwdSm80INS1_25CollectiveMainloopBwdSm80ILi2ELi2EN4cute5tupleIJNS5_1CILi128EEES8_NS7_ILi64EEEEEENS_10bfloat16_tEfNS_4arch4Sm80ELb0ELb1ELb1ELb0ELb1ELb0ELb0ELb0ELi2ELi4ELi4ELi4ELb0EEENS1_21CollectiveEpilogueBwdISA_SB_SD_Li256ELb0ELb0ELi2EEENS1_19SingleTileSchedulerILb0ELb0ELb0ELi128EEEEEEEEEvNT_6ParamsE$_ZN4cute3eso3ESOILb1ELb0EJNS_6LayoutINS_5tupleIJNS3_IJNS3_IJNS_1CILi8EEENS4_ILi1EEEEEES6_EEENS3_IJNS3_IJS6_S6_EEENS4_ILi2EEEEEEEEENS3_IJNS3_IJNS3_IJS6_NS4_ILi0EEEEEESD_EEENS3_IJNS3_IJSD_SD_EEENS4_ILi4096EEEEEEEEEEENS_10ViewEngineINS_8smem_ptrIPN7cutlass10bfloat16_tEEEEEEEC2ERKSK_RKSR_) ;  /* 0xfffa3cc000007944 */ /* 0x022fea0003c3ffff */
[----:B------:R2:W5:Y:S01]  /*65e60*/  LDL.64 R4, [R1+0x1410] ;  /* 0x0014100001047983 */ /* 0x0005620000100a00 */
[----:B------:R-:W-:Y:S01]  /*65e70*/  IMAD.MOV.U32 R6, RZ, RZ, R2 ;  /* 0x000000ffff067224 */ /* 0x000fe200078e0002 */
[----:B------:R-:W-:-:S02]  /*65e80*/  MOV R9, R3 ;  /* 0x0000000300097202 */ /* 0x000fc40000000f00 */
[----:B------:R-:W-:Y:S02]  /*65e90*/  MOV R8, 0x65eb0 ;  /* 0x00065eb000087802 */ /* 0x000fe40000000f00 */
[----:B-12--5:R-:W-:Y:S05]  /*65ea0*/  CALL.REL.NOINC `($_ZN7cutlass13device_kernelIN5flash19enable_sm80_to_sm89INS1_16FlashAttnBwdSm80INS1_25CollectiveMainloopBwdSm80ILi2ELi2EN4cute5tupleIJNS5_1CILi128EEES8_NS7_ILi64EEEEEENS_10bfloat16_tEfNS_4arch4Sm80ELb0ELb1ELb1ELb0ELb1ELb0ELb0ELb0ELi2ELi4ELi4ELi4ELb0EEENS1_21CollectiveEpilogueBwdISA_SB_SD_Li256ELb0ELb0ELi2EEENS1_19SingleTileSchedulerILb0ELb0ELb0ELi128EEEEEEEEEvNT_6ParamsE$_ZN4cute3eso3ESOILb1ELb0EJNS_6LayoutINS_5tupleIJNS3_IJNS_1CILi8EEENS4_ILi1EEEEEENS4_ILi2EEEEEENS3_IJNS3_IJS6_NS4_ILi0EEEEEES5_EEEEENS_10ViewEngineIPN7cutlass10bfloat16_tEEEEEC2ERKSD_RKSI_) ;  /* 0xfffa4e8000007944 */ /* 0x026fea0003c3ffff */
[----:B------:R2:W5:Y:S01]  /*65eb0*/  LDL.64 R14, [R1+0x1410] ;  /* 0x00141000010e7983 */ /* 0x0005620000100a00 */
[----:B------:R-:W-:Y:S01]  /*65ec0*/  IMAD.MOV.U32 R2, RZ, RZ, R4 ;  /* 0x000000ffff027224 */ /* 0x000fe200078e0004 */
[----:B------:R-:W-:Y:S01]  /*65ed0*/  MOV R3, R5 ;  /* 0x0000000500037202 */ /* 0x000fe20000000f00 */
[----:B------:R-:W-:Y:S01]  /*65ee0*/  IMAD.MOV.U32 R9, RZ, RZ, R69 ;  /* 0x000000ffff097224 */ /* 0x000fe200078e0045 */
        /* <DEDUP_REMOVED lines=128> */
[----:B------:R2:W5:Y:S04]  /*666f0*/  LDL R5, [R1+0x1380] ;  /* 0x0013800001057983 */ /* 0x0005680000100800 */
[----:B------:R2:W5:Y:S01]  /*66700*/  LD.E R22, [R76.64] ;  /* 0x000000044c167980 */ /* 0x000562000c101900 */
[----:B------:R-:W-:-:S03]  /*66710*/  MOV R4, 0x66730 ;  /* 0x0006673000047802 */ /* 0x000fc60000000f00 */
[----:B-12--5:R-:W-:Y:S05]  /*66720*/  CALL.REL.NOINC `($_ZN7cutlass13device_kernelIN5flash19enable_sm80_to_sm89INS1_16FlashAttnBwdSm80INS1_25CollectiveMainloopBwdSm80ILi2ELi2EN4cute5tupleIJNS5_1CILi128EEES8_NS7_ILi64EEEEEENS_10bfloat16_tEfNS_4arch4Sm80ELb0ELb1ELb1ELb0ELb1ELb0ELb0ELb0ELi2ELi4ELi4ELi4ELb0EEENS1_21CollectiveEpilogueBwdISA_SB_SD_Li256ELb0ELb0ELi2EEENS1_19SingleTileSchedulerILb0ELb0ELb0ELi128EEEEEEEEEvNT_6ParamsE$_ZZN4cute5sliceINS_5tupleIJNS_10UnderscoreES2_iEEENS1_IJNS1_IJNS_1CILi1EEENS4_ILi0EEEEEEiNS4_ILi1024EEEEEEEEDaRKT_RKT0_ENKUlRKT_RKT0_E_clIS2_iEEDaSI_SL_) ;  /* 0xfffa6f4000007944 */ /* 0x026fea0003c3ffff */
[----:B------:R-:W-:Y:S02]  /*66730*/  MOV R4, 0x66750 ;  /* 0x0006675000047802 */ /* 0x000fe40000000f00 */
[----:B-1---5:R-:W-:Y:S05]  /*66740*/  CALL.REL.NOINC `($_ZN7cutlass13device_kernelIN5flash19enable_sm80_to_sm89INS1_16FlashAttnBwdSm80INS1_25CollectiveMainloopBwdSm80ILi2ELi2EN4cute5tupleIJNS5_1CILi128EEES8_NS7_ILi64EEEEEENS_10bfloat16_tEfNS_4arch4Sm80ELb0ELb1ELb1ELb0ELb1ELb0ELb0ELb0ELi2ELi4ELi4ELi4ELb0EEENS1_21CollectiveEpilogueBwdISA_SB_SD_Li256ELb0ELb0ELi2EEENS1_19SingleTileSchedulerILb0ELb0ELb0ELi128EEEEEEEEEvNT_6ParamsE$_ZZN4cute12filter_tupleINS_5tupleIJNS_10UnderscoreES2_iEEENS1_IJNS1_IJNS_1CILi1EEENS4_ILi0EEEEEEiNS4_ILi1024EEEEEEZNS_5sliceIS3_S9_EEDaRKT_RKT0_EUlRKT_RKT0_E_EEDaSD_SG_OT1_ENKUlDpSJ_E_clIJNS1_IJS7_EEENS1_IJiEEENS1_IJEEEEEEDaSQ_) ;  /* 0xfffa5bd000007944 */ /* 0x022fea0003c3ffff */
[----:B------:R-:W-:Y:S02]  /*66750*/  MOV R6, 0x66770 ;  /* 0x0006677000067802 */ /* 0x000fe40000000f00 */
[----:B-1---5:R-:W-:Y:S05]  /*66760*/  CALL.REL.NOINC `($_ZN7cutlass13device_kernelIN5flash19enable_sm80_to_sm89INS1_16FlashAttnBwdSm80INS1_25CollectiveMainloopBwdSm80ILi2ELi2EN4cute5tupleIJNS5_1CILi128EEES8_NS7_ILi64EEEEEENS_10bfloat16_tEfNS_4arch4Sm80ELb0ELb1ELb1ELb0ELb1ELb0ELb0ELb0ELi2ELi4ELi4ELi4ELb0EEENS1_21CollectiveEpilogueBwdISA_SB_SD_Li256ELb0ELb0ELi2EEENS1_19SingleTileSchedulerILb0ELb0ELb0ELi128EEEEEEEEEvNT_6ParamsE$_ZN4cute5tupleIJNS0_IJNS0_IJNS_1CILi8EEENS1_ILi1EEEEEENS1_ILi2EEEEEENS0_IJNS0_IJS3_NS1_ILi0EEEEEEiEEEEEC2ERKS6_RKS9_) ;  /* 0xfffa4ce000007944 */ /* 0x022fea0003c3ffff */
[----:B------:R2:W5:Y:S01]  /*66770*/  LDL R6, [R1+0x1410] ;  /* 0x0014100001067983 */ /* 0x0005620000100800 */
[----:B-1----:R-:W-:-:S02]  /*66780*/  SHF.L.U32 R2, R5, 0xa, RZ ;  /* 0x0000000a05027819 */ /* 0x002fc400000006ff */
[----:B------:R-:W-:-:S03]  /*66790*/  MOV R4, 0x667c0 ;  /* 0x000667c000047802 */ /* 0x000fc60000000f00 */
[----:B------:R2:W-:Y:S04]  /*667a0*/  STL [R1+0x1420], R2 ;  /* 0x0014200201007387 */ /* 0x0005e80000100800 */
[----:B--2--5:R-:W-:Y:S05]  /*667b0*/  CALL.REL.NOINC `($_ZN7cutlass13device_kernelIN5flash19enable_sm80_to_sm89INS1_16FlashAttnBwdSm80INS1_25CollectiveMainloopBwdSm80ILi2ELi2EN4cute5tupleIJNS5_1CILi128EEES8_NS7_ILi64EEEEEENS_10bfloat16_tEfNS_4arch4Sm80ELb0ELb1ELb1ELb0ELb1ELb0ELb0ELb0ELi2ELi4ELi4ELi4ELb0EEENS1_21CollectiveEpilogueBwdISA_SB_SD_Li256ELb0ELb0ELi2EEENS1_19SingleTileSchedulerILb0ELb0ELb0ELi128EEEEEEEEEvNT_6ParamsE$_ZN4cute3eso3ESOILb0ELb0EJNS_6LayoutINS_5tupleIJNS3_IJNS_1CILi8EEENS4_ILi1EEEEEENS4_ILi2EEEEEENS3_IJNS3_IJS6_NS4_ILi0EEEEEEiEEEEEiEEC2ERKSD_RKi) ;  /* 0xfffa0a9000007944 */ /* 0x024fea0003c3ffff */
[----:B-1----:R-:W2:Y:S04]  /*667c0*/  LD.E.64 R2, [R76.64+0x8] ;  /* 0x000008044c027980 */ /* 0x002ea8000c101b00 */
[----:B------:R-:W2:Y:S01]  /*667d0*/  LDL.64 R4, [R1+0x1380] ;  /* 0x0013800001047983 */ /* 0x000ea20000100a00 */
        /* <DEDUP_REMOVED lines=14> */
[----:B--2--5:R-:W-:Y:S05]  /*668c0*/  CALL.REL.NOINC `($_ZN7cutlass13device_kernelIN5flash19enable_sm80_to_sm89INS1_16FlashAttnBwdSm80INS1_25CollectiveMainloopBwdSm80ILi2ELi2EN4cute5tupleIJNS5_1CILi128EEES8_NS7_ILi64EEEEEENS_10bfloat16_tEfNS_4arch4Sm80ELb0ELb1ELb1ELb0ELb1ELb0ELb0ELb0ELi2ELi4ELi4ELi4ELb0EEENS1_21CollectiveEpilogueBwdISA_SB_SD_Li256ELb0ELb0ELi2EEENS1_19SingleTileSchedulerILb0ELb0ELb0ELi128EEEEEEEEEvNT_6ParamsE$_ZN4cute3eso3ESOILb1ELb0EJNS_10UnderscoreES2_iEEC2ERKS2_S5_RKi) ;  /* 0xfffa17a000007944 */ /* 0x024fea0003c3ffff */
[----:B-1----:R-:W2:Y:S01]  /*668d0*/  LDL R3, [R1+0x1380] ;  /* 0x0013800001037983 */ /* 0x002ea20000100800 */
[----:B------:R-:W-:Y:S02]  /*668e0*/  MOV R4, 0x66910 ;  /* 0x0006691000047802 */ /* 0x000fe40000000f00 */
[----:B--2---:R-:W-:Y:S02]  /*668f0*/  SHF.L.U32 R3, R3, 0x2, RZ ;  /* 0x0000000203037819 */ /* 0x004fe400000006ff */
[----:B------:R-:W-:Y:S05]  /*66900*/  CALL.REL.NOINC `($_ZN7cutlass13device_kernelIN5flash19enable_sm80_to_sm89INS1_16FlashAttnBwdSm80INS1_25CollectiveMainloopBwdSm80ILi2ELi2EN4cute5tupleIJNS5_1CILi128EEES8_NS7_ILi64EEEEEENS_10bfloat16_tEfNS_4arch4Sm80ELb0ELb1ELb1ELb0ELb1ELb0ELb0ELb0ELi2ELi4ELi4ELi4ELb0EEENS1_21CollectiveEpilogueBwdISA_SB_SD_Li256ELb0ELb0ELi2EEENS1_19SingleTileSchedulerILb0ELb0ELb0ELi128EEEEEEEEEvNT_6ParamsE$_ZN4cute3eso3ESOILb1ELb0EJNS_6LayoutINS_5tupleIJNS3_IJNS3_IJNS_1CILi4EEENS4_ILi2EEEEEENS4_ILi1EEEEEES6_EEENS3_IJNS3_IJNS3_IJS8_NS4_ILi32EEEEEENS4_ILi0EEEEEENS4_ILi64EEEEEEEEiEEC2ERKSH_RKi) ;  /* 0xfffa312000007944 */ /* 0x000fea0003c3ffff */
[----:B-1----:R-:W2:Y:S01]  /*66910*/  LDL R3, [R1+0x1380] ;  /* 0x0013800001037983 */ /* 0x002ea20000100800 */
[----:B------:R-:W-:Y:S01]  /*66920*/  MOV R6, 0x66950 ;  /* 0x0006695000067802 */ /* 0x000fe20000000f00 */
[----:B--2---:R-:W-:-:S04]  /*66930*/  IMAD.WIDE R8, R3, 0x2, R72 ;  /* 0x0000000203087825 */ /* 0x004fc800078e0248 */
[----:B------:R-:W-:Y:S05]  /*66940*/  CALL.REL.NOINC `($_ZN7cutlass13device_kernelIN5flash19enable_sm80_to_sm89INS1_16FlashAttnBwdSm80INS1_25CollectiveMainloopBwdSm80ILi2ELi2EN4cute5tupleIJNS5_1CILi128EEES8_NS7_ILi64EEEEEENS_10bfloat16_tEfNS_4arch4Sm80ELb0ELb1ELb1ELb0ELb1ELb0ELb0ELb0ELi2ELi4ELi4ELi4ELb0EEENS1_21CollectiveEpilogueBwdISA_SB_SD_Li256ELb0ELb0ELi2EEENS1_19SingleTileSchedulerILb0ELb0ELb0ELi128EEEEEEEEEvNT_6ParamsE$_ZN4cute3eso3ESOILb1ELb0EJNS_6LayoutINS_5tupleIJNS3_IJNS3_IJNS_1CILi4EEENS4_ILi2EEEEEENS4_ILi1EEEEEES6_EEENS3_IJNS3_IJNS3_IJS8_NS4_ILi32EEEEEENS4_ILi0EEEEEENS4_ILi64EEEEEEEENS_10ViewEngineIPN7cutlass10bfloat16_tEEEEEC2ERKSH_RKSM_) ;  /* 0xfffa30a000007944 */ /* 0x000fea0003c3ffff */
        /* <DEDUP_REMOVED lines=197> */
[----:B-1----:R-:W-:Y:S05]  /*675a0*/  CALL.REL.NOINC `($_ZN7cutlass13device_kernelIN5flash19enable_sm80_to_sm89INS1_16FlashAttnBwdSm80INS1_25CollectiveMainloopBwdSm80ILi2ELi2EN4cute5tupleIJNS5_1CILi128EEES8_NS7_ILi64EEEEEENS_10bfloat16_tEfNS_4arch4Sm80ELb0ELb1ELb1ELb0ELb1ELb0ELb0ELb0ELi2ELi4ELi4ELi4ELb0EEENS1_21CollectiveEpilogueBwdISA_SB_SD_Li256ELb0ELb0ELi2EEENS1_19SingleTileSchedulerILb0ELb0ELb0ELi128EEEEEEEEEvNT_6ParamsE$_ZZN5flash25CollectiveMainloopBwdSm80ILi2ELi2EN4cute5tupleIJNS1_1CILi128EEES4_NS3_ILi64EEEEEEN7cutlass10bfloat16_tEfNS7_4arch4Sm80ELb0ELb1ELb1ELb0ELb1ELb0ELb0ELb0ELi2ELi4ELi4ELi4ELb0EE3mmaINS_16FlashAttnBwdSm80ISB_NS_21CollectiveEpilogueBwdIS6_S8_SA_Li256ELb0ELb0ELi2EEENS_19SingleTileSchedulerILb0ELb0ELb0ELi128EEEE13SharedStorageENS1_6TensorINS1_11ArrayEngineIfLm32EEENS1_6LayoutINS2_IJNS2_IJNS3_ILi2EEESO_EEESO_NS3_ILi4EEEEEENS2_IJNS2_IJNS3_ILi1EEESO_EEESQ_NS3_ILi8EEEEEEEEEEEEbRKNSB_6ParamsERT0_S12_iNS2_IJiiiEEERT_ENKUlvE0_clEv) ;  /* 0xffffb0b000007944 */ /* 0x002fea0003c3ffff */
.L_x_1704:
[----:B------:R-:W-:Y:S01]  /*675b0*/  IMAD.MOV.U32 R83, RZ, RZ, R69 ;  /* 0x000000ffff537224 */ /* 0x000fe200078e0045 */
[----:B------:R-:W-:Y:S01]  /*675c0*/  MOV R3, R67 ;  /* 0x0000004300037202 */ /* 0x000fe20000000f00 */
[----:B------:R-:W-:Y:S01]  /*675d0*/  IMAD.MOV.U32 R22, RZ, RZ, RZ ;  /* 0x000000ffff167224 */ /* 0x000fe200078e00ff */
[----:B------:R-:W-:-:S02]  /*675e0*/  MOV R8, 0x67600 ;  /* 0x0006760000087802 */ /* 0x000fc40000000f00 */
[----:B-1----:R-:W-:Y:S05]  /*675f0*/  CALL.REL.NOINC `($_ZN7cutlass13device_kernelIN5flash19enable_sm80_to_sm89INS1_16FlashAttnBwdSm80INS1_25CollectiveMainloopBwdSm80ILi2ELi2EN4cute5tupleIJNS5_1CILi128EEES8_NS7_ILi64EEEEEENS_10bfloat16_tEfNS_4arch4Sm80ELb0ELb1ELb1ELb0ELb1ELb0ELb0ELb0ELi2ELi4ELi4ELi4ELb0EEENS1_21CollectiveEpilogueBwdISA_SB_SD_Li256ELb0ELb0ELi2EEENS1_19SingleTileSchedulerILb0ELb0ELb0ELi128EEEEEEEEEvNT_6ParamsE$_ZN4cute3eso3ESOILb1ELb0EJNS_10UnderscoreES2_iEEC2ERKS2_S5_RKi) ;  /* 0xfffa0a7000007944 */ /* 0x002fea0003c3ffff */
        /* <DEDUP_REMOVED lines=15> */
[----:B------:R-:W-:Y:S05]  /*676f0*/  CALL.REL.NOINC `($_ZN7cutlass13device_kernelIN5flash19enable_sm80_to_sm89INS1_16FlashAttnBwdSm80INS1_25CollectiveMainloopBwdSm80ILi2ELi2EN4cute5tupleIJNS5_1CILi128EEES8_NS7_ILi64EEEEEENS_10bfloat16_tEfNS_4arch4Sm80ELb0ELb1ELb1ELb0ELb1ELb0ELb0ELb0ELi2ELi4ELi4ELi4ELb0EEENS1_21CollectiveEpilogueBwdISA_SB_SD_Li256ELb0ELb0ELi2EEENS1_19SingleTileSchedulerILb0ELb0ELb0ELi128EEEEEEEEEvNT_6ParamsE$_ZN4cute3eso3ESOILb1ELb0EJNS_6LayoutINS_5tupleIJNS3_IJNS_1CILi2EEES5_S5_EEES5_EEENS3_IJNS3_IJNS4_ILi1EEES5_NS4_ILi4EEEEEENS4_ILi8EEEEEEEEiEEC2ERKSD_RKi) ;  /* 0xfffa2ef000007944 */ /* 0x000fea0003c3ffff */
[----:B-1----:R-:W2:Y:S01]  /*67700*/  LDL R2, [R1+0x1410] ;  /* 0x0014100001027983 */ /* 0x002ea20000100800 */
        /* <DEDUP_REMOVED lines=9> */
[----:B-1----:R-:W2:Y:S01]  /*677a0*/  LDL R3, [R1+0x1410] ;  /* 0x0014100001037983 */ /* 0x002ea20000100800 */
[----:B------:R-:W-:Y:S02]  /*677b0*/  MOV R4, 0x677e0 ;  /* 0x000677e000047802 */ /* 0x000fe40000000f00 */
[----:B--2---:R-:W-:Y:S02]  /*677c0*/  SHF.L.U32 R3, R3, 0x2, RZ ;  /* 0x0000000203037819 */ /* 0x004fe400000006ff */
[----:B------:R-:W-:Y:S05]  /*677d0*/  CALL.REL.NOINC `($_ZN7cutlass13device_kernelIN5flash19enable_sm80_to_sm89INS1_16FlashAttnBwdSm80INS1_25CollectiveMainloopBwdSm80ILi2ELi2EN4cute5tupleIJNS5_1CILi128EEES8_NS7_ILi64EEEEEENS_10bfloat16_tEfNS_4arch4Sm80ELb0ELb1ELb1ELb0ELb1ELb0ELb0ELb0ELi2ELi4ELi4ELi4ELb0EEENS1_21CollectiveEpilogueBwdISA_SB_SD_Li256ELb0ELb0ELi2EEENS1_19SingleTileSchedulerILb0ELb0ELb0ELi128EEEEEEEEEvNT_6ParamsE$_ZN4cute3eso3ESOILb1ELb0EJNS_6LayoutINS_5tupleIJNS3_IJNS_1CILi2EEES5_EEES6_EEENS3_IJNS3_IJNS4_ILi1EEES5_EEENS3_IJNS4_ILi32EEENS4_ILi64EEEEEEEEEEEiEEC2ERKSE_RKi) ;  /* 0xfffa2c6000007944 */ /* 0x000fea0003c3ffff */
[----:B-1----:R-:W2:Y:S01]  /*677e0*/  LDL R3, [R1+0x1410] ;  /* 0x0014100001037983 */ /* 0x002ea20000100800 */
[----:B------:R-:W-:Y:S01]  /*677f0*/  MOV R4, 0x67830 ;  /* 0x0006783000047802 */ /* 0x000fe20000000f00 */
[----:B--2---:R-:W-:-:S05]  /*67800*/  IMAD.WIDE R2, R3, 0x2, R70 ;  /* 0x0000000203027825 */ /* 0x004fca00078e0246 */
[----:B------:R-:W-:Y:S02]  /*67810*/  MOV R6, R2 ;  /* 0x0000000200067202 */ /* 0x000fe40000000f00 */
[----:B------:R-:W-:Y:S05]  /*67820*/  CALL.REL.NOINC `($_ZN7cutlass13device_kernelIN5flash19enable_sm80_to_sm89INS1_16FlashAttnBwdSm80INS1_25CollectiveMainloopBwdSm80ILi2ELi2EN4cute5tupleIJNS5_1CILi128EEES8_NS7_ILi64EEEEEENS_10bfloat16_tEfNS_4arch4Sm80ELb0ELb1ELb1ELb0ELb1ELb0ELb0ELb0ELi2ELi4ELi4ELi4ELb0EEENS1_21CollectiveEpilogueBwdISA_SB_SD_Li256ELb0ELb0ELi2EEENS1_19SingleTileSchedulerILb0ELb0ELb0ELi128EEEEEEEEEvNT_6ParamsE$_ZN4cute3eso3ESOILb1ELb0EJNS_6LayoutINS_5tupleIJNS3_IJNS_1CILi2EEES5_EEES6_EEENS3_IJNS3_IJNS4_ILi1EEES5_EEENS3_IJNS4_ILi32EEENS4_ILi64EEEEEEEEEEENS_10ViewEngineIPN7cutlass10bfloat16_tEEEEEC2ERKSE_RKSJ_) ;  /* 0xfffa2bc000007944 */ /* 0x000fea0003c3ffff */
[----:B------:R2:W5:Y:S04]  /*67830*/  LDL.64 R84, [R1+0x1410] ;  /* 0x0014100001547983 */ /* 0x0005680000100a00 */
[----:B------:R2:W-:Y:S02]  /*67840*/  STL [R1+0x1448], RZ ;  /* 0x001448ff01007387 */ /* 0x0005e40000100800 */
.L_x_1705:
[----:B------:R-:W-:Y:S01]  /*67850*/  IMAD.MOV.U32 R83, RZ, RZ, R69 ;  /* 0x000000ffff537224 */ /* 0x000fe200078e0045 */
[----:B-1----:R-:W-:Y:S01]  /*67860*/  LOP3.LUT R82, R22, 0x1, RZ, 0xc0, !PT ;  /* 0x0000000116527812 */ /* 0x002fe200078ec0ff */
[----:B------:R-:W-:Y:S01]  /*67870*/  IMAD.MOV.U32 R81, RZ, RZ, R61 ;  /* 0x000000ffff517224 */ /* 0x000fe200078e003d */
[----:B------:R-:W-:Y:S02]  /*67880*/  MOV R80, 0x678a0 ;  /* 0x000678a000507802 */ /* 0x000fe40000000f00 */
[----:B-12--5:R-:W-:Y:S05]  /*67890*/  CALL.REL.NOINC `($_ZN7cutlass13device_kernelIN5flash19enable_sm80_to_sm89INS1_16FlashAttnBwdSm80INS1_25CollectiveMainloopBwdSm80ILi2ELi2EN4cute5tupleIJNS5_1CILi128EEES8_NS7_ILi64EEEEEENS_10bfloat16_tEfNS_4arch4Sm80ELb0ELb1ELb1ELb0ELb1ELb0ELb0ELb0ELi2ELi4ELi4ELi4ELb0EEENS1_21CollectiveEpilogueBwdISA_SB_SD_Li256ELb0ELb0ELi2EEENS1_19SingleTileSchedulerILb0ELb0ELb0ELi128EEEEEEEEEvNT_6ParamsE$_ZN4cute3eso3ESOILb1ELb0EJNS_10UnderscoreEiiEEC2ERKS2_RKiS7_) ;  /* 0xfffa085000007944 */ /* 0x026fea0003c3ffff */
[----:B------:R-:W-:Y:S01]  /*678a0*/  MOV R4, 0x678f0 ;  /* 0x000678f000047802 */ /* 0x000fe20000000f00 */
[----:B-1----:R-:W2:Y:S02]  /*678b0*/  LDL.64 R2, [R1+0x1410] ;  /* 0x0014100001027983 */ /* 0x002ea40000100a00 */
[----:B--2---:R-:W-:Y:S05]  /*678c0*/  IMAD R3, R3, 0x2, R2 ;  /* 0x0000000203037824 */ /* 0x004fea00078e0202 */
[----:B------:R-:W-:Y:S02]  /*678d0*/  SHF.L.U32 R3, R3, 0x2, RZ ;  /* 0x0000000203037819 */ /* 0x000fe400000006ff */
        /* <DEDUP_REMOVED lines=13> */
[----:B-1----:R-:W2:Y:S02]  /*679b0*/  LDL R3, [R1+0x1410] ;  /* 0x0014100001037983 */ /* 0x002ea40000100800 */
[----:B--2---:R-:W-:Y:S02]  /*679c0*/  SHF.L.U32 R3, R3, 0x3, RZ ;  /* 0x0000000303037819 */ /* 0x004fe400000006ff */
[----:B------:R-:W-:Y:S05]  /*679d0*/  CALL.REL.NOINC `($_ZN7cutlass13device_kernelIN5flash19enable_sm80_to_sm89INS1_16FlashAttnBwdSm80INS1_25CollectiveMainloopBwdSm80ILi2ELi2EN4cute5tupleIJNS5_1CILi128EEES8_NS7_ILi64EEEEEENS_10bfloat16_tEfNS_4arch4Sm80ELb0ELb1ELb1ELb0ELb1ELb0ELb0ELb0ELi2ELi4ELi4ELi4ELb0EEENS1_21CollectiveEpilogueBwdISA_SB_SD_Li256ELb0ELb0ELi2EEENS1_19SingleTileSchedulerILb0ELb0ELb0ELi128EEEEEEEEEvNT_6ParamsE$_ZN4cute3eso3ESOILb1ELb0EJNS_6LayoutINS_5tupleIJNS3_IJNS_1CILi2EEES5_S5_EEEEEENS3_IJNS3_IJNS4_ILi1EEES5_NS4_ILi4EEEEEEEEEEEiEEC2ERKSC_RKi) ;  /* 0xfffa2af000007944 */ /* 0x000fea0003c3ffff */
[----:B------:R-:W-:Y:S01]  /*679e0*/  MOV R4, 0x67a30 ;  /* 0x00067a3000047802 */ /* 0x000fe20000000f00 */
[----:B-1----:R-:W2:Y:S02]  /*679f0*/  LDL R3, [R1+0x1410] ;  /* 0x0014100001037983 */ /* 0x002ea40000100800 */
        /* <DEDUP_REMOVED lines=18> */
[----:B-1----:R-:W2:Y:S02]  /*67b20*/  LDL R3, [R1+0x1410] ;  /* 0x0014100001037983 */ /* 0x002ea40000100800 */
        /* <DEDUP_REMOVED lines=18> */
[----:B------:R-:W-:Y:S05]  /*67c50*/  CALL.REL.NOINC `($_ZN7cutlass13device_kernelIN5flash19enable_sm80_to_sm89INS1_16FlashAttnBwdSm80INS1_25CollectiveMainloopBwdSm80ILi2ELi2EN4cute5tupleIJNS5_1CILi128EEES8_NS7_ILi64EEEEEENS_10bfloat16_tEfNS_4arch4Sm80ELb0ELb1ELb1ELb0ELb1ELb0ELb0ELb0ELi2ELi4ELi4ELi4ELb0EEENS1_21CollectiveEpilogueBwdISA_SB_SD_Li256ELb0ELb0ELi2EEENS1_19SingleTileSchedulerILb0ELb0ELb0ELi128EEEEEEEEEvNT_6ParamsE$_ZN4cute3eso3ESOILb1ELb0EJNS_6LayoutINS_5tupleIJNS3_IJNS_1CILi2EEES5_EEEEEENS3_IJNS3_IJNS4_ILi1EEES5_EEEEEEEENS_10ViewEngineIPKfEEEEC2ERKSB_RKSF_) ;  /* 0xfffa238000007944 */ /* 0x000fea0003c3ffff */
        /* <DEDUP_REMOVED lines=147> */
.L_x_1706:
[----:B-1----:R-:W-:Y:S02]  /*68590*/  MOV R4, 0x685b0 ;  /* 0x000685b000047802 */ /* 0x002fe40000000f00 */
[----:B------:R-:W-:Y:S05]  /*685a0*/  CALL.REL.NOINC `($_ZN7cutlass13device_kernelIN5flash19enable_sm80_to_sm89INS1_16FlashAttnBwdSm80INS1_25CollectiveMainloopBwdSm80ILi2ELi2EN4cute5tupleIJNS5_1CILi128EEES8_NS7_ILi64EEEEEENS_10bfloat16_tEfNS_4arch4Sm80ELb0ELb1ELb1ELb0ELb1ELb0ELb0ELb0ELi2ELi4ELi4ELi4ELb0EEENS1_21CollectiveEpilogueBwdISA_SB_SD_Li256ELb0ELb0ELi2EEENS1_19SingleTileSchedulerILb0ELb0ELb0ELi128EEEEEEEEEvNT_6ParamsE$_ZN4cute3eso3ESOILb1ELb0EJNS_6LayoutINS_5tupleIJNS3_IJNS_1CILi1EEENS4_ILi4EEEEEENS4_ILi2EEES6_EEENS3_IJNS3_IJNS4_ILi0EEES5_EEES6_NS4_ILi8EEEEEEEENS_10ViewEngineIPfEEEEC2ERKSE_RKSH_) ;  /* 0xfffa18f000007944 */ /* 0x000fea0003c3ffff */
[----:B-1----:R-:W2:Y:S04]  /*685b0*/  LDL.64 R2, [R66+0x60] ;  /* 0x0000600042027983 */ /* 0x002ea80000100a00 */
[----:B------:R1:W5:Y:S04]  /*685c0*/  LDL.64 R4, [R66+0x58] ;  /* 0x0000580042047983 */ /* 0x0003680000100a00 */
[----:B------:R1:W5:Y:S04]  /*685d0*/  LDL.64 R6, [R1+0x1428] ;  /* 0x0014280001067983 */ /* 0x0003680000100a00 */
[----:B--2---:R1:W5:Y:S01]  /*685e0*/  LD.E R3, [R2.64] ;  /* 0x0000000402037980 */ /* 0x004362000c101900 */
[----:B------:R-:W-:-:S02]  /*685f0*/  MOV R83, R69 ;  /* 0x0000004500537202 */ /* 0x000fc40000000f00 */
[----:B------:R-:W-:Y:S02]  /*68600*/  MOV R8, 0x68620 ;  /* 0x0006862000087802 */ /* 0x000fe40000000f00 */
[----:B-1---5:R-:W-:Y:S05]  /*68610*/  CALL.REL.NOINC `($_ZN7cutlass13device_kernelIN5flash19enable_sm80_to_sm89INS1_16FlashAttnBwdSm80INS1_25CollectiveMainloopBwdSm80ILi2ELi2EN4cute5tupleIJNS5_1CILi128EEES8_NS7_ILi64EEEEEENS_10bfloat16_tEfNS_4arch4Sm80ELb0ELb1ELb1ELb0ELb1ELb0ELb0ELb0ELi2ELi4ELi4ELi4ELb0EEENS1_21CollectiveEpilogueBwdISA_SB_SD_Li256ELb0ELb0ELi2EEENS1_19SingleTileSchedulerILb0ELb0ELb0ELi128EEEEEEEEEvNT_6ParamsE$_ZN4cute3eso3ESOILb1ELb0EJNS_10UnderscoreES2_iEEC2ERKS2_S5_RKi) ;  /* 0xfff9fa5000007944 */ /* 0x022fea0003c3ffff */
[----:B-1----:R-:W2:Y:S01]  /*68620*/  LDL R3, [R1+0x1410] ;  /* 0x0014100001037983 */ /* 0x002ea20000100800 */
[----:B------:R-:W-:Y:S02]  /*68630*/  MOV R8, 0x68660 ;  /* 0x0006866000087802 */ /* 0x000fe40000000f00 */
[----:B--2---:R-:W-:Y:S02]  /*68640*/  SHF.L.U32 R3, R3, 0xd, RZ ;  /* 0x0000000d03037819 */ /* 0x004fe400000006ff */
[----:B------:R-:W-:Y:S05]  /*68650*/  CALL.REL.NOINC `($_ZN7cutlass13device_kernelIN5flash19enable_sm80_to_sm89INS1_16FlashAttnBwdSm80INS1_25CollectiveMainloopBwdSm80ILi2ELi2EN4cute5tupleIJNS5_1CILi128EEES8_NS7_ILi64EEEEEENS_10bfloat16_tEfNS_4arch4Sm80ELb0ELb1ELb1ELb0ELb1ELb0ELb0ELb0ELi2ELi4ELi4ELi4ELb0EEENS1_21CollectiveEpilogueBwdISA_SB_SD_Li256ELb0ELb0ELi2EEENS1_19SingleTileSchedulerILb0ELb0ELb0ELi128EEEEEEEEEvNT_6ParamsE$_ZN4cute3eso3ESOILb1ELb0EJNS_6LayoutINS_5tupleIJNS3_IJNS_1CILi1EEES5_EEENS4_ILi32EEEEEENS3_IJNS3_IJNS4_ILi0EEES9_EEENS4_ILi256EEEEEEEEiEEC2ERKSD_RKi) ;  /* 0xfffa194000007944 */ /* 0x000fea0003c3ffff */
[----:B------:R-:W2:Y:S04]  /*68660*/  LD.E.64 R4, [R4.64+0x8] ;  /* 0x0000080404047980 */ /* 0x000ea8000c101b00 */
[----:B------:R-:W2:Y:S01]  /*68670*/  LDL R10, [R1+0x1428] ;  /* 0x00142800010a7983 */ /* 0x000ea20000100800 */
[----:B------:R-:W-:Y:S01]  /*68680*/  MOV R8, 0x686b0 ;  /* 0x000686b000087802 */ /* 0x000fe20000000f00 */
[----:B--2---:R-:W-:-:S04]  /*68690*/  IMAD.WIDE R10, R10, 0x4, R4 ;  /* 0x000000040a0a7825 */ /* 0x004fc800078e0204 */
[----:B-1----:R-:W-:Y:S05]  /*686a0*/  CALL.REL.NOINC `($_ZN7cutlass13device_kernelIN5flash19enable_sm80_to_sm89INS1_16FlashAttnBwdSm80INS1_25CollectiveMainloopBwdSm80ILi2ELi2EN4cute5tupleIJNS5_1CILi128EEES8_NS7_ILi64EEEEEENS_10bfloat16_tEfNS_4arch4Sm80ELb0ELb1ELb1ELb0ELb1ELb0ELb0ELb0ELi2ELi4ELi4ELi4ELb0EEENS1_21CollectiveEpilogueBwdISA_SB_SD_Li256ELb0ELb0ELi2EEENS1_19SingleTileSchedulerILb0ELb0ELb0ELi128EEEEEEEEEvNT_6ParamsE$_ZN4cute8gmem_ptrIPfECI1NS_12iter_adaptorIS1_S2_EEES1_) ;  /* 0xfffa348000007944 */ /* 0x002fea0003c3ffff */
[----:B-1----:R1:W5:Y:S01]  /*686b0*/  LDL.64 R2, [R1+0x1428] ;  /* 0x0014280001027983 */ /* 0x0023620000100a00 */
[----:B------:R-:W-:-:S03]  /*686c0*/  MOV R4, 0x686e0 ;  /* 0x000686e000047802 */ /* 0x000fc60000000f00 */
[----:B-1---5:R-:W-:Y:S05]  /*686d0*/  CALL.REL.NOINC `($_ZN7cutlass13device_kernelIN5flash19enable_sm80_to_sm89INS1_16FlashAttnBwdSm80INS1_25CollectiveMainloopBwdSm80ILi2ELi2EN4cute5tupleIJNS5_1CILi128EEES8_NS7_ILi64EEEEEENS_10bfloat16_tEfNS_4arch4Sm80ELb0ELb1ELb1ELb0ELb1ELb0ELb0ELb0ELi2ELi4ELi4ELi4ELb0EEENS1_21CollectiveEpilogueBwdISA_SB_SD_Li256ELb0ELb0ELi2EEENS1_19SingleTileSchedulerILb0ELb0ELb0ELi128EEEEEEEEEvNT_6ParamsE$_ZN4cute3eso3ESOILb1ELb0EJNS_6LayoutINS_5tupleIJNS3_IJNS_1CILi1EEES5_EEENS4_ILi32EEEEEENS3_IJNS3_IJNS4_ILi0EEES9_EEENS4_ILi256EEEEEEEENS_10ViewEngineINS_8gmem_ptrIPfEEEEEEC2ERKSD_RKSI_) ;  /* 0xfffa188000007944 */ /* 0x022fea0003c3ffff */
[----:B-1----:R-:W2:Y:S04]  /*686e0*/  LDL.64 R2, [R1+0x1428] ;  /* 0x0014280001027983 */ /* 0x002ea80000100a00 */
[----:B------:R1:W5:Y:S01]  /*686f0*/  LD.E R5, [R6.64] ;  /* 0x0000000406057980 */ /* 0x000362000c101900 */
[----:B------:R-:W-:Y:S01]  /*68700*/  MOV R10, 0x68740 ;  /* 0x00068740000a7802 */ /* 0x000fe20000000f00 */
[----:B--2---:R-:W-:Y:S01]  /*68710*/  IMAD.MOV.U32 R14, RZ, RZ, R2 ;  /* 0x000000ffff0e7224 */ /* 0x004fe200078e0002 */
[----:B------:R-:W-:-:S02]  /*68720*/  MOV R15, R3 ;  /* 0x00000003000f7202 */ /* 0x000fc40000000f00 */
[----:B-1---5:R-:W-:Y:S05]  /*68730*/  CALL.REL.NOINC `($_ZN7cutlass13device_kernelIN5flash19enable_sm80_to_sm89INS1_16FlashAttnBwdSm80INS1_25CollectiveMainloopBwdSm80ILi2ELi2EN4cute5tupleIJNS5_1CILi128EEES8_NS7_ILi64EEEEEENS_10bfloat16_tEfNS_4arch4Sm80ELb0ELb1ELb1ELb0ELb1ELb0ELb0ELb0ELi2ELi4ELi4ELi4ELb0EEENS1_21CollectiveEpilogueBwdISA_SB_SD_Li256ELb0ELb0ELi2EEENS1_19SingleTileSchedulerILb0ELb0ELb0ELi128EEEEEEEEEvNT_6ParamsE$_ZN73_INTERNAL_24fd9406_37_flash_bwd_hdim64_bf16_softcap_sm80_cu_8e232a79_33079atomicAddEPff) ;  /* 0xfffa35c000007944 */ /* 0x022fea0003c3ffff */
[----:B------:R2:W5:Y:S01]  /*68740*/  LD.E R5, [R6.64+0x4] ;  /* 0x0000040406057980 */ /* 0x000562000c101900 */
[----:B-1----:R-:W-:-:S02]  /*68750*/  IADD3 R14, P0, R2, 0x400, RZ ;  /* 0x00000400020e7810 */ /* 0x002fc40007f1e0ff */
[----:B------:R-:W-:-:S03]  /*68760*/  MOV R10, 0x68790 ;  /* 0x00068790000a7802 */ /* 0x000fc60000000f00 */
[----:B------:R-:W-:-:S03]  /*68770*/  IMAD.X R15, RZ, RZ, R3, P0 ;  /* 0x000000ffff0f7224 */ /* 0x000fc600000e0603 */
[----:B--2--5:R-:W-:Y:S05]  /*68780*/  CALL.REL.NOINC `($_ZN7cutlass13device_kernelIN5flash19enable_sm80_to_sm89INS1_16FlashAttnBwdSm80INS1_25CollectiveMainloopBwdSm80ILi2ELi2EN4cute5tupleIJNS5_1CILi128EEES8_NS7_ILi64EEEEEENS_10bfloat16_tEfNS_4arch4Sm80ELb0ELb1ELb1ELb0ELb1ELb0ELb0ELb0ELi2ELi4ELi4ELi4ELb0EEENS1_21CollectiveEpilogueBwdISA_SB_SD_Li256ELb0ELb0ELi2EEENS1_19SingleTileSchedulerILb0ELb0ELb0ELi128EEEEEEEEEvNT_6ParamsE$_ZN73_INTERNAL_24fd9406_37_flash_bwd_hdim64_bf16_softcap_sm80_cu_8e232a79_33079atomicAddEPff) ;  /* 0xfffa357000007944 */ /* 0x024fea0003c3ffff */
[----:B------:R2:W5:Y:S01]  /*68790*/  LD.E R5, [R6.64+0x8] ;  /* 0x0000080406057980 */ /* 0x000562000c101900 */
[----:B-1----:R-:W-:Y:S02]  /*687a0*/  IADD3 R14, P0, R2, 0x800, RZ ;  /* 0x00000800020e7810 */ /* 0x002fe40007f1e0ff */
        /* <DEDUP_REMOVED lines=148> */
[----:B------:R-:W-:-:S04]  /*690f0*/  MOV R69, 0x0 ;  /* 0x0000000000457802 */ /* 0x000fc80000000f00 */
[----:B------:R-:W-:Y:S05]  /*69100*/  RET.REL.NODEC R68 `(_ZN7cutlass13device_kernelIN5flash19enable_sm80_to_sm89INS1_16FlashAttnBwdSm80INS1_25CollectiveMainloopBwdSm80ILi2ELi2EN4cute5tupleIJNS5_1CILi128EEES8_NS7_ILi64EEEEEENS_10bfloat16_tEfNS_4arch4Sm80ELb0ELb1ELb1ELb0ELb1ELb0ELb0ELb0ELi2ELi4ELi4ELi4ELb0EEENS1_21CollectiveEpilogueBwdISA_SB_SD_Li256ELb0ELb0ELi2EEENS1_19SingleTileSchedulerILb0ELb0ELb0ELi128EEEEEEEEEvNT_6ParamsE) ;  /* 0xfff96ef044007950 */ /* 0x000fea0003c3ffff */
        .type           $_ZN7cutlass13device_kernelIN5flash19enable_sm80_to_sm89INS1_16FlashAttnBwdSm80INS1_25CollectiveMainloopBwdSm80ILi2ELi2EN4cute5tupleIJNS5_1CILi128EEES8_NS7_ILi64EEEEEENS_10bfloat16_tEfNS_4arch4Sm80ELb0ELb1ELb1ELb0ELb1ELb0ELb0ELb0ELi2ELi4ELi4ELi4ELb0EEENS1_21CollectiveEpilogueBwdISA_SB_SD_Li256ELb0ELb0ELi2EEENS1_19SingleTileSchedulerILb0ELb0ELb0ELi128EEEEEEEEEvNT_6ParamsE$_ZZZN5flash25CollectiveMainloopBwdSm80ILi2ELi2EN4cute5tupleIJNS1_1CILi128EEES4_NS3_ILi64EEEEEEN7cutlass10bfloat16_tEfNS7_4arch4Sm80ELb0ELb1ELb1ELb0ELb1ELb0ELb0ELb0ELi2ELi4ELi4ELi4ELb0EE3mmaINS_16FlashAttnBwdSm80ISB_NS_21CollectiveEpilogueBwdIS6_S8_SA_Li256ELb0ELb0ELi2EEENS_19SingleTileSchedulerILb0ELb0ELb0ELi128EEEE13SharedStorageENS1_6TensorINS1_11ArrayEngineIfLm32EEENS1_6LayoutINS2_IJNS2_IJNS3_ILi2EEESO_EEESO_NS3_ILi4EEEEEENS2_IJNS2_IJNS3_ILi1EEESO_EEESQ_NS3_ILi8EEEEEEEEEEEEbRKNSB_6ParamsERT0_S12_iNS2_IJiiiEEERT_ENKUliT_E_clIZSC_ISJ_SX_EbS10_S12_S12_iS13_S15_EUlRS16_iE_EEDaiS16_ENKUlvE0_clEv,@function
        .size           $_ZN7cutlass13device_kernelIN5flash19enable_sm80_to_sm89INS1_16FlashAttnBwdSm80INS1_25CollectiveMainloopBwdSm80ILi2ELi2EN4cute5tupleIJNS5_1CILi128EEES8_NS7_ILi64EEEEEENS_10bfloat16_tEfNS_4arch4Sm80ELb0ELb1ELb1ELb0ELb1ELb0ELb0ELb0ELi2ELi4ELi4ELi4ELb0EEENS1_21CollectiveEpilogueBwdISA_SB_SD_Li256ELb0ELb0ELi2EEENS1_19SingleTileSchedulerILb0ELb0ELb0ELi128EEEEEEEEEvNT_6ParamsE$_ZZZN5flash25CollectiveMainloopBwdSm80ILi2ELi2EN4cute5tupleIJNS1_1CILi128EEES4_NS3_ILi64EEEEEEN7cutlass10bfloat16_tEfNS7_4arch4Sm80ELb0ELb1ELb1ELb0ELb1ELb0ELb0ELb0ELi2ELi4ELi4ELi4ELb0EE3mmaINS_16FlashAttnBwdSm80ISB_NS_21CollectiveEpilogueBwdIS6_S8_SA_Li256ELb0ELb0ELi2EEENS_19SingleTileSchedulerILb0ELb0ELb0ELi128EEEE13SharedStorageENS1_6TensorINS1_11ArrayEngineIfLm32EEENS1_6LayoutINS2_IJNS2_IJNS3_ILi2EEESO_EEESO_NS3_ILi4EEEEEENS2_IJNS2_IJNS3_ILi1EEESO_EEESQ_NS3_ILi8EEEEEEEEEEEEbRKNSB_6ParamsERT0_S12_iNS2_IJiiiEEERT_ENKUliT_E_clIZSC_ISJ_SX_EbS10_S12_S12_iS13_S15_EUlRS16_iE_EEDaiS16_ENKUlvE0_clEv,($_ZN7cutlass13device_kernelIN5flash19enable_sm80_to_sm89INS1_16FlashAttnBwdSm80INS1_25CollectiveMainloopBwdSm80ILi2ELi2EN4cute5tupleIJNS5_1CILi128EEES8_NS7_ILi64EEEEEENS_10bfloat16_tEfNS_4arch4Sm80ELb0ELb1ELb1ELb0ELb1ELb0ELb0ELb0ELi2ELi4ELi4ELi4ELb0EEENS1_21CollectiveEpilogueBwdISA_SB_SD_Li256ELb0ELb0ELi2EEENS1_19SingleTileSchedulerILb0ELb0ELb0ELi128EEEEEEEEEvNT_6ParamsE$_ZZZN5flash25CollectiveMainloopBwdSm80ILi2ELi2EN4cute5tupleIJNS1_1CILi128EEES4_NS3_ILi64EEEEEEN7cutlass10bfloat16_tEfNS7_4arch4Sm80ELb0ELb1ELb1ELb0ELb1ELb0ELb0ELb0ELi2ELi4ELi4ELi4ELb0EE3mmaINS_16FlashAttnBwdSm80ISB_NS_21CollectiveEpilogueBwdIS6_S8_SA_Li256ELb0ELb0ELi2EEENS_19SingleTileSchedulerILb0ELb0ELb0ELi128EEEE13SharedStorageENS1_6TensorINS1_11ArrayEngineIfLm32EEENS1_6LayoutINS2_IJNS2_IJNS3_ILi2EEESO_EEESO_NS3_ILi4EEEEEENS2_IJNS2_IJNS3_ILi1EEESO_EEESQ_NS3_ILi8EEEEEEEEEEEEbRKNSB_6ParamsERT0_S12_iNS2_IJiiiEEERT_ENKUliT_E_clIZSC_ISJ_SX_EbS10_S12_S12_iS13_S15_EUlRS16_iE_EEDaiS16_ENKUlvE1_clEv - $_ZN7cutlass13device_kernelIN5flash19enable_sm80_to_sm89INS1_16FlashAttnBwdSm80INS1_25CollectiveMainloopBwdSm80ILi2ELi2EN4cute5tupleIJNS5_1CILi128EEES8_NS7_ILi64EEEEEENS_10bfloat16_tEfNS_4arch4Sm80ELb0ELb1ELb1ELb0ELb1ELb0ELb0ELb0ELi2ELi4ELi4ELi4ELb0EEENS1_21CollectiveEpilogueBwdISA_SB_SD_Li256ELb0ELb0ELi2EEENS1_19SingleTileSchedulerILb0ELb0ELb0ELi128EEEEEEEEEvNT_6ParamsE$_ZZZN5flash25CollectiveMainloopBwdSm80ILi2ELi2EN4cute5tupleIJNS1_1CILi128EEES4_NS3_ILi64EEEEEEN7cutlass10bfloat16_tEfNS7_4arch4Sm80ELb0ELb1ELb1ELb0ELb1ELb0ELb0ELb0ELi2ELi4ELi4ELi4ELb0EE3mmaINS_16FlashAttnBwdSm80ISB_NS_21CollectiveEpilogueBwdIS6_S8_SA_Li256ELb0ELb0ELi2EEENS_19SingleTileSchedulerILb0ELb0ELb0ELi128EEEE13SharedStorageENS1_6TensorINS1_11ArrayEngineIfLm32EEENS1_6LayoutINS2_IJNS2_IJNS3_ILi2EEESO_EEESO_NS3_ILi4EEEEEENS2_IJNS2_IJNS3_ILi1EEESO_EEESQ_NS3_ILi8EEEEEEEEEEEEbRKNSB_6ParamsERT0_S12_iNS2_IJiiiEEERT_ENKUliT_E_clIZSC_ISJ_SX_EbS10_S12_S12_iS13_S15_EUlRS16_iE_EEDaiS16_ENKUlvE0_clEv)
$_ZN7cutlass13device_kernelIN5flash19enable_sm80_to_sm89INS1_16FlashAttnBwdSm80INS1_25CollectiveMainloopBwdSm80ILi2ELi2EN4cute5tupleIJNS5_1CILi128EEES8_NS7_ILi64EEEEEENS_10bfloat16_tEfNS_4arch4Sm80ELb0ELb1ELb1ELb0ELb1ELb0ELb0ELb0ELi2ELi4ELi4ELi4ELb0EEENS1_21CollectiveEpilogueBwdISA_SB_SD_Li256ELb0ELb0ELi2EEENS1_19SingleTileSchedulerILb0ELb0ELb0ELi128EEEEEEEEEvNT_6ParamsE$_ZZZN5flash25CollectiveMainloopBwdSm80ILi2ELi2EN4cute5tupleIJNS1_1CILi128EEES4_NS3_ILi64EEEEEEN7cutlass10bfloat16_tEfNS7_4arch4Sm80ELb0ELb1ELb1ELb0ELb1ELb0ELb0ELb0ELi2ELi4ELi4ELi4ELb0EE3mmaINS_16FlashAttnBwdSm80ISB_NS_21CollectiveEpilogueBwdIS6_S8_SA_Li256ELb0ELb0ELi2EEENS_19SingleTileSchedulerILb0ELb0ELb0ELi128EEEE13SharedStorageENS1_6TensorINS1_11ArrayEngineIfLm32EEENS1_6LayoutINS2_IJNS2_IJNS3_ILi2EEESO_EEESO_NS3_ILi4EEEEEENS2_IJNS2_IJNS3_ILi1EEESO_EEESQ_NS3_ILi8EEEEEEEEEEEEbRKNSB_6ParamsERT0_S12_iNS2_IJiiiEEERT_ENKUliT_E_clIZSC_ISJ_SX_EbS10_S12_S12_iS13_S15_EUlRS16_iE_EEDaiS16_ENKUlvE0_clEv:
[----:B------:R-:W-:-:S05]  /*69110*/  IADD3 R3, R16, -c[0x0][0x20], RZ ;  /* 0x8000080010037a10 */ /* 0x000fca0007ffe0ff */
[----:B------:R-:W-:-:S05]  /*69120*/  IMAD R3, R10, 0x4, R3 ;  /* 0x000000040a037824 */ /* 0x000fca00078e0203 */
[----:B------:R1:W5:Y:S02]  /*69130*/  LDL R4, [R3] ;  /* 0x0000000003047983 */ /* 0x0003640000100800 */
[----:B-1----:R-:W-:-:S04]  /*69140*/  MOV R3, 0x0 ;  /* 0x0000000000037802 */ /* 0x002fc80000000f00 */
[----:B------:R-:W-:Y:S05]  /*69150*/  RET.REL.NODEC R2 `(_ZN7cutlass13device_kernelIN5flash19enable_sm80_to_sm89INS1_16FlashAttnBwdSm80INS1_25CollectiveMainloopBwdSm80ILi2ELi2EN4cute5tupleIJNS5_1CILi128EEES8_NS7_ILi64EEEEEENS_10bfloat16_tEfNS_4arch4Sm80ELb0ELb1ELb1ELb0ELb1ELb0ELb0ELb0ELi2ELi4ELi4ELi4ELb0EEENS1_21CollectiveEpilogueBwdISA_SB_SD_Li256ELb0ELb0ELi2EEENS1_19SingleTileSchedulerILb0ELb0ELb0ELi128EEEEEEEEEvNT_6ParamsE) ;  /* 0xfff96ea002007950 */ /* 0x000fea0003c3ffff */
        .type           $_ZN7cutlass13device_kernelIN5flash19enable_sm80_to_sm89INS1_16FlashAttnBwdSm80INS1_25CollectiveMainloopBwdSm80ILi2ELi2EN4cute5tupleIJNS5_1CILi128EEES8_NS7_ILi64EEEEEENS_10bfloat16_tEfNS_4arch4Sm80ELb0ELb1ELb1ELb0ELb1ELb0ELb0ELb0ELi2ELi4ELi4ELi4ELb0EEENS1_21CollectiveEpilogueBwdISA_SB_SD_Li256ELb0ELb0ELi2EEENS1_19SingleTileSchedulerILb0ELb0ELb0ELi128EEEEEEEEEvNT_6ParamsE$_ZZZN5flash25CollectiveMainloopBwdSm80ILi2ELi2EN4cute5tupleIJNS1_1CILi128EEES4_NS3_ILi64EEEEEEN7cutlass10bfloat16_tEfNS7_4arch4Sm80ELb0ELb1ELb1ELb0ELb1ELb0ELb0ELb0ELi2ELi4ELi4ELi4ELb0EE3mmaINS_16FlashAttnBwdSm80ISB_NS_21CollectiveEpilogueBwdIS6_S8_SA_Li256ELb0ELb0ELi2EEENS_19SingleTileSchedulerILb0ELb0ELb0ELi128EEEE13SharedStorageENS1_6TensorINS1_11ArrayEngineIfLm32EEENS1_6LayoutINS2_IJNS2_IJNS3_ILi2EEESO_EEESO_NS3_ILi4EEEEEENS2_IJNS2_IJNS3_ILi1EEESO_EEESQ_NS3_ILi8EEEEEEEEEEEEbRKNSB_6ParamsERT0_S12_iNS2_IJiiiEEERT_ENKUliT_E_clIZSC_ISJ_SX_EbS10_S12_S12_iS13_S15_EUlRS16_iE_EEDaiS16_ENKUlvE1_clEv,@function
        .size           $_ZN7cutlass13device_kernelIN5flash19enable_sm80_to_sm89INS1_16FlashAttnBwdSm80INS1_25CollectiveMainloopBwdSm80ILi2ELi2EN4cute5tupleIJNS5_1CILi128EEES8_NS7_ILi64EEEEEENS_10bfloat16_tEfNS_4arch4Sm80ELb0ELb1ELb1ELb0ELb1ELb0ELb0ELb0ELi2ELi4ELi4ELi4ELb0EEENS1_21CollectiveEpilogueBwdISA_SB_SD_Li256ELb0ELb0ELi2EEENS1_19SingleTileSchedulerILb0ELb0ELb0ELi128EEEEEEEEEvNT_6ParamsE$_ZZZN5flash25CollectiveMainloopBwdSm80ILi2ELi2EN4cute5tupleIJNS1_1CILi128EEES4_NS3_ILi64EEEEEEN7cutlass10bfloat16_tEfNS7_4arch4Sm80ELb0ELb1ELb1ELb0ELb1ELb0ELb0ELb0ELi2ELi4ELi4ELi4ELb0EE3mmaINS_16FlashAttnBwdSm80ISB_NS_21CollectiveEpilogueBwdIS6_S8_SA_Li256ELb0ELb0ELi2EEENS_19SingleTileSchedulerILb0ELb0ELb0ELi128EEEE13SharedStorageENS1_6TensorINS1_11ArrayEngineIfLm32EEENS1_6LayoutINS2_IJNS2_IJNS3_ILi2EEESO_EEESO_NS3_ILi4EEEEEENS2_IJNS2_IJNS3_ILi1EEESO_EEESQ_NS3_ILi8EEEEEEEEEEEEbRKNSB_6ParamsERT0_S12_iNS2_IJiiiEEERT_ENKUliT_E_clIZSC_ISJ_SX_EbS10_S12_S12_iS13_S15_EUlRS16_iE_EEDaiS16_ENKUlvE1_clEv,($_ZN7cutlass13device_kernelIN5flash19enable_sm80_to_sm89INS1_16FlashAttnBwdSm80INS1_25CollectiveMainloopBwdSm80ILi2ELi2EN4cute5tupleIJNS5_1CILi128EEES8_NS7_ILi64EEEEEENS_10bfloat16_tEfNS_4arch4Sm80ELb0ELb1ELb1ELb0ELb1ELb0ELb0ELb0ELi2ELi4ELi4ELi4ELb0EEENS1_21CollectiveEpilogueBwdISA_SB_SD_Li256ELb0ELb0ELi2EEENS1_19SingleTileSchedulerILb0ELb0ELb0ELi128EEEEEEEEEvNT_6ParamsE$__fAtomicAdd - $_ZN7cutlass13device_kernelIN5flash19enable_sm80_to_sm89INS1_16FlashAttnBwdSm80INS1_25CollectiveMainloopBwdSm80ILi2ELi2EN4cute5tupleIJNS5_1CILi128EEES8_NS7_ILi64EEEEEENS_10bfloat16_tEfNS_4arch4Sm80ELb0ELb1ELb1ELb0ELb1ELb0ELb0ELb0ELi2ELi4ELi4ELi4ELb0EEENS1_21CollectiveEpilogueBwdISA_SB_SD_Li256ELb0ELb0ELi2EEENS1_19SingleTileSchedulerILb0ELb0ELb0ELi128EEEEEEEEEvNT_6ParamsE$_ZZZN5flash25CollectiveMainloopBwdSm80ILi2ELi2EN4cute5tupleIJNS1_1CILi128EEES4_NS3_ILi64EEEEEEN7cutlass10bfloat16_tEfNS7_4arch4Sm80ELb0ELb1ELb1ELb0ELb1ELb0ELb0ELb0ELi2ELi4ELi4ELi4ELb0EE3mmaINS_16FlashAttnBwdSm80ISB_NS_21CollectiveEpilogueBwdIS6_S8_SA_Li256ELb0ELb0ELi2EEENS_19SingleTileSchedulerILb0ELb0ELb0ELi128EEEE13SharedStorageENS1_6TensorINS1_11ArrayEngineIfLm32EEENS1_6LayoutINS2_IJNS2_IJNS3_ILi2EEESO_EEESO_NS3_ILi4EEEEEENS2_IJNS2_IJNS3_ILi1EEESO_EEESQ_NS3_ILi8EEEEEEEEEEEEbRKNSB_6ParamsERT0_S12_iNS2_IJiiiEEERT_ENKUliT_E_clIZSC_ISJ_SX_EbS10_S12_S12_iS13_S15_EUlRS16_iE_EEDaiS16_ENKUlvE1_clEv)
$_ZN7cutlass13device_kernelIN5flash19enable_sm80_to_sm89INS1_16FlashAttnBwdSm80INS1_25CollectiveMainloopBwdSm80ILi2ELi2EN4cute5tupleIJNS5_1CILi128EEES8_NS7_ILi64EEEEEENS_10bfloat16_tEfNS_4arch4Sm80ELb0ELb1ELb1ELb0ELb1ELb0ELb0ELb0ELi2ELi4ELi4ELi4ELb0EEENS1_21CollectiveEpilogueBwdISA_SB_SD_Li256ELb0ELb0ELi2EEENS1_19SingleTileSchedulerILb0ELb0ELb0ELi128EEEEEEEEEvNT_6ParamsE$_ZZZN5flash25CollectiveMainloopBwdSm80ILi2ELi2EN4cute5tupleIJNS1_1CILi128EEES4_NS3_ILi64EEEEEEN7cutlass10bfloat16_tEfNS7_4arch4Sm80ELb0ELb1ELb1ELb0ELb1ELb0ELb0ELb0ELi2ELi4ELi4ELi4ELb0EE3mmaINS_16FlashAttnBwdSm80ISB_NS_21CollectiveEpilogueBwdIS6_S8_SA_Li256ELb0ELb0ELi2EEENS_19SingleTileSchedulerILb0ELb0ELb0ELi128EEEE13SharedStorageENS1_6TensorINS1_11ArrayEngineIfLm32EEENS1_6LayoutINS2_IJNS2_IJNS3_ILi2EEESO_EEESO_NS3_ILi4EEEEEENS2_IJNS2_IJNS3_ILi1EEESO_EEESQ_NS3_ILi8EEEEEEEEEEEEbRKNSB_6ParamsERT0_S12_iNS2_IJiiiEEERT_ENKUliT_E_clIZSC_ISJ_SX_EbS10_S12_S12_iS13_S15_EUlRS16_iE_EEDaiS16_ENKUlvE1_clEv:
[----:B------:R-:W-:-:S05]  /*69160*/  IADD3 R3, R7, -c[0x0][0x20], RZ ;  /* 0x8000080007037a10 */ /* 0x000fca0007ffe0ff */
[----:B------:R-:W-:-:S05]  /*69170*/  IMAD R3, R10, 0x4, R3 ;  /* 0x000000040a037824 */ /* 0x000fca00078e0203 */
[----:B------:R1:W5:Y:S02]  /*69180*/  LDL R4, [R3] ;  /* 0x0000000003047983 */ /* 0x0003640000100800 */
[----:B-1----:R-:W-:-:S04]  /*69190*/  MOV R3, 0x0 ;  /* 0x0000000000037802 */ /* 0x002fc80000000f00 */
[----:B------:R-:W-:Y:S05]  /*691a0*/  RET.REL.NODEC R2 `(_ZN7cutlass13device_kernelIN5flash19enable_sm80_to_sm89INS1_16FlashAttnBwdSm80INS1_25CollectiveMainloopBwdSm80ILi2ELi2EN4cute5tupleIJNS5_1CILi128EEES8_NS7_ILi64EEEEEENS_10bfloat16_tEfNS_4arch4Sm80ELb0ELb1ELb1ELb0ELb1ELb0ELb0ELb0ELi2ELi4ELi4ELi4ELb0EEENS1_21CollectiveEpilogueBwdISA_SB_SD_Li256ELb0ELb0ELi2EEENS1_19SingleTileSchedulerILb0ELb0ELb0ELi128EEEEEEEEEvNT_6ParamsE) ;  /* 0xfff96e5002007950 */ /* 0x000fea0003c3ffff */
        .type           $_ZN7cutlass13device_kernelIN5flash19enable_sm80_to_sm89INS1_16FlashAttnBwdSm80INS1_25CollectiveMainloopBwdSm80ILi2ELi2EN4cute5tupleIJNS5_1CILi128EEES8_NS7_ILi64EEEEEENS_10bfloat16_tEfNS_4arch4Sm80ELb0ELb1ELb1ELb0ELb1ELb0ELb0ELb0ELi2ELi4ELi4ELi4ELb0EEENS1_21CollectiveEpilogueBwdISA_SB_SD_Li256ELb0ELb0ELi2EEENS1_19SingleTileSchedulerILb0ELb0ELb0ELi128EEEEEEEEEvNT_6ParamsE$__fAtomicAdd,@function
        .size           $_ZN7cutlass13device_kernelIN5flash19enable_sm80_to_sm89INS1_16FlashAttnBwdSm80INS1_25CollectiveMainloopBwdSm80ILi2ELi2EN4cute5tupleIJNS5_1CILi128EEES8_NS7_ILi64EEEEEENS_10bfloat16_tEfNS_4arch4Sm80ELb0ELb1ELb1ELb0ELb1ELb0ELb0ELb0ELi2ELi4ELi4ELi4ELb0EEENS1_21CollectiveEpilogueBwdISA_SB_SD_Li256ELb0ELb0ELi2EEENS1_19SingleTileSchedulerILb0ELb0ELb0ELi128EEEEEEEEEvNT_6ParamsE$__fAtomicAdd,($_ZN7cutlass13device_kernelIN5flash19enable_sm80_to_sm89INS1_16FlashAttnBwdSm80INS1_25CollectiveMainloopBwdSm80ILi2ELi2EN4cute5tupleIJNS5_1CILi128EEES8_NS7_ILi64EEEEEENS_10bfloat16_tEfNS_4arch4Sm80ELb0ELb1ELb1ELb0ELb1ELb0ELb0ELb0ELi2ELi4ELi4ELi4ELb0EEENS1_21CollectiveEpilogueBwdISA_SB_SD_Li256ELb0ELb0ELi2EEENS1_19SingleTileSchedulerILb0ELb0ELb0ELi128EEEEEEEEEvNT_6ParamsE$__umulhi - $_ZN7cutlass13device_kernelIN5flash19enable_sm80_to_sm89INS1_16FlashAttnBwdSm80INS1_25CollectiveMainloopBwdSm80ILi2ELi2EN4cute5tupleIJNS5_1CILi128EEES8_NS7_ILi64EEEEEENS_10bfloat16_tEfNS_4arch4Sm80ELb0ELb1ELb1ELb0ELb1ELb0ELb0ELb0ELi2ELi4ELi4ELi4ELb0EEENS1_21CollectiveEpilogueBwdISA_SB_SD_Li256ELb0ELb0ELi2EEENS1_19SingleTileSchedulerILb0ELb0ELb0ELi128EEEEEEEEEvNT_6ParamsE$__fAtomicAdd)
$_ZN7cutlass13device_kernelIN5flash19enable_sm80_to_sm89INS1_16FlashAttnBwdSm80INS1_25CollectiveMainloopBwdSm80ILi2ELi2EN4cute5tupleIJNS5_1CILi128EEES8_NS7_ILi64EEEEEENS_10bfloat16_tEfNS_4arch4Sm80ELb0ELb1ELb1ELb0ELb1ELb0ELb0ELb0ELi2ELi4ELi4ELi4ELb0EEENS1_21CollectiveEpilogueBwdISA_SB_SD_Li256ELb0ELb0ELi2EEENS1_19SingleTileSchedulerILb0ELb0ELb0ELi128EEEEEEEEEvNT_6ParamsE$__fAtomicAdd:
[----:B------:R-:W-:Y:S02]  /*691b0*/  ULDC.64 UR8, c[0x0][0x118] ;  /* 0x0000460000087ab9 */ /* 0x000fe40000000a00 */
[----:B------:R-:W2:Y:S01]  /*691c0*/  ATOM.E.ADD.F32.FTZ.RN.STRONG.GPU P0, RZ, [R14.64], R5 ;  /* 0x000000050eff798a */ /* 0x000ea2000810e7c8 */
[----:B------:R-:W-:Y:S02]  /*691d0*/  MOV R13, 0x0 ;  /* 0x00000000000d7802 */ /* 0x000fe40000000f00 */
[----:B------:R-:W-:Y:S02]  /*691e0*/  MOV R9, R5 ;  /* 0x0000000500097202 */ /* 0x000fe40000000f00 */
[----:B--2---:R-:W-:Y:S05]  /*691f0*/  @P0 RET.REL.NODEC R12 `(_ZN7cutlass13device_kernelIN5flash19enable_sm80_to_sm89INS1_16FlashAttnBwdSm80INS1_25CollectiveMainloopBwdSm80ILi2ELi2EN4cute5tupleIJNS5_1CILi128EEES8_NS7_ILi64EEEEEENS_10bfloat16_tEfNS_4arch4Sm80ELb0ELb1ELb1ELb0ELb1ELb0ELb0ELb0ELi2ELi4ELi4ELi4ELb0EEENS1_21CollectiveEpilogueBwdISA_SB_SD_Li256ELb0ELb0ELi2EEENS1_19SingleTileSchedulerILb0ELb0ELb0ELi128EEEEEEEEEvNT_6ParamsE) ;  /* 0xfff96e000c000950 */ /* 0x004fea0003c3ffff */
[----:B------:R-:W1:Y:S02]  /*69200*/  QSPC.E.S P0, RZ, [R14] ;  /* 0x000000000eff73aa */ /* 0x000e640000000500 */
[----:B-1----:R-:W-:Y:S05]  /*69210*/  @!P0 BRA `(.L_x_1708) ;  /* 0x0000008000008947 */ /* 0x002fea0003800000 */
[----:B------:R-:W-:-:S05]  /*69220*/  LOP3.LUT R8, R14, 0xffffff, RZ, 0xc0, !PT ;  /* 0x00ffffff0e087812 */ /* 0x000fca00078ec0ff */
.L_x_1709:
[----:B------:R-:W1:Y:S02]  /*69230*/  LDS R4, [R8] ;  /* 0x0000000008047984 */ /* 0x000e640000000800 */
[----:B-1----:R-:W-:-:S06]  /*69240*/  FADD R5, R9, R4 ;  /* 0x0000000409057221 */ /* 0x002fcc0000000000 */
[----:B------:R-:W1:Y:S02]  /*69250*/  ATOMS.CAST.SPIN R5, [R8], R4, R5 ;  /* 0x000000040805738d */ /* 0x000e640001800005 */
[----:B-1----:R-:W-:-:S13]  /*69260*/  ISETP.EQ.U32.AND P0, PT, R5, 0x1, PT ;  /* 0x000000010500780c */ /* 0x002fda0003f02070 */
[----:B------:R-:W-:Y:S05]  /*69270*/  @!P0 BRA `(.L_x_1709) ;  /* 0xffffffb000008947 */ /* 0x000fea000383ffff */
[----:B------:R-:W-:-:S04]  /*69280*/  MOV R13, 0x0 ;  /* 0x00000000000d7802 */ /* 0x000fc80000000f00 */
[----:B------:R-:W-:Y:S05]  /*69290*/  RET.REL.NODEC R12 `(_ZN7cutlass13device_kernelIN5flash19enable_sm80_to_sm89INS1_16FlashAttnBwdSm80INS1_25CollectiveMainloopBwdSm80ILi2ELi2EN4cute5tupleIJNS5_1CILi128EEES8_NS7_ILi64EEEEEENS_10bfloat16_tEfNS_4arch4Sm80ELb0ELb1ELb1ELb0ELb1ELb0ELb0ELb0ELi2ELi4ELi4ELi4ELb0EEENS1_21CollectiveEpilogueBwdISA_SB_SD_Li256ELb0ELb0ELi2EEENS1_19SingleTileSchedulerILb0ELb0ELb0ELi128EEEEEEEEEvNT_6ParamsE) ;  /* 0xfff96d600c007950 */ /* 0x000fea0003c3ffff */
.L_x_1708:
[----:B------:R-:W2:Y:S01]  /*692a0*/  LD.E R4, [R14.64] ;  /* 0x000000080e047980 */ /* 0x000ea2000c101900 */
[----:B------:R-:W-:Y:S01]  /*692b0*/  MOV R13, 0x0 ;  /* 0x00000000000d7802 */ /* 0x000fe20000000f00 */
[----:B--2---:R-:W-:-:S05]  /*692c0*/  FADD R9, R9, R4 ;  /* 0x0000000409097221 */ /* 0x004fca0000000000 */
[----:B------:R1:W-:Y:S01]  /*692d0*/  ST.E [R14.64], R9 ;  /* 0x000000090e007985 */ /* 0x0003e2000c101908 */
[----:B------:R-:W-:Y:S05]  /*692e0*/  RET.REL.NODEC R12 `(_ZN7cutlass13device_kernelIN5flash19enable_sm80_to_sm89INS1_16FlashAttnBwdSm80INS1_25CollectiveMainloopBwdSm80ILi2ELi2EN4cute5tupleIJNS5_1CILi128EEES8_NS7_ILi64EEEEEENS_10bfloat16_tEfNS_4arch4Sm80ELb0ELb1ELb1ELb0ELb1ELb0ELb0ELb0ELi2ELi4ELi4ELi4ELb0EEENS1_21CollectiveEpilogueBwdISA_SB_SD_Li256ELb0ELb0ELi2EEENS1_19SingleTileSchedulerILb0ELb0ELb0ELi128EEEEEEEEEvNT_6ParamsE) ;  /* 0xfff96d100c007950 */ /* 0x000fea0003c3ffff */
        .type           $_ZN7cutlass13device_kernelIN5flash19enable_sm80_to_sm89INS1_16FlashAttnBwdSm80INS1_25CollectiveMainloopBwdSm80ILi2ELi2EN4cute5tupleIJNS5_1CILi128EEES8_NS7_ILi64EEEEEENS_10bfloat16_tEfNS_4arch4Sm80ELb0ELb1ELb1ELb0ELb1ELb0ELb0ELb0ELi2ELi4ELi4ELi4ELb0EEENS1_21CollectiveEpilogueBwdISA_SB_SD_Li256ELb0ELb0ELi2EEENS1_19SingleTileSchedulerILb0ELb0ELb0ELi128EEEEEEEEEvNT_6ParamsE$__umulhi,@function
        .size           $_ZN7cutlass13device_kernelIN5flash19enable_sm80_to_sm89INS1_16FlashAttnBwdSm80INS1_25CollectiveMainloopBwdSm80ILi2ELi2EN4cute5tupleIJNS5_1CILi128EEES8_NS7_ILi64EEEEEENS_10bfloat16_tEfNS_4arch4Sm80ELb0ELb1ELb1ELb0ELb1ELb0ELb0ELb0ELi2ELi4ELi4ELi4ELb0EEENS1_21CollectiveEpilogueBwdISA_SB_SD_Li256ELb0ELb0ELi2EEENS1_19SingleTileSchedulerILb0ELb0ELb0ELi128EEEEEEEEEvNT_6ParamsE$__umulhi,($_ZN7cutlass13device_kernelIN5flash19enable_sm80_to_sm89INS1_16FlashAttnBwdSm80INS1_25CollectiveMainloopBwdSm80ILi2ELi2EN4cute5tupleIJNS5_1CILi128EEES8_NS7_ILi64EEEEEENS_10bfloat16_tEfNS_4arch4Sm80ELb0ELb1ELb1ELb0ELb1ELb0ELb0ELb0ELi2ELi4ELi4ELi4ELb0EEENS1_21CollectiveEpilogueBwdISA_SB_SD_Li256ELb0ELb0ELi2EEENS1_19SingleTileSchedulerILb0ELb0ELb0ELi128EEEEEEEEEvNT_6ParamsE$exp2f - $_ZN7cutlass13device_kernelIN5flash19enable_sm80_to_sm89INS1_16FlashAttnBwdSm80INS1_25CollectiveMainloopBwdSm80ILi2ELi2EN4cute5tupleIJNS5_1CILi128EEES8_NS7_ILi64EEEEEENS_10bfloat16_tEfNS_4arch4Sm80ELb0ELb1ELb1ELb0ELb1ELb0ELb0ELb0ELi2ELi4ELi4ELi4ELb0EEENS1_21CollectiveEpilogueBwdISA_SB_SD_Li256ELb0ELb0ELi2EEENS1_19SingleTileSchedulerILb0ELb0ELb0ELi128EEEEEEEEEvNT_6ParamsE$__umulhi)
$_ZN7cutlass13device_kernelIN5flash19enable_sm80_to_sm89INS1_16FlashAttnBwdSm80INS1_25CollectiveMainloopBwdSm80ILi2ELi2EN4cute5tupleIJNS5_1CILi128EEES8_NS7_ILi64EEEEEENS_10bfloat16_tEfNS_4arch4Sm80ELb0ELb1ELb1ELb0ELb1ELb0ELb0ELb0ELi2ELi4ELi4ELi4ELb0EEENS1_21CollectiveEpilogueBwdISA_SB_SD_Li256ELb0ELb0ELi2EEENS1_19SingleTileSchedulerILb0ELb0ELb0ELi128EEEEEEEEEvNT_6ParamsE$__umulhi:
[----:B------:R-:W-:Y:S01]  /*692f0*/  MOV R8, R2 ;  /* 0x0000000200087202 */ /* 0x000fe20000000f00 */
[----:B------:R-:W-:Y:S01]  /*69300*/  IMAD.HI.U32 R6, R7, R6, RZ ;  /* 0x0000000607067227 */ /* 0x000fe200078e00ff */
[----:B------:R-:W-:-:S04]  /*69310*/  MOV R9, 0x0 ;  /* 0x0000000000097802 */ /* 0x000fc80000000f00 */
[----:B------:R-:W-:Y:S05]  /*69320*/  RET.REL.NODEC R8 `(_ZN7cutlass13device_kernelIN5flash19enable_sm80_to_sm89INS1_16FlashAttnBwdSm80INS1_25CollectiveMainloopBwdSm80ILi2ELi2EN4cute5tupleIJNS5_1CILi128EEES8_NS7_ILi64EEEEEENS_10bfloat16_tEfNS_4arch4Sm80ELb0ELb1ELb1ELb0ELb1ELb0ELb0ELb0ELi2ELi4ELi4ELi4ELb0EEENS1_21CollectiveEpilogueBwdISA_SB_SD_Li256ELb0ELb0ELi2EEENS1_19SingleTileSchedulerILb0ELb0ELb0ELi128EEEEEEEEEvNT_6ParamsE) ;  /* 0xfff96cd008007950 */ /* 0x000fea0003c3ffff */
        .type           $_ZN7cutlass13device_kernelIN5flash19enable_sm80_to_sm89INS1_16FlashAttnBwdSm80INS1_25CollectiveMainloopBwdSm80ILi2ELi2EN4cute5tupleIJNS5_1CILi128EEES8_NS7_ILi64EEEEEENS_10bfloat16_tEfNS_4arch4Sm80ELb0ELb1ELb1ELb0ELb1ELb0ELb0ELb0ELi2ELi4ELi4ELi4ELb0EEENS1_21CollectiveEpilogueBwdISA_SB_SD_Li256ELb0ELb0ELi2EEENS1_19SingleTileSchedulerILb0ELb0ELb0ELi128EEEEEEEEEvNT_6ParamsE$exp2f,@function
        .size           $_ZN7cutlass13device_kernelIN5flash19enable_sm80_to_sm89INS1_16FlashAttnBwdSm80INS1_25CollectiveMainloopBwdSm80ILi2ELi2EN4cute5tupleIJNS5_1CILi128EEES8_NS7_ILi64EEEEEENS_10bfloat16_tEfNS_4arch4Sm80ELb0ELb1ELb1ELb0ELb1ELb0ELb0ELb0ELi2ELi4ELi4ELi4ELb0EEENS1_21CollectiveEpilogueBwdISA_SB_SD_Li256ELb0ELb0ELi2EEENS1_19SingleTileSchedulerILb0ELb0ELb0ELi128EEEEEEEEEvNT_6ParamsE$exp2f,($_ZN7cutlass13device_kernelIN5flash19enable_sm80_to_sm89INS1_16FlashAttnBwdSm80INS1_25CollectiveMainloopBwdSm80ILi2ELi2EN4cute5tupleIJNS5_1CILi128EEES8_NS7_ILi64EEEEEENS_10bfloat16_tEfNS_4arch4Sm80ELb0ELb1ELb1ELb0ELb1ELb0ELb0ELb0ELi2ELi4ELi4ELi4ELb0EEENS1_21CollectiveEpilogueBwdISA_SB_SD_Li256ELb0ELb0ELi2EEENS1_19SingleTileSchedulerILb0ELb0ELb0ELi128EEEEEEEEEvNT_6ParamsE$min - $_ZN7cutlass13device_kernelIN5flash19enable_sm80_to_sm89INS1_16FlashAttnBwdSm80INS1_25CollectiveMainloopBwdSm80ILi2ELi2EN4cute5tupleIJNS5_1CILi128EEES8_NS7_ILi64EEEEEENS_10bfloat16_tEfNS_4arch4Sm80ELb0ELb1ELb1ELb0ELb1ELb0ELb0ELb0ELi2ELi4ELi4ELi4ELb0EEENS1_21CollectiveEpilogueBwdISA_SB_SD_Li256ELb0ELb0ELi2EEENS1_19SingleTileSchedulerILb0ELb0ELb0ELi128EEEEEEEEEvNT_6ParamsE$exp2f)
$_ZN7cutlass13device_kernelIN5flash19enable_sm80_to_sm89INS1_16FlashAttnBwdSm80INS1_25CollectiveMainloopBwdSm80ILi2ELi2EN4cute5tupleIJNS5_1CILi128EEES8_NS7_ILi64EEEEEENS_10bfloat16_tEfNS_4arch4Sm80ELb0ELb1ELb1ELb0ELb1ELb0ELb0ELb0ELi2ELi4ELi4ELi4ELb0EEENS1_21CollectiveEpilogueBwdISA_SB_SD_Li256ELb0ELb0ELi2EEENS1_19SingleTileSchedulerILb0ELb0ELb0ELi128EEEEEEEEEvNT_6ParamsE$exp2f:
[----:B------:R-:W1:Y:S01]  /*69330*/  MUFU.EX2 R6, R6 ;  /* 0x0000000600067308 */ /* 0x000e620000000800 */
[----:B------:R-:W-:-:S04]  /*69340*/  MOV R3, 0x0 ;  /* 0x0000000000037802 */ /* 0x000fc80000000f00 */
[----:B------:R-:W-:Y:S05]  /*69350*/  RET.REL.NODEC R2 `(_ZN7cutlass13device_kernelIN5flash19enable_sm80_to_sm89INS1_16FlashAttnBwdSm80INS1_25CollectiveMainloopBwdSm80ILi2ELi2EN4cute5tupleIJNS5_1CILi128EEES8_NS7_ILi64EEEEEENS_10bfloat16_tEfNS_4arch4Sm80ELb0ELb1ELb1ELb0ELb1ELb0ELb0ELb0ELi2ELi4ELi4ELi4ELb0EEENS1_21CollectiveEpilogueBwdISA_SB_SD_Li256ELb0ELb0ELi2EEENS1_19SingleTileSchedulerILb0ELb0ELb0ELi128EEEEEEEEEvNT_6ParamsE) ;  /* 0xfff96ca002007950 */ /* 0x000fea0003c3ffff */
        .type           $_ZN7cutlass13device_kernelIN5flash19enable_sm80_to_sm89INS1_16FlashAttnBwdSm80INS1_25CollectiveMainloopBwdSm80ILi2ELi2EN4cute5tupleIJNS5_1CILi128EEES8_NS7_ILi64EEEEEENS_10bfloat16_tEfNS_4arch4Sm80ELb0ELb1ELb1ELb0ELb1ELb0ELb0ELb0ELi2ELi4ELi4ELi4ELb0EEENS1_21CollectiveEpilogueBwdISA_SB_SD_Li256ELb0ELb0ELi2EEENS1_19SingleTileSchedulerILb0ELb0ELb0ELi128EEEEEEEEEvNT_6ParamsE$min,@function
        .size           $_ZN7cutlass13device_kernelIN5flash19enable_sm80_to_sm89INS1_16FlashAttnBwdSm80INS1_25CollectiveMainloopBwdSm80ILi2ELi2EN4cute5tupleIJNS5_1CILi128EEES8_NS7_ILi64EEEEEENS_10bfloat16_tEfNS_4arch4Sm80ELb0ELb1ELb1ELb0ELb1ELb0ELb0ELb0ELi2ELi4ELi4ELi4ELb0EEENS1_21CollectiveEpilogueBwdISA_SB_SD_Li256ELb0ELb0ELi2EEENS1_19SingleTileSchedulerILb0ELb0ELb0ELi128EEEEEEEEEvNT_6ParamsE$min,(.L_x_8837 - $_ZN7cutlass13device_kernelIN5flash19enable_sm80_to_sm89INS1_16FlashAttnBwdSm80INS1_25CollectiveMainloopBwdSm80ILi2ELi2EN4cute5tupleIJNS5_1CILi128EEES8_NS7_ILi64EEEEEENS_10bfloat16_tEfNS_4arch4Sm80ELb0ELb1ELb1ELb0ELb1ELb0ELb0ELb0ELi2ELi4ELi4ELi4ELb0EEENS1_21CollectiveEpilogueBwdISA_SB_SD_Li256ELb0ELb0ELi2EEENS1_19SingleTileSchedulerILb0ELb0ELb0ELi128EEEEEEEEEvNT_6ParamsE$min)
$_ZN7cutlass13device_kernelIN5flash19enable_sm80_to_sm89INS1_16FlashAttnBwdSm80INS1_25CollectiveMainloopBwdSm80ILi2ELi2EN4cute5tupleIJNS5_1CILi128EEES8_NS7_ILi64EEEEEENS_10bfloat16_tEfNS_4arch4Sm80ELb0ELb1ELb1ELb0ELb1ELb0ELb0ELb0ELi2ELi4ELi4ELi4ELb0EEENS1_21CollectiveEpilogueBwdISA_SB_SD_Li256ELb0ELb0ELi2EEENS1_19SingleTileSchedulerILb0ELb0ELb0ELi128EEEEEEEEEvNT_6ParamsE$min:
[----:B------:R-:W-:Y:S02]  /*69360*/  MOV R9, 0x0 ;  /* 0x0000000000097802 */ /* 0x000fe40000000f00 */
[----:B------:R-:W-:Y:S02]  /*69370*/  IMNMX R2, R2, R55, PT ;  /* 0x0000003702027217 */ /* 0x000fe40003800200 */
[----:B------:R-:W-:Y:S05]  /*69380*/  RET.REL.NODEC R8 `(_ZN7cutlass13device_kernelIN5flash19enable_sm80_to_sm89INS1_16FlashAttnBwdSm80INS1_25CollectiveMainloopBwdSm80ILi2ELi2EN4cute5tupleIJNS5_1CILi128EEES8_NS7_ILi64EEEEEENS_10bfloat16_tEfNS_4arch4Sm80ELb0ELb1ELb1ELb0ELb1ELb0ELb0ELb0ELi2ELi4ELi4ELi4ELb0EEENS1_21CollectiveEpilogueBwdISA_SB_SD_Li256ELb0ELb0ELi2EEENS1_19SingleTileSchedulerILb0ELb0ELb0ELi128EEEEEEEEEvNT_6ParamsE) ;  /* 0xfff96c7008007950 */ /* 0x000fea0003c3ffff */
.L_x_1710:
        /* <DEDUP_REMOVED lines=15> */
.L_x_8837:


//--------------------- .text._ZN7cutlass13device_kernelIN5flash19enable_sm80_to_sm89INS1_16FlashAttnBwdSm80INS1_25CollectiveMainloopBwdSm80ILi2ELi2EN4cute5tupleIJNS5_1CILi128EEES8_NS7_ILi64EEEEEENS_10bfloat16_tEfNS_4arch4Sm80ELb0ELb1ELb1ELb0ELb0ELb0ELb0ELb0ELi2ELi4ELi4ELi4ELb0EEENS1_24CollectiveEpilogueBwdGQAISA_fSD_Li256ELb0ELb0EEENS1_19SingleTileSchedulerILb0ELb0ELb0ELi128EEEEEEEEEvNT_6ParamsE --------------------------
	.section	.text._ZN7cutlass13device_kernelIN5flash19enable_sm80_to_sm89INS1_16FlashAttnBwdSm80INS1_25CollectiveMainloopBwdSm80ILi2ELi2EN4cute5tupleIJNS5_1CILi128EEES8_NS7_ILi64EEEEEENS_10bfloat16_tEfNS_4arch4Sm80ELb0ELb1ELb1ELb0ELb0ELb0ELb0ELb0ELi2ELi4ELi4ELi4ELb0EEENS1_24CollectiveEpilogueBwdGQAISA_fSD_Li256ELb0ELb0EEENS1_19SingleTileSchedulerILb0ELb0ELb0ELi128EEEEEEEEEvNT_6ParamsE,"ax",@progbits
	.sectioninfo	@"SHI_REGISTERS=128"
	.align	128
.text._ZN7cutlass13device_kernelIN5flash19enable_sm80_to_sm89INS1_16FlashAttnBwdSm80INS1_25CollectiveMainloopBwdSm80ILi2ELi2EN4cute5tupleIJNS5_1CILi128EEES8_NS7_ILi64EEEEEENS_10bfloat16_tEfNS_4arch4Sm80ELb0ELb1ELb1ELb0ELb0ELb0ELb0ELb0ELi2ELi4ELi4ELi4ELb0EEENS1_24CollectiveEpilogueBwdGQAISA_fSD_Li256ELb0ELb0EEENS1_19SingleTileSchedulerILb0ELb0ELb0ELi128EEEEEEEEEvNT_6ParamsE:
        .type           _ZN7cutlass13device_kernelIN5flash19enable_sm80_to_sm89INS1_16FlashAttnBwdSm80INS1_25CollectiveMainloopBwdSm80ILi2ELi2EN4cute5tupleIJNS5_1CILi128EEES8_NS7_ILi64EEEEEENS_10bfloat16_tEfNS_4arch4Sm80ELb0ELb1ELb1ELb0ELb0ELb0ELb0ELb0ELi2ELi4ELi4ELi4ELb0EEENS1_24CollectiveEpilogueBwdGQAISA_fSD_Li256ELb0ELb0EEENS1_19SingleTileSchedulerILb0ELb0ELb0ELi128EEEEEEEEEvNT_6ParamsE,@function
        .size           _ZN7cutlass13device_kernelIN5flash19enable_sm80_to_sm89INS1_16FlashAttnBwdSm80INS1_25CollectiveMainloopBwdSm80ILi2ELi2EN4cute5tupleIJNS5_1CILi128EEES8_NS7_ILi64EEEEEENS_10bfloat16_tEfNS_4arch4Sm80ELb0ELb1ELb1ELb0ELb0ELb0ELb0ELb0ELi2ELi4ELi4ELi4ELb0EEENS1_24CollectiveEpilogueBwdGQAISA_fSD_Li256ELb0ELb0EEENS1_19SingleTileSchedulerILb0ELb0ELb0ELi128EEEEEEEEEvNT_6ParamsE,(.L_x_9237 - _ZN7cutlass13device_kernelIN5flash19enable_sm80_to_sm89INS1_16FlashAttnBwdSm80INS1_25CollectiveMainloopBwdSm80ILi2ELi2EN4cute5tupleIJNS5_1CILi128EEES8_NS7_ILi64EEEEEENS_10bfloat16_tEfNS_4arch4Sm80ELb0ELb1ELb1ELb0ELb0ELb0ELb0ELb0ELi2ELi4ELi4ELi4ELb0EEENS1_24CollectiveEpilogueBwdGQAISA_fSD_Li256ELb0ELb0EEENS1_19SingleTileSchedulerILb0ELb0ELb0ELi128EEEEEEEEEvNT_6ParamsE)
        .other          _ZN7cutlass13device_kernelIN5flash19enable_sm80_to_sm89INS1_16FlashAttnBwdSm80INS1_25CollectiveMainloopBwdSm80ILi2ELi2EN4cute5tupleIJNS5_1CILi128EEES8_NS7_ILi64EEEEEENS_10bfloat16_tEfNS_4arch4Sm80ELb0ELb1ELb1ELb0ELb0ELb0ELb0ELb0ELi2ELi4ELi4ELi4ELb0EEENS1_24CollectiveEpilogueBwdGQAISA_fSD_Li256ELb0ELb0EEENS1_19SingleTileSchedulerILb0ELb0ELb0ELi128EEEEEEEEEvNT_6ParamsE,@"STO_CUDA_ENTRY STV_DEFAULT"
_ZN7cutlass13device_kernelIN5flash19enable_sm80_to_sm89INS1_16FlashAttnBwdSm80INS1_25CollectiveMainloopBwdSm80ILi2ELi2EN4cute5tupleIJNS5_1CILi128EEES8_NS7_ILi64EEEEEENS_10bfloat16_tEfNS_4arch4Sm80ELb0ELb1ELb1ELb0ELb0ELb0ELb0ELb0ELi2ELi4ELi4ELi4ELb0EEENS1_24CollectiveEpilogueBwdGQAISA_fSD_Li256ELb0ELb0EEENS1_19SingleTileSchedulerILb0ELb0ELb0ELi128EEEEEEEEEvNT_6ParamsE:
        /* <DEDUP_REMOVED lines=9> */
[----:B------:R-:W-:Y:S02]  /*0090*/  IMAD.MOV.U32 R8, RZ, RZ, c[0x0][0x168] ;  /* 0x00005a00ff087624 */ /* 0x000fe400078e00ff */
[----:B------:R-:W-:Y:S01]  /*00a0*/  IMAD.MOV.U32 R9, RZ, RZ, c[0x0][0x198] ;  /* 0x00006600ff097624 */ /* 0x000fe200078e00ff */
[----:B------:R-:W-:Y:S01]  /*00b0*/  IADD3 R0, R32, -c[0x0][0x20], RZ ;  /* 0x8000080020007a10 */ /* 0x000fe20007ffe0ff */
[----:B------:R2:W-:Y:S01]  /*00c0*/  STL.128 [R1+0x650], RZ ;  /* 0x000650ff01007387 */ /* 0x0005e20000100c00 */
[----:B------:R-:W-:Y:S01]  /*00d0*/  IADD3 R3, R8, 0x7f, RZ ;  /* 0x0000007f08037810 */ /* 0x000fe20007ffe0ff */
[----:B------:R-:W-:Y:S02]  /*00e0*/  IMAD.X R33, RZ, RZ, R23, P0 ;  /* 0x000000ffff217224 */ /* 0x000fe400000e0617 */
[----:B------:R2:W-:Y:S01]  /*00f0*/  STL.128 [R1+0x660], RZ ;  /* 0x000660ff01007387 */ /* 0x0005e20000100c00 */
[----:B------:R-:W-:-:S03]  /*0100*/  SHF.R.S32.HI R4, RZ, 0x1f, R3 ;  /* 0x0000001fff047819 */ /* 0x000fc60000011403 */
[----:B------:R2:W-:Y:S01]  /*0110*/  STL.128 [R1+0x670], RZ ;  /* 0x000670ff01007387 */ /* 0x0005e20000100c00 */
[----:B------:R-:W-:-:S03]  /*0120*/  LEA.HI R4, R4, R3, RZ, 0x7 ;  /* 0x0000000304047211 */ /* 0x000fc600078f38ff */
[----:B------:R2:W-:Y:S01]  /*0130*/  STL.128 [R1+0x680], RZ ;  /* 0x000680ff01007387 */ /* 0x0005e20000100c00 */
[----:B------:R-:W-:-:S03]  /*0140*/  SHF.R.S32.HI R4, RZ, 0x7, R4 ;  /* 0x00000007ff047819 */ /* 0x000fc60000011404 */
[----:B------:R2:W-:Y:S01]  /*0150*/  STL.128 [R1+0x690], RZ ;  /* 0x000690ff01007387 */ /* 0x0005e20000100c00 */
[----:B-1----:R-:W-:-:S03]  /*0160*/  ISETP.GE.AND P1, PT, R36, RZ, PT ;  /* 0x000000ff2400720c */ /* 0x002fc60003f26270 */
        /* <DEDUP_REMOVED lines=12> */
[----:B------:R2:W-:Y:S04]  /*0230*/  STL [R0], RZ ;  /* 0x000000ff00007387 */ /* 0x0005e80000100800 */
[----:B------:R2:W-:Y:S04]  /*0240*/  STL [R0+0x4], RZ ;  /* 0x000004ff00007387 */ /* 0x0005e80000100800 */
[----:B------:R2:W-:Y:S04]  /*0250*/  STL [R0+0x8], RZ ;  /* 0x000008ff00007387 */ /* 0x0005e80000100800 */
[----:B------:R2:W-:Y:S04]  /*0260*/  STL [R0+0xc], R8 ;  /* 0x00000c0800007387 */ /* 0x0005e80000100800 */
[----:B------:R2:W-:Y:S04]  /*0270*/  STL [R0+0x10], R9 ;  /* 0x0000100900007387 */ /* 0x0005e80000100800 */
[----:B------:R-:W1:Y:S01]  /*0280*/  S2R R38, SR_TID.X ;  /* 0x0000000000267919 */ /* 0x000e620000002100 */
[----:B------:R-:W-:Y:S05]  /*0290*/  @!P1 BRA `(.L_x_1711) ;  /* 0x0000009000009947 */ /* 0x000fea0003800000 */
[----:B------:R-:W-:-:S04]  /*02a0*/  IADD3 R3, R8, 0xff, RZ ;  /* 0x000000ff08037810 */ /* 0x000fc80007ffe0ff */
[----:B------:R-:W-:-:S05]  /*02b0*/  IADD3 R3, R3, -c[0x0][0x198], RZ ;  /* 0x8000660003037a10 */ /* 0x000fca0007ffe0ff */
[----:B------:R-:W-:-:S05]  /*02c0*/  IMAD R3, R36, 0x80, R3 ;  /* 0x0000008024037824 */ /* 0x000fca00078e0203 */
[----:B------:R-:W-:-:S04]  /*02d0*/  IADD3 R3, R3, c[0x0][0x2a0], RZ ;  /* 0x0000a80003037a10 */ /* 0x000fc80007ffe0ff */
[----:B--2---:R-:W-:-:S04]  /*02e0*/  SHF.R.S32.HI R0, RZ, 0x1f, R3 ;  /* 0x0000001fff007819 */ /* 0x004fc80000011403 */
[----:B------:R-:W-:-:S04]  /*02f0*/  LEA.HI R3, R0, R3, RZ, 0x7 ;  /* 0x0000000300037211 */ /* 0x000fc800078f38ff */
[----:B------:R-:W-:-:S04]  /*0300*/  SHF.R.S32.HI R3, RZ, 0x7, R3 ;  /* 0x00000007ff037819 */ /* 0x000fc80000011403 */
[----:B------:R-:W-:Y:S01]  /*0310*/  IMNMX R0, R4, R3, PT ;  /* 0x0000000304007217 */ /* 0x000fe20003800200 */
[----:B------:R-:W-:Y:S05]  /*0320*/  BRA `(.L_x_1712) ;  /* 0x0000001000007947 */ /* 0x000fea0003800000 */
.L_x_1711:
[----:B--2---:R-:W-:-:S04]  /*0330*/  MOV R0, R4 ;  /* 0x0000000400007202 */ /* 0x004fc80000000f00 */
.L_x_1712:
[----:B------:R-:W-:Y:S01]  /*0340*/  IADD3 R3, R8, -c[0x0][0x198], RZ ;  /* 0x8000660008037a10 */ /* 0x000fe20007ffe0ff */
[----:B------:R2:W-:Y:S01]  /*0350*/  STL [R1+0x18], R0 ;  /* 0x0000180001007387 */ /* 0x0005e20000100800 */
[----:B------:R-:W-:Y:S01]  /*0360*/  ULDC.64 UR6, c[0x0][0x118] ;  /* 0x0000460000067ab9 */ /* 0x000fe20000000a00 */
[----:B------:R-:W-:Y:S02]  /*0370*/  PLOP3.LUT P1, PT, PT, PT, PT, 0x80, 0x0 ;  /* 0x000000000000781c */ /* 0x000fe40003f2f070 */
[----:B------:R-:W-:-:S05]  /*0380*/  IMAD R3, R36, 0x80, R3 ;  /* 0x0000008024037824 */ /* 0x000fca00078e0203 */
[----:B------:R-:W-:-:S04]  /*0390*/  IADD3 R3, R3, -c[0x0][0x2a4], RZ ;  /* 0x8000a90003037a10 */ /* 0x000fc80007ffe0ff */
[----:B------:R-:W-:-:S04]  /*03a0*/  SHF.R.S32.HI R2, RZ, 0x1f, R3 ;  /* 0x0000001fff027819 */ /* 0x000fc80000011403 */
[----:B------:R-:W-:-:S04]  /*03b0*/  LEA.HI R2, R2, R3, RZ, 0x7 ;  /* 0x0000000302027211 */ /* 0x000fc800078f38ff */
[----:B------:R-:W-:-:S04]  /*03c0*/  SHF.R.S32.HI R40, RZ, 0x7, R2 ;  /* 0x00000007ff287819 */ /* 0x000fc80000011402 */
[----:B------:R-:W-:-:S04]  /*03d0*/  IMNMX R40, RZ, R40, !PT ;  /* 0x00000028ff287217 */ /* 0x000fc80007800200 */
[----:B------:R-:W-:-:S13]  /*03e0*/  ISETP.GT.AND P0, PT, R0, R40, PT ;  /* 0x000000280000720c */ /* 0x000fda0003f04270 */
[----:B------:R-:W-:Y:S05]  /*03f0*/  @!P0 BRA `(.L_x_1713) ;  /* 0x000045c000008947 */ /* 0x000fea0003800000 */
[----:B--2---:R-:W-:Y:S01]  /*0400*/  IMAD.MOV.U32 R0, RZ, RZ, 0x1 ;  /* 0x00000001ff007424 */ /* 0x004fe200078e00ff */
[----:B------:R-:W-:Y:S01]  /*0410*/  UMOV UR13, 0x7 ;  /* 0x00000007000d7882 */ /* 0x000fe20000000000 */
[----:B------:R-:W-:Y:S01]  /*0420*/  IMAD.MOV.U32 R3, RZ, RZ, c[0x0][0x1f8] ;  /* 0x00007e00ff037624 */ /* 0x000fe200078e00ff */
[----:B------:R-:W-:Y:S01]  /*0430*/  ULDC.64 UR10, c[0x0][0x178] ;  /* 0x00005e00000a7ab9 */ /* 0x000fe20000000a00 */
[----:B------:R-:W-:Y:S01]  /*0440*/  IMAD.MOV.U32 R2, RZ, RZ, c[0x0][0x260] ;  /* 0x00009800ff027624 */ /* 0x000fe200078e00ff */
[----:B------:R-:W-:Y:S01]  /*0450*/  PRMT R5, R0, 0x7610, R5 ;  /* 0x0000761000057816 */ /* 0x000fe20000000005 */
[----:B------:R-:W-:Y:S01]  /*0460*/  IMAD.MOV.U32 R0, RZ, RZ, c[0x0][0x228] ;  /* 0x00008a00ff007624 */ /* 0x000fe200078e00ff */
[----:B------:R-:W-:Y:S01]  /*0470*/  UMOV UR12, 0x5 ;  /* 0x00000005000c7882 */ /* 0x000fe20000000000 */
[----:B------:R-:W-:Y:S01]  /*0480*/  IADD3 R3, R3, 0x7f, RZ ;  /* 0x0000007f03037810 */ /* 0x000fe20007ffe0ff */
[----:B------:R-:W-:Y:S01]  /*0490*/  USHF.L.U64.HI UR14, UR10, UR13, UR11 ;  /* 0x0000000d0a0e7299 */ /* 0x000fe2000801020b */
[----:B-1----:R-:W-:Y:S01]  /*04a0*/  SHF.R.S32.HI R7, RZ, 0x1f, R38 ;  /* 0x0000001fff077819 */ /* 0x002fe20000011426 */
[----:B------:R-:W-:Y:S01]  /*04b0*/  USHF.L.U64.HI UR11, UR10, UR12, UR11 ;  /* 0x0000000c0a0b7299 */ /* 0x000fe2000801020b */
[----:B------:R-:W-:Y:S01]  /*04c0*/  IADD3 R0, R0, 0x1fff, RZ ;  /* 0x00001fff00007810 */ /* 0x000fe20007ffe0ff */
[----:B------:R-:W-:Y:S01]  /*04d0*/  USHF.L.U32 UR4, UR10, 0x5, URZ ;  /* 0x000000050a047899 */ /* 0x000fe2000800063f */
[----:B------:R-:W-:Y:S01]  /*04e0*/  IADD3 R2, R2, 0x7f, RZ ;  /* 0x0000007f02027810 */ /* 0x000fe20007ffe0ff */
[----:B------:R-:W-:Y:S01]  /*04f0*/  ULDC.64 UR8, c[0x0][0x18] ;  /* 0x0000060000087ab9 */ /* 0x000fe20000000a00 */
[----:B------:R-:W-:Y:S01]  /*0500*/  SHF.R.S32.HI R35, RZ, 0x1f, R0 ;  /* 0x0000001fff237819 */ /* 0x000fe20000011400 */
[----:B------:R-:W-:Y:S01]  /*0510*/  UIADD3 UR16, UP2, UR8, 0x80, URZ ;  /* 0x0000008008107890 */ /* 0x000fe2000ff5e03f */
[----:B------:R-:W-:Y:S01]  /*0520*/  IMAD.U32 R17, RZ, RZ, UR11 ;  /* 0x0000000bff117e24 */ /* 0x000fe2000f8e00ff */
[----:B------:R-:W-:Y:S01]  /*0530*/  UIADD3 UR18, UP1, UR8, 0x4080, URZ ;  /* 0x0000408008127890 */ /* 0x000fe2000ff3e03f */
[----:B------:R-:W-:Y:S01]  /*0540*/  LEA.HI R35, R35, R0, RZ, 0xd ;  /* 0x0000000023237211 */ /* 0x000fe200078f68ff */
[----:B------:R-:W-:Y:S01]  /*0550*/  UIADD3 UR5, UP0, UR8, 0x18880, URZ ;  /* 0x0001888008057890 */ /* 0x000fe2000ff1e03f */
[----:B------:R-:W-:Y:S01]  /*0560*/  SHF.R.S32.HI R46, RZ, 0x1f, R3 ;  /* 0x0000001fff2e7819 */ /* 0x000fe20000011403 */
[----:B------:R-:W-:Y:S01]  /*0570*/  IMAD.U32 R16, RZ, RZ, UR4 ;  /* 0x00000004ff107e24 */ /* 0x000fe2000f8e00ff */
[----:B------:R-:W-:Y:S01]  /*0580*/  UIADD3.X UR11, URZ, UR9, URZ, UP2, !UPT ;  /* 0x000000093f0b7290 */ /* 0x000fe200097fe43f */
[CC--:B------:R-:W-:Y:S01]  /*0590*/  LEA.HI R0, R7.reuse, R38.reuse, RZ, 0x2 ;  /* 0x0000002607007211 */ /* 0x0c0fe200078f10ff */
[----:B------:R-:W-:Y:S01]  /*05a0*/  UIADD3.X UR17, URZ, UR9, URZ, UP1, !UPT ;  /* 0x000000093f117290 */ /* 0x000fe20008ffe43f */
[----:B------:R-:W-:Y:S01]  /*05b0*/  SHF.R.S32.HI R45, RZ, 0x1f, R2 ;  /* 0x0000001fff2d7819 */ /* 0x000fe20000011402 */
[----:B------:R-:W-:Y:S01]  /*05c0*/  USHF.L.U32 UR15, UR10, 0x7, URZ ;  /* 0x000000070a0f7899 */ /* 0x000fe2000800063f */
[----:B------:R1:W-:Y:S01]  /*05d0*/  STL [R1+0x78], R4 ;  /* 0x0000780401007387 */ /* 0x0003e20000100800 */
[----:B------:R-:W-:Y:S01]  /*05e0*/  UIADD3.X UR4, URZ, UR9, URZ, UP0, !UPT ;  /* 0x000000093f047290 */ /* 0x000fe200087fe43f */
[----:B------:R-:W-:Y:S01]  /*05f0*/  LEA.HI R46, R46, R3, RZ, 0x7 ;  /* 0x000000032e2e7211 */ /* 0x000fe200078f38ff */
[----:B------:R-:W-:Y:S01]  /*0600*/  IMAD.U32 R48, RZ, RZ, UR16 ;  /* 0x00000010ff307e24 */ /* 0x000fe2000f8e00ff */
[----:B------:R-:W-:Y:S01]  /*0610*/  SHF.R.S32.HI R15, RZ, 0x1f, R0 ;  /* 0x0000001fff0f7819 */ /* 0x000fe20000011400 */
[----:B------:R-:W-:Y:S01]  /*0620*/  IMAD.U32 R50, RZ, RZ, UR18 ;  /* 0x00000012ff327e24 */ /* 0x000fe2000f8e00ff */
[----:B------:R-:W-:Y:S01]  /*0630*/  LEA.HI R3, R7, R38, RZ, 0x4 ;  /* 0x0000002607037211 */ /* 0x000fe200078f20ff */
[----:B------:R-:W-:Y:S01]  /*0640*/  IMAD.U32 R49, RZ, RZ, UR11 ;  /* 0x0000000bff317e24 */ /* 0x000fe2000f8e00ff */
[----:B------:R-:W-:Y:S01]  /*0650*/  LEA.HI R45, R45, R2, RZ, 0x7 ;  /* 0x000000022d2d7211 */ /* 0x000fe200078f38ff */
[----:B------:R-:W-:Y:S01]  /*0660*/  IMAD.U32 R51, RZ, RZ, UR17 ;  /* 0x00000011ff337e24 */ /* 0x000fe2000f8e00ff */
[----:B------:R-:W-:Y:S01]  /*0670*/  STL.U8 [R1+0x70], R5 ;  /* 0x0000700501007387 */ /* 0x000fe20000100000 */
[----:B------:R-:W-:Y:S01]  /*0680*/  MOV R18, UR15 ;  /* 0x0000000f00127c02 */ /* 0x000fe20008000f00 */
[----:B------:R-:W-:Y:S01]  /*0690*/  IMAD.U32 R19, RZ, RZ, UR14 ;  /* 0x0000000eff137e24 */ /* 0x000fe2000f8e00ff */
[----:B------:R-:W-:Y:S01]  /*06a0*/  MOV R2, UR4 ;  /* 0x0000000400027c02 */ /* 0x000fe20008000f00 */
[----:B------:R2:W-:Y:S01]  /*06b0*/  STL.U8 [R1+0x71], R5 ;  /* 0x0000710501007387 */ /* 0x0005e20000100000 */
[----:B------:R-:W-:Y:S01]  /*06c0*/  SHF.R.S32.HI R6, RZ, 0x4, R3 ;  /* 0x00000004ff067819 */ /* 0x000fe20000011403 */
[----:B------:R-:W-:Y:S01]  /*06d0*/  IMAD.SHL.U32 R54, R38, 0x4, RZ ;  /* 0x0000000426367824 */ /* 0x000fe200078e00ff */
[CC--:B------:R-:W-:Y:S01]  /*06e0*/  LEA.HI R61, R7.reuse, R38.reuse, RZ, 0x3 ;  /* 0x00000026073d7211 */ /* 0x0c0fe200078f18ff */
[----:B------:R3:W-:Y:S01]  /*06f0*/  STL.128 [R1+0x30], R48 ;  /* 0x0000303001007387 */ /* 0x0007e20000100c00 */
[CC--:B------:R-:W-:Y:S01]  /*0700*/  LEA.HI R10, R7.reuse, R38.reuse, RZ, 0x5 ;  /* 0x00000026070a7211 */ /* 0x0c0fe200078f28ff */
[----:B------:R-:W-:Y:S01]  /*0710*/  IMAD.MOV.U32 R12, RZ, RZ, c[0x0][0x248] ;  /* 0x00009200ff0c7624 */ /* 0x000fe200078e00ff */
[----:B------:R-:W-:Y:S01]  /*0720*/  LEA.HI R34, R7, R38, RZ, 0x7 ;  /* 0x0000002607227211 */ /* 0x000fe200078f38ff */
[----:B------:R4:W-:Y:S01]  /*0730*/  STL.128 [R1+0x80], R16 ;  /* 0x0000801001007387 */ /* 0x0009e20000100c00 */
[----:B------:R-:W-:Y:S01]  /*0740*/  SHF.R.S32.HI R11, RZ, 0x5, R10 ;  /* 0x00000005ff0b7819 */ /* 0x000fe2000001140a */
[----:B------:R-:W-:Y:S01]  /*0750*/  IMAD.MOV.U32 R44, RZ, RZ, 0x20 ;  /* 0x00000020ff2c7424 */ /* 0x000fe200078e00ff */
[----:B-1----:R-:W-:Y:S01]  /*0760*/  SHF.R.S32.HI R4, RZ, 0x2, R0 ;  /* 0x00000002ff047819 */ /* 0x002fe20000011400 */
[----:B------:R-:W1:Y:S01]  /*0770*/  S2R R20, SR_CTAID.Y ;  /* 0x0000000000147919 */ /* 0x000e620000002600 */
[----:B------:R-:W-:-:S02]  /*0780*/  SHF.R.S32.HI R59, RZ, 0x7, R34 ;  /* 0x00000007ff3b7819 */ /* 0x000fc40000011422 */
[----:B------:R-:W-:Y:S01]  /*0790*/  LEA.HI R15, R15, R4, RZ, 0x3 ;  /* 0x000000040f0f7211 */ /* 0x000fe200078f18ff */
[----:B------:R-:W-:Y:S01]  /*07a0*/  STL [R1+0x74], R38 ;  /* 0x0000742601007387 */ /* 0x000fe20000100800 */
[----:B------:R-:W-:Y:S02]  /*07b0*/  LEA.HI R34, R34, R59, RZ, 0x1 ;  /* 0x0000003b22227211 */ /* 0x000fe400078f08ff */
[----:B------:R-:W-:Y:S02]  /*07c0*/  LOP3.LUT R15, R15, 0xfffffff8, RZ, 0xc0, !PT ;  /* 0xfffffff80f0f7812 */ /* 0x000fe400078ec0ff */
[----:B------:R-:W-:Y:S02]  /*07d0*/  LOP3.LUT R34, R34, 0xfffffffe, RZ, 0xc0, !PT ;  /* 0xfffffffe22227812 */ /* 0x000fe400078ec0ff */
[----:B------:R-:W-:Y:S01]  /*07e0*/  SHF.R.S32.HI R55, RZ, 0x1f, R54 ;  /* 0x0000001fff377819 */ /* 0x000fe20000011436 */
[----:B------:R-:W-:Y:S01]  /*07f0*/  IMAD.IADD R15, R4, 0x1, -R15 ;  /* 0x00000001040f7824 */ /* 0x000fe200078e0a0f */
[----:B------:R-:W-:Y:S01]  /*0800*/  ISETP.NE.AND P0, PT, R12, 0x1, PT ;  /* 0x000000010c00780c */ /* 0x000fe20003f05270 */
[----:B--2---:R-:W-:Y:S01]  /*0810*/  IMAD.U32 R5, RZ, RZ, UR5 ;  /* 0x00000005ff057e24 */ /* 0x004fe2000f8e00ff */
[----:B------:R-:W-:Y:S01]  /*0820*/  UIADD3 UR5, UP0, UR8, 0x20880, URZ ;  /* 0x0002088008057890 */ /* 0x000fe2000ff1e03f */
[----:B------:R-:W-:-:S03]  /*0830*/  IMAD.IADD R34, R59, 0x1, -R34 ;  /* 0x000000013b227824 */ /* 0x000fc600078e0a22 */
[----:B------:R-:W-:Y:S02]  /*0840*/  UIADD3.X UR4, URZ, UR9, URZ, UP0, !UPT ;  /* 0x000000093f047290 */ /* 0x000fe400087fe43f */
[----:B------:R-:W-:Y:S02]  /*0850*/  IMAD.U32 R28, RZ, RZ, UR5 ;  /* 0x00000005ff1c7e24 */ /* 0x000fe4000f8e00ff */
[----:B---3--:R-:W-:Y:S01]  /*0860*/  IMAD.MOV.U32 R50, RZ, RZ, R5 ;  /* 0x000000ffff327224 */ /* 0x008fe200078e0005 */
[----:B------:R-:W-:Y:S01]  /*0870*/  LOP3.LUT R5, R61, 0xfffffff8, RZ, 0xc0, !PT ;  /* 0xfffffff83d057812 */ /* 0x000fe200078ec0ff */
[----:B------:R-:W-:Y:S01]  /*0880*/  IMAD.MOV.U32 R51, RZ, RZ, R2 ;  /* 0x000000ffff337224 */ /* 0x000fe200078e0002 */
[----:B------:R-:W-:Y:S01]  /*0890*/  SHF.R.S32.HI R2, RZ, 0x3, R61 ;  /* 0x00000003ff027819 */ /* 0x000fe2000001143d */
[----:B------:R-:W-:Y:S01]  /*08a0*/  IMAD.U32 R29, RZ, RZ, UR4 ;  /* 0x00000004ff1d7e24 */ /* 0x000fe2000f8e00ff */
[C---:B----4-:R-:W-:Y:S01]  /*08b0*/  LEA.HI R16, R3.reuse, R6, RZ, 0x1 ;  /* 0x0000000603107211 */ /* 0x050fe200078f08ff */
[----:B------:R-:W-:Y:S01]  /*08c0*/  IMAD.MOV.U32 R30, RZ, RZ, R28 ;  /* 0x000000ffff1e7224 */ /* 0x000fe200078e001c */
[----:B------:R-:W-:Y:S01]  /*08d0*/  LOP3.LUT R3, R3, 0xfffffff0, RZ, 0xc0, !PT ;  /* 0xfffffff003037812 */ /* 0x000fe200078ec0ff */
[----:B------:R-:W-:Y:S01]  /*08e0*/  IMAD.SHL.U32 R4, R2, 0x40, RZ ;  /* 0x0000004002047824 */ /* 0x000fe200078e00ff */
[-C--:B------:R-:W-:Y:S01]  /*08f0*/  IADD3 R5, -R5, R38.reuse, RZ ;  /* 0x0000002605057210 */ /* 0x080fe20007ffe1ff */
[----:B------:R-:W-:Y:S01]  /*0900*/  IMAD.MOV.U32 R31, RZ, RZ, R29 ;  /* 0x000000ffff1f7224 */ /* 0x000fe200078e001d */
[----:B------:R-:W-:Y:S01]  /*0910*/  LOP3.LUT R16, R16, 0xfffffffe, RZ, 0xc0, !PT ;  /* 0xfffffffe10107812 */ /* 0x000fe200078ec0ff */
[----:B------:R-:W-:Y:S01]  /*0920*/  IMAD.IADD R14, R38, 0x1, -R3 ;  /* 0x00000001260e7824 */ /* 0x000fe200078e0a03 */
[----:B------:R-:W-:Y:S01]  /*0930*/  LOP3.LUT R4, R4, 0x1c0, RZ, 0xc0, !PT ;  /* 0x000001c004047812 */ /* 0x000fe200078ec0ff */
[----:B------:R-:W-:Y:S01]  /*0940*/  IMAD.SHL.U32 R3, R5, 0x8, RZ ;  /* 0x0000000805037824 */ /* 0x000fe200078e00ff */
[----:B------:R-:W-:Y:S01]  /*0950*/  LEA.HI R18, R7, R38, RZ, 0x6 ;  /* 0x0000002607127211 */ /* 0x000fe200078f30ff */
[----:B------:R-:W-:Y:S01]  /*0960*/  IMAD.IADD R16, R6, 0x1, -R16 ;  /* 0x0000000106107824 */ /* 0x000fe200078e0a10 */
[----:B------:R-:W-:Y:S01]  /*0970*/  SHF.R.S32.HI R13, RZ, 0x1f, R14 ;  /* 0x0000001fff0d7819 */ /* 0x000fe2000001140e */
[----:B------:R2:W-:Y:S01]  /*0980*/  STL.128 [R1+0x60], R28 ;  /* 0x0000601c01007387 */ /* 0x0005e20000100c00 */
[----:B------:R-:W-:Y:S01]  /*0990*/  SHF.R.S32.HI R6, RZ, 0x1f, R10 ;  /* 0x0000001fff067819 */ /* 0x000fe2000001140a */
[----:B------:R-:W-:Y:S01]  /*09a0*/  IMAD.SHL.U32 R18, R18, 0x8, RZ ;  /* 0x0000000812127824 */ /* 0x000fe200078e00ff */
[----:B------:R-:W-:Y:S01]  /*09b0*/  LOP3.LUT R24, R4, 0x38, R3, 0xf8, !PT ;  /* 0x0000003804187812 */ /* 0x000fe200078ef803 */
[C---:B-1----:R-:W-:Y:S01]  /*09c0*/  IMAD.WIDE.U32 R56, R20.reuse, c[0x0][0x270], R54 ;  /* 0x00009c0014387a25 */ /* 0x042fe200078e0036 */
[----:B------:R-:W-:Y:S01]  /*09d0*/  SHF.R.U32.HI R37, RZ, 0x3, R4 ;  /* 0x00000003ff257819 */ /* 0x000fe20000011604 */
[----:B------:R-:W-:Y:S01]  /*09e0*/  ULDC.64 UR4, c[0x0][0x208] ;  /* 0x0000820000047ab9 */ /* 0x000fe20000000a00 */
[----:B------:R-:W-:Y:S01]  /*09f0*/  LEA.HI R4, R13, R14, RZ, 0x3 ;  /* 0x0000000e0d047211 */ /* 0x000fe200078f18ff */
[----:B------:R-:W-:Y:S01]  /*0a00*/  IMAD.WIDE.U32 R42, R20, c[0x0][0x238], RZ ;  /* 0x00008e00142a7a25 */ /* 0x000fe200078e00ff */
[----:B------:R-:W-:Y:S01]  /*0a10*/  LOP3.LUT R13, R10, 0xffffffe0, RZ, 0xc0, !PT ;  /* 0xffffffe00a0d7812 */ /* 0x000fe200078ec0ff */
[----:B------:R-:W-:Y:S01]  /*0a20*/  USHF.L.U64.HI UR16, UR4, UR13, UR5 ;  /* 0x0000000d04107299 */ /* 0x000fe20008010205 */
[----:B------:R-:W-:Y:S01]  /*0a30*/  LEA.HI R6, R6, R11, RZ, 0x2 ;  /* 0x0000000b06067211 */ /* 0x000fe200078f10ff */
[----:B------:R-:W-:Y:S01]  /*0a40*/  IMAD.MOV.U32 R52, RZ, RZ, R3 ;  /* 0x000000ffff347224 */ /* 0x000fe200078e0003 */
[----:B------:R-:W-:Y:S01]  /*0a50*/  LOP3.LUT R37, R24, R37, RZ, 0x3c, !PT ;  /* 0x0000002518257212 */ /* 0x000fe200078e3cff */
[----:B------:R-:W-:Y:S01]  /*0a60*/  IMAD.IADD R10, R38, 0x1, -R13 ;  /* 0x00000001260a7824 */ /* 0x000fe200078e0a0d */
[----:B------:R-:W-:Y:S01]  /*0a70*/  LOP3.LUT R6, R6, 0xfffffffc, RZ, 0xc0, !PT ;  /* 0xfffffffc06067812 */ /* 0x000fe200078ec0ff */
[----:B------:R-:W-:Y:S01]  /*0a80*/  UIADD3 UR13, UP0, UR8, 0x8080, URZ ;  /* 0x00008080080d7890 */ /* 0x000fe2000ff1e03f */
[----:B------:R-:W-:Y:S01]  /*0a90*/  LOP3.LUT R19, R4, 0xfffffff8, RZ, 0xc0, !PT ;  /* 0xfffffff804137812 */ /* 0x000fe200078ec0ff */
[----:B------:R-:W-:Y:S01]  /*0aa0*/  USHF.L.U32 UR17, UR4, 0x7, URZ ;  /* 0x0000000704117899 */ /* 0x000fe2000800063f */
[----:B------:R-:W-:Y:S01]  /*0ab0*/  SHF.R.S32.HI R7, RZ, 0x1f, R10 ;  /* 0x0000001fff077819 */ /* 0x000fe2000001140a */
[----:B------:R-:W-:Y:S01]  /*0ac0*/  IMAD.IADD R11, R11, 0x1, -R6 ;  /* 0x000000010b0b7824 */ /* 0x000fe200078e0a06 */
[----:B------:R-:W-:Y:S01]  /*0ad0*/  LOP3.LUT R37, R37, 0xfffffe00, R18, 0xf8, !PT ;  /* 0xfffffe0025257812 */ /* 0x000fe200078ef812 */
[----:B------:R-:W-:Y:S01]  /*0ae0*/  IMAD.SHL.U32 R6, R5, 0x40, RZ ;  /* 0x0000004005067824 */ /* 0x000fe200078e00ff */
[----:B------:R-:W-:Y:S01]  /*0af0*/  LEA.HI R18, R7, R10, RZ, 0x2 ;  /* 0x0000000a07127211 */ /* 0x000fe200078f10ff */
[----:B------:R-:W-:Y:S01]  /*0b00*/  IMAD.SHL.U32 R25, R11, 0x10, RZ ;  /* 0x000000100b197824 */ /* 0x000fe200078e00ff */
[----:B------:R-:W-:Y:S01]  /*0b10*/  SHF.L.U32 R7, R15, 0x6, RZ ;  /* 0x000000060f077819 */ /* 0x000fe200000006ff */
[----:B------:R-:W-:Y:S01]  /*0b20*/  UIADD3.X UR11, URZ, UR9, URZ, UP0, !UPT ;  /* 0x000000093f0b7290 */ /* 0x000fe200087fe43f */
[----:B------:R-:W-:Y:S01]  /*0b30*/  IADD3 R19, R14, -R19, RZ ;  /* 0x800000130e137210 */ /* 0x000fe20007ffe0ff */
[----:B------:R-:W-:Y:S01]  /*0b40*/  IMAD.SHL.U32 R14, R59, 0x8, RZ ;  /* 0x000000083b0e7824 */ /* 0x000fe200078e00ff */
[----:B------:R-:W-:Y:S01]  /*0b50*/  LOP3.LUT R6, R6, 0x1c0, RZ, 0xc0, !PT ;  /* 0x000001c006067812 */ /* 0x000fe200078ec0ff */
[----:B------:R-:W-:Y:S01]  /*0b60*/  IMAD R59, R16, 0x2, R59 ;  /* 0x00000002103b7824 */ /* 0x000fe200078e023b */
[----:B------:R-:W-:Y:S01]  /*0b70*/  LOP3.LUT R7, R7, 0x1c0, RZ, 0xc0, !PT ;  /* 0x000001c007077812 */ /* 0x000fe200078ec0ff */
[----:B------:R-:W-:Y:S01]  /*0b80*/  USHF.L.U64.HI UR5, UR4, UR12, UR5 ;  /* 0x0000000c04057299 */ /* 0x000fe20008010205 */
[----:B------:R-:W-:Y:S01]  /*0b90*/  LEA.HI.SX32 R13, R18, R25, 0x1e ;  /* 0x00000019120d7211 */ /* 0x000fe200078ff2ff */
[----:B------:R-:W-:Y:S01]  /*0ba0*/  USHF.L.U32 UR4, UR4, 0x5, URZ ;  /* 0x0000000504047899 */ /* 0x000fe2000800063f */
[C---:B------:R-:W-:Y:S01]  /*0bb0*/  LOP3.LUT R17, R6.reuse, 0x8, R61, 0xf8, !PT ;  /* 0x0000000806117812 */ /* 0x040fe200078ef83d */
[----:B------:R-:W-:Y:S01]  /*0bc0*/  STL.128 [R1+0x50], R48 ;  /* 0x0000503001007387 */ /* 0x000fe20000100c00 */
[----:B------:R-:W-:Y:S01]  /*0bd0*/  LOP3.LUT R18, R6, 0x30, R25, 0xf8, !PT ;  /* 0x0000003006127812 */ /* 0x000fe200078ef819 */
[----:B------:R-:W-:Y:S01]  /*0be0*/  IMAD.U32 R79, RZ, RZ, UR5 ;  /* 0x00000005ff4f7e24 */ /* 0x000fe2000f8e00ff */
[----:B------:R-:W-:Y:S01]  /*0bf0*/  SHF.R.U32.HI R6, RZ, 0x3, R6 ;  /* 0x00000003ff067819 */ /* 0x000fe20000011606 */
[----:B------:R-:W-:Y:S01]  /*0c00*/  IMAD.U32 R76, RZ, RZ, UR17 ;  /* 0x00000011ff4c7e24 */ /* 0x000fe2000f8e00ff */
[----:B------:R-:W-:Y:S01]  /*0c10*/  LOP3.LUT R14, R14, 0x8, RZ, 0xc0, !PT ;  /* 0x000000080e0e7812 */ /* 0x000fe200078ec0ff */
[----:B------:R-:W-:Y:S01]  /*0c20*/  IMAD.U32 R77, RZ, RZ, UR16 ;  /* 0x00000010ff4d7e24 */ /* 0x000fe2000f8e00ff */
[----:B------:R-:W-:Y:S01]  /*0c30*/  SHF.R.U32.HI R63, RZ, 0x3, R7 ;  /* 0x00000003ff3f7819 */ /* 0x000fe20000011607 */
[----:B------:R-:W-:Y:S01]  /*0c40*/  @P0 IMAD.HI.U32 R39, R20, c[0x0][0x24c], RZ ;  /* 0x0000930014270a27 */ /* 0x000fe200078e00ff */
[----:B------:R-:W-:-:S02]  /*0c50*/  LOP3.LUT R24, R17, R6, RZ, 0x3c, !PT ;  /* 0x0000000611187212 */ /* 0x000fc400078e3cff */
[----:B------:R-:W-:Y:S01]  /*0c60*/  LOP3.LUT R63, R63, R7, R14, 0x1e, !PT ;  /* 0x000000073f3f7212 */ /* 0x000fe200078e1e0e */
[----:B------:R-:W-:Y:S01]  /*0c70*/  IMAD.SHL.U32 R17, R16, 0x10, RZ ;  /* 0x0000001010117824 */ /* 0x000fe200078e00ff */
[----:B------:R-:W-:Y:S01]  /*0c80*/  SHF.R.S32.HI R7, RZ, 0x1f, R20 ;  /* 0x0000001fff077819 */ /* 0x000fe20000011414 */
[----:B------:R-:W-:Y:S01]  /*0c90*/  IMAD.U32 R59, R59, 0x200, R24 ;  /* 0x000002003b3b7824 */ /* 0x000fe200078e0018 */
[----:B------:R-:W-:Y:S01]  /*0ca0*/  LOP3.LUT R61, R18, 0x8, R61, 0xf8, !PT ;  /* 0x00000008123d7812 */ /* 0x000fe200078ef83d */
[----:B------:R-:W-:Y:S01]  /*0cb0*/  IMAD.WIDE.U32 R24, R20, c[0x0][0x288], R54 ;  /* 0x0000a20014187a25 */ /* 0x000fe200078e0036 */
[----:B------:R-:W-:Y:S02]  /*0cc0*/  LOP3.LUT R18, R14, 0x10, R17, 0xf8, !PT ;  /* 0x000000100e127812 */ /* 0x000fe400078ef811 */
[----:B------:R-:W-:Y:S01]  /*0cd0*/  LOP3.LUT R61, R61, R6, RZ, 0x3c, !PT ;  /* 0x000000063d3d7212 */ /* 0x000fe200078e3cff */
[C---:B------:R-:W-:Y:S01]  /*0ce0*/  IMAD R41, R7.reuse, c[0x0][0x270], RZ ;  /* 0x00009c0007297a24 */ /* 0x040fe200078e02ff */
[----:B------:R-:W-:Y:S01]  /*0cf0*/  SHF.R.S32.HI R53, RZ, 0x1f, R3 ;  /* 0x0000001fff357819 */ /* 0x000fe20000011403 */
[----:B--2---:R-:W-:Y:S01]  /*0d00*/  IMAD R31, R7, c[0x0][0x238], RZ ;  /* 0x00008e00071f7a24 */ /* 0x004fe200078e02ff */
[----:B------:R-:W-:Y:S01]  /*0d10*/  R2P PR, R19, 0x6 ;  /* 0x0000000613007804 */ /* 0x000fe20000000000 */
[C---:B------:R-:W-:Y:S01]  /*0d20*/  IMAD R27, R7.reuse, c[0x0][0x180], RZ ;  /* 0x00006000071b7a24 */ /* 0x040fe200078e02ff */
[----:B------:R-:W-:Y:S01]  /*0d30*/  SHF.R.S32.HI R47, RZ, 0x1f, R2 ;  /* 0x0000001fff2f7819 */ /* 0x000fe20000011402 */
[C---:B------:R-:W-:Y:S01]  /*0d40*/  IMAD R17, R7.reuse, c[0x0][0x210], RZ ;  /* 0x0000840007117a24 */ /* 0x040fe200078e02ff */
[----:B------:R-:W-:Y:S01]  /*0d50*/  MOV R78, UR4 ;  /* 0x00000004004e7c02 */ /* 0x000fe20008000f00 */
[----:B------:R-:W-:Y:S01]  /*0d60*/  IMAD R7, R7, c[0x0][0x288], RZ ;  /* 0x0000a20007077a24 */ /* 0x000fe200078e02ff */
[----:B------:R-:W-:Y:S01]  /*0d70*/  ULDC UR4, c[0x0][0x1c] ;  /* 0x0000070000047ab9 */ /* 0x000fe20000000800 */
[----:B------:R-:W-:-:S02]  /*0d80*/  IMAD R26, R20, c[0x0][0x23c], R31 ;  /* 0x00008f00141a7a24 */ /* 0x000fc400078e021f */
[----:B------:R-:W-:Y:S01]  /*0d90*/  IMAD R70, R20, c[0x0][0x28c], R7 ;  /* 0x0000a30014467a24 */ /* 0x000fe200078e0207 */
[----:B------:R-:W-:Y:S01]  /*0da0*/  LOP3.LUT R7, R0, 0x7ffffffc, RZ, 0xc0, !PT ;  /* 0x7ffffffc00077812 */ /* 0x000fe200078ec0ff */
[----:B------:R-:W-:Y:S01]  /*0db0*/  IMAD R66, R20, c[0x0][0x214], R17 ;  /* 0x0000850014427a24 */ /* 0x000fe200078e0211 */
[----:B------:R-:W-:Y:S01]  /*0dc0*/  SHF.R.S32.HI R0, RZ, 0x1f, R21 ;  /* 0x0000001fff007819 */ /* 0x000fe20000011415 */
[----:B------:R-:W-:Y:S02]  /*0dd0*/  IMAD.SHL.U32 R17, R11, 0x400, RZ ;  /* 0x000004000b117824 */ /* 0x000fe400078e00ff */
[----:B------:R-:W-:Y:S01]  /*0de0*/  IMAD.IADD R14, R38, 0x1, -R7 ;  /* 0x00000001260e7824 */ /* 0x000fe200078e0a07 */
[----:B------:R-:W-:Y:S01]  /*0df0*/  SEL R7, R44, 0xffffffe0, !P2 ;  /* 0xffffffe02c077807 */ /* 0x000fe20005000000 */
[----:B------:R-:W-:Y:S02]  /*0e00*/  IMAD.SHL.U32 R55, R19, 0x40, RZ ;  /* 0x0000004013377824 */ /* 0x000fe400078e00ff */
[C---:B------:R-:W-:Y:S01]  /*0e10*/  IMAD R68, R20.reuse, c[0x0][0x184], R27 ;  /* 0x0000610014447a24 */ /* 0x040fe200078e021b */
[----:B------:R-:W-:Y:S01]  /*0e20*/  IADD3 R27, R43, R26, RZ ;  /* 0x0000001a2b1b7210 */ /* 0x000fe20007ffe0ff */
[----:B------:R-:W-:Y:S01]  /*0e30*/  IMAD R72, R20, c[0x0][0x274], R41 ;  /* 0x00009d0014487a24 */ /* 0x000fe200078e0229 */
[----:B------:R-:W-:Y:S01]  /*0e40*/  LOP3.LUT R55, R55, 0x1c0, RZ, 0xc0, !PT ;  /* 0x000001c037377812 */ /* 0x000fe200078ec0ff */
[----:B------:R-:W-:-:S02]  /*0e50*/  IMAD R14, R14, 0x2, R17 ;  /* 0x000000020e0e7824 */ /* 0x000fc400078e0211 */
[C---:B------:R-:W-:Y:S02]  /*0e60*/  IMAD R61, R16.reuse, 0x200, R61 ;  /* 0x00000200103d7824 */ /* 0x040fe400078e023d */
[----:B------:R-:W-:Y:S02]  /*0e70*/  IMAD.MOV.U32 R26, RZ, RZ, R42 ;  /* 0x000000ffff1a7224 */ /* 0x000fe400078e002a */
[----:B------:R-:W-:Y:S02]  /*0e80*/  IMAD.SHL.U32 R16, R16, 0x8, RZ ;  /* 0x0000000810107824 */ /* 0x000fe400078e00ff */
[----:B------:R-:W-:Y:S02]  /*0e90*/  IMAD.IADD R71, R25, 0x1, R70 ;  /* 0x0000000119477824 */ /* 0x000fe400078e0246 */
[----:B------:R-:W-:Y:S01]  /*0ea0*/  IMAD.MOV.U32 R70, RZ, RZ, R24 ;  /* 0x000000ffff467224 */ /* 0x000fe200078e0018 */
[----:B------:R-:W-:Y:S01]  /*0eb0*/  MOV R24, 0x2 ;  /* 0x0000000200187802 */ /* 0x000fe20000000f00 */
[----:B------:R-:W-:Y:S01]  /*0ec0*/  IMAD.MOV.U32 R43, RZ, RZ, 0x10 ;  /* 0x00000010ff2b7424 */ /* 0x000fe200078e00ff */
[----:B------:R-:W-:Y:S01]  /*0ed0*/  LOP3.LUT R16, R55, 0x8, R16, 0xf8, !PT ;  /* 0x0000000837107812 */ /* 0x000fe200078ef810 */
[----:B------:R-:W-:Y:S01]  /*0ee0*/  IMAD.IADD R73, R57, 0x1, R72 ;  /* 0x0000000139497824 */ /* 0x000fe200078e0248 */
[----:B------:R-:W-:Y:S01]  /*0ef0*/  SHF.R.U32.HI R57, RZ, 0x3, R55 ;  /* 0x00000003ff397819 */ /* 0x000fe20000011637 */
[----:B------:R-:W-:Y:S01]  /*0f00*/  IMAD.IADD R63, R14, 0x1, R63 ;  /* 0x000000010e3f7824 */ /* 0x000fe200078e023f */
[----:B------:R-:W-:Y:S01]  /*0f10*/  SEL R6, R43, 0xfffffff0, !P1 ;  /* 0xfffffff02b067807 */ /* 0x000fe20004800000 */
[----:B------:R-:W-:Y:S01]  /*0f20*/  IMAD R14, R0, c[0x0][0x240], RZ ;  /* 0x00009000000e7a24 */ /* 0x000fe200078e02ff */
[----:B------:R-:W-:Y:S01]  /*0f30*/  R2P PR, R5, 0x6 ;  /* 0x0000000605007804 */ /* 0x000fe20000000000 */
[----:B------:R-:W-:Y:S01]  /*0f40*/  IMAD.WIDE.U32 R26, R21, c[0x0][0x240], R26 ;  /* 0x00009000151a7a25 */ /* 0x000fe200078e001a */
[----:B------:R-:W-:-:S02]  /*0f50*/  LOP3.LUT R55, R57, R18, R55, 0x1e, !PT ;  /* 0x0000001239377212 */ /* 0x000fc400078e1e37 */
[----:B------:R-:W-:Y:S01]  /*0f60*/  SHF.R.S32.HI R5, RZ, 0x1f, R38 ;  /* 0x0000001fff057819 */ /* 0x000fe20000011426 */
[----:B------:R-:W-:Y:S01]  /*0f70*/  IMAD.WIDE.U32 R64, R20, c[0x0][0x180], R52 ;  /* 0x0000600014407a25 */ /* 0x000fe200078e0034 */
[----:B------:R-:W-:Y:S02]  /*0f80*/  IADD3 R19, P4, R38, R26, RZ ;  /* 0x0000001a26137210 */ /* 0x000fe40007f9e0ff */
[----:B------:R-:W-:Y:S01]  /*0f90*/  LOP3.LUT R57, R16, R57, RZ, 0x3c, !PT ;  /* 0x0000003910397212 */ /* 0x000fe200078e3cff */
[----:B------:R-:W-:-:S04]  /*0fa0*/  IMAD.WIDE.U32 R24, R59, R24, c[0x0][0x18] ;  /* 0x000006003b187625 */ /* 0x000fc800078e0018 */
[----:B------:R-:W-:Y:S02]  /*0fb0*/  IMAD R14, R21, c[0x0][0x244], R14 ;  /* 0x00009100150e7a24 */ /* 0x000fe400078e020e */
[----:B------:R-:W-:Y:S02]  /*0fc0*/  IMAD R16, R0, c[0x0][0x290], RZ ;  /* 0x0000a40000107a24 */ /* 0x000fe400078e02ff */
[----:B------:R-:W-:Y:S01]  /*0fd0*/  IMAD.IADD R69, R65, 0x1, R68 ;  /* 0x0000000141457824 */ /* 0x000fe200078e0244 */
[----:B------:R-:W-:Y:S01]  /*0fe0*/  IADD3.X R14, R5, R27, R14, P4, !PT ;  /* 0x0000001b050e7210 */ /* 0x000fe200027fe40e */
[----:B------:R-:W-:Y:S02]  /*0ff0*/  IMAD.MOV.U32 R72, RZ, RZ, R56 ;  /* 0x000000ffff487224 */ /* 0x000fe400078e0038 */
[----:B------:R-:W-:Y:S01]  /*1000*/  IMAD.MOV.U32 R68, RZ, RZ, R64 ;  /* 0x000000ffff447224 */ /* 0x000fe200078e0040 */
[----:B------:R-:W-:Y:S01]  /*1010*/  IADD3 R64, P3, R24, 0x4080, RZ ;  /* 0x0000408018407810 */ /* 0x000fe20007f7e0ff */
[----:B------:R-:W-:-:S04]  /*1020*/  IMAD.WIDE.U32 R30, R20, c[0x0][0x210], R52 ;  /* 0x00008400141e7a25 */ /* 0x000fc800078e0034 */
[C---:B------:R-:W-:Y:S02]  /*1030*/  IMAD R5, R21.reuse, c[0x0][0x294], R16 ;  /* 0x0000a50015057a24 */ /* 0x040fe400078e0210 */
[----:B------:R-:W-:-:S04]  /*1040*/  IMAD.WIDE.U32 R70, R21, c[0x0][0x290], R70 ;  /* 0x0000a40015467a25 */ /* 0x000fc800078e0046 */
[----:B------:R-:W-:Y:S01]  /*1050*/  IMAD.WIDE.U32 R72, R21, c[0x0][0x278], R72 ;  /* 0x00009e0015487a25 */ /* 0x000fe200078e0048 */
[----:B------:R-:W-:-:S03]  /*1060*/  IADD3 R5, R71, R5, RZ ;  /* 0x0000000547057210 */ /* 0x000fc60007ffe0ff */
[----:B------:R-:W-:Y:S02]  /*1070*/  IMAD R26, R0, c[0x0][0x188], RZ ;  /* 0x00006200001a7a24 */ /* 0x000fe400078e02ff */
[----:B------:R-:W-:Y:S01]  /*1080*/  IMAD.IADD R67, R31, 0x1, R66 ;  /* 0x000000011f437824 */ /* 0x000fe200078e0242 */
[----:B------:R-:W-:Y:S01]  /*1090*/  MOV R66, R30 ;  /* 0x0000001e00427202 */ /* 0x000fe20000000f00 */
[----:B------:R-:W-:Y:S01]  /*10a0*/  IMAD.X R65, RZ, RZ, R25, P3 ;  /* 0x000000ffff417224 */ /* 0x000fe200018e0619 */
[----:B------:R-:W-:Y:S01]  /*10b0*/  LEA R31, P4, R72, c[0x0][0x258], 0x2 ;  /* 0x00009600481f7a11 */ /* 0x000fe200078810ff */
[----:B------:R-:W-:Y:S01]  /*10c0*/  IMAD.WIDE.U32 R74, R21, c[0x0][0x188], R68 ;  /* 0x00006200154a7a25 */ /* 0x000fe200078e0044 */
[----:B------:R-:W-:-:S03]  /*10d0*/  LEA R68, P3, R70, c[0x0][0x280], 0x2 ;  /* 0x0000a00046447a11 */ /* 0x000fc600078610ff */
[----:B------:R-:W-:Y:S01]  /*10e0*/  IMAD R24, R0, c[0x0][0x218], RZ ;  /* 0x0000860000187a24 */ /* 0x000fe200078e02ff */
[----:B------:R-:W-:Y:S01]  /*10f0*/  LEA.HI.X R69, R70, c[0x0][0x284], R5, 0x2, P3 ;  /* 0x0000a10046457a11 */ /* 0x000fe200018f1405 */
[----:B------:R-:W-:Y:S01]  /*1100*/  IMAD R26, R21, c[0x0][0x18c], R26 ;  /* 0x00006300151a7a24 */ /* 0x000fe200078e021a */
[----:B------:R-:W-:Y:S01]  /*1110*/  SEL R5, R44, 0xffffffe0, !P2 ;  /* 0xffffffe02c057807 */ /* 0x000fe20005000000 */
[----:B------:R-:W-:Y:S01]  /*1120*/  IMAD.SHL.U32 R16, R4, 0x40, RZ ;  /* 0x0000004004107824 */ /* 0x000fe200078e00ff */
[----:B------:R-:W-:Y:S01]  /*1130*/  SEL R4, R43, 0xfffffff0, !P1 ;  /* 0xfffffff02b047807 */ /* 0x000fe20004800000 */
[----:B------:R-:W-:Y:S01]  /*1140*/  IMAD R24, R21, c[0x0][0x21c], R24 ;  /* 0x0000870015187a24 */ /* 0x000fe200078e0218 */
[----:B------:R-:W-:Y:S01]  /*1150*/  R2P PR, R15, 0x6 ;  /* 0x000000060f007804 */ /* 0x000fe20000000000 */
[----:B------:R-:W-:Y:S01]  /*1160*/  IMAD.WIDE.U32 R66, R21, c[0x0][0x218], R66 ;  /* 0x0000860015427a25 */ /* 0x000fe200078e0042 */
[----:B------:R-:W-:-:S03]  /*1170*/  LOP3.LUT R16, R16, 0xfffffe00, RZ, 0xc0, !PT ;  /* 0xfffffe0010107812 */ /* 0x000fc600078ec0ff */
[----:B------:R-:W-:Y:S01]  /*1180*/  IMAD.IADD R27, R75, 0x1, R26 ;  /* 0x000000014b1b7824 */ /* 0x000fe200078e021a */
[-C--:B------:R-:W-:Y:S01]  /*1190*/  IADD3 R57, R57, R16.reuse, R17 ;  /* 0x0000001039397210 */ /* 0x080fe20007ffe011 */
[----:B------:R-:W-:Y:S01]  /*11a0*/  IMAD R30, R0, c[0x0][0x278], RZ ;  /* 0x00009e00001e7a24 */ /* 0x000fe200078e02ff */
[----:B------:R-:W-:Y:S01]  /*11b0*/  LOP3.LUT R55, R55, R16, RZ, 0xfc, !PT ;  /* 0x0000001037377212 */ /* 0x000fe200078efcff */
[----:B------:R-:W-:Y:S01]  /*11c0*/  IMAD.MOV.U32 R26, RZ, RZ, R74 ;  /* 0x000000ffff1a7224 */ /* 0x000fe200078e004a */
[----:B------:R-:W-:Y:S01]  /*11d0*/  MOV R16, UR13 ;  /* 0x0000000d00107c02 */ /* 0x000fe20008000f00 */
[----:B------:R-:W-:Y:S02]  /*11e0*/  IMAD R15, R47, c[0x0][0x178], RZ ;  /* 0x00005e002f0f7a24 */ /* 0x000fe400078e02ff */
[----:B------:R-:W-:Y:S02]  /*11f0*/  IMAD.IADD R25, R67, 0x1, R24 ;  /* 0x0000000143197824 */ /* 0x000fe400078e0218 */
[----:B------:R-:W-:Y:S01]  /*1200*/  IMAD.MOV.U32 R24, RZ, RZ, R66 ;  /* 0x000000ffff187224 */ /* 0x000fe200078e0042 */
[----:B------:R-:W-:Y:S01]  /*1210*/  LEA R66, P3, R19, c[0x0][0x220], 0x2 ;  /* 0x0000880013427a11 */ /* 0x000fe200078610ff */
[----:B------:R-:W-:-:S02]  /*1220*/  IMAD R30, R21, c[0x0][0x27c], R30 ;  /* 0x00009f00151e7a24 */ /* 0x000fc400078e021e */
[C---:B------:R-:W-:Y:S01]  /*1230*/  IMAD R15, R2.reuse, c[0x0][0x17c], R15 ;  /* 0x00005f00020f7a24 */ /* 0x040fe200078e020f */
[----:B------:R-:W-:Y:S01]  /*1240*/  LEA.HI.X R67, R19, c[0x0][0x224], R14, 0x2, P3 ;  /* 0x0000890013437a11 */ /* 0x000fe200018f140e */
[----:B------:R-:W-:-:S04]  /*1250*/  IMAD.WIDE.U32 R26, R2, c[0x0][0x178], R26 ;  /* 0x00005e00021a7a25 */ /* 0x000fc800078e001a */
[----:B------:R-:W-:Y:S01]  /*1260*/  IMAD R17, R47, c[0x0][0x208], RZ ;  /* 0x000082002f117a24 */ /* 0x000fe200078e02ff */
[----:B------:R-:W-:Y:S01]  /*1270*/  LEA R14, P3, R26, c[0x0][0x160], 0x1 ;  /* 0x000058001a0e7a11 */ /* 0x000fe200078608ff */
[----:B------:R-:W-:Y:S02]  /*1280*/  IMAD.IADD R30, R73, 0x1, R30 ;  /* 0x00000001491e7824 */ /* 0x000fe400078e021e */
[----:B------:R-:W-:Y:S02]  /*1290*/  IMAD.IADD R15, R27, 0x1, R15 ;  /* 0x000000011b0f7824 */ /* 0x000fe400078e020f */
[----:B------:R-:W-:Y:S01]  /*12a0*/  IMAD R18, R2, c[0x0][0x20c], R17 ;  /* 0x0000830002127a24 */ /* 0x000fe200078e0211 */
[----:B------:R-:W-:Y:S01]  /*12b0*/  LEA.HI.X R30, R72, c[0x0][0x25c], R30, 0x2, P4 ;  /* 0x00009700481e7a11 */ /* 0x000fe200020f141e */
[----:B------:R-:W-:Y:S01]  /*12c0*/  IMAD.WIDE.U32 R24, R2, c[0x0][0x208], R24 ;  /* 0x0000820002187a25 */ /* 0x000fe200078e0018 */
[----:B------:R-:W-:-:S03]  /*12d0*/  LEA.HI.X R15, R26, c[0x0][0x164], R15, 0x1, P3 ;  /* 0x000059001a0f7a11 */ /* 0x000fc600018f0c0f */
[----:B------:R-:W-:Y:S01]  /*12e0*/  IMAD.U32 R17, RZ, RZ, UR11 ;  /* 0x0000000bff117e24 */ /* 0x000fe2000f8e00ff */
[----:B------:R-:W-:Y:S01]  /*12f0*/  UIADD3 UR11, UP0, UR8, 0x10080, URZ ;  /* 0x00010080080b7890 */ /* 0x000fe2000ff1e03f */
[----:B------:R-:W-:Y:S01]  /*1300*/  IMAD.IADD R18, R25, 0x1, R18 ;  /* 0x0000000119127824 */ /* 0x000fe200078e0212 */
[C---:B------:R-:W-:Y:S01]  /*1310*/  LEA R72, P3, R24.reuse, c[0x0][0x1f0], 0x1 ;  /* 0x00007c0018487a11 */ /* 0x040fe200078608ff */
[----:B------:R-:W-:Y:S01]  /*1320*/  IMAD.WIDE.U32 R26, R37, 0x2, R16 ;  /* 0x00000002251a7825 */ /* 0x000fe200078e0010 */
[----:B------:R-:W-:Y:S02]  /*1330*/  UIADD3.X UR9, URZ, UR9, URZ, UP0, !UPT ;  /* 0x000000093f097290 */ /* 0x000fe400087fe43f */
[----:B------:R-:W-:Y:S01]  /*1340*/  LEA.HI.X R73, R24, c[0x0][0x1f4], R18, 0x1, P3 ;  /* 0x00007d0018497a11 */ /* 0x000fe200018f0c12 */
[----:B------:R-:W-:Y:S01]  /*1350*/  IMAD.MOV.U32 R24, RZ, RZ, R14 ;  /* 0x000000ffff187224 */ /* 0x000fe200078e000e */
[----:B------:R-:W-:Y:S01]  /*1360*/  IADD3 R42, P3, R22, 0xa0, RZ ;  /* 0x000000a0162a7810 */ /* 0x000fe20007f7e0ff */
[----:B------:R-:W-:-:S02]  /*1370*/  IMAD.MOV.U32 R25, RZ, RZ, R15 ;  /* 0x000000ffff197224 */ /* 0x000fc400078e000f */
[----:B------:R-:W-:Y:S01]  /*1380*/  IMAD.U32 R18, RZ, RZ, UR11 ;  /* 0x0000000bff127e24 */ /* 0x000fe2000f8e00ff */
[----:B------:R-:W-:Y:S01]  /*1390*/  IADD3 R41, R42, -c[0x0][0x20], RZ ;  /* 0x800008002a297a10 */ /* 0x000fe20007ffe0ff */
[----:B------:R-:W-:Y:S01]  /*13a0*/  IMAD.U32 R19, RZ, RZ, UR9 ;  /* 0x00000009ff137e24 */ /* 0x000fe2000f8e00ff */
[----:B------:R-:W-:Y:S01]  /*13b0*/  UIADD3 UR9, UP0, UR8, 0x18080, URZ ;  /* 0x0001808008097890 */ /* 0x000fe2000ff1e03f */
[----:B------:R1:W-:Y:S01]  /*13c0*/  STL.128 [R1+0x90], R24 ;  /* 0x0000901801007387 */ /* 0x0003e20000100c00 */
[----:B------:R-:W-:Y:S02]  /*13d0*/  IMAD.WIDE.U32 R70, R63, 0x2, R50 ;  /* 0x000000023f467825 */ /* 0x000fe400078e0032 */
[----:B------:R-:W-:Y:S01]  /*13e0*/  UIADD3.X UR5, URZ, UR4, URZ, UP0, !UPT ;  /* 0x000000043f057290 */ /* 0x000fe200087fe43f */
[----:B------:R-:W-:Y:S01]  /*13f0*/  STL.128 [R1+0x20], R16 ;  /* 0x0000201001007387 */ /* 0x000fe20000100c00 */
[----:B------:R-:W-:Y:S01]  /*1400*/  IMAD.U32 R74, RZ, RZ, UR9 ;  /* 0x00000009ff4a7e24 */ /* 0x000fe2000f8e00ff */
[----:B------:R-:W-:-:S02]  /*1410*/  UIADD3 UR8, UP0, UR8, 0x18480, URZ ;  /* 0x0001848008087890 */ /* 0x000fc4000ff1e03f */
[----:B------:R-:W-:Y:S01]  /*1420*/  STL.128 [R1+0x40], R16 ;  /* 0x0000401001007387 */ /* 0x000fe20000100c00 */
[----:B------:R-:W-:Y:S01]  /*1430*/  IMAD.U32 R75, RZ, RZ, UR5 ;  /* 0x00000005ff4b7e24 */ /* 0x000fe2000f8e00ff */
[----:B------:R-:W-:Y:S02]  /*1440*/  UIADD3.X UR4, URZ, UR4, URZ, UP0, !UPT ;  /* 0x000000043f047290 */ /* 0x000fe400087fe43f */
[----:B------:R2:W-:Y:S04]  /*1450*/  STL.64 [R41+0x18], R72 ;  /* 0x0000184829007387 */ /* 0x0005e80000100a00 */
[----:B------:R3:W-:Y:S04]  /*1460*/  STL.64 [R41+0x8], R78 ;  /* 0x0000084e29007387 */ /* 0x0007e80000100a00 */
[----:B------:R-:W-:Y:S01]  /*1470*/  STL.64 [R41+0x10], R76 ;  /* 0x0000104c29007387 */ /* 0x000fe20000100a00 */
[----:B-1----:R-:W-:-:S04]  /*1480*/  IMAD.WIDE.U32 R24, R61, 0x2, R50 ;  /* 0x000000023d187825 */ /* 0x002fc800078e0032 */
[----:B------:R-:W-:-:S04]  /*1490*/  IMAD.WIDE.U32 R50, R63, 0x2, R28 ;  /* 0x000000023f327825 */ /* 0x000fc800078e001c */
[----:B--2---:R-:W-:-:S04]  /*14a0*/  IMAD.WIDE.U32 R72, R59, 0x2, R48 ;  /* 0x000000023b487825 */ /* 0x004fc800078e0030 */
[----:B------:R-:W-:-:S04]  /*14b0*/  IMAD.WIDE.U32 R58, R57, 0x2, R16 ;  /* 0x00000002393a7825 */ /* 0x000fc800078e0010 */
[----:B------:R-:W-:Y:S01]  /*14c0*/  IMAD.WIDE.U32 R62, R55, 0x2, R16 ;  /* 0x00000002373e7825 */ /* 0x000fe200078e0010 */
[----:B------:R-:W-:Y:S02]  /*14d0*/  SHF.R.S32.HI R16, RZ, 0x7, R46 ;  /* 0x00000007ff107819 */ /* 0x000fe4000001142e */
[----:B------:R-:W-:Y:S01]  /*14e0*/  MOV R17, R30 ;  /* 0x0000001e00117202 */ /* 0x000fe20000000f00 */
[----:B------:R-:W-:Y:S01]  /*14f0*/  IMAD.WIDE.U32 R26, R61, 0x2, R28 ;  /* 0x000000023d1a7825 */ /* 0x000fe200078e001c */
[----:B------:R-:W-:Y:S01]  /*1500*/  SHF.R.S32.HI R46, RZ, 0x7, R45 ;  /* 0x00000007ff2e7819 */ /* 0x000fe2000001142d */
[----:B------:R1:W-:Y:S02]  /*1510*/  STL [R41], R16 ;  /* 0x0000001029007387 */ /* 0x0003e40000100800 */
[----:B------:R-:W-:-:S04]  /*1520*/  IMAD.WIDE.U32 R60, R57, 0x2, R28 ;  /* 0x00000002393c7825 */ /* 0x000fc800078e001c */
[----:B------:R-:W-:-:S04]  /*1530*/  IMAD.WIDE.U32 R28, R55, 0x2, R48 ;  /* 0x00000002371c7825 */ /* 0x000fc800078e0030 */
[----:B------:R-:W-:-:S04]  /*1540*/  IMAD.WIDE.U32 R48, R57, 0x2, R18 ;  /* 0x0000000239307825 */ /* 0x000fc800078e0012 */
[----:B------:R-:W-:-:S04]  /*1550*/  IMAD.WIDE.U32 R56, R55, 0x2, R18 ;  /* 0x0000000237387825 */ /* 0x000fc800078e0012 */
[----:B---3--:R-:W-:-:S04]  /*1560*/  IMAD.WIDE.U32 R78, R37, 0x2, R18 ;  /* 0x00000002254e7825 */ /* 0x008fc800078e0012 */
[----:B------:R-:W-:Y:S01]  /*1570*/  IMAD.WIDE R18, R54, 0x4, R74 ;  /* 0x0000000436127825 */ /* 0x000fe200078e024a */
[----:B------:R-:W-:Y:S03]  /*1580*/  STL.64 [R41+0x20], R78 ;  /* 0x0000204e29007387 */ /* 0x000fe60000100a00 */
[----:B-1----:R-:W-:Y:S01]  /*1590*/  IMAD.MOV.U32 R16, RZ, RZ, R31 ;  /* 0x000000ffff107224 */ /* 0x002fe200078e001f */
[----:B------:R-:W-:Y:S01]  /*15a0*/  STL [R1+0xc8], R46 ;  /* 0x0000c82e01007387 */ /* 0x000fe20000100800 */
[----:B------:R-:W-:-:S03]  /*15b0*/  IMAD.WIDE R30, R13, 0x4, R74 ;  /* 0x000000040d1e7825 */ /* 0x000fc600078e024a */
[----:B------:R1:W-:Y:S04]  /*15c0*/  STL.128 [R1+0xd0], R16 ;  /* 0x0000d01001007387 */ /* 0x0003e80000100c00 */
[----:B------:R-:W-:Y:S04]  /*15d0*/  STL.64 [R41+0x48], R68 ;  /* 0x0000484429007387 */ /* 0x000fe80000100a00 */
[----:B------:R2:W-:Y:S04]  /*15e0*/  STL [R41+0x40], R46 ;  /* 0x0000402e29007387 */ /* 0x0005e80000100800 */
[----:B------:R-:W-:Y:S04]  /*15f0*/  STL.64 [R1+0x110], R10 ;  /* 0x0001100a01007387 */ /* 0x000fe80000100a00 */
[----:B------:R-:W-:Y:S04]  /*1600*/  STL.64 [R1+0x120], R10 ;  /* 0x0001200a01007387 */ /* 0x000fe80000100a00 */
[----:B------:R3:W-:Y:S04]  /*1610*/  STL.64 [R1+0x130], R10 ;  /* 0x0001300a01007387 */ /* 0x0007e80000100a00 */
[----:B------:R-:W-:Y:S04]  /*1620*/  STL.64 [R1+0x270], R4 ;  /* 0x0002700401007387 */ /* 0x000fe80000100a00 */
[----:B------:R4:W-:Y:S01]  /*1630*/  STL.64 [R1+0x280], R4 ;  /* 0x0002800401007387 */ /* 0x0009e20000100a00 */
[----:B-1----:R-:W-:Y:S01]  /*1640*/  IMAD.U32 R18, RZ, RZ, UR8 ;  /* 0x00000008ff127e24 */ /* 0x002fe2000f8e00ff */
[----:B------:R-:W-:Y:S01]  /*1650*/  SEL R17, R44, 0xffffffe0, !P2 ;  /* 0xffffffe02c117807 */ /* 0x000fe20005000000 */
[----:B------:R-:W-:Y:S01]  /*1660*/  IMAD.U32 R19, RZ, RZ, UR4 ;  /* 0x00000004ff137e24 */ /* 0x000fe2000f8e00ff */
[----:B------:R-:W-:Y:S01]  /*1670*/  SEL R16, R43, 0xfffffff0, !P1 ;  /* 0xfffffff02b107807 */ /* 0x000fe20004800000 */
[----:B------:R1:W-:Y:S01]  /*1680*/  STL.128 [R1+0x2c0], R24 ;  /* 0x0002c01801007387 */ /* 0x0003e20000100c00 */
[C---:B------:R-:W-:Y:S01]  /*1690*/  ISETP.GE.AND P2, PT, R3.reuse, c[0x0][0x16c], PT ;  /* 0x00005b0003007a0c */ /* 0x040fe20003f46270 */
[----:B------:R-:W-:Y:S01]  /*16a0*/  IMAD.X R43, RZ, RZ, R23, P3 ;  /* 0x000000ffff2b7224 */ /* 0x000fe200018e0617 */
[----:B------:R-:W-:Y:S01]  /*16b0*/  ISETP.GE.AND P1, PT, R3, c[0x0][0x1fc], PT ;  /* 0x00007f0003007a0c */ /* 0x000fe20003f26270 */
[----:B------:R-:W-:Y:S01]  /*16c0*/  STL.64 [R1+0x298], R16 ;  /* 0x0002981001007387 */ /* 0x000fe20000100a00 */
[----:B------:R-:W-:Y:S01]  /*16d0*/  @P0 SHF.R.U32.HI R39, RZ, c[0x0][0x250], R39 ;  /* 0x00009400ff270a19 */ /* 0x000fe20000011627 */
[----:B--2---:R-:W-:Y:S01]  /*16e0*/  IMAD.MOV.U32 R46, RZ, RZ, R2 ;  /* 0x000000ffff2e7224 */ /* 0x004fe200078e0002 */
[----:B------:R-:W-:Y:S01]  /*16f0*/  ULDC.64 UR4, c[0x0][0x1d8] ;  /* 0x0000760000047ab9 */ /* 0x000fe20000000a00 */
[----:B------:R2:W-:Y:S01]  /*1700*/  STL.64 [R1+0x2a8], R16 ;  /* 0x0002a81001007387 */ /* 0x0005e20000100a00 */
[----:B---3--:R-:W-:-:S03]  /*1710*/  IMAD.WIDE R10, R13, 0x4, R18 ;  /* 0x000000040d0a7825 */ /* 0x008fc600078e0212 */
[----:B------:R-:W-:Y:S01]  /*1720*/  STL.128 [R1+0x320], R28 ;  /* 0x0003201c01007387 */ /* 0x000fe20000100c00 */
[----:B------:R-:W-:-:S03]  /*1730*/  IMAD.WIDE R18, R54, 0x4, R18 ;  /* 0x0000000436127825 */ /* 0x000fc600078e0212 */
[----:B------:R-:W-:Y:S01]  /*1740*/  STL.64 [R1+0x100], R66 ;  /* 0x0001004201007387 */ /* 0x000fe20000100a00 */
[----:B----4-:R-:W-:-:S03]  /*1750*/  SHF.R.S32.HI R4, RZ, 0xd, R35 ;  /* 0x0000000dff047819 */ /* 0x010fc60000011423 */
[----:B------:R3:W-:Y:S01]  /*1760*/  STL.64 [R1+0xf0], R18 ;  /* 0x0000f01201007387 */ /* 0x0007e20000100a00 */
[----:B------:R-:W-:-:S03]  /*1770*/  IMAD.MOV.U32 R5, RZ, RZ, c[0x0][0x2a8] ;  /* 0x0000aa00ff057624 */ /* 0x000fc600078e00ff */
[----:B------:R-:W-:Y:S04]  /*1780*/  STL.64 [R1+0x278], R72 ;  /* 0x0002784801007387 */ /* 0x000fe80000100a00 */
[----:B------:R-:W-:Y:S01]  /*1790*/  STL.64 [R1+0x288], R64 ;  /* 0x0002884001007387 */ /* 0x000fe20000100a00 */
[----:B-1----:R-:W-:-:S03]  /*17a0*/  SEL R24, RZ, 0x1, P1 ;  /* 0x00000001ff187807 */ /* 0x002fc60000800000 */
[----:B------:R-:W-:Y:S01]  /*17b0*/  STL.64 [R1+0x2a0], R70 ;  /* 0x0002a04601007387 */ /* 0x000fe20000100a00 */
[C---:B------:R-:W-:Y:S02]  /*17c0*/  IADD3 R13, P1, R22.reuse, 0xc8, RZ ;  /* 0x000000c8160d7810 */ /* 0x040fe40007f3e0ff */
[----:B--2---:R-:W-:Y:S01]  /*17d0*/  SEL R16, RZ, 0x1, P2 ;  /* 0x00000001ff107807 */ /* 0x004fe20001000000 */
[----:B------:R-:W-:Y:S01]  /*17e0*/  STL.64 [R1+0x2b0], R50 ;  /* 0x0002b03201007387 */ /* 0x000fe20000100a00 */
[----:B------:R-:W-:-:S03]  /*17f0*/  IADD3 R17, P2, R22, 0x98, RZ ;  /* 0x0000009816117810 */ /* 0x000fc60007f5e0ff */
[----:B------:R-:W-:Y:S04]  /*1800*/  STL.64 [R1+0x260], R48 ;  /* 0x0002603001007387 */ /* 0x000fe80000100a00 */
[----:B------:R-:W-:Y:S01]  /*1810*/  STL.64 [R1+0x2e0], R56 ;  /* 0x0002e03801007387 */ /* 0x000fe20000100a00 */
[----:B---3--:R-:W-:-:S03]  /*1820*/  IADD3 R18, P4, R22, 0x78, RZ ;  /* 0x0000007816127810 */ /* 0x008fc60007f9e0ff */
[----:B------:R-:W-:Y:S04]  /*1830*/  STL.64 [R1+0x250], R58 ;  /* 0x0002503a01007387 */ /* 0x000fe80000100a00 */
[----:B------:R-:W-:Y:S01]  /*1840*/  STL.64 [R1+0x2f0], R62 ;  /* 0x0002f03e01007387 */ /* 0x000fe20000100a00 */
[----:B------:R-:W-:-:S03]  /*1850*/  IMAD.X R25, RZ, RZ, R23, P4 ;  /* 0x000000ffff197224 */ /* 0x000fc600020e0617 */
[----:B------:R1:W-:Y:S04]  /*1860*/  STL.64 [R1+0x330], R10 ;  /* 0x0003300a01007387 */ /* 0x0003e80000100a00 */
[----:B------:R-:W-:Y:S04]  /*1870*/  STL.64 [R1+0x308], R60 ;  /* 0x0003083c01007387 */ /* 0x000fe80000100a00 */
[----:B------:R-:W-:Y:S04]  /*1880*/  STL [R1+0x118], R34 ;  /* 0x0001182201007387 */ /* 0x000fe80000100800 */
[----:B------:R-:W-:Y:S04]  /*1890*/  STL [R1+0x128], R34 ;  /* 0x0001282201007387 */ /* 0x000fe80000100800 */
[----:B------:R2:W-:Y:S04]  /*18a0*/  STL [R1+0x138], R34 ;  /* 0x0001382201007387 */ /* 0x0005e80000100800 */
[----:B------:R-:W-:Y:S04]  /*18b0*/  STL.64 [R1+0x248], R6 ;  /* 0x0002480601007387 */ /* 0x000fe80000100a00 */
[----:B------:R-:W-:Y:S01]  /*18c0*/  STL.64 [R1+0x258], R6 ;  /* 0x0002580601007387 */ /* 0x000fe20000100a00 */
[----:B-1----:R-:W-:-:S03]  /*18d0*/  IMAD.MOV.U32 R10, RZ, RZ, c[0x0][0x2a0] ;  /* 0x0000a800ff0a7624 */ /* 0x002fc600078e00ff */
[----:B------:R1:W-:Y:S01]  /*18e0*/  STL.64 [R1+0x300], R6 ;  /* 0x0003000601007387 */ /* 0x0003e20000100a00 */
[----:B------:R-:W-:-:S03]  /*18f0*/  IMAD.MOV.U32 R11, RZ, RZ, c[0x0][0x2a4] ;  /* 0x0000a900ff0b7624 */ /* 0x000fc600078e00ff */
[----:B------:R-:W-:Y:S04]  /*1900*/  STL [R1+0x2d8], R7 ;  /* 0x0002d80701007387 */ /* 0x000fe80000100800 */
[----:B------:R-:W-:Y:S04]  /*1910*/  STL [R1+0x2e8], R7 ;  /* 0x0002e80701007387 */ /* 0x000fe80000100800 */
[----:B------:R3:W-:Y:S01]  /*1920*/  STL [R1+0x318], R7 ;  /* 0x0003180701007387 */ /* 0x0007e20000100800 */
[----:B--2---:R-:W-:-:S03]  /*1930*/  IADD3 R34, P3, R22, 0x338, RZ ;  /* 0x0000033816227810 */ /* 0x004fc60007f7e0ff */
[----:B------:R2:W-:Y:S02]  /*1940*/  STL [R1+0xf8], R4 ;  /* 0x0000f80401007387 */ /* 0x0005e40000100800 */
[----:B------:R-:W-:Y:S01]  /*1950*/  IMAD.X R35, RZ, RZ, R23, P3 ;  /* 0x000000ffff237224 */ /* 0x000fe200018e0617 */
[----:B------:R-:W-:Y:S01]  /*1960*/  IADD3 R44, P3, R22, 0xd8, RZ ;  /* 0x000000d8162c7810 */ /* 0x000fe20007f7e0ff */
[----:B------:R-:W-:Y:S04]  /*1970*/  STL.U8 [R1+0x108], RZ ;  /* 0x000108ff01007387 */ /* 0x000fe80000100000 */
[----:B------:R-:W-:Y:S01]  /*1980*/  STL.U8 [R1+0x109], RZ ;  /* 0x000109ff01007387 */ /* 0x000fe20000100000 */
[----:B-1----:R-:W-:-:S03]  /*1990*/  IMAD.MOV.U32 R6, RZ, RZ, c[0x0][0x2ac] ;  /* 0x0000ab00ff067624 */ /* 0x002fc600078e00ff */
[----:B------:R-:W-:Y:S04]  /*19a0*/  STL.U8 [R1+0x10a], RZ ;  /* 0x00010aff01007387 */ /* 0x000fe80000100000 */
[----:B------:R-:W-:Y:S04]  /*19b0*/  STL.U8 [R1+0x10c], RZ ;  /* 0x00010cff01007387 */ /* 0x000fe80000100000 */
[----:B------:R-:W-:Y:S01]  /*19c0*/  STL.U8 [R1+0x11c], RZ ;  /* 0x00011cff01007387 */ /* 0x000fe20000100000 */
[----:B---3--:R-:W-:-:S03]  /*19d0*/  MOV R7, c[0x0][0x2b0] ;  /* 0x0000ac0000077a02 */ /* 0x008fc60000000f00 */
[----:B------:R-:W-:Y:S01]  /*19e0*/  STL.U8 [R1+0x12c], RZ ;  /* 0x00012cff01007387 */ /* 0x000fe20000100000 */
[----:B--2---:R-:W-:-:S03]  /*19f0*/  IMAD.MOV.U32 R4, RZ, RZ, RZ ;  /* 0x000000ffff047224 */ /* 0x004fc600078e00ff */
        /* <DEDUP_REMOVED lines=31> */
[----:B------:R2:W-:Y:S04]  /*1bf0*/  STL.U8 [R41+0x2a8], R24 ;  /* 0x0002a81829007387 */ /* 0x0005e80000100000 */
[----:B------:R-:W-:Y:S04]  /*1c00*/  STL [R41+0x2a4], R54 ;  /* 0x0002a43629007387 */ /* 0x000fe80000100800 */
[----:B------:R3:W-:Y:S04]  /*1c10*/  STL.128 [R1+0x350], R8 ;  /* 0x0003500801007387 */ /* 0x0007e80000100c00 */
[----:B------:R4:W-:Y:S04]  /*1c20*/  STL.128 [R1+0x360], R4 ;  /* 0x0003600401007387 */ /* 0x0009e80000100c00 */
[----:B------:R-:W-:Y:S04]  /*1c30*/  STL [R1+0x34c], R38 ;  /* 0x00034c2601007387 */ /* 0x000fe80000100800 */
[----:B------:R-:W-:Y:S01]  /*1c40*/  STL [R1+0x430], R40 ;  /* 0x0004302801007387 */ /* 0x000fe20000100800 */
[----:B-1----:R-:W-:-:S03]  /*1c50*/  IADD3 R16, P5, R22, 0x341, RZ ;  /* 0x0000034116107810 */ /* 0x002fc60007fbe0ff */
[----:B------:R-:W-:Y:S01]  /*1c60*/  STL.128 [R1+0x390], R32 ;  /* 0x0003902001007387 */ /* 0x000fe20000100c00 */
[--C-:B--2---:R-:W-:Y:S02]  /*1c70*/  IMAD.X R24, RZ, RZ, R23.reuse, P2 ;  /* 0x000000ffff187224 */ /* 0x104fe400010e0617 */
[--C-:B------:R-:W-:Y:S01]  /*1c80*/  IMAD.X R19, RZ, RZ, R23.reuse, P5 ;  /* 0x000000ffff137224 */ /* 0x100fe200028e0617 */
[----:B------:R-:W2:Y:S01]  /*1c90*/  LDL.128 R48, [R1+0xd0] ;  /* 0x0000d00001307983 */ /* 0x000ea20000100c00 */
[----:B---3--:R-:W-:Y:S01]  /*1ca0*/  IMAD.X R8, RZ, RZ, R23, P1 ;  /* 0x000000ffff087224 */ /* 0x008fe200008e0617 */
[C---:B------:R-:W-:Y:S01]  /*1cb0*/  IADD3 R28, P1, R22.reuse, 0x340, RZ ;  /* 0x00000340161c7810 */ /* 0x040fe20007f3e0ff */
[----:B------:R-:W-:Y:S02]  /*1cc0*/  IMAD.MOV.U32 R10, RZ, RZ, R32 ;  /* 0x000000ffff0a7224 */ /* 0x000fe400078e0020 */
[----:B----4-:R-:W-:Y:S01]  /*1cd0*/  IMAD.MOV.U32 R6, RZ, RZ, R18 ;  /* 0x000000ffff067224 */ /* 0x010fe200078e0012 */
[----:B------:R-:W-:Y:S01]  /*1ce0*/  MOV R7, R25 ;  /* 0x0000001900077202 */ /* 0x000fe20000000f00 */
[----:B------:R-:W-:Y:S01]  /*1cf0*/  IMAD.MOV.U32 R4, RZ, RZ, R17 ;  /* 0x000000ffff047224 */ /* 0x000fe200078e0011 */
[C---:B------:R-:W-:Y:S01]  /*1d00*/  IADD3 R18, P2, R22.reuse, 0x344, RZ ;  /* 0x0000034416127810 */ /* 0x040fe20007f5e0ff */
[----:B------:R-:W-:Y:S01]  /*1d10*/  IMAD.MOV.U32 R5, RZ, RZ, R24 ;  /* 0x000000ffff057224 */ /* 0x000fe200078e0018 */
[C---:B------:R-:W-:Y:S01]  /*1d20*/  IADD3 R24, P4, R22.reuse, 0x71, RZ ;  /* 0x0000007116187810 */ /* 0x040fe20007f9e0ff */
[----:B------:R-:W-:Y:S01]  /*1d30*/  IMAD.X R29, RZ, RZ, R23, P1 ;  /* 0x000000ffff1d7224 */ /* 0x000fe200008e0617 */
[----:B------:R-:W-:Y:S01]  /*1d40*/  IADD3 R26, P1, R22, 0xc0, RZ ;  /* 0x000000c0161a7810 */ /* 0x000fe20007f3e0ff */
[----:B------:R-:W-:Y:S01]  /*1d50*/  IMAD.MOV.U32 R11, RZ, RZ, R33 ;  /* 0x000000ffff0b7224 */ /* 0x000fe200078e0021 */
[----:B------:R1:W-:Y:S01]  /*1d60*/  STL.128 [R1+0x380], R4 ;  /* 0x0003800401007387 */ /* 0x0003e20000100c00 */
[----:B------:R-:W-:Y:S01]  /*1d70*/  IADD3.X R25, RZ, R23, RZ, P4, !PT ;  /* 0x00000017ff197210 */ /* 0x000fe200027fe4ff */
[----:B------:R-:W-:-:S02]  /*1d80*/  IMAD.MOV.U32 R9, RZ, RZ, R43 ;  /* 0x000000ffff097224 */ /* 0x000fc400078e002b */
[--C-:B------:R-:W-:Y:S02]  /*1d90*/  IMAD.X R27, RZ, RZ, R23.reuse, P1 ;  /* 0x000000ffff1b7224 */ /* 0x100fe400008e0617 */
[----:B------:R-:W-:-:S03]  /*1da0*/  IMAD.X R17, RZ, RZ, R23, P3 ;  /* 0x000000ffff117224 */ /* 0x000fc600018e0617 */
[----:B------:R-:W-:Y:S01]  /*1db0*/  STL.128 [R1+0x3d0], R24 ;  /* 0x0003d01801007387 */ /* 0x000fe20000100c00 */
[----:B-1----:R-:W-:Y:S01]  /*1dc0*/  IMAD.MOV.U32 R4, RZ, RZ, R16 ;  /* 0x000000ffff047224 */ /* 0x002fe200078e0010 */
[----:B------:R-:W-:Y:S01]  /*1dd0*/  MOV R5, R19 ;  /* 0x0000001300057202 */ /* 0x000fe20000000f00 */
[----:B------:R-:W-:Y:S01]  /*1de0*/  IMAD.MOV.U32 R6, RZ, RZ, R13 ;  /* 0x000000ffff067224 */ /* 0x000fe200078e000d */
[C---:B------:R-:W-:Y:S01]  /*1df0*/  IADD3 R16, P1, R22.reuse, 0x348, RZ ;  /* 0x0000034816107810 */ /* 0x040fe20007f3e0ff */
[----:B------:R-:W-:Y:S02]  /*1e00*/  IMAD.MOV.U32 R7, RZ, RZ, R8 ;  /* 0x000000ffff077224 */ /* 0x000fe400078e0008 */
[--C-:B------:R-:W-:Y:S01]  /*1e10*/  IMAD.X R19, RZ, RZ, R23.reuse, P2 ;  /* 0x000000ffff137224 */ /* 0x100fe200010e0617 */
[----:B------:R-:W-:Y:S01]  /*1e20*/  IADD3 R30, P2, R22, 0x70, RZ ;  /* 0x00000070161e7810 */ /* 0x000fe20007f5e0ff */
[----:B------:R-:W-:Y:S01]  /*1e30*/  IMAD.MOV.U32 R8, RZ, RZ, R42 ;  /* 0x000000ffff087224 */ /* 0x000fe200078e002a */
[----:B------:R1:W-:Y:S01]  /*1e40*/  STL.128 [R1+0x3b0], R4 ;  /* 0x0003b00401007387 */ /* 0x0003e20000100c00 */
[----:B------:R-:W-:-:S02]  /*1e50*/  IMAD.X R45, RZ, RZ, R23, P1 ;  /* 0x000000ffff2d7224 */ /* 0x000fc400008e0617 */
[----:B------:R-:W-:Y:S01]  /*1e60*/  IMAD.X R31, RZ, RZ, R23, P2 ;  /* 0x000000ffff1f7224 */ /* 0x000fe200010e0617 */
[----:B------:R3:W-:Y:S01]  /*1e70*/  STL.128 [R1+0x3e0], R8 ;  /* 0x0003e00801007387 */ /* 0x0007e20000100c00 */
[----:B------:R-:W-:-:S03]  /*1e80*/  IMAD.MOV.U32 R13, RZ, RZ, c[0x0][0x24c] ;  /* 0x00009300ff0d7624 */ /* 0x000fc600078e00ff */
[----:B------:R-:W-:Y:S04]  /*1e90*/  STL.128 [R1+0x3a0], R28 ;  /* 0x0003a01c01007387 */ /* 0x000fe80000100c00 */
[----:B------:R4:W-:Y:S01]  /*1ea0*/  STL.64 [R1+0x370], R12 ;  /* 0x0003700c01007387 */ /* 0x0009e20000100a00 */
[----:B-1----:R-:W-:Y:S01]  /*1eb0*/  IMAD.MOV.U32 R6, RZ, RZ, R24 ;  /* 0x000000ffff067224 */ /* 0x002fe200078e0018 */
[----:B------:R-:W-:Y:S01]  /*1ec0*/  MOV R7, R25 ;  /* 0x0000001900077202 */ /* 0x000fe20000000f00 */
[----:B------:R-:W-:Y:S02]  /*1ed0*/  IMAD.MOV.U32 R4, RZ, RZ, R18 ;  /* 0x000000ffff047224 */ /* 0x000fe400078e0012 */
[----:B------:R-:W-:Y:S02]  /*1ee0*/  IMAD.MOV.U32 R5, RZ, RZ, R19 ;  /* 0x000000ffff057224 */ /* 0x000fe400078e0013 */
[----:B---3--:R-:W-:-:S02]  /*1ef0*/  IMAD.MOV.U32 R10, RZ, RZ, R28 ;  /* 0x000000ffff0a7224 */ /* 0x008fc400078e001c */
[----:B------:R-:W-:Y:S01]  /*1f00*/  IMAD.MOV.U32 R11, RZ, RZ, R29 ;  /* 0x000000ffff0b7224 */ /* 0x000fe200078e001d */
[----:B------:R1:W-:Y:S01]  /*1f10*/  STL.128 [R1+0x420], R4 ;  /* 0x0004200401007387 */ /* 0x0003e20000100c00 */
[----:B------:R-:W-:Y:S02]  /*1f20*/  IMAD.MOV.U32 R8, RZ, RZ, R34 ;  /* 0x000000ffff087224 */ /* 0x000fe400078e0022 */
[----:B------:R-:W-:Y:S01]  /*1f30*/  IMAD.MOV.U32 R9, RZ, RZ, R35 ;  /* 0x000000ffff097224 */ /* 0x000fe200078e0023 */
[----:B----4-:R-:W3:Y:S01]  /*1f40*/  LDL.U8 R13, [R1+0x341] ;  /* 0x00034100010d7983 */ /* 0x010ee20000100000 */
[----:B------:R-:W-:-:S03]  /*1f50*/  IMAD.MOV.U32 R24, RZ, RZ, c[0x0][0x250] ;  /* 0x00009400ff187624 */ /* 0x000fc600078e00ff */
[----:B------:R4:W-:Y:S04]  /*1f60*/  STL.128 [R1+0x3f0], R8 ;  /* 0x0003f00801007387 */ /* 0x0009e80000100c00 */
[----:B------:R-:W-:Y:S04]  /*1f70*/  STL [R1+0x378], R24 ;  /* 0x0003781801007387 */ /* 0x000fe80000100800 */
[----:B------:R-:W5:Y:S01]  /*1f80*/  LDL.U8 R12, [R1+0x341] ;  /* 0x00034100010c7983 */ /* 0x000f620000100000 */
[C---:B-1----:R-:W-:Y:S02]  /*1f90*/  IADD3 R4, P2, R22.reuse, 0xe0, RZ ;  /* 0x000000e016047810 */ /* 0x042fe40007f5e0ff */
[----:B------:R-:W-:-:S03]  /*1fa0*/  IADD3 R6, P1, R22, 0xf0, RZ ;  /* 0x000000f016067810 */ /* 0x000fc60007f3e0ff */
[--C-:B------:R-:W-:Y:S02]  /*1fb0*/  IMAD.X R5, RZ, RZ, R23.reuse, P2 ;  /* 0x000000ffff057224 */ /* 0x100fe400010e0617 */
[----:B------:R-:W-:Y:S01]  /*1fc0*/  IMAD.X R7, RZ, RZ, R23, P1 ;  /* 0x000000ffff077224 */ /* 0x000fe200008e0617 */
[----:B----4-:R-:W-:Y:S01]  /*1fd0*/  MOV R8, R30 ;  /* 0x0000001e00087202 */ /* 0x010fe20000000f00 */
[----:B------:R-:W-:Y:S01]  /*1fe0*/  IMAD.MOV.U32 R10, RZ, RZ, R16 ;  /* 0x000000ffff0a7224 */ /* 0x000fe200078e0010 */
[----:B------:R-:W-:Y:S01]  /*1ff0*/  MOV R16, R44 ;  /* 0x0000002c00107202 */ /* 0x000fe20000000f00 */
[----:B------:R-:W-:Y:S01]  /*2000*/  IMAD.MOV.U32 R9, RZ, RZ, R31 ;  /* 0x000000ffff097224 */ /* 0x000fe200078e001f */
[----:B------:R-:W-:Y:S01]  /*2010*/  STL.128 [R1+0x410], R4 ;  /* 0x0004100401007387 */ /* 0x000fe20000100c00 */
[----:B------:R-:W-:-:S03]  /*2020*/  IMAD.MOV.U32 R11, RZ, RZ, R45 ;  /* 0x000000ffff0b7224 */ /* 0x000fc600078e002d */
[----:B------:R-:W-:Y:S04]  /*2030*/  STL.128 [R1+0x3c0], R16 ;  /* 0x0003c01001007387 */ /* 0x000fe80000100c00 */
[----:B------:R1:W-:Y:S04]  /*2040*/  STL.128 [R1+0x400], R8 ;  /* 0x0004000801007387 */ /* 0x0003e80000100c00 */
[----:B------:R-:W4:Y:S04]  /*2050*/  LDL R41, [R41+0x2a4] ;  /* 0x0002a40029297983 */ /* 0x000f280000100800 */
[----:B-1----:R-:W2:Y:S01]  /*2060*/  LDL.U8 R9, [R1+0x341] ;  /* 0x0003410001097983 */ /* 0x002ea20000100000 */
[----:B------:R-:W-:-:S05]  /*2070*/  @!P0 IMAD.MOV.U32 R39, RZ, RZ, R20 ;  /* 0x000000ffff278224 */ /* 0x000fca00078e0014 */
[----:B------:R-:W-:Y:S01]  /*2080*/  SHF.R.S32.HI R16, RZ, 0x1f, R39 ;  /* 0x0000001fff107819 */ /* 0x000fe20000011427 */
[----:B------:R-:W-:-:S04]  /*2090*/  IMAD.WIDE.U32 R44, R39, c[0x0][0x1e0], R52 ;  /* 0x00007800272c7a25 */ /* 0x000fc800078e0034 */
[----:B------:R-:W-:-:S04]  /*20a0*/  IMAD R6, R16, c[0x0][0x1e0], RZ ;  /* 0x0000780010067a24 */ /* 0x000fc800078e02ff */
[----:B------:R-:W-:Y:S02]  /*20b0*/  IMAD R6, R39, c[0x0][0x1e4], R6 ;  /* 0x0000790027067a24 */ /* 0x000fe400078e0206 */
[----:B------:R-:W-:Y:S02]  /*20c0*/  IMAD.MOV.U32 R7, RZ, RZ, -0x80 ;  /* 0xffffff80ff077424 */ /* 0x000fe400078e00ff */
[----:B------:R-:W-:Y:S02]  /*20d0*/  IMAD.IADD R45, R45, 0x1, R6 ;  /* 0x000000012d2d7824 */ /* 0x000fe400078e0206 */
[----:B------:R-:W-:Y:S02]  /*20e0*/  IMAD R6, R0, c[0x0][0x1e8], RZ ;  /* 0x00007a0000067a24 */ /* 0x000fe400078e02ff */
[----:B------:R-:W-:-:S04]  /*20f0*/  IMAD.WIDE.U32 R44, R21, c[0x0][0x1e8], R44 ;  /* 0x00007a00152c7a25 */ /* 0x000fc800078e002c */
[----:B------:R-:W-:Y:S02]  /*2100*/  IMAD R6, R21, c[0x0][0x1ec], R6 ;  /* 0x00007b0015067a24 */ /* 0x000fe400078e0206 */
[C---:B------:R-:W-:Y:S02]  /*2110*/  IMAD R7, R36.reuse, R7, c[0x0][0x198] ;  /* 0x0000660024077624 */ /* 0x040fe400078e0207 */
[----:B------:R-:W-:-:S04]  /*2120*/  IMAD.WIDE R24, R36, 0x80, R46 ;  /* 0x0000008024187825 */ /* 0x000fc800078e022e */
[----:B------:R-:W-:Y:S01]  /*2130*/  IMAD.IADD R45, R45, 0x1, R6 ;  /* 0x000000012d2d7824 */ /* 0x000fe200078e0206 */
[----:B----4-:R-:W-:-:S13]  /*2140*/  ISETP.GT.AND P1, PT, R41, 0x7f, PT ;  /* 0x0000007f2900780c */ /* 0x010fda0003f24270 */
[----:B------:R-:W4:Y:S04]  /*2150*/  @!P1 LDL.U8 R8, [R1+0x71] ;  /* 0x0000710001089983 */ /* 0x000f280000100000 */
[----:B------:R-:W4:Y:S04]  /*2160*/  @!P1 LDL.128 R28, [R1+0x3e0] ;  /* 0x0003e000011c9983 */ /* 0x000f280000100c00 */
[----:B------:R-:W4:Y:S04]  /*2170*/  @!P1 LDL.64 R10, [R1+0x408] ;  /* 0x00040800010a9983 */ /* 0x000f280000100a00 */
[----:B------:R-:W4:Y:S04]  /*2180*/  @!P1 LDL.64 R34, [R1+0x3f0] ;  /* 0x0003f00001229983 */ /* 0x000f280000100a00 */
[----:B------:R-:W4:Y:S01]  /*2190*/  @!P1 LDL.64 R26, [R1+0x3d8] ;  /* 0x0003d800011a9983 */ /* 0x000f220000100a00 */
[----:B------:R-:W-:Y:S01]  /*21a0*/  IMAD R6, R25, c[0x0][0x1d8], RZ ;  /* 0x0000760019067a24 */ /* 0x000fe200078e02ff */
[----:B------:R-:W-:Y:S01]  /*21b0*/  IADD3 R7, -R2, R7, RZ ;  /* 0x0000000702077210 */ /* 0x000fe20007ffe1ff */
[----:B------:R-:W-:Y:S01]  /*21c0*/  IMAD.WIDE.U32 R44, R24, c[0x0][0x1d8], R44 ;  /* 0x00007600182c7a25 */ /* 0x000fe200078e002c */
[----:B------:R-:W-:-:S03]  /*21d0*/  USHF.L.U32 UR9, UR4, 0x6, URZ ;  /* 0x0000000604097899 */ /* 0x000fc6000800063f */
[----:B------:R-:W-:Y:S01]  /*21e0*/  IMAD R16, R16, c[0x0][0x1b0], RZ ;  /* 0x00006c0010107a24 */ /* 0x000fe200078e02ff */
[----:B------:R-:W-:Y:S01]  /*21f0*/  ISETP.GE.AND P5, PT, R7, 0x1, PT ;  /* 0x000000010700780c */ /* 0x000fe20003fa6270 */
[----:B------:R-:W-:Y:S01]  /*2200*/  IMAD R6, R24, c[0x0][0x1dc], R6 ;  /* 0x0000770018067a24 */ /* 0x000fe200078e0206 */
[C---:B------:R-:W-:Y:S01]  /*2210*/  LEA R38, P0, R44.reuse, c[0x0][0x1c0], 0x1 ;  /* 0x000070002c267a11 */ /* 0x040fe200078008ff */
[----:B------:R-:W-:Y:S01]  /*2220*/  UMOV UR8, 0x6 ;  /* 0x0000000600087882 */ /* 0x000fe20000000000 */
[----:B------:R-:W-:Y:S01]  /*2230*/  ISETP.GE.OR P2, PT, R3, c[0x0][0x1cc], !P5 ;  /* 0x0000730003007a0c */ /* 0x000fe20006f46670 */
[----:B------:R-:W-:Y:S01]  /*2240*/  IMAD.IADD R6, R45, 0x1, R6 ;  /* 0x000000012d067824 */ /* 0x000fe200078e0206 */
[----:B------:R-:W-:Y:S01]  /*2250*/  USHF.L.U64.HI UR5, UR4, UR8, UR5 ;  /* 0x0000000804057299 */ /* 0x000fe20008010205 */
[----:B------:R-:W-:Y:S01]  /*2260*/  IMAD.WIDE.U32 R46, R39, c[0x0][0x1b0], R52 ;  /* 0x00006c00272e7a25 */ /* 0x000fe200078e0034 */
[----:B------:R-:W-:Y:S01]  /*2270*/  ISETP.GE.AND P4, PT, R7, 0x21, PT ;  /* 0x000000210700780c */ /* 0x000fe20003f86270 */
[----:B------:R-:W4:Y:S02]  /*2280*/  @!P1 LDL.64 R18, [R1+0x420] ;  /* 0x0004200001129983 */ /* 0x000f240000100a00 */
[----:B------:R-:W-:Y:S01]  /*2290*/  IMAD R16, R39, c[0x0][0x1b4], R16 ;  /* 0x00006d0027107a24 */ /* 0x000fe200078e0210 */
[----:B------:R-:W-:Y:S01]  /*22a0*/  LEA.HI.X R39, R44, c[0x0][0x1c4], R6, 0x1, P0 ;  /* 0x000071002c277a11 */ /* 0x000fe200000f0c06 */
[----:B------:R-:W-:Y:S01]  /*22b0*/  IMAD.SHL.U32 R37, R37, 0x2, RZ ;  /* 0x0000000225257824 */ /* 0x000fe200078e00ff */
[----:B------:R-:W-:Y:S01]  /*22c0*/  IADD3 R44, P0, R38, UR9, RZ ;  /* 0x00000009262c7c10 */ /* 0x000fe2000ff1e0ff */
[----:B------:R-:W-:Y:S01]  /*22d0*/  IMAD R0, R0, c[0x0][0x1b8], RZ ;  /* 0x00006e0000007a24 */ /* 0x000fe200078e02ff */
[----:B------:R-:W-:Y:S01]  /*22e0*/  ISETP.GE.AND P3, PT, R7, 0x41, PT ;  /* 0x000000410700780c */ /* 0x000fe20003f66270 */
[----:B------:R-:W-:Y:S01]  /*22f0*/  IMAD R17, R25, c[0x0][0x1a8], RZ ;  /* 0x00006a0019117a24 */ /* 0x000fe200078e02ff */
[----:B------:R-:W-:Y:S01]  /*2300*/  ISETP.GE.OR P6, PT, R3, c[0x0][0x1cc], !P4 ;  /* 0x0000730003007a0c */ /* 0x000fe200067c6670 */
[----:B------:R-:W-:Y:S01]  /*2310*/  IMAD.IADD R47, R47, 0x1, R16 ;  /* 0x000000012f2f7824 */ /* 0x000fe200078e0210 */
[----:B------:R-:W-:Y:S01]  /*2320*/  IADD3.X R45, R39, UR5, RZ, P0, !PT ;  /* 0x00000005272d7c10 */ /* 0x000fe200087fe4ff */
[----:B------:R-:W-:Y:S01]  /*2330*/  @!PT LDS RZ, [RZ] ;  /* 0x00000000fffff984 */ /* 0x000fe20000000800 */
[----:B------:R-:W-:Y:S01]  /*2340*/  @!PT LDS RZ, [RZ] ;  /* 0x00000000fffff984 */ /* 0x000fe20000000800 */
[----:B------:R-:W-:Y:S01]  /*2350*/  @!PT LDS RZ, [RZ] ;  /* 0x00000000fffff984 */ /* 0x000fe20000000800 */
[----:B------:R1:W-:Y:S01]  /*2360*/  LDGSTS.E.BYPASS.LTC128B.128 [R37+0x4080], [R38.64], !P2 ;  /* 0x0408000026257fae */ /* 0x0003e2000d101d46 */
[----:B------:R-:W-:-:S02]  /*2370*/  ISETP.GE.OR P0, PT, R3, c[0x0][0x1cc], !P3 ;  /* 0x0000730003007a0c */ /* 0x000fc40005f06670 */
[----:B------:R-:W-:Y:S01]  /*2380*/  IADD3 R20, P2, R44, UR9, RZ ;  /* 0x000000092c147c10 */ /* 0x000fe2000ff5e0ff */
[C---:B------:R-:W-:Y:S01]  /*2390*/  IMAD R0, R21.reuse, c[0x0][0x1bc], R0 ;  /* 0x00006f0015007a24 */ /* 0x040fe200078e0200 */
[----:B------:R-:W-:Y:S01]  /*23a0*/  SHF.R.S32.HI R41, RZ, 0x1f, R40 ;  /* 0x0000001fff297819 */ /* 0x000fe20000011428 */
[----:B------:R-:W-:Y:S01]  /*23b0*/  IMAD.WIDE.U32 R46, R21, c[0x0][0x1b8], R46 ;  /* 0x00006e00152e7a25 */ /* 0x000fe200078e002e */
[----:B------:R-:W-:Y:S01]  /*23c0*/  IADD3.X R21, R45, UR5, RZ, P2, !PT ;  /* 0x000000052d157c10 */ /* 0x000fe200097fe4ff */
[----:B------:R-:W4:Y:S02]  /*23d0*/  @!P1 LDL.64 R4, [R1+0x410] ;  /* 0x0004100001049983 */ /* 0x000f240000100a00 */
[----:B------:R-:W-:Y:S02]  /*23e0*/  IMAD.IADD R47, R47, 0x1, R0 ;  /* 0x000000012f2f7824 */ /* 0x000fe400078e0200 */
[----:B------:R2:W-:Y:S04]  /*23f0*/  LDGSTS.E.BYPASS.LTC128B.128 [R37+0x5080], [R44.64], !P6 ;  /* 0x050800002c257fae */ /* 0x0005e8000f101d46 */
[----:B------:R2:W-:Y:S01]  /*2400*/  LDGSTS.E.BYPASS.LTC128B.128 [R37+0x6080], [R20.64], !P0 ;  /* 0x0608000014257fae */ /* 0x0005e2000c101d46 */
[C---:B------:R-:W-:Y:S01]  /*2410*/  IMAD R17, R24.reuse, c[0x0][0x1ac], R17 ;  /* 0x00006b0018117a24 */ /* 0x040fe200078e0211 */
[----:B------:R-:W-:Y:S01]  /*2420*/  ISETP.GE.AND P2, PT, R7, 0x61, PT ;  /* 0x000000610700780c */ /* 0x000fe20003f46270 */
[----:B------:R-:W-:Y:S01]  /*2430*/  IMAD.WIDE.U32 R46, R24, c[0x0][0x1a8], R46 ;  /* 0x00006a00182e7a25 */ /* 0x000fe200078e002e */
[----:B-1----:R-:W-:-:S03]  /*2440*/  IADD3 R38, P0, R20, UR9, RZ ;  /* 0x0000000914267c10 */ /* 0x002fc6000ff1e0ff */
[----:B------:R-:W-:Y:S01]  /*2450*/  IMAD.IADD R17, R47, 0x1, R17 ;  /* 0x000000012f117824 */ /* 0x000fe200078e0211 */
[----:B------:R-:W-:Y:S01]  /*2460*/  IADD3.X R39, R21, UR5, RZ, P0, !PT ;  /* 0x0000000515277c10 */ /* 0x000fe200087fe4ff */
[----:B------:R-:W-:Y:S01]  /*2470*/  ULDC.64 UR4, c[0x0][0x1a8] ;  /* 0x00006a0000047ab9 */ /* 0x000fe20000000a00 */
[C---:B------:R-:W-:Y:S01]  /*2480*/  ISETP.GE.OR P6, PT, R3.reuse, c[0x0][0x1cc], !P2 ;  /* 0x0000730003007a0c */ /* 0x040fe200057c6670 */
[----:B------:R-:W-:Y:S01]  /*2490*/  USHF.L.U32 UR9, UR4, 0x6, URZ ;  /* 0x0000000604097899 */ /* 0x000fe2000800063f */
[C---:B------:R-:W-:Y:S02]  /*24a0*/  LEA R24, P0, R46.reuse, c[0x0][0x190], 0x1 ;  /* 0x000064002e187a11 */ /* 0x040fe400078008ff */
[----:B------:R-:W-:Y:S01]  /*24b0*/  ISETP.GE.OR P5, PT, R3, c[0x0][0x19c], !P5 ;  /* 0x0000670003007a0c */ /* 0x000fe20006fa6670 */
[----:B------:R-:W-:Y:S01]  /*24c0*/  USHF.L.U64.HI UR5, UR4, UR8, UR5 ;  /* 0x0000000804057299 */ /* 0x000fe20008010205 */
[----:B------:R-:W-:Y:S02]  /*24d0*/  LEA.HI.X R25, R46, c[0x0][0x194], R17, 0x1, P0 ;  /* 0x000065002e197a11 */ /* 0x000fe400000f0c11 */
[----:B------:R-:W-:Y:S01]  /*24e0*/  IADD3 R16, P0, R24, UR9, RZ ;  /* 0x0000000918107c10 */ /* 0x000fe2000ff1e0ff */
[----:B------:R-:W-:-:S03]  /*24f0*/  IMAD R0, R40, UR14, RZ ;  /* 0x0000000e28007c24 */ /* 0x000fc6000f8e02ff */
[----:B------:R-:W-:Y:S01]  /*2500*/  IADD3.X R17, R25, UR5, RZ, P0, !PT ;  /* 0x0000000519117c10 */ /* 0x000fe200087fe4ff */
[----:B------:R1:W-:Y:S01]  /*2510*/  LDGSTS.E.BYPASS.LTC128B.128 [R37+0x7080], [R38.64], !P6 ;  /* 0x0708000026257fae */ /* 0x0003e2000f101d46 */
[----:B--2---:R-:W-:Y:S02]  /*2520*/  IADD3 R20, P0, R16, UR9, RZ ;  /* 0x0000000910147c10 */ /* 0x004fe4000ff1e0ff */
[C---:B------:R-:W-:Y:S01]  /*2530*/  ISETP.GE.OR P4, PT, R3.reuse, c[0x0][0x19c], !P4 ;  /* 0x0000670003007a0c */ /* 0x040fe20006786670 */
[----:B------:R2:W-:Y:S01]  /*2540*/  LDGSTS.E.BYPASS.LTC128B.128 [R37+0x80], [R24.64], !P5 ;  /* 0x0008000018257fae */ /* 0x0005e2000e901d46 */
[----:B------:R-:W-:Y:S02]  /*2550*/  ISETP.GE.OR P3, PT, R3, c[0x0][0x19c], !P3 ;  /* 0x0000670003007a0c */ /* 0x000fe40005f66670 */
[----:B------:R-:W-:Y:S01]  /*2560*/  IADD3.X R21, R17, UR5, RZ, P0, !PT ;  /* 0x0000000511157c10 */ /* 0x000fe200087fe4ff */
[----:B------:R-:W-:Y:S01]  /*2570*/  IMAD.WIDE.U32 R6, R40, UR15, RZ ;  /* 0x0000000f28067c25 */ /* 0x000fe2000f8e00ff */
[----:B------:R-:W-:-:S03]  /*2580*/  ISETP.GE.OR P5, PT, R3, c[0x0][0x19c], !P2 ;  /* 0x0000670003007a0c */ /* 0x000fc600057a6670 */
[----:B------:R-:W-:Y:S01]  /*2590*/  IMAD R0, R41, UR15, R0 ;  /* 0x0000000f29007c24 */ /* 0x000fe2000f8e0200 */
[----:B------:R-:W-:Y:S01]  /*25a0*/  ISETP.GE.AND P6, PT, R3, c[0x0][0x16c], PT ;  /* 0x00005b0003007a0c */ /* 0x000fe20003fc6270 */
[----:B------:R-:W-:Y:S01]  /*25b0*/  ULDC UR4, c[0x0][0x17c] ;  /* 0x00005f0000047ab9 */ /* 0x000fe20000000800 */
[----:B------:R-:W-:Y:S01]  /*25c0*/  LEA R14, P2, R6, R14, 0x1 ;  /* 0x0000000e060e7211 */ /* 0x000fe200078408ff */
[----:B------:R-:W-:Y:S01]  /*25d0*/  IMAD.IADD R0, R7, 0x1, R0 ;  /* 0x0000000107007824 */ /* 0x000fe200078e0200 */
[----:B------:R-:W-:Y:S02]  /*25e0*/  SHF.L.U32 R3, R40, 0x7, RZ ;  /* 0x0000000728037819 */ /* 0x000fe400000006ff */
[----:B---3--:R-:W-:Y:S01]  /*25f0*/  LOP3.LUT R13, R13, 0x1, RZ, 0xc0, !PT ;  /* 0x000000010d0d7812 */ /* 0x008fe200078ec0ff */
[----:B------:R-:W-:Y:S01]  /*2600*/  USHF.L.U64.HI UR4, UR10, UR8, UR4 ;  /* 0x000000080a047299 */ /* 0x000fe20008010204 */
[----:B-----5:R-:W-:Y:S01]  /*2610*/  LOP3.LUT R12, R12, 0x1, RZ, 0xc0, !PT ;  /* 0x000000010c0c7812 */ /* 0x020fe200078ec0ff */
[----:B------:R3:W-:Y:S01]  /*2620*/  LDGSTS.E.BYPASS.LTC128B.128 [R37+0x1080], [R16.64], !P4 ;  /* 0x0108000010257fae */ /* 0x0007e2000e101d46 */
[----:B--2---:R-:W-:-:S03]  /*2630*/  IADD3 R24, P0, R20, UR9, RZ ;  /* 0x0000000914187c10 */ /* 0x004fc6000ff1e0ff */
[----:B------:R1:W-:Y:S01]  /*2640*/  LDGSTS.E.BYPASS.LTC128B.128 [R37+0x2080], [R20.64], !P3 ;  /* 0x0208000014257fae */ /* 0x0003e2000d901d46 */
[----:B------:R-:W-:Y:S01]  /*2650*/  IADD3.X R25, R21, UR5, RZ, P0, !PT ;  /* 0x0000000515197c10 */ /* 0x000fe200087fe4ff */
[----:B------:R-:W-:Y:S01]  /*2660*/  USHF.L.U32 UR5, UR10, 0x6, URZ ;  /* 0x000000060a057899 */ /* 0x000fe2000800063f */
[----:B------:R-:W-:Y:S02]  /*2670*/  LOP3.LUT R9, R9, 0x1, RZ, 0xc0, !PT ;  /* 0x0000000109097812 */ /* 0x000fe400078ec0ff */
[----:B------:R-:W-:Y:S01]  /*2680*/  LEA.HI.X R15, R6, R15, R0, 0x1, P2 ;  /* 0x0000000f060f7211 */ /* 0x000fe200010f0c00 */
[----:B------:R1:W-:Y:S01]  /*2690*/  LDGSTS.E.BYPASS.LTC128B.128 [R37+0x3080], [R24.64], !P5 ;  /* 0x0308000018257fae */ /* 0x0003e2000e901d46 */
[----:B------:R-:W-:Y:S02]  /*26a0*/  IADD3 R2, -R2, c[0x0][0x168], -R3 ;  /* 0x00005a0002027a10 */ /* 0x000fe40007ffe903 */
[----:B------:R-:W-:Y:S01]  /*26b0*/  ISETP.NE.U32.AND P2, PT, R13, 0x1, PT ;  /* 0x000000010d00780c */ /* 0x000fe20003f45070 */
[----:B------:R-:W0:Y:S01]  /*26c0*/  LDGDEPBAR ;  /* 0x00000000000079af */ /* 0x000e220000000000 */
[----:B------:R-:W-:-:S02]  /*26d0*/  IADD3 R6, P0, R14, UR5, RZ ;  /* 0x000000050e067c10 */ /* 0x000fc4000ff1e0ff */
[----:B------:R-:W-:Y:S02]  /*26e0*/  ISETP.NE.U32.AND P4, PT, R12, 0x1, PT ;  /* 0x000000010c00780c */ /* 0x000fe40003f85070 */
[----:B------:R-:W-:Y:S02]  /*26f0*/  ISETP.NE.U32.AND P3, PT, R9, 0x1, PT ;  /* 0x000000010900780c */ /* 0x000fe40003f65070 */
[C---:B------:R-:W-:Y:S02]  /*2700*/  ISETP.LT.OR P6, PT, R2.reuse, 0x1, P6 ;  /* 0x000000010200780c */ /* 0x040fe400037c1670 */
[----:B------:R-:W-:Y:S02]  /*2710*/  IADD3.X R7, R15, UR4, RZ, P0, !PT ;  /* 0x000000040f077c10 */ /* 0x000fe400087fe4ff */
[----:B------:R-:W-:Y:S02]  /*2720*/  ISETP.LT.OR P2, PT, R2, 0x21, P2 ;  /* 0x000000210200780c */ /* 0x000fe40001741670 */
[----:B------:R-:W-:-:S02]  /*2730*/  IADD3 R12, P0, R6, UR5, RZ ;  /* 0x00000005060c7c10 */ /* 0x000fc4000ff1e0ff */
[C---:B------:R-:W-:Y:S02]  /*2740*/  ISETP.LT.OR P4, PT, R2.reuse, 0x41, P4 ;  /* 0x000000410200780c */ /* 0x040fe40002781670 */
[----:B------:R-:W-:Y:S02]  /*2750*/  ISETP.LT.OR P3, PT, R2, 0x61, P3 ;  /* 0x000000610200780c */ /* 0x000fe40001f61670 */
[----:B------:R-:W-:Y:S01]  /*2760*/  IADD3.X R13, R7, UR4, RZ, P0, !PT ;  /* 0x00000004070d7c10 */ /* 0x000fe200087fe4ff */
[----:B------:R-:W-:Y:S01]  /*2770*/  IMAD.WIDE R48, R3, 0x4, R48 ;  /* 0x0000000403307825 */ /* 0x000fe200078e0230 */
[----:B---3--:R-:W-:Y:S01]  /*2780*/  IADD3 R16, P0, R12, UR5, RZ ;  /* 0x000000050c107c10 */ /* 0x008fe2000ff1e0ff */
[----:B------:R2:W-:Y:S01]  /*2790*/  LDGSTS.E.BYPASS.LTC128B.128 [R37+0x8080], [R14.64], !P6 ;  /* 0x080800000e257fae */ /* 0x0005e2000f101d46 */
[----:B------:R-:W-:Y:S02]  /*27a0*/  @!P1 IADD3 R50, R50, -c[0x0][0x18], RZ ;  /* 0x8000060032329a10 */ /* 0x000fe40007ffe0ff */
[----:B------:R-:W-:Y:S01]  /*27b0*/  IADD3.X R17, R13, UR4, RZ, P0, !PT ;  /* 0x000000040d117c10 */ /* 0x000fe200087fe4ff */
[----:B------:R3:W-:Y:S04]  /*27c0*/  LDGSTS.E.BYPASS.LTC128B.128 [R37+0x9080], [R6.64], !P2 ;  /* 0x0908000006257fae */ /* 0x0007e8000d101d46 */
[----:B------:R5:W-:Y:S04]  /*27d0*/  LDGSTS.E.BYPASS.LTC128B.128 [R37+0xa080], [R12.64], !P4 ;  /* 0x0a0800000c257fae */ /* 0x000be8000e101d46 */
[----:B------:R1:W-:Y:S01]  /*27e0*/  LDGSTS.E.BYPASS.LTC128B.128 [R37+0xb080], [R16.64], !P3 ;  /* 0x0b08000010257fae */ /* 0x0003e2000d901d46 */
[----:B---3--:R-:W-:-:S03]  /*27f0*/  IMAD.MOV.U32 R6, RZ, RZ, R40 ;  /* 0x000000ffff067224 */ /* 0x008fc600078e0028 */
[----:B------:R-:W3:Y:S01]  /*2800*/  @!P1 LDL R40, [R1+0x430] ;  /* 0x0004300001289983 */ /* 0x000ee20000100800 */
[----:B----4-:R-:W-:Y:S01]  /*2810*/  @!P1 ISETP.NE.AND P5, PT, R8, RZ, PT ;  /* 0x000000ff0800920c */ /* 0x010fe20003fa5270 */
[----:B------:R-:W-:Y:S02]  /*2820*/  @!P1 IMAD.MOV.U32 R42, RZ, RZ, R28 ;  /* 0x000000ffff2a9224 */ /* 0x000fe400078e001c */
[----:B------:R-:W-:Y:S02]  /*2830*/  @!P1 IMAD.MOV.U32 R43, RZ, RZ, R29 ;  /* 0x000000ffff2b9224 */ /* 0x000fe400078e001d */
[----:B------:R-:W-:Y:S02]  /*2840*/  @!P1 IMAD.MOV.U32 R32, RZ, RZ, R30 ;  /* 0x000000ffff209224 */ /* 0x000fe400078e001e */
[----:B------:R-:W-:-:S06]  /*2850*/  @!P1 IMAD.MOV.U32 R33, RZ, RZ, R31 ;  /* 0x000000ffff219224 */ /* 0x000fcc00078e001f */
[----:B------:R4:W-:Y:S04]  /*2860*/  @!P1 LDGSTS.E.BYPASS.LTC128B.128 [R50], [R48.64], P5 ;  /* 0x0000000030329fae */ /* 0x0009e8000a901d46 */
[----:B------:R-:W4:Y:S04]  /*2870*/  LD.E.U8 R0, [R10.64] ;  /* 0x000000060a007980 */ /* 0x000f28000c101100 */
[----:B------:R1:W4:Y:S04]  /*2880*/  LD.E.64 R8, [R42.64+0x10] ;  /* 0x000010062a087980 */ /* 0x000328000c101b00 */
[----:B------:R-:W4:Y:S04]  /*2890*/  LD.E R34, [R34.64] ;  /* 0x0000000622227980 */ /* 0x000f28000c101900 */
[----:B------:R-:W4:Y:S04]  /*28a0*/  LD.E R32, [R32.64+0xc] ;  /* 0x00000c0620207980 */ /* 0x000f28000c101900 */
[----:B-----5:R1:W5:Y:S04]  /*28b0*/  LD.E.64 R12, [R42.64+0x18] ;  /* 0x000018062a0c7980 */ /* 0x020368000c101b00 */
[----:B------:R-:W5:Y:S01]  /*28c0*/  LD.E R26, [R26.64] ;  /* 0x000000061a1a7980 */ /* 0x000f62000c101900 */
[----:B--2---:R-:W-:-:S02]  /*28d0*/  SHF.R.S32.HI R15, RZ, 0x1f, R3 ;  /* 0x0000001fff0f7819 */ /* 0x004fc40000011403 */
[----:B------:R-:W-:Y:S01]  /*28e0*/  MOV R14, R3 ;  /* 0x00000003000e7202 */ /* 0x000fe20000000f00 */
[----:B------:R-:W-:Y:S01]  /*28f0*/  IMAD.MOV.U32 R7, RZ, RZ, R41 ;  /* 0x000000ffff077224 */ /* 0x000fe200078e0029 */
[----:B------:R-:W0:Y:S04]  /*2900*/  LDGDEPBAR ;  /* 0x00000000000079af */ /* 0x000e280000000000 */
[----:B-1----:R-:W2:Y:S01]  /*2910*/  LD.E.64 R42, [R42.64+0x8] ;  /* 0x000008062a2a7980 */ /* 0x002ea2000c101b00 */
[----:B---3--:R-:W-:Y:S02]  /*2920*/  @!P1 IMAD.SHL.U32 R3, R40, 0x80, RZ ;  /* 0x0000008028039824 */ /* 0x008fe400078e00ff */
[--C-:B------:R-:W-:Y:S01]  /*2930*/  @!P1 IMAD.MOV.U32 R6, RZ, RZ, R40.reuse ;  /* 0x000000ffff069224 */ /* 0x100fe200078e0028 */
[----:B------:R-:W-:-:S02]  /*2940*/  @!P1 SHF.R.S32.HI R7, RZ, 0x1f, R40 ;  /* 0x0000001fff079819 */ /* 0x000fc40000011428 */
[----:B----4-:R-:W-:Y:S01]  /*2950*/  LOP3.LUT R0, R0, 0x1, RZ, 0xc0, !PT ;  /* 0x0000000100007812 */ /* 0x010fe200078ec0ff */
[----:B------:R-:W-:-:S03]  /*2960*/  IMAD R9, R9, R6, RZ ;  /* 0x0000000609097224 */ /* 0x000fc600078e02ff */
[----:B------:R-:W-:Y:S01]  /*2970*/  ISETP.NE.U32.AND P2, PT, R0, 0x1, PT ;  /* 0x000000010000780c */ /* 0x000fe20003f45070 */
[----:B------:R-:W-:Y:S01]  /*2980*/  IMAD.WIDE.U32 R16, R8, R6, RZ ;  /* 0x0000000608107225 */ /* 0x000fe200078e00ff */
[----:B------:R-:W-:-:S03]  /*2990*/  IADD3 R34, -R34, R32, -R3 ;  /* 0x0000002022227210 */ /* 0x000fc60007ffe903 */
[----:B------:R-:W-:Y:S01]  /*29a0*/  IMAD R9, R8, R7, R9 ;  /* 0x0000000708097224 */ /* 0x000fe200078e0209 */
[----:B------:R-:W-:-:S03]  /*29b0*/  ISETP.LT.OR P2, PT, R34, 0x1, P2 ;  /* 0x000000012200780c */ /* 0x000fc60001741670 */
[----:B------:R-:W-:Y:S01]  /*29c0*/  IMAD.IADD R9, R17, 0x1, R9 ;  /* 0x0000000111097824 */ /* 0x000fe200078e0209 */
[----:B-----5:R-:W-:Y:S02]  /*29d0*/  LEA R6, P0, R16, R12, 0x1 ;  /* 0x0000000c10067211 */ /* 0x020fe400078008ff */
[----:B------:R-:W-:Y:S02]  /*29e0*/  IADD3 R26, R26, -c[0x0][0x18], RZ ;  /* 0x800006001a1a7a10 */ /* 0x000fe40007ffe0ff */
[----:B------:R-:W-:-:S05]  /*29f0*/  LEA.HI.X R7, R16, R13, R9, 0x1, P0 ;  /* 0x0000000d10077211 */ /* 0x000fca00000f0c09 */
[----:B------:R-:W-:Y:S01]  /*2a00*/  @!PT LDS RZ, [RZ] ;  /* 0x00000000fffff984 */ /* 0x000fe20000000800 */
[----:B------:R-:W-:Y:S01]  /*2a10*/  @!PT LDS RZ, [RZ] ;  /* 0x00000000fffff984 */ /* 0x000fe20000000800 */
[----:B------:R-:W-:Y:S01]  /*2a20*/  @!PT LDS RZ, [RZ] ;  /* 0x00000000fffff984 */ /* 0x000fe20000000800 */
[----:B------:R1:W-:Y:S04]  /*2a30*/  LDGSTS.E.BYPASS.LTC128B.128 [R26], [R6.64], !P2 ;  /* 0x00000000061a7fae */ /* 0x0003e8000d101d46 */
[----:B------:R-:W3:Y:S01]  /*2a40*/  LD.E.U8 R0, [R10.64] ;  /* 0x000000060a007980 */ /* 0x000ee2000c101100 */
[C---:B--2---:R-:W-:Y:S01]  /*2a50*/  IMAD.SHL.U32 R13, R42.reuse, 0x2, RZ ;  /* 0x000000022a0d7824 */ /* 0x044fe200078e00ff */
[----:B------:R-:W-:-:S04]  /*2a60*/  SHF.L.U64.HI R9, R42, 0x1, R43 ;  /* 0x000000012a097819 */ /* 0x000fc8000001022b */
        /* <DEDUP_REMOVED lines=10> */
[----:B-1----:R-:W-:-:S04]  /*2b10*/  IADD3 R6, P0, R16, R13, RZ ;  /* 0x0000000d10067210 */ /* 0x002fc80007f1e0ff */
[----:B------:R-:W-:Y:S02]  /*2b20*/  IADD3.X R7, R17, R9, RZ, P0, !PT ;  /* 0x0000000911077210 */ /* 0x000fe400007fe4ff */
        /* <DEDUP_REMOVED lines=8> */
[----:B------:R-:W-:-:S05]  /*2bb0*/  IADD3 R8, P0, R6, R13, RZ ;  /* 0x0000000d06087210 */ /* 0x000fca0007f1e0ff */
[----:B------:R-:W-:Y:S02]  /*2bc0*/  IMAD.X R9, R7, 0x1, R9, P0 ;  /* 0x0000000107097824 */ /* 0x000fe400000e0609 */
[----:B-1----:R-:W4:Y:S01]  /*2bd0*/  LDL R7, [R1+0x18] ;  /* 0x0000180001077983 */ /* 0x002f220000100800 */
[----:B---3--:R-:W-:-:S04]  /*2be0*/  LOP3.LUT R0, R0, 0x1, RZ, 0xc0, !PT ;  /* 0x0000000100007812 */ /* 0x008fc800078ec0ff */
[----:B------:R-:W-:-:S04]  /*2bf0*/  ISETP.NE.U32.AND P2, PT, R0, 0x1, PT ;  /* 0x000000010000780c */ /* 0x000fc80003f45070 */
[----:B------:R-:W-:-:S13]  /*2c00*/  ISETP.LT.OR P2, PT, R34, 0x61, P2 ;  /* 0x000000612200780c */ /* 0x000fda0001741670 */
[----:B------:R-:W-:Y:S01]  /*2c10*/  @!PT LDS RZ, [RZ] ;  /* 0x00000000fffff984 */ /* 0x000fe20000000800 */
[----:B------:R-:W-:Y:S01]  /*2c20*/  @!PT LDS RZ, [RZ] ;  /* 0x00000000fffff984 */ /* 0x000fe20000000800 */
[----:B------:R-:W-:Y:S01]  /*2c30*/  @!PT LDS RZ, [RZ] ;  /* 0x00000000fffff984 */ /* 0x000fe20000000800 */
[----:B------:R1:W-:Y:S04]  /*2c40*/  LDGSTS.E.BYPASS.LTC128B.128 [R26+0x3000], [R8.64], !P2 ;  /* 0x03000000081a7fae */ /* 0x0003e8000d101d46 */
[----:B------:R-:W3:Y:S04]  /*2c50*/  LD.E R18, [R18.64] ;  /* 0x0000000612127980 */ /* 0x000ee8000c101900 */
[----:B------:R-:W2:Y:S01]  /*2c60*/  LD.E.64 R4, [R4.64+0x8] ;  /* 0x0000080604047980 */ /* 0x000ea2000c101b00 */
[----:B---3--:R-:W-:-:S13]  /*2c70*/  ISETP.GT.AND P2, PT, R18, 0x7f, PT ;  /* 0x0000007f1200780c */ /* 0x008fda0003f44270 */
[----:B------:R-:W3:Y:S04]  /*2c80*/  @!P2 LDL.64 R12, [R1+0x428] ;  /* 0x00042800010ca983 */ /* 0x000ee80000100a00 */
[----:B------:R-:W5:Y:S04]  /*2c90*/  @!P2 LDL.64 R10, [R1+0x418] ;  /* 0x00041800010aa983 */ /* 0x000f680000100a00 */
[----:B------:R-:W2:Y:S04]  /*2ca0*/  @!P2 LDL R40, [R1+0x430] ;  /* 0x000430000128a983 */ /* 0x000ea80000100800 */
[----:B---3--:R-:W3:Y:S04]  /*2cb0*/  @!P2 LD.E.U8 R0, [R12.64] ;  /* 0x000000060c00a980 */ /* 0x008ee8000c101100 */
[----:B-----5:R-:W5:Y:S01]  /*2cc0*/  @!P2 LD.E R2, [R10.64] ;  /* 0x000000060a02a980 */ /* 0x020f62000c101900 */
[--C-:B------:R-:W-:Y:S01]  /*2cd0*/  @!P1 IMAD.MOV.U32 R14, RZ, RZ, R3.reuse ;  /* 0x000000ffff0e9224 */ /* 0x100fe200078e0003 */
[----:B------:R-:W-:-:S02]  /*2ce0*/  @!P1 SHF.R.S32.HI R15, RZ, 0x1f, R3 ;  /* 0x0000001fff0f9819 */ /* 0x000fc40000011403 */
[----:B--2---:R-:W-:Y:S02]  /*2cf0*/  IADD3 R40, R40, 0x1, RZ ;  /* 0x0000000128287810 */ /* 0x004fe40007ffe0ff */
[----:B------:R-:W-:-:S04]  /*2d00*/  LEA R16, P1, R14, R4, 0x2 ;  /* 0x000000040e107211 */ /* 0x000fc800078210ff */
[----:B------:R-:W-:Y:S02]  /*2d10*/  LEA.HI.X R17, R14, R5, R15, 0x2, P1 ;  /* 0x000000050e117211 */ /* 0x000fe400008f140f */
[----:B----4-:R-:W-:Y:S01]  /*2d20*/  ISETP.GE.AND P1, PT, R40, R7, PT ;  /* 0x000000072800720c */ /* 0x010fe20003f26270 */
[----:B------:R-:W-:Y:S01]  /*2d30*/  BSSY B0, `(.L_x_1714) ;  /* 0x000005a000007945 */ /* 0x000fe20003800000 */
[----:B------:R-:W-:Y:S01]  /*2d40*/  IMAD.MOV.U32 R5, RZ, RZ, 0x1 ;  /* 0x00000001ff057424 */ /* 0x000fe200078e00ff */
[----:B---3--:R-:W-:Y:S02]  /*2d50*/  @!P2 ISETP.NE.AND P0, PT, R0, RZ, PT ;  /* 0x000000ff0000a20c */ /* 0x008fe40003f05270 */
[----:B-----5:R-:W-:-:S11]  /*2d60*/  @!P2 IADD3 R3, R2, -c[0x0][0x18], RZ ;  /* 0x800006000203aa10 */ /* 0x020fd60007ffe0ff */
[----:B------:R-:W-:Y:S01]  /*2d70*/  @!PT LDS RZ, [RZ] ;  /* 0x00000000fffff984 */ /* 0x000fe20000000800 */
[----:B------:R-:W-:Y:S01]  /*2d80*/  @!PT LDS RZ, [RZ] ;  /* 0x00000000fffff984 */ /* 0x000fe20000000800 */
[----:B------:R-:W-:Y:S01]  /*2d90*/  @!PT LDS RZ, [RZ] ;  /* 0x00000000fffff984 */ /* 0x000fe20000000800 */
[----:B------:R2:W-:Y:S01]  /*2da0*/  @!P2 LDGSTS.E.BYPASS.LTC128B.128 [R3], [R16.64], P0 ;  /* 0x000000001003afae */ /* 0x0005e20008101d46 */
[----:B-1----:R-:W-:-:S03]  /*2db0*/  IADD3 R8, P0, R22, 0x2c8, RZ ;  /* 0x000002c816087810 */ /* 0x002fc60007f1e0ff */
[----:B------:R-:W0:Y:S04]  /*2dc0*/  LDGDEPBAR ;  /* 0x00000000000079af */ /* 0x000e280000000000 */
[----:B------:R-:W0:Y:S01]  /*2dd0*/  LDGDEPBAR ;  /* 0x00000000000079af */ /* 0x000e220000000000 */
[----:B------:R-:W-:Y:S01]  /*2de0*/  IMAD.X R9, RZ, RZ, R23, P0 ;  /* 0x000000ffff097224 */ /* 0x000fe200000e0617 */
[----:B------:R-:W-:Y:S05]  /*2df0*/  @P1 BRA `(.L_x_1715) ;  /* 0x000004d000001947 */ /* 0x000fea0003800000 */
[----:B------:R-:W3:Y:S04]  /*2e00*/  LDL.64 R26, [R1+0x408] ;  /* 0x00040800011a7983 */ /* 0x000ee80000100a00 */
[----:B------:R-:W4:Y:S04]  /*2e10*/  LDL.128 R12, [R1+0x3e0] ;  /* 0x0003e000010c7983 */ /* 0x000f280000100c00 */
[----:B------:R-:W5:Y:S04]  /*2e20*/  LDL.64 R24, [R1+0x3f0] ;  /* 0x0003f00001187983 */ /* 0x000f680000100a00 */
[----:B--2---:R-:W2:Y:S04]  /*2e30*/  LDL.64 R20, [R1+0x3d8] ;  /* 0x0003d80001147983 */ /* 0x004ea80000100a00 */
[----:B------:R-:W2:Y:S04]  /*2e40*/  LDL.64 R10, [R1+0x408] ;  /* 0x00040800010a7983 */ /* 0x000ea80000100a00 */
[----:B---3--:R-:W3:Y:S04]  /*2e50*/  LD.E.U8 R2, [R26.64] ;  /* 0x000000061a027980 */ /* 0x008ee8000c101100 */
[----:B----4-:R1:W4:Y:S04]  /*2e60*/  LD.E.64 R18, [R12.64+0x10] ;  /* 0x000010060c127980 */ /* 0x010328000c101b00 */
[----:B------:R-:W4:Y:S04]  /*2e70*/  LD.E R15, [R14.64+0xc] ;  /* 0x00000c060e0f7980 */ /* 0x000f28000c101900 */
[----:B-----5:R5:W4:Y:S04]  /*2e80*/  LD.E R6, [R24.64] ;  /* 0x0000000618067980 */ /* 0x020b28000c101900 */
[----:B------:R1:W4:Y:S04]  /*2e90*/  LD.E.64 R16, [R12.64+0x18] ;  /* 0x000018060c107980 */ /* 0x000328000c101b00 */
[----:B--2---:R-:W2:Y:S01]  /*2ea0*/  LD.E R4, [R20.64] ;  /* 0x0000000614047980 */ /* 0x004ea2000c101900 */
[----:B------:R-:W-:Y:S01]  /*2eb0*/  IMAD.SHL.U32 R7, R40, 0x80, RZ ;  /* 0x0000008028077824 */ /* 0x000fe200078e00ff */
[----:B------:R-:W-:-:S02]  /*2ec0*/  SHF.R.S32.HI R3, RZ, 0x1f, R40 ;  /* 0x0000001fff037819 */ /* 0x000fc40000011428 */
[----:B-----5:R-:W5:Y:S04]  /*2ed0*/  LDL.64 R24, [R1+0x408] ;  /* 0x0004080001187983 */ /* 0x020f680000100a00 */
[----:B-1----:R-:W5:Y:S01]  /*2ee0*/  LD.E.64 R12, [R12.64+0x8] ;  /* 0x000008060c0c7980 */ /* 0x002f62000c101b00 */
[----:B---3--:R-:W-:Y:S01]  /*2ef0*/  LOP3.LUT R2, R2, 0x1, RZ, 0xc0, !PT ;  /* 0x0000000102027812 */ /* 0x008fe200078ec0ff */
[----:B----4-:R-:W-:-:S03]  /*2f00*/  IMAD R0, R19, R40, RZ ;  /* 0x0000002813007224 */ /* 0x010fc600078e02ff */
[----:B------:R-:W-:Y:S01]  /*2f10*/  ISETP.NE.U32.AND P1, PT, R2, 0x1, PT ;  /* 0x000000010200780c */ /* 0x000fe20003f25070 */
[----:B------:R-:W-:Y:S01]  /*2f20*/  IMAD.WIDE.U32 R40, R18, R40, RZ ;  /* 0x0000002812287225 */ /* 0x000fe200078e00ff */
[----:B------:R-:W-:-:S03]  /*2f30*/  IADD3 R6, -R6, R15, -R7 ;  /* 0x0000000f06067210 */ /* 0x000fc60007ffe907 */
[----:B------:R-:W-:Y:S01]  /*2f40*/  IMAD R0, R18, R3, R0 ;  /* 0x0000000312007224 */ /* 0x000fe200078e0200 */
[----:B------:R-:W-:-:S03]  /*2f50*/  ISETP.LT.OR P1, PT, R6, 0x1, P1 ;  /* 0x000000010600780c */ /* 0x000fc60000f21670 */
[----:B------:R-:W-:Y:S01]  /*2f60*/  IMAD.IADD R3, R41, 0x1, R0 ;  /* 0x0000000129037824 */ /* 0x000fe200078e0200 */
[----:B------:R-:W-:Y:S02]  /*2f70*/  LEA R2, P0, R40, R16, 0x1 ;  /* 0x0000001028027211 */ /* 0x000fe400078008ff */
[----:B--2---:R-:W-:Y:S02]  /*2f80*/  IADD3 R4, R4, -c[0x0][0x18], RZ ;  /* 0x8000060004047a10 */ /* 0x004fe40007ffe0ff */
[----:B------:R-:W-:-:S05]  /*2f90*/  LEA.HI.X R3, R40, R17, R3, 0x1, P0 ;  /* 0x0000001128037211 */ /* 0x000fca00000f0c03 */
[----:B------:R-:W-:Y:S01]  /*2fa0*/  @!PT LDS RZ, [RZ] ;  /* 0x00000000fffff984 */ /* 0x000fe20000000800 */
[----:B------:R-:W-:Y:S01]  /*2fb0*/  @!PT LDS RZ, [RZ] ;  /* 0x00000000fffff984 */ /* 0x000fe20000000800 */
[----:B------:R-:W-:Y:S01]  /*2fc0*/  @!PT LDS RZ, [RZ] ;  /* 0x00000000fffff984 */ /* 0x000fe20000000800 */
[----:B------:R1:W-:Y:S04]  /*2fd0*/  LDGSTS.E.BYPASS.LTC128B.128 [R4+0x4000], [R2.64], !P1 ;  /* 0x0400000002047fae */ /* 0x0003e8000c901d46 */
[----:B------:R2:W3:Y:S01]  /*2fe0*/  LD.E.U8 R0, [R10.64] ;  /* 0x000000060a007980 */ /* 0x0004e2000c101100 */
[C---:B-----5:R-:W-:Y:S01]  /*2ff0*/  IMAD.SHL.U32 R19, R12.reuse, 0x2, RZ ;  /* 0x000000020c137824 */ /* 0x060fe200078e00ff */
[----:B------:R-:W-:Y:S02]  /*3000*/  SHF.L.U64.HI R17, R12, 0x1, R13 ;  /* 0x000000010c117819 */ /* 0x000fe4000001020d */
[----:B------:R-:W4:Y:S02]  /*3010*/  LDL.128 R12, [R1+0x420] ;  /* 0x00042000010c7983 */ /* 0x000f240000100c00 */
[----:B------:R-:W-:-:S05]  /*3020*/  IADD3 R20, P0, R19, R2, RZ ;  /* 0x0000000213147210 */ /* 0x000fca0007f1e0ff */
[----:B------:R-:W-:Y:S01]  /*3030*/  IMAD.X R21, R17, 0x1, R3, P0 ;  /* 0x0000000111157824 */ /* 0x000fe200000e0603 */
[----:B--2---:R-:W2:Y:S01]  /*3040*/  LDL.64 R10, [R1+0x408] ;  /* 0x00040800010a7983 */ /* 0x004ea20000100a00 */
        /* <DEDUP_REMOVED lines=20> */
[----:B------:R-:W3:Y:S01]  /*3190*/  LDL.128 R16, [R1+0x410] ;  /* 0x0004100001107983 */ /* 0x000ee20000100c00 */
[----:B--2---:R-:W-:-:S04]  /*31a0*/  LOP3.LUT R0, R0, 0x1, RZ, 0xc0, !PT ;  /* 0x0000000100007812 */ /* 0x004fc800078ec0ff */
[----:B------:R-:W-:-:S04]  /*31b0*/  ISETP.NE.U32.AND P1, PT, R0, 0x1, PT ;  /* 0x000000010000780c */ /* 0x000fc80003f25070 */
[----:B------:R-:W-:-:S13]  /*31c0*/  ISETP.LT.OR P1, PT, R6, 0x61, P1 ;  /* 0x000000610600780c */ /* 0x000fda0000f21670 */
[----:B------:R-:W-:Y:S01]  /*31d0*/  @!PT LDS RZ, [RZ] ;  /* 0x00000000fffff984 */ /* 0x000fe20000000800 */
[----:B------:R-:W-:Y:S01]  /*31e0*/  @!PT LDS RZ, [RZ] ;  /* 0x00000000fffff984 */ /* 0x000fe20000000800 */
[----:B------:R-:W-:Y:S01]  /*31f0*/  @!PT LDS RZ, [RZ] ;  /* 0x00000000fffff984 */ /* 0x000fe20000000800 */
[----:B------:R2:W-:Y:S04]  /*3200*/  LDGSTS.E.BYPASS.LTC128B.128 [R4+0x7000], [R20.64], !P1 ;  /* 0x0700000014047fae */ /* 0x0005e8000c901d46 */
[----:B----4-:R-:W4:Y:S04]  /*3210*/  LD.E R12, [R12.64] ;  /* 0x000000060c0c7980 */ /* 0x010f28000c101900 */
[----:B---3--:R-:W1:Y:S01]  /*3220*/  LD.E.64 R16, [R16.64+0x8] ;  /* 0x0000080610107980 */ /* 0x008e62000c101b00 */
[----:B----4-:R-:W-:-:S13]  /*3230*/  ISETP.GT.AND P1, PT, R12, 0x7f, PT ;  /* 0x0000007f0c00780c */ /* 0x010fda0003f24270 */
        /* <DEDUP_REMOVED lines=9> */
.L_x_1715:
[----:B------:R-:W-:Y:S05]  /*32d0*/  BSYNC B0 ;  /* 0x0000000000007941 */ /* 0x000fea0003800000 */
.L_x_1714:
[----:B--2---:R-:W2:Y:S04]  /*32e0*/  LDL R2, [R1+0x430] ;  /* 0x0004300001027983 */ /* 0x004ea80000100800 */
        /* <DEDUP_REMOVED lines=253> */
[----:B------:R-:W-:-:S04]  /*42c0*/  IADD3 R14, P1, R22, 0x430, RZ ;  /* 0x00000430160e7810 */ /* 0x000fc80007f3e0ff */
[----:B------:R1:W-:Y:S01]  /*42d0*/  STL.128 [R1+0x610], R4 ;  /* 0x0006100401007387 */ /* 0x0003e20000100c00 */
[----:B------:R-:W-:-:S05]  /*42e0*/  IMAD.X R15, RZ, RZ, R23, P1 ;  /* 0x000000ffff0f7224 */ /* 0x000fca00008e0617 */
[----:B------:R-:W-:Y:S01]  /*42f0*/  STL.64 [R1+0x448], R14 ;  /* 0x0004480e01007387 */ /* 0x000fe20000100a00 */
[----:B-1----:R-:W-:Y:S01]  /*4300*/  IMAD.MOV.U32 R6, RZ, RZ, R3 ;  /* 0x000000ffff067224 */ /* 0x002fe200078e0003 */
[C---:B------:R-:W-:Y:S01]  /*4310*/  IADD3 R3, P2, R22.reuse, 0x18, RZ ;  /* 0x0000001816037810 */ /* 0x040fe20007f5e0ff */
[----:B------:R-:W-:Y:S01]  /*4320*/  IMAD.MOV.U32 R7, RZ, RZ, R12 ;  /* 0x000000ffff077224 */ /* 0x000fe200078e000c */
[----:B------:R-:W-:Y:S01]  /*4330*/  MOV R4, R0 ;  /* 0x0000000000047202 */ /* 0x000fe20000000f00 */
[----:B------:R-:W-:Y:S01]  /*4340*/  IMAD.MOV.U32 R5, RZ, RZ, R11 ;  /* 0x000000ffff057224 */ /* 0x000fe200078e000b */
[----:B------:R-:W-:Y:S01]  /*4350*/  IADD3.X R0, RZ, R23, RZ, P2, !PT ;  /* 0x00000017ff007210 */ /* 0x000fe200017fe4ff */
[----:B------:R-:W-:Y:S01]  /*4360*/  IMAD.X R11, RZ, RZ, R23, P3 ;  /* 0x000000ffff0b7224 */ /* 0x000fe200018e0617 */
[C---:B------:R-:W-:Y:S02]  /*4370*/  IADD3 R12, P0, R22.reuse, 0x43c, RZ ;  /* 0x0000043c160c7810 */ /* 0x040fe40007f1e0ff */
[----:B------:R1:W-:Y:S01]  /*4380*/  STL.128 [R1+0x620], R4 ;  /* 0x0006200401007387 */ /* 0x0003e20000100c00 */
[----:B------:R-:W-:-:S02]  /*4390*/  IADD3 R10, P2, R22, 0x108, RZ ;  /* 0x00000108160a7810 */ /* 0x000fc40007f5e0ff */
[----:B------:R-:W-:-:S05]  /*43a0*/  IMAD.X R13, RZ, RZ, R23, P0 ;  /* 0x000000ffff0d7224 */ /* 0x000fca00000e0617 */
[----:B------:R3:W-:Y:S01]  /*43b0*/  STL.128 [R1+0x460], R12 ;  /* 0x0004600c01007387 */ /* 0x0007e20000100c00 */
[----:B-1----:R-:W-:Y:S01]  /*43c0*/  MOV R5, R0 ;  /* 0x0000000000057202 */ /* 0x002fe20000000f00 */
[----:B------:R-:W-:Y:S01]  /*43d0*/  IMAD.MOV.U32 R4, RZ, RZ, R3 ;  /* 0x000000ffff047224 */ /* 0x000fe200078e0003 */
[C---:B------:R-:W-:Y:S01]  /*43e0*/  IADD3 R0, P1, R22.reuse, 0x328, RZ ;  /* 0x0000032816007810 */ /* 0x040fe20007f3e0ff */
[----:B------:R-:W-:Y:S01]  /*43f0*/  IMAD.MOV.U32 R7, RZ, RZ, R11 ;  /* 0x000000ffff077224 */ /* 0x000fe200078e000b */
[----:B------:R-:W-:Y:S01]  /*4400*/  MOV R6, R16 ;  /* 0x0000001000067202 */ /* 0x000fe20000000f00 */
[--C-:B------:R-:W-:Y:S01]  /*4410*/  IMAD.X R11, RZ, RZ, R23.reuse, P2 ;  /* 0x000000ffff0b7224 */ /* 0x100fe200010e0617 */
[----:B------:R-:W-:Y:S01]  /*4420*/  IADD3 R16, P0, R22, 0x440, RZ ;  /* 0x0000044016107810 */ /* 0x000fe20007f1e0ff */
[----:B------:R-:W-:Y:S01]  /*4430*/  IMAD.X R3, RZ, RZ, R23, P1 ;  /* 0x000000ffff037224 */ /* 0x000fe200008e0617 */
[----:B--2---:R-:W-:Y:S01]  /*4440*/  ISETP.GE.AND P1, PT, R2, R39, PT ;  /* 0x000000270200720c */ /* 0x004fe20003f26270 */
[----:B------:R1:W-:Y:S01]  /*4450*/  STL.128 [R1+0x450], R4 ;  /* 0x0004500401007387 */ /* 0x0003e20000100c00 */
[----:B---3--:R-:W-:-:S02]  /*4460*/  IMAD.U32 R14, RZ, RZ, UR4 ;  /* 0x00000004ff0e7e24 */ /* 0x008fc4000f8e00ff */
[----:B------:R-:W-:Y:S01]  /*4470*/  IMAD.X R17, RZ, RZ, R23, P0 ;  /* 0x000000ffff117224 */ /* 0x000fe200000e0617 */
[----:B------:R2:W-:Y:S01]  /*4480*/  STL.64 [R1+0x488], R10 ;  /* 0x0004880a01007387 */ /* 0x0005e20000100a00 */
[----:B------:R-:W-:-:S03]  /*4490*/  IMAD.U32 R15, RZ, RZ, UR5 ;  /* 0x00000005ff0f7e24 */ /* 0x000fc6000f8e00ff */
[----:B------:R-:W-:Y:S04]  /*44a0*/  STL.64 [R1+0x480], R16 ;  /* 0x0004801001007387 */ /* 0x000fe80000100a00 */
[----:B------:R3:W-:Y:S01]  /*44b0*/  STL.64 [R1+0x640], R16 ;  /* 0x0006401001007387 */ /* 0x0007e20000100a00 */
[C---:B-1----:R-:W-:Y:S01]  /*44c0*/  IADD3 R6, P0, R22.reuse, 0x3d8, RZ ;  /* 0x000003d816067810 */ /* 0x042fe20007f1e0ff */
[----:B--2---:R-:W-:Y:S01]  /*44d0*/  IMAD.MOV.U32 R11, RZ, RZ, R13 ;  /* 0x000000ffff0b7224 */ /* 0x004fe200078e000d */
[----:B------:R-:W-:Y:S01]  /*44e0*/  MOV R10, R12 ;  /* 0x0000000c000a7202 */ /* 0x000fe20000000f00 */
[----:B------:R-:W-:Y:S01]  /*44f0*/  IMAD.MOV.U32 R13, RZ, RZ, R3 ;  /* 0x000000ffff0d7224 */ /* 0x000fe200078e0003 */
[----:B------:R-:W-:Y:S02]  /*4500*/  IADD3.X R7, RZ, R23, RZ, P0, !PT ;  /* 0x00000017ff077210 */ /* 0x000fe400007fe4ff */
[----:B------:R-:W-:Y:S01]  /*4510*/  MOV R12, R0 ;  /* 0x00000000000c7202 */ /* 0x000fe20000000f00 */
[----:B------:R1:W-:Y:S01]  /*4520*/  STL.128 [R1+0x630], R8 ;  /* 0x0006300801007387 */ /* 0x0003e20000100c00 */
[C---:B------:R-:W-:Y:S01]  /*4530*/  IADD3 R28, P0, R22.reuse, 0x34c, RZ ;  /* 0x0000034c161c7810 */ /* 0x040fe20007f1e0ff */
[----:B---3--:R-:W-:Y:S01]  /*4540*/  CS2R R16, SRZ ;  /* 0x0000000000107805 */ /* 0x008fe2000001ff00 */
[----:B------:R-:W-:Y:S01]  /*4550*/  IADD3 R0, R22, 0x488, RZ ;  /* 0x0000048816007810 */ /* 0x000fe20007ffe0ff */
[----:B------:R2:W-:Y:S02]  /*4560*/  STL.128 [R1+0x470], R4 ;  /* 0x0004700401007387 */ /* 0x0005e40000100c00 */
[----:B------:R-:W-:-:S02]  /*4570*/  IMAD.X R27, RZ, RZ, R23, P0 ;  /* 0x000000ffff1b7224 */ /* 0x000fc400000e0617 */
[----:B------:R3:W-:Y:S01]  /*4580*/  STL.128 [R1+0x4e0], R12 ;  /* 0x0004e00c01007387 */ /* 0x0007e20000100c00 */
[----:B-1----:R-:W-:Y:S01]  /*4590*/  CS2R R10, SRZ ;  /* 0x00000000000a7805 */ /* 0x002fe2000001ff00 */
[----:B------:R-:W-:Y:S01]  /*45a0*/  CS2R R8, SRZ ;  /* 0x0000000000087805 */ /* 0x000fe2000001ff00 */
[----:B--2---:R-:W-:Y:S01]  /*45b0*/  CS2R R6, SRZ ;  /* 0x0000000000067805 */ /* 0x004fe2000001ff00 */
[----:B------:R-:W-:Y:S01]  /*45c0*/  IMAD.MOV.U32 R5, RZ, RZ, RZ ;  /* 0x000000ffff057224 */ /* 0x000fe200078e00ff */
[----:B------:R-:W-:Y:S01]  /*45d0*/  MOV R4, RZ ;  /* 0x000000ff00047202 */ /* 0x000fe20000000f00 */
[----:B---3--:R-:W-:Y:S01]  /*45e0*/  CS2R R14, SRZ ;  /* 0x00000000000e7805 */ /* 0x008fe2000001ff00 */
[----:B------:R-:W-:Y:S01]  /*45f0*/  CS2R R12, SRZ ;  /* 0x00000000000c7805 */ /* 0x000fe2000001ff00 */
[----:B------:R-:W-:Y:S05]  /*4600*/  @P1 BRA `(.L_x_1717) ;  /* 0x0000011000001947 */ /* 0x000fea0003800000 */
[----:B------:R-:W-:Y:S02]  /*4610*/  BSSY B3, `(.L_x_1718) ;  /* 0x0000008000037945 */ /* 0x000fe40003800000 */
.L_x_1719:
[----:B-1----:R-:W-:Y:S02]  /*4620*/  MOV R30, 0x4640 ;  /* 0x00004640001e7802 */ /* 0x002fe40000000f00 */
[----:B------:R-:W-:Y:S05]  /*4630*/  CALL.REL.NOINC `($_ZN7cutlass13device_kernelIN5flash19enable_sm80_to_sm89INS1_16FlashAttnBwdSm80INS1_25CollectiveMainloopBwdSm80ILi2ELi2EN4cute5tupleIJNS5_1CILi128EEES8_NS7_ILi64EEEEEENS_10bfloat16_tEfNS_4arch4Sm80ELb0ELb1ELb1ELb0ELb0ELb0ELb0ELb0ELi2ELi4ELi4ELi4ELb0EEENS1_24CollectiveEpilogueBwdGQAISA_fSD_Li256ELb0ELb0EEENS1_19SingleTileSchedulerILb0ELb0ELb0ELi128EEEEEEEEEvNT_6ParamsE$_ZZN5flash25CollectiveMainloopBwdSm80ILi2ELi2EN4cute5tupleIJNS1_1CILi128EEES4_NS3_ILi64EEEEEEN7cutlass10bfloat16_tEfNS7_4arch4Sm80ELb0ELb1ELb1ELb0ELb0ELb0ELb0ELb0ELi2ELi4ELi4ELi4ELb0EE3mmaINS_16FlashAttnBwdSm80ISB_NS_24CollectiveEpilogueBwdGQAIS6_fSA_Li256ELb0ELb0EEENS_19SingleTileSchedulerILb0ELb0ELb0ELi128EEEE13SharedStorageENS1_6TensorINS1_11ArrayEngineIfLm32EEENS1_6LayoutINS2_IJNS2_IJNS3_ILi2EEESO_EEESO_NS3_ILi4EEEEEENS2_IJNS2_IJNS3_ILi1EEESO_EEESQ_NS3_ILi8EEEEEEEEEEEEbRKNSB_6ParamsERT0_S12_iNS2_IJiiiEEERT_ENKUliT_E_clIZSC_ISJ_SX_EbS10_S12_S12_iS13_S15_EUlRS16_iE_EEDaiS16_) ;  /* 0x0000fb0000007944 */ /* 0x000fea0003c00000 */
[----:B---3--:R-:W2:Y:S02]  /*4640*/  LDL R2, [R1+0x430] ;  /* 0x0004300001027983 */ /* 0x008ea40000100800 */
[----:B--2---:R-:W-:-:S04]  /*4650*/  IADD3 R2, R2, 0x1, RZ ;  /* 0x0000000102027810 */ /* 0x004fc80007ffe0ff */
[----:B------:R-:W-:Y:S01]  /*4660*/  ISETP.GE.AND P0, PT, R2, R39, PT ;  /* 0x000000270200720c */ /* 0x000fe20003f06270 */
[----:B------:R1:W-:-:S12]  /*4670*/  STL [R1+0x430], R2 ;  /* 0x0004300201007387 */ /* 0x0003d80000100800 */
[----:B------:R-:W-:Y:S05]  /*4680*/  @!P0 BRA `(.L_x_1719) ;  /* 0xffffff9000008947 */ /* 0x000fea000383ffff */
[----:B------:R-:W-:Y:S05]  /*4690*/  BSYNC B3 ;  /* 0x0000000000037941 */ /* 0x000fea0003800000 */
.L_x_1718:
        /* <DEDUP_REMOVED lines=8> */
.L_x_1717:
[----:B------:R-:W-:Y:S05]  /*4720*/  BSYNC B4 ;  /* 0x0000000000047941 */ /* 0x000fea0003800000 */
.L_x_1716:
        /* <DEDUP_REMOVED lines=41> */
.L_x_1713:
[----:B--2---:R-:W-:Y:S05]  /*49c0*/  @P1 EXIT ;  /* 0x000000000000194d */ /* 0x004fea0003800000 */
[----:B------:R-:W2:Y:S04]  /*49d0*/  LDL.128 R64, [R1+0x6d0] ;  /* 0x0006d00001407983 */ /* 0x000ea80000100c00 */
[----:B------:R-:W4:Y:S04]  /*49e0*/  LDL.128 R60, [R1+0x6e0] ;  /* 0x0006e000013c7983 */ /* 0x000f280000100c00 */
[----:B------:R-:W5:Y:S04]  /*49f0*/  LDL.128 R56, [R1+0x6f0] ;  /* 0x0006f00001387983 */ /* 0x000f680000100c00 */
[----:B---3--:R-:W3:Y:S04]  /*4a00*/  LDL.128 R52, [R1+0x700] ;  /* 0x0007000001347983 */ /* 0x008ee80000100c00 */
[----:B------:R-:W3:Y:S04]  /*4a10*/  LDL.128 R48, [R1+0x710] ;  /* 0x0007100001307983 */ /* 0x000ee80000100c00 */
[----:B------:R-:W3:Y:S04]  /*4a20*/  LDL.128 R44, [R1+0x720] ;  /* 0x00072000012c7983 */ /* 0x000ee80000100c00 */
[----:B------:R-:W3:Y:S04]  /*4a30*/  LDL.128 R40, [R1+0x730] ;  /* 0x0007300001287983 */ /* 0x000ee80000100c00 */
[----:B-1----:R-:W3:Y:S04]  /*4a40*/  LDL.128 R36, [R1+0x740] ;  /* 0x0007400001247983 */ /* 0x002ee80000100c00 */
[----:B------:R-:W3:Y:S04]  /*4a50*/  LDL.128 R32, [R1+0x650] ;  /* 0x0006500001207983 */ /* 0x000ee80000100c00 */
[----:B------:R-:W3:Y:S04]  /*4a60*/  LDL.128 R28, [R1+0x660] ;  /* 0x00066000011c7983 */ /* 0x000ee80000100c00 */
[----:B------:R-:W3:Y:S04]  /*4a70*/  LDL.128 R24, [R1+0x670] ;  /* 0x0006700001187983 */ /* 0x000ee80000100c00 */
[----:B------:R-:W3:Y:S04]  /*4a80*/  LDL.128 R20, [R1+0x680] ;  /* 0x0006800001147983 */ /* 0x000ee80000100c00 */
[----:B------:R-:W3:Y:S04]  /*4a90*/  LDL.128 R16, [R1+0x690] ;  /* 0x0006900001107983 */ /* 0x000ee80000100c00 */
[----:B------:R-:W3:Y:S04]  /*4aa0*/  LDL.128 R12, [R1+0x6a0] ;  /* 0x0006a000010c7983 */ /* 0x000ee80000100c00 */
[----:B------:R-:W3:Y:S04]  /*4ab0*/  LDL.128 R8, [R1+0x6b0] ;  /* 0x0006b00001087983 */ /* 0x000ee80000100c00 */
[----:B------:R-:W3:Y:S01]  /*4ac0*/  LDL.128 R4, [R1+0x6c0] ;  /* 0x0006c00001047983 */ /* 0x000ee20000100c00 */
[----:B------:R-:W-:Y:S01]  /*4ad0*/  MOV R2, 0x1 ;  /* 0x0000000100027802 */ /* 0x000fe20000000f00 */
[----:B------:R-:W-:Y:S02]  /*4ae0*/  WARPSYNC 0xffffffff ;  /* 0xffffffff00007948 */ /* 0x000fe40003800000 */
[----:B------:R-:W1:Y:S04]  /*4af0*/  S2R R0, SR_CTAID.Y ;  /* 0x0000000000007919 */ /* 0x000e680000002600 */
[----:B------:R-:W-:Y:S01]  /*4b00*/  BAR.SYNC.DEFER_BLOCKING 0x1, 0x100 ;  /* 0x0044000000007b1d */ /* 0x000fe20000010000 */
[----:B------:R-:W-:-:S05]  /*4b10*/  ISETP.NE.AND P0, PT, R2, c[0x0][0x338], PT ;  /* 0x0000ce0002007a0c */ /* 0x000fca0003f05270 */
[----:B------:R-:W1:Y:S04]  /*4b20*/  S2R R71, SR_CTAID.X ;  /* 0x0000000000477919 */ /* 0x000e680000002500 */
[----:B------:R-:W1:Y:S04]  /*4b30*/  S2R R68, SR_TID.X ;  /* 0x0000000000447919 */ /* 0x000e680000002100 */
[----:B------:R-:W1:Y:S02]  /*4b40*/  S2R R2, SR_CTAID.Z ;  /* 0x0000000000027919 */ /* 0x000e640000002700 */
[----:B-1----:R-:W-:-:S05]  /*4b50*/  @P0 IMAD.HI.U32 R3, R0, c[0x0][0x33c], RZ ;  /* 0x0000cf0000030a27 */ /* 0x002fca00078e00ff */
[----:B------:R-:W-:-:S04]  /*4b60*/  @P0 SHF.R.U32.HI R0, RZ, c[0x0][0x340], R3 ;  /* 0x0000d000ff000a19 */ /* 0x000fc80000011603 */
[----:B------:R-:W-:Y:S02]  /*4b70*/  SHF.R.S32.HI R3, RZ, 0x1f, R0 ;  /* 0x0000001fff037819 */ /* 0x000fe40000011400 */
[----:B------:R-:W-:-:S04]  /*4b80*/  SHF.L.U32 R71, R71, 0xd, RZ ;  /* 0x0000000d47477819 */ /* 0x000fc800000006ff */
[----:B------:R-:W-:Y:S02]  /*4b90*/  SHF.R.S32.HI R69, RZ, 0x1f, R71 ;  /* 0x0000001fff457819 */ /* 0x000fe40000011447 */
[----:B------:R-:W-:-:S04]  /*4ba0*/  IADD3 R70, P0, R71, R68, RZ ;  /* 0x0000004447467210 */ /* 0x000fc80007f1e0ff */
[----:B------:R-:W-:Y:S01]  /*4bb0*/  LEA.HI.X.SX32 R71, R68, R69, 0x1, P0 ;  /* 0x0000004544477211 */ /* 0x000fe200000f0eff */
[C---:B------:R-:W-:Y:S02]  /*4bc0*/  IMAD R69, R3.reuse, c[0x0][0x328], RZ ;  /* 0x0000ca0003457a24 */ /* 0x040fe400078e02ff */
[----:B------:R-:W-:Y:S02]  /*4bd0*/  IMAD R3, R3, c[0x0][0x300], RZ ;  /* 0x0000c00003037a24 */ /* 0x000fe400078e02ff */
[----:B------:R-:W-:-:S04]  /*4be0*/  IMAD.WIDE.U32 R72, R0, c[0x0][0x328], R70 ;  /* 0x0000ca0000487a25 */ /* 0x000fc800078e0046 */
[C---:B------:R-:W-:Y:S02]  /*4bf0*/  IMAD R68, R0.reuse, c[0x0][0x32c], R69 ;  /* 0x0000cb0000447a24 */ /* 0x040fe400078e0245 */
[----:B------:R-:W-:-:S03]  /*4c00*/  IMAD.WIDE.U32 R70, R0, c[0x0][0x300], R70 ;  /* 0x0000c00000467a25 */ /* 0x000fc600078e0046 */
[----:B------:R-:W-:Y:S01]  /*4c10*/  IADD3 R73, R73, R68, RZ ;  /* 0x0000004449497210 */ /* 0x000fe20007ffe0ff */
[----:B------:R-:W-:Y:S01]  /*4c20*/  IMAD R3, R0, c[0x0][0x304], R3 ;  /* 0x0000c10000037a24 */ /* 0x000fe200078e0203 */
[----:B------:R-:W-:-:S03]  /*4c30*/  SHF.R.S32.HI R0, RZ, 0x1f, R2 ;  /* 0x0000001fff007819 */ /* 0x000fc60000011402 */
[----:B------:R-:W-:Y:S02]  /*4c40*/  IMAD.IADD R71, R71, 0x1, R3 ;  /* 0x0000000147477824 */ /* 0x000fe400078e0203 */
[C---:B------:R-:W-:Y:S02]  /*4c50*/  IMAD R3, R0.reuse, c[0x0][0x330], RZ ;  /* 0x0000cc0000037a24 */ /* 0x040fe400078e02ff */
        /* <DEDUP_REMOVED lines=9> */
[----:B------:R-:W-:-:S04]  /*4cf0*/  LEA R68, P0, R70, c[0x0][0x2e8], 0x2 ;  /* 0x0000ba0046447a11 */ /* 0x000fc800078010ff */
[----:B------:R-:W-:Y:S01]  /*4d00*/  LEA.HI.X R69, R70, c[0x0][0x2ec], R69, 0x2, P0 ;  /* 0x0000bb0046457a11 */ /* 0x000fe200000f1445 */
[----:B--2---:R-:W-:Y:S04]  /*4d10*/  RED.E.ADD.F32.FTZ.RN.STRONG.GPU [R2.64], R64 ;  /* 0x000000400200798e */ /* 0x004fe8000c10e786 */
[----:B------:R-:W-:Y:S04]  /*4d20*/  RED.E.ADD.F32.FTZ.RN.STRONG.GPU [R2.64+0x400], R65 ;  /* 0x000400410200798e */ /* 0x000fe8000c10e786 */
[----:B------:R-:W-:Y:S04]  /*4d30*/  RED.E.ADD.F32.FTZ.RN.STRONG.GPU [R2.64+0x800], R66 ;  /* 0x000800420200798e */ /* 0x000fe8000c10e786 */
[----:B------:R-:W-:Y:S04]  /*4d40*/  RED.E.ADD.F32.FTZ.RN.STRONG.GPU [R2.64+0xc00], R67 ;  /* 0x000c00430200798e */ /* 0x000fe8000c10e786 */
[----:B----4-:R-:W-:Y:S04]  /*4d50*/  RED.E.ADD.F32.FTZ.RN.STRONG.GPU [R2.64+0x1000], R60 ;  /* 0x0010003c0200798e */ /* 0x010fe8000c10e786 */
[----:B------:R-:W-:Y:S04]  /*4d60*/  RED.E.ADD.F32.FTZ.RN.STRONG.GPU [R2.64+0x1400], R61 ;  /* 0x0014003d0200798e */ /* 0x000fe8000c10e786 */
[----:B------:R-:W-:Y:S04]  /*4d70*/  RED.E.ADD.F32.FTZ.RN.STRONG.GPU [R2.64+0x1800], R62 ;  /* 0x0018003e0200798e */ /* 0x000fe8000c10e786 */
[----:B------:R-:W-:Y:S04]  /*4d80*/  RED.E.ADD.F32.FTZ.RN.STRONG.GPU [R2.64+0x1c00], R63 ;  /* 0x001c003f0200798e */ /* 0x000fe8000c10e786 */
[----:B-----5:R-:W-:Y:S04]  /*4d90*/  RED.E.ADD.F32.FTZ.RN.STRONG.GPU [R2.64+0x2000], R56 ;  /* 0x002000380200798e */ /* 0x020fe8000c10e786 */
[----:B------:R-:W-:Y:S04]  /*4da0*/  RED.E.ADD.F32.FTZ.RN.STRONG.GPU [R2.64+0x2400], R57 ;  /* 0x002400390200798e */ /* 0x000fe8000c10e786 */
[----:B------:R-:W-:Y:S04]  /*4db0*/  RED.E.ADD.F32.FTZ.RN.STRONG.GPU [R2.64+0x2800], R58 ;  /* 0x0028003a0200798e */ /* 0x000fe8000c10e786 */
[----:B------:R-:W-:Y:S04]  /*4dc0*/  RED.E.ADD.F32.FTZ.RN.STRONG.GPU [R2.64+0x2c00], R59 ;  /* 0x002c003b0200798e */ /* 0x000fe8000c10e786 */
[----:B---3--:R-:W-:Y:S04]  /*4dd0*/  RED.E.ADD.F32.FTZ.RN.STRONG.GPU [R2.64+0x3000], R52 ;  /* 0x003000340200798e */ /* 0x008fe8000c10e786 */
        /* <DEDUP_REMOVED lines=52> */
        .type           $_ZN7cutlass13device_kernelIN5flash19enable_sm80_to_sm89INS1_16FlashAttnBwdSm80INS1_25CollectiveMainloopBwdSm80ILi2ELi2EN4cute5tupleIJNS5_1CILi128EEES8_NS7_ILi64EEEEEENS_10bfloat16_tEfNS_4arch4Sm80ELb0ELb1ELb1ELb0ELb0ELb0ELb0ELb0ELi2ELi4ELi4ELi4ELb0EEENS1_24CollectiveEpilogueBwdGQAISA_fSD_Li256ELb0ELb0EEENS1_19SingleTileSchedulerILb0ELb0ELb0ELi128EEEEEEEEEvNT_6ParamsE$_ZN4cute12iter_adaptorIPKN7cutlass10bfloat16_tENS_8gmem_ptrIS4_EEEC2ES4_,@function
        .size           $_ZN7cutlass13device_kernelIN5flash19enable_sm80_to_sm89INS1_16FlashAttnBwdSm80INS1_25CollectiveMainloopBwdSm80ILi2ELi2EN4cute5tupleIJNS5_1CILi128EEES8_NS7_ILi64EEEEEENS_10bfloat16_tEfNS_4arch4Sm80ELb0ELb1ELb1ELb0ELb0ELb0ELb0ELb0ELi2ELi4ELi4ELi4ELb0EEENS1_24CollectiveEpilogueBwdGQAISA_fSD_Li256ELb0ELb0EEENS1_19SingleTileSchedulerILb0ELb0ELb0ELi128EEEEEEEEEvNT_6ParamsE$_ZN4cute12iter_adaptorIPKN7cutlass10bfloat16_tENS_8gmem_ptrIS4_EEEC2ES4_,($_ZN7cutlass13device_kernelIN5flash19enable_sm80_to_sm89INS1_16FlashAttnBwdSm80INS1_25CollectiveMainloopBwdSm80ILi2ELi2EN4cute5tupleIJNS5_1CILi128EEES8_NS7_ILi64EEEEEENS_10bfloat16_tEfNS_4arch4Sm80ELb0ELb1ELb1ELb0ELb0ELb0ELb0ELb0ELi2ELi4ELi4ELi4ELb0EEENS1_24CollectiveEpilogueBwdGQAISA_fSD_Li256ELb0ELb0EEENS1_19SingleTileSchedulerILb0ELb0ELb0ELi128EEEEEEEEEvNT_6ParamsE$_ZN4cute12iter_adaptorIPKN7cutlass9uint128_tENS_8gmem_ptrIS4_EEEC2ES4_ - $_ZN7cutlass13device_kernelIN5flash19enable_sm80_to_sm89INS1_16FlashAttnBwdSm80INS1_25CollectiveMainloopBwdSm80ILi2ELi2EN4cute5tupleIJNS5_1CILi128EEES8_NS7_ILi64EEEEEENS_10bfloat16_tEfNS_4arch4Sm80ELb0ELb1ELb1ELb0ELb0ELb0ELb0ELb0ELi2ELi4ELi4ELi4ELb0EEENS1_24CollectiveEpilogueBwdGQAISA_fSD_Li256ELb0ELb0EEENS1_19SingleTileSchedulerILb0ELb0ELb0ELi128EEEEEEEEEvNT_6ParamsE$_ZN4cute12iter_adaptorIPKN7cutlass10bfloat16_tENS_8gmem_ptrIS4_EEEC2ES4_)
$_ZN7cutlass13device_kernelIN5flash19enable_sm80_to_sm89INS1_16FlashAttnBwdSm80INS1_25CollectiveMainloopBwdSm80ILi2ELi2EN4cute5tupleIJNS5_1CILi128EEES8_NS7_ILi64EEEEEENS_10bfloat16_tEfNS_4arch4Sm80ELb0ELb1ELb1ELb0ELb0ELb0ELb0ELb0ELi2ELi4ELi4ELi4ELb0EEENS1_24CollectiveEpilogueBwdGQAISA_fSD_Li256ELb0ELb0EEENS1_19SingleTileSchedulerILb0ELb0ELb0ELi128EEEEEEEEEvNT_6ParamsE$_ZN4cute12iter_adaptorIPKN7cutlass10bfloat16_tENS_8gmem_ptrIS4_EEEC2ES4_:
[----:B------:R-:W-:Y:S01]  /*5120*/  IADD3 R5, R81, -c[0x0][0x20], RZ ;  /* 0x8000080051057a10 */ /* 0x000fe20007ffe0ff */
[----:B------:R-:W-:Y:S01]  /*5130*/  IMAD.MOV.U32 R78, RZ, RZ, R4 ;  /* 0x000000ffff4e7224 */ /* 0x000fe200078e0004 */
[----:B------:R-:W-:Y:S01]  /*5140*/  MOV R79, R9 ;  /* 0x00000009004f7202 */ /* 0x000fe20000000f00 */
[----:B------:R-:W-:-:S04]  /*5150*/  IMAD.MOV.U32 R11, RZ, RZ, 0x0 ;  /* 0x00000000ff0b7424 */ /* 0x000fc800078e00ff */
[----:B------:R1:W-:Y:S01]  /*5160*/  STL.64 [R5], R78 ;  /* 0x0000004e05007387 */ /* 0x0003e20000100a00 */
[----:B------:R-:W-:Y:S05]  /*5170*/  RET.REL.NODEC R10 `(_ZN7cutlass13device_kernelIN5flash19enable_sm80_to_sm89INS1_16FlashAttnBwdSm80INS1_25CollectiveMainloopBwdSm80ILi2ELi2EN4cute5tupleIJNS5_1CILi128EEES8_NS7_ILi64EEEEEENS_10bfloat16_tEfNS_4arch4Sm80ELb0ELb1ELb1ELb0ELb0ELb0ELb0ELb0ELi2ELi4ELi4ELi4ELb0EEENS1_24CollectiveEpilogueBwdGQAISA_fSD_Li256ELb0ELb0EEENS1_19SingleTileSchedulerILb0ELb0ELb0ELi128EEEEEEEEEvNT_6ParamsE) ;  /* 0xffffae800a007950 */ /* 0x000fea0003c3ffff */
        .type           $_ZN7cutlass13device_kernelIN5flash19enable_sm80_to_sm89INS1_16FlashAttnBwdSm80INS1_25CollectiveMainloopBwdSm80ILi2ELi2EN4cute5tupleIJNS5_1CILi128EEES8_NS7_ILi64EEEEEENS_10bfloat16_tEfNS_4arch4Sm80ELb0ELb1ELb1ELb0ELb0ELb0ELb0ELb0ELi2ELi4ELi4ELi4ELb0EEENS1_24CollectiveEpilogueBwdGQAISA_fSD_Li256ELb0ELb0EEENS1_19SingleTileSchedulerILb0ELb0ELb0ELi128EEEEEEEEEvNT_6ParamsE$_ZN4cute12iter_adaptorIPKN7cutlass9uint128_tENS_8gmem_ptrIS4_EEEC2ES4_,@function
        .size           $_ZN7cutlass13device_kernelIN5flash19enable_sm80_to_sm89INS1_16FlashAttnBwdSm80INS1_25CollectiveMainloopBwdSm80ILi2ELi2EN4cute5tupleIJNS5_1CILi128EEES8_NS7_ILi64EEEEEENS_10bfloat16_tEfNS_4arch4Sm80ELb0ELb1ELb1ELb0ELb0ELb0ELb0ELb0ELi2ELi4ELi4ELi4ELb0EEENS1_24CollectiveEpilogueBwdGQAISA_fSD_Li256ELb0ELb0EEENS1_19SingleTileSchedulerILb0ELb0ELb0ELi128EEEEEEEEEvNT_6ParamsE$_ZN4cute12iter_adaptorIPKN7cutlass9uint128_tENS_8gmem_ptrIS4_EEEC2ES4_,($_ZN7cutlass13device_kernelIN5flash19enable_sm80_to_sm89INS1_16FlashAttnBwdSm80INS1_25CollectiveMainloopBwdSm80ILi2ELi2EN4cute5tupleIJNS5_1CILi128EEES8_NS7_ILi64EEEEEENS_10bfloat16_tEfNS_4arch4Sm80ELb0ELb1ELb1ELb0ELb0ELb0ELb0ELb0ELi2ELi4ELi4ELi4ELb0EEENS1_24CollectiveEpilogueBwdGQAISA_fSD_Li256ELb0ELb0EEENS1_19SingleTileSchedulerILb0ELb0ELb0ELi128EEEEEEEEEvNT_6ParamsE$_ZN4cute12iter_adaptorIPKfNS_8gmem_ptrIS2_EEEC2ES2_ - $_ZN7cutlass13device_kernelIN5flash19enable_sm80_to_sm89INS1_16FlashAttnBwdSm80INS1_25CollectiveMainloopBwdSm80ILi2ELi2EN4cute5tupleIJNS5_1CILi128EEES8_NS7_ILi64EEEEEENS_10bfloat16_tEfNS_4arch4Sm80ELb0ELb1ELb1ELb0ELb0ELb0ELb0ELb0ELi2ELi4ELi4ELi4ELb0EEENS1_24CollectiveEpilogueBwdGQAISA_fSD_Li256ELb0ELb0EEENS1_19SingleTileSchedulerILb0ELb0ELb0ELi128EEEEEEEEEvNT_6ParamsE$_ZN4cute12iter_adaptorIPKN7cutlass9uint128_tENS_8gmem_ptrIS4_EEEC2ES4_)
$_ZN7cutlass13device_kernelIN5flash19enable_sm80_to_sm89INS1_16FlashAttnBwdSm80INS1_25CollectiveMainloopBwdSm80ILi2ELi2EN4cute5tupleIJNS5_1CILi128EEES8_NS7_ILi64EEEEEENS_10bfloat16_tEfNS_4arch4Sm80ELb0ELb1ELb1ELb0ELb0ELb0ELb0ELb0ELi2ELi4ELi4ELi4ELb0EEENS1_24CollectiveEpilogueBwdGQAISA_fSD_Li256ELb0ELb0EEENS1_19SingleTileSchedulerILb0ELb0ELb0ELi128EEEEEEEEEvNT_6ParamsE$_ZN4cute12iter_adaptorIPKN7cutlass9uint128_tENS_8gmem_ptrIS4_EEEC2ES4_:
[----:B------:R-:W-:Y:S02]  /*5180*/  IADD3 R4, R81, -c[0x0][0x20], RZ ;  /* 0x8000080051047a10 */ /* 0x000fe40007ffe0ff */
[----:B------:R-:W-:-:S03]  /*5190*/  MOV R11, 0x0 ;  /* 0x00000000000b7802 */ /* 0x000fc60000000f00 */
[----:B------:R1:W-:Y:S01]  /*51a0*/  STL.64 [R4], R2 ;  /* 0x0000000204007387 */ /* 0x0003e20000100a00 */
[----:B------:R-:W-:Y:S05]  /*51b0*/  RET.REL.NODEC R10 `(_ZN7cutlass13device_kernelIN5flash19enable_sm80_to_sm89INS1_16FlashAttnBwdSm80INS1_25CollectiveMainloopBwdSm80ILi2ELi2EN4cute5tupleIJNS5_1CILi128EEES8_NS7_ILi64EEEEEENS_10bfloat16_tEfNS_4arch4Sm80ELb0ELb1ELb1ELb0ELb0ELb0ELb0ELb0ELi2ELi4ELi4ELi4ELb0EEENS1_24CollectiveEpilogueBwdGQAISA_fSD_Li256ELb0ELb0EEENS1_19SingleTileSchedulerILb0ELb0ELb0ELi128EEEEEEEEEvNT_6ParamsE) ;  /* 0xffffae400a007950 */ /* 0x000fea0003c3ffff */
        .type           $_ZN7cutlass13device_kernelIN5flash19enable_sm80_to_sm89INS1_16FlashAttnBwdSm80INS1_25CollectiveMainloopBwdSm80ILi2ELi2EN4cute5tupleIJNS5_1CILi128EEES8_NS7_ILi64EEEEEENS_10bfloat16_tEfNS_4arch4Sm80ELb0ELb1ELb1ELb0ELb0ELb0ELb0ELb0ELi2ELi4ELi4ELi4ELb0EEENS1_24CollectiveEpilogueBwdGQAISA_fSD_Li256ELb0ELb0EEENS1_19SingleTileSchedulerILb0ELb0ELb0ELi128EEEEEEEEEvNT_6ParamsE$_ZN4cute12iter_adaptorIPKfNS_8gmem_ptrIS2_EEEC2ES2_,@function
        .size           $_ZN7cutlass13device_kernelIN5flash19enable_sm80_to_sm89INS1_16FlashAttnBwdSm80INS1_25CollectiveMainloopBwdSm80ILi2ELi2EN4cute5tupleIJNS5_1CILi128EEES8_NS7_ILi64EEEEEENS_10bfloat16_tEfNS_4arch4Sm80ELb0ELb1ELb1ELb0ELb0ELb0ELb0ELb0ELi2ELi4ELi4ELi4ELb0EEENS1_24CollectiveEpilogueBwdGQAISA_fSD_Li256ELb0ELb0EEENS1_19SingleTileSchedulerILb0ELb0ELb0ELi128EEEEEEEEEvNT_6ParamsE$_ZN4cute12iter_adaptorIPKfNS_8gmem_ptrIS2_EEEC2ES2_,($_ZN7cutlass13device_kernelIN5flash19enable_sm80_to_sm89INS1_16FlashAttnBwdSm80INS1_25CollectiveMainloopBwdSm80ILi2ELi2EN4cute5tupleIJNS5_1CILi128EEES8_NS7_ILi64EEEEEENS_10bfloat16_tEfNS_4arch4Sm80ELb0ELb1ELb1ELb0ELb0ELb0ELb0ELb0ELi2ELi4ELi4ELi4ELb0EEENS1_24CollectiveEpilogueBwdGQAISA_fSD_Li256ELb0ELb0EEENS1_19SingleTileSchedulerILb0ELb0ELb0ELi128EEEEEEEEEvNT_6ParamsE$_ZN4cute12iter_adaptorIPN7cutlass10bfloat16_tENS_8smem_ptrIS3_EEEC2ES3_ - $_ZN7cutlass13device_kernelIN5flash19enable_sm80_to_sm89INS1_16FlashAttnBwdSm80INS1_25CollectiveMainloopBwdSm80ILi2ELi2EN4cute5tupleIJNS5_1CILi128EEES8_NS7_ILi64EEEEEENS_10bfloat16_tEfNS_4arch4Sm80ELb0ELb1ELb1ELb0ELb0ELb0ELb0ELb0ELi2ELi4ELi4ELi4ELb0EEENS1_24CollectiveEpilogueBwdGQAISA_fSD_Li256ELb0ELb0EEENS1_19SingleTileSchedulerILb0ELb0ELb0ELi128EEEEEEEEEvNT_6ParamsE$_ZN4cute12iter_adaptorIPKfNS_8gmem_ptrIS2_EEEC2ES2_)
$_ZN7cutlass13device_kernelIN5flash19enable_sm80_to_sm89INS1_16FlashAttnBwdSm80INS1_25CollectiveMainloopBwdSm80ILi2ELi2EN4cute5tupleIJNS5_1CILi128EEES8_NS7_ILi64EEEEEENS_10bfloat16_tEfNS_4arch4Sm80ELb0ELb1ELb1ELb0ELb0ELb0ELb0ELb0ELi2ELi4ELi4ELi4ELb0EEENS1_24CollectiveEpilogueBwdGQAISA_fSD_Li256ELb0ELb0EEENS1_19SingleTileSchedulerILb0ELb0ELb0ELi128EEEEEEEEEvNT_6ParamsE$_ZN4cute12iter_adaptorIPKfNS_8gmem_ptrIS2_EEEC2ES2_:
[----:B------:R-:W-:Y:S02]  /*51c0*/  IADD3 R2, R2, -c[0x0][0x20], RZ ;  /* 0x8000080002027a10 */ /* 0x000fe40007ffe0ff */
[----:B------:R-:W-:-:S03]  /*51d0*/  MOV R11, 0x0 ;  /* 0x00000000000b7802 */ /* 0x000fc60000000f00 */
[----:B------:R1:W-:Y:S01]  /*51e0*/  STL.64 [R2], R4 ;  /* 0x0000000402007387 */ /* 0x0003e20000100a00 */
[----:B------:R-:W-:Y:S05]  /*51f0*/  RET.REL.NODEC R10 `(_ZN7cutlass13device_kernelIN5flash19enable_sm80_to_sm89INS1_16FlashAttnBwdSm80INS1_25CollectiveMainloopBwdSm80ILi2ELi2EN4cute5tupleIJNS5_1CILi128EEES8_NS7_ILi64EEEEEENS_10bfloat16_tEfNS_4arch4Sm80ELb0ELb1ELb1ELb0ELb0ELb0ELb0ELb0ELi2ELi4ELi4ELi4ELb0EEENS1_24CollectiveEpilogueBwdGQAISA_fSD_Li256ELb0ELb0EEENS1_19SingleTileSchedulerILb0ELb0ELb0ELi128EEEEEEEEEvNT_6ParamsE) ;  /* 0xffffae000a007950 */ /* 0x000fea0003c3ffff */
        .type           $_ZN7cutlass13device_kernelIN5flash19enable_sm80_to_sm89INS1_16FlashAttnBwdSm80INS1_25CollectiveMainloopBwdSm80ILi2ELi2EN4cute5tupleIJNS5_1CILi128EEES8_NS7_ILi64EEEEEENS_10bfloat16_tEfNS_4arch4Sm80ELb0ELb1ELb1ELb0ELb0ELb0ELb0ELb0ELi2ELi4ELi4ELi4ELb0EEENS1_24CollectiveEpilogueBwdGQAISA_fSD_Li256ELb0ELb0EEENS1_19SingleTileSchedulerILb0ELb0ELb0ELi128EEEEEEEEEvNT_6ParamsE$_ZN4cute12iter_adaptorIPN7cutlass10bfloat16_tENS_8smem_ptrIS3_EEEC2ES3_,@function
        .size           $_ZN7cutlass13device_kernelIN5flash19enable_sm80_to_sm89INS1_16FlashAttnBwdSm80INS1_25CollectiveMainloopBwdSm80ILi2ELi2EN4cute5tupleIJNS5_1CILi128EEES8_NS7_ILi64EEEEEENS_10bfloat16_tEfNS_4arch4Sm80ELb0ELb1ELb1ELb0ELb0ELb0ELb0ELb0ELi2ELi4ELi4ELi4ELb0EEENS1_24CollectiveEpilogueBwdGQAISA_fSD_Li256ELb0ELb0EEENS1_19SingleTileSchedulerILb0ELb0ELb0ELi128EEEEEEEEEvNT_6ParamsE$_ZN4cute12iter_adaptorIPN7cutlass10bfloat16_tENS_8smem_ptrIS3_EEEC2ES3_,($_ZN7cutlass13device_kernelIN5flash19enable_sm80_to_sm89INS1_16FlashAttnBwdSm80INS1_25CollectiveMainloopBwdSm80ILi2ELi2EN4cute5tupleIJNS5_1CILi128EEES8_NS7_ILi64EEEEEENS_10bfloat16_tEfNS_4arch4Sm80ELb0ELb1ELb1ELb0ELb0ELb0ELb0ELb0ELi2ELi4ELi4ELi4ELb0EEENS1_24CollectiveEpilogueBwdGQAISA_fSD_Li256ELb0ELb0EEENS1_19SingleTileSchedulerILb0ELb0ELb0ELi128EEEEEEEEEvNT_6ParamsE$_ZN4cute12iter_adaptorIPN7cutlass9uint128_tENS_8smem_ptrIS3_EEEC2ES3_ - $_ZN7cutlass13device_kernelIN5flash19enable_sm80_to_sm89INS1_16FlashAttnBwdSm80INS1_25CollectiveMainloopBwdSm80ILi2ELi2EN4cute5tupleIJNS5_1CILi128EEES8_NS7_ILi64EEEEEENS_10bfloat16_tEfNS_4arch4Sm80ELb0ELb1ELb1ELb0ELb0ELb0ELb0ELb0ELi2ELi4ELi4ELi4ELb0EEENS1_24CollectiveEpilogueBwdGQAISA_fSD_Li256ELb0ELb0EEENS1_19SingleTileSchedulerILb0ELb0ELb0ELi128EEEEEEEEEvNT_6ParamsE$_ZN4cute12iter_adaptorIPN7cutlass10bfloat16_tENS_8smem_ptrIS3_EEEC2ES3_)
$_ZN7cutlass13device_kernelIN5flash19enable_sm80_to_sm89INS1_16FlashAttnBwdSm80INS1_25CollectiveMainloopBwdSm80ILi2ELi2EN4cute5tupleIJNS5_1CILi128EEES8_NS7_ILi64EEEEEENS_10bfloat16_tEfNS_4arch4Sm80ELb0ELb1ELb1ELb0ELb0ELb0ELb0ELb0ELi2ELi4ELi4ELi4ELb0EEENS1_24CollectiveEpilogueBwdGQAISA_fSD_Li256ELb0ELb0EEENS1_19SingleTileSchedulerILb0ELb0ELb0ELi128EEEEEEEEEvNT_6ParamsE$_ZN4cute12iter_adaptorIPN7cutlass10bfloat16_tENS_8smem_ptrIS3_EEEC2ES3_:
[----:B------:R-:W-:Y:S02]  /*5200*/  IADD3 R6, R9, -c[0x0][0x20], RZ ;  /* 0x8000080009067a10 */ /* 0x000fe40007ffe0ff */
[----:B------:R-:W-:-:S03]  /*5210*/  MOV R11, 0x0 ;  /* 0x00000000000b7802 */ /* 0x000fc60000000f00 */
[----:B------:R1:W-:Y:S01]  /*5220*/  STL.64 [R6], R2 ;  /* 0x0000000206007387 */ /* 0x0003e20000100a00 */
[----:B------:R-:W-:Y:S05]  /*5230*/  RET.REL.NODEC R10 `(_ZN7cutlass13device_kernelIN5flash19enable_sm80_to_sm89INS1_16FlashAttnBwdSm80INS1_25CollectiveMainloopBwdSm80ILi2ELi2EN4cute5tupleIJNS5_1CILi128EEES8_NS7_ILi64EEEEEENS_10bfloat16_tEfNS_4arch4Sm80ELb0ELb1ELb1ELb0ELb0ELb0ELb0ELb0ELi2ELi4ELi4ELi4ELb0EEENS1_24CollectiveEpilogueBwdGQAISA_fSD_Li256ELb0ELb0EEENS1_19SingleTileSchedulerILb0ELb0ELb0ELi128EEEEEEEEEvNT_6ParamsE) ;  /* 0xffffadc00a007950 */ /* 0x000fea0003c3ffff */
        .type           $_ZN7cutlass13device_kernelIN5flash19enable_sm80_to_sm89INS1_16FlashAttnBwdSm80INS1_25CollectiveMainloopBwdSm80ILi2ELi2EN4cute5tupleIJNS5_1CILi128EEES8_NS7_ILi64EEEEEENS_10bfloat16_tEfNS_4arch4Sm80ELb0ELb1ELb1ELb0ELb0ELb0ELb0ELb0ELi2ELi4ELi4ELi4ELb0EEENS1_24CollectiveEpilogueBwdGQAISA_fSD_Li256ELb0ELb0EEENS1_19SingleTileSchedulerILb0ELb0ELb0ELi128EEEEEEEEEvNT_6ParamsE$_ZN4cute12iter_adaptorIPN7cutlass9uint128_tENS_8smem_ptrIS3_EEEC2ES3_,@function
        .size           $_ZN7cutlass13device_kernelIN5flash19enable_sm80_to_sm89INS1_16FlashAttnBwdSm80INS1_25CollectiveMainloopBwdSm80ILi2ELi2EN4cute5tupleIJNS5_1CILi128EEES8_NS7_ILi64EEEEEENS_10bfloat16_tEfNS_4arch4Sm80ELb0ELb1ELb1ELb0ELb0ELb0ELb0ELb0ELi2ELi4ELi4ELi4ELb0EEENS1_24CollectiveEpilogueBwdGQAISA_fSD_Li256ELb0ELb0EEENS1_19SingleTileSchedulerILb0ELb0ELb0ELi128EEEEEEEEEvNT_6ParamsE$_ZN4cute12iter_adaptorIPN7cutlass9uint128_tENS_8smem_ptrIS3_EEEC2ES3_,($_ZN7cutlass13device_kernelIN5flash19enable_sm80_to_sm89INS1_16FlashAttnBwdSm80INS1_25CollectiveMainloopBwdSm80ILi2ELi2EN4cute5tupleIJNS5_1CILi128EEES8_NS7_ILi64EEEEEENS_10bfloat16_tEfNS_4arch4Sm80ELb0ELb1ELb1ELb0ELb0ELb0ELb0ELb0ELi2ELi4ELi4ELi4ELb0EEENS1_24CollectiveEpilogueBwdGQAISA_fSD_Li256ELb0ELb0EEENS1_19SingleTileSchedulerILb0ELb0ELb0ELi128EEEEEEEEEvNT_6ParamsE$_ZN4cute12iter_adaptorIPfNS_8gmem_ptrIS1_EEEC2ES1_ - $_ZN7cutlass13device_kernelIN5flash19enable_sm80_to_sm89INS1_16FlashAttnBwdSm80INS1_25CollectiveMainloopBwdSm80ILi2ELi2EN4cute5tupleIJNS5_1CILi128EEES8_NS7_ILi64EEEEEENS_10bfloat16_tEfNS_4arch4Sm80ELb0ELb1ELb1ELb0ELb0ELb0ELb0ELb0ELi2ELi4ELi4ELi4ELb0EEENS1_24CollectiveEpilogueBwdGQAISA_fSD_Li256ELb0ELb0EEENS1_19SingleTileSchedulerILb0ELb0ELb0ELi128EEEEEEEEEvNT_6ParamsE$_ZN4cute12iter_adaptorIPN7cutlass9uint128_tENS_8smem_ptrIS3_EEEC2ES3_)
$_ZN7cutlass13device_kernelIN5flash19enable_sm80_to_sm89INS1_16FlashAttnBwdSm80INS1_25CollectiveMainloopBwdSm80ILi2ELi2EN4cute5tupleIJNS5_1CILi128EEES8_NS7_ILi64EEEEEENS_10bfloat16_tEfNS_4arch4Sm80ELb0ELb1ELb1ELb0ELb0ELb0ELb0ELb0ELi2ELi4ELi4ELi4ELb0EEENS1_24CollectiveEpilogueBwdGQAISA_fSD_Li256ELb0ELb0EEENS1_19SingleTileSchedulerILb0ELb0ELb0ELi128EEEEEEEEEvNT_6ParamsE$_ZN4cute12iter_adaptorIPN7cutlass9uint128_tENS_8smem_ptrIS3_EEEC2ES3_:
[----:B------:R-:W-:Y:S02]  /*5240*/  IADD3 R4, R4, -c[0x0][0x20], RZ ;  /* 0x8000080004047a10 */ /* 0x000fe40007ffe0ff */
[----:B------:R-:W-:-:S03]  /*5250*/  MOV R9, 0x0 ;  /* 0x0000000000097802 */ /* 0x000fc60000000f00 */
[----:B------:R1:W-:Y:S01]  /*5260*/  STL.64 [R4], R2 ;  /* 0x0000000204007387 */ /* 0x0003e20000100a00 */
[----:B------:R-:W-:Y:S05]  /*5270*/  RET.REL.NODEC R8 `(_ZN7cutlass13device_kernelIN5flash19enable_sm80_to_sm89INS1_16FlashAttnBwdSm80INS1_25CollectiveMainloopBwdSm80ILi2ELi2EN4cute5tupleIJNS5_1CILi128EEES8_NS7_ILi64EEEEEENS_10bfloat16_tEfNS_4arch4Sm80ELb0ELb1ELb1ELb0ELb0ELb0ELb0ELb0ELi2ELi4ELi4ELi4ELb0EEENS1_24CollectiveEpilogueBwdGQAISA_fSD_Li256ELb0ELb0EEENS1_19SingleTileSchedulerILb0ELb0ELb0ELi128EEEEEEEEEvNT_6ParamsE) ;  /* 0xffffad8008007950 */ /* 0x000fea0003c3ffff */
        .type           $_ZN7cutlass13device_kernelIN5flash19enable_sm80_to_sm89INS1_16FlashAttnBwdSm80INS1_25CollectiveMainloopBwdSm80ILi2ELi2EN4cute5tupleIJNS5_1CILi128EEES8_NS7_ILi64EEEEEENS_10bfloat16_tEfNS_4arch4Sm80ELb0ELb1ELb1ELb0ELb0ELb0ELb0ELb0ELi2ELi4ELi4ELi4ELb0EEENS1_24CollectiveEpilogueBwdGQAISA_fSD_Li256ELb0ELb0EEENS1_19SingleTileSchedulerILb0ELb0ELb0ELi128EEEEEEEEEvNT_6ParamsE$_ZN4cute12iter_adaptorIPfNS_8gmem_ptrIS1_EEEC2ES1_,@function
        .size           $_ZN7cutlass13device_kernelIN5flash19enable_sm80_to_sm89INS1_16FlashAttnBwdSm80INS1_25CollectiveMainloopBwdSm80ILi2ELi2EN4cute5tupleIJNS5_1CILi128EEES8_NS7_ILi64EEEEEENS_10bfloat16_tEfNS_4arch4Sm80ELb0ELb1ELb1ELb0ELb0ELb0ELb0ELb0ELi2ELi4ELi4ELi4ELb0EEENS1_24CollectiveEpilogueBwdGQAISA_fSD_Li256ELb0ELb0EEENS1_19SingleTileSchedulerILb0ELb0ELb0ELi128EEEEEEEEEvNT_6ParamsE$_ZN4cute12iter_adaptorIPfNS_8gmem_ptrIS1_EEEC2ES1_,($_ZN7cutlass13device_kernelIN5flash19enable_sm80_to_sm89INS1_16FlashAttnBwdSm80INS1_25CollectiveMainloopBwdSm80ILi2ELi2EN4cute5tupleIJNS5_1CILi128EEES8_NS7_ILi64EEEEEENS_10bfloat16_tEfNS_4arch4Sm80ELb0ELb1ELb1ELb0ELb0ELb0ELb0ELb0ELi2ELi4ELi4ELi4ELb0EEENS1_24CollectiveEpilogueBwdGQAISA_fSD_Li256ELb0ELb0EEENS1_19SingleTileSchedulerILb0ELb0ELb0ELi128EEEEEEEEEvNT_6ParamsE$_ZN4cute12iter_adaptorIPfNS_8smem_ptrIS1_EEEC2ES1_ - $_ZN7cutlass13device_kernelIN5flash19enable_sm80_to_sm89INS1_16FlashAttnBwdSm80INS1_25CollectiveMainloopBwdSm80ILi2ELi2EN4cute5tupleIJNS5_1CILi128EEES8_NS7_ILi64EEEEEENS_10bfloat16_tEfNS_4arch4Sm80ELb0ELb1ELb1ELb0ELb0ELb0ELb0ELb0ELi2ELi4ELi4ELi4ELb0EEENS1_24CollectiveEpilogueBwdGQAISA_fSD_Li256ELb0ELb0EEENS1_19SingleTileSchedulerILb0ELb0ELb0ELi128EEEEEEEEEvNT_6ParamsE$_ZN4cute12iter_adaptorIPfNS_8gmem_ptrIS1_EEEC2ES1_)
$_ZN7cutlass13device_kernelIN5flash19enable_sm80_to_sm89INS1_16FlashAttnBwdSm80INS1_25CollectiveMainloopBwdSm80ILi2ELi2EN4cute5tupleIJNS5_1CILi128EEES8_NS7_ILi64EEEEEENS_10bfloat16_tEfNS_4arch4Sm80ELb0ELb1ELb1ELb0ELb0ELb0ELb0ELb0ELi2ELi4ELi4ELi4ELb0EEENS1_24CollectiveEpilogueBwdGQAISA_fSD_Li256ELb0ELb0EEENS1_19SingleTileSchedulerILb0ELb0ELb0ELi128EEEEEEEEEvNT_6ParamsE$_ZN4cute12iter_adaptorIPfNS_8gmem_ptrIS1_EEEC2ES1_:
[----:B------:R-:W-:Y:S02]  /*5280*/  IADD3 R2, R60, -c[0x0][0x20], RZ ;  /* 0x800008003c027a10 */ /* 0x000fe40007ffe0ff */
[----:B------:R-:W-:-:S03]  /*5290*/  MOV R5, 0x0 ;  /* 0x0000000000057802 */ /* 0x000fc60000000f00 */
[----:B------:R1:W-:Y:S01]  /*52a0*/  STL.64 [R2], R10 ;  /* 0x0000000a02007387 */ /* 0x0003e20000100a00 */
[----:B------:R-:W-:Y:S05]  /*52b0*/  RET.REL.NODEC R4 `(_ZN7cutlass13device_kernelIN5flash19enable_sm80_to_sm89INS1_16FlashAttnBwdSm80INS1_25CollectiveMainloopBwdSm80ILi2ELi2EN4cute5tupleIJNS5_1CILi128EEES8_NS7_ILi64EEEEEENS_10bfloat16_tEfNS_4arch4Sm80ELb0ELb1ELb1ELb0ELb0ELb0ELb0ELb0ELi2ELi4ELi4ELi4ELb0EEENS1_24CollectiveEpilogueBwdGQAISA_fSD_Li256ELb0ELb0EEENS1_19SingleTileSchedulerILb0ELb0ELb0ELi128EEEEEEEEEvNT_6ParamsE) ;  /* 0xffffad4004007950 */ /* 0x000fea0003c3ffff */
        .type           $_ZN7cutlass13device_kernelIN5flash19enable_sm80_to_sm89INS1_16FlashAttnBwdSm80INS1_25CollectiveMainloopBwdSm80ILi2ELi2EN4cute5tupleIJNS5_1CILi128EEES8_NS7_ILi64EEEEEENS_10bfloat16_tEfNS_4arch4Sm80ELb0ELb1ELb1ELb0ELb0ELb0ELb0ELb0ELi2ELi4ELi4ELi4ELb0EEENS1_24CollectiveEpilogueBwdGQAISA_fSD_Li256ELb0ELb0EEENS1_19SingleTileSchedulerILb0ELb0ELb0ELi128EEEEEEEEEvNT_6ParamsE$_ZN4cute12iter_adaptorIPfNS_8smem_ptrIS1_EEEC2ES1_,@function
        .size           $_ZN7cutlass13device_kernelIN5flash19enable_sm80_to_sm89INS1_16FlashAttnBwdSm80INS1_25CollectiveMainloopBwdSm80ILi2ELi2EN4cute5tupleIJNS5_1CILi128EEES8_NS7_ILi64EEEEEENS_10bfloat16_tEfNS_4arch4Sm80ELb0ELb1ELb1ELb0ELb0ELb0ELb0ELb0ELi2ELi4ELi4ELi4ELb0EEENS1_24CollectiveEpilogueBwdGQAISA_fSD_Li256ELb0ELb0EEENS1_19SingleTileSchedulerILb0ELb0ELb0ELi128EEEEEEEEEvNT_6ParamsE$_ZN4cute12iter_adaptorIPfNS_8smem_ptrIS1_EEEC2ES1_,($_ZN7cutlass13device_kernelIN5flash19enable_sm80_to_sm89INS1_16FlashAttnBwdSm80INS1_25CollectiveMainloopBwdSm80ILi2ELi2EN4cute5tupleIJNS5_1CILi128EEES8_NS7_ILi64EEEEEENS_10bfloat16_tEfNS_4arch4Sm80ELb0ELb1ELb1ELb0ELb0ELb0ELb0ELb0ELi2ELi4ELi4ELi4ELb0EEENS1_24CollectiveEpilogueBwdGQAISA_fSD_Li256ELb0ELb0EEENS1_19SingleTileSchedulerILb0ELb0ELb0ELi128EEEEEEEEEvNT_6ParamsE$_ZN4cute12iter_adaptorIPjNS_8smem_ptrIS1_EEEC2ES1_ - $_ZN7cutlass13device_kernelIN5flash19enable_sm80_to_sm89INS1_16FlashAttnBwdSm80INS1_25CollectiveMainloopBwdSm80ILi2ELi2EN4cute5tupleIJNS5_1CILi128EEES8_NS7_ILi64EEEEEENS_10bfloat16_tEfNS_4arch4Sm80ELb0ELb1ELb1ELb0ELb0ELb0ELb0ELb0ELi2ELi4ELi4ELi4ELb0EEENS1_24CollectiveEpilogueBwdGQAISA_fSD_Li256ELb0ELb0EEENS1_19SingleTileSchedulerILb0ELb0ELb0ELi128EEEEEEEEEvNT_6ParamsE$_ZN4cute12iter_adaptorIPfNS_8smem_ptrIS1_EEEC2ES1_)
$_ZN7cutlass13device_kernelIN5flash19enable_sm80_to_sm89INS1_16FlashAttnBwdSm80INS1_25CollectiveMainloopBwdSm80ILi2ELi2EN4cute5tupleIJNS5_1CILi128EEES8_NS7_ILi64EEEEEENS_10bfloat16_tEfNS_4arch4Sm80ELb0ELb1ELb1ELb0ELb0ELb0ELb0ELb0ELi2ELi4ELi4ELi4ELb0EEENS1_24CollectiveEpilogueBwdGQAISA_fSD_Li256ELb0ELb0EEENS1_19SingleTileSchedulerILb0ELb0ELb0ELi128EEEEEEEEEvNT_6ParamsE$_ZN4cute12iter_adaptorIPfNS_8smem_ptrIS1_EEEC2ES1_:
[----:B------:R-:W-:Y:S02]  /*52c0*/  IADD3 R6, R6, -c[0x0][0x20], RZ ;  /* 0x8000080006067a10 */ /* 0x000fe40007ffe0ff */
[----:B------:R-:W-:-:S03]  /*52d0*/  MOV R11, 0x0 ;  /* 0x00000000000b7802 */ /* 0x000fc60000000f00 */
[----:B------:R1:W-:Y:S01]  /*52e0*/  STL.64 [R6], R2 ;  /* 0x0000000206007387 */ /* 0x0003e20000100a00 */
[----:B------:R-:W-:Y:S05]  /*52f0*/  RET.REL.NODEC R10 `(_ZN7cutlass13device_kernelIN5flash19enable_sm80_to_sm89INS1_16FlashAttnBwdSm80INS1_25CollectiveMainloopBwdSm80ILi2ELi2EN4cute5tupleIJNS5_1CILi128EEES8_NS7_ILi64EEEEEENS_10bfloat16_tEfNS_4arch4Sm80ELb0ELb1ELb1ELb0ELb0ELb0ELb0ELb0ELi2ELi4ELi4ELi4ELb0EEENS1_24CollectiveEpilogueBwdGQAISA_fSD_Li256ELb0ELb0EEENS1_19SingleTileSchedulerILb0ELb0ELb0ELi128EEEEEEEEEvNT_6ParamsE) ;  /* 0xffffad000a007950 */ /* 0x000fea0003c3ffff */
        .type           $_ZN7cutlass13device_kernelIN5flash19enable_sm80_to_sm89INS1_16FlashAttnBwdSm80INS1_25CollectiveMainloopBwdSm80ILi2ELi2EN4cute5tupleIJNS5_1CILi128EEES8_NS7_ILi64EEEEEENS_10bfloat16_tEfNS_4arch4Sm80ELb0ELb1ELb1ELb0ELb0ELb0ELb0ELb0ELi2ELi4ELi4ELi4ELb0EEENS1_24CollectiveEpilogueBwdGQAISA_fSD_Li256ELb0ELb0EEENS1_19SingleTileSchedulerILb0ELb0ELb0ELi128EEEEEEEEEvNT_6ParamsE$_ZN4cute12iter_adaptorIPjNS_8smem_ptrIS1_EEEC2ES1_,@function
        .size           $_ZN7cutlass13device_kernelIN5flash19enable_sm80_to_sm89INS1_16FlashAttnBwdSm80INS1_25CollectiveMainloopBwdSm80ILi2ELi2EN4cute5tupleIJNS5_1CILi128EEES8_NS7_ILi64EEEEEENS_10bfloat16_tEfNS_4arch4Sm80ELb0ELb1ELb1ELb0ELb0ELb0ELb0ELb0ELi2ELi4ELi4ELi4ELb0EEENS1_24CollectiveEpilogueBwdGQAISA_fSD_Li256ELb0ELb0EEENS1_19SingleTileSchedulerILb0ELb0ELb0ELi128EEEEEEEEEvNT_6ParamsE$_ZN4cute12iter_adaptorIPjNS_8smem_ptrIS1_EEEC2ES1_,($_ZN7cutlass13device_kernelIN5flash19enable_sm80_to_sm89INS1_16FlashAttnBwdSm80INS1_25CollectiveMainloopBwdSm80ILi2ELi2EN4cute5tupleIJNS5_1CILi128EEES8_NS7_ILi64EEEEEENS_10bfloat16_tEfNS_4arch4Sm80ELb0ELb1ELb1ELb0ELb0ELb0ELb0ELb0ELi2ELi4ELi4ELi4ELb0EEENS1_24CollectiveEpilogueBwdGQAISA_fSD_Li256ELb0ELb0EEENS1_19SingleTileSchedulerILb0ELb0ELb0ELi128EEEEEEEEEvNT_6ParamsE$_ZN4cute3eso3ESOILb0ELb0EJNS_14ComposedLayoutINS_7SwizzleILi3ELi3ELi3EEENS_9MixedBitsILj0ELj432EEENS_6LayoutINS_5tupleIJNS8_IJNS_1CILi2EEESA_SA_EEESA_NS9_ILi8EEEEEENS8_IJNS8_IJNS9_ILi64EEESC_NS9_ILi512EEEEEENS9_ILi8192EEENS9_ILi1024EEEEEEEEEENS_10ViewEngineINS_8smem_ptrIPN7cutlass10bfloat16_tEEEEEEEC2ERKSL_RKSS_ - $_ZN7cutlass13device_kernelIN5flash19enable_sm80_to_sm89INS1_16FlashAttnBwdSm80INS1_25CollectiveMainloopBwdSm80ILi2ELi2EN4cute5tupleIJNS5_1CILi128EEES8_NS7_ILi64EEEEEENS_10bfloat16_tEfNS_4arch4Sm80ELb0ELb1ELb1ELb0ELb0ELb0ELb0ELb0ELi2ELi4ELi4ELi4ELb0EEENS1_24CollectiveEpilogueBwdGQAISA_fSD_Li256ELb0ELb0EEENS1_19SingleTileSchedulerILb0ELb0ELb0ELi128EEEEEEEEEvNT_6ParamsE$_ZN4cute12iter_adaptorIPjNS_8smem_ptrIS1_EEEC2ES1_)
$_ZN7cutlass13device_kernelIN5flash19enable_sm80_to_sm89INS1_16FlashAttnBwdSm80INS1_25CollectiveMainloopBwdSm80ILi2ELi2EN4cute5tupleIJNS5_1CILi128EEES8_NS7_ILi64EEEEEENS_10bfloat16_tEfNS_4arch4Sm80ELb0ELb1ELb1ELb0ELb0ELb0ELb0ELb0ELi2ELi4ELi4ELi4ELb0EEENS1_24CollectiveEpilogueBwdGQAISA_fSD_Li256ELb0ELb0EEENS1_19SingleTileSchedulerILb0ELb0ELb0ELi128EEEEEEEEEvNT_6ParamsE$_ZN4cute12iter_adaptorIPjNS_8smem_ptrIS1_EEEC2ES1_:
[----:B------:R-:W-:Y:S02]  /*5300*/  IADD3 R6, R56, -c[0x0][0x20], RZ ;  /* 0x8000080038067a10 */ /* 0x000fe40007ffe0ff */
[----:B------:R-:W-:-:S03]  /*5310*/  MOV R11, 0x0 ;  /* 0x00000000000b7802 */ /* 0x000fc60000000f00 */
[----:B------:R1:W-:Y:S01]  /*5320*/  STL.64 [R6], R2 ;  /* 0x0000000206007387 */ /* 0x0003e20000100a00 */
[----:B------:R-:W-:Y:S05]  /*5330*/  RET.REL.NODEC R10 `(_ZN7cutlass13device_kernelIN5flash19enable_sm80_to_sm89INS1_16FlashAttnBwdSm80INS1_25CollectiveMainloopBwdSm80ILi2ELi2EN4cute5tupleIJNS5_1CILi128EEES8_NS7_ILi64EEEEEENS_10bfloat16_tEfNS_4arch4Sm80ELb0ELb1ELb1ELb0ELb0ELb0ELb0ELb0ELi2ELi4ELi4ELi4ELb0EEENS1_24CollectiveEpilogueBwdGQAISA_fSD_Li256ELb0ELb0EEENS1_19SingleTileSchedulerILb0ELb0ELb0ELi128EEEEEEEEEvNT_6ParamsE) ;  /* 0xffffacc00a007950 */ /* 0x000fea0003c3ffff */
        .type           $_ZN7cutlass13device_kernelIN5flash19enable_sm80_to_sm89INS1_16FlashAttnBwdSm80INS1_25CollectiveMainloopBwdSm80ILi2ELi2EN4cute5tupleIJNS5_1CILi128EEES8_NS7_ILi64EEEEEENS_10bfloat16_tEfNS_4arch4Sm80ELb0ELb1ELb1ELb0ELb0ELb0ELb0ELb0ELi2ELi4ELi4ELi4ELb0EEENS1_24CollectiveEpilogueBwdGQAISA_fSD_Li256ELb0ELb0EEENS1_19SingleTileSchedulerILb0ELb0ELb0ELi128EEEEEEEEEvNT_6ParamsE$_ZN4cute3eso3ESOILb0ELb0EJNS_14ComposedLayoutINS_7SwizzleILi3ELi3ELi3EEENS_9MixedBitsILj0ELj432EEENS_6LayoutINS_5tupleIJNS8_IJNS_1CILi2EEESA_SA_EEESA_NS9_ILi8EEEEEENS8_IJNS8_IJNS9_ILi64EEESC_NS9_ILi512EEEEEENS9_ILi8192EEENS9_ILi1024EEEEEEEEEENS_10ViewEngineINS_8smem_ptrIPN7cutlass10bfloat16_tEEEEEEEC2ERKSL_RKSS_,@function
        .size           $_ZN7cutlass13device_kernelIN5flash19enable_sm80_to_sm89INS1_16FlashAttnBwdSm80INS1_25CollectiveMainloopBwdSm80ILi2ELi2EN4cute5tupleIJNS5_1CILi128EEES8_NS7_ILi64EEEEEENS_10bfloat16_tEfNS_4arch4Sm80ELb0ELb1ELb1ELb0ELb0ELb0ELb0ELb0ELi2ELi4ELi4ELi4ELb0EEENS1_24CollectiveEpilogueBwdGQAISA_fSD_Li256ELb0ELb0EEENS1_19SingleTileSchedulerILb0ELb0ELb0ELi128EEEEEEEEEvNT_6ParamsE$_ZN4cute3eso3ESOILb0ELb0EJNS_14ComposedLayoutINS_7SwizzleILi3ELi3ELi3EEENS_9MixedBitsILj0ELj432EEENS_6LayoutINS_5tupleIJNS8_IJNS_1CILi2EEESA_SA_EEESA_NS9_ILi8EEEEEENS8_IJNS8_IJNS9_ILi64EEESC_NS9_ILi512EEEEEENS9_ILi8192EEENS9_ILi1024EEEEEEEEEENS_10ViewEngineINS_8smem_ptrIPN7cutlass10bfloat16_tEEEEEEEC2ERKSL_RKSS_,($_ZN7cutlass13device_kernelIN5flash19enable_sm80_to_sm89INS1_16FlashAttnBwdSm80INS1_25CollectiveMainloopBwdSm80ILi2ELi2EN4cute5tupleIJNS5_1CILi128EEES8_NS7_ILi64EEEEEENS_10bfloat16_tEfNS_4arch4Sm80ELb0ELb1ELb1ELb0ELb0ELb0ELb0ELb0ELi2ELi4ELi4ELi4ELb0EEENS1_24CollectiveEpilogueBwdGQAISA_fSD_Li256ELb0ELb0EEENS1_19SingleTileSchedulerILb0ELb0ELb0ELi128EEEEEEEEEvNT_6ParamsE$_ZN4cute3eso3ESOILb0ELb0EJNS_14ComposedLayoutINS_7SwizzleILi3ELi3ELi3EEENS_9MixedBitsILj0ELj432EEENS_6LayoutINS_5tupleIJNS8_IJNS_1CILi2EEESA_SA_EEESA_NS9_ILi8EEEEEENS8_IJNS8_IJNS9_ILi64EEESC_NS9_ILi512EEEEEENS9_ILi8192EEENS9_ILi1024EEEEEEEEEEiEEC2ERKSL_RKi - $_ZN7cutlass13device_kernelIN5flash19enable_sm80_to_sm89INS1_16FlashAttnBwdSm80INS1_25CollectiveMainloopBwdSm80ILi2ELi2EN4cute5tupleIJNS5_1CILi128EEES8_NS7_ILi64EEEEEENS_10bfloat16_tEfNS_4arch4Sm80ELb0ELb1ELb1ELb0ELb0ELb0ELb0ELb0ELi2ELi4ELi4ELi4ELb0EEENS1_24CollectiveEpilogueBwdGQAISA_fSD_Li256ELb0ELb0EEENS1_19SingleTileSchedulerILb0ELb0ELb0ELi128EEEEEEEEEvNT_6ParamsE$_ZN4cute3eso3ESOILb0ELb0EJNS_14ComposedLayoutINS_7SwizzleILi3ELi3ELi3EEENS_9MixedBitsILj0ELj432EEENS_6LayoutINS_5tupleIJNS8_IJNS_1CILi2EEESA_SA_EEESA_NS9_ILi8EEEEEENS8_IJNS8_IJNS9_ILi64EEESC_NS9_ILi512EEEEEENS9_ILi8192EEENS9_ILi1024EEEEEEEEEENS_10ViewEngineINS_8smem_ptrIPN7cutlass10bfloat16_tEEEEEEEC2ERKSL_RKSS_)
$_ZN7cutlass13device_kernelIN5flash19enable_sm80_to_sm89INS1_16FlashAttnBwdSm80INS1_25CollectiveMainloopBwdSm80ILi2ELi2EN4cute5tupleIJNS5_1CILi128EEES8_NS7_ILi64EEEEEENS_10bfloat16_tEfNS_4arch4Sm80ELb0ELb1ELb1ELb0ELb0ELb0ELb0ELb0ELi2ELi4ELi4ELi4ELb0EEENS1_24CollectiveEpilogueBwdGQAISA_fSD_Li256ELb0ELb0EEENS1_19SingleTileSchedulerILb0ELb0ELb0ELi128EEEEEEEEEvNT_6ParamsE$_ZN4cute3eso3ESOILb0ELb0EJNS_14ComposedLayoutINS_7SwizzleILi3ELi3ELi3EEENS_9MixedBitsILj0ELj432EEENS_6LayoutINS_5tupleIJNS8_IJNS_1CILi2EEESA_SA_EEESA_NS9_ILi8EEEEEENS8_IJNS8_IJNS9_ILi64EEESC_NS9_ILi512EEEEEENS9_ILi8192EEENS9_ILi1024EEEEEEEEEENS_10ViewEngineINS_8smem_ptrIPN7cutlass10bfloat16_tEEEEEEEC2ERKSL_RKSS_:
[----:B------:R-:W-:Y:S02]  /*5340*/  IADD3 R3, R25, -c[0x0][0x20], RZ ;  /* 0x8000080019037a10 */ /* 0x000fe40007ffe0ff */
[----:B------:R-:W-:-:S03]  /*5350*/  IADD3 R2, R24, -c[0x0][0x20], RZ ;  /* 0x8000080018027a10 */ /* 0x000fc60007ffe0ff */
[----:B------:R1:W-:Y:S04]  /*5360*/  STL [R3], R6 ;  /* 0x0000000603007387 */ /* 0x0003e80000100800 */
[----:B------:R-:W2:Y:S01]  /*5370*/  LDL.64 R8, [R2] ;  /* 0x0000000002087983 */ /* 0x000ea20000100a00 */
[----:B------:R-:W-:-:S03]  /*5380*/  IMAD.MOV.U32 R5, RZ, RZ, 0x0 ;  /* 0x00000000ff057424 */ /* 0x000fc600078e00ff */
[----:B--2---:R1:W-:Y:S01]  /*5390*/  STL.64 [R3+0x8], R8 ;  /* 0x0000080803007387 */ /* 0x0043e20000100a00 */
[----:B------:R-:W-:Y:S05]  /*53a0*/  RET.REL.NODEC R4 `(_ZN7cutlass13device_kernelIN5flash19enable_sm80_to_sm89INS1_16FlashAttnBwdSm80INS1_25CollectiveMainloopBwdSm80ILi2ELi2EN4cute5tupleIJNS5_1CILi128EEES8_NS7_ILi64EEEEEENS_10bfloat16_tEfNS_4arch4Sm80ELb0ELb1ELb1ELb0ELb0ELb0ELb0ELb0ELi2ELi4ELi4ELi4ELb0EEENS1_24CollectiveEpilogueBwdGQAISA_fSD_Li256ELb0ELb0EEENS1_19SingleTileSchedulerILb0ELb0ELb0ELi128EEEEEEEEEvNT_6ParamsE) ;  /* 0xffffac5004007950 */ /* 0x000fea0003c3ffff */
        .type           $_ZN7cutlass13device_kernelIN5flash19enable_sm80_to_sm89INS1_16FlashAttnBwdSm80INS1_25CollectiveMainloopBwdSm80ILi2ELi2EN4cute5tupleIJNS5_1CILi128EEES8_NS7_ILi64EEEEEENS_10bfloat16_tEfNS_4arch4Sm80ELb0ELb1ELb1ELb0ELb0ELb0ELb0ELb0ELi2ELi4ELi4ELi4ELb0EEENS1_24CollectiveEpilogueBwdGQAISA_fSD_Li256ELb0ELb0EEENS1_19SingleTileSchedulerILb0ELb0ELb0ELi128EEEEEEEEEvNT_6ParamsE$_ZN4cute3eso3ESOILb0ELb0EJNS_14ComposedLayoutINS_7SwizzleILi3ELi3ELi3EEENS_9MixedBitsILj0ELj432EEENS_6LayoutINS_5tupleIJNS8_IJNS_1CILi2EEESA_SA_EEESA_NS9_ILi8EEEEEENS8_IJNS8_IJNS9_ILi64EEESC_NS9_ILi512EEEEEENS9_ILi8192EEENS9_ILi1024EEEEEEEEEEiEEC2ERKSL_RKi,@function
        .size           $_ZN7cutlass13device_kernelIN5flash19enable_sm80_to_sm89INS1_16FlashAttnBwdSm80INS1_25CollectiveMainloopBwdSm80ILi2ELi2EN4cute5tupleIJNS5_1CILi128EEES8_NS7_ILi64EEEEEENS_10bfloat16_tEfNS_4arch4Sm80ELb0ELb1ELb1ELb0ELb0ELb0ELb0ELb0ELi2ELi4ELi4ELi4ELb0EEENS1_24CollectiveEpilogueBwdGQAISA_fSD_Li256ELb0ELb0EEENS1_19SingleTileSchedulerILb0ELb0ELb0ELi128EEEEEEEEEvNT_6ParamsE$_ZN4cute3eso3ESOILb0ELb0EJNS_14ComposedLayoutINS_7SwizzleILi3ELi3ELi3EEENS_9MixedBitsILj0ELj432EEENS_6LayoutINS_5tupleIJNS8_IJNS_1CILi2EEESA_SA_EEESA_NS9_ILi8EEEEEENS8_IJNS8_IJNS9_ILi64EEESC_NS9_ILi512EEEEEENS9_ILi8192EEENS9_ILi1024EEEEEEEEEEiEEC2ERKSL_RKi,($_ZN7cutlass13device_kernelIN5flash19enable_sm80_to_sm89INS1_16FlashAttnBwdSm80INS1_25CollectiveMainloopBwdSm80ILi2ELi2EN4cute5tupleIJNS5_1CILi128EEES8_NS7_ILi64EEEEEENS_10bfloat16_tEfNS_4arch4Sm80ELb0ELb1ELb1ELb0ELb0ELb0ELb0ELb0ELi2ELi4ELi4ELi4ELb0EEENS1_24CollectiveEpilogueBwdGQAISA_fSD_Li256ELb0ELb0EEENS1_19SingleTileSchedulerILb0ELb0ELb0ELi128EEEEEEEEEvNT_6ParamsE$_ZN4cute3eso3ESOILb0ELb0EJNS_5tupleIJNS_1CILi0EEENS2_IJNS3_ILi1EEENS3_ILi256EEEiEEEEEENS3_ILi2048EEENS2_IJiNS3_ILi4096EEEEEEEEC2ERKS8_RKS9_RKSB_ - $_ZN7cutlass13device_kernelIN5flash19enable_sm80_to_sm89INS1_16FlashAttnBwdSm80INS1_25CollectiveMainloopBwdSm80ILi2ELi2EN4cute5tupleIJNS5_1CILi128EEES8_NS7_ILi64EEEEEENS_10bfloat16_tEfNS_4arch4Sm80ELb0ELb1ELb1ELb0ELb0ELb0ELb0ELb0ELi2ELi4ELi4ELi4ELb0EEENS1_24CollectiveEpilogueBwdGQAISA_fSD_Li256ELb0ELb0EEENS1_19SingleTileSchedulerILb0ELb0ELb0ELi128EEEEEEEEEvNT_6ParamsE$_ZN4cute3eso3ESOILb0ELb0EJNS_14ComposedLayoutINS_7SwizzleILi3ELi3ELi3EEENS_9MixedBitsILj0ELj432EEENS_6LayoutINS_5tupleIJNS8_IJNS_1CILi2EEESA_SA_EEESA_NS9_ILi8EEEEEENS8_IJNS8_IJNS9_ILi64EEESC_NS9_ILi512EEEEEENS9_ILi8192EEENS9_ILi1024EEEEEEEEEEiEEC2ERKSL_RKi)
$_ZN7cutlass13device_kernelIN5flash19enable_sm80_to_sm89INS1_16FlashAttnBwdSm80INS1_25CollectiveMainloopBwdSm80ILi2ELi2EN4cute5tupleIJNS5_1CILi128EEES8_NS7_ILi64EEEEEENS_10bfloat16_tEfNS_4arch4Sm80ELb0ELb1ELb1ELb0ELb0ELb0ELb0ELb0ELi2ELi4ELi4ELi4ELb0EEENS1_24CollectiveEpilogueBwdGQAISA_fSD_Li256ELb0ELb0EEENS1_19SingleTileSchedulerILb0ELb0ELb0ELi128EEEEEEEEEvNT_6ParamsE$_ZN4cute3eso3ESOILb0ELb0EJNS_14ComposedLayoutINS_7SwizzleILi3ELi3ELi3EEENS_9MixedBitsILj0ELj432EEENS_6LayoutINS_5tupleIJNS8_IJNS_1CILi2EEESA_SA_EEESA_NS9_ILi8EEEEEENS8_IJNS8_IJNS9_ILi64EEESC_NS9_ILi512EEEEEENS9_ILi8192EEENS9_ILi1024EEEEEEEEEEiEEC2ERKSL_RKi:
[----:B------:R-:W-:Y:S02]  /*53b0*/  IADD3 R5, R25, -c[0x0][0x20], RZ ;  /* 0x8000080019057a10 */ /* 0x000fe40007ffe0ff */
[----:B------:R-:W-:-:S03]  /*53c0*/  IADD3 R3, R7, -c[0x0][0x20], RZ ;  /* 0x8000080007037a10 */ /* 0x000fc60007ffe0ff */
[----:B------:R1:W-:Y:S04]  /*53d0*/  STL [R5], R2 ;  /* 0x0000000205007387 */ /* 0x0003e80000100800 */
[----:B------:R-:W2:Y:S01]  /*53e0*/  LDL R6, [R3] ;  /* 0x0000000003067983 */ /* 0x000ea20000100800 */
[----:B------:R-:W-:Y:S02]  /*53f0*/  IMAD.MOV.U32 R8, RZ, RZ, R4 ;  /* 0x000000ffff087224 */ /* 0x000fe400078e0004 */
[----:B------:R-:W-:Y:S01]  /*5400*/  IMAD.MOV.U32 R9, RZ, RZ, 0x0 ;  /* 0x00000000ff097424 */ /* 0x000fe200078e00ff */
[----:B--2---:R1:W-:Y:S03]  /*5410*/  STL [R5+0x4], R6 ;  /* 0x0000040605007387 */ /* 0x0043e60000100800 */
[----:B------:R-:W-:Y:S05]  /*5420*/  RET.REL.NODEC R8 `(_ZN7cutlass13device_kernelIN5flash19enable_sm80_to_sm89INS1_16FlashAttnBwdSm80INS1_25CollectiveMainloopBwdSm80ILi2ELi2EN4cute5tupleIJNS5_1CILi128EEES8_NS7_ILi64EEEEEENS_10bfloat16_tEfNS_4arch4Sm80ELb0ELb1ELb1ELb0ELb0ELb0ELb0ELb0ELi2ELi4ELi4ELi4ELb0EEENS1_24CollectiveEpilogueBwdGQAISA_fSD_Li256ELb0ELb0EEENS1_19SingleTileSchedulerILb0ELb0ELb0ELi128EEEEEEEEEvNT_6ParamsE) ;  /* 0xffffabd008007950 */ /* 0x000fea0003c3ffff */
        .type           $_ZN7cutlass13device_kernelIN5flash19enable_sm80_to_sm89INS1_16FlashAttnBwdSm80INS1_25CollectiveMainloopBwdSm80ILi2ELi2EN4cute5tupleIJNS5_1CILi128EEES8_NS7_ILi64EEEEEENS_10bfloat16_tEfNS_4arch4Sm80ELb0ELb1ELb1ELb0ELb0ELb0ELb0ELb0ELi2ELi4ELi4ELi4ELb0EEENS1_24CollectiveEpilogueBwdGQAISA_fSD_Li256ELb0ELb0EEENS1_19SingleTileSchedulerILb0ELb0ELb0ELi128EEEEEEEEEvNT_6ParamsE$_ZN4cute3eso3ESOILb0ELb0EJNS_5tupleIJNS_1CILi0EEENS2_IJNS3_ILi1EEENS3_ILi256EEEiEEEEEENS3_ILi2048EEENS2_IJiNS3_ILi4096EEEEEEEEC2ERKS8_RKS9_RKSB_,@function
        .size           $_ZN7cutlass13device_kernelIN5flash19enable_sm80_to_sm89INS1_16FlashAttnBwdSm80INS1_25CollectiveMainloopBwdSm80ILi2ELi2EN4cute5tupleIJNS5_1CILi128EEES8_NS7_ILi64EEEEEENS_10bfloat16_tEfNS_4arch4Sm80ELb0ELb1ELb1ELb0ELb0ELb0ELb0ELb0ELi2ELi4ELi4ELi4ELb0EEENS1_24CollectiveEpilogueBwdGQAISA_fSD_Li256ELb0ELb0EEENS1_19SingleTileSchedulerILb0ELb0ELb0ELi128EEEEEEEEEvNT_6ParamsE$_ZN4cute3eso3ESOILb0ELb0EJNS_5tupleIJNS_1CILi0EEENS2_IJNS3_ILi1EEENS3_ILi256EEEiEEEEEENS3_ILi2048EEENS2_IJiNS3_ILi4096EEEEEEEEC2ERKS8_RKS9_RKSB_,($_ZN7cutlass13device_kernelIN5flash19enable_sm80_to_sm89INS1_16FlashAttnBwdSm80INS1_25CollectiveMainloopBwdSm80ILi2ELi2EN4cute5tupleIJNS5_1CILi128EEES8_NS7_ILi64EEEEEENS_10bfloat16_tEfNS_4arch4Sm80ELb0ELb1ELb1ELb0ELb0ELb0ELb0ELb0ELi2ELi4ELi4ELi4ELb0EEENS1_24CollectiveEpilogueBwdGQAISA_fSD_Li256ELb0ELb0EEENS1_19SingleTileSchedulerILb0ELb0ELb0ELi128EEEEEEEEEvNT_6ParamsE$_ZN4cute3eso3ESOILb0ELb0EJNS_5tupleIJNS_1CILi1EEENS3_ILi512EEEiEEENS3_ILi4096EEENS2_IJNS2_IJiiEEENS3_ILi8192EEEEEEEEC2ERKS6_RKS7_RKSA_ - $_ZN7cutlass13device_kernelIN5flash19enable_sm80_to_sm89INS1_16FlashAttnBwdSm80INS1_25CollectiveMainloopBwdSm80ILi2ELi2EN4cute5tupleIJNS5_1CILi128EEES8_NS7_ILi64EEEEEENS_10bfloat16_tEfNS_4arch4Sm80ELb0ELb1ELb1ELb0ELb0ELb0ELb0ELb0ELi2ELi4ELi4ELi4ELb0EEENS1_24CollectiveEpilogueBwdGQAISA_fSD_Li256ELb0ELb0EEENS1_19SingleTileSchedulerILb0ELb0ELb0ELi128EEEEEEEEEvNT_6ParamsE$_ZN4cute3eso3ESOILb0ELb0EJNS_5tupleIJNS_1CILi0EEENS2_IJNS3_ILi1EEENS3_ILi256EEEiEEEEEENS3_ILi2048EEENS2_IJiNS3_ILi4096EEEEEEEEC2ERKS8_RKS9_RKSB_)
$_ZN7cutlass13device_kernelIN5flash19enable_sm80_to_sm89INS1_16FlashAttnBwdSm80INS1_25CollectiveMainloopBwdSm80ILi2ELi2EN4cute5tupleIJNS5_1CILi128EEES8_NS7_ILi64EEEEEENS_10bfloat16_tEfNS_4arch4Sm80ELb0ELb1ELb1ELb0ELb0ELb0ELb0ELb0ELi2ELi4ELi4ELi4ELb0EEENS1_24CollectiveEpilogueBwdGQAISA_fSD_Li256ELb0ELb0EEENS1_19SingleTileSchedulerILb0ELb0ELb0ELi128EEEEEEEEEvNT_6ParamsE$_ZN4cute3eso3ESOILb0ELb0EJNS_5tupleIJNS_1CILi0EEENS2_IJNS3_ILi1EEENS3_ILi256EEEiEEEEEENS3_ILi2048EEENS2_IJiNS3_ILi4096EEEEEEEEC2ERKS8_RKS9_RKSB_:
[----:B------:R-:W-:Y:S02]  /*5430*/  IADD3 R3, R56, -c[0x0][0x20], RZ ;  /* 0x8000080038037a10 */ /* 0x000fe40007ffe0ff */
[----:B------:R-:W-:-:S03]  /*5440*/  IADD3 R2, R41, -c[0x0][0x20], RZ ;  /* 0x8000080029027a10 */ /* 0x000fc60007ffe0ff */
[----:B------:R1:W-:Y:S04]  /*5450*/  STL [R3], R35 ;  /* 0x0000002303007387 */ /* 0x0003e80000100800 */
[----:B------:R-:W2:Y:S01]  /*5460*/  LDL R2, [R2] ;  /* 0x0000000002027983 */ /* 0x000ea20000100800 */
[----:B------:R-:W-:-:S03]  /*5470*/  IMAD.MOV.U32 R5, RZ, RZ, 0x0 ;  /* 0x00000000ff057424 */ /* 0x000fc600078e00ff */
[----:B--2---:R1:W-:Y:S01]  /*5480*/  STL [R3+0x4], R2 ;  /* 0x0000040203007387 */ /* 0x0043e20000100800 */
[----:B------:R-:W-:Y:S05]  /*5490*/  RET.REL.NODEC R4 `(_ZN7cutlass13device_kernelIN5flash19enable_sm80_to_sm89INS1_16FlashAttnBwdSm80INS1_25CollectiveMainloopBwdSm80ILi2ELi2EN4cute5tupleIJNS5_1CILi128EEES8_NS7_ILi64EEEEEENS_10bfloat16_tEfNS_4arch4Sm80ELb0ELb1ELb1ELb0ELb0ELb0ELb0ELb0ELi2ELi4ELi4ELi4ELb0EEENS1_24CollectiveEpilogueBwdGQAISA_fSD_Li256ELb0ELb0EEENS1_19SingleTileSchedulerILb0ELb0ELb0ELi128EEEEEEEEEvNT_6ParamsE) ;  /* 0xffffab6004007950 */ /* 0x000fea0003c3ffff */
        .type           $_ZN7cutlass13device_kernelIN5flash19enable_sm80_to_sm89INS1_16FlashAttnBwdSm80INS1_25CollectiveMainloopBwdSm80ILi2ELi2EN4cute5tupleIJNS5_1CILi128EEES8_NS7_ILi64EEEEEENS_10bfloat16_tEfNS_4arch4Sm80ELb0ELb1ELb1ELb0ELb0ELb0ELb0ELb0ELi2ELi4ELi4ELi4ELb0EEENS1_24CollectiveEpilogueBwdGQAISA_fSD_Li256ELb0ELb0EEENS1_19SingleTileSchedulerILb0ELb0ELb0ELi128EEEEEEEEEvNT_6ParamsE$_ZN4cute3eso3ESOILb0ELb0EJNS_5tupleIJNS_1CILi1EEENS3_ILi512EEEiEEENS3_ILi4096EEENS2_IJNS2_IJiiEEENS3_ILi8192EEEEEEEEC2ERKS6_RKS7_RKSA_,@function
        .size           $_ZN7cutlass13device_kernelIN5flash19enable_sm80_to_sm89INS1_16FlashAttnBwdSm80INS1_25CollectiveMainloopBwdSm80ILi2ELi2EN4cute5tupleIJNS5_1CILi128EEES8_NS7_ILi64EEEEEENS_10bfloat16_tEfNS_4arch4Sm80ELb0ELb1ELb1ELb0ELb0ELb0ELb0ELb0ELi2ELi4ELi4ELi4ELb0EEENS1_24CollectiveEpilogueBwdGQAISA_fSD_Li256ELb0ELb0EEENS1_19SingleTileSchedulerILb0ELb0ELb0ELi128EEEEEEEEEvNT_6ParamsE$_ZN4cute3eso3ESOILb0ELb0EJNS_5tupleIJNS_1CILi1EEENS3_ILi512EEEiEEENS3_ILi4096EEENS2_IJNS2_IJiiEEENS3_ILi8192EEEEEEEEC2ERKS6_RKS7_RKSA_,($_ZN7cutlass13device_kernelIN5flash19enable_sm80_to_sm89INS1_16FlashAttnBwdSm80INS1_25CollectiveMainloopBwdSm80ILi2ELi2EN4cute5tupleIJNS5_1CILi128EEES8_NS7_ILi64EEEEEENS_10bfloat16_tEfNS_4arch4Sm80ELb0ELb1ELb1ELb0ELb0ELb0ELb0ELb0ELi2ELi4ELi4ELi4ELb0EEENS1_24CollectiveEpilogueBwdGQAISA_fSD_Li256ELb0ELb0EEENS1_19SingleTileSchedulerILb0ELb0ELb0ELi128EEEEEEEEEvNT_6ParamsE$_ZN4cute3eso3ESOILb0ELb0EJNS_5tupleIJNS_1CILi1EEENS3_ILi512EEEiEEENS3_ILi4096EEENS2_IJiiEEEEEC2ERKS6_RKS7_RKS8_ - $_ZN7cutlass13device_kernelIN5flash19enable_sm80_to_sm89INS1_16FlashAttnBwdSm80INS1_25CollectiveMainloopBwdSm80ILi2ELi2EN4cute5tupleIJNS5_1CILi128EEES8_NS7_ILi64EEEEEENS_10bfloat16_tEfNS_4arch4Sm80ELb0ELb1ELb1ELb0ELb0ELb0ELb0ELb0ELi2ELi4ELi4ELi4ELb0EEENS1_24CollectiveEpilogueBwdGQAISA_fSD_Li256ELb0ELb0EEENS1_19SingleTileSchedulerILb0ELb0ELb0ELi128EEEEEEEEEvNT_6ParamsE$_ZN4cute3eso3ESOILb0ELb0EJNS_5tupleIJNS_1CILi1EEENS3_ILi512EEEiEEENS3_ILi4096EEENS2_IJNS2_IJiiEEENS3_ILi8192EEEEEEEEC2ERKS6_RKS7_RKSA_)
$_ZN7cutlass13device_kernelIN5flash19enable_sm80_to_sm89INS1_16FlashAttnBwdSm80INS1_25CollectiveMainloopBwdSm80ILi2ELi2EN4cute5tupleIJNS5_1CILi128EEES8_NS7_ILi64EEEEEENS_10bfloat16_tEfNS_4arch4Sm80ELb0ELb1ELb1ELb0ELb0ELb0ELb0ELb0ELi2ELi4ELi4ELi4ELb0EEENS1_24CollectiveEpilogueBwdGQAISA_fSD_Li256ELb0ELb0EEENS1_19SingleTileSchedulerILb0ELb0ELb0ELi128EEEEEEEEEvNT_6ParamsE$_ZN4cute3eso3ESOILb0ELb0EJNS_5tupleIJNS_1CILi1EEENS3_ILi512EEEiEEENS3_ILi4096EEENS2_IJNS2_IJiiEEENS3_ILi8192EEEEEEEEC2ERKS6_RKS7_RKSA_:
        /* <DEDUP_REMOVED lines=9> */
[----:B------:R-:W-:Y:S05]  /*5530*/  RET.REL.NODEC R8 `(_ZN7cutlass13device_kernelIN5flash19enable_sm80_to_sm89INS1_16FlashAttnBwdSm80INS1_25CollectiveMainloopBwdSm80ILi2ELi2EN4cute5tupleIJNS5_1CILi128EEES8_NS7_ILi64EEEEEENS_10bfloat16_tEfNS_4arch4Sm80ELb0ELb1ELb1ELb0ELb0ELb0ELb0ELb0ELi2ELi4ELi4ELi4ELb0EEENS1_24CollectiveEpilogueBwdGQAISA_fSD_Li256ELb0ELb0EEENS1_19SingleTileSchedulerILb0ELb0ELb0ELi128EEEEEEEEEvNT_6ParamsE) ;  /* 0xffffaac008007950 */ /* 0x000fea0003c3ffff */
        .type           $_ZN7cutlass13device_kernelIN5flash19enable_sm80_to_sm89INS1_16FlashAttnBwdSm80INS1_25CollectiveMainloopBwdSm80ILi2ELi2EN4cute5tupleIJNS5_1CILi128EEES8_NS7_ILi64EEEEEENS_10bfloat16_tEfNS_4arch4Sm80ELb0ELb1ELb1ELb0ELb0ELb0ELb0ELb0ELi2ELi4ELi4ELi4ELb0EEENS1_24CollectiveEpilogueBwdGQAISA_fSD_Li256ELb0ELb0EEENS1_19SingleTileSchedulerILb0ELb0ELb0ELi128EEEEEEEEEvNT_6ParamsE$_ZN4cute3eso3ESOILb0ELb0EJNS_5tupleIJNS_1CILi1EEENS3_ILi512EEEiEEENS3_ILi4096EEENS2_IJiiEEEEEC2ERKS6_RKS7_RKS8_,@function
        .size           $_ZN7cutlass13device_kernelIN5flash19enable_sm80_to_sm89INS1_16FlashAttnBwdSm80INS1_25CollectiveMainloopBwdSm80ILi2ELi2EN4cute5tupleIJNS5_1CILi128EEES8_NS7_ILi64EEEEEENS_10bfloat16_tEfNS_4arch4Sm80ELb0ELb1ELb1ELb0ELb0ELb0ELb0ELb0ELi2ELi4ELi4ELi4ELb0EEENS1_24CollectiveEpilogueBwdGQAISA_fSD_Li256ELb0ELb0EEENS1_19SingleTileSchedulerILb0ELb0ELb0ELi128EEEEEEEEEvNT_6ParamsE$_ZN4cute3eso3ESOILb0ELb0EJNS_5tupleIJNS_1CILi1EEENS3_ILi512EEEiEEENS3_ILi4096EEENS2_IJiiEEEEEC2ERKS6_RKS7_RKS8_,($_ZN7cutlass13device_kernelIN5flash19enable_sm80_to_sm89INS1_16FlashAttnBwdSm80INS1_25CollectiveMainloopBwdSm80ILi2ELi2EN4cute5tupleIJNS5_1CILi128EEES8_NS7_ILi64EEEEEENS_10bfloat16_tEfNS_4arch4Sm80ELb0ELb1ELb1ELb0ELb0ELb0ELb0ELb0ELi2ELi4ELi4ELi4ELb0EEENS1_24CollectiveEpilogueBwdGQAISA_fSD_Li256ELb0ELb0EEENS1_19SingleTileSchedulerILb0ELb0ELb0ELi128EEEEEEEEEvNT_6ParamsE$_ZN4cute3eso3ESOILb0ELb0EJNS_5tupleIJNS_1CILi1EEEiEEENS3_ILi1024EEENS2_IJiiEEEEEC2ERKS5_RKS6_RKS7_ - $_ZN7cutlass13device_kernelIN5flash19enable_sm80_to_sm89INS1_16FlashAttnBwdSm80INS1_25CollectiveMainloopBwdSm80ILi2ELi2EN4cute5tupleIJNS5_1CILi128EEES8_NS7_ILi64EEEEEENS_10bfloat16_tEfNS_4arch4Sm80ELb0ELb1ELb1ELb0ELb0ELb0ELb0ELb0ELi2ELi4ELi4ELi4ELb0EEENS1_24CollectiveEpilogueBwdGQAISA_fSD_Li256ELb0ELb0EEENS1_19SingleTileSchedulerILb0ELb0ELb0ELi128EEEEEEEEEvNT_6ParamsE$_ZN4cute3eso3ESOILb0ELb0EJNS_5tupleIJNS_1CILi1EEENS3_ILi512EEEiEEENS3_ILi4096EEENS2_IJiiEEEEEC2ERKS6_RKS7_RKS8_)
$_ZN7cutlass13device_kernelIN5flash19enable_sm80_to_sm89INS1_16FlashAttnBwdSm80INS1_25CollectiveMainloopBwdSm80ILi2ELi2EN4cute5tupleIJNS5_1CILi128EEES8_NS7_ILi64EEEEEENS_10bfloat16_tEfNS_4arch4Sm80ELb0ELb1ELb1ELb0ELb0ELb0ELb0ELb0ELi2ELi4ELi4ELi4ELb0EEENS1_24CollectiveEpilogueBwdGQAISA_fSD_Li256ELb0ELb0EEENS1_19SingleTileSchedulerILb0ELb0ELb0ELi128EEEEEEEEEvNT_6ParamsE$_ZN4cute3eso3ESOILb0ELb0EJNS_5tupleIJNS_1CILi1EEENS3_ILi512EEEiEEENS3_ILi4096EEENS2_IJiiEEEEEC2ERKS6_RKS7_RKS8_:
        /* <DEDUP_REMOVED lines=8> */
[----:B------:R-:W-:Y:S05]  /*55c0*/  RET.REL.NODEC R4 `(_ZN7cutlass13device_kernelIN5flash19enable_sm80_to_sm89INS1_16FlashAttnBwdSm80INS1_25CollectiveMainloopBwdSm80ILi2ELi2EN4cute5tupleIJNS5_1CILi128EEES8_NS7_ILi64EEEEEENS_10bfloat16_tEfNS_4arch4Sm80ELb0ELb1ELb1ELb0ELb0ELb0ELb0ELb0ELi2ELi4ELi4ELi4ELb0EEENS1_24CollectiveEpilogueBwdGQAISA_fSD_Li256ELb0ELb0EEENS1_19SingleTileSchedulerILb0ELb0ELb0ELi128EEEEEEEEEvNT_6ParamsE) ;  /* 0xffffaa3004007950 */ /* 0x000fea0003c3ffff */
        .type           $_ZN7cutlass13device_kernelIN5flash19enable_sm80_to_sm89INS1_16FlashAttnBwdSm80INS1_25CollectiveMainloopBwdSm80ILi2ELi2EN4cute5tupleIJNS5_1CILi128EEES8_NS7_ILi64EEEEEENS_10bfloat16_tEfNS_4arch4Sm80ELb0ELb1ELb1ELb0ELb0ELb0ELb0ELb0ELi2ELi4ELi4ELi4ELb0EEENS1_24CollectiveEpilogueBwdGQAISA_fSD_Li256ELb0ELb0EEENS1_19SingleTileSchedulerILb0ELb0ELb0ELi128EEEEEEEEEvNT_6ParamsE$_ZN4cute3eso3ESOILb0ELb0EJNS_5tupleIJNS_1CILi1EEEiEEENS3_ILi1024EEENS2_IJiiEEEEEC2ERKS5_RKS6_RKS7_,@function
        .size           $_ZN7cutlass13device_kernelIN5flash19enable_sm80_to_sm89INS1_16FlashAttnBwdSm80INS1_25CollectiveMainloopBwdSm80ILi2ELi2EN4cute5tupleIJNS5_1CILi128EEES8_NS7_ILi64EEEEEENS_10bfloat16_tEfNS_4arch4Sm80ELb0ELb1ELb1ELb0ELb0ELb0ELb0ELb0ELi2ELi4ELi4ELi4ELb0EEENS1_24CollectiveEpilogueBwdGQAISA_fSD_Li256ELb0ELb0EEENS1_19SingleTileSchedulerILb0ELb0ELb0ELi128EEEEEEEEEvNT_6ParamsE$_ZN4cute3eso3ESOILb0ELb0EJNS_5tupleIJNS_1CILi1EEEiEEENS3_ILi1024EEENS2_IJiiEEEEEC2ERKS5_RKS6_RKS7_,($_ZN7cutlass13device_kernelIN5flash19enable_sm80_to_sm89INS1_16FlashAttnBwdSm80INS1_25CollectiveMainloopBwdSm80ILi2ELi2EN4cute5tupleIJNS5_1CILi128EEES8_NS7_ILi64EEEEEENS_10bfloat16_tEfNS_4arch4Sm80ELb0ELb1ELb1ELb0ELb0ELb0ELb0ELb0ELi2ELi4ELi4ELi4ELb0EEENS1_24CollectiveEpilogueBwdGQAISA_fSD_Li256ELb0ELb0EEENS1_19SingleTileSchedulerILb0ELb0ELb0ELi128EEEEEEEEEvNT_6ParamsE$_ZN4cute3eso3ESOILb0ELb0EJNS_5tupleIJiNS_1CILi512EEEEEENS2_IJiiEEENS3_ILi1024EEEEEC2ERKS5_RKS6_RKS7_ - $_ZN7cutlass13device_kernelIN5flash19enable_sm80_to_sm89INS1_16FlashAttnBwdSm80INS1_25CollectiveMainloopBwdSm80ILi2ELi2EN4cute5tupleIJNS5_1CILi128EEES8_NS7_ILi64EEEEEENS_10bfloat16_tEfNS_4arch4Sm80ELb0ELb1ELb1ELb0ELb0ELb0ELb0ELb0ELi2ELi4ELi4ELi4ELb0EEENS1_24CollectiveEpilogueBwdGQAISA_fSD_Li256ELb0ELb0EEENS1_19SingleTileSchedulerILb0ELb0ELb0ELi128EEEEEEEEEvNT_6ParamsE$_ZN4cute3eso3ESOILb0ELb0EJNS_5tupleIJNS_1CILi1EEEiEEENS3_ILi1024EEENS2_IJiiEEEEEC2ERKS5_RKS6_RKS7_)
$_ZN7cutlass13device_kernelIN5flash19enable_sm80_to_sm89INS1_16FlashAttnBwdSm80INS1_25CollectiveMainloopBwdSm80ILi2ELi2EN4cute5tupleIJNS5_1CILi128EEES8_NS7_ILi64EEEEEENS_10bfloat16_tEfNS_4arch4Sm80ELb0ELb1ELb1ELb0ELb0ELb0ELb0ELb0ELi2ELi4ELi4ELi4ELb0EEENS1_24CollectiveEpilogueBwdGQAISA_fSD_Li256ELb0ELb0EEENS1_19SingleTileSchedulerILb0ELb0ELb0ELi128EEEEEEEEEvNT_6ParamsE$_ZN4cute3eso3ESOILb0ELb0EJNS_5tupleIJNS_1CILi1EEEiEEENS3_ILi1024EEENS2_IJiiEEEEEC2ERKS5_RKS6_RKS7_:
        /* <DEDUP_REMOVED lines=9> */
        .type           $_ZN7cutlass13device_kernelIN5flash19enable_sm80_to_sm89INS1_16FlashAttnBwdSm80INS1_25CollectiveMainloopBwdSm80ILi2ELi2EN4cute5tupleIJNS5_1CILi128EEES8_NS7_ILi64EEEEEENS_10bfloat16_tEfNS_4arch4Sm80ELb0ELb1ELb1ELb0ELb0ELb0ELb0ELb0ELi2ELi4ELi4ELi4ELb0EEENS1_24CollectiveEpilogueBwdGQAISA_fSD_Li256ELb0ELb0EEENS1_19SingleTileSchedulerILb0ELb0ELb0ELi128EEEEEEEEEvNT_6ParamsE$_ZN4cute3eso3ESOILb0ELb0EJNS_5tupleIJiNS_1CILi512EEEEEENS2_IJiiEEENS3_ILi1024EEEEEC2ERKS5_RKS6_RKS7_,@function
        .size           $_ZN7cutlass13device_kernelIN5flash19enable_sm80_to_sm89INS1_16FlashAttnBwdSm80INS1_25CollectiveMainloopBwdSm80ILi2ELi2EN4cute5tupleIJNS5_1CILi128EEES8_NS7_ILi64EEEEEENS_10bfloat16_tEfNS_4arch4Sm80ELb0ELb1ELb1ELb0ELb0ELb0ELb0ELb0ELi2ELi4ELi4ELi4ELb0EEENS1_24CollectiveEpilogueBwdGQAISA_fSD_Li256ELb0ELb0EEENS1_19SingleTileSchedulerILb0ELb0ELb0ELi128EEEEEEEEEvNT_6ParamsE$_ZN4cute3eso3ESOILb0ELb0EJNS_5tupleIJiNS_1CILi512EEEEEENS2_IJiiEEENS3_ILi1024EEEEEC2ERKS5_RKS6_RKS7_,($_ZN7cutlass13device_kernelIN5flash19enable_sm80_to_sm89INS1_16FlashAttnBwdSm80INS1_25CollectiveMainloopBwdSm80ILi2ELi2EN4cute5tupleIJNS5_1CILi128EEES8_NS7_ILi64EEEEEENS_10bfloat16_tEfNS_4arch4Sm80ELb0ELb1ELb1ELb0ELb0ELb0ELb0ELb0ELi2ELi4ELi4ELi4ELb0EEENS1_24CollectiveEpilogueBwdGQAISA_fSD_Li256ELb0ELb0EEENS1_19SingleTileSchedulerILb0ELb0ELb0ELi128EEEEEEEEEvNT_6ParamsE$_ZN4cute3eso3ESOILb0ELb0EJNS_5tupleIJiiEEEiNS_1CILi0EEEEEC2ERKS3_RKiRKS5_ - $_ZN7cutlass13device_kernelIN5flash19enable_sm80_to_sm89INS1_16FlashAttnBwdSm80INS1_25CollectiveMainloopBwdSm80ILi2ELi2EN4cute5tupleIJNS5_1CILi128EEES8_NS7_ILi64EEEEEENS_10bfloat16_tEfNS_4arch4Sm80ELb0ELb1ELb1ELb0ELb0ELb0ELb0ELb0ELi2ELi4ELi4ELi4ELb0EEENS1_24CollectiveEpilogueBwdGQAISA_fSD_Li256ELb0ELb0EEENS1_19SingleTileSchedulerILb0ELb0ELb0ELi128EEEEEEEEEvNT_6ParamsE$_ZN4cute3eso3ESOILb0ELb0EJNS_5tupleIJiNS_1CILi512EEEEEENS2_IJiiEEENS3_ILi1024EEEEEC2ERKS5_RKS6_RKS7_)
$_ZN7cutlass13device_kernelIN5flash19enable_sm80_to_sm89INS1_16FlashAttnBwdSm80INS1_25CollectiveMainloopBwdSm80ILi2ELi2EN4cute5tupleIJNS5_1CILi128EEES8_NS7_ILi64EEEEEENS_10bfloat16_tEfNS_4arch4Sm80ELb0ELb1ELb1ELb0ELb0ELb0ELb0ELb0ELi2ELi4ELi4ELi4ELb0EEENS1_24CollectiveEpilogueBwdGQAISA_fSD_Li256ELb0ELb0EEENS1_19SingleTileSchedulerILb0ELb0ELb0ELi128EEEEEEEEEvNT_6ParamsE$_ZN4cute3eso3ESOILb0ELb0EJNS_5tupleIJiNS_1CILi512EEEEEENS2_IJiiEEENS3_ILi1024EEEEEC2ERKS5_RKS6_RKS7_:
        /* <DEDUP_REMOVED lines=9> */
        .type           $_ZN7cutlass13device_kernelIN5flash19enable_sm80_to_sm89INS1_16FlashAttnBwdSm80INS1_25CollectiveMainloopBwdSm80ILi2ELi2EN4cute5tupleIJNS5_1CILi128EEES8_NS7_ILi64EEEEEENS_10bfloat16_tEfNS_4arch4Sm80ELb0ELb1ELb1ELb0ELb0ELb0ELb0ELb0ELi2ELi4ELi4ELi4ELb0EEENS1_24CollectiveEpilogueBwdGQAISA_fSD_Li256ELb0ELb0EEENS1_19SingleTileSchedulerILb0ELb0ELb0ELi128EEEEEEEEEvNT_6ParamsE$_ZN4cute3eso3ESOILb0ELb0EJNS_5tupleIJiiEEEiNS_1CILi0EEEEEC2ERKS3_RKiRKS5_,@function
        .size           $_ZN7cutlass13device_kernelIN5flash19enable_sm80_to_sm89INS1_16FlashAttnBwdSm80INS1_25CollectiveMainloopBwdSm80ILi2ELi2EN4cute5tupleIJNS5_1CILi128EEES8_NS7_ILi64EEEEEENS_10bfloat16_tEfNS_4arch4Sm80ELb0ELb1ELb1ELb0ELb0ELb0ELb0ELb0ELi2ELi4ELi4ELi4ELb0EEENS1_24CollectiveEpilogueBwdGQAISA_fSD_Li256ELb0ELb0EEENS1_19SingleTileSchedulerILb0ELb0ELb0ELi128EEEEEEEEEvNT_6ParamsE$_ZN4cute3eso3ESOILb0ELb0EJNS_5tupleIJiiEEEiNS_1CILi0EEEEEC2ERKS3_RKiRKS5_,($_ZN7cutlass13device_kernelIN5flash19enable_sm80_to_sm89INS1_16FlashAttnBwdSm80INS1_25CollectiveMainloopBwdSm80ILi2ELi2EN4cute5tupleIJNS5_1CILi128EEES8_NS7_ILi64EEEEEENS_10bfloat16_tEfNS_4arch4Sm80ELb0ELb1ELb1ELb0ELb0ELb0ELb0ELb0ELi2ELi4ELi4ELi4ELb0EEENS1_24CollectiveEpilogueBwdGQAISA_fSD_Li256ELb0ELb0EEENS1_19SingleTileSchedulerILb0ELb0ELb0ELi128EEEEEEEEEvNT_6ParamsE$_ZN4cute3eso3ESOILb0ELb0EJNS_6LayoutINS_5tupleIJNS3_IJNS3_IJNS_1CILi8EEENS4_ILi1EEEEEES6_EEENS3_IJNS3_IJS6_S6_EEENS4_ILi2EEEEEEEEENS3_IJNS3_IJNS3_IJS6_NS4_ILi0EEEEEESD_EEENS3_IJNS3_IJSD_SD_EEEiEEEEEEEENS_10ViewEngineINS_8smem_ptrIPN7cutlass10bfloat16_tEEEEEEEC2ERKSJ_RKSQ_ - $_ZN7cutlass13device_kernelIN5flash19enable_sm80_to_sm89INS1_16FlashAttnBwdSm80INS1_25CollectiveMainloopBwdSm80ILi2ELi2EN4cute5tupleIJNS5_1CILi128EEES8_NS7_ILi64EEEEEENS_10bfloat16_tEfNS_4arch4Sm80ELb0ELb1ELb1ELb0ELb0ELb0ELb0ELb0ELi2ELi4ELi4ELi4ELb0EEENS1_24CollectiveEpilogueBwdGQAISA_fSD_Li256ELb0ELb0EEENS1_19SingleTileSchedulerILb0ELb0ELb0ELi128EEEEEEEEEvNT_6ParamsE$_ZN4cute3eso3ESOILb0ELb0EJNS_5tupleIJiiEEEiNS_1CILi0EEEEEC2ERKS3_RKiRKS5_)
$_ZN7cutlass13device_kernelIN5flash19enable_sm80_to_sm89INS1_16FlashAttnBwdSm80INS1_25CollectiveMainloopBwdSm80ILi2ELi2EN4cute5tupleIJNS5_1CILi128EEES8_NS7_ILi64EEEEEENS_10bfloat16_tEfNS_4arch4Sm80ELb0ELb1ELb1ELb0ELb0ELb0ELb0ELb0ELi2ELi4ELi4ELi4ELb0EEENS1_24CollectiveEpilogueBwdGQAISA_fSD_Li256ELb0ELb0EEENS1_19SingleTileSchedulerILb0ELb0ELb0ELi128EEEEEEEEEvNT_6ParamsE$_ZN4cute3eso3ESOILb0ELb0EJNS_5tupleIJiiEEEiNS_1CILi0EEEEEC2ERKS3_RKiRKS5_:
        /* <DEDUP_REMOVED lines=8> */
[----:B------:R-:W-:Y:S05]  /*5770*/  RET.REL.NODEC R76 `(_ZN7cutlass13device_kernelIN5flash19enable_sm80_to_sm89INS1_16FlashAttnBwdSm80INS1_25CollectiveMainloopBwdSm80ILi2ELi2EN4cute5tupleIJNS5_1CILi128EEES8_NS7_ILi64EEEEEENS_10bfloat16_tEfNS_4arch4Sm80ELb0ELb1ELb1ELb0ELb0ELb0ELb0ELb0ELi2ELi4ELi4ELi4ELb0EEENS1_24CollectiveEpilogueBwdGQAISA_fSD_Li256ELb0ELb0EEENS1_19SingleTileSchedulerILb0ELb0ELb0ELi128EEEEEEEEEvNT_6ParamsE) ;  /* 0xffffa8804c007950 */ /* 0x000fea0003c3ffff */
        .type           $_ZN7cutlass13device_kernelIN5flash19enable_sm80_to_sm89INS1_16FlashAttnBwdSm80INS1_25CollectiveMainloopBwdSm80ILi2ELi2EN4cute5tupleIJNS5_1CILi128EEES8_NS7_ILi64EEEEEENS_10bfloat16_tEfNS_4arch4Sm80ELb0ELb1ELb1ELb0ELb0ELb0ELb0ELb0ELi2ELi4ELi4ELi4ELb0EEENS1_24CollectiveEpilogueBwdGQAISA_fSD_Li256ELb0ELb0EEENS1_19SingleTileSchedulerILb0ELb0ELb0ELi128EEEEEEEEEvNT_6ParamsE$_ZN4cute3eso3ESOILb0ELb0EJNS_6LayoutINS_5tupleIJNS3_IJNS3_IJNS_1CILi8EEENS4_ILi1EEEEEES6_EEENS3_IJNS3_IJS6_S6_EEENS4_ILi2EEEEEEEEENS3_IJNS3_IJNS3_IJS6_NS4_ILi0EEEEEESD_EEENS3_IJNS3_IJSD_SD_EEEiEEEEEEEENS_10ViewEngineINS_8smem_ptrIPN7cutlass10bfloat16_tEEEEEEEC2ERKSJ_RKSQ_,@function
        .size           $_ZN7cutlass13device_kernelIN5flash19enable_sm80_to_sm89INS1_16FlashAttnBwdSm80INS1_25CollectiveMainloopBwdSm80ILi2ELi2EN4cute5tupleIJNS5_1CILi128EEES8_NS7_ILi64EEEEEENS_10bfloat16_tEfNS_4arch4Sm80ELb0ELb1ELb1ELb0ELb0ELb0ELb0ELb0ELi2ELi4ELi4ELi4ELb0EEENS1_24CollectiveEpilogueBwdGQAISA_fSD_Li256ELb0ELb0EEENS1_19SingleTileSchedulerILb0ELb0ELb0ELi128EEEEEEEEEvNT_6ParamsE$_ZN4cute3eso3ESOILb0ELb0EJNS_6LayoutINS_5tupleIJNS3_IJNS3_IJNS_1CILi8EEENS4_ILi1EEEEEES6_EEENS3_IJNS3_IJS6_S6_EEENS4_ILi2EEEEEEEEENS3_IJNS3_IJNS3_IJS6_NS4_ILi0EEEEEESD_EEENS3_IJNS3_IJSD_SD_EEEiEEEEEEEENS_10ViewEngineINS_8smem_ptrIPN7cutlass10bfloat16_tEEEEEEEC2ERKSJ_RKSQ_,($_ZN7cutlass13device_kernelIN5flash19enable_sm80_to_sm89INS1_16FlashAttnBwdSm80INS1_25CollectiveMainloopBwdSm80ILi2ELi2EN4cute5tupleIJNS5_1CILi128EEES8_NS7_ILi64EEEEEENS_10bfloat16_tEfNS_4arch4Sm80ELb0ELb1ELb1ELb0ELb0ELb0ELb0ELb0ELi2ELi4ELi4ELi4ELb0EEENS1_24CollectiveEpilogueBwdGQAISA_fSD_Li256ELb0ELb0EEENS1_19SingleTileSchedulerILb0ELb0ELb0ELi128EEEEEEEEEvNT_6ParamsE$_ZN4cute3eso3ESOILb0ELb0EJNS_6LayoutINS_5tupleIJNS3_IJNS_1CILi1EEENS3_IJS5_NS4_ILi2EEES6_EEEEEES6_NS3_IJS6_S6_EEEEEENS3_IJNS3_IJNS4_ILi0EEENS3_IJS5_NS4_ILi256EEEiEEEEEENS4_ILi2048EEENS3_IJiNS4_ILi4096EEEEEEEEEEENS_10ViewEngineINS_8smem_ptrIPjEEEEEEC2ERKSJ_RKSO_ - $_ZN7cutlass13device_kernelIN5flash19enable_sm80_to_sm89INS1_16FlashAttnBwdSm80INS1_25CollectiveMainloopBwdSm80ILi2ELi2EN4cute5tupleIJNS5_1CILi128EEES8_NS7_ILi64EEEEEENS_10bfloat16_tEfNS_4arch4Sm80ELb0ELb1ELb1ELb0ELb0ELb0ELb0ELb0ELi2ELi4ELi4ELi4ELb0EEENS1_24CollectiveEpilogueBwdGQAISA_fSD_Li256ELb0ELb0EEENS1_19SingleTileSchedulerILb0ELb0ELb0ELi128EEEEEEEEEvNT_6ParamsE$_ZN4cute3eso3ESOILb0ELb0EJNS_6LayoutINS_5tupleIJNS3_IJNS3_IJNS_1CILi8EEENS4_ILi1EEEEEES6_EEENS3_IJNS3_IJS6_S6_EEENS4_ILi2EEEEEEEEENS3_IJNS3_IJNS3_IJS6_NS4_ILi0EEEEEESD_EEENS3_IJNS3_IJSD_SD_EEEiEEEEEEEENS_10ViewEngineINS_8smem_ptrIPN7cutlass10bfloat16_tEEEEEEEC2ERKSJ_RKSQ_)
$_ZN7cutlass13device_kernelIN5flash19enable_sm80_to_sm89INS1_16FlashAttnBwdSm80INS1_25CollectiveMainloopBwdSm80ILi2ELi2EN4cute5tupleIJNS5_1CILi128EEES8_NS7_ILi64EEEEEENS_10bfloat16_tEfNS_4arch4Sm80ELb0ELb1ELb1ELb0ELb0ELb0ELb0ELb0ELi2ELi4ELi4ELi4ELb0EEENS1_24CollectiveEpilogueBwdGQAISA_fSD_Li256ELb0ELb0EEENS1_19SingleTileSchedulerILb0ELb0ELb0ELi128EEEEEEEEEvNT_6ParamsE$_ZN4cute3eso3ESOILb0ELb0EJNS_6LayoutINS_5tupleIJNS3_IJNS3_IJNS_1CILi8EEENS4_ILi1EEEEEES6_EEENS3_IJNS3_IJS6_S6_EEENS4_ILi2EEEEEEEEENS3_IJNS3_IJNS3_IJS6_NS4_ILi0EEEEEESD_EEENS3_IJNS3_IJSD_SD_EEEiEEEEEEEENS_10ViewEngineINS_8smem_ptrIPN7cutlass10bfloat16_tEEEEEEEC2ERKSJ_RKSQ_:
[----:B------:R-:W-:Y:S02]  /*5780*/  IADD3 R3, R67, -c[0x0][0x20], RZ ;  /* 0x8000080043037a10 */ /* 0x000fe40007ffe0ff */
[----:B------:R-:W-:-:S03]  /*5790*/  IADD3 R2, R59, -c[0x0][0x20], RZ ;  /* 0x800008003b027a10 */ /* 0x000fc60007ffe0ff */
[----:B------:R1:W-:Y:S04]  /*57a0*/  STL [R3], R6 ;  /* 0x0000000603007387 */ /* 0x0003e80000100800 */
[----:B------:R-:W2:Y:S01]  /*57b0*/  LDL.64 R8, [R2] ;  /* 0x0000000002087983 */ /* 0x000ea20000100a00 */
[----:B------:R-:W-:-:S03]  /*57c0*/  IMAD.MOV.U32 R5, RZ, RZ, 0x0 ;  /* 0x00000000ff057424 */ /* 0x000fc600078e00ff */
[----:B--2---:R1:W-:Y:S01]  /*57d0*/  STL.64 [R3+0x8], R8 ;  /* 0x0000080803007387 */ /* 0x0043e20000100a00 */
[----:B------:R-:W-:Y:S05]  /*57e0*/  RET.REL.NODEC R4 `(_ZN7cutlass13device_kernelIN5flash19enable_sm80_to_sm89INS1_16FlashAttnBwdSm80INS1_25CollectiveMainloopBwdSm80ILi2ELi2EN4cute5tupleIJNS5_1CILi128EEES8_NS7_ILi64EEEEEENS_10bfloat16_tEfNS_4arch4Sm80ELb0ELb1ELb1ELb0ELb0ELb0ELb0ELb0ELi2ELi4ELi4ELi4ELb0EEENS1_24CollectiveEpilogueBwdGQAISA_fSD_Li256ELb0ELb0EEENS1_19SingleTileSchedulerILb0ELb0ELb0ELi128EEEEEEEEEvNT_6ParamsE) ;  /* 0xffffa81004007950 */ /* 0x000fea0003c3ffff */
        .type           $_ZN7cutlass13device_kernelIN5flash19enable_sm80_to_sm89INS1_16FlashAttnBwdSm80INS1_25CollectiveMainloopBwdSm80ILi2ELi2EN4cute5tupleIJNS5_1CILi128EEES8_NS7_ILi64EEEEEENS_10bfloat16_tEfNS_4arch4Sm80ELb0ELb1ELb1ELb0ELb0ELb0ELb0ELb0ELi2ELi4ELi4ELi4ELb0EEENS1_24CollectiveEpilogueBwdGQAISA_fSD_Li256ELb0ELb0EEENS1_19SingleTileSchedulerILb0ELb0ELb0ELi128EEEEEEEEEvNT_6ParamsE$_ZN4cute3eso3ESOILb0ELb0EJNS_6LayoutINS_5tupleIJNS3_IJNS_1CILi1EEENS3_IJS5_NS4_ILi2EEES6_EEEEEES6_NS3_IJS6_S6_EEEEEENS3_IJNS3_IJNS4_ILi0EEENS3_IJS5_NS4_ILi256EEEiEEEEEENS4_ILi2048EEENS3_IJiNS4_ILi4096EEEEEEEEEEENS_10ViewEngineINS_8smem_ptrIPjEEEEEEC2ERKSJ_RKSO_,@function
        .size           $_ZN7cutlass13device_kernelIN5flash19enable_sm80_to_sm89INS1_16FlashAttnBwdSm80INS1_25CollectiveMainloopBwdSm80ILi2ELi2EN4cute5tupleIJNS5_1CILi128EEES8_NS7_ILi64EEEEEENS_10bfloat16_tEfNS_4arch4Sm80ELb0ELb1ELb1ELb0ELb0ELb0ELb0ELb0ELi2ELi4ELi4ELi4ELb0EEENS1_24CollectiveEpilogueBwdGQAISA_fSD_Li256ELb0ELb0EEENS1_19SingleTileSchedulerILb0ELb0ELb0ELi128EEEEEEEEEvNT_6ParamsE$_ZN4cute3eso3ESOILb0ELb0EJNS_6LayoutINS_5tupleIJNS3_IJNS_1CILi1EEENS3_IJS5_NS4_ILi2EEES6_EEEEEES6_NS3_IJS6_S6_EEEEEENS3_IJNS3_IJNS4_ILi0EEENS3_IJS5_NS4_ILi256EEEiEEEEEENS4_ILi2048EEENS3_IJiNS4_ILi4096EEEEEEEEEEENS_10ViewEngineINS_8smem_ptrIPjEEEEEEC2ERKSJ_RKSO_,($_ZN7cutlass13device_kernelIN5flash19enable_sm80_to_sm89INS1_16FlashAttnBwdSm80INS1_25CollectiveMainloopBwdSm80ILi2ELi2EN4cute5tupleIJNS5_1CILi128EEES8_NS7_ILi64EEEEEENS_10bfloat16_tEfNS_4arch4Sm80ELb0ELb1ELb1ELb0ELb0ELb0ELb0ELb0ELi2ELi4ELi4ELi4ELb0EEENS1_24CollectiveEpilogueBwdGQAISA_fSD_Li256ELb0ELb0EEENS1_19SingleTileSchedulerILb0ELb0ELb0ELi128EEEEEEEEEvNT_6ParamsE$_ZN4cute3eso3ESOILb0ELb0EJNS_6LayoutINS_5tupleIJNS3_IJNS_1CILi2EEES5_EEENS4_ILi8EEES6_EEENS3_IJNS3_IJNS4_ILi1EEEiEEENS4_ILi1024EEENS3_IJiiEEEEEEEENS_10ViewEngineINS_8smem_ptrIPN7cutlass10bfloat16_tEEEEEEEC2ERKSE_RKSL_ - $_ZN7cutlass13device_kernelIN5flash19enable_sm80_to_sm89INS1_16FlashAttnBwdSm80INS1_25CollectiveMainloopBwdSm80ILi2ELi2EN4cute5tupleIJNS5_1CILi128EEES8_NS7_ILi64EEEEEENS_10bfloat16_tEfNS_4arch4Sm80ELb0ELb1ELb1ELb0ELb0ELb0ELb0ELb0ELi2ELi4ELi4ELi4ELb0EEENS1_24CollectiveEpilogueBwdGQAISA_fSD_Li256ELb0ELb0EEENS1_19SingleTileSchedulerILb0ELb0ELb0ELi128EEEEEEEEEvNT_6ParamsE$_ZN4cute3eso3ESOILb0ELb0EJNS_6LayoutINS_5tupleIJNS3_IJNS_1CILi1EEENS3_IJS5_NS4_ILi2EEES6_EEEEEES6_NS3_IJS6_S6_EEEEEENS3_IJNS3_IJNS4_ILi0EEENS3_IJS5_NS4_ILi256EEEiEEEEEENS4_ILi2048EEENS3_IJiNS4_ILi4096EEEEEEEEEEENS_10ViewEngineINS_8smem_ptrIPjEEEEEEC2ERKSJ_RKSO_)
$_ZN7cutlass13device_kernelIN5flash19enable_sm80_to_sm89INS1_16FlashAttnBwdSm80INS1_25CollectiveMainloopBwdSm80ILi2ELi2EN4cute5tupleIJNS5_1CILi128EEES8_NS7_ILi64EEEEEENS_10bfloat16_tEfNS_4arch4Sm80ELb0ELb1ELb1ELb0ELb0ELb0ELb0ELb0ELi2ELi4ELi4ELi4ELb0EEENS1_24CollectiveEpilogueBwdGQAISA_fSD_Li256ELb0ELb0EEENS1_19SingleTileSchedulerILb0ELb0ELb0ELi128EEEEEEEEEvNT_6ParamsE$_ZN4cute3eso3ESOILb0ELb0EJNS_6LayoutINS_5tupleIJNS3_IJNS_1CILi1EEENS3_IJS5_NS4_ILi2EEES6_EEEEEES6_NS3_IJS6_S6_EEEEEENS3_IJNS3_IJNS4_ILi0EEENS3_IJS5_NS4_ILi256EEEiEEEEEENS4_ILi2048EEENS3_IJiNS4_ILi4096EEEEEEEEEEENS_10ViewEngineINS_8smem_ptrIPjEEEEEEC2ERKSJ_RKSO_:
[----:B------:R-:W-:Y:S02]  /*57f0*/  IADD3 R5, R56, -c[0x0][0x20], RZ ;  /* 0x8000080038057a10 */ /* 0x000fe40007ffe0ff */
[----:B------:R-:W-:-:S03]  /*5800*/  IADD3 R6, R41, -c[0x0][0x20], RZ ;  /* 0x8000080029067a10 */ /* 0x000fc60007ffe0ff */
[----:B------:R1:W-:Y:S04]  /*5810*/  STL.64 [R5], R2 ;  /* 0x0000000205007387 */ /* 0x0003e80000100a00 */
[----:B------:R-:W2:Y:S01]  /*5820*/  LDL.64 R8, [R6] ;  /* 0x0000000006087983 */ /* 0x000ea20000100a00 */
[----:B------:R-:W-:Y:S02]  /*5830*/  IMAD.MOV.U32 R10, RZ, RZ, R4 ;  /* 0x000000ffff0a7224 */ /* 0x000fe400078e0004 */
[----:B------:R-:W-:Y:S01]  /*5840*/  IMAD.MOV.U32 R11, RZ, RZ, 0x0 ;  /* 0x00000000ff0b7424 */ /* 0x000fe200078e00ff */
[----:B--2---:R1:W-:Y:S03]  /*5850*/  STL.64 [R5+0x8], R8 ;  /* 0x0000080805007387 */ /* 0x0043e60000100a00 */
[----:B------:R-:W-:Y:S05]  /*5860*/  RET.REL.NODEC R10 `(_ZN7cutlass13device_kernelIN5flash19enable_sm80_to_sm89INS1_16FlashAttnBwdSm80INS1_25CollectiveMainloopBwdSm80ILi2ELi2EN4cute5tupleIJNS5_1CILi128EEES8_NS7_ILi64EEEEEENS_10bfloat16_tEfNS_4arch4Sm80ELb0ELb1ELb1ELb0ELb0ELb0ELb0ELb0ELi2ELi4ELi4ELi4ELb0EEENS1_24CollectiveEpilogueBwdGQAISA_fSD_Li256ELb0ELb0EEENS1_19SingleTileSchedulerILb0ELb0ELb0ELi128EEEEEEEEEvNT_6ParamsE) ;  /* 0xffffa7900a007950 */ /* 0x000fea0003c3ffff */
        .type           $_ZN7cutlass13device_kernelIN5flash19enable_sm80_to_sm89INS1_16FlashAttnBwdSm80INS1_25CollectiveMainloopBwdSm80ILi2ELi2EN4cute5tupleIJNS5_1CILi128EEES8_NS7_ILi64EEEEEENS_10bfloat16_tEfNS_4arch4Sm80ELb0ELb1ELb1ELb0ELb0ELb0ELb0ELb0ELi2ELi4ELi4ELi4ELb0EEENS1_24CollectiveEpilogueBwdGQAISA_fSD_Li256ELb0ELb0EEENS1_19SingleTileSchedulerILb0ELb0ELb0ELi128EEEEEEEEEvNT_6ParamsE$_ZN4cute3eso3ESOILb0ELb0EJNS_6LayoutINS_5tupleIJNS3_IJNS_1CILi2EEES5_EEENS4_ILi8EEES6_EEENS3_IJNS3_IJNS4_ILi1EEEiEEENS4_ILi1024EEENS3_IJiiEEEEEEEENS_10ViewEngineINS_8smem_ptrIPN7cutlass10bfloat16_tEEEEEEEC2ERKSE_RKSL_,@function
        .size           $_ZN7cutlass13device_kernelIN5flash19enable_sm80_to_sm89INS1_16FlashAttnBwdSm80INS1_25CollectiveMainloopBwdSm80ILi2ELi2EN4cute5tupleIJNS5_1CILi128EEES8_NS7_ILi64EEEEEENS_10bfloat16_tEfNS_4arch4Sm80ELb0ELb1ELb1ELb0ELb0ELb0ELb0ELb0ELi2ELi4ELi4ELi4ELb0EEENS1_24CollectiveEpilogueBwdGQAISA_fSD_Li256ELb0ELb0EEENS1_19SingleTileSchedulerILb0ELb0ELb0ELi128EEEEEEEEEvNT_6ParamsE$_ZN4cute3eso3ESOILb0ELb0EJNS_6LayoutINS_5tupleIJNS3_IJNS_1CILi2EEES5_EEENS4_ILi8EEES6_EEENS3_IJNS3_IJNS4_ILi1EEEiEEENS4_ILi1024EEENS3_IJiiEEEEEEEENS_10ViewEngineINS_8smem_ptrIPN7cutlass10bfloat16_tEEEEEEEC2ERKSE_RKSL_,($_ZN7cutlass13device_kernelIN5flash19enable_sm80_to_sm89INS1_16FlashAttnBwdSm80INS1_25CollectiveMainloopBwdSm80ILi2ELi2EN4cute5tupleIJNS5_1CILi128EEES8_NS7_ILi64EEEEEENS_10bfloat16_tEfNS_4arch4Sm80ELb0ELb1ELb1ELb0ELb0ELb0ELb0ELb0ELi2ELi4ELi4ELi4ELb0EEENS1_24CollectiveEpilogueBwdGQAISA_fSD_Li256ELb0ELb0EEENS1_19SingleTileSchedulerILb0ELb0ELb0ELi128EEEEEEEEEvNT_6ParamsE$_ZN4cute3eso3ESOILb0ELb0EJNS_6LayoutINS_5tupleIJNS3_IJNS_1CILi2EEES5_EEENS4_ILi8EEES6_EEENS3_IJNS3_IJNS4_ILi1EEEiEEENS4_ILi1024EEENS3_IJiiEEEEEEEEjEEC2ERKSE_RKj - $_ZN7cutlass13device_kernelIN5flash19enable_sm80_to_sm89INS1_16FlashAttnBwdSm80INS1_25CollectiveMainloopBwdSm80ILi2ELi2EN4cute5tupleIJNS5_1CILi128EEES8_NS7_ILi64EEEEEENS_10bfloat16_tEfNS_4arch4Sm80ELb0ELb1ELb1ELb0ELb0ELb0ELb0ELb0ELi2ELi4ELi4ELi4ELb0EEENS1_24CollectiveEpilogueBwdGQAISA_fSD_Li256ELb0ELb0EEENS1_19SingleTileSchedulerILb0ELb0ELb0ELi128EEEEEEEEEvNT_6ParamsE$_ZN4cute3eso3ESOILb0ELb0EJNS_6LayoutINS_5tupleIJNS3_IJNS_1CILi2EEES5_EEENS4_ILi8EEES6_EEENS3_IJNS3_IJNS4_ILi1EEEiEEENS4_ILi1024EEENS3_IJiiEEEEEEEENS_10ViewEngineINS_8smem_ptrIPN7cutlass10bfloat16_tEEEEEEEC2ERKSE_RKSL_)
$_ZN7cutlass13device_kernelIN5flash19enable_sm80_to_sm89INS1_16FlashAttnBwdSm80INS1_25CollectiveMainloopBwdSm80ILi2ELi2EN4cute5tupleIJNS5_1CILi128EEES8_NS7_ILi64EEEEEENS_10bfloat16_tEfNS_4arch4Sm80ELb0ELb1ELb1ELb0ELb0ELb0ELb0ELb0ELi2ELi4ELi4ELi4ELb0EEENS1_24CollectiveEpilogueBwdGQAISA_fSD_Li256ELb0ELb0EEENS1_19SingleTileSchedulerILb0ELb0ELb0ELi128EEEEEEEEEvNT_6ParamsE$_ZN4cute3eso3ESOILb0ELb0EJNS_6LayoutINS_5tupleIJNS3_IJNS_1CILi2EEES5_EEENS4_ILi8EEES6_EEENS3_IJNS3_IJNS4_ILi1EEEiEEENS4_ILi1024EEENS3_IJiiEEEEEEEENS_10ViewEngineINS_8smem_ptrIPN7cutlass10bfloat16_tEEEEEEEC2ERKSE_RKSL_:
[----:B------:R-:W-:Y:S02]  /*5870*/  IADD3 R3, R25, -c[0x0][0x20], RZ ;  /* 0x8000080019037a10 */ /* 0x000fe40007ffe0ff */
[----:B------:R-:W-:-:S03]  /*5880*/  IADD3 R2, R24, -c[0x0][0x20], RZ ;  /* 0x8000080018027a10 */ /* 0x000fc60007ffe0ff */
[----:B------:R1:W-:Y:S04]  /*5890*/  STL.64 [R3], R4 ;  /* 0x0000000403007387 */ /* 0x0003e80000100a00 */
[----:B------:R1:W-:Y:S04]  /*58a0*/  STL [R3+0x8], R12 ;  /* 0x0000080c03007387 */ /* 0x0003e80000100800 */
[----:B------:R-:W2:Y:S01]  /*58b0*/  LDL.64 R8, [R2] ;  /* 0x0000000002087983 */ /* 0x000ea20000100a00 */
[----:B------:R-:W-:-:S03]  /*58c0*/  IMAD.MOV.U32 R7, RZ, RZ, 0x0 ;  /* 0x00000000ff077424 */ /* 0x000fc600078e00ff */
[----:B--2---:R1:W-:Y:S01]  /*58d0*/  STL.64 [R3+0x10], R8 ;  /* 0x0000100803007387 */ /* 0x0043e20000100a00 */
[----:B------:R-:W-:Y:S05]  /*58e0*/  RET.REL.NODEC R6 `(_ZN7cutlass13device_kernelIN5flash19enable_sm80_to_sm89INS1_16FlashAttnBwdSm80INS1_25CollectiveMainloopBwdSm80ILi2ELi2EN4cute5tupleIJNS5_1CILi128EEES8_NS7_ILi64EEEEEENS_10bfloat16_tEfNS_4arch4Sm80ELb0ELb1ELb1ELb0ELb0ELb0ELb0ELb0ELi2ELi4ELi4ELi4ELb0EEENS1_24CollectiveEpilogueBwdGQAISA_fSD_Li256ELb0ELb0EEENS1_19SingleTileSchedulerILb0ELb0ELb0ELi128EEEEEEEEEvNT_6ParamsE) ;  /* 0xffffa71006007950 */ /* 0x000fea0003c3ffff */
        .type           $_ZN7cutlass13device_kernelIN5flash19enable_sm80_to_sm89INS1_16FlashAttnBwdSm80INS1_25CollectiveMainloopBwdSm80ILi2ELi2EN4cute5tupleIJNS5_1CILi128EEES8_NS7_ILi64EEEEEENS_10bfloat16_tEfNS_4arch4Sm80ELb0ELb1ELb1ELb0ELb0ELb0ELb0ELb0ELi2ELi4ELi4ELi4ELb0EEENS1_24CollectiveEpilogueBwdGQAISA_fSD_Li256ELb0ELb0EEENS1_19SingleTileSchedulerILb0ELb0ELb0ELi128EEEEEEEEEvNT_6ParamsE$_ZN4cute3eso3ESOILb0ELb0EJNS_6LayoutINS_5tupleIJNS3_IJNS_1CILi2EEES5_EEENS4_ILi8EEES6_EEENS3_IJNS3_IJNS4_ILi1EEEiEEENS4_ILi1024EEENS3_IJiiEEEEEEEEjEEC2ERKSE_RKj,@function
        .size           $_ZN7cutlass13device_kernelIN5flash19enable_sm80_to_sm89INS1_16FlashAttnBwdSm80INS1_25CollectiveMainloopBwdSm80ILi2ELi2EN4cute5tupleIJNS5_1CILi128EEES8_NS7_ILi64EEEEEENS_10bfloat16_tEfNS_4arch4Sm80ELb0ELb1ELb1ELb0ELb0ELb0ELb0ELb0ELi2ELi4ELi4ELi4ELb0EEENS1_24CollectiveEpilogueBwdGQAISA_fSD_Li256ELb0ELb0EEENS1_19SingleTileSchedulerILb0ELb0ELb0ELi128EEEEEEEEEvNT_6ParamsE$_ZN4cute3eso3ESOILb0ELb0EJNS_6LayoutINS_5tupleIJNS3_IJNS_1CILi2EEES5_EEENS4_ILi8EEES6_EEENS3_IJNS3_IJNS4_ILi1EEEiEEENS4_ILi1024EEENS3_IJiiEEEEEEEEjEEC2ERKSE_RKj,($_ZN7cutlass13device_kernelIN5flash19enable_sm80_to_sm89INS1_16FlashAttnBwdSm80INS1_25CollectiveMainloopBwdSm80ILi2ELi2EN4cute5tupleIJNS5_1CILi128EEES8_NS7_ILi64EEEEEENS_10bfloat16_tEfNS_4arch4Sm80ELb0ELb1ELb1ELb0ELb0ELb0ELb0ELb0ELi2ELi4ELi4ELi4ELb0EEENS1_24CollectiveEpilogueBwdGQAISA_fSD_Li256ELb0ELb0EEENS1_19SingleTileSchedulerILb0ELb0ELb0ELi128EEEEEEEEEvNT_6ParamsE$_ZN4cute3eso3ESOILb0ELb0EJNS_6LayoutINS_5tupleIJNS3_IJNS_1CILi2EEES5_EEES6_NS4_ILi8EEEEEENS3_IJNS3_IJiNS4_ILi512EEEEEENS3_IJiiEEENS4_ILi1024EEEEEEEENS_10ViewEngineINS_8smem_ptrIPN7cutlass10bfloat16_tEEEEEEEC2ERKSE_RKSL_ - $_ZN7cutlass13device_kernelIN5flash19enable_sm80_to_sm89INS1_16FlashAttnBwdSm80INS1_25CollectiveMainloopBwdSm80ILi2ELi2EN4cute5tupleIJNS5_1CILi128EEES8_NS7_ILi64EEEEEENS_10bfloat16_tEfNS_4arch4Sm80ELb0ELb1ELb1ELb0ELb0ELb0ELb0ELb0ELi2ELi4ELi4ELi4ELb0EEENS1_24CollectiveEpilogueBwdGQAISA_fSD_Li256ELb0ELb0EEENS1_19SingleTileSchedulerILb0ELb0ELb0ELi128EEEEEEEEEvNT_6ParamsE$_ZN4cute3eso3ESOILb0ELb0EJNS_6LayoutINS_5tupleIJNS3_IJNS_1CILi2EEES5_EEENS4_ILi8EEES6_EEENS3_IJNS3_IJNS4_ILi1EEEiEEENS4_ILi1024EEENS3_IJiiEEEEEEEEjEEC2ERKSE_RKj)
$_ZN7cutlass13device_kernelIN5flash19enable_sm80_to_sm89INS1_16FlashAttnBwdSm80INS1_25CollectiveMainloopBwdSm80ILi2ELi2EN4cute5tupleIJNS5_1CILi128EEES8_NS7_ILi64EEEEEENS_10bfloat16_tEfNS_4arch4Sm80ELb0ELb1ELb1ELb0ELb0ELb0ELb0ELb0ELi2ELi4ELi4ELi4ELb0EEENS1_24CollectiveEpilogueBwdGQAISA_fSD_Li256ELb0ELb0EEENS1_19SingleTileSchedulerILb0ELb0ELb0ELi128EEEEEEEEEvNT_6ParamsE$_ZN4cute3eso3ESOILb0ELb0EJNS_6LayoutINS_5tupleIJNS3_IJNS_1CILi2EEES5_EEENS4_ILi8EEES6_EEENS3_IJNS3_IJNS4_ILi1EEEiEEENS4_ILi1024EEENS3_IJiiEEEEEEEEjEEC2ERKSE_RKj:
        /* <DEDUP_REMOVED lines=9> */
[----:B------:R-:W-:Y:S05]  /*5980*/  RET.REL.NODEC R10 `(_ZN7cutlass13device_kernelIN5flash19enable_sm80_to_sm89INS1_16FlashAttnBwdSm80INS1_25CollectiveMainloopBwdSm80ILi2ELi2EN4cute5tupleIJNS5_1CILi128EEES8_NS7_ILi64EEEEEENS_10bfloat16_tEfNS_4arch4Sm80ELb0ELb1ELb1ELb0ELb0ELb0ELb0ELb0ELi2ELi4ELi4ELi4ELb0EEENS1_24CollectiveEpilogueBwdGQAISA_fSD_Li256ELb0ELb0EEENS1_19SingleTileSchedulerILb0ELb0ELb0ELi128EEEEEEEEEvNT_6ParamsE) ;  /* 0xffffa6700a007950 */ /* 0x000fea0003c3ffff */
        .type           $_ZN7cutlass13device_kernelIN5flash19enable_sm80_to_sm89INS1_16FlashAttnBwdSm80INS1_25CollectiveMainloopBwdSm80ILi2ELi2EN4cute5tupleIJNS5_1CILi128EEES8_NS7_ILi64EEEEEENS_10bfloat16_tEfNS_4arch4Sm80ELb0ELb1ELb1ELb0ELb0ELb0ELb0ELb0ELi2ELi4ELi4ELi4ELb0EEENS1_24CollectiveEpilogueBwdGQAISA_fSD_Li256ELb0ELb0EEENS1_19SingleTileSchedulerILb0ELb0ELb0ELi128EEEEEEEEEvNT_6ParamsE$_ZN4cute3eso3ESOILb0ELb0EJNS_6LayoutINS_5tupleIJNS3_IJNS_1CILi2EEES5_EEES6_NS4_ILi8EEEEEENS3_IJNS3_IJiNS4_ILi512EEEEEENS3_IJiiEEENS4_ILi1024EEEEEEEENS_10ViewEngineINS_8smem_ptrIPN7cutlass10bfloat16_tEEEEEEEC2ERKSE_RKSL_,@function
        .size           $_ZN7cutlass13device_kernelIN5flash19enable_sm80_to_sm89INS1_16FlashAttnBwdSm80INS1_25CollectiveMainloopBwdSm80ILi2ELi2EN4cute5tupleIJNS5_1CILi128EEES8_NS7_ILi64EEEEEENS_10bfloat16_tEfNS_4arch4Sm80ELb0ELb1ELb1ELb0ELb0ELb0ELb0ELb0ELi2ELi4ELi4ELi4ELb0EEENS1_24CollectiveEpilogueBwdGQAISA_fSD_Li256ELb0ELb0EEENS1_19SingleTileSchedulerILb0ELb0ELb0ELi128EEEEEEEEEvNT_6ParamsE$_ZN4cute3eso3ESOILb0ELb0EJNS_6LayoutINS_5tupleIJNS3_IJNS_1CILi2EEES5_EEES6_NS4_ILi8EEEEEENS3_IJNS3_IJiNS4_ILi512EEEEEENS3_IJiiEEENS4_ILi1024EEEEEEEENS_10ViewEngineINS_8smem_ptrIPN7cutlass10bfloat16_tEEEEEEEC2ERKSE_RKSL_,($_ZN7cutlass13device_kernelIN5flash19enable_sm80_to_sm89INS1_16FlashAttnBwdSm80INS1_25CollectiveMainloopBwdSm80ILi2ELi2EN4cute5tupleIJNS5_1CILi128EEES8_NS7_ILi64EEEEEENS_10bfloat16_tEfNS_4arch4Sm80ELb0ELb1ELb1ELb0ELb0ELb0ELb0ELb0ELi2ELi4ELi4ELi4ELb0EEENS1_24CollectiveEpilogueBwdGQAISA_fSD_Li256ELb0ELb0EEENS1_19SingleTileSchedulerILb0ELb0ELb0ELi128EEEEEEEEEvNT_6ParamsE$_ZN4cute3eso3ESOILb0ELb0EJNS_6LayoutINS_5tupleIJNS3_IJNS_1CILi2EEES5_EEES6_NS4_ILi8EEEEEENS3_IJNS3_IJiNS4_ILi512EEEEEENS3_IJiiEEENS4_ILi1024EEEEEEEEjEEC2ERKSE_RKj - $_ZN7cutlass13device_kernelIN5flash19enable_sm80_to_sm89INS1_16FlashAttnBwdSm80INS1_25CollectiveMainloopBwdSm80ILi2ELi2EN4cute5tupleIJNS5_1CILi128EEES8_NS7_ILi64EEEEEENS_10bfloat16_tEfNS_4arch4Sm80ELb0ELb1ELb1ELb0ELb0ELb0ELb0ELb0ELi2ELi4ELi4ELi4ELb0EEENS1_24CollectiveEpilogueBwdGQAISA_fSD_Li256ELb0ELb0EEENS1_19SingleTileSchedulerILb0ELb0ELb0ELi128EEEEEEEEEvNT_6ParamsE$_ZN4cute3eso3ESOILb0ELb0EJNS_6LayoutINS_5tupleIJNS3_IJNS_1CILi2EEES5_EEES6_NS4_ILi8EEEEEENS3_IJNS3_IJiNS4_ILi512EEEEEENS3_IJiiEEENS4_ILi1024EEEEEEEENS_10ViewEngineINS_8smem_ptrIPN7cutlass10bfloat16_tEEEEEEEC2ERKSE_RKSL_)
$_ZN7cutlass13device_kernelIN5flash19enable_sm80_to_sm89INS1_16FlashAttnBwdSm80INS1_25CollectiveMainloopBwdSm80ILi2ELi2EN4cute5tupleIJNS5_1CILi128EEES8_NS7_ILi64EEEEEENS_10bfloat16_tEfNS_4arch4Sm80ELb0ELb1ELb1ELb0ELb0ELb0ELb0ELb0ELi2ELi4ELi4ELi4ELb0EEENS1_24CollectiveEpilogueBwdGQAISA_fSD_Li256ELb0ELb0EEENS1_19SingleTileSchedulerILb0ELb0ELb0ELi128EEEEEEEEEvNT_6ParamsE$_ZN4cute3eso3ESOILb0ELb0EJNS_6LayoutINS_5tupleIJNS3_IJNS_1CILi2EEES5_EEES6_NS4_ILi8EEEEEENS3_IJNS3_IJiNS4_ILi512EEEEEENS3_IJiiEEENS4_ILi1024EEEEEEEENS_10ViewEngineINS_8smem_ptrIPN7cutlass10bfloat16_tEEEEEEEC2ERKSE_RKSL_:
        /* <DEDUP_REMOVED lines=8> */
[----:B------:R-:W-:Y:S05]  /*5a10*/  RET.REL.NODEC R10 `(_ZN7cutlass13device_kernelIN5flash19enable_sm80_to_sm89INS1_16FlashAttnBwdSm80INS1_25CollectiveMainloopBwdSm80ILi2ELi2EN4cute5tupleIJNS5_1CILi128EEES8_NS7_ILi64EEEEEENS_10bfloat16_tEfNS_4arch4Sm80ELb0ELb1ELb1ELb0ELb0ELb0ELb0ELb0ELi2ELi4ELi4ELi4ELb0EEENS1_24CollectiveEpilogueBwdGQAISA_fSD_Li256ELb0ELb0EEENS1_19SingleTileSchedulerILb0ELb0ELb0ELi128EEEEEEEEEvNT_6ParamsE) ;  /* 0xffffa5e00a007950 */ /* 0x000fea0003c3ffff */
        .type           $_ZN7cutlass13device_kernelIN5flash19enable_sm80_to_sm89INS1_16FlashAttnBwdSm80INS1_25CollectiveMainloopBwdSm80ILi2ELi2EN4cute5tupleIJNS5_1CILi128EEES8_NS7_ILi64EEEEEENS_10bfloat16_tEfNS_4arch4Sm80ELb0ELb1ELb1ELb0ELb0ELb0ELb0ELb0ELi2ELi4ELi4ELi4ELb0EEENS1_24CollectiveEpilogueBwdGQAISA_fSD_Li256ELb0ELb0EEENS1_19SingleTileSchedulerILb0ELb0ELb0ELi128EEEEEEEEEvNT_6ParamsE$_ZN4cute3eso3ESOILb0ELb0EJNS_6LayoutINS_5tupleIJNS3_IJNS_1CILi2EEES5_EEES6_NS4_ILi8EEEEEENS3_IJNS3_IJiNS4_ILi512EEEEEENS3_IJiiEEENS4_ILi1024EEEEEEEEjEEC2ERKSE_RKj,@function
        .size           $_ZN7cutlass13device_kernelIN5flash19enable_sm80_to_sm89INS1_16FlashAttnBwdSm80INS1_25CollectiveMainloopBwdSm80ILi2ELi2EN4cute5tupleIJNS5_1CILi128EEES8_NS7_ILi64EEEEEENS_10bfloat16_tEfNS_4arch4Sm80ELb0ELb1ELb1ELb0ELb0ELb0ELb0ELb0ELi2ELi4ELi4ELi4ELb0EEENS1_24CollectiveEpilogueBwdGQAISA_fSD_Li256ELb0ELb0EEENS1_19SingleTileSchedulerILb0ELb0ELb0ELi128EEEEEEEEEvNT_6ParamsE$_ZN4cute3eso3ESOILb0ELb0EJNS_6LayoutINS_5tupleIJNS3_IJNS_1CILi2EEES5_EEES6_NS4_ILi8EEEEEENS3_IJNS3_IJiNS4_ILi512EEEEEENS3_IJiiEEENS4_ILi1024EEEEEEEEjEEC2ERKSE_RKj,($_ZN7cutlass13device_kernelIN5flash19enable_sm80_to_sm89INS1_16FlashAttnBwdSm80INS1_25CollectiveMainloopBwdSm80ILi2ELi2EN4cute5tupleIJNS5_1CILi128EEES8_NS7_ILi64EEEEEENS_10bfloat16_tEfNS_4arch4Sm80ELb0ELb1ELb1ELb0ELb0ELb0ELb0ELb0ELi2ELi4ELi4ELi4ELb0EEENS1_24CollectiveEpilogueBwdGQAISA_fSD_Li256ELb0ELb0EEENS1_19SingleTileSchedulerILb0ELb0ELb0ELi128EEEEEEEEEvNT_6ParamsE$_ZN4cute3eso3ESOILb0ELb0EJNS_6LayoutINS_5tupleIJNS3_IJNS_1CILi2EEES5_S5_EEES5_NS3_IJNS3_IJS5_S5_EEES5_EEEEEENS3_IJNS3_IJNS4_ILi1EEENS4_ILi512EEEiEEENS4_ILi4096EEENS3_IJNS3_IJiiEEENS4_ILi8192EEEEEEEEEEENS_10ViewEngineINS_8smem_ptrIPN7cutlass10bfloat16_tEEEEEEEC2ERKSI_RKSP_ - $_ZN7cutlass13device_kernelIN5flash19enable_sm80_to_sm89INS1_16FlashAttnBwdSm80INS1_25CollectiveMainloopBwdSm80ILi2ELi2EN4cute5tupleIJNS5_1CILi128EEES8_NS7_ILi64EEEEEENS_10bfloat16_tEfNS_4arch4Sm80ELb0ELb1ELb1ELb0ELb0ELb0ELb0ELb0ELi2ELi4ELi4ELi4ELb0EEENS1_24CollectiveEpilogueBwdGQAISA_fSD_Li256ELb0ELb0EEENS1_19SingleTileSchedulerILb0ELb0ELb0ELi128EEEEEEEEEvNT_6ParamsE$_ZN4cute3eso3ESOILb0ELb0EJNS_6LayoutINS_5tupleIJNS3_IJNS_1CILi2EEES5_EEES6_NS4_ILi8EEEEEENS3_IJNS3_IJiNS4_ILi512EEEEEENS3_IJiiEEENS4_ILi1024EEEEEEEEjEEC2ERKSE_RKj)
$_ZN7cutlass13device_kernelIN5flash19enable_sm80_to_sm89INS1_16FlashAttnBwdSm80INS1_25CollectiveMainloopBwdSm80ILi2ELi2EN4cute5tupleIJNS5_1CILi128EEES8_NS7_ILi64EEEEEENS_10bfloat16_tEfNS_4arch4Sm80ELb0ELb1ELb1ELb0ELb0ELb0ELb0ELb0ELi2ELi4ELi4ELi4ELb0EEENS1_24CollectiveEpilogueBwdGQAISA_fSD_Li256ELb0ELb0EEENS1_19SingleTileSchedulerILb0ELb0ELb0ELi128EEEEEEEEEvNT_6ParamsE$_ZN4cute3eso3ESOILb0ELb0EJNS_6LayoutINS_5tupleIJNS3_IJNS_1CILi2EEES5_EEES6_NS4_ILi8EEEEEENS3_IJNS3_IJiNS4_ILi512EEEEEENS3_IJiiEEENS4_ILi1024EEEEEEEEjEEC2ERKSE_RKj:
        /* <DEDUP_REMOVED lines=10> */
        .type           $_ZN7cutlass13device_kernelIN5flash19enable_sm80_to_sm89INS1_16FlashAttnBwdSm80INS1_25CollectiveMainloopBwdSm80ILi2ELi2EN4cute5tupleIJNS5_1CILi128EEES8_NS7_ILi64EEEEEENS_10bfloat16_tEfNS_4arch4Sm80ELb0ELb1ELb1ELb0ELb0ELb0ELb0ELb0ELi2ELi4ELi4ELi4ELb0EEENS1_24CollectiveEpilogueBwdGQAISA_fSD_Li256ELb0ELb0EEENS1_19SingleTileSchedulerILb0ELb0ELb0ELi128EEEEEEEEEvNT_6ParamsE$_ZN4cute3eso3ESOILb0ELb0EJNS_6LayoutINS_5tupleIJNS3_IJNS_1CILi2EEES5_S5_EEES5_NS3_IJNS3_IJS5_S5_EEES5_EEEEEENS3_IJNS3_IJNS4_ILi1EEENS4_ILi512EEEiEEENS4_ILi4096EEENS3_IJNS3_IJiiEEENS4_ILi8192EEEEEEEEEEENS_10ViewEngineINS_8smem_ptrIPN7cutlass10bfloat16_tEEEEEEEC2ERKSI_RKSP_,@function
        .size           $_ZN7cutlass13device_kernelIN5flash19enable_sm80_to_sm89INS1_16FlashAttnBwdSm80INS1_25CollectiveMainloopBwdSm80ILi2ELi2EN4cute5tupleIJNS5_1CILi128EEES8_NS7_ILi64EEEEEENS_10bfloat16_tEfNS_4arch4Sm80ELb0ELb1ELb1ELb0ELb0ELb0ELb0ELb0ELi2ELi4ELi4ELi4ELb0EEENS1_24CollectiveEpilogueBwdGQAISA_fSD_Li256ELb0ELb0EEENS1_19SingleTileSchedulerILb0ELb0ELb0ELi128EEEEEEEEEvNT_6ParamsE$_ZN4cute3eso3ESOILb0ELb0EJNS_6LayoutINS_5tupleIJNS3_IJNS_1CILi2EEES5_S5_EEES5_NS3_IJNS3_IJS5_S5_EEES5_EEEEEENS3_IJNS3_IJNS4_ILi1EEENS4_ILi512EEEiEEENS4_ILi4096EEENS3_IJNS3_IJiiEEENS4_ILi8192EEEEEEEEEEENS_10ViewEngineINS_8smem_ptrIPN7cutlass10bfloat16_tEEEEEEEC2ERKSI_RKSP_,($_ZN7cutlass13device_kernelIN5flash19enable_sm80_to_sm89INS1_16FlashAttnBwdSm80INS1_25CollectiveMainloopBwdSm80ILi2ELi2EN4cute5tupleIJNS5_1CILi128EEES8_NS7_ILi64EEEEEENS_10bfloat16_tEfNS_4arch4Sm80ELb0ELb1ELb1ELb0ELb0ELb0ELb0ELb0ELi2ELi4ELi4ELi4ELb0EEENS1_24CollectiveEpilogueBwdGQAISA_fSD_Li256ELb0ELb0EEENS1_19SingleTileSchedulerILb0ELb0ELb0ELi128EEEEEEEEEvNT_6ParamsE$_ZN4cute3eso3ESOILb0ELb0EJNS_6LayoutINS_5tupleIJNS3_IJNS_1CILi2EEES5_S5_EEES5_NS3_IJNS3_IJS5_S5_EEES5_EEEEEENS3_IJNS3_IJNS4_ILi1EEENS4_ILi512EEEiEEENS4_ILi4096EEENS3_IJNS3_IJiiEEENS4_ILi8192EEEEEEEEEEEjEEC2ERKSI_RKj - $_ZN7cutlass13device_kernelIN5flash19enable_sm80_to_sm89INS1_16FlashAttnBwdSm80INS1_25CollectiveMainloopBwdSm80ILi2ELi2EN4cute5tupleIJNS5_1CILi128EEES8_NS7_ILi64EEEEEENS_10bfloat16_tEfNS_4arch4Sm80ELb0ELb1ELb1ELb0ELb0ELb0ELb0ELb0ELi2ELi4ELi4ELi4ELb0EEENS1_24CollectiveEpilogueBwdGQAISA_fSD_Li256ELb0ELb0EEENS1_19SingleTileSchedulerILb0ELb0ELb0ELi128EEEEEEEEEvNT_6ParamsE$_ZN4cute3eso3ESOILb0ELb0EJNS_6LayoutINS_5tupleIJNS3_IJNS_1CILi2EEES5_S5_EEES5_NS3_IJNS3_IJS5_S5_EEES5_EEEEEENS3_IJNS3_IJNS4_ILi1EEENS4_ILi512EEEiEEENS4_ILi4096EEENS3_IJNS3_IJiiEEENS4_ILi8192EEEEEEEEEEENS_10ViewEngineINS_8smem_ptrIPN7cutlass10bfloat16_tEEEEEEEC2ERKSI_RKSP_)
$_ZN7cutlass13device_kernelIN5flash19enable_sm80_to_sm89INS1_16FlashAttnBwdSm80INS1_25CollectiveMainloopBwdSm80ILi2ELi2EN4cute5tupleIJNS5_1CILi128EEES8_NS7_ILi64EEEEEENS_10bfloat16_tEfNS_4arch4Sm80ELb0ELb1ELb1ELb0ELb0ELb0ELb0ELb0ELi2ELi4ELi4ELi4ELb0EEENS1_24CollectiveEpilogueBwdGQAISA_fSD_Li256ELb0ELb0EEENS1_19SingleTileSchedulerILb0ELb0ELb0ELi128EEEEEEEEEvNT_6ParamsE$_ZN4cute3eso3ESOILb0ELb0EJNS_6LayoutINS_5tupleIJNS3_IJNS_1CILi2EEES5_S5_EEES5_NS3_IJNS3_IJS5_S5_EEES5_EEEEEENS3_IJNS3_IJNS4_ILi1EEENS4_ILi512EEEiEEENS4_ILi4096EEENS3_IJNS3_IJiiEEENS4_ILi8192EEEEEEEEEEENS_10ViewEngineINS_8smem_ptrIPN7cutlass10bfloat16_tEEEEEEEC2ERKSI_RKSP_:
        /* <DEDUP_REMOVED lines=9> */
        .type           $_ZN7cutlass13device_kernelIN5flash19enable_sm80_to_sm89INS1_16FlashAttnBwdSm80INS1_25CollectiveMainloopBwdSm80ILi2ELi2EN4cute5tupleIJNS5_1CILi128EEES8_NS7_ILi64EEEEEENS_10bfloat16_tEfNS_4arch4Sm80ELb0ELb1ELb1ELb0ELb0ELb0ELb0ELb0ELi2ELi4ELi4ELi4ELb0EEENS1_24CollectiveEpilogueBwdGQAISA_fSD_Li256ELb0ELb0EEENS1_19SingleTileSchedulerILb0ELb0ELb0ELi128EEEEEEEEEvNT_6ParamsE$_ZN4cute3eso3ESOILb0ELb0EJNS_6LayoutINS_5tupleIJNS3_IJNS_1CILi2EEES5_S5_EEES5_NS3_IJNS3_IJS5_S5_EEES5_EEEEEENS3_IJNS3_IJNS4_ILi1EEENS4_ILi512EEEiEEENS4_ILi4096EEENS3_IJNS3_IJiiEEENS4_ILi8192EEEEEEEEEEEjEEC2ERKSI_RKj,@function
        .size           $_ZN7cutlass13device_kernelIN5flash19enable_sm80_to_sm89INS1_16FlashAttnBwdSm80INS1_25CollectiveMainloopBwdSm80ILi2ELi2EN4cute5tupleIJNS5_1CILi128EEES8_NS7_ILi64EEEEEENS_10bfloat16_tEfNS_4arch4Sm80ELb0ELb1ELb1ELb0ELb0ELb0ELb0ELb0ELi2ELi4ELi4ELi4ELb0EEENS1_24CollectiveEpilogueBwdGQAISA_fSD_Li256ELb0ELb0EEENS1_19SingleTileSchedulerILb0ELb0ELb0ELi128EEEEEEEEEvNT_6ParamsE$_ZN4cute3eso3ESOILb0ELb0EJNS_6LayoutINS_5tupleIJNS3_IJNS_1CILi2EEES5_S5_EEES5_NS3_IJNS3_IJS5_S5_EEES5_EEEEEENS3_IJNS3_IJNS4_ILi1EEENS4_ILi512EEEiEEENS4_ILi4096EEENS3_IJNS3_IJiiEEENS4_ILi8192EEEEEEEEEEEjEEC2ERKSI_RKj,($_ZN7cutlass13device_kernelIN5flash19enable_sm80_to_sm89INS1_16FlashAttnBwdSm80INS1_25CollectiveMainloopBwdSm80ILi2ELi2EN4cute5tupleIJNS5_1CILi128EEES8_NS7_ILi64EEEEEENS_10bfloat16_tEfNS_4arch4Sm80ELb0ELb1ELb1ELb0ELb0ELb0ELb0ELb0ELi2ELi4ELi4ELi4ELb0EEENS1_24CollectiveEpilogueBwdGQAISA_fSD_Li256ELb0ELb0EEENS1_19SingleTileSchedulerILb0ELb0ELb0ELi128EEEEEEEEEvNT_6ParamsE$_ZN4cute3eso3ESOILb0ELb0EJNS_6LayoutINS_5tupleIJNS3_IJNS_1CILi2EEES5_S5_EEES5_NS3_IJS5_S5_EEEEEENS3_IJNS3_IJNS4_ILi1EEENS4_ILi512EEEiEEENS4_ILi4096EEENS3_IJiiEEEEEEEENS_10ViewEngineINS_8smem_ptrIPN7cutlass10bfloat16_tEEEEEEEC2ERKSF_RKSM_ - $_ZN7cutlass13device_kernelIN5flash19enable_sm80_to_sm89INS1_16FlashAttnBwdSm80INS1_25CollectiveMainloopBwdSm80ILi2ELi2EN4cute5tupleIJNS5_1CILi128EEES8_NS7_ILi64EEEEEENS_10bfloat16_tEfNS_4arch4Sm80ELb0ELb1ELb1ELb0ELb0ELb0ELb0ELb0ELi2ELi4ELi4ELi4ELb0EEENS1_24CollectiveEpilogueBwdGQAISA_fSD_Li256ELb0ELb0EEENS1_19SingleTileSchedulerILb0ELb0ELb0ELi128EEEEEEEEEvNT_6ParamsE$_ZN4cute3eso3ESOILb0ELb0EJNS_6LayoutINS_5tupleIJNS3_IJNS_1CILi2EEES5_S5_EEES5_NS3_IJNS3_IJS5_S5_EEES5_EEEEEENS3_IJNS3_IJNS4_ILi1EEENS4_ILi512EEEiEEENS4_ILi4096EEENS3_IJNS3_IJiiEEENS4_ILi8192EEEEEEEEEEEjEEC2ERKSI_RKj)
$_ZN7cutlass13device_kernelIN5flash19enable_sm80_to_sm89INS1_16FlashAttnBwdSm80INS1_25CollectiveMainloopBwdSm80ILi2ELi2EN4cute5tupleIJNS5_1CILi128EEES8_NS7_ILi64EEEEEENS_10bfloat16_tEfNS_4arch4Sm80ELb0ELb1ELb1ELb0ELb0ELb0ELb0ELb0ELi2ELi4ELi4ELi4ELb0EEENS1_24CollectiveEpilogueBwdGQAISA_fSD_Li256ELb0ELb0EEENS1_19SingleTileSchedulerILb0ELb0ELb0ELi128EEEEEEEEEvNT_6ParamsE$_ZN4cute3eso3ESOILb0ELb0EJNS_6LayoutINS_5tupleIJNS3_IJNS_1CILi2EEES5_S5_EEES5_NS3_IJNS3_IJS5_S5_EEES5_EEEEEENS3_IJNS3_IJNS4_ILi1EEENS4_ILi512EEEiEEENS4_ILi4096EEENS3_IJNS3_IJiiEEENS4_ILi8192EEEEEEEEEEEjEEC2ERKSI_RKj:
        /* <DEDUP_REMOVED lines=10> */
        .type           $_ZN7cutlass13device_kernelIN5flash19enable_sm80_to_sm89INS1_16FlashAttnBwdSm80INS1_25CollectiveMainloopBwdSm80ILi2ELi2EN4cute5tupleIJNS5_1CILi128EEES8_NS7_ILi64EEEEEENS_10bfloat16_tEfNS_4arch4Sm80ELb0ELb1ELb1ELb0ELb0ELb0ELb0ELb0ELi2ELi4ELi4ELi4ELb0EEENS1_24CollectiveEpilogueBwdGQAISA_fSD_Li256ELb0ELb0EEENS1_19SingleTileSchedulerILb0ELb0ELb0ELi128EEEEEEEEEvNT_6ParamsE$_ZN4cute3eso3ESOILb0ELb0EJNS_6LayoutINS_5tupleIJNS3_IJNS_1CILi2EEES5_S5_EEES5_NS3_IJS5_S5_EEEEEENS3_IJNS3_IJNS4_ILi1EEENS4_ILi512EEEiEEENS4_ILi4096EEENS3_IJiiEEEEEEEENS_10ViewEngineINS_8smem_ptrIPN7cutlass10bfloat16_tEEEEEEEC2ERKSF_RKSM_,@function
        .size           $_ZN7cutlass13device_kernelIN5flash19enable_sm80_to_sm89INS1_16FlashAttnBwdSm80INS1_25CollectiveMainloopBwdSm80ILi2ELi2EN4cute5tupleIJNS5_1CILi128EEES8_NS7_ILi64EEEEEENS_10bfloat16_tEfNS_4arch4Sm80ELb0ELb1ELb1ELb0ELb0ELb0ELb0ELb0ELi2ELi4ELi4ELi4ELb0EEENS1_24CollectiveEpilogueBwdGQAISA_fSD_Li256ELb0ELb0EEENS1_19SingleTileSchedulerILb0ELb0ELb0ELi128EEEEEEEEEvNT_6ParamsE$_ZN4cute3eso3ESOILb0ELb0EJNS_6LayoutINS_5tupleIJNS3_IJNS_1CILi2EEES5_S5_EEES5_NS3_IJS5_S5_EEEEEENS3_IJNS3_IJNS4_ILi1EEENS4_ILi512EEEiEEENS4_ILi4096EEENS3_IJiiEEEEEEEENS_10ViewEngineINS_8smem_ptrIPN7cutlass10bfloat16_tEEEEEEEC2ERKSF_RKSM_,($_ZN7cutlass13device_kernelIN5flash19enable_sm80_to_sm89INS1_16FlashAttnBwdSm80INS1_25CollectiveMainloopBwdSm80ILi2ELi2EN4cute5tupleIJNS5_1CILi128EEES8_NS7_ILi64EEEEEENS_10bfloat16_tEfNS_4arch4Sm80ELb0ELb1ELb1ELb0ELb0ELb0ELb0ELb0ELi2ELi4ELi4ELi4ELb0EEENS1_24CollectiveEpilogueBwdGQAISA_fSD_Li256ELb0ELb0EEENS1_19SingleTileSchedulerILb0ELb0ELb0ELi128EEEEEEEEEvNT_6ParamsE$_ZN4cute3eso3ESOILb0ELb0EJNS_6LayoutINS_5tupleIJNS3_IJNS_1CILi2EEES5_S5_EEES5_NS3_IJS5_S5_EEEEEENS3_IJNS3_IJNS4_ILi1EEENS4_ILi512EEEiEEENS4_ILi4096EEENS3_IJiiEEEEEEEEjEEC2ERKSF_RKj - $_ZN7cutlass13device_kernelIN5flash19enable_sm80_to_sm89INS1_16FlashAttnBwdSm80INS1_25CollectiveMainloopBwdSm80ILi2ELi2EN4cute5tupleIJNS5_1CILi128EEES8_NS7_ILi64EEEEEENS_10bfloat16_tEfNS_4arch4Sm80ELb0ELb1ELb1ELb0ELb0ELb0ELb0ELb0ELi2ELi4ELi4ELi4ELb0EEENS1_24CollectiveEpilogueBwdGQAISA_fSD_Li256ELb0ELb0EEENS1_19SingleTileSchedulerILb0ELb0ELb0ELi128EEEEEEEEEvNT_6ParamsE$_ZN4cute3eso3ESOILb0ELb0EJNS_6LayoutINS_5tupleIJNS3_IJNS_1CILi2EEES5_S5_EEES5_NS3_IJS5_S5_EEEEEENS3_IJNS3_IJNS4_ILi1EEENS4_ILi512EEEiEEENS4_ILi4096EEENS3_IJiiEEEEEEEENS_10ViewEngineINS_8smem_ptrIPN7cutlass10bfloat16_tEEEEEEEC2ERKSF_RKSM_)
$_ZN7cutlass13device_kernelIN5flash19enable_sm80_to_sm89INS1_16FlashAttnBwdSm80INS1_25CollectiveMainloopBwdSm80ILi2ELi2EN4cute5tupleIJNS5_1CILi128EEES8_NS7_ILi64EEEEEENS_10bfloat16_tEfNS_4arch4Sm80ELb0ELb1ELb1ELb0ELb0ELb0ELb0ELb0ELi2ELi4ELi4ELi4ELb0EEENS1_24CollectiveEpilogueBwdGQAISA_fSD_Li256ELb0ELb0EEENS1_19SingleTileSchedulerILb0ELb0ELb0ELi128EEEEEEEEEvNT_6ParamsE$_ZN4cute3eso3ESOILb0ELb0EJNS_6LayoutINS_5tupleIJNS3_IJNS_1CILi2EEES5_S5_EEES5_NS3_IJS5_S5_EEEEEENS3_IJNS3_IJNS4_ILi1EEENS4_ILi512EEEiEEENS4_ILi4096EEENS3_IJiiEEEEEEEENS_10ViewEngineINS_8smem_ptrIPN7cutlass10bfloat16_tEEEEEEEC2ERKSF_RKSM_:
        /* <DEDUP_REMOVED lines=8> */
        .type           $_ZN7cutlass13device_kernelIN5flash19enable_sm80_to_sm89INS1_16FlashAttnBwdSm80INS1_25CollectiveMainloopBwdSm80ILi2ELi2EN4cute5tupleIJNS5_1CILi128EEES8_NS7_ILi64EEEEEENS_10bfloat16_tEfNS_4arch4Sm80ELb0ELb1ELb1ELb0ELb0ELb0ELb0ELb0ELi2ELi4ELi4ELi4ELb0EEENS1_24CollectiveEpilogueBwdGQAISA_fSD_Li256ELb0ELb0EEENS1_19SingleTileSchedulerILb0ELb0ELb0ELi128EEEEEEEEEvNT_6ParamsE$_ZN4cute3eso3ESOILb0ELb0EJNS_6LayoutINS_5tupleIJNS3_IJNS_1CILi2EEES5_S5_EEES5_NS3_IJS5_S5_EEEEEENS3_IJNS3_IJNS4_ILi1EEENS4_ILi512EEEiEEENS4_ILi4096EEENS3_IJiiEEEEEEEEjEEC2ERKSF_RKj,@function
        .size           $_ZN7cutlass13device_kernelIN5flash19enable_sm80_to_sm89INS1_16FlashAttnBwdSm80INS1_25CollectiveMainloopBwdSm80ILi2ELi2EN4cute5tupleIJNS5_1CILi128EEES8_NS7_ILi64EEEEEENS_10bfloat16_tEfNS_4arch4Sm80ELb0ELb1ELb1ELb0ELb0ELb0ELb0ELb0ELi2ELi4ELi4ELi4ELb0EEENS1_24CollectiveEpilogueBwdGQAISA_fSD_Li256ELb0ELb0EEENS1_19SingleTileSchedulerILb0ELb0ELb0ELi128EEEEEEEEEvNT_6ParamsE$_ZN4cute3eso3ESOILb0ELb0EJNS_6LayoutINS_5tupleIJNS3_IJNS_1CILi2EEES5_S5_EEES5_NS3_IJS5_S5_EEEEEENS3_IJNS3_IJNS4_ILi1EEENS4_ILi512EEEiEEENS4_ILi4096EEENS3_IJiiEEEEEEEEjEEC2ERKSF_RKj,($_ZN7cutlass13device_kernelIN5flash19enable_sm80_to_sm89INS1_16FlashAttnBwdSm80INS1_25CollectiveMainloopBwdSm80ILi2ELi2EN4cute5tupleIJNS5_1CILi128EEES8_NS7_ILi64EEEEEENS_10bfloat16_tEfNS_4arch4Sm80ELb0ELb1ELb1ELb0ELb0ELb0ELb0ELb0ELi2ELi4ELi4ELi4ELb0EEENS1_24CollectiveEpilogueBwdGQAISA_fSD_Li256ELb0ELb0EEENS1_19SingleTileSchedulerILb0ELb0ELb0ELi128EEEEEEEEEvNT_6ParamsE$_ZN4cute3eso3ESOILb0ELb0EJNS_6LayoutINS_5tupleIJNS3_IJNS_1CILi8EEENS4_ILi1EEEEEENS3_IJNS4_ILi2EEEEEEEEENS3_IJNS3_IJS6_NS4_ILi0EEEEEENS3_IJiEEEEEEEENS_10ViewEngineINS_8smem_ptrIPN7cutlass10bfloat16_tEEEEEEEC2ERKSF_RKSM_ - $_ZN7cutlass13device_kernelIN5flash19enable_sm80_to_sm89INS1_16FlashAttnBwdSm80INS1_25CollectiveMainloopBwdSm80ILi2ELi2EN4cute5tupleIJNS5_1CILi128EEES8_NS7_ILi64EEEEEENS_10bfloat16_tEfNS_4arch4Sm80ELb0ELb1ELb1ELb0ELb0ELb0ELb0ELb0ELi2ELi4ELi4ELi4ELb0EEENS1_24CollectiveEpilogueBwdGQAISA_fSD_Li256ELb0ELb0EEENS1_19SingleTileSchedulerILb0ELb0ELb0ELi128EEEEEEEEEvNT_6ParamsE$_ZN4cute3eso3ESOILb0ELb0EJNS_6LayoutINS_5tupleIJNS3_IJNS_1CILi2EEES5_S5_EEES5_NS3_IJS5_S5_EEEEEENS3_IJNS3_IJNS4_ILi1EEENS4_ILi512EEEiEEENS4_ILi4096EEENS3_IJiiEEEEEEEEjEEC2ERKSF_RKj)
$_ZN7cutlass13device_kernelIN5flash19enable_sm80_to_sm89INS1_16FlashAttnBwdSm80INS1_25CollectiveMainloopBwdSm80ILi2ELi2EN4cute5tupleIJNS5_1CILi128EEES8_NS7_ILi64EEEEEENS_10bfloat16_tEfNS_4arch4Sm80ELb0ELb1ELb1ELb0ELb0ELb0ELb0ELb0ELi2ELi4ELi4ELi4ELb0EEENS1_24CollectiveEpilogueBwdGQAISA_fSD_Li256ELb0ELb0EEENS1_19SingleTileSchedulerILb0ELb0ELb0ELi128EEEEEEEEEvNT_6ParamsE$_ZN4cute3eso3ESOILb0ELb0EJNS_6LayoutINS_5tupleIJNS3_IJNS_1CILi2EEES5_S5_EEES5_NS3_IJS5_S5_EEEEEENS3_IJNS3_IJNS4_ILi1EEENS4_ILi512EEEiEEENS4_ILi4096EEENS3_IJiiEEEEEEEEjEEC2ERKSF_RKj:
        /* <DEDUP_REMOVED lines=10> */
        .type           $_ZN7cutlass13device_kernelIN5flash19enable_sm80_to_sm89INS1_16FlashAttnBwdSm80INS1_25CollectiveMainloopBwdSm80ILi2ELi2EN4cute5tupleIJNS5_1CILi128EEES8_NS7_ILi64EEEEEENS_10bfloat16_tEfNS_4arch4Sm80ELb0ELb1ELb1ELb0ELb0ELb0ELb0ELb0ELi2ELi4ELi4ELi4ELb0EEENS1_24CollectiveEpilogueBwdGQAISA_fSD_Li256ELb0ELb0EEENS1_19SingleTileSchedulerILb0ELb0ELb0ELi128EEEEEEEEEvNT_6ParamsE$_ZN4cute3eso3ESOILb0ELb0EJNS_6LayoutINS_5tupleIJNS3_IJNS_1CILi8EEENS4_ILi1EEEEEENS3_IJNS4_ILi2EEEEEEEEENS3_IJNS3_IJS6_NS4_ILi0EEEEEENS3_IJiEEEEEEEENS_10ViewEngineINS_8smem_ptrIPN7cutlass10bfloat16_tEEEEEEEC2ERKSF_RKSM_,@function
        .size           $_ZN7cutlass13device_kernelIN5flash19enable_sm80_to_sm89INS1_16FlashAttnBwdSm80INS1_25CollectiveMainloopBwdSm80ILi2ELi2EN4cute5tupleIJNS5_1CILi128EEES8_NS7_ILi64EEEEEENS_10bfloat16_tEfNS_4arch4Sm80ELb0ELb1ELb1ELb0ELb0ELb0ELb0ELb0ELi2ELi4ELi4ELi4ELb0EEENS1_24CollectiveEpilogueBwdGQAISA_fSD_Li256ELb0ELb0EEENS1_19SingleTileSchedulerILb0ELb0ELb0ELi128EEEEEEEEEvNT_6ParamsE$_ZN4cute3eso3ESOILb0ELb0EJNS_6LayoutINS_5tupleIJNS3_IJNS_1CILi8EEENS4_ILi1EEEEEENS3_IJNS4_ILi2EEEEEEEEENS3_IJNS3_IJS6_NS4_ILi0EEEEEENS3_IJiEEEEEEEENS_10ViewEngineINS_8smem_ptrIPN7cutlass10bfloat16_tEEEEEEEC2ERKSF_RKSM_,($_ZN7cutlass13device_kernelIN5flash19enable_sm80_to_sm89INS1_16FlashAttnBwdSm80INS1_25CollectiveMainloopBwdSm80ILi2ELi2EN4cute5tupleIJNS5_1CILi128EEES8_NS7_ILi64EEEEEENS_10bfloat16_tEfNS_4arch4Sm80ELb0ELb1ELb1ELb0ELb0ELb0ELb0ELb0ELi2ELi4ELi4ELi4ELb0EEENS1_24CollectiveEpilogueBwdGQAISA_fSD_Li256ELb0ELb0EEENS1_19SingleTileSchedulerILb0ELb0ELb0ELi128EEEEEEEEEvNT_6ParamsE$_ZN4cute3eso3ESOILb0ELb0EJNS_6LayoutINS_5tupleIJNS3_IJNS_1CILi8EEENS4_ILi1EEEEEENS4_ILi2EEEEEENS3_IJNS3_IJS6_NS4_ILi0EEEEEEiEEEEENS_10ViewEngineINS_8smem_ptrIPN7cutlass10bfloat16_tEEEEEEEC2ERKSD_RKSK_ - $_ZN7cutlass13device_kernelIN5flash19enable_sm80_to_sm89INS1_16FlashAttnBwdSm80INS1_25CollectiveMainloopBwdSm80ILi2ELi2EN4cute5tupleIJNS5_1CILi128EEES8_NS7_ILi64EEEEEENS_10bfloat16_tEfNS_4arch4Sm80ELb0ELb1ELb1ELb0ELb0ELb0ELb0ELb0ELi2ELi4ELi4ELi4ELb0EEENS1_24CollectiveEpilogueBwdGQAISA_fSD_Li256ELb0ELb0EEENS1_19SingleTileSchedulerILb0ELb0ELb0ELi128EEEEEEEEEvNT_6ParamsE$_ZN4cute3eso3ESOILb0ELb0EJNS_6LayoutINS_5tupleIJNS3_IJNS_1CILi8EEENS4_ILi1EEEEEENS3_IJNS4_ILi2EEEEEEEEENS3_IJNS3_IJS6_NS4_ILi0EEEEEENS3_IJiEEEEEEEENS_10ViewEngineINS_8smem_ptrIPN7cutlass10bfloat16_tEEEEEEEC2ERKSF_RKSM_)
$_ZN7cutlass13device_kernelIN5flash19enable_sm80_to_sm89INS1_16FlashAttnBwdSm80INS1_25CollectiveMainloopBwdSm80ILi2ELi2EN4cute5tupleIJNS5_1CILi128EEES8_NS7_ILi64EEEEEENS_10bfloat16_tEfNS_4arch4Sm80ELb0ELb1ELb1ELb0ELb0ELb0ELb0ELb0ELi2ELi4ELi4ELi4ELb0EEENS1_24CollectiveEpilogueBwdGQAISA_fSD_Li256ELb0ELb0EEENS1_19SingleTileSchedulerILb0ELb0ELb0ELi128EEEEEEEEEvNT_6ParamsE$_ZN4cute3eso3ESOILb0ELb0EJNS_6LayoutINS_5tupleIJNS3_IJNS_1CILi8EEENS4_ILi1EEEEEENS3_IJNS4_ILi2EEEEEEEEENS3_IJNS3_IJS6_NS4_ILi0EEEEEENS3_IJiEEEEEEEENS_10ViewEngineINS_8smem_ptrIPN7cutlass10bfloat16_tEEEEEEEC2ERKSF_RKSM_:
[----:B------:R-:W-:Y:S02]  /*5d10*/  IADD3 R3, R67, -c[0x0][0x20], RZ ;  /* 0x8000080043037a10 */ /* 0x000fe40007ffe0ff */
[----:B------:R-:W-:-:S03]  /*5d20*/  IADD3 R2, R59, -c[0x0][0x20], RZ ;  /* 0x800008003b027a10 */ /* 0x000fc60007ffe0ff */
[----:B------:R1:W-:Y:S04]  /*5d30*/  STL [R3], R8 ;  /* 0x0000000803007387 */ /* 0x0003e80000100800 */
[----:B------:R-:W2:Y:S01]  /*5d40*/  LDL.64 R10, [R2] ;  /* 0x00000000020a7983 */ /* 0x000ea20000100a00 */
[----:B------:R-:W-:-:S03]  /*5d50*/  IMAD.MOV.U32 R7, RZ, RZ, 0x0 ;  /* 0x00000000ff077424 */ /* 0x000fc600078e00ff */
[----:B--2---:R1:W-:Y:S01]  /*5d60*/  STL.64 [R3+0x8], R10 ;  /* 0x0000080a03007387 */ /* 0x0043e20000100a00 */
[----:B------:R-:W-:Y:S05]  /*5d70*/  RET.REL.NODEC R6 `(_ZN7cutlass13device_kernelIN5flash19enable_sm80_to_sm89INS1_16FlashAttnBwdSm80INS1_25CollectiveMainloopBwdSm80ILi2ELi2EN4cute5tupleIJNS5_1CILi128EEES8_NS7_ILi64EEEEEENS_10bfloat16_tEfNS_4arch4Sm80ELb0ELb1ELb1ELb0ELb0ELb0ELb0ELb0ELi2ELi4ELi4ELi4ELb0EEENS1_24CollectiveEpilogueBwdGQAISA_fSD_Li256ELb0ELb0EEENS1_19SingleTileSchedulerILb0ELb0ELb0ELi128EEEEEEEEEvNT_6ParamsE) ;  /* 0xffffa28006007950 */ /* 0x000fea0003c3ffff */
        .type           $_ZN7cutlass13device_kernelIN5flash19enable_sm80_to_sm89INS1_16FlashAttnBwdSm80INS1_25CollectiveMainloopBwdSm80ILi2ELi2EN4cute5tupleIJNS5_1CILi128EEES8_NS7_ILi64EEEEEENS_10bfloat16_tEfNS_4arch4Sm80ELb0ELb1ELb1ELb0ELb0ELb0ELb0ELb0ELi2ELi4ELi4ELi4ELb0EEENS1_24CollectiveEpilogueBwdGQAISA_fSD_Li256ELb0ELb0EEENS1_19SingleTileSchedulerILb0ELb0ELb0ELi128EEEEEEEEEvNT_6ParamsE$_ZN4cute3eso3ESOILb0ELb0EJNS_6LayoutINS_5tupleIJNS3_IJNS_1CILi8EEENS4_ILi1EEEEEENS4_ILi2EEEEEENS3_IJNS3_IJS6_NS4_ILi0EEEEEEiEEEEENS_10ViewEngineINS_8smem_ptrIPN7cutlass10bfloat16_tEEEEEEEC2ERKSD_RKSK_,@function
        .size           $_ZN7cutlass13device_kernelIN5flash19enable_sm80_to_sm89INS1_16FlashAttnBwdSm80INS1_25CollectiveMainloopBwdSm80ILi2ELi2EN4cute5tupleIJNS5_1CILi128EEES8_NS7_ILi64EEEEEENS_10bfloat16_tEfNS_4arch4Sm80ELb0ELb1ELb1ELb0ELb0ELb0ELb0ELb0ELi2ELi4ELi4ELi4ELb0EEENS1_24CollectiveEpilogueBwdGQAISA_fSD_Li256ELb0ELb0EEENS1_19SingleTileSchedulerILb0ELb0ELb0ELi128EEEEEEEEEvNT_6ParamsE$_ZN4cute3eso3ESOILb0ELb0EJNS_6LayoutINS_5tupleIJNS3_IJNS_1CILi8EEENS4_ILi1EEEEEENS4_ILi2EEEEEENS3_IJNS3_IJS6_NS4_ILi0EEEEEEiEEEEENS_10ViewEngineINS_8smem_ptrIPN7cutlass10bfloat16_tEEEEEEEC2ERKSD_RKSK_,($_ZN7cutlass13device_kernelIN5flash19enable_sm80_to_sm89INS1_16FlashAttnBwdSm80INS1_25CollectiveMainloopBwdSm80ILi2ELi2EN4cute5tupleIJNS5_1CILi128EEES8_NS7_ILi64EEEEEENS_10bfloat16_tEfNS_4arch4Sm80ELb0ELb1ELb1ELb0ELb0ELb0ELb0ELb0ELi2ELi4ELi4ELi4ELb0EEENS1_24CollectiveEpilogueBwdGQAISA_fSD_Li256ELb0ELb0EEENS1_19SingleTileSchedulerILb0ELb0ELb0ELi128EEEEEEEEEvNT_6ParamsE$_ZN4cute3eso3ESOILb0ELb0EJNS_6LayoutINS_5tupleIJNS3_IJNS_1CILi8EEENS4_ILi1EEEEEENS4_ILi2EEEEEENS3_IJNS3_IJS6_NS4_ILi0EEEEEEiEEEEEiEEC2ERKSD_RKi - $_ZN7cutlass13device_kernelIN5flash19enable_sm80_to_sm89INS1_16FlashAttnBwdSm80INS1_25CollectiveMainloopBwdSm80ILi2ELi2EN4cute5tupleIJNS5_1CILi128EEES8_NS7_ILi64EEEEEENS_10bfloat16_tEfNS_4arch4Sm80ELb0ELb1ELb1ELb0ELb0ELb0ELb0ELb0ELi2ELi4ELi4ELi4ELb0EEENS1_24CollectiveEpilogueBwdGQAISA_fSD_Li256ELb0ELb0EEENS1_19SingleTileSchedulerILb0ELb0ELb0ELi128EEEEEEEEEvNT_6ParamsE$_ZN4cute3eso3ESOILb0ELb0EJNS_6LayoutINS_5tupleIJNS3_IJNS_1CILi8EEENS4_ILi1EEEEEENS4_ILi2EEEEEENS3_IJNS3_IJS6_NS4_ILi0EEEEEEiEEEEENS_10ViewEngineINS_8smem_ptrIPN7cutlass10bfloat16_tEEEEEEEC2ERKSD_RKSK_)
$_ZN7cutlass13device_kernelIN5flash19enable_sm80_to_sm89INS1_16FlashAttnBwdSm80INS1_25CollectiveMainloopBwdSm80ILi2ELi2EN4cute5tupleIJNS5_1CILi128EEES8_NS7_ILi64EEEEEENS_10bfloat16_tEfNS_4arch4Sm80ELb0ELb1ELb1ELb0ELb0ELb0ELb0ELb0ELi2ELi4ELi4ELi4ELb0EEENS1_24CollectiveEpilogueBwdGQAISA_fSD_Li256ELb0ELb0EEENS1_19SingleTileSchedulerILb0ELb0ELb0ELi128EEEEEEEEEvNT_6ParamsE$_ZN4cute3eso3ESOILb0ELb0EJNS_6LayoutINS_5tupleIJNS3_IJNS_1CILi8EEENS4_ILi1EEEEEENS4_ILi2EEEEEENS3_IJNS3_IJS6_NS4_ILi0EEEEEEiEEEEENS_10ViewEngineINS_8smem_ptrIPN7cutlass10bfloat16_tEEEEEEEC2ERKSD_RKSK_:
[----:B------:R-:W-:Y:S02]  /*5d80*/  IADD3 R3, R67, -c[0x0][0x20], RZ ;  /* 0x8000080043037a10 */ /* 0x000fe40007ffe0ff */
[----:B------:R-:W-:-:S03]  /*5d90*/  IADD3 R2, R59, -c[0x0][0x20], RZ ;  /* 0x800008003b027a10 */ /* 0x000fc60007ffe0ff */
[----:B------:R1:W-:Y:S04]  /*5da0*/  STL [R3], R6 ;  /* 0x0000000603007387 */ /* 0x0003e80000100800 */
[----:B------:R-:W2:Y:S01]  /*5db0*/  LDL.64 R8, [R2] ;  /* 0x0000000002087983 */ /* 0x000ea20000100a00 */
[----:B------:R-:W-:-:S03]  /*5dc0*/  IMAD.MOV.U32 R5, RZ, RZ, 0x0 ;  /* 0x00000000ff057424 */ /* 0x000fc600078e00ff */
[----:B--2---:R1:W-:Y:S01]  /*5dd0*/  STL.64 [R3+0x8], R8 ;  /* 0x0000080803007387 */ /* 0x0043e20000100a00 */
[----:B------:R-:W-:Y:S05]  /*5de0*/  RET.REL.NODEC R4 `(_ZN7cutlass13device_kernelIN5flash19enable_sm80_to_sm89INS1_16FlashAttnBwdSm80INS1_25CollectiveMainloopBwdSm80ILi2ELi2EN4cute5tupleIJNS5_1CILi128EEES8_NS7_ILi64EEEEEENS_10bfloat16_tEfNS_4arch4Sm80ELb0ELb1ELb1ELb0ELb0ELb0ELb0ELb0ELi2ELi4ELi4ELi4ELb0EEENS1_24CollectiveEpilogueBwdGQAISA_fSD_Li256ELb0ELb0EEENS1_19SingleTileSchedulerILb0ELb0ELb0ELi128EEEEEEEEEvNT_6ParamsE) ;  /* 0xffffa21004007950 */ /* 0x000fea0003c3ffff */
        .type           $_ZN7cutlass13device_kernelIN5flash19enable_sm80_to_sm89INS1_16FlashAttnBwdSm80INS1_25CollectiveMainloopBwdSm80ILi2ELi2EN4cute5tupleIJNS5_1CILi128EEES8_NS7_ILi64EEEEEENS_10bfloat16_tEfNS_4arch4Sm80ELb0ELb1ELb1ELb0ELb0ELb0ELb0ELb0ELi2ELi4ELi4ELi4ELb0EEENS1_24CollectiveEpilogueBwdGQAISA_fSD_Li256ELb0ELb0EEENS1_19SingleTileSchedulerILb0ELb0ELb0ELi128EEEEEEEEEvNT_6ParamsE$_ZN4cute3eso3ESOILb0ELb0EJNS_6LayoutINS_5tupleIJNS3_IJNS_1CILi8EEENS4_ILi1EEEEEENS4_ILi2EEEEEENS3_IJNS3_IJS6_NS4_ILi0EEEEEEiEEEEEiEEC2ERKSD_RKi,@function
        .size           $_ZN7cutlass13device_kernelIN5flash19enable_sm80_to_sm89INS1_16FlashAttnBwdSm80INS1_25CollectiveMainloopBwdSm80ILi2ELi2EN4cute5tupleIJNS5_1CILi128EEES8_NS7_ILi64EEEEEENS_10bfloat16_tEfNS_4arch4Sm80ELb0ELb1ELb1ELb0ELb0ELb0ELb0ELb0ELi2ELi4ELi4ELi4ELb0EEENS1_24CollectiveEpilogueBwdGQAISA_fSD_Li256ELb0ELb0EEENS1_19SingleTileSchedulerILb0ELb0ELb0ELi128EEEEEEEEEvNT_6ParamsE$_ZN4cute3eso3ESOILb0ELb0EJNS_6LayoutINS_5tupleIJNS3_IJNS_1CILi8EEENS4_ILi1EEEEEENS4_ILi2EEEEEENS3_IJNS3_IJS6_NS4_ILi0EEEEEEiEEEEEiEEC2ERKSD_RKi,($_ZN7cutlass13device_kernelIN5flash19enable_sm80_to_sm89INS1_16FlashAttnBwdSm80INS1_25CollectiveMainloopBwdSm80ILi2ELi2EN4cute5tupleIJNS5_1CILi128EEES8_NS7_ILi64EEEEEENS_10bfloat16_tEfNS_4arch4Sm80ELb0ELb1ELb1ELb0ELb0ELb0ELb0ELb0ELi2ELi4ELi4ELi4ELb0EEENS1_24CollectiveEpilogueBwdGQAISA_fSD_Li256ELb0ELb0EEENS1_19SingleTileSchedulerILb0ELb0ELb0ELi128EEEEEEEEEvNT_6ParamsE$_ZN4cute3eso3ESOILb0ELb0EJNS_6LayoutINS_5tupleIJNS3_IJNS_1CILi8EEENS4_ILi1EEEEEENS4_ILi2EEENS3_IJS8_S8_EEEEEENS3_IJNS3_IJS6_NS4_ILi0EEEEEENS4_ILi4096EEENS3_IJiiEEEEEEEENS_10ViewEngineINS_8smem_ptrIPN7cutlass10bfloat16_tEEEEEEEC2ERKSG_RKSN_ - $_ZN7cutlass13device_kernelIN5flash19enable_sm80_to_sm89INS1_16FlashAttnBwdSm80INS1_25CollectiveMainloopBwdSm80ILi2ELi2EN4cute5tupleIJNS5_1CILi128EEES8_NS7_ILi64EEEEEENS_10bfloat16_tEfNS_4arch4Sm80ELb0ELb1ELb1ELb0ELb0ELb0ELb0ELb0ELi2ELi4ELi4ELi4ELb0EEENS1_24CollectiveEpilogueBwdGQAISA_fSD_Li256ELb0ELb0EEENS1_19SingleTileSchedulerILb0ELb0ELb0ELi128EEEEEEEEEvNT_6ParamsE$_ZN4cute3eso3ESOILb0ELb0EJNS_6LayoutINS_5tupleIJNS3_IJNS_1CILi8EEENS4_ILi1EEEEEENS4_ILi2EEEEEENS3_IJNS3_IJS6_NS4_ILi0EEEEEEiEEEEEiEEC2ERKSD_RKi)
$_ZN7cutlass13device_kernelIN5flash19enable_sm80_to_sm89INS1_16FlashAttnBwdSm80INS1_25CollectiveMainloopBwdSm80ILi2ELi2EN4cute5tupleIJNS5_1CILi128EEES8_NS7_ILi64EEEEEENS_10bfloat16_tEfNS_4arch4Sm80ELb0ELb1ELb1ELb0ELb0ELb0ELb0ELb0ELi2ELi4ELi4ELi4ELb0EEENS1_24CollectiveEpilogueBwdGQAISA_fSD_Li256ELb0ELb0EEENS1_19SingleTileSchedulerILb0ELb0ELb0ELi128EEEEEEEEEvNT_6ParamsE$_ZN4cute3eso3ESOILb0ELb0EJNS_6LayoutINS_5tupleIJNS3_IJNS_1CILi8EEENS4_ILi1EEEEEENS4_ILi2EEEEEENS3_IJNS3_IJS6_NS4_ILi0EEEEEEiEEEEEiEEC2ERKSD_RKi:
[----:B------:R-:W-:Y:S02]  /*5df0*/  IADD3 R3, R58, -c[0x0][0x20], RZ ;  /* 0x800008003a037a10 */ /* 0x000fe40007ffe0ff */
[----:B------:R-:W-:-:S03]  /*5e00*/  IADD3 R2, R61, -c[0x0][0x20], RZ ;  /* 0x800008003d027a10 */ /* 0x000fc60007ffe0ff */
[----:B------:R1:W-:Y:S04]  /*5e10*/  STL [R3], R6 ;  /* 0x0000000603007387 */ /* 0x0003e80000100800 */
[----:B------:R-:W2:Y:S01]  /*5e20*/  LDL R2, [R2] ;  /* 0x0000000002027983 */ /* 0x000ea20000100800 */
[----:B------:R-:W-:-:S03]  /*5e30*/  IMAD.MOV.U32 R5, RZ, RZ, 0x0 ;  /* 0x00000000ff057424 */ /* 0x000fc600078e00ff */
[----:B--2---:R1:W-:Y:S01]  /*5e40*/  STL [R3+0x4], R2 ;  /* 0x0000040203007387 */ /* 0x0043e20000100800 */
[----:B------:R-:W-:Y:S05]  /*5e50*/  RET.REL.NODEC R4 `(_ZN7cutlass13device_kernelIN5flash19enable_sm80_to_sm89INS1_16FlashAttnBwdSm80INS1_25CollectiveMainloopBwdSm80ILi2ELi2EN4cute5tupleIJNS5_1CILi128EEES8_NS7_ILi64EEEEEENS_10bfloat16_tEfNS_4arch4Sm80ELb0ELb1ELb1ELb0ELb0ELb0ELb0ELb0ELi2ELi4ELi4ELi4ELb0EEENS1_24CollectiveEpilogueBwdGQAISA_fSD_Li256ELb0ELb0EEENS1_19SingleTileSchedulerILb0ELb0ELb0ELi128EEEEEEEEEvNT_6ParamsE) ;  /* 0xffffa1a004007950 */ /* 0x000fea0003c3ffff */
        .type           $_ZN7cutlass13device_kernelIN5flash19enable_sm80_to_sm89INS1_16FlashAttnBwdSm80INS1_25CollectiveMainloopBwdSm80ILi2ELi2EN4cute5tupleIJNS5_1CILi128EEES8_NS7_ILi64EEEEEENS_10bfloat16_tEfNS_4arch4Sm80ELb0ELb1ELb1ELb0ELb0ELb0ELb0ELb0ELi2ELi4ELi4ELi4ELb0EEENS1_24CollectiveEpilogueBwdGQAISA_fSD_Li256ELb0ELb0EEENS1_19SingleTileSchedulerILb0ELb0ELb0ELi128EEEEEEEEEvNT_6ParamsE$_ZN4cute3eso3ESOILb0ELb0EJNS_6LayoutINS_5tupleIJNS3_IJNS_1CILi8EEENS4_ILi1EEEEEENS4_ILi2EEENS3_IJS8_S8_EEEEEENS3_IJNS3_IJS6_NS4_ILi0EEEEEENS4_ILi4096EEENS3_IJiiEEEEEEEENS_10ViewEngineINS_8smem_ptrIPN7cutlass10bfloat16_tEEEEEEEC2ERKSG_RKSN_,@function
        .size           $_ZN7cutlass13device_kernelIN5flash19enable_sm80_to_sm89INS1_16FlashAttnBwdSm80INS1_25CollectiveMainloopBwdSm80ILi2ELi2EN4cute5tupleIJNS5_1CILi128EEES8_NS7_ILi64EEEEEENS_10bfloat16_tEfNS_4arch4Sm80ELb0ELb1ELb1ELb0ELb0ELb0ELb0ELb0ELi2ELi4ELi4ELi4ELb0EEENS1_24CollectiveEpilogueBwdGQAISA_fSD_Li256ELb0ELb0EEENS1_19SingleTileSchedulerILb0ELb0ELb0ELi128EEEEEEEEEvNT_6ParamsE$_ZN4cute3eso3ESOILb0ELb0EJNS_6LayoutINS_5tupleIJNS3_IJNS_1CILi8EEENS4_ILi1EEEEEENS4_ILi2EEENS3_IJS8_S8_EEEEEENS3_IJNS3_IJS6_NS4_ILi0EEEEEENS4_ILi4096EEENS3_IJiiEEEEEEEENS_10ViewEngineINS_8smem_ptrIPN7cutlass10bfloat16_tEEEEEEEC2ERKSG_RKSN_,($_ZN7cutlass13device_kernelIN5flash19enable_sm80_to_sm89INS1_16FlashAttnBwdSm80INS1_25CollectiveMainloopBwdSm80ILi2ELi2EN4cute5tupleIJNS5_1CILi128EEES8_NS7_ILi64EEEEEENS_10bfloat16_tEfNS_4arch4Sm80ELb0ELb1ELb1ELb0ELb0ELb0ELb0ELb0ELi2ELi4ELi4ELi4ELb0EEENS1_24CollectiveEpilogueBwdGQAISA_fSD_Li256ELb0ELb0EEENS1_19SingleTileSchedulerILb0ELb0ELb0ELi128EEEEEEEEEvNT_6ParamsE$_ZN4cute3eso3ESOILb0ELb0EJNS_6LayoutINS_5tupleIJNS3_IJNS_1CILi8EEENS4_ILi1EEEEEENS4_ILi2EEENS3_IJS8_S8_EEEEEENS3_IJNS3_IJS6_NS4_ILi0EEEEEENS4_ILi4096EEENS3_IJiiEEEEEEEEiEEC2ERKSG_RKi - $_ZN7cutlass13device_kernelIN5flash19enable_sm80_to_sm89INS1_16FlashAttnBwdSm80INS1_25CollectiveMainloopBwdSm80ILi2ELi2EN4cute5tupleIJNS5_1CILi128EEES8_NS7_ILi64EEEEEENS_10bfloat16_tEfNS_4arch4Sm80ELb0ELb1ELb1ELb0ELb0ELb0ELb0ELb0ELi2ELi4ELi4ELi4ELb0EEENS1_24CollectiveEpilogueBwdGQAISA_fSD_Li256ELb0ELb0EEENS1_19SingleTileSchedulerILb0ELb0ELb0ELi128EEEEEEEEEvNT_6ParamsE$_ZN4cute3eso3ESOILb0ELb0EJNS_6LayoutINS_5tupleIJNS3_IJNS_1CILi8EEENS4_ILi1EEEEEENS4_ILi2EEENS3_IJS8_S8_EEEEEENS3_IJNS3_IJS6_NS4_ILi0EEEEEENS4_ILi4096EEENS3_IJiiEEEEEEEENS_10ViewEngineINS_8smem_ptrIPN7cutlass10bfloat16_tEEEEEEEC2ERKSG_RKSN_)
$_ZN7cutlass13device_kernelIN5flash19enable_sm80_to_sm89INS1_16FlashAttnBwdSm80INS1_25CollectiveMainloopBwdSm80ILi2ELi2EN4cute5tupleIJNS5_1CILi128EEES8_NS7_ILi64EEEEEENS_10bfloat16_tEfNS_4arch4Sm80ELb0ELb1ELb1ELb0ELb0ELb0ELb0ELb0ELi2ELi4ELi4ELi4ELb0EEENS1_24CollectiveEpilogueBwdGQAISA_fSD_Li256ELb0ELb0EEENS1_19SingleTileSchedulerILb0ELb0ELb0ELi128EEEEEEEEEvNT_6ParamsE$_ZN4cute3eso3ESOILb0ELb0EJNS_6LayoutINS_5tupleIJNS3_IJNS_1CILi8EEENS4_ILi1EEEEEENS4_ILi2EEENS3_IJS8_S8_EEEEEENS3_IJNS3_IJS6_NS4_ILi0EEEEEENS4_ILi4096EEENS3_IJiiEEEEEEEENS_10ViewEngineINS_8smem_ptrIPN7cutlass10bfloat16_tEEEEEEEC2ERKSG_RKSN_:
[----:B------:R-:W-:Y:S02]  /*5e60*/  IADD3 R3, R25, -c[0x0][0x20], RZ ;  /* 0x8000080019037a10 */ /* 0x000fe40007ffe0ff */
[----:B------:R-:W-:-:S03]  /*5e70*/  IADD3 R2, R24, -c[0x0][0x20], RZ ;  /* 0x8000080018027a10 */ /* 0x000fc60007ffe0ff */
[----:B------:R1:W-:Y:S04]  /*5e80*/  STL.64 [R3], R4 ;  /* 0x0000000403007387 */ /* 0x0003e80000100a00 */
[----:B------:R-:W2:Y:S01]  /*5e90*/  LDL.64 R8, [R2] ;  /* 0x0000000002087983 */ /* 0x000ea20000100a00 */
[----:B------:R-:W-:-:S03]  /*5ea0*/  IMAD.MOV.U32 R7, RZ, RZ, 0x0 ;  /* 0x00000000ff077424 */ /* 0x000fc600078e00ff */
[----:B--2---:R1:W-:Y:S01]  /*5eb0*/  STL.64 [R3+0x8], R8 ;  /* 0x0000080803007387 */ /* 0x0043e20000100a00 */
[----:B------:R-:W-:Y:S05]  /*5ec0*/  RET.REL.NODEC R6 `(_ZN7cutlass13device_kernelIN5flash19enable_sm80_to_sm89INS1_16FlashAttnBwdSm80INS1_25CollectiveMainloopBwdSm80ILi2ELi2EN4cute5tupleIJNS5_1CILi128EEES8_NS7_ILi64EEEEEENS_10bfloat16_tEfNS_4arch4Sm80ELb0ELb1ELb1ELb0ELb0ELb0ELb0ELb0ELi2ELi4ELi4ELi4ELb0EEENS1_24CollectiveEpilogueBwdGQAISA_fSD_Li256ELb0ELb0EEENS1_19SingleTileSchedulerILb0ELb0ELb0ELi128EEEEEEEEEvNT_6ParamsE) ;  /* 0xffffa13006007950 */ /* 0x000fea0003c3ffff */
        .type           $_ZN7cutlass13device_kernelIN5flash19enable_sm80_to_sm89INS1_16FlashAttnBwdSm80INS1_25CollectiveMainloopBwdSm80ILi2ELi2EN4cute5tupleIJNS5_1CILi128EEES8_NS7_ILi64EEEEEENS_10bfloat16_tEfNS_4arch4Sm80ELb0ELb1ELb1ELb0ELb0ELb0ELb0ELb0ELi2ELi4ELi4ELi4ELb0EEENS1_24CollectiveEpilogueBwdGQAISA_fSD_Li256ELb0ELb0EEENS1_19SingleTileSchedulerILb0ELb0ELb0ELi128EEEEEEEEEvNT_6ParamsE$_ZN4cute3eso3ESOILb0ELb0EJNS_6LayoutINS_5tupleIJNS3_IJNS_1CILi8EEENS4_ILi1EEEEEENS4_ILi2EEENS3_IJS8_S8_EEEEEENS3_IJNS3_IJS6_NS4_ILi0EEEEEENS4_ILi4096EEENS3_IJiiEEEEEEEEiEEC2ERKSG_RKi,@function
        .size           $_ZN7cutlass13device_kernelIN5flash19enable_sm80_to_sm89INS1_16FlashAttnBwdSm80INS1_25CollectiveMainloopBwdSm80ILi2ELi2EN4cute5tupleIJNS5_1CILi128EEES8_NS7_ILi64EEEEEENS_10bfloat16_tEfNS_4arch4Sm80ELb0ELb1ELb1ELb0ELb0ELb0ELb0ELb0ELi2ELi4ELi4ELi4ELb0EEENS1_24CollectiveEpilogueBwdGQAISA_fSD_Li256ELb0ELb0EEENS1_19SingleTileSchedulerILb0ELb0ELb0ELi128EEEEEEEEEvNT_6ParamsE$_ZN4cute3eso3ESOILb0ELb0EJNS_6LayoutINS_5tupleIJNS3_IJNS_1CILi8EEENS4_ILi1EEEEEENS4_ILi2EEENS3_IJS8_S8_EEEEEENS3_IJNS3_IJS6_NS4_ILi0EEEEEENS4_ILi4096EEENS3_IJiiEEEEEEEEiEEC2ERKSG_RKi,($_ZN7cutlass13device_kernelIN5flash19enable_sm80_to_sm89INS1_16FlashAttnBwdSm80INS1_25CollectiveMainloopBwdSm80ILi2ELi2EN4cute5tupleIJNS5_1CILi128EEES8_NS7_ILi64EEEEEENS_10bfloat16_tEfNS_4arch4Sm80ELb0ELb1ELb1ELb0ELb0ELb0ELb0ELb0ELi2ELi4ELi4ELi4ELb0EEENS1_24CollectiveEpilogueBwdGQAISA_fSD_Li256ELb0ELb0EEENS1_19SingleTileSchedulerILb0ELb0ELb0ELi128EEEEEEEEEvNT_6ParamsE$_ZN4cute3eso3ESOILb0ELb0EJNS_6LayoutINS_5tupleIJNS3_IJNS_1CILi8EEENS4_ILi1EEEEEENS4_ILi2EEES5_EEENS3_IJNS3_IJS6_NS4_ILi0EEEEEEiNS4_ILi1024EEEEEEEENS_10ViewEngineINS_8smem_ptrIPN7cutlass10bfloat16_tEEEEEEEC2ERKSE_RKSL_ - $_ZN7cutlass13device_kernelIN5flash19enable_sm80_to_sm89INS1_16FlashAttnBwdSm80INS1_25CollectiveMainloopBwdSm80ILi2ELi2EN4cute5tupleIJNS5_1CILi128EEES8_NS7_ILi64EEEEEENS_10bfloat16_tEfNS_4arch4Sm80ELb0ELb1ELb1ELb0ELb0ELb0ELb0ELb0ELi2ELi4ELi4ELi4ELb0EEENS1_24CollectiveEpilogueBwdGQAISA_fSD_Li256ELb0ELb0EEENS1_19SingleTileSchedulerILb0ELb0ELb0ELi128EEEEEEEEEvNT_6ParamsE$_ZN4cute3eso3ESOILb0ELb0EJNS_6LayoutINS_5tupleIJNS3_IJNS_1CILi8EEENS4_ILi1EEEEEENS4_ILi2EEENS3_IJS8_S8_EEEEEENS3_IJNS3_IJS6_NS4_ILi0EEEEEENS4_ILi4096EEENS3_IJiiEEEEEEEEiEEC2ERKSG_RKi)
$_ZN7cutlass13device_kernelIN5flash19enable_sm80_to_sm89INS1_16FlashAttnBwdSm80INS1_25CollectiveMainloopBwdSm80ILi2ELi2EN4cute5tupleIJNS5_1CILi128EEES8_NS7_ILi64EEEEEENS_10bfloat16_tEfNS_4arch4Sm80ELb0ELb1ELb1ELb0ELb0ELb0ELb0ELb0ELi2ELi4ELi4ELi4ELb0EEENS1_24CollectiveEpilogueBwdGQAISA_fSD_Li256ELb0ELb0EEENS1_19SingleTileSchedulerILb0ELb0ELb0ELi128EEEEEEEEEvNT_6ParamsE$_ZN4cute3eso3ESOILb0ELb0EJNS_6LayoutINS_5tupleIJNS3_IJNS_1CILi8EEENS4_ILi1EEEEEENS4_ILi2EEENS3_IJS8_S8_EEEEEENS3_IJNS3_IJS6_NS4_ILi0EEEEEENS4_ILi4096EEENS3_IJiiEEEEEEEEiEEC2ERKSG_RKi:
[----:B------:R-:W-:Y:S02]  /*5ed0*/  IADD3 R5, R25, -c[0x0][0x20], RZ ;  /* 0x8000080019057a10 */ /* 0x000fe40007ffe0ff */
[----:B------:R-:W-:-:S03]  /*5ee0*/  IADD3 R4, R24, -c[0x0][0x20], RZ ;  /* 0x8000080018047a10 */ /* 0x000fc60007ffe0ff */
[----:B------:R1:W-:Y:S04]  /*5ef0*/  STL [R5], R2 ;  /* 0x0000000205007387 */ /* 0x0003e80000100800 */
[----:B------:R1:W-:Y:S04]  /*5f00*/  STL [R5+0x4], R3 ;  /* 0x0000040305007387 */ /* 0x0003e80000100800 */
[----:B------:R-:W2:Y:S01]  /*5f10*/  LDL R4, [R4] ;  /* 0x0000000004047983 */ /* 0x000ea20000100800 */
[----:B------:R-:W-:-:S03]  /*5f20*/  IMAD.MOV.U32 R7, RZ, RZ, 0x0 ;  /* 0x00000000ff077424 */ /* 0x000fc600078e00ff */
[----:B--2---:R1:W-:Y:S01]  /*5f30*/  STL [R5+0x8], R4 ;  /* 0x0000080405007387 */ /* 0x0043e20000100800 */
[----:B------:R-:W-:Y:S05]  /*5f40*/  RET.REL.NODEC R6 `(_ZN7cutlass13device_kernelIN5flash19enable_sm80_to_sm89INS1_16FlashAttnBwdSm80INS1_25CollectiveMainloopBwdSm80ILi2ELi2EN4cute5tupleIJNS5_1CILi128EEES8_NS7_ILi64EEEEEENS_10bfloat16_tEfNS_4arch4Sm80ELb0ELb1ELb1ELb0ELb0ELb0ELb0ELb0ELi2ELi4ELi4ELi4ELb0EEENS1_24CollectiveEpilogueBwdGQAISA_fSD_Li256ELb0ELb0EEENS1_19SingleTileSchedulerILb0ELb0ELb0ELi128EEEEEEEEEvNT_6ParamsE) ;  /* 0xffffa0b006007950 */ /* 0x000fea0003c3ffff */
        .type           $_ZN7cutlass13device_kernelIN5flash19enable_sm80_to_sm89INS1_16FlashAttnBwdSm80INS1_25CollectiveMainloopBwdSm80ILi2ELi2EN4cute5tupleIJNS5_1CILi128EEES8_NS7_ILi64EEEEEENS_10bfloat16_tEfNS_4arch4Sm80ELb0ELb1ELb1ELb0ELb0ELb0ELb0ELb0ELi2ELi4ELi4ELi4ELb0EEENS1_24CollectiveEpilogueBwdGQAISA_fSD_Li256ELb0ELb0EEENS1_19SingleTileSchedulerILb0ELb0ELb0ELi128EEEEEEEEEvNT_6ParamsE$_ZN4cute3eso3ESOILb0ELb0EJNS_6LayoutINS_5tupleIJNS3_IJNS_1CILi8EEENS4_ILi1EEEEEENS4_ILi2EEES5_EEENS3_IJNS3_IJS6_NS4_ILi0EEEEEEiNS4_ILi1024EEEEEEEENS_10ViewEngineINS_8smem_ptrIPN7cutlass10bfloat16_tEEEEEEEC2ERKSE_RKSL_,@function
        .size           $_ZN7cutlass13device_kernelIN5flash19enable_sm80_to_sm89INS1_16FlashAttnBwdSm80INS1_25CollectiveMainloopBwdSm80ILi2ELi2EN4cute5tupleIJNS5_1CILi128EEES8_NS7_ILi64EEEEEENS_10bfloat16_tEfNS_4arch4Sm80ELb0ELb1ELb1ELb0ELb0ELb0ELb0ELb0ELi2ELi4ELi4ELi4ELb0EEENS1_24CollectiveEpilogueBwdGQAISA_fSD_Li256ELb0ELb0EEENS1_19SingleTileSchedulerILb0ELb0ELb0ELi128EEEEEEEEEvNT_6ParamsE$_ZN4cute3eso3ESOILb0ELb0EJNS_6LayoutINS_5tupleIJNS3_IJNS_1CILi8EEENS4_ILi1EEEEEENS4_ILi2EEES5_EEENS3_IJNS3_IJS6_NS4_ILi0EEEEEEiNS4_ILi1024EEEEEEEENS_10ViewEngineINS_8smem_ptrIPN7cutlass10bfloat16_tEEEEEEEC2ERKSE_RKSL_,($_ZN7cutlass13device_kernelIN5flash19enable_sm80_to_sm89INS1_16FlashAttnBwdSm80INS1_25CollectiveMainloopBwdSm80ILi2ELi2EN4cute5tupleIJNS5_1CILi128EEES8_NS7_ILi64EEEEEENS_10bfloat16_tEfNS_4arch4Sm80ELb0ELb1ELb1ELb0ELb0ELb0ELb0ELb0ELi2ELi4ELi4ELi4ELb0EEENS1_24CollectiveEpilogueBwdGQAISA_fSD_Li256ELb0ELb0EEENS1_19SingleTileSchedulerILb0ELb0ELb0ELi128EEEEEEEEEvNT_6ParamsE$_ZN4cute3eso3ESOILb0ELb0EJNS_6LayoutINS_5tupleIJNS3_IJNS_1CILi8EEENS4_ILi1EEEEEENS4_ILi2EEES5_EEENS3_IJNS3_IJS6_NS4_ILi0EEEEEEiNS4_ILi1024EEEEEEEEiEEC2ERKSE_RKi - $_ZN7cutlass13device_kernelIN5flash19enable_sm80_to_sm89INS1_16FlashAttnBwdSm80INS1_25CollectiveMainloopBwdSm80ILi2ELi2EN4cute5tupleIJNS5_1CILi128EEES8_NS7_ILi64EEEEEENS_10bfloat16_tEfNS_4arch4Sm80ELb0ELb1ELb1ELb0ELb0ELb0ELb0ELb0ELi2ELi4ELi4ELi4ELb0EEENS1_24CollectiveEpilogueBwdGQAISA_fSD_Li256ELb0ELb0EEENS1_19SingleTileSchedulerILb0ELb0ELb0ELi128EEEEEEEEEvNT_6ParamsE$_ZN4cute3eso3ESOILb0ELb0EJNS_6LayoutINS_5tupleIJNS3_IJNS_1CILi8EEENS4_ILi1EEEEEENS4_ILi2EEES5_EEENS3_IJNS3_IJS6_NS4_ILi0EEEEEEiNS4_ILi1024EEEEEEEENS_10ViewEngineINS_8smem_ptrIPN7cutlass10bfloat16_tEEEEEEEC2ERKSE_RKSL_)
$_ZN7cutlass13device_kernelIN5flash19enable_sm80_to_sm89INS1_16FlashAttnBwdSm80INS1_25CollectiveMainloopBwdSm80ILi2ELi2EN4cute5tupleIJNS5_1CILi128EEES8_NS7_ILi64EEEEEENS_10bfloat16_tEfNS_4arch4Sm80ELb0ELb1ELb1ELb0ELb0ELb0ELb0ELb0ELi2ELi4ELi4ELi4ELb0EEENS1_24CollectiveEpilogueBwdGQAISA_fSD_Li256ELb0ELb0EEENS1_19SingleTileSchedulerILb0ELb0ELb0ELi128EEEEEEEEEvNT_6ParamsE$_ZN4cute3eso3ESOILb0ELb0EJNS_6LayoutINS_5tupleIJNS3_IJNS_1CILi8EEENS4_ILi1EEEEEENS4_ILi2EEES5_EEENS3_IJNS3_IJS6_NS4_ILi0EEEEEEiNS4_ILi1024EEEEEEEENS_10ViewEngineINS_8smem_ptrIPN7cutlass10bfloat16_tEEEEEEEC2ERKSE_RKSL_:
[----:B------:R-:W-:Y:S02]  /*5f50*/  IADD3 R3, R25, -c[0x0][0x20], RZ ;  /* 0x8000080019037a10 */ /* 0x000fe40007ffe0ff */
[----:B------:R-:W-:-:S03]  /*5f60*/  IADD3 R2, R24, -c[0x0][0x20], RZ ;  /* 0x8000080018027a10 */ /* 0x000fc60007ffe0ff */
[----:B------:R1:W-:Y:S04]  /*5f70*/  STL [R3], R6 ;  /* 0x0000000603007387 */ /* 0x0003e80000100800 */
[----:B------:R-:W2:Y:S01]  /*5f80*/  LDL.64 R8, [R2] ;  /* 0x0000000002087983 */ /* 0x000ea20000100a00 */
[----:B------:R-:W-:-:S03]  /*5f90*/  IMAD.MOV.U32 R5, RZ, RZ, 0x0 ;  /* 0x00000000ff057424 */ /* 0x000fc600078e00ff */
[----:B--2---:R1:W-:Y:S01]  /*5fa0*/  STL.64 [R3+0x8], R8 ;  /* 0x0000080803007387 */ /* 0x0043e20000100a00 */
[----:B------:R-:W-:Y:S05]  /*5fb0*/  RET.REL.NODEC R4 `(_ZN7cutlass13device_kernelIN5flash19enable_sm80_to_sm89INS1_16FlashAttnBwdSm80INS1_25CollectiveMainloopBwdSm80ILi2ELi2EN4cute5tupleIJNS5_1CILi128EEES8_NS7_ILi64EEEEEENS_10bfloat16_tEfNS_4arch4Sm80ELb0ELb1ELb1ELb0ELb0ELb0ELb0ELb0ELi2ELi4ELi4ELi4ELb0EEENS1_24CollectiveEpilogueBwdGQAISA_fSD_Li256ELb0ELb0EEENS1_19SingleTileSchedulerILb0ELb0ELb0ELi128EEEEEEEEEvNT_6ParamsE) ;  /* 0xffffa04004007950 */ /* 0x000fea0003c3ffff */
        .type           $_ZN7cutlass13device_kernelIN5flash19enable_sm80_to_sm89INS1_16FlashAttnBwdSm80INS1_25CollectiveMainloopBwdSm80ILi2ELi2EN4cute5tupleIJNS5_1CILi128EEES8_NS7_ILi64EEEEEENS_10bfloat16_tEfNS_4arch4Sm80ELb0ELb1ELb1ELb0ELb0ELb0ELb0ELb0ELi2ELi4ELi4ELi4ELb0EEENS1_24CollectiveEpilogueBwdGQAISA_fSD_Li256ELb0ELb0EEENS1_19SingleTileSchedulerILb0ELb0ELb0ELi128EEEEEEEEEvNT_6ParamsE$_ZN4cute3eso3ESOILb0ELb0EJNS_6LayoutINS_5tupleIJNS3_IJNS_1CILi8EEENS4_ILi1EEEEEENS4_ILi2EEES5_EEENS3_IJNS3_IJS6_NS4_ILi0EEEEEEiNS4_ILi1024EEEEEEEEiEEC2ERKSE_RKi,@function
        .size           $_ZN7cutlass13device_kernelIN5flash19enable_sm80_to_sm89INS1_16FlashAttnBwdSm80INS1_25CollectiveMainloopBwdSm80ILi2ELi2EN4cute5tupleIJNS5_1CILi128EEES8_NS7_ILi64EEEEEENS_10bfloat16_tEfNS_4arch4Sm80ELb0ELb1ELb1ELb0ELb0ELb0ELb0ELb0ELi2ELi4ELi4ELi4ELb0EEENS1_24CollectiveEpilogueBwdGQAISA_fSD_Li256ELb0ELb0EEENS1_19SingleTileSchedulerILb0ELb0ELb0ELi128EEEEEEEEEvNT_6ParamsE$_ZN4cute3eso3ESOILb0ELb0EJNS_6LayoutINS_5tupleIJNS3_IJNS_1CILi8EEENS4_ILi1EEEEEENS4_ILi2EEES5_EEENS3_IJNS3_IJS6_NS4_ILi0EEEEEEiNS4_ILi1024EEEEEEEEiEEC2ERKSE_RKi,($_ZN7cutlass13device_kernelIN5flash19enable_sm80_to_sm89INS1_16FlashAttnBwdSm80INS1_25CollectiveMainloopBwdSm80ILi2ELi2EN4cute5tupleIJNS5_1CILi128EEES8_NS7_ILi64EEEEEENS_10bfloat16_tEfNS_4arch4Sm80ELb0ELb1ELb1ELb0ELb0ELb0ELb0ELb0ELi2ELi4ELi4ELi4ELb0EEENS1_24CollectiveEpilogueBwdGQAISA_fSD_Li256ELb0ELb0EEENS1_19SingleTileSchedulerILb0ELb0ELb0ELi128EEEEEEEEEvNT_6ParamsE$_ZN4cute3eso3ESOILb0ELb0EJNS_6LayoutINS_5tupleIJNS3_IJNS_1CILi8EEENS4_ILi1EEEEEENS4_ILi4EEES6_EEENS3_IJNS3_IJS6_NS4_ILi0EEEEEElSA_EEEEENS_10ViewEngineINS_8gmem_ptrIPKN7cutlass10bfloat16_tEEEEEEEC2ERKSD_RKSL_ - $_ZN7cutlass13device_kernelIN5flash19enable_sm80_to_sm89INS1_16FlashAttnBwdSm80INS1_25CollectiveMainloopBwdSm80ILi2ELi2EN4cute5tupleIJNS5_1CILi128EEES8_NS7_ILi64EEEEEENS_10bfloat16_tEfNS_4arch4Sm80ELb0ELb1ELb1ELb0ELb0ELb0ELb0ELb0ELi2ELi4ELi4ELi4ELb0EEENS1_24CollectiveEpilogueBwdGQAISA_fSD_Li256ELb0ELb0EEENS1_19SingleTileSchedulerILb0ELb0ELb0ELi128EEEEEEEEEvNT_6ParamsE$_ZN4cute3eso3ESOILb0ELb0EJNS_6LayoutINS_5tupleIJNS3_IJNS_1CILi8EEENS4_ILi1EEEEEENS4_ILi2EEES5_EEENS3_IJNS3_IJS6_NS4_ILi0EEEEEEiNS4_ILi1024EEEEEEEEiEEC2ERKSE_RKi)
$_ZN7cutlass13device_kernelIN5flash19enable_sm80_to_sm89INS1_16FlashAttnBwdSm80INS1_25CollectiveMainloopBwdSm80ILi2ELi2EN4cute5tupleIJNS5_1CILi128EEES8_NS7_ILi64EEEEEENS_10bfloat16_tEfNS_4arch4Sm80ELb0ELb1ELb1ELb0ELb0ELb0ELb0ELb0ELi2ELi4ELi4ELi4ELb0EEENS1_24CollectiveEpilogueBwdGQAISA_fSD_Li256ELb0ELb0EEENS1_19SingleTileSchedulerILb0ELb0ELb0ELi128EEEEEEEEEvNT_6ParamsE$_ZN4cute3eso3ESOILb0ELb0EJNS_6LayoutINS_5tupleIJNS3_IJNS_1CILi8EEENS4_ILi1EEEEEENS4_ILi2EEES5_EEENS3_IJNS3_IJS6_NS4_ILi0EEEEEEiNS4_ILi1024EEEEEEEEiEEC2ERKSE_RKi:
        /* <DEDUP_REMOVED lines=8> */
        .type           $_ZN7cutlass13device_kernelIN5flash19enable_sm80_to_sm89INS1_16FlashAttnBwdSm80INS1_25CollectiveMainloopBwdSm80ILi2ELi2EN4cute5tupleIJNS5_1CILi128EEES8_NS7_ILi64EEEEEENS_10bfloat16_tEfNS_4arch4Sm80ELb0ELb1ELb1ELb0ELb0ELb0ELb0ELb0ELi2ELi4ELi4ELi4ELb0EEENS1_24CollectiveEpilogueBwdGQAISA_fSD_Li256ELb0ELb0EEENS1_19SingleTileSchedulerILb0ELb0ELb0ELi128EEEEEEEEEvNT_6ParamsE$_ZN4cute3eso3ESOILb0ELb0EJNS_6LayoutINS_5tupleIJNS3_IJNS_1CILi8EEENS4_ILi1EEEEEENS4_ILi4EEES6_EEENS3_IJNS3_IJS6_NS4_ILi0EEEEEElSA_EEEEENS_10ViewEngineINS_8gmem_ptrIPKN7cutlass10bfloat16_tEEEEEEEC2ERKSD_RKSL_,@function
        .size           $_ZN7cutlass13device_kernelIN5flash19enable_sm80_to_sm89INS1_16FlashAttnBwdSm80INS1_25CollectiveMainloopBwdSm80ILi2ELi2EN4cute5tupleIJNS5_1CILi128EEES8_NS7_ILi64EEEEEENS_10bfloat16_tEfNS_4arch4Sm80ELb0ELb1ELb1ELb0ELb0ELb0ELb0ELb0ELi2ELi4ELi4ELi4ELb0EEENS1_24CollectiveEpilogueBwdGQAISA_fSD_Li256ELb0ELb0EEENS1_19SingleTileSchedulerILb0ELb0ELb0ELi128EEEEEEEEEvNT_6ParamsE$_ZN4cute3eso3ESOILb0ELb0EJNS_6LayoutINS_5tupleIJNS3_IJNS_1CILi8EEENS4_ILi1EEEEEENS4_ILi4EEES6_EEENS3_IJNS3_IJS6_NS4_ILi0EEEEEElSA_EEEEENS_10ViewEngineINS_8gmem_ptrIPKN7cutlass10bfloat16_tEEEEEEEC2ERKSD_RKSL_,($_ZN7cutlass13device_kernelIN5flash19enable_sm80_to_sm89INS1_16FlashAttnBwdSm80INS1_25CollectiveMainloopBwdSm80ILi2ELi2EN4cute5tupleIJNS5_1CILi128EEES8_NS7_ILi64EEEEEENS_10bfloat16_tEfNS_4arch4Sm80ELb0ELb1ELb1ELb0ELb0ELb0ELb0ELb0ELi2ELi4ELi4ELi4ELb0EEENS1_24CollectiveEpilogueBwdGQAISA_fSD_Li256ELb0ELb0EEENS1_19SingleTileSchedulerILb0ELb0ELb0ELi128EEEEEEEEEvNT_6ParamsE$_ZN4cute3eso3ESOILb0ELb0EJNS_6LayoutINS_5tupleIJNS3_IJNS_1CILi8EEENS4_ILi1EEEEEENS4_ILi4EEES6_EEENS3_IJNS3_IJS6_NS4_ILi0EEEEEElSA_EEEEElEEC2ERKSD_RKl - $_ZN7cutlass13device_kernelIN5flash19enable_sm80_to_sm89INS1_16FlashAttnBwdSm80INS1_25CollectiveMainloopBwdSm80ILi2ELi2EN4cute5tupleIJNS5_1CILi128EEES8_NS7_ILi64EEEEEENS_10bfloat16_tEfNS_4arch4Sm80ELb0ELb1ELb1ELb0ELb0ELb0ELb0ELb0ELi2ELi4ELi4ELi4ELb0EEENS1_24CollectiveEpilogueBwdGQAISA_fSD_Li256ELb0ELb0EEENS1_19SingleTileSchedulerILb0ELb0ELb0ELi128EEEEEEEEEvNT_6ParamsE$_ZN4cute3eso3ESOILb0ELb0EJNS_6LayoutINS_5tupleIJNS3_IJNS_1CILi8EEENS4_ILi1EEEEEENS4_ILi4EEES6_EEENS3_IJNS3_IJS6_NS4_ILi0EEEEEElSA_EEEEENS_10ViewEngineINS_8gmem_ptrIPKN7cutlass10bfloat16_tEEEEEEEC2ERKSD_RKSL_)
$_ZN7cutlass13device_kernelIN5flash19enable_sm80_to_sm89INS1_16FlashAttnBwdSm80INS1_25CollectiveMainloopBwdSm80ILi2ELi2EN4cute5tupleIJNS5_1CILi128EEES8_NS7_ILi64EEEEEENS_10bfloat16_tEfNS_4arch4Sm80ELb0ELb1ELb1ELb0ELb0ELb0ELb0ELb0ELi2ELi4ELi4ELi4ELb0EEENS1_24CollectiveEpilogueBwdGQAISA_fSD_Li256ELb0ELb0EEENS1_19SingleTileSchedulerILb0ELb0ELb0ELi128EEEEEEEEEvNT_6ParamsE$_ZN4cute3eso3ESOILb0ELb0EJNS_6LayoutINS_5tupleIJNS3_IJNS_1CILi8EEENS4_ILi1EEEEEENS4_ILi4EEES6_EEENS3_IJNS3_IJS6_NS4_ILi0EEEEEElSA_EEEEENS_10ViewEngineINS_8gmem_ptrIPKN7cutlass10bfloat16_tEEEEEEEC2ERKSD_RKSL_:
        /* <DEDUP_REMOVED lines=8> */
[----:B------:R-:W-:Y:S05]  /*60c0*/  RET.REL.NODEC R6 `(_ZN7cutlass13device_kernelIN5flash19enable_sm80_to_sm89INS1_16FlashAttnBwdSm80INS1_25CollectiveMainloopBwdSm80ILi2ELi2EN4cute5tupleIJNS5_1CILi128EEES8_NS7_ILi64EEEEEENS_10bfloat16_tEfNS_4arch4Sm80ELb0ELb1ELb1ELb0ELb0ELb0ELb0ELb0ELi2ELi4ELi4ELi4ELb0EEENS1_24CollectiveEpilogueBwdGQAISA_fSD_Li256ELb0ELb0EEENS1_19SingleTileSchedulerILb0ELb0ELb0ELi128EEEEEEEEEvNT_6ParamsE) ;  /* 0xffff9f3006007950 */ /* 0x000fea0003c3ffff */
        .type           $_ZN7cutlass13device_kernelIN5flash19enable_sm80_to_sm89INS1_16FlashAttnBwdSm80INS1_25CollectiveMainloopBwdSm80ILi2ELi2EN4cute5tupleIJNS5_1CILi128EEES8_NS7_ILi64EEEEEENS_10bfloat16_tEfNS_4arch4Sm80ELb0ELb1ELb1ELb0ELb0ELb0ELb0ELb0ELi2ELi4ELi4ELi4ELb0EEENS1_24CollectiveEpilogueBwdGQAISA_fSD_Li256ELb0ELb0EEENS1_19SingleTileSchedulerILb0ELb0ELb0ELi128EEEEEEEEEvNT_6ParamsE$_ZN4cute3eso3ESOILb0ELb0EJNS_6LayoutINS_5tupleIJNS3_IJNS_1CILi8EEENS4_ILi1EEEEEENS4_ILi4EEES6_EEENS3_IJNS3_IJS6_NS4_ILi0EEEEEElSA_EEEEElEEC2ERKSD_RKl,@function
        .size           $_ZN7cutlass13device_kernelIN5flash19enable_sm80_to_sm89INS1_16FlashAttnBwdSm80INS1_25CollectiveMainloopBwdSm80ILi2ELi2EN4cute5tupleIJNS5_1CILi128EEES8_NS7_ILi64EEEEEENS_10bfloat16_tEfNS_4arch4Sm80ELb0ELb1ELb1ELb0ELb0ELb0ELb0ELb0ELi2ELi4ELi4ELi4ELb0EEENS1_24CollectiveEpilogueBwdGQAISA_fSD_Li256ELb0ELb0EEENS1_19SingleTileSchedulerILb0ELb0ELb0ELi128EEEEEEEEEvNT_6ParamsE$_ZN4cute3eso3ESOILb0ELb0EJNS_6LayoutINS_5tupleIJNS3_IJNS_1CILi8EEENS4_ILi1EEEEEENS4_ILi4EEES6_EEENS3_IJNS3_IJS6_NS4_ILi0EEEEEElSA_EEEEElEEC2ERKSD_RKl,($_ZN7cutlass13device_kernelIN5flash19enable_sm80_to_sm89INS1_16FlashAttnBwdSm80INS1_25CollectiveMainloopBwdSm80ILi2ELi2EN4cute5tupleIJNS5_1CILi128EEES8_NS7_ILi64EEEEEENS_10bfloat16_tEfNS_4arch4Sm80ELb0ELb1ELb1ELb0ELb0ELb0ELb0ELb0ELi2ELi4ELi4ELi4ELb0EEENS1_24CollectiveEpilogueBwdGQAISA_fSD_Li256ELb0ELb0EEENS1_19SingleTileSchedulerILb0ELb0ELb0ELi128EEEEEEEEEvNT_6ParamsE$_ZN4cute3eso3ESOILb0ELb0EJiNS_5tupleIJiNS_1CILi0EEEEEEEEC2ERKiRKS5_ - $_ZN7cutlass13device_kernelIN5flash19enable_sm80_to_sm89INS1_16FlashAttnBwdSm80INS1_25CollectiveMainloopBwdSm80ILi2ELi2EN4cute5tupleIJNS5_1CILi128EEES8_NS7_ILi64EEEEEENS_10bfloat16_tEfNS_4arch4Sm80ELb0ELb1ELb1ELb0ELb0ELb0ELb0ELb0ELi2ELi4ELi4ELi4ELb0EEENS1_24CollectiveEpilogueBwdGQAISA_fSD_Li256ELb0ELb0EEENS1_19SingleTileSchedulerILb0ELb0ELb0ELi128EEEEEEEEEvNT_6ParamsE$_ZN4cute3eso3ESOILb0ELb0EJNS_6LayoutINS_5tupleIJNS3_IJNS_1CILi8EEENS4_ILi1EEEEEENS4_ILi4EEES6_EEENS3_IJNS3_IJS6_NS4_ILi0EEEEEElSA_EEEEElEEC2ERKSD_RKl)
$_ZN7cutlass13device_kernelIN5flash19enable_sm80_to_sm89INS1_16FlashAttnBwdSm80INS1_25CollectiveMainloopBwdSm80ILi2ELi2EN4cute5tupleIJNS5_1CILi128EEES8_NS7_ILi64EEEEEENS_10bfloat16_tEfNS_4arch4Sm80ELb0ELb1ELb1ELb0ELb0ELb0ELb0ELb0ELi2ELi4ELi4ELi4ELb0EEENS1_24CollectiveEpilogueBwdGQAISA_fSD_Li256ELb0ELb0EEENS1_19SingleTileSchedulerILb0ELb0ELb0ELi128EEEEEEEEEvNT_6ParamsE$_ZN4cute3eso3ESOILb0ELb0EJNS_6LayoutINS_5tupleIJNS3_IJNS_1CILi8EEENS4_ILi1EEEEEENS4_ILi4EEES6_EEENS3_IJNS3_IJS6_NS4_ILi0EEEEEElSA_EEEEElEEC2ERKSD_RKl:
[----:B------:R-:W-:Y:S02]  /*60d0*/  IADD3 R5, R81, -c[0x0][0x20], RZ ;  /* 0x8000080051057a10 */ /* 0x000fe40007ffe0ff */
[----:B------:R-:W-:-:S03]  /*60e0*/  IADD3 R4, R82, -c[0x0][0x20], RZ ;  /* 0x8000080052047a10 */ /* 0x000fc60007ffe0ff */
[----:B------:R1:W-:Y:S04]  /*60f0*/  STL.64 [R5], R2 ;  /* 0x0000000205007387 */ /* 0x0003e80000100a00 */
[----:B------:R-:W2:Y:S01]  /*6100*/  LDL.64 R8, [R4] ;  /* 0x0000000004087983 */ /* 0x000ea20000100a00 */
[----:B------:R-:W-:-:S03]  /*6110*/  IMAD.MOV.U32 R7, RZ, RZ, 0x0 ;  /* 0x00000000ff077424 */ /* 0x000fc600078e00ff */
[----:B--2---:R1:W-:Y:S01]  /*6120*/  STL.64 [R5+0x8], R8 ;  /* 0x0000080805007387 */ /* 0x0043e20000100a00 */
[----:B------:R-:W-:Y:S05]  /*6130*/  RET.REL.NODEC R6 `(_ZN7cutlass13device_kernelIN5flash19enable_sm80_to_sm89INS1_16FlashAttnBwdSm80INS1_25CollectiveMainloopBwdSm80ILi2ELi2EN4cute5tupleIJNS5_1CILi128EEES8_NS7_ILi64EEEEEENS_10bfloat16_tEfNS_4arch4Sm80ELb0ELb1ELb1ELb0ELb0ELb0ELb0ELb0ELi2ELi4ELi4ELi4ELb0EEENS1_24CollectiveEpilogueBwdGQAISA_fSD_Li256ELb0ELb0EEENS1_19SingleTileSchedulerILb0ELb0ELb0ELi128EEEEEEEEEvNT_6ParamsE) ;  /* 0xffff9ec006007950 */ /* 0x000fea0003c3ffff */
        .type           $_ZN7cutlass13device_kernelIN5flash19enable_sm80_to_sm89INS1_16FlashAttnBwdSm80INS1_25CollectiveMainloopBwdSm80ILi2ELi2EN4cute5tupleIJNS5_1CILi128EEES8_NS7_ILi64EEEEEENS_10bfloat16_tEfNS_4arch4Sm80ELb0ELb1ELb1ELb0ELb0ELb0ELb0ELb0ELi2ELi4ELi4ELi4ELb0EEENS1_24CollectiveEpilogueBwdGQAISA_fSD_Li256ELb0ELb0EEENS1_19SingleTileSchedulerILb0ELb0ELb0ELi128EEEEEEEEEvNT_6ParamsE$_ZN4cute3eso3ESOILb0ELb0EJiNS_5tupleIJiNS_1CILi0EEEEEEEEC2ERKiRKS5_,@function
        .size           $_ZN7cutlass13device_kernelIN5flash19enable_sm80_to_sm89INS1_16FlashAttnBwdSm80INS1_25CollectiveMainloopBwdSm80ILi2ELi2EN4cute5tupleIJNS5_1CILi128EEES8_NS7_ILi64EEEEEENS_10bfloat16_tEfNS_4arch4Sm80ELb0ELb1ELb1ELb0ELb0ELb0ELb0ELb0ELi2ELi4ELi4ELi4ELb0EEENS1_24CollectiveEpilogueBwdGQAISA_fSD_Li256ELb0ELb0EEENS1_19SingleTileSchedulerILb0ELb0ELb0ELi128EEEEEEEEEvNT_6ParamsE$_ZN4cute3eso3ESOILb0ELb0EJiNS_5tupleIJiNS_1CILi0EEEEEEEEC2ERKiRKS5_,($_ZN7cutlass13device_kernelIN5flash19enable_sm80_to_sm89INS1_16FlashAttnBwdSm80INS1_25CollectiveMainloopBwdSm80ILi2ELi2EN4cute5tupleIJNS5_1CILi128EEES8_NS7_ILi64EEEEEENS_10bfloat16_tEfNS_4arch4Sm80ELb0ELb1ELb1ELb0ELb0ELb0ELb0ELb0ELi2ELi4ELi4ELi4ELb0EEENS1_24CollectiveEpilogueBwdGQAISA_fSD_Li256ELb0ELb0EEENS1_19SingleTileSchedulerILb0ELb0ELb0ELi128EEEEEEEEEvNT_6ParamsE$_ZN4cute3eso3ESOILb0ELb0EJiNS_5tupleIJiiEEEEEC2ERKiRKS3_ - $_ZN7cutlass13device_kernelIN5flash19enable_sm80_to_sm89INS1_16FlashAttnBwdSm80INS1_25CollectiveMainloopBwdSm80ILi2ELi2EN4cute5tupleIJNS5_1CILi128EEES8_NS7_ILi64EEEEEENS_10bfloat16_tEfNS_4arch4Sm80ELb0ELb1ELb1ELb0ELb0ELb0ELb0ELb0ELi2ELi4ELi4ELi4ELb0EEENS1_24CollectiveEpilogueBwdGQAISA_fSD_Li256ELb0ELb0EEENS1_19SingleTileSchedulerILb0ELb0ELb0ELi128EEEEEEEEEvNT_6ParamsE$_ZN4cute3eso3ESOILb0ELb0EJiNS_5tupleIJiNS_1CILi0EEEEEEEEC2ERKiRKS5_)
$_ZN7cutlass13device_kernelIN5flash19enable_sm80_to_sm89INS1_16FlashAttnBwdSm80INS1_25CollectiveMainloopBwdSm80ILi2ELi2EN4cute5tupleIJNS5_1CILi128EEES8_NS7_ILi64EEEEEENS_10bfloat16_tEfNS_4arch4Sm80ELb0ELb1ELb1ELb0ELb0ELb0ELb0ELb0ELi2ELi4ELi4ELi4ELb0EEENS1_24CollectiveEpilogueBwdGQAISA_fSD_Li256ELb0ELb0EEENS1_19SingleTileSchedulerILb0ELb0ELb0ELi128EEEEEEEEEvNT_6ParamsE$_ZN4cute3eso3ESOILb0ELb0EJiNS_5tupleIJiNS_1CILi0EEEEEEEEC2ERKiRKS5_:
[----:B------:R-:W-:Y:S02]  /*6140*/  IADD3 R3, R3, -c[0x0][0x20], RZ ;  /* 0x8000080003037a10 */ /* 0x000fe40007ffe0ff */
[----:B------:R-:W-:-:S03]  /*6150*/  IADD3 R2, R2, -c[0x0][0x20], RZ ;  /* 0x8000080002027a10 */ /* 0x000fc60007ffe0ff */
[----:B------:R1:W-:Y:S04]  /*6160*/  STL [R3], R6 ;  /* 0x0000000603007387 */ /* 0x0003e80000100800 */
[----:B------:R-:W2:Y:S01]  /*6170*/  LDL R2, [R2] ;  /* 0x0000000002027983 */ /* 0x000ea20000100800 */
[----:B------:R-:W-:-:S03]  /*6180*/  IMAD.MOV.U32 R5, RZ, RZ, 0x0 ;  /* 0x00000000ff057424 */ /* 0x000fc600078e00ff */
[----:B--2---:R1:W-:Y:S01]  /*6190*/  STL [R3+0x4], R2 ;  /* 0x0000040203007387 */ /* 0x0043e20000100800 */
[----:B------:R-:W-:Y:S05]  /*61a0*/  RET.REL.NODEC R4 `(_ZN7cutlass13device_kernelIN5flash19enable_sm80_to_sm89INS1_16FlashAttnBwdSm80INS1_25CollectiveMainloopBwdSm80ILi2ELi2EN4cute5tupleIJNS5_1CILi128EEES8_NS7_ILi64EEEEEENS_10bfloat16_tEfNS_4arch4Sm80ELb0ELb1ELb1ELb0ELb0ELb0ELb0ELb0ELi2ELi4ELi4ELi4ELb0EEENS1_24CollectiveEpilogueBwdGQAISA_fSD_Li256ELb0ELb0EEENS1_19SingleTileSchedulerILb0ELb0ELb0ELi128EEEEEEEEEvNT_6ParamsE) ;  /* 0xffff9e5004007950 */ /* 0x000fea0003c3ffff */
        .type           $_ZN7cutlass13device_kernelIN5flash19enable_sm80_to_sm89INS1_16FlashAttnBwdSm80INS1_25CollectiveMainloopBwdSm80ILi2ELi2EN4cute5tupleIJNS5_1CILi128EEES8_NS7_ILi64EEEEEENS_10bfloat16_tEfNS_4arch4Sm80ELb0ELb1ELb1ELb0ELb0ELb0ELb0ELb0ELi2ELi4ELi4ELi4ELb0EEENS1_24CollectiveEpilogueBwdGQAISA_fSD_Li256ELb0ELb0EEENS1_19SingleTileSchedulerILb0ELb0ELb0ELi128EEEEEEEEEvNT_6ParamsE$_ZN4cute3eso3ESOILb0ELb0EJiNS_5tupleIJiiEEEEEC2ERKiRKS3_,@function
        .size           $_ZN7cutlass13device_kernelIN5flash19enable_sm80_to_sm89INS1_16FlashAttnBwdSm80INS1_25CollectiveMainloopBwdSm80ILi2ELi2EN4cute5tupleIJNS5_1CILi128EEES8_NS7_ILi64EEEEEENS_10bfloat16_tEfNS_4arch4Sm80ELb0ELb1ELb1ELb0ELb0ELb0ELb0ELb0ELi2ELi4ELi4ELi4ELb0EEENS1_24CollectiveEpilogueBwdGQAISA_fSD_Li256ELb0ELb0EEENS1_19SingleTileSchedulerILb0ELb0ELb0ELi128EEEEEEEEEvNT_6ParamsE$_ZN4cute3eso3ESOILb0ELb0EJiNS_5tupleIJiiEEEEEC2ERKiRKS3_,($_ZN7cutlass13device_kernelIN5flash19enable_sm80_to_sm89INS1_16FlashAttnBwdSm80INS1_25CollectiveMainloopBwdSm80ILi2ELi2EN4cute5tupleIJNS5_1CILi128EEES8_NS7_ILi64EEEEEENS_10bfloat16_tEfNS_4arch4Sm80ELb0ELb1ELb1ELb0ELb0ELb0ELb0ELb0ELi2ELi4ELi4ELi4ELb0EEENS1_24CollectiveEpilogueBwdGQAISA_fSD_Li256ELb0ELb0EEENS1_19SingleTileSchedulerILb0ELb0ELb0ELi128EEEEEEEEEvNT_6ParamsE$_ZN4cute3eso3ESOILb0ELb0EJiiEEC2ERKiS4_ - $_ZN7cutlass13device_kernelIN5flash19enable_sm80_to_sm89INS1_16FlashAttnBwdSm80INS1_25CollectiveMainloopBwdSm80ILi2ELi2EN4cute5tupleIJNS5_1CILi128EEES8_NS7_ILi64EEEEEENS_10bfloat16_tEfNS_4arch4Sm80ELb0ELb1ELb1ELb0ELb0ELb0ELb0ELb0ELi2ELi4ELi4ELi4ELb0EEENS1_24CollectiveEpilogueBwdGQAISA_fSD_Li256ELb0ELb0EEENS1_19SingleTileSchedulerILb0ELb0ELb0ELi128EEEEEEEEEvNT_6ParamsE$_ZN4cute3eso3ESOILb0ELb0EJiNS_5tupleIJiiEEEEEC2ERKiRKS3_)
$_ZN7cutlass13device_kernelIN5flash19enable_sm80_to_sm89INS1_16FlashAttnBwdSm80INS1_25CollectiveMainloopBwdSm80ILi2ELi2EN4cute5tupleIJNS5_1CILi128EEES8_NS7_ILi64EEEEEENS_10bfloat16_tEfNS_4arch4Sm80ELb0ELb1ELb1ELb0ELb0ELb0ELb0ELb0ELi2ELi4ELi4ELi4ELb0EEENS1_24CollectiveEpilogueBwdGQAISA_fSD_Li256ELb0ELb0EEENS1_19SingleTileSchedulerILb0ELb0ELb0ELi128EEEEEEEEEvNT_6ParamsE$_ZN4cute3eso3ESOILb0ELb0EJiNS_5tupleIJiiEEEEEC2ERKiRKS3_:
        /* <DEDUP_REMOVED lines=10> */
        .type           $_ZN7cutlass13device_kernelIN5flash19enable_sm80_to_sm89INS1_16FlashAttnBwdSm80INS1_25CollectiveMainloopBwdSm80ILi2ELi2EN4cute5tupleIJNS5_1CILi128EEES8_NS7_ILi64EEEEEENS_10bfloat16_tEfNS_4arch4Sm80ELb0ELb1ELb1ELb0ELb0ELb0ELb0ELb0ELi2ELi4ELi4ELi4ELb0EEENS1_24CollectiveEpilogueBwdGQAISA_fSD_Li256ELb0ELb0EEENS1_19SingleTileSchedulerILb0ELb0ELb0ELi128EEEEEEEEEvNT_6ParamsE$_ZN4cute3eso3ESOILb0ELb0EJiiEEC2ERKiS4_,@function
        .size           $_ZN7cutlass13device_kernelIN5flash19enable_sm80_to_sm89INS1_16FlashAttnBwdSm80INS1_25CollectiveMainloopBwdSm80ILi2ELi2EN4cute5tupleIJNS5_1CILi128EEES8_NS7_ILi64EEEEEENS_10bfloat16_tEfNS_4arch4Sm80ELb0ELb1ELb1ELb0ELb0ELb0ELb0ELb0ELi2ELi4ELi4ELi4ELb0EEENS1_24CollectiveEpilogueBwdGQAISA_fSD_Li256ELb0ELb0EEENS1_19SingleTileSchedulerILb0ELb0ELb0ELi128EEEEEEEEEvNT_6ParamsE$_ZN4cute3eso3ESOILb0ELb0EJiiEEC2ERKiS4_,($_ZN7cutlass13device_kernelIN5flash19enable_sm80_to_sm89INS1_16FlashAttnBwdSm80INS1_25CollectiveMainloopBwdSm80ILi2ELi2EN4cute5tupleIJNS5_1CILi128EEES8_NS7_ILi64EEEEEENS_10bfloat16_tEfNS_4arch4Sm80ELb0ELb1ELb1ELb0ELb0ELb0ELb0ELb0ELi2ELi4ELi4ELi4ELb0EEENS1_24CollectiveEpilogueBwdGQAISA_fSD_Li256ELb0ELb0EEENS1_19SingleTileSchedulerILb0ELb0ELb0ELi128EEEEEEEEEvNT_6ParamsE$_ZN4cute3eso3ESOILb0ELb0EJiiNS_1CILi0EEEEEC2ERKiS6_RKS3_ - $_ZN7cutlass13device_kernelIN5flash19enable_sm80_to_sm89INS1_16FlashAttnBwdSm80INS1_25CollectiveMainloopBwdSm80ILi2ELi2EN4cute5tupleIJNS5_1CILi128EEES8_NS7_ILi64EEEEEENS_10bfloat16_tEfNS_4arch4Sm80ELb0ELb1ELb1ELb0ELb0ELb0ELb0ELb0ELi2ELi4ELi4ELi4ELb0EEENS1_24CollectiveEpilogueBwdGQAISA_fSD_Li256ELb0ELb0EEENS1_19SingleTileSchedulerILb0ELb0ELb0ELi128EEEEEEEEEvNT_6ParamsE$_ZN4cute3eso3ESOILb0ELb0EJiiEEC2ERKiS4_)
$_ZN7cutlass13device_kernelIN5flash19enable_sm80_to_sm89INS1_16FlashAttnBwdSm80INS1_25CollectiveMainloopBwdSm80ILi2ELi2EN4cute5tupleIJNS5_1CILi128EEES8_NS7_ILi64EEEEEENS_10bfloat16_tEfNS_4arch4Sm80ELb0ELb1ELb1ELb0ELb0ELb0ELb0ELb0ELi2ELi4ELi4ELi4ELb0EEENS1_24CollectiveEpilogueBwdGQAISA_fSD_Li256ELb0ELb0EEENS1_19SingleTileSchedulerILb0ELb0ELb0ELi128EEEEEEEEEvNT_6ParamsE$_ZN4cute3eso3ESOILb0ELb0EJiiEEC2ERKiS4_:
[----:B------:R-:W-:Y:S02]  /*6250*/  IADD3 R3, R3, -c[0x0][0x20], RZ ;  /* 0x8000080003037a10 */ /* 0x000fe40007ffe0ff */
[----:B------:R-:W-:-:S03]  /*6260*/  IADD3 R2, R2, -c[0x0][0x20], RZ ;  /* 0x8000080002027a10 */ /* 0x000fc60007ffe0ff */
[----:B------:R1:W-:Y:S04]  /*6270*/  STL [R3], R10 ;  /* 0x0000000a03007387 */ /* 0x0003e80000100800 */
[----:B------:R-:W2:Y:S01]  /*6280*/  LDL R2, [R2] ;  /* 0x0000000002027983 */ /* 0x000ea20000100800 */
[----:B------:R-:W-:-:S03]  /*6290*/  IMAD.MOV.U32 R9, RZ, RZ, 0x0 ;  /* 0x00000000ff097424 */ /* 0x000fc600078e00ff */
[----:B--2---:R1:W-:Y:S01]  /*62a0*/  STL [R3+0x4], R2 ;  /* 0x0000040203007387 */ /* 0x0043e20000100800 */
[----:B------:R-:W-:Y:S05]  /*62b0*/  RET.REL.NODEC R8 `(_ZN7cutlass13device_kernelIN5flash19enable_sm80_to_sm89INS1_16FlashAttnBwdSm80INS1_25CollectiveMainloopBwdSm80ILi2ELi2EN4cute5tupleIJNS5_1CILi128EEES8_NS7_ILi64EEEEEENS_10bfloat16_tEfNS_4arch4Sm80ELb0ELb1ELb1ELb0ELb0ELb0ELb0ELb0ELi2ELi4ELi4ELi4ELb0EEENS1_24CollectiveEpilogueBwdGQAISA_fSD_Li256ELb0ELb0EEENS1_19SingleTileSchedulerILb0ELb0ELb0ELi128EEEEEEEEEvNT_6ParamsE) ;  /* 0xffff9d4008007950 */ /* 0x000fea0003c3ffff */
        .type           $_ZN7cutlass13device_kernelIN5flash19enable_sm80_to_sm89INS1_16FlashAttnBwdSm80INS1_25CollectiveMainloopBwdSm80ILi2ELi2EN4cute5tupleIJNS5_1CILi128EEES8_NS7_ILi64EEEEEENS_10bfloat16_tEfNS_4arch4Sm80ELb0ELb1ELb1ELb0ELb0ELb0ELb0ELb0ELi2ELi4ELi4ELi4ELb0EEENS1_24CollectiveEpilogueBwdGQAISA_fSD_Li256ELb0ELb0EEENS1_19SingleTileSchedulerILb0ELb0ELb0ELi128EEEEEEEEEvNT_6ParamsE$_ZN4cute3eso3ESOILb0ELb0EJiiNS_1CILi0EEEEEC2ERKiS6_RKS3_,@function
        .size           $_ZN7cutlass13device_kernelIN5flash19enable_sm80_to_sm89INS1_16FlashAttnBwdSm80INS1_25CollectiveMainloopBwdSm80ILi2ELi2EN4cute5tupleIJNS5_1CILi128EEES8_NS7_ILi64EEEEEENS_10bfloat16_tEfNS_4arch4Sm80ELb0ELb1ELb1ELb0ELb0ELb0ELb0ELb0ELi2ELi4ELi4ELi4ELb0EEENS1_24CollectiveEpilogueBwdGQAISA_fSD_Li256ELb0ELb0EEENS1_19SingleTileSchedulerILb0ELb0ELb0ELi128EEEEEEEEEvNT_6ParamsE$_ZN4cute3eso3ESOILb0ELb0EJiiNS_1CILi0EEEEEC2ERKiS6_RKS3_,($_ZN7cutlass13device_kernelIN5flash19enable_sm80_to_sm89INS1_16FlashAttnBwdSm80INS1_25CollectiveMainloopBwdSm80ILi2ELi2EN4cute5tupleIJNS5_1CILi128EEES8_NS7_ILi64EEEEEENS_10bfloat16_tEfNS_4arch4Sm80ELb0ELb1ELb1ELb0ELb0ELb0ELb0ELb0ELi2ELi4ELi4ELi4ELb0EEENS1_24CollectiveEpilogueBwdGQAISA_fSD_Li256ELb0ELb0EEENS1_19SingleTileSchedulerILb0ELb0ELb0ELi128EEEEEEEEEvNT_6ParamsE$_ZN4cute3eso3ESOILb0ELb0EJiiNS_1CILi1024EEEEEC2ERKiS6_RKS3_ - $_ZN7cutlass13device_kernelIN5flash19enable_sm80_to_sm89INS1_16FlashAttnBwdSm80INS1_25CollectiveMainloopBwdSm80ILi2ELi2EN4cute5tupleIJNS5_1CILi128EEES8_NS7_ILi64EEEEEENS_10bfloat16_tEfNS_4arch4Sm80ELb0ELb1ELb1ELb0ELb0ELb0ELb0ELb0ELi2ELi4ELi4ELi4ELb0EEENS1_24CollectiveEpilogueBwdGQAISA_fSD_Li256ELb0ELb0EEENS1_19SingleTileSchedulerILb0ELb0ELb0ELi128EEEEEEEEEvNT_6ParamsE$_ZN4cute3eso3ESOILb0ELb0EJiiNS_1CILi0EEEEEC2ERKiS6_RKS3_)
$_ZN7cutlass13device_kernelIN5flash19enable_sm80_to_sm89INS1_16FlashAttnBwdSm80INS1_25CollectiveMainloopBwdSm80ILi2ELi2EN4cute5tupleIJNS5_1CILi128EEES8_NS7_ILi64EEEEEENS_10bfloat16_tEfNS_4arch4Sm80ELb0ELb1ELb1ELb0ELb0ELb0ELb0ELb0ELi2ELi4ELi4ELi4ELb0EEENS1_24CollectiveEpilogueBwdGQAISA_fSD_Li256ELb0ELb0EEENS1_19SingleTileSchedulerILb0ELb0ELb0ELi128EEEEEEEEEvNT_6ParamsE$_ZN4cute3eso3ESOILb0ELb0EJiiNS_1CILi0EEEEEC2ERKiS6_RKS3_:
        /* <DEDUP_REMOVED lines=8> */
        .type           $_ZN7cutlass13device_kernelIN5flash19enable_sm80_to_sm89INS1_16FlashAttnBwdSm80INS1_25CollectiveMainloopBwdSm80ILi2ELi2EN4cute5tupleIJNS5_1CILi128EEES8_NS7_ILi64EEEEEENS_10bfloat16_tEfNS_4arch4Sm80ELb0ELb1ELb1ELb0ELb0ELb0ELb0ELb0ELi2ELi4ELi4ELi4ELb0EEENS1_24CollectiveEpilogueBwdGQAISA_fSD_Li256ELb0ELb0EEENS1_19SingleTileSchedulerILb0ELb0ELb0ELi128EEEEEEEEEvNT_6ParamsE$_ZN4cute3eso3ESOILb0ELb0EJiiNS_1CILi1024EEEEEC2ERKiS6_RKS3_,@function
        .size           $_ZN7cutlass13device_kernelIN5flash19enable_sm80_to_sm89INS1_16FlashAttnBwdSm80INS1_25CollectiveMainloopBwdSm80ILi2ELi2EN4cute5tupleIJNS5_1CILi128EEES8_NS7_ILi64EEEEEENS_10bfloat16_tEfNS_4arch4Sm80ELb0ELb1ELb1ELb0ELb0ELb0ELb0ELb0ELi2ELi4ELi4ELi4ELb0EEENS1_24CollectiveEpilogueBwdGQAISA_fSD_Li256ELb0ELb0EEENS1_19SingleTileSchedulerILb0ELb0ELb0ELi128EEEEEEEEEvNT_6ParamsE$_ZN4cute3eso3ESOILb0ELb0EJiiNS_1CILi1024EEEEEC2ERKiS6_RKS3_,($_ZN7cutlass13device_kernelIN5flash19enable_sm80_to_sm89INS1_16FlashAttnBwdSm80INS1_25CollectiveMainloopBwdSm80ILi2ELi2EN4cute5tupleIJNS5_1CILi128EEES8_NS7_ILi64EEEEEENS_10bfloat16_tEfNS_4arch4Sm80ELb0ELb1ELb1ELb0ELb0ELb0ELb0ELb0ELi2ELi4ELi4ELi4ELb0EEENS1_24CollectiveEpilogueBwdGQAISA_fSD_Li256ELb0ELb0EEENS1_19SingleTileSchedulerILb0ELb0ELb0ELi128EEEEEEEEEvNT_6ParamsE$_ZN4cute3eso3ESOILb0ELb0EJiiNS_1CILi144EEENS2_ILi512EEEEEC2ERKiS7_RKS3_RKS4_ - $_ZN7cutlass13device_kernelIN5flash19enable_sm80_to_sm89INS1_16FlashAttnBwdSm80INS1_25CollectiveMainloopBwdSm80ILi2ELi2EN4cute5tupleIJNS5_1CILi128EEES8_NS7_ILi64EEEEEENS_10bfloat16_tEfNS_4arch4Sm80ELb0ELb1ELb1ELb0ELb0ELb0ELb0ELb0ELi2ELi4ELi4ELi4ELb0EEENS1_24CollectiveEpilogueBwdGQAISA_fSD_Li256ELb0ELb0EEENS1_19SingleTileSchedulerILb0ELb0ELb0ELi128EEEEEEEEEvNT_6ParamsE$_ZN4cute3eso3ESOILb0ELb0EJiiNS_1CILi1024EEEEEC2ERKiS6_RKS3_)
$_ZN7cutlass13device_kernelIN5flash19enable_sm80_to_sm89INS1_16FlashAttnBwdSm80INS1_25CollectiveMainloopBwdSm80ILi2ELi2EN4cute5tupleIJNS5_1CILi128EEES8_NS7_ILi64EEEEEENS_10bfloat16_tEfNS_4arch4Sm80ELb0ELb1ELb1ELb0ELb0ELb0ELb0ELb0ELi2ELi4ELi4ELi4ELb0EEENS1_24CollectiveEpilogueBwdGQAISA_fSD_Li256ELb0ELb0EEENS1_19SingleTileSchedulerILb0ELb0ELb0ELi128EEEEEEEEEvNT_6ParamsE$_ZN4cute3eso3ESOILb0ELb0EJiiNS_1CILi1024EEEEEC2ERKiS6_RKS3_:
        /* <DEDUP_REMOVED lines=8> */
        .type           $_ZN7cutlass13device_kernelIN5flash19enable_sm80_to_sm89INS1_16FlashAttnBwdSm80INS1_25CollectiveMainloopBwdSm80ILi2ELi2EN4cute5tupleIJNS5_1CILi128EEES8_NS7_ILi64EEEEEENS_10bfloat16_tEfNS_4arch4Sm80ELb0ELb1ELb1ELb0ELb0ELb0ELb0ELb0ELi2ELi4ELi4ELi4ELb0EEENS1_24CollectiveEpilogueBwdGQAISA_fSD_Li256ELb0ELb0EEENS1_19SingleTileSchedulerILb0ELb0ELb0ELi128EEEEEEEEEvNT_6ParamsE$_ZN4cute3eso3ESOILb0ELb0EJiiNS_1CILi144EEENS2_ILi512EEEEEC2ERKiS7_RKS3_RKS4_,@function
        .size           $_ZN7cutlass13device_kernelIN5flash19enable_sm80_to_sm89INS1_16FlashAttnBwdSm80INS1_25CollectiveMainloopBwdSm80ILi2ELi2EN4cute5tupleIJNS5_1CILi128EEES8_NS7_ILi64EEEEEENS_10bfloat16_tEfNS_4arch4Sm80ELb0ELb1ELb1ELb0ELb0ELb0ELb0ELb0ELi2ELi4ELi4ELi4ELb0EEENS1_24CollectiveEpilogueBwdGQAISA_fSD_Li256ELb0ELb0EEENS1_19SingleTileSchedulerILb0ELb0ELb0ELi128EEEEEEEEEvNT_6ParamsE$_ZN4cute3eso3ESOILb0ELb0EJiiNS_1CILi144EEENS2_ILi512EEEEEC2ERKiS7_RKS3_RKS4_,($_ZN7cutlass13device_kernelIN5flash19enable_sm80_to_sm89INS1_16FlashAttnBwdSm80INS1_25CollectiveMainloopBwdSm80ILi2ELi2EN4cute5tupleIJNS5_1CILi128EEES8_NS7_ILi64EEEEEENS_10bfloat16_tEfNS_4arch4Sm80ELb0ELb1ELb1ELb0ELb0ELb0ELb0ELb0ELi2ELi4ELi4ELi4ELb0EEENS1_24CollectiveEpilogueBwdGQAISA_fSD_Li256ELb0ELb0EEENS1_19SingleTileSchedulerILb0ELb0ELb0ELi128EEEEEEEEEvNT_6ParamsE$_ZN4cute3eso3ESOILb0ELb0EJiiNS_1CILi72EEENS2_ILi512EEEEEC2ERKiS7_RKS3_RKS4_ - $_ZN7cutlass13device_kernelIN5flash19enable_sm80_to_sm89INS1_16FlashAttnBwdSm80INS1_25CollectiveMainloopBwdSm80ILi2ELi2EN4cute5tupleIJNS5_1CILi128EEES8_NS7_ILi64EEEEEENS_10bfloat16_tEfNS_4arch4Sm80ELb0ELb1ELb1ELb0ELb0ELb0ELb0ELb0ELi2ELi4ELi4ELi4ELb0EEENS1_24CollectiveEpilogueBwdGQAISA_fSD_Li256ELb0ELb0EEENS1_19SingleTileSchedulerILb0ELb0ELb0ELi128EEEEEEEEEvNT_6ParamsE$_ZN4cute3eso3ESOILb0ELb0EJiiNS_1CILi144EEENS2_ILi512EEEEEC2ERKiS7_RKS3_RKS4_)
$_ZN7cutlass13device_kernelIN5flash19enable_sm80_to_sm89INS1_16FlashAttnBwdSm80INS1_25CollectiveMainloopBwdSm80ILi2ELi2EN4cute5tupleIJNS5_1CILi128EEES8_NS7_ILi64EEEEEENS_10bfloat16_tEfNS_4arch4Sm80ELb0ELb1ELb1ELb0ELb0ELb0ELb0ELb0ELi2ELi4ELi4ELi4ELb0EEENS1_24CollectiveEpilogueBwdGQAISA_fSD_Li256ELb0ELb0EEENS1_19SingleTileSchedulerILb0ELb0ELb0ELi128EEEEEEEEEvNT_6ParamsE$_ZN4cute3eso3ESOILb0ELb0EJiiNS_1CILi144EEENS2_ILi512EEEEEC2ERKiS7_RKS3_RKS4_:
[----:B------:R-:W-:Y:S02]  /*63c0*/  IADD3 R6, R60, -c[0x0][0x20], RZ ;  /* 0x800008003c067a10 */ /* 0x000fe40007ffe0ff */
[----:B------:R-:W-:-:S03]  /*63d0*/  IADD3 R4, R4, -c[0x0][0x20], RZ ;  /* 0x8000080004047a10 */ /* 0x000fc60007ffe0ff */
[----:B------:R1:W-:Y:S04]  /*63e0*/  STL [R6], R3 ;  /* 0x0000000306007387 */ /* 0x0003e80000100800 */
[----:B------:R-:W2:Y:S01]  /*63f0*/  LDL R5, [R4] ;  /* 0x0000000004057983 */ /* 0x000ea20000100800 */
[----:B------:R-:W-:-:S03]  /*6400*/  IMAD.MOV.U32 R9, RZ, RZ, 0x0 ;  /* 0x00000000ff097424 */ /* 0x000fc600078e00ff */
[----:B--2---:R1:W-:Y:S01]  /*6410*/  STL [R6+0x4], R5 ;  /* 0x0000040506007387 */ /* 0x0043e20000100800 */
[----:B------:R-:W-:Y:S05]  /*6420*/  RET.REL.NODEC R8 `(_ZN7cutlass13device_kernelIN5flash19enable_sm80_to_sm89INS1_16FlashAttnBwdSm80INS1_25CollectiveMainloopBwdSm80ILi2ELi2EN4cute5tupleIJNS5_1CILi128EEES8_NS7_ILi64EEEEEENS_10bfloat16_tEfNS_4arch4Sm80ELb0ELb1ELb1ELb0ELb0ELb0ELb0ELb0ELi2ELi4ELi4ELi4ELb0EEENS1_24CollectiveEpilogueBwdGQAISA_fSD_Li256ELb0ELb0EEENS1_19SingleTileSchedulerILb0ELb0ELb0ELi128EEEEEEEEEvNT_6ParamsE) ;  /* 0xffff9bd008007950 */ /* 0x000fea0003c3ffff */
        .type           $_ZN7cutlass13device_kernelIN5flash19enable_sm80_to_sm89INS1_16FlashAttnBwdSm80INS1_25CollectiveMainloopBwdSm80ILi2ELi2EN4cute5tupleIJNS5_1CILi128EEES8_NS7_ILi64EEEEEENS_10bfloat16_tEfNS_4arch4Sm80ELb0ELb1ELb1ELb0ELb0ELb0ELb0ELb0ELi2ELi4ELi4ELi4ELb0EEENS1_24CollectiveEpilogueBwdGQAISA_fSD_Li256ELb0ELb0EEENS1_19SingleTileSchedulerILb0ELb0ELb0ELi128EEEEEEEEEvNT_6ParamsE$_ZN4cute3eso3ESOILb0ELb0EJiiNS_1CILi72EEENS2_ILi512EEEEEC2ERKiS7_RKS3_RKS4_,@function
        .size           $_ZN7cutlass13device_kernelIN5flash19enable_sm80_to_sm89INS1_16FlashAttnBwdSm80INS1_25CollectiveMainloopBwdSm80ILi2ELi2EN4cute5tupleIJNS5_1CILi128EEES8_NS7_ILi64EEEEEENS_10bfloat16_tEfNS_4arch4Sm80ELb0ELb1ELb1ELb0ELb0ELb0ELb0ELb0ELi2ELi4ELi4ELi4ELb0EEENS1_24CollectiveEpilogueBwdGQAISA_fSD_Li256ELb0ELb0EEENS1_19SingleTileSchedulerILb0ELb0ELb0ELi128EEEEEEEEEvNT_6ParamsE$_ZN4cute3eso3ESOILb0ELb0EJiiNS_1CILi72EEENS2_ILi512EEEEEC2ERKiS7_RKS3_RKS4_,($_ZN7cutlass13device_kernelIN5flash19enable_sm80_to_sm89INS1_16FlashAttnBwdSm80INS1_25CollectiveMainloopBwdSm80ILi2ELi2EN4cute5tupleIJNS5_1CILi128EEES8_NS7_ILi64EEEEEENS_10bfloat16_tEfNS_4arch4Sm80ELb0ELb1ELb1ELb0ELb0ELb0ELb0ELb0ELi2ELi4ELi4ELi4ELb0EEENS1_24CollectiveEpilogueBwdGQAISA_fSD_Li256ELb0ELb0EEENS1_19SingleTileSchedulerILb0ELb0ELb0ELi128EEEEEEEEEvNT_6ParamsE$_ZN4cute3eso3ESOILb0ELb0EJiiNS_1CILi8192EEEEEC2ERKiS6_RKS3_ - $_ZN7cutlass13device_kernelIN5flash19enable_sm80_to_sm89INS1_16FlashAttnBwdSm80INS1_25CollectiveMainloopBwdSm80ILi2ELi2EN4cute5tupleIJNS5_1CILi128EEES8_NS7_ILi64EEEEEENS_10bfloat16_tEfNS_4arch4Sm80ELb0ELb1ELb1ELb0ELb0ELb0ELb0ELb0ELi2ELi4ELi4ELi4ELb0EEENS1_24CollectiveEpilogueBwdGQAISA_fSD_Li256ELb0ELb0EEENS1_19SingleTileSchedulerILb0ELb0ELb0ELi128EEEEEEEEEvNT_6ParamsE$_ZN4cute3eso3ESOILb0ELb0EJiiNS_1CILi72EEENS2_ILi512EEEEEC2ERKiS7_RKS3_RKS4_)
$_ZN7cutlass13device_kernelIN5flash19enable_sm80_to_sm89INS1_16FlashAttnBwdSm80INS1_25CollectiveMainloopBwdSm80ILi2ELi2EN4cute5tupleIJNS5_1CILi128EEES8_NS7_ILi64EEEEEENS_10bfloat16_tEfNS_4arch4Sm80ELb0ELb1ELb1ELb0ELb0ELb0ELb0ELb0ELi2ELi4ELi4ELi4ELb0EEENS1_24CollectiveEpilogueBwdGQAISA_fSD_Li256ELb0ELb0EEENS1_19SingleTileSchedulerILb0ELb0ELb0ELi128EEEEEEEEEvNT_6ParamsE$_ZN4cute3eso3ESOILb0ELb0EJiiNS_1CILi72EEENS2_ILi512EEEEEC2ERKiS7_RKS3_RKS4_:
        /* <DEDUP_REMOVED lines=8> */
        .type           $_ZN7cutlass13device_kernelIN5flash19enable_sm80_to_sm89INS1_16FlashAttnBwdSm80INS1_25CollectiveMainloopBwdSm80ILi2ELi2EN4cute5tupleIJNS5_1CILi128EEES8_NS7_ILi64EEEEEENS_10bfloat16_tEfNS_4arch4Sm80ELb0ELb1ELb1ELb0ELb0ELb0ELb0ELb0ELi2ELi4ELi4ELi4ELb0EEENS1_24CollectiveEpilogueBwdGQAISA_fSD_Li256ELb0ELb0EEENS1_19SingleTileSchedulerILb0ELb0ELb0ELi128EEEEEEEEEvNT_6ParamsE$_ZN4cute3eso3ESOILb0ELb0EJiiNS_1CILi8192EEEEEC2ERKiS6_RKS3_,@function
        .size           $_ZN7cutlass13device_kernelIN5flash19enable_sm80_to_sm89INS1_16FlashAttnBwdSm80INS1_25CollectiveMainloopBwdSm80ILi2ELi2EN4cute5tupleIJNS5_1CILi128EEES8_NS7_ILi64EEEEEENS_10bfloat16_tEfNS_4arch4Sm80ELb0ELb1ELb1ELb0ELb0ELb0ELb0ELb0ELi2ELi4ELi4ELi4ELb0EEENS1_24CollectiveEpilogueBwdGQAISA_fSD_Li256ELb0ELb0EEENS1_19SingleTileSchedulerILb0ELb0ELb0ELi128EEEEEEEEEvNT_6ParamsE$_ZN4cute3eso3ESOILb0ELb0EJiiNS_1CILi8192EEEEEC2ERKiS6_RKS3_,($_ZN7cutlass13device_kernelIN5flash19enable_sm80_to_sm89INS1_16FlashAttnBwdSm80INS1_25CollectiveMainloopBwdSm80ILi2ELi2EN4cute5tupleIJNS5_1CILi128EEES8_NS7_ILi64EEEEEENS_10bfloat16_tEfNS_4arch4Sm80ELb0ELb1ELb1ELb0ELb0ELb0ELb0ELb0ELi2ELi4ELi4ELi4ELb0EEENS1_24CollectiveEpilogueBwdGQAISA_fSD_Li256ELb0ELb0EEENS1_19SingleTileSchedulerILb0ELb0ELb0ELi128EEEEEEEEEvNT_6ParamsE$_ZN4cute3eso3ESOILb0ELb0EJiiiEEC2ERKiS4_S4_ - $_ZN7cutlass13device_kernelIN5flash19enable_sm80_to_sm89INS1_16FlashAttnBwdSm80INS1_25CollectiveMainloopBwdSm80ILi2ELi2EN4cute5tupleIJNS5_1CILi128EEES8_NS7_ILi64EEEEEENS_10bfloat16_tEfNS_4arch4Sm80ELb0ELb1ELb1ELb0ELb0ELb0ELb0ELb0ELi2ELi4ELi4ELi4ELb0EEENS1_24CollectiveEpilogueBwdGQAISA_fSD_Li256ELb0ELb0EEENS1_19SingleTileSchedulerILb0ELb0ELb0ELi128EEEEEEEEEvNT_6ParamsE$_ZN4cute3eso3ESOILb0ELb0EJiiNS_1CILi8192EEEEEC2ERKiS6_RKS3_)
$_ZN7cutlass13device_kernelIN5flash19enable_sm80_to_sm89INS1_16FlashAttnBwdSm80INS1_25CollectiveMainloopBwdSm80ILi2ELi2EN4cute5tupleIJNS5_1CILi128EEES8_NS7_ILi64EEEEEENS_10bfloat16_tEfNS_4arch4Sm80ELb0ELb1ELb1ELb0ELb0ELb0ELb0ELb0ELi2ELi4ELi4ELi4ELb0EEENS1_24CollectiveEpilogueBwdGQAISA_fSD_Li256ELb0ELb0EEENS1_19SingleTileSchedulerILb0ELb0ELb0ELi128EEEEEEEEEvNT_6ParamsE$_ZN4cute3eso3ESOILb0ELb0EJiiNS_1CILi8192EEEEEC2ERKiS6_RKS3_:
[----:B------:R-:W-:Y:S02]  /*64b0*/  IADD3 R3, R3, -c[0x0][0x20], RZ ;  /* 0x8000080003037a10 */ /* 0x000fe40007ffe0ff */
[----:B------:R-:W-:-:S03]  /*64c0*/  IADD3 R2, R2, -c[0x0][0x20], RZ ;  /* 0x8000080002027a10 */ /* 0x000fc60007ffe0ff */
[----:B------:R1:W-:Y:S04]  /*64d0*/  STL [R3], R10 ;  /* 0x0000000a03007387 */ /* 0x0003e80000100800 */
[----:B------:R-:W2:Y:S01]  /*64e0*/  LDL R2, [R2] ;  /* 0x0000000002027983 */ /* 0x000ea20000100800 */
[----:B------:R-:W-:-:S03]  /*64f0*/  IMAD.MOV.U32 R9, RZ, RZ, 0x0 ;  /* 0x00000000ff097424 */ /* 0x000fc600078e00ff */
[----:B--2---:R1:W-:Y:S01]  /*6500*/  STL [R3+0x4], R2 ;  /* 0x0000040203007387 */ /* 0x0043e20000100800 */
[----:B------:R-:W-:Y:S05]  /*6510*/  RET.REL.NODEC R8 `(_ZN7cutlass13device_kernelIN5flash19enable_sm80_to_sm89INS1_16FlashAttnBwdSm80INS1_25CollectiveMainloopBwdSm80ILi2ELi2EN4cute5tupleIJNS5_1CILi128EEES8_NS7_ILi64EEEEEENS_10bfloat16_tEfNS_4arch4Sm80ELb0ELb1ELb1ELb0ELb0ELb0ELb0ELb0ELi2ELi4ELi4ELi4ELb0EEENS1_24CollectiveEpilogueBwdGQAISA_fSD_Li256ELb0ELb0EEENS1_19SingleTileSchedulerILb0ELb0ELb0ELi128EEEEEEEEEvNT_6ParamsE) ;  /* 0xffff9ae008007950 */ /* 0x000fea0003c3ffff */
        .type           $_ZN7cutlass13device_kernelIN5flash19enable_sm80_to_sm89INS1_16FlashAttnBwdSm80INS1_25CollectiveMainloopBwdSm80ILi2ELi2EN4cute5tupleIJNS5_1CILi128EEES8_NS7_ILi64EEEEEENS_10bfloat16_tEfNS_4arch4Sm80ELb0ELb1ELb1ELb0ELb0ELb0ELb0ELb0ELi2ELi4ELi4ELi4ELb0EEENS1_24CollectiveEpilogueBwdGQAISA_fSD_Li256ELb0ELb0EEENS1_19SingleTileSchedulerILb0ELb0ELb0ELi128EEEEEEEEEvNT_6ParamsE$_ZN4cute3eso3ESOILb0ELb0EJiiiEEC2ERKiS4_S4_,@function
        .size           $_ZN7cutlass13device_kernelIN5flash19enable_sm80_to_sm89INS1_16FlashAttnBwdSm80INS1_25CollectiveMainloopBwdSm80ILi2ELi2EN4cute5tupleIJNS5_1CILi128EEES8_NS7_ILi64EEEEEENS_10bfloat16_tEfNS_4arch4Sm80ELb0ELb1ELb1ELb0ELb0ELb0ELb0ELb0ELi2ELi4ELi4ELi4ELb0EEENS1_24CollectiveEpilogueBwdGQAISA_fSD_Li256ELb0ELb0EEENS1_19SingleTileSchedulerILb0ELb0ELb0ELi128EEEEEEEEEvNT_6ParamsE$_ZN4cute3eso3ESOILb0ELb0EJiiiEEC2ERKiS4_S4_,($_ZN7cutlass13device_kernelIN5flash19enable_sm80_to_sm89INS1_16FlashAttnBwdSm80INS1_25CollectiveMainloopBwdSm80ILi2ELi2EN4cute5tupleIJNS5_1CILi128EEES8_NS7_ILi64EEEEEENS_10bfloat16_tEfNS_4arch4Sm80ELb0ELb1ELb1ELb0ELb0ELb0ELb0ELb0ELi2ELi4ELi4ELi4ELb0EEENS1_24CollectiveEpilogueBwdGQAISA_fSD_Li256ELb0ELb0EEENS1_19SingleTileSchedulerILb0ELb0ELb0ELi128EEEEEEEEEvNT_6ParamsE$_ZN4cute3eso3ESOILb0ELb0EJiiiNS_1CILi0EEEEEC2ERKiS6_S6_RKS3_ - $_ZN7cutlass13device_kernelIN5flash19enable_sm80_to_sm89INS1_16FlashAttnBwdSm80INS1_25CollectiveMainloopBwdSm80ILi2ELi2EN4cute5tupleIJNS5_1CILi128EEES8_NS7_ILi64EEEEEENS_10bfloat16_tEfNS_4arch4Sm80ELb0ELb1ELb1ELb0ELb0ELb0ELb0ELb0ELi2ELi4ELi4ELi4ELb0EEENS1_24CollectiveEpilogueBwdGQAISA_fSD_Li256ELb0ELb0EEENS1_19SingleTileSchedulerILb0ELb0ELb0ELi128EEEEEEEEEvNT_6ParamsE$_ZN4cute3eso3ESOILb0ELb0EJiiiEEC2ERKiS4_S4_)
$_ZN7cutlass13device_kernelIN5flash19enable_sm80_to_sm89INS1_16FlashAttnBwdSm80INS1_25CollectiveMainloopBwdSm80ILi2ELi2EN4cute5tupleIJNS5_1CILi128EEES8_NS7_ILi64EEEEEENS_10bfloat16_tEfNS_4arch4Sm80ELb0ELb1ELb1ELb0ELb0ELb0ELb0ELb0ELi2ELi4ELi4ELi4ELb0EEENS1_24CollectiveEpilogueBwdGQAISA_fSD_Li256ELb0ELb0EEENS1_19SingleTileSchedulerILb0ELb0ELb0ELi128EEEEEEEEEvNT_6ParamsE$_ZN4cute3eso3ESOILb0ELb0EJiiiEEC2ERKiS4_S4_:
        /* <DEDUP_REMOVED lines=9> */
[----:B------:R-:W-:Y:S05]  /*65b0*/  RET.REL.NODEC R4 `(_ZN7cutlass13device_kernelIN5flash19enable_sm80_to_sm89INS1_16FlashAttnBwdSm80INS1_25CollectiveMainloopBwdSm80ILi2ELi2EN4cute5tupleIJNS5_1CILi128EEES8_NS7_ILi64EEEEEENS_10bfloat16_tEfNS_4arch4Sm80ELb0ELb1ELb1ELb0ELb0ELb0ELb0ELb0ELi2ELi4ELi4ELi4ELb0EEENS1_24CollectiveEpilogueBwdGQAISA_fSD_Li256ELb0ELb0EEENS1_19SingleTileSchedulerILb0ELb0ELb0ELi128EEEEEEEEEvNT_6ParamsE) ;  /* 0xffff9a4004007950 */ /* 0x000fea0003c3ffff */
        .type           $_ZN7cutlass13device_kernelIN5flash19enable_sm80_to_sm89INS1_16FlashAttnBwdSm80INS1_25CollectiveMainloopBwdSm80ILi2ELi2EN4cute5tupleIJNS5_1CILi128EEES8_NS7_ILi64EEEEEENS_10bfloat16_tEfNS_4arch4Sm80ELb0ELb1ELb1ELb0ELb0ELb0ELb0ELb0ELi2ELi4ELi4ELi4ELb0EEENS1_24CollectiveEpilogueBwdGQAISA_fSD_Li256ELb0ELb0EEENS1_19SingleTileSchedulerILb0ELb0ELb0ELi128EEEEEEEEEvNT_6ParamsE$_ZN4cute3eso3ESOILb0ELb0EJiiiNS_1CILi0EEEEEC2ERKiS6_S6_RKS3_,@function
        .size           $_ZN7cutlass13device_kernelIN5flash19enable_sm80_to_sm89INS1_16FlashAttnBwdSm80INS1_25CollectiveMainloopBwdSm80ILi2ELi2EN4cute5tupleIJNS5_1CILi128EEES8_NS7_ILi64EEEEEENS_10bfloat16_tEfNS_4arch4Sm80ELb0ELb1ELb1ELb0ELb0ELb0ELb0ELb0ELi2ELi4ELi4ELi4ELb0EEENS1_24CollectiveEpilogueBwdGQAISA_fSD_Li256ELb0ELb0EEENS1_19SingleTileSchedulerILb0ELb0ELb0ELi128EEEEEEEEEvNT_6ParamsE$_ZN4cute3eso3ESOILb0ELb0EJiiiNS_1CILi0EEEEEC2ERKiS6_S6_RKS3_,($_ZN7cutlass13device_kernelIN5flash19enable_sm80_to_sm89INS1_16FlashAttnBwdSm80INS1_25CollectiveMainloopBwdSm80ILi2ELi2EN4cute5tupleIJNS5_1CILi128EEES8_NS7_ILi64EEEEEENS_10bfloat16_tEfNS_4arch4Sm80ELb0ELb1ELb1ELb0ELb0ELb0ELb0ELb0ELi2ELi4ELi4ELi4ELb0EEENS1_24CollectiveEpilogueBwdGQAISA_fSD_Li256ELb0ELb0EEENS1_19SingleTileSchedulerILb0ELb0ELb0ELi128EEEEEEEEEvNT_6ParamsE$_ZN4cute3eso3ESOILb0ELb0EJiiiNS_1CILi144EEENS2_ILi512EEEEEC2ERKiS7_S7_RKS3_RKS4_ - $_ZN7cutlass13device_kernelIN5flash19enable_sm80_to_sm89INS1_16FlashAttnBwdSm80INS1_25CollectiveMainloopBwdSm80ILi2ELi2EN4cute5tupleIJNS5_1CILi128EEES8_NS7_ILi64EEEEEENS_10bfloat16_tEfNS_4arch4Sm80ELb0ELb1ELb1ELb0ELb0ELb0ELb0ELb0ELi2ELi4ELi4ELi4ELb0EEENS1_24CollectiveEpilogueBwdGQAISA_fSD_Li256ELb0ELb0EEENS1_19SingleTileSchedulerILb0ELb0ELb0ELi128EEEEEEEEEvNT_6ParamsE$_ZN4cute3eso3ESOILb0ELb0EJiiiNS_1CILi0EEEEEC2ERKiS6_S6_RKS3_)
$_ZN7cutlass13device_kernelIN5flash19enable_sm80_to_sm89INS1_16FlashAttnBwdSm80INS1_25CollectiveMainloopBwdSm80ILi2ELi2EN4cute5tupleIJNS5_1CILi128EEES8_NS7_ILi64EEEEEENS_10bfloat16_tEfNS_4arch4Sm80ELb0ELb1ELb1ELb0ELb0ELb0ELb0ELb0ELi2ELi4ELi4ELi4ELb0EEENS1_24CollectiveEpilogueBwdGQAISA_fSD_Li256ELb0ELb0EEENS1_19SingleTileSchedulerILb0ELb0ELb0ELi128EEEEEEEEEvNT_6ParamsE$_ZN4cute3eso3ESOILb0ELb0EJiiiNS_1CILi0EEEEEC2ERKiS6_S6_RKS3_:
        /* <DEDUP_REMOVED lines=10> */
[----:B------:R-:W-:Y:S05]  /*6660*/  RET.REL.NODEC R56 `(_ZN7cutlass13device_kernelIN5flash19enable_sm80_to_sm89INS1_16FlashAttnBwdSm80INS1_25CollectiveMainloopBwdSm80ILi2ELi2EN4cute5tupleIJNS5_1CILi128EEES8_NS7_ILi64EEEEEENS_10bfloat16_tEfNS_4arch4Sm80ELb0ELb1ELb1ELb0ELb0ELb0ELb0ELb0ELi2ELi4ELi4ELi4ELb0EEENS1_24CollectiveEpilogueBwdGQAISA_fSD_Li256ELb0ELb0EEENS1_19SingleTileSchedulerILb0ELb0ELb0ELi128EEEEEEEEEvNT_6ParamsE) ;  /* 0xffff999038007950 */ /* 0x000fea0003c3ffff */
        .type           $_ZN7cutlass13device_kernelIN5flash19enable_sm80_to_sm89INS1_16FlashAttnBwdSm80INS1_25CollectiveMainloopBwdSm80ILi2ELi2EN4cute5tupleIJNS5_1CILi128EEES8_NS7_ILi64EEEEEENS_10bfloat16_tEfNS_4arch4Sm80ELb0ELb1ELb1ELb0ELb0ELb0ELb0ELb0ELi2ELi4ELi4ELi4ELb0EEENS1_24CollectiveEpilogueBwdGQAISA_fSD_Li256ELb0ELb0EEENS1_19SingleTileSchedulerILb0ELb0ELb0ELi128EEEEEEEEEvNT_6ParamsE$_ZN4cute3eso3ESOILb0ELb0EJiiiNS_1CILi144EEENS2_ILi512EEEEEC2ERKiS7_S7_RKS3_RKS4_,@function
        .size           $_ZN7cutlass13device_kernelIN5flash19enable_sm80_to_sm89INS1_16FlashAttnBwdSm80INS1_25CollectiveMainloopBwdSm80ILi2ELi2EN4cute5tupleIJNS5_1CILi128EEES8_NS7_ILi64EEEEEENS_10bfloat16_tEfNS_4arch4Sm80ELb0ELb1ELb1ELb0ELb0ELb0ELb0ELb0ELi2ELi4ELi4ELi4ELb0EEENS1_24CollectiveEpilogueBwdGQAISA_fSD_Li256ELb0ELb0EEENS1_19SingleTileSchedulerILb0ELb0ELb0ELi128EEEEEEEEEvNT_6ParamsE$_ZN4cute3eso3ESOILb0ELb0EJiiiNS_1CILi144EEENS2_ILi512EEEEEC2ERKiS7_S7_RKS3_RKS4_,($_ZN7cutlass13device_kernelIN5flash19enable_sm80_to_sm89INS1_16FlashAttnBwdSm80INS1_25CollectiveMainloopBwdSm80ILi2ELi2EN4cute5tupleIJNS5_1CILi128EEES8_NS7_ILi64EEEEEENS_10bfloat16_tEfNS_4arch4Sm80ELb0ELb1ELb1ELb0ELb0ELb0ELb0ELb0ELi2ELi4ELi4ELi4ELb0EEENS1_24CollectiveEpilogueBwdGQAISA_fSD_Li256ELb0ELb0EEENS1_19SingleTileSchedulerILb0ELb0ELb0ELi128EEEEEEEEEvNT_6ParamsE$_ZN4cute3eso3ESOILb0ELb0EJiiiNS_1CILi72EEENS2_ILi512EEEEEC2ERKiS7_S7_RKS3_RKS4_ - $_ZN7cutlass13device_kernelIN5flash19enable_sm80_to_sm89INS1_16FlashAttnBwdSm80INS1_25CollectiveMainloopBwdSm80ILi2ELi2EN4cute5tupleIJNS5_1CILi128EEES8_NS7_ILi64EEEEEENS_10bfloat16_tEfNS_4arch4Sm80ELb0ELb1ELb1ELb0ELb0ELb0ELb0ELb0ELi2ELi4ELi4ELi4ELb0EEENS1_24CollectiveEpilogueBwdGQAISA_fSD_Li256ELb0ELb0EEENS1_19SingleTileSchedulerILb0ELb0ELb0ELi128EEEEEEEEEvNT_6ParamsE$_ZN4cute3eso3ESOILb0ELb0EJiiiNS_1CILi144EEENS2_ILi512EEEEEC2ERKiS7_S7_RKS3_RKS4_)
$_ZN7cutlass13device_kernelIN5flash19enable_sm80_to_sm89INS1_16FlashAttnBwdSm80INS1_25CollectiveMainloopBwdSm80ILi2ELi2EN4cute5tupleIJNS5_1CILi128EEES8_NS7_ILi64EEEEEENS_10bfloat16_tEfNS_4arch4Sm80ELb0ELb1ELb1ELb0ELb0ELb0ELb0ELb0ELi2ELi4ELi4ELi4ELb0EEENS1_24CollectiveEpilogueBwdGQAISA_fSD_Li256ELb0ELb0EEENS1_19SingleTileSchedulerILb0ELb0ELb0ELi128EEEEEEEEEvNT_6ParamsE$_ZN4cute3eso3ESOILb0ELb0EJiiiNS_1CILi144EEENS2_ILi512EEEEEC2ERKiS7_S7_RKS3_RKS4_:
        /* <DEDUP_REMOVED lines=11> */
        .type           $_ZN7cutlass13device_kernelIN5flash19enable_sm80_to_sm89INS1_16FlashAttnBwdSm80INS1_25CollectiveMainloopBwdSm80ILi2ELi2EN4cute5tupleIJNS5_1CILi128EEES8_NS7_ILi64EEEEEENS_10bfloat16_tEfNS_4arch4Sm80ELb0ELb1ELb1ELb0ELb0ELb0ELb0ELb0ELi2ELi4ELi4ELi4ELb0EEENS1_24CollectiveEpilogueBwdGQAISA_fSD_Li256ELb0ELb0EEENS1_19SingleTileSchedulerILb0ELb0ELb0ELi128EEEEEEEEEvNT_6ParamsE$_ZN4cute3eso3ESOILb0ELb0EJiiiNS_1CILi72EEENS2_ILi512EEEEEC2ERKiS7_S7_RKS3_RKS4_,@function
        .size           $_ZN7cutlass13device_kernelIN5flash19enable_sm80_to_sm89INS1_16FlashAttnBwdSm80INS1_25CollectiveMainloopBwdSm80ILi2ELi2EN4cute5tupleIJNS5_1CILi128EEES8_NS7_ILi64EEEEEENS_10bfloat16_tEfNS_4arch4Sm80ELb0ELb1ELb1ELb0ELb0ELb0ELb0ELb0ELi2ELi4ELi4ELi4ELb0EEENS1_24CollectiveEpilogueBwdGQAISA_fSD_Li256ELb0ELb0EEENS1_19SingleTileSchedulerILb0ELb0ELb0ELi128EEEEEEEEEvNT_6ParamsE$_ZN4cute3eso3ESOILb0ELb0EJiiiNS_1CILi72EEENS2_ILi512EEEEEC2ERKiS7_S7_RKS3_RKS4_,($_ZN7cutlass13device_kernelIN5flash19enable_sm80_to_sm89INS1_16FlashAttnBwdSm80INS1_25CollectiveMainloopBwdSm80ILi2ELi2EN4cute5tupleIJNS5_1CILi128EEES8_NS7_ILi64EEEEEENS_10bfloat16_tEfNS_4arch4Sm80ELb0ELb1ELb1ELb0ELb0ELb0ELb0ELb0ELi2ELi4ELi4ELi4ELb0EEENS1_24CollectiveEpilogueBwdGQAISA_fSD_Li256ELb0ELb0EEENS1_19SingleTileSchedulerILb0ELb0ELb0ELi128EEEEEEEEEvNT_6ParamsE$_ZN4cute3eso3ESOILb0ELb1EJNS_5tupleIJiNS2_IJiNS_1CILi0EEEEEEEEENS2_IJNS_10UnderscoreENS2_IJS7_S7_EEEEEEEEC2ERKS6_RKS9_ - $_ZN7cutlass13device_kernelIN5flash19enable_sm80_to_sm89INS1_16FlashAttnBwdSm80INS1_25CollectiveMainloopBwdSm80ILi2ELi2EN4cute5tupleIJNS5_1CILi128EEES8_NS7_ILi64EEEEEENS_10bfloat16_tEfNS_4arch4Sm80ELb0ELb1ELb1ELb0ELb0ELb0ELb0ELb0ELi2ELi4ELi4ELi4ELb0EEENS1_24CollectiveEpilogueBwdGQAISA_fSD_Li256ELb0ELb0EEENS1_19SingleTileSchedulerILb0ELb0ELb0ELi128EEEEEEEEEvNT_6ParamsE$_ZN4cute3eso3ESOILb0ELb0EJiiiNS_1CILi72EEENS2_ILi512EEEEEC2ERKiS7_S7_RKS3_RKS4_)
$_ZN7cutlass13device_kernelIN5flash19enable_sm80_to_sm89INS1_16FlashAttnBwdSm80INS1_25CollectiveMainloopBwdSm80ILi2ELi2EN4cute5tupleIJNS5_1CILi128EEES8_NS7_ILi64EEEEEENS_10bfloat16_tEfNS_4arch4Sm80ELb0ELb1ELb1ELb0ELb0ELb0ELb0ELb0ELi2ELi4ELi4ELi4ELb0EEENS1_24CollectiveEpilogueBwdGQAISA_fSD_Li256ELb0ELb0EEENS1_19SingleTileSchedulerILb0ELb0ELb0ELi128EEEEEEEEEvNT_6ParamsE$_ZN4cute3eso3ESOILb0ELb0EJiiiNS_1CILi72EEENS2_ILi512EEEEEC2ERKiS7_S7_RKS3_RKS4_:
        /* <DEDUP_REMOVED lines=11> */
        .type           $_ZN7cutlass13device_kernelIN5flash19enable_sm80_to_sm89INS1_16FlashAttnBwdSm80INS1_25CollectiveMainloopBwdSm80ILi2ELi2EN4cute5tupleIJNS5_1CILi128EEES8_NS7_ILi64EEEEEENS_10bfloat16_tEfNS_4arch4Sm80ELb0ELb1ELb1ELb0ELb0ELb0ELb0ELb0ELi2ELi4ELi4ELi4ELb0EEENS1_24CollectiveEpilogueBwdGQAISA_fSD_Li256ELb0ELb0EEENS1_19SingleTileSchedulerILb0ELb0ELb0ELi128EEEEEEEEEvNT_6ParamsE$_ZN4cute3eso3ESOILb0ELb1EJNS_5tupleIJiNS2_IJiNS_1CILi0EEEEEEEEENS2_IJNS_10UnderscoreENS2_IJS7_S7_EEEEEEEEC2ERKS6_RKS9_,@function
        .size           $_ZN7cutlass13device_kernelIN5flash19enable_sm80_to_sm89INS1_16FlashAttnBwdSm80INS1_25CollectiveMainloopBwdSm80ILi2ELi2EN4cute5tupleIJNS5_1CILi128EEES8_NS7_ILi64EEEEEENS_10bfloat16_tEfNS_4arch4Sm80ELb0ELb1ELb1ELb0ELb0ELb0ELb0ELb0ELi2ELi4ELi4ELi4ELb0EEENS1_24CollectiveEpilogueBwdGQAISA_fSD_Li256ELb0ELb0EEENS1_19SingleTileSchedulerILb0ELb0ELb0ELi128EEEEEEEEEvNT_6ParamsE$_ZN4cute3eso3ESOILb0ELb1EJNS_5tupleIJiNS2_IJiNS_1CILi0EEEEEEEEENS2_IJNS_10UnderscoreENS2_IJS7_S7_EEEEEEEEC2ERKS6_RKS9_,($_ZN7cutlass13device_kernelIN5flash19enable_sm80_to_sm89INS1_16FlashAttnBwdSm80INS1_25CollectiveMainloopBwdSm80ILi2ELi2EN4cute5tupleIJNS5_1CILi128EEES8_NS7_ILi64EEEEEENS_10bfloat16_tEfNS_4arch4Sm80ELb0ELb1ELb1ELb0ELb0ELb0ELb0ELb0ELi2ELi4ELi4ELi4ELb0EEENS1_24CollectiveEpilogueBwdGQAISA_fSD_Li256ELb0ELb0EEENS1_19SingleTileSchedulerILb0ELb0ELb0ELi128EEEEEEEEEvNT_6ParamsE$_ZN4cute3eso3ESOILb0ELb1EJNS_5tupleIJiNS2_IJiiEEEEEENS2_IJNS_10UnderscoreENS2_IJS5_S5_EEEEEEEEC2ERKS4_RKS7_ - $_ZN7cutlass13device_kernelIN5flash19enable_sm80_to_sm89INS1_16FlashAttnBwdSm80INS1_25CollectiveMainloopBwdSm80ILi2ELi2EN4cute5tupleIJNS5_1CILi128EEES8_NS7_ILi64EEEEEENS_10bfloat16_tEfNS_4arch4Sm80ELb0ELb1ELb1ELb0ELb0ELb0ELb0ELb0ELi2ELi4ELi4ELi4ELb0EEENS1_24CollectiveEpilogueBwdGQAISA_fSD_Li256ELb0ELb0EEENS1_19SingleTileSchedulerILb0ELb0ELb0ELi128EEEEEEEEEvNT_6ParamsE$_ZN4cute3eso3ESOILb0ELb1EJNS_5tupleIJiNS2_IJiNS_1CILi0EEEEEEEEENS2_IJNS_10UnderscoreENS2_IJS7_S7_EEEEEEEEC2ERKS6_RKS9_)
$_ZN7cutlass13device_kernelIN5flash19enable_sm80_to_sm89INS1_16FlashAttnBwdSm80INS1_25CollectiveMainloopBwdSm80ILi2ELi2EN4cute5tupleIJNS5_1CILi128EEES8_NS7_ILi64EEEEEENS_10bfloat16_tEfNS_4arch4Sm80ELb0ELb1ELb1ELb0ELb0ELb0ELb0ELb0ELi2ELi4ELi4ELi4ELb0EEENS1_24CollectiveEpilogueBwdGQAISA_fSD_Li256ELb0ELb0EEENS1_19SingleTileSchedulerILb0ELb0ELb0ELi128EEEEEEEEEvNT_6ParamsE$_ZN4cute3eso3ESOILb0ELb1EJNS_5tupleIJiNS2_IJiNS_1CILi0EEEEEEEEENS2_IJNS_10UnderscoreENS2_IJS7_S7_EEEEEEEEC2ERKS6_RKS9_:
[----:B------:R-:W-:Y:S01]  /*67d0*/  IADD3 R4, R4, -c[0x0][0x20], RZ ;  /* 0x8000080004047a10 */ /* 0x000fe20007ffe0ff */
[----:B------:R-:W-:Y:S01]  /*67e0*/  IMAD.MOV.U32 R8, RZ, RZ, R6 ;  /* 0x000000ffff087224 */ /* 0x000fe200078e0006 */
[----:B------:R-:W-:-:S03]  /*67f0*/  MOV R9, 0x0 ;  /* 0x0000000000097802 */ /* 0x000fc60000000f00 */
[----:B------:R1:W-:Y:S04]  /*6800*/  STL [R4], R2 ;  /* 0x0000000204007387 */ /* 0x0003e80000100800 */
[----:B------:R1:W-:Y:S01]  /*6810*/  STL [R4+0x4], R3 ;  /* 0x0000040304007387 */ /* 0x0003e20000100800 */
[----:B------:R-:W-:Y:S05]  /*6820*/  RET.REL.NODEC R8 `(_ZN7cutlass13device_kernelIN5flash19enable_sm80_to_sm89INS1_16FlashAttnBwdSm80INS1_25CollectiveMainloopBwdSm80ILi2ELi2EN4cute5tupleIJNS5_1CILi128EEES8_NS7_ILi64EEEEEENS_10bfloat16_tEfNS_4arch4Sm80ELb0ELb1ELb1ELb0ELb0ELb0ELb0ELb0ELi2ELi4ELi4ELi4ELb0EEENS1_24CollectiveEpilogueBwdGQAISA_fSD_Li256ELb0ELb0EEENS1_19SingleTileSchedulerILb0ELb0ELb0ELi128EEEEEEEEEvNT_6ParamsE) ;  /* 0xffff97d008007950 */ /* 0x000fea0003c3ffff */
        .type           $_ZN7cutlass13device_kernelIN5flash19enable_sm80_to_sm89INS1_16FlashAttnBwdSm80INS1_25CollectiveMainloopBwdSm80ILi2ELi2EN4cute5tupleIJNS5_1CILi128EEES8_NS7_ILi64EEEEEENS_10bfloat16_tEfNS_4arch4Sm80ELb0ELb1ELb1ELb0ELb0ELb0ELb0ELb0ELi2ELi4ELi4ELi4ELb0EEENS1_24CollectiveEpilogueBwdGQAISA_fSD_Li256ELb0ELb0EEENS1_19SingleTileSchedulerILb0ELb0ELb0ELi128EEEEEEEEEvNT_6ParamsE$_ZN4cute3eso3ESOILb0ELb1EJNS_5tupleIJiNS2_IJiiEEEEEENS2_IJNS_10UnderscoreENS2_IJS5_S5_EEEEEEEEC2ERKS4_RKS7_,@function
        .size           $_ZN7cutlass13device_kernelIN5flash19enable_sm80_to_sm89INS1_16FlashAttnBwdSm80INS1_25CollectiveMainloopBwdSm80ILi2ELi2EN4cute5tupleIJNS5_1CILi128EEES8_NS7_ILi64EEEEEENS_10bfloat16_tEfNS_4arch4Sm80ELb0ELb1ELb1ELb0ELb0ELb0ELb0ELb0ELi2ELi4ELi4ELi4ELb0EEENS1_24CollectiveEpilogueBwdGQAISA_fSD_Li256ELb0ELb0EEENS1_19SingleTileSchedulerILb0ELb0ELb0ELi128EEEEEEEEEvNT_6ParamsE$_ZN4cute3eso3ESOILb0ELb1EJNS_5tupleIJiNS2_IJiiEEEEEENS2_IJNS_10UnderscoreENS2_IJS5_S5_EEEEEEEEC2ERKS4_RKS7_,($_ZN7cutlass13device_kernelIN5flash19enable_sm80_to_sm89INS1_16FlashAttnBwdSm80INS1_25CollectiveMainloopBwdSm80ILi2ELi2EN4cute5tupleIJNS5_1CILi128EEES8_NS7_ILi64EEEEEENS_10bfloat16_tEfNS_4arch4Sm80ELb0ELb1ELb1ELb0ELb0ELb0ELb0ELb0ELi2ELi4ELi4ELi4ELb0EEENS1_24CollectiveEpilogueBwdGQAISA_fSD_Li256ELb0ELb0EEENS1_19SingleTileSchedulerILb0ELb0ELb0ELi128EEEEEEEEEvNT_6ParamsE$_ZN4cute3eso3ESOILb0ELb1EJNS_5tupleIJiiEEEEEC2ERKS3_ - $_ZN7cutlass13device_kernelIN5flash19enable_sm80_to_sm89INS1_16FlashAttnBwdSm80INS1_25CollectiveMainloopBwdSm80ILi2ELi2EN4cute5tupleIJNS5_1CILi128EEES8_NS7_ILi64EEEEEENS_10bfloat16_tEfNS_4arch4Sm80ELb0ELb1ELb1ELb0ELb0ELb0ELb0ELb0ELi2ELi4ELi4ELi4ELb0EEENS1_24CollectiveEpilogueBwdGQAISA_fSD_Li256ELb0ELb0EEENS1_19SingleTileSchedulerILb0ELb0ELb0ELi128EEEEEEEEEvNT_6ParamsE$_ZN4cute3eso3ESOILb0ELb1EJNS_5tupleIJiNS2_IJiiEEEEEENS2_IJNS_10UnderscoreENS2_IJS5_S5_EEEEEEEEC2ERKS4_RKS7_)
$_ZN7cutlass13device_kernelIN5flash19enable_sm80_to_sm89INS1_16FlashAttnBwdSm80INS1_25CollectiveMainloopBwdSm80ILi2ELi2EN4cute5tupleIJNS5_1CILi128EEES8_NS7_ILi64EEEEEENS_10bfloat16_tEfNS_4arch4Sm80ELb0ELb1ELb1ELb0ELb0ELb0ELb0ELb0ELi2ELi4ELi4ELi4ELb0EEENS1_24CollectiveEpilogueBwdGQAISA_fSD_Li256ELb0ELb0EEENS1_19SingleTileSchedulerILb0ELb0ELb0ELi128EEEEEEEEEvNT_6ParamsE$_ZN4cute3eso3ESOILb0ELb1EJNS_5tupleIJiNS2_IJiiEEEEEENS2_IJNS_10UnderscoreENS2_IJS5_S5_EEEEEEEEC2ERKS4_RKS7_:
[----:B------:R-:W-:Y:S01]  /*6830*/  IADD3 R4, R81, -c[0x0][0x20], RZ ;  /* 0x8000080051047a10 */ /* 0x000fe20007ffe0ff */
[----:B------:R-:W-:Y:S01]  /*6840*/  IMAD.MOV.U32 R8, RZ, RZ, R6 ;  /* 0x000000ffff087224 */ /* 0x000fe200078e0006 */
[----:B------:R-:W-:-:S03]  /*6850*/  MOV R9, 0x0 ;  /* 0x0000000000097802 */ /* 0x000fc60000000f00 */
[----:B------:R1:W-:Y:S04]  /*6860*/  STL [R4], R2 ;  /* 0x0000000204007387 */ /* 0x0003e80000100800 */
[----:B------:R1:W-:Y:S04]  /*6870*/  STL [R4+0x4], R3 ;  /* 0x0000040304007387 */ /* 0x0003e80000100800 */
[----:B------:R1:W-:Y:S01]  /*6880*/  STL [R4+0x8], R5 ;  /* 0x0000080504007387 */ /* 0x0003e20000100800 */
[----:B------:R-:W-:Y:S05]  /*6890*/  RET.REL.NODEC R8 `(_ZN7cutlass13device_kernelIN5flash19enable_sm80_to_sm89INS1_16FlashAttnBwdSm80INS1_25CollectiveMainloopBwdSm80ILi2ELi2EN4cute5tupleIJNS5_1CILi128EEES8_NS7_ILi64EEEEEENS_10bfloat16_tEfNS_4arch4Sm80ELb0ELb1ELb1ELb0ELb0ELb0ELb0ELb0ELi2ELi4ELi4ELi4ELb0EEENS1_24CollectiveEpilogueBwdGQAISA_fSD_Li256ELb0ELb0EEENS1_19SingleTileSchedulerILb0ELb0ELb0ELi128EEEEEEEEEvNT_6ParamsE) ;  /* 0xffff976008007950 */ /* 0x000fea0003c3ffff */
        .type           $_ZN7cutlass13device_kernelIN5flash19enable_sm80_to_sm89INS1_16FlashAttnBwdSm80INS1_25CollectiveMainloopBwdSm80ILi2ELi2EN4cute5tupleIJNS5_1CILi128EEES8_NS7_ILi64EEEEEENS_10bfloat16_tEfNS_4arch4Sm80ELb0ELb1ELb1ELb0ELb0ELb0ELb0ELb0ELi2ELi4ELi4ELi4ELb0EEENS1_24CollectiveEpilogueBwdGQAISA_fSD_Li256ELb0ELb0EEENS1_19SingleTileSchedulerILb0ELb0ELb0ELi128EEEEEEEEEvNT_6ParamsE$_ZN4cute3eso3ESOILb0ELb1EJNS_5tupleIJiiEEEEEC2ERKS3_,@function
        .size           $_ZN7cutlass13device_kernelIN5flash19enable_sm80_to_sm89INS1_16FlashAttnBwdSm80INS1_25CollectiveMainloopBwdSm80ILi2ELi2EN4cute5tupleIJNS5_1CILi128EEES8_NS7_ILi64EEEEEENS_10bfloat16_tEfNS_4arch4Sm80ELb0ELb1ELb1ELb0ELb0ELb0ELb0ELb0ELi2ELi4ELi4ELi4ELb0EEENS1_24CollectiveEpilogueBwdGQAISA_fSD_Li256ELb0ELb0EEENS1_19SingleTileSchedulerILb0ELb0ELb0ELi128EEEEEEEEEvNT_6ParamsE$_ZN4cute3eso3ESOILb0ELb1EJNS_5tupleIJiiEEEEEC2ERKS3_,($_ZN7cutlass13device_kernelIN5flash19enable_sm80_to_sm89INS1_16FlashAttnBwdSm80INS1_25CollectiveMainloopBwdSm80ILi2ELi2EN4cute5tupleIJNS5_1CILi128EEES8_NS7_ILi64EEEEEENS_10bfloat16_tEfNS_4arch4Sm80ELb0ELb1ELb1ELb0ELb0ELb0ELb0ELb0ELi2ELi4ELi4ELi4ELb0EEENS1_24CollectiveEpilogueBwdGQAISA_fSD_Li256ELb0ELb0EEENS1_19SingleTileSchedulerILb0ELb0ELb0ELi128EEEEEEEEEvNT_6ParamsE$_ZN4cute3eso3ESOILb0ELb1EJNS_5tupleIJiiEEENS_1CILi1024EEEEEC2ERKS3_RKS5_ - $_ZN7cutlass13device_kernelIN5flash19enable_sm80_to_sm89INS1_16FlashAttnBwdSm80INS1_25CollectiveMainloopBwdSm80ILi2ELi2EN4cute5tupleIJNS5_1CILi128EEES8_NS7_ILi64EEEEEENS_10bfloat16_tEfNS_4arch4Sm80ELb0ELb1ELb1ELb0ELb0ELb0ELb0ELb0ELi2ELi4ELi4ELi4ELb0EEENS1_24CollectiveEpilogueBwdGQAISA_fSD_Li256ELb0ELb0EEENS1_19SingleTileSchedulerILb0ELb0ELb0ELi128EEEEEEEEEvNT_6ParamsE$_ZN4cute3eso3ESOILb0ELb1EJNS_5tupleIJiiEEEEEC2ERKS3_)
$_ZN7cutlass13device_kernelIN5flash19enable_sm80_to_sm89INS1_16FlashAttnBwdSm80INS1_25CollectiveMainloopBwdSm80ILi2ELi2EN4cute5tupleIJNS5_1CILi128EEES8_NS7_ILi64EEEEEENS_10bfloat16_tEfNS_4arch4Sm80ELb0ELb1ELb1ELb0ELb0ELb0ELb0ELb0ELi2ELi4ELi4ELi4ELb0EEENS1_24CollectiveEpilogueBwdGQAISA_fSD_Li256ELb0ELb0EEENS1_19SingleTileSchedulerILb0ELb0ELb0ELi128EEEEEEEEEvNT_6ParamsE$_ZN4cute3eso3ESOILb0ELb1EJNS_5tupleIJiiEEEEEC2ERKS3_:
[----:B------:R-:W-:Y:S01]  /*68a0*/  IADD3 R2, R2, -c[0x0][0x20], RZ ;  /* 0x8000080002027a10 */ /* 0x000fe20007ffe0ff */
[----:B------:R-:W-:Y:S01]  /*68b0*/  IMAD.MOV.U32 R8, RZ, RZ, R6 ;  /* 0x000000ffff087224 */ /* 0x000fe200078e0006 */
[----:B------:R-:W-:-:S03]  /*68c0*/  MOV R9, 0x0 ;  /* 0x0000000000097802 */ /* 0x000fc60000000f00 */
[----:B------:R1:W-:Y:S04]  /*68d0*/  STL [R2], R5 ;  /* 0x0000000502007387 */ /* 0x0003e80000100800 */
[----:B------:R1:W-:Y:S01]  /*68e0*/  STL [R2+0x4], R3 ;  /* 0x0000040302007387 */ /* 0x0003e20000100800 */
[----:B------:R-:W-:Y:S05]  /*68f0*/  RET.REL.NODEC R8 `(_ZN7cutlass13device_kernelIN5flash19enable_sm80_to_sm89INS1_16FlashAttnBwdSm80INS1_25CollectiveMainloopBwdSm80ILi2ELi2EN4cute5tupleIJNS5_1CILi128EEES8_NS7_ILi64EEEEEENS_10bfloat16_tEfNS_4arch4Sm80ELb0ELb1ELb1ELb0ELb0ELb0ELb0ELb0ELi2ELi4ELi4ELi4ELb0EEENS1_24CollectiveEpilogueBwdGQAISA_fSD_Li256ELb0ELb0EEENS1_19SingleTileSchedulerILb0ELb0ELb0ELi128EEEEEEEEEvNT_6ParamsE) ;  /* 0xffff970008007950 */ /* 0x000fea0003c3ffff */
        .type           $_ZN7cutlass13device_kernelIN5flash19enable_sm80_to_sm89INS1_16FlashAttnBwdSm80INS1_25CollectiveMainloopBwdSm80ILi2ELi2EN4cute5tupleIJNS5_1CILi128EEES8_NS7_ILi64EEEEEENS_10bfloat16_tEfNS_4arch4Sm80ELb0ELb1ELb1ELb0ELb0ELb0ELb0ELb0ELi2ELi4ELi4ELi4ELb0EEENS1_24CollectiveEpilogueBwdGQAISA_fSD_Li256ELb0ELb0EEENS1_19SingleTileSchedulerILb0ELb0ELb0ELi128EEEEEEEEEvNT_6ParamsE$_ZN4cute3eso3ESOILb0ELb1EJNS_5tupleIJiiEEENS_1CILi1024EEEEEC2ERKS3_RKS5_,@function
        .size           $_ZN7cutlass13device_kernelIN5flash19enable_sm80_to_sm89INS1_16FlashAttnBwdSm80INS1_25CollectiveMainloopBwdSm80ILi2ELi2EN4cute5tupleIJNS5_1CILi128EEES8_NS7_ILi64EEEEEENS_10bfloat16_tEfNS_4arch4Sm80ELb0ELb1ELb1ELb0ELb0ELb0ELb0ELb0ELi2ELi4ELi4ELi4ELb0EEENS1_24CollectiveEpilogueBwdGQAISA_fSD_Li256ELb0ELb0EEENS1_19SingleTileSchedulerILb0ELb0ELb0ELi128EEEEEEEEEvNT_6ParamsE$_ZN4cute3eso3ESOILb0ELb1EJNS_5tupleIJiiEEENS_1CILi1024EEEEEC2ERKS3_RKS5_,($_ZN7cutlass13device_kernelIN5flash19enable_sm80_to_sm89INS1_16FlashAttnBwdSm80INS1_25CollectiveMainloopBwdSm80ILi2ELi2EN4cute5tupleIJNS5_1CILi128EEES8_NS7_ILi64EEEEEENS_10bfloat16_tEfNS_4arch4Sm80ELb0ELb1ELb1ELb0ELb0ELb0ELb0ELb0ELi2ELi4ELi4ELi4ELb0EEENS1_24CollectiveEpilogueBwdGQAISA_fSD_Li256ELb0ELb0EEENS1_19SingleTileSchedulerILb0ELb0ELb0ELi128EEEEEEEEEvNT_6ParamsE$_ZN4cute3eso3ESOILb0ELb1EJNS_5tupleIJiiEEENS_1CILi8192EEEEEC2ERKS3_RKS5_ - $_ZN7cutlass13device_kernelIN5flash19enable_sm80_to_sm89INS1_16FlashAttnBwdSm80INS1_25CollectiveMainloopBwdSm80ILi2ELi2EN4cute5tupleIJNS5_1CILi128EEES8_NS7_ILi64EEEEEENS_10bfloat16_tEfNS_4arch4Sm80ELb0ELb1ELb1ELb0ELb0ELb0ELb0ELb0ELi2ELi4ELi4ELi4ELb0EEENS1_24CollectiveEpilogueBwdGQAISA_fSD_Li256ELb0ELb0EEENS1_19SingleTileSchedulerILb0ELb0ELb0ELi128EEEEEEEEEvNT_6ParamsE$_ZN4cute3eso3ESOILb0ELb1EJNS_5tupleIJiiEEENS_1CILi1024EEEEEC2ERKS3_RKS5_)
$_ZN7cutlass13device_kernelIN5flash19enable_sm80_to_sm89INS1_16FlashAttnBwdSm80INS1_25CollectiveMainloopBwdSm80ILi2ELi2EN4cute5tupleIJNS5_1CILi128EEES8_NS7_ILi64EEEEEENS_10bfloat16_tEfNS_4arch4Sm80ELb0ELb1ELb1ELb0ELb0ELb0ELb0ELb0ELi2ELi4ELi4ELi4ELb0EEENS1_24CollectiveEpilogueBwdGQAISA_fSD_Li256ELb0ELb0EEENS1_19SingleTileSchedulerILb0ELb0ELb0ELi128EEEEEEEEEvNT_6ParamsE$_ZN4cute3eso3ESOILb0ELb1EJNS_5tupleIJiiEEENS_1CILi1024EEEEEC2ERKS3_RKS5_:
[----:B------:R-:W-:Y:S01]  /*6900*/  IADD3 R2, R2, -c[0x0][0x20], RZ ;  /* 0x8000080002027a10 */ /* 0x000fe20007ffe0ff */
[----:B------:R-:W-:Y:S01]  /*6910*/  IMAD.MOV.U32 R8, RZ, RZ, R6 ;  /* 0x000000ffff087224 */ /* 0x000fe200078e0006 */
[----:B------:R-:W-:-:S03]  /*6920*/  MOV R9, 0x0 ;  /* 0x0000000000097802 */ /* 0x000fc60000000f00 */
[----:B------:R1:W-:Y:S04]  /*6930*/  STL [R2], R5 ;  /* 0x0000000502007387 */ /* 0x0003e80000100800 */
[----:B------:R1:W-:Y:S01]  /*6940*/  STL [R2+0x4], R3 ;  /* 0x0000040302007387 */ /* 0x0003e20000100800 */
[----:B------:R-:W-:Y:S05]  /*6950*/  RET.REL.NODEC R8 `(_ZN7cutlass13device_kernelIN5flash19enable_sm80_to_sm89INS1_16FlashAttnBwdSm80INS1_25CollectiveMainloopBwdSm80ILi2ELi2EN4cute5tupleIJNS5_1CILi128EEES8_NS7_ILi64EEEEEENS_10bfloat16_tEfNS_4arch4Sm80ELb0ELb1ELb1ELb0ELb0ELb0ELb0ELb0ELi2ELi4ELi4ELi4ELb0EEENS1_24CollectiveEpilogueBwdGQAISA_fSD_Li256ELb0ELb0EEENS1_19SingleTileSchedulerILb0ELb0ELb0ELi128EEEEEEEEEvNT_6ParamsE) ;  /* 0xffff96a008007950 */ /* 0x000fea0003c3ffff */
        .type           $_ZN7cutlass13device_kernelIN5flash19enable_sm80_to_sm89INS1_16FlashAttnBwdSm80INS1_25CollectiveMainloopBwdSm80ILi2ELi2EN4cute5tupleIJNS5_1CILi128EEES8_NS7_ILi64EEEEEENS_10bfloat16_tEfNS_4arch4Sm80ELb0ELb1ELb1ELb0ELb0ELb0ELb0ELb0ELi2ELi4ELi4ELi4ELb0EEENS1_24CollectiveEpilogueBwdGQAISA_fSD_Li256ELb0ELb0EEENS1_19SingleTileSchedulerILb0ELb0ELb0ELi128EEEEEEEEEvNT_6ParamsE$_ZN4cute3eso3ESOILb0ELb1EJNS_5tupleIJiiEEENS_1CILi8192EEEEEC2ERKS3_RKS5_,@function
        .size           $_ZN7cutlass13device_kernelIN5flash19enable_sm80_to_sm89INS1_16FlashAttnBwdSm80INS1_25CollectiveMainloopBwdSm80ILi2ELi2EN4cute5tupleIJNS5_1CILi128EEES8_NS7_ILi64EEEEEENS_10bfloat16_tEfNS_4arch4Sm80ELb0ELb1ELb1ELb0ELb0ELb0ELb0ELb0ELi2ELi4ELi4ELi4ELb0EEENS1_24CollectiveEpilogueBwdGQAISA_fSD_Li256ELb0ELb0EEENS1_19SingleTileSchedulerILb0ELb0ELb0ELi128EEEEEEEEEvNT_6ParamsE$_ZN4cute3eso3ESOILb0ELb1EJNS_5tupleIJiiEEENS_1CILi8192EEEEEC2ERKS3_RKS5_,($_ZN7cutlass13device_kernelIN5flash19enable_sm80_to_sm89INS1_16FlashAttnBwdSm80INS1_25CollectiveMainloopBwdSm80ILi2ELi2EN4cute5tupleIJNS5_1CILi128EEES8_NS7_ILi64EEEEEENS_10bfloat16_tEfNS_4arch4Sm80ELb0ELb1ELb1ELb0ELb0ELb0ELb0ELb0ELi2ELi4ELi4ELi4ELb0EEENS1_24CollectiveEpilogueBwdGQAISA_fSD_Li256ELb0ELb0EEENS1_19SingleTileSchedulerILb0ELb0ELb0ELi128EEEEEEEEEvNT_6ParamsE$_ZN4cute3eso3ESOILb0ELb1EJNS_6LayoutINS_5tupleIJNS3_IJNS_1CILi8EEENS4_ILi1EEEEEENS4_ILi2EEEEEENS3_IJNS3_IJS6_NS4_ILi0EEEEEEiEEEEESA_EEC2ERKSD_RKSA_ - $_ZN7cutlass13device_kernelIN5flash19enable_sm80_to_sm89INS1_16FlashAttnBwdSm80INS1_25CollectiveMainloopBwdSm80ILi2ELi2EN4cute5tupleIJNS5_1CILi128EEES8_NS7_ILi64EEEEEENS_10bfloat16_tEfNS_4arch4Sm80ELb0ELb1ELb1ELb0ELb0ELb0ELb0ELb0ELi2ELi4ELi4ELi4ELb0EEENS1_24CollectiveEpilogueBwdGQAISA_fSD_Li256ELb0ELb0EEENS1_19SingleTileSchedulerILb0ELb0ELb0ELi128EEEEEEEEEvNT_6ParamsE$_ZN4cute3eso3ESOILb0ELb1EJNS_5tupleIJiiEEENS_1CILi8192EEEEEC2ERKS3_RKS5_)
$_ZN7cutlass13device_kernelIN5flash19enable_sm80_to_sm89INS1_16FlashAttnBwdSm80INS1_25CollectiveMainloopBwdSm80ILi2ELi2EN4cute5tupleIJNS5_1CILi128EEES8_NS7_ILi64EEEEEENS_10bfloat16_tEfNS_4arch4Sm80ELb0ELb1ELb1ELb0ELb0ELb0ELb0ELb0ELi2ELi4ELi4ELi4ELb0EEENS1_24CollectiveEpilogueBwdGQAISA_fSD_Li256ELb0ELb0EEENS1_19SingleTileSchedulerILb0ELb0ELb0ELi128EEEEEEEEEvNT_6ParamsE$_ZN4cute3eso3ESOILb0ELb1EJNS_5tupleIJiiEEENS_1CILi8192EEEEEC2ERKS3_RKS5_:
[----:B------:R-:W-:Y:S01]  /*6960*/  IADD3 R4, R65, -c[0x0][0x20], RZ ;  /* 0x8000080041047a10 */ /* 0x000fe20007ffe0ff */
[----:B------:R-:W-:Y:S01]  /*6970*/  IMAD.MOV.U32 R8, RZ, RZ, R6 ;  /* 0x000000ffff087224 */ /* 0x000fe200078e0006 */
[----:B------:R-:W-:-:S03]  /*6980*/  MOV R9, 0x0 ;  /* 0x0000000000097802 */ /* 0x000fc60000000f00 */
[----:B------:R1:W-:Y:S04]  /*6990*/  STL [R4], R2 ;  /* 0x0000000204007387 */ /* 0x0003e80000100800 */
[----:B------:R1:W-:Y:S01]  /*69a0*/  STL [R4+0x4], R3 ;  /* 0x0000040304007387 */ /* 0x0003e20000100800 */
[----:B------:R-:W-:Y:S05]  /*69b0*/  RET.REL.NODEC R8 `(_ZN7cutlass13device_kernelIN5flash19enable_sm80_to_sm89INS1_16FlashAttnBwdSm80INS1_25CollectiveMainloopBwdSm80ILi2ELi2EN4cute5tupleIJNS5_1CILi128EEES8_NS7_ILi64EEEEEENS_10bfloat16_tEfNS_4arch4Sm80ELb0ELb1ELb1ELb0ELb0ELb0ELb0ELb0ELi2ELi4ELi4ELi4ELb0EEENS1_24CollectiveEpilogueBwdGQAISA_fSD_Li256ELb0ELb0EEENS1_19SingleTileSchedulerILb0ELb0ELb0ELi128EEEEEEEEEvNT_6ParamsE) ;  /* 0xffff964008007950 */ /* 0x000fea0003c3ffff */
        .type           $_ZN7cutlass13device_kernelIN5flash19enable_sm80_to_sm89INS1_16FlashAttnBwdSm80INS1_25CollectiveMainloopBwdSm80ILi2ELi2EN4cute5tupleIJNS5_1CILi128EEES8_NS7_ILi64EEEEEENS_10bfloat16_tEfNS_4arch4Sm80ELb0ELb1ELb1ELb0ELb0ELb0ELb0ELb0ELi2ELi4ELi4ELi4ELb0EEENS1_24CollectiveEpilogueBwdGQAISA_fSD_Li256ELb0ELb0EEENS1_19SingleTileSchedulerILb0ELb0ELb0ELi128EEEEEEEEEvNT_6ParamsE$_ZN4cute3eso3ESOILb0ELb1EJNS_6LayoutINS_5tupleIJNS3_IJNS_1CILi8EEENS4_ILi1EEEEEENS4_ILi2EEEEEENS3_IJNS3_IJS6_NS4_ILi0EEEEEEiEEEEESA_EEC2ERKSD_RKSA_,@function
        .size           $_ZN7cutlass13device_kernelIN5flash19enable_sm80_to_sm89INS1_16FlashAttnBwdSm80INS1_25CollectiveMainloopBwdSm80ILi2ELi2EN4cute5tupleIJNS5_1CILi128EEES8_NS7_ILi64EEEEEENS_10bfloat16_tEfNS_4arch4Sm80ELb0ELb1ELb1ELb0ELb0ELb0ELb0ELb0ELi2ELi4ELi4ELi4ELb0EEENS1_24CollectiveEpilogueBwdGQAISA_fSD_Li256ELb0ELb0EEENS1_19SingleTileSchedulerILb0ELb0ELb0ELi128EEEEEEEEEvNT_6ParamsE$_ZN4cute3eso3ESOILb0ELb1EJNS_6LayoutINS_5tupleIJNS3_IJNS_1CILi8EEENS4_ILi1EEEEEENS4_ILi2EEEEEENS3_IJNS3_IJS6_NS4_ILi0EEEEEEiEEEEESA_EEC2ERKSD_RKSA_,($_ZN7cutlass13device_kernelIN5flash19enable_sm80_to_sm89INS1_16FlashAttnBwdSm80INS1_25CollectiveMainloopBwdSm80ILi2ELi2EN4cute5tupleIJNS5_1CILi128EEES8_NS7_ILi64EEEEEENS_10bfloat16_tEfNS_4arch4Sm80ELb0ELb1ELb1ELb0ELb0ELb0ELb0ELb0ELi2ELi4ELi4ELi4ELb0EEENS1_24CollectiveEpilogueBwdGQAISA_fSD_Li256ELb0ELb0EEENS1_19SingleTileSchedulerILb0ELb0ELb0ELi128EEEEEEEEEvNT_6ParamsE$_ZN4cute3eso3ESOILb0ELb1EJiEEC2ERKi - $_ZN7cutlass13device_kernelIN5flash19enable_sm80_to_sm89INS1_16FlashAttnBwdSm80INS1_25CollectiveMainloopBwdSm80ILi2ELi2EN4cute5tupleIJNS5_1CILi128EEES8_NS7_ILi64EEEEEENS_10bfloat16_tEfNS_4arch4Sm80ELb0ELb1ELb1ELb0ELb0ELb0ELb0ELb0ELi2ELi4ELi4ELi4ELb0EEENS1_24CollectiveEpilogueBwdGQAISA_fSD_Li256ELb0ELb0EEENS1_19SingleTileSchedulerILb0ELb0ELb0ELi128EEEEEEEEEvNT_6ParamsE$_ZN4cute3eso3ESOILb0ELb1EJNS_6LayoutINS_5tupleIJNS3_IJNS_1CILi8EEENS4_ILi1EEEEEENS4_ILi2EEEEEENS3_IJNS3_IJS6_NS4_ILi0EEEEEEiEEEEESA_EEC2ERKSD_RKSA_)
$_ZN7cutlass13device_kernelIN5flash19enable_sm80_to_sm89INS1_16FlashAttnBwdSm80INS1_25CollectiveMainloopBwdSm80ILi2ELi2EN4cute5tupleIJNS5_1CILi128EEES8_NS7_ILi64EEEEEENS_10bfloat16_tEfNS_4arch4Sm80ELb0ELb1ELb1ELb0ELb0ELb0ELb0ELb0ELi2ELi4ELi4ELi4ELb0EEENS1_24CollectiveEpilogueBwdGQAISA_fSD_Li256ELb0ELb0EEENS1_19SingleTileSchedulerILb0ELb0ELb0ELi128EEEEEEEEEvNT_6ParamsE$_ZN4cute3eso3ESOILb0ELb1EJNS_6LayoutINS_5tupleIJNS3_IJNS_1CILi8EEENS4_ILi1EEEEEENS4_ILi2EEEEEENS3_IJNS3_IJS6_NS4_ILi0EEEEEEiEEEEESA_EEC2ERKSD_RKSA_:
[----:B------:R-:W-:Y:S02]  /*69c0*/  IADD3 R2, R67, -c[0x0][0x20], RZ ;  /* 0x8000080043027a10 */ /* 0x000fe40007ffe0ff */
[----:B------:R-:W-:-:S03]  /*69d0*/  MOV R7, 0x0 ;  /* 0x0000000000077802 */ /* 0x000fc60000000f00 */
[----:B------:R1:W-:Y:S01]  /*69e0*/  STL [R2], R3 ;  /* 0x0000000302007387 */ /* 0x0003e20000100800 */
[----:B------:R-:W-:Y:S05]  /*69f0*/  RET.REL.NODEC R6 `(_ZN7cutlass13device_kernelIN5flash19enable_sm80_to_sm89INS1_16FlashAttnBwdSm80INS1_25CollectiveMainloopBwdSm80ILi2ELi2EN4cute5tupleIJNS5_1CILi128EEES8_NS7_ILi64EEEEEENS_10bfloat16_tEfNS_4arch4Sm80ELb0ELb1ELb1ELb0ELb0ELb0ELb0ELb0ELi2ELi4ELi4ELi4ELb0EEENS1_24CollectiveEpilogueBwdGQAISA_fSD_Li256ELb0ELb0EEENS1_19SingleTileSchedulerILb0ELb0ELb0ELi128EEEEEEEEEvNT_6ParamsE) ;  /* 0xffff960006007950 */ /* 0x000fea0003c3ffff */
        .type           $_ZN7cutlass13device_kernelIN5flash19enable_sm80_to_sm89INS1_16FlashAttnBwdSm80INS1_25CollectiveMainloopBwdSm80ILi2ELi2EN4cute5tupleIJNS5_1CILi128EEES8_NS7_ILi64EEEEEENS_10bfloat16_tEfNS_4arch4Sm80ELb0ELb1ELb1ELb0ELb0ELb0ELb0ELb0ELi2ELi4ELi4ELi4ELb0EEENS1_24CollectiveEpilogueBwdGQAISA_fSD_Li256ELb0ELb0EEENS1_19SingleTileSchedulerILb0ELb0ELb0ELi128EEEEEEEEEvNT_6ParamsE$_ZN4cute3eso3ESOILb0ELb1EJiEEC2ERKi,@function
        .size           $_ZN7cutlass13device_kernelIN5flash19enable_sm80_to_sm89INS1_16FlashAttnBwdSm80INS1_25CollectiveMainloopBwdSm80ILi2ELi2EN4cute5tupleIJNS5_1CILi128EEES8_NS7_ILi64EEEEEENS_10bfloat16_tEfNS_4arch4Sm80ELb0ELb1ELb1ELb0ELb0ELb0ELb0ELb0ELi2ELi4ELi4ELi4ELb0EEENS1_24CollectiveEpilogueBwdGQAISA_fSD_Li256ELb0ELb0EEENS1_19SingleTileSchedulerILb0ELb0ELb0ELi128EEEEEEEEEvNT_6ParamsE$_ZN4cute3eso3ESOILb0ELb1EJiEEC2ERKi,($_ZN7cutlass13device_kernelIN5flash19enable_sm80_to_sm89INS1_16FlashAttnBwdSm80INS1_25CollectiveMainloopBwdSm80ILi2ELi2EN4cute5tupleIJNS5_1CILi128EEES8_NS7_ILi64EEEEEENS_10bfloat16_tEfNS_4arch4Sm80ELb0ELb1ELb1ELb0ELb0ELb0ELb0ELb0ELi2ELi4ELi4ELi4ELb0EEENS1_24CollectiveEpilogueBwdGQAISA_fSD_Li256ELb0ELb0EEENS1_19SingleTileSchedulerILb0ELb0ELb0ELi128EEEEEEEEEvNT_6ParamsE$_ZN4cute3eso3ESOILb0ELb1EJiNS_1CILi0EEEEEC2ERKiRKS3_ - $_ZN7cutlass13device_kernelIN5flash19enable_sm80_to_sm89INS1_16FlashAttnBwdSm80INS1_25CollectiveMainloopBwdSm80ILi2ELi2EN4cute5tupleIJNS5_1CILi128EEES8_NS7_ILi64EEEEEENS_10bfloat16_tEfNS_4arch4Sm80ELb0ELb1ELb1ELb0ELb0ELb0ELb0ELb0ELi2ELi4ELi4ELi4ELb0EEENS1_24CollectiveEpilogueBwdGQAISA_fSD_Li256ELb0ELb0EEENS1_19SingleTileSchedulerILb0ELb0ELb0ELi128EEEEEEEEEvNT_6ParamsE$_ZN4cute3eso3ESOILb0ELb1EJiEEC2ERKi)
$_ZN7cutlass13device_kernelIN5flash19enable_sm80_to_sm89INS1_16FlashAttnBwdSm80INS1_25CollectiveMainloopBwdSm80ILi2ELi2EN4cute5tupleIJNS5_1CILi128EEES8_NS7_ILi64EEEEEENS_10bfloat16_tEfNS_4arch4Sm80ELb0ELb1ELb1ELb0ELb0ELb0ELb0ELb0ELi2ELi4ELi4ELi4ELb0EEENS1_24CollectiveEpilogueBwdGQAISA_fSD_Li256ELb0ELb0EEENS1_19SingleTileSchedulerILb0ELb0ELb0ELi128EEEEEEEEEvNT_6ParamsE$_ZN4cute3eso3ESOILb0ELb1EJiEEC2ERKi:
[----:B------:R-:W-:Y:S02]  /*6a00*/  IADD3 R2, R2, -c[0x0][0x20], RZ ;  /* 0x8000080002027a10 */ /* 0x000fe40007ffe0ff */
[----:B------:R-:W-:-:S03]  /*6a10*/  MOV R9, 0x0 ;  /* 0x0000000000097802 */ /* 0x000fc60000000f00 */
[----:B------:R1:W-:Y:S01]  /*6a20*/  STL [R2], R3 ;  /* 0x0000000302007387 */ /* 0x0003e20000100800 */
[----:B------:R-:W-:Y:S05]  /*6a30*/  RET.REL.NODEC R8 `(_ZN7cutlass13device_kernelIN5flash19enable_sm80_to_sm89INS1_16FlashAttnBwdSm80INS1_25CollectiveMainloopBwdSm80ILi2ELi2EN4cute5tupleIJNS5_1CILi128EEES8_NS7_ILi64EEEEEENS_10bfloat16_tEfNS_4arch4Sm80ELb0ELb1ELb1ELb0ELb0ELb0ELb0ELb0ELi2ELi4ELi4ELi4ELb0EEENS1_24CollectiveEpilogueBwdGQAISA_fSD_Li256ELb0ELb0EEENS1_19SingleTileSchedulerILb0ELb0ELb0ELi128EEEEEEEEEvNT_6ParamsE) ;  /* 0xffff95c008007950 */ /* 0x000fea0003c3ffff */
        .type           $_ZN7cutlass13device_kernelIN5flash19enable_sm80_to_sm89INS1_16FlashAttnBwdSm80INS1_25CollectiveMainloopBwdSm80ILi2ELi2EN4cute5tupleIJNS5_1CILi128EEES8_NS7_ILi64EEEEEENS_10bfloat16_tEfNS_4arch4Sm80ELb0ELb1ELb1ELb0ELb0ELb0ELb0ELb0ELi2ELi4ELi4ELi4ELb0EEENS1_24CollectiveEpilogueBwdGQAISA_fSD_Li256ELb0ELb0EEENS1_19SingleTileSchedulerILb0ELb0ELb0ELi128EEEEEEEEEvNT_6ParamsE$_ZN4cute3eso3ESOILb0ELb1EJiNS_1CILi0EEEEEC2ERKiRKS3_,@function
        .size           $_ZN7cutlass13device_kernelIN5flash19enable_sm80_to_sm89INS1_16FlashAttnBwdSm80INS1_25CollectiveMainloopBwdSm80ILi2ELi2EN4cute5tupleIJNS5_1CILi128EEES8_NS7_ILi64EEEEEENS_10bfloat16_tEfNS_4arch4Sm80ELb0ELb1ELb1ELb0ELb0ELb0ELb0ELb0ELi2ELi4ELi4ELi4ELb0EEENS1_24CollectiveEpilogueBwdGQAISA_fSD_Li256ELb0ELb0EEENS1_19SingleTileSchedulerILb0ELb0ELb0ELi128EEEEEEEEEvNT_6ParamsE$_ZN4cute3eso3ESOILb0ELb1EJiNS_1CILi0EEEEEC2ERKiRKS3_,($_ZN7cutlass13device_kernelIN5flash19enable_sm80_to_sm89INS1_16FlashAttnBwdSm80INS1_25CollectiveMainloopBwdSm80ILi2ELi2EN4cute5tupleIJNS5_1CILi128EEES8_NS7_ILi64EEEEEENS_10bfloat16_tEfNS_4arch4Sm80ELb0ELb1ELb1ELb0ELb0ELb0ELb0ELb0ELi2ELi4ELi4ELi4ELb0EEENS1_24CollectiveEpilogueBwdGQAISA_fSD_Li256ELb0ELb0EEENS1_19SingleTileSchedulerILb0ELb0ELb0ELi128EEEEEEEEEvNT_6ParamsE$_ZN4cute3eso3ESOILb0ELb1EJiNS_1CILi144EEENS2_ILi288EEEEEC2ERKiRKS3_RKS4_ - $_ZN7cutlass13device_kernelIN5flash19enable_sm80_to_sm89INS1_16FlashAttnBwdSm80INS1_25CollectiveMainloopBwdSm80ILi2ELi2EN4cute5tupleIJNS5_1CILi128EEES8_NS7_ILi64EEEEEENS_10bfloat16_tEfNS_4arch4Sm80ELb0ELb1ELb1ELb0ELb0ELb0ELb0ELb0ELi2ELi4ELi4ELi4ELb0EEENS1_24CollectiveEpilogueBwdGQAISA_fSD_Li256ELb0ELb0EEENS1_19SingleTileSchedulerILb0ELb0ELb0ELi128EEEEEEEEEvNT_6ParamsE$_ZN4cute3eso3ESOILb0ELb1EJiNS_1CILi0EEEEEC2ERKiRKS3_)
$_ZN7cutlass13device_kernelIN5flash19enable_sm80_to_sm89INS1_16FlashAttnBwdSm80INS1_25CollectiveMainloopBwdSm80ILi2ELi2EN4cute5tupleIJNS5_1CILi128EEES8_NS7_ILi64EEEEEENS_10bfloat16_tEfNS_4arch4Sm80ELb0ELb1ELb1ELb0ELb0ELb0ELb0ELb0ELi2ELi4ELi4ELi4ELb0EEENS1_24CollectiveEpilogueBwdGQAISA_fSD_Li256ELb0ELb0EEENS1_19SingleTileSchedulerILb0ELb0ELb0ELi128EEEEEEEEEvNT_6ParamsE$_ZN4cute3eso3ESOILb0ELb1EJiNS_1CILi0EEEEEC2ERKiRKS3_:
[----:B------:R-:W-:Y:S01]  /*6a40*/  IADD3 R2, R2, -c[0x0][0x20], RZ ;  /* 0x8000080002027a10 */ /* 0x000fe20007ffe0ff */
[----:B------:R-:W-:Y:S01]  /*6a50*/  IMAD.MOV.U32 R8, RZ, RZ, R6 ;  /* 0x000000ffff087224 */ /* 0x000fe200078e0006 */
[----:B------:R-:W-:-:S03]  /*6a60*/  MOV R9, 0x0 ;  /* 0x0000000000097802 */ /* 0x000fc60000000f00 */
[----:B------:R1:W-:Y:S01]  /*6a70*/  STL [R2], R3 ;  /* 0x0000000302007387 */ /* 0x0003e20000100800 */
[----:B------:R-:W-:Y:S05]  /*6a80*/  RET.REL.NODEC R8 `(_ZN7cutlass13device_kernelIN5flash19enable_sm80_to_sm89INS1_16FlashAttnBwdSm80INS1_25CollectiveMainloopBwdSm80ILi2ELi2EN4cute5tupleIJNS5_1CILi128EEES8_NS7_ILi64EEEEEENS_10bfloat16_tEfNS_4arch4Sm80ELb0ELb1ELb1ELb0ELb0ELb0ELb0ELb0ELi2ELi4ELi4ELi4ELb0EEENS1_24CollectiveEpilogueBwdGQAISA_fSD_Li256ELb0ELb0EEENS1_19SingleTileSchedulerILb0ELb0ELb0ELi128EEEEEEEEEvNT_6ParamsE) ;  /* 0xffff957008007950 */ /* 0x000fea0003c3ffff */
        .type           $_ZN7cutlass13device_kernelIN5flash19enable_sm80_to_sm89INS1_16FlashAttnBwdSm80INS1_25CollectiveMainloopBwdSm80ILi2ELi2EN4cute5tupleIJNS5_1CILi128EEES8_NS7_ILi64EEEEEENS_10bfloat16_tEfNS_4arch4Sm80ELb0ELb1ELb1ELb0ELb0ELb0ELb0ELb0ELi2ELi4ELi4ELi4ELb0EEENS1_24CollectiveEpilogueBwdGQAISA_fSD_Li256ELb0ELb0EEENS1_19SingleTileSchedulerILb0ELb0ELb0ELi128EEEEEEEEEvNT_6ParamsE$_ZN4cute3eso3ESOILb0ELb1EJiNS_1CILi144EEENS2_ILi288EEEEEC2ERKiRKS3_RKS4_,@function
        .size           $_ZN7cutlass13device_kernelIN5flash19enable_sm80_to_sm89INS1_16FlashAttnBwdSm80INS1_25CollectiveMainloopBwdSm80ILi2ELi2EN4cute5tupleIJNS5_1CILi128EEES8_NS7_ILi64EEEEEENS_10bfloat16_tEfNS_4arch4Sm80ELb0ELb1ELb1ELb0ELb0ELb0ELb0ELb0ELi2ELi4ELi4ELi4ELb0EEENS1_24CollectiveEpilogueBwdGQAISA_fSD_Li256ELb0ELb0EEENS1_19SingleTileSchedulerILb0ELb0ELb0ELi128EEEEEEEEEvNT_6ParamsE$_ZN4cute3eso3ESOILb0ELb1EJiNS_1CILi144EEENS2_ILi288EEEEEC2ERKiRKS3_RKS4_,($_ZN7cutlass13device_kernelIN5flash19enable_sm80_to_sm89INS1_16FlashAttnBwdSm80INS1_25CollectiveMainloopBwdSm80ILi2ELi2EN4cute5tupleIJNS5_1CILi128EEES8_NS7_ILi64EEEEEENS_10bfloat16_tEfNS_4arch4Sm80ELb0ELb1ELb1ELb0ELb0ELb0ELb0ELb0ELi2ELi4ELi4ELi4ELb0EEENS1_24CollectiveEpilogueBwdGQAISA_fSD_Li256ELb0ELb0EEENS1_19SingleTileSchedulerILb0ELb0ELb0ELi128EEEEEEEEEvNT_6ParamsE$_ZN4cute3eso3ESOILb0ELb1EJiNS_1CILi144EEENS2_ILi512EEEEEC2ERKiRKS3_RKS4_ - $_ZN7cutlass13device_kernelIN5flash19enable_sm80_to_sm89INS1_16FlashAttnBwdSm80INS1_25CollectiveMainloopBwdSm80ILi2ELi2EN4cute5tupleIJNS5_1CILi128EEES8_NS7_ILi64EEEEEENS_10bfloat16_tEfNS_4arch4Sm80ELb0ELb1ELb1ELb0ELb0ELb0ELb0ELb0ELi2ELi4ELi4ELi4ELb0EEENS1_24CollectiveEpilogueBwdGQAISA_fSD_Li256ELb0ELb0EEENS1_19SingleTileSchedulerILb0ELb0ELb0ELi128EEEEEEEEEvNT_6ParamsE$_ZN4cute3eso3ESOILb0ELb1EJiNS_1CILi144EEENS2_ILi288EEEEEC2ERKiRKS3_RKS4_)
$_ZN7cutlass13device_kernelIN5flash19enable_sm80_to_sm89INS1_16FlashAttnBwdSm80INS1_25CollectiveMainloopBwdSm80ILi2ELi2EN4cute5tupleIJNS5_1CILi128EEES8_NS7_ILi64EEEEEENS_10bfloat16_tEfNS_4arch4Sm80ELb0ELb1ELb1ELb0ELb0ELb0ELb0ELb0ELi2ELi4ELi4ELi4ELb0EEENS1_24CollectiveEpilogueBwdGQAISA_fSD_Li256ELb0ELb0EEENS1_19SingleTileSchedulerILb0ELb0ELb0ELi128EEEEEEEEEvNT_6ParamsE$_ZN4cute3eso3ESOILb0ELb1EJiNS_1CILi144EEENS2_ILi288EEEEEC2ERKiRKS3_RKS4_:
[----:B------:R-:W-:Y:S01]  /*6a90*/  IADD3 R4, R60, -c[0x0][0x20], RZ ;  /* 0x800008003c047a10 */ /* 0x000fe20007ffe0ff */
[----:B------:R-:W-:Y:S01]  /*6aa0*/  IMAD.MOV.U32 R8, RZ, RZ, R6 ;  /* 0x000000ffff087224 */ /* 0x000fe200078e0006 */
[----:B------:R-:W-:-:S03]  /*6ab0*/  MOV R9, 0x0 ;  /* 0x0000000000097802 */ /* 0x000fc60000000f00 */
[----:B------:R1:W-:Y:S01]  /*6ac0*/  STL [R4], R5 ;  /* 0x0000000504007387 */ /* 0x0003e20000100800 */
[----:B------:R-:W-:Y:S05]  /*6ad0*/  RET.REL.NODEC R8 `(_ZN7cutlass13device_kernelIN5flash19enable_sm80_to_sm89INS1_16FlashAttnBwdSm80INS1_25CollectiveMainloopBwdSm80ILi2ELi2EN4cute5tupleIJNS5_1CILi128EEES8_NS7_ILi64EEEEEENS_10bfloat16_tEfNS_4arch4Sm80ELb0ELb1ELb1ELb0ELb0ELb0ELb0ELb0ELi2ELi4ELi4ELi4ELb0EEENS1_24CollectiveEpilogueBwdGQAISA_fSD_Li256ELb0ELb0EEENS1_19SingleTileSchedulerILb0ELb0ELb0ELi128EEEEEEEEEvNT_6ParamsE) ;  /* 0xffff952008007950 */ /* 0x000fea0003c3ffff */
        .type           $_ZN7cutlass13device_kernelIN5flash19enable_sm80_to_sm89INS1_16FlashAttnBwdSm80INS1_25CollectiveMainloopBwdSm80ILi2ELi2EN4cute5tupleIJNS5_1CILi128EEES8_NS7_ILi64EEEEEENS_10bfloat16_tEfNS_4arch4Sm80ELb0ELb1ELb1ELb0ELb0ELb0ELb0ELb0ELi2ELi4ELi4ELi4ELb0EEENS1_24CollectiveEpilogueBwdGQAISA_fSD_Li256ELb0ELb0EEENS1_19SingleTileSchedulerILb0ELb0ELb0ELi128EEEEEEEEEvNT_6ParamsE$_ZN4cute3eso3ESOILb0ELb1EJiNS_1CILi144EEENS2_ILi512EEEEEC2ERKiRKS3_RKS4_,@function
        .size           $_ZN7cutlass13device_kernelIN5flash19enable_sm80_to_sm89INS1_16FlashAttnBwdSm80INS1_25CollectiveMainloopBwdSm80ILi2ELi2EN4cute5tupleIJNS5_1CILi128EEES8_NS7_ILi64EEEEEENS_10bfloat16_tEfNS_4arch4Sm80ELb0ELb1ELb1ELb0ELb0ELb0ELb0ELb0ELi2ELi4ELi4ELi4ELb0EEENS1_24CollectiveEpilogueBwdGQAISA_fSD_Li256ELb0ELb0EEENS1_19SingleTileSchedulerILb0ELb0ELb0ELi128EEEEEEEEEvNT_6ParamsE$_ZN4cute3eso3ESOILb0ELb1EJiNS_1CILi144EEENS2_ILi512EEEEEC2ERKiRKS3_RKS4_,($_ZN7cutlass13device_kernelIN5flash19enable_sm80_to_sm89INS1_16FlashAttnBwdSm80INS1_25CollectiveMainloopBwdSm80ILi2ELi2EN4cute5tupleIJNS5_1CILi128EEES8_NS7_ILi64EEEEEENS_10bfloat16_tEfNS_4arch4Sm80ELb0ELb1ELb1ELb0ELb0ELb0ELb0ELb0ELi2ELi4ELi4ELi4ELb0EEENS1_24CollectiveEpilogueBwdGQAISA_fSD_Li256ELb0ELb0EEENS1_19SingleTileSchedulerILb0ELb0ELb0ELi128EEEEEEEEEvNT_6ParamsE$_ZN4cute3eso3ESOILb0ELb1EJiNS_1CILi4096EEEEEC2ERKiRKS3_ - $_ZN7cutlass13device_kernelIN5flash19enable_sm80_to_sm89INS1_16FlashAttnBwdSm80INS1_25CollectiveMainloopBwdSm80ILi2ELi2EN4cute5tupleIJNS5_1CILi128EEES8_NS7_ILi64EEEEEENS_10bfloat16_tEfNS_4arch4Sm80ELb0ELb1ELb1ELb0ELb0ELb0ELb0ELb0ELi2ELi4ELi4ELi4ELb0EEENS1_24CollectiveEpilogueBwdGQAISA_fSD_Li256ELb0ELb0EEENS1_19SingleTileSchedulerILb0ELb0ELb0ELi128EEEEEEEEEvNT_6ParamsE$_ZN4cute3eso3ESOILb0ELb1EJiNS_1CILi144EEENS2_ILi512EEEEEC2ERKiRKS3_RKS4_)
$_ZN7cutlass13device_kernelIN5flash19enable_sm80_to_sm89INS1_16FlashAttnBwdSm80INS1_25CollectiveMainloopBwdSm80ILi2ELi2EN4cute5tupleIJNS5_1CILi128EEES8_NS7_ILi64EEEEEENS_10bfloat16_tEfNS_4arch4Sm80ELb0ELb1ELb1ELb0ELb0ELb0ELb0ELb0ELi2ELi4ELi4ELi4ELb0EEENS1_24CollectiveEpilogueBwdGQAISA_fSD_Li256ELb0ELb0EEENS1_19SingleTileSchedulerILb0ELb0ELb0ELi128EEEEEEEEEvNT_6ParamsE$_ZN4cute3eso3ESOILb0ELb1EJiNS_1CILi144EEENS2_ILi512EEEEEC2ERKiRKS3_RKS4_:
[----:B------:R-:W-:Y:S01]  /*6ae0*/  IADD3 R4, R60, -c[0x0][0x20], RZ ;  /* 0x800008003c047a10 */ /* 0x000fe20007ffe0ff */
[----:B------:R-:W-:Y:S01]  /*6af0*/  IMAD.MOV.U32 R8, RZ, RZ, R6 ;  /* 0x000000ffff087224 */ /* 0x000fe200078e0006 */
[----:B------:R-:W-:-:S03]  /*6b00*/  MOV R9, 0x0 ;  /* 0x0000000000097802 */ /* 0x000fc60000000f00 */
[----:B------:R1:W-:Y:S01]  /*6b10*/  STL [R4], R5 ;  /* 0x0000000504007387 */ /* 0x0003e20000100800 */
[----:B------:R-:W-:Y:S05]  /*6b20*/  RET.REL.NODEC R8 `(_ZN7cutlass13device_kernelIN5flash19enable_sm80_to_sm89INS1_16FlashAttnBwdSm80INS1_25CollectiveMainloopBwdSm80ILi2ELi2EN4cute5tupleIJNS5_1CILi128EEES8_NS7_ILi64EEEEEENS_10bfloat16_tEfNS_4arch4Sm80ELb0ELb1ELb1ELb0ELb0ELb0ELb0ELb0ELi2ELi4ELi4ELi4ELb0EEENS1_24CollectiveEpilogueBwdGQAISA_fSD_Li256ELb0ELb0EEENS1_19SingleTileSchedulerILb0ELb0ELb0ELi128EEEEEEEEEvNT_6ParamsE) ;  /* 0xffff94d008007950 */ /* 0x000fea0003c3ffff */
        .type           $_ZN7cutlass13device_kernelIN5flash19enable_sm80_to_sm89INS1_16FlashAttnBwdSm80INS1_25CollectiveMainloopBwdSm80ILi2ELi2EN4cute5tupleIJNS5_1CILi128EEES8_NS7_ILi64EEEEEENS_10bfloat16_tEfNS_4arch4Sm80ELb0ELb1ELb1ELb0ELb0ELb0ELb0ELb0ELi2ELi4ELi4ELi4ELb0EEENS1_24CollectiveEpilogueBwdGQAISA_fSD_Li256ELb0ELb0EEENS1_19SingleTileSchedulerILb0ELb0ELb0ELi128EEEEEEEEEvNT_6ParamsE$_ZN4cute3eso3ESOILb0ELb1EJiNS_1CILi4096EEEEEC2ERKiRKS3_,@function
        .size           $_ZN7cutlass13device_kernelIN5flash19enable_sm80_to_sm89INS1_16FlashAttnBwdSm80INS1_25CollectiveMainloopBwdSm80ILi2ELi2EN4cute5tupleIJNS5_1CILi128EEES8_NS7_ILi64EEEEEENS_10bfloat16_tEfNS_4arch4Sm80ELb0ELb1ELb1ELb0ELb0ELb0ELb0ELb0ELi2ELi4ELi4ELi4ELb0EEENS1_24CollectiveEpilogueBwdGQAISA_fSD_Li256ELb0ELb0EEENS1_19SingleTileSchedulerILb0ELb0ELb0ELi128EEEEEEEEEvNT_6ParamsE$_ZN4cute3eso3ESOILb0ELb1EJiNS_1CILi4096EEEEEC2ERKiRKS3_,($_ZN7cutlass13device_kernelIN5flash19enable_sm80_to_sm89INS1_16FlashAttnBwdSm80INS1_25CollectiveMainloopBwdSm80ILi2ELi2EN4cute5tupleIJNS5_1CILi128EEES8_NS7_ILi64EEEEEENS_10bfloat16_tEfNS_4arch4Sm80ELb0ELb1ELb1ELb0ELb0ELb0ELb0ELb0ELi2ELi4ELi4ELi4ELb0EEENS1_24CollectiveEpilogueBwdGQAISA_fSD_Li256ELb0ELb0EEENS1_19SingleTileSchedulerILb0ELb0ELb0ELi128EEEEEEEEEvNT_6ParamsE$_ZN4cute3eso3ESOILb0ELb1EJiNS_1CILi512EEEEEC2ERKiRKS3_ - $_ZN7cutlass13device_kernelIN5flash19enable_sm80_to_sm89INS1_16FlashAttnBwdSm80INS1_25CollectiveMainloopBwdSm80ILi2ELi2EN4cute5tupleIJNS5_1CILi128EEES8_NS7_ILi64EEEEEENS_10bfloat16_tEfNS_4arch4Sm80ELb0ELb1ELb1ELb0ELb0ELb0ELb0ELb0ELi2ELi4ELi4ELi4ELb0EEENS1_24CollectiveEpilogueBwdGQAISA_fSD_Li256ELb0ELb0EEENS1_19SingleTileSchedulerILb0ELb0ELb0ELi128EEEEEEEEEvNT_6ParamsE$_ZN4cute3eso3ESOILb0ELb1EJiNS_1CILi4096EEEEEC2ERKiRKS3_)
$_ZN7cutlass13device_kernelIN5flash19enable_sm80_to_sm89INS1_16FlashAttnBwdSm80INS1_25CollectiveMainloopBwdSm80ILi2ELi2EN4cute5tupleIJNS5_1CILi128EEES8_NS7_ILi64EEEEEENS_10bfloat16_tEfNS_4arch4Sm80ELb0ELb1ELb1ELb0ELb0ELb0ELb0ELb0ELi2ELi4ELi4ELi4ELb0EEENS1_24CollectiveEpilogueBwdGQAISA_fSD_Li256ELb0ELb0EEENS1_19SingleTileSchedulerILb0ELb0ELb0ELi128EEEEEEEEEvNT_6ParamsE$_ZN4cute3eso3ESOILb0ELb1EJiNS_1CILi4096EEEEEC2ERKiRKS3_:
[----:B------:R-:W-:Y:S02]  /*6b30*/  IADD3 R9, R9, -c[0x0][0x20], RZ ;  /* 0x8000080009097a10 */ /* 0x000fe40007ffe0ff */
[----:B------:R-:W-:-:S03]  /*6b40*/  MOV R5, 0x0 ;  /* 0x0000000000057802 */ /* 0x000fc60000000f00 */
[----:B------:R1:W-:Y:S01]  /*6b50*/  STL [R9], R2 ;  /* 0x0000000209007387 */ /* 0x0003e20000100800 */
[----:B------:R-:W-:Y:S05]  /*6b60*/  RET.REL.NODEC R4 `(_ZN7cutlass13device_kernelIN5flash19enable_sm80_to_sm89INS1_16FlashAttnBwdSm80INS1_25CollectiveMainloopBwdSm80ILi2ELi2EN4cute5tupleIJNS5_1CILi128EEES8_NS7_ILi64EEEEEENS_10bfloat16_tEfNS_4arch4Sm80ELb0ELb1ELb1ELb0ELb0ELb0ELb0ELb0ELi2ELi4ELi4ELi4ELb0EEENS1_24CollectiveEpilogueBwdGQAISA_fSD_Li256ELb0ELb0EEENS1_19SingleTileSchedulerILb0ELb0ELb0ELi128EEEEEEEEEvNT_6ParamsE) ;  /* 0xffff949004007950 */ /* 0x000fea0003c3ffff */
        .type           $_ZN7cutlass13device_kernelIN5flash19enable_sm80_to_sm89INS1_16FlashAttnBwdSm80INS1_25CollectiveMainloopBwdSm80ILi2ELi2EN4cute5tupleIJNS5_1CILi128EEES8_NS7_ILi64EEEEEENS_10bfloat16_tEfNS_4arch4Sm80ELb0ELb1ELb1ELb0ELb0ELb0ELb0ELb0ELi2ELi4ELi4ELi4ELb0EEENS1_24CollectiveEpilogueBwdGQAISA_fSD_Li256ELb0ELb0EEENS1_19SingleTileSchedulerILb0ELb0ELb0ELi128EEEEEEEEEvNT_6ParamsE$_ZN4cute3eso3ESOILb0ELb1EJiNS_1CILi512EEEEEC2ERKiRKS3_,@function
        .size           $_ZN7cutlass13device_kernelIN5flash19enable_sm80_to_sm89INS1_16FlashAttnBwdSm80INS1_25CollectiveMainloopBwdSm80ILi2ELi2EN4cute5tupleIJNS5_1CILi128EEES8_NS7_ILi64EEEEEENS_10bfloat16_tEfNS_4arch4Sm80ELb0ELb1ELb1ELb0ELb0ELb0ELb0ELb0ELi2ELi4ELi4ELi4ELb0EEENS1_24CollectiveEpilogueBwdGQAISA_fSD_Li256ELb0ELb0EEENS1_19SingleTileSchedulerILb0ELb0ELb0ELi128EEEEEEEEEvNT_6ParamsE$_ZN4cute3eso3ESOILb0ELb1EJiNS_1CILi512EEEEEC2ERKiRKS3_,($_ZN7cutlass13device_kernelIN5flash19enable_sm80_to_sm89INS1_16FlashAttnBwdSm80INS1_25CollectiveMainloopBwdSm80ILi2ELi2EN4cute5tupleIJNS5_1CILi128EEES8_NS7_ILi64EEEEEENS_10bfloat16_tEfNS_4arch4Sm80ELb0ELb1ELb1ELb0ELb0ELb0ELb0ELb0ELi2ELi4ELi4ELi4ELb0EEENS1_24CollectiveEpilogueBwdGQAISA_fSD_Li256ELb0ELb0EEENS1_19SingleTileSchedulerILb0ELb0ELb0ELi128EEEEEEEEEvNT_6ParamsE$_ZN4cute3eso3ESOILb0ELb1EJiNS_1CILi72EEENS2_ILi512EEEEEC2ERKiRKS3_RKS4_ - $_ZN7cutlass13device_kernelIN5flash19enable_sm80_to_sm89INS1_16FlashAttnBwdSm80INS1_25CollectiveMainloopBwdSm80ILi2ELi2EN4cute5tupleIJNS5_1CILi128EEES8_NS7_ILi64EEEEEENS_10bfloat16_tEfNS_4arch4Sm80ELb0ELb1ELb1ELb0ELb0ELb0ELb0ELb0ELi2ELi4ELi4ELi4ELb0EEENS1_24CollectiveEpilogueBwdGQAISA_fSD_Li256ELb0ELb0EEENS1_19SingleTileSchedulerILb0ELb0ELb0ELi128EEEEEEEEEvNT_6ParamsE$_ZN4cute3eso3ESOILb0ELb1EJiNS_1CILi512EEEEEC2ERKiRKS3_)
$_ZN7cutlass13device_kernelIN5flash19enable_sm80_to_sm89INS1_16FlashAttnBwdSm80INS1_25CollectiveMainloopBwdSm80ILi2ELi2EN4cute5tupleIJNS5_1CILi128EEES8_NS7_ILi64EEEEEENS_10bfloat16_tEfNS_4arch4Sm80ELb0ELb1ELb1ELb0ELb0ELb0ELb0ELb0ELi2ELi4ELi4ELi4ELb0EEENS1_24CollectiveEpilogueBwdGQAISA_fSD_Li256ELb0ELb0EEENS1_19SingleTileSchedulerILb0ELb0ELb0ELi128EEEEEEEEEvNT_6ParamsE$_ZN4cute3eso3ESOILb0ELb1EJiNS_1CILi512EEEEEC2ERKiRKS3_:
[----:B------:R-:W-:Y:S02]  /*6b70*/  IADD3 R71, R71, -c[0x0][0x20], RZ ;  /* 0x8000080047477a10 */ /* 0x000fe40007ffe0ff */
[----:B------:R-:W-:-:S03]  /*6b80*/  MOV R5, 0x0 ;  /* 0x0000000000057802 */ /* 0x000fc60000000f00 */
[----:B------:R1:W-:Y:S01]  /*6b90*/  STL [R71], R2 ;  /* 0x0000000247007387 */ /* 0x0003e20000100800 */
[----:B------:R-:W-:Y:S05]  /*6ba0*/  RET.REL.NODEC R4 `(_ZN7cutlass13device_kernelIN5flash19enable_sm80_to_sm89INS1_16FlashAttnBwdSm80INS1_25CollectiveMainloopBwdSm80ILi2ELi2EN4cute5tupleIJNS5_1CILi128EEES8_NS7_ILi64EEEEEENS_10bfloat16_tEfNS_4arch4Sm80ELb0ELb1ELb1ELb0ELb0ELb0ELb0ELb0ELi2ELi4ELi4ELi4ELb0EEENS1_24CollectiveEpilogueBwdGQAISA_fSD_Li256ELb0ELb0EEENS1_19SingleTileSchedulerILb0ELb0ELb0ELi128EEEEEEEEEvNT_6ParamsE) ;  /* 0xffff945004007950 */ /* 0x000fea0003c3ffff */
        .type           $_ZN7cutlass13device_kernelIN5flash19enable_sm80_to_sm89INS1_16FlashAttnBwdSm80INS1_25CollectiveMainloopBwdSm80ILi2ELi2EN4cute5tupleIJNS5_1CILi128EEES8_NS7_ILi64EEEEEENS_10bfloat16_tEfNS_4arch4Sm80ELb0ELb1ELb1ELb0ELb0ELb0ELb0ELb0ELi2ELi4ELi4ELi4ELb0EEENS1_24CollectiveEpilogueBwdGQAISA_fSD_Li256ELb0ELb0EEENS1_19SingleTileSchedulerILb0ELb0ELb0ELi128EEEEEEEEEvNT_6ParamsE$_ZN4cute3eso3ESOILb0ELb1EJiNS_1CILi72EEENS2_ILi512EEEEEC2ERKiRKS3_RKS4_,@function
        .size           $_ZN7cutlass13device_kernelIN5flash19enable_sm80_to_sm89INS1_16FlashAttnBwdSm80INS1_25CollectiveMainloopBwdSm80ILi2ELi2EN4cute5tupleIJNS5_1CILi128EEES8_NS7_ILi64EEEEEENS_10bfloat16_tEfNS_4arch4Sm80ELb0ELb1ELb1ELb0ELb0ELb0ELb0ELb0ELi2ELi4ELi4ELi4ELb0EEENS1_24CollectiveEpilogueBwdGQAISA_fSD_Li256ELb0ELb0EEENS1_19SingleTileSchedulerILb0ELb0ELb0ELi128EEEEEEEEEvNT_6ParamsE$_ZN4cute3eso3ESOILb0ELb1EJiNS_1CILi72EEENS2_ILi512EEEEEC2ERKiRKS3_RKS4_,($_ZN7cutlass13device_kernelIN5flash19enable_sm80_to_sm89INS1_16FlashAttnBwdSm80INS1_25CollectiveMainloopBwdSm80ILi2ELi2EN4cute5tupleIJNS5_1CILi128EEES8_NS7_ILi64EEEEEENS_10bfloat16_tEfNS_4arch4Sm80ELb0ELb1ELb1ELb0ELb0ELb0ELb0ELb0ELi2ELi4ELi4ELi4ELb0EEENS1_24CollectiveEpilogueBwdGQAISA_fSD_Li256ELb0ELb0EEENS1_19SingleTileSchedulerILb0ELb0ELb0ELi128EEEEEEEEEvNT_6ParamsE$_ZN4cute3eso3ESOILb0ELb1EJlEEC2ERKl - $_ZN7cutlass13device_kernelIN5flash19enable_sm80_to_sm89INS1_16FlashAttnBwdSm80INS1_25CollectiveMainloopBwdSm80ILi2ELi2EN4cute5tupleIJNS5_1CILi128EEES8_NS7_ILi64EEEEEENS_10bfloat16_tEfNS_4arch4Sm80ELb0ELb1ELb1ELb0ELb0ELb0ELb0ELb0ELi2ELi4ELi4ELi4ELb0EEENS1_24CollectiveEpilogueBwdGQAISA_fSD_Li256ELb0ELb0EEENS1_19SingleTileSchedulerILb0ELb0ELb0ELi128EEEEEEEEEvNT_6ParamsE$_ZN4cute3eso3ESOILb0ELb1EJiNS_1CILi72EEENS2_ILi512EEEEEC2ERKiRKS3_RKS4_)
$_ZN7cutlass13device_kernelIN5flash19enable_sm80_to_sm89INS1_16FlashAttnBwdSm80INS1_25CollectiveMainloopBwdSm80ILi2ELi2EN4cute5tupleIJNS5_1CILi128EEES8_NS7_ILi64EEEEEENS_10bfloat16_tEfNS_4arch4Sm80ELb0ELb1ELb1ELb0ELb0ELb0ELb0ELb0ELi2ELi4ELi4ELi4ELb0EEENS1_24CollectiveEpilogueBwdGQAISA_fSD_Li256ELb0ELb0EEENS1_19SingleTileSchedulerILb0ELb0ELb0ELi128EEEEEEEEEvNT_6ParamsE$_ZN4cute3eso3ESOILb0ELb1EJiNS_1CILi72EEENS2_ILi512EEEEEC2ERKiRKS3_RKS4_:
[----:B------:R-:W-:Y:S01]  /*6bb0*/  IADD3 R4, R4, -c[0x0][0x20], RZ ;  /* 0x8000080004047a10 */ /* 0x000fe20007ffe0ff */
[----:B------:R-:W-:Y:S01]  /*6bc0*/  IMAD.MOV.U32 R8, RZ, RZ, R6 ;  /* 0x000000ffff087224 */ /* 0x000fe200078e0006 */
[----:B------:R-:W-:-:S03]  /*6bd0*/  MOV R9, 0x0 ;  /* 0x0000000000097802 */ /* 0x000fc60000000f00 */
[----:B------:R1:W-:Y:S01]  /*6be0*/  STL [R4], R5 ;  /* 0x0000000504007387 */ /* 0x0003e20000100800 */
[----:B------:R-:W-:Y:S05]  /*6bf0*/  RET.REL.NODEC R8 `(_ZN7cutlass13device_kernelIN5flash19enable_sm80_to_sm89INS1_16FlashAttnBwdSm80INS1_25CollectiveMainloopBwdSm80ILi2ELi2EN4cute5tupleIJNS5_1CILi128EEES8_NS7_ILi64EEEEEENS_10bfloat16_tEfNS_4arch4Sm80ELb0ELb1ELb1ELb0ELb0ELb0ELb0ELb0ELi2ELi4ELi4ELi4ELb0EEENS1_24CollectiveEpilogueBwdGQAISA_fSD_Li256ELb0ELb0EEENS1_19SingleTileSchedulerILb0ELb0ELb0ELi128EEEEEEEEEvNT_6ParamsE) ;  /* 0xffff940008007950 */ /* 0x000fea0003c3ffff */
        .type           $_ZN7cutlass13device_kernelIN5flash19enable_sm80_to_sm89INS1_16FlashAttnBwdSm80INS1_25CollectiveMainloopBwdSm80ILi2ELi2EN4cute5tupleIJNS5_1CILi128EEES8_NS7_ILi64EEEEEENS_10bfloat16_tEfNS_4arch4Sm80ELb0ELb1ELb1ELb0ELb0ELb0ELb0ELb0ELi2ELi4ELi4ELi4ELb0EEENS1_24CollectiveEpilogueBwdGQAISA_fSD_Li256ELb0ELb0EEENS1_19SingleTileSchedulerILb0ELb0ELb0ELi128EEEEEEEEEvNT_6ParamsE$_ZN4cute3eso3ESOILb0ELb1EJlEEC2ERKl,@function
        .size           $_ZN7cutlass13device_kernelIN5flash19enable_sm80_to_sm89INS1_16FlashAttnBwdSm80INS1_25CollectiveMainloopBwdSm80ILi2ELi2EN4cute5tupleIJNS5_1CILi128EEES8_NS7_ILi64EEEEEENS_10bfloat16_tEfNS_4arch4Sm80ELb0ELb1ELb1ELb0ELb0ELb0ELb0ELb0ELi2ELi4ELi4ELi4ELb0EEENS1_24CollectiveEpilogueBwdGQAISA_fSD_Li256ELb0ELb0EEENS1_19SingleTileSchedulerILb0ELb0ELb0ELi128EEEEEEEEEvNT_6ParamsE$_ZN4cute3eso3ESOILb0ELb1EJlEEC2ERKl,($_ZN7cutlass13device_kernelIN5flash19enable_sm80_to_sm89INS1_16FlashAttnBwdSm80INS1_25CollectiveMainloopBwdSm80ILi2ELi2EN4cute5tupleIJNS5_1CILi128EEES8_NS7_ILi64EEEEEENS_10bfloat16_tEfNS_4arch4Sm80ELb0ELb1ELb1ELb0ELb0ELb0ELb0ELb0ELi2ELi4ELi4ELi4ELb0EEENS1_24CollectiveEpilogueBwdGQAISA_fSD_Li256ELb0ELb0EEENS1_19SingleTileSchedulerILb0ELb0ELb0ELi128EEEEEEEEEvNT_6ParamsE$_ZN4cute3eso3ESOILb1ELb0EJNS_10UnderscoreES2_S2_iEEC2ERKS2_S5_S5_RKi - $_ZN7cutlass13device_kernelIN5flash19enable_sm80_to_sm89INS1_16FlashAttnBwdSm80INS1_25CollectiveMainloopBwdSm80ILi2ELi2EN4cute5tupleIJNS5_1CILi128EEES8_NS7_ILi64EEEEEENS_10bfloat16_tEfNS_4arch4Sm80ELb0ELb1ELb1ELb0ELb0ELb0ELb0ELb0ELi2ELi4ELi4ELi4ELb0EEENS1_24CollectiveEpilogueBwdGQAISA_fSD_Li256ELb0ELb0EEENS1_19SingleTileSchedulerILb0ELb0ELb0ELi128EEEEEEEEEvNT_6ParamsE$_ZN4cute3eso3ESOILb0ELb1EJlEEC2ERKl)
$_ZN7cutlass13device_kernelIN5flash19enable_sm80_to_sm89INS1_16FlashAttnBwdSm80INS1_25CollectiveMainloopBwdSm80ILi2ELi2EN4cute5tupleIJNS5_1CILi128EEES8_NS7_ILi64EEEEEENS_10bfloat16_tEfNS_4arch4Sm80ELb0ELb1ELb1ELb0ELb0ELb0ELb0ELb0ELi2ELi4ELi4ELi4ELb0EEENS1_24CollectiveEpilogueBwdGQAISA_fSD_Li256ELb0ELb0EEENS1_19SingleTileSchedulerILb0ELb0ELb0ELi128EEEEEEEEEvNT_6ParamsE$_ZN4cute3eso3ESOILb0ELb1EJlEEC2ERKl:
[----:B------:R-:W-:Y:S01]  /*6c00*/  IADD3 R5, R5, -c[0x0][0x20], RZ ;  /* 0x8000080005057a10 */ /* 0x000fe20007ffe0ff */
[----:B------:R-:W-:Y:S01]  /*6c10*/  IMAD.MOV.U32 R78, RZ, RZ, R6 ;  /* 0x000000ffff4e7224 */ /* 0x000fe200078e0006 */
[----:B------:R-:W-:-:S03]  /*6c20*/  MOV R79, 0x0 ;  /* 0x00000000004f7802 */ /* 0x000fc60000000f00 */
[----:B------:R1:W-:Y:S01]  /*6c30*/  STL.64 [R5], R2 ;  /* 0x0000000205007387 */ /* 0x0003e20000100a00 */
[----:B------:R-:W-:Y:S05]  /*6c40*/  RET.REL.NODEC R78 `(_ZN7cutlass13device_kernelIN5flash19enable_sm80_to_sm89INS1_16FlashAttnBwdSm80INS1_25CollectiveMainloopBwdSm80ILi2ELi2EN4cute5tupleIJNS5_1CILi128EEES8_NS7_ILi64EEEEEENS_10bfloat16_tEfNS_4arch4Sm80ELb0ELb1ELb1ELb0ELb0ELb0ELb0ELb0ELi2ELi4ELi4ELi4ELb0EEENS1_24CollectiveEpilogueBwdGQAISA_fSD_Li256ELb0ELb0EEENS1_19SingleTileSchedulerILb0ELb0ELb0ELi128EEEEEEEEEvNT_6ParamsE) ;  /* 0xffff93b04e007950 */ /* 0x000fea0003c3ffff */
        .type           $_ZN7cutlass13device_kernelIN5flash19enable_sm80_to_sm89INS1_16FlashAttnBwdSm80INS1_25CollectiveMainloopBwdSm80ILi2ELi2EN4cute5tupleIJNS5_1CILi128EEES8_NS7_ILi64EEEEEENS_10bfloat16_tEfNS_4arch4Sm80ELb0ELb1ELb1ELb0ELb0ELb0ELb0ELb0ELi2ELi4ELi4ELi4ELb0EEENS1_24CollectiveEpilogueBwdGQAISA_fSD_Li256ELb0ELb0EEENS1_19SingleTileSchedulerILb0ELb0ELb0ELi128EEEEEEEEEvNT_6ParamsE$_ZN4cute3eso3ESOILb1ELb0EJNS_10UnderscoreES2_S2_iEEC2ERKS2_S5_S5_RKi,@function
        .size           $_ZN7cutlass13device_kernelIN5flash19enable_sm80_to_sm89INS1_16FlashAttnBwdSm80INS1_25CollectiveMainloopBwdSm80ILi2ELi2EN4cute5tupleIJNS5_1CILi128EEES8_NS7_ILi64EEEEEENS_10bfloat16_tEfNS_4arch4Sm80ELb0ELb1ELb1ELb0ELb0ELb0ELb0ELb0ELi2ELi4ELi4ELi4ELb0EEENS1_24CollectiveEpilogueBwdGQAISA_fSD_Li256ELb0ELb0EEENS1_19SingleTileSchedulerILb0ELb0ELb0ELi128EEEEEEEEEvNT_6ParamsE$_ZN4cute3eso3ESOILb1ELb0EJNS_10UnderscoreES2_S2_iEEC2ERKS2_S5_S5_RKi,($_ZN7cutlass13device_kernelIN5flash19enable_sm80_to_sm89INS1_16FlashAttnBwdSm80INS1_25CollectiveMainloopBwdSm80ILi2ELi2EN4cute5tupleIJNS5_1CILi128EEES8_NS7_ILi64EEEEEENS_10bfloat16_tEfNS_4arch4Sm80ELb0ELb1ELb1ELb0ELb0ELb0ELb0ELb0ELi2ELi4ELi4ELi4ELb0EEENS1_24CollectiveEpilogueBwdGQAISA_fSD_Li256ELb0ELb0EEENS1_19SingleTileSchedulerILb0ELb0ELb0ELi128EEEEEEEEEvNT_6ParamsE$_ZN4cute3eso3ESOILb1ELb0EJNS_10UnderscoreES2_iEEC2ERKS2_S5_RKi - $_ZN7cutlass13device_kernelIN5flash19enable_sm80_to_sm89INS1_16FlashAttnBwdSm80INS1_25CollectiveMainloopBwdSm80ILi2ELi2EN4cute5tupleIJNS5_1CILi128EEES8_NS7_ILi64EEEEEENS_10bfloat16_tEfNS_4arch4Sm80ELb0ELb1ELb1ELb0ELb0ELb0ELb0ELb0ELi2ELi4ELi4ELi4ELb0EEENS1_24CollectiveEpilogueBwdGQAISA_fSD_Li256ELb0ELb0EEENS1_19SingleTileSchedulerILb0ELb0ELb0ELi128EEEEEEEEEvNT_6ParamsE$_ZN4cute3eso3ESOILb1ELb0EJNS_10UnderscoreES2_S2_iEEC2ERKS2_S5_S5_RKi)
$_ZN7cutlass13device_kernelIN5flash19enable_sm80_to_sm89INS1_16FlashAttnBwdSm80INS1_25CollectiveMainloopBwdSm80ILi2ELi2EN4cute5tupleIJNS5_1CILi128EEES8_NS7_ILi64EEEEEENS_10bfloat16_tEfNS_4arch4Sm80ELb0ELb1ELb1ELb0ELb0ELb0ELb0ELb0ELi2ELi4ELi4ELi4ELb0EEENS1_24CollectiveEpilogueBwdGQAISA_fSD_Li256ELb0ELb0EEENS1_19SingleTileSchedulerILb0ELb0ELb0ELi128EEEEEEEEEvNT_6ParamsE$_ZN4cute3eso3ESOILb1ELb0EJNS_10UnderscoreES2_S2_iEEC2ERKS2_S5_S5_RKi:
[----:B------:R-:W-:Y:S02]  /*6c50*/  IADD3 R2, R81, -c[0x0][0x20], RZ ;  /* 0x8000080051027a10 */ /* 0x000fe40007ffe0ff */
[----:B------:R-:W-:-:S03]  /*6c60*/  MOV R5, 0x0 ;  /* 0x0000000000057802 */ /* 0x000fc60000000f00 */
[----:B------:R1:W-:Y:S01]  /*6c70*/  STL [R2], R3 ;  /* 0x0000000302007387 */ /* 0x0003e20000100800 */
[----:B------:R-:W-:Y:S05]  /*6c80*/  RET.REL.NODEC R4 `(_ZN7cutlass13device_kernelIN5flash19enable_sm80_to_sm89INS1_16FlashAttnBwdSm80INS1_25CollectiveMainloopBwdSm80ILi2ELi2EN4cute5tupleIJNS5_1CILi128EEES8_NS7_ILi64EEEEEENS_10bfloat16_tEfNS_4arch4Sm80ELb0ELb1ELb1ELb0ELb0ELb0ELb0ELb0ELi2ELi4ELi4ELi4ELb0EEENS1_24CollectiveEpilogueBwdGQAISA_fSD_Li256ELb0ELb0EEENS1_19SingleTileSchedulerILb0ELb0ELb0ELi128EEEEEEEEEvNT_6ParamsE) ;  /* 0xffff937004007950 */ /* 0x000fea0003c3ffff */
        .type           $_ZN7cutlass13device_kernelIN5flash19enable_sm80_to_sm89INS1_16FlashAttnBwdSm80INS1_25CollectiveMainloopBwdSm80ILi2ELi2EN4cute5tupleIJNS5_1CILi128EEES8_NS7_ILi64EEEEEENS_10bfloat16_tEfNS_4arch4Sm80ELb0ELb1ELb1ELb0ELb0ELb0ELb0ELb0ELi2ELi4ELi4ELi4ELb0EEENS1_24CollectiveEpilogueBwdGQAISA_fSD_Li256ELb0ELb0EEENS1_19SingleTileSchedulerILb0ELb0ELb0ELi128EEEEEEEEEvNT_6ParamsE$_ZN4cute3eso3ESOILb1ELb0EJNS_10UnderscoreES2_iEEC2ERKS2_S5_RKi,@function
        .size           $_ZN7cutlass13device_kernelIN5flash19enable_sm80_to_sm89INS1_16FlashAttnBwdSm80INS1_25CollectiveMainloopBwdSm80ILi2ELi2EN4cute5tupleIJNS5_1CILi128EEES8_NS7_ILi64EEEEEENS_10bfloat16_tEfNS_4arch4Sm80ELb0ELb1ELb1ELb0ELb0ELb0ELb0ELb0ELi2ELi4ELi4ELi4ELb0EEENS1_24CollectiveEpilogueBwdGQAISA_fSD_Li256ELb0ELb0EEENS1_19SingleTileSchedulerILb0ELb0ELb0ELi128EEEEEEEEEvNT_6ParamsE$_ZN4cute3eso3ESOILb1ELb0EJNS_10UnderscoreES2_iEEC2ERKS2_S5_RKi,($_ZN7cutlass13device_kernelIN5flash19enable_sm80_to_sm89INS1_16FlashAttnBwdSm80INS1_25CollectiveMainloopBwdSm80ILi2ELi2EN4cute5tupleIJNS5_1CILi128EEES8_NS7_ILi64EEEEEENS_10bfloat16_tEfNS_4arch4Sm80ELb0ELb1ELb1ELb0ELb0ELb0ELb0ELb0ELi2ELi4ELi4ELi4ELb0EEENS1_24CollectiveEpilogueBwdGQAISA_fSD_Li256ELb0ELb0EEENS1_19SingleTileSchedulerILb0ELb0ELb0ELi128EEEEEEEEEvNT_6ParamsE$_ZN4cute3eso3ESOILb1ELb0EJNS_10UnderscoreEiEEC2ERKS2_RKi - $_ZN7cutlass13device_kernelIN5flash19enable_sm80_to_sm89INS1_16FlashAttnBwdSm80INS1_25CollectiveMainloopBwdSm80ILi2ELi2EN4cute5tupleIJNS5_1CILi128EEES8_NS7_ILi64EEEEEENS_10bfloat16_tEfNS_4arch4Sm80ELb0ELb1ELb1ELb0ELb0ELb0ELb0ELb0ELi2ELi4ELi4ELi4ELb0EEENS1_24CollectiveEpilogueBwdGQAISA_fSD_Li256ELb0ELb0EEENS1_19SingleTileSchedulerILb0ELb0ELb0ELi128EEEEEEEEEvNT_6ParamsE$_ZN4cute3eso3ESOILb1ELb0EJNS_10UnderscoreES2_iEEC2ERKS2_S5_RKi)
$_ZN7cutlass13device_kernelIN5flash19enable_sm80_to_sm89INS1_16FlashAttnBwdSm80INS1_25CollectiveMainloopBwdSm80ILi2ELi2EN4cute5tupleIJNS5_1CILi128EEES8_NS7_ILi64EEEEEENS_10bfloat16_tEfNS_4arch4Sm80ELb0ELb1ELb1ELb0ELb0ELb0ELb0ELb0ELi2ELi4ELi4ELi4ELb0EEENS1_24CollectiveEpilogueBwdGQAISA_fSD_Li256ELb0ELb0EEENS1_19SingleTileSchedulerILb0ELb0ELb0ELi128EEEEEEEEEvNT_6ParamsE$_ZN4cute3eso3ESOILb1ELb0EJNS_10UnderscoreES2_iEEC2ERKS2_S5_RKi:
[----:B------:R-:W-:Y:S02]  /*6c90*/  IADD3 R2, R81, -c[0x0][0x20], RZ ;  /* 0x8000080051027a10 */ /* 0x000fe40007ffe0ff */
[----:B------:R-:W-:-:S03]  /*6ca0*/  MOV R9, 0x0 ;  /* 0x0000000000097802 */ /* 0x000fc60000000f00 */
[----:B------:R1:W-:Y:S01]  /*6cb0*/  STL [R2], R3 ;  /* 0x0000000302007387 */ /* 0x0003e20000100800 */
[----:B------:R-:W-:Y:S05]  /*6cc0*/  RET.REL.NODEC R8 `(_ZN7cutlass13device_kernelIN5flash19enable_sm80_to_sm89INS1_16FlashAttnBwdSm80INS1_25CollectiveMainloopBwdSm80ILi2ELi2EN4cute5tupleIJNS5_1CILi128EEES8_NS7_ILi64EEEEEENS_10bfloat16_tEfNS_4arch4Sm80ELb0ELb1ELb1ELb0ELb0ELb0ELb0ELb0ELi2ELi4ELi4ELi4ELb0EEENS1_24CollectiveEpilogueBwdGQAISA_fSD_Li256ELb0ELb0EEENS1_19SingleTileSchedulerILb0ELb0ELb0ELi128EEEEEEEEEvNT_6ParamsE) ;  /* 0xffff933008007950 */ /* 0x000fea0003c3ffff */
        .type           $_ZN7cutlass13device_kernelIN5flash19enable_sm80_to_sm89INS1_16FlashAttnBwdSm80INS1_25CollectiveMainloopBwdSm80ILi2ELi2EN4cute5tupleIJNS5_1CILi128EEES8_NS7_ILi64EEEEEENS_10bfloat16_tEfNS_4arch4Sm80ELb0ELb1ELb1ELb0ELb0ELb0ELb0ELb0ELi2ELi4ELi4ELi4ELb0EEENS1_24CollectiveEpilogueBwdGQAISA_fSD_Li256ELb0ELb0EEENS1_19SingleTileSchedulerILb0ELb0ELb0ELi128EEEEEEEEEvNT_6ParamsE$_ZN4cute3eso3ESOILb1ELb0EJNS_10UnderscoreEiEEC2ERKS2_RKi,@function
        .size           $_ZN7cutlass13device_kernelIN5flash19enable_sm80_to_sm89INS1_16FlashAttnBwdSm80INS1_25CollectiveMainloopBwdSm80ILi2ELi2EN4cute5tupleIJNS5_1CILi128EEES8_NS7_ILi64EEEEEENS_10bfloat16_tEfNS_4arch4Sm80ELb0ELb1ELb1ELb0ELb0ELb0ELb0ELb0ELi2ELi4ELi4ELi4ELb0EEENS1_24CollectiveEpilogueBwdGQAISA_fSD_Li256ELb0ELb0EEENS1_19SingleTileSchedulerILb0ELb0ELb0ELi128EEEEEEEEEvNT_6ParamsE$_ZN4cute3eso3ESOILb1ELb0EJNS_10UnderscoreEiEEC2ERKS2_RKi,($_ZN7cutlass13device_kernelIN5flash19enable_sm80_to_sm89INS1_16FlashAttnBwdSm80INS1_25CollectiveMainloopBwdSm80ILi2ELi2EN4cute5tupleIJNS5_1CILi128EEES8_NS7_ILi64EEEEEENS_10bfloat16_tEfNS_4arch4Sm80ELb0ELb1ELb1ELb0ELb0ELb0ELb0ELb0ELi2ELi4ELi4ELi4ELb0EEENS1_24CollectiveEpilogueBwdGQAISA_fSD_Li256ELb0ELb0EEENS1_19SingleTileSchedulerILb0ELb0ELb0ELi128EEEEEEEEEvNT_6ParamsE$_ZN4cute3eso3ESOILb1ELb0EJNS_10UnderscoreEiiEEC2ERKS2_RKiS7_ - $_ZN7cutlass13device_kernelIN5flash19enable_sm80_to_sm89INS1_16FlashAttnBwdSm80INS1_25CollectiveMainloopBwdSm80ILi2ELi2EN4cute5tupleIJNS5_1CILi128EEES8_NS7_ILi64EEEEEENS_10bfloat16_tEfNS_4arch4Sm80ELb0ELb1ELb1ELb0ELb0ELb0ELb0ELb0ELi2ELi4ELi4ELi4ELb0EEENS1_24CollectiveEpilogueBwdGQAISA_fSD_Li256ELb0ELb0EEENS1_19SingleTileSchedulerILb0ELb0ELb0ELi128EEEEEEEEEvNT_6ParamsE$_ZN4cute3eso3ESOILb1ELb0EJNS_10UnderscoreEiEEC2ERKS2_RKi)
$_ZN7cutlass13device_kernelIN5flash19enable_sm80_to_sm89INS1_16FlashAttnBwdSm80INS1_25CollectiveMainloopBwdSm80ILi2ELi2EN4cute5tupleIJNS5_1CILi128EEES8_NS7_ILi64EEEEEENS_10bfloat16_tEfNS_4arch4Sm80ELb0ELb1ELb1ELb0ELb0ELb0ELb0ELb0ELi2ELi4ELi4ELi4ELb0EEENS1_24CollectiveEpilogueBwdGQAISA_fSD_Li256ELb0ELb0EEENS1_19SingleTileSchedulerILb0ELb0ELb0ELi128EEEEEEEEEvNT_6ParamsE$_ZN4cute3eso3ESOILb1ELb0EJNS_10UnderscoreEiEEC2ERKS2_RKi:
[----:B------:R-:W-:Y:S02]  /*6cd0*/  IADD3 R2, R2, -c[0x0][0x20], RZ ;  /* 0x8000080002027a10 */ /* 0x000fe40007ffe0ff */
[----:B------:R-:W-:-:S03]  /*6ce0*/  MOV R11, 0x0 ;  /* 0x00000000000b7802 */ /* 0x000fc60000000f00 */
[----:B------:R1:W-:Y:S01]  /*6cf0*/  STL [R2], R3 ;  /* 0x0000000302007387 */ /* 0x0003e20000100800 */
[----:B------:R-:W-:Y:S05]  /*6d00*/  RET.REL.NODEC R10 `(_ZN7cutlass13device_kernelIN5flash19enable_sm80_to_sm89INS1_16FlashAttnBwdSm80INS1_25CollectiveMainloopBwdSm80ILi2ELi2EN4cute5tupleIJNS5_1CILi128EEES8_NS7_ILi64EEEEEENS_10bfloat16_tEfNS_4arch4Sm80ELb0ELb1ELb1ELb0ELb0ELb0ELb0ELb0ELi2ELi4ELi4ELi4ELb0EEENS1_24CollectiveEpilogueBwdGQAISA_fSD_Li256ELb0ELb0EEENS1_19SingleTileSchedulerILb0ELb0ELb0ELi128EEEEEEEEEvNT_6ParamsE) ;  /* 0xffff92f00a007950 */ /* 0x000fea0003c3ffff */
        .type           $_ZN7cutlass13device_kernelIN5flash19enable_sm80_to_sm89INS1_16FlashAttnBwdSm80INS1_25CollectiveMainloopBwdSm80ILi2ELi2EN4cute5tupleIJNS5_1CILi128EEES8_NS7_ILi64EEEEEENS_10bfloat16_tEfNS_4arch4Sm80ELb0ELb1ELb1ELb0ELb0ELb0ELb0ELb0ELi2ELi4ELi4ELi4ELb0EEENS1_24CollectiveEpilogueBwdGQAISA_fSD_Li256ELb0ELb0EEENS1_19SingleTileSchedulerILb0ELb0ELb0ELi128EEEEEEEEEvNT_6ParamsE$_ZN4cute3eso3ESOILb1ELb0EJNS_10UnderscoreEiiEEC2ERKS2_RKiS7_,@function
        .size           $_ZN7cutlass13device_kernelIN5flash19enable_sm80_to_sm89INS1_16FlashAttnBwdSm80INS1_25CollectiveMainloopBwdSm80ILi2ELi2EN4cute5tupleIJNS5_1CILi128EEES8_NS7_ILi64EEEEEENS_10bfloat16_tEfNS_4arch4Sm80ELb0ELb1ELb1ELb0ELb0ELb0ELb0ELb0ELi2ELi4ELi4ELi4ELb0EEENS1_24CollectiveEpilogueBwdGQAISA_fSD_Li256ELb0ELb0EEENS1_19SingleTileSchedulerILb0ELb0ELb0ELi128EEEEEEEEEvNT_6ParamsE$_ZN4cute3eso3ESOILb1ELb0EJNS_10UnderscoreEiiEEC2ERKS2_RKiS7_,($_ZN7cutlass13device_kernelIN5flash19enable_sm80_to_sm89INS1_16FlashAttnBwdSm80INS1_25CollectiveMainloopBwdSm80ILi2ELi2EN4cute5tupleIJNS5_1CILi128EEES8_NS7_ILi64EEEEEENS_10bfloat16_tEfNS_4arch4Sm80ELb0ELb1ELb1ELb0ELb0ELb0ELb0ELb0ELi2ELi4ELi4ELi4ELb0EEENS1_24CollectiveEpilogueBwdGQAISA_fSD_Li256ELb0ELb0EEENS1_19SingleTileSchedulerILb0ELb0ELb0ELi128EEEEEEEEEvNT_6ParamsE$_ZN4cute3eso3ESOILb1ELb0EJNS_14ComposedLayoutINS_7SwizzleILi3ELi3ELi3EEENS_1CILi0EEENS_6LayoutINS_5tupleIJNS8_IJNS8_IJNS5_ILi4EEENS5_ILi8EEEEEENS8_IJNS5_ILi2EEENS5_ILi1EEEEEEEEENS8_IJNS8_IJSC_SC_EEENS8_IJSA_S9_EEEEEEEEENS8_IJNS8_IJNS8_IJSC_NS5_ILi64EEEEEENS8_IJNS5_ILi512EEES6_EEEEEENS8_IJNS8_IJSD_SA_EEENS8_IJNS5_ILi1024EEENS5_ILi16EEEEEEEEEEEEEEEENS_10ViewEngineINS_8smem_ptrIPN7cutlass10bfloat16_tEEEEEEEC2ERKSW_RKS13_ - $_ZN7cutlass13device_kernelIN5flash19enable_sm80_to_sm89INS1_16FlashAttnBwdSm80INS1_25CollectiveMainloopBwdSm80ILi2ELi2EN4cute5tupleIJNS5_1CILi128EEES8_NS7_ILi64EEEEEENS_10bfloat16_tEfNS_4arch4Sm80ELb0ELb1ELb1ELb0ELb0ELb0ELb0ELb0ELi2ELi4ELi4ELi4ELb0EEENS1_24CollectiveEpilogueBwdGQAISA_fSD_Li256ELb0ELb0EEENS1_19SingleTileSchedulerILb0ELb0ELb0ELi128EEEEEEEEEvNT_6ParamsE$_ZN4cute3eso3ESOILb1ELb0EJNS_10UnderscoreEiiEEC2ERKS2_RKiS7_)
$_ZN7cutlass13device_kernelIN5flash19enable_sm80_to_sm89INS1_16FlashAttnBwdSm80INS1_25CollectiveMainloopBwdSm80ILi2ELi2EN4cute5tupleIJNS5_1CILi128EEES8_NS7_ILi64EEEEEENS_10bfloat16_tEfNS_4arch4Sm80ELb0ELb1ELb1ELb0ELb0ELb0ELb0ELb0ELi2ELi4ELi4ELi4ELb0EEENS1_24CollectiveEpilogueBwdGQAISA_fSD_Li256ELb0ELb0EEENS1_19SingleTileSchedulerILb0ELb0ELb0ELi128EEEEEEEEEvNT_6ParamsE$_ZN4cute3eso3ESOILb1ELb0EJNS_10UnderscoreEiiEEC2ERKS2_RKiS7_:
[----:B------:R-:W-:Y:S02]  /*6d10*/  IADD3 R3, R81, -c[0x0][0x20], RZ ;  /* 0x8000080051037a10 */ /* 0x000fe40007ffe0ff */
[----:B------:R-:W-:-:S03]  /*6d20*/  IADD3 R2, R79, -c[0x0][0x20], RZ ;  /* 0x800008004f027a10 */ /* 0x000fc60007ffe0ff */
[----:B------:R1:W-:Y:S04]  /*6d30*/  STL [R3], R80 ;  /* 0x0000005003007387 */ /* 0x0003e80000100800 */
[----:B------:R-:W2:Y:S01]  /*6d40*/  LDL R2, [R2] ;  /* 0x0000000002027983 */ /* 0x000ea20000100800 */
[----:B------:R-:W-:-:S03]  /*6d50*/  IMAD.MOV.U32 R79, RZ, RZ, 0x0 ;  /* 0x00000000ff4f7424 */ /* 0x000fc600078e00ff */
[----:B--2---:R1:W-:Y:S01]  /*6d60*/  STL [R3+0x4], R2 ;  /* 0x0000040203007387 */ /* 0x0043e20000100800 */
[----:B------:R-:W-:Y:S05]  /*6d70*/  RET.REL.NODEC R78 `(_ZN7cutlass13device_kernelIN5flash19enable_sm80_to_sm89INS1_16FlashAttnBwdSm80INS1_25CollectiveMainloopBwdSm80ILi2ELi2EN4cute5tupleIJNS5_1CILi128EEES8_NS7_ILi64EEEEEENS_10bfloat16_tEfNS_4arch4Sm80ELb0ELb1ELb1ELb0ELb0ELb0ELb0ELb0ELi2ELi4ELi4ELi4ELb0EEENS1_24CollectiveEpilogueBwdGQAISA_fSD_Li256ELb0ELb0EEENS1_19SingleTileSchedulerILb0ELb0ELb0ELi128EEEEEEEEEvNT_6ParamsE) ;  /* 0xffff92804e007950 */ /* 0x000fea0003c3ffff */
        .type           $_ZN7cutlass13device_kernelIN5flash19enable_sm80_to_sm89INS1_16FlashAttnBwdSm80INS1_25CollectiveMainloopBwdSm80ILi2ELi2EN4cute5tupleIJNS5_1CILi128EEES8_NS7_ILi64EEEEEENS_10bfloat16_tEfNS_4arch4Sm80ELb0ELb1ELb1ELb0ELb0ELb0ELb0ELb0ELi2ELi4ELi4ELi4ELb0EEENS1_24CollectiveEpilogueBwdGQAISA_fSD_Li256ELb0ELb0EEENS1_19SingleTileSchedulerILb0ELb0ELb0ELi128EEEEEEEEEvNT_6ParamsE$_ZN4cute3eso3ESOILb1ELb0EJNS_14ComposedLayoutINS_7SwizzleILi3ELi3ELi3EEENS_1CILi0EEENS_6LayoutINS_5tupleIJNS8_IJNS8_IJNS5_ILi4EEENS5_ILi8EEEEEENS8_IJNS5_ILi2EEENS5_ILi1EEEEEEEEENS8_IJNS8_IJSC_SC_EEENS8_IJSA_S9_EEEEEEEEENS8_IJNS8_IJNS8_IJSC_NS5_ILi64EEEEEENS8_IJNS5_ILi512EEES6_EEEEEENS8_IJNS8_IJSD_SA_EEENS8_IJNS5_ILi1024EEENS5_ILi16EEEEEEEEEEEEEEEENS_10ViewEngineINS_8smem_ptrIPN7cutlass10bfloat16_tEEEEEEEC2ERKSW_RKS13_,@function
        .size           $_ZN7cutlass13device_kernelIN5flash19enable_sm80_to_sm89INS1_16FlashAttnBwdSm80INS1_25CollectiveMainloopBwdSm80ILi2ELi2EN4cute5tupleIJNS5_1CILi128EEES8_NS7_ILi64EEEEEENS_10bfloat16_tEfNS_4arch4Sm80ELb0ELb1ELb1ELb0ELb0ELb0ELb0ELb0ELi2ELi4ELi4ELi4ELb0EEENS1_24CollectiveEpilogueBwdGQAISA_fSD_Li256ELb0ELb0EEENS1_19SingleTileSchedulerILb0ELb0ELb0ELi128EEEEEEEEEvNT_6ParamsE$_ZN4cute3eso3ESOILb1ELb0EJNS_14ComposedLayoutINS_7SwizzleILi3ELi3ELi3EEENS_1CILi0EEENS_6LayoutINS_5tupleIJNS8_IJNS8_IJNS5_ILi4EEENS5_ILi8EEEEEENS8_IJNS5_ILi2EEENS5_ILi1EEEEEEEEENS8_IJNS8_IJSC_SC_EEENS8_IJSA_S9_EEEEEEEEENS8_IJNS8_IJNS8_IJSC_NS5_ILi64EEEEEENS8_IJNS5_ILi512EEES6_EEEEEENS8_IJNS8_IJSD_SA_EEENS8_IJNS5_ILi1024EEENS5_ILi16EEEEEEEEEEEEEEEENS_10ViewEngineINS_8smem_ptrIPN7cutlass10bfloat16_tEEEEEEEC2ERKSW_RKS13_,($_ZN7cutlass13device_kernelIN5flash19enable_sm80_to_sm89INS1_16FlashAttnBwdSm80INS1_25CollectiveMainloopBwdSm80ILi2ELi2EN4cute5tupleIJNS5_1CILi128EEES8_NS7_ILi64EEEEEENS_10bfloat16_tEfNS_4arch4Sm80ELb0ELb1ELb1ELb0ELb0ELb0ELb0ELb0ELi2ELi4ELi4ELi4ELb0EEENS1_24CollectiveEpilogueBwdGQAISA_fSD_Li256ELb0ELb0EEENS1_19SingleTileSchedulerILb0ELb0ELb0ELi128EEEEEEEEEvNT_6ParamsE$_ZN4cute3eso3ESOILb1ELb0EJNS_14ComposedLayoutINS_7SwizzleILi3ELi3ELi3EEENS_1CILi0EEENS_6LayoutINS_5tupleIJNS8_IJNS8_IJNS5_ILi4EEENS5_ILi8EEEEEENS8_IJNS5_ILi2EEENS5_ILi1EEEEEEEEENS8_IJNS8_IJSC_SC_EEESB_EEEEEENS8_IJNS8_IJNS8_IJNS5_ILi128EEESD_EEENS8_IJSA_S6_EEEEEENS8_IJNS8_IJNS5_ILi64EEENS5_ILi512EEEEEENS8_IJNS5_ILi16EEENS5_ILi1024EEEEEEEEEEEEEEEENS_10ViewEngineINS_8smem_ptrIPN7cutlass10bfloat16_tEEEEEEEC2ERKSW_RKS13_ - $_ZN7cutlass13device_kernelIN5flash19enable_sm80_to_sm89INS1_16FlashAttnBwdSm80INS1_25CollectiveMainloopBwdSm80ILi2ELi2EN4cute5tupleIJNS5_1CILi128EEES8_NS7_ILi64EEEEEENS_10bfloat16_tEfNS_4arch4Sm80ELb0ELb1ELb1ELb0ELb0ELb0ELb0ELb0ELi2ELi4ELi4ELi4ELb0EEENS1_24CollectiveEpilogueBwdGQAISA_fSD_Li256ELb0ELb0EEENS1_19SingleTileSchedulerILb0ELb0ELb0ELi128EEEEEEEEEvNT_6ParamsE$_ZN4cute3eso3ESOILb1ELb0EJNS_14ComposedLayoutINS_7SwizzleILi3ELi3ELi3EEENS_1CILi0EEENS_6LayoutINS_5tupleIJNS8_IJNS8_IJNS5_ILi4EEENS5_ILi8EEEEEENS8_IJNS5_ILi2EEENS5_ILi1EEEEEEEEENS8_IJNS8_IJSC_SC_EEENS8_IJSA_S9_EEEEEEEEENS8_IJNS8_IJNS8_IJSC_NS5_ILi64EEEEEENS8_IJNS5_ILi512EEES6_EEEEEENS8_IJNS8_IJSD_SA_EEENS8_IJNS5_ILi1024EEENS5_ILi16EEEEEEEEEEEEEEEENS_10ViewEngineINS_8smem_ptrIPN7cutlass10bfloat16_tEEEEEEEC2ERKSW_RKS13_)
$_ZN7cutlass13device_kernelIN5flash19enable_sm80_to_sm89INS1_16FlashAttnBwdSm80INS1_25CollectiveMainloopBwdSm80ILi2ELi2EN4cute5tupleIJNS5_1CILi128EEES8_NS7_ILi64EEEEEENS_10bfloat16_tEfNS_4arch4Sm80ELb0ELb1ELb1ELb0ELb0ELb0ELb0ELb0ELi2ELi4ELi4ELi4ELb0EEENS1_24CollectiveEpilogueBwdGQAISA_fSD_Li256ELb0ELb0EEENS1_19SingleTileSchedulerILb0ELb0ELb0ELi128EEEEEEEEEvNT_6ParamsE$_ZN4cute3eso3ESOILb1ELb0EJNS_14ComposedLayoutINS_7SwizzleILi3ELi3ELi3EEENS_1CILi0EEENS_6LayoutINS_5tupleIJNS8_IJNS8_IJNS5_ILi4EEENS5_ILi8EEEEEENS8_IJNS5_ILi2EEENS5_ILi1EEEEEEEEENS8_IJNS8_IJSC_SC_EEENS8_IJSA_S9_EEEEEEEEENS8_IJNS8_IJNS8_IJSC_NS5_ILi64EEEEEENS8_IJNS5_ILi512EEES6_EEEEEENS8_IJNS8_IJSD_SA_EEENS8_IJNS5_ILi1024EEENS5_ILi16EEEEEEEEEEEEEEEENS_10ViewEngineINS_8smem_ptrIPN7cutlass10bfloat16_tEEEEEEEC2ERKSW_RKS13_:
[----:B------:R-:W-:Y:S01]  /*6d80*/  IADD3 R4, R25, -c[0x0][0x20], RZ ;  /* 0x8000080019047a10 */ /* 0x000fe20007ffe0ff */
[----:B------:R-:W-:Y:S01]  /*6d90*/  IMAD.MOV.U32 R8, RZ, RZ, R6 ;  /* 0x000000ffff087224 */ /* 0x000fe200078e0006 */
[----:B------:R-:W-:-:S03]  /*6da0*/  MOV R9, 0x0 ;  /* 0x0000000000097802 */ /* 0x000fc60000000f00 */
[----:B------:R1:W-:Y:S01]  /*6db0*/  STL.64 [R4], R2 ;  /* 0x0000000204007387 */ /* 0x0003e20000100a00 */
[----:B------:R-:W-:Y:S05]  /*6dc0*/  RET.REL.NODEC R8 `(_ZN7cutlass13device_kernelIN5flash19enable_sm80_to_sm89INS1_16FlashAttnBwdSm80INS1_25CollectiveMainloopBwdSm80ILi2ELi2EN4cute5tupleIJNS5_1CILi128EEES8_NS7_ILi64EEEEEENS_10bfloat16_tEfNS_4arch4Sm80ELb0ELb1ELb1ELb0ELb0ELb0ELb0ELb0ELi2ELi4ELi4ELi4ELb0EEENS1_24CollectiveEpilogueBwdGQAISA_fSD_Li256ELb0ELb0EEENS1_19SingleTileSchedulerILb0ELb0ELb0ELi128EEEEEEEEEvNT_6ParamsE) ;  /* 0xffff923008007950 */ /* 0x000fea0003c3ffff */
        .type           $_ZN7cutlass13device_kernelIN5flash19enable_sm80_to_sm89INS1_16FlashAttnBwdSm80INS1_25CollectiveMainloopBwdSm80ILi2ELi2EN4cute5tupleIJNS5_1CILi128EEES8_NS7_ILi64EEEEEENS_10bfloat16_tEfNS_4arch4Sm80ELb0ELb1ELb1ELb0ELb0ELb0ELb0ELb0ELi2ELi4ELi4ELi4ELb0EEENS1_24CollectiveEpilogueBwdGQAISA_fSD_Li256ELb0ELb0EEENS1_19SingleTileSchedulerILb0ELb0ELb0ELi128EEEEEEEEEvNT_6ParamsE$_ZN4cute3eso3ESOILb1ELb0EJNS_14ComposedLayoutINS_7SwizzleILi3ELi3ELi3EEENS_1CILi0EEENS_6LayoutINS_5tupleIJNS8_IJNS8_IJNS5_ILi4EEENS5_ILi8EEEEEENS8_IJNS5_ILi2EEENS5_ILi1EEEEEEEEENS8_IJNS8_IJSC_SC_EEESB_EEEEEENS8_IJNS8_IJNS8_IJNS5_ILi128EEESD_EEENS8_IJSA_S6_EEEEEENS8_IJNS8_IJNS5_ILi64EEENS5_ILi512EEEEEENS8_IJNS5_ILi16EEENS5_ILi1024EEEEEEEEEEEEEEEENS_10ViewEngineINS_8smem_ptrIPN7cutlass10bfloat16_tEEEEEEEC2ERKSW_RKS13_,@function
        .size           $_ZN7cutlass13device_kernelIN5flash19enable_sm80_to_sm89INS1_16FlashAttnBwdSm80INS1_25CollectiveMainloopBwdSm80ILi2ELi2EN4cute5tupleIJNS5_1CILi128EEES8_NS7_ILi64EEEEEENS_10bfloat16_tEfNS_4arch4Sm80ELb0ELb1ELb1ELb0ELb0ELb0ELb0ELb0ELi2ELi4ELi4ELi4ELb0EEENS1_24CollectiveEpilogueBwdGQAISA_fSD_Li256ELb0ELb0EEENS1_19SingleTileSchedulerILb0ELb0ELb0ELi128EEEEEEEEEvNT_6ParamsE$_ZN4cute3eso3ESOILb1ELb0EJNS_14ComposedLayoutINS_7SwizzleILi3ELi3ELi3EEENS_1CILi0EEENS_6LayoutINS_5tupleIJNS8_IJNS8_IJNS5_ILi4EEENS5_ILi8EEEEEENS8_IJNS5_ILi2EEENS5_ILi1EEEEEEEEENS8_IJNS8_IJSC_SC_EEESB_EEEEEENS8_IJNS8_IJNS8_IJNS5_ILi128EEESD_EEENS8_IJSA_S6_EEEEEENS8_IJNS8_IJNS5_ILi64EEENS5_ILi512EEEEEENS8_IJNS5_ILi16EEENS5_ILi1024EEEEEEEEEEEEEEEENS_10ViewEngineINS_8smem_ptrIPN7cutlass10bfloat16_tEEEEEEEC2ERKSW_RKS13_,($_ZN7cutlass13device_kernelIN5flash19enable_sm80_to_sm89INS1_16FlashAttnBwdSm80INS1_25CollectiveMainloopBwdSm80ILi2ELi2EN4cute5tupleIJNS5_1CILi128EEES8_NS7_ILi64EEEEEENS_10bfloat16_tEfNS_4arch4Sm80ELb0ELb1ELb1ELb0ELb0ELb0ELb0ELb0ELi2ELi4ELi4ELi4ELb0EEENS1_24CollectiveEpilogueBwdGQAISA_fSD_Li256ELb0ELb0EEENS1_19SingleTileSchedulerILb0ELb0ELb0ELi128EEEEEEEEEvNT_6ParamsE$_ZN4cute3eso3ESOILb1ELb0EJNS_14ComposedLayoutINS_7SwizzleILi3ELi3ELi3EEENS_1CILi0EEENS_6LayoutINS_5tupleIJNS8_IJNS8_IJNS5_ILi4EEENS5_ILi8EEEEEENS8_IJS9_NS5_ILi1EEEEEEEEENS8_IJNS8_IJNS5_ILi2EEESF_SF_EEENS8_IJSF_NS8_IJS9_SF_EEEEEEEEEEEENS8_IJNS8_IJNS8_IJSF_NS5_ILi64EEEEEENS8_IJNS5_ILi1024EEES6_EEEEEENS8_IJNS8_IJSC_NS5_ILi512EEESA_EEENS8_IJNS5_ILi4096EEENS8_IJNS5_ILi16EEENS5_ILi8192EEEEEEEEEEEEEEEEEEENS_10ViewEngineINS_8smem_ptrIPN7cutlass10bfloat16_tEEEEEEEC2ERKS10_RKS17_ - $_ZN7cutlass13device_kernelIN5flash19enable_sm80_to_sm89INS1_16FlashAttnBwdSm80INS1_25CollectiveMainloopBwdSm80ILi2ELi2EN4cute5tupleIJNS5_1CILi128EEES8_NS7_ILi64EEEEEENS_10bfloat16_tEfNS_4arch4Sm80ELb0ELb1ELb1ELb0ELb0ELb0ELb0ELb0ELi2ELi4ELi4ELi4ELb0EEENS1_24CollectiveEpilogueBwdGQAISA_fSD_Li256ELb0ELb0EEENS1_19SingleTileSchedulerILb0ELb0ELb0ELi128EEEEEEEEEvNT_6ParamsE$_ZN4cute3eso3ESOILb1ELb0EJNS_14ComposedLayoutINS_7SwizzleILi3ELi3ELi3EEENS_1CILi0EEENS_6LayoutINS_5tupleIJNS8_IJNS8_IJNS5_ILi4EEENS5_ILi8EEEEEENS8_IJNS5_ILi2EEENS5_ILi1EEEEEEEEENS8_IJNS8_IJSC_SC_EEESB_EEEEEENS8_IJNS8_IJNS8_IJNS5_ILi128EEESD_EEENS8_IJSA_S6_EEEEEENS8_IJNS8_IJNS5_ILi64EEENS5_ILi512EEEEEENS8_IJNS5_ILi16EEENS5_ILi1024EEEEEEEEEEEEEEEENS_10ViewEngineINS_8smem_ptrIPN7cutlass10bfloat16_tEEEEEEEC2ERKSW_RKS13_)
$_ZN7cutlass13device_kernelIN5flash19enable_sm80_to_sm89INS1_16FlashAttnBwdSm80INS1_25CollectiveMainloopBwdSm80ILi2ELi2EN4cute5tupleIJNS5_1CILi128EEES8_NS7_ILi64EEEEEENS_10bfloat16_tEfNS_4arch4Sm80ELb0ELb1ELb1ELb0ELb0ELb0ELb0ELb0ELi2ELi4ELi4ELi4ELb0EEENS1_24CollectiveEpilogueBwdGQAISA_fSD_Li256ELb0ELb0EEENS1_19SingleTileSchedulerILb0ELb0ELb0ELi128EEEEEEEEEvNT_6ParamsE$_ZN4cute3eso3ESOILb1ELb0EJNS_14ComposedLayoutINS_7SwizzleILi3ELi3ELi3EEENS_1CILi0EEENS_6LayoutINS_5tupleIJNS8_IJNS8_IJNS5_ILi4EEENS5_ILi8EEEEEENS8_IJNS5_ILi2EEENS5_ILi1EEEEEEEEENS8_IJNS8_IJSC_SC_EEESB_EEEEEENS8_IJNS8_IJNS8_IJNS5_ILi128EEESD_EEENS8_IJSA_S6_EEEEEENS8_IJNS8_IJNS5_ILi64EEENS5_ILi512EEEEEENS8_IJNS5_ILi16EEENS5_ILi1024EEEEEEEEEEEEEEEENS_10ViewEngineINS_8smem_ptrIPN7cutlass10bfloat16_tEEEEEEEC2ERKSW_RKS13_:
[----:B------:R-:W-:Y:S01]  /*6dd0*/  IADD3 R4, R60, -c[0x0][0x20], RZ ;  /* 0x800008003c047a10 */ /* 0x000fe20007ffe0ff */
[----:B------:R-:W-:Y:S01]  /*6de0*/  IMAD.MOV.U32 R8, RZ, RZ, R6 ;  /* 0x000000ffff087224 */ /* 0x000fe200078e0006 */
[----:B------:R-:W-:-:S03]  /*6df0*/  MOV R9, 0x0 ;  /* 0x0000000000097802 */ /* 0x000fc60000000f00 */
[----:B------:R1:W-:Y:S01]  /*6e00*/  STL.64 [R4], R2 ;  /* 0x0000000204007387 */ /* 0x0003e20000100a00 */
[----:B------:R-:W-:Y:S05]  /*6e10*/  RET.REL.NODEC R8 `(_ZN7cutlass13device_kernelIN5flash19enable_sm80_to_sm89INS1_16FlashAttnBwdSm80INS1_25CollectiveMainloopBwdSm80ILi2ELi2EN4cute5tupleIJNS5_1CILi128EEES8_NS7_ILi64EEEEEENS_10bfloat16_tEfNS_4arch4Sm80ELb0ELb1ELb1ELb0ELb0ELb0ELb0ELb0ELi2ELi4ELi4ELi4ELb0EEENS1_24CollectiveEpilogueBwdGQAISA_fSD_Li256ELb0ELb0EEENS1_19SingleTileSchedulerILb0ELb0ELb0ELi128EEEEEEEEEvNT_6ParamsE) ;  /* 0xffff91e008007950 */ /* 0x000fea0003c3ffff */
        .type           $_ZN7cutlass13device_kernelIN5flash19enable_sm80_to_sm89INS1_16FlashAttnBwdSm80INS1_25CollectiveMainloopBwdSm80ILi2ELi2EN4cute5tupleIJNS5_1CILi128EEES8_NS7_ILi64EEEEEENS_10bfloat16_tEfNS_4arch4Sm80ELb0ELb1ELb1ELb0ELb0ELb0ELb0ELb0ELi2ELi4ELi4ELi4ELb0EEENS1_24CollectiveEpilogueBwdGQAISA_fSD_Li256ELb0ELb0EEENS1_19SingleTileSchedulerILb0ELb0ELb0ELi128EEEEEEEEEvNT_6ParamsE$_ZN4cute3eso3ESOILb1ELb0EJNS_14ComposedLayoutINS_7SwizzleILi3ELi3ELi3EEENS_1CILi0EEENS_6LayoutINS_5tupleIJNS8_IJNS8_IJNS5_ILi4EEENS5_ILi8EEEEEENS8_IJS9_NS5_ILi1EEEEEEEEENS8_IJNS8_IJNS5_ILi2EEESF_SF_EEENS8_IJSF_NS8_IJS9_SF_EEEEEEEEEEEENS8_IJNS8_IJNS8_IJSF_NS5_ILi64EEEEEENS8_IJNS5_ILi1024EEES6_EEEEEENS8_IJNS8_IJSC_NS5_ILi512EEESA_EEENS8_IJNS5_ILi4096EEENS8_IJNS5_ILi16EEENS5_ILi8192EEEEEEEEEEEEEEEEEEENS_10ViewEngineINS_8smem_ptrIPN7cutlass10bfloat16_tEEEEEEEC2ERKS10_RKS17_,@function
        .size           $_ZN7cutlass13device_kernelIN5flash19enable_sm80_to_sm89INS1_16FlashAttnBwdSm80INS1_25CollectiveMainloopBwdSm80ILi2ELi2EN4cute5tupleIJNS5_1CILi128EEES8_NS7_ILi64EEEEEENS_10bfloat16_tEfNS_4arch4Sm80ELb0ELb1ELb1ELb0ELb0ELb0ELb0ELb0ELi2ELi4ELi4ELi4ELb0EEENS1_24CollectiveEpilogueBwdGQAISA_fSD_Li256ELb0ELb0EEENS1_19SingleTileSchedulerILb0ELb0ELb0ELi128EEEEEEEEEvNT_6ParamsE$_ZN4cute3eso3ESOILb1ELb0EJNS_14ComposedLayoutINS_7SwizzleILi3ELi3ELi3EEENS_1CILi0EEENS_6LayoutINS_5tupleIJNS8_IJNS8_IJNS5_ILi4EEENS5_ILi8EEEEEENS8_IJS9_NS5_ILi1EEEEEEEEENS8_IJNS8_IJNS5_ILi2EEESF_SF_EEENS8_IJSF_NS8_IJS9_SF_EEEEEEEEEEEENS8_IJNS8_IJNS8_IJSF_NS5_ILi64EEEEEENS8_IJNS5_ILi1024EEES6_EEEEEENS8_IJNS8_IJSC_NS5_ILi512EEESA_EEENS8_IJNS5_ILi4096EEENS8_IJNS5_ILi16EEENS5_ILi8192EEEEEEEEEEEEEEEEEEENS_10ViewEngineINS_8smem_ptrIPN7cutlass10bfloat16_tEEEEEEEC2ERKS10_RKS17_,($_ZN7cutlass13device_kernelIN5flash19enable_sm80_to_sm89INS1_16FlashAttnBwdSm80INS1_25CollectiveMainloopBwdSm80ILi2ELi2EN4cute5tupleIJNS5_1CILi128EEES8_NS7_ILi64EEEEEENS_10bfloat16_tEfNS_4arch4Sm80ELb0ELb1ELb1ELb0ELb0ELb0ELb0ELb0ELi2ELi4ELi4ELi4ELb0EEENS1_24CollectiveEpilogueBwdGQAISA_fSD_Li256ELb0ELb0EEENS1_19SingleTileSchedulerILb0ELb0ELb0ELi128EEEEEEEEEvNT_6ParamsE$_ZN4cute3eso3ESOILb1ELb0EJNS_14ComposedLayoutINS_7SwizzleILi3ELi3ELi3EEENS_1CILi0EEENS_6LayoutINS_5tupleIJNS8_IJNS8_IJNS5_ILi4EEENS5_ILi8EEEEEENS8_IJS9_NS5_ILi1EEEEEEEEENS8_IJNS8_IJNS5_ILi2EEESF_SF_EEENS8_IJSF_SA_EEEEEEEEENS8_IJNS8_IJNS8_IJNS5_ILi128EEESC_EEENS8_IJNS5_ILi16EEES6_EEEEEENS8_IJNS8_IJNS5_ILi64EEESA_NS5_ILi512EEEEEENS8_IJNS5_ILi8192EEENS5_ILi1024EEEEEEEEEEEEEEEENS_10ViewEngineINS_8smem_ptrIPN7cutlass10bfloat16_tEEEEEEEC2ERKSY_RKS15_ - $_ZN7cutlass13device_kernelIN5flash19enable_sm80_to_sm89INS1_16FlashAttnBwdSm80INS1_25CollectiveMainloopBwdSm80ILi2ELi2EN4cute5tupleIJNS5_1CILi128EEES8_NS7_ILi64EEEEEENS_10bfloat16_tEfNS_4arch4Sm80ELb0ELb1ELb1ELb0ELb0ELb0ELb0ELb0ELi2ELi4ELi4ELi4ELb0EEENS1_24CollectiveEpilogueBwdGQAISA_fSD_Li256ELb0ELb0EEENS1_19SingleTileSchedulerILb0ELb0ELb0ELi128EEEEEEEEEvNT_6ParamsE$_ZN4cute3eso3ESOILb1ELb0EJNS_14ComposedLayoutINS_7SwizzleILi3ELi3ELi3EEENS_1CILi0EEENS_6LayoutINS_5tupleIJNS8_IJNS8_IJNS5_ILi4EEENS5_ILi8EEEEEENS8_IJS9_NS5_ILi1EEEEEEEEENS8_IJNS8_IJNS5_ILi2EEESF_SF_EEENS8_IJSF_NS8_IJS9_SF_EEEEEEEEEEEENS8_IJNS8_IJNS8_IJSF_NS5_ILi64EEEEEENS8_IJNS5_ILi1024EEES6_EEEEEENS8_IJNS8_IJSC_NS5_ILi512EEESA_EEENS8_IJNS5_ILi4096EEENS8_IJNS5_ILi16EEENS5_ILi8192EEEEEEEEEEEEEEEEEEENS_10ViewEngineINS_8smem_ptrIPN7cutlass10bfloat16_tEEEEEEEC2ERKS10_RKS17_)
$_ZN7cutlass13device_kernelIN5flash19enable_sm80_to_sm89INS1_16FlashAttnBwdSm80INS1_25CollectiveMainloopBwdSm80ILi2ELi2EN4cute5tupleIJNS5_1CILi128EEES8_NS7_ILi64EEEEEENS_10bfloat16_tEfNS_4arch4Sm80ELb0ELb1ELb1ELb0ELb0ELb0ELb0ELb0ELi2ELi4ELi4ELi4ELb0EEENS1_24CollectiveEpilogueBwdGQAISA_fSD_Li256ELb0ELb0EEENS1_19SingleTileSchedulerILb0ELb0ELb0ELi128EEEEEEEEEvNT_6ParamsE$_ZN4cute3eso3ESOILb1ELb0EJNS_14ComposedLayoutINS_7SwizzleILi3ELi3ELi3EEENS_1CILi0EEENS_6LayoutINS_5tupleIJNS8_IJNS8_IJNS5_ILi4EEENS5_ILi8EEEEEENS8_IJS9_NS5_ILi1EEEEEEEEENS8_IJNS8_IJNS5_ILi2EEESF_SF_EEENS8_IJSF_NS8_IJS9_SF_EEEEEEEEEEEENS8_IJNS8_IJNS8_IJSF_NS5_ILi64EEEEEENS8_IJNS5_ILi1024EEES6_EEEEEENS8_IJNS8_IJSC_NS5_ILi512EEESA_EEENS8_IJNS5_ILi4096EEENS8_IJNS5_ILi16EEENS5_ILi8192EEEEEEEEEEEEEEEEEEENS_10ViewEngineINS_8smem_ptrIPN7cutlass10bfloat16_tEEEEEEEC2ERKS10_RKS17_:
[----:B------:R-:W-:Y:S01]  /*6e20*/  IADD3 R4, R60, -c[0x0][0x20], RZ ;  /* 0x800008003c047a10 */ /* 0x000fe20007ffe0ff */
[----:B------:R-:W-:Y:S01]  /*6e30*/  IMAD.MOV.U32 R8, RZ, RZ, R6 ;  /* 0x000000ffff087224 */ /* 0x000fe200078e0006 */
[----:B------:R-:W-:-:S03]  /*6e40*/  MOV R9, 0x0 ;  /* 0x0000000000097802 */ /* 0x000fc60000000f00 */
[----:B------:R1:W-:Y:S01]  /*6e50*/  STL.64 [R4], R2 ;  /* 0x0000000204007387 */ /* 0x0003e20000100a00 */
[----:B------:R-:W-:Y:S05]  /*6e60*/  RET.REL.NODEC R8 `(_ZN7cutlass13device_kernelIN5flash19enable_sm80_to_sm89INS1_16FlashAttnBwdSm80INS1_25CollectiveMainloopBwdSm80ILi2ELi2EN4cute5tupleIJNS5_1CILi128EEES8_NS7_ILi64EEEEEENS_10bfloat16_tEfNS_4arch4Sm80ELb0ELb1ELb1ELb0ELb0ELb0ELb0ELb0ELi2ELi4ELi4ELi4ELb0EEENS1_24CollectiveEpilogueBwdGQAISA_fSD_Li256ELb0ELb0EEENS1_19SingleTileSchedulerILb0ELb0ELb0ELi128EEEEEEEEEvNT_6ParamsE) ;  /* 0xffff919008007950 */ /* 0x000fea0003c3ffff */
        .type           $_ZN7cutlass13device_kernelIN5flash19enable_sm80_to_sm89INS1_16FlashAttnBwdSm80INS1_25CollectiveMainloopBwdSm80ILi2ELi2EN4cute5tupleIJNS5_1CILi128EEES8_NS7_ILi64EEEEEENS_10bfloat16_tEfNS_4arch4Sm80ELb0ELb1ELb1ELb0ELb0ELb0ELb0ELb0ELi2ELi4ELi4ELi4ELb0EEENS1_24CollectiveEpilogueBwdGQAISA_fSD_Li256ELb0ELb0EEENS1_19SingleTileSchedulerILb0ELb0ELb0ELi128EEEEEEEEEvNT_6ParamsE$_ZN4cute3eso3ESOILb1ELb0EJNS_14ComposedLayoutINS_7SwizzleILi3ELi3ELi3EEENS_1CILi0EEENS_6LayoutINS_5tupleIJNS8_IJNS8_IJNS5_ILi4EEENS5_ILi8EEEEEENS8_IJS9_NS5_ILi1EEEEEEEEENS8_IJNS8_IJNS5_ILi2EEESF_SF_EEENS8_IJSF_SA_EEEEEEEEENS8_IJNS8_IJNS8_IJNS5_ILi128EEESC_EEENS8_IJNS5_ILi16EEES6_EEEEEENS8_IJNS8_IJNS5_ILi64EEESA_NS5_ILi512EEEEEENS8_IJNS5_ILi8192EEENS5_ILi1024EEEEEEEEEEEEEEEENS_10ViewEngineINS_8smem_ptrIPN7cutlass10bfloat16_tEEEEEEEC2ERKSY_RKS15_,@function
        .size           $_ZN7cutlass13device_kernelIN5flash19enable_sm80_to_sm89INS1_16FlashAttnBwdSm80INS1_25CollectiveMainloopBwdSm80ILi2ELi2EN4cute5tupleIJNS5_1CILi128EEES8_NS7_ILi64EEEEEENS_10bfloat16_tEfNS_4arch4Sm80ELb0ELb1ELb1ELb0ELb0ELb0ELb0ELb0ELi2ELi4ELi4ELi4ELb0EEENS1_24CollectiveEpilogueBwdGQAISA_fSD_Li256ELb0ELb0EEENS1_19SingleTileSchedulerILb0ELb0ELb0ELi128EEEEEEEEEvNT_6ParamsE$_ZN4cute3eso3ESOILb1ELb0EJNS_14ComposedLayoutINS_7SwizzleILi3ELi3ELi3EEENS_1CILi0EEENS_6LayoutINS_5tupleIJNS8_IJNS8_IJNS5_ILi4EEENS5_ILi8EEEEEENS8_IJS9_NS5_ILi1EEEEEEEEENS8_IJNS8_IJNS5_ILi2EEESF_SF_EEENS8_IJSF_SA_EEEEEEEEENS8_IJNS8_IJNS8_IJNS5_ILi128EEESC_EEENS8_IJNS5_ILi16EEES6_EEEEEENS8_IJNS8_IJNS5_ILi64EEESA_NS5_ILi512EEEEEENS8_IJNS5_ILi8192EEENS5_ILi1024EEEEEEEEEEEEEEEENS_10ViewEngineINS_8smem_ptrIPN7cutlass10bfloat16_tEEEEEEEC2ERKSY_RKS15_,($_ZN7cutlass13device_kernelIN5flash19enable_sm80_to_sm89INS1_16FlashAttnBwdSm80INS1_25CollectiveMainloopBwdSm80ILi2ELi2EN4cute5tupleIJNS5_1CILi128EEES8_NS7_ILi64EEEEEENS_10bfloat16_tEfNS_4arch4Sm80ELb0ELb1ELb1ELb0ELb0ELb0ELb0ELb0ELi2ELi4ELi4ELi4ELb0EEENS1_24CollectiveEpilogueBwdGQAISA_fSD_Li256ELb0ELb0EEENS1_19SingleTileSchedulerILb0ELb0ELb0ELi128EEEEEEEEEvNT_6ParamsE$_ZN4cute3eso3ESOILb1ELb0EJNS_14ComposedLayoutINS_7SwizzleILi3ELi3ELi3EEENS_1CILj0EEENS_6LayoutINS_5tupleIJNS5_ILi64EEENS5_ILi128EEEEEENS8_IJNS5_ILi1EEES9_EEEEEEENS_10ViewEngineINS_8smem_ptrIPN7cutlass10bfloat16_tEEEEEEEC2ERKSF_RKSM_ - $_ZN7cutlass13device_kernelIN5flash19enable_sm80_to_sm89INS1_16FlashAttnBwdSm80INS1_25CollectiveMainloopBwdSm80ILi2ELi2EN4cute5tupleIJNS5_1CILi128EEES8_NS7_ILi64EEEEEENS_10bfloat16_tEfNS_4arch4Sm80ELb0ELb1ELb1ELb0ELb0ELb0ELb0ELb0ELi2ELi4ELi4ELi4ELb0EEENS1_24CollectiveEpilogueBwdGQAISA_fSD_Li256ELb0ELb0EEENS1_19SingleTileSchedulerILb0ELb0ELb0ELi128EEEEEEEEEvNT_6ParamsE$_ZN4cute3eso3ESOILb1ELb0EJNS_14ComposedLayoutINS_7SwizzleILi3ELi3ELi3EEENS_1CILi0EEENS_6LayoutINS_5tupleIJNS8_IJNS8_IJNS5_ILi4EEENS5_ILi8EEEEEENS8_IJS9_NS5_ILi1EEEEEEEEENS8_IJNS8_IJNS5_ILi2EEESF_SF_EEENS8_IJSF_SA_EEEEEEEEENS8_IJNS8_IJNS8_IJNS5_ILi128EEESC_EEENS8_IJNS5_ILi16EEES6_EEEEEENS8_IJNS8_IJNS5_ILi64EEESA_NS5_ILi512EEEEEENS8_IJNS5_ILi8192EEENS5_ILi1024EEEEEEEEEEEEEEEENS_10ViewEngineINS_8smem_ptrIPN7cutlass10bfloat16_tEEEEEEEC2ERKSY_RKS15_)
$_ZN7cutlass13device_kernelIN5flash19enable_sm80_to_sm89INS1_16FlashAttnBwdSm80INS1_25CollectiveMainloopBwdSm80ILi2ELi2EN4cute5tupleIJNS5_1CILi128EEES8_NS7_ILi64EEEEEENS_10bfloat16_tEfNS_4arch4Sm80ELb0ELb1ELb1ELb0ELb0ELb0ELb0ELb0ELi2ELi4ELi4ELi4ELb0EEENS1_24CollectiveEpilogueBwdGQAISA_fSD_Li256ELb0ELb0EEENS1_19SingleTileSchedulerILb0ELb0ELb0ELi128EEEEEEEEEvNT_6ParamsE$_ZN4cute3eso3ESOILb1ELb0EJNS_14ComposedLayoutINS_7SwizzleILi3ELi3ELi3EEENS_1CILi0EEENS_6LayoutINS_5tupleIJNS8_IJNS8_IJNS5_ILi4EEENS5_ILi8EEEEEENS8_IJS9_NS5_ILi1EEEEEEEEENS8_IJNS8_IJNS5_ILi2EEESF_SF_EEENS8_IJSF_SA_EEEEEEEEENS8_IJNS8_IJNS8_IJNS5_ILi128EEESC_EEENS8_IJNS5_ILi16EEES6_EEEEEENS8_IJNS8_IJNS5_ILi64EEESA_NS5_ILi512EEEEEENS8_IJNS5_ILi8192EEENS5_ILi1024EEEEEEEEEEEEEEEENS_10ViewEngineINS_8smem_ptrIPN7cutlass10bfloat16_tEEEEEEEC2ERKSY_RKS15_:
[----:B------:R-:W-:Y:S01]  /*6e70*/  IADD3 R4, R25, -c[0x0][0x20], RZ ;  /* 0x8000080019047a10 */ /* 0x000fe20007ffe0ff */
[----:B------:R-:W-:Y:S01]  /*6e80*/  IMAD.MOV.U32 R8, RZ, RZ, R6 ;  /* 0x000000ffff087224 */ /* 0x000fe200078e0006 */
[----:B------:R-:W-:-:S03]  /*6e90*/  MOV R9, 0x0 ;  /* 0x0000000000097802 */ /* 0x000fc60000000f00 */
[----:B------:R1:W-:Y:S01]  /*6ea0*/  STL.64 [R4], R2 ;  /* 0x0000000204007387 */ /* 0x0003e20000100a00 */
[----:B------:R-:W-:Y:S05]  /*6eb0*/  RET.REL.NODEC R8 `(_ZN7cutlass13device_kernelIN5flash19enable_sm80_to_sm89INS1_16FlashAttnBwdSm80INS1_25CollectiveMainloopBwdSm80ILi2ELi2EN4cute5tupleIJNS5_1CILi128EEES8_NS7_ILi64EEEEEENS_10bfloat16_tEfNS_4arch4Sm80ELb0ELb1ELb1ELb0ELb0ELb0ELb0ELb0ELi2ELi4ELi4ELi4ELb0EEENS1_24CollectiveEpilogueBwdGQAISA_fSD_Li256ELb0ELb0EEENS1_19SingleTileSchedulerILb0ELb0ELb0ELi128EEEEEEEEEvNT_6ParamsE) ;  /* 0xffff914008007950 */ /* 0x000fea0003c3ffff */
        .type           $_ZN7cutlass13device_kernelIN5flash19enable_sm80_to_sm89INS1_16FlashAttnBwdSm80INS1_25CollectiveMainloopBwdSm80ILi2ELi2EN4cute5tupleIJNS5_1CILi128EEES8_NS7_ILi64EEEEEENS_10bfloat16_tEfNS_4arch4Sm80ELb0ELb1ELb1ELb0ELb0ELb0ELb0ELb0ELi2ELi4ELi4ELi4ELb0EEENS1_24CollectiveEpilogueBwdGQAISA_fSD_Li256ELb0ELb0EEENS1_19SingleTileSchedulerILb0ELb0ELb0ELi128EEEEEEEEEvNT_6ParamsE$_ZN4cute3eso3ESOILb1ELb0EJNS_14ComposedLayoutINS_7SwizzleILi3ELi3ELi3EEENS_1CILj0EEENS_6LayoutINS_5tupleIJNS5_ILi64EEENS5_ILi128EEEEEENS8_IJNS5_ILi1EEES9_EEEEEEENS_10ViewEngineINS_8smem_ptrIPN7cutlass10bfloat16_tEEEEEEEC2ERKSF_RKSM_,@function
        .size           $_ZN7cutlass13device_kernelIN5flash19enable_sm80_to_sm89INS1_16FlashAttnBwdSm80INS1_25CollectiveMainloopBwdSm80ILi2ELi2EN4cute5tupleIJNS5_1CILi128EEES8_NS7_ILi64EEEEEENS_10bfloat16_tEfNS_4arch4Sm80ELb0ELb1ELb1ELb0ELb0ELb0ELb0ELb0ELi2ELi4ELi4ELi4ELb0EEENS1_24CollectiveEpilogueBwdGQAISA_fSD_Li256ELb0ELb0EEENS1_19SingleTileSchedulerILb0ELb0ELb0ELi128EEEEEEEEEvNT_6ParamsE$_ZN4cute3eso3ESOILb1ELb0EJNS_14ComposedLayoutINS_7SwizzleILi3ELi3ELi3EEENS_1CILj0EEENS_6LayoutINS_5tupleIJNS5_ILi64EEENS5_ILi128EEEEEENS8_IJNS5_ILi1EEES9_EEEEEEENS_10ViewEngineINS_8smem_ptrIPN7cutlass10bfloat16_tEEEEEEEC2ERKSF_RKSM_,($_ZN7cutlass13device_kernelIN5flash19enable_sm80_to_sm89INS1_16FlashAttnBwdSm80INS1_25CollectiveMainloopBwdSm80ILi2ELi2EN4cute5tupleIJNS5_1CILi128EEES8_NS7_ILi64EEEEEENS_10bfloat16_tEfNS_4arch4Sm80ELb0ELb1ELb1ELb0ELb0ELb0ELb0ELb0ELi2ELi4ELi4ELi4ELb0EEENS1_24CollectiveEpilogueBwdGQAISA_fSD_Li256ELb0ELb0EEENS1_19SingleTileSchedulerILb0ELb0ELb0ELi128EEEEEEEEEvNT_6ParamsE$_ZN4cute3eso3ESOILb1ELb0EJNS_14ComposedLayoutINS_7SwizzleILi3ELi3ELi3EEENS_1CILj0EEENS_6LayoutINS_5tupleIJNS8_IJNS5_ILi8EEENS5_ILi16EEEEEENS8_IJNS5_ILi64EEENS5_ILi1EEEEEEEEENS8_IJNS8_IJSC_NS5_ILi512EEEEEENS8_IJSD_NS5_ILi0EEEEEEEEEEEEENS_10ViewEngineINS_8smem_ptrIPN7cutlass10bfloat16_tEEEEEEEC2ERKSM_RKST_ - $_ZN7cutlass13device_kernelIN5flash19enable_sm80_to_sm89INS1_16FlashAttnBwdSm80INS1_25CollectiveMainloopBwdSm80ILi2ELi2EN4cute5tupleIJNS5_1CILi128EEES8_NS7_ILi64EEEEEENS_10bfloat16_tEfNS_4arch4Sm80ELb0ELb1ELb1ELb0ELb0ELb0ELb0ELb0ELi2ELi4ELi4ELi4ELb0EEENS1_24CollectiveEpilogueBwdGQAISA_fSD_Li256ELb0ELb0EEENS1_19SingleTileSchedulerILb0ELb0ELb0ELi128EEEEEEEEEvNT_6ParamsE$_ZN4cute3eso3ESOILb1ELb0EJNS_14ComposedLayoutINS_7SwizzleILi3ELi3ELi3EEENS_1CILj0EEENS_6LayoutINS_5tupleIJNS5_ILi64EEENS5_ILi128EEEEEENS8_IJNS5_ILi1EEES9_EEEEEEENS_10ViewEngineINS_8smem_ptrIPN7cutlass10bfloat16_tEEEEEEEC2ERKSF_RKSM_)
$_ZN7cutlass13device_kernelIN5flash19enable_sm80_to_sm89INS1_16FlashAttnBwdSm80INS1_25CollectiveMainloopBwdSm80ILi2ELi2EN4cute5tupleIJNS5_1CILi128EEES8_NS7_ILi64EEEEEENS_10bfloat16_tEfNS_4arch4Sm80ELb0ELb1ELb1ELb0ELb0ELb0ELb0ELb0ELi2ELi4ELi4ELi4ELb0EEENS1_24CollectiveEpilogueBwdGQAISA_fSD_Li256ELb0ELb0EEENS1_19SingleTileSchedulerILb0ELb0ELb0ELi128EEEEEEEEEvNT_6ParamsE$_ZN4cute3eso3ESOILb1ELb0EJNS_14ComposedLayoutINS_7SwizzleILi3ELi3ELi3EEENS_1CILj0EEENS_6LayoutINS_5tupleIJNS5_ILi64EEENS5_ILi128EEEEEENS8_IJNS5_ILi1EEES9_EEEEEEENS_10ViewEngineINS_8smem_ptrIPN7cutlass10bfloat16_tEEEEEEEC2ERKSF_RKSM_:
[----:B------:R-:W-:Y:S01]  /*6ec0*/  IADD3 R4, R25, -c[0x0][0x20], RZ ;  /* 0x8000080019047a10 */ /* 0x000fe20007ffe0ff */
[----:B------:R-:W-:Y:S01]  /*6ed0*/  IMAD.MOV.U32 R8, RZ, RZ, R6 ;  /* 0x000000ffff087224 */ /* 0x000fe200078e0006 */
[----:B------:R-:W-:-:S03]  /*6ee0*/  MOV R9, 0x0 ;  /* 0x0000000000097802 */ /* 0x000fc60000000f00 */
[----:B------:R1:W-:Y:S01]  /*6ef0*/  STL.64 [R4], R2 ;  /* 0x0000000204007387 */ /* 0x0003e20000100a00 */
[----:B------:R-:W-:Y:S05]  /*6f00*/  RET.REL.NODEC R8 `(_ZN7cutlass13device_kernelIN5flash19enable_sm80_to_sm89INS1_16FlashAttnBwdSm80INS1_25CollectiveMainloopBwdSm80ILi2ELi2EN4cute5tupleIJNS5_1CILi128EEES8_NS7_ILi64EEEEEENS_10bfloat16_tEfNS_4arch4Sm80ELb0ELb1ELb1ELb0ELb0ELb0ELb0ELb0ELi2ELi4ELi4ELi4ELb0EEENS1_24CollectiveEpilogueBwdGQAISA_fSD_Li256ELb0ELb0EEENS1_19SingleTileSchedulerILb0ELb0ELb0ELi128EEEEEEEEEvNT_6ParamsE) ;  /* 0xffff90f008007950 */ /* 0x000fea0003c3ffff */
        .type           $_ZN7cutlass13device_kernelIN5flash19enable_sm80_to_sm89INS1_16FlashAttnBwdSm80INS1_25CollectiveMainloopBwdSm80ILi2ELi2EN4cute5tupleIJNS5_1CILi128EEES8_NS7_ILi64EEEEEENS_10bfloat16_tEfNS_4arch4Sm80ELb0ELb1ELb1ELb0ELb0ELb0ELb0ELb0ELi2ELi4ELi4ELi4ELb0EEENS1_24CollectiveEpilogueBwdGQAISA_fSD_Li256ELb0ELb0EEENS1_19SingleTileSchedulerILb0ELb0ELb0ELi128EEEEEEEEEvNT_6ParamsE$_ZN4cute3eso3ESOILb1ELb0EJNS_14ComposedLayoutINS_7SwizzleILi3ELi3ELi3EEENS_1CILj0EEENS_6LayoutINS_5tupleIJNS8_IJNS5_ILi8EEENS5_ILi16EEEEEENS8_IJNS5_ILi64EEENS5_ILi1EEEEEEEEENS8_IJNS8_IJSC_NS5_ILi512EEEEEENS8_IJSD_NS5_ILi0EEEEEEEEEEEEENS_10ViewEngineINS_8smem_ptrIPN7cutlass10bfloat16_tEEEEEEEC2ERKSM_RKST_,@function
        .size           $_ZN7cutlass13device_kernelIN5flash19enable_sm80_to_sm89INS1_16FlashAttnBwdSm80INS1_25CollectiveMainloopBwdSm80ILi2ELi2EN4cute5tupleIJNS5_1CILi128EEES8_NS7_ILi64EEEEEENS_10bfloat16_tEfNS_4arch4Sm80ELb0ELb1ELb1ELb0ELb0ELb0ELb0ELb0ELi2ELi4ELi4ELi4ELb0EEENS1_24CollectiveEpilogueBwdGQAISA_fSD_Li256ELb0ELb0EEENS1_19SingleTileSchedulerILb0ELb0ELb0ELi128EEEEEEEEEvNT_6ParamsE$_ZN4cute3eso3ESOILb1ELb0EJNS_14ComposedLayoutINS_7SwizzleILi3ELi3ELi3EEENS_1CILj0EEENS_6LayoutINS_5tupleIJNS8_IJNS5_ILi8EEENS5_ILi16EEEEEENS8_IJNS5_ILi64EEENS5_ILi1EEEEEEEEENS8_IJNS8_IJSC_NS5_ILi512EEEEEENS8_IJSD_NS5_ILi0EEEEEEEEEEEEENS_10ViewEngineINS_8smem_ptrIPN7cutlass10bfloat16_tEEEEEEEC2ERKSM_RKST_,($_ZN7cutlass13device_kernelIN5flash19enable_sm80_to_sm89INS1_16FlashAttnBwdSm80INS1_25CollectiveMainloopBwdSm80ILi2ELi2EN4cute5tupleIJNS5_1CILi128EEES8_NS7_ILi64EEEEEENS_10bfloat16_tEfNS_4arch4Sm80ELb0ELb1ELb1ELb0ELb0ELb0ELb0ELb0ELi2ELi4ELi4ELi4ELb0EEENS1_24CollectiveEpilogueBwdGQAISA_fSD_Li256ELb0ELb0EEENS1_19SingleTileSchedulerILb0ELb0ELb0ELi128EEEEEEEEEvNT_6ParamsE$_ZN4cute3eso3ESOILb1ELb0EJNS_14ComposedLayoutINS_7SwizzleILi3ELi3ELi3EEENS_1CILj0EEENS_6LayoutINS_5tupleIJNS8_IJNS8_IJNS5_ILi4EEENS5_ILi8EEEEEENS8_IJNS5_ILi2EEENS5_ILi1EEEEEEEEENS8_IJNS8_IJSC_SC_EEESB_EEEEEENS8_IJNS8_IJNS8_IJNS5_ILi128EEESD_EEENS8_IJSA_NS5_ILi0EEEEEEEEENS8_IJNS8_IJNS5_ILi64EEENS5_ILi512EEEEEENS8_IJNS5_ILi16EEENS5_ILi1024EEEEEEEEEEEEEEEENS_10ViewEngineINS_8smem_ptrIPN7cutlass10bfloat16_tEEEEEEEC2ERKSX_RKS14_ - $_ZN7cutlass13device_kernelIN5flash19enable_sm80_to_sm89INS1_16FlashAttnBwdSm80INS1_25CollectiveMainloopBwdSm80ILi2ELi2EN4cute5tupleIJNS5_1CILi128EEES8_NS7_ILi64EEEEEENS_10bfloat16_tEfNS_4arch4Sm80ELb0ELb1ELb1ELb0ELb0ELb0ELb0ELb0ELi2ELi4ELi4ELi4ELb0EEENS1_24CollectiveEpilogueBwdGQAISA_fSD_Li256ELb0ELb0EEENS1_19SingleTileSchedulerILb0ELb0ELb0ELi128EEEEEEEEEvNT_6ParamsE$_ZN4cute3eso3ESOILb1ELb0EJNS_14ComposedLayoutINS_7SwizzleILi3ELi3ELi3EEENS_1CILj0EEENS_6LayoutINS_5tupleIJNS8_IJNS5_ILi8EEENS5_ILi16EEEEEENS8_IJNS5_ILi64EEENS5_ILi1EEEEEEEEENS8_IJNS8_IJSC_NS5_ILi512EEEEEENS8_IJSD_NS5_ILi0EEEEEEEEEEEEENS_10ViewEngineINS_8smem_ptrIPN7cutlass10bfloat16_tEEEEEEEC2ERKSM_RKST_)
$_ZN7cutlass13device_kernelIN5flash19enable_sm80_to_sm89INS1_16FlashAttnBwdSm80INS1_25CollectiveMainloopBwdSm80ILi2ELi2EN4cute5tupleIJNS5_1CILi128EEES8_NS7_ILi64EEEEEENS_10bfloat16_tEfNS_4arch4Sm80ELb0ELb1ELb1ELb0ELb0ELb0ELb0ELb0ELi2ELi4ELi4ELi4ELb0EEENS1_24CollectiveEpilogueBwdGQAISA_fSD_Li256ELb0ELb0EEENS1_19SingleTileSchedulerILb0ELb0ELb0ELi128EEEEEEEEEvNT_6ParamsE$_ZN4cute3eso3ESOILb1ELb0EJNS_14ComposedLayoutINS_7SwizzleILi3ELi3ELi3EEENS_1CILj0EEENS_6LayoutINS_5tupleIJNS8_IJNS5_ILi8EEENS5_ILi16EEEEEENS8_IJNS5_ILi64EEENS5_ILi1EEEEEEEEENS8_IJNS8_IJSC_NS5_ILi512EEEEEENS8_IJSD_NS5_ILi0EEEEEEEEEEEEENS_10ViewEngineINS_8smem_ptrIPN7cutlass10bfloat16_tEEEEEEEC2ERKSM_RKST_:
[----:B------:R-:W-:Y:S01]  /*6f10*/  IADD3 R4, R25, -c[0x0][0x20], RZ ;  /* 0x8000080019047a10 */ /* 0x000fe20007ffe0ff */
[----:B------:R-:W-:Y:S01]  /*6f20*/  IMAD.MOV.U32 R8, RZ, RZ, R6 ;  /* 0x000000ffff087224 */ /* 0x000fe200078e0006 */
[----:B------:R-:W-:-:S03]  /*6f30*/  MOV R9, 0x0 ;  /* 0x0000000000097802 */ /* 0x000fc60000000f00 */
[----:B------:R1:W-:Y:S01]  /*6f40*/  STL.64 [R4], R2 ;  /* 0x0000000204007387 */ /* 0x0003e20000100a00 */
[----:B------:R-:W-:Y:S05]  /*6f50*/  RET.REL.NODEC R8 `(_ZN7cutlass13device_kernelIN5flash19enable_sm80_to_sm89INS1_16FlashAttnBwdSm80INS1_25CollectiveMainloopBwdSm80ILi2ELi2EN4cute5tupleIJNS5_1CILi128EEES8_NS7_ILi64EEEEEENS_10bfloat16_tEfNS_4arch4Sm80ELb0ELb1ELb1ELb0ELb0ELb0ELb0ELb0ELi2ELi4ELi4ELi4ELb0EEENS1_24CollectiveEpilogueBwdGQAISA_fSD_Li256ELb0ELb0EEENS1_19SingleTileSchedulerILb0ELb0ELb0ELi128EEEEEEEEEvNT_6ParamsE) ;  /* 0xffff90a008007950 */ /* 0x000fea0003c3ffff */
        .type           $_ZN7cutlass13device_kernelIN5flash19enable_sm80_to_sm89INS1_16FlashAttnBwdSm80INS1_25CollectiveMainloopBwdSm80ILi2ELi2EN4cute5tupleIJNS5_1CILi128EEES8_NS7_ILi64EEEEEENS_10bfloat16_tEfNS_4arch4Sm80ELb0ELb1ELb1ELb0ELb0ELb0ELb0ELb0ELi2ELi4ELi4ELi4ELb0EEENS1_24CollectiveEpilogueBwdGQAISA_fSD_Li256ELb0ELb0EEENS1_19SingleTileSchedulerILb0ELb0ELb0ELi128EEEEEEEEEvNT_6ParamsE$_ZN4cute3eso3ESOILb1ELb0EJNS_14ComposedLayoutINS_7SwizzleILi3ELi3ELi3EEENS_1CILj0EEENS_6LayoutINS_5tupleIJNS8_IJNS8_IJNS5_ILi4EEENS5_ILi8EEEEEENS8_IJNS5_ILi2EEENS5_ILi1EEEEEEEEENS8_IJNS8_IJSC_SC_EEESB_EEEEEENS8_IJNS8_IJNS8_IJNS5_ILi128EEESD_EEENS8_IJSA_NS5_ILi0EEEEEEEEENS8_IJNS8_IJNS5_ILi64EEENS5_ILi512EEEEEENS8_IJNS5_ILi16EEENS5_ILi1024EEEEEEEEEEEEEEEENS_10ViewEngineINS_8smem_ptrIPN7cutlass10bfloat16_tEEEEEEEC2ERKSX_RKS14_,@function
        .size           $_ZN7cutlass13device_kernelIN5flash19enable_sm80_to_sm89INS1_16FlashAttnBwdSm80INS1_25CollectiveMainloopBwdSm80ILi2ELi2EN4cute5tupleIJNS5_1CILi128EEES8_NS7_ILi64EEEEEENS_10bfloat16_tEfNS_4arch4Sm80ELb0ELb1ELb1ELb0ELb0ELb0ELb0ELb0ELi2ELi4ELi4ELi4ELb0EEENS1_24CollectiveEpilogueBwdGQAISA_fSD_Li256ELb0ELb0EEENS1_19SingleTileSchedulerILb0ELb0ELb0ELi128EEEEEEEEEvNT_6ParamsE$_ZN4cute3eso3ESOILb1ELb0EJNS_14ComposedLayoutINS_7SwizzleILi3ELi3ELi3EEENS_1CILj0EEENS_6LayoutINS_5tupleIJNS8_IJNS8_IJNS5_ILi4EEENS5_ILi8EEEEEENS8_IJNS5_ILi2EEENS5_ILi1EEEEEEEEENS8_IJNS8_IJSC_SC_EEESB_EEEEEENS8_IJNS8_IJNS8_IJNS5_ILi128EEESD_EEENS8_IJSA_NS5_ILi0EEEEEEEEENS8_IJNS8_IJNS5_ILi64EEENS5_ILi512EEEEEENS8_IJNS5_ILi16EEENS5_ILi1024EEEEEEEEEEEEEEEENS_10ViewEngineINS_8smem_ptrIPN7cutlass10bfloat16_tEEEEEEEC2ERKSX_RKS14_,($_ZN7cutlass13device_kernelIN5flash19enable_sm80_to_sm89INS1_16FlashAttnBwdSm80INS1_25CollectiveMainloopBwdSm80ILi2ELi2EN4cute5tupleIJNS5_1CILi128EEES8_NS7_ILi64EEEEEENS_10bfloat16_tEfNS_4arch4Sm80ELb0ELb1ELb1ELb0ELb0ELb0ELb0ELb0ELi2ELi4ELi4ELi4ELb0EEENS1_24CollectiveEpilogueBwdGQAISA_fSD_Li256ELb0ELb0EEENS1_19SingleTileSchedulerILb0ELb0ELb0ELi128EEEEEEEEEvNT_6ParamsE$_ZN4cute3eso3ESOILb1ELb0EJNS_14ComposedLayoutINS_7SwizzleILi3ELi3ELi3EEENS_1CILj0EEENS_6LayoutINS_5tupleIJNS8_IJNS8_IJNS5_ILi4EEENS5_ILi8EEEEEENS8_IJS9_NS5_ILi1EEEEEEEEENS8_IJNS8_IJNS5_ILi2EEESF_SF_EEENS8_IJSF_S9_EEEEEEEEENS8_IJNS8_IJNS8_IJSF_NS5_ILi64EEEEEENS8_IJNS5_ILi1024EEENS5_ILi0EEEEEEEEENS8_IJNS8_IJSC_NS5_ILi512EEESA_EEENS8_IJNS5_ILi4096EEENS5_ILi16EEEEEEEEEEEEEEEENS_10ViewEngineINS_8smem_ptrIPN7cutlass10bfloat16_tEEEEEEEC2ERKSY_RKS15_ - $_ZN7cutlass13device_kernelIN5flash19enable_sm80_to_sm89INS1_16FlashAttnBwdSm80INS1_25CollectiveMainloopBwdSm80ILi2ELi2EN4cute5tupleIJNS5_1CILi128EEES8_NS7_ILi64EEEEEENS_10bfloat16_tEfNS_4arch4Sm80ELb0ELb1ELb1ELb0ELb0ELb0ELb0ELb0ELi2ELi4ELi4ELi4ELb0EEENS1_24CollectiveEpilogueBwdGQAISA_fSD_Li256ELb0ELb0EEENS1_19SingleTileSchedulerILb0ELb0ELb0ELi128EEEEEEEEEvNT_6ParamsE$_ZN4cute3eso3ESOILb1ELb0EJNS_14ComposedLayoutINS_7SwizzleILi3ELi3ELi3EEENS_1CILj0EEENS_6LayoutINS_5tupleIJNS8_IJNS8_IJNS5_ILi4EEENS5_ILi8EEEEEENS8_IJNS5_ILi2EEENS5_ILi1EEEEEEEEENS8_IJNS8_IJSC_SC_EEESB_EEEEEENS8_IJNS8_IJNS8_IJNS5_ILi128EEESD_EEENS8_IJSA_NS5_ILi0EEEEEEEEENS8_IJNS8_IJNS5_ILi64EEENS5_ILi512EEEEEENS8_IJNS5_ILi16EEENS5_ILi1024EEEEEEEEEEEEEEEENS_10ViewEngineINS_8smem_ptrIPN7cutlass10bfloat16_tEEEEEEEC2ERKSX_RKS14_)
$_ZN7cutlass13device_kernelIN5flash19enable_sm80_to_sm89INS1_16FlashAttnBwdSm80INS1_25CollectiveMainloopBwdSm80ILi2ELi2EN4cute5tupleIJNS5_1CILi128EEES8_NS7_ILi64EEEEEENS_10bfloat16_tEfNS_4arch4Sm80ELb0ELb1ELb1ELb0ELb0ELb0ELb0ELb0ELi2ELi4ELi4ELi4ELb0EEENS1_24CollectiveEpilogueBwdGQAISA_fSD_Li256ELb0ELb0EEENS1_19SingleTileSchedulerILb0ELb0ELb0ELi128EEEEEEEEEvNT_6ParamsE$_ZN4cute3eso3ESOILb1ELb0EJNS_14ComposedLayoutINS_7SwizzleILi3ELi3ELi3EEENS_1CILj0EEENS_6LayoutINS_5tupleIJNS8_IJNS8_IJNS5_ILi4EEENS5_ILi8EEEEEENS8_IJNS5_ILi2EEENS5_ILi1EEEEEEEEENS8_IJNS8_IJSC_SC_EEESB_EEEEEENS8_IJNS8_IJNS8_IJNS5_ILi128EEESD_EEENS8_IJSA_NS5_ILi0EEEEEEEEENS8_IJNS8_IJNS5_ILi64EEENS5_ILi512EEEEEENS8_IJNS5_ILi16EEENS5_ILi1024EEEEEEEEEEEEEEEENS_10ViewEngineINS_8smem_ptrIPN7cutlass10bfloat16_tEEEEEEEC2ERKSX_RKS14_:
[----:B------:R-:W-:Y:S01]  /*6f60*/  IADD3 R4, R25, -c[0x0][0x20], RZ ;  /* 0x8000080019047a10 */ /* 0x000fe20007ffe0ff */
[----:B------:R-:W-:Y:S01]  /*6f70*/  IMAD.MOV.U32 R8, RZ, RZ, R6 ;  /* 0x000000ffff087224 */ /* 0x000fe200078e0006 */
[----:B------:R-:W-:-:S03]  /*6f80*/  MOV R9, 0x0 ;  /* 0x0000000000097802 */ /* 0x000fc60000000f00 */
[----:B------:R1:W-:Y:S01]  /*6f90*/  STL.64 [R4], R2 ;  /* 0x0000000204007387 */ /* 0x0003e20000100a00 */
[----:B------:R-:W-:Y:S05]  /*6fa0*/  RET.REL.NODEC R8 `(_ZN7cutlass13device_kernelIN5flash19enable_sm80_to_sm89INS1_16FlashAttnBwdSm80INS1_25CollectiveMainloopBwdSm80ILi2ELi2EN4cute5tupleIJNS5_1CILi128EEES8_NS7_ILi64EEEEEENS_10bfloat16_tEfNS_4arch4Sm80ELb0ELb1ELb1ELb0ELb0ELb0ELb0ELb0ELi2ELi4ELi4ELi4ELb0EEENS1_24CollectiveEpilogueBwdGQAISA_fSD_Li256ELb0ELb0EEENS1_19SingleTileSchedulerILb0ELb0ELb0ELi128EEEEEEEEEvNT_6ParamsE) ;  /* 0xffff905008007950 */ /* 0x000fea0003c3ffff */
        .type           $_ZN7cutlass13device_kernelIN5flash19enable_sm80_to_sm89INS1_16FlashAttnBwdSm80INS1_25CollectiveMainloopBwdSm80ILi2ELi2EN4cute5tupleIJNS5_1CILi128EEES8_NS7_ILi64EEEEEENS_10bfloat16_tEfNS_4arch4Sm80ELb0ELb1ELb1ELb0ELb0ELb0ELb0ELb0ELi2ELi4ELi4ELi4ELb0EEENS1_24CollectiveEpilogueBwdGQAISA_fSD_Li256ELb0ELb0EEENS1_19SingleTileSchedulerILb0ELb0ELb0ELi128EEEEEEEEEvNT_6ParamsE$_ZN4cute3eso3ESOILb1ELb0EJNS_14ComposedLayoutINS_7SwizzleILi3ELi3ELi3EEENS_1CILj0EEENS_6LayoutINS_5tupleIJNS8_IJNS8_IJNS5_ILi4EEENS5_ILi8EEEEEENS8_IJS9_NS5_ILi1EEEEEEEEENS8_IJNS8_IJNS5_ILi2EEESF_SF_EEENS8_IJSF_S9_EEEEEEEEENS8_IJNS8_IJNS8_IJSF_NS5_ILi64EEEEEENS8_IJNS5_ILi1024EEENS5_ILi0EEEEEEEEENS8_IJNS8_IJSC_NS5_ILi512EEESA_EEENS8_IJNS5_ILi4096EEENS5_ILi16EEEEEEEEEEEEEEEENS_10ViewEngineINS_8smem_ptrIPN7cutlass10bfloat16_tEEEEEEEC2ERKSY_RKS15_,@function
        .size           $_ZN7cutlass13device_kernelIN5flash19enable_sm80_to_sm89INS1_16FlashAttnBwdSm80INS1_25CollectiveMainloopBwdSm80ILi2ELi2EN4cute5tupleIJNS5_1CILi128EEES8_NS7_ILi64EEEEEENS_10bfloat16_tEfNS_4arch4Sm80ELb0ELb1ELb1ELb0ELb0ELb0ELb0ELb0ELi2ELi4ELi4ELi4ELb0EEENS1_24CollectiveEpilogueBwdGQAISA_fSD_Li256ELb0ELb0EEENS1_19SingleTileSchedulerILb0ELb0ELb0ELi128EEEEEEEEEvNT_6ParamsE$_ZN4cute3eso3ESOILb1ELb0EJNS_14ComposedLayoutINS_7SwizzleILi3ELi3ELi3EEENS_1CILj0EEENS_6LayoutINS_5tupleIJNS8_IJNS8_IJNS5_ILi4EEENS5_ILi8EEEEEENS8_IJS9_NS5_ILi1EEEEEEEEENS8_IJNS8_IJNS5_ILi2EEESF_SF_EEENS8_IJSF_S9_EEEEEEEEENS8_IJNS8_IJNS8_IJSF_NS5_ILi64EEEEEENS8_IJNS5_ILi1024EEENS5_ILi0EEEEEEEEENS8_IJNS8_IJSC_NS5_ILi512EEESA_EEENS8_IJNS5_ILi4096EEENS5_ILi16EEEEEEEEEEEEEEEENS_10ViewEngineINS_8smem_ptrIPN7cutlass10bfloat16_tEEEEEEEC2ERKSY_RKS15_,($_ZN7cutlass13device_kernelIN5flash19enable_sm80_to_sm89INS1_16FlashAttnBwdSm80INS1_25CollectiveMainloopBwdSm80ILi2ELi2EN4cute5tupleIJNS5_1CILi128EEES8_NS7_ILi64EEEEEENS_10bfloat16_tEfNS_4arch4Sm80ELb0ELb1ELb1ELb0ELb0ELb0ELb0ELb0ELi2ELi4ELi4ELi4ELb0EEENS1_24CollectiveEpilogueBwdGQAISA_fSD_Li256ELb0ELb0EEENS1_19SingleTileSchedulerILb0ELb0ELb0ELi128EEEEEEEEEvNT_6ParamsE$_ZN4cute3eso3ESOILb1ELb0EJNS_1CILi0EEENS2_ILi1EEENS2_ILi512EEEiEEC2ERKS3_RKS4_RKS5_RKi - $_ZN7cutlass13device_kernelIN5flash19enable_sm80_to_sm89INS1_16FlashAttnBwdSm80INS1_25CollectiveMainloopBwdSm80ILi2ELi2EN4cute5tupleIJNS5_1CILi128EEES8_NS7_ILi64EEEEEENS_10bfloat16_tEfNS_4arch4Sm80ELb0ELb1ELb1ELb0ELb0ELb0ELb0ELb0ELi2ELi4ELi4ELi4ELb0EEENS1_24CollectiveEpilogueBwdGQAISA_fSD_Li256ELb0ELb0EEENS1_19SingleTileSchedulerILb0ELb0ELb0ELi128EEEEEEEEEvNT_6ParamsE$_ZN4cute3eso3ESOILb1ELb0EJNS_14ComposedLayoutINS_7SwizzleILi3ELi3ELi3EEENS_1CILj0EEENS_6LayoutINS_5tupleIJNS8_IJNS8_IJNS5_ILi4EEENS5_ILi8EEEEEENS8_IJS9_NS5_ILi1EEEEEEEEENS8_IJNS8_IJNS5_ILi2EEESF_SF_EEENS8_IJSF_S9_EEEEEEEEENS8_IJNS8_IJNS8_IJSF_NS5_ILi64EEEEEENS8_IJNS5_ILi1024EEENS5_ILi0EEEEEEEEENS8_IJNS8_IJSC_NS5_ILi512EEESA_EEENS8_IJNS5_ILi4096EEENS5_ILi16EEEEEEEEEEEEEEEENS_10ViewEngineINS_8smem_ptrIPN7cutlass10bfloat16_tEEEEEEEC2ERKSY_RKS15_)
$_ZN7cutlass13device_kernelIN5flash19enable_sm80_to_sm89INS1_16FlashAttnBwdSm80INS1_25CollectiveMainloopBwdSm80ILi2ELi2EN4cute5tupleIJNS5_1CILi128EEES8_NS7_ILi64EEEEEENS_10bfloat16_tEfNS_4arch4Sm80ELb0ELb1ELb1ELb0ELb0ELb0ELb0ELb0ELi2ELi4ELi4ELi4ELb0EEENS1_24CollectiveEpilogueBwdGQAISA_fSD_Li256ELb0ELb0EEENS1_19SingleTileSchedulerILb0ELb0ELb0ELi128EEEEEEEEEvNT_6ParamsE$_ZN4cute3eso3ESOILb1ELb0EJNS_14ComposedLayoutINS_7SwizzleILi3ELi3ELi3EEENS_1CILj0EEENS_6LayoutINS_5tupleIJNS8_IJNS8_IJNS5_ILi4EEENS5_ILi8EEEEEENS8_IJS9_NS5_ILi1EEEEEEEEENS8_IJNS8_IJNS5_ILi2EEESF_SF_EEENS8_IJSF_S9_EEEEEEEEENS8_IJNS8_IJNS8_IJSF_NS5_ILi64EEEEEENS8_IJNS5_ILi1024EEENS5_ILi0EEEEEEEEENS8_IJNS8_IJSC_NS5_ILi512EEESA_EEENS8_IJNS5_ILi4096EEENS5_ILi16EEEEEEEEEEEEEEEENS_10ViewEngineINS_8smem_ptrIPN7cutlass10bfloat16_tEEEEEEEC2ERKSY_RKS15_:
[----:B------:R-:W-:Y:S01]  /*6fb0*/  IADD3 R4, R25, -c[0x0][0x20], RZ ;  /* 0x8000080019047a10 */ /* 0x000fe20007ffe0ff */
[----:B------:R-:W-:Y:S01]  /*6fc0*/  IMAD.MOV.U32 R8, RZ, RZ, R6 ;  /* 0x000000ffff087224 */ /* 0x000fe200078e0006 */
[----:B------:R-:W-:-:S03]  /*6fd0*/  MOV R9, 0x0 ;  /* 0x0000000000097802 */ /* 0x000fc60000000f00 */
[----:B------:R1:W-:Y:S01]  /*6fe0*/  STL.64 [R4], R2 ;  /* 0x0000000204007387 */ /* 0x0003e20000100a00 */
[----:B------:R-:W-:Y:S05]  /*6ff0*/  RET.REL.NODEC R8 `(_ZN7cutlass13device_kernelIN5flash19enable_sm80_to_sm89INS1_16FlashAttnBwdSm80INS1_25CollectiveMainloopBwdSm80ILi2ELi2EN4cute5tupleIJNS5_1CILi128EEES8_NS7_ILi64EEEEEENS_10bfloat16_tEfNS_4arch4Sm80ELb0ELb1ELb1ELb0ELb0ELb0ELb0ELb0ELi2ELi4ELi4ELi4ELb0EEENS1_24CollectiveEpilogueBwdGQAISA_fSD_Li256ELb0ELb0EEENS1_19SingleTileSchedulerILb0ELb0ELb0ELi128EEEEEEEEEvNT_6ParamsE) ;  /* 0xffff900008007950 */ /* 0x000fea0003c3ffff */
        .type           $_ZN7cutlass13device_kernelIN5flash19enable_sm80_to_sm89INS1_16FlashAttnBwdSm80INS1_25CollectiveMainloopBwdSm80ILi2ELi2EN4cute5tupleIJNS5_1CILi128EEES8_NS7_ILi64EEEEEENS_10bfloat16_tEfNS_4arch4Sm80ELb0ELb1ELb1ELb0ELb0ELb0ELb0ELb0ELi2ELi4ELi4ELi4ELb0EEENS1_24CollectiveEpilogueBwdGQAISA_fSD_Li256ELb0ELb0EEENS1_19SingleTileSchedulerILb0ELb0ELb0ELi128EEEEEEEEEvNT_6ParamsE$_ZN4cute3eso3ESOILb1ELb0EJNS_1CILi0EEENS2_ILi1EEENS2_ILi512EEEiEEC2ERKS3_RKS4_RKS5_RKi,@function
        .size           $_ZN7cutlass13device_kernelIN5flash19enable_sm80_to_sm89INS1_16FlashAttnBwdSm80INS1_25CollectiveMainloopBwdSm80ILi2ELi2EN4cute5tupleIJNS5_1CILi128EEES8_NS7_ILi64EEEEEENS_10bfloat16_tEfNS_4arch4Sm80ELb0ELb1ELb1ELb0ELb0ELb0ELb0ELb0ELi2ELi4ELi4ELi4ELb0EEENS1_24CollectiveEpilogueBwdGQAISA_fSD_Li256ELb0ELb0EEENS1_19SingleTileSchedulerILb0ELb0ELb0ELi128EEEEEEEEEvNT_6ParamsE$_ZN4cute3eso3ESOILb1ELb0EJNS_1CILi0EEENS2_ILi1EEENS2_ILi512EEEiEEC2ERKS3_RKS4_RKS5_RKi,($_ZN7cutlass13device_kernelIN5flash19enable_sm80_to_sm89INS1_16FlashAttnBwdSm80INS1_25CollectiveMainloopBwdSm80ILi2ELi2EN4cute5tupleIJNS5_1CILi128EEES8_NS7_ILi64EEEEEENS_10bfloat16_tEfNS_4arch4Sm80ELb0ELb1ELb1ELb0ELb0ELb0ELb0ELb0ELi2ELi4ELi4ELi4ELb0EEENS1_24CollectiveEpilogueBwdGQAISA_fSD_Li256ELb0ELb0EEENS1_19SingleTileSchedulerILb0ELb0ELb0ELi128EEEEEEEEEvNT_6ParamsE$_ZN4cute3eso3ESOILb1ELb0EJNS_1CILi0EEENS2_ILi1EEENS2_ILi512EEEiNS2_ILi4096EEEiNS2_ILi8192EEEEEC2ERKS3_RKS4_RKS5_RKiRKS6_SG_RKS7_ - $_ZN7cutlass13device_kernelIN5flash19enable_sm80_to_sm89INS1_16FlashAttnBwdSm80INS1_25CollectiveMainloopBwdSm80ILi2ELi2EN4cute5tupleIJNS5_1CILi128EEES8_NS7_ILi64EEEEEENS_10bfloat16_tEfNS_4arch4Sm80ELb0ELb1ELb1ELb0ELb0ELb0ELb0ELb0ELi2ELi4ELi4ELi4ELb0EEENS1_24CollectiveEpilogueBwdGQAISA_fSD_Li256ELb0ELb0EEENS1_19SingleTileSchedulerILb0ELb0ELb0ELi128EEEEEEEEEvNT_6ParamsE$_ZN4cute3eso3ESOILb1ELb0EJNS_1CILi0EEENS2_ILi1EEENS2_ILi512EEEiEEC2ERKS3_RKS4_RKS5_RKi)
$_ZN7cutlass13device_kernelIN5flash19enable_sm80_to_sm89INS1_16FlashAttnBwdSm80INS1_25CollectiveMainloopBwdSm80ILi2ELi2EN4cute5tupleIJNS5_1CILi128EEES8_NS7_ILi64EEEEEENS_10bfloat16_tEfNS_4arch4Sm80ELb0ELb1ELb1ELb0ELb0ELb0ELb0ELb0ELi2ELi4ELi4ELi4ELb0EEENS1_24CollectiveEpilogueBwdGQAISA_fSD_Li256ELb0ELb0EEENS1_19SingleTileSchedulerILb0ELb0ELb0ELi128EEEEEEEEEvNT_6ParamsE$_ZN4cute3eso3ESOILb1ELb0EJNS_1CILi0EEENS2_ILi1EEENS2_ILi512EEEiEEC2ERKS3_RKS4_RKS5_RKi:
[----:B------:R-:W-:Y:S02]  /*7000*/  IADD3 R2, R2, -c[0x0][0x20], RZ ;  /* 0x8000080002027a10 */ /* 0x000fe40007ffe0ff */
[----:B------:R-:W-:-:S03]  /*7010*/  MOV R9, 0x0 ;  /* 0x0000000000097802 */ /* 0x000fc60000000f00 */
[----:B------:R1:W-:Y:S01]  /*7020*/  STL [R2], R3 ;  /* 0x0000000302007387 */ /* 0x0003e20000100800 */
[----:B------:R-:W-:Y:S05]  /*7030*/  RET.REL.NODEC R8 `(_ZN7cutlass13device_kernelIN5flash19enable_sm80_to_sm89INS1_16FlashAttnBwdSm80INS1_25CollectiveMainloopBwdSm80ILi2ELi2EN4cute5tupleIJNS5_1CILi128EEES8_NS7_ILi64EEEEEENS_10bfloat16_tEfNS_4arch4Sm80ELb0ELb1ELb1ELb0ELb0ELb0ELb0ELb0ELi2ELi4ELi4ELi4ELb0EEENS1_24CollectiveEpilogueBwdGQAISA_fSD_Li256ELb0ELb0EEENS1_19SingleTileSchedulerILb0ELb0ELb0ELi128EEEEEEEEEvNT_6ParamsE) ;  /* 0xffff8fc008007950 */ /* 0x000fea0003c3ffff */
        .type           $_ZN7cutlass13device_kernelIN5flash19enable_sm80_to_sm89INS1_16FlashAttnBwdSm80INS1_25CollectiveMainloopBwdSm80ILi2ELi2EN4cute5tupleIJNS5_1CILi128EEES8_NS7_ILi64EEEEEENS_10bfloat16_tEfNS_4arch4Sm80ELb0ELb1ELb1ELb0ELb0ELb0ELb0ELb0ELi2ELi4ELi4ELi4ELb0EEENS1_24CollectiveEpilogueBwdGQAISA_fSD_Li256ELb0ELb0EEENS1_19SingleTileSchedulerILb0ELb0ELb0ELi128EEEEEEEEEvNT_6ParamsE$_ZN4cute3eso3ESOILb1ELb0EJNS_1CILi0EEENS2_ILi1EEENS2_ILi512EEEiNS2_ILi4096EEEiNS2_ILi8192EEEEEC2ERKS3_RKS4_RKS5_RKiRKS6_SG_RKS7_,@function
        .size           $_ZN7cutlass13device_kernelIN5flash19enable_sm80_to_sm89INS1_16FlashAttnBwdSm80INS1_25CollectiveMainloopBwdSm80ILi2ELi2EN4cute5tupleIJNS5_1CILi128EEES8_NS7_ILi64EEEEEENS_10bfloat16_tEfNS_4arch4Sm80ELb0ELb1ELb1ELb0ELb0ELb0ELb0ELb0ELi2ELi4ELi4ELi4ELb0EEENS1_24CollectiveEpilogueBwdGQAISA_fSD_Li256ELb0ELb0EEENS1_19SingleTileSchedulerILb0ELb0ELb0ELi128EEEEEEEEEvNT_6ParamsE$_ZN4cute3eso3ESOILb1ELb0EJNS_1CILi0EEENS2_ILi1EEENS2_ILi512EEEiNS2_ILi4096EEEiNS2_ILi8192EEEEEC2ERKS3_RKS4_RKS5_RKiRKS6_SG_RKS7_,($_ZN7cutlass13device_kernelIN5flash19enable_sm80_to_sm89INS1_16FlashAttnBwdSm80INS1_25CollectiveMainloopBwdSm80ILi2ELi2EN4cute5tupleIJNS5_1CILi128EEES8_NS7_ILi64EEEEEENS_10bfloat16_tEfNS_4arch4Sm80ELb0ELb1ELb1ELb0ELb0ELb0ELb0ELb0ELi2ELi4ELi4ELi4ELb0EEENS1_24CollectiveEpilogueBwdGQAISA_fSD_Li256ELb0ELb0EEENS1_19SingleTileSchedulerILb0ELb0ELb0ELi128EEEEEEEEEvNT_6ParamsE$_ZN4cute3eso3ESOILb1ELb0EJNS_1CILi0EEENS_5tupleIJNS2_ILi1EEENS2_ILi256EEEiEEEEEC2ERKS3_RKS7_ - $_ZN7cutlass13device_kernelIN5flash19enable_sm80_to_sm89INS1_16FlashAttnBwdSm80INS1_25CollectiveMainloopBwdSm80ILi2ELi2EN4cute5tupleIJNS5_1CILi128EEES8_NS7_ILi64EEEEEENS_10bfloat16_tEfNS_4arch4Sm80ELb0ELb1ELb1ELb0ELb0ELb0ELb0ELb0ELi2ELi4ELi4ELi4ELb0EEENS1_24CollectiveEpilogueBwdGQAISA_fSD_Li256ELb0ELb0EEENS1_19SingleTileSchedulerILb0ELb0ELb0ELi128EEEEEEEEEvNT_6ParamsE$_ZN4cute3eso3ESOILb1ELb0EJNS_1CILi0EEENS2_ILi1EEENS2_ILi512EEEiNS2_ILi4096EEEiNS2_ILi8192EEEEEC2ERKS3_RKS4_RKS5_RKiRKS6_SG_RKS7_)
$_ZN7cutlass13device_kernelIN5flash19enable_sm80_to_sm89INS1_16FlashAttnBwdSm80INS1_25CollectiveMainloopBwdSm80ILi2ELi2EN4cute5tupleIJNS5_1CILi128EEES8_NS7_ILi64EEEEEENS_10bfloat16_tEfNS_4arch4Sm80ELb0ELb1ELb1ELb0ELb0ELb0ELb0ELb0ELi2ELi4ELi4ELi4ELb0EEENS1_24CollectiveEpilogueBwdGQAISA_fSD_Li256ELb0ELb0EEENS1_19SingleTileSchedulerILb0ELb0ELb0ELi128EEEEEEEEEvNT_6ParamsE$_ZN4cute3eso3ESOILb1ELb0EJNS_1CILi0EEENS2_ILi1EEENS2_ILi512EEEiNS2_ILi4096EEEiNS2_ILi8192EEEEEC2ERKS3_RKS4_RKS5_RKiRKS6_SG_RKS7_:
[----:B------:R-:W-:Y:S02]  /*7040*/  IADD3 R3, R3, -c[0x0][0x20], RZ ;  /* 0x8000080003037a10 */ /* 0x000fe40007ffe0ff */
[----:B------:R-:W-:-:S03]  /*7050*/  IADD3 R2, R56, -c[0x0][0x20], RZ ;  /* 0x8000080038027a10 */ /* 0x000fc60007ffe0ff */
[----:B------:R1:W-:Y:S04]  /*7060*/  STL [R3], R10 ;  /* 0x0000000a03007387 */ /* 0x0003e80000100800 */
[----:B------:R-:W2:Y:S01]  /*7070*/  LDL R2, [R2] ;  /* 0x0000000002027983 */ /* 0x000ea20000100800 */
[----:B------:R-:W-:-:S03]  /*7080*/  IMAD.MOV.U32 R9, RZ, RZ, 0x0 ;  /* 0x00000000ff097424 */ /* 0x000fc600078e00ff */
[----:B--2---:R1:W-:Y:S01]  /*7090*/  STL [R3+0x4], R2 ;  /* 0x0000040203007387 */ /* 0x0043e20000100800 */
[----:B------:R-:W-:Y:S05]  /*70a0*/  RET.REL.NODEC R8 `(_ZN7cutlass13device_kernelIN5flash19enable_sm80_to_sm89INS1_16FlashAttnBwdSm80INS1_25CollectiveMainloopBwdSm80ILi2ELi2EN4cute5tupleIJNS5_1CILi128EEES8_NS7_ILi64EEEEEENS_10bfloat16_tEfNS_4arch4Sm80ELb0ELb1ELb1ELb0ELb0ELb0ELb0ELb0ELi2ELi4ELi4ELi4ELb0EEENS1_24CollectiveEpilogueBwdGQAISA_fSD_Li256ELb0ELb0EEENS1_19SingleTileSchedulerILb0ELb0ELb0ELi128EEEEEEEEEvNT_6ParamsE) ;  /* 0xffff8f5008007950 */ /* 0x000fea0003c3ffff */
        .type           $_ZN7cutlass13device_kernelIN5flash19enable_sm80_to_sm89INS1_16FlashAttnBwdSm80INS1_25CollectiveMainloopBwdSm80ILi2ELi2EN4cute5tupleIJNS5_1CILi128EEES8_NS7_ILi64EEEEEENS_10bfloat16_tEfNS_4arch4Sm80ELb0ELb1ELb1ELb0ELb0ELb0ELb0ELb0ELi2ELi4ELi4ELi4ELb0EEENS1_24CollectiveEpilogueBwdGQAISA_fSD_Li256ELb0ELb0EEENS1_19SingleTileSchedulerILb0ELb0ELb0ELi128EEEEEEEEEvNT_6ParamsE$_ZN4cute3eso3ESOILb1ELb0EJNS_1CILi0EEENS_5tupleIJNS2_ILi1EEENS2_ILi256EEEiEEEEEC2ERKS3_RKS7_,@function
        .size           $_ZN7cutlass13device_kernelIN5flash19enable_sm80_to_sm89INS1_16FlashAttnBwdSm80INS1_25CollectiveMainloopBwdSm80ILi2ELi2EN4cute5tupleIJNS5_1CILi128EEES8_NS7_ILi64EEEEEENS_10bfloat16_tEfNS_4arch4Sm80ELb0ELb1ELb1ELb0ELb0ELb0ELb0ELb0ELi2ELi4ELi4ELi4ELb0EEENS1_24CollectiveEpilogueBwdGQAISA_fSD_Li256ELb0ELb0EEENS1_19SingleTileSchedulerILb0ELb0ELb0ELi128EEEEEEEEEvNT_6ParamsE$_ZN4cute3eso3ESOILb1ELb0EJNS_1CILi0EEENS_5tupleIJNS2_ILi1EEENS2_ILi256EEEiEEEEEC2ERKS3_RKS7_,($_ZN7cutlass13device_kernelIN5flash19enable_sm80_to_sm89INS1_16FlashAttnBwdSm80INS1_25CollectiveMainloopBwdSm80ILi2ELi2EN4cute5tupleIJNS5_1CILi128EEES8_NS7_ILi64EEEEEENS_10bfloat16_tEfNS_4arch4Sm80ELb0ELb1ELb1ELb0ELb0ELb0ELb0ELb0ELi2ELi4ELi4ELi4ELb0EEENS1_24CollectiveEpilogueBwdGQAISA_fSD_Li256ELb0ELb0EEENS1_19SingleTileSchedulerILb0ELb0ELb0ELi128EEEEEEEEEvNT_6ParamsE$_ZN4cute3eso3ESOILb1ELb0EJNS_1CILi0EEEiEEC2ERKS3_RKi - $_ZN7cutlass13device_kernelIN5flash19enable_sm80_to_sm89INS1_16FlashAttnBwdSm80INS1_25CollectiveMainloopBwdSm80ILi2ELi2EN4cute5tupleIJNS5_1CILi128EEES8_NS7_ILi64EEEEEENS_10bfloat16_tEfNS_4arch4Sm80ELb0ELb1ELb1ELb0ELb0ELb0ELb0ELb0ELi2ELi4ELi4ELi4ELb0EEENS1_24CollectiveEpilogueBwdGQAISA_fSD_Li256ELb0ELb0EEENS1_19SingleTileSchedulerILb0ELb0ELb0ELi128EEEEEEEEEvNT_6ParamsE$_ZN4cute3eso3ESOILb1ELb0EJNS_1CILi0EEENS_5tupleIJNS2_ILi1EEENS2_ILi256EEEiEEEEEC2ERKS3_RKS7_)
$_ZN7cutlass13device_kernelIN5flash19enable_sm80_to_sm89INS1_16FlashAttnBwdSm80INS1_25CollectiveMainloopBwdSm80ILi2ELi2EN4cute5tupleIJNS5_1CILi128EEES8_NS7_ILi64EEEEEENS_10bfloat16_tEfNS_4arch4Sm80ELb0ELb1ELb1ELb0ELb0ELb0ELb0ELb0ELi2ELi4ELi4ELi4ELb0EEENS1_24CollectiveEpilogueBwdGQAISA_fSD_Li256ELb0ELb0EEENS1_19SingleTileSchedulerILb0ELb0ELb0ELi128EEEEEEEEEvNT_6ParamsE$_ZN4cute3eso3ESOILb1ELb0EJNS_1CILi0EEENS_5tupleIJNS2_ILi1EEENS2_ILi256EEEiEEEEEC2ERKS3_RKS7_:
[----:B------:R-:W-:Y:S02]  /*70b0*/  IADD3 R3, R10, -c[0x0][0x20], RZ ;  /* 0x800008000a037a10 */ /* 0x000fe40007ffe0ff */
[----:B------:R-:W-:-:S03]  /*70c0*/  MOV R5, 0x0 ;  /* 0x0000000000057802 */ /* 0x000fc60000000f00 */
[----:B------:R1:W-:Y:S01]  /*70d0*/  STL [R3], R2 ;  /* 0x0000000203007387 */ /* 0x0003e20000100800 */
[----:B------:R-:W-:Y:S05]  /*70e0*/  RET.REL.NODEC R4 `(_ZN7cutlass13device_kernelIN5flash19enable_sm80_to_sm89INS1_16FlashAttnBwdSm80INS1_25CollectiveMainloopBwdSm80ILi2ELi2EN4cute5tupleIJNS5_1CILi128EEES8_NS7_ILi64EEEEEENS_10bfloat16_tEfNS_4arch4Sm80ELb0ELb1ELb1ELb0ELb0ELb0ELb0ELb0ELi2ELi4ELi4ELi4ELb0EEENS1_24CollectiveEpilogueBwdGQAISA_fSD_Li256ELb0ELb0EEENS1_19SingleTileSchedulerILb0ELb0ELb0ELi128EEEEEEEEEvNT_6ParamsE) ;  /* 0xffff8f1004007950 */ /* 0x000fea0003c3ffff */
        .type           $_ZN7cutlass13device_kernelIN5flash19enable_sm80_to_sm89INS1_16FlashAttnBwdSm80INS1_25CollectiveMainloopBwdSm80ILi2ELi2EN4cute5tupleIJNS5_1CILi128EEES8_NS7_ILi64EEEEEENS_10bfloat16_tEfNS_4arch4Sm80ELb0ELb1ELb1ELb0ELb0ELb0ELb0ELb0ELi2ELi4ELi4ELi4ELb0EEENS1_24CollectiveEpilogueBwdGQAISA_fSD_Li256ELb0ELb0EEENS1_19SingleTileSchedulerILb0ELb0ELb0ELi128EEEEEEEEEvNT_6ParamsE$_ZN4cute3eso3ESOILb1ELb0EJNS_1CILi0EEEiEEC2ERKS3_RKi,@function
        .size           $_ZN7cutlass13device_kernelIN5flash19enable_sm80_to_sm89INS1_16FlashAttnBwdSm80INS1_25CollectiveMainloopBwdSm80ILi2ELi2EN4cute5tupleIJNS5_1CILi128EEES8_NS7_ILi64EEEEEENS_10bfloat16_tEfNS_4arch4Sm80ELb0ELb1ELb1ELb0ELb0ELb0ELb0ELb0ELi2ELi4ELi4ELi4ELb0EEENS1_24CollectiveEpilogueBwdGQAISA_fSD_Li256ELb0ELb0EEENS1_19SingleTileSchedulerILb0ELb0ELb0ELi128EEEEEEEEEvNT_6ParamsE$_ZN4cute3eso3ESOILb1ELb0EJNS_1CILi0EEEiEEC2ERKS3_RKi,($_ZN7cutlass13device_kernelIN5flash19enable_sm80_to_sm89INS1_16FlashAttnBwdSm80INS1_25CollectiveMainloopBwdSm80ILi2ELi2EN4cute5tupleIJNS5_1CILi128EEES8_NS7_ILi64EEEEEENS_10bfloat16_tEfNS_4arch4Sm80ELb0ELb1ELb1ELb0ELb0ELb0ELb0ELb0ELi2ELi4ELi4ELi4ELb0EEENS1_24CollectiveEpilogueBwdGQAISA_fSD_Li256ELb0ELb0EEENS1_19SingleTileSchedulerILb0ELb0ELb0ELi128EEEEEEEEEvNT_6ParamsE$_ZN4cute3eso3ESOILb1ELb0EJNS_1CILi0EEEiS3_EEC2ERKS3_RKiS6_ - $_ZN7cutlass13device_kernelIN5flash19enable_sm80_to_sm89INS1_16FlashAttnBwdSm80INS1_25CollectiveMainloopBwdSm80ILi2ELi2EN4cute5tupleIJNS5_1CILi128EEES8_NS7_ILi64EEEEEENS_10bfloat16_tEfNS_4arch4Sm80ELb0ELb1ELb1ELb0ELb0ELb0ELb0ELb0ELi2ELi4ELi4ELi4ELb0EEENS1_24CollectiveEpilogueBwdGQAISA_fSD_Li256ELb0ELb0EEENS1_19SingleTileSchedulerILb0ELb0ELb0ELi128EEEEEEEEEvNT_6ParamsE$_ZN4cute3eso3ESOILb1ELb0EJNS_1CILi0EEEiEEC2ERKS3_RKi)
$_ZN7cutlass13device_kernelIN5flash19enable_sm80_to_sm89INS1_16FlashAttnBwdSm80INS1_25CollectiveMainloopBwdSm80ILi2ELi2EN4cute5tupleIJNS5_1CILi128EEES8_NS7_ILi64EEEEEENS_10bfloat16_tEfNS_4arch4Sm80ELb0ELb1ELb1ELb0ELb0ELb0ELb0ELb0ELi2ELi4ELi4ELi4ELb0EEENS1_24CollectiveEpilogueBwdGQAISA_fSD_Li256ELb0ELb0EEENS1_19SingleTileSchedulerILb0ELb0ELb0ELi128EEEEEEEEEvNT_6ParamsE$_ZN4cute3eso3ESOILb1ELb0EJNS_1CILi0EEEiEEC2ERKS3_RKi:
[----:B------:R-:W-:Y:S02]  /*70f0*/  IADD3 R2, R13, -c[0x0][0x20], RZ ;  /* 0x800008000d027a10 */ /* 0x000fe40007ffe0ff */
[----:B------:R-:W-:-:S03]  /*7100*/  MOV R9, 0x0 ;  /* 0x0000000000097802 */ /* 0x000fc60000000f00 */
[----:B------:R1:W-:Y:S01]  /*7110*/  STL [R2], R3 ;  /* 0x0000000302007387 */ /* 0x0003e20000100800 */
[----:B------:R-:W-:Y:S05]  /*7120*/  RET.REL.NODEC R8 `(_ZN7cutlass13device_kernelIN5flash19enable_sm80_to_sm89INS1_16FlashAttnBwdSm80INS1_25CollectiveMainloopBwdSm80ILi2ELi2EN4cute5tupleIJNS5_1CILi128EEES8_NS7_ILi64EEEEEENS_10bfloat16_tEfNS_4arch4Sm80ELb0ELb1ELb1ELb0ELb0ELb0ELb0ELb0ELi2ELi4ELi4ELi4ELb0EEENS1_24CollectiveEpilogueBwdGQAISA_fSD_Li256ELb0ELb0EEENS1_19SingleTileSchedulerILb0ELb0ELb0ELi128EEEEEEEEEvNT_6ParamsE) ;  /* 0xffff8ed008007950 */ /* 0x000fea0003c3ffff */
        .type           $_ZN7cutlass13device_kernelIN5flash19enable_sm80_to_sm89INS1_16FlashAttnBwdSm80INS1_25CollectiveMainloopBwdSm80ILi2ELi2EN4cute5tupleIJNS5_1CILi128EEES8_NS7_ILi64EEEEEENS_10bfloat16_tEfNS_4arch4Sm80ELb0ELb1ELb1ELb0ELb0ELb0ELb0ELb0ELi2ELi4ELi4ELi4ELb0EEENS1_24CollectiveEpilogueBwdGQAISA_fSD_Li256ELb0ELb0EEENS1_19SingleTileSchedulerILb0ELb0ELb0ELi128EEEEEEEEEvNT_6ParamsE$_ZN4cute3eso3ESOILb1ELb0EJNS_1CILi0EEEiS3_EEC2ERKS3_RKiS6_,@function
        .size           $_ZN7cutlass13device_kernelIN5flash19enable_sm80_to_sm89INS1_16FlashAttnBwdSm80INS1_25CollectiveMainloopBwdSm80ILi2ELi2EN4cute5tupleIJNS5_1CILi128EEES8_NS7_ILi64EEEEEENS_10bfloat16_tEfNS_4arch4Sm80ELb0ELb1ELb1ELb0ELb0ELb0ELb0ELb0ELi2ELi4ELi4ELi4ELb0EEENS1_24CollectiveEpilogueBwdGQAISA_fSD_Li256ELb0ELb0EEENS1_19SingleTileSchedulerILb0ELb0ELb0ELi128EEEEEEEEEvNT_6ParamsE$_ZN4cute3eso3ESOILb1ELb0EJNS_1CILi0EEEiS3_EEC2ERKS3_RKiS6_,($_ZN7cutlass13device_kernelIN5flash19enable_sm80_to_sm89INS1_16FlashAttnBwdSm80INS1_25CollectiveMainloopBwdSm80ILi2ELi2EN4cute5tupleIJNS5_1CILi128EEES8_NS7_ILi64EEEEEENS_10bfloat16_tEfNS_4arch4Sm80ELb0ELb1ELb1ELb0ELb0ELb0ELb0ELb0ELi2ELi4ELi4ELi4ELb0EEENS1_24CollectiveEpilogueBwdGQAISA_fSD_Li256ELb0ELb0EEENS1_19SingleTileSchedulerILb0ELb0ELb0ELi128EEEEEEEEEvNT_6ParamsE$_ZN4cute3eso3ESOILb1ELb0EJNS_1CILi1024EEENS_5tupleIJiiEEEEEC2ERKS3_RKS5_ - $_ZN7cutlass13device_kernelIN5flash19enable_sm80_to_sm89INS1_16FlashAttnBwdSm80INS1_25CollectiveMainloopBwdSm80ILi2ELi2EN4cute5tupleIJNS5_1CILi128EEES8_NS7_ILi64EEEEEENS_10bfloat16_tEfNS_4arch4Sm80ELb0ELb1ELb1ELb0ELb0ELb0ELb0ELb0ELi2ELi4ELi4ELi4ELb0EEENS1_24CollectiveEpilogueBwdGQAISA_fSD_Li256ELb0ELb0EEENS1_19SingleTileSchedulerILb0ELb0ELb0ELi128EEEEEEEEEvNT_6ParamsE$_ZN4cute3eso3ESOILb1ELb0EJNS_1CILi0EEEiS3_EEC2ERKS3_RKiS6_)
$_ZN7cutlass13device_kernelIN5flash19enable_sm80_to_sm89INS1_16FlashAttnBwdSm80INS1_25CollectiveMainloopBwdSm80ILi2ELi2EN4cute5tupleIJNS5_1CILi128EEES8_NS7_ILi64EEEEEENS_10bfloat16_tEfNS_4arch4Sm80ELb0ELb1ELb1ELb0ELb0ELb0ELb0ELb0ELi2ELi4ELi4ELi4ELb0EEENS1_24CollectiveEpilogueBwdGQAISA_fSD_Li256ELb0ELb0EEENS1_19SingleTileSchedulerILb0ELb0ELb0ELi128EEEEEEEEEvNT_6ParamsE$_ZN4cute3eso3ESOILb1ELb0EJNS_1CILi0EEEiS3_EEC2ERKS3_RKiS6_:
[----:B------:R-:W-:Y:S02]  /*7130*/  IADD3 R2, R81, -c[0x0][0x20], RZ ;  /* 0x8000080051027a10 */ /* 0x000fe40007ffe0ff */
[----:B------:R-:W-:-:S03]  /*7140*/  MOV R7, 0x0 ;  /* 0x0000000000077802 */ /* 0x000fc60000000f00 */
[----:B------:R1:W-:Y:S01]  /*7150*/  STL [R2], R3 ;  /* 0x0000000302007387 */ /* 0x0003e20000100800 */
[----:B------:R-:W-:Y:S05]  /*7160*/  RET.REL.NODEC R6 `(_ZN7cutlass13device_kernelIN5flash19enable_sm80_to_sm89INS1_16FlashAttnBwdSm80INS1_25CollectiveMainloopBwdSm80ILi2ELi2EN4cute5tupleIJNS5_1CILi128EEES8_NS7_ILi64EEEEEENS_10bfloat16_tEfNS_4arch4Sm80ELb0ELb1ELb1ELb0ELb0ELb0ELb0ELb0ELi2ELi4ELi4ELi4ELb0EEENS1_24CollectiveEpilogueBwdGQAISA_fSD_Li256ELb0ELb0EEENS1_19SingleTileSchedulerILb0ELb0ELb0ELi128EEEEEEEEEvNT_6ParamsE) ;  /* 0xffff8e9006007950 */ /* 0x000fea0003c3ffff */
        .type           $_ZN7cutlass13device_kernelIN5flash19enable_sm80_to_sm89INS1_16FlashAttnBwdSm80INS1_25CollectiveMainloopBwdSm80ILi2ELi2EN4cute5tupleIJNS5_1CILi128EEES8_NS7_ILi64EEEEEENS_10bfloat16_tEfNS_4arch4Sm80ELb0ELb1ELb1ELb0ELb0ELb0ELb0ELb0ELi2ELi4ELi4ELi4ELb0EEENS1_24CollectiveEpilogueBwdGQAISA_fSD_Li256ELb0ELb0EEENS1_19SingleTileSchedulerILb0ELb0ELb0ELi128EEEEEEEEEvNT_6ParamsE$_ZN4cute3eso3ESOILb1ELb0EJNS_1CILi1024EEENS_5tupleIJiiEEEEEC2ERKS3_RKS5_,@function
        .size           $_ZN7cutlass13device_kernelIN5flash19enable_sm80_to_sm89INS1_16FlashAttnBwdSm80INS1_25CollectiveMainloopBwdSm80ILi2ELi2EN4cute5tupleIJNS5_1CILi128EEES8_NS7_ILi64EEEEEENS_10bfloat16_tEfNS_4arch4Sm80ELb0ELb1ELb1ELb0ELb0ELb0ELb0ELb0ELi2ELi4ELi4ELi4ELb0EEENS1_24CollectiveEpilogueBwdGQAISA_fSD_Li256ELb0ELb0EEENS1_19SingleTileSchedulerILb0ELb0ELb0ELi128EEEEEEEEEvNT_6ParamsE$_ZN4cute3eso3ESOILb1ELb0EJNS_1CILi1024EEENS_5tupleIJiiEEEEEC2ERKS3_RKS5_,($_ZN7cutlass13device_kernelIN5flash19enable_sm80_to_sm89INS1_16FlashAttnBwdSm80INS1_25CollectiveMainloopBwdSm80ILi2ELi2EN4cute5tupleIJNS5_1CILi128EEES8_NS7_ILi64EEEEEENS_10bfloat16_tEfNS_4arch4Sm80ELb0ELb1ELb1ELb0ELb0ELb0ELb0ELb0ELi2ELi4ELi4ELi4ELb0EEENS1_24CollectiveEpilogueBwdGQAISA_fSD_Li256ELb0ELb0EEENS1_19SingleTileSchedulerILb0ELb0ELb0ELi128EEEEEEEEEvNT_6ParamsE$_ZN4cute3eso3ESOILb1ELb0EJNS_1CILi1024EEEiiEEC2ERKS3_RKiS8_ - $_ZN7cutlass13device_kernelIN5flash19enable_sm80_to_sm89INS1_16FlashAttnBwdSm80INS1_25CollectiveMainloopBwdSm80ILi2ELi2EN4cute5tupleIJNS5_1CILi128EEES8_NS7_ILi64EEEEEENS_10bfloat16_tEfNS_4arch4Sm80ELb0ELb1ELb1ELb0ELb0ELb0ELb0ELb0ELi2ELi4ELi4ELi4ELb0EEENS1_24CollectiveEpilogueBwdGQAISA_fSD_Li256ELb0ELb0EEENS1_19SingleTileSchedulerILb0ELb0ELb0ELi128EEEEEEEEEvNT_6ParamsE$_ZN4cute3eso3ESOILb1ELb0EJNS_1CILi1024EEENS_5tupleIJiiEEEEEC2ERKS3_RKS5_)
$_ZN7cutlass13device_kernelIN5flash19enable_sm80_to_sm89INS1_16FlashAttnBwdSm80INS1_25CollectiveMainloopBwdSm80ILi2ELi2EN4cute5tupleIJNS5_1CILi128EEES8_NS7_ILi64EEEEEENS_10bfloat16_tEfNS_4arch4Sm80ELb0ELb1ELb1ELb0ELb0ELb0ELb0ELb0ELi2ELi4ELi4ELi4ELb0EEENS1_24CollectiveEpilogueBwdGQAISA_fSD_Li256ELb0ELb0EEENS1_19SingleTileSchedulerILb0ELb0ELb0ELi128EEEEEEEEEvNT_6ParamsE$_ZN4cute3eso3ESOILb1ELb0EJNS_1CILi1024EEENS_5tupleIJiiEEEEEC2ERKS3_RKS5_:
[----:B------:R-:W-:Y:S02]  /*7170*/  IADD3 R2, R2, -c[0x0][0x20], RZ ;  /* 0x8000080002027a10 */ /* 0x000fe40007ffe0ff */
[----:B------:R-:W-:-:S03]  /*7180*/  MOV R7, 0x0 ;  /* 0x0000000000077802 */ /* 0x000fc60000000f00 */
[----:B------:R1:W-:Y:S04]  /*7190*/  STL [R2], R5 ;  /* 0x0000000502007387 */ /* 0x0003e80000100800 */
[----:B------:R1:W-:Y:S01]  /*71a0*/  STL [R2+0x4], R3 ;  /* 0x0000040302007387 */ /* 0x0003e20000100800 */
[----:B------:R-:W-:Y:S05]  /*71b0*/  RET.REL.NODEC R6 `(_ZN7cutlass13device_kernelIN5flash19enable_sm80_to_sm89INS1_16FlashAttnBwdSm80INS1_25CollectiveMainloopBwdSm80ILi2ELi2EN4cute5tupleIJNS5_1CILi128EEES8_NS7_ILi64EEEEEENS_10bfloat16_tEfNS_4arch4Sm80ELb0ELb1ELb1ELb0ELb0ELb0ELb0ELb0ELi2ELi4ELi4ELi4ELb0EEENS1_24CollectiveEpilogueBwdGQAISA_fSD_Li256ELb0ELb0EEENS1_19SingleTileSchedulerILb0ELb0ELb0ELi128EEEEEEEEEvNT_6ParamsE) ;  /* 0xffff8e4006007950 */ /* 0x000fea0003c3ffff */
        .type           $_ZN7cutlass13device_kernelIN5flash19enable_sm80_to_sm89INS1_16FlashAttnBwdSm80INS1_25CollectiveMainloopBwdSm80ILi2ELi2EN4cute5tupleIJNS5_1CILi128EEES8_NS7_ILi64EEEEEENS_10bfloat16_tEfNS_4arch4Sm80ELb0ELb1ELb1ELb0ELb0ELb0ELb0ELb0ELi2ELi4ELi4ELi4ELb0EEENS1_24CollectiveEpilogueBwdGQAISA_fSD_Li256ELb0ELb0EEENS1_19SingleTileSchedulerILb0ELb0ELb0ELi128EEEEEEEEEvNT_6ParamsE$_ZN4cute3eso3ESOILb1ELb0EJNS_1CILi1024EEEiiEEC2ERKS3_RKiS8_,@function
        .size           $_ZN7cutlass13device_kernelIN5flash19enable_sm80_to_sm89INS1_16FlashAttnBwdSm80INS1_25CollectiveMainloopBwdSm80ILi2ELi2EN4cute5tupleIJNS5_1CILi128EEES8_NS7_ILi64EEEEEENS_10bfloat16_tEfNS_4arch4Sm80ELb0ELb1ELb1ELb0ELb0ELb0ELb0ELb0ELi2ELi4ELi4ELi4ELb0EEENS1_24CollectiveEpilogueBwdGQAISA_fSD_Li256ELb0ELb0EEENS1_19SingleTileSchedulerILb0ELb0ELb0ELi128EEEEEEEEEvNT_6ParamsE$_ZN4cute3eso3ESOILb1ELb0EJNS_1CILi1024EEEiiEEC2ERKS3_RKiS8_,($_ZN7cutlass13device_kernelIN5flash19enable_sm80_to_sm89INS1_16FlashAttnBwdSm80INS1_25CollectiveMainloopBwdSm80ILi2ELi2EN4cute5tupleIJNS5_1CILi128EEES8_NS7_ILi64EEEEEENS_10bfloat16_tEfNS_4arch4Sm80ELb0ELb1ELb1ELb0ELb0ELb0ELb0ELb0ELi2ELi4ELi4ELi4ELb0EEENS1_24CollectiveEpilogueBwdGQAISA_fSD_Li256ELb0ELb0EEENS1_19SingleTileSchedulerILb0ELb0ELb0ELi128EEEEEEEEEvNT_6ParamsE$_ZN4cute3eso3ESOILb1ELb0EJNS_1CILi1EEENS2_ILi256EEEiEEC2ERKS3_RKS4_RKi - $_ZN7cutlass13device_kernelIN5flash19enable_sm80_to_sm89INS1_16FlashAttnBwdSm80INS1_25CollectiveMainloopBwdSm80ILi2ELi2EN4cute5tupleIJNS5_1CILi128EEES8_NS7_ILi64EEEEEENS_10bfloat16_tEfNS_4arch4Sm80ELb0ELb1ELb1ELb0ELb0ELb0ELb0ELb0ELi2ELi4ELi4ELi4ELb0EEENS1_24CollectiveEpilogueBwdGQAISA_fSD_Li256ELb0ELb0EEENS1_19SingleTileSchedulerILb0ELb0ELb0ELi128EEEEEEEEEvNT_6ParamsE$_ZN4cute3eso3ESOILb1ELb0EJNS_1CILi1024EEEiiEEC2ERKS3_RKiS8_)
$_ZN7cutlass13device_kernelIN5flash19enable_sm80_to_sm89INS1_16FlashAttnBwdSm80INS1_25CollectiveMainloopBwdSm80ILi2ELi2EN4cute5tupleIJNS5_1CILi128EEES8_NS7_ILi64EEEEEENS_10bfloat16_tEfNS_4arch4Sm80ELb0ELb1ELb1ELb0ELb0ELb0ELb0ELb0ELi2ELi4ELi4ELi4ELb0EEENS1_24CollectiveEpilogueBwdGQAISA_fSD_Li256ELb0ELb0EEENS1_19SingleTileSchedulerILb0ELb0ELb0ELi128EEEEEEEEEvNT_6ParamsE$_ZN4cute3eso3ESOILb1ELb0EJNS_1CILi1024EEEiiEEC2ERKS3_RKiS8_:
[----:B------:R-:W-:Y:S02]  /*71c0*/  IADD3 R3, R3, -c[0x0][0x20], RZ ;  /* 0x8000080003037a10 */ /* 0x000fe40007ffe0ff */
[----:B------:R-:W-:-:S03]  /*71d0*/  IADD3 R2, R2, -c[0x0][0x20], RZ ;  /* 0x8000080002027a10 */ /* 0x000fc60007ffe0ff */
[----:B------:R1:W-:Y:S04]  /*71e0*/  STL [R3], R8 ;  /* 0x0000000803007387 */ /* 0x0003e80000100800 */
[----:B------:R-:W2:Y:S01]  /*71f0*/  LDL R2, [R2] ;  /* 0x0000000002027983 */ /* 0x000ea20000100800 */
[----:B------:R-:W-:-:S03]  /*7200*/  IMAD.MOV.U32 R7, RZ, RZ, 0x0 ;  /* 0x00000000ff077424 */ /* 0x000fc600078e00ff */
[----:B--2---:R1:W-:Y:S01]  /*7210*/  STL [R3+0x4], R2 ;  /* 0x0000040203007387 */ /* 0x0043e20000100800 */
[----:B------:R-:W-:Y:S05]  /*7220*/  RET.REL.NODEC R6 `(_ZN7cutlass13device_kernelIN5flash19enable_sm80_to_sm89INS1_16FlashAttnBwdSm80INS1_25CollectiveMainloopBwdSm80ILi2ELi2EN4cute5tupleIJNS5_1CILi128EEES8_NS7_ILi64EEEEEENS_10bfloat16_tEfNS_4arch4Sm80ELb0ELb1ELb1ELb0ELb0ELb0ELb0ELb0ELi2ELi4ELi4ELi4ELb0EEENS1_24CollectiveEpilogueBwdGQAISA_fSD_Li256ELb0ELb0EEENS1_19SingleTileSchedulerILb0ELb0ELb0ELi128EEEEEEEEEvNT_6ParamsE) ;  /* 0xffff8dd006007950 */ /* 0x000fea0003c3ffff */
        .type           $_ZN7cutlass13device_kernelIN5flash19enable_sm80_to_sm89INS1_16FlashAttnBwdSm80INS1_25CollectiveMainloopBwdSm80ILi2ELi2EN4cute5tupleIJNS5_1CILi128EEES8_NS7_ILi64EEEEEENS_10bfloat16_tEfNS_4arch4Sm80ELb0ELb1ELb1ELb0ELb0ELb0ELb0ELb0ELi2ELi4ELi4ELi4ELb0EEENS1_24CollectiveEpilogueBwdGQAISA_fSD_Li256ELb0ELb0EEENS1_19SingleTileSchedulerILb0ELb0ELb0ELi128EEEEEEEEEvNT_6ParamsE$_ZN4cute3eso3ESOILb1ELb0EJNS_1CILi1EEENS2_ILi256EEEiEEC2ERKS3_RKS4_RKi,@function
        .size           $_ZN7cutlass13device_kernelIN5flash19enable_sm80_to_sm89INS1_16FlashAttnBwdSm80INS1_25CollectiveMainloopBwdSm80ILi2ELi2EN4cute5tupleIJNS5_1CILi128EEES8_NS7_ILi64EEEEEENS_10bfloat16_tEfNS_4arch4Sm80ELb0ELb1ELb1ELb0ELb0ELb0ELb0ELb0ELi2ELi4ELi4ELi4ELb0EEENS1_24CollectiveEpilogueBwdGQAISA_fSD_Li256ELb0ELb0EEENS1_19SingleTileSchedulerILb0ELb0ELb0ELi128EEEEEEEEEvNT_6ParamsE$_ZN4cute3eso3ESOILb1ELb0EJNS_1CILi1EEENS2_ILi256EEEiEEC2ERKS3_RKS4_RKi,($_ZN7cutlass13device_kernelIN5flash19enable_sm80_to_sm89INS1_16FlashAttnBwdSm80INS1_25CollectiveMainloopBwdSm80ILi2ELi2EN4cute5tupleIJNS5_1CILi128EEES8_NS7_ILi64EEEEEENS_10bfloat16_tEfNS_4arch4Sm80ELb0ELb1ELb1ELb0ELb0ELb0ELb0ELb0ELi2ELi4ELi4ELi4ELb0EEENS1_24CollectiveEpilogueBwdGQAISA_fSD_Li256ELb0ELb0EEENS1_19SingleTileSchedulerILb0ELb0ELb0ELi128EEEEEEEEEvNT_6ParamsE$_ZN4cute3eso3ESOILb1ELb0EJNS_1CILi1EEENS2_ILi512EEEiEEC2ERKS3_RKS4_RKi - $_ZN7cutlass13device_kernelIN5flash19enable_sm80_to_sm89INS1_16FlashAttnBwdSm80INS1_25CollectiveMainloopBwdSm80ILi2ELi2EN4cute5tupleIJNS5_1CILi128EEES8_NS7_ILi64EEEEEENS_10bfloat16_tEfNS_4arch4Sm80ELb0ELb1ELb1ELb0ELb0ELb0ELb0ELb0ELi2ELi4ELi4ELi4ELb0EEENS1_24CollectiveEpilogueBwdGQAISA_fSD_Li256ELb0ELb0EEENS1_19SingleTileSchedulerILb0ELb0ELb0ELi128EEEEEEEEEvNT_6ParamsE$_ZN4cute3eso3ESOILb1ELb0EJNS_1CILi1EEENS2_ILi256EEEiEEC2ERKS3_RKS4_RKi)
$_ZN7cutlass13device_kernelIN5flash19enable_sm80_to_sm89INS1_16FlashAttnBwdSm80INS1_25CollectiveMainloopBwdSm80ILi2ELi2EN4cute5tupleIJNS5_1CILi128EEES8_NS7_ILi64EEEEEENS_10bfloat16_tEfNS_4arch4Sm80ELb0ELb1ELb1ELb0ELb0ELb0ELb0ELb0ELi2ELi4ELi4ELi4ELb0EEENS1_24CollectiveEpilogueBwdGQAISA_fSD_Li256ELb0ELb0EEENS1_19SingleTileSchedulerILb0ELb0ELb0ELi128EEEEEEEEEvNT_6ParamsE$_ZN4cute3eso3ESOILb1ELb0EJNS_1CILi1EEENS2_ILi256EEEiEEC2ERKS3_RKS4_RKi:
[----:B------:R-:W-:Y:S02]  /*7230*/  IADD3 R35, R35, -c[0x0][0x20], RZ ;  /* 0x8000080023237a10 */ /* 0x000fe40007ffe0ff */
[----:B------:R-:W-:-:S03]  /*7240*/  MOV R5, 0x0 ;  /* 0x0000000000057802 */ /* 0x000fc60000000f00 */
[----:B------:R1:W-:Y:S01]  /*7250*/  STL [R35], R2 ;  /* 0x0000000223007387 */ /* 0x0003e20000100800 */
[----:B------:R-:W-:Y:S05]  /*7260*/  RET.REL.NODEC R4 `(_ZN7cutlass13device_kernelIN5flash19enable_sm80_to_sm89INS1_16FlashAttnBwdSm80INS1_25CollectiveMainloopBwdSm80ILi2ELi2EN4cute5tupleIJNS5_1CILi128EEES8_NS7_ILi64EEEEEENS_10bfloat16_tEfNS_4arch4Sm80ELb0ELb1ELb1ELb0ELb0ELb0ELb0ELb0ELi2ELi4ELi4ELi4ELb0EEENS1_24CollectiveEpilogueBwdGQAISA_fSD_Li256ELb0ELb0EEENS1_19SingleTileSchedulerILb0ELb0ELb0ELi128EEEEEEEEEvNT_6ParamsE) ;  /* 0xffff8d9004007950 */ /* 0x000fea0003c3ffff */
        .type           $_ZN7cutlass13device_kernelIN5flash19enable_sm80_to_sm89INS1_16FlashAttnBwdSm80INS1_25CollectiveMainloopBwdSm80ILi2ELi2EN4cute5tupleIJNS5_1CILi128EEES8_NS7_ILi64EEEEEENS_10bfloat16_tEfNS_4arch4Sm80ELb0ELb1ELb1ELb0ELb0ELb0ELb0ELb0ELi2ELi4ELi4ELi4ELb0EEENS1_24CollectiveEpilogueBwdGQAISA_fSD_Li256ELb0ELb0EEENS1_19SingleTileSchedulerILb0ELb0ELb0ELi128EEEEEEEEEvNT_6ParamsE$_ZN4cute3eso3ESOILb1ELb0EJNS_1CILi1EEENS2_ILi512EEEiEEC2ERKS3_RKS4_RKi,@function
        .size           $_ZN7cutlass13device_kernelIN5flash19enable_sm80_to_sm89INS1_16FlashAttnBwdSm80INS1_25CollectiveMainloopBwdSm80ILi2ELi2EN4cute5tupleIJNS5_1CILi128EEES8_NS7_ILi64EEEEEENS_10bfloat16_tEfNS_4arch4Sm80ELb0ELb1ELb1ELb0ELb0ELb0ELb0ELb0ELi2ELi4ELi4ELi4ELb0EEENS1_24CollectiveEpilogueBwdGQAISA_fSD_Li256ELb0ELb0EEENS1_19SingleTileSchedulerILb0ELb0ELb0ELi128EEEEEEEEEvNT_6ParamsE$_ZN4cute3eso3ESOILb1ELb0EJNS_1CILi1EEENS2_ILi512EEEiEEC2ERKS3_RKS4_RKi,($_ZN7cutlass13device_kernelIN5flash19enable_sm80_to_sm89INS1_16FlashAttnBwdSm80INS1_25CollectiveMainloopBwdSm80ILi2ELi2EN4cute5tupleIJNS5_1CILi128EEES8_NS7_ILi64EEEEEENS_10bfloat16_tEfNS_4arch4Sm80ELb0ELb1ELb1ELb0ELb0ELb0ELb0ELb0ELi2ELi4ELi4ELi4ELb0EEENS1_24CollectiveEpilogueBwdGQAISA_fSD_Li256ELb0ELb0EEENS1_19SingleTileSchedulerILb0ELb0ELb0ELi128EEEEEEEEEvNT_6ParamsE$_ZN4cute3eso3ESOILb1ELb0EJNS_1CILi1EEENS2_ILi8EEEiiNS2_ILi64EEEiNS2_ILi144EEENS2_ILi288EEENS2_ILi512EEEEEC2ERKS3_RKS4_RKiSF_RKS5_SF_RKS6_RKS7_RKS8_ - $_ZN7cutlass13device_kernelIN5flash19enable_sm80_to_sm89INS1_16FlashAttnBwdSm80INS1_25CollectiveMainloopBwdSm80ILi2ELi2EN4cute5tupleIJNS5_1CILi128EEES8_NS7_ILi64EEEEEENS_10bfloat16_tEfNS_4arch4Sm80ELb0ELb1ELb1ELb0ELb0ELb0ELb0ELb0ELi2ELi4ELi4ELi4ELb0EEENS1_24CollectiveEpilogueBwdGQAISA_fSD_Li256ELb0ELb0EEENS1_19SingleTileSchedulerILb0ELb0ELb0ELi128EEEEEEEEEvNT_6ParamsE$_ZN4cute3eso3ESOILb1ELb0EJNS_1CILi1EEENS2_ILi512EEEiEEC2ERKS3_RKS4_RKi)
$_ZN7cutlass13device_kernelIN5flash19enable_sm80_to_sm89INS1_16FlashAttnBwdSm80INS1_25CollectiveMainloopBwdSm80ILi2ELi2EN4cute5tupleIJNS5_1CILi128EEES8_NS7_ILi64EEEEEENS_10bfloat16_tEfNS_4arch4Sm80ELb0ELb1ELb1ELb0ELb0ELb0ELb0ELb0ELi2ELi4ELi4ELi4ELb0EEENS1_24CollectiveEpilogueBwdGQAISA_fSD_Li256ELb0ELb0EEENS1_19SingleTileSchedulerILb0ELb0ELb0ELi128EEEEEEEEEvNT_6ParamsE$_ZN4cute3eso3ESOILb1ELb0EJNS_1CILi1EEENS2_ILi512EEEiEEC2ERKS3_RKS4_RKi:
[----:B------:R-:W-:Y:S01]  /*7270*/  IADD3 R4, R77, -c[0x0][0x20], RZ ;  /* 0x800008004d047a10 */ /* 0x000fe20007ffe0ff */
[----:B------:R-:W-:Y:S01]  /*7280*/  IMAD.MOV.U32 R8, RZ, RZ, R2 ;  /* 0x000000ffff087224 */ /* 0x000fe200078e0002 */
[----:B------:R-:W-:-:S03]  /*7290*/  MOV R9, 0x0 ;  /* 0x0000000000097802 */ /* 0x000fc60000000f00 */
[----:B------:R1:W-:Y:S01]  /*72a0*/  STL [R4], R3 ;  /* 0x0000000304007387 */ /* 0x0003e20000100800 */
[----:B------:R-:W-:Y:S05]  /*72b0*/  RET.REL.NODEC R8 `(_ZN7cutlass13device_kernelIN5flash19enable_sm80_to_sm89INS1_16FlashAttnBwdSm80INS1_25CollectiveMainloopBwdSm80ILi2ELi2EN4cute5tupleIJNS5_1CILi128EEES8_NS7_ILi64EEEEEENS_10bfloat16_tEfNS_4arch4Sm80ELb0ELb1ELb1ELb0ELb0ELb0ELb0ELb0ELi2ELi4ELi4ELi4ELb0EEENS1_24CollectiveEpilogueBwdGQAISA_fSD_Li256ELb0ELb0EEENS1_19SingleTileSchedulerILb0ELb0ELb0ELi128EEEEEEEEEvNT_6ParamsE) ;  /* 0xffff8d4008007950 */ /* 0x000fea0003c3ffff */
        .type           $_ZN7cutlass13device_kernelIN5flash19enable_sm80_to_sm89INS1_16FlashAttnBwdSm80INS1_25CollectiveMainloopBwdSm80ILi2ELi2EN4cute5tupleIJNS5_1CILi128EEES8_NS7_ILi64EEEEEENS_10bfloat16_tEfNS_4arch4Sm80ELb0ELb1ELb1ELb0ELb0ELb0ELb0ELb0ELi2ELi4ELi4ELi4ELb0EEENS1_24CollectiveEpilogueBwdGQAISA_fSD_Li256ELb0ELb0EEENS1_19SingleTileSchedulerILb0ELb0ELb0ELi128EEEEEEEEEvNT_6ParamsE$_ZN4cute3eso3ESOILb1ELb0EJNS_1CILi1EEENS2_ILi8EEEiiNS2_ILi64EEEiNS2_ILi144EEENS2_ILi288EEENS2_ILi512EEEEEC2ERKS3_RKS4_RKiSF_RKS5_SF_RKS6_RKS7_RKS8_,@function
        .size           $_ZN7cutlass13device_kernelIN5flash19enable_sm80_to_sm89INS1_16FlashAttnBwdSm80INS1_25CollectiveMainloopBwdSm80ILi2ELi2EN4cute5tupleIJNS5_1CILi128EEES8_NS7_ILi64EEEEEENS_10bfloat16_tEfNS_4arch4Sm80ELb0ELb1ELb1ELb0ELb0ELb0ELb0ELb0ELi2ELi4ELi4ELi4ELb0EEENS1_24CollectiveEpilogueBwdGQAISA_fSD_Li256ELb0ELb0EEENS1_19SingleTileSchedulerILb0ELb0ELb0ELi128EEEEEEEEEvNT_6ParamsE$_ZN4cute3eso3ESOILb1ELb0EJNS_1CILi1EEENS2_ILi8EEEiiNS2_ILi64EEEiNS2_ILi144EEENS2_ILi288EEENS2_ILi512EEEEEC2ERKS3_RKS4_RKiSF_RKS5_SF_RKS6_RKS7_RKS8_,($_ZN7cutlass13device_kernelIN5flash19enable_sm80_to_sm89INS1_16FlashAttnBwdSm80INS1_25CollectiveMainloopBwdSm80ILi2ELi2EN4cute5tupleIJNS5_1CILi128EEES8_NS7_ILi64EEEEEENS_10bfloat16_tEfNS_4arch4Sm80ELb0ELb1ELb1ELb0ELb0ELb0ELb0ELb0ELi2ELi4ELi4ELi4ELb0EEENS1_24CollectiveEpilogueBwdGQAISA_fSD_Li256ELb0ELb0EEENS1_19SingleTileSchedulerILb0ELb0ELb0ELi128EEEEEEEEEvNT_6ParamsE$_ZN4cute3eso3ESOILb1ELb0EJNS_1CILi1EEENS_5tupleIJNS2_ILi8EEEiiEEENS2_ILi64EEENS4_IJiNS2_ILi144EEENS2_ILi288EEEEEENS2_ILi512EEEEEC2ERKS3_RKS6_RKS7_RKSA_RKSB_ - $_ZN7cutlass13device_kernelIN5flash19enable_sm80_to_sm89INS1_16FlashAttnBwdSm80INS1_25CollectiveMainloopBwdSm80ILi2ELi2EN4cute5tupleIJNS5_1CILi128EEES8_NS7_ILi64EEEEEENS_10bfloat16_tEfNS_4arch4Sm80ELb0ELb1ELb1ELb0ELb0ELb0ELb0ELb0ELi2ELi4ELi4ELi4ELb0EEENS1_24CollectiveEpilogueBwdGQAISA_fSD_Li256ELb0ELb0EEENS1_19SingleTileSchedulerILb0ELb0ELb0ELi128EEEEEEEEEvNT_6ParamsE$_ZN4cute3eso3ESOILb1ELb0EJNS_1CILi1EEENS2_ILi8EEEiiNS2_ILi64EEEiNS2_ILi144EEENS2_ILi288EEENS2_ILi512EEEEEC2ERKS3_RKS4_RKiSF_RKS5_SF_RKS6_RKS7_RKS8_)
$_ZN7cutlass13device_kernelIN5flash19enable_sm80_to_sm89INS1_16FlashAttnBwdSm80INS1_25CollectiveMainloopBwdSm80ILi2ELi2EN4cute5tupleIJNS5_1CILi128EEES8_NS7_ILi64EEEEEENS_10bfloat16_tEfNS_4arch4Sm80ELb0ELb1ELb1ELb0ELb0ELb0ELb0ELb0ELi2ELi4ELi4ELi4ELb0EEENS1_24CollectiveEpilogueBwdGQAISA_fSD_Li256ELb0ELb0EEENS1_19SingleTileSchedulerILb0ELb0ELb0ELi128EEEEEEEEEvNT_6ParamsE$_ZN4cute3eso3ESOILb1ELb0EJNS_1CILi1EEENS2_ILi8EEEiiNS2_ILi64EEEiNS2_ILi144EEENS2_ILi288EEENS2_ILi512EEEEEC2ERKS3_RKS4_RKiSF_RKS5_SF_RKS6_RKS7_RKS8_:
        /* <DEDUP_REMOVED lines=11> */
        .type           $_ZN7cutlass13device_kernelIN5flash19enable_sm80_to_sm89INS1_16FlashAttnBwdSm80INS1_25CollectiveMainloopBwdSm80ILi2ELi2EN4cute5tupleIJNS5_1CILi128EEES8_NS7_ILi64EEEEEENS_10bfloat16_tEfNS_4arch4Sm80ELb0ELb1ELb1ELb0ELb0ELb0ELb0ELb0ELi2ELi4ELi4ELi4ELb0EEENS1_24CollectiveEpilogueBwdGQAISA_fSD_Li256ELb0ELb0EEENS1_19SingleTileSchedulerILb0ELb0ELb0ELi128EEEEEEEEEvNT_6ParamsE$_ZN4cute3eso3ESOILb1ELb0EJNS_1CILi1EEENS_5tupleIJNS2_ILi8EEEiiEEENS2_ILi64EEENS4_IJiNS2_ILi144EEENS2_ILi288EEEEEENS2_ILi512EEEEEC2ERKS3_RKS6_RKS7_RKSA_RKSB_,@function
        .size           $_ZN7cutlass13device_kernelIN5flash19enable_sm80_to_sm89INS1_16FlashAttnBwdSm80INS1_25CollectiveMainloopBwdSm80ILi2ELi2EN4cute5tupleIJNS5_1CILi128EEES8_NS7_ILi64EEEEEENS_10bfloat16_tEfNS_4arch4Sm80ELb0ELb1ELb1ELb0ELb0ELb0ELb0ELb0ELi2ELi4ELi4ELi4ELb0EEENS1_24CollectiveEpilogueBwdGQAISA_fSD_Li256ELb0ELb0EEENS1_19SingleTileSchedulerILb0ELb0ELb0ELi128EEEEEEEEEvNT_6ParamsE$_ZN4cute3eso3ESOILb1ELb0EJNS_1CILi1EEENS_5tupleIJNS2_ILi8EEEiiEEENS2_ILi64EEENS4_IJiNS2_ILi144EEENS2_ILi288EEEEEENS2_ILi512EEEEEC2ERKS3_RKS6_RKS7_RKSA_RKSB_,($_ZN7cutlass13device_kernelIN5flash19enable_sm80_to_sm89INS1_16FlashAttnBwdSm80INS1_25CollectiveMainloopBwdSm80ILi2ELi2EN4cute5tupleIJNS5_1CILi128EEES8_NS7_ILi64EEEEEENS_10bfloat16_tEfNS_4arch4Sm80ELb0ELb1ELb1ELb0ELb0ELb0ELb0ELb0ELi2ELi4ELi4ELi4ELb0EEENS1_24CollectiveEpilogueBwdGQAISA_fSD_Li256ELb0ELb0EEENS1_19SingleTileSchedulerILb0ELb0ELb0ELi128EEEEEEEEEvNT_6ParamsE$_ZN4cute3eso3ESOILb1ELb0EJNS_1CILi1EEENS_5tupleIJiiiEEENS2_ILi64EEENS4_IJNS2_ILi72EEENS2_ILi144EEENS2_ILi288EEEEEENS2_ILi512EEEEEC2ERKS3_RKS5_RKS6_RKSA_RKSB_ - $_ZN7cutlass13device_kernelIN5flash19enable_sm80_to_sm89INS1_16FlashAttnBwdSm80INS1_25CollectiveMainloopBwdSm80ILi2ELi2EN4cute5tupleIJNS5_1CILi128EEES8_NS7_ILi64EEEEEENS_10bfloat16_tEfNS_4arch4Sm80ELb0ELb1ELb1ELb0ELb0ELb0ELb0ELb0ELi2ELi4ELi4ELi4ELb0EEENS1_24CollectiveEpilogueBwdGQAISA_fSD_Li256ELb0ELb0EEENS1_19SingleTileSchedulerILb0ELb0ELb0ELi128EEEEEEEEEvNT_6ParamsE$_ZN4cute3eso3ESOILb1ELb0EJNS_1CILi1EEENS_5tupleIJNS2_ILi8EEEiiEEENS2_ILi64EEENS4_IJiNS2_ILi144EEENS2_ILi288EEEEEENS2_ILi512EEEEEC2ERKS3_RKS6_RKS7_RKSA_RKSB_)
$_ZN7cutlass13device_kernelIN5flash19enable_sm80_to_sm89INS1_16FlashAttnBwdSm80INS1_25CollectiveMainloopBwdSm80ILi2ELi2EN4cute5tupleIJNS5_1CILi128EEES8_NS7_ILi64EEEEEENS_10bfloat16_tEfNS_4arch4Sm80ELb0ELb1ELb1ELb0ELb0ELb0ELb0ELb0ELi2ELi4ELi4ELi4ELb0EEENS1_24CollectiveEpilogueBwdGQAISA_fSD_Li256ELb0ELb0EEENS1_19SingleTileSchedulerILb0ELb0ELb0ELi128EEEEEEEEEvNT_6ParamsE$_ZN4cute3eso3ESOILb1ELb0EJNS_1CILi1EEENS_5tupleIJNS2_ILi8EEEiiEEENS2_ILi64EEENS4_IJiNS2_ILi144EEENS2_ILi288EEEEEENS2_ILi512EEEEEC2ERKS3_RKS6_RKS7_RKSA_RKSB_:
        /* <DEDUP_REMOVED lines=9> */
        .type           $_ZN7cutlass13device_kernelIN5flash19enable_sm80_to_sm89INS1_16FlashAttnBwdSm80INS1_25CollectiveMainloopBwdSm80ILi2ELi2EN4cute5tupleIJNS5_1CILi128EEES8_NS7_ILi64EEEEEENS_10bfloat16_tEfNS_4arch4Sm80ELb0ELb1ELb1ELb0ELb0ELb0ELb0ELb0ELi2ELi4ELi4ELi4ELb0EEENS1_24CollectiveEpilogueBwdGQAISA_fSD_Li256ELb0ELb0EEENS1_19SingleTileSchedulerILb0ELb0ELb0ELi128EEEEEEEEEvNT_6ParamsE$_ZN4cute3eso3ESOILb1ELb0EJNS_1CILi1EEENS_5tupleIJiiiEEENS2_ILi64EEENS4_IJNS2_ILi72EEENS2_ILi144EEENS2_ILi288EEEEEENS2_ILi512EEEEEC2ERKS3_RKS5_RKS6_RKSA_RKSB_,@function
        .size           $_ZN7cutlass13device_kernelIN5flash19enable_sm80_to_sm89INS1_16FlashAttnBwdSm80INS1_25CollectiveMainloopBwdSm80ILi2ELi2EN4cute5tupleIJNS5_1CILi128EEES8_NS7_ILi64EEEEEENS_10bfloat16_tEfNS_4arch4Sm80ELb0ELb1ELb1ELb0ELb0ELb0ELb0ELb0ELi2ELi4ELi4ELi4ELb0EEENS1_24CollectiveEpilogueBwdGQAISA_fSD_Li256ELb0ELb0EEENS1_19SingleTileSchedulerILb0ELb0ELb0ELi128EEEEEEEEEvNT_6ParamsE$_ZN4cute3eso3ESOILb1ELb0EJNS_1CILi1EEENS_5tupleIJiiiEEENS2_ILi64EEENS4_IJNS2_ILi72EEENS2_ILi144EEENS2_ILi288EEEEEENS2_ILi512EEEEEC2ERKS3_RKS5_RKS6_RKSA_RKSB_,($_ZN7cutlass13device_kernelIN5flash19enable_sm80_to_sm89INS1_16FlashAttnBwdSm80INS1_25CollectiveMainloopBwdSm80ILi2ELi2EN4cute5tupleIJNS5_1CILi128EEES8_NS7_ILi64EEEEEENS_10bfloat16_tEfNS_4arch4Sm80ELb0ELb1ELb1ELb0ELb0ELb0ELb0ELb0ELi2ELi4ELi4ELi4ELb0EEENS1_24CollectiveEpilogueBwdGQAISA_fSD_Li256ELb0ELb0EEENS1_19SingleTileSchedulerILb0ELb0ELb0ELi128EEEEEEEEEvNT_6ParamsE$_ZN4cute3eso3ESOILb1ELb0EJNS_1CILi1EEEiEEC2ERKS3_RKi - $_ZN7cutlass13device_kernelIN5flash19enable_sm80_to_sm89INS1_16FlashAttnBwdSm80INS1_25CollectiveMainloopBwdSm80ILi2ELi2EN4cute5tupleIJNS5_1CILi128EEES8_NS7_ILi64EEEEEENS_10bfloat16_tEfNS_4arch4Sm80ELb0ELb1ELb1ELb0ELb0ELb0ELb0ELb0ELi2ELi4ELi4ELi4ELb0EEENS1_24CollectiveEpilogueBwdGQAISA_fSD_Li256ELb0ELb0EEENS1_19SingleTileSchedulerILb0ELb0ELb0ELi128EEEEEEEEEvNT_6ParamsE$_ZN4cute3eso3ESOILb1ELb0EJNS_1CILi1EEENS_5tupleIJiiiEEENS2_ILi64EEENS4_IJNS2_ILi72EEENS2_ILi144EEENS2_ILi288EEEEEENS2_ILi512EEEEEC2ERKS3_RKS5_RKS6_RKSA_RKSB_)
$_ZN7cutlass13device_kernelIN5flash19enable_sm80_to_sm89INS1_16FlashAttnBwdSm80INS1_25CollectiveMainloopBwdSm80ILi2ELi2EN4cute5tupleIJNS5_1CILi128EEES8_NS7_ILi64EEEEEENS_10bfloat16_tEfNS_4arch4Sm80ELb0ELb1ELb1ELb0ELb0ELb0ELb0ELb0ELi2ELi4ELi4ELi4ELb0EEENS1_24CollectiveEpilogueBwdGQAISA_fSD_Li256ELb0ELb0EEENS1_19SingleTileSchedulerILb0ELb0ELb0ELi128EEEEEEEEEvNT_6ParamsE$_ZN4cute3eso3ESOILb1ELb0EJNS_1CILi1EEENS_5tupleIJiiiEEENS2_ILi64EEENS4_IJNS2_ILi72EEENS2_ILi144EEENS2_ILi288EEEEEENS2_ILi512EEEEEC2ERKS3_RKS5_RKS6_RKSA_RKSB_:
[----:B------:R-:W-:Y:S01]  /*7400*/  IADD3 R4, R4, -c[0x0][0x20], RZ ;  /* 0x8000080004047a10 */ /* 0x000fe20007ffe0ff */
[----:B------:R-:W-:Y:S01]  /*7410*/  IMAD.MOV.U32 R8, RZ, RZ, R6 ;  /* 0x000000ffff087224 */ /* 0x000fe200078e0006 */
[----:B------:R-:W-:-:S03]  /*7420*/  MOV R9, 0x0 ;  /* 0x0000000000097802 */ /* 0x000fc60000000f00 */
[----:B------:R1:W-:Y:S04]  /*7430*/  STL [R4], R2 ;  /* 0x0000000204007387 */ /* 0x0003e80000100800 */
[----:B------:R1:W-:Y:S04]  /*7440*/  STL [R4+0x4], R3 ;  /* 0x0000040304007387 */ /* 0x0003e80000100800 */
[----:B------:R1:W-:Y:S01]  /*7450*/  STL [R4+0x8], R5 ;  /* 0x0000080504007387 */ /* 0x0003e20000100800 */
[----:B------:R-:W-:Y:S05]  /*7460*/  RET.REL.NODEC R8 `(_ZN7cutlass13device_kernelIN5flash19enable_sm80_to_sm89INS1_16FlashAttnBwdSm80INS1_25CollectiveMainloopBwdSm80ILi2ELi2EN4cute5tupleIJNS5_1CILi128EEES8_NS7_ILi64EEEEEENS_10bfloat16_tEfNS_4arch4Sm80ELb0ELb1ELb1ELb0ELb0ELb0ELb0ELb0ELi2ELi4ELi4ELi4ELb0EEENS1_24CollectiveEpilogueBwdGQAISA_fSD_Li256ELb0ELb0EEENS1_19SingleTileSchedulerILb0ELb0ELb0ELi128EEEEEEEEEvNT_6ParamsE) ;  /* 0xffff8b9008007950 */ /* 0x000fea0003c3ffff */
        .type           $_ZN7cutlass13device_kernelIN5flash19enable_sm80_to_sm89INS1_16FlashAttnBwdSm80INS1_25CollectiveMainloopBwdSm80ILi2ELi2EN4cute5tupleIJNS5_1CILi128EEES8_NS7_ILi64EEEEEENS_10bfloat16_tEfNS_4arch4Sm80ELb0ELb1ELb1ELb0ELb0ELb0ELb0ELb0ELi2ELi4ELi4ELi4ELb0EEENS1_24CollectiveEpilogueBwdGQAISA_fSD_Li256ELb0ELb0EEENS1_19SingleTileSchedulerILb0ELb0ELb0ELi128EEEEEEEEEvNT_6ParamsE$_ZN4cute3eso3ESOILb1ELb0EJNS_1CILi1EEEiEEC2ERKS3_RKi,@function
        .size           $_ZN7cutlass13device_kernelIN5flash19enable_sm80_to_sm89INS1_16FlashAttnBwdSm80INS1_25CollectiveMainloopBwdSm80ILi2ELi2EN4cute5tupleIJNS5_1CILi128EEES8_NS7_ILi64EEEEEENS_10bfloat16_tEfNS_4arch4Sm80ELb0ELb1ELb1ELb0ELb0ELb0ELb0ELb0ELi2ELi4ELi4ELi4ELb0EEENS1_24CollectiveEpilogueBwdGQAISA_fSD_Li256ELb0ELb0EEENS1_19SingleTileSchedulerILb0ELb0ELb0ELi128EEEEEEEEEvNT_6ParamsE$_ZN4cute3eso3ESOILb1ELb0EJNS_1CILi1EEEiEEC2ERKS3_RKi,($_ZN7cutlass13device_kernelIN5flash19enable_sm80_to_sm89INS1_16FlashAttnBwdSm80INS1_25CollectiveMainloopBwdSm80ILi2ELi2EN4cute5tupleIJNS5_1CILi128EEES8_NS7_ILi64EEEEEENS_10bfloat16_tEfNS_4arch4Sm80ELb0ELb1ELb1ELb0ELb0ELb0ELb0ELb0ELi2ELi4ELi4ELi4ELb0EEENS1_24CollectiveEpilogueBwdGQAISA_fSD_Li256ELb0ELb0EEENS1_19SingleTileSchedulerILb0ELb0ELb0ELi128EEEEEEEEEvNT_6ParamsE$_ZN4cute3eso3ESOILb1ELb0EJNS_1CILi1EEEiiiNS2_ILi144EEENS2_ILi512EEEEEC2ERKS3_RKiSA_SA_RKS4_RKS5_ - $_ZN7cutlass13device_kernelIN5flash19enable_sm80_to_sm89INS1_16FlashAttnBwdSm80INS1_25CollectiveMainloopBwdSm80ILi2ELi2EN4cute5tupleIJNS5_1CILi128EEES8_NS7_ILi64EEEEEENS_10bfloat16_tEfNS_4arch4Sm80ELb0ELb1ELb1ELb0ELb0ELb0ELb0ELb0ELi2ELi4ELi4ELi4ELb0EEENS1_24CollectiveEpilogueBwdGQAISA_fSD_Li256ELb0ELb0EEENS1_19SingleTileSchedulerILb0ELb0ELb0ELi128EEEEEEEEEvNT_6ParamsE$_ZN4cute3eso3ESOILb1ELb0EJNS_1CILi1EEEiEEC2ERKS3_RKi)
$_ZN7cutlass13device_kernelIN5flash19enable_sm80_to_sm89INS1_16FlashAttnBwdSm80INS1_25CollectiveMainloopBwdSm80ILi2ELi2EN4cute5tupleIJNS5_1CILi128EEES8_NS7_ILi64EEEEEENS_10bfloat16_tEfNS_4arch4Sm80ELb0ELb1ELb1ELb0ELb0ELb0ELb0ELb0ELi2ELi4ELi4ELi4ELb0EEENS1_24CollectiveEpilogueBwdGQAISA_fSD_Li256ELb0ELb0EEENS1_19SingleTileSchedulerILb0ELb0ELb0ELi128EEEEEEEEEvNT_6ParamsE$_ZN4cute3eso3ESOILb1ELb0EJNS_1CILi1EEEiEEC2ERKS3_RKi:
[----:B------:R-:W-:Y:S02]  /*7470*/  IADD3 R49, R49, -c[0x0][0x20], RZ ;  /* 0x8000080031317a10 */ /* 0x000fe40007ffe0ff */
[----:B------:R-:W-:-:S03]  /*7480*/  MOV R5, 0x0 ;  /* 0x0000000000057802 */ /* 0x000fc60000000f00 */
[----:B------:R1:W-:Y:S01]  /*7490*/  STL [R49], R2 ;  /* 0x0000000231007387 */ /* 0x0003e20000100800 */
[----:B------:R-:W-:Y:S05]  /*74a0*/  RET.REL.NODEC R4 `(_ZN7cutlass13device_kernelIN5flash19enable_sm80_to_sm89INS1_16FlashAttnBwdSm80INS1_25CollectiveMainloopBwdSm80ILi2ELi2EN4cute5tupleIJNS5_1CILi128EEES8_NS7_ILi64EEEEEENS_10bfloat16_tEfNS_4arch4Sm80ELb0ELb1ELb1ELb0ELb0ELb0ELb0ELb0ELi2ELi4ELi4ELi4ELb0EEENS1_24CollectiveEpilogueBwdGQAISA_fSD_Li256ELb0ELb0EEENS1_19SingleTileSchedulerILb0ELb0ELb0ELi128EEEEEEEEEvNT_6ParamsE) ;  /* 0xffff8b5004007950 */ /* 0x000fea0003c3ffff */
        .type           $_ZN7cutlass13device_kernelIN5flash19enable_sm80_to_sm89INS1_16FlashAttnBwdSm80INS1_25CollectiveMainloopBwdSm80ILi2ELi2EN4cute5tupleIJNS5_1CILi128EEES8_NS7_ILi64EEEEEENS_10bfloat16_tEfNS_4arch4Sm80ELb0ELb1ELb1ELb0ELb0ELb0ELb0ELb0ELi2ELi4ELi4ELi4ELb0EEENS1_24CollectiveEpilogueBwdGQAISA_fSD_Li256ELb0ELb0EEENS1_19SingleTileSchedulerILb0ELb0ELb0ELi128EEEEEEEEEvNT_6ParamsE$_ZN4cute3eso3ESOILb1ELb0EJNS_1CILi1EEEiiiNS2_ILi144EEENS2_ILi512EEEEEC2ERKS3_RKiSA_SA_RKS4_RKS5_,@function
        .size           $_ZN7cutlass13device_kernelIN5flash19enable_sm80_to_sm89INS1_16FlashAttnBwdSm80INS1_25CollectiveMainloopBwdSm80ILi2ELi2EN4cute5tupleIJNS5_1CILi128EEES8_NS7_ILi64EEEEEENS_10bfloat16_tEfNS_4arch4Sm80ELb0ELb1ELb1ELb0ELb0ELb0ELb0ELb0ELi2ELi4ELi4ELi4ELb0EEENS1_24CollectiveEpilogueBwdGQAISA_fSD_Li256ELb0ELb0EEENS1_19SingleTileSchedulerILb0ELb0ELb0ELi128EEEEEEEEEvNT_6ParamsE$_ZN4cute3eso3ESOILb1ELb0EJNS_1CILi1EEEiiiNS2_ILi144EEENS2_ILi512EEEEEC2ERKS3_RKiSA_SA_RKS4_RKS5_,($_ZN7cutlass13device_kernelIN5flash19enable_sm80_to_sm89INS1_16FlashAttnBwdSm80INS1_25CollectiveMainloopBwdSm80ILi2ELi2EN4cute5tupleIJNS5_1CILi128EEES8_NS7_ILi64EEEEEENS_10bfloat16_tEfNS_4arch4Sm80ELb0ELb1ELb1ELb0ELb0ELb0ELb0ELb0ELi2ELi4ELi4ELi4ELb0EEENS1_24CollectiveEpilogueBwdGQAISA_fSD_Li256ELb0ELb0EEENS1_19SingleTileSchedulerILb0ELb0ELb0ELi128EEEEEEEEEvNT_6ParamsE$_ZN4cute3eso3ESOILb1ELb0EJNS_1CILi1EEEiiiNS2_ILi64EEENS2_ILi72EEENS2_ILi144EEENS2_ILi288EEENS2_ILi512EEEEEC2ERKS3_RKiSD_SD_RKS4_RKS5_RKS6_RKS7_RKS8_ - $_ZN7cutlass13device_kernelIN5flash19enable_sm80_to_sm89INS1_16FlashAttnBwdSm80INS1_25CollectiveMainloopBwdSm80ILi2ELi2EN4cute5tupleIJNS5_1CILi128EEES8_NS7_ILi64EEEEEENS_10bfloat16_tEfNS_4arch4Sm80ELb0ELb1ELb1ELb0ELb0ELb0ELb0ELb0ELi2ELi4ELi4ELi4ELb0EEENS1_24CollectiveEpilogueBwdGQAISA_fSD_Li256ELb0ELb0EEENS1_19SingleTileSchedulerILb0ELb0ELb0ELi128EEEEEEEEEvNT_6ParamsE$_ZN4cute3eso3ESOILb1ELb0EJNS_1CILi1EEEiiiNS2_ILi144EEENS2_ILi512EEEEEC2ERKS3_RKiSA_SA_RKS4_RKS5_)
$_ZN7cutlass13device_kernelIN5flash19enable_sm80_to_sm89INS1_16FlashAttnBwdSm80INS1_25CollectiveMainloopBwdSm80ILi2ELi2EN4cute5tupleIJNS5_1CILi128EEES8_NS7_ILi64EEEEEENS_10bfloat16_tEfNS_4arch4Sm80ELb0ELb1ELb1ELb0ELb0ELb0ELb0ELb0ELi2ELi4ELi4ELi4ELb0EEENS1_24CollectiveEpilogueBwdGQAISA_fSD_Li256ELb0ELb0EEENS1_19SingleTileSchedulerILb0ELb0ELb0ELi128EEEEEEEEEvNT_6ParamsE$_ZN4cute3eso3ESOILb1ELb0EJNS_1CILi1EEEiiiNS2_ILi144EEENS2_ILi512EEEEEC2ERKS3_RKiSA_SA_RKS4_RKS5_:
        /* <DEDUP_REMOVED lines=11> */
        .type           $_ZN7cutlass13device_kernelIN5flash19enable_sm80_to_sm89INS1_16FlashAttnBwdSm80INS1_25CollectiveMainloopBwdSm80ILi2ELi2EN4cute5tupleIJNS5_1CILi128EEES8_NS7_ILi64EEEEEENS_10bfloat16_tEfNS_4arch4Sm80ELb0ELb1ELb1ELb0ELb0ELb0ELb0ELb0ELi2ELi4ELi4ELi4ELb0EEENS1_24CollectiveEpilogueBwdGQAISA_fSD_Li256ELb0ELb0EEENS1_19SingleTileSchedulerILb0ELb0ELb0ELi128EEEEEEEEEvNT_6ParamsE$_ZN4cute3eso3ESOILb1ELb0EJNS_1CILi1EEEiiiNS2_ILi64EEENS2_ILi72EEENS2_ILi144EEENS2_ILi288EEENS2_ILi512EEEEEC2ERKS3_RKiSD_SD_RKS4_RKS5_RKS6_RKS7_RKS8_,@function
        .size           $_ZN7cutlass13device_kernelIN5flash19enable_sm80_to_sm89INS1_16FlashAttnBwdSm80INS1_25CollectiveMainloopBwdSm80ILi2ELi2EN4cute5tupleIJNS5_1CILi128EEES8_NS7_ILi64EEEEEENS_10bfloat16_tEfNS_4arch4Sm80ELb0ELb1ELb1ELb0ELb0ELb0ELb0ELb0ELi2ELi4ELi4ELi4ELb0EEENS1_24CollectiveEpilogueBwdGQAISA_fSD_Li256ELb0ELb0EEENS1_19SingleTileSchedulerILb0ELb0ELb0ELi128EEEEEEEEEvNT_6ParamsE$_ZN4cute3eso3ESOILb1ELb0EJNS_1CILi1EEEiiiNS2_ILi64EEENS2_ILi72EEENS2_ILi144EEENS2_ILi288EEENS2_ILi512EEEEEC2ERKS3_RKiSD_SD_RKS4_RKS5_RKS6_RKS7_RKS8_,($_ZN7cutlass13device_kernelIN5flash19enable_sm80_to_sm89INS1_16FlashAttnBwdSm80INS1_25CollectiveMainloopBwdSm80ILi2ELi2EN4cute5tupleIJNS5_1CILi128EEES8_NS7_ILi64EEEEEENS_10bfloat16_tEfNS_4arch4Sm80ELb0ELb1ELb1ELb0ELb0ELb0ELb0ELb0ELi2ELi4ELi4ELi4ELb0EEENS1_24CollectiveEpilogueBwdGQAISA_fSD_Li256ELb0ELb0EEENS1_19SingleTileSchedulerILb0ELb0ELb0ELi128EEEEEEEEEvNT_6ParamsE$_ZN4cute3eso3ESOILb1ELb0EJNS_1CILi1EEEiiiNS2_ILi72EEENS2_ILi512EEEEEC2ERKS3_RKiSA_SA_RKS4_RKS5_ - $_ZN7cutlass13device_kernelIN5flash19enable_sm80_to_sm89INS1_16FlashAttnBwdSm80INS1_25CollectiveMainloopBwdSm80ILi2ELi2EN4cute5tupleIJNS5_1CILi128EEES8_NS7_ILi64EEEEEENS_10bfloat16_tEfNS_4arch4Sm80ELb0ELb1ELb1ELb0ELb0ELb0ELb0ELb0ELi2ELi4ELi4ELi4ELb0EEENS1_24CollectiveEpilogueBwdGQAISA_fSD_Li256ELb0ELb0EEENS1_19SingleTileSchedulerILb0ELb0ELb0ELi128EEEEEEEEEvNT_6ParamsE$_ZN4cute3eso3ESOILb1ELb0EJNS_1CILi1EEEiiiNS2_ILi64EEENS2_ILi72EEENS2_ILi144EEENS2_ILi288EEENS2_ILi512EEEEEC2ERKS3_RKiSD_SD_RKS4_RKS5_RKS6_RKS7_RKS8_)
$_ZN7cutlass13device_kernelIN5flash19enable_sm80_to_sm89INS1_16FlashAttnBwdSm80INS1_25CollectiveMainloopBwdSm80ILi2ELi2EN4cute5tupleIJNS5_1CILi128EEES8_NS7_ILi64EEEEEENS_10bfloat16_tEfNS_4arch4Sm80ELb0ELb1ELb1ELb0ELb0ELb0ELb0ELb0ELi2ELi4ELi4ELi4ELb0EEENS1_24CollectiveEpilogueBwdGQAISA_fSD_Li256ELb0ELb0EEENS1_19SingleTileSchedulerILb0ELb0ELb0ELi128EEEEEEEEEvNT_6ParamsE$_ZN4cute3eso3ESOILb1ELb0EJNS_1CILi1EEEiiiNS2_ILi64EEENS2_ILi72EEENS2_ILi144EEENS2_ILi288EEENS2_ILi512EEEEEC2ERKS3_RKiSD_SD_RKS4_RKS5_RKS6_RKS7_RKS8_:
        /* <DEDUP_REMOVED lines=11> */
        .type           $_ZN7cutlass13device_kernelIN5flash19enable_sm80_to_sm89INS1_16FlashAttnBwdSm80INS1_25CollectiveMainloopBwdSm80ILi2ELi2EN4cute5tupleIJNS5_1CILi128EEES8_NS7_ILi64EEEEEENS_10bfloat16_tEfNS_4arch4Sm80ELb0ELb1ELb1ELb0ELb0ELb0ELb0ELb0ELi2ELi4ELi4ELi4ELb0EEENS1_24CollectiveEpilogueBwdGQAISA_fSD_Li256ELb0ELb0EEENS1_19SingleTileSchedulerILb0ELb0ELb0ELi128EEEEEEEEEvNT_6ParamsE$_ZN4cute3eso3ESOILb1ELb0EJNS_1CILi1EEEiiiNS2_ILi72EEENS2_ILi512EEEEEC2ERKS3_RKiSA_SA_RKS4_RKS5_,@function
        .size           $_ZN7cutlass13device_kernelIN5flash19enable_sm80_to_sm89INS1_16FlashAttnBwdSm80INS1_25CollectiveMainloopBwdSm80ILi2ELi2EN4cute5tupleIJNS5_1CILi128EEES8_NS7_ILi64EEEEEENS_10bfloat16_tEfNS_4arch4Sm80ELb0ELb1ELb1ELb0ELb0ELb0ELb0ELb0ELi2ELi4ELi4ELi4ELb0EEENS1_24CollectiveEpilogueBwdGQAISA_fSD_Li256ELb0ELb0EEENS1_19SingleTileSchedulerILb0ELb0ELb0ELi128EEEEEEEEEvNT_6ParamsE$_ZN4cute3eso3ESOILb1ELb0EJNS_1CILi1EEEiiiNS2_ILi72EEENS2_ILi512EEEEEC2ERKS3_RKiSA_SA_RKS4_RKS5_,($_ZN7cutlass13device_kernelIN5flash19enable_sm80_to_sm89INS1_16FlashAttnBwdSm80INS1_25CollectiveMainloopBwdSm80ILi2ELi2EN4cute5tupleIJNS5_1CILi128EEES8_NS7_ILi64EEEEEENS_10bfloat16_tEfNS_4arch4Sm80ELb0ELb1ELb1ELb0ELb0ELb0ELb0ELb0ELi2ELi4ELi4ELi4ELb0EEENS1_24CollectiveEpilogueBwdGQAISA_fSD_Li256ELb0ELb0EEENS1_19SingleTileSchedulerILb0ELb0ELb0ELi128EEEEEEEEEvNT_6ParamsE$_ZN4cute3eso3ESOILb1ELb0EJNS_1CILi2EEEiEEC2ERKS3_RKi - $_ZN7cutlass13device_kernelIN5flash19enable_sm80_to_sm89INS1_16FlashAttnBwdSm80INS1_25CollectiveMainloopBwdSm80ILi2ELi2EN4cute5tupleIJNS5_1CILi128EEES8_NS7_ILi64EEEEEENS_10bfloat16_tEfNS_4arch4Sm80ELb0ELb1ELb1ELb0ELb0ELb0ELb0ELb0ELi2ELi4ELi4ELi4ELb0EEENS1_24CollectiveEpilogueBwdGQAISA_fSD_Li256ELb0ELb0EEENS1_19SingleTileSchedulerILb0ELb0ELb0ELi128EEEEEEEEEvNT_6ParamsE$_ZN4cute3eso3ESOILb1ELb0EJNS_1CILi1EEEiiiNS2_ILi72EEENS2_ILi512EEEEEC2ERKS3_RKiSA_SA_RKS4_RKS5_)
$_ZN7cutlass13device_kernelIN5flash19enable_sm80_to_sm89INS1_16FlashAttnBwdSm80INS1_25CollectiveMainloopBwdSm80ILi2ELi2EN4cute5tupleIJNS5_1CILi128EEES8_NS7_ILi64EEEEEENS_10bfloat16_tEfNS_4arch4Sm80ELb0ELb1ELb1ELb0ELb0ELb0ELb0ELb0ELi2ELi4ELi4ELi4ELb0EEENS1_24CollectiveEpilogueBwdGQAISA_fSD_Li256ELb0ELb0EEENS1_19SingleTileSchedulerILb0ELb0ELb0ELi128EEEEEEEEEvNT_6ParamsE$_ZN4cute3eso3ESOILb1ELb0EJNS_1CILi1EEEiiiNS2_ILi72EEENS2_ILi512EEEEEC2ERKS3_RKiSA_SA_RKS4_RKS5_:
        /* <DEDUP_REMOVED lines=11> */
        .type           $_ZN7cutlass13device_kernelIN5flash19enable_sm80_to_sm89INS1_16FlashAttnBwdSm80INS1_25CollectiveMainloopBwdSm80ILi2ELi2EN4cute5tupleIJNS5_1CILi128EEES8_NS7_ILi64EEEEEENS_10bfloat16_tEfNS_4arch4Sm80ELb0ELb1ELb1ELb0ELb0ELb0ELb0ELb0ELi2ELi4ELi4ELi4ELb0EEENS1_24CollectiveEpilogueBwdGQAISA_fSD_Li256ELb0ELb0EEENS1_19SingleTileSchedulerILb0ELb0ELb0ELi128EEEEEEEEEvNT_6ParamsE$_ZN4cute3eso3ESOILb1ELb0EJNS_1CILi2EEEiEEC2ERKS3_RKi,@function
        .size           $_ZN7cutlass13device_kernelIN5flash19enable_sm80_to_sm89INS1_16FlashAttnBwdSm80INS1_25CollectiveMainloopBwdSm80ILi2ELi2EN4cute5tupleIJNS5_1CILi128EEES8_NS7_ILi64EEEEEENS_10bfloat16_tEfNS_4arch4Sm80ELb0ELb1ELb1ELb0ELb0ELb0ELb0ELb0ELi2ELi4ELi4ELi4ELb0EEENS1_24CollectiveEpilogueBwdGQAISA_fSD_Li256ELb0ELb0EEENS1_19SingleTileSchedulerILb0ELb0ELb0ELi128EEEEEEEEEvNT_6ParamsE$_ZN4cute3eso3ESOILb1ELb0EJNS_1CILi2EEEiEEC2ERKS3_RKi,($_ZN7cutlass13device_kernelIN5flash19enable_sm80_to_sm89INS1_16FlashAttnBwdSm80INS1_25CollectiveMainloopBwdSm80ILi2ELi2EN4cute5tupleIJNS5_1CILi128EEES8_NS7_ILi64EEEEEENS_10bfloat16_tEfNS_4arch4Sm80ELb0ELb1ELb1ELb0ELb0ELb0ELb0ELb0ELi2ELi4ELi4ELi4ELb0EEENS1_24CollectiveEpilogueBwdGQAISA_fSD_Li256ELb0ELb0EEENS1_19SingleTileSchedulerILb0ELb0ELb0ELi128EEEEEEEEEvNT_6ParamsE$_ZN4cute3eso3ESOILb1ELb0EJNS_1CILi4096EEENS_5tupleIJNS4_IJiiEEENS2_ILi8192EEEEEEEEC2ERKS3_RKS7_ - $_ZN7cutlass13device_kernelIN5flash19enable_sm80_to_sm89INS1_16FlashAttnBwdSm80INS1_25CollectiveMainloopBwdSm80ILi2ELi2EN4cute5tupleIJNS5_1CILi128EEES8_NS7_ILi64EEEEEENS_10bfloat16_tEfNS_4arch4Sm80ELb0ELb1ELb1ELb0ELb0ELb0ELb0ELb0ELi2ELi4ELi4ELi4ELb0EEENS1_24CollectiveEpilogueBwdGQAISA_fSD_Li256ELb0ELb0EEENS1_19SingleTileSchedulerILb0ELb0ELb0ELi128EEEEEEEEEvNT_6ParamsE$_ZN4cute3eso3ESOILb1ELb0EJNS_1CILi2EEEiEEC2ERKS3_RKi)
$_ZN7cutlass13device_kernelIN5flash19enable_sm80_to_sm89INS1_16FlashAttnBwdSm80INS1_25CollectiveMainloopBwdSm80ILi2ELi2EN4cute5tupleIJNS5_1CILi128EEES8_NS7_ILi64EEEEEENS_10bfloat16_tEfNS_4arch4Sm80ELb0ELb1ELb1ELb0ELb0ELb0ELb0ELb0ELi2ELi4ELi4ELi4ELb0EEENS1_24CollectiveEpilogueBwdGQAISA_fSD_Li256ELb0ELb0EEENS1_19SingleTileSchedulerILb0ELb0ELb0ELi128EEEEEEEEEvNT_6ParamsE$_ZN4cute3eso3ESOILb1ELb0EJNS_1CILi2EEEiEEC2ERKS3_RKi:
[----:B------:R-:W-:Y:S02]  /*76c0*/  IADD3 R2, R2, -c[0x0][0x20], RZ ;  /* 0x8000080002027a10 */ /* 0x000fe40007ffe0ff */
[----:B------:R-:W-:-:S03]  /*76d0*/  MOV R5, 0x0 ;  /* 0x0000000000057802 */ /* 0x000fc60000000f00 */
[----:B------:R1:W-:Y:S01]  /*76e0*/  STL [R2], R3 ;  /* 0x0000000302007387 */ /* 0x0003e20000100800 */
[----:B------:R-:W-:Y:S05]  /*76f0*/  RET.REL.NODEC R4 `(_ZN7cutlass13device_kernelIN5flash19enable_sm80_to_sm89INS1_16FlashAttnBwdSm80INS1_25CollectiveMainloopBwdSm80ILi2ELi2EN4cute5tupleIJNS5_1CILi128EEES8_NS7_ILi64EEEEEENS_10bfloat16_tEfNS_4arch4Sm80ELb0ELb1ELb1ELb0ELb0ELb0ELb0ELb0ELi2ELi4ELi4ELi4ELb0EEENS1_24CollectiveEpilogueBwdGQAISA_fSD_Li256ELb0ELb0EEENS1_19SingleTileSchedulerILb0ELb0ELb0ELi128EEEEEEEEEvNT_6ParamsE) ;  /* 0xffff890004007950 */ /* 0x000fea0003c3ffff */
        .type           $_ZN7cutlass13device_kernelIN5flash19enable_sm80_to_sm89INS1_16FlashAttnBwdSm80INS1_25CollectiveMainloopBwdSm80ILi2ELi2EN4cute5tupleIJNS5_1CILi128EEES8_NS7_ILi64EEEEEENS_10bfloat16_tEfNS_4arch4Sm80ELb0ELb1ELb1ELb0ELb0ELb0ELb0ELb0ELi2ELi4ELi4ELi4ELb0EEENS1_24CollectiveEpilogueBwdGQAISA_fSD_Li256ELb0ELb0EEENS1_19SingleTileSchedulerILb0ELb0ELb0ELi128EEEEEEEEEvNT_6ParamsE$_ZN4cute3eso3ESOILb1ELb0EJNS_1CILi4096EEENS_5tupleIJNS4_IJiiEEENS2_ILi8192EEEEEEEEC2ERKS3_RKS7_,@function
        .size           $_ZN7cutlass13device_kernelIN5flash19enable_sm80_to_sm89INS1_16FlashAttnBwdSm80INS1_25CollectiveMainloopBwdSm80ILi2ELi2EN4cute5tupleIJNS5_1CILi128EEES8_NS7_ILi64EEEEEENS_10bfloat16_tEfNS_4arch4Sm80ELb0ELb1ELb1ELb0ELb0ELb0ELb0ELb0ELi2ELi4ELi4ELi4ELb0EEENS1_24CollectiveEpilogueBwdGQAISA_fSD_Li256ELb0ELb0EEENS1_19SingleTileSchedulerILb0ELb0ELb0ELi128EEEEEEEEEvNT_6ParamsE$_ZN4cute3eso3ESOILb1ELb0EJNS_1CILi4096EEENS_5tupleIJNS4_IJiiEEENS2_ILi8192EEEEEEEEC2ERKS3_RKS7_,($_ZN7cutlass13device_kernelIN5flash19enable_sm80_to_sm89INS1_16FlashAttnBwdSm80INS1_25CollectiveMainloopBwdSm80ILi2ELi2EN4cute5tupleIJNS5_1CILi128EEES8_NS7_ILi64EEEEEENS_10bfloat16_tEfNS_4arch4Sm80ELb0ELb1ELb1ELb0ELb0ELb0ELb0ELb0ELi2ELi4ELi4ELi4ELb0EEENS1_24CollectiveEpilogueBwdGQAISA_fSD_Li256ELb0ELb0EEENS1_19SingleTileSchedulerILb0ELb0ELb0ELi128EEEEEEEEEvNT_6ParamsE$_ZN4cute3eso3ESOILb1ELb0EJNS_1CILi4096EEENS_5tupleIJiiEEEEEC2ERKS3_RKS5_ - $_ZN7cutlass13device_kernelIN5flash19enable_sm80_to_sm89INS1_16FlashAttnBwdSm80INS1_25CollectiveMainloopBwdSm80ILi2ELi2EN4cute5tupleIJNS5_1CILi128EEES8_NS7_ILi64EEEEEENS_10bfloat16_tEfNS_4arch4Sm80ELb0ELb1ELb1ELb0ELb0ELb0ELb0ELb0ELi2ELi4ELi4ELi4ELb0EEENS1_24CollectiveEpilogueBwdGQAISA_fSD_Li256ELb0ELb0EEENS1_19SingleTileSchedulerILb0ELb0ELb0ELi128EEEEEEEEEvNT_6ParamsE$_ZN4cute3eso3ESOILb1ELb0EJNS_1CILi4096EEENS_5tupleIJNS4_IJiiEEENS2_ILi8192EEEEEEEEC2ERKS3_RKS7_)
$_ZN7cutlass13device_kernelIN5flash19enable_sm80_to_sm89INS1_16FlashAttnBwdSm80INS1_25CollectiveMainloopBwdSm80ILi2ELi2EN4cute5tupleIJNS5_1CILi128EEES8_NS7_ILi64EEEEEENS_10bfloat16_tEfNS_4arch4Sm80ELb0ELb1ELb1ELb0ELb0ELb0ELb0ELb0ELi2ELi4ELi4ELi4ELb0EEENS1_24CollectiveEpilogueBwdGQAISA_fSD_Li256ELb0ELb0EEENS1_19SingleTileSchedulerILb0ELb0ELb0ELi128EEEEEEEEEvNT_6ParamsE$_ZN4cute3eso3ESOILb1ELb0EJNS_1CILi4096EEENS_5tupleIJNS4_IJiiEEENS2_ILi8192EEEEEEEEC2ERKS3_RKS7_:
[----:B------:R-:W-:Y:S01]  /*7700*/  IADD3 R2, R2, -c[0x0][0x20], RZ ;  /* 0x8000080002027a10 */ /* 0x000fe20007ffe0ff */
[----:B------:R-:W-:Y:S01]  /*7710*/  IMAD.MOV.U32 R8, RZ, RZ, R6 ;  /* 0x000000ffff087224 */ /* 0x000fe200078e0006 */
[----:B------:R-:W-:-:S03]  /*7720*/  MOV R9, 0x0 ;  /* 0x0000000000097802 */ /* 0x000fc60000000f00 */
[----:B------:R1:W-:Y:S04]  /*7730*/  STL [R2], R5 ;  /* 0x0000000502007387 */ /* 0x0003e80000100800 */
[----:B------:R1:W-:Y:S01]  /*7740*/  STL [R2+0x4], R3 ;  /* 0x0000040302007387 */ /* 0x0003e20000100800 */
[----:B------:R-:W-:Y:S05]  /*7750*/  RET.REL.NODEC R8 `(_ZN7cutlass13device_kernelIN5flash19enable_sm80_to_sm89INS1_16FlashAttnBwdSm80INS1_25CollectiveMainloopBwdSm80ILi2ELi2EN4cute5tupleIJNS5_1CILi128EEES8_NS7_ILi64EEEEEENS_10bfloat16_tEfNS_4arch4Sm80ELb0ELb1ELb1ELb0ELb0ELb0ELb0ELb0ELi2ELi4ELi4ELi4ELb0EEENS1_24CollectiveEpilogueBwdGQAISA_fSD_Li256ELb0ELb0EEENS1_19SingleTileSchedulerILb0ELb0ELb0ELi128EEEEEEEEEvNT_6ParamsE) ;  /* 0xffff88a008007950 */ /* 0x000fea0003c3ffff */
        .type           $_ZN7cutlass13device_kernelIN5flash19enable_sm80_to_sm89INS1_16FlashAttnBwdSm80INS1_25CollectiveMainloopBwdSm80ILi2ELi2EN4cute5tupleIJNS5_1CILi128EEES8_NS7_ILi64EEEEEENS_10bfloat16_tEfNS_4arch4Sm80ELb0ELb1ELb1ELb0ELb0ELb0ELb0ELb0ELi2ELi4ELi4ELi4ELb0EEENS1_24CollectiveEpilogueBwdGQAISA_fSD_Li256ELb0ELb0EEENS1_19SingleTileSchedulerILb0ELb0ELb0ELi128EEEEEEEEEvNT_6ParamsE$_ZN4cute3eso3ESOILb1ELb0EJNS_1CILi4096EEENS_5tupleIJiiEEEEEC2ERKS3_RKS5_,@function
        .size           $_ZN7cutlass13device_kernelIN5flash19enable_sm80_to_sm89INS1_16FlashAttnBwdSm80INS1_25CollectiveMainloopBwdSm80ILi2ELi2EN4cute5tupleIJNS5_1CILi128EEES8_NS7_ILi64EEEEEENS_10bfloat16_tEfNS_4arch4Sm80ELb0ELb1ELb1ELb0ELb0ELb0ELb0ELb0ELi2ELi4ELi4ELi4ELb0EEENS1_24CollectiveEpilogueBwdGQAISA_fSD_Li256ELb0ELb0EEENS1_19SingleTileSchedulerILb0ELb0ELb0ELi128EEEEEEEEEvNT_6ParamsE$_ZN4cute3eso3ESOILb1ELb0EJNS_1CILi4096EEENS_5tupleIJiiEEEEEC2ERKS3_RKS5_,($_ZN7cutlass13device_kernelIN5flash19enable_sm80_to_sm89INS1_16FlashAttnBwdSm80INS1_25CollectiveMainloopBwdSm80ILi2ELi2EN4cute5tupleIJNS5_1CILi128EEES8_NS7_ILi64EEEEEENS_10bfloat16_tEfNS_4arch4Sm80ELb0ELb1ELb1ELb0ELb0ELb0ELb0ELb0ELi2ELi4ELi4ELi4ELb0EEENS1_24CollectiveEpilogueBwdGQAISA_fSD_Li256ELb0ELb0EEENS1_19SingleTileSchedulerILb0ELb0ELb0ELi128EEEEEEEEEvNT_6ParamsE$_ZN4cute3eso3ESOILb1ELb0EJNS_1CILi4096EEEiiEEC2ERKS3_RKiS8_ - $_ZN7cutlass13device_kernelIN5flash19enable_sm80_to_sm89INS1_16FlashAttnBwdSm80INS1_25CollectiveMainloopBwdSm80ILi2ELi2EN4cute5tupleIJNS5_1CILi128EEES8_NS7_ILi64EEEEEENS_10bfloat16_tEfNS_4arch4Sm80ELb0ELb1ELb1ELb0ELb0ELb0ELb0ELb0ELi2ELi4ELi4ELi4ELb0EEENS1_24CollectiveEpilogueBwdGQAISA_fSD_Li256ELb0ELb0EEENS1_19SingleTileSchedulerILb0ELb0ELb0ELi128EEEEEEEEEvNT_6ParamsE$_ZN4cute3eso3ESOILb1ELb0EJNS_1CILi4096EEENS_5tupleIJiiEEEEEC2ERKS3_RKS5_)
$_ZN7cutlass13device_kernelIN5flash19enable_sm80_to_sm89INS1_16FlashAttnBwdSm80INS1_25CollectiveMainloopBwdSm80ILi2ELi2EN4cute5tupleIJNS5_1CILi128EEES8_NS7_ILi64EEEEEENS_10bfloat16_tEfNS_4arch4Sm80ELb0ELb1ELb1ELb0ELb0ELb0ELb0ELb0ELi2ELi4ELi4ELi4ELb0EEENS1_24CollectiveEpilogueBwdGQAISA_fSD_Li256ELb0ELb0EEENS1_19SingleTileSchedulerILb0ELb0ELb0ELi128EEEEEEEEEvNT_6ParamsE$_ZN4cute3eso3ESOILb1ELb0EJNS_1CILi4096EEENS_5tupleIJiiEEEEEC2ERKS3_RKS5_:
[----:B------:R-:W-:Y:S01]  /*7760*/  IADD3 R2, R2, -c[0x0][0x20], RZ ;  /* 0x8000080002027a10 */ /* 0x000fe20007ffe0ff */
[----:B------:R-:W-:Y:S01]  /*7770*/  IMAD.MOV.U32 R8, RZ, RZ, R6 ;  /* 0x000000ffff087224 */ /* 0x000fe200078e0006 */
[----:B------:R-:W-:-:S03]  /*7780*/  MOV R9, 0x0 ;  /* 0x0000000000097802 */ /* 0x000fc60000000f00 */
[----:B------:R1:W-:Y:S04]  /*7790*/  STL [R2], R5 ;  /* 0x0000000502007387 */ /* 0x0003e80000100800 */
[----:B------:R1:W-:Y:S01]  /*77a0*/  STL [R2+0x4], R3 ;  /* 0x0000040302007387 */ /* 0x0003e20000100800 */
[----:B------:R-:W-:Y:S05]  /*77b0*/  RET.REL.NODEC R8 `(_ZN7cutlass13device_kernelIN5flash19enable_sm80_to_sm89INS1_16FlashAttnBwdSm80INS1_25CollectiveMainloopBwdSm80ILi2ELi2EN4cute5tupleIJNS5_1CILi128EEES8_NS7_ILi64EEEEEENS_10bfloat16_tEfNS_4arch4Sm80ELb0ELb1ELb1ELb0ELb0ELb0ELb0ELb0ELi2ELi4ELi4ELi4ELb0EEENS1_24CollectiveEpilogueBwdGQAISA_fSD_Li256ELb0ELb0EEENS1_19SingleTileSchedulerILb0ELb0ELb0ELi128EEEEEEEEEvNT_6ParamsE) ;  /* 0xffff884008007950 */ /* 0x000fea0003c3ffff */
        .type           $_ZN7cutlass13device_kernelIN5flash19enable_sm80_to_sm89INS1_16FlashAttnBwdSm80INS1_25CollectiveMainloopBwdSm80ILi2ELi2EN4cute5tupleIJNS5_1CILi128EEES8_NS7_ILi64EEEEEENS_10bfloat16_tEfNS_4arch4Sm80ELb0ELb1ELb1ELb0ELb0ELb0ELb0ELb0ELi2ELi4ELi4ELi4ELb0EEENS1_24CollectiveEpilogueBwdGQAISA_fSD_Li256ELb0ELb0EEENS1_19SingleTileSchedulerILb0ELb0ELb0ELi128EEEEEEEEEvNT_6ParamsE$_ZN4cute3eso3ESOILb1ELb0EJNS_1CILi4096EEEiiEEC2ERKS3_RKiS8_,@function
        .size           $_ZN7cutlass13device_kernelIN5flash19enable_sm80_to_sm89INS1_16FlashAttnBwdSm80INS1_25CollectiveMainloopBwdSm80ILi2ELi2EN4cute5tupleIJNS5_1CILi128EEES8_NS7_ILi64EEEEEENS_10bfloat16_tEfNS_4arch4Sm80ELb0ELb1ELb1ELb0ELb0ELb0ELb0ELb0ELi2ELi4ELi4ELi4ELb0EEENS1_24CollectiveEpilogueBwdGQAISA_fSD_Li256ELb0ELb0EEENS1_19SingleTileSchedulerILb0ELb0ELb0ELi128EEEEEEEEEvNT_6ParamsE$_ZN4cute3eso3ESOILb1ELb0EJNS_1CILi4096EEEiiEEC2ERKS3_RKiS8_,($_ZN7cutlass13device_kernelIN5flash19enable_sm80_to_sm89INS1_16FlashAttnBwdSm80INS1_25CollectiveMainloopBwdSm80ILi2ELi2EN4cute5tupleIJNS5_1CILi128EEES8_NS7_ILi64EEEEEENS_10bfloat16_tEfNS_4arch4Sm80ELb0ELb1ELb1ELb0ELb0ELb0ELb0ELb0ELi2ELi4ELi4ELi4ELb0EEENS1_24CollectiveEpilogueBwdGQAISA_fSD_Li256ELb0ELb0EEENS1_19SingleTileSchedulerILb0ELb0ELb0ELi128EEEEEEEEEvNT_6ParamsE$_ZN4cute3eso3ESOILb1ELb0EJNS_1CILi4096EEEiiNS2_ILi8192EEEEEC2ERKS3_RKiS9_RKS4_ - $_ZN7cutlass13device_kernelIN5flash19enable_sm80_to_sm89INS1_16FlashAttnBwdSm80INS1_25CollectiveMainloopBwdSm80ILi2ELi2EN4cute5tupleIJNS5_1CILi128EEES8_NS7_ILi64EEEEEENS_10bfloat16_tEfNS_4arch4Sm80ELb0ELb1ELb1ELb0ELb0ELb0ELb0ELb0ELi2ELi4ELi4ELi4ELb0EEENS1_24CollectiveEpilogueBwdGQAISA_fSD_Li256ELb0ELb0EEENS1_19SingleTileSchedulerILb0ELb0ELb0ELi128EEEEEEEEEvNT_6ParamsE$_ZN4cute3eso3ESOILb1ELb0EJNS_1CILi4096EEEiiEEC2ERKS3_RKiS8_)
$_ZN7cutlass13device_kernelIN5flash19enable_sm80_to_sm89INS1_16FlashAttnBwdSm80INS1_25CollectiveMainloopBwdSm80ILi2ELi2EN4cute5tupleIJNS5_1CILi128EEES8_NS7_ILi64EEEEEENS_10bfloat16_tEfNS_4arch4Sm80ELb0ELb1ELb1ELb0ELb0ELb0ELb0ELb0ELi2ELi4ELi4ELi4ELb0EEENS1_24CollectiveEpilogueBwdGQAISA_fSD_Li256ELb0ELb0EEENS1_19SingleTileSchedulerILb0ELb0ELb0ELi128EEEEEEEEEvNT_6ParamsE$_ZN4cute3eso3ESOILb1ELb0EJNS_1CILi4096EEEiiEEC2ERKS3_RKiS8_:
        /* <DEDUP_REMOVED lines=8> */
        .type           $_ZN7cutlass13device_kernelIN5flash19enable_sm80_to_sm89INS1_16FlashAttnBwdSm80INS1_25CollectiveMainloopBwdSm80ILi2ELi2EN4cute5tupleIJNS5_1CILi128EEES8_NS7_ILi64EEEEEENS_10bfloat16_tEfNS_4arch4Sm80ELb0ELb1ELb1ELb0ELb0ELb0ELb0ELb0ELi2ELi4ELi4ELi4ELb0EEENS1_24CollectiveEpilogueBwdGQAISA_fSD_Li256ELb0ELb0EEENS1_19SingleTileSchedulerILb0ELb0ELb0ELi128EEEEEEEEEvNT_6ParamsE$_ZN4cute3eso3ESOILb1ELb0EJNS_1CILi4096EEEiiNS2_ILi8192EEEEEC2ERKS3_RKiS9_RKS4_,@function
        .size           $_ZN7cutlass13device_kernelIN5flash19enable_sm80_to_sm89INS1_16FlashAttnBwdSm80INS1_25CollectiveMainloopBwdSm80ILi2ELi2EN4cute5tupleIJNS5_1CILi128EEES8_NS7_ILi64EEEEEENS_10bfloat16_tEfNS_4arch4Sm80ELb0ELb1ELb1ELb0ELb0ELb0ELb0ELb0ELi2ELi4ELi4ELi4ELb0EEENS1_24CollectiveEpilogueBwdGQAISA_fSD_Li256ELb0ELb0EEENS1_19SingleTileSchedulerILb0ELb0ELb0ELi128EEEEEEEEEvNT_6ParamsE$_ZN4cute3eso3ESOILb1ELb0EJNS_1CILi4096EEEiiNS2_ILi8192EEEEEC2ERKS3_RKiS9_RKS4_,($_ZN7cutlass13device_kernelIN5flash19enable_sm80_to_sm89INS1_16FlashAttnBwdSm80INS1_25CollectiveMainloopBwdSm80ILi2ELi2EN4cute5tupleIJNS5_1CILi128EEES8_NS7_ILi64EEEEEENS_10bfloat16_tEfNS_4arch4Sm80ELb0ELb1ELb1ELb0ELb0ELb0ELb0ELb0ELi2ELi4ELi4ELi4ELb0EEENS1_24CollectiveEpilogueBwdGQAISA_fSD_Li256ELb0ELb0EEENS1_19SingleTileSchedulerILb0ELb0ELb0ELi128EEEEEEEEEvNT_6ParamsE$_ZN4cute3eso3ESOILb1ELb0EJNS_1CILi8EEEiiEEC2ERKS3_RKiS8_ - $_ZN7cutlass13device_kernelIN5flash19enable_sm80_to_sm89INS1_16FlashAttnBwdSm80INS1_25CollectiveMainloopBwdSm80ILi2ELi2EN4cute5tupleIJNS5_1CILi128EEES8_NS7_ILi64EEEEEENS_10bfloat16_tEfNS_4arch4Sm80ELb0ELb1ELb1ELb0ELb0ELb0ELb0ELb0ELi2ELi4ELi4ELi4ELb0EEENS1_24CollectiveEpilogueBwdGQAISA_fSD_Li256ELb0ELb0EEENS1_19SingleTileSchedulerILb0ELb0ELb0ELi128EEEEEEEEEvNT_6ParamsE$_ZN4cute3eso3ESOILb1ELb0EJNS_1CILi4096EEEiiNS2_ILi8192EEEEEC2ERKS3_RKiS9_RKS4_)
$_ZN7cutlass13device_kernelIN5flash19enable_sm80_to_sm89INS1_16FlashAttnBwdSm80INS1_25CollectiveMainloopBwdSm80ILi2ELi2EN4cute5tupleIJNS5_1CILi128EEES8_NS7_ILi64EEEEEENS_10bfloat16_tEfNS_4arch4Sm80ELb0ELb1ELb1ELb0ELb0ELb0ELb0ELb0ELi2ELi4ELi4ELi4ELb0EEENS1_24CollectiveEpilogueBwdGQAISA_fSD_Li256ELb0ELb0EEENS1_19SingleTileSchedulerILb0ELb0ELb0ELi128EEEEEEEEEvNT_6ParamsE$_ZN4cute3eso3ESOILb1ELb0EJNS_1CILi4096EEEiiNS2_ILi8192EEEEEC2ERKS3_RKiS9_RKS4_:
        /* <DEDUP_REMOVED lines=8> */
        .type           $_ZN7cutlass13device_kernelIN5flash19enable_sm80_to_sm89INS1_16FlashAttnBwdSm80INS1_25CollectiveMainloopBwdSm80ILi2ELi2EN4cute5tupleIJNS5_1CILi128EEES8_NS7_ILi64EEEEEENS_10bfloat16_tEfNS_4arch4Sm80ELb0ELb1ELb1ELb0ELb0ELb0ELb0ELb0ELi2ELi4ELi4ELi4ELb0EEENS1_24CollectiveEpilogueBwdGQAISA_fSD_Li256ELb0ELb0EEENS1_19SingleTileSchedulerILb0ELb0ELb0ELi128EEEEEEEEEvNT_6ParamsE$_ZN4cute3eso3ESOILb1ELb0EJNS_1CILi8EEEiiEEC2ERKS3_RKiS8_,@function
        .size           $_ZN7cutlass13device_kernelIN5flash19enable_sm80_to_sm89INS1_16FlashAttnBwdSm80INS1_25CollectiveMainloopBwdSm80ILi2ELi2EN4cute5tupleIJNS5_1CILi128EEES8_NS7_ILi64EEEEEENS_10bfloat16_tEfNS_4arch4Sm80ELb0ELb1ELb1ELb0ELb0ELb0ELb0ELb0ELi2ELi4ELi4ELi4ELb0EEENS1_24CollectiveEpilogueBwdGQAISA_fSD_Li256ELb0ELb0EEENS1_19SingleTileSchedulerILb0ELb0ELb0ELi128EEEEEEEEEvNT_6ParamsE$_ZN4cute3eso3ESOILb1ELb0EJNS_1CILi8EEEiiEEC2ERKS3_RKiS8_,($_ZN7cutlass13device_kernelIN5flash19enable_sm80_to_sm89INS1_16FlashAttnBwdSm80INS1_25CollectiveMainloopBwdSm80ILi2ELi2EN4cute5tupleIJNS5_1CILi128EEES8_NS7_ILi64EEEEEENS_10bfloat16_tEfNS_4arch4Sm80ELb0ELb1ELb1ELb0ELb0ELb0ELb0ELb0ELi2ELi4ELi4ELi4ELb0EEENS1_24CollectiveEpilogueBwdGQAISA_fSD_Li256ELb0ELb0EEENS1_19SingleTileSchedulerILb0ELb0ELb0ELi128EEEEEEEEEvNT_6ParamsE$_ZN4cute3eso3ESOILb1ELb0EJNS_1CILi8EEEiiiNS2_ILi144EEENS2_ILi512EEEEEC2ERKS3_RKiSA_SA_RKS4_RKS5_ - $_ZN7cutlass13device_kernelIN5flash19enable_sm80_to_sm89INS1_16FlashAttnBwdSm80INS1_25CollectiveMainloopBwdSm80ILi2ELi2EN4cute5tupleIJNS5_1CILi128EEES8_NS7_ILi64EEEEEENS_10bfloat16_tEfNS_4arch4Sm80ELb0ELb1ELb1ELb0ELb0ELb0ELb0ELb0ELi2ELi4ELi4ELi4ELb0EEENS1_24CollectiveEpilogueBwdGQAISA_fSD_Li256ELb0ELb0EEENS1_19SingleTileSchedulerILb0ELb0ELb0ELi128EEEEEEEEEvNT_6ParamsE$_ZN4cute3eso3ESOILb1ELb0EJNS_1CILi8EEEiiEEC2ERKS3_RKiS8_)
$_ZN7cutlass13device_kernelIN5flash19enable_sm80_to_sm89INS1_16FlashAttnBwdSm80INS1_25CollectiveMainloopBwdSm80ILi2ELi2EN4cute5tupleIJNS5_1CILi128EEES8_NS7_ILi64EEEEEENS_10bfloat16_tEfNS_4arch4Sm80ELb0ELb1ELb1ELb0ELb0ELb0ELb0ELb0ELi2ELi4ELi4ELi4ELb0EEENS1_24CollectiveEpilogueBwdGQAISA_fSD_Li256ELb0ELb0EEENS1_19SingleTileSchedulerILb0ELb0ELb0ELi128EEEEEEEEEvNT_6ParamsE$_ZN4cute3eso3ESOILb1ELb0EJNS_1CILi8EEEiiEEC2ERKS3_RKiS8_:
[----:B------:R-:W-:Y:S02]  /*78c0*/  IADD3 R3, R60, -c[0x0][0x20], RZ ;  /* 0x800008003c037a10 */ /* 0x000fe40007ffe0ff */
[----:B------:R-:W-:-:S03]  /*78d0*/  IADD3 R2, R59, -c[0x0][0x20], RZ ;  /* 0x800008003b027a10 */ /* 0x000fc60007ffe0ff */
[----:B------:R1:W-:Y:S04]  /*78e0*/  STL [R3], R6 ;  /* 0x0000000603007387 */ /* 0x0003e80000100800 */
[----:B------:R-:W2:Y:S01]  /*78f0*/  LDL R2, [R2] ;  /* 0x0000000002027983 */ /* 0x000ea20000100800 */
[----:B------:R-:W-:-:S03]  /*7900*/  IMAD.MOV.U32 R5, RZ, RZ, 0x0 ;  /* 0x00000000ff057424 */ /* 0x000fc600078e00ff */
[----:B--2---:R1:W-:Y:S01]  /*7910*/  STL [R3+0x4], R2 ;  /* 0x0000040203007387 */ /* 0x0043e20000100800 */
[----:B------:R-:W-:Y:S05]  /*7920*/  RET.REL.NODEC R4 `(_ZN7cutlass13device_kernelIN5flash19enable_sm80_to_sm89INS1_16FlashAttnBwdSm80INS1_25CollectiveMainloopBwdSm80ILi2ELi2EN4cute5tupleIJNS5_1CILi128EEES8_NS7_ILi64EEEEEENS_10bfloat16_tEfNS_4arch4Sm80ELb0ELb1ELb1ELb0ELb0ELb0ELb0ELb0ELi2ELi4ELi4ELi4ELb0EEENS1_24CollectiveEpilogueBwdGQAISA_fSD_Li256ELb0ELb0EEENS1_19SingleTileSchedulerILb0ELb0ELb0ELi128EEEEEEEEEvNT_6ParamsE) ;  /* 0xffff86d004007950 */ /* 0x000fea0003c3ffff */
        .type           $_ZN7cutlass13device_kernelIN5flash19enable_sm80_to_sm89INS1_16FlashAttnBwdSm80INS1_25CollectiveMainloopBwdSm80ILi2ELi2EN4cute5tupleIJNS5_1CILi128EEES8_NS7_ILi64EEEEEENS_10bfloat16_tEfNS_4arch4Sm80ELb0ELb1ELb1ELb0ELb0ELb0ELb0ELb0ELi2ELi4ELi4ELi4ELb0EEENS1_24CollectiveEpilogueBwdGQAISA_fSD_Li256ELb0ELb0EEENS1_19SingleTileSchedulerILb0ELb0ELb0ELi128EEEEEEEEEvNT_6ParamsE$_ZN4cute3eso3ESOILb1ELb0EJNS_1CILi8EEEiiiNS2_ILi144EEENS2_ILi512EEEEEC2ERKS3_RKiSA_SA_RKS4_RKS5_,@function
        .size           $_ZN7cutlass13device_kernelIN5flash19enable_sm80_to_sm89INS1_16FlashAttnBwdSm80INS1_25CollectiveMainloopBwdSm80ILi2ELi2EN4cute5tupleIJNS5_1CILi128EEES8_NS7_ILi64EEEEEENS_10bfloat16_tEfNS_4arch4Sm80ELb0ELb1ELb1ELb0ELb0ELb0ELb0ELb0ELi2ELi4ELi4ELi4ELb0EEENS1_24CollectiveEpilogueBwdGQAISA_fSD_Li256ELb0ELb0EEENS1_19SingleTileSchedulerILb0ELb0ELb0ELi128EEEEEEEEEvNT_6ParamsE$_ZN4cute3eso3ESOILb1ELb0EJNS_1CILi8EEEiiiNS2_ILi144EEENS2_ILi512EEEEEC2ERKS3_RKiSA_SA_RKS4_RKS5_,($_ZN7cutlass13device_kernelIN5flash19enable_sm80_to_sm89INS1_16FlashAttnBwdSm80INS1_25CollectiveMainloopBwdSm80ILi2ELi2EN4cute5tupleIJNS5_1CILi128EEES8_NS7_ILi64EEEEEENS_10bfloat16_tEfNS_4arch4Sm80ELb0ELb1ELb1ELb0ELb0ELb0ELb0ELb0ELi2ELi4ELi4ELi4ELb0EEENS1_24CollectiveEpilogueBwdGQAISA_fSD_Li256ELb0ELb0EEENS1_19SingleTileSchedulerILb0ELb0ELb0ELi128EEEEEEEEEvNT_6ParamsE$_ZN4cute3eso3ESOILb1ELb0EJNS_5tupleIJNS2_IJNS2_IJNS_1CILi8EEENS3_ILi1EEEEEENS2_IJS5_S5_EEEEEENS2_IJS5_NS3_ILi2EEEEEEEEENS2_IJNS2_IJNS2_IJS5_NS3_ILi0EEEEEENS2_IJSC_SC_EEEEEENS2_IJSC_iEEEEEEEEC2ERKSB_RKSH_ - $_ZN7cutlass13device_kernelIN5flash19enable_sm80_to_sm89INS1_16FlashAttnBwdSm80INS1_25CollectiveMainloopBwdSm80ILi2ELi2EN4cute5tupleIJNS5_1CILi128EEES8_NS7_ILi64EEEEEENS_10bfloat16_tEfNS_4arch4Sm80ELb0ELb1ELb1ELb0ELb0ELb0ELb0ELb0ELi2ELi4ELi4ELi4ELb0EEENS1_24CollectiveEpilogueBwdGQAISA_fSD_Li256ELb0ELb0EEENS1_19SingleTileSchedulerILb0ELb0ELb0ELi128EEEEEEEEEvNT_6ParamsE$_ZN4cute3eso3ESOILb1ELb0EJNS_1CILi8EEEiiiNS2_ILi144EEENS2_ILi512EEEEEC2ERKS3_RKiSA_SA_RKS4_RKS5_)
$_ZN7cutlass13device_kernelIN5flash19enable_sm80_to_sm89INS1_16FlashAttnBwdSm80INS1_25CollectiveMainloopBwdSm80ILi2ELi2EN4cute5tupleIJNS5_1CILi128EEES8_NS7_ILi64EEEEEENS_10bfloat16_tEfNS_4arch4Sm80ELb0ELb1ELb1ELb0ELb0ELb0ELb0ELb0ELi2ELi4ELi4ELi4ELb0EEENS1_24CollectiveEpilogueBwdGQAISA_fSD_Li256ELb0ELb0EEENS1_19SingleTileSchedulerILb0ELb0ELb0ELi128EEEEEEEEEvNT_6ParamsE$_ZN4cute3eso3ESOILb1ELb0EJNS_1CILi8EEEiiiNS2_ILi144EEENS2_ILi512EEEEEC2ERKS3_RKiSA_SA_RKS4_RKS5_:
        /* <DEDUP_REMOVED lines=9> */
[----:B------:R-:W-:Y:S05]  /*79c0*/  RET.REL.NODEC R4 `(_ZN7cutlass13device_kernelIN5flash19enable_sm80_to_sm89INS1_16FlashAttnBwdSm80INS1_25CollectiveMainloopBwdSm80ILi2ELi2EN4cute5tupleIJNS5_1CILi128EEES8_NS7_ILi64EEEEEENS_10bfloat16_tEfNS_4arch4Sm80ELb0ELb1ELb1ELb0ELb0ELb0ELb0ELb0ELi2ELi4ELi4ELi4ELb0EEENS1_24CollectiveEpilogueBwdGQAISA_fSD_Li256ELb0ELb0EEENS1_19SingleTileSchedulerILb0ELb0ELb0ELi128EEEEEEEEEvNT_6ParamsE) ;  /* 0xffff863004007950 */ /* 0x000fea0003c3ffff */
        .type           $_ZN7cutlass13device_kernelIN5flash19enable_sm80_to_sm89INS1_16FlashAttnBwdSm80INS1_25CollectiveMainloopBwdSm80ILi2ELi2EN4cute5tupleIJNS5_1CILi128EEES8_NS7_ILi64EEEEEENS_10bfloat16_tEfNS_4arch4Sm80ELb0ELb1ELb1ELb0ELb0ELb0ELb0ELb0ELi2ELi4ELi4ELi4ELb0EEENS1_24CollectiveEpilogueBwdGQAISA_fSD_Li256ELb0ELb0EEENS1_19SingleTileSchedulerILb0ELb0ELb0ELi128EEEEEEEEEvNT_6ParamsE$_ZN4cute3eso3ESOILb1ELb0EJNS_5tupleIJNS2_IJNS2_IJNS_1CILi8EEENS3_ILi1EEEEEENS2_IJS5_S5_EEEEEENS2_IJS5_NS3_ILi2EEEEEEEEENS2_IJNS2_IJNS2_IJS5_NS3_ILi0EEEEEENS2_IJSC_SC_EEEEEENS2_IJSC_iEEEEEEEEC2ERKSB_RKSH_,@function
        .size           $_ZN7cutlass13device_kernelIN5flash19enable_sm80_to_sm89INS1_16FlashAttnBwdSm80INS1_25CollectiveMainloopBwdSm80ILi2ELi2EN4cute5tupleIJNS5_1CILi128EEES8_NS7_ILi64EEEEEENS_10bfloat16_tEfNS_4arch4Sm80ELb0ELb1ELb1ELb0ELb0ELb0ELb0ELb0ELi2ELi4ELi4ELi4ELb0EEENS1_24CollectiveEpilogueBwdGQAISA_fSD_Li256ELb0ELb0EEENS1_19SingleTileSchedulerILb0ELb0ELb0ELi128EEEEEEEEEvNT_6ParamsE$_ZN4cute3eso3ESOILb1ELb0EJNS_5tupleIJNS2_IJNS2_IJNS_1CILi8EEENS3_ILi1EEEEEENS2_IJS5_S5_EEEEEENS2_IJS5_NS3_ILi2EEEEEEEEENS2_IJNS2_IJNS2_IJS5_NS3_ILi0EEEEEENS2_IJSC_SC_EEEEEENS2_IJSC_iEEEEEEEEC2ERKSB_RKSH_,($_ZN7cutlass13device_kernelIN5flash19enable_sm80_to_sm89INS1_16FlashAttnBwdSm80INS1_25CollectiveMainloopBwdSm80ILi2ELi2EN4cute5tupleIJNS5_1CILi128EEES8_NS7_ILi64EEEEEENS_10bfloat16_tEfNS_4arch4Sm80ELb0ELb1ELb1ELb0ELb0ELb0ELb0ELb0ELi2ELi4ELi4ELi4ELb0EEENS1_24CollectiveEpilogueBwdGQAISA_fSD_Li256ELb0ELb0EEENS1_19SingleTileSchedulerILb0ELb0ELb0ELi128EEEEEEEEEvNT_6ParamsE$_ZN4cute3eso3ESOILb1ELb0EJNS_5tupleIJNS2_IJNS2_IJNS_1CILi8EEENS3_ILi1EEEEEES5_EEENS2_IJNS2_IJS5_S5_EEENS3_ILi2EEEEEEEEENS2_IJNS2_IJNS2_IJS5_NS3_ILi0EEEEEESC_EEENS2_IJNS2_IJSC_SC_EEEiEEEEEEEEC2ERKSB_RKSH_ - $_ZN7cutlass13device_kernelIN5flash19enable_sm80_to_sm89INS1_16FlashAttnBwdSm80INS1_25CollectiveMainloopBwdSm80ILi2ELi2EN4cute5tupleIJNS5_1CILi128EEES8_NS7_ILi64EEEEEENS_10bfloat16_tEfNS_4arch4Sm80ELb0ELb1ELb1ELb0ELb0ELb0ELb0ELb0ELi2ELi4ELi4ELi4ELb0EEENS1_24CollectiveEpilogueBwdGQAISA_fSD_Li256ELb0ELb0EEENS1_19SingleTileSchedulerILb0ELb0ELb0ELi128EEEEEEEEEvNT_6ParamsE$_ZN4cute3eso3ESOILb1ELb0EJNS_5tupleIJNS2_IJNS2_IJNS_1CILi8EEENS3_ILi1EEEEEENS2_IJS5_S5_EEEEEENS2_IJS5_NS3_ILi2EEEEEEEEENS2_IJNS2_IJNS2_IJS5_NS3_ILi0EEEEEENS2_IJSC_SC_EEEEEENS2_IJSC_iEEEEEEEEC2ERKSB_RKSH_)
$_ZN7cutlass13device_kernelIN5flash19enable_sm80_to_sm89INS1_16FlashAttnBwdSm80INS1_25CollectiveMainloopBwdSm80ILi2ELi2EN4cute5tupleIJNS5_1CILi128EEES8_NS7_ILi64EEEEEENS_10bfloat16_tEfNS_4arch4Sm80ELb0ELb1ELb1ELb0ELb0ELb0ELb0ELb0ELi2ELi4ELi4ELi4ELb0EEENS1_24CollectiveEpilogueBwdGQAISA_fSD_Li256ELb0ELb0EEENS1_19SingleTileSchedulerILb0ELb0ELb0ELi128EEEEEEEEEvNT_6ParamsE$_ZN4cute3eso3ESOILb1ELb0EJNS_5tupleIJNS2_IJNS2_IJNS_1CILi8EEENS3_ILi1EEEEEENS2_IJS5_S5_EEEEEENS2_IJS5_NS3_ILi2EEEEEEEEENS2_IJNS2_IJNS2_IJS5_NS3_ILi0EEEEEENS2_IJSC_SC_EEEEEENS2_IJSC_iEEEEEEEEC2ERKSB_RKSH_:
[----:B------:R-:W-:Y:S02]  /*79d0*/  IADD3 R2, R67, -c[0x0][0x20], RZ ;  /* 0x8000080043027a10 */ /* 0x000fe40007ffe0ff */
[----:B------:R-:W-:-:S03]  /*79e0*/  MOV R7, 0x0 ;  /* 0x0000000000077802 */ /* 0x000fc60000000f00 */
[----:B------:R1:W-:Y:S01]  /*79f0*/  STL [R2], R3 ;  /* 0x0000000302007387 */ /* 0x0003e20000100800 */
[----:B------:R-:W-:Y:S05]  /*7a00*/  RET.REL.NODEC R6 `(_ZN7cutlass13device_kernelIN5flash19enable_sm80_to_sm89INS1_16FlashAttnBwdSm80INS1_25CollectiveMainloopBwdSm80ILi2ELi2EN4cute5tupleIJNS5_1CILi128EEES8_NS7_ILi64EEEEEENS_10bfloat16_tEfNS_4arch4Sm80ELb0ELb1ELb1ELb0ELb0ELb0ELb0ELb0ELi2ELi4ELi4ELi4ELb0EEENS1_24CollectiveEpilogueBwdGQAISA_fSD_Li256ELb0ELb0EEENS1_19SingleTileSchedulerILb0ELb0ELb0ELi128EEEEEEEEEvNT_6ParamsE) ;  /* 0xffff85f006007950 */ /* 0x000fea0003c3ffff */
        .type           $_ZN7cutlass13device_kernelIN5flash19enable_sm80_to_sm89INS1_16FlashAttnBwdSm80INS1_25CollectiveMainloopBwdSm80ILi2ELi2EN4cute5tupleIJNS5_1CILi128EEES8_NS7_ILi64EEEEEENS_10bfloat16_tEfNS_4arch4Sm80ELb0ELb1ELb1ELb0ELb0ELb0ELb0ELb0ELi2ELi4ELi4ELi4ELb0EEENS1_24CollectiveEpilogueBwdGQAISA_fSD_Li256ELb0ELb0EEENS1_19SingleTileSchedulerILb0ELb0ELb0ELi128EEEEEEEEEvNT_6ParamsE$_ZN4cute3eso3ESOILb1ELb0EJNS_5tupleIJNS2_IJNS2_IJNS_1CILi8EEENS3_ILi1EEEEEES5_EEENS2_IJNS2_IJS5_S5_EEENS3_ILi2EEEEEEEEENS2_IJNS2_IJNS2_IJS5_NS3_ILi0EEEEEESC_EEENS2_IJNS2_IJSC_SC_EEEiEEEEEEEEC2ERKSB_RKSH_,@function
        .size           $_ZN7cutlass13device_kernelIN5flash19enable_sm80_to_sm89INS1_16FlashAttnBwdSm80INS1_25CollectiveMainloopBwdSm80ILi2ELi2EN4cute5tupleIJNS5_1CILi128EEES8_NS7_ILi64EEEEEENS_10bfloat16_tEfNS_4arch4Sm80ELb0ELb1ELb1ELb0ELb0ELb0ELb0ELb0ELi2ELi4ELi4ELi4ELb0EEENS1_24CollectiveEpilogueBwdGQAISA_fSD_Li256ELb0ELb0EEENS1_19SingleTileSchedulerILb0ELb0ELb0ELi128EEEEEEEEEvNT_6ParamsE$_ZN4cute3eso3ESOILb1ELb0EJNS_5tupleIJNS2_IJNS2_IJNS_1CILi8EEENS3_ILi1EEEEEES5_EEENS2_IJNS2_IJS5_S5_EEENS3_ILi2EEEEEEEEENS2_IJNS2_IJNS2_IJS5_NS3_ILi0EEEEEESC_EEENS2_IJNS2_IJSC_SC_EEEiEEEEEEEEC2ERKSB_RKSH_,($_ZN7cutlass13device_kernelIN5flash19enable_sm80_to_sm89INS1_16FlashAttnBwdSm80INS1_25CollectiveMainloopBwdSm80ILi2ELi2EN4cute5tupleIJNS5_1CILi128EEES8_NS7_ILi64EEEEEENS_10bfloat16_tEfNS_4arch4Sm80ELb0ELb1ELb1ELb0ELb0ELb0ELb0ELb0ELi2ELi4ELi4ELi4ELb0EEENS1_24CollectiveEpilogueBwdGQAISA_fSD_Li256ELb0ELb0EEENS1_19SingleTileSchedulerILb0ELb0ELb0ELi128EEEEEEEEEvNT_6ParamsE$_ZN4cute3eso3ESOILb1ELb0EJNS_5tupleIJNS2_IJNS_1CILi1EEENS2_IJS4_NS3_ILi2EEES5_EEEEEES5_NS2_IJS5_S5_EEEEEENS2_IJNS2_IJNS3_ILi0EEENS2_IJS4_NS3_ILi256EEEiEEEEEENS3_ILi2048EEENS2_IJiNS3_ILi4096EEEEEEEEEEEC2ERKS9_RKSH_ - $_ZN7cutlass13device_kernelIN5flash19enable_sm80_to_sm89INS1_16FlashAttnBwdSm80INS1_25CollectiveMainloopBwdSm80ILi2ELi2EN4cute5tupleIJNS5_1CILi128EEES8_NS7_ILi64EEEEEENS_10bfloat16_tEfNS_4arch4Sm80ELb0ELb1ELb1ELb0ELb0ELb0ELb0ELb0ELi2ELi4ELi4ELi4ELb0EEENS1_24CollectiveEpilogueBwdGQAISA_fSD_Li256ELb0ELb0EEENS1_19SingleTileSchedulerILb0ELb0ELb0ELi128EEEEEEEEEvNT_6ParamsE$_ZN4cute3eso3ESOILb1ELb0EJNS_5tupleIJNS2_IJNS2_IJNS_1CILi8EEENS3_ILi1EEEEEES5_EEENS2_IJNS2_IJS5_S5_EEENS3_ILi2EEEEEEEEENS2_IJNS2_IJNS2_IJS5_NS3_ILi0EEEEEESC_EEENS2_IJNS2_IJSC_SC_EEEiEEEEEEEEC2ERKSB_RKSH_)
$_ZN7cutlass13device_kernelIN5flash19enable_sm80_to_sm89INS1_16FlashAttnBwdSm80INS1_25CollectiveMainloopBwdSm80ILi2ELi2EN4cute5tupleIJNS5_1CILi128EEES8_NS7_ILi64EEEEEENS_10bfloat16_tEfNS_4arch4Sm80ELb0ELb1ELb1ELb0ELb0ELb0ELb0ELb0ELi2ELi4ELi4ELi4ELb0EEENS1_24CollectiveEpilogueBwdGQAISA_fSD_Li256ELb0ELb0EEENS1_19SingleTileSchedulerILb0ELb0ELb0ELi128EEEEEEEEEvNT_6ParamsE$_ZN4cute3eso3ESOILb1ELb0EJNS_5tupleIJNS2_IJNS2_IJNS_1CILi8EEENS3_ILi1EEEEEES5_EEENS2_IJNS2_IJS5_S5_EEENS3_ILi2EEEEEEEEENS2_IJNS2_IJNS2_IJS5_NS3_ILi0EEEEEESC_EEENS2_IJNS2_IJSC_SC_EEEiEEEEEEEEC2ERKSB_RKSH_:
[----:B------:R-:W-:Y:S02]  /*7a10*/  IADD3 R2, R67, -c[0x0][0x20], RZ ;  /* 0x8000080043027a10 */ /* 0x000fe40007ffe0ff */
[----:B------:R-:W-:-:S03]  /*7a20*/  MOV R7, 0x0 ;  /* 0x0000000000077802 */ /* 0x000fc60000000f00 */
[----:B------:R1:W-:Y:S01]  /*7a30*/  STL [R2], R3 ;  /* 0x0000000302007387 */ /* 0x0003e20000100800 */
[----:B------:R-:W-:Y:S05]  /*7a40*/  RET.REL.NODEC R6 `(_ZN7cutlass13device_kernelIN5flash19enable_sm80_to_sm89INS1_16FlashAttnBwdSm80INS1_25CollectiveMainloopBwdSm80ILi2ELi2EN4cute5tupleIJNS5_1CILi128EEES8_NS7_ILi64EEEEEENS_10bfloat16_tEfNS_4arch4Sm80ELb0ELb1ELb1ELb0ELb0ELb0ELb0ELb0ELi2ELi4ELi4ELi4ELb0EEENS1_24CollectiveEpilogueBwdGQAISA_fSD_Li256ELb0ELb0EEENS1_19SingleTileSchedulerILb0ELb0ELb0ELi128EEEEEEEEEvNT_6ParamsE) ;  /* 0xffff85b006007950 */ /* 0x000fea0003c3ffff */
        .type           $_ZN7cutlass13device_kernelIN5flash19enable_sm80_to_sm89INS1_16FlashAttnBwdSm80INS1_25CollectiveMainloopBwdSm80ILi2ELi2EN4cute5tupleIJNS5_1CILi128EEES8_NS7_ILi64EEEEEENS_10bfloat16_tEfNS_4arch4Sm80ELb0ELb1ELb1ELb0ELb0ELb0ELb0ELb0ELi2ELi4ELi4ELi4ELb0EEENS1_24CollectiveEpilogueBwdGQAISA_fSD_Li256ELb0ELb0EEENS1_19SingleTileSchedulerILb0ELb0ELb0ELi128EEEEEEEEEvNT_6ParamsE$_ZN4cute3eso3ESOILb1ELb0EJNS_5tupleIJNS2_IJNS_1CILi1EEENS2_IJS4_NS3_ILi2EEES5_EEEEEES5_NS2_IJS5_S5_EEEEEENS2_IJNS2_IJNS3_ILi0EEENS2_IJS4_NS3_ILi256EEEiEEEEEENS3_ILi2048EEENS2_IJiNS3_ILi4096EEEEEEEEEEEC2ERKS9_RKSH_,@function
        .size           $_ZN7cutlass13device_kernelIN5flash19enable_sm80_to_sm89INS1_16FlashAttnBwdSm80INS1_25CollectiveMainloopBwdSm80ILi2ELi2EN4cute5tupleIJNS5_1CILi128EEES8_NS7_ILi64EEEEEENS_10bfloat16_tEfNS_4arch4Sm80ELb0ELb1ELb1ELb0ELb0ELb0ELb0ELb0ELi2ELi4ELi4ELi4ELb0EEENS1_24CollectiveEpilogueBwdGQAISA_fSD_Li256ELb0ELb0EEENS1_19SingleTileSchedulerILb0ELb0ELb0ELi128EEEEEEEEEvNT_6ParamsE$_ZN4cute3eso3ESOILb1ELb0EJNS_5tupleIJNS2_IJNS_1CILi1EEENS2_IJS4_NS3_ILi2EEES5_EEEEEES5_NS2_IJS5_S5_EEEEEENS2_IJNS2_IJNS3_ILi0EEENS2_IJS4_NS3_ILi256EEEiEEEEEENS3_ILi2048EEENS2_IJiNS3_ILi4096EEEEEEEEEEEC2ERKS9_RKSH_,($_ZN7cutlass13device_kernelIN5flash19enable_sm80_to_sm89INS1_16FlashAttnBwdSm80INS1_25CollectiveMainloopBwdSm80ILi2ELi2EN4cute5tupleIJNS5_1CILi128EEES8_NS7_ILi64EEEEEENS_10bfloat16_tEfNS_4arch4Sm80ELb0ELb1ELb1ELb0ELb0ELb0ELb0ELb0ELi2ELi4ELi4ELi4ELb0EEENS1_24CollectiveEpilogueBwdGQAISA_fSD_Li256ELb0ELb0EEENS1_19SingleTileSchedulerILb0ELb0ELb0ELi128EEEEEEEEEvNT_6ParamsE$_ZN4cute3eso3ESOILb1ELb0EJNS_5tupleIJNS2_IJNS_1CILi1EEENS3_ILi0EEEEEENS2_IJS5_S5_EEEEEENS2_IJS5_iEEEEEC2ERKS8_RKS9_ - $_ZN7cutlass13device_kernelIN5flash19enable_sm80_to_sm89INS1_16FlashAttnBwdSm80INS1_25CollectiveMainloopBwdSm80ILi2ELi2EN4cute5tupleIJNS5_1CILi128EEES8_NS7_ILi64EEEEEENS_10bfloat16_tEfNS_4arch4Sm80ELb0ELb1ELb1ELb0ELb0ELb0ELb0ELb0ELi2ELi4ELi4ELi4ELb0EEENS1_24CollectiveEpilogueBwdGQAISA_fSD_Li256ELb0ELb0EEENS1_19SingleTileSchedulerILb0ELb0ELb0ELi128EEEEEEEEEvNT_6ParamsE$_ZN4cute3eso3ESOILb1ELb0EJNS_5tupleIJNS2_IJNS_1CILi1EEENS2_IJS4_NS3_ILi2EEES5_EEEEEES5_NS2_IJS5_S5_EEEEEENS2_IJNS2_IJNS3_ILi0EEENS2_IJS4_NS3_ILi256EEEiEEEEEENS3_ILi2048EEENS2_IJiNS3_ILi4096EEEEEEEEEEEC2ERKS9_RKSH_)
$_ZN7cutlass13device_kernelIN5flash19enable_sm80_to_sm89INS1_16FlashAttnBwdSm80INS1_25CollectiveMainloopBwdSm80ILi2ELi2EN4cute5tupleIJNS5_1CILi128EEES8_NS7_ILi64EEEEEENS_10bfloat16_tEfNS_4arch4Sm80ELb0ELb1ELb1ELb0ELb0ELb0ELb0ELb0ELi2ELi4ELi4ELi4ELb0EEENS1_24CollectiveEpilogueBwdGQAISA_fSD_Li256ELb0ELb0EEENS1_19SingleTileSchedulerILb0ELb0ELb0ELi128EEEEEEEEEvNT_6ParamsE$_ZN4cute3eso3ESOILb1ELb0EJNS_5tupleIJNS2_IJNS_1CILi1EEENS2_IJS4_NS3_ILi2EEES5_EEEEEES5_NS2_IJS5_S5_EEEEEENS2_IJNS2_IJNS3_ILi0EEENS2_IJS4_NS3_ILi256EEEiEEEEEENS3_ILi2048EEENS2_IJiNS3_ILi4096EEEEEEEEEEEC2ERKS9_RKSH_:
[----:B------:R-:W-:Y:S01]  /*7a50*/  IADD3 R2, R56, -c[0x0][0x20], RZ ;  /* 0x8000080038027a10 */ /* 0x000fe20007ffe0ff */
[----:B------:R-:W-:Y:S01]  /*7a60*/  IMAD.MOV.U32 R8, RZ, RZ, R6 ;  /* 0x000000ffff087224 */ /* 0x000fe200078e0006 */
[----:B------:R-:W-:-:S03]  /*7a70*/  MOV R9, 0x0 ;  /* 0x0000000000097802 */ /* 0x000fc60000000f00 */
[----:B------:R1:W-:Y:S04]  /*7a80*/  STL [R2], R5 ;  /* 0x0000000502007387 */ /* 0x0003e80000100800 */
[----:B------:R1:W-:Y:S01]  /*7a90*/  STL [R2+0x4], R3 ;  /* 0x0000040302007387 */ /* 0x0003e20000100800 */
[----:B------:R-:W-:Y:S05]  /*7aa0*/  RET.REL.NODEC R8 `(_ZN7cutlass13device_kernelIN5flash19enable_sm80_to_sm89INS1_16FlashAttnBwdSm80INS1_25CollectiveMainloopBwdSm80ILi2ELi2EN4cute5tupleIJNS5_1CILi128EEES8_NS7_ILi64EEEEEENS_10bfloat16_tEfNS_4arch4Sm80ELb0ELb1ELb1ELb0ELb0ELb0ELb0ELb0ELi2ELi4ELi4ELi4ELb0EEENS1_24CollectiveEpilogueBwdGQAISA_fSD_Li256ELb0ELb0EEENS1_19SingleTileSchedulerILb0ELb0ELb0ELi128EEEEEEEEEvNT_6ParamsE) ;  /* 0xffff855008007950 */ /* 0x000fea0003c3ffff */
        .type           $_ZN7cutlass13device_kernelIN5flash19enable_sm80_to_sm89INS1_16FlashAttnBwdSm80INS1_25CollectiveMainloopBwdSm80ILi2ELi2EN4cute5tupleIJNS5_1CILi128EEES8_NS7_ILi64EEEEEENS_10bfloat16_tEfNS_4arch4Sm80ELb0ELb1ELb1ELb0ELb0ELb0ELb0ELb0ELi2ELi4ELi4ELi4ELb0EEENS1_24CollectiveEpilogueBwdGQAISA_fSD_Li256ELb0ELb0EEENS1_19SingleTileSchedulerILb0ELb0ELb0ELi128EEEEEEEEEvNT_6ParamsE$_ZN4cute3eso3ESOILb1ELb0EJNS_5tupleIJNS2_IJNS_1CILi1EEENS3_ILi0EEEEEENS2_IJS5_S5_EEEEEENS2_IJS5_iEEEEEC2ERKS8_RKS9_,@function
        .size           $_ZN7cutlass13device_kernelIN5flash19enable_sm80_to_sm89INS1_16FlashAttnBwdSm80INS1_25CollectiveMainloopBwdSm80ILi2ELi2EN4cute5tupleIJNS5_1CILi128EEES8_NS7_ILi64EEEEEENS_10bfloat16_tEfNS_4arch4Sm80ELb0ELb1ELb1ELb0ELb0ELb0ELb0ELb0ELi2ELi4ELi4ELi4ELb0EEENS1_24CollectiveEpilogueBwdGQAISA_fSD_Li256ELb0ELb0EEENS1_19SingleTileSchedulerILb0ELb0ELb0ELi128EEEEEEEEEvNT_6ParamsE$_ZN4cute3eso3ESOILb1ELb0EJNS_5tupleIJNS2_IJNS_1CILi1EEENS3_ILi0EEEEEENS2_IJS5_S5_EEEEEENS2_IJS5_iEEEEEC2ERKS8_RKS9_,($_ZN7cutlass13device_kernelIN5flash19enable_sm80_to_sm89INS1_16FlashAttnBwdSm80INS1_25CollectiveMainloopBwdSm80ILi2ELi2EN4cute5tupleIJNS5_1CILi128EEES8_NS7_ILi64EEEEEENS_10bfloat16_tEfNS_4arch4Sm80ELb0ELb1ELb1ELb0ELb0ELb0ELb0ELb0ELi2ELi4ELi4ELi4ELb0EEENS1_24CollectiveEpilogueBwdGQAISA_fSD_Li256ELb0ELb0EEENS1_19SingleTileSchedulerILb0ELb0ELb0ELi128EEEEEEEEEvNT_6ParamsE$_ZN4cute3eso3ESOILb1ELb0EJNS_5tupleIJNS2_IJNS_1CILi1EEENS3_ILi0EEEEEES5_EEENS2_IJNS2_IJS5_S5_EEEiEEEEEC2ERKS7_RKS9_ - $_ZN7cutlass13device_kernelIN5flash19enable_sm80_to_sm89INS1_16FlashAttnBwdSm80INS1_25CollectiveMainloopBwdSm80ILi2ELi2EN4cute5tupleIJNS5_1CILi128EEES8_NS7_ILi64EEEEEENS_10bfloat16_tEfNS_4arch4Sm80ELb0ELb1ELb1ELb0ELb0ELb0ELb0ELb0ELi2ELi4ELi4ELi4ELb0EEENS1_24CollectiveEpilogueBwdGQAISA_fSD_Li256ELb0ELb0EEENS1_19SingleTileSchedulerILb0ELb0ELb0ELi128EEEEEEEEEvNT_6ParamsE$_ZN4cute3eso3ESOILb1ELb0EJNS_5tupleIJNS2_IJNS_1CILi1EEENS3_ILi0EEEEEENS2_IJS5_S5_EEEEEENS2_IJS5_iEEEEEC2ERKS8_RKS9_)
$_ZN7cutlass13device_kernelIN5flash19enable_sm80_to_sm89INS1_16FlashAttnBwdSm80INS1_25CollectiveMainloopBwdSm80ILi2ELi2EN4cute5tupleIJNS5_1CILi128EEES8_NS7_ILi64EEEEEENS_10bfloat16_tEfNS_4arch4Sm80ELb0ELb1ELb1ELb0ELb0ELb0ELb0ELb0ELi2ELi4ELi4ELi4ELb0EEENS1_24CollectiveEpilogueBwdGQAISA_fSD_Li256ELb0ELb0EEENS1_19SingleTileSchedulerILb0ELb0ELb0ELi128EEEEEEEEEvNT_6ParamsE$_ZN4cute3eso3ESOILb1ELb0EJNS_5tupleIJNS2_IJNS_1CILi1EEENS3_ILi0EEEEEENS2_IJS5_S5_EEEEEENS2_IJS5_iEEEEEC2ERKS8_RKS9_:
[----:B------:R-:W-:Y:S02]  /*7ab0*/  IADD3 R2, R67, -c[0x0][0x20], RZ ;  /* 0x8000080043027a10 */ /* 0x000fe40007ffe0ff */
[----:B------:R-:W-:-:S03]  /*7ac0*/  MOV R5, 0x0 ;  /* 0x0000000000057802 */ /* 0x000fc60000000f00 */
[----:B------:R1:W-:Y:S01]  /*7ad0*/  STL [R2], R3 ;  /* 0x0000000302007387 */ /* 0x0003e20000100800 */
[----:B------:R-:W-:Y:S05]  /*7ae0*/  RET.REL.NODEC R4 `(_ZN7cutlass13device_kernelIN5flash19enable_sm80_to_sm89INS1_16FlashAttnBwdSm80INS1_25CollectiveMainloopBwdSm80ILi2ELi2EN4cute5tupleIJNS5_1CILi128EEES8_NS7_ILi64EEEEEENS_10bfloat16_tEfNS_4arch4Sm80ELb0ELb1ELb1ELb0ELb0ELb0ELb0ELb0ELi2ELi4ELi4ELi4ELb0EEENS1_24CollectiveEpilogueBwdGQAISA_fSD_Li256ELb0ELb0EEENS1_19SingleTileSchedulerILb0ELb0ELb0ELi128EEEEEEEEEvNT_6ParamsE) ;  /* 0xffff851004007950 */ /* 0x000fea0003c3ffff */
        .type           $_ZN7cutlass13device_kernelIN5flash19enable_sm80_to_sm89INS1_16FlashAttnBwdSm80INS1_25CollectiveMainloopBwdSm80ILi2ELi2EN4cute5tupleIJNS5_1CILi128EEES8_NS7_ILi64EEEEEENS_10bfloat16_tEfNS_4arch4Sm80ELb0ELb1ELb1ELb0ELb0ELb0ELb0ELb0ELi2ELi4ELi4ELi4ELb0EEENS1_24CollectiveEpilogueBwdGQAISA_fSD_Li256ELb0ELb0EEENS1_19SingleTileSchedulerILb0ELb0ELb0ELi128EEEEEEEEEvNT_6ParamsE$_ZN4cute3eso3ESOILb1ELb0EJNS_5tupleIJNS2_IJNS_1CILi1EEENS3_ILi0EEEEEES5_EEENS2_IJNS2_IJS5_S5_EEEiEEEEEC2ERKS7_RKS9_,@function
        .size           $_ZN7cutlass13device_kernelIN5flash19enable_sm80_to_sm89INS1_16FlashAttnBwdSm80INS1_25CollectiveMainloopBwdSm80ILi2ELi2EN4cute5tupleIJNS5_1CILi128EEES8_NS7_ILi64EEEEEENS_10bfloat16_tEfNS_4arch4Sm80ELb0ELb1ELb1ELb0ELb0ELb0ELb0ELb0ELi2ELi4ELi4ELi4ELb0EEENS1_24CollectiveEpilogueBwdGQAISA_fSD_Li256ELb0ELb0EEENS1_19SingleTileSchedulerILb0ELb0ELb0ELi128EEEEEEEEEvNT_6ParamsE$_ZN4cute3eso3ESOILb1ELb0EJNS_5tupleIJNS2_IJNS_1CILi1EEENS3_ILi0EEEEEES5_EEENS2_IJNS2_IJS5_S5_EEEiEEEEEC2ERKS7_RKS9_,($_ZN7cutlass13device_kernelIN5flash19enable_sm80_to_sm89INS1_16FlashAttnBwdSm80INS1_25CollectiveMainloopBwdSm80ILi2ELi2EN4cute5tupleIJNS5_1CILi128EEES8_NS7_ILi64EEEEEENS_10bfloat16_tEfNS_4arch4Sm80ELb0ELb1ELb1ELb0ELb0ELb0ELb0ELb0ELi2ELi4ELi4ELi4ELb0EEENS1_24CollectiveEpilogueBwdGQAISA_fSD_Li256ELb0ELb0EEENS1_19SingleTileSchedulerILb0ELb0ELb0ELi128EEEEEEEEEvNT_6ParamsE$_ZN4cute3eso3ESOILb1ELb0EJNS_5tupleIJNS2_IJNS_1CILi2EEES4_EEENS3_ILi8EEES5_EEENS2_IJNS2_IJNS3_ILi1EEEiEEENS3_ILi1024EEENS2_IJiiEEEEEEEEC2ERKS7_RKSC_ - $_ZN7cutlass13device_kernelIN5flash19enable_sm80_to_sm89INS1_16FlashAttnBwdSm80INS1_25CollectiveMainloopBwdSm80ILi2ELi2EN4cute5tupleIJNS5_1CILi128EEES8_NS7_ILi64EEEEEENS_10bfloat16_tEfNS_4arch4Sm80ELb0ELb1ELb1ELb0ELb0ELb0ELb0ELb0ELi2ELi4ELi4ELi4ELb0EEENS1_24CollectiveEpilogueBwdGQAISA_fSD_Li256ELb0ELb0EEENS1_19SingleTileSchedulerILb0ELb0ELb0ELi128EEEEEEEEEvNT_6ParamsE$_ZN4cute3eso3ESOILb1ELb0EJNS_5tupleIJNS2_IJNS_1CILi1EEENS3_ILi0EEEEEES5_EEENS2_IJNS2_IJS5_S5_EEEiEEEEEC2ERKS7_RKS9_)
$_ZN7cutlass13device_kernelIN5flash19enable_sm80_to_sm89INS1_16FlashAttnBwdSm80INS1_25CollectiveMainloopBwdSm80ILi2ELi2EN4cute5tupleIJNS5_1CILi128EEES8_NS7_ILi64EEEEEENS_10bfloat16_tEfNS_4arch4Sm80ELb0ELb1ELb1ELb0ELb0ELb0ELb0ELb0ELi2ELi4ELi4ELi4ELb0EEENS1_24CollectiveEpilogueBwdGQAISA_fSD_Li256ELb0ELb0EEENS1_19SingleTileSchedulerILb0ELb0ELb0ELi128EEEEEEEEEvNT_6ParamsE$_ZN4cute3eso3ESOILb1ELb0EJNS_5tupleIJNS2_IJNS_1CILi1EEENS3_ILi0EEEEEES5_EEENS2_IJNS2_IJS5_S5_EEEiEEEEEC2ERKS7_RKS9_:
[----:B------:R-:W-:Y:S02]  /*7af0*/  IADD3 R2, R67, -c[0x0][0x20], RZ ;  /* 0x8000080043027a10 */ /* 0x000fe40007ffe0ff */
[----:B------:R-:W-:-:S03]  /*7b00*/  MOV R5, 0x0 ;  /* 0x0000000000057802 */ /* 0x000fc60000000f00 */
[----:B------:R1:W-:Y:S01]  /*7b10*/  STL [R2], R3 ;  /* 0x0000000302007387 */ /* 0x0003e20000100800 */
[----:B------:R-:W-:Y:S05]  /*7b20*/  RET.REL.NODEC R4 `(_ZN7cutlass13device_kernelIN5flash19enable_sm80_to_sm89INS1_16FlashAttnBwdSm80INS1_25CollectiveMainloopBwdSm80ILi2ELi2EN4cute5tupleIJNS5_1CILi128EEES8_NS7_ILi64EEEEEENS_10bfloat16_tEfNS_4arch4Sm80ELb0ELb1ELb1ELb0ELb0ELb0ELb0ELb0ELi2ELi4ELi4ELi4ELb0EEENS1_24CollectiveEpilogueBwdGQAISA_fSD_Li256ELb0ELb0EEENS1_19SingleTileSchedulerILb0ELb0ELb0ELi128EEEEEEEEEvNT_6ParamsE) ;  /* 0xffff84d004007950 */ /* 0x000fea0003c3ffff */
        .type           $_ZN7cutlass13device_kernelIN5flash19enable_sm80_to_sm89INS1_16FlashAttnBwdSm80INS1_25CollectiveMainloopBwdSm80ILi2ELi2EN4cute5tupleIJNS5_1CILi128EEES8_NS7_ILi64EEEEEENS_10bfloat16_tEfNS_4arch4Sm80ELb0ELb1ELb1ELb0ELb0ELb0ELb0ELb0ELi2ELi4ELi4ELi4ELb0EEENS1_24CollectiveEpilogueBwdGQAISA_fSD_Li256ELb0ELb0EEENS1_19SingleTileSchedulerILb0ELb0ELb0ELi128EEEEEEEEEvNT_6ParamsE$_ZN4cute3eso3ESOILb1ELb0EJNS_5tupleIJNS2_IJNS_1CILi2EEES4_EEENS3_ILi8EEES5_EEENS2_IJNS2_IJNS3_ILi1EEEiEEENS3_ILi1024EEENS2_IJiiEEEEEEEEC2ERKS7_RKSC_,@function
        .size           $_ZN7cutlass13device_kernelIN5flash19enable_sm80_to_sm89INS1_16FlashAttnBwdSm80INS1_25CollectiveMainloopBwdSm80ILi2ELi2EN4cute5tupleIJNS5_1CILi128EEES8_NS7_ILi64EEEEEENS_10bfloat16_tEfNS_4arch4Sm80ELb0ELb1ELb1ELb0ELb0ELb0ELb0ELb0ELi2ELi4ELi4ELi4ELb0EEENS1_24CollectiveEpilogueBwdGQAISA_fSD_Li256ELb0ELb0EEENS1_19SingleTileSchedulerILb0ELb0ELb0ELi128EEEEEEEEEvNT_6ParamsE$_ZN4cute3eso3ESOILb1ELb0EJNS_5tupleIJNS2_IJNS_1CILi2EEES4_EEENS3_ILi8EEES5_EEENS2_IJNS2_IJNS3_ILi1EEEiEEENS3_ILi1024EEENS2_IJiiEEEEEEEEC2ERKS7_RKSC_,($_ZN7cutlass13device_kernelIN5flash19enable_sm80_to_sm89INS1_16FlashAttnBwdSm80INS1_25CollectiveMainloopBwdSm80ILi2ELi2EN4cute5tupleIJNS5_1CILi128EEES8_NS7_ILi64EEEEEENS_10bfloat16_tEfNS_4arch4Sm80ELb0ELb1ELb1ELb0ELb0ELb0ELb0ELb0ELi2ELi4ELi4ELi4ELb0EEENS1_24CollectiveEpilogueBwdGQAISA_fSD_Li256ELb0ELb0EEENS1_19SingleTileSchedulerILb0ELb0ELb0ELi128EEEEEEEEEvNT_6ParamsE$_ZN4cute3eso3ESOILb1ELb0EJNS_5tupleIJNS2_IJNS_1CILi2EEES4_EEES4_EEENS2_IJNS2_IJiiEEENS3_ILi8192EEEEEEEEC2ERKS6_RKS9_ - $_ZN7cutlass13device_kernelIN5flash19enable_sm80_to_sm89INS1_16FlashAttnBwdSm80INS1_25CollectiveMainloopBwdSm80ILi2ELi2EN4cute5tupleIJNS5_1CILi128EEES8_NS7_ILi64EEEEEENS_10bfloat16_tEfNS_4arch4Sm80ELb0ELb1ELb1ELb0ELb0ELb0ELb0ELb0ELi2ELi4ELi4ELi4ELb0EEENS1_24CollectiveEpilogueBwdGQAISA_fSD_Li256ELb0ELb0EEENS1_19SingleTileSchedulerILb0ELb0ELb0ELi128EEEEEEEEEvNT_6ParamsE$_ZN4cute3eso3ESOILb1ELb0EJNS_5tupleIJNS2_IJNS_1CILi2EEES4_EEENS3_ILi8EEES5_EEENS2_IJNS2_IJNS3_ILi1EEEiEEENS3_ILi1024EEENS2_IJiiEEEEEEEEC2ERKS7_RKSC_)
$_ZN7cutlass13device_kernelIN5flash19enable_sm80_to_sm89INS1_16FlashAttnBwdSm80INS1_25CollectiveMainloopBwdSm80ILi2ELi2EN4cute5tupleIJNS5_1CILi128EEES8_NS7_ILi64EEEEEENS_10bfloat16_tEfNS_4arch4Sm80ELb0ELb1ELb1ELb0ELb0ELb0ELb0ELb0ELi2ELi4ELi4ELi4ELb0EEENS1_24CollectiveEpilogueBwdGQAISA_fSD_Li256ELb0ELb0EEENS1_19SingleTileSchedulerILb0ELb0ELb0ELi128EEEEEEEEEvNT_6ParamsE$_ZN4cute3eso3ESOILb1ELb0EJNS_5tupleIJNS2_IJNS_1CILi2EEES4_EEENS3_ILi8EEES5_EEENS2_IJNS2_IJNS3_ILi1EEEiEEENS3_ILi1024EEENS2_IJiiEEEEEEEEC2ERKS7_RKSC_:
[----:B------:R-:W-:Y:S02]  /*7b30*/  IADD3 R4, R25, -c[0x0][0x20], RZ ;  /* 0x8000080019047a10 */ /* 0x000fe40007ffe0ff */
[----:B------:R-:W-:-:S03]  /*7b40*/  MOV R9, 0x0 ;  /* 0x0000000000097802 */ /* 0x000fc60000000f00 */
[----:B------:R1:W-:Y:S04]  /*7b50*/  STL [R4], R2 ;  /* 0x0000000204007387 */ /* 0x0003e80000100800 */
[----:B------:R1:W-:Y:S04]  /*7b60*/  STL [R4+0x4], R3 ;  /* 0x0000040304007387 */ /* 0x0003e80000100800 */
[----:B------:R1:W-:Y:S01]  /*7b70*/  STL [R4+0x8], R5 ;  /* 0x0000080504007387 */ /* 0x0003e20000100800 */
[----:B------:R-:W-:Y:S05]  /*7b80*/  RET.REL.NODEC R8 `(_ZN7cutlass13device_kernelIN5flash19enable_sm80_to_sm89INS1_16FlashAttnBwdSm80INS1_25CollectiveMainloopBwdSm80ILi2ELi2EN4cute5tupleIJNS5_1CILi128EEES8_NS7_ILi64EEEEEENS_10bfloat16_tEfNS_4arch4Sm80ELb0ELb1ELb1ELb0ELb0ELb0ELb0ELb0ELi2ELi4ELi4ELi4ELb0EEENS1_24CollectiveEpilogueBwdGQAISA_fSD_Li256ELb0ELb0EEENS1_19SingleTileSchedulerILb0ELb0ELb0ELi128EEEEEEEEEvNT_6ParamsE) ;  /* 0xffff847008007950 */ /* 0x000fea0003c3ffff */
        .type           $_ZN7cutlass13device_kernelIN5flash19enable_sm80_to_sm89INS1_16FlashAttnBwdSm80INS1_25CollectiveMainloopBwdSm80ILi2ELi2EN4cute5tupleIJNS5_1CILi128EEES8_NS7_ILi64EEEEEENS_10bfloat16_tEfNS_4arch4Sm80ELb0ELb1ELb1ELb0ELb0ELb0ELb0ELb0ELi2ELi4ELi4ELi4ELb0EEENS1_24CollectiveEpilogueBwdGQAISA_fSD_Li256ELb0ELb0EEENS1_19SingleTileSchedulerILb0ELb0ELb0ELi128EEEEEEEEEvNT_6ParamsE$_ZN4cute3eso3ESOILb1ELb0EJNS_5tupleIJNS2_IJNS_1CILi2EEES4_EEES4_EEENS2_IJNS2_IJiiEEENS3_ILi8192EEEEEEEEC2ERKS6_RKS9_,@function
        .size           $_ZN7cutlass13device_kernelIN5flash19enable_sm80_to_sm89INS1_16FlashAttnBwdSm80INS1_25CollectiveMainloopBwdSm80ILi2ELi2EN4cute5tupleIJNS5_1CILi128EEES8_NS7_ILi64EEEEEENS_10bfloat16_tEfNS_4arch4Sm80ELb0ELb1ELb1ELb0ELb0ELb0ELb0ELb0ELi2ELi4ELi4ELi4ELb0EEENS1_24CollectiveEpilogueBwdGQAISA_fSD_Li256ELb0ELb0EEENS1_19SingleTileSchedulerILb0ELb0ELb0ELi128EEEEEEEEEvNT_6ParamsE$_ZN4cute3eso3ESOILb1ELb0EJNS_5tupleIJNS2_IJNS_1CILi2EEES4_EEES4_EEENS2_IJNS2_IJiiEEENS3_ILi8192EEEEEEEEC2ERKS6_RKS9_,($_ZN7cutlass13device_kernelIN5flash19enable_sm80_to_sm89INS1_16FlashAttnBwdSm80INS1_25CollectiveMainloopBwdSm80ILi2ELi2EN4cute5tupleIJNS5_1CILi128EEES8_NS7_ILi64EEEEEENS_10bfloat16_tEfNS_4arch4Sm80ELb0ELb1ELb1ELb0ELb0ELb0ELb0ELb0ELi2ELi4ELi4ELi4ELb0EEENS1_24CollectiveEpilogueBwdGQAISA_fSD_Li256ELb0ELb0EEENS1_19SingleTileSchedulerILb0ELb0ELb0ELi128EEEEEEEEEvNT_6ParamsE$_ZN4cute3eso3ESOILb1ELb0EJNS_5tupleIJNS2_IJNS_1CILi2EEES4_EEES5_NS3_ILi8EEEEEENS2_IJNS2_IJiNS3_ILi512EEEEEENS2_IJiiEEENS3_ILi1024EEEEEEEEC2ERKS7_RKSC_ - $_ZN7cutlass13device_kernelIN5flash19enable_sm80_to_sm89INS1_16FlashAttnBwdSm80INS1_25CollectiveMainloopBwdSm80ILi2ELi2EN4cute5tupleIJNS5_1CILi128EEES8_NS7_ILi64EEEEEENS_10bfloat16_tEfNS_4arch4Sm80ELb0ELb1ELb1ELb0ELb0ELb0ELb0ELb0ELi2ELi4ELi4ELi4ELb0EEENS1_24CollectiveEpilogueBwdGQAISA_fSD_Li256ELb0ELb0EEENS1_19SingleTileSchedulerILb0ELb0ELb0ELi128EEEEEEEEEvNT_6ParamsE$_ZN4cute3eso3ESOILb1ELb0EJNS_5tupleIJNS2_IJNS_1CILi2EEES4_EEES4_EEENS2_IJNS2_IJiiEEENS3_ILi8192EEEEEEEEC2ERKS6_RKS9_)
$_ZN7cutlass13device_kernelIN5flash19enable_sm80_to_sm89INS1_16FlashAttnBwdSm80INS1_25CollectiveMainloopBwdSm80ILi2ELi2EN4cute5tupleIJNS5_1CILi128EEES8_NS7_ILi64EEEEEENS_10bfloat16_tEfNS_4arch4Sm80ELb0ELb1ELb1ELb0ELb0ELb0ELb0ELb0ELi2ELi4ELi4ELi4ELb0EEENS1_24CollectiveEpilogueBwdGQAISA_fSD_Li256ELb0ELb0EEENS1_19SingleTileSchedulerILb0ELb0ELb0ELi128EEEEEEEEEvNT_6ParamsE$_ZN4cute3eso3ESOILb1ELb0EJNS_5tupleIJNS2_IJNS_1CILi2EEES4_EEES4_EEENS2_IJNS2_IJiiEEENS3_ILi8192EEEEEEEEC2ERKS6_RKS9_:
[----:B------:R-:W-:Y:S01]  /*7b90*/  IADD3 R4, R65, -c[0x0][0x20], RZ ;  /* 0x8000080041047a10 */ /* 0x000fe20007ffe0ff */
[----:B------:R-:W-:Y:S01]  /*7ba0*/  IMAD.MOV.U32 R70, RZ, RZ, R6 ;  /* 0x000000ffff467224 */ /* 0x000fe200078e0006 */
[----:B------:R-:W-:-:S03]  /*7bb0*/  MOV R71, 0x0 ;  /* 0x0000000000477802 */ /* 0x000fc60000000f00 */
[----:B------:R1:W-:Y:S04]  /*7bc0*/  STL [R4], R2 ;  /* 0x0000000204007387 */ /* 0x0003e80000100800 */
[----:B------:R1:W-:Y:S01]  /*7bd0*/  STL [R4+0x4], R3 ;  /* 0x0000040304007387 */ /* 0x0003e20000100800 */
[----:B------:R-:W-:Y:S05]  /*7be0*/  RET.REL.NODEC R70 `(_ZN7cutlass13device_kernelIN5flash19enable_sm80_to_sm89INS1_16FlashAttnBwdSm80INS1_25CollectiveMainloopBwdSm80ILi2ELi2EN4cute5tupleIJNS5_1CILi128EEES8_NS7_ILi64EEEEEENS_10bfloat16_tEfNS_4arch4Sm80ELb0ELb1ELb1ELb0ELb0ELb0ELb0ELb0ELi2ELi4ELi4ELi4ELb0EEENS1_24CollectiveEpilogueBwdGQAISA_fSD_Li256ELb0ELb0EEENS1_19SingleTileSchedulerILb0ELb0ELb0ELi128EEEEEEEEEvNT_6ParamsE) ;  /* 0xffff841046007950 */ /* 0x000fea0003c3ffff */
        .type           $_ZN7cutlass13device_kernelIN5flash19enable_sm80_to_sm89INS1_16FlashAttnBwdSm80INS1_25CollectiveMainloopBwdSm80ILi2ELi2EN4cute5tupleIJNS5_1CILi128EEES8_NS7_ILi64EEEEEENS_10bfloat16_tEfNS_4arch4Sm80ELb0ELb1ELb1ELb0ELb0ELb0ELb0ELb0ELi2ELi4ELi4ELi4ELb0EEENS1_24CollectiveEpilogueBwdGQAISA_fSD_Li256ELb0ELb0EEENS1_19SingleTileSchedulerILb0ELb0ELb0ELi128EEEEEEEEEvNT_6ParamsE$_ZN4cute3eso3ESOILb1ELb0EJNS_5tupleIJNS2_IJNS_1CILi2EEES4_EEES5_NS3_ILi8EEEEEENS2_IJNS2_IJiNS3_ILi512EEEEEENS2_IJiiEEENS3_ILi1024EEEEEEEEC2ERKS7_RKSC_,@function
        .size           $_ZN7cutlass13device_kernelIN5flash19enable_sm80_to_sm89INS1_16FlashAttnBwdSm80INS1_25CollectiveMainloopBwdSm80ILi2ELi2EN4cute5tupleIJNS5_1CILi128EEES8_NS7_ILi64EEEEEENS_10bfloat16_tEfNS_4arch4Sm80ELb0ELb1ELb1ELb0ELb0ELb0ELb0ELb0ELi2ELi4ELi4ELi4ELb0EEENS1_24CollectiveEpilogueBwdGQAISA_fSD_Li256ELb0ELb0EEENS1_19SingleTileSchedulerILb0ELb0ELb0ELi128EEEEEEEEEvNT_6ParamsE$_ZN4cute3eso3ESOILb1ELb0EJNS_5tupleIJNS2_IJNS_1CILi2EEES4_EEES5_NS3_ILi8EEEEEENS2_IJNS2_IJiNS3_ILi512EEEEEENS2_IJiiEEENS3_ILi1024EEEEEEEEC2ERKS7_RKSC_,($_ZN7cutlass13device_kernelIN5flash19enable_sm80_to_sm89INS1_16FlashAttnBwdSm80INS1_25CollectiveMainloopBwdSm80ILi2ELi2EN4cute5tupleIJNS5_1CILi128EEES8_NS7_ILi64EEEEEENS_10bfloat16_tEfNS_4arch4Sm80ELb0ELb1ELb1ELb0ELb0ELb0ELb0ELb0ELi2ELi4ELi4ELi4ELb0EEENS1_24CollectiveEpilogueBwdGQAISA_fSD_Li256ELb0ELb0EEENS1_19SingleTileSchedulerILb0ELb0ELb0ELi128EEEEEEEEEvNT_6ParamsE$_ZN4cute3eso3ESOILb1ELb0EJNS_5tupleIJNS2_IJNS_1CILi2EEES4_S4_EEES4_NS2_IJNS2_IJS4_S4_EEES4_EEEEEENS2_IJNS2_IJNS3_ILi1EEENS3_ILi512EEEiEEENS3_ILi4096EEENS2_IJNS2_IJiiEEENS3_ILi8192EEEEEEEEEEEC2ERKS8_RKSG_ - $_ZN7cutlass13device_kernelIN5flash19enable_sm80_to_sm89INS1_16FlashAttnBwdSm80INS1_25CollectiveMainloopBwdSm80ILi2ELi2EN4cute5tupleIJNS5_1CILi128EEES8_NS7_ILi64EEEEEENS_10bfloat16_tEfNS_4arch4Sm80ELb0ELb1ELb1ELb0ELb0ELb0ELb0ELb0ELi2ELi4ELi4ELi4ELb0EEENS1_24CollectiveEpilogueBwdGQAISA_fSD_Li256ELb0ELb0EEENS1_19SingleTileSchedulerILb0ELb0ELb0ELi128EEEEEEEEEvNT_6ParamsE$_ZN4cute3eso3ESOILb1ELb0EJNS_5tupleIJNS2_IJNS_1CILi2EEES4_EEES5_NS3_ILi8EEEEEENS2_IJNS2_IJiNS3_ILi512EEEEEENS2_IJiiEEENS3_ILi1024EEEEEEEEC2ERKS7_RKSC_)
$_ZN7cutlass13device_kernelIN5flash19enable_sm80_to_sm89INS1_16FlashAttnBwdSm80INS1_25CollectiveMainloopBwdSm80ILi2ELi2EN4cute5tupleIJNS5_1CILi128EEES8_NS7_ILi64EEEEEENS_10bfloat16_tEfNS_4arch4Sm80ELb0ELb1ELb1ELb0ELb0ELb0ELb0ELb0ELi2ELi4ELi4ELi4ELb0EEENS1_24CollectiveEpilogueBwdGQAISA_fSD_Li256ELb0ELb0EEENS1_19SingleTileSchedulerILb0ELb0ELb0ELi128EEEEEEEEEvNT_6ParamsE$_ZN4cute3eso3ESOILb1ELb0EJNS_5tupleIJNS2_IJNS_1CILi2EEES4_EEES5_NS3_ILi8EEEEEENS2_IJNS2_IJiNS3_ILi512EEEEEENS2_IJiiEEENS3_ILi1024EEEEEEEEC2ERKS7_RKSC_:
[----:B------:R-:W-:Y:S02]  /*7bf0*/  IADD3 R4, R60, -c[0x0][0x20], RZ ;  /* 0x800008003c047a10 */ /* 0x000fe40007ffe0ff */
[----:B------:R-:W-:-:S03]  /*7c00*/  MOV R9, 0x0 ;  /* 0x0000000000097802 */ /* 0x000fc60000000f00 */
[----:B------:R1:W-:Y:S04]  /*7c10*/  STL [R4], R2 ;  /* 0x0000000204007387 */ /* 0x0003e80000100800 */
[----:B------:R1:W-:Y:S04]  /*7c20*/  STL [R4+0x4], R3 ;  /* 0x0000040304007387 */ /* 0x0003e80000100800 */
[----:B------:R1:W-:Y:S01]  /*7c30*/  STL [R4+0x8], R5 ;  /* 0x0000080504007387 */ /* 0x0003e20000100800 */
[----:B------:R-:W-:Y:S05]  /*7c40*/  RET.REL.NODEC R8 `(_ZN7cutlass13device_kernelIN5flash19enable_sm80_to_sm89INS1_16FlashAttnBwdSm80INS1_25CollectiveMainloopBwdSm80ILi2ELi2EN4cute5tupleIJNS5_1CILi128EEES8_NS7_ILi64EEEEEENS_10bfloat16_tEfNS_4arch4Sm80ELb0ELb1ELb1ELb0ELb0ELb0ELb0ELb0ELi2ELi4ELi4ELi4ELb0EEENS1_24CollectiveEpilogueBwdGQAISA_fSD_Li256ELb0ELb0EEENS1_19SingleTileSchedulerILb0ELb0ELb0ELi128EEEEEEEEEvNT_6ParamsE) ;  /* 0xffff83b008007950 */ /* 0x000fea0003c3ffff */
        .type           $_ZN7cutlass13device_kernelIN5flash19enable_sm80_to_sm89INS1_16FlashAttnBwdSm80INS1_25CollectiveMainloopBwdSm80ILi2ELi2EN4cute5tupleIJNS5_1CILi128EEES8_NS7_ILi64EEEEEENS_10bfloat16_tEfNS_4arch4Sm80ELb0ELb1ELb1ELb0ELb0ELb0ELb0ELb0ELi2ELi4ELi4ELi4ELb0EEENS1_24CollectiveEpilogueBwdGQAISA_fSD_Li256ELb0ELb0EEENS1_19SingleTileSchedulerILb0ELb0ELb0ELi128EEEEEEEEEvNT_6ParamsE$_ZN4cute3eso3ESOILb1ELb0EJNS_5tupleIJNS2_IJNS_1CILi2EEES4_S4_EEES4_NS2_IJNS2_IJS4_S4_EEES4_EEEEEENS2_IJNS2_IJNS3_ILi1EEENS3_ILi512EEEiEEENS3_ILi4096EEENS2_IJNS2_IJiiEEENS3_ILi8192EEEEEEEEEEEC2ERKS8_RKSG_,@function
        .size           $_ZN7cutlass13device_kernelIN5flash19enable_sm80_to_sm89INS1_16FlashAttnBwdSm80INS1_25CollectiveMainloopBwdSm80ILi2ELi2EN4cute5tupleIJNS5_1CILi128EEES8_NS7_ILi64EEEEEENS_10bfloat16_tEfNS_4arch4Sm80ELb0ELb1ELb1ELb0ELb0ELb0ELb0ELb0ELi2ELi4ELi4ELi4ELb0EEENS1_24CollectiveEpilogueBwdGQAISA_fSD_Li256ELb0ELb0EEENS1_19SingleTileSchedulerILb0ELb0ELb0ELi128EEEEEEEEEvNT_6ParamsE$_ZN4cute3eso3ESOILb1ELb0EJNS_5tupleIJNS2_IJNS_1CILi2EEES4_S4_EEES4_NS2_IJNS2_IJS4_S4_EEES4_EEEEEENS2_IJNS2_IJNS3_ILi1EEENS3_ILi512EEEiEEENS3_ILi4096EEENS2_IJNS2_IJiiEEENS3_ILi8192EEEEEEEEEEEC2ERKS8_RKSG_,($_ZN7cutlass13device_kernelIN5flash19enable_sm80_to_sm89INS1_16FlashAttnBwdSm80INS1_25CollectiveMainloopBwdSm80ILi2ELi2EN4cute5tupleIJNS5_1CILi128EEES8_NS7_ILi64EEEEEENS_10bfloat16_tEfNS_4arch4Sm80ELb0ELb1ELb1ELb0ELb0ELb0ELb0ELb0ELi2ELi4ELi4ELi4ELb0EEENS1_24CollectiveEpilogueBwdGQAISA_fSD_Li256ELb0ELb0EEENS1_19SingleTileSchedulerILb0ELb0ELb0ELi128EEEEEEEEEvNT_6ParamsE$_ZN4cute3eso3ESOILb1ELb0EJNS_5tupleIJNS2_IJNS_1CILi2EEES4_S4_EEES4_NS2_IJS4_S4_EEEEEENS2_IJNS2_IJNS3_ILi1EEENS3_ILi512EEEiEEENS3_ILi4096EEENS2_IJiiEEEEEEEEC2ERKS7_RKSD_ - $_ZN7cutlass13device_kernelIN5flash19enable_sm80_to_sm89INS1_16FlashAttnBwdSm80INS1_25CollectiveMainloopBwdSm80ILi2ELi2EN4cute5tupleIJNS5_1CILi128EEES8_NS7_ILi64EEEEEENS_10bfloat16_tEfNS_4arch4Sm80ELb0ELb1ELb1ELb0ELb0ELb0ELb0ELb0ELi2ELi4ELi4ELi4ELb0EEENS1_24CollectiveEpilogueBwdGQAISA_fSD_Li256ELb0ELb0EEENS1_19SingleTileSchedulerILb0ELb0ELb0ELi128EEEEEEEEEvNT_6ParamsE$_ZN4cute3eso3ESOILb1ELb0EJNS_5tupleIJNS2_IJNS_1CILi2EEES4_S4_EEES4_NS2_IJNS2_IJS4_S4_EEES4_EEEEEENS2_IJNS2_IJNS3_ILi1EEENS3_ILi512EEEiEEENS3_ILi4096EEENS2_IJNS2_IJiiEEENS3_ILi8192EEEEEEEEEEEC2ERKS8_RKSG_)
$_ZN7cutlass13device_kernelIN5flash19enable_sm80_to_sm89INS1_16FlashAttnBwdSm80INS1_25CollectiveMainloopBwdSm80ILi2ELi2EN4cute5tupleIJNS5_1CILi128EEES8_NS7_ILi64EEEEEENS_10bfloat16_tEfNS_4arch4Sm80ELb0ELb1ELb1ELb0ELb0ELb0ELb0ELb0ELi2ELi4ELi4ELi4ELb0EEENS1_24CollectiveEpilogueBwdGQAISA_fSD_Li256ELb0ELb0EEENS1_19SingleTileSchedulerILb0ELb0ELb0ELi128EEEEEEEEEvNT_6ParamsE$_ZN4cute3eso3ESOILb1ELb0EJNS_5tupleIJNS2_IJNS_1CILi2EEES4_S4_EEES4_NS2_IJNS2_IJS4_S4_EEES4_EEEEEENS2_IJNS2_IJNS3_ILi1EEENS3_ILi512EEEiEEENS3_ILi4096EEENS2_IJNS2_IJiiEEENS3_ILi8192EEEEEEEEEEEC2ERKS8_RKSG_:
[----:B------:R-:W-:Y:S02]  /*7c50*/  IADD3 R4, R60, -c[0x0][0x20], RZ ;  /* 0x800008003c047a10 */ /* 0x000fe40007ffe0ff */
[----:B------:R-:W-:-:S03]  /*7c60*/  MOV R9, 0x0 ;  /* 0x0000000000097802 */ /* 0x000fc60000000f00 */
[----:B------:R1:W-:Y:S04]  /*7c70*/  STL [R4], R2 ;  /* 0x0000000204007387 */ /* 0x0003e80000100800 */
[----:B------:R1:W-:Y:S04]  /*7c80*/  STL [R4+0x4], R3 ;  /* 0x0000040304007387 */ /* 0x0003e80000100800 */
[----:B------:R1:W-:Y:S01]  /*7c90*/  STL [R4+0x8], R5 ;  /* 0x0000080504007387 */ /* 0x0003e20000100800 */
[----:B------:R-:W-:Y:S05]  /*7ca0*/  RET.REL.NODEC R8 `(_ZN7cutlass13device_kernelIN5flash19enable_sm80_to_sm89INS1_16FlashAttnBwdSm80INS1_25CollectiveMainloopBwdSm80ILi2ELi2EN4cute5tupleIJNS5_1CILi128EEES8_NS7_ILi64EEEEEENS_10bfloat16_tEfNS_4arch4Sm80ELb0ELb1ELb1ELb0ELb0ELb0ELb0ELb0ELi2ELi4ELi4ELi4ELb0EEENS1_24CollectiveEpilogueBwdGQAISA_fSD_Li256ELb0ELb0EEENS1_19SingleTileSchedulerILb0ELb0ELb0ELi128EEEEEEEEEvNT_6ParamsE) ;  /* 0xffff835008007950 */ /* 0x000fea0003c3ffff */
        .type           $_ZN7cutlass13device_kernelIN5flash19enable_sm80_to_sm89INS1_16FlashAttnBwdSm80INS1_25CollectiveMainloopBwdSm80ILi2ELi2EN4cute5tupleIJNS5_1CILi128EEES8_NS7_ILi64EEEEEENS_10bfloat16_tEfNS_4arch4Sm80ELb0ELb1ELb1ELb0ELb0ELb0ELb0ELb0ELi2ELi4ELi4ELi4ELb0EEENS1_24CollectiveEpilogueBwdGQAISA_fSD_Li256ELb0ELb0EEENS1_19SingleTileSchedulerILb0ELb0ELb0ELi128EEEEEEEEEvNT_6ParamsE$_ZN4cute3eso3ESOILb1ELb0EJNS_5tupleIJNS2_IJNS_1CILi2EEES4_S4_EEES4_NS2_IJS4_S4_EEEEEENS2_IJNS2_IJNS3_ILi1EEENS3_ILi512EEEiEEENS3_ILi4096EEENS2_IJiiEEEEEEEEC2ERKS7_RKSD_,@function
        .size           $_ZN7cutlass13device_kernelIN5flash19enable_sm80_to_sm89INS1_16FlashAttnBwdSm80INS1_25CollectiveMainloopBwdSm80ILi2ELi2EN4cute5tupleIJNS5_1CILi128EEES8_NS7_ILi64EEEEEENS_10bfloat16_tEfNS_4arch4Sm80ELb0ELb1ELb1ELb0ELb0ELb0ELb0ELb0ELi2ELi4ELi4ELi4ELb0EEENS1_24CollectiveEpilogueBwdGQAISA_fSD_Li256ELb0ELb0EEENS1_19SingleTileSchedulerILb0ELb0ELb0ELi128EEEEEEEEEvNT_6ParamsE$_ZN4cute3eso3ESOILb1ELb0EJNS_5tupleIJNS2_IJNS_1CILi2EEES4_S4_EEES4_NS2_IJS4_S4_EEEEEENS2_IJNS2_IJNS3_ILi1EEENS3_ILi512EEEiEEENS3_ILi4096EEENS2_IJiiEEEEEEEEC2ERKS7_RKSD_,($_ZN7cutlass13device_kernelIN5flash19enable_sm80_to_sm89INS1_16FlashAttnBwdSm80INS1_25CollectiveMainloopBwdSm80ILi2ELi2EN4cute5tupleIJNS5_1CILi128EEES8_NS7_ILi64EEEEEENS_10bfloat16_tEfNS_4arch4Sm80ELb0ELb1ELb1ELb0ELb0ELb0ELb0ELb0ELi2ELi4ELi4ELi4ELb0EEENS1_24CollectiveEpilogueBwdGQAISA_fSD_Li256ELb0ELb0EEENS1_19SingleTileSchedulerILb0ELb0ELb0ELi128EEEEEEEEEvNT_6ParamsE$_ZN4cute3eso3ESOILb1ELb0EJNS_5tupleIJNS2_IJNS_1CILi8EEENS3_ILi1EEEEEENS2_IJNS3_ILi2EEEEEEEEENS2_IJNS2_IJS5_NS3_ILi0EEEEEENS2_IJiEEEEEEEEC2ERKS9_RKSD_ - $_ZN7cutlass13device_kernelIN5flash19enable_sm80_to_sm89INS1_16FlashAttnBwdSm80INS1_25CollectiveMainloopBwdSm80ILi2ELi2EN4cute5tupleIJNS5_1CILi128EEES8_NS7_ILi64EEEEEENS_10bfloat16_tEfNS_4arch4Sm80ELb0ELb1ELb1ELb0ELb0ELb0ELb0ELb0ELi2ELi4ELi4ELi4ELb0EEENS1_24CollectiveEpilogueBwdGQAISA_fSD_Li256ELb0ELb0EEENS1_19SingleTileSchedulerILb0ELb0ELb0ELi128EEEEEEEEEvNT_6ParamsE$_ZN4cute3eso3ESOILb1ELb0EJNS_5tupleIJNS2_IJNS_1CILi2EEES4_S4_EEES4_NS2_IJS4_S4_EEEEEENS2_IJNS2_IJNS3_ILi1EEENS3_ILi512EEEiEEENS3_ILi4096EEENS2_IJiiEEEEEEEEC2ERKS7_RKSD_)
$_ZN7cutlass13device_kernelIN5flash19enable_sm80_to_sm89INS1_16FlashAttnBwdSm80INS1_25CollectiveMainloopBwdSm80ILi2ELi2EN4cute5tupleIJNS5_1CILi128EEES8_NS7_ILi64EEEEEENS_10bfloat16_tEfNS_4arch4Sm80ELb0ELb1ELb1ELb0ELb0ELb0ELb0ELb0ELi2ELi4ELi4ELi4ELb0EEENS1_24CollectiveEpilogueBwdGQAISA_fSD_Li256ELb0ELb0EEENS1_19SingleTileSchedulerILb0ELb0ELb0ELi128EEEEEEEEEvNT_6ParamsE$_ZN4cute3eso3ESOILb1ELb0EJNS_5tupleIJNS2_IJNS_1CILi2EEES4_S4_EEES4_NS2_IJS4_S4_EEEEEENS2_IJNS2_IJNS3_ILi1EEENS3_ILi512EEEiEEENS3_ILi4096EEENS2_IJiiEEEEEEEEC2ERKS7_RKSD_:
[----:B------:R-:W-:Y:S02]  /*7cb0*/  IADD3 R4, R25, -c[0x0][0x20], RZ ;  /* 0x8000080019047a10 */ /* 0x000fe40007ffe0ff */
[----:B------:R-:W-:-:S03]  /*7cc0*/  MOV R9, 0x0 ;  /* 0x0000000000097802 */ /* 0x000fc60000000f00 */
[----:B------:R1:W-:Y:S04]  /*7cd0*/  STL [R4], R2 ;  /* 0x0000000204007387 */ /* 0x0003e80000100800 */
[----:B------:R1:W-:Y:S04]  /*7ce0*/  STL [R4+0x4], R3 ;  /* 0x0000040304007387 */ /* 0x0003e80000100800 */
[----:B------:R1:W-:Y:S01]  /*7cf0*/  STL [R4+0x8], R5 ;  /* 0x0000080504007387 */ /* 0x0003e20000100800 */
[----:B------:R-:W-:Y:S05]  /*7d00*/  RET.REL.NODEC R8 `(_ZN7cutlass13device_kernelIN5flash19enable_sm80_to_sm89INS1_16FlashAttnBwdSm80INS1_25CollectiveMainloopBwdSm80ILi2ELi2EN4cute5tupleIJNS5_1CILi128EEES8_NS7_ILi64EEEEEENS_10bfloat16_tEfNS_4arch4Sm80ELb0ELb1ELb1ELb0ELb0ELb0ELb0ELb0ELi2ELi4ELi4ELi4ELb0EEENS1_24CollectiveEpilogueBwdGQAISA_fSD_Li256ELb0ELb0EEENS1_19SingleTileSchedulerILb0ELb0ELb0ELi128EEEEEEEEEvNT_6ParamsE) ;  /* 0xffff82f008007950 */ /* 0x000fea0003c3ffff */
        .type           $_ZN7cutlass13device_kernelIN5flash19enable_sm80_to_sm89INS1_16FlashAttnBwdSm80INS1_25CollectiveMainloopBwdSm80ILi2ELi2EN4cute5tupleIJNS5_1CILi128EEES8_NS7_ILi64EEEEEENS_10bfloat16_tEfNS_4arch4Sm80ELb0ELb1ELb1ELb0ELb0ELb0ELb0ELb0ELi2ELi4ELi4ELi4ELb0EEENS1_24CollectiveEpilogueBwdGQAISA_fSD_Li256ELb0ELb0EEENS1_19SingleTileSchedulerILb0ELb0ELb0ELi128EEEEEEEEEvNT_6ParamsE$_ZN4cute3eso3ESOILb1ELb0EJNS_5tupleIJNS2_IJNS_1CILi8EEENS3_ILi1EEEEEENS2_IJNS3_ILi2EEEEEEEEENS2_IJNS2_IJS5_NS3_ILi0EEEEEENS2_IJiEEEEEEEEC2ERKS9_RKSD_,@function
        .size           $_ZN7cutlass13device_kernelIN5flash19enable_sm80_to_sm89INS1_16FlashAttnBwdSm80INS1_25CollectiveMainloopBwdSm80ILi2ELi2EN4cute5tupleIJNS5_1CILi128EEES8_NS7_ILi64EEEEEENS_10bfloat16_tEfNS_4arch4Sm80ELb0ELb1ELb1ELb0ELb0ELb0ELb0ELb0ELi2ELi4ELi4ELi4ELb0EEENS1_24CollectiveEpilogueBwdGQAISA_fSD_Li256ELb0ELb0EEENS1_19SingleTileSchedulerILb0ELb0ELb0ELi128EEEEEEEEEvNT_6ParamsE$_ZN4cute3eso3ESOILb1ELb0EJNS_5tupleIJNS2_IJNS_1CILi8EEENS3_ILi1EEEEEENS2_IJNS3_ILi2EEEEEEEEENS2_IJNS2_IJS5_NS3_ILi0EEEEEENS2_IJiEEEEEEEEC2ERKS9_RKSD_,($_ZN7cutlass13device_kernelIN5flash19enable_sm80_to_sm89INS1_16FlashAttnBwdSm80INS1_25CollectiveMainloopBwdSm80ILi2ELi2EN4cute5tupleIJNS5_1CILi128EEES8_NS7_ILi64EEEEEENS_10bfloat16_tEfNS_4arch4Sm80ELb0ELb1ELb1ELb0ELb0ELb0ELb0ELb0ELi2ELi4ELi4ELi4ELb0EEENS1_24CollectiveEpilogueBwdGQAISA_fSD_Li256ELb0ELb0EEENS1_19SingleTileSchedulerILb0ELb0ELb0ELi128EEEEEEEEEvNT_6ParamsE$_ZN4cute3eso3ESOILb1ELb0EJNS_5tupleIJNS2_IJNS_1CILi8EEENS3_ILi1EEEEEENS3_ILi2EEEEEENS2_IJNS2_IJS5_NS3_ILi0EEEEEEiEEEEEC2ERKS8_RKSB_ - $_ZN7cutlass13device_kernelIN5flash19enable_sm80_to_sm89INS1_16FlashAttnBwdSm80INS1_25CollectiveMainloopBwdSm80ILi2ELi2EN4cute5tupleIJNS5_1CILi128EEES8_NS7_ILi64EEEEEENS_10bfloat16_tEfNS_4arch4Sm80ELb0ELb1ELb1ELb0ELb0ELb0ELb0ELb0ELi2ELi4ELi4ELi4ELb0EEENS1_24CollectiveEpilogueBwdGQAISA_fSD_Li256ELb0ELb0EEENS1_19SingleTileSchedulerILb0ELb0ELb0ELi128EEEEEEEEEvNT_6ParamsE$_ZN4cute3eso3ESOILb1ELb0EJNS_5tupleIJNS2_IJNS_1CILi8EEENS3_ILi1EEEEEENS2_IJNS3_ILi2EEEEEEEEENS2_IJNS2_IJS5_NS3_ILi0EEEEEENS2_IJiEEEEEEEEC2ERKS9_RKSD_)
$_ZN7cutlass13device_kernelIN5flash19enable_sm80_to_sm89INS1_16FlashAttnBwdSm80INS1_25CollectiveMainloopBwdSm80ILi2ELi2EN4cute5tupleIJNS5_1CILi128EEES8_NS7_ILi64EEEEEENS_10bfloat16_tEfNS_4arch4Sm80ELb0ELb1ELb1ELb0ELb0ELb0ELb0ELb0ELi2ELi4ELi4ELi4ELb0EEENS1_24CollectiveEpilogueBwdGQAISA_fSD_Li256ELb0ELb0EEENS1_19SingleTileSchedulerILb0ELb0ELb0ELi128EEEEEEEEEvNT_6ParamsE$_ZN4cute3eso3ESOILb1ELb0EJNS_5tupleIJNS2_IJNS_1CILi8EEENS3_ILi1EEEEEENS2_IJNS3_ILi2EEEEEEEEENS2_IJNS2_IJS5_NS3_ILi0EEEEEENS2_IJiEEEEEEEEC2ERKS9_RKSD_:
[----:B------:R-:W-:Y:S02]  /*7d10*/  IADD3 R2, R67, -c[0x0][0x20], RZ ;  /* 0x8000080043027a10 */ /* 0x000fe40007ffe0ff */
[----:B------:R-:W-:-:S03]  /*7d20*/  MOV R9, 0x0 ;  /* 0x0000000000097802 */ /* 0x000fc60000000f00 */
[----:B------:R1:W-:Y:S01]  /*7d30*/  STL [R2], R3 ;  /* 0x0000000302007387 */ /* 0x0003e20000100800 */
[----:B------:R-:W-:Y:S05]  /*7d40*/  RET.REL.NODEC R8 `(_ZN7cutlass13device_kernelIN5flash19enable_sm80_to_sm89INS1_16FlashAttnBwdSm80INS1_25CollectiveMainloopBwdSm80ILi2ELi2EN4cute5tupleIJNS5_1CILi128EEES8_NS7_ILi64EEEEEENS_10bfloat16_tEfNS_4arch4Sm80ELb0ELb1ELb1ELb0ELb0ELb0ELb0ELb0ELi2ELi4ELi4ELi4ELb0EEENS1_24CollectiveEpilogueBwdGQAISA_fSD_Li256ELb0ELb0EEENS1_19SingleTileSchedulerILb0ELb0ELb0ELi128EEEEEEEEEvNT_6ParamsE) ;  /* 0xffff82b008007950 */ /* 0x000fea0003c3ffff */
        .type           $_ZN7cutlass13device_kernelIN5flash19enable_sm80_to_sm89INS1_16FlashAttnBwdSm80INS1_25CollectiveMainloopBwdSm80ILi2ELi2EN4cute5tupleIJNS5_1CILi128EEES8_NS7_ILi64EEEEEENS_10bfloat16_tEfNS_4arch4Sm80ELb0ELb1ELb1ELb0ELb0ELb0ELb0ELb0ELi2ELi4ELi4ELi4ELb0EEENS1_24CollectiveEpilogueBwdGQAISA_fSD_Li256ELb0ELb0EEENS1_19SingleTileSchedulerILb0ELb0ELb0ELi128EEEEEEEEEvNT_6ParamsE$_ZN4cute3eso3ESOILb1ELb0EJNS_5tupleIJNS2_IJNS_1CILi8EEENS3_ILi1EEEEEENS3_ILi2EEEEEENS2_IJNS2_IJS5_NS3_ILi0EEEEEEiEEEEEC2ERKS8_RKSB_,@function
        .size           $_ZN7cutlass13device_kernelIN5flash19enable_sm80_to_sm89INS1_16FlashAttnBwdSm80INS1_25CollectiveMainloopBwdSm80ILi2ELi2EN4cute5tupleIJNS5_1CILi128EEES8_NS7_ILi64EEEEEENS_10bfloat16_tEfNS_4arch4Sm80ELb0ELb1ELb1ELb0ELb0ELb0ELb0ELb0ELi2ELi4ELi4ELi4ELb0EEENS1_24CollectiveEpilogueBwdGQAISA_fSD_Li256ELb0ELb0EEENS1_19SingleTileSchedulerILb0ELb0ELb0ELi128EEEEEEEEEvNT_6ParamsE$_ZN4cute3eso3ESOILb1ELb0EJNS_5tupleIJNS2_IJNS_1CILi8EEENS3_ILi1EEEEEENS3_ILi2EEEEEENS2_IJNS2_IJS5_NS3_ILi0EEEEEEiEEEEEC2ERKS8_RKSB_,($_ZN7cutlass13device_kernelIN5flash19enable_sm80_to_sm89INS1_16FlashAttnBwdSm80INS1_25CollectiveMainloopBwdSm80ILi2ELi2EN4cute5tupleIJNS5_1CILi128EEES8_NS7_ILi64EEEEEENS_10bfloat16_tEfNS_4arch4Sm80ELb0ELb1ELb1ELb0ELb0ELb0ELb0ELb0ELi2ELi4ELi4ELi4ELb0EEENS1_24CollectiveEpilogueBwdGQAISA_fSD_Li256ELb0ELb0EEENS1_19SingleTileSchedulerILb0ELb0ELb0ELi128EEEEEEEEEvNT_6ParamsE$_ZN4cute3eso3ESOILb1ELb0EJNS_5tupleIJNS2_IJNS_1CILi8EEENS3_ILi1EEEEEENS3_ILi2EEENS2_IJS7_S7_EEEEEENS2_IJNS2_IJS5_NS3_ILi0EEEEEENS3_ILi4096EEENS2_IJiiEEEEEEEEC2ERKS9_RKSE_ - $_ZN7cutlass13device_kernelIN5flash19enable_sm80_to_sm89INS1_16FlashAttnBwdSm80INS1_25CollectiveMainloopBwdSm80ILi2ELi2EN4cute5tupleIJNS5_1CILi128EEES8_NS7_ILi64EEEEEENS_10bfloat16_tEfNS_4arch4Sm80ELb0ELb1ELb1ELb0ELb0ELb0ELb0ELb0ELi2ELi4ELi4ELi4ELb0EEENS1_24CollectiveEpilogueBwdGQAISA_fSD_Li256ELb0ELb0EEENS1_19SingleTileSchedulerILb0ELb0ELb0ELi128EEEEEEEEEvNT_6ParamsE$_ZN4cute3eso3ESOILb1ELb0EJNS_5tupleIJNS2_IJNS_1CILi8EEENS3_ILi1EEEEEENS3_ILi2EEEEEENS2_IJNS2_IJS5_NS3_ILi0EEEEEEiEEEEEC2ERKS8_RKSB_)
$_ZN7cutlass13device_kernelIN5flash19enable_sm80_to_sm89INS1_16FlashAttnBwdSm80INS1_25CollectiveMainloopBwdSm80ILi2ELi2EN4cute5tupleIJNS5_1CILi128EEES8_NS7_ILi64EEEEEENS_10bfloat16_tEfNS_4arch4Sm80ELb0ELb1ELb1ELb0ELb0ELb0ELb0ELb0ELi2ELi4ELi4ELi4ELb0EEENS1_24CollectiveEpilogueBwdGQAISA_fSD_Li256ELb0ELb0EEENS1_19SingleTileSchedulerILb0ELb0ELb0ELi128EEEEEEEEEvNT_6ParamsE$_ZN4cute3eso3ESOILb1ELb0EJNS_5tupleIJNS2_IJNS_1CILi8EEENS3_ILi1EEEEEENS3_ILi2EEEEEENS2_IJNS2_IJS5_NS3_ILi0EEEEEEiEEEEEC2ERKS8_RKSB_:
[----:B------:R-:W-:Y:S02]  /*7d50*/  IADD3 R2, R67, -c[0x0][0x20], RZ ;  /* 0x8000080043027a10 */ /* 0x000fe40007ffe0ff */
[----:B------:R-:W-:-:S03]  /*7d60*/  MOV R9, 0x0 ;  /* 0x0000000000097802 */ /* 0x000fc60000000f00 */
[----:B------:R1:W-:Y:S01]  /*7d70*/  STL [R2], R3 ;  /* 0x0000000302007387 */ /* 0x0003e20000100800 */
[----:B------:R-:W-:Y:S05]  /*7d80*/  RET.REL.NODEC R8 `(_ZN7cutlass13device_kernelIN5flash19enable_sm80_to_sm89INS1_16FlashAttnBwdSm80INS1_25CollectiveMainloopBwdSm80ILi2ELi2EN4cute5tupleIJNS5_1CILi128EEES8_NS7_ILi64EEEEEENS_10bfloat16_tEfNS_4arch4Sm80ELb0ELb1ELb1ELb0ELb0ELb0ELb0ELb0ELi2ELi4ELi4ELi4ELb0EEENS1_24CollectiveEpilogueBwdGQAISA_fSD_Li256ELb0ELb0EEENS1_19SingleTileSchedulerILb0ELb0ELb0ELi128EEEEEEEEEvNT_6ParamsE) ;  /* 0xffff827008007950 */ /* 0x000fea0003c3ffff */
        .type           $_ZN7cutlass13device_kernelIN5flash19enable_sm80_to_sm89INS1_16FlashAttnBwdSm80INS1_25CollectiveMainloopBwdSm80ILi2ELi2EN4cute5tupleIJNS5_1CILi128EEES8_NS7_ILi64EEEEEENS_10bfloat16_tEfNS_4arch4Sm80ELb0ELb1ELb1ELb0ELb0ELb0ELb0ELb0ELi2ELi4ELi4ELi4ELb0EEENS1_24CollectiveEpilogueBwdGQAISA_fSD_Li256ELb0ELb0EEENS1_19SingleTileSchedulerILb0ELb0ELb0ELi128EEEEEEEEEvNT_6ParamsE$_ZN4cute3eso3ESOILb1ELb0EJNS_5tupleIJNS2_IJNS_1CILi8EEENS3_ILi1EEEEEENS3_ILi2EEENS2_IJS7_S7_EEEEEENS2_IJNS2_IJS5_NS3_ILi0EEEEEENS3_ILi4096EEENS2_IJiiEEEEEEEEC2ERKS9_RKSE_,@function
        .size           $_ZN7cutlass13device_kernelIN5flash19enable_sm80_to_sm89INS1_16FlashAttnBwdSm80INS1_25CollectiveMainloopBwdSm80ILi2ELi2EN4cute5tupleIJNS5_1CILi128EEES8_NS7_ILi64EEEEEENS_10bfloat16_tEfNS_4arch4Sm80ELb0ELb1ELb1ELb0ELb0ELb0ELb0ELb0ELi2ELi4ELi4ELi4ELb0EEENS1_24CollectiveEpilogueBwdGQAISA_fSD_Li256ELb0ELb0EEENS1_19SingleTileSchedulerILb0ELb0ELb0ELi128EEEEEEEEEvNT_6ParamsE$_ZN4cute3eso3ESOILb1ELb0EJNS_5tupleIJNS2_IJNS_1CILi8EEENS3_ILi1EEEEEENS3_ILi2EEENS2_IJS7_S7_EEEEEENS2_IJNS2_IJS5_NS3_ILi0EEEEEENS3_ILi4096EEENS2_IJiiEEEEEEEEC2ERKS9_RKSE_,($_ZN7cutlass13device_kernelIN5flash19enable_sm80_to_sm89INS1_16FlashAttnBwdSm80INS1_25CollectiveMainloopBwdSm80ILi2ELi2EN4cute5tupleIJNS5_1CILi128EEES8_NS7_ILi64EEEEEENS_10bfloat16_tEfNS_4arch4Sm80ELb0ELb1ELb1ELb0ELb0ELb0ELb0ELb0ELi2ELi4ELi4ELi4ELb0EEENS1_24CollectiveEpilogueBwdGQAISA_fSD_Li256ELb0ELb0EEENS1_19SingleTileSchedulerILb0ELb0ELb0ELi128EEEEEEEEEvNT_6ParamsE$_ZN4cute3eso3ESOILb1ELb0EJNS_5tupleIJNS2_IJNS_1CILi8EEENS3_ILi1EEEEEENS3_ILi2EEES4_EEENS2_IJNS2_IJS5_NS3_ILi0EEEEEEiNS3_ILi1024EEEEEEEEC2ERKS8_RKSC_ - $_ZN7cutlass13device_kernelIN5flash19enable_sm80_to_sm89INS1_16FlashAttnBwdSm80INS1_25CollectiveMainloopBwdSm80ILi2ELi2EN4cute5tupleIJNS5_1CILi128EEES8_NS7_ILi64EEEEEENS_10bfloat16_tEfNS_4arch4Sm80ELb0ELb1ELb1ELb0ELb0ELb0ELb0ELb0ELi2ELi4ELi4ELi4ELb0EEENS1_24CollectiveEpilogueBwdGQAISA_fSD_Li256ELb0ELb0EEENS1_19SingleTileSchedulerILb0ELb0ELb0ELi128EEEEEEEEEvNT_6ParamsE$_ZN4cute3eso3ESOILb1ELb0EJNS_5tupleIJNS2_IJNS_1CILi8EEENS3_ILi1EEEEEENS3_ILi2EEENS2_IJS7_S7_EEEEEENS2_IJNS2_IJS5_NS3_ILi0EEEEEENS3_ILi4096EEENS2_IJiiEEEEEEEEC2ERKS9_RKSE_)
$_ZN7cutlass13device_kernelIN5flash19enable_sm80_to_sm89INS1_16FlashAttnBwdSm80INS1_25CollectiveMainloopBwdSm80ILi2ELi2EN4cute5tupleIJNS5_1CILi128EEES8_NS7_ILi64EEEEEENS_10bfloat16_tEfNS_4arch4Sm80ELb0ELb1ELb1ELb0ELb0ELb0ELb0ELb0ELi2ELi4ELi4ELi4ELb0EEENS1_24CollectiveEpilogueBwdGQAISA_fSD_Li256ELb0ELb0EEENS1_19SingleTileSchedulerILb0ELb0ELb0ELi128EEEEEEEEEvNT_6ParamsE$_ZN4cute3eso3ESOILb1ELb0EJNS_5tupleIJNS2_IJNS_1CILi8EEENS3_ILi1EEEEEENS3_ILi2EEENS2_IJS7_S7_EEEEEENS2_IJNS2_IJS5_NS3_ILi0EEEEEENS3_ILi4096EEENS2_IJiiEEEEEEEEC2ERKS9_RKSE_:
[----:B------:R-:W-:Y:S01]  /*7d90*/  IADD3 R3, R25, -c[0x0][0x20], RZ ;  /* 0x8000080019037a10 */ /* 0x000fe20007ffe0ff */
[----:B------:R-:W-:Y:S01]  /*7da0*/  IMAD.MOV.U32 R12, RZ, RZ, R6 ;  /* 0x000000ffff0c7224 */ /* 0x000fe200078e0006 */
[----:B------:R-:W-:-:S03]  /*7db0*/  MOV R13, 0x0 ;  /* 0x00000000000d7802 */ /* 0x000fc60000000f00 */
[----:B------:R1:W-:Y:S04]  /*7dc0*/  STL [R3], R2 ;  /* 0x0000000203007387 */ /* 0x0003e80000100800 */
[----:B------:R1:W-:Y:S01]  /*7dd0*/  STL [R3+0x4], R8 ;  /* 0x0000040803007387 */ /* 0x0003e20000100800 */
[----:B------:R-:W-:Y:S05]  /*7de0*/  RET.REL.NODEC R12 `(_ZN7cutlass13device_kernelIN5flash19enable_sm80_to_sm89INS1_16FlashAttnBwdSm80INS1_25CollectiveMainloopBwdSm80ILi2ELi2EN4cute5tupleIJNS5_1CILi128EEES8_NS7_ILi64EEEEEENS_10bfloat16_tEfNS_4arch4Sm80ELb0ELb1ELb1ELb0ELb0ELb0ELb0ELb0ELi2ELi4ELi4ELi4ELb0EEENS1_24CollectiveEpilogueBwdGQAISA_fSD_Li256ELb0ELb0EEENS1_19SingleTileSchedulerILb0ELb0ELb0ELi128EEEEEEEEEvNT_6ParamsE) ;  /* 0xffff82100c007950 */ /* 0x000fea0003c3ffff */
        .type           $_ZN7cutlass13device_kernelIN5flash19enable_sm80_to_sm89INS1_16FlashAttnBwdSm80INS1_25CollectiveMainloopBwdSm80ILi2ELi2EN4cute5tupleIJNS5_1CILi128EEES8_NS7_ILi64EEEEEENS_10bfloat16_tEfNS_4arch4Sm80ELb0ELb1ELb1ELb0ELb0ELb0ELb0ELb0ELi2ELi4ELi4ELi4ELb0EEENS1_24CollectiveEpilogueBwdGQAISA_fSD_Li256ELb0ELb0EEENS1_19SingleTileSchedulerILb0ELb0ELb0ELi128EEEEEEEEEvNT_6ParamsE$_ZN4cute3eso3ESOILb1ELb0EJNS_5tupleIJNS2_IJNS_1CILi8EEENS3_ILi1EEEEEENS3_ILi2EEES4_EEENS2_IJNS2_IJS5_NS3_ILi0EEEEEEiNS3_ILi1024EEEEEEEEC2ERKS8_RKSC_,@function
        .size           $_ZN7cutlass13device_kernelIN5flash19enable_sm80_to_sm89INS1_16FlashAttnBwdSm80INS1_25CollectiveMainloopBwdSm80ILi2ELi2EN4cute5tupleIJNS5_1CILi128EEES8_NS7_ILi64EEEEEENS_10bfloat16_tEfNS_4arch4Sm80ELb0ELb1ELb1ELb0ELb0ELb0ELb0ELb0ELi2ELi4ELi4ELi4ELb0EEENS1_24CollectiveEpilogueBwdGQAISA_fSD_Li256ELb0ELb0EEENS1_19SingleTileSchedulerILb0ELb0ELb0ELi128EEEEEEEEEvNT_6ParamsE$_ZN4cute3eso3ESOILb1ELb0EJNS_5tupleIJNS2_IJNS_1CILi8EEENS3_ILi1EEEEEENS3_ILi2EEES4_EEENS2_IJNS2_IJS5_NS3_ILi0EEEEEEiNS3_ILi1024EEEEEEEEC2ERKS8_RKSC_,($_ZN7cutlass13device_kernelIN5flash19enable_sm80_to_sm89INS1_16FlashAttnBwdSm80INS1_25CollectiveMainloopBwdSm80ILi2ELi2EN4cute5tupleIJNS5_1CILi128EEES8_NS7_ILi64EEEEEENS_10bfloat16_tEfNS_4arch4Sm80ELb0ELb1ELb1ELb0ELb0ELb0ELb0ELb0ELi2ELi4ELi4ELi4ELb0EEENS1_24CollectiveEpilogueBwdGQAISA_fSD_Li256ELb0ELb0EEENS1_19SingleTileSchedulerILb0ELb0ELb0ELi128EEEEEEEEEvNT_6ParamsE$_ZN4cute3eso3ESOILb1ELb0EJNS_5tupleIJNS2_IJNS_1CILi8EEENS3_ILi1EEEEEENS3_ILi4EEES5_EEENS2_IJNS2_IJS5_NS3_ILi0EEEEEElS9_EEEEEC2ERKS8_RKSB_ - $_ZN7cutlass13device_kernelIN5flash19enable_sm80_to_sm89INS1_16FlashAttnBwdSm80INS1_25CollectiveMainloopBwdSm80ILi2ELi2EN4cute5tupleIJNS5_1CILi128EEES8_NS7_ILi64EEEEEENS_10bfloat16_tEfNS_4arch4Sm80ELb0ELb1ELb1ELb0ELb0ELb0ELb0ELb0ELi2ELi4ELi4ELi4ELb0EEENS1_24CollectiveEpilogueBwdGQAISA_fSD_Li256ELb0ELb0EEENS1_19SingleTileSchedulerILb0ELb0ELb0ELi128EEEEEEEEEvNT_6ParamsE$_ZN4cute3eso3ESOILb1ELb0EJNS_5tupleIJNS2_IJNS_1CILi8EEENS3_ILi1EEEEEENS3_ILi2EEES4_EEENS2_IJNS2_IJS5_NS3_ILi0EEEEEEiNS3_ILi1024EEEEEEEEC2ERKS8_RKSC_)
$_ZN7cutlass13device_kernelIN5flash19enable_sm80_to_sm89INS1_16FlashAttnBwdSm80INS1_25CollectiveMainloopBwdSm80ILi2ELi2EN4cute5tupleIJNS5_1CILi128EEES8_NS7_ILi64EEEEEENS_10bfloat16_tEfNS_4arch4Sm80ELb0ELb1ELb1ELb0ELb0ELb0ELb0ELb0ELi2ELi4ELi4ELi4ELb0EEENS1_24CollectiveEpilogueBwdGQAISA_fSD_Li256ELb0ELb0EEENS1_19SingleTileSchedulerILb0ELb0ELb0ELi128EEEEEEEEEvNT_6ParamsE$_ZN4cute3eso3ESOILb1ELb0EJNS_5tupleIJNS2_IJNS_1CILi8EEENS3_ILi1EEEEEENS3_ILi2EEES4_EEENS2_IJNS2_IJS5_NS3_ILi0EEEEEEiNS3_ILi1024EEEEEEEEC2ERKS8_RKSC_:
[----:B------:R-:W-:Y:S02]  /*7df0*/  IADD3 R2, R25, -c[0x0][0x20], RZ ;  /* 0x8000080019027a10 */ /* 0x000fe40007ffe0ff */
[----:B------:R-:W-:-:S03]  /*7e00*/  MOV R9, 0x0 ;  /* 0x0000000000097802 */ /* 0x000fc60000000f00 */
[----:B------:R1:W-:Y:S01]  /*7e10*/  STL [R2], R3 ;  /* 0x0000000302007387 */ /* 0x0003e20000100800 */
[----:B------:R-:W-:Y:S05]  /*7e20*/  RET.REL.NODEC R8 `(_ZN7cutlass13device_kernelIN5flash19enable_sm80_to_sm89INS1_16FlashAttnBwdSm80INS1_25CollectiveMainloopBwdSm80ILi2ELi2EN4cute5tupleIJNS5_1CILi128EEES8_NS7_ILi64EEEEEENS_10bfloat16_tEfNS_4arch4Sm80ELb0ELb1ELb1ELb0ELb0ELb0ELb0ELb0ELi2ELi4ELi4ELi4ELb0EEENS1_24CollectiveEpilogueBwdGQAISA_fSD_Li256ELb0ELb0EEENS1_19SingleTileSchedulerILb0ELb0ELb0ELi128EEEEEEEEEvNT_6ParamsE) ;  /* 0xffff81d008007950 */ /* 0x000fea0003c3ffff */
        .type           $_ZN7cutlass13device_kernelIN5flash19enable_sm80_to_sm89INS1_16FlashAttnBwdSm80INS1_25CollectiveMainloopBwdSm80ILi2ELi2EN4cute5tupleIJNS5_1CILi128EEES8_NS7_ILi64EEEEEENS_10bfloat16_tEfNS_4arch4Sm80ELb0ELb1ELb1ELb0ELb0ELb0ELb0ELb0ELi2ELi4ELi4ELi4ELb0EEENS1_24CollectiveEpilogueBwdGQAISA_fSD_Li256ELb0ELb0EEENS1_19SingleTileSchedulerILb0ELb0ELb0ELi128EEEEEEEEEvNT_6ParamsE$_ZN4cute3eso3ESOILb1ELb0EJNS_5tupleIJNS2_IJNS_1CILi8EEENS3_ILi1EEEEEENS3_ILi4EEES5_EEENS2_IJNS2_IJS5_NS3_ILi0EEEEEElS9_EEEEEC2ERKS8_RKSB_,@function
        .size           $_ZN7cutlass13device_kernelIN5flash19enable_sm80_to_sm89INS1_16FlashAttnBwdSm80INS1_25CollectiveMainloopBwdSm80ILi2ELi2EN4cute5tupleIJNS5_1CILi128EEES8_NS7_ILi64EEEEEENS_10bfloat16_tEfNS_4arch4Sm80ELb0ELb1ELb1ELb0ELb0ELb0ELb0ELb0ELi2ELi4ELi4ELi4ELb0EEENS1_24CollectiveEpilogueBwdGQAISA_fSD_Li256ELb0ELb0EEENS1_19SingleTileSchedulerILb0ELb0ELb0ELi128EEEEEEEEEvNT_6ParamsE$_ZN4cute3eso3ESOILb1ELb0EJNS_5tupleIJNS2_IJNS_1CILi8EEENS3_ILi1EEEEEENS3_ILi4EEES5_EEENS2_IJNS2_IJS5_NS3_ILi0EEEEEElS9_EEEEEC2ERKS8_RKSB_,($_ZN7cutlass13device_kernelIN5flash19enable_sm80_to_sm89INS1_16FlashAttnBwdSm80INS1_25CollectiveMainloopBwdSm80ILi2ELi2EN4cute5tupleIJNS5_1CILi128EEES8_NS7_ILi64EEEEEENS_10bfloat16_tEfNS_4arch4Sm80ELb0ELb1ELb1ELb0ELb0ELb0ELb0ELb0ELi2ELi4ELi4ELi4ELb0EEENS1_24CollectiveEpilogueBwdGQAISA_fSD_Li256ELb0ELb0EEENS1_19SingleTileSchedulerILb0ELb0ELb0ELi128EEEEEEEEEvNT_6ParamsE$_ZN4cute3eso3ESOILb1ELb0EJNS_5tupleIJNS_1CILi0EEES4_EEEiEEC2ERKS5_RKi - $_ZN7cutlass13device_kernelIN5flash19enable_sm80_to_sm89INS1_16FlashAttnBwdSm80INS1_25CollectiveMainloopBwdSm80ILi2ELi2EN4cute5tupleIJNS5_1CILi128EEES8_NS7_ILi64EEEEEENS_10bfloat16_tEfNS_4arch4Sm80ELb0ELb1ELb1ELb0ELb0ELb0ELb0ELb0ELi2ELi4ELi4ELi4ELb0EEENS1_24CollectiveEpilogueBwdGQAISA_fSD_Li256ELb0ELb0EEENS1_19SingleTileSchedulerILb0ELb0ELb0ELi128EEEEEEEEEvNT_6ParamsE$_ZN4cute3eso3ESOILb1ELb0EJNS_5tupleIJNS2_IJNS_1CILi8EEENS3_ILi1EEEEEENS3_ILi4EEES5_EEENS2_IJNS2_IJS5_NS3_ILi0EEEEEElS9_EEEEEC2ERKS8_RKSB_)
$_ZN7cutlass13device_kernelIN5flash19enable_sm80_to_sm89INS1_16FlashAttnBwdSm80INS1_25CollectiveMainloopBwdSm80ILi2ELi2EN4cute5tupleIJNS5_1CILi128EEES8_NS7_ILi64EEEEEENS_10bfloat16_tEfNS_4arch4Sm80ELb0ELb1ELb1ELb0ELb0ELb0ELb0ELb0ELi2ELi4ELi4ELi4ELb0EEENS1_24CollectiveEpilogueBwdGQAISA_fSD_Li256ELb0ELb0EEENS1_19SingleTileSchedulerILb0ELb0ELb0ELi128EEEEEEEEEvNT_6ParamsE$_ZN4cute3eso3ESOILb1ELb0EJNS_5tupleIJNS2_IJNS_1CILi8EEENS3_ILi1EEEEEENS3_ILi4EEES5_EEENS2_IJNS2_IJS5_NS3_ILi0EEEEEElS9_EEEEEC2ERKS8_RKSB_:
[----:B------:R-:W-:Y:S01]  /*7e30*/  IADD3 R3, R81, -c[0x0][0x20], RZ ;  /* 0x8000080051037a10 */ /* 0x000fe20007ffe0ff */
[----:B------:R-:W-:Y:S01]  /*7e40*/  IMAD.MOV.U32 R78, RZ, RZ, R2 ;  /* 0x000000ffff4e7224 */ /* 0x000fe200078e0002 */
[----:B------:R-:W-:Y:S01]  /*7e50*/  MOV R88, R6 ;  /* 0x0000000600587202 */ /* 0x000fe20000000f00 */
[----:B------:R-:W-:Y:S01]  /*7e60*/  IMAD.MOV.U32 R79, RZ, RZ, R5 ;  /* 0x000000ffff4f7224 */ /* 0x000fe200078e0005 */
[----:B------:R-:W-:-:S04]  /*7e70*/  MOV R89, 0x0 ;  /* 0x0000000000597802 */ /* 0x000fc80000000f00 */
[----:B------:R1:W-:Y:S01]  /*7e80*/  STL.64 [R3], R78 ;  /* 0x0000004e03007387 */ /* 0x0003e20000100a00 */
[----:B------:R-:W-:Y:S05]  /*7e90*/  RET.REL.NODEC R88 `(_ZN7cutlass13device_kernelIN5flash19enable_sm80_to_sm89INS1_16FlashAttnBwdSm80INS1_25CollectiveMainloopBwdSm80ILi2ELi2EN4cute5tupleIJNS5_1CILi128EEES8_NS7_ILi64EEEEEENS_10bfloat16_tEfNS_4arch4Sm80ELb0ELb1ELb1ELb0ELb0ELb0ELb0ELb0ELi2ELi4ELi4ELi4ELb0EEENS1_24CollectiveEpilogueBwdGQAISA_fSD_Li256ELb0ELb0EEENS1_19SingleTileSchedulerILb0ELb0ELb0ELi128EEEEEEEEEvNT_6ParamsE) ;  /* 0xffff816058007950 */ /* 0x000fea0003c3ffff */
        .type           $_ZN7cutlass13device_kernelIN5flash19enable_sm80_to_sm89INS1_16FlashAttnBwdSm80INS1_25CollectiveMainloopBwdSm80ILi2ELi2EN4cute5tupleIJNS5_1CILi128EEES8_NS7_ILi64EEEEEENS_10bfloat16_tEfNS_4arch4Sm80ELb0ELb1ELb1ELb0ELb0ELb0ELb0ELb0ELi2ELi4ELi4ELi4ELb0EEENS1_24CollectiveEpilogueBwdGQAISA_fSD_Li256ELb0ELb0EEENS1_19SingleTileSchedulerILb0ELb0ELb0ELi128EEEEEEEEEvNT_6ParamsE$_ZN4cute3eso3ESOILb1ELb0EJNS_5tupleIJNS_1CILi0EEES4_EEEiEEC2ERKS5_RKi,@function
        .size           $_ZN7cutlass13device_kernelIN5flash19enable_sm80_to_sm89INS1_16FlashAttnBwdSm80INS1_25CollectiveMainloopBwdSm80ILi2ELi2EN4cute5tupleIJNS5_1CILi128EEES8_NS7_ILi64EEEEEENS_10bfloat16_tEfNS_4arch4Sm80ELb0ELb1ELb1ELb0ELb0ELb0ELb0ELb0ELi2ELi4ELi4ELi4ELb0EEENS1_24CollectiveEpilogueBwdGQAISA_fSD_Li256ELb0ELb0EEENS1_19SingleTileSchedulerILb0ELb0ELb0ELi128EEEEEEEEEvNT_6ParamsE$_ZN4cute3eso3ESOILb1ELb0EJNS_5tupleIJNS_1CILi0EEES4_EEEiEEC2ERKS5_RKi,($_ZN7cutlass13device_kernelIN5flash19enable_sm80_to_sm89INS1_16FlashAttnBwdSm80INS1_25CollectiveMainloopBwdSm80ILi2ELi2EN4cute5tupleIJNS5_1CILi128EEES8_NS7_ILi64EEEEEENS_10bfloat16_tEfNS_4arch4Sm80ELb0ELb1ELb1ELb0ELb0ELb0ELb0ELb0ELi2ELi4ELi4ELi4ELb0EEENS1_24CollectiveEpilogueBwdGQAISA_fSD_Li256ELb0ELb0EEENS1_19SingleTileSchedulerILb0ELb0ELb0ELi128EEEEEEEEEvNT_6ParamsE$_ZN4cute3eso3ESOILb1ELb0EJNS_5tupleIJNS_1CILi16EEENS3_ILi2EEES5_S5_NS3_ILi4EEES5_EEENS2_IJNS3_ILi1EEEiiiNS3_ILi144EEENS3_ILi512EEEEEEEEC2ERKS7_RKSB_ - $_ZN7cutlass13device_kernelIN5flash19enable_sm80_to_sm89INS1_16FlashAttnBwdSm80INS1_25CollectiveMainloopBwdSm80ILi2ELi2EN4cute5tupleIJNS5_1CILi128EEES8_NS7_ILi64EEEEEENS_10bfloat16_tEfNS_4arch4Sm80ELb0ELb1ELb1ELb0ELb0ELb0ELb0ELb0ELi2ELi4ELi4ELi4ELb0EEENS1_24CollectiveEpilogueBwdGQAISA_fSD_Li256ELb0ELb0EEENS1_19SingleTileSchedulerILb0ELb0ELb0ELi128EEEEEEEEEvNT_6ParamsE$_ZN4cute3eso3ESOILb1ELb0EJNS_5tupleIJNS_1CILi0EEES4_EEEiEEC2ERKS5_RKi)
$_ZN7cutlass13device_kernelIN5flash19enable_sm80_to_sm89INS1_16FlashAttnBwdSm80INS1_25CollectiveMainloopBwdSm80ILi2ELi2EN4cute5tupleIJNS5_1CILi128EEES8_NS7_ILi64EEEEEENS_10bfloat16_tEfNS_4arch4Sm80ELb0ELb1ELb1ELb0ELb0ELb0ELb0ELb0ELi2ELi4ELi4ELi4ELb0EEENS1_24CollectiveEpilogueBwdGQAISA_fSD_Li256ELb0ELb0EEENS1_19SingleTileSchedulerILb0ELb0ELb0ELi128EEEEEEEEEvNT_6ParamsE$_ZN4cute3eso3ESOILb1ELb0EJNS_5tupleIJNS_1CILi0EEES4_EEEiEEC2ERKS5_RKi:
[----:B------:R-:W-:Y:S02]  /*7ea0*/  IADD3 R2, R67, -c[0x0][0x20], RZ ;  /* 0x8000080043027a10 */ /* 0x000fe40007ffe0ff */
[----:B------:R-:W-:-:S03]  /*7eb0*/  MOV R5, 0x0 ;  /* 0x0000000000057802 */ /* 0x000fc60000000f00 */
[----:B------:R1:W-:Y:S01]  /*7ec0*/  STL [R2], R3 ;  /* 0x0000000302007387 */ /* 0x0003e20000100800 */
[----:B------:R-:W-:Y:S05]  /*7ed0*/  RET.REL.NODEC R4 `(_ZN7cutlass13device_kernelIN5flash19enable_sm80_to_sm89INS1_16FlashAttnBwdSm80INS1_25CollectiveMainloopBwdSm80ILi2ELi2EN4cute5tupleIJNS5_1CILi128EEES8_NS7_ILi64EEEEEENS_10bfloat16_tEfNS_4arch4Sm80ELb0ELb1ELb1ELb0ELb0ELb0ELb0ELb0ELi2ELi4ELi4ELi4ELb0EEENS1_24CollectiveEpilogueBwdGQAISA_fSD_Li256ELb0ELb0EEENS1_19SingleTileSchedulerILb0ELb0ELb0ELi128EEEEEEEEEvNT_6ParamsE) ;  /* 0xffff812004007950 */ /* 0x000fea0003c3ffff */
        .type           $_ZN7cutlass13device_kernelIN5flash19enable_sm80_to_sm89INS1_16FlashAttnBwdSm80INS1_25CollectiveMainloopBwdSm80ILi2ELi2EN4cute5tupleIJNS5_1CILi128EEES8_NS7_ILi64EEEEEENS_10bfloat16_tEfNS_4arch4Sm80ELb0ELb1ELb1ELb0ELb0ELb0ELb0ELb0ELi2ELi4ELi4ELi4ELb0EEENS1_24CollectiveEpilogueBwdGQAISA_fSD_Li256ELb0ELb0EEENS1_19SingleTileSchedulerILb0ELb0ELb0ELi128EEEEEEEEEvNT_6ParamsE$_ZN4cute3eso3ESOILb1ELb0EJNS_5tupleIJNS_1CILi16EEENS3_ILi2EEES5_S5_NS3_ILi4EEES5_EEENS2_IJNS3_ILi1EEEiiiNS3_ILi144EEENS3_ILi512EEEEEEEEC2ERKS7_RKSB_,@function
        .size           $_ZN7cutlass13device_kernelIN5flash19enable_sm80_to_sm89INS1_16FlashAttnBwdSm80INS1_25CollectiveMainloopBwdSm80ILi2ELi2EN4cute5tupleIJNS5_1CILi128EEES8_NS7_ILi64EEEEEENS_10bfloat16_tEfNS_4arch4Sm80ELb0ELb1ELb1ELb0ELb0ELb0ELb0ELb0ELi2ELi4ELi4ELi4ELb0EEENS1_24CollectiveEpilogueBwdGQAISA_fSD_Li256ELb0ELb0EEENS1_19SingleTileSchedulerILb0ELb0ELb0ELi128EEEEEEEEEvNT_6ParamsE$_ZN4cute3eso3ESOILb1ELb0EJNS_5tupleIJNS_1CILi16EEENS3_ILi2EEES5_S5_NS3_ILi4EEES5_EEENS2_IJNS3_ILi1EEEiiiNS3_ILi144EEENS3_ILi512EEEEEEEEC2ERKS7_RKSB_,($_ZN7cutlass13device_kernelIN5flash19enable_sm80_to_sm89INS1_16FlashAttnBwdSm80INS1_25CollectiveMainloopBwdSm80ILi2ELi2EN4cute5tupleIJNS5_1CILi128EEES8_NS7_ILi64EEEEEENS_10bfloat16_tEfNS_4arch4Sm80ELb0ELb1ELb1ELb0ELb0ELb0ELb0ELb0ELi2ELi4ELi4ELi4ELb0EEENS1_24CollectiveEpilogueBwdGQAISA_fSD_Li256ELb0ELb0EEENS1_19SingleTileSchedulerILb0ELb0ELb0ELi128EEEEEEEEEvNT_6ParamsE$_ZN4cute3eso3ESOILb1ELb0EJNS_5tupleIJNS_1CILi1EEENS2_IJS4_NS3_ILi2EEES5_EEEEEENS2_IJNS3_ILi0EEENS2_IJS4_NS3_ILi256EEEiEEEEEEEEC2ERKS7_RKSB_ - $_ZN7cutlass13device_kernelIN5flash19enable_sm80_to_sm89INS1_16FlashAttnBwdSm80INS1_25CollectiveMainloopBwdSm80ILi2ELi2EN4cute5tupleIJNS5_1CILi128EEES8_NS7_ILi64EEEEEENS_10bfloat16_tEfNS_4arch4Sm80ELb0ELb1ELb1ELb0ELb0ELb0ELb0ELb0ELi2ELi4ELi4ELi4ELb0EEENS1_24CollectiveEpilogueBwdGQAISA_fSD_Li256ELb0ELb0EEENS1_19SingleTileSchedulerILb0ELb0ELb0ELi128EEEEEEEEEvNT_6ParamsE$_ZN4cute3eso3ESOILb1ELb0EJNS_5tupleIJNS_1CILi16EEENS3_ILi2EEES5_S5_NS3_ILi4EEES5_EEENS2_IJNS3_ILi1EEEiiiNS3_ILi144EEENS3_ILi512EEEEEEEEC2ERKS7_RKSB_)
$_ZN7cutlass13device_kernelIN5flash19enable_sm80_to_sm89INS1_16FlashAttnBwdSm80INS1_25CollectiveMainloopBwdSm80ILi2ELi2EN4cute5tupleIJNS5_1CILi128EEES8_NS7_ILi64EEEEEENS_10bfloat16_tEfNS_4arch4Sm80ELb0ELb1ELb1ELb0ELb0ELb0ELb0ELb0ELi2ELi4ELi4ELi4ELb0EEENS1_24CollectiveEpilogueBwdGQAISA_fSD_Li256ELb0ELb0EEENS1_19SingleTileSchedulerILb0ELb0ELb0ELi128EEEEEEEEEvNT_6ParamsE$_ZN4cute3eso3ESOILb1ELb0EJNS_5tupleIJNS_1CILi16EEENS3_ILi2EEES5_S5_NS3_ILi4EEES5_EEENS2_IJNS3_ILi1EEEiiiNS3_ILi144EEENS3_ILi512EEEEEEEEC2ERKS7_RKSB_:
[----:B------:R-:W-:Y:S02]  /*7ee0*/  IADD3 R4, R59, -c[0x0][0x20], RZ ;  /* 0x800008003b047a10 */ /* 0x000fe40007ffe0ff */
[----:B------:R-:W-:-:S03]  /*7ef0*/  MOV R9, 0x0 ;  /* 0x0000000000097802 */ /* 0x000fc60000000f00 */
[----:B------:R1:W-:Y:S04]  /*7f00*/  STL [R4], R2 ;  /* 0x0000000204007387 */ /* 0x0003e80000100800 */
[----:B------:R1:W-:Y:S04]  /*7f10*/  STL [R4+0x4], R3 ;  /* 0x0000040304007387 */ /* 0x0003e80000100800 */
[----:B------:R1:W-:Y:S01]  /*7f20*/  STL [R4+0x8], R5 ;  /* 0x0000080504007387 */ /* 0x0003e20000100800 */
[----:B------:R-:W-:Y:S05]  /*7f30*/  RET.REL.NODEC R8 `(_ZN7cutlass13device_kernelIN5flash19enable_sm80_to_sm89INS1_16FlashAttnBwdSm80INS1_25CollectiveMainloopBwdSm80ILi2ELi2EN4cute5tupleIJNS5_1CILi128EEES8_NS7_ILi64EEEEEENS_10bfloat16_tEfNS_4arch4Sm80ELb0ELb1ELb1ELb0ELb0ELb0ELb0ELb0ELi2ELi4ELi4ELi4ELb0EEENS1_24CollectiveEpilogueBwdGQAISA_fSD_Li256ELb0ELb0EEENS1_19SingleTileSchedulerILb0ELb0ELb0ELi128EEEEEEEEEvNT_6ParamsE) ;  /* 0xffff80c008007950 */ /* 0x000fea0003c3ffff */
        .type           $_ZN7cutlass13device_kernelIN5flash19enable_sm80_to_sm89INS1_16FlashAttnBwdSm80INS1_25CollectiveMainloopBwdSm80ILi2ELi2EN4cute5tupleIJNS5_1CILi128EEES8_NS7_ILi64EEEEEENS_10bfloat16_tEfNS_4arch4Sm80ELb0ELb1ELb1ELb0ELb0ELb0ELb0ELb0ELi2ELi4ELi4ELi4ELb0EEENS1_24CollectiveEpilogueBwdGQAISA_fSD_Li256ELb0ELb0EEENS1_19SingleTileSchedulerILb0ELb0ELb0ELi128EEEEEEEEEvNT_6ParamsE$_ZN4cute3eso3ESOILb1ELb0EJNS_5tupleIJNS_1CILi1EEENS2_IJS4_NS3_ILi2EEES5_EEEEEENS2_IJNS3_ILi0EEENS2_IJS4_NS3_ILi256EEEiEEEEEEEEC2ERKS7_RKSB_,@function
        .size           $_ZN7cutlass13device_kernelIN5flash19enable_sm80_to_sm89INS1_16FlashAttnBwdSm80INS1_25CollectiveMainloopBwdSm80ILi2ELi2EN4cute5tupleIJNS5_1CILi128EEES8_NS7_ILi64EEEEEENS_10bfloat16_tEfNS_4arch4Sm80ELb0ELb1ELb1ELb0ELb0ELb0ELb0ELb0ELi2ELi4ELi4ELi4ELb0EEENS1_24CollectiveEpilogueBwdGQAISA_fSD_Li256ELb0ELb0EEENS1_19SingleTileSchedulerILb0ELb0ELb0ELi128EEEEEEEEEvNT_6ParamsE$_ZN4cute3eso3ESOILb1ELb0EJNS_5tupleIJNS_1CILi1EEENS2_IJS4_NS3_ILi2EEES5_EEEEEENS2_IJNS3_ILi0EEENS2_IJS4_NS3_ILi256EEEiEEEEEEEEC2ERKS7_RKSB_,($_ZN7cutlass13device_kernelIN5flash19enable_sm80_to_sm89INS1_16FlashAttnBwdSm80INS1_25CollectiveMainloopBwdSm80ILi2ELi2EN4cute5tupleIJNS5_1CILi128EEES8_NS7_ILi64EEEEEENS_10bfloat16_tEfNS_4arch4Sm80ELb0ELb1ELb1ELb0ELb0ELb0ELb0ELb0ELi2ELi4ELi4ELi4ELb0EEENS1_24CollectiveEpilogueBwdGQAISA_fSD_Li256ELb0ELb0EEENS1_19SingleTileSchedulerILb0ELb0ELb0ELi128EEEEEEEEEvNT_6ParamsE$_ZN4cute3eso3ESOILb1ELb0EJNS_5tupleIJNS_1CILi1EEENS3_ILi0EEEEEENS2_IJiEEEEEC2ERKS6_RKS7_ - $_ZN7cutlass13device_kernelIN5flash19enable_sm80_to_sm89INS1_16FlashAttnBwdSm80INS1_25CollectiveMainloopBwdSm80ILi2ELi2EN4cute5tupleIJNS5_1CILi128EEES8_NS7_ILi64EEEEEENS_10bfloat16_tEfNS_4arch4Sm80ELb0ELb1ELb1ELb0ELb0ELb0ELb0ELb0ELi2ELi4ELi4ELi4ELb0EEENS1_24CollectiveEpilogueBwdGQAISA_fSD_Li256ELb0ELb0EEENS1_19SingleTileSchedulerILb0ELb0ELb0ELi128EEEEEEEEEvNT_6ParamsE$_ZN4cute3eso3ESOILb1ELb0EJNS_5tupleIJNS_1CILi1EEENS2_IJS4_NS3_ILi2EEES5_EEEEEENS2_IJNS3_ILi0EEENS2_IJS4_NS3_ILi256EEEiEEEEEEEEC2ERKS7_RKSB_)
$_ZN7cutlass13device_kernelIN5flash19enable_sm80_to_sm89INS1_16FlashAttnBwdSm80INS1_25CollectiveMainloopBwdSm80ILi2ELi2EN4cute5tupleIJNS5_1CILi128EEES8_NS7_ILi64EEEEEENS_10bfloat16_tEfNS_4arch4Sm80ELb0ELb1ELb1ELb0ELb0ELb0ELb0ELb0ELi2ELi4ELi4ELi4ELb0EEENS1_24CollectiveEpilogueBwdGQAISA_fSD_Li256ELb0ELb0EEENS1_19SingleTileSchedulerILb0ELb0ELb0ELi128EEEEEEEEEvNT_6ParamsE$_ZN4cute3eso3ESOILb1ELb0EJNS_5tupleIJNS_1CILi1EEENS2_IJS4_NS3_ILi2EEES5_EEEEEENS2_IJNS3_ILi0EEENS2_IJS4_NS3_ILi256EEEiEEEEEEEEC2ERKS7_RKSB_:
[----:B------:R-:W-:Y:S02]  /*7f40*/  IADD3 R3, R9, -c[0x0][0x20], RZ ;  /* 0x8000080009037a10 */ /* 0x000fe40007ffe0ff */
[----:B------:R-:W-:-:S03]  /*7f50*/  MOV R5, 0x0 ;  /* 0x0000000000057802 */ /* 0x000fc60000000f00 */
[----:B------:R1:W-:Y:S01]  /*7f60*/  STL [R3], R2 ;  /* 0x0000000203007387 */ /* 0x0003e20000100800 */
[----:B------:R-:W-:Y:S05]  /*7f70*/  RET.REL.NODEC R4 `(_ZN7cutlass13device_kernelIN5flash19enable_sm80_to_sm89INS1_16FlashAttnBwdSm80INS1_25CollectiveMainloopBwdSm80ILi2ELi2EN4cute5tupleIJNS5_1CILi128EEES8_NS7_ILi64EEEEEENS_10bfloat16_tEfNS_4arch4Sm80ELb0ELb1ELb1ELb0ELb0ELb0ELb0ELb0ELi2ELi4ELi4ELi4ELb0EEENS1_24CollectiveEpilogueBwdGQAISA_fSD_Li256ELb0ELb0EEENS1_19SingleTileSchedulerILb0ELb0ELb0ELi128EEEEEEEEEvNT_6ParamsE) ;  /* 0xffff808004007950 */ /* 0x000fea0003c3ffff */
        .type           $_ZN7cutlass13device_kernelIN5flash19enable_sm80_to_sm89INS1_16FlashAttnBwdSm80INS1_25CollectiveMainloopBwdSm80ILi2ELi2EN4cute5tupleIJNS5_1CILi128EEES8_NS7_ILi64EEEEEENS_10bfloat16_tEfNS_4arch4Sm80ELb0ELb1ELb1ELb0ELb0ELb0ELb0ELb0ELi2ELi4ELi4ELi4ELb0EEENS1_24CollectiveEpilogueBwdGQAISA_fSD_Li256ELb0ELb0EEENS1_19SingleTileSchedulerILb0ELb0ELb0ELi128EEEEEEEEEvNT_6ParamsE$_ZN4cute3eso3ESOILb1ELb0EJNS_5tupleIJNS_1CILi1EEENS3_ILi0EEEEEENS2_IJiEEEEEC2ERKS6_RKS7_,@function
        .size           $_ZN7cutlass13device_kernelIN5flash19enable_sm80_to_sm89INS1_16FlashAttnBwdSm80INS1_25CollectiveMainloopBwdSm80ILi2ELi2EN4cute5tupleIJNS5_1CILi128EEES8_NS7_ILi64EEEEEENS_10bfloat16_tEfNS_4arch4Sm80ELb0ELb1ELb1ELb0ELb0ELb0ELb0ELb0ELi2ELi4ELi4ELi4ELb0EEENS1_24CollectiveEpilogueBwdGQAISA_fSD_Li256ELb0ELb0EEENS1_19SingleTileSchedulerILb0ELb0ELb0ELi128EEEEEEEEEvNT_6ParamsE$_ZN4cute3eso3ESOILb1ELb0EJNS_5tupleIJNS_1CILi1EEENS3_ILi0EEEEEENS2_IJiEEEEEC2ERKS6_RKS7_,($_ZN7cutlass13device_kernelIN5flash19enable_sm80_to_sm89INS1_16FlashAttnBwdSm80INS1_25CollectiveMainloopBwdSm80ILi2ELi2EN4cute5tupleIJNS5_1CILi128EEES8_NS7_ILi64EEEEEENS_10bfloat16_tEfNS_4arch4Sm80ELb0ELb1ELb1ELb0ELb0ELb0ELb0ELb0ELi2ELi4ELi4ELi4ELb0EEENS1_24CollectiveEpilogueBwdGQAISA_fSD_Li256ELb0ELb0EEENS1_19SingleTileSchedulerILb0ELb0ELb0ELi128EEEEEEEEEvNT_6ParamsE$_ZN4cute3eso3ESOILb1ELb0EJNS_5tupleIJNS_1CILi1EEENS3_ILi0EEEEEENS3_ILi4096EEENS2_IJiiEEEEEC2ERKS6_RKS7_RKS8_ - $_ZN7cutlass13device_kernelIN5flash19enable_sm80_to_sm89INS1_16FlashAttnBwdSm80INS1_25CollectiveMainloopBwdSm80ILi2ELi2EN4cute5tupleIJNS5_1CILi128EEES8_NS7_ILi64EEEEEENS_10bfloat16_tEfNS_4arch4Sm80ELb0ELb1ELb1ELb0ELb0ELb0ELb0ELb0ELi2ELi4ELi4ELi4ELb0EEENS1_24CollectiveEpilogueBwdGQAISA_fSD_Li256ELb0ELb0EEENS1_19SingleTileSchedulerILb0ELb0ELb0ELi128EEEEEEEEEvNT_6ParamsE$_ZN4cute3eso3ESOILb1ELb0EJNS_5tupleIJNS_1CILi1EEENS3_ILi0EEEEEENS2_IJiEEEEEC2ERKS6_RKS7_)
$_ZN7cutlass13device_kernelIN5flash19enable_sm80_to_sm89INS1_16FlashAttnBwdSm80INS1_25CollectiveMainloopBwdSm80ILi2ELi2EN4cute5tupleIJNS5_1CILi128EEES8_NS7_ILi64EEEEEENS_10bfloat16_tEfNS_4arch4Sm80ELb0ELb1ELb1ELb0ELb0ELb0ELb0ELb0ELi2ELi4ELi4ELi4ELb0EEENS1_24CollectiveEpilogueBwdGQAISA_fSD_Li256ELb0ELb0EEENS1_19SingleTileSchedulerILb0ELb0ELb0ELi128EEEEEEEEEvNT_6ParamsE$_ZN4cute3eso3ESOILb1ELb0EJNS_5tupleIJNS_1CILi1EEENS3_ILi0EEEEEENS2_IJiEEEEEC2ERKS6_RKS7_:
[----:B------:R-:W-:Y:S02]  /*7f80*/  IADD3 R2, R67, -c[0x0][0x20], RZ ;  /* 0x8000080043027a10 */ /* 0x000fe40007ffe0ff */
[----:B------:R-:W-:-:S03]  /*7f90*/  MOV R7, 0x0 ;  /* 0x0000000000077802 */ /* 0x000fc60000000f00 */
[----:B------:R1:W-:Y:S01]  /*7fa0*/  STL [R2], R3 ;  /* 0x0000000302007387 */ /* 0x0003e20000100800 */
[----:B------:R-:W-:Y:S05]  /*7fb0*/  RET.REL.NODEC R6 `(_ZN7cutlass13device_kernelIN5flash19enable_sm80_to_sm89INS1_16FlashAttnBwdSm80INS1_25CollectiveMainloopBwdSm80ILi2ELi2EN4cute5tupleIJNS5_1CILi128EEES8_NS7_ILi64EEEEEENS_10bfloat16_tEfNS_4arch4Sm80ELb0ELb1ELb1ELb0ELb0ELb0ELb0ELb0ELi2ELi4ELi4ELi4ELb0EEENS1_24CollectiveEpilogueBwdGQAISA_fSD_Li256ELb0ELb0EEENS1_19SingleTileSchedulerILb0ELb0ELb0ELi128EEEEEEEEEvNT_6ParamsE) ;  /* 0xffff804006007950 */ /* 0x000fea0003c3ffff */
        .type           $_ZN7cutlass13device_kernelIN5flash19enable_sm80_to_sm89INS1_16FlashAttnBwdSm80INS1_25CollectiveMainloopBwdSm80ILi2ELi2EN4cute5tupleIJNS5_1CILi128EEES8_NS7_ILi64EEEEEENS_10bfloat16_tEfNS_4arch4Sm80ELb0ELb1ELb1ELb0ELb0ELb0ELb0ELb0ELi2ELi4ELi4ELi4ELb0EEENS1_24CollectiveEpilogueBwdGQAISA_fSD_Li256ELb0ELb0EEENS1_19SingleTileSchedulerILb0ELb0ELb0ELi128EEEEEEEEEvNT_6ParamsE$_ZN4cute3eso3ESOILb1ELb0EJNS_5tupleIJNS_1CILi1EEENS3_ILi0EEEEEENS3_ILi4096EEENS2_IJiiEEEEEC2ERKS6_RKS7_RKS8_,@function
        .size           $_ZN7cutlass13device_kernelIN5flash19enable_sm80_to_sm89INS1_16FlashAttnBwdSm80INS1_25CollectiveMainloopBwdSm80ILi2ELi2EN4cute5tupleIJNS5_1CILi128EEES8_NS7_ILi64EEEEEENS_10bfloat16_tEfNS_4arch4Sm80ELb0ELb1ELb1ELb0ELb0ELb0ELb0ELb0ELi2ELi4ELi4ELi4ELb0EEENS1_24CollectiveEpilogueBwdGQAISA_fSD_Li256ELb0ELb0EEENS1_19SingleTileSchedulerILb0ELb0ELb0ELi128EEEEEEEEEvNT_6ParamsE$_ZN4cute3eso3ESOILb1ELb0EJNS_5tupleIJNS_1CILi1EEENS3_ILi0EEEEEENS3_ILi4096EEENS2_IJiiEEEEEC2ERKS6_RKS7_RKS8_,($_ZN7cutlass13device_kernelIN5flash19enable_sm80_to_sm89INS1_16FlashAttnBwdSm80INS1_25CollectiveMainloopBwdSm80ILi2ELi2EN4cute5tupleIJNS5_1CILi128EEES8_NS7_ILi64EEEEEENS_10bfloat16_tEfNS_4arch4Sm80ELb0ELb1ELb1ELb0ELb0ELb0ELb0ELb0ELi2ELi4ELi4ELi4ELb0EEENS1_24CollectiveEpilogueBwdGQAISA_fSD_Li256ELb0ELb0EEENS1_19SingleTileSchedulerILb0ELb0ELb0ELi128EEEEEEEEEvNT_6ParamsE$_ZN4cute3eso3ESOILb1ELb0EJNS_5tupleIJNS_1CILi1EEENS3_ILi0EEEEEEiEEC2ERKS6_RKi - $_ZN7cutlass13device_kernelIN5flash19enable_sm80_to_sm89INS1_16FlashAttnBwdSm80INS1_25CollectiveMainloopBwdSm80ILi2ELi2EN4cute5tupleIJNS5_1CILi128EEES8_NS7_ILi64EEEEEENS_10bfloat16_tEfNS_4arch4Sm80ELb0ELb1ELb1ELb0ELb0ELb0ELb0ELb0ELi2ELi4ELi4ELi4ELb0EEENS1_24CollectiveEpilogueBwdGQAISA_fSD_Li256ELb0ELb0EEENS1_19SingleTileSchedulerILb0ELb0ELb0ELi128EEEEEEEEEvNT_6ParamsE$_ZN4cute3eso3ESOILb1ELb0EJNS_5tupleIJNS_1CILi1EEENS3_ILi0EEEEEENS3_ILi4096EEENS2_IJiiEEEEEC2ERKS6_RKS7_RKS8_)
$_ZN7cutlass13device_kernelIN5flash19enable_sm80_to_sm89INS1_16FlashAttnBwdSm80INS1_25CollectiveMainloopBwdSm80ILi2ELi2EN4cute5tupleIJNS5_1CILi128EEES8_NS7_ILi64EEEEEENS_10bfloat16_tEfNS_4arch4Sm80ELb0ELb1ELb1ELb0ELb0ELb0ELb0ELb0ELi2ELi4ELi4ELi4ELb0EEENS1_24CollectiveEpilogueBwdGQAISA_fSD_Li256ELb0ELb0EEENS1_19SingleTileSchedulerILb0ELb0ELb0ELi128EEEEEEEEEvNT_6ParamsE$_ZN4cute3eso3ESOILb1ELb0EJNS_5tupleIJNS_1CILi1EEENS3_ILi0EEEEEENS3_ILi4096EEENS2_IJiiEEEEEC2ERKS6_RKS7_RKS8_:
[----:B------:R-:W-:Y:S01]  /*7fc0*/  IADD3 R2, R2, -c[0x0][0x20], RZ ;  /* 0x8000080002027a10 */ /* 0x000fe20007ffe0ff */
[----:B------:R-:W-:Y:S01]  /*7fd0*/  IMAD.MOV.U32 R8, RZ, RZ, R6 ;  /* 0x000000ffff087224 */ /* 0x000fe200078e0006 */
[----:B------:R-:W-:-:S03]  /*7fe0*/  MOV R9, 0x0 ;  /* 0x0000000000097802 */ /* 0x000fc60000000f00 */
[----:B------:R1:W-:Y:S04]  /*7ff0*/  STL [R2], R5 ;  /* 0x0000000502007387 */ /* 0x0003e80000100800 */
[----:B------:R1:W-:Y:S01]  /*8000*/  STL [R2+0x4], R3 ;  /* 0x0000040302007387 */ /* 0x0003e20000100800 */
[----:B------:R-:W-:Y:S05]  /*8010*/  RET.REL.NODEC R8 `(_ZN7cutlass13device_kernelIN5flash19enable_sm80_to_sm89INS1_16FlashAttnBwdSm80INS1_25CollectiveMainloopBwdSm80ILi2ELi2EN4cute5tupleIJNS5_1CILi128EEES8_NS7_ILi64EEEEEENS_10bfloat16_tEfNS_4arch4Sm80ELb0ELb1ELb1ELb0ELb0ELb0ELb0ELb0ELi2ELi4ELi4ELi4ELb0EEENS1_24CollectiveEpilogueBwdGQAISA_fSD_Li256ELb0ELb0EEENS1_19SingleTileSchedulerILb0ELb0ELb0ELi128EEEEEEEEEvNT_6ParamsE) ;  /* 0xffff7fe008007950 */ /* 0x000fea0003c3ffff */
        .type           $_ZN7cutlass13device_kernelIN5flash19enable_sm80_to_sm89INS1_16FlashAttnBwdSm80INS1_25CollectiveMainloopBwdSm80ILi2ELi2EN4cute5tupleIJNS5_1CILi128EEES8_NS7_ILi64EEEEEENS_10bfloat16_tEfNS_4arch4Sm80ELb0ELb1ELb1ELb0ELb0ELb0ELb0ELb0ELi2ELi4ELi4ELi4ELb0EEENS1_24CollectiveEpilogueBwdGQAISA_fSD_Li256ELb0ELb0EEENS1_19SingleTileSchedulerILb0ELb0ELb0ELi128EEEEEEEEEvNT_6ParamsE$_ZN4cute3eso3ESOILb1ELb0EJNS_5tupleIJNS_1CILi1EEENS3_ILi0EEEEEEiEEC2ERKS6_RKi,@function
        .size           $_ZN7cutlass13device_kernelIN5flash19enable_sm80_to_sm89INS1_16FlashAttnBwdSm80INS1_25CollectiveMainloopBwdSm80ILi2ELi2EN4cute5tupleIJNS5_1CILi128EEES8_NS7_ILi64EEEEEENS_10bfloat16_tEfNS_4arch4Sm80ELb0ELb1ELb1ELb0ELb0ELb0ELb0ELb0ELi2ELi4ELi4ELi4ELb0EEENS1_24CollectiveEpilogueBwdGQAISA_fSD_Li256ELb0ELb0EEENS1_19SingleTileSchedulerILb0ELb0ELb0ELi128EEEEEEEEEvNT_6ParamsE$_ZN4cute3eso3ESOILb1ELb0EJNS_5tupleIJNS_1CILi1EEENS3_ILi0EEEEEEiEEC2ERKS6_RKi,($_ZN7cutlass13device_kernelIN5flash19enable_sm80_to_sm89INS1_16FlashAttnBwdSm80INS1_25CollectiveMainloopBwdSm80ILi2ELi2EN4cute5tupleIJNS5_1CILi128EEES8_NS7_ILi64EEEEEENS_10bfloat16_tEfNS_4arch4Sm80ELb0ELb1ELb1ELb0ELb0ELb0ELb0ELb0ELi2ELi4ELi4ELi4ELb0EEENS1_24CollectiveEpilogueBwdGQAISA_fSD_Li256ELb0ELb0EEENS1_19SingleTileSchedulerILb0ELb0ELb0ELi128EEEEEEEEEvNT_6ParamsE$_ZN4cute3eso3ESOILb1ELb0EJNS_5tupleIJNS_1CILi1EEENS3_ILi0EEEEEEiNS3_ILi1024EEEEEC2ERKS6_RKiRKS7_ - $_ZN7cutlass13device_kernelIN5flash19enable_sm80_to_sm89INS1_16FlashAttnBwdSm80INS1_25CollectiveMainloopBwdSm80ILi2ELi2EN4cute5tupleIJNS5_1CILi128EEES8_NS7_ILi64EEEEEENS_10bfloat16_tEfNS_4arch4Sm80ELb0ELb1ELb1ELb0ELb0ELb0ELb0ELb0ELi2ELi4ELi4ELi4ELb0EEENS1_24CollectiveEpilogueBwdGQAISA_fSD_Li256ELb0ELb0EEENS1_19SingleTileSchedulerILb0ELb0ELb0ELi128EEEEEEEEEvNT_6ParamsE$_ZN4cute3eso3ESOILb1ELb0EJNS_5tupleIJNS_1CILi1EEENS3_ILi0EEEEEEiEEC2ERKS6_RKi)
$_ZN7cutlass13device_kernelIN5flash19enable_sm80_to_sm89INS1_16FlashAttnBwdSm80INS1_25CollectiveMainloopBwdSm80ILi2ELi2EN4cute5tupleIJNS5_1CILi128EEES8_NS7_ILi64EEEEEENS_10bfloat16_tEfNS_4arch4Sm80ELb0ELb1ELb1ELb0ELb0ELb0ELb0ELb0ELi2ELi4ELi4ELi4ELb0EEENS1_24CollectiveEpilogueBwdGQAISA_fSD_Li256ELb0ELb0EEENS1_19SingleTileSchedulerILb0ELb0ELb0ELi128EEEEEEEEEvNT_6ParamsE$_ZN4cute3eso3ESOILb1ELb0EJNS_5tupleIJNS_1CILi1EEENS3_ILi0EEEEEEiEEC2ERKS6_RKi:
[----:B------:R-:W-:Y:S02]  /*8020*/  IADD3 R2, R2, -c[0x0][0x20], RZ ;  /* 0x8000080002027a10 */ /* 0x000fe40007ffe0ff */
[----:B------:R-:W-:-:S03]  /*8030*/  MOV R7, 0x0 ;  /* 0x0000000000077802 */ /* 0x000fc60000000f00 */
[----:B------:R1:W-:Y:S01]  /*8040*/  STL [R2], R3 ;  /* 0x0000000302007387 */ /* 0x0003e20000100800 */
[----:B------:R-:W-:Y:S05]  /*8050*/  RET.REL.NODEC R6 `(_ZN7cutlass13device_kernelIN5flash19enable_sm80_to_sm89INS1_16FlashAttnBwdSm80INS1_25CollectiveMainloopBwdSm80ILi2ELi2EN4cute5tupleIJNS5_1CILi128EEES8_NS7_ILi64EEEEEENS_10bfloat16_tEfNS_4arch4Sm80ELb0ELb1ELb1ELb0ELb0ELb0ELb0ELb0ELi2ELi4ELi4ELi4ELb0EEENS1_24CollectiveEpilogueBwdGQAISA_fSD_Li256ELb0ELb0EEENS1_19SingleTileSchedulerILb0ELb0ELb0ELi128EEEEEEEEEvNT_6ParamsE) ;  /* 0xffff7fa006007950 */ /* 0x000fea0003c3ffff */
        .type           $_ZN7cutlass13device_kernelIN5flash19enable_sm80_to_sm89INS1_16FlashAttnBwdSm80INS1_25CollectiveMainloopBwdSm80ILi2ELi2EN4cute5tupleIJNS5_1CILi128EEES8_NS7_ILi64EEEEEENS_10bfloat16_tEfNS_4arch4Sm80ELb0ELb1ELb1ELb0ELb0ELb0ELb0ELb0ELi2ELi4ELi4ELi4ELb0EEENS1_24CollectiveEpilogueBwdGQAISA_fSD_Li256ELb0ELb0EEENS1_19SingleTileSchedulerILb0ELb0ELb0ELi128EEEEEEEEEvNT_6ParamsE$_ZN4cute3eso3ESOILb1ELb0EJNS_5tupleIJNS_1CILi1EEENS3_ILi0EEEEEEiNS3_ILi1024EEEEEC2ERKS6_RKiRKS7_,@function
        .size           $_ZN7cutlass13device_kernelIN5flash19enable_sm80_to_sm89INS1_16FlashAttnBwdSm80INS1_25CollectiveMainloopBwdSm80ILi2ELi2EN4cute5tupleIJNS5_1CILi128EEES8_NS7_ILi64EEEEEENS_10bfloat16_tEfNS_4arch4Sm80ELb0ELb1ELb1ELb0ELb0ELb0ELb0ELb0ELi2ELi4ELi4ELi4ELb0EEENS1_24CollectiveEpilogueBwdGQAISA_fSD_Li256ELb0ELb0EEENS1_19SingleTileSchedulerILb0ELb0ELb0ELi128EEEEEEEEEvNT_6ParamsE$_ZN4cute3eso3ESOILb1ELb0EJNS_5tupleIJNS_1CILi1EEENS3_ILi0EEEEEEiNS3_ILi1024EEEEEC2ERKS6_RKiRKS7_,($_ZN7cutlass13device_kernelIN5flash19enable_sm80_to_sm89INS1_16FlashAttnBwdSm80INS1_25CollectiveMainloopBwdSm80ILi2ELi2EN4cute5tupleIJNS5_1CILi128EEES8_NS7_ILi64EEEEEENS_10bfloat16_tEfNS_4arch4Sm80ELb0ELb1ELb1ELb0ELb0ELb0ELb0ELb0ELi2ELi4ELi4ELi4ELb0EEENS1_24CollectiveEpilogueBwdGQAISA_fSD_Li256ELb0ELb0EEENS1_19SingleTileSchedulerILb0ELb0ELb0ELi128EEEEEEEEEvNT_6ParamsE$_ZN4cute3eso3ESOILb1ELb0EJNS_5tupleIJNS_1CILi1EEENS3_ILi0EEEEEElS5_EEC2ERKS6_RKlRKS5_ - $_ZN7cutlass13device_kernelIN5flash19enable_sm80_to_sm89INS1_16FlashAttnBwdSm80INS1_25CollectiveMainloopBwdSm80ILi2ELi2EN4cute5tupleIJNS5_1CILi128EEES8_NS7_ILi64EEEEEENS_10bfloat16_tEfNS_4arch4Sm80ELb0ELb1ELb1ELb0ELb0ELb0ELb0ELb0ELi2ELi4ELi4ELi4ELb0EEENS1_24CollectiveEpilogueBwdGQAISA_fSD_Li256ELb0ELb0EEENS1_19SingleTileSchedulerILb0ELb0ELb0ELi128EEEEEEEEEvNT_6ParamsE$_ZN4cute3eso3ESOILb1ELb0EJNS_5tupleIJNS_1CILi1EEENS3_ILi0EEEEEEiNS3_ILi1024EEEEEC2ERKS6_RKiRKS7_)
$_ZN7cutlass13device_kernelIN5flash19enable_sm80_to_sm89INS1_16FlashAttnBwdSm80INS1_25CollectiveMainloopBwdSm80ILi2ELi2EN4cute5tupleIJNS5_1CILi128EEES8_NS7_ILi64EEEEEENS_10bfloat16_tEfNS_4arch4Sm80ELb0ELb1ELb1ELb0ELb0ELb0ELb0ELb0ELi2ELi4ELi4ELi4ELb0EEENS1_24CollectiveEpilogueBwdGQAISA_fSD_Li256ELb0ELb0EEENS1_19SingleTileSchedulerILb0ELb0ELb0ELi128EEEEEEEEEvNT_6ParamsE$_ZN4cute3eso3ESOILb1ELb0EJNS_5tupleIJNS_1CILi1EEENS3_ILi0EEEEEEiNS3_ILi1024EEEEEC2ERKS6_RKiRKS7_:
[----:B------:R-:W-:Y:S02]  /*8060*/  IADD3 R2, R2, -c[0x0][0x20], RZ ;  /* 0x8000080002027a10 */ /* 0x000fe40007ffe0ff */
[----:B------:R-:W-:-:S03]  /*8070*/  MOV R9, 0x0 ;  /* 0x0000000000097802 */ /* 0x000fc60000000f00 */
[----:B------:R1:W-:Y:S01]  /*8080*/  STL [R2], R3 ;  /* 0x0000000302007387 */ /* 0x0003e20000100800 */
[----:B------:R-:W-:Y:S05]  /*8090*/  RET.REL.NODEC R8 `(_ZN7cutlass13device_kernelIN5flash19enable_sm80_to_sm89INS1_16FlashAttnBwdSm80INS1_25CollectiveMainloopBwdSm80ILi2ELi2EN4cute5tupleIJNS5_1CILi128EEES8_NS7_ILi64EEEEEENS_10bfloat16_tEfNS_4arch4Sm80ELb0ELb1ELb1ELb0ELb0ELb0ELb0ELb0ELi2ELi4ELi4ELi4ELb0EEENS1_24CollectiveEpilogueBwdGQAISA_fSD_Li256ELb0ELb0EEENS1_19SingleTileSchedulerILb0ELb0ELb0ELi128EEEEEEEEEvNT_6ParamsE) ;  /* 0xffff7f6008007950 */ /* 0x000fea0003c3ffff */
        .type           $_ZN7cutlass13device_kernelIN5flash19enable_sm80_to_sm89INS1_16FlashAttnBwdSm80INS1_25CollectiveMainloopBwdSm80ILi2ELi2EN4cute5tupleIJNS5_1CILi128EEES8_NS7_ILi64EEEEEENS_10bfloat16_tEfNS_4arch4Sm80ELb0ELb1ELb1ELb0ELb0ELb0ELb0ELb0ELi2ELi4ELi4ELi4ELb0EEENS1_24CollectiveEpilogueBwdGQAISA_fSD_Li256ELb0ELb0EEENS1_19SingleTileSchedulerILb0ELb0ELb0ELi128EEEEEEEEEvNT_6ParamsE$_ZN4cute3eso3ESOILb1ELb0EJNS_5tupleIJNS_1CILi1EEENS3_ILi0EEEEEElS5_EEC2ERKS6_RKlRKS5_,@function
        .size           $_ZN7cutlass13device_kernelIN5flash19enable_sm80_to_sm89INS1_16FlashAttnBwdSm80INS1_25CollectiveMainloopBwdSm80ILi2ELi2EN4cute5tupleIJNS5_1CILi128EEES8_NS7_ILi64EEEEEENS_10bfloat16_tEfNS_4arch4Sm80ELb0ELb1ELb1ELb0ELb0ELb0ELb0ELb0ELi2ELi4ELi4ELi4ELb0EEENS1_24CollectiveEpilogueBwdGQAISA_fSD_Li256ELb0ELb0EEENS1_19SingleTileSchedulerILb0ELb0ELb0ELi128EEEEEEEEEvNT_6ParamsE$_ZN4cute3eso3ESOILb1ELb0EJNS_5tupleIJNS_1CILi1EEENS3_ILi0EEEEEElS5_EEC2ERKS6_RKlRKS5_,($_ZN7cutlass13device_kernelIN5flash19enable_sm80_to_sm89INS1_16FlashAttnBwdSm80INS1_25CollectiveMainloopBwdSm80ILi2ELi2EN4cute5tupleIJNS5_1CILi128EEES8_NS7_ILi64EEEEEENS_10bfloat16_tEfNS_4arch4Sm80ELb0ELb1ELb1ELb0ELb0ELb0ELb0ELb0ELi2ELi4ELi4ELi4ELb0EEENS1_24CollectiveEpilogueBwdGQAISA_fSD_Li256ELb0ELb0EEENS1_19SingleTileSchedulerILb0ELb0ELb0ELi128EEEEEEEEEvNT_6ParamsE$_ZN4cute3eso3ESOILb1ELb0EJNS_5tupleIJNS_1CILi1EEENS3_ILi2EEEEEENS2_IJNS3_ILi0EEEiEEEEEC2ERKS6_RKS8_ - $_ZN7cutlass13device_kernelIN5flash19enable_sm80_to_sm89INS1_16FlashAttnBwdSm80INS1_25CollectiveMainloopBwdSm80ILi2ELi2EN4cute5tupleIJNS5_1CILi128EEES8_NS7_ILi64EEEEEENS_10bfloat16_tEfNS_4arch4Sm80ELb0ELb1ELb1ELb0ELb0ELb0ELb0ELb0ELi2ELi4ELi4ELi4ELb0EEENS1_24CollectiveEpilogueBwdGQAISA_fSD_Li256ELb0ELb0EEENS1_19SingleTileSchedulerILb0ELb0ELb0ELi128EEEEEEEEEvNT_6ParamsE$_ZN4cute3eso3ESOILb1ELb0EJNS_5tupleIJNS_1CILi1EEENS3_ILi0EEEEEElS5_EEC2ERKS6_RKlRKS5_)
$_ZN7cutlass13device_kernelIN5flash19enable_sm80_to_sm89INS1_16FlashAttnBwdSm80INS1_25CollectiveMainloopBwdSm80ILi2ELi2EN4cute5tupleIJNS5_1CILi128EEES8_NS7_ILi64EEEEEENS_10bfloat16_tEfNS_4arch4Sm80ELb0ELb1ELb1ELb0ELb0ELb0ELb0ELb0ELi2ELi4ELi4ELi4ELb0EEENS1_24CollectiveEpilogueBwdGQAISA_fSD_Li256ELb0ELb0EEENS1_19SingleTileSchedulerILb0ELb0ELb0ELi128EEEEEEEEEvNT_6ParamsE$_ZN4cute3eso3ESOILb1ELb0EJNS_5tupleIJNS_1CILi1EEENS3_ILi0EEEEEElS5_EEC2ERKS6_RKlRKS5_:
[----:B------:R-:W-:Y:S01]  /*80a0*/  IADD3 R3, R3, -c[0x0][0x20], RZ ;  /* 0x8000080003037a10 */ /* 0x000fe20007ffe0ff */
[----:B------:R-:W-:Y:S01]  /*80b0*/  IMAD.MOV.U32 R78, RZ, RZ, R2 ;  /* 0x000000ffff4e7224 */ /* 0x000fe200078e0002 */
[----:B------:R-:W-:Y:S01]  /*80c0*/  MOV R88, R6 ;  /* 0x0000000600587202 */ /* 0x000fe20000000f00 */
[----:B------:R-:W-:Y:S01]  /*80d0*/  IMAD.MOV.U32 R79, RZ, RZ, R5 ;  /* 0x000000ffff4f7224 */ /* 0x000fe200078e0005 */
[----:B------:R-:W-:-:S04]  /*80e0*/  MOV R89, 0x0 ;  /* 0x0000000000597802 */ /* 0x000fc80000000f00 */
[----:B------:R1:W-:Y:S01]  /*80f0*/  STL.64 [R3], R78 ;  /* 0x0000004e03007387 */ /* 0x0003e20000100a00 */
[----:B------:R-:W-:Y:S05]  /*8100*/  RET.REL.NODEC R88 `(_ZN7cutlass13device_kernelIN5flash19enable_sm80_to_sm89INS1_16FlashAttnBwdSm80INS1_25CollectiveMainloopBwdSm80ILi2ELi2EN4cute5tupleIJNS5_1CILi128EEES8_NS7_ILi64EEEEEENS_10bfloat16_tEfNS_4arch4Sm80ELb0ELb1ELb1ELb0ELb0ELb0ELb0ELb0ELi2ELi4ELi4ELi4ELb0EEENS1_24CollectiveEpilogueBwdGQAISA_fSD_Li256ELb0ELb0EEENS1_19SingleTileSchedulerILb0ELb0ELb0ELi128EEEEEEEEEvNT_6ParamsE) ;  /* 0xffff7ef058007950 */ /* 0x000fea0003c3ffff */
        .type           $_ZN7cutlass13device_kernelIN5flash19enable_sm80_to_sm89INS1_16FlashAttnBwdSm80INS1_25CollectiveMainloopBwdSm80ILi2ELi2EN4cute5tupleIJNS5_1CILi128EEES8_NS7_ILi64EEEEEENS_10bfloat16_tEfNS_4arch4Sm80ELb0ELb1ELb1ELb0ELb0ELb0ELb0ELb0ELi2ELi4ELi4ELi4ELb0EEENS1_24CollectiveEpilogueBwdGQAISA_fSD_Li256ELb0ELb0EEENS1_19SingleTileSchedulerILb0ELb0ELb0ELi128EEEEEEEEEvNT_6ParamsE$_ZN4cute3eso3ESOILb1ELb0EJNS_5tupleIJNS_1CILi1EEENS3_ILi2EEEEEENS2_IJNS3_ILi0EEEiEEEEEC2ERKS6_RKS8_,@function
        .size           $_ZN7cutlass13device_kernelIN5flash19enable_sm80_to_sm89INS1_16FlashAttnBwdSm80INS1_25CollectiveMainloopBwdSm80ILi2ELi2EN4cute5tupleIJNS5_1CILi128EEES8_NS7_ILi64EEEEEENS_10bfloat16_tEfNS_4arch4Sm80ELb0ELb1ELb1ELb0ELb0ELb0ELb0ELb0ELi2ELi4ELi4ELi4ELb0EEENS1_24CollectiveEpilogueBwdGQAISA_fSD_Li256ELb0ELb0EEENS1_19SingleTileSchedulerILb0ELb0ELb0ELi128EEEEEEEEEvNT_6ParamsE$_ZN4cute3eso3ESOILb1ELb0EJNS_5tupleIJNS_1CILi1EEENS3_ILi2EEEEEENS2_IJNS3_ILi0EEEiEEEEEC2ERKS6_RKS8_,($_ZN7cutlass13device_kernelIN5flash19enable_sm80_to_sm89INS1_16FlashAttnBwdSm80INS1_25CollectiveMainloopBwdSm80ILi2ELi2EN4cute5tupleIJNS5_1CILi128EEES8_NS7_ILi64EEEEEENS_10bfloat16_tEfNS_4arch4Sm80ELb0ELb1ELb1ELb0ELb0ELb0ELb0ELb0ELi2ELi4ELi4ELi4ELb0EEENS1_24CollectiveEpilogueBwdGQAISA_fSD_Li256ELb0ELb0EEENS1_19SingleTileSchedulerILb0ELb0ELb0ELi128EEEEEEEEEvNT_6ParamsE$_ZN4cute3eso3ESOILb1ELb0EJNS_5tupleIJNS_1CILi1EEENS3_ILi2EEES5_EEENS2_IJS4_NS3_ILi256EEEiEEEEEC2ERKS6_RKS8_ - $_ZN7cutlass13device_kernelIN5flash19enable_sm80_to_sm89INS1_16FlashAttnBwdSm80INS1_25CollectiveMainloopBwdSm80ILi2ELi2EN4cute5tupleIJNS5_1CILi128EEES8_NS7_ILi64EEEEEENS_10bfloat16_tEfNS_4arch4Sm80ELb0ELb1ELb1ELb0ELb0ELb0ELb0ELb0ELi2ELi4ELi4ELi4ELb0EEENS1_24CollectiveEpilogueBwdGQAISA_fSD_Li256ELb0ELb0EEENS1_19SingleTileSchedulerILb0ELb0ELb0ELi128EEEEEEEEEvNT_6ParamsE$_ZN4cute3eso3ESOILb1ELb0EJNS_5tupleIJNS_1CILi1EEENS3_ILi2EEEEEENS2_IJNS3_ILi0EEEiEEEEEC2ERKS6_RKS8_)
$_ZN7cutlass13device_kernelIN5flash19enable_sm80_to_sm89INS1_16FlashAttnBwdSm80INS1_25CollectiveMainloopBwdSm80ILi2ELi2EN4cute5tupleIJNS5_1CILi128EEES8_NS7_ILi64EEEEEENS_10bfloat16_tEfNS_4arch4Sm80ELb0ELb1ELb1ELb0ELb0ELb0ELb0ELb0ELi2ELi4ELi4ELi4ELb0EEENS1_24CollectiveEpilogueBwdGQAISA_fSD_Li256ELb0ELb0EEENS1_19SingleTileSchedulerILb0ELb0ELb0ELi128EEEEEEEEEvNT_6ParamsE$_ZN4cute3eso3ESOILb1ELb0EJNS_5tupleIJNS_1CILi1EEENS3_ILi2EEEEEENS2_IJNS3_ILi0EEEiEEEEEC2ERKS6_RKS8_:
[----:B------:R-:W-:Y:S02]  /*8110*/  IADD3 R3, R13, -c[0x0][0x20], RZ ;  /* 0x800008000d037a10 */ /* 0x000fe40007ffe0ff */
[----:B------:R-:W-:-:S03]  /*8120*/  MOV R5, 0x0 ;  /* 0x0000000000057802 */ /* 0x000fc60000000f00 */
[----:B------:R1:W-:Y:S01]  /*8130*/  STL [R3], R2 ;  /* 0x0000000203007387 */ /* 0x0003e20000100800 */
[----:B------:R-:W-:Y:S05]  /*8140*/  RET.REL.NODEC R4 `(_ZN7cutlass13device_kernelIN5flash19enable_sm80_to_sm89INS1_16FlashAttnBwdSm80INS1_25CollectiveMainloopBwdSm80ILi2ELi2EN4cute5tupleIJNS5_1CILi128EEES8_NS7_ILi64EEEEEENS_10bfloat16_tEfNS_4arch4Sm80ELb0ELb1ELb1ELb0ELb0ELb0ELb0ELb0ELi2ELi4ELi4ELi4ELb0EEENS1_24CollectiveEpilogueBwdGQAISA_fSD_Li256ELb0ELb0EEENS1_19SingleTileSchedulerILb0ELb0ELb0ELi128EEEEEEEEEvNT_6ParamsE) ;  /* 0xffff7eb004007950 */ /* 0x000fea0003c3ffff */
        .type           $_ZN7cutlass13device_kernelIN5flash19enable_sm80_to_sm89INS1_16FlashAttnBwdSm80INS1_25CollectiveMainloopBwdSm80ILi2ELi2EN4cute5tupleIJNS5_1CILi128EEES8_NS7_ILi64EEEEEENS_10bfloat16_tEfNS_4arch4Sm80ELb0ELb1ELb1ELb0ELb0ELb0ELb0ELb0ELi2ELi4ELi4ELi4ELb0EEENS1_24CollectiveEpilogueBwdGQAISA_fSD_Li256ELb0ELb0EEENS1_19SingleTileSchedulerILb0ELb0ELb0ELi128EEEEEEEEEvNT_6ParamsE$_ZN4cute3eso3ESOILb1ELb0EJNS_5tupleIJNS_1CILi1EEENS3_ILi2EEES5_EEENS2_IJS4_NS3_ILi256EEEiEEEEEC2ERKS6_RKS8_,@function
        .size           $_ZN7cutlass13device_kernelIN5flash19enable_sm80_to_sm89INS1_16FlashAttnBwdSm80INS1_25CollectiveMainloopBwdSm80ILi2ELi2EN4cute5tupleIJNS5_1CILi128EEES8_NS7_ILi64EEEEEENS_10bfloat16_tEfNS_4arch4Sm80ELb0ELb1ELb1ELb0ELb0ELb0ELb0ELb0ELi2ELi4ELi4ELi4ELb0EEENS1_24CollectiveEpilogueBwdGQAISA_fSD_Li256ELb0ELb0EEENS1_19SingleTileSchedulerILb0ELb0ELb0ELi128EEEEEEEEEvNT_6ParamsE$_ZN4cute3eso3ESOILb1ELb0EJNS_5tupleIJNS_1CILi1EEENS3_ILi2EEES5_EEENS2_IJS4_NS3_ILi256EEEiEEEEEC2ERKS6_RKS8_,($_ZN7cutlass13device_kernelIN5flash19enable_sm80_to_sm89INS1_16FlashAttnBwdSm80INS1_25CollectiveMainloopBwdSm80ILi2ELi2EN4cute5tupleIJNS5_1CILi128EEES8_NS7_ILi64EEEEEENS_10bfloat16_tEfNS_4arch4Sm80ELb0ELb1ELb1ELb0ELb0ELb0ELb0ELb0ELi2ELi4ELi4ELi4ELb0EEENS1_24CollectiveEpilogueBwdGQAISA_fSD_Li256ELb0ELb0EEENS1_19SingleTileSchedulerILb0ELb0ELb0ELi128EEEEEEEEEvNT_6ParamsE$_ZN4cute3eso3ESOILb1ELb0EJNS_5tupleIJNS_1CILi2EEEEEENS2_IJiEEEEEC2ERKS5_RKS6_ - $_ZN7cutlass13device_kernelIN5flash19enable_sm80_to_sm89INS1_16FlashAttnBwdSm80INS1_25CollectiveMainloopBwdSm80ILi2ELi2EN4cute5tupleIJNS5_1CILi128EEES8_NS7_ILi64EEEEEENS_10bfloat16_tEfNS_4arch4Sm80ELb0ELb1ELb1ELb0ELb0ELb0ELb0ELb0ELi2ELi4ELi4ELi4ELb0EEENS1_24CollectiveEpilogueBwdGQAISA_fSD_Li256ELb0ELb0EEENS1_19SingleTileSchedulerILb0ELb0ELb0ELi128EEEEEEEEEvNT_6ParamsE$_ZN4cute3eso3ESOILb1ELb0EJNS_5tupleIJNS_1CILi1EEENS3_ILi2EEES5_EEENS2_IJS4_NS3_ILi256EEEiEEEEEC2ERKS6_RKS8_)
$_ZN7cutlass13device_kernelIN5flash19enable_sm80_to_sm89INS1_16FlashAttnBwdSm80INS1_25CollectiveMainloopBwdSm80ILi2ELi2EN4cute5tupleIJNS5_1CILi128EEES8_NS7_ILi64EEEEEENS_10bfloat16_tEfNS_4arch4Sm80ELb0ELb1ELb1ELb0ELb0ELb0ELb0ELb0ELi2ELi4ELi4ELi4ELb0EEENS1_24CollectiveEpilogueBwdGQAISA_fSD_Li256ELb0ELb0EEENS1_19SingleTileSchedulerILb0ELb0ELb0ELi128EEEEEEEEEvNT_6ParamsE$_ZN4cute3eso3ESOILb1ELb0EJNS_5tupleIJNS_1CILi1EEENS3_ILi2EEES5_EEENS2_IJS4_NS3_ILi256EEEiEEEEEC2ERKS6_RKS8_:
[----:B------:R-:W-:Y:S02]  /*8150*/  IADD3 R3, R11, -c[0x0][0x20], RZ ;  /* 0x800008000b037a10 */ /* 0x000fe40007ffe0ff */
[----:B------:R-:W-:-:S03]  /*8160*/  MOV R5, 0x0 ;  /* 0x0000000000057802 */ /* 0x000fc60000000f00 */
[----:B------:R1:W-:Y:S01]  /*8170*/  STL [R3], R2 ;  /* 0x0000000203007387 */ /* 0x0003e20000100800 */
[----:B------:R-:W-:Y:S05]  /*8180*/  RET.REL.NODEC R4 `(_ZN7cutlass13device_kernelIN5flash19enable_sm80_to_sm89INS1_16FlashAttnBwdSm80INS1_25CollectiveMainloopBwdSm80ILi2ELi2EN4cute5tupleIJNS5_1CILi128EEES8_NS7_ILi64EEEEEENS_10bfloat16_tEfNS_4arch4Sm80ELb0ELb1ELb1ELb0ELb0ELb0ELb0ELb0ELi2ELi4ELi4ELi4ELb0EEENS1_24CollectiveEpilogueBwdGQAISA_fSD_Li256ELb0ELb0EEENS1_19SingleTileSchedulerILb0ELb0ELb0ELi128EEEEEEEEEvNT_6ParamsE) ;  /* 0xffff7e7004007950 */ /* 0x000fea0003c3ffff */
        .type           $_ZN7cutlass13device_kernelIN5flash19enable_sm80_to_sm89INS1_16FlashAttnBwdSm80INS1_25CollectiveMainloopBwdSm80ILi2ELi2EN4cute5tupleIJNS5_1CILi128EEES8_NS7_ILi64EEEEEENS_10bfloat16_tEfNS_4arch4Sm80ELb0ELb1ELb1ELb0ELb0ELb0ELb0ELb0ELi2ELi4ELi4ELi4ELb0EEENS1_24CollectiveEpilogueBwdGQAISA_fSD_Li256ELb0ELb0EEENS1_19SingleTileSchedulerILb0ELb0ELb0ELi128EEEEEEEEEvNT_6ParamsE$_ZN4cute3eso3ESOILb1ELb0EJNS_5tupleIJNS_1CILi2EEEEEENS2_IJiEEEEEC2ERKS5_RKS6_,@function
        .size           $_ZN7cutlass13device_kernelIN5flash19enable_sm80_to_sm89INS1_16FlashAttnBwdSm80INS1_25CollectiveMainloopBwdSm80ILi2ELi2EN4cute5tupleIJNS5_1CILi128EEES8_NS7_ILi64EEEEEENS_10bfloat16_tEfNS_4arch4Sm80ELb0ELb1ELb1ELb0ELb0ELb0ELb0ELb0ELi2ELi4ELi4ELi4ELb0EEENS1_24CollectiveEpilogueBwdGQAISA_fSD_Li256ELb0ELb0EEENS1_19SingleTileSchedulerILb0ELb0ELb0ELi128EEEEEEEEEvNT_6ParamsE$_ZN4cute3eso3ESOILb1ELb0EJNS_5tupleIJNS_1CILi2EEEEEENS2_IJiEEEEEC2ERKS5_RKS6_,($_ZN7cutlass13device_kernelIN5flash19enable_sm80_to_sm89INS1_16FlashAttnBwdSm80INS1_25CollectiveMainloopBwdSm80ILi2ELi2EN4cute5tupleIJNS5_1CILi128EEES8_NS7_ILi64EEEEEENS_10bfloat16_tEfNS_4arch4Sm80ELb0ELb1ELb1ELb0ELb0ELb0ELb0ELb0ELi2ELi4ELi4ELi4ELb0EEENS1_24CollectiveEpilogueBwdGQAISA_fSD_Li256ELb0ELb0EEENS1_19SingleTileSchedulerILb0ELb0ELb0ELi128EEEEEEEEEvNT_6ParamsE$_ZN4cute3eso3ESOILb1ELb0EJNS_5tupleIJNS_1CILi2EEEEEENS2_IJiEEENS3_ILi1EEES7_EEC2ERKS5_RKS6_RKS7_SE_ - $_ZN7cutlass13device_kernelIN5flash19enable_sm80_to_sm89INS1_16FlashAttnBwdSm80INS1_25CollectiveMainloopBwdSm80ILi2ELi2EN4cute5tupleIJNS5_1CILi128EEES8_NS7_ILi64EEEEEENS_10bfloat16_tEfNS_4arch4Sm80ELb0ELb1ELb1ELb0ELb0ELb0ELb0ELb0ELi2ELi4ELi4ELi4ELb0EEENS1_24CollectiveEpilogueBwdGQAISA_fSD_Li256ELb0ELb0EEENS1_19SingleTileSchedulerILb0ELb0ELb0ELi128EEEEEEEEEvNT_6ParamsE$_ZN4cute3eso3ESOILb1ELb0EJNS_5tupleIJNS_1CILi2EEEEEENS2_IJiEEEEEC2ERKS5_RKS6_)
$_ZN7cutlass13device_kernelIN5flash19enable_sm80_to_sm89INS1_16FlashAttnBwdSm80INS1_25CollectiveMainloopBwdSm80ILi2ELi2EN4cute5tupleIJNS5_1CILi128EEES8_NS7_ILi64EEEEEENS_10bfloat16_tEfNS_4arch4Sm80ELb0ELb1ELb1ELb0ELb0ELb0ELb0ELb0ELi2ELi4ELi4ELi4ELb0EEENS1_24CollectiveEpilogueBwdGQAISA_fSD_Li256ELb0ELb0EEENS1_19SingleTileSchedulerILb0ELb0ELb0ELi128EEEEEEEEEvNT_6ParamsE$_ZN4cute3eso3ESOILb1ELb0EJNS_5tupleIJNS_1CILi2EEEEEENS2_IJiEEEEEC2ERKS5_RKS6_:
[----:B------:R-:W-:Y:S02]  /*8190*/  IADD3 R2, R67, -c[0x0][0x20], RZ ;  /* 0x8000080043027a10 */ /* 0x000fe40007ffe0ff */
[----:B------:R-:W-:-:S03]  /*81a0*/  MOV R7, 0x0 ;  /* 0x0000000000077802 */ /* 0x000fc60000000f00 */
[----:B------:R1:W-:Y:S01]  /*81b0*/  STL [R2], R3 ;  /* 0x0000000302007387 */ /* 0x0003e20000100800 */
[----:B------:R-:W-:Y:S05]  /*81c0*/  RET.REL.NODEC R6 `(_ZN7cutlass13device_kernelIN5flash19enable_sm80_to_sm89INS1_16FlashAttnBwdSm80INS1_25CollectiveMainloopBwdSm80ILi2ELi2EN4cute5tupleIJNS5_1CILi128EEES8_NS7_ILi64EEEEEENS_10bfloat16_tEfNS_4arch4Sm80ELb0ELb1ELb1ELb0ELb0ELb0ELb0ELb0ELi2ELi4ELi4ELi4ELb0EEENS1_24CollectiveEpilogueBwdGQAISA_fSD_Li256ELb0ELb0EEENS1_19SingleTileSchedulerILb0ELb0ELb0ELi128EEEEEEEEEvNT_6ParamsE) ;  /* 0xffff7e3006007950 */ /* 0x000fea0003c3ffff */
        .type           $_ZN7cutlass13device_kernelIN5flash19enable_sm80_to_sm89INS1_16FlashAttnBwdSm80INS1_25CollectiveMainloopBwdSm80ILi2ELi2EN4cute5tupleIJNS5_1CILi128EEES8_NS7_ILi64EEEEEENS_10bfloat16_tEfNS_4arch4Sm80ELb0ELb1ELb1ELb0ELb0ELb0ELb0ELb0ELi2ELi4ELi4ELi4ELb0EEENS1_24CollectiveEpilogueBwdGQAISA_fSD_Li256ELb0ELb0EEENS1_19SingleTileSchedulerILb0ELb0ELb0ELi128EEEEEEEEEvNT_6ParamsE$_ZN4cute3eso3ESOILb1ELb0EJNS_5tupleIJNS_1CILi2EEEEEENS2_IJiEEENS3_ILi1EEES7_EEC2ERKS5_RKS6_RKS7_SE_,@function
        .size           $_ZN7cutlass13device_kernelIN5flash19enable_sm80_to_sm89INS1_16FlashAttnBwdSm80INS1_25CollectiveMainloopBwdSm80ILi2ELi2EN4cute5tupleIJNS5_1CILi128EEES8_NS7_ILi64EEEEEENS_10bfloat16_tEfNS_4arch4Sm80ELb0ELb1ELb1ELb0ELb0ELb0ELb0ELb0ELi2ELi4ELi4ELi4ELb0EEENS1_24CollectiveEpilogueBwdGQAISA_fSD_Li256ELb0ELb0EEENS1_19SingleTileSchedulerILb0ELb0ELb0ELi128EEEEEEEEEvNT_6ParamsE$_ZN4cute3eso3ESOILb1ELb0EJNS_5tupleIJNS_1CILi2EEEEEENS2_IJiEEENS3_ILi1EEES7_EEC2ERKS5_RKS6_RKS7_SE_,($_ZN7cutlass13device_kernelIN5flash19enable_sm80_to_sm89INS1_16FlashAttnBwdSm80INS1_25CollectiveMainloopBwdSm80ILi2ELi2EN4cute5tupleIJNS5_1CILi128EEES8_NS7_ILi64EEEEEENS_10bfloat16_tEfNS_4arch4Sm80ELb0ELb1ELb1ELb0ELb0ELb0ELb0ELb0ELi2ELi4ELi4ELi4ELb0EEENS1_24CollectiveEpilogueBwdGQAISA_fSD_Li256ELb0ELb0EEENS1_19SingleTileSchedulerILb0ELb0ELb0ELi128EEEEEEEEEvNT_6ParamsE$_ZN4cute3eso3ESOILb1ELb0EJNS_5tupleIJNS_1CILi2EEEEEENS2_IJiEEES4_NS3_ILi1EEEEEC2ERKS5_RKS6_RKS4_RKS7_ - $_ZN7cutlass13device_kernelIN5flash19enable_sm80_to_sm89INS1_16FlashAttnBwdSm80INS1_25CollectiveMainloopBwdSm80ILi2ELi2EN4cute5tupleIJNS5_1CILi128EEES8_NS7_ILi64EEEEEENS_10bfloat16_tEfNS_4arch4Sm80ELb0ELb1ELb1ELb0ELb0ELb0ELb0ELb0ELi2ELi4ELi4ELi4ELb0EEENS1_24CollectiveEpilogueBwdGQAISA_fSD_Li256ELb0ELb0EEENS1_19SingleTileSchedulerILb0ELb0ELb0ELi128EEEEEEEEEvNT_6ParamsE$_ZN4cute3eso3ESOILb1ELb0EJNS_5tupleIJNS_1CILi2EEEEEENS2_IJiEEENS3_ILi1EEES7_EEC2ERKS5_RKS6_RKS7_SE_)
$_ZN7cutlass13device_kernelIN5flash19enable_sm80_to_sm89INS1_16FlashAttnBwdSm80INS1_25CollectiveMainloopBwdSm80ILi2ELi2EN4cute5tupleIJNS5_1CILi128EEES8_NS7_ILi64EEEEEENS_10bfloat16_tEfNS_4arch4Sm80ELb0ELb1ELb1ELb0ELb0ELb0ELb0ELb0ELi2ELi4ELi4ELi4ELb0EEENS1_24CollectiveEpilogueBwdGQAISA_fSD_Li256ELb0ELb0EEENS1_19SingleTileSchedulerILb0ELb0ELb0ELi128EEEEEEEEEvNT_6ParamsE$_ZN4cute3eso3ESOILb1ELb0EJNS_5tupleIJNS_1CILi2EEEEEENS2_IJiEEENS3_ILi1EEES7_EEC2ERKS5_RKS6_RKS7_SE_:
[----:B------:R-:W-:Y:S01]  /*81d0*/  IADD3 R2, R2, -c[0x0][0x20], RZ ;  /* 0x8000080002027a10 */ /* 0x000fe20007ffe0ff */
[----:B------:R-:W-:Y:S01]  /*81e0*/  IMAD.MOV.U32 R8, RZ, RZ, R4 ;  /* 0x000000ffff087224 */ /* 0x000fe200078e0004 */
[----:B------:R-:W-:-:S03]  /*81f0*/  MOV R9, 0x0 ;  /* 0x0000000000097802 */ /* 0x000fc60000000f00 */
[----:B------:R1:W-:Y:S01]  /*8200*/  STL [R2], R3 ;  /* 0x0000000302007387 */ /* 0x0003e20000100800 */
[----:B------:R-:W-:Y:S05]  /*8210*/  RET.REL.NODEC R8 `(_ZN7cutlass13device_kernelIN5flash19enable_sm80_to_sm89INS1_16FlashAttnBwdSm80INS1_25CollectiveMainloopBwdSm80ILi2ELi2EN4cute5tupleIJNS5_1CILi128EEES8_NS7_ILi64EEEEEENS_10bfloat16_tEfNS_4arch4Sm80ELb0ELb1ELb1ELb0ELb0ELb0ELb0ELb0ELi2ELi4ELi4ELi4ELb0EEENS1_24CollectiveEpilogueBwdGQAISA_fSD_Li256ELb0ELb0EEENS1_19SingleTileSchedulerILb0ELb0ELb0ELi128EEEEEEEEEvNT_6ParamsE) ;  /* 0xffff7de008007950 */ /* 0x000fea0003c3ffff */
        .type           $_ZN7cutlass13device_kernelIN5flash19enable_sm80_to_sm89INS1_16FlashAttnBwdSm80INS1_25CollectiveMainloopBwdSm80ILi2ELi2EN4cute5tupleIJNS5_1CILi128EEES8_NS7_ILi64EEEEEENS_10bfloat16_tEfNS_4arch4Sm80ELb0ELb1ELb1ELb0ELb0ELb0ELb0ELb0ELi2ELi4ELi4ELi4ELb0EEENS1_24CollectiveEpilogueBwdGQAISA_fSD_Li256ELb0ELb0EEENS1_19SingleTileSchedulerILb0ELb0ELb0ELi128EEEEEEEEEvNT_6ParamsE$_ZN4cute3eso3ESOILb1ELb0EJNS_5tupleIJNS_1CILi2EEEEEENS2_IJiEEES4_NS3_ILi1EEEEEC2ERKS5_RKS6_RKS4_RKS7_,@function
        .size           $_ZN7cutlass13device_kernelIN5flash19enable_sm80_to_sm89INS1_16FlashAttnBwdSm80INS1_25CollectiveMainloopBwdSm80ILi2ELi2EN4cute5tupleIJNS5_1CILi128EEES8_NS7_ILi64EEEEEENS_10bfloat16_tEfNS_4arch4Sm80ELb0ELb1ELb1ELb0ELb0ELb0ELb0ELb0ELi2ELi4ELi4ELi4ELb0EEENS1_24CollectiveEpilogueBwdGQAISA_fSD_Li256ELb0ELb0EEENS1_19SingleTileSchedulerILb0ELb0ELb0ELi128EEEEEEEEEvNT_6ParamsE$_ZN4cute3eso3ESOILb1ELb0EJNS_5tupleIJNS_1CILi2EEEEEENS2_IJiEEES4_NS3_ILi1EEEEEC2ERKS5_RKS6_RKS4_RKS7_,($_ZN7cutlass13device_kernelIN5flash19enable_sm80_to_sm89INS1_16FlashAttnBwdSm80INS1_25CollectiveMainloopBwdSm80ILi2ELi2EN4cute5tupleIJNS5_1CILi128EEES8_NS7_ILi64EEEEEENS_10bfloat16_tEfNS_4arch4Sm80ELb0ELb1ELb1ELb0ELb0ELb0ELb0ELb0ELi2ELi4ELi4ELi4ELb0EEENS1_24CollectiveEpilogueBwdGQAISA_fSD_Li256ELb0ELb0EEENS1_19SingleTileSchedulerILb0ELb0ELb0ELi128EEEEEEEEEvNT_6ParamsE$_ZN4cute3eso3ESOILb1ELb0EJNS_5tupleIJNS_1CILi2EEES4_EEENS2_IJNS3_ILi1EEEiEEEEEC2ERKS5_RKS7_ - $_ZN7cutlass13device_kernelIN5flash19enable_sm80_to_sm89INS1_16FlashAttnBwdSm80INS1_25CollectiveMainloopBwdSm80ILi2ELi2EN4cute5tupleIJNS5_1CILi128EEES8_NS7_ILi64EEEEEENS_10bfloat16_tEfNS_4arch4Sm80ELb0ELb1ELb1ELb0ELb0ELb0ELb0ELb0ELi2ELi4ELi4ELi4ELb0EEENS1_24CollectiveEpilogueBwdGQAISA_fSD_Li256ELb0ELb0EEENS1_19SingleTileSchedulerILb0ELb0ELb0ELi128EEEEEEEEEvNT_6ParamsE$_ZN4cute3eso3ESOILb1ELb0EJNS_5tupleIJNS_1CILi2EEEEEENS2_IJiEEES4_NS3_ILi1EEEEEC2ERKS5_RKS6_RKS4_RKS7_)
$_ZN7cutlass13device_kernelIN5flash19enable_sm80_to_sm89INS1_16FlashAttnBwdSm80INS1_25CollectiveMainloopBwdSm80ILi2ELi2EN4cute5tupleIJNS5_1CILi128EEES8_NS7_ILi64EEEEEENS_10bfloat16_tEfNS_4arch4Sm80ELb0ELb1ELb1ELb0ELb0ELb0ELb0ELb0ELi2ELi4ELi4ELi4ELb0EEENS1_24CollectiveEpilogueBwdGQAISA_fSD_Li256ELb0ELb0EEENS1_19SingleTileSchedulerILb0ELb0ELb0ELi128EEEEEEEEEvNT_6ParamsE$_ZN4cute3eso3ESOILb1ELb0EJNS_5tupleIJNS_1CILi2EEEEEENS2_IJiEEES4_NS3_ILi1EEEEEC2ERKS5_RKS6_RKS4_RKS7_:
[----:B------:R-:W-:Y:S02]  /*8220*/  IADD3 R2, R2, -c[0x0][0x20], RZ ;  /* 0x8000080002027a10 */ /* 0x000fe40007ffe0ff */
[----:B------:R-:W-:-:S03]  /*8230*/  MOV R5, 0x0 ;  /* 0x0000000000057802 */ /* 0x000fc60000000f00 */
[----:B------:R1:W-:Y:S01]  /*8240*/  STL [R2], R3 ;  /* 0x0000000302007387 */ /* 0x0003e20000100800 */
[----:B------:R-:W-:Y:S05]  /*8250*/  RET.REL.NODEC R4 `(_ZN7cutlass13device_kernelIN5flash19enable_sm80_to_sm89INS1_16FlashAttnBwdSm80INS1_25CollectiveMainloopBwdSm80ILi2ELi2EN4cute5tupleIJNS5_1CILi128EEES8_NS7_ILi64EEEEEENS_10bfloat16_tEfNS_4arch4Sm80ELb0ELb1ELb1ELb0ELb0ELb0ELb0ELb0ELi2ELi4ELi4ELi4ELb0EEENS1_24CollectiveEpilogueBwdGQAISA_fSD_Li256ELb0ELb0EEENS1_19SingleTileSchedulerILb0ELb0ELb0ELi128EEEEEEEEEvNT_6ParamsE) ;  /* 0xffff7da004007950 */ /* 0x000fea0003c3ffff */
        .type           $_ZN7cutlass13device_kernelIN5flash19enable_sm80_to_sm89INS1_16FlashAttnBwdSm80INS1_25CollectiveMainloopBwdSm80ILi2ELi2EN4cute5tupleIJNS5_1CILi128EEES8_NS7_ILi64EEEEEENS_10bfloat16_tEfNS_4arch4Sm80ELb0ELb1ELb1ELb0ELb0ELb0ELb0ELb0ELi2ELi4ELi4ELi4ELb0EEENS1_24CollectiveEpilogueBwdGQAISA_fSD_Li256ELb0ELb0EEENS1_19SingleTileSchedulerILb0ELb0ELb0ELi128EEEEEEEEEvNT_6ParamsE$_ZN4cute3eso3ESOILb1ELb0EJNS_5tupleIJNS_1CILi2EEES4_EEENS2_IJNS3_ILi1EEEiEEEEEC2ERKS5_RKS7_,@function
        .size           $_ZN7cutlass13device_kernelIN5flash19enable_sm80_to_sm89INS1_16FlashAttnBwdSm80INS1_25CollectiveMainloopBwdSm80ILi2ELi2EN4cute5tupleIJNS5_1CILi128EEES8_NS7_ILi64EEEEEENS_10bfloat16_tEfNS_4arch4Sm80ELb0ELb1ELb1ELb0ELb0ELb0ELb0ELb0ELi2ELi4ELi4ELi4ELb0EEENS1_24CollectiveEpilogueBwdGQAISA_fSD_Li256ELb0ELb0EEENS1_19SingleTileSchedulerILb0ELb0ELb0ELi128EEEEEEEEEvNT_6ParamsE$_ZN4cute3eso3ESOILb1ELb0EJNS_5tupleIJNS_1CILi2EEES4_EEENS2_IJNS3_ILi1EEEiEEEEEC2ERKS5_RKS7_,($_ZN7cutlass13device_kernelIN5flash19enable_sm80_to_sm89INS1_16FlashAttnBwdSm80INS1_25CollectiveMainloopBwdSm80ILi2ELi2EN4cute5tupleIJNS5_1CILi128EEES8_NS7_ILi64EEEEEENS_10bfloat16_tEfNS_4arch4Sm80ELb0ELb1ELb1ELb0ELb0ELb0ELb0ELb0ELi2ELi4ELi4ELi4ELb0EEENS1_24CollectiveEpilogueBwdGQAISA_fSD_Li256ELb0ELb0EEENS1_19SingleTileSchedulerILb0ELb0ELb0ELi128EEEEEEEEEvNT_6ParamsE$_ZN4cute3eso3ESOILb1ELb0EJNS_5tupleIJNS_1CILi2EEES4_EEENS2_IJiNS3_ILi4096EEEEEEEEC2ERKS5_RKS7_ - $_ZN7cutlass13device_kernelIN5flash19enable_sm80_to_sm89INS1_16FlashAttnBwdSm80INS1_25CollectiveMainloopBwdSm80ILi2ELi2EN4cute5tupleIJNS5_1CILi128EEES8_NS7_ILi64EEEEEENS_10bfloat16_tEfNS_4arch4Sm80ELb0ELb1ELb1ELb0ELb0ELb0ELb0ELb0ELi2ELi4ELi4ELi4ELb0EEENS1_24CollectiveEpilogueBwdGQAISA_fSD_Li256ELb0ELb0EEENS1_19SingleTileSchedulerILb0ELb0ELb0ELi128EEEEEEEEEvNT_6ParamsE$_ZN4cute3eso3ESOILb1ELb0EJNS_5tupleIJNS_1CILi2EEES4_EEENS2_IJNS3_ILi1EEEiEEEEEC2ERKS5_RKS7_)
$_ZN7cutlass13device_kernelIN5flash19enable_sm80_to_sm89INS1_16FlashAttnBwdSm80INS1_25CollectiveMainloopBwdSm80ILi2ELi2EN4cute5tupleIJNS5_1CILi128EEES8_NS7_ILi64EEEEEENS_10bfloat16_tEfNS_4arch4Sm80ELb0ELb1ELb1ELb0ELb0ELb0ELb0ELb0ELi2ELi4ELi4ELi4ELb0EEENS1_24CollectiveEpilogueBwdGQAISA_fSD_Li256ELb0ELb0EEENS1_19SingleTileSchedulerILb0ELb0ELb0ELi128EEEEEEEEEvNT_6ParamsE$_ZN4cute3eso3ESOILb1ELb0EJNS_5tupleIJNS_1CILi2EEES4_EEENS2_IJNS3_ILi1EEEiEEEEEC2ERKS5_RKS7_:
[----:B------:R-:W-:Y:S02]  /*8260*/  IADD3 R3, R37, -c[0x0][0x20], RZ ;  /* 0x8000080025037a10 */ /* 0x000fe40007ffe0ff */
[----:B------:R-:W-:-:S03]  /*8270*/  MOV R5, 0x0 ;  /* 0x0000000000057802 */ /* 0x000fc60000000f00 */
[----:B------:R1:W-:Y:S01]  /*8280*/  STL [R3], R2 ;  /* 0x0000000203007387 */ /* 0x0003e20000100800 */
[----:B------:R-:W-:Y:S05]  /*8290*/  RET.REL.NODEC R4 `(_ZN7cutlass13device_kernelIN5flash19enable_sm80_to_sm89INS1_16FlashAttnBwdSm80INS1_25CollectiveMainloopBwdSm80ILi2ELi2EN4cute5tupleIJNS5_1CILi128EEES8_NS7_ILi64EEEEEENS_10bfloat16_tEfNS_4arch4Sm80ELb0ELb1ELb1ELb0ELb0ELb0ELb0ELb0ELi2ELi4ELi4ELi4ELb0EEENS1_24CollectiveEpilogueBwdGQAISA_fSD_Li256ELb0ELb0EEENS1_19SingleTileSchedulerILb0ELb0ELb0ELi128EEEEEEEEEvNT_6ParamsE) ;  /* 0xffff7d6004007950 */ /* 0x000fea0003c3ffff */
        .type           $_ZN7cutlass13device_kernelIN5flash19enable_sm80_to_sm89INS1_16FlashAttnBwdSm80INS1_25CollectiveMainloopBwdSm80ILi2ELi2EN4cute5tupleIJNS5_1CILi128EEES8_NS7_ILi64EEEEEENS_10bfloat16_tEfNS_4arch4Sm80ELb0ELb1ELb1ELb0ELb0ELb0ELb0ELb0ELi2ELi4ELi4ELi4ELb0EEENS1_24CollectiveEpilogueBwdGQAISA_fSD_Li256ELb0ELb0EEENS1_19SingleTileSchedulerILb0ELb0ELb0ELi128EEEEEEEEEvNT_6ParamsE$_ZN4cute3eso3ESOILb1ELb0EJNS_5tupleIJNS_1CILi2EEES4_EEENS2_IJiNS3_ILi4096EEEEEEEEC2ERKS5_RKS7_,@function
        .size           $_ZN7cutlass13device_kernelIN5flash19enable_sm80_to_sm89INS1_16FlashAttnBwdSm80INS1_25CollectiveMainloopBwdSm80ILi2ELi2EN4cute5tupleIJNS5_1CILi128EEES8_NS7_ILi64EEEEEENS_10bfloat16_tEfNS_4arch4Sm80ELb0ELb1ELb1ELb0ELb0ELb0ELb0ELb0ELi2ELi4ELi4ELi4ELb0EEENS1_24CollectiveEpilogueBwdGQAISA_fSD_Li256ELb0ELb0EEENS1_19SingleTileSchedulerILb0ELb0ELb0ELi128EEEEEEEEEvNT_6ParamsE$_ZN4cute3eso3ESOILb1ELb0EJNS_5tupleIJNS_1CILi2EEES4_EEENS2_IJiNS3_ILi4096EEEEEEEEC2ERKS5_RKS7_,($_ZN7cutlass13device_kernelIN5flash19enable_sm80_to_sm89INS1_16FlashAttnBwdSm80INS1_25CollectiveMainloopBwdSm80ILi2ELi2EN4cute5tupleIJNS5_1CILi128EEES8_NS7_ILi64EEEEEENS_10bfloat16_tEfNS_4arch4Sm80ELb0ELb1ELb1ELb0ELb0ELb0ELb0ELb0ELi2ELi4ELi4ELi4ELb0EEENS1_24CollectiveEpilogueBwdGQAISA_fSD_Li256ELb0ELb0EEENS1_19SingleTileSchedulerILb0ELb0ELb0ELi128EEEEEEEEEvNT_6ParamsE$_ZN4cute3eso3ESOILb1ELb0EJNS_5tupleIJNS_1CILi2EEES4_EEENS2_IJiNS3_ILi512EEEEEEEEC2ERKS5_RKS7_ - $_ZN7cutlass13device_kernelIN5flash19enable_sm80_to_sm89INS1_16FlashAttnBwdSm80INS1_25CollectiveMainloopBwdSm80ILi2ELi2EN4cute5tupleIJNS5_1CILi128EEES8_NS7_ILi64EEEEEENS_10bfloat16_tEfNS_4arch4Sm80ELb0ELb1ELb1ELb0ELb0ELb0ELb0ELb0ELi2ELi4ELi4ELi4ELb0EEENS1_24CollectiveEpilogueBwdGQAISA_fSD_Li256ELb0ELb0EEENS1_19SingleTileSchedulerILb0ELb0ELb0ELi128EEEEEEEEEvNT_6ParamsE$_ZN4cute3eso3ESOILb1ELb0EJNS_5tupleIJNS_1CILi2EEES4_EEENS2_IJiNS3_ILi4096EEEEEEEEC2ERKS5_RKS7_)
$_ZN7cutlass13device_kernelIN5flash19enable_sm80_to_sm89INS1_16FlashAttnBwdSm80INS1_25CollectiveMainloopBwdSm80ILi2ELi2EN4cute5tupleIJNS5_1CILi128EEES8_NS7_ILi64EEEEEENS_10bfloat16_tEfNS_4arch4Sm80ELb0ELb1ELb1ELb0ELb0ELb0ELb0ELb0ELi2ELi4ELi4ELi4ELb0EEENS1_24CollectiveEpilogueBwdGQAISA_fSD_Li256ELb0ELb0EEENS1_19SingleTileSchedulerILb0ELb0ELb0ELi128EEEEEEEEEvNT_6ParamsE$_ZN4cute3eso3ESOILb1ELb0EJNS_5tupleIJNS_1CILi2EEES4_EEENS2_IJiNS3_ILi4096EEEEEEEEC2ERKS5_RKS7_:
[----:B------:R-:W-:Y:S02]  /*82a0*/  IADD3 R3, R8, -c[0x0][0x20], RZ ;  /* 0x8000080008037a10 */ /* 0x000fe40007ffe0ff */
[----:B------:R-:W-:-:S03]  /*82b0*/  MOV R5, 0x0 ;  /* 0x0000000000057802 */ /* 0x000fc60000000f00 */
[----:B------:R1:W-:Y:S01]  /*82c0*/  STL [R3], R2 ;  /* 0x0000000203007387 */ /* 0x0003e20000100800 */
[----:B------:R-:W-:Y:S05]  /*82d0*/  RET.REL.NODEC R4 `(_ZN7cutlass13device_kernelIN5flash19enable_sm80_to_sm89INS1_16FlashAttnBwdSm80INS1_25CollectiveMainloopBwdSm80ILi2ELi2EN4cute5tupleIJNS5_1CILi128EEES8_NS7_ILi64EEEEEENS_10bfloat16_tEfNS_4arch4Sm80ELb0ELb1ELb1ELb0ELb0ELb0ELb0ELb0ELi2ELi4ELi4ELi4ELb0EEENS1_24CollectiveEpilogueBwdGQAISA_fSD_Li256ELb0ELb0EEENS1_19SingleTileSchedulerILb0ELb0ELb0ELi128EEEEEEEEEvNT_6ParamsE) ;  /* 0xffff7d2004007950 */ /* 0x000fea0003c3ffff */
        .type           $_ZN7cutlass13device_kernelIN5flash19enable_sm80_to_sm89INS1_16FlashAttnBwdSm80INS1_25CollectiveMainloopBwdSm80ILi2ELi2EN4cute5tupleIJNS5_1CILi128EEES8_NS7_ILi64EEEEEENS_10bfloat16_tEfNS_4arch4Sm80ELb0ELb1ELb1ELb0ELb0ELb0ELb0ELb0ELi2ELi4ELi4ELi4ELb0EEENS1_24CollectiveEpilogueBwdGQAISA_fSD_Li256ELb0ELb0EEENS1_19SingleTileSchedulerILb0ELb0ELb0ELi128EEEEEEEEEvNT_6ParamsE$_ZN4cute3eso3ESOILb1ELb0EJNS_5tupleIJNS_1CILi2EEES4_EEENS2_IJiNS3_ILi512EEEEEEEEC2ERKS5_RKS7_,@function
        .size           $_ZN7cutlass13device_kernelIN5flash19enable_sm80_to_sm89INS1_16FlashAttnBwdSm80INS1_25CollectiveMainloopBwdSm80ILi2ELi2EN4cute5tupleIJNS5_1CILi128EEES8_NS7_ILi64EEEEEENS_10bfloat16_tEfNS_4arch4Sm80ELb0ELb1ELb1ELb0ELb0ELb0ELb0ELb0ELi2ELi4ELi4ELi4ELb0EEENS1_24CollectiveEpilogueBwdGQAISA_fSD_Li256ELb0ELb0EEENS1_19SingleTileSchedulerILb0ELb0ELb0ELi128EEEEEEEEEvNT_6ParamsE$_ZN4cute3eso3ESOILb1ELb0EJNS_5tupleIJNS_1CILi2EEES4_EEENS2_IJiNS3_ILi512EEEEEEEEC2ERKS5_RKS7_,($_ZN7cutlass13device_kernelIN5flash19enable_sm80_to_sm89INS1_16FlashAttnBwdSm80INS1_25CollectiveMainloopBwdSm80ILi2ELi2EN4cute5tupleIJNS5_1CILi128EEES8_NS7_ILi64EEEEEENS_10bfloat16_tEfNS_4arch4Sm80ELb0ELb1ELb1ELb0ELb0ELb0ELb0ELb0ELi2ELi4ELi4ELi4ELb0EEENS1_24CollectiveEpilogueBwdGQAISA_fSD_Li256ELb0ELb0EEENS1_19SingleTileSchedulerILb0ELb0ELb0ELi128EEEEEEEEEvNT_6ParamsE$_ZN4cute3eso3ESOILb1ELb0EJNS_5tupleIJNS_1CILi2EEES4_EEENS2_IJiiEEEEEC2ERKS5_RKS6_ - $_ZN7cutlass13device_kernelIN5flash19enable_sm80_to_sm89INS1_16FlashAttnBwdSm80INS1_25CollectiveMainloopBwdSm80ILi2ELi2EN4cute5tupleIJNS5_1CILi128EEES8_NS7_ILi64EEEEEENS_10bfloat16_tEfNS_4arch4Sm80ELb0ELb1ELb1ELb0ELb0ELb0ELb0ELb0ELi2ELi4ELi4ELi4ELb0EEENS1_24CollectiveEpilogueBwdGQAISA_fSD_Li256ELb0ELb0EEENS1_19SingleTileSchedulerILb0ELb0ELb0ELi128EEEEEEEEEvNT_6ParamsE$_ZN4cute3eso3ESOILb1ELb0EJNS_5tupleIJNS_1CILi2EEES4_EEENS2_IJiNS3_ILi512EEEEEEEEC2ERKS5_RKS7_)
$_ZN7cutlass13device_kernelIN5flash19enable_sm80_to_sm89INS1_16FlashAttnBwdSm80INS1_25CollectiveMainloopBwdSm80ILi2ELi2EN4cute5tupleIJNS5_1CILi128EEES8_NS7_ILi64EEEEEENS_10bfloat16_tEfNS_4arch4Sm80ELb0ELb1ELb1ELb0ELb0ELb0ELb0ELb0ELi2ELi4ELi4ELi4ELb0EEENS1_24CollectiveEpilogueBwdGQAISA_fSD_Li256ELb0ELb0EEENS1_19SingleTileSchedulerILb0ELb0ELb0ELi128EEEEEEEEEvNT_6ParamsE$_ZN4cute3eso3ESOILb1ELb0EJNS_5tupleIJNS_1CILi2EEES4_EEENS2_IJiNS3_ILi512EEEEEEEEC2ERKS5_RKS7_:
[----:B------:R-:W-:Y:S02]  /*82e0*/  IADD3 R3, R38, -c[0x0][0x20], RZ ;  /* 0x8000080026037a10 */ /* 0x000fe40007ffe0ff */
[----:B------:R-:W-:-:S03]  /*82f0*/  MOV R5, 0x0 ;  /* 0x0000000000057802 */ /* 0x000fc60000000f00 */
[----:B------:R1:W-:Y:S01]  /*8300*/  STL [R3], R2 ;  /* 0x0000000203007387 */ /* 0x0003e20000100800 */
[----:B------:R-:W-:Y:S05]  /*8310*/  RET.REL.NODEC R4 `(_ZN7cutlass13device_kernelIN5flash19enable_sm80_to_sm89INS1_16FlashAttnBwdSm80INS1_25CollectiveMainloopBwdSm80ILi2ELi2EN4cute5tupleIJNS5_1CILi128EEES8_NS7_ILi64EEEEEENS_10bfloat16_tEfNS_4arch4Sm80ELb0ELb1ELb1ELb0ELb0ELb0ELb0ELb0ELi2ELi4ELi4ELi4ELb0EEENS1_24CollectiveEpilogueBwdGQAISA_fSD_Li256ELb0ELb0EEENS1_19SingleTileSchedulerILb0ELb0ELb0ELi128EEEEEEEEEvNT_6ParamsE) ;  /* 0xffff7ce004007950 */ /* 0x000fea0003c3ffff */
        .type           $_ZN7cutlass13device_kernelIN5flash19enable_sm80_to_sm89INS1_16FlashAttnBwdSm80INS1_25CollectiveMainloopBwdSm80ILi2ELi2EN4cute5tupleIJNS5_1CILi128EEES8_NS7_ILi64EEEEEENS_10bfloat16_tEfNS_4arch4Sm80ELb0ELb1ELb1ELb0ELb0ELb0ELb0ELb0ELi2ELi4ELi4ELi4ELb0EEENS1_24CollectiveEpilogueBwdGQAISA_fSD_Li256ELb0ELb0EEENS1_19SingleTileSchedulerILb0ELb0ELb0ELi128EEEEEEEEEvNT_6ParamsE$_ZN4cute3eso3ESOILb1ELb0EJNS_5tupleIJNS_1CILi2EEES4_EEENS2_IJiiEEEEEC2ERKS5_RKS6_,@function
        .size           $_ZN7cutlass13device_kernelIN5flash19enable_sm80_to_sm89INS1_16FlashAttnBwdSm80INS1_25CollectiveMainloopBwdSm80ILi2ELi2EN4cute5tupleIJNS5_1CILi128EEES8_NS7_ILi64EEEEEENS_10bfloat16_tEfNS_4arch4Sm80ELb0ELb1ELb1ELb0ELb0ELb0ELb0ELb0ELi2ELi4ELi4ELi4ELb0EEENS1_24CollectiveEpilogueBwdGQAISA_fSD_Li256ELb0ELb0EEENS1_19SingleTileSchedulerILb0ELb0ELb0ELi128EEEEEEEEEvNT_6ParamsE$_ZN4cute3eso3ESOILb1ELb0EJNS_5tupleIJNS_1CILi2EEES4_EEENS2_IJiiEEEEEC2ERKS5_RKS6_,($_ZN7cutlass13device_kernelIN5flash19enable_sm80_to_sm89INS1_16FlashAttnBwdSm80INS1_25CollectiveMainloopBwdSm80ILi2ELi2EN4cute5tupleIJNS5_1CILi128EEES8_NS7_ILi64EEEEEENS_10bfloat16_tEfNS_4arch4Sm80ELb0ELb1ELb1ELb0ELb0ELb0ELb0ELb0ELi2ELi4ELi4ELi4ELb0EEENS1_24CollectiveEpilogueBwdGQAISA_fSD_Li256ELb0ELb0EEENS1_19SingleTileSchedulerILb0ELb0ELb0ELi128EEEEEEEEEvNT_6ParamsE$_ZN4cute3eso3ESOILb1ELb0EJNS_5tupleIJNS_1CILi2EEES4_EEENS2_IJiiEEENS3_ILi1EEES7_EEC2ERKS5_RKS6_RKS7_SE_ - $_ZN7cutlass13device_kernelIN5flash19enable_sm80_to_sm89INS1_16FlashAttnBwdSm80INS1_25CollectiveMainloopBwdSm80ILi2ELi2EN4cute5tupleIJNS5_1CILi128EEES8_NS7_ILi64EEEEEENS_10bfloat16_tEfNS_4arch4Sm80ELb0ELb1ELb1ELb0ELb0ELb0ELb0ELb0ELi2ELi4ELi4ELi4ELb0EEENS1_24CollectiveEpilogueBwdGQAISA_fSD_Li256ELb0ELb0EEENS1_19SingleTileSchedulerILb0ELb0ELb0ELi128EEEEEEEEEvNT_6ParamsE$_ZN4cute3eso3ESOILb1ELb0EJNS_5tupleIJNS_1CILi2EEES4_EEENS2_IJiiEEEEEC2ERKS5_RKS6_)
$_ZN7cutlass13device_kernelIN5flash19enable_sm80_to_sm89INS1_16FlashAttnBwdSm80INS1_25CollectiveMainloopBwdSm80ILi2ELi2EN4cute5tupleIJNS5_1CILi128EEES8_NS7_ILi64EEEEEENS_10bfloat16_tEfNS_4arch4Sm80ELb0ELb1ELb1ELb0ELb0ELb0ELb0ELb0ELi2ELi4ELi4ELi4ELb0EEENS1_24CollectiveEpilogueBwdGQAISA_fSD_Li256ELb0ELb0EEENS1_19SingleTileSchedulerILb0ELb0ELb0ELi128EEEEEEEEEvNT_6ParamsE$_ZN4cute3eso3ESOILb1ELb0EJNS_5tupleIJNS_1CILi2EEES4_EEENS2_IJiiEEEEEC2ERKS5_RKS6_:
[----:B------:R-:W-:Y:S02]  /*8320*/  IADD3 R3, R3, -c[0x0][0x20], RZ ;  /* 0x8000080003037a10 */ /* 0x000fe40007ffe0ff */
[----:B------:R-:W-:-:S03]  /*8330*/  MOV R5, 0x0 ;  /* 0x0000000000057802 */ /* 0x000fc60000000f00 */
[----:B------:R1:W-:Y:S04]  /*8340*/  STL [R3], R2 ;  /* 0x0000000203007387 */ /* 0x0003e80000100800 */
[----:B------:R1:W-:Y:S01]  /*8350*/  STL [R3+0x4], R8 ;  /* 0x0000040803007387 */ /* 0x0003e20000100800 */
[----:B------:R-:W-:Y:S05]  /*8360*/  RET.REL.NODEC R4 `(_ZN7cutlass13device_kernelIN5flash19enable_sm80_to_sm89INS1_16FlashAttnBwdSm80INS1_25CollectiveMainloopBwdSm80ILi2ELi2EN4cute5tupleIJNS5_1CILi128EEES8_NS7_ILi64EEEEEENS_10bfloat16_tEfNS_4arch4Sm80ELb0ELb1ELb1ELb0ELb0ELb0ELb0ELb0ELi2ELi4ELi4ELi4ELb0EEENS1_24CollectiveEpilogueBwdGQAISA_fSD_Li256ELb0ELb0EEENS1_19SingleTileSchedulerILb0ELb0ELb0ELi128EEEEEEEEEvNT_6ParamsE) ;  /* 0xffff7c9004007950 */ /* 0x000fea0003c3ffff */
        .type           $_ZN7cutlass13device_kernelIN5flash19enable_sm80_to_sm89INS1_16FlashAttnBwdSm80INS1_25CollectiveMainloopBwdSm80ILi2ELi2EN4cute5tupleIJNS5_1CILi128EEES8_NS7_ILi64EEEEEENS_10bfloat16_tEfNS_4arch4Sm80ELb0ELb1ELb1ELb0ELb0ELb0ELb0ELb0ELi2ELi4ELi4ELi4ELb0EEENS1_24CollectiveEpilogueBwdGQAISA_fSD_Li256ELb0ELb0EEENS1_19SingleTileSchedulerILb0ELb0ELb0ELi128EEEEEEEEEvNT_6ParamsE$_ZN4cute3eso3ESOILb1ELb0EJNS_5tupleIJNS_1CILi2EEES4_EEENS2_IJiiEEENS3_ILi1EEES7_EEC2ERKS5_RKS6_RKS7_SE_,@function
        .size           $_ZN7cutlass13device_kernelIN5flash19enable_sm80_to_sm89INS1_16FlashAttnBwdSm80INS1_25CollectiveMainloopBwdSm80ILi2ELi2EN4cute5tupleIJNS5_1CILi128EEES8_NS7_ILi64EEEEEENS_10bfloat16_tEfNS_4arch4Sm80ELb0ELb1ELb1ELb0ELb0ELb0ELb0ELb0ELi2ELi4ELi4ELi4ELb0EEENS1_24CollectiveEpilogueBwdGQAISA_fSD_Li256ELb0ELb0EEENS1_19SingleTileSchedulerILb0ELb0ELb0ELi128EEEEEEEEEvNT_6ParamsE$_ZN4cute3eso3ESOILb1ELb0EJNS_5tupleIJNS_1CILi2EEES4_EEENS2_IJiiEEENS3_ILi1EEES7_EEC2ERKS5_RKS6_RKS7_SE_,($_ZN7cutlass13device_kernelIN5flash19enable_sm80_to_sm89INS1_16FlashAttnBwdSm80INS1_25CollectiveMainloopBwdSm80ILi2ELi2EN4cute5tupleIJNS5_1CILi128EEES8_NS7_ILi64EEEEEENS_10bfloat16_tEfNS_4arch4Sm80ELb0ELb1ELb1ELb0ELb0ELb0ELb0ELb0ELi2ELi4ELi4ELi4ELb0EEENS1_24CollectiveEpilogueBwdGQAISA_fSD_Li256ELb0ELb0EEENS1_19SingleTileSchedulerILb0ELb0ELb0ELi128EEEEEEEEEvNT_6ParamsE$_ZN4cute3eso3ESOILb1ELb0EJNS_5tupleIJNS_1CILi2EEES4_S4_EEENS2_IJNS3_ILi1EEENS3_ILi512EEEiEEEEEC2ERKS5_RKS8_ - $_ZN7cutlass13device_kernelIN5flash19enable_sm80_to_sm89INS1_16FlashAttnBwdSm80INS1_25CollectiveMainloopBwdSm80ILi2ELi2EN4cute5tupleIJNS5_1CILi128EEES8_NS7_ILi64EEEEEENS_10bfloat16_tEfNS_4arch4Sm80ELb0ELb1ELb1ELb0ELb0ELb0ELb0ELb0ELi2ELi4ELi4ELi4ELb0EEENS1_24CollectiveEpilogueBwdGQAISA_fSD_Li256ELb0ELb0EEENS1_19SingleTileSchedulerILb0ELb0ELb0ELi128EEEEEEEEEvNT_6ParamsE$_ZN4cute3eso3ESOILb1ELb0EJNS_5tupleIJNS_1CILi2EEES4_EEENS2_IJiiEEENS3_ILi1EEES7_EEC2ERKS5_RKS6_RKS7_SE_)
$_ZN7cutlass13device_kernelIN5flash19enable_sm80_to_sm89INS1_16FlashAttnBwdSm80INS1_25CollectiveMainloopBwdSm80ILi2ELi2EN4cute5tupleIJNS5_1CILi128EEES8_NS7_ILi64EEEEEENS_10bfloat16_tEfNS_4arch4Sm80ELb0ELb1ELb1ELb0ELb0ELb0ELb0ELb0ELi2ELi4ELi4ELi4ELb0EEENS1_24CollectiveEpilogueBwdGQAISA_fSD_Li256ELb0ELb0EEENS1_19SingleTileSchedulerILb0ELb0ELb0ELi128EEEEEEEEEvNT_6ParamsE$_ZN4cute3eso3ESOILb1ELb0EJNS_5tupleIJNS_1CILi2EEES4_EEENS2_IJiiEEENS3_ILi1EEES7_EEC2ERKS5_RKS6_RKS7_SE_:
[----:B------:R-:W-:Y:S01]  /*8370*/  IADD3 R4, R4, -c[0x0][0x20], RZ ;  /* 0x8000080004047a10 */ /* 0x000fe20007ffe0ff */
[----:B------:R-:W-:Y:S01]  /*8380*/  IMAD.MOV.U32 R88, RZ, RZ, R6 ;  /* 0x000000ffff587224 */ /* 0x000fe200078e0006 */
[----:B------:R-:W-:-:S03]  /*8390*/  MOV R89, 0x0 ;  /* 0x0000000000597802 */ /* 0x000fc60000000f00 */
[----:B------:R1:W-:Y:S04]  /*83a0*/  STL [R4], R2 ;  /* 0x0000000204007387 */ /* 0x0003e80000100800 */
[----:B------:R1:W-:Y:S01]  /*83b0*/  STL [R4+0x4], R3 ;  /* 0x0000040304007387 */ /* 0x0003e20000100800 */
[----:B------:R-:W-:Y:S05]  /*83c0*/  RET.REL.NODEC R88 `(_ZN7cutlass13device_kernelIN5flash19enable_sm80_to_sm89INS1_16FlashAttnBwdSm80INS1_25CollectiveMainloopBwdSm80ILi2ELi2EN4cute5tupleIJNS5_1CILi128EEES8_NS7_ILi64EEEEEENS_10bfloat16_tEfNS_4arch4Sm80ELb0ELb1ELb1ELb0ELb0ELb0ELb0ELb0ELi2ELi4ELi4ELi4ELb0EEENS1_24CollectiveEpilogueBwdGQAISA_fSD_Li256ELb0ELb0EEENS1_19SingleTileSchedulerILb0ELb0ELb0ELi128EEEEEEEEEvNT_6ParamsE) ;  /* 0xffff7c3058007950 */ /* 0x000fea0003c3ffff */
        .type           $_ZN7cutlass13device_kernelIN5flash19enable_sm80_to_sm89INS1_16FlashAttnBwdSm80INS1_25CollectiveMainloopBwdSm80ILi2ELi2EN4cute5tupleIJNS5_1CILi128EEES8_NS7_ILi64EEEEEENS_10bfloat16_tEfNS_4arch4Sm80ELb0ELb1ELb1ELb0ELb0ELb0ELb0ELb0ELi2ELi4ELi4ELi4ELb0EEENS1_24CollectiveEpilogueBwdGQAISA_fSD_Li256ELb0ELb0EEENS1_19SingleTileSchedulerILb0ELb0ELb0ELi128EEEEEEEEEvNT_6ParamsE$_ZN4cute3eso3ESOILb1ELb0EJNS_5tupleIJNS_1CILi2EEES4_S4_EEENS2_IJNS3_ILi1EEENS3_ILi512EEEiEEEEEC2ERKS5_RKS8_,@function
        .size           $_ZN7cutlass13device_kernelIN5flash19enable_sm80_to_sm89INS1_16FlashAttnBwdSm80INS1_25CollectiveMainloopBwdSm80ILi2ELi2EN4cute5tupleIJNS5_1CILi128EEES8_NS7_ILi64EEEEEENS_10bfloat16_tEfNS_4arch4Sm80ELb0ELb1ELb1ELb0ELb0ELb0ELb0ELb0ELi2ELi4ELi4ELi4ELb0EEENS1_24CollectiveEpilogueBwdGQAISA_fSD_Li256ELb0ELb0EEENS1_19SingleTileSchedulerILb0ELb0ELb0ELi128EEEEEEEEEvNT_6ParamsE$_ZN4cute3eso3ESOILb1ELb0EJNS_5tupleIJNS_1CILi2EEES4_S4_EEENS2_IJNS3_ILi1EEENS3_ILi512EEEiEEEEEC2ERKS5_RKS8_,($_ZN7cutlass13device_kernelIN5flash19enable_sm80_to_sm89INS1_16FlashAttnBwdSm80INS1_25CollectiveMainloopBwdSm80ILi2ELi2EN4cute5tupleIJNS5_1CILi128EEES8_NS7_ILi64EEEEEENS_10bfloat16_tEfNS_4arch4Sm80ELb0ELb1ELb1ELb0ELb0ELb0ELb0ELb0ELi2ELi4ELi4ELi4ELb0EEENS1_24CollectiveEpilogueBwdGQAISA_fSD_Li256ELb0ELb0EEENS1_19SingleTileSchedulerILb0ELb0ELb0ELi128EEEEEEEEEvNT_6ParamsE$_ZN4cute3eso3ESOILb1ELb0EJNS_5tupleIJNS_1CILi8EEENS2_IJNS3_ILi2EEES5_S5_EEENS3_ILi1EEES6_S7_EEENS2_IJS7_NS2_IJS4_iiEEENS3_ILi64EEENS2_IJiNS3_ILi144EEENS3_ILi288EEEEEENS3_ILi512EEEEEEEEC2ERKS8_RKSF_ - $_ZN7cutlass13device_kernelIN5flash19enable_sm80_to_sm89INS1_16FlashAttnBwdSm80INS1_25CollectiveMainloopBwdSm80ILi2ELi2EN4cute5tupleIJNS5_1CILi128EEES8_NS7_ILi64EEEEEENS_10bfloat16_tEfNS_4arch4Sm80ELb0ELb1ELb1ELb0ELb0ELb0ELb0ELb0ELi2ELi4ELi4ELi4ELb0EEENS1_24CollectiveEpilogueBwdGQAISA_fSD_Li256ELb0ELb0EEENS1_19SingleTileSchedulerILb0ELb0ELb0ELi128EEEEEEEEEvNT_6ParamsE$_ZN4cute3eso3ESOILb1ELb0EJNS_5tupleIJNS_1CILi2EEES4_S4_EEENS2_IJNS3_ILi1EEENS3_ILi512EEEiEEEEEC2ERKS5_RKS8_)
$_ZN7cutlass13device_kernelIN5flash19enable_sm80_to_sm89INS1_16FlashAttnBwdSm80INS1_25CollectiveMainloopBwdSm80ILi2ELi2EN4cute5tupleIJNS5_1CILi128EEES8_NS7_ILi64EEEEEENS_10bfloat16_tEfNS_4arch4Sm80ELb0ELb1ELb1ELb0ELb0ELb0ELb0ELb0ELi2ELi4ELi4ELi4ELb0EEENS1_24CollectiveEpilogueBwdGQAISA_fSD_Li256ELb0ELb0EEENS1_19SingleTileSchedulerILb0ELb0ELb0ELi128EEEEEEEEEvNT_6ParamsE$_ZN4cute3eso3ESOILb1ELb0EJNS_5tupleIJNS_1CILi2EEES4_S4_EEENS2_IJNS3_ILi1EEENS3_ILi512EEEiEEEEEC2ERKS5_RKS8_:
[----:B------:R-:W-:Y:S02]  /*83d0*/  IADD3 R3, R76, -c[0x0][0x20], RZ ;  /* 0x800008004c037a10 */ /* 0x000fe40007ffe0ff */
[----:B------:R-:W-:-:S03]  /*83e0*/  MOV R5, 0x0 ;  /* 0x0000000000057802 */ /* 0x000fc60000000f00 */
[----:B------:R1:W-:Y:S01]  /*83f0*/  STL [R3], R2 ;  /* 0x0000000203007387 */ /* 0x0003e20000100800 */
[----:B------:R-:W-:Y:S05]  /*8400*/  RET.REL.NODEC R4 `(_ZN7cutlass13device_kernelIN5flash19enable_sm80_to_sm89INS1_16FlashAttnBwdSm80INS1_25CollectiveMainloopBwdSm80ILi2ELi2EN4cute5tupleIJNS5_1CILi128EEES8_NS7_ILi64EEEEEENS_10bfloat16_tEfNS_4arch4Sm80ELb0ELb1ELb1ELb0ELb0ELb0ELb0ELb0ELi2ELi4ELi4ELi4ELb0EEENS1_24CollectiveEpilogueBwdGQAISA_fSD_Li256ELb0ELb0EEENS1_19SingleTileSchedulerILb0ELb0ELb0ELi128EEEEEEEEEvNT_6ParamsE) ;  /* 0xffff7bf004007950 */ /* 0x000fea0003c3ffff */
        .type           $_ZN7cutlass13device_kernelIN5flash19enable_sm80_to_sm89INS1_16FlashAttnBwdSm80INS1_25CollectiveMainloopBwdSm80ILi2ELi2EN4cute5tupleIJNS5_1CILi128EEES8_NS7_ILi64EEEEEENS_10bfloat16_tEfNS_4arch4Sm80ELb0ELb1ELb1ELb0ELb0ELb0ELb0ELb0ELi2ELi4ELi4ELi4ELb0EEENS1_24CollectiveEpilogueBwdGQAISA_fSD_Li256ELb0ELb0EEENS1_19SingleTileSchedulerILb0ELb0ELb0ELi128EEEEEEEEEvNT_6ParamsE$_ZN4cute3eso3ESOILb1ELb0EJNS_5tupleIJNS_1CILi8EEENS2_IJNS3_ILi2EEES5_S5_EEENS3_ILi1EEES6_S7_EEENS2_IJS7_NS2_IJS4_iiEEENS3_ILi64EEENS2_IJiNS3_ILi144EEENS3_ILi288EEEEEENS3_ILi512EEEEEEEEC2ERKS8_RKSF_,@function
        .size           $_ZN7cutlass13device_kernelIN5flash19enable_sm80_to_sm89INS1_16FlashAttnBwdSm80INS1_25CollectiveMainloopBwdSm80ILi2ELi2EN4cute5tupleIJNS5_1CILi128EEES8_NS7_ILi64EEEEEENS_10bfloat16_tEfNS_4arch4Sm80ELb0ELb1ELb1ELb0ELb0ELb0ELb0ELb0ELi2ELi4ELi4ELi4ELb0EEENS1_24CollectiveEpilogueBwdGQAISA_fSD_Li256ELb0ELb0EEENS1_19SingleTileSchedulerILb0ELb0ELb0ELi128EEEEEEEEEvNT_6ParamsE$_ZN4cute3eso3ESOILb1ELb0EJNS_5tupleIJNS_1CILi8EEENS2_IJNS3_ILi2EEES5_S5_EEENS3_ILi1EEES6_S7_EEENS2_IJS7_NS2_IJS4_iiEEENS3_ILi64EEENS2_IJiNS3_ILi144EEENS3_ILi288EEEEEENS3_ILi512EEEEEEEEC2ERKS8_RKSF_,($_ZN7cutlass13device_kernelIN5flash19enable_sm80_to_sm89INS1_16FlashAttnBwdSm80INS1_25CollectiveMainloopBwdSm80ILi2ELi2EN4cute5tupleIJNS5_1CILi128EEES8_NS7_ILi64EEEEEENS_10bfloat16_tEfNS_4arch4Sm80ELb0ELb1ELb1ELb0ELb0ELb0ELb0ELb0ELi2ELi4ELi4ELi4ELb0EEENS1_24CollectiveEpilogueBwdGQAISA_fSD_Li256ELb0ELb0EEENS1_19SingleTileSchedulerILb0ELb0ELb0ELi128EEEEEEEEEvNT_6ParamsE$_ZN4cute3eso3ESOILb1ELb0EJNS_5tupleIJNS_1CILi8EEENS2_IJNS3_ILi2EEES5_S5_EEENS3_ILi1EEES6_S7_EEENS2_IJS7_NS2_IJiiiEEENS3_ILi64EEENS2_IJNS3_ILi72EEENS3_ILi144EEENS3_ILi288EEEEEENS3_ILi512EEEEEEEEC2ERKS8_RKSG_ - $_ZN7cutlass13device_kernelIN5flash19enable_sm80_to_sm89INS1_16FlashAttnBwdSm80INS1_25CollectiveMainloopBwdSm80ILi2ELi2EN4cute5tupleIJNS5_1CILi128EEES8_NS7_ILi64EEEEEENS_10bfloat16_tEfNS_4arch4Sm80ELb0ELb1ELb1ELb0ELb0ELb0ELb0ELb0ELi2ELi4ELi4ELi4ELb0EEENS1_24CollectiveEpilogueBwdGQAISA_fSD_Li256ELb0ELb0EEENS1_19SingleTileSchedulerILb0ELb0ELb0ELi128EEEEEEEEEvNT_6ParamsE$_ZN4cute3eso3ESOILb1ELb0EJNS_5tupleIJNS_1CILi8EEENS2_IJNS3_ILi2EEES5_S5_EEENS3_ILi1EEES6_S7_EEENS2_IJS7_NS2_IJS4_iiEEENS3_ILi64EEENS2_IJiNS3_ILi144EEENS3_ILi288EEEEEENS3_ILi512EEEEEEEEC2ERKS8_RKSF_)
$_ZN7cutlass13device_kernelIN5flash19enable_sm80_to_sm89INS1_16FlashAttnBwdSm80INS1_25CollectiveMainloopBwdSm80ILi2ELi2EN4cute5tupleIJNS5_1CILi128EEES8_NS7_ILi64EEEEEENS_10bfloat16_tEfNS_4arch4Sm80ELb0ELb1ELb1ELb0ELb0ELb0ELb0ELb0ELi2ELi4ELi4ELi4ELb0EEENS1_24CollectiveEpilogueBwdGQAISA_fSD_Li256ELb0ELb0EEENS1_19SingleTileSchedulerILb0ELb0ELb0ELi128EEEEEEEEEvNT_6ParamsE$_ZN4cute3eso3ESOILb1ELb0EJNS_5tupleIJNS_1CILi8EEENS2_IJNS3_ILi2EEES5_S5_EEENS3_ILi1EEES6_S7_EEENS2_IJS7_NS2_IJS4_iiEEENS3_ILi64EEENS2_IJiNS3_ILi144EEENS3_ILi288EEEEEENS3_ILi512EEEEEEEEC2ERKS8_RKSF_:
[----:B------:R-:W-:Y:S02]  /*8410*/  IADD3 R4, R60, -c[0x0][0x20], RZ ;  /* 0x800008003c047a10 */ /* 0x000fe40007ffe0ff */
[----:B------:R-:W-:-:S03]  /*8420*/  MOV R9, 0x0 ;  /* 0x0000000000097802 */ /* 0x000fc60000000f00 */
[----:B------:R1:W-:Y:S04]  /*8430*/  STL [R4], R2 ;  /* 0x0000000204007387 */ /* 0x0003e80000100800 */
[----:B------:R1:W-:Y:S04]  /*8440*/  STL [R4+0x4], R3 ;  /* 0x0000040304007387 */ /* 0x0003e80000100800 */
[----:B------:R1:W-:Y:S01]  /*8450*/  STL [R4+0x8], R5 ;  /* 0x0000080504007387 */ /* 0x0003e20000100800 */
[----:B------:R-:W-:Y:S05]  /*8460*/  RET.REL.NODEC R8 `(_ZN7cutlass13device_kernelIN5flash19enable_sm80_to_sm89INS1_16FlashAttnBwdSm80INS1_25CollectiveMainloopBwdSm80ILi2ELi2EN4cute5tupleIJNS5_1CILi128EEES8_NS7_ILi64EEEEEENS_10bfloat16_tEfNS_4arch4Sm80ELb0ELb1ELb1ELb0ELb0ELb0ELb0ELb0ELi2ELi4ELi4ELi4ELb0EEENS1_24CollectiveEpilogueBwdGQAISA_fSD_Li256ELb0ELb0EEENS1_19SingleTileSchedulerILb0ELb0ELb0ELi128EEEEEEEEEvNT_6ParamsE) ;  /* 0xffff7b9008007950 */ /* 0x000fea0003c3ffff */
        .type           $_ZN7cutlass13device_kernelIN5flash19enable_sm80_to_sm89INS1_16FlashAttnBwdSm80INS1_25CollectiveMainloopBwdSm80ILi2ELi2EN4cute5tupleIJNS5_1CILi128EEES8_NS7_ILi64EEEEEENS_10bfloat16_tEfNS_4arch4Sm80ELb0ELb1ELb1ELb0ELb0ELb0ELb0ELb0ELi2ELi4ELi4ELi4ELb0EEENS1_24CollectiveEpilogueBwdGQAISA_fSD_Li256ELb0ELb0EEENS1_19SingleTileSchedulerILb0ELb0ELb0ELi128EEEEEEEEEvNT_6ParamsE$_ZN4cute3eso3ESOILb1ELb0EJNS_5tupleIJNS_1CILi8EEENS2_IJNS3_ILi2EEES5_S5_EEENS3_ILi1EEES6_S7_EEENS2_IJS7_NS2_IJiiiEEENS3_ILi64EEENS2_IJNS3_ILi72EEENS3_ILi144EEENS3_ILi288EEEEEENS3_ILi512EEEEEEEEC2ERKS8_RKSG_,@function
        .size           $_ZN7cutlass13device_kernelIN5flash19enable_sm80_to_sm89INS1_16FlashAttnBwdSm80INS1_25CollectiveMainloopBwdSm80ILi2ELi2EN4cute5tupleIJNS5_1CILi128EEES8_NS7_ILi64EEEEEENS_10bfloat16_tEfNS_4arch4Sm80ELb0ELb1ELb1ELb0ELb0ELb0ELb0ELb0ELi2ELi4ELi4ELi4ELb0EEENS1_24CollectiveEpilogueBwdGQAISA_fSD_Li256ELb0ELb0EEENS1_19SingleTileSchedulerILb0ELb0ELb0ELi128EEEEEEEEEvNT_6ParamsE$_ZN4cute3eso3ESOILb1ELb0EJNS_5tupleIJNS_1CILi8EEENS2_IJNS3_ILi2EEES5_S5_EEENS3_ILi1EEES6_S7_EEENS2_IJS7_NS2_IJiiiEEENS3_ILi64EEENS2_IJNS3_ILi72EEENS3_ILi144EEENS3_ILi288EEEEEENS3_ILi512EEEEEEEEC2ERKS8_RKSG_,($_ZN7cutlass13device_kernelIN5flash19enable_sm80_to_sm89INS1_16FlashAttnBwdSm80INS1_25CollectiveMainloopBwdSm80ILi2ELi2EN4cute5tupleIJNS5_1CILi128EEES8_NS7_ILi64EEEEEENS_10bfloat16_tEfNS_4arch4Sm80ELb0ELb1ELb1ELb0ELb0ELb0ELb0ELb0ELi2ELi4ELi4ELi4ELb0EEENS1_24CollectiveEpilogueBwdGQAISA_fSD_Li256ELb0ELb0EEENS1_19SingleTileSchedulerILb0ELb0ELb0ELi128EEEEEEEEEvNT_6ParamsE$_ZN4cute3eso3ESOILb1ELb0EJNS_5tupleIJNS_1CILi8EEENS3_ILi2EEES5_S5_S4_S5_EEENS2_IJNS3_ILi1EEEiiiNS3_ILi72EEENS3_ILi512EEEEEEEEC2ERKS6_RKSA_ - $_ZN7cutlass13device_kernelIN5flash19enable_sm80_to_sm89INS1_16FlashAttnBwdSm80INS1_25CollectiveMainloopBwdSm80ILi2ELi2EN4cute5tupleIJNS5_1CILi128EEES8_NS7_ILi64EEEEEENS_10bfloat16_tEfNS_4arch4Sm80ELb0ELb1ELb1ELb0ELb0ELb0ELb0ELb0ELi2ELi4ELi4ELi4ELb0EEENS1_24CollectiveEpilogueBwdGQAISA_fSD_Li256ELb0ELb0EEENS1_19SingleTileSchedulerILb0ELb0ELb0ELi128EEEEEEEEEvNT_6ParamsE$_ZN4cute3eso3ESOILb1ELb0EJNS_5tupleIJNS_1CILi8EEENS2_IJNS3_ILi2EEES5_S5_EEENS3_ILi1EEES6_S7_EEENS2_IJS7_NS2_IJiiiEEENS3_ILi64EEENS2_IJNS3_ILi72EEENS3_ILi144EEENS3_ILi288EEEEEENS3_ILi512EEEEEEEEC2ERKS8_RKSG_)
$_ZN7cutlass13device_kernelIN5flash19enable_sm80_to_sm89INS1_16FlashAttnBwdSm80INS1_25CollectiveMainloopBwdSm80ILi2ELi2EN4cute5tupleIJNS5_1CILi128EEES8_NS7_ILi64EEEEEENS_10bfloat16_tEfNS_4arch4Sm80ELb0ELb1ELb1ELb0ELb0ELb0ELb0ELb0ELi2ELi4ELi4ELi4ELb0EEENS1_24CollectiveEpilogueBwdGQAISA_fSD_Li256ELb0ELb0EEENS1_19SingleTileSchedulerILb0ELb0ELb0ELi128EEEEEEEEEvNT_6ParamsE$_ZN4cute3eso3ESOILb1ELb0EJNS_5tupleIJNS_1CILi8EEENS2_IJNS3_ILi2EEES5_S5_EEENS3_ILi1EEES6_S7_EEENS2_IJS7_NS2_IJiiiEEENS3_ILi64EEENS2_IJNS3_ILi72EEENS3_ILi144EEENS3_ILi288EEEEEENS3_ILi512EEEEEEEEC2ERKS8_RKSG_:
[----:B------:R-:W-:Y:S02]  /*8470*/  IADD3 R4, R4, -c[0x0][0x20], RZ ;  /* 0x8000080004047a10 */ /* 0x000fe40007ffe0ff */
[----:B------:R-:W-:-:S03]  /*8480*/  MOV R9, 0x0 ;  /* 0x0000000000097802 */ /* 0x000fc60000000f00 */
[----:B------:R1:W-:Y:S04]  /*8490*/  STL [R4], R2 ;  /* 0x0000000204007387 */ /* 0x0003e80000100800 */
[----:B------:R1:W-:Y:S04]  /*84a0*/  STL [R4+0x4], R3 ;  /* 0x0000040304007387 */ /* 0x0003e80000100800 */
[----:B------:R1:W-:Y:S01]  /*84b0*/  STL [R4+0x8], R5 ;  /* 0x0000080504007387 */ /* 0x0003e20000100800 */
[----:B------:R-:W-:Y:S05]  /*84c0*/  RET.REL.NODEC R8 `(_ZN7cutlass13device_kernelIN5flash19enable_sm80_to_sm89INS1_16FlashAttnBwdSm80INS1_25CollectiveMainloopBwdSm80ILi2ELi2EN4cute5tupleIJNS5_1CILi128EEES8_NS7_ILi64EEEEEENS_10bfloat16_tEfNS_4arch4Sm80ELb0ELb1ELb1ELb0ELb0ELb0ELb0ELb0ELi2ELi4ELi4ELi4ELb0EEENS1_24CollectiveEpilogueBwdGQAISA_fSD_Li256ELb0ELb0EEENS1_19SingleTileSchedulerILb0ELb0ELb0ELi128EEEEEEEEEvNT_6ParamsE) ;  /* 0xffff7b3008007950 */ /* 0x000fea0003c3ffff */
        .type           $_ZN7cutlass13device_kernelIN5flash19enable_sm80_to_sm89INS1_16FlashAttnBwdSm80INS1_25CollectiveMainloopBwdSm80ILi2ELi2EN4cute5tupleIJNS5_1CILi128EEES8_NS7_ILi64EEEEEENS_10bfloat16_tEfNS_4arch4Sm80ELb0ELb1ELb1ELb0ELb0ELb0ELb0ELb0ELi2ELi4ELi4ELi4ELb0EEENS1_24CollectiveEpilogueBwdGQAISA_fSD_Li256ELb0ELb0EEENS1_19SingleTileSchedulerILb0ELb0ELb0ELi128EEEEEEEEEvNT_6ParamsE$_ZN4cute3eso3ESOILb1ELb0EJNS_5tupleIJNS_1CILi8EEENS3_ILi2EEES5_S5_S4_S5_EEENS2_IJNS3_ILi1EEEiiiNS3_ILi72EEENS3_ILi512EEEEEEEEC2ERKS6_RKSA_,@function
        .size           $_ZN7cutlass13device_kernelIN5flash19enable_sm80_to_sm89INS1_16FlashAttnBwdSm80INS1_25CollectiveMainloopBwdSm80ILi2ELi2EN4cute5tupleIJNS5_1CILi128EEES8_NS7_ILi64EEEEEENS_10bfloat16_tEfNS_4arch4Sm80ELb0ELb1ELb1ELb0ELb0ELb0ELb0ELb0ELi2ELi4ELi4ELi4ELb0EEENS1_24CollectiveEpilogueBwdGQAISA_fSD_Li256ELb0ELb0EEENS1_19SingleTileSchedulerILb0ELb0ELb0ELi128EEEEEEEEEvNT_6ParamsE$_ZN4cute3eso3ESOILb1ELb0EJNS_5tupleIJNS_1CILi8EEENS3_ILi2EEES5_S5_S4_S5_EEENS2_IJNS3_ILi1EEEiiiNS3_ILi72EEENS3_ILi512EEEEEEEEC2ERKS6_RKSA_,($_ZN7cutlass13device_kernelIN5flash19enable_sm80_to_sm89INS1_16FlashAttnBwdSm80INS1_25CollectiveMainloopBwdSm80ILi2ELi2EN4cute5tupleIJNS5_1CILi128EEES8_NS7_ILi64EEEEEENS_10bfloat16_tEfNS_4arch4Sm80ELb0ELb1ELb1ELb0ELb0ELb0ELb0ELb0ELi2ELi4ELi4ELi4ELb0EEENS1_24CollectiveEpilogueBwdGQAISA_fSD_Li256ELb0ELb0EEENS1_19SingleTileSchedulerILb0ELb0ELb0ELi128EEEEEEEEEvNT_6ParamsE$_ZN4cute3eso3ESOILb1ELb0EJNS_6LayoutINS_5tupleIJNS3_IJNS3_IJNS3_IJNS_1CILi4EEENS4_ILi2EEEEEENS4_ILi1EEEEEES8_EEENS3_IJNS3_IJNS3_IJS8_S8_EEES8_EEES6_EEEEEENS3_IJNS3_IJNS3_IJNS3_IJS8_NS4_ILi32EEEEEENS4_ILi0EEEEEESH_EEENS3_IJNS3_IJNS3_IJSH_SH_EEESH_EEENS4_ILi64EEEEEEEEEEENS_10ViewEngineIPN7cutlass10bfloat16_tEEEEEC2ERKSP_RKSU_ - $_ZN7cutlass13device_kernelIN5flash19enable_sm80_to_sm89INS1_16FlashAttnBwdSm80INS1_25CollectiveMainloopBwdSm80ILi2ELi2EN4cute5tupleIJNS5_1CILi128EEES8_NS7_ILi64EEEEEENS_10bfloat16_tEfNS_4arch4Sm80ELb0ELb1ELb1ELb0ELb0ELb0ELb0ELb0ELi2ELi4ELi4ELi4ELb0EEENS1_24CollectiveEpilogueBwdGQAISA_fSD_Li256ELb0ELb0EEENS1_19SingleTileSchedulerILb0ELb0ELb0ELi128EEEEEEEEEvNT_6ParamsE$_ZN4cute3eso3ESOILb1ELb0EJNS_5tupleIJNS_1CILi8EEENS3_ILi2EEES5_S5_S4_S5_EEENS2_IJNS3_ILi1EEEiiiNS3_ILi72EEENS3_ILi512EEEEEEEEC2ERKS6_RKSA_)
$_ZN7cutlass13device_kernelIN5flash19enable_sm80_to_sm89INS1_16FlashAttnBwdSm80INS1_25CollectiveMainloopBwdSm80ILi2ELi2EN4cute5tupleIJNS5_1CILi128EEES8_NS7_ILi64EEEEEENS_10bfloat16_tEfNS_4arch4Sm80ELb0ELb1ELb1ELb0ELb0ELb0ELb0ELb0ELi2ELi4ELi4ELi4ELb0EEENS1_24CollectiveEpilogueBwdGQAISA_fSD_Li256ELb0ELb0EEENS1_19SingleTileSchedulerILb0ELb0ELb0ELi128EEEEEEEEEvNT_6ParamsE$_ZN4cute3eso3ESOILb1ELb0EJNS_5tupleIJNS_1CILi8EEENS3_ILi2EEES5_S5_S4_S5_EEENS2_IJNS3_ILi1EEEiiiNS3_ILi72EEENS3_ILi512EEEEEEEEC2ERKS6_RKSA_:
[----:B------:R-:W-:Y:S02]  /*84d0*/  IADD3 R4, R4, -c[0x0][0x20], RZ ;  /* 0x8000080004047a10 */ /* 0x000fe40007ffe0ff */
[----:B------:R-:W-:-:S03]  /*84e0*/  MOV R9, 0x0 ;  /* 0x0000000000097802 */ /* 0x000fc60000000f00 */
[----:B------:R1:W-:Y:S04]  /*84f0*/  STL [R4], R2 ;  /* 0x0000000204007387 */ /* 0x0003e80000100800 */
[----:B------:R1:W-:Y:S04]  /*8500*/  STL [R4+0x4], R3 ;  /* 0x0000040304007387 */ /* 0x0003e80000100800 */
[----:B------:R1:W-:Y:S01]  /*8510*/  STL [R4+0x8], R5 ;  /* 0x0000080504007387 */ /* 0x0003e20000100800 */
[----:B------:R-:W-:Y:S05]  /*8520*/  RET.REL.NODEC R8 `(_ZN7cutlass13device_kernelIN5flash19enable_sm80_to_sm89INS1_16FlashAttnBwdSm80INS1_25CollectiveMainloopBwdSm80ILi2ELi2EN4cute5tupleIJNS5_1CILi128EEES8_NS7_ILi64EEEEEENS_10bfloat16_tEfNS_4arch4Sm80ELb0ELb1ELb1ELb0ELb0ELb0ELb0ELb0ELi2ELi4ELi4ELi4ELb0EEENS1_24CollectiveEpilogueBwdGQAISA_fSD_Li256ELb0ELb0EEENS1_19SingleTileSchedulerILb0ELb0ELb0ELi128EEEEEEEEEvNT_6ParamsE) ;  /* 0xffff7ad008007950 */ /* 0x000fea0003c3ffff */
        .type           $_ZN7cutlass13device_kernelIN5flash19enable_sm80_to_sm89INS1_16FlashAttnBwdSm80INS1_25CollectiveMainloopBwdSm80ILi2ELi2EN4cute5tupleIJNS5_1CILi128EEES8_NS7_ILi64EEEEEENS_10bfloat16_tEfNS_4arch4Sm80ELb0ELb1ELb1ELb0ELb0ELb0ELb0ELb0ELi2ELi4ELi4ELi4ELb0EEENS1_24CollectiveEpilogueBwdGQAISA_fSD_Li256ELb0ELb0EEENS1_19SingleTileSchedulerILb0ELb0ELb0ELi128EEEEEEEEEvNT_6ParamsE$_ZN4cute3eso3ESOILb1ELb0EJNS_6LayoutINS_5tupleIJNS3_IJNS3_IJNS3_IJNS_1CILi4EEENS4_ILi2EEEEEENS4_ILi1EEEEEES8_EEENS3_IJNS3_IJNS3_IJS8_S8_EEES8_EEES6_EEEEEENS3_IJNS3_IJNS3_IJNS3_IJS8_NS4_ILi32EEEEEENS4_ILi0EEEEEESH_EEENS3_IJNS3_IJNS3_IJSH_SH_EEESH_EEENS4_ILi64EEEEEEEEEEENS_10ViewEngineIPN7cutlass10bfloat16_tEEEEEC2ERKSP_RKSU_,@function
        .size           $_ZN7cutlass13device_kernelIN5flash19enable_sm80_to_sm89INS1_16FlashAttnBwdSm80INS1_25CollectiveMainloopBwdSm80ILi2ELi2EN4cute5tupleIJNS5_1CILi128EEES8_NS7_ILi64EEEEEENS_10bfloat16_tEfNS_4arch4Sm80ELb0ELb1ELb1ELb0ELb0ELb0ELb0ELb0ELi2ELi4ELi4ELi4ELb0EEENS1_24CollectiveEpilogueBwdGQAISA_fSD_Li256ELb0ELb0EEENS1_19SingleTileSchedulerILb0ELb0ELb0ELi128EEEEEEEEEvNT_6ParamsE$_ZN4cute3eso3ESOILb1ELb0EJNS_6LayoutINS_5tupleIJNS3_IJNS3_IJNS3_IJNS_1CILi4EEENS4_ILi2EEEEEENS4_ILi1EEEEEES8_EEENS3_IJNS3_IJNS3_IJS8_S8_EEES8_EEES6_EEEEEENS3_IJNS3_IJNS3_IJNS3_IJS8_NS4_ILi32EEEEEENS4_ILi0EEEEEESH_EEENS3_IJNS3_IJNS3_IJSH_SH_EEESH_EEENS4_ILi64EEEEEEEEEEENS_10ViewEngineIPN7cutlass10bfloat16_tEEEEEC2ERKSP_RKSU_,($_ZN7cutlass13device_kernelIN5flash19enable_sm80_to_sm89INS1_16FlashAttnBwdSm80INS1_25CollectiveMainloopBwdSm80ILi2ELi2EN4cute5tupleIJNS5_1CILi128EEES8_NS7_ILi64EEEEEENS_10bfloat16_tEfNS_4arch4Sm80ELb0ELb1ELb1ELb0ELb0ELb0ELb0ELb0ELi2ELi4ELi4ELi4ELb0EEENS1_24CollectiveEpilogueBwdGQAISA_fSD_Li256ELb0ELb0EEENS1_19SingleTileSchedulerILb0ELb0ELb0ELi128EEEEEEEEEvNT_6ParamsE$_ZN4cute3eso3ESOILb1ELb0EJNS_6LayoutINS_5tupleIJNS3_IJNS3_IJNS_1CILi2EEES5_EEENS4_ILi1EEEEEEEEENS3_IJNS3_IJNS3_IJS7_NS4_ILi16EEEEEENS4_ILi0EEEEEEEEEEENS_10ViewEngineIPjEEEEC2ERKSF_RKSI_ - $_ZN7cutlass13device_kernelIN5flash19enable_sm80_to_sm89INS1_16FlashAttnBwdSm80INS1_25CollectiveMainloopBwdSm80ILi2ELi2EN4cute5tupleIJNS5_1CILi128EEES8_NS7_ILi64EEEEEENS_10bfloat16_tEfNS_4arch4Sm80ELb0ELb1ELb1ELb0ELb0ELb0ELb0ELb0ELi2ELi4ELi4ELi4ELb0EEENS1_24CollectiveEpilogueBwdGQAISA_fSD_Li256ELb0ELb0EEENS1_19SingleTileSchedulerILb0ELb0ELb0ELi128EEEEEEEEEvNT_6ParamsE$_ZN4cute3eso3ESOILb1ELb0EJNS_6LayoutINS_5tupleIJNS3_IJNS3_IJNS3_IJNS_1CILi4EEENS4_ILi2EEEEEENS4_ILi1EEEEEES8_EEENS3_IJNS3_IJNS3_IJS8_S8_EEES8_EEES6_EEEEEENS3_IJNS3_IJNS3_IJNS3_IJS8_NS4_ILi32EEEEEENS4_ILi0EEEEEESH_EEENS3_IJNS3_IJNS3_IJSH_SH_EEESH_EEENS4_ILi64EEEEEEEEEEENS_10ViewEngineIPN7cutlass10bfloat16_tEEEEEC2ERKSP_RKSU_)
$_ZN7cutlass13device_kernelIN5flash19enable_sm80_to_sm89INS1_16FlashAttnBwdSm80INS1_25CollectiveMainloopBwdSm80ILi2ELi2EN4cute5tupleIJNS5_1CILi128EEES8_NS7_ILi64EEEEEENS_10bfloat16_tEfNS_4arch4Sm80ELb0ELb1ELb1ELb0ELb0ELb0ELb0ELb0ELi2ELi4ELi4ELi4ELb0EEENS1_24CollectiveEpilogueBwdGQAISA_fSD_Li256ELb0ELb0EEENS1_19SingleTileSchedulerILb0ELb0ELb0ELi128EEEEEEEEEvNT_6ParamsE$_ZN4cute3eso3ESOILb1ELb0EJNS_6LayoutINS_5tupleIJNS3_IJNS3_IJNS3_IJNS_1CILi4EEENS4_ILi2EEEEEENS4_ILi1EEEEEES8_EEENS3_IJNS3_IJNS3_IJS8_S8_EEES8_EEES6_EEEEEENS3_IJNS3_IJNS3_IJNS3_IJS8_NS4_ILi32EEEEEENS4_ILi0EEEEEESH_EEENS3_IJNS3_IJNS3_IJSH_SH_EEESH_EEENS4_ILi64EEEEEEEEEEENS_10ViewEngineIPN7cutlass10bfloat16_tEEEEEC2ERKSP_RKSU_:
[----:B------:R-:W-:Y:S02]  /*8530*/  IADD3 R4, R67, -c[0x0][0x20], RZ ;  /* 0x8000080043047a10 */ /* 0x000fe40007ffe0ff */
[----:B------:R-:W-:-:S03]  /*8540*/  MOV R7, 0x0 ;  /* 0x0000000000077802 */ /* 0x000fc60000000f00 */
[----:B------:R1:W-:Y:S01]  /*8550*/  STL.64 [R4], R2 ;  /* 0x0000000204007387 */ /* 0x0003e20000100a00 */
[----:B------:R-:W-:Y:S05]  /*8560*/  RET.REL.NODEC R6 `(_ZN7cutlass13device_kernelIN5flash19enable_sm80_to_sm89INS1_16FlashAttnBwdSm80INS1_25CollectiveMainloopBwdSm80ILi2ELi2EN4cute5tupleIJNS5_1CILi128EEES8_NS7_ILi64EEEEEENS_10bfloat16_tEfNS_4arch4Sm80ELb0ELb1ELb1ELb0ELb0ELb0ELb0ELb0ELi2ELi4ELi4ELi4ELb0EEENS1_24CollectiveEpilogueBwdGQAISA_fSD_Li256ELb0ELb0EEENS1_19SingleTileSchedulerILb0ELb0ELb0ELi128EEEEEEEEEvNT_6ParamsE) ;  /* 0xffff7a9006007950 */ /* 0x000fea0003c3ffff */
        .type           $_ZN7cutlass13device_kernelIN5flash19enable_sm80_to_sm89INS1_16FlashAttnBwdSm80INS1_25CollectiveMainloopBwdSm80ILi2ELi2EN4cute5tupleIJNS5_1CILi128EEES8_NS7_ILi64EEEEEENS_10bfloat16_tEfNS_4arch4Sm80ELb0ELb1ELb1ELb0ELb0ELb0ELb0ELb0ELi2ELi4ELi4ELi4ELb0EEENS1_24CollectiveEpilogueBwdGQAISA_fSD_Li256ELb0ELb0EEENS1_19SingleTileSchedulerILb0ELb0ELb0ELi128EEEEEEEEEvNT_6ParamsE$_ZN4cute3eso3ESOILb1ELb0EJNS_6LayoutINS_5tupleIJNS3_IJNS3_IJNS_1CILi2EEES5_EEENS4_ILi1EEEEEEEEENS3_IJNS3_IJNS3_IJS7_NS4_ILi16EEEEEENS4_ILi0EEEEEEEEEEENS_10ViewEngineIPjEEEEC2ERKSF_RKSI_,@function
        .size           $_ZN7cutlass13device_kernelIN5flash19enable_sm80_to_sm89INS1_16FlashAttnBwdSm80INS1_25CollectiveMainloopBwdSm80ILi2ELi2EN4cute5tupleIJNS5_1CILi128EEES8_NS7_ILi64EEEEEENS_10bfloat16_tEfNS_4arch4Sm80ELb0ELb1ELb1ELb0ELb0ELb0ELb0ELb0ELi2ELi4ELi4ELi4ELb0EEENS1_24CollectiveEpilogueBwdGQAISA_fSD_Li256ELb0ELb0EEENS1_19SingleTileSchedulerILb0ELb0ELb0ELi128EEEEEEEEEvNT_6ParamsE$_ZN4cute3eso3ESOILb1ELb0EJNS_6LayoutINS_5tupleIJNS3_IJNS3_IJNS_1CILi2EEES5_EEENS4_ILi1EEEEEEEEENS3_IJNS3_IJNS3_IJS7_NS4_ILi16EEEEEENS4_ILi0EEEEEEEEEEENS_10ViewEngineIPjEEEEC2ERKSF_RKSI_,($_ZN7cutlass13device_kernelIN5flash19enable_sm80_to_sm89INS1_16FlashAttnBwdSm80INS1_25CollectiveMainloopBwdSm80ILi2ELi2EN4cute5tupleIJNS5_1CILi128EEES8_NS7_ILi64EEEEEENS_10bfloat16_tEfNS_4arch4Sm80ELb0ELb1ELb1ELb0ELb0ELb0ELb0ELb0ELi2ELi4ELi4ELi4ELb0EEENS1_24CollectiveEpilogueBwdGQAISA_fSD_Li256ELb0ELb0EEENS1_19SingleTileSchedulerILb0ELb0ELb0ELi128EEEEEEEEEvNT_6ParamsE$_ZN4cute3eso3ESOILb1ELb0EJNS_6LayoutINS_5tupleIJNS3_IJNS3_IJNS_1CILi4EEENS4_ILi2EEEEEENS4_ILi1EEEEEEEEENS3_IJNS3_IJNS3_IJS8_NS4_ILi32EEEEEENS4_ILi0EEEEEEEEEEENS_10ViewEngineIPN7cutlass10bfloat16_tEEEEEC2ERKSG_RKSL_ - $_ZN7cutlass13device_kernelIN5flash19enable_sm80_to_sm89INS1_16FlashAttnBwdSm80INS1_25CollectiveMainloopBwdSm80ILi2ELi2EN4cute5tupleIJNS5_1CILi128EEES8_NS7_ILi64EEEEEENS_10bfloat16_tEfNS_4arch4Sm80ELb0ELb1ELb1ELb0ELb0ELb0ELb0ELb0ELi2ELi4ELi4ELi4ELb0EEENS1_24CollectiveEpilogueBwdGQAISA_fSD_Li256ELb0ELb0EEENS1_19SingleTileSchedulerILb0ELb0ELb0ELi128EEEEEEEEEvNT_6ParamsE$_ZN4cute3eso3ESOILb1ELb0EJNS_6LayoutINS_5tupleIJNS3_IJNS3_IJNS_1CILi2EEES5_EEENS4_ILi1EEEEEEEEENS3_IJNS3_IJNS3_IJS7_NS4_ILi16EEEEEENS4_ILi0EEEEEEEEEEENS_10ViewEngineIPjEEEEC2ERKSF_RKSI_)
$_ZN7cutlass13device_kernelIN5flash19enable_sm80_to_sm89INS1_16FlashAttnBwdSm80INS1_25CollectiveMainloopBwdSm80ILi2ELi2EN4cute5tupleIJNS5_1CILi128EEES8_NS7_ILi64EEEEEENS_10bfloat16_tEfNS_4arch4Sm80ELb0ELb1ELb1ELb0ELb0ELb0ELb0ELb0ELi2ELi4ELi4ELi4ELb0EEENS1_24CollectiveEpilogueBwdGQAISA_fSD_Li256ELb0ELb0EEENS1_19SingleTileSchedulerILb0ELb0ELb0ELi128EEEEEEEEEvNT_6ParamsE$_ZN4cute3eso3ESOILb1ELb0EJNS_6LayoutINS_5tupleIJNS3_IJNS3_IJNS_1CILi2EEES5_EEENS4_ILi1EEEEEEEEENS3_IJNS3_IJNS3_IJS7_NS4_ILi16EEEEEENS4_ILi0EEEEEEEEEEENS_10ViewEngineIPjEEEEC2ERKSF_RKSI_:
[----:B------:R-:W-:Y:S02]  /*8570*/  IADD3 R2, R67, -c[0x0][0x20], RZ ;  /* 0x8000080043027a10 */ /* 0x000fe40007ffe0ff */
[----:B------:R-:W-:-:S03]  /*8580*/  MOV R5, 0x0 ;  /* 0x0000000000057802 */ /* 0x000fc60000000f00 */
[----:B------:R1:W-:Y:S01]  /*8590*/  STL.64 [R2], R12 ;  /* 0x0000000c02007387 */ /* 0x0003e20000100a00 */
[----:B------:R-:W-:Y:S05]  /*85a0*/  RET.REL.NODEC R4 `(_ZN7cutlass13device_kernelIN5flash19enable_sm80_to_sm89INS1_16FlashAttnBwdSm80INS1_25CollectiveMainloopBwdSm80ILi2ELi2EN4cute5tupleIJNS5_1CILi128EEES8_NS7_ILi64EEEEEENS_10bfloat16_tEfNS_4arch4Sm80ELb0ELb1ELb1ELb0ELb0ELb0ELb0ELb0ELi2ELi4ELi4ELi4ELb0EEENS1_24CollectiveEpilogueBwdGQAISA_fSD_Li256ELb0ELb0EEENS1_19SingleTileSchedulerILb0ELb0ELb0ELi128EEEEEEEEEvNT_6ParamsE) ;  /* 0xffff7a5004007950 */ /* 0x000fea0003c3ffff */
        .type           $_ZN7cutlass13device_kernelIN5flash19enable_sm80_to_sm89INS1_16FlashAttnBwdSm80INS1_25CollectiveMainloopBwdSm80ILi2ELi2EN4cute5tupleIJNS5_1CILi128EEES8_NS7_ILi64EEEEEENS_10bfloat16_tEfNS_4arch4Sm80ELb0ELb1ELb1ELb0ELb0ELb0ELb0ELb0ELi2ELi4ELi4ELi4ELb0EEENS1_24CollectiveEpilogueBwdGQAISA_fSD_Li256ELb0ELb0EEENS1_19SingleTileSchedulerILb0ELb0ELb0ELi128EEEEEEEEEvNT_6ParamsE$_ZN4cute3eso3ESOILb1ELb0EJNS_6LayoutINS_5tupleIJNS3_IJNS3_IJNS_1CILi4EEENS4_ILi2EEEEEENS4_ILi1EEEEEEEEENS3_IJNS3_IJNS3_IJS8_NS4_ILi32EEEEEENS4_ILi0EEEEEEEEEEENS_10ViewEngineIPN7cutlass10bfloat16_tEEEEEC2ERKSG_RKSL_,@function
        .size           $_ZN7cutlass13device_kernelIN5flash19enable_sm80_to_sm89INS1_16FlashAttnBwdSm80INS1_25CollectiveMainloopBwdSm80ILi2ELi2EN4cute5tupleIJNS5_1CILi128EEES8_NS7_ILi64EEEEEENS_10bfloat16_tEfNS_4arch4Sm80ELb0ELb1ELb1ELb0ELb0ELb0ELb0ELb0ELi2ELi4ELi4ELi4ELb0EEENS1_24CollectiveEpilogueBwdGQAISA_fSD_Li256ELb0ELb0EEENS1_19SingleTileSchedulerILb0ELb0ELb0ELi128EEEEEEEEEvNT_6ParamsE$_ZN4cute3eso3ESOILb1ELb0EJNS_6LayoutINS_5tupleIJNS3_IJNS3_IJNS_1CILi4EEENS4_ILi2EEEEEENS4_ILi1EEEEEEEEENS3_IJNS3_IJNS3_IJS8_NS4_ILi32EEEEEENS4_ILi0EEEEEEEEEEENS_10ViewEngineIPN7cutlass10bfloat16_tEEEEEC2ERKSG_RKSL_,($_ZN7cutlass13device_kernelIN5flash19enable_sm80_to_sm89INS1_16FlashAttnBwdSm80INS1_25CollectiveMainloopBwdSm80ILi2ELi2EN4cute5tupleIJNS5_1CILi128EEES8_NS7_ILi64EEEEEENS_10bfloat16_tEfNS_4arch4Sm80ELb0ELb1ELb1ELb0ELb0ELb0ELb0ELb0ELi2ELi4ELi4ELi4ELb0EEENS1_24CollectiveEpilogueBwdGQAISA_fSD_Li256ELb0ELb0EEENS1_19SingleTileSchedulerILb0ELb0ELb0ELi128EEEEEEEEEvNT_6ParamsE$_ZN4cute3eso3ESOILb1ELb0EJNS_6LayoutINS_5tupleIJNS3_IJNS3_IJNS_1CILi4EEENS4_ILi2EEEEEENS4_ILi1EEEEEEEEENS3_IJNS3_IJNS3_IJS8_NS4_ILi32EEEEEENS4_ILi0EEEEEEEEEEEiEEC2ERKSG_RKi - $_ZN7cutlass13device_kernelIN5flash19enable_sm80_to_sm89INS1_16FlashAttnBwdSm80INS1_25CollectiveMainloopBwdSm80ILi2ELi2EN4cute5tupleIJNS5_1CILi128EEES8_NS7_ILi64EEEEEENS_10bfloat16_tEfNS_4arch4Sm80ELb0ELb1ELb1ELb0ELb0ELb0ELb0ELb0ELi2ELi4ELi4ELi4ELb0EEENS1_24CollectiveEpilogueBwdGQAISA_fSD_Li256ELb0ELb0EEENS1_19SingleTileSchedulerILb0ELb0ELb0ELi128EEEEEEEEEvNT_6ParamsE$_ZN4cute3eso3ESOILb1ELb0EJNS_6LayoutINS_5tupleIJNS3_IJNS3_IJNS_1CILi4EEENS4_ILi2EEEEEENS4_ILi1EEEEEEEEENS3_IJNS3_IJNS3_IJS8_NS4_ILi32EEEEEENS4_ILi0EEEEEEEEEEENS_10ViewEngineIPN7cutlass10bfloat16_tEEEEEC2ERKSG_RKSL_)
$_ZN7cutlass13device_kernelIN5flash19enable_sm80_to_sm89INS1_16FlashAttnBwdSm80INS1_25CollectiveMainloopBwdSm80ILi2ELi2EN4cute5tupleIJNS5_1CILi128EEES8_NS7_ILi64EEEEEENS_10bfloat16_tEfNS_4arch4Sm80ELb0ELb1ELb1ELb0ELb0ELb0ELb0ELb0ELi2ELi4ELi4ELi4ELb0EEENS1_24CollectiveEpilogueBwdGQAISA_fSD_Li256ELb0ELb0EEENS1_19SingleTileSchedulerILb0ELb0ELb0ELi128EEEEEEEEEvNT_6ParamsE$_ZN4cute3eso3ESOILb1ELb0EJNS_6LayoutINS_5tupleIJNS3_IJNS3_IJNS_1CILi4EEENS4_ILi2EEEEEENS4_ILi1EEEEEEEEENS3_IJNS3_IJNS3_IJS8_NS4_ILi32EEEEEENS4_ILi0EEEEEEEEEEENS_10ViewEngineIPN7cutlass10bfloat16_tEEEEEC2ERKSG_RKSL_:
[----:B------:R-:W-:Y:S01]  /*85b0*/  IADD3 R2, R67, -c[0x0][0x20], RZ ;  /* 0x8000080043027a10 */ /* 0x000fe20007ffe0ff */
[----:B------:R-:W-:Y:S01]  /*85c0*/  IMAD.MOV.U32 R9, RZ, RZ, R3 ;  /* 0x000000ffff097224 */ /* 0x000fe200078e0003 */
[----:B------:R-:W-:-:S04]  /*85d0*/  MOV R7, 0x0 ;  /* 0x0000000000077802 */ /* 0x000fc80000000f00 */
[----:B------:R1:W-:Y:S01]  /*85e0*/  STL.64 [R2], R8 ;  /* 0x0000000802007387 */ /* 0x0003e20000100a00 */
[----:B------:R-:W-:Y:S05]  /*85f0*/  RET.REL.NODEC R6 `(_ZN7cutlass13device_kernelIN5flash19enable_sm80_to_sm89INS1_16FlashAttnBwdSm80INS1_25CollectiveMainloopBwdSm80ILi2ELi2EN4cute5tupleIJNS5_1CILi128EEES8_NS7_ILi64EEEEEENS_10bfloat16_tEfNS_4arch4Sm80ELb0ELb1ELb1ELb0ELb0ELb0ELb0ELb0ELi2ELi4ELi4ELi4ELb0EEENS1_24CollectiveEpilogueBwdGQAISA_fSD_Li256ELb0ELb0EEENS1_19SingleTileSchedulerILb0ELb0ELb0ELi128EEEEEEEEEvNT_6ParamsE) ;  /* 0xffff7a0006007950 */ /* 0x000fea0003c3ffff */
        .type           $_ZN7cutlass13device_kernelIN5flash19enable_sm80_to_sm89INS1_16FlashAttnBwdSm80INS1_25CollectiveMainloopBwdSm80ILi2ELi2EN4cute5tupleIJNS5_1CILi128EEES8_NS7_ILi64EEEEEENS_10bfloat16_tEfNS_4arch4Sm80ELb0ELb1ELb1ELb0ELb0ELb0ELb0ELb0ELi2ELi4ELi4ELi4ELb0EEENS1_24CollectiveEpilogueBwdGQAISA_fSD_Li256ELb0ELb0EEENS1_19SingleTileSchedulerILb0ELb0ELb0ELi128EEEEEEEEEvNT_6ParamsE$_ZN4cute3eso3ESOILb1ELb0EJNS_6LayoutINS_5tupleIJNS3_IJNS3_IJNS_1CILi4EEENS4_ILi2EEEEEENS4_ILi1EEEEEEEEENS3_IJNS3_IJNS3_IJS8_NS4_ILi32EEEEEENS4_ILi0EEEEEEEEEEEiEEC2ERKSG_RKi,@function
        .size           $_ZN7cutlass13device_kernelIN5flash19enable_sm80_to_sm89INS1_16FlashAttnBwdSm80INS1_25CollectiveMainloopBwdSm80ILi2ELi2EN4cute5tupleIJNS5_1CILi128EEES8_NS7_ILi64EEEEEENS_10bfloat16_tEfNS_4arch4Sm80ELb0ELb1ELb1ELb0ELb0ELb0ELb0ELb0ELi2ELi4ELi4ELi4ELb0EEENS1_24CollectiveEpilogueBwdGQAISA_fSD_Li256ELb0ELb0EEENS1_19SingleTileSchedulerILb0ELb0ELb0ELi128EEEEEEEEEvNT_6ParamsE$_ZN4cute3eso3ESOILb1ELb0EJNS_6LayoutINS_5tupleIJNS3_IJNS3_IJNS_1CILi4EEENS4_ILi2EEEEEENS4_ILi1EEEEEEEEENS3_IJNS3_IJNS3_IJS8_NS4_ILi32EEEEEENS4_ILi0EEEEEEEEEEEiEEC2ERKSG_RKi,($_ZN7cutlass13device_kernelIN5flash19enable_sm80_to_sm89INS1_16FlashAttnBwdSm80INS1_25CollectiveMainloopBwdSm80ILi2ELi2EN4cute5tupleIJNS5_1CILi128EEES8_NS7_ILi64EEEEEENS_10bfloat16_tEfNS_4arch4Sm80ELb0ELb1ELb1ELb0ELb0ELb0ELb0ELb0ELi2ELi4ELi4ELi4ELb0EEENS1_24CollectiveEpilogueBwdGQAISA_fSD_Li256ELb0ELb0EEENS1_19SingleTileSchedulerILb0ELb0ELb0ELi128EEEEEEEEEvNT_6ParamsE$_ZN4cute3eso3ESOILb1ELb0EJNS_6LayoutINS_5tupleIJNS3_IJNS3_IJNS_1CILi4EEENS4_ILi2EEEEEENS4_ILi1EEEEEENS3_IJS6_EEEEEENS3_IJNS3_IJNS3_IJS8_NS4_ILi32EEEEEENS4_ILi0EEEEEENS3_IJNS4_ILi64EEEEEEEEEEENS_10ViewEngineIPN7cutlass10bfloat16_tEEEEEC2ERKSJ_RKSO_ - $_ZN7cutlass13device_kernelIN5flash19enable_sm80_to_sm89INS1_16FlashAttnBwdSm80INS1_25CollectiveMainloopBwdSm80ILi2ELi2EN4cute5tupleIJNS5_1CILi128EEES8_NS7_ILi64EEEEEENS_10bfloat16_tEfNS_4arch4Sm80ELb0ELb1ELb1ELb0ELb0ELb0ELb0ELb0ELi2ELi4ELi4ELi4ELb0EEENS1_24CollectiveEpilogueBwdGQAISA_fSD_Li256ELb0ELb0EEENS1_19SingleTileSchedulerILb0ELb0ELb0ELi128EEEEEEEEEvNT_6ParamsE$_ZN4cute3eso3ESOILb1ELb0EJNS_6LayoutINS_5tupleIJNS3_IJNS3_IJNS_1CILi4EEENS4_ILi2EEEEEENS4_ILi1EEEEEEEEENS3_IJNS3_IJNS3_IJS8_NS4_ILi32EEEEEENS4_ILi0EEEEEEEEEEEiEEC2ERKSG_RKi)
$_ZN7cutlass13device_kernelIN5flash19enable_sm80_to_sm89INS1_16FlashAttnBwdSm80INS1_25CollectiveMainloopBwdSm80ILi2ELi2EN4cute5tupleIJNS5_1CILi128EEES8_NS7_ILi64EEEEEENS_10bfloat16_tEfNS_4arch4Sm80ELb0ELb1ELb1ELb0ELb0ELb0ELb0ELb0ELi2ELi4ELi4ELi4ELb0EEENS1_24CollectiveEpilogueBwdGQAISA_fSD_Li256ELb0ELb0EEENS1_19SingleTileSchedulerILb0ELb0ELb0ELi128EEEEEEEEEvNT_6ParamsE$_ZN4cute3eso3ESOILb1ELb0EJNS_6LayoutINS_5tupleIJNS3_IJNS3_IJNS_1CILi4EEENS4_ILi2EEEEEENS4_ILi1EEEEEEEEENS3_IJNS3_IJNS3_IJS8_NS4_ILi32EEEEEENS4_ILi0EEEEEEEEEEEiEEC2ERKSG_RKi:
[----:B------:R-:W-:Y:S02]  /*8600*/  IADD3 R2, R67, -c[0x0][0x20], RZ ;  /* 0x8000080043027a10 */ /* 0x000fe40007ffe0ff */
[----:B------:R-:W-:-:S03]  /*8610*/  MOV R7, 0x0 ;  /* 0x0000000000077802 */ /* 0x000fc60000000f00 */
[----:B------:R1:W-:Y:S01]  /*8620*/  STL [R2], R3 ;  /* 0x0000000302007387 */ /* 0x0003e20000100800 */
[----:B------:R-:W-:Y:S05]  /*8630*/  RET.REL.NODEC R6 `(_ZN7cutlass13device_kernelIN5flash19enable_sm80_to_sm89INS1_16FlashAttnBwdSm80INS1_25CollectiveMainloopBwdSm80ILi2ELi2EN4cute5tupleIJNS5_1CILi128EEES8_NS7_ILi64EEEEEENS_10bfloat16_tEfNS_4arch4Sm80ELb0ELb1ELb1ELb0ELb0ELb0ELb0ELb0ELi2ELi4ELi4ELi4ELb0EEENS1_24CollectiveEpilogueBwdGQAISA_fSD_Li256ELb0ELb0EEENS1_19SingleTileSchedulerILb0ELb0ELb0ELi128EEEEEEEEEvNT_6ParamsE) ;  /* 0xffff79c006007950 */ /* 0x000fea0003c3ffff */
        .type           $_ZN7cutlass13device_kernelIN5flash19enable_sm80_to_sm89INS1_16FlashAttnBwdSm80INS1_25CollectiveMainloopBwdSm80ILi2ELi2EN4cute5tupleIJNS5_1CILi128EEES8_NS7_ILi64EEEEEENS_10bfloat16_tEfNS_4arch4Sm80ELb0ELb1ELb1ELb0ELb0ELb0ELb0ELb0ELi2ELi4ELi4ELi4ELb0EEENS1_24CollectiveEpilogueBwdGQAISA_fSD_Li256ELb0ELb0EEENS1_19SingleTileSchedulerILb0ELb0ELb0ELi128EEEEEEEEEvNT_6ParamsE$_ZN4cute3eso3ESOILb1ELb0EJNS_6LayoutINS_5tupleIJNS3_IJNS3_IJNS_1CILi4EEENS4_ILi2EEEEEENS4_ILi1EEEEEENS3_IJS6_EEEEEENS3_IJNS3_IJNS3_IJS8_NS4_ILi32EEEEEENS4_ILi0EEEEEENS3_IJNS4_ILi64EEEEEEEEEEENS_10ViewEngineIPN7cutlass10bfloat16_tEEEEEC2ERKSJ_RKSO_,@function
        .size           $_ZN7cutlass13device_kernelIN5flash19enable_sm80_to_sm89INS1_16FlashAttnBwdSm80INS1_25CollectiveMainloopBwdSm80ILi2ELi2EN4cute5tupleIJNS5_1CILi128EEES8_NS7_ILi64EEEEEENS_10bfloat16_tEfNS_4arch4Sm80ELb0ELb1ELb1ELb0ELb0ELb0ELb0ELb0ELi2ELi4ELi4ELi4ELb0EEENS1_24CollectiveEpilogueBwdGQAISA_fSD_Li256ELb0ELb0EEENS1_19SingleTileSchedulerILb0ELb0ELb0ELi128EEEEEEEEEvNT_6ParamsE$_ZN4cute3eso3ESOILb1ELb0EJNS_6LayoutINS_5tupleIJNS3_IJNS3_IJNS_1CILi4EEENS4_ILi2EEEEEENS4_ILi1EEEEEENS3_IJS6_EEEEEENS3_IJNS3_IJNS3_IJS8_NS4_ILi32EEEEEENS4_ILi0EEEEEENS3_IJNS4_ILi64EEEEEEEEEEENS_10ViewEngineIPN7cutlass10bfloat16_tEEEEEC2ERKSJ_RKSO_,($_ZN7cutlass13device_kernelIN5flash19enable_sm80_to_sm89INS1_16FlashAttnBwdSm80INS1_25CollectiveMainloopBwdSm80ILi2ELi2EN4cute5tupleIJNS5_1CILi128EEES8_NS7_ILi64EEEEEENS_10bfloat16_tEfNS_4arch4Sm80ELb0ELb1ELb1ELb0ELb0ELb0ELb0ELb0ELi2ELi4ELi4ELi4ELb0EEENS1_24CollectiveEpilogueBwdGQAISA_fSD_Li256ELb0ELb0EEENS1_19SingleTileSchedulerILb0ELb0ELb0ELi128EEEEEEEEEvNT_6ParamsE$_ZN4cute3eso3ESOILb1ELb0EJNS_6LayoutINS_5tupleIJNS3_IJNS3_IJNS_1CILi4EEENS4_ILi2EEEEEENS4_ILi1EEEEEES6_EEENS3_IJNS3_IJNS3_IJS8_NS4_ILi32EEEEEENS4_ILi0EEEEEENS4_ILi64EEEEEEEENS_10ViewEngineIPN7cutlass10bfloat16_tEEEEEC2ERKSH_RKSM_ - $_ZN7cutlass13device_kernelIN5flash19enable_sm80_to_sm89INS1_16FlashAttnBwdSm80INS1_25CollectiveMainloopBwdSm80ILi2ELi2EN4cute5tupleIJNS5_1CILi128EEES8_NS7_ILi64EEEEEENS_10bfloat16_tEfNS_4arch4Sm80ELb0ELb1ELb1ELb0ELb0ELb0ELb0ELb0ELi2ELi4ELi4ELi4ELb0EEENS1_24CollectiveEpilogueBwdGQAISA_fSD_Li256ELb0ELb0EEENS1_19SingleTileSchedulerILb0ELb0ELb0ELi128EEEEEEEEEvNT_6ParamsE$_ZN4cute3eso3ESOILb1ELb0EJNS_6LayoutINS_5tupleIJNS3_IJNS3_IJNS_1CILi4EEENS4_ILi2EEEEEENS4_ILi1EEEEEENS3_IJS6_EEEEEENS3_IJNS3_IJNS3_IJS8_NS4_ILi32EEEEEENS4_ILi0EEEEEENS3_IJNS4_ILi64EEEEEEEEEEENS_10ViewEngineIPN7cutlass10bfloat16_tEEEEEC2ERKSJ_RKSO_)
$_ZN7cutlass13device_kernelIN5flash19enable_sm80_to_sm89INS1_16FlashAttnBwdSm80INS1_25CollectiveMainloopBwdSm80ILi2ELi2EN4cute5tupleIJNS5_1CILi128EEES8_NS7_ILi64EEEEEENS_10bfloat16_tEfNS_4arch4Sm80ELb0ELb1ELb1ELb0ELb0ELb0ELb0ELb0ELi2ELi4ELi4ELi4ELb0EEENS1_24CollectiveEpilogueBwdGQAISA_fSD_Li256ELb0ELb0EEENS1_19SingleTileSchedulerILb0ELb0ELb0ELi128EEEEEEEEEvNT_6ParamsE$_ZN4cute3eso3ESOILb1ELb0EJNS_6LayoutINS_5tupleIJNS3_IJNS3_IJNS_1CILi4EEENS4_ILi2EEEEEENS4_ILi1EEEEEENS3_IJS6_EEEEEENS3_IJNS3_IJNS3_IJS8_NS4_ILi32EEEEEENS4_ILi0EEEEEENS3_IJNS4_ILi64EEEEEEEEEEENS_10ViewEngineIPN7cutlass10bfloat16_tEEEEEC2ERKSJ_RKSO_:
[----:B------:R-:W-:Y:S02]  /*8640*/  IADD3 R2, R67, -c[0x0][0x20], RZ ;  /* 0x8000080043027a10 */ /* 0x000fe40007ffe0ff */
[----:B------:R-:W-:-:S03]  /*8650*/  MOV R7, 0x0 ;  /* 0x0000000000077802 */ /* 0x000fc60000000f00 */
[----:B------:R1:W-:Y:S01]  /*8660*/  STL.64 [R2], R4 ;  /* 0x0000000402007387 */ /* 0x0003e20000100a00 */
[----:B------:R-:W-:Y:S05]  /*8670*/  RET.REL.NODEC R6 `(_ZN7cutlass13device_kernelIN5flash19enable_sm80_to_sm89INS1_16FlashAttnBwdSm80INS1_25CollectiveMainloopBwdSm80ILi2ELi2EN4cute5tupleIJNS5_1CILi128EEES8_NS7_ILi64EEEEEENS_10bfloat16_tEfNS_4arch4Sm80ELb0ELb1ELb1ELb0ELb0ELb0ELb0ELb0ELi2ELi4ELi4ELi4ELb0EEENS1_24CollectiveEpilogueBwdGQAISA_fSD_Li256ELb0ELb0EEENS1_19SingleTileSchedulerILb0ELb0ELb0ELi128EEEEEEEEEvNT_6ParamsE) ;  /* 0xffff798006007950 */ /* 0x000fea0003c3ffff */
        .type           $_ZN7cutlass13device_kernelIN5flash19enable_sm80_to_sm89INS1_16FlashAttnBwdSm80INS1_25CollectiveMainloopBwdSm80ILi2ELi2EN4cute5tupleIJNS5_1CILi128EEES8_NS7_ILi64EEEEEENS_10bfloat16_tEfNS_4arch4Sm80ELb0ELb1ELb1ELb0ELb0ELb0ELb0ELb0ELi2ELi4ELi4ELi4ELb0EEENS1_24CollectiveEpilogueBwdGQAISA_fSD_Li256ELb0ELb0EEENS1_19SingleTileSchedulerILb0ELb0ELb0ELi128EEEEEEEEEvNT_6ParamsE$_ZN4cute3eso3ESOILb1ELb0EJNS_6LayoutINS_5tupleIJNS3_IJNS3_IJNS_1CILi4EEENS4_ILi2EEEEEENS4_ILi1EEEEEES6_EEENS3_IJNS3_IJNS3_IJS8_NS4_ILi32EEEEEENS4_ILi0EEEEEENS4_ILi64EEEEEEEENS_10ViewEngineIPN7cutlass10bfloat16_tEEEEEC2ERKSH_RKSM_,@function
        .size           $_ZN7cutlass13device_kernelIN5flash19enable_sm80_to_sm89INS1_16FlashAttnBwdSm80INS1_25CollectiveMainloopBwdSm80ILi2ELi2EN4cute5tupleIJNS5_1CILi128EEES8_NS7_ILi64EEEEEENS_10bfloat16_tEfNS_4arch4Sm80ELb0ELb1ELb1ELb0ELb0ELb0ELb0ELb0ELi2ELi4ELi4ELi4ELb0EEENS1_24CollectiveEpilogueBwdGQAISA_fSD_Li256ELb0ELb0EEENS1_19SingleTileSchedulerILb0ELb0ELb0ELi128EEEEEEEEEvNT_6ParamsE$_ZN4cute3eso3ESOILb1ELb0EJNS_6LayoutINS_5tupleIJNS3_IJNS3_IJNS_1CILi4EEENS4_ILi2EEEEEENS4_ILi1EEEEEES6_EEENS3_IJNS3_IJNS3_IJS8_NS4_ILi32EEEEEENS4_ILi0EEEEEENS4_ILi64EEEEEEEENS_10ViewEngineIPN7cutlass10bfloat16_tEEEEEC2ERKSH_RKSM_,($_ZN7cutlass13device_kernelIN5flash19enable_sm80_to_sm89INS1_16FlashAttnBwdSm80INS1_25CollectiveMainloopBwdSm80ILi2ELi2EN4cute5tupleIJNS5_1CILi128EEES8_NS7_ILi64EEEEEENS_10bfloat16_tEfNS_4arch4Sm80ELb0ELb1ELb1ELb0ELb0ELb0ELb0ELb0ELi2ELi4ELi4ELi4ELb0EEENS1_24CollectiveEpilogueBwdGQAISA_fSD_Li256ELb0ELb0EEENS1_19SingleTileSchedulerILb0ELb0ELb0ELi128EEEEEEEEEvNT_6ParamsE$_ZN4cute3eso3ESOILb1ELb0EJNS_6LayoutINS_5tupleIJNS3_IJNS3_IJNS_1CILi4EEENS4_ILi2EEEEEENS4_ILi1EEEEEES6_EEENS3_IJNS3_IJNS3_IJS8_NS4_ILi32EEEEEENS4_ILi0EEEEEENS4_ILi64EEEEEEEEiEEC2ERKSH_RKi - $_ZN7cutlass13device_kernelIN5flash19enable_sm80_to_sm89INS1_16FlashAttnBwdSm80INS1_25CollectiveMainloopBwdSm80ILi2ELi2EN4cute5tupleIJNS5_1CILi128EEES8_NS7_ILi64EEEEEENS_10bfloat16_tEfNS_4arch4Sm80ELb0ELb1ELb1ELb0ELb0ELb0ELb0ELb0ELi2ELi4ELi4ELi4ELb0EEENS1_24CollectiveEpilogueBwdGQAISA_fSD_Li256ELb0ELb0EEENS1_19SingleTileSchedulerILb0ELb0ELb0ELi128EEEEEEEEEvNT_6ParamsE$_ZN4cute3eso3ESOILb1ELb0EJNS_6LayoutINS_5tupleIJNS3_IJNS3_IJNS_1CILi4EEENS4_ILi2EEEEEENS4_ILi1EEEEEES6_EEENS3_IJNS3_IJNS3_IJS8_NS4_ILi32EEEEEENS4_ILi0EEEEEENS4_ILi64EEEEEEEENS_10ViewEngineIPN7cutlass10bfloat16_tEEEEEC2ERKSH_RKSM_)
$_ZN7cutlass13device_kernelIN5flash19enable_sm80_to_sm89INS1_16FlashAttnBwdSm80INS1_25CollectiveMainloopBwdSm80ILi2ELi2EN4cute5tupleIJNS5_1CILi128EEES8_NS7_ILi64EEEEEENS_10bfloat16_tEfNS_4arch4Sm80ELb0ELb1ELb1ELb0ELb0ELb0ELb0ELb0ELi2ELi4ELi4ELi4ELb0EEENS1_24CollectiveEpilogueBwdGQAISA_fSD_Li256ELb0ELb0EEENS1_19SingleTileSchedulerILb0ELb0ELb0ELi128EEEEEEEEEvNT_6ParamsE$_ZN4cute3eso3ESOILb1ELb0EJNS_6LayoutINS_5tupleIJNS3_IJNS3_IJNS_1CILi4EEENS4_ILi2EEEEEENS4_ILi1EEEEEES6_EEENS3_IJNS3_IJNS3_IJS8_NS4_ILi32EEEEEENS4_ILi0EEEEEENS4_ILi64EEEEEEEENS_10ViewEngineIPN7cutlass10bfloat16_tEEEEEC2ERKSH_RKSM_:
[----:B------:R-:W-:Y:S02]  /*8680*/  IADD3 R2, R67, -c[0x0][0x20], RZ ;  /* 0x8000080043027a10 */ /* 0x000fe40007ffe0ff */
[----:B------:R-:W-:-:S03]  /*8690*/  MOV R7, 0x0 ;  /* 0x0000000000077802 */ /* 0x000fc60000000f00 */
[----:B------:R1:W-:Y:S01]  /*86a0*/  STL.64 [R2], R10 ;  /* 0x0000000a02007387 */ /* 0x0003e20000100a00 */
[----:B------:R-:W-:Y:S05]  /*86b0*/  RET.REL.NODEC R6 `(_ZN7cutlass13device_kernelIN5flash19enable_sm80_to_sm89INS1_16FlashAttnBwdSm80INS1_25CollectiveMainloopBwdSm80ILi2ELi2EN4cute5tupleIJNS5_1CILi128EEES8_NS7_ILi64EEEEEENS_10bfloat16_tEfNS_4arch4Sm80ELb0ELb1ELb1ELb0ELb0ELb0ELb0ELb0ELi2ELi4ELi4ELi4ELb0EEENS1_24CollectiveEpilogueBwdGQAISA_fSD_Li256ELb0ELb0EEENS1_19SingleTileSchedulerILb0ELb0ELb0ELi128EEEEEEEEEvNT_6ParamsE) ;  /* 0xffff794006007950 */ /* 0x000fea0003c3ffff */
        .type           $_ZN7cutlass13device_kernelIN5flash19enable_sm80_to_sm89INS1_16FlashAttnBwdSm80INS1_25CollectiveMainloopBwdSm80ILi2ELi2EN4cute5tupleIJNS5_1CILi128EEES8_NS7_ILi64EEEEEENS_10bfloat16_tEfNS_4arch4Sm80ELb0ELb1ELb1ELb0ELb0ELb0ELb0ELb0ELi2ELi4ELi4ELi4ELb0EEENS1_24CollectiveEpilogueBwdGQAISA_fSD_Li256ELb0ELb0EEENS1_19SingleTileSchedulerILb0ELb0ELb0ELi128EEEEEEEEEvNT_6ParamsE$_ZN4cute3eso3ESOILb1ELb0EJNS_6LayoutINS_5tupleIJNS3_IJNS3_IJNS_1CILi4EEENS4_ILi2EEEEEENS4_ILi1EEEEEES6_EEENS3_IJNS3_IJNS3_IJS8_NS4_ILi32EEEEEENS4_ILi0EEEEEENS4_ILi64EEEEEEEEiEEC2ERKSH_RKi,@function
        .size           $_ZN7cutlass13device_kernelIN5flash19enable_sm80_to_sm89INS1_16FlashAttnBwdSm80INS1_25CollectiveMainloopBwdSm80ILi2ELi2EN4cute5tupleIJNS5_1CILi128EEES8_NS7_ILi64EEEEEENS_10bfloat16_tEfNS_4arch4Sm80ELb0ELb1ELb1ELb0ELb0ELb0ELb0ELb0ELi2ELi4ELi4ELi4ELb0EEENS1_24CollectiveEpilogueBwdGQAISA_fSD_Li256ELb0ELb0EEENS1_19SingleTileSchedulerILb0ELb0ELb0ELi128EEEEEEEEEvNT_6ParamsE$_ZN4cute3eso3ESOILb1ELb0EJNS_6LayoutINS_5tupleIJNS3_IJNS3_IJNS_1CILi4EEENS4_ILi2EEEEEENS4_ILi1EEEEEES6_EEENS3_IJNS3_IJNS3_IJS8_NS4_ILi32EEEEEENS4_ILi0EEEEEENS4_ILi64EEEEEEEEiEEC2ERKSH_RKi,($_ZN7cutlass13device_kernelIN5flash19enable_sm80_to_sm89INS1_16FlashAttnBwdSm80INS1_25CollectiveMainloopBwdSm80ILi2ELi2EN4cute5tupleIJNS5_1CILi128EEES8_NS7_ILi64EEEEEENS_10bfloat16_tEfNS_4arch4Sm80ELb0ELb1ELb1ELb0ELb0ELb0ELb0ELb0ELi2ELi4ELi4ELi4ELb0EEENS1_24CollectiveEpilogueBwdGQAISA_fSD_Li256ELb0ELb0EEENS1_19SingleTileSchedulerILb0ELb0ELb0ELi128EEEEEEEEEvNT_6ParamsE$_ZN4cute3eso3ESOILb1ELb0EJNS_6LayoutINS_5tupleIJNS3_IJNS3_IJNS_1CILi4EEENS4_ILi2EEEEEENS4_ILi1EEEEEES6_NS4_ILi8EEEEEENS3_IJNS3_IJNS3_IJS8_NS4_ILi32EEEEEENS4_ILi0EEEEEENS4_ILi64EEES5_EEEEENS_10ViewEngineIPN7cutlass10bfloat16_tEEEEEC2ERKSI_RKSN_ - $_ZN7cutlass13device_kernelIN5flash19enable_sm80_to_sm89INS1_16FlashAttnBwdSm80INS1_25CollectiveMainloopBwdSm80ILi2ELi2EN4cute5tupleIJNS5_1CILi128EEES8_NS7_ILi64EEEEEENS_10bfloat16_tEfNS_4arch4Sm80ELb0ELb1ELb1ELb0ELb0ELb0ELb0ELb0ELi2ELi4ELi4ELi4ELb0EEENS1_24CollectiveEpilogueBwdGQAISA_fSD_Li256ELb0ELb0EEENS1_19SingleTileSchedulerILb0ELb0ELb0ELi128EEEEEEEEEvNT_6ParamsE$_ZN4cute3eso3ESOILb1ELb0EJNS_6LayoutINS_5tupleIJNS3_IJNS3_IJNS_1CILi4EEENS4_ILi2EEEEEENS4_ILi1EEEEEES6_EEENS3_IJNS3_IJNS3_IJS8_NS4_ILi32EEEEEENS4_ILi0EEEEEENS4_ILi64EEEEEEEEiEEC2ERKSH_RKi)
$_ZN7cutlass13device_kernelIN5flash19enable_sm80_to_sm89INS1_16FlashAttnBwdSm80INS1_25CollectiveMainloopBwdSm80ILi2ELi2EN4cute5tupleIJNS5_1CILi128EEES8_NS7_ILi64EEEEEENS_10bfloat16_tEfNS_4arch4Sm80ELb0ELb1ELb1ELb0ELb0ELb0ELb0ELb0ELi2ELi4ELi4ELi4ELb0EEENS1_24CollectiveEpilogueBwdGQAISA_fSD_Li256ELb0ELb0EEENS1_19SingleTileSchedulerILb0ELb0ELb0ELi128EEEEEEEEEvNT_6ParamsE$_ZN4cute3eso3ESOILb1ELb0EJNS_6LayoutINS_5tupleIJNS3_IJNS3_IJNS_1CILi4EEENS4_ILi2EEEEEENS4_ILi1EEEEEES6_EEENS3_IJNS3_IJNS3_IJS8_NS4_ILi32EEEEEENS4_ILi0EEEEEENS4_ILi64EEEEEEEEiEEC2ERKSH_RKi:
[----:B------:R-:W-:Y:S02]  /*86c0*/  IADD3 R2, R58, -c[0x0][0x20], RZ ;  /* 0x800008003a027a10 */ /* 0x000fe40007ffe0ff */
[----:B------:R-:W-:-:S03]  /*86d0*/  MOV R5, 0x0 ;  /* 0x0000000000057802 */ /* 0x000fc60000000f00 */
[----:B------:R1:W-:Y:S01]  /*86e0*/  STL [R2], R3 ;  /* 0x0000000302007387 */ /* 0x0003e20000100800 */
[----:B------:R-:W-:Y:S05]  /*86f0*/  RET.REL.NODEC R4 `(_ZN7cutlass13device_kernelIN5flash19enable_sm80_to_sm89INS1_16FlashAttnBwdSm80INS1_25CollectiveMainloopBwdSm80ILi2ELi2EN4cute5tupleIJNS5_1CILi128EEES8_NS7_ILi64EEEEEENS_10bfloat16_tEfNS_4arch4Sm80ELb0ELb1ELb1ELb0ELb0ELb0ELb0ELb0ELi2ELi4ELi4ELi4ELb0EEENS1_24CollectiveEpilogueBwdGQAISA_fSD_Li256ELb0ELb0EEENS1_19SingleTileSchedulerILb0ELb0ELb0ELi128EEEEEEEEEvNT_6ParamsE) ;  /* 0xffff790004007950 */ /* 0x000fea0003c3ffff */
        .type           $_ZN7cutlass13device_kernelIN5flash19enable_sm80_to_sm89INS1_16FlashAttnBwdSm80INS1_25CollectiveMainloopBwdSm80ILi2ELi2EN4cute5tupleIJNS5_1CILi128EEES8_NS7_ILi64EEEEEENS_10bfloat16_tEfNS_4arch4Sm80ELb0ELb1ELb1ELb0ELb0ELb0ELb0ELb0ELi2ELi4ELi4ELi4ELb0EEENS1_24CollectiveEpilogueBwdGQAISA_fSD_Li256ELb0ELb0EEENS1_19SingleTileSchedulerILb0ELb0ELb0ELi128EEEEEEEEEvNT_6ParamsE$_ZN4cute3eso3ESOILb1ELb0EJNS_6LayoutINS_5tupleIJNS3_IJNS3_IJNS_1CILi4EEENS4_ILi2EEEEEENS4_ILi1EEEEEES6_NS4_ILi8EEEEEENS3_IJNS3_IJNS3_IJS8_NS4_ILi32EEEEEENS4_ILi0EEEEEENS4_ILi64EEES5_EEEEENS_10ViewEngineIPN7cutlass10bfloat16_tEEEEEC2ERKSI_RKSN_,@function
        .size           $_ZN7cutlass13device_kernelIN5flash19enable_sm80_to_sm89INS1_16FlashAttnBwdSm80INS1_25CollectiveMainloopBwdSm80ILi2ELi2EN4cute5tupleIJNS5_1CILi128EEES8_NS7_ILi64EEEEEENS_10bfloat16_tEfNS_4arch4Sm80ELb0ELb1ELb1ELb0ELb0ELb0ELb0ELb0ELi2ELi4ELi4ELi4ELb0EEENS1_24CollectiveEpilogueBwdGQAISA_fSD_Li256ELb0ELb0EEENS1_19SingleTileSchedulerILb0ELb0ELb0ELi128EEEEEEEEEvNT_6ParamsE$_ZN4cute3eso3ESOILb1ELb0EJNS_6LayoutINS_5tupleIJNS3_IJNS3_IJNS_1CILi4EEENS4_ILi2EEEEEENS4_ILi1EEEEEES6_NS4_ILi8EEEEEENS3_IJNS3_IJNS3_IJS8_NS4_ILi32EEEEEENS4_ILi0EEEEEENS4_ILi64EEES5_EEEEENS_10ViewEngineIPN7cutlass10bfloat16_tEEEEEC2ERKSI_RKSN_,($_ZN7cutlass13device_kernelIN5flash19enable_sm80_to_sm89INS1_16FlashAttnBwdSm80INS1_25CollectiveMainloopBwdSm80ILi2ELi2EN4cute5tupleIJNS5_1CILi128EEES8_NS7_ILi64EEEEEENS_10bfloat16_tEfNS_4arch4Sm80ELb0ELb1ELb1ELb0ELb0ELb0ELb0ELb0ELi2ELi4ELi4ELi4ELb0EEENS1_24CollectiveEpilogueBwdGQAISA_fSD_Li256ELb0ELb0EEENS1_19SingleTileSchedulerILb0ELb0ELb0ELi128EEEEEEEEEvNT_6ParamsE$_ZN4cute3eso3ESOILb1ELb0EJNS_6LayoutINS_5tupleIJNS3_IJNS3_IJNS_1CILi4EEENS4_ILi8EEEEEENS3_IJS5_NS4_ILi2EEEEEEEEENS3_IJNS3_IJS8_S8_EEENS3_IJS8_S6_EEEEEEEEENS3_IJNS3_IJNS3_IJNS_11ScaledBasisIS8_JLi1EEEENSF_INS4_ILi1EEEJLi0EEEEEEENS3_IJNSF_INS4_ILi16EEEJLi0EEEENSF_IS6_JLi1EEEEEEEEEENS3_IJNS3_IJNSF_ISH_JLi1EEEENSF_IS6_JLi0EEEEEEENS3_IJNSF_INS4_ILi64EEEJLi0EEEENSF_ISK_JLi1EEEEEEEEEEEEEEENS_10ViewEngineINS_23ArithmeticTupleIteratorINS_15ArithmeticTupleIJNS4_ILi0EEES12_EEEEEEEEEC2ERKSY_RKS15_ - $_ZN7cutlass13device_kernelIN5flash19enable_sm80_to_sm89INS1_16FlashAttnBwdSm80INS1_25CollectiveMainloopBwdSm80ILi2ELi2EN4cute5tupleIJNS5_1CILi128EEES8_NS7_ILi64EEEEEENS_10bfloat16_tEfNS_4arch4Sm80ELb0ELb1ELb1ELb0ELb0ELb0ELb0ELb0ELi2ELi4ELi4ELi4ELb0EEENS1_24CollectiveEpilogueBwdGQAISA_fSD_Li256ELb0ELb0EEENS1_19SingleTileSchedulerILb0ELb0ELb0ELi128EEEEEEEEEvNT_6ParamsE$_ZN4cute3eso3ESOILb1ELb0EJNS_6LayoutINS_5tupleIJNS3_IJNS3_IJNS_1CILi4EEENS4_ILi2EEEEEENS4_ILi1EEEEEES6_NS4_ILi8EEEEEENS3_IJNS3_IJNS3_IJS8_NS4_ILi32EEEEEENS4_ILi0EEEEEENS4_ILi64EEES5_EEEEENS_10ViewEngineIPN7cutlass10bfloat16_tEEEEEC2ERKSI_RKSN_)
$_ZN7cutlass13device_kernelIN5flash19enable_sm80_to_sm89INS1_16FlashAttnBwdSm80INS1_25CollectiveMainloopBwdSm80ILi2ELi2EN4cute5tupleIJNS5_1CILi128EEES8_NS7_ILi64EEEEEENS_10bfloat16_tEfNS_4arch4Sm80ELb0ELb1ELb1ELb0ELb0ELb0ELb0ELb0ELi2ELi4ELi4ELi4ELb0EEENS1_24CollectiveEpilogueBwdGQAISA_fSD_Li256ELb0ELb0EEENS1_19SingleTileSchedulerILb0ELb0ELb0ELi128EEEEEEEEEvNT_6ParamsE$_ZN4cute3eso3ESOILb1ELb0EJNS_6LayoutINS_5tupleIJNS3_IJNS3_IJNS_1CILi4EEENS4_ILi2EEEEEENS4_ILi1EEEEEES6_NS4_ILi8EEEEEENS3_IJNS3_IJNS3_IJS8_NS4_ILi32EEEEEENS4_ILi0EEEEEENS4_ILi64EEES5_EEEEENS_10ViewEngineIPN7cutlass10bfloat16_tEEEEEC2ERKSI_RKSN_:
[----:B------:R-:W-:Y:S01]  /*8700*/  IADD3 R2, R67, -c[0x0][0x20], RZ ;  /* 0x8000080043027a10 */ /* 0x000fe20007ffe0ff */
[----:B------:R-:W-:Y:S01]  /*8710*/  IMAD.MOV.U32 R7, RZ, RZ, R3 ;  /* 0x000000ffff077224 */ /* 0x000fe200078e0003 */
[----:B------:R-:W-:-:S04]  /*8720*/  MOV R5, 0x0 ;  /* 0x0000000000057802 */ /* 0x000fc80000000f00 */
[----:B------:R1:W-:Y:S01]  /*8730*/  STL.64 [R2], R6 ;  /* 0x0000000602007387 */ /* 0x0003e20000100a00 */
[----:B------:R-:W-:Y:S05]  /*8740*/  RET.REL.NODEC R4 `(_ZN7cutlass13device_kernelIN5flash19enable_sm80_to_sm89INS1_16FlashAttnBwdSm80INS1_25CollectiveMainloopBwdSm80ILi2ELi2EN4cute5tupleIJNS5_1CILi128EEES8_NS7_ILi64EEEEEENS_10bfloat16_tEfNS_4arch4Sm80ELb0ELb1ELb1ELb0ELb0ELb0ELb0ELb0ELi2ELi4ELi4ELi4ELb0EEENS1_24CollectiveEpilogueBwdGQAISA_fSD_Li256ELb0ELb0EEENS1_19SingleTileSchedulerILb0ELb0ELb0ELi128EEEEEEEEEvNT_6ParamsE) ;  /* 0xffff78b004007950 */ /* 0x000fea0003c3ffff */
        .type           $_ZN7cutlass13device_kernelIN5flash19enable_sm80_to_sm89INS1_16FlashAttnBwdSm80INS1_25CollectiveMainloopBwdSm80ILi2ELi2EN4cute5tupleIJNS5_1CILi128EEES8_NS7_ILi64EEEEEENS_10bfloat16_tEfNS_4arch4Sm80ELb0ELb1ELb1ELb0ELb0ELb0ELb0ELb0ELi2ELi4ELi4ELi4ELb0EEENS1_24CollectiveEpilogueBwdGQAISA_fSD_Li256ELb0ELb0EEENS1_19SingleTileSchedulerILb0ELb0ELb0ELi128EEEEEEEEEvNT_6ParamsE$_ZN4cute3eso3ESOILb1ELb0EJNS_6LayoutINS_5tupleIJNS3_IJNS3_IJNS_1CILi4EEENS4_ILi8EEEEEENS3_IJS5_NS4_ILi2EEEEEEEEENS3_IJNS3_IJS8_S8_EEENS3_IJS8_S6_EEEEEEEEENS3_IJNS3_IJNS3_IJNS_11ScaledBasisIS8_JLi1EEEENSF_INS4_ILi1EEEJLi0EEEEEEENS3_IJNSF_INS4_ILi16EEEJLi0EEEENSF_IS6_JLi1EEEEEEEEEENS3_IJNS3_IJNSF_ISH_JLi1EEEENSF_IS6_JLi0EEEEEEENS3_IJNSF_INS4_ILi64EEEJLi0EEEENSF_ISK_JLi1EEEEEEEEEEEEEEENS_10ViewEngineINS_23ArithmeticTupleIteratorINS_15ArithmeticTupleIJNS4_ILi0EEES12_EEEEEEEEEC2ERKSY_RKS15_,@function
        .size           $_ZN7cutlass13device_kernelIN5flash19enable_sm80_to_sm89INS1_16FlashAttnBwdSm80INS1_25CollectiveMainloopBwdSm80ILi2ELi2EN4cute5tupleIJNS5_1CILi128EEES8_NS7_ILi64EEEEEENS_10bfloat16_tEfNS_4arch4Sm80ELb0ELb1ELb1ELb0ELb0ELb0ELb0ELb0ELi2ELi4ELi4ELi4ELb0EEENS1_24CollectiveEpilogueBwdGQAISA_fSD_Li256ELb0ELb0EEENS1_19SingleTileSchedulerILb0ELb0ELb0ELi128EEEEEEEEEvNT_6ParamsE$_ZN4cute3eso3ESOILb1ELb0EJNS_6LayoutINS_5tupleIJNS3_IJNS3_IJNS_1CILi4EEENS4_ILi8EEEEEENS3_IJS5_NS4_ILi2EEEEEEEEENS3_IJNS3_IJS8_S8_EEENS3_IJS8_S6_EEEEEEEEENS3_IJNS3_IJNS3_IJNS_11ScaledBasisIS8_JLi1EEEENSF_INS4_ILi1EEEJLi0EEEEEEENS3_IJNSF_INS4_ILi16EEEJLi0EEEENSF_IS6_JLi1EEEEEEEEEENS3_IJNS3_IJNSF_ISH_JLi1EEEENSF_IS6_JLi0EEEEEEENS3_IJNSF_INS4_ILi64EEEJLi0EEEENSF_ISK_JLi1EEEEEEEEEEEEEEENS_10ViewEngineINS_23ArithmeticTupleIteratorINS_15ArithmeticTupleIJNS4_ILi0EEES12_EEEEEEEEEC2ERKSY_RKS15_,($_ZN7cutlass13device_kernelIN5flash19enable_sm80_to_sm89INS1_16FlashAttnBwdSm80INS1_25CollectiveMainloopBwdSm80ILi2ELi2EN4cute5tupleIJNS5_1CILi128EEES8_NS7_ILi64EEEEEENS_10bfloat16_tEfNS_4arch4Sm80ELb0ELb1ELb1ELb0ELb0ELb0ELb0ELb0ELi2ELi4ELi4ELi4ELb0EEENS1_24CollectiveEpilogueBwdGQAISA_fSD_Li256ELb0ELb0EEENS1_19SingleTileSchedulerILb0ELb0ELb0ELi128EEEEEEEEEvNT_6ParamsE$_ZN4cute3eso3ESOILb1ELb0EJNS_6LayoutINS_5tupleIJNS3_IJNS3_IJNS_1CILi8EEENS4_ILi1EEEEEES6_EEENS3_IJNS3_IJS6_S6_EEENS4_ILi2EEEEEEEEENS3_IJNS3_IJNS3_IJS6_NS4_ILi0EEEEEESD_EEENS3_IJNS3_IJSD_SD_EEENS4_ILi4096EEEEEEEEEEENS_10ViewEngineINS_8smem_ptrIPN7cutlass10bfloat16_tEEEEEEEC2ERKSK_RKSR_ - $_ZN7cutlass13device_kernelIN5flash19enable_sm80_to_sm89INS1_16FlashAttnBwdSm80INS1_25CollectiveMainloopBwdSm80ILi2ELi2EN4cute5tupleIJNS5_1CILi128EEES8_NS7_ILi64EEEEEENS_10bfloat16_tEfNS_4arch4Sm80ELb0ELb1ELb1ELb0ELb0ELb0ELb0ELb0ELi2ELi4ELi4ELi4ELb0EEENS1_24CollectiveEpilogueBwdGQAISA_fSD_Li256ELb0ELb0EEENS1_19SingleTileSchedulerILb0ELb0ELb0ELi128EEEEEEEEEvNT_6ParamsE$_ZN4cute3eso3ESOILb1ELb0EJNS_6LayoutINS_5tupleIJNS3_IJNS3_IJNS_1CILi4EEENS4_ILi8EEEEEENS3_IJS5_NS4_ILi2EEEEEEEEENS3_IJNS3_IJS8_S8_EEENS3_IJS8_S6_EEEEEEEEENS3_IJNS3_IJNS3_IJNS_11ScaledBasisIS8_JLi1EEEENSF_INS4_ILi1EEEJLi0EEEEEEENS3_IJNSF_INS4_ILi16EEEJLi0EEEENSF_IS6_JLi1EEEEEEEEEENS3_IJNS3_IJNSF_ISH_JLi1EEEENSF_IS6_JLi0EEEEEEENS3_IJNSF_INS4_ILi64EEEJLi0EEEENSF_ISK_JLi1EEEEEEEEEEEEEEENS_10ViewEngineINS_23ArithmeticTupleIteratorINS_15ArithmeticTupleIJNS4_ILi0EEES12_EEEEEEEEEC2ERKSY_RKS15_)
$_ZN7cutlass13device_kernelIN5flash19enable_sm80_to_sm89INS1_16FlashAttnBwdSm80INS1_25CollectiveMainloopBwdSm80ILi2ELi2EN4cute5tupleIJNS5_1CILi128EEES8_NS7_ILi64EEEEEENS_10bfloat16_tEfNS_4arch4Sm80ELb0ELb1ELb1ELb0ELb0ELb0ELb0ELb0ELi2ELi4ELi4ELi4ELb0EEENS1_24CollectiveEpilogueBwdGQAISA_fSD_Li256ELb0ELb0EEENS1_19SingleTileSchedulerILb0ELb0ELb0ELi128EEEEEEEEEvNT_6ParamsE$_ZN4cute3eso3ESOILb1ELb0EJNS_6LayoutINS_5tupleIJNS3_IJNS3_IJNS_1CILi4EEENS4_ILi8EEEEEENS3_IJS5_NS4_ILi2EEEEEEEEENS3_IJNS3_IJS8_S8_EEENS3_IJS8_S6_EEEEEEEEENS3_IJNS3_IJNS3_IJNS_11ScaledBasisIS8_JLi1EEEENSF_INS4_ILi1EEEJLi0EEEEEEENS3_IJNSF_INS4_ILi16EEEJLi0EEEENSF_IS6_JLi1EEEEEEEEEENS3_IJNS3_IJNSF_ISH_JLi1EEEENSF_IS6_JLi0EEEEEEENS3_IJNSF_INS4_ILi64EEEJLi0EEEENSF_ISK_JLi1EEEEEEEEEEEEEEENS_10ViewEngineINS_23ArithmeticTupleIteratorINS_15ArithmeticTupleIJNS4_ILi0EEES12_EEEEEEEEEC2ERKSY_RKS15_:
[----:B------:R-:W-:Y:S01]  /*8750*/  IADD3 R2, R49, -c[0x0][0x20], RZ ;  /* 0x8000080031027a10 */ /* 0x000fe20007ffe0ff */
[----:B------:R-:W-:Y:S01]  /*8760*/  IMAD.MOV.U32 R10, RZ, RZ, R6 ;  /* 0x000000ffff0a7224 */ /* 0x000fe200078e0006 */
[----:B------:R-:W-:Y:S01]  /*8770*/  PRMT R9, R50, 0x7770, RZ ;  /* 0x0000777032097816 */ /* 0x000fe200000000ff */
[----:B------:R-:W-:-:S04]  /*8780*/  IMAD.MOV.U32 R11, RZ, RZ, 0x0 ;  /* 0x00000000ff0b7424 */ /* 0x000fc800078e00ff */
[----:B------:R1:W-:Y:S01]  /*8790*/  STL.U8 [R2], R9 ;  /* 0x0000000902007387 */ /* 0x0003e20000100000 */
[----:B------:R-:W-:Y:S05]  /*87a0*/  RET.REL.NODEC R10 `(_ZN7cutlass13device_kernelIN5flash19enable_sm80_to_sm89INS1_16FlashAttnBwdSm80INS1_25CollectiveMainloopBwdSm80ILi2ELi2EN4cute5tupleIJNS5_1CILi128EEES8_NS7_ILi64EEEEEENS_10bfloat16_tEfNS_4arch4Sm80ELb0ELb1ELb1ELb0ELb0ELb0ELb0ELb0ELi2ELi4ELi4ELi4ELb0EEENS1_24CollectiveEpilogueBwdGQAISA_fSD_Li256ELb0ELb0EEENS1_19SingleTileSchedulerILb0ELb0ELb0ELi128EEEEEEEEEvNT_6ParamsE) ;  /* 0xffff78500a007950 */ /* 0x000fea0003c3ffff */
        .type           $_ZN7cutlass13device_kernelIN5flash19enable_sm80_to_sm89INS1_16FlashAttnBwdSm80INS1_25CollectiveMainloopBwdSm80ILi2ELi2EN4cute5tupleIJNS5_1CILi128EEES8_NS7_ILi64EEEEEENS_10bfloat16_tEfNS_4arch4Sm80ELb0ELb1ELb1ELb0ELb0ELb0ELb0ELb0ELi2ELi4ELi4ELi4ELb0EEENS1_24CollectiveEpilogueBwdGQAISA_fSD_Li256ELb0ELb0EEENS1_19SingleTileSchedulerILb0ELb0ELb0ELi128EEEEEEEEEvNT_6ParamsE$_ZN4cute3eso3ESOILb1ELb0EJNS_6LayoutINS_5tupleIJNS3_IJNS3_IJNS_1CILi8EEENS4_ILi1EEEEEES6_EEENS3_IJNS3_IJS6_S6_EEENS4_ILi2EEEEEEEEENS3_IJNS3_IJNS3_IJS6_NS4_ILi0EEEEEESD_EEENS3_IJNS3_IJSD_SD_EEENS4_ILi4096EEEEEEEEEEENS_10ViewEngineINS_8smem_ptrIPN7cutlass10bfloat16_tEEEEEEEC2ERKSK_RKSR_,@function
        .size           $_ZN7cutlass13device_kernelIN5flash19enable_sm80_to_sm89INS1_16FlashAttnBwdSm80INS1_25CollectiveMainloopBwdSm80ILi2ELi2EN4cute5tupleIJNS5_1CILi128EEES8_NS7_ILi64EEEEEENS_10bfloat16_tEfNS_4arch4Sm80ELb0ELb1ELb1ELb0ELb0ELb0ELb0ELb0ELi2ELi4ELi4ELi4ELb0EEENS1_24CollectiveEpilogueBwdGQAISA_fSD_Li256ELb0ELb0EEENS1_19SingleTileSchedulerILb0ELb0ELb0ELi128EEEEEEEEEvNT_6ParamsE$_ZN4cute3eso3ESOILb1ELb0EJNS_6LayoutINS_5tupleIJNS3_IJNS3_IJNS_1CILi8EEENS4_ILi1EEEEEES6_EEENS3_IJNS3_IJS6_S6_EEENS4_ILi2EEEEEEEEENS3_IJNS3_IJNS3_IJS6_NS4_ILi0EEEEEESD_EEENS3_IJNS3_IJSD_SD_EEENS4_ILi4096EEEEEEEEEEENS_10ViewEngineINS_8smem_ptrIPN7cutlass10bfloat16_tEEEEEEEC2ERKSK_RKSR_,($_ZN7cutlass13device_kernelIN5flash19enable_sm80_to_sm89INS1_16FlashAttnBwdSm80INS1_25CollectiveMainloopBwdSm80ILi2ELi2EN4cute5tupleIJNS5_1CILi128EEES8_NS7_ILi64EEEEEENS_10bfloat16_tEfNS_4arch4Sm80ELb0ELb1ELb1ELb0ELb0ELb0ELb0ELb0ELi2ELi4ELi4ELi4ELb0EEENS1_24CollectiveEpilogueBwdGQAISA_fSD_Li256ELb0ELb0EEENS1_19SingleTileSchedulerILb0ELb0ELb0ELi128EEEEEEEEEvNT_6ParamsE$_ZN4cute3eso3ESOILb1ELb0EJNS_6LayoutINS_5tupleIJNS3_IJNS3_IJNS_1CILi8EEENS4_ILi1EEEEEES6_EEENS3_IJNS3_IJS6_S6_EEENS4_ILi2EEEEEEEEENS3_IJNS3_IJNS3_IJS6_NS4_ILi0EEEEEESD_EEENS3_IJNS3_IJSD_SD_EEENS4_ILi64EEEEEEEEEEENS_10ViewEngineIPN7cutlass10bfloat16_tEEEEEC2ERKSK_RKSP_ - $_ZN7cutlass13device_kernelIN5flash19enable_sm80_to_sm89INS1_16FlashAttnBwdSm80INS1_25CollectiveMainloopBwdSm80ILi2ELi2EN4cute5tupleIJNS5_1CILi128EEES8_NS7_ILi64EEEEEENS_10bfloat16_tEfNS_4arch4Sm80ELb0ELb1ELb1ELb0ELb0ELb0ELb0ELb0ELi2ELi4ELi4ELi4ELb0EEENS1_24CollectiveEpilogueBwdGQAISA_fSD_Li256ELb0ELb0EEENS1_19SingleTileSchedulerILb0ELb0ELb0ELi128EEEEEEEEEvNT_6ParamsE$_ZN4cute3eso3ESOILb1ELb0EJNS_6LayoutINS_5tupleIJNS3_IJNS3_IJNS_1CILi8EEENS4_ILi1EEEEEES6_EEENS3_IJNS3_IJS6_S6_EEENS4_ILi2EEEEEEEEENS3_IJNS3_IJNS3_IJS6_NS4_ILi0EEEEEESD_EEENS3_IJNS3_IJSD_SD_EEENS4_ILi4096EEEEEEEEEEENS_10ViewEngineINS_8smem_ptrIPN7cutlass10bfloat16_tEEEEEEEC2ERKSK_RKSR_)
$_ZN7cutlass13device_kernelIN5flash19enable_sm80_to_sm89INS1_16FlashAttnBwdSm80INS1_25CollectiveMainloopBwdSm80ILi2ELi2EN4cute5tupleIJNS5_1CILi128EEES8_NS7_ILi64EEEEEENS_10bfloat16_tEfNS_4arch4Sm80ELb0ELb1ELb1ELb0ELb0ELb0ELb0ELb0ELi2ELi4ELi4ELi4ELb0EEENS1_24CollectiveEpilogueBwdGQAISA_fSD_Li256ELb0ELb0EEENS1_19SingleTileSchedulerILb0ELb0ELb0ELi128EEEEEEEEEvNT_6ParamsE$_ZN4cute3eso3ESOILb1ELb0EJNS_6LayoutINS_5tupleIJNS3_IJNS3_IJNS_1CILi8EEENS4_ILi1EEEEEES6_EEENS3_IJNS3_IJS6_S6_EEENS4_ILi2EEEEEEEEENS3_IJNS3_IJNS3_IJS6_NS4_ILi0EEEEEESD_EEENS3_IJNS3_IJSD_SD_EEENS4_ILi4096EEEEEEEEEEENS_10ViewEngineINS_8smem_ptrIPN7cutlass10bfloat16_tEEEEEEEC2ERKSK_RKSR_:
[----:B------:R-:W-:Y:S02]  /*87b0*/  IADD3 R2, R67, -c[0x0][0x20], RZ ;  /* 0x8000080043027a10 */ /* 0x000fe40007ffe0ff */
[----:B------:R-:W-:-:S03]  /*87c0*/  MOV R9, 0x0 ;  /* 0x0000000000097802 */ /* 0x000fc60000000f00 */
[----:B------:R1:W-:Y:S01]  /*87d0*/  STL.64 [R2], R6 ;  /* 0x0000000602007387 */ /* 0x0003e20000100a00 */
[----:B------:R-:W-:Y:S05]  /*87e0*/  RET.REL.NODEC R8 `(_ZN7cutlass13device_kernelIN5flash19enable_sm80_to_sm89INS1_16FlashAttnBwdSm80INS1_25CollectiveMainloopBwdSm80ILi2ELi2EN4cute5tupleIJNS5_1CILi128EEES8_NS7_ILi64EEEEEENS_10bfloat16_tEfNS_4arch4Sm80ELb0ELb1ELb1ELb0ELb0ELb0ELb0ELb0ELi2ELi4ELi4ELi4ELb0EEENS1_24CollectiveEpilogueBwdGQAISA_fSD_Li256ELb0ELb0EEENS1_19SingleTileSchedulerILb0ELb0ELb0ELi128EEEEEEEEEvNT_6ParamsE) ;  /* 0xffff781008007950 */ /* 0x000fea0003c3ffff */
        .type           $_ZN7cutlass13device_kernelIN5flash19enable_sm80_to_sm89INS1_16FlashAttnBwdSm80INS1_25CollectiveMainloopBwdSm80ILi2ELi2EN4cute5tupleIJNS5_1CILi128EEES8_NS7_ILi64EEEEEENS_10bfloat16_tEfNS_4arch4Sm80ELb0ELb1ELb1ELb0ELb0ELb0ELb0ELb0ELi2ELi4ELi4ELi4ELb0EEENS1_24CollectiveEpilogueBwdGQAISA_fSD_Li256ELb0ELb0EEENS1_19SingleTileSchedulerILb0ELb0ELb0ELi128EEEEEEEEEvNT_6ParamsE$_ZN4cute3eso3ESOILb1ELb0EJNS_6LayoutINS_5tupleIJNS3_IJNS3_IJNS_1CILi8EEENS4_ILi1EEEEEES6_EEENS3_IJNS3_IJS6_S6_EEENS4_ILi2EEEEEEEEENS3_IJNS3_IJNS3_IJS6_NS4_ILi0EEEEEESD_EEENS3_IJNS3_IJSD_SD_EEENS4_ILi64EEEEEEEEEEENS_10ViewEngineIPN7cutlass10bfloat16_tEEEEEC2ERKSK_RKSP_,@function
        .size           $_ZN7cutlass13device_kernelIN5flash19enable_sm80_to_sm89INS1_16FlashAttnBwdSm80INS1_25CollectiveMainloopBwdSm80ILi2ELi2EN4cute5tupleIJNS5_1CILi128EEES8_NS7_ILi64EEEEEENS_10bfloat16_tEfNS_4arch4Sm80ELb0ELb1ELb1ELb0ELb0ELb0ELb0ELb0ELi2ELi4ELi4ELi4ELb0EEENS1_24CollectiveEpilogueBwdGQAISA_fSD_Li256ELb0ELb0EEENS1_19SingleTileSchedulerILb0ELb0ELb0ELi128EEEEEEEEEvNT_6ParamsE$_ZN4cute3eso3ESOILb1ELb0EJNS_6LayoutINS_5tupleIJNS3_IJNS3_IJNS_1CILi8EEENS4_ILi1EEEEEES6_EEENS3_IJNS3_IJS6_S6_EEENS4_ILi2EEEEEEEEENS3_IJNS3_IJNS3_IJS6_NS4_ILi0EEEEEESD_EEENS3_IJNS3_IJSD_SD_EEENS4_ILi64EEEEEEEEEEENS_10ViewEngineIPN7cutlass10bfloat16_tEEEEEC2ERKSK_RKSP_,($_ZN7cutlass13device_kernelIN5flash19enable_sm80_to_sm89INS1_16FlashAttnBwdSm80INS1_25CollectiveMainloopBwdSm80ILi2ELi2EN4cute5tupleIJNS5_1CILi128EEES8_NS7_ILi64EEEEEENS_10bfloat16_tEfNS_4arch4Sm80ELb0ELb1ELb1ELb0ELb0ELb0ELb0ELb0ELi2ELi4ELi4ELi4ELb0EEENS1_24CollectiveEpilogueBwdGQAISA_fSD_Li256ELb0ELb0EEENS1_19SingleTileSchedulerILb0ELb0ELb0ELi128EEEEEEEEEvNT_6ParamsE$_ZN4cute3eso3ESOILb1ELb0EJNS_6LayoutINS_5tupleIJNS3_IJNS3_IJNS_1CILi8EEENS4_ILi1EEEEEES6_EEENS3_IJNS3_IJS6_S6_EEENS4_ILi2EEEEEEEEENS3_IJNS3_IJNS3_IJS6_NS4_ILi0EEEEEESD_EEENS3_IJNS3_IJSD_SD_EEENS4_ILi8192EEEEEEEEEEENS_10ViewEngineINS_8smem_ptrIPN7cutlass10bfloat16_tEEEEEEEC2ERKSK_RKSR_ - $_ZN7cutlass13device_kernelIN5flash19enable_sm80_to_sm89INS1_16FlashAttnBwdSm80INS1_25CollectiveMainloopBwdSm80ILi2ELi2EN4cute5tupleIJNS5_1CILi128EEES8_NS7_ILi64EEEEEENS_10bfloat16_tEfNS_4arch4Sm80ELb0ELb1ELb1ELb0ELb0ELb0ELb0ELb0ELi2ELi4ELi4ELi4ELb0EEENS1_24CollectiveEpilogueBwdGQAISA_fSD_Li256ELb0ELb0EEENS1_19SingleTileSchedulerILb0ELb0ELb0ELi128EEEEEEEEEvNT_6ParamsE$_ZN4cute3eso3ESOILb1ELb0EJNS_6LayoutINS_5tupleIJNS3_IJNS3_IJNS_1CILi8EEENS4_ILi1EEEEEES6_EEENS3_IJNS3_IJS6_S6_EEENS4_ILi2EEEEEEEEENS3_IJNS3_IJNS3_IJS6_NS4_ILi0EEEEEESD_EEENS3_IJNS3_IJSD_SD_EEENS4_ILi64EEEEEEEEEEENS_10ViewEngineIPN7cutlass10bfloat16_tEEEEEC2ERKSK_RKSP_)
$_ZN7cutlass13device_kernelIN5flash19enable_sm80_to_sm89INS1_16FlashAttnBwdSm80INS1_25CollectiveMainloopBwdSm80ILi2ELi2EN4cute5tupleIJNS5_1CILi128EEES8_NS7_ILi64EEEEEENS_10bfloat16_tEfNS_4arch4Sm80ELb0ELb1ELb1ELb0ELb0ELb0ELb0ELb0ELi2ELi4ELi4ELi4ELb0EEENS1_24CollectiveEpilogueBwdGQAISA_fSD_Li256ELb0ELb0EEENS1_19SingleTileSchedulerILb0ELb0ELb0ELi128EEEEEEEEEvNT_6ParamsE$_ZN4cute3eso3ESOILb1ELb0EJNS_6LayoutINS_5tupleIJNS3_IJNS3_IJNS_1CILi8EEENS4_ILi1EEEEEES6_EEENS3_IJNS3_IJS6_S6_EEENS4_ILi2EEEEEEEEENS3_IJNS3_IJNS3_IJS6_NS4_ILi0EEEEEESD_EEENS3_IJNS3_IJSD_SD_EEENS4_ILi64EEEEEEEEEEENS_10ViewEngineIPN7cutlass10bfloat16_tEEEEEC2ERKSK_RKSP_:
[----:B------:R-:W-:Y:S02]  /*87f0*/  IADD3 R6, R25, -c[0x0][0x20], RZ ;  /* 0x8000080019067a10 */ /* 0x000fe40007ffe0ff */
[----:B------:R-:W-:-:S03]  /*8800*/  MOV R9, 0x0 ;  /* 0x0000000000097802 */ /* 0x000fc60000000f00 */
[----:B------:R1:W-:Y:S01]  /*8810*/  STL.64 [R6], R2 ;  /* 0x0000000206007387 */ /* 0x0003e20000100a00 */
[----:B------:R-:W-:Y:S05]  /*8820*/  RET.REL.NODEC R8 `(_ZN7cutlass13device_kernelIN5flash19enable_sm80_to_sm89INS1_16FlashAttnBwdSm80INS1_25CollectiveMainloopBwdSm80ILi2ELi2EN4cute5tupleIJNS5_1CILi128EEES8_NS7_ILi64EEEEEENS_10bfloat16_tEfNS_4arch4Sm80ELb0ELb1ELb1ELb0ELb0ELb0ELb0ELb0ELi2ELi4ELi4ELi4ELb0EEENS1_24CollectiveEpilogueBwdGQAISA_fSD_Li256ELb0ELb0EEENS1_19SingleTileSchedulerILb0ELb0ELb0ELi128EEEEEEEEEvNT_6ParamsE) ;  /* 0xffff77d008007950 */ /* 0x000fea0003c3ffff */
        .type           $_ZN7cutlass13device_kernelIN5flash19enable_sm80_to_sm89INS1_16FlashAttnBwdSm80INS1_25CollectiveMainloopBwdSm80ILi2ELi2EN4cute5tupleIJNS5_1CILi128EEES8_NS7_ILi64EEEEEENS_10bfloat16_tEfNS_4arch4Sm80ELb0ELb1ELb1ELb0ELb0ELb0ELb0ELb0ELi2ELi4ELi4ELi4ELb0EEENS1_24CollectiveEpilogueBwdGQAISA_fSD_Li256ELb0ELb0EEENS1_19SingleTileSchedulerILb0ELb0ELb0ELi128EEEEEEEEEvNT_6ParamsE$_ZN4cute3eso3ESOILb1ELb0EJNS_6LayoutINS_5tupleIJNS3_IJNS3_IJNS_1CILi8EEENS4_ILi1EEEEEES6_EEENS3_IJNS3_IJS6_S6_EEENS4_ILi2EEEEEEEEENS3_IJNS3_IJNS3_IJS6_NS4_ILi0EEEEEESD_EEENS3_IJNS3_IJSD_SD_EEENS4_ILi8192EEEEEEEEEEENS_10ViewEngineINS_8smem_ptrIPN7cutlass10bfloat16_tEEEEEEEC2ERKSK_RKSR_,@function
        .size           $_ZN7cutlass13device_kernelIN5flash19enable_sm80_to_sm89INS1_16FlashAttnBwdSm80INS1_25CollectiveMainloopBwdSm80ILi2ELi2EN4cute5tupleIJNS5_1CILi128EEES8_NS7_ILi64EEEEEENS_10bfloat16_tEfNS_4arch4Sm80ELb0ELb1ELb1ELb0ELb0ELb0ELb0ELb0ELi2ELi4ELi4ELi4ELb0EEENS1_24CollectiveEpilogueBwdGQAISA_fSD_Li256ELb0ELb0EEENS1_19SingleTileSchedulerILb0ELb0ELb0ELi128EEEEEEEEEvNT_6ParamsE$_ZN4cute3eso3ESOILb1ELb0EJNS_6LayoutINS_5tupleIJNS3_IJNS3_IJNS_1CILi8EEENS4_ILi1EEEEEES6_EEENS3_IJNS3_IJS6_S6_EEENS4_ILi2EEEEEEEEENS3_IJNS3_IJNS3_IJS6_NS4_ILi0EEEEEESD_EEENS3_IJNS3_IJSD_SD_EEENS4_ILi8192EEEEEEEEEEENS_10ViewEngineINS_8smem_ptrIPN7cutlass10bfloat16_tEEEEEEEC2ERKSK_RKSR_,($_ZN7cutlass13device_kernelIN5flash19enable_sm80_to_sm89INS1_16FlashAttnBwdSm80INS1_25CollectiveMainloopBwdSm80ILi2ELi2EN4cute5tupleIJNS5_1CILi128EEES8_NS7_ILi64EEEEEENS_10bfloat16_tEfNS_4arch4Sm80ELb0ELb1ELb1ELb0ELb0ELb0ELb0ELb0ELi2ELi4ELi4ELi4ELb0EEENS1_24CollectiveEpilogueBwdGQAISA_fSD_Li256ELb0ELb0EEENS1_19SingleTileSchedulerILb0ELb0ELb0ELi128EEEEEEEEEvNT_6ParamsE$_ZN4cute3eso3ESOILb1ELb0EJNS_6LayoutINS_5tupleIJNS3_IJNS3_IJNS_1CILi8EEENS4_ILi1EEEEEES6_EEENS3_IJNS3_IJS6_S6_EEENS4_ILi2EEEEEEEEENS3_IJNS3_IJNS3_IJS6_NS4_ILi0EEEEEESD_EEENS3_IJNS3_IJSD_SD_EEES5_EEEEEEEENS_10ViewEngineIPN7cutlass10bfloat16_tEEEEEC2ERKSJ_RKSO_ - $_ZN7cutlass13device_kernelIN5flash19enable_sm80_to_sm89INS1_16FlashAttnBwdSm80INS1_25CollectiveMainloopBwdSm80ILi2ELi2EN4cute5tupleIJNS5_1CILi128EEES8_NS7_ILi64EEEEEENS_10bfloat16_tEfNS_4arch4Sm80ELb0ELb1ELb1ELb0ELb0ELb0ELb0ELb0ELi2ELi4ELi4ELi4ELb0EEENS1_24CollectiveEpilogueBwdGQAISA_fSD_Li256ELb0ELb0EEENS1_19SingleTileSchedulerILb0ELb0ELb0ELi128EEEEEEEEEvNT_6ParamsE$_ZN4cute3eso3ESOILb1ELb0EJNS_6LayoutINS_5tupleIJNS3_IJNS3_IJNS_1CILi8EEENS4_ILi1EEEEEES6_EEENS3_IJNS3_IJS6_S6_EEENS4_ILi2EEEEEEEEENS3_IJNS3_IJNS3_IJS6_NS4_ILi0EEEEEESD_EEENS3_IJNS3_IJSD_SD_EEENS4_ILi8192EEEEEEEEEEENS_10ViewEngineINS_8smem_ptrIPN7cutlass10bfloat16_tEEEEEEEC2ERKSK_RKSR_)
$_ZN7cutlass13device_kernelIN5flash19enable_sm80_to_sm89INS1_16FlashAttnBwdSm80INS1_25CollectiveMainloopBwdSm80ILi2ELi2EN4cute5tupleIJNS5_1CILi128EEES8_NS7_ILi64EEEEEENS_10bfloat16_tEfNS_4arch4Sm80ELb0ELb1ELb1ELb0ELb0ELb0ELb0ELb0ELi2ELi4ELi4ELi4ELb0EEENS1_24CollectiveEpilogueBwdGQAISA_fSD_Li256ELb0ELb0EEENS1_19SingleTileSchedulerILb0ELb0ELb0ELi128EEEEEEEEEvNT_6ParamsE$_ZN4cute3eso3ESOILb1ELb0EJNS_6LayoutINS_5tupleIJNS3_IJNS3_IJNS_1CILi8EEENS4_ILi1EEEEEES6_EEENS3_IJNS3_IJS6_S6_EEENS4_ILi2EEEEEEEEENS3_IJNS3_IJNS3_IJS6_NS4_ILi0EEEEEESD_EEENS3_IJNS3_IJSD_SD_EEENS4_ILi8192EEEEEEEEEEENS_10ViewEngineINS_8smem_ptrIPN7cutlass10bfloat16_tEEEEEEEC2ERKSK_RKSR_:
[----:B------:R-:W-:Y:S01]  /*8830*/  IADD3 R5, R25, -c[0x0][0x20], RZ ;  /* 0x8000080019057a10 */ /* 0x000fe20007ffe0ff */
[----:B------:R-:W-:Y:S01]  /*8840*/  IMAD.MOV.U32 R8, RZ, RZ, R4 ;  /* 0x000000ffff087224 */ /* 0x000fe200078e0004 */
[----:B------:R-:W-:Y:S01]  /*8850*/  MOV R9, R7 ;  /* 0x0000000700097202 */ /* 0x000fe20000000f00 */
[----:B------:R-:W-:-:S04]  /*8860*/  IMAD.MOV.U32 R7, RZ, RZ, 0x0 ;  /* 0x00000000ff077424 */ /* 0x000fc800078e00ff */
[----:B------:R1:W-:Y:S01]  /*8870*/  STL.64 [R5], R8 ;  /* 0x0000000805007387 */ /* 0x0003e20000100a00 */
[----:B------:R-:W-:Y:S05]  /*8880*/  RET.REL.NODEC R6 `(_ZN7cutlass13device_kernelIN5flash19enable_sm80_to_sm89INS1_16FlashAttnBwdSm80INS1_25CollectiveMainloopBwdSm80ILi2ELi2EN4cute5tupleIJNS5_1CILi128EEES8_NS7_ILi64EEEEEENS_10bfloat16_tEfNS_4arch4Sm80ELb0ELb1ELb1ELb0ELb0ELb0ELb0ELb0ELi2ELi4ELi4ELi4ELb0EEENS1_24CollectiveEpilogueBwdGQAISA_fSD_Li256ELb0ELb0EEENS1_19SingleTileSchedulerILb0ELb0ELb0ELi128EEEEEEEEEvNT_6ParamsE) ;  /* 0xffff777006007950 */ /* 0x000fea0003c3ffff */
        .type           $_ZN7cutlass13device_kernelIN5flash19enable_sm80_to_sm89INS1_16FlashAttnBwdSm80INS1_25CollectiveMainloopBwdSm80ILi2ELi2EN4cute5tupleIJNS5_1CILi128EEES8_NS7_ILi64EEEEEENS_10bfloat16_tEfNS_4arch4Sm80ELb0ELb1ELb1ELb0ELb0ELb0ELb0ELb0ELi2ELi4ELi4ELi4ELb0EEENS1_24CollectiveEpilogueBwdGQAISA_fSD_Li256ELb0ELb0EEENS1_19SingleTileSchedulerILb0ELb0ELb0ELi128EEEEEEEEEvNT_6ParamsE$_ZN4cute3eso3ESOILb1ELb0EJNS_6LayoutINS_5tupleIJNS3_IJNS3_IJNS_1CILi8EEENS4_ILi1EEEEEES6_EEENS3_IJNS3_IJS6_S6_EEENS4_ILi2EEEEEEEEENS3_IJNS3_IJNS3_IJS6_NS4_ILi0EEEEEESD_EEENS3_IJNS3_IJSD_SD_EEES5_EEEEEEEENS_10ViewEngineIPN7cutlass10bfloat16_tEEEEEC2ERKSJ_RKSO_,@function
        .size           $_ZN7cutlass13device_kernelIN5flash19enable_sm80_to_sm89INS1_16FlashAttnBwdSm80INS1_25CollectiveMainloopBwdSm80ILi2ELi2EN4cute5tupleIJNS5_1CILi128EEES8_NS7_ILi64EEEEEENS_10bfloat16_tEfNS_4arch4Sm80ELb0ELb1ELb1ELb0ELb0ELb0ELb0ELb0ELi2ELi4ELi4ELi4ELb0EEENS1_24CollectiveEpilogueBwdGQAISA_fSD_Li256ELb0ELb0EEENS1_19SingleTileSchedulerILb0ELb0ELb0ELi128EEEEEEEEEvNT_6ParamsE$_ZN4cute3eso3ESOILb1ELb0EJNS_6LayoutINS_5tupleIJNS3_IJNS3_IJNS_1CILi8EEENS4_ILi1EEEEEES6_EEENS3_IJNS3_IJS6_S6_EEENS4_ILi2EEEEEEEEENS3_IJNS3_IJNS3_IJS6_NS4_ILi0EEEEEESD_EEENS3_IJNS3_IJSD_SD_EEES5_EEEEEEEENS_10ViewEngineIPN7cutlass10bfloat16_tEEEEEC2ERKSJ_RKSO_,($_ZN7cutlass13device_kernelIN5flash19enable_sm80_to_sm89INS1_16FlashAttnBwdSm80INS1_25CollectiveMainloopBwdSm80ILi2ELi2EN4cute5tupleIJNS5_1CILi128EEES8_NS7_ILi64EEEEEENS_10bfloat16_tEfNS_4arch4Sm80ELb0ELb1ELb1ELb0ELb0ELb0ELb0ELb0ELi2ELi4ELi4ELi4ELb0EEENS1_24CollectiveEpilogueBwdGQAISA_fSD_Li256ELb0ELb0EEENS1_19SingleTileSchedulerILb0ELb0ELb0ELi128EEEEEEEEEvNT_6ParamsE$_ZN4cute3eso3ESOILb1ELb0EJNS_6LayoutINS_5tupleIJNS3_IJNS3_IJNS_1CILi8EEENS4_ILi1EEEEEES6_EEENS3_IJNS3_IJS6_S6_EEENS4_ILi4EEEEEEEEENS3_IJNS3_IJNS3_IJS6_NS4_ILi0EEEEEESD_EEENS3_IJNS3_IJSD_SD_EEENS4_ILi2048EEEEEEEEEEENS_10ViewEngineINS_8smem_ptrIPN7cutlass10bfloat16_tEEEEEEEC2ERKSK_RKSR_ - $_ZN7cutlass13device_kernelIN5flash19enable_sm80_to_sm89INS1_16FlashAttnBwdSm80INS1_25CollectiveMainloopBwdSm80ILi2ELi2EN4cute5tupleIJNS5_1CILi128EEES8_NS7_ILi64EEEEEENS_10bfloat16_tEfNS_4arch4Sm80ELb0ELb1ELb1ELb0ELb0ELb0ELb0ELb0ELi2ELi4ELi4ELi4ELb0EEENS1_24CollectiveEpilogueBwdGQAISA_fSD_Li256ELb0ELb0EEENS1_19SingleTileSchedulerILb0ELb0ELb0ELi128EEEEEEEEEvNT_6ParamsE$_ZN4cute3eso3ESOILb1ELb0EJNS_6LayoutINS_5tupleIJNS3_IJNS3_IJNS_1CILi8EEENS4_ILi1EEEEEES6_EEENS3_IJNS3_IJS6_S6_EEENS4_ILi2EEEEEEEEENS3_IJNS3_IJNS3_IJS6_NS4_ILi0EEEEEESD_EEENS3_IJNS3_IJSD_SD_EEES5_EEEEEEEENS_10ViewEngineIPN7cutlass10bfloat16_tEEEEEC2ERKSJ_RKSO_)
$_ZN7cutlass13device_kernelIN5flash19enable_sm80_to_sm89INS1_16FlashAttnBwdSm80INS1_25CollectiveMainloopBwdSm80ILi2ELi2EN4cute5tupleIJNS5_1CILi128EEES8_NS7_ILi64EEEEEENS_10bfloat16_tEfNS_4arch4Sm80ELb0ELb1ELb1ELb0ELb0ELb0ELb0ELb0ELi2ELi4ELi4ELi4ELb0EEENS1_24CollectiveEpilogueBwdGQAISA_fSD_Li256ELb0ELb0EEENS1_19SingleTileSchedulerILb0ELb0ELb0ELi128EEEEEEEEEvNT_6ParamsE$_ZN4cute3eso3ESOILb1ELb0EJNS_6LayoutINS_5tupleIJNS3_IJNS3_IJNS_1CILi8EEENS4_ILi1EEEEEES6_EEENS3_IJNS3_IJS6_S6_EEENS4_ILi2EEEEEEEEENS3_IJNS3_IJNS3_IJS6_NS4_ILi0EEEEEESD_EEENS3_IJNS3_IJSD_SD_EEES5_EEEEEEEENS_10ViewEngineIPN7cutlass10bfloat16_tEEEEEC2ERKSJ_RKSO_:
[----:B------:R-:W-:Y:S02]  /*8890*/  IADD3 R4, R67, -c[0x0][0x20], RZ ;  /* 0x8000080043047a10 */ /* 0x000fe40007ffe0ff */
[----:B------:R-:W-:-:S03]  /*88a0*/  MOV R9, 0x0 ;  /* 0x0000000000097802 */ /* 0x000fc60000000f00 */
[----:B------:R1:W-:Y:S01]  /*88b0*/  STL.64 [R4], R2 ;  /* 0x0000000204007387 */ /* 0x0003e20000100a00 */
[----:B------:R-:W-:Y:S05]  /*88c0*/  RET.REL.NODEC R8 `(_ZN7cutlass13device_kernelIN5flash19enable_sm80_to_sm89INS1_16FlashAttnBwdSm80INS1_25CollectiveMainloopBwdSm80ILi2ELi2EN4cute5tupleIJNS5_1CILi128EEES8_NS7_ILi64EEEEEENS_10bfloat16_tEfNS_4arch4Sm80ELb0ELb1ELb1ELb0ELb0ELb0ELb0ELb0ELi2ELi4ELi4ELi4ELb0EEENS1_24CollectiveEpilogueBwdGQAISA_fSD_Li256ELb0ELb0EEENS1_19SingleTileSchedulerILb0ELb0ELb0ELi128EEEEEEEEEvNT_6ParamsE) ;  /* 0xffff773008007950 */ /* 0x000fea0003c3ffff */
        .type           $_ZN7cutlass13device_kernelIN5flash19enable_sm80_to_sm89INS1_16FlashAttnBwdSm80INS1_25CollectiveMainloopBwdSm80ILi2ELi2EN4cute5tupleIJNS5_1CILi128EEES8_NS7_ILi64EEEEEENS_10bfloat16_tEfNS_4arch4Sm80ELb0ELb1ELb1ELb0ELb0ELb0ELb0ELb0ELi2ELi4ELi4ELi4ELb0EEENS1_24CollectiveEpilogueBwdGQAISA_fSD_Li256ELb0ELb0EEENS1_19SingleTileSchedulerILb0ELb0ELb0ELi128EEEEEEEEEvNT_6ParamsE$_ZN4cute3eso3ESOILb1ELb0EJNS_6LayoutINS_5tupleIJNS3_IJNS3_IJNS_1CILi8EEENS4_ILi1EEEEEES6_EEENS3_IJNS3_IJS6_S6_EEENS4_ILi4EEEEEEEEENS3_IJNS3_IJNS3_IJS6_NS4_ILi0EEEEEESD_EEENS3_IJNS3_IJSD_SD_EEENS4_ILi2048EEEEEEEEEEENS_10ViewEngineINS_8smem_ptrIPN7cutlass10bfloat16_tEEEEEEEC2ERKSK_RKSR_,@function
        .size           $_ZN7cutlass13device_kernelIN5flash19enable_sm80_to_sm89INS1_16FlashAttnBwdSm80INS1_25CollectiveMainloopBwdSm80ILi2ELi2EN4cute5tupleIJNS5_1CILi128EEES8_NS7_ILi64EEEEEENS_10bfloat16_tEfNS_4arch4Sm80ELb0ELb1ELb1ELb0ELb0ELb0ELb0ELb0ELi2ELi4ELi4ELi4ELb0EEENS1_24CollectiveEpilogueBwdGQAISA_fSD_Li256ELb0ELb0EEENS1_19SingleTileSchedulerILb0ELb0ELb0ELi128EEEEEEEEEvNT_6ParamsE$_ZN4cute3eso3ESOILb1ELb0EJNS_6LayoutINS_5tupleIJNS3_IJNS3_IJNS_1CILi8EEENS4_ILi1EEEEEES6_EEENS3_IJNS3_IJS6_S6_EEENS4_ILi4EEEEEEEEENS3_IJNS3_IJNS3_IJS6_NS4_ILi0EEEEEESD_EEENS3_IJNS3_IJSD_SD_EEENS4_ILi2048EEEEEEEEEEENS_10ViewEngineINS_8smem_ptrIPN7cutlass10bfloat16_tEEEEEEEC2ERKSK_RKSR_,($_ZN7cutlass13device_kernelIN5flash19enable_sm80_to_sm89INS1_16FlashAttnBwdSm80INS1_25CollectiveMainloopBwdSm80ILi2ELi2EN4cute5tupleIJNS5_1CILi128EEES8_NS7_ILi64EEEEEENS_10bfloat16_tEfNS_4arch4Sm80ELb0ELb1ELb1ELb0ELb0ELb0ELb0ELb0ELi2ELi4ELi4ELi4ELb0EEENS1_24CollectiveEpilogueBwdGQAISA_fSD_Li256ELb0ELb0EEENS1_19SingleTileSchedulerILb0ELb0ELb0ELi128EEEEEEEEEvNT_6ParamsE$_ZN4cute3eso3ESOILb1ELb0EJNS_6LayoutINS_5tupleIJNS3_IJNS3_IJNS_1CILi8EEENS4_ILi1EEEEEES6_EEENS3_IJNS3_IJS6_S6_EEENS4_ILi4EEEEEEEEENS3_IJNS3_IJNS3_IJS6_NS4_ILi0EEEEEESD_EEENS3_IJNS3_IJSD_SD_EEES5_EEEEEEEENS_10ViewEngineIPN7cutlass10bfloat16_tEEEEEC2ERKSJ_RKSO_ - $_ZN7cutlass13device_kernelIN5flash19enable_sm80_to_sm89INS1_16FlashAttnBwdSm80INS1_25CollectiveMainloopBwdSm80ILi2ELi2EN4cute5tupleIJNS5_1CILi128EEES8_NS7_ILi64EEEEEENS_10bfloat16_tEfNS_4arch4Sm80ELb0ELb1ELb1ELb0ELb0ELb0ELb0ELb0ELi2ELi4ELi4ELi4ELb0EEENS1_24CollectiveEpilogueBwdGQAISA_fSD_Li256ELb0ELb0EEENS1_19SingleTileSchedulerILb0ELb0ELb0ELi128EEEEEEEEEvNT_6ParamsE$_ZN4cute3eso3ESOILb1ELb0EJNS_6LayoutINS_5tupleIJNS3_IJNS3_IJNS_1CILi8EEENS4_ILi1EEEEEES6_EEENS3_IJNS3_IJS6_S6_EEENS4_ILi4EEEEEEEEENS3_IJNS3_IJNS3_IJS6_NS4_ILi0EEEEEESD_EEENS3_IJNS3_IJSD_SD_EEENS4_ILi2048EEEEEEEEEEENS_10ViewEngineINS_8smem_ptrIPN7cutlass10bfloat16_tEEEEEEEC2ERKSK_RKSR_)
$_ZN7cutlass13device_kernelIN5flash19enable_sm80_to_sm89INS1_16FlashAttnBwdSm80INS1_25CollectiveMainloopBwdSm80ILi2ELi2EN4cute5tupleIJNS5_1CILi128EEES8_NS7_ILi64EEEEEENS_10bfloat16_tEfNS_4arch4Sm80ELb0ELb1ELb1ELb0ELb0ELb0ELb0ELb0ELi2ELi4ELi4ELi4ELb0EEENS1_24CollectiveEpilogueBwdGQAISA_fSD_Li256ELb0ELb0EEENS1_19SingleTileSchedulerILb0ELb0ELb0ELi128EEEEEEEEEvNT_6ParamsE$_ZN4cute3eso3ESOILb1ELb0EJNS_6LayoutINS_5tupleIJNS3_IJNS3_IJNS_1CILi8EEENS4_ILi1EEEEEES6_EEENS3_IJNS3_IJS6_S6_EEENS4_ILi4EEEEEEEEENS3_IJNS3_IJNS3_IJS6_NS4_ILi0EEEEEESD_EEENS3_IJNS3_IJSD_SD_EEENS4_ILi2048EEEEEEEEEEENS_10ViewEngineINS_8smem_ptrIPN7cutlass10bfloat16_tEEEEEEEC2ERKSK_RKSR_:
[----:B------:R-:W-:Y:S02]  /*88d0*/  IADD3 R2, R25, -c[0x0][0x20], RZ ;  /* 0x8000080019027a10 */ /* 0x000fe40007ffe0ff */
[----:B------:R-:W-:-:S03]  /*88e0*/  MOV R9, 0x0 ;  /* 0x0000000000097802 */ /* 0x000fc60000000f00 */
[----:B------:R1:W-:Y:S01]  /*88f0*/  STL.64 [R2], R6 ;  /* 0x0000000602007387 */ /* 0x0003e20000100a00 */
[----:B------:R-:W-:Y:S05]  /*8900*/  RET.REL.NODEC R8 `(_ZN7cutlass13device_kernelIN5flash19enable_sm80_to_sm89INS1_16FlashAttnBwdSm80INS1_25CollectiveMainloopBwdSm80ILi2ELi2EN4cute5tupleIJNS5_1CILi128EEES8_NS7_ILi64EEEEEENS_10bfloat16_tEfNS_4arch4Sm80ELb0ELb1ELb1ELb0ELb0ELb0ELb0ELb0ELi2ELi4ELi4ELi4ELb0EEENS1_24CollectiveEpilogueBwdGQAISA_fSD_Li256ELb0ELb0EEENS1_19SingleTileSchedulerILb0ELb0ELb0ELi128EEEEEEEEEvNT_6ParamsE) ;  /* 0xffff76f008007950 */ /* 0x000fea0003c3ffff */
        .type           $_ZN7cutlass13device_kernelIN5flash19enable_sm80_to_sm89INS1_16FlashAttnBwdSm80INS1_25CollectiveMainloopBwdSm80ILi2ELi2EN4cute5tupleIJNS5_1CILi128EEES8_NS7_ILi64EEEEEENS_10bfloat16_tEfNS_4arch4Sm80ELb0ELb1ELb1ELb0ELb0ELb0ELb0ELb0ELi2ELi4ELi4ELi4ELb0EEENS1_24CollectiveEpilogueBwdGQAISA_fSD_Li256ELb0ELb0EEENS1_19SingleTileSchedulerILb0ELb0ELb0ELi128EEEEEEEEEvNT_6ParamsE$_ZN4cute3eso3ESOILb1ELb0EJNS_6LayoutINS_5tupleIJNS3_IJNS3_IJNS_1CILi8EEENS4_ILi1EEEEEES6_EEENS3_IJNS3_IJS6_S6_EEENS4_ILi4EEEEEEEEENS3_IJNS3_IJNS3_IJS6_NS4_ILi0EEEEEESD_EEENS3_IJNS3_IJSD_SD_EEES5_EEEEEEEENS_10ViewEngineIPN7cutlass10bfloat16_tEEEEEC2ERKSJ_RKSO_,@function
        .size           $_ZN7cutlass13device_kernelIN5flash19enable_sm80_to_sm89INS1_16FlashAttnBwdSm80INS1_25CollectiveMainloopBwdSm80ILi2ELi2EN4cute5tupleIJNS5_1CILi128EEES8_NS7_ILi64EEEEEENS_10bfloat16_tEfNS_4arch4Sm80ELb0ELb1ELb1ELb0ELb0ELb0ELb0ELb0ELi2ELi4ELi4ELi4ELb0EEENS1_24CollectiveEpilogueBwdGQAISA_fSD_Li256ELb0ELb0EEENS1_19SingleTileSchedulerILb0ELb0ELb0ELi128EEEEEEEEEvNT_6ParamsE$_ZN4cute3eso3ESOILb1ELb0EJNS_6LayoutINS_5tupleIJNS3_IJNS3_IJNS_1CILi8EEENS4_ILi1EEEEEES6_EEENS3_IJNS3_IJS6_S6_EEENS4_ILi4EEEEEEEEENS3_IJNS3_IJNS3_IJS6_NS4_ILi0EEEEEESD_EEENS3_IJNS3_IJSD_SD_EEES5_EEEEEEEENS_10ViewEngineIPN7cutlass10bfloat16_tEEEEEC2ERKSJ_RKSO_,($_ZN7cutlass13device_kernelIN5flash19enable_sm80_to_sm89INS1_16FlashAttnBwdSm80INS1_25CollectiveMainloopBwdSm80ILi2ELi2EN4cute5tupleIJNS5_1CILi128EEES8_NS7_ILi64EEEEEENS_10bfloat16_tEfNS_4arch4Sm80ELb0ELb1ELb1ELb0ELb0ELb0ELb0ELb0ELi2ELi4ELi4ELi4ELb0EEENS1_24CollectiveEpilogueBwdGQAISA_fSD_Li256ELb0ELb0EEENS1_19SingleTileSchedulerILb0ELb0ELb0ELi128EEEEEEEEEvNT_6ParamsE$_ZN4cute3eso3ESOILb1ELb0EJNS_6LayoutINS_5tupleIJNS3_IJNS_1CILi1EEENS3_IJNS4_ILi2EEES6_EEEEEES6_NS4_ILi4EEEEEENS3_IJNS3_IJNS4_ILi0EEENS3_IJS5_S9_EEEEEES6_NS4_ILi8EEEEEEEENS_10ViewEngineIPjEEEEC2ERKSG_RKSJ_ - $_ZN7cutlass13device_kernelIN5flash19enable_sm80_to_sm89INS1_16FlashAttnBwdSm80INS1_25CollectiveMainloopBwdSm80ILi2ELi2EN4cute5tupleIJNS5_1CILi128EEES8_NS7_ILi64EEEEEENS_10bfloat16_tEfNS_4arch4Sm80ELb0ELb1ELb1ELb0ELb0ELb0ELb0ELb0ELi2ELi4ELi4ELi4ELb0EEENS1_24CollectiveEpilogueBwdGQAISA_fSD_Li256ELb0ELb0EEENS1_19SingleTileSchedulerILb0ELb0ELb0ELi128EEEEEEEEEvNT_6ParamsE$_ZN4cute3eso3ESOILb1ELb0EJNS_6LayoutINS_5tupleIJNS3_IJNS3_IJNS_1CILi8EEENS4_ILi1EEEEEES6_EEENS3_IJNS3_IJS6_S6_EEENS4_ILi4EEEEEEEEENS3_IJNS3_IJNS3_IJS6_NS4_ILi0EEEEEESD_EEENS3_IJNS3_IJSD_SD_EEES5_EEEEEEEENS_10ViewEngineIPN7cutlass10bfloat16_tEEEEEC2ERKSJ_RKSO_)
$_ZN7cutlass13device_kernelIN5flash19enable_sm80_to_sm89INS1_16FlashAttnBwdSm80INS1_25CollectiveMainloopBwdSm80ILi2ELi2EN4cute5tupleIJNS5_1CILi128EEES8_NS7_ILi64EEEEEENS_10bfloat16_tEfNS_4arch4Sm80ELb0ELb1ELb1ELb0ELb0ELb0ELb0ELb0ELi2ELi4ELi4ELi4ELb0EEENS1_24CollectiveEpilogueBwdGQAISA_fSD_Li256ELb0ELb0EEENS1_19SingleTileSchedulerILb0ELb0ELb0ELi128EEEEEEEEEvNT_6ParamsE$_ZN4cute3eso3ESOILb1ELb0EJNS_6LayoutINS_5tupleIJNS3_IJNS3_IJNS_1CILi8EEENS4_ILi1EEEEEES6_EEENS3_IJNS3_IJS6_S6_EEENS4_ILi4EEEEEEEEENS3_IJNS3_IJNS3_IJS6_NS4_ILi0EEEEEESD_EEENS3_IJNS3_IJSD_SD_EEES5_EEEEEEEENS_10ViewEngineIPN7cutlass10bfloat16_tEEEEEC2ERKSJ_RKSO_:
[----:B------:R-:W-:Y:S02]  /*8910*/  IADD3 R4, R25, -c[0x0][0x20], RZ ;  /* 0x8000080019047a10 */ /* 0x000fe40007ffe0ff */
[----:B------:R-:W-:-:S03]  /*8920*/  MOV R9, 0x0 ;  /* 0x0000000000097802 */ /* 0x000fc60000000f00 */
[----:B------:R1:W-:Y:S01]  /*8930*/  STL.64 [R4], R2 ;  /* 0x0000000204007387 */ /* 0x0003e20000100a00 */
[----:B------:R-:W-:Y:S05]  /*8940*/  RET.REL.NODEC R8 `(_ZN7cutlass13device_kernelIN5flash19enable_sm80_to_sm89INS1_16FlashAttnBwdSm80INS1_25CollectiveMainloopBwdSm80ILi2ELi2EN4cute5tupleIJNS5_1CILi128EEES8_NS7_ILi64EEEEEENS_10bfloat16_tEfNS_4arch4Sm80ELb0ELb1ELb1ELb0ELb0ELb0ELb0ELb0ELi2ELi4ELi4ELi4ELb0EEENS1_24CollectiveEpilogueBwdGQAISA_fSD_Li256ELb0ELb0EEENS1_19SingleTileSchedulerILb0ELb0ELb0ELi128EEEEEEEEEvNT_6ParamsE) ;  /* 0xffff76b008007950 */ /* 0x000fea0003c3ffff */
        .type           $_ZN7cutlass13device_kernelIN5flash19enable_sm80_to_sm89INS1_16FlashAttnBwdSm80INS1_25CollectiveMainloopBwdSm80ILi2ELi2EN4cute5tupleIJNS5_1CILi128EEES8_NS7_ILi64EEEEEENS_10bfloat16_tEfNS_4arch4Sm80ELb0ELb1ELb1ELb0ELb0ELb0ELb0ELb0ELi2ELi4ELi4ELi4ELb0EEENS1_24CollectiveEpilogueBwdGQAISA_fSD_Li256ELb0ELb0EEENS1_19SingleTileSchedulerILb0ELb0ELb0ELi128EEEEEEEEEvNT_6ParamsE$_ZN4cute3eso3ESOILb1ELb0EJNS_6LayoutINS_5tupleIJNS3_IJNS_1CILi1EEENS3_IJNS4_ILi2EEES6_EEEEEES6_NS4_ILi4EEEEEENS3_IJNS3_IJNS4_ILi0EEENS3_IJS5_S9_EEEEEES6_NS4_ILi8EEEEEEEENS_10ViewEngineIPjEEEEC2ERKSG_RKSJ_,@function
        .size           $_ZN7cutlass13device_kernelIN5flash19enable_sm80_to_sm89INS1_16FlashAttnBwdSm80INS1_25CollectiveMainloopBwdSm80ILi2ELi2EN4cute5tupleIJNS5_1CILi128EEES8_NS7_ILi64EEEEEENS_10bfloat16_tEfNS_4arch4Sm80ELb0ELb1ELb1ELb0ELb0ELb0ELb0ELb0ELi2ELi4ELi4ELi4ELb0EEENS1_24CollectiveEpilogueBwdGQAISA_fSD_Li256ELb0ELb0EEENS1_19SingleTileSchedulerILb0ELb0ELb0ELi128EEEEEEEEEvNT_6ParamsE$_ZN4cute3eso3ESOILb1ELb0EJNS_6LayoutINS_5tupleIJNS3_IJNS_1CILi1EEENS3_IJNS4_ILi2EEES6_EEEEEES6_NS4_ILi4EEEEEENS3_IJNS3_IJNS4_ILi0EEENS3_IJS5_S9_EEEEEES6_NS4_ILi8EEEEEEEENS_10ViewEngineIPjEEEEC2ERKSG_RKSJ_,($_ZN7cutlass13device_kernelIN5flash19enable_sm80_to_sm89INS1_16FlashAttnBwdSm80INS1_25CollectiveMainloopBwdSm80ILi2ELi2EN4cute5tupleIJNS5_1CILi128EEES8_NS7_ILi64EEEEEENS_10bfloat16_tEfNS_4arch4Sm80ELb0ELb1ELb1ELb0ELb0ELb0ELb0ELb0ELi2ELi4ELi4ELi4ELb0EEENS1_24CollectiveEpilogueBwdGQAISA_fSD_Li256ELb0ELb0EEENS1_19SingleTileSchedulerILb0ELb0ELb0ELi128EEEEEEEEEvNT_6ParamsE$_ZN4cute3eso3ESOILb1ELb0EJNS_6LayoutINS_5tupleIJNS3_IJNS_1CILi1EEENS3_IJNS4_ILi4EEENS4_ILi2EEEEEEEEES7_S6_EEENS3_IJNS3_IJNS4_ILi0EEENS3_IJS5_NS4_ILi8EEEEEEEEES6_NS4_ILi16EEEEEEEENS_10ViewEngineIPN7cutlass10bfloat16_tEEEEEC2ERKSH_RKSM_ - $_ZN7cutlass13device_kernelIN5flash19enable_sm80_to_sm89INS1_16FlashAttnBwdSm80INS1_25CollectiveMainloopBwdSm80ILi2ELi2EN4cute5tupleIJNS5_1CILi128EEES8_NS7_ILi64EEEEEENS_10bfloat16_tEfNS_4arch4Sm80ELb0ELb1ELb1ELb0ELb0ELb0ELb0ELb0ELi2ELi4ELi4ELi4ELb0EEENS1_24CollectiveEpilogueBwdGQAISA_fSD_Li256ELb0ELb0EEENS1_19SingleTileSchedulerILb0ELb0ELb0ELi128EEEEEEEEEvNT_6ParamsE$_ZN4cute3eso3ESOILb1ELb0EJNS_6LayoutINS_5tupleIJNS3_IJNS_1CILi1EEENS3_IJNS4_ILi2EEES6_EEEEEES6_NS4_ILi4EEEEEENS3_IJNS3_IJNS4_ILi0EEENS3_IJS5_S9_EEEEEES6_NS4_ILi8EEEEEEEENS_10ViewEngineIPjEEEEC2ERKSG_RKSJ_)
$_ZN7cutlass13device_kernelIN5flash19enable_sm80_to_sm89INS1_16FlashAttnBwdSm80INS1_25CollectiveMainloopBwdSm80ILi2ELi2EN4cute5tupleIJNS5_1CILi128EEES8_NS7_ILi64EEEEEENS_10bfloat16_tEfNS_4arch4Sm80ELb0ELb1ELb1ELb0ELb0ELb0ELb0ELb0ELi2ELi4ELi4ELi4ELb0EEENS1_24CollectiveEpilogueBwdGQAISA_fSD_Li256ELb0ELb0EEENS1_19SingleTileSchedulerILb0ELb0ELb0ELi128EEEEEEEEEvNT_6ParamsE$_ZN4cute3eso3ESOILb1ELb0EJNS_6LayoutINS_5tupleIJNS3_IJNS_1CILi1EEENS3_IJNS4_ILi2EEES6_EEEEEES6_NS4_ILi4EEEEEENS3_IJNS3_IJNS4_ILi0EEENS3_IJS5_S9_EEEEEES6_NS4_ILi8EEEEEEEENS_10ViewEngineIPjEEEEC2ERKSG_RKSJ_:
[----:B------:R-:W-:Y:S01]  /*8950*/  IADD3 R4, R56, -c[0x0][0x20], RZ ;  /* 0x8000080038047a10 */ /* 0x000fe20007ffe0ff */
[----:B------:R-:W-:Y:S01]  /*8960*/  IMAD.MOV.U32 R8, RZ, RZ, R6 ;  /* 0x000000ffff087224 */ /* 0x000fe200078e0006 */
[----:B------:R-:W-:-:S03]  /*8970*/  MOV R9, 0x0 ;  /* 0x0000000000097802 */ /* 0x000fc60000000f00 */
[----:B------:R1:W-:Y:S01]  /*8980*/  STL.64 [R4], R2 ;  /* 0x0000000204007387 */ /* 0x0003e20000100a00 */
[----:B------:R-:W-:Y:S05]  /*8990*/  RET.REL.NODEC R8 `(_ZN7cutlass13device_kernelIN5flash19enable_sm80_to_sm89INS1_16FlashAttnBwdSm80INS1_25CollectiveMainloopBwdSm80ILi2ELi2EN4cute5tupleIJNS5_1CILi128EEES8_NS7_ILi64EEEEEENS_10bfloat16_tEfNS_4arch4Sm80ELb0ELb1ELb1ELb0ELb0ELb0ELb0ELb0ELi2ELi4ELi4ELi4ELb0EEENS1_24CollectiveEpilogueBwdGQAISA_fSD_Li256ELb0ELb0EEENS1_19SingleTileSchedulerILb0ELb0ELb0ELi128EEEEEEEEEvNT_6ParamsE) ;  /* 0xffff766008007950 */ /* 0x000fea0003c3ffff */
        .type           $_ZN7cutlass13device_kernelIN5flash19enable_sm80_to_sm89INS1_16FlashAttnBwdSm80INS1_25CollectiveMainloopBwdSm80ILi2ELi2EN4cute5tupleIJNS5_1CILi128EEES8_NS7_ILi64EEEEEENS_10bfloat16_tEfNS_4arch4Sm80ELb0ELb1ELb1ELb0ELb0ELb0ELb0ELb0ELi2ELi4ELi4ELi4ELb0EEENS1_24CollectiveEpilogueBwdGQAISA_fSD_Li256ELb0ELb0EEENS1_19SingleTileSchedulerILb0ELb0ELb0ELi128EEEEEEEEEvNT_6ParamsE$_ZN4cute3eso3ESOILb1ELb0EJNS_6LayoutINS_5tupleIJNS3_IJNS_1CILi1EEENS3_IJNS4_ILi4EEENS4_ILi2EEEEEEEEES7_S6_EEENS3_IJNS3_IJNS4_ILi0EEENS3_IJS5_NS4_ILi8EEEEEEEEES6_NS4_ILi16EEEEEEEENS_10ViewEngineIPN7cutlass10bfloat16_tEEEEEC2ERKSH_RKSM_,@function
        .size           $_ZN7cutlass13device_kernelIN5flash19enable_sm80_to_sm89INS1_16FlashAttnBwdSm80INS1_25CollectiveMainloopBwdSm80ILi2ELi2EN4cute5tupleIJNS5_1CILi128EEES8_NS7_ILi64EEEEEENS_10bfloat16_tEfNS_4arch4Sm80ELb0ELb1ELb1ELb0ELb0ELb0ELb0ELb0ELi2ELi4ELi4ELi4ELb0EEENS1_24CollectiveEpilogueBwdGQAISA_fSD_Li256ELb0ELb0EEENS1_19SingleTileSchedulerILb0ELb0ELb0ELi128EEEEEEEEEvNT_6ParamsE$_ZN4cute3eso3ESOILb1ELb0EJNS_6LayoutINS_5tupleIJNS3_IJNS_1CILi1EEENS3_IJNS4_ILi4EEENS4_ILi2EEEEEEEEES7_S6_EEENS3_IJNS3_IJNS4_ILi0EEENS3_IJS5_NS4_ILi8EEEEEEEEES6_NS4_ILi16EEEEEEEENS_10ViewEngineIPN7cutlass10bfloat16_tEEEEEC2ERKSH_RKSM_,($_ZN7cutlass13device_kernelIN5flash19enable_sm80_to_sm89INS1_16FlashAttnBwdSm80INS1_25CollectiveMainloopBwdSm80ILi2ELi2EN4cute5tupleIJNS5_1CILi128EEES8_NS7_ILi64EEEEEENS_10bfloat16_tEfNS_4arch4Sm80ELb0ELb1ELb1ELb0ELb0ELb0ELb0ELb0ELi2ELi4ELi4ELi4ELb0EEENS1_24CollectiveEpilogueBwdGQAISA_fSD_Li256ELb0ELb0EEENS1_19SingleTileSchedulerILb0ELb0ELb0ELi128EEEEEEEEEvNT_6ParamsE$_ZN4cute3eso3ESOILb1ELb0EJNS_6LayoutINS_5tupleIJNS3_IJNS_1CILi1EEENS4_ILi2EEEEEEEEENS3_IJNS3_IJS5_S5_EEEEEEEENS_10ViewEngineIPjEEEEC2ERKSB_RKSE_ - $_ZN7cutlass13device_kernelIN5flash19enable_sm80_to_sm89INS1_16FlashAttnBwdSm80INS1_25CollectiveMainloopBwdSm80ILi2ELi2EN4cute5tupleIJNS5_1CILi128EEES8_NS7_ILi64EEEEEENS_10bfloat16_tEfNS_4arch4Sm80ELb0ELb1ELb1ELb0ELb0ELb0ELb0ELb0ELi2ELi4ELi4ELi4ELb0EEENS1_24CollectiveEpilogueBwdGQAISA_fSD_Li256ELb0ELb0EEENS1_19SingleTileSchedulerILb0ELb0ELb0ELi128EEEEEEEEEvNT_6ParamsE$_ZN4cute3eso3ESOILb1ELb0EJNS_6LayoutINS_5tupleIJNS3_IJNS_1CILi1EEENS3_IJNS4_ILi4EEENS4_ILi2EEEEEEEEES7_S6_EEENS3_IJNS3_IJNS4_ILi0EEENS3_IJS5_NS4_ILi8EEEEEEEEES6_NS4_ILi16EEEEEEEENS_10ViewEngineIPN7cutlass10bfloat16_tEEEEEC2ERKSH_RKSM_)
$_ZN7cutlass13device_kernelIN5flash19enable_sm80_to_sm89INS1_16FlashAttnBwdSm80INS1_25CollectiveMainloopBwdSm80ILi2ELi2EN4cute5tupleIJNS5_1CILi128EEES8_NS7_ILi64EEEEEENS_10bfloat16_tEfNS_4arch4Sm80ELb0ELb1ELb1ELb0ELb0ELb0ELb0ELb0ELi2ELi4ELi4ELi4ELb0EEENS1_24CollectiveEpilogueBwdGQAISA_fSD_Li256ELb0ELb0EEENS1_19SingleTileSchedulerILb0ELb0ELb0ELi128EEEEEEEEEvNT_6ParamsE$_ZN4cute3eso3ESOILb1ELb0EJNS_6LayoutINS_5tupleIJNS3_IJNS_1CILi1EEENS3_IJNS4_ILi4EEENS4_ILi2EEEEEEEEES7_S6_EEENS3_IJNS3_IJNS4_ILi0EEENS3_IJS5_NS4_ILi8EEEEEEEEES6_NS4_ILi16EEEEEEEENS_10ViewEngineIPN7cutlass10bfloat16_tEEEEEC2ERKSH_RKSM_:
[----:B------:R-:W-:Y:S01]  /*89a0*/  IADD3 R3, R56, -c[0x0][0x20], RZ ;  /* 0x8000080038037a10 */ /* 0x000fe20007ffe0ff */
[----:B------:R-:W-:Y:S01]  /*89b0*/  IMAD.MOV.U32 R48, RZ, RZ, R2 ;  /* 0x000000ffff307224 */ /* 0x000fe200078e0002 */
[----:B------:R-:W-:-:S04]  /*89c0*/  MOV R5, 0x0 ;  /* 0x0000000000057802 */ /* 0x000fc80000000f00 */
[----:B------:R1:W-:Y:S01]  /*89d0*/  STL.64 [R3], R48 ;  /* 0x0000003003007387 */ /* 0x0003e20000100a00 */
[----:B------:R-:W-:Y:S05]  /*89e0*/  RET.REL.NODEC R4 `(_ZN7cutlass13device_kernelIN5flash19enable_sm80_to_sm89INS1_16FlashAttnBwdSm80INS1_25CollectiveMainloopBwdSm80ILi2ELi2EN4cute5tupleIJNS5_1CILi128EEES8_NS7_ILi64EEEEEENS_10bfloat16_tEfNS_4arch4Sm80ELb0ELb1ELb1ELb0ELb0ELb0ELb0ELb0ELi2ELi4ELi4ELi4ELb0EEENS1_24CollectiveEpilogueBwdGQAISA_fSD_Li256ELb0ELb0EEENS1_19SingleTileSchedulerILb0ELb0ELb0ELi128EEEEEEEEEvNT_6ParamsE) ;  /* 0xffff761004007950 */ /* 0x000fea0003c3ffff */
        .type           $_ZN7cutlass13device_kernelIN5flash19enable_sm80_to_sm89INS1_16FlashAttnBwdSm80INS1_25CollectiveMainloopBwdSm80ILi2ELi2EN4cute5tupleIJNS5_1CILi128EEES8_NS7_ILi64EEEEEENS_10bfloat16_tEfNS_4arch4Sm80ELb0ELb1ELb1ELb0ELb0ELb0ELb0ELb0ELi2ELi4ELi4ELi4ELb0EEENS1_24CollectiveEpilogueBwdGQAISA_fSD_Li256ELb0ELb0EEENS1_19SingleTileSchedulerILb0ELb0ELb0ELi128EEEEEEEEEvNT_6ParamsE$_ZN4cute3eso3ESOILb1ELb0EJNS_6LayoutINS_5tupleIJNS3_IJNS_1CILi1EEENS4_ILi2EEEEEEEEENS3_IJNS3_IJS5_S5_EEEEEEEENS_10ViewEngineIPjEEEEC2ERKSB_RKSE_,@function
        .size           $_ZN7cutlass13device_kernelIN5flash19enable_sm80_to_sm89INS1_16FlashAttnBwdSm80INS1_25CollectiveMainloopBwdSm80ILi2ELi2EN4cute5tupleIJNS5_1CILi128EEES8_NS7_ILi64EEEEEENS_10bfloat16_tEfNS_4arch4Sm80ELb0ELb1ELb1ELb0ELb0ELb0ELb0ELb0ELi2ELi4ELi4ELi4ELb0EEENS1_24CollectiveEpilogueBwdGQAISA_fSD_Li256ELb0ELb0EEENS1_19SingleTileSchedulerILb0ELb0ELb0ELi128EEEEEEEEEvNT_6ParamsE$_ZN4cute3eso3ESOILb1ELb0EJNS_6LayoutINS_5tupleIJNS3_IJNS_1CILi1EEENS4_ILi2EEEEEEEEENS3_IJNS3_IJS5_S5_EEEEEEEENS_10ViewEngineIPjEEEEC2ERKSB_RKSE_,($_ZN7cutlass13device_kernelIN5flash19enable_sm80_to_sm89INS1_16FlashAttnBwdSm80INS1_25CollectiveMainloopBwdSm80ILi2ELi2EN4cute5tupleIJNS5_1CILi128EEES8_NS7_ILi64EEEEEENS_10bfloat16_tEfNS_4arch4Sm80ELb0ELb1ELb1ELb0ELb0ELb0ELb0ELb0ELi2ELi4ELi4ELi4ELb0EEENS1_24CollectiveEpilogueBwdGQAISA_fSD_Li256ELb0ELb0EEENS1_19SingleTileSchedulerILb0ELb0ELb0ELi128EEEEEEEEEvNT_6ParamsE$_ZN4cute3eso3ESOILb1ELb0EJNS_6LayoutINS_5tupleIJNS3_IJNS_1CILi1EEENS4_ILi2EEEEEES6_NS4_ILi8EEEEEENS3_IJNS3_IJS5_S5_EEES6_NS4_ILi4EEEEEEEENS_10ViewEngineIPKN7cutlass5ArrayIfLi2ELb1EEEEEEEC2ERKSD_RKSK_ - $_ZN7cutlass13device_kernelIN5flash19enable_sm80_to_sm89INS1_16FlashAttnBwdSm80INS1_25CollectiveMainloopBwdSm80ILi2ELi2EN4cute5tupleIJNS5_1CILi128EEES8_NS7_ILi64EEEEEENS_10bfloat16_tEfNS_4arch4Sm80ELb0ELb1ELb1ELb0ELb0ELb0ELb0ELb0ELi2ELi4ELi4ELi4ELb0EEENS1_24CollectiveEpilogueBwdGQAISA_fSD_Li256ELb0ELb0EEENS1_19SingleTileSchedulerILb0ELb0ELb0ELi128EEEEEEEEEvNT_6ParamsE$_ZN4cute3eso3ESOILb1ELb0EJNS_6LayoutINS_5tupleIJNS3_IJNS_1CILi1EEENS4_ILi2EEEEEEEEENS3_IJNS3_IJS5_S5_EEEEEEEENS_10ViewEngineIPjEEEEC2ERKSB_RKSE_)
$_ZN7cutlass13device_kernelIN5flash19enable_sm80_to_sm89INS1_16FlashAttnBwdSm80INS1_25CollectiveMainloopBwdSm80ILi2ELi2EN4cute5tupleIJNS5_1CILi128EEES8_NS7_ILi64EEEEEENS_10bfloat16_tEfNS_4arch4Sm80ELb0ELb1ELb1ELb0ELb0ELb0ELb0ELb0ELi2ELi4ELi4ELi4ELb0EEENS1_24CollectiveEpilogueBwdGQAISA_fSD_Li256ELb0ELb0EEENS1_19SingleTileSchedulerILb0ELb0ELb0ELi128EEEEEEEEEvNT_6ParamsE$_ZN4cute3eso3ESOILb1ELb0EJNS_6LayoutINS_5tupleIJNS3_IJNS_1CILi1EEENS4_ILi2EEEEEEEEENS3_IJNS3_IJS5_S5_EEEEEEEENS_10ViewEngineIPjEEEEC2ERKSB_RKSE_:
[----:B------:R-:W-:Y:S01]  /*89f0*/  IADD3 R2, R2, -c[0x0][0x20], RZ ;  /* 0x8000080002027a10 */ /* 0x000fe20007ffe0ff */
[----:B------:R-:W-:Y:S01]  /*8a00*/  IMAD.MOV.U32 R11, RZ, RZ, R3 ;  /* 0x000000ffff0b7224 */ /* 0x000fe200078e0003 */
[----:B------:R-:W-:-:S04]  /*8a10*/  MOV R5, 0x0 ;  /* 0x0000000000057802 */ /* 0x000fc80000000f00 */
[----:B------:R1:W-:Y:S01]  /*8a20*/  STL.64 [R2], R10 ;  /* 0x0000000a02007387 */ /* 0x0003e20000100a00 */
[----:B------:R-:W-:Y:S05]  /*8a30*/  RET.REL.NODEC R4 `(_ZN7cutlass13device_kernelIN5flash19enable_sm80_to_sm89INS1_16FlashAttnBwdSm80INS1_25CollectiveMainloopBwdSm80ILi2ELi2EN4cute5tupleIJNS5_1CILi128EEES8_NS7_ILi64EEEEEENS_10bfloat16_tEfNS_4arch4Sm80ELb0ELb1ELb1ELb0ELb0ELb0ELb0ELb0ELi2ELi4ELi4ELi4ELb0EEENS1_24CollectiveEpilogueBwdGQAISA_fSD_Li256ELb0ELb0EEENS1_19SingleTileSchedulerILb0ELb0ELb0ELi128EEEEEEEEEvNT_6ParamsE) ;  /* 0xffff75c004007950 */ /* 0x000fea0003c3ffff */
        .type           $_ZN7cutlass13device_kernelIN5flash19enable_sm80_to_sm89INS1_16FlashAttnBwdSm80INS1_25CollectiveMainloopBwdSm80ILi2ELi2EN4cute5tupleIJNS5_1CILi128EEES8_NS7_ILi64EEEEEENS_10bfloat16_tEfNS_4arch4Sm80ELb0ELb1ELb1ELb0ELb0ELb0ELb0ELb0ELi2ELi4ELi4ELi4ELb0EEENS1_24CollectiveEpilogueBwdGQAISA_fSD_Li256ELb0ELb0EEENS1_19SingleTileSchedulerILb0ELb0ELb0ELi128EEEEEEEEEvNT_6ParamsE$_ZN4cute3eso3ESOILb1ELb0EJNS_6LayoutINS_5tupleIJNS3_IJNS_1CILi1EEENS4_ILi2EEEEEES6_NS4_ILi8EEEEEENS3_IJNS3_IJS5_S5_EEES6_NS4_ILi4EEEEEEEENS_10ViewEngineIPKN7cutlass5ArrayIfLi2ELb1EEEEEEEC2ERKSD_RKSK_,@function
        .size           $_ZN7cutlass13device_kernelIN5flash19enable_sm80_to_sm89INS1_16FlashAttnBwdSm80INS1_25CollectiveMainloopBwdSm80ILi2ELi2EN4cute5tupleIJNS5_1CILi128EEES8_NS7_ILi64EEEEEENS_10bfloat16_tEfNS_4arch4Sm80ELb0ELb1ELb1ELb0ELb0ELb0ELb0ELb0ELi2ELi4ELi4ELi4ELb0EEENS1_24CollectiveEpilogueBwdGQAISA_fSD_Li256ELb0ELb0EEENS1_19SingleTileSchedulerILb0ELb0ELb0ELi128EEEEEEEEEvNT_6ParamsE$_ZN4cute3eso3ESOILb1ELb0EJNS_6LayoutINS_5tupleIJNS3_IJNS_1CILi1EEENS4_ILi2EEEEEES6_NS4_ILi8EEEEEENS3_IJNS3_IJS5_S5_EEES6_NS4_ILi4EEEEEEEENS_10ViewEngineIPKN7cutlass5ArrayIfLi2ELb1EEEEEEEC2ERKSD_RKSK_,($_ZN7cutlass13device_kernelIN5flash19enable_sm80_to_sm89INS1_16FlashAttnBwdSm80INS1_25CollectiveMainloopBwdSm80ILi2ELi2EN4cute5tupleIJNS5_1CILi128EEES8_NS7_ILi64EEEEEENS_10bfloat16_tEfNS_4arch4Sm80ELb0ELb1ELb1ELb0ELb0ELb0ELb0ELb0ELi2ELi4ELi4ELi4ELb0EEENS1_24CollectiveEpilogueBwdGQAISA_fSD_Li256ELb0ELb0EEENS1_19SingleTileSchedulerILb0ELb0ELb0ELi128EEEEEEEEEvNT_6ParamsE$_ZN4cute3eso3ESOILb1ELb0EJNS_6LayoutINS_5tupleIJNS3_IJNS_1CILi1EEENS4_ILi2EEEEEES6_NS4_ILi8EEEEEENS3_IJNS3_IJS5_S5_EEES6_NS4_ILi4EEEEEEEENS_10ViewEngineIPN7cutlass5ArrayINSF_10bfloat16_tELi2ELb0EEEEEEEC2ERKSD_RKSK_ - $_ZN7cutlass13device_kernelIN5flash19enable_sm80_to_sm89INS1_16FlashAttnBwdSm80INS1_25CollectiveMainloopBwdSm80ILi2ELi2EN4cute5tupleIJNS5_1CILi128EEES8_NS7_ILi64EEEEEENS_10bfloat16_tEfNS_4arch4Sm80ELb0ELb1ELb1ELb0ELb0ELb0ELb0ELb0ELi2ELi4ELi4ELi4ELb0EEENS1_24CollectiveEpilogueBwdGQAISA_fSD_Li256ELb0ELb0EEENS1_19SingleTileSchedulerILb0ELb0ELb0ELi128EEEEEEEEEvNT_6ParamsE$_ZN4cute3eso3ESOILb1ELb0EJNS_6LayoutINS_5tupleIJNS3_IJNS_1CILi1EEENS4_ILi2EEEEEES6_NS4_ILi8EEEEEENS3_IJNS3_IJS5_S5_EEES6_NS4_ILi4EEEEEEEENS_10ViewEngineIPKN7cutlass5ArrayIfLi2ELb1EEEEEEEC2ERKSD_RKSK_)
$_ZN7cutlass13device_kernelIN5flash19enable_sm80_to_sm89INS1_16FlashAttnBwdSm80INS1_25CollectiveMainloopBwdSm80ILi2ELi2EN4cute5tupleIJNS5_1CILi128EEES8_NS7_ILi64EEEEEENS_10bfloat16_tEfNS_4arch4Sm80ELb0ELb1ELb1ELb0ELb0ELb0ELb0ELb0ELi2ELi4ELi4ELi4ELb0EEENS1_24CollectiveEpilogueBwdGQAISA_fSD_Li256ELb0ELb0EEENS1_19SingleTileSchedulerILb0ELb0ELb0ELi128EEEEEEEEEvNT_6ParamsE$_ZN4cute3eso3ESOILb1ELb0EJNS_6LayoutINS_5tupleIJNS3_IJNS_1CILi1EEENS4_ILi2EEEEEES6_NS4_ILi8EEEEEENS3_IJNS3_IJS5_S5_EEES6_NS4_ILi4EEEEEEEENS_10ViewEngineIPKN7cutlass5ArrayIfLi2ELb1EEEEEEEC2ERKSD_RKSK_:
[----:B------:R-:W-:Y:S01]  /*8a40*/  IADD3 R2, R56, -c[0x0][0x20], RZ ;  /* 0x8000080038027a10 */ /* 0x000fe20007ffe0ff */
[----:B------:R-:W-:Y:S01]  /*8a50*/  IMAD.MOV.U32 R9, RZ, RZ, R5 ;  /* 0x000000ffff097224 */ /* 0x000fe200078e0005 */
[----:B------:R-:W-:Y:S01]  /*8a60*/  MOV R10, R6 ;  /* 0x00000006000a7202 */ /* 0x000fe20000000f00 */
[----:B------:R-:W-:-:S03]  /*8a70*/  IMAD.MOV.U32 R11, RZ, RZ, 0x0 ;  /* 0x00000000ff0b7424 */ /* 0x000fc600078e00ff */
[----:B------:R1:W-:Y:S01]  /*8a80*/  STL.64 [R2], R8 ;  /* 0x0000000802007387 */ /* 0x0003e20000100a00 */
[----:B------:R-:W-:Y:S05]  /*8a90*/  RET.REL.NODEC R10 `(_ZN7cutlass13device_kernelIN5flash19enable_sm80_to_sm89INS1_16FlashAttnBwdSm80INS1_25CollectiveMainloopBwdSm80ILi2ELi2EN4cute5tupleIJNS5_1CILi128EEES8_NS7_ILi64EEEEEENS_10bfloat16_tEfNS_4arch4Sm80ELb0ELb1ELb1ELb0ELb0ELb0ELb0ELb0ELi2ELi4ELi4ELi4ELb0EEENS1_24CollectiveEpilogueBwdGQAISA_fSD_Li256ELb0ELb0EEENS1_19SingleTileSchedulerILb0ELb0ELb0ELi128EEEEEEEEEvNT_6ParamsE) ;  /* 0xffff75600a007950 */ /* 0x000fea0003c3ffff */
        .type           $_ZN7cutlass13device_kernelIN5flash19enable_sm80_to_sm89INS1_16FlashAttnBwdSm80INS1_25CollectiveMainloopBwdSm80ILi2ELi2EN4cute5tupleIJNS5_1CILi128EEES8_NS7_ILi64EEEEEENS_10bfloat16_tEfNS_4arch4Sm80ELb0ELb1ELb1ELb0ELb0ELb0ELb0ELb0ELi2ELi4ELi4ELi4ELb0EEENS1_24CollectiveEpilogueBwdGQAISA_fSD_Li256ELb0ELb0EEENS1_19SingleTileSchedulerILb0ELb0ELb0ELi128EEEEEEEEEvNT_6ParamsE$_ZN4cute3eso3ESOILb1ELb0EJNS_6LayoutINS_5tupleIJNS3_IJNS_1CILi1EEENS4_ILi2EEEEEES6_NS4_ILi8EEEEEENS3_IJNS3_IJS5_S5_EEES6_NS4_ILi4EEEEEEEENS_10ViewEngineIPN7cutlass5ArrayINSF_10bfloat16_tELi2ELb0EEEEEEEC2ERKSD_RKSK_,@function
        .size           $_ZN7cutlass13device_kernelIN5flash19enable_sm80_to_sm89INS1_16FlashAttnBwdSm80INS1_25CollectiveMainloopBwdSm80ILi2ELi2EN4cute5tupleIJNS5_1CILi128EEES8_NS7_ILi64EEEEEENS_10bfloat16_tEfNS_4arch4Sm80ELb0ELb1ELb1ELb0ELb0ELb0ELb0ELb0ELi2ELi4ELi4ELi4ELb0EEENS1_24CollectiveEpilogueBwdGQAISA_fSD_Li256ELb0ELb0EEENS1_19SingleTileSchedulerILb0ELb0ELb0ELi128EEEEEEEEEvNT_6ParamsE$_ZN4cute3eso3ESOILb1ELb0EJNS_6LayoutINS_5tupleIJNS3_IJNS_1CILi1EEENS4_ILi2EEEEEES6_NS4_ILi8EEEEEENS3_IJNS3_IJS5_S5_EEES6_NS4_ILi4EEEEEEEENS_10ViewEngineIPN7cutlass5ArrayINSF_10bfloat16_tELi2ELb0EEEEEEEC2ERKSD_RKSK_,($_ZN7cutlass13device_kernelIN5flash19enable_sm80_to_sm89INS1_16FlashAttnBwdSm80INS1_25CollectiveMainloopBwdSm80ILi2ELi2EN4cute5tupleIJNS5_1CILi128EEES8_NS7_ILi64EEEEEENS_10bfloat16_tEfNS_4arch4Sm80ELb0ELb1ELb1ELb0ELb0ELb0ELb0ELb0ELi2ELi4ELi4ELi4ELb0EEENS1_24CollectiveEpilogueBwdGQAISA_fSD_Li256ELb0ELb0EEENS1_19SingleTileSchedulerILb0ELb0ELb0ELi128EEEEEEEEEvNT_6ParamsE$_ZN4cute3eso3ESOILb1ELb0EJNS_6LayoutINS_5tupleIJNS3_IJNS_1CILi1EEENS4_ILi2EEES6_EEEEEENS3_IJNS3_IJS5_S5_S6_EEEEEEEENS_10ViewEngineIPjEEEEC2ERKSB_RKSE_ - $_ZN7cutlass13device_kernelIN5flash19enable_sm80_to_sm89INS1_16FlashAttnBwdSm80INS1_25CollectiveMainloopBwdSm80ILi2ELi2EN4cute5tupleIJNS5_1CILi128EEES8_NS7_ILi64EEEEEENS_10bfloat16_tEfNS_4arch4Sm80ELb0ELb1ELb1ELb0ELb0ELb0ELb0ELb0ELi2ELi4ELi4ELi4ELb0EEENS1_24CollectiveEpilogueBwdGQAISA_fSD_Li256ELb0ELb0EEENS1_19SingleTileSchedulerILb0ELb0ELb0ELi128EEEEEEEEEvNT_6ParamsE$_ZN4cute3eso3ESOILb1ELb0EJNS_6LayoutINS_5tupleIJNS3_IJNS_1CILi1EEENS4_ILi2EEEEEES6_NS4_ILi8EEEEEENS3_IJNS3_IJS5_S5_EEES6_NS4_ILi4EEEEEEEENS_10ViewEngineIPN7cutlass5ArrayINSF_10bfloat16_tELi2ELb0EEEEEEEC2ERKSD_RKSK_)
$_ZN7cutlass13device_kernelIN5flash19enable_sm80_to_sm89INS1_16FlashAttnBwdSm80INS1_25CollectiveMainloopBwdSm80ILi2ELi2EN4cute5tupleIJNS5_1CILi128EEES8_NS7_ILi64EEEEEENS_10bfloat16_tEfNS_4arch4Sm80ELb0ELb1ELb1ELb0ELb0ELb0ELb0ELb0ELi2ELi4ELi4ELi4ELb0EEENS1_24CollectiveEpilogueBwdGQAISA_fSD_Li256ELb0ELb0EEENS1_19SingleTileSchedulerILb0ELb0ELb0ELi128EEEEEEEEEvNT_6ParamsE$_ZN4cute3eso3ESOILb1ELb0EJNS_6LayoutINS_5tupleIJNS3_IJNS_1CILi1EEENS4_ILi2EEEEEES6_NS4_ILi8EEEEEENS3_IJNS3_IJS5_S5_EEES6_NS4_ILi4EEEEEEEENS_10ViewEngineIPN7cutlass5ArrayINSF_10bfloat16_tELi2ELb0EEEEEEEC2ERKSD_RKSK_:
[----:B------:R-:W-:Y:S01]  /*8aa0*/  IADD3 R2, R56, -c[0x0][0x20], RZ ;  /* 0x8000080038027a10 */ /* 0x000fe20007ffe0ff */
[----:B------:R-:W-:Y:S01]  /*8ab0*/  IMAD.MOV.U32 R9, RZ, RZ, R5 ;  /* 0x000000ffff097224 */ /* 0x000fe200078e0005 */
[----:B------:R-:W-:Y:S01]  /*8ac0*/  MOV R48, R6 ;  /* 0x0000000600307202 */ /* 0x000fe20000000f00 */
[----:B------:R-:W-:-:S03]  /*8ad0*/  IMAD.MOV.U32 R49, RZ, RZ, 0x0 ;  /* 0x00000000ff317424 */ /* 0x000fc600078e00ff */
[----:B------:R1:W-:Y:S01]  /*8ae0*/  STL.64 [R2], R8 ;  /* 0x0000000802007387 */ /* 0x0003e20000100a00 */
[----:B------:R-:W-:Y:S05]  /*8af0*/  RET.REL.NODEC R48 `(_ZN7cutlass13device_kernelIN5flash19enable_sm80_to_sm89INS1_16FlashAttnBwdSm80INS1_25CollectiveMainloopBwdSm80ILi2ELi2EN4cute5tupleIJNS5_1CILi128EEES8_NS7_ILi64EEEEEENS_10bfloat16_tEfNS_4arch4Sm80ELb0ELb1ELb1ELb0ELb0ELb0ELb0ELb0ELi2ELi4ELi4ELi4ELb0EEENS1_24CollectiveEpilogueBwdGQAISA_fSD_Li256ELb0ELb0EEENS1_19SingleTileSchedulerILb0ELb0ELb0ELi128EEEEEEEEEvNT_6ParamsE) ;  /* 0xffff750030007950 */ /* 0x000fea0003c3ffff */
        .type           $_ZN7cutlass13device_kernelIN5flash19enable_sm80_to_sm89INS1_16FlashAttnBwdSm80INS1_25CollectiveMainloopBwdSm80ILi2ELi2EN4cute5tupleIJNS5_1CILi128EEES8_NS7_ILi64EEEEEENS_10bfloat16_tEfNS_4arch4Sm80ELb0ELb1ELb1ELb0ELb0ELb0ELb0ELb0ELi2ELi4ELi4ELi4ELb0EEENS1_24CollectiveEpilogueBwdGQAISA_fSD_Li256ELb0ELb0EEENS1_19SingleTileSchedulerILb0ELb0ELb0ELi128EEEEEEEEEvNT_6ParamsE$_ZN4cute3eso3ESOILb1ELb0EJNS_6LayoutINS_5tupleIJNS3_IJNS_1CILi1EEENS4_ILi2EEES6_EEEEEENS3_IJNS3_IJS5_S5_S6_EEEEEEEENS_10ViewEngineIPjEEEEC2ERKSB_RKSE_,@function
        .size           $_ZN7cutlass13device_kernelIN5flash19enable_sm80_to_sm89INS1_16FlashAttnBwdSm80INS1_25CollectiveMainloopBwdSm80ILi2ELi2EN4cute5tupleIJNS5_1CILi128EEES8_NS7_ILi64EEEEEENS_10bfloat16_tEfNS_4arch4Sm80ELb0ELb1ELb1ELb0ELb0ELb0ELb0ELb0ELi2ELi4ELi4ELi4ELb0EEENS1_24CollectiveEpilogueBwdGQAISA_fSD_Li256ELb0ELb0EEENS1_19SingleTileSchedulerILb0ELb0ELb0ELi128EEEEEEEEEvNT_6ParamsE$_ZN4cute3eso3ESOILb1ELb0EJNS_6LayoutINS_5tupleIJNS3_IJNS_1CILi1EEENS4_ILi2EEES6_EEEEEENS3_IJNS3_IJS5_S5_S6_EEEEEEEENS_10ViewEngineIPjEEEEC2ERKSB_RKSE_,($_ZN7cutlass13device_kernelIN5flash19enable_sm80_to_sm89INS1_16FlashAttnBwdSm80INS1_25CollectiveMainloopBwdSm80ILi2ELi2EN4cute5tupleIJNS5_1CILi128EEES8_NS7_ILi64EEEEEENS_10bfloat16_tEfNS_4arch4Sm80ELb0ELb1ELb1ELb0ELb0ELb0ELb0ELb0ELi2ELi4ELi4ELi4ELb0EEENS1_24CollectiveEpilogueBwdGQAISA_fSD_Li256ELb0ELb0EEENS1_19SingleTileSchedulerILb0ELb0ELb0ELi128EEEEEEEEEvNT_6ParamsE$_ZN4cute3eso3ESOILb1ELb0EJNS_6LayoutINS_5tupleIJNS3_IJNS_1CILi1EEENS4_ILi4EEEEEENS4_ILi2EEES6_EEENS3_IJNS3_IJNS4_ILi0EEES5_EEES6_NS4_ILi8EEEEEEEENS_10ViewEngineIPfEEEEC2ERKSE_RKSH_ - $_ZN7cutlass13device_kernelIN5flash19enable_sm80_to_sm89INS1_16FlashAttnBwdSm80INS1_25CollectiveMainloopBwdSm80ILi2ELi2EN4cute5tupleIJNS5_1CILi128EEES8_NS7_ILi64EEEEEENS_10bfloat16_tEfNS_4arch4Sm80ELb0ELb1ELb1ELb0ELb0ELb0ELb0ELb0ELi2ELi4ELi4ELi4ELb0EEENS1_24CollectiveEpilogueBwdGQAISA_fSD_Li256ELb0ELb0EEENS1_19SingleTileSchedulerILb0ELb0ELb0ELi128EEEEEEEEEvNT_6ParamsE$_ZN4cute3eso3ESOILb1ELb0EJNS_6LayoutINS_5tupleIJNS3_IJNS_1CILi1EEENS4_ILi2EEES6_EEEEEENS3_IJNS3_IJS5_S5_S6_EEEEEEEENS_10ViewEngineIPjEEEEC2ERKSB_RKSE_)
$_ZN7cutlass13device_kernelIN5flash19enable_sm80_to_sm89INS1_16FlashAttnBwdSm80INS1_25CollectiveMainloopBwdSm80ILi2ELi2EN4cute5tupleIJNS5_1CILi128EEES8_NS7_ILi64EEEEEENS_10bfloat16_tEfNS_4arch4Sm80ELb0ELb1ELb1ELb0ELb0ELb0ELb0ELb0ELi2ELi4ELi4ELi4ELb0EEENS1_24CollectiveEpilogueBwdGQAISA_fSD_Li256ELb0ELb0EEENS1_19SingleTileSchedulerILb0ELb0ELb0ELi128EEEEEEEEEvNT_6ParamsE$_ZN4cute3eso3ESOILb1ELb0EJNS_6LayoutINS_5tupleIJNS3_IJNS_1CILi1EEENS4_ILi2EEES6_EEEEEENS3_IJNS3_IJS5_S5_S6_EEEEEEEENS_10ViewEngineIPjEEEEC2ERKSB_RKSE_:
[----:B------:R-:W-:Y:S02]  /*8b00*/  IADD3 R2, R67, -c[0x0][0x20], RZ ;  /* 0x8000080043027a10 */ /* 0x000fe40007ffe0ff */
[----:B------:R-:W-:-:S03]  /*8b10*/  MOV R5, 0x0 ;  /* 0x0000000000057802 */ /* 0x000fc60000000f00 */
[----:B------:R1:W-:Y:S01]  /*8b20*/  STL.64 [R2], R12 ;  /* 0x0000000c02007387 */ /* 0x0003e20000100a00 */
[----:B------:R-:W-:Y:S05]  /*8b30*/  RET.REL.NODEC R4 `(_ZN7cutlass13device_kernelIN5flash19enable_sm80_to_sm89INS1_16FlashAttnBwdSm80INS1_25CollectiveMainloopBwdSm80ILi2ELi2EN4cute5tupleIJNS5_1CILi128EEES8_NS7_ILi64EEEEEENS_10bfloat16_tEfNS_4arch4Sm80ELb0ELb1ELb1ELb0ELb0ELb0ELb0ELb0ELi2ELi4ELi4ELi4ELb0EEENS1_24CollectiveEpilogueBwdGQAISA_fSD_Li256ELb0ELb0EEENS1_19SingleTileSchedulerILb0ELb0ELb0ELi128EEEEEEEEEvNT_6ParamsE) ;  /* 0xffff74c004007950 */ /* 0x000fea0003c3ffff */
        .type           $_ZN7cutlass13device_kernelIN5flash19enable_sm80_to_sm89INS1_16FlashAttnBwdSm80INS1_25CollectiveMainloopBwdSm80ILi2ELi2EN4cute5tupleIJNS5_1CILi128EEES8_NS7_ILi64EEEEEENS_10bfloat16_tEfNS_4arch4Sm80ELb0ELb1ELb1ELb0ELb0ELb0ELb0ELb0ELi2ELi4ELi4ELi4ELb0EEENS1_24CollectiveEpilogueBwdGQAISA_fSD_Li256ELb0ELb0EEENS1_19SingleTileSchedulerILb0ELb0ELb0ELi128EEEEEEEEEvNT_6ParamsE$_ZN4cute3eso3ESOILb1ELb0EJNS_6LayoutINS_5tupleIJNS3_IJNS_1CILi1EEENS4_ILi4EEEEEENS4_ILi2EEES6_EEENS3_IJNS3_IJNS4_ILi0EEES5_EEES6_NS4_ILi8EEEEEEEENS_10ViewEngineIPfEEEEC2ERKSE_RKSH_,@function
        .size           $_ZN7cutlass13device_kernelIN5flash19enable_sm80_to_sm89INS1_16FlashAttnBwdSm80INS1_25CollectiveMainloopBwdSm80ILi2ELi2EN4cute5tupleIJNS5_1CILi128EEES8_NS7_ILi64EEEEEENS_10bfloat16_tEfNS_4arch4Sm80ELb0ELb1ELb1ELb0ELb0ELb0ELb0ELb0ELi2ELi4ELi4ELi4ELb0EEENS1_24CollectiveEpilogueBwdGQAISA_fSD_Li256ELb0ELb0EEENS1_19SingleTileSchedulerILb0ELb0ELb0ELi128EEEEEEEEEvNT_6ParamsE$_ZN4cute3eso3ESOILb1ELb0EJNS_6LayoutINS_5tupleIJNS3_IJNS_1CILi1EEENS4_ILi4EEEEEENS4_ILi2EEES6_EEENS3_IJNS3_IJNS4_ILi0EEES5_EEES6_NS4_ILi8EEEEEEEENS_10ViewEngineIPfEEEEC2ERKSE_RKSH_,($_ZN7cutlass13device_kernelIN5flash19enable_sm80_to_sm89INS1_16FlashAttnBwdSm80INS1_25CollectiveMainloopBwdSm80ILi2ELi2EN4cute5tupleIJNS5_1CILi128EEES8_NS7_ILi64EEEEEENS_10bfloat16_tEfNS_4arch4Sm80ELb0ELb1ELb1ELb0ELb0ELb0ELb0ELb0ELi2ELi4ELi4ELi4ELb0EEENS1_24CollectiveEpilogueBwdGQAISA_fSD_Li256ELb0ELb0EEENS1_19SingleTileSchedulerILb0ELb0ELb0ELi128EEEEEEEEEvNT_6ParamsE$_ZN4cute3eso3ESOILb1ELb0EJNS_6LayoutINS_5tupleIJNS3_IJNS_1CILi1EEES5_EEEEEENS3_IJNS3_IJS5_NS4_ILi0EEEEEEEEEEENS_10ViewEngineINS_8gmem_ptrIPKN7cutlass9uint128_tEEEEEEEC2ERKSB_RKSJ_ - $_ZN7cutlass13device_kernelIN5flash19enable_sm80_to_sm89INS1_16FlashAttnBwdSm80INS1_25CollectiveMainloopBwdSm80ILi2ELi2EN4cute5tupleIJNS5_1CILi128EEES8_NS7_ILi64EEEEEENS_10bfloat16_tEfNS_4arch4Sm80ELb0ELb1ELb1ELb0ELb0ELb0ELb0ELb0ELi2ELi4ELi4ELi4ELb0EEENS1_24CollectiveEpilogueBwdGQAISA_fSD_Li256ELb0ELb0EEENS1_19SingleTileSchedulerILb0ELb0ELb0ELi128EEEEEEEEEvNT_6ParamsE$_ZN4cute3eso3ESOILb1ELb0EJNS_6LayoutINS_5tupleIJNS3_IJNS_1CILi1EEENS4_ILi4EEEEEENS4_ILi2EEES6_EEENS3_IJNS3_IJNS4_ILi0EEES5_EEES6_NS4_ILi8EEEEEEEENS_10ViewEngineIPfEEEEC2ERKSE_RKSH_)
$_ZN7cutlass13device_kernelIN5flash19enable_sm80_to_sm89INS1_16FlashAttnBwdSm80INS1_25CollectiveMainloopBwdSm80ILi2ELi2EN4cute5tupleIJNS5_1CILi128EEES8_NS7_ILi64EEEEEENS_10bfloat16_tEfNS_4arch4Sm80ELb0ELb1ELb1ELb0ELb0ELb0ELb0ELb0ELi2ELi4ELi4ELi4ELb0EEENS1_24CollectiveEpilogueBwdGQAISA_fSD_Li256ELb0ELb0EEENS1_19SingleTileSchedulerILb0ELb0ELb0ELi128EEEEEEEEEvNT_6ParamsE$_ZN4cute3eso3ESOILb1ELb0EJNS_6LayoutINS_5tupleIJNS3_IJNS_1CILi1EEENS4_ILi4EEEEEENS4_ILi2EEES6_EEENS3_IJNS3_IJNS4_ILi0EEES5_EEES6_NS4_ILi8EEEEEEEENS_10ViewEngineIPfEEEEC2ERKSE_RKSH_:
[----:B------:R-:W-:Y:S02]  /*8b40*/  IADD3 R2, R60, -c[0x0][0x20], RZ ;  /* 0x800008003c027a10 */ /* 0x000fe40007ffe0ff */
[----:B------:R-:W-:-:S03]  /*8b50*/  MOV R5, 0x0 ;  /* 0x0000000000057802 */ /* 0x000fc60000000f00 */
[----:B------:R1:W-:Y:S01]  /*8b60*/  STL.64 [R2], R56 ;  /* 0x0000003802007387 */ /* 0x0003e20000100a00 */
[----:B------:R-:W-:Y:S05]  /*8b70*/  RET.REL.NODEC R4 `(_ZN7cutlass13device_kernelIN5flash19enable_sm80_to_sm89INS1_16FlashAttnBwdSm80INS1_25CollectiveMainloopBwdSm80ILi2ELi2EN4cute5tupleIJNS5_1CILi128EEES8_NS7_ILi64EEEEEENS_10bfloat16_tEfNS_4arch4Sm80ELb0ELb1ELb1ELb0ELb0ELb0ELb0ELb0ELi2ELi4ELi4ELi4ELb0EEENS1_24CollectiveEpilogueBwdGQAISA_fSD_Li256ELb0ELb0EEENS1_19SingleTileSchedulerILb0ELb0ELb0ELi128EEEEEEEEEvNT_6ParamsE) ;  /* 0xffff748004007950 */ /* 0x000fea0003c3ffff */
        .type           $_ZN7cutlass13device_kernelIN5flash19enable_sm80_to_sm89INS1_16FlashAttnBwdSm80INS1_25CollectiveMainloopBwdSm80ILi2ELi2EN4cute5tupleIJNS5_1CILi128EEES8_NS7_ILi64EEEEEENS_10bfloat16_tEfNS_4arch4Sm80ELb0ELb1ELb1ELb0ELb0ELb0ELb0ELb0ELi2ELi4ELi4ELi4ELb0EEENS1_24CollectiveEpilogueBwdGQAISA_fSD_Li256ELb0ELb0EEENS1_19SingleTileSchedulerILb0ELb0ELb0ELi128EEEEEEEEEvNT_6ParamsE$_ZN4cute3eso3ESOILb1ELb0EJNS_6LayoutINS_5tupleIJNS3_IJNS_1CILi1EEES5_EEEEEENS3_IJNS3_IJS5_NS4_ILi0EEEEEEEEEEENS_10ViewEngineINS_8gmem_ptrIPKN7cutlass9uint128_tEEEEEEEC2ERKSB_RKSJ_,@function
        .size           $_ZN7cutlass13device_kernelIN5flash19enable_sm80_to_sm89INS1_16FlashAttnBwdSm80INS1_25CollectiveMainloopBwdSm80ILi2ELi2EN4cute5tupleIJNS5_1CILi128EEES8_NS7_ILi64EEEEEENS_10bfloat16_tEfNS_4arch4Sm80ELb0ELb1ELb1ELb0ELb0ELb0ELb0ELb0ELi2ELi4ELi4ELi4ELb0EEENS1_24CollectiveEpilogueBwdGQAISA_fSD_Li256ELb0ELb0EEENS1_19SingleTileSchedulerILb0ELb0ELb0ELi128EEEEEEEEEvNT_6ParamsE$_ZN4cute3eso3ESOILb1ELb0EJNS_6LayoutINS_5tupleIJNS3_IJNS_1CILi1EEES5_EEEEEENS3_IJNS3_IJS5_NS4_ILi0EEEEEEEEEEENS_10ViewEngineINS_8gmem_ptrIPKN7cutlass9uint128_tEEEEEEEC2ERKSB_RKSJ_,($_ZN7cutlass13device_kernelIN5flash19enable_sm80_to_sm89INS1_16FlashAttnBwdSm80INS1_25CollectiveMainloopBwdSm80ILi2ELi2EN4cute5tupleIJNS5_1CILi128EEES8_NS7_ILi64EEEEEENS_10bfloat16_tEfNS_4arch4Sm80ELb0ELb1ELb1ELb0ELb0ELb0ELb0ELb0ELi2ELi4ELi4ELi4ELb0EEENS1_24CollectiveEpilogueBwdGQAISA_fSD_Li256ELb0ELb0EEENS1_19SingleTileSchedulerILb0ELb0ELb0ELi128EEEEEEEEEvNT_6ParamsE$_ZN4cute3eso3ESOILb1ELb0EJNS_6LayoutINS_5tupleIJNS3_IJNS_1CILi1EEES5_EEEEEENS3_IJNS3_IJS5_NS4_ILi0EEEEEEEEEEENS_10ViewEngineINS_8smem_ptrIPN7cutlass9uint128_tEEEEEEEC2ERKSB_RKSI_ - $_ZN7cutlass13device_kernelIN5flash19enable_sm80_to_sm89INS1_16FlashAttnBwdSm80INS1_25CollectiveMainloopBwdSm80ILi2ELi2EN4cute5tupleIJNS5_1CILi128EEES8_NS7_ILi64EEEEEENS_10bfloat16_tEfNS_4arch4Sm80ELb0ELb1ELb1ELb0ELb0ELb0ELb0ELb0ELi2ELi4ELi4ELi4ELb0EEENS1_24CollectiveEpilogueBwdGQAISA_fSD_Li256ELb0ELb0EEENS1_19SingleTileSchedulerILb0ELb0ELb0ELi128EEEEEEEEEvNT_6ParamsE$_ZN4cute3eso3ESOILb1ELb0EJNS_6LayoutINS_5tupleIJNS3_IJNS_1CILi1EEES5_EEEEEENS3_IJNS3_IJS5_NS4_ILi0EEEEEEEEEEENS_10ViewEngineINS_8gmem_ptrIPKN7cutlass9uint128_tEEEEEEEC2ERKSB_RKSJ_)
$_ZN7cutlass13device_kernelIN5flash19enable_sm80_to_sm89INS1_16FlashAttnBwdSm80INS1_25CollectiveMainloopBwdSm80ILi2ELi2EN4cute5tupleIJNS5_1CILi128EEES8_NS7_ILi64EEEEEENS_10bfloat16_tEfNS_4arch4Sm80ELb0ELb1ELb1ELb0ELb0ELb0ELb0ELb0ELi2ELi4ELi4ELi4ELb0EEENS1_24CollectiveEpilogueBwdGQAISA_fSD_Li256ELb0ELb0EEENS1_19SingleTileSchedulerILb0ELb0ELb0ELi128EEEEEEEEEvNT_6ParamsE$_ZN4cute3eso3ESOILb1ELb0EJNS_6LayoutINS_5tupleIJNS3_IJNS_1CILi1EEES5_EEEEEENS3_IJNS3_IJS5_NS4_ILi0EEEEEEEEEEENS_10ViewEngineINS_8gmem_ptrIPKN7cutlass9uint128_tEEEEEEEC2ERKSB_RKSJ_:
[----:B------:R-:W-:Y:S02]  /*8b80*/  IADD3 R4, R81, -c[0x0][0x20], RZ ;  /* 0x8000080051047a10 */ /* 0x000fe40007ffe0ff */
[----:B------:R-:W-:-:S03]  /*8b90*/  MOV R9, 0x0 ;  /* 0x0000000000097802 */ /* 0x000fc60000000f00 */
[----:B------:R1:W-:Y:S01]  /*8ba0*/  STL.64 [R4], R2 ;  /* 0x0000000204007387 */ /* 0x0003e20000100a00 */
[----:B------:R-:W-:Y:S05]  /*8bb0*/  RET.REL.NODEC R8 `(_ZN7cutlass13device_kernelIN5flash19enable_sm80_to_sm89INS1_16FlashAttnBwdSm80INS1_25CollectiveMainloopBwdSm80ILi2ELi2EN4cute5tupleIJNS5_1CILi128EEES8_NS7_ILi64EEEEEENS_10bfloat16_tEfNS_4arch4Sm80ELb0ELb1ELb1ELb0ELb0ELb0ELb0ELb0ELi2ELi4ELi4ELi4ELb0EEENS1_24CollectiveEpilogueBwdGQAISA_fSD_Li256ELb0ELb0EEENS1_19SingleTileSchedulerILb0ELb0ELb0ELi128EEEEEEEEEvNT_6ParamsE) ;  /* 0xffff744008007950 */ /* 0x000fea0003c3ffff */
        .type           $_ZN7cutlass13device_kernelIN5flash19enable_sm80_to_sm89INS1_16FlashAttnBwdSm80INS1_25CollectiveMainloopBwdSm80ILi2ELi2EN4cute5tupleIJNS5_1CILi128EEES8_NS7_ILi64EEEEEENS_10bfloat16_tEfNS_4arch4Sm80ELb0ELb1ELb1ELb0ELb0ELb0ELb0ELb0ELi2ELi4ELi4ELi4ELb0EEENS1_24CollectiveEpilogueBwdGQAISA_fSD_Li256ELb0ELb0EEENS1_19SingleTileSchedulerILb0ELb0ELb0ELi128EEEEEEEEEvNT_6ParamsE$_ZN4cute3eso3ESOILb1ELb0EJNS_6LayoutINS_5tupleIJNS3_IJNS_1CILi1EEES5_EEEEEENS3_IJNS3_IJS5_NS4_ILi0EEEEEEEEEEENS_10ViewEngineINS_8smem_ptrIPN7cutlass9uint128_tEEEEEEEC2ERKSB_RKSI_,@function
        .size           $_ZN7cutlass13device_kernelIN5flash19enable_sm80_to_sm89INS1_16FlashAttnBwdSm80INS1_25CollectiveMainloopBwdSm80ILi2ELi2EN4cute5tupleIJNS5_1CILi128EEES8_NS7_ILi64EEEEEENS_10bfloat16_tEfNS_4arch4Sm80ELb0ELb1ELb1ELb0ELb0ELb0ELb0ELb0ELi2ELi4ELi4ELi4ELb0EEENS1_24CollectiveEpilogueBwdGQAISA_fSD_Li256ELb0ELb0EEENS1_19SingleTileSchedulerILb0ELb0ELb0ELi128EEEEEEEEEvNT_6ParamsE$_ZN4cute3eso3ESOILb1ELb0EJNS_6LayoutINS_5tupleIJNS3_IJNS_1CILi1EEES5_EEEEEENS3_IJNS3_IJS5_NS4_ILi0EEEEEEEEEEENS_10ViewEngineINS_8smem_ptrIPN7cutlass9uint128_tEEEEEEEC2ERKSB_RKSI_,($_ZN7cutlass13device_kernelIN5flash19enable_sm80_to_sm89INS1_16FlashAttnBwdSm80INS1_25CollectiveMainloopBwdSm80ILi2ELi2EN4cute5tupleIJNS5_1CILi128EEES8_NS7_ILi64EEEEEENS_10bfloat16_tEfNS_4arch4Sm80ELb0ELb1ELb1ELb0ELb0ELb0ELb0ELb0ELi2ELi4ELi4ELi4ELb0EEENS1_24CollectiveEpilogueBwdGQAISA_fSD_Li256ELb0ELb0EEENS1_19SingleTileSchedulerILb0ELb0ELb0ELi128EEEEEEEEEvNT_6ParamsE$_ZN4cute3eso3ESOILb1ELb0EJNS_6LayoutINS_5tupleIJNS3_IJNS_1CILi1EEES5_EEENS4_ILi32EEEEEENS3_IJNS3_IJNS4_ILi0EEES9_EEENS4_ILi256EEEEEEEENS_10ViewEngineINS_8gmem_ptrIPfEEEEEEC2ERKSD_RKSI_ - $_ZN7cutlass13device_kernelIN5flash19enable_sm80_to_sm89INS1_16FlashAttnBwdSm80INS1_25CollectiveMainloopBwdSm80ILi2ELi2EN4cute5tupleIJNS5_1CILi128EEES8_NS7_ILi64EEEEEENS_10bfloat16_tEfNS_4arch4Sm80ELb0ELb1ELb1ELb0ELb0ELb0ELb0ELb0ELi2ELi4ELi4ELi4ELb0EEENS1_24CollectiveEpilogueBwdGQAISA_fSD_Li256ELb0ELb0EEENS1_19SingleTileSchedulerILb0ELb0ELb0ELi128EEEEEEEEEvNT_6ParamsE$_ZN4cute3eso3ESOILb1ELb0EJNS_6LayoutINS_5tupleIJNS3_IJNS_1CILi1EEES5_EEEEEENS3_IJNS3_IJS5_NS4_ILi0EEEEEEEEEEENS_10ViewEngineINS_8smem_ptrIPN7cutlass9uint128_tEEEEEEEC2ERKSB_RKSI_)
$_ZN7cutlass13device_kernelIN5flash19enable_sm80_to_sm89INS1_16FlashAttnBwdSm80INS1_25CollectiveMainloopBwdSm80ILi2ELi2EN4cute5tupleIJNS5_1CILi128EEES8_NS7_ILi64EEEEEENS_10bfloat16_tEfNS_4arch4Sm80ELb0ELb1ELb1ELb0ELb0ELb0ELb0ELb0ELi2ELi4ELi4ELi4ELb0EEENS1_24CollectiveEpilogueBwdGQAISA_fSD_Li256ELb0ELb0EEENS1_19SingleTileSchedulerILb0ELb0ELb0ELi128EEEEEEEEEvNT_6ParamsE$_ZN4cute3eso3ESOILb1ELb0EJNS_6LayoutINS_5tupleIJNS3_IJNS_1CILi1EEES5_EEEEEENS3_IJNS3_IJS5_NS4_ILi0EEEEEEEEEEENS_10ViewEngineINS_8smem_ptrIPN7cutlass9uint128_tEEEEEEEC2ERKSB_RKSI_:
[----:B------:R-:W-:Y:S02]  /*8bc0*/  IADD3 R4, R4, -c[0x0][0x20], RZ ;  /* 0x8000080004047a10 */ /* 0x000fe40007ffe0ff */
[----:B------:R-:W-:-:S03]  /*8bd0*/  MOV R7, 0x0 ;  /* 0x0000000000077802 */ /* 0x000fc60000000f00 */
[----:B------:R1:W-:Y:S01]  /*8be0*/  STL.64 [R4], R2 ;  /* 0x0000000204007387 */ /* 0x0003e20000100a00 */
[----:B------:R-:W-:Y:S05]  /*8bf0*/  RET.REL.NODEC R6 `(_ZN7cutlass13device_kernelIN5flash19enable_sm80_to_sm89INS1_16FlashAttnBwdSm80INS1_25CollectiveMainloopBwdSm80ILi2ELi2EN4cute5tupleIJNS5_1CILi128EEES8_NS7_ILi64EEEEEENS_10bfloat16_tEfNS_4arch4Sm80ELb0ELb1ELb1ELb0ELb0ELb0ELb0ELb0ELi2ELi4ELi4ELi4ELb0EEENS1_24CollectiveEpilogueBwdGQAISA_fSD_Li256ELb0ELb0EEENS1_19SingleTileSchedulerILb0ELb0ELb0ELi128EEEEEEEEEvNT_6ParamsE) ;  /* 0xffff740006007950 */ /* 0x000fea0003c3ffff */
        .type           $_ZN7cutlass13device_kernelIN5flash19enable_sm80_to_sm89INS1_16FlashAttnBwdSm80INS1_25CollectiveMainloopBwdSm80ILi2ELi2EN4cute5tupleIJNS5_1CILi128EEES8_NS7_ILi64EEEEEENS_10bfloat16_tEfNS_4arch4Sm80ELb0ELb1ELb1ELb0ELb0ELb0ELb0ELb0ELi2ELi4ELi4ELi4ELb0EEENS1_24CollectiveEpilogueBwdGQAISA_fSD_Li256ELb0ELb0EEENS1_19SingleTileSchedulerILb0ELb0ELb0ELi128EEEEEEEEEvNT_6ParamsE$_ZN4cute3eso3ESOILb1ELb0EJNS_6LayoutINS_5tupleIJNS3_IJNS_1CILi1EEES5_EEENS4_ILi32EEEEEENS3_IJNS3_IJNS4_ILi0EEES9_EEENS4_ILi256EEEEEEEENS_10ViewEngineINS_8gmem_ptrIPfEEEEEEC2ERKSD_RKSI_,@function
        .size           $_ZN7cutlass13device_kernelIN5flash19enable_sm80_to_sm89INS1_16FlashAttnBwdSm80INS1_25CollectiveMainloopBwdSm80ILi2ELi2EN4cute5tupleIJNS5_1CILi128EEES8_NS7_ILi64EEEEEENS_10bfloat16_tEfNS_4arch4Sm80ELb0ELb1ELb1ELb0ELb0ELb0ELb0ELb0ELi2ELi4ELi4ELi4ELb0EEENS1_24CollectiveEpilogueBwdGQAISA_fSD_Li256ELb0ELb0EEENS1_19SingleTileSchedulerILb0ELb0ELb0ELi128EEEEEEEEEvNT_6ParamsE$_ZN4cute3eso3ESOILb1ELb0EJNS_6LayoutINS_5tupleIJNS3_IJNS_1CILi1EEES5_EEENS4_ILi32EEEEEENS3_IJNS3_IJNS4_ILi0EEES9_EEENS4_ILi256EEEEEEEENS_10ViewEngineINS_8gmem_ptrIPfEEEEEEC2ERKSD_RKSI_,($_ZN7cutlass13device_kernelIN5flash19enable_sm80_to_sm89INS1_16FlashAttnBwdSm80INS1_25CollectiveMainloopBwdSm80ILi2ELi2EN4cute5tupleIJNS5_1CILi128EEES8_NS7_ILi64EEEEEENS_10bfloat16_tEfNS_4arch4Sm80ELb0ELb1ELb1ELb0ELb0ELb0ELb0ELb0ELi2ELi4ELi4ELi4ELb0EEENS1_24CollectiveEpilogueBwdGQAISA_fSD_Li256ELb0ELb0EEENS1_19SingleTileSchedulerILb0ELb0ELb0ELi128EEEEEEEEEvNT_6ParamsE$_ZN4cute3eso3ESOILb1ELb0EJNS_6LayoutINS_5tupleIJNS3_IJNS_1CILi1EEES5_EEENS4_ILi32EEEEEENS3_IJNS3_IJNS4_ILi0EEES9_EEENS4_ILi256EEEEEEEEiEEC2ERKSD_RKi - $_ZN7cutlass13device_kernelIN5flash19enable_sm80_to_sm89INS1_16FlashAttnBwdSm80INS1_25CollectiveMainloopBwdSm80ILi2ELi2EN4cute5tupleIJNS5_1CILi128EEES8_NS7_ILi64EEEEEENS_10bfloat16_tEfNS_4arch4Sm80ELb0ELb1ELb1ELb0ELb0ELb0ELb0ELb0ELi2ELi4ELi4ELi4ELb0EEENS1_24CollectiveEpilogueBwdGQAISA_fSD_Li256ELb0ELb0EEENS1_19SingleTileSchedulerILb0ELb0ELb0ELi128EEEEEEEEEvNT_6ParamsE$_ZN4cute3eso3ESOILb1ELb0EJNS_6LayoutINS_5tupleIJNS3_IJNS_1CILi1EEES5_EEENS4_ILi32EEEEEENS3_IJNS3_IJNS4_ILi0EEES9_EEENS4_ILi256EEEEEEEENS_10ViewEngineINS_8gmem_ptrIPfEEEEEEC2ERKSD_RKSI_)
$_ZN7cutlass13device_kernelIN5flash19enable_sm80_to_sm89INS1_16FlashAttnBwdSm80INS1_25CollectiveMainloopBwdSm80ILi2ELi2EN4cute5tupleIJNS5_1CILi128EEES8_NS7_ILi64EEEEEENS_10bfloat16_tEfNS_4arch4Sm80ELb0ELb1ELb1ELb0ELb0ELb0ELb0ELb0ELi2ELi4ELi4ELi4ELb0EEENS1_24CollectiveEpilogueBwdGQAISA_fSD_Li256ELb0ELb0EEENS1_19SingleTileSchedulerILb0ELb0ELb0ELi128EEEEEEEEEvNT_6ParamsE$_ZN4cute3eso3ESOILb1ELb0EJNS_6LayoutINS_5tupleIJNS3_IJNS_1CILi1EEES5_EEENS4_ILi32EEEEEENS3_IJNS3_IJNS4_ILi0EEES9_EEENS4_ILi256EEEEEEEENS_10ViewEngineINS_8gmem_ptrIPfEEEEEEC2ERKSD_RKSI_:
[----:B------:R-:W-:Y:S02]  /*8c00*/  IADD3 R60, R60, -c[0x0][0x20], RZ ;  /* 0x800008003c3c7a10 */ /* 0x000fe40007ffe0ff */
[----:B------:R-:W-:-:S03]  /*8c10*/  MOV R5, 0x0 ;  /* 0x0000000000057802 */ /* 0x000fc60000000f00 */
[----:B------:R1:W-:Y:S01]  /*8c20*/  STL.64 [R60], R2 ;  /* 0x000000023c007387 */ /* 0x0003e20000100a00 */
[----:B------:R-:W-:Y:S05]  /*8c30*/  RET.REL.NODEC R4 `(_ZN7cutlass13device_kernelIN5flash19enable_sm80_to_sm89INS1_16FlashAttnBwdSm80INS1_25CollectiveMainloopBwdSm80ILi2ELi2EN4cute5tupleIJNS5_1CILi128EEES8_NS7_ILi64EEEEEENS_10bfloat16_tEfNS_4arch4Sm80ELb0ELb1ELb1ELb0ELb0ELb0ELb0ELb0ELi2ELi4ELi4ELi4ELb0EEENS1_24CollectiveEpilogueBwdGQAISA_fSD_Li256ELb0ELb0EEENS1_19SingleTileSchedulerILb0ELb0ELb0ELi128EEEEEEEEEvNT_6ParamsE) ;  /* 0xffff73c004007950 */ /* 0x000fea0003c3ffff */
        .type           $_ZN7cutlass13device_kernelIN5flash19enable_sm80_to_sm89INS1_16FlashAttnBwdSm80INS1_25CollectiveMainloopBwdSm80ILi2ELi2EN4cute5tupleIJNS5_1CILi128EEES8_NS7_ILi64EEEEEENS_10bfloat16_tEfNS_4arch4Sm80ELb0ELb1ELb1ELb0ELb0ELb0ELb0ELb0ELi2ELi4ELi4ELi4ELb0EEENS1_24CollectiveEpilogueBwdGQAISA_fSD_Li256ELb0ELb0EEENS1_19SingleTileSchedulerILb0ELb0ELb0ELi128EEEEEEEEEvNT_6ParamsE$_ZN4cute3eso3ESOILb1ELb0EJNS_6LayoutINS_5tupleIJNS3_IJNS_1CILi1EEES5_EEENS4_ILi32EEEEEENS3_IJNS3_IJNS4_ILi0EEES9_EEENS4_ILi256EEEEEEEEiEEC2ERKSD_RKi,@function
        .size           $_ZN7cutlass13device_kernelIN5flash19enable_sm80_to_sm89INS1_16FlashAttnBwdSm80INS1_25CollectiveMainloopBwdSm80ILi2ELi2EN4cute5tupleIJNS5_1CILi128EEES8_NS7_ILi64EEEEEENS_10bfloat16_tEfNS_4arch4Sm80ELb0ELb1ELb1ELb0ELb0ELb0ELb0ELb0ELi2ELi4ELi4ELi4ELb0EEENS1_24CollectiveEpilogueBwdGQAISA_fSD_Li256ELb0ELb0EEENS1_19SingleTileSchedulerILb0ELb0ELb0ELi128EEEEEEEEEvNT_6ParamsE$_ZN4cute3eso3ESOILb1ELb0EJNS_6LayoutINS_5tupleIJNS3_IJNS_1CILi1EEES5_EEENS4_ILi32EEEEEENS3_IJNS3_IJNS4_ILi0EEES9_EEENS4_ILi256EEEEEEEEiEEC2ERKSD_RKi,($_ZN7cutlass13device_kernelIN5flash19enable_sm80_to_sm89INS1_16FlashAttnBwdSm80INS1_25CollectiveMainloopBwdSm80ILi2ELi2EN4cute5tupleIJNS5_1CILi128EEES8_NS7_ILi64EEEEEENS_10bfloat16_tEfNS_4arch4Sm80ELb0ELb1ELb1ELb0ELb0ELb0ELb0ELb0ELi2ELi4ELi4ELi4ELb0EEENS1_24CollectiveEpilogueBwdGQAISA_fSD_Li256ELb0ELb0EEENS1_19SingleTileSchedulerILb0ELb0ELb0ELi128EEEEEEEEEvNT_6ParamsE$_ZN4cute3eso3ESOILb1ELb0EJNS_6LayoutINS_5tupleIJNS3_IJNS_1CILi2EEES5_EEEEEENS3_IJNS3_IJNS4_ILi1EEES5_EEEEEEEENS_10ViewEngineIPKfEEEEC2ERKSB_RKSF_ - $_ZN7cutlass13device_kernelIN5flash19enable_sm80_to_sm89INS1_16FlashAttnBwdSm80INS1_25CollectiveMainloopBwdSm80ILi2ELi2EN4cute5tupleIJNS5_1CILi128EEES8_NS7_ILi64EEEEEENS_10bfloat16_tEfNS_4arch4Sm80ELb0ELb1ELb1ELb0ELb0ELb0ELb0ELb0ELi2ELi4ELi4ELi4ELb0EEENS1_24CollectiveEpilogueBwdGQAISA_fSD_Li256ELb0ELb0EEENS1_19SingleTileSchedulerILb0ELb0ELb0ELi128EEEEEEEEEvNT_6ParamsE$_ZN4cute3eso3ESOILb1ELb0EJNS_6LayoutINS_5tupleIJNS3_IJNS_1CILi1EEES5_EEENS4_ILi32EEEEEENS3_IJNS3_IJNS4_ILi0EEES9_EEENS4_ILi256EEEEEEEEiEEC2ERKSD_RKi)
$_ZN7cutlass13device_kernelIN5flash19enable_sm80_to_sm89INS1_16FlashAttnBwdSm80INS1_25CollectiveMainloopBwdSm80ILi2ELi2EN4cute5tupleIJNS5_1CILi128EEES8_NS7_ILi64EEEEEENS_10bfloat16_tEfNS_4arch4Sm80ELb0ELb1ELb1ELb0ELb0ELb0ELb0ELb0ELi2ELi4ELi4ELi4ELb0EEENS1_24CollectiveEpilogueBwdGQAISA_fSD_Li256ELb0ELb0EEENS1_19SingleTileSchedulerILb0ELb0ELb0ELi128EEEEEEEEEvNT_6ParamsE$_ZN4cute3eso3ESOILb1ELb0EJNS_6LayoutINS_5tupleIJNS3_IJNS_1CILi1EEES5_EEENS4_ILi32EEEEEENS3_IJNS3_IJNS4_ILi0EEES9_EEENS4_ILi256EEEEEEEEiEEC2ERKSD_RKi:
[----:B------:R-:W-:Y:S02]  /*8c40*/  IADD3 R2, R60, -c[0x0][0x20], RZ ;  /* 0x800008003c027a10 */ /* 0x000fe40007ffe0ff */
[----:B------:R-:W-:-:S03]  /*8c50*/  MOV R9, 0x0 ;  /* 0x0000000000097802 */ /* 0x000fc60000000f00 */
[----:B------:R1:W-:Y:S01]  /*8c60*/  STL [R2], R3 ;  /* 0x0000000302007387 */ /* 0x0003e20000100800 */
[----:B------:R-:W-:Y:S05]  /*8c70*/  RET.REL.NODEC R8 `(_ZN7cutlass13device_kernelIN5flash19enable_sm80_to_sm89INS1_16FlashAttnBwdSm80INS1_25CollectiveMainloopBwdSm80ILi2ELi2EN4cute5tupleIJNS5_1CILi128EEES8_NS7_ILi64EEEEEENS_10bfloat16_tEfNS_4arch4Sm80ELb0ELb1ELb1ELb0ELb0ELb0ELb0ELb0ELi2ELi4ELi4ELi4ELb0EEENS1_24CollectiveEpilogueBwdGQAISA_fSD_Li256ELb0ELb0EEENS1_19SingleTileSchedulerILb0ELb0ELb0ELi128EEEEEEEEEvNT_6ParamsE) ;  /* 0xffff738008007950 */ /* 0x000fea0003c3ffff */
        .type           $_ZN7cutlass13device_kernelIN5flash19enable_sm80_to_sm89INS1_16FlashAttnBwdSm80INS1_25CollectiveMainloopBwdSm80ILi2ELi2EN4cute5tupleIJNS5_1CILi128EEES8_NS7_ILi64EEEEEENS_10bfloat16_tEfNS_4arch4Sm80ELb0ELb1ELb1ELb0ELb0ELb0ELb0ELb0ELi2ELi4ELi4ELi4ELb0EEENS1_24CollectiveEpilogueBwdGQAISA_fSD_Li256ELb0ELb0EEENS1_19SingleTileSchedulerILb0ELb0ELb0ELi128EEEEEEEEEvNT_6ParamsE$_ZN4cute3eso3ESOILb1ELb0EJNS_6LayoutINS_5tupleIJNS3_IJNS_1CILi2EEES5_EEEEEENS3_IJNS3_IJNS4_ILi1EEES5_EEEEEEEENS_10ViewEngineIPKfEEEEC2ERKSB_RKSF_,@function
        .size           $_ZN7cutlass13device_kernelIN5flash19enable_sm80_to_sm89INS1_16FlashAttnBwdSm80INS1_25CollectiveMainloopBwdSm80ILi2ELi2EN4cute5tupleIJNS5_1CILi128EEES8_NS7_ILi64EEEEEENS_10bfloat16_tEfNS_4arch4Sm80ELb0ELb1ELb1ELb0ELb0ELb0ELb0ELb0ELi2ELi4ELi4ELi4ELb0EEENS1_24CollectiveEpilogueBwdGQAISA_fSD_Li256ELb0ELb0EEENS1_19SingleTileSchedulerILb0ELb0ELb0ELi128EEEEEEEEEvNT_6ParamsE$_ZN4cute3eso3ESOILb1ELb0EJNS_6LayoutINS_5tupleIJNS3_IJNS_1CILi2EEES5_EEEEEENS3_IJNS3_IJNS4_ILi1EEES5_EEEEEEEENS_10ViewEngineIPKfEEEEC2ERKSB_RKSF_,($_ZN7cutlass13device_kernelIN5flash19enable_sm80_to_sm89INS1_16FlashAttnBwdSm80INS1_25CollectiveMainloopBwdSm80ILi2ELi2EN4cute5tupleIJNS5_1CILi128EEES8_NS7_ILi64EEEEEENS_10bfloat16_tEfNS_4arch4Sm80ELb0ELb1ELb1ELb0ELb0ELb0ELb0ELb0ELi2ELi4ELi4ELi4ELb0EEENS1_24CollectiveEpilogueBwdGQAISA_fSD_Li256ELb0ELb0EEENS1_19SingleTileSchedulerILb0ELb0ELb0ELi128EEEEEEEEEvNT_6ParamsE$_ZN4cute3eso3ESOILb1ELb0EJNS_6LayoutINS_5tupleIJNS3_IJNS_1CILi2EEES5_EEEEEENS3_IJNS3_IJNS4_ILi1EEES5_EEEEEEEENS_10ViewEngineIPN7cutlass10bfloat16_tEEEEEC2ERKSB_RKSG_ - $_ZN7cutlass13device_kernelIN5flash19enable_sm80_to_sm89INS1_16FlashAttnBwdSm80INS1_25CollectiveMainloopBwdSm80ILi2ELi2EN4cute5tupleIJNS5_1CILi128EEES8_NS7_ILi64EEEEEENS_10bfloat16_tEfNS_4arch4Sm80ELb0ELb1ELb1ELb0ELb0ELb0ELb0ELb0ELi2ELi4ELi4ELi4ELb0EEENS1_24CollectiveEpilogueBwdGQAISA_fSD_Li256ELb0ELb0EEENS1_19SingleTileSchedulerILb0ELb0ELb0ELi128EEEEEEEEEvNT_6ParamsE$_ZN4cute3eso3ESOILb1ELb0EJNS_6LayoutINS_5tupleIJNS3_IJNS_1CILi2EEES5_EEEEEENS3_IJNS3_IJNS4_ILi1EEES5_EEEEEEEENS_10ViewEngineIPKfEEEEC2ERKSB_RKSF_)
$_ZN7cutlass13device_kernelIN5flash19enable_sm80_to_sm89INS1_16FlashAttnBwdSm80INS1_25CollectiveMainloopBwdSm80ILi2ELi2EN4cute5tupleIJNS5_1CILi128EEES8_NS7_ILi64EEEEEENS_10bfloat16_tEfNS_4arch4Sm80ELb0ELb1ELb1ELb0ELb0ELb0ELb0ELb0ELi2ELi4ELi4ELi4ELb0EEENS1_24CollectiveEpilogueBwdGQAISA_fSD_Li256ELb0ELb0EEENS1_19SingleTileSchedulerILb0ELb0ELb0ELi128EEEEEEEEEvNT_6ParamsE$_ZN4cute3eso3ESOILb1ELb0EJNS_6LayoutINS_5tupleIJNS3_IJNS_1CILi2EEES5_EEEEEENS3_IJNS3_IJNS4_ILi1EEES5_EEEEEEEENS_10ViewEngineIPKfEEEEC2ERKSB_RKSF_:
[----:B------:R-:W-:Y:S01]  /*8c80*/  IADD3 R2, R2, -c[0x0][0x20], RZ ;  /* 0x8000080002027a10 */ /* 0x000fe20007ffe0ff */
[----:B------:R-:W-:Y:S01]  /*8c90*/  IMAD.MOV.U32 R7, RZ, RZ, R3 ;  /* 0x000000ffff077224 */ /* 0x000fe200078e0003 */
[----:B------:R-:W-:-:S04]  /*8ca0*/  MOV R5, 0x0 ;  /* 0x0000000000057802 */ /* 0x000fc80000000f00 */
[----:B------:R1:W-:Y:S01]  /*8cb0*/  STL.64 [R2], R6 ;  /* 0x0000000602007387 */ /* 0x0003e20000100a00 */
[----:B------:R-:W-:Y:S05]  /*8cc0*/  RET.REL.NODEC R4 `(_ZN7cutlass13device_kernelIN5flash19enable_sm80_to_sm89INS1_16FlashAttnBwdSm80INS1_25CollectiveMainloopBwdSm80ILi2ELi2EN4cute5tupleIJNS5_1CILi128EEES8_NS7_ILi64EEEEEENS_10bfloat16_tEfNS_4arch4Sm80ELb0ELb1ELb1ELb0ELb0ELb0ELb0ELb0ELi2ELi4ELi4ELi4ELb0EEENS1_24CollectiveEpilogueBwdGQAISA_fSD_Li256ELb0ELb0EEENS1_19SingleTileSchedulerILb0ELb0ELb0ELi128EEEEEEEEEvNT_6ParamsE) ;  /* 0xffff733004007950 */ /* 0x000fea0003c3ffff */
        .type           $_ZN7cutlass13device_kernelIN5flash19enable_sm80_to_sm89INS1_16FlashAttnBwdSm80INS1_25CollectiveMainloopBwdSm80ILi2ELi2EN4cute5tupleIJNS5_1CILi128EEES8_NS7_ILi64EEEEEENS_10bfloat16_tEfNS_4arch4Sm80ELb0ELb1ELb1ELb0ELb0ELb0ELb0ELb0ELi2ELi4ELi4ELi4ELb0EEENS1_24CollectiveEpilogueBwdGQAISA_fSD_Li256ELb0ELb0EEENS1_19SingleTileSchedulerILb0ELb0ELb0ELi128EEEEEEEEEvNT_6ParamsE$_ZN4cute3eso3ESOILb1ELb0EJNS_6LayoutINS_5tupleIJNS3_IJNS_1CILi2EEES5_EEEEEENS3_IJNS3_IJNS4_ILi1EEES5_EEEEEEEENS_10ViewEngineIPN7cutlass10bfloat16_tEEEEEC2ERKSB_RKSG_,@function
        .size           $_ZN7cutlass13device_kernelIN5flash19enable_sm80_to_sm89INS1_16FlashAttnBwdSm80INS1_25CollectiveMainloopBwdSm80ILi2ELi2EN4cute5tupleIJNS5_1CILi128EEES8_NS7_ILi64EEEEEENS_10bfloat16_tEfNS_4arch4Sm80ELb0ELb1ELb1ELb0ELb0ELb0ELb0ELb0ELi2ELi4ELi4ELi4ELb0EEENS1_24CollectiveEpilogueBwdGQAISA_fSD_Li256ELb0ELb0EEENS1_19SingleTileSchedulerILb0ELb0ELb0ELi128EEEEEEEEEvNT_6ParamsE$_ZN4cute3eso3ESOILb1ELb0EJNS_6LayoutINS_5tupleIJNS3_IJNS_1CILi2EEES5_EEEEEENS3_IJNS3_IJNS4_ILi1EEES5_EEEEEEEENS_10ViewEngineIPN7cutlass10bfloat16_tEEEEEC2ERKSB_RKSG_,($_ZN7cutlass13device_kernelIN5flash19enable_sm80_to_sm89INS1_16FlashAttnBwdSm80INS1_25CollectiveMainloopBwdSm80ILi2ELi2EN4cute5tupleIJNS5_1CILi128EEES8_NS7_ILi64EEEEEENS_10bfloat16_tEfNS_4arch4Sm80ELb0ELb1ELb1ELb0ELb0ELb0ELb0ELb0ELi2ELi4ELi4ELi4ELb0EEENS1_24CollectiveEpilogueBwdGQAISA_fSD_Li256ELb0ELb0EEENS1_19SingleTileSchedulerILb0ELb0ELb0ELi128EEEEEEEEEvNT_6ParamsE$_ZN4cute3eso3ESOILb1ELb0EJNS_6LayoutINS_5tupleIJNS3_IJNS_1CILi2EEES5_EEEEEENS3_IJNS3_IJNS4_ILi1EEES5_EEEEEEEENS_10ViewEngineIPfEEEEC2ERKSB_RKSE_ - $_ZN7cutlass13device_kernelIN5flash19enable_sm80_to_sm89INS1_16FlashAttnBwdSm80INS1_25CollectiveMainloopBwdSm80ILi2ELi2EN4cute5tupleIJNS5_1CILi128EEES8_NS7_ILi64EEEEEENS_10bfloat16_tEfNS_4arch4Sm80ELb0ELb1ELb1ELb0ELb0ELb0ELb0ELb0ELi2ELi4ELi4ELi4ELb0EEENS1_24CollectiveEpilogueBwdGQAISA_fSD_Li256ELb0ELb0EEENS1_19SingleTileSchedulerILb0ELb0ELb0ELi128EEEEEEEEEvNT_6ParamsE$_ZN4cute3eso3ESOILb1ELb0EJNS_6LayoutINS_5tupleIJNS3_IJNS_1CILi2EEES5_EEEEEENS3_IJNS3_IJNS4_ILi1EEES5_EEEEEEEENS_10ViewEngineIPN7cutlass10bfloat16_tEEEEEC2ERKSB_RKSG_)
$_ZN7cutlass13device_kernelIN5flash19enable_sm80_to_sm89INS1_16FlashAttnBwdSm80INS1_25CollectiveMainloopBwdSm80ILi2ELi2EN4cute5tupleIJNS5_1CILi128EEES8_NS7_ILi64EEEEEENS_10bfloat16_tEfNS_4arch4Sm80ELb0ELb1ELb1ELb0ELb0ELb0ELb0ELb0ELi2ELi4ELi4ELi4ELb0EEENS1_24CollectiveEpilogueBwdGQAISA_fSD_Li256ELb0ELb0EEENS1_19SingleTileSchedulerILb0ELb0ELb0ELi128EEEEEEEEEvNT_6ParamsE$_ZN4cute3eso3ESOILb1ELb0EJNS_6LayoutINS_5tupleIJNS3_IJNS_1CILi2EEES5_EEEEEENS3_IJNS3_IJNS4_ILi1EEES5_EEEEEEEENS_10ViewEngineIPN7cutlass10bfloat16_tEEEEEC2ERKSB_RKSG_:
[----:B------:R-:W-:Y:S01]  /*8cd0*/  IADD3 R2, R67, -c[0x0][0x20], RZ ;  /* 0x8000080043027a10 */ /* 0x000fe20007ffe0ff */
[----:B------:R-:W-:Y:S01]  /*8ce0*/  IMAD.MOV.U32 R7, RZ, RZ, R3 ;  /* 0x000000ffff077224 */ /* 0x000fe200078e0003 */
[----:B------:R-:W-:-:S04]  /*8cf0*/  MOV R5, 0x0 ;  /* 0x0000000000057802 */ /* 0x000fc80000000f00 */
[----:B------:R1:W-:Y:S01]  /*8d00*/  STL.64 [R2], R6 ;  /* 0x0000000602007387 */ /* 0x0003e20000100a00 */
[----:B------:R-:W-:Y:S05]  /*8d10*/  RET.REL.NODEC R4 `(_ZN7cutlass13device_kernelIN5flash19enable_sm80_to_sm89INS1_16FlashAttnBwdSm80INS1_25CollectiveMainloopBwdSm80ILi2ELi2EN4cute5tupleIJNS5_1CILi128EEES8_NS7_ILi64EEEEEENS_10bfloat16_tEfNS_4arch4Sm80ELb0ELb1ELb1ELb0ELb0ELb0ELb0ELb0ELi2ELi4ELi4ELi4ELb0EEENS1_24CollectiveEpilogueBwdGQAISA_fSD_Li256ELb0ELb0EEENS1_19SingleTileSchedulerILb0ELb0ELb0ELi128EEEEEEEEEvNT_6ParamsE) ;  /* 0xffff72e004007950 */ /* 0x000fea0003c3ffff */
        .type           $_ZN7cutlass13device_kernelIN5flash19enable_sm80_to_sm89INS1_16FlashAttnBwdSm80INS1_25CollectiveMainloopBwdSm80ILi2ELi2EN4cute5tupleIJNS5_1CILi128EEES8_NS7_ILi64EEEEEENS_10bfloat16_tEfNS_4arch4Sm80ELb0ELb1ELb1ELb0ELb0ELb0ELb0ELb0ELi2ELi4ELi4ELi4ELb0EEENS1_24CollectiveEpilogueBwdGQAISA_fSD_Li256ELb0ELb0EEENS1_19SingleTileSchedulerILb0ELb0ELb0ELi128EEEEEEEEEvNT_6ParamsE$_ZN4cute3eso3ESOILb1ELb0EJNS_6LayoutINS_5tupleIJNS3_IJNS_1CILi2EEES5_EEEEEENS3_IJNS3_IJNS4_ILi1EEES5_EEEEEEEENS_10ViewEngineIPfEEEEC2ERKSB_RKSE_,@function
        .size           $_ZN7cutlass13device_kernelIN5flash19enable_sm80_to_sm89INS1_16FlashAttnBwdSm80INS1_25CollectiveMainloopBwdSm80ILi2ELi2EN4cute5tupleIJNS5_1CILi128EEES8_NS7_ILi64EEEEEENS_10bfloat16_tEfNS_4arch4Sm80ELb0ELb1ELb1ELb0ELb0ELb0ELb0ELb0ELi2ELi4ELi4ELi4ELb0EEENS1_24CollectiveEpilogueBwdGQAISA_fSD_Li256ELb0ELb0EEENS1_19SingleTileSchedulerILb0ELb0ELb0ELi128EEEEEEEEEvNT_6ParamsE$_ZN4cute3eso3ESOILb1ELb0EJNS_6LayoutINS_5tupleIJNS3_IJNS_1CILi2EEES5_EEEEEENS3_IJNS3_IJNS4_ILi1EEES5_EEEEEEEENS_10ViewEngineIPfEEEEC2ERKSB_RKSE_,($_ZN7cutlass13device_kernelIN5flash19enable_sm80_to_sm89INS1_16FlashAttnBwdSm80INS1_25CollectiveMainloopBwdSm80ILi2ELi2EN4cute5tupleIJNS5_1CILi128EEES8_NS7_ILi64EEEEEENS_10bfloat16_tEfNS_4arch4Sm80ELb0ELb1ELb1ELb0ELb0ELb0ELb0ELb0ELi2ELi4ELi4ELi4ELb0EEENS1_24CollectiveEpilogueBwdGQAISA_fSD_Li256ELb0ELb0EEENS1_19SingleTileSchedulerILb0ELb0ELb0ELi128EEEEEEEEEvNT_6ParamsE$_ZN4cute3eso3ESOILb1ELb0EJNS_6LayoutINS_5tupleIJNS3_IJNS_1CILi2EEES5_EEEEEENS3_IJNS3_IJNS4_ILi1EEES5_EEEEEEEEiEEC2ERKSB_RKi - $_ZN7cutlass13device_kernelIN5flash19enable_sm80_to_sm89INS1_16FlashAttnBwdSm80INS1_25CollectiveMainloopBwdSm80ILi2ELi2EN4cute5tupleIJNS5_1CILi128EEES8_NS7_ILi64EEEEEENS_10bfloat16_tEfNS_4arch4Sm80ELb0ELb1ELb1ELb0ELb0ELb0ELb0ELb0ELi2ELi4ELi4ELi4ELb0EEENS1_24CollectiveEpilogueBwdGQAISA_fSD_Li256ELb0ELb0EEENS1_19SingleTileSchedulerILb0ELb0ELb0ELi128EEEEEEEEEvNT_6ParamsE$_ZN4cute3eso3ESOILb1ELb0EJNS_6LayoutINS_5tupleIJNS3_IJNS_1CILi2EEES5_EEEEEENS3_IJNS3_IJNS4_ILi1EEES5_EEEEEEEENS_10ViewEngineIPfEEEEC2ERKSB_RKSE_)
$_ZN7cutlass13device_kernelIN5flash19enable_sm80_to_sm89INS1_16FlashAttnBwdSm80INS1_25CollectiveMainloopBwdSm80ILi2ELi2EN4cute5tupleIJNS5_1CILi128EEES8_NS7_ILi64EEEEEENS_10bfloat16_tEfNS_4arch4Sm80ELb0ELb1ELb1ELb0ELb0ELb0ELb0ELb0ELi2ELi4ELi4ELi4ELb0EEENS1_24CollectiveEpilogueBwdGQAISA_fSD_Li256ELb0ELb0EEENS1_19SingleTileSchedulerILb0ELb0ELb0ELi128EEEEEEEEEvNT_6ParamsE$_ZN4cute3eso3ESOILb1ELb0EJNS_6LayoutINS_5tupleIJNS3_IJNS_1CILi2EEES5_EEEEEENS3_IJNS3_IJNS4_ILi1EEES5_EEEEEEEENS_10ViewEngineIPfEEEEC2ERKSB_RKSE_:
[----:B------:R-:W-:Y:S01]  /*8d20*/  IADD3 R2, R2, -c[0x0][0x20], RZ ;  /* 0x8000080002027a10 */ /* 0x000fe20007ffe0ff */
[----:B------:R-:W-:Y:S01]  /*8d30*/  IMAD.MOV.U32 R9, RZ, RZ, R3 ;  /* 0x000000ffff097224 */ /* 0x000fe200078e0003 */
[----:B------:R-:W-:-:S04]  /*8d40*/  MOV R5, 0x0 ;  /* 0x0000000000057802 */ /* 0x000fc80000000f00 */
[----:B------:R1:W-:Y:S01]  /*8d50*/  STL.64 [R2], R8 ;  /* 0x0000000802007387 */ /* 0x0003e20000100a00 */
[----:B------:R-:W-:Y:S05]  /*8d60*/  RET.REL.NODEC R4 `(_ZN7cutlass13device_kernelIN5flash19enable_sm80_to_sm89INS1_16FlashAttnBwdSm80INS1_25CollectiveMainloopBwdSm80ILi2ELi2EN4cute5tupleIJNS5_1CILi128EEES8_NS7_ILi64EEEEEENS_10bfloat16_tEfNS_4arch4Sm80ELb0ELb1ELb1ELb0ELb0ELb0ELb0ELb0ELi2ELi4ELi4ELi4ELb0EEENS1_24CollectiveEpilogueBwdGQAISA_fSD_Li256ELb0ELb0EEENS1_19SingleTileSchedulerILb0ELb0ELb0ELi128EEEEEEEEEvNT_6ParamsE) ;  /* 0xffff729004007950 */ /* 0x000fea0003c3ffff */
        .type           $_ZN7cutlass13device_kernelIN5flash19enable_sm80_to_sm89INS1_16FlashAttnBwdSm80INS1_25CollectiveMainloopBwdSm80ILi2ELi2EN4cute5tupleIJNS5_1CILi128EEES8_NS7_ILi64EEEEEENS_10bfloat16_tEfNS_4arch4Sm80ELb0ELb1ELb1ELb0ELb0ELb0ELb0ELb0ELi2ELi4ELi4ELi4ELb0EEENS1_24CollectiveEpilogueBwdGQAISA_fSD_Li256ELb0ELb0EEENS1_19SingleTileSchedulerILb0ELb0ELb0ELi128EEEEEEEEEvNT_6ParamsE$_ZN4cute3eso3ESOILb1ELb0EJNS_6LayoutINS_5tupleIJNS3_IJNS_1CILi2EEES5_EEEEEENS3_IJNS3_IJNS4_ILi1EEES5_EEEEEEEEiEEC2ERKSB_RKi,@function
        .size           $_ZN7cutlass13device_kernelIN5flash19enable_sm80_to_sm89INS1_16FlashAttnBwdSm80INS1_25CollectiveMainloopBwdSm80ILi2ELi2EN4cute5tupleIJNS5_1CILi128EEES8_NS7_ILi64EEEEEENS_10bfloat16_tEfNS_4arch4Sm80ELb0ELb1ELb1ELb0ELb0ELb0ELb0ELb0ELi2ELi4ELi4ELi4ELb0EEENS1_24CollectiveEpilogueBwdGQAISA_fSD_Li256ELb0ELb0EEENS1_19SingleTileSchedulerILb0ELb0ELb0ELi128EEEEEEEEEvNT_6ParamsE$_ZN4cute3eso3ESOILb1ELb0EJNS_6LayoutINS_5tupleIJNS3_IJNS_1CILi2EEES5_EEEEEENS3_IJNS3_IJNS4_ILi1EEES5_EEEEEEEEiEEC2ERKSB_RKi,($_ZN7cutlass13device_kernelIN5flash19enable_sm80_to_sm89INS1_16FlashAttnBwdSm80INS1_25CollectiveMainloopBwdSm80ILi2ELi2EN4cute5tupleIJNS5_1CILi128EEES8_NS7_ILi64EEEEEENS_10bfloat16_tEfNS_4arch4Sm80ELb0ELb1ELb1ELb0ELb0ELb0ELb0ELb0ELi2ELi4ELi4ELi4ELb0EEENS1_24CollectiveEpilogueBwdGQAISA_fSD_Li256ELb0ELb0EEENS1_19SingleTileSchedulerILb0ELb0ELb0ELi128EEEEEEEEEvNT_6ParamsE$_ZN4cute3eso3ESOILb1ELb0EJNS_6LayoutINS_5tupleIJNS3_IJNS_1CILi2EEES5_EEEEEENS3_IJNS3_IJNS4_ILi8EEENS4_ILi64EEEEEEEEEEENS_10ViewEngineINS_8smem_ptrIPfEEEEEEC2ERKSC_RKSH_ - $_ZN7cutlass13device_kernelIN5flash19enable_sm80_to_sm89INS1_16FlashAttnBwdSm80INS1_25CollectiveMainloopBwdSm80ILi2ELi2EN4cute5tupleIJNS5_1CILi128EEES8_NS7_ILi64EEEEEENS_10bfloat16_tEfNS_4arch4Sm80ELb0ELb1ELb1ELb0ELb0ELb0ELb0ELb0ELi2ELi4ELi4ELi4ELb0EEENS1_24CollectiveEpilogueBwdGQAISA_fSD_Li256ELb0ELb0EEENS1_19SingleTileSchedulerILb0ELb0ELb0ELi128EEEEEEEEEvNT_6ParamsE$_ZN4cute3eso3ESOILb1ELb0EJNS_6LayoutINS_5tupleIJNS3_IJNS_1CILi2EEES5_EEEEEENS3_IJNS3_IJNS4_ILi1EEES5_EEEEEEEEiEEC2ERKSB_RKi)
$_ZN7cutlass13device_kernelIN5flash19enable_sm80_to_sm89INS1_16FlashAttnBwdSm80INS1_25CollectiveMainloopBwdSm80ILi2ELi2EN4cute5tupleIJNS5_1CILi128EEES8_NS7_ILi64EEEEEENS_10bfloat16_tEfNS_4arch4Sm80ELb0ELb1ELb1ELb0ELb0ELb0ELb0ELb0ELi2ELi4ELi4ELi4ELb0EEENS1_24CollectiveEpilogueBwdGQAISA_fSD_Li256ELb0ELb0EEENS1_19SingleTileSchedulerILb0ELb0ELb0ELi128EEEEEEEEEvNT_6ParamsE$_ZN4cute3eso3ESOILb1ELb0EJNS_6LayoutINS_5tupleIJNS3_IJNS_1CILi2EEES5_EEEEEENS3_IJNS3_IJNS4_ILi1EEES5_EEEEEEEEiEEC2ERKSB_RKi:
[----:B------:R-:W-:Y:S02]  /*8d70*/  IADD3 R2, R67, -c[0x0][0x20], RZ ;  /* 0x8000080043027a10 */ /* 0x000fe40007ffe0ff */
[----:B------:R-:W-:-:S03]  /*8d80*/  MOV R5, 0x0 ;  /* 0x0000000000057802 */ /* 0x000fc60000000f00 */
[----:B------:R1:W-:Y:S01]  /*8d90*/  STL [R2], R3 ;  /* 0x0000000302007387 */ /* 0x0003e20000100800 */
[----:B------:R-:W-:Y:S05]  /*8da0*/  RET.REL.NODEC R4 `(_ZN7cutlass13device_kernelIN5flash19enable_sm80_to_sm89INS1_16FlashAttnBwdSm80INS1_25CollectiveMainloopBwdSm80ILi2ELi2EN4cute5tupleIJNS5_1CILi128EEES8_NS7_ILi64EEEEEENS_10bfloat16_tEfNS_4arch4Sm80ELb0ELb1ELb1ELb0ELb0ELb0ELb0ELb0ELi2ELi4ELi4ELi4ELb0EEENS1_24CollectiveEpilogueBwdGQAISA_fSD_Li256ELb0ELb0EEENS1_19SingleTileSchedulerILb0ELb0ELb0ELi128EEEEEEEEEvNT_6ParamsE) ;  /* 0xffff725004007950 */ /* 0x000fea0003c3ffff */
        .type           $_ZN7cutlass13device_kernelIN5flash19enable_sm80_to_sm89INS1_16FlashAttnBwdSm80INS1_25CollectiveMainloopBwdSm80ILi2ELi2EN4cute5tupleIJNS5_1CILi128EEES8_NS7_ILi64EEEEEENS_10bfloat16_tEfNS_4arch4Sm80ELb0ELb1ELb1ELb0ELb0ELb0ELb0ELb0ELi2ELi4ELi4ELi4ELb0EEENS1_24CollectiveEpilogueBwdGQAISA_fSD_Li256ELb0ELb0EEENS1_19SingleTileSchedulerILb0ELb0ELb0ELi128EEEEEEEEEvNT_6ParamsE$_ZN4cute3eso3ESOILb1ELb0EJNS_6LayoutINS_5tupleIJNS3_IJNS_1CILi2EEES5_EEEEEENS3_IJNS3_IJNS4_ILi8EEENS4_ILi64EEEEEEEEEEENS_10ViewEngineINS_8smem_ptrIPfEEEEEEC2ERKSC_RKSH_,@function
        .size           $_ZN7cutlass13device_kernelIN5flash19enable_sm80_to_sm89INS1_16FlashAttnBwdSm80INS1_25CollectiveMainloopBwdSm80ILi2ELi2EN4cute5tupleIJNS5_1CILi128EEES8_NS7_ILi64EEEEEENS_10bfloat16_tEfNS_4arch4Sm80ELb0ELb1ELb1ELb0ELb0ELb0ELb0ELb0ELi2ELi4ELi4ELi4ELb0EEENS1_24CollectiveEpilogueBwdGQAISA_fSD_Li256ELb0ELb0EEENS1_19SingleTileSchedulerILb0ELb0ELb0ELi128EEEEEEEEEvNT_6ParamsE$_ZN4cute3eso3ESOILb1ELb0EJNS_6LayoutINS_5tupleIJNS3_IJNS_1CILi2EEES5_EEEEEENS3_IJNS3_IJNS4_ILi8EEENS4_ILi64EEEEEEEEEEENS_10ViewEngineINS_8smem_ptrIPfEEEEEEC2ERKSC_RKSH_,($_ZN7cutlass13device_kernelIN5flash19enable_sm80_to_sm89INS1_16FlashAttnBwdSm80INS1_25CollectiveMainloopBwdSm80ILi2ELi2EN4cute5tupleIJNS5_1CILi128EEES8_NS7_ILi64EEEEEENS_10bfloat16_tEfNS_4arch4Sm80ELb0ELb1ELb1ELb0ELb0ELb0ELb0ELb0ELi2ELi4ELi4ELi4ELb0EEENS1_24CollectiveEpilogueBwdGQAISA_fSD_Li256ELb0ELb0EEENS1_19SingleTileSchedulerILb0ELb0ELb0ELi128EEEEEEEEEvNT_6ParamsE$_ZN4cute3eso3ESOILb1ELb0EJNS_6LayoutINS_5tupleIJNS3_IJNS_1CILi2EEES5_EEEEEENS3_IJNS3_IJNS4_ILi8EEENS4_ILi64EEEEEEEEEEEiEEC2ERKSC_RKi - $_ZN7cutlass13device_kernelIN5flash19enable_sm80_to_sm89INS1_16FlashAttnBwdSm80INS1_25CollectiveMainloopBwdSm80ILi2ELi2EN4cute5tupleIJNS5_1CILi128EEES8_NS7_ILi64EEEEEENS_10bfloat16_tEfNS_4arch4Sm80ELb0ELb1ELb1ELb0ELb0ELb0ELb0ELb0ELi2ELi4ELi4ELi4ELb0EEENS1_24CollectiveEpilogueBwdGQAISA_fSD_Li256ELb0ELb0EEENS1_19SingleTileSchedulerILb0ELb0ELb0ELi128EEEEEEEEEvNT_6ParamsE$_ZN4cute3eso3ESOILb1ELb0EJNS_6LayoutINS_5tupleIJNS3_IJNS_1CILi2EEES5_EEEEEENS3_IJNS3_IJNS4_ILi8EEENS4_ILi64EEEEEEEEEEENS_10ViewEngineINS_8smem_ptrIPfEEEEEEC2ERKSC_RKSH_)
$_ZN7cutlass13device_kernelIN5flash19enable_sm80_to_sm89INS1_16FlashAttnBwdSm80INS1_25CollectiveMainloopBwdSm80ILi2ELi2EN4cute5tupleIJNS5_1CILi128EEES8_NS7_ILi64EEEEEENS_10bfloat16_tEfNS_4arch4Sm80ELb0ELb1ELb1ELb0ELb0ELb0ELb0ELb0ELi2ELi4ELi4ELi4ELb0EEENS1_24CollectiveEpilogueBwdGQAISA_fSD_Li256ELb0ELb0EEENS1_19SingleTileSchedulerILb0ELb0ELb0ELi128EEEEEEEEEvNT_6ParamsE$_ZN4cute3eso3ESOILb1ELb0EJNS_6LayoutINS_5tupleIJNS3_IJNS_1CILi2EEES5_EEEEEENS3_IJNS3_IJNS4_ILi8EEENS4_ILi64EEEEEEEEEEENS_10ViewEngineINS_8smem_ptrIPfEEEEEEC2ERKSC_RKSH_:
[----:B------:R-:W-:Y:S02]  /*8db0*/  IADD3 R6, R25, -c[0x0][0x20], RZ ;  /* 0x8000080019067a10 */ /* 0x000fe40007ffe0ff */
[----:B------:R-:W-:-:S03]  /*8dc0*/  MOV R9, 0x0 ;  /* 0x0000000000097802 */ /* 0x000fc60000000f00 */
[----:B------:R1:W-:Y:S01]  /*8dd0*/  STL.64 [R6], R2 ;  /* 0x0000000206007387 */ /* 0x0003e20000100a00 */
[----:B------:R-:W-:Y:S05]  /*8de0*/  RET.REL.NODEC R8 `(_ZN7cutlass13device_kernelIN5flash19enable_sm80_to_sm89INS1_16FlashAttnBwdSm80INS1_25CollectiveMainloopBwdSm80ILi2ELi2EN4cute5tupleIJNS5_1CILi128EEES8_NS7_ILi64EEEEEENS_10bfloat16_tEfNS_4arch4Sm80ELb0ELb1ELb1ELb0ELb0ELb0ELb0ELb0ELi2ELi4ELi4ELi4ELb0EEENS1_24CollectiveEpilogueBwdGQAISA_fSD_Li256ELb0ELb0EEENS1_19SingleTileSchedulerILb0ELb0ELb0ELi128EEEEEEEEEvNT_6ParamsE) ;  /* 0xffff721008007950 */ /* 0x000fea0003c3ffff */
        .type           $_ZN7cutlass13device_kernelIN5flash19enable_sm80_to_sm89INS1_16FlashAttnBwdSm80INS1_25CollectiveMainloopBwdSm80ILi2ELi2EN4cute5tupleIJNS5_1CILi128EEES8_NS7_ILi64EEEEEENS_10bfloat16_tEfNS_4arch4Sm80ELb0ELb1ELb1ELb0ELb0ELb0ELb0ELb0ELi2ELi4ELi4ELi4ELb0EEENS1_24CollectiveEpilogueBwdGQAISA_fSD_Li256ELb0ELb0EEENS1_19SingleTileSchedulerILb0ELb0ELb0ELi128EEEEEEEEEvNT_6ParamsE$_ZN4cute3eso3ESOILb1ELb0EJNS_6LayoutINS_5tupleIJNS3_IJNS_1CILi2EEES5_EEEEEENS3_IJNS3_IJNS4_ILi8EEENS4_ILi64EEEEEEEEEEEiEEC2ERKSC_RKi,@function
        .size           $_ZN7cutlass13device_kernelIN5flash19enable_sm80_to_sm89INS1_16FlashAttnBwdSm80INS1_25CollectiveMainloopBwdSm80ILi2ELi2EN4cute5tupleIJNS5_1CILi128EEES8_NS7_ILi64EEEEEENS_10bfloat16_tEfNS_4arch4Sm80ELb0ELb1ELb1ELb0ELb0ELb0ELb0ELb0ELi2ELi4ELi4ELi4ELb0EEENS1_24CollectiveEpilogueBwdGQAISA_fSD_Li256ELb0ELb0EEENS1_19SingleTileSchedulerILb0ELb0ELb0ELi128EEEEEEEEEvNT_6ParamsE$_ZN4cute3eso3ESOILb1ELb0EJNS_6LayoutINS_5tupleIJNS3_IJNS_1CILi2EEES5_EEEEEENS3_IJNS3_IJNS4_ILi8EEENS4_ILi64EEEEEEEEEEEiEEC2ERKSC_RKi,($_ZN7cutlass13device_kernelIN5flash19enable_sm80_to_sm89INS1_16FlashAttnBwdSm80INS1_25CollectiveMainloopBwdSm80ILi2ELi2EN4cute5tupleIJNS5_1CILi128EEES8_NS7_ILi64EEEEEENS_10bfloat16_tEfNS_4arch4Sm80ELb0ELb1ELb1ELb0ELb0ELb0ELb0ELb0ELi2ELi4ELi4ELi4ELb0EEENS1_24CollectiveEpilogueBwdGQAISA_fSD_Li256ELb0ELb0EEENS1_19SingleTileSchedulerILb0ELb0ELb0ELi128EEEEEEEEEvNT_6ParamsE$_ZN4cute3eso3ESOILb1ELb0EJNS_6LayoutINS_5tupleIJNS3_IJNS_1CILi2EEES5_EEENS3_IJS5_NS4_ILi8EEEEEEEEENS3_IJNS3_IJNS_11ScaledBasisIS7_JLi0EEEENSA_INS4_ILi64EEEJLi0EEEEEEENS3_IJNSA_INS4_ILi1EEEJLi1EEEENSA_INS4_ILi16EEEJLi1EEEEEEEEEEEENS_10ViewEngineINS_23ArithmeticTupleIteratorINS_15ArithmeticTupleIJNS4_ILi0EEESP_EEEEEEEEEC2ERKSL_RKSS_ - $_ZN7cutlass13device_kernelIN5flash19enable_sm80_to_sm89INS1_16FlashAttnBwdSm80INS1_25CollectiveMainloopBwdSm80ILi2ELi2EN4cute5tupleIJNS5_1CILi128EEES8_NS7_ILi64EEEEEENS_10bfloat16_tEfNS_4arch4Sm80ELb0ELb1ELb1ELb0ELb0ELb0ELb0ELb0ELi2ELi4ELi4ELi4ELb0EEENS1_24CollectiveEpilogueBwdGQAISA_fSD_Li256ELb0ELb0EEENS1_19SingleTileSchedulerILb0ELb0ELb0ELi128EEEEEEEEEvNT_6ParamsE$_ZN4cute3eso3ESOILb1ELb0EJNS_6LayoutINS_5tupleIJNS3_IJNS_1CILi2EEES5_EEEEEENS3_IJNS3_IJNS4_ILi8EEENS4_ILi64EEEEEEEEEEEiEEC2ERKSC_RKi)
$_ZN7cutlass13device_kernelIN5flash19enable_sm80_to_sm89INS1_16FlashAttnBwdSm80INS1_25CollectiveMainloopBwdSm80ILi2ELi2EN4cute5tupleIJNS5_1CILi128EEES8_NS7_ILi64EEEEEENS_10bfloat16_tEfNS_4arch4Sm80ELb0ELb1ELb1ELb0ELb0ELb0ELb0ELb0ELi2ELi4ELi4ELi4ELb0EEENS1_24CollectiveEpilogueBwdGQAISA_fSD_Li256ELb0ELb0EEENS1_19SingleTileSchedulerILb0ELb0ELb0ELi128EEEEEEEEEvNT_6ParamsE$_ZN4cute3eso3ESOILb1ELb0EJNS_6LayoutINS_5tupleIJNS3_IJNS_1CILi2EEES5_EEEEEENS3_IJNS3_IJNS4_ILi8EEENS4_ILi64EEEEEEEEEEEiEEC2ERKSC_RKi:
[----:B------:R-:W-:Y:S01]  /*8df0*/  IADD3 R2, R25, -c[0x0][0x20], RZ ;  /* 0x8000080019027a10 */ /* 0x000fe20007ffe0ff */
[----:B------:R-:W-:Y:S01]  /*8e00*/  IMAD.MOV.U32 R8, RZ, RZ, R6 ;  /* 0x000000ffff087224 */ /* 0x000fe200078e0006 */
[----:B------:R-:W-:-:S03]  /*8e10*/  MOV R9, 0x0 ;  /* 0x0000000000097802 */ /* 0x000fc60000000f00 */
[----:B------:R1:W-:Y:S01]  /*8e20*/  STL [R2], R3 ;  /* 0x0000000302007387 */ /* 0x0003e20000100800 */
[----:B------:R-:W-:Y:S05]  /*8e30*/  RET.REL.NODEC R8 `(_ZN7cutlass13device_kernelIN5flash19enable_sm80_to_sm89INS1_16FlashAttnBwdSm80INS1_25CollectiveMainloopBwdSm80ILi2ELi2EN4cute5tupleIJNS5_1CILi128EEES8_NS7_ILi64EEEEEENS_10bfloat16_tEfNS_4arch4Sm80ELb0ELb1ELb1ELb0ELb0ELb0ELb0ELb0ELi2ELi4ELi4ELi4ELb0EEENS1_24CollectiveEpilogueBwdGQAISA_fSD_Li256ELb0ELb0EEENS1_19SingleTileSchedulerILb0ELb0ELb0ELi128EEEEEEEEEvNT_6ParamsE) ;  /* 0xffff71c008007950 */ /* 0x000fea0003c3ffff */
        .type           $_ZN7cutlass13device_kernelIN5flash19enable_sm80_to_sm89INS1_16FlashAttnBwdSm80INS1_25CollectiveMainloopBwdSm80ILi2ELi2EN4cute5tupleIJNS5_1CILi128EEES8_NS7_ILi64EEEEEENS_10bfloat16_tEfNS_4arch4Sm80ELb0ELb1ELb1ELb0ELb0ELb0ELb0ELb0ELi2ELi4ELi4ELi4ELb0EEENS1_24CollectiveEpilogueBwdGQAISA_fSD_Li256ELb0ELb0EEENS1_19SingleTileSchedulerILb0ELb0ELb0ELi128EEEEEEEEEvNT_6ParamsE$_ZN4cute3eso3ESOILb1ELb0EJNS_6LayoutINS_5tupleIJNS3_IJNS_1CILi2EEES5_EEENS3_IJS5_NS4_ILi8EEEEEEEEENS3_IJNS3_IJNS_11ScaledBasisIS7_JLi0EEEENSA_INS4_ILi64EEEJLi0EEEEEEENS3_IJNSA_INS4_ILi1EEEJLi1EEEENSA_INS4_ILi16EEEJLi1EEEEEEEEEEEENS_10ViewEngineINS_23ArithmeticTupleIteratorINS_15ArithmeticTupleIJNS4_ILi0EEESP_EEEEEEEEEC2ERKSL_RKSS_,@function
        .size           $_ZN7cutlass13device_kernelIN5flash19enable_sm80_to_sm89INS1_16FlashAttnBwdSm80INS1_25CollectiveMainloopBwdSm80ILi2ELi2EN4cute5tupleIJNS5_1CILi128EEES8_NS7_ILi64EEEEEENS_10bfloat16_tEfNS_4arch4Sm80ELb0ELb1ELb1ELb0ELb0ELb0ELb0ELb0ELi2ELi4ELi4ELi4ELb0EEENS1_24CollectiveEpilogueBwdGQAISA_fSD_Li256ELb0ELb0EEENS1_19SingleTileSchedulerILb0ELb0ELb0ELi128EEEEEEEEEvNT_6ParamsE$_ZN4cute3eso3ESOILb1ELb0EJNS_6LayoutINS_5tupleIJNS3_IJNS_1CILi2EEES5_EEENS3_IJS5_NS4_ILi8EEEEEEEEENS3_IJNS3_IJNS_11ScaledBasisIS7_JLi0EEEENSA_INS4_ILi64EEEJLi0EEEEEEENS3_IJNSA_INS4_ILi1EEEJLi1EEEENSA_INS4_ILi16EEEJLi1EEEEEEEEEEEENS_10ViewEngineINS_23ArithmeticTupleIteratorINS_15ArithmeticTupleIJNS4_ILi0EEESP_EEEEEEEEEC2ERKSL_RKSS_,($_ZN7cutlass13device_kernelIN5flash19enable_sm80_to_sm89INS1_16FlashAttnBwdSm80INS1_25CollectiveMainloopBwdSm80ILi2ELi2EN4cute5tupleIJNS5_1CILi128EEES8_NS7_ILi64EEEEEENS_10bfloat16_tEfNS_4arch4Sm80ELb0ELb1ELb1ELb0ELb0ELb0ELb0ELb0ELi2ELi4ELi4ELi4ELb0EEENS1_24CollectiveEpilogueBwdGQAISA_fSD_Li256ELb0ELb0EEENS1_19SingleTileSchedulerILb0ELb0ELb0ELi128EEEEEEEEEvNT_6ParamsE$_ZN4cute3eso3ESOILb1ELb0EJNS_6LayoutINS_5tupleIJNS3_IJNS_1CILi2EEES5_EEENS3_IJS5_NS4_ILi8EEEEEEEEENS3_IJNS3_IJNS_11ScaledBasisIS7_JLi0EEEENSA_INS4_ILi64EEEJLi0EEEEEEENS3_IJNSA_INS4_ILi1EEEJLi1EEEENSA_INS4_ILi16EEEJLi1EEEEEEEEEEEENS_10ViewEngineINS_23ArithmeticTupleIteratorINS_15ArithmeticTupleIJiiEEEEEEEEEC2ERKSL_RKSR_ - $_ZN7cutlass13device_kernelIN5flash19enable_sm80_to_sm89INS1_16FlashAttnBwdSm80INS1_25CollectiveMainloopBwdSm80ILi2ELi2EN4cute5tupleIJNS5_1CILi128EEES8_NS7_ILi64EEEEEENS_10bfloat16_tEfNS_4arch4Sm80ELb0ELb1ELb1ELb0ELb0ELb0ELb0ELb0ELi2ELi4ELi4ELi4ELb0EEENS1_24CollectiveEpilogueBwdGQAISA_fSD_Li256ELb0ELb0EEENS1_19SingleTileSchedulerILb0ELb0ELb0ELi128EEEEEEEEEvNT_6ParamsE$_ZN4cute3eso3ESOILb1ELb0EJNS_6LayoutINS_5tupleIJNS3_IJNS_1CILi2EEES5_EEENS3_IJS5_NS4_ILi8EEEEEEEEENS3_IJNS3_IJNS_11ScaledBasisIS7_JLi0EEEENSA_INS4_ILi64EEEJLi0EEEEEEENS3_IJNSA_INS4_ILi1EEEJLi1EEEENSA_INS4_ILi16EEEJLi1EEEEEEEEEEEENS_10ViewEngineINS_23ArithmeticTupleIteratorINS_15ArithmeticTupleIJNS4_ILi0EEESP_EEEEEEEEEC2ERKSL_RKSS_)
$_ZN7cutlass13device_kernelIN5flash19enable_sm80_to_sm89INS1_16FlashAttnBwdSm80INS1_25CollectiveMainloopBwdSm80ILi2ELi2EN4cute5tupleIJNS5_1CILi128EEES8_NS7_ILi64EEEEEENS_10bfloat16_tEfNS_4arch4Sm80ELb0ELb1ELb1ELb0ELb0ELb0ELb0ELb0ELi2ELi4ELi4ELi4ELb0EEENS1_24CollectiveEpilogueBwdGQAISA_fSD_Li256ELb0ELb0EEENS1_19SingleTileSchedulerILb0ELb0ELb0ELi128EEEEEEEEEvNT_6ParamsE$_ZN4cute3eso3ESOILb1ELb0EJNS_6LayoutINS_5tupleIJNS3_IJNS_1CILi2EEES5_EEENS3_IJS5_NS4_ILi8EEEEEEEEENS3_IJNS3_IJNS_11ScaledBasisIS7_JLi0EEEENSA_INS4_ILi64EEEJLi0EEEEEEENS3_IJNSA_INS4_ILi1EEEJLi1EEEENSA_INS4_ILi16EEEJLi1EEEEEEEEEEEENS_10ViewEngineINS_23ArithmeticTupleIteratorINS_15ArithmeticTupleIJNS4_ILi0EEESP_EEEEEEEEEC2ERKSL_RKSS_:
[----:B------:R-:W-:Y:S01]  /*8e40*/  IADD3 R49, R49, -c[0x0][0x20], RZ ;  /* 0x8000080031317a10 */ /* 0x000fe20007ffe0ff */
[----:B------:R-:W-:Y:S01]  /*8e50*/  IMAD.MOV.U32 R8, RZ, RZ, R2 ;  /* 0x000000ffff087224 */ /* 0x000fe200078e0002 */
[----:B------:R-:W-:Y:S01]  /*8e60*/  PRMT R3, RZ, 0x7610, R3 ;  /* 0x00007610ff037816 */ /* 0x000fe20000000003 */
[----:B------:R-:W-:-:S04]  /*8e70*/  IMAD.MOV.U32 R9, RZ, RZ, 0x0 ;  /* 0x00000000ff097424 */ /* 0x000fc800078e00ff */
[----:B------:R1:W-:Y:S01]  /*8e80*/  STL.U8 [R49], R3 ;  /* 0x0000000331007387 */ /* 0x0003e20000100000 */
[----:B------:R-:W-:Y:S05]  /*8e90*/  RET.REL.NODEC R8 `(_ZN7cutlass13device_kernelIN5flash19enable_sm80_to_sm89INS1_16FlashAttnBwdSm80INS1_25CollectiveMainloopBwdSm80ILi2ELi2EN4cute5tupleIJNS5_1CILi128EEES8_NS7_ILi64EEEEEENS_10bfloat16_tEfNS_4arch4Sm80ELb0ELb1ELb1ELb0ELb0ELb0ELb0ELb0ELi2ELi4ELi4ELi4ELb0EEENS1_24CollectiveEpilogueBwdGQAISA_fSD_Li256ELb0ELb0EEENS1_19SingleTileSchedulerILb0ELb0ELb0ELi128EEEEEEEEEvNT_6ParamsE) ;  /* 0xffff716008007950 */ /* 0x000fea0003c3ffff */
        .type           $_ZN7cutlass13device_kernelIN5flash19enable_sm80_to_sm89INS1_16FlashAttnBwdSm80INS1_25CollectiveMainloopBwdSm80ILi2ELi2EN4cute5tupleIJNS5_1CILi128EEES8_NS7_ILi64EEEEEENS_10bfloat16_tEfNS_4arch4Sm80ELb0ELb1ELb1ELb0ELb0ELb0ELb0ELb0ELi2ELi4ELi4ELi4ELb0EEENS1_24CollectiveEpilogueBwdGQAISA_fSD_Li256ELb0ELb0EEENS1_19SingleTileSchedulerILb0ELb0ELb0ELi128EEEEEEEEEvNT_6ParamsE$_ZN4cute3eso3ESOILb1ELb0EJNS_6LayoutINS_5tupleIJNS3_IJNS_1CILi2EEES5_EEENS3_IJS5_NS4_ILi8EEEEEEEEENS3_IJNS3_IJNS_11ScaledBasisIS7_JLi0EEEENSA_INS4_ILi64EEEJLi0EEEEEEENS3_IJNSA_INS4_ILi1EEEJLi1EEEENSA_INS4_ILi16EEEJLi1EEEEEEEEEEEENS_10ViewEngineINS_23ArithmeticTupleIteratorINS_15ArithmeticTupleIJiiEEEEEEEEEC2ERKSL_RKSR_,@function
        .size           $_ZN7cutlass13device_kernelIN5flash19enable_sm80_to_sm89INS1_16FlashAttnBwdSm80INS1_25CollectiveMainloopBwdSm80ILi2ELi2EN4cute5tupleIJNS5_1CILi128EEES8_NS7_ILi64EEEEEENS_10bfloat16_tEfNS_4arch4Sm80ELb0ELb1ELb1ELb0ELb0ELb0ELb0ELb0ELi2ELi4ELi4ELi4ELb0EEENS1_24CollectiveEpilogueBwdGQAISA_fSD_Li256ELb0ELb0EEENS1_19SingleTileSchedulerILb0ELb0ELb0ELi128EEEEEEEEEvNT_6ParamsE$_ZN4cute3eso3ESOILb1ELb0EJNS_6LayoutINS_5tupleIJNS3_IJNS_1CILi2EEES5_EEENS3_IJS5_NS4_ILi8EEEEEEEEENS3_IJNS3_IJNS_11ScaledBasisIS7_JLi0EEEENSA_INS4_ILi64EEEJLi0EEEEEEENS3_IJNSA_INS4_ILi1EEEJLi1EEEENSA_INS4_ILi16EEEJLi1EEEEEEEEEEEENS_10ViewEngineINS_23ArithmeticTupleIteratorINS_15ArithmeticTupleIJiiEEEEEEEEEC2ERKSL_RKSR_,($_ZN7cutlass13device_kernelIN5flash19enable_sm80_to_sm89INS1_16FlashAttnBwdSm80INS1_25CollectiveMainloopBwdSm80ILi2ELi2EN4cute5tupleIJNS5_1CILi128EEES8_NS7_ILi64EEEEEENS_10bfloat16_tEfNS_4arch4Sm80ELb0ELb1ELb1ELb0ELb0ELb0ELb0ELb0ELi2ELi4ELi4ELi4ELb0EEENS1_24CollectiveEpilogueBwdGQAISA_fSD_Li256ELb0ELb0EEENS1_19SingleTileSchedulerILb0ELb0ELb0ELi128EEEEEEEEEvNT_6ParamsE$_ZN4cute3eso3ESOILb1ELb0EJNS_6LayoutINS_5tupleIJNS3_IJNS_1CILi2EEES5_EEENS3_IJS5_NS4_ILi8EEEEEEEEENS3_IJNS3_IJS5_NS4_ILi4EEEEEENS3_IJNS4_ILi1EEES7_EEEEEEEENS_10ViewEngineIPfEEEEC2ERKSF_RKSI_ - $_ZN7cutlass13device_kernelIN5flash19enable_sm80_to_sm89INS1_16FlashAttnBwdSm80INS1_25CollectiveMainloopBwdSm80ILi2ELi2EN4cute5tupleIJNS5_1CILi128EEES8_NS7_ILi64EEEEEENS_10bfloat16_tEfNS_4arch4Sm80ELb0ELb1ELb1ELb0ELb0ELb0ELb0ELb0ELi2ELi4ELi4ELi4ELb0EEENS1_24CollectiveEpilogueBwdGQAISA_fSD_Li256ELb0ELb0EEENS1_19SingleTileSchedulerILb0ELb0ELb0ELi128EEEEEEEEEvNT_6ParamsE$_ZN4cute3eso3ESOILb1ELb0EJNS_6LayoutINS_5tupleIJNS3_IJNS_1CILi2EEES5_EEENS3_IJS5_NS4_ILi8EEEEEEEEENS3_IJNS3_IJNS_11ScaledBasisIS7_JLi0EEEENSA_INS4_ILi64EEEJLi0EEEEEEENS3_IJNSA_INS4_ILi1EEEJLi1EEEENSA_INS4_ILi16EEEJLi1EEEEEEEEEEEENS_10ViewEngineINS_23ArithmeticTupleIteratorINS_15ArithmeticTupleIJiiEEEEEEEEEC2ERKSL_RKSR_)
$_ZN7cutlass13device_kernelIN5flash19enable_sm80_to_sm89INS1_16FlashAttnBwdSm80INS1_25CollectiveMainloopBwdSm80ILi2ELi2EN4cute5tupleIJNS5_1CILi128EEES8_NS7_ILi64EEEEEENS_10bfloat16_tEfNS_4arch4Sm80ELb0ELb1ELb1ELb0ELb0ELb0ELb0ELb0ELi2ELi4ELi4ELi4ELb0EEENS1_24CollectiveEpilogueBwdGQAISA_fSD_Li256ELb0ELb0EEENS1_19SingleTileSchedulerILb0ELb0ELb0ELi128EEEEEEEEEvNT_6ParamsE$_ZN4cute3eso3ESOILb1ELb0EJNS_6LayoutINS_5tupleIJNS3_IJNS_1CILi2EEES5_EEENS3_IJS5_NS4_ILi8EEEEEEEEENS3_IJNS3_IJNS_11ScaledBasisIS7_JLi0EEEENSA_INS4_ILi64EEEJLi0EEEEEEENS3_IJNSA_INS4_ILi1EEEJLi1EEEENSA_INS4_ILi16EEEJLi1EEEEEEEEEEEENS_10ViewEngineINS_23ArithmeticTupleIteratorINS_15ArithmeticTupleIJiiEEEEEEEEEC2ERKSL_RKSR_:
[----:B------:R-:W-:Y:S01]  /*8ea0*/  IADD3 R4, R81, -c[0x0][0x20], RZ ;  /* 0x8000080051047a10 */ /* 0x000fe20007ffe0ff */
[----:B------:R-:W-:Y:S01]  /*8eb0*/  IMAD.MOV.U32 R8, RZ, RZ, R6 ;  /* 0x000000ffff087224 */ /* 0x000fe200078e0006 */
[----:B------:R-:W-:-:S03]  /*8ec0*/  MOV R9, 0x0 ;  /* 0x0000000000097802 */ /* 0x000fc60000000f00 */
[----:B------:R1:W-:Y:S04]  /*8ed0*/  STL [R4], R2 ;  /* 0x0000000204007387 */ /* 0x0003e80000100800 */
[----:B------:R1:W-:Y:S01]  /*8ee0*/  STL [R4+0x4], R3 ;  /* 0x0000040304007387 */ /* 0x0003e20000100800 */
[----:B------:R-:W-:Y:S05]  /*8ef0*/  RET.REL.NODEC R8 `(_ZN7cutlass13device_kernelIN5flash19enable_sm80_to_sm89INS1_16FlashAttnBwdSm80INS1_25CollectiveMainloopBwdSm80ILi2ELi2EN4cute5tupleIJNS5_1CILi128EEES8_NS7_ILi64EEEEEENS_10bfloat16_tEfNS_4arch4Sm80ELb0ELb1ELb1ELb0ELb0ELb0ELb0ELb0ELi2ELi4ELi4ELi4ELb0EEENS1_24CollectiveEpilogueBwdGQAISA_fSD_Li256ELb0ELb0EEENS1_19SingleTileSchedulerILb0ELb0ELb0ELi128EEEEEEEEEvNT_6ParamsE) ;  /* 0xffff710008007950 */ /* 0x000fea0003c3ffff */
        .type           $_ZN7cutlass13device_kernelIN5flash19enable_sm80_to_sm89INS1_16FlashAttnBwdSm80INS1_25CollectiveMainloopBwdSm80ILi2ELi2EN4cute5tupleIJNS5_1CILi128EEES8_NS7_ILi64EEEEEENS_10bfloat16_tEfNS_4arch4Sm80ELb0ELb1ELb1ELb0ELb0ELb0ELb0ELb0ELi2ELi4ELi4ELi4ELb0EEENS1_24CollectiveEpilogueBwdGQAISA_fSD_Li256ELb0ELb0EEENS1_19SingleTileSchedulerILb0ELb0ELb0ELi128EEEEEEEEEvNT_6ParamsE$_ZN4cute3eso3ESOILb1ELb0EJNS_6LayoutINS_5tupleIJNS3_IJNS_1CILi2EEES5_EEENS3_IJS5_NS4_ILi8EEEEEEEEENS3_IJNS3_IJS5_NS4_ILi4EEEEEENS3_IJNS4_ILi1EEES7_EEEEEEEENS_10ViewEngineIPfEEEEC2ERKSF_RKSI_,@function
        .size           $_ZN7cutlass13device_kernelIN5flash19enable_sm80_to_sm89INS1_16FlashAttnBwdSm80INS1_25CollectiveMainloopBwdSm80ILi2ELi2EN4cute5tupleIJNS5_1CILi128EEES8_NS7_ILi64EEEEEENS_10bfloat16_tEfNS_4arch4Sm80ELb0ELb1ELb1ELb0ELb0ELb0ELb0ELb0ELi2ELi4ELi4ELi4ELb0EEENS1_24CollectiveEpilogueBwdGQAISA_fSD_Li256ELb0ELb0EEENS1_19SingleTileSchedulerILb0ELb0ELb0ELi128EEEEEEEEEvNT_6ParamsE$_ZN4cute3eso3ESOILb1ELb0EJNS_6LayoutINS_5tupleIJNS3_IJNS_1CILi2EEES5_EEENS3_IJS5_NS4_ILi8EEEEEEEEENS3_IJNS3_IJS5_NS4_ILi4EEEEEENS3_IJNS4_ILi1EEES7_EEEEEEEENS_10ViewEngineIPfEEEEC2ERKSF_RKSI_,($_ZN7cutlass13device_kernelIN5flash19enable_sm80_to_sm89INS1_16FlashAttnBwdSm80INS1_25CollectiveMainloopBwdSm80ILi2ELi2EN4cute5tupleIJNS5_1CILi128EEES8_NS7_ILi64EEEEEENS_10bfloat16_tEfNS_4arch4Sm80ELb0ELb1ELb1ELb0ELb0ELb0ELb0ELb0ELi2ELi4ELi4ELi4ELb0EEENS1_24CollectiveEpilogueBwdGQAISA_fSD_Li256ELb0ELb0EEENS1_19SingleTileSchedulerILb0ELb0ELb0ELi128EEEEEEEEEvNT_6ParamsE$_ZN4cute3eso3ESOILb1ELb0EJNS_6LayoutINS_5tupleIJNS3_IJNS_1CILi2EEES5_EEENS4_ILi8EEEEEENS3_IJNS3_IJNS4_ILi1EEES5_EEENS4_ILi4EEEEEEEENS_10ViewEngineIPN7cutlass10bfloat16_tEEEEEC2ERKSD_RKSI_ - $_ZN7cutlass13device_kernelIN5flash19enable_sm80_to_sm89INS1_16FlashAttnBwdSm80INS1_25CollectiveMainloopBwdSm80ILi2ELi2EN4cute5tupleIJNS5_1CILi128EEES8_NS7_ILi64EEEEEENS_10bfloat16_tEfNS_4arch4Sm80ELb0ELb1ELb1ELb0ELb0ELb0ELb0ELb0ELi2ELi4ELi4ELi4ELb0EEENS1_24CollectiveEpilogueBwdGQAISA_fSD_Li256ELb0ELb0EEENS1_19SingleTileSchedulerILb0ELb0ELb0ELi128EEEEEEEEEvNT_6ParamsE$_ZN4cute3eso3ESOILb1ELb0EJNS_6LayoutINS_5tupleIJNS3_IJNS_1CILi2EEES5_EEENS3_IJS5_NS4_ILi8EEEEEEEEENS3_IJNS3_IJS5_NS4_ILi4EEEEEENS3_IJNS4_ILi1EEES7_EEEEEEEENS_10ViewEngineIPfEEEEC2ERKSF_RKSI_)
$_ZN7cutlass13device_kernelIN5flash19enable_sm80_to_sm89INS1_16FlashAttnBwdSm80INS1_25CollectiveMainloopBwdSm80ILi2ELi2EN4cute5tupleIJNS5_1CILi128EEES8_NS7_ILi64EEEEEENS_10bfloat16_tEfNS_4arch4Sm80ELb0ELb1ELb1ELb0ELb0ELb0ELb0ELb0ELi2ELi4ELi4ELi4ELb0EEENS1_24CollectiveEpilogueBwdGQAISA_fSD_Li256ELb0ELb0EEENS1_19SingleTileSchedulerILb0ELb0ELb0ELi128EEEEEEEEEvNT_6ParamsE$_ZN4cute3eso3ESOILb1ELb0EJNS_6LayoutINS_5tupleIJNS3_IJNS_1CILi2EEES5_EEENS3_IJS5_NS4_ILi8EEEEEEEEENS3_IJNS3_IJS5_NS4_ILi4EEEEEENS3_IJNS4_ILi1EEES7_EEEEEEEENS_10ViewEngineIPfEEEEC2ERKSF_RKSI_:
[----:B------:R-:W-:Y:S01]  /*8f00*/  IADD3 R4, R81, -c[0x0][0x20], RZ ;  /* 0x8000080051047a10 */ /* 0x000fe20007ffe0ff */
[----:B------:R-:W-:Y:S01]  /*8f10*/  IMAD.MOV.U32 R8, RZ, RZ, R20 ;  /* 0x000000ffff087224 */ /* 0x000fe200078e0014 */
[----:B------:R-:W-:Y:S01]  /*8f20*/  MOV R10, R6 ;  /* 0x00000006000a7202 */ /* 0x000fe20000000f00 */
[----:B------:R-:W-:Y:S01]  /*8f30*/  IMAD.MOV.U32 R9, RZ, RZ, R52 ;  /* 0x000000ffff097224 */ /* 0x000fe200078e0034 */
[----:B------:R-:W-:-:S04]  /*8f40*/  MOV R11, 0x0 ;  /* 0x00000000000b7802 */ /* 0x000fc80000000f00 */
[----:B------:R1:W-:Y:S01]  /*8f50*/  STL.64 [R4], R8 ;  /* 0x0000000804007387 */ /* 0x0003e20000100a00 */
[----:B------:R-:W-:Y:S05]  /*8f60*/  RET.REL.NODEC R10 `(_ZN7cutlass13device_kernelIN5flash19enable_sm80_to_sm89INS1_16FlashAttnBwdSm80INS1_25CollectiveMainloopBwdSm80ILi2ELi2EN4cute5tupleIJNS5_1CILi128EEES8_NS7_ILi64EEEEEENS_10bfloat16_tEfNS_4arch4Sm80ELb0ELb1ELb1ELb0ELb0ELb0ELb0ELb0ELi2ELi4ELi4ELi4ELb0EEENS1_24CollectiveEpilogueBwdGQAISA_fSD_Li256ELb0ELb0EEENS1_19SingleTileSchedulerILb0ELb0ELb0ELi128EEEEEEEEEvNT_6ParamsE) ;  /* 0xffff70900a007950 */ /* 0x000fea0003c3ffff */
        .type           $_ZN7cutlass13device_kernelIN5flash19enable_sm80_to_sm89INS1_16FlashAttnBwdSm80INS1_25CollectiveMainloopBwdSm80ILi2ELi2EN4cute5tupleIJNS5_1CILi128EEES8_NS7_ILi64EEEEEENS_10bfloat16_tEfNS_4arch4Sm80ELb0ELb1ELb1ELb0ELb0ELb0ELb0ELb0ELi2ELi4ELi4ELi4ELb0EEENS1_24CollectiveEpilogueBwdGQAISA_fSD_Li256ELb0ELb0EEENS1_19SingleTileSchedulerILb0ELb0ELb0ELi128EEEEEEEEEvNT_6ParamsE$_ZN4cute3eso3ESOILb1ELb0EJNS_6LayoutINS_5tupleIJNS3_IJNS_1CILi2EEES5_EEENS4_ILi8EEEEEENS3_IJNS3_IJNS4_ILi1EEES5_EEENS4_ILi4EEEEEEEENS_10ViewEngineIPN7cutlass10bfloat16_tEEEEEC2ERKSD_RKSI_,@function
        .size           $_ZN7cutlass13device_kernelIN5flash19enable_sm80_to_sm89INS1_16FlashAttnBwdSm80INS1_25CollectiveMainloopBwdSm80ILi2ELi2EN4cute5tupleIJNS5_1CILi128EEES8_NS7_ILi64EEEEEENS_10bfloat16_tEfNS_4arch4Sm80ELb0ELb1ELb1ELb0ELb0ELb0ELb0ELb0ELi2ELi4ELi4ELi4ELb0EEENS1_24CollectiveEpilogueBwdGQAISA_fSD_Li256ELb0ELb0EEENS1_19SingleTileSchedulerILb0ELb0ELb0ELi128EEEEEEEEEvNT_6ParamsE$_ZN4cute3eso3ESOILb1ELb0EJNS_6LayoutINS_5tupleIJNS3_IJNS_1CILi2EEES5_EEENS4_ILi8EEEEEENS3_IJNS3_IJNS4_ILi1EEES5_EEENS4_ILi4EEEEEEEENS_10ViewEngineIPN7cutlass10bfloat16_tEEEEEC2ERKSD_RKSI_,($_ZN7cutlass13device_kernelIN5flash19enable_sm80_to_sm89INS1_16FlashAttnBwdSm80INS1_25CollectiveMainloopBwdSm80ILi2ELi2EN4cute5tupleIJNS5_1CILi128EEES8_NS7_ILi64EEEEEENS_10bfloat16_tEfNS_4arch4Sm80ELb0ELb1ELb1ELb0ELb0ELb0ELb0ELb0ELi2ELi4ELi4ELi4ELb0EEENS1_24CollectiveEpilogueBwdGQAISA_fSD_Li256ELb0ELb0EEENS1_19SingleTileSchedulerILb0ELb0ELb0ELi128EEEEEEEEEvNT_6ParamsE$_ZN4cute3eso3ESOILb1ELb0EJNS_6LayoutINS_5tupleIJNS3_IJNS_1CILi2EEES5_EEENS4_ILi8EEEEEENS3_IJNS3_IJNS4_ILi1EEES5_EEENS4_ILi4EEEEEEEEiEEC2ERKSD_RKi - $_ZN7cutlass13device_kernelIN5flash19enable_sm80_to_sm89INS1_16FlashAttnBwdSm80INS1_25CollectiveMainloopBwdSm80ILi2ELi2EN4cute5tupleIJNS5_1CILi128EEES8_NS7_ILi64EEEEEENS_10bfloat16_tEfNS_4arch4Sm80ELb0ELb1ELb1ELb0ELb0ELb0ELb0ELb0ELi2ELi4ELi4ELi4ELb0EEENS1_24CollectiveEpilogueBwdGQAISA_fSD_Li256ELb0ELb0EEENS1_19SingleTileSchedulerILb0ELb0ELb0ELi128EEEEEEEEEvNT_6ParamsE$_ZN4cute3eso3ESOILb1ELb0EJNS_6LayoutINS_5tupleIJNS3_IJNS_1CILi2EEES5_EEENS4_ILi8EEEEEENS3_IJNS3_IJNS4_ILi1EEES5_EEENS4_ILi4EEEEEEEENS_10ViewEngineIPN7cutlass10bfloat16_tEEEEEC2ERKSD_RKSI_)
$_ZN7cutlass13device_kernelIN5flash19enable_sm80_to_sm89INS1_16FlashAttnBwdSm80INS1_25CollectiveMainloopBwdSm80ILi2ELi2EN4cute5tupleIJNS5_1CILi128EEES8_NS7_ILi64EEEEEENS_10bfloat16_tEfNS_4arch4Sm80ELb0ELb1ELb1ELb0ELb0ELb0ELb0ELb0ELi2ELi4ELi4ELi4ELb0EEENS1_24CollectiveEpilogueBwdGQAISA_fSD_Li256ELb0ELb0EEENS1_19SingleTileSchedulerILb0ELb0ELb0ELi128EEEEEEEEEvNT_6ParamsE$_ZN4cute3eso3ESOILb1ELb0EJNS_6LayoutINS_5tupleIJNS3_IJNS_1CILi2EEES5_EEENS4_ILi8EEEEEENS3_IJNS3_IJNS4_ILi1EEES5_EEENS4_ILi4EEEEEEEENS_10ViewEngineIPN7cutlass10bfloat16_tEEEEEC2ERKSD_RKSI_:
[----:B------:R-:W-:Y:S01]  /*8f70*/  IADD3 R2, R25, -c[0x0][0x20], RZ ;  /* 0x8000080019027a10 */ /* 0x000fe20007ffe0ff */
[----:B------:R-:W-:Y:S01]  /*8f80*/  IMAD.MOV.U32 R7, RZ, RZ, R3 ;  /* 0x000000ffff077224 */ /* 0x000fe200078e0003 */
[----:B------:R-:W-:-:S04]  /*8f90*/  MOV R5, 0x0 ;  /* 0x0000000000057802 */ /* 0x000fc80000000f00 */
[----:B------:R1:W-:Y:S01]  /*8fa0*/  STL.64 [R2], R6 ;  /* 0x0000000602007387 */ /* 0x0003e20000100a00 */
[----:B------:R-:W-:Y:S05]  /*8fb0*/  RET.REL.NODEC R4 `(_ZN7cutlass13device_kernelIN5flash19enable_sm80_to_sm89INS1_16FlashAttnBwdSm80INS1_25CollectiveMainloopBwdSm80ILi2ELi2EN4cute5tupleIJNS5_1CILi128EEES8_NS7_ILi64EEEEEENS_10bfloat16_tEfNS_4arch4Sm80ELb0ELb1ELb1ELb0ELb0ELb0ELb0ELb0ELi2ELi4ELi4ELi4ELb0EEENS1_24CollectiveEpilogueBwdGQAISA_fSD_Li256ELb0ELb0EEENS1_19SingleTileSchedulerILb0ELb0ELb0ELi128EEEEEEEEEvNT_6ParamsE) ;  /* 0xffff704004007950 */ /* 0x000fea0003c3ffff */
        .type           $_ZN7cutlass13device_kernelIN5flash19enable_sm80_to_sm89INS1_16FlashAttnBwdSm80INS1_25CollectiveMainloopBwdSm80ILi2ELi2EN4cute5tupleIJNS5_1CILi128EEES8_NS7_ILi64EEEEEENS_10bfloat16_tEfNS_4arch4Sm80ELb0ELb1ELb1ELb0ELb0ELb0ELb0ELb0ELi2ELi4ELi4ELi4ELb0EEENS1_24CollectiveEpilogueBwdGQAISA_fSD_Li256ELb0ELb0EEENS1_19SingleTileSchedulerILb0ELb0ELb0ELi128EEEEEEEEEvNT_6ParamsE$_ZN4cute3eso3ESOILb1ELb0EJNS_6LayoutINS_5tupleIJNS3_IJNS_1CILi2EEES5_EEENS4_ILi8EEEEEENS3_IJNS3_IJNS4_ILi1EEES5_EEENS4_ILi4EEEEEEEEiEEC2ERKSD_RKi,@function
        .size           $_ZN7cutlass13device_kernelIN5flash19enable_sm80_to_sm89INS1_16FlashAttnBwdSm80INS1_25CollectiveMainloopBwdSm80ILi2ELi2EN4cute5tupleIJNS5_1CILi128EEES8_NS7_ILi64EEEEEENS_10bfloat16_tEfNS_4arch4Sm80ELb0ELb1ELb1ELb0ELb0ELb0ELb0ELb0ELi2ELi4ELi4ELi4ELb0EEENS1_24CollectiveEpilogueBwdGQAISA_fSD_Li256ELb0ELb0EEENS1_19SingleTileSchedulerILb0ELb0ELb0ELi128EEEEEEEEEvNT_6ParamsE$_ZN4cute3eso3ESOILb1ELb0EJNS_6LayoutINS_5tupleIJNS3_IJNS_1CILi2EEES5_EEENS4_ILi8EEEEEENS3_IJNS3_IJNS4_ILi1EEES5_EEENS4_ILi4EEEEEEEEiEEC2ERKSD_RKi,($_ZN7cutlass13device_kernelIN5flash19enable_sm80_to_sm89INS1_16FlashAttnBwdSm80INS1_25CollectiveMainloopBwdSm80ILi2ELi2EN4cute5tupleIJNS5_1CILi128EEES8_NS7_ILi64EEEEEENS_10bfloat16_tEfNS_4arch4Sm80ELb0ELb1ELb1ELb0ELb0ELb0ELb0ELb0ELi2ELi4ELi4ELi4ELb0EEENS1_24CollectiveEpilogueBwdGQAISA_fSD_Li256ELb0ELb0EEENS1_19SingleTileSchedulerILb0ELb0ELb0ELi128EEEEEEEEEvNT_6ParamsE$_ZN4cute3eso3ESOILb1ELb0EJNS_6LayoutINS_5tupleIJNS3_IJNS_1CILi2EEES5_EEES5_NS4_ILi8EEEEEENS3_IJNS3_IJNS_11ScaledBasisINS4_ILi1EEEJLi1EEEENS9_IS7_JLi0EEEEEEENS9_INS4_ILi64EEEJLi0EEEENS9_INS4_ILi16EEEJLi1EEEEEEEEENS_10ViewEngineINS_23ArithmeticTupleIteratorINS_15ArithmeticTupleIJiiEEEEEEEEEC2ERKSJ_RKSP_ - $_ZN7cutlass13device_kernelIN5flash19enable_sm80_to_sm89INS1_16FlashAttnBwdSm80INS1_25CollectiveMainloopBwdSm80ILi2ELi2EN4cute5tupleIJNS5_1CILi128EEES8_NS7_ILi64EEEEEENS_10bfloat16_tEfNS_4arch4Sm80ELb0ELb1ELb1ELb0ELb0ELb0ELb0ELb0ELi2ELi4ELi4ELi4ELb0EEENS1_24CollectiveEpilogueBwdGQAISA_fSD_Li256ELb0ELb0EEENS1_19SingleTileSchedulerILb0ELb0ELb0ELi128EEEEEEEEEvNT_6ParamsE$_ZN4cute3eso3ESOILb1ELb0EJNS_6LayoutINS_5tupleIJNS3_IJNS_1CILi2EEES5_EEENS4_ILi8EEEEEENS3_IJNS3_IJNS4_ILi1EEES5_EEENS4_ILi4EEEEEEEEiEEC2ERKSD_RKi)
$_ZN7cutlass13device_kernelIN5flash19enable_sm80_to_sm89INS1_16FlashAttnBwdSm80INS1_25CollectiveMainloopBwdSm80ILi2ELi2EN4cute5tupleIJNS5_1CILi128EEES8_NS7_ILi64EEEEEENS_10bfloat16_tEfNS_4arch4Sm80ELb0ELb1ELb1ELb0ELb0ELb0ELb0ELb0ELi2ELi4ELi4ELi4ELb0EEENS1_24CollectiveEpilogueBwdGQAISA_fSD_Li256ELb0ELb0EEENS1_19SingleTileSchedulerILb0ELb0ELb0ELi128EEEEEEEEEvNT_6ParamsE$_ZN4cute3eso3ESOILb1ELb0EJNS_6LayoutINS_5tupleIJNS3_IJNS_1CILi2EEES5_EEENS4_ILi8EEEEEENS3_IJNS3_IJNS4_ILi1EEES5_EEENS4_ILi4EEEEEEEEiEEC2ERKSD_RKi:
[----:B------:R-:W-:Y:S02]  /*8fc0*/  IADD3 R2, R25, -c[0x0][0x20], RZ ;  /* 0x8000080019027a10 */ /* 0x000fe40007ffe0ff */
[----:B------:R-:W-:-:S03]  /*8fd0*/  MOV R5, 0x0 ;  /* 0x0000000000057802 */ /* 0x000fc60000000f00 */
[----:B------:R1:W-:Y:S01]  /*8fe0*/  STL [R2], R3 ;  /* 0x0000000302007387 */ /* 0x0003e20000100800 */
[----:B------:R-:W-:Y:S05]  /*8ff0*/  RET.REL.NODEC R4 `(_ZN7cutlass13device_kernelIN5flash19enable_sm80_to_sm89INS1_16FlashAttnBwdSm80INS1_25CollectiveMainloopBwdSm80ILi2ELi2EN4cute5tupleIJNS5_1CILi128EEES8_NS7_ILi64EEEEEENS_10bfloat16_tEfNS_4arch4Sm80ELb0ELb1ELb1ELb0ELb0ELb0ELb0ELb0ELi2ELi4ELi4ELi4ELb0EEENS1_24CollectiveEpilogueBwdGQAISA_fSD_Li256ELb0ELb0EEENS1_19SingleTileSchedulerILb0ELb0ELb0ELi128EEEEEEEEEvNT_6ParamsE) ;  /* 0xffff700004007950 */ /* 0x000fea0003c3ffff */
        .type           $_ZN7cutlass13device_kernelIN5flash19enable_sm80_to_sm89INS1_16FlashAttnBwdSm80INS1_25CollectiveMainloopBwdSm80ILi2ELi2EN4cute5tupleIJNS5_1CILi128EEES8_NS7_ILi64EEEEEENS_10bfloat16_tEfNS_4arch4Sm80ELb0ELb1ELb1ELb0ELb0ELb0ELb0ELb0ELi2ELi4ELi4ELi4ELb0EEENS1_24CollectiveEpilogueBwdGQAISA_fSD_Li256ELb0ELb0EEENS1_19SingleTileSchedulerILb0ELb0ELb0ELi128EEEEEEEEEvNT_6ParamsE$_ZN4cute3eso3ESOILb1ELb0EJNS_6LayoutINS_5tupleIJNS3_IJNS_1CILi2EEES5_EEES5_NS4_ILi8EEEEEENS3_IJNS3_IJNS_11ScaledBasisINS4_ILi1EEEJLi1EEEENS9_IS7_JLi0EEEEEEENS9_INS4_ILi64EEEJLi0EEEENS9_INS4_ILi16EEEJLi1EEEEEEEEENS_10ViewEngineINS_23ArithmeticTupleIteratorINS_15ArithmeticTupleIJiiEEEEEEEEEC2ERKSJ_RKSP_,@function
        .size           $_ZN7cutlass13device_kernelIN5flash19enable_sm80_to_sm89INS1_16FlashAttnBwdSm80INS1_25CollectiveMainloopBwdSm80ILi2ELi2EN4cute5tupleIJNS5_1CILi128EEES8_NS7_ILi64EEEEEENS_10bfloat16_tEfNS_4arch4Sm80ELb0ELb1ELb1ELb0ELb0ELb0ELb0ELb0ELi2ELi4ELi4ELi4ELb0EEENS1_24CollectiveEpilogueBwdGQAISA_fSD_Li256ELb0ELb0EEENS1_19SingleTileSchedulerILb0ELb0ELb0ELi128EEEEEEEEEvNT_6ParamsE$_ZN4cute3eso3ESOILb1ELb0EJNS_6LayoutINS_5tupleIJNS3_IJNS_1CILi2EEES5_EEES5_NS4_ILi8EEEEEENS3_IJNS3_IJNS_11ScaledBasisINS4_ILi1EEEJLi1EEEENS9_IS7_JLi0EEEEEEENS9_INS4_ILi64EEEJLi0EEEENS9_INS4_ILi16EEEJLi1EEEEEEEEENS_10ViewEngineINS_23ArithmeticTupleIteratorINS_15ArithmeticTupleIJiiEEEEEEEEEC2ERKSJ_RKSP_,($_ZN7cutlass13device_kernelIN5flash19enable_sm80_to_sm89INS1_16FlashAttnBwdSm80INS1_25CollectiveMainloopBwdSm80ILi2ELi2EN4cute5tupleIJNS5_1CILi128EEES8_NS7_ILi64EEEEEENS_10bfloat16_tEfNS_4arch4Sm80ELb0ELb1ELb1ELb0ELb0ELb0ELb0ELb0ELi2ELi4ELi4ELi4ELb0EEENS1_24CollectiveEpilogueBwdGQAISA_fSD_Li256ELb0ELb0EEENS1_19SingleTileSchedulerILb0ELb0ELb0ELi128EEEEEEEEEvNT_6ParamsE$_ZN4cute3eso3ESOILb1ELb0EJNS_6LayoutINS_5tupleIJNS3_IJNS_1CILi2EEES5_EEES5_NS4_ILi8EEEEEENS3_IJNS3_IJNS_11ScaledBasisINS4_ILi1EEEJLi1EEEENS9_IS7_JLi0EEEEEEENS9_INS4_ILi64EEEJLi0EEEENS9_INS4_ILi16EEEJLi1EEEEEEEEENS_15ArithmeticTupleIJiiEEEEEC2ERKSJ_RKSL_ - $_ZN7cutlass13device_kernelIN5flash19enable_sm80_to_sm89INS1_16FlashAttnBwdSm80INS1_25CollectiveMainloopBwdSm80ILi2ELi2EN4cute5tupleIJNS5_1CILi128EEES8_NS7_ILi64EEEEEENS_10bfloat16_tEfNS_4arch4Sm80ELb0ELb1ELb1ELb0ELb0ELb0ELb0ELb0ELi2ELi4ELi4ELi4ELb0EEENS1_24CollectiveEpilogueBwdGQAISA_fSD_Li256ELb0ELb0EEENS1_19SingleTileSchedulerILb0ELb0ELb0ELi128EEEEEEEEEvNT_6ParamsE$_ZN4cute3eso3ESOILb1ELb0EJNS_6LayoutINS_5tupleIJNS3_IJNS_1CILi2EEES5_EEES5_NS4_ILi8EEEEEENS3_IJNS3_IJNS_11ScaledBasisINS4_ILi1EEEJLi1EEEENS9_IS7_JLi0EEEEEEENS9_INS4_ILi64EEEJLi0EEEENS9_INS4_ILi16EEEJLi1EEEEEEEEENS_10ViewEngineINS_23ArithmeticTupleIteratorINS_15ArithmeticTupleIJiiEEEEEEEEEC2ERKSJ_RKSP_)
$_ZN7cutlass13device_kernelIN5flash19enable_sm80_to_sm89INS1_16FlashAttnBwdSm80INS1_25CollectiveMainloopBwdSm80ILi2ELi2EN4cute5tupleIJNS5_1CILi128EEES8_NS7_ILi64EEEEEENS_10bfloat16_tEfNS_4arch4Sm80ELb0ELb1ELb1ELb0ELb0ELb0ELb0ELb0ELi2ELi4ELi4ELi4ELb0EEENS1_24CollectiveEpilogueBwdGQAISA_fSD_Li256ELb0ELb0EEENS1_19SingleTileSchedulerILb0ELb0ELb0ELi128EEEEEEEEEvNT_6ParamsE$_ZN4cute3eso3ESOILb1ELb0EJNS_6LayoutINS_5tupleIJNS3_IJNS_1CILi2EEES5_EEES5_NS4_ILi8EEEEEENS3_IJNS3_IJNS_11ScaledBasisINS4_ILi1EEEJLi1EEEENS9_IS7_JLi0EEEEEEENS9_INS4_ILi64EEEJLi0EEEENS9_INS4_ILi16EEEJLi1EEEEEEEEENS_10ViewEngineINS_23ArithmeticTupleIteratorINS_15ArithmeticTupleIJiiEEEEEEEEEC2ERKSJ_RKSP_:
[----:B------:R-:W-:Y:S01]  /*9000*/  IADD3 R4, R81, -c[0x0][0x20], RZ ;  /* 0x8000080051047a10 */ /* 0x000fe20007ffe0ff */
[----:B------:R-:W-:Y:S01]  /*9010*/  IMAD.MOV.U32 R8, RZ, RZ, R6 ;  /* 0x000000ffff087224 */ /* 0x000fe200078e0006 */
[----:B------:R-:W-:-:S03]  /*9020*/  MOV R9, 0x0 ;  /* 0x0000000000097802 */ /* 0x000fc60000000f00 */
[----:B------:R1:W-:Y:S04]  /*9030*/  STL [R4], R2 ;  /* 0x0000000204007387 */ /* 0x0003e80000100800 */
[----:B------:R1:W-:Y:S01]  /*9040*/  STL [R4+0x4], R3 ;  /* 0x0000040304007387 */ /* 0x0003e20000100800 */
[----:B------:R-:W-:Y:S05]  /*9050*/  RET.REL.NODEC R8 `(_ZN7cutlass13device_kernelIN5flash19enable_sm80_to_sm89INS1_16FlashAttnBwdSm80INS1_25CollectiveMainloopBwdSm80ILi2ELi2EN4cute5tupleIJNS5_1CILi128EEES8_NS7_ILi64EEEEEENS_10bfloat16_tEfNS_4arch4Sm80ELb0ELb1ELb1ELb0ELb0ELb0ELb0ELb0ELi2ELi4ELi4ELi4ELb0EEENS1_24CollectiveEpilogueBwdGQAISA_fSD_Li256ELb0ELb0EEENS1_19SingleTileSchedulerILb0ELb0ELb0ELi128EEEEEEEEEvNT_6ParamsE) ;  /* 0xffff6fa008007950 */ /* 0x000fea0003c3ffff */
        .type           $_ZN7cutlass13device_kernelIN5flash19enable_sm80_to_sm89INS1_16FlashAttnBwdSm80INS1_25CollectiveMainloopBwdSm80ILi2ELi2EN4cute5tupleIJNS5_1CILi128EEES8_NS7_ILi64EEEEEENS_10bfloat16_tEfNS_4arch4Sm80ELb0ELb1ELb1ELb0ELb0ELb0ELb0ELb0ELi2ELi4ELi4ELi4ELb0EEENS1_24CollectiveEpilogueBwdGQAISA_fSD_Li256ELb0ELb0EEENS1_19SingleTileSchedulerILb0ELb0ELb0ELi128EEEEEEEEEvNT_6ParamsE$_ZN4cute3eso3ESOILb1ELb0EJNS_6LayoutINS_5tupleIJNS3_IJNS_1CILi2EEES5_EEES5_NS4_ILi8EEEEEENS3_IJNS3_IJNS_11ScaledBasisINS4_ILi1EEEJLi1EEEENS9_IS7_JLi0EEEEEEENS9_INS4_ILi64EEEJLi0EEEENS9_INS4_ILi16EEEJLi1EEEEEEEEENS_15ArithmeticTupleIJiiEEEEEC2ERKSJ_RKSL_,@function
        .size           $_ZN7cutlass13device_kernelIN5flash19enable_sm80_to_sm89INS1_16FlashAttnBwdSm80INS1_25CollectiveMainloopBwdSm80ILi2ELi2EN4cute5tupleIJNS5_1CILi128EEES8_NS7_ILi64EEEEEENS_10bfloat16_tEfNS_4arch4Sm80ELb0ELb1ELb1ELb0ELb0ELb0ELb0ELb0ELi2ELi4ELi4ELi4ELb0EEENS1_24CollectiveEpilogueBwdGQAISA_fSD_Li256ELb0ELb0EEENS1_19SingleTileSchedulerILb0ELb0ELb0ELi128EEEEEEEEEvNT_6ParamsE$_ZN4cute3eso3ESOILb1ELb0EJNS_6LayoutINS_5tupleIJNS3_IJNS_1CILi2EEES5_EEES5_NS4_ILi8EEEEEENS3_IJNS3_IJNS_11ScaledBasisINS4_ILi1EEEJLi1EEEENS9_IS7_JLi0EEEEEEENS9_INS4_ILi64EEEJLi0EEEENS9_INS4_ILi16EEEJLi1EEEEEEEEENS_15ArithmeticTupleIJiiEEEEEC2ERKSJ_RKSL_,($_ZN7cutlass13device_kernelIN5flash19enable_sm80_to_sm89INS1_16FlashAttnBwdSm80INS1_25CollectiveMainloopBwdSm80ILi2ELi2EN4cute5tupleIJNS5_1CILi128EEES8_NS7_ILi64EEEEEENS_10bfloat16_tEfNS_4arch4Sm80ELb0ELb1ELb1ELb0ELb0ELb0ELb0ELb0ELi2ELi4ELi4ELi4ELb0EEENS1_24CollectiveEpilogueBwdGQAISA_fSD_Li256ELb0ELb0EEENS1_19SingleTileSchedulerILb0ELb0ELb0ELi128EEEEEEEEEvNT_6ParamsE$_ZN4cute3eso3ESOILb1ELb0EJNS_6LayoutINS_5tupleIJNS3_IJNS_1CILi2EEES5_EEES6_EEENS3_IJNS3_IJNS4_ILi1EEES5_EEENS3_IJNS4_ILi32EEENS4_ILi64EEEEEEEEEEENS_10ViewEngineIPN7cutlass10bfloat16_tEEEEEC2ERKSE_RKSJ_ - $_ZN7cutlass13device_kernelIN5flash19enable_sm80_to_sm89INS1_16FlashAttnBwdSm80INS1_25CollectiveMainloopBwdSm80ILi2ELi2EN4cute5tupleIJNS5_1CILi128EEES8_NS7_ILi64EEEEEENS_10bfloat16_tEfNS_4arch4Sm80ELb0ELb1ELb1ELb0ELb0ELb0ELb0ELb0ELi2ELi4ELi4ELi4ELb0EEENS1_24CollectiveEpilogueBwdGQAISA_fSD_Li256ELb0ELb0EEENS1_19SingleTileSchedulerILb0ELb0ELb0ELi128EEEEEEEEEvNT_6ParamsE$_ZN4cute3eso3ESOILb1ELb0EJNS_6LayoutINS_5tupleIJNS3_IJNS_1CILi2EEES5_EEES5_NS4_ILi8EEEEEENS3_IJNS3_IJNS_11ScaledBasisINS4_ILi1EEEJLi1EEEENS9_IS7_JLi0EEEEEEENS9_INS4_ILi64EEEJLi0EEEENS9_INS4_ILi16EEEJLi1EEEEEEEEENS_15ArithmeticTupleIJiiEEEEEC2ERKSJ_RKSL_)
$_ZN7cutlass13device_kernelIN5flash19enable_sm80_to_sm89INS1_16FlashAttnBwdSm80INS1_25CollectiveMainloopBwdSm80ILi2ELi2EN4cute5tupleIJNS5_1CILi128EEES8_NS7_ILi64EEEEEENS_10bfloat16_tEfNS_4arch4Sm80ELb0ELb1ELb1ELb0ELb0ELb0ELb0ELb0ELi2ELi4ELi4ELi4ELb0EEENS1_24CollectiveEpilogueBwdGQAISA_fSD_Li256ELb0ELb0EEENS1_19SingleTileSchedulerILb0ELb0ELb0ELi128EEEEEEEEEvNT_6ParamsE$_ZN4cute3eso3ESOILb1ELb0EJNS_6LayoutINS_5tupleIJNS3_IJNS_1CILi2EEES5_EEES5_NS4_ILi8EEEEEENS3_IJNS3_IJNS_11ScaledBasisINS4_ILi1EEEJLi1EEEENS9_IS7_JLi0EEEEEEENS9_INS4_ILi64EEEJLi0EEEENS9_INS4_ILi16EEEJLi1EEEEEEEEENS_15ArithmeticTupleIJiiEEEEEC2ERKSJ_RKSL_:
[----:B------:R-:W-:Y:S02]  /*9060*/  IADD3 R2, R81, -c[0x0][0x20], RZ ;  /* 0x8000080051027a10 */ /* 0x000fe40007ffe0ff */
[----:B------:R-:W-:-:S03]  /*9070*/  MOV R5, 0x0 ;  /* 0x0000000000057802 */ /* 0x000fc60000000f00 */
[----:B------:R1:W-:Y:S04]  /*9080*/  STL [R2], R20 ;  /* 0x0000001402007387 */ /* 0x0003e80000100800 */
[----:B------:R1:W-:Y:S01]  /*9090*/  STL [R2+0x4], R21 ;  /* 0x0000041502007387 */ /* 0x0003e20000100800 */
[----:B------:R-:W-:Y:S05]  /*90a0*/  RET.REL.NODEC R4 `(_ZN7cutlass13device_kernelIN5flash19enable_sm80_to_sm89INS1_16FlashAttnBwdSm80INS1_25CollectiveMainloopBwdSm80ILi2ELi2EN4cute5tupleIJNS5_1CILi128EEES8_NS7_ILi64EEEEEENS_10bfloat16_tEfNS_4arch4Sm80ELb0ELb1ELb1ELb0ELb0ELb0ELb0ELb0ELi2ELi4ELi4ELi4ELb0EEENS1_24CollectiveEpilogueBwdGQAISA_fSD_Li256ELb0ELb0EEENS1_19SingleTileSchedulerILb0ELb0ELb0ELi128EEEEEEEEEvNT_6ParamsE) ;  /* 0xffff6f5004007950 */ /* 0x000fea0003c3ffff */
        .type           $_ZN7cutlass13device_kernelIN5flash19enable_sm80_to_sm89INS1_16FlashAttnBwdSm80INS1_25CollectiveMainloopBwdSm80ILi2ELi2EN4cute5tupleIJNS5_1CILi128EEES8_NS7_ILi64EEEEEENS_10bfloat16_tEfNS_4arch4Sm80ELb0ELb1ELb1ELb0ELb0ELb0ELb0ELb0ELi2ELi4ELi4ELi4ELb0EEENS1_24CollectiveEpilogueBwdGQAISA_fSD_Li256ELb0ELb0EEENS1_19SingleTileSchedulerILb0ELb0ELb0ELi128EEEEEEEEEvNT_6ParamsE$_ZN4cute3eso3ESOILb1ELb0EJNS_6LayoutINS_5tupleIJNS3_IJNS_1CILi2EEES5_EEES6_EEENS3_IJNS3_IJNS4_ILi1EEES5_EEENS3_IJNS4_ILi32EEENS4_ILi64EEEEEEEEEEENS_10ViewEngineIPN7cutlass10bfloat16_tEEEEEC2ERKSE_RKSJ_,@function
        .size           $_ZN7cutlass13device_kernelIN5flash19enable_sm80_to_sm89INS1_16FlashAttnBwdSm80INS1_25CollectiveMainloopBwdSm80ILi2ELi2EN4cute5tupleIJNS5_1CILi128EEES8_NS7_ILi64EEEEEENS_10bfloat16_tEfNS_4arch4Sm80ELb0ELb1ELb1ELb0ELb0ELb0ELb0ELb0ELi2ELi4ELi4ELi4ELb0EEENS1_24CollectiveEpilogueBwdGQAISA_fSD_Li256ELb0ELb0EEENS1_19SingleTileSchedulerILb0ELb0ELb0ELi128EEEEEEEEEvNT_6ParamsE$_ZN4cute3eso3ESOILb1ELb0EJNS_6LayoutINS_5tupleIJNS3_IJNS_1CILi2EEES5_EEES6_EEENS3_IJNS3_IJNS4_ILi1EEES5_EEENS3_IJNS4_ILi32EEENS4_ILi64EEEEEEEEEEENS_10ViewEngineIPN7cutlass10bfloat16_tEEEEEC2ERKSE_RKSJ_,($_ZN7cutlass13device_kernelIN5flash19enable_sm80_to_sm89INS1_16FlashAttnBwdSm80INS1_25CollectiveMainloopBwdSm80ILi2ELi2EN4cute5tupleIJNS5_1CILi128EEES8_NS7_ILi64EEEEEENS_10bfloat16_tEfNS_4arch4Sm80ELb0ELb1ELb1ELb0ELb0ELb0ELb0ELb0ELi2ELi4ELi4ELi4ELb0EEENS1_24CollectiveEpilogueBwdGQAISA_fSD_Li256ELb0ELb0EEENS1_19SingleTileSchedulerILb0ELb0ELb0ELi128EEEEEEEEEvNT_6ParamsE$_ZN4cute3eso3ESOILb1ELb0EJNS_6LayoutINS_5tupleIJNS3_IJNS_1CILi2EEES5_EEES6_EEENS3_IJNS3_IJNS4_ILi1EEES5_EEENS3_IJNS4_ILi32EEENS4_ILi64EEEEEEEEEEEiEEC2ERKSE_RKi - $_ZN7cutlass13device_kernelIN5flash19enable_sm80_to_sm89INS1_16FlashAttnBwdSm80INS1_25CollectiveMainloopBwdSm80ILi2ELi2EN4cute5tupleIJNS5_1CILi128EEES8_NS7_ILi64EEEEEENS_10bfloat16_tEfNS_4arch4Sm80ELb0ELb1ELb1ELb0ELb0ELb0ELb0ELb0ELi2ELi4ELi4ELi4ELb0EEENS1_24CollectiveEpilogueBwdGQAISA_fSD_Li256ELb0ELb0EEENS1_19SingleTileSchedulerILb0ELb0ELb0ELi128EEEEEEEEEvNT_6ParamsE$_ZN4cute3eso3ESOILb1ELb0EJNS_6LayoutINS_5tupleIJNS3_IJNS_1CILi2EEES5_EEES6_EEENS3_IJNS3_IJNS4_ILi1EEES5_EEENS3_IJNS4_ILi32EEENS4_ILi64EEEEEEEEEEENS_10ViewEngineIPN7cutlass10bfloat16_tEEEEEC2ERKSE_RKSJ_)
$_ZN7cutlass13device_kernelIN5flash19enable_sm80_to_sm89INS1_16FlashAttnBwdSm80INS1_25CollectiveMainloopBwdSm80ILi2ELi2EN4cute5tupleIJNS5_1CILi128EEES8_NS7_ILi64EEEEEENS_10bfloat16_tEfNS_4arch4Sm80ELb0ELb1ELb1ELb0ELb0ELb0ELb0ELb0ELi2ELi4ELi4ELi4ELb0EEENS1_24CollectiveEpilogueBwdGQAISA_fSD_Li256ELb0ELb0EEENS1_19SingleTileSchedulerILb0ELb0ELb0ELi128EEEEEEEEEvNT_6ParamsE$_ZN4cute3eso3ESOILb1ELb0EJNS_6LayoutINS_5tupleIJNS3_IJNS_1CILi2EEES5_EEES6_EEENS3_IJNS3_IJNS4_ILi1EEES5_EEENS3_IJNS4_ILi32EEENS4_ILi64EEEEEEEEEEENS_10ViewEngineIPN7cutlass10bfloat16_tEEEEEC2ERKSE_RKSJ_:
[----:B------:R-:W-:Y:S01]  /*90b0*/  IADD3 R2, R67, -c[0x0][0x20], RZ ;  /* 0x8000080043027a10 */ /* 0x000fe20007ffe0ff */
[----:B------:R-:W-:Y:S01]  /*90c0*/  IMAD.MOV.U32 R7, RZ, RZ, R3 ;  /* 0x000000ffff077224 */ /* 0x000fe200078e0003 */
[----:B------:R-:W-:-:S04]  /*90d0*/  MOV R5, 0x0 ;  /* 0x0000000000057802 */ /* 0x000fc80000000f00 */
[----:B------:R1:W-:Y:S01]  /*90e0*/  STL.64 [R2], R6 ;  /* 0x0000000602007387 */ /* 0x0003e20000100a00 */
[----:B------:R-:W-:Y:S05]  /*90f0*/  RET.REL.NODEC R4 `(_ZN7cutlass13device_kernelIN5flash19enable_sm80_to_sm89INS1_16FlashAttnBwdSm80INS1_25CollectiveMainloopBwdSm80ILi2ELi2EN4cute5tupleIJNS5_1CILi128EEES8_NS7_ILi64EEEEEENS_10bfloat16_tEfNS_4arch4Sm80ELb0ELb1ELb1ELb0ELb0ELb0ELb0ELb0ELi2ELi4ELi4ELi4ELb0EEENS1_24CollectiveEpilogueBwdGQAISA_fSD_Li256ELb0ELb0EEENS1_19SingleTileSchedulerILb0ELb0ELb0ELi128EEEEEEEEEvNT_6ParamsE) ;  /* 0xffff6f0004007950 */ /* 0x000fea0003c3ffff */
        .type           $_ZN7cutlass13device_kernelIN5flash19enable_sm80_to_sm89INS1_16FlashAttnBwdSm80INS1_25CollectiveMainloopBwdSm80ILi2ELi2EN4cute5tupleIJNS5_1CILi128EEES8_NS7_ILi64EEEEEENS_10bfloat16_tEfNS_4arch4Sm80ELb0ELb1ELb1ELb0ELb0ELb0ELb0ELb0ELi2ELi4ELi4ELi4ELb0EEENS1_24CollectiveEpilogueBwdGQAISA_fSD_Li256ELb0ELb0EEENS1_19SingleTileSchedulerILb0ELb0ELb0ELi128EEEEEEEEEvNT_6ParamsE$_ZN4cute3eso3ESOILb1ELb0EJNS_6LayoutINS_5tupleIJNS3_IJNS_1CILi2EEES5_EEES6_EEENS3_IJNS3_IJNS4_ILi1EEES5_EEENS3_IJNS4_ILi32EEENS4_ILi64EEEEEEEEEEEiEEC2ERKSE_RKi,@function
        .size           $_ZN7cutlass13device_kernelIN5flash19enable_sm80_to_sm89INS1_16FlashAttnBwdSm80INS1_25CollectiveMainloopBwdSm80ILi2ELi2EN4cute5tupleIJNS5_1CILi128EEES8_NS7_ILi64EEEEEENS_10bfloat16_tEfNS_4arch4Sm80ELb0ELb1ELb1ELb0ELb0ELb0ELb0ELb0ELi2ELi4ELi4ELi4ELb0EEENS1_24CollectiveEpilogueBwdGQAISA_fSD_Li256ELb0ELb0EEENS1_19SingleTileSchedulerILb0ELb0ELb0ELi128EEEEEEEEEvNT_6ParamsE$_ZN4cute3eso3ESOILb1ELb0EJNS_6LayoutINS_5tupleIJNS3_IJNS_1CILi2EEES5_EEES6_EEENS3_IJNS3_IJNS4_ILi1EEES5_EEENS3_IJNS4_ILi32EEENS4_ILi64EEEEEEEEEEEiEEC2ERKSE_RKi,($_ZN7cutlass13device_kernelIN5flash19enable_sm80_to_sm89INS1_16FlashAttnBwdSm80INS1_25CollectiveMainloopBwdSm80ILi2ELi2EN4cute5tupleIJNS5_1CILi128EEES8_NS7_ILi64EEEEEENS_10bfloat16_tEfNS_4arch4Sm80ELb0ELb1ELb1ELb0ELb0ELb0ELb0ELb0ELi2ELi4ELi4ELi4ELb0EEENS1_24CollectiveEpilogueBwdGQAISA_fSD_Li256ELb0ELb0EEENS1_19SingleTileSchedulerILb0ELb0ELb0ELi128EEEEEEEEEvNT_6ParamsE$_ZN4cute3eso3ESOILb1ELb0EJNS_6LayoutINS_5tupleIJNS3_IJNS_1CILi2EEES5_S5_EEEEEENS3_IJNS3_IJNS4_ILi1EEES5_NS4_ILi4EEEEEEEEEEENS_10ViewEngineIPN7cutlass10bfloat16_tEEEEEC2ERKSC_RKSH_ - $_ZN7cutlass13device_kernelIN5flash19enable_sm80_to_sm89INS1_16FlashAttnBwdSm80INS1_25CollectiveMainloopBwdSm80ILi2ELi2EN4cute5tupleIJNS5_1CILi128EEES8_NS7_ILi64EEEEEENS_10bfloat16_tEfNS_4arch4Sm80ELb0ELb1ELb1ELb0ELb0ELb0ELb0ELb0ELi2ELi4ELi4ELi4ELb0EEENS1_24CollectiveEpilogueBwdGQAISA_fSD_Li256ELb0ELb0EEENS1_19SingleTileSchedulerILb0ELb0ELb0ELi128EEEEEEEEEvNT_6ParamsE$_ZN4cute3eso3ESOILb1ELb0EJNS_6LayoutINS_5tupleIJNS3_IJNS_1CILi2EEES5_EEES6_EEENS3_IJNS3_IJNS4_ILi1EEES5_EEENS3_IJNS4_ILi32EEENS4_ILi64EEEEEEEEEEEiEEC2ERKSE_RKi)
$_ZN7cutlass13device_kernelIN5flash19enable_sm80_to_sm89INS1_16FlashAttnBwdSm80INS1_25CollectiveMainloopBwdSm80ILi2ELi2EN4cute5tupleIJNS5_1CILi128EEES8_NS7_ILi64EEEEEENS_10bfloat16_tEfNS_4arch4Sm80ELb0ELb1ELb1ELb0ELb0ELb0ELb0ELb0ELi2ELi4ELi4ELi4ELb0EEENS1_24CollectiveEpilogueBwdGQAISA_fSD_Li256ELb0ELb0EEENS1_19SingleTileSchedulerILb0ELb0ELb0ELi128EEEEEEEEEvNT_6ParamsE$_ZN4cute3eso3ESOILb1ELb0EJNS_6LayoutINS_5tupleIJNS3_IJNS_1CILi2EEES5_EEES6_EEENS3_IJNS3_IJNS4_ILi1EEES5_EEENS3_IJNS4_ILi32EEENS4_ILi64EEEEEEEEEEEiEEC2ERKSE_RKi:
[----:B------:R-:W-:Y:S02]  /*9100*/  IADD3 R2, R67, -c[0x0][0x20], RZ ;  /* 0x8000080043027a10 */ /* 0x000fe40007ffe0ff */
[----:B------:R-:W-:-:S03]  /*9110*/  MOV R5, 0x0 ;  /* 0x0000000000057802 */ /* 0x000fc60000000f00 */
[----:B------:R1:W-:Y:S01]  /*9120*/  STL [R2], R3 ;  /* 0x0000000302007387 */ /* 0x0003e20000100800 */
[----:B------:R-:W-:Y:S05]  /*9130*/  RET.REL.NODEC R4 `(_ZN7cutlass13device_kernelIN5flash19enable_sm80_to_sm89INS1_16FlashAttnBwdSm80INS1_25CollectiveMainloopBwdSm80ILi2ELi2EN4cute5tupleIJNS5_1CILi128EEES8_NS7_ILi64EEEEEENS_10bfloat16_tEfNS_4arch4Sm80ELb0ELb1ELb1ELb0ELb0ELb0ELb0ELb0ELi2ELi4ELi4ELi4ELb0EEENS1_24CollectiveEpilogueBwdGQAISA_fSD_Li256ELb0ELb0EEENS1_19SingleTileSchedulerILb0ELb0ELb0ELi128EEEEEEEEEvNT_6ParamsE) ;  /* 0xffff6ec004007950 */ /* 0x000fea0003c3ffff */
        .type           $_ZN7cutlass13device_kernelIN5flash19enable_sm80_to_sm89INS1_16FlashAttnBwdSm80INS1_25CollectiveMainloopBwdSm80ILi2ELi2EN4cute5tupleIJNS5_1CILi128EEES8_NS7_ILi64EEEEEENS_10bfloat16_tEfNS_4arch4Sm80ELb0ELb1ELb1ELb0ELb0ELb0ELb0ELb0ELi2ELi4ELi4ELi4ELb0EEENS1_24CollectiveEpilogueBwdGQAISA_fSD_Li256ELb0ELb0EEENS1_19SingleTileSchedulerILb0ELb0ELb0ELi128EEEEEEEEEvNT_6ParamsE$_ZN4cute3eso3ESOILb1ELb0EJNS_6LayoutINS_5tupleIJNS3_IJNS_1CILi2EEES5_S5_EEEEEENS3_IJNS3_IJNS4_ILi1EEES5_NS4_ILi4EEEEEEEEEEENS_10ViewEngineIPN7cutlass10bfloat16_tEEEEEC2ERKSC_RKSH_,@function
        .size           $_ZN7cutlass13device_kernelIN5flash19enable_sm80_to_sm89INS1_16FlashAttnBwdSm80INS1_25CollectiveMainloopBwdSm80ILi2ELi2EN4cute5tupleIJNS5_1CILi128EEES8_NS7_ILi64EEEEEENS_10bfloat16_tEfNS_4arch4Sm80ELb0ELb1ELb1ELb0ELb0ELb0ELb0ELb0ELi2ELi4ELi4ELi4ELb0EEENS1_24CollectiveEpilogueBwdGQAISA_fSD_Li256ELb0ELb0EEENS1_19SingleTileSchedulerILb0ELb0ELb0ELi128EEEEEEEEEvNT_6ParamsE$_ZN4cute3eso3ESOILb1ELb0EJNS_6LayoutINS_5tupleIJNS3_IJNS_1CILi2EEES5_S5_EEEEEENS3_IJNS3_IJNS4_ILi1EEES5_NS4_ILi4EEEEEEEEEEENS_10ViewEngineIPN7cutlass10bfloat16_tEEEEEC2ERKSC_RKSH_,($_ZN7cutlass13device_kernelIN5flash19enable_sm80_to_sm89INS1_16FlashAttnBwdSm80INS1_25CollectiveMainloopBwdSm80ILi2ELi2EN4cute5tupleIJNS5_1CILi128EEES8_NS7_ILi64EEEEEENS_10bfloat16_tEfNS_4arch4Sm80ELb0ELb1ELb1ELb0ELb0ELb0ELb0ELb0ELi2ELi4ELi4ELi4ELb0EEENS1_24CollectiveEpilogueBwdGQAISA_fSD_Li256ELb0ELb0EEENS1_19SingleTileSchedulerILb0ELb0ELb0ELi128EEEEEEEEEvNT_6ParamsE$_ZN4cute3eso3ESOILb1ELb0EJNS_6LayoutINS_5tupleIJNS3_IJNS_1CILi2EEES5_S5_EEEEEENS3_IJNS3_IJNS4_ILi1EEES5_NS4_ILi4EEEEEEEEEEEiEEC2ERKSC_RKi - $_ZN7cutlass13device_kernelIN5flash19enable_sm80_to_sm89INS1_16FlashAttnBwdSm80INS1_25CollectiveMainloopBwdSm80ILi2ELi2EN4cute5tupleIJNS5_1CILi128EEES8_NS7_ILi64EEEEEENS_10bfloat16_tEfNS_4arch4Sm80ELb0ELb1ELb1ELb0ELb0ELb0ELb0ELb0ELi2ELi4ELi4ELi4ELb0EEENS1_24CollectiveEpilogueBwdGQAISA_fSD_Li256ELb0ELb0EEENS1_19SingleTileSchedulerILb0ELb0ELb0ELi128EEEEEEEEEvNT_6ParamsE$_ZN4cute3eso3ESOILb1ELb0EJNS_6LayoutINS_5tupleIJNS3_IJNS_1CILi2EEES5_S5_EEEEEENS3_IJNS3_IJNS4_ILi1EEES5_NS4_ILi4EEEEEEEEEEENS_10ViewEngineIPN7cutlass10bfloat16_tEEEEEC2ERKSC_RKSH_)
$_ZN7cutlass13device_kernelIN5flash19enable_sm80_to_sm89INS1_16FlashAttnBwdSm80INS1_25CollectiveMainloopBwdSm80ILi2ELi2EN4cute5tupleIJNS5_1CILi128EEES8_NS7_ILi64EEEEEENS_10bfloat16_tEfNS_4arch4Sm80ELb0ELb1ELb1ELb0ELb0ELb0ELb0ELb0ELi2ELi4ELi4ELi4ELb0EEENS1_24CollectiveEpilogueBwdGQAISA_fSD_Li256ELb0ELb0EEENS1_19SingleTileSchedulerILb0ELb0ELb0ELi128EEEEEEEEEvNT_6ParamsE$_ZN4cute3eso3ESOILb1ELb0EJNS_6LayoutINS_5tupleIJNS3_IJNS_1CILi2EEES5_S5_EEEEEENS3_IJNS3_IJNS4_ILi1EEES5_NS4_ILi4EEEEEEEEEEENS_10ViewEngineIPN7cutlass10bfloat16_tEEEEEC2ERKSC_RKSH_:
[----:B------:R-:W-:Y:S01]  /*9140*/  IADD3 R2, R67, -c[0x0][0x20], RZ ;  /* 0x8000080043027a10 */ /* 0x000fe20007ffe0ff */
[----:B------:R-:W-:Y:S01]  /*9150*/  IMAD.MOV.U32 R7, RZ, RZ, R3 ;  /* 0x000000ffff077224 */ /* 0x000fe200078e0003 */
[----:B------:R-:W-:-:S04]  /*9160*/  MOV R5, 0x0 ;  /* 0x0000000000057802 */ /* 0x000fc80000000f00 */
[----:B------:R1:W-:Y:S01]  /*9170*/  STL.64 [R2], R6 ;  /* 0x0000000602007387 */ /* 0x0003e20000100a00 */
[----:B------:R-:W-:Y:S05]  /*9180*/  RET.REL.NODEC R4 `(_ZN7cutlass13device_kernelIN5flash19enable_sm80_to_sm89INS1_16FlashAttnBwdSm80INS1_25CollectiveMainloopBwdSm80ILi2ELi2EN4cute5tupleIJNS5_1CILi128EEES8_NS7_ILi64EEEEEENS_10bfloat16_tEfNS_4arch4Sm80ELb0ELb1ELb1ELb0ELb0ELb0ELb0ELb0ELi2ELi4ELi4ELi4ELb0EEENS1_24CollectiveEpilogueBwdGQAISA_fSD_Li256ELb0ELb0EEENS1_19SingleTileSchedulerILb0ELb0ELb0ELi128EEEEEEEEEvNT_6ParamsE) ;  /* 0xffff6e7004007950 */ /* 0x000fea0003c3ffff */
        .type           $_ZN7cutlass13device_kernelIN5flash19enable_sm80_to_sm89INS1_16FlashAttnBwdSm80INS1_25CollectiveMainloopBwdSm80ILi2ELi2EN4cute5tupleIJNS5_1CILi128EEES8_NS7_ILi64EEEEEENS_10bfloat16_tEfNS_4arch4Sm80ELb0ELb1ELb1ELb0ELb0ELb0ELb0ELb0ELi2ELi4ELi4ELi4ELb0EEENS1_24CollectiveEpilogueBwdGQAISA_fSD_Li256ELb0ELb0EEENS1_19SingleTileSchedulerILb0ELb0ELb0ELi128EEEEEEEEEvNT_6ParamsE$_ZN4cute3eso3ESOILb1ELb0EJNS_6LayoutINS_5tupleIJNS3_IJNS_1CILi2EEES5_S5_EEEEEENS3_IJNS3_IJNS4_ILi1EEES5_NS4_ILi4EEEEEEEEEEEiEEC2ERKSC_RKi,@function
        .size           $_ZN7cutlass13device_kernelIN5flash19enable_sm80_to_sm89INS1_16FlashAttnBwdSm80INS1_25CollectiveMainloopBwdSm80ILi2ELi2EN4cute5tupleIJNS5_1CILi128EEES8_NS7_ILi64EEEEEENS_10bfloat16_tEfNS_4arch4Sm80ELb0ELb1ELb1ELb0ELb0ELb0ELb0ELb0ELi2ELi4ELi4ELi4ELb0EEENS1_24CollectiveEpilogueBwdGQAISA_fSD_Li256ELb0ELb0EEENS1_19SingleTileSchedulerILb0ELb0ELb0ELi128EEEEEEEEEvNT_6ParamsE$_ZN4cute3eso3ESOILb1ELb0EJNS_6LayoutINS_5tupleIJNS3_IJNS_1CILi2EEES5_S5_EEEEEENS3_IJNS3_IJNS4_ILi1EEES5_NS4_ILi4EEEEEEEEEEEiEEC2ERKSC_RKi,($_ZN7cutlass13device_kernelIN5flash19enable_sm80_to_sm89INS1_16FlashAttnBwdSm80INS1_25CollectiveMainloopBwdSm80ILi2ELi2EN4cute5tupleIJNS5_1CILi128EEES8_NS7_ILi64EEEEEENS_10bfloat16_tEfNS_4arch4Sm80ELb0ELb1ELb1ELb0ELb0ELb0ELb0ELb0ELi2ELi4ELi4ELi4ELb0EEENS1_24CollectiveEpilogueBwdGQAISA_fSD_Li256ELb0ELb0EEENS1_19SingleTileSchedulerILb0ELb0ELb0ELi128EEEEEEEEEvNT_6ParamsE$_ZN4cute3eso3ESOILb1ELb0EJNS_6LayoutINS_5tupleIJNS3_IJNS_1CILi2EEES5_S5_EEES5_EEENS3_IJNS3_IJNS4_ILi1EEES5_NS4_ILi4EEEEEENS4_ILi64EEEEEEEENS_10ViewEngineIPN7cutlass10bfloat16_tEEEEEC2ERKSD_RKSI_ - $_ZN7cutlass13device_kernelIN5flash19enable_sm80_to_sm89INS1_16FlashAttnBwdSm80INS1_25CollectiveMainloopBwdSm80ILi2ELi2EN4cute5tupleIJNS5_1CILi128EEES8_NS7_ILi64EEEEEENS_10bfloat16_tEfNS_4arch4Sm80ELb0ELb1ELb1ELb0ELb0ELb0ELb0ELb0ELi2ELi4ELi4ELi4ELb0EEENS1_24CollectiveEpilogueBwdGQAISA_fSD_Li256ELb0ELb0EEENS1_19SingleTileSchedulerILb0ELb0ELb0ELi128EEEEEEEEEvNT_6ParamsE$_ZN4cute3eso3ESOILb1ELb0EJNS_6LayoutINS_5tupleIJNS3_IJNS_1CILi2EEES5_S5_EEEEEENS3_IJNS3_IJNS4_ILi1EEES5_NS4_ILi4EEEEEEEEEEEiEEC2ERKSC_RKi)
$_ZN7cutlass13device_kernelIN5flash19enable_sm80_to_sm89INS1_16FlashAttnBwdSm80INS1_25CollectiveMainloopBwdSm80ILi2ELi2EN4cute5tupleIJNS5_1CILi128EEES8_NS7_ILi64EEEEEENS_10bfloat16_tEfNS_4arch4Sm80ELb0ELb1ELb1ELb0ELb0ELb0ELb0ELb0ELi2ELi4ELi4ELi4ELb0EEENS1_24CollectiveEpilogueBwdGQAISA_fSD_Li256ELb0ELb0EEENS1_19SingleTileSchedulerILb0ELb0ELb0ELi128EEEEEEEEEvNT_6ParamsE$_ZN4cute3eso3ESOILb1ELb0EJNS_6LayoutINS_5tupleIJNS3_IJNS_1CILi2EEES5_S5_EEEEEENS3_IJNS3_IJNS4_ILi1EEES5_NS4_ILi4EEEEEEEEEEEiEEC2ERKSC_RKi:
[----:B------:R-:W-:Y:S02]  /*9190*/  IADD3 R2, R67, -c[0x0][0x20], RZ ;  /* 0x8000080043027a10 */ /* 0x000fe40007ffe0ff */
[----:B------:R-:W-:-:S03]  /*91a0*/  MOV R5, 0x0 ;  /* 0x0000000000057802 */ /* 0x000fc60000000f00 */
[----:B------:R1:W-:Y:S01]  /*91b0*/  STL [R2], R3 ;  /* 0x0000000302007387 */ /* 0x0003e20000100800 */
[----:B------:R-:W-:Y:S05]  /*91c0*/  RET.REL.NODEC R4 `(_ZN7cutlass13device_kernelIN5flash19enable_sm80_to_sm89INS1_16FlashAttnBwdSm80INS1_25CollectiveMainloopBwdSm80ILi2ELi2EN4cute5tupleIJNS5_1CILi128EEES8_NS7_ILi64EEEEEENS_10bfloat16_tEfNS_4arch4Sm80ELb0ELb1ELb1ELb0ELb0ELb0ELb0ELb0ELi2ELi4ELi4ELi4ELb0EEENS1_24CollectiveEpilogueBwdGQAISA_fSD_Li256ELb0ELb0EEENS1_19SingleTileSchedulerILb0ELb0ELb0ELi128EEEEEEEEEvNT_6ParamsE) ;  /* 0xffff6e3004007950 */ /* 0x000fea0003c3ffff */
        .type           $_ZN7cutlass13device_kernelIN5flash19enable_sm80_to_sm89INS1_16FlashAttnBwdSm80INS1_25CollectiveMainloopBwdSm80ILi2ELi2EN4cute5tupleIJNS5_1CILi128EEES8_NS7_ILi64EEEEEENS_10bfloat16_tEfNS_4arch4Sm80ELb0ELb1ELb1ELb0ELb0ELb0ELb0ELb0ELi2ELi4ELi4ELi4ELb0EEENS1_24CollectiveEpilogueBwdGQAISA_fSD_Li256ELb0ELb0EEENS1_19SingleTileSchedulerILb0ELb0ELb0ELi128EEEEEEEEEvNT_6ParamsE$_ZN4cute3eso3ESOILb1ELb0EJNS_6LayoutINS_5tupleIJNS3_IJNS_1CILi2EEES5_S5_EEES5_EEENS3_IJNS3_IJNS4_ILi1EEES5_NS4_ILi4EEEEEENS4_ILi64EEEEEEEENS_10ViewEngineIPN7cutlass10bfloat16_tEEEEEC2ERKSD_RKSI_,@function
        .size           $_ZN7cutlass13device_kernelIN5flash19enable_sm80_to_sm89INS1_16FlashAttnBwdSm80INS1_25CollectiveMainloopBwdSm80ILi2ELi2EN4cute5tupleIJNS5_1CILi128EEES8_NS7_ILi64EEEEEENS_10bfloat16_tEfNS_4arch4Sm80ELb0ELb1ELb1ELb0ELb0ELb0ELb0ELb0ELi2ELi4ELi4ELi4ELb0EEENS1_24CollectiveEpilogueBwdGQAISA_fSD_Li256ELb0ELb0EEENS1_19SingleTileSchedulerILb0ELb0ELb0ELi128EEEEEEEEEvNT_6ParamsE$_ZN4cute3eso3ESOILb1ELb0EJNS_6LayoutINS_5tupleIJNS3_IJNS_1CILi2EEES5_S5_EEES5_EEENS3_IJNS3_IJNS4_ILi1EEES5_NS4_ILi4EEEEEENS4_ILi64EEEEEEEENS_10ViewEngineIPN7cutlass10bfloat16_tEEEEEC2ERKSD_RKSI_,($_ZN7cutlass13device_kernelIN5flash19enable_sm80_to_sm89INS1_16FlashAttnBwdSm80INS1_25CollectiveMainloopBwdSm80ILi2ELi2EN4cute5tupleIJNS5_1CILi128EEES8_NS7_ILi64EEEEEENS_10bfloat16_tEfNS_4arch4Sm80ELb0ELb1ELb1ELb0ELb0ELb0ELb0ELb0ELi2ELi4ELi4ELi4ELb0EEENS1_24CollectiveEpilogueBwdGQAISA_fSD_Li256ELb0ELb0EEENS1_19SingleTileSchedulerILb0ELb0ELb0ELi128EEEEEEEEEvNT_6ParamsE$_ZN4cute3eso3ESOILb1ELb0EJNS_6LayoutINS_5tupleIJNS3_IJNS_1CILi2EEES5_S5_EEES5_EEENS3_IJNS3_IJNS4_ILi1EEES5_NS4_ILi4EEEEEENS4_ILi64EEEEEEEEiEEC2ERKSD_RKi - $_ZN7cutlass13device_kernelIN5flash19enable_sm80_to_sm89INS1_16FlashAttnBwdSm80INS1_25CollectiveMainloopBwdSm80ILi2ELi2EN4cute5tupleIJNS5_1CILi128EEES8_NS7_ILi64EEEEEENS_10bfloat16_tEfNS_4arch4Sm80ELb0ELb1ELb1ELb0ELb0ELb0ELb0ELb0ELi2ELi4ELi4ELi4ELb0EEENS1_24CollectiveEpilogueBwdGQAISA_fSD_Li256ELb0ELb0EEENS1_19SingleTileSchedulerILb0ELb0ELb0ELi128EEEEEEEEEvNT_6ParamsE$_ZN4cute3eso3ESOILb1ELb0EJNS_6LayoutINS_5tupleIJNS3_IJNS_1CILi2EEES5_S5_EEES5_EEENS3_IJNS3_IJNS4_ILi1EEES5_NS4_ILi4EEEEEENS4_ILi64EEEEEEEENS_10ViewEngineIPN7cutlass10bfloat16_tEEEEEC2ERKSD_RKSI_)
$_ZN7cutlass13device_kernelIN5flash19enable_sm80_to_sm89INS1_16FlashAttnBwdSm80INS1_25CollectiveMainloopBwdSm80ILi2ELi2EN4cute5tupleIJNS5_1CILi128EEES8_NS7_ILi64EEEEEENS_10bfloat16_tEfNS_4arch4Sm80ELb0ELb1ELb1ELb0ELb0ELb0ELb0ELb0ELi2ELi4ELi4ELi4ELb0EEENS1_24CollectiveEpilogueBwdGQAISA_fSD_Li256ELb0ELb0EEENS1_19SingleTileSchedulerILb0ELb0ELb0ELi128EEEEEEEEEvNT_6ParamsE$_ZN4cute3eso3ESOILb1ELb0EJNS_6LayoutINS_5tupleIJNS3_IJNS_1CILi2EEES5_S5_EEES5_EEENS3_IJNS3_IJNS4_ILi1EEES5_NS4_ILi4EEEEEENS4_ILi64EEEEEEEENS_10ViewEngineIPN7cutlass10bfloat16_tEEEEEC2ERKSD_RKSI_:
[----:B------:R-:W-:Y:S01]  /*91d0*/  IADD3 R2, R25, -c[0x0][0x20], RZ ;  /* 0x8000080019027a10 */ /* 0x000fe20007ffe0ff */
[----:B------:R-:W-:Y:S01]  /*91e0*/  IMAD.MOV.U32 R7, RZ, RZ, R3 ;  /* 0x000000ffff077224 */ /* 0x000fe200078e0003 */
[----:B------:R-:W-:-:S04]  /*91f0*/  MOV R5, 0x0 ;  /* 0x0000000000057802 */ /* 0x000fc80000000f00 */
[----:B------:R1:W-:Y:S01]  /*9200*/  STL.64 [R2], R6 ;  /* 0x0000000602007387 */ /* 0x0003e20000100a00 */
[----:B------:R-:W-:Y:S05]  /*9210*/  RET.REL.NODEC R4 `(_ZN7cutlass13device_kernelIN5flash19enable_sm80_to_sm89INS1_16FlashAttnBwdSm80INS1_25CollectiveMainloopBwdSm80ILi2ELi2EN4cute5tupleIJNS5_1CILi128EEES8_NS7_ILi64EEEEEENS_10bfloat16_tEfNS_4arch4Sm80ELb0ELb1ELb1ELb0ELb0ELb0ELb0ELb0ELi2ELi4ELi4ELi4ELb0EEENS1_24CollectiveEpilogueBwdGQAISA_fSD_Li256ELb0ELb0EEENS1_19SingleTileSchedulerILb0ELb0ELb0ELi128EEEEEEEEEvNT_6ParamsE) ;  /* 0xffff6de004007950 */ /* 0x000fea0003c3ffff */
        .type           $_ZN7cutlass13device_kernelIN5flash19enable_sm80_to_sm89INS1_16FlashAttnBwdSm80INS1_25CollectiveMainloopBwdSm80ILi2ELi2EN4cute5tupleIJNS5_1CILi128EEES8_NS7_ILi64EEEEEENS_10bfloat16_tEfNS_4arch4Sm80ELb0ELb1ELb1ELb0ELb0ELb0ELb0ELb0ELi2ELi4ELi4ELi4ELb0EEENS1_24CollectiveEpilogueBwdGQAISA_fSD_Li256ELb0ELb0EEENS1_19SingleTileSchedulerILb0ELb0ELb0ELi128EEEEEEEEEvNT_6ParamsE$_ZN4cute3eso3ESOILb1ELb0EJNS_6LayoutINS_5tupleIJNS3_IJNS_1CILi2EEES5_S5_EEES5_EEENS3_IJNS3_IJNS4_ILi1EEES5_NS4_ILi4EEEEEENS4_ILi64EEEEEEEEiEEC2ERKSD_RKi,@function
        .size           $_ZN7cutlass13device_kernelIN5flash19enable_sm80_to_sm89INS1_16FlashAttnBwdSm80INS1_25CollectiveMainloopBwdSm80ILi2ELi2EN4cute5tupleIJNS5_1CILi128EEES8_NS7_ILi64EEEEEENS_10bfloat16_tEfNS_4arch4Sm80ELb0ELb1ELb1ELb0ELb0ELb0ELb0ELb0ELi2ELi4ELi4ELi4ELb0EEENS1_24CollectiveEpilogueBwdGQAISA_fSD_Li256ELb0ELb0EEENS1_19SingleTileSchedulerILb0ELb0ELb0ELi128EEEEEEEEEvNT_6ParamsE$_ZN4cute3eso3ESOILb1ELb0EJNS_6LayoutINS_5tupleIJNS3_IJNS_1CILi2EEES5_S5_EEES5_EEENS3_IJNS3_IJNS4_ILi1EEES5_NS4_ILi4EEEEEENS4_ILi64EEEEEEEEiEEC2ERKSD_RKi,($_ZN7cutlass13device_kernelIN5flash19enable_sm80_to_sm89INS1_16FlashAttnBwdSm80INS1_25CollectiveMainloopBwdSm80ILi2ELi2EN4cute5tupleIJNS5_1CILi128EEES8_NS7_ILi64EEEEEENS_10bfloat16_tEfNS_4arch4Sm80ELb0ELb1ELb1ELb0ELb0ELb0ELb0ELb0ELi2ELi4ELi4ELi4ELb0EEENS1_24CollectiveEpilogueBwdGQAISA_fSD_Li256ELb0ELb0EEENS1_19SingleTileSchedulerILb0ELb0ELb0ELi128EEEEEEEEEvNT_6ParamsE$_ZN4cute3eso3ESOILb1ELb0EJNS_6LayoutINS_5tupleIJNS3_IJNS_1CILi2EEES5_S5_EEES5_EEENS3_IJNS3_IJNS4_ILi1EEES5_NS4_ILi4EEEEEENS4_ILi8EEEEEEEENS_10ViewEngineIPN7cutlass10bfloat16_tEEEEEC2ERKSD_RKSI_ - $_ZN7cutlass13device_kernelIN5flash19enable_sm80_to_sm89INS1_16FlashAttnBwdSm80INS1_25CollectiveMainloopBwdSm80ILi2ELi2EN4cute5tupleIJNS5_1CILi128EEES8_NS7_ILi64EEEEEENS_10bfloat16_tEfNS_4arch4Sm80ELb0ELb1ELb1ELb0ELb0ELb0ELb0ELb0ELi2ELi4ELi4ELi4ELb0EEENS1_24CollectiveEpilogueBwdGQAISA_fSD_Li256ELb0ELb0EEENS1_19SingleTileSchedulerILb0ELb0ELb0ELi128EEEEEEEEEvNT_6ParamsE$_ZN4cute3eso3ESOILb1ELb0EJNS_6LayoutINS_5tupleIJNS3_IJNS_1CILi2EEES5_S5_EEES5_EEENS3_IJNS3_IJNS4_ILi1EEES5_NS4_ILi4EEEEEENS4_ILi64EEEEEEEEiEEC2ERKSD_RKi)
$_ZN7cutlass13device_kernelIN5flash19enable_sm80_to_sm89INS1_16FlashAttnBwdSm80INS1_25CollectiveMainloopBwdSm80ILi2ELi2EN4cute5tupleIJNS5_1CILi128EEES8_NS7_ILi64EEEEEENS_10bfloat16_tEfNS_4arch4Sm80ELb0ELb1ELb1ELb0ELb0ELb0ELb0ELb0ELi2ELi4ELi4ELi4ELb0EEENS1_24CollectiveEpilogueBwdGQAISA_fSD_Li256ELb0ELb0EEENS1_19SingleTileSchedulerILb0ELb0ELb0ELi128EEEEEEEEEvNT_6ParamsE$_ZN4cute3eso3ESOILb1ELb0EJNS_6LayoutINS_5tupleIJNS3_IJNS_1CILi2EEES5_S5_EEES5_EEENS3_IJNS3_IJNS4_ILi1EEES5_NS4_ILi4EEEEEENS4_ILi64EEEEEEEEiEEC2ERKSD_RKi:
[----:B------:R-:W-:Y:S02]  /*9220*/  IADD3 R2, R25, -c[0x0][0x20], RZ ;  /* 0x8000080019027a10 */ /* 0x000fe40007ffe0ff */
[----:B------:R-:W-:-:S03]  /*9230*/  MOV R5, 0x0 ;  /* 0x0000000000057802 */ /* 0x000fc60000000f00 */
[----:B------:R1:W-:Y:S01]  /*9240*/  STL [R2], R3 ;  /* 0x0000000302007387 */ /* 0x0003e20000100800 */
[----:B------:R-:W-:Y:S05]  /*9250*/  RET.REL.NODEC R4 `(_ZN7cutlass13device_kernelIN5flash19enable_sm80_to_sm89INS1_16FlashAttnBwdSm80INS1_25CollectiveMainloopBwdSm80ILi2ELi2EN4cute5tupleIJNS5_1CILi128EEES8_NS7_ILi64EEEEEENS_10bfloat16_tEfNS_4arch4Sm80ELb0ELb1ELb1ELb0ELb0ELb0ELb0ELb0ELi2ELi4ELi4ELi4ELb0EEENS1_24CollectiveEpilogueBwdGQAISA_fSD_Li256ELb0ELb0EEENS1_19SingleTileSchedulerILb0ELb0ELb0ELi128EEEEEEEEEvNT_6ParamsE) ;  /* 0xffff6da004007950 */ /* 0x000fea0003c3ffff */
        .type           $_ZN7cutlass13device_kernelIN5flash19enable_sm80_to_sm89INS1_16FlashAttnBwdSm80INS1_25CollectiveMainloopBwdSm80ILi2ELi2EN4cute5tupleIJNS5_1CILi128EEES8_NS7_ILi64EEEEEENS_10bfloat16_tEfNS_4arch4Sm80ELb0ELb1ELb1ELb0ELb0ELb0ELb0ELb0ELi2ELi4ELi4ELi4ELb0EEENS1_24CollectiveEpilogueBwdGQAISA_fSD_Li256ELb0ELb0EEENS1_19SingleTileSchedulerILb0ELb0ELb0ELi128EEEEEEEEEvNT_6ParamsE$_ZN4cute3eso3ESOILb1ELb0EJNS_6LayoutINS_5tupleIJNS3_IJNS_1CILi2EEES5_S5_EEES5_EEENS3_IJNS3_IJNS4_ILi1EEES5_NS4_ILi4EEEEEENS4_ILi8EEEEEEEENS_10ViewEngineIPN7cutlass10bfloat16_tEEEEEC2ERKSD_RKSI_,@function
        .size           $_ZN7cutlass13device_kernelIN5flash19enable_sm80_to_sm89INS1_16FlashAttnBwdSm80INS1_25CollectiveMainloopBwdSm80ILi2ELi2EN4cute5tupleIJNS5_1CILi128EEES8_NS7_ILi64EEEEEENS_10bfloat16_tEfNS_4arch4Sm80ELb0ELb1ELb1ELb0ELb0ELb0ELb0ELb0ELi2ELi4ELi4ELi4ELb0EEENS1_24CollectiveEpilogueBwdGQAISA_fSD_Li256ELb0ELb0EEENS1_19SingleTileSchedulerILb0ELb0ELb0ELi128EEEEEEEEEvNT_6ParamsE$_ZN4cute3eso3ESOILb1ELb0EJNS_6LayoutINS_5tupleIJNS3_IJNS_1CILi2EEES5_S5_EEES5_EEENS3_IJNS3_IJNS4_ILi1EEES5_NS4_ILi4EEEEEENS4_ILi8EEEEEEEENS_10ViewEngineIPN7cutlass10bfloat16_tEEEEEC2ERKSD_RKSI_,($_ZN7cutlass13device_kernelIN5flash19enable_sm80_to_sm89INS1_16FlashAttnBwdSm80INS1_25CollectiveMainloopBwdSm80ILi2ELi2EN4cute5tupleIJNS5_1CILi128EEES8_NS7_ILi64EEEEEENS_10bfloat16_tEfNS_4arch4Sm80ELb0ELb1ELb1ELb0ELb0ELb0ELb0ELb0ELi2ELi4ELi4ELi4ELb0EEENS1_24CollectiveEpilogueBwdGQAISA_fSD_Li256ELb0ELb0EEENS1_19SingleTileSchedulerILb0ELb0ELb0ELi128EEEEEEEEEvNT_6ParamsE$_ZN4cute3eso3ESOILb1ELb0EJNS_6LayoutINS_5tupleIJNS3_IJNS_1CILi2EEES5_S5_EEES5_EEENS3_IJNS3_IJNS4_ILi1EEES5_NS4_ILi4EEEEEENS4_ILi8EEEEEEEEiEEC2ERKSD_RKi - $_ZN7cutlass13device_kernelIN5flash19enable_sm80_to_sm89INS1_16FlashAttnBwdSm80INS1_25CollectiveMainloopBwdSm80ILi2ELi2EN4cute5tupleIJNS5_1CILi128EEES8_NS7_ILi64EEEEEENS_10bfloat16_tEfNS_4arch4Sm80ELb0ELb1ELb1ELb0ELb0ELb0ELb0ELb0ELi2ELi4ELi4ELi4ELb0EEENS1_24CollectiveEpilogueBwdGQAISA_fSD_Li256ELb0ELb0EEENS1_19SingleTileSchedulerILb0ELb0ELb0ELi128EEEEEEEEEvNT_6ParamsE$_ZN4cute3eso3ESOILb1ELb0EJNS_6LayoutINS_5tupleIJNS3_IJNS_1CILi2EEES5_S5_EEES5_EEENS3_IJNS3_IJNS4_ILi1EEES5_NS4_ILi4EEEEEENS4_ILi8EEEEEEEENS_10ViewEngineIPN7cutlass10bfloat16_tEEEEEC2ERKSD_RKSI_)
$_ZN7cutlass13device_kernelIN5flash19enable_sm80_to_sm89INS1_16FlashAttnBwdSm80INS1_25CollectiveMainloopBwdSm80ILi2ELi2EN4cute5tupleIJNS5_1CILi128EEES8_NS7_ILi64EEEEEENS_10bfloat16_tEfNS_4arch4Sm80ELb0ELb1ELb1ELb0ELb0ELb0ELb0ELb0ELi2ELi4ELi4ELi4ELb0EEENS1_24CollectiveEpilogueBwdGQAISA_fSD_Li256ELb0ELb0EEENS1_19SingleTileSchedulerILb0ELb0ELb0ELi128EEEEEEEEEvNT_6ParamsE$_ZN4cute3eso3ESOILb1ELb0EJNS_6LayoutINS_5tupleIJNS3_IJNS_1CILi2EEES5_S5_EEES5_EEENS3_IJNS3_IJNS4_ILi1EEES5_NS4_ILi4EEEEEENS4_ILi8EEEEEEEENS_10ViewEngineIPN7cutlass10bfloat16_tEEEEEC2ERKSD_RKSI_:
[----:B------:R-:W-:Y:S01]  /*9260*/  IADD3 R2, R67, -c[0x0][0x20], RZ ;  /* 0x8000080043027a10 */ /* 0x000fe20007ffe0ff */
[----:B------:R-:W-:Y:S01]  /*9270*/  IMAD.MOV.U32 R7, RZ, RZ, R3 ;  /* 0x000000ffff077224 */ /* 0x000fe200078e0003 */
[----:B------:R-:W-:-:S04]  /*9280*/  MOV R5, 0x0 ;  /* 0x0000000000057802 */ /* 0x000fc80000000f00 */
[----:B------:R1:W-:Y:S01]  /*9290*/  STL.64 [R2], R6 ;  /* 0x0000000602007387 */ /* 0x0003e20000100a00 */
[----:B------:R-:W-:Y:S05]  /*92a0*/  RET.REL.NODEC R4 `(_ZN7cutlass13device_kernelIN5flash19enable_sm80_to_sm89INS1_16FlashAttnBwdSm80INS1_25CollectiveMainloopBwdSm80ILi2ELi2EN4cute5tupleIJNS5_1CILi128EEES8_NS7_ILi64EEEEEENS_10bfloat16_tEfNS_4arch4Sm80ELb0ELb1ELb1ELb0ELb0ELb0ELb0ELb0ELi2ELi4ELi4ELi4ELb0EEENS1_24CollectiveEpilogueBwdGQAISA_fSD_Li256ELb0ELb0EEENS1_19SingleTileSchedulerILb0ELb0ELb0ELi128EEEEEEEEEvNT_6ParamsE) ;  /* 0xffff6d5004007950 */ /* 0x000fea0003c3ffff */
        .type           $_ZN7cutlass13device_kernelIN5flash19enable_sm80_to_sm89INS1_16FlashAttnBwdSm80INS1_25CollectiveMainloopBwdSm80ILi2ELi2EN4cute5tupleIJNS5_1CILi128EEES8_NS7_ILi64EEEEEENS_10bfloat16_tEfNS_4arch4Sm80ELb0ELb1ELb1ELb0ELb0ELb0ELb0ELb0ELi2ELi4ELi4ELi4ELb0EEENS1_24CollectiveEpilogueBwdGQAISA_fSD_Li256ELb0ELb0EEENS1_19SingleTileSchedulerILb0ELb0ELb0ELi128EEEEEEEEEvNT_6ParamsE$_ZN4cute3eso3ESOILb1ELb0EJNS_6LayoutINS_5tupleIJNS3_IJNS_1CILi2EEES5_S5_EEES5_EEENS3_IJNS3_IJNS4_ILi1EEES5_NS4_ILi4EEEEEENS4_ILi8EEEEEEEEiEEC2ERKSD_RKi,@function
        .size           $_ZN7cutlass13device_kernelIN5flash19enable_sm80_to_sm89INS1_16FlashAttnBwdSm80INS1_25CollectiveMainloopBwdSm80ILi2ELi2EN4cute5tupleIJNS5_1CILi128EEES8_NS7_ILi64EEEEEENS_10bfloat16_tEfNS_4arch4Sm80ELb0ELb1ELb1ELb0ELb0ELb0ELb0ELb0ELi2ELi4ELi4ELi4ELb0EEENS1_24CollectiveEpilogueBwdGQAISA_fSD_Li256ELb0ELb0EEENS1_19SingleTileSchedulerILb0ELb0ELb0ELi128EEEEEEEEEvNT_6ParamsE$_ZN4cute3eso3ESOILb1ELb0EJNS_6LayoutINS_5tupleIJNS3_IJNS_1CILi2EEES5_S5_EEES5_EEENS3_IJNS3_IJNS4_ILi1EEES5_NS4_ILi4EEEEEENS4_ILi8EEEEEEEEiEEC2ERKSD_RKi,($_ZN7cutlass13device_kernelIN5flash19enable_sm80_to_sm89INS1_16FlashAttnBwdSm80INS1_25CollectiveMainloopBwdSm80ILi2ELi2EN4cute5tupleIJNS5_1CILi128EEES8_NS7_ILi64EEEEEENS_10bfloat16_tEfNS_4arch4Sm80ELb0ELb1ELb1ELb0ELb0ELb0ELb0ELb0ELi2ELi4ELi4ELi4ELb0EEENS1_24CollectiveEpilogueBwdGQAISA_fSD_Li256ELb0ELb0EEENS1_19SingleTileSchedulerILb0ELb0ELb0ELi128EEEEEEEEEvNT_6ParamsE$_ZN4cute3eso3ESOILb1ELb0EJNS_6LayoutINS_5tupleIJNS3_IJNS_1CILi4EEENS4_ILi1EEEEEEEEENS3_IJNS3_IJS6_NS4_ILi0EEEEEEEEEEENS_10ViewEngineINS_8gmem_ptrIPKfEEEEEEC2ERKSC_RKSI_ - $_ZN7cutlass13device_kernelIN5flash19enable_sm80_to_sm89INS1_16FlashAttnBwdSm80INS1_25CollectiveMainloopBwdSm80ILi2ELi2EN4cute5tupleIJNS5_1CILi128EEES8_NS7_ILi64EEEEEENS_10bfloat16_tEfNS_4arch4Sm80ELb0ELb1ELb1ELb0ELb0ELb0ELb0ELb0ELi2ELi4ELi4ELi4ELb0EEENS1_24CollectiveEpilogueBwdGQAISA_fSD_Li256ELb0ELb0EEENS1_19SingleTileSchedulerILb0ELb0ELb0ELi128EEEEEEEEEvNT_6ParamsE$_ZN4cute3eso3ESOILb1ELb0EJNS_6LayoutINS_5tupleIJNS3_IJNS_1CILi2EEES5_S5_EEES5_EEENS3_IJNS3_IJNS4_ILi1EEES5_NS4_ILi4EEEEEENS4_ILi8EEEEEEEEiEEC2ERKSD_RKi)
$_ZN7cutlass13device_kernelIN5flash19enable_sm80_to_sm89INS1_16FlashAttnBwdSm80INS1_25CollectiveMainloopBwdSm80ILi2ELi2EN4cute5tupleIJNS5_1CILi128EEES8_NS7_ILi64EEEEEENS_10bfloat16_tEfNS_4arch4Sm80ELb0ELb1ELb1ELb0ELb0ELb0ELb0ELb0ELi2ELi4ELi4ELi4ELb0EEENS1_24CollectiveEpilogueBwdGQAISA_fSD_Li256ELb0ELb0EEENS1_19SingleTileSchedulerILb0ELb0ELb0ELi128EEEEEEEEEvNT_6ParamsE$_ZN4cute3eso3ESOILb1ELb0EJNS_6LayoutINS_5tupleIJNS3_IJNS_1CILi2EEES5_S5_EEES5_EEENS3_IJNS3_IJNS4_ILi1EEES5_NS4_ILi4EEEEEENS4_ILi8EEEEEEEEiEEC2ERKSD_RKi:
[----:B------:R-:W-:Y:S02]  /*92b0*/  IADD3 R2, R67, -c[0x0][0x20], RZ ;  /* 0x8000080043027a10 */ /* 0x000fe40007ffe0ff */
[----:B------:R-:W-:-:S03]  /*92c0*/  MOV R5, 0x0 ;  /* 0x0000000000057802 */ /* 0x000fc60000000f00 */
[----:B------:R1:W-:Y:S01]  /*92d0*/  STL [R2], R3 ;  /* 0x0000000302007387 */ /* 0x0003e20000100800 */
[----:B------:R-:W-:Y:S05]  /*92e0*/  RET.REL.NODEC R4 `(_ZN7cutlass13device_kernelIN5flash19enable_sm80_to_sm89INS1_16FlashAttnBwdSm80INS1_25CollectiveMainloopBwdSm80ILi2ELi2EN4cute5tupleIJNS5_1CILi128EEES8_NS7_ILi64EEEEEENS_10bfloat16_tEfNS_4arch4Sm80ELb0ELb1ELb1ELb0ELb0ELb0ELb0ELb0ELi2ELi4ELi4ELi4ELb0EEENS1_24CollectiveEpilogueBwdGQAISA_fSD_Li256ELb0ELb0EEENS1_19SingleTileSchedulerILb0ELb0ELb0ELi128EEEEEEEEEvNT_6ParamsE) ;  /* 0xffff6d1004007950 */ /* 0x000fea0003c3ffff */
        .type           $_ZN7cutlass13device_kernelIN5flash19enable_sm80_to_sm89INS1_16FlashAttnBwdSm80INS1_25CollectiveMainloopBwdSm80ILi2ELi2EN4cute5tupleIJNS5_1CILi128EEES8_NS7_ILi64EEEEEENS_10bfloat16_tEfNS_4arch4Sm80ELb0ELb1ELb1ELb0ELb0ELb0ELb0ELb0ELi2ELi4ELi4ELi4ELb0EEENS1_24CollectiveEpilogueBwdGQAISA_fSD_Li256ELb0ELb0EEENS1_19SingleTileSchedulerILb0ELb0ELb0ELi128EEEEEEEEEvNT_6ParamsE$_ZN4cute3eso3ESOILb1ELb0EJNS_6LayoutINS_5tupleIJNS3_IJNS_1CILi4EEENS4_ILi1EEEEEEEEENS3_IJNS3_IJS6_NS4_ILi0EEEEEEEEEEENS_10ViewEngineINS_8gmem_ptrIPKfEEEEEEC2ERKSC_RKSI_,@function
        .size           $_ZN7cutlass13device_kernelIN5flash19enable_sm80_to_sm89INS1_16FlashAttnBwdSm80INS1_25CollectiveMainloopBwdSm80ILi2ELi2EN4cute5tupleIJNS5_1CILi128EEES8_NS7_ILi64EEEEEENS_10bfloat16_tEfNS_4arch4Sm80ELb0ELb1ELb1ELb0ELb0ELb0ELb0ELb0ELi2ELi4ELi4ELi4ELb0EEENS1_24CollectiveEpilogueBwdGQAISA_fSD_Li256ELb0ELb0EEENS1_19SingleTileSchedulerILb0ELb0ELb0ELi128EEEEEEEEEvNT_6ParamsE$_ZN4cute3eso3ESOILb1ELb0EJNS_6LayoutINS_5tupleIJNS3_IJNS_1CILi4EEENS4_ILi1EEEEEEEEENS3_IJNS3_IJS6_NS4_ILi0EEEEEEEEEEENS_10ViewEngineINS_8gmem_ptrIPKfEEEEEEC2ERKSC_RKSI_,($_ZN7cutlass13device_kernelIN5flash19enable_sm80_to_sm89INS1_16FlashAttnBwdSm80INS1_25CollectiveMainloopBwdSm80ILi2ELi2EN4cute5tupleIJNS5_1CILi128EEES8_NS7_ILi64EEEEEENS_10bfloat16_tEfNS_4arch4Sm80ELb0ELb1ELb1ELb0ELb0ELb0ELb0ELb0ELi2ELi4ELi4ELi4ELb0EEENS1_24CollectiveEpilogueBwdGQAISA_fSD_Li256ELb0ELb0EEENS1_19SingleTileSchedulerILb0ELb0ELb0ELi128EEEEEEEEEvNT_6ParamsE$_ZN4cute3eso3ESOILb1ELb0EJNS_6LayoutINS_5tupleIJNS3_IJNS_1CILi4EEENS4_ILi1EEEEEEEEENS3_IJNS3_IJS6_NS4_ILi0EEEEEEEEEEENS_10ViewEngineINS_8smem_ptrIPfEEEEEEC2ERKSC_RKSH_ - $_ZN7cutlass13device_kernelIN5flash19enable_sm80_to_sm89INS1_16FlashAttnBwdSm80INS1_25CollectiveMainloopBwdSm80ILi2ELi2EN4cute5tupleIJNS5_1CILi128EEES8_NS7_ILi64EEEEEENS_10bfloat16_tEfNS_4arch4Sm80ELb0ELb1ELb1ELb0ELb0ELb0ELb0ELb0ELi2ELi4ELi4ELi4ELb0EEENS1_24CollectiveEpilogueBwdGQAISA_fSD_Li256ELb0ELb0EEENS1_19SingleTileSchedulerILb0ELb0ELb0ELi128EEEEEEEEEvNT_6ParamsE$_ZN4cute3eso3ESOILb1ELb0EJNS_6LayoutINS_5tupleIJNS3_IJNS_1CILi4EEENS4_ILi1EEEEEEEEENS3_IJNS3_IJS6_NS4_ILi0EEEEEEEEEEENS_10ViewEngineINS_8gmem_ptrIPKfEEEEEEC2ERKSC_RKSI_)
$_ZN7cutlass13device_kernelIN5flash19enable_sm80_to_sm89INS1_16FlashAttnBwdSm80INS1_25CollectiveMainloopBwdSm80ILi2ELi2EN4cute5tupleIJNS5_1CILi128EEES8_NS7_ILi64EEEEEENS_10bfloat16_tEfNS_4arch4Sm80ELb0ELb1ELb1ELb0ELb0ELb0ELb0ELb0ELi2ELi4ELi4ELi4ELb0EEENS1_24CollectiveEpilogueBwdGQAISA_fSD_Li256ELb0ELb0EEENS1_19SingleTileSchedulerILb0ELb0ELb0ELi128EEEEEEEEEvNT_6ParamsE$_ZN4cute3eso3ESOILb1ELb0EJNS_6LayoutINS_5tupleIJNS3_IJNS_1CILi4EEENS4_ILi1EEEEEEEEENS3_IJNS3_IJS6_NS4_ILi0EEEEEEEEEEENS_10ViewEngineINS_8gmem_ptrIPKfEEEEEEC2ERKSC_RKSI_:
[----:B------:R-:W-:Y:S02]  /*92f0*/  IADD3 R4, R13, -c[0x0][0x20], RZ ;  /* 0x800008000d047a10 */ /* 0x000fe40007ffe0ff */
[----:B------:R-:W-:-:S03]  /*9300*/  MOV R9, 0x0 ;  /* 0x0000000000097802 */ /* 0x000fc60000000f00 */
[----:B------:R1:W-:Y:S01]  /*9310*/  STL.64 [R4], R2 ;  /* 0x0000000204007387 */ /* 0x0003e20000100a00 */
[----:B------:R-:W-:Y:S05]  /*9320*/  RET.REL.NODEC R8 `(_ZN7cutlass13device_kernelIN5flash19enable_sm80_to_sm89INS1_16FlashAttnBwdSm80INS1_25CollectiveMainloopBwdSm80ILi2ELi2EN4cute5tupleIJNS5_1CILi128EEES8_NS7_ILi64EEEEEENS_10bfloat16_tEfNS_4arch4Sm80ELb0ELb1ELb1ELb0ELb0ELb0ELb0ELb0ELi2ELi4ELi4ELi4ELb0EEENS1_24CollectiveEpilogueBwdGQAISA_fSD_Li256ELb0ELb0EEENS1_19SingleTileSchedulerILb0ELb0ELb0ELi128EEEEEEEEEvNT_6ParamsE) ;  /* 0xffff6cd008007950 */ /* 0x000fea0003c3ffff */
        .type           $_ZN7cutlass13device_kernelIN5flash19enable_sm80_to_sm89INS1_16FlashAttnBwdSm80INS1_25CollectiveMainloopBwdSm80ILi2ELi2EN4cute5tupleIJNS5_1CILi128EEES8_NS7_ILi64EEEEEENS_10bfloat16_tEfNS_4arch4Sm80ELb0ELb1ELb1ELb0ELb0ELb0ELb0ELb0ELi2ELi4ELi4ELi4ELb0EEENS1_24CollectiveEpilogueBwdGQAISA_fSD_Li256ELb0ELb0EEENS1_19SingleTileSchedulerILb0ELb0ELb0ELi128EEEEEEEEEvNT_6ParamsE$_ZN4cute3eso3ESOILb1ELb0EJNS_6LayoutINS_5tupleIJNS3_IJNS_1CILi4EEENS4_ILi1EEEEEEEEENS3_IJNS3_IJS6_NS4_ILi0EEEEEEEEEEENS_10ViewEngineINS_8smem_ptrIPfEEEEEEC2ERKSC_RKSH_,@function
        .size           $_ZN7cutlass13device_kernelIN5flash19enable_sm80_to_sm89INS1_16FlashAttnBwdSm80INS1_25CollectiveMainloopBwdSm80ILi2ELi2EN4cute5tupleIJNS5_1CILi128EEES8_NS7_ILi64EEEEEENS_10bfloat16_tEfNS_4arch4Sm80ELb0ELb1ELb1ELb0ELb0ELb0ELb0ELb0ELi2ELi4ELi4ELi4ELb0EEENS1_24CollectiveEpilogueBwdGQAISA_fSD_Li256ELb0ELb0EEENS1_19SingleTileSchedulerILb0ELb0ELb0ELi128EEEEEEEEEvNT_6ParamsE$_ZN4cute3eso3ESOILb1ELb0EJNS_6LayoutINS_5tupleIJNS3_IJNS_1CILi4EEENS4_ILi1EEEEEEEEENS3_IJNS3_IJS6_NS4_ILi0EEEEEEEEEEENS_10ViewEngineINS_8smem_ptrIPfEEEEEEC2ERKSC_RKSH_,($_ZN7cutlass13device_kernelIN5flash19enable_sm80_to_sm89INS1_16FlashAttnBwdSm80INS1_25CollectiveMainloopBwdSm80ILi2ELi2EN4cute5tupleIJNS5_1CILi128EEES8_NS7_ILi64EEEEEENS_10bfloat16_tEfNS_4arch4Sm80ELb0ELb1ELb1ELb0ELb0ELb0ELb0ELb0ELi2ELi4ELi4ELi4ELb0EEENS1_24CollectiveEpilogueBwdGQAISA_fSD_Li256ELb0ELb0EEENS1_19SingleTileSchedulerILb0ELb0ELb0ELi128EEEEEEEEEvNT_6ParamsE$_ZN4cute3eso3ESOILb1ELb0EJNS_6LayoutINS_5tupleIJNS3_IJNS_1CILi4EEENS4_ILi1EEEEEEEEENS3_IJNS3_IJS6_NS4_ILi0EEEEEEEEEEENS_10ViewEngineIPjEEEEC2ERKSC_RKSF_ - $_ZN7cutlass13device_kernelIN5flash19enable_sm80_to_sm89INS1_16FlashAttnBwdSm80INS1_25CollectiveMainloopBwdSm80ILi2ELi2EN4cute5tupleIJNS5_1CILi128EEES8_NS7_ILi64EEEEEENS_10bfloat16_tEfNS_4arch4Sm80ELb0ELb1ELb1ELb0ELb0ELb0ELb0ELb0ELi2ELi4ELi4ELi4ELb0EEENS1_24CollectiveEpilogueBwdGQAISA_fSD_Li256ELb0ELb0EEENS1_19SingleTileSchedulerILb0ELb0ELb0ELi128EEEEEEEEEvNT_6ParamsE$_ZN4cute3eso3ESOILb1ELb0EJNS_6LayoutINS_5tupleIJNS3_IJNS_1CILi4EEENS4_ILi1EEEEEEEEENS3_IJNS3_IJS6_NS4_ILi0EEEEEEEEEEENS_10ViewEngineINS_8smem_ptrIPfEEEEEEC2ERKSC_RKSH_)
$_ZN7cutlass13device_kernelIN5flash19enable_sm80_to_sm89INS1_16FlashAttnBwdSm80INS1_25CollectiveMainloopBwdSm80ILi2ELi2EN4cute5tupleIJNS5_1CILi128EEES8_NS7_ILi64EEEEEENS_10bfloat16_tEfNS_4arch4Sm80ELb0ELb1ELb1ELb0ELb0ELb0ELb0ELb0ELi2ELi4ELi4ELi4ELb0EEENS1_24CollectiveEpilogueBwdGQAISA_fSD_Li256ELb0ELb0EEENS1_19SingleTileSchedulerILb0ELb0ELb0ELi128EEEEEEEEEvNT_6ParamsE$_ZN4cute3eso3ESOILb1ELb0EJNS_6LayoutINS_5tupleIJNS3_IJNS_1CILi4EEENS4_ILi1EEEEEEEEENS3_IJNS3_IJS6_NS4_ILi0EEEEEEEEEEENS_10ViewEngineINS_8smem_ptrIPfEEEEEEC2ERKSC_RKSH_:
[----:B------:R-:W-:Y:S02]  /*9330*/  IADD3 R6, R13, -c[0x0][0x20], RZ ;  /* 0x800008000d067a10 */ /* 0x000fe40007ffe0ff */
[----:B------:R-:W-:-:S03]  /*9340*/  MOV R9, 0x0 ;  /* 0x0000000000097802 */ /* 0x000fc60000000f00 */
[----:B------:R1:W-:Y:S01]  /*9350*/  STL.64 [R6], R2 ;  /* 0x0000000206007387 */ /* 0x0003e20000100a00 */
[----:B------:R-:W-:Y:S05]  /*9360*/  RET.REL.NODEC R8 `(_ZN7cutlass13device_kernelIN5flash19enable_sm80_to_sm89INS1_16FlashAttnBwdSm80INS1_25CollectiveMainloopBwdSm80ILi2ELi2EN4cute5tupleIJNS5_1CILi128EEES8_NS7_ILi64EEEEEENS_10bfloat16_tEfNS_4arch4Sm80ELb0ELb1ELb1ELb0ELb0ELb0ELb0ELb0ELi2ELi4ELi4ELi4ELb0EEENS1_24CollectiveEpilogueBwdGQAISA_fSD_Li256ELb0ELb0EEENS1_19SingleTileSchedulerILb0ELb0ELb0ELi128EEEEEEEEEvNT_6ParamsE) ;  /* 0xffff6c9008007950 */ /* 0x000fea0003c3ffff */
        .type           $_ZN7cutlass13device_kernelIN5flash19enable_sm80_to_sm89INS1_16FlashAttnBwdSm80INS1_25CollectiveMainloopBwdSm80ILi2ELi2EN4cute5tupleIJNS5_1CILi128EEES8_NS7_ILi64EEEEEENS_10bfloat16_tEfNS_4arch4Sm80ELb0ELb1ELb1ELb0ELb0ELb0ELb0ELb0ELi2ELi4ELi4ELi4ELb0EEENS1_24CollectiveEpilogueBwdGQAISA_fSD_Li256ELb0ELb0EEENS1_19SingleTileSchedulerILb0ELb0ELb0ELi128EEEEEEEEEvNT_6ParamsE$_ZN4cute3eso3ESOILb1ELb0EJNS_6LayoutINS_5tupleIJNS3_IJNS_1CILi4EEENS4_ILi1EEEEEEEEENS3_IJNS3_IJS6_NS4_ILi0EEEEEEEEEEENS_10ViewEngineIPjEEEEC2ERKSC_RKSF_,@function
        .size           $_ZN7cutlass13device_kernelIN5flash19enable_sm80_to_sm89INS1_16FlashAttnBwdSm80INS1_25CollectiveMainloopBwdSm80ILi2ELi2EN4cute5tupleIJNS5_1CILi128EEES8_NS7_ILi64EEEEEENS_10bfloat16_tEfNS_4arch4Sm80ELb0ELb1ELb1ELb0ELb0ELb0ELb0ELb0ELi2ELi4ELi4ELi4ELb0EEENS1_24CollectiveEpilogueBwdGQAISA_fSD_Li256ELb0ELb0EEENS1_19SingleTileSchedulerILb0ELb0ELb0ELi128EEEEEEEEEvNT_6ParamsE$_ZN4cute3eso3ESOILb1ELb0EJNS_6LayoutINS_5tupleIJNS3_IJNS_1CILi4EEENS4_ILi1EEEEEEEEENS3_IJNS3_IJS6_NS4_ILi0EEEEEEEEEEENS_10ViewEngineIPjEEEEC2ERKSC_RKSF_,($_ZN7cutlass13device_kernelIN5flash19enable_sm80_to_sm89INS1_16FlashAttnBwdSm80INS1_25CollectiveMainloopBwdSm80ILi2ELi2EN4cute5tupleIJNS5_1CILi128EEES8_NS7_ILi64EEEEEENS_10bfloat16_tEfNS_4arch4Sm80ELb0ELb1ELb1ELb0ELb0ELb0ELb0ELb0ELi2ELi4ELi4ELi4ELb0EEENS1_24CollectiveEpilogueBwdGQAISA_fSD_Li256ELb0ELb0EEENS1_19SingleTileSchedulerILb0ELb0ELb0ELi128EEEEEEEEEvNT_6ParamsE$_ZN4cute3eso3ESOILb1ELb0EJNS_6LayoutINS_5tupleIJNS3_IJNS_1CILi4EEENS4_ILi1EEEEEES6_EEENS3_IJNS3_IJS6_NS4_ILi0EEEEEES9_EEEEENS_10ViewEngineINS_8gmem_ptrIPKfEEEEEEC2ERKSC_RKSI_ - $_ZN7cutlass13device_kernelIN5flash19enable_sm80_to_sm89INS1_16FlashAttnBwdSm80INS1_25CollectiveMainloopBwdSm80ILi2ELi2EN4cute5tupleIJNS5_1CILi128EEES8_NS7_ILi64EEEEEENS_10bfloat16_tEfNS_4arch4Sm80ELb0ELb1ELb1ELb0ELb0ELb0ELb0ELb0ELi2ELi4ELi4ELi4ELb0EEENS1_24CollectiveEpilogueBwdGQAISA_fSD_Li256ELb0ELb0EEENS1_19SingleTileSchedulerILb0ELb0ELb0ELi128EEEEEEEEEvNT_6ParamsE$_ZN4cute3eso3ESOILb1ELb0EJNS_6LayoutINS_5tupleIJNS3_IJNS_1CILi4EEENS4_ILi1EEEEEEEEENS3_IJNS3_IJS6_NS4_ILi0EEEEEEEEEEENS_10ViewEngineIPjEEEEC2ERKSC_RKSF_)
$_ZN7cutlass13device_kernelIN5flash19enable_sm80_to_sm89INS1_16FlashAttnBwdSm80INS1_25CollectiveMainloopBwdSm80ILi2ELi2EN4cute5tupleIJNS5_1CILi128EEES8_NS7_ILi64EEEEEENS_10bfloat16_tEfNS_4arch4Sm80ELb0ELb1ELb1ELb0ELb0ELb0ELb0ELb0ELi2ELi4ELi4ELi4ELb0EEENS1_24CollectiveEpilogueBwdGQAISA_fSD_Li256ELb0ELb0EEENS1_19SingleTileSchedulerILb0ELb0ELb0ELi128EEEEEEEEEvNT_6ParamsE$_ZN4cute3eso3ESOILb1ELb0EJNS_6LayoutINS_5tupleIJNS3_IJNS_1CILi4EEENS4_ILi1EEEEEEEEENS3_IJNS3_IJS6_NS4_ILi0EEEEEEEEEEENS_10ViewEngineIPjEEEEC2ERKSC_RKSF_:
[----:B------:R-:W-:Y:S02]  /*9370*/  IADD3 R2, R67, -c[0x0][0x20], RZ ;  /* 0x8000080043027a10 */ /* 0x000fe40007ffe0ff */
[----:B------:R-:W-:-:S03]  /*9380*/  MOV R5, 0x0 ;  /* 0x0000000000057802 */ /* 0x000fc60000000f00 */
[----:B------:R1:W-:Y:S01]  /*9390*/  STL.64 [R2], R12 ;  /* 0x0000000c02007387 */ /* 0x0003e20000100a00 */
[----:B------:R-:W-:Y:S05]  /*93a0*/  RET.REL.NODEC R4 `(_ZN7cutlass13device_kernelIN5flash19enable_sm80_to_sm89INS1_16FlashAttnBwdSm80INS1_25CollectiveMainloopBwdSm80ILi2ELi2EN4cute5tupleIJNS5_1CILi128EEES8_NS7_ILi64EEEEEENS_10bfloat16_tEfNS_4arch4Sm80ELb0ELb1ELb1ELb0ELb0ELb0ELb0ELb0ELi2ELi4ELi4ELi4ELb0EEENS1_24CollectiveEpilogueBwdGQAISA_fSD_Li256ELb0ELb0EEENS1_19SingleTileSchedulerILb0ELb0ELb0ELi128EEEEEEEEEvNT_6ParamsE) ;  /* 0xffff6c5004007950 */ /* 0x000fea0003c3ffff */
        .type           $_ZN7cutlass13device_kernelIN5flash19enable_sm80_to_sm89INS1_16FlashAttnBwdSm80INS1_25CollectiveMainloopBwdSm80ILi2ELi2EN4cute5tupleIJNS5_1CILi128EEES8_NS7_ILi64EEEEEENS_10bfloat16_tEfNS_4arch4Sm80ELb0ELb1ELb1ELb0ELb0ELb0ELb0ELb0ELi2ELi4ELi4ELi4ELb0EEENS1_24CollectiveEpilogueBwdGQAISA_fSD_Li256ELb0ELb0EEENS1_19SingleTileSchedulerILb0ELb0ELb0ELi128EEEEEEEEEvNT_6ParamsE$_ZN4cute3eso3ESOILb1ELb0EJNS_6LayoutINS_5tupleIJNS3_IJNS_1CILi4EEENS4_ILi1EEEEEES6_EEENS3_IJNS3_IJS6_NS4_ILi0EEEEEES9_EEEEENS_10ViewEngineINS_8gmem_ptrIPKfEEEEEEC2ERKSC_RKSI_,@function
        .size           $_ZN7cutlass13device_kernelIN5flash19enable_sm80_to_sm89INS1_16FlashAttnBwdSm80INS1_25CollectiveMainloopBwdSm80ILi2ELi2EN4cute5tupleIJNS5_1CILi128EEES8_NS7_ILi64EEEEEENS_10bfloat16_tEfNS_4arch4Sm80ELb0ELb1ELb1ELb0ELb0ELb0ELb0ELb0ELi2ELi4ELi4ELi4ELb0EEENS1_24CollectiveEpilogueBwdGQAISA_fSD_Li256ELb0ELb0EEENS1_19SingleTileSchedulerILb0ELb0ELb0ELi128EEEEEEEEEvNT_6ParamsE$_ZN4cute3eso3ESOILb1ELb0EJNS_6LayoutINS_5tupleIJNS3_IJNS_1CILi4EEENS4_ILi1EEEEEES6_EEENS3_IJNS3_IJS6_NS4_ILi0EEEEEES9_EEEEENS_10ViewEngineINS_8gmem_ptrIPKfEEEEEEC2ERKSC_RKSI_,($_ZN7cutlass13device_kernelIN5flash19enable_sm80_to_sm89INS1_16FlashAttnBwdSm80INS1_25CollectiveMainloopBwdSm80ILi2ELi2EN4cute5tupleIJNS5_1CILi128EEES8_NS7_ILi64EEEEEENS_10bfloat16_tEfNS_4arch4Sm80ELb0ELb1ELb1ELb0ELb0ELb0ELb0ELb0ELi2ELi4ELi4ELi4ELb0EEENS1_24CollectiveEpilogueBwdGQAISA_fSD_Li256ELb0ELb0EEENS1_19SingleTileSchedulerILb0ELb0ELb0ELi128EEEEEEEEEvNT_6ParamsE$_ZN4cute3eso3ESOILb1ELb0EJNS_6LayoutINS_5tupleIJNS3_IJNS_1CILi4EEENS4_ILi1EEEEEES6_EEENS3_IJNS3_IJS6_NS4_ILi0EEEEEES9_EEEEENS_10ViewEngineINS_8smem_ptrIPfEEEEEEC2ERKSC_RKSH_ - $_ZN7cutlass13device_kernelIN5flash19enable_sm80_to_sm89INS1_16FlashAttnBwdSm80INS1_25CollectiveMainloopBwdSm80ILi2ELi2EN4cute5tupleIJNS5_1CILi128EEES8_NS7_ILi64EEEEEENS_10bfloat16_tEfNS_4arch4Sm80ELb0ELb1ELb1ELb0ELb0ELb0ELb0ELb0ELi2ELi4ELi4ELi4ELb0EEENS1_24CollectiveEpilogueBwdGQAISA_fSD_Li256ELb0ELb0EEENS1_19SingleTileSchedulerILb0ELb0ELb0ELi128EEEEEEEEEvNT_6ParamsE$_ZN4cute3eso3ESOILb1ELb0EJNS_6LayoutINS_5tupleIJNS3_IJNS_1CILi4EEENS4_ILi1EEEEEES6_EEENS3_IJNS3_IJS6_NS4_ILi0EEEEEES9_EEEEENS_10ViewEngineINS_8gmem_ptrIPKfEEEEEEC2ERKSC_RKSI_)
$_ZN7cutlass13device_kernelIN5flash19enable_sm80_to_sm89INS1_16FlashAttnBwdSm80INS1_25CollectiveMainloopBwdSm80ILi2ELi2EN4cute5tupleIJNS5_1CILi128EEES8_NS7_ILi64EEEEEENS_10bfloat16_tEfNS_4arch4Sm80ELb0ELb1ELb1ELb0ELb0ELb0ELb0ELb0ELi2ELi4ELi4ELi4ELb0EEENS1_24CollectiveEpilogueBwdGQAISA_fSD_Li256ELb0ELb0EEENS1_19SingleTileSchedulerILb0ELb0ELb0ELi128EEEEEEEEEvNT_6ParamsE$_ZN4cute3eso3ESOILb1ELb0EJNS_6LayoutINS_5tupleIJNS3_IJNS_1CILi4EEENS4_ILi1EEEEEES6_EEENS3_IJNS3_IJS6_NS4_ILi0EEEEEES9_EEEEENS_10ViewEngineINS_8gmem_ptrIPKfEEEEEEC2ERKSC_RKSI_:
[----:B------:R-:W-:Y:S02]  /*93b0*/  IADD3 R4, R81, -c[0x0][0x20], RZ ;  /* 0x8000080051047a10 */ /* 0x000fe40007ffe0ff */
[----:B------:R-:W-:-:S03]  /*93c0*/  MOV R7, 0x0 ;  /* 0x0000000000077802 */ /* 0x000fc60000000f00 */
[----:B------:R1:W-:Y:S01]  /*93d0*/  STL.64 [R4], R2 ;  /* 0x0000000204007387 */ /* 0x0003e20000100a00 */
[----:B------:R-:W-:Y:S05]  /*93e0*/  RET.REL.NODEC R6 `(_ZN7cutlass13device_kernelIN5flash19enable_sm80_to_sm89INS1_16FlashAttnBwdSm80INS1_25CollectiveMainloopBwdSm80ILi2ELi2EN4cute5tupleIJNS5_1CILi128EEES8_NS7_ILi64EEEEEENS_10bfloat16_tEfNS_4arch4Sm80ELb0ELb1ELb1ELb0ELb0ELb0ELb0ELb0ELi2ELi4ELi4ELi4ELb0EEENS1_24CollectiveEpilogueBwdGQAISA_fSD_Li256ELb0ELb0EEENS1_19SingleTileSchedulerILb0ELb0ELb0ELi128EEEEEEEEEvNT_6ParamsE) ;  /* 0xffff6c1006007950 */ /* 0x000fea0003c3ffff */
        .type           $_ZN7cutlass13device_kernelIN5flash19enable_sm80_to_sm89INS1_16FlashAttnBwdSm80INS1_25CollectiveMainloopBwdSm80ILi2ELi2EN4cute5tupleIJNS5_1CILi128EEES8_NS7_ILi64EEEEEENS_10bfloat16_tEfNS_4arch4Sm80ELb0ELb1ELb1ELb0ELb0ELb0ELb0ELb0ELi2ELi4ELi4ELi4ELb0EEENS1_24CollectiveEpilogueBwdGQAISA_fSD_Li256ELb0ELb0EEENS1_19SingleTileSchedulerILb0ELb0ELb0ELi128EEEEEEEEEvNT_6ParamsE$_ZN4cute3eso3ESOILb1ELb0EJNS_6LayoutINS_5tupleIJNS3_IJNS_1CILi4EEENS4_ILi1EEEEEES6_EEENS3_IJNS3_IJS6_NS4_ILi0EEEEEES9_EEEEENS_10ViewEngineINS_8smem_ptrIPfEEEEEEC2ERKSC_RKSH_,@function
        .size           $_ZN7cutlass13device_kernelIN5flash19enable_sm80_to_sm89INS1_16FlashAttnBwdSm80INS1_25CollectiveMainloopBwdSm80ILi2ELi2EN4cute5tupleIJNS5_1CILi128EEES8_NS7_ILi64EEEEEENS_10bfloat16_tEfNS_4arch4Sm80ELb0ELb1ELb1ELb0ELb0ELb0ELb0ELb0ELi2ELi4ELi4ELi4ELb0EEENS1_24CollectiveEpilogueBwdGQAISA_fSD_Li256ELb0ELb0EEENS1_19SingleTileSchedulerILb0ELb0ELb0ELi128EEEEEEEEEvNT_6ParamsE$_ZN4cute3eso3ESOILb1ELb0EJNS_6LayoutINS_5tupleIJNS3_IJNS_1CILi4EEENS4_ILi1EEEEEES6_EEENS3_IJNS3_IJS6_NS4_ILi0EEEEEES9_EEEEENS_10ViewEngineINS_8smem_ptrIPfEEEEEEC2ERKSC_RKSH_,($_ZN7cutlass13device_kernelIN5flash19enable_sm80_to_sm89INS1_16FlashAttnBwdSm80INS1_25CollectiveMainloopBwdSm80ILi2ELi2EN4cute5tupleIJNS5_1CILi128EEES8_NS7_ILi64EEEEEENS_10bfloat16_tEfNS_4arch4Sm80ELb0ELb1ELb1ELb0ELb0ELb0ELb0ELb0ELi2ELi4ELi4ELi4ELb0EEENS1_24CollectiveEpilogueBwdGQAISA_fSD_Li256ELb0ELb0EEENS1_19SingleTileSchedulerILb0ELb0ELb0ELi128EEEEEEEEEvNT_6ParamsE$_ZN4cute3eso3ESOILb1ELb0EJNS_6LayoutINS_5tupleIJNS3_IJNS_1CILi4EEENS4_ILi1EEEEEES6_EEENS3_IJNS3_IJS6_NS4_ILi0EEEEEES9_EEEEEiEEC2ERKSC_RKi - $_ZN7cutlass13device_kernelIN5flash19enable_sm80_to_sm89INS1_16FlashAttnBwdSm80INS1_25CollectiveMainloopBwdSm80ILi2ELi2EN4cute5tupleIJNS5_1CILi128EEES8_NS7_ILi64EEEEEENS_10bfloat16_tEfNS_4arch4Sm80ELb0ELb1ELb1ELb0ELb0ELb0ELb0ELb0ELi2ELi4ELi4ELi4ELb0EEENS1_24CollectiveEpilogueBwdGQAISA_fSD_Li256ELb0ELb0EEENS1_19SingleTileSchedulerILb0ELb0ELb0ELi128EEEEEEEEEvNT_6ParamsE$_ZN4cute3eso3ESOILb1ELb0EJNS_6LayoutINS_5tupleIJNS3_IJNS_1CILi4EEENS4_ILi1EEEEEES6_EEENS3_IJNS3_IJS6_NS4_ILi0EEEEEES9_EEEEENS_10ViewEngineINS_8smem_ptrIPfEEEEEEC2ERKSC_RKSH_)
$_ZN7cutlass13device_kernelIN5flash19enable_sm80_to_sm89INS1_16FlashAttnBwdSm80INS1_25CollectiveMainloopBwdSm80ILi2ELi2EN4cute5tupleIJNS5_1CILi128EEES8_NS7_ILi64EEEEEENS_10bfloat16_tEfNS_4arch4Sm80ELb0ELb1ELb1ELb0ELb0ELb0ELb0ELb0ELi2ELi4ELi4ELi4ELb0EEENS1_24CollectiveEpilogueBwdGQAISA_fSD_Li256ELb0ELb0EEENS1_19SingleTileSchedulerILb0ELb0ELb0ELi128EEEEEEEEEvNT_6ParamsE$_ZN4cute3eso3ESOILb1ELb0EJNS_6LayoutINS_5tupleIJNS3_IJNS_1CILi4EEENS4_ILi1EEEEEES6_EEENS3_IJNS3_IJS6_NS4_ILi0EEEEEES9_EEEEENS_10ViewEngineINS_8smem_ptrIPfEEEEEEC2ERKSC_RKSH_:
[----:B------:R-:W-:Y:S02]  /*93f0*/  IADD3 R6, R81, -c[0x0][0x20], RZ ;  /* 0x8000080051067a10 */ /* 0x000fe40007ffe0ff */
[----:B------:R-:W-:-:S03]  /*9400*/  MOV R9, 0x0 ;  /* 0x0000000000097802 */ /* 0x000fc60000000f00 */
[----:B------:R1:W-:Y:S01]  /*9410*/  STL.64 [R6], R2 ;  /* 0x0000000206007387 */ /* 0x0003e20000100a00 */
[----:B------:R-:W-:Y:S05]  /*9420*/  RET.REL.NODEC R8 `(_ZN7cutlass13device_kernelIN5flash19enable_sm80_to_sm89INS1_16FlashAttnBwdSm80INS1_25CollectiveMainloopBwdSm80ILi2ELi2EN4cute5tupleIJNS5_1CILi128EEES8_NS7_ILi64EEEEEENS_10bfloat16_tEfNS_4arch4Sm80ELb0ELb1ELb1ELb0ELb0ELb0ELb0ELb0ELi2ELi4ELi4ELi4ELb0EEENS1_24CollectiveEpilogueBwdGQAISA_fSD_Li256ELb0ELb0EEENS1_19SingleTileSchedulerILb0ELb0ELb0ELi128EEEEEEEEEvNT_6ParamsE) ;  /* 0xffff6bd008007950 */ /* 0x000fea0003c3ffff */
        .type           $_ZN7cutlass13device_kernelIN5flash19enable_sm80_to_sm89INS1_16FlashAttnBwdSm80INS1_25CollectiveMainloopBwdSm80ILi2ELi2EN4cute5tupleIJNS5_1CILi128EEES8_NS7_ILi64EEEEEENS_10bfloat16_tEfNS_4arch4Sm80ELb0ELb1ELb1ELb0ELb0ELb0ELb0ELb0ELi2ELi4ELi4ELi4ELb0EEENS1_24CollectiveEpilogueBwdGQAISA_fSD_Li256ELb0ELb0EEENS1_19SingleTileSchedulerILb0ELb0ELb0ELi128EEEEEEEEEvNT_6ParamsE$_ZN4cute3eso3ESOILb1ELb0EJNS_6LayoutINS_5tupleIJNS3_IJNS_1CILi4EEENS4_ILi1EEEEEES6_EEENS3_IJNS3_IJS6_NS4_ILi0EEEEEES9_EEEEEiEEC2ERKSC_RKi,@function
        .size           $_ZN7cutlass13device_kernelIN5flash19enable_sm80_to_sm89INS1_16FlashAttnBwdSm80INS1_25CollectiveMainloopBwdSm80ILi2ELi2EN4cute5tupleIJNS5_1CILi128EEES8_NS7_ILi64EEEEEENS_10bfloat16_tEfNS_4arch4Sm80ELb0ELb1ELb1ELb0ELb0ELb0ELb0ELb0ELi2ELi4ELi4ELi4ELb0EEENS1_24CollectiveEpilogueBwdGQAISA_fSD_Li256ELb0ELb0EEENS1_19SingleTileSchedulerILb0ELb0ELb0ELi128EEEEEEEEEvNT_6ParamsE$_ZN4cute3eso3ESOILb1ELb0EJNS_6LayoutINS_5tupleIJNS3_IJNS_1CILi4EEENS4_ILi1EEEEEES6_EEENS3_IJNS3_IJS6_NS4_ILi0EEEEEES9_EEEEEiEEC2ERKSC_RKi,($_ZN7cutlass13device_kernelIN5flash19enable_sm80_to_sm89INS1_16FlashAttnBwdSm80INS1_25CollectiveMainloopBwdSm80ILi2ELi2EN4cute5tupleIJNS5_1CILi128EEES8_NS7_ILi64EEEEEENS_10bfloat16_tEfNS_4arch4Sm80ELb0ELb1ELb1ELb0ELb0ELb0ELb0ELb0ELi2ELi4ELi4ELi4ELb0EEENS1_24CollectiveEpilogueBwdGQAISA_fSD_Li256ELb0ELb0EEENS1_19SingleTileSchedulerILb0ELb0ELb0ELi128EEEEEEEEEvNT_6ParamsE$_ZN4cute3eso3ESOILb1ELb0EJNS_6LayoutINS_5tupleIJNS3_IJNS_1CILi8EEENS4_ILi1EEEEEEEEENS3_IJNS3_IJS6_NS4_ILi0EEEEEEEEEEENS_10ViewEngineINS_8gmem_ptrIPKN7cutlass10bfloat16_tEEEEEEEC2ERKSC_RKSK_ - $_ZN7cutlass13device_kernelIN5flash19enable_sm80_to_sm89INS1_16FlashAttnBwdSm80INS1_25CollectiveMainloopBwdSm80ILi2ELi2EN4cute5tupleIJNS5_1CILi128EEES8_NS7_ILi64EEEEEENS_10bfloat16_tEfNS_4arch4Sm80ELb0ELb1ELb1ELb0ELb0ELb0ELb0ELb0ELi2ELi4ELi4ELi4ELb0EEENS1_24CollectiveEpilogueBwdGQAISA_fSD_Li256ELb0ELb0EEENS1_19SingleTileSchedulerILb0ELb0ELb0ELi128EEEEEEEEEvNT_6ParamsE$_ZN4cute3eso3ESOILb1ELb0EJNS_6LayoutINS_5tupleIJNS3_IJNS_1CILi4EEENS4_ILi1EEEEEES6_EEENS3_IJNS3_IJS6_NS4_ILi0EEEEEES9_EEEEEiEEC2ERKSC_RKi)
$_ZN7cutlass13device_kernelIN5flash19enable_sm80_to_sm89INS1_16FlashAttnBwdSm80INS1_25CollectiveMainloopBwdSm80ILi2ELi2EN4cute5tupleIJNS5_1CILi128EEES8_NS7_ILi64EEEEEENS_10bfloat16_tEfNS_4arch4Sm80ELb0ELb1ELb1ELb0ELb0ELb0ELb0ELb0ELi2ELi4ELi4ELi4ELb0EEENS1_24CollectiveEpilogueBwdGQAISA_fSD_Li256ELb0ELb0EEENS1_19SingleTileSchedulerILb0ELb0ELb0ELi128EEEEEEEEEvNT_6ParamsE$_ZN4cute3eso3ESOILb1ELb0EJNS_6LayoutINS_5tupleIJNS3_IJNS_1CILi4EEENS4_ILi1EEEEEES6_EEENS3_IJNS3_IJS6_NS4_ILi0EEEEEES9_EEEEEiEEC2ERKSC_RKi:
[----:B------:R-:W-:Y:S02]  /*9430*/  IADD3 R2, R81, -c[0x0][0x20], RZ ;  /* 0x8000080051027a10 */ /* 0x000fe40007ffe0ff */
[----:B------:R-:W-:-:S03]  /*9440*/  MOV R7, 0x0 ;  /* 0x0000000000077802 */ /* 0x000fc60000000f00 */
[----:B------:R1:W-:Y:S01]  /*9450*/  STL [R2], R3 ;  /* 0x0000000302007387 */ /* 0x0003e20000100800 */
[----:B------:R-:W-:Y:S05]  /*9460*/  RET.REL.NODEC R6 `(_ZN7cutlass13device_kernelIN5flash19enable_sm80_to_sm89INS1_16FlashAttnBwdSm80INS1_25CollectiveMainloopBwdSm80ILi2ELi2EN4cute5tupleIJNS5_1CILi128EEES8_NS7_ILi64EEEEEENS_10bfloat16_tEfNS_4arch4Sm80ELb0ELb1ELb1ELb0ELb0ELb0ELb0ELb0ELi2ELi4ELi4ELi4ELb0EEENS1_24CollectiveEpilogueBwdGQAISA_fSD_Li256ELb0ELb0EEENS1_19SingleTileSchedulerILb0ELb0ELb0ELi128EEEEEEEEEvNT_6ParamsE) ;  /* 0xffff6b9006007950 */ /* 0x000fea0003c3ffff */
        .type           $_ZN7cutlass13device_kernelIN5flash19enable_sm80_to_sm89INS1_16FlashAttnBwdSm80INS1_25CollectiveMainloopBwdSm80ILi2ELi2EN4cute5tupleIJNS5_1CILi128EEES8_NS7_ILi64EEEEEENS_10bfloat16_tEfNS_4arch4Sm80ELb0ELb1ELb1ELb0ELb0ELb0ELb0ELb0ELi2ELi4ELi4ELi4ELb0EEENS1_24CollectiveEpilogueBwdGQAISA_fSD_Li256ELb0ELb0EEENS1_19SingleTileSchedulerILb0ELb0ELb0ELi128EEEEEEEEEvNT_6ParamsE$_ZN4cute3eso3ESOILb1ELb0EJNS_6LayoutINS_5tupleIJNS3_IJNS_1CILi8EEENS4_ILi1EEEEEEEEENS3_IJNS3_IJS6_NS4_ILi0EEEEEEEEEEENS_10ViewEngineINS_8gmem_ptrIPKN7cutlass10bfloat16_tEEEEEEEC2ERKSC_RKSK_,@function
        .size           $_ZN7cutlass13device_kernelIN5flash19enable_sm80_to_sm89INS1_16FlashAttnBwdSm80INS1_25CollectiveMainloopBwdSm80ILi2ELi2EN4cute5tupleIJNS5_1CILi128EEES8_NS7_ILi64EEEEEENS_10bfloat16_tEfNS_4arch4Sm80ELb0ELb1ELb1ELb0ELb0ELb0ELb0ELb0ELi2ELi4ELi4ELi4ELb0EEENS1_24CollectiveEpilogueBwdGQAISA_fSD_Li256ELb0ELb0EEENS1_19SingleTileSchedulerILb0ELb0ELb0ELi128EEEEEEEEEvNT_6ParamsE$_ZN4cute3eso3ESOILb1ELb0EJNS_6LayoutINS_5tupleIJNS3_IJNS_1CILi8EEENS4_ILi1EEEEEEEEENS3_IJNS3_IJS6_NS4_ILi0EEEEEEEEEEENS_10ViewEngineINS_8gmem_ptrIPKN7cutlass10bfloat16_tEEEEEEEC2ERKSC_RKSK_,($_ZN7cutlass13device_kernelIN5flash19enable_sm80_to_sm89INS1_16FlashAttnBwdSm80INS1_25CollectiveMainloopBwdSm80ILi2ELi2EN4cute5tupleIJNS5_1CILi128EEES8_NS7_ILi64EEEEEENS_10bfloat16_tEfNS_4arch4Sm80ELb0ELb1ELb1ELb0ELb0ELb0ELb0ELb0ELi2ELi4ELi4ELi4ELb0EEENS1_24CollectiveEpilogueBwdGQAISA_fSD_Li256ELb0ELb0EEENS1_19SingleTileSchedulerILb0ELb0ELb0ELi128EEEEEEEEEvNT_6ParamsE$_ZN4cute3eso3ESOILb1ELb0EJNS_6LayoutINS_5tupleIJNS3_IJNS_1CILi8EEENS4_ILi1EEEEEEEEENS3_IJNS3_IJS6_NS4_ILi0EEEEEEEEEEENS_10ViewEngineINS_8smem_ptrIPN7cutlass10bfloat16_tEEEEEEEC2ERKSC_RKSJ_ - $_ZN7cutlass13device_kernelIN5flash19enable_sm80_to_sm89INS1_16FlashAttnBwdSm80INS1_25CollectiveMainloopBwdSm80ILi2ELi2EN4cute5tupleIJNS5_1CILi128EEES8_NS7_ILi64EEEEEENS_10bfloat16_tEfNS_4arch4Sm80ELb0ELb1ELb1ELb0ELb0ELb0ELb0ELb0ELi2ELi4ELi4ELi4ELb0EEENS1_24CollectiveEpilogueBwdGQAISA_fSD_Li256ELb0ELb0EEENS1_19SingleTileSchedulerILb0ELb0ELb0ELi128EEEEEEEEEvNT_6ParamsE$_ZN4cute3eso3ESOILb1ELb0EJNS_6LayoutINS_5tupleIJNS3_IJNS_1CILi8EEENS4_ILi1EEEEEEEEENS3_IJNS3_IJS6_NS4_ILi0EEEEEEEEEEENS_10ViewEngineINS_8gmem_ptrIPKN7cutlass10bfloat16_tEEEEEEEC2ERKSC_RKSK_)
$_ZN7cutlass13device_kernelIN5flash19enable_sm80_to_sm89INS1_16FlashAttnBwdSm80INS1_25CollectiveMainloopBwdSm80ILi2ELi2EN4cute5tupleIJNS5_1CILi128EEES8_NS7_ILi64EEEEEENS_10bfloat16_tEfNS_4arch4Sm80ELb0ELb1ELb1ELb0ELb0ELb0ELb0ELb0ELi2ELi4ELi4ELi4ELb0EEENS1_24CollectiveEpilogueBwdGQAISA_fSD_Li256ELb0ELb0EEENS1_19SingleTileSchedulerILb0ELb0ELb0ELi128EEEEEEEEEvNT_6ParamsE$_ZN4cute3eso3ESOILb1ELb0EJNS_6LayoutINS_5tupleIJNS3_IJNS_1CILi8EEENS4_ILi1EEEEEEEEENS3_IJNS3_IJS6_NS4_ILi0EEEEEEEEEEENS_10ViewEngineINS_8gmem_ptrIPKN7cutlass10bfloat16_tEEEEEEEC2ERKSC_RKSK_:
[----:B------:R-:W-:Y:S02]  /*9470*/  IADD3 R4, R81, -c[0x0][0x20], RZ ;  /* 0x8000080051047a10 */ /* 0x000fe40007ffe0ff */
[----:B------:R-:W-:-:S03]  /*9480*/  MOV R7, 0x0 ;  /* 0x0000000000077802 */ /* 0x000fc60000000f00 */
[----:B------:R1:W-:Y:S01]  /*9490*/  STL.64 [R4], R2 ;  /* 0x0000000204007387 */ /* 0x0003e20000100a00 */
[----:B------:R-:W-:Y:S05]  /*94a0*/  RET.REL.NODEC R6 `(_ZN7cutlass13device_kernelIN5flash19enable_sm80_to_sm89INS1_16FlashAttnBwdSm80INS1_25CollectiveMainloopBwdSm80ILi2ELi2EN4cute5tupleIJNS5_1CILi128EEES8_NS7_ILi64EEEEEENS_10bfloat16_tEfNS_4arch4Sm80ELb0ELb1ELb1ELb0ELb0ELb0ELb0ELb0ELi2ELi4ELi4ELi4ELb0EEENS1_24CollectiveEpilogueBwdGQAISA_fSD_Li256ELb0ELb0EEENS1_19SingleTileSchedulerILb0ELb0ELb0ELi128EEEEEEEEEvNT_6ParamsE) ;  /* 0xffff6b5006007950 */ /* 0x000fea0003c3ffff */
        .type           $_ZN7cutlass13device_kernelIN5flash19enable_sm80_to_sm89INS1_16FlashAttnBwdSm80INS1_25CollectiveMainloopBwdSm80ILi2ELi2EN4cute5tupleIJNS5_1CILi128EEES8_NS7_ILi64EEEEEENS_10bfloat16_tEfNS_4arch4Sm80ELb0ELb1ELb1ELb0ELb0ELb0ELb0ELb0ELi2ELi4ELi4ELi4ELb0EEENS1_24CollectiveEpilogueBwdGQAISA_fSD_Li256ELb0ELb0EEENS1_19SingleTileSchedulerILb0ELb0ELb0ELi128EEEEEEEEEvNT_6ParamsE$_ZN4cute3eso3ESOILb1ELb0EJNS_6LayoutINS_5tupleIJNS3_IJNS_1CILi8EEENS4_ILi1EEEEEEEEENS3_IJNS3_IJS6_NS4_ILi0EEEEEEEEEEENS_10ViewEngineINS_8smem_ptrIPN7cutlass10bfloat16_tEEEEEEEC2ERKSC_RKSJ_,@function
        .size           $_ZN7cutlass13device_kernelIN5flash19enable_sm80_to_sm89INS1_16FlashAttnBwdSm80INS1_25CollectiveMainloopBwdSm80ILi2ELi2EN4cute5tupleIJNS5_1CILi128EEES8_NS7_ILi64EEEEEENS_10bfloat16_tEfNS_4arch4Sm80ELb0ELb1ELb1ELb0ELb0ELb0ELb0ELb0ELi2ELi4ELi4ELi4ELb0EEENS1_24CollectiveEpilogueBwdGQAISA_fSD_Li256ELb0ELb0EEENS1_19SingleTileSchedulerILb0ELb0ELb0ELi128EEEEEEEEEvNT_6ParamsE$_ZN4cute3eso3ESOILb1ELb0EJNS_6LayoutINS_5tupleIJNS3_IJNS_1CILi8EEENS4_ILi1EEEEEEEEENS3_IJNS3_IJS6_NS4_ILi0EEEEEEEEEEENS_10ViewEngineINS_8smem_ptrIPN7cutlass10bfloat16_tEEEEEEEC2ERKSC_RKSJ_,($_ZN7cutlass13device_kernelIN5flash19enable_sm80_to_sm89INS1_16FlashAttnBwdSm80INS1_25CollectiveMainloopBwdSm80ILi2ELi2EN4cute5tupleIJNS5_1CILi128EEES8_NS7_ILi64EEEEEENS_10bfloat16_tEfNS_4arch4Sm80ELb0ELb1ELb1ELb0ELb0ELb0ELb0ELb0ELi2ELi4ELi4ELi4ELb0EEENS1_24CollectiveEpilogueBwdGQAISA_fSD_Li256ELb0ELb0EEENS1_19SingleTileSchedulerILb0ELb0ELb0ELi128EEEEEEEEEvNT_6ParamsE$_ZN4cute3eso3ESOILb1ELb0EJNS_6LayoutINS_5tupleIJNS3_IJNS_1CILi8EEENS4_ILi1EEEEEEEEENS3_IJNS3_IJS6_NS4_ILi0EEEEEEEEEEENS_10ViewEngineIPN7cutlass10bfloat16_tEEEEEC2ERKSC_RKSH_ - $_ZN7cutlass13device_kernelIN5flash19enable_sm80_to_sm89INS1_16FlashAttnBwdSm80INS1_25CollectiveMainloopBwdSm80ILi2ELi2EN4cute5tupleIJNS5_1CILi128EEES8_NS7_ILi64EEEEEENS_10bfloat16_tEfNS_4arch4Sm80ELb0ELb1ELb1ELb0ELb0ELb0ELb0ELb0ELi2ELi4ELi4ELi4ELb0EEENS1_24CollectiveEpilogueBwdGQAISA_fSD_Li256ELb0ELb0EEENS1_19SingleTileSchedulerILb0ELb0ELb0ELi128EEEEEEEEEvNT_6ParamsE$_ZN4cute3eso3ESOILb1ELb0EJNS_6LayoutINS_5tupleIJNS3_IJNS_1CILi8EEENS4_ILi1EEEEEEEEENS3_IJNS3_IJS6_NS4_ILi0EEEEEEEEEEENS_10ViewEngineINS_8smem_ptrIPN7cutlass10bfloat16_tEEEEEEEC2ERKSC_RKSJ_)
$_ZN7cutlass13device_kernelIN5flash19enable_sm80_to_sm89INS1_16FlashAttnBwdSm80INS1_25CollectiveMainloopBwdSm80ILi2ELi2EN4cute5tupleIJNS5_1CILi128EEES8_NS7_ILi64EEEEEENS_10bfloat16_tEfNS_4arch4Sm80ELb0ELb1ELb1ELb0ELb0ELb0ELb0ELb0ELi2ELi4ELi4ELi4ELb0EEENS1_24CollectiveEpilogueBwdGQAISA_fSD_Li256ELb0ELb0EEENS1_19SingleTileSchedulerILb0ELb0ELb0ELi128EEEEEEEEEvNT_6ParamsE$_ZN4cute3eso3ESOILb1ELb0EJNS_6LayoutINS_5tupleIJNS3_IJNS_1CILi8EEENS4_ILi1EEEEEEEEENS3_IJNS3_IJS6_NS4_ILi0EEEEEEEEEEENS_10ViewEngineINS_8smem_ptrIPN7cutlass10bfloat16_tEEEEEEEC2ERKSC_RKSJ_:
[----:B------:R-:W-:Y:S02]  /*94b0*/  IADD3 R6, R6, -c[0x0][0x20], RZ ;  /* 0x8000080006067a10 */ /* 0x000fe40007ffe0ff */
[----:B------:R-:W-:-:S03]  /*94c0*/  MOV R9, 0x0 ;  /* 0x0000000000097802 */ /* 0x000fc60000000f00 */
[----:B------:R1:W-:Y:S01]  /*94d0*/  STL.64 [R6], R2 ;  /* 0x0000000206007387 */ /* 0x0003e20000100a00 */
[----:B------:R-:W-:Y:S05]  /*94e0*/  RET.REL.NODEC R8 `(_ZN7cutlass13device_kernelIN5flash19enable_sm80_to_sm89INS1_16FlashAttnBwdSm80INS1_25CollectiveMainloopBwdSm80ILi2ELi2EN4cute5tupleIJNS5_1CILi128EEES8_NS7_ILi64EEEEEENS_10bfloat16_tEfNS_4arch4Sm80ELb0ELb1ELb1ELb0ELb0ELb0ELb0ELb0ELi2ELi4ELi4ELi4ELb0EEENS1_24CollectiveEpilogueBwdGQAISA_fSD_Li256ELb0ELb0EEENS1_19SingleTileSchedulerILb0ELb0ELb0ELi128EEEEEEEEEvNT_6ParamsE) ;  /* 0xffff6b1008007950 */ /* 0x000fea0003c3ffff */
        .type           $_ZN7cutlass13device_kernelIN5flash19enable_sm80_to_sm89INS1_16FlashAttnBwdSm80INS1_25CollectiveMainloopBwdSm80ILi2ELi2EN4cute5tupleIJNS5_1CILi128EEES8_NS7_ILi64EEEEEENS_10bfloat16_tEfNS_4arch4Sm80ELb0ELb1ELb1ELb0ELb0ELb0ELb0ELb0ELi2ELi4ELi4ELi4ELb0EEENS1_24CollectiveEpilogueBwdGQAISA_fSD_Li256ELb0ELb0EEENS1_19SingleTileSchedulerILb0ELb0ELb0ELi128EEEEEEEEEvNT_6ParamsE$_ZN4cute3eso3ESOILb1ELb0EJNS_6LayoutINS_5tupleIJNS3_IJNS_1CILi8EEENS4_ILi1EEEEEEEEENS3_IJNS3_IJS6_NS4_ILi0EEEEEEEEEEENS_10ViewEngineIPN7cutlass10bfloat16_tEEEEEC2ERKSC_RKSH_,@function
        .size           $_ZN7cutlass13device_kernelIN5flash19enable_sm80_to_sm89INS1_16FlashAttnBwdSm80INS1_25CollectiveMainloopBwdSm80ILi2ELi2EN4cute5tupleIJNS5_1CILi128EEES8_NS7_ILi64EEEEEENS_10bfloat16_tEfNS_4arch4Sm80ELb0ELb1ELb1ELb0ELb0ELb0ELb0ELb0ELi2ELi4ELi4ELi4ELb0EEENS1_24CollectiveEpilogueBwdGQAISA_fSD_Li256ELb0ELb0EEENS1_19SingleTileSchedulerILb0ELb0ELb0ELi128EEEEEEEEEvNT_6ParamsE$_ZN4cute3eso3ESOILb1ELb0EJNS_6LayoutINS_5tupleIJNS3_IJNS_1CILi8EEENS4_ILi1EEEEEEEEENS3_IJNS3_IJS6_NS4_ILi0EEEEEEEEEEENS_10ViewEngineIPN7cutlass10bfloat16_tEEEEEC2ERKSC_RKSH_,($_ZN7cutlass13device_kernelIN5flash19enable_sm80_to_sm89INS1_16FlashAttnBwdSm80INS1_25CollectiveMainloopBwdSm80ILi2ELi2EN4cute5tupleIJNS5_1CILi128EEES8_NS7_ILi64EEEEEENS_10bfloat16_tEfNS_4arch4Sm80ELb0ELb1ELb1ELb0ELb0ELb0ELb0ELb0ELi2ELi4ELi4ELi4ELb0EEENS1_24CollectiveEpilogueBwdGQAISA_fSD_Li256ELb0ELb0EEENS1_19SingleTileSchedulerILb0ELb0ELb0ELi128EEEEEEEEEvNT_6ParamsE$_ZN4cute3eso3ESOILb1ELb0EJNS_6LayoutINS_5tupleIJNS3_IJNS_1CILi8EEENS4_ILi1EEEEEEEEENS3_IJNS3_IJS6_NS4_ILi0EEEEEEEEEEEiEEC2ERKSC_RKi - $_ZN7cutlass13device_kernelIN5flash19enable_sm80_to_sm89INS1_16FlashAttnBwdSm80INS1_25CollectiveMainloopBwdSm80ILi2ELi2EN4cute5tupleIJNS5_1CILi128EEES8_NS7_ILi64EEEEEENS_10bfloat16_tEfNS_4arch4Sm80ELb0ELb1ELb1ELb0ELb0ELb0ELb0ELb0ELi2ELi4ELi4ELi4ELb0EEENS1_24CollectiveEpilogueBwdGQAISA_fSD_Li256ELb0ELb0EEENS1_19SingleTileSchedulerILb0ELb0ELb0ELi128EEEEEEEEEvNT_6ParamsE$_ZN4cute3eso3ESOILb1ELb0EJNS_6LayoutINS_5tupleIJNS3_IJNS_1CILi8EEENS4_ILi1EEEEEEEEENS3_IJNS3_IJS6_NS4_ILi0EEEEEEEEEEENS_10ViewEngineIPN7cutlass10bfloat16_tEEEEEC2ERKSC_RKSH_)
$_ZN7cutlass13device_kernelIN5flash19enable_sm80_to_sm89INS1_16FlashAttnBwdSm80INS1_25CollectiveMainloopBwdSm80ILi2ELi2EN4cute5tupleIJNS5_1CILi128EEES8_NS7_ILi64EEEEEENS_10bfloat16_tEfNS_4arch4Sm80ELb0ELb1ELb1ELb0ELb0ELb0ELb0ELb0ELi2ELi4ELi4ELi4ELb0EEENS1_24CollectiveEpilogueBwdGQAISA_fSD_Li256ELb0ELb0EEENS1_19SingleTileSchedulerILb0ELb0ELb0ELi128EEEEEEEEEvNT_6ParamsE$_ZN4cute3eso3ESOILb1ELb0EJNS_6LayoutINS_5tupleIJNS3_IJNS_1CILi8EEENS4_ILi1EEEEEEEEENS3_IJNS3_IJS6_NS4_ILi0EEEEEEEEEEENS_10ViewEngineIPN7cutlass10bfloat16_tEEEEEC2ERKSC_RKSH_:
[----:B------:R-:W-:Y:S01]  /*94f0*/  IADD3 R2, R67, -c[0x0][0x20], RZ ;  /* 0x8000080043027a10 */ /* 0x000fe20007ffe0ff */
[----:B------:R-:W-:Y:S01]  /*9500*/  IMAD.MOV.U32 R9, RZ, RZ, R3 ;  /* 0x000000ffff097224 */ /* 0x000fe200078e0003 */
[----:B------:R-:W-:-:S04]  /*9510*/  MOV R7, 0x0 ;  /* 0x0000000000077802 */ /* 0x000fc80000000f00 */
[----:B------:R1:W-:Y:S01]  /*9520*/  STL.64 [R2], R8 ;  /* 0x0000000802007387 */ /* 0x0003e20000100a00 */
[----:B------:R-:W-:Y:S05]  /*9530*/  RET.REL.NODEC R6 `(_ZN7cutlass13device_kernelIN5flash19enable_sm80_to_sm89INS1_16FlashAttnBwdSm80INS1_25CollectiveMainloopBwdSm80ILi2ELi2EN4cute5tupleIJNS5_1CILi128EEES8_NS7_ILi64EEEEEENS_10bfloat16_tEfNS_4arch4Sm80ELb0ELb1ELb1ELb0ELb0ELb0ELb0ELb0ELi2ELi4ELi4ELi4ELb0EEENS1_24CollectiveEpilogueBwdGQAISA_fSD_Li256ELb0ELb0EEENS1_19SingleTileSchedulerILb0ELb0ELb0ELi128EEEEEEEEEvNT_6ParamsE) ;  /* 0xffff6ac006007950 */ /* 0x000fea0003c3ffff */
        .type           $_ZN7cutlass13device_kernelIN5flash19enable_sm80_to_sm89INS1_16FlashAttnBwdSm80INS1_25CollectiveMainloopBwdSm80ILi2ELi2EN4cute5tupleIJNS5_1CILi128EEES8_NS7_ILi64EEEEEENS_10bfloat16_tEfNS_4arch4Sm80ELb0ELb1ELb1ELb0ELb0ELb0ELb0ELb0ELi2ELi4ELi4ELi4ELb0EEENS1_24CollectiveEpilogueBwdGQAISA_fSD_Li256ELb0ELb0EEENS1_19SingleTileSchedulerILb0ELb0ELb0ELi128EEEEEEEEEvNT_6ParamsE$_ZN4cute3eso3ESOILb1ELb0EJNS_6LayoutINS_5tupleIJNS3_IJNS_1CILi8EEENS4_ILi1EEEEEEEEENS3_IJNS3_IJS6_NS4_ILi0EEEEEEEEEEEiEEC2ERKSC_RKi,@function
        .size           $_ZN7cutlass13device_kernelIN5flash19enable_sm80_to_sm89INS1_16FlashAttnBwdSm80INS1_25CollectiveMainloopBwdSm80ILi2ELi2EN4cute5tupleIJNS5_1CILi128EEES8_NS7_ILi64EEEEEENS_10bfloat16_tEfNS_4arch4Sm80ELb0ELb1ELb1ELb0ELb0ELb0ELb0ELb0ELi2ELi4ELi4ELi4ELb0EEENS1_24CollectiveEpilogueBwdGQAISA_fSD_Li256ELb0ELb0EEENS1_19SingleTileSchedulerILb0ELb0ELb0ELi128EEEEEEEEEvNT_6ParamsE$_ZN4cute3eso3ESOILb1ELb0EJNS_6LayoutINS_5tupleIJNS3_IJNS_1CILi8EEENS4_ILi1EEEEEEEEENS3_IJNS3_IJS6_NS4_ILi0EEEEEEEEEEEiEEC2ERKSC_RKi,($_ZN7cutlass13device_kernelIN5flash19enable_sm80_to_sm89INS1_16FlashAttnBwdSm80INS1_25CollectiveMainloopBwdSm80ILi2ELi2EN4cute5tupleIJNS5_1CILi128EEES8_NS7_ILi64EEEEEENS_10bfloat16_tEfNS_4arch4Sm80ELb0ELb1ELb1ELb0ELb0ELb0ELb0ELb0ELi2ELi4ELi4ELi4ELb0EEENS1_24CollectiveEpilogueBwdGQAISA_fSD_Li256ELb0ELb0EEENS1_19SingleTileSchedulerILb0ELb0ELb0ELi128EEEEEEEEEvNT_6ParamsE$_ZN4cute3eso3ESOILb1ELb0EJNS_6LayoutINS_5tupleIJNS3_IJNS_1CILi8EEENS4_ILi1EEEEEEEEENS3_IJNS3_IJS6_NS4_ILi0EEEEEEEEEEElEEC2ERKSC_RKl - $_ZN7cutlass13device_kernelIN5flash19enable_sm80_to_sm89INS1_16FlashAttnBwdSm80INS1_25CollectiveMainloopBwdSm80ILi2ELi2EN4cute5tupleIJNS5_1CILi128EEES8_NS7_ILi64EEEEEENS_10bfloat16_tEfNS_4arch4Sm80ELb0ELb1ELb1ELb0ELb0ELb0ELb0ELb0ELi2ELi4ELi4ELi4ELb0EEENS1_24CollectiveEpilogueBwdGQAISA_fSD_Li256ELb0ELb0EEENS1_19SingleTileSchedulerILb0ELb0ELb0ELi128EEEEEEEEEvNT_6ParamsE$_ZN4cute3eso3ESOILb1ELb0EJNS_6LayoutINS_5tupleIJNS3_IJNS_1CILi8EEENS4_ILi1EEEEEEEEENS3_IJNS3_IJS6_NS4_ILi0EEEEEEEEEEEiEEC2ERKSC_RKi)
$_ZN7cutlass13device_kernelIN5flash19enable_sm80_to_sm89INS1_16FlashAttnBwdSm80INS1_25CollectiveMainloopBwdSm80ILi2ELi2EN4cute5tupleIJNS5_1CILi128EEES8_NS7_ILi64EEEEEENS_10bfloat16_tEfNS_4arch4Sm80ELb0ELb1ELb1ELb0ELb0ELb0ELb0ELb0ELi2ELi4ELi4ELi4ELb0EEENS1_24CollectiveEpilogueBwdGQAISA_fSD_Li256ELb0ELb0EEENS1_19SingleTileSchedulerILb0ELb0ELb0ELi128EEEEEEEEEvNT_6ParamsE$_ZN4cute3eso3ESOILb1ELb0EJNS_6LayoutINS_5tupleIJNS3_IJNS_1CILi8EEENS4_ILi1EEEEEEEEENS3_IJNS3_IJS6_NS4_ILi0EEEEEEEEEEEiEEC2ERKSC_RKi:
[----:B------:R-:W-:Y:S02]  /*9540*/  IADD3 R2, R2, -c[0x0][0x20], RZ ;  /* 0x8000080002027a10 */ /* 0x000fe40007ffe0ff */
[----:B------:R-:W-:-:S03]  /*9550*/  MOV R7, 0x0 ;  /* 0x0000000000077802 */ /* 0x000fc60000000f00 */
[----:B------:R1:W-:Y:S01]  /*9560*/  STL [R2], R3 ;  /* 0x0000000302007387 */ /* 0x0003e20000100800 */
[----:B------:R-:W-:Y:S05]  /*9570*/  RET.REL.NODEC R6 `(_ZN7cutlass13device_kernelIN5flash19enable_sm80_to_sm89INS1_16FlashAttnBwdSm80INS1_25CollectiveMainloopBwdSm80ILi2ELi2EN4cute5tupleIJNS5_1CILi128EEES8_NS7_ILi64EEEEEENS_10bfloat16_tEfNS_4arch4Sm80ELb0ELb1ELb1ELb0ELb0ELb0ELb0ELb0ELi2ELi4ELi4ELi4ELb0EEENS1_24CollectiveEpilogueBwdGQAISA_fSD_Li256ELb0ELb0EEENS1_19SingleTileSchedulerILb0ELb0ELb0ELi128EEEEEEEEEvNT_6ParamsE) ;  /* 0xffff6a8006007950 */ /* 0x000fea0003c3ffff */
        .type           $_ZN7cutlass13device_kernelIN5flash19enable_sm80_to_sm89INS1_16FlashAttnBwdSm80INS1_25CollectiveMainloopBwdSm80ILi2ELi2EN4cute5tupleIJNS5_1CILi128EEES8_NS7_ILi64EEEEEENS_10bfloat16_tEfNS_4arch4Sm80ELb0ELb1ELb1ELb0ELb0ELb0ELb0ELb0ELi2ELi4ELi4ELi4ELb0EEENS1_24CollectiveEpilogueBwdGQAISA_fSD_Li256ELb0ELb0EEENS1_19SingleTileSchedulerILb0ELb0ELb0ELi128EEEEEEEEEvNT_6ParamsE$_ZN4cute3eso3ESOILb1ELb0EJNS_6LayoutINS_5tupleIJNS3_IJNS_1CILi8EEENS4_ILi1EEEEEEEEENS3_IJNS3_IJS6_NS4_ILi0EEEEEEEEEEElEEC2ERKSC_RKl,@function
        .size           $_ZN7cutlass13device_kernelIN5flash19enable_sm80_to_sm89INS1_16FlashAttnBwdSm80INS1_25CollectiveMainloopBwdSm80ILi2ELi2EN4cute5tupleIJNS5_1CILi128EEES8_NS7_ILi64EEEEEENS_10bfloat16_tEfNS_4arch4Sm80ELb0ELb1ELb1ELb0ELb0ELb0ELb0ELb0ELi2ELi4ELi4ELi4ELb0EEENS1_24CollectiveEpilogueBwdGQAISA_fSD_Li256ELb0ELb0EEENS1_19SingleTileSchedulerILb0ELb0ELb0ELi128EEEEEEEEEvNT_6ParamsE$_ZN4cute3eso3ESOILb1ELb0EJNS_6LayoutINS_5tupleIJNS3_IJNS_1CILi8EEENS4_ILi1EEEEEEEEENS3_IJNS3_IJS6_NS4_ILi0EEEEEEEEEEElEEC2ERKSC_RKl,($_ZN7cutlass13device_kernelIN5flash19enable_sm80_to_sm89INS1_16FlashAttnBwdSm80INS1_25CollectiveMainloopBwdSm80ILi2ELi2EN4cute5tupleIJNS5_1CILi128EEES8_NS7_ILi64EEEEEENS_10bfloat16_tEfNS_4arch4Sm80ELb0ELb1ELb1ELb0ELb0ELb0ELb0ELb0ELi2ELi4ELi4ELi4ELb0EEENS1_24CollectiveEpilogueBwdGQAISA_fSD_Li256ELb0ELb0EEENS1_19SingleTileSchedulerILb0ELb0ELb0ELi128EEEEEEEEEvNT_6ParamsE$_ZN4cute3eso3ESOILb1ELb0EJNS_6LayoutINS_5tupleIJNS3_IJNS_1CILi8EEENS4_ILi1EEEEEENS3_IJNS4_ILi2EEEEEEEEENS3_IJNS3_IJS6_NS4_ILi0EEEEEENS3_IJNS4_ILi4096EEEEEEEEEEENS_10ViewEngineINS_8smem_ptrIPN7cutlass10bfloat16_tEEEEEEEC2ERKSG_RKSN_ - $_ZN7cutlass13device_kernelIN5flash19enable_sm80_to_sm89INS1_16FlashAttnBwdSm80INS1_25CollectiveMainloopBwdSm80ILi2ELi2EN4cute5tupleIJNS5_1CILi128EEES8_NS7_ILi64EEEEEENS_10bfloat16_tEfNS_4arch4Sm80ELb0ELb1ELb1ELb0ELb0ELb0ELb0ELb0ELi2ELi4ELi4ELi4ELb0EEENS1_24CollectiveEpilogueBwdGQAISA_fSD_Li256ELb0ELb0EEENS1_19SingleTileSchedulerILb0ELb0ELb0ELi128EEEEEEEEEvNT_6ParamsE$_ZN4cute3eso3ESOILb1ELb0EJNS_6LayoutINS_5tupleIJNS3_IJNS_1CILi8EEENS4_ILi1EEEEEEEEENS3_IJNS3_IJS6_NS4_ILi0EEEEEEEEEEElEEC2ERKSC_RKl)
$_ZN7cutlass13device_kernelIN5flash19enable_sm80_to_sm89INS1_16FlashAttnBwdSm80INS1_25CollectiveMainloopBwdSm80ILi2ELi2EN4cute5tupleIJNS5_1CILi128EEES8_NS7_ILi64EEEEEENS_10bfloat16_tEfNS_4arch4Sm80ELb0ELb1ELb1ELb0ELb0ELb0ELb0ELb0ELi2ELi4ELi4ELi4ELb0EEENS1_24CollectiveEpilogueBwdGQAISA_fSD_Li256ELb0ELb0EEENS1_19SingleTileSchedulerILb0ELb0ELb0ELi128EEEEEEEEEvNT_6ParamsE$_ZN4cute3eso3ESOILb1ELb0EJNS_6LayoutINS_5tupleIJNS3_IJNS_1CILi8EEENS4_ILi1EEEEEEEEENS3_IJNS3_IJS6_NS4_ILi0EEEEEEEEEEElEEC2ERKSC_RKl:
[----:B------:R-:W-:Y:S01]  /*9580*/  IADD3 R2, R81, -c[0x0][0x20], RZ ;  /* 0x8000080051027a10 */ /* 0x000fe20007ffe0ff */
[----:B------:R-:W-:Y:S01]  /*9590*/  IMAD.MOV.U32 R7, RZ, RZ, R3 ;  /* 0x000000ffff077224 */ /* 0x000fe200078e0003 */
[----:B------:R-:W-:-:S04]  /*95a0*/  MOV R5, 0x0 ;  /* 0x0000000000057802 */ /* 0x000fc80000000f00 */
[----:B------:R1:W-:Y:S01]  /*95b0*/  STL.64 [R2], R6 ;  /* 0x0000000602007387 */ /* 0x0003e20000100a00 */
[----:B------:R-:W-:Y:S05]  /*95c0*/  RET.REL.NODEC R4 `(_ZN7cutlass13device_kernelIN5flash19enable_sm80_to_sm89INS1_16FlashAttnBwdSm80INS1_25CollectiveMainloopBwdSm80ILi2ELi2EN4cute5tupleIJNS5_1CILi128EEES8_NS7_ILi64EEEEEENS_10bfloat16_tEfNS_4arch4Sm80ELb0ELb1ELb1ELb0ELb0ELb0ELb0ELb0ELi2ELi4ELi4ELi4ELb0EEENS1_24CollectiveEpilogueBwdGQAISA_fSD_Li256ELb0ELb0EEENS1_19SingleTileSchedulerILb0ELb0ELb0ELi128EEEEEEEEEvNT_6ParamsE) ;  /* 0xffff6a3004007950 */ /* 0x000fea0003c3ffff */
        .type           $_ZN7cutlass13device_kernelIN5flash19enable_sm80_to_sm89INS1_16FlashAttnBwdSm80INS1_25CollectiveMainloopBwdSm80ILi2ELi2EN4cute5tupleIJNS5_1CILi128EEES8_NS7_ILi64EEEEEENS_10bfloat16_tEfNS_4arch4Sm80ELb0ELb1ELb1ELb0ELb0ELb0ELb0ELb0ELi2ELi4ELi4ELi4ELb0EEENS1_24CollectiveEpilogueBwdGQAISA_fSD_Li256ELb0ELb0EEENS1_19SingleTileSchedulerILb0ELb0ELb0ELi128EEEEEEEEEvNT_6ParamsE$_ZN4cute3eso3ESOILb1ELb0EJNS_6LayoutINS_5tupleIJNS3_IJNS_1CILi8EEENS4_ILi1EEEEEENS3_IJNS4_ILi2EEEEEEEEENS3_IJNS3_IJS6_NS4_ILi0EEEEEENS3_IJNS4_ILi4096EEEEEEEEEEENS_10ViewEngineINS_8smem_ptrIPN7cutlass10bfloat16_tEEEEEEEC2ERKSG_RKSN_,@function
        .size           $_ZN7cutlass13device_kernelIN5flash19enable_sm80_to_sm89INS1_16FlashAttnBwdSm80INS1_25CollectiveMainloopBwdSm80ILi2ELi2EN4cute5tupleIJNS5_1CILi128EEES8_NS7_ILi64EEEEEENS_10bfloat16_tEfNS_4arch4Sm80ELb0ELb1ELb1ELb0ELb0ELb0ELb0ELb0ELi2ELi4ELi4ELi4ELb0EEENS1_24CollectiveEpilogueBwdGQAISA_fSD_Li256ELb0ELb0EEENS1_19SingleTileSchedulerILb0ELb0ELb0ELi128EEEEEEEEEvNT_6ParamsE$_ZN4cute3eso3ESOILb1ELb0EJNS_6LayoutINS_5tupleIJNS3_IJNS_1CILi8EEENS4_ILi1EEEEEENS3_IJNS4_ILi2EEEEEEEEENS3_IJNS3_IJS6_NS4_ILi0EEEEEENS3_IJNS4_ILi4096EEEEEEEEEEENS_10ViewEngineINS_8smem_ptrIPN7cutlass10bfloat16_tEEEEEEEC2ERKSG_RKSN_,($_ZN7cutlass13device_kernelIN5flash19enable_sm80_to_sm89INS1_16FlashAttnBwdSm80INS1_25CollectiveMainloopBwdSm80ILi2ELi2EN4cute5tupleIJNS5_1CILi128EEES8_NS7_ILi64EEEEEENS_10bfloat16_tEfNS_4arch4Sm80ELb0ELb1ELb1ELb0ELb0ELb0ELb0ELb0ELi2ELi4ELi4ELi4ELb0EEENS1_24CollectiveEpilogueBwdGQAISA_fSD_Li256ELb0ELb0EEENS1_19SingleTileSchedulerILb0ELb0ELb0ELi128EEEEEEEEEvNT_6ParamsE$_ZN4cute3eso3ESOILb1ELb0EJNS_6LayoutINS_5tupleIJNS3_IJNS_1CILi8EEENS4_ILi1EEEEEENS3_IJNS4_ILi2EEEEEEEEENS3_IJNS3_IJS6_NS4_ILi0EEEEEENS3_IJNS4_ILi64EEEEEEEEEEENS_10ViewEngineIPN7cutlass10bfloat16_tEEEEEC2ERKSG_RKSL_ - $_ZN7cutlass13device_kernelIN5flash19enable_sm80_to_sm89INS1_16FlashAttnBwdSm80INS1_25CollectiveMainloopBwdSm80ILi2ELi2EN4cute5tupleIJNS5_1CILi128EEES8_NS7_ILi64EEEEEENS_10bfloat16_tEfNS_4arch4Sm80ELb0ELb1ELb1ELb0ELb0ELb0ELb0ELb0ELi2ELi4ELi4ELi4ELb0EEENS1_24CollectiveEpilogueBwdGQAISA_fSD_Li256ELb0ELb0EEENS1_19SingleTileSchedulerILb0ELb0ELb0ELi128EEEEEEEEEvNT_6ParamsE$_ZN4cute3eso3ESOILb1ELb0EJNS_6LayoutINS_5tupleIJNS3_IJNS_1CILi8EEENS4_ILi1EEEEEENS3_IJNS4_ILi2EEEEEEEEENS3_IJNS3_IJS6_NS4_ILi0EEEEEENS3_IJNS4_ILi4096EEEEEEEEEEENS_10ViewEngineINS_8smem_ptrIPN7cutlass10bfloat16_tEEEEEEEC2ERKSG_RKSN_)
$_ZN7cutlass13device_kernelIN5flash19enable_sm80_to_sm89INS1_16FlashAttnBwdSm80INS1_25CollectiveMainloopBwdSm80ILi2ELi2EN4cute5tupleIJNS5_1CILi128EEES8_NS7_ILi64EEEEEENS_10bfloat16_tEfNS_4arch4Sm80ELb0ELb1ELb1ELb0ELb0ELb0ELb0ELb0ELi2ELi4ELi4ELi4ELb0EEENS1_24CollectiveEpilogueBwdGQAISA_fSD_Li256ELb0ELb0EEENS1_19SingleTileSchedulerILb0ELb0ELb0ELi128EEEEEEEEEvNT_6ParamsE$_ZN4cute3eso3ESOILb1ELb0EJNS_6LayoutINS_5tupleIJNS3_IJNS_1CILi8EEENS4_ILi1EEEEEENS3_IJNS4_ILi2EEEEEEEEENS3_IJNS3_IJS6_NS4_ILi0EEEEEENS3_IJNS4_ILi4096EEEEEEEEEEENS_10ViewEngineINS_8smem_ptrIPN7cutlass10bfloat16_tEEEEEEEC2ERKSG_RKSN_:
[----:B------:R-:W-:Y:S01]  /*95d0*/  IADD3 R5, R67, -c[0x0][0x20], RZ ;  /* 0x8000080043057a10 */ /* 0x000fe20007ffe0ff */
[----:B------:R-:W-:Y:S01]  /*95e0*/  IMAD.MOV.U32 R8, RZ, RZ, R4 ;  /* 0x000000ffff087224 */ /* 0x000fe200078e0004 */
[----:B------:R-:W-:Y:S01]  /*95f0*/  MOV R9, R7 ;  /* 0x0000000700097202 */ /* 0x000fe20000000f00 */
[----:B------:R-:W-:-:S04]  /*9600*/  IMAD.MOV.U32 R7, RZ, RZ, 0x0 ;  /* 0x00000000ff077424 */ /* 0x000fc800078e00ff */
[----:B------:R1:W-:Y:S01]  /*9610*/  STL.64 [R5], R8 ;  /* 0x0000000805007387 */ /* 0x0003e20000100a00 */
[----:B------:R-:W-:Y:S05]  /*9620*/  RET.REL.NODEC R6 `(_ZN7cutlass13device_kernelIN5flash19enable_sm80_to_sm89INS1_16FlashAttnBwdSm80INS1_25CollectiveMainloopBwdSm80ILi2ELi2EN4cute5tupleIJNS5_1CILi128EEES8_NS7_ILi64EEEEEENS_10bfloat16_tEfNS_4arch4Sm80ELb0ELb1ELb1ELb0ELb0ELb0ELb0ELb0ELi2ELi4ELi4ELi4ELb0EEENS1_24CollectiveEpilogueBwdGQAISA_fSD_Li256ELb0ELb0EEENS1_19SingleTileSchedulerILb0ELb0ELb0ELi128EEEEEEEEEvNT_6ParamsE) ;  /* 0xffff69d006007950 */ /* 0x000fea0003c3ffff */
        .type           $_ZN7cutlass13device_kernelIN5flash19enable_sm80_to_sm89INS1_16FlashAttnBwdSm80INS1_25CollectiveMainloopBwdSm80ILi2ELi2EN4cute5tupleIJNS5_1CILi128EEES8_NS7_ILi64EEEEEENS_10bfloat16_tEfNS_4arch4Sm80ELb0ELb1ELb1ELb0ELb0ELb0ELb0ELb0ELi2ELi4ELi4ELi4ELb0EEENS1_24CollectiveEpilogueBwdGQAISA_fSD_Li256ELb0ELb0EEENS1_19SingleTileSchedulerILb0ELb0ELb0ELi128EEEEEEEEEvNT_6ParamsE$_ZN4cute3eso3ESOILb1ELb0EJNS_6LayoutINS_5tupleIJNS3_IJNS_1CILi8EEENS4_ILi1EEEEEENS3_IJNS4_ILi2EEEEEEEEENS3_IJNS3_IJS6_NS4_ILi0EEEEEENS3_IJNS4_ILi64EEEEEEEEEEENS_10ViewEngineIPN7cutlass10bfloat16_tEEEEEC2ERKSG_RKSL_,@function
        .size           $_ZN7cutlass13device_kernelIN5flash19enable_sm80_to_sm89INS1_16FlashAttnBwdSm80INS1_25CollectiveMainloopBwdSm80ILi2ELi2EN4cute5tupleIJNS5_1CILi128EEES8_NS7_ILi64EEEEEENS_10bfloat16_tEfNS_4arch4Sm80ELb0ELb1ELb1ELb0ELb0ELb0ELb0ELb0ELi2ELi4ELi4ELi4ELb0EEENS1_24CollectiveEpilogueBwdGQAISA_fSD_Li256ELb0ELb0EEENS1_19SingleTileSchedulerILb0ELb0ELb0ELi128EEEEEEEEEvNT_6ParamsE$_ZN4cute3eso3ESOILb1ELb0EJNS_6LayoutINS_5tupleIJNS3_IJNS_1CILi8EEENS4_ILi1EEEEEENS3_IJNS4_ILi2EEEEEEEEENS3_IJNS3_IJS6_NS4_ILi0EEEEEENS3_IJNS4_ILi64EEEEEEEEEEENS_10ViewEngineIPN7cutlass10bfloat16_tEEEEEC2ERKSG_RKSL_,($_ZN7cutlass13device_kernelIN5flash19enable_sm80_to_sm89INS1_16FlashAttnBwdSm80INS1_25CollectiveMainloopBwdSm80ILi2ELi2EN4cute5tupleIJNS5_1CILi128EEES8_NS7_ILi64EEEEEENS_10bfloat16_tEfNS_4arch4Sm80ELb0ELb1ELb1ELb0ELb0ELb0ELb0ELb0ELi2ELi4ELi4ELi4ELb0EEENS1_24CollectiveEpilogueBwdGQAISA_fSD_Li256ELb0ELb0EEENS1_19SingleTileSchedulerILb0ELb0ELb0ELi128EEEEEEEEEvNT_6ParamsE$_ZN4cute3eso3ESOILb1ELb0EJNS_6LayoutINS_5tupleIJNS3_IJNS_1CILi8EEENS4_ILi1EEEEEENS3_IJNS4_ILi2EEEEEEEEENS3_IJNS3_IJS6_NS4_ILi0EEEEEENS3_IJNS4_ILi8192EEEEEEEEEEENS_10ViewEngineINS_8smem_ptrIPN7cutlass10bfloat16_tEEEEEEEC2ERKSG_RKSN_ - $_ZN7cutlass13device_kernelIN5flash19enable_sm80_to_sm89INS1_16FlashAttnBwdSm80INS1_25CollectiveMainloopBwdSm80ILi2ELi2EN4cute5tupleIJNS5_1CILi128EEES8_NS7_ILi64EEEEEENS_10bfloat16_tEfNS_4arch4Sm80ELb0ELb1ELb1ELb0ELb0ELb0ELb0ELb0ELi2ELi4ELi4ELi4ELb0EEENS1_24CollectiveEpilogueBwdGQAISA_fSD_Li256ELb0ELb0EEENS1_19SingleTileSchedulerILb0ELb0ELb0ELi128EEEEEEEEEvNT_6ParamsE$_ZN4cute3eso3ESOILb1ELb0EJNS_6LayoutINS_5tupleIJNS3_IJNS_1CILi8EEENS4_ILi1EEEEEENS3_IJNS4_ILi2EEEEEEEEENS3_IJNS3_IJS6_NS4_ILi0EEEEEENS3_IJNS4_ILi64EEEEEEEEEEENS_10ViewEngineIPN7cutlass10bfloat16_tEEEEEC2ERKSG_RKSL_)
$_ZN7cutlass13device_kernelIN5flash19enable_sm80_to_sm89INS1_16FlashAttnBwdSm80INS1_25CollectiveMainloopBwdSm80ILi2ELi2EN4cute5tupleIJNS5_1CILi128EEES8_NS7_ILi64EEEEEENS_10bfloat16_tEfNS_4arch4Sm80ELb0ELb1ELb1ELb0ELb0ELb0ELb0ELb0ELi2ELi4ELi4ELi4ELb0EEENS1_24CollectiveEpilogueBwdGQAISA_fSD_Li256ELb0ELb0EEENS1_19SingleTileSchedulerILb0ELb0ELb0ELi128EEEEEEEEEvNT_6ParamsE$_ZN4cute3eso3ESOILb1ELb0EJNS_6LayoutINS_5tupleIJNS3_IJNS_1CILi8EEENS4_ILi1EEEEEENS3_IJNS4_ILi2EEEEEEEEENS3_IJNS3_IJS6_NS4_ILi0EEEEEENS3_IJNS4_ILi64EEEEEEEEEEENS_10ViewEngineIPN7cutlass10bfloat16_tEEEEEC2ERKSG_RKSL_:
[----:B------:R-:W-:Y:S01]  /*9630*/  IADD3 R2, R25, -c[0x0][0x20], RZ ;  /* 0x8000080019027a10 */ /* 0x000fe20007ffe0ff */
[----:B------:R-:W-:Y:S01]  /*9640*/  IMAD.MOV.U32 R9, RZ, RZ, R3 ;  /* 0x000000ffff097224 */ /* 0x000fe200078e0003 */
[----:B------:R-:W-:-:S04]  /*9650*/  MOV R7, 0x0 ;  /* 0x0000000000077802 */ /* 0x000fc80000000f00 */
[----:B------:R1:W-:Y:S01]  /*9660*/  STL.64 [R2], R8 ;  /* 0x0000000802007387 */ /* 0x0003e20000100a00 */
[----:B------:R-:W-:Y:S05]  /*9670*/  RET.REL.NODEC R6 `(_ZN7cutlass13device_kernelIN5flash19enable_sm80_to_sm89INS1_16FlashAttnBwdSm80INS1_25CollectiveMainloopBwdSm80ILi2ELi2EN4cute5tupleIJNS5_1CILi128EEES8_NS7_ILi64EEEEEENS_10bfloat16_tEfNS_4arch4Sm80ELb0ELb1ELb1ELb0ELb0ELb0ELb0ELb0ELi2ELi4ELi4ELi4ELb0EEENS1_24CollectiveEpilogueBwdGQAISA_fSD_Li256ELb0ELb0EEENS1_19SingleTileSchedulerILb0ELb0ELb0ELi128EEEEEEEEEvNT_6ParamsE) ;  /* 0xffff698006007950 */ /* 0x000fea0003c3ffff */
        .type           $_ZN7cutlass13device_kernelIN5flash19enable_sm80_to_sm89INS1_16FlashAttnBwdSm80INS1_25CollectiveMainloopBwdSm80ILi2ELi2EN4cute5tupleIJNS5_1CILi128EEES8_NS7_ILi64EEEEEENS_10bfloat16_tEfNS_4arch4Sm80ELb0ELb1ELb1ELb0ELb0ELb0ELb0ELb0ELi2ELi4ELi4ELi4ELb0EEENS1_24CollectiveEpilogueBwdGQAISA_fSD_Li256ELb0ELb0EEENS1_19SingleTileSchedulerILb0ELb0ELb0ELi128EEEEEEEEEvNT_6ParamsE$_ZN4cute3eso3ESOILb1ELb0EJNS_6LayoutINS_5tupleIJNS3_IJNS_1CILi8EEENS4_ILi1EEEEEENS3_IJNS4_ILi2EEEEEEEEENS3_IJNS3_IJS6_NS4_ILi0EEEEEENS3_IJNS4_ILi8192EEEEEEEEEEENS_10ViewEngineINS_8smem_ptrIPN7cutlass10bfloat16_tEEEEEEEC2ERKSG_RKSN_,@function
        .size           $_ZN7cutlass13device_kernelIN5flash19enable_sm80_to_sm89INS1_16FlashAttnBwdSm80INS1_25CollectiveMainloopBwdSm80ILi2ELi2EN4cute5tupleIJNS5_1CILi128EEES8_NS7_ILi64EEEEEENS_10bfloat16_tEfNS_4arch4Sm80ELb0ELb1ELb1ELb0ELb0ELb0ELb0ELb0ELi2ELi4ELi4ELi4ELb0EEENS1_24CollectiveEpilogueBwdGQAISA_fSD_Li256ELb0ELb0EEENS1_19SingleTileSchedulerILb0ELb0ELb0ELi128EEEEEEEEEvNT_6ParamsE$_ZN4cute3eso3ESOILb1ELb0EJNS_6LayoutINS_5tupleIJNS3_IJNS_1CILi8EEENS4_ILi1EEEEEENS3_IJNS4_ILi2EEEEEEEEENS3_IJNS3_IJS6_NS4_ILi0EEEEEENS3_IJNS4_ILi8192EEEEEEEEEEENS_10ViewEngineINS_8smem_ptrIPN7cutlass10bfloat16_tEEEEEEEC2ERKSG_RKSN_,($_ZN7cutlass13device_kernelIN5flash19enable_sm80_to_sm89INS1_16FlashAttnBwdSm80INS1_25CollectiveMainloopBwdSm80ILi2ELi2EN4cute5tupleIJNS5_1CILi128EEES8_NS7_ILi64EEEEEENS_10bfloat16_tEfNS_4arch4Sm80ELb0ELb1ELb1ELb0ELb0ELb0ELb0ELb0ELi2ELi4ELi4ELi4ELb0EEENS1_24CollectiveEpilogueBwdGQAISA_fSD_Li256ELb0ELb0EEENS1_19SingleTileSchedulerILb0ELb0ELb0ELi128EEEEEEEEEvNT_6ParamsE$_ZN4cute3eso3ESOILb1ELb0EJNS_6LayoutINS_5tupleIJNS3_IJNS_1CILi8EEENS4_ILi1EEEEEENS3_IJNS4_ILi2EEEEEEEEENS3_IJNS3_IJS6_NS4_ILi0EEEEEENS3_IJS5_EEEEEEEENS_10ViewEngineIPN7cutlass10bfloat16_tEEEEEC2ERKSF_RKSK_ - $_ZN7cutlass13device_kernelIN5flash19enable_sm80_to_sm89INS1_16FlashAttnBwdSm80INS1_25CollectiveMainloopBwdSm80ILi2ELi2EN4cute5tupleIJNS5_1CILi128EEES8_NS7_ILi64EEEEEENS_10bfloat16_tEfNS_4arch4Sm80ELb0ELb1ELb1ELb0ELb0ELb0ELb0ELb0ELi2ELi4ELi4ELi4ELb0EEENS1_24CollectiveEpilogueBwdGQAISA_fSD_Li256ELb0ELb0EEENS1_19SingleTileSchedulerILb0ELb0ELb0ELi128EEEEEEEEEvNT_6ParamsE$_ZN4cute3eso3ESOILb1ELb0EJNS_6LayoutINS_5tupleIJNS3_IJNS_1CILi8EEENS4_ILi1EEEEEENS3_IJNS4_ILi2EEEEEEEEENS3_IJNS3_IJS6_NS4_ILi0EEEEEENS3_IJNS4_ILi8192EEEEEEEEEEENS_10ViewEngineINS_8smem_ptrIPN7cutlass10bfloat16_tEEEEEEEC2ERKSG_RKSN_)
$_ZN7cutlass13device_kernelIN5flash19enable_sm80_to_sm89INS1_16FlashAttnBwdSm80INS1_25CollectiveMainloopBwdSm80ILi2ELi2EN4cute5tupleIJNS5_1CILi128EEES8_NS7_ILi64EEEEEENS_10bfloat16_tEfNS_4arch4Sm80ELb0ELb1ELb1ELb0ELb0ELb0ELb0ELb0ELi2ELi4ELi4ELi4ELb0EEENS1_24CollectiveEpilogueBwdGQAISA_fSD_Li256ELb0ELb0EEENS1_19SingleTileSchedulerILb0ELb0ELb0ELi128EEEEEEEEEvNT_6ParamsE$_ZN4cute3eso3ESOILb1ELb0EJNS_6LayoutINS_5tupleIJNS3_IJNS_1CILi8EEENS4_ILi1EEEEEENS3_IJNS4_ILi2EEEEEEEEENS3_IJNS3_IJS6_NS4_ILi0EEEEEENS3_IJNS4_ILi8192EEEEEEEEEEENS_10ViewEngineINS_8smem_ptrIPN7cutlass10bfloat16_tEEEEEEEC2ERKSG_RKSN_:
[----:B------:R-:W-:Y:S01]  /*9680*/  IADD3 R5, R25, -c[0x0][0x20], RZ ;  /* 0x8000080019057a10 */ /* 0x000fe20007ffe0ff */
[----:B------:R-:W-:Y:S01]  /*9690*/  IMAD.MOV.U32 R8, RZ, RZ, R4 ;  /* 0x000000ffff087224 */ /* 0x000fe200078e0004 */
[----:B------:R-:W-:Y:S01]  /*96a0*/  MOV R9, R7 ;  /* 0x0000000700097202 */ /* 0x000fe20000000f00 */
[----:B------:R-:W-:-:S04]  /*96b0*/  IMAD.MOV.U32 R7, RZ, RZ, 0x0 ;  /* 0x00000000ff077424 */ /* 0x000fc800078e00ff */
[----:B------:R1:W-:Y:S01]  /*96c0*/  STL.64 [R5], R8 ;  /* 0x0000000805007387 */ /* 0x0003e20000100a00 */
[----:B------:R-:W-:Y:S05]  /*96d0*/  RET.REL.NODEC R6 `(_ZN7cutlass13device_kernelIN5flash19enable_sm80_to_sm89INS1_16FlashAttnBwdSm80INS1_25CollectiveMainloopBwdSm80ILi2ELi2EN4cute5tupleIJNS5_1CILi128EEES8_NS7_ILi64EEEEEENS_10bfloat16_tEfNS_4arch4Sm80ELb0ELb1ELb1ELb0ELb0ELb0ELb0ELb0ELi2ELi4ELi4ELi4ELb0EEENS1_24CollectiveEpilogueBwdGQAISA_fSD_Li256ELb0ELb0EEENS1_19SingleTileSchedulerILb0ELb0ELb0ELi128EEEEEEEEEvNT_6ParamsE) ;  /* 0xffff692006007950 */ /* 0x000fea0003c3ffff */
        .type           $_ZN7cutlass13device_kernelIN5flash19enable_sm80_to_sm89INS1_16FlashAttnBwdSm80INS1_25CollectiveMainloopBwdSm80ILi2ELi2EN4cute5tupleIJNS5_1CILi128EEES8_NS7_ILi64EEEEEENS_10bfloat16_tEfNS_4arch4Sm80ELb0ELb1ELb1ELb0ELb0ELb0ELb0ELb0ELi2ELi4ELi4ELi4ELb0EEENS1_24CollectiveEpilogueBwdGQAISA_fSD_Li256ELb0ELb0EEENS1_19SingleTileSchedulerILb0ELb0ELb0ELi128EEEEEEEEEvNT_6ParamsE$_ZN4cute3eso3ESOILb1ELb0EJNS_6LayoutINS_5tupleIJNS3_IJNS_1CILi8EEENS4_ILi1EEEEEENS3_IJNS4_ILi2EEEEEEEEENS3_IJNS3_IJS6_NS4_ILi0EEEEEENS3_IJS5_EEEEEEEENS_10ViewEngineIPN7cutlass10bfloat16_tEEEEEC2ERKSF_RKSK_,@function
        .size           $_ZN7cutlass13device_kernelIN5flash19enable_sm80_to_sm89INS1_16FlashAttnBwdSm80INS1_25CollectiveMainloopBwdSm80ILi2ELi2EN4cute5tupleIJNS5_1CILi128EEES8_NS7_ILi64EEEEEENS_10bfloat16_tEfNS_4arch4Sm80ELb0ELb1ELb1ELb0ELb0ELb0ELb0ELb0ELi2ELi4ELi4ELi4ELb0EEENS1_24CollectiveEpilogueBwdGQAISA_fSD_Li256ELb0ELb0EEENS1_19SingleTileSchedulerILb0ELb0ELb0ELi128EEEEEEEEEvNT_6ParamsE$_ZN4cute3eso3ESOILb1ELb0EJNS_6LayoutINS_5tupleIJNS3_IJNS_1CILi8EEENS4_ILi1EEEEEENS3_IJNS4_ILi2EEEEEEEEENS3_IJNS3_IJS6_NS4_ILi0EEEEEENS3_IJS5_EEEEEEEENS_10ViewEngineIPN7cutlass10bfloat16_tEEEEEC2ERKSF_RKSK_,($_ZN7cutlass13device_kernelIN5flash19enable_sm80_to_sm89INS1_16FlashAttnBwdSm80INS1_25CollectiveMainloopBwdSm80ILi2ELi2EN4cute5tupleIJNS5_1CILi128EEES8_NS7_ILi64EEEEEENS_10bfloat16_tEfNS_4arch4Sm80ELb0ELb1ELb1ELb0ELb0ELb0ELb0ELb0ELi2ELi4ELi4ELi4ELb0EEENS1_24CollectiveEpilogueBwdGQAISA_fSD_Li256ELb0ELb0EEENS1_19SingleTileSchedulerILb0ELb0ELb0ELi128EEEEEEEEEvNT_6ParamsE$_ZN4cute3eso3ESOILb1ELb0EJNS_6LayoutINS_5tupleIJNS3_IJNS_1CILi8EEENS4_ILi1EEEEEENS3_IJNS4_ILi4EEEEEEEEENS3_IJNS3_IJS6_NS4_ILi0EEEEEENS3_IJNS4_ILi2048EEEEEEEEEEENS_10ViewEngineINS_8smem_ptrIPN7cutlass10bfloat16_tEEEEEEEC2ERKSG_RKSN_ - $_ZN7cutlass13device_kernelIN5flash19enable_sm80_to_sm89INS1_16FlashAttnBwdSm80INS1_25CollectiveMainloopBwdSm80ILi2ELi2EN4cute5tupleIJNS5_1CILi128EEES8_NS7_ILi64EEEEEENS_10bfloat16_tEfNS_4arch4Sm80ELb0ELb1ELb1ELb0ELb0ELb0ELb0ELb0ELi2ELi4ELi4ELi4ELb0EEENS1_24CollectiveEpilogueBwdGQAISA_fSD_Li256ELb0ELb0EEENS1_19SingleTileSchedulerILb0ELb0ELb0ELi128EEEEEEEEEvNT_6ParamsE$_ZN4cute3eso3ESOILb1ELb0EJNS_6LayoutINS_5tupleIJNS3_IJNS_1CILi8EEENS4_ILi1EEEEEENS3_IJNS4_ILi2EEEEEEEEENS3_IJNS3_IJS6_NS4_ILi0EEEEEENS3_IJS5_EEEEEEEENS_10ViewEngineIPN7cutlass10bfloat16_tEEEEEC2ERKSF_RKSK_)
$_ZN7cutlass13device_kernelIN5flash19enable_sm80_to_sm89INS1_16FlashAttnBwdSm80INS1_25CollectiveMainloopBwdSm80ILi2ELi2EN4cute5tupleIJNS5_1CILi128EEES8_NS7_ILi64EEEEEENS_10bfloat16_tEfNS_4arch4Sm80ELb0ELb1ELb1ELb0ELb0ELb0ELb0ELb0ELi2ELi4ELi4ELi4ELb0EEENS1_24CollectiveEpilogueBwdGQAISA_fSD_Li256ELb0ELb0EEENS1_19SingleTileSchedulerILb0ELb0ELb0ELi128EEEEEEEEEvNT_6ParamsE$_ZN4cute3eso3ESOILb1ELb0EJNS_6LayoutINS_5tupleIJNS3_IJNS_1CILi8EEENS4_ILi1EEEEEENS3_IJNS4_ILi2EEEEEEEEENS3_IJNS3_IJS6_NS4_ILi0EEEEEENS3_IJS5_EEEEEEEENS_10ViewEngineIPN7cutlass10bfloat16_tEEEEEC2ERKSF_RKSK_:
[----:B------:R-:W-:Y:S01]  /*96e0*/  IADD3 R3, R67, -c[0x0][0x20], RZ ;  /* 0x8000080043037a10 */ /* 0x000fe20007ffe0ff */
[----:B------:R-:W-:Y:S01]  /*96f0*/  IMAD.MOV.U32 R8, RZ, RZ, R2 ;  /* 0x000000ffff087224 */ /* 0x000fe200078e0002 */
[----:B------:R-:W-:Y:S01]  /*9700*/  MOV R9, R5 ;  /* 0x0000000500097202 */ /* 0x000fe20000000f00 */
[----:B------:R-:W-:-:S04]  /*9710*/  IMAD.MOV.U32 R5, RZ, RZ, 0x0 ;  /* 0x00000000ff057424 */ /* 0x000fc800078e00ff */
[----:B------:R1:W-:Y:S01]  /*9720*/  STL.64 [R3], R8 ;  /* 0x0000000803007387 */ /* 0x0003e20000100a00 */
[----:B------:R-:W-:Y:S05]  /*9730*/  RET.REL.NODEC R4 `(_ZN7cutlass13device_kernelIN5flash19enable_sm80_to_sm89INS1_16FlashAttnBwdSm80INS1_25CollectiveMainloopBwdSm80ILi2ELi2EN4cute5tupleIJNS5_1CILi128EEES8_NS7_ILi64EEEEEENS_10bfloat16_tEfNS_4arch4Sm80ELb0ELb1ELb1ELb0ELb0ELb0ELb0ELb0ELi2ELi4ELi4ELi4ELb0EEENS1_24CollectiveEpilogueBwdGQAISA_fSD_Li256ELb0ELb0EEENS1_19SingleTileSchedulerILb0ELb0ELb0ELi128EEEEEEEEEvNT_6ParamsE) ;  /* 0xffff68c004007950 */ /* 0x000fea0003c3ffff */
        .type           $_ZN7cutlass13device_kernelIN5flash19enable_sm80_to_sm89INS1_16FlashAttnBwdSm80INS1_25CollectiveMainloopBwdSm80ILi2ELi2EN4cute5tupleIJNS5_1CILi128EEES8_NS7_ILi64EEEEEENS_10bfloat16_tEfNS_4arch4Sm80ELb0ELb1ELb1ELb0ELb0ELb0ELb0ELb0ELi2ELi4ELi4ELi4ELb0EEENS1_24CollectiveEpilogueBwdGQAISA_fSD_Li256ELb0ELb0EEENS1_19SingleTileSchedulerILb0ELb0ELb0ELi128EEEEEEEEEvNT_6ParamsE$_ZN4cute3eso3ESOILb1ELb0EJNS_6LayoutINS_5tupleIJNS3_IJNS_1CILi8EEENS4_ILi1EEEEEENS3_IJNS4_ILi4EEEEEEEEENS3_IJNS3_IJS6_NS4_ILi0EEEEEENS3_IJNS4_ILi2048EEEEEEEEEEENS_10ViewEngineINS_8smem_ptrIPN7cutlass10bfloat16_tEEEEEEEC2ERKSG_RKSN_,@function
        .size           $_ZN7cutlass13device_kernelIN5flash19enable_sm80_to_sm89INS1_16FlashAttnBwdSm80INS1_25CollectiveMainloopBwdSm80ILi2ELi2EN4cute5tupleIJNS5_1CILi128EEES8_NS7_ILi64EEEEEENS_10bfloat16_tEfNS_4arch4Sm80ELb0ELb1ELb1ELb0ELb0ELb0ELb0ELb0ELi2ELi4ELi4ELi4ELb0EEENS1_24CollectiveEpilogueBwdGQAISA_fSD_Li256ELb0ELb0EEENS1_19SingleTileSchedulerILb0ELb0ELb0ELi128EEEEEEEEEvNT_6ParamsE$_ZN4cute3eso3ESOILb1ELb0EJNS_6LayoutINS_5tupleIJNS3_IJNS_1CILi8EEENS4_ILi1EEEEEENS3_IJNS4_ILi4EEEEEEEEENS3_IJNS3_IJS6_NS4_ILi0EEEEEENS3_IJNS4_ILi2048EEEEEEEEEEENS_10ViewEngineINS_8smem_ptrIPN7cutlass10bfloat16_tEEEEEEEC2ERKSG_RKSN_,($_ZN7cutlass13device_kernelIN5flash19enable_sm80_to_sm89INS1_16FlashAttnBwdSm80INS1_25CollectiveMainloopBwdSm80ILi2ELi2EN4cute5tupleIJNS5_1CILi128EEES8_NS7_ILi64EEEEEENS_10bfloat16_tEfNS_4arch4Sm80ELb0ELb1ELb1ELb0ELb0ELb0ELb0ELb0ELi2ELi4ELi4ELi4ELb0EEENS1_24CollectiveEpilogueBwdGQAISA_fSD_Li256ELb0ELb0EEENS1_19SingleTileSchedulerILb0ELb0ELb0ELi128EEEEEEEEEvNT_6ParamsE$_ZN4cute3eso3ESOILb1ELb0EJNS_6LayoutINS_5tupleIJNS3_IJNS_1CILi8EEENS4_ILi1EEEEEENS3_IJNS4_ILi4EEEEEEEEENS3_IJNS3_IJS6_NS4_ILi0EEEEEENS3_IJS5_EEEEEEEENS_10ViewEngineIPN7cutlass10bfloat16_tEEEEEC2ERKSF_RKSK_ - $_ZN7cutlass13device_kernelIN5flash19enable_sm80_to_sm89INS1_16FlashAttnBwdSm80INS1_25CollectiveMainloopBwdSm80ILi2ELi2EN4cute5tupleIJNS5_1CILi128EEES8_NS7_ILi64EEEEEENS_10bfloat16_tEfNS_4arch4Sm80ELb0ELb1ELb1ELb0ELb0ELb0ELb0ELb0ELi2ELi4ELi4ELi4ELb0EEENS1_24CollectiveEpilogueBwdGQAISA_fSD_Li256ELb0ELb0EEENS1_19SingleTileSchedulerILb0ELb0ELb0ELi128EEEEEEEEEvNT_6ParamsE$_ZN4cute3eso3ESOILb1ELb0EJNS_6LayoutINS_5tupleIJNS3_IJNS_1CILi8EEENS4_ILi1EEEEEENS3_IJNS4_ILi4EEEEEEEEENS3_IJNS3_IJS6_NS4_ILi0EEEEEENS3_IJNS4_ILi2048EEEEEEEEEEENS_10ViewEngineINS_8smem_ptrIPN7cutlass10bfloat16_tEEEEEEEC2ERKSG_RKSN_)
$_ZN7cutlass13device_kernelIN5flash19enable_sm80_to_sm89INS1_16FlashAttnBwdSm80INS1_25CollectiveMainloopBwdSm80ILi2ELi2EN4cute5tupleIJNS5_1CILi128EEES8_NS7_ILi64EEEEEENS_10bfloat16_tEfNS_4arch4Sm80ELb0ELb1ELb1ELb0ELb0ELb0ELb0ELb0ELi2ELi4ELi4ELi4ELb0EEENS1_24CollectiveEpilogueBwdGQAISA_fSD_Li256ELb0ELb0EEENS1_19SingleTileSchedulerILb0ELb0ELb0ELi128EEEEEEEEEvNT_6ParamsE$_ZN4cute3eso3ESOILb1ELb0EJNS_6LayoutINS_5tupleIJNS3_IJNS_1CILi8EEENS4_ILi1EEEEEENS3_IJNS4_ILi4EEEEEEEEENS3_IJNS3_IJS6_NS4_ILi0EEEEEENS3_IJNS4_ILi2048EEEEEEEEEEENS_10ViewEngineINS_8smem_ptrIPN7cutlass10bfloat16_tEEEEEEEC2ERKSG_RKSN_:
[----:B------:R-:W-:Y:S01]  /*9740*/  IADD3 R7, R25, -c[0x0][0x20], RZ ;  /* 0x8000080019077a10 */ /* 0x000fe20007ffe0ff */
[----:B------:R-:W-:Y:S01]  /*9750*/  IMAD.MOV.U32 R10, RZ, RZ, R6 ;  /* 0x000000ffff0a7224 */ /* 0x000fe200078e0006 */
[----:B------:R-:W-:Y:S01]  /*9760*/  MOV R11, R9 ;  /* 0x00000009000b7202 */ /* 0x000fe20000000f00 */
[----:B------:R-:W-:-:S04]  /*9770*/  IMAD.MOV.U32 R9, RZ, RZ, 0x0 ;  /* 0x00000000ff097424 */ /* 0x000fc800078e00ff */
[----:B------:R1:W-:Y:S01]  /*9780*/  STL.64 [R7], R10 ;  /* 0x0000000a07007387 */ /* 0x0003e20000100a00 */
[----:B------:R-:W-:Y:S05]  /*9790*/  RET.REL.NODEC R8 `(_ZN7cutlass13device_kernelIN5flash19enable_sm80_to_sm89INS1_16FlashAttnBwdSm80INS1_25CollectiveMainloopBwdSm80ILi2ELi2EN4cute5tupleIJNS5_1CILi128EEES8_NS7_ILi64EEEEEENS_10bfloat16_tEfNS_4arch4Sm80ELb0ELb1ELb1ELb0ELb0ELb0ELb0ELb0ELi2ELi4ELi4ELi4ELb0EEENS1_24CollectiveEpilogueBwdGQAISA_fSD_Li256ELb0ELb0EEENS1_19SingleTileSchedulerILb0ELb0ELb0ELi128EEEEEEEEEvNT_6ParamsE) ;  /* 0xffff686008007950 */ /* 0x000fea0003c3ffff */
        .type           $_ZN7cutlass13device_kernelIN5flash19enable_sm80_to_sm89INS1_16FlashAttnBwdSm80INS1_25CollectiveMainloopBwdSm80ILi2ELi2EN4cute5tupleIJNS5_1CILi128EEES8_NS7_ILi64EEEEEENS_10bfloat16_tEfNS_4arch4Sm80ELb0ELb1ELb1ELb0ELb0ELb0ELb0ELb0ELi2ELi4ELi4ELi4ELb0EEENS1_24CollectiveEpilogueBwdGQAISA_fSD_Li256ELb0ELb0EEENS1_19SingleTileSchedulerILb0ELb0ELb0ELi128EEEEEEEEEvNT_6ParamsE$_ZN4cute3eso3ESOILb1ELb0EJNS_6LayoutINS_5tupleIJNS3_IJNS_1CILi8EEENS4_ILi1EEEEEENS3_IJNS4_ILi4EEEEEEEEENS3_IJNS3_IJS6_NS4_ILi0EEEEEENS3_IJS5_EEEEEEEENS_10ViewEngineIPN7cutlass10bfloat16_tEEEEEC2ERKSF_RKSK_,@function
        .size           $_ZN7cutlass13device_kernelIN5flash19enable_sm80_to_sm89INS1_16FlashAttnBwdSm80INS1_25CollectiveMainloopBwdSm80ILi2ELi2EN4cute5tupleIJNS5_1CILi128EEES8_NS7_ILi64EEEEEENS_10bfloat16_tEfNS_4arch4Sm80ELb0ELb1ELb1ELb0ELb0ELb0ELb0ELb0ELi2ELi4ELi4ELi4ELb0EEENS1_24CollectiveEpilogueBwdGQAISA_fSD_Li256ELb0ELb0EEENS1_19SingleTileSchedulerILb0ELb0ELb0ELi128EEEEEEEEEvNT_6ParamsE$_ZN4cute3eso3ESOILb1ELb0EJNS_6LayoutINS_5tupleIJNS3_IJNS_1CILi8EEENS4_ILi1EEEEEENS3_IJNS4_ILi4EEEEEEEEENS3_IJNS3_IJS6_NS4_ILi0EEEEEENS3_IJS5_EEEEEEEENS_10ViewEngineIPN7cutlass10bfloat16_tEEEEEC2ERKSF_RKSK_,($_ZN7cutlass13device_kernelIN5flash19enable_sm80_to_sm89INS1_16FlashAttnBwdSm80INS1_25CollectiveMainloopBwdSm80ILi2ELi2EN4cute5tupleIJNS5_1CILi128EEES8_NS7_ILi64EEEEEENS_10bfloat16_tEfNS_4arch4Sm80ELb0ELb1ELb1ELb0ELb0ELb0ELb0ELb0ELi2ELi4ELi4ELi4ELb0EEENS1_24CollectiveEpilogueBwdGQAISA_fSD_Li256ELb0ELb0EEENS1_19SingleTileSchedulerILb0ELb0ELb0ELi128EEEEEEEEEvNT_6ParamsE$_ZN4cute3eso3ESOILb1ELb0EJNS_6LayoutINS_5tupleIJNS3_IJNS_1CILi8EEENS4_ILi1EEEEEENS4_ILi2EEEEEENS3_IJNS3_IJS6_NS4_ILi0EEEEEENS4_ILi4096EEEEEEEENS_10ViewEngineINS_8smem_ptrIPN7cutlass10bfloat16_tEEEEEEEC2ERKSE_RKSL_ - $_ZN7cutlass13device_kernelIN5flash19enable_sm80_to_sm89INS1_16FlashAttnBwdSm80INS1_25CollectiveMainloopBwdSm80ILi2ELi2EN4cute5tupleIJNS5_1CILi128EEES8_NS7_ILi64EEEEEENS_10bfloat16_tEfNS_4arch4Sm80ELb0ELb1ELb1ELb0ELb0ELb0ELb0ELb0ELi2ELi4ELi4ELi4ELb0EEENS1_24CollectiveEpilogueBwdGQAISA_fSD_Li256ELb0ELb0EEENS1_19SingleTileSchedulerILb0ELb0ELb0ELi128EEEEEEEEEvNT_6ParamsE$_ZN4cute3eso3ESOILb1ELb0EJNS_6LayoutINS_5tupleIJNS3_IJNS_1CILi8EEENS4_ILi1EEEEEENS3_IJNS4_ILi4EEEEEEEEENS3_IJNS3_IJS6_NS4_ILi0EEEEEENS3_IJS5_EEEEEEEENS_10ViewEngineIPN7cutlass10bfloat16_tEEEEEC2ERKSF_RKSK_)
$_ZN7cutlass13device_kernelIN5flash19enable_sm80_to_sm89INS1_16FlashAttnBwdSm80INS1_25CollectiveMainloopBwdSm80ILi2ELi2EN4cute5tupleIJNS5_1CILi128EEES8_NS7_ILi64EEEEEENS_10bfloat16_tEfNS_4arch4Sm80ELb0ELb1ELb1ELb0ELb0ELb0ELb0ELb0ELi2ELi4ELi4ELi4ELb0EEENS1_24CollectiveEpilogueBwdGQAISA_fSD_Li256ELb0ELb0EEENS1_19SingleTileSchedulerILb0ELb0ELb0ELi128EEEEEEEEEvNT_6ParamsE$_ZN4cute3eso3ESOILb1ELb0EJNS_6LayoutINS_5tupleIJNS3_IJNS_1CILi8EEENS4_ILi1EEEEEENS3_IJNS4_ILi4EEEEEEEEENS3_IJNS3_IJS6_NS4_ILi0EEEEEENS3_IJS5_EEEEEEEENS_10ViewEngineIPN7cutlass10bfloat16_tEEEEEC2ERKSF_RKSK_:
[----:B------:R-:W-:Y:S01]  /*97a0*/  IADD3 R3, R25, -c[0x0][0x20], RZ ;  /* 0x8000080019037a10 */ /* 0x000fe20007ffe0ff */
[----:B------:R-:W-:Y:S01]  /*97b0*/  IMAD.MOV.U32 R8, RZ, RZ, R2 ;  /* 0x000000ffff087224 */ /* 0x000fe200078e0002 */
[----:B------:R-:W-:Y:S01]  /*97c0*/  MOV R9, R5 ;  /* 0x0000000500097202 */ /* 0x000fe20000000f00 */
[----:B------:R-:W-:-:S04]  /*97d0*/  IMAD.MOV.U32 R5, RZ, RZ, 0x0 ;  /* 0x00000000ff057424 */ /* 0x000fc800078e00ff */
[----:B------:R1:W-:Y:S01]  /*97e0*/  STL.64 [R3], R8 ;  /* 0x0000000803007387 */ /* 0x0003e20000100a00 */
[----:B------:R-:W-:Y:S05]  /*97f0*/  RET.REL.NODEC R4 `(_ZN7cutlass13device_kernelIN5flash19enable_sm80_to_sm89INS1_16FlashAttnBwdSm80INS1_25CollectiveMainloopBwdSm80ILi2ELi2EN4cute5tupleIJNS5_1CILi128EEES8_NS7_ILi64EEEEEENS_10bfloat16_tEfNS_4arch4Sm80ELb0ELb1ELb1ELb0ELb0ELb0ELb0ELb0ELi2ELi4ELi4ELi4ELb0EEENS1_24CollectiveEpilogueBwdGQAISA_fSD_Li256ELb0ELb0EEENS1_19SingleTileSchedulerILb0ELb0ELb0ELi128EEEEEEEEEvNT_6ParamsE) ;  /* 0xffff680004007950 */ /* 0x000fea0003c3ffff */
        .type           $_ZN7cutlass13device_kernelIN5flash19enable_sm80_to_sm89INS1_16FlashAttnBwdSm80INS1_25CollectiveMainloopBwdSm80ILi2ELi2EN4cute5tupleIJNS5_1CILi128EEES8_NS7_ILi64EEEEEENS_10bfloat16_tEfNS_4arch4Sm80ELb0ELb1ELb1ELb0ELb0ELb0ELb0ELb0ELi2ELi4ELi4ELi4ELb0EEENS1_24CollectiveEpilogueBwdGQAISA_fSD_Li256ELb0ELb0EEENS1_19SingleTileSchedulerILb0ELb0ELb0ELi128EEEEEEEEEvNT_6ParamsE$_ZN4cute3eso3ESOILb1ELb0EJNS_6LayoutINS_5tupleIJNS3_IJNS_1CILi8EEENS4_ILi1EEEEEENS4_ILi2EEEEEENS3_IJNS3_IJS6_NS4_ILi0EEEEEENS4_ILi4096EEEEEEEENS_10ViewEngineINS_8smem_ptrIPN7cutlass10bfloat16_tEEEEEEEC2ERKSE_RKSL_,@function
        .size           $_ZN7cutlass13device_kernelIN5flash19enable_sm80_to_sm89INS1_16FlashAttnBwdSm80INS1_25CollectiveMainloopBwdSm80ILi2ELi2EN4cute5tupleIJNS5_1CILi128EEES8_NS7_ILi64EEEEEENS_10bfloat16_tEfNS_4arch4Sm80ELb0ELb1ELb1ELb0ELb0ELb0ELb0ELb0ELi2ELi4ELi4ELi4ELb0EEENS1_24CollectiveEpilogueBwdGQAISA_fSD_Li256ELb0ELb0EEENS1_19SingleTileSchedulerILb0ELb0ELb0ELi128EEEEEEEEEvNT_6ParamsE$_ZN4cute3eso3ESOILb1ELb0EJNS_6LayoutINS_5tupleIJNS3_IJNS_1CILi8EEENS4_ILi1EEEEEENS4_ILi2EEEEEENS3_IJNS3_IJS6_NS4_ILi0EEEEEENS4_ILi4096EEEEEEEENS_10ViewEngineINS_8smem_ptrIPN7cutlass10bfloat16_tEEEEEEEC2ERKSE_RKSL_,($_ZN7cutlass13device_kernelIN5flash19enable_sm80_to_sm89INS1_16FlashAttnBwdSm80INS1_25CollectiveMainloopBwdSm80ILi2ELi2EN4cute5tupleIJNS5_1CILi128EEES8_NS7_ILi64EEEEEENS_10bfloat16_tEfNS_4arch4Sm80ELb0ELb1ELb1ELb0ELb0ELb0ELb0ELb0ELi2ELi4ELi4ELi4ELb0EEENS1_24CollectiveEpilogueBwdGQAISA_fSD_Li256ELb0ELb0EEENS1_19SingleTileSchedulerILb0ELb0ELb0ELi128EEEEEEEEEvNT_6ParamsE$_ZN4cute3eso3ESOILb1ELb0EJNS_6LayoutINS_5tupleIJNS3_IJNS_1CILi8EEENS4_ILi1EEEEEENS4_ILi2EEEEEENS3_IJNS3_IJS6_NS4_ILi0EEEEEENS4_ILi4096EEEEEEEEiEEC2ERKSE_RKi - $_ZN7cutlass13device_kernelIN5flash19enable_sm80_to_sm89INS1_16FlashAttnBwdSm80INS1_25CollectiveMainloopBwdSm80ILi2ELi2EN4cute5tupleIJNS5_1CILi128EEES8_NS7_ILi64EEEEEENS_10bfloat16_tEfNS_4arch4Sm80ELb0ELb1ELb1ELb0ELb0ELb0ELb0ELb0ELi2ELi4ELi4ELi4ELb0EEENS1_24CollectiveEpilogueBwdGQAISA_fSD_Li256ELb0ELb0EEENS1_19SingleTileSchedulerILb0ELb0ELb0ELi128EEEEEEEEEvNT_6ParamsE$_ZN4cute3eso3ESOILb1ELb0EJNS_6LayoutINS_5tupleIJNS3_IJNS_1CILi8EEENS4_ILi1EEEEEENS4_ILi2EEEEEENS3_IJNS3_IJS6_NS4_ILi0EEEEEENS4_ILi4096EEEEEEEENS_10ViewEngineINS_8smem_ptrIPN7cutlass10bfloat16_tEEEEEEEC2ERKSE_RKSL_)
$_ZN7cutlass13device_kernelIN5flash19enable_sm80_to_sm89INS1_16FlashAttnBwdSm80INS1_25CollectiveMainloopBwdSm80ILi2ELi2EN4cute5tupleIJNS5_1CILi128EEES8_NS7_ILi64EEEEEENS_10bfloat16_tEfNS_4arch4Sm80ELb0ELb1ELb1ELb0ELb0ELb0ELb0ELb0ELi2ELi4ELi4ELi4ELb0EEENS1_24CollectiveEpilogueBwdGQAISA_fSD_Li256ELb0ELb0EEENS1_19SingleTileSchedulerILb0ELb0ELb0ELi128EEEEEEEEEvNT_6ParamsE$_ZN4cute3eso3ESOILb1ELb0EJNS_6LayoutINS_5tupleIJNS3_IJNS_1CILi8EEENS4_ILi1EEEEEENS4_ILi2EEEEEENS3_IJNS3_IJS6_NS4_ILi0EEEEEENS4_ILi4096EEEEEEEENS_10ViewEngineINS_8smem_ptrIPN7cutlass10bfloat16_tEEEEEEEC2ERKSE_RKSL_:
[----:B------:R-:W-:Y:S02]  /*9800*/  IADD3 R4, R67, -c[0x0][0x20], RZ ;  /* 0x8000080043047a10 */ /* 0x000fe40007ffe0ff */
[----:B------:R-:W-:-:S03]  /*9810*/  MOV R7, 0x0 ;  /* 0x0000000000077802 */ /* 0x000fc60000000f00 */
[----:B------:R1:W-:Y:S01]  /*9820*/  STL.64 [R4], R2 ;  /* 0x0000000204007387 */ /* 0x0003e20000100a00 */
[----:B------:R-:W-:Y:S05]  /*9830*/  RET.REL.NODEC R6 `(_ZN7cutlass13device_kernelIN5flash19enable_sm80_to_sm89INS1_16FlashAttnBwdSm80INS1_25CollectiveMainloopBwdSm80ILi2ELi2EN4cute5tupleIJNS5_1CILi128EEES8_NS7_ILi64EEEEEENS_10bfloat16_tEfNS_4arch4Sm80ELb0ELb1ELb1ELb0ELb0ELb0ELb0ELb0ELi2ELi4ELi4ELi4ELb0EEENS1_24CollectiveEpilogueBwdGQAISA_fSD_Li256ELb0ELb0EEENS1_19SingleTileSchedulerILb0ELb0ELb0ELi128EEEEEEEEEvNT_6ParamsE) ;  /* 0xffff67c006007950 */ /* 0x000fea0003c3ffff */
        .type           $_ZN7cutlass13device_kernelIN5flash19enable_sm80_to_sm89INS1_16FlashAttnBwdSm80INS1_25CollectiveMainloopBwdSm80ILi2ELi2EN4cute5tupleIJNS5_1CILi128EEES8_NS7_ILi64EEEEEENS_10bfloat16_tEfNS_4arch4Sm80ELb0ELb1ELb1ELb0ELb0ELb0ELb0ELb0ELi2ELi4ELi4ELi4ELb0EEENS1_24CollectiveEpilogueBwdGQAISA_fSD_Li256ELb0ELb0EEENS1_19SingleTileSchedulerILb0ELb0ELb0ELi128EEEEEEEEEvNT_6ParamsE$_ZN4cute3eso3ESOILb1ELb0EJNS_6LayoutINS_5tupleIJNS3_IJNS_1CILi8EEENS4_ILi1EEEEEENS4_ILi2EEEEEENS3_IJNS3_IJS6_NS4_ILi0EEEEEENS4_ILi4096EEEEEEEEiEEC2ERKSE_RKi,@function
        .size           $_ZN7cutlass13device_kernelIN5flash19enable_sm80_to_sm89INS1_16FlashAttnBwdSm80INS1_25CollectiveMainloopBwdSm80ILi2ELi2EN4cute5tupleIJNS5_1CILi128EEES8_NS7_ILi64EEEEEENS_10bfloat16_tEfNS_4arch4Sm80ELb0ELb1ELb1ELb0ELb0ELb0ELb0ELb0ELi2ELi4ELi4ELi4ELb0EEENS1_24CollectiveEpilogueBwdGQAISA_fSD_Li256ELb0ELb0EEENS1_19SingleTileSchedulerILb0ELb0ELb0ELi128EEEEEEEEEvNT_6ParamsE$_ZN4cute3eso3ESOILb1ELb0EJNS_6LayoutINS_5tupleIJNS3_IJNS_1CILi8EEENS4_ILi1EEEEEENS4_ILi2EEEEEENS3_IJNS3_IJS6_NS4_ILi0EEEEEENS4_ILi4096EEEEEEEEiEEC2ERKSE_RKi,($_ZN7cutlass13device_kernelIN5flash19enable_sm80_to_sm89INS1_16FlashAttnBwdSm80INS1_25CollectiveMainloopBwdSm80ILi2ELi2EN4cute5tupleIJNS5_1CILi128EEES8_NS7_ILi64EEEEEENS_10bfloat16_tEfNS_4arch4Sm80ELb0ELb1ELb1ELb0ELb0ELb0ELb0ELb0ELi2ELi4ELi4ELi4ELb0EEENS1_24CollectiveEpilogueBwdGQAISA_fSD_Li256ELb0ELb0EEENS1_19SingleTileSchedulerILb0ELb0ELb0ELi128EEEEEEEEEvNT_6ParamsE$_ZN4cute3eso3ESOILb1ELb0EJNS_6LayoutINS_5tupleIJNS3_IJNS_1CILi8EEENS4_ILi1EEEEEENS4_ILi2EEEEEENS3_IJNS3_IJS6_NS4_ILi0EEEEEENS4_ILi64EEEEEEEENS_10ViewEngineIPN7cutlass10bfloat16_tEEEEEC2ERKSE_RKSJ_ - $_ZN7cutlass13device_kernelIN5flash19enable_sm80_to_sm89INS1_16FlashAttnBwdSm80INS1_25CollectiveMainloopBwdSm80ILi2ELi2EN4cute5tupleIJNS5_1CILi128EEES8_NS7_ILi64EEEEEENS_10bfloat16_tEfNS_4arch4Sm80ELb0ELb1ELb1ELb0ELb0ELb0ELb0ELb0ELi2ELi4ELi4ELi4ELb0EEENS1_24CollectiveEpilogueBwdGQAISA_fSD_Li256ELb0ELb0EEENS1_19SingleTileSchedulerILb0ELb0ELb0ELi128EEEEEEEEEvNT_6ParamsE$_ZN4cute3eso3ESOILb1ELb0EJNS_6LayoutINS_5tupleIJNS3_IJNS_1CILi8EEENS4_ILi1EEEEEENS4_ILi2EEEEEENS3_IJNS3_IJS6_NS4_ILi0EEEEEENS4_ILi4096EEEEEEEEiEEC2ERKSE_RKi)
$_ZN7cutlass13device_kernelIN5flash19enable_sm80_to_sm89INS1_16FlashAttnBwdSm80INS1_25CollectiveMainloopBwdSm80ILi2ELi2EN4cute5tupleIJNS5_1CILi128EEES8_NS7_ILi64EEEEEENS_10bfloat16_tEfNS_4arch4Sm80ELb0ELb1ELb1ELb0ELb0ELb0ELb0ELb0ELi2ELi4ELi4ELi4ELb0EEENS1_24CollectiveEpilogueBwdGQAISA_fSD_Li256ELb0ELb0EEENS1_19SingleTileSchedulerILb0ELb0ELb0ELi128EEEEEEEEEvNT_6ParamsE$_ZN4cute3eso3ESOILb1ELb0EJNS_6LayoutINS_5tupleIJNS3_IJNS_1CILi8EEENS4_ILi1EEEEEENS4_ILi2EEEEEENS3_IJNS3_IJS6_NS4_ILi0EEEEEENS4_ILi4096EEEEEEEEiEEC2ERKSE_RKi:
[----:B------:R-:W-:Y:S02]  /*9840*/  IADD3 R2, R67, -c[0x0][0x20], RZ ;  /* 0x8000080043027a10 */ /* 0x000fe40007ffe0ff */
[----:B------:R-:W-:-:S03]  /*9850*/  MOV R5, 0x0 ;  /* 0x0000000000057802 */ /* 0x000fc60000000f00 */
[----:B------:R1:W-:Y:S01]  /*9860*/  STL [R2], R3 ;  /* 0x0000000302007387 */ /* 0x0003e20000100800 */
[----:B------:R-:W-:Y:S05]  /*9870*/  RET.REL.NODEC R4 `(_ZN7cutlass13device_kernelIN5flash19enable_sm80_to_sm89INS1_16FlashAttnBwdSm80INS1_25CollectiveMainloopBwdSm80ILi2ELi2EN4cute5tupleIJNS5_1CILi128EEES8_NS7_ILi64EEEEEENS_10bfloat16_tEfNS_4arch4Sm80ELb0ELb1ELb1ELb0ELb0ELb0ELb0ELb0ELi2ELi4ELi4ELi4ELb0EEENS1_24CollectiveEpilogueBwdGQAISA_fSD_Li256ELb0ELb0EEENS1_19SingleTileSchedulerILb0ELb0ELb0ELi128EEEEEEEEEvNT_6ParamsE) ;  /* 0xffff678004007950 */ /* 0x000fea0003c3ffff */
        .type           $_ZN7cutlass13device_kernelIN5flash19enable_sm80_to_sm89INS1_16FlashAttnBwdSm80INS1_25CollectiveMainloopBwdSm80ILi2ELi2EN4cute5tupleIJNS5_1CILi128EEES8_NS7_ILi64EEEEEENS_10bfloat16_tEfNS_4arch4Sm80ELb0ELb1ELb1ELb0ELb0ELb0ELb0ELb0ELi2ELi4ELi4ELi4ELb0EEENS1_24CollectiveEpilogueBwdGQAISA_fSD_Li256ELb0ELb0EEENS1_19SingleTileSchedulerILb0ELb0ELb0ELi128EEEEEEEEEvNT_6ParamsE$_ZN4cute3eso3ESOILb1ELb0EJNS_6LayoutINS_5tupleIJNS3_IJNS_1CILi8EEENS4_ILi1EEEEEENS4_ILi2EEEEEENS3_IJNS3_IJS6_NS4_ILi0EEEEEENS4_ILi64EEEEEEEENS_10ViewEngineIPN7cutlass10bfloat16_tEEEEEC2ERKSE_RKSJ_,@function
        .size           $_ZN7cutlass13device_kernelIN5flash19enable_sm80_to_sm89INS1_16FlashAttnBwdSm80INS1_25CollectiveMainloopBwdSm80ILi2ELi2EN4cute5tupleIJNS5_1CILi128EEES8_NS7_ILi64EEEEEENS_10bfloat16_tEfNS_4arch4Sm80ELb0ELb1ELb1ELb0ELb0ELb0ELb0ELb0ELi2ELi4ELi4ELi4ELb0EEENS1_24CollectiveEpilogueBwdGQAISA_fSD_Li256ELb0ELb0EEENS1_19SingleTileSchedulerILb0ELb0ELb0ELi128EEEEEEEEEvNT_6ParamsE$_ZN4cute3eso3ESOILb1ELb0EJNS_6LayoutINS_5tupleIJNS3_IJNS_1CILi8EEENS4_ILi1EEEEEENS4_ILi2EEEEEENS3_IJNS3_IJS6_NS4_ILi0EEEEEENS4_ILi64EEEEEEEENS_10ViewEngineIPN7cutlass10bfloat16_tEEEEEC2ERKSE_RKSJ_,($_ZN7cutlass13device_kernelIN5flash19enable_sm80_to_sm89INS1_16FlashAttnBwdSm80INS1_25CollectiveMainloopBwdSm80ILi2ELi2EN4cute5tupleIJNS5_1CILi128EEES8_NS7_ILi64EEEEEENS_10bfloat16_tEfNS_4arch4Sm80ELb0ELb1ELb1ELb0ELb0ELb0ELb0ELb0ELi2ELi4ELi4ELi4ELb0EEENS1_24CollectiveEpilogueBwdGQAISA_fSD_Li256ELb0ELb0EEENS1_19SingleTileSchedulerILb0ELb0ELb0ELi128EEEEEEEEEvNT_6ParamsE$_ZN4cute3eso3ESOILb1ELb0EJNS_6LayoutINS_5tupleIJNS3_IJNS_1CILi8EEENS4_ILi1EEEEEENS4_ILi2EEEEEENS3_IJNS3_IJS6_NS4_ILi0EEEEEENS4_ILi64EEEEEEEEiEEC2ERKSE_RKi - $_ZN7cutlass13device_kernelIN5flash19enable_sm80_to_sm89INS1_16FlashAttnBwdSm80INS1_25CollectiveMainloopBwdSm80ILi2ELi2EN4cute5tupleIJNS5_1CILi128EEES8_NS7_ILi64EEEEEENS_10bfloat16_tEfNS_4arch4Sm80ELb0ELb1ELb1ELb0ELb0ELb0ELb0ELb0ELi2ELi4ELi4ELi4ELb0EEENS1_24CollectiveEpilogueBwdGQAISA_fSD_Li256ELb0ELb0EEENS1_19SingleTileSchedulerILb0ELb0ELb0ELi128EEEEEEEEEvNT_6ParamsE$_ZN4cute3eso3ESOILb1ELb0EJNS_6LayoutINS_5tupleIJNS3_IJNS_1CILi8EEENS4_ILi1EEEEEENS4_ILi2EEEEEENS3_IJNS3_IJS6_NS4_ILi0EEEEEENS4_ILi64EEEEEEEENS_10ViewEngineIPN7cutlass10bfloat16_tEEEEEC2ERKSE_RKSJ_)
$_ZN7cutlass13device_kernelIN5flash19enable_sm80_to_sm89INS1_16FlashAttnBwdSm80INS1_25CollectiveMainloopBwdSm80ILi2ELi2EN4cute5tupleIJNS5_1CILi128EEES8_NS7_ILi64EEEEEENS_10bfloat16_tEfNS_4arch4Sm80ELb0ELb1ELb1ELb0ELb0ELb0ELb0ELb0ELi2ELi4ELi4ELi4ELb0EEENS1_24CollectiveEpilogueBwdGQAISA_fSD_Li256ELb0ELb0EEENS1_19SingleTileSchedulerILb0ELb0ELb0ELi128EEEEEEEEEvNT_6ParamsE$_ZN4cute3eso3ESOILb1ELb0EJNS_6LayoutINS_5tupleIJNS3_IJNS_1CILi8EEENS4_ILi1EEEEEENS4_ILi2EEEEEENS3_IJNS3_IJS6_NS4_ILi0EEEEEENS4_ILi64EEEEEEEENS_10ViewEngineIPN7cutlass10bfloat16_tEEEEEC2ERKSE_RKSJ_:
[----:B------:R-:W-:Y:S01]  /*9880*/  IADD3 R2, R25, -c[0x0][0x20], RZ ;  /* 0x8000080019027a10 */ /* 0x000fe20007ffe0ff */
[----:B------:R-:W-:Y:S01]  /*9890*/  IMAD.MOV.U32 R9, RZ, RZ, R3 ;  /* 0x000000ffff097224 */ /* 0x000fe200078e0003 */
[----:B------:R-:W-:-:S04]  /*98a0*/  MOV R7, 0x0 ;  /* 0x0000000000077802 */ /* 0x000fc80000000f00 */
[----:B------:R1:W-:Y:S01]  /*98b0*/  STL.64 [R2], R8 ;  /* 0x0000000802007387 */ /* 0x0003e20000100a00 */
[----:B------:R-:W-:Y:S05]  /*98c0*/  RET.REL.NODEC R6 `(_ZN7cutlass13device_kernelIN5flash19enable_sm80_to_sm89INS1_16FlashAttnBwdSm80INS1_25CollectiveMainloopBwdSm80ILi2ELi2EN4cute5tupleIJNS5_1CILi128EEES8_NS7_ILi64EEEEEENS_10bfloat16_tEfNS_4arch4Sm80ELb0ELb1ELb1ELb0ELb0ELb0ELb0ELb0ELi2ELi4ELi4ELi4ELb0EEENS1_24CollectiveEpilogueBwdGQAISA_fSD_Li256ELb0ELb0EEENS1_19SingleTileSchedulerILb0ELb0ELb0ELi128EEEEEEEEEvNT_6ParamsE) ;  /* 0xffff673006007950 */ /* 0x000fea0003c3ffff */
        .type           $_ZN7cutlass13device_kernelIN5flash19enable_sm80_to_sm89INS1_16FlashAttnBwdSm80INS1_25CollectiveMainloopBwdSm80ILi2ELi2EN4cute5tupleIJNS5_1CILi128EEES8_NS7_ILi64EEEEEENS_10bfloat16_tEfNS_4arch4Sm80ELb0ELb1ELb1ELb0ELb0ELb0ELb0ELb0ELi2ELi4ELi4ELi4ELb0EEENS1_24CollectiveEpilogueBwdGQAISA_fSD_Li256ELb0ELb0EEENS1_19SingleTileSchedulerILb0ELb0ELb0ELi128EEEEEEEEEvNT_6ParamsE$_ZN4cute3eso3ESOILb1ELb0EJNS_6LayoutINS_5tupleIJNS3_IJNS_1CILi8EEENS4_ILi1EEEEEENS4_ILi2EEEEEENS3_IJNS3_IJS6_NS4_ILi0EEEEEENS4_ILi64EEEEEEEEiEEC2ERKSE_RKi,@function
        .size           $_ZN7cutlass13device_kernelIN5flash19enable_sm80_to_sm89INS1_16FlashAttnBwdSm80INS1_25CollectiveMainloopBwdSm80ILi2ELi2EN4cute5tupleIJNS5_1CILi128EEES8_NS7_ILi64EEEEEENS_10bfloat16_tEfNS_4arch4Sm80ELb0ELb1ELb1ELb0ELb0ELb0ELb0ELb0ELi2ELi4ELi4ELi4ELb0EEENS1_24CollectiveEpilogueBwdGQAISA_fSD_Li256ELb0ELb0EEENS1_19SingleTileSchedulerILb0ELb0ELb0ELi128EEEEEEEEEvNT_6ParamsE$_ZN4cute3eso3ESOILb1ELb0EJNS_6LayoutINS_5tupleIJNS3_IJNS_1CILi8EEENS4_ILi1EEEEEENS4_ILi2EEEEEENS3_IJNS3_IJS6_NS4_ILi0EEEEEENS4_ILi64EEEEEEEEiEEC2ERKSE_RKi,($_ZN7cutlass13device_kernelIN5flash19enable_sm80_to_sm89INS1_16FlashAttnBwdSm80INS1_25CollectiveMainloopBwdSm80ILi2ELi2EN4cute5tupleIJNS5_1CILi128EEES8_NS7_ILi64EEEEEENS_10bfloat16_tEfNS_4arch4Sm80ELb0ELb1ELb1ELb0ELb0ELb0ELb0ELb0ELi2ELi4ELi4ELi4ELb0EEENS1_24CollectiveEpilogueBwdGQAISA_fSD_Li256ELb0ELb0EEENS1_19SingleTileSchedulerILb0ELb0ELb0ELi128EEEEEEEEEvNT_6ParamsE$_ZN4cute3eso3ESOILb1ELb0EJNS_6LayoutINS_5tupleIJNS3_IJNS_1CILi8EEENS4_ILi1EEEEEENS4_ILi2EEEEEENS3_IJNS3_IJS6_NS4_ILi0EEEEEENS4_ILi8192EEEEEEEENS_10ViewEngineINS_8smem_ptrIPN7cutlass10bfloat16_tEEEEEEEC2ERKSE_RKSL_ - $_ZN7cutlass13device_kernelIN5flash19enable_sm80_to_sm89INS1_16FlashAttnBwdSm80INS1_25CollectiveMainloopBwdSm80ILi2ELi2EN4cute5tupleIJNS5_1CILi128EEES8_NS7_ILi64EEEEEENS_10bfloat16_tEfNS_4arch4Sm80ELb0ELb1ELb1ELb0ELb0ELb0ELb0ELb0ELi2ELi4ELi4ELi4ELb0EEENS1_24CollectiveEpilogueBwdGQAISA_fSD_Li256ELb0ELb0EEENS1_19SingleTileSchedulerILb0ELb0ELb0ELi128EEEEEEEEEvNT_6ParamsE$_ZN4cute3eso3ESOILb1ELb0EJNS_6LayoutINS_5tupleIJNS3_IJNS_1CILi8EEENS4_ILi1EEEEEENS4_ILi2EEEEEENS3_IJNS3_IJS6_NS4_ILi0EEEEEENS4_ILi64EEEEEEEEiEEC2ERKSE_RKi)
$_ZN7cutlass13device_kernelIN5flash19enable_sm80_to_sm89INS1_16FlashAttnBwdSm80INS1_25CollectiveMainloopBwdSm80ILi2ELi2EN4cute5tupleIJNS5_1CILi128EEES8_NS7_ILi64EEEEEENS_10bfloat16_tEfNS_4arch4Sm80ELb0ELb1ELb1ELb0ELb0ELb0ELb0ELb0ELi2ELi4ELi4ELi4ELb0EEENS1_24CollectiveEpilogueBwdGQAISA_fSD_Li256ELb0ELb0EEENS1_19SingleTileSchedulerILb0ELb0ELb0ELi128EEEEEEEEEvNT_6ParamsE$_ZN4cute3eso3ESOILb1ELb0EJNS_6LayoutINS_5tupleIJNS3_IJNS_1CILi8EEENS4_ILi1EEEEEENS4_ILi2EEEEEENS3_IJNS3_IJS6_NS4_ILi0EEEEEENS4_ILi64EEEEEEEEiEEC2ERKSE_RKi:
[----:B------:R-:W-:Y:S02]  /*98d0*/  IADD3 R2, R25, -c[0x0][0x20], RZ ;  /* 0x8000080019027a10 */ /* 0x000fe40007ffe0ff */
[----:B------:R-:W-:-:S03]  /*98e0*/  MOV R7, 0x0 ;  /* 0x0000000000077802 */ /* 0x000fc60000000f00 */
[----:B------:R1:W-:Y:S01]  /*98f0*/  STL [R2], R3 ;  /* 0x0000000302007387 */ /* 0x0003e20000100800 */
[----:B------:R-:W-:Y:S05]  /*9900*/  RET.REL.NODEC R6 `(_ZN7cutlass13device_kernelIN5flash19enable_sm80_to_sm89INS1_16FlashAttnBwdSm80INS1_25CollectiveMainloopBwdSm80ILi2ELi2EN4cute5tupleIJNS5_1CILi128EEES8_NS7_ILi64EEEEEENS_10bfloat16_tEfNS_4arch4Sm80ELb0ELb1ELb1ELb0ELb0ELb0ELb0ELb0ELi2ELi4ELi4ELi4ELb0EEENS1_24CollectiveEpilogueBwdGQAISA_fSD_Li256ELb0ELb0EEENS1_19SingleTileSchedulerILb0ELb0ELb0ELi128EEEEEEEEEvNT_6ParamsE) ;  /* 0xffff66f006007950 */ /* 0x000fea0003c3ffff */
        .type           $_ZN7cutlass13device_kernelIN5flash19enable_sm80_to_sm89INS1_16FlashAttnBwdSm80INS1_25CollectiveMainloopBwdSm80ILi2ELi2EN4cute5tupleIJNS5_1CILi128EEES8_NS7_ILi64EEEEEENS_10bfloat16_tEfNS_4arch4Sm80ELb0ELb1ELb1ELb0ELb0ELb0ELb0ELb0ELi2ELi4ELi4ELi4ELb0EEENS1_24CollectiveEpilogueBwdGQAISA_fSD_Li256ELb0ELb0EEENS1_19SingleTileSchedulerILb0ELb0ELb0ELi128EEEEEEEEEvNT_6ParamsE$_ZN4cute3eso3ESOILb1ELb0EJNS_6LayoutINS_5tupleIJNS3_IJNS_1CILi8EEENS4_ILi1EEEEEENS4_ILi2EEEEEENS3_IJNS3_IJS6_NS4_ILi0EEEEEENS4_ILi8192EEEEEEEENS_10ViewEngineINS_8smem_ptrIPN7cutlass10bfloat16_tEEEEEEEC2ERKSE_RKSL_,@function
        .size           $_ZN7cutlass13device_kernelIN5flash19enable_sm80_to_sm89INS1_16FlashAttnBwdSm80INS1_25CollectiveMainloopBwdSm80ILi2ELi2EN4cute5tupleIJNS5_1CILi128EEES8_NS7_ILi64EEEEEENS_10bfloat16_tEfNS_4arch4Sm80ELb0ELb1ELb1ELb0ELb0ELb0ELb0ELb0ELi2ELi4ELi4ELi4ELb0EEENS1_24CollectiveEpilogueBwdGQAISA_fSD_Li256ELb0ELb0EEENS1_19SingleTileSchedulerILb0ELb0ELb0ELi128EEEEEEEEEvNT_6ParamsE$_ZN4cute3eso3ESOILb1ELb0EJNS_6LayoutINS_5tupleIJNS3_IJNS_1CILi8EEENS4_ILi1EEEEEENS4_ILi2EEEEEENS3_IJNS3_IJS6_NS4_ILi0EEEEEENS4_ILi8192EEEEEEEENS_10ViewEngineINS_8smem_ptrIPN7cutlass10bfloat16_tEEEEEEEC2ERKSE_RKSL_,($_ZN7cutlass13device_kernelIN5flash19enable_sm80_to_sm89INS1_16FlashAttnBwdSm80INS1_25CollectiveMainloopBwdSm80ILi2ELi2EN4cute5tupleIJNS5_1CILi128EEES8_NS7_ILi64EEEEEENS_10bfloat16_tEfNS_4arch4Sm80ELb0ELb1ELb1ELb0ELb0ELb0ELb0ELb0ELi2ELi4ELi4ELi4ELb0EEENS1_24CollectiveEpilogueBwdGQAISA_fSD_Li256ELb0ELb0EEENS1_19SingleTileSchedulerILb0ELb0ELb0ELi128EEEEEEEEEvNT_6ParamsE$_ZN4cute3eso3ESOILb1ELb0EJNS_6LayoutINS_5tupleIJNS3_IJNS_1CILi8EEENS4_ILi1EEEEEENS4_ILi2EEEEEENS3_IJNS3_IJS6_NS4_ILi0EEEEEENS4_ILi8192EEEEEEEEiEEC2ERKSE_RKi - $_ZN7cutlass13device_kernelIN5flash19enable_sm80_to_sm89INS1_16FlashAttnBwdSm80INS1_25CollectiveMainloopBwdSm80ILi2ELi2EN4cute5tupleIJNS5_1CILi128EEES8_NS7_ILi64EEEEEENS_10bfloat16_tEfNS_4arch4Sm80ELb0ELb1ELb1ELb0ELb0ELb0ELb0ELb0ELi2ELi4ELi4ELi4ELb0EEENS1_24CollectiveEpilogueBwdGQAISA_fSD_Li256ELb0ELb0EEENS1_19SingleTileSchedulerILb0ELb0ELb0ELi128EEEEEEEEEvNT_6ParamsE$_ZN4cute3eso3ESOILb1ELb0EJNS_6LayoutINS_5tupleIJNS3_IJNS_1CILi8EEENS4_ILi1EEEEEENS4_ILi2EEEEEENS3_IJNS3_IJS6_NS4_ILi0EEEEEENS4_ILi8192EEEEEEEENS_10ViewEngineINS_8smem_ptrIPN7cutlass10bfloat16_tEEEEEEEC2ERKSE_RKSL_)
$_ZN7cutlass13device_kernelIN5flash19enable_sm80_to_sm89INS1_16FlashAttnBwdSm80INS1_25CollectiveMainloopBwdSm80ILi2ELi2EN4cute5tupleIJNS5_1CILi128EEES8_NS7_ILi64EEEEEENS_10bfloat16_tEfNS_4arch4Sm80ELb0ELb1ELb1ELb0ELb0ELb0ELb0ELb0ELi2ELi4ELi4ELi4ELb0EEENS1_24CollectiveEpilogueBwdGQAISA_fSD_Li256ELb0ELb0EEENS1_19SingleTileSchedulerILb0ELb0ELb0ELi128EEEEEEEEEvNT_6ParamsE$_ZN4cute3eso3ESOILb1ELb0EJNS_6LayoutINS_5tupleIJNS3_IJNS_1CILi8EEENS4_ILi1EEEEEENS4_ILi2EEEEEENS3_IJNS3_IJS6_NS4_ILi0EEEEEENS4_ILi8192EEEEEEEENS_10ViewEngineINS_8smem_ptrIPN7cutlass10bfloat16_tEEEEEEEC2ERKSE_RKSL_:
[----:B------:R-:W-:Y:S02]  /*9910*/  IADD3 R4, R25, -c[0x0][0x20], RZ ;  /* 0x8000080019047a10 */ /* 0x000fe40007ffe0ff */
[----:B------:R-:W-:-:S03]  /*9920*/  MOV R7, 0x0 ;  /* 0x0000000000077802 */ /* 0x000fc60000000f00 */
[----:B------:R1:W-:Y:S01]  /*9930*/  STL.64 [R4], R2 ;  /* 0x0000000204007387 */ /* 0x0003e20000100a00 */
[----:B------:R-:W-:Y:S05]  /*9940*/  RET.REL.NODEC R6 `(_ZN7cutlass13device_kernelIN5flash19enable_sm80_to_sm89INS1_16FlashAttnBwdSm80INS1_25CollectiveMainloopBwdSm80ILi2ELi2EN4cute5tupleIJNS5_1CILi128EEES8_NS7_ILi64EEEEEENS_10bfloat16_tEfNS_4arch4Sm80ELb0ELb1ELb1ELb0ELb0ELb0ELb0ELb0ELi2ELi4ELi4ELi4ELb0EEENS1_24CollectiveEpilogueBwdGQAISA_fSD_Li256ELb0ELb0EEENS1_19SingleTileSchedulerILb0ELb0ELb0ELi128EEEEEEEEEvNT_6ParamsE) ;  /* 0xffff66b006007950 */ /* 0x000fea0003c3ffff */
        .type           $_ZN7cutlass13device_kernelIN5flash19enable_sm80_to_sm89INS1_16FlashAttnBwdSm80INS1_25CollectiveMainloopBwdSm80ILi2ELi2EN4cute5tupleIJNS5_1CILi128EEES8_NS7_ILi64EEEEEENS_10bfloat16_tEfNS_4arch4Sm80ELb0ELb1ELb1ELb0ELb0ELb0ELb0ELb0ELi2ELi4ELi4ELi4ELb0EEENS1_24CollectiveEpilogueBwdGQAISA_fSD_Li256ELb0ELb0EEENS1_19SingleTileSchedulerILb0ELb0ELb0ELi128EEEEEEEEEvNT_6ParamsE$_ZN4cute3eso3ESOILb1ELb0EJNS_6LayoutINS_5tupleIJNS3_IJNS_1CILi8EEENS4_ILi1EEEEEENS4_ILi2EEEEEENS3_IJNS3_IJS6_NS4_ILi0EEEEEENS4_ILi8192EEEEEEEEiEEC2ERKSE_RKi,@function
        .size           $_ZN7cutlass13device_kernelIN5flash19enable_sm80_to_sm89INS1_16FlashAttnBwdSm80INS1_25CollectiveMainloopBwdSm80ILi2ELi2EN4cute5tupleIJNS5_1CILi128EEES8_NS7_ILi64EEEEEENS_10bfloat16_tEfNS_4arch4Sm80ELb0ELb1ELb1ELb0ELb0ELb0ELb0ELb0ELi2ELi4ELi4ELi4ELb0EEENS1_24CollectiveEpilogueBwdGQAISA_fSD_Li256ELb0ELb0EEENS1_19SingleTileSchedulerILb0ELb0ELb0ELi128EEEEEEEEEvNT_6ParamsE$_ZN4cute3eso3ESOILb1ELb0EJNS_6LayoutINS_5tupleIJNS3_IJNS_1CILi8EEENS4_ILi1EEEEEENS4_ILi2EEEEEENS3_IJNS3_IJS6_NS4_ILi0EEEEEENS4_ILi8192EEEEEEEEiEEC2ERKSE_RKi,($_ZN7cutlass13device_kernelIN5flash19enable_sm80_to_sm89INS1_16FlashAttnBwdSm80INS1_25CollectiveMainloopBwdSm80ILi2ELi2EN4cute5tupleIJNS5_1CILi128EEES8_NS7_ILi64EEEEEENS_10bfloat16_tEfNS_4arch4Sm80ELb0ELb1ELb1ELb0ELb0ELb0ELb0ELb0ELi2ELi4ELi4ELi4ELb0EEENS1_24CollectiveEpilogueBwdGQAISA_fSD_Li256ELb0ELb0EEENS1_19SingleTileSchedulerILb0ELb0ELb0ELi128EEEEEEEEEvNT_6ParamsE$_ZN4cute3eso3ESOILb1ELb0EJNS_6LayoutINS_5tupleIJNS3_IJNS_1CILi8EEENS4_ILi1EEEEEENS4_ILi2EEEEEENS3_IJNS3_IJS6_NS4_ILi0EEEEEES5_EEEEENS_10ViewEngineIPN7cutlass10bfloat16_tEEEEEC2ERKSD_RKSI_ - $_ZN7cutlass13device_kernelIN5flash19enable_sm80_to_sm89INS1_16FlashAttnBwdSm80INS1_25CollectiveMainloopBwdSm80ILi2ELi2EN4cute5tupleIJNS5_1CILi128EEES8_NS7_ILi64EEEEEENS_10bfloat16_tEfNS_4arch4Sm80ELb0ELb1ELb1ELb0ELb0ELb0ELb0ELb0ELi2ELi4ELi4ELi4ELb0EEENS1_24CollectiveEpilogueBwdGQAISA_fSD_Li256ELb0ELb0EEENS1_19SingleTileSchedulerILb0ELb0ELb0ELi128EEEEEEEEEvNT_6ParamsE$_ZN4cute3eso3ESOILb1ELb0EJNS_6LayoutINS_5tupleIJNS3_IJNS_1CILi8EEENS4_ILi1EEEEEENS4_ILi2EEEEEENS3_IJNS3_IJS6_NS4_ILi0EEEEEENS4_ILi8192EEEEEEEEiEEC2ERKSE_RKi)
$_ZN7cutlass13device_kernelIN5flash19enable_sm80_to_sm89INS1_16FlashAttnBwdSm80INS1_25CollectiveMainloopBwdSm80ILi2ELi2EN4cute5tupleIJNS5_1CILi128EEES8_NS7_ILi64EEEEEENS_10bfloat16_tEfNS_4arch4Sm80ELb0ELb1ELb1ELb0ELb0ELb0ELb0ELb0ELi2ELi4ELi4ELi4ELb0EEENS1_24CollectiveEpilogueBwdGQAISA_fSD_Li256ELb0ELb0EEENS1_19SingleTileSchedulerILb0ELb0ELb0ELi128EEEEEEEEEvNT_6ParamsE$_ZN4cute3eso3ESOILb1ELb0EJNS_6LayoutINS_5tupleIJNS3_IJNS_1CILi8EEENS4_ILi1EEEEEENS4_ILi2EEEEEENS3_IJNS3_IJS6_NS4_ILi0EEEEEENS4_ILi8192EEEEEEEEiEEC2ERKSE_RKi:
[----:B------:R-:W-:Y:S02]  /*9950*/  IADD3 R2, R25, -c[0x0][0x20], RZ ;  /* 0x8000080019027a10 */ /* 0x000fe40007ffe0ff */
[----:B------:R-:W-:-:S03]  /*9960*/  MOV R5, 0x0 ;  /* 0x0000000000057802 */ /* 0x000fc60000000f00 */
[----:B------:R1:W-:Y:S01]  /*9970*/  STL [R2], R3 ;  /* 0x0000000302007387 */ /* 0x0003e20000100800 */
[----:B------:R-:W-:Y:S05]  /*9980*/  RET.REL.NODEC R4 `(_ZN7cutlass13device_kernelIN5flash19enable_sm80_to_sm89INS1_16FlashAttnBwdSm80INS1_25CollectiveMainloopBwdSm80ILi2ELi2EN4cute5tupleIJNS5_1CILi128EEES8_NS7_ILi64EEEEEENS_10bfloat16_tEfNS_4arch4Sm80ELb0ELb1ELb1ELb0ELb0ELb0ELb0ELb0ELi2ELi4ELi4ELi4ELb0EEENS1_24CollectiveEpilogueBwdGQAISA_fSD_Li256ELb0ELb0EEENS1_19SingleTileSchedulerILb0ELb0ELb0ELi128EEEEEEEEEvNT_6ParamsE) ;  /* 0xffff667004007950 */ /* 0x000fea0003c3ffff */
        .type           $_ZN7cutlass13device_kernelIN5flash19enable_sm80_to_sm89INS1_16FlashAttnBwdSm80INS1_25CollectiveMainloopBwdSm80ILi2ELi2EN4cute5tupleIJNS5_1CILi128EEES8_NS7_ILi64EEEEEENS_10bfloat16_tEfNS_4arch4Sm80ELb0ELb1ELb1ELb0ELb0ELb0ELb0ELb0ELi2ELi4ELi4ELi4ELb0EEENS1_24CollectiveEpilogueBwdGQAISA_fSD_Li256ELb0ELb0EEENS1_19SingleTileSchedulerILb0ELb0ELb0ELi128EEEEEEEEEvNT_6ParamsE$_ZN4cute3eso3ESOILb1ELb0EJNS_6LayoutINS_5tupleIJNS3_IJNS_1CILi8EEENS4_ILi1EEEEEENS4_ILi2EEEEEENS3_IJNS3_IJS6_NS4_ILi0EEEEEES5_EEEEENS_10ViewEngineIPN7cutlass10bfloat16_tEEEEEC2ERKSD_RKSI_,@function
        .size           $_ZN7cutlass13device_kernelIN5flash19enable_sm80_to_sm89INS1_16FlashAttnBwdSm80INS1_25CollectiveMainloopBwdSm80ILi2ELi2EN4cute5tupleIJNS5_1CILi128EEES8_NS7_ILi64EEEEEENS_10bfloat16_tEfNS_4arch4Sm80ELb0ELb1ELb1ELb0ELb0ELb0ELb0ELb0ELi2ELi4ELi4ELi4ELb0EEENS1_24CollectiveEpilogueBwdGQAISA_fSD_Li256ELb0ELb0EEENS1_19SingleTileSchedulerILb0ELb0ELb0ELi128EEEEEEEEEvNT_6ParamsE$_ZN4cute3eso3ESOILb1ELb0EJNS_6LayoutINS_5tupleIJNS3_IJNS_1CILi8EEENS4_ILi1EEEEEENS4_ILi2EEEEEENS3_IJNS3_IJS6_NS4_ILi0EEEEEES5_EEEEENS_10ViewEngineIPN7cutlass10bfloat16_tEEEEEC2ERKSD_RKSI_,($_ZN7cutlass13device_kernelIN5flash19enable_sm80_to_sm89INS1_16FlashAttnBwdSm80INS1_25CollectiveMainloopBwdSm80ILi2ELi2EN4cute5tupleIJNS5_1CILi128EEES8_NS7_ILi64EEEEEENS_10bfloat16_tEfNS_4arch4Sm80ELb0ELb1ELb1ELb0ELb0ELb0ELb0ELb0ELi2ELi4ELi4ELi4ELb0EEENS1_24CollectiveEpilogueBwdGQAISA_fSD_Li256ELb0ELb0EEENS1_19SingleTileSchedulerILb0ELb0ELb0ELi128EEEEEEEEEvNT_6ParamsE$_ZN4cute3eso3ESOILb1ELb0EJNS_6LayoutINS_5tupleIJNS3_IJNS_1CILi8EEENS4_ILi1EEEEEENS4_ILi2EEEEEENS3_IJNS3_IJS6_NS4_ILi0EEEEEES5_EEEEEiEEC2ERKSD_RKi - $_ZN7cutlass13device_kernelIN5flash19enable_sm80_to_sm89INS1_16FlashAttnBwdSm80INS1_25CollectiveMainloopBwdSm80ILi2ELi2EN4cute5tupleIJNS5_1CILi128EEES8_NS7_ILi64EEEEEENS_10bfloat16_tEfNS_4arch4Sm80ELb0ELb1ELb1ELb0ELb0ELb0ELb0ELb0ELi2ELi4ELi4ELi4ELb0EEENS1_24CollectiveEpilogueBwdGQAISA_fSD_Li256ELb0ELb0EEENS1_19SingleTileSchedulerILb0ELb0ELb0ELi128EEEEEEEEEvNT_6ParamsE$_ZN4cute3eso3ESOILb1ELb0EJNS_6LayoutINS_5tupleIJNS3_IJNS_1CILi8EEENS4_ILi1EEEEEENS4_ILi2EEEEEENS3_IJNS3_IJS6_NS4_ILi0EEEEEES5_EEEEENS_10ViewEngineIPN7cutlass10bfloat16_tEEEEEC2ERKSD_RKSI_)
$_ZN7cutlass13device_kernelIN5flash19enable_sm80_to_sm89INS1_16FlashAttnBwdSm80INS1_25CollectiveMainloopBwdSm80ILi2ELi2EN4cute5tupleIJNS5_1CILi128EEES8_NS7_ILi64EEEEEENS_10bfloat16_tEfNS_4arch4Sm80ELb0ELb1ELb1ELb0ELb0ELb0ELb0ELb0ELi2ELi4ELi4ELi4ELb0EEENS1_24CollectiveEpilogueBwdGQAISA_fSD_Li256ELb0ELb0EEENS1_19SingleTileSchedulerILb0ELb0ELb0ELi128EEEEEEEEEvNT_6ParamsE$_ZN4cute3eso3ESOILb1ELb0EJNS_6LayoutINS_5tupleIJNS3_IJNS_1CILi8EEENS4_ILi1EEEEEENS4_ILi2EEEEEENS3_IJNS3_IJS6_NS4_ILi0EEEEEES5_EEEEENS_10ViewEngineIPN7cutlass10bfloat16_tEEEEEC2ERKSD_RKSI_:
[----:B------:R-:W-:Y:S01]  /*9990*/  IADD3 R7, R67, -c[0x0][0x20], RZ ;  /* 0x8000080043077a10 */ /* 0x000fe20007ffe0ff */
[----:B------:R-:W-:Y:S01]  /*99a0*/  IMAD.MOV.U32 R10, RZ, RZ, R6 ;  /* 0x000000ffff0a7224 */ /* 0x000fe200078e0006 */
[----:B------:R-:W-:Y:S01]  /*99b0*/  MOV R11, R9 ;  /* 0x00000009000b7202 */ /* 0x000fe20000000f00 */
[----:B------:R-:W-:-:S04]  /*99c0*/  IMAD.MOV.U32 R9, RZ, RZ, 0x0 ;  /* 0x00000000ff097424 */ /* 0x000fc800078e00ff */
[----:B------:R1:W-:Y:S01]  /*99d0*/  STL.64 [R7], R10 ;  /* 0x0000000a07007387 */ /* 0x0003e20000100a00 */
[----:B------:R-:W-:Y:S05]  /*99e0*/  RET.REL.NODEC R8 `(_ZN7cutlass13device_kernelIN5flash19enable_sm80_to_sm89INS1_16FlashAttnBwdSm80INS1_25CollectiveMainloopBwdSm80ILi2ELi2EN4cute5tupleIJNS5_1CILi128EEES8_NS7_ILi64EEEEEENS_10bfloat16_tEfNS_4arch4Sm80ELb0ELb1ELb1ELb0ELb0ELb0ELb0ELb0ELi2ELi4ELi4ELi4ELb0EEENS1_24CollectiveEpilogueBwdGQAISA_fSD_Li256ELb0ELb0EEENS1_19SingleTileSchedulerILb0ELb0ELb0ELi128EEEEEEEEEvNT_6ParamsE) ;  /* 0xffff661008007950 */ /* 0x000fea0003c3ffff */
        .type           $_ZN7cutlass13device_kernelIN5flash19enable_sm80_to_sm89INS1_16FlashAttnBwdSm80INS1_25CollectiveMainloopBwdSm80ILi2ELi2EN4cute5tupleIJNS5_1CILi128EEES8_NS7_ILi64EEEEEENS_10bfloat16_tEfNS_4arch4Sm80ELb0ELb1ELb1ELb0ELb0ELb0ELb0ELb0ELi2ELi4ELi4ELi4ELb0EEENS1_24CollectiveEpilogueBwdGQAISA_fSD_Li256ELb0ELb0EEENS1_19SingleTileSchedulerILb0ELb0ELb0ELi128EEEEEEEEEvNT_6ParamsE$_ZN4cute3eso3ESOILb1ELb0EJNS_6LayoutINS_5tupleIJNS3_IJNS_1CILi8EEENS4_ILi1EEEEEENS4_ILi2EEEEEENS3_IJNS3_IJS6_NS4_ILi0EEEEEES5_EEEEEiEEC2ERKSD_RKi,@function
        .size           $_ZN7cutlass13device_kernelIN5flash19enable_sm80_to_sm89INS1_16FlashAttnBwdSm80INS1_25CollectiveMainloopBwdSm80ILi2ELi2EN4cute5tupleIJNS5_1CILi128EEES8_NS7_ILi64EEEEEENS_10bfloat16_tEfNS_4arch4Sm80ELb0ELb1ELb1ELb0ELb0ELb0ELb0ELb0ELi2ELi4ELi4ELi4ELb0EEENS1_24CollectiveEpilogueBwdGQAISA_fSD_Li256ELb0ELb0EEENS1_19SingleTileSchedulerILb0ELb0ELb0ELi128EEEEEEEEEvNT_6ParamsE$_ZN4cute3eso3ESOILb1ELb0EJNS_6LayoutINS_5tupleIJNS3_IJNS_1CILi8EEENS4_ILi1EEEEEENS4_ILi2EEEEEENS3_IJNS3_IJS6_NS4_ILi0EEEEEES5_EEEEEiEEC2ERKSD_RKi,($_ZN7cutlass13device_kernelIN5flash19enable_sm80_to_sm89INS1_16FlashAttnBwdSm80INS1_25CollectiveMainloopBwdSm80ILi2ELi2EN4cute5tupleIJNS5_1CILi128EEES8_NS7_ILi64EEEEEENS_10bfloat16_tEfNS_4arch4Sm80ELb0ELb1ELb1ELb0ELb0ELb0ELb0ELb0ELi2ELi4ELi4ELi4ELb0EEENS1_24CollectiveEpilogueBwdGQAISA_fSD_Li256ELb0ELb0EEENS1_19SingleTileSchedulerILb0ELb0ELb0ELi128EEEEEEEEEvNT_6ParamsE$_ZN4cute3eso3ESOILb1ELb0EJNS_6LayoutINS_5tupleIJNS3_IJNS_1CILi8EEENS4_ILi1EEEEEENS4_ILi2EEENS3_IJNS4_ILi4EEES8_EEEEEENS3_IJNS3_IJS6_NS4_ILi0EEEEEES5_NS3_IJNS4_ILi32EEENS4_ILi16EEEEEEEEEEENS_10ViewEngineIPN7cutlass10bfloat16_tEEEEEC2ERKSI_RKSN_ - $_ZN7cutlass13device_kernelIN5flash19enable_sm80_to_sm89INS1_16FlashAttnBwdSm80INS1_25CollectiveMainloopBwdSm80ILi2ELi2EN4cute5tupleIJNS5_1CILi128EEES8_NS7_ILi64EEEEEENS_10bfloat16_tEfNS_4arch4Sm80ELb0ELb1ELb1ELb0ELb0ELb0ELb0ELb0ELi2ELi4ELi4ELi4ELb0EEENS1_24CollectiveEpilogueBwdGQAISA_fSD_Li256ELb0ELb0EEENS1_19SingleTileSchedulerILb0ELb0ELb0ELi128EEEEEEEEEvNT_6ParamsE$_ZN4cute3eso3ESOILb1ELb0EJNS_6LayoutINS_5tupleIJNS3_IJNS_1CILi8EEENS4_ILi1EEEEEENS4_ILi2EEEEEENS3_IJNS3_IJS6_NS4_ILi0EEEEEES5_EEEEEiEEC2ERKSD_RKi)
$_ZN7cutlass13device_kernelIN5flash19enable_sm80_to_sm89INS1_16FlashAttnBwdSm80INS1_25CollectiveMainloopBwdSm80ILi2ELi2EN4cute5tupleIJNS5_1CILi128EEES8_NS7_ILi64EEEEEENS_10bfloat16_tEfNS_4arch4Sm80ELb0ELb1ELb1ELb0ELb0ELb0ELb0ELb0ELi2ELi4ELi4ELi4ELb0EEENS1_24CollectiveEpilogueBwdGQAISA_fSD_Li256ELb0ELb0EEENS1_19SingleTileSchedulerILb0ELb0ELb0ELi128EEEEEEEEEvNT_6ParamsE$_ZN4cute3eso3ESOILb1ELb0EJNS_6LayoutINS_5tupleIJNS3_IJNS_1CILi8EEENS4_ILi1EEEEEENS4_ILi2EEEEEENS3_IJNS3_IJS6_NS4_ILi0EEEEEES5_EEEEEiEEC2ERKSD_RKi:
[----:B------:R-:W-:Y:S02]  /*99f0*/  IADD3 R2, R2, -c[0x0][0x20], RZ ;  /* 0x8000080002027a10 */ /* 0x000fe40007ffe0ff */
[----:B------:R-:W-:-:S03]  /*9a00*/  MOV R7, 0x0 ;  /* 0x0000000000077802 */ /* 0x000fc60000000f00 */
[----:B------:R1:W-:Y:S01]  /*9a10*/  STL [R2], R3 ;  /* 0x0000000302007387 */ /* 0x0003e20000100800 */
[----:B------:R-:W-:Y:S05]  /*9a20*/  RET.REL.NODEC R6 `(_ZN7cutlass13device_kernelIN5flash19enable_sm80_to_sm89INS1_16FlashAttnBwdSm80INS1_25CollectiveMainloopBwdSm80ILi2ELi2EN4cute5tupleIJNS5_1CILi128EEES8_NS7_ILi64EEEEEENS_10bfloat16_tEfNS_4arch4Sm80ELb0ELb1ELb1ELb0ELb0ELb0ELb0ELb0ELi2ELi4ELi4ELi4ELb0EEENS1_24CollectiveEpilogueBwdGQAISA_fSD_Li256ELb0ELb0EEENS1_19SingleTileSchedulerILb0ELb0ELb0ELi128EEEEEEEEEvNT_6ParamsE) ;  /* 0xffff65d006007950 */ /* 0x000fea0003c3ffff */
        .type           $_ZN7cutlass13device_kernelIN5flash19enable_sm80_to_sm89INS1_16FlashAttnBwdSm80INS1_25CollectiveMainloopBwdSm80ILi2ELi2EN4cute5tupleIJNS5_1CILi128EEES8_NS7_ILi64EEEEEENS_10bfloat16_tEfNS_4arch4Sm80ELb0ELb1ELb1ELb0ELb0ELb0ELb0ELb0ELi2ELi4ELi4ELi4ELb0EEENS1_24CollectiveEpilogueBwdGQAISA_fSD_Li256ELb0ELb0EEENS1_19SingleTileSchedulerILb0ELb0ELb0ELi128EEEEEEEEEvNT_6ParamsE$_ZN4cute3eso3ESOILb1ELb0EJNS_6LayoutINS_5tupleIJNS3_IJNS_1CILi8EEENS4_ILi1EEEEEENS4_ILi2EEENS3_IJNS4_ILi4EEES8_EEEEEENS3_IJNS3_IJS6_NS4_ILi0EEEEEES5_NS3_IJNS4_ILi32EEENS4_ILi16EEEEEEEEEEENS_10ViewEngineIPN7cutlass10bfloat16_tEEEEEC2ERKSI_RKSN_,@function
        .size           $_ZN7cutlass13device_kernelIN5flash19enable_sm80_to_sm89INS1_16FlashAttnBwdSm80INS1_25CollectiveMainloopBwdSm80ILi2ELi2EN4cute5tupleIJNS5_1CILi128EEES8_NS7_ILi64EEEEEENS_10bfloat16_tEfNS_4arch4Sm80ELb0ELb1ELb1ELb0ELb0ELb0ELb0ELb0ELi2ELi4ELi4ELi4ELb0EEENS1_24CollectiveEpilogueBwdGQAISA_fSD_Li256ELb0ELb0EEENS1_19SingleTileSchedulerILb0ELb0ELb0ELi128EEEEEEEEEvNT_6ParamsE$_ZN4cute3eso3ESOILb1ELb0EJNS_6LayoutINS_5tupleIJNS3_IJNS_1CILi8EEENS4_ILi1EEEEEENS4_ILi2EEENS3_IJNS4_ILi4EEES8_EEEEEENS3_IJNS3_IJS6_NS4_ILi0EEEEEES5_NS3_IJNS4_ILi32EEENS4_ILi16EEEEEEEEEEENS_10ViewEngineIPN7cutlass10bfloat16_tEEEEEC2ERKSI_RKSN_,($_ZN7cutlass13device_kernelIN5flash19enable_sm80_to_sm89INS1_16FlashAttnBwdSm80INS1_25CollectiveMainloopBwdSm80ILi2ELi2EN4cute5tupleIJNS5_1CILi128EEES8_NS7_ILi64EEEEEENS_10bfloat16_tEfNS_4arch4Sm80ELb0ELb1ELb1ELb0ELb0ELb0ELb0ELb0ELi2ELi4ELi4ELi4ELb0EEENS1_24CollectiveEpilogueBwdGQAISA_fSD_Li256ELb0ELb0EEENS1_19SingleTileSchedulerILb0ELb0ELb0ELi128EEEEEEEEEvNT_6ParamsE$_ZN4cute3eso3ESOILb1ELb0EJNS_6LayoutINS_5tupleIJNS3_IJNS_1CILi8EEENS4_ILi1EEEEEENS4_ILi2EEENS4_ILi4EEEEEENS3_IJNS3_IJS6_NS4_ILi0EEEEEES5_NS4_ILi16EEEEEEEENS_10ViewEngineIPN7cutlass10bfloat16_tEEEEEC2ERKSF_RKSK_ - $_ZN7cutlass13device_kernelIN5flash19enable_sm80_to_sm89INS1_16FlashAttnBwdSm80INS1_25CollectiveMainloopBwdSm80ILi2ELi2EN4cute5tupleIJNS5_1CILi128EEES8_NS7_ILi64EEEEEENS_10bfloat16_tEfNS_4arch4Sm80ELb0ELb1ELb1ELb0ELb0ELb0ELb0ELb0ELi2ELi4ELi4ELi4ELb0EEENS1_24CollectiveEpilogueBwdGQAISA_fSD_Li256ELb0ELb0EEENS1_19SingleTileSchedulerILb0ELb0ELb0ELi128EEEEEEEEEvNT_6ParamsE$_ZN4cute3eso3ESOILb1ELb0EJNS_6LayoutINS_5tupleIJNS3_IJNS_1CILi8EEENS4_ILi1EEEEEENS4_ILi2EEENS3_IJNS4_ILi4EEES8_EEEEEENS3_IJNS3_IJS6_NS4_ILi0EEEEEES5_NS3_IJNS4_ILi32EEENS4_ILi16EEEEEEEEEEENS_10ViewEngineIPN7cutlass10bfloat16_tEEEEEC2ERKSI_RKSN_)
$_ZN7cutlass13device_kernelIN5flash19enable_sm80_to_sm89INS1_16FlashAttnBwdSm80INS1_25CollectiveMainloopBwdSm80ILi2ELi2EN4cute5tupleIJNS5_1CILi128EEES8_NS7_ILi64EEEEEENS_10bfloat16_tEfNS_4arch4Sm80ELb0ELb1ELb1ELb0ELb0ELb0ELb0ELb0ELi2ELi4ELi4ELi4ELb0EEENS1_24CollectiveEpilogueBwdGQAISA_fSD_Li256ELb0ELb0EEENS1_19SingleTileSchedulerILb0ELb0ELb0ELi128EEEEEEEEEvNT_6ParamsE$_ZN4cute3eso3ESOILb1ELb0EJNS_6LayoutINS_5tupleIJNS3_IJNS_1CILi8EEENS4_ILi1EEEEEENS4_ILi2EEENS3_IJNS4_ILi4EEES8_EEEEEENS3_IJNS3_IJS6_NS4_ILi0EEEEEES5_NS3_IJNS4_ILi32EEENS4_ILi16EEEEEEEEEEENS_10ViewEngineIPN7cutlass10bfloat16_tEEEEEC2ERKSI_RKSN_:
[----:B------:R-:W-:Y:S02]  /*9a30*/  IADD3 R2, R67, -c[0x0][0x20], RZ ;  /* 0x8000080043027a10 */ /* 0x000fe40007ffe0ff */
[----:B------:R-:W-:-:S03]  /*9a40*/  MOV R5, 0x0 ;  /* 0x0000000000057802 */ /* 0x000fc60000000f00 */
[----:B------:R1:W-:Y:S01]  /*9a50*/  STL.64 [R2], R62 ;  /* 0x0000003e02007387 */ /* 0x0003e20000100a00 */
[----:B------:R-:W-:Y:S05]  /*9a60*/  RET.REL.NODEC R4 `(_ZN7cutlass13device_kernelIN5flash19enable_sm80_to_sm89INS1_16FlashAttnBwdSm80INS1_25CollectiveMainloopBwdSm80ILi2ELi2EN4cute5tupleIJNS5_1CILi128EEES8_NS7_ILi64EEEEEENS_10bfloat16_tEfNS_4arch4Sm80ELb0ELb1ELb1ELb0ELb0ELb0ELb0ELb0ELi2ELi4ELi4ELi4ELb0EEENS1_24CollectiveEpilogueBwdGQAISA_fSD_Li256ELb0ELb0EEENS1_19SingleTileSchedulerILb0ELb0ELb0ELi128EEEEEEEEEvNT_6ParamsE) ;  /* 0xffff659004007950 */ /* 0x000fea0003c3ffff */
        .type           $_ZN7cutlass13device_kernelIN5flash19enable_sm80_to_sm89INS1_16FlashAttnBwdSm80INS1_25CollectiveMainloopBwdSm80ILi2ELi2EN4cute5tupleIJNS5_1CILi128EEES8_NS7_ILi64EEEEEENS_10bfloat16_tEfNS_4arch4Sm80ELb0ELb1ELb1ELb0ELb0ELb0ELb0ELb0ELi2ELi4ELi4ELi4ELb0EEENS1_24CollectiveEpilogueBwdGQAISA_fSD_Li256ELb0ELb0EEENS1_19SingleTileSchedulerILb0ELb0ELb0ELi128EEEEEEEEEvNT_6ParamsE$_ZN4cute3eso3ESOILb1ELb0EJNS_6LayoutINS_5tupleIJNS3_IJNS_1CILi8EEENS4_ILi1EEEEEENS4_ILi2EEENS4_ILi4EEEEEENS3_IJNS3_IJS6_NS4_ILi0EEEEEES5_NS4_ILi16EEEEEEEENS_10ViewEngineIPN7cutlass10bfloat16_tEEEEEC2ERKSF_RKSK_,@function
        .size           $_ZN7cutlass13device_kernelIN5flash19enable_sm80_to_sm89INS1_16FlashAttnBwdSm80INS1_25CollectiveMainloopBwdSm80ILi2ELi2EN4cute5tupleIJNS5_1CILi128EEES8_NS7_ILi64EEEEEENS_10bfloat16_tEfNS_4arch4Sm80ELb0ELb1ELb1ELb0ELb0ELb0ELb0ELb0ELi2ELi4ELi4ELi4ELb0EEENS1_24CollectiveEpilogueBwdGQAISA_fSD_Li256ELb0ELb0EEENS1_19SingleTileSchedulerILb0ELb0ELb0ELi128EEEEEEEEEvNT_6ParamsE$_ZN4cute3eso3ESOILb1ELb0EJNS_6LayoutINS_5tupleIJNS3_IJNS_1CILi8EEENS4_ILi1EEEEEENS4_ILi2EEENS4_ILi4EEEEEENS3_IJNS3_IJS6_NS4_ILi0EEEEEES5_NS4_ILi16EEEEEEEENS_10ViewEngineIPN7cutlass10bfloat16_tEEEEEC2ERKSF_RKSK_,($_ZN7cutlass13device_kernelIN5flash19enable_sm80_to_sm89INS1_16FlashAttnBwdSm80INS1_25CollectiveMainloopBwdSm80ILi2ELi2EN4cute5tupleIJNS5_1CILi128EEES8_NS7_ILi64EEEEEENS_10bfloat16_tEfNS_4arch4Sm80ELb0ELb1ELb1ELb0ELb0ELb0ELb0ELb0ELi2ELi4ELi4ELi4ELb0EEENS1_24CollectiveEpilogueBwdGQAISA_fSD_Li256ELb0ELb0EEENS1_19SingleTileSchedulerILb0ELb0ELb0ELi128EEEEEEEEEvNT_6ParamsE$_ZN4cute3eso3ESOILb1ELb0EJNS_6LayoutINS_5tupleIJNS3_IJNS_1CILi8EEENS4_ILi1EEEEEENS4_ILi2EEES5_EEENS3_IJNS3_IJS6_NS4_ILi0EEEEEENS4_ILi64EEES5_EEEEENS_10ViewEngineIPN7cutlass10bfloat16_tEEEEEC2ERKSE_RKSJ_ - $_ZN7cutlass13device_kernelIN5flash19enable_sm80_to_sm89INS1_16FlashAttnBwdSm80INS1_25CollectiveMainloopBwdSm80ILi2ELi2EN4cute5tupleIJNS5_1CILi128EEES8_NS7_ILi64EEEEEENS_10bfloat16_tEfNS_4arch4Sm80ELb0ELb1ELb1ELb0ELb0ELb0ELb0ELb0ELi2ELi4ELi4ELi4ELb0EEENS1_24CollectiveEpilogueBwdGQAISA_fSD_Li256ELb0ELb0EEENS1_19SingleTileSchedulerILb0ELb0ELb0ELi128EEEEEEEEEvNT_6ParamsE$_ZN4cute3eso3ESOILb1ELb0EJNS_6LayoutINS_5tupleIJNS3_IJNS_1CILi8EEENS4_ILi1EEEEEENS4_ILi2EEENS4_ILi4EEEEEENS3_IJNS3_IJS6_NS4_ILi0EEEEEES5_NS4_ILi16EEEEEEEENS_10ViewEngineIPN7cutlass10bfloat16_tEEEEEC2ERKSF_RKSK_)
$_ZN7cutlass13device_kernelIN5flash19enable_sm80_to_sm89INS1_16FlashAttnBwdSm80INS1_25CollectiveMainloopBwdSm80ILi2ELi2EN4cute5tupleIJNS5_1CILi128EEES8_NS7_ILi64EEEEEENS_10bfloat16_tEfNS_4arch4Sm80ELb0ELb1ELb1ELb0ELb0ELb0ELb0ELb0ELi2ELi4ELi4ELi4ELb0EEENS1_24CollectiveEpilogueBwdGQAISA_fSD_Li256ELb0ELb0EEENS1_19SingleTileSchedulerILb0ELb0ELb0ELi128EEEEEEEEEvNT_6ParamsE$_ZN4cute3eso3ESOILb1ELb0EJNS_6LayoutINS_5tupleIJNS3_IJNS_1CILi8EEENS4_ILi1EEEEEENS4_ILi2EEENS4_ILi4EEEEEENS3_IJNS3_IJS6_NS4_ILi0EEEEEES5_NS4_ILi16EEEEEEEENS_10ViewEngineIPN7cutlass10bfloat16_tEEEEEC2ERKSF_RKSK_:
[----:B------:R-:W-:Y:S01]  /*9a70*/  IADD3 R2, R25, -c[0x0][0x20], RZ ;  /* 0x8000080019027a10 */ /* 0x000fe20007ffe0ff */
[----:B------:R-:W-:Y:S01]  /*9a80*/  IMAD.MOV.U32 R7, RZ, RZ, R3 ;  /* 0x000000ffff077224 */ /* 0x000fe200078e0003 */
[----:B------:R-:W-:-:S04]  /*9a90*/  MOV R5, 0x0 ;  /* 0x0000000000057802 */ /* 0x000fc80000000f00 */
[----:B------:R1:W-:Y:S01]  /*9aa0*/  STL.64 [R2], R6 ;  /* 0x0000000602007387 */ /* 0x0003e20000100a00 */
[----:B------:R-:W-:Y:S05]  /*9ab0*/  RET.REL.NODEC R4 `(_ZN7cutlass13device_kernelIN5flash19enable_sm80_to_sm89INS1_16FlashAttnBwdSm80INS1_25CollectiveMainloopBwdSm80ILi2ELi2EN4cute5tupleIJNS5_1CILi128EEES8_NS7_ILi64EEEEEENS_10bfloat16_tEfNS_4arch4Sm80ELb0ELb1ELb1ELb0ELb0ELb0ELb0ELb0ELi2ELi4ELi4ELi4ELb0EEENS1_24CollectiveEpilogueBwdGQAISA_fSD_Li256ELb0ELb0EEENS1_19SingleTileSchedulerILb0ELb0ELb0ELi128EEEEEEEEEvNT_6ParamsE) ;  /* 0xffff654004007950 */ /* 0x000fea0003c3ffff */
        .type           $_ZN7cutlass13device_kernelIN5flash19enable_sm80_to_sm89INS1_16FlashAttnBwdSm80INS1_25CollectiveMainloopBwdSm80ILi2ELi2EN4cute5tupleIJNS5_1CILi128EEES8_NS7_ILi64EEEEEENS_10bfloat16_tEfNS_4arch4Sm80ELb0ELb1ELb1ELb0ELb0ELb0ELb0ELb0ELi2ELi4ELi4ELi4ELb0EEENS1_24CollectiveEpilogueBwdGQAISA_fSD_Li256ELb0ELb0EEENS1_19SingleTileSchedulerILb0ELb0ELb0ELi128EEEEEEEEEvNT_6ParamsE$_ZN4cute3eso3ESOILb1ELb0EJNS_6LayoutINS_5tupleIJNS3_IJNS_1CILi8EEENS4_ILi1EEEEEENS4_ILi2EEES5_EEENS3_IJNS3_IJS6_NS4_ILi0EEEEEENS4_ILi64EEES5_EEEEENS_10ViewEngineIPN7cutlass10bfloat16_tEEEEEC2ERKSE_RKSJ_,@function
        .size           $_ZN7cutlass13device_kernelIN5flash19enable_sm80_to_sm89INS1_16FlashAttnBwdSm80INS1_25CollectiveMainloopBwdSm80ILi2ELi2EN4cute5tupleIJNS5_1CILi128EEES8_NS7_ILi64EEEEEENS_10bfloat16_tEfNS_4arch4Sm80ELb0ELb1ELb1ELb0ELb0ELb0ELb0ELb0ELi2ELi4ELi4ELi4ELb0EEENS1_24CollectiveEpilogueBwdGQAISA_fSD_Li256ELb0ELb0EEENS1_19SingleTileSchedulerILb0ELb0ELb0ELi128EEEEEEEEEvNT_6ParamsE$_ZN4cute3eso3ESOILb1ELb0EJNS_6LayoutINS_5tupleIJNS3_IJNS_1CILi8EEENS4_ILi1EEEEEENS4_ILi2EEES5_EEENS3_IJNS3_IJS6_NS4_ILi0EEEEEENS4_ILi64EEES5_EEEEENS_10ViewEngineIPN7cutlass10bfloat16_tEEEEEC2ERKSE_RKSJ_,($_ZN7cutlass13device_kernelIN5flash19enable_sm80_to_sm89INS1_16FlashAttnBwdSm80INS1_25CollectiveMainloopBwdSm80ILi2ELi2EN4cute5tupleIJNS5_1CILi128EEES8_NS7_ILi64EEEEEENS_10bfloat16_tEfNS_4arch4Sm80ELb0ELb1ELb1ELb0ELb0ELb0ELb0ELb0ELi2ELi4ELi4ELi4ELb0EEENS1_24CollectiveEpilogueBwdGQAISA_fSD_Li256ELb0ELb0EEENS1_19SingleTileSchedulerILb0ELb0ELb0ELi128EEEEEEEEEvNT_6ParamsE$_ZN4cute3eso3ESOILb1ELb0EJNS_6LayoutINS_5tupleIJNS3_IJNS_1CILi8EEENS4_ILi1EEEEEENS4_ILi4EEEEEENS3_IJNS3_IJS6_NS4_ILi0EEEEEENS4_ILi2048EEEEEEEENS_10ViewEngineINS_8smem_ptrIPN7cutlass10bfloat16_tEEEEEEEC2ERKSE_RKSL_ - $_ZN7cutlass13device_kernelIN5flash19enable_sm80_to_sm89INS1_16FlashAttnBwdSm80INS1_25CollectiveMainloopBwdSm80ILi2ELi2EN4cute5tupleIJNS5_1CILi128EEES8_NS7_ILi64EEEEEENS_10bfloat16_tEfNS_4arch4Sm80ELb0ELb1ELb1ELb0ELb0ELb0ELb0ELb0ELi2ELi4ELi4ELi4ELb0EEENS1_24CollectiveEpilogueBwdGQAISA_fSD_Li256ELb0ELb0EEENS1_19SingleTileSchedulerILb0ELb0ELb0ELi128EEEEEEEEEvNT_6ParamsE$_ZN4cute3eso3ESOILb1ELb0EJNS_6LayoutINS_5tupleIJNS3_IJNS_1CILi8EEENS4_ILi1EEEEEENS4_ILi2EEES5_EEENS3_IJNS3_IJS6_NS4_ILi0EEEEEENS4_ILi64EEES5_EEEEENS_10ViewEngineIPN7cutlass10bfloat16_tEEEEEC2ERKSE_RKSJ_)
$_ZN7cutlass13device_kernelIN5flash19enable_sm80_to_sm89INS1_16FlashAttnBwdSm80INS1_25CollectiveMainloopBwdSm80ILi2ELi2EN4cute5tupleIJNS5_1CILi128EEES8_NS7_ILi64EEEEEENS_10bfloat16_tEfNS_4arch4Sm80ELb0ELb1ELb1ELb0ELb0ELb0ELb0ELb0ELi2ELi4ELi4ELi4ELb0EEENS1_24CollectiveEpilogueBwdGQAISA_fSD_Li256ELb0ELb0EEENS1_19SingleTileSchedulerILb0ELb0ELb0ELi128EEEEEEEEEvNT_6ParamsE$_ZN4cute3eso3ESOILb1ELb0EJNS_6LayoutINS_5tupleIJNS3_IJNS_1CILi8EEENS4_ILi1EEEEEENS4_ILi2EEES5_EEENS3_IJNS3_IJS6_NS4_ILi0EEEEEENS4_ILi64EEES5_EEEEENS_10ViewEngineIPN7cutlass10bfloat16_tEEEEEC2ERKSE_RKSJ_:
[----:B------:R-:W-:Y:S01]  /*9ac0*/  IADD3 R2, R25, -c[0x0][0x20], RZ ;  /* 0x8000080019027a10 */ /* 0x000fe20007ffe0ff */
[----:B------:R-:W-:Y:S01]  /*9ad0*/  IMAD.MOV.U32 R7, RZ, RZ, R3 ;  /* 0x000000ffff077224 */ /* 0x000fe200078e0003 */
[----:B------:R-:W-:-:S04]  /*9ae0*/  MOV R5, 0x0 ;  /* 0x0000000000057802 */ /* 0x000fc80000000f00 */
[----:B------:R1:W-:Y:S01]  /*9af0*/  STL.64 [R2], R6 ;  /* 0x0000000602007387 */ /* 0x0003e20000100a00 */
[----:B------:R-:W-:Y:S05]  /*9b00*/  RET.REL.NODEC R4 `(_ZN7cutlass13device_kernelIN5flash19enable_sm80_to_sm89INS1_16FlashAttnBwdSm80INS1_25CollectiveMainloopBwdSm80ILi2ELi2EN4cute5tupleIJNS5_1CILi128EEES8_NS7_ILi64EEEEEENS_10bfloat16_tEfNS_4arch4Sm80ELb0ELb1ELb1ELb0ELb0ELb0ELb0ELb0ELi2ELi4ELi4ELi4ELb0EEENS1_24CollectiveEpilogueBwdGQAISA_fSD_Li256ELb0ELb0EEENS1_19SingleTileSchedulerILb0ELb0ELb0ELi128EEEEEEEEEvNT_6ParamsE) ;  /* 0xffff64f004007950 */ /* 0x000fea0003c3ffff */
        .type           $_ZN7cutlass13device_kernelIN5flash19enable_sm80_to_sm89INS1_16FlashAttnBwdSm80INS1_25CollectiveMainloopBwdSm80ILi2ELi2EN4cute5tupleIJNS5_1CILi128EEES8_NS7_ILi64EEEEEENS_10bfloat16_tEfNS_4arch4Sm80ELb0ELb1ELb1ELb0ELb0ELb0ELb0ELb0ELi2ELi4ELi4ELi4ELb0EEENS1_24CollectiveEpilogueBwdGQAISA_fSD_Li256ELb0ELb0EEENS1_19SingleTileSchedulerILb0ELb0ELb0ELi128EEEEEEEEEvNT_6ParamsE$_ZN4cute3eso3ESOILb1ELb0EJNS_6LayoutINS_5tupleIJNS3_IJNS_1CILi8EEENS4_ILi1EEEEEENS4_ILi4EEEEEENS3_IJNS3_IJS6_NS4_ILi0EEEEEENS4_ILi2048EEEEEEEENS_10ViewEngineINS_8smem_ptrIPN7cutlass10bfloat16_tEEEEEEEC2ERKSE_RKSL_,@function
        .size           $_ZN7cutlass13device_kernelIN5flash19enable_sm80_to_sm89INS1_16FlashAttnBwdSm80INS1_25CollectiveMainloopBwdSm80ILi2ELi2EN4cute5tupleIJNS5_1CILi128EEES8_NS7_ILi64EEEEEENS_10bfloat16_tEfNS_4arch4Sm80ELb0ELb1ELb1ELb0ELb0ELb0ELb0ELb0ELi2ELi4ELi4ELi4ELb0EEENS1_24CollectiveEpilogueBwdGQAISA_fSD_Li256ELb0ELb0EEENS1_19SingleTileSchedulerILb0ELb0ELb0ELi128EEEEEEEEEvNT_6ParamsE$_ZN4cute3eso3ESOILb1ELb0EJNS_6LayoutINS_5tupleIJNS3_IJNS_1CILi8EEENS4_ILi1EEEEEENS4_ILi4EEEEEENS3_IJNS3_IJS6_NS4_ILi0EEEEEENS4_ILi2048EEEEEEEENS_10ViewEngineINS_8smem_ptrIPN7cutlass10bfloat16_tEEEEEEEC2ERKSE_RKSL_,($_ZN7cutlass13device_kernelIN5flash19enable_sm80_to_sm89INS1_16FlashAttnBwdSm80INS1_25CollectiveMainloopBwdSm80ILi2ELi2EN4cute5tupleIJNS5_1CILi128EEES8_NS7_ILi64EEEEEENS_10bfloat16_tEfNS_4arch4Sm80ELb0ELb1ELb1ELb0ELb0ELb0ELb0ELb0ELi2ELi4ELi4ELi4ELb0EEENS1_24CollectiveEpilogueBwdGQAISA_fSD_Li256ELb0ELb0EEENS1_19SingleTileSchedulerILb0ELb0ELb0ELi128EEEEEEEEEvNT_6ParamsE$_ZN4cute3eso3ESOILb1ELb0EJNS_6LayoutINS_5tupleIJNS3_IJNS_1CILi8EEENS4_ILi1EEEEEENS4_ILi4EEEEEENS3_IJNS3_IJS6_NS4_ILi0EEEEEENS4_ILi2048EEEEEEEEiEEC2ERKSE_RKi - $_ZN7cutlass13device_kernelIN5flash19enable_sm80_to_sm89INS1_16FlashAttnBwdSm80INS1_25CollectiveMainloopBwdSm80ILi2ELi2EN4cute5tupleIJNS5_1CILi128EEES8_NS7_ILi64EEEEEENS_10bfloat16_tEfNS_4arch4Sm80ELb0ELb1ELb1ELb0ELb0ELb0ELb0ELb0ELi2ELi4ELi4ELi4ELb0EEENS1_24CollectiveEpilogueBwdGQAISA_fSD_Li256ELb0ELb0EEENS1_19SingleTileSchedulerILb0ELb0ELb0ELi128EEEEEEEEEvNT_6ParamsE$_ZN4cute3eso3ESOILb1ELb0EJNS_6LayoutINS_5tupleIJNS3_IJNS_1CILi8EEENS4_ILi1EEEEEENS4_ILi4EEEEEENS3_IJNS3_IJS6_NS4_ILi0EEEEEENS4_ILi2048EEEEEEEENS_10ViewEngineINS_8smem_ptrIPN7cutlass10bfloat16_tEEEEEEEC2ERKSE_RKSL_)
$_ZN7cutlass13device_kernelIN5flash19enable_sm80_to_sm89INS1_16FlashAttnBwdSm80INS1_25CollectiveMainloopBwdSm80ILi2ELi2EN4cute5tupleIJNS5_1CILi128EEES8_NS7_ILi64EEEEEENS_10bfloat16_tEfNS_4arch4Sm80ELb0ELb1ELb1ELb0ELb0ELb0ELb0ELb0ELi2ELi4ELi4ELi4ELb0EEENS1_24CollectiveEpilogueBwdGQAISA_fSD_Li256ELb0ELb0EEENS1_19SingleTileSchedulerILb0ELb0ELb0ELi128EEEEEEEEEvNT_6ParamsE$_ZN4cute3eso3ESOILb1ELb0EJNS_6LayoutINS_5tupleIJNS3_IJNS_1CILi8EEENS4_ILi1EEEEEENS4_ILi4EEEEEENS3_IJNS3_IJS6_NS4_ILi0EEEEEENS4_ILi2048EEEEEEEENS_10ViewEngineINS_8smem_ptrIPN7cutlass10bfloat16_tEEEEEEEC2ERKSE_RKSL_:
[----:B------:R-:W-:Y:S02]  /*9b10*/  IADD3 R4, R25, -c[0x0][0x20], RZ ;  /* 0x8000080019047a10 */ /* 0x000fe40007ffe0ff */
[----:B------:R-:W-:-:S03]  /*9b20*/  MOV R7, 0x0 ;  /* 0x0000000000077802 */ /* 0x000fc60000000f00 */
[----:B------:R1:W-:Y:S01]  /*9b30*/  STL.64 [R4], R2 ;  /* 0x0000000204007387 */ /* 0x0003e20000100a00 */
[----:B------:R-:W-:Y:S05]  /*9b40*/  RET.REL.NODEC R6 `(_ZN7cutlass13device_kernelIN5flash19enable_sm80_to_sm89INS1_16FlashAttnBwdSm80INS1_25CollectiveMainloopBwdSm80ILi2ELi2EN4cute5tupleIJNS5_1CILi128EEES8_NS7_ILi64EEEEEENS_10bfloat16_tEfNS_4arch4Sm80ELb0ELb1ELb1ELb0ELb0ELb0ELb0ELb0ELi2ELi4ELi4ELi4ELb0EEENS1_24CollectiveEpilogueBwdGQAISA_fSD_Li256ELb0ELb0EEENS1_19SingleTileSchedulerILb0ELb0ELb0ELi128EEEEEEEEEvNT_6ParamsE) ;  /* 0xffff64b006007950 */ /* 0x000fea0003c3ffff */
        .type           $_ZN7cutlass13device_kernelIN5flash19enable_sm80_to_sm89INS1_16FlashAttnBwdSm80INS1_25CollectiveMainloopBwdSm80ILi2ELi2EN4cute5tupleIJNS5_1CILi128EEES8_NS7_ILi64EEEEEENS_10bfloat16_tEfNS_4arch4Sm80ELb0ELb1ELb1ELb0ELb0ELb0ELb0ELb0ELi2ELi4ELi4ELi4ELb0EEENS1_24CollectiveEpilogueBwdGQAISA_fSD_Li256ELb0ELb0EEENS1_19SingleTileSchedulerILb0ELb0ELb0ELi128EEEEEEEEEvNT_6ParamsE$_ZN4cute3eso3ESOILb1ELb0EJNS_6LayoutINS_5tupleIJNS3_IJNS_1CILi8EEENS4_ILi1EEEEEENS4_ILi4EEEEEENS3_IJNS3_IJS6_NS4_ILi0EEEEEENS4_ILi2048EEEEEEEEiEEC2ERKSE_RKi,@function
        .size           $_ZN7cutlass13device_kernelIN5flash19enable_sm80_to_sm89INS1_16FlashAttnBwdSm80INS1_25CollectiveMainloopBwdSm80ILi2ELi2EN4cute5tupleIJNS5_1CILi128EEES8_NS7_ILi64EEEEEENS_10bfloat16_tEfNS_4arch4Sm80ELb0ELb1ELb1ELb0ELb0ELb0ELb0ELb0ELi2ELi4ELi4ELi4ELb0EEENS1_24CollectiveEpilogueBwdGQAISA_fSD_Li256ELb0ELb0EEENS1_19SingleTileSchedulerILb0ELb0ELb0ELi128EEEEEEEEEvNT_6ParamsE$_ZN4cute3eso3ESOILb1ELb0EJNS_6LayoutINS_5tupleIJNS3_IJNS_1CILi8EEENS4_ILi1EEEEEENS4_ILi4EEEEEENS3_IJNS3_IJS6_NS4_ILi0EEEEEENS4_ILi2048EEEEEEEEiEEC2ERKSE_RKi,($_ZN7cutlass13device_kernelIN5flash19enable_sm80_to_sm89INS1_16FlashAttnBwdSm80INS1_25CollectiveMainloopBwdSm80ILi2ELi2EN4cute5tupleIJNS5_1CILi128EEES8_NS7_ILi64EEEEEENS_10bfloat16_tEfNS_4arch4Sm80ELb0ELb1ELb1ELb0ELb0ELb0ELb0ELb0ELi2ELi4ELi4ELi4ELb0EEENS1_24CollectiveEpilogueBwdGQAISA_fSD_Li256ELb0ELb0EEENS1_19SingleTileSchedulerILb0ELb0ELb0ELi128EEEEEEEEEvNT_6ParamsE$_ZN4cute3eso3ESOILb1ELb0EJNS_6LayoutINS_5tupleIJNS3_IJNS_1CILi8EEENS4_ILi1EEEEEENS4_ILi4EEEEEENS3_IJNS3_IJS6_NS4_ILi0EEEEEES5_EEEEENS_10ViewEngineIPN7cutlass10bfloat16_tEEEEEC2ERKSD_RKSI_ - $_ZN7cutlass13device_kernelIN5flash19enable_sm80_to_sm89INS1_16FlashAttnBwdSm80INS1_25CollectiveMainloopBwdSm80ILi2ELi2EN4cute5tupleIJNS5_1CILi128EEES8_NS7_ILi64EEEEEENS_10bfloat16_tEfNS_4arch4Sm80ELb0ELb1ELb1ELb0ELb0ELb0ELb0ELb0ELi2ELi4ELi4ELi4ELb0EEENS1_24CollectiveEpilogueBwdGQAISA_fSD_Li256ELb0ELb0EEENS1_19SingleTileSchedulerILb0ELb0ELb0ELi128EEEEEEEEEvNT_6ParamsE$_ZN4cute3eso3ESOILb1ELb0EJNS_6LayoutINS_5tupleIJNS3_IJNS_1CILi8EEENS4_ILi1EEEEEENS4_ILi4EEEEEENS3_IJNS3_IJS6_NS4_ILi0EEEEEENS4_ILi2048EEEEEEEEiEEC2ERKSE_RKi)
$_ZN7cutlass13device_kernelIN5flash19enable_sm80_to_sm89INS1_16FlashAttnBwdSm80INS1_25CollectiveMainloopBwdSm80ILi2ELi2EN4cute5tupleIJNS5_1CILi128EEES8_NS7_ILi64EEEEEENS_10bfloat16_tEfNS_4arch4Sm80ELb0ELb1ELb1ELb0ELb0ELb0ELb0ELb0ELi2ELi4ELi4ELi4ELb0EEENS1_24CollectiveEpilogueBwdGQAISA_fSD_Li256ELb0ELb0EEENS1_19SingleTileSchedulerILb0ELb0ELb0ELi128EEEEEEEEEvNT_6ParamsE$_ZN4cute3eso3ESOILb1ELb0EJNS_6LayoutINS_5tupleIJNS3_IJNS_1CILi8EEENS4_ILi1EEEEEENS4_ILi4EEEEEENS3_IJNS3_IJS6_NS4_ILi0EEEEEENS4_ILi2048EEEEEEEEiEEC2ERKSE_RKi:
[----:B------:R-:W-:Y:S02]  /*9b50*/  IADD3 R2, R25, -c[0x0][0x20], RZ ;  /* 0x8000080019027a10 */ /* 0x000fe40007ffe0ff */
[----:B------:R-:W-:-:S03]  /*9b60*/  MOV R5, 0x0 ;  /* 0x0000000000057802 */ /* 0x000fc60000000f00 */
[----:B------:R1:W-:Y:S01]  /*9b70*/  STL [R2], R3 ;  /* 0x0000000302007387 */ /* 0x0003e20000100800 */
[----:B------:R-:W-:Y:S05]  /*9b80*/  RET.REL.NODEC R4 `(_ZN7cutlass13device_kernelIN5flash19enable_sm80_to_sm89INS1_16FlashAttnBwdSm80INS1_25CollectiveMainloopBwdSm80ILi2ELi2EN4cute5tupleIJNS5_1CILi128EEES8_NS7_ILi64EEEEEENS_10bfloat16_tEfNS_4arch4Sm80ELb0ELb1ELb1ELb0ELb0ELb0ELb0ELb0ELi2ELi4ELi4ELi4ELb0EEENS1_24CollectiveEpilogueBwdGQAISA_fSD_Li256ELb0ELb0EEENS1_19SingleTileSchedulerILb0ELb0ELb0ELi128EEEEEEEEEvNT_6ParamsE) ;  /* 0xffff647004007950 */ /* 0x000fea0003c3ffff */
        .type           $_ZN7cutlass13device_kernelIN5flash19enable_sm80_to_sm89INS1_16FlashAttnBwdSm80INS1_25CollectiveMainloopBwdSm80ILi2ELi2EN4cute5tupleIJNS5_1CILi128EEES8_NS7_ILi64EEEEEENS_10bfloat16_tEfNS_4arch4Sm80ELb0ELb1ELb1ELb0ELb0ELb0ELb0ELb0ELi2ELi4ELi4ELi4ELb0EEENS1_24CollectiveEpilogueBwdGQAISA_fSD_Li256ELb0ELb0EEENS1_19SingleTileSchedulerILb0ELb0ELb0ELi128EEEEEEEEEvNT_6ParamsE$_ZN4cute3eso3ESOILb1ELb0EJNS_6LayoutINS_5tupleIJNS3_IJNS_1CILi8EEENS4_ILi1EEEEEENS4_ILi4EEEEEENS3_IJNS3_IJS6_NS4_ILi0EEEEEES5_EEEEENS_10ViewEngineIPN7cutlass10bfloat16_tEEEEEC2ERKSD_RKSI_,@function
        .size           $_ZN7cutlass13device_kernelIN5flash19enable_sm80_to_sm89INS1_16FlashAttnBwdSm80INS1_25CollectiveMainloopBwdSm80ILi2ELi2EN4cute5tupleIJNS5_1CILi128EEES8_NS7_ILi64EEEEEENS_10bfloat16_tEfNS_4arch4Sm80ELb0ELb1ELb1ELb0ELb0ELb0ELb0ELb0ELi2ELi4ELi4ELi4ELb0EEENS1_24CollectiveEpilogueBwdGQAISA_fSD_Li256ELb0ELb0EEENS1_19SingleTileSchedulerILb0ELb0ELb0ELi128EEEEEEEEEvNT_6ParamsE$_ZN4cute3eso3ESOILb1ELb0EJNS_6LayoutINS_5tupleIJNS3_IJNS_1CILi8EEENS4_ILi1EEEEEENS4_ILi4EEEEEENS3_IJNS3_IJS6_NS4_ILi0EEEEEES5_EEEEENS_10ViewEngineIPN7cutlass10bfloat16_tEEEEEC2ERKSD_RKSI_,($_ZN7cutlass13device_kernelIN5flash19enable_sm80_to_sm89INS1_16FlashAttnBwdSm80INS1_25CollectiveMainloopBwdSm80ILi2ELi2EN4cute5tupleIJNS5_1CILi128EEES8_NS7_ILi64EEEEEENS_10bfloat16_tEfNS_4arch4Sm80ELb0ELb1ELb1ELb0ELb0ELb0ELb0ELb0ELi2ELi4ELi4ELi4ELb0EEENS1_24CollectiveEpilogueBwdGQAISA_fSD_Li256ELb0ELb0EEENS1_19SingleTileSchedulerILb0ELb0ELb0ELi128EEEEEEEEEvNT_6ParamsE$_ZN4cute3eso3ESOILb1ELb0EJNS_6LayoutINS_5tupleIJNS3_IJNS_1CILi8EEENS4_ILi1EEEEEENS4_ILi4EEEEEENS3_IJNS3_IJS6_NS4_ILi0EEEEEES5_EEEEEiEEC2ERKSD_RKi - $_ZN7cutlass13device_kernelIN5flash19enable_sm80_to_sm89INS1_16FlashAttnBwdSm80INS1_25CollectiveMainloopBwdSm80ILi2ELi2EN4cute5tupleIJNS5_1CILi128EEES8_NS7_ILi64EEEEEENS_10bfloat16_tEfNS_4arch4Sm80ELb0ELb1ELb1ELb0ELb0ELb0ELb0ELb0ELi2ELi4ELi4ELi4ELb0EEENS1_24CollectiveEpilogueBwdGQAISA_fSD_Li256ELb0ELb0EEENS1_19SingleTileSchedulerILb0ELb0ELb0ELi128EEEEEEEEEvNT_6ParamsE$_ZN4cute3eso3ESOILb1ELb0EJNS_6LayoutINS_5tupleIJNS3_IJNS_1CILi8EEENS4_ILi1EEEEEENS4_ILi4EEEEEENS3_IJNS3_IJS6_NS4_ILi0EEEEEES5_EEEEENS_10ViewEngineIPN7cutlass10bfloat16_tEEEEEC2ERKSD_RKSI_)
$_ZN7cutlass13device_kernelIN5flash19enable_sm80_to_sm89INS1_16FlashAttnBwdSm80INS1_25CollectiveMainloopBwdSm80ILi2ELi2EN4cute5tupleIJNS5_1CILi128EEES8_NS7_ILi64EEEEEENS_10bfloat16_tEfNS_4arch4Sm80ELb0ELb1ELb1ELb0ELb0ELb0ELb0ELb0ELi2ELi4ELi4ELi4ELb0EEENS1_24CollectiveEpilogueBwdGQAISA_fSD_Li256ELb0ELb0EEENS1_19SingleTileSchedulerILb0ELb0ELb0ELi128EEEEEEEEEvNT_6ParamsE$_ZN4cute3eso3ESOILb1ELb0EJNS_6LayoutINS_5tupleIJNS3_IJNS_1CILi8EEENS4_ILi1EEEEEENS4_ILi4EEEEEENS3_IJNS3_IJS6_NS4_ILi0EEEEEES5_EEEEENS_10ViewEngineIPN7cutlass10bfloat16_tEEEEEC2ERKSD_RKSI_:
[----:B------:R-:W-:Y:S01]  /*9b90*/  IADD3 R7, R25, -c[0x0][0x20], RZ ;  /* 0x8000080019077a10 */ /* 0x000fe20007ffe0ff */
[----:B------:R-:W-:Y:S01]  /*9ba0*/  IMAD.MOV.U32 R10, RZ, RZ, R6 ;  /* 0x000000ffff0a7224 */ /* 0x000fe200078e0006 */
[----:B------:R-:W-:Y:S01]  /*9bb0*/  MOV R11, R9 ;  /* 0x00000009000b7202 */ /* 0x000fe20000000f00 */
[----:B------:R-:W-:-:S04]  /*9bc0*/  IMAD.MOV.U32 R9, RZ, RZ, 0x0 ;  /* 0x00000000ff097424 */ /* 0x000fc800078e00ff */
[----:B------:R1:W-:Y:S01]  /*9bd0*/  STL.64 [R7], R10 ;  /* 0x0000000a07007387 */ /* 0x0003e20000100a00 */
[----:B------:R-:W-:Y:S05]  /*9be0*/  RET.REL.NODEC R8 `(_ZN7cutlass13device_kernelIN5flash19enable_sm80_to_sm89INS1_16FlashAttnBwdSm80INS1_25CollectiveMainloopBwdSm80ILi2ELi2EN4cute5tupleIJNS5_1CILi128EEES8_NS7_ILi64EEEEEENS_10bfloat16_tEfNS_4arch4Sm80ELb0ELb1ELb1ELb0ELb0ELb0ELb0ELb0ELi2ELi4ELi4ELi4ELb0EEENS1_24CollectiveEpilogueBwdGQAISA_fSD_Li256ELb0ELb0EEENS1_19SingleTileSchedulerILb0ELb0ELb0ELi128EEEEEEEEEvNT_6ParamsE) ;  /* 0xffff641008007950 */ /* 0x000fea0003c3ffff */
        .type           $_ZN7cutlass13device_kernelIN5flash19enable_sm80_to_sm89INS1_16FlashAttnBwdSm80INS1_25CollectiveMainloopBwdSm80ILi2ELi2EN4cute5tupleIJNS5_1CILi128EEES8_NS7_ILi64EEEEEENS_10bfloat16_tEfNS_4arch4Sm80ELb0ELb1ELb1ELb0ELb0ELb0ELb0ELb0ELi2ELi4ELi4ELi4ELb0EEENS1_24CollectiveEpilogueBwdGQAISA_fSD_Li256ELb0ELb0EEENS1_19SingleTileSchedulerILb0ELb0ELb0ELi128EEEEEEEEEvNT_6ParamsE$_ZN4cute3eso3ESOILb1ELb0EJNS_6LayoutINS_5tupleIJNS3_IJNS_1CILi8EEENS4_ILi1EEEEEENS4_ILi4EEEEEENS3_IJNS3_IJS6_NS4_ILi0EEEEEES5_EEEEEiEEC2ERKSD_RKi,@function
        .size           $_ZN7cutlass13device_kernelIN5flash19enable_sm80_to_sm89INS1_16FlashAttnBwdSm80INS1_25CollectiveMainloopBwdSm80ILi2ELi2EN4cute5tupleIJNS5_1CILi128EEES8_NS7_ILi64EEEEEENS_10bfloat16_tEfNS_4arch4Sm80ELb0ELb1ELb1ELb0ELb0ELb0ELb0ELb0ELi2ELi4ELi4ELi4ELb0EEENS1_24CollectiveEpilogueBwdGQAISA_fSD_Li256ELb0ELb0EEENS1_19SingleTileSchedulerILb0ELb0ELb0ELi128EEEEEEEEEvNT_6ParamsE$_ZN4cute3eso3ESOILb1ELb0EJNS_6LayoutINS_5tupleIJNS3_IJNS_1CILi8EEENS4_ILi1EEEEEENS4_ILi4EEEEEENS3_IJNS3_IJS6_NS4_ILi0EEEEEES5_EEEEEiEEC2ERKSD_RKi,($_ZN7cutlass13device_kernelIN5flash19enable_sm80_to_sm89INS1_16FlashAttnBwdSm80INS1_25CollectiveMainloopBwdSm80ILi2ELi2EN4cute5tupleIJNS5_1CILi128EEES8_NS7_ILi64EEEEEENS_10bfloat16_tEfNS_4arch4Sm80ELb0ELb1ELb1ELb0ELb0ELb0ELb0ELb0ELi2ELi4ELi4ELi4ELb0EEENS1_24CollectiveEpilogueBwdGQAISA_fSD_Li256ELb0ELb0EEENS1_19SingleTileSchedulerILb0ELb0ELb0ELi128EEEEEEEEEvNT_6ParamsE$_ZN4cute3eso3ESOILb1ELb0EJNS_6LayoutINS_5tupleIJNS3_IJNS_1CILi8EEENS4_ILi1EEEEEENS4_ILi4EEES6_EEENS3_IJNS3_IJS6_NS4_ILi0EEEEEENS4_ILi2048EEESA_EEEEENS_10ViewEngineINS_8smem_ptrIPN7cutlass10bfloat16_tEEEEEEEC2ERKSE_RKSL_ - $_ZN7cutlass13device_kernelIN5flash19enable_sm80_to_sm89INS1_16FlashAttnBwdSm80INS1_25CollectiveMainloopBwdSm80ILi2ELi2EN4cute5tupleIJNS5_1CILi128EEES8_NS7_ILi64EEEEEENS_10bfloat16_tEfNS_4arch4Sm80ELb0ELb1ELb1ELb0ELb0ELb0ELb0ELb0ELi2ELi4ELi4ELi4ELb0EEENS1_24CollectiveEpilogueBwdGQAISA_fSD_Li256ELb0ELb0EEENS1_19SingleTileSchedulerILb0ELb0ELb0ELi128EEEEEEEEEvNT_6ParamsE$_ZN4cute3eso3ESOILb1ELb0EJNS_6LayoutINS_5tupleIJNS3_IJNS_1CILi8EEENS4_ILi1EEEEEENS4_ILi4EEEEEENS3_IJNS3_IJS6_NS4_ILi0EEEEEES5_EEEEEiEEC2ERKSD_RKi)
$_ZN7cutlass13device_kernelIN5flash19enable_sm80_to_sm89INS1_16FlashAttnBwdSm80INS1_25CollectiveMainloopBwdSm80ILi2ELi2EN4cute5tupleIJNS5_1CILi128EEES8_NS7_ILi64EEEEEENS_10bfloat16_tEfNS_4arch4Sm80ELb0ELb1ELb1ELb0ELb0ELb0ELb0ELb0ELi2ELi4ELi4ELi4ELb0EEENS1_24CollectiveEpilogueBwdGQAISA_fSD_Li256ELb0ELb0EEENS1_19SingleTileSchedulerILb0ELb0ELb0ELi128EEEEEEEEEvNT_6ParamsE$_ZN4cute3eso3ESOILb1ELb0EJNS_6LayoutINS_5tupleIJNS3_IJNS_1CILi8EEENS4_ILi1EEEEEENS4_ILi4EEEEEENS3_IJNS3_IJS6_NS4_ILi0EEEEEES5_EEEEEiEEC2ERKSD_RKi:
[----:B------:R-:W-:Y:S02]  /*9bf0*/  IADD3 R2, R25, -c[0x0][0x20], RZ ;  /* 0x8000080019027a10 */ /* 0x000fe40007ffe0ff */
[----:B------:R-:W-:-:S03]  /*9c00*/  MOV R7, 0x0 ;  /* 0x0000000000077802 */ /* 0x000fc60000000f00 */
[----:B------:R1:W-:Y:S01]  /*9c10*/  STL [R2], R3 ;  /* 0x0000000302007387 */ /* 0x0003e20000100800 */
[----:B------:R-:W-:Y:S05]  /*9c20*/  RET.REL.NODEC R6 `(_ZN7cutlass13device_kernelIN5flash19enable_sm80_to_sm89INS1_16FlashAttnBwdSm80INS1_25CollectiveMainloopBwdSm80ILi2ELi2EN4cute5tupleIJNS5_1CILi128EEES8_NS7_ILi64EEEEEENS_10bfloat16_tEfNS_4arch4Sm80ELb0ELb1ELb1ELb0ELb0ELb0ELb0ELb0ELi2ELi4ELi4ELi4ELb0EEENS1_24CollectiveEpilogueBwdGQAISA_fSD_Li256ELb0ELb0EEENS1_19SingleTileSchedulerILb0ELb0ELb0ELi128EEEEEEEEEvNT_6ParamsE) ;  /* 0xffff63d006007950 */ /* 0x000fea0003c3ffff */
        .type           $_ZN7cutlass13device_kernelIN5flash19enable_sm80_to_sm89INS1_16FlashAttnBwdSm80INS1_25CollectiveMainloopBwdSm80ILi2ELi2EN4cute5tupleIJNS5_1CILi128EEES8_NS7_ILi64EEEEEENS_10bfloat16_tEfNS_4arch4Sm80ELb0ELb1ELb1ELb0ELb0ELb0ELb0ELb0ELi2ELi4ELi4ELi4ELb0EEENS1_24CollectiveEpilogueBwdGQAISA_fSD_Li256ELb0ELb0EEENS1_19SingleTileSchedulerILb0ELb0ELb0ELi128EEEEEEEEEvNT_6ParamsE$_ZN4cute3eso3ESOILb1ELb0EJNS_6LayoutINS_5tupleIJNS3_IJNS_1CILi8EEENS4_ILi1EEEEEENS4_ILi4EEES6_EEENS3_IJNS3_IJS6_NS4_ILi0EEEEEENS4_ILi2048EEESA_EEEEENS_10ViewEngineINS_8smem_ptrIPN7cutlass10bfloat16_tEEEEEEEC2ERKSE_RKSL_,@function
        .size           $_ZN7cutlass13device_kernelIN5flash19enable_sm80_to_sm89INS1_16FlashAttnBwdSm80INS1_25CollectiveMainloopBwdSm80ILi2ELi2EN4cute5tupleIJNS5_1CILi128EEES8_NS7_ILi64EEEEEENS_10bfloat16_tEfNS_4arch4Sm80ELb0ELb1ELb1ELb0ELb0ELb0ELb0ELb0ELi2ELi4ELi4ELi4ELb0EEENS1_24CollectiveEpilogueBwdGQAISA_fSD_Li256ELb0ELb0EEENS1_19SingleTileSchedulerILb0ELb0ELb0ELi128EEEEEEEEEvNT_6ParamsE$_ZN4cute3eso3ESOILb1ELb0EJNS_6LayoutINS_5tupleIJNS3_IJNS_1CILi8EEENS4_ILi1EEEEEENS4_ILi4EEES6_EEENS3_IJNS3_IJS6_NS4_ILi0EEEEEENS4_ILi2048EEESA_EEEEENS_10ViewEngineINS_8smem_ptrIPN7cutlass10bfloat16_tEEEEEEEC2ERKSE_RKSL_,($_ZN7cutlass13device_kernelIN5flash19enable_sm80_to_sm89INS1_16FlashAttnBwdSm80INS1_25CollectiveMainloopBwdSm80ILi2ELi2EN4cute5tupleIJNS5_1CILi128EEES8_NS7_ILi64EEEEEENS_10bfloat16_tEfNS_4arch4Sm80ELb0ELb1ELb1ELb0ELb0ELb0ELb0ELb0ELi2ELi4ELi4ELi4ELb0EEENS1_24CollectiveEpilogueBwdGQAISA_fSD_Li256ELb0ELb0EEENS1_19SingleTileSchedulerILb0ELb0ELb0ELi128EEEEEEEEEvNT_6ParamsE$_ZN4cute3eso3ESOILb1ELb0EJNS_6LayoutINS_5tupleIJNS3_IJNS_1CILi8EEENS4_ILi1EEEEEENS4_ILi4EEES6_EEENS3_IJNS3_IJS6_NS4_ILi0EEEEEENS4_ILi2048EEESA_EEEEEiEEC2ERKSE_RKi - $_ZN7cutlass13device_kernelIN5flash19enable_sm80_to_sm89INS1_16FlashAttnBwdSm80INS1_25CollectiveMainloopBwdSm80ILi2ELi2EN4cute5tupleIJNS5_1CILi128EEES8_NS7_ILi64EEEEEENS_10bfloat16_tEfNS_4arch4Sm80ELb0ELb1ELb1ELb0ELb0ELb0ELb0ELb0ELi2ELi4ELi4ELi4ELb0EEENS1_24CollectiveEpilogueBwdGQAISA_fSD_Li256ELb0ELb0EEENS1_19SingleTileSchedulerILb0ELb0ELb0ELi128EEEEEEEEEvNT_6ParamsE$_ZN4cute3eso3ESOILb1ELb0EJNS_6LayoutINS_5tupleIJNS3_IJNS_1CILi8EEENS4_ILi1EEEEEENS4_ILi4EEES6_EEENS3_IJNS3_IJS6_NS4_ILi0EEEEEENS4_ILi2048EEESA_EEEEENS_10ViewEngineINS_8smem_ptrIPN7cutlass10bfloat16_tEEEEEEEC2ERKSE_RKSL_)
$_ZN7cutlass13device_kernelIN5flash19enable_sm80_to_sm89INS1_16FlashAttnBwdSm80INS1_25CollectiveMainloopBwdSm80ILi2ELi2EN4cute5tupleIJNS5_1CILi128EEES8_NS7_ILi64EEEEEENS_10bfloat16_tEfNS_4arch4Sm80ELb0ELb1ELb1ELb0ELb0ELb0ELb0ELb0ELi2ELi4ELi4ELi4ELb0EEENS1_24CollectiveEpilogueBwdGQAISA_fSD_Li256ELb0ELb0EEENS1_19SingleTileSchedulerILb0ELb0ELb0ELi128EEEEEEEEEvNT_6ParamsE$_ZN4cute3eso3ESOILb1ELb0EJNS_6LayoutINS_5tupleIJNS3_IJNS_1CILi8EEENS4_ILi1EEEEEENS4_ILi4EEES6_EEENS3_IJNS3_IJS6_NS4_ILi0EEEEEENS4_ILi2048EEESA_EEEEENS_10ViewEngineINS_8smem_ptrIPN7cutlass10bfloat16_tEEEEEEEC2ERKSE_RKSL_:
[----:B------:R-:W-:Y:S02]  /*9c30*/  IADD3 R4, R81, -c[0x0][0x20], RZ ;  /* 0x8000080051047a10 */ /* 0x000fe40007ffe0ff */
[----:B------:R-:W-:-:S03]  /*9c40*/  MOV R7, 0x0 ;  /* 0x0000000000077802 */ /* 0x000fc60000000f00 */
[----:B------:R1:W-:Y:S01]  /*9c50*/  STL.64 [R4], R2 ;  /* 0x0000000204007387 */ /* 0x0003e20000100a00 */
[----:B------:R-:W-:Y:S05]  /*9c60*/  RET.REL.NODEC R6 `(_ZN7cutlass13device_kernelIN5flash19enable_sm80_to_sm89INS1_16FlashAttnBwdSm80INS1_25CollectiveMainloopBwdSm80ILi2ELi2EN4cute5tupleIJNS5_1CILi128EEES8_NS7_ILi64EEEEEENS_10bfloat16_tEfNS_4arch4Sm80ELb0ELb1ELb1ELb0ELb0ELb0ELb0ELb0ELi2ELi4ELi4ELi4ELb0EEENS1_24CollectiveEpilogueBwdGQAISA_fSD_Li256ELb0ELb0EEENS1_19SingleTileSchedulerILb0ELb0ELb0ELi128EEEEEEEEEvNT_6ParamsE) ;  /* 0xffff639006007950 */ /* 0x000fea0003c3ffff */
        .type           $_ZN7cutlass13device_kernelIN5flash19enable_sm80_to_sm89INS1_16FlashAttnBwdSm80INS1_25CollectiveMainloopBwdSm80ILi2ELi2EN4cute5tupleIJNS5_1CILi128EEES8_NS7_ILi64EEEEEENS_10bfloat16_tEfNS_4arch4Sm80ELb0ELb1ELb1ELb0ELb0ELb0ELb0ELb0ELi2ELi4ELi4ELi4ELb0EEENS1_24CollectiveEpilogueBwdGQAISA_fSD_Li256ELb0ELb0EEENS1_19SingleTileSchedulerILb0ELb0ELb0ELi128EEEEEEEEEvNT_6ParamsE$_ZN4cute3eso3ESOILb1ELb0EJNS_6LayoutINS_5tupleIJNS3_IJNS_1CILi8EEENS4_ILi1EEEEEENS4_ILi4EEES6_EEENS3_IJNS3_IJS6_NS4_ILi0EEEEEENS4_ILi2048EEESA_EEEEEiEEC2ERKSE_RKi,@function
        .size           $_ZN7cutlass13device_kernelIN5flash19enable_sm80_to_sm89INS1_16FlashAttnBwdSm80INS1_25CollectiveMainloopBwdSm80ILi2ELi2EN4cute5tupleIJNS5_1CILi128EEES8_NS7_ILi64EEEEEENS_10bfloat16_tEfNS_4arch4Sm80ELb0ELb1ELb1ELb0ELb0ELb0ELb0ELb0ELi2ELi4ELi4ELi4ELb0EEENS1_24CollectiveEpilogueBwdGQAISA_fSD_Li256ELb0ELb0EEENS1_19SingleTileSchedulerILb0ELb0ELb0ELi128EEEEEEEEEvNT_6ParamsE$_ZN4cute3eso3ESOILb1ELb0EJNS_6LayoutINS_5tupleIJNS3_IJNS_1CILi8EEENS4_ILi1EEEEEENS4_ILi4EEES6_EEENS3_IJNS3_IJS6_NS4_ILi0EEEEEENS4_ILi2048EEESA_EEEEEiEEC2ERKSE_RKi,($_ZN7cutlass13device_kernelIN5flash19enable_sm80_to_sm89INS1_16FlashAttnBwdSm80INS1_25CollectiveMainloopBwdSm80ILi2ELi2EN4cute5tupleIJNS5_1CILi128EEES8_NS7_ILi64EEEEEENS_10bfloat16_tEfNS_4arch4Sm80ELb0ELb1ELb1ELb0ELb0ELb0ELb0ELb0ELi2ELi4ELi4ELi4ELb0EEENS1_24CollectiveEpilogueBwdGQAISA_fSD_Li256ELb0ELb0EEENS1_19SingleTileSchedulerILb0ELb0ELb0ELi128EEEEEEEEEvNT_6ParamsE$_ZN4cute3eso3ESOILb1ELb0EJNS_6LayoutINS_5tupleIJNS3_IJNS_1CILi8EEENS4_ILi1EEEEEENS4_ILi4EEES8_EEENS3_IJNS3_IJS6_NS4_ILi0EEEEEES5_NS4_ILi32EEEEEEEENS_10ViewEngineIPN7cutlass10bfloat16_tEEEEEC2ERKSE_RKSJ_ - $_ZN7cutlass13device_kernelIN5flash19enable_sm80_to_sm89INS1_16FlashAttnBwdSm80INS1_25CollectiveMainloopBwdSm80ILi2ELi2EN4cute5tupleIJNS5_1CILi128EEES8_NS7_ILi64EEEEEENS_10bfloat16_tEfNS_4arch4Sm80ELb0ELb1ELb1ELb0ELb0ELb0ELb0ELb0ELi2ELi4ELi4ELi4ELb0EEENS1_24CollectiveEpilogueBwdGQAISA_fSD_Li256ELb0ELb0EEENS1_19SingleTileSchedulerILb0ELb0ELb0ELi128EEEEEEEEEvNT_6ParamsE$_ZN4cute3eso3ESOILb1ELb0EJNS_6LayoutINS_5tupleIJNS3_IJNS_1CILi8EEENS4_ILi1EEEEEENS4_ILi4EEES6_EEENS3_IJNS3_IJS6_NS4_ILi0EEEEEENS4_ILi2048EEESA_EEEEEiEEC2ERKSE_RKi)
$_ZN7cutlass13device_kernelIN5flash19enable_sm80_to_sm89INS1_16FlashAttnBwdSm80INS1_25CollectiveMainloopBwdSm80ILi2ELi2EN4cute5tupleIJNS5_1CILi128EEES8_NS7_ILi64EEEEEENS_10bfloat16_tEfNS_4arch4Sm80ELb0ELb1ELb1ELb0ELb0ELb0ELb0ELb0ELi2ELi4ELi4ELi4ELb0EEENS1_24CollectiveEpilogueBwdGQAISA_fSD_Li256ELb0ELb0EEENS1_19SingleTileSchedulerILb0ELb0ELb0ELi128EEEEEEEEEvNT_6ParamsE$_ZN4cute3eso3ESOILb1ELb0EJNS_6LayoutINS_5tupleIJNS3_IJNS_1CILi8EEENS4_ILi1EEEEEENS4_ILi4EEES6_EEENS3_IJNS3_IJS6_NS4_ILi0EEEEEENS4_ILi2048EEESA_EEEEEiEEC2ERKSE_RKi:
[----:B------:R-:W-:Y:S02]  /*9c70*/  IADD3 R2, R81, -c[0x0][0x20], RZ ;  /* 0x8000080051027a10 */ /* 0x000fe40007ffe0ff */
[----:B------:R-:W-:-:S03]  /*9c80*/  MOV R5, 0x0 ;  /* 0x0000000000057802 */ /* 0x000fc60000000f00 */
[----:B------:R1:W-:Y:S01]  /*9c90*/  STL [R2], R3 ;  /* 0x0000000302007387 */ /* 0x0003e20000100800 */
[----:B------:R-:W-:Y:S05]  /*9ca0*/  RET.REL.NODEC R4 `(_ZN7cutlass13device_kernelIN5flash19enable_sm80_to_sm89INS1_16FlashAttnBwdSm80INS1_25CollectiveMainloopBwdSm80ILi2ELi2EN4cute5tupleIJNS5_1CILi128EEES8_NS7_ILi64EEEEEENS_10bfloat16_tEfNS_4arch4Sm80ELb0ELb1ELb1ELb0ELb0ELb0ELb0ELb0ELi2ELi4ELi4ELi4ELb0EEENS1_24CollectiveEpilogueBwdGQAISA_fSD_Li256ELb0ELb0EEENS1_19SingleTileSchedulerILb0ELb0ELb0ELi128EEEEEEEEEvNT_6ParamsE) ;  /* 0xffff635004007950 */ /* 0x000fea0003c3ffff */
        .type           $_ZN7cutlass13device_kernelIN5flash19enable_sm80_to_sm89INS1_16FlashAttnBwdSm80INS1_25CollectiveMainloopBwdSm80ILi2ELi2EN4cute5tupleIJNS5_1CILi128EEES8_NS7_ILi64EEEEEENS_10bfloat16_tEfNS_4arch4Sm80ELb0ELb1ELb1ELb0ELb0ELb0ELb0ELb0ELi2ELi4ELi4ELi4ELb0EEENS1_24CollectiveEpilogueBwdGQAISA_fSD_Li256ELb0ELb0EEENS1_19SingleTileSchedulerILb0ELb0ELb0ELi128EEEEEEEEEvNT_6ParamsE$_ZN4cute3eso3ESOILb1ELb0EJNS_6LayoutINS_5tupleIJNS3_IJNS_1CILi8EEENS4_ILi1EEEEEENS4_ILi4EEES8_EEENS3_IJNS3_IJS6_NS4_ILi0EEEEEES5_NS4_ILi32EEEEEEEENS_10ViewEngineIPN7cutlass10bfloat16_tEEEEEC2ERKSE_RKSJ_,@function
        .size           $_ZN7cutlass13device_kernelIN5flash19enable_sm80_to_sm89INS1_16FlashAttnBwdSm80INS1_25CollectiveMainloopBwdSm80ILi2ELi2EN4cute5tupleIJNS5_1CILi128EEES8_NS7_ILi64EEEEEENS_10bfloat16_tEfNS_4arch4Sm80ELb0ELb1ELb1ELb0ELb0ELb0ELb0ELb0ELi2ELi4ELi4ELi4ELb0EEENS1_24CollectiveEpilogueBwdGQAISA_fSD_Li256ELb0ELb0EEENS1_19SingleTileSchedulerILb0ELb0ELb0ELi128EEEEEEEEEvNT_6ParamsE$_ZN4cute3eso3ESOILb1ELb0EJNS_6LayoutINS_5tupleIJNS3_IJNS_1CILi8EEENS4_ILi1EEEEEENS4_ILi4EEES8_EEENS3_IJNS3_IJS6_NS4_ILi0EEEEEES5_NS4_ILi32EEEEEEEENS_10ViewEngineIPN7cutlass10bfloat16_tEEEEEC2ERKSE_RKSJ_,($_ZN7cutlass13device_kernelIN5flash19enable_sm80_to_sm89INS1_16FlashAttnBwdSm80INS1_25CollectiveMainloopBwdSm80ILi2ELi2EN4cute5tupleIJNS5_1CILi128EEES8_NS7_ILi64EEEEEENS_10bfloat16_tEfNS_4arch4Sm80ELb0ELb1ELb1ELb0ELb0ELb0ELb0ELb0ELi2ELi4ELi4ELi4ELb0EEENS1_24CollectiveEpilogueBwdGQAISA_fSD_Li256ELb0ELb0EEENS1_19SingleTileSchedulerILb0ELb0ELb0ELi128EEEEEEEEEvNT_6ParamsE$_ZN4cute3eso3ESOILb1ELb0EJNS_6LayoutINS_5tupleIJNS_1CILi1EEENS3_IJNS4_ILi2EEES6_EEEEEENS3_IJNS4_ILi0EEENS3_IJNS4_ILi8EEENS4_ILi64EEEEEEEEEEENS_10ViewEngineINS_8smem_ptrIPfEEEEEEC2ERKSE_RKSJ_ - $_ZN7cutlass13device_kernelIN5flash19enable_sm80_to_sm89INS1_16FlashAttnBwdSm80INS1_25CollectiveMainloopBwdSm80ILi2ELi2EN4cute5tupleIJNS5_1CILi128EEES8_NS7_ILi64EEEEEENS_10bfloat16_tEfNS_4arch4Sm80ELb0ELb1ELb1ELb0ELb0ELb0ELb0ELb0ELi2ELi4ELi4ELi4ELb0EEENS1_24CollectiveEpilogueBwdGQAISA_fSD_Li256ELb0ELb0EEENS1_19SingleTileSchedulerILb0ELb0ELb0ELi128EEEEEEEEEvNT_6ParamsE$_ZN4cute3eso3ESOILb1ELb0EJNS_6LayoutINS_5tupleIJNS3_IJNS_1CILi8EEENS4_ILi1EEEEEENS4_ILi4EEES8_EEENS3_IJNS3_IJS6_NS4_ILi0EEEEEES5_NS4_ILi32EEEEEEEENS_10ViewEngineIPN7cutlass10bfloat16_tEEEEEC2ERKSE_RKSJ_)
$_ZN7cutlass13device_kernelIN5flash19enable_sm80_to_sm89INS1_16FlashAttnBwdSm80INS1_25CollectiveMainloopBwdSm80ILi2ELi2EN4cute5tupleIJNS5_1CILi128EEES8_NS7_ILi64EEEEEENS_10bfloat16_tEfNS_4arch4Sm80ELb0ELb1ELb1ELb0ELb0ELb0ELb0ELb0ELi2ELi4ELi4ELi4ELb0EEENS1_24CollectiveEpilogueBwdGQAISA_fSD_Li256ELb0ELb0EEENS1_19SingleTileSchedulerILb0ELb0ELb0ELi128EEEEEEEEEvNT_6ParamsE$_ZN4cute3eso3ESOILb1ELb0EJNS_6LayoutINS_5tupleIJNS3_IJNS_1CILi8EEENS4_ILi1EEEEEENS4_ILi4EEES8_EEENS3_IJNS3_IJS6_NS4_ILi0EEEEEES5_NS4_ILi32EEEEEEEENS_10ViewEngineIPN7cutlass10bfloat16_tEEEEEC2ERKSE_RKSJ_:
[----:B------:R-:W-:Y:S01]  /*9cb0*/  IADD3 R2, R25, -c[0x0][0x20], RZ ;  /* 0x8000080019027a10 */ /* 0x000fe20007ffe0ff */
[----:B------:R-:W-:Y:S01]  /*9cc0*/  IMAD.MOV.U32 R7, RZ, RZ, R3 ;  /* 0x000000ffff077224 */ /* 0x000fe200078e0003 */
[----:B------:R-:W-:-:S04]  /*9cd0*/  MOV R5, 0x0 ;  /* 0x0000000000057802 */ /* 0x000fc80000000f00 */
[----:B------:R1:W-:Y:S01]  /*9ce0*/  STL.64 [R2], R6 ;  /* 0x0000000602007387 */ /* 0x0003e20000100a00 */
[----:B------:R-:W-:Y:S05]  /*9cf0*/  RET.REL.NODEC R4 `(_ZN7cutlass13device_kernelIN5flash19enable_sm80_to_sm89INS1_16FlashAttnBwdSm80INS1_25CollectiveMainloopBwdSm80ILi2ELi2EN4cute5tupleIJNS5_1CILi128EEES8_NS7_ILi64EEEEEENS_10bfloat16_tEfNS_4arch4Sm80ELb0ELb1ELb1ELb0ELb0ELb0ELb0ELb0ELi2ELi4ELi4ELi4ELb0EEENS1_24CollectiveEpilogueBwdGQAISA_fSD_Li256ELb0ELb0EEENS1_19SingleTileSchedulerILb0ELb0ELb0ELi128EEEEEEEEEvNT_6ParamsE) ;  /* 0xffff630004007950 */ /* 0x000fea0003c3ffff */
        .type           $_ZN7cutlass13device_kernelIN5flash19enable_sm80_to_sm89INS1_16FlashAttnBwdSm80INS1_25CollectiveMainloopBwdSm80ILi2ELi2EN4cute5tupleIJNS5_1CILi128EEES8_NS7_ILi64EEEEEENS_10bfloat16_tEfNS_4arch4Sm80ELb0ELb1ELb1ELb0ELb0ELb0ELb0ELb0ELi2ELi4ELi4ELi4ELb0EEENS1_24CollectiveEpilogueBwdGQAISA_fSD_Li256ELb0ELb0EEENS1_19SingleTileSchedulerILb0ELb0ELb0ELi128EEEEEEEEEvNT_6ParamsE$_ZN4cute3eso3ESOILb1ELb0EJNS_6LayoutINS_5tupleIJNS_1CILi1EEENS3_IJNS4_ILi2EEES6_EEEEEENS3_IJNS4_ILi0EEENS3_IJNS4_ILi8EEENS4_ILi64EEEEEEEEEEENS_10ViewEngineINS_8smem_ptrIPfEEEEEEC2ERKSE_RKSJ_,@function
        .size           $_ZN7cutlass13device_kernelIN5flash19enable_sm80_to_sm89INS1_16FlashAttnBwdSm80INS1_25CollectiveMainloopBwdSm80ILi2ELi2EN4cute5tupleIJNS5_1CILi128EEES8_NS7_ILi64EEEEEENS_10bfloat16_tEfNS_4arch4Sm80ELb0ELb1ELb1ELb0ELb0ELb0ELb0ELb0ELi2ELi4ELi4ELi4ELb0EEENS1_24CollectiveEpilogueBwdGQAISA_fSD_Li256ELb0ELb0EEENS1_19SingleTileSchedulerILb0ELb0ELb0ELi128EEEEEEEEEvNT_6ParamsE$_ZN4cute3eso3ESOILb1ELb0EJNS_6LayoutINS_5tupleIJNS_1CILi1EEENS3_IJNS4_ILi2EEES6_EEEEEENS3_IJNS4_ILi0EEENS3_IJNS4_ILi8EEENS4_ILi64EEEEEEEEEEENS_10ViewEngineINS_8smem_ptrIPfEEEEEEC2ERKSE_RKSJ_,($_ZN7cutlass13device_kernelIN5flash19enable_sm80_to_sm89INS1_16FlashAttnBwdSm80INS1_25CollectiveMainloopBwdSm80ILi2ELi2EN4cute5tupleIJNS5_1CILi128EEES8_NS7_ILi64EEEEEENS_10bfloat16_tEfNS_4arch4Sm80ELb0ELb1ELb1ELb0ELb0ELb0ELb0ELb0ELi2ELi4ELi4ELi4ELb0EEENS1_24CollectiveEpilogueBwdGQAISA_fSD_Li256ELb0ELb0EEENS1_19SingleTileSchedulerILb0ELb0ELb0ELi128EEEEEEEEEvNT_6ParamsE$_ZN4cute3eso3ESOILb1ELb0EJNS_6LayoutINS_5tupleIJNS_1CILi1EEENS4_ILi4EEEEEENS3_IJNS4_ILi0EEES5_EEEEENS_10ViewEngineIPfEEEEC2ERKSA_RKSD_ - $_ZN7cutlass13device_kernelIN5flash19enable_sm80_to_sm89INS1_16FlashAttnBwdSm80INS1_25CollectiveMainloopBwdSm80ILi2ELi2EN4cute5tupleIJNS5_1CILi128EEES8_NS7_ILi64EEEEEENS_10bfloat16_tEfNS_4arch4Sm80ELb0ELb1ELb1ELb0ELb0ELb0ELb0ELb0ELi2ELi4ELi4ELi4ELb0EEENS1_24CollectiveEpilogueBwdGQAISA_fSD_Li256ELb0ELb0EEENS1_19SingleTileSchedulerILb0ELb0ELb0ELi128EEEEEEEEEvNT_6ParamsE$_ZN4cute3eso3ESOILb1ELb0EJNS_6LayoutINS_5tupleIJNS_1CILi1EEENS3_IJNS4_ILi2EEES6_EEEEEENS3_IJNS4_ILi0EEENS3_IJNS4_ILi8EEENS4_ILi64EEEEEEEEEEENS_10ViewEngineINS_8smem_ptrIPfEEEEEEC2ERKSE_RKSJ_)
$_ZN7cutlass13device_kernelIN5flash19enable_sm80_to_sm89INS1_16FlashAttnBwdSm80INS1_25CollectiveMainloopBwdSm80ILi2ELi2EN4cute5tupleIJNS5_1CILi128EEES8_NS7_ILi64EEEEEENS_10bfloat16_tEfNS_4arch4Sm80ELb0ELb1ELb1ELb0ELb0ELb0ELb0ELb0ELi2ELi4ELi4ELi4ELb0EEENS1_24CollectiveEpilogueBwdGQAISA_fSD_Li256ELb0ELb0EEENS1_19SingleTileSchedulerILb0ELb0ELb0ELi128EEEEEEEEEvNT_6ParamsE$_ZN4cute3eso3ESOILb1ELb0EJNS_6LayoutINS_5tupleIJNS_1CILi1EEENS3_IJNS4_ILi2EEES6_EEEEEENS3_IJNS4_ILi0EEENS3_IJNS4_ILi8EEENS4_ILi64EEEEEEEEEEENS_10ViewEngineINS_8smem_ptrIPfEEEEEEC2ERKSE_RKSJ_:
[----:B------:R-:W-:Y:S01]  /*9d00*/  IADD3 R3, R25, -c[0x0][0x20], RZ ;  /* 0x8000080019037a10 */ /* 0x000fe20007ffe0ff */
[----:B------:R-:W-:Y:S01]  /*9d10*/  IMAD.MOV.U32 R8, RZ, RZ, R2 ;  /* 0x000000ffff087224 */ /* 0x000fe200078e0002 */
[----:B------:R-:W-:Y:S01]  /*9d20*/  MOV R10, R6 ;  /* 0x00000006000a7202 */ /* 0x000fe20000000f00 */
[----:B------:R-:W-:-:S03]  /*9d30*/  IMAD.MOV.U32 R11, RZ, RZ, 0x0 ;  /* 0x00000000ff0b7424 */ /* 0x000fc600078e00ff */
[----:B------:R1:W-:Y:S01]  /*9d40*/  STL.64 [R3], R8 ;  /* 0x0000000803007387 */ /* 0x0003e20000100a00 */
[----:B------:R-:W-:Y:S05]  /*9d50*/  RET.REL.NODEC R10 `(_ZN7cutlass13device_kernelIN5flash19enable_sm80_to_sm89INS1_16FlashAttnBwdSm80INS1_25CollectiveMainloopBwdSm80ILi2ELi2EN4cute5tupleIJNS5_1CILi128EEES8_NS7_ILi64EEEEEENS_10bfloat16_tEfNS_4arch4Sm80ELb0ELb1ELb1ELb0ELb0ELb0ELb0ELb0ELi2ELi4ELi4ELi4ELb0EEENS1_24CollectiveEpilogueBwdGQAISA_fSD_Li256ELb0ELb0EEENS1_19SingleTileSchedulerILb0ELb0ELb0ELi128EEEEEEEEEvNT_6ParamsE) ;  /* 0xffff62a00a007950 */ /* 0x000fea0003c3ffff */
        .type           $_ZN7cutlass13device_kernelIN5flash19enable_sm80_to_sm89INS1_16FlashAttnBwdSm80INS1_25CollectiveMainloopBwdSm80ILi2ELi2EN4cute5tupleIJNS5_1CILi128EEES8_NS7_ILi64EEEEEENS_10bfloat16_tEfNS_4arch4Sm80ELb0ELb1ELb1ELb0ELb0ELb0ELb0ELb0ELi2ELi4ELi4ELi4ELb0EEENS1_24CollectiveEpilogueBwdGQAISA_fSD_Li256ELb0ELb0EEENS1_19SingleTileSchedulerILb0ELb0ELb0ELi128EEEEEEEEEvNT_6ParamsE$_ZN4cute3eso3ESOILb1ELb0EJNS_6LayoutINS_5tupleIJNS_1CILi1EEENS4_ILi4EEEEEENS3_IJNS4_ILi0EEES5_EEEEENS_10ViewEngineIPfEEEEC2ERKSA_RKSD_,@function
        .size           $_ZN7cutlass13device_kernelIN5flash19enable_sm80_to_sm89INS1_16FlashAttnBwdSm80INS1_25CollectiveMainloopBwdSm80ILi2ELi2EN4cute5tupleIJNS5_1CILi128EEES8_NS7_ILi64EEEEEENS_10bfloat16_tEfNS_4arch4Sm80ELb0ELb1ELb1ELb0ELb0ELb0ELb0ELb0ELi2ELi4ELi4ELi4ELb0EEENS1_24CollectiveEpilogueBwdGQAISA_fSD_Li256ELb0ELb0EEENS1_19SingleTileSchedulerILb0ELb0ELb0ELi128EEEEEEEEEvNT_6ParamsE$_ZN4cute3eso3ESOILb1ELb0EJNS_6LayoutINS_5tupleIJNS_1CILi1EEENS4_ILi4EEEEEENS3_IJNS4_ILi0EEES5_EEEEENS_10ViewEngineIPfEEEEC2ERKSA_RKSD_,($_ZN7cutlass13device_kernelIN5flash19enable_sm80_to_sm89INS1_16FlashAttnBwdSm80INS1_25CollectiveMainloopBwdSm80ILi2ELi2EN4cute5tupleIJNS5_1CILi128EEES8_NS7_ILi64EEEEEENS_10bfloat16_tEfNS_4arch4Sm80ELb0ELb1ELb1ELb0ELb0ELb0ELb0ELb0ELi2ELi4ELi4ELi4ELb0EEENS1_24CollectiveEpilogueBwdGQAISA_fSD_Li256ELb0ELb0EEENS1_19SingleTileSchedulerILb0ELb0ELb0ELi128EEEEEEEEEvNT_6ParamsE$_ZN4cute3eso3ESOILb1ELb0EJNS_6LayoutINS_5tupleIJNS_1CILi4EEEEEENS3_IJNS4_ILi1EEEEEEEENS_10ViewEngineIPfEEEEC2ERKS9_RKSC_ - $_ZN7cutlass13device_kernelIN5flash19enable_sm80_to_sm89INS1_16FlashAttnBwdSm80INS1_25CollectiveMainloopBwdSm80ILi2ELi2EN4cute5tupleIJNS5_1CILi128EEES8_NS7_ILi64EEEEEENS_10bfloat16_tEfNS_4arch4Sm80ELb0ELb1ELb1ELb0ELb0ELb0ELb0ELb0ELi2ELi4ELi4ELi4ELb0EEENS1_24CollectiveEpilogueBwdGQAISA_fSD_Li256ELb0ELb0EEENS1_19SingleTileSchedulerILb0ELb0ELb0ELi128EEEEEEEEEvNT_6ParamsE$_ZN4cute3eso3ESOILb1ELb0EJNS_6LayoutINS_5tupleIJNS_1CILi1EEENS4_ILi4EEEEEENS3_IJNS4_ILi0EEES5_EEEEENS_10ViewEngineIPfEEEEC2ERKSA_RKSD_)
$_ZN7cutlass13device_kernelIN5flash19enable_sm80_to_sm89INS1_16FlashAttnBwdSm80INS1_25CollectiveMainloopBwdSm80ILi2ELi2EN4cute5tupleIJNS5_1CILi128EEES8_NS7_ILi64EEEEEENS_10bfloat16_tEfNS_4arch4Sm80ELb0ELb1ELb1ELb0ELb0ELb0ELb0ELb0ELi2ELi4ELi4ELi4ELb0EEENS1_24CollectiveEpilogueBwdGQAISA_fSD_Li256ELb0ELb0EEENS1_19SingleTileSchedulerILb0ELb0ELb0ELi128EEEEEEEEEvNT_6ParamsE$_ZN4cute3eso3ESOILb1ELb0EJNS_6LayoutINS_5tupleIJNS_1CILi1EEENS4_ILi4EEEEEENS3_IJNS4_ILi0EEES5_EEEEENS_10ViewEngineIPfEEEEC2ERKSA_RKSD_:
[----:B------:R-:W-:Y:S01]  /*9d60*/  IADD3 R5, R25, -c[0x0][0x20], RZ ;  /* 0x8000080019057a10 */ /* 0x000fe20007ffe0ff */
[----:B------:R-:W-:Y:S01]  /*9d70*/  IMAD.MOV.U32 R8, RZ, RZ, R16 ;  /* 0x000000ffff087224 */ /* 0x000fe200078e0010 */
[----:B------:R-:W-:Y:S01]  /*9d80*/  MOV R10, R6 ;  /* 0x00000006000a7202 */ /* 0x000fe20000000f00 */
[----:B------:R-:W-:-:S03]  /*9d90*/  IMAD.MOV.U32 R11, RZ, RZ, 0x0 ;  /* 0x00000000ff0b7424 */ /* 0x000fc600078e00ff */
[----:B------:R1:W-:Y:S01]  /*9da0*/  STL.64 [R5], R8 ;  /* 0x0000000805007387 */ /* 0x0003e20000100a00 */
[----:B------:R-:W-:Y:S05]  /*9db0*/  RET.REL.NODEC R10 `(_ZN7cutlass13device_kernelIN5flash19enable_sm80_to_sm89INS1_16FlashAttnBwdSm80INS1_25CollectiveMainloopBwdSm80ILi2ELi2EN4cute5tupleIJNS5_1CILi128EEES8_NS7_ILi64EEEEEENS_10bfloat16_tEfNS_4arch4Sm80ELb0ELb1ELb1ELb0ELb0ELb0ELb0ELb0ELi2ELi4ELi4ELi4ELb0EEENS1_24CollectiveEpilogueBwdGQAISA_fSD_Li256ELb0ELb0EEENS1_19SingleTileSchedulerILb0ELb0ELb0ELi128EEEEEEEEEvNT_6ParamsE) ;  /* 0xffff62400a007950 */ /* 0x000fea0003c3ffff */
        .type           $_ZN7cutlass13device_kernelIN5flash19enable_sm80_to_sm89INS1_16FlashAttnBwdSm80INS1_25CollectiveMainloopBwdSm80ILi2ELi2EN4cute5tupleIJNS5_1CILi128EEES8_NS7_ILi64EEEEEENS_10bfloat16_tEfNS_4arch4Sm80ELb0ELb1ELb1ELb0ELb0ELb0ELb0ELb0ELi2ELi4ELi4ELi4ELb0EEENS1_24CollectiveEpilogueBwdGQAISA_fSD_Li256ELb0ELb0EEENS1_19SingleTileSchedulerILb0ELb0ELb0ELi128EEEEEEEEEvNT_6ParamsE$_ZN4cute3eso3ESOILb1ELb0EJNS_6LayoutINS_5tupleIJNS_1CILi4EEEEEENS3_IJNS4_ILi1EEEEEEEENS_10ViewEngineIPfEEEEC2ERKS9_RKSC_,@function
        .size           $_ZN7cutlass13device_kernelIN5flash19enable_sm80_to_sm89INS1_16FlashAttnBwdSm80INS1_25CollectiveMainloopBwdSm80ILi2ELi2EN4cute5tupleIJNS5_1CILi128EEES8_NS7_ILi64EEEEEENS_10bfloat16_tEfNS_4arch4Sm80ELb0ELb1ELb1ELb0ELb0ELb0ELb0ELb0ELi2ELi4ELi4ELi4ELb0EEENS1_24CollectiveEpilogueBwdGQAISA_fSD_Li256ELb0ELb0EEENS1_19SingleTileSchedulerILb0ELb0ELb0ELi128EEEEEEEEEvNT_6ParamsE$_ZN4cute3eso3ESOILb1ELb0EJNS_6LayoutINS_5tupleIJNS_1CILi4EEEEEENS3_IJNS4_ILi1EEEEEEEENS_10ViewEngineIPfEEEEC2ERKS9_RKSC_,($_ZN7cutlass13device_kernelIN5flash19enable_sm80_to_sm89INS1_16FlashAttnBwdSm80INS1_25CollectiveMainloopBwdSm80ILi2ELi2EN4cute5tupleIJNS5_1CILi128EEES8_NS7_ILi64EEEEEENS_10bfloat16_tEfNS_4arch4Sm80ELb0ELb1ELb1ELb0ELb0ELb0ELb0ELb0ELi2ELi4ELi4ELi4ELb0EEENS1_24CollectiveEpilogueBwdGQAISA_fSD_Li256ELb0ELb0EEENS1_19SingleTileSchedulerILb0ELb0ELb0ELi128EEEEEEEEEvNT_6ParamsE$_ZN4cute3eso3ESOILb1ELb0EJNS_7SwizzleILi3ELi3ELi3EEENS_9MixedBitsILj0ELj432EEENS_6LayoutINS_5tupleIJNS7_IJNS_1CILi2EEES9_S9_EEES9_NS8_ILi8EEEEEENS7_IJNS7_IJNS8_ILi64EEESB_NS8_ILi512EEEEEENS8_ILi8192EEENS8_ILi1024EEEEEEEEEEC2ERKS3_RKS5_RKSJ_ - $_ZN7cutlass13device_kernelIN5flash19enable_sm80_to_sm89INS1_16FlashAttnBwdSm80INS1_25CollectiveMainloopBwdSm80ILi2ELi2EN4cute5tupleIJNS5_1CILi128EEES8_NS7_ILi64EEEEEENS_10bfloat16_tEfNS_4arch4Sm80ELb0ELb1ELb1ELb0ELb0ELb0ELb0ELb0ELi2ELi4ELi4ELi4ELb0EEENS1_24CollectiveEpilogueBwdGQAISA_fSD_Li256ELb0ELb0EEENS1_19SingleTileSchedulerILb0ELb0ELb0ELi128EEEEEEEEEvNT_6ParamsE$_ZN4cute3eso3ESOILb1ELb0EJNS_6LayoutINS_5tupleIJNS_1CILi4EEEEEENS3_IJNS4_ILi1EEEEEEEENS_10ViewEngineIPfEEEEC2ERKS9_RKSC_)
$_ZN7cutlass13device_kernelIN5flash19enable_sm80_to_sm89INS1_16FlashAttnBwdSm80INS1_25CollectiveMainloopBwdSm80ILi2ELi2EN4cute5tupleIJNS5_1CILi128EEES8_NS7_ILi64EEEEEENS_10bfloat16_tEfNS_4arch4Sm80ELb0ELb1ELb1ELb0ELb0ELb0ELb0ELb0ELi2ELi4ELi4ELi4ELb0EEENS1_24CollectiveEpilogueBwdGQAISA_fSD_Li256ELb0ELb0EEENS1_19SingleTileSchedulerILb0ELb0ELb0ELi128EEEEEEEEEvNT_6ParamsE$_ZN4cute3eso3ESOILb1ELb0EJNS_6LayoutINS_5tupleIJNS_1CILi4EEEEEENS3_IJNS4_ILi1EEEEEEEENS_10ViewEngineIPfEEEEC2ERKS9_RKSC_:
[----:B------:R-:W-:Y:S01]  /*9dc0*/  IADD3 R2, R25, -c[0x0][0x20], RZ ;  /* 0x8000080019027a10 */ /* 0x000fe20007ffe0ff */
[----:B------:R-:W-:Y:S01]  /*9dd0*/  IMAD.MOV.U32 R8, RZ, RZ, R6 ;  /* 0x000000ffff087224 */ /* 0x000fe200078e0006 */
[----:B------:R-:W-:-:S03]  /*9de0*/  MOV R9, 0x0 ;  /* 0x0000000000097802 */ /* 0x000fc60000000f00 */
[----:B------:R1:W-:Y:S01]  /*9df0*/  STL.64 [R2], R12 ;  /* 0x0000000c02007387 */ /* 0x0003e20000100a00 */
[----:B------:R-:W-:Y:S05]  /*9e00*/  RET.REL.NODEC R8 `(_ZN7cutlass13device_kernelIN5flash19enable_sm80_to_sm89INS1_16FlashAttnBwdSm80INS1_25CollectiveMainloopBwdSm80ILi2ELi2EN4cute5tupleIJNS5_1CILi128EEES8_NS7_ILi64EEEEEENS_10bfloat16_tEfNS_4arch4Sm80ELb0ELb1ELb1ELb0ELb0ELb0ELb0ELb0ELi2ELi4ELi4ELi4ELb0EEENS1_24CollectiveEpilogueBwdGQAISA_fSD_Li256ELb0ELb0EEENS1_19SingleTileSchedulerILb0ELb0ELb0ELi128EEEEEEEEEvNT_6ParamsE) ;  /* 0xffff61f008007950 */ /* 0x000fea0003c3ffff */
        .type           $_ZN7cutlass13device_kernelIN5flash19enable_sm80_to_sm89INS1_16FlashAttnBwdSm80INS1_25CollectiveMainloopBwdSm80ILi2ELi2EN4cute5tupleIJNS5_1CILi128EEES8_NS7_ILi64EEEEEENS_10bfloat16_tEfNS_4arch4Sm80ELb0ELb1ELb1ELb0ELb0ELb0ELb0ELb0ELi2ELi4ELi4ELi4ELb0EEENS1_24CollectiveEpilogueBwdGQAISA_fSD_Li256ELb0ELb0EEENS1_19SingleTileSchedulerILb0ELb0ELb0ELi128EEEEEEEEEvNT_6ParamsE$_ZN4cute3eso3ESOILb1ELb0EJNS_7SwizzleILi3ELi3ELi3EEENS_9MixedBitsILj0ELj432EEENS_6LayoutINS_5tupleIJNS7_IJNS_1CILi2EEES9_S9_EEES9_NS8_ILi8EEEEEENS7_IJNS7_IJNS8_ILi64EEESB_NS8_ILi512EEEEEENS8_ILi8192EEENS8_ILi1024EEEEEEEEEEC2ERKS3_RKS5_RKSJ_,@function
        .size           $_ZN7cutlass13device_kernelIN5flash19enable_sm80_to_sm89INS1_16FlashAttnBwdSm80INS1_25CollectiveMainloopBwdSm80ILi2ELi2EN4cute5tupleIJNS5_1CILi128EEES8_NS7_ILi64EEEEEENS_10bfloat16_tEfNS_4arch4Sm80ELb0ELb1ELb1ELb0ELb0ELb0ELb0ELb0ELi2ELi4ELi4ELi4ELb0EEENS1_24CollectiveEpilogueBwdGQAISA_fSD_Li256ELb0ELb0EEENS1_19SingleTileSchedulerILb0ELb0ELb0ELi128EEEEEEEEEvNT_6ParamsE$_ZN4cute3eso3ESOILb1ELb0EJNS_7SwizzleILi3ELi3ELi3EEENS_9MixedBitsILj0ELj432EEENS_6LayoutINS_5tupleIJNS7_IJNS_1CILi2EEES9_S9_EEES9_NS8_ILi8EEEEEENS7_IJNS7_IJNS8_ILi64EEESB_NS8_ILi512EEEEEENS8_ILi8192EEENS8_ILi1024EEEEEEEEEEC2ERKS3_RKS5_RKSJ_,($_ZN7cutlass13device_kernelIN5flash19enable_sm80_to_sm89INS1_16FlashAttnBwdSm80INS1_25CollectiveMainloopBwdSm80ILi2ELi2EN4cute5tupleIJNS5_1CILi128EEES8_NS7_ILi64EEEEEENS_10bfloat16_tEfNS_4arch4Sm80ELb0ELb1ELb1ELb0ELb0ELb0ELb0ELb0ELi2ELi4ELi4ELi4ELb0EEENS1_24CollectiveEpilogueBwdGQAISA_fSD_Li256ELb0ELb0EEENS1_19SingleTileSchedulerILb0ELb0ELb0ELi128EEEEEEEEEvNT_6ParamsE$_ZN4cute5tupleIJNS0_IJNS0_IJNS0_IJNS_1CILi8EEENS1_ILi1EEEEEENS0_IJS3_S3_EEEEEENS0_IJS3_NS1_ILi2EEEEEEEEENS0_IJNS0_IJNS0_IJS3_NS1_ILi0EEEEEENS0_IJSA_SA_EEEEEENS0_IJSA_iEEEEEEEEC2ERKS9_RKSF_ - $_ZN7cutlass13device_kernelIN5flash19enable_sm80_to_sm89INS1_16FlashAttnBwdSm80INS1_25CollectiveMainloopBwdSm80ILi2ELi2EN4cute5tupleIJNS5_1CILi128EEES8_NS7_ILi64EEEEEENS_10bfloat16_tEfNS_4arch4Sm80ELb0ELb1ELb1ELb0ELb0ELb0ELb0ELb0ELi2ELi4ELi4ELi4ELb0EEENS1_24CollectiveEpilogueBwdGQAISA_fSD_Li256ELb0ELb0EEENS1_19SingleTileSchedulerILb0ELb0ELb0ELi128EEEEEEEEEvNT_6ParamsE$_ZN4cute3eso3ESOILb1ELb0EJNS_7SwizzleILi3ELi3ELi3EEENS_9MixedBitsILj0ELj432EEENS_6LayoutINS_5tupleIJNS7_IJNS_1CILi2EEES9_S9_EEES9_NS8_ILi8EEEEEENS7_IJNS7_IJNS8_ILi64EEESB_NS8_ILi512EEEEEENS8_ILi8192EEENS8_ILi1024EEEEEEEEEEC2ERKS3_RKS5_RKSJ_)
$_ZN7cutlass13device_kernelIN5flash19enable_sm80_to_sm89INS1_16FlashAttnBwdSm80INS1_25CollectiveMainloopBwdSm80ILi2ELi2EN4cute5tupleIJNS5_1CILi128EEES8_NS7_ILi64EEEEEENS_10bfloat16_tEfNS_4arch4Sm80ELb0ELb1ELb1ELb0ELb0ELb0ELb0ELb0ELi2ELi4ELi4ELi4ELb0EEENS1_24CollectiveEpilogueBwdGQAISA_fSD_Li256ELb0ELb0EEENS1_19SingleTileSchedulerILb0ELb0ELb0ELi128EEEEEEEEEvNT_6ParamsE$_ZN4cute3eso3ESOILb1ELb0EJNS_7SwizzleILi3ELi3ELi3EEENS_9MixedBitsILj0ELj432EEENS_6LayoutINS_5tupleIJNS7_IJNS_1CILi2EEES9_S9_EEES9_NS8_ILi8EEEEEENS7_IJNS7_IJNS8_ILi64EEESB_NS8_ILi512EEEEEENS8_ILi8192EEENS8_ILi1024EEEEEEEEEEC2ERKS3_RKS5_RKSJ_:
[----:B------:R-:W-:Y:S01]  /*9e10*/  IADD3 R2, R25, -c[0x0][0x20], RZ ;  /* 0x8000080019027a10 */ /* 0x000fe20007ffe0ff */
[----:B------:R-:W-:Y:S01]  /*9e20*/  IMAD.MOV.U32 R8, RZ, RZ, R6 ;  /* 0x000000ffff087224 */ /* 0x000fe200078e0006 */
[----:B------:R-:W-:-:S03]  /*9e30*/  MOV R9, 0x0 ;  /* 0x0000000000097802 */ /* 0x000fc60000000f00 */
[----:B------:R1:W-:Y:S01]  /*9e40*/  STL [R2], R3 ;  /* 0x0000000302007387 */ /* 0x0003e20000100800 */
[----:B------:R-:W-:Y:S05]  /*9e50*/  RET.REL.NODEC R8 `(_ZN7cutlass13device_kernelIN5flash19enable_sm80_to_sm89INS1_16FlashAttnBwdSm80INS1_25CollectiveMainloopBwdSm80ILi2ELi2EN4cute5tupleIJNS5_1CILi128EEES8_NS7_ILi64EEEEEENS_10bfloat16_tEfNS_4arch4Sm80ELb0ELb1ELb1ELb0ELb0ELb0ELb0ELb0ELi2ELi4ELi4ELi4ELb0EEENS1_24CollectiveEpilogueBwdGQAISA_fSD_Li256ELb0ELb0EEENS1_19SingleTileSchedulerILb0ELb0ELb0ELi128EEEEEEEEEvNT_6ParamsE) ;  /* 0xffff61a008007950 */ /* 0x000fea0003c3ffff */
        .type           $_ZN7cutlass13device_kernelIN5flash19enable_sm80_to_sm89INS1_16FlashAttnBwdSm80INS1_25CollectiveMainloopBwdSm80ILi2ELi2EN4cute5tupleIJNS5_1CILi128EEES8_NS7_ILi64EEEEEENS_10bfloat16_tEfNS_4arch4Sm80ELb0ELb1ELb1ELb0ELb0ELb0ELb0ELb0ELi2ELi4ELi4ELi4ELb0EEENS1_24CollectiveEpilogueBwdGQAISA_fSD_Li256ELb0ELb0EEENS1_19SingleTileSchedulerILb0ELb0ELb0ELi128EEEEEEEEEvNT_6ParamsE$_ZN4cute5tupleIJNS0_IJNS0_IJNS0_IJNS_1CILi8EEENS1_ILi1EEEEEENS0_IJS3_S3_EEEEEENS0_IJS3_NS1_ILi2EEEEEEEEENS0_IJNS0_IJNS0_IJS3_NS1_ILi0EEEEEENS0_IJSA_SA_EEEEEENS0_IJSA_iEEEEEEEEC2ERKS9_RKSF_,@function
        .size           $_ZN7cutlass13device_kernelIN5flash19enable_sm80_to_sm89INS1_16FlashAttnBwdSm80INS1_25CollectiveMainloopBwdSm80ILi2ELi2EN4cute5tupleIJNS5_1CILi128EEES8_NS7_ILi64EEEEEENS_10bfloat16_tEfNS_4arch4Sm80ELb0ELb1ELb1ELb0ELb0ELb0ELb0ELb0ELi2ELi4ELi4ELi4ELb0EEENS1_24CollectiveEpilogueBwdGQAISA_fSD_Li256ELb0ELb0EEENS1_19SingleTileSchedulerILb0ELb0ELb0ELi128EEEEEEEEEvNT_6ParamsE$_ZN4cute5tupleIJNS0_IJNS0_IJNS0_IJNS_1CILi8EEENS1_ILi1EEEEEENS0_IJS3_S3_EEEEEENS0_IJS3_NS1_ILi2EEEEEEEEENS0_IJNS0_IJNS0_IJS3_NS1_ILi0EEEEEENS0_IJSA_SA_EEEEEENS0_IJSA_iEEEEEEEEC2ERKS9_RKSF_,($_ZN7cutlass13device_kernelIN5flash19enable_sm80_to_sm89INS1_16FlashAttnBwdSm80INS1_25CollectiveMainloopBwdSm80ILi2ELi2EN4cute5tupleIJNS5_1CILi128EEES8_NS7_ILi64EEEEEENS_10bfloat16_tEfNS_4arch4Sm80ELb0ELb1ELb1ELb0ELb0ELb0ELb0ELb0ELi2ELi4ELi4ELi4ELb0EEENS1_24CollectiveEpilogueBwdGQAISA_fSD_Li256ELb0ELb0EEENS1_19SingleTileSchedulerILb0ELb0ELb0ELi128EEEEEEEEEvNT_6ParamsE$_ZN4cute5tupleIJNS0_IJNS0_IJNS0_IJNS_1CILi8EEENS1_ILi1EEEEEES3_EEENS0_IJNS0_IJS3_S3_EEENS1_ILi2EEEEEEEEENS0_IJNS0_IJNS0_IJS3_NS1_ILi0EEEEEESA_EEENS0_IJNS0_IJSA_SA_EEEiEEEEEEEEC2ERKS9_RKSF_ - $_ZN7cutlass13device_kernelIN5flash19enable_sm80_to_sm89INS1_16FlashAttnBwdSm80INS1_25CollectiveMainloopBwdSm80ILi2ELi2EN4cute5tupleIJNS5_1CILi128EEES8_NS7_ILi64EEEEEENS_10bfloat16_tEfNS_4arch4Sm80ELb0ELb1ELb1ELb0ELb0ELb0ELb0ELb0ELi2ELi4ELi4ELi4ELb0EEENS1_24CollectiveEpilogueBwdGQAISA_fSD_Li256ELb0ELb0EEENS1_19SingleTileSchedulerILb0ELb0ELb0ELi128EEEEEEEEEvNT_6ParamsE$_ZN4cute5tupleIJNS0_IJNS0_IJNS0_IJNS_1CILi8EEENS1_ILi1EEEEEENS0_IJS3_S3_EEEEEENS0_IJS3_NS1_ILi2EEEEEEEEENS0_IJNS0_IJNS0_IJS3_NS1_ILi0EEEEEENS0_IJSA_SA_EEEEEENS0_IJSA_iEEEEEEEEC2ERKS9_RKSF_)
$_ZN7cutlass13device_kernelIN5flash19enable_sm80_to_sm89INS1_16FlashAttnBwdSm80INS1_25CollectiveMainloopBwdSm80ILi2ELi2EN4cute5tupleIJNS5_1CILi128EEES8_NS7_ILi64EEEEEENS_10bfloat16_tEfNS_4arch4Sm80ELb0ELb1ELb1ELb0ELb0ELb0ELb0ELb0ELi2ELi4ELi4ELi4ELb0EEENS1_24CollectiveEpilogueBwdGQAISA_fSD_Li256ELb0ELb0EEENS1_19SingleTileSchedulerILb0ELb0ELb0ELi128EEEEEEEEEvNT_6ParamsE$_ZN4cute5tupleIJNS0_IJNS0_IJNS0_IJNS_1CILi8EEENS1_ILi1EEEEEENS0_IJS3_S3_EEEEEENS0_IJS3_NS1_ILi2EEEEEEEEENS0_IJNS0_IJNS0_IJS3_NS1_ILi0EEEEEENS0_IJSA_SA_EEEEEENS0_IJSA_iEEEEEEEEC2ERKS9_RKSF_:
[----:B------:R-:W-:Y:S02]  /*9e60*/  MOV R6, 0x9e80 ;  /* 0x00009e8000067802 */ /* 0x000fe40000000f00 */
[----:B------:R-:W-:Y:S05]  /*9e70*/  CALL.REL.NOINC `($_ZN7cutlass13device_kernelIN5flash19enable_sm80_to_sm89INS1_16FlashAttnBwdSm80INS1_25CollectiveMainloopBwdSm80ILi2ELi2EN4cute5tupleIJNS5_1CILi128EEES8_NS7_ILi64EEEEEENS_10bfloat16_tEfNS_4arch4Sm80ELb0ELb1ELb1ELb0ELb0ELb0ELb0ELb0ELi2ELi4ELi4ELi4ELb0EEENS1_24CollectiveEpilogueBwdGQAISA_fSD_Li256ELb0ELb0EEENS1_19SingleTileSchedulerILb0ELb0ELb0ELi128EEEEEEEEEvNT_6ParamsE$_ZN4cute3eso3ESOILb1ELb0EJNS_5tupleIJNS2_IJNS2_IJNS_1CILi8EEENS3_ILi1EEEEEENS2_IJS5_S5_EEEEEENS2_IJS5_NS3_ILi2EEEEEEEEENS2_IJNS2_IJNS2_IJS5_NS3_ILi0EEEEEENS2_IJSC_SC_EEEEEENS2_IJSC_iEEEEEEEEC2ERKSB_RKSH_) ;  /* 0xffffdb5000007944 */ /* 0x000fea0003c3ffff */
[----:B------:R-:W-:-:S04]  /*9e80*/  MOV R5, 0x0 ;  /* 0x0000000000057802 */ /* 0x000fc80000000f00 */
[----:B------:R-:W-:Y:S05]  /*9e90*/  RET.REL.NODEC R4 `(_ZN7cutlass13device_kernelIN5flash19enable_sm80_to_sm89INS1_16FlashAttnBwdSm80INS1_25CollectiveMainloopBwdSm80ILi2ELi2EN4cute5tupleIJNS5_1CILi128EEES8_NS7_ILi64EEEEEENS_10bfloat16_tEfNS_4arch4Sm80ELb0ELb1ELb1ELb0ELb0ELb0ELb0ELb0ELi2ELi4ELi4ELi4ELb0EEENS1_24CollectiveEpilogueBwdGQAISA_fSD_Li256ELb0ELb0EEENS1_19SingleTileSchedulerILb0ELb0ELb0ELi128EEEEEEEEEvNT_6ParamsE) ;  /* 0xffff616004007950 */ /* 0x000fea0003c3ffff */
        .type           $_ZN7cutlass13device_kernelIN5flash19enable_sm80_to_sm89INS1_16FlashAttnBwdSm80INS1_25CollectiveMainloopBwdSm80ILi2ELi2EN4cute5tupleIJNS5_1CILi128EEES8_NS7_ILi64EEEEEENS_10bfloat16_tEfNS_4arch4Sm80ELb0ELb1ELb1ELb0ELb0ELb0ELb0ELb0ELi2ELi4ELi4ELi4ELb0EEENS1_24CollectiveEpilogueBwdGQAISA_fSD_Li256ELb0ELb0EEENS1_19SingleTileSchedulerILb0ELb0ELb0ELi128EEEEEEEEEvNT_6ParamsE$_ZN4cute5tupleIJNS0_IJNS0_IJNS0_IJNS_1CILi8EEENS1_ILi1EEEEEES3_EEENS0_IJNS0_IJS3_S3_EEENS1_ILi2EEEEEEEEENS0_IJNS0_IJNS0_IJS3_NS1_ILi0EEEEEESA_EEENS0_IJNS0_IJSA_SA_EEEiEEEEEEEEC2ERKS9_RKSF_,@function
        .size           $_ZN7cutlass13device_kernelIN5flash19enable_sm80_to_sm89INS1_16FlashAttnBwdSm80INS1_25CollectiveMainloopBwdSm80ILi2ELi2EN4cute5tupleIJNS5_1CILi128EEES8_NS7_ILi64EEEEEENS_10bfloat16_tEfNS_4arch4Sm80ELb0ELb1ELb1ELb0ELb0ELb0ELb0ELb0ELi2ELi4ELi4ELi4ELb0EEENS1_24CollectiveEpilogueBwdGQAISA_fSD_Li256ELb0ELb0EEENS1_19SingleTileSchedulerILb0ELb0ELb0ELi128EEEEEEEEEvNT_6ParamsE$_ZN4cute5tupleIJNS0_IJNS0_IJNS0_IJNS_1CILi8EEENS1_ILi1EEEEEES3_EEENS0_IJNS0_IJS3_S3_EEENS1_ILi2EEEEEEEEENS0_IJNS0_IJNS0_IJS3_NS1_ILi0EEEEEESA_EEENS0_IJNS0_IJSA_SA_EEEiEEEEEEEEC2ERKS9_RKSF_,($_ZN7cutlass13device_kernelIN5flash19enable_sm80_to_sm89INS1_16FlashAttnBwdSm80INS1_25CollectiveMainloopBwdSm80ILi2ELi2EN4cute5tupleIJNS5_1CILi128EEES8_NS7_ILi64EEEEEENS_10bfloat16_tEfNS_4arch4Sm80ELb0ELb1ELb1ELb0ELb0ELb0ELb0ELb0ELi2ELi4ELi4ELi4ELb0EEENS1_24CollectiveEpilogueBwdGQAISA_fSD_Li256ELb0ELb0EEENS1_19SingleTileSchedulerILb0ELb0ELb0ELi128EEEEEEEEEvNT_6ParamsE$_ZN4cute5tupleIJNS0_IJNS0_IJNS_1CILi1EEENS0_IJS2_NS1_ILi2EEES3_EEEEEES3_NS0_IJS3_S3_EEEEEENS0_IJNS0_IJNS1_ILi0EEENS0_IJS2_NS1_ILi256EEEiEEEEEENS1_ILi2048EEENS0_IJiNS1_ILi4096EEEEEEEEEEEC2ERKS7_RKSF_ - $_ZN7cutlass13device_kernelIN5flash19enable_sm80_to_sm89INS1_16FlashAttnBwdSm80INS1_25CollectiveMainloopBwdSm80ILi2ELi2EN4cute5tupleIJNS5_1CILi128EEES8_NS7_ILi64EEEEEENS_10bfloat16_tEfNS_4arch4Sm80ELb0ELb1ELb1ELb0ELb0ELb0ELb0ELb0ELi2ELi4ELi4ELi4ELb0EEENS1_24CollectiveEpilogueBwdGQAISA_fSD_Li256ELb0ELb0EEENS1_19SingleTileSchedulerILb0ELb0ELb0ELi128EEEEEEEEEvNT_6ParamsE$_ZN4cute5tupleIJNS0_IJNS0_IJNS0_IJNS_1CILi8EEENS1_ILi1EEEEEES3_EEENS0_IJNS0_IJS3_S3_EEENS1_ILi2EEEEEEEEENS0_IJNS0_IJNS0_IJS3_NS1_ILi0EEEEEESA_EEENS0_IJNS0_IJSA_SA_EEEiEEEEEEEEC2ERKS9_RKSF_)
$_ZN7cutlass13device_kernelIN5flash19enable_sm80_to_sm89INS1_16FlashAttnBwdSm80INS1_25CollectiveMainloopBwdSm80ILi2ELi2EN4cute5tupleIJNS5_1CILi128EEES8_NS7_ILi64EEEEEENS_10bfloat16_tEfNS_4arch4Sm80ELb0ELb1ELb1ELb0ELb0ELb0ELb0ELb0ELi2ELi4ELi4ELi4ELb0EEENS1_24CollectiveEpilogueBwdGQAISA_fSD_Li256ELb0ELb0EEENS1_19SingleTileSchedulerILb0ELb0ELb0ELi128EEEEEEEEEvNT_6ParamsE$_ZN4cute5tupleIJNS0_IJNS0_IJNS0_IJNS_1CILi8EEENS1_ILi1EEEEEES3_EEENS0_IJNS0_IJS3_S3_EEENS1_ILi2EEEEEEEEENS0_IJNS0_IJNS0_IJS3_NS1_ILi0EEEEEESA_EEENS0_IJNS0_IJSA_SA_EEEiEEEEEEEEC2ERKS9_RKSF_:
[----:B------:R-:W-:Y:S02]  /*9ea0*/  MOV R6, 0x9ec0 ;  /* 0x00009ec000067802 */ /* 0x000fe40000000f00 */
[----:B------:R-:W-:Y:S05]  /*9eb0*/  CALL.REL.NOINC `($_ZN7cutlass13device_kernelIN5flash19enable_sm80_to_sm89INS1_16FlashAttnBwdSm80INS1_25CollectiveMainloopBwdSm80ILi2ELi2EN4cute5tupleIJNS5_1CILi128EEES8_NS7_ILi64EEEEEENS_10bfloat16_tEfNS_4arch4Sm80ELb0ELb1ELb1ELb0ELb0ELb0ELb0ELb0ELi2ELi4ELi4ELi4ELb0EEENS1_24CollectiveEpilogueBwdGQAISA_fSD_Li256ELb0ELb0EEENS1_19SingleTileSchedulerILb0ELb0ELb0ELi128EEEEEEEEEvNT_6ParamsE$_ZN4cute3eso3ESOILb1ELb0EJNS_5tupleIJNS2_IJNS2_IJNS_1CILi8EEENS3_ILi1EEEEEES5_EEENS2_IJNS2_IJS5_S5_EEENS3_ILi2EEEEEEEEENS2_IJNS2_IJNS2_IJS5_NS3_ILi0EEEEEESC_EEENS2_IJNS2_IJSC_SC_EEEiEEEEEEEEC2ERKSB_RKSH_) ;  /* 0xffffdb5000007944 */ /* 0x000fea0003c3ffff */
[----:B------:R-:W-:-:S04]  /*9ec0*/  MOV R5, 0x0 ;  /* 0x0000000000057802 */ /* 0x000fc80000000f00 */
[----:B------:R-:W-:Y:S05]  /*9ed0*/  RET.REL.NODEC R4 `(_ZN7cutlass13device_kernelIN5flash19enable_sm80_to_sm89INS1_16FlashAttnBwdSm80INS1_25CollectiveMainloopBwdSm80ILi2ELi2EN4cute5tupleIJNS5_1CILi128EEES8_NS7_ILi64EEEEEENS_10bfloat16_tEfNS_4arch4Sm80ELb0ELb1ELb1ELb0ELb0ELb0ELb0ELb0ELi2ELi4ELi4ELi4ELb0EEENS1_24CollectiveEpilogueBwdGQAISA_fSD_Li256ELb0ELb0EEENS1_19SingleTileSchedulerILb0ELb0ELb0ELi128EEEEEEEEEvNT_6ParamsE) ;  /* 0xffff612004007950 */ /* 0x000fea0003c3ffff */
        .type           $_ZN7cutlass13device_kernelIN5flash19enable_sm80_to_sm89INS1_16FlashAttnBwdSm80INS1_25CollectiveMainloopBwdSm80ILi2ELi2EN4cute5tupleIJNS5_1CILi128EEES8_NS7_ILi64EEEEEENS_10bfloat16_tEfNS_4arch4Sm80ELb0ELb1ELb1ELb0ELb0ELb0ELb0ELb0ELi2ELi4ELi4ELi4ELb0EEENS1_24CollectiveEpilogueBwdGQAISA_fSD_Li256ELb0ELb0EEENS1_19SingleTileSchedulerILb0ELb0ELb0ELi128EEEEEEEEEvNT_6ParamsE$_ZN4cute5tupleIJNS0_IJNS0_IJNS_1CILi1EEENS0_IJS2_NS1_ILi2EEES3_EEEEEES3_NS0_IJS3_S3_EEEEEENS0_IJNS0_IJNS1_ILi0EEENS0_IJS2_NS1_ILi256EEEiEEEEEENS1_ILi2048EEENS0_IJiNS1_ILi4096EEEEEEEEEEEC2ERKS7_RKSF_,@function
        .size           $_ZN7cutlass13device_kernelIN5flash19enable_sm80_to_sm89INS1_16FlashAttnBwdSm80INS1_25CollectiveMainloopBwdSm80ILi2ELi2EN4cute5tupleIJNS5_1CILi128EEES8_NS7_ILi64EEEEEENS_10bfloat16_tEfNS_4arch4Sm80ELb0ELb1ELb1ELb0ELb0ELb0ELb0ELb0ELi2ELi4ELi4ELi4ELb0EEENS1_24CollectiveEpilogueBwdGQAISA_fSD_Li256ELb0ELb0EEENS1_19SingleTileSchedulerILb0ELb0ELb0ELi128EEEEEEEEEvNT_6ParamsE$_ZN4cute5tupleIJNS0_IJNS0_IJNS_1CILi1EEENS0_IJS2_NS1_ILi2EEES3_EEEEEES3_NS0_IJS3_S3_EEEEEENS0_IJNS0_IJNS1_ILi0EEENS0_IJS2_NS1_ILi256EEEiEEEEEENS1_ILi2048EEENS0_IJiNS1_ILi4096EEEEEEEEEEEC2ERKS7_RKSF_,($_ZN7cutlass13device_kernelIN5flash19enable_sm80_to_sm89INS1_16FlashAttnBwdSm80INS1_25CollectiveMainloopBwdSm80ILi2ELi2EN4cute5tupleIJNS5_1CILi128EEES8_NS7_ILi64EEEEEENS_10bfloat16_tEfNS_4arch4Sm80ELb0ELb1ELb1ELb0ELb0ELb0ELb0ELb0ELi2ELi4ELi4ELi4ELb0EEENS1_24CollectiveEpilogueBwdGQAISA_fSD_Li256ELb0ELb0EEENS1_19SingleTileSchedulerILb0ELb0ELb0ELi128EEEEEEEEEvNT_6ParamsE$_ZN4cute5tupleIJNS0_IJNS0_IJNS_1CILi2EEES2_EEENS1_ILi8EEES3_EEENS0_IJNS0_IJNS1_ILi1EEEiEEENS1_ILi1024EEENS0_IJiiEEEEEEEEC2ERKS5_RKSA_ - $_ZN7cutlass13device_kernelIN5flash19enable_sm80_to_sm89INS1_16FlashAttnBwdSm80INS1_25CollectiveMainloopBwdSm80ILi2ELi2EN4cute5tupleIJNS5_1CILi128EEES8_NS7_ILi64EEEEEENS_10bfloat16_tEfNS_4arch4Sm80ELb0ELb1ELb1ELb0ELb0ELb0ELb0ELb0ELi2ELi4ELi4ELi4ELb0EEENS1_24CollectiveEpilogueBwdGQAISA_fSD_Li256ELb0ELb0EEENS1_19SingleTileSchedulerILb0ELb0ELb0ELi128EEEEEEEEEvNT_6ParamsE$_ZN4cute5tupleIJNS0_IJNS0_IJNS_1CILi1EEENS0_IJS2_NS1_ILi2EEES3_EEEEEES3_NS0_IJS3_S3_EEEEEENS0_IJNS0_IJNS1_ILi0EEENS0_IJS2_NS1_ILi256EEEiEEEEEENS1_ILi2048EEENS0_IJiNS1_ILi4096EEEEEEEEEEEC2ERKS7_RKSF_)
$_ZN7cutlass13device_kernelIN5flash19enable_sm80_to_sm89INS1_16FlashAttnBwdSm80INS1_25CollectiveMainloopBwdSm80ILi2ELi2EN4cute5tupleIJNS5_1CILi128EEES8_NS7_ILi64EEEEEENS_10bfloat16_tEfNS_4arch4Sm80ELb0ELb1ELb1ELb0ELb0ELb0ELb0ELb0ELi2ELi4ELi4ELi4ELb0EEENS1_24CollectiveEpilogueBwdGQAISA_fSD_Li256ELb0ELb0EEENS1_19SingleTileSchedulerILb0ELb0ELb0ELi128EEEEEEEEEvNT_6ParamsE$_ZN4cute5tupleIJNS0_IJNS0_IJNS_1CILi1EEENS0_IJS2_NS1_ILi2EEES3_EEEEEES3_NS0_IJS3_S3_EEEEEENS0_IJNS0_IJNS1_ILi0EEENS0_IJS2_NS1_ILi256EEEiEEEEEENS1_ILi2048EEENS0_IJiNS1_ILi4096EEEEEEEEEEEC2ERKS7_RKSF_:
[----:B------:R-:W-:Y:S02]  /*9ee0*/  MOV R6, 0x9f00 ;  /* 0x00009f0000067802 */ /* 0x000fe40000000f00 */
[----:B------:R-:W-:Y:S05]  /*9ef0*/  CALL.REL.NOINC `($_ZN7cutlass13device_kernelIN5flash19enable_sm80_to_sm89INS1_16FlashAttnBwdSm80INS1_25CollectiveMainloopBwdSm80ILi2ELi2EN4cute5tupleIJNS5_1CILi128EEES8_NS7_ILi64EEEEEENS_10bfloat16_tEfNS_4arch4Sm80ELb0ELb1ELb1ELb0ELb0ELb0ELb0ELb0ELi2ELi4ELi4ELi4ELb0EEENS1_24CollectiveEpilogueBwdGQAISA_fSD_Li256ELb0ELb0EEENS1_19SingleTileSchedulerILb0ELb0ELb0ELi128EEEEEEEEEvNT_6ParamsE$_ZN4cute3eso3ESOILb1ELb0EJNS_5tupleIJNS2_IJNS_1CILi1EEENS2_IJS4_NS3_ILi2EEES5_EEEEEES5_NS2_IJS5_S5_EEEEEENS2_IJNS2_IJNS3_ILi0EEENS2_IJS4_NS3_ILi256EEEiEEEEEENS3_ILi2048EEENS2_IJiNS3_ILi4096EEEEEEEEEEEC2ERKS9_RKSH_) ;  /* 0xffffdb5000007944 */ /* 0x000fea0003c3ffff */
[----:B-1----:R-:W-:-:S04]  /*9f00*/  MOV R5, 0x0 ;  /* 0x0000000000057802 */ /* 0x002fc80000000f00 */
[----:B------:R-:W-:Y:S05]  /*9f10*/  RET.REL.NODEC R4 `(_ZN7cutlass13device_kernelIN5flash19enable_sm80_to_sm89INS1_16FlashAttnBwdSm80INS1_25CollectiveMainloopBwdSm80ILi2ELi2EN4cute5tupleIJNS5_1CILi128EEES8_NS7_ILi64EEEEEENS_10bfloat16_tEfNS_4arch4Sm80ELb0ELb1ELb1ELb0ELb0ELb0ELb0ELb0ELi2ELi4ELi4ELi4ELb0EEENS1_24CollectiveEpilogueBwdGQAISA_fSD_Li256ELb0ELb0EEENS1_19SingleTileSchedulerILb0ELb0ELb0ELi128EEEEEEEEEvNT_6ParamsE) ;  /* 0xffff60e004007950 */ /* 0x000fea0003c3ffff */
        .type           $_ZN7cutlass13device_kernelIN5flash19enable_sm80_to_sm89INS1_16FlashAttnBwdSm80INS1_25CollectiveMainloopBwdSm80ILi2ELi2EN4cute5tupleIJNS5_1CILi128EEES8_NS7_ILi64EEEEEENS_10bfloat16_tEfNS_4arch4Sm80ELb0ELb1ELb1ELb0ELb0ELb0ELb0ELb0ELi2ELi4ELi4ELi4ELb0EEENS1_24CollectiveEpilogueBwdGQAISA_fSD_Li256ELb0ELb0EEENS1_19SingleTileSchedulerILb0ELb0ELb0ELi128EEEEEEEEEvNT_6ParamsE$_ZN4cute5tupleIJNS0_IJNS0_IJNS_1CILi2EEES2_EEENS1_ILi8EEES3_EEENS0_IJNS0_IJNS1_ILi1EEEiEEENS1_ILi1024EEENS0_IJiiEEEEEEEEC2ERKS5_RKSA_,@function
        .size           $_ZN7cutlass13device_kernelIN5flash19enable_sm80_to_sm89INS1_16FlashAttnBwdSm80INS1_25CollectiveMainloopBwdSm80ILi2ELi2EN4cute5tupleIJNS5_1CILi128EEES8_NS7_ILi64EEEEEENS_10bfloat16_tEfNS_4arch4Sm80ELb0ELb1ELb1ELb0ELb0ELb0ELb0ELb0ELi2ELi4ELi4ELi4ELb0EEENS1_24CollectiveEpilogueBwdGQAISA_fSD_Li256ELb0ELb0EEENS1_19SingleTileSchedulerILb0ELb0ELb0ELi128EEEEEEEEEvNT_6ParamsE$_ZN4cute5tupleIJNS0_IJNS0_IJNS_1CILi2EEES2_EEENS1_ILi8EEES3_EEENS0_IJNS0_IJNS1_ILi1EEEiEEENS1_ILi1024EEENS0_IJiiEEEEEEEEC2ERKS5_RKSA_,($_ZN7cutlass13device_kernelIN5flash19enable_sm80_to_sm89INS1_16FlashAttnBwdSm80INS1_25CollectiveMainloopBwdSm80ILi2ELi2EN4cute5tupleIJNS5_1CILi128EEES8_NS7_ILi64EEEEEENS_10bfloat16_tEfNS_4arch4Sm80ELb0ELb1ELb1ELb0ELb0ELb0ELb0ELb0ELi2ELi4ELi4ELi4ELb0EEENS1_24CollectiveEpilogueBwdGQAISA_fSD_Li256ELb0ELb0EEENS1_19SingleTileSchedulerILb0ELb0ELb0ELi128EEEEEEEEEvNT_6ParamsE$_ZN4cute5tupleIJNS0_IJNS0_IJNS_1CILi2EEES2_EEES2_EEENS0_IJNS0_IJiiEEENS1_ILi8192EEEEEEEEC2ERKS4_RKS7_ - $_ZN7cutlass13device_kernelIN5flash19enable_sm80_to_sm89INS1_16FlashAttnBwdSm80INS1_25CollectiveMainloopBwdSm80ILi2ELi2EN4cute5tupleIJNS5_1CILi128EEES8_NS7_ILi64EEEEEENS_10bfloat16_tEfNS_4arch4Sm80ELb0ELb1ELb1ELb0ELb0ELb0ELb0ELb0ELi2ELi4ELi4ELi4ELb0EEENS1_24CollectiveEpilogueBwdGQAISA_fSD_Li256ELb0ELb0EEENS1_19SingleTileSchedulerILb0ELb0ELb0ELi128EEEEEEEEEvNT_6ParamsE$_ZN4cute5tupleIJNS0_IJNS0_IJNS_1CILi2EEES2_EEENS1_ILi8EEES3_EEENS0_IJNS0_IJNS1_ILi1EEEiEEENS1_ILi1024EEENS0_IJiiEEEEEEEEC2ERKS5_RKSA_)
$_ZN7cutlass13device_kernelIN5flash19enable_sm80_to_sm89INS1_16FlashAttnBwdSm80INS1_25CollectiveMainloopBwdSm80ILi2ELi2EN4cute5tupleIJNS5_1CILi128EEES8_NS7_ILi64EEEEEENS_10bfloat16_tEfNS_4arch4Sm80ELb0ELb1ELb1ELb0ELb0ELb0ELb0ELb0ELi2ELi4ELi4ELi4ELb0EEENS1_24CollectiveEpilogueBwdGQAISA_fSD_Li256ELb0ELb0EEENS1_19SingleTileSchedulerILb0ELb0ELb0ELi128EEEEEEEEEvNT_6ParamsE$_ZN4cute5tupleIJNS0_IJNS0_IJNS_1CILi2EEES2_EEENS1_ILi8EEES3_EEENS0_IJNS0_IJNS1_ILi1EEEiEEENS1_ILi1024EEENS0_IJiiEEEEEEEEC2ERKS5_RKSA_:
[----:B------:R-:W-:Y:S02]  /*9f20*/  MOV R8, 0x9f40 ;  /* 0x00009f4000087802 */ /* 0x000fe40000000f00 */
[----:B------:R-:W-:Y:S05]  /*9f30*/  CALL.REL.NOINC `($_ZN7cutlass13device_kernelIN5flash19enable_sm80_to_sm89INS1_16FlashAttnBwdSm80INS1_25CollectiveMainloopBwdSm80ILi2ELi2EN4cute5tupleIJNS5_1CILi128EEES8_NS7_ILi64EEEEEENS_10bfloat16_tEfNS_4arch4Sm80ELb0ELb1ELb1ELb0ELb0ELb0ELb0ELb0ELi2ELi4ELi4ELi4ELb0EEENS1_24CollectiveEpilogueBwdGQAISA_fSD_Li256ELb0ELb0EEENS1_19SingleTileSchedulerILb0ELb0ELb0ELi128EEEEEEEEEvNT_6ParamsE$_ZN4cute3eso3ESOILb1ELb0EJNS_5tupleIJNS2_IJNS_1CILi2EEES4_EEENS3_ILi8EEES5_EEENS2_IJNS2_IJNS3_ILi1EEEiEEENS3_ILi1024EEENS2_IJiiEEEEEEEEC2ERKS7_RKSC_) ;  /* 0xffffdbf000007944 */ /* 0x000fea0003c3ffff */
[----:B------:R-:W-:-:S04]  /*9f40*/  MOV R7, 0x0 ;  /* 0x0000000000077802 */ /* 0x000fc80000000f00 */
[----:B------:R-:W-:Y:S05]  /*9f50*/  RET.REL.NODEC R6 `(_ZN7cutlass13device_kernelIN5flash19enable_sm80_to_sm89INS1_16FlashAttnBwdSm80INS1_25CollectiveMainloopBwdSm80ILi2ELi2EN4cute5tupleIJNS5_1CILi128EEES8_NS7_ILi64EEEEEENS_10bfloat16_tEfNS_4arch4Sm80ELb0ELb1ELb1ELb0ELb0ELb0ELb0ELb0ELi2ELi4ELi4ELi4ELb0EEENS1_24CollectiveEpilogueBwdGQAISA_fSD_Li256ELb0ELb0EEENS1_19SingleTileSchedulerILb0ELb0ELb0ELi128EEEEEEEEEvNT_6ParamsE) ;  /* 0xffff60a006007950 */ /* 0x000fea0003c3ffff */
        .type           $_ZN7cutlass13device_kernelIN5flash19enable_sm80_to_sm89INS1_16FlashAttnBwdSm80INS1_25CollectiveMainloopBwdSm80ILi2ELi2EN4cute5tupleIJNS5_1CILi128EEES8_NS7_ILi64EEEEEENS_10bfloat16_tEfNS_4arch4Sm80ELb0ELb1ELb1ELb0ELb0ELb0ELb0ELb0ELi2ELi4ELi4ELi4ELb0EEENS1_24CollectiveEpilogueBwdGQAISA_fSD_Li256ELb0ELb0EEENS1_19SingleTileSchedulerILb0ELb0ELb0ELi128EEEEEEEEEvNT_6ParamsE$_ZN4cute5tupleIJNS0_IJNS0_IJNS_1CILi2EEES2_EEES2_EEENS0_IJNS0_IJiiEEENS1_ILi8192EEEEEEEEC2ERKS4_RKS7_,@function
        .size           $_ZN7cutlass13device_kernelIN5flash19enable_sm80_to_sm89INS1_16FlashAttnBwdSm80INS1_25CollectiveMainloopBwdSm80ILi2ELi2EN4cute5tupleIJNS5_1CILi128EEES8_NS7_ILi64EEEEEENS_10bfloat16_tEfNS_4arch4Sm80ELb0ELb1ELb1ELb0ELb0ELb0ELb0ELb0ELi2ELi4ELi4ELi4ELb0EEENS1_24CollectiveEpilogueBwdGQAISA_fSD_Li256ELb0ELb0EEENS1_19SingleTileSchedulerILb0ELb0ELb0ELi128EEEEEEEEEvNT_6ParamsE$_ZN4cute5tupleIJNS0_IJNS0_IJNS_1CILi2EEES2_EEES2_EEENS0_IJNS0_IJiiEEENS1_ILi8192EEEEEEEEC2ERKS4_RKS7_,($_ZN7cutlass13device_kernelIN5flash19enable_sm80_to_sm89INS1_16FlashAttnBwdSm80INS1_25CollectiveMainloopBwdSm80ILi2ELi2EN4cute5tupleIJNS5_1CILi128EEES8_NS7_ILi64EEEEEENS_10bfloat16_tEfNS_4arch4Sm80ELb0ELb1ELb1ELb0ELb0ELb0ELb0ELb0ELi2ELi4ELi4ELi4ELb0EEENS1_24CollectiveEpilogueBwdGQAISA_fSD_Li256ELb0ELb0EEENS1_19SingleTileSchedulerILb0ELb0ELb0ELi128EEEEEEEEEvNT_6ParamsE$_ZN4cute5tupleIJNS0_IJNS0_IJNS_1CILi2EEES2_EEES3_NS1_ILi8EEEEEENS0_IJNS0_IJiNS1_ILi512EEEEEENS0_IJiiEEENS1_ILi1024EEEEEEEEC2ERKS5_RKSA_ - $_ZN7cutlass13device_kernelIN5flash19enable_sm80_to_sm89INS1_16FlashAttnBwdSm80INS1_25CollectiveMainloopBwdSm80ILi2ELi2EN4cute5tupleIJNS5_1CILi128EEES8_NS7_ILi64EEEEEENS_10bfloat16_tEfNS_4arch4Sm80ELb0ELb1ELb1ELb0ELb0ELb0ELb0ELb0ELi2ELi4ELi4ELi4ELb0EEENS1_24CollectiveEpilogueBwdGQAISA_fSD_Li256ELb0ELb0EEENS1_19SingleTileSchedulerILb0ELb0ELb0ELi128EEEEEEEEEvNT_6ParamsE$_ZN4cute5tupleIJNS0_IJNS0_IJNS_1CILi2EEES2_EEES2_EEENS0_IJNS0_IJiiEEENS1_ILi8192EEEEEEEEC2ERKS4_RKS7_)
$_ZN7cutlass13device_kernelIN5flash19enable_sm80_to_sm89INS1_16FlashAttnBwdSm80INS1_25CollectiveMainloopBwdSm80ILi2ELi2EN4cute5tupleIJNS5_1CILi128EEES8_NS7_ILi64EEEEEENS_10bfloat16_tEfNS_4arch4Sm80ELb0ELb1ELb1ELb0ELb0ELb0ELb0ELb0ELi2ELi4ELi4ELi4ELb0EEENS1_24CollectiveEpilogueBwdGQAISA_fSD_Li256ELb0ELb0EEENS1_19SingleTileSchedulerILb0ELb0ELb0ELi128EEEEEEEEEvNT_6ParamsE$_ZN4cute5tupleIJNS0_IJNS0_IJNS_1CILi2EEES2_EEES2_EEENS0_IJNS0_IJiiEEENS1_ILi8192EEEEEEEEC2ERKS4_RKS7_:
[----:B------:R-:W-:Y:S02]  /*9f60*/  MOV R6, 0x9f80 ;  /* 0x00009f8000067802 */ /* 0x000fe40000000f00 */
[----:B------:R-:W-:Y:S05]  /*9f70*/  CALL.REL.NOINC `($_ZN7cutlass13device_kernelIN5flash19enable_sm80_to_sm89INS1_16FlashAttnBwdSm80INS1_25CollectiveMainloopBwdSm80ILi2ELi2EN4cute5tupleIJNS5_1CILi128EEES8_NS7_ILi64EEEEEENS_10bfloat16_tEfNS_4arch4Sm80ELb0ELb1ELb1ELb0ELb0ELb0ELb0ELb0ELi2ELi4ELi4ELi4ELb0EEENS1_24CollectiveEpilogueBwdGQAISA_fSD_Li256ELb0ELb0EEENS1_19SingleTileSchedulerILb0ELb0ELb0ELi128EEEEEEEEEvNT_6ParamsE$_ZN4cute3eso3ESOILb1ELb0EJNS_5tupleIJNS2_IJNS_1CILi2EEES4_EEES4_EEENS2_IJNS2_IJiiEEENS3_ILi8192EEEEEEEEC2ERKS6_RKS9_) ;  /* 0xffffdc1000007944 */ /* 0x000fea0003c3ffff */
[----:B------:R-:W-:-:S04]  /*9f80*/  MOV R9, 0x0 ;  /* 0x0000000000097802 */ /* 0x000fc80000000f00 */
[----:B------:R-:W-:Y:S05]  /*9f90*/  RET.REL.NODEC R8 `(_ZN7cutlass13device_kernelIN5flash19enable_sm80_to_sm89INS1_16FlashAttnBwdSm80INS1_25CollectiveMainloopBwdSm80ILi2ELi2EN4cute5tupleIJNS5_1CILi128EEES8_NS7_ILi64EEEEEENS_10bfloat16_tEfNS_4arch4Sm80ELb0ELb1ELb1ELb0ELb0ELb0ELb0ELb0ELi2ELi4ELi4ELi4ELb0EEENS1_24CollectiveEpilogueBwdGQAISA_fSD_Li256ELb0ELb0EEENS1_19SingleTileSchedulerILb0ELb0ELb0ELi128EEEEEEEEEvNT_6ParamsE) ;  /* 0xffff606008007950 */ /* 0x000fea0003c3ffff */
        .type           $_ZN7cutlass13device_kernelIN5flash19enable_sm80_to_sm89INS1_16FlashAttnBwdSm80INS1_25CollectiveMainloopBwdSm80ILi2ELi2EN4cute5tupleIJNS5_1CILi128EEES8_NS7_ILi64EEEEEENS_10bfloat16_tEfNS_4arch4Sm80ELb0ELb1ELb1ELb0ELb0ELb0ELb0ELb0ELi2ELi4ELi4ELi4ELb0EEENS1_24CollectiveEpilogueBwdGQAISA_fSD_Li256ELb0ELb0EEENS1_19SingleTileSchedulerILb0ELb0ELb0ELi128EEEEEEEEEvNT_6ParamsE$_ZN4cute5tupleIJNS0_IJNS0_IJNS_1CILi2EEES2_EEES3_NS1_ILi8EEEEEENS0_IJNS0_IJiNS1_ILi512EEEEEENS0_IJiiEEENS1_ILi1024EEEEEEEEC2ERKS5_RKSA_,@function
        .size           $_ZN7cutlass13device_kernelIN5flash19enable_sm80_to_sm89INS1_16FlashAttnBwdSm80INS1_25CollectiveMainloopBwdSm80ILi2ELi2EN4cute5tupleIJNS5_1CILi128EEES8_NS7_ILi64EEEEEENS_10bfloat16_tEfNS_4arch4Sm80ELb0ELb1ELb1ELb0ELb0ELb0ELb0ELb0ELi2ELi4ELi4ELi4ELb0EEENS1_24CollectiveEpilogueBwdGQAISA_fSD_Li256ELb0ELb0EEENS1_19SingleTileSchedulerILb0ELb0ELb0ELi128EEEEEEEEEvNT_6ParamsE$_ZN4cute5tupleIJNS0_IJNS0_IJNS_1CILi2EEES2_EEES3_NS1_ILi8EEEEEENS0_IJNS0_IJiNS1_ILi512EEEEEENS0_IJiiEEENS1_ILi1024EEEEEEEEC2ERKS5_RKSA_,($_ZN7cutlass13device_kernelIN5flash19enable_sm80_to_sm89INS1_16FlashAttnBwdSm80INS1_25CollectiveMainloopBwdSm80ILi2ELi2EN4cute5tupleIJNS5_1CILi128EEES8_NS7_ILi64EEEEEENS_10bfloat16_tEfNS_4arch4Sm80ELb0ELb1ELb1ELb0ELb0ELb0ELb0ELb0ELi2ELi4ELi4ELi4ELb0EEENS1_24CollectiveEpilogueBwdGQAISA_fSD_Li256ELb0ELb0EEENS1_19SingleTileSchedulerILb0ELb0ELb0ELi128EEEEEEEEEvNT_6ParamsE$_ZN4cute5tupleIJNS0_IJNS0_IJNS_1CILi2EEES2_S2_EEES2_NS0_IJNS0_IJS2_S2_EEES2_EEEEEENS0_IJNS0_IJNS1_ILi1EEENS1_ILi512EEEiEEENS1_ILi4096EEENS0_IJNS0_IJiiEEENS1_ILi8192EEEEEEEEEEEC2ERKS6_RKSE_ - $_ZN7cutlass13device_kernelIN5flash19enable_sm80_to_sm89INS1_16FlashAttnBwdSm80INS1_25CollectiveMainloopBwdSm80ILi2ELi2EN4cute5tupleIJNS5_1CILi128EEES8_NS7_ILi64EEEEEENS_10bfloat16_tEfNS_4arch4Sm80ELb0ELb1ELb1ELb0ELb0ELb0ELb0ELb0ELi2ELi4ELi4ELi4ELb0EEENS1_24CollectiveEpilogueBwdGQAISA_fSD_Li256ELb0ELb0EEENS1_19SingleTileSchedulerILb0ELb0ELb0ELi128EEEEEEEEEvNT_6ParamsE$_ZN4cute5tupleIJNS0_IJNS0_IJNS_1CILi2EEES2_EEES3_NS1_ILi8EEEEEENS0_IJNS0_IJiNS1_ILi512EEEEEENS0_IJiiEEENS1_ILi1024EEEEEEEEC2ERKS5_RKSA_)
$_ZN7cutlass13device_kernelIN5flash19enable_sm80_to_sm89INS1_16FlashAttnBwdSm80INS1_25CollectiveMainloopBwdSm80ILi2ELi2EN4cute5tupleIJNS5_1CILi128EEES8_NS7_ILi64EEEEEENS_10bfloat16_tEfNS_4arch4Sm80ELb0ELb1ELb1ELb0ELb0ELb0ELb0ELb0ELi2ELi4ELi4ELi4ELb0EEENS1_24CollectiveEpilogueBwdGQAISA_fSD_Li256ELb0ELb0EEENS1_19SingleTileSchedulerILb0ELb0ELb0ELi128EEEEEEEEEvNT_6ParamsE$_ZN4cute5tupleIJNS0_IJNS0_IJNS_1CILi2EEES2_EEES3_NS1_ILi8EEEEEENS0_IJNS0_IJiNS1_ILi512EEEEEENS0_IJiiEEENS1_ILi1024EEEEEEEEC2ERKS5_RKSA_:
[----:B------:R-:W-:Y:S02]  /*9fa0*/  MOV R8, 0x9fc0 ;  /* 0x00009fc000087802 */ /* 0x000fe40000000f00 */
[----:B------:R-:W-:Y:S05]  /*9fb0*/  CALL.REL.NOINC `($_ZN7cutlass13device_kernelIN5flash19enable_sm80_to_sm89INS1_16FlashAttnBwdSm80INS1_25CollectiveMainloopBwdSm80ILi2ELi2EN4cute5tupleIJNS5_1CILi128EEES8_NS7_ILi64EEEEEENS_10bfloat16_tEfNS_4arch4Sm80ELb0ELb1ELb1ELb0ELb0ELb0ELb0ELb0ELi2ELi4ELi4ELi4ELb0EEENS1_24CollectiveEpilogueBwdGQAISA_fSD_Li256ELb0ELb0EEENS1_19SingleTileSchedulerILb0ELb0ELb0ELi128EEEEEEEEEvNT_6ParamsE$_ZN4cute3eso3ESOILb1ELb0EJNS_5tupleIJNS2_IJNS_1CILi2EEES4_EEES5_NS3_ILi8EEEEEENS2_IJNS2_IJiNS3_ILi512EEEEEENS2_IJiiEEENS3_ILi1024EEEEEEEEC2ERKS7_RKSC_) ;  /* 0xffffdc3000007944 */ /* 0x000fea0003c3ffff */
[----:B-1----:R-:W-:Y:S02]  /*9fc0*/  MOV R2, R6 ;  /* 0x0000000600027202 */ /* 0x002fe40000000f00 */
[----:B------:R-:W-:-:S04]  /*9fd0*/  MOV R3, 0x0 ;  /* 0x0000000000037802 */ /* 0x000fc80000000f00 */
[----:B------:R-:W-:Y:S05]  /*9fe0*/  RET.REL.NODEC R2 `(_ZN7cutlass13device_kernelIN5flash19enable_sm80_to_sm89INS1_16FlashAttnBwdSm80INS1_25CollectiveMainloopBwdSm80ILi2ELi2EN4cute5tupleIJNS5_1CILi128EEES8_NS7_ILi64EEEEEENS_10bfloat16_tEfNS_4arch4Sm80ELb0ELb1ELb1ELb0ELb0ELb0ELb0ELb0ELi2ELi4ELi4ELi4ELb0EEENS1_24CollectiveEpilogueBwdGQAISA_fSD_Li256ELb0ELb0EEENS1_19SingleTileSchedulerILb0ELb0ELb0ELi128EEEEEEEEEvNT_6ParamsE) ;  /* 0xffff601002007950 */ /* 0x000fea0003c3ffff */
        .type           $_ZN7cutlass13device_kernelIN5flash19enable_sm80_to_sm89INS1_16FlashAttnBwdSm80INS1_25CollectiveMainloopBwdSm80ILi2ELi2EN4cute5tupleIJNS5_1CILi128EEES8_NS7_ILi64EEEEEENS_10bfloat16_tEfNS_4arch4Sm80ELb0ELb1ELb1ELb0ELb0ELb0ELb0ELb0ELi2ELi4ELi4ELi4ELb0EEENS1_24CollectiveEpilogueBwdGQAISA_fSD_Li256ELb0ELb0EEENS1_19SingleTileSchedulerILb0ELb0ELb0ELi128EEEEEEEEEvNT_6ParamsE$_ZN4cute5tupleIJNS0_IJNS0_IJNS_1CILi2EEES2_S2_EEES2_NS0_IJNS0_IJS2_S2_EEES2_EEEEEENS0_IJNS0_IJNS1_ILi1EEENS1_ILi512EEEiEEENS1_ILi4096EEENS0_IJNS0_IJiiEEENS1_ILi8192EEEEEEEEEEEC2ERKS6_RKSE_,@function
        .size           $_ZN7cutlass13device_kernelIN5flash19enable_sm80_to_sm89INS1_16FlashAttnBwdSm80INS1_25CollectiveMainloopBwdSm80ILi2ELi2EN4cute5tupleIJNS5_1CILi128EEES8_NS7_ILi64EEEEEENS_10bfloat16_tEfNS_4arch4Sm80ELb0ELb1ELb1ELb0ELb0ELb0ELb0ELb0ELi2ELi4ELi4ELi4ELb0EEENS1_24CollectiveEpilogueBwdGQAISA_fSD_Li256ELb0ELb0EEENS1_19SingleTileSchedulerILb0ELb0ELb0ELi128EEEEEEEEEvNT_6ParamsE$_ZN4cute5tupleIJNS0_IJNS0_IJNS_1CILi2EEES2_S2_EEES2_NS0_IJNS0_IJS2_S2_EEES2_EEEEEENS0_IJNS0_IJNS1_ILi1EEENS1_ILi512EEEiEEENS1_ILi4096EEENS0_IJNS0_IJiiEEENS1_ILi8192EEEEEEEEEEEC2ERKS6_RKSE_,($_ZN7cutlass13device_kernelIN5flash19enable_sm80_to_sm89INS1_16FlashAttnBwdSm80INS1_25CollectiveMainloopBwdSm80ILi2ELi2EN4cute5tupleIJNS5_1CILi128EEES8_NS7_ILi64EEEEEENS_10bfloat16_tEfNS_4arch4Sm80ELb0ELb1ELb1ELb0ELb0ELb0ELb0ELb0ELi2ELi4ELi4ELi4ELb0EEENS1_24CollectiveEpilogueBwdGQAISA_fSD_Li256ELb0ELb0EEENS1_19SingleTileSchedulerILb0ELb0ELb0ELi128EEEEEEEEEvNT_6ParamsE$_ZN4cute5tupleIJNS0_IJNS0_IJNS_1CILi2EEES2_S2_EEES2_NS0_IJS2_S2_EEEEEENS0_IJNS0_IJNS1_ILi1EEENS1_ILi512EEEiEEENS1_ILi4096EEENS0_IJiiEEEEEEEEC2ERKS5_RKSB_ - $_ZN7cutlass13device_kernelIN5flash19enable_sm80_to_sm89INS1_16FlashAttnBwdSm80INS1_25CollectiveMainloopBwdSm80ILi2ELi2EN4cute5tupleIJNS5_1CILi128EEES8_NS7_ILi64EEEEEENS_10bfloat16_tEfNS_4arch4Sm80ELb0ELb1ELb1ELb0ELb0ELb0ELb0ELb0ELi2ELi4ELi4ELi4ELb0EEENS1_24CollectiveEpilogueBwdGQAISA_fSD_Li256ELb0ELb0EEENS1_19SingleTileSchedulerILb0ELb0ELb0ELi128EEEEEEEEEvNT_6ParamsE$_ZN4cute5tupleIJNS0_IJNS0_IJNS_1CILi2EEES2_S2_EEES2_NS0_IJNS0_IJS2_S2_EEES2_EEEEEENS0_IJNS0_IJNS1_ILi1EEENS1_ILi512EEEiEEENS1_ILi4096EEENS0_IJNS0_IJiiEEENS1_ILi8192EEEEEEEEEEEC2ERKS6_RKSE_)
$_ZN7cutlass13device_kernelIN5flash19enable_sm80_to_sm89INS1_16FlashAttnBwdSm80INS1_25CollectiveMainloopBwdSm80ILi2ELi2EN4cute5tupleIJNS5_1CILi128EEES8_NS7_ILi64EEEEEENS_10bfloat16_tEfNS_4arch4Sm80ELb0ELb1ELb1ELb0ELb0ELb0ELb0ELb0ELi2ELi4ELi4ELi4ELb0EEENS1_24CollectiveEpilogueBwdGQAISA_fSD_Li256ELb0ELb0EEENS1_19SingleTileSchedulerILb0ELb0ELb0ELi128EEEEEEEEEvNT_6ParamsE$_ZN4cute5tupleIJNS0_IJNS0_IJNS_1CILi2EEES2_S2_EEES2_NS0_IJNS0_IJS2_S2_EEES2_EEEEEENS0_IJNS0_IJNS1_ILi1EEENS1_ILi512EEEiEEENS1_ILi4096EEENS0_IJNS0_IJiiEEENS1_ILi8192EEEEEEEEEEEC2ERKS6_RKSE_:
[----:B------:R-:W-:Y:S02]  /*9ff0*/  MOV R8, 0xa010 ;  /* 0x0000a01000087802 */ /* 0x000fe40000000f00 */
[----:B------:R-:W-:Y:S05]  /*a000*/  CALL.REL.NOINC `($_ZN7cutlass13device_kernelIN5flash19enable_sm80_to_sm89INS1_16FlashAttnBwdSm80INS1_25CollectiveMainloopBwdSm80ILi2ELi2EN4cute5tupleIJNS5_1CILi128EEES8_NS7_ILi64EEEEEENS_10bfloat16_tEfNS_4arch4Sm80ELb0ELb1ELb1ELb0ELb0ELb0ELb0ELb0ELi2ELi4ELi4ELi4ELb0EEENS1_24CollectiveEpilogueBwdGQAISA_fSD_Li256ELb0ELb0EEENS1_19SingleTileSchedulerILb0ELb0ELb0ELi128EEEEEEEEEvNT_6ParamsE$_ZN4cute3eso3ESOILb1ELb0EJNS_5tupleIJNS2_IJNS_1CILi2EEES4_S4_EEES4_NS2_IJNS2_IJS4_S4_EEES4_EEEEEENS2_IJNS2_IJNS3_ILi1EEENS3_ILi512EEEiEEENS3_ILi4096EEENS2_IJNS2_IJiiEEENS3_ILi8192EEEEEEEEEEEC2ERKS8_RKSG_) ;  /* 0xffffdc4000007944 */ /* 0x000fea0003c3ffff */
[----:B-1----:R-:W-:Y:S02]  /*a010*/  MOV R2, R6 ;  /* 0x0000000600027202 */ /* 0x002fe40000000f00 */
[----:B------:R-:W-:-:S04]  /*a020*/  MOV R3, 0x0 ;  /* 0x0000000000037802 */ /* 0x000fc80000000f00 */
[----:B------:R-:W-:Y:S05]  /*a030*/  RET.REL.NODEC R2 `(_ZN7cutlass13device_kernelIN5flash19enable_sm80_to_sm89INS1_16FlashAttnBwdSm80INS1_25CollectiveMainloopBwdSm80ILi2ELi2EN4cute5tupleIJNS5_1CILi128EEES8_NS7_ILi64EEEEEENS_10bfloat16_tEfNS_4arch4Sm80ELb0ELb1ELb1ELb0ELb0ELb0ELb0ELb0ELi2ELi4ELi4ELi4ELb0EEENS1_24CollectiveEpilogueBwdGQAISA_fSD_Li256ELb0ELb0EEENS1_19SingleTileSchedulerILb0ELb0ELb0ELi128EEEEEEEEEvNT_6ParamsE) ;  /* 0xffff5fc002007950 */ /* 0x000fea0003c3ffff */
        .type           $_ZN7cutlass13device_kernelIN5flash19enable_sm80_to_sm89INS1_16FlashAttnBwdSm80INS1_25CollectiveMainloopBwdSm80ILi2ELi2EN4cute5tupleIJNS5_1CILi128EEES8_NS7_ILi64EEEEEENS_10bfloat16_tEfNS_4arch4Sm80ELb0ELb1ELb1ELb0ELb0ELb0ELb0ELb0ELi2ELi4ELi4ELi4ELb0EEENS1_24CollectiveEpilogueBwdGQAISA_fSD_Li256ELb0ELb0EEENS1_19SingleTileSchedulerILb0ELb0ELb0ELi128EEEEEEEEEvNT_6ParamsE$_ZN4cute5tupleIJNS0_IJNS0_IJNS_1CILi2EEES2_S2_EEES2_NS0_IJS2_S2_EEEEEENS0_IJNS0_IJNS1_ILi1EEENS1_ILi512EEEiEEENS1_ILi4096EEENS0_IJiiEEEEEEEEC2ERKS5_RKSB_,@function
        .size           $_ZN7cutlass13device_kernelIN5flash19enable_sm80_to_sm89INS1_16FlashAttnBwdSm80INS1_25CollectiveMainloopBwdSm80ILi2ELi2EN4cute5tupleIJNS5_1CILi128EEES8_NS7_ILi64EEEEEENS_10bfloat16_tEfNS_4arch4Sm80ELb0ELb1ELb1ELb0ELb0ELb0ELb0ELb0ELi2ELi4ELi4ELi4ELb0EEENS1_24CollectiveEpilogueBwdGQAISA_fSD_Li256ELb0ELb0EEENS1_19SingleTileSchedulerILb0ELb0ELb0ELi128EEEEEEEEEvNT_6ParamsE$_ZN4cute5tupleIJNS0_IJNS0_IJNS_1CILi2EEES2_S2_EEES2_NS0_IJS2_S2_EEEEEENS0_IJNS0_IJNS1_ILi1EEENS1_ILi512EEEiEEENS1_ILi4096EEENS0_IJiiEEEEEEEEC2ERKS5_RKSB_,($_ZN7cutlass13device_kernelIN5flash19enable_sm80_to_sm89INS1_16FlashAttnBwdSm80INS1_25CollectiveMainloopBwdSm80ILi2ELi2EN4cute5tupleIJNS5_1CILi128EEES8_NS7_ILi64EEEEEENS_10bfloat16_tEfNS_4arch4Sm80ELb0ELb1ELb1ELb0ELb0ELb0ELb0ELb0ELi2ELi4ELi4ELi4ELb0EEENS1_24CollectiveEpilogueBwdGQAISA_fSD_Li256ELb0ELb0EEENS1_19SingleTileSchedulerILb0ELb0ELb0ELi128EEEEEEEEEvNT_6ParamsE$_ZN4cute5tupleIJNS0_IJNS0_IJNS_1CILi8EEENS1_ILi1EEEEEENS0_IJNS1_ILi2EEEEEEEEENS0_IJNS0_IJS3_NS1_ILi0EEEEEENS0_IJiEEEEEEEEC2ERKS7_RKSB_ - $_ZN7cutlass13device_kernelIN5flash19enable_sm80_to_sm89INS1_16FlashAttnBwdSm80INS1_25CollectiveMainloopBwdSm80ILi2ELi2EN4cute5tupleIJNS5_1CILi128EEES8_NS7_ILi64EEEEEENS_10bfloat16_tEfNS_4arch4Sm80ELb0ELb1ELb1ELb0ELb0ELb0ELb0ELb0ELi2ELi4ELi4ELi4ELb0EEENS1_24CollectiveEpilogueBwdGQAISA_fSD_Li256ELb0ELb0EEENS1_19SingleTileSchedulerILb0ELb0ELb0ELi128EEEEEEEEEvNT_6ParamsE$_ZN4cute5tupleIJNS0_IJNS0_IJNS_1CILi2EEES2_S2_EEES2_NS0_IJS2_S2_EEEEEENS0_IJNS0_IJNS1_ILi1EEENS1_ILi512EEEiEEENS1_ILi4096EEENS0_IJiiEEEEEEEEC2ERKS5_RKSB_)
$_ZN7cutlass13device_kernelIN5flash19enable_sm80_to_sm89INS1_16FlashAttnBwdSm80INS1_25CollectiveMainloopBwdSm80ILi2ELi2EN4cute5tupleIJNS5_1CILi128EEES8_NS7_ILi64EEEEEENS_10bfloat16_tEfNS_4arch4Sm80ELb0ELb1ELb1ELb0ELb0ELb0ELb0ELb0ELi2ELi4ELi4ELi4ELb0EEENS1_24CollectiveEpilogueBwdGQAISA_fSD_Li256ELb0ELb0EEENS1_19SingleTileSchedulerILb0ELb0ELb0ELi128EEEEEEEEEvNT_6ParamsE$_ZN4cute5tupleIJNS0_IJNS0_IJNS_1CILi2EEES2_S2_EEES2_NS0_IJS2_S2_EEEEEENS0_IJNS0_IJNS1_ILi1EEENS1_ILi512EEEiEEENS1_ILi4096EEENS0_IJiiEEEEEEEEC2ERKS5_RKSB_:
[----:B------:R-:W-:Y:S02]  /*a040*/  MOV R8, 0xa060 ;  /* 0x0000a06000087802 */ /* 0x000fe40000000f00 */
[----:B------:R-:W-:Y:S05]  /*a050*/  CALL.REL.NOINC `($_ZN7cutlass13device_kernelIN5flash19enable_sm80_to_sm89INS1_16FlashAttnBwdSm80INS1_25CollectiveMainloopBwdSm80ILi2ELi2EN4cute5tupleIJNS5_1CILi128EEES8_NS7_ILi64EEEEEENS_10bfloat16_tEfNS_4arch4Sm80ELb0ELb1ELb1ELb0ELb0ELb0ELb0ELb0ELi2ELi4ELi4ELi4ELb0EEENS1_24CollectiveEpilogueBwdGQAISA_fSD_Li256ELb0ELb0EEENS1_19SingleTileSchedulerILb0ELb0ELb0ELi128EEEEEEEEEvNT_6ParamsE$_ZN4cute3eso3ESOILb1ELb0EJNS_5tupleIJNS2_IJNS_1CILi2EEES4_S4_EEES4_NS2_IJS4_S4_EEEEEENS2_IJNS2_IJNS3_ILi1EEENS3_ILi512EEEiEEENS3_ILi4096EEENS2_IJiiEEEEEEEEC2ERKS7_RKSD_) ;  /* 0xffffdc5000007944 */ /* 0x000fea0003c3ffff */
[----:B-1----:R-:W-:Y:S02]  /*a060*/  MOV R2, R6 ;  /* 0x0000000600027202 */ /* 0x002fe40000000f00 */
[----:B------:R-:W-:-:S04]  /*a070*/  MOV R3, 0x0 ;  /* 0x0000000000037802 */ /* 0x000fc80000000f00 */
[----:B------:R-:W-:Y:S05]  /*a080*/  RET.REL.NODEC R2 `(_ZN7cutlass13device_kernelIN5flash19enable_sm80_to_sm89INS1_16FlashAttnBwdSm80INS1_25CollectiveMainloopBwdSm80ILi2ELi2EN4cute5tupleIJNS5_1CILi128EEES8_NS7_ILi64EEEEEENS_10bfloat16_tEfNS_4arch4Sm80ELb0ELb1ELb1ELb0ELb0ELb0ELb0ELb0ELi2ELi4ELi4ELi4ELb0EEENS1_24CollectiveEpilogueBwdGQAISA_fSD_Li256ELb0ELb0EEENS1_19SingleTileSchedulerILb0ELb0ELb0ELi128EEEEEEEEEvNT_6ParamsE) ;  /* 0xffff5f7002007950 */ /* 0x000fea0003c3ffff */
        .type           $_ZN7cutlass13device_kernelIN5flash19enable_sm80_to_sm89INS1_16FlashAttnBwdSm80INS1_25CollectiveMainloopBwdSm80ILi2ELi2EN4cute5tupleIJNS5_1CILi128EEES8_NS7_ILi64EEEEEENS_10bfloat16_tEfNS_4arch4Sm80ELb0ELb1ELb1ELb0ELb0ELb0ELb0ELb0ELi2ELi4ELi4ELi4ELb0EEENS1_24CollectiveEpilogueBwdGQAISA_fSD_Li256ELb0ELb0EEENS1_19SingleTileSchedulerILb0ELb0ELb0ELi128EEEEEEEEEvNT_6ParamsE$_ZN4cute5tupleIJNS0_IJNS0_IJNS_1CILi8EEENS1_ILi1EEEEEENS0_IJNS1_ILi2EEEEEEEEENS0_IJNS0_IJS3_NS1_ILi0EEEEEENS0_IJiEEEEEEEEC2ERKS7_RKSB_,@function
        .size           $_ZN7cutlass13device_kernelIN5flash19enable_sm80_to_sm89INS1_16FlashAttnBwdSm80INS1_25CollectiveMainloopBwdSm80ILi2ELi2EN4cute5tupleIJNS5_1CILi128EEES8_NS7_ILi64EEEEEENS_10bfloat16_tEfNS_4arch4Sm80ELb0ELb1ELb1ELb0ELb0ELb0ELb0ELb0ELi2ELi4ELi4ELi4ELb0EEENS1_24CollectiveEpilogueBwdGQAISA_fSD_Li256ELb0ELb0EEENS1_19SingleTileSchedulerILb0ELb0ELb0ELi128EEEEEEEEEvNT_6ParamsE$_ZN4cute5tupleIJNS0_IJNS0_IJNS_1CILi8EEENS1_ILi1EEEEEENS0_IJNS1_ILi2EEEEEEEEENS0_IJNS0_IJS3_NS1_ILi0EEEEEENS0_IJiEEEEEEEEC2ERKS7_RKSB_,($_ZN7cutlass13device_kernelIN5flash19enable_sm80_to_sm89INS1_16FlashAttnBwdSm80INS1_25CollectiveMainloopBwdSm80ILi2ELi2EN4cute5tupleIJNS5_1CILi128EEES8_NS7_ILi64EEEEEENS_10bfloat16_tEfNS_4arch4Sm80ELb0ELb1ELb1ELb0ELb0ELb0ELb0ELb0ELi2ELi4ELi4ELi4ELb0EEENS1_24CollectiveEpilogueBwdGQAISA_fSD_Li256ELb0ELb0EEENS1_19SingleTileSchedulerILb0ELb0ELb0ELi128EEEEEEEEEvNT_6ParamsE$_ZN4cute5tupleIJNS0_IJNS0_IJNS_1CILi8EEENS1_ILi1EEEEEENS1_ILi2EEEEEENS0_IJNS0_IJS3_NS1_ILi0EEEEEEiEEEEEC2ERKS6_RKS9_ - $_ZN7cutlass13device_kernelIN5flash19enable_sm80_to_sm89INS1_16FlashAttnBwdSm80INS1_25CollectiveMainloopBwdSm80ILi2ELi2EN4cute5tupleIJNS5_1CILi128EEES8_NS7_ILi64EEEEEENS_10bfloat16_tEfNS_4arch4Sm80ELb0ELb1ELb1ELb0ELb0ELb0ELb0ELb0ELi2ELi4ELi4ELi4ELb0EEENS1_24CollectiveEpilogueBwdGQAISA_fSD_Li256ELb0ELb0EEENS1_19SingleTileSchedulerILb0ELb0ELb0ELi128EEEEEEEEEvNT_6ParamsE$_ZN4cute5tupleIJNS0_IJNS0_IJNS_1CILi8EEENS1_ILi1EEEEEENS0_IJNS1_ILi2EEEEEEEEENS0_IJNS0_IJS3_NS1_ILi0EEEEEENS0_IJiEEEEEEEEC2ERKS7_RKSB_)
$_ZN7cutlass13device_kernelIN5flash19enable_sm80_to_sm89INS1_16FlashAttnBwdSm80INS1_25CollectiveMainloopBwdSm80ILi2ELi2EN4cute5tupleIJNS5_1CILi128EEES8_NS7_ILi64EEEEEENS_10bfloat16_tEfNS_4arch4Sm80ELb0ELb1ELb1ELb0ELb0ELb0ELb0ELb0ELi2ELi4ELi4ELi4ELb0EEENS1_24CollectiveEpilogueBwdGQAISA_fSD_Li256ELb0ELb0EEENS1_19SingleTileSchedulerILb0ELb0ELb0ELi128EEEEEEEEEvNT_6ParamsE$_ZN4cute5tupleIJNS0_IJNS0_IJNS_1CILi8EEENS1_ILi1EEEEEENS0_IJNS1_ILi2EEEEEEEEENS0_IJNS0_IJS3_NS1_ILi0EEEEEENS0_IJiEEEEEEEEC2ERKS7_RKSB_:
[----:B------:R-:W-:Y:S02]  /*a090*/  MOV R8, 0xa0b0 ;  /* 0x0000a0b000087802 */ /* 0x000fe40000000f00 */
[----:B------:R-:W-:Y:S05]  /*a0a0*/  CALL.REL.NOINC `($_ZN7cutlass13device_kernelIN5flash19enable_sm80_to_sm89INS1_16FlashAttnBwdSm80INS1_25CollectiveMainloopBwdSm80ILi2ELi2EN4cute5tupleIJNS5_1CILi128EEES8_NS7_ILi64EEEEEENS_10bfloat16_tEfNS_4arch4Sm80ELb0ELb1ELb1ELb0ELb0ELb0ELb0ELb0ELi2ELi4ELi4ELi4ELb0EEENS1_24CollectiveEpilogueBwdGQAISA_fSD_Li256ELb0ELb0EEENS1_19SingleTileSchedulerILb0ELb0ELb0ELi128EEEEEEEEEvNT_6ParamsE$_ZN4cute3eso3ESOILb1ELb0EJNS_5tupleIJNS2_IJNS_1CILi8EEENS3_ILi1EEEEEENS2_IJNS3_ILi2EEEEEEEEENS2_IJNS2_IJS5_NS3_ILi0EEEEEENS2_IJiEEEEEEEEC2ERKS9_RKSD_) ;  /* 0xffffdc6000007944 */ /* 0x000fea0003c3ffff */
[----:B------:R-:W-:-:S04]  /*a0b0*/  MOV R7, 0x0 ;  /* 0x0000000000077802 */ /* 0x000fc80000000f00 */
[----:B------:R-:W-:Y:S05]  /*a0c0*/  RET.REL.NODEC R6 `(_ZN7cutlass13device_kernelIN5flash19enable_sm80_to_sm89INS1_16FlashAttnBwdSm80INS1_25CollectiveMainloopBwdSm80ILi2ELi2EN4cute5tupleIJNS5_1CILi128EEES8_NS7_ILi64EEEEEENS_10bfloat16_tEfNS_4arch4Sm80ELb0ELb1ELb1ELb0ELb0ELb0ELb0ELb0ELi2ELi4ELi4ELi4ELb0EEENS1_24CollectiveEpilogueBwdGQAISA_fSD_Li256ELb0ELb0EEENS1_19SingleTileSchedulerILb0ELb0ELb0ELi128EEEEEEEEEvNT_6ParamsE) ;  /* 0xffff5f3006007950 */ /* 0x000fea0003c3ffff */
        .type           $_ZN7cutlass13device_kernelIN5flash19enable_sm80_to_sm89INS1_16FlashAttnBwdSm80INS1_25CollectiveMainloopBwdSm80ILi2ELi2EN4cute5tupleIJNS5_1CILi128EEES8_NS7_ILi64EEEEEENS_10bfloat16_tEfNS_4arch4Sm80ELb0ELb1ELb1ELb0ELb0ELb0ELb0ELb0ELi2ELi4ELi4ELi4ELb0EEENS1_24CollectiveEpilogueBwdGQAISA_fSD_Li256ELb0ELb0EEENS1_19SingleTileSchedulerILb0ELb0ELb0ELi128EEEEEEEEEvNT_6ParamsE$_ZN4cute5tupleIJNS0_IJNS0_IJNS_1CILi8EEENS1_ILi1EEEEEENS1_ILi2EEEEEENS0_IJNS0_IJS3_NS1_ILi0EEEEEEiEEEEEC2ERKS6_RKS9_,@function
        .size           $_ZN7cutlass13device_kernelIN5flash19enable_sm80_to_sm89INS1_16FlashAttnBwdSm80INS1_25CollectiveMainloopBwdSm80ILi2ELi2EN4cute5tupleIJNS5_1CILi128EEES8_NS7_ILi64EEEEEENS_10bfloat16_tEfNS_4arch4Sm80ELb0ELb1ELb1ELb0ELb0ELb0ELb0ELb0ELi2ELi4ELi4ELi4ELb0EEENS1_24CollectiveEpilogueBwdGQAISA_fSD_Li256ELb0ELb0EEENS1_19SingleTileSchedulerILb0ELb0ELb0ELi128EEEEEEEEEvNT_6ParamsE$_ZN4cute5tupleIJNS0_IJNS0_IJNS_1CILi8EEENS1_ILi1EEEEEENS1_ILi2EEEEEENS0_IJNS0_IJS3_NS1_ILi0EEEEEEiEEEEEC2ERKS6_RKS9_,($_ZN7cutlass13device_kernelIN5flash19enable_sm80_to_sm89INS1_16FlashAttnBwdSm80INS1_25CollectiveMainloopBwdSm80ILi2ELi2EN4cute5tupleIJNS5_1CILi128EEES8_NS7_ILi64EEEEEENS_10bfloat16_tEfNS_4arch4Sm80ELb0ELb1ELb1ELb0ELb0ELb0ELb0ELb0ELi2ELi4ELi4ELi4ELb0EEENS1_24CollectiveEpilogueBwdGQAISA_fSD_Li256ELb0ELb0EEENS1_19SingleTileSchedulerILb0ELb0ELb0ELi128EEEEEEEEEvNT_6ParamsE$_ZN4cute5tupleIJNS0_IJNS0_IJNS_1CILi8EEENS1_ILi1EEEEEENS1_ILi2EEENS0_IJS5_S5_EEEEEENS0_IJNS0_IJS3_NS1_ILi0EEEEEENS1_ILi4096EEENS0_IJiiEEEEEEEEC2ERKS7_RKSC_ - $_ZN7cutlass13device_kernelIN5flash19enable_sm80_to_sm89INS1_16FlashAttnBwdSm80INS1_25CollectiveMainloopBwdSm80ILi2ELi2EN4cute5tupleIJNS5_1CILi128EEES8_NS7_ILi64EEEEEENS_10bfloat16_tEfNS_4arch4Sm80ELb0ELb1ELb1ELb0ELb0ELb0ELb0ELb0ELi2ELi4ELi4ELi4ELb0EEENS1_24CollectiveEpilogueBwdGQAISA_fSD_Li256ELb0ELb0EEENS1_19SingleTileSchedulerILb0ELb0ELb0ELi128EEEEEEEEEvNT_6ParamsE$_ZN4cute5tupleIJNS0_IJNS0_IJNS_1CILi8EEENS1_ILi1EEEEEENS1_ILi2EEEEEENS0_IJNS0_IJS3_NS1_ILi0EEEEEEiEEEEEC2ERKS6_RKS9_)
$_ZN7cutlass13device_kernelIN5flash19enable_sm80_to_sm89INS1_16FlashAttnBwdSm80INS1_25CollectiveMainloopBwdSm80ILi2ELi2EN4cute5tupleIJNS5_1CILi128EEES8_NS7_ILi64EEEEEENS_10bfloat16_tEfNS_4arch4Sm80ELb0ELb1ELb1ELb0ELb0ELb0ELb0ELb0ELi2ELi4ELi4ELi4ELb0EEENS1_24CollectiveEpilogueBwdGQAISA_fSD_Li256ELb0ELb0EEENS1_19SingleTileSchedulerILb0ELb0ELb0ELi128EEEEEEEEEvNT_6ParamsE$_ZN4cute5tupleIJNS0_IJNS0_IJNS_1CILi8EEENS1_ILi1EEEEEENS1_ILi2EEEEEENS0_IJNS0_IJS3_NS1_ILi0EEEEEEiEEEEEC2ERKS6_RKS9_:
[----:B------:R-:W-:Y:S02]  /*a0d0*/  MOV R8, 0xa0f0 ;  /* 0x0000a0f000087802 */ /* 0x000fe40000000f00 */
[----:B------:R-:W-:Y:S05]  /*a0e0*/  CALL.REL.NOINC `($_ZN7cutlass13device_kernelIN5flash19enable_sm80_to_sm89INS1_16FlashAttnBwdSm80INS1_25CollectiveMainloopBwdSm80ILi2ELi2EN4cute5tupleIJNS5_1CILi128EEES8_NS7_ILi64EEEEEENS_10bfloat16_tEfNS_4arch4Sm80ELb0ELb1ELb1ELb0ELb0ELb0ELb0ELb0ELi2ELi4ELi4ELi4ELb0EEENS1_24CollectiveEpilogueBwdGQAISA_fSD_Li256ELb0ELb0EEENS1_19SingleTileSchedulerILb0ELb0ELb0ELi128EEEEEEEEEvNT_6ParamsE$_ZN4cute3eso3ESOILb1ELb0EJNS_5tupleIJNS2_IJNS_1CILi8EEENS3_ILi1EEEEEENS3_ILi2EEEEEENS2_IJNS2_IJS5_NS3_ILi0EEEEEEiEEEEEC2ERKS8_RKSB_) ;  /* 0xffffdc6000007944 */ /* 0x000fea0003c3ffff */
[----:B------:R-:W-:-:S04]  /*a0f0*/  MOV R7, 0x0 ;  /* 0x0000000000077802 */ /* 0x000fc80000000f00 */
[----:B------:R-:W-:Y:S05]  /*a100*/  RET.REL.NODEC R6 `(_ZN7cutlass13device_kernelIN5flash19enable_sm80_to_sm89INS1_16FlashAttnBwdSm80INS1_25CollectiveMainloopBwdSm80ILi2ELi2EN4cute5tupleIJNS5_1CILi128EEES8_NS7_ILi64EEEEEENS_10bfloat16_tEfNS_4arch4Sm80ELb0ELb1ELb1ELb0ELb0ELb0ELb0ELb0ELi2ELi4ELi4ELi4ELb0EEENS1_24CollectiveEpilogueBwdGQAISA_fSD_Li256ELb0ELb0EEENS1_19SingleTileSchedulerILb0ELb0ELb0ELi128EEEEEEEEEvNT_6ParamsE) ;  /* 0xffff5ef006007950 */ /* 0x000fea0003c3ffff */
        .type           $_ZN7cutlass13device_kernelIN5flash19enable_sm80_to_sm89INS1_16FlashAttnBwdSm80INS1_25CollectiveMainloopBwdSm80ILi2ELi2EN4cute5tupleIJNS5_1CILi128EEES8_NS7_ILi64EEEEEENS_10bfloat16_tEfNS_4arch4Sm80ELb0ELb1ELb1ELb0ELb0ELb0ELb0ELb0ELi2ELi4ELi4ELi4ELb0EEENS1_24CollectiveEpilogueBwdGQAISA_fSD_Li256ELb0ELb0EEENS1_19SingleTileSchedulerILb0ELb0ELb0ELi128EEEEEEEEEvNT_6ParamsE$_ZN4cute5tupleIJNS0_IJNS0_IJNS_1CILi8EEENS1_ILi1EEEEEENS1_ILi2EEENS0_IJS5_S5_EEEEEENS0_IJNS0_IJS3_NS1_ILi0EEEEEENS1_ILi4096EEENS0_IJiiEEEEEEEEC2ERKS7_RKSC_,@function
        .size           $_ZN7cutlass13device_kernelIN5flash19enable_sm80_to_sm89INS1_16FlashAttnBwdSm80INS1_25CollectiveMainloopBwdSm80ILi2ELi2EN4cute5tupleIJNS5_1CILi128EEES8_NS7_ILi64EEEEEENS_10bfloat16_tEfNS_4arch4Sm80ELb0ELb1ELb1ELb0ELb0ELb0ELb0ELb0ELi2ELi4ELi4ELi4ELb0EEENS1_24CollectiveEpilogueBwdGQAISA_fSD_Li256ELb0ELb0EEENS1_19SingleTileSchedulerILb0ELb0ELb0ELi128EEEEEEEEEvNT_6ParamsE$_ZN4cute5tupleIJNS0_IJNS0_IJNS_1CILi8EEENS1_ILi1EEEEEENS1_ILi2EEENS0_IJS5_S5_EEEEEENS0_IJNS0_IJS3_NS1_ILi0EEEEEENS1_ILi4096EEENS0_IJiiEEEEEEEEC2ERKS7_RKSC_,($_ZN7cutlass13device_kernelIN5flash19enable_sm80_to_sm89INS1_16FlashAttnBwdSm80INS1_25CollectiveMainloopBwdSm80ILi2ELi2EN4cute5tupleIJNS5_1CILi128EEES8_NS7_ILi64EEEEEENS_10bfloat16_tEfNS_4arch4Sm80ELb0ELb1ELb1ELb0ELb0ELb0ELb0ELb0ELi2ELi4ELi4ELi4ELb0EEENS1_24CollectiveEpilogueBwdGQAISA_fSD_Li256ELb0ELb0EEENS1_19SingleTileSchedulerILb0ELb0ELb0ELi128EEEEEEEEEvNT_6ParamsE$_ZN4cute5tupleIJNS0_IJNS0_IJNS_1CILi8EEENS1_ILi1EEEEEENS1_ILi2EEES2_EEENS0_IJNS0_IJS3_NS1_ILi0EEEEEEiNS1_ILi1024EEEEEEEEC2ERKS6_RKSA_ - $_ZN7cutlass13device_kernelIN5flash19enable_sm80_to_sm89INS1_16FlashAttnBwdSm80INS1_25CollectiveMainloopBwdSm80ILi2ELi2EN4cute5tupleIJNS5_1CILi128EEES8_NS7_ILi64EEEEEENS_10bfloat16_tEfNS_4arch4Sm80ELb0ELb1ELb1ELb0ELb0ELb0ELb0ELb0ELi2ELi4ELi4ELi4ELb0EEENS1_24CollectiveEpilogueBwdGQAISA_fSD_Li256ELb0ELb0EEENS1_19SingleTileSchedulerILb0ELb0ELb0ELi128EEEEEEEEEvNT_6ParamsE$_ZN4cute5tupleIJNS0_IJNS0_IJNS_1CILi8EEENS1_ILi1EEEEEENS1_ILi2EEENS0_IJS5_S5_EEEEEENS0_IJNS0_IJS3_NS1_ILi0EEEEEENS1_ILi4096EEENS0_IJiiEEEEEEEEC2ERKS7_RKSC_)
$_ZN7cutlass13device_kernelIN5flash19enable_sm80_to_sm89INS1_16FlashAttnBwdSm80INS1_25CollectiveMainloopBwdSm80ILi2ELi2EN4cute5tupleIJNS5_1CILi128EEES8_NS7_ILi64EEEEEENS_10bfloat16_tEfNS_4arch4Sm80ELb0ELb1ELb1ELb0ELb0ELb0ELb0ELb0ELi2ELi4ELi4ELi4ELb0EEENS1_24CollectiveEpilogueBwdGQAISA_fSD_Li256ELb0ELb0EEENS1_19SingleTileSchedulerILb0ELb0ELb0ELi128EEEEEEEEEvNT_6ParamsE$_ZN4cute5tupleIJNS0_IJNS0_IJNS_1CILi8EEENS1_ILi1EEEEEENS1_ILi2EEENS0_IJS5_S5_EEEEEENS0_IJNS0_IJS3_NS1_ILi0EEEEEENS1_ILi4096EEENS0_IJiiEEEEEEEEC2ERKS7_RKSC_:
[----:B------:R-:W-:Y:S02]  /*a110*/  MOV R6, 0xa130 ;  /* 0x0000a13000067802 */ /* 0x000fe40000000f00 */
[----:B------:R-:W-:Y:S05]  /*a120*/  CALL.REL.NOINC `($_ZN7cutlass13device_kernelIN5flash19enable_sm80_to_sm89INS1_16FlashAttnBwdSm80INS1_25CollectiveMainloopBwdSm80ILi2ELi2EN4cute5tupleIJNS5_1CILi128EEES8_NS7_ILi64EEEEEENS_10bfloat16_tEfNS_4arch4Sm80ELb0ELb1ELb1ELb0ELb0ELb0ELb0ELb0ELi2ELi4ELi4ELi4ELb0EEENS1_24CollectiveEpilogueBwdGQAISA_fSD_Li256ELb0ELb0EEENS1_19SingleTileSchedulerILb0ELb0ELb0ELi128EEEEEEEEEvNT_6ParamsE$_ZN4cute3eso3ESOILb1ELb0EJNS_5tupleIJNS2_IJNS_1CILi8EEENS3_ILi1EEEEEENS3_ILi2EEENS2_IJS7_S7_EEEEEENS2_IJNS2_IJS5_NS3_ILi0EEEEEENS3_ILi4096EEENS2_IJiiEEEEEEEEC2ERKS9_RKSE_) ;  /* 0xffffdc6000007944 */ /* 0x000fea0003c3ffff */
[----:B------:R-:W-:-:S04]  /*a130*/  MOV R5, 0x0 ;  /* 0x0000000000057802 */ /* 0x000fc80000000f00 */
[----:B------:R-:W-:Y:S05]  /*a140*/  RET.REL.NODEC R4 `(_ZN7cutlass13device_kernelIN5flash19enable_sm80_to_sm89INS1_16FlashAttnBwdSm80INS1_25CollectiveMainloopBwdSm80ILi2ELi2EN4cute5tupleIJNS5_1CILi128EEES8_NS7_ILi64EEEEEENS_10bfloat16_tEfNS_4arch4Sm80ELb0ELb1ELb1ELb0ELb0ELb0ELb0ELb0ELi2ELi4ELi4ELi4ELb0EEENS1_24CollectiveEpilogueBwdGQAISA_fSD_Li256ELb0ELb0EEENS1_19SingleTileSchedulerILb0ELb0ELb0ELi128EEEEEEEEEvNT_6ParamsE) ;  /* 0xffff5eb004007950 */ /* 0x000fea0003c3ffff */
        .type           $_ZN7cutlass13device_kernelIN5flash19enable_sm80_to_sm89INS1_16FlashAttnBwdSm80INS1_25CollectiveMainloopBwdSm80ILi2ELi2EN4cute5tupleIJNS5_1CILi128EEES8_NS7_ILi64EEEEEENS_10bfloat16_tEfNS_4arch4Sm80ELb0ELb1ELb1ELb0ELb0ELb0ELb0ELb0ELi2ELi4ELi4ELi4ELb0EEENS1_24CollectiveEpilogueBwdGQAISA_fSD_Li256ELb0ELb0EEENS1_19SingleTileSchedulerILb0ELb0ELb0ELi128EEEEEEEEEvNT_6ParamsE$_ZN4cute5tupleIJNS0_IJNS0_IJNS_1CILi8EEENS1_ILi1EEEEEENS1_ILi2EEES2_EEENS0_IJNS0_IJS3_NS1_ILi0EEEEEEiNS1_ILi1024EEEEEEEEC2ERKS6_RKSA_,@function
        .size           $_ZN7cutlass13device_kernelIN5flash19enable_sm80_to_sm89INS1_16FlashAttnBwdSm80INS1_25CollectiveMainloopBwdSm80ILi2ELi2EN4cute5tupleIJNS5_1CILi128EEES8_NS7_ILi64EEEEEENS_10bfloat16_tEfNS_4arch4Sm80ELb0ELb1ELb1ELb0ELb0ELb0ELb0ELb0ELi2ELi4ELi4ELi4ELb0EEENS1_24CollectiveEpilogueBwdGQAISA_fSD_Li256ELb0ELb0EEENS1_19SingleTileSchedulerILb0ELb0ELb0ELi128EEEEEEEEEvNT_6ParamsE$_ZN4cute5tupleIJNS0_IJNS0_IJNS_1CILi8EEENS1_ILi1EEEEEENS1_ILi2EEES2_EEENS0_IJNS0_IJS3_NS1_ILi0EEEEEEiNS1_ILi1024EEEEEEEEC2ERKS6_RKSA_,($_ZN7cutlass13device_kernelIN5flash19enable_sm80_to_sm89INS1_16FlashAttnBwdSm80INS1_25CollectiveMainloopBwdSm80ILi2ELi2EN4cute5tupleIJNS5_1CILi128EEES8_NS7_ILi64EEEEEENS_10bfloat16_tEfNS_4arch4Sm80ELb0ELb1ELb1ELb0ELb0ELb0ELb0ELb0ELi2ELi4ELi4ELi4ELb0EEENS1_24CollectiveEpilogueBwdGQAISA_fSD_Li256ELb0ELb0EEENS1_19SingleTileSchedulerILb0ELb0ELb0ELi128EEEEEEEEEvNT_6ParamsE$_ZN4cute5tupleIJNS0_IJNS0_IJNS_1CILi8EEENS1_ILi1EEEEEENS1_ILi4EEES3_EEENS0_IJNS0_IJS3_NS1_ILi0EEEEEElS7_EEEEEC2ERKS6_RKS9_ - $_ZN7cutlass13device_kernelIN5flash19enable_sm80_to_sm89INS1_16FlashAttnBwdSm80INS1_25CollectiveMainloopBwdSm80ILi2ELi2EN4cute5tupleIJNS5_1CILi128EEES8_NS7_ILi64EEEEEENS_10bfloat16_tEfNS_4arch4Sm80ELb0ELb1ELb1ELb0ELb0ELb0ELb0ELb0ELi2ELi4ELi4ELi4ELb0EEENS1_24CollectiveEpilogueBwdGQAISA_fSD_Li256ELb0ELb0EEENS1_19SingleTileSchedulerILb0ELb0ELb0ELi128EEEEEEEEEvNT_6ParamsE$_ZN4cute5tupleIJNS0_IJNS0_IJNS_1CILi8EEENS1_ILi1EEEEEENS1_ILi2EEES2_EEENS0_IJNS0_IJS3_NS1_ILi0EEEEEEiNS1_ILi1024EEEEEEEEC2ERKS6_RKSA_)
$_ZN7cutlass13device_kernelIN5flash19enable_sm80_to_sm89INS1_16FlashAttnBwdSm80INS1_25CollectiveMainloopBwdSm80ILi2ELi2EN4cute5tupleIJNS5_1CILi128EEES8_NS7_ILi64EEEEEENS_10bfloat16_tEfNS_4arch4Sm80ELb0ELb1ELb1ELb0ELb0ELb0ELb0ELb0ELi2ELi4ELi4ELi4ELb0EEENS1_24CollectiveEpilogueBwdGQAISA_fSD_Li256ELb0ELb0EEENS1_19SingleTileSchedulerILb0ELb0ELb0ELi128EEEEEEEEEvNT_6ParamsE$_ZN4cute5tupleIJNS0_IJNS0_IJNS_1CILi8EEENS1_ILi1EEEEEENS1_ILi2EEES2_EEENS0_IJNS0_IJS3_NS1_ILi0EEEEEEiNS1_ILi1024EEEEEEEEC2ERKS6_RKSA_:
[----:B------:R-:W-:Y:S02]  /*a150*/  MOV R8, 0xa170 ;  /* 0x0000a17000087802 */ /* 0x000fe40000000f00 */
[----:B------:R-:W-:Y:S05]  /*a160*/  CALL.REL.NOINC `($_ZN7cutlass13device_kernelIN5flash19enable_sm80_to_sm89INS1_16FlashAttnBwdSm80INS1_25CollectiveMainloopBwdSm80ILi2ELi2EN4cute5tupleIJNS5_1CILi128EEES8_NS7_ILi64EEEEEENS_10bfloat16_tEfNS_4arch4Sm80ELb0ELb1ELb1ELb0ELb0ELb0ELb0ELb0ELi2ELi4ELi4ELi4ELb0EEENS1_24CollectiveEpilogueBwdGQAISA_fSD_Li256ELb0ELb0EEENS1_19SingleTileSchedulerILb0ELb0ELb0ELi128EEEEEEEEEvNT_6ParamsE$_ZN4cute3eso3ESOILb1ELb0EJNS_5tupleIJNS2_IJNS_1CILi8EEENS3_ILi1EEEEEENS3_ILi2EEES4_EEENS2_IJNS2_IJS5_NS3_ILi0EEEEEEiNS3_ILi1024EEEEEEEEC2ERKS8_RKSC_) ;  /* 0xffffdc8000007944 */ /* 0x000fea0003c3ffff */
[----:B-1----:R-:W-:Y:S02]  /*a170*/  MOV R2, R4 ;  /* 0x0000000400027202 */ /* 0x002fe40000000f00 */
[----:B------:R-:W-:-:S04]  /*a180*/  MOV R3, 0x0 ;  /* 0x0000000000037802 */ /* 0x000fc80000000f00 */
[----:B------:R-:W-:Y:S05]  /*a190*/  RET.REL.NODEC R2 `(_ZN7cutlass13device_kernelIN5flash19enable_sm80_to_sm89INS1_16FlashAttnBwdSm80INS1_25CollectiveMainloopBwdSm80ILi2ELi2EN4cute5tupleIJNS5_1CILi128EEES8_NS7_ILi64EEEEEENS_10bfloat16_tEfNS_4arch4Sm80ELb0ELb1ELb1ELb0ELb0ELb0ELb0ELb0ELi2ELi4ELi4ELi4ELb0EEENS1_24CollectiveEpilogueBwdGQAISA_fSD_Li256ELb0ELb0EEENS1_19SingleTileSchedulerILb0ELb0ELb0ELi128EEEEEEEEEvNT_6ParamsE) ;  /* 0xffff5e6002007950 */ /* 0x000fea0003c3ffff */
        .type           $_ZN7cutlass13device_kernelIN5flash19enable_sm80_to_sm89INS1_16FlashAttnBwdSm80INS1_25CollectiveMainloopBwdSm80ILi2ELi2EN4cute5tupleIJNS5_1CILi128EEES8_NS7_ILi64EEEEEENS_10bfloat16_tEfNS_4arch4Sm80ELb0ELb1ELb1ELb0ELb0ELb0ELb0ELb0ELi2ELi4ELi4ELi4ELb0EEENS1_24CollectiveEpilogueBwdGQAISA_fSD_Li256ELb0ELb0EEENS1_19SingleTileSchedulerILb0ELb0ELb0ELi128EEEEEEEEEvNT_6ParamsE$_ZN4cute5tupleIJNS0_IJNS0_IJNS_1CILi8EEENS1_ILi1EEEEEENS1_ILi4EEES3_EEENS0_IJNS0_IJS3_NS1_ILi0EEEEEElS7_EEEEEC2ERKS6_RKS9_,@function
        .size           $_ZN7cutlass13device_kernelIN5flash19enable_sm80_to_sm89INS1_16FlashAttnBwdSm80INS1_25CollectiveMainloopBwdSm80ILi2ELi2EN4cute5tupleIJNS5_1CILi128EEES8_NS7_ILi64EEEEEENS_10bfloat16_tEfNS_4arch4Sm80ELb0ELb1ELb1ELb0ELb0ELb0ELb0ELb0ELi2ELi4ELi4ELi4ELb0EEENS1_24CollectiveEpilogueBwdGQAISA_fSD_Li256ELb0ELb0EEENS1_19SingleTileSchedulerILb0ELb0ELb0ELi128EEEEEEEEEvNT_6ParamsE$_ZN4cute5tupleIJNS0_IJNS0_IJNS_1CILi8EEENS1_ILi1EEEEEENS1_ILi4EEES3_EEENS0_IJNS0_IJS3_NS1_ILi0EEEEEElS7_EEEEEC2ERKS6_RKS9_,($_ZN7cutlass13device_kernelIN5flash19enable_sm80_to_sm89INS1_16FlashAttnBwdSm80INS1_25CollectiveMainloopBwdSm80ILi2ELi2EN4cute5tupleIJNS5_1CILi128EEES8_NS7_ILi64EEEEEENS_10bfloat16_tEfNS_4arch4Sm80ELb0ELb1ELb1ELb0ELb0ELb0ELb0ELb0ELi2ELi4ELi4ELi4ELb0EEENS1_24CollectiveEpilogueBwdGQAISA_fSD_Li256ELb0ELb0EEENS1_19SingleTileSchedulerILb0ELb0ELb0ELi128EEEEEEEEEvNT_6ParamsE$_ZN4cute5tupleIJNS0_IJNS_1CILi16EEENS1_ILi2EEES3_S3_NS1_ILi4EEES3_EEENS0_IJNS1_ILi1EEEiiiNS1_ILi144EEENS1_ILi512EEEEEEEEC2ERKS5_RKS9_ - $_ZN7cutlass13device_kernelIN5flash19enable_sm80_to_sm89INS1_16FlashAttnBwdSm80INS1_25CollectiveMainloopBwdSm80ILi2ELi2EN4cute5tupleIJNS5_1CILi128EEES8_NS7_ILi64EEEEEENS_10bfloat16_tEfNS_4arch4Sm80ELb0ELb1ELb1ELb0ELb0ELb0ELb0ELb0ELi2ELi4ELi4ELi4ELb0EEENS1_24CollectiveEpilogueBwdGQAISA_fSD_Li256ELb0ELb0EEENS1_19SingleTileSchedulerILb0ELb0ELb0ELi128EEEEEEEEEvNT_6ParamsE$_ZN4cute5tupleIJNS0_IJNS0_IJNS_1CILi8EEENS1_ILi1EEEEEENS1_ILi4EEES3_EEENS0_IJNS0_IJS3_NS1_ILi0EEEEEElS7_EEEEEC2ERKS6_RKS9_)
$_ZN7cutlass13device_kernelIN5flash19enable_sm80_to_sm89INS1_16FlashAttnBwdSm80INS1_25CollectiveMainloopBwdSm80ILi2ELi2EN4cute5tupleIJNS5_1CILi128EEES8_NS7_ILi64EEEEEENS_10bfloat16_tEfNS_4arch4Sm80ELb0ELb1ELb1ELb0ELb0ELb0ELb0ELb0ELi2ELi4ELi4ELi4ELb0EEENS1_24CollectiveEpilogueBwdGQAISA_fSD_Li256ELb0ELb0EEENS1_19SingleTileSchedulerILb0ELb0ELb0ELi128EEEEEEEEEvNT_6ParamsE$_ZN4cute5tupleIJNS0_IJNS0_IJNS_1CILi8EEENS1_ILi1EEEEEENS1_ILi4EEES3_EEENS0_IJNS0_IJS3_NS1_ILi0EEEEEElS7_EEEEEC2ERKS6_RKS9_:
[----:B------:R-:W-:Y:S02]  /*a1a0*/  MOV R6, 0xa1c0 ;  /* 0x0000a1c000067802 */ /* 0x000fe40000000f00 */
[----:B------:R-:W-:Y:S05]  /*a1b0*/  CALL.REL.NOINC `($_ZN7cutlass13device_kernelIN5flash19enable_sm80_to_sm89INS1_16FlashAttnBwdSm80INS1_25CollectiveMainloopBwdSm80ILi2ELi2EN4cute5tupleIJNS5_1CILi128EEES8_NS7_ILi64EEEEEENS_10bfloat16_tEfNS_4arch4Sm80ELb0ELb1ELb1ELb0ELb0ELb0ELb0ELb0ELi2ELi4ELi4ELi4ELb0EEENS1_24CollectiveEpilogueBwdGQAISA_fSD_Li256ELb0ELb0EEENS1_19SingleTileSchedulerILb0ELb0ELb0ELi128EEEEEEEEEvNT_6ParamsE$_ZN4cute3eso3ESOILb1ELb0EJNS_5tupleIJNS2_IJNS_1CILi8EEENS3_ILi1EEEEEENS3_ILi4EEES5_EEENS2_IJNS2_IJS5_NS3_ILi0EEEEEElS9_EEEEEC2ERKS8_RKSB_) ;  /* 0xffffdc7000007944 */ /* 0x000fea0003c3ffff */
[----:B------:R-:W-:-:S04]  /*a1c0*/  MOV R5, 0x0 ;  /* 0x0000000000057802 */ /* 0x000fc80000000f00 */
[----:B------:R-:W-:Y:S05]  /*a1d0*/  RET.REL.NODEC R4 `(_ZN7cutlass13device_kernelIN5flash19enable_sm80_to_sm89INS1_16FlashAttnBwdSm80INS1_25CollectiveMainloopBwdSm80ILi2ELi2EN4cute5tupleIJNS5_1CILi128EEES8_NS7_ILi64EEEEEENS_10bfloat16_tEfNS_4arch4Sm80ELb0ELb1ELb1ELb0ELb0ELb0ELb0ELb0ELi2ELi4ELi4ELi4ELb0EEENS1_24CollectiveEpilogueBwdGQAISA_fSD_Li256ELb0ELb0EEENS1_19SingleTileSchedulerILb0ELb0ELb0ELi128EEEEEEEEEvNT_6ParamsE) ;  /* 0xffff5e2004007950 */ /* 0x000fea0003c3ffff */
        .type           $_ZN7cutlass13device_kernelIN5flash19enable_sm80_to_sm89INS1_16FlashAttnBwdSm80INS1_25CollectiveMainloopBwdSm80ILi2ELi2EN4cute5tupleIJNS5_1CILi128EEES8_NS7_ILi64EEEEEENS_10bfloat16_tEfNS_4arch4Sm80ELb0ELb1ELb1ELb0ELb0ELb0ELb0ELb0ELi2ELi4ELi4ELi4ELb0EEENS1_24CollectiveEpilogueBwdGQAISA_fSD_Li256ELb0ELb0EEENS1_19SingleTileSchedulerILb0ELb0ELb0ELi128EEEEEEEEEvNT_6ParamsE$_ZN4cute5tupleIJNS0_IJNS_1CILi16EEENS1_ILi2EEES3_S3_NS1_ILi4EEES3_EEENS0_IJNS1_ILi1EEEiiiNS1_ILi144EEENS1_ILi512EEEEEEEEC2ERKS5_RKS9_,@function
        .size           $_ZN7cutlass13device_kernelIN5flash19enable_sm80_to_sm89INS1_16FlashAttnBwdSm80INS1_25CollectiveMainloopBwdSm80ILi2ELi2EN4cute5tupleIJNS5_1CILi128EEES8_NS7_ILi64EEEEEENS_10bfloat16_tEfNS_4arch4Sm80ELb0ELb1ELb1ELb0ELb0ELb0ELb0ELb0ELi2ELi4ELi4ELi4ELb0EEENS1_24CollectiveEpilogueBwdGQAISA_fSD_Li256ELb0ELb0EEENS1_19SingleTileSchedulerILb0ELb0ELb0ELi128EEEEEEEEEvNT_6ParamsE$_ZN4cute5tupleIJNS0_IJNS_1CILi16EEENS1_ILi2EEES3_S3_NS1_ILi4EEES3_EEENS0_IJNS1_ILi1EEEiiiNS1_ILi144EEENS1_ILi512EEEEEEEEC2ERKS5_RKS9_,($_ZN7cutlass13device_kernelIN5flash19enable_sm80_to_sm89INS1_16FlashAttnBwdSm80INS1_25CollectiveMainloopBwdSm80ILi2ELi2EN4cute5tupleIJNS5_1CILi128EEES8_NS7_ILi64EEEEEENS_10bfloat16_tEfNS_4arch4Sm80ELb0ELb1ELb1ELb0ELb0ELb0ELb0ELb0ELi2ELi4ELi4ELi4ELb0EEENS1_24CollectiveEpilogueBwdGQAISA_fSD_Li256ELb0ELb0EEENS1_19SingleTileSchedulerILb0ELb0ELb0ELi128EEEEEEEEEvNT_6ParamsE$_ZN4cute5tupleIJNS0_IJNS_1CILi1EEENS0_IJS2_NS1_ILi2EEES3_EEEEEENS0_IJNS1_ILi0EEENS0_IJS2_NS1_ILi256EEEiEEEEEEEEC2ERKS5_RKS9_ - $_ZN7cutlass13device_kernelIN5flash19enable_sm80_to_sm89INS1_16FlashAttnBwdSm80INS1_25CollectiveMainloopBwdSm80ILi2ELi2EN4cute5tupleIJNS5_1CILi128EEES8_NS7_ILi64EEEEEENS_10bfloat16_tEfNS_4arch4Sm80ELb0ELb1ELb1ELb0ELb0ELb0ELb0ELb0ELi2ELi4ELi4ELi4ELb0EEENS1_24CollectiveEpilogueBwdGQAISA_fSD_Li256ELb0ELb0EEENS1_19SingleTileSchedulerILb0ELb0ELb0ELi128EEEEEEEEEvNT_6ParamsE$_ZN4cute5tupleIJNS0_IJNS_1CILi16EEENS1_ILi2EEES3_S3_NS1_ILi4EEES3_EEENS0_IJNS1_ILi1EEEiiiNS1_ILi144EEENS1_ILi512EEEEEEEEC2ERKS5_RKS9_)
$_ZN7cutlass13device_kernelIN5flash19enable_sm80_to_sm89INS1_16FlashAttnBwdSm80INS1_25CollectiveMainloopBwdSm80ILi2ELi2EN4cute5tupleIJNS5_1CILi128EEES8_NS7_ILi64EEEEEENS_10bfloat16_tEfNS_4arch4Sm80ELb0ELb1ELb1ELb0ELb0ELb0ELb0ELb0ELi2ELi4ELi4ELi4ELb0EEENS1_24CollectiveEpilogueBwdGQAISA_fSD_Li256ELb0ELb0EEENS1_19SingleTileSchedulerILb0ELb0ELb0ELi128EEEEEEEEEvNT_6ParamsE$_ZN4cute5tupleIJNS0_IJNS_1CILi16EEENS1_ILi2EEES3_S3_NS1_ILi4EEES3_EEENS0_IJNS1_ILi1EEEiiiNS1_ILi144EEENS1_ILi512EEEEEEEEC2ERKS5_RKS9_:
[----:B------:R-:W-:Y:S02]  /*a1e0*/  MOV R8, 0xa200 ;  /* 0x0000a20000087802 */ /* 0x000fe40000000f00 */
[----:B------:R-:W-:Y:S05]  /*a1f0*/  CALL.REL.NOINC `($_ZN7cutlass13device_kernelIN5flash19enable_sm80_to_sm89INS1_16FlashAttnBwdSm80INS1_25CollectiveMainloopBwdSm80ILi2ELi2EN4cute5tupleIJNS5_1CILi128EEES8_NS7_ILi64EEEEEENS_10bfloat16_tEfNS_4arch4Sm80ELb0ELb1ELb1ELb0ELb0ELb0ELb0ELb0ELi2ELi4ELi4ELi4ELb0EEENS1_24CollectiveEpilogueBwdGQAISA_fSD_Li256ELb0ELb0EEENS1_19SingleTileSchedulerILb0ELb0ELb0ELi128EEEEEEEEEvNT_6ParamsE$_ZN4cute3eso3ESOILb1ELb0EJNS_5tupleIJNS_1CILi16EEENS3_ILi2EEES5_S5_NS3_ILi4EEES5_EEENS2_IJNS3_ILi1EEEiiiNS3_ILi144EEENS3_ILi512EEEEEEEEC2ERKS7_RKSB_) ;  /* 0xffffdce000007944 */ /* 0x000fea0003c3ffff */
[----:B-1----:R-:W-:Y:S02]  /*a200*/  MOV R2, R6 ;  /* 0x0000000600027202 */ /* 0x002fe40000000f00 */
[----:B------:R-:W-:-:S04]  /*a210*/  MOV R3, 0x0 ;  /* 0x0000000000037802 */ /* 0x000fc80000000f00 */
[----:B------:R-:W-:Y:S05]  /*a220*/  RET.REL.NODEC R2 `(_ZN7cutlass13device_kernelIN5flash19enable_sm80_to_sm89INS1_16FlashAttnBwdSm80INS1_25CollectiveMainloopBwdSm80ILi2ELi2EN4cute5tupleIJNS5_1CILi128EEES8_NS7_ILi64EEEEEENS_10bfloat16_tEfNS_4arch4Sm80ELb0ELb1ELb1ELb0ELb0ELb0ELb0ELb0ELi2ELi4ELi4ELi4ELb0EEENS1_24CollectiveEpilogueBwdGQAISA_fSD_Li256ELb0ELb0EEENS1_19SingleTileSchedulerILb0ELb0ELb0ELi128EEEEEEEEEvNT_6ParamsE) ;  /* 0xffff5dd002007950 */ /* 0x000fea0003c3ffff */
        .type           $_ZN7cutlass13device_kernelIN5flash19enable_sm80_to_sm89INS1_16FlashAttnBwdSm80INS1_25CollectiveMainloopBwdSm80ILi2ELi2EN4cute5tupleIJNS5_1CILi128EEES8_NS7_ILi64EEEEEENS_10bfloat16_tEfNS_4arch4Sm80ELb0ELb1ELb1ELb0ELb0ELb0ELb0ELb0ELi2ELi4ELi4ELi4ELb0EEENS1_24CollectiveEpilogueBwdGQAISA_fSD_Li256ELb0ELb0EEENS1_19SingleTileSchedulerILb0ELb0ELb0ELi128EEEEEEEEEvNT_6ParamsE$_ZN4cute5tupleIJNS0_IJNS_1CILi1EEENS0_IJS2_NS1_ILi2EEES3_EEEEEENS0_IJNS1_ILi0EEENS0_IJS2_NS1_ILi256EEEiEEEEEEEEC2ERKS5_RKS9_,@function
        .size           $_ZN7cutlass13device_kernelIN5flash19enable_sm80_to_sm89INS1_16FlashAttnBwdSm80INS1_25CollectiveMainloopBwdSm80ILi2ELi2EN4cute5tupleIJNS5_1CILi128EEES8_NS7_ILi64EEEEEENS_10bfloat16_tEfNS_4arch4Sm80ELb0ELb1ELb1ELb0ELb0ELb0ELb0ELb0ELi2ELi4ELi4ELi4ELb0EEENS1_24CollectiveEpilogueBwdGQAISA_fSD_Li256ELb0ELb0EEENS1_19SingleTileSchedulerILb0ELb0ELb0ELi128EEEEEEEEEvNT_6ParamsE$_ZN4cute5tupleIJNS0_IJNS_1CILi1EEENS0_IJS2_NS1_ILi2EEES3_EEEEEENS0_IJNS1_ILi0EEENS0_IJS2_NS1_ILi256EEEiEEEEEEEEC2ERKS5_RKS9_,($_ZN7cutlass13device_kernelIN5flash19enable_sm80_to_sm89INS1_16FlashAttnBwdSm80INS1_25CollectiveMainloopBwdSm80ILi2ELi2EN4cute5tupleIJNS5_1CILi128EEES8_NS7_ILi64EEEEEENS_10bfloat16_tEfNS_4arch4Sm80ELb0ELb1ELb1ELb0ELb0ELb0ELb0ELb0ELi2ELi4ELi4ELi4ELb0EEENS1_24CollectiveEpilogueBwdGQAISA_fSD_Li256ELb0ELb0EEENS1_19SingleTileSchedulerILb0ELb0ELb0ELi128EEEEEEEEEvNT_6ParamsE$_ZN4cute5tupleIJNS0_IJNS_1CILi1EEENS1_ILi2EEEEEENS0_IJNS1_ILi0EEEiEEEEEC2ERKS4_RKS6_ - $_ZN7cutlass13device_kernelIN5flash19enable_sm80_to_sm89INS1_16FlashAttnBwdSm80INS1_25CollectiveMainloopBwdSm80ILi2ELi2EN4cute5tupleIJNS5_1CILi128EEES8_NS7_ILi64EEEEEENS_10bfloat16_tEfNS_4arch4Sm80ELb0ELb1ELb1ELb0ELb0ELb0ELb0ELb0ELi2ELi4ELi4ELi4ELb0EEENS1_24CollectiveEpilogueBwdGQAISA_fSD_Li256ELb0ELb0EEENS1_19SingleTileSchedulerILb0ELb0ELb0ELi128EEEEEEEEEvNT_6ParamsE$_ZN4cute5tupleIJNS0_IJNS_1CILi1EEENS0_IJS2_NS1_ILi2EEES3_EEEEEENS0_IJNS1_ILi0EEENS0_IJS2_NS1_ILi256EEEiEEEEEEEEC2ERKS5_RKS9_)
$_ZN7cutlass13device_kernelIN5flash19enable_sm80_to_sm89INS1_16FlashAttnBwdSm80INS1_25CollectiveMainloopBwdSm80ILi2ELi2EN4cute5tupleIJNS5_1CILi128EEES8_NS7_ILi64EEEEEENS_10bfloat16_tEfNS_4arch4Sm80ELb0ELb1ELb1ELb0ELb0ELb0ELb0ELb0ELi2ELi4ELi4ELi4ELb0EEENS1_24CollectiveEpilogueBwdGQAISA_fSD_Li256ELb0ELb0EEENS1_19SingleTileSchedulerILb0ELb0ELb0ELi128EEEEEEEEEvNT_6ParamsE$_ZN4cute5tupleIJNS0_IJNS_1CILi1EEENS0_IJS2_NS1_ILi2EEES3_EEEEEENS0_IJNS1_ILi0EEENS0_IJS2_NS1_ILi256EEEiEEEEEEEEC2ERKS5_RKS9_:
[----:B------:R-:W-:Y:S02]  /*a230*/  MOV R4, 0xa250 ;  /* 0x0000a25000047802 */ /* 0x000fe40000000f00 */
[----:B------:R-:W-:Y:S05]  /*a240*/  CALL.REL.NOINC `($_ZN7cutlass13device_kernelIN5flash19enable_sm80_to_sm89INS1_16FlashAttnBwdSm80INS1_25CollectiveMainloopBwdSm80ILi2ELi2EN4cute5tupleIJNS5_1CILi128EEES8_NS7_ILi64EEEEEENS_10bfloat16_tEfNS_4arch4Sm80ELb0ELb1ELb1ELb0ELb0ELb0ELb0ELb0ELi2ELi4ELi4ELi4ELb0EEENS1_24CollectiveEpilogueBwdGQAISA_fSD_Li256ELb0ELb0EEENS1_19SingleTileSchedulerILb0ELb0ELb0ELi128EEEEEEEEEvNT_6ParamsE$_ZN4cute3eso3ESOILb1ELb0EJNS_5tupleIJNS_1CILi1EEENS2_IJS4_NS3_ILi2EEES5_EEEEEENS2_IJNS3_ILi0EEENS2_IJS4_NS3_ILi256EEEiEEEEEEEEC2ERKS7_RKSB_) ;  /* 0xffffdcf000007944 */ /* 0x000fea0003c3ffff */
[----:B-1----:R-:W-:Y:S02]  /*a250*/  MOV R2, R6 ;  /* 0x0000000600027202 */ /* 0x002fe40000000f00 */
[----:B------:R-:W-:-:S04]  /*a260*/  MOV R3, 0x0 ;  /* 0x0000000000037802 */ /* 0x000fc80000000f00 */
[----:B------:R-:W-:Y:S05]  /*a270*/  RET.REL.NODEC R2 `(_ZN7cutlass13device_kernelIN5flash19enable_sm80_to_sm89INS1_16FlashAttnBwdSm80INS1_25CollectiveMainloopBwdSm80ILi2ELi2EN4cute5tupleIJNS5_1CILi128EEES8_NS7_ILi64EEEEEENS_10bfloat16_tEfNS_4arch4Sm80ELb0ELb1ELb1ELb0ELb0ELb0ELb0ELb0ELi2ELi4ELi4ELi4ELb0EEENS1_24CollectiveEpilogueBwdGQAISA_fSD_Li256ELb0ELb0EEENS1_19SingleTileSchedulerILb0ELb0ELb0ELi128EEEEEEEEEvNT_6ParamsE) ;  /* 0xffff5d8002007950 */ /* 0x000fea0003c3ffff */
        .type           $_ZN7cutlass13device_kernelIN5flash19enable_sm80_to_sm89INS1_16FlashAttnBwdSm80INS1_25CollectiveMainloopBwdSm80ILi2ELi2EN4cute5tupleIJNS5_1CILi128EEES8_NS7_ILi64EEEEEENS_10bfloat16_tEfNS_4arch4Sm80ELb0ELb1ELb1ELb0ELb0ELb0ELb0ELb0ELi2ELi4ELi4ELi4ELb0EEENS1_24CollectiveEpilogueBwdGQAISA_fSD_Li256ELb0ELb0EEENS1_19SingleTileSchedulerILb0ELb0ELb0ELi128EEEEEEEEEvNT_6ParamsE$_ZN4cute5tupleIJNS0_IJNS_1CILi1EEENS1_ILi2EEEEEENS0_IJNS1_ILi0EEEiEEEEEC2ERKS4_RKS6_,@function
        .size           $_ZN7cutlass13device_kernelIN5flash19enable_sm80_to_sm89INS1_16FlashAttnBwdSm80INS1_25CollectiveMainloopBwdSm80ILi2ELi2EN4cute5tupleIJNS5_1CILi128EEES8_NS7_ILi64EEEEEENS_10bfloat16_tEfNS_4arch4Sm80ELb0ELb1ELb1ELb0ELb0ELb0ELb0ELb0ELi2ELi4ELi4ELi4ELb0EEENS1_24CollectiveEpilogueBwdGQAISA_fSD_Li256ELb0ELb0EEENS1_19SingleTileSchedulerILb0ELb0ELb0ELi128EEEEEEEEEvNT_6ParamsE$_ZN4cute5tupleIJNS0_IJNS_1CILi1EEENS1_ILi2EEEEEENS0_IJNS1_ILi0EEEiEEEEEC2ERKS4_RKS6_,($_ZN7cutlass13device_kernelIN5flash19enable_sm80_to_sm89INS1_16FlashAttnBwdSm80INS1_25CollectiveMainloopBwdSm80ILi2ELi2EN4cute5tupleIJNS5_1CILi128EEES8_NS7_ILi64EEEEEENS_10bfloat16_tEfNS_4arch4Sm80ELb0ELb1ELb1ELb0ELb0ELb0ELb0ELb0ELi2ELi4ELi4ELi4ELb0EEENS1_24CollectiveEpilogueBwdGQAISA_fSD_Li256ELb0ELb0EEENS1_19SingleTileSchedulerILb0ELb0ELb0ELi128EEEEEEEEEvNT_6ParamsE$_ZN4cute5tupleIJNS0_IJNS_1CILi1EEENS1_ILi2EEES3_EEENS0_IJS2_NS1_ILi256EEEiEEEEEC2ERKS4_RKS6_ - $_ZN7cutlass13device_kernelIN5flash19enable_sm80_to_sm89INS1_16FlashAttnBwdSm80INS1_25CollectiveMainloopBwdSm80ILi2ELi2EN4cute5tupleIJNS5_1CILi128EEES8_NS7_ILi64EEEEEENS_10bfloat16_tEfNS_4arch4Sm80ELb0ELb1ELb1ELb0ELb0ELb0ELb0ELb0ELi2ELi4ELi4ELi4ELb0EEENS1_24CollectiveEpilogueBwdGQAISA_fSD_Li256ELb0ELb0EEENS1_19SingleTileSchedulerILb0ELb0ELb0ELi128EEEEEEEEEvNT_6ParamsE$_ZN4cute5tupleIJNS0_IJNS_1CILi1EEENS1_ILi2EEEEEENS0_IJNS1_ILi0EEEiEEEEEC2ERKS4_RKS6_)
$_ZN7cutlass13device_kernelIN5flash19enable_sm80_to_sm89INS1_16FlashAttnBwdSm80INS1_25CollectiveMainloopBwdSm80ILi2ELi2EN4cute5tupleIJNS5_1CILi128EEES8_NS7_ILi64EEEEEENS_10bfloat16_tEfNS_4arch4Sm80ELb0ELb1ELb1ELb0ELb0ELb0ELb0ELb0ELi2ELi4ELi4ELi4ELb0EEENS1_24CollectiveEpilogueBwdGQAISA_fSD_Li256ELb0ELb0EEENS1_19SingleTileSchedulerILb0ELb0ELb0ELi128EEEEEEEEEvNT_6ParamsE$_ZN4cute5tupleIJNS0_IJNS_1CILi1EEENS1_ILi2EEEEEENS0_IJNS1_ILi0EEEiEEEEEC2ERKS4_RKS6_:
[----:B------:R-:W-:Y:S02]  /*a280*/  MOV R4, 0xa2a0 ;  /* 0x0000a2a000047802 */ /* 0x000fe40000000f00 */
[----:B------:R-:W-:Y:S05]  /*a290*/  CALL.REL.NOINC `($_ZN7cutlass13device_kernelIN5flash19enable_sm80_to_sm89INS1_16FlashAttnBwdSm80INS1_25CollectiveMainloopBwdSm80ILi2ELi2EN4cute5tupleIJNS5_1CILi128EEES8_NS7_ILi64EEEEEENS_10bfloat16_tEfNS_4arch4Sm80ELb0ELb1ELb1ELb0ELb0ELb0ELb0ELb0ELi2ELi4ELi4ELi4ELb0EEENS1_24CollectiveEpilogueBwdGQAISA_fSD_Li256ELb0ELb0EEENS1_19SingleTileSchedulerILb0ELb0ELb0ELi128EEEEEEEEEvNT_6ParamsE$_ZN4cute3eso3ESOILb1ELb0EJNS_5tupleIJNS_1CILi1EEENS3_ILi2EEEEEENS2_IJNS3_ILi0EEEiEEEEEC2ERKS6_RKS8_) ;  /* 0xffffde7000007944 */ /* 0x000fea0003c3ffff */
[----:B------:R-:W-:-:S04]  /*a2a0*/  MOV R7, 0x0 ;  /* 0x0000000000077802 */ /* 0x000fc80000000f00 */
[----:B------:R-:W-:Y:S05]  /*a2b0*/  RET.REL.NODEC R6 `(_ZN7cutlass13device_kernelIN5flash19enable_sm80_to_sm89INS1_16FlashAttnBwdSm80INS1_25CollectiveMainloopBwdSm80ILi2ELi2EN4cute5tupleIJNS5_1CILi128EEES8_NS7_ILi64EEEEEENS_10bfloat16_tEfNS_4arch4Sm80ELb0ELb1ELb1ELb0ELb0ELb0ELb0ELb0ELi2ELi4ELi4ELi4ELb0EEENS1_24CollectiveEpilogueBwdGQAISA_fSD_Li256ELb0ELb0EEENS1_19SingleTileSchedulerILb0ELb0ELb0ELi128EEEEEEEEEvNT_6ParamsE) ;  /* 0xffff5d4006007950 */ /* 0x000fea0003c3ffff */
        .type           $_ZN7cutlass13device_kernelIN5flash19enable_sm80_to_sm89INS1_16FlashAttnBwdSm80INS1_25CollectiveMainloopBwdSm80ILi2ELi2EN4cute5tupleIJNS5_1CILi128EEES8_NS7_ILi64EEEEEENS_10bfloat16_tEfNS_4arch4Sm80ELb0ELb1ELb1ELb0ELb0ELb0ELb0ELb0ELi2ELi4ELi4ELi4ELb0EEENS1_24CollectiveEpilogueBwdGQAISA_fSD_Li256ELb0ELb0EEENS1_19SingleTileSchedulerILb0ELb0ELb0ELi128EEEEEEEEEvNT_6ParamsE$_ZN4cute5tupleIJNS0_IJNS_1CILi1EEENS1_ILi2EEES3_EEENS0_IJS2_NS1_ILi256EEEiEEEEEC2ERKS4_RKS6_,@function
        .size           $_ZN7cutlass13device_kernelIN5flash19enable_sm80_to_sm89INS1_16FlashAttnBwdSm80INS1_25CollectiveMainloopBwdSm80ILi2ELi2EN4cute5tupleIJNS5_1CILi128EEES8_NS7_ILi64EEEEEENS_10bfloat16_tEfNS_4arch4Sm80ELb0ELb1ELb1ELb0ELb0ELb0ELb0ELb0ELi2ELi4ELi4ELi4ELb0EEENS1_24CollectiveEpilogueBwdGQAISA_fSD_Li256ELb0ELb0EEENS1_19SingleTileSchedulerILb0ELb0ELb0ELi128EEEEEEEEEvNT_6ParamsE$_ZN4cute5tupleIJNS0_IJNS_1CILi1EEENS1_ILi2EEES3_EEENS0_IJS2_NS1_ILi256EEEiEEEEEC2ERKS4_RKS6_,($_ZN7cutlass13device_kernelIN5flash19enable_sm80_to_sm89INS1_16FlashAttnBwdSm80INS1_25CollectiveMainloopBwdSm80ILi2ELi2EN4cute5tupleIJNS5_1CILi128EEES8_NS7_ILi64EEEEEENS_10bfloat16_tEfNS_4arch4Sm80ELb0ELb1ELb1ELb0ELb0ELb0ELb0ELb0ELi2ELi4ELi4ELi4ELb0EEENS1_24CollectiveEpilogueBwdGQAISA_fSD_Li256ELb0ELb0EEENS1_19SingleTileSchedulerILb0ELb0ELb0ELi128EEEEEEEEEvNT_6ParamsE$_ZN4cute5tupleIJNS0_IJNS_1CILi2EEEEEENS0_IJiEEEEEC2ERKS3_RKS4_ - $_ZN7cutlass13device_kernelIN5flash19enable_sm80_to_sm89INS1_16FlashAttnBwdSm80INS1_25CollectiveMainloopBwdSm80ILi2ELi2EN4cute5tupleIJNS5_1CILi128EEES8_NS7_ILi64EEEEEENS_10bfloat16_tEfNS_4arch4Sm80ELb0ELb1ELb1ELb0ELb0ELb0ELb0ELb0ELi2ELi4ELi4ELi4ELb0EEENS1_24CollectiveEpilogueBwdGQAISA_fSD_Li256ELb0ELb0EEENS1_19SingleTileSchedulerILb0ELb0ELb0ELi128EEEEEEEEEvNT_6ParamsE$_ZN4cute5tupleIJNS0_IJNS_1CILi1EEENS1_ILi2EEES3_EEENS0_IJS2_NS1_ILi256EEEiEEEEEC2ERKS4_RKS6_)
$_ZN7cutlass13device_kernelIN5flash19enable_sm80_to_sm89INS1_16FlashAttnBwdSm80INS1_25CollectiveMainloopBwdSm80ILi2ELi2EN4cute5tupleIJNS5_1CILi128EEES8_NS7_ILi64EEEEEENS_10bfloat16_tEfNS_4arch4Sm80ELb0ELb1ELb1ELb0ELb0ELb0ELb0ELb0ELi2ELi4ELi4ELi4ELb0EEENS1_24CollectiveEpilogueBwdGQAISA_fSD_Li256ELb0ELb0EEENS1_19SingleTileSchedulerILb0ELb0ELb0ELi128EEEEEEEEEvNT_6ParamsE$_ZN4cute5tupleIJNS0_IJNS_1CILi1EEENS1_ILi2EEES3_EEENS0_IJS2_NS1_ILi256EEEiEEEEEC2ERKS4_RKS6_:
[----:B------:R-:W-:Y:S02]  /*a2c0*/  MOV R4, 0xa2e0 ;  /* 0x0000a2e000047802 */ /* 0x000fe40000000f00 */
[----:B------:R-:W-:Y:S05]  /*a2d0*/  CALL.REL.NOINC `($_ZN7cutlass13device_kernelIN5flash19enable_sm80_to_sm89INS1_16FlashAttnBwdSm80INS1_25CollectiveMainloopBwdSm80ILi2ELi2EN4cute5tupleIJNS5_1CILi128EEES8_NS7_ILi64EEEEEENS_10bfloat16_tEfNS_4arch4Sm80ELb0ELb1ELb1ELb0ELb0ELb0ELb0ELb0ELi2ELi4ELi4ELi4ELb0EEENS1_24CollectiveEpilogueBwdGQAISA_fSD_Li256ELb0ELb0EEENS1_19SingleTileSchedulerILb0ELb0ELb0ELi128EEEEEEEEEvNT_6ParamsE$_ZN4cute3eso3ESOILb1ELb0EJNS_5tupleIJNS_1CILi1EEENS3_ILi2EEES5_EEENS2_IJS4_NS3_ILi256EEEiEEEEEC2ERKS6_RKS8_) ;  /* 0xffffde7000007944 */ /* 0x000fea0003c3ffff */
[----:B-1----:R-:W-:Y:S02]  /*a2e0*/  MOV R2, R6 ;  /* 0x0000000600027202 */ /* 0x002fe40000000f00 */
[----:B------:R-:W-:-:S04]  /*a2f0*/  MOV R3, 0x0 ;  /* 0x0000000000037802 */ /* 0x000fc80000000f00 */
[----:B------:R-:W-:Y:S05]  /*a300*/  RET.REL.NODEC R2 `(_ZN7cutlass13device_kernelIN5flash19enable_sm80_to_sm89INS1_16FlashAttnBwdSm80INS1_25CollectiveMainloopBwdSm80ILi2ELi2EN4cute5tupleIJNS5_1CILi128EEES8_NS7_ILi64EEEEEENS_10bfloat16_tEfNS_4arch4Sm80ELb0ELb1ELb1ELb0ELb0ELb0ELb0ELb0ELi2ELi4ELi4ELi4ELb0EEENS1_24CollectiveEpilogueBwdGQAISA_fSD_Li256ELb0ELb0EEENS1_19SingleTileSchedulerILb0ELb0ELb0ELi128EEEEEEEEEvNT_6ParamsE) ;  /* 0xffff5cf002007950 */ /* 0x000fea0003c3ffff */
        .type           $_ZN7cutlass13device_kernelIN5flash19enable_sm80_to_sm89INS1_16FlashAttnBwdSm80INS1_25CollectiveMainloopBwdSm80ILi2ELi2EN4cute5tupleIJNS5_1CILi128EEES8_NS7_ILi64EEEEEENS_10bfloat16_tEfNS_4arch4Sm80ELb0ELb1ELb1ELb0ELb0ELb0ELb0ELb0ELi2ELi4ELi4ELi4ELb0EEENS1_24CollectiveEpilogueBwdGQAISA_fSD_Li256ELb0ELb0EEENS1_19SingleTileSchedulerILb0ELb0ELb0ELi128EEEEEEEEEvNT_6ParamsE$_ZN4cute5tupleIJNS0_IJNS_1CILi2EEEEEENS0_IJiEEEEEC2ERKS3_RKS4_,@function
        .size           $_ZN7cutlass13device_kernelIN5flash19enable_sm80_to_sm89INS1_16FlashAttnBwdSm80INS1_25CollectiveMainloopBwdSm80ILi2ELi2EN4cute5tupleIJNS5_1CILi128EEES8_NS7_ILi64EEEEEENS_10bfloat16_tEfNS_4arch4Sm80ELb0ELb1ELb1ELb0ELb0ELb0ELb0ELb0ELi2ELi4ELi4ELi4ELb0EEENS1_24CollectiveEpilogueBwdGQAISA_fSD_Li256ELb0ELb0EEENS1_19SingleTileSchedulerILb0ELb0ELb0ELi128EEEEEEEEEvNT_6ParamsE$_ZN4cute5tupleIJNS0_IJNS_1CILi2EEEEEENS0_IJiEEEEEC2ERKS3_RKS4_,($_ZN7cutlass13device_kernelIN5flash19enable_sm80_to_sm89INS1_16FlashAttnBwdSm80INS1_25CollectiveMainloopBwdSm80ILi2ELi2EN4cute5tupleIJNS5_1CILi128EEES8_NS7_ILi64EEEEEENS_10bfloat16_tEfNS_4arch4Sm80ELb0ELb1ELb1ELb0ELb0ELb0ELb0ELb0ELi2ELi4ELi4ELi4ELb0EEENS1_24CollectiveEpilogueBwdGQAISA_fSD_Li256ELb0ELb0EEENS1_19SingleTileSchedulerILb0ELb0ELb0ELi128EEEEEEEEEvNT_6ParamsE$_ZN4cute5tupleIJNS0_IJNS_1CILi2EEES2_EEENS0_IJNS1_ILi1EEEiEEEEEC2ERKS3_RKS5_ - $_ZN7cutlass13device_kernelIN5flash19enable_sm80_to_sm89INS1_16FlashAttnBwdSm80INS1_25CollectiveMainloopBwdSm80ILi2ELi2EN4cute5tupleIJNS5_1CILi128EEES8_NS7_ILi64EEEEEENS_10bfloat16_tEfNS_4arch4Sm80ELb0ELb1ELb1ELb0ELb0ELb0ELb0ELb0ELi2ELi4ELi4ELi4ELb0EEENS1_24CollectiveEpilogueBwdGQAISA_fSD_Li256ELb0ELb0EEENS1_19SingleTileSchedulerILb0ELb0ELb0ELi128EEEEEEEEEvNT_6ParamsE$_ZN4cute5tupleIJNS0_IJNS_1CILi2EEEEEENS0_IJiEEEEEC2ERKS3_RKS4_)
$_ZN7cutlass13device_kernelIN5flash19enable_sm80_to_sm89INS1_16FlashAttnBwdSm80INS1_25CollectiveMainloopBwdSm80ILi2ELi2EN4cute5tupleIJNS5_1CILi128EEES8_NS7_ILi64EEEEEENS_10bfloat16_tEfNS_4arch4Sm80ELb0ELb1ELb1ELb0ELb0ELb0ELb0ELb0ELi2ELi4ELi4ELi4ELb0EEENS1_24CollectiveEpilogueBwdGQAISA_fSD_Li256ELb0ELb0EEENS1_19SingleTileSchedulerILb0ELb0ELb0ELi128EEEEEEEEEvNT_6ParamsE$_ZN4cute5tupleIJNS0_IJNS_1CILi2EEEEEENS0_IJiEEEEEC2ERKS3_RKS4_:
[----:B------:R-:W-:Y:S02]  /*a310*/  MOV R6, 0xa330 ;  /* 0x0000a33000067802 */ /* 0x000fe40000000f00 */
[----:B------:R-:W-:Y:S05]  /*a320*/  CALL.REL.NOINC `($_ZN7cutlass13device_kernelIN5flash19enable_sm80_to_sm89INS1_16FlashAttnBwdSm80INS1_25CollectiveMainloopBwdSm80ILi2ELi2EN4cute5tupleIJNS5_1CILi128EEES8_NS7_ILi64EEEEEENS_10bfloat16_tEfNS_4arch4Sm80ELb0ELb1ELb1ELb0ELb0ELb0ELb0ELb0ELi2ELi4ELi4ELi4ELb0EEENS1_24CollectiveEpilogueBwdGQAISA_fSD_Li256ELb0ELb0EEENS1_19SingleTileSchedulerILb0ELb0ELb0ELi128EEEEEEEEEvNT_6ParamsE$_ZN4cute3eso3ESOILb1ELb0EJNS_5tupleIJNS_1CILi2EEEEEENS2_IJiEEEEEC2ERKS5_RKS6_) ;  /* 0xffffde6000007944 */ /* 0x000fea0003c3ffff */
[----:B------:R-:W-:-:S04]  /*a330*/  MOV R5, 0x0 ;  /* 0x0000000000057802 */ /* 0x000fc80000000f00 */
[----:B------:R-:W-:Y:S05]  /*a340*/  RET.REL.NODEC R4 `(_ZN7cutlass13device_kernelIN5flash19enable_sm80_to_sm89INS1_16FlashAttnBwdSm80INS1_25CollectiveMainloopBwdSm80ILi2ELi2EN4cute5tupleIJNS5_1CILi128EEES8_NS7_ILi64EEEEEENS_10bfloat16_tEfNS_4arch4Sm80ELb0ELb1ELb1ELb0ELb0ELb0ELb0ELb0ELi2ELi4ELi4ELi4ELb0EEENS1_24CollectiveEpilogueBwdGQAISA_fSD_Li256ELb0ELb0EEENS1_19SingleTileSchedulerILb0ELb0ELb0ELi128EEEEEEEEEvNT_6ParamsE) ;  /* 0xffff5cb004007950 */ /* 0x000fea0003c3ffff */
        .type           $_ZN7cutlass13device_kernelIN5flash19enable_sm80_to_sm89INS1_16FlashAttnBwdSm80INS1_25CollectiveMainloopBwdSm80ILi2ELi2EN4cute5tupleIJNS5_1CILi128EEES8_NS7_ILi64EEEEEENS_10bfloat16_tEfNS_4arch4Sm80ELb0ELb1ELb1ELb0ELb0ELb0ELb0ELb0ELi2ELi4ELi4ELi4ELb0EEENS1_24CollectiveEpilogueBwdGQAISA_fSD_Li256ELb0ELb0EEENS1_19SingleTileSchedulerILb0ELb0ELb0ELi128EEEEEEEEEvNT_6ParamsE$_ZN4cute5tupleIJNS0_IJNS_1CILi2EEES2_EEENS0_IJNS1_ILi1EEEiEEEEEC2ERKS3_RKS5_,@function
        .size           $_ZN7cutlass13device_kernelIN5flash19enable_sm80_to_sm89INS1_16FlashAttnBwdSm80INS1_25CollectiveMainloopBwdSm80ILi2ELi2EN4cute5tupleIJNS5_1CILi128EEES8_NS7_ILi64EEEEEENS_10bfloat16_tEfNS_4arch4Sm80ELb0ELb1ELb1ELb0ELb0ELb0ELb0ELb0ELi2ELi4ELi4ELi4ELb0EEENS1_24CollectiveEpilogueBwdGQAISA_fSD_Li256ELb0ELb0EEENS1_19SingleTileSchedulerILb0ELb0ELb0ELi128EEEEEEEEEvNT_6ParamsE$_ZN4cute5tupleIJNS0_IJNS_1CILi2EEES2_EEENS0_IJNS1_ILi1EEEiEEEEEC2ERKS3_RKS5_,($_ZN7cutlass13device_kernelIN5flash19enable_sm80_to_sm89INS1_16FlashAttnBwdSm80INS1_25CollectiveMainloopBwdSm80ILi2ELi2EN4cute5tupleIJNS5_1CILi128EEES8_NS7_ILi64EEEEEENS_10bfloat16_tEfNS_4arch4Sm80ELb0ELb1ELb1ELb0ELb0ELb0ELb0ELb0ELi2ELi4ELi4ELi4ELb0EEENS1_24CollectiveEpilogueBwdGQAISA_fSD_Li256ELb0ELb0EEENS1_19SingleTileSchedulerILb0ELb0ELb0ELi128EEEEEEEEEvNT_6ParamsE$_ZN4cute5tupleIJNS0_IJNS_1CILi2EEES2_EEENS0_IJiNS1_ILi4096EEEEEEEEC2ERKS3_RKS5_ - $_ZN7cutlass13device_kernelIN5flash19enable_sm80_to_sm89INS1_16FlashAttnBwdSm80INS1_25CollectiveMainloopBwdSm80ILi2ELi2EN4cute5tupleIJNS5_1CILi128EEES8_NS7_ILi64EEEEEENS_10bfloat16_tEfNS_4arch4Sm80ELb0ELb1ELb1ELb0ELb0ELb0ELb0ELb0ELi2ELi4ELi4ELi4ELb0EEENS1_24CollectiveEpilogueBwdGQAISA_fSD_Li256ELb0ELb0EEENS1_19SingleTileSchedulerILb0ELb0ELb0ELi128EEEEEEEEEvNT_6ParamsE$_ZN4cute5tupleIJNS0_IJNS_1CILi2EEES2_EEENS0_IJNS1_ILi1EEEiEEEEEC2ERKS3_RKS5_)
$_ZN7cutlass13device_kernelIN5flash19enable_sm80_to_sm89INS1_16FlashAttnBwdSm80INS1_25CollectiveMainloopBwdSm80ILi2ELi2EN4cute5tupleIJNS5_1CILi128EEES8_NS7_ILi64EEEEEENS_10bfloat16_tEfNS_4arch4Sm80ELb0ELb1ELb1ELb0ELb0ELb0ELb0ELb0ELi2ELi4ELi4ELi4ELb0EEENS1_24CollectiveEpilogueBwdGQAISA_fSD_Li256ELb0ELb0EEENS1_19SingleTileSchedulerILb0ELb0ELb0ELi128EEEEEEEEEvNT_6ParamsE$_ZN4cute5tupleIJNS0_IJNS_1CILi2EEES2_EEENS0_IJNS1_ILi1EEEiEEEEEC2ERKS3_RKS5_:
[----:B------:R-:W-:Y:S02]  /*a350*/  MOV R4, 0xa370 ;  /* 0x0000a37000047802 */ /* 0x000fe40000000f00 */
[----:B------:R-:W-:Y:S05]  /*a360*/  CALL.REL.NOINC `($_ZN7cutlass13device_kernelIN5flash19enable_sm80_to_sm89INS1_16FlashAttnBwdSm80INS1_25CollectiveMainloopBwdSm80ILi2ELi2EN4cute5tupleIJNS5_1CILi128EEES8_NS7_ILi64EEEEEENS_10bfloat16_tEfNS_4arch4Sm80ELb0ELb1ELb1ELb0ELb0ELb0ELb0ELb0ELi2ELi4ELi4ELi4ELb0EEENS1_24CollectiveEpilogueBwdGQAISA_fSD_Li256ELb0ELb0EEENS1_19SingleTileSchedulerILb0ELb0ELb0ELi128EEEEEEEEEvNT_6ParamsE$_ZN4cute3eso3ESOILb1ELb0EJNS_5tupleIJNS_1CILi2EEES4_EEENS2_IJNS3_ILi1EEEiEEEEEC2ERKS5_RKS7_) ;  /* 0xffffdef000007944 */ /* 0x000fea0003c3ffff */
[----:B-1----:R-:W-:Y:S02]  /*a370*/  MOV R2, R6 ;  /* 0x0000000600027202 */ /* 0x002fe40000000f00 */
[----:B------:R-:W-:-:S04]  /*a380*/  MOV R3, 0x0 ;  /* 0x0000000000037802 */ /* 0x000fc80000000f00 */
[----:B------:R-:W-:Y:S05]  /*a390*/  RET.REL.NODEC R2 `(_ZN7cutlass13device_kernelIN5flash19enable_sm80_to_sm89INS1_16FlashAttnBwdSm80INS1_25CollectiveMainloopBwdSm80ILi2ELi2EN4cute5tupleIJNS5_1CILi128EEES8_NS7_ILi64EEEEEENS_10bfloat16_tEfNS_4arch4Sm80ELb0ELb1ELb1ELb0ELb0ELb0ELb0ELb0ELi2ELi4ELi4ELi4ELb0EEENS1_24CollectiveEpilogueBwdGQAISA_fSD_Li256ELb0ELb0EEENS1_19SingleTileSchedulerILb0ELb0ELb0ELi128EEEEEEEEEvNT_6ParamsE) ;  /* 0xffff5c6002007950 */ /* 0x000fea0003c3ffff */
        .type           $_ZN7cutlass13device_kernelIN5flash19enable_sm80_to_sm89INS1_16FlashAttnBwdSm80INS1_25CollectiveMainloopBwdSm80ILi2ELi2EN4cute5tupleIJNS5_1CILi128EEES8_NS7_ILi64EEEEEENS_10bfloat16_tEfNS_4arch4Sm80ELb0ELb1ELb1ELb0ELb0ELb0ELb0ELb0ELi2ELi4ELi4ELi4ELb0EEENS1_24CollectiveEpilogueBwdGQAISA_fSD_Li256ELb0ELb0EEENS1_19SingleTileSchedulerILb0ELb0ELb0ELi128EEEEEEEEEvNT_6ParamsE$_ZN4cute5tupleIJNS0_IJNS_1CILi2EEES2_EEENS0_IJiNS1_ILi4096EEEEEEEEC2ERKS3_RKS5_,@function
        .size           $_ZN7cutlass13device_kernelIN5flash19enable_sm80_to_sm89INS1_16FlashAttnBwdSm80INS1_25CollectiveMainloopBwdSm80ILi2ELi2EN4cute5tupleIJNS5_1CILi128EEES8_NS7_ILi64EEEEEENS_10bfloat16_tEfNS_4arch4Sm80ELb0ELb1ELb1ELb0ELb0ELb0ELb0ELb0ELi2ELi4ELi4ELi4ELb0EEENS1_24CollectiveEpilogueBwdGQAISA_fSD_Li256ELb0ELb0EEENS1_19SingleTileSchedulerILb0ELb0ELb0ELi128EEEEEEEEEvNT_6ParamsE$_ZN4cute5tupleIJNS0_IJNS_1CILi2EEES2_EEENS0_IJiNS1_ILi4096EEEEEEEEC2ERKS3_RKS5_,($_ZN7cutlass13device_kernelIN5flash19enable_sm80_to_sm89INS1_16FlashAttnBwdSm80INS1_25CollectiveMainloopBwdSm80ILi2ELi2EN4cute5tupleIJNS5_1CILi128EEES8_NS7_ILi64EEEEEENS_10bfloat16_tEfNS_4arch4Sm80ELb0ELb1ELb1ELb0ELb0ELb0ELb0ELb0ELi2ELi4ELi4ELi4ELb0EEENS1_24CollectiveEpilogueBwdGQAISA_fSD_Li256ELb0ELb0EEENS1_19SingleTileSchedulerILb0ELb0ELb0ELi128EEEEEEEEEvNT_6ParamsE$_ZN4cute5tupleIJNS0_IJNS_1CILi2EEES2_EEENS0_IJiNS1_ILi512EEEEEEEEC2ERKS3_RKS5_ - $_ZN7cutlass13device_kernelIN5flash19enable_sm80_to_sm89INS1_16FlashAttnBwdSm80INS1_25CollectiveMainloopBwdSm80ILi2ELi2EN4cute5tupleIJNS5_1CILi128EEES8_NS7_ILi64EEEEEENS_10bfloat16_tEfNS_4arch4Sm80ELb0ELb1ELb1ELb0ELb0ELb0ELb0ELb0ELi2ELi4ELi4ELi4ELb0EEENS1_24CollectiveEpilogueBwdGQAISA_fSD_Li256ELb0ELb0EEENS1_19SingleTileSchedulerILb0ELb0ELb0ELi128EEEEEEEEEvNT_6ParamsE$_ZN4cute5tupleIJNS0_IJNS_1CILi2EEES2_EEENS0_IJiNS1_ILi4096EEEEEEEEC2ERKS3_RKS5_)
$_ZN7cutlass13device_kernelIN5flash19enable_sm80_to_sm89INS1_16FlashAttnBwdSm80INS1_25CollectiveMainloopBwdSm80ILi2ELi2EN4cute5tupleIJNS5_1CILi128EEES8_NS7_ILi64EEEEEENS_10bfloat16_tEfNS_4arch4Sm80ELb0ELb1ELb1ELb0ELb0ELb0ELb0ELb0ELi2ELi4ELi4ELi4ELb0EEENS1_24CollectiveEpilogueBwdGQAISA_fSD_Li256ELb0ELb0EEENS1_19SingleTileSchedulerILb0ELb0ELb0ELi128EEEEEEEEEvNT_6ParamsE$_ZN4cute5tupleIJNS0_IJNS_1CILi2EEES2_EEENS0_IJiNS1_ILi4096EEEEEEEEC2ERKS3_RKS5_:
[----:B------:R-:W-:Y:S02]  /*a3a0*/  MOV R4, 0xa3c0 ;  /* 0x0000a3c000047802 */ /* 0x000fe40000000f00 */
[----:B------:R-:W-:Y:S05]  /*a3b0*/  CALL.REL.NOINC `($_ZN7cutlass13device_kernelIN5flash19enable_sm80_to_sm89INS1_16FlashAttnBwdSm80INS1_25CollectiveMainloopBwdSm80ILi2ELi2EN4cute5tupleIJNS5_1CILi128EEES8_NS7_ILi64EEEEEENS_10bfloat16_tEfNS_4arch4Sm80ELb0ELb1ELb1ELb0ELb0ELb0ELb0ELb0ELi2ELi4ELi4ELi4ELb0EEENS1_24CollectiveEpilogueBwdGQAISA_fSD_Li256ELb0ELb0EEENS1_19SingleTileSchedulerILb0ELb0ELb0ELi128EEEEEEEEEvNT_6ParamsE$_ZN4cute3eso3ESOILb1ELb0EJNS_5tupleIJNS_1CILi2EEES4_EEENS2_IJiNS3_ILi4096EEEEEEEEC2ERKS5_RKS7_) ;  /* 0xffffdee000007944 */ /* 0x000fea0003c3ffff */
[----:B-1----:R-:W-:Y:S02]  /*a3c0*/  MOV R2, R6 ;  /* 0x0000000600027202 */ /* 0x002fe40000000f00 */
[----:B------:R-:W-:-:S04]  /*a3d0*/  MOV R3, 0x0 ;  /* 0x0000000000037802 */ /* 0x000fc80000000f00 */
[----:B------:R-:W-:Y:S05]  /*a3e0*/  RET.REL.NODEC R2 `(_ZN7cutlass13device_kernelIN5flash19enable_sm80_to_sm89INS1_16FlashAttnBwdSm80INS1_25CollectiveMainloopBwdSm80ILi2ELi2EN4cute5tupleIJNS5_1CILi128EEES8_NS7_ILi64EEEEEENS_10bfloat16_tEfNS_4arch4Sm80ELb0ELb1ELb1ELb0ELb0ELb0ELb0ELb0ELi2ELi4ELi4ELi4ELb0EEENS1_24CollectiveEpilogueBwdGQAISA_fSD_Li256ELb0ELb0EEENS1_19SingleTileSchedulerILb0ELb0ELb0ELi128EEEEEEEEEvNT_6ParamsE) ;  /* 0xffff5c1002007950 */ /* 0x000fea0003c3ffff */
        .type           $_ZN7cutlass13device_kernelIN5flash19enable_sm80_to_sm89INS1_16FlashAttnBwdSm80INS1_25CollectiveMainloopBwdSm80ILi2ELi2EN4cute5tupleIJNS5_1CILi128EEES8_NS7_ILi64EEEEEENS_10bfloat16_tEfNS_4arch4Sm80ELb0ELb1ELb1ELb0ELb0ELb0ELb0ELb0ELi2ELi4ELi4ELi4ELb0EEENS1_24CollectiveEpilogueBwdGQAISA_fSD_Li256ELb0ELb0EEENS1_19SingleTileSchedulerILb0ELb0ELb0ELi128EEEEEEEEEvNT_6ParamsE$_ZN4cute5tupleIJNS0_IJNS_1CILi2EEES2_EEENS0_IJiNS1_ILi512EEEEEEEEC2ERKS3_RKS5_,@function
        .size           $_ZN7cutlass13device_kernelIN5flash19enable_sm80_to_sm89INS1_16FlashAttnBwdSm80INS1_25CollectiveMainloopBwdSm80ILi2ELi2EN4cute5tupleIJNS5_1CILi128EEES8_NS7_ILi64EEEEEENS_10bfloat16_tEfNS_4arch4Sm80ELb0ELb1ELb1ELb0ELb0ELb0ELb0ELb0ELi2ELi4ELi4ELi4ELb0EEENS1_24CollectiveEpilogueBwdGQAISA_fSD_Li256ELb0ELb0EEENS1_19SingleTileSchedulerILb0ELb0ELb0ELi128EEEEEEEEEvNT_6ParamsE$_ZN4cute5tupleIJNS0_IJNS_1CILi2EEES2_EEENS0_IJiNS1_ILi512EEEEEEEEC2ERKS3_RKS5_,($_ZN7cutlass13device_kernelIN5flash19enable_sm80_to_sm89INS1_16FlashAttnBwdSm80INS1_25CollectiveMainloopBwdSm80ILi2ELi2EN4cute5tupleIJNS5_1CILi128EEES8_NS7_ILi64EEEEEENS_10bfloat16_tEfNS_4arch4Sm80ELb0ELb1ELb1ELb0ELb0ELb0ELb0ELb0ELi2ELi4ELi4ELi4ELb0EEENS1_24CollectiveEpilogueBwdGQAISA_fSD_Li256ELb0ELb0EEENS1_19SingleTileSchedulerILb0ELb0ELb0ELi128EEEEEEEEEvNT_6ParamsE$_ZN4cute5tupleIJNS0_IJNS_1CILi2EEES2_EEENS0_IJiiEEEEEC2ERKS3_RKS4_ - $_ZN7cutlass13device_kernelIN5flash19enable_sm80_to_sm89INS1_16FlashAttnBwdSm80INS1_25CollectiveMainloopBwdSm80ILi2ELi2EN4cute5tupleIJNS5_1CILi128EEES8_NS7_ILi64EEEEEENS_10bfloat16_tEfNS_4arch4Sm80ELb0ELb1ELb1ELb0ELb0ELb0ELb0ELb0ELi2ELi4ELi4ELi4ELb0EEENS1_24CollectiveEpilogueBwdGQAISA_fSD_Li256ELb0ELb0EEENS1_19SingleTileSchedulerILb0ELb0ELb0ELi128EEEEEEEEEvNT_6ParamsE$_ZN4cute5tupleIJNS0_IJNS_1CILi2EEES2_EEENS0_IJiNS1_ILi512EEEEEEEEC2ERKS3_RKS5_)
$_ZN7cutlass13device_kernelIN5flash19enable_sm80_to_sm89INS1_16FlashAttnBwdSm80INS1_25CollectiveMainloopBwdSm80ILi2ELi2EN4cute5tupleIJNS5_1CILi128EEES8_NS7_ILi64EEEEEENS_10bfloat16_tEfNS_4arch4Sm80ELb0ELb1ELb1ELb0ELb0ELb0ELb0ELb0ELi2ELi4ELi4ELi4ELb0EEENS1_24CollectiveEpilogueBwdGQAISA_fSD_Li256ELb0ELb0EEENS1_19SingleTileSchedulerILb0ELb0ELb0ELi128EEEEEEEEEvNT_6ParamsE$_ZN4cute5tupleIJNS0_IJNS_1CILi2EEES2_EEENS0_IJiNS1_ILi512EEEEEEEEC2ERKS3_RKS5_:
[----:B------:R-:W-:Y:S02]  /*a3f0*/  MOV R4, 0xa410 ;  /* 0x0000a41000047802 */ /* 0x000fe40000000f00 */
[----:B------:R-:W-:Y:S05]  /*a400*/  CALL.REL.NOINC `($_ZN7cutlass13device_kernelIN5flash19enable_sm80_to_sm89INS1_16FlashAttnBwdSm80INS1_25CollectiveMainloopBwdSm80ILi2ELi2EN4cute5tupleIJNS5_1CILi128EEES8_NS7_ILi64EEEEEENS_10bfloat16_tEfNS_4arch4Sm80ELb0ELb1ELb1ELb0ELb0ELb0ELb0ELb0ELi2ELi4ELi4ELi4ELb0EEENS1_24CollectiveEpilogueBwdGQAISA_fSD_Li256ELb0ELb0EEENS1_19SingleTileSchedulerILb0ELb0ELb0ELi128EEEEEEEEEvNT_6ParamsE$_ZN4cute3eso3ESOILb1ELb0EJNS_5tupleIJNS_1CILi2EEES4_EEENS2_IJiNS3_ILi512EEEEEEEEC2ERKS5_RKS7_) ;  /* 0xffffded000007944 */ /* 0x000fea0003c3ffff */
[----:B-1----:R-:W-:Y:S02]  /*a410*/  MOV R2, R6 ;  /* 0x0000000600027202 */ /* 0x002fe40000000f00 */
[----:B------:R-:W-:-:S04]  /*a420*/  MOV R3, 0x0 ;  /* 0x0000000000037802 */ /* 0x000fc80000000f00 */
[----:B------:R-:W-:Y:S05]  /*a430*/  RET.REL.NODEC R2 `(_ZN7cutlass13device_kernelIN5flash19enable_sm80_to_sm89INS1_16FlashAttnBwdSm80INS1_25CollectiveMainloopBwdSm80ILi2ELi2EN4cute5tupleIJNS5_1CILi128EEES8_NS7_ILi64EEEEEENS_10bfloat16_tEfNS_4arch4Sm80ELb0ELb1ELb1ELb0ELb0ELb0ELb0ELb0ELi2ELi4ELi4ELi4ELb0EEENS1_24CollectiveEpilogueBwdGQAISA_fSD_Li256ELb0ELb0EEENS1_19SingleTileSchedulerILb0ELb0ELb0ELi128EEEEEEEEEvNT_6ParamsE) ;  /* 0xffff5bc002007950 */ /* 0x000fea0003c3ffff */
        .type           $_ZN7cutlass13device_kernelIN5flash19enable_sm80_to_sm89INS1_16FlashAttnBwdSm80INS1_25CollectiveMainloopBwdSm80ILi2ELi2EN4cute5tupleIJNS5_1CILi128EEES8_NS7_ILi64EEEEEENS_10bfloat16_tEfNS_4arch4Sm80ELb0ELb1ELb1ELb0ELb0ELb0ELb0ELb0ELi2ELi4ELi4ELi4ELb0EEENS1_24CollectiveEpilogueBwdGQAISA_fSD_Li256ELb0ELb0EEENS1_19SingleTileSchedulerILb0ELb0ELb0ELi128EEEEEEEEEvNT_6ParamsE$_ZN4cute5tupleIJNS0_IJNS_1CILi2EEES2_EEENS0_IJiiEEEEEC2ERKS3_RKS4_,@function
        .size           $_ZN7cutlass13device_kernelIN5flash19enable_sm80_to_sm89INS1_16FlashAttnBwdSm80INS1_25CollectiveMainloopBwdSm80ILi2ELi2EN4cute5tupleIJNS5_1CILi128EEES8_NS7_ILi64EEEEEENS_10bfloat16_tEfNS_4arch4Sm80ELb0ELb1ELb1ELb0ELb0ELb0ELb0ELb0ELi2ELi4ELi4ELi4ELb0EEENS1_24CollectiveEpilogueBwdGQAISA_fSD_Li256ELb0ELb0EEENS1_19SingleTileSchedulerILb0ELb0ELb0ELi128EEEEEEEEEvNT_6ParamsE$_ZN4cute5tupleIJNS0_IJNS_1CILi2EEES2_EEENS0_IJiiEEEEEC2ERKS3_RKS4_,($_ZN7cutlass13device_kernelIN5flash19enable_sm80_to_sm89INS1_16FlashAttnBwdSm80INS1_25CollectiveMainloopBwdSm80ILi2ELi2EN4cute5tupleIJNS5_1CILi128EEES8_NS7_ILi64EEEEEENS_10bfloat16_tEfNS_4arch4Sm80ELb0ELb1ELb1ELb0ELb0ELb0ELb0ELb0ELi2ELi4ELi4ELi4ELb0EEENS1_24CollectiveEpilogueBwdGQAISA_fSD_Li256ELb0ELb0EEENS1_19SingleTileSchedulerILb0ELb0ELb0ELi128EEEEEEEEEvNT_6ParamsE$_ZN4cute5tupleIJNS0_IJNS_1CILi2EEES2_S2_EEENS0_IJNS1_ILi1EEENS1_ILi512EEEiEEEEEC2ERKS3_RKS6_ - $_ZN7cutlass13device_kernelIN5flash19enable_sm80_to_sm89INS1_16FlashAttnBwdSm80INS1_25CollectiveMainloopBwdSm80ILi2ELi2EN4cute5tupleIJNS5_1CILi128EEES8_NS7_ILi64EEEEEENS_10bfloat16_tEfNS_4arch4Sm80ELb0ELb1ELb1ELb0ELb0ELb0ELb0ELb0ELi2ELi4ELi4ELi4ELb0EEENS1_24CollectiveEpilogueBwdGQAISA_fSD_Li256ELb0ELb0EEENS1_19SingleTileSchedulerILb0ELb0ELb0ELi128EEEEEEEEEvNT_6ParamsE$_ZN4cute5tupleIJNS0_IJNS_1CILi2EEES2_EEENS0_IJiiEEEEEC2ERKS3_RKS4_)
$_ZN7cutlass13device_kernelIN5flash19enable_sm80_to_sm89INS1_16FlashAttnBwdSm80INS1_25CollectiveMainloopBwdSm80ILi2ELi2EN4cute5tupleIJNS5_1CILi128EEES8_NS7_ILi64EEEEEENS_10bfloat16_tEfNS_4arch4Sm80ELb0ELb1ELb1ELb0ELb0ELb0ELb0ELb0ELi2ELi4ELi4ELi4ELb0EEENS1_24CollectiveEpilogueBwdGQAISA_fSD_Li256ELb0ELb0EEENS1_19SingleTileSchedulerILb0ELb0ELb0ELi128EEEEEEEEEvNT_6ParamsE$_ZN4cute5tupleIJNS0_IJNS_1CILi2EEES2_EEENS0_IJiiEEEEEC2ERKS3_RKS4_:
[----:B------:R-:W-:Y:S02]  /*a440*/  MOV R4, 0xa460 ;  /* 0x0000a46000047802 */ /* 0x000fe40000000f00 */
[----:B------:R-:W-:Y:S05]  /*a450*/  CALL.REL.NOINC `($_ZN7cutlass13device_kernelIN5flash19enable_sm80_to_sm89INS1_16FlashAttnBwdSm80INS1_25CollectiveMainloopBwdSm80ILi2ELi2EN4cute5tupleIJNS5_1CILi128EEES8_NS7_ILi64EEEEEENS_10bfloat16_tEfNS_4arch4Sm80ELb0ELb1ELb1ELb0ELb0ELb0ELb0ELb0ELi2ELi4ELi4ELi4ELb0EEENS1_24CollectiveEpilogueBwdGQAISA_fSD_Li256ELb0ELb0EEENS1_19SingleTileSchedulerILb0ELb0ELb0ELi128EEEEEEEEEvNT_6ParamsE$_ZN4cute3eso3ESOILb1ELb0EJNS_5tupleIJNS_1CILi2EEES4_EEENS2_IJiiEEEEEC2ERKS5_RKS6_) ;  /* 0xffffdec000007944 */ /* 0x000fea0003c3ffff */
[----:B-1----:R-:W-:Y:S02]  /*a460*/  MOV R2, R6 ;  /* 0x0000000600027202 */ /* 0x002fe40000000f00 */
[----:B------:R-:W-:-:S04]  /*a470*/  MOV R3, 0x0 ;  /* 0x0000000000037802 */ /* 0x000fc80000000f00 */
[----:B------:R-:W-:Y:S05]  /*a480*/  RET.REL.NODEC R2 `(_ZN7cutlass13device_kernelIN5flash19enable_sm80_to_sm89INS1_16FlashAttnBwdSm80INS1_25CollectiveMainloopBwdSm80ILi2ELi2EN4cute5tupleIJNS5_1CILi128EEES8_NS7_ILi64EEEEEENS_10bfloat16_tEfNS_4arch4Sm80ELb0ELb1ELb1ELb0ELb0ELb0ELb0ELb0ELi2ELi4ELi4ELi4ELb0EEENS1_24CollectiveEpilogueBwdGQAISA_fSD_Li256ELb0ELb0EEENS1_19SingleTileSchedulerILb0ELb0ELb0ELi128EEEEEEEEEvNT_6ParamsE) ;  /* 0xffff5b7002007950 */ /* 0x000fea0003c3ffff */
        .type           $_ZN7cutlass13device_kernelIN5flash19enable_sm80_to_sm89INS1_16FlashAttnBwdSm80INS1_25CollectiveMainloopBwdSm80ILi2ELi2EN4cute5tupleIJNS5_1CILi128EEES8_NS7_ILi64EEEEEENS_10bfloat16_tEfNS_4arch4Sm80ELb0ELb1ELb1ELb0ELb0ELb0ELb0ELb0ELi2ELi4ELi4ELi4ELb0EEENS1_24CollectiveEpilogueBwdGQAISA_fSD_Li256ELb0ELb0EEENS1_19SingleTileSchedulerILb0ELb0ELb0ELi128EEEEEEEEEvNT_6ParamsE$_ZN4cute5tupleIJNS0_IJNS_1CILi2EEES2_S2_EEENS0_IJNS1_ILi1EEENS1_ILi512EEEiEEEEEC2ERKS3_RKS6_,@function
        .size           $_ZN7cutlass13device_kernelIN5flash19enable_sm80_to_sm89INS1_16FlashAttnBwdSm80INS1_25CollectiveMainloopBwdSm80ILi2ELi2EN4cute5tupleIJNS5_1CILi128EEES8_NS7_ILi64EEEEEENS_10bfloat16_tEfNS_4arch4Sm80ELb0ELb1ELb1ELb0ELb0ELb0ELb0ELb0ELi2ELi4ELi4ELi4ELb0EEENS1_24CollectiveEpilogueBwdGQAISA_fSD_Li256ELb0ELb0EEENS1_19SingleTileSchedulerILb0ELb0ELb0ELi128EEEEEEEEEvNT_6ParamsE$_ZN4cute5tupleIJNS0_IJNS_1CILi2EEES2_S2_EEENS0_IJNS1_ILi1EEENS1_ILi512EEEiEEEEEC2ERKS3_RKS6_,($_ZN7cutlass13device_kernelIN5flash19enable_sm80_to_sm89INS1_16FlashAttnBwdSm80INS1_25CollectiveMainloopBwdSm80ILi2ELi2EN4cute5tupleIJNS5_1CILi128EEES8_NS7_ILi64EEEEEENS_10bfloat16_tEfNS_4arch4Sm80ELb0ELb1ELb1ELb0ELb0ELb0ELb0ELb0ELi2ELi4ELi4ELi4ELb0EEENS1_24CollectiveEpilogueBwdGQAISA_fSD_Li256ELb0ELb0EEENS1_19SingleTileSchedulerILb0ELb0ELb0ELi128EEEEEEEEEvNT_6ParamsE$_ZN4cute5tupleIJNS0_IJNS_1CILi8EEENS0_IJNS1_ILi2EEES3_S3_EEENS1_ILi1EEES4_S5_EEENS0_IJS5_NS0_IJS2_iiEEENS1_ILi64EEENS0_IJiNS1_ILi144EEENS1_ILi288EEEEEENS1_ILi512EEEEEEEEC2ERKS6_RKSD_ - $_ZN7cutlass13device_kernelIN5flash19enable_sm80_to_sm89INS1_16FlashAttnBwdSm80INS1_25CollectiveMainloopBwdSm80ILi2ELi2EN4cute5tupleIJNS5_1CILi128EEES8_NS7_ILi64EEEEEENS_10bfloat16_tEfNS_4arch4Sm80ELb0ELb1ELb1ELb0ELb0ELb0ELb0ELb0ELi2ELi4ELi4ELi4ELb0EEENS1_24CollectiveEpilogueBwdGQAISA_fSD_Li256ELb0ELb0EEENS1_19SingleTileSchedulerILb0ELb0ELb0ELi128EEEEEEEEEvNT_6ParamsE$_ZN4cute5tupleIJNS0_IJNS_1CILi2EEES2_S2_EEENS0_IJNS1_ILi1EEENS1_ILi512EEEiEEEEEC2ERKS3_RKS6_)
$_ZN7cutlass13device_kernelIN5flash19enable_sm80_to_sm89INS1_16FlashAttnBwdSm80INS1_25CollectiveMainloopBwdSm80ILi2ELi2EN4cute5tupleIJNS5_1CILi128EEES8_NS7_ILi64EEEEEENS_10bfloat16_tEfNS_4arch4Sm80ELb0ELb1ELb1ELb0ELb0ELb0ELb0ELb0ELi2ELi4ELi4ELi4ELb0EEENS1_24CollectiveEpilogueBwdGQAISA_fSD_Li256ELb0ELb0EEENS1_19SingleTileSchedulerILb0ELb0ELb0ELi128EEEEEEEEEvNT_6ParamsE$_ZN4cute5tupleIJNS0_IJNS_1CILi2EEES2_S2_EEENS0_IJNS1_ILi1EEENS1_ILi512EEEiEEEEEC2ERKS3_RKS6_:
[----:B------:R-:W-:Y:S02]  /*a490*/  MOV R4, 0xa4b0 ;  /* 0x0000a4b000047802 */ /* 0x000fe40000000f00 */
[----:B------:R-:W-:Y:S05]  /*a4a0*/  CALL.REL.NOINC `($_ZN7cutlass13device_kernelIN5flash19enable_sm80_to_sm89INS1_16FlashAttnBwdSm80INS1_25CollectiveMainloopBwdSm80ILi2ELi2EN4cute5tupleIJNS5_1CILi128EEES8_NS7_ILi64EEEEEENS_10bfloat16_tEfNS_4arch4Sm80ELb0ELb1ELb1ELb0ELb0ELb0ELb0ELb0ELi2ELi4ELi4ELi4ELb0EEENS1_24CollectiveEpilogueBwdGQAISA_fSD_Li256ELb0ELb0EEENS1_19SingleTileSchedulerILb0ELb0ELb0ELi128EEEEEEEEEvNT_6ParamsE$_ZN4cute3eso3ESOILb1ELb0EJNS_5tupleIJNS_1CILi2EEES4_S4_EEENS2_IJNS3_ILi1EEENS3_ILi512EEEiEEEEEC2ERKS5_RKS8_) ;  /* 0xffffdf2000007944 */ /* 0x000fea0003c3ffff */
[----:B-1----:R-:W-:Y:S02]  /*a4b0*/  MOV R2, R6 ;  /* 0x0000000600027202 */ /* 0x002fe40000000f00 */
[----:B------:R-:W-:-:S04]  /*a4c0*/  MOV R3, 0x0 ;  /* 0x0000000000037802 */ /* 0x000fc80000000f00 */
[----:B------:R-:W-:Y:S05]  /*a4d0*/  RET.REL.NODEC R2 `(_ZN7cutlass13device_kernelIN5flash19enable_sm80_to_sm89INS1_16FlashAttnBwdSm80INS1_25CollectiveMainloopBwdSm80ILi2ELi2EN4cute5tupleIJNS5_1CILi128EEES8_NS7_ILi64EEEEEENS_10bfloat16_tEfNS_4arch4Sm80ELb0ELb1ELb1ELb0ELb0ELb0ELb0ELb0ELi2ELi4ELi4ELi4ELb0EEENS1_24CollectiveEpilogueBwdGQAISA_fSD_Li256ELb0ELb0EEENS1_19SingleTileSchedulerILb0ELb0ELb0ELi128EEEEEEEEEvNT_6ParamsE) ;  /* 0xffff5b2002007950 */ /* 0x000fea0003c3ffff */
        .type           $_ZN7cutlass13device_kernelIN5flash19enable_sm80_to_sm89INS1_16FlashAttnBwdSm80INS1_25CollectiveMainloopBwdSm80ILi2ELi2EN4cute5tupleIJNS5_1CILi128EEES8_NS7_ILi64EEEEEENS_10bfloat16_tEfNS_4arch4Sm80ELb0ELb1ELb1ELb0ELb0ELb0ELb0ELb0ELi2ELi4ELi4ELi4ELb0EEENS1_24CollectiveEpilogueBwdGQAISA_fSD_Li256ELb0ELb0EEENS1_19SingleTileSchedulerILb0ELb0ELb0ELi128EEEEEEEEEvNT_6ParamsE$_ZN4cute5tupleIJNS0_IJNS_1CILi8EEENS0_IJNS1_ILi2EEES3_S3_EEENS1_ILi1EEES4_S5_EEENS0_IJS5_NS0_IJS2_iiEEENS1_ILi64EEENS0_IJiNS1_ILi144EEENS1_ILi288EEEEEENS1_ILi512EEEEEEEEC2ERKS6_RKSD_,@function
        .size           $_ZN7cutlass13device_kernelIN5flash19enable_sm80_to_sm89INS1_16FlashAttnBwdSm80INS1_25CollectiveMainloopBwdSm80ILi2ELi2EN4cute5tupleIJNS5_1CILi128EEES8_NS7_ILi64EEEEEENS_10bfloat16_tEfNS_4arch4Sm80ELb0ELb1ELb1ELb0ELb0ELb0ELb0ELb0ELi2ELi4ELi4ELi4ELb0EEENS1_24CollectiveEpilogueBwdGQAISA_fSD_Li256ELb0ELb0EEENS1_19SingleTileSchedulerILb0ELb0ELb0ELi128EEEEEEEEEvNT_6ParamsE$_ZN4cute5tupleIJNS0_IJNS_1CILi8EEENS0_IJNS1_ILi2EEES3_S3_EEENS1_ILi1EEES4_S5_EEENS0_IJS5_NS0_IJS2_iiEEENS1_ILi64EEENS0_IJiNS1_ILi144EEENS1_ILi288EEEEEENS1_ILi512EEEEEEEEC2ERKS6_RKSD_,($_ZN7cutlass13device_kernelIN5flash19enable_sm80_to_sm89INS1_16FlashAttnBwdSm80INS1_25CollectiveMainloopBwdSm80ILi2ELi2EN4cute5tupleIJNS5_1CILi128EEES8_NS7_ILi64EEEEEENS_10bfloat16_tEfNS_4arch4Sm80ELb0ELb1ELb1ELb0ELb0ELb0ELb0ELb0ELi2ELi4ELi4ELi4ELb0EEENS1_24CollectiveEpilogueBwdGQAISA_fSD_Li256ELb0ELb0EEENS1_19SingleTileSchedulerILb0ELb0ELb0ELi128EEEEEEEEEvNT_6ParamsE$_ZN4cute5tupleIJNS0_IJNS_1CILi8EEENS0_IJNS1_ILi2EEES3_S3_EEENS1_ILi1EEES4_S5_EEENS0_IJS5_NS0_IJiiiEEENS1_ILi64EEENS0_IJNS1_ILi72EEENS1_ILi144EEENS1_ILi288EEEEEENS1_ILi512EEEEEEEEC2ERKS6_RKSE_ - $_ZN7cutlass13device_kernelIN5flash19enable_sm80_to_sm89INS1_16FlashAttnBwdSm80INS1_25CollectiveMainloopBwdSm80ILi2ELi2EN4cute5tupleIJNS5_1CILi128EEES8_NS7_ILi64EEEEEENS_10bfloat16_tEfNS_4arch4Sm80ELb0ELb1ELb1ELb0ELb0ELb0ELb0ELb0ELi2ELi4ELi4ELi4ELb0EEENS1_24CollectiveEpilogueBwdGQAISA_fSD_Li256ELb0ELb0EEENS1_19SingleTileSchedulerILb0ELb0ELb0ELi128EEEEEEEEEvNT_6ParamsE$_ZN4cute5tupleIJNS0_IJNS_1CILi8EEENS0_IJNS1_ILi2EEES3_S3_EEENS1_ILi1EEES4_S5_EEENS0_IJS5_NS0_IJS2_iiEEENS1_ILi64EEENS0_IJiNS1_ILi144EEENS1_ILi288EEEEEENS1_ILi512EEEEEEEEC2ERKS6_RKSD_)
$_ZN7cutlass13device_kernelIN5flash19enable_sm80_to_sm89INS1_16FlashAttnBwdSm80INS1_25CollectiveMainloopBwdSm80ILi2ELi2EN4cute5tupleIJNS5_1CILi128EEES8_NS7_ILi64EEEEEENS_10bfloat16_tEfNS_4arch4Sm80ELb0ELb1ELb1ELb0ELb0ELb0ELb0ELb0ELi2ELi4ELi4ELi4ELb0EEENS1_24CollectiveEpilogueBwdGQAISA_fSD_Li256ELb0ELb0EEENS1_19SingleTileSchedulerILb0ELb0ELb0ELi128EEEEEEEEEvNT_6ParamsE$_ZN4cute5tupleIJNS0_IJNS_1CILi8EEENS0_IJNS1_ILi2EEES3_S3_EEENS1_ILi1EEES4_S5_EEENS0_IJS5_NS0_IJS2_iiEEENS1_ILi64EEENS0_IJiNS1_ILi144EEENS1_ILi288EEEEEENS1_ILi512EEEEEEEEC2ERKS6_RKSD_:
[----:B------:R-:W-:Y:S02]  /*a4e0*/  MOV R8, 0xa500 ;  /* 0x0000a50000087802 */ /* 0x000fe40000000f00 */
[----:B------:R-:W-:Y:S05]  /*a4f0*/  CALL.REL.NOINC `($_ZN7cutlass13device_kernelIN5flash19enable_sm80_to_sm89INS1_16FlashAttnBwdSm80INS1_25CollectiveMainloopBwdSm80ILi2ELi2EN4cute5tupleIJNS5_1CILi128EEES8_NS7_ILi64EEEEEENS_10bfloat16_tEfNS_4arch4Sm80ELb0ELb1ELb1ELb0ELb0ELb0ELb0ELb0ELi2ELi4ELi4ELi4ELb0EEENS1_24CollectiveEpilogueBwdGQAISA_fSD_Li256ELb0ELb0EEENS1_19SingleTileSchedulerILb0ELb0ELb0ELi128EEEEEEEEEvNT_6ParamsE$_ZN4cute3eso3ESOILb1ELb0EJNS_5tupleIJNS_1CILi8EEENS2_IJNS3_ILi2EEES5_S5_EEENS3_ILi1EEES6_S7_EEENS2_IJS7_NS2_IJS4_iiEEENS3_ILi64EEENS2_IJiNS3_ILi144EEENS3_ILi288EEEEEENS3_ILi512EEEEEEEEC2ERKS8_RKSF_) ;  /* 0xffffdf1000007944 */ /* 0x000fea0003c3ffff */
[----:B-1----:R-:W-:Y:S02]  /*a500*/  MOV R2, R6 ;  /* 0x0000000600027202 */ /* 0x002fe40000000f00 */
[----:B------:R-:W-:-:S04]  /*a510*/  MOV R3, 0x0 ;  /* 0x0000000000037802 */ /* 0x000fc80000000f00 */
[----:B------:R-:W-:Y:S05]  /*a520*/  RET.REL.NODEC R2 `(_ZN7cutlass13device_kernelIN5flash19enable_sm80_to_sm89INS1_16FlashAttnBwdSm80INS1_25CollectiveMainloopBwdSm80ILi2ELi2EN4cute5tupleIJNS5_1CILi128EEES8_NS7_ILi64EEEEEENS_10bfloat16_tEfNS_4arch4Sm80ELb0ELb1ELb1ELb0ELb0ELb0ELb0ELb0ELi2ELi4ELi4ELi4ELb0EEENS1_24CollectiveEpilogueBwdGQAISA_fSD_Li256ELb0ELb0EEENS1_19SingleTileSchedulerILb0ELb0ELb0ELi128EEEEEEEEEvNT_6ParamsE) ;  /* 0xffff5ad002007950 */ /* 0x000fea0003c3ffff */
        .type           $_ZN7cutlass13device_kernelIN5flash19enable_sm80_to_sm89INS1_16FlashAttnBwdSm80INS1_25CollectiveMainloopBwdSm80ILi2ELi2EN4cute5tupleIJNS5_1CILi128EEES8_NS7_ILi64EEEEEENS_10bfloat16_tEfNS_4arch4Sm80ELb0ELb1ELb1ELb0ELb0ELb0ELb0ELb0ELi2ELi4ELi4ELi4ELb0EEENS1_24CollectiveEpilogueBwdGQAISA_fSD_Li256ELb0ELb0EEENS1_19SingleTileSchedulerILb0ELb0ELb0ELi128EEEEEEEEEvNT_6ParamsE$_ZN4cute5tupleIJNS0_IJNS_1CILi8EEENS0_IJNS1_ILi2EEES3_S3_EEENS1_ILi1EEES4_S5_EEENS0_IJS5_NS0_IJiiiEEENS1_ILi64EEENS0_IJNS1_ILi72EEENS1_ILi144EEENS1_ILi288EEEEEENS1_ILi512EEEEEEEEC2ERKS6_RKSE_,@function
        .size           $_ZN7cutlass13device_kernelIN5flash19enable_sm80_to_sm89INS1_16FlashAttnBwdSm80INS1_25CollectiveMainloopBwdSm80ILi2ELi2EN4cute5tupleIJNS5_1CILi128EEES8_NS7_ILi64EEEEEENS_10bfloat16_tEfNS_4arch4Sm80ELb0ELb1ELb1ELb0ELb0ELb0ELb0ELb0ELi2ELi4ELi4ELi4ELb0EEENS1_24CollectiveEpilogueBwdGQAISA_fSD_Li256ELb0ELb0EEENS1_19SingleTileSchedulerILb0ELb0ELb0ELi128EEEEEEEEEvNT_6ParamsE$_ZN4cute5tupleIJNS0_IJNS_1CILi8EEENS0_IJNS1_ILi2EEES3_S3_EEENS1_ILi1EEES4_S5_EEENS0_IJS5_NS0_IJiiiEEENS1_ILi64EEENS0_IJNS1_ILi72EEENS1_ILi144EEENS1_ILi288EEEEEENS1_ILi512EEEEEEEEC2ERKS6_RKSE_,($_ZN7cutlass13device_kernelIN5flash19enable_sm80_to_sm89INS1_16FlashAttnBwdSm80INS1_25CollectiveMainloopBwdSm80ILi2ELi2EN4cute5tupleIJNS5_1CILi128EEES8_NS7_ILi64EEEEEENS_10bfloat16_tEfNS_4arch4Sm80ELb0ELb1ELb1ELb0ELb0ELb0ELb0ELb0ELi2ELi4ELi4ELi4ELb0EEENS1_24CollectiveEpilogueBwdGQAISA_fSD_Li256ELb0ELb0EEENS1_19SingleTileSchedulerILb0ELb0ELb0ELi128EEEEEEEEEvNT_6ParamsE$_ZN4cute5tupleIJNS0_IJNS_1CILi8EEENS1_ILi2EEES3_S3_S2_S3_EEENS0_IJNS1_ILi1EEEiiiNS1_ILi72EEENS1_ILi512EEEEEEEEC2ERKS4_RKS8_ - $_ZN7cutlass13device_kernelIN5flash19enable_sm80_to_sm89INS1_16FlashAttnBwdSm80INS1_25CollectiveMainloopBwdSm80ILi2ELi2EN4cute5tupleIJNS5_1CILi128EEES8_NS7_ILi64EEEEEENS_10bfloat16_tEfNS_4arch4Sm80ELb0ELb1ELb1ELb0ELb0ELb0ELb0ELb0ELi2ELi4ELi4ELi4ELb0EEENS1_24CollectiveEpilogueBwdGQAISA_fSD_Li256ELb0ELb0EEENS1_19SingleTileSchedulerILb0ELb0ELb0ELi128EEEEEEEEEvNT_6ParamsE$_ZN4cute5tupleIJNS0_IJNS_1CILi8EEENS0_IJNS1_ILi2EEES3_S3_EEENS1_ILi1EEES4_S5_EEENS0_IJS5_NS0_IJiiiEEENS1_ILi64EEENS0_IJNS1_ILi72EEENS1_ILi144EEENS1_ILi288EEEEEENS1_ILi512EEEEEEEEC2ERKS6_RKSE_)
$_ZN7cutlass13device_kernelIN5flash19enable_sm80_to_sm89INS1_16FlashAttnBwdSm80INS1_25CollectiveMainloopBwdSm80ILi2ELi2EN4cute5tupleIJNS5_1CILi128EEES8_NS7_ILi64EEEEEENS_10bfloat16_tEfNS_4arch4Sm80ELb0ELb1ELb1ELb0ELb0ELb0ELb0ELb0ELi2ELi4ELi4ELi4ELb0EEENS1_24CollectiveEpilogueBwdGQAISA_fSD_Li256ELb0ELb0EEENS1_19SingleTileSchedulerILb0ELb0ELb0ELi128EEEEEEEEEvNT_6ParamsE$_ZN4cute5tupleIJNS0_IJNS_1CILi8EEENS0_IJNS1_ILi2EEES3_S3_EEENS1_ILi1EEES4_S5_EEENS0_IJS5_NS0_IJiiiEEENS1_ILi64EEENS0_IJNS1_ILi72EEENS1_ILi144EEENS1_ILi288EEEEEENS1_ILi512EEEEEEEEC2ERKS6_RKSE_:
[----:B------:R-:W-:Y:S02]  /*a530*/  MOV R8, 0xa550 ;  /* 0x0000a55000087802 */ /* 0x000fe40000000f00 */
[----:B------:R-:W-:Y:S05]  /*a540*/  CALL.REL.NOINC `($_ZN7cutlass13device_kernelIN5flash19enable_sm80_to_sm89INS1_16FlashAttnBwdSm80INS1_25CollectiveMainloopBwdSm80ILi2ELi2EN4cute5tupleIJNS5_1CILi128EEES8_NS7_ILi64EEEEEENS_10bfloat16_tEfNS_4arch4Sm80ELb0ELb1ELb1ELb0ELb0ELb0ELb0ELb0ELi2ELi4ELi4ELi4ELb0EEENS1_24CollectiveEpilogueBwdGQAISA_fSD_Li256ELb0ELb0EEENS1_19SingleTileSchedulerILb0ELb0ELb0ELi128EEEEEEEEEvNT_6ParamsE$_ZN4cute3eso3ESOILb1ELb0EJNS_5tupleIJNS_1CILi8EEENS2_IJNS3_ILi2EEES5_S5_EEENS3_ILi1EEES6_S7_EEENS2_IJS7_NS2_IJiiiEEENS3_ILi64EEENS2_IJNS3_ILi72EEENS3_ILi144EEENS3_ILi288EEEEEENS3_ILi512EEEEEEEEC2ERKS8_RKSG_) ;  /* 0xffffdf2000007944 */ /* 0x000fea0003c3ffff */
[----:B-1----:R-:W-:Y:S02]  /*a550*/  MOV R2, R6 ;  /* 0x0000000600027202 */ /* 0x002fe40000000f00 */
[----:B------:R-:W-:-:S04]  /*a560*/  MOV R3, 0x0 ;  /* 0x0000000000037802 */ /* 0x000fc80000000f00 */
[----:B------:R-:W-:Y:S05]  /*a570*/  RET.REL.NODEC R2 `(_ZN7cutlass13device_kernelIN5flash19enable_sm80_to_sm89INS1_16FlashAttnBwdSm80INS1_25CollectiveMainloopBwdSm80ILi2ELi2EN4cute5tupleIJNS5_1CILi128EEES8_NS7_ILi64EEEEEENS_10bfloat16_tEfNS_4arch4Sm80ELb0ELb1ELb1ELb0ELb0ELb0ELb0ELb0ELi2ELi4ELi4ELi4ELb0EEENS1_24CollectiveEpilogueBwdGQAISA_fSD_Li256ELb0ELb0EEENS1_19SingleTileSchedulerILb0ELb0ELb0ELi128EEEEEEEEEvNT_6ParamsE) ;  /* 0xffff5a8002007950 */ /* 0x000fea0003c3ffff */
        .type           $_ZN7cutlass13device_kernelIN5flash19enable_sm80_to_sm89INS1_16FlashAttnBwdSm80INS1_25CollectiveMainloopBwdSm80ILi2ELi2EN4cute5tupleIJNS5_1CILi128EEES8_NS7_ILi64EEEEEENS_10bfloat16_tEfNS_4arch4Sm80ELb0ELb1ELb1ELb0ELb0ELb0ELb0ELb0ELi2ELi4ELi4ELi4ELb0EEENS1_24CollectiveEpilogueBwdGQAISA_fSD_Li256ELb0ELb0EEENS1_19SingleTileSchedulerILb0ELb0ELb0ELi128EEEEEEEEEvNT_6ParamsE$_ZN4cute5tupleIJNS0_IJNS_1CILi8EEENS1_ILi2EEES3_S3_S2_S3_EEENS0_IJNS1_ILi1EEEiiiNS1_ILi72EEENS1_ILi512EEEEEEEEC2ERKS4_RKS8_,@function
        .size           $_ZN7cutlass13device_kernelIN5flash19enable_sm80_to_sm89INS1_16FlashAttnBwdSm80INS1_25CollectiveMainloopBwdSm80ILi2ELi2EN4cute5tupleIJNS5_1CILi128EEES8_NS7_ILi64EEEEEENS_10bfloat16_tEfNS_4arch4Sm80ELb0ELb1ELb1ELb0ELb0ELb0ELb0ELb0ELi2ELi4ELi4ELi4ELb0EEENS1_24CollectiveEpilogueBwdGQAISA_fSD_Li256ELb0ELb0EEENS1_19SingleTileSchedulerILb0ELb0ELb0ELi128EEEEEEEEEvNT_6ParamsE$_ZN4cute5tupleIJNS0_IJNS_1CILi8EEENS1_ILi2EEES3_S3_S2_S3_EEENS0_IJNS1_ILi1EEEiiiNS1_ILi72EEENS1_ILi512EEEEEEEEC2ERKS4_RKS8_,($_ZN7cutlass13device_kernelIN5flash19enable_sm80_to_sm89INS1_16FlashAttnBwdSm80INS1_25CollectiveMainloopBwdSm80ILi2ELi2EN4cute5tupleIJNS5_1CILi128EEES8_NS7_ILi64EEEEEENS_10bfloat16_tEfNS_4arch4Sm80ELb0ELb1ELb1ELb0ELb0ELb0ELb0ELb0ELi2ELi4ELi4ELi4ELb0EEENS1_24CollectiveEpilogueBwdGQAISA_fSD_Li256ELb0ELb0EEENS1_19SingleTileSchedulerILb0ELb0ELb0ELi128EEEEEEEEEvNT_6ParamsE$_ZN4cute5tupleIJNS_1CILi0EEEiEEC2ERKS2_RKi - $_ZN7cutlass13device_kernelIN5flash19enable_sm80_to_sm89INS1_16FlashAttnBwdSm80INS1_25CollectiveMainloopBwdSm80ILi2ELi2EN4cute5tupleIJNS5_1CILi128EEES8_NS7_ILi64EEEEEENS_10bfloat16_tEfNS_4arch4Sm80ELb0ELb1ELb1ELb0ELb0ELb0ELb0ELb0ELi2ELi4ELi4ELi4ELb0EEENS1_24CollectiveEpilogueBwdGQAISA_fSD_Li256ELb0ELb0EEENS1_19SingleTileSchedulerILb0ELb0ELb0ELi128EEEEEEEEEvNT_6ParamsE$_ZN4cute5tupleIJNS0_IJNS_1CILi8EEENS1_ILi2EEES3_S3_S2_S3_EEENS0_IJNS1_ILi1EEEiiiNS1_ILi72EEENS1_ILi512EEEEEEEEC2ERKS4_RKS8_)
$_ZN7cutlass13device_kernelIN5flash19enable_sm80_to_sm89INS1_16FlashAttnBwdSm80INS1_25CollectiveMainloopBwdSm80ILi2ELi2EN4cute5tupleIJNS5_1CILi128EEES8_NS7_ILi64EEEEEENS_10bfloat16_tEfNS_4arch4Sm80ELb0ELb1ELb1ELb0ELb0ELb0ELb0ELb0ELi2ELi4ELi4ELi4ELb0EEENS1_24CollectiveEpilogueBwdGQAISA_fSD_Li256ELb0ELb0EEENS1_19SingleTileSchedulerILb0ELb0ELb0ELi128EEEEEEEEEvNT_6ParamsE$_ZN4cute5tupleIJNS0_IJNS_1CILi8EEENS1_ILi2EEES3_S3_S2_S3_EEENS0_IJNS1_ILi1EEEiiiNS1_ILi72EEENS1_ILi512EEEEEEEEC2ERKS4_RKS8_:
[----:B------:R-:W-:Y:S02]  /*a580*/  MOV R8, 0xa5a0 ;  /* 0x0000a5a000087802 */ /* 0x000fe40000000f00 */
[----:B------:R-:W-:Y:S05]  /*a590*/  CALL.REL.NOINC `($_ZN7cutlass13device_kernelIN5flash19enable_sm80_to_sm89INS1_16FlashAttnBwdSm80INS1_25CollectiveMainloopBwdSm80ILi2ELi2EN4cute5tupleIJNS5_1CILi128EEES8_NS7_ILi64EEEEEENS_10bfloat16_tEfNS_4arch4Sm80ELb0ELb1ELb1ELb0ELb0ELb0ELb0ELb0ELi2ELi4ELi4ELi4ELb0EEENS1_24CollectiveEpilogueBwdGQAISA_fSD_Li256ELb0ELb0EEENS1_19SingleTileSchedulerILb0ELb0ELb0ELi128EEEEEEEEEvNT_6ParamsE$_ZN4cute3eso3ESOILb1ELb0EJNS_5tupleIJNS_1CILi8EEENS3_ILi2EEES5_S5_S4_S5_EEENS2_IJNS3_ILi1EEEiiiNS3_ILi72EEENS3_ILi512EEEEEEEEC2ERKS6_RKSA_) ;  /* 0xffffdf3000007944 */ /* 0x000fea0003c3ffff */
[----:B-1----:R-:W-:Y:S02]  /*a5a0*/  MOV R2, R6 ;  /* 0x0000000600027202 */ /* 0x002fe40000000f00 */
[----:B------:R-:W-:-:S04]  /*a5b0*/  MOV R3, 0x0 ;  /* 0x0000000000037802 */ /* 0x000fc80000000f00 */
[----:B------:R-:W-:Y:S05]  /*a5c0*/  RET.REL.NODEC R2 `(_ZN7cutlass13device_kernelIN5flash19enable_sm80_to_sm89INS1_16FlashAttnBwdSm80INS1_25CollectiveMainloopBwdSm80ILi2ELi2EN4cute5tupleIJNS5_1CILi128EEES8_NS7_ILi64EEEEEENS_10bfloat16_tEfNS_4arch4Sm80ELb0ELb1ELb1ELb0ELb0ELb0ELb0ELb0ELi2ELi4ELi4ELi4ELb0EEENS1_24CollectiveEpilogueBwdGQAISA_fSD_Li256ELb0ELb0EEENS1_19SingleTileSchedulerILb0ELb0ELb0ELi128EEEEEEEEEvNT_6ParamsE) ;  /* 0xffff5a3002007950 */ /* 0x000fea0003c3ffff */
        .type           $_ZN7cutlass13device_kernelIN5flash19enable_sm80_to_sm89INS1_16FlashAttnBwdSm80INS1_25CollectiveMainloopBwdSm80ILi2ELi2EN4cute5tupleIJNS5_1CILi128EEES8_NS7_ILi64EEEEEENS_10bfloat16_tEfNS_4arch4Sm80ELb0ELb1ELb1ELb0ELb0ELb0ELb0ELb0ELi2ELi4ELi4ELi4ELb0EEENS1_24CollectiveEpilogueBwdGQAISA_fSD_Li256ELb0ELb0EEENS1_19SingleTileSchedulerILb0ELb0ELb0ELi128EEEEEEEEEvNT_6ParamsE$_ZN4cute5tupleIJNS_1CILi0EEEiEEC2ERKS2_RKi,@function
        .size           $_ZN7cutlass13device_kernelIN5flash19enable_sm80_to_sm89INS1_16FlashAttnBwdSm80INS1_25CollectiveMainloopBwdSm80ILi2ELi2EN4cute5tupleIJNS5_1CILi128EEES8_NS7_ILi64EEEEEENS_10bfloat16_tEfNS_4arch4Sm80ELb0ELb1ELb1ELb0ELb0ELb0ELb0ELb0ELi2ELi4ELi4ELi4ELb0EEENS1_24CollectiveEpilogueBwdGQAISA_fSD_Li256ELb0ELb0EEENS1_19SingleTileSchedulerILb0ELb0ELb0ELi128EEEEEEEEEvNT_6ParamsE$_ZN4cute5tupleIJNS_1CILi0EEEiEEC2ERKS2_RKi,($_ZN7cutlass13device_kernelIN5flash19enable_sm80_to_sm89INS1_16FlashAttnBwdSm80INS1_25CollectiveMainloopBwdSm80ILi2ELi2EN4cute5tupleIJNS5_1CILi128EEES8_NS7_ILi64EEEEEENS_10bfloat16_tEfNS_4arch4Sm80ELb0ELb1ELb1ELb0ELb0ELb0ELb0ELb0ELi2ELi4ELi4ELi4ELb0EEENS1_24CollectiveEpilogueBwdGQAISA_fSD_Li256ELb0ELb0EEENS1_19SingleTileSchedulerILb0ELb0ELb0ELi128EEEEEEEEEvNT_6ParamsE$_ZN4cute5tupleIJNS_1CILi2EEEiEEC2ERKS2_RKi - $_ZN7cutlass13device_kernelIN5flash19enable_sm80_to_sm89INS1_16FlashAttnBwdSm80INS1_25CollectiveMainloopBwdSm80ILi2ELi2EN4cute5tupleIJNS5_1CILi128EEES8_NS7_ILi64EEEEEENS_10bfloat16_tEfNS_4arch4Sm80ELb0ELb1ELb1ELb0ELb0ELb0ELb0ELb0ELi2ELi4ELi4ELi4ELb0EEENS1_24CollectiveEpilogueBwdGQAISA_fSD_Li256ELb0ELb0EEENS1_19SingleTileSchedulerILb0ELb0ELb0ELi128EEEEEEEEEvNT_6ParamsE$_ZN4cute5tupleIJNS_1CILi0EEEiEEC2ERKS2_RKi)
$_ZN7cutlass13device_kernelIN5flash19enable_sm80_to_sm89INS1_16FlashAttnBwdSm80INS1_25CollectiveMainloopBwdSm80ILi2ELi2EN4cute5tupleIJNS5_1CILi128EEES8_NS7_ILi64EEEEEENS_10bfloat16_tEfNS_4arch4Sm80ELb0ELb1ELb1ELb0ELb0ELb0ELb0ELb0ELi2ELi4ELi4ELi4ELb0EEENS1_24CollectiveEpilogueBwdGQAISA_fSD_Li256ELb0ELb0EEENS1_19SingleTileSchedulerILb0ELb0ELb0ELi128EEEEEEEEEvNT_6ParamsE$_ZN4cute5tupleIJNS_1CILi0EEEiEEC2ERKS2_RKi:
[----:B------:R-:W-:Y:S02]  /*a5d0*/  MOV R13, R11 ;  /* 0x0000000b000d7202 */ /* 0x000fe40000000f00 */
[----:B------:R-:W-:Y:S02]  /*a5e0*/  MOV R8, 0xa600 ;  /* 0x0000a60000087802 */ /* 0x000fe40000000f00 */
[----:B------:R-:W-:Y:S05]  /*a5f0*/  CALL.REL.NOINC `($_ZN7cutlass13device_kernelIN5flash19enable_sm80_to_sm89INS1_16FlashAttnBwdSm80INS1_25CollectiveMainloopBwdSm80ILi2ELi2EN4cute5tupleIJNS5_1CILi128EEES8_NS7_ILi64EEEEEENS_10bfloat16_tEfNS_4arch4Sm80ELb0ELb1ELb1ELb0ELb0ELb0ELb0ELb0ELi2ELi4ELi4ELi4ELb0EEENS1_24CollectiveEpilogueBwdGQAISA_fSD_Li256ELb0ELb0EEENS1_19SingleTileSchedulerILb0ELb0ELb0ELi128EEEEEEEEEvNT_6ParamsE$_ZN4cute3eso3ESOILb1ELb0EJNS_1CILi0EEEiEEC2ERKS3_RKi) ;  /* 0xffffcaf000007944 */ /* 0x000fea0003c3ffff */
[----:B-1----:R-:W-:Y:S02]  /*a600*/  MOV R2, R6 ;  /* 0x0000000600027202 */ /* 0x002fe40000000f00 */
[----:B------:R-:W-:-:S04]  /*a610*/  MOV R3, 0x0 ;  /* 0x0000000000037802 */ /* 0x000fc80000000f00 */
[----:B------:R-:W-:Y:S05]  /*a620*/  RET.REL.NODEC R2 `(_ZN7cutlass13device_kernelIN5flash19enable_sm80_to_sm89INS1_16FlashAttnBwdSm80INS1_25CollectiveMainloopBwdSm80ILi2ELi2EN4cute5tupleIJNS5_1CILi128EEES8_NS7_ILi64EEEEEENS_10bfloat16_tEfNS_4arch4Sm80ELb0ELb1ELb1ELb0ELb0ELb0ELb0ELb0ELi2ELi4ELi4ELi4ELb0EEENS1_24CollectiveEpilogueBwdGQAISA_fSD_Li256ELb0ELb0EEENS1_19SingleTileSchedulerILb0ELb0ELb0ELi128EEEEEEEEEvNT_6ParamsE) ;  /* 0xffff59d002007950 */ /* 0x000fea0003c3ffff */
        .type           $_ZN7cutlass13device_kernelIN5flash19enable_sm80_to_sm89INS1_16FlashAttnBwdSm80INS1_25CollectiveMainloopBwdSm80ILi2ELi2EN4cute5tupleIJNS5_1CILi128EEES8_NS7_ILi64EEEEEENS_10bfloat16_tEfNS_4arch4Sm80ELb0ELb1ELb1ELb0ELb0ELb0ELb0ELb0ELi2ELi4ELi4ELi4ELb0EEENS1_24CollectiveEpilogueBwdGQAISA_fSD_Li256ELb0ELb0EEENS1_19SingleTileSchedulerILb0ELb0ELb0ELi128EEEEEEEEEvNT_6ParamsE$_ZN4cute5tupleIJNS_1CILi2EEEiEEC2ERKS2_RKi,@function
        .size           $_ZN7cutlass13device_kernelIN5flash19enable_sm80_to_sm89INS1_16FlashAttnBwdSm80INS1_25CollectiveMainloopBwdSm80ILi2ELi2EN4cute5tupleIJNS5_1CILi128EEES8_NS7_ILi64EEEEEENS_10bfloat16_tEfNS_4arch4Sm80ELb0ELb1ELb1ELb0ELb0ELb0ELb0ELb0ELi2ELi4ELi4ELi4ELb0EEENS1_24CollectiveEpilogueBwdGQAISA_fSD_Li256ELb0ELb0EEENS1_19SingleTileSchedulerILb0ELb0ELb0ELi128EEEEEEEEEvNT_6ParamsE$_ZN4cute5tupleIJNS_1CILi2EEEiEEC2ERKS2_RKi,($_ZN7cutlass13device_kernelIN5flash19enable_sm80_to_sm89INS1_16FlashAttnBwdSm80INS1_25CollectiveMainloopBwdSm80ILi2ELi2EN4cute5tupleIJNS5_1CILi128EEES8_NS7_ILi64EEEEEENS_10bfloat16_tEfNS_4arch4Sm80ELb0ELb1ELb1ELb0ELb0ELb0ELb0ELb0ELi2ELi4ELi4ELi4ELb0EEENS1_24CollectiveEpilogueBwdGQAISA_fSD_Li256ELb0ELb0EEENS1_19SingleTileSchedulerILb0ELb0ELb0ELi128EEEEEEEEEvNT_6ParamsE$_ZN4cute5tupleIJNS_7SwizzleILi3ELi3ELi3EEENS_9MixedBitsILj0ELj432EEENS_6LayoutINS0_IJNS0_IJNS_1CILi2EEES7_S7_EEES7_NS6_ILi8EEEEEENS0_IJNS0_IJNS6_ILi64EEES9_NS6_ILi512EEEEEENS6_ILi8192EEENS6_ILi1024EEEEEEEEEEC2ERKS2_RKS4_RKSH_ - $_ZN7cutlass13device_kernelIN5flash19enable_sm80_to_sm89INS1_16FlashAttnBwdSm80INS1_25CollectiveMainloopBwdSm80ILi2ELi2EN4cute5tupleIJNS5_1CILi128EEES8_NS7_ILi64EEEEEENS_10bfloat16_tEfNS_4arch4Sm80ELb0ELb1ELb1ELb0ELb0ELb0ELb0ELb0ELi2ELi4ELi4ELi4ELb0EEENS1_24CollectiveEpilogueBwdGQAISA_fSD_Li256ELb0ELb0EEENS1_19SingleTileSchedulerILb0ELb0ELb0ELi128EEEEEEEEEvNT_6ParamsE$_ZN4cute5tupleIJNS_1CILi2EEEiEEC2ERKS2_RKi)
$_ZN7cutlass13device_kernelIN5flash19enable_sm80_to_sm89INS1_16FlashAttnBwdSm80INS1_25CollectiveMainloopBwdSm80ILi2ELi2EN4cute5tupleIJNS5_1CILi128EEES8_NS7_ILi64EEEEEENS_10bfloat16_tEfNS_4arch4Sm80ELb0ELb1ELb1ELb0ELb0ELb0ELb0ELb0ELi2ELi4ELi4ELi4ELb0EEENS1_24CollectiveEpilogueBwdGQAISA_fSD_Li256ELb0ELb0EEENS1_19SingleTileSchedulerILb0ELb0ELb0ELi128EEEEEEEEEvNT_6ParamsE$_ZN4cute5tupleIJNS_1CILi2EEEiEEC2ERKS2_RKi:
[----:B------:R-:W-:Y:S02]  /*a630*/  MOV R4, 0xa650 ;  /* 0x0000a65000047802 */ /* 0x000fe40000000f00 */
[----:B------:R-:W-:Y:S05]  /*a640*/  CALL.REL.NOINC `($_ZN7cutlass13device_kernelIN5flash19enable_sm80_to_sm89INS1_16FlashAttnBwdSm80INS1_25CollectiveMainloopBwdSm80ILi2ELi2EN4cute5tupleIJNS5_1CILi128EEES8_NS7_ILi64EEEEEENS_10bfloat16_tEfNS_4arch4Sm80ELb0ELb1ELb1ELb0ELb0ELb0ELb0ELb0ELi2ELi4ELi4ELi4ELb0EEENS1_24CollectiveEpilogueBwdGQAISA_fSD_Li256ELb0ELb0EEENS1_19SingleTileSchedulerILb0ELb0ELb0ELi128EEEEEEEEEvNT_6ParamsE$_ZN4cute3eso3ESOILb1ELb0EJNS_1CILi2EEEiEEC2ERKS3_RKi) ;  /* 0xffffd07000007944 */ /* 0x000fea0003c3ffff */
[----:B-1----:R-:W-:Y:S02]  /*a650*/  MOV R2, R6 ;  /* 0x0000000600027202 */ /* 0x002fe40000000f00 */
[----:B------:R-:W-:-:S04]  /*a660*/  MOV R3, 0x0 ;  /* 0x0000000000037802 */ /* 0x000fc80000000f00 */
[----:B------:R-:W-:Y:S05]  /*a670*/  RET.REL.NODEC R2 `(_ZN7cutlass13device_kernelIN5flash19enable_sm80_to_sm89INS1_16FlashAttnBwdSm80INS1_25CollectiveMainloopBwdSm80ILi2ELi2EN4cute5tupleIJNS5_1CILi128EEES8_NS7_ILi64EEEEEENS_10bfloat16_tEfNS_4arch4Sm80ELb0ELb1ELb1ELb0ELb0ELb0ELb0ELb0ELi2ELi4ELi4ELi4ELb0EEENS1_24CollectiveEpilogueBwdGQAISA_fSD_Li256ELb0ELb0EEENS1_19SingleTileSchedulerILb0ELb0ELb0ELi128EEEEEEEEEvNT_6ParamsE) ;  /* 0xffff598002007950 */ /* 0x000fea0003c3ffff */
        .type           $_ZN7cutlass13device_kernelIN5flash19enable_sm80_to_sm89INS1_16FlashAttnBwdSm80INS1_25CollectiveMainloopBwdSm80ILi2ELi2EN4cute5tupleIJNS5_1CILi128EEES8_NS7_ILi64EEEEEENS_10bfloat16_tEfNS_4arch4Sm80ELb0ELb1ELb1ELb0ELb0ELb0ELb0ELb0ELi2ELi4ELi4ELi4ELb0EEENS1_24CollectiveEpilogueBwdGQAISA_fSD_Li256ELb0ELb0EEENS1_19SingleTileSchedulerILb0ELb0ELb0ELi128EEEEEEEEEvNT_6ParamsE$_ZN4cute5tupleIJNS_7SwizzleILi3ELi3ELi3EEENS_9MixedBitsILj0ELj432EEENS_6LayoutINS0_IJNS0_IJNS_1CILi2EEES7_S7_EEES7_NS6_ILi8EEEEEENS0_IJNS0_IJNS6_ILi64EEES9_NS6_ILi512EEEEEENS6_ILi8192EEENS6_ILi1024EEEEEEEEEEC2ERKS2_RKS4_RKSH_,@function
        .size           $_ZN7cutlass13device_kernelIN5flash19enable_sm80_to_sm89INS1_16FlashAttnBwdSm80INS1_25CollectiveMainloopBwdSm80ILi2ELi2EN4cute5tupleIJNS5_1CILi128EEES8_NS7_ILi64EEEEEENS_10bfloat16_tEfNS_4arch4Sm80ELb0ELb1ELb1ELb0ELb0ELb0ELb0ELb0ELi2ELi4ELi4ELi4ELb0EEENS1_24CollectiveEpilogueBwdGQAISA_fSD_Li256ELb0ELb0EEENS1_19SingleTileSchedulerILb0ELb0ELb0ELi128EEEEEEEEEvNT_6ParamsE$_ZN4cute5tupleIJNS_7SwizzleILi3ELi3ELi3EEENS_9MixedBitsILj0ELj432EEENS_6LayoutINS0_IJNS0_IJNS_1CILi2EEES7_S7_EEES7_NS6_ILi8EEEEEENS0_IJNS0_IJNS6_ILi64EEES9_NS6_ILi512EEEEEENS6_ILi8192EEENS6_ILi1024EEEEEEEEEEC2ERKS2_RKS4_RKSH_,($_ZN7cutlass13device_kernelIN5flash19enable_sm80_to_sm89INS1_16FlashAttnBwdSm80INS1_25CollectiveMainloopBwdSm80ILi2ELi2EN4cute5tupleIJNS5_1CILi128EEES8_NS7_ILi64EEEEEENS_10bfloat16_tEfNS_4arch4Sm80ELb0ELb1ELb1ELb0ELb0ELb0ELb0ELb0ELi2ELi4ELi4ELi4ELb0EEENS1_24CollectiveEpilogueBwdGQAISA_fSD_Li256ELb0ELb0EEENS1_19SingleTileSchedulerILb0ELb0ELb0ELi128EEEEEEEEEvNT_6ParamsE$_ZN4cute5tupleIJiEEC2ERKi - $_ZN7cutlass13device_kernelIN5flash19enable_sm80_to_sm89INS1_16FlashAttnBwdSm80INS1_25CollectiveMainloopBwdSm80ILi2ELi2EN4cute5tupleIJNS5_1CILi128EEES8_NS7_ILi64EEEEEENS_10bfloat16_tEfNS_4arch4Sm80ELb0ELb1ELb1ELb0ELb0ELb0ELb0ELb0ELi2ELi4ELi4ELi4ELb0EEENS1_24CollectiveEpilogueBwdGQAISA_fSD_Li256ELb0ELb0EEENS1_19SingleTileSchedulerILb0ELb0ELb0ELi128EEEEEEEEEvNT_6ParamsE$_ZN4cute5tupleIJNS_7SwizzleILi3ELi3ELi3EEENS_9MixedBitsILj0ELj432EEENS_6LayoutINS0_IJNS0_IJNS_1CILi2EEES7_S7_EEES7_NS6_ILi8EEEEEENS0_IJNS0_IJNS6_ILi64EEES9_NS6_ILi512EEEEEENS6_ILi8192EEENS6_ILi1024EEEEEEEEEEC2ERKS2_RKS4_RKSH_)
$_ZN7cutlass13device_kernelIN5flash19enable_sm80_to_sm89INS1_16FlashAttnBwdSm80INS1_25CollectiveMainloopBwdSm80ILi2ELi2EN4cute5tupleIJNS5_1CILi128EEES8_NS7_ILi64EEEEEENS_10bfloat16_tEfNS_4arch4Sm80ELb0ELb1ELb1ELb0ELb0ELb0ELb0ELb0ELi2ELi4ELi4ELi4ELb0EEENS1_24CollectiveEpilogueBwdGQAISA_fSD_Li256ELb0ELb0EEENS1_19SingleTileSchedulerILb0ELb0ELb0ELi128EEEEEEEEEvNT_6ParamsE$_ZN4cute5tupleIJNS_7SwizzleILi3ELi3ELi3EEENS_9MixedBitsILj0ELj432EEENS_6LayoutINS0_IJNS0_IJNS_1CILi2EEES7_S7_EEES7_NS6_ILi8EEEEEENS0_IJNS0_IJNS6_ILi64EEES9_NS6_ILi512EEEEEENS6_ILi8192EEENS6_ILi1024EEEEEEEEEEC2ERKS2_RKS4_RKSH_:
[----:B------:R-:W-:Y:S02]  /*a680*/  MOV R6, 0xa6a0 ;  /* 0x0000a6a000067802 */ /* 0x000fe40000000f00 */
[----:B------:R-:W-:Y:S05]  /*a690*/  CALL.REL.NOINC `($_ZN7cutlass13device_kernelIN5flash19enable_sm80_to_sm89INS1_16FlashAttnBwdSm80INS1_25CollectiveMainloopBwdSm80ILi2ELi2EN4cute5tupleIJNS5_1CILi128EEES8_NS7_ILi64EEEEEENS_10bfloat16_tEfNS_4arch4Sm80ELb0ELb1ELb1ELb0ELb0ELb0ELb0ELb0ELi2ELi4ELi4ELi4ELb0EEENS1_24CollectiveEpilogueBwdGQAISA_fSD_Li256ELb0ELb0EEENS1_19SingleTileSchedulerILb0ELb0ELb0ELi128EEEEEEEEEvNT_6ParamsE$_ZN4cute3eso3ESOILb1ELb0EJNS_7SwizzleILi3ELi3ELi3EEENS_9MixedBitsILj0ELj432EEENS_6LayoutINS_5tupleIJNS7_IJNS_1CILi2EEES9_S9_EEES9_NS8_ILi8EEEEEENS7_IJNS7_IJNS8_ILi64EEESB_NS8_ILi512EEEEEENS8_ILi8192EEENS8_ILi1024EEEEEEEEEEC2ERKS3_RKS5_RKSJ_) ;  /* 0xfffff77000007944 */ /* 0x000fea0003c3ffff */
[----:B------:R-:W-:-:S04]  /*a6a0*/  MOV R5, 0x0 ;  /* 0x0000000000057802 */ /* 0x000fc80000000f00 */
[----:B------:R-:W-:Y:S05]  /*a6b0*/  RET.REL.NODEC R4 `(_ZN7cutlass13device_kernelIN5flash19enable_sm80_to_sm89INS1_16FlashAttnBwdSm80INS1_25CollectiveMainloopBwdSm80ILi2ELi2EN4cute5tupleIJNS5_1CILi128EEES8_NS7_ILi64EEEEEENS_10bfloat16_tEfNS_4arch4Sm80ELb0ELb1ELb1ELb0ELb0ELb0ELb0ELb0ELi2ELi4ELi4ELi4ELb0EEENS1_24CollectiveEpilogueBwdGQAISA_fSD_Li256ELb0ELb0EEENS1_19SingleTileSchedulerILb0ELb0ELb0ELi128EEEEEEEEEvNT_6ParamsE) ;  /* 0xffff594004007950 */ /* 0x000fea0003c3ffff */
        .type           $_ZN7cutlass13device_kernelIN5flash19enable_sm80_to_sm89INS1_16FlashAttnBwdSm80INS1_25CollectiveMainloopBwdSm80ILi2ELi2EN4cute5tupleIJNS5_1CILi128EEES8_NS7_ILi64EEEEEENS_10bfloat16_tEfNS_4arch4Sm80ELb0ELb1ELb1ELb0ELb0ELb0ELb0ELb0ELi2ELi4ELi4ELi4ELb0EEENS1_24CollectiveEpilogueBwdGQAISA_fSD_Li256ELb0ELb0EEENS1_19SingleTileSchedulerILb0ELb0ELb0ELi128EEEEEEEEEvNT_6ParamsE$_ZN4cute5tupleIJiEEC2ERKi,@function
        .size           $_ZN7cutlass13device_kernelIN5flash19enable_sm80_to_sm89INS1_16FlashAttnBwdSm80INS1_25CollectiveMainloopBwdSm80ILi2ELi2EN4cute5tupleIJNS5_1CILi128EEES8_NS7_ILi64EEEEEENS_10bfloat16_tEfNS_4arch4Sm80ELb0ELb1ELb1ELb0ELb0ELb0ELb0ELb0ELi2ELi4ELi4ELi4ELb0EEENS1_24CollectiveEpilogueBwdGQAISA_fSD_Li256ELb0ELb0EEENS1_19SingleTileSchedulerILb0ELb0ELb0ELi128EEEEEEEEEvNT_6ParamsE$_ZN4cute5tupleIJiEEC2ERKi,($_ZN7cutlass13device_kernelIN5flash19enable_sm80_to_sm89INS1_16FlashAttnBwdSm80INS1_25CollectiveMainloopBwdSm80ILi2ELi2EN4cute5tupleIJNS5_1CILi128EEES8_NS7_ILi64EEEEEENS_10bfloat16_tEfNS_4arch4Sm80ELb0ELb1ELb1ELb0ELb0ELb0ELb0ELb0ELi2ELi4ELi4ELi4ELb0EEENS1_24CollectiveEpilogueBwdGQAISA_fSD_Li256ELb0ELb0EEENS1_19SingleTileSchedulerILb0ELb0ELb0ELi128EEEEEEEEEvNT_6ParamsE$_ZN4cute5tupleIJiNS_1CILi0EEEEEC2ERKiRKS2_ - $_ZN7cutlass13device_kernelIN5flash19enable_sm80_to_sm89INS1_16FlashAttnBwdSm80INS1_25CollectiveMainloopBwdSm80ILi2ELi2EN4cute5tupleIJNS5_1CILi128EEES8_NS7_ILi64EEEEEENS_10bfloat16_tEfNS_4arch4Sm80ELb0ELb1ELb1ELb0ELb0ELb0ELb0ELb0ELi2ELi4ELi4ELi4ELb0EEENS1_24CollectiveEpilogueBwdGQAISA_fSD_Li256ELb0ELb0EEENS1_19SingleTileSchedulerILb0ELb0ELb0ELi128EEEEEEEEEvNT_6ParamsE$_ZN4cute5tupleIJiEEC2ERKi)
$_ZN7cutlass13device_kernelIN5flash19enable_sm80_to_sm89INS1_16FlashAttnBwdSm80INS1_25CollectiveMainloopBwdSm80ILi2ELi2EN4cute5tupleIJNS5_1CILi128EEES8_NS7_ILi64EEEEEENS_10bfloat16_tEfNS_4arch4Sm80ELb0ELb1ELb1ELb0ELb0ELb0ELb0ELb0ELi2ELi4ELi4ELi4ELb0EEENS1_24CollectiveEpilogueBwdGQAISA_fSD_Li256ELb0ELb0EEENS1_19SingleTileSchedulerILb0ELb0ELb0ELi128EEEEEEEEEvNT_6ParamsE$_ZN4cute5tupleIJiEEC2ERKi:
[----:B------:R-:W-:Y:S02]  /*a6c0*/  MOV R8, 0xa6e0 ;  /* 0x0000a6e000087802 */ /* 0x000fe40000000f00 */
[----:B------:R-:W-:Y:S05]  /*a6d0*/  CALL.REL.NOINC `($_ZN7cutlass13device_kernelIN5flash19enable_sm80_to_sm89INS1_16FlashAttnBwdSm80INS1_25CollectiveMainloopBwdSm80ILi2ELi2EN4cute5tupleIJNS5_1CILi128EEES8_NS7_ILi64EEEEEENS_10bfloat16_tEfNS_4arch4Sm80ELb0ELb1ELb1ELb0ELb0ELb0ELb0ELb0ELi2ELi4ELi4ELi4ELb0EEENS1_24CollectiveEpilogueBwdGQAISA_fSD_Li256ELb0ELb0EEENS1_19SingleTileSchedulerILb0ELb0ELb0ELi128EEEEEEEEEvNT_6ParamsE$_ZN4cute3eso3ESOILb0ELb1EJiEEC2ERKi) ;  /* 0xffffc32000007944 */ /* 0x000fea0003c3ffff */
[----:B-1----:R-:W-:Y:S02]  /*a6e0*/  MOV R2, R10 ;  /* 0x0000000a00027202 */ /* 0x002fe40000000f00 */
[----:B------:R-:W-:-:S04]  /*a6f0*/  MOV R3, 0x0 ;  /* 0x0000000000037802 */ /* 0x000fc80000000f00 */
[----:B------:R-:W-:Y:S05]  /*a700*/  RET.REL.NODEC R2 `(_ZN7cutlass13device_kernelIN5flash19enable_sm80_to_sm89INS1_16FlashAttnBwdSm80INS1_25CollectiveMainloopBwdSm80ILi2ELi2EN4cute5tupleIJNS5_1CILi128EEES8_NS7_ILi64EEEEEENS_10bfloat16_tEfNS_4arch4Sm80ELb0ELb1ELb1ELb0ELb0ELb0ELb0ELb0ELi2ELi4ELi4ELi4ELb0EEENS1_24CollectiveEpilogueBwdGQAISA_fSD_Li256ELb0ELb0EEENS1_19SingleTileSchedulerILb0ELb0ELb0ELi128EEEEEEEEEvNT_6ParamsE) ;  /* 0xffff58f002007950 */ /* 0x000fea0003c3ffff */
        .type           $_ZN7cutlass13device_kernelIN5flash19enable_sm80_to_sm89INS1_16FlashAttnBwdSm80INS1_25CollectiveMainloopBwdSm80ILi2ELi2EN4cute5tupleIJNS5_1CILi128EEES8_NS7_ILi64EEEEEENS_10bfloat16_tEfNS_4arch4Sm80ELb0ELb1ELb1ELb0ELb0ELb0ELb0ELb0ELi2ELi4ELi4ELi4ELb0EEENS1_24CollectiveEpilogueBwdGQAISA_fSD_Li256ELb0ELb0EEENS1_19SingleTileSchedulerILb0ELb0ELb0ELi128EEEEEEEEEvNT_6ParamsE$_ZN4cute5tupleIJiNS_1CILi0EEEEEC2ERKiRKS2_,@function
        .size           $_ZN7cutlass13device_kernelIN5flash19enable_sm80_to_sm89INS1_16FlashAttnBwdSm80INS1_25CollectiveMainloopBwdSm80ILi2ELi2EN4cute5tupleIJNS5_1CILi128EEES8_NS7_ILi64EEEEEENS_10bfloat16_tEfNS_4arch4Sm80ELb0ELb1ELb1ELb0ELb0ELb0ELb0ELb0ELi2ELi4ELi4ELi4ELb0EEENS1_24CollectiveEpilogueBwdGQAISA_fSD_Li256ELb0ELb0EEENS1_19SingleTileSchedulerILb0ELb0ELb0ELi128EEEEEEEEEvNT_6ParamsE$_ZN4cute5tupleIJiNS_1CILi0EEEEEC2ERKiRKS2_,($_ZN7cutlass13device_kernelIN5flash19enable_sm80_to_sm89INS1_16FlashAttnBwdSm80INS1_25CollectiveMainloopBwdSm80ILi2ELi2EN4cute5tupleIJNS5_1CILi128EEES8_NS7_ILi64EEEEEENS_10bfloat16_tEfNS_4arch4Sm80ELb0ELb1ELb1ELb0ELb0ELb0ELb0ELb0ELi2ELi4ELi4ELi4ELb0EEENS1_24CollectiveEpilogueBwdGQAISA_fSD_Li256ELb0ELb0EEENS1_19SingleTileSchedulerILb0ELb0ELb0ELi128EEEEEEEEEvNT_6ParamsE$_ZN4cute5tupleIJiiEEC2ERKiS3_ - $_ZN7cutlass13device_kernelIN5flash19enable_sm80_to_sm89INS1_16FlashAttnBwdSm80INS1_25CollectiveMainloopBwdSm80ILi2ELi2EN4cute5tupleIJNS5_1CILi128EEES8_NS7_ILi64EEEEEENS_10bfloat16_tEfNS_4arch4Sm80ELb0ELb1ELb1ELb0ELb0ELb0ELb0ELb0ELi2ELi4ELi4ELi4ELb0EEENS1_24CollectiveEpilogueBwdGQAISA_fSD_Li256ELb0ELb0EEENS1_19SingleTileSchedulerILb0ELb0ELb0ELi128EEEEEEEEEvNT_6ParamsE$_ZN4cute5tupleIJiNS_1CILi0EEEEEC2ERKiRKS2_)
$_ZN7cutlass13device_kernelIN5flash19enable_sm80_to_sm89INS1_16FlashAttnBwdSm80INS1_25CollectiveMainloopBwdSm80ILi2ELi2EN4cute5tupleIJNS5_1CILi128EEES8_NS7_ILi64EEEEEENS_10bfloat16_tEfNS_4arch4Sm80ELb0ELb1ELb1ELb0ELb0ELb0ELb0ELb0ELi2ELi4ELi4ELi4ELb0EEENS1_24CollectiveEpilogueBwdGQAISA_fSD_Li256ELb0ELb0EEENS1_19SingleTileSchedulerILb0ELb0ELb0ELi128EEEEEEEEEvNT_6ParamsE$_ZN4cute5tupleIJiNS_1CILi0EEEEEC2ERKiRKS2_:
[----:B------:R-:W-:Y:S02]  /*a710*/  MOV R6, 0xa730 ;  /* 0x0000a73000067802 */ /* 0x000fe40000000f00 */
[----:B------:R-:W-:Y:S05]  /*a720*/  CALL.REL.NOINC `($_ZN7cutlass13device_kernelIN5flash19enable_sm80_to_sm89INS1_16FlashAttnBwdSm80INS1_25CollectiveMainloopBwdSm80ILi2ELi2EN4cute5tupleIJNS5_1CILi128EEES8_NS7_ILi64EEEEEENS_10bfloat16_tEfNS_4arch4Sm80ELb0ELb1ELb1ELb0ELb0ELb0ELb0ELb0ELi2ELi4ELi4ELi4ELb0EEENS1_24CollectiveEpilogueBwdGQAISA_fSD_Li256ELb0ELb0EEENS1_19SingleTileSchedulerILb0ELb0ELb0ELi128EEEEEEEEEvNT_6ParamsE$_ZN4cute3eso3ESOILb0ELb1EJiNS_1CILi0EEEEEC2ERKiRKS3_) ;  /* 0xffffc31000007944 */ /* 0x000fea0003c3ffff */
[----:B------:R-:W-:-:S04]  /*a730*/  MOV R11, 0x0 ;  /* 0x00000000000b7802 */ /* 0x000fc80000000f00 */
[----:B------:R-:W-:Y:S05]  /*a740*/  RET.REL.NODEC R10 `(_ZN7cutlass13device_kernelIN5flash19enable_sm80_to_sm89INS1_16FlashAttnBwdSm80INS1_25CollectiveMainloopBwdSm80ILi2ELi2EN4cute5tupleIJNS5_1CILi128EEES8_NS7_ILi64EEEEEENS_10bfloat16_tEfNS_4arch4Sm80ELb0ELb1ELb1ELb0ELb0ELb0ELb0ELb0ELi2ELi4ELi4ELi4ELb0EEENS1_24CollectiveEpilogueBwdGQAISA_fSD_Li256ELb0ELb0EEENS1_19SingleTileSchedulerILb0ELb0ELb0ELi128EEEEEEEEEvNT_6ParamsE) ;  /* 0xffff58b00a007950 */ /* 0x000fea0003c3ffff */
        .type           $_ZN7cutlass13device_kernelIN5flash19enable_sm80_to_sm89INS1_16FlashAttnBwdSm80INS1_25CollectiveMainloopBwdSm80ILi2ELi2EN4cute5tupleIJNS5_1CILi128EEES8_NS7_ILi64EEEEEENS_10bfloat16_tEfNS_4arch4Sm80ELb0ELb1ELb1ELb0ELb0ELb0ELb0ELb0ELi2ELi4ELi4ELi4ELb0EEENS1_24CollectiveEpilogueBwdGQAISA_fSD_Li256ELb0ELb0EEENS1_19SingleTileSchedulerILb0ELb0ELb0ELi128EEEEEEEEEvNT_6ParamsE$_ZN4cute5tupleIJiiEEC2ERKiS3_,@function
        .size           $_ZN7cutlass13device_kernelIN5flash19enable_sm80_to_sm89INS1_16FlashAttnBwdSm80INS1_25CollectiveMainloopBwdSm80ILi2ELi2EN4cute5tupleIJNS5_1CILi128EEES8_NS7_ILi64EEEEEENS_10bfloat16_tEfNS_4arch4Sm80ELb0ELb1ELb1ELb0ELb0ELb0ELb0ELb0ELi2ELi4ELi4ELi4ELb0EEENS1_24CollectiveEpilogueBwdGQAISA_fSD_Li256ELb0ELb0EEENS1_19SingleTileSchedulerILb0ELb0ELb0ELi128EEEEEEEEEvNT_6ParamsE$_ZN4cute5tupleIJiiEEC2ERKiS3_,($_ZN7cutlass13device_kernelIN5flash19enable_sm80_to_sm89INS1_16FlashAttnBwdSm80INS1_25CollectiveMainloopBwdSm80ILi2ELi2EN4cute5tupleIJNS5_1CILi128EEES8_NS7_ILi64EEEEEENS_10bfloat16_tEfNS_4arch4Sm80ELb0ELb1ELb1ELb0ELb0ELb0ELb0ELb0ELi2ELi4ELi4ELi4ELb0EEENS1_24CollectiveEpilogueBwdGQAISA_fSD_Li256ELb0ELb0EEENS1_19SingleTileSchedulerILb0ELb0ELb0ELi128EEEEEEEEEvNT_6ParamsE$_ZN4cute8gmem_ptrIPKN7cutlass10bfloat16_tEECI1NS_12iter_adaptorIS4_S5_EEES4_ - $_ZN7cutlass13device_kernelIN5flash19enable_sm80_to_sm89INS1_16FlashAttnBwdSm80INS1_25CollectiveMainloopBwdSm80ILi2ELi2EN4cute5tupleIJNS5_1CILi128EEES8_NS7_ILi64EEEEEENS_10bfloat16_tEfNS_4arch4Sm80ELb0ELb1ELb1ELb0ELb0ELb0ELb0ELb0ELi2ELi4ELi4ELi4ELb0EEENS1_24CollectiveEpilogueBwdGQAISA_fSD_Li256ELb0ELb0EEENS1_19SingleTileSchedulerILb0ELb0ELb0ELi128EEEEEEEEEvNT_6ParamsE$_ZN4cute5tupleIJiiEEC2ERKiS3_)
$_ZN7cutlass13device_kernelIN5flash19enable_sm80_to_sm89INS1_16FlashAttnBwdSm80INS1_25CollectiveMainloopBwdSm80ILi2ELi2EN4cute5tupleIJNS5_1CILi128EEES8_NS7_ILi64EEEEEENS_10bfloat16_tEfNS_4arch4Sm80ELb0ELb1ELb1ELb0ELb0ELb0ELb0ELb0ELi2ELi4ELi4ELi4ELb0EEENS1_24CollectiveEpilogueBwdGQAISA_fSD_Li256ELb0ELb0EEENS1_19SingleTileSchedulerILb0ELb0ELb0ELi128EEEEEEEEEvNT_6ParamsE$_ZN4cute5tupleIJiiEEC2ERKiS3_:
[----:B------:R-:W-:Y:S02]  /*a750*/  MOV R8, 0xa770 ;  /* 0x0000a77000087802 */ /* 0x000fe40000000f00 */
[----:B------:R-:W-:Y:S05]  /*a760*/  CALL.REL.NOINC `($_ZN7cutlass13device_kernelIN5flash19enable_sm80_to_sm89INS1_16FlashAttnBwdSm80INS1_25CollectiveMainloopBwdSm80ILi2ELi2EN4cute5tupleIJNS5_1CILi128EEES8_NS7_ILi64EEEEEENS_10bfloat16_tEfNS_4arch4Sm80ELb0ELb1ELb1ELb0ELb0ELb0ELb0ELb0ELi2ELi4ELi4ELi4ELb0EEENS1_24CollectiveEpilogueBwdGQAISA_fSD_Li256ELb0ELb0EEENS1_19SingleTileSchedulerILb0ELb0ELb0ELi128EEEEEEEEEvNT_6ParamsE$_ZN4cute3eso3ESOILb0ELb0EJiiEEC2ERKiS4_) ;  /* 0xffffbae000007944 */ /* 0x000fea0003c3ffff */
[----:B-1----:R-:W-:Y:S02]  /*a770*/  MOV R2, R6 ;  /* 0x0000000600027202 */ /* 0x002fe40000000f00 */
[----:B------:R-:W-:-:S04]  /*a780*/  MOV R3, 0x0 ;  /* 0x0000000000037802 */ /* 0x000fc80000000f00 */
[----:B------:R-:W-:Y:S05]  /*a790*/  RET.REL.NODEC R2 `(_ZN7cutlass13device_kernelIN5flash19enable_sm80_to_sm89INS1_16FlashAttnBwdSm80INS1_25CollectiveMainloopBwdSm80ILi2ELi2EN4cute5tupleIJNS5_1CILi128EEES8_NS7_ILi64EEEEEENS_10bfloat16_tEfNS_4arch4Sm80ELb0ELb1ELb1ELb0ELb0ELb0ELb0ELb0ELi2ELi4ELi4ELi4ELb0EEENS1_24CollectiveEpilogueBwdGQAISA_fSD_Li256ELb0ELb0EEENS1_19SingleTileSchedulerILb0ELb0ELb0ELi128EEEEEEEEEvNT_6ParamsE) ;  /* 0xffff586002007950 */ /* 0x000fea0003c3ffff */
        .type           $_ZN7cutlass13device_kernelIN5flash19enable_sm80_to_sm89INS1_16FlashAttnBwdSm80INS1_25CollectiveMainloopBwdSm80ILi2ELi2EN4cute5tupleIJNS5_1CILi128EEES8_NS7_ILi64EEEEEENS_10bfloat16_tEfNS_4arch4Sm80ELb0ELb1ELb1ELb0ELb0ELb0ELb0ELb0ELi2ELi4ELi4ELi4ELb0EEENS1_24CollectiveEpilogueBwdGQAISA_fSD_Li256ELb0ELb0EEENS1_19SingleTileSchedulerILb0ELb0ELb0ELi128EEEEEEEEEvNT_6ParamsE$_ZN4cute8gmem_ptrIPKN7cutlass10bfloat16_tEECI1NS_12iter_adaptorIS4_S5_EEES4_,@function
        .size           $_ZN7cutlass13device_kernelIN5flash19enable_sm80_to_sm89INS1_16FlashAttnBwdSm80INS1_25CollectiveMainloopBwdSm80ILi2ELi2EN4cute5tupleIJNS5_1CILi128EEES8_NS7_ILi64EEEEEENS_10bfloat16_tEfNS_4arch4Sm80ELb0ELb1ELb1ELb0ELb0ELb0ELb0ELb0ELi2ELi4ELi4ELi4ELb0EEENS1_24CollectiveEpilogueBwdGQAISA_fSD_Li256ELb0ELb0EEENS1_19SingleTileSchedulerILb0ELb0ELb0ELi128EEEEEEEEEvNT_6ParamsE$_ZN4cute8gmem_ptrIPKN7cutlass10bfloat16_tEECI1NS_12iter_adaptorIS4_S5_EEES4_,($_ZN7cutlass13device_kernelIN5flash19enable_sm80_to_sm89INS1_16FlashAttnBwdSm80INS1_25CollectiveMainloopBwdSm80ILi2ELi2EN4cute5tupleIJNS5_1CILi128EEES8_NS7_ILi64EEEEEENS_10bfloat16_tEfNS_4arch4Sm80ELb0ELb1ELb1ELb0ELb0ELb0ELb0ELb0ELi2ELi4ELi4ELi4ELb0EEENS1_24CollectiveEpilogueBwdGQAISA_fSD_Li256ELb0ELb0EEENS1_19SingleTileSchedulerILb0ELb0ELb0ELi128EEEEEEEEEvNT_6ParamsE$_ZN4cute8gmem_ptrIPKN7cutlass9uint128_tEECI1NS_12iter_adaptorIS4_S5_EEES4_ - $_ZN7cutlass13device_kernelIN5flash19enable_sm80_to_sm89INS1_16FlashAttnBwdSm80INS1_25CollectiveMainloopBwdSm80ILi2ELi2EN4cute5tupleIJNS5_1CILi128EEES8_NS7_ILi64EEEEEENS_10bfloat16_tEfNS_4arch4Sm80ELb0ELb1ELb1ELb0ELb0ELb0ELb0ELb0ELi2ELi4ELi4ELi4ELb0EEENS1_24CollectiveEpilogueBwdGQAISA_fSD_Li256ELb0ELb0EEENS1_19SingleTileSchedulerILb0ELb0ELb0ELi128EEEEEEEEEvNT_6ParamsE$_ZN4cute8gmem_ptrIPKN7cutlass10bfloat16_tEECI1NS_12iter_adaptorIS4_S5_EEES4_)
$_ZN7cutlass13device_kernelIN5flash19enable_sm80_to_sm89INS1_16FlashAttnBwdSm80INS1_25CollectiveMainloopBwdSm80ILi2ELi2EN4cute5tupleIJNS5_1CILi128EEES8_NS7_ILi64EEEEEENS_10bfloat16_tEfNS_4arch4Sm80ELb0ELb1ELb1ELb0ELb0ELb0ELb0ELb0ELi2ELi4ELi4ELi4ELb0EEENS1_24CollectiveEpilogueBwdGQAISA_fSD_Li256ELb0ELb0EEENS1_19SingleTileSchedulerILb0ELb0ELb0ELi128EEEEEEEEEvNT_6ParamsE$_ZN4cute8gmem_ptrIPKN7cutlass10bfloat16_tEECI1NS_12iter_adaptorIS4_S5_EEES4_:
[----:B------:R-:W-:Y:S02]  /*a7a0*/  MOV R10, 0xa7c0 ;  /* 0x0000a7c0000a7802 */ /* 0x000fe40000000f00 */
[----:B------:R-:W-:Y:S05]  /*a7b0*/  CALL.REL.NOINC `($_ZN7cutlass13device_kernelIN5flash19enable_sm80_to_sm89INS1_16FlashAttnBwdSm80INS1_25CollectiveMainloopBwdSm80ILi2ELi2EN4cute5tupleIJNS5_1CILi128EEES8_NS7_ILi64EEEEEENS_10bfloat16_tEfNS_4arch4Sm80ELb0ELb1ELb1ELb0ELb0ELb0ELb0ELb0ELi2ELi4ELi4ELi4ELb0EEENS1_24CollectiveEpilogueBwdGQAISA_fSD_Li256ELb0ELb0EEENS1_19SingleTileSchedulerILb0ELb0ELb0ELi128EEEEEEEEEvNT_6ParamsE$_ZN4cute12iter_adaptorIPKN7cutlass10bfloat16_tENS_8gmem_ptrIS4_EEEC2ES4_) ;  /* 0xffffa96000007944 */ /* 0x000fea0003c3ffff */
[----:B------:R-:W-:-:S04]  /*a7c0*/  MOV R9, 0x0 ;  /* 0x0000000000097802 */ /* 0x000fc80000000f00 */
[----:B------:R-:W-:Y:S05]  /*a7d0*/  RET.REL.NODEC R8 `(_ZN7cutlass13device_kernelIN5flash19enable_sm80_to_sm89INS1_16FlashAttnBwdSm80INS1_25CollectiveMainloopBwdSm80ILi2ELi2EN4cute5tupleIJNS5_1CILi128EEES8_NS7_ILi64EEEEEENS_10bfloat16_tEfNS_4arch4Sm80ELb0ELb1ELb1ELb0ELb0ELb0ELb0ELb0ELi2ELi4ELi4ELi4ELb0EEENS1_24CollectiveEpilogueBwdGQAISA_fSD_Li256ELb0ELb0EEENS1_19SingleTileSchedulerILb0ELb0ELb0ELi128EEEEEEEEEvNT_6ParamsE) ;  /* 0xffff582008007950 */ /* 0x000fea0003c3ffff */
        .type           $_ZN7cutlass13device_kernelIN5flash19enable_sm80_to_sm89INS1_16FlashAttnBwdSm80INS1_25CollectiveMainloopBwdSm80ILi2ELi2EN4cute5tupleIJNS5_1CILi128EEES8_NS7_ILi64EEEEEENS_10bfloat16_tEfNS_4arch4Sm80ELb0ELb1ELb1ELb0ELb0ELb0ELb0ELb0ELi2ELi4ELi4ELi4ELb0EEENS1_24CollectiveEpilogueBwdGQAISA_fSD_Li256ELb0ELb0EEENS1_19SingleTileSchedulerILb0ELb0ELb0ELi128EEEEEEEEEvNT_6ParamsE$_ZN4cute8gmem_ptrIPKN7cutlass9uint128_tEECI1NS_12iter_adaptorIS4_S5_EEES4_,@function
        .size           $_ZN7cutlass13device_kernelIN5flash19enable_sm80_to_sm89INS1_16FlashAttnBwdSm80INS1_25CollectiveMainloopBwdSm80ILi2ELi2EN4cute5tupleIJNS5_1CILi128EEES8_NS7_ILi64EEEEEENS_10bfloat16_tEfNS_4arch4Sm80ELb0ELb1ELb1ELb0ELb0ELb0ELb0ELb0ELi2ELi4ELi4ELi4ELb0EEENS1_24CollectiveEpilogueBwdGQAISA_fSD_Li256ELb0ELb0EEENS1_19SingleTileSchedulerILb0ELb0ELb0ELi128EEEEEEEEEvNT_6ParamsE$_ZN4cute8gmem_ptrIPKN7cutlass9uint128_tEECI1NS_12iter_adaptorIS4_S5_EEES4_,($_ZN7cutlass13device_kernelIN5flash19enable_sm80_to_sm89INS1_16FlashAttnBwdSm80INS1_25CollectiveMainloopBwdSm80ILi2ELi2EN4cute5tupleIJNS5_1CILi128EEES8_NS7_ILi64EEEEEENS_10bfloat16_tEfNS_4arch4Sm80ELb0ELb1ELb1ELb0ELb0ELb0ELb0ELb0ELi2ELi4ELi4ELi4ELb0EEENS1_24CollectiveEpilogueBwdGQAISA_fSD_Li256ELb0ELb0EEENS1_19SingleTileSchedulerILb0ELb0ELb0ELi128EEEEEEEEEvNT_6ParamsE$_ZN4cute8gmem_ptrIPKfECI1NS_12iter_adaptorIS2_S3_EEES2_ - $_ZN7cutlass13device_kernelIN5flash19enable_sm80_to_sm89INS1_16FlashAttnBwdSm80INS1_25CollectiveMainloopBwdSm80ILi2ELi2EN4cute5tupleIJNS5_1CILi128EEES8_NS7_ILi64EEEEEENS_10bfloat16_tEfNS_4arch4Sm80ELb0ELb1ELb1ELb0ELb0ELb0ELb0ELb0ELi2ELi4ELi4ELi4ELb0EEENS1_24CollectiveEpilogueBwdGQAISA_fSD_Li256ELb0ELb0EEENS1_19SingleTileSchedulerILb0ELb0ELb0ELi128EEEEEEEEEvNT_6ParamsE$_ZN4cute8gmem_ptrIPKN7cutlass9uint128_tEECI1NS_12iter_adaptorIS4_S5_EEES4_)
$_ZN7cutlass13device_kernelIN5flash19enable_sm80_to_sm89INS1_16FlashAttnBwdSm80INS1_25CollectiveMainloopBwdSm80ILi2ELi2EN4cute5tupleIJNS5_1CILi128EEES8_NS7_ILi64EEEEEENS_10bfloat16_tEfNS_4arch4Sm80ELb0ELb1ELb1ELb0ELb0ELb0ELb0ELb0ELi2ELi4ELi4ELi4ELb0EEENS1_24CollectiveEpilogueBwdGQAISA_fSD_Li256ELb0ELb0EEENS1_19SingleTileSchedulerILb0ELb0ELb0ELi128EEEEEEEEEvNT_6ParamsE$_ZN4cute8gmem_ptrIPKN7cutlass9uint128_tEECI1NS_12iter_adaptorIS4_S5_EEES4_:
[----:B------:R-:W-:Y:S02]  /*a7e0*/  MOV R10, 0xa800 ;  /* 0x0000a800000a7802 */ /* 0x000fe40000000f00 */
[----:B------:R-:W-:Y:S05]  /*a7f0*/  CALL.REL.NOINC `($_ZN7cutlass13device_kernelIN5flash19enable_sm80_to_sm89INS1_16FlashAttnBwdSm80INS1_25CollectiveMainloopBwdSm80ILi2ELi2EN4cute5tupleIJNS5_1CILi128EEES8_NS7_ILi64EEEEEENS_10bfloat16_tEfNS_4arch4Sm80ELb0ELb1ELb1ELb0ELb0ELb0ELb0ELb0ELi2ELi4ELi4ELi4ELb0EEENS1_24CollectiveEpilogueBwdGQAISA_fSD_Li256ELb0ELb0EEENS1_19SingleTileSchedulerILb0ELb0ELb0ELi128EEEEEEEEEvNT_6ParamsE$_ZN4cute12iter_adaptorIPKN7cutlass9uint128_tENS_8gmem_ptrIS4_EEEC2ES4_) ;  /* 0xffffa98000007944 */ /* 0x000fea0003c3ffff */
[----:B------:R-:W-:-:S04]  /*a800*/  MOV R9, 0x0 ;  /* 0x0000000000097802 */ /* 0x000fc80000000f00 */
[----:B------:R-:W-:Y:S05]  /*a810*/  RET.REL.NODEC R8 `(_ZN7cutlass13device_kernelIN5flash19enable_sm80_to_sm89INS1_16FlashAttnBwdSm80INS1_25CollectiveMainloopBwdSm80ILi2ELi2EN4cute5tupleIJNS5_1CILi128EEES8_NS7_ILi64EEEEEENS_10bfloat16_tEfNS_4arch4Sm80ELb0ELb1ELb1ELb0ELb0ELb0ELb0ELb0ELi2ELi4ELi4ELi4ELb0EEENS1_24CollectiveEpilogueBwdGQAISA_fSD_Li256ELb0ELb0EEENS1_19SingleTileSchedulerILb0ELb0ELb0ELi128EEEEEEEEEvNT_6ParamsE) ;  /* 0xffff57e008007950 */ /* 0x000fea0003c3ffff */
        .type           $_ZN7cutlass13device_kernelIN5flash19enable_sm80_to_sm89INS1_16FlashAttnBwdSm80INS1_25CollectiveMainloopBwdSm80ILi2ELi2EN4cute5tupleIJNS5_1CILi128EEES8_NS7_ILi64EEEEEENS_10bfloat16_tEfNS_4arch4Sm80ELb0ELb1ELb1ELb0ELb0ELb0ELb0ELb0ELi2ELi4ELi4ELi4ELb0EEENS1_24CollectiveEpilogueBwdGQAISA_fSD_Li256ELb0ELb0EEENS1_19SingleTileSchedulerILb0ELb0ELb0ELi128EEEEEEEEEvNT_6ParamsE$_ZN4cute8gmem_ptrIPKfECI1NS_12iter_adaptorIS2_S3_EEES2_,@function
        .size           $_ZN7cutlass13device_kernelIN5flash19enable_sm80_to_sm89INS1_16FlashAttnBwdSm80INS1_25CollectiveMainloopBwdSm80ILi2ELi2EN4cute5tupleIJNS5_1CILi128EEES8_NS7_ILi64EEEEEENS_10bfloat16_tEfNS_4arch4Sm80ELb0ELb1ELb1ELb0ELb0ELb0ELb0ELb0ELi2ELi4ELi4ELi4ELb0EEENS1_24CollectiveEpilogueBwdGQAISA_fSD_Li256ELb0ELb0EEENS1_19SingleTileSchedulerILb0ELb0ELb0ELi128EEEEEEEEEvNT_6ParamsE$_ZN4cute8gmem_ptrIPKfECI1NS_12iter_adaptorIS2_S3_EEES2_,($_ZN7cutlass13device_kernelIN5flash19enable_sm80_to_sm89INS1_16FlashAttnBwdSm80INS1_25CollectiveMainloopBwdSm80ILi2ELi2EN4cute5tupleIJNS5_1CILi128EEES8_NS7_ILi64EEEEEENS_10bfloat16_tEfNS_4arch4Sm80ELb0ELb1ELb1ELb0ELb0ELb0ELb0ELb0ELi2ELi4ELi4ELi4ELb0EEENS1_24CollectiveEpilogueBwdGQAISA_fSD_Li256ELb0ELb0EEENS1_19SingleTileSchedulerILb0ELb0ELb0ELi128EEEEEEEEEvNT_6ParamsE$_ZN4cute8gmem_ptrIPfECI1NS_12iter_adaptorIS1_S2_EEES1_ - $_ZN7cutlass13device_kernelIN5flash19enable_sm80_to_sm89INS1_16FlashAttnBwdSm80INS1_25CollectiveMainloopBwdSm80ILi2ELi2EN4cute5tupleIJNS5_1CILi128EEES8_NS7_ILi64EEEEEENS_10bfloat16_tEfNS_4arch4Sm80ELb0ELb1ELb1ELb0ELb0ELb0ELb0ELb0ELi2ELi4ELi4ELi4ELb0EEENS1_24CollectiveEpilogueBwdGQAISA_fSD_Li256ELb0ELb0EEENS1_19SingleTileSchedulerILb0ELb0ELb0ELi128EEEEEEEEEvNT_6ParamsE$_ZN4cute8gmem_ptrIPKfECI1NS_12iter_adaptorIS2_S3_EEES2_)
$_ZN7cutlass13device_kernelIN5flash19enable_sm80_to_sm89INS1_16FlashAttnBwdSm80INS1_25CollectiveMainloopBwdSm80ILi2ELi2EN4cute5tupleIJNS5_1CILi128EEES8_NS7_ILi64EEEEEENS_10bfloat16_tEfNS_4arch4Sm80ELb0ELb1ELb1ELb0ELb0ELb0ELb0ELb0ELi2ELi4ELi4ELi4ELb0EEENS1_24CollectiveEpilogueBwdGQAISA_fSD_Li256ELb0ELb0EEENS1_19SingleTileSchedulerILb0ELb0ELb0ELi128EEEEEEEEEvNT_6ParamsE$_ZN4cute8gmem_ptrIPKfECI1NS_12iter_adaptorIS2_S3_EEES2_:
[----:B------:R-:W-:Y:S02]  /*a820*/  MOV R10, 0xa840 ;  /* 0x0000a840000a7802 */ /* 0x000fe40000000f00 */
[----:B------:R-:W-:Y:S05]  /*a830*/  CALL.REL.NOINC `($_ZN7cutlass13device_kernelIN5flash19enable_sm80_to_sm89INS1_16FlashAttnBwdSm80INS1_25CollectiveMainloopBwdSm80ILi2ELi2EN4cute5tupleIJNS5_1CILi128EEES8_NS7_ILi64EEEEEENS_10bfloat16_tEfNS_4arch4Sm80ELb0ELb1ELb1ELb0ELb0ELb0ELb0ELb0ELi2ELi4ELi4ELi4ELb0EEENS1_24CollectiveEpilogueBwdGQAISA_fSD_Li256ELb0ELb0EEENS1_19SingleTileSchedulerILb0ELb0ELb0ELi128EEEEEEEEEvNT_6ParamsE$_ZN4cute12iter_adaptorIPKfNS_8gmem_ptrIS2_EEEC2ES2_) ;  /* 0xffffa98000007944 */ /* 0x000fea0003c3ffff */
[----:B------:R-:W-:-:S04]  /*a840*/  MOV R9, 0x0 ;  /* 0x0000000000097802 */ /* 0x000fc80000000f00 */
[----:B------:R-:W-:Y:S05]  /*a850*/  RET.REL.NODEC R8 `(_ZN7cutlass13device_kernelIN5flash19enable_sm80_to_sm89INS1_16FlashAttnBwdSm80INS1_25CollectiveMainloopBwdSm80ILi2ELi2EN4cute5tupleIJNS5_1CILi128EEES8_NS7_ILi64EEEEEENS_10bfloat16_tEfNS_4arch4Sm80ELb0ELb1ELb1ELb0ELb0ELb0ELb0ELb0ELi2ELi4ELi4ELi4ELb0EEENS1_24CollectiveEpilogueBwdGQAISA_fSD_Li256ELb0ELb0EEENS1_19SingleTileSchedulerILb0ELb0ELb0ELi128EEEEEEEEEvNT_6ParamsE) ;  /* 0xffff57a008007950 */ /* 0x000fea0003c3ffff */
        .type           $_ZN7cutlass13device_kernelIN5flash19enable_sm80_to_sm89INS1_16FlashAttnBwdSm80INS1_25CollectiveMainloopBwdSm80ILi2ELi2EN4cute5tupleIJNS5_1CILi128EEES8_NS7_ILi64EEEEEENS_10bfloat16_tEfNS_4arch4Sm80ELb0ELb1ELb1ELb0ELb0ELb0ELb0ELb0ELi2ELi4ELi4ELi4ELb0EEENS1_24CollectiveEpilogueBwdGQAISA_fSD_Li256ELb0ELb0EEENS1_19SingleTileSchedulerILb0ELb0ELb0ELi128EEEEEEEEEvNT_6ParamsE$_ZN4cute8gmem_ptrIPfECI1NS_12iter_adaptorIS1_S2_EEES1_,@function
        .size           $_ZN7cutlass13device_kernelIN5flash19enable_sm80_to_sm89INS1_16FlashAttnBwdSm80INS1_25CollectiveMainloopBwdSm80ILi2ELi2EN4cute5tupleIJNS5_1CILi128EEES8_NS7_ILi64EEEEEENS_10bfloat16_tEfNS_4arch4Sm80ELb0ELb1ELb1ELb0ELb0ELb0ELb0ELb0ELi2ELi4ELi4ELi4ELb0EEENS1_24CollectiveEpilogueBwdGQAISA_fSD_Li256ELb0ELb0EEENS1_19SingleTileSchedulerILb0ELb0ELb0ELi128EEEEEEEEEvNT_6ParamsE$_ZN4cute8gmem_ptrIPfECI1NS_12iter_adaptorIS1_S2_EEES1_,($_ZN7cutlass13device_kernelIN5flash19enable_sm80_to_sm89INS1_16FlashAttnBwdSm80INS1_25CollectiveMainloopBwdSm80ILi2ELi2EN4cute5tupleIJNS5_1CILi128EEES8_NS7_ILi64EEEEEENS_10bfloat16_tEfNS_4arch4Sm80ELb0ELb1ELb1ELb0ELb0ELb0ELb0ELb0ELi2ELi4ELi4ELi4ELb0EEENS1_24CollectiveEpilogueBwdGQAISA_fSD_Li256ELb0ELb0EEENS1_19SingleTileSchedulerILb0ELb0ELb0ELi128EEEEEEEEEvNT_6ParamsE$_ZN4cute8smem_ptrIPN7cutlass10bfloat16_tEECI1NS_12iter_adaptorIS3_S4_EEES3_ - $_ZN7cutlass13device_kernelIN5flash19enable_sm80_to_sm89INS1_16FlashAttnBwdSm80INS1_25CollectiveMainloopBwdSm80ILi2ELi2EN4cute5tupleIJNS5_1CILi128EEES8_NS7_ILi64EEEEEENS_10bfloat16_tEfNS_4arch4Sm80ELb0ELb1ELb1ELb0ELb0ELb0ELb0ELb0ELi2ELi4ELi4ELi4ELb0EEENS1_24CollectiveEpilogueBwdGQAISA_fSD_Li256ELb0ELb0EEENS1_19SingleTileSchedulerILb0ELb0ELb0ELi128EEEEEEEEEvNT_6ParamsE$_ZN4cute8gmem_ptrIPfECI1NS_12iter_adaptorIS1_S2_EEES1_)
$_ZN7cutlass13device_kernelIN5flash19enable_sm80_to_sm89INS1_16FlashAttnBwdSm80INS1_25CollectiveMainloopBwdSm80ILi2ELi2EN4cute5tupleIJNS5_1CILi128EEES8_NS7_ILi64EEEEEENS_10bfloat16_tEfNS_4arch4Sm80ELb0ELb1ELb1ELb0ELb0ELb0ELb0ELb0ELi2ELi4ELi4ELi4ELb0EEENS1_24CollectiveEpilogueBwdGQAISA_fSD_Li256ELb0ELb0EEENS1_19SingleTileSchedulerILb0ELb0ELb0ELi128EEEEEEEEEvNT_6ParamsE$_ZN4cute8gmem_ptrIPfECI1NS_12iter_adaptorIS1_S2_EEES1_:
[----:B------:R-:W-:Y:S02]  /*a860*/  MOV R4, 0xa880 ;  /* 0x0000a88000047802 */ /* 0x000fe40000000f00 */
[----:B------:R-:W-:Y:S05]  /*a870*/  CALL.REL.NOINC `($_ZN7cutlass13device_kernelIN5flash19enable_sm80_to_sm89INS1_16FlashAttnBwdSm80INS1_25CollectiveMainloopBwdSm80ILi2ELi2EN4cute5tupleIJNS5_1CILi128EEES8_NS7_ILi64EEEEEENS_10bfloat16_tEfNS_4arch4Sm80ELb0ELb1ELb1ELb0ELb0ELb0ELb0ELb0ELi2ELi4ELi4ELi4ELb0EEENS1_24CollectiveEpilogueBwdGQAISA_fSD_Li256ELb0ELb0EEENS1_19SingleTileSchedulerILb0ELb0ELb0ELi128EEEEEEEEEvNT_6ParamsE$_ZN4cute12iter_adaptorIPfNS_8gmem_ptrIS1_EEEC2ES1_) ;  /* 0xffffaa0000007944 */ /* 0x000fea0003c3ffff */
[----:B------:R-:W-:-:S04]  /*a880*/  MOV R9, 0x0 ;  /* 0x0000000000097802 */ /* 0x000fc80000000f00 */
[----:B------:R-:W-:Y:S05]  /*a890*/  RET.REL.NODEC R8 `(_ZN7cutlass13device_kernelIN5flash19enable_sm80_to_sm89INS1_16FlashAttnBwdSm80INS1_25CollectiveMainloopBwdSm80ILi2ELi2EN4cute5tupleIJNS5_1CILi128EEES8_NS7_ILi64EEEEEENS_10bfloat16_tEfNS_4arch4Sm80ELb0ELb1ELb1ELb0ELb0ELb0ELb0ELb0ELi2ELi4ELi4ELi4ELb0EEENS1_24CollectiveEpilogueBwdGQAISA_fSD_Li256ELb0ELb0EEENS1_19SingleTileSchedulerILb0ELb0ELb0ELi128EEEEEEEEEvNT_6ParamsE) ;  /* 0xffff576008007950 */ /* 0x000fea0003c3ffff */
        .type           $_ZN7cutlass13device_kernelIN5flash19enable_sm80_to_sm89INS1_16FlashAttnBwdSm80INS1_25CollectiveMainloopBwdSm80ILi2ELi2EN4cute5tupleIJNS5_1CILi128EEES8_NS7_ILi64EEEEEENS_10bfloat16_tEfNS_4arch4Sm80ELb0ELb1ELb1ELb0ELb0ELb0ELb0ELb0ELi2ELi4ELi4ELi4ELb0EEENS1_24CollectiveEpilogueBwdGQAISA_fSD_Li256ELb0ELb0EEENS1_19SingleTileSchedulerILb0ELb0ELb0ELi128EEEEEEEEEvNT_6ParamsE$_ZN4cute8smem_ptrIPN7cutlass10bfloat16_tEECI1NS_12iter_adaptorIS3_S4_EEES3_,@function
        .size           $_ZN7cutlass13device_kernelIN5flash19enable_sm80_to_sm89INS1_16FlashAttnBwdSm80INS1_25CollectiveMainloopBwdSm80ILi2ELi2EN4cute5tupleIJNS5_1CILi128EEES8_NS7_ILi64EEEEEENS_10bfloat16_tEfNS_4arch4Sm80ELb0ELb1ELb1ELb0ELb0ELb0ELb0ELb0ELi2ELi4ELi4ELi4ELb0EEENS1_24CollectiveEpilogueBwdGQAISA_fSD_Li256ELb0ELb0EEENS1_19SingleTileSchedulerILb0ELb0ELb0ELi128EEEEEEEEEvNT_6ParamsE$_ZN4cute8smem_ptrIPN7cutlass10bfloat16_tEECI1NS_12iter_adaptorIS3_S4_EEES3_,($_ZN7cutlass13device_kernelIN5flash19enable_sm80_to_sm89INS1_16FlashAttnBwdSm80INS1_25CollectiveMainloopBwdSm80ILi2ELi2EN4cute5tupleIJNS5_1CILi128EEES8_NS7_ILi64EEEEEENS_10bfloat16_tEfNS_4arch4Sm80ELb0ELb1ELb1ELb0ELb0ELb0ELb0ELb0ELi2ELi4ELi4ELi4ELb0EEENS1_24CollectiveEpilogueBwdGQAISA_fSD_Li256ELb0ELb0EEENS1_19SingleTileSchedulerILb0ELb0ELb0ELi128EEEEEEEEEvNT_6ParamsE$_ZN4cute8smem_ptrIPN7cutlass9uint128_tEECI1NS_12iter_adaptorIS3_S4_EEES3_ - $_ZN7cutlass13device_kernelIN5flash19enable_sm80_to_sm89INS1_16FlashAttnBwdSm80INS1_25CollectiveMainloopBwdSm80ILi2ELi2EN4cute5tupleIJNS5_1CILi128EEES8_NS7_ILi64EEEEEENS_10bfloat16_tEfNS_4arch4Sm80ELb0ELb1ELb1ELb0ELb0ELb0ELb0ELb0ELi2ELi4ELi4ELi4ELb0EEENS1_24CollectiveEpilogueBwdGQAISA_fSD_Li256ELb0ELb0EEENS1_19SingleTileSchedulerILb0ELb0ELb0ELi128EEEEEEEEEvNT_6ParamsE$_ZN4cute8smem_ptrIPN7cutlass10bfloat16_tEECI1NS_12iter_adaptorIS3_S4_EEES3_)
$_ZN7cutlass13device_kernelIN5flash19enable_sm80_to_sm89INS1_16FlashAttnBwdSm80INS1_25CollectiveMainloopBwdSm80ILi2ELi2EN4cute5tupleIJNS5_1CILi128EEES8_NS7_ILi64EEEEEENS_10bfloat16_tEfNS_4arch4Sm80ELb0ELb1ELb1ELb0ELb0ELb0ELb0ELb0ELi2ELi4ELi4ELi4ELb0EEENS1_24CollectiveEpilogueBwdGQAISA_fSD_Li256ELb0ELb0EEENS1_19SingleTileSchedulerILb0ELb0ELb0ELi128EEEEEEEEEvNT_6ParamsE$_ZN4cute8smem_ptrIPN7cutlass10bfloat16_tEECI1NS_12iter_adaptorIS3_S4_EEES3_:
[----:B------:R-:W-:Y:S02]  /*a8a0*/  MOV R10, 0xa8c0 ;  /* 0x0000a8c0000a7802 */ /* 0x000fe40000000f00 */
[----:B------:R-:W-:Y:S05]  /*a8b0*/  CALL.REL.NOINC `($_ZN7cutlass13device_kernelIN5flash19enable_sm80_to_sm89INS1_16FlashAttnBwdSm80INS1_25CollectiveMainloopBwdSm80ILi2ELi2EN4cute5tupleIJNS5_1CILi128EEES8_NS7_ILi64EEEEEENS_10bfloat16_tEfNS_4arch4Sm80ELb0ELb1ELb1ELb0ELb0ELb0ELb0ELb0ELi2ELi4ELi4ELi4ELb0EEENS1_24CollectiveEpilogueBwdGQAISA_fSD_Li256ELb0ELb0EEENS1_19SingleTileSchedulerILb0ELb0ELb0ELi128EEEEEEEEEvNT_6ParamsE$_ZN4cute12iter_adaptorIPN7cutlass10bfloat16_tENS_8smem_ptrIS3_EEEC2ES3_) ;  /* 0xffffa94000007944 */ /* 0x000fea0003c3ffff */
[----:B------:R-:W-:-:S04]  /*a8c0*/  MOV R9, 0x0 ;  /* 0x0000000000097802 */ /* 0x000fc80000000f00 */
[----:B------:R-:W-:Y:S05]  /*a8d0*/  RET.REL.NODEC R8 `(_ZN7cutlass13device_kernelIN5flash19enable_sm80_to_sm89INS1_16FlashAttnBwdSm80INS1_25CollectiveMainloopBwdSm80ILi2ELi2EN4cute5tupleIJNS5_1CILi128EEES8_NS7_ILi64EEEEEENS_10bfloat16_tEfNS_4arch4Sm80ELb0ELb1ELb1ELb0ELb0ELb0ELb0ELb0ELi2ELi4ELi4ELi4ELb0EEENS1_24CollectiveEpilogueBwdGQAISA_fSD_Li256ELb0ELb0EEENS1_19SingleTileSchedulerILb0ELb0ELb0ELi128EEEEEEEEEvNT_6ParamsE) ;  /* 0xffff572008007950 */ /* 0x000fea0003c3ffff */
        .type           $_ZN7cutlass13device_kernelIN5flash19enable_sm80_to_sm89INS1_16FlashAttnBwdSm80INS1_25CollectiveMainloopBwdSm80ILi2ELi2EN4cute5tupleIJNS5_1CILi128EEES8_NS7_ILi64EEEEEENS_10bfloat16_tEfNS_4arch4Sm80ELb0ELb1ELb1ELb0ELb0ELb0ELb0ELb0ELi2ELi4ELi4ELi4ELb0EEENS1_24CollectiveEpilogueBwdGQAISA_fSD_Li256ELb0ELb0EEENS1_19SingleTileSchedulerILb0ELb0ELb0ELi128EEEEEEEEEvNT_6ParamsE$_ZN4cute8smem_ptrIPN7cutlass9uint128_tEECI1NS_12iter_adaptorIS3_S4_EEES3_,@function
        .size           $_ZN7cutlass13device_kernelIN5flash19enable_sm80_to_sm89INS1_16FlashAttnBwdSm80INS1_25CollectiveMainloopBwdSm80ILi2ELi2EN4cute5tupleIJNS5_1CILi128EEES8_NS7_ILi64EEEEEENS_10bfloat16_tEfNS_4arch4Sm80ELb0ELb1ELb1ELb0ELb0ELb0ELb0ELb0ELi2ELi4ELi4ELi4ELb0EEENS1_24CollectiveEpilogueBwdGQAISA_fSD_Li256ELb0ELb0EEENS1_19SingleTileSchedulerILb0ELb0ELb0ELi128EEEEEEEEEvNT_6ParamsE$_ZN4cute8smem_ptrIPN7cutlass9uint128_tEECI1NS_12iter_adaptorIS3_S4_EEES3_,($_ZN7cutlass13device_kernelIN5flash19enable_sm80_to_sm89INS1_16FlashAttnBwdSm80INS1_25CollectiveMainloopBwdSm80ILi2ELi2EN4cute5tupleIJNS5_1CILi128EEES8_NS7_ILi64EEEEEENS_10bfloat16_tEfNS_4arch4Sm80ELb0ELb1ELb1ELb0ELb0ELb0ELb0ELb0ELi2ELi4ELi4ELi4ELb0EEENS1_24CollectiveEpilogueBwdGQAISA_fSD_Li256ELb0ELb0EEENS1_19SingleTileSchedulerILb0ELb0ELb0ELi128EEEEEEEEEvNT_6ParamsE$_ZN4cute8smem_ptrIPfECI1NS_12iter_adaptorIS1_S2_EEES1_ - $_ZN7cutlass13device_kernelIN5flash19enable_sm80_to_sm89INS1_16FlashAttnBwdSm80INS1_25CollectiveMainloopBwdSm80ILi2ELi2EN4cute5tupleIJNS5_1CILi128EEES8_NS7_ILi64EEEEEENS_10bfloat16_tEfNS_4arch4Sm80ELb0ELb1ELb1ELb0ELb0ELb0ELb0ELb0ELi2ELi4ELi4ELi4ELb0EEENS1_24CollectiveEpilogueBwdGQAISA_fSD_Li256ELb0ELb0EEENS1_19SingleTileSchedulerILb0ELb0ELb0ELi128EEEEEEEEEvNT_6ParamsE$_ZN4cute8smem_ptrIPN7cutlass9uint128_tEECI1NS_12iter_adaptorIS3_S4_EEES3_)
$_ZN7cutlass13device_kernelIN5flash19enable_sm80_to_sm89INS1_16FlashAttnBwdSm80INS1_25CollectiveMainloopBwdSm80ILi2ELi2EN4cute5tupleIJNS5_1CILi128EEES8_NS7_ILi64EEEEEENS_10bfloat16_tEfNS_4arch4Sm80ELb0ELb1ELb1ELb0ELb0ELb0ELb0ELb0ELi2ELi4ELi4ELi4ELb0EEENS1_24CollectiveEpilogueBwdGQAISA_fSD_Li256ELb0ELb0EEENS1_19SingleTileSchedulerILb0ELb0ELb0ELi128EEEEEEEEEvNT_6ParamsE$_ZN4cute8smem_ptrIPN7cutlass9uint128_tEECI1NS_12iter_adaptorIS3_S4_EEES3_:
[----:B------:R-:W-:Y:S02]  /*a8e0*/  MOV R8, 0xa900 ;  /* 0x0000a90000087802 */ /* 0x000fe40000000f00 */
[----:B------:R-:W-:Y:S05]  /*a8f0*/  CALL.REL.NOINC `($_ZN7cutlass13device_kernelIN5flash19enable_sm80_to_sm89INS1_16FlashAttnBwdSm80INS1_25CollectiveMainloopBwdSm80ILi2ELi2EN4cute5tupleIJNS5_1CILi128EEES8_NS7_ILi64EEEEEENS_10bfloat16_tEfNS_4arch4Sm80ELb0ELb1ELb1ELb0ELb0ELb0ELb0ELb0ELi2ELi4ELi4ELi4ELb0EEENS1_24CollectiveEpilogueBwdGQAISA_fSD_Li256ELb0ELb0EEENS1_19SingleTileSchedulerILb0ELb0ELb0ELi128EEEEEEEEEvNT_6ParamsE$_ZN4cute12iter_adaptorIPN7cutlass9uint128_tENS_8smem_ptrIS3_EEEC2ES3_) ;  /* 0xffffa94000007944 */ /* 0x000fea0003c3ffff */
[----:B------:R-:W-:-:S04]  /*a900*/  MOV R7, 0x0 ;  /* 0x0000000000077802 */ /* 0x000fc80000000f00 */
[----:B------:R-:W-:Y:S05]  /*a910*/  RET.REL.NODEC R6 `(_ZN7cutlass13device_kernelIN5flash19enable_sm80_to_sm89INS1_16FlashAttnBwdSm80INS1_25CollectiveMainloopBwdSm80ILi2ELi2EN4cute5tupleIJNS5_1CILi128EEES8_NS7_ILi64EEEEEENS_10bfloat16_tEfNS_4arch4Sm80ELb0ELb1ELb1ELb0ELb0ELb0ELb0ELb0ELi2ELi4ELi4ELi4ELb0EEENS1_24CollectiveEpilogueBwdGQAISA_fSD_Li256ELb0ELb0EEENS1_19SingleTileSchedulerILb0ELb0ELb0ELi128EEEEEEEEEvNT_6ParamsE) ;  /* 0xffff56e006007950 */ /* 0x000fea0003c3ffff */
        .type           $_ZN7cutlass13device_kernelIN5flash19enable_sm80_to_sm89INS1_16FlashAttnBwdSm80INS1_25CollectiveMainloopBwdSm80ILi2ELi2EN4cute5tupleIJNS5_1CILi128EEES8_NS7_ILi64EEEEEENS_10bfloat16_tEfNS_4arch4Sm80ELb0ELb1ELb1ELb0ELb0ELb0ELb0ELb0ELi2ELi4ELi4ELi4ELb0EEENS1_24CollectiveEpilogueBwdGQAISA_fSD_Li256ELb0ELb0EEENS1_19SingleTileSchedulerILb0ELb0ELb0ELi128EEEEEEEEEvNT_6ParamsE$_ZN4cute8smem_ptrIPfECI1NS_12iter_adaptorIS1_S2_EEES1_,@function
        .size           $_ZN7cutlass13device_kernelIN5flash19enable_sm80_to_sm89INS1_16FlashAttnBwdSm80INS1_25CollectiveMainloopBwdSm80ILi2ELi2EN4cute5tupleIJNS5_1CILi128EEES8_NS7_ILi64EEEEEENS_10bfloat16_tEfNS_4arch4Sm80ELb0ELb1ELb1ELb0ELb0ELb0ELb0ELb0ELi2ELi4ELi4ELi4ELb0EEENS1_24CollectiveEpilogueBwdGQAISA_fSD_Li256ELb0ELb0EEENS1_19SingleTileSchedulerILb0ELb0ELb0ELi128EEEEEEEEEvNT_6ParamsE$_ZN4cute8smem_ptrIPfECI1NS_12iter_adaptorIS1_S2_EEES1_,($_ZN7cutlass13device_kernelIN5flash19enable_sm80_to_sm89INS1_16FlashAttnBwdSm80INS1_25CollectiveMainloopBwdSm80ILi2ELi2EN4cute5tupleIJNS5_1CILi128EEES8_NS7_ILi64EEEEEENS_10bfloat16_tEfNS_4arch4Sm80ELb0ELb1ELb1ELb0ELb0ELb0ELb0ELb0ELi2ELi4ELi4ELi4ELb0EEENS1_24CollectiveEpilogueBwdGQAISA_fSD_Li256ELb0ELb0EEENS1_19SingleTileSchedulerILb0ELb0ELb0ELi128EEEEEEEEEvNT_6ParamsE$_ZN4cute8smem_ptrIPjECI1NS_12iter_adaptorIS1_S2_EEES1_ - $_ZN7cutlass13device_kernelIN5flash19enable_sm80_to_sm89INS1_16FlashAttnBwdSm80INS1_25CollectiveMainloopBwdSm80ILi2ELi2EN4cute5tupleIJNS5_1CILi128EEES8_NS7_ILi64EEEEEENS_10bfloat16_tEfNS_4arch4Sm80ELb0ELb1ELb1ELb0ELb0ELb0ELb0ELb0ELi2ELi4ELi4ELi4ELb0EEENS1_24CollectiveEpilogueBwdGQAISA_fSD_Li256ELb0ELb0EEENS1_19SingleTileSchedulerILb0ELb0ELb0ELi128EEEEEEEEEvNT_6ParamsE$_ZN4cute8smem_ptrIPfECI1NS_12iter_adaptorIS1_S2_EEES1_)
$_ZN7cutlass13device_kernelIN5flash19enable_sm80_to_sm89INS1_16FlashAttnBwdSm80INS1_25CollectiveMainloopBwdSm80ILi2ELi2EN4cute5tupleIJNS5_1CILi128EEES8_NS7_ILi64EEEEEENS_10bfloat16_tEfNS_4arch4Sm80ELb0ELb1ELb1ELb0ELb0ELb0ELb0ELb0ELi2ELi4ELi4ELi4ELb0EEENS1_24CollectiveEpilogueBwdGQAISA_fSD_Li256ELb0ELb0EEENS1_19SingleTileSchedulerILb0ELb0ELb0ELi128EEEEEEEEEvNT_6ParamsE$_ZN4cute8smem_ptrIPfECI1NS_12iter_adaptorIS1_S2_EEES1_:
[----:B------:R-:W-:Y:S02]  /*a920*/  MOV R10, 0xa940 ;  /* 0x0000a940000a7802 */ /* 0x000fe40000000f00 */
[----:B------:R-:W-:Y:S05]  /*a930*/  CALL.REL.NOINC `($_ZN7cutlass13device_kernelIN5flash19enable_sm80_to_sm89INS1_16FlashAttnBwdSm80INS1_25CollectiveMainloopBwdSm80ILi2ELi2EN4cute5tupleIJNS5_1CILi128EEES8_NS7_ILi64EEEEEENS_10bfloat16_tEfNS_4arch4Sm80ELb0ELb1ELb1ELb0ELb0ELb0ELb0ELb0ELi2ELi4ELi4ELi4ELb0EEENS1_24CollectiveEpilogueBwdGQAISA_fSD_Li256ELb0ELb0EEENS1_19SingleTileSchedulerILb0ELb0ELb0ELi128EEEEEEEEEvNT_6ParamsE$_ZN4cute12iter_adaptorIPfNS_8smem_ptrIS1_EEEC2ES1_) ;  /* 0xffffa98000007944 */ /* 0x000fea0003c3ffff */
[----:B------:R-:W-:-:S04]  /*a940*/  MOV R9, 0x0 ;  /* 0x0000000000097802 */ /* 0x000fc80000000f00 */
[----:B------:R-:W-:Y:S05]  /*a950*/  RET.REL.NODEC R8 `(_ZN7cutlass13device_kernelIN5flash19enable_sm80_to_sm89INS1_16FlashAttnBwdSm80INS1_25CollectiveMainloopBwdSm80ILi2ELi2EN4cute5tupleIJNS5_1CILi128EEES8_NS7_ILi64EEEEEENS_10bfloat16_tEfNS_4arch4Sm80ELb0ELb1ELb1ELb0ELb0ELb0ELb0ELb0ELi2ELi4ELi4ELi4ELb0EEENS1_24CollectiveEpilogueBwdGQAISA_fSD_Li256ELb0ELb0EEENS1_19SingleTileSchedulerILb0ELb0ELb0ELi128EEEEEEEEEvNT_6ParamsE) ;  /* 0xffff56a008007950 */ /* 0x000fea0003c3ffff */
        .type           $_ZN7cutlass13device_kernelIN5flash19enable_sm80_to_sm89INS1_16FlashAttnBwdSm80INS1_25CollectiveMainloopBwdSm80ILi2ELi2EN4cute5tupleIJNS5_1CILi128EEES8_NS7_ILi64EEEEEENS_10bfloat16_tEfNS_4arch4Sm80ELb0ELb1ELb1ELb0ELb0ELb0ELb0ELb0ELi2ELi4ELi4ELi4ELb0EEENS1_24CollectiveEpilogueBwdGQAISA_fSD_Li256ELb0ELb0EEENS1_19SingleTileSchedulerILb0ELb0ELb0ELi128EEEEEEEEEvNT_6ParamsE$_ZN4cute8smem_ptrIPjECI1NS_12iter_adaptorIS1_S2_EEES1_,@function
        .size           $_ZN7cutlass13device_kernelIN5flash19enable_sm80_to_sm89INS1_16FlashAttnBwdSm80INS1_25CollectiveMainloopBwdSm80ILi2ELi2EN4cute5tupleIJNS5_1CILi128EEES8_NS7_ILi64EEEEEENS_10bfloat16_tEfNS_4arch4Sm80ELb0ELb1ELb1ELb0ELb0ELb0ELb0ELb0ELi2ELi4ELi4ELi4ELb0EEENS1_24CollectiveEpilogueBwdGQAISA_fSD_Li256ELb0ELb0EEENS1_19SingleTileSchedulerILb0ELb0ELb0ELi128EEEEEEEEEvNT_6ParamsE$_ZN4cute8smem_ptrIPjECI1NS_12iter_adaptorIS1_S2_EEES1_,($_ZN7cutlass13device_kernelIN5flash19enable_sm80_to_sm89INS1_16FlashAttnBwdSm80INS1_25CollectiveMainloopBwdSm80ILi2ELi2EN4cute5tupleIJNS5_1CILi128EEES8_NS7_ILi64EEEEEENS_10bfloat16_tEfNS_4arch4Sm80ELb0ELb1ELb1ELb0ELb0ELb0ELb0ELb0ELi2ELi4ELi4ELi4ELb0EEENS1_24CollectiveEpilogueBwdGQAISA_fSD_Li256ELb0ELb0EEENS1_19SingleTileSchedulerILb0ELb0ELb0ELi128EEEEEEEEEvNT_6ParamsE$_ZN73_INTERNAL_24fd9406_37_flash_bwd_hdim64_bf16_softcap_sm80_cu_8e232a79_330714__viaddmin_s32Eiii - $_ZN7cutlass13device_kernelIN5flash19enable_sm80_to_sm89INS1_16FlashAttnBwdSm80INS1_25CollectiveMainloopBwdSm80ILi2ELi2EN4cute5tupleIJNS5_1CILi128EEES8_NS7_ILi64EEEEEENS_10bfloat16_tEfNS_4arch4Sm80ELb0ELb1ELb1ELb0ELb0ELb0ELb0ELb0ELi2ELi4ELi4ELi4ELb0EEENS1_24CollectiveEpilogueBwdGQAISA_fSD_Li256ELb0ELb0EEENS1_19SingleTileSchedulerILb0ELb0ELb0ELi128EEEEEEEEEvNT_6ParamsE$_ZN4cute8smem_ptrIPjECI1NS_12iter_adaptorIS1_S2_EEES1_)
$_ZN7cutlass13device_kernelIN5flash19enable_sm80_to_sm89INS1_16FlashAttnBwdSm80INS1_25CollectiveMainloopBwdSm80ILi2ELi2EN4cute5tupleIJNS5_1CILi128EEES8_NS7_ILi64EEEEEENS_10bfloat16_tEfNS_4arch4Sm80ELb0ELb1ELb1ELb0ELb0ELb0ELb0ELb0ELi2ELi4ELi4ELi4ELb0EEENS1_24CollectiveEpilogueBwdGQAISA_fSD_Li256ELb0ELb0EEENS1_19SingleTileSchedulerILb0ELb0ELb0ELi128EEEEEEEEEvNT_6ParamsE$_ZN4cute8smem_ptrIPjECI1NS_12iter_adaptorIS1_S2_EEES1_:
[----:B------:R-:W-:Y:S02]  /*a960*/  MOV R10, 0xa980 ;  /* 0x0000a980000a7802 */ /* 0x000fe40000000f00 */
[----:B------:R-:W-:Y:S05]  /*a970*/  CALL.REL.NOINC `($_ZN7cutlass13device_kernelIN5flash19enable_sm80_to_sm89INS1_16FlashAttnBwdSm80INS1_25CollectiveMainloopBwdSm80ILi2ELi2EN4cute5tupleIJNS5_1CILi128EEES8_NS7_ILi64EEEEEENS_10bfloat16_tEfNS_4arch4Sm80ELb0ELb1ELb1ELb0ELb0ELb0ELb0ELb0ELi2ELi4ELi4ELi4ELb0EEENS1_24CollectiveEpilogueBwdGQAISA_fSD_Li256ELb0ELb0EEENS1_19SingleTileSchedulerILb0ELb0ELb0ELi128EEEEEEEEEvNT_6ParamsE$_ZN4cute12iter_adaptorIPjNS_8smem_ptrIS1_EEEC2ES1_) ;  /* 0xffffa98000007944 */ /* 0x000fea0003c3ffff */
[----:B------:R-:W-:-:S04]  /*a980*/  MOV R9, 0x0 ;  /* 0x0000000000097802 */ /* 0x000fc80000000f00 */
[----:B------:R-:W-:Y:S05]  /*a990*/  RET.REL.NODEC R8 `(_ZN7cutlass13device_kernelIN5flash19enable_sm80_to_sm89INS1_16FlashAttnBwdSm80INS1_25CollectiveMainloopBwdSm80ILi2ELi2EN4cute5tupleIJNS5_1CILi128EEES8_NS7_ILi64EEEEEENS_10bfloat16_tEfNS_4arch4Sm80ELb0ELb1ELb1ELb0ELb0ELb0ELb0ELb0ELi2ELi4ELi4ELi4ELb0EEENS1_24CollectiveEpilogueBwdGQAISA_fSD_Li256ELb0ELb0EEENS1_19SingleTileSchedulerILb0ELb0ELb0ELi128EEEEEEEEEvNT_6ParamsE) ;  /* 0xffff566008007950 */ /* 0x000fea0003c3ffff */
        .type           $_ZN7cutlass13device_kernelIN5flash19enable_sm80_to_sm89INS1_16FlashAttnBwdSm80INS1_25CollectiveMainloopBwdSm80ILi2ELi2EN4cute5tupleIJNS5_1CILi128EEES8_NS7_ILi64EEEEEENS_10bfloat16_tEfNS_4arch4Sm80ELb0ELb1ELb1ELb0ELb0ELb0ELb0ELb0ELi2ELi4ELi4ELi4ELb0EEENS1_24CollectiveEpilogueBwdGQAISA_fSD_Li256ELb0ELb0EEENS1_19SingleTileSchedulerILb0ELb0ELb0ELi128EEEEEEEEEvNT_6ParamsE$_ZN73_INTERNAL_24fd9406_37_flash_bwd_hdim64_bf16_softcap_sm80_cu_8e232a79_330714__viaddmin_s32Eiii,@function
        .size           $_ZN7cutlass13device_kernelIN5flash19enable_sm80_to_sm89INS1_16FlashAttnBwdSm80INS1_25CollectiveMainloopBwdSm80ILi2ELi2EN4cute5tupleIJNS5_1CILi128EEES8_NS7_ILi64EEEEEENS_10bfloat16_tEfNS_4arch4Sm80ELb0ELb1ELb1ELb0ELb0ELb0ELb0ELb0ELi2ELi4ELi4ELi4ELb0EEENS1_24CollectiveEpilogueBwdGQAISA_fSD_Li256ELb0ELb0EEENS1_19SingleTileSchedulerILb0ELb0ELb0ELi128EEEEEEEEEvNT_6ParamsE$_ZN73_INTERNAL_24fd9406_37_flash_bwd_hdim64_bf16_softcap_sm80_cu_8e232a79_330714__viaddmin_s32Eiii,($_ZN7cutlass13device_kernelIN5flash19enable_sm80_to_sm89INS1_16FlashAttnBwdSm80INS1_25CollectiveMainloopBwdSm80ILi2ELi2EN4cute5tupleIJNS5_1CILi128EEES8_NS7_ILi64EEEEEENS_10bfloat16_tEfNS_4arch4Sm80ELb0ELb1ELb1ELb0ELb0ELb0ELb0ELb0ELi2ELi4ELi4ELi4ELb0EEENS1_24CollectiveEpilogueBwdGQAISA_fSD_Li256ELb0ELb0EEENS1_19SingleTileSchedulerILb0ELb0ELb0ELi128EEEEEEEEEvNT_6ParamsE$_ZN73_INTERNAL_24fd9406_37_flash_bwd_hdim64_bf16_softcap_sm80_cu_8e232a79_330724__cvta_generic_to_sharedEPKv - $_ZN7cutlass13device_kernelIN5flash19enable_sm80_to_sm89INS1_16FlashAttnBwdSm80INS1_25CollectiveMainloopBwdSm80ILi2ELi2EN4cute5tupleIJNS5_1CILi128EEES8_NS7_ILi64EEEEEENS_10bfloat16_tEfNS_4arch4Sm80ELb0ELb1ELb1ELb0ELb0ELb0ELb0ELb0ELi2ELi4ELi4ELi4ELb0EEENS1_24CollectiveEpilogueBwdGQAISA_fSD_Li256ELb0ELb0EEENS1_19SingleTileSchedulerILb0ELb0ELb0ELi128EEEEEEEEEvNT_6ParamsE$_ZN73_INTERNAL_24fd9406_37_flash_bwd_hdim64_bf16_softcap_sm80_cu_8e232a79_330714__viaddmin_s32Eiii)
$_ZN7cutlass13device_kernelIN5flash19enable_sm80_to_sm89INS1_16FlashAttnBwdSm80INS1_25CollectiveMainloopBwdSm80ILi2ELi2EN4cute5tupleIJNS5_1CILi128EEES8_NS7_ILi64EEEEEENS_10bfloat16_tEfNS_4arch4Sm80ELb0ELb1ELb1ELb0ELb0ELb0ELb0ELb0ELi2ELi4ELi4ELi4ELb0EEENS1_24CollectiveEpilogueBwdGQAISA_fSD_Li256ELb0ELb0EEENS1_19SingleTileSchedulerILb0ELb0ELb0ELi128EEEEEEEEEvNT_6ParamsE$_ZN73_INTERNAL_24fd9406_37_flash_bwd_hdim64_bf16_softcap_sm80_cu_8e232a79_330714__viaddmin_s32Eiii:
[----:B------:R-:W-:Y:S02]  /*a9a0*/  IADD3 R2, R9, R49, RZ ;  /* 0x0000003109027210 */ /* 0x000fe40007ffe0ff */
[----:B------:R-:W-:Y:S02]  /*a9b0*/  MOV R8, 0xa9d0 ;  /* 0x0000a9d000087802 */ /* 0x000fe40000000f00 */
[----:B------:R-:W-:Y:S05]  /*a9c0*/  CALL.REL.NOINC `($_ZN7cutlass13device_kernelIN5flash19enable_sm80_to_sm89INS1_16FlashAttnBwdSm80INS1_25CollectiveMainloopBwdSm80ILi2ELi2EN4cute5tupleIJNS5_1CILi128EEES8_NS7_ILi64EEEEEENS_10bfloat16_tEfNS_4arch4Sm80ELb0ELb1ELb1ELb0ELb0ELb0ELb0ELb0ELi2ELi4ELi4ELi4ELb0EEENS1_24CollectiveEpilogueBwdGQAISA_fSD_Li256ELb0ELb0EEENS1_19SingleTileSchedulerILb0ELb0ELb0ELi128EEEEEEEEEvNT_6ParamsE$min) ;  /* 0x0005d69000007944 */ /* 0x000fea0003c00000 */
[----:B------:R-:W-:Y:S02]  /*a9d0*/  MOV R10, R6 ;  /* 0x00000006000a7202 */ /* 0x000fe40000000f00 */
[----:B------:R-:W-:-:S04]  /*a9e0*/  MOV R11, 0x0 ;  /* 0x00000000000b7802 */ /* 0x000fc80000000f00 */
[----:B------:R-:W-:Y:S05]  /*a9f0*/  RET.REL.NODEC R10 `(_ZN7cutlass13device_kernelIN5flash19enable_sm80_to_sm89INS1_16FlashAttnBwdSm80INS1_25CollectiveMainloopBwdSm80ILi2ELi2EN4cute5tupleIJNS5_1CILi128EEES8_NS7_ILi64EEEEEENS_10bfloat16_tEfNS_4arch4Sm80ELb0ELb1ELb1ELb0ELb0ELb0ELb0ELb0ELi2ELi4ELi4ELi4ELb0EEENS1_24CollectiveEpilogueBwdGQAISA_fSD_Li256ELb0ELb0EEENS1_19SingleTileSchedulerILb0ELb0ELb0ELi128EEEEEEEEEvNT_6ParamsE) ;  /* 0xffff56000a007950 */ /* 0x000fea0003c3ffff */
        .type           $_ZN7cutlass13device_kernelIN5flash19enable_sm80_to_sm89INS1_16FlashAttnBwdSm80INS1_25CollectiveMainloopBwdSm80ILi2ELi2EN4cute5tupleIJNS5_1CILi128EEES8_NS7_ILi64EEEEEENS_10bfloat16_tEfNS_4arch4Sm80ELb0ELb1ELb1ELb0ELb0ELb0ELb0ELb0ELi2ELi4ELi4ELi4ELb0EEENS1_24CollectiveEpilogueBwdGQAISA_fSD_Li256ELb0ELb0EEENS1_19SingleTileSchedulerILb0ELb0ELb0ELi128EEEEEEEEEvNT_6ParamsE$_ZN73_INTERNAL_24fd9406_37_flash_bwd_hdim64_bf16_softcap_sm80_cu_8e232a79_330724__cvta_generic_to_sharedEPKv,@function
        .size           $_ZN7cutlass13device_kernelIN5flash19enable_sm80_to_sm89INS1_16FlashAttnBwdSm80INS1_25CollectiveMainloopBwdSm80ILi2ELi2EN4cute5tupleIJNS5_1CILi128EEES8_NS7_ILi64EEEEEENS_10bfloat16_tEfNS_4arch4Sm80ELb0ELb1ELb1ELb0ELb0ELb0ELb0ELb0ELi2ELi4ELi4ELi4ELb0EEENS1_24CollectiveEpilogueBwdGQAISA_fSD_Li256ELb0ELb0EEENS1_19SingleTileSchedulerILb0ELb0ELb0ELi128EEEEEEEEEvNT_6ParamsE$_ZN73_INTERNAL_24fd9406_37_flash_bwd_hdim64_bf16_softcap_sm80_cu_8e232a79_330724__cvta_generic_to_sharedEPKv,($_ZN7cutlass13device_kernelIN5flash19enable_sm80_to_sm89INS1_16FlashAttnBwdSm80INS1_25CollectiveMainloopBwdSm80ILi2ELi2EN4cute5tupleIJNS5_1CILi128EEES8_NS7_ILi64EEEEEENS_10bfloat16_tEfNS_4arch4Sm80ELb0ELb1ELb1ELb0ELb0ELb0ELb0ELb0ELi2ELi4ELi4ELi4ELb0EEENS1_24CollectiveEpilogueBwdGQAISA_fSD_Li256ELb0ELb0EEENS1_19SingleTileSchedulerILb0ELb0ELb0ELi128EEEEEEEEEvNT_6ParamsE$_ZN73_INTERNAL_24fd9406_37_flash_bwd_hdim64_bf16_softcap_sm80_cu_8e232a79_33079atomicAddEPff - $_ZN7cutlass13device_kernelIN5flash19enable_sm80_to_sm89INS1_16FlashAttnBwdSm80INS1_25CollectiveMainloopBwdSm80ILi2ELi2EN4cute5tupleIJNS5_1CILi128EEES8_NS7_ILi64EEEEEENS_10bfloat16_tEfNS_4arch4Sm80ELb0ELb1ELb1ELb0ELb0ELb0ELb0ELb0ELi2ELi4ELi4ELi4ELb0EEENS1_24CollectiveEpilogueBwdGQAISA_fSD_Li256ELb0ELb0EEENS1_19SingleTileSchedulerILb0ELb0ELb0ELi128EEEEEEEEEvNT_6ParamsE$_ZN73_INTERNAL_24fd9406_37_flash_bwd_hdim64_bf16_softcap_sm80_cu_8e232a79_330724__cvta_generic_to_sharedEPKv)
$_ZN7cutlass13device_kernelIN5flash19enable_sm80_to_sm89INS1_16FlashAttnBwdSm80INS1_25CollectiveMainloopBwdSm80ILi2ELi2EN4cute5tupleIJNS5_1CILi128EEES8_NS7_ILi64EEEEEENS_10bfloat16_tEfNS_4arch4Sm80ELb0ELb1ELb1ELb0ELb0ELb0ELb0ELb0ELi2ELi4ELi4ELi4ELb0EEENS1_24CollectiveEpilogueBwdGQAISA_fSD_Li256ELb0ELb0EEENS1_19SingleTileSchedulerILb0ELb0ELb0ELi128EEEEEEEEEvNT_6ParamsE$_ZN73_INTERNAL_24fd9406_37_flash_bwd_hdim64_bf16_softcap_sm80_cu_8e232a79_330724__cvta_generic_to_sharedEPKv:
[----:B------:R-:W-:Y:S02]  /*aa00*/  MOV R3, 0x0 ;  /* 0x0000000000037802 */ /* 0x000fe40000000f00 */
[----:B------:R-:W-:Y:S02]  /*aa10*/  IADD3 R4, R4, -c[0x0][0x18], RZ ;  /* 0x8000060004047a10 */ /* 0x000fe40007ffe0ff */
[----:B------:R-:W-:Y:S05]  /*aa20*/  RET.REL.NODEC R2 `(_ZN7cutlass13device_kernelIN5flash19enable_sm80_to_sm89INS1_16FlashAttnBwdSm80INS1_25CollectiveMainloopBwdSm80ILi2ELi2EN4cute5tupleIJNS5_1CILi128EEES8_NS7_ILi64EEEEEENS_10bfloat16_tEfNS_4arch4Sm80ELb0ELb1ELb1ELb0ELb0ELb0ELb0ELb0ELi2ELi4ELi4ELi4ELb0EEENS1_24CollectiveEpilogueBwdGQAISA_fSD_Li256ELb0ELb0EEENS1_19SingleTileSchedulerILb0ELb0ELb0ELi128EEEEEEEEEvNT_6ParamsE) ;  /* 0xffff55d002007950 */ /* 0x000fea0003c3ffff */
        .type           $_ZN7cutlass13device_kernelIN5flash19enable_sm80_to_sm89INS1_16FlashAttnBwdSm80INS1_25CollectiveMainloopBwdSm80ILi2ELi2EN4cute5tupleIJNS5_1CILi128EEES8_NS7_ILi64EEEEEENS_10bfloat16_tEfNS_4arch4Sm80ELb0ELb1ELb1ELb0ELb0ELb0ELb0ELb0ELi2ELi4ELi4ELi4ELb0EEENS1_24CollectiveEpilogueBwdGQAISA_fSD_Li256ELb0ELb0EEENS1_19SingleTileSchedulerILb0ELb0ELb0ELi128EEEEEEEEEvNT_6ParamsE$_ZN73_INTERNAL_24fd9406_37_flash_bwd_hdim64_bf16_softcap_sm80_cu_8e232a79_33079atomicAddEPff,@function
        .size           $_ZN7cutlass13device_kernelIN5flash19enable_sm80_to_sm89INS1_16FlashAttnBwdSm80INS1_25CollectiveMainloopBwdSm80ILi2ELi2EN4cute5tupleIJNS5_1CILi128EEES8_NS7_ILi64EEEEEENS_10bfloat16_tEfNS_4arch4Sm80ELb0ELb1ELb1ELb0ELb0ELb0ELb0ELb0ELi2ELi4ELi4ELi4ELb0EEENS1_24CollectiveEpilogueBwdGQAISA_fSD_Li256ELb0ELb0EEENS1_19SingleTileSchedulerILb0ELb0ELb0ELi128EEEEEEEEEvNT_6ParamsE$_ZN73_INTERNAL_24fd9406_37_flash_bwd_hdim64_bf16_softcap_sm80_cu_8e232a79_33079atomicAddEPff,($_ZN7cutlass13device_kernelIN5flash19enable_sm80_to_sm89INS1_16FlashAttnBwdSm80INS1_25CollectiveMainloopBwdSm80ILi2ELi2EN4cute5tupleIJNS5_1CILi128EEES8_NS7_ILi64EEEEEENS_10bfloat16_tEfNS_4arch4Sm80ELb0ELb1ELb1ELb0ELb0ELb0ELb0ELb0ELi2ELi4ELi4ELi4ELb0EEENS1_24CollectiveEpilogueBwdGQAISA_fSD_Li256ELb0ELb0EEENS1_19SingleTileSchedulerILb0ELb0ELb0ELi128EEEEEEEEEvNT_6ParamsE$_ZSt3maxIiERKT_S2_S2_ - $_ZN7cutlass13device_kernelIN5flash19enable_sm80_to_sm89INS1_16FlashAttnBwdSm80INS1_25CollectiveMainloopBwdSm80ILi2ELi2EN4cute5tupleIJNS5_1CILi128EEES8_NS7_ILi64EEEEEENS_10bfloat16_tEfNS_4arch4Sm80ELb0ELb1ELb1ELb0ELb0ELb0ELb0ELb0ELi2ELi4ELi4ELi4ELb0EEENS1_24CollectiveEpilogueBwdGQAISA_fSD_Li256ELb0ELb0EEENS1_19SingleTileSchedulerILb0ELb0ELb0ELi128EEEEEEEEEvNT_6ParamsE$_ZN73_INTERNAL_24fd9406_37_flash_bwd_hdim64_bf16_softcap_sm80_cu_8e232a79_33079atomicAddEPff)
$_ZN7cutlass13device_kernelIN5flash19enable_sm80_to_sm89INS1_16FlashAttnBwdSm80INS1_25CollectiveMainloopBwdSm80ILi2ELi2EN4cute5tupleIJNS5_1CILi128EEES8_NS7_ILi64EEEEEENS_10bfloat16_tEfNS_4arch4Sm80ELb0ELb1ELb1ELb0ELb0ELb0ELb0ELb0ELi2ELi4ELi4ELi4ELb0EEENS1_24CollectiveEpilogueBwdGQAISA_fSD_Li256ELb0ELb0EEENS1_19SingleTileSchedulerILb0ELb0ELb0ELi128EEEEEEEEEvNT_6ParamsE$_ZN73_INTERNAL_24fd9406_37_flash_bwd_hdim64_bf16_softcap_sm80_cu_8e232a79_33079atomicAddEPff:
[----:B------:R-:W-:Y:S01]  /*aa30*/  BSSY B0, `(.L_x_1720) ;  /* 0x0000003000007945 */ /* 0x000fe20003800000 */
[----:B------:R-:W-:Y:S02]  /*aa40*/  MOV R12, 0xaa60 ;  /* 0x0000aa60000c7802 */ /* 0x000fe40000000f00 */
[----:B------:R-:W-:Y:S05]  /*aa50*/  CALL.REL.NOINC `($_ZN7cutlass13device_kernelIN5flash19enable_sm80_to_sm89INS1_16FlashAttnBwdSm80INS1_25CollectiveMainloopBwdSm80ILi2ELi2EN4cute5tupleIJNS5_1CILi128EEES8_NS7_ILi64EEEEEENS_10bfloat16_tEfNS_4arch4Sm80ELb0ELb1ELb1ELb0ELb0ELb0ELb0ELb0ELi2ELi4ELi4ELi4ELb0EEENS1_24CollectiveEpilogueBwdGQAISA_fSD_Li256ELb0ELb0EEENS1_19SingleTileSchedulerILb0ELb0ELb0ELi128EEEEEEEEEvNT_6ParamsE$__fAtomicAdd) ;  /* 0x0005d45000007944 */ /* 0x000fea0003c00000 */
[----:B------:R-:W-:Y:S05]  /*aa60*/  BSYNC B0 ;  /* 0x0000000000007941 */ /* 0x000fea0003800000 */
.L_x_1720:
[----:B------:R-:W-:-:S04]  /*aa70*/  MOV R11, 0x0 ;  /* 0x00000000000b7802 */ /* 0x000fc80000000f00 */
[----:B------:R-:W-:Y:S05]  /*aa80*/  RET.REL.NODEC R10 `(_ZN7cutlass13device_kernelIN5flash19enable_sm80_to_sm89INS1_16FlashAttnBwdSm80INS1_25CollectiveMainloopBwdSm80ILi2ELi2EN4cute5tupleIJNS5_1CILi128EEES8_NS7_ILi64EEEEEENS_10bfloat16_tEfNS_4arch4Sm80ELb0ELb1ELb1ELb0ELb0ELb0ELb0ELb0ELi2ELi4ELi4ELi4ELb0EEENS1_24CollectiveEpilogueBwdGQAISA_fSD_Li256ELb0ELb0EEENS1_19SingleTileSchedulerILb0ELb0ELb0ELi128EEEEEEEEEvNT_6ParamsE) ;  /* 0xffff55700a007950 */ /* 0x000fea0003c3ffff */
        .type           $_ZN7cutlass13device_kernelIN5flash19enable_sm80_to_sm89INS1_16FlashAttnBwdSm80INS1_25CollectiveMainloopBwdSm80ILi2ELi2EN4cute5tupleIJNS5_1CILi128EEES8_NS7_ILi64EEEEEENS_10bfloat16_tEfNS_4arch4Sm80ELb0ELb1ELb1ELb0ELb0ELb0ELb0ELb0ELi2ELi4ELi4ELi4ELb0EEENS1_24CollectiveEpilogueBwdGQAISA_fSD_Li256ELb0ELb0EEENS1_19SingleTileSchedulerILb0ELb0ELb0ELi128EEEEEEEEEvNT_6ParamsE$_ZSt3maxIiERKT_S2_S2_,@function
        .size           $_ZN7cutlass13device_kernelIN5flash19enable_sm80_to_sm89INS1_16FlashAttnBwdSm80INS1_25CollectiveMainloopBwdSm80ILi2ELi2EN4cute5tupleIJNS5_1CILi128EEES8_NS7_ILi64EEEEEENS_10bfloat16_tEfNS_4arch4Sm80ELb0ELb1ELb1ELb0ELb0ELb0ELb0ELb0ELi2ELi4ELi4ELi4ELb0EEENS1_24CollectiveEpilogueBwdGQAISA_fSD_Li256ELb0ELb0EEENS1_19SingleTileSchedulerILb0ELb0ELb0ELi128EEEEEEEEEvNT_6ParamsE$_ZSt3maxIiERKT_S2_S2_,($_ZN7cutlass13device_kernelIN5flash19enable_sm80_to_sm89INS1_16FlashAttnBwdSm80INS1_25CollectiveMainloopBwdSm80ILi2ELi2EN4cute5tupleIJNS5_1CILi128EEES8_NS7_ILi64EEEEEENS_10bfloat16_tEfNS_4arch4Sm80ELb0ELb1ELb1ELb0ELb0ELb0ELb0ELb0ELi2ELi4ELi4ELi4ELb0EEENS1_24CollectiveEpilogueBwdGQAISA_fSD_Li256ELb0ELb0EEENS1_19SingleTileSchedulerILb0ELb0ELb0ELi128EEEEEEEEEvNT_6ParamsE$_ZSt3minIiERKT_S2_S2_ - $_ZN7cutlass13device_kernelIN5flash19enable_sm80_to_sm89INS1_16FlashAttnBwdSm80INS1_25CollectiveMainloopBwdSm80ILi2ELi2EN4cute5tupleIJNS5_1CILi128EEES8_NS7_ILi64EEEEEENS_10bfloat16_tEfNS_4arch4Sm80ELb0ELb1ELb1ELb0ELb0ELb0ELb0ELb0ELi2ELi4ELi4ELi4ELb0EEENS1_24CollectiveEpilogueBwdGQAISA_fSD_Li256ELb0ELb0EEENS1_19SingleTileSchedulerILb0ELb0ELb0ELi128EEEEEEEEEvNT_6ParamsE$_ZSt3maxIiERKT_S2_S2_)
$_ZN7cutlass13device_kernelIN5flash19enable_sm80_to_sm89INS1_16FlashAttnBwdSm80INS1_25CollectiveMainloopBwdSm80ILi2ELi2EN4cute5tupleIJNS5_1CILi128EEES8_NS7_ILi64EEEEEENS_10bfloat16_tEfNS_4arch4Sm80ELb0ELb1ELb1ELb0ELb0ELb0ELb0ELb0ELi2ELi4ELi4ELi4ELb0EEENS1_24CollectiveEpilogueBwdGQAISA_fSD_Li256ELb0ELb0EEENS1_19SingleTileSchedulerILb0ELb0ELb0ELi128EEEEEEEEEvNT_6ParamsE$_ZSt3maxIiERKT_S2_S2_:
[----:B------:R-:W-:Y:S02]  /*aa90*/  IADD3 R8, R15, -c[0x0][0x20], RZ ;  /* 0x800008000f087a10 */ /* 0x000fe40007ffe0ff */
[----:B------:R-:W-:-:S04]  /*aaa0*/  IADD3 R2, R45, -c[0x0][0x20], RZ ;  /* 0x800008002d027a10 */ /* 0x000fc80007ffe0ff */
[----:B------:R-:W2:Y:S04]  /*aab0*/  LDL R8, [R8] ;  /* 0x0000000008087983 */ /* 0x000ea80000100800 */
[----:B------:R-:W2:Y:S01]  /*aac0*/  LDL R9, [R2] ;  /* 0x0000000002097983 */ /* 0x000ea20000100800 */
[----:B------:R-:W-:Y:S01]  /*aad0*/  IMAD.MOV.U32 R11, RZ, RZ, 0x0 ;  /* 0x00000000ff0b7424 */ /* 0x000fe200078e00ff */
[----:B--2---:R-:W-:-:S04]  /*aae0*/  ISETP.GE.AND P0, PT, R8, R9, PT ;  /* 0x000000090800720c */ /* 0x004fc80003f06270 */
[----:B------:R-:W-:Y:S01]  /*aaf0*/  SEL R9, R45, R15, !P0 ;  /* 0x0000000f2d097207 */ /* 0x000fe20004000000 */
[----:B------:R-:W-:Y:S08]  /*ab00*/  RET.REL.NODEC R10 `(_ZN7cutlass13device_kernelIN5flash19enable_sm80_to_sm89INS1_16FlashAttnBwdSm80INS1_25CollectiveMainloopBwdSm80ILi2ELi2EN4cute5tupleIJNS5_1CILi128EEES8_NS7_ILi64EEEEEENS_10bfloat16_tEfNS_4arch4Sm80ELb0ELb1ELb1ELb0ELb0ELb0ELb0ELb0ELi2ELi4ELi4ELi4ELb0EEENS1_24CollectiveEpilogueBwdGQAISA_fSD_Li256ELb0ELb0EEENS1_19SingleTileSchedulerILb0ELb0ELb0ELi128EEEEEEEEEvNT_6ParamsE) ;  /* 0xffff54f00a007950 */ /* 0x000ff00003c3ffff */
        .type           $_ZN7cutlass13device_kernelIN5flash19enable_sm80_to_sm89INS1_16FlashAttnBwdSm80INS1_25CollectiveMainloopBwdSm80ILi2ELi2EN4cute5tupleIJNS5_1CILi128EEES8_NS7_ILi64EEEEEENS_10bfloat16_tEfNS_4arch4Sm80ELb0ELb1ELb1ELb0ELb0ELb0ELb0ELb0ELi2ELi4ELi4ELi4ELb0EEENS1_24CollectiveEpilogueBwdGQAISA_fSD_Li256ELb0ELb0EEENS1_19SingleTileSchedulerILb0ELb0ELb0ELi128EEEEEEEEEvNT_6ParamsE$_ZSt3minIiERKT_S2_S2_,@function
        .size           $_ZN7cutlass13device_kernelIN5flash19enable_sm80_to_sm89INS1_16FlashAttnBwdSm80INS1_25CollectiveMainloopBwdSm80ILi2ELi2EN4cute5tupleIJNS5_1CILi128EEES8_NS7_ILi64EEEEEENS_10bfloat16_tEfNS_4arch4Sm80ELb0ELb1ELb1ELb0ELb0ELb0ELb0ELb0ELi2ELi4ELi4ELi4ELb0EEENS1_24CollectiveEpilogueBwdGQAISA_fSD_Li256ELb0ELb0EEENS1_19SingleTileSchedulerILb0ELb0ELb0ELi128EEEEEEEEEvNT_6ParamsE$_ZSt3minIiERKT_S2_S2_,($_ZN7cutlass13device_kernelIN5flash19enable_sm80_to_sm89INS1_16FlashAttnBwdSm80INS1_25CollectiveMainloopBwdSm80ILi2ELi2EN4cute5tupleIJNS5_1CILi128EEES8_NS7_ILi64EEEEEENS_10bfloat16_tEfNS_4arch4Sm80ELb0ELb1ELb1ELb0ELb0ELb0ELb0ELb0ELi2ELi4ELi4ELi4ELb0EEENS1_24CollectiveEpilogueBwdGQAISA_fSD_Li256ELb0ELb0EEENS1_19SingleTileSchedulerILb0ELb0ELb0ELi128EEEEEEEEEvNT_6ParamsE$_ZZN4cute12filter_tupleINS_5tupleIJNS1_IJNS_10UnderscoreENS_1CILi0EEEEEENS1_IJS4_S2_EEEEEENS1_IJNS1_IJNS1_IJNS3_ILi1EEES4_EEES4_EEENS1_IJNS1_IJS4_S4_EEEiEEEEEEZNS_5sliceIS7_SD_EEDaRKT_RKT0_EUlRKT_RKT0_E_EEDaSH_SK_OT1_ENKUlDpSN_E_clIJNS1_IJS9_EEENS1_IJiEEEEEEDaSU_ - $_ZN7cutlass13device_kernelIN5flash19enable_sm80_to_sm89INS1_16FlashAttnBwdSm80INS1_25CollectiveMainloopBwdSm80ILi2ELi2EN4cute5tupleIJNS5_1CILi128EEES8_NS7_ILi64EEEEEENS_10bfloat16_tEfNS_4arch4Sm80ELb0ELb1ELb1ELb0ELb0ELb0ELb0ELb0ELi2ELi4ELi4ELi4ELb0EEENS1_24CollectiveEpilogueBwdGQAISA_fSD_Li256ELb0ELb0EEENS1_19SingleTileSchedulerILb0ELb0ELb0ELi128EEEEEEEEEvNT_6ParamsE$_ZSt3minIiERKT_S2_S2_)
$_ZN7cutlass13device_kernelIN5flash19enable_sm80_to_sm89INS1_16FlashAttnBwdSm80INS1_25CollectiveMainloopBwdSm80ILi2ELi2EN4cute5tupleIJNS5_1CILi128EEES8_NS7_ILi64EEEEEENS_10bfloat16_tEfNS_4arch4Sm80ELb0ELb1ELb1ELb0ELb0ELb0ELb0ELb0ELi2ELi4ELi4ELi4ELb0EEENS1_24CollectiveEpilogueBwdGQAISA_fSD_Li256ELb0ELb0EEENS1_19SingleTileSchedulerILb0ELb0ELb0ELi128EEEEEEEEEvNT_6ParamsE$_ZSt3minIiERKT_S2_S2_:
        /* <DEDUP_REMOVED lines=8> */
[----:B------:R-:W-:Y:S08]  /*ab90*/  RET.REL.NODEC R10 `(_ZN7cutlass13device_kernelIN5flash19enable_sm80_to_sm89INS1_16FlashAttnBwdSm80INS1_25CollectiveMainloopBwdSm80ILi2ELi2EN4cute5tupleIJNS5_1CILi128EEES8_NS7_ILi64EEEEEENS_10bfloat16_tEfNS_4arch4Sm80ELb0ELb1ELb1ELb0ELb0ELb0ELb0ELb0ELi2ELi4ELi4ELi4ELb0EEENS1_24CollectiveEpilogueBwdGQAISA_fSD_Li256ELb0ELb0EEENS1_19SingleTileSchedulerILb0ELb0ELb0ELi128EEEEEEEEEvNT_6ParamsE) ;  /* 0xffff54600a007950 */ /* 0x000ff00003c3ffff */
        .type           $_ZN7cutlass13device_kernelIN5flash19enable_sm80_to_sm89INS1_16FlashAttnBwdSm80INS1_25CollectiveMainloopBwdSm80ILi2ELi2EN4cute5tupleIJNS5_1CILi128EEES8_NS7_ILi64EEEEEENS_10bfloat16_tEfNS_4arch4Sm80ELb0ELb1ELb1ELb0ELb0ELb0ELb0ELb0ELi2ELi4ELi4ELi4ELb0EEENS1_24CollectiveEpilogueBwdGQAISA_fSD_Li256ELb0ELb0EEENS1_19SingleTileSchedulerILb0ELb0ELb0ELi128EEEEEEEEEvNT_6ParamsE$_ZZN4cute12filter_tupleINS_5tupleIJNS1_IJNS_10UnderscoreENS_1CILi0EEEEEENS1_IJS4_S2_EEEEEENS1_IJNS1_IJNS1_IJNS3_ILi1EEES4_EEES4_EEENS1_IJNS1_IJS4_S4_EEEiEEEEEEZNS_5sliceIS7_SD_EEDaRKT_RKT0_EUlRKT_RKT0_E_EEDaSH_SK_OT1_ENKUlDpSN_E_clIJNS1_IJS9_EEENS1_IJiEEEEEEDaSU_,@function
        .size           $_ZN7cutlass13device_kernelIN5flash19enable_sm80_to_sm89INS1_16FlashAttnBwdSm80INS1_25CollectiveMainloopBwdSm80ILi2ELi2EN4cute5tupleIJNS5_1CILi128EEES8_NS7_ILi64EEEEEENS_10bfloat16_tEfNS_4arch4Sm80ELb0ELb1ELb1ELb0ELb0ELb0ELb0ELb0ELi2ELi4ELi4ELi4ELb0EEENS1_24CollectiveEpilogueBwdGQAISA_fSD_Li256ELb0ELb0EEENS1_19SingleTileSchedulerILb0ELb0ELb0ELi128EEEEEEEEEvNT_6ParamsE$_ZZN4cute12filter_tupleINS_5tupleIJNS1_IJNS_10UnderscoreENS_1CILi0EEEEEENS1_IJS4_S2_EEEEEENS1_IJNS1_IJNS1_IJNS3_ILi1EEES4_EEES4_EEENS1_IJNS1_IJS4_S4_EEEiEEEEEEZNS_5sliceIS7_SD_EEDaRKT_RKT0_EUlRKT_RKT0_E_EEDaSH_SK_OT1_ENKUlDpSN_E_clIJNS1_IJS9_EEENS1_IJiEEEEEEDaSU_,($_ZN7cutlass13device_kernelIN5flash19enable_sm80_to_sm89INS1_16FlashAttnBwdSm80INS1_25CollectiveMainloopBwdSm80ILi2ELi2EN4cute5tupleIJNS5_1CILi128EEES8_NS7_ILi64EEEEEENS_10bfloat16_tEfNS_4arch4Sm80ELb0ELb1ELb1ELb0ELb0ELb0ELb0ELb0ELi2ELi4ELi4ELi4ELb0EEENS1_24CollectiveEpilogueBwdGQAISA_fSD_Li256ELb0ELb0EEENS1_19SingleTileSchedulerILb0ELb0ELb0ELi128EEEEEEEEEvNT_6ParamsE$_ZZN4cute12filter_tupleINS_5tupleIJNS1_IJNS_1CILi0EEENS1_IJNS2_ILi1EEENS2_ILi512EEEiEEEEEENS2_ILi4096EEENS1_IJiNS2_ILi8192EEEEEEEEEZNS_7flattenISB_EEDaRKT_EUlRKT_E_EEDaSF_OT0_ENKUlDpSI_E_clIJNS1_IJS3_S4_S5_iEEENS1_IJS8_EEESA_EEEDaSM_ - $_ZN7cutlass13device_kernelIN5flash19enable_sm80_to_sm89INS1_16FlashAttnBwdSm80INS1_25CollectiveMainloopBwdSm80ILi2ELi2EN4cute5tupleIJNS5_1CILi128EEES8_NS7_ILi64EEEEEENS_10bfloat16_tEfNS_4arch4Sm80ELb0ELb1ELb1ELb0ELb0ELb0ELb0ELb0ELi2ELi4ELi4ELi4ELb0EEENS1_24CollectiveEpilogueBwdGQAISA_fSD_Li256ELb0ELb0EEENS1_19SingleTileSchedulerILb0ELb0ELb0ELi128EEEEEEEEEvNT_6ParamsE$_ZZN4cute12filter_tupleINS_5tupleIJNS1_IJNS_10UnderscoreENS_1CILi0EEEEEENS1_IJS4_S2_EEEEEENS1_IJNS1_IJNS1_IJNS3_ILi1EEES4_EEES4_EEENS1_IJNS1_IJS4_S4_EEEiEEEEEEZNS_5sliceIS7_SD_EEDaRKT_RKT0_EUlRKT_RKT0_E_EEDaSH_SK_OT1_ENKUlDpSN_E_clIJNS1_IJS9_EEENS1_IJiEEEEEEDaSU_)
$_ZN7cutlass13device_kernelIN5flash19enable_sm80_to_sm89INS1_16FlashAttnBwdSm80INS1_25CollectiveMainloopBwdSm80ILi2ELi2EN4cute5tupleIJNS5_1CILi128EEES8_NS7_ILi64EEEEEENS_10bfloat16_tEfNS_4arch4Sm80ELb0ELb1ELb1ELb0ELb0ELb0ELb0ELb0ELi2ELi4ELi4ELi4ELb0EEENS1_24CollectiveEpilogueBwdGQAISA_fSD_Li256ELb0ELb0EEENS1_19SingleTileSchedulerILb0ELb0ELb0ELi128EEEEEEEEEvNT_6ParamsE$_ZZN4cute12filter_tupleINS_5tupleIJNS1_IJNS_10UnderscoreENS_1CILi0EEEEEENS1_IJS4_S2_EEEEEENS1_IJNS1_IJNS1_IJNS3_ILi1EEES4_EEES4_EEENS1_IJNS1_IJS4_S4_EEEiEEEEEEZNS_5sliceIS7_SD_EEDaRKT_RKT0_EUlRKT_RKT0_E_EEDaSH_SK_OT1_ENKUlDpSN_E_clIJNS1_IJS9_EEENS1_IJiEEEEEEDaSU_:
[----:B------:R-:W-:Y:S02]  /*aba0*/  IADD3 R2, R1, 0x1680, RZ ;  /* 0x0000168001027810 */ /* 0x000fe40007ffe0ff */
[----:B------:R-:W-:Y:S02]  /*abb0*/  MOV R6, 0xabe0 ;  /* 0x0000abe000067802 */ /* 0x000fe40000000f00 */
[----:B------:R-:W-:Y:S02]  /*abc0*/  IADD3 R2, R2, c[0x0][0x20], RZ ;  /* 0x0000080002027a10 */ /* 0x000fe40007ffe0ff */
[----:B------:R-:W-:Y:S05]  /*abd0*/  CALL.REL.NOINC `($_ZN7cutlass13device_kernelIN5flash19enable_sm80_to_sm89INS1_16FlashAttnBwdSm80INS1_25CollectiveMainloopBwdSm80ILi2ELi2EN4cute5tupleIJNS5_1CILi128EEES8_NS7_ILi64EEEEEENS_10bfloat16_tEfNS_4arch4Sm80ELb0ELb1ELb1ELb0ELb0ELb0ELb0ELb0ELi2ELi4ELi4ELi4ELb0EEENS1_24CollectiveEpilogueBwdGQAISA_fSD_Li256ELb0ELb0EEENS1_19SingleTileSchedulerILb0ELb0ELb0ELi128EEEEEEEEEvNT_6ParamsE$_ZN4cute3eso3ESOILb1ELb0EJNS_5tupleIJNS_1CILi1EEENS3_ILi0EEEEEEiEEC2ERKS6_RKi) ;  /* 0xffffd44000007944 */ /* 0x000fea0003c3ffff */
[----:B-1----:R1:W5:Y:S01]  /*abe0*/  LDL R3, [R1+0x1680] ;  /* 0x0016800001037983 */ /* 0x0023620000100800 */
[----:B------:R-:W-:-:S04]  /*abf0*/  MOV R9, 0x0 ;  /* 0x0000000000097802 */ /* 0x000fc80000000f00 */
[----:B------:R-:W-:Y:S05]  /*ac00*/  RET.REL.NODEC R8 `(_ZN7cutlass13device_kernelIN5flash19enable_sm80_to_sm89INS1_16FlashAttnBwdSm80INS1_25CollectiveMainloopBwdSm80ILi2ELi2EN4cute5tupleIJNS5_1CILi128EEES8_NS7_ILi64EEEEEENS_10bfloat16_tEfNS_4arch4Sm80ELb0ELb1ELb1ELb0ELb0ELb0ELb0ELb0ELi2ELi4ELi4ELi4ELb0EEENS1_24CollectiveEpilogueBwdGQAISA_fSD_Li256ELb0ELb0EEENS1_19SingleTileSchedulerILb0ELb0ELb0ELi128EEEEEEEEEvNT_6ParamsE) ;  /* 0xffff53f008007950 */ /* 0x000fea0003c3ffff */
        .type           $_ZN7cutlass13device_kernelIN5flash19enable_sm80_to_sm89INS1_16FlashAttnBwdSm80INS1_25CollectiveMainloopBwdSm80ILi2ELi2EN4cute5tupleIJNS5_1CILi128EEES8_NS7_ILi64EEEEEENS_10bfloat16_tEfNS_4arch4Sm80ELb0ELb1ELb1ELb0ELb0ELb0ELb0ELb0ELi2ELi4ELi4ELi4ELb0EEENS1_24CollectiveEpilogueBwdGQAISA_fSD_Li256ELb0ELb0EEENS1_19SingleTileSchedulerILb0ELb0ELb0ELi128EEEEEEEEEvNT_6ParamsE$_ZZN4cute12filter_tupleINS_5tupleIJNS1_IJNS_1CILi0EEENS1_IJNS2_ILi1EEENS2_ILi512EEEiEEEEEENS2_ILi4096EEENS1_IJiNS2_ILi8192EEEEEEEEEZNS_7flattenISB_EEDaRKT_EUlRKT_E_EEDaSF_OT0_ENKUlDpSI_E_clIJNS1_IJS3_S4_S5_iEEENS1_IJS8_EEESA_EEEDaSM_,@function
        .size           $_ZN7cutlass13device_kernelIN5flash19enable_sm80_to_sm89INS1_16FlashAttnBwdSm80INS1_25CollectiveMainloopBwdSm80ILi2ELi2EN4cute5tupleIJNS5_1CILi128EEES8_NS7_ILi64EEEEEENS_10bfloat16_tEfNS_4arch4Sm80ELb0ELb1ELb1ELb0ELb0ELb0ELb0ELb0ELi2ELi4ELi4ELi4ELb0EEENS1_24CollectiveEpilogueBwdGQAISA_fSD_Li256ELb0ELb0EEENS1_19SingleTileSchedulerILb0ELb0ELb0ELi128EEEEEEEEEvNT_6ParamsE$_ZZN4cute12filter_tupleINS_5tupleIJNS1_IJNS_1CILi0EEENS1_IJNS2_ILi1EEENS2_ILi512EEEiEEEEEENS2_ILi4096EEENS1_IJiNS2_ILi8192EEEEEEEEEZNS_7flattenISB_EEDaRKT_EUlRKT_E_EEDaSF_OT0_ENKUlDpSI_E_clIJNS1_IJS3_S4_S5_iEEENS1_IJS8_EEESA_EEEDaSM_,($_ZN7cutlass13device_kernelIN5flash19enable_sm80_to_sm89INS1_16FlashAttnBwdSm80INS1_25CollectiveMainloopBwdSm80ILi2ELi2EN4cute5tupleIJNS5_1CILi128EEES8_NS7_ILi64EEEEEENS_10bfloat16_tEfNS_4arch4Sm80ELb0ELb1ELb1ELb0ELb0ELb0ELb0ELb0ELi2ELi4ELi4ELi4ELb0EEENS1_24CollectiveEpilogueBwdGQAISA_fSD_Li256ELb0ELb0EEENS1_19SingleTileSchedulerILb0ELb0ELb0ELi128EEEEEEEEEvNT_6ParamsE$_ZZN4cute12filter_tupleINS_5tupleIJNS1_IJiNS1_IJiNS_1CILi0EEEEEEEEENS1_IJNS_10UnderscoreENS1_IJS6_S6_EEEEEEEEES9_ZNS_4diceIS9_S9_EEDaRKT_RKT0_EUlRKT_RKT0_E_EEDaSD_SG_OT1_ENKUlDpSJ_E_clIJNS1_IJiiS3_EEENS1_IJEEEEEEDaSQ_ - $_ZN7cutlass13device_kernelIN5flash19enable_sm80_to_sm89INS1_16FlashAttnBwdSm80INS1_25CollectiveMainloopBwdSm80ILi2ELi2EN4cute5tupleIJNS5_1CILi128EEES8_NS7_ILi64EEEEEENS_10bfloat16_tEfNS_4arch4Sm80ELb0ELb1ELb1ELb0ELb0ELb0ELb0ELb0ELi2ELi4ELi4ELi4ELb0EEENS1_24CollectiveEpilogueBwdGQAISA_fSD_Li256ELb0ELb0EEENS1_19SingleTileSchedulerILb0ELb0ELb0ELi128EEEEEEEEEvNT_6ParamsE$_ZZN4cute12filter_tupleINS_5tupleIJNS1_IJNS_1CILi0EEENS1_IJNS2_ILi1EEENS2_ILi512EEEiEEEEEENS2_ILi4096EEENS1_IJiNS2_ILi8192EEEEEEEEEZNS_7flattenISB_EEDaRKT_EUlRKT_E_EEDaSF_OT0_ENKUlDpSI_E_clIJNS1_IJS3_S4_S5_iEEENS1_IJS8_EEESA_EEEDaSM_)
$_ZN7cutlass13device_kernelIN5flash19enable_sm80_to_sm89INS1_16FlashAttnBwdSm80INS1_25CollectiveMainloopBwdSm80ILi2ELi2EN4cute5tupleIJNS5_1CILi128EEES8_NS7_ILi64EEEEEENS_10bfloat16_tEfNS_4arch4Sm80ELb0ELb1ELb1ELb0ELb0ELb0ELb0ELb0ELi2ELi4ELi4ELi4ELb0EEENS1_24CollectiveEpilogueBwdGQAISA_fSD_Li256ELb0ELb0EEENS1_19SingleTileSchedulerILb0ELb0ELb0ELi128EEEEEEEEEvNT_6ParamsE$_ZZN4cute12filter_tupleINS_5tupleIJNS1_IJNS_1CILi0EEENS1_IJNS2_ILi1EEENS2_ILi512EEEiEEEEEENS2_ILi4096EEENS1_IJiNS2_ILi8192EEEEEEEEEZNS_7flattenISB_EEDaRKT_EUlRKT_E_EEDaSF_OT0_ENKUlDpSI_E_clIJNS1_IJS3_S4_S5_iEEENS1_IJS8_EEESA_EEEDaSM_:
[----:B------:R-:W-:Y:S02]  /*ac10*/  IADD3 R3, R1, 0x1380, RZ ;  /* 0x0000138001037810 */ /* 0x000fe40007ffe0ff */
[----:B------:R-:W-:Y:S02]  /*ac20*/  MOV R8, 0xac50 ;  /* 0x0000ac5000087802 */ /* 0x000fe40000000f00 */
[----:B------:R-:W-:Y:S02]  /*ac30*/  IADD3 R3, R3, c[0x0][0x20], RZ ;  /* 0x0000080003037a10 */ /* 0x000fe40007ffe0ff */
[----:B------:R-:W-:Y:S05]  /*ac40*/  CALL.REL.NOINC `($_ZN7cutlass13device_kernelIN5flash19enable_sm80_to_sm89INS1_16FlashAttnBwdSm80INS1_25CollectiveMainloopBwdSm80ILi2ELi2EN4cute5tupleIJNS5_1CILi128EEES8_NS7_ILi64EEEEEENS_10bfloat16_tEfNS_4arch4Sm80ELb0ELb1ELb1ELb0ELb0ELb0ELb0ELb0ELi2ELi4ELi4ELi4ELb0EEENS1_24CollectiveEpilogueBwdGQAISA_fSD_Li256ELb0ELb0EEENS1_19SingleTileSchedulerILb0ELb0ELb0ELi128EEEEEEEEEvNT_6ParamsE$_ZN4cute3eso3ESOILb1ELb0EJNS_1CILi0EEENS2_ILi1EEENS2_ILi512EEEiNS2_ILi4096EEEiNS2_ILi8192EEEEEC2ERKS3_RKS4_RKS5_RKiRKS6_SG_RKS7_) ;  /* 0xffffc3f000007944 */ /* 0x000fea0003c3ffff */
[----:B-1----:R-:W-:Y:S02]  /*ac50*/  MOV R2, R6 ;  /* 0x0000000600027202 */ /* 0x002fe40000000f00 */
[----:B------:R-:W-:-:S04]  /*ac60*/  MOV R3, 0x0 ;  /* 0x0000000000037802 */ /* 0x000fc80000000f00 */
[----:B------:R-:W-:Y:S05]  /*ac70*/  RET.REL.NODEC R2 `(_ZN7cutlass13device_kernelIN5flash19enable_sm80_to_sm89INS1_16FlashAttnBwdSm80INS1_25CollectiveMainloopBwdSm80ILi2ELi2EN4cute5tupleIJNS5_1CILi128EEES8_NS7_ILi64EEEEEENS_10bfloat16_tEfNS_4arch4Sm80ELb0ELb1ELb1ELb0ELb0ELb0ELb0ELb0ELi2ELi4ELi4ELi4ELb0EEENS1_24CollectiveEpilogueBwdGQAISA_fSD_Li256ELb0ELb0EEENS1_19SingleTileSchedulerILb0ELb0ELb0ELi128EEEEEEEEEvNT_6ParamsE) ;  /* 0xffff538002007950 */ /* 0x000fea0003c3ffff */
        .type           $_ZN7cutlass13device_kernelIN5flash19enable_sm80_to_sm89INS1_16FlashAttnBwdSm80INS1_25CollectiveMainloopBwdSm80ILi2ELi2EN4cute5tupleIJNS5_1CILi128EEES8_NS7_ILi64EEEEEENS_10bfloat16_tEfNS_4arch4Sm80ELb0ELb1ELb1ELb0ELb0ELb0ELb0ELb0ELi2ELi4ELi4ELi4ELb0EEENS1_24CollectiveEpilogueBwdGQAISA_fSD_Li256ELb0ELb0EEENS1_19SingleTileSchedulerILb0ELb0ELb0ELi128EEEEEEEEEvNT_6ParamsE$_ZZN4cute12filter_tupleINS_5tupleIJNS1_IJiNS1_IJiNS_1CILi0EEEEEEEEENS1_IJNS_10UnderscoreENS1_IJS6_S6_EEEEEEEEES9_ZNS_4diceIS9_S9_EEDaRKT_RKT0_EUlRKT_RKT0_E_EEDaSD_SG_OT1_ENKUlDpSJ_E_clIJNS1_IJiiS3_EEENS1_IJEEEEEEDaSQ_,@function
        .size           $_ZN7cutlass13device_kernelIN5flash19enable_sm80_to_sm89INS1_16FlashAttnBwdSm80INS1_25CollectiveMainloopBwdSm80ILi2ELi2EN4cute5tupleIJNS5_1CILi128EEES8_NS7_ILi64EEEEEENS_10bfloat16_tEfNS_4arch4Sm80ELb0ELb1ELb1ELb0ELb0ELb0ELb0ELb0ELi2ELi4ELi4ELi4ELb0EEENS1_24CollectiveEpilogueBwdGQAISA_fSD_Li256ELb0ELb0EEENS1_19SingleTileSchedulerILb0ELb0ELb0ELi128EEEEEEEEEvNT_6ParamsE$_ZZN4cute12filter_tupleINS_5tupleIJNS1_IJiNS1_IJiNS_1CILi0EEEEEEEEENS1_IJNS_10UnderscoreENS1_IJS6_S6_EEEEEEEEES9_ZNS_4diceIS9_S9_EEDaRKT_RKT0_EUlRKT_RKT0_E_EEDaSD_SG_OT1_ENKUlDpSJ_E_clIJNS1_IJiiS3_EEENS1_IJEEEEEEDaSQ_,($_ZN7cutlass13device_kernelIN5flash19enable_sm80_to_sm89INS1_16FlashAttnBwdSm80INS1_25CollectiveMainloopBwdSm80ILi2ELi2EN4cute5tupleIJNS5_1CILi128EEES8_NS7_ILi64EEEEEENS_10bfloat16_tEfNS_4arch4Sm80ELb0ELb1ELb1ELb0ELb0ELb0ELb0ELb0ELi2ELi4ELi4ELi4ELb0EEENS1_24CollectiveEpilogueBwdGQAISA_fSD_Li256ELb0ELb0EEENS1_19SingleTileSchedulerILb0ELb0ELb0ELi128EEEEEEEEEvNT_6ParamsE$_ZZN4cute12filter_tupleINS_5tupleIJNS1_IJiiEEENS_1CILi1024EEEEEEZNS_16flatten_to_tupleIS5_EEDaRKT_EUlRKT_E_EEDaS9_OT0_ENKUlDpSC_E_clIJS2_NS1_IJS4_EEEEEEDaSG_ - $_ZN7cutlass13device_kernelIN5flash19enable_sm80_to_sm89INS1_16FlashAttnBwdSm80INS1_25CollectiveMainloopBwdSm80ILi2ELi2EN4cute5tupleIJNS5_1CILi128EEES8_NS7_ILi64EEEEEENS_10bfloat16_tEfNS_4arch4Sm80ELb0ELb1ELb1ELb0ELb0ELb0ELb0ELb0ELi2ELi4ELi4ELi4ELb0EEENS1_24CollectiveEpilogueBwdGQAISA_fSD_Li256ELb0ELb0EEENS1_19SingleTileSchedulerILb0ELb0ELb0ELi128EEEEEEEEEvNT_6ParamsE$_ZZN4cute12filter_tupleINS_5tupleIJNS1_IJiNS1_IJiNS_1CILi0EEEEEEEEENS1_IJNS_10UnderscoreENS1_IJS6_S6_EEEEEEEEES9_ZNS_4diceIS9_S9_EEDaRKT_RKT0_EUlRKT_RKT0_E_EEDaSD_SG_OT1_ENKUlDpSJ_E_clIJNS1_IJiiS3_EEENS1_IJEEEEEEDaSQ_)
$_ZN7cutlass13device_kernelIN5flash19enable_sm80_to_sm89INS1_16FlashAttnBwdSm80INS1_25CollectiveMainloopBwdSm80ILi2ELi2EN4cute5tupleIJNS5_1CILi128EEES8_NS7_ILi64EEEEEENS_10bfloat16_tEfNS_4arch4Sm80ELb0ELb1ELb1ELb0ELb0ELb0ELb0ELb0ELi2ELi4ELi4ELi4ELb0EEENS1_24CollectiveEpilogueBwdGQAISA_fSD_Li256ELb0ELb0EEENS1_19SingleTileSchedulerILb0ELb0ELb0ELi128EEEEEEEEEvNT_6ParamsE$_ZZN4cute12filter_tupleINS_5tupleIJNS1_IJiNS1_IJiNS_1CILi0EEEEEEEEENS1_IJNS_10UnderscoreENS1_IJS6_S6_EEEEEEEEES9_ZNS_4diceIS9_S9_EEDaRKT_RKT0_EUlRKT_RKT0_E_EEDaSD_SG_OT1_ENKUlDpSJ_E_clIJNS1_IJiiS3_EEENS1_IJEEEEEEDaSQ_:
[----:B------:R-:W-:-:S06]  /*ac80*/  IADD3 R11, R4, -c[0x0][0x20], RZ ;  /* 0x80000800040b7a10 */ /* 0x000fcc0007ffe0ff */
[----:B------:R-:W5:Y:S01]  /*ac90*/  LDL R11, [R11] ;  /* 0x000000000b0b7983 */ /* 0x000f620000100800 */
[----:B------:R-:W-:Y:S02]  /*aca0*/  IADD3 R6, R1, 0x1680, RZ ;  /* 0x0000168001067810 */ /* 0x000fe40007ffe0ff */
[----:B------:R-:W-:Y:S02]  /*acb0*/  IADD3 R5, R4, 0x4, RZ ;  /* 0x0000000404057810 */ /* 0x000fe40007ffe0ff */
[----:B------:R-:W-:Y:S02]  /*acc0*/  IADD3 R6, R6, c[0x0][0x20], RZ ;  /* 0x0000080006067a10 */ /* 0x000fe40007ffe0ff */
[----:B------:R-:W-:Y:S02]  /*acd0*/  MOV R10, 0xacf0 ;  /* 0x0000acf0000a7802 */ /* 0x000fe40000000f00 */
[----:B-----5:R-:W-:Y:S05]  /*ace0*/  CALL.REL.NOINC `($_ZN7cutlass13device_kernelIN5flash19enable_sm80_to_sm89INS1_16FlashAttnBwdSm80INS1_25CollectiveMainloopBwdSm80ILi2ELi2EN4cute5tupleIJNS5_1CILi128EEES8_NS7_ILi64EEEEEENS_10bfloat16_tEfNS_4arch4Sm80ELb0ELb1ELb1ELb0ELb0ELb0ELb0ELb0ELi2ELi4ELi4ELi4ELb0EEENS1_24CollectiveEpilogueBwdGQAISA_fSD_Li256ELb0ELb0EEENS1_19SingleTileSchedulerILb0ELb0ELb0ELi128EEEEEEEEEvNT_6ParamsE$_ZN4cute3eso3ESOILb0ELb0EJiiNS_1CILi0EEEEEC2ERKiS6_RKS3_) ;  /* 0xffffb5d000007944 */ /* 0x020fea0003c3ffff */
[----:B------:R2:W5:Y:S01]  /*acf0*/  LDL.64 R4, [R1+0x1680] ;  /* 0x0016800001047983 */ /* 0x0005620000100a00 */
[----:B------:R-:W-:-:S04]  /*ad00*/  MOV R9, 0x0 ;  /* 0x0000000000097802 */ /* 0x000fc80000000f00 */
[----:B------:R-:W-:Y:S05]  /*ad10*/  RET.REL.NODEC R8 `(_ZN7cutlass13device_kernelIN5flash19enable_sm80_to_sm89INS1_16FlashAttnBwdSm80INS1_25CollectiveMainloopBwdSm80ILi2ELi2EN4cute5tupleIJNS5_1CILi128EEES8_NS7_ILi64EEEEEENS_10bfloat16_tEfNS_4arch4Sm80ELb0ELb1ELb1ELb0ELb0ELb0ELb0ELb0ELi2ELi4ELi4ELi4ELb0EEENS1_24CollectiveEpilogueBwdGQAISA_fSD_Li256ELb0ELb0EEENS1_19SingleTileSchedulerILb0ELb0ELb0ELi128EEEEEEEEEvNT_6ParamsE) ;  /* 0xffff52e008007950 */ /* 0x000fea0003c3ffff */
        .type           $_ZN7cutlass13device_kernelIN5flash19enable_sm80_to_sm89INS1_16FlashAttnBwdSm80INS1_25CollectiveMainloopBwdSm80ILi2ELi2EN4cute5tupleIJNS5_1CILi128EEES8_NS7_ILi64EEEEEENS_10bfloat16_tEfNS_4arch4Sm80ELb0ELb1ELb1ELb0ELb0ELb0ELb0ELb0ELi2ELi4ELi4ELi4ELb0EEENS1_24CollectiveEpilogueBwdGQAISA_fSD_Li256ELb0ELb0EEENS1_19SingleTileSchedulerILb0ELb0ELb0ELi128EEEEEEEEEvNT_6ParamsE$_ZZN4cute12filter_tupleINS_5tupleIJNS1_IJiiEEENS_1CILi1024EEEEEEZNS_16flatten_to_tupleIS5_EEDaRKT_EUlRKT_E_EEDaS9_OT0_ENKUlDpSC_E_clIJS2_NS1_IJS4_EEEEEEDaSG_,@function
        .size           $_ZN7cutlass13device_kernelIN5flash19enable_sm80_to_sm89INS1_16FlashAttnBwdSm80INS1_25CollectiveMainloopBwdSm80ILi2ELi2EN4cute5tupleIJNS5_1CILi128EEES8_NS7_ILi64EEEEEENS_10bfloat16_tEfNS_4arch4Sm80ELb0ELb1ELb1ELb0ELb0ELb0ELb0ELb0ELi2ELi4ELi4ELi4ELb0EEENS1_24CollectiveEpilogueBwdGQAISA_fSD_Li256ELb0ELb0EEENS1_19SingleTileSchedulerILb0ELb0ELb0ELi128EEEEEEEEEvNT_6ParamsE$_ZZN4cute12filter_tupleINS_5tupleIJNS1_IJiiEEENS_1CILi1024EEEEEEZNS_16flatten_to_tupleIS5_EEDaRKT_EUlRKT_E_EEDaS9_OT0_ENKUlDpSC_E_clIJS2_NS1_IJS4_EEEEEEDaSG_,($_ZN7cutlass13device_kernelIN5flash19enable_sm80_to_sm89INS1_16FlashAttnBwdSm80INS1_25CollectiveMainloopBwdSm80ILi2ELi2EN4cute5tupleIJNS5_1CILi128EEES8_NS7_ILi64EEEEEENS_10bfloat16_tEfNS_4arch4Sm80ELb0ELb1ELb1ELb0ELb0ELb0ELb0ELb0ELi2ELi4ELi4ELi4ELb0EEENS1_24CollectiveEpilogueBwdGQAISA_fSD_Li256ELb0ELb0EEENS1_19SingleTileSchedulerILb0ELb0ELb0ELi128EEEEEEEEEvNT_6ParamsE$_ZZN4cute12filter_tupleINS_5tupleIJNS1_IJiiEEENS_1CILi8192EEEEEEZNS_16flatten_to_tupleIS5_EEDaRKT_EUlRKT_E_EEDaS9_OT0_ENKUlDpSC_E_clIJS2_NS1_IJS4_EEEEEEDaSG_ - $_ZN7cutlass13device_kernelIN5flash19enable_sm80_to_sm89INS1_16FlashAttnBwdSm80INS1_25CollectiveMainloopBwdSm80ILi2ELi2EN4cute5tupleIJNS5_1CILi128EEES8_NS7_ILi64EEEEEENS_10bfloat16_tEfNS_4arch4Sm80ELb0ELb1ELb1ELb0ELb0ELb0ELb0ELb0ELi2ELi4ELi4ELi4ELb0EEENS1_24CollectiveEpilogueBwdGQAISA_fSD_Li256ELb0ELb0EEENS1_19SingleTileSchedulerILb0ELb0ELb0ELi128EEEEEEEEEvNT_6ParamsE$_ZZN4cute12filter_tupleINS_5tupleIJNS1_IJiiEEENS_1CILi1024EEEEEEZNS_16flatten_to_tupleIS5_EEDaRKT_EUlRKT_E_EEDaS9_OT0_ENKUlDpSC_E_clIJS2_NS1_IJS4_EEEEEEDaSG_)
$_ZN7cutlass13device_kernelIN5flash19enable_sm80_to_sm89INS1_16FlashAttnBwdSm80INS1_25CollectiveMainloopBwdSm80ILi2ELi2EN4cute5tupleIJNS5_1CILi128EEES8_NS7_ILi64EEEEEENS_10bfloat16_tEfNS_4arch4Sm80ELb0ELb1ELb1ELb0ELb0ELb0ELb0ELb0ELi2ELi4ELi4ELi4ELb0EEENS1_24CollectiveEpilogueBwdGQAISA_fSD_Li256ELb0ELb0EEENS1_19SingleTileSchedulerILb0ELb0ELb0ELi128EEEEEEEEEvNT_6ParamsE$_ZZN4cute12filter_tupleINS_5tupleIJNS1_IJiiEEENS_1CILi1024EEEEEEZNS_16flatten_to_tupleIS5_EEDaRKT_EUlRKT_E_EEDaS9_OT0_ENKUlDpSC_E_clIJS2_NS1_IJS4_EEEEEEDaSG_:
[----:B------:R-:W-:-:S06]  /*ad20*/  IADD3 R8, R60, -c[0x0][0x20], RZ ;  /* 0x800008003c087a10 */ /* 0x000fcc0007ffe0ff */
[----:B------:R-:W5:Y:S01]  /*ad30*/  LDL R8, [R8] ;  /* 0x0000000008087983 */ /* 0x000f620000100800 */
[----:B------:R-:W-:Y:S02]  /*ad40*/  IADD3 R3, R1, 0x1680, RZ ;  /* 0x0000168001037810 */ /* 0x000fe40007ffe0ff */
[----:B------:R-:W-:Y:S02]  /*ad50*/  IADD3 R2, R60, 0x4, RZ ;  /* 0x000000043c027810 */ /* 0x000fe40007ffe0ff */
[----:B------:R-:W-:Y:S02]  /*ad60*/  IADD3 R3, R3, c[0x0][0x20], RZ ;  /* 0x0000080003037a10 */ /* 0x000fe40007ffe0ff */
[----:B------:R-:W-:Y:S02]  /*ad70*/  MOV R6, 0xad90 ;  /* 0x0000ad9000067802 */ /* 0x000fe40000000f00 */
[----:B-----5:R-:W-:Y:S05]  /*ad80*/  CALL.REL.NOINC `($_ZN7cutlass13device_kernelIN5flash19enable_sm80_to_sm89INS1_16FlashAttnBwdSm80INS1_25CollectiveMainloopBwdSm80ILi2ELi2EN4cute5tupleIJNS5_1CILi128EEES8_NS7_ILi64EEEEEENS_10bfloat16_tEfNS_4arch4Sm80ELb0ELb1ELb1ELb0ELb0ELb0ELb0ELb0ELi2ELi4ELi4ELi4ELb0EEENS1_24CollectiveEpilogueBwdGQAISA_fSD_Li256ELb0ELb0EEENS1_19SingleTileSchedulerILb0ELb0ELb0ELi128EEEEEEEEEvNT_6ParamsE$_ZN4cute3eso3ESOILb0ELb0EJiiNS_1CILi1024EEEEEC2ERKiS6_RKS3_) ;  /* 0xffffb5b000007944 */ /* 0x020fea0003c3ffff */
[----:B------:R-:W-:-:S04]  /*ad90*/  MOV R5, 0x0 ;  /* 0x0000000000057802 */ /* 0x000fc80000000f00 */
[----:B------:R-:W-:Y:S05]  /*ada0*/  RET.REL.NODEC R4 `(_ZN7cutlass13device_kernelIN5flash19enable_sm80_to_sm89INS1_16FlashAttnBwdSm80INS1_25CollectiveMainloopBwdSm80ILi2ELi2EN4cute5tupleIJNS5_1CILi128EEES8_NS7_ILi64EEEEEENS_10bfloat16_tEfNS_4arch4Sm80ELb0ELb1ELb1ELb0ELb0ELb0ELb0ELb0ELi2ELi4ELi4ELi4ELb0EEENS1_24CollectiveEpilogueBwdGQAISA_fSD_Li256ELb0ELb0EEENS1_19SingleTileSchedulerILb0ELb0ELb0ELi128EEEEEEEEEvNT_6ParamsE) ;  /* 0xffff525004007950 */ /* 0x000fea0003c3ffff */
        .type           $_ZN7cutlass13device_kernelIN5flash19enable_sm80_to_sm89INS1_16FlashAttnBwdSm80INS1_25CollectiveMainloopBwdSm80ILi2ELi2EN4cute5tupleIJNS5_1CILi128EEES8_NS7_ILi64EEEEEENS_10bfloat16_tEfNS_4arch4Sm80ELb0ELb1ELb1ELb0ELb0ELb0ELb0ELb0ELi2ELi4ELi4ELi4ELb0EEENS1_24CollectiveEpilogueBwdGQAISA_fSD_Li256ELb0ELb0EEENS1_19SingleTileSchedulerILb0ELb0ELb0ELi128EEEEEEEEEvNT_6ParamsE$_ZZN4cute12filter_tupleINS_5tupleIJNS1_IJiiEEENS_1CILi8192EEEEEEZNS_16flatten_to_tupleIS5_EEDaRKT_EUlRKT_E_EEDaS9_OT0_ENKUlDpSC_E_clIJS2_NS1_IJS4_EEEEEEDaSG_,@function
        .size           $_ZN7cutlass13device_kernelIN5flash19enable_sm80_to_sm89INS1_16FlashAttnBwdSm80INS1_25CollectiveMainloopBwdSm80ILi2ELi2EN4cute5tupleIJNS5_1CILi128EEES8_NS7_ILi64EEEEEENS_10bfloat16_tEfNS_4arch4Sm80ELb0ELb1ELb1ELb0ELb0ELb0ELb0ELb0ELi2ELi4ELi4ELi4ELb0EEENS1_24CollectiveEpilogueBwdGQAISA_fSD_Li256ELb0ELb0EEENS1_19SingleTileSchedulerILb0ELb0ELb0ELi128EEEEEEEEEvNT_6ParamsE$_ZZN4cute12filter_tupleINS_5tupleIJNS1_IJiiEEENS_1CILi8192EEEEEEZNS_16flatten_to_tupleIS5_EEDaRKT_EUlRKT_E_EEDaS9_OT0_ENKUlDpSC_E_clIJS2_NS1_IJS4_EEEEEEDaSG_,($_ZN7cutlass13device_kernelIN5flash19enable_sm80_to_sm89INS1_16FlashAttnBwdSm80INS1_25CollectiveMainloopBwdSm80ILi2ELi2EN4cute5tupleIJNS5_1CILi128EEES8_NS7_ILi64EEEEEENS_10bfloat16_tEfNS_4arch4Sm80ELb0ELb1ELb1ELb0ELb0ELb0ELb0ELb0ELi2ELi4ELi4ELi4ELb0EEENS1_24CollectiveEpilogueBwdGQAISA_fSD_Li256ELb0ELb0EEENS1_19SingleTileSchedulerILb0ELb0ELb0ELi128EEEEEEEEEvNT_6ParamsE$_ZZN4cute12filter_tupleINS_5tupleIJNS_10UnderscoreES2_NS_1CILi0EEEEEENS1_IJNS1_IJNS3_ILi1EEES4_EEEiNS3_ILi1024EEEEEEZNS_5sliceIS5_S9_EEDaRKT_RKT0_EUlRKT_RKT0_E_EEDaSD_SG_OT1_ENKUlDpSJ_E_clIJNS1_IJS7_EEENS1_IJiEEENS1_IJEEEEEEDaSQ_ - $_ZN7cutlass13device_kernelIN5flash19enable_sm80_to_sm89INS1_16FlashAttnBwdSm80INS1_25CollectiveMainloopBwdSm80ILi2ELi2EN4cute5tupleIJNS5_1CILi128EEES8_NS7_ILi64EEEEEENS_10bfloat16_tEfNS_4arch4Sm80ELb0ELb1ELb1ELb0ELb0ELb0ELb0ELb0ELi2ELi4ELi4ELi4ELb0EEENS1_24CollectiveEpilogueBwdGQAISA_fSD_Li256ELb0ELb0EEENS1_19SingleTileSchedulerILb0ELb0ELb0ELi128EEEEEEEEEvNT_6ParamsE$_ZZN4cute12filter_tupleINS_5tupleIJNS1_IJiiEEENS_1CILi8192EEEEEEZNS_16flatten_to_tupleIS5_EEDaRKT_EUlRKT_E_EEDaS9_OT0_ENKUlDpSC_E_clIJS2_NS1_IJS4_EEEEEEDaSG_)
$_ZN7cutlass13device_kernelIN5flash19enable_sm80_to_sm89INS1_16FlashAttnBwdSm80INS1_25CollectiveMainloopBwdSm80ILi2ELi2EN4cute5tupleIJNS5_1CILi128EEES8_NS7_ILi64EEEEEENS_10bfloat16_tEfNS_4arch4Sm80ELb0ELb1ELb1ELb0ELb0ELb0ELb0ELb0ELi2ELi4ELi4ELi4ELb0EEENS1_24CollectiveEpilogueBwdGQAISA_fSD_Li256ELb0ELb0EEENS1_19SingleTileSchedulerILb0ELb0ELb0ELi128EEEEEEEEEvNT_6ParamsE$_ZZN4cute12filter_tupleINS_5tupleIJNS1_IJiiEEENS_1CILi8192EEEEEEZNS_16flatten_to_tupleIS5_EEDaRKT_EUlRKT_E_EEDaS9_OT0_ENKUlDpSC_E_clIJS2_NS1_IJS4_EEEEEEDaSG_:
[----:B------:R-:W-:-:S06]  /*adb0*/  IADD3 R10, R5, -c[0x0][0x20], RZ ;  /* 0x80000800050a7a10 */ /* 0x000fcc0007ffe0ff */
[----:B------:R-:W5:Y:S01]  /*adc0*/  LDL R10, [R10] ;  /* 0x000000000a0a7983 */ /* 0x000f620000100800 */
[----:B------:R-:W-:Y:S02]  /*add0*/  IADD3 R3, R1, 0x1688, RZ ;  /* 0x0000168801037810 */ /* 0x000fe40007ffe0ff */
[----:B------:R-:W-:Y:S02]  /*ade0*/  IADD3 R2, R5, 0x4, RZ ;  /* 0x0000000405027810 */ /* 0x000fe40007ffe0ff */
[----:B------:R-:W-:Y:S02]  /*adf0*/  IADD3 R3, R3, c[0x0][0x20], RZ ;  /* 0x0000080003037a10 */ /* 0x000fe40007ffe0ff */
[----:B------:R-:W-:Y:S02]  /*ae00*/  MOV R8, 0xae20 ;  /* 0x0000ae2000087802 */ /* 0x000fe40000000f00 */
[----:B-----5:R-:W-:Y:S05]  /*ae10*/  CALL.REL.NOINC `($_ZN7cutlass13device_kernelIN5flash19enable_sm80_to_sm89INS1_16FlashAttnBwdSm80INS1_25CollectiveMainloopBwdSm80ILi2ELi2EN4cute5tupleIJNS5_1CILi128EEES8_NS7_ILi64EEEEEENS_10bfloat16_tEfNS_4arch4Sm80ELb0ELb1ELb1ELb0ELb0ELb0ELb0ELb0ELi2ELi4ELi4ELi4ELb0EEENS1_24CollectiveEpilogueBwdGQAISA_fSD_Li256ELb0ELb0EEENS1_19SingleTileSchedulerILb0ELb0ELb0ELi128EEEEEEEEEvNT_6ParamsE$_ZN4cute3eso3ESOILb0ELb0EJiiNS_1CILi8192EEEEEC2ERKiS6_RKS3_) ;  /* 0xffffb69000007944 */ /* 0x020fea0003c3ffff */
[----:B-1----:R1:W5:Y:S01]  /*ae20*/  LDL.64 R2, [R1+0x1688] ;  /* 0x0016880001027983 */ /* 0x0023620000100a00 */
[----:B------:R-:W-:Y:S02]  /*ae30*/  MOV R8, R6 ;  /* 0x0000000600087202 */ /* 0x000fe40000000f00 */
[----:B------:R-:W-:-:S04]  /*ae40*/  MOV R9, 0x0 ;  /* 0x0000000000097802 */ /* 0x000fc80000000f00 */
[----:B------:R-:W-:Y:S05]  /*ae50*/  RET.REL.NODEC R8 `(_ZN7cutlass13device_kernelIN5flash19enable_sm80_to_sm89INS1_16FlashAttnBwdSm80INS1_25CollectiveMainloopBwdSm80ILi2ELi2EN4cute5tupleIJNS5_1CILi128EEES8_NS7_ILi64EEEEEENS_10bfloat16_tEfNS_4arch4Sm80ELb0ELb1ELb1ELb0ELb0ELb0ELb0ELb0ELi2ELi4ELi4ELi4ELb0EEENS1_24CollectiveEpilogueBwdGQAISA_fSD_Li256ELb0ELb0EEENS1_19SingleTileSchedulerILb0ELb0ELb0ELi128EEEEEEEEEvNT_6ParamsE) ;  /* 0xffff51a008007950 */ /* 0x000fea0003c3ffff */
        .type           $_ZN7cutlass13device_kernelIN5flash19enable_sm80_to_sm89INS1_16FlashAttnBwdSm80INS1_25CollectiveMainloopBwdSm80ILi2ELi2EN4cute5tupleIJNS5_1CILi128EEES8_NS7_ILi64EEEEEENS_10bfloat16_tEfNS_4arch4Sm80ELb0ELb1ELb1ELb0ELb0ELb0ELb0ELb0ELi2ELi4ELi4ELi4ELb0EEENS1_24CollectiveEpilogueBwdGQAISA_fSD_Li256ELb0ELb0EEENS1_19SingleTileSchedulerILb0ELb0ELb0ELi128EEEEEEEEEvNT_6ParamsE$_ZZN4cute12filter_tupleINS_5tupleIJNS_10UnderscoreES2_NS_1CILi0EEEEEENS1_IJNS1_IJNS3_ILi1EEES4_EEEiNS3_ILi1024EEEEEEZNS_5sliceIS5_S9_EEDaRKT_RKT0_EUlRKT_RKT0_E_EEDaSD_SG_OT1_ENKUlDpSJ_E_clIJNS1_IJS7_EEENS1_IJiEEENS1_IJEEEEEEDaSQ_,@function
        .size           $_ZN7cutlass13device_kernelIN5flash19enable_sm80_to_sm89INS1_16FlashAttnBwdSm80INS1_25CollectiveMainloopBwdSm80ILi2ELi2EN4cute5tupleIJNS5_1CILi128EEES8_NS7_ILi64EEEEEENS_10bfloat16_tEfNS_4arch4Sm80ELb0ELb1ELb1ELb0ELb0ELb0ELb0ELb0ELi2ELi4ELi4ELi4ELb0EEENS1_24CollectiveEpilogueBwdGQAISA_fSD_Li256ELb0ELb0EEENS1_19SingleTileSchedulerILb0ELb0ELb0ELi128EEEEEEEEEvNT_6ParamsE$_ZZN4cute12filter_tupleINS_5tupleIJNS_10UnderscoreES2_NS_1CILi0EEEEEENS1_IJNS1_IJNS3_ILi1EEES4_EEEiNS3_ILi1024EEEEEEZNS_5sliceIS5_S9_EEDaRKT_RKT0_EUlRKT_RKT0_E_EEDaSD_SG_OT1_ENKUlDpSJ_E_clIJNS1_IJS7_EEENS1_IJiEEENS1_IJEEEEEEDaSQ_,($_ZN7cutlass13device_kernelIN5flash19enable_sm80_to_sm89INS1_16FlashAttnBwdSm80INS1_25CollectiveMainloopBwdSm80ILi2ELi2EN4cute5tupleIJNS5_1CILi128EEES8_NS7_ILi64EEEEEENS_10bfloat16_tEfNS_4arch4Sm80ELb0ELb1ELb1ELb0ELb0ELb0ELb0ELb0ELi2ELi4ELi4ELi4ELb0EEENS1_24CollectiveEpilogueBwdGQAISA_fSD_Li256ELb0ELb0EEENS1_19SingleTileSchedulerILb0ELb0ELb0ELi128EEEEEEEEEvNT_6ParamsE$_ZZN4cute12filter_tupleINS_5tupleIJNS_10UnderscoreES2_S2_iEEENS1_IJNS1_IJNS_1CILi1EEENS4_ILi0EEEEEENS4_ILi4096EEENS1_IJiiEEENS1_IJS6_NS4_ILi8192EEEEEEEEEZNS_5sliceIS3_SC_EEDaRKT_RKT0_EUlRKT_RKT0_E_EEDaSG_SJ_OT1_ENKUlDpSM_E_clIJNS1_IJS7_EEENS1_IJS8_EEENS1_IJS9_EEENS1_IJEEEEEEDaST_ - $_ZN7cutlass13device_kernelIN5flash19enable_sm80_to_sm89INS1_16FlashAttnBwdSm80INS1_25CollectiveMainloopBwdSm80ILi2ELi2EN4cute5tupleIJNS5_1CILi128EEES8_NS7_ILi64EEEEEENS_10bfloat16_tEfNS_4arch4Sm80ELb0ELb1ELb1ELb0ELb0ELb0ELb0ELb0ELi2ELi4ELi4ELi4ELb0EEENS1_24CollectiveEpilogueBwdGQAISA_fSD_Li256ELb0ELb0EEENS1_19SingleTileSchedulerILb0ELb0ELb0ELi128EEEEEEEEEvNT_6ParamsE$_ZZN4cute12filter_tupleINS_5tupleIJNS_10UnderscoreES2_NS_1CILi0EEEEEENS1_IJNS1_IJNS3_ILi1EEES4_EEEiNS3_ILi1024EEEEEEZNS_5sliceIS5_S9_EEDaRKT_RKT0_EUlRKT_RKT0_E_EEDaSD_SG_OT1_ENKUlDpSJ_E_clIJNS1_IJS7_EEENS1_IJiEEENS1_IJEEEEEEDaSQ_)
$_ZN7cutlass13device_kernelIN5flash19enable_sm80_to_sm89INS1_16FlashAttnBwdSm80INS1_25CollectiveMainloopBwdSm80ILi2ELi2EN4cute5tupleIJNS5_1CILi128EEES8_NS7_ILi64EEEEEENS_10bfloat16_tEfNS_4arch4Sm80ELb0ELb1ELb1ELb0ELb0ELb0ELb0ELb0ELi2ELi4ELi4ELi4ELb0EEENS1_24CollectiveEpilogueBwdGQAISA_fSD_Li256ELb0ELb0EEENS1_19SingleTileSchedulerILb0ELb0ELb0ELi128EEEEEEEEEvNT_6ParamsE$_ZZN4cute12filter_tupleINS_5tupleIJNS_10UnderscoreES2_NS_1CILi0EEEEEENS1_IJNS1_IJNS3_ILi1EEES4_EEEiNS3_ILi1024EEEEEEZNS_5sliceIS5_S9_EEDaRKT_RKT0_EUlRKT_RKT0_E_EEDaSD_SG_OT1_ENKUlDpSJ_E_clIJNS1_IJS7_EEENS1_IJiEEENS1_IJEEEEEEDaSQ_:
[----:B------:R-:W-:Y:S02]  /*ae60*/  IADD3 R2, R1, 0x1680, RZ ;  /* 0x0000168001027810 */ /* 0x000fe40007ffe0ff */
[----:B------:R-:W-:Y:S02]  /*ae70*/  MOV R6, 0xaea0 ;  /* 0x0000aea000067802 */ /* 0x000fe40000000f00 */
[----:B------:R-:W-:Y:S02]  /*ae80*/  IADD3 R2, R2, c[0x0][0x20], RZ ;  /* 0x0000080002027a10 */ /* 0x000fe40007ffe0ff */
[----:B------:R-:W-:Y:S05]  /*ae90*/  CALL.REL.NOINC `($_ZN7cutlass13device_kernelIN5flash19enable_sm80_to_sm89INS1_16FlashAttnBwdSm80INS1_25CollectiveMainloopBwdSm80ILi2ELi2EN4cute5tupleIJNS5_1CILi128EEES8_NS7_ILi64EEEEEENS_10bfloat16_tEfNS_4arch4Sm80ELb0ELb1ELb1ELb0ELb0ELb0ELb0ELb0ELi2ELi4ELi4ELi4ELb0EEENS1_24CollectiveEpilogueBwdGQAISA_fSD_Li256ELb0ELb0EEENS1_19SingleTileSchedulerILb0ELb0ELb0ELi128EEEEEEEEEvNT_6ParamsE$_ZN4cute3eso3ESOILb1ELb0EJNS_5tupleIJNS_1CILi1EEENS3_ILi0EEEEEEiEEC2ERKS6_RKi) ;  /* 0xffffd18000007944 */ /* 0x000fea0003c3ffff */
[----:B-1----:R1:W5:Y:S01]  /*aea0*/  LDL R3, [R1+0x1680] ;  /* 0x0016800001037983 */ /* 0x0023620000100800 */
[----:B------:R-:W-:-:S04]  /*aeb0*/  MOV R5, 0x0 ;  /* 0x0000000000057802 */ /* 0x000fc80000000f00 */
[----:B------:R-:W-:Y:S05]  /*aec0*/  RET.REL.NODEC R4 `(_ZN7cutlass13device_kernelIN5flash19enable_sm80_to_sm89INS1_16FlashAttnBwdSm80INS1_25CollectiveMainloopBwdSm80ILi2ELi2EN4cute5tupleIJNS5_1CILi128EEES8_NS7_ILi64EEEEEENS_10bfloat16_tEfNS_4arch4Sm80ELb0ELb1ELb1ELb0ELb0ELb0ELb0ELb0ELi2ELi4ELi4ELi4ELb0EEENS1_24CollectiveEpilogueBwdGQAISA_fSD_Li256ELb0ELb0EEENS1_19SingleTileSchedulerILb0ELb0ELb0ELi128EEEEEEEEEvNT_6ParamsE) ;  /* 0xffff513004007950 */ /* 0x000fea0003c3ffff */
        .type           $_ZN7cutlass13device_kernelIN5flash19enable_sm80_to_sm89INS1_16FlashAttnBwdSm80INS1_25CollectiveMainloopBwdSm80ILi2ELi2EN4cute5tupleIJNS5_1CILi128EEES8_NS7_ILi64EEEEEENS_10bfloat16_tEfNS_4arch4Sm80ELb0ELb1ELb1ELb0ELb0ELb0ELb0ELb0ELi2ELi4ELi4ELi4ELb0EEENS1_24CollectiveEpilogueBwdGQAISA_fSD_Li256ELb0ELb0EEENS1_19SingleTileSchedulerILb0ELb0ELb0ELi128EEEEEEEEEvNT_6ParamsE$_ZZN4cute12filter_tupleINS_5tupleIJNS_10UnderscoreES2_S2_iEEENS1_IJNS1_IJNS_1CILi1EEENS4_ILi0EEEEEENS4_ILi4096EEENS1_IJiiEEENS1_IJS6_NS4_ILi8192EEEEEEEEEZNS_5sliceIS3_SC_EEDaRKT_RKT0_EUlRKT_RKT0_E_EEDaSG_SJ_OT1_ENKUlDpSM_E_clIJNS1_IJS7_EEENS1_IJS8_EEENS1_IJS9_EEENS1_IJEEEEEEDaST_,@function
        .size           $_ZN7cutlass13device_kernelIN5flash19enable_sm80_to_sm89INS1_16FlashAttnBwdSm80INS1_25CollectiveMainloopBwdSm80ILi2ELi2EN4cute5tupleIJNS5_1CILi128EEES8_NS7_ILi64EEEEEENS_10bfloat16_tEfNS_4arch4Sm80ELb0ELb1ELb1ELb0ELb0ELb0ELb0ELb0ELi2ELi4ELi4ELi4ELb0EEENS1_24CollectiveEpilogueBwdGQAISA_fSD_Li256ELb0ELb0EEENS1_19SingleTileSchedulerILb0ELb0ELb0ELi128EEEEEEEEEvNT_6ParamsE$_ZZN4cute12filter_tupleINS_5tupleIJNS_10UnderscoreES2_S2_iEEENS1_IJNS1_IJNS_1CILi1EEENS4_ILi0EEEEEENS4_ILi4096EEENS1_IJiiEEENS1_IJS6_NS4_ILi8192EEEEEEEEEZNS_5sliceIS3_SC_EEDaRKT_RKT0_EUlRKT_RKT0_E_EEDaSG_SJ_OT1_ENKUlDpSM_E_clIJNS1_IJS7_EEENS1_IJS8_EEENS1_IJS9_EEENS1_IJEEEEEEDaST_,($_ZN7cutlass13device_kernelIN5flash19enable_sm80_to_sm89INS1_16FlashAttnBwdSm80INS1_25CollectiveMainloopBwdSm80ILi2ELi2EN4cute5tupleIJNS5_1CILi128EEES8_NS7_ILi64EEEEEENS_10bfloat16_tEfNS_4arch4Sm80ELb0ELb1ELb1ELb0ELb0ELb0ELb0ELb0ELi2ELi4ELi4ELi4ELb0EEENS1_24CollectiveEpilogueBwdGQAISA_fSD_Li256ELb0ELb0EEENS1_19SingleTileSchedulerILb0ELb0ELb0ELi128EEEEEEEEEvNT_6ParamsE$_ZZN4cute12filter_tupleINS_5tupleIJNS_10UnderscoreES2_S2_iEEENS1_IJNS1_IJNS_1CILi1EEENS4_ILi0EEEEEEiNS4_ILi1024EEENS4_ILi8192EEEEEEZNS_5sliceIS3_SA_EEDaRKT_RKT0_EUlRKT_RKT0_E_EEDaSE_SH_OT1_ENKUlDpSK_E_clIJNS1_IJS7_EEENS1_IJiEEENS1_IJS8_EEENS1_IJEEEEEEDaSR_ - $_ZN7cutlass13device_kernelIN5flash19enable_sm80_to_sm89INS1_16FlashAttnBwdSm80INS1_25CollectiveMainloopBwdSm80ILi2ELi2EN4cute5tupleIJNS5_1CILi128EEES8_NS7_ILi64EEEEEENS_10bfloat16_tEfNS_4arch4Sm80ELb0ELb1ELb1ELb0ELb0ELb0ELb0ELb0ELi2ELi4ELi4ELi4ELb0EEENS1_24CollectiveEpilogueBwdGQAISA_fSD_Li256ELb0ELb0EEENS1_19SingleTileSchedulerILb0ELb0ELb0ELi128EEEEEEEEEvNT_6ParamsE$_ZZN4cute12filter_tupleINS_5tupleIJNS_10UnderscoreES2_S2_iEEENS1_IJNS1_IJNS_1CILi1EEENS4_ILi0EEEEEENS4_ILi4096EEENS1_IJiiEEENS1_IJS6_NS4_ILi8192EEEEEEEEEZNS_5sliceIS3_SC_EEDaRKT_RKT0_EUlRKT_RKT0_E_EEDaSG_SJ_OT1_ENKUlDpSM_E_clIJNS1_IJS7_EEENS1_IJS8_EEENS1_IJS9_EEENS1_IJEEEEEEDaST_)
$_ZN7cutlass13device_kernelIN5flash19enable_sm80_to_sm89INS1_16FlashAttnBwdSm80INS1_25CollectiveMainloopBwdSm80ILi2ELi2EN4cute5tupleIJNS5_1CILi128EEES8_NS7_ILi64EEEEEENS_10bfloat16_tEfNS_4arch4Sm80ELb0ELb1ELb1ELb0ELb0ELb0ELb0ELb0ELi2ELi4ELi4ELi4ELb0EEENS1_24CollectiveEpilogueBwdGQAISA_fSD_Li256ELb0ELb0EEENS1_19SingleTileSchedulerILb0ELb0ELb0ELi128EEEEEEEEEvNT_6ParamsE$_ZZN4cute12filter_tupleINS_5tupleIJNS_10UnderscoreES2_S2_iEEENS1_IJNS1_IJNS_1CILi1EEENS4_ILi0EEEEEENS4_ILi4096EEENS1_IJiiEEENS1_IJS6_NS4_ILi8192EEEEEEEEEZNS_5sliceIS3_SC_EEDaRKT_RKT0_EUlRKT_RKT0_E_EEDaSG_SJ_OT1_ENKUlDpSM_E_clIJNS1_IJS7_EEENS1_IJS8_EEENS1_IJS9_EEENS1_IJEEEEEEDaST_:
[----:B------:R-:W-:-:S05]  /*aed0*/  IADD3 R8, R56, -c[0x0][0x20], RZ ;  /* 0x8000080038087a10 */ /* 0x000fca0007ffe0ff */
[----:B------:R1:W5:Y:S04]  /*aee0*/  LDL R5, [R8] ;  /* 0x0000000008057983 */ /* 0x0003680000100800 */
[----:B------:R1:W5:Y:S01]  /*aef0*/  LDL R3, [R8+0x4] ;  /* 0x0000040008037983 */ /* 0x0003620000100800 */
[----:B------:R-:W-:Y:S02]  /*af00*/  IADD3 R2, R1, 0x1380, RZ ;  /* 0x0000138001027810 */ /* 0x000fe40007ffe0ff */
[----:B------:R-:W-:Y:S02]  /*af10*/  MOV R6, 0xaf40 ;  /* 0x0000af4000067802 */ /* 0x000fe40000000f00 */
[----:B------:R-:W-:Y:S02]  /*af20*/  IADD3 R2, R2, c[0x0][0x20], RZ ;  /* 0x0000080002027a10 */ /* 0x000fe40007ffe0ff */
[----:B-1---5:R-:W-:Y:S05]  /*af30*/  CALL.REL.NOINC `($_ZN7cutlass13device_kernelIN5flash19enable_sm80_to_sm89INS1_16FlashAttnBwdSm80INS1_25CollectiveMainloopBwdSm80ILi2ELi2EN4cute5tupleIJNS5_1CILi128EEES8_NS7_ILi64EEEEEENS_10bfloat16_tEfNS_4arch4Sm80ELb0ELb1ELb1ELb0ELb0ELb0ELb0ELb0ELi2ELi4ELi4ELi4ELb0EEENS1_24CollectiveEpilogueBwdGQAISA_fSD_Li256ELb0ELb0EEENS1_19SingleTileSchedulerILb0ELb0ELb0ELi128EEEEEEEEEvNT_6ParamsE$_ZN4cute3eso3ESOILb1ELb0EJNS_5tupleIJNS_1CILi1EEENS3_ILi0EEEEEENS3_ILi4096EEENS2_IJiiEEEEEC2ERKS6_RKS7_RKS8_) ;  /* 0xffffd08000007944 */ /* 0x022fea0003c3ffff */
[----:B-1----:R1:W5:Y:S01]  /*af40*/  LDL.64 R2, [R1+0x1380] ;  /* 0x0013800001027983 */ /* 0x0023620000100a00 */
[----:B------:R-:W-:-:S04]  /*af50*/  MOV R5, 0x0 ;  /* 0x0000000000057802 */ /* 0x000fc80000000f00 */
[----:B------:R-:W-:Y:S05]  /*af60*/  RET.REL.NODEC R4 `(_ZN7cutlass13device_kernelIN5flash19enable_sm80_to_sm89INS1_16FlashAttnBwdSm80INS1_25CollectiveMainloopBwdSm80ILi2ELi2EN4cute5tupleIJNS5_1CILi128EEES8_NS7_ILi64EEEEEENS_10bfloat16_tEfNS_4arch4Sm80ELb0ELb1ELb1ELb0ELb0ELb0ELb0ELb0ELi2ELi4ELi4ELi4ELb0EEENS1_24CollectiveEpilogueBwdGQAISA_fSD_Li256ELb0ELb0EEENS1_19SingleTileSchedulerILb0ELb0ELb0ELi128EEEEEEEEEvNT_6ParamsE) ;  /* 0xffff509004007950 */ /* 0x000fea0003c3ffff */
        .type           $_ZN7cutlass13device_kernelIN5flash19enable_sm80_to_sm89INS1_16FlashAttnBwdSm80INS1_25CollectiveMainloopBwdSm80ILi2ELi2EN4cute5tupleIJNS5_1CILi128EEES8_NS7_ILi64EEEEEENS_10bfloat16_tEfNS_4arch4Sm80ELb0ELb1ELb1ELb0ELb0ELb0ELb0ELb0ELi2ELi4ELi4ELi4ELb0EEENS1_24CollectiveEpilogueBwdGQAISA_fSD_Li256ELb0ELb0EEENS1_19SingleTileSchedulerILb0ELb0ELb0ELi128EEEEEEEEEvNT_6ParamsE$_ZZN4cute12filter_tupleINS_5tupleIJNS_10UnderscoreES2_S2_iEEENS1_IJNS1_IJNS_1CILi1EEENS4_ILi0EEEEEEiNS4_ILi1024EEENS4_ILi8192EEEEEEZNS_5sliceIS3_SA_EEDaRKT_RKT0_EUlRKT_RKT0_E_EEDaSE_SH_OT1_ENKUlDpSK_E_clIJNS1_IJS7_EEENS1_IJiEEENS1_IJS8_EEENS1_IJEEEEEEDaSR_,@function
        .size           $_ZN7cutlass13device_kernelIN5flash19enable_sm80_to_sm89INS1_16FlashAttnBwdSm80INS1_25CollectiveMainloopBwdSm80ILi2ELi2EN4cute5tupleIJNS5_1CILi128EEES8_NS7_ILi64EEEEEENS_10bfloat16_tEfNS_4arch4Sm80ELb0ELb1ELb1ELb0ELb0ELb0ELb0ELb0ELi2ELi4ELi4ELi4ELb0EEENS1_24CollectiveEpilogueBwdGQAISA_fSD_Li256ELb0ELb0EEENS1_19SingleTileSchedulerILb0ELb0ELb0ELi128EEEEEEEEEvNT_6ParamsE$_ZZN4cute12filter_tupleINS_5tupleIJNS_10UnderscoreES2_S2_iEEENS1_IJNS1_IJNS_1CILi1EEENS4_ILi0EEEEEEiNS4_ILi1024EEENS4_ILi8192EEEEEEZNS_5sliceIS3_SA_EEDaRKT_RKT0_EUlRKT_RKT0_E_EEDaSE_SH_OT1_ENKUlDpSK_E_clIJNS1_IJS7_EEENS1_IJiEEENS1_IJS8_EEENS1_IJEEEEEEDaSR_,($_ZN7cutlass13device_kernelIN5flash19enable_sm80_to_sm89INS1_16FlashAttnBwdSm80INS1_25CollectiveMainloopBwdSm80ILi2ELi2EN4cute5tupleIJNS5_1CILi128EEES8_NS7_ILi64EEEEEENS_10bfloat16_tEfNS_4arch4Sm80ELb0ELb1ELb1ELb0ELb0ELb0ELb0ELb0ELi2ELi4ELi4ELi4ELb0EEENS1_24CollectiveEpilogueBwdGQAISA_fSD_Li256ELb0ELb0EEENS1_19SingleTileSchedulerILb0ELb0ELb0ELi128EEEEEEEEEvNT_6ParamsE$_ZZN4cute12filter_tupleINS_5tupleIJNS_10UnderscoreES2_S2_iEEENS1_IJNS1_IJNS_1CILi1EEENS4_ILi0EEEEEElS6_lEEEZNS_5sliceIS3_S8_EEDaRKT_RKT0_EUlRKT_RKT0_E_EEDaSC_SF_OT1_ENKUlDpSI_E_clIJNS1_IJS7_EEENS1_IJlEEENS1_IJS6_EEENS1_IJEEEEEEDaSP_ - $_ZN7cutlass13device_kernelIN5flash19enable_sm80_to_sm89INS1_16FlashAttnBwdSm80INS1_25CollectiveMainloopBwdSm80ILi2ELi2EN4cute5tupleIJNS5_1CILi128EEES8_NS7_ILi64EEEEEENS_10bfloat16_tEfNS_4arch4Sm80ELb0ELb1ELb1ELb0ELb0ELb0ELb0ELb0ELi2ELi4ELi4ELi4ELb0EEENS1_24CollectiveEpilogueBwdGQAISA_fSD_Li256ELb0ELb0EEENS1_19SingleTileSchedulerILb0ELb0ELb0ELi128EEEEEEEEEvNT_6ParamsE$_ZZN4cute12filter_tupleINS_5tupleIJNS_10UnderscoreES2_S2_iEEENS1_IJNS1_IJNS_1CILi1EEENS4_ILi0EEEEEEiNS4_ILi1024EEENS4_ILi8192EEEEEEZNS_5sliceIS3_SA_EEDaRKT_RKT0_EUlRKT_RKT0_E_EEDaSE_SH_OT1_ENKUlDpSK_E_clIJNS1_IJS7_EEENS1_IJiEEENS1_IJS8_EEENS1_IJEEEEEEDaSR_)
$_ZN7cutlass13device_kernelIN5flash19enable_sm80_to_sm89INS1_16FlashAttnBwdSm80INS1_25CollectiveMainloopBwdSm80ILi2ELi2EN4cute5tupleIJNS5_1CILi128EEES8_NS7_ILi64EEEEEENS_10bfloat16_tEfNS_4arch4Sm80ELb0ELb1ELb1ELb0ELb0ELb0ELb0ELb0ELi2ELi4ELi4ELi4ELb0EEENS1_24CollectiveEpilogueBwdGQAISA_fSD_Li256ELb0ELb0EEENS1_19SingleTileSchedulerILb0ELb0ELb0ELi128EEEEEEEEEvNT_6ParamsE$_ZZN4cute12filter_tupleINS_5tupleIJNS_10UnderscoreES2_S2_iEEENS1_IJNS1_IJNS_1CILi1EEENS4_ILi0EEEEEEiNS4_ILi1024EEENS4_ILi8192EEEEEEZNS_5sliceIS3_SA_EEDaRKT_RKT0_EUlRKT_RKT0_E_EEDaSE_SH_OT1_ENKUlDpSK_E_clIJNS1_IJS7_EEENS1_IJiEEENS1_IJS8_EEENS1_IJEEEEEEDaSR_:
[----:B------:R-:W-:Y:S02]  /*af70*/  IADD3 R2, R1, 0x1380, RZ ;  /* 0x0000138001027810 */ /* 0x000fe40007ffe0ff */
[----:B------:R-:W-:Y:S02]  /*af80*/  MOV R8, 0xafb0 ;  /* 0x0000afb000087802 */ /* 0x000fe40000000f00 */
[----:B------:R-:W-:Y:S02]  /*af90*/  IADD3 R2, R2, c[0x0][0x20], RZ ;  /* 0x0000080002027a10 */ /* 0x000fe40007ffe0ff */
[----:B------:R-:W-:Y:S05]  /*afa0*/  CALL.REL.NOINC `($_ZN7cutlass13device_kernelIN5flash19enable_sm80_to_sm89INS1_16FlashAttnBwdSm80INS1_25CollectiveMainloopBwdSm80ILi2ELi2EN4cute5tupleIJNS5_1CILi128EEES8_NS7_ILi64EEEEEENS_10bfloat16_tEfNS_4arch4Sm80ELb0ELb1ELb1ELb0ELb0ELb0ELb0ELb0ELi2ELi4ELi4ELi4ELb0EEENS1_24CollectiveEpilogueBwdGQAISA_fSD_Li256ELb0ELb0EEENS1_19SingleTileSchedulerILb0ELb0ELb0ELi128EEEEEEEEEvNT_6ParamsE$_ZN4cute3eso3ESOILb1ELb0EJNS_5tupleIJNS_1CILi1EEENS3_ILi0EEEEEEiNS3_ILi1024EEEEEC2ERKS6_RKiRKS7_) ;  /* 0xffffd0b000007944 */ /* 0x000fea0003c3ffff */
[----:B-1----:R1:W5:Y:S01]  /*afb0*/  LDL R3, [R1+0x1380] ;  /* 0x0013800001037983 */ /* 0x0023620000100800 */
[----:B------:R-:W-:Y:S02]  /*afc0*/  MOV R8, R4 ;  /* 0x0000000400087202 */ /* 0x000fe40000000f00 */
[----:B------:R-:W-:-:S04]  /*afd0*/  MOV R9, 0x0 ;  /* 0x0000000000097802 */ /* 0x000fc80000000f00 */
[----:B------:R-:W-:Y:S05]  /*afe0*/  RET.REL.NODEC R8 `(_ZN7cutlass13device_kernelIN5flash19enable_sm80_to_sm89INS1_16FlashAttnBwdSm80INS1_25CollectiveMainloopBwdSm80ILi2ELi2EN4cute5tupleIJNS5_1CILi128EEES8_NS7_ILi64EEEEEENS_10bfloat16_tEfNS_4arch4Sm80ELb0ELb1ELb1ELb0ELb0ELb0ELb0ELb0ELi2ELi4ELi4ELi4ELb0EEENS1_24CollectiveEpilogueBwdGQAISA_fSD_Li256ELb0ELb0EEENS1_19SingleTileSchedulerILb0ELb0ELb0ELi128EEEEEEEEEvNT_6ParamsE) ;  /* 0xffff501008007950 */ /* 0x000fea0003c3ffff */
        .type           $_ZN7cutlass13device_kernelIN5flash19enable_sm80_to_sm89INS1_16FlashAttnBwdSm80INS1_25CollectiveMainloopBwdSm80ILi2ELi2EN4cute5tupleIJNS5_1CILi128EEES8_NS7_ILi64EEEEEENS_10bfloat16_tEfNS_4arch4Sm80ELb0ELb1ELb1ELb0ELb0ELb0ELb0ELb0ELi2ELi4ELi4ELi4ELb0EEENS1_24CollectiveEpilogueBwdGQAISA_fSD_Li256ELb0ELb0EEENS1_19SingleTileSchedulerILb0ELb0ELb0ELi128EEEEEEEEEvNT_6ParamsE$_ZZN4cute12filter_tupleINS_5tupleIJNS_10UnderscoreES2_S2_iEEENS1_IJNS1_IJNS_1CILi1EEENS4_ILi0EEEEEElS6_lEEEZNS_5sliceIS3_S8_EEDaRKT_RKT0_EUlRKT_RKT0_E_EEDaSC_SF_OT1_ENKUlDpSI_E_clIJNS1_IJS7_EEENS1_IJlEEENS1_IJS6_EEENS1_IJEEEEEEDaSP_,@function
        .size           $_ZN7cutlass13device_kernelIN5flash19enable_sm80_to_sm89INS1_16FlashAttnBwdSm80INS1_25CollectiveMainloopBwdSm80ILi2ELi2EN4cute5tupleIJNS5_1CILi128EEES8_NS7_ILi64EEEEEENS_10bfloat16_tEfNS_4arch4Sm80ELb0ELb1ELb1ELb0ELb0ELb0ELb0ELb0ELi2ELi4ELi4ELi4ELb0EEENS1_24CollectiveEpilogueBwdGQAISA_fSD_Li256ELb0ELb0EEENS1_19SingleTileSchedulerILb0ELb0ELb0ELi128EEEEEEEEEvNT_6ParamsE$_ZZN4cute12filter_tupleINS_5tupleIJNS_10UnderscoreES2_S2_iEEENS1_IJNS1_IJNS_1CILi1EEENS4_ILi0EEEEEElS6_lEEEZNS_5sliceIS3_S8_EEDaRKT_RKT0_EUlRKT_RKT0_E_EEDaSC_SF_OT1_ENKUlDpSI_E_clIJNS1_IJS7_EEENS1_IJlEEENS1_IJS6_EEENS1_IJEEEEEEDaSP_,($_ZN7cutlass13device_kernelIN5flash19enable_sm80_to_sm89INS1_16FlashAttnBwdSm80INS1_25CollectiveMainloopBwdSm80ILi2ELi2EN4cute5tupleIJNS5_1CILi128EEES8_NS7_ILi64EEEEEENS_10bfloat16_tEfNS_4arch4Sm80ELb0ELb1ELb1ELb0ELb0ELb0ELb0ELb0ELi2ELi4ELi4ELi4ELb0EEENS1_24CollectiveEpilogueBwdGQAISA_fSD_Li256ELb0ELb0EEENS1_19SingleTileSchedulerILb0ELb0ELb0ELi128EEEEEEEEEvNT_6ParamsE$_ZZN4cute12filter_tupleINS_5tupleIJNS_10UnderscoreES2_iEEENS1_IJNS1_IJNS_1CILi1EEENS4_ILi0EEEEEEiNS4_ILi1024EEEEEEZNS_5sliceIS3_S9_EEDaRKT_RKT0_EUlRKT_RKT0_E_EEDaSD_SG_OT1_ENKUlDpSJ_E_clIJNS1_IJS7_EEENS1_IJiEEENS1_IJEEEEEEDaSQ_ - $_ZN7cutlass13device_kernelIN5flash19enable_sm80_to_sm89INS1_16FlashAttnBwdSm80INS1_25CollectiveMainloopBwdSm80ILi2ELi2EN4cute5tupleIJNS5_1CILi128EEES8_NS7_ILi64EEEEEENS_10bfloat16_tEfNS_4arch4Sm80ELb0ELb1ELb1ELb0ELb0ELb0ELb0ELb0ELi2ELi4ELi4ELi4ELb0EEENS1_24CollectiveEpilogueBwdGQAISA_fSD_Li256ELb0ELb0EEENS1_19SingleTileSchedulerILb0ELb0ELb0ELi128EEEEEEEEEvNT_6ParamsE$_ZZN4cute12filter_tupleINS_5tupleIJNS_10UnderscoreES2_S2_iEEENS1_IJNS1_IJNS_1CILi1EEENS4_ILi0EEEEEElS6_lEEEZNS_5sliceIS3_S8_EEDaRKT_RKT0_EUlRKT_RKT0_E_EEDaSC_SF_OT1_ENKUlDpSI_E_clIJNS1_IJS7_EEENS1_IJlEEENS1_IJS6_EEENS1_IJEEEEEEDaSP_)
$_ZN7cutlass13device_kernelIN5flash19enable_sm80_to_sm89INS1_16FlashAttnBwdSm80INS1_25CollectiveMainloopBwdSm80ILi2ELi2EN4cute5tupleIJNS5_1CILi128EEES8_NS7_ILi64EEEEEENS_10bfloat16_tEfNS_4arch4Sm80ELb0ELb1ELb1ELb0ELb0ELb0ELb0ELb0ELi2ELi4ELi4ELi4ELb0EEENS1_24CollectiveEpilogueBwdGQAISA_fSD_Li256ELb0ELb0EEENS1_19SingleTileSchedulerILb0ELb0ELb0ELi128EEEEEEEEEvNT_6ParamsE$_ZZN4cute12filter_tupleINS_5tupleIJNS_10UnderscoreES2_S2_iEEENS1_IJNS1_IJNS_1CILi1EEENS4_ILi0EEEEEElS6_lEEEZNS_5sliceIS3_S8_EEDaRKT_RKT0_EUlRKT_RKT0_E_EEDaSC_SF_OT1_ENKUlDpSI_E_clIJNS1_IJS7_EEENS1_IJlEEENS1_IJS6_EEENS1_IJEEEEEEDaSP_:
[----:B------:R-:W-:Y:S02]  /*aff0*/  IADD3 R3, R1, 0x16a8, RZ ;  /* 0x000016a801037810 */ /* 0x000fe40007ffe0ff */
[----:B------:R-:W-:Y:S02]  /*b000*/  MOV R6, 0xb030 ;  /* 0x0000b03000067802 */ /* 0x000fe40000000f00 */
[----:B------:R-:W-:Y:S02]  /*b010*/  IADD3 R3, R3, c[0x0][0x20], RZ ;  /* 0x0000080003037a10 */ /* 0x000fe40007ffe0ff */
[----:B------:R-:W-:Y:S05]  /*b020*/  CALL.REL.NOINC `($_ZN7cutlass13device_kernelIN5flash19enable_sm80_to_sm89INS1_16FlashAttnBwdSm80INS1_25CollectiveMainloopBwdSm80ILi2ELi2EN4cute5tupleIJNS5_1CILi128EEES8_NS7_ILi64EEEEEENS_10bfloat16_tEfNS_4arch4Sm80ELb0ELb1ELb1ELb0ELb0ELb0ELb0ELb0ELi2ELi4ELi4ELi4ELb0EEENS1_24CollectiveEpilogueBwdGQAISA_fSD_Li256ELb0ELb0EEENS1_19SingleTileSchedulerILb0ELb0ELb0ELi128EEEEEEEEEvNT_6ParamsE$_ZN4cute3eso3ESOILb1ELb0EJNS_5tupleIJNS_1CILi1EEENS3_ILi0EEEEEElS5_EEC2ERKS6_RKlRKS5_) ;  /* 0xffffd07000007944 */ /* 0x000fea0003c3ffff */
[----:B-1----:R1:W5:Y:S01]  /*b030*/  LDL.64 R2, [R1+0x16a8] ;  /* 0x0016a80001027983 */ /* 0x0023620000100a00 */
[----:B------:R-:W-:-:S04]  /*b040*/  MOV R5, 0x0 ;  /* 0x0000000000057802 */ /* 0x000fc80000000f00 */
[----:B------:R-:W-:Y:S05]  /*b050*/  RET.REL.NODEC R4 `(_ZN7cutlass13device_kernelIN5flash19enable_sm80_to_sm89INS1_16FlashAttnBwdSm80INS1_25CollectiveMainloopBwdSm80ILi2ELi2EN4cute5tupleIJNS5_1CILi128EEES8_NS7_ILi64EEEEEENS_10bfloat16_tEfNS_4arch4Sm80ELb0ELb1ELb1ELb0ELb0ELb0ELb0ELb0ELi2ELi4ELi4ELi4ELb0EEENS1_24CollectiveEpilogueBwdGQAISA_fSD_Li256ELb0ELb0EEENS1_19SingleTileSchedulerILb0ELb0ELb0ELi128EEEEEEEEEvNT_6ParamsE) ;  /* 0xffff4fa004007950 */ /* 0x000fea0003c3ffff */
        .type           $_ZN7cutlass13device_kernelIN5flash19enable_sm80_to_sm89INS1_16FlashAttnBwdSm80INS1_25CollectiveMainloopBwdSm80ILi2ELi2EN4cute5tupleIJNS5_1CILi128EEES8_NS7_ILi64EEEEEENS_10bfloat16_tEfNS_4arch4Sm80ELb0ELb1ELb1ELb0ELb0ELb0ELb0ELb0ELi2ELi4ELi4ELi4ELb0EEENS1_24CollectiveEpilogueBwdGQAISA_fSD_Li256ELb0ELb0EEENS1_19SingleTileSchedulerILb0ELb0ELb0ELi128EEEEEEEEEvNT_6ParamsE$_ZZN4cute12filter_tupleINS_5tupleIJNS_10UnderscoreES2_iEEENS1_IJNS1_IJNS_1CILi1EEENS4_ILi0EEEEEEiNS4_ILi1024EEEEEEZNS_5sliceIS3_S9_EEDaRKT_RKT0_EUlRKT_RKT0_E_EEDaSD_SG_OT1_ENKUlDpSJ_E_clIJNS1_IJS7_EEENS1_IJiEEENS1_IJEEEEEEDaSQ_,@function
        .size           $_ZN7cutlass13device_kernelIN5flash19enable_sm80_to_sm89INS1_16FlashAttnBwdSm80INS1_25CollectiveMainloopBwdSm80ILi2ELi2EN4cute5tupleIJNS5_1CILi128EEES8_NS7_ILi64EEEEEENS_10bfloat16_tEfNS_4arch4Sm80ELb0ELb1ELb1ELb0ELb0ELb0ELb0ELb0ELi2ELi4ELi4ELi4ELb0EEENS1_24CollectiveEpilogueBwdGQAISA_fSD_Li256ELb0ELb0EEENS1_19SingleTileSchedulerILb0ELb0ELb0ELi128EEEEEEEEEvNT_6ParamsE$_ZZN4cute12filter_tupleINS_5tupleIJNS_10UnderscoreES2_iEEENS1_IJNS1_IJNS_1CILi1EEENS4_ILi0EEEEEEiNS4_ILi1024EEEEEEZNS_5sliceIS3_S9_EEDaRKT_RKT0_EUlRKT_RKT0_E_EEDaSD_SG_OT1_ENKUlDpSJ_E_clIJNS1_IJS7_EEENS1_IJiEEENS1_IJEEEEEEDaSQ_,($_ZN7cutlass13device_kernelIN5flash19enable_sm80_to_sm89INS1_16FlashAttnBwdSm80INS1_25CollectiveMainloopBwdSm80ILi2ELi2EN4cute5tupleIJNS5_1CILi128EEES8_NS7_ILi64EEEEEENS_10bfloat16_tEfNS_4arch4Sm80ELb0ELb1ELb1ELb0ELb0ELb0ELb0ELb0ELi2ELi4ELi4ELi4ELb0EEENS1_24CollectiveEpilogueBwdGQAISA_fSD_Li256ELb0ELb0EEENS1_19SingleTileSchedulerILb0ELb0ELb0ELi128EEEEEEEEEvNT_6ParamsE$_ZZN4cute12filter_tupleINS_5tupleIJNS_1CILi0EEENS1_IJNS2_ILi1EEENS2_ILi512EEEiEEEEEEZNS_16flatten_to_tupleIS7_EEDaRKT_EUlRKT_E_EEDaSB_OT0_ENKUlDpSE_E_clIJNS1_IJS3_EEES6_EEEDaSI_ - $_ZN7cutlass13device_kernelIN5flash19enable_sm80_to_sm89INS1_16FlashAttnBwdSm80INS1_25CollectiveMainloopBwdSm80ILi2ELi2EN4cute5tupleIJNS5_1CILi128EEES8_NS7_ILi64EEEEEENS_10bfloat16_tEfNS_4arch4Sm80ELb0ELb1ELb1ELb0ELb0ELb0ELb0ELb0ELi2ELi4ELi4ELi4ELb0EEENS1_24CollectiveEpilogueBwdGQAISA_fSD_Li256ELb0ELb0EEENS1_19SingleTileSchedulerILb0ELb0ELb0ELi128EEEEEEEEEvNT_6ParamsE$_ZZN4cute12filter_tupleINS_5tupleIJNS_10UnderscoreES2_iEEENS1_IJNS1_IJNS_1CILi1EEENS4_ILi0EEEEEEiNS4_ILi1024EEEEEEZNS_5sliceIS3_S9_EEDaRKT_RKT0_EUlRKT_RKT0_E_EEDaSD_SG_OT1_ENKUlDpSJ_E_clIJNS1_IJS7_EEENS1_IJiEEENS1_IJEEEEEEDaSQ_)
$_ZN7cutlass13device_kernelIN5flash19enable_sm80_to_sm89INS1_16FlashAttnBwdSm80INS1_25CollectiveMainloopBwdSm80ILi2ELi2EN4cute5tupleIJNS5_1CILi128EEES8_NS7_ILi64EEEEEENS_10bfloat16_tEfNS_4arch4Sm80ELb0ELb1ELb1ELb0ELb0ELb0ELb0ELb0ELi2ELi4ELi4ELi4ELb0EEENS1_24CollectiveEpilogueBwdGQAISA_fSD_Li256ELb0ELb0EEENS1_19SingleTileSchedulerILb0ELb0ELb0ELi128EEEEEEEEEvNT_6ParamsE$_ZZN4cute12filter_tupleINS_5tupleIJNS_10UnderscoreES2_iEEENS1_IJNS1_IJNS_1CILi1EEENS4_ILi0EEEEEEiNS4_ILi1024EEEEEEZNS_5sliceIS3_S9_EEDaRKT_RKT0_EUlRKT_RKT0_E_EEDaSD_SG_OT1_ENKUlDpSJ_E_clIJNS1_IJS7_EEENS1_IJiEEENS1_IJEEEEEEDaSQ_:
[----:B------:R-:W-:Y:S02]  /*b060*/  IADD3 R2, R1, 0x1680, RZ ;  /* 0x0000168001027810 */ /* 0x000fe40007ffe0ff */
[----:B------:R-:W-:Y:S02]  /*b070*/  MOV R6, 0xb0a0 ;  /* 0x0000b0a000067802 */ /* 0x000fe40000000f00 */
[----:B------:R-:W-:Y:S02]  /*b080*/  IADD3 R2, R2, c[0x0][0x20], RZ ;  /* 0x0000080002027a10 */ /* 0x000fe40007ffe0ff */
[----:B------:R-:W-:Y:S05]  /*b090*/  CALL.REL.NOINC `($_ZN7cutlass13device_kernelIN5flash19enable_sm80_to_sm89INS1_16FlashAttnBwdSm80INS1_25CollectiveMainloopBwdSm80ILi2ELi2EN4cute5tupleIJNS5_1CILi128EEES8_NS7_ILi64EEEEEENS_10bfloat16_tEfNS_4arch4Sm80ELb0ELb1ELb1ELb0ELb0ELb0ELb0ELb0ELi2ELi4ELi4ELi4ELb0EEENS1_24CollectiveEpilogueBwdGQAISA_fSD_Li256ELb0ELb0EEENS1_19SingleTileSchedulerILb0ELb0ELb0ELi128EEEEEEEEEvNT_6ParamsE$_ZN4cute3eso3ESOILb1ELb0EJNS_5tupleIJNS_1CILi1EEENS3_ILi0EEEEEEiEEC2ERKS6_RKi) ;  /* 0xffffcf8000007944 */ /* 0x000fea0003c3ffff */
[----:B-1----:R1:W5:Y:S01]  /*b0a0*/  LDL R3, [R1+0x1680] ;  /* 0x0016800001037983 */ /* 0x0023620000100800 */
[----:B------:R-:W-:Y:S02]  /*b0b0*/  MOV R6, R4 ;  /* 0x0000000400067202 */ /* 0x000fe40000000f00 */
[----:B------:R-:W-:-:S04]  /*b0c0*/  MOV R7, 0x0 ;  /* 0x0000000000077802 */ /* 0x000fc80000000f00 */
[----:B------:R-:W-:Y:S05]  /*b0d0*/  RET.REL.NODEC R6 `(_ZN7cutlass13device_kernelIN5flash19enable_sm80_to_sm89INS1_16FlashAttnBwdSm80INS1_25CollectiveMainloopBwdSm80ILi2ELi2EN4cute5tupleIJNS5_1CILi128EEES8_NS7_ILi64EEEEEENS_10bfloat16_tEfNS_4arch4Sm80ELb0ELb1ELb1ELb0ELb0ELb0ELb0ELb0ELi2ELi4ELi4ELi4ELb0EEENS1_24CollectiveEpilogueBwdGQAISA_fSD_Li256ELb0ELb0EEENS1_19SingleTileSchedulerILb0ELb0ELb0ELi128EEEEEEEEEvNT_6ParamsE) ;  /* 0xffff4f2006007950 */ /* 0x000fea0003c3ffff */
        .type           $_ZN7cutlass13device_kernelIN5flash19enable_sm80_to_sm89INS1_16FlashAttnBwdSm80INS1_25CollectiveMainloopBwdSm80ILi2ELi2EN4cute5tupleIJNS5_1CILi128EEES8_NS7_ILi64EEEEEENS_10bfloat16_tEfNS_4arch4Sm80ELb0ELb1ELb1ELb0ELb0ELb0ELb0ELb0ELi2ELi4ELi4ELi4ELb0EEENS1_24CollectiveEpilogueBwdGQAISA_fSD_Li256ELb0ELb0EEENS1_19SingleTileSchedulerILb0ELb0ELb0ELi128EEEEEEEEEvNT_6ParamsE$_ZZN4cute12filter_tupleINS_5tupleIJNS_1CILi0EEENS1_IJNS2_ILi1EEENS2_ILi512EEEiEEEEEEZNS_16flatten_to_tupleIS7_EEDaRKT_EUlRKT_E_EEDaSB_OT0_ENKUlDpSE_E_clIJNS1_IJS3_EEES6_EEEDaSI_,@function
        .size           $_ZN7cutlass13device_kernelIN5flash19enable_sm80_to_sm89INS1_16FlashAttnBwdSm80INS1_25CollectiveMainloopBwdSm80ILi2ELi2EN4cute5tupleIJNS5_1CILi128EEES8_NS7_ILi64EEEEEENS_10bfloat16_tEfNS_4arch4Sm80ELb0ELb1ELb1ELb0ELb0ELb0ELb0ELb0ELi2ELi4ELi4ELi4ELb0EEENS1_24CollectiveEpilogueBwdGQAISA_fSD_Li256ELb0ELb0EEENS1_19SingleTileSchedulerILb0ELb0ELb0ELi128EEEEEEEEEvNT_6ParamsE$_ZZN4cute12filter_tupleINS_5tupleIJNS_1CILi0EEENS1_IJNS2_ILi1EEENS2_ILi512EEEiEEEEEEZNS_16flatten_to_tupleIS7_EEDaRKT_EUlRKT_E_EEDaSB_OT0_ENKUlDpSE_E_clIJNS1_IJS3_EEES6_EEEDaSI_,($_ZN7cutlass13device_kernelIN5flash19enable_sm80_to_sm89INS1_16FlashAttnBwdSm80INS1_25CollectiveMainloopBwdSm80ILi2ELi2EN4cute5tupleIJNS5_1CILi128EEES8_NS7_ILi64EEEEEENS_10bfloat16_tEfNS_4arch4Sm80ELb0ELb1ELb1ELb0ELb0ELb0ELb0ELb0ELi2ELi4ELi4ELi4ELb0EEENS1_24CollectiveEpilogueBwdGQAISA_fSD_Li256ELb0ELb0EEENS1_19SingleTileSchedulerILb0ELb0ELb0ELi128EEEEEEEEEvNT_6ParamsE$_ZZN4cute12filter_tupleINS_5tupleIJNS_1CILi0EEENS_10UnderscoreEEEENS1_IJNS1_IJS3_S3_EEEiEEEZNS_6detail10lift_sliceIS5_S7_EEDaRKT_RKT0_EUlRKT_RKT0_E_EEDaSC_SF_OT1_ENKUlDpSI_E_clIJNS1_IJEEENS1_IJiEEEEEEDaSP_ - $_ZN7cutlass13device_kernelIN5flash19enable_sm80_to_sm89INS1_16FlashAttnBwdSm80INS1_25CollectiveMainloopBwdSm80ILi2ELi2EN4cute5tupleIJNS5_1CILi128EEES8_NS7_ILi64EEEEEENS_10bfloat16_tEfNS_4arch4Sm80ELb0ELb1ELb1ELb0ELb0ELb0ELb0ELb0ELi2ELi4ELi4ELi4ELb0EEENS1_24CollectiveEpilogueBwdGQAISA_fSD_Li256ELb0ELb0EEENS1_19SingleTileSchedulerILb0ELb0ELb0ELi128EEEEEEEEEvNT_6ParamsE$_ZZN4cute12filter_tupleINS_5tupleIJNS_1CILi0EEENS1_IJNS2_ILi1EEENS2_ILi512EEEiEEEEEEZNS_16flatten_to_tupleIS7_EEDaRKT_EUlRKT_E_EEDaSB_OT0_ENKUlDpSE_E_clIJNS1_IJS3_EEES6_EEEDaSI_)
$_ZN7cutlass13device_kernelIN5flash19enable_sm80_to_sm89INS1_16FlashAttnBwdSm80INS1_25CollectiveMainloopBwdSm80ILi2ELi2EN4cute5tupleIJNS5_1CILi128EEES8_NS7_ILi64EEEEEENS_10bfloat16_tEfNS_4arch4Sm80ELb0ELb1ELb1ELb0ELb0ELb0ELb0ELb0ELi2ELi4ELi4ELi4ELb0EEENS1_24CollectiveEpilogueBwdGQAISA_fSD_Li256ELb0ELb0EEENS1_19SingleTileSchedulerILb0ELb0ELb0ELi128EEEEEEEEEvNT_6ParamsE$_ZZN4cute12filter_tupleINS_5tupleIJNS_1CILi0EEENS1_IJNS2_ILi1EEENS2_ILi512EEEiEEEEEEZNS_16flatten_to_tupleIS7_EEDaRKT_EUlRKT_E_EEDaSB_OT0_ENKUlDpSE_E_clIJNS1_IJS3_EEES6_EEEDaSI_:
[----:B------:R-:W-:Y:S02]  /*b0e0*/  IADD3 R2, R1, 0x1380, RZ ;  /* 0x0000138001027810 */ /* 0x000fe40007ffe0ff */
[----:B------:R-:W-:Y:S02]  /*b0f0*/  MOV R8, 0xb120 ;  /* 0x0000b12000087802 */ /* 0x000fe40000000f00 */
[----:B------:R-:W-:Y:S02]  /*b100*/  IADD3 R2, R2, c[0x0][0x20], RZ ;  /* 0x0000080002027a10 */ /* 0x000fe40007ffe0ff */
[----:B------:R-:W-:Y:S05]  /*b110*/  CALL.REL.NOINC `($_ZN7cutlass13device_kernelIN5flash19enable_sm80_to_sm89INS1_16FlashAttnBwdSm80INS1_25CollectiveMainloopBwdSm80ILi2ELi2EN4cute5tupleIJNS5_1CILi128EEES8_NS7_ILi64EEEEEENS_10bfloat16_tEfNS_4arch4Sm80ELb0ELb1ELb1ELb0ELb0ELb0ELb0ELb0ELi2ELi4ELi4ELi4ELb0EEENS1_24CollectiveEpilogueBwdGQAISA_fSD_Li256ELb0ELb0EEENS1_19SingleTileSchedulerILb0ELb0ELb0ELi128EEEEEEEEEvNT_6ParamsE$_ZN4cute3eso3ESOILb1ELb0EJNS_1CILi0EEENS2_ILi1EEENS2_ILi512EEEiEEC2ERKS3_RKS4_RKS5_RKi) ;  /* 0xffffbee000007944 */ /* 0x000fea0003c3ffff */
[----:B-1----:R1:W5:Y:S01]  /*b120*/  LDL R2, [R1+0x1380] ;  /* 0x0013800001027983 */ /* 0x0023620000100800 */
[----:B------:R-:W-:-:S04]  /*b130*/  MOV R11, 0x0 ;  /* 0x00000000000b7802 */ /* 0x000fc80000000f00 */
[----:B------:R-:W-:Y:S05]  /*b140*/  RET.REL.NODEC R10 `(_ZN7cutlass13device_kernelIN5flash19enable_sm80_to_sm89INS1_16FlashAttnBwdSm80INS1_25CollectiveMainloopBwdSm80ILi2ELi2EN4cute5tupleIJNS5_1CILi128EEES8_NS7_ILi64EEEEEENS_10bfloat16_tEfNS_4arch4Sm80ELb0ELb1ELb1ELb0ELb0ELb0ELb0ELb0ELi2ELi4ELi4ELi4ELb0EEENS1_24CollectiveEpilogueBwdGQAISA_fSD_Li256ELb0ELb0EEENS1_19SingleTileSchedulerILb0ELb0ELb0ELi128EEEEEEEEEvNT_6ParamsE) ;  /* 0xffff4eb00a007950 */ /* 0x000fea0003c3ffff */
        .type           $_ZN7cutlass13device_kernelIN5flash19enable_sm80_to_sm89INS1_16FlashAttnBwdSm80INS1_25CollectiveMainloopBwdSm80ILi2ELi2EN4cute5tupleIJNS5_1CILi128EEES8_NS7_ILi64EEEEEENS_10bfloat16_tEfNS_4arch4Sm80ELb0ELb1ELb1ELb0ELb0ELb0ELb0ELb0ELi2ELi4ELi4ELi4ELb0EEENS1_24CollectiveEpilogueBwdGQAISA_fSD_Li256ELb0ELb0EEENS1_19SingleTileSchedulerILb0ELb0ELb0ELi128EEEEEEEEEvNT_6ParamsE$_ZZN4cute12filter_tupleINS_5tupleIJNS_1CILi0EEENS_10UnderscoreEEEENS1_IJNS1_IJS3_S3_EEEiEEEZNS_6detail10lift_sliceIS5_S7_EEDaRKT_RKT0_EUlRKT_RKT0_E_EEDaSC_SF_OT1_ENKUlDpSI_E_clIJNS1_IJEEENS1_IJiEEEEEEDaSP_,@function
        .size           $_ZN7cutlass13device_kernelIN5flash19enable_sm80_to_sm89INS1_16FlashAttnBwdSm80INS1_25CollectiveMainloopBwdSm80ILi2ELi2EN4cute5tupleIJNS5_1CILi128EEES8_NS7_ILi64EEEEEENS_10bfloat16_tEfNS_4arch4Sm80ELb0ELb1ELb1ELb0ELb0ELb0ELb0ELb0ELi2ELi4ELi4ELi4ELb0EEENS1_24CollectiveEpilogueBwdGQAISA_fSD_Li256ELb0ELb0EEENS1_19SingleTileSchedulerILb0ELb0ELb0ELi128EEEEEEEEEvNT_6ParamsE$_ZZN4cute12filter_tupleINS_5tupleIJNS_1CILi0EEENS_10UnderscoreEEEENS1_IJNS1_IJS3_S3_EEEiEEEZNS_6detail10lift_sliceIS5_S7_EEDaRKT_RKT0_EUlRKT_RKT0_E_EEDaSC_SF_OT1_ENKUlDpSI_E_clIJNS1_IJEEENS1_IJiEEEEEEDaSP_,($_ZN7cutlass13device_kernelIN5flash19enable_sm80_to_sm89INS1_16FlashAttnBwdSm80INS1_25CollectiveMainloopBwdSm80ILi2ELi2EN4cute5tupleIJNS5_1CILi128EEES8_NS7_ILi64EEEEEENS_10bfloat16_tEfNS_4arch4Sm80ELb0ELb1ELb1ELb0ELb0ELb0ELb0ELb0ELi2ELi4ELi4ELi4ELb0EEENS1_24CollectiveEpilogueBwdGQAISA_fSD_Li256ELb0ELb0EEENS1_19SingleTileSchedulerILb0ELb0ELb0ELi128EEEEEEEEEvNT_6ParamsE$_ZZN4cute12filter_tupleINS_5tupleIJNS_1CILi1024EEENS1_IJiiEEEEEEZNS_16flatten_to_tupleIS5_EEDaRKT_EUlRKT_E_EEDaS9_OT0_ENKUlDpSC_E_clIJNS1_IJS3_EEES4_EEEDaSG_ - $_ZN7cutlass13device_kernelIN5flash19enable_sm80_to_sm89INS1_16FlashAttnBwdSm80INS1_25CollectiveMainloopBwdSm80ILi2ELi2EN4cute5tupleIJNS5_1CILi128EEES8_NS7_ILi64EEEEEENS_10bfloat16_tEfNS_4arch4Sm80ELb0ELb1ELb1ELb0ELb0ELb0ELb0ELb0ELi2ELi4ELi4ELi4ELb0EEENS1_24CollectiveEpilogueBwdGQAISA_fSD_Li256ELb0ELb0EEENS1_19SingleTileSchedulerILb0ELb0ELb0ELi128EEEEEEEEEvNT_6ParamsE$_ZZN4cute12filter_tupleINS_5tupleIJNS_1CILi0EEENS_10UnderscoreEEEENS1_IJNS1_IJS3_S3_EEEiEEEZNS_6detail10lift_sliceIS5_S7_EEDaRKT_RKT0_EUlRKT_RKT0_E_EEDaSC_SF_OT1_ENKUlDpSI_E_clIJNS1_IJEEENS1_IJiEEEEEEDaSP_)
$_ZN7cutlass13device_kernelIN5flash19enable_sm80_to_sm89INS1_16FlashAttnBwdSm80INS1_25CollectiveMainloopBwdSm80ILi2ELi2EN4cute5tupleIJNS5_1CILi128EEES8_NS7_ILi64EEEEEENS_10bfloat16_tEfNS_4arch4Sm80ELb0ELb1ELb1ELb0ELb0ELb0ELb0ELb0ELi2ELi4ELi4ELi4ELb0EEENS1_24CollectiveEpilogueBwdGQAISA_fSD_Li256ELb0ELb0EEENS1_19SingleTileSchedulerILb0ELb0ELb0ELi128EEEEEEEEEvNT_6ParamsE$_ZZN4cute12filter_tupleINS_5tupleIJNS_1CILi0EEENS_10UnderscoreEEEENS1_IJNS1_IJS3_S3_EEEiEEEZNS_6detail10lift_sliceIS5_S7_EEDaRKT_RKT0_EUlRKT_RKT0_E_EEDaSC_SF_OT1_ENKUlDpSI_E_clIJNS1_IJEEENS1_IJiEEEEEEDaSP_:
[----:B------:R-:W-:Y:S02]  /*b150*/  IADD3 R2, R1, 0x1680, RZ ;  /* 0x0000168001027810 */ /* 0x000fe40007ffe0ff */
[----:B------:R-:W-:Y:S02]  /*b160*/  MOV R8, 0xb190 ;  /* 0x0000b19000087802 */ /* 0x000fe40000000f00 */
[----:B------:R-:W-:Y:S02]  /*b170*/  IADD3 R2, R2, c[0x0][0x20], RZ ;  /* 0x0000080002027a10 */ /* 0x000fe40007ffe0ff */
[----:B------:R-:W-:Y:S05]  /*b180*/  CALL.REL.NOINC `($_ZN7cutlass13device_kernelIN5flash19enable_sm80_to_sm89INS1_16FlashAttnBwdSm80INS1_25CollectiveMainloopBwdSm80ILi2ELi2EN4cute5tupleIJNS5_1CILi128EEES8_NS7_ILi64EEEEEENS_10bfloat16_tEfNS_4arch4Sm80ELb0ELb1ELb1ELb0ELb0ELb0ELb0ELb0ELi2ELi4ELi4ELi4ELb0EEENS1_24CollectiveEpilogueBwdGQAISA_fSD_Li256ELb0ELb0EEENS1_19SingleTileSchedulerILb0ELb0ELb0ELi128EEEEEEEEEvNT_6ParamsE$_ZN4cute3eso3ESOILb0ELb1EJiEEC2ERKi) ;  /* 0xffffb87000007944 */ /* 0x000fea0003c3ffff */
[----:B-1----:R1:W5:Y:S01]  /*b190*/  LDL R2, [R1+0x1680] ;  /* 0x0016800001027983 */ /* 0x0023620000100800 */
[----:B------:R-:W-:-:S04]  /*b1a0*/  MOV R11, 0x0 ;  /* 0x00000000000b7802 */ /* 0x000fc80000000f00 */
[----:B------:R-:W-:Y:S05]  /*b1b0*/  RET.REL.NODEC R10 `(_ZN7cutlass13device_kernelIN5flash19enable_sm80_to_sm89INS1_16FlashAttnBwdSm80INS1_25CollectiveMainloopBwdSm80ILi2ELi2EN4cute5tupleIJNS5_1CILi128EEES8_NS7_ILi64EEEEEENS_10bfloat16_tEfNS_4arch4Sm80ELb0ELb1ELb1ELb0ELb0ELb0ELb0ELb0ELi2ELi4ELi4ELi4ELb0EEENS1_24CollectiveEpilogueBwdGQAISA_fSD_Li256ELb0ELb0EEENS1_19SingleTileSchedulerILb0ELb0ELb0ELi128EEEEEEEEEvNT_6ParamsE) ;  /* 0xffff4e400a007950 */ /* 0x000fea0003c3ffff */
        .type           $_ZN7cutlass13device_kernelIN5flash19enable_sm80_to_sm89INS1_16FlashAttnBwdSm80INS1_25CollectiveMainloopBwdSm80ILi2ELi2EN4cute5tupleIJNS5_1CILi128EEES8_NS7_ILi64EEEEEENS_10bfloat16_tEfNS_4arch4Sm80ELb0ELb1ELb1ELb0ELb0ELb0ELb0ELb0ELi2ELi4ELi4ELi4ELb0EEENS1_24CollectiveEpilogueBwdGQAISA_fSD_Li256ELb0ELb0EEENS1_19SingleTileSchedulerILb0ELb0ELb0ELi128EEEEEEEEEvNT_6ParamsE$_ZZN4cute12filter_tupleINS_5tupleIJNS_1CILi1024EEENS1_IJiiEEEEEEZNS_16flatten_to_tupleIS5_EEDaRKT_EUlRKT_E_EEDaS9_OT0_ENKUlDpSC_E_clIJNS1_IJS3_EEES4_EEEDaSG_,@function
        .size           $_ZN7cutlass13device_kernelIN5flash19enable_sm80_to_sm89INS1_16FlashAttnBwdSm80INS1_25CollectiveMainloopBwdSm80ILi2ELi2EN4cute5tupleIJNS5_1CILi128EEES8_NS7_ILi64EEEEEENS_10bfloat16_tEfNS_4arch4Sm80ELb0ELb1ELb1ELb0ELb0ELb0ELb0ELb0ELi2ELi4ELi4ELi4ELb0EEENS1_24CollectiveEpilogueBwdGQAISA_fSD_Li256ELb0ELb0EEENS1_19SingleTileSchedulerILb0ELb0ELb0ELi128EEEEEEEEEvNT_6ParamsE$_ZZN4cute12filter_tupleINS_5tupleIJNS_1CILi1024EEENS1_IJiiEEEEEEZNS_16flatten_to_tupleIS5_EEDaRKT_EUlRKT_E_EEDaS9_OT0_ENKUlDpSC_E_clIJNS1_IJS3_EEES4_EEEDaSG_,($_ZN7cutlass13device_kernelIN5flash19enable_sm80_to_sm89INS1_16FlashAttnBwdSm80INS1_25CollectiveMainloopBwdSm80ILi2ELi2EN4cute5tupleIJNS5_1CILi128EEES8_NS7_ILi64EEEEEENS_10bfloat16_tEfNS_4arch4Sm80ELb0ELb1ELb1ELb0ELb0ELb0ELb0ELb0ELi2ELi4ELi4ELi4ELb0EEENS1_24CollectiveEpilogueBwdGQAISA_fSD_Li256ELb0ELb0EEENS1_19SingleTileSchedulerILb0ELb0ELb0ELi128EEEEEEEEEvNT_6ParamsE$_ZZN4cute12filter_tupleINS_5tupleIJNS_1CILi1EEENS1_IJNS2_ILi8EEEiiEEENS2_ILi64EEENS1_IJiNS2_ILi144EEENS2_ILi288EEEEEENS2_ILi512EEEEEEZNS_7flattenISB_EEDaRKT_EUlRKT_E_EEDaSF_OT0_ENKUlDpSI_E_clIJNS1_IJS3_EEES5_NS1_IJS6_EEES9_NS1_IJSA_EEEEEEDaSM_ - $_ZN7cutlass13device_kernelIN5flash19enable_sm80_to_sm89INS1_16FlashAttnBwdSm80INS1_25CollectiveMainloopBwdSm80ILi2ELi2EN4cute5tupleIJNS5_1CILi128EEES8_NS7_ILi64EEEEEENS_10bfloat16_tEfNS_4arch4Sm80ELb0ELb1ELb1ELb0ELb0ELb0ELb0ELb0ELi2ELi4ELi4ELi4ELb0EEENS1_24CollectiveEpilogueBwdGQAISA_fSD_Li256ELb0ELb0EEENS1_19SingleTileSchedulerILb0ELb0ELb0ELi128EEEEEEEEEvNT_6ParamsE$_ZZN4cute12filter_tupleINS_5tupleIJNS_1CILi1024EEENS1_IJiiEEEEEEZNS_16flatten_to_tupleIS5_EEDaRKT_EUlRKT_E_EEDaS9_OT0_ENKUlDpSC_E_clIJNS1_IJS3_EEES4_EEEDaSG_)
$_ZN7cutlass13device_kernelIN5flash19enable_sm80_to_sm89INS1_16FlashAttnBwdSm80INS1_25CollectiveMainloopBwdSm80ILi2ELi2EN4cute5tupleIJNS5_1CILi128EEES8_NS7_ILi64EEEEEENS_10bfloat16_tEfNS_4arch4Sm80ELb0ELb1ELb1ELb0ELb0ELb0ELb0ELb0ELi2ELi4ELi4ELi4ELb0EEENS1_24CollectiveEpilogueBwdGQAISA_fSD_Li256ELb0ELb0EEENS1_19SingleTileSchedulerILb0ELb0ELb0ELi128EEEEEEEEEvNT_6ParamsE$_ZZN4cute12filter_tupleINS_5tupleIJNS_1CILi1024EEENS1_IJiiEEEEEEZNS_16flatten_to_tupleIS5_EEDaRKT_EUlRKT_E_EEDaS9_OT0_ENKUlDpSC_E_clIJNS1_IJS3_EEES4_EEEDaSG_:
[----:B------:R-:W-:-:S06]  /*b1c0*/  IADD3 R8, R56, -c[0x0][0x20], RZ ;  /* 0x8000080038087a10 */ /* 0x000fcc0007ffe0ff */
[----:B------:R-:W5:Y:S01]  /*b1d0*/  LDL R8, [R8] ;  /* 0x0000000008087983 */ /* 0x000f620000100800 */
[----:B------:R-:W-:Y:S02]  /*b1e0*/  IADD3 R3, R1, 0x1380, RZ ;  /* 0x0000138001037810 */ /* 0x000fe40007ffe0ff */
[----:B------:R-:W-:Y:S02]  /*b1f0*/  IADD3 R2, R56, 0x4, RZ ;  /* 0x0000000438027810 */ /* 0x000fe40007ffe0ff */
[----:B------:R-:W-:Y:S02]  /*b200*/  IADD3 R3, R3, c[0x0][0x20], RZ ;  /* 0x0000080003037a10 */ /* 0x000fe40007ffe0ff */
[----:B------:R-:W-:Y:S02]  /*b210*/  MOV R6, 0xb230 ;  /* 0x0000b23000067802 */ /* 0x000fe40000000f00 */
[----:B-----5:R-:W-:Y:S05]  /*b220*/  CALL.REL.NOINC `($_ZN7cutlass13device_kernelIN5flash19enable_sm80_to_sm89INS1_16FlashAttnBwdSm80INS1_25CollectiveMainloopBwdSm80ILi2ELi2EN4cute5tupleIJNS5_1CILi128EEES8_NS7_ILi64EEEEEENS_10bfloat16_tEfNS_4arch4Sm80ELb0ELb1ELb1ELb0ELb0ELb0ELb0ELb0ELi2ELi4ELi4ELi4ELb0EEENS1_24CollectiveEpilogueBwdGQAISA_fSD_Li256ELb0ELb0EEENS1_19SingleTileSchedulerILb0ELb0ELb0ELi128EEEEEEEEEvNT_6ParamsE$_ZN4cute3eso3ESOILb1ELb0EJNS_1CILi1024EEEiiEEC2ERKS3_RKiS8_) ;  /* 0xffffbf9000007944 */ /* 0x020fea0003c3ffff */
[----:B------:R-:W-:-:S04]  /*b230*/  MOV R5, 0x0 ;  /* 0x0000000000057802 */ /* 0x000fc80000000f00 */
[----:B------:R-:W-:Y:S05]  /*b240*/  RET.REL.NODEC R4 `(_ZN7cutlass13device_kernelIN5flash19enable_sm80_to_sm89INS1_16FlashAttnBwdSm80INS1_25CollectiveMainloopBwdSm80ILi2ELi2EN4cute5tupleIJNS5_1CILi128EEES8_NS7_ILi64EEEEEENS_10bfloat16_tEfNS_4arch4Sm80ELb0ELb1ELb1ELb0ELb0ELb0ELb0ELb0ELi2ELi4ELi4ELi4ELb0EEENS1_24CollectiveEpilogueBwdGQAISA_fSD_Li256ELb0ELb0EEENS1_19SingleTileSchedulerILb0ELb0ELb0ELi128EEEEEEEEEvNT_6ParamsE) ;  /* 0xffff4db004007950 */ /* 0x000fea0003c3ffff */
        .type           $_ZN7cutlass13device_kernelIN5flash19enable_sm80_to_sm89INS1_16FlashAttnBwdSm80INS1_25CollectiveMainloopBwdSm80ILi2ELi2EN4cute5tupleIJNS5_1CILi128EEES8_NS7_ILi64EEEEEENS_10bfloat16_tEfNS_4arch4Sm80ELb0ELb1ELb1ELb0ELb0ELb0ELb0ELb0ELi2ELi4ELi4ELi4ELb0EEENS1_24CollectiveEpilogueBwdGQAISA_fSD_Li256ELb0ELb0EEENS1_19SingleTileSchedulerILb0ELb0ELb0ELi128EEEEEEEEEvNT_6ParamsE$_ZZN4cute12filter_tupleINS_5tupleIJNS_1CILi1EEENS1_IJNS2_ILi8EEEiiEEENS2_ILi64EEENS1_IJiNS2_ILi144EEENS2_ILi288EEEEEENS2_ILi512EEEEEEZNS_7flattenISB_EEDaRKT_EUlRKT_E_EEDaSF_OT0_ENKUlDpSI_E_clIJNS1_IJS3_EEES5_NS1_IJS6_EEES9_NS1_IJSA_EEEEEEDaSM_,@function
        .size           $_ZN7cutlass13device_kernelIN5flash19enable_sm80_to_sm89INS1_16FlashAttnBwdSm80INS1_25CollectiveMainloopBwdSm80ILi2ELi2EN4cute5tupleIJNS5_1CILi128EEES8_NS7_ILi64EEEEEENS_10bfloat16_tEfNS_4arch4Sm80ELb0ELb1ELb1ELb0ELb0ELb0ELb0ELb0ELi2ELi4ELi4ELi4ELb0EEENS1_24CollectiveEpilogueBwdGQAISA_fSD_Li256ELb0ELb0EEENS1_19SingleTileSchedulerILb0ELb0ELb0ELi128EEEEEEEEEvNT_6ParamsE$_ZZN4cute12filter_tupleINS_5tupleIJNS_1CILi1EEENS1_IJNS2_ILi8EEEiiEEENS2_ILi64EEENS1_IJiNS2_ILi144EEENS2_ILi288EEEEEENS2_ILi512EEEEEEZNS_7flattenISB_EEDaRKT_EUlRKT_E_EEDaSF_OT0_ENKUlDpSI_E_clIJNS1_IJS3_EEES5_NS1_IJS6_EEES9_NS1_IJSA_EEEEEEDaSM_,($_ZN7cutlass13device_kernelIN5flash19enable_sm80_to_sm89INS1_16FlashAttnBwdSm80INS1_25CollectiveMainloopBwdSm80ILi2ELi2EN4cute5tupleIJNS5_1CILi128EEES8_NS7_ILi64EEEEEENS_10bfloat16_tEfNS_4arch4Sm80ELb0ELb1ELb1ELb0ELb0ELb0ELb0ELb0ELi2ELi4ELi4ELi4ELb0EEENS1_24CollectiveEpilogueBwdGQAISA_fSD_Li256ELb0ELb0EEENS1_19SingleTileSchedulerILb0ELb0ELb0ELi128EEEEEEEEEvNT_6ParamsE$_ZZN4cute12filter_tupleINS_5tupleIJNS_1CILi1EEENS1_IJiiiEEENS2_ILi64EEENS1_IJNS2_ILi72EEENS2_ILi144EEENS2_ILi288EEEEEENS2_ILi512EEEEEEZNS_7flattenISB_EEDaRKT_EUlRKT_E_EEDaSF_OT0_ENKUlDpSI_E_clIJNS1_IJS3_EEES4_NS1_IJS5_EEES9_NS1_IJSA_EEEEEEDaSM_ - $_ZN7cutlass13device_kernelIN5flash19enable_sm80_to_sm89INS1_16FlashAttnBwdSm80INS1_25CollectiveMainloopBwdSm80ILi2ELi2EN4cute5tupleIJNS5_1CILi128EEES8_NS7_ILi64EEEEEENS_10bfloat16_tEfNS_4arch4Sm80ELb0ELb1ELb1ELb0ELb0ELb0ELb0ELb0ELi2ELi4ELi4ELi4ELb0EEENS1_24CollectiveEpilogueBwdGQAISA_fSD_Li256ELb0ELb0EEENS1_19SingleTileSchedulerILb0ELb0ELb0ELi128EEEEEEEEEvNT_6ParamsE$_ZZN4cute12filter_tupleINS_5tupleIJNS_1CILi1EEENS1_IJNS2_ILi8EEEiiEEENS2_ILi64EEENS1_IJiNS2_ILi144EEENS2_ILi288EEEEEENS2_ILi512EEEEEEZNS_7flattenISB_EEDaRKT_EUlRKT_E_EEDaSF_OT0_ENKUlDpSI_E_clIJNS1_IJS3_EEES5_NS1_IJS6_EEES9_NS1_IJSA_EEEEEEDaSM_)
$_ZN7cutlass13device_kernelIN5flash19enable_sm80_to_sm89INS1_16FlashAttnBwdSm80INS1_25CollectiveMainloopBwdSm80ILi2ELi2EN4cute5tupleIJNS5_1CILi128EEES8_NS7_ILi64EEEEEENS_10bfloat16_tEfNS_4arch4Sm80ELb0ELb1ELb1ELb0ELb0ELb0ELb0ELb0ELi2ELi4ELi4ELi4ELb0EEENS1_24CollectiveEpilogueBwdGQAISA_fSD_Li256ELb0ELb0EEENS1_19SingleTileSchedulerILb0ELb0ELb0ELi128EEEEEEEEEvNT_6ParamsE$_ZZN4cute12filter_tupleINS_5tupleIJNS_1CILi1EEENS1_IJNS2_ILi8EEEiiEEENS2_ILi64EEENS1_IJiNS2_ILi144EEENS2_ILi288EEEEEENS2_ILi512EEEEEEZNS_7flattenISB_EEDaRKT_EUlRKT_E_EEDaSF_OT0_ENKUlDpSI_E_clIJNS1_IJS3_EEES5_NS1_IJS6_EEES9_NS1_IJSA_EEEEEEDaSM_:
[----:B------:R-:W-:-:S06]  /*b250*/  IADD3 R8, R60, -c[0x0][0x20], RZ ;  /* 0x800008003c087a10 */ /* 0x000fcc0007ffe0ff */
[----:B------:R-:W5:Y:S01]  /*b260*/  LDL R8, [R8] ;  /* 0x0000000008087983 */ /* 0x000f620000100800 */
[----:B------:R-:W-:Y:S02]  /*b270*/  IADD3 R3, R1, 0x1680, RZ ;  /* 0x0000168001037810 */ /* 0x000fe40007ffe0ff */
[----:B------:R-:W-:Y:S02]  /*b280*/  IADD3 R2, R60, 0x4, RZ ;  /* 0x000000043c027810 */ /* 0x000fe40007ffe0ff */
[----:B------:R-:W-:Y:S02]  /*b290*/  IADD3 R3, R3, c[0x0][0x20], RZ ;  /* 0x0000080003037a10 */ /* 0x000fe40007ffe0ff */
[----:B------:R-:W-:Y:S02]  /*b2a0*/  MOV R6, 0xb2c0 ;  /* 0x0000b2c000067802 */ /* 0x000fe40000000f00 */
[----:B-----5:R-:W-:Y:S05]  /*b2b0*/  CALL.REL.NOINC `($_ZN7cutlass13device_kernelIN5flash19enable_sm80_to_sm89INS1_16FlashAttnBwdSm80INS1_25CollectiveMainloopBwdSm80ILi2ELi2EN4cute5tupleIJNS5_1CILi128EEES8_NS7_ILi64EEEEEENS_10bfloat16_tEfNS_4arch4Sm80ELb0ELb1ELb1ELb0ELb0ELb0ELb0ELb0ELi2ELi4ELi4ELi4ELb0EEENS1_24CollectiveEpilogueBwdGQAISA_fSD_Li256ELb0ELb0EEENS1_19SingleTileSchedulerILb0ELb0ELb0ELi128EEEEEEEEEvNT_6ParamsE$_ZN4cute3eso3ESOILb1ELb0EJNS_1CILi1EEENS2_ILi8EEEiiNS2_ILi64EEEiNS2_ILi144EEENS2_ILi288EEENS2_ILi512EEEEEC2ERKS3_RKS4_RKiSF_RKS5_SF_RKS6_RKS7_RKS8_) ;  /* 0xffffc00000007944 */ /* 0x020fea0003c3ffff */
[----:B------:R2:W5:Y:S04]  /*b2c0*/  LDL R5, [R1+0x1688] ;  /* 0x0016880001057983 */ /* 0x0005680000100800 */
[----:B-1----:R2:W5:Y:S01]  /*b2d0*/  LDL.64 R2, [R1+0x1680] ;  /* 0x0016800001027983 */ /* 0x0025620000100a00 */
[----:B------:R-:W-:-:S02]  /*b2e0*/  MOV R8, R4 ;  /* 0x0000000400087202 */ /* 0x000fc40000000f00 */
[----:B------:R-:W-:-:S04]  /*b2f0*/  MOV R9, 0x0 ;  /* 0x0000000000097802 */ /* 0x000fc80000000f00 */
[----:B------:R-:W-:Y:S05]  /*b300*/  RET.REL.NODEC R8 `(_ZN7cutlass13device_kernelIN5flash19enable_sm80_to_sm89INS1_16FlashAttnBwdSm80INS1_25CollectiveMainloopBwdSm80ILi2ELi2EN4cute5tupleIJNS5_1CILi128EEES8_NS7_ILi64EEEEEENS_10bfloat16_tEfNS_4arch4Sm80ELb0ELb1ELb1ELb0ELb0ELb0ELb0ELb0ELi2ELi4ELi4ELi4ELb0EEENS1_24CollectiveEpilogueBwdGQAISA_fSD_Li256ELb0ELb0EEENS1_19SingleTileSchedulerILb0ELb0ELb0ELi128EEEEEEEEEvNT_6ParamsE) ;  /* 0xffff4cf008007950 */ /* 0x000fea0003c3ffff */
        .type           $_ZN7cutlass13device_kernelIN5flash19enable_sm80_to_sm89INS1_16FlashAttnBwdSm80INS1_25CollectiveMainloopBwdSm80ILi2ELi2EN4cute5tupleIJNS5_1CILi128EEES8_NS7_ILi64EEEEEENS_10bfloat16_tEfNS_4arch4Sm80ELb0ELb1ELb1ELb0ELb0ELb0ELb0ELb0ELi2ELi4ELi4ELi4ELb0EEENS1_24CollectiveEpilogueBwdGQAISA_fSD_Li256ELb0ELb0EEENS1_19SingleTileSchedulerILb0ELb0ELb0ELi128EEEEEEEEEvNT_6ParamsE$_ZZN4cute12filter_tupleINS_5tupleIJNS_1CILi1EEENS1_IJiiiEEENS2_ILi64EEENS1_IJNS2_ILi72EEENS2_ILi144EEENS2_ILi288EEEEEENS2_ILi512EEEEEEZNS_7flattenISB_EEDaRKT_EUlRKT_E_EEDaSF_OT0_ENKUlDpSI_E_clIJNS1_IJS3_EEES4_NS1_IJS5_EEES9_NS1_IJSA_EEEEEEDaSM_,@function
        .size           $_ZN7cutlass13device_kernelIN5flash19enable_sm80_to_sm89INS1_16FlashAttnBwdSm80INS1_25CollectiveMainloopBwdSm80ILi2ELi2EN4cute5tupleIJNS5_1CILi128EEES8_NS7_ILi64EEEEEENS_10bfloat16_tEfNS_4arch4Sm80ELb0ELb1ELb1ELb0ELb0ELb0ELb0ELb0ELi2ELi4ELi4ELi4ELb0EEENS1_24CollectiveEpilogueBwdGQAISA_fSD_Li256ELb0ELb0EEENS1_19SingleTileSchedulerILb0ELb0ELb0ELi128EEEEEEEEEvNT_6ParamsE$_ZZN4cute12filter_tupleINS_5tupleIJNS_1CILi1EEENS1_IJiiiEEENS2_ILi64EEENS1_IJNS2_ILi72EEENS2_ILi144EEENS2_ILi288EEEEEENS2_ILi512EEEEEEZNS_7flattenISB_EEDaRKT_EUlRKT_E_EEDaSF_OT0_ENKUlDpSI_E_clIJNS1_IJS3_EEES4_NS1_IJS5_EEES9_NS1_IJSA_EEEEEEDaSM_,($_ZN7cutlass13device_kernelIN5flash19enable_sm80_to_sm89INS1_16FlashAttnBwdSm80INS1_25CollectiveMainloopBwdSm80ILi2ELi2EN4cute5tupleIJNS5_1CILi128EEES8_NS7_ILi64EEEEEENS_10bfloat16_tEfNS_4arch4Sm80ELb0ELb1ELb1ELb0ELb0ELb0ELb0ELb0ELi2ELi4ELi4ELi4ELb0EEENS1_24CollectiveEpilogueBwdGQAISA_fSD_Li256ELb0ELb0EEENS1_19SingleTileSchedulerILb0ELb0ELb0ELi128EEEEEEEEEvNT_6ParamsE$_ZZN4cute12filter_tupleINS_5tupleIJNS_1CILi4096EEENS1_IJNS1_IJiiEEENS2_ILi8192EEEEEEEEEZNS_16flatten_to_tupleIS7_EEDaRKT_EUlRKT_E_EEDaSB_OT0_ENKUlDpSE_E_clIJNS1_IJS3_EEENS1_IJiiS5_EEEEEEDaSI_ - $_ZN7cutlass13device_kernelIN5flash19enable_sm80_to_sm89INS1_16FlashAttnBwdSm80INS1_25CollectiveMainloopBwdSm80ILi2ELi2EN4cute5tupleIJNS5_1CILi128EEES8_NS7_ILi64EEEEEENS_10bfloat16_tEfNS_4arch4Sm80ELb0ELb1ELb1ELb0ELb0ELb0ELb0ELb0ELi2ELi4ELi4ELi4ELb0EEENS1_24CollectiveEpilogueBwdGQAISA_fSD_Li256ELb0ELb0EEENS1_19SingleTileSchedulerILb0ELb0ELb0ELi128EEEEEEEEEvNT_6ParamsE$_ZZN4cute12filter_tupleINS_5tupleIJNS_1CILi1EEENS1_IJiiiEEENS2_ILi64EEENS1_IJNS2_ILi72EEENS2_ILi144EEENS2_ILi288EEEEEENS2_ILi512EEEEEEZNS_7flattenISB_EEDaRKT_EUlRKT_E_EEDaSF_OT0_ENKUlDpSI_E_clIJNS1_IJS3_EEES4_NS1_IJS5_EEES9_NS1_IJSA_EEEEEEDaSM_)
$_ZN7cutlass13device_kernelIN5flash19enable_sm80_to_sm89INS1_16FlashAttnBwdSm80INS1_25CollectiveMainloopBwdSm80ILi2ELi2EN4cute5tupleIJNS5_1CILi128EEES8_NS7_ILi64EEEEEENS_10bfloat16_tEfNS_4arch4Sm80ELb0ELb1ELb1ELb0ELb0ELb0ELb0ELb0ELi2ELi4ELi4ELi4ELb0EEENS1_24CollectiveEpilogueBwdGQAISA_fSD_Li256ELb0ELb0EEENS1_19SingleTileSchedulerILb0ELb0ELb0ELi128EEEEEEEEEvNT_6ParamsE$_ZZN4cute12filter_tupleINS_5tupleIJNS_1CILi1EEENS1_IJiiiEEENS2_ILi64EEENS1_IJNS2_ILi72EEENS2_ILi144EEENS2_ILi288EEEEEENS2_ILi512EEEEEEZNS_7flattenISB_EEDaRKT_EUlRKT_E_EEDaSF_OT0_ENKUlDpSI_E_clIJNS1_IJS3_EEES4_NS1_IJS5_EEES9_NS1_IJSA_EEEEEEDaSM_:
[----:B------:R-:W-:-:S06]  /*b310*/  IADD3 R8, R6, -c[0x0][0x20], RZ ;  /* 0x8000080006087a10 */ /* 0x000fcc0007ffe0ff */
[----:B------:R-:W5:Y:S01]  /*b320*/  LDL R8, [R8] ;  /* 0x0000000008087983 */ /* 0x000f620000100800 */
[----:B------:R-:W-:Y:S02]  /*b330*/  IADD3 R3, R1, 0x1680, RZ ;  /* 0x0000168001037810 */ /* 0x000fe40007ffe0ff */
[C---:B------:R-:W-:Y:S02]  /*b340*/  IADD3 R2, R6.reuse, 0x4, RZ ;  /* 0x0000000406027810 */ /* 0x040fe40007ffe0ff */
[----:B------:R-:W-:Y:S02]  /*b350*/  IADD3 R5, R6, 0x8, RZ ;  /* 0x0000000806057810 */ /* 0x000fe40007ffe0ff */
[----:B------:R-:W-:Y:S02]  /*b360*/  IADD3 R3, R3, c[0x0][0x20], RZ ;  /* 0x0000080003037a10 */ /* 0x000fe40007ffe0ff */
[----:B------:R-:W-:Y:S02]  /*b370*/  MOV R6, 0xb390 ;  /* 0x0000b39000067802 */ /* 0x000fe40000000f00 */
[----:B-----5:R-:W-:Y:S05]  /*b380*/  CALL.REL.NOINC `($_ZN7cutlass13device_kernelIN5flash19enable_sm80_to_sm89INS1_16FlashAttnBwdSm80INS1_25CollectiveMainloopBwdSm80ILi2ELi2EN4cute5tupleIJNS5_1CILi128EEES8_NS7_ILi64EEEEEENS_10bfloat16_tEfNS_4arch4Sm80ELb0ELb1ELb1ELb0ELb0ELb0ELb0ELb0ELi2ELi4ELi4ELi4ELb0EEENS1_24CollectiveEpilogueBwdGQAISA_fSD_Li256ELb0ELb0EEENS1_19SingleTileSchedulerILb0ELb0ELb0ELi128EEEEEEEEEvNT_6ParamsE$_ZN4cute3eso3ESOILb1ELb0EJNS_1CILi1EEEiiiNS2_ILi64EEENS2_ILi72EEENS2_ILi144EEENS2_ILi288EEENS2_ILi512EEEEEC2ERKS3_RKiSD_SD_RKS4_RKS5_RKS6_RKS7_RKS8_) ;  /* 0xffffc1d000007944 */ /* 0x020fea0003c3ffff */
[----:B------:R2:W5:Y:S04]  /*b390*/  LDL R5, [R1+0x1688] ;  /* 0x0016880001057983 */ /* 0x0005680000100800 */
[----:B-1----:R2:W5:Y:S01]  /*b3a0*/  LDL.64 R2, [R1+0x1680] ;  /* 0x0016800001027983 */ /* 0x0025620000100a00 */
[----:B------:R-:W-:-:S02]  /*b3b0*/  MOV R8, R4 ;  /* 0x0000000400087202 */ /* 0x000fc40000000f00 */
[----:B------:R-:W-:-:S04]  /*b3c0*/  MOV R9, 0x0 ;  /* 0x0000000000097802 */ /* 0x000fc80000000f00 */
[----:B------:R-:W-:Y:S05]  /*b3d0*/  RET.REL.NODEC R8 `(_ZN7cutlass13device_kernelIN5flash19enable_sm80_to_sm89INS1_16FlashAttnBwdSm80INS1_25CollectiveMainloopBwdSm80ILi2ELi2EN4cute5tupleIJNS5_1CILi128EEES8_NS7_ILi64EEEEEENS_10bfloat16_tEfNS_4arch4Sm80ELb0ELb1ELb1ELb0ELb0ELb0ELb0ELb0ELi2ELi4ELi4ELi4ELb0EEENS1_24CollectiveEpilogueBwdGQAISA_fSD_Li256ELb0ELb0EEENS1_19SingleTileSchedulerILb0ELb0ELb0ELi128EEEEEEEEEvNT_6ParamsE) ;  /* 0xffff4c2008007950 */ /* 0x000fea0003c3ffff */
        .type           $_ZN7cutlass13device_kernelIN5flash19enable_sm80_to_sm89INS1_16FlashAttnBwdSm80INS1_25CollectiveMainloopBwdSm80ILi2ELi2EN4cute5tupleIJNS5_1CILi128EEES8_NS7_ILi64EEEEEENS_10bfloat16_tEfNS_4arch4Sm80ELb0ELb1ELb1ELb0ELb0ELb0ELb0ELb0ELi2ELi4ELi4ELi4ELb0EEENS1_24CollectiveEpilogueBwdGQAISA_fSD_Li256ELb0ELb0EEENS1_19SingleTileSchedulerILb0ELb0ELb0ELi128EEEEEEEEEvNT_6ParamsE$_ZZN4cute12filter_tupleINS_5tupleIJNS_1CILi4096EEENS1_IJNS1_IJiiEEENS2_ILi8192EEEEEEEEEZNS_16flatten_to_tupleIS7_EEDaRKT_EUlRKT_E_EEDaSB_OT0_ENKUlDpSE_E_clIJNS1_IJS3_EEENS1_IJiiS5_EEEEEEDaSI_,@function
        .size           $_ZN7cutlass13device_kernelIN5flash19enable_sm80_to_sm89INS1_16FlashAttnBwdSm80INS1_25CollectiveMainloopBwdSm80ILi2ELi2EN4cute5tupleIJNS5_1CILi128EEES8_NS7_ILi64EEEEEENS_10bfloat16_tEfNS_4arch4Sm80ELb0ELb1ELb1ELb0ELb0ELb0ELb0ELb0ELi2ELi4ELi4ELi4ELb0EEENS1_24CollectiveEpilogueBwdGQAISA_fSD_Li256ELb0ELb0EEENS1_19SingleTileSchedulerILb0ELb0ELb0ELi128EEEEEEEEEvNT_6ParamsE$_ZZN4cute12filter_tupleINS_5tupleIJNS_1CILi4096EEENS1_IJNS1_IJiiEEENS2_ILi8192EEEEEEEEEZNS_16flatten_to_tupleIS7_EEDaRKT_EUlRKT_E_EEDaSB_OT0_ENKUlDpSE_E_clIJNS1_IJS3_EEENS1_IJiiS5_EEEEEEDaSI_,($_ZN7cutlass13device_kernelIN5flash19enable_sm80_to_sm89INS1_16FlashAttnBwdSm80INS1_25CollectiveMainloopBwdSm80ILi2ELi2EN4cute5tupleIJNS5_1CILi128EEES8_NS7_ILi64EEEEEENS_10bfloat16_tEfNS_4arch4Sm80ELb0ELb1ELb1ELb0ELb0ELb0ELb0ELb0ELi2ELi4ELi4ELi4ELb0EEENS1_24CollectiveEpilogueBwdGQAISA_fSD_Li256ELb0ELb0EEENS1_19SingleTileSchedulerILb0ELb0ELb0ELi128EEEEEEEEEvNT_6ParamsE$_ZZN4cute12filter_tupleINS_5tupleIJNS_1CILi4096EEENS1_IJiiEEEEEEZNS_16flatten_to_tupleIS5_EEDaRKT_EUlRKT_E_EEDaS9_OT0_ENKUlDpSC_E_clIJNS1_IJS3_EEES4_EEEDaSG_ - $_ZN7cutlass13device_kernelIN5flash19enable_sm80_to_sm89INS1_16FlashAttnBwdSm80INS1_25CollectiveMainloopBwdSm80ILi2ELi2EN4cute5tupleIJNS5_1CILi128EEES8_NS7_ILi64EEEEEENS_10bfloat16_tEfNS_4arch4Sm80ELb0ELb1ELb1ELb0ELb0ELb0ELb0ELb0ELi2ELi4ELi4ELi4ELb0EEENS1_24CollectiveEpilogueBwdGQAISA_fSD_Li256ELb0ELb0EEENS1_19SingleTileSchedulerILb0ELb0ELb0ELi128EEEEEEEEEvNT_6ParamsE$_ZZN4cute12filter_tupleINS_5tupleIJNS_1CILi4096EEENS1_IJNS1_IJiiEEENS2_ILi8192EEEEEEEEEZNS_16flatten_to_tupleIS7_EEDaRKT_EUlRKT_E_EEDaSB_OT0_ENKUlDpSE_E_clIJNS1_IJS3_EEENS1_IJiiS5_EEEEEEDaSI_)
$_ZN7cutlass13device_kernelIN5flash19enable_sm80_to_sm89INS1_16FlashAttnBwdSm80INS1_25CollectiveMainloopBwdSm80ILi2ELi2EN4cute5tupleIJNS5_1CILi128EEES8_NS7_ILi64EEEEEENS_10bfloat16_tEfNS_4arch4Sm80ELb0ELb1ELb1ELb0ELb0ELb0ELb0ELb0ELi2ELi4ELi4ELi4ELb0EEENS1_24CollectiveEpilogueBwdGQAISA_fSD_Li256ELb0ELb0EEENS1_19SingleTileSchedulerILb0ELb0ELb0ELi128EEEEEEEEEvNT_6ParamsE$_ZZN4cute12filter_tupleINS_5tupleIJNS_1CILi4096EEENS1_IJNS1_IJiiEEENS2_ILi8192EEEEEEEEEZNS_16flatten_to_tupleIS7_EEDaRKT_EUlRKT_E_EEDaSB_OT0_ENKUlDpSE_E_clIJNS1_IJS3_EEENS1_IJiiS5_EEEEEEDaSI_:
[----:B------:R-:W-:-:S06]  /*b3e0*/  IADD3 R8, R60, -c[0x0][0x20], RZ ;  /* 0x800008003c087a10 */ /* 0x000fcc0007ffe0ff */
[----:B------:R-:W5:Y:S01]  /*b3f0*/  LDL R8, [R8] ;  /* 0x0000000008087983 */ /* 0x000f620000100800 */
[----:B------:R-:W-:Y:S02]  /*b400*/  IADD3 R3, R1, 0x1680, RZ ;  /* 0x0000168001037810 */ /* 0x000fe40007ffe0ff */
[----:B------:R-:W-:Y:S02]  /*b410*/  IADD3 R2, R60, 0x4, RZ ;  /* 0x000000043c027810 */ /* 0x000fe40007ffe0ff */
[----:B------:R-:W-:Y:S02]  /*b420*/  IADD3 R3, R3, c[0x0][0x20], RZ ;  /* 0x0000080003037a10 */ /* 0x000fe40007ffe0ff */
[----:B------:R-:W-:Y:S02]  /*b430*/  MOV R6, 0xb450 ;  /* 0x0000b45000067802 */ /* 0x000fe40000000f00 */
[----:B-----5:R-:W-:Y:S05]  /*b440*/  CALL.REL.NOINC `($_ZN7cutlass13device_kernelIN5flash19enable_sm80_to_sm89INS1_16FlashAttnBwdSm80INS1_25CollectiveMainloopBwdSm80ILi2ELi2EN4cute5tupleIJNS5_1CILi128EEES8_NS7_ILi64EEEEEENS_10bfloat16_tEfNS_4arch4Sm80ELb0ELb1ELb1ELb0ELb0ELb0ELb0ELb0ELi2ELi4ELi4ELi4ELb0EEENS1_24CollectiveEpilogueBwdGQAISA_fSD_Li256ELb0ELb0EEENS1_19SingleTileSchedulerILb0ELb0ELb0ELi128EEEEEEEEEvNT_6ParamsE$_ZN4cute3eso3ESOILb1ELb0EJNS_1CILi4096EEEiiNS2_ILi8192EEEEEC2ERKS3_RKiS9_RKS4_) ;  /* 0xffffc3f000007944 */ /* 0x020fea0003c3ffff */
[----:B------:R-:W-:-:S04]  /*b450*/  MOV R5, 0x0 ;  /* 0x0000000000057802 */ /* 0x000fc80000000f00 */
[----:B------:R-:W-:Y:S05]  /*b460*/  RET.REL.NODEC R4 `(_ZN7cutlass13device_kernelIN5flash19enable_sm80_to_sm89INS1_16FlashAttnBwdSm80INS1_25CollectiveMainloopBwdSm80ILi2ELi2EN4cute5tupleIJNS5_1CILi128EEES8_NS7_ILi64EEEEEENS_10bfloat16_tEfNS_4arch4Sm80ELb0ELb1ELb1ELb0ELb0ELb0ELb0ELb0ELi2ELi4ELi4ELi4ELb0EEENS1_24CollectiveEpilogueBwdGQAISA_fSD_Li256ELb0ELb0EEENS1_19SingleTileSchedulerILb0ELb0ELb0ELi128EEEEEEEEEvNT_6ParamsE) ;  /* 0xffff4b9004007950 */ /* 0x000fea0003c3ffff */
        .type           $_ZN7cutlass13device_kernelIN5flash19enable_sm80_to_sm89INS1_16FlashAttnBwdSm80INS1_25CollectiveMainloopBwdSm80ILi2ELi2EN4cute5tupleIJNS5_1CILi128EEES8_NS7_ILi64EEEEEENS_10bfloat16_tEfNS_4arch4Sm80ELb0ELb1ELb1ELb0ELb0ELb0ELb0ELb0ELi2ELi4ELi4ELi4ELb0EEENS1_24CollectiveEpilogueBwdGQAISA_fSD_Li256ELb0ELb0EEENS1_19SingleTileSchedulerILb0ELb0ELb0ELi128EEEEEEEEEvNT_6ParamsE$_ZZN4cute12filter_tupleINS_5tupleIJNS_1CILi4096EEENS1_IJiiEEEEEEZNS_16flatten_to_tupleIS5_EEDaRKT_EUlRKT_E_EEDaS9_OT0_ENKUlDpSC_E_clIJNS1_IJS3_EEES4_EEEDaSG_,@function
        .size           $_ZN7cutlass13device_kernelIN5flash19enable_sm80_to_sm89INS1_16FlashAttnBwdSm80INS1_25CollectiveMainloopBwdSm80ILi2ELi2EN4cute5tupleIJNS5_1CILi128EEES8_NS7_ILi64EEEEEENS_10bfloat16_tEfNS_4arch4Sm80ELb0ELb1ELb1ELb0ELb0ELb0ELb0ELb0ELi2ELi4ELi4ELi4ELb0EEENS1_24CollectiveEpilogueBwdGQAISA_fSD_Li256ELb0ELb0EEENS1_19SingleTileSchedulerILb0ELb0ELb0ELi128EEEEEEEEEvNT_6ParamsE$_ZZN4cute12filter_tupleINS_5tupleIJNS_1CILi4096EEENS1_IJiiEEEEEEZNS_16flatten_to_tupleIS5_EEDaRKT_EUlRKT_E_EEDaS9_OT0_ENKUlDpSC_E_clIJNS1_IJS3_EEES4_EEEDaSG_,($_ZN7cutlass13device_kernelIN5flash19enable_sm80_to_sm89INS1_16FlashAttnBwdSm80INS1_25CollectiveMainloopBwdSm80ILi2ELi2EN4cute5tupleIJNS5_1CILi128EEES8_NS7_ILi64EEEEEENS_10bfloat16_tEfNS_4arch4Sm80ELb0ELb1ELb1ELb0ELb0ELb0ELb0ELb0ELi2ELi4ELi4ELi4ELb0EEENS1_24CollectiveEpilogueBwdGQAISA_fSD_Li256ELb0ELb0EEENS1_19SingleTileSchedulerILb0ELb0ELb0ELi128EEEEEEEEEvNT_6ParamsE$_ZZN4cute12filter_tupleINS_5tupleIJiNS1_IJiNS_1CILi0EEEEEEEEES5_ZNS_6detail9lift_diceIS5_S5_EEDaRKT_RKT0_EUlRKT_RKT0_E_EEDaSA_SD_OT1_ENKUlDpSG_E_clIJNS1_IJiEEES4_EEEDaSN_ - $_ZN7cutlass13device_kernelIN5flash19enable_sm80_to_sm89INS1_16FlashAttnBwdSm80INS1_25CollectiveMainloopBwdSm80ILi2ELi2EN4cute5tupleIJNS5_1CILi128EEES8_NS7_ILi64EEEEEENS_10bfloat16_tEfNS_4arch4Sm80ELb0ELb1ELb1ELb0ELb0ELb0ELb0ELb0ELi2ELi4ELi4ELi4ELb0EEENS1_24CollectiveEpilogueBwdGQAISA_fSD_Li256ELb0ELb0EEENS1_19SingleTileSchedulerILb0ELb0ELb0ELi128EEEEEEEEEvNT_6ParamsE$_ZZN4cute12filter_tupleINS_5tupleIJNS_1CILi4096EEENS1_IJiiEEEEEEZNS_16flatten_to_tupleIS5_EEDaRKT_EUlRKT_E_EEDaS9_OT0_ENKUlDpSC_E_clIJNS1_IJS3_EEES4_EEEDaSG_)
$_ZN7cutlass13device_kernelIN5flash19enable_sm80_to_sm89INS1_16FlashAttnBwdSm80INS1_25CollectiveMainloopBwdSm80ILi2ELi2EN4cute5tupleIJNS5_1CILi128EEES8_NS7_ILi64EEEEEENS_10bfloat16_tEfNS_4arch4Sm80ELb0ELb1ELb1ELb0ELb0ELb0ELb0ELb0ELi2ELi4ELi4ELi4ELb0EEENS1_24CollectiveEpilogueBwdGQAISA_fSD_Li256ELb0ELb0EEENS1_19SingleTileSchedulerILb0ELb0ELb0ELi128EEEEEEEEEvNT_6ParamsE$_ZZN4cute12filter_tupleINS_5tupleIJNS_1CILi4096EEENS1_IJiiEEEEEEZNS_16flatten_to_tupleIS5_EEDaRKT_EUlRKT_E_EEDaS9_OT0_ENKUlDpSC_E_clIJNS1_IJS3_EEES4_EEEDaSG_:
[----:B------:R-:W-:-:S06]  /*b470*/  IADD3 R8, R56, -c[0x0][0x20], RZ ;  /* 0x8000080038087a10 */ /* 0x000fcc0007ffe0ff */
[----:B------:R-:W5:Y:S01]  /*b480*/  LDL R8, [R8] ;  /* 0x0000000008087983 */ /* 0x000f620000100800 */
[----:B------:R-:W-:Y:S02]  /*b490*/  IADD3 R3, R1, 0x1380, RZ ;  /* 0x0000138001037810 */ /* 0x000fe40007ffe0ff */
[----:B------:R-:W-:Y:S02]  /*b4a0*/  IADD3 R2, R56, 0x4, RZ ;  /* 0x0000000438027810 */ /* 0x000fe40007ffe0ff */
[----:B------:R-:W-:Y:S02]  /*b4b0*/  IADD3 R3, R3, c[0x0][0x20], RZ ;  /* 0x0000080003037a10 */ /* 0x000fe40007ffe0ff */
[----:B------:R-:W-:Y:S02]  /*b4c0*/  MOV R6, 0xb4e0 ;  /* 0x0000b4e000067802 */ /* 0x000fe40000000f00 */
[----:B-----5:R-:W-:Y:S05]  /*b4d0*/  CALL.REL.NOINC `($_ZN7cutlass13device_kernelIN5flash19enable_sm80_to_sm89INS1_16FlashAttnBwdSm80INS1_25CollectiveMainloopBwdSm80ILi2ELi2EN4cute5tupleIJNS5_1CILi128EEES8_NS7_ILi64EEEEEENS_10bfloat16_tEfNS_4arch4Sm80ELb0ELb1ELb1ELb0ELb0ELb0ELb0ELb0ELi2ELi4ELi4ELi4ELb0EEENS1_24CollectiveEpilogueBwdGQAISA_fSD_Li256ELb0ELb0EEENS1_19SingleTileSchedulerILb0ELb0ELb0ELi128EEEEEEEEEvNT_6ParamsE$_ZN4cute3eso3ESOILb1ELb0EJNS_1CILi4096EEEiiEEC2ERKS3_RKiS8_) ;  /* 0xffffc2e000007944 */ /* 0x020fea0003c3ffff */
[----:B------:R-:W-:-:S04]  /*b4e0*/  MOV R5, 0x0 ;  /* 0x0000000000057802 */ /* 0x000fc80000000f00 */
[----:B------:R-:W-:Y:S05]  /*b4f0*/  RET.REL.NODEC R4 `(_ZN7cutlass13device_kernelIN5flash19enable_sm80_to_sm89INS1_16FlashAttnBwdSm80INS1_25CollectiveMainloopBwdSm80ILi2ELi2EN4cute5tupleIJNS5_1CILi128EEES8_NS7_ILi64EEEEEENS_10bfloat16_tEfNS_4arch4Sm80ELb0ELb1ELb1ELb0ELb0ELb0ELb0ELb0ELi2ELi4ELi4ELi4ELb0EEENS1_24CollectiveEpilogueBwdGQAISA_fSD_Li256ELb0ELb0EEENS1_19SingleTileSchedulerILb0ELb0ELb0ELi128EEEEEEEEEvNT_6ParamsE) ;  /* 0xffff4b0004007950 */ /* 0x000fea0003c3ffff */
        .type           $_ZN7cutlass13device_kernelIN5flash19enable_sm80_to_sm89INS1_16FlashAttnBwdSm80INS1_25CollectiveMainloopBwdSm80ILi2ELi2EN4cute5tupleIJNS5_1CILi128EEES8_NS7_ILi64EEEEEENS_10bfloat16_tEfNS_4arch4Sm80ELb0ELb1ELb1ELb0ELb0ELb0ELb0ELb0ELi2ELi4ELi4ELi4ELb0EEENS1_24CollectiveEpilogueBwdGQAISA_fSD_Li256ELb0ELb0EEENS1_19SingleTileSchedulerILb0ELb0ELb0ELi128EEEEEEEEEvNT_6ParamsE$_ZZN4cute12filter_tupleINS_5tupleIJiNS1_IJiNS_1CILi0EEEEEEEEES5_ZNS_6detail9lift_diceIS5_S5_EEDaRKT_RKT0_EUlRKT_RKT0_E_EEDaSA_SD_OT1_ENKUlDpSG_E_clIJNS1_IJiEEES4_EEEDaSN_,@function
        .size           $_ZN7cutlass13device_kernelIN5flash19enable_sm80_to_sm89INS1_16FlashAttnBwdSm80INS1_25CollectiveMainloopBwdSm80ILi2ELi2EN4cute5tupleIJNS5_1CILi128EEES8_NS7_ILi64EEEEEENS_10bfloat16_tEfNS_4arch4Sm80ELb0ELb1ELb1ELb0ELb0ELb0ELb0ELb0ELi2ELi4ELi4ELi4ELb0EEENS1_24CollectiveEpilogueBwdGQAISA_fSD_Li256ELb0ELb0EEENS1_19SingleTileSchedulerILb0ELb0ELb0ELi128EEEEEEEEEvNT_6ParamsE$_ZZN4cute12filter_tupleINS_5tupleIJiNS1_IJiNS_1CILi0EEEEEEEEES5_ZNS_6detail9lift_diceIS5_S5_EEDaRKT_RKT0_EUlRKT_RKT0_E_EEDaSA_SD_OT1_ENKUlDpSG_E_clIJNS1_IJiEEES4_EEEDaSN_,($_ZN7cutlass13device_kernelIN5flash19enable_sm80_to_sm89INS1_16FlashAttnBwdSm80INS1_25CollectiveMainloopBwdSm80ILi2ELi2EN4cute5tupleIJNS5_1CILi128EEES8_NS7_ILi64EEEEEENS_10bfloat16_tEfNS_4arch4Sm80ELb0ELb1ELb1ELb0ELb0ELb0ELb0ELb0ELi2ELi4ELi4ELi4ELb0EEENS1_24CollectiveEpilogueBwdGQAISA_fSD_Li256ELb0ELb0EEENS1_19SingleTileSchedulerILb0ELb0ELb0ELi128EEEEEEEEEvNT_6ParamsE$_ZZN4cute12filter_tupleINS_5tupleIJiNS_1CILi0EEEEEES4_ZNS_6detail9lift_diceIS4_S4_EEDaRKT_RKT0_EUlRKT_RKT0_E_EEDaS9_SC_OT1_ENKUlDpSF_E_clIJNS1_IJiEEENS1_IJS3_EEEEEEDaSM_ - $_ZN7cutlass13device_kernelIN5flash19enable_sm80_to_sm89INS1_16FlashAttnBwdSm80INS1_25CollectiveMainloopBwdSm80ILi2ELi2EN4cute5tupleIJNS5_1CILi128EEES8_NS7_ILi64EEEEEENS_10bfloat16_tEfNS_4arch4Sm80ELb0ELb1ELb1ELb0ELb0ELb0ELb0ELb0ELi2ELi4ELi4ELi4ELb0EEENS1_24CollectiveEpilogueBwdGQAISA_fSD_Li256ELb0ELb0EEENS1_19SingleTileSchedulerILb0ELb0ELb0ELi128EEEEEEEEEvNT_6ParamsE$_ZZN4cute12filter_tupleINS_5tupleIJiNS1_IJiNS_1CILi0EEEEEEEEES5_ZNS_6detail9lift_diceIS5_S5_EEDaRKT_RKT0_EUlRKT_RKT0_E_EEDaSA_SD_OT1_ENKUlDpSG_E_clIJNS1_IJiEEES4_EEEDaSN_)
$_ZN7cutlass13device_kernelIN5flash19enable_sm80_to_sm89INS1_16FlashAttnBwdSm80INS1_25CollectiveMainloopBwdSm80ILi2ELi2EN4cute5tupleIJNS5_1CILi128EEES8_NS7_ILi64EEEEEENS_10bfloat16_tEfNS_4arch4Sm80ELb0ELb1ELb1ELb0ELb0ELb0ELb0ELb0ELi2ELi4ELi4ELi4ELb0EEENS1_24CollectiveEpilogueBwdGQAISA_fSD_Li256ELb0ELb0EEENS1_19SingleTileSchedulerILb0ELb0ELb0ELi128EEEEEEEEEvNT_6ParamsE$_ZZN4cute12filter_tupleINS_5tupleIJiNS1_IJiNS_1CILi0EEEEEEEEES5_ZNS_6detail9lift_diceIS5_S5_EEDaRKT_RKT0_EUlRKT_RKT0_E_EEDaSA_SD_OT1_ENKUlDpSG_E_clIJNS1_IJiEEES4_EEEDaSN_:
[----:B------:R-:W-:Y:S02]  /*b500*/  IADD3 R6, R1, 0x1684, RZ ;  /* 0x0000168401067810 */ /* 0x000fe40007ffe0ff */
[----:B------:R-:W-:Y:S02]  /*b510*/  MOV R10, 0xb540 ;  /* 0x0000b540000a7802 */ /* 0x000fe40000000f00 */
[----:B------:R-:W-:Y:S02]  /*b520*/  IADD3 R6, R6, c[0x0][0x20], RZ ;  /* 0x0000080006067a10 */ /* 0x000fe40007ffe0ff */
[----:B------:R-:W-:Y:S05]  /*b530*/  CALL.REL.NOINC `($_ZN7cutlass13device_kernelIN5flash19enable_sm80_to_sm89INS1_16FlashAttnBwdSm80INS1_25CollectiveMainloopBwdSm80ILi2ELi2EN4cute5tupleIJNS5_1CILi128EEES8_NS7_ILi64EEEEEENS_10bfloat16_tEfNS_4arch4Sm80ELb0ELb1ELb1ELb0ELb0ELb0ELb0ELb0ELi2ELi4ELi4ELi4ELb0EEENS1_24CollectiveEpilogueBwdGQAISA_fSD_Li256ELb0ELb0EEENS1_19SingleTileSchedulerILb0ELb0ELb0ELi128EEEEEEEEEvNT_6ParamsE$_ZN4cute3eso3ESOILb0ELb0EJiiNS_1CILi0EEEEEC2ERKiS6_RKS3_) ;  /* 0xffffad8000007944 */ /* 0x000fea0003c3ffff */
[----:B-1----:R1:W5:Y:S04]  /*b540*/  LDL R3, [R1+0x1688] ;  /* 0x0016880001037983 */ /* 0x0023680000100800 */
[----:B------:R1:W5:Y:S01]  /*b550*/  LDL R5, [R1+0x1684] ;  /* 0x0016840001057983 */ /* 0x0003620000100800 */
[----:B------:R-:W-:Y:S02]  /*b560*/  MOV R8, R2 ;  /* 0x0000000200087202 */ /* 0x000fe40000000f00 */
[----:B------:R-:W-:-:S04]  /*b570*/  MOV R9, 0x0 ;  /* 0x0000000000097802 */ /* 0x000fc80000000f00 */
[----:B------:R-:W-:Y:S05]  /*b580*/  RET.REL.NODEC R8 `(_ZN7cutlass13device_kernelIN5flash19enable_sm80_to_sm89INS1_16FlashAttnBwdSm80INS1_25CollectiveMainloopBwdSm80ILi2ELi2EN4cute5tupleIJNS5_1CILi128EEES8_NS7_ILi64EEEEEENS_10bfloat16_tEfNS_4arch4Sm80ELb0ELb1ELb1ELb0ELb0ELb0ELb0ELb0ELi2ELi4ELi4ELi4ELb0EEENS1_24CollectiveEpilogueBwdGQAISA_fSD_Li256ELb0ELb0EEENS1_19SingleTileSchedulerILb0ELb0ELb0ELi128EEEEEEEEEvNT_6ParamsE) ;  /* 0xffff4a7008007950 */ /* 0x000fea0003c3ffff */
        .type           $_ZN7cutlass13device_kernelIN5flash19enable_sm80_to_sm89INS1_16FlashAttnBwdSm80INS1_25CollectiveMainloopBwdSm80ILi2ELi2EN4cute5tupleIJNS5_1CILi128EEES8_NS7_ILi64EEEEEENS_10bfloat16_tEfNS_4arch4Sm80ELb0ELb1ELb1ELb0ELb0ELb0ELb0ELb0ELi2ELi4ELi4ELi4ELb0EEENS1_24CollectiveEpilogueBwdGQAISA_fSD_Li256ELb0ELb0EEENS1_19SingleTileSchedulerILb0ELb0ELb0ELi128EEEEEEEEEvNT_6ParamsE$_ZZN4cute12filter_tupleINS_5tupleIJiNS_1CILi0EEEEEES4_ZNS_6detail9lift_diceIS4_S4_EEDaRKT_RKT0_EUlRKT_RKT0_E_EEDaS9_SC_OT1_ENKUlDpSF_E_clIJNS1_IJiEEENS1_IJS3_EEEEEEDaSM_,@function
        .size           $_ZN7cutlass13device_kernelIN5flash19enable_sm80_to_sm89INS1_16FlashAttnBwdSm80INS1_25CollectiveMainloopBwdSm80ILi2ELi2EN4cute5tupleIJNS5_1CILi128EEES8_NS7_ILi64EEEEEENS_10bfloat16_tEfNS_4arch4Sm80ELb0ELb1ELb1ELb0ELb0ELb0ELb0ELb0ELi2ELi4ELi4ELi4ELb0EEENS1_24CollectiveEpilogueBwdGQAISA_fSD_Li256ELb0ELb0EEENS1_19SingleTileSchedulerILb0ELb0ELb0ELi128EEEEEEEEEvNT_6ParamsE$_ZZN4cute12filter_tupleINS_5tupleIJiNS_1CILi0EEEEEES4_ZNS_6detail9lift_diceIS4_S4_EEDaRKT_RKT0_EUlRKT_RKT0_E_EEDaS9_SC_OT1_ENKUlDpSF_E_clIJNS1_IJiEEENS1_IJS3_EEEEEEDaSM_,($_ZN7cutlass13device_kernelIN5flash19enable_sm80_to_sm89INS1_16FlashAttnBwdSm80INS1_25CollectiveMainloopBwdSm80ILi2ELi2EN4cute5tupleIJNS5_1CILi128EEES8_NS7_ILi64EEEEEENS_10bfloat16_tEfNS_4arch4Sm80ELb0ELb1ELb1ELb0ELb0ELb0ELb0ELb0ELi2ELi4ELi4ELi4ELb0EEENS1_24CollectiveEpilogueBwdGQAISA_fSD_Li256ELb0ELb0EEENS1_19SingleTileSchedulerILb0ELb0ELb0ELi128EEEEEEEEEvNT_6ParamsE$_ZZN4cute13to_mixed_bitsINS_5tupleIJNS1_IJNS_1CILi4EEENS2_ILi8EEEEEENS2_ILi2EEENS2_ILi1EEEEEENS1_IJNS1_IJNS2_ILi0EEENS2_ILi64EEEEEES9_S9_EEENS1_IJNS1_IJiiEEEiS9_EEEEEDaRKT_RKT0_RKT1_ENKUlDpRKT_E_clIJNS_9MixedBitsILj0ELj448EEENS2_ILj0EEESW_EEEDaSR_ - $_ZN7cutlass13device_kernelIN5flash19enable_sm80_to_sm89INS1_16FlashAttnBwdSm80INS1_25CollectiveMainloopBwdSm80ILi2ELi2EN4cute5tupleIJNS5_1CILi128EEES8_NS7_ILi64EEEEEENS_10bfloat16_tEfNS_4arch4Sm80ELb0ELb1ELb1ELb0ELb0ELb0ELb0ELb0ELi2ELi4ELi4ELi4ELb0EEENS1_24CollectiveEpilogueBwdGQAISA_fSD_Li256ELb0ELb0EEENS1_19SingleTileSchedulerILb0ELb0ELb0ELi128EEEEEEEEEvNT_6ParamsE$_ZZN4cute12filter_tupleINS_5tupleIJiNS_1CILi0EEEEEES4_ZNS_6detail9lift_diceIS4_S4_EEDaRKT_RKT0_EUlRKT_RKT0_E_EEDaS9_SC_OT1_ENKUlDpSF_E_clIJNS1_IJiEEENS1_IJS3_EEEEEEDaSM_)
$_ZN7cutlass13device_kernelIN5flash19enable_sm80_to_sm89INS1_16FlashAttnBwdSm80INS1_25CollectiveMainloopBwdSm80ILi2ELi2EN4cute5tupleIJNS5_1CILi128EEES8_NS7_ILi64EEEEEENS_10bfloat16_tEfNS_4arch4Sm80ELb0ELb1ELb1ELb0ELb0ELb0ELb0ELb0ELi2ELi4ELi4ELi4ELb0EEENS1_24CollectiveEpilogueBwdGQAISA_fSD_Li256ELb0ELb0EEENS1_19SingleTileSchedulerILb0ELb0ELb0ELi128EEEEEEEEEvNT_6ParamsE$_ZZN4cute12filter_tupleINS_5tupleIJiNS_1CILi0EEEEEES4_ZNS_6detail9lift_diceIS4_S4_EEDaRKT_RKT0_EUlRKT_RKT0_E_EEDaS9_SC_OT1_ENKUlDpSF_E_clIJNS1_IJiEEENS1_IJS3_EEEEEEDaSM_:
[----:B------:R-:W-:Y:S02]  /*b590*/  IADD3 R2, R1, 0x1684, RZ ;  /* 0x0000168401027810 */ /* 0x000fe40007ffe0ff */
[----:B------:R-:W-:Y:S02]  /*b5a0*/  MOV R6, 0xb5d0 ;  /* 0x0000b5d000067802 */ /* 0x000fe40000000f00 */
[----:B------:R-:W-:Y:S02]  /*b5b0*/  IADD3 R2, R2, c[0x0][0x20], RZ ;  /* 0x0000080002027a10 */ /* 0x000fe40007ffe0ff */
[----:B------:R-:W-:Y:S05]  /*b5c0*/  CALL.REL.NOINC `($_ZN7cutlass13device_kernelIN5flash19enable_sm80_to_sm89INS1_16FlashAttnBwdSm80INS1_25CollectiveMainloopBwdSm80ILi2ELi2EN4cute5tupleIJNS5_1CILi128EEES8_NS7_ILi64EEEEEENS_10bfloat16_tEfNS_4arch4Sm80ELb0ELb1ELb1ELb0ELb0ELb0ELb0ELb0ELi2ELi4ELi4ELi4ELb0EEENS1_24CollectiveEpilogueBwdGQAISA_fSD_Li256ELb0ELb0EEENS1_19SingleTileSchedulerILb0ELb0ELb0ELi128EEEEEEEEEvNT_6ParamsE$_ZN4cute3eso3ESOILb0ELb1EJiNS_1CILi0EEEEEC2ERKiRKS3_) ;  /* 0xffffb47000007944 */ /* 0x000fea0003c3ffff */
[----:B-1----:R1:W5:Y:S01]  /*b5d0*/  LDL R2, [R1+0x1684] ;  /* 0x0016840001027983 */ /* 0x0023620000100800 */
[----:B------:R-:W-:Y:S02]  /*b5e0*/  MOV R8, R70 ;  /* 0x0000004600087202 */ /* 0x000fe40000000f00 */
[----:B------:R-:W-:-:S04]  /*b5f0*/  MOV R9, 0x0 ;  /* 0x0000000000097802 */ /* 0x000fc80000000f00 */
[----:B------:R-:W-:Y:S05]  /*b600*/  RET.REL.NODEC R8 `(_ZN7cutlass13device_kernelIN5flash19enable_sm80_to_sm89INS1_16FlashAttnBwdSm80INS1_25CollectiveMainloopBwdSm80ILi2ELi2EN4cute5tupleIJNS5_1CILi128EEES8_NS7_ILi64EEEEEENS_10bfloat16_tEfNS_4arch4Sm80ELb0ELb1ELb1ELb0ELb0ELb0ELb0ELb0ELi2ELi4ELi4ELi4ELb0EEENS1_24CollectiveEpilogueBwdGQAISA_fSD_Li256ELb0ELb0EEENS1_19SingleTileSchedulerILb0ELb0ELb0ELi128EEEEEEEEEvNT_6ParamsE) ;  /* 0xffff49f008007950 */ /* 0x000fea0003c3ffff */
        .type           $_ZN7cutlass13device_kernelIN5flash19enable_sm80_to_sm89INS1_16FlashAttnBwdSm80INS1_25CollectiveMainloopBwdSm80ILi2ELi2EN4cute5tupleIJNS5_1CILi128EEES8_NS7_ILi64EEEEEENS_10bfloat16_tEfNS_4arch4Sm80ELb0ELb1ELb1ELb0ELb0ELb0ELb0ELb0ELi2ELi4ELi4ELi4ELb0EEENS1_24CollectiveEpilogueBwdGQAISA_fSD_Li256ELb0ELb0EEENS1_19SingleTileSchedulerILb0ELb0ELb0ELi128EEEEEEEEEvNT_6ParamsE$_ZZN4cute13to_mixed_bitsINS_5tupleIJNS1_IJNS_1CILi4EEENS2_ILi8EEEEEENS2_ILi2EEENS2_ILi1EEEEEENS1_IJNS1_IJNS2_ILi0EEENS2_ILi64EEEEEES9_S9_EEENS1_IJNS1_IJiiEEEiS9_EEEEEDaRKT_RKT0_RKT1_ENKUlDpRKT_E_clIJNS_9MixedBitsILj0ELj448EEENS2_ILj0EEESW_EEEDaSR_,@function
        .size           $_ZN7cutlass13device_kernelIN5flash19enable_sm80_to_sm89INS1_16FlashAttnBwdSm80INS1_25CollectiveMainloopBwdSm80ILi2ELi2EN4cute5tupleIJNS5_1CILi128EEES8_NS7_ILi64EEEEEENS_10bfloat16_tEfNS_4arch4Sm80ELb0ELb1ELb1ELb0ELb0ELb0ELb0ELb0ELi2ELi4ELi4ELi4ELb0EEENS1_24CollectiveEpilogueBwdGQAISA_fSD_Li256ELb0ELb0EEENS1_19SingleTileSchedulerILb0ELb0ELb0ELi128EEEEEEEEEvNT_6ParamsE$_ZZN4cute13to_mixed_bitsINS_5tupleIJNS1_IJNS_1CILi4EEENS2_ILi8EEEEEENS2_ILi2EEENS2_ILi1EEEEEENS1_IJNS1_IJNS2_ILi0EEENS2_ILi64EEEEEES9_S9_EEENS1_IJNS1_IJiiEEEiS9_EEEEEDaRKT_RKT0_RKT1_ENKUlDpRKT_E_clIJNS_9MixedBitsILj0ELj448EEENS2_ILj0EEESW_EEEDaSR_,($_ZN7cutlass13device_kernelIN5flash19enable_sm80_to_sm89INS1_16FlashAttnBwdSm80INS1_25CollectiveMainloopBwdSm80ILi2ELi2EN4cute5tupleIJNS5_1CILi128EEES8_NS7_ILi64EEEEEENS_10bfloat16_tEfNS_4arch4Sm80ELb0ELb1ELb1ELb0ELb0ELb0ELb0ELb0ELi2ELi4ELi4ELi4ELb0EEENS1_24CollectiveEpilogueBwdGQAISA_fSD_Li256ELb0ELb0EEENS1_19SingleTileSchedulerILb0ELb0ELb0ELi128EEEEEEEEEvNT_6ParamsE$_ZZN4cute13to_mixed_bitsINS_5tupleIJNS1_IJNS_1CILi4EEENS2_ILi8EEEEEENS2_ILi2EEENS2_ILi1EEEEEENS1_IJNS1_IJNS2_ILi0EEENS2_ILi64EEEEEES9_S9_EEENS1_IJNS1_IJiiEEEiS9_EEEEEDaRKT_RKT0_RKT1_ENKUlRKT_RKT0_RKT1_E_clIS5_SB_SD_EEDaSQ_ST_SW_ - $_ZN7cutlass13device_kernelIN5flash19enable_sm80_to_sm89INS1_16FlashAttnBwdSm80INS1_25CollectiveMainloopBwdSm80ILi2ELi2EN4cute5tupleIJNS5_1CILi128EEES8_NS7_ILi64EEEEEENS_10bfloat16_tEfNS_4arch4Sm80ELb0ELb1ELb1ELb0ELb0ELb0ELb0ELb0ELi2ELi4ELi4ELi4ELb0EEENS1_24CollectiveEpilogueBwdGQAISA_fSD_Li256ELb0ELb0EEENS1_19SingleTileSchedulerILb0ELb0ELb0ELi128EEEEEEEEEvNT_6ParamsE$_ZZN4cute13to_mixed_bitsINS_5tupleIJNS1_IJNS_1CILi4EEENS2_ILi8EEEEEENS2_ILi2EEENS2_ILi1EEEEEENS1_IJNS1_IJNS2_ILi0EEENS2_ILi64EEEEEES9_S9_EEENS1_IJNS1_IJiiEEEiS9_EEEEEDaRKT_RKT0_RKT1_ENKUlDpRKT_E_clIJNS_9MixedBitsILj0ELj448EEENS2_ILj0EEESW_EEEDaSR_)
$_ZN7cutlass13device_kernelIN5flash19enable_sm80_to_sm89INS1_16FlashAttnBwdSm80INS1_25CollectiveMainloopBwdSm80ILi2ELi2EN4cute5tupleIJNS5_1CILi128EEES8_NS7_ILi64EEEEEENS_10bfloat16_tEfNS_4arch4Sm80ELb0ELb1ELb1ELb0ELb0ELb0ELb0ELb0ELi2ELi4ELi4ELi4ELb0EEENS1_24CollectiveEpilogueBwdGQAISA_fSD_Li256ELb0ELb0EEENS1_19SingleTileSchedulerILb0ELb0ELb0ELi128EEEEEEEEEvNT_6ParamsE$_ZZN4cute13to_mixed_bitsINS_5tupleIJNS1_IJNS_1CILi4EEENS2_ILi8EEEEEENS2_ILi2EEENS2_ILi1EEEEEENS1_IJNS1_IJNS2_ILi0EEENS2_ILi64EEEEEES9_S9_EEENS1_IJNS1_IJiiEEEiS9_EEEEEDaRKT_RKT0_RKT1_ENKUlDpRKT_E_clIJNS_9MixedBitsILj0ELj448EEENS2_ILj0EEESW_EEEDaSR_:
[----:B------:R-:W-:Y:S02]  /*b610*/  MOV R3, 0x0 ;  /* 0x0000000000037802 */ /* 0x000fe40000000f00 */
[----:B------:R-:W-:Y:S02]  /*b620*/  LOP3.LUT R13, R13, 0x1c0, RZ, 0xc0, !PT ;  /* 0x000001c00d0d7812 */ /* 0x000fe400078ec0ff */
[----:B------:R-:W-:Y:S05]  /*b630*/  RET.REL.NODEC R2 `(_ZN7cutlass13device_kernelIN5flash19enable_sm80_to_sm89INS1_16FlashAttnBwdSm80INS1_25CollectiveMainloopBwdSm80ILi2ELi2EN4cute5tupleIJNS5_1CILi128EEES8_NS7_ILi64EEEEEENS_10bfloat16_tEfNS_4arch4Sm80ELb0ELb1ELb1ELb0ELb0ELb0ELb0ELb0ELi2ELi4ELi4ELi4ELb0EEENS1_24CollectiveEpilogueBwdGQAISA_fSD_Li256ELb0ELb0EEENS1_19SingleTileSchedulerILb0ELb0ELb0ELi128EEEEEEEEEvNT_6ParamsE) ;  /* 0xffff49c002007950 */ /* 0x000fea0003c3ffff */
        .type           $_ZN7cutlass13device_kernelIN5flash19enable_sm80_to_sm89INS1_16FlashAttnBwdSm80INS1_25CollectiveMainloopBwdSm80ILi2ELi2EN4cute5tupleIJNS5_1CILi128EEES8_NS7_ILi64EEEEEENS_10bfloat16_tEfNS_4arch4Sm80ELb0ELb1ELb1ELb0ELb0ELb0ELb0ELb0ELi2ELi4ELi4ELi4ELb0EEENS1_24CollectiveEpilogueBwdGQAISA_fSD_Li256ELb0ELb0EEENS1_19SingleTileSchedulerILb0ELb0ELb0ELi128EEEEEEEEEvNT_6ParamsE$_ZZN4cute13to_mixed_bitsINS_5tupleIJNS1_IJNS_1CILi4EEENS2_ILi8EEEEEENS2_ILi2EEENS2_ILi1EEEEEENS1_IJNS1_IJNS2_ILi0EEENS2_ILi64EEEEEES9_S9_EEENS1_IJNS1_IJiiEEEiS9_EEEEEDaRKT_RKT0_RKT1_ENKUlRKT_RKT0_RKT1_E_clIS5_SB_SD_EEDaSQ_ST_SW_,@function
        .size           $_ZN7cutlass13device_kernelIN5flash19enable_sm80_to_sm89INS1_16FlashAttnBwdSm80INS1_25CollectiveMainloopBwdSm80ILi2ELi2EN4cute5tupleIJNS5_1CILi128EEES8_NS7_ILi64EEEEEENS_10bfloat16_tEfNS_4arch4Sm80ELb0ELb1ELb1ELb0ELb0ELb0ELb0ELb0ELi2ELi4ELi4ELi4ELb0EEENS1_24CollectiveEpilogueBwdGQAISA_fSD_Li256ELb0ELb0EEENS1_19SingleTileSchedulerILb0ELb0ELb0ELi128EEEEEEEEEvNT_6ParamsE$_ZZN4cute13to_mixed_bitsINS_5tupleIJNS1_IJNS_1CILi4EEENS2_ILi8EEEEEENS2_ILi2EEENS2_ILi1EEEEEENS1_IJNS1_IJNS2_ILi0EEENS2_ILi64EEEEEES9_S9_EEENS1_IJNS1_IJiiEEEiS9_EEEEEDaRKT_RKT0_RKT1_ENKUlRKT_RKT0_RKT1_E_clIS5_SB_SD_EEDaSQ_ST_SW_,($_ZN7cutlass13device_kernelIN5flash19enable_sm80_to_sm89INS1_16FlashAttnBwdSm80INS1_25CollectiveMainloopBwdSm80ILi2ELi2EN4cute5tupleIJNS5_1CILi128EEES8_NS7_ILi64EEEEEENS_10bfloat16_tEfNS_4arch4Sm80ELb0ELb1ELb1ELb0ELb0ELb0ELb0ELb0ELi2ELi4ELi4ELi4ELb0EEENS1_24CollectiveEpilogueBwdGQAISA_fSD_Li256ELb0ELb0EEENS1_19SingleTileSchedulerILb0ELb0ELb0ELi128EEEEEEEEEvNT_6ParamsE$_ZZN4cute13to_mixed_bitsINS_5tupleIJNS1_IJNS_1CILi4EEENS2_ILi8EEEEEENS2_ILi2EEENS2_ILi1EEEEEENS1_IJNS1_IJNS2_ILi128EEENS2_ILi0EEEEEES4_SA_EEENS1_IJNS1_IJiiEEEiSA_EEEEEDaRKT_RKT0_RKT1_ENKUlDpRKT_E_clIJNS_9MixedBitsILj0ELj384EEENSU_ILj0ELj8EEENS2_ILj0EEEEEEDaSR_ - $_ZN7cutlass13device_kernelIN5flash19enable_sm80_to_sm89INS1_16FlashAttnBwdSm80INS1_25CollectiveMainloopBwdSm80ILi2ELi2EN4cute5tupleIJNS5_1CILi128EEES8_NS7_ILi64EEEEEENS_10bfloat16_tEfNS_4arch4Sm80ELb0ELb1ELb1ELb0ELb0ELb0ELb0ELb0ELi2ELi4ELi4ELi4ELb0EEENS1_24CollectiveEpilogueBwdGQAISA_fSD_Li256ELb0ELb0EEENS1_19SingleTileSchedulerILb0ELb0ELb0ELi128EEEEEEEEEvNT_6ParamsE$_ZZN4cute13to_mixed_bitsINS_5tupleIJNS1_IJNS_1CILi4EEENS2_ILi8EEEEEENS2_ILi2EEENS2_ILi1EEEEEENS1_IJNS1_IJNS2_ILi0EEENS2_ILi64EEEEEES9_S9_EEENS1_IJNS1_IJiiEEEiS9_EEEEEDaRKT_RKT0_RKT1_ENKUlRKT_RKT0_RKT1_E_clIS5_SB_SD_EEDaSQ_ST_SW_)
$_ZN7cutlass13device_kernelIN5flash19enable_sm80_to_sm89INS1_16FlashAttnBwdSm80INS1_25CollectiveMainloopBwdSm80ILi2ELi2EN4cute5tupleIJNS5_1CILi128EEES8_NS7_ILi64EEEEEENS_10bfloat16_tEfNS_4arch4Sm80ELb0ELb1ELb1ELb0ELb0ELb0ELb0ELb0ELi2ELi4ELi4ELi4ELb0EEENS1_24CollectiveEpilogueBwdGQAISA_fSD_Li256ELb0ELb0EEENS1_19SingleTileSchedulerILb0ELb0ELb0ELi128EEEEEEEEEvNT_6ParamsE$_ZZN4cute13to_mixed_bitsINS_5tupleIJNS1_IJNS_1CILi4EEENS2_ILi8EEEEEENS2_ILi2EEENS2_ILi1EEEEEENS1_IJNS1_IJNS2_ILi0EEENS2_ILi64EEEEEES9_S9_EEENS1_IJNS1_IJiiEEEiS9_EEEEEDaRKT_RKT0_RKT1_ENKUlRKT_RKT0_RKT1_E_clIS5_SB_SD_EEDaSQ_ST_SW_:
[----:B------:R-:W-:Y:S02]  /*b640*/  MOV R2, 0xb660 ;  /* 0x0000b66000027802 */ /* 0x000fe40000000f00 */
[----:B------:R-:W-:Y:S05]  /*b650*/  CALL.REL.NOINC `($_ZN7cutlass13device_kernelIN5flash19enable_sm80_to_sm89INS1_16FlashAttnBwdSm80INS1_25CollectiveMainloopBwdSm80ILi2ELi2EN4cute5tupleIJNS5_1CILi128EEES8_NS7_ILi64EEEEEENS_10bfloat16_tEfNS_4arch4Sm80ELb0ELb1ELb1ELb0ELb0ELb0ELb0ELb0ELi2ELi4ELi4ELi4ELb0EEENS1_24CollectiveEpilogueBwdGQAISA_fSD_Li256ELb0ELb0EEENS1_19SingleTileSchedulerILb0ELb0ELb0ELi128EEEEEEEEEvNT_6ParamsE$_ZZN4cute13to_mixed_bitsINS_5tupleIJNS_1CILi4EEENS2_ILi8EEEEEENS1_IJNS2_ILi0EEENS2_ILi64EEEEEENS1_IJiiEEEEEDaRKT_RKT0_RKT1_ENKUlRKT_RKT0_RKT1_E_clIS4_S7_iEEDaSL_SO_SR_) ;  /* 0x0000038000007944 */ /* 0x000fea0003c00000 */
[----:B------:R-:W-:Y:S02]  /*b660*/  MOV R2, 0xb680 ;  /* 0x0000b68000027802 */ /* 0x000fe40000000f00 */
[----:B------:R-:W-:Y:S05]  /*b670*/  CALL.REL.NOINC `($_ZN7cutlass13device_kernelIN5flash19enable_sm80_to_sm89INS1_16FlashAttnBwdSm80INS1_25CollectiveMainloopBwdSm80ILi2ELi2EN4cute5tupleIJNS5_1CILi128EEES8_NS7_ILi64EEEEEENS_10bfloat16_tEfNS_4arch4Sm80ELb0ELb1ELb1ELb0ELb0ELb0ELb0ELb0ELi2ELi4ELi4ELi4ELb0EEENS1_24CollectiveEpilogueBwdGQAISA_fSD_Li256ELb0ELb0EEENS1_19SingleTileSchedulerILb0ELb0ELb0ELi128EEEEEEEEEvNT_6ParamsE$_ZZN4cute13to_mixed_bitsINS_5tupleIJNS_1CILi4EEENS2_ILi8EEEEEENS1_IJNS2_ILi0EEENS2_ILi64EEEEEENS1_IJiiEEEEEDaRKT_RKT0_RKT1_ENKUlDpRKT_E_clIJNS2_ILj0EEENS_9MixedBitsILj0ELj448EEEEEEDaSM_) ;  /* 0x0000032000007944 */ /* 0x000fea0003c00000 */
[----:B------:R-:W-:Y:S02]  /*b680*/  MOV R13, R3 ;  /* 0x00000003000d7202 */ /* 0x000fe40000000f00 */
[----:B------:R-:W-:Y:S02]  /*b690*/  MOV R2, R6 ;  /* 0x0000000600027202 */ /* 0x000fe40000000f00 */
[----:B------:R-:W-:-:S04]  /*b6a0*/  MOV R3, 0x0 ;  /* 0x0000000000037802 */ /* 0x000fc80000000f00 */
[----:B------:R-:W-:Y:S05]  /*b6b0*/  RET.REL.NODEC R2 `(_ZN7cutlass13device_kernelIN5flash19enable_sm80_to_sm89INS1_16FlashAttnBwdSm80INS1_25CollectiveMainloopBwdSm80ILi2ELi2EN4cute5tupleIJNS5_1CILi128EEES8_NS7_ILi64EEEEEENS_10bfloat16_tEfNS_4arch4Sm80ELb0ELb1ELb1ELb0ELb0ELb0ELb0ELb0ELi2ELi4ELi4ELi4ELb0EEENS1_24CollectiveEpilogueBwdGQAISA_fSD_Li256ELb0ELb0EEENS1_19SingleTileSchedulerILb0ELb0ELb0ELi128EEEEEEEEEvNT_6ParamsE) ;  /* 0xffff494002007950 */ /* 0x000fea0003c3ffff */
        .type           $_ZN7cutlass13device_kernelIN5flash19enable_sm80_to_sm89INS1_16FlashAttnBwdSm80INS1_25CollectiveMainloopBwdSm80ILi2ELi2EN4cute5tupleIJNS5_1CILi128EEES8_NS7_ILi64EEEEEENS_10bfloat16_tEfNS_4arch4Sm80ELb0ELb1ELb1ELb0ELb0ELb0ELb0ELb0ELi2ELi4ELi4ELi4ELb0EEENS1_24CollectiveEpilogueBwdGQAISA_fSD_Li256ELb0ELb0EEENS1_19SingleTileSchedulerILb0ELb0ELb0ELi128EEEEEEEEEvNT_6ParamsE$_ZZN4cute13to_mixed_bitsINS_5tupleIJNS1_IJNS_1CILi4EEENS2_ILi8EEEEEENS2_ILi2EEENS2_ILi1EEEEEENS1_IJNS1_IJNS2_ILi128EEENS2_ILi0EEEEEES4_SA_EEENS1_IJNS1_IJiiEEEiSA_EEEEEDaRKT_RKT0_RKT1_ENKUlDpRKT_E_clIJNS_9MixedBitsILj0ELj384EEENSU_ILj0ELj8EEENS2_ILj0EEEEEEDaSR_,@function
        .size           $_ZN7cutlass13device_kernelIN5flash19enable_sm80_to_sm89INS1_16FlashAttnBwdSm80INS1_25CollectiveMainloopBwdSm80ILi2ELi2EN4cute5tupleIJNS5_1CILi128EEES8_NS7_ILi64EEEEEENS_10bfloat16_tEfNS_4arch4Sm80ELb0ELb1ELb1ELb0ELb0ELb0ELb0ELb0ELi2ELi4ELi4ELi4ELb0EEENS1_24CollectiveEpilogueBwdGQAISA_fSD_Li256ELb0ELb0EEENS1_19SingleTileSchedulerILb0ELb0ELb0ELi128EEEEEEEEEvNT_6ParamsE$_ZZN4cute13to_mixed_bitsINS_5tupleIJNS1_IJNS_1CILi4EEENS2_ILi8EEEEEENS2_ILi2EEENS2_ILi1EEEEEENS1_IJNS1_IJNS2_ILi128EEENS2_ILi0EEEEEES4_SA_EEENS1_IJNS1_IJiiEEEiSA_EEEEEDaRKT_RKT0_RKT1_ENKUlDpRKT_E_clIJNS_9MixedBitsILj0ELj384EEENSU_ILj0ELj8EEENS2_ILj0EEEEEEDaSR_,($_ZN7cutlass13device_kernelIN5flash19enable_sm80_to_sm89INS1_16FlashAttnBwdSm80INS1_25CollectiveMainloopBwdSm80ILi2ELi2EN4cute5tupleIJNS5_1CILi128EEES8_NS7_ILi64EEEEEENS_10bfloat16_tEfNS_4arch4Sm80ELb0ELb1ELb1ELb0ELb0ELb0ELb0ELb0ELi2ELi4ELi4ELi4ELb0EEENS1_24CollectiveEpilogueBwdGQAISA_fSD_Li256ELb0ELb0EEENS1_19SingleTileSchedulerILb0ELb0ELb0ELi128EEEEEEEEEvNT_6ParamsE$_ZZN4cute13to_mixed_bitsINS_5tupleIJNS1_IJNS_1CILi4EEENS2_ILi8EEEEEENS2_ILi2EEENS2_ILi1EEEEEENS1_IJNS1_IJNS2_ILi128EEENS2_ILi0EEEEEES4_SA_EEENS1_IJNS1_IJiiEEEiSA_EEEEEDaRKT_RKT0_RKT1_ENKUlRKT_RKT0_RKT1_E_clIS5_SB_SD_EEDaSQ_ST_SW_ - $_ZN7cutlass13device_kernelIN5flash19enable_sm80_to_sm89INS1_16FlashAttnBwdSm80INS1_25CollectiveMainloopBwdSm80ILi2ELi2EN4cute5tupleIJNS5_1CILi128EEES8_NS7_ILi64EEEEEENS_10bfloat16_tEfNS_4arch4Sm80ELb0ELb1ELb1ELb0ELb0ELb0ELb0ELb0ELi2ELi4ELi4ELi4ELb0EEENS1_24CollectiveEpilogueBwdGQAISA_fSD_Li256ELb0ELb0EEENS1_19SingleTileSchedulerILb0ELb0ELb0ELi128EEEEEEEEEvNT_6ParamsE$_ZZN4cute13to_mixed_bitsINS_5tupleIJNS1_IJNS_1CILi4EEENS2_ILi8EEEEEENS2_ILi2EEENS2_ILi1EEEEEENS1_IJNS1_IJNS2_ILi128EEENS2_ILi0EEEEEES4_SA_EEENS1_IJNS1_IJiiEEEiSA_EEEEEDaRKT_RKT0_RKT1_ENKUlDpRKT_E_clIJNS_9MixedBitsILj0ELj384EEENSU_ILj0ELj8EEENS2_ILj0EEEEEEDaSR_)
$_ZN7cutlass13device_kernelIN5flash19enable_sm80_to_sm89INS1_16FlashAttnBwdSm80INS1_25CollectiveMainloopBwdSm80ILi2ELi2EN4cute5tupleIJNS5_1CILi128EEES8_NS7_ILi64EEEEEENS_10bfloat16_tEfNS_4arch4Sm80ELb0ELb1ELb1ELb0ELb0ELb0ELb0ELb0ELi2ELi4ELi4ELi4ELb0EEENS1_24CollectiveEpilogueBwdGQAISA_fSD_Li256ELb0ELb0EEENS1_19SingleTileSchedulerILb0ELb0ELb0ELi128EEEEEEEEEvNT_6ParamsE$_ZZN4cute13to_mixed_bitsINS_5tupleIJNS1_IJNS_1CILi4EEENS2_ILi8EEEEEENS2_ILi2EEENS2_ILi1EEEEEENS1_IJNS1_IJNS2_ILi128EEENS2_ILi0EEEEEES4_SA_EEENS1_IJNS1_IJiiEEEiSA_EEEEEDaRKT_RKT0_RKT1_ENKUlDpRKT_E_clIJNS_9MixedBitsILj0ELj384EEENSU_ILj0ELj8EEENS2_ILj0EEEEEEDaSR_:
[----:B------:R-:W-:-:S04]  /*b6c0*/  LOP3.LUT R6, R5, 0x8, RZ, 0xc0, !PT ;  /* 0x0000000805067812 */ /* 0x000fc800078ec0ff */
[----:B------:R-:W-:Y:S01]  /*b6d0*/  LOP3.LUT R11, R6, 0x188, R3, 0x78, !PT ;  /* 0x00000188060b7812 */ /* 0x000fe200078e7803 */
[----:B------:R-:W-:-:S04]  /*b6e0*/  IMAD.MOV.U32 R3, RZ, RZ, 0x0 ;  /* 0x00000000ff037424 */ /* 0x000fc800078e00ff */
[----:B------:R-:W-:Y:S05]  /*b6f0*/  RET.REL.NODEC R2 `(_ZN7cutlass13device_kernelIN5flash19enable_sm80_to_sm89INS1_16FlashAttnBwdSm80INS1_25CollectiveMainloopBwdSm80ILi2ELi2EN4cute5tupleIJNS5_1CILi128EEES8_NS7_ILi64EEEEEENS_10bfloat16_tEfNS_4arch4Sm80ELb0ELb1ELb1ELb0ELb0ELb0ELb0ELb0ELi2ELi4ELi4ELi4ELb0EEENS1_24CollectiveEpilogueBwdGQAISA_fSD_Li256ELb0ELb0EEENS1_19SingleTileSchedulerILb0ELb0ELb0ELi128EEEEEEEEEvNT_6ParamsE) ;  /* 0xffff490002007950 */ /* 0x000fea0003c3ffff */
        .type           $_ZN7cutlass13device_kernelIN5flash19enable_sm80_to_sm89INS1_16FlashAttnBwdSm80INS1_25CollectiveMainloopBwdSm80ILi2ELi2EN4cute5tupleIJNS5_1CILi128EEES8_NS7_ILi64EEEEEENS_10bfloat16_tEfNS_4arch4Sm80ELb0ELb1ELb1ELb0ELb0ELb0ELb0ELb0ELi2ELi4ELi4ELi4ELb0EEENS1_24CollectiveEpilogueBwdGQAISA_fSD_Li256ELb0ELb0EEENS1_19SingleTileSchedulerILb0ELb0ELb0ELi128EEEEEEEEEvNT_6ParamsE$_ZZN4cute13to_mixed_bitsINS_5tupleIJNS1_IJNS_1CILi4EEENS2_ILi8EEEEEENS2_ILi2EEENS2_ILi1EEEEEENS1_IJNS1_IJNS2_ILi128EEENS2_ILi0EEEEEES4_SA_EEENS1_IJNS1_IJiiEEEiSA_EEEEEDaRKT_RKT0_RKT1_ENKUlRKT_RKT0_RKT1_E_clIS5_SB_SD_EEDaSQ_ST_SW_,@function
        .size           $_ZN7cutlass13device_kernelIN5flash19enable_sm80_to_sm89INS1_16FlashAttnBwdSm80INS1_25CollectiveMainloopBwdSm80ILi2ELi2EN4cute5tupleIJNS5_1CILi128EEES8_NS7_ILi64EEEEEENS_10bfloat16_tEfNS_4arch4Sm80ELb0ELb1ELb1ELb0ELb0ELb0ELb0ELb0ELi2ELi4ELi4ELi4ELb0EEENS1_24CollectiveEpilogueBwdGQAISA_fSD_Li256ELb0ELb0EEENS1_19SingleTileSchedulerILb0ELb0ELb0ELi128EEEEEEEEEvNT_6ParamsE$_ZZN4cute13to_mixed_bitsINS_5tupleIJNS1_IJNS_1CILi4EEENS2_ILi8EEEEEENS2_ILi2EEENS2_ILi1EEEEEENS1_IJNS1_IJNS2_ILi128EEENS2_ILi0EEEEEES4_SA_EEENS1_IJNS1_IJiiEEEiSA_EEEEEDaRKT_RKT0_RKT1_ENKUlRKT_RKT0_RKT1_E_clIS5_SB_SD_EEDaSQ_ST_SW_,($_ZN7cutlass13device_kernelIN5flash19enable_sm80_to_sm89INS1_16FlashAttnBwdSm80INS1_25CollectiveMainloopBwdSm80ILi2ELi2EN4cute5tupleIJNS5_1CILi128EEES8_NS7_ILi64EEEEEENS_10bfloat16_tEfNS_4arch4Sm80ELb0ELb1ELb1ELb0ELb0ELb0ELb0ELb0ELi2ELi4ELi4ELi4ELb0EEENS1_24CollectiveEpilogueBwdGQAISA_fSD_Li256ELb0ELb0EEENS1_19SingleTileSchedulerILb0ELb0ELb0ELi128EEEEEEEEEvNT_6ParamsE$_ZZN4cute13to_mixed_bitsINS_5tupleIJNS1_IJNS_1CILi4EEENS2_ILi8EEEEEENS2_ILi2EEENS2_ILi1EEEEEENS1_IJNS1_IJNS2_ILi128EEENS2_ILi0EEEEEES4_SA_EEENS1_IJNS1_IJiiEEEiSA_EEEEEDaRKT_RKT0_RKT1_ENKUlRKT_RKT0_RKT1_E_clIS6_S4_iEEDaSQ_ST_SW_ - $_ZN7cutlass13device_kernelIN5flash19enable_sm80_to_sm89INS1_16FlashAttnBwdSm80INS1_25CollectiveMainloopBwdSm80ILi2ELi2EN4cute5tupleIJNS5_1CILi128EEES8_NS7_ILi64EEEEEENS_10bfloat16_tEfNS_4arch4Sm80ELb0ELb1ELb1ELb0ELb0ELb0ELb0ELb0ELi2ELi4ELi4ELi4ELb0EEENS1_24CollectiveEpilogueBwdGQAISA_fSD_Li256ELb0ELb0EEENS1_19SingleTileSchedulerILb0ELb0ELb0ELi128EEEEEEEEEvNT_6ParamsE$_ZZN4cute13to_mixed_bitsINS_5tupleIJNS1_IJNS_1CILi4EEENS2_ILi8EEEEEENS2_ILi2EEENS2_ILi1EEEEEENS1_IJNS1_IJNS2_ILi128EEENS2_ILi0EEEEEES4_SA_EEENS1_IJNS1_IJiiEEEiSA_EEEEEDaRKT_RKT0_RKT1_ENKUlRKT_RKT0_RKT1_E_clIS5_SB_SD_EEDaSQ_ST_SW_)
$_ZN7cutlass13device_kernelIN5flash19enable_sm80_to_sm89INS1_16FlashAttnBwdSm80INS1_25CollectiveMainloopBwdSm80ILi2ELi2EN4cute5tupleIJNS5_1CILi128EEES8_NS7_ILi64EEEEEENS_10bfloat16_tEfNS_4arch4Sm80ELb0ELb1ELb1ELb0ELb0ELb0ELb0ELb0ELi2ELi4ELi4ELi4ELb0EEENS1_24CollectiveEpilogueBwdGQAISA_fSD_Li256ELb0ELb0EEENS1_19SingleTileSchedulerILb0ELb0ELb0ELi128EEEEEEEEEvNT_6ParamsE$_ZZN4cute13to_mixed_bitsINS_5tupleIJNS1_IJNS_1CILi4EEENS2_ILi8EEEEEENS2_ILi2EEENS2_ILi1EEEEEENS1_IJNS1_IJNS2_ILi128EEENS2_ILi0EEEEEES4_SA_EEENS1_IJNS1_IJiiEEEiSA_EEEEEDaRKT_RKT0_RKT1_ENKUlRKT_RKT0_RKT1_E_clIS5_SB_SD_EEDaSQ_ST_SW_:
[----:B------:R-:W-:Y:S02]  /*b700*/  MOV R3, R2 ;  /* 0x0000000200037202 */ /* 0x000fe40000000f00 */
[----:B------:R-:W-:Y:S02]  /*b710*/  MOV R2, 0xb730 ;  /* 0x0000b73000027802 */ /* 0x000fe40000000f00 */
[----:B------:R-:W-:Y:S05]  /*b720*/  CALL.REL.NOINC `($_ZN7cutlass13device_kernelIN5flash19enable_sm80_to_sm89INS1_16FlashAttnBwdSm80INS1_25CollectiveMainloopBwdSm80ILi2ELi2EN4cute5tupleIJNS5_1CILi128EEES8_NS7_ILi64EEEEEENS_10bfloat16_tEfNS_4arch4Sm80ELb0ELb1ELb1ELb0ELb0ELb0ELb0ELb0ELi2ELi4ELi4ELi4ELb0EEENS1_24CollectiveEpilogueBwdGQAISA_fSD_Li256ELb0ELb0EEENS1_19SingleTileSchedulerILb0ELb0ELb0ELi128EEEEEEEEEvNT_6ParamsE$_ZZN4cute13to_mixed_bitsINS_5tupleIJNS_1CILi4EEENS2_ILi8EEEEEENS1_IJNS2_ILi128EEENS2_ILi0EEEEEENS1_IJiiEEEEEDaRKT_RKT0_RKT1_ENKUlRKT_RKT0_RKT1_E_clIS3_S6_iEEDaSL_SO_SR_) ;  /* 0x0000034000007944 */ /* 0x000fea0003c00000 */
[----:B------:R-:W-:Y:S02]  /*b730*/  MOV R2, 0xb750 ;  /* 0x0000b75000027802 */ /* 0x000fe40000000f00 */
[----:B------:R-:W-:Y:S05]  /*b740*/  CALL.REL.NOINC `($_ZN7cutlass13device_kernelIN5flash19enable_sm80_to_sm89INS1_16FlashAttnBwdSm80INS1_25CollectiveMainloopBwdSm80ILi2ELi2EN4cute5tupleIJNS5_1CILi128EEES8_NS7_ILi64EEEEEENS_10bfloat16_tEfNS_4arch4Sm80ELb0ELb1ELb1ELb0ELb0ELb0ELb0ELb0ELi2ELi4ELi4ELi4ELb0EEENS1_24CollectiveEpilogueBwdGQAISA_fSD_Li256ELb0ELb0EEENS1_19SingleTileSchedulerILb0ELb0ELb0ELi128EEEEEEEEEvNT_6ParamsE$_ZZN4cute13to_mixed_bitsINS_5tupleIJNS_1CILi4EEENS2_ILi8EEEEEENS1_IJNS2_ILi128EEENS2_ILi0EEEEEENS1_IJiiEEEEEDaRKT_RKT0_RKT1_ENKUlDpRKT_E_clIJNS_9MixedBitsILj0ELj384EEENS2_ILj0EEEEEEDaSM_) ;  /* 0x000002e000007944 */ /* 0x000fea0003c00000 */
[----:B------:R-:W-:Y:S02]  /*b750*/  MOV R8, R6 ;  /* 0x0000000600087202 */ /* 0x000fe40000000f00 */
[----:B------:R-:W-:-:S04]  /*b760*/  MOV R9, 0x0 ;  /* 0x0000000000097802 */ /* 0x000fc80000000f00 */
[----:B------:R-:W-:Y:S05]  /*b770*/  RET.REL.NODEC R8 `(_ZN7cutlass13device_kernelIN5flash19enable_sm80_to_sm89INS1_16FlashAttnBwdSm80INS1_25CollectiveMainloopBwdSm80ILi2ELi2EN4cute5tupleIJNS5_1CILi128EEES8_NS7_ILi64EEEEEENS_10bfloat16_tEfNS_4arch4Sm80ELb0ELb1ELb1ELb0ELb0ELb0ELb0ELb0ELi2ELi4ELi4ELi4ELb0EEENS1_24CollectiveEpilogueBwdGQAISA_fSD_Li256ELb0ELb0EEENS1_19SingleTileSchedulerILb0ELb0ELb0ELi128EEEEEEEEEvNT_6ParamsE) ;  /* 0xffff488008007950 */ /* 0x000fea0003c3ffff */
        .type           $_ZN7cutlass13device_kernelIN5flash19enable_sm80_to_sm89INS1_16FlashAttnBwdSm80INS1_25CollectiveMainloopBwdSm80ILi2ELi2EN4cute5tupleIJNS5_1CILi128EEES8_NS7_ILi64EEEEEENS_10bfloat16_tEfNS_4arch4Sm80ELb0ELb1ELb1ELb0ELb0ELb0ELb0ELb0ELi2ELi4ELi4ELi4ELb0EEENS1_24CollectiveEpilogueBwdGQAISA_fSD_Li256ELb0ELb0EEENS1_19SingleTileSchedulerILb0ELb0ELb0ELi128EEEEEEEEEvNT_6ParamsE$_ZZN4cute13to_mixed_bitsINS_5tupleIJNS1_IJNS_1CILi4EEENS2_ILi8EEEEEENS2_ILi2EEENS2_ILi1EEEEEENS1_IJNS1_IJNS2_ILi128EEENS2_ILi0EEEEEES4_SA_EEENS1_IJNS1_IJiiEEEiSA_EEEEEDaRKT_RKT0_RKT1_ENKUlRKT_RKT0_RKT1_E_clIS6_S4_iEEDaSQ_ST_SW_,@function
        .size           $_ZN7cutlass13device_kernelIN5flash19enable_sm80_to_sm89INS1_16FlashAttnBwdSm80INS1_25CollectiveMainloopBwdSm80ILi2ELi2EN4cute5tupleIJNS5_1CILi128EEES8_NS7_ILi64EEEEEENS_10bfloat16_tEfNS_4arch4Sm80ELb0ELb1ELb1ELb0ELb0ELb0ELb0ELb0ELi2ELi4ELi4ELi4ELb0EEENS1_24CollectiveEpilogueBwdGQAISA_fSD_Li256ELb0ELb0EEENS1_19SingleTileSchedulerILb0ELb0ELb0ELi128EEEEEEEEEvNT_6ParamsE$_ZZN4cute13to_mixed_bitsINS_5tupleIJNS1_IJNS_1CILi4EEENS2_ILi8EEEEEENS2_ILi2EEENS2_ILi1EEEEEENS1_IJNS1_IJNS2_ILi128EEENS2_ILi0EEEEEES4_SA_EEENS1_IJNS1_IJiiEEEiSA_EEEEEDaRKT_RKT0_RKT1_ENKUlRKT_RKT0_RKT1_E_clIS6_S4_iEEDaSQ_ST_SW_,($_ZN7cutlass13device_kernelIN5flash19enable_sm80_to_sm89INS1_16FlashAttnBwdSm80INS1_25CollectiveMainloopBwdSm80ILi2ELi2EN4cute5tupleIJNS5_1CILi128EEES8_NS7_ILi64EEEEEENS_10bfloat16_tEfNS_4arch4Sm80ELb0ELb1ELb1ELb0ELb0ELb0ELb0ELb0ELi2ELi4ELi4ELi4ELb0EEENS1_24CollectiveEpilogueBwdGQAISA_fSD_Li256ELb0ELb0EEENS1_19SingleTileSchedulerILb0ELb0ELb0ELi128EEEEEEEEEvNT_6ParamsE$_ZZN4cute13to_mixed_bitsINS_5tupleIJNS1_IJNS_1CILi4EEENS2_ILi8EEEEEES3_NS2_ILi1EEEEEENS1_IJNS1_IJNS2_ILi0EEENS2_ILi64EEEEEES8_S8_EEENS1_IJNS1_IJiiEEEiS8_EEEEEDaRKT_RKT0_RKT1_ENKUlDpRKT_E_clIJNS_9MixedBitsILj0ELj448EEENS2_ILj0EEESV_EEEDaSQ_ - $_ZN7cutlass13device_kernelIN5flash19enable_sm80_to_sm89INS1_16FlashAttnBwdSm80INS1_25CollectiveMainloopBwdSm80ILi2ELi2EN4cute5tupleIJNS5_1CILi128EEES8_NS7_ILi64EEEEEENS_10bfloat16_tEfNS_4arch4Sm80ELb0ELb1ELb1ELb0ELb0ELb0ELb0ELb0ELi2ELi4ELi4ELi4ELb0EEENS1_24CollectiveEpilogueBwdGQAISA_fSD_Li256ELb0ELb0EEENS1_19SingleTileSchedulerILb0ELb0ELb0ELi128EEEEEEEEEvNT_6ParamsE$_ZZN4cute13to_mixed_bitsINS_5tupleIJNS1_IJNS_1CILi4EEENS2_ILi8EEEEEENS2_ILi2EEENS2_ILi1EEEEEENS1_IJNS1_IJNS2_ILi128EEENS2_ILi0EEEEEES4_SA_EEENS1_IJNS1_IJiiEEEiSA_EEEEEDaRKT_RKT0_RKT1_ENKUlRKT_RKT0_RKT1_E_clIS6_S4_iEEDaSQ_ST_SW_)
$_ZN7cutlass13device_kernelIN5flash19enable_sm80_to_sm89INS1_16FlashAttnBwdSm80INS1_25CollectiveMainloopBwdSm80ILi2ELi2EN4cute5tupleIJNS5_1CILi128EEES8_NS7_ILi64EEEEEENS_10bfloat16_tEfNS_4arch4Sm80ELb0ELb1ELb1ELb0ELb0ELb0ELb0ELb0ELi2ELi4ELi4ELi4ELb0EEENS1_24CollectiveEpilogueBwdGQAISA_fSD_Li256ELb0ELb0EEENS1_19SingleTileSchedulerILb0ELb0ELb0ELi128EEEEEEEEEvNT_6ParamsE$_ZZN4cute13to_mixed_bitsINS_5tupleIJNS1_IJNS_1CILi4EEENS2_ILi8EEEEEENS2_ILi2EEENS2_ILi1EEEEEENS1_IJNS1_IJNS2_ILi128EEENS2_ILi0EEEEEES4_SA_EEENS1_IJNS1_IJiiEEEiSA_EEEEEDaRKT_RKT0_RKT1_ENKUlRKT_RKT0_RKT1_E_clIS6_S4_iEEDaSQ_ST_SW_:
[----:B------:R-:W-:Y:S01]  /*b780*/  MOV R8, R6 ;  /* 0x0000000600087202 */ /* 0x000fe20000000f00 */
[----:B------:R-:W-:Y:S02]  /*b790*/  IMAD.MOV.U32 R9, RZ, RZ, 0x0 ;  /* 0x00000000ff097424 */ /* 0x000fe400078e00ff */
[----:B------:R-:W-:-:S05]  /*b7a0*/  IMAD.SHL.U32 R2, R34, 0x8, RZ ;  /* 0x0000000822027824 */ /* 0x000fca00078e00ff */
[----:B------:R-:W-:Y:S01]  /*b7b0*/  LOP3.LUT R2, R2, 0x8, RZ, 0xc0, !PT ;  /* 0x0000000802027812 */ /* 0x000fe200078ec0ff */
[----:B------:R-:W-:Y:S06]  /*b7c0*/  RET.REL.NODEC R8 `(_ZN7cutlass13device_kernelIN5flash19enable_sm80_to_sm89INS1_16FlashAttnBwdSm80INS1_25CollectiveMainloopBwdSm80ILi2ELi2EN4cute5tupleIJNS5_1CILi128EEES8_NS7_ILi64EEEEEENS_10bfloat16_tEfNS_4arch4Sm80ELb0ELb1ELb1ELb0ELb0ELb0ELb0ELb0ELi2ELi4ELi4ELi4ELb0EEENS1_24CollectiveEpilogueBwdGQAISA_fSD_Li256ELb0ELb0EEENS1_19SingleTileSchedulerILb0ELb0ELb0ELi128EEEEEEEEEvNT_6ParamsE) ;  /* 0xffff483008007950 */ /* 0x000fec0003c3ffff */
        .type           $_ZN7cutlass13device_kernelIN5flash19enable_sm80_to_sm89INS1_16FlashAttnBwdSm80INS1_25CollectiveMainloopBwdSm80ILi2ELi2EN4cute5tupleIJNS5_1CILi128EEES8_NS7_ILi64EEEEEENS_10bfloat16_tEfNS_4arch4Sm80ELb0ELb1ELb1ELb0ELb0ELb0ELb0ELb0ELi2ELi4ELi4ELi4ELb0EEENS1_24CollectiveEpilogueBwdGQAISA_fSD_Li256ELb0ELb0EEENS1_19SingleTileSchedulerILb0ELb0ELb0ELi128EEEEEEEEEvNT_6ParamsE$_ZZN4cute13to_mixed_bitsINS_5tupleIJNS1_IJNS_1CILi4EEENS2_ILi8EEEEEES3_NS2_ILi1EEEEEENS1_IJNS1_IJNS2_ILi0EEENS2_ILi64EEEEEES8_S8_EEENS1_IJNS1_IJiiEEEiS8_EEEEEDaRKT_RKT0_RKT1_ENKUlDpRKT_E_clIJNS_9MixedBitsILj0ELj448EEENS2_ILj0EEESV_EEEDaSQ_,@function
        .size           $_ZN7cutlass13device_kernelIN5flash19enable_sm80_to_sm89INS1_16FlashAttnBwdSm80INS1_25CollectiveMainloopBwdSm80ILi2ELi2EN4cute5tupleIJNS5_1CILi128EEES8_NS7_ILi64EEEEEENS_10bfloat16_tEfNS_4arch4Sm80ELb0ELb1ELb1ELb0ELb0ELb0ELb0ELb0ELi2ELi4ELi4ELi4ELb0EEENS1_24CollectiveEpilogueBwdGQAISA_fSD_Li256ELb0ELb0EEENS1_19SingleTileSchedulerILb0ELb0ELb0ELi128EEEEEEEEEvNT_6ParamsE$_ZZN4cute13to_mixed_bitsINS_5tupleIJNS1_IJNS_1CILi4EEENS2_ILi8EEEEEES3_NS2_ILi1EEEEEENS1_IJNS1_IJNS2_ILi0EEENS2_ILi64EEEEEES8_S8_EEENS1_IJNS1_IJiiEEEiS8_EEEEEDaRKT_RKT0_RKT1_ENKUlDpRKT_E_clIJNS_9MixedBitsILj0ELj448EEENS2_ILj0EEESV_EEEDaSQ_,($_ZN7cutlass13device_kernelIN5flash19enable_sm80_to_sm89INS1_16FlashAttnBwdSm80INS1_25CollectiveMainloopBwdSm80ILi2ELi2EN4cute5tupleIJNS5_1CILi128EEES8_NS7_ILi64EEEEEENS_10bfloat16_tEfNS_4arch4Sm80ELb0ELb1ELb1ELb0ELb0ELb0ELb0ELb0ELi2ELi4ELi4ELi4ELb0EEENS1_24CollectiveEpilogueBwdGQAISA_fSD_Li256ELb0ELb0EEENS1_19SingleTileSchedulerILb0ELb0ELb0ELi128EEEEEEEEEvNT_6ParamsE$_ZZN4cute13to_mixed_bitsINS_5tupleIJNS1_IJNS_1CILi4EEENS2_ILi8EEEEEES3_NS2_ILi1EEEEEENS1_IJNS1_IJNS2_ILi0EEENS2_ILi64EEEEEES8_S8_EEENS1_IJNS1_IJiiEEEiS8_EEEEEDaRKT_RKT0_RKT1_ENKUlRKT_RKT0_RKT1_E_clIS5_SA_SC_EEDaSP_SS_SV_ - $_ZN7cutlass13device_kernelIN5flash19enable_sm80_to_sm89INS1_16FlashAttnBwdSm80INS1_25CollectiveMainloopBwdSm80ILi2ELi2EN4cute5tupleIJNS5_1CILi128EEES8_NS7_ILi64EEEEEENS_10bfloat16_tEfNS_4arch4Sm80ELb0ELb1ELb1ELb0ELb0ELb0ELb0ELb0ELi2ELi4ELi4ELi4ELb0EEENS1_24CollectiveEpilogueBwdGQAISA_fSD_Li256ELb0ELb0EEENS1_19SingleTileSchedulerILb0ELb0ELb0ELi128EEEEEEEEEvNT_6ParamsE$_ZZN4cute13to_mixed_bitsINS_5tupleIJNS1_IJNS_1CILi4EEENS2_ILi8EEEEEES3_NS2_ILi1EEEEEENS1_IJNS1_IJNS2_ILi0EEENS2_ILi64EEEEEES8_S8_EEENS1_IJNS1_IJiiEEEiS8_EEEEEDaRKT_RKT0_RKT1_ENKUlDpRKT_E_clIJNS_9MixedBitsILj0ELj448EEENS2_ILj0EEESV_EEEDaSQ_)
$_ZN7cutlass13device_kernelIN5flash19enable_sm80_to_sm89INS1_16FlashAttnBwdSm80INS1_25CollectiveMainloopBwdSm80ILi2ELi2EN4cute5tupleIJNS5_1CILi128EEES8_NS7_ILi64EEEEEENS_10bfloat16_tEfNS_4arch4Sm80ELb0ELb1ELb1ELb0ELb0ELb0ELb0ELb0ELi2ELi4ELi4ELi4ELb0EEENS1_24CollectiveEpilogueBwdGQAISA_fSD_Li256ELb0ELb0EEENS1_19SingleTileSchedulerILb0ELb0ELb0ELi128EEEEEEEEEvNT_6ParamsE$_ZZN4cute13to_mixed_bitsINS_5tupleIJNS1_IJNS_1CILi4EEENS2_ILi8EEEEEES3_NS2_ILi1EEEEEENS1_IJNS1_IJNS2_ILi0EEENS2_ILi64EEEEEES8_S8_EEENS1_IJNS1_IJiiEEEiS8_EEEEEDaRKT_RKT0_RKT1_ENKUlDpRKT_E_clIJNS_9MixedBitsILj0ELj448EEENS2_ILj0EEESV_EEEDaSQ_:
[----:B------:R-:W-:Y:S02]  /*b7d0*/  MOV R3, 0x0 ;  /* 0x0000000000037802 */ /* 0x000fe40000000f00 */
[----:B------:R-:W-:Y:S02]  /*b7e0*/  LOP3.LUT R13, R13, 0x1c0, RZ, 0xc0, !PT ;  /* 0x000001c00d0d7812 */ /* 0x000fe400078ec0ff */
[----:B------:R-:W-:Y:S05]  /*b7f0*/  RET.REL.NODEC R2 `(_ZN7cutlass13device_kernelIN5flash19enable_sm80_to_sm89INS1_16FlashAttnBwdSm80INS1_25CollectiveMainloopBwdSm80ILi2ELi2EN4cute5tupleIJNS5_1CILi128EEES8_NS7_ILi64EEEEEENS_10bfloat16_tEfNS_4arch4Sm80ELb0ELb1ELb1ELb0ELb0ELb0ELb0ELb0ELi2ELi4ELi4ELi4ELb0EEENS1_24CollectiveEpilogueBwdGQAISA_fSD_Li256ELb0ELb0EEENS1_19SingleTileSchedulerILb0ELb0ELb0ELi128EEEEEEEEEvNT_6ParamsE) ;  /* 0xffff480002007950 */ /* 0x000fea0003c3ffff */
        .type           $_ZN7cutlass13device_kernelIN5flash19enable_sm80_to_sm89INS1_16FlashAttnBwdSm80INS1_25CollectiveMainloopBwdSm80ILi2ELi2EN4cute5tupleIJNS5_1CILi128EEES8_NS7_ILi64EEEEEENS_10bfloat16_tEfNS_4arch4Sm80ELb0ELb1ELb1ELb0ELb0ELb0ELb0ELb0ELi2ELi4ELi4ELi4ELb0EEENS1_24CollectiveEpilogueBwdGQAISA_fSD_Li256ELb0ELb0EEENS1_19SingleTileSchedulerILb0ELb0ELb0ELi128EEEEEEEEEvNT_6ParamsE$_ZZN4cute13to_mixed_bitsINS_5tupleIJNS1_IJNS_1CILi4EEENS2_ILi8EEEEEES3_NS2_ILi1EEEEEENS1_IJNS1_IJNS2_ILi0EEENS2_ILi64EEEEEES8_S8_EEENS1_IJNS1_IJiiEEEiS8_EEEEEDaRKT_RKT0_RKT1_ENKUlRKT_RKT0_RKT1_E_clIS5_SA_SC_EEDaSP_SS_SV_,@function
        .size           $_ZN7cutlass13device_kernelIN5flash19enable_sm80_to_sm89INS1_16FlashAttnBwdSm80INS1_25CollectiveMainloopBwdSm80ILi2ELi2EN4cute5tupleIJNS5_1CILi128EEES8_NS7_ILi64EEEEEENS_10bfloat16_tEfNS_4arch4Sm80ELb0ELb1ELb1ELb0ELb0ELb0ELb0ELb0ELi2ELi4ELi4ELi4ELb0EEENS1_24CollectiveEpilogueBwdGQAISA_fSD_Li256ELb0ELb0EEENS1_19SingleTileSchedulerILb0ELb0ELb0ELi128EEEEEEEEEvNT_6ParamsE$_ZZN4cute13to_mixed_bitsINS_5tupleIJNS1_IJNS_1CILi4EEENS2_ILi8EEEEEES3_NS2_ILi1EEEEEENS1_IJNS1_IJNS2_ILi0EEENS2_ILi64EEEEEES8_S8_EEENS1_IJNS1_IJiiEEEiS8_EEEEEDaRKT_RKT0_RKT1_ENKUlRKT_RKT0_RKT1_E_clIS5_SA_SC_EEDaSP_SS_SV_,($_ZN7cutlass13device_kernelIN5flash19enable_sm80_to_sm89INS1_16FlashAttnBwdSm80INS1_25CollectiveMainloopBwdSm80ILi2ELi2EN4cute5tupleIJNS5_1CILi128EEES8_NS7_ILi64EEEEEENS_10bfloat16_tEfNS_4arch4Sm80ELb0ELb1ELb1ELb0ELb0ELb0ELb0ELb0ELi2ELi4ELi4ELi4ELb0EEENS1_24CollectiveEpilogueBwdGQAISA_fSD_Li256ELb0ELb0EEENS1_19SingleTileSchedulerILb0ELb0ELb0ELi128EEEEEEEEEvNT_6ParamsE$_ZZN4cute13to_mixed_bitsINS_5tupleIJNS1_IJNS_1CILi4EEENS2_ILi8EEEEEES3_NS2_ILi1EEEEEENS1_IJNS1_IJNS2_ILi128EEENS2_ILi0EEEEEENS2_ILi16EEES9_EEENS1_IJNS1_IJiiEEEiS9_EEEEEDaRKT_RKT0_RKT1_ENKUlDpRKT_E_clIJNS_9MixedBitsILj0ELj384EEENSU_ILj0ELj48EEENS2_ILj0EEEEEEDaSR_ - $_ZN7cutlass13device_kernelIN5flash19enable_sm80_to_sm89INS1_16FlashAttnBwdSm80INS1_25CollectiveMainloopBwdSm80ILi2ELi2EN4cute5tupleIJNS5_1CILi128EEES8_NS7_ILi64EEEEEENS_10bfloat16_tEfNS_4arch4Sm80ELb0ELb1ELb1ELb0ELb0ELb0ELb0ELb0ELi2ELi4ELi4ELi4ELb0EEENS1_24CollectiveEpilogueBwdGQAISA_fSD_Li256ELb0ELb0EEENS1_19SingleTileSchedulerILb0ELb0ELb0ELi128EEEEEEEEEvNT_6ParamsE$_ZZN4cute13to_mixed_bitsINS_5tupleIJNS1_IJNS_1CILi4EEENS2_ILi8EEEEEES3_NS2_ILi1EEEEEENS1_IJNS1_IJNS2_ILi0EEENS2_ILi64EEEEEES8_S8_EEENS1_IJNS1_IJiiEEEiS8_EEEEEDaRKT_RKT0_RKT1_ENKUlRKT_RKT0_RKT1_E_clIS5_SA_SC_EEDaSP_SS_SV_)
$_ZN7cutlass13device_kernelIN5flash19enable_sm80_to_sm89INS1_16FlashAttnBwdSm80INS1_25CollectiveMainloopBwdSm80ILi2ELi2EN4cute5tupleIJNS5_1CILi128EEES8_NS7_ILi64EEEEEENS_10bfloat16_tEfNS_4arch4Sm80ELb0ELb1ELb1ELb0ELb0ELb0ELb0ELb0ELi2ELi4ELi4ELi4ELb0EEENS1_24CollectiveEpilogueBwdGQAISA_fSD_Li256ELb0ELb0EEENS1_19SingleTileSchedulerILb0ELb0ELb0ELi128EEEEEEEEEvNT_6ParamsE$_ZZN4cute13to_mixed_bitsINS_5tupleIJNS1_IJNS_1CILi4EEENS2_ILi8EEEEEES3_NS2_ILi1EEEEEENS1_IJNS1_IJNS2_ILi0EEENS2_ILi64EEEEEES8_S8_EEENS1_IJNS1_IJiiEEEiS8_EEEEEDaRKT_RKT0_RKT1_ENKUlRKT_RKT0_RKT1_E_clIS5_SA_SC_EEDaSP_SS_SV_:
        /* <DEDUP_REMOVED lines=8> */
        .type           $_ZN7cutlass13device_kernelIN5flash19enable_sm80_to_sm89INS1_16FlashAttnBwdSm80INS1_25CollectiveMainloopBwdSm80ILi2ELi2EN4cute5tupleIJNS5_1CILi128EEES8_NS7_ILi64EEEEEENS_10bfloat16_tEfNS_4arch4Sm80ELb0ELb1ELb1ELb0ELb0ELb0ELb0ELb0ELi2ELi4ELi4ELi4ELb0EEENS1_24CollectiveEpilogueBwdGQAISA_fSD_Li256ELb0ELb0EEENS1_19SingleTileSchedulerILb0ELb0ELb0ELi128EEEEEEEEEvNT_6ParamsE$_ZZN4cute13to_mixed_bitsINS_5tupleIJNS1_IJNS_1CILi4EEENS2_ILi8EEEEEES3_NS2_ILi1EEEEEENS1_IJNS1_IJNS2_ILi128EEENS2_ILi0EEEEEENS2_ILi16EEES9_EEENS1_IJNS1_IJiiEEEiS9_EEEEEDaRKT_RKT0_RKT1_ENKUlDpRKT_E_clIJNS_9MixedBitsILj0ELj384EEENSU_ILj0ELj48EEENS2_ILj0EEEEEEDaSR_,@function
        .size           $_ZN7cutlass13device_kernelIN5flash19enable_sm80_to_sm89INS1_16FlashAttnBwdSm80INS1_25CollectiveMainloopBwdSm80ILi2ELi2EN4cute5tupleIJNS5_1CILi128EEES8_NS7_ILi64EEEEEENS_10bfloat16_tEfNS_4arch4Sm80ELb0ELb1ELb1ELb0ELb0ELb0ELb0ELb0ELi2ELi4ELi4ELi4ELb0EEENS1_24CollectiveEpilogueBwdGQAISA_fSD_Li256ELb0ELb0EEENS1_19SingleTileSchedulerILb0ELb0ELb0ELi128EEEEEEEEEvNT_6ParamsE$_ZZN4cute13to_mixed_bitsINS_5tupleIJNS1_IJNS_1CILi4EEENS2_ILi8EEEEEES3_NS2_ILi1EEEEEENS1_IJNS1_IJNS2_ILi128EEENS2_ILi0EEEEEENS2_ILi16EEES9_EEENS1_IJNS1_IJiiEEEiS9_EEEEEDaRKT_RKT0_RKT1_ENKUlDpRKT_E_clIJNS_9MixedBitsILj0ELj384EEENSU_ILj0ELj48EEENS2_ILj0EEEEEEDaSR_,($_ZN7cutlass13device_kernelIN5flash19enable_sm80_to_sm89INS1_16FlashAttnBwdSm80INS1_25CollectiveMainloopBwdSm80ILi2ELi2EN4cute5tupleIJNS5_1CILi128EEES8_NS7_ILi64EEEEEENS_10bfloat16_tEfNS_4arch4Sm80ELb0ELb1ELb1ELb0ELb0ELb0ELb0ELb0ELi2ELi4ELi4ELi4ELb0EEENS1_24CollectiveEpilogueBwdGQAISA_fSD_Li256ELb0ELb0EEENS1_19SingleTileSchedulerILb0ELb0ELb0ELi128EEEEEEEEEvNT_6ParamsE$_ZZN4cute13to_mixed_bitsINS_5tupleIJNS1_IJNS_1CILi4EEENS2_ILi8EEEEEES3_NS2_ILi1EEEEEENS1_IJNS1_IJNS2_ILi128EEENS2_ILi0EEEEEENS2_ILi16EEES9_EEENS1_IJNS1_IJiiEEEiS9_EEEEEDaRKT_RKT0_RKT1_ENKUlRKT_RKT0_RKT1_E_clIS3_SB_iEEDaSQ_ST_SW_ - $_ZN7cutlass13device_kernelIN5flash19enable_sm80_to_sm89INS1_16FlashAttnBwdSm80INS1_25CollectiveMainloopBwdSm80ILi2ELi2EN4cute5tupleIJNS5_1CILi128EEES8_NS7_ILi64EEEEEENS_10bfloat16_tEfNS_4arch4Sm80ELb0ELb1ELb1ELb0ELb0ELb0ELb0ELb0ELi2ELi4ELi4ELi4ELb0EEENS1_24CollectiveEpilogueBwdGQAISA_fSD_Li256ELb0ELb0EEENS1_19SingleTileSchedulerILb0ELb0ELb0ELi128EEEEEEEEEvNT_6ParamsE$_ZZN4cute13to_mixed_bitsINS_5tupleIJNS1_IJNS_1CILi4EEENS2_ILi8EEEEEES3_NS2_ILi1EEEEEENS1_IJNS1_IJNS2_ILi128EEENS2_ILi0EEEEEENS2_ILi16EEES9_EEENS1_IJNS1_IJiiEEEiS9_EEEEEDaRKT_RKT0_RKT1_ENKUlDpRKT_E_clIJNS_9MixedBitsILj0ELj384EEENSU_ILj0ELj48EEENS2_ILj0EEEEEEDaSR_)
$_ZN7cutlass13device_kernelIN5flash19enable_sm80_to_sm89INS1_16FlashAttnBwdSm80INS1_25CollectiveMainloopBwdSm80ILi2ELi2EN4cute5tupleIJNS5_1CILi128EEES8_NS7_ILi64EEEEEENS_10bfloat16_tEfNS_4arch4Sm80ELb0ELb1ELb1ELb0ELb0ELb0ELb0ELb0ELi2ELi4ELi4ELi4ELb0EEENS1_24CollectiveEpilogueBwdGQAISA_fSD_Li256ELb0ELb0EEENS1_19SingleTileSchedulerILb0ELb0ELb0ELi128EEEEEEEEEvNT_6ParamsE$_ZZN4cute13to_mixed_bitsINS_5tupleIJNS1_IJNS_1CILi4EEENS2_ILi8EEEEEES3_NS2_ILi1EEEEEENS1_IJNS1_IJNS2_ILi128EEENS2_ILi0EEEEEENS2_ILi16EEES9_EEENS1_IJNS1_IJiiEEEiS9_EEEEEDaRKT_RKT0_RKT1_ENKUlDpRKT_E_clIJNS_9MixedBitsILj0ELj384EEENSU_ILj0ELj48EEENS2_ILj0EEEEEEDaSR_:
[----:B------:R-:W-:Y:S01]  /*b880*/  IMAD.MOV.U32 R8, RZ, RZ, R2 ;  /* 0x000000ffff087224 */ /* 0x000fe200078e0002 */
[----:B------:R-:W-:Y:S01]  /*b890*/  LOP3.LUT R6, R5, 0x30, RZ, 0xc0, !PT ;  /* 0x0000003005067812 */ /* 0x000fe200078ec0ff */
[----:B------:R-:W-:-:S03]  /*b8a0*/  IMAD.MOV.U32 R9, RZ, RZ, 0x0 ;  /* 0x00000000ff097424 */ /* 0x000fc600078e00ff */
[----:B------:R-:W-:Y:S01]  /*b8b0*/  LOP3.LUT R3, R6, 0x1b0, R3, 0x78, !PT ;  /* 0x000001b006037812 */ /* 0x000fe200078e7803 */
[----:B------:R-:W-:Y:S06]  /*b8c0*/  RET.REL.NODEC R8 `(_ZN7cutlass13device_kernelIN5flash19enable_sm80_to_sm89INS1_16FlashAttnBwdSm80INS1_25CollectiveMainloopBwdSm80ILi2ELi2EN4cute5tupleIJNS5_1CILi128EEES8_NS7_ILi64EEEEEENS_10bfloat16_tEfNS_4arch4Sm80ELb0ELb1ELb1ELb0ELb0ELb0ELb0ELb0ELi2ELi4ELi4ELi4ELb0EEENS1_24CollectiveEpilogueBwdGQAISA_fSD_Li256ELb0ELb0EEENS1_19SingleTileSchedulerILb0ELb0ELb0ELi128EEEEEEEEEvNT_6ParamsE) ;  /* 0xffff473008007950 */ /* 0x000fec0003c3ffff */
        .type           $_ZN7cutlass13device_kernelIN5flash19enable_sm80_to_sm89INS1_16FlashAttnBwdSm80INS1_25CollectiveMainloopBwdSm80ILi2ELi2EN4cute5tupleIJNS5_1CILi128EEES8_NS7_ILi64EEEEEENS_10bfloat16_tEfNS_4arch4Sm80ELb0ELb1ELb1ELb0ELb0ELb0ELb0ELb0ELi2ELi4ELi4ELi4ELb0EEENS1_24CollectiveEpilogueBwdGQAISA_fSD_Li256ELb0ELb0EEENS1_19SingleTileSchedulerILb0ELb0ELb0ELi128EEEEEEEEEvNT_6ParamsE$_ZZN4cute13to_mixed_bitsINS_5tupleIJNS1_IJNS_1CILi4EEENS2_ILi8EEEEEES3_NS2_ILi1EEEEEENS1_IJNS1_IJNS2_ILi128EEENS2_ILi0EEEEEENS2_ILi16EEES9_EEENS1_IJNS1_IJiiEEEiS9_EEEEEDaRKT_RKT0_RKT1_ENKUlRKT_RKT0_RKT1_E_clIS3_SB_iEEDaSQ_ST_SW_,@function
        .size           $_ZN7cutlass13device_kernelIN5flash19enable_sm80_to_sm89INS1_16FlashAttnBwdSm80INS1_25CollectiveMainloopBwdSm80ILi2ELi2EN4cute5tupleIJNS5_1CILi128EEES8_NS7_ILi64EEEEEENS_10bfloat16_tEfNS_4arch4Sm80ELb0ELb1ELb1ELb0ELb0ELb0ELb0ELb0ELi2ELi4ELi4ELi4ELb0EEENS1_24CollectiveEpilogueBwdGQAISA_fSD_Li256ELb0ELb0EEENS1_19SingleTileSchedulerILb0ELb0ELb0ELi128EEEEEEEEEvNT_6ParamsE$_ZZN4cute13to_mixed_bitsINS_5tupleIJNS1_IJNS_1CILi4EEENS2_ILi8EEEEEES3_NS2_ILi1EEEEEENS1_IJNS1_IJNS2_ILi128EEENS2_ILi0EEEEEENS2_ILi16EEES9_EEENS1_IJNS1_IJiiEEEiS9_EEEEEDaRKT_RKT0_RKT1_ENKUlRKT_RKT0_RKT1_E_clIS3_SB_iEEDaSQ_ST_SW_,($_ZN7cutlass13device_kernelIN5flash19enable_sm80_to_sm89INS1_16FlashAttnBwdSm80INS1_25CollectiveMainloopBwdSm80ILi2ELi2EN4cute5tupleIJNS5_1CILi128EEES8_NS7_ILi64EEEEEENS_10bfloat16_tEfNS_4arch4Sm80ELb0ELb1ELb1ELb0ELb0ELb0ELb0ELb0ELi2ELi4ELi4ELi4ELb0EEENS1_24CollectiveEpilogueBwdGQAISA_fSD_Li256ELb0ELb0EEENS1_19SingleTileSchedulerILb0ELb0ELb0ELi128EEEEEEEEEvNT_6ParamsE$_ZZN4cute13to_mixed_bitsINS_5tupleIJNS1_IJNS_1CILi4EEENS2_ILi8EEEEEES3_NS2_ILi1EEEEEENS1_IJNS1_IJNS2_ILi128EEENS2_ILi0EEEEEENS2_ILi16EEES9_EEENS1_IJNS1_IJiiEEEiS9_EEEEEDaRKT_RKT0_RKT1_ENKUlRKT_RKT0_RKT1_E_clIS5_SA_SD_EEDaSQ_ST_SW_ - $_ZN7cutlass13device_kernelIN5flash19enable_sm80_to_sm89INS1_16FlashAttnBwdSm80INS1_25CollectiveMainloopBwdSm80ILi2ELi2EN4cute5tupleIJNS5_1CILi128EEES8_NS7_ILi64EEEEEENS_10bfloat16_tEfNS_4arch4Sm80ELb0ELb1ELb1ELb0ELb0ELb0ELb0ELb0ELi2ELi4ELi4ELi4ELb0EEENS1_24CollectiveEpilogueBwdGQAISA_fSD_Li256ELb0ELb0EEENS1_19SingleTileSchedulerILb0ELb0ELb0ELi128EEEEEEEEEvNT_6ParamsE$_ZZN4cute13to_mixed_bitsINS_5tupleIJNS1_IJNS_1CILi4EEENS2_ILi8EEEEEES3_NS2_ILi1EEEEEENS1_IJNS1_IJNS2_ILi128EEENS2_ILi0EEEEEENS2_ILi16EEES9_EEENS1_IJNS1_IJiiEEEiS9_EEEEEDaRKT_RKT0_RKT1_ENKUlRKT_RKT0_RKT1_E_clIS3_SB_iEEDaSQ_ST_SW_)
$_ZN7cutlass13device_kernelIN5flash19enable_sm80_to_sm89INS1_16FlashAttnBwdSm80INS1_25CollectiveMainloopBwdSm80ILi2ELi2EN4cute5tupleIJNS5_1CILi128EEES8_NS7_ILi64EEEEEENS_10bfloat16_tEfNS_4arch4Sm80ELb0ELb1ELb1ELb0ELb0ELb0ELb0ELb0ELi2ELi4ELi4ELi4ELb0EEENS1_24CollectiveEpilogueBwdGQAISA_fSD_Li256ELb0ELb0EEENS1_19SingleTileSchedulerILb0ELb0ELb0ELi128EEEEEEEEEvNT_6ParamsE$_ZZN4cute13to_mixed_bitsINS_5tupleIJNS1_IJNS_1CILi4EEENS2_ILi8EEEEEES3_NS2_ILi1EEEEEENS1_IJNS1_IJNS2_ILi128EEENS2_ILi0EEEEEENS2_ILi16EEES9_EEENS1_IJNS1_IJiiEEEiS9_EEEEEDaRKT_RKT0_RKT1_ENKUlRKT_RKT0_RKT1_E_clIS3_SB_iEEDaSQ_ST_SW_:
[----:B------:R-:W-:Y:S01]  /*b8d0*/  MOV R8, R6 ;  /* 0x0000000600087202 */ /* 0x000fe20000000f00 */
[----:B------:R-:W-:Y:S02]  /*b8e0*/  IMAD.MOV.U32 R9, RZ, RZ, 0x0 ;  /* 0x00000000ff097424 */ /* 0x000fe400078e00ff */
[----:B------:R-:W-:-:S05]  /*b8f0*/  IMAD.SHL.U32 R2, R33, 0x10, RZ ;  /* 0x0000001021027824 */ /* 0x000fca00078e00ff */
[----:B------:R-:W-:Y:S01]  /*b900*/  LOP3.LUT R2, R2, 0x30, RZ, 0xc0, !PT ;  /* 0x0000003002027812 */ /* 0x000fe200078ec0ff */
[----:B------:R-:W-:Y:S06]  /*b910*/  RET.REL.NODEC R8 `(_ZN7cutlass13device_kernelIN5flash19enable_sm80_to_sm89INS1_16FlashAttnBwdSm80INS1_25CollectiveMainloopBwdSm80ILi2ELi2EN4cute5tupleIJNS5_1CILi128EEES8_NS7_ILi64EEEEEENS_10bfloat16_tEfNS_4arch4Sm80ELb0ELb1ELb1ELb0ELb0ELb0ELb0ELb0ELi2ELi4ELi4ELi4ELb0EEENS1_24CollectiveEpilogueBwdGQAISA_fSD_Li256ELb0ELb0EEENS1_19SingleTileSchedulerILb0ELb0ELb0ELi128EEEEEEEEEvNT_6ParamsE) ;  /* 0xffff46e008007950 */ /* 0x000fec0003c3ffff */
        .type           $_ZN7cutlass13device_kernelIN5flash19enable_sm80_to_sm89INS1_16FlashAttnBwdSm80INS1_25CollectiveMainloopBwdSm80ILi2ELi2EN4cute5tupleIJNS5_1CILi128EEES8_NS7_ILi64EEEEEENS_10bfloat16_tEfNS_4arch4Sm80ELb0ELb1ELb1ELb0ELb0ELb0ELb0ELb0ELi2ELi4ELi4ELi4ELb0EEENS1_24CollectiveEpilogueBwdGQAISA_fSD_Li256ELb0ELb0EEENS1_19SingleTileSchedulerILb0ELb0ELb0ELi128EEEEEEEEEvNT_6ParamsE$_ZZN4cute13to_mixed_bitsINS_5tupleIJNS1_IJNS_1CILi4EEENS2_ILi8EEEEEES3_NS2_ILi1EEEEEENS1_IJNS1_IJNS2_ILi128EEENS2_ILi0EEEEEENS2_ILi16EEES9_EEENS1_IJNS1_IJiiEEEiS9_EEEEEDaRKT_RKT0_RKT1_ENKUlRKT_RKT0_RKT1_E_clIS5_SA_SD_EEDaSQ_ST_SW_,@function
        .size           $_ZN7cutlass13device_kernelIN5flash19enable_sm80_to_sm89INS1_16FlashAttnBwdSm80INS1_25CollectiveMainloopBwdSm80ILi2ELi2EN4cute5tupleIJNS5_1CILi128EEES8_NS7_ILi64EEEEEENS_10bfloat16_tEfNS_4arch4Sm80ELb0ELb1ELb1ELb0ELb0ELb0ELb0ELb0ELi2ELi4ELi4ELi4ELb0EEENS1_24CollectiveEpilogueBwdGQAISA_fSD_Li256ELb0ELb0EEENS1_19SingleTileSchedulerILb0ELb0ELb0ELi128EEEEEEEEEvNT_6ParamsE$_ZZN4cute13to_mixed_bitsINS_5tupleIJNS1_IJNS_1CILi4EEENS2_ILi8EEEEEES3_NS2_ILi1EEEEEENS1_IJNS1_IJNS2_ILi128EEENS2_ILi0EEEEEENS2_ILi16EEES9_EEENS1_IJNS1_IJiiEEEiS9_EEEEEDaRKT_RKT0_RKT1_ENKUlRKT_RKT0_RKT1_E_clIS5_SA_SD_EEDaSQ_ST_SW_,($_ZN7cutlass13device_kernelIN5flash19enable_sm80_to_sm89INS1_16FlashAttnBwdSm80INS1_25CollectiveMainloopBwdSm80ILi2ELi2EN4cute5tupleIJNS5_1CILi128EEES8_NS7_ILi64EEEEEENS_10bfloat16_tEfNS_4arch4Sm80ELb0ELb1ELb1ELb0ELb0ELb0ELb0ELb0ELi2ELi4ELi4ELi4ELb0EEENS1_24CollectiveEpilogueBwdGQAISA_fSD_Li256ELb0ELb0EEENS1_19SingleTileSchedulerILb0ELb0ELb0ELi128EEEEEEEEEvNT_6ParamsE$_ZZN4cute13to_mixed_bitsINS_5tupleIJNS_1CILi4EEENS2_ILi8EEEEEENS1_IJNS2_ILi0EEENS2_ILi64EEEEEENS1_IJiiEEEEEDaRKT_RKT0_RKT1_ENKUlDpRKT_E_clIJNS2_ILj0EEENS_9MixedBitsILj0ELj448EEEEEEDaSM_ - $_ZN7cutlass13device_kernelIN5flash19enable_sm80_to_sm89INS1_16FlashAttnBwdSm80INS1_25CollectiveMainloopBwdSm80ILi2ELi2EN4cute5tupleIJNS5_1CILi128EEES8_NS7_ILi64EEEEEENS_10bfloat16_tEfNS_4arch4Sm80ELb0ELb1ELb1ELb0ELb0ELb0ELb0ELb0ELi2ELi4ELi4ELi4ELb0EEENS1_24CollectiveEpilogueBwdGQAISA_fSD_Li256ELb0ELb0EEENS1_19SingleTileSchedulerILb0ELb0ELb0ELi128EEEEEEEEEvNT_6ParamsE$_ZZN4cute13to_mixed_bitsINS_5tupleIJNS1_IJNS_1CILi4EEENS2_ILi8EEEEEES3_NS2_ILi1EEEEEENS1_IJNS1_IJNS2_ILi128EEENS2_ILi0EEEEEENS2_ILi16EEES9_EEENS1_IJNS1_IJiiEEEiS9_EEEEEDaRKT_RKT0_RKT1_ENKUlRKT_RKT0_RKT1_E_clIS5_SA_SD_EEDaSQ_ST_SW_)
$_ZN7cutlass13device_kernelIN5flash19enable_sm80_to_sm89INS1_16FlashAttnBwdSm80INS1_25CollectiveMainloopBwdSm80ILi2ELi2EN4cute5tupleIJNS5_1CILi128EEES8_NS7_ILi64EEEEEENS_10bfloat16_tEfNS_4arch4Sm80ELb0ELb1ELb1ELb0ELb0ELb0ELb0ELb0ELi2ELi4ELi4ELi4ELb0EEENS1_24CollectiveEpilogueBwdGQAISA_fSD_Li256ELb0ELb0EEENS1_19SingleTileSchedulerILb0ELb0ELb0ELi128EEEEEEEEEvNT_6ParamsE$_ZZN4cute13to_mixed_bitsINS_5tupleIJNS1_IJNS_1CILi4EEENS2_ILi8EEEEEES3_NS2_ILi1EEEEEENS1_IJNS1_IJNS2_ILi128EEENS2_ILi0EEEEEENS2_ILi16EEES9_EEENS1_IJNS1_IJiiEEEiS9_EEEEEDaRKT_RKT0_RKT1_ENKUlRKT_RKT0_RKT1_E_clIS5_SA_SD_EEDaSQ_ST_SW_:
        /* <DEDUP_REMOVED lines=8> */
        .type           $_ZN7cutlass13device_kernelIN5flash19enable_sm80_to_sm89INS1_16FlashAttnBwdSm80INS1_25CollectiveMainloopBwdSm80ILi2ELi2EN4cute5tupleIJNS5_1CILi128EEES8_NS7_ILi64EEEEEENS_10bfloat16_tEfNS_4arch4Sm80ELb0ELb1ELb1ELb0ELb0ELb0ELb0ELb0ELi2ELi4ELi4ELi4ELb0EEENS1_24CollectiveEpilogueBwdGQAISA_fSD_Li256ELb0ELb0EEENS1_19SingleTileSchedulerILb0ELb0ELb0ELi128EEEEEEEEEvNT_6ParamsE$_ZZN4cute13to_mixed_bitsINS_5tupleIJNS_1CILi4EEENS2_ILi8EEEEEENS1_IJNS2_ILi0EEENS2_ILi64EEEEEENS1_IJiiEEEEEDaRKT_RKT0_RKT1_ENKUlDpRKT_E_clIJNS2_ILj0EEENS_9MixedBitsILj0ELj448EEEEEEDaSM_,@function
        .size           $_ZN7cutlass13device_kernelIN5flash19enable_sm80_to_sm89INS1_16FlashAttnBwdSm80INS1_25CollectiveMainloopBwdSm80ILi2ELi2EN4cute5tupleIJNS5_1CILi128EEES8_NS7_ILi64EEEEEENS_10bfloat16_tEfNS_4arch4Sm80ELb0ELb1ELb1ELb0ELb0ELb0ELb0ELb0ELi2ELi4ELi4ELi4ELb0EEENS1_24CollectiveEpilogueBwdGQAISA_fSD_Li256ELb0ELb0EEENS1_19SingleTileSchedulerILb0ELb0ELb0ELi128EEEEEEEEEvNT_6ParamsE$_ZZN4cute13to_mixed_bitsINS_5tupleIJNS_1CILi4EEENS2_ILi8EEEEEENS1_IJNS2_ILi0EEENS2_ILi64EEEEEENS1_IJiiEEEEEDaRKT_RKT0_RKT1_ENKUlDpRKT_E_clIJNS2_ILj0EEENS_9MixedBitsILj0ELj448EEEEEEDaSM_,($_ZN7cutlass13device_kernelIN5flash19enable_sm80_to_sm89INS1_16FlashAttnBwdSm80INS1_25CollectiveMainloopBwdSm80ILi2ELi2EN4cute5tupleIJNS5_1CILi128EEES8_NS7_ILi64EEEEEENS_10bfloat16_tEfNS_4arch4Sm80ELb0ELb1ELb1ELb0ELb0ELb0ELb0ELb0ELi2ELi4ELi4ELi4ELb0EEENS1_24CollectiveEpilogueBwdGQAISA_fSD_Li256ELb0ELb0EEENS1_19SingleTileSchedulerILb0ELb0ELb0ELi128EEEEEEEEEvNT_6ParamsE$_ZZN4cute13to_mixed_bitsINS_5tupleIJNS_1CILi4EEENS2_ILi8EEEEEENS1_IJNS2_ILi0EEENS2_ILi64EEEEEENS1_IJiiEEEEEDaRKT_RKT0_RKT1_ENKUlRKT_RKT0_RKT1_E_clIS4_S7_iEEDaSL_SO_SR_ - $_ZN7cutlass13device_kernelIN5flash19enable_sm80_to_sm89INS1_16FlashAttnBwdSm80INS1_25CollectiveMainloopBwdSm80ILi2ELi2EN4cute5tupleIJNS5_1CILi128EEES8_NS7_ILi64EEEEEENS_10bfloat16_tEfNS_4arch4Sm80ELb0ELb1ELb1ELb0ELb0ELb0ELb0ELb0ELi2ELi4ELi4ELi4ELb0EEENS1_24CollectiveEpilogueBwdGQAISA_fSD_Li256ELb0ELb0EEENS1_19SingleTileSchedulerILb0ELb0ELb0ELi128EEEEEEEEEvNT_6ParamsE$_ZZN4cute13to_mixed_bitsINS_5tupleIJNS_1CILi4EEENS2_ILi8EEEEEENS1_IJNS2_ILi0EEENS2_ILi64EEEEEENS1_IJiiEEEEEDaRKT_RKT0_RKT1_ENKUlDpRKT_E_clIJNS2_ILj0EEENS_9MixedBitsILj0ELj448EEEEEEDaSM_)
$_ZN7cutlass13device_kernelIN5flash19enable_sm80_to_sm89INS1_16FlashAttnBwdSm80INS1_25CollectiveMainloopBwdSm80ILi2ELi2EN4cute5tupleIJNS5_1CILi128EEES8_NS7_ILi64EEEEEENS_10bfloat16_tEfNS_4arch4Sm80ELb0ELb1ELb1ELb0ELb0ELb0ELb0ELb0ELi2ELi4ELi4ELi4ELb0EEENS1_24CollectiveEpilogueBwdGQAISA_fSD_Li256ELb0ELb0EEENS1_19SingleTileSchedulerILb0ELb0ELb0ELi128EEEEEEEEEvNT_6ParamsE$_ZZN4cute13to_mixed_bitsINS_5tupleIJNS_1CILi4EEENS2_ILi8EEEEEENS1_IJNS2_ILi0EEENS2_ILi64EEEEEENS1_IJiiEEEEEDaRKT_RKT0_RKT1_ENKUlDpRKT_E_clIJNS2_ILj0EEENS_9MixedBitsILj0ELj448EEEEEEDaSM_:
[----:B------:R-:W-:Y:S01]  /*b9a0*/  IMAD.MOV.U32 R8, RZ, RZ, R2 ;  /* 0x000000ffff087224 */ /* 0x000fe200078e0002 */
[----:B------:R-:W-:Y:S02]  /*b9b0*/  MOV R9, 0x0 ;  /* 0x0000000000097802 */ /* 0x000fe40000000f00 */
[----:B------:R-:W-:Y:S02]  /*b9c0*/  LOP3.LUT R3, R3, 0x1c0, RZ, 0xc0, !PT ;  /* 0x000001c003037812 */ /* 0x000fe400078ec0ff */
[----:B------:R-:W-:Y:S05]  /*b9d0*/  RET.REL.NODEC R8 `(_ZN7cutlass13device_kernelIN5flash19enable_sm80_to_sm89INS1_16FlashAttnBwdSm80INS1_25CollectiveMainloopBwdSm80ILi2ELi2EN4cute5tupleIJNS5_1CILi128EEES8_NS7_ILi64EEEEEENS_10bfloat16_tEfNS_4arch4Sm80ELb0ELb1ELb1ELb0ELb0ELb0ELb0ELb0ELi2ELi4ELi4ELi4ELb0EEENS1_24CollectiveEpilogueBwdGQAISA_fSD_Li256ELb0ELb0EEENS1_19SingleTileSchedulerILb0ELb0ELb0ELi128EEEEEEEEEvNT_6ParamsE) ;  /* 0xffff462008007950 */ /* 0x000fea0003c3ffff */
        .type           $_ZN7cutlass13device_kernelIN5flash19enable_sm80_to_sm89INS1_16FlashAttnBwdSm80INS1_25CollectiveMainloopBwdSm80ILi2ELi2EN4cute5tupleIJNS5_1CILi128EEES8_NS7_ILi64EEEEEENS_10bfloat16_tEfNS_4arch4Sm80ELb0ELb1ELb1ELb0ELb0ELb0ELb0ELb0ELi2ELi4ELi4ELi4ELb0EEENS1_24CollectiveEpilogueBwdGQAISA_fSD_Li256ELb0ELb0EEENS1_19SingleTileSchedulerILb0ELb0ELb0ELi128EEEEEEEEEvNT_6ParamsE$_ZZN4cute13to_mixed_bitsINS_5tupleIJNS_1CILi4EEENS2_ILi8EEEEEENS1_IJNS2_ILi0EEENS2_ILi64EEEEEENS1_IJiiEEEEEDaRKT_RKT0_RKT1_ENKUlRKT_RKT0_RKT1_E_clIS4_S7_iEEDaSL_SO_SR_,@function
        .size           $_ZN7cutlass13device_kernelIN5flash19enable_sm80_to_sm89INS1_16FlashAttnBwdSm80INS1_25CollectiveMainloopBwdSm80ILi2ELi2EN4cute5tupleIJNS5_1CILi128EEES8_NS7_ILi64EEEEEENS_10bfloat16_tEfNS_4arch4Sm80ELb0ELb1ELb1ELb0ELb0ELb0ELb0ELb0ELi2ELi4ELi4ELi4ELb0EEENS1_24CollectiveEpilogueBwdGQAISA_fSD_Li256ELb0ELb0EEENS1_19SingleTileSchedulerILb0ELb0ELb0ELi128EEEEEEEEEvNT_6ParamsE$_ZZN4cute13to_mixed_bitsINS_5tupleIJNS_1CILi4EEENS2_ILi8EEEEEENS1_IJNS2_ILi0EEENS2_ILi64EEEEEENS1_IJiiEEEEEDaRKT_RKT0_RKT1_ENKUlRKT_RKT0_RKT1_E_clIS4_S7_iEEDaSL_SO_SR_,($_ZN7cutlass13device_kernelIN5flash19enable_sm80_to_sm89INS1_16FlashAttnBwdSm80INS1_25CollectiveMainloopBwdSm80ILi2ELi2EN4cute5tupleIJNS5_1CILi128EEES8_NS7_ILi64EEEEEENS_10bfloat16_tEfNS_4arch4Sm80ELb0ELb1ELb1ELb0ELb0ELb0ELb0ELb0ELi2ELi4ELi4ELi4ELb0EEENS1_24CollectiveEpilogueBwdGQAISA_fSD_Li256ELb0ELb0EEENS1_19SingleTileSchedulerILb0ELb0ELb0ELi128EEEEEEEEEvNT_6ParamsE$_ZZN4cute13to_mixed_bitsINS_5tupleIJNS_1CILi4EEENS2_ILi8EEEEEENS1_IJNS2_ILi128EEENS2_ILi0EEEEEENS1_IJiiEEEEEDaRKT_RKT0_RKT1_ENKUlDpRKT_E_clIJNS_9MixedBitsILj0ELj384EEENS2_ILj0EEEEEEDaSM_ - $_ZN7cutlass13device_kernelIN5flash19enable_sm80_to_sm89INS1_16FlashAttnBwdSm80INS1_25CollectiveMainloopBwdSm80ILi2ELi2EN4cute5tupleIJNS5_1CILi128EEES8_NS7_ILi64EEEEEENS_10bfloat16_tEfNS_4arch4Sm80ELb0ELb1ELb1ELb0ELb0ELb0ELb0ELb0ELi2ELi4ELi4ELi4ELb0EEENS1_24CollectiveEpilogueBwdGQAISA_fSD_Li256ELb0ELb0EEENS1_19SingleTileSchedulerILb0ELb0ELb0ELi128EEEEEEEEEvNT_6ParamsE$_ZZN4cute13to_mixed_bitsINS_5tupleIJNS_1CILi4EEENS2_ILi8EEEEEENS1_IJNS2_ILi0EEENS2_ILi64EEEEEENS1_IJiiEEEEEDaRKT_RKT0_RKT1_ENKUlRKT_RKT0_RKT1_E_clIS4_S7_iEEDaSL_SO_SR_)
$_ZN7cutlass13device_kernelIN5flash19enable_sm80_to_sm89INS1_16FlashAttnBwdSm80INS1_25CollectiveMainloopBwdSm80ILi2ELi2EN4cute5tupleIJNS5_1CILi128EEES8_NS7_ILi64EEEEEENS_10bfloat16_tEfNS_4arch4Sm80ELb0ELb1ELb1ELb0ELb0ELb0ELb0ELb0ELi2ELi4ELi4ELi4ELb0EEENS1_24CollectiveEpilogueBwdGQAISA_fSD_Li256ELb0ELb0EEENS1_19SingleTileSchedulerILb0ELb0ELb0ELi128EEEEEEEEEvNT_6ParamsE$_ZZN4cute13to_mixed_bitsINS_5tupleIJNS_1CILi4EEENS2_ILi8EEEEEENS1_IJNS2_ILi0EEENS2_ILi64EEEEEENS1_IJiiEEEEEDaRKT_RKT0_RKT1_ENKUlRKT_RKT0_RKT1_E_clIS4_S7_iEEDaSL_SO_SR_:
[----:B------:R-:W-:Y:S01]  /*b9e0*/  MOV R8, R2 ;  /* 0x0000000200087202 */ /* 0x000fe20000000f00 */
[----:B------:R-:W-:Y:S02]  /*b9f0*/  IMAD.MOV.U32 R9, RZ, RZ, 0x0 ;  /* 0x00000000ff097424 */ /* 0x000fe400078e00ff */
[----:B------:R-:W-:-:S05]  /*ba00*/  IMAD.SHL.U32 R3, R3, 0x40, RZ ;  /* 0x0000004003037824 */ /* 0x000fca00078e00ff */
[----:B------:R-:W-:Y:S01]  /*ba10*/  LOP3.LUT R3, R3, 0x1c0, RZ, 0xc0, !PT ;  /* 0x000001c003037812 */ /* 0x000fe200078ec0ff */
[----:B------:R-:W-:Y:S06]  /*ba20*/  RET.REL.NODEC R8 `(_ZN7cutlass13device_kernelIN5flash19enable_sm80_to_sm89INS1_16FlashAttnBwdSm80INS1_25CollectiveMainloopBwdSm80ILi2ELi2EN4cute5tupleIJNS5_1CILi128EEES8_NS7_ILi64EEEEEENS_10bfloat16_tEfNS_4arch4Sm80ELb0ELb1ELb1ELb0ELb0ELb0ELb0ELb0ELi2ELi4ELi4ELi4ELb0EEENS1_24CollectiveEpilogueBwdGQAISA_fSD_Li256ELb0ELb0EEENS1_19SingleTileSchedulerILb0ELb0ELb0ELi128EEEEEEEEEvNT_6ParamsE) ;  /* 0xffff45d008007950 */ /* 0x000fec0003c3ffff */
        .type           $_ZN7cutlass13device_kernelIN5flash19enable_sm80_to_sm89INS1_16FlashAttnBwdSm80INS1_25CollectiveMainloopBwdSm80ILi2ELi2EN4cute5tupleIJNS5_1CILi128EEES8_NS7_ILi64EEEEEENS_10bfloat16_tEfNS_4arch4Sm80ELb0ELb1ELb1ELb0ELb0ELb0ELb0ELb0ELi2ELi4ELi4ELi4ELb0EEENS1_24CollectiveEpilogueBwdGQAISA_fSD_Li256ELb0ELb0EEENS1_19SingleTileSchedulerILb0ELb0ELb0ELi128EEEEEEEEEvNT_6ParamsE$_ZZN4cute13to_mixed_bitsINS_5tupleIJNS_1CILi4EEENS2_ILi8EEEEEENS1_IJNS2_ILi128EEENS2_ILi0EEEEEENS1_IJiiEEEEEDaRKT_RKT0_RKT1_ENKUlDpRKT_E_clIJNS_9MixedBitsILj0ELj384EEENS2_ILj0EEEEEEDaSM_,@function
        .size           $_ZN7cutlass13device_kernelIN5flash19enable_sm80_to_sm89INS1_16FlashAttnBwdSm80INS1_25CollectiveMainloopBwdSm80ILi2ELi2EN4cute5tupleIJNS5_1CILi128EEES8_NS7_ILi64EEEEEENS_10bfloat16_tEfNS_4arch4Sm80ELb0ELb1ELb1ELb0ELb0ELb0ELb0ELb0ELi2ELi4ELi4ELi4ELb0EEENS1_24CollectiveEpilogueBwdGQAISA_fSD_Li256ELb0ELb0EEENS1_19SingleTileSchedulerILb0ELb0ELb0ELi128EEEEEEEEEvNT_6ParamsE$_ZZN4cute13to_mixed_bitsINS_5tupleIJNS_1CILi4EEENS2_ILi8EEEEEENS1_IJNS2_ILi128EEENS2_ILi0EEEEEENS1_IJiiEEEEEDaRKT_RKT0_RKT1_ENKUlDpRKT_E_clIJNS_9MixedBitsILj0ELj384EEENS2_ILj0EEEEEEDaSM_,($_ZN7cutlass13device_kernelIN5flash19enable_sm80_to_sm89INS1_16FlashAttnBwdSm80INS1_25CollectiveMainloopBwdSm80ILi2ELi2EN4cute5tupleIJNS5_1CILi128EEES8_NS7_ILi64EEEEEENS_10bfloat16_tEfNS_4arch4Sm80ELb0ELb1ELb1ELb0ELb0ELb0ELb0ELb0ELi2ELi4ELi4ELi4ELb0EEENS1_24CollectiveEpilogueBwdGQAISA_fSD_Li256ELb0ELb0EEENS1_19SingleTileSchedulerILb0ELb0ELb0ELi128EEEEEEEEEvNT_6ParamsE$_ZZN4cute13to_mixed_bitsINS_5tupleIJNS_1CILi4EEENS2_ILi8EEEEEENS1_IJNS2_ILi128EEENS2_ILi0EEEEEENS1_IJiiEEEEEDaRKT_RKT0_RKT1_ENKUlRKT_RKT0_RKT1_E_clIS3_S6_iEEDaSL_SO_SR_ - $_ZN7cutlass13device_kernelIN5flash19enable_sm80_to_sm89INS1_16FlashAttnBwdSm80INS1_25CollectiveMainloopBwdSm80ILi2ELi2EN4cute5tupleIJNS5_1CILi128EEES8_NS7_ILi64EEEEEENS_10bfloat16_tEfNS_4arch4Sm80ELb0ELb1ELb1ELb0ELb0ELb0ELb0ELb0ELi2ELi4ELi4ELi4ELb0EEENS1_24CollectiveEpilogueBwdGQAISA_fSD_Li256ELb0ELb0EEENS1_19SingleTileSchedulerILb0ELb0ELb0ELi128EEEEEEEEEvNT_6ParamsE$_ZZN4cute13to_mixed_bitsINS_5tupleIJNS_1CILi4EEENS2_ILi8EEEEEENS1_IJNS2_ILi128EEENS2_ILi0EEEEEENS1_IJiiEEEEEDaRKT_RKT0_RKT1_ENKUlDpRKT_E_clIJNS_9MixedBitsILj0ELj384EEENS2_ILj0EEEEEEDaSM_)
$_ZN7cutlass13device_kernelIN5flash19enable_sm80_to_sm89INS1_16FlashAttnBwdSm80INS1_25CollectiveMainloopBwdSm80ILi2ELi2EN4cute5tupleIJNS5_1CILi128EEES8_NS7_ILi64EEEEEENS_10bfloat16_tEfNS_4arch4Sm80ELb0ELb1ELb1ELb0ELb0ELb0ELb0ELb0ELi2ELi4ELi4ELi4ELb0EEENS1_24CollectiveEpilogueBwdGQAISA_fSD_Li256ELb0ELb0EEENS1_19SingleTileSchedulerILb0ELb0ELb0ELi128EEEEEEEEEvNT_6ParamsE$_ZZN4cute13to_mixed_bitsINS_5tupleIJNS_1CILi4EEENS2_ILi8EEEEEENS1_IJNS2_ILi128EEENS2_ILi0EEEEEENS1_IJiiEEEEEDaRKT_RKT0_RKT1_ENKUlDpRKT_E_clIJNS_9MixedBitsILj0ELj384EEENS2_ILj0EEEEEEDaSM_:
[----:B------:R-:W-:Y:S01]  /*ba30*/  IMAD.MOV.U32 R8, RZ, RZ, R2 ;  /* 0x000000ffff087224 */ /* 0x000fe200078e0002 */
[----:B------:R-:W-:Y:S02]  /*ba40*/  MOV R9, 0x0 ;  /* 0x0000000000097802 */ /* 0x000fe40000000f00 */
[----:B------:R-:W-:Y:S02]  /*ba50*/  LOP3.LUT R3, R3, 0x180, RZ, 0xc0, !PT ;  /* 0x0000018003037812 */ /* 0x000fe400078ec0ff */
[----:B------:R-:W-:Y:S05]  /*ba60*/  RET.REL.NODEC R8 `(_ZN7cutlass13device_kernelIN5flash19enable_sm80_to_sm89INS1_16FlashAttnBwdSm80INS1_25CollectiveMainloopBwdSm80ILi2ELi2EN4cute5tupleIJNS5_1CILi128EEES8_NS7_ILi64EEEEEENS_10bfloat16_tEfNS_4arch4Sm80ELb0ELb1ELb1ELb0ELb0ELb0ELb0ELb0ELi2ELi4ELi4ELi4ELb0EEENS1_24CollectiveEpilogueBwdGQAISA_fSD_Li256ELb0ELb0EEENS1_19SingleTileSchedulerILb0ELb0ELb0ELi128EEEEEEEEEvNT_6ParamsE) ;  /* 0xffff459008007950 */ /* 0x000fea0003c3ffff */
        .type           $_ZN7cutlass13device_kernelIN5flash19enable_sm80_to_sm89INS1_16FlashAttnBwdSm80INS1_25CollectiveMainloopBwdSm80ILi2ELi2EN4cute5tupleIJNS5_1CILi128EEES8_NS7_ILi64EEEEEENS_10bfloat16_tEfNS_4arch4Sm80ELb0ELb1ELb1ELb0ELb0ELb0ELb0ELb0ELi2ELi4ELi4ELi4ELb0EEENS1_24CollectiveEpilogueBwdGQAISA_fSD_Li256ELb0ELb0EEENS1_19SingleTileSchedulerILb0ELb0ELb0ELi128EEEEEEEEEvNT_6ParamsE$_ZZN4cute13to_mixed_bitsINS_5tupleIJNS_1CILi4EEENS2_ILi8EEEEEENS1_IJNS2_ILi128EEENS2_ILi0EEEEEENS1_IJiiEEEEEDaRKT_RKT0_RKT1_ENKUlRKT_RKT0_RKT1_E_clIS3_S6_iEEDaSL_SO_SR_,@function
        .size           $_ZN7cutlass13device_kernelIN5flash19enable_sm80_to_sm89INS1_16FlashAttnBwdSm80INS1_25CollectiveMainloopBwdSm80ILi2ELi2EN4cute5tupleIJNS5_1CILi128EEES8_NS7_ILi64EEEEEENS_10bfloat16_tEfNS_4arch4Sm80ELb0ELb1ELb1ELb0ELb0ELb0ELb0ELb0ELi2ELi4ELi4ELi4ELb0EEENS1_24CollectiveEpilogueBwdGQAISA_fSD_Li256ELb0ELb0EEENS1_19SingleTileSchedulerILb0ELb0ELb0ELi128EEEEEEEEEvNT_6ParamsE$_ZZN4cute13to_mixed_bitsINS_5tupleIJNS_1CILi4EEENS2_ILi8EEEEEENS1_IJNS2_ILi128EEENS2_ILi0EEEEEENS1_IJiiEEEEEDaRKT_RKT0_RKT1_ENKUlRKT_RKT0_RKT1_E_clIS3_S6_iEEDaSL_SO_SR_,($_ZN7cutlass13device_kernelIN5flash19enable_sm80_to_sm89INS1_16FlashAttnBwdSm80INS1_25CollectiveMainloopBwdSm80ILi2ELi2EN4cute5tupleIJNS5_1CILi128EEES8_NS7_ILi64EEEEEENS_10bfloat16_tEfNS_4arch4Sm80ELb0ELb1ELb1ELb0ELb0ELb0ELb0ELb0ELi2ELi4ELi4ELi4ELb0EEENS1_24CollectiveEpilogueBwdGQAISA_fSD_Li256ELb0ELb0EEENS1_19SingleTileSchedulerILb0ELb0ELb0ELi128EEEEEEEEEvNT_6ParamsE$_ZZN4cute14logical_divideINS_5tupleIJNS1_IJNS_1CILi8EEENS2_ILi1EEEEEENS1_IJNS2_ILi2EEEEEEEEENS1_IJNS1_IJS4_NS2_ILi0EEEEEENS1_IJiEEEEEENS1_IJS5_NS_6LayoutIS4_S9_EEEEEEEDaRKNSD_IT_T0_EERKT1_ENKUlRKT_RKT0_E_clINSD_IS7_SB_EESE_EEDaSQ_ST_ - $_ZN7cutlass13device_kernelIN5flash19enable_sm80_to_sm89INS1_16FlashAttnBwdSm80INS1_25CollectiveMainloopBwdSm80ILi2ELi2EN4cute5tupleIJNS5_1CILi128EEES8_NS7_ILi64EEEEEENS_10bfloat16_tEfNS_4arch4Sm80ELb0ELb1ELb1ELb0ELb0ELb0ELb0ELb0ELi2ELi4ELi4ELi4ELb0EEENS1_24CollectiveEpilogueBwdGQAISA_fSD_Li256ELb0ELb0EEENS1_19SingleTileSchedulerILb0ELb0ELb0ELi128EEEEEEEEEvNT_6ParamsE$_ZZN4cute13to_mixed_bitsINS_5tupleIJNS_1CILi4EEENS2_ILi8EEEEEENS1_IJNS2_ILi128EEENS2_ILi0EEEEEENS1_IJiiEEEEEDaRKT_RKT0_RKT1_ENKUlRKT_RKT0_RKT1_E_clIS3_S6_iEEDaSL_SO_SR_)
$_ZN7cutlass13device_kernelIN5flash19enable_sm80_to_sm89INS1_16FlashAttnBwdSm80INS1_25CollectiveMainloopBwdSm80ILi2ELi2EN4cute5tupleIJNS5_1CILi128EEES8_NS7_ILi64EEEEEENS_10bfloat16_tEfNS_4arch4Sm80ELb0ELb1ELb1ELb0ELb0ELb0ELb0ELb0ELi2ELi4ELi4ELi4ELb0EEENS1_24CollectiveEpilogueBwdGQAISA_fSD_Li256ELb0ELb0EEENS1_19SingleTileSchedulerILb0ELb0ELb0ELi128EEEEEEEEEvNT_6ParamsE$_ZZN4cute13to_mixed_bitsINS_5tupleIJNS_1CILi4EEENS2_ILi8EEEEEENS1_IJNS2_ILi128EEENS2_ILi0EEEEEENS1_IJiiEEEEEDaRKT_RKT0_RKT1_ENKUlRKT_RKT0_RKT1_E_clIS3_S6_iEEDaSL_SO_SR_:
[----:B------:R-:W-:Y:S01]  /*ba70*/  MOV R8, R2 ;  /* 0x0000000200087202 */ /* 0x000fe20000000f00 */
[----:B------:R-:W-:Y:S02]  /*ba80*/  IMAD.MOV.U32 R9, RZ, RZ, 0x0 ;  /* 0x00000000ff097424 */ /* 0x000fe400078e00ff */
[----:B------:R-:W-:-:S05]  /*ba90*/  IMAD.SHL.U32 R3, R3, 0x80, RZ ;  /* 0x0000008003037824 */ /* 0x000fca00078e00ff */
[----:B------:R-:W-:Y:S01]  /*baa0*/  LOP3.LUT R3, R3, 0x180, RZ, 0xc0, !PT ;  /* 0x0000018003037812 */ /* 0x000fe200078ec0ff */
[----:B------:R-:W-:Y:S06]  /*bab0*/  RET.REL.NODEC R8 `(_ZN7cutlass13device_kernelIN5flash19enable_sm80_to_sm89INS1_16FlashAttnBwdSm80INS1_25CollectiveMainloopBwdSm80ILi2ELi2EN4cute5tupleIJNS5_1CILi128EEES8_NS7_ILi64EEEEEENS_10bfloat16_tEfNS_4arch4Sm80ELb0ELb1ELb1ELb0ELb0ELb0ELb0ELb0ELi2ELi4ELi4ELi4ELb0EEENS1_24CollectiveEpilogueBwdGQAISA_fSD_Li256ELb0ELb0EEENS1_19SingleTileSchedulerILb0ELb0ELb0ELi128EEEEEEEEEvNT_6ParamsE) ;  /* 0xffff454008007950 */ /* 0x000fec0003c3ffff */
        .type           $_ZN7cutlass13device_kernelIN5flash19enable_sm80_to_sm89INS1_16FlashAttnBwdSm80INS1_25CollectiveMainloopBwdSm80ILi2ELi2EN4cute5tupleIJNS5_1CILi128EEES8_NS7_ILi64EEEEEENS_10bfloat16_tEfNS_4arch4Sm80ELb0ELb1ELb1ELb0ELb0ELb0ELb0ELb0ELi2ELi4ELi4ELi4ELb0EEENS1_24CollectiveEpilogueBwdGQAISA_fSD_Li256ELb0ELb0EEENS1_19SingleTileSchedulerILb0ELb0ELb0ELi128EEEEEEEEEvNT_6ParamsE$_ZZN4cute14logical_divideINS_5tupleIJNS1_IJNS_1CILi8EEENS2_ILi1EEEEEENS1_IJNS2_ILi2EEEEEEEEENS1_IJNS1_IJS4_NS2_ILi0EEEEEENS1_IJiEEEEEENS1_IJS5_NS_6LayoutIS4_S9_EEEEEEEDaRKNSD_IT_T0_EERKT1_ENKUlRKT_RKT0_E_clINSD_IS7_SB_EESE_EEDaSQ_ST_,@function
        .size           $_ZN7cutlass13device_kernelIN5flash19enable_sm80_to_sm89INS1_16FlashAttnBwdSm80INS1_25CollectiveMainloopBwdSm80ILi2ELi2EN4cute5tupleIJNS5_1CILi128EEES8_NS7_ILi64EEEEEENS_10bfloat16_tEfNS_4arch4Sm80ELb0ELb1ELb1ELb0ELb0ELb0ELb0ELb0ELi2ELi4ELi4ELi4ELb0EEENS1_24CollectiveEpilogueBwdGQAISA_fSD_Li256ELb0ELb0EEENS1_19SingleTileSchedulerILb0ELb0ELb0ELi128EEEEEEEEEvNT_6ParamsE$_ZZN4cute14logical_divideINS_5tupleIJNS1_IJNS_1CILi8EEENS2_ILi1EEEEEENS1_IJNS2_ILi2EEEEEEEEENS1_IJNS1_IJS4_NS2_ILi0EEEEEENS1_IJiEEEEEENS1_IJS5_NS_6LayoutIS4_S9_EEEEEEEDaRKNSD_IT_T0_EERKT1_ENKUlRKT_RKT0_E_clINSD_IS7_SB_EESE_EEDaSQ_ST_,($_ZN7cutlass13device_kernelIN5flash19enable_sm80_to_sm89INS1_16FlashAttnBwdSm80INS1_25CollectiveMainloopBwdSm80ILi2ELi2EN4cute5tupleIJNS5_1CILi128EEES8_NS7_ILi64EEEEEENS_10bfloat16_tEfNS_4arch4Sm80ELb0ELb1ELb1ELb0ELb0ELb0ELb0ELb0ELi2ELi4ELi4ELi4ELb0EEENS1_24CollectiveEpilogueBwdGQAISA_fSD_Li256ELb0ELb0EEENS1_19SingleTileSchedulerILb0ELb0ELb0ELi128EEEEEEEEEvNT_6ParamsE$_ZZN4cute14transform_leafINS_15ArithmeticTupleIJiiEEENS_8identityEEEDaRKT_OT0_ENKUlRKT_E_clIiEEDaSB_ - $_ZN7cutlass13device_kernelIN5flash19enable_sm80_to_sm89INS1_16FlashAttnBwdSm80INS1_25CollectiveMainloopBwdSm80ILi2ELi2EN4cute5tupleIJNS5_1CILi128EEES8_NS7_ILi64EEEEEENS_10bfloat16_tEfNS_4arch4Sm80ELb0ELb1ELb1ELb0ELb0ELb0ELb0ELb0ELi2ELi4ELi4ELi4ELb0EEENS1_24CollectiveEpilogueBwdGQAISA_fSD_Li256ELb0ELb0EEENS1_19SingleTileSchedulerILb0ELb0ELb0ELi128EEEEEEEEEvNT_6ParamsE$_ZZN4cute14logical_divideINS_5tupleIJNS1_IJNS_1CILi8EEENS2_ILi1EEEEEENS1_IJNS2_ILi2EEEEEEEEENS1_IJNS1_IJS4_NS2_ILi0EEEEEENS1_IJiEEEEEENS1_IJS5_NS_6LayoutIS4_S9_EEEEEEEDaRKNSD_IT_T0_EERKT1_ENKUlRKT_RKT0_E_clINSD_IS7_SB_EESE_EEDaSQ_ST_)
$_ZN7cutlass13device_kernelIN5flash19enable_sm80_to_sm89INS1_16FlashAttnBwdSm80INS1_25CollectiveMainloopBwdSm80ILi2ELi2EN4cute5tupleIJNS5_1CILi128EEES8_NS7_ILi64EEEEEENS_10bfloat16_tEfNS_4arch4Sm80ELb0ELb1ELb1ELb0ELb0ELb0ELb0ELb0ELi2ELi4ELi4ELi4ELb0EEENS1_24CollectiveEpilogueBwdGQAISA_fSD_Li256ELb0ELb0EEENS1_19SingleTileSchedulerILb0ELb0ELb0ELi128EEEEEEEEEvNT_6ParamsE$_ZZN4cute14logical_divideINS_5tupleIJNS1_IJNS_1CILi8EEENS2_ILi1EEEEEENS1_IJNS2_ILi2EEEEEEEEENS1_IJNS1_IJS4_NS2_ILi0EEEEEENS1_IJiEEEEEENS1_IJS5_NS_6LayoutIS4_S9_EEEEEEEDaRKNSD_IT_T0_EERKT1_ENKUlRKT_RKT0_E_clINSD_IS7_SB_EESE_EEDaSQ_ST_:
[----:B------:R-:W-:-:S05]  /*bac0*/  IADD3 R7, R2, -c[0x0][0x20], RZ ;  /* 0x8000080002077a10 */ /* 0x000fca0007ffe0ff */
[----:B------:R1:W5:Y:S01]  /*bad0*/  LDL R3, [R7] ;  /* 0x0000000007037983 */ /* 0x0003620000100800 */
[----:B------:R-:W-:Y:S02]  /*bae0*/  IADD3 R13, R1, 0x1680, RZ ;  /* 0x00001680010d7810 */ /* 0x000fe40007ffe0ff */
[----:B------:R-:W-:Y:S02]  /*baf0*/  MOV R6, 0xbb30 ;  /* 0x0000bb3000067802 */ /* 0x000fe40000000f00 */
[----:B------:R-:W-:-:S04]  /*bb00*/  IADD3 R13, R13, c[0x0][0x20], RZ ;  /* 0x000008000d0d7a10 */ /* 0x000fc80007ffe0ff */
[----:B------:R-:W-:Y:S02]  /*bb10*/  IADD3 R2, R13, 0x4, RZ ;  /* 0x000000040d027810 */ /* 0x000fe40007ffe0ff */
[----:B-1---5:R-:W-:Y:S05]  /*bb20*/  CALL.REL.NOINC `($_ZN7cutlass13device_kernelIN5flash19enable_sm80_to_sm89INS1_16FlashAttnBwdSm80INS1_25CollectiveMainloopBwdSm80ILi2ELi2EN4cute5tupleIJNS5_1CILi128EEES8_NS7_ILi64EEEEEENS_10bfloat16_tEfNS_4arch4Sm80ELb0ELb1ELb1ELb0ELb0ELb0ELb0ELb0ELi2ELi4ELi4ELi4ELb0EEENS1_24CollectiveEpilogueBwdGQAISA_fSD_Li256ELb0ELb0EEENS1_19SingleTileSchedulerILb0ELb0ELb0ELi128EEEEEEEEEvNT_6ParamsE$_ZN4cute5tupleIJNS_1CILi2EEEiEEC2ERKS2_RKi) ;  /* 0xffffeb0000007944 */ /* 0x022fea0003c3ffff */
[----:B------:R1:W5:Y:S01]  /*bb30*/  LDL R3, [R7] ;  /* 0x0000000007037983 */ /* 0x0003620000100800 */
[----:B------:R-:W-:Y:S02]  /*bb40*/  MOV R2, R13 ;  /* 0x0000000d00027202 */ /* 0x000fe40000000f00 */
[----:B------:R-:W-:Y:S02]  /*bb50*/  MOV R6, 0xbb70 ;  /* 0x0000bb7000067802 */ /* 0x000fe40000000f00 */
[----:B-1---5:R-:W-:Y:S05]  /*bb60*/  CALL.REL.NOINC `($_ZN7cutlass13device_kernelIN5flash19enable_sm80_to_sm89INS1_16FlashAttnBwdSm80INS1_25CollectiveMainloopBwdSm80ILi2ELi2EN4cute5tupleIJNS5_1CILi128EEES8_NS7_ILi64EEEEEENS_10bfloat16_tEfNS_4arch4Sm80ELb0ELb1ELb1ELb0ELb0ELb0ELb0ELb0ELi2ELi4ELi4ELi4ELb0EEENS1_24CollectiveEpilogueBwdGQAISA_fSD_Li256ELb0ELb0EEENS1_19SingleTileSchedulerILb0ELb0ELb0ELi128EEEEEEEEEvNT_6ParamsE$_ZN4cute5tupleIJNS_1CILi2EEEiEEC2ERKS2_RKi) ;  /* 0xffffeac000007944 */ /* 0x022fea0003c3ffff */
[----:B------:R1:W5:Y:S01]  /*bb70*/  LDL R3, [R1+0x1680] ;  /* 0x0016800001037983 */ /* 0x0003620000100800 */
[----:B------:R-:W-:-:S03]  /*bb80*/  MOV R8, 0xbba0 ;  /* 0x0000bba000087802 */ /* 0x000fc60000000f00 */
[----:B-1---5:R-:W-:Y:S05]  /*bb90*/  CALL.REL.NOINC `($_ZN7cutlass13device_kernelIN5flash19enable_sm80_to_sm89INS1_16FlashAttnBwdSm80INS1_25CollectiveMainloopBwdSm80ILi2ELi2EN4cute5tupleIJNS5_1CILi128EEES8_NS7_ILi64EEEEEENS_10bfloat16_tEfNS_4arch4Sm80ELb0ELb1ELb1ELb0ELb0ELb0ELb0ELb0ELi2ELi4ELi4ELi4ELb0EEENS1_24CollectiveEpilogueBwdGQAISA_fSD_Li256ELb0ELb0EEENS1_19SingleTileSchedulerILb0ELb0ELb0ELi128EEEEEEEEEvNT_6ParamsE$_ZZN4cute6detail16composition_implINS_1CILi2EEEiNS_5tupleIJNS2_ILi1EEES3_EEENS4_IJNS2_ILi0EEES5_EEEEEDaRKT_RKT0_RKT1_RKT2_ENKUlRKT_RKT0_E_clIS3_S5_EEDaSN_SQ_) ;  /* 0x0000097000007944 */ /* 0x022fea0003c00000 */
[----:B------:R-:W-:Y:S02]  /*bba0*/  MOV R8, 0xbbc0 ;  /* 0x0000bbc000087802 */ /* 0x000fe40000000f00 */
[----:B-1---5:R-:W-:Y:S05]  /*bbb0*/  CALL.REL.NOINC `($_ZN7cutlass13device_kernelIN5flash19enable_sm80_to_sm89INS1_16FlashAttnBwdSm80INS1_25CollectiveMainloopBwdSm80ILi2ELi2EN4cute5tupleIJNS5_1CILi128EEES8_NS7_ILi64EEEEEENS_10bfloat16_tEfNS_4arch4Sm80ELb0ELb1ELb1ELb0ELb0ELb0ELb0ELb0ELi2ELi4ELi4ELi4ELb0EEENS1_24CollectiveEpilogueBwdGQAISA_fSD_Li256ELb0ELb0EEENS1_19SingleTileSchedulerILb0ELb0ELb0ELi128EEEEEEEEEvNT_6ParamsE$_ZN4cute3eso3ESOILb1ELb0EJNS_1CILi0EEEiEEC2ERKS3_RKi) ;  /* 0xffffb53000007944 */ /* 0x022fea0003c3ffff */
[----:B-1----:R1:W5:Y:S01]  /*bbc0*/  LDL R2, [R1+0x1680] ;  /* 0x0016800001027983 */ /* 0x0023620000100800 */
[----:B------:R-:W-:-:S03]  /*bbd0*/  MOV R6, 0xbbf0 ;  /* 0x0000bbf000067802 */ /* 0x000fc60000000f00 */
[----:B-1---5:R-:W-:Y:S05]  /*bbe0*/  CALL.REL.NOINC `($_ZN7cutlass13device_kernelIN5flash19enable_sm80_to_sm89INS1_16FlashAttnBwdSm80INS1_25CollectiveMainloopBwdSm80ILi2ELi2EN4cute5tupleIJNS5_1CILi128EEES8_NS7_ILi64EEEEEENS_10bfloat16_tEfNS_4arch4Sm80ELb0ELb1ELb1ELb0ELb0ELb0ELb0ELb0ELi2ELi4ELi4ELi4ELb0EEENS1_24CollectiveEpilogueBwdGQAISA_fSD_Li256ELb0ELb0EEENS1_19SingleTileSchedulerILb0ELb0ELb0ELi128EEEEEEEEEvNT_6ParamsE$_ZN4cute5tupleIJNS0_IJNS_1CILi1EEENS1_ILi2EEEEEENS0_IJNS1_ILi0EEEiEEEEEC2ERKS4_RKS6_) ;  /* 0xffffe69000007944 */ /* 0x022fea0003c3ffff */
[----:B-1----:R1:W5:Y:S01]  /*bbf0*/  LDL R3, [R1+0x1680] ;  /* 0x0016800001037983 */ /* 0x0023620000100800 */
[----:B------:R-:W-:-:S04]  /*bc00*/  MOV R13, 0x0 ;  /* 0x00000000000d7802 */ /* 0x000fc80000000f00 */
[----:B------:R-:W-:Y:S05]  /*bc10*/  RET.REL.NODEC R12 `(_ZN7cutlass13device_kernelIN5flash19enable_sm80_to_sm89INS1_16FlashAttnBwdSm80INS1_25CollectiveMainloopBwdSm80ILi2ELi2EN4cute5tupleIJNS5_1CILi128EEES8_NS7_ILi64EEEEEENS_10bfloat16_tEfNS_4arch4Sm80ELb0ELb1ELb1ELb0ELb0ELb0ELb0ELb0ELi2ELi4ELi4ELi4ELb0EEENS1_24CollectiveEpilogueBwdGQAISA_fSD_Li256ELb0ELb0EEENS1_19SingleTileSchedulerILb0ELb0ELb0ELi128EEEEEEEEEvNT_6ParamsE) ;  /* 0xffff43e00c007950 */ /* 0x000fea0003c3ffff */
        .type           $_ZN7cutlass13device_kernelIN5flash19enable_sm80_to_sm89INS1_16FlashAttnBwdSm80INS1_25CollectiveMainloopBwdSm80ILi2ELi2EN4cute5tupleIJNS5_1CILi128EEES8_NS7_ILi64EEEEEENS_10bfloat16_tEfNS_4arch4Sm80ELb0ELb1ELb1ELb0ELb0ELb0ELb0ELb0ELi2ELi4ELi4ELi4ELb0EEENS1_24CollectiveEpilogueBwdGQAISA_fSD_Li256ELb0ELb0EEENS1_19SingleTileSchedulerILb0ELb0ELb0ELi128EEEEEEEEEvNT_6ParamsE$_ZZN4cute14transform_leafINS_15ArithmeticTupleIJiiEEENS_8identityEEEDaRKT_OT0_ENKUlRKT_E_clIiEEDaSB_,@function
        .size           $_ZN7cutlass13device_kernelIN5flash19enable_sm80_to_sm89INS1_16FlashAttnBwdSm80INS1_25CollectiveMainloopBwdSm80ILi2ELi2EN4cute5tupleIJNS5_1CILi128EEES8_NS7_ILi64EEEEEENS_10bfloat16_tEfNS_4arch4Sm80ELb0ELb1ELb1ELb0ELb0ELb0ELb0ELb0ELi2ELi4ELi4ELi4ELb0EEENS1_24CollectiveEpilogueBwdGQAISA_fSD_Li256ELb0ELb0EEENS1_19SingleTileSchedulerILb0ELb0ELb0ELi128EEEEEEEEEvNT_6ParamsE$_ZZN4cute14transform_leafINS_15ArithmeticTupleIJiiEEENS_8identityEEEDaRKT_OT0_ENKUlRKT_E_clIiEEDaSB_,($_ZN7cutlass13device_kernelIN5flash19enable_sm80_to_sm89INS1_16FlashAttnBwdSm80INS1_25CollectiveMainloopBwdSm80ILi2ELi2EN4cute5tupleIJNS5_1CILi128EEES8_NS7_ILi64EEEEEENS_10bfloat16_tEfNS_4arch4Sm80ELb0ELb1ELb1ELb0ELb0ELb0ELb0ELb0ELi2ELi4ELi4ELi4ELb0EEENS1_24CollectiveEpilogueBwdGQAISA_fSD_Li256ELb0ELb0EEENS1_19SingleTileSchedulerILb0ELb0ELb0ELi128EEEEEEEEEvNT_6ParamsE$_ZZN4cute16flatten_to_tupleINS_5tupleIJNS1_IJiiEEENS_1CILi1024EEEEEEEEDaRKT_ENKUlRKT_E_clIS2_EEDaSB_ - $_ZN7cutlass13device_kernelIN5flash19enable_sm80_to_sm89INS1_16FlashAttnBwdSm80INS1_25CollectiveMainloopBwdSm80ILi2ELi2EN4cute5tupleIJNS5_1CILi128EEES8_NS7_ILi64EEEEEENS_10bfloat16_tEfNS_4arch4Sm80ELb0ELb1ELb1ELb0ELb0ELb0ELb0ELb0ELi2ELi4ELi4ELi4ELb0EEENS1_24CollectiveEpilogueBwdGQAISA_fSD_Li256ELb0ELb0EEENS1_19SingleTileSchedulerILb0ELb0ELb0ELi128EEEEEEEEEvNT_6ParamsE$_ZZN4cute14transform_leafINS_15ArithmeticTupleIJiiEEENS_8identityEEEDaRKT_OT0_ENKUlRKT_E_clIiEEDaSB_)
$_ZN7cutlass13device_kernelIN5flash19enable_sm80_to_sm89INS1_16FlashAttnBwdSm80INS1_25CollectiveMainloopBwdSm80ILi2ELi2EN4cute5tupleIJNS5_1CILi128EEES8_NS7_ILi64EEEEEENS_10bfloat16_tEfNS_4arch4Sm80ELb0ELb1ELb1ELb0ELb0ELb0ELb0ELb0ELi2ELi4ELi4ELi4ELb0EEENS1_24CollectiveEpilogueBwdGQAISA_fSD_Li256ELb0ELb0EEENS1_19SingleTileSchedulerILb0ELb0ELb0ELi128EEEEEEEEEvNT_6ParamsE$_ZZN4cute14transform_leafINS_15ArithmeticTupleIJiiEEENS_8identityEEEDaRKT_OT0_ENKUlRKT_E_clIiEEDaSB_:
[----:B------:R-:W-:Y:S02]  /*bc20*/  MOV R76, R2 ;  /* 0x00000002004c7202 */ /* 0x000fe40000000f00 */
[----:B------:R-:W-:Y:S02]  /*bc30*/  MOV R77, 0x0 ;  /* 0x00000000004d7802 */ /* 0x000fe40000000f00 */
[----:B------:R-:W-:Y:S02]  /*bc40*/  MOV R8, R6 ;  /* 0x0000000600087202 */ /* 0x000fe40000000f00 */
[----:B------:R-:W-:Y:S05]  /*bc50*/  RET.REL.NODEC R76 `(_ZN7cutlass13device_kernelIN5flash19enable_sm80_to_sm89INS1_16FlashAttnBwdSm80INS1_25CollectiveMainloopBwdSm80ILi2ELi2EN4cute5tupleIJNS5_1CILi128EEES8_NS7_ILi64EEEEEENS_10bfloat16_tEfNS_4arch4Sm80ELb0ELb1ELb1ELb0ELb0ELb0ELb0ELb0ELi2ELi4ELi4ELi4ELb0EEENS1_24CollectiveEpilogueBwdGQAISA_fSD_Li256ELb0ELb0EEENS1_19SingleTileSchedulerILb0ELb0ELb0ELi128EEEEEEEEEvNT_6ParamsE) ;  /* 0xffff43a04c007950 */ /* 0x000fea0003c3ffff */
        .type           $_ZN7cutlass13device_kernelIN5flash19enable_sm80_to_sm89INS1_16FlashAttnBwdSm80INS1_25CollectiveMainloopBwdSm80ILi2ELi2EN4cute5tupleIJNS5_1CILi128EEES8_NS7_ILi64EEEEEENS_10bfloat16_tEfNS_4arch4Sm80ELb0ELb1ELb1ELb0ELb0ELb0ELb0ELb0ELi2ELi4ELi4ELi4ELb0EEENS1_24CollectiveEpilogueBwdGQAISA_fSD_Li256ELb0ELb0EEENS1_19SingleTileSchedulerILb0ELb0ELb0ELi128EEEEEEEEEvNT_6ParamsE$_ZZN4cute16flatten_to_tupleINS_5tupleIJNS1_IJiiEEENS_1CILi1024EEEEEEEEDaRKT_ENKUlRKT_E_clIS2_EEDaSB_,@function
        .size           $_ZN7cutlass13device_kernelIN5flash19enable_sm80_to_sm89INS1_16FlashAttnBwdSm80INS1_25CollectiveMainloopBwdSm80ILi2ELi2EN4cute5tupleIJNS5_1CILi128EEES8_NS7_ILi64EEEEEENS_10bfloat16_tEfNS_4arch4Sm80ELb0ELb1ELb1ELb0ELb0ELb0ELb0ELb0ELi2ELi4ELi4ELi4ELb0EEENS1_24CollectiveEpilogueBwdGQAISA_fSD_Li256ELb0ELb0EEENS1_19SingleTileSchedulerILb0ELb0ELb0ELi128EEEEEEEEEvNT_6ParamsE$_ZZN4cute16flatten_to_tupleINS_5tupleIJNS1_IJiiEEENS_1CILi1024EEEEEEEEDaRKT_ENKUlRKT_E_clIS2_EEDaSB_,($_ZN7cutlass13device_kernelIN5flash19enable_sm80_to_sm89INS1_16FlashAttnBwdSm80INS1_25CollectiveMainloopBwdSm80ILi2ELi2EN4cute5tupleIJNS5_1CILi128EEES8_NS7_ILi64EEEEEENS_10bfloat16_tEfNS_4arch4Sm80ELb0ELb1ELb1ELb0ELb0ELb0ELb0ELb0ELi2ELi4ELi4ELi4ELb0EEENS1_24CollectiveEpilogueBwdGQAISA_fSD_Li256ELb0ELb0EEENS1_19SingleTileSchedulerILb0ELb0ELb0ELi128EEEEEEEEEvNT_6ParamsE$_ZZN4cute16flatten_to_tupleINS_5tupleIJNS1_IJiiEEENS_1CILi8192EEEEEEEEDaRKT_ENKUlRKT_E_clIS2_EEDaSB_ - $_ZN7cutlass13device_kernelIN5flash19enable_sm80_to_sm89INS1_16FlashAttnBwdSm80INS1_25CollectiveMainloopBwdSm80ILi2ELi2EN4cute5tupleIJNS5_1CILi128EEES8_NS7_ILi64EEEEEENS_10bfloat16_tEfNS_4arch4Sm80ELb0ELb1ELb1ELb0ELb0ELb0ELb0ELb0ELi2ELi4ELi4ELi4ELb0EEENS1_24CollectiveEpilogueBwdGQAISA_fSD_Li256ELb0ELb0EEENS1_19SingleTileSchedulerILb0ELb0ELb0ELi128EEEEEEEEEvNT_6ParamsE$_ZZN4cute16flatten_to_tupleINS_5tupleIJNS1_IJiiEEENS_1CILi1024EEEEEEEEDaRKT_ENKUlRKT_E_clIS2_EEDaSB_)
$_ZN7cutlass13device_kernelIN5flash19enable_sm80_to_sm89INS1_16FlashAttnBwdSm80INS1_25CollectiveMainloopBwdSm80ILi2ELi2EN4cute5tupleIJNS5_1CILi128EEES8_NS7_ILi64EEEEEENS_10bfloat16_tEfNS_4arch4Sm80ELb0ELb1ELb1ELb0ELb0ELb0ELb0ELb0ELi2ELi4ELi4ELi4ELb0EEENS1_24CollectiveEpilogueBwdGQAISA_fSD_Li256ELb0ELb0EEENS1_19SingleTileSchedulerILb0ELb0ELb0ELi128EEEEEEEEEvNT_6ParamsE$_ZZN4cute16flatten_to_tupleINS_5tupleIJNS1_IJiiEEENS_1CILi1024EEEEEEEEDaRKT_ENKUlRKT_E_clIS2_EEDaSB_:
[----:B------:R-:W-:-:S04]  /*bc60*/  MOV R5, 0x0 ;  /* 0x0000000000057802 */ /* 0x000fc80000000f00 */
[----:B------:R-:W-:Y:S05]  /*bc70*/  RET.REL.NODEC R4 `(_ZN7cutlass13device_kernelIN5flash19enable_sm80_to_sm89INS1_16FlashAttnBwdSm80INS1_25CollectiveMainloopBwdSm80ILi2ELi2EN4cute5tupleIJNS5_1CILi128EEES8_NS7_ILi64EEEEEENS_10bfloat16_tEfNS_4arch4Sm80ELb0ELb1ELb1ELb0ELb0ELb0ELb0ELb0ELi2ELi4ELi4ELi4ELb0EEENS1_24CollectiveEpilogueBwdGQAISA_fSD_Li256ELb0ELb0EEENS1_19SingleTileSchedulerILb0ELb0ELb0ELi128EEEEEEEEEvNT_6ParamsE) ;  /* 0xffff438004007950 */ /* 0x000fea0003c3ffff */
        .type           $_ZN7cutlass13device_kernelIN5flash19enable_sm80_to_sm89INS1_16FlashAttnBwdSm80INS1_25CollectiveMainloopBwdSm80ILi2ELi2EN4cute5tupleIJNS5_1CILi128EEES8_NS7_ILi64EEEEEENS_10bfloat16_tEfNS_4arch4Sm80ELb0ELb1ELb1ELb0ELb0ELb0ELb0ELb0ELi2ELi4ELi4ELi4ELb0EEENS1_24CollectiveEpilogueBwdGQAISA_fSD_Li256ELb0ELb0EEENS1_19SingleTileSchedulerILb0ELb0ELb0ELi128EEEEEEEEEvNT_6ParamsE$_ZZN4cute16flatten_to_tupleINS_5tupleIJNS1_IJiiEEENS_1CILi8192EEEEEEEEDaRKT_ENKUlRKT_E_clIS2_EEDaSB_,@function
        .size           $_ZN7cutlass13device_kernelIN5flash19enable_sm80_to_sm89INS1_16FlashAttnBwdSm80INS1_25CollectiveMainloopBwdSm80ILi2ELi2EN4cute5tupleIJNS5_1CILi128EEES8_NS7_ILi64EEEEEENS_10bfloat16_tEfNS_4arch4Sm80ELb0ELb1ELb1ELb0ELb0ELb0ELb0ELb0ELi2ELi4ELi4ELi4ELb0EEENS1_24CollectiveEpilogueBwdGQAISA_fSD_Li256ELb0ELb0EEENS1_19SingleTileSchedulerILb0ELb0ELb0ELi128EEEEEEEEEvNT_6ParamsE$_ZZN4cute16flatten_to_tupleINS_5tupleIJNS1_IJiiEEENS_1CILi8192EEEEEEEEDaRKT_ENKUlRKT_E_clIS2_EEDaSB_,($_ZN7cutlass13device_kernelIN5flash19enable_sm80_to_sm89INS1_16FlashAttnBwdSm80INS1_25CollectiveMainloopBwdSm80ILi2ELi2EN4cute5tupleIJNS5_1CILi128EEES8_NS7_ILi64EEEEEENS_10bfloat16_tEfNS_4arch4Sm80ELb0ELb1ELb1ELb0ELb0ELb0ELb0ELb0ELi2ELi4ELi4ELi4ELb0EEENS1_24CollectiveEpilogueBwdGQAISA_fSD_Li256ELb0ELb0EEENS1_19SingleTileSchedulerILb0ELb0ELb0ELi128EEEEEEEEEvNT_6ParamsE$_ZZN4cute16flatten_to_tupleINS_5tupleIJNS_1CILi0EEENS1_IJNS2_ILi1EEENS2_ILi512EEEiEEEEEEEEDaRKT_ENKUlRKT_E_clIS6_EEDaSD_ - $_ZN7cutlass13device_kernelIN5flash19enable_sm80_to_sm89INS1_16FlashAttnBwdSm80INS1_25CollectiveMainloopBwdSm80ILi2ELi2EN4cute5tupleIJNS5_1CILi128EEES8_NS7_ILi64EEEEEENS_10bfloat16_tEfNS_4arch4Sm80ELb0ELb1ELb1ELb0ELb0ELb0ELb0ELb0ELi2ELi4ELi4ELi4ELb0EEENS1_24CollectiveEpilogueBwdGQAISA_fSD_Li256ELb0ELb0EEENS1_19SingleTileSchedulerILb0ELb0ELb0ELi128EEEEEEEEEvNT_6ParamsE$_ZZN4cute16flatten_to_tupleINS_5tupleIJNS1_IJiiEEENS_1CILi8192EEEEEEEEDaRKT_ENKUlRKT_E_clIS2_EEDaSB_)
$_ZN7cutlass13device_kernelIN5flash19enable_sm80_to_sm89INS1_16FlashAttnBwdSm80INS1_25CollectiveMainloopBwdSm80ILi2ELi2EN4cute5tupleIJNS5_1CILi128EEES8_NS7_ILi64EEEEEENS_10bfloat16_tEfNS_4arch4Sm80ELb0ELb1ELb1ELb0ELb0ELb0ELb0ELb0ELi2ELi4ELi4ELi4ELb0EEENS1_24CollectiveEpilogueBwdGQAISA_fSD_Li256ELb0ELb0EEENS1_19SingleTileSchedulerILb0ELb0ELb0ELi128EEEEEEEEEvNT_6ParamsE$_ZZN4cute16flatten_to_tupleINS_5tupleIJNS1_IJiiEEENS_1CILi8192EEEEEEEEDaRKT_ENKUlRKT_E_clIS2_EEDaSB_:
[----:B------:R-:W-:Y:S02]  /*bc80*/  MOV R8, R6 ;  /* 0x0000000600087202 */ /* 0x000fe40000000f00 */
[----:B------:R-:W-:-:S04]  /*bc90*/  MOV R9, 0x0 ;  /* 0x0000000000097802 */ /* 0x000fc80000000f00 */
[----:B------:R-:W-:Y:S05]  /*bca0*/  RET.REL.NODEC R8 `(_ZN7cutlass13device_kernelIN5flash19enable_sm80_to_sm89INS1_16FlashAttnBwdSm80INS1_25CollectiveMainloopBwdSm80ILi2ELi2EN4cute5tupleIJNS5_1CILi128EEES8_NS7_ILi64EEEEEENS_10bfloat16_tEfNS_4arch4Sm80ELb0ELb1ELb1ELb0ELb0ELb0ELb0ELb0ELi2ELi4ELi4ELi4ELb0EEENS1_24CollectiveEpilogueBwdGQAISA_fSD_Li256ELb0ELb0EEENS1_19SingleTileSchedulerILb0ELb0ELb0ELi128EEEEEEEEEvNT_6ParamsE) ;  /* 0xffff435008007950 */ /* 0x000fea0003c3ffff */
        .type           $_ZN7cutlass13device_kernelIN5flash19enable_sm80_to_sm89INS1_16FlashAttnBwdSm80INS1_25CollectiveMainloopBwdSm80ILi2ELi2EN4cute5tupleIJNS5_1CILi128EEES8_NS7_ILi64EEEEEENS_10bfloat16_tEfNS_4arch4Sm80ELb0ELb1ELb1ELb0ELb0ELb0ELb0ELb0ELi2ELi4ELi4ELi4ELb0EEENS1_24CollectiveEpilogueBwdGQAISA_fSD_Li256ELb0ELb0EEENS1_19SingleTileSchedulerILb0ELb0ELb0ELi128EEEEEEEEEvNT_6ParamsE$_ZZN4cute16flatten_to_tupleINS_5tupleIJNS_1CILi0EEENS1_IJNS2_ILi1EEENS2_ILi512EEEiEEEEEEEEDaRKT_ENKUlRKT_E_clIS6_EEDaSD_,@function
        .size           $_ZN7cutlass13device_kernelIN5flash19enable_sm80_to_sm89INS1_16FlashAttnBwdSm80INS1_25CollectiveMainloopBwdSm80ILi2ELi2EN4cute5tupleIJNS5_1CILi128EEES8_NS7_ILi64EEEEEENS_10bfloat16_tEfNS_4arch4Sm80ELb0ELb1ELb1ELb0ELb0ELb0ELb0ELb0ELi2ELi4ELi4ELi4ELb0EEENS1_24CollectiveEpilogueBwdGQAISA_fSD_Li256ELb0ELb0EEENS1_19SingleTileSchedulerILb0ELb0ELb0ELi128EEEEEEEEEvNT_6ParamsE$_ZZN4cute16flatten_to_tupleINS_5tupleIJNS_1CILi0EEENS1_IJNS2_ILi1EEENS2_ILi512EEEiEEEEEEEEDaRKT_ENKUlRKT_E_clIS6_EEDaSD_,($_ZN7cutlass13device_kernelIN5flash19enable_sm80_to_sm89INS1_16FlashAttnBwdSm80INS1_25CollectiveMainloopBwdSm80ILi2ELi2EN4cute5tupleIJNS5_1CILi128EEES8_NS7_ILi64EEEEEENS_10bfloat16_tEfNS_4arch4Sm80ELb0ELb1ELb1ELb0ELb0ELb0ELb0ELb0ELi2ELi4ELi4ELi4ELb0EEENS1_24CollectiveEpilogueBwdGQAISA_fSD_Li256ELb0ELb0EEENS1_19SingleTileSchedulerILb0ELb0ELb0ELi128EEEEEEEEEvNT_6ParamsE$_ZZN4cute16flatten_to_tupleINS_5tupleIJNS_1CILi1024EEENS1_IJiiEEEEEEEEDaRKT_ENKUlRKT_E_clIS4_EEDaSB_ - $_ZN7cutlass13device_kernelIN5flash19enable_sm80_to_sm89INS1_16FlashAttnBwdSm80INS1_25CollectiveMainloopBwdSm80ILi2ELi2EN4cute5tupleIJNS5_1CILi128EEES8_NS7_ILi64EEEEEENS_10bfloat16_tEfNS_4arch4Sm80ELb0ELb1ELb1ELb0ELb0ELb0ELb0ELb0ELi2ELi4ELi4ELi4ELb0EEENS1_24CollectiveEpilogueBwdGQAISA_fSD_Li256ELb0ELb0EEENS1_19SingleTileSchedulerILb0ELb0ELb0ELi128EEEEEEEEEvNT_6ParamsE$_ZZN4cute16flatten_to_tupleINS_5tupleIJNS_1CILi0EEENS1_IJNS2_ILi1EEENS2_ILi512EEEiEEEEEEEEDaRKT_ENKUlRKT_E_clIS6_EEDaSD_)
$_ZN7cutlass13device_kernelIN5flash19enable_sm80_to_sm89INS1_16FlashAttnBwdSm80INS1_25CollectiveMainloopBwdSm80ILi2ELi2EN4cute5tupleIJNS5_1CILi128EEES8_NS7_ILi64EEEEEENS_10bfloat16_tEfNS_4arch4Sm80ELb0ELb1ELb1ELb0ELb0ELb0ELb0ELb0ELi2ELi4ELi4ELi4ELb0EEENS1_24CollectiveEpilogueBwdGQAISA_fSD_Li256ELb0ELb0EEENS1_19SingleTileSchedulerILb0ELb0ELb0ELi128EEEEEEEEEvNT_6ParamsE$_ZZN4cute16flatten_to_tupleINS_5tupleIJNS_1CILi0EEENS1_IJNS2_ILi1EEENS2_ILi512EEEiEEEEEEEEDaRKT_ENKUlRKT_E_clIS6_EEDaSD_:
[----:B------:R-:W-:Y:S02]  /*bcb0*/  MOV R8, R2 ;  /* 0x0000000200087202 */ /* 0x000fe40000000f00 */
[----:B------:R-:W-:-:S04]  /*bcc0*/  MOV R9, 0x0 ;  /* 0x0000000000097802 */ /* 0x000fc80000000f00 */
[----:B------:R-:W-:Y:S05]  /*bcd0*/  RET.REL.NODEC R8 `(_ZN7cutlass13device_kernelIN5flash19enable_sm80_to_sm89INS1_16FlashAttnBwdSm80INS1_25CollectiveMainloopBwdSm80ILi2ELi2EN4cute5tupleIJNS5_1CILi128EEES8_NS7_ILi64EEEEEENS_10bfloat16_tEfNS_4arch4Sm80ELb0ELb1ELb1ELb0ELb0ELb0ELb0ELb0ELi2ELi4ELi4ELi4ELb0EEENS1_24CollectiveEpilogueBwdGQAISA_fSD_Li256ELb0ELb0EEENS1_19SingleTileSchedulerILb0ELb0ELb0ELi128EEEEEEEEEvNT_6ParamsE) ;  /* 0xffff432008007950 */ /* 0x000fea0003c3ffff */
        .type           $_ZN7cutlass13device_kernelIN5flash19enable_sm80_to_sm89INS1_16FlashAttnBwdSm80INS1_25CollectiveMainloopBwdSm80ILi2ELi2EN4cute5tupleIJNS5_1CILi128EEES8_NS7_ILi64EEEEEENS_10bfloat16_tEfNS_4arch4Sm80ELb0ELb1ELb1ELb0ELb0ELb0ELb0ELb0ELi2ELi4ELi4ELi4ELb0EEENS1_24CollectiveEpilogueBwdGQAISA_fSD_Li256ELb0ELb0EEENS1_19SingleTileSchedulerILb0ELb0ELb0ELi128EEEEEEEEEvNT_6ParamsE$_ZZN4cute16flatten_to_tupleINS_5tupleIJNS_1CILi1024EEENS1_IJiiEEEEEEEEDaRKT_ENKUlRKT_E_clIS4_EEDaSB_,@function
        .size           $_ZN7cutlass13device_kernelIN5flash19enable_sm80_to_sm89INS1_16FlashAttnBwdSm80INS1_25CollectiveMainloopBwdSm80ILi2ELi2EN4cute5tupleIJNS5_1CILi128EEES8_NS7_ILi64EEEEEENS_10bfloat16_tEfNS_4arch4Sm80ELb0ELb1ELb1ELb0ELb0ELb0ELb0ELb0ELi2ELi4ELi4ELi4ELb0EEENS1_24CollectiveEpilogueBwdGQAISA_fSD_Li256ELb0ELb0EEENS1_19SingleTileSchedulerILb0ELb0ELb0ELi128EEEEEEEEEvNT_6ParamsE$_ZZN4cute16flatten_to_tupleINS_5tupleIJNS_1CILi1024EEENS1_IJiiEEEEEEEEDaRKT_ENKUlRKT_E_clIS4_EEDaSB_,($_ZN7cutlass13device_kernelIN5flash19enable_sm80_to_sm89INS1_16FlashAttnBwdSm80INS1_25CollectiveMainloopBwdSm80ILi2ELi2EN4cute5tupleIJNS5_1CILi128EEES8_NS7_ILi64EEEEEENS_10bfloat16_tEfNS_4arch4Sm80ELb0ELb1ELb1ELb0ELb0ELb0ELb0ELb0ELi2ELi4ELi4ELi4ELb0EEENS1_24CollectiveEpilogueBwdGQAISA_fSD_Li256ELb0ELb0EEENS1_19SingleTileSchedulerILb0ELb0ELb0ELi128EEEEEEEEEvNT_6ParamsE$_ZZN4cute16flatten_to_tupleINS_5tupleIJNS_1CILi4096EEENS1_IJNS1_IJiiEEENS2_ILi8192EEEEEEEEEEEDaRKT_ENKUlRKT_E_clIS6_EEDaSD_ - $_ZN7cutlass13device_kernelIN5flash19enable_sm80_to_sm89INS1_16FlashAttnBwdSm80INS1_25CollectiveMainloopBwdSm80ILi2ELi2EN4cute5tupleIJNS5_1CILi128EEES8_NS7_ILi64EEEEEENS_10bfloat16_tEfNS_4arch4Sm80ELb0ELb1ELb1ELb0ELb0ELb0ELb0ELb0ELi2ELi4ELi4ELi4ELb0EEENS1_24CollectiveEpilogueBwdGQAISA_fSD_Li256ELb0ELb0EEENS1_19SingleTileSchedulerILb0ELb0ELb0ELi128EEEEEEEEEvNT_6ParamsE$_ZZN4cute16flatten_to_tupleINS_5tupleIJNS_1CILi1024EEENS1_IJiiEEEEEEEEDaRKT_ENKUlRKT_E_clIS4_EEDaSB_)
$_ZN7cutlass13device_kernelIN5flash19enable_sm80_to_sm89INS1_16FlashAttnBwdSm80INS1_25CollectiveMainloopBwdSm80ILi2ELi2EN4cute5tupleIJNS5_1CILi128EEES8_NS7_ILi64EEEEEENS_10bfloat16_tEfNS_4arch4Sm80ELb0ELb1ELb1ELb0ELb0ELb0ELb0ELb0ELi2ELi4ELi4ELi4ELb0EEENS1_24CollectiveEpilogueBwdGQAISA_fSD_Li256ELb0ELb0EEENS1_19SingleTileSchedulerILb0ELb0ELb0ELi128EEEEEEEEEvNT_6ParamsE$_ZZN4cute16flatten_to_tupleINS_5tupleIJNS_1CILi1024EEENS1_IJiiEEEEEEEEDaRKT_ENKUlRKT_E_clIS4_EEDaSB_:
[----:B------:R-:W-:-:S04]  /*bce0*/  MOV R5, 0x0 ;  /* 0x0000000000057802 */ /* 0x000fc80000000f00 */
[----:B------:R-:W-:Y:S05]  /*bcf0*/  RET.REL.NODEC R4 `(_ZN7cutlass13device_kernelIN5flash19enable_sm80_to_sm89INS1_16FlashAttnBwdSm80INS1_25CollectiveMainloopBwdSm80ILi2ELi2EN4cute5tupleIJNS5_1CILi128EEES8_NS7_ILi64EEEEEENS_10bfloat16_tEfNS_4arch4Sm80ELb0ELb1ELb1ELb0ELb0ELb0ELb0ELb0ELi2ELi4ELi4ELi4ELb0EEENS1_24CollectiveEpilogueBwdGQAISA_fSD_Li256ELb0ELb0EEENS1_19SingleTileSchedulerILb0ELb0ELb0ELi128EEEEEEEEEvNT_6ParamsE) ;  /* 0xffff430004007950 */ /* 0x000fea0003c3ffff */
        .type           $_ZN7cutlass13device_kernelIN5flash19enable_sm80_to_sm89INS1_16FlashAttnBwdSm80INS1_25CollectiveMainloopBwdSm80ILi2ELi2EN4cute5tupleIJNS5_1CILi128EEES8_NS7_ILi64EEEEEENS_10bfloat16_tEfNS_4arch4Sm80ELb0ELb1ELb1ELb0ELb0ELb0ELb0ELb0ELi2ELi4ELi4ELi4ELb0EEENS1_24CollectiveEpilogueBwdGQAISA_fSD_Li256ELb0ELb0EEENS1_19SingleTileSchedulerILb0ELb0ELb0ELi128EEEEEEEEEvNT_6ParamsE$_ZZN4cute16flatten_to_tupleINS_5tupleIJNS_1CILi4096EEENS1_IJNS1_IJiiEEENS2_ILi8192EEEEEEEEEEEDaRKT_ENKUlRKT_E_clIS6_EEDaSD_,@function
        .size           $_ZN7cutlass13device_kernelIN5flash19enable_sm80_to_sm89INS1_16FlashAttnBwdSm80INS1_25CollectiveMainloopBwdSm80ILi2ELi2EN4cute5tupleIJNS5_1CILi128EEES8_NS7_ILi64EEEEEENS_10bfloat16_tEfNS_4arch4Sm80ELb0ELb1ELb1ELb0ELb0ELb0ELb0ELb0ELi2ELi4ELi4ELi4ELb0EEENS1_24CollectiveEpilogueBwdGQAISA_fSD_Li256ELb0ELb0EEENS1_19SingleTileSchedulerILb0ELb0ELb0ELi128EEEEEEEEEvNT_6ParamsE$_ZZN4cute16flatten_to_tupleINS_5tupleIJNS_1CILi4096EEENS1_IJNS1_IJiiEEENS2_ILi8192EEEEEEEEEEEDaRKT_ENKUlRKT_E_clIS6_EEDaSD_,($_ZN7cutlass13device_kernelIN5flash19enable_sm80_to_sm89INS1_16FlashAttnBwdSm80INS1_25CollectiveMainloopBwdSm80ILi2ELi2EN4cute5tupleIJNS5_1CILi128EEES8_NS7_ILi64EEEEEENS_10bfloat16_tEfNS_4arch4Sm80ELb0ELb1ELb1ELb0ELb0ELb0ELb0ELb0ELi2ELi4ELi4ELi4ELb0EEENS1_24CollectiveEpilogueBwdGQAISA_fSD_Li256ELb0ELb0EEENS1_19SingleTileSchedulerILb0ELb0ELb0ELi128EEEEEEEEEvNT_6ParamsE$_ZZN4cute16flatten_to_tupleINS_5tupleIJNS_1CILi4096EEENS1_IJiiEEEEEEEEDaRKT_ENKUlRKT_E_clIS4_EEDaSB_ - $_ZN7cutlass13device_kernelIN5flash19enable_sm80_to_sm89INS1_16FlashAttnBwdSm80INS1_25CollectiveMainloopBwdSm80ILi2ELi2EN4cute5tupleIJNS5_1CILi128EEES8_NS7_ILi64EEEEEENS_10bfloat16_tEfNS_4arch4Sm80ELb0ELb1ELb1ELb0ELb0ELb0ELb0ELb0ELi2ELi4ELi4ELi4ELb0EEENS1_24CollectiveEpilogueBwdGQAISA_fSD_Li256ELb0ELb0EEENS1_19SingleTileSchedulerILb0ELb0ELb0ELi128EEEEEEEEEvNT_6ParamsE$_ZZN4cute16flatten_to_tupleINS_5tupleIJNS_1CILi4096EEENS1_IJNS1_IJiiEEENS2_ILi8192EEEEEEEEEEEDaRKT_ENKUlRKT_E_clIS6_EEDaSD_)
$_ZN7cutlass13device_kernelIN5flash19enable_sm80_to_sm89INS1_16FlashAttnBwdSm80INS1_25CollectiveMainloopBwdSm80ILi2ELi2EN4cute5tupleIJNS5_1CILi128EEES8_NS7_ILi64EEEEEENS_10bfloat16_tEfNS_4arch4Sm80ELb0ELb1ELb1ELb0ELb0ELb0ELb0ELb0ELi2ELi4ELi4ELi4ELb0EEENS1_24CollectiveEpilogueBwdGQAISA_fSD_Li256ELb0ELb0EEENS1_19SingleTileSchedulerILb0ELb0ELb0ELi128EEEEEEEEEvNT_6ParamsE$_ZZN4cute16flatten_to_tupleINS_5tupleIJNS_1CILi4096EEENS1_IJNS1_IJiiEEENS2_ILi8192EEEEEEEEEEEDaRKT_ENKUlRKT_E_clIS6_EEDaSD_:
[----:B------:R-:W-:-:S05]  /*bd00*/  IADD3 R8, R67, -c[0x0][0x20], RZ ;  /* 0x8000080043087a10 */ /* 0x000fca0007ffe0ff */
[----:B------:R1:W5:Y:S04]  /*bd10*/  LDL R2, [R8] ;  /* 0x0000000008027983 */ /* 0x0003680000100800 */
[----:B------:R1:W5:Y:S01]  /*bd20*/  LDL R3, [R8+0x4] ;  /* 0x0000040008037983 */ /* 0x0003620000100800 */
[----:B------:R-:W-:Y:S02]  /*bd30*/  IADD3 R5, R1, 0x1680, RZ ;  /* 0x0000168001057810 */ /* 0x000fe40007ffe0ff */
[----:B------:R-:W-:Y:S02]  /*bd40*/  MOV R6, 0xbd70 ;  /* 0x0000bd7000067802 */ /* 0x000fe40000000f00 */
[----:B------:R-:W-:Y:S02]  /*bd50*/  IADD3 R5, R5, c[0x0][0x20], RZ ;  /* 0x0000080005057a10 */ /* 0x000fe40007ffe0ff */
[----:B-1---5:R-:W-:Y:S05]  /*bd60*/  CALL.REL.NOINC `($_ZN7cutlass13device_kernelIN5flash19enable_sm80_to_sm89INS1_16FlashAttnBwdSm80INS1_25CollectiveMainloopBwdSm80ILi2ELi2EN4cute5tupleIJNS5_1CILi128EEES8_NS7_ILi64EEEEEENS_10bfloat16_tEfNS_4arch4Sm80ELb0ELb1ELb1ELb0ELb0ELb0ELb0ELb0ELi2ELi4ELi4ELi4ELb0EEENS1_24CollectiveEpilogueBwdGQAISA_fSD_Li256ELb0ELb0EEENS1_19SingleTileSchedulerILb0ELb0ELb0ELi128EEEEEEEEEvNT_6ParamsE$_ZZN4cute16flatten_to_tupleINS_5tupleIJNS1_IJiiEEENS_1CILi8192EEEEEEEEDaRKT_ENKUlRKT_E_clIS2_EEDaSB_) ;  /* 0xffffff1000007944 */ /* 0x022fea0003c3ffff */
[----:B------:R1:W-:Y:S01]  /*bd70*/  STL.64 [R1+0x1680], R2 ;  /* 0x0016800201007387 */ /* 0x0003e20000100a00 */
[----:B------:R-:W-:-:S03]  /*bd80*/  MOV R6, 0xbda0 ;  /* 0x0000bda000067802 */ /* 0x000fc60000000f00 */
[----:B-1----:R-:W-:Y:S05]  /*bd90*/  CALL.REL.NOINC `($_ZN7cutlass13device_kernelIN5flash19enable_sm80_to_sm89INS1_16FlashAttnBwdSm80INS1_25CollectiveMainloopBwdSm80ILi2ELi2EN4cute5tupleIJNS5_1CILi128EEES8_NS7_ILi64EEEEEENS_10bfloat16_tEfNS_4arch4Sm80ELb0ELb1ELb1ELb0ELb0ELb0ELb0ELb0ELi2ELi4ELi4ELi4ELb0EEENS1_24CollectiveEpilogueBwdGQAISA_fSD_Li256ELb0ELb0EEENS1_19SingleTileSchedulerILb0ELb0ELb0ELi128EEEEEEEEEvNT_6ParamsE$_ZZN4cute12filter_tupleINS_5tupleIJNS1_IJiiEEENS_1CILi8192EEEEEEZNS_16flatten_to_tupleIS5_EEDaRKT_EUlRKT_E_EEDaS9_OT0_ENKUlDpSC_E_clIJS2_NS1_IJS4_EEEEEEDaSG_) ;  /* 0xfffff01000007944 */ /* 0x002fea0003c3ffff */
[----:B------:R-:W-:-:S04]  /*bda0*/  MOV R5, 0x0 ;  /* 0x0000000000057802 */ /* 0x000fc80000000f00 */
[----:B------:R-:W-:Y:S05]  /*bdb0*/  RET.REL.NODEC R4 `(_ZN7cutlass13device_kernelIN5flash19enable_sm80_to_sm89INS1_16FlashAttnBwdSm80INS1_25CollectiveMainloopBwdSm80ILi2ELi2EN4cute5tupleIJNS5_1CILi128EEES8_NS7_ILi64EEEEEENS_10bfloat16_tEfNS_4arch4Sm80ELb0ELb1ELb1ELb0ELb0ELb0ELb0ELb0ELi2ELi4ELi4ELi4ELb0EEENS1_24CollectiveEpilogueBwdGQAISA_fSD_Li256ELb0ELb0EEENS1_19SingleTileSchedulerILb0ELb0ELb0ELi128EEEEEEEEEvNT_6ParamsE) ;  /* 0xffff424004007950 */ /* 0x000fea0003c3ffff */
        .type           $_ZN7cutlass13device_kernelIN5flash19enable_sm80_to_sm89INS1_16FlashAttnBwdSm80INS1_25CollectiveMainloopBwdSm80ILi2ELi2EN4cute5tupleIJNS5_1CILi128EEES8_NS7_ILi64EEEEEENS_10bfloat16_tEfNS_4arch4Sm80ELb0ELb1ELb1ELb0ELb0ELb0ELb0ELb0ELi2ELi4ELi4ELi4ELb0EEENS1_24CollectiveEpilogueBwdGQAISA_fSD_Li256ELb0ELb0EEENS1_19SingleTileSchedulerILb0ELb0ELb0ELi128EEEEEEEEEvNT_6ParamsE$_ZZN4cute16flatten_to_tupleINS_5tupleIJNS_1CILi4096EEENS1_IJiiEEEEEEEEDaRKT_ENKUlRKT_E_clIS4_EEDaSB_,@function
        .size           $_ZN7cutlass13device_kernelIN5flash19enable_sm80_to_sm89INS1_16FlashAttnBwdSm80INS1_25CollectiveMainloopBwdSm80ILi2ELi2EN4cute5tupleIJNS5_1CILi128EEES8_NS7_ILi64EEEEEENS_10bfloat16_tEfNS_4arch4Sm80ELb0ELb1ELb1ELb0ELb0ELb0ELb0ELb0ELi2ELi4ELi4ELi4ELb0EEENS1_24CollectiveEpilogueBwdGQAISA_fSD_Li256ELb0ELb0EEENS1_19SingleTileSchedulerILb0ELb0ELb0ELi128EEEEEEEEEvNT_6ParamsE$_ZZN4cute16flatten_to_tupleINS_5tupleIJNS_1CILi4096EEENS1_IJiiEEEEEEEEDaRKT_ENKUlRKT_E_clIS4_EEDaSB_,($_ZN7cutlass13device_kernelIN5flash19enable_sm80_to_sm89INS1_16FlashAttnBwdSm80INS1_25CollectiveMainloopBwdSm80ILi2ELi2EN4cute5tupleIJNS5_1CILi128EEES8_NS7_ILi64EEEEEENS_10bfloat16_tEfNS_4arch4Sm80ELb0ELb1ELb1ELb0ELb0ELb0ELb0ELb0ELi2ELi4ELi4ELi4ELb0EEENS1_24CollectiveEpilogueBwdGQAISA_fSD_Li256ELb0ELb0EEENS1_19SingleTileSchedulerILb0ELb0ELb0ELi128EEEEEEEEEvNT_6ParamsE$_ZZN4cute19as_arithmetic_tupleINS_15ArithmeticTupleIJiiEEEEEDaRKT_ENKUlDpRKT_E_clIJiiEEEDaS9_ - $_ZN7cutlass13device_kernelIN5flash19enable_sm80_to_sm89INS1_16FlashAttnBwdSm80INS1_25CollectiveMainloopBwdSm80ILi2ELi2EN4cute5tupleIJNS5_1CILi128EEES8_NS7_ILi64EEEEEENS_10bfloat16_tEfNS_4arch4Sm80ELb0ELb1ELb1ELb0ELb0ELb0ELb0ELb0ELi2ELi4ELi4ELi4ELb0EEENS1_24CollectiveEpilogueBwdGQAISA_fSD_Li256ELb0ELb0EEENS1_19SingleTileSchedulerILb0ELb0ELb0ELi128EEEEEEEEEvNT_6ParamsE$_ZZN4cute16flatten_to_tupleINS_5tupleIJNS_1CILi4096EEENS1_IJiiEEEEEEEEDaRKT_ENKUlRKT_E_clIS4_EEDaSB_)
$_ZN7cutlass13device_kernelIN5flash19enable_sm80_to_sm89INS1_16FlashAttnBwdSm80INS1_25CollectiveMainloopBwdSm80ILi2ELi2EN4cute5tupleIJNS5_1CILi128EEES8_NS7_ILi64EEEEEENS_10bfloat16_tEfNS_4arch4Sm80ELb0ELb1ELb1ELb0ELb0ELb0ELb0ELb0ELi2ELi4ELi4ELi4ELb0EEENS1_24CollectiveEpilogueBwdGQAISA_fSD_Li256ELb0ELb0EEENS1_19SingleTileSchedulerILb0ELb0ELb0ELi128EEEEEEEEEvNT_6ParamsE$_ZZN4cute16flatten_to_tupleINS_5tupleIJNS_1CILi4096EEENS1_IJiiEEEEEEEEDaRKT_ENKUlRKT_E_clIS4_EEDaSB_:
[----:B------:R-:W-:-:S04]  /*bdc0*/  MOV R5, 0x0 ;  /* 0x0000000000057802 */ /* 0x000fc80000000f00 */
[----:B------:R-:W-:Y:S05]  /*bdd0*/  RET.REL.NODEC R4 `(_ZN7cutlass13device_kernelIN5flash19enable_sm80_to_sm89INS1_16FlashAttnBwdSm80INS1_25CollectiveMainloopBwdSm80ILi2ELi2EN4cute5tupleIJNS5_1CILi128EEES8_NS7_ILi64EEEEEENS_10bfloat16_tEfNS_4arch4Sm80ELb0ELb1ELb1ELb0ELb0ELb0ELb0ELb0ELi2ELi4ELi4ELi4ELb0EEENS1_24CollectiveEpilogueBwdGQAISA_fSD_Li256ELb0ELb0EEENS1_19SingleTileSchedulerILb0ELb0ELb0ELi128EEEEEEEEEvNT_6ParamsE) ;  /* 0xffff422004007950 */ /* 0x000fea0003c3ffff */
        .type           $_ZN7cutlass13device_kernelIN5flash19enable_sm80_to_sm89INS1_16FlashAttnBwdSm80INS1_25CollectiveMainloopBwdSm80ILi2ELi2EN4cute5tupleIJNS5_1CILi128EEES8_NS7_ILi64EEEEEENS_10bfloat16_tEfNS_4arch4Sm80ELb0ELb1ELb1ELb0ELb0ELb0ELb0ELb0ELi2ELi4ELi4ELi4ELb0EEENS1_24CollectiveEpilogueBwdGQAISA_fSD_Li256ELb0ELb0EEENS1_19SingleTileSchedulerILb0ELb0ELb0ELi128EEEEEEEEEvNT_6ParamsE$_ZZN4cute19as_arithmetic_tupleINS_15ArithmeticTupleIJiiEEEEEDaRKT_ENKUlDpRKT_E_clIJiiEEEDaS9_,@function
        .size           $_ZN7cutlass13device_kernelIN5flash19enable_sm80_to_sm89INS1_16FlashAttnBwdSm80INS1_25CollectiveMainloopBwdSm80ILi2ELi2EN4cute5tupleIJNS5_1CILi128EEES8_NS7_ILi64EEEEEENS_10bfloat16_tEfNS_4arch4Sm80ELb0ELb1ELb1ELb0ELb0ELb0ELb0ELb0ELi2ELi4ELi4ELi4ELb0EEENS1_24CollectiveEpilogueBwdGQAISA_fSD_Li256ELb0ELb0EEENS1_19SingleTileSchedulerILb0ELb0ELb0ELi128EEEEEEEEEvNT_6ParamsE$_ZZN4cute19as_arithmetic_tupleINS_15ArithmeticTupleIJiiEEEEEDaRKT_ENKUlDpRKT_E_clIJiiEEEDaS9_,($_ZN7cutlass13device_kernelIN5flash19enable_sm80_to_sm89INS1_16FlashAttnBwdSm80INS1_25CollectiveMainloopBwdSm80ILi2ELi2EN4cute5tupleIJNS5_1CILi128EEES8_NS7_ILi64EEEEEENS_10bfloat16_tEfNS_4arch4Sm80ELb0ELb1ELb1ELb0ELb0ELb0ELb0ELb0ELi2ELi4ELi4ELi4ELb0EEENS1_24CollectiveEpilogueBwdGQAISA_fSD_Li256ELb0ELb0EEENS1_19SingleTileSchedulerILb0ELb0ELb0ELi128EEEEEEEEEvNT_6ParamsE$_ZZN4cute19as_arithmetic_tupleINS_15ArithmeticTupleIJiiEEEEEDaRKT_ENKUlRKT_E_clIiEEDaS8_ - $_ZN7cutlass13device_kernelIN5flash19enable_sm80_to_sm89INS1_16FlashAttnBwdSm80INS1_25CollectiveMainloopBwdSm80ILi2ELi2EN4cute5tupleIJNS5_1CILi128EEES8_NS7_ILi64EEEEEENS_10bfloat16_tEfNS_4arch4Sm80ELb0ELb1ELb1ELb0ELb0ELb0ELb0ELb0ELi2ELi4ELi4ELi4ELb0EEENS1_24CollectiveEpilogueBwdGQAISA_fSD_Li256ELb0ELb0EEENS1_19SingleTileSchedulerILb0ELb0ELb0ELi128EEEEEEEEEvNT_6ParamsE$_ZZN4cute19as_arithmetic_tupleINS_15ArithmeticTupleIJiiEEEEEDaRKT_ENKUlDpRKT_E_clIJiiEEEDaS9_)
$_ZN7cutlass13device_kernelIN5flash19enable_sm80_to_sm89INS1_16FlashAttnBwdSm80INS1_25CollectiveMainloopBwdSm80ILi2ELi2EN4cute5tupleIJNS5_1CILi128EEES8_NS7_ILi64EEEEEENS_10bfloat16_tEfNS_4arch4Sm80ELb0ELb1ELb1ELb0ELb0ELb0ELb0ELb0ELi2ELi4ELi4ELi4ELb0EEENS1_24CollectiveEpilogueBwdGQAISA_fSD_Li256ELb0ELb0EEENS1_19SingleTileSchedulerILb0ELb0ELb0ELi128EEEEEEEEEvNT_6ParamsE$_ZZN4cute19as_arithmetic_tupleINS_15ArithmeticTupleIJiiEEEEEDaRKT_ENKUlDpRKT_E_clIJiiEEEDaS9_:
[----:B------:R-:W-:Y:S01]  /*bde0*/  IADD3 R3, R1, 0x1688, RZ ;  /* 0x0000168801037810 */ /* 0x000fe20007ffe0ff */
[----:B------:R-:W-:Y:S01]  /*bdf0*/  IMAD.MOV.U32 R2, RZ, RZ, R11 ;  /* 0x000000ffff027224 */ /* 0x000fe200078e000b */
[----:B------:R-:W-:Y:S02]  /*be00*/  MOV R6, 0xbe30 ;  /* 0x0000be3000067802 */ /* 0x000fe40000000f00 */
[----:B------:R-:W-:Y:S02]  /*be10*/  IADD3 R3, R3, c[0x0][0x20], RZ ;  /* 0x0000080003037a10 */ /* 0x000fe40007ffe0ff */
[----:B------:R-:W-:Y:S05]  /*be20*/  CALL.REL.NOINC `($_ZN7cutlass13device_kernelIN5flash19enable_sm80_to_sm89INS1_16FlashAttnBwdSm80INS1_25CollectiveMainloopBwdSm80ILi2ELi2EN4cute5tupleIJNS5_1CILi128EEES8_NS7_ILi64EEEEEENS_10bfloat16_tEfNS_4arch4Sm80ELb0ELb1ELb1ELb0ELb0ELb0ELb0ELb0ELi2ELi4ELi4ELi4ELb0EEENS1_24CollectiveEpilogueBwdGQAISA_fSD_Li256ELb0ELb0EEENS1_19SingleTileSchedulerILb0ELb0ELb0ELi128EEEEEEEEEvNT_6ParamsE$_ZN4cute5tupleIJiiEEC2ERKiS3_) ;  /* 0xffffe92000007944 */ /* 0x000fea0003c3ffff */
[----:B------:R1:W5:Y:S01]  /*be30*/  LDL.64 R2, [R1+0x1688] ;  /* 0x0016880001027983 */ /* 0x0003620000100a00 */
[----:B------:R-:W-:-:S04]  /*be40*/  MOV R77, 0x0 ;  /* 0x00000000004d7802 */ /* 0x000fc80000000f00 */
[----:B------:R-:W-:Y:S05]  /*be50*/  RET.REL.NODEC R76 `(_ZN7cutlass13device_kernelIN5flash19enable_sm80_to_sm89INS1_16FlashAttnBwdSm80INS1_25CollectiveMainloopBwdSm80ILi2ELi2EN4cute5tupleIJNS5_1CILi128EEES8_NS7_ILi64EEEEEENS_10bfloat16_tEfNS_4arch4Sm80ELb0ELb1ELb1ELb0ELb0ELb0ELb0ELb0ELi2ELi4ELi4ELi4ELb0EEENS1_24CollectiveEpilogueBwdGQAISA_fSD_Li256ELb0ELb0EEENS1_19SingleTileSchedulerILb0ELb0ELb0ELi128EEEEEEEEEvNT_6ParamsE) ;  /* 0xffff41a04c007950 */ /* 0x000fea0003c3ffff */
        .type           $_ZN7cutlass13device_kernelIN5flash19enable_sm80_to_sm89INS1_16FlashAttnBwdSm80INS1_25CollectiveMainloopBwdSm80ILi2ELi2EN4cute5tupleIJNS5_1CILi128EEES8_NS7_ILi64EEEEEENS_10bfloat16_tEfNS_4arch4Sm80ELb0ELb1ELb1ELb0ELb0ELb0ELb0ELb0ELi2ELi4ELi4ELi4ELb0EEENS1_24CollectiveEpilogueBwdGQAISA_fSD_Li256ELb0ELb0EEENS1_19SingleTileSchedulerILb0ELb0ELb0ELi128EEEEEEEEEvNT_6ParamsE$_ZZN4cute19as_arithmetic_tupleINS_15ArithmeticTupleIJiiEEEEEDaRKT_ENKUlRKT_E_clIiEEDaS8_,@function
        .size           $_ZN7cutlass13device_kernelIN5flash19enable_sm80_to_sm89INS1_16FlashAttnBwdSm80INS1_25CollectiveMainloopBwdSm80ILi2ELi2EN4cute5tupleIJNS5_1CILi128EEES8_NS7_ILi64EEEEEENS_10bfloat16_tEfNS_4arch4Sm80ELb0ELb1ELb1ELb0ELb0ELb0ELb0ELb0ELi2ELi4ELi4ELi4ELb0EEENS1_24CollectiveEpilogueBwdGQAISA_fSD_Li256ELb0ELb0EEENS1_19SingleTileSchedulerILb0ELb0ELb0ELi128EEEEEEEEEvNT_6ParamsE$_ZZN4cute19as_arithmetic_tupleINS_15ArithmeticTupleIJiiEEEEEDaRKT_ENKUlRKT_E_clIiEEDaS8_,($_ZN7cutlass13device_kernelIN5flash19enable_sm80_to_sm89INS1_16FlashAttnBwdSm80INS1_25CollectiveMainloopBwdSm80ILi2ELi2EN4cute5tupleIJNS5_1CILi128EEES8_NS7_ILi64EEEEEENS_10bfloat16_tEfNS_4arch4Sm80ELb0ELb1ELb1ELb0ELb0ELb0ELb0ELb0ELi2ELi4ELi4ELi4ELb0EEENS1_24CollectiveEpilogueBwdGQAISA_fSD_Li256ELb0ELb0EEENS1_19SingleTileSchedulerILb0ELb0ELb0ELi128EEEEEEEEEvNT_6ParamsE$_ZZN4cute4diceINS_5tupleIJNS1_IJiNS1_IJiNS_1CILi0EEEEEEEEENS1_IJNS_10UnderscoreENS1_IJS6_S6_EEEEEEEEES9_EEDaRKT_RKT0_ENKUlRKT_RKT0_E_clIS5_S5_EEDaSI_SL_ - $_ZN7cutlass13device_kernelIN5flash19enable_sm80_to_sm89INS1_16FlashAttnBwdSm80INS1_25CollectiveMainloopBwdSm80ILi2ELi2EN4cute5tupleIJNS5_1CILi128EEES8_NS7_ILi64EEEEEENS_10bfloat16_tEfNS_4arch4Sm80ELb0ELb1ELb1ELb0ELb0ELb0ELb0ELb0ELi2ELi4ELi4ELi4ELb0EEENS1_24CollectiveEpilogueBwdGQAISA_fSD_Li256ELb0ELb0EEENS1_19SingleTileSchedulerILb0ELb0ELb0ELi128EEEEEEEEEvNT_6ParamsE$_ZZN4cute19as_arithmetic_tupleINS_15ArithmeticTupleIJiiEEEEEDaRKT_ENKUlRKT_E_clIiEEDaS8_)
$_ZN7cutlass13device_kernelIN5flash19enable_sm80_to_sm89INS1_16FlashAttnBwdSm80INS1_25CollectiveMainloopBwdSm80ILi2ELi2EN4cute5tupleIJNS5_1CILi128EEES8_NS7_ILi64EEEEEENS_10bfloat16_tEfNS_4arch4Sm80ELb0ELb1ELb1ELb0ELb0ELb0ELb0ELb0ELi2ELi4ELi4ELi4ELb0EEENS1_24CollectiveEpilogueBwdGQAISA_fSD_Li256ELb0ELb0EEENS1_19SingleTileSchedulerILb0ELb0ELb0ELi128EEEEEEEEEvNT_6ParamsE$_ZZN4cute19as_arithmetic_tupleINS_15ArithmeticTupleIJiiEEEEEDaRKT_ENKUlRKT_E_clIiEEDaS8_:
[----:B------:R-:W-:Y:S02]  /*be60*/  MOV R6, R8 ;  /* 0x0000000800067202 */ /* 0x000fe40000000f00 */
[----:B------:R-:W-:Y:S02]  /*be70*/  MOV R8, R2 ;  /* 0x0000000200087202 */ /* 0x000fe40000000f00 */
[----:B------:R-:W-:-:S04]  /*be80*/  MOV R9, 0x0 ;  /* 0x0000000000097802 */ /* 0x000fc80000000f00 */
[----:B------:R-:W-:Y:S05]  /*be90*/  RET.REL.NODEC R8 `(_ZN7cutlass13device_kernelIN5flash19enable_sm80_to_sm89INS1_16FlashAttnBwdSm80INS1_25CollectiveMainloopBwdSm80ILi2ELi2EN4cute5tupleIJNS5_1CILi128EEES8_NS7_ILi64EEEEEENS_10bfloat16_tEfNS_4arch4Sm80ELb0ELb1ELb1ELb0ELb0ELb0ELb0ELb0ELi2ELi4ELi4ELi4ELb0EEENS1_24CollectiveEpilogueBwdGQAISA_fSD_Li256ELb0ELb0EEENS1_19SingleTileSchedulerILb0ELb0ELb0ELi128EEEEEEEEEvNT_6ParamsE) ;  /* 0xffff416008007950 */ /* 0x000fea0003c3ffff */
        .type           $_ZN7cutlass13device_kernelIN5flash19enable_sm80_to_sm89INS1_16FlashAttnBwdSm80INS1_25CollectiveMainloopBwdSm80ILi2ELi2EN4cute5tupleIJNS5_1CILi128EEES8_NS7_ILi64EEEEEENS_10bfloat16_tEfNS_4arch4Sm80ELb0ELb1ELb1ELb0ELb0ELb0ELb0ELb0ELi2ELi4ELi4ELi4ELb0EEENS1_24CollectiveEpilogueBwdGQAISA_fSD_Li256ELb0ELb0EEENS1_19SingleTileSchedulerILb0ELb0ELb0ELi128EEEEEEEEEvNT_6ParamsE$_ZZN4cute4diceINS_5tupleIJNS1_IJiNS1_IJiNS_1CILi0EEEEEEEEENS1_IJNS_10UnderscoreENS1_IJS6_S6_EEEEEEEEES9_EEDaRKT_RKT0_ENKUlRKT_RKT0_E_clIS5_S5_EEDaSI_SL_,@function
        .size           $_ZN7cutlass13device_kernelIN5flash19enable_sm80_to_sm89INS1_16FlashAttnBwdSm80INS1_25CollectiveMainloopBwdSm80ILi2ELi2EN4cute5tupleIJNS5_1CILi128EEES8_NS7_ILi64EEEEEENS_10bfloat16_tEfNS_4arch4Sm80ELb0ELb1ELb1ELb0ELb0ELb0ELb0ELb0ELi2ELi4ELi4ELi4ELb0EEENS1_24CollectiveEpilogueBwdGQAISA_fSD_Li256ELb0ELb0EEENS1_19SingleTileSchedulerILb0ELb0ELb0ELi128EEEEEEEEEvNT_6ParamsE$_ZZN4cute4diceINS_5tupleIJNS1_IJiNS1_IJiNS_1CILi0EEEEEEEEENS1_IJNS_10UnderscoreENS1_IJS6_S6_EEEEEEEEES9_EEDaRKT_RKT0_ENKUlRKT_RKT0_E_clIS5_S5_EEDaSI_SL_,($_ZN7cutlass13device_kernelIN5flash19enable_sm80_to_sm89INS1_16FlashAttnBwdSm80INS1_25CollectiveMainloopBwdSm80ILi2ELi2EN4cute5tupleIJNS5_1CILi128EEES8_NS7_ILi64EEEEEENS_10bfloat16_tEfNS_4arch4Sm80ELb0ELb1ELb1ELb0ELb0ELb0ELb0ELb0ELi2ELi4ELi4ELi4ELb0EEENS1_24CollectiveEpilogueBwdGQAISA_fSD_Li256ELb0ELb0EEENS1_19SingleTileSchedulerILb0ELb0ELb0ELi128EEEEEEEEEvNT_6ParamsE$_ZZN4cute4takeILi1ELi2ENS_5tupleIJNS1_IJNS_1CILi1EEENS2_ILi0EEEEEEiEEEEEDaRKT1_ENKUlDpRKT_E_clIJiEEEDaSD_ - $_ZN7cutlass13device_kernelIN5flash19enable_sm80_to_sm89INS1_16FlashAttnBwdSm80INS1_25CollectiveMainloopBwdSm80ILi2ELi2EN4cute5tupleIJNS5_1CILi128EEES8_NS7_ILi64EEEEEENS_10bfloat16_tEfNS_4arch4Sm80ELb0ELb1ELb1ELb0ELb0ELb0ELb0ELb0ELi2ELi4ELi4ELi4ELb0EEENS1_24CollectiveEpilogueBwdGQAISA_fSD_Li256ELb0ELb0EEENS1_19SingleTileSchedulerILb0ELb0ELb0ELi128EEEEEEEEEvNT_6ParamsE$_ZZN4cute4diceINS_5tupleIJNS1_IJiNS1_IJiNS_1CILi0EEEEEEEEENS1_IJNS_10UnderscoreENS1_IJS6_S6_EEEEEEEEES9_EEDaRKT_RKT0_ENKUlRKT_RKT0_E_clIS5_S5_EEDaSI_SL_)
$_ZN7cutlass13device_kernelIN5flash19enable_sm80_to_sm89INS1_16FlashAttnBwdSm80INS1_25CollectiveMainloopBwdSm80ILi2ELi2EN4cute5tupleIJNS5_1CILi128EEES8_NS7_ILi64EEEEEENS_10bfloat16_tEfNS_4arch4Sm80ELb0ELb1ELb1ELb0ELb0ELb0ELb0ELb0ELi2ELi4ELi4ELi4ELb0EEENS1_24CollectiveEpilogueBwdGQAISA_fSD_Li256ELb0ELb0EEENS1_19SingleTileSchedulerILb0ELb0ELb0ELi128EEEEEEEEEvNT_6ParamsE$_ZZN4cute4diceINS_5tupleIJNS1_IJiNS1_IJiNS_1CILi0EEEEEEEEENS1_IJNS_10UnderscoreENS1_IJS6_S6_EEEEEEEEES9_EEDaRKT_RKT0_ENKUlRKT_RKT0_E_clIS5_S5_EEDaSI_SL_:
[----:B------:R-:W-:-:S05]  /*bea0*/  IADD3 R6, R2, -c[0x0][0x20], RZ ;  /* 0x8000080002067a10 */ /* 0x000fca0007ffe0ff */
[----:B------:R1:W5:Y:S01]  /*beb0*/  LDL R3, [R6] ;  /* 0x0000000006037983 */ /* 0x0003620000100800 */
[----:B------:R-:W-:Y:S02]  /*bec0*/  IADD3 R5, R1, 0x1680, RZ ;  /* 0x0000168001057810 */ /* 0x000fe40007ffe0ff */
[----:B------:R-:W-:Y:S02]  /*bed0*/  MOV R10, 0xbf00 ;  /* 0x0000bf00000a7802 */ /* 0x000fe40000000f00 */
[----:B------:R-:W-:Y:S02]  /*bee0*/  IADD3 R5, R5, c[0x0][0x20], RZ ;  /* 0x0000080005057a10 */ /* 0x000fe40007ffe0ff */
[----:B-1---5:R-:W-:Y:S05]  /*bef0*/  CALL.REL.NOINC `($_ZN7cutlass13device_kernelIN5flash19enable_sm80_to_sm89INS1_16FlashAttnBwdSm80INS1_25CollectiveMainloopBwdSm80ILi2ELi2EN4cute5tupleIJNS5_1CILi128EEES8_NS7_ILi64EEEEEENS_10bfloat16_tEfNS_4arch4Sm80ELb0ELb1ELb1ELb0ELb0ELb0ELb0ELb0ELi2ELi4ELi4ELi4ELb0EEENS1_24CollectiveEpilogueBwdGQAISA_fSD_Li256ELb0ELb0EEENS1_19SingleTileSchedulerILb0ELb0ELb0ELi128EEEEEEEEEvNT_6ParamsE$_ZZN4cute6detail9lift_diceINS_5tupleIJiNS2_IJiNS_1CILi0EEEEEEEEES6_EEDaRKT_RKT0_ENKUlRKT_RKT0_E_clIiiEEDaSF_SI_) ;  /* 0x000024e000007944 */ /* 0x022fea0003c00000 */
[----:B------:R1:W5:Y:S01]  /*bf00*/  LDL R3, [R6+0x4] ;  /* 0x0000040006037983 */ /* 0x0003620000100800 */
[----:B------:R-:W-:-:S03]  /*bf10*/  MOV R10, 0xbf30 ;  /* 0x0000bf30000a7802 */ /* 0x000fc60000000f00 */
[----:B-12--5:R-:W-:Y:S05]  /*bf20*/  CALL.REL.NOINC `($_ZN7cutlass13device_kernelIN5flash19enable_sm80_to_sm89INS1_16FlashAttnBwdSm80INS1_25CollectiveMainloopBwdSm80ILi2ELi2EN4cute5tupleIJNS5_1CILi128EEES8_NS7_ILi64EEEEEENS_10bfloat16_tEfNS_4arch4Sm80ELb0ELb1ELb1ELb0ELb0ELb0ELb0ELb0ELi2ELi4ELi4ELi4ELb0EEENS1_24CollectiveEpilogueBwdGQAISA_fSD_Li256ELb0ELb0EEENS1_19SingleTileSchedulerILb0ELb0ELb0ELi128EEEEEEEEEvNT_6ParamsE$_ZZN4cute6detail9lift_diceINS_5tupleIJiNS2_IJiNS_1CILi0EEEEEEEEES6_EEDaRKT_RKT0_ENKUlRKT_RKT0_E_clIS5_S5_EEDaSF_SI_) ;  /* 0x0000243000007944 */ /* 0x026fea0003c00000 */
[----:B------:R2:W-:Y:S01]  /*bf30*/  STL [R1+0x1680], R6 ;  /* 0x0016800601007387 */ /* 0x0005e20000100800 */
[----:B------:R-:W-:-:S03]  /*bf40*/  MOV R2, 0xbf60 ;  /* 0x0000bf6000027802 */ /* 0x000fc60000000f00 */
[----:B-12---:R-:W-:Y:S05]  /*bf50*/  CALL.REL.NOINC `($_ZN7cutlass13device_kernelIN5flash19enable_sm80_to_sm89INS1_16FlashAttnBwdSm80INS1_25CollectiveMainloopBwdSm80ILi2ELi2EN4cute5tupleIJNS5_1CILi128EEES8_NS7_ILi64EEEEEENS_10bfloat16_tEfNS_4arch4Sm80ELb0ELb1ELb1ELb0ELb0ELb0ELb0ELb0ELi2ELi4ELi4ELi4ELb0EEENS1_24CollectiveEpilogueBwdGQAISA_fSD_Li256ELb0ELb0EEENS1_19SingleTileSchedulerILb0ELb0ELb0ELi128EEEEEEEEEvNT_6ParamsE$_ZZN4cute12filter_tupleINS_5tupleIJiNS1_IJiNS_1CILi0EEEEEEEEES5_ZNS_6detail9lift_diceIS5_S5_EEDaRKT_RKT0_EUlRKT_RKT0_E_EEDaSA_SD_OT1_ENKUlDpSG_E_clIJNS1_IJiEEES4_EEEDaSN_) ;  /* 0xfffff5a000007944 */ /* 0x006fea0003c3ffff */
[----:B-----5:R-:W-:Y:S02]  /*bf60*/  MOV R2, R5 ;  /* 0x0000000500027202 */ /* 0x020fe40000000f00 */
[----:B------:R-:W-:-:S04]  /*bf70*/  MOV R5, 0x0 ;  /* 0x0000000000057802 */ /* 0x000fc80000000f00 */
[----:B------:R-:W-:Y:S05]  /*bf80*/  RET.REL.NODEC R4 `(_ZN7cutlass13device_kernelIN5flash19enable_sm80_to_sm89INS1_16FlashAttnBwdSm80INS1_25CollectiveMainloopBwdSm80ILi2ELi2EN4cute5tupleIJNS5_1CILi128EEES8_NS7_ILi64EEEEEENS_10bfloat16_tEfNS_4arch4Sm80ELb0ELb1ELb1ELb0ELb0ELb0ELb0ELb0ELi2ELi4ELi4ELi4ELb0EEENS1_24CollectiveEpilogueBwdGQAISA_fSD_Li256ELb0ELb0EEENS1_19SingleTileSchedulerILb0ELb0ELb0ELi128EEEEEEEEEvNT_6ParamsE) ;  /* 0xffff407004007950 */ /* 0x000fea0003c3ffff */
        .type           $_ZN7cutlass13device_kernelIN5flash19enable_sm80_to_sm89INS1_16FlashAttnBwdSm80INS1_25CollectiveMainloopBwdSm80ILi2ELi2EN4cute5tupleIJNS5_1CILi128EEES8_NS7_ILi64EEEEEENS_10bfloat16_tEfNS_4arch4Sm80ELb0ELb1ELb1ELb0ELb0ELb0ELb0ELb0ELi2ELi4ELi4ELi4ELb0EEENS1_24CollectiveEpilogueBwdGQAISA_fSD_Li256ELb0ELb0EEENS1_19SingleTileSchedulerILb0ELb0ELb0ELi128EEEEEEEEEvNT_6ParamsE$_ZZN4cute4takeILi1ELi2ENS_5tupleIJNS1_IJNS_1CILi1EEENS2_ILi0EEEEEEiEEEEEDaRKT1_ENKUlDpRKT_E_clIJiEEEDaSD_,@function
        .size           $_ZN7cutlass13device_kernelIN5flash19enable_sm80_to_sm89INS1_16FlashAttnBwdSm80INS1_25CollectiveMainloopBwdSm80ILi2ELi2EN4cute5tupleIJNS5_1CILi128EEES8_NS7_ILi64EEEEEENS_10bfloat16_tEfNS_4arch4Sm80ELb0ELb1ELb1ELb0ELb0ELb0ELb0ELb0ELi2ELi4ELi4ELi4ELb0EEENS1_24CollectiveEpilogueBwdGQAISA_fSD_Li256ELb0ELb0EEENS1_19SingleTileSchedulerILb0ELb0ELb0ELi128EEEEEEEEEvNT_6ParamsE$_ZZN4cute4takeILi1ELi2ENS_5tupleIJNS1_IJNS_1CILi1EEENS2_ILi0EEEEEEiEEEEEDaRKT1_ENKUlDpRKT_E_clIJiEEEDaSD_,($_ZN7cutlass13device_kernelIN5flash19enable_sm80_to_sm89INS1_16FlashAttnBwdSm80INS1_25CollectiveMainloopBwdSm80ILi2ELi2EN4cute5tupleIJNS5_1CILi128EEES8_NS7_ILi64EEEEEENS_10bfloat16_tEfNS_4arch4Sm80ELb0ELb1ELb1ELb0ELb0ELb0ELb0ELb0ELi2ELi4ELi4ELi4ELb0EEENS1_24CollectiveEpilogueBwdGQAISA_fSD_Li256ELb0ELb0EEENS1_19SingleTileSchedulerILb0ELb0ELb0ELi128EEEEEEEEEvNT_6ParamsE$_ZZN4cute4takeILi1ELi3ENS_5tupleIJNS1_IJNS_1CILi1EEENS2_ILi512EEEiEEENS2_ILi4096EEENS1_IJNS1_IJiiEEENS2_ILi8192EEEEEEEEEEEDaRKT1_ENKUlDpRKT_E_clIJS6_S9_EEEDaSH_ - $_ZN7cutlass13device_kernelIN5flash19enable_sm80_to_sm89INS1_16FlashAttnBwdSm80INS1_25CollectiveMainloopBwdSm80ILi2ELi2EN4cute5tupleIJNS5_1CILi128EEES8_NS7_ILi64EEEEEENS_10bfloat16_tEfNS_4arch4Sm80ELb0ELb1ELb1ELb0ELb0ELb0ELb0ELb0ELi2ELi4ELi4ELi4ELb0EEENS1_24CollectiveEpilogueBwdGQAISA_fSD_Li256ELb0ELb0EEENS1_19SingleTileSchedulerILb0ELb0ELb0ELi128EEEEEEEEEvNT_6ParamsE$_ZZN4cute4takeILi1ELi2ENS_5tupleIJNS1_IJNS_1CILi1EEENS2_ILi0EEEEEEiEEEEEDaRKT1_ENKUlDpRKT_E_clIJiEEEDaSD_)
$_ZN7cutlass13device_kernelIN5flash19enable_sm80_to_sm89INS1_16FlashAttnBwdSm80INS1_25CollectiveMainloopBwdSm80ILi2ELi2EN4cute5tupleIJNS5_1CILi128EEES8_NS7_ILi64EEEEEENS_10bfloat16_tEfNS_4arch4Sm80ELb0ELb1ELb1ELb0ELb0ELb0ELb0ELb0ELi2ELi4ELi4ELi4ELb0EEENS1_24CollectiveEpilogueBwdGQAISA_fSD_Li256ELb0ELb0EEENS1_19SingleTileSchedulerILb0ELb0ELb0ELi128EEEEEEEEEvNT_6ParamsE$_ZZN4cute4takeILi1ELi2ENS_5tupleIJNS1_IJNS_1CILi1EEENS2_ILi0EEEEEEiEEEEEDaRKT1_ENKUlDpRKT_E_clIJiEEEDaSD_:
[----:B------:R-:W-:Y:S02]  /*bf90*/  IADD3 R2, R1, 0x1680, RZ ;  /* 0x0000168001027810 */ /* 0x000fe40007ffe0ff */
[----:B------:R-:W-:Y:S02]  /*bfa0*/  MOV R8, 0xbfd0 ;  /* 0x0000bfd000087802 */ /* 0x000fe40000000f00 */
[----:B------:R-:W-:Y:S02]  /*bfb0*/  IADD3 R2, R2, c[0x0][0x20], RZ ;  /* 0x0000080002027a10 */ /* 0x000fe40007ffe0ff */
[----:B------:R-:W-:Y:S05]  /*bfc0*/  CALL.REL.NOINC `($_ZN7cutlass13device_kernelIN5flash19enable_sm80_to_sm89INS1_16FlashAttnBwdSm80INS1_25CollectiveMainloopBwdSm80ILi2ELi2EN4cute5tupleIJNS5_1CILi128EEES8_NS7_ILi64EEEEEENS_10bfloat16_tEfNS_4arch4Sm80ELb0ELb1ELb1ELb0ELb0ELb0ELb0ELb0ELi2ELi4ELi4ELi4ELb0EEENS1_24CollectiveEpilogueBwdGQAISA_fSD_Li256ELb0ELb0EEENS1_19SingleTileSchedulerILb0ELb0ELb0ELi128EEEEEEEEEvNT_6ParamsE$_ZN4cute3eso3ESOILb0ELb1EJiEEC2ERKi) ;  /* 0xffffaa3000007944 */ /* 0x000fea0003c3ffff */
[----:B-1----:R1:W5:Y:S01]  /*bfd0*/  LDL R3, [R1+0x1680] ;  /* 0x0016800001037983 */ /* 0x0023620000100800 */
[----:B------:R-:W-:-:S04]  /*bfe0*/  MOV R7, 0x0 ;  /* 0x0000000000077802 */ /* 0x000fc80000000f00 */
[----:B------:R-:W-:Y:S05]  /*bff0*/  RET.REL.NODEC R6 `(_ZN7cutlass13device_kernelIN5flash19enable_sm80_to_sm89INS1_16FlashAttnBwdSm80INS1_25CollectiveMainloopBwdSm80ILi2ELi2EN4cute5tupleIJNS5_1CILi128EEES8_NS7_ILi64EEEEEENS_10bfloat16_tEfNS_4arch4Sm80ELb0ELb1ELb1ELb0ELb0ELb0ELb0ELb0ELi2ELi4ELi4ELi4ELb0EEENS1_24CollectiveEpilogueBwdGQAISA_fSD_Li256ELb0ELb0EEENS1_19SingleTileSchedulerILb0ELb0ELb0ELi128EEEEEEEEEvNT_6ParamsE) ;  /* 0xffff400006007950 */ /* 0x000fea0003c3ffff */
        .type           $_ZN7cutlass13device_kernelIN5flash19enable_sm80_to_sm89INS1_16FlashAttnBwdSm80INS1_25CollectiveMainloopBwdSm80ILi2ELi2EN4cute5tupleIJNS5_1CILi128EEES8_NS7_ILi64EEEEEENS_10bfloat16_tEfNS_4arch4Sm80ELb0ELb1ELb1ELb0ELb0ELb0ELb0ELb0ELi2ELi4ELi4ELi4ELb0EEENS1_24CollectiveEpilogueBwdGQAISA_fSD_Li256ELb0ELb0EEENS1_19SingleTileSchedulerILb0ELb0ELb0ELi128EEEEEEEEEvNT_6ParamsE$_ZZN4cute4takeILi1ELi3ENS_5tupleIJNS1_IJNS_1CILi1EEENS2_ILi512EEEiEEENS2_ILi4096EEENS1_IJNS1_IJiiEEENS2_ILi8192EEEEEEEEEEEDaRKT1_ENKUlDpRKT_E_clIJS6_S9_EEEDaSH_,@function
        .size           $_ZN7cutlass13device_kernelIN5flash19enable_sm80_to_sm89INS1_16FlashAttnBwdSm80INS1_25CollectiveMainloopBwdSm80ILi2ELi2EN4cute5tupleIJNS5_1CILi128EEES8_NS7_ILi64EEEEEENS_10bfloat16_tEfNS_4arch4Sm80ELb0ELb1ELb1ELb0ELb0ELb0ELb0ELb0ELi2ELi4ELi4ELi4ELb0EEENS1_24CollectiveEpilogueBwdGQAISA_fSD_Li256ELb0ELb0EEENS1_19SingleTileSchedulerILb0ELb0ELb0ELi128EEEEEEEEEvNT_6ParamsE$_ZZN4cute4takeILi1ELi3ENS_5tupleIJNS1_IJNS_1CILi1EEENS2_ILi512EEEiEEENS2_ILi4096EEENS1_IJNS1_IJiiEEENS2_ILi8192EEEEEEEEEEEDaRKT1_ENKUlDpRKT_E_clIJS6_S9_EEEDaSH_,($_ZN7cutlass13device_kernelIN5flash19enable_sm80_to_sm89INS1_16FlashAttnBwdSm80INS1_25CollectiveMainloopBwdSm80ILi2ELi2EN4cute5tupleIJNS5_1CILi128EEES8_NS7_ILi64EEEEEENS_10bfloat16_tEfNS_4arch4Sm80ELb0ELb1ELb1ELb0ELb0ELb0ELb0ELb0ELi2ELi4ELi4ELi4ELb0EEENS1_24CollectiveEpilogueBwdGQAISA_fSD_Li256ELb0ELb0EEENS1_19SingleTileSchedulerILb0ELb0ELb0ELi128EEEEEEEEEvNT_6ParamsE$_ZZN4cute4takeILi1ELi3ENS_5tupleIJNS1_IJNS_1CILi1EEENS2_ILi512EEEiEEENS2_ILi4096EEENS1_IJiiEEEEEEEEDaRKT1_ENKUlDpRKT_E_clIJS6_S7_EEEDaSF_ - $_ZN7cutlass13device_kernelIN5flash19enable_sm80_to_sm89INS1_16FlashAttnBwdSm80INS1_25CollectiveMainloopBwdSm80ILi2ELi2EN4cute5tupleIJNS5_1CILi128EEES8_NS7_ILi64EEEEEENS_10bfloat16_tEfNS_4arch4Sm80ELb0ELb1ELb1ELb0ELb0ELb0ELb0ELb0ELi2ELi4ELi4ELi4ELb0EEENS1_24CollectiveEpilogueBwdGQAISA_fSD_Li256ELb0ELb0EEENS1_19SingleTileSchedulerILb0ELb0ELb0ELi128EEEEEEEEEvNT_6ParamsE$_ZZN4cute4takeILi1ELi3ENS_5tupleIJNS1_IJNS_1CILi1EEENS2_ILi512EEEiEEENS2_ILi4096EEENS1_IJNS1_IJiiEEENS2_ILi8192EEEEEEEEEEEDaRKT1_ENKUlDpRKT_E_clIJS6_S9_EEEDaSH_)
$_ZN7cutlass13device_kernelIN5flash19enable_sm80_to_sm89INS1_16FlashAttnBwdSm80INS1_25CollectiveMainloopBwdSm80ILi2ELi2EN4cute5tupleIJNS5_1CILi128EEES8_NS7_ILi64EEEEEENS_10bfloat16_tEfNS_4arch4Sm80ELb0ELb1ELb1ELb0ELb0ELb0ELb0ELb0ELi2ELi4ELi4ELi4ELb0EEENS1_24CollectiveEpilogueBwdGQAISA_fSD_Li256ELb0ELb0EEENS1_19SingleTileSchedulerILb0ELb0ELb0ELi128EEEEEEEEEvNT_6ParamsE$_ZZN4cute4takeILi1ELi3ENS_5tupleIJNS1_IJNS_1CILi1EEENS2_ILi512EEEiEEENS2_ILi4096EEENS1_IJNS1_IJiiEEENS2_ILi8192EEEEEEEEEEEDaRKT1_ENKUlDpRKT_E_clIJS6_S9_EEEDaSH_:
[----:B------:R-:W-:Y:S02]  /*c000*/  IADD3 R2, R1, 0x1680, RZ ;  /* 0x0000168001027810 */ /* 0x000fe40007ffe0ff */
[----:B------:R-:W-:Y:S02]  /*c010*/  MOV R6, 0xc040 ;  /* 0x0000c04000067802 */ /* 0x000fe40000000f00 */
[----:B------:R-:W-:Y:S02]  /*c020*/  IADD3 R2, R2, c[0x0][0x20], RZ ;  /* 0x0000080002027a10 */ /* 0x000fe40007ffe0ff */
[----:B------:R-:W-:Y:S05]  /*c030*/  CALL.REL.NOINC `($_ZN7cutlass13device_kernelIN5flash19enable_sm80_to_sm89INS1_16FlashAttnBwdSm80INS1_25CollectiveMainloopBwdSm80ILi2ELi2EN4cute5tupleIJNS5_1CILi128EEES8_NS7_ILi64EEEEEENS_10bfloat16_tEfNS_4arch4Sm80ELb0ELb1ELb1ELb0ELb0ELb0ELb0ELb0ELi2ELi4ELi4ELi4ELb0EEENS1_24CollectiveEpilogueBwdGQAISA_fSD_Li256ELb0ELb0EEENS1_19SingleTileSchedulerILb0ELb0ELb0ELi128EEEEEEEEEvNT_6ParamsE$_ZN4cute3eso3ESOILb1ELb0EJNS_1CILi4096EEENS_5tupleIJNS4_IJiiEEENS2_ILi8192EEEEEEEEC2ERKS3_RKS7_) ;  /* 0xffffb6c000007944 */ /* 0x000fea0003c3ffff */
[----:B-1----:R1:W5:Y:S01]  /*c040*/  LDL.64 R2, [R1+0x1680] ;  /* 0x0016800001027983 */ /* 0x0023620000100a00 */
[----:B------:R-:W-:-:S04]  /*c050*/  MOV R5, 0x0 ;  /* 0x0000000000057802 */ /* 0x000fc80000000f00 */
[----:B------:R-:W-:Y:S05]  /*c060*/  RET.REL.NODEC R4 `(_ZN7cutlass13device_kernelIN5flash19enable_sm80_to_sm89INS1_16FlashAttnBwdSm80INS1_25CollectiveMainloopBwdSm80ILi2ELi2EN4cute5tupleIJNS5_1CILi128EEES8_NS7_ILi64EEEEEENS_10bfloat16_tEfNS_4arch4Sm80ELb0ELb1ELb1ELb0ELb0ELb0ELb0ELb0ELi2ELi4ELi4ELi4ELb0EEENS1_24CollectiveEpilogueBwdGQAISA_fSD_Li256ELb0ELb0EEENS1_19SingleTileSchedulerILb0ELb0ELb0ELi128EEEEEEEEEvNT_6ParamsE) ;  /* 0xffff3f9004007950 */ /* 0x000fea0003c3ffff */
        .type           $_ZN7cutlass13device_kernelIN5flash19enable_sm80_to_sm89INS1_16FlashAttnBwdSm80INS1_25CollectiveMainloopBwdSm80ILi2ELi2EN4cute5tupleIJNS5_1CILi128EEES8_NS7_ILi64EEEEEENS_10bfloat16_tEfNS_4arch4Sm80ELb0ELb1ELb1ELb0ELb0ELb0ELb0ELb0ELi2ELi4ELi4ELi4ELb0EEENS1_24CollectiveEpilogueBwdGQAISA_fSD_Li256ELb0ELb0EEENS1_19SingleTileSchedulerILb0ELb0ELb0ELi128EEEEEEEEEvNT_6ParamsE$_ZZN4cute4takeILi1ELi3ENS_5tupleIJNS1_IJNS_1CILi1EEENS2_ILi512EEEiEEENS2_ILi4096EEENS1_IJiiEEEEEEEEDaRKT1_ENKUlDpRKT_E_clIJS6_S7_EEEDaSF_,@function
        .size           $_ZN7cutlass13device_kernelIN5flash19enable_sm80_to_sm89INS1_16FlashAttnBwdSm80INS1_25CollectiveMainloopBwdSm80ILi2ELi2EN4cute5tupleIJNS5_1CILi128EEES8_NS7_ILi64EEEEEENS_10bfloat16_tEfNS_4arch4Sm80ELb0ELb1ELb1ELb0ELb0ELb0ELb0ELb0ELi2ELi4ELi4ELi4ELb0EEENS1_24CollectiveEpilogueBwdGQAISA_fSD_Li256ELb0ELb0EEENS1_19SingleTileSchedulerILb0ELb0ELb0ELi128EEEEEEEEEvNT_6ParamsE$_ZZN4cute4takeILi1ELi3ENS_5tupleIJNS1_IJNS_1CILi1EEENS2_ILi512EEEiEEENS2_ILi4096EEENS1_IJiiEEEEEEEEDaRKT1_ENKUlDpRKT_E_clIJS6_S7_EEEDaSF_,($_ZN7cutlass13device_kernelIN5flash19enable_sm80_to_sm89INS1_16FlashAttnBwdSm80INS1_25CollectiveMainloopBwdSm80ILi2ELi2EN4cute5tupleIJNS5_1CILi128EEES8_NS7_ILi64EEEEEENS_10bfloat16_tEfNS_4arch4Sm80ELb0ELb1ELb1ELb0ELb0ELb0ELb0ELb0ELi2ELi4ELi4ELi4ELb0EEENS1_24CollectiveEpilogueBwdGQAISA_fSD_Li256ELb0ELb0EEENS1_19SingleTileSchedulerILb0ELb0ELb0ELi128EEEEEEEEEvNT_6ParamsE$_ZZN4cute4takeILi1ELi3ENS_5tupleIJNS1_IJNS_1CILi1EEEiEEENS2_ILi1024EEENS1_IJiiEEEEEEEEDaRKT1_ENKUlDpRKT_E_clIJS5_S6_EEEDaSE_ - $_ZN7cutlass13device_kernelIN5flash19enable_sm80_to_sm89INS1_16FlashAttnBwdSm80INS1_25CollectiveMainloopBwdSm80ILi2ELi2EN4cute5tupleIJNS5_1CILi128EEES8_NS7_ILi64EEEEEENS_10bfloat16_tEfNS_4arch4Sm80ELb0ELb1ELb1ELb0ELb0ELb0ELb0ELb0ELi2ELi4ELi4ELi4ELb0EEENS1_24CollectiveEpilogueBwdGQAISA_fSD_Li256ELb0ELb0EEENS1_19SingleTileSchedulerILb0ELb0ELb0ELi128EEEEEEEEEvNT_6ParamsE$_ZZN4cute4takeILi1ELi3ENS_5tupleIJNS1_IJNS_1CILi1EEENS2_ILi512EEEiEEENS2_ILi4096EEENS1_IJiiEEEEEEEEDaRKT1_ENKUlDpRKT_E_clIJS6_S7_EEEDaSF_)
$_ZN7cutlass13device_kernelIN5flash19enable_sm80_to_sm89INS1_16FlashAttnBwdSm80INS1_25CollectiveMainloopBwdSm80ILi2ELi2EN4cute5tupleIJNS5_1CILi128EEES8_NS7_ILi64EEEEEENS_10bfloat16_tEfNS_4arch4Sm80ELb0ELb1ELb1ELb0ELb0ELb0ELb0ELb0ELi2ELi4ELi4ELi4ELb0EEENS1_24CollectiveEpilogueBwdGQAISA_fSD_Li256ELb0ELb0EEENS1_19SingleTileSchedulerILb0ELb0ELb0ELi128EEEEEEEEEvNT_6ParamsE$_ZZN4cute4takeILi1ELi3ENS_5tupleIJNS1_IJNS_1CILi1EEENS2_ILi512EEEiEEENS2_ILi4096EEENS1_IJiiEEEEEEEEDaRKT1_ENKUlDpRKT_E_clIJS6_S7_EEEDaSF_:
[----:B------:R-:W-:Y:S02]  /*c070*/  IADD3 R2, R1, 0x1380, RZ ;  /* 0x0000138001027810 */ /* 0x000fe40007ffe0ff */
[----:B------:R-:W-:Y:S02]  /*c080*/  MOV R6, 0xc0b0 ;  /* 0x0000c0b000067802 */ /* 0x000fe40000000f00 */
[----:B------:R-:W-:Y:S02]  /*c090*/  IADD3 R2, R2, c[0x0][0x20], RZ ;  /* 0x0000080002027a10 */ /* 0x000fe40007ffe0ff */
[----:B------:R-:W-:Y:S05]  /*c0a0*/  CALL.REL.NOINC `($_ZN7cutlass13device_kernelIN5flash19enable_sm80_to_sm89INS1_16FlashAttnBwdSm80INS1_25CollectiveMainloopBwdSm80ILi2ELi2EN4cute5tupleIJNS5_1CILi128EEES8_NS7_ILi64EEEEEENS_10bfloat16_tEfNS_4arch4Sm80ELb0ELb1ELb1ELb0ELb0ELb0ELb0ELb0ELi2ELi4ELi4ELi4ELb0EEENS1_24CollectiveEpilogueBwdGQAISA_fSD_Li256ELb0ELb0EEENS1_19SingleTileSchedulerILb0ELb0ELb0ELi128EEEEEEEEEvNT_6ParamsE$_ZN4cute3eso3ESOILb1ELb0EJNS_1CILi4096EEENS_5tupleIJiiEEEEEC2ERKS3_RKS5_) ;  /* 0xffffb6b000007944 */ /* 0x000fea0003c3ffff */
[----:B-1----:R1:W5:Y:S01]  /*c0b0*/  LDL.64 R2, [R1+0x1380] ;  /* 0x0013800001027983 */ /* 0x0023620000100a00 */
[----:B------:R-:W-:-:S04]  /*c0c0*/  MOV R5, 0x0 ;  /* 0x0000000000057802 */ /* 0x000fc80000000f00 */
[----:B------:R-:W-:Y:S05]  /*c0d0*/  RET.REL.NODEC R4 `(_ZN7cutlass13device_kernelIN5flash19enable_sm80_to_sm89INS1_16FlashAttnBwdSm80INS1_25CollectiveMainloopBwdSm80ILi2ELi2EN4cute5tupleIJNS5_1CILi128EEES8_NS7_ILi64EEEEEENS_10bfloat16_tEfNS_4arch4Sm80ELb0ELb1ELb1ELb0ELb0ELb0ELb0ELb0ELi2ELi4ELi4ELi4ELb0EEENS1_24CollectiveEpilogueBwdGQAISA_fSD_Li256ELb0ELb0EEENS1_19SingleTileSchedulerILb0ELb0ELb0ELi128EEEEEEEEEvNT_6ParamsE) ;  /* 0xffff3f2004007950 */ /* 0x000fea0003c3ffff */
        .type           $_ZN7cutlass13device_kernelIN5flash19enable_sm80_to_sm89INS1_16FlashAttnBwdSm80INS1_25CollectiveMainloopBwdSm80ILi2ELi2EN4cute5tupleIJNS5_1CILi128EEES8_NS7_ILi64EEEEEENS_10bfloat16_tEfNS_4arch4Sm80ELb0ELb1ELb1ELb0ELb0ELb0ELb0ELb0ELi2ELi4ELi4ELi4ELb0EEENS1_24CollectiveEpilogueBwdGQAISA_fSD_Li256ELb0ELb0EEENS1_19SingleTileSchedulerILb0ELb0ELb0ELi128EEEEEEEEEvNT_6ParamsE$_ZZN4cute4takeILi1ELi3ENS_5tupleIJNS1_IJNS_1CILi1EEEiEEENS2_ILi1024EEENS1_IJiiEEEEEEEEDaRKT1_ENKUlDpRKT_E_clIJS5_S6_EEEDaSE_,@function
        .size           $_ZN7cutlass13device_kernelIN5flash19enable_sm80_to_sm89INS1_16FlashAttnBwdSm80INS1_25CollectiveMainloopBwdSm80ILi2ELi2EN4cute5tupleIJNS5_1CILi128EEES8_NS7_ILi64EEEEEENS_10bfloat16_tEfNS_4arch4Sm80ELb0ELb1ELb1ELb0ELb0ELb0ELb0ELb0ELi2ELi4ELi4ELi4ELb0EEENS1_24CollectiveEpilogueBwdGQAISA_fSD_Li256ELb0ELb0EEENS1_19SingleTileSchedulerILb0ELb0ELb0ELi128EEEEEEEEEvNT_6ParamsE$_ZZN4cute4takeILi1ELi3ENS_5tupleIJNS1_IJNS_1CILi1EEEiEEENS2_ILi1024EEENS1_IJiiEEEEEEEEDaRKT1_ENKUlDpRKT_E_clIJS5_S6_EEEDaSE_,($_ZN7cutlass13device_kernelIN5flash19enable_sm80_to_sm89INS1_16FlashAttnBwdSm80INS1_25CollectiveMainloopBwdSm80ILi2ELi2EN4cute5tupleIJNS5_1CILi128EEES8_NS7_ILi64EEEEEENS_10bfloat16_tEfNS_4arch4Sm80ELb0ELb1ELb1ELb0ELb0ELb0ELb0ELb0ELi2ELi4ELi4ELi4ELb0EEENS1_24CollectiveEpilogueBwdGQAISA_fSD_Li256ELb0ELb0EEENS1_19SingleTileSchedulerILb0ELb0ELb0ELi128EEEEEEEEEvNT_6ParamsE$_ZZN4cute4takeILi1ELi3ENS_5tupleIJNS1_IJiNS_1CILi512EEEEEENS1_IJiiEEENS2_ILi1024EEEEEEEEDaRKT1_ENKUlDpRKT_E_clIJS5_S6_EEEDaSE_ - $_ZN7cutlass13device_kernelIN5flash19enable_sm80_to_sm89INS1_16FlashAttnBwdSm80INS1_25CollectiveMainloopBwdSm80ILi2ELi2EN4cute5tupleIJNS5_1CILi128EEES8_NS7_ILi64EEEEEENS_10bfloat16_tEfNS_4arch4Sm80ELb0ELb1ELb1ELb0ELb0ELb0ELb0ELb0ELi2ELi4ELi4ELi4ELb0EEENS1_24CollectiveEpilogueBwdGQAISA_fSD_Li256ELb0ELb0EEENS1_19SingleTileSchedulerILb0ELb0ELb0ELi128EEEEEEEEEvNT_6ParamsE$_ZZN4cute4takeILi1ELi3ENS_5tupleIJNS1_IJNS_1CILi1EEEiEEENS2_ILi1024EEENS1_IJiiEEEEEEEEDaRKT1_ENKUlDpRKT_E_clIJS5_S6_EEEDaSE_)
$_ZN7cutlass13device_kernelIN5flash19enable_sm80_to_sm89INS1_16FlashAttnBwdSm80INS1_25CollectiveMainloopBwdSm80ILi2ELi2EN4cute5tupleIJNS5_1CILi128EEES8_NS7_ILi64EEEEEENS_10bfloat16_tEfNS_4arch4Sm80ELb0ELb1ELb1ELb0ELb0ELb0ELb0ELb0ELi2ELi4ELi4ELi4ELb0EEENS1_24CollectiveEpilogueBwdGQAISA_fSD_Li256ELb0ELb0EEENS1_19SingleTileSchedulerILb0ELb0ELb0ELi128EEEEEEEEEvNT_6ParamsE$_ZZN4cute4takeILi1ELi3ENS_5tupleIJNS1_IJNS_1CILi1EEEiEEENS2_ILi1024EEENS1_IJiiEEEEEEEEDaRKT1_ENKUlDpRKT_E_clIJS5_S6_EEEDaSE_:
[----:B------:R-:W-:Y:S02]  /*c0e0*/  IADD3 R2, R1, 0x1380, RZ ;  /* 0x0000138001027810 */ /* 0x000fe40007ffe0ff */
[----:B------:R-:W-:Y:S02]  /*c0f0*/  MOV R6, 0xc120 ;  /* 0x0000c12000067802 */ /* 0x000fe40000000f00 */
[----:B------:R-:W-:Y:S02]  /*c100*/  IADD3 R2, R2, c[0x0][0x20], RZ ;  /* 0x0000080002027a10 */ /* 0x000fe40007ffe0ff */
[----:B------:R-:W-:Y:S05]  /*c110*/  CALL.REL.NOINC `($_ZN7cutlass13device_kernelIN5flash19enable_sm80_to_sm89INS1_16FlashAttnBwdSm80INS1_25CollectiveMainloopBwdSm80ILi2ELi2EN4cute5tupleIJNS5_1CILi128EEES8_NS7_ILi64EEEEEENS_10bfloat16_tEfNS_4arch4Sm80ELb0ELb1ELb1ELb0ELb0ELb0ELb0ELb0ELi2ELi4ELi4ELi4ELb0EEENS1_24CollectiveEpilogueBwdGQAISA_fSD_Li256ELb0ELb0EEENS1_19SingleTileSchedulerILb0ELb0ELb0ELi128EEEEEEEEEvNT_6ParamsE$_ZN4cute3eso3ESOILb1ELb0EJNS_1CILi1024EEENS_5tupleIJiiEEEEEC2ERKS3_RKS5_) ;  /* 0xffffb05000007944 */ /* 0x000fea0003c3ffff */
[----:B-1----:R1:W5:Y:S01]  /*c120*/  LDL.64 R2, [R1+0x1380] ;  /* 0x0013800001027983 */ /* 0x0023620000100a00 */
[----:B------:R-:W-:-:S04]  /*c130*/  MOV R5, 0x0 ;  /* 0x0000000000057802 */ /* 0x000fc80000000f00 */
[----:B------:R-:W-:Y:S05]  /*c140*/  RET.REL.NODEC R4 `(_ZN7cutlass13device_kernelIN5flash19enable_sm80_to_sm89INS1_16FlashAttnBwdSm80INS1_25CollectiveMainloopBwdSm80ILi2ELi2EN4cute5tupleIJNS5_1CILi128EEES8_NS7_ILi64EEEEEENS_10bfloat16_tEfNS_4arch4Sm80ELb0ELb1ELb1ELb0ELb0ELb0ELb0ELb0ELi2ELi4ELi4ELi4ELb0EEENS1_24CollectiveEpilogueBwdGQAISA_fSD_Li256ELb0ELb0EEENS1_19SingleTileSchedulerILb0ELb0ELb0ELi128EEEEEEEEEvNT_6ParamsE) ;  /* 0xffff3eb004007950 */ /* 0x000fea0003c3ffff */
        .type           $_ZN7cutlass13device_kernelIN5flash19enable_sm80_to_sm89INS1_16FlashAttnBwdSm80INS1_25CollectiveMainloopBwdSm80ILi2ELi2EN4cute5tupleIJNS5_1CILi128EEES8_NS7_ILi64EEEEEENS_10bfloat16_tEfNS_4arch4Sm80ELb0ELb1ELb1ELb0ELb0ELb0ELb0ELb0ELi2ELi4ELi4ELi4ELb0EEENS1_24CollectiveEpilogueBwdGQAISA_fSD_Li256ELb0ELb0EEENS1_19SingleTileSchedulerILb0ELb0ELb0ELi128EEEEEEEEEvNT_6ParamsE$_ZZN4cute4takeILi1ELi3ENS_5tupleIJNS1_IJiNS_1CILi512EEEEEENS1_IJiiEEENS2_ILi1024EEEEEEEEDaRKT1_ENKUlDpRKT_E_clIJS5_S6_EEEDaSE_,@function
        .size           $_ZN7cutlass13device_kernelIN5flash19enable_sm80_to_sm89INS1_16FlashAttnBwdSm80INS1_25CollectiveMainloopBwdSm80ILi2ELi2EN4cute5tupleIJNS5_1CILi128EEES8_NS7_ILi64EEEEEENS_10bfloat16_tEfNS_4arch4Sm80ELb0ELb1ELb1ELb0ELb0ELb0ELb0ELb0ELi2ELi4ELi4ELi4ELb0EEENS1_24CollectiveEpilogueBwdGQAISA_fSD_Li256ELb0ELb0EEENS1_19SingleTileSchedulerILb0ELb0ELb0ELi128EEEEEEEEEvNT_6ParamsE$_ZZN4cute4takeILi1ELi3ENS_5tupleIJNS1_IJiNS_1CILi512EEEEEENS1_IJiiEEENS2_ILi1024EEEEEEEEDaRKT1_ENKUlDpRKT_E_clIJS5_S6_EEEDaSE_,($_ZN7cutlass13device_kernelIN5flash19enable_sm80_to_sm89INS1_16FlashAttnBwdSm80INS1_25CollectiveMainloopBwdSm80ILi2ELi2EN4cute5tupleIJNS5_1CILi128EEES8_NS7_ILi64EEEEEENS_10bfloat16_tEfNS_4arch4Sm80ELb0ELb1ELb1ELb0ELb0ELb0ELb0ELb0ELi2ELi4ELi4ELi4ELb0EEENS1_24CollectiveEpilogueBwdGQAISA_fSD_Li256ELb0ELb0EEENS1_19SingleTileSchedulerILb0ELb0ELb0ELi128EEEEEEEEEvNT_6ParamsE$_ZZN4cute5sliceINS_5tupleIJNS1_IJNS_10UnderscoreENS_1CILi0EEEEEENS1_IJS4_S2_EEEEEENS1_IJNS1_IJNS1_IJNS3_ILi1EEES4_EEES4_EEENS1_IJNS1_IJS4_S4_EEEiEEEEEEEEDaRKT_RKT0_ENKUlRKT_RKT0_E_clIS6_SC_EEDaSM_SP_ - $_ZN7cutlass13device_kernelIN5flash19enable_sm80_to_sm89INS1_16FlashAttnBwdSm80INS1_25CollectiveMainloopBwdSm80ILi2ELi2EN4cute5tupleIJNS5_1CILi128EEES8_NS7_ILi64EEEEEENS_10bfloat16_tEfNS_4arch4Sm80ELb0ELb1ELb1ELb0ELb0ELb0ELb0ELb0ELi2ELi4ELi4ELi4ELb0EEENS1_24CollectiveEpilogueBwdGQAISA_fSD_Li256ELb0ELb0EEENS1_19SingleTileSchedulerILb0ELb0ELb0ELi128EEEEEEEEEvNT_6ParamsE$_ZZN4cute4takeILi1ELi3ENS_5tupleIJNS1_IJiNS_1CILi512EEEEEENS1_IJiiEEENS2_ILi1024EEEEEEEEDaRKT1_ENKUlDpRKT_E_clIJS5_S6_EEEDaSE_)
$_ZN7cutlass13device_kernelIN5flash19enable_sm80_to_sm89INS1_16FlashAttnBwdSm80INS1_25CollectiveMainloopBwdSm80ILi2ELi2EN4cute5tupleIJNS5_1CILi128EEES8_NS7_ILi64EEEEEENS_10bfloat16_tEfNS_4arch4Sm80ELb0ELb1ELb1ELb0ELb0ELb0ELb0ELb0ELi2ELi4ELi4ELi4ELb0EEENS1_24CollectiveEpilogueBwdGQAISA_fSD_Li256ELb0ELb0EEENS1_19SingleTileSchedulerILb0ELb0ELb0ELi128EEEEEEEEEvNT_6ParamsE$_ZZN4cute4takeILi1ELi3ENS_5tupleIJNS1_IJiNS_1CILi512EEEEEENS1_IJiiEEENS2_ILi1024EEEEEEEEDaRKT1_ENKUlDpRKT_E_clIJS5_S6_EEEDaSE_:
[----:B------:R-:W-:Y:S02]  /*c150*/  IADD3 R2, R1, 0x1680, RZ ;  /* 0x0000168001027810 */ /* 0x000fe40007ffe0ff */
[----:B------:R-:W-:Y:S02]  /*c160*/  MOV R6, 0xc190 ;  /* 0x0000c19000067802 */ /* 0x000fe40000000f00 */
[----:B------:R-:W-:Y:S02]  /*c170*/  IADD3 R2, R2, c[0x0][0x20], RZ ;  /* 0x0000080002027a10 */ /* 0x000fe40007ffe0ff */
[----:B------:R-:W-:Y:S05]  /*c180*/  CALL.REL.NOINC `($_ZN7cutlass13device_kernelIN5flash19enable_sm80_to_sm89INS1_16FlashAttnBwdSm80INS1_25CollectiveMainloopBwdSm80ILi2ELi2EN4cute5tupleIJNS5_1CILi128EEES8_NS7_ILi64EEEEEENS_10bfloat16_tEfNS_4arch4Sm80ELb0ELb1ELb1ELb0ELb0ELb0ELb0ELb0ELi2ELi4ELi4ELi4ELb0EEENS1_24CollectiveEpilogueBwdGQAISA_fSD_Li256ELb0ELb0EEENS1_19SingleTileSchedulerILb0ELb0ELb0ELi128EEEEEEEEEvNT_6ParamsE$_ZN4cute3eso3ESOILb0ELb1EJNS_5tupleIJiiEEENS_1CILi1024EEEEEC2ERKS3_RKS5_) ;  /* 0xffffa77000007944 */ /* 0x000fea0003c3ffff */
[----:B-1----:R1:W5:Y:S01]  /*c190*/  LDL.64 R2, [R1+0x1680] ;  /* 0x0016800001027983 */ /* 0x0023620000100a00 */
[----:B------:R-:W-:-:S04]  /*c1a0*/  MOV R5, 0x0 ;  /* 0x0000000000057802 */ /* 0x000fc80000000f00 */
[----:B------:R-:W-:Y:S05]  /*c1b0*/  RET.REL.NODEC R4 `(_ZN7cutlass13device_kernelIN5flash19enable_sm80_to_sm89INS1_16FlashAttnBwdSm80INS1_25CollectiveMainloopBwdSm80ILi2ELi2EN4cute5tupleIJNS5_1CILi128EEES8_NS7_ILi64EEEEEENS_10bfloat16_tEfNS_4arch4Sm80ELb0ELb1ELb1ELb0ELb0ELb0ELb0ELb0ELi2ELi4ELi4ELi4ELb0EEENS1_24CollectiveEpilogueBwdGQAISA_fSD_Li256ELb0ELb0EEENS1_19SingleTileSchedulerILb0ELb0ELb0ELi128EEEEEEEEEvNT_6ParamsE) ;  /* 0xffff3e4004007950 */ /* 0x000fea0003c3ffff */
        .type           $_ZN7cutlass13device_kernelIN5flash19enable_sm80_to_sm89INS1_16FlashAttnBwdSm80INS1_25CollectiveMainloopBwdSm80ILi2ELi2EN4cute5tupleIJNS5_1CILi128EEES8_NS7_ILi64EEEEEENS_10bfloat16_tEfNS_4arch4Sm80ELb0ELb1ELb1ELb0ELb0ELb0ELb0ELb0ELi2ELi4ELi4ELi4ELb0EEENS1_24CollectiveEpilogueBwdGQAISA_fSD_Li256ELb0ELb0EEENS1_19SingleTileSchedulerILb0ELb0ELb0ELi128EEEEEEEEEvNT_6ParamsE$_ZZN4cute5sliceINS_5tupleIJNS1_IJNS_10UnderscoreENS_1CILi0EEEEEENS1_IJS4_S2_EEEEEENS1_IJNS1_IJNS1_IJNS3_ILi1EEES4_EEES4_EEENS1_IJNS1_IJS4_S4_EEEiEEEEEEEEDaRKT_RKT0_ENKUlRKT_RKT0_E_clIS6_SC_EEDaSM_SP_,@function
        .size           $_ZN7cutlass13device_kernelIN5flash19enable_sm80_to_sm89INS1_16FlashAttnBwdSm80INS1_25CollectiveMainloopBwdSm80ILi2ELi2EN4cute5tupleIJNS5_1CILi128EEES8_NS7_ILi64EEEEEENS_10bfloat16_tEfNS_4arch4Sm80ELb0ELb1ELb1ELb0ELb0ELb0ELb0ELb0ELi2ELi4ELi4ELi4ELb0EEENS1_24CollectiveEpilogueBwdGQAISA_fSD_Li256ELb0ELb0EEENS1_19SingleTileSchedulerILb0ELb0ELb0ELi128EEEEEEEEEvNT_6ParamsE$_ZZN4cute5sliceINS_5tupleIJNS1_IJNS_10UnderscoreENS_1CILi0EEEEEENS1_IJS4_S2_EEEEEENS1_IJNS1_IJNS1_IJNS3_ILi1EEES4_EEES4_EEENS1_IJNS1_IJS4_S4_EEEiEEEEEEEEDaRKT_RKT0_ENKUlRKT_RKT0_E_clIS6_SC_EEDaSM_SP_,($_ZN7cutlass13device_kernelIN5flash19enable_sm80_to_sm89INS1_16FlashAttnBwdSm80INS1_25CollectiveMainloopBwdSm80ILi2ELi2EN4cute5tupleIJNS5_1CILi128EEES8_NS7_ILi64EEEEEENS_10bfloat16_tEfNS_4arch4Sm80ELb0ELb1ELb1ELb0ELb0ELb0ELb0ELb0ELi2ELi4ELi4ELi4ELb0EEENS1_24CollectiveEpilogueBwdGQAISA_fSD_Li256ELb0ELb0EEENS1_19SingleTileSchedulerILb0ELb0ELb0ELi128EEEEEEEEEvNT_6ParamsE$_ZZN4cute5sliceINS_5tupleIJNS_10UnderscoreES2_NS_1CILi0EEEEEENS1_IJNS1_IJNS3_ILi1EEES4_EEEiNS3_ILi1024EEEEEEEEDaRKT_RKT0_ENKUlRKT_RKT0_E_clIS2_iEEDaSI_SL_ - $_ZN7cutlass13device_kernelIN5flash19enable_sm80_to_sm89INS1_16FlashAttnBwdSm80INS1_25CollectiveMainloopBwdSm80ILi2ELi2EN4cute5tupleIJNS5_1CILi128EEES8_NS7_ILi64EEEEEENS_10bfloat16_tEfNS_4arch4Sm80ELb0ELb1ELb1ELb0ELb0ELb0ELb0ELb0ELi2ELi4ELi4ELi4ELb0EEENS1_24CollectiveEpilogueBwdGQAISA_fSD_Li256ELb0ELb0EEENS1_19SingleTileSchedulerILb0ELb0ELb0ELi128EEEEEEEEEvNT_6ParamsE$_ZZN4cute5sliceINS_5tupleIJNS1_IJNS_10UnderscoreENS_1CILi0EEEEEENS1_IJS4_S2_EEEEEENS1_IJNS1_IJNS1_IJNS3_ILi1EEES4_EEES4_EEENS1_IJNS1_IJS4_S4_EEEiEEEEEEEEDaRKT_RKT0_ENKUlRKT_RKT0_E_clIS6_SC_EEDaSM_SP_)
$_ZN7cutlass13device_kernelIN5flash19enable_sm80_to_sm89INS1_16FlashAttnBwdSm80INS1_25CollectiveMainloopBwdSm80ILi2ELi2EN4cute5tupleIJNS5_1CILi128EEES8_NS7_ILi64EEEEEENS_10bfloat16_tEfNS_4arch4Sm80ELb0ELb1ELb1ELb0ELb0ELb0ELb0ELb0ELi2ELi4ELi4ELi4ELb0EEENS1_24CollectiveEpilogueBwdGQAISA_fSD_Li256ELb0ELb0EEENS1_19SingleTileSchedulerILb0ELb0ELb0ELi128EEEEEEEEEvNT_6ParamsE$_ZZN4cute5sliceINS_5tupleIJNS1_IJNS_10UnderscoreENS_1CILi0EEEEEENS1_IJS4_S2_EEEEEENS1_IJNS1_IJNS1_IJNS3_ILi1EEES4_EEES4_EEENS1_IJNS1_IJS4_S4_EEEiEEEEEEEEDaRKT_RKT0_ENKUlRKT_RKT0_E_clIS6_SC_EEDaSM_SP_:
[----:B------:R-:W-:Y:S02]  /*c1c0*/  MOV R10, 0xc1e0 ;  /* 0x0000c1e0000a7802 */ /* 0x000fe40000000f00 */
[----:B------:R-:W-:Y:S05]  /*c1d0*/  CALL.REL.NOINC `($_ZN7cutlass13device_kernelIN5flash19enable_sm80_to_sm89INS1_16FlashAttnBwdSm80INS1_25CollectiveMainloopBwdSm80ILi2ELi2EN4cute5tupleIJNS5_1CILi128EEES8_NS7_ILi64EEEEEENS_10bfloat16_tEfNS_4arch4Sm80ELb0ELb1ELb1ELb0ELb0ELb0ELb0ELb0ELi2ELi4ELi4ELi4ELb0EEENS1_24CollectiveEpilogueBwdGQAISA_fSD_Li256ELb0ELb0EEENS1_19SingleTileSchedulerILb0ELb0ELb0ELi128EEEEEEEEEvNT_6ParamsE$_ZZN4cute6detail10lift_sliceINS_5tupleIJNS_1CILi0EEENS_10UnderscoreEEEENS2_IJNS2_IJS4_S4_EEEiEEEEEDaRKT_RKT0_ENKUlRKT_RKT0_E_clIS5_iEEDaSH_SK_) ;  /* 0x000002c000007944 */ /* 0x000fea0003c00000 */
[----:B------:R-:W-:Y:S02]  /*c1e0*/  MOV R10, 0xc200 ;  /* 0x0000c200000a7802 */ /* 0x000fe40000000f00 */
[----:B-1---5:R-:W-:Y:S05]  /*c1f0*/  CALL.REL.NOINC `($_ZN7cutlass13device_kernelIN5flash19enable_sm80_to_sm89INS1_16FlashAttnBwdSm80INS1_25CollectiveMainloopBwdSm80ILi2ELi2EN4cute5tupleIJNS5_1CILi128EEES8_NS7_ILi64EEEEEENS_10bfloat16_tEfNS_4arch4Sm80ELb0ELb1ELb1ELb0ELb0ELb0ELb0ELb0ELi2ELi4ELi4ELi4ELb0EEENS1_24CollectiveEpilogueBwdGQAISA_fSD_Li256ELb0ELb0EEENS1_19SingleTileSchedulerILb0ELb0ELb0ELi128EEEEEEEEEvNT_6ParamsE$_ZZN4cute12filter_tupleINS_5tupleIJNS_1CILi0EEENS_10UnderscoreEEEENS1_IJNS1_IJS3_S3_EEEiEEEZNS_6detail10lift_sliceIS5_S7_EEDaRKT_RKT0_EUlRKT_RKT0_E_EEDaSC_SF_OT1_ENKUlDpSI_E_clIJNS1_IJEEENS1_IJiEEEEEEDaSP_) ;  /* 0xffffef5000007944 */ /* 0x022fea0003c3ffff */
[----:B------:R-:W-:Y:S02]  /*c200*/  MOV R7, 0x0 ;  /* 0x0000000000077802 */ /* 0x000fe40000000f00 */
[----:B-----5:R-:W-:Y:S02]  /*c210*/  MOV R3, R2 ;  /* 0x0000000200037202 */ /* 0x020fe40000000f00 */
[----:B------:R-:W-:Y:S05]  /*c220*/  RET.REL.NODEC R6 `(_ZN7cutlass13device_kernelIN5flash19enable_sm80_to_sm89INS1_16FlashAttnBwdSm80INS1_25CollectiveMainloopBwdSm80ILi2ELi2EN4cute5tupleIJNS5_1CILi128EEES8_NS7_ILi64EEEEEENS_10bfloat16_tEfNS_4arch4Sm80ELb0ELb1ELb1ELb0ELb0ELb0ELb0ELb0ELi2ELi4ELi4ELi4ELb0EEENS1_24CollectiveEpilogueBwdGQAISA_fSD_Li256ELb0ELb0EEENS1_19SingleTileSchedulerILb0ELb0ELb0ELi128EEEEEEEEEvNT_6ParamsE) ;  /* 0xffff3dd006007950 */ /* 0x000fea0003c3ffff */
        .type           $_ZN7cutlass13device_kernelIN5flash19enable_sm80_to_sm89INS1_16FlashAttnBwdSm80INS1_25CollectiveMainloopBwdSm80ILi2ELi2EN4cute5tupleIJNS5_1CILi128EEES8_NS7_ILi64EEEEEENS_10bfloat16_tEfNS_4arch4Sm80ELb0ELb1ELb1ELb0ELb0ELb0ELb0ELb0ELi2ELi4ELi4ELi4ELb0EEENS1_24CollectiveEpilogueBwdGQAISA_fSD_Li256ELb0ELb0EEENS1_19SingleTileSchedulerILb0ELb0ELb0ELi128EEEEEEEEEvNT_6ParamsE$_ZZN4cute5sliceINS_5tupleIJNS_10UnderscoreES2_NS_1CILi0EEEEEENS1_IJNS1_IJNS3_ILi1EEES4_EEEiNS3_ILi1024EEEEEEEEDaRKT_RKT0_ENKUlRKT_RKT0_E_clIS2_iEEDaSI_SL_,@function
        .size           $_ZN7cutlass13device_kernelIN5flash19enable_sm80_to_sm89INS1_16FlashAttnBwdSm80INS1_25CollectiveMainloopBwdSm80ILi2ELi2EN4cute5tupleIJNS5_1CILi128EEES8_NS7_ILi64EEEEEENS_10bfloat16_tEfNS_4arch4Sm80ELb0ELb1ELb1ELb0ELb0ELb0ELb0ELb0ELi2ELi4ELi4ELi4ELb0EEENS1_24CollectiveEpilogueBwdGQAISA_fSD_Li256ELb0ELb0EEENS1_19SingleTileSchedulerILb0ELb0ELb0ELi128EEEEEEEEEvNT_6ParamsE$_ZZN4cute5sliceINS_5tupleIJNS_10UnderscoreES2_NS_1CILi0EEEEEENS1_IJNS1_IJNS3_ILi1EEES4_EEEiNS3_ILi1024EEEEEEEEDaRKT_RKT0_ENKUlRKT_RKT0_E_clIS2_iEEDaSI_SL_,($_ZN7cutlass13device_kernelIN5flash19enable_sm80_to_sm89INS1_16FlashAttnBwdSm80INS1_25CollectiveMainloopBwdSm80ILi2ELi2EN4cute5tupleIJNS5_1CILi128EEES8_NS7_ILi64EEEEEENS_10bfloat16_tEfNS_4arch4Sm80ELb0ELb1ELb1ELb0ELb0ELb0ELb0ELb0ELi2ELi4ELi4ELi4ELb0EEENS1_24CollectiveEpilogueBwdGQAISA_fSD_Li256ELb0ELb0EEENS1_19SingleTileSchedulerILb0ELb0ELb0ELi128EEEEEEEEEvNT_6ParamsE$_ZZN4cute5sliceINS_5tupleIJNS_10UnderscoreES2_S2_iEEENS1_IJNS1_IJNS_1CILi1EEENS4_ILi0EEEEEENS4_ILi4096EEENS1_IJiiEEENS1_IJS6_NS4_ILi8192EEEEEEEEEEEDaRKT_RKT0_ENKUlRKT_RKT0_E_clIS2_S9_EEDaSL_SO_ - $_ZN7cutlass13device_kernelIN5flash19enable_sm80_to_sm89INS1_16FlashAttnBwdSm80INS1_25CollectiveMainloopBwdSm80ILi2ELi2EN4cute5tupleIJNS5_1CILi128EEES8_NS7_ILi64EEEEEENS_10bfloat16_tEfNS_4arch4Sm80ELb0ELb1ELb1ELb0ELb0ELb0ELb0ELb0ELi2ELi4ELi4ELi4ELb0EEENS1_24CollectiveEpilogueBwdGQAISA_fSD_Li256ELb0ELb0EEENS1_19SingleTileSchedulerILb0ELb0ELb0ELi128EEEEEEEEEvNT_6ParamsE$_ZZN4cute5sliceINS_5tupleIJNS_10UnderscoreES2_NS_1CILi0EEEEEENS1_IJNS1_IJNS3_ILi1EEES4_EEEiNS3_ILi1024EEEEEEEEDaRKT_RKT0_ENKUlRKT_RKT0_E_clIS2_iEEDaSI_SL_)
$_ZN7cutlass13device_kernelIN5flash19enable_sm80_to_sm89INS1_16FlashAttnBwdSm80INS1_25CollectiveMainloopBwdSm80ILi2ELi2EN4cute5tupleIJNS5_1CILi128EEES8_NS7_ILi64EEEEEENS_10bfloat16_tEfNS_4arch4Sm80ELb0ELb1ELb1ELb0ELb0ELb0ELb0ELb0ELi2ELi4ELi4ELi4ELb0EEENS1_24CollectiveEpilogueBwdGQAISA_fSD_Li256ELb0ELb0EEENS1_19SingleTileSchedulerILb0ELb0ELb0ELi128EEEEEEEEEvNT_6ParamsE$_ZZN4cute5sliceINS_5tupleIJNS_10UnderscoreES2_NS_1CILi0EEEEEENS1_IJNS1_IJNS3_ILi1EEES4_EEEiNS3_ILi1024EEEEEEEEDaRKT_RKT0_ENKUlRKT_RKT0_E_clIS2_iEEDaSI_SL_:
[----:B------:R-:W-:Y:S01]  /*c230*/  IADD3 R2, R1, 0x1680, RZ ;  /* 0x0000168001027810 */ /* 0x000fe20007ffe0ff */
[----:B------:R-:W-:Y:S01]  /*c240*/  IMAD.MOV.U32 R3, RZ, RZ, R20 ;  /* 0x000000ffff037224 */ /* 0x000fe200078e0014 */
[----:B------:R-:W-:Y:S02]  /*c250*/  MOV R8, 0xc280 ;  /* 0x0000c28000087802 */ /* 0x000fe40000000f00 */
[----:B------:R-:W-:Y:S02]  /*c260*/  IADD3 R2, R2, c[0x0][0x20], RZ ;  /* 0x0000080002027a10 */ /* 0x000fe40007ffe0ff */
[----:B------:R-:W-:Y:S05]  /*c270*/  CALL.REL.NOINC `($_ZN7cutlass13device_kernelIN5flash19enable_sm80_to_sm89INS1_16FlashAttnBwdSm80INS1_25CollectiveMainloopBwdSm80ILi2ELi2EN4cute5tupleIJNS5_1CILi128EEES8_NS7_ILi64EEEEEENS_10bfloat16_tEfNS_4arch4Sm80ELb0ELb1ELb1ELb0ELb0ELb0ELb0ELb0ELi2ELi4ELi4ELi4ELb0EEENS1_24CollectiveEpilogueBwdGQAISA_fSD_Li256ELb0ELb0EEENS1_19SingleTileSchedulerILb0ELb0ELb0ELi128EEEEEEEEEvNT_6ParamsE$_ZN4cute3eso3ESOILb0ELb1EJiEEC2ERKi) ;  /* 0xffffa78000007944 */ /* 0x000fea0003c3ffff */
[----:B-1----:R1:W5:Y:S01]  /*c280*/  LDL R3, [R1+0x1680] ;  /* 0x0016800001037983 */ /* 0x0023620000100800 */
[----:B------:R-:W-:-:S04]  /*c290*/  MOV R11, 0x0 ;  /* 0x00000000000b7802 */ /* 0x000fc80000000f00 */
[----:B------:R-:W-:Y:S05]  /*c2a0*/  RET.REL.NODEC R10 `(_ZN7cutlass13device_kernelIN5flash19enable_sm80_to_sm89INS1_16FlashAttnBwdSm80INS1_25CollectiveMainloopBwdSm80ILi2ELi2EN4cute5tupleIJNS5_1CILi128EEES8_NS7_ILi64EEEEEENS_10bfloat16_tEfNS_4arch4Sm80ELb0ELb1ELb1ELb0ELb0ELb0ELb0ELb0ELi2ELi4ELi4ELi4ELb0EEENS1_24CollectiveEpilogueBwdGQAISA_fSD_Li256ELb0ELb0EEENS1_19SingleTileSchedulerILb0ELb0ELb0ELi128EEEEEEEEEvNT_6ParamsE) ;  /* 0xffff3d500a007950 */ /* 0x000fea0003c3ffff */
        .type           $_ZN7cutlass13device_kernelIN5flash19enable_sm80_to_sm89INS1_16FlashAttnBwdSm80INS1_25CollectiveMainloopBwdSm80ILi2ELi2EN4cute5tupleIJNS5_1CILi128EEES8_NS7_ILi64EEEEEENS_10bfloat16_tEfNS_4arch4Sm80ELb0ELb1ELb1ELb0ELb0ELb0ELb0ELb0ELi2ELi4ELi4ELi4ELb0EEENS1_24CollectiveEpilogueBwdGQAISA_fSD_Li256ELb0ELb0EEENS1_19SingleTileSchedulerILb0ELb0ELb0ELi128EEEEEEEEEvNT_6ParamsE$_ZZN4cute5sliceINS_5tupleIJNS_10UnderscoreES2_S2_iEEENS1_IJNS1_IJNS_1CILi1EEENS4_ILi0EEEEEENS4_ILi4096EEENS1_IJiiEEENS1_IJS6_NS4_ILi8192EEEEEEEEEEEDaRKT_RKT0_ENKUlRKT_RKT0_E_clIS2_S9_EEDaSL_SO_,@function
        .size           $_ZN7cutlass13device_kernelIN5flash19enable_sm80_to_sm89INS1_16FlashAttnBwdSm80INS1_25CollectiveMainloopBwdSm80ILi2ELi2EN4cute5tupleIJNS5_1CILi128EEES8_NS7_ILi64EEEEEENS_10bfloat16_tEfNS_4arch4Sm80ELb0ELb1ELb1ELb0ELb0ELb0ELb0ELb0ELi2ELi4ELi4ELi4ELb0EEENS1_24CollectiveEpilogueBwdGQAISA_fSD_Li256ELb0ELb0EEENS1_19SingleTileSchedulerILb0ELb0ELb0ELi128EEEEEEEEEvNT_6ParamsE$_ZZN4cute5sliceINS_5tupleIJNS_10UnderscoreES2_S2_iEEENS1_IJNS1_IJNS_1CILi1EEENS4_ILi0EEEEEENS4_ILi4096EEENS1_IJiiEEENS1_IJS6_NS4_ILi8192EEEEEEEEEEEDaRKT_RKT0_ENKUlRKT_RKT0_E_clIS2_S9_EEDaSL_SO_,($_ZN7cutlass13device_kernelIN5flash19enable_sm80_to_sm89INS1_16FlashAttnBwdSm80INS1_25CollectiveMainloopBwdSm80ILi2ELi2EN4cute5tupleIJNS5_1CILi128EEES8_NS7_ILi64EEEEEENS_10bfloat16_tEfNS_4arch4Sm80ELb0ELb1ELb1ELb0ELb0ELb0ELb0ELb0ELi2ELi4ELi4ELi4ELb0EEENS1_24CollectiveEpilogueBwdGQAISA_fSD_Li256ELb0ELb0EEENS1_19SingleTileSchedulerILb0ELb0ELb0ELi128EEEEEEEEEvNT_6ParamsE$_ZZN4cute5sliceINS_5tupleIJNS_10UnderscoreES2_S2_iEEENS1_IJNS1_IJNS_1CILi1EEENS4_ILi0EEEEEEiNS4_ILi1024EEENS4_ILi8192EEEEEEEEDaRKT_RKT0_ENKUlRKT_RKT0_E_clIS2_iEEDaSJ_SM_ - $_ZN7cutlass13device_kernelIN5flash19enable_sm80_to_sm89INS1_16FlashAttnBwdSm80INS1_25CollectiveMainloopBwdSm80ILi2ELi2EN4cute5tupleIJNS5_1CILi128EEES8_NS7_ILi64EEEEEENS_10bfloat16_tEfNS_4arch4Sm80ELb0ELb1ELb1ELb0ELb0ELb0ELb0ELb0ELi2ELi4ELi4ELi4ELb0EEENS1_24CollectiveEpilogueBwdGQAISA_fSD_Li256ELb0ELb0EEENS1_19SingleTileSchedulerILb0ELb0ELb0ELi128EEEEEEEEEvNT_6ParamsE$_ZZN4cute5sliceINS_5tupleIJNS_10UnderscoreES2_S2_iEEENS1_IJNS1_IJNS_1CILi1EEENS4_ILi0EEEEEENS4_ILi4096EEENS1_IJiiEEENS1_IJS6_NS4_ILi8192EEEEEEEEEEEDaRKT_RKT0_ENKUlRKT_RKT0_E_clIS2_S9_EEDaSL_SO_)
$_ZN7cutlass13device_kernelIN5flash19enable_sm80_to_sm89INS1_16FlashAttnBwdSm80INS1_25CollectiveMainloopBwdSm80ILi2ELi2EN4cute5tupleIJNS5_1CILi128EEES8_NS7_ILi64EEEEEENS_10bfloat16_tEfNS_4arch4Sm80ELb0ELb1ELb1ELb0ELb0ELb0ELb0ELb0ELi2ELi4ELi4ELi4ELb0EEENS1_24CollectiveEpilogueBwdGQAISA_fSD_Li256ELb0ELb0EEENS1_19SingleTileSchedulerILb0ELb0ELb0ELi128EEEEEEEEEvNT_6ParamsE$_ZZN4cute5sliceINS_5tupleIJNS_10UnderscoreES2_S2_iEEENS1_IJNS1_IJNS_1CILi1EEENS4_ILi0EEEEEENS4_ILi4096EEENS1_IJiiEEENS1_IJS6_NS4_ILi8192EEEEEEEEEEEDaRKT_RKT0_ENKUlRKT_RKT0_E_clIS2_S9_EEDaSL_SO_:
[----:B------:R-:W-:Y:S02]  /*c2b0*/  IADD3 R2, R1, 0x1380, RZ ;  /* 0x0000138001027810 */ /* 0x000fe40007ffe0ff */
[----:B------:R-:W-:Y:S02]  /*c2c0*/  MOV R6, 0xc2f0 ;  /* 0x0000c2f000067802 */ /* 0x000fe40000000f00 */
[----:B------:R-:W-:Y:S02]  /*c2d0*/  IADD3 R2, R2, c[0x0][0x20], RZ ;  /* 0x0000080002027a10 */ /* 0x000fe40007ffe0ff */
[----:B------:R-:W-:Y:S05]  /*c2e0*/  CALL.REL.NOINC `($_ZN7cutlass13device_kernelIN5flash19enable_sm80_to_sm89INS1_16FlashAttnBwdSm80INS1_25CollectiveMainloopBwdSm80ILi2ELi2EN4cute5tupleIJNS5_1CILi128EEES8_NS7_ILi64EEEEEENS_10bfloat16_tEfNS_4arch4Sm80ELb0ELb1ELb1ELb0ELb0ELb0ELb0ELb0ELi2ELi4ELi4ELi4ELb0EEENS1_24CollectiveEpilogueBwdGQAISA_fSD_Li256ELb0ELb0EEENS1_19SingleTileSchedulerILb0ELb0ELb0ELi128EEEEEEEEEvNT_6ParamsE$_ZN4cute3eso3ESOILb0ELb1EJNS_5tupleIJiiEEEEEC2ERKS3_) ;  /* 0xffffa5b000007944 */ /* 0x000fea0003c3ffff */
[----:B-1----:R1:W5:Y:S01]  /*c2f0*/  LDL.64 R2, [R1+0x1380] ;  /* 0x0013800001027983 */ /* 0x0023620000100a00 */
[----:B------:R-:W-:-:S04]  /*c300*/  MOV R5, 0x0 ;  /* 0x0000000000057802 */ /* 0x000fc80000000f00 */
[----:B------:R-:W-:Y:S05]  /*c310*/  RET.REL.NODEC R4 `(_ZN7cutlass13device_kernelIN5flash19enable_sm80_to_sm89INS1_16FlashAttnBwdSm80INS1_25CollectiveMainloopBwdSm80ILi2ELi2EN4cute5tupleIJNS5_1CILi128EEES8_NS7_ILi64EEEEEENS_10bfloat16_tEfNS_4arch4Sm80ELb0ELb1ELb1ELb0ELb0ELb0ELb0ELb0ELi2ELi4ELi4ELi4ELb0EEENS1_24CollectiveEpilogueBwdGQAISA_fSD_Li256ELb0ELb0EEENS1_19SingleTileSchedulerILb0ELb0ELb0ELi128EEEEEEEEEvNT_6ParamsE) ;  /* 0xffff3ce004007950 */ /* 0x000fea0003c3ffff */
        .type           $_ZN7cutlass13device_kernelIN5flash19enable_sm80_to_sm89INS1_16FlashAttnBwdSm80INS1_25CollectiveMainloopBwdSm80ILi2ELi2EN4cute5tupleIJNS5_1CILi128EEES8_NS7_ILi64EEEEEENS_10bfloat16_tEfNS_4arch4Sm80ELb0ELb1ELb1ELb0ELb0ELb0ELb0ELb0ELi2ELi4ELi4ELi4ELb0EEENS1_24CollectiveEpilogueBwdGQAISA_fSD_Li256ELb0ELb0EEENS1_19SingleTileSchedulerILb0ELb0ELb0ELi128EEEEEEEEEvNT_6ParamsE$_ZZN4cute5sliceINS_5tupleIJNS_10UnderscoreES2_S2_iEEENS1_IJNS1_IJNS_1CILi1EEENS4_ILi0EEEEEEiNS4_ILi1024EEENS4_ILi8192EEEEEEEEDaRKT_RKT0_ENKUlRKT_RKT0_E_clIS2_iEEDaSJ_SM_,@function
        .size           $_ZN7cutlass13device_kernelIN5flash19enable_sm80_to_sm89INS1_16FlashAttnBwdSm80INS1_25CollectiveMainloopBwdSm80ILi2ELi2EN4cute5tupleIJNS5_1CILi128EEES8_NS7_ILi64EEEEEENS_10bfloat16_tEfNS_4arch4Sm80ELb0ELb1ELb1ELb0ELb0ELb0ELb0ELb0ELi2ELi4ELi4ELi4ELb0EEENS1_24CollectiveEpilogueBwdGQAISA_fSD_Li256ELb0ELb0EEENS1_19SingleTileSchedulerILb0ELb0ELb0ELi128EEEEEEEEEvNT_6ParamsE$_ZZN4cute5sliceINS_5tupleIJNS_10UnderscoreES2_S2_iEEENS1_IJNS1_IJNS_1CILi1EEENS4_ILi0EEEEEEiNS4_ILi1024EEENS4_ILi8192EEEEEEEEDaRKT_RKT0_ENKUlRKT_RKT0_E_clIS2_iEEDaSJ_SM_,($_ZN7cutlass13device_kernelIN5flash19enable_sm80_to_sm89INS1_16FlashAttnBwdSm80INS1_25CollectiveMainloopBwdSm80ILi2ELi2EN4cute5tupleIJNS5_1CILi128EEES8_NS7_ILi64EEEEEENS_10bfloat16_tEfNS_4arch4Sm80ELb0ELb1ELb1ELb0ELb0ELb0ELb0ELb0ELi2ELi4ELi4ELi4ELb0EEENS1_24CollectiveEpilogueBwdGQAISA_fSD_Li256ELb0ELb0EEENS1_19SingleTileSchedulerILb0ELb0ELb0ELi128EEEEEEEEEvNT_6ParamsE$_ZZN4cute5sliceINS_5tupleIJNS_10UnderscoreES2_S2_iEEENS1_IJNS1_IJNS_1CILi1EEENS4_ILi0EEEEEElS6_lEEEEEDaRKT_RKT0_ENKUlRKT_RKT0_E_clIS2_lEEDaSH_SK_ - $_ZN7cutlass13device_kernelIN5flash19enable_sm80_to_sm89INS1_16FlashAttnBwdSm80INS1_25CollectiveMainloopBwdSm80ILi2ELi2EN4cute5tupleIJNS5_1CILi128EEES8_NS7_ILi64EEEEEENS_10bfloat16_tEfNS_4arch4Sm80ELb0ELb1ELb1ELb0ELb0ELb0ELb0ELb0ELi2ELi4ELi4ELi4ELb0EEENS1_24CollectiveEpilogueBwdGQAISA_fSD_Li256ELb0ELb0EEENS1_19SingleTileSchedulerILb0ELb0ELb0ELi128EEEEEEEEEvNT_6ParamsE$_ZZN4cute5sliceINS_5tupleIJNS_10UnderscoreES2_S2_iEEENS1_IJNS1_IJNS_1CILi1EEENS4_ILi0EEEEEEiNS4_ILi1024EEENS4_ILi8192EEEEEEEEDaRKT_RKT0_ENKUlRKT_RKT0_E_clIS2_iEEDaSJ_SM_)
$_ZN7cutlass13device_kernelIN5flash19enable_sm80_to_sm89INS1_16FlashAttnBwdSm80INS1_25CollectiveMainloopBwdSm80ILi2ELi2EN4cute5tupleIJNS5_1CILi128EEES8_NS7_ILi64EEEEEENS_10bfloat16_tEfNS_4arch4Sm80ELb0ELb1ELb1ELb0ELb0ELb0ELb0ELb0ELi2ELi4ELi4ELi4ELb0EEENS1_24CollectiveEpilogueBwdGQAISA_fSD_Li256ELb0ELb0EEENS1_19SingleTileSchedulerILb0ELb0ELb0ELi128EEEEEEEEEvNT_6ParamsE$_ZZN4cute5sliceINS_5tupleIJNS_10UnderscoreES2_S2_iEEENS1_IJNS1_IJNS_1CILi1EEENS4_ILi0EEEEEEiNS4_ILi1024EEENS4_ILi8192EEEEEEEEDaRKT_RKT0_ENKUlRKT_RKT0_E_clIS2_iEEDaSJ_SM_:
[----:B------:R-:W-:Y:S02]  /*c320*/  IADD3 R2, R1, 0x1380, RZ ;  /* 0x0000138001027810 */ /* 0x000fe40007ffe0ff */
[----:B------:R-:W-:Y:S02]  /*c330*/  MOV R8, 0xc360 ;  /* 0x0000c36000087802 */ /* 0x000fe40000000f00 */
[----:B------:R-:W-:Y:S02]  /*c340*/  IADD3 R2, R2, c[0x0][0x20], RZ ;  /* 0x0000080002027a10 */ /* 0x000fe40007ffe0ff */
[----:B------:R-:W-:Y:S05]  /*c350*/  CALL.REL.NOINC `($_ZN7cutlass13device_kernelIN5flash19enable_sm80_to_sm89INS1_16FlashAttnBwdSm80INS1_25CollectiveMainloopBwdSm80ILi2ELi2EN4cute5tupleIJNS5_1CILi128EEES8_NS7_ILi64EEEEEENS_10bfloat16_tEfNS_4arch4Sm80ELb0ELb1ELb1ELb0ELb0ELb0ELb0ELb0ELi2ELi4ELi4ELi4ELb0EEENS1_24CollectiveEpilogueBwdGQAISA_fSD_Li256ELb0ELb0EEENS1_19SingleTileSchedulerILb0ELb0ELb0ELi128EEEEEEEEEvNT_6ParamsE$_ZN4cute3eso3ESOILb0ELb1EJiEEC2ERKi) ;  /* 0xffffa6a000007944 */ /* 0x000fea0003c3ffff */
[----:B-1----:R1:W5:Y:S01]  /*c360*/  LDL R3, [R1+0x1380] ;  /* 0x0013800001037983 */ /* 0x0023620000100800 */
[----:B------:R-:W-:Y:S02]  /*c370*/  MOV R8, R4 ;  /* 0x0000000400087202 */ /* 0x000fe40000000f00 */
[----:B------:R-:W-:-:S04]  /*c380*/  MOV R9, 0x0 ;  /* 0x0000000000097802 */ /* 0x000fc80000000f00 */
[----:B------:R-:W-:Y:S05]  /*c390*/  RET.REL.NODEC R8 `(_ZN7cutlass13device_kernelIN5flash19enable_sm80_to_sm89INS1_16FlashAttnBwdSm80INS1_25CollectiveMainloopBwdSm80ILi2ELi2EN4cute5tupleIJNS5_1CILi128EEES8_NS7_ILi64EEEEEENS_10bfloat16_tEfNS_4arch4Sm80ELb0ELb1ELb1ELb0ELb0ELb0ELb0ELb0ELi2ELi4ELi4ELi4ELb0EEENS1_24CollectiveEpilogueBwdGQAISA_fSD_Li256ELb0ELb0EEENS1_19SingleTileSchedulerILb0ELb0ELb0ELi128EEEEEEEEEvNT_6ParamsE) ;  /* 0xffff3c6008007950 */ /* 0x000fea0003c3ffff */
        .type           $_ZN7cutlass13device_kernelIN5flash19enable_sm80_to_sm89INS1_16FlashAttnBwdSm80INS1_25CollectiveMainloopBwdSm80ILi2ELi2EN4cute5tupleIJNS5_1CILi128EEES8_NS7_ILi64EEEEEENS_10bfloat16_tEfNS_4arch4Sm80ELb0ELb1ELb1ELb0ELb0ELb0ELb0ELb0ELi2ELi4ELi4ELi4ELb0EEENS1_24CollectiveEpilogueBwdGQAISA_fSD_Li256ELb0ELb0EEENS1_19SingleTileSchedulerILb0ELb0ELb0ELi128EEEEEEEEEvNT_6ParamsE$_ZZN4cute5sliceINS_5tupleIJNS_10UnderscoreES2_S2_iEEENS1_IJNS1_IJNS_1CILi1EEENS4_ILi0EEEEEElS6_lEEEEEDaRKT_RKT0_ENKUlRKT_RKT0_E_clIS2_lEEDaSH_SK_,@function
        .size           $_ZN7cutlass13device_kernelIN5flash19enable_sm80_to_sm89INS1_16FlashAttnBwdSm80INS1_25CollectiveMainloopBwdSm80ILi2ELi2EN4cute5tupleIJNS5_1CILi128EEES8_NS7_ILi64EEEEEENS_10bfloat16_tEfNS_4arch4Sm80ELb0ELb1ELb1ELb0ELb0ELb0ELb0ELb0ELi2ELi4ELi4ELi4ELb0EEENS1_24CollectiveEpilogueBwdGQAISA_fSD_Li256ELb0ELb0EEENS1_19SingleTileSchedulerILb0ELb0ELb0ELi128EEEEEEEEEvNT_6ParamsE$_ZZN4cute5sliceINS_5tupleIJNS_10UnderscoreES2_S2_iEEENS1_IJNS1_IJNS_1CILi1EEENS4_ILi0EEEEEElS6_lEEEEEDaRKT_RKT0_ENKUlRKT_RKT0_E_clIS2_lEEDaSH_SK_,($_ZN7cutlass13device_kernelIN5flash19enable_sm80_to_sm89INS1_16FlashAttnBwdSm80INS1_25CollectiveMainloopBwdSm80ILi2ELi2EN4cute5tupleIJNS5_1CILi128EEES8_NS7_ILi64EEEEEENS_10bfloat16_tEfNS_4arch4Sm80ELb0ELb1ELb1ELb0ELb0ELb0ELb0ELb0ELi2ELi4ELi4ELi4ELb0EEENS1_24CollectiveEpilogueBwdGQAISA_fSD_Li256ELb0ELb0EEENS1_19SingleTileSchedulerILb0ELb0ELb0ELi128EEEEEEEEEvNT_6ParamsE$_ZZN4cute5sliceINS_5tupleIJNS_10UnderscoreES2_iEEENS1_IJNS1_IJNS_1CILi1EEENS4_ILi0EEEEEEiNS4_ILi1024EEEEEEEEDaRKT_RKT0_ENKUlRKT_RKT0_E_clIS2_iEEDaSI_SL_ - $_ZN7cutlass13device_kernelIN5flash19enable_sm80_to_sm89INS1_16FlashAttnBwdSm80INS1_25CollectiveMainloopBwdSm80ILi2ELi2EN4cute5tupleIJNS5_1CILi128EEES8_NS7_ILi64EEEEEENS_10bfloat16_tEfNS_4arch4Sm80ELb0ELb1ELb1ELb0ELb0ELb0ELb0ELb0ELi2ELi4ELi4ELi4ELb0EEENS1_24CollectiveEpilogueBwdGQAISA_fSD_Li256ELb0ELb0EEENS1_19SingleTileSchedulerILb0ELb0ELb0ELi128EEEEEEEEEvNT_6ParamsE$_ZZN4cute5sliceINS_5tupleIJNS_10UnderscoreES2_S2_iEEENS1_IJNS1_IJNS_1CILi1EEENS4_ILi0EEEEEElS6_lEEEEEDaRKT_RKT0_ENKUlRKT_RKT0_E_clIS2_lEEDaSH_SK_)
$_ZN7cutlass13device_kernelIN5flash19enable_sm80_to_sm89INS1_16FlashAttnBwdSm80INS1_25CollectiveMainloopBwdSm80ILi2ELi2EN4cute5tupleIJNS5_1CILi128EEES8_NS7_ILi64EEEEEENS_10bfloat16_tEfNS_4arch4Sm80ELb0ELb1ELb1ELb0ELb0ELb0ELb0ELb0ELi2ELi4ELi4ELi4ELb0EEENS1_24CollectiveEpilogueBwdGQAISA_fSD_Li256ELb0ELb0EEENS1_19SingleTileSchedulerILb0ELb0ELb0ELi128EEEEEEEEEvNT_6ParamsE$_ZZN4cute5sliceINS_5tupleIJNS_10UnderscoreES2_S2_iEEENS1_IJNS1_IJNS_1CILi1EEENS4_ILi0EEEEEElS6_lEEEEEDaRKT_RKT0_ENKUlRKT_RKT0_E_clIS2_lEEDaSH_SK_:
[----:B------:R-:W-:Y:S02]  /*c3a0*/  IADD3 R5, R1, 0x16a8, RZ ;  /* 0x000016a801057810 */ /* 0x000fe40007ffe0ff */
[----:B------:R-:W-:Y:S02]  /*c3b0*/  MOV R6, 0xc3e0 ;  /* 0x0000c3e000067802 */ /* 0x000fe40000000f00 */
[----:B------:R-:W-:Y:S02]  /*c3c0*/  IADD3 R5, R5, c[0x0][0x20], RZ ;  /* 0x0000080005057a10 */ /* 0x000fe40007ffe0ff */
[----:B------:R-:W-:Y:S05]  /*c3d0*/  CALL.REL.NOINC `($_ZN7cutlass13device_kernelIN5flash19enable_sm80_to_sm89INS1_16FlashAttnBwdSm80INS1_25CollectiveMainloopBwdSm80ILi2ELi2EN4cute5tupleIJNS5_1CILi128EEES8_NS7_ILi64EEEEEENS_10bfloat16_tEfNS_4arch4Sm80ELb0ELb1ELb1ELb0ELb0ELb0ELb0ELb0ELi2ELi4ELi4ELi4ELb0EEENS1_24CollectiveEpilogueBwdGQAISA_fSD_Li256ELb0ELb0EEENS1_19SingleTileSchedulerILb0ELb0ELb0ELi128EEEEEEEEEvNT_6ParamsE$_ZN4cute3eso3ESOILb0ELb1EJlEEC2ERKl) ;  /* 0xffffa82000007944 */ /* 0x000fea0003c3ffff */
[----:B-1----:R1:W5:Y:S01]  /*c3e0*/  LDL.64 R2, [R1+0x16a8] ;  /* 0x0016a80001027983 */ /* 0x0023620000100a00 */
[----:B------:R-:W-:-:S04]  /*c3f0*/  MOV R5, 0x0 ;  /* 0x0000000000057802 */ /* 0x000fc80000000f00 */
[----:B------:R-:W-:Y:S05]  /*c400*/  RET.REL.NODEC R4 `(_ZN7cutlass13device_kernelIN5flash19enable_sm80_to_sm89INS1_16FlashAttnBwdSm80INS1_25CollectiveMainloopBwdSm80ILi2ELi2EN4cute5tupleIJNS5_1CILi128EEES8_NS7_ILi64EEEEEENS_10bfloat16_tEfNS_4arch4Sm80ELb0ELb1ELb1ELb0ELb0ELb0ELb0ELb0ELi2ELi4ELi4ELi4ELb0EEENS1_24CollectiveEpilogueBwdGQAISA_fSD_Li256ELb0ELb0EEENS1_19SingleTileSchedulerILb0ELb0ELb0ELi128EEEEEEEEEvNT_6ParamsE) ;  /* 0xffff3bf004007950 */ /* 0x000fea0003c3ffff */
        .type           $_ZN7cutlass13device_kernelIN5flash19enable_sm80_to_sm89INS1_16FlashAttnBwdSm80INS1_25CollectiveMainloopBwdSm80ILi2ELi2EN4cute5tupleIJNS5_1CILi128EEES8_NS7_ILi64EEEEEENS_10bfloat16_tEfNS_4arch4Sm80ELb0ELb1ELb1ELb0ELb0ELb0ELb0ELb0ELi2ELi4ELi4ELi4ELb0EEENS1_24CollectiveEpilogueBwdGQAISA_fSD_Li256ELb0ELb0EEENS1_19SingleTileSchedulerILb0ELb0ELb0ELi128EEEEEEEEEvNT_6ParamsE$_ZZN4cute5sliceINS_5tupleIJNS_10UnderscoreES2_iEEENS1_IJNS1_IJNS_1CILi1EEENS4_ILi0EEEEEEiNS4_ILi1024EEEEEEEEDaRKT_RKT0_ENKUlRKT_RKT0_E_clIS2_iEEDaSI_SL_,@function
        .size           $_ZN7cutlass13device_kernelIN5flash19enable_sm80_to_sm89INS1_16FlashAttnBwdSm80INS1_25CollectiveMainloopBwdSm80ILi2ELi2EN4cute5tupleIJNS5_1CILi128EEES8_NS7_ILi64EEEEEENS_10bfloat16_tEfNS_4arch4Sm80ELb0ELb1ELb1ELb0ELb0ELb0ELb0ELb0ELi2ELi4ELi4ELi4ELb0EEENS1_24CollectiveEpilogueBwdGQAISA_fSD_Li256ELb0ELb0EEENS1_19SingleTileSchedulerILb0ELb0ELb0ELi128EEEEEEEEEvNT_6ParamsE$_ZZN4cute5sliceINS_5tupleIJNS_10UnderscoreES2_iEEENS1_IJNS1_IJNS_1CILi1EEENS4_ILi0EEEEEEiNS4_ILi1024EEEEEEEEDaRKT_RKT0_ENKUlRKT_RKT0_E_clIS2_iEEDaSI_SL_,($_ZN7cutlass13device_kernelIN5flash19enable_sm80_to_sm89INS1_16FlashAttnBwdSm80INS1_25CollectiveMainloopBwdSm80ILi2ELi2EN4cute5tupleIJNS5_1CILi128EEES8_NS7_ILi64EEEEEENS_10bfloat16_tEfNS_4arch4Sm80ELb0ELb1ELb1ELb0ELb0ELb0ELb0ELb0ELi2ELi4ELi4ELi4ELb0EEENS1_24CollectiveEpilogueBwdGQAISA_fSD_Li256ELb0ELb0EEENS1_19SingleTileSchedulerILb0ELb0ELb0ELi128EEEEEEEEEvNT_6ParamsE$_ZZN4cute6detail10lift_sliceINS_5tupleIJNS_1CILi0EEENS_10UnderscoreEEEENS2_IJNS2_IJS4_S4_EEEiEEEEEDaRKT_RKT0_ENKUlRKT_RKT0_E_clIS5_iEEDaSH_SK_ - $_ZN7cutlass13device_kernelIN5flash19enable_sm80_to_sm89INS1_16FlashAttnBwdSm80INS1_25CollectiveMainloopBwdSm80ILi2ELi2EN4cute5tupleIJNS5_1CILi128EEES8_NS7_ILi64EEEEEENS_10bfloat16_tEfNS_4arch4Sm80ELb0ELb1ELb1ELb0ELb0ELb0ELb0ELb0ELi2ELi4ELi4ELi4ELb0EEENS1_24CollectiveEpilogueBwdGQAISA_fSD_Li256ELb0ELb0EEENS1_19SingleTileSchedulerILb0ELb0ELb0ELi128EEEEEEEEEvNT_6ParamsE$_ZZN4cute5sliceINS_5tupleIJNS_10UnderscoreES2_iEEENS1_IJNS1_IJNS_1CILi1EEENS4_ILi0EEEEEEiNS4_ILi1024EEEEEEEEDaRKT_RKT0_ENKUlRKT_RKT0_E_clIS2_iEEDaSI_SL_)
$_ZN7cutlass13device_kernelIN5flash19enable_sm80_to_sm89INS1_16FlashAttnBwdSm80INS1_25CollectiveMainloopBwdSm80ILi2ELi2EN4cute5tupleIJNS5_1CILi128EEES8_NS7_ILi64EEEEEENS_10bfloat16_tEfNS_4arch4Sm80ELb0ELb1ELb1ELb0ELb0ELb0ELb0ELb0ELi2ELi4ELi4ELi4ELb0EEENS1_24CollectiveEpilogueBwdGQAISA_fSD_Li256ELb0ELb0EEENS1_19SingleTileSchedulerILb0ELb0ELb0ELi128EEEEEEEEEvNT_6ParamsE$_ZZN4cute5sliceINS_5tupleIJNS_10UnderscoreES2_iEEENS1_IJNS1_IJNS_1CILi1EEENS4_ILi0EEEEEEiNS4_ILi1024EEEEEEEEDaRKT_RKT0_ENKUlRKT_RKT0_E_clIS2_iEEDaSI_SL_:
[----:B------:R-:W-:Y:S01]  /*c410*/  IADD3 R2, R1, 0x1680, RZ ;  /* 0x0000168001027810 */ /* 0x000fe20007ffe0ff */
[----:B------:R-:W-:Y:S01]  /*c420*/  IMAD.MOV.U32 R3, RZ, RZ, R20 ;  /* 0x000000ffff037224 */ /* 0x000fe200078e0014 */
[----:B------:R-:W-:Y:S02]  /*c430*/  MOV R8, 0xc460 ;  /* 0x0000c46000087802 */ /* 0x000fe40000000f00 */
[----:B------:R-:W-:Y:S02]  /*c440*/  IADD3 R2, R2, c[0x0][0x20], RZ ;  /* 0x0000080002027a10 */ /* 0x000fe40007ffe0ff */
[----:B------:R-:W-:Y:S05]  /*c450*/  CALL.REL.NOINC `($_ZN7cutlass13device_kernelIN5flash19enable_sm80_to_sm89INS1_16FlashAttnBwdSm80INS1_25CollectiveMainloopBwdSm80ILi2ELi2EN4cute5tupleIJNS5_1CILi128EEES8_NS7_ILi64EEEEEENS_10bfloat16_tEfNS_4arch4Sm80ELb0ELb1ELb1ELb0ELb0ELb0ELb0ELb0ELi2ELi4ELi4ELi4ELb0EEENS1_24CollectiveEpilogueBwdGQAISA_fSD_Li256ELb0ELb0EEENS1_19SingleTileSchedulerILb0ELb0ELb0ELi128EEEEEEEEEvNT_6ParamsE$_ZN4cute3eso3ESOILb0ELb1EJiEEC2ERKi) ;  /* 0xffffa5a000007944 */ /* 0x000fea0003c3ffff */
[----:B-1----:R1:W5:Y:S01]  /*c460*/  LDL R3, [R1+0x1680] ;  /* 0x0016800001037983 */ /* 0x0023620000100800 */
[----:B------:R-:W-:Y:S02]  /*c470*/  MOV R6, R4 ;  /* 0x0000000400067202 */ /* 0x000fe40000000f00 */
[----:B------:R-:W-:-:S04]  /*c480*/  MOV R7, 0x0 ;  /* 0x0000000000077802 */ /* 0x000fc80000000f00 */
[----:B------:R-:W-:Y:S05]  /*c490*/  RET.REL.NODEC R6 `(_ZN7cutlass13device_kernelIN5flash19enable_sm80_to_sm89INS1_16FlashAttnBwdSm80INS1_25CollectiveMainloopBwdSm80ILi2ELi2EN4cute5tupleIJNS5_1CILi128EEES8_NS7_ILi64EEEEEENS_10bfloat16_tEfNS_4arch4Sm80ELb0ELb1ELb1ELb0ELb0ELb0ELb0ELb0ELi2ELi4ELi4ELi4ELb0EEENS1_24CollectiveEpilogueBwdGQAISA_fSD_Li256ELb0ELb0EEENS1_19SingleTileSchedulerILb0ELb0ELb0ELi128EEEEEEEEEvNT_6ParamsE) ;  /* 0xffff3b6006007950 */ /* 0x000fea0003c3ffff */
        .type           $_ZN7cutlass13device_kernelIN5flash19enable_sm80_to_sm89INS1_16FlashAttnBwdSm80INS1_25CollectiveMainloopBwdSm80ILi2ELi2EN4cute5tupleIJNS5_1CILi128EEES8_NS7_ILi64EEEEEENS_10bfloat16_tEfNS_4arch4Sm80ELb0ELb1ELb1ELb0ELb0ELb0ELb0ELb0ELi2ELi4ELi4ELi4ELb0EEENS1_24CollectiveEpilogueBwdGQAISA_fSD_Li256ELb0ELb0EEENS1_19SingleTileSchedulerILb0ELb0ELb0ELi128EEEEEEEEEvNT_6ParamsE$_ZZN4cute6detail10lift_sliceINS_5tupleIJNS_1CILi0EEENS_10UnderscoreEEEENS2_IJNS2_IJS4_S4_EEEiEEEEEDaRKT_RKT0_ENKUlRKT_RKT0_E_clIS5_iEEDaSH_SK_,@function
        .size           $_ZN7cutlass13device_kernelIN5flash19enable_sm80_to_sm89INS1_16FlashAttnBwdSm80INS1_25CollectiveMainloopBwdSm80ILi2ELi2EN4cute5tupleIJNS5_1CILi128EEES8_NS7_ILi64EEEEEENS_10bfloat16_tEfNS_4arch4Sm80ELb0ELb1ELb1ELb0ELb0ELb0ELb0ELb0ELi2ELi4ELi4ELi4ELb0EEENS1_24CollectiveEpilogueBwdGQAISA_fSD_Li256ELb0ELb0EEENS1_19SingleTileSchedulerILb0ELb0ELb0ELi128EEEEEEEEEvNT_6ParamsE$_ZZN4cute6detail10lift_sliceINS_5tupleIJNS_1CILi0EEENS_10UnderscoreEEEENS2_IJNS2_IJS4_S4_EEEiEEEEEDaRKT_RKT0_ENKUlRKT_RKT0_E_clIS5_iEEDaSH_SK_,($_ZN7cutlass13device_kernelIN5flash19enable_sm80_to_sm89INS1_16FlashAttnBwdSm80INS1_25CollectiveMainloopBwdSm80ILi2ELi2EN4cute5tupleIJNS5_1CILi128EEES8_NS7_ILi64EEEEEENS_10bfloat16_tEfNS_4arch4Sm80ELb0ELb1ELb1ELb0ELb0ELb0ELb0ELb0ELi2ELi4ELi4ELi4ELb0EEENS1_24CollectiveEpilogueBwdGQAISA_fSD_Li256ELb0ELb0EEENS1_19SingleTileSchedulerILb0ELb0ELb0ELi128EEEEEEEEEvNT_6ParamsE$_ZZN4cute6detail16composition_implINS_1CILi2EEEiNS_5tupleIJNS2_ILi1EEES3_EEENS4_IJNS2_ILi0EEES5_EEEEEDaRKT_RKT0_RKT1_RKT2_ENKUlRKT_RKT0_E_clIS3_S5_EEDaSN_SQ_ - $_ZN7cutlass13device_kernelIN5flash19enable_sm80_to_sm89INS1_16FlashAttnBwdSm80INS1_25CollectiveMainloopBwdSm80ILi2ELi2EN4cute5tupleIJNS5_1CILi128EEES8_NS7_ILi64EEEEEENS_10bfloat16_tEfNS_4arch4Sm80ELb0ELb1ELb1ELb0ELb0ELb0ELb0ELb0ELi2ELi4ELi4ELi4ELb0EEENS1_24CollectiveEpilogueBwdGQAISA_fSD_Li256ELb0ELb0EEENS1_19SingleTileSchedulerILb0ELb0ELb0ELi128EEEEEEEEEvNT_6ParamsE$_ZZN4cute6detail10lift_sliceINS_5tupleIJNS_1CILi0EEENS_10UnderscoreEEEENS2_IJNS2_IJS4_S4_EEEiEEEEEDaRKT_RKT0_ENKUlRKT_RKT0_E_clIS5_iEEDaSH_SK_)
$_ZN7cutlass13device_kernelIN5flash19enable_sm80_to_sm89INS1_16FlashAttnBwdSm80INS1_25CollectiveMainloopBwdSm80ILi2ELi2EN4cute5tupleIJNS5_1CILi128EEES8_NS7_ILi64EEEEEENS_10bfloat16_tEfNS_4arch4Sm80ELb0ELb1ELb1ELb0ELb0ELb0ELb0ELb0ELi2ELi4ELi4ELi4ELb0EEENS1_24CollectiveEpilogueBwdGQAISA_fSD_Li256ELb0ELb0EEENS1_19SingleTileSchedulerILb0ELb0ELb0ELi128EEEEEEEEEvNT_6ParamsE$_ZZN4cute6detail10lift_sliceINS_5tupleIJNS_1CILi0EEENS_10UnderscoreEEEENS2_IJNS2_IJS4_S4_EEEiEEEEEDaRKT_RKT0_ENKUlRKT_RKT0_E_clIS5_iEEDaSH_SK_:
[----:B------:R-:W-:Y:S02]  /*c4a0*/  IADD3 R2, R1, 0x1680, RZ ;  /* 0x0000168001027810 */ /* 0x000fe40007ffe0ff */
[----:B------:R-:W-:Y:S02]  /*c4b0*/  MOV R8, 0xc4e0 ;  /* 0x0000c4e000087802 */ /* 0x000fe40000000f00 */
[----:B------:R-:W-:Y:S02]  /*c4c0*/  IADD3 R2, R2, c[0x0][0x20], RZ ;  /* 0x0000080002027a10 */ /* 0x000fe40007ffe0ff */
[----:B------:R-:W-:Y:S05]  /*c4d0*/  CALL.REL.NOINC `($_ZN7cutlass13device_kernelIN5flash19enable_sm80_to_sm89INS1_16FlashAttnBwdSm80INS1_25CollectiveMainloopBwdSm80ILi2ELi2EN4cute5tupleIJNS5_1CILi128EEES8_NS7_ILi64EEEEEENS_10bfloat16_tEfNS_4arch4Sm80ELb0ELb1ELb1ELb0ELb0ELb0ELb0ELb0ELi2ELi4ELi4ELi4ELb0EEENS1_24CollectiveEpilogueBwdGQAISA_fSD_Li256ELb0ELb0EEENS1_19SingleTileSchedulerILb0ELb0ELb0ELi128EEEEEEEEEvNT_6ParamsE$_ZN4cute3eso3ESOILb0ELb1EJiEEC2ERKi) ;  /* 0xffffa52000007944 */ /* 0x000fea0003c3ffff */
[----:B-1----:R1:W5:Y:S01]  /*c4e0*/  LDL R3, [R1+0x1680] ;  /* 0x0016800001037983 */ /* 0x0023620000100800 */
[----:B------:R-:W-:-:S04]  /*c4f0*/  MOV R11, 0x0 ;  /* 0x00000000000b7802 */ /* 0x000fc80000000f00 */
[----:B------:R-:W-:Y:S05]  /*c500*/  RET.REL.NODEC R10 `(_ZN7cutlass13device_kernelIN5flash19enable_sm80_to_sm89INS1_16FlashAttnBwdSm80INS1_25CollectiveMainloopBwdSm80ILi2ELi2EN4cute5tupleIJNS5_1CILi128EEES8_NS7_ILi64EEEEEENS_10bfloat16_tEfNS_4arch4Sm80ELb0ELb1ELb1ELb0ELb0ELb0ELb0ELb0ELi2ELi4ELi4ELi4ELb0EEENS1_24CollectiveEpilogueBwdGQAISA_fSD_Li256ELb0ELb0EEENS1_19SingleTileSchedulerILb0ELb0ELb0ELi128EEEEEEEEEvNT_6ParamsE) ;  /* 0xffff3af00a007950 */ /* 0x000fea0003c3ffff */
        .type           $_ZN7cutlass13device_kernelIN5flash19enable_sm80_to_sm89INS1_16FlashAttnBwdSm80INS1_25CollectiveMainloopBwdSm80ILi2ELi2EN4cute5tupleIJNS5_1CILi128EEES8_NS7_ILi64EEEEEENS_10bfloat16_tEfNS_4arch4Sm80ELb0ELb1ELb1ELb0ELb0ELb0ELb0ELb0ELi2ELi4ELi4ELi4ELb0EEENS1_24CollectiveEpilogueBwdGQAISA_fSD_Li256ELb0ELb0EEENS1_19SingleTileSchedulerILb0ELb0ELb0ELi128EEEEEEEEEvNT_6ParamsE$_ZZN4cute6detail16composition_implINS_1CILi2EEEiNS_5tupleIJNS2_ILi1EEES3_EEENS4_IJNS2_ILi0EEES5_EEEEEDaRKT_RKT0_RKT1_RKT2_ENKUlRKT_RKT0_E_clIS3_S5_EEDaSN_SQ_,@function
        .size           $_ZN7cutlass13device_kernelIN5flash19enable_sm80_to_sm89INS1_16FlashAttnBwdSm80INS1_25CollectiveMainloopBwdSm80ILi2ELi2EN4cute5tupleIJNS5_1CILi128EEES8_NS7_ILi64EEEEEENS_10bfloat16_tEfNS_4arch4Sm80ELb0ELb1ELb1ELb0ELb0ELb0ELb0ELb0ELi2ELi4ELi4ELi4ELb0EEENS1_24CollectiveEpilogueBwdGQAISA_fSD_Li256ELb0ELb0EEENS1_19SingleTileSchedulerILb0ELb0ELb0ELi128EEEEEEEEEvNT_6ParamsE$_ZZN4cute6detail16composition_implINS_1CILi2EEEiNS_5tupleIJNS2_ILi1EEES3_EEENS4_IJNS2_ILi0EEES5_EEEEEDaRKT_RKT0_RKT1_RKT2_ENKUlRKT_RKT0_E_clIS3_S5_EEDaSN_SQ_,($_ZN7cutlass13device_kernelIN5flash19enable_sm80_to_sm89INS1_16FlashAttnBwdSm80INS1_25CollectiveMainloopBwdSm80ILi2ELi2EN4cute5tupleIJNS5_1CILi128EEES8_NS7_ILi64EEEEEENS_10bfloat16_tEfNS_4arch4Sm80ELb0ELb1ELb1ELb0ELb0ELb0ELb0ELb0ELi2ELi4ELi4ELi4ELb0EEENS1_24CollectiveEpilogueBwdGQAISA_fSD_Li256ELb0ELb0EEENS1_19SingleTileSchedulerILb0ELb0ELb0ELi128EEEEEEEEEvNT_6ParamsE$_ZZN4cute6detail16composition_implINS_5tupleIJNS_1CILi16EEENS3_ILi2EEES5_S5_NS3_ILi4EEES5_EEENS2_IJNS3_ILi1EEEiiiNS3_ILi144EEENS3_ILi512EEEEEENS2_IJNS2_IJS5_S5_EEES6_NS3_ILi8EEEEEENS2_IJNS2_IJNS3_ILi64EEESA_EEES4_NS3_ILi1024EEEEEEEEDaRKT_RKT0_RKT1_RKT2_ENKUlRKT_RKT0_E_clIS6_S4_EEDaSX_S10_ - $_ZN7cutlass13device_kernelIN5flash19enable_sm80_to_sm89INS1_16FlashAttnBwdSm80INS1_25CollectiveMainloopBwdSm80ILi2ELi2EN4cute5tupleIJNS5_1CILi128EEES8_NS7_ILi64EEEEEENS_10bfloat16_tEfNS_4arch4Sm80ELb0ELb1ELb1ELb0ELb0ELb0ELb0ELb0ELi2ELi4ELi4ELi4ELb0EEENS1_24CollectiveEpilogueBwdGQAISA_fSD_Li256ELb0ELb0EEENS1_19SingleTileSchedulerILb0ELb0ELb0ELi128EEEEEEEEEvNT_6ParamsE$_ZZN4cute6detail16composition_implINS_1CILi2EEEiNS_5tupleIJNS2_ILi1EEES3_EEENS4_IJNS2_ILi0EEES5_EEEEEDaRKT_RKT0_RKT1_RKT2_ENKUlRKT_RKT0_E_clIS3_S5_EEDaSN_SQ_)
$_ZN7cutlass13device_kernelIN5flash19enable_sm80_to_sm89INS1_16FlashAttnBwdSm80INS1_25CollectiveMainloopBwdSm80ILi2ELi2EN4cute5tupleIJNS5_1CILi128EEES8_NS7_ILi64EEEEEENS_10bfloat16_tEfNS_4arch4Sm80ELb0ELb1ELb1ELb0ELb0ELb0ELb0ELb0ELi2ELi4ELi4ELi4ELb0EEENS1_24CollectiveEpilogueBwdGQAISA_fSD_Li256ELb0ELb0EEENS1_19SingleTileSchedulerILb0ELb0ELb0ELi128EEEEEEEEEvNT_6ParamsE$_ZZN4cute6detail16composition_implINS_1CILi2EEEiNS_5tupleIJNS2_ILi1EEES3_EEENS4_IJNS2_ILi0EEES5_EEEEEDaRKT_RKT0_RKT1_RKT2_ENKUlRKT_RKT0_E_clIS3_S5_EEDaSN_SQ_:
[----:B------:R-:W-:Y:S02]  /*c510*/  IADD3 R2, R1, 0x1688, RZ ;  /* 0x0000168801027810 */ /* 0x000fe40007ffe0ff */
[----:B------:R-:W-:Y:S02]  /*c520*/  MOV R6, 0xc550 ;  /* 0x0000c55000067802 */ /* 0x000fe40000000f00 */
[----:B------:R-:W-:Y:S02]  /*c530*/  IADD3 R2, R2, c[0x0][0x20], RZ ;  /* 0x0000080002027a10 */ /* 0x000fe40007ffe0ff */
[----:B------:R-:W-:Y:S05]  /*c540*/  CALL.REL.NOINC `($_ZN7cutlass13device_kernelIN5flash19enable_sm80_to_sm89INS1_16FlashAttnBwdSm80INS1_25CollectiveMainloopBwdSm80ILi2ELi2EN4cute5tupleIJNS5_1CILi128EEES8_NS7_ILi64EEEEEENS_10bfloat16_tEfNS_4arch4Sm80ELb0ELb1ELb1ELb0ELb0ELb0ELb0ELb0ELi2ELi4ELi4ELi4ELb0EEENS1_24CollectiveEpilogueBwdGQAISA_fSD_Li256ELb0ELb0EEENS1_19SingleTileSchedulerILb0ELb0ELb0ELi128EEEEEEEEEvNT_6ParamsE$_ZN4cute5tupleIJNS_1CILi2EEEiEEC2ERKS2_RKi) ;  /* 0xffffe0e000007944 */ /* 0x000fea0003c3ffff */
[----:B------:R1:W5:Y:S01]  /*c550*/  LDL R3, [R1+0x1688] ;  /* 0x0016880001037983 */ /* 0x0003620000100800 */
[----:B------:R-:W-:-:S04]  /*c560*/  MOV R9, 0x0 ;  /* 0x0000000000097802 */ /* 0x000fc80000000f00 */
[----:B------:R-:W-:Y:S05]  /*c570*/  RET.REL.NODEC R8 `(_ZN7cutlass13device_kernelIN5flash19enable_sm80_to_sm89INS1_16FlashAttnBwdSm80INS1_25CollectiveMainloopBwdSm80ILi2ELi2EN4cute5tupleIJNS5_1CILi128EEES8_NS7_ILi64EEEEEENS_10bfloat16_tEfNS_4arch4Sm80ELb0ELb1ELb1ELb0ELb0ELb0ELb0ELb0ELi2ELi4ELi4ELi4ELb0EEENS1_24CollectiveEpilogueBwdGQAISA_fSD_Li256ELb0ELb0EEENS1_19SingleTileSchedulerILb0ELb0ELb0ELi128EEEEEEEEEvNT_6ParamsE) ;  /* 0xffff3a8008007950 */ /* 0x000fea0003c3ffff */
        .type           $_ZN7cutlass13device_kernelIN5flash19enable_sm80_to_sm89INS1_16FlashAttnBwdSm80INS1_25CollectiveMainloopBwdSm80ILi2ELi2EN4cute5tupleIJNS5_1CILi128EEES8_NS7_ILi64EEEEEENS_10bfloat16_tEfNS_4arch4Sm80ELb0ELb1ELb1ELb0ELb0ELb0ELb0ELb0ELi2ELi4ELi4ELi4ELb0EEENS1_24CollectiveEpilogueBwdGQAISA_fSD_Li256ELb0ELb0EEENS1_19SingleTileSchedulerILb0ELb0ELb0ELi128EEEEEEEEEvNT_6ParamsE$_ZZN4cute6detail16composition_implINS_5tupleIJNS_1CILi16EEENS3_ILi2EEES5_S5_NS3_ILi4EEES5_EEENS2_IJNS3_ILi1EEEiiiNS3_ILi144EEENS3_ILi512EEEEEENS2_IJNS2_IJS5_S5_EEES6_NS3_ILi8EEEEEENS2_IJNS2_IJNS3_ILi64EEESA_EEES4_NS3_ILi1024EEEEEEEEDaRKT_RKT0_RKT1_RKT2_ENKUlRKT_RKT0_E_clIS6_S4_EEDaSX_S10_,@function
        .size           $_ZN7cutlass13device_kernelIN5flash19enable_sm80_to_sm89INS1_16FlashAttnBwdSm80INS1_25CollectiveMainloopBwdSm80ILi2ELi2EN4cute5tupleIJNS5_1CILi128EEES8_NS7_ILi64EEEEEENS_10bfloat16_tEfNS_4arch4Sm80ELb0ELb1ELb1ELb0ELb0ELb0ELb0ELb0ELi2ELi4ELi4ELi4ELb0EEENS1_24CollectiveEpilogueBwdGQAISA_fSD_Li256ELb0ELb0EEENS1_19SingleTileSchedulerILb0ELb0ELb0ELi128EEEEEEEEEvNT_6ParamsE$_ZZN4cute6detail16composition_implINS_5tupleIJNS_1CILi16EEENS3_ILi2EEES5_S5_NS3_ILi4EEES5_EEENS2_IJNS3_ILi1EEEiiiNS3_ILi144EEENS3_ILi512EEEEEENS2_IJNS2_IJS5_S5_EEES6_NS3_ILi8EEEEEENS2_IJNS2_IJNS3_ILi64EEESA_EEES4_NS3_ILi1024EEEEEEEEDaRKT_RKT0_RKT1_RKT2_ENKUlRKT_RKT0_E_clIS6_S4_EEDaSX_S10_,($_ZN7cutlass13device_kernelIN5flash19enable_sm80_to_sm89INS1_16FlashAttnBwdSm80INS1_25CollectiveMainloopBwdSm80ILi2ELi2EN4cute5tupleIJNS5_1CILi128EEES8_NS7_ILi64EEEEEENS_10bfloat16_tEfNS_4arch4Sm80ELb0ELb1ELb1ELb0ELb0ELb0ELb0ELb0ELi2ELi4ELi4ELi4ELb0EEENS1_24CollectiveEpilogueBwdGQAISA_fSD_Li256ELb0ELb0EEENS1_19SingleTileSchedulerILb0ELb0ELb0ELi128EEEEEEEEEvNT_6ParamsE$_ZZN4cute6detail16composition_implINS_5tupleIJNS_1CILi16EEENS3_ILi2EEES5_S5_NS3_ILi4EEES5_EEENS2_IJNS3_ILi1EEEiiiNS3_ILi144EEENS3_ILi512EEEEEENS2_IJNS2_IJS5_S5_EEES6_NS3_ILi8EEEEEENS2_IJNS2_IJNS3_ILi64EEESA_EEES4_NS3_ILi1024EEEEEEEEDaRKT_RKT0_RKT1_RKT2_ENKUlRKT_RKT0_E_clISC_SG_EEDaSX_S10_ - $_ZN7cutlass13device_kernelIN5flash19enable_sm80_to_sm89INS1_16FlashAttnBwdSm80INS1_25CollectiveMainloopBwdSm80ILi2ELi2EN4cute5tupleIJNS5_1CILi128EEES8_NS7_ILi64EEEEEENS_10bfloat16_tEfNS_4arch4Sm80ELb0ELb1ELb1ELb0ELb0ELb0ELb0ELb0ELi2ELi4ELi4ELi4ELb0EEENS1_24CollectiveEpilogueBwdGQAISA_fSD_Li256ELb0ELb0EEENS1_19SingleTileSchedulerILb0ELb0ELb0ELi128EEEEEEEEEvNT_6ParamsE$_ZZN4cute6detail16composition_implINS_5tupleIJNS_1CILi16EEENS3_ILi2EEES5_S5_NS3_ILi4EEES5_EEENS2_IJNS3_ILi1EEEiiiNS3_ILi144EEENS3_ILi512EEEEEENS2_IJNS2_IJS5_S5_EEES6_NS3_ILi8EEEEEENS2_IJNS2_IJNS3_ILi64EEESA_EEES4_NS3_ILi1024EEEEEEEEDaRKT_RKT0_RKT1_RKT2_ENKUlRKT_RKT0_E_clIS6_S4_EEDaSX_S10_)
$_ZN7cutlass13device_kernelIN5flash19enable_sm80_to_sm89INS1_16FlashAttnBwdSm80INS1_25CollectiveMainloopBwdSm80ILi2ELi2EN4cute5tupleIJNS5_1CILi128EEES8_NS7_ILi64EEEEEENS_10bfloat16_tEfNS_4arch4Sm80ELb0ELb1ELb1ELb0ELb0ELb0ELb0ELb0ELi2ELi4ELi4ELi4ELb0EEENS1_24CollectiveEpilogueBwdGQAISA_fSD_Li256ELb0ELb0EEENS1_19SingleTileSchedulerILb0ELb0ELb0ELi128EEEEEEEEEvNT_6ParamsE$_ZZN4cute6detail16composition_implINS_5tupleIJNS_1CILi16EEENS3_ILi2EEES5_S5_NS3_ILi4EEES5_EEENS2_IJNS3_ILi1EEEiiiNS3_ILi144EEENS3_ILi512EEEEEENS2_IJNS2_IJS5_S5_EEES6_NS3_ILi8EEEEEENS2_IJNS2_IJNS3_ILi64EEESA_EEES4_NS3_ILi1024EEEEEEEEDaRKT_RKT0_RKT1_RKT2_ENKUlRKT_RKT0_E_clIS6_S4_EEDaSX_S10_:
        /* <DEDUP_REMOVED lines=14> */
[----:B-1---5:R-:W-:Y:S05]  /*c660*/  CALL.REL.NOINC `($_ZN7cutlass13device_kernelIN5flash19enable_sm80_to_sm89INS1_16FlashAttnBwdSm80INS1_25CollectiveMainloopBwdSm80ILi2ELi2EN4cute5tupleIJNS5_1CILi128EEES8_NS7_ILi64EEEEEENS_10bfloat16_tEfNS_4arch4Sm80ELb0ELb1ELb1ELb0ELb0ELb0ELb0ELb0ELi2ELi4ELi4ELi4ELb0EEENS1_24CollectiveEpilogueBwdGQAISA_fSD_Li256ELb0ELb0EEENS1_19SingleTileSchedulerILb0ELb0ELb0ELi128EEEEEEEEEvNT_6ParamsE$_ZZN4cute6detail16composition_implINS_5tupleIJNS_1CILi16EEENS3_ILi2EEES5_S5_NS3_ILi4EEES5_EEENS2_IJNS3_ILi1EEEiiiNS3_ILi144EEENS3_ILi512EEEEEES6_S4_EEDaRKT_RKT0_RKT1_RKT2_ENKUlRKT_T0_E_clINS2_IJNS2_IJEEESU_S6_S8_EEENS_17integral_constantIiLi1EEEEEDaSQ_SR_) ;  /* 0x0000056000007944 */ /* 0x022fea0003c00000 */
[----:B-----5:R2:W-:Y:S04]  /*c670*/  STL [R1+0x16a8], R2 ;  /* 0x0016a80201007387 */ /* 0x0205e80000100800 */
[----:B------:R2:W-:Y:S04]  /*c680*/  STL.64 [R1+0x16a0], R74 ;  /* 0x0016a04a01007387 */ /* 0x0005e80000100a00 */
[----:B------:R-:W5:Y:S01]  /*c690*/  LDL R6, [R6+0x4] ;  /* 0x0000040006067983 */ /* 0x000f620000100800 */
[----:B------:R-:W-:Y:S02]  /*c6a0*/  IADD3 R3, R20, 0x28, RZ ;  /* 0x0000002814037810 */ /* 0x000fe40007ffe0ff */
[----:B------:R-:W-:-:S02]  /*c6b0*/  MOV R72, 0xc6d0 ;  /* 0x0000c6d000487802 */ /* 0x000fc40000000f00 */
[----:B-12--5:R-:W-:Y:S05]  /*c6c0*/  CALL.REL.NOINC `($_ZN7cutlass13device_kernelIN5flash19enable_sm80_to_sm89INS1_16FlashAttnBwdSm80INS1_25CollectiveMainloopBwdSm80ILi2ELi2EN4cute5tupleIJNS5_1CILi128EEES8_NS7_ILi64EEEEEENS_10bfloat16_tEfNS_4arch4Sm80ELb0ELb1ELb1ELb0ELb0ELb0ELb0ELb0ELi2ELi4ELi4ELi4ELb0EEENS1_24CollectiveEpilogueBwdGQAISA_fSD_Li256ELb0ELb0EEENS1_19SingleTileSchedulerILb0ELb0ELb0ELi128EEEEEEEEEvNT_6ParamsE$_ZZN4cute6detail16composition_implINS_5tupleIJNS_1CILi16EEENS3_ILi2EEES5_S5_NS3_ILi4EEES5_EEENS2_IJNS3_ILi1EEEiiiNS3_ILi144EEENS3_ILi512EEEEEES6_S4_EEDaRKT_RKT0_RKT1_RKT2_ENKUlRKT_T0_E_clINS2_IJNS2_IJS5_EEENS2_IJiEEES5_S8_EEENS_17integral_constantIiLi2EEEEEDaSQ_SR_) ;  /* 0x000005d000007944 */ /* 0x026fea0003c00000 */
[----:B------:R-:W2:Y:S01]  /*c6d0*/  LDL.64 R72, [R1+0x16a0] ;  /* 0x0016a00001487983 */ /* 0x000ea20000100a00 */
[----:B------:R-:W-:-:S02]  /*c6e0*/  IADD3 R5, R20, 0x18, RZ ;  /* 0x0000001814057810 */ /* 0x000fc40007ffe0ff */
[----:B------:R-:W-:Y:S01]  /*c6f0*/  MOV R8, 0xc730 ;  /* 0x0000c73000087802 */ /* 0x000fe20000000f00 */
[----:B-----5:R3:W-:Y:S04]  /*c700*/  STL.64 [R1+0x1698], R2 ;  /* 0x0016980201007387 */ /* 0x0207e80000100a00 */
[----:B--2---:R3:W-:Y:S02]  /*c710*/  STL.64 [R1+0x1690], R72 ;  /* 0x0016904801007387 */ /* 0x0047e40000100a00 */
[----:B-1-3--:R-:W-:Y:S05]  /*c720*/  CALL.REL.NOINC `($_ZN7cutlass13device_kernelIN5flash19enable_sm80_to_sm89INS1_16FlashAttnBwdSm80INS1_25CollectiveMainloopBwdSm80ILi2ELi2EN4cute5tupleIJNS5_1CILi128EEES8_NS7_ILi64EEEEEENS_10bfloat16_tEfNS_4arch4Sm80ELb0ELb1ELb1ELb0ELb0ELb0ELb0ELb0ELi2ELi4ELi4ELi4ELb0EEENS1_24CollectiveEpilogueBwdGQAISA_fSD_Li256ELb0ELb0EEENS1_19SingleTileSchedulerILb0ELb0ELb0ELi128EEEEEEEEEvNT_6ParamsE$_ZZN4cute6detail16composition_implINS_5tupleIJNS_1CILi16EEENS3_ILi2EEES5_S5_NS3_ILi4EEES5_EEENS2_IJNS3_ILi1EEEiiiNS3_ILi144EEENS3_ILi512EEEEEES6_S4_EEDaRKT_RKT0_RKT1_RKT2_ENKUlRKT_T0_E_clINS2_IJNS2_IJS5_S5_EEENS2_IJiiEEES8_S8_EEENS_17integral_constantIiLi3EEEEEDaSQ_SR_) ;  /* 0x0000066000007944 */ /* 0x00afea0003c00000 */
[----:B------:R-:W2:Y:S01]  /*c730*/  LDL.64 R72, [R1+0x1690] ;  /* 0x0016900001487983 */ /* 0x000ea20000100a00 */
[----:B------:R-:W-:Y:S02]  /*c740*/  IADD3 R5, R20, 0x8, RZ ;  /* 0x0000000814057810 */ /* 0x000fe40007ffe0ff */
[----:B------:R-:W-:Y:S01]  /*c750*/  MOV R8, 0xc790 ;  /* 0x0000c79000087802 */ /* 0x000fe20000000f00 */
[----:B-----5:R3:W-:Y:S04]  /*c760*/  STL.64 [R1+0x1688], R2 ;  /* 0x0016880201007387 */ /* 0x0207e80000100a00 */
[----:B--2---:R3:W-:Y:S02]  /*c770*/  STL.64 [R1+0x1680], R72 ;  /* 0x0016804801007387 */ /* 0x0047e40000100a00 */
[----:B-1-3--:R-:W-:Y:S05]  /*c780*/  CALL.REL.NOINC `($_ZN7cutlass13device_kernelIN5flash19enable_sm80_to_sm89INS1_16FlashAttnBwdSm80INS1_25CollectiveMainloopBwdSm80ILi2ELi2EN4cute5tupleIJNS5_1CILi128EEES8_NS7_ILi64EEEEEENS_10bfloat16_tEfNS_4arch4Sm80ELb0ELb1ELb1ELb0ELb0ELb0ELb0ELb0ELi2ELi4ELi4ELi4ELb0EEENS1_24CollectiveEpilogueBwdGQAISA_fSD_Li256ELb0ELb0EEENS1_19SingleTileSchedulerILb0ELb0ELb0ELi128EEEEEEEEEvNT_6ParamsE$_ZZN4cute6detail16composition_implINS_5tupleIJNS_1CILi16EEENS3_ILi2EEES5_S5_NS3_ILi4EEES5_EEENS2_IJNS3_ILi1EEEiiiNS3_ILi144EEENS3_ILi512EEEEEES6_S4_EEDaRKT_RKT0_RKT1_RKT2_ENKUlRKT_T0_E_clINS2_IJNS2_IJS5_S5_EEENS2_IJiiEEES8_S8_EEENS_17integral_constantIiLi4EEEEEDaSQ_SR_) ;  /* 0x000006a000007944 */ /* 0x00afea0003c00000 */
[----:B-----5:R-:W-:Y:S01]  /*c790*/  IMAD.MOV.U32 R8, RZ, RZ, R3 ;  /* 0x000000ffff087224 */ /* 0x020fe200078e0003 */
[----:B------:R-:W-:-:S02]  /*c7a0*/  MOV R3, R17 ;  /* 0x0000001100037202 */ /* 0x000fc40000000f00 */
[----:B------:R-:W-:Y:S02]  /*c7b0*/  MOV R6, 0xc7d0 ;  /* 0x0000c7d000067802 */ /* 0x000fe40000000f00 */
[----:B-1----:R-:W-:Y:S05]  /*c7c0*/  CALL.REL.NOINC `($_ZN7cutlass13device_kernelIN5flash19enable_sm80_to_sm89INS1_16FlashAttnBwdSm80INS1_25CollectiveMainloopBwdSm80ILi2ELi2EN4cute5tupleIJNS5_1CILi128EEES8_NS7_ILi64EEEEEENS_10bfloat16_tEfNS_4arch4Sm80ELb0ELb1ELb1ELb0ELb0ELb0ELb0ELb0ELi2ELi4ELi4ELi4ELb0EEENS1_24CollectiveEpilogueBwdGQAISA_fSD_Li256ELb0ELb0EEENS1_19SingleTileSchedulerILb0ELb0ELb0ELi128EEEEEEEEEvNT_6ParamsE$_ZN4cute5tupleIJNS0_IJNS_1CILi2EEES2_EEENS0_IJiiEEEEEC2ERKS3_RKS4_) ;  /* 0xffffdc7000007944 */ /* 0x002fea0003c3ffff */
[----:B------:R1:W5:Y:S01]  /*c7d0*/  LDL.64 R2, [R1+0x16c0] ;  /* 0x0016c00001027983 */ /* 0x0003620000100a00 */
[----:B------:R-:W-:-:S04]  /*c7e0*/  MOV R17, 0x0 ;  /* 0x0000000000117802 */ /* 0x000fc80000000f00 */
[----:B------:R-:W-:Y:S05]  /*c7f0*/  RET.REL.NODEC R16 `(_ZN7cutlass13device_kernelIN5flash19enable_sm80_to_sm89INS1_16FlashAttnBwdSm80INS1_25CollectiveMainloopBwdSm80ILi2ELi2EN4cute5tupleIJNS5_1CILi128EEES8_NS7_ILi64EEEEEENS_10bfloat16_tEfNS_4arch4Sm80ELb0ELb1ELb1ELb0ELb0ELb0ELb0ELb0ELi2ELi4ELi4ELi4ELb0EEENS1_24CollectiveEpilogueBwdGQAISA_fSD_Li256ELb0ELb0EEENS1_19SingleTileSchedulerILb0ELb0ELb0ELi128EEEEEEEEEvNT_6ParamsE) ;  /* 0xffff380010007950 */ /* 0x000fea0003c3ffff */
        .type           $_ZN7cutlass13device_kernelIN5flash19enable_sm80_to_sm89INS1_16FlashAttnBwdSm80INS1_25CollectiveMainloopBwdSm80ILi2ELi2EN4cute5tupleIJNS5_1CILi128EEES8_NS7_ILi64EEEEEENS_10bfloat16_tEfNS_4arch4Sm80ELb0ELb1ELb1ELb0ELb0ELb0ELb0ELb0ELi2ELi4ELi4ELi4ELb0EEENS1_24CollectiveEpilogueBwdGQAISA_fSD_Li256ELb0ELb0EEENS1_19SingleTileSchedulerILb0ELb0ELb0ELi128EEEEEEEEEvNT_6ParamsE$_ZZN4cute6detail16composition_implINS_5tupleIJNS_1CILi16EEENS3_ILi2EEES5_S5_NS3_ILi4EEES5_EEENS2_IJNS3_ILi1EEEiiiNS3_ILi144EEENS3_ILi512EEEEEENS2_IJNS2_IJS5_S5_EEES6_NS3_ILi8EEEEEENS2_IJNS2_IJNS3_ILi64EEESA_EEES4_NS3_ILi1024EEEEEEEEDaRKT_RKT0_RKT1_RKT2_ENKUlRKT_RKT0_E_clISC_SG_EEDaSX_S10_,@function
        .size           $_ZN7cutlass13device_kernelIN5flash19enable_sm80_to_sm89INS1_16FlashAttnBwdSm80INS1_25CollectiveMainloopBwdSm80ILi2ELi2EN4cute5tupleIJNS5_1CILi128EEES8_NS7_ILi64EEEEEENS_10bfloat16_tEfNS_4arch4Sm80ELb0ELb1ELb1ELb0ELb0ELb0ELb0ELb0ELi2ELi4ELi4ELi4ELb0EEENS1_24CollectiveEpilogueBwdGQAISA_fSD_Li256ELb0ELb0EEENS1_19SingleTileSchedulerILb0ELb0ELb0ELi128EEEEEEEEEvNT_6ParamsE$_ZZN4cute6detail16composition_implINS_5tupleIJNS_1CILi16EEENS3_ILi2EEES5_S5_NS3_ILi4EEES5_EEENS2_IJNS3_ILi1EEEiiiNS3_ILi144EEENS3_ILi512EEEEEENS2_IJNS2_IJS5_S5_EEES6_NS3_ILi8EEEEEENS2_IJNS2_IJNS3_ILi64EEESA_EEES4_NS3_ILi1024EEEEEEEEDaRKT_RKT0_RKT1_RKT2_ENKUlRKT_RKT0_E_clISC_SG_EEDaSX_S10_,($_ZN7cutlass13device_kernelIN5flash19enable_sm80_to_sm89INS1_16FlashAttnBwdSm80INS1_25CollectiveMainloopBwdSm80ILi2ELi2EN4cute5tupleIJNS5_1CILi128EEES8_NS7_ILi64EEEEEENS_10bfloat16_tEfNS_4arch4Sm80ELb0ELb1ELb1ELb0ELb0ELb0ELb0ELb0ELi2ELi4ELi4ELi4ELb0EEENS1_24CollectiveEpilogueBwdGQAISA_fSD_Li256ELb0ELb0EEENS1_19SingleTileSchedulerILb0ELb0ELb0ELi128EEEEEEEEEvNT_6ParamsE$_ZZN4cute6detail16composition_implINS_5tupleIJNS_1CILi16EEENS3_ILi2EEES5_S5_NS3_ILi4EEES5_EEENS2_IJNS3_ILi1EEEiiiNS3_ILi144EEENS3_ILi512EEEEEENS2_IJS5_S5_EEENS2_IJNS3_ILi64EEESA_EEEEEDaRKT_RKT0_RKT1_RKT2_ENKUlRKT_RKT0_E_clIS5_SD_EEDaST_SW_ - $_ZN7cutlass13device_kernelIN5flash19enable_sm80_to_sm89INS1_16FlashAttnBwdSm80INS1_25CollectiveMainloopBwdSm80ILi2ELi2EN4cute5tupleIJNS5_1CILi128EEES8_NS7_ILi64EEEEEENS_10bfloat16_tEfNS_4arch4Sm80ELb0ELb1ELb1ELb0ELb0ELb0ELb0ELb0ELi2ELi4ELi4ELi4ELb0EEENS1_24CollectiveEpilogueBwdGQAISA_fSD_Li256ELb0ELb0EEENS1_19SingleTileSchedulerILb0ELb0ELb0ELi128EEEEEEEEEvNT_6ParamsE$_ZZN4cute6detail16composition_implINS_5tupleIJNS_1CILi16EEENS3_ILi2EEES5_S5_NS3_ILi4EEES5_EEENS2_IJNS3_ILi1EEEiiiNS3_ILi144EEENS3_ILi512EEEEEENS2_IJNS2_IJS5_S5_EEES6_NS3_ILi8EEEEEENS2_IJNS2_IJNS3_ILi64EEESA_EEES4_NS3_ILi1024EEEEEEEEDaRKT_RKT0_RKT1_RKT2_ENKUlRKT_RKT0_E_clISC_SG_EEDaSX_S10_)
$_ZN7cutlass13device_kernelIN5flash19enable_sm80_to_sm89INS1_16FlashAttnBwdSm80INS1_25CollectiveMainloopBwdSm80ILi2ELi2EN4cute5tupleIJNS5_1CILi128EEES8_NS7_ILi64EEEEEENS_10bfloat16_tEfNS_4arch4Sm80ELb0ELb1ELb1ELb0ELb0ELb0ELb0ELb0ELi2ELi4ELi4ELi4ELb0EEENS1_24CollectiveEpilogueBwdGQAISA_fSD_Li256ELb0ELb0EEENS1_19SingleTileSchedulerILb0ELb0ELb0ELi128EEEEEEEEEvNT_6ParamsE$_ZZN4cute6detail16composition_implINS_5tupleIJNS_1CILi16EEENS3_ILi2EEES5_S5_NS3_ILi4EEES5_EEENS2_IJNS3_ILi1EEEiiiNS3_ILi144EEENS3_ILi512EEEEEENS2_IJNS2_IJS5_S5_EEES6_NS3_ILi8EEEEEENS2_IJNS2_IJNS3_ILi64EEESA_EEES4_NS3_ILi1024EEEEEEEEDaRKT_RKT0_RKT1_RKT2_ENKUlRKT_RKT0_E_clISC_SG_EEDaSX_S10_:
[----:B------:R-:W-:Y:S02]  /*c800*/  IADD3 R38, R1, 0x1680, RZ ;  /* 0x0000168001267810 */ /* 0x000fe40007ffe0ff */
[----:B------:R-:W-:Y:S02]  /*c810*/  MOV R72, 0xc850 ;  /* 0x0000c85000487802 */ /* 0x000fe40000000f00 */
[----:B------:R-:W-:-:S04]  /*c820*/  IADD3 R38, R38, c[0x0][0x20], RZ ;  /* 0x0000080026267a10 */ /* 0x000fc80007ffe0ff */
[----:B------:R-:W-:Y:S02]  /*c830*/  IADD3 R71, R38, 0x4, RZ ;  /* 0x0000000426477810 */ /* 0x000fe40007ffe0ff */
[----:B------:R-:W-:Y:S05]  /*c840*/  CALL.REL.NOINC `($_ZN7cutlass13device_kernelIN5flash19enable_sm80_to_sm89INS1_16FlashAttnBwdSm80INS1_25CollectiveMainloopBwdSm80ILi2ELi2EN4cute5tupleIJNS5_1CILi128EEES8_NS7_ILi64EEEEEENS_10bfloat16_tEfNS_4arch4Sm80ELb0ELb1ELb1ELb0ELb0ELb0ELb0ELb0ELi2ELi4ELi4ELi4ELb0EEENS1_24CollectiveEpilogueBwdGQAISA_fSD_Li256ELb0ELb0EEENS1_19SingleTileSchedulerILb0ELb0ELb0ELi128EEEEEEEEEvNT_6ParamsE$_ZZN4cute6detail16composition_implINS_5tupleIJNS_1CILi16EEENS3_ILi2EEES5_S5_NS3_ILi4EEES5_EEENS2_IJNS3_ILi1EEEiiiNS3_ILi144EEENS3_ILi512EEEEEENS2_IJS5_S5_EEENS2_IJNS3_ILi64EEESA_EEEEEDaRKT_RKT0_RKT1_RKT2_ENKUlRKT_RKT0_E_clIS5_SD_EEDaST_SW_) ;  /* 0x0000009000007944 */ /* 0x000fea0003c00000 */
[----:B------:R-:W-:Y:S02]  /*c850*/  MOV R4, 0xc870 ;  /* 0x0000c87000047802 */ /* 0x000fe40000000f00 */
[----:B-1---5:R-:W-:Y:S05]  /*c860*/  CALL.REL.NOINC `($_ZN7cutlass13device_kernelIN5flash19enable_sm80_to_sm89INS1_16FlashAttnBwdSm80INS1_25CollectiveMainloopBwdSm80ILi2ELi2EN4cute5tupleIJNS5_1CILi128EEES8_NS7_ILi64EEEEEENS_10bfloat16_tEfNS_4arch4Sm80ELb0ELb1ELb1ELb0ELb0ELb0ELb0ELb0ELi2ELi4ELi4ELi4ELb0EEENS1_24CollectiveEpilogueBwdGQAISA_fSD_Li256ELb0ELb0EEENS1_19SingleTileSchedulerILb0ELb0ELb0ELi128EEEEEEEEEvNT_6ParamsE$_ZN4cute3eso3ESOILb0ELb1EJiNS_1CILi512EEEEEC2ERKiRKS3_) ;  /* 0xffffa30000007944 */ /* 0x022fea0003c3ffff */
[----:B-1----:R1:W5:Y:S01]  /*c870*/  LDL R2, [R1+0x1684] ;  /* 0x0016840001027983 */ /* 0x0023620000100800 */
[----:B------:R-:W-:-:S03]  /*c880*/  MOV R6, 0xc8a0 ;  /* 0x0000c8a000067802 */ /* 0x000fc60000000f00 */
[----:B-1---5:R-:W-:Y:S05]  /*c890*/  CALL.REL.NOINC `($_ZN7cutlass13device_kernelIN5flash19enable_sm80_to_sm89INS1_16FlashAttnBwdSm80INS1_25CollectiveMainloopBwdSm80ILi2ELi2EN4cute5tupleIJNS5_1CILi128EEES8_NS7_ILi64EEEEEENS_10bfloat16_tEfNS_4arch4Sm80ELb0ELb1ELb1ELb0ELb0ELb0ELb0ELb0ELi2ELi4ELi4ELi4ELb0EEENS1_24CollectiveEpilogueBwdGQAISA_fSD_Li256ELb0ELb0EEENS1_19SingleTileSchedulerILb0ELb0ELb0ELi128EEEEEEEEEvNT_6ParamsE$_ZN4cute5tupleIJNS0_IJNS_1CILi2EEES2_EEENS0_IJiNS1_ILi512EEEEEEEEC2ERKS3_RKS5_) ;  /* 0xffffdb5000007944 */ /* 0x022fea0003c3ffff */
[----:B------:R1:W5:Y:S01]  /*c8a0*/  LDL R38, [R1+0x1680] ;  /* 0x0016800001267983 */ /* 0x0003620000100800 */
[----:B------:R-:W-:Y:S02]  /*c8b0*/  MOV R2, R10 ;  /* 0x0000000a00027202 */ /* 0x000fe40000000f00 */
[----:B------:R-:W-:-:S04]  /*c8c0*/  MOV R3, 0x0 ;  /* 0x0000000000037802 */ /* 0x000fc80000000f00 */
[----:B------:R-:W-:Y:S05]  /*c8d0*/  RET.REL.NODEC R2 `(_ZN7cutlass13device_kernelIN5flash19enable_sm80_to_sm89INS1_16FlashAttnBwdSm80INS1_25CollectiveMainloopBwdSm80ILi2ELi2EN4cute5tupleIJNS5_1CILi128EEES8_NS7_ILi64EEEEEENS_10bfloat16_tEfNS_4arch4Sm80ELb0ELb1ELb1ELb0ELb0ELb0ELb0ELb0ELi2ELi4ELi4ELi4ELb0EEENS1_24CollectiveEpilogueBwdGQAISA_fSD_Li256ELb0ELb0EEENS1_19SingleTileSchedulerILb0ELb0ELb0ELi128EEEEEEEEEvNT_6ParamsE) ;  /* 0xffff372002007950 */ /* 0x000fea0003c3ffff */
        .type           $_ZN7cutlass13device_kernelIN5flash19enable_sm80_to_sm89INS1_16FlashAttnBwdSm80INS1_25CollectiveMainloopBwdSm80ILi2ELi2EN4cute5tupleIJNS5_1CILi128EEES8_NS7_ILi64EEEEEENS_10bfloat16_tEfNS_4arch4Sm80ELb0ELb1ELb1ELb0ELb0ELb0ELb0ELb0ELi2ELi4ELi4ELi4ELb0EEENS1_24CollectiveEpilogueBwdGQAISA_fSD_Li256ELb0ELb0EEENS1_19SingleTileSchedulerILb0ELb0ELb0ELi128EEEEEEEEEvNT_6ParamsE$_ZZN4cute6detail16composition_implINS_5tupleIJNS_1CILi16EEENS3_ILi2EEES5_S5_NS3_ILi4EEES5_EEENS2_IJNS3_ILi1EEEiiiNS3_ILi144EEENS3_ILi512EEEEEENS2_IJS5_S5_EEENS2_IJNS3_ILi64EEESA_EEEEEDaRKT_RKT0_RKT1_RKT2_ENKUlRKT_RKT0_E_clIS5_SD_EEDaST_SW_,@function
        .size           $_ZN7cutlass13device_kernelIN5flash19enable_sm80_to_sm89INS1_16FlashAttnBwdSm80INS1_25CollectiveMainloopBwdSm80ILi2ELi2EN4cute5tupleIJNS5_1CILi128EEES8_NS7_ILi64EEEEEENS_10bfloat16_tEfNS_4arch4Sm80ELb0ELb1ELb1ELb0ELb0ELb0ELb0ELb0ELi2ELi4ELi4ELi4ELb0EEENS1_24CollectiveEpilogueBwdGQAISA_fSD_Li256ELb0ELb0EEENS1_19SingleTileSchedulerILb0ELb0ELb0ELi128EEEEEEEEEvNT_6ParamsE$_ZZN4cute6detail16composition_implINS_5tupleIJNS_1CILi16EEENS3_ILi2EEES5_S5_NS3_ILi4EEES5_EEENS2_IJNS3_ILi1EEEiiiNS3_ILi144EEENS3_ILi512EEEEEENS2_IJS5_S5_EEENS2_IJNS3_ILi64EEESA_EEEEEDaRKT_RKT0_RKT1_RKT2_ENKUlRKT_RKT0_E_clIS5_SD_EEDaST_SW_,($_ZN7cutlass13device_kernelIN5flash19enable_sm80_to_sm89INS1_16FlashAttnBwdSm80INS1_25CollectiveMainloopBwdSm80ILi2ELi2EN4cute5tupleIJNS5_1CILi128EEES8_NS7_ILi64EEEEEENS_10bfloat16_tEfNS_4arch4Sm80ELb0ELb1ELb1ELb0ELb0ELb0ELb0ELb0ELi2ELi4ELi4ELi4ELb0EEENS1_24CollectiveEpilogueBwdGQAISA_fSD_Li256ELb0ELb0EEENS1_19SingleTileSchedulerILb0ELb0ELb0ELi128EEEEEEEEEvNT_6ParamsE$_ZZN4cute6detail16composition_implINS_5tupleIJNS_1CILi16EEENS3_ILi2EEES5_S5_NS3_ILi4EEES5_EEENS2_IJNS3_ILi1EEEiiiNS3_ILi144EEENS3_ILi512EEEEEES5_NS3_ILi64EEEEEDaRKT_RKT0_RKT1_RKT2_ENKUlRKT_T0_E_clINS2_IJNS2_IJEEESV_S5_S8_EEENS_17integral_constantIiLi3EEEEEDaSR_SS_ - $_ZN7cutlass13device_kernelIN5flash19enable_sm80_to_sm89INS1_16FlashAttnBwdSm80INS1_25CollectiveMainloopBwdSm80ILi2ELi2EN4cute5tupleIJNS5_1CILi128EEES8_NS7_ILi64EEEEEENS_10bfloat16_tEfNS_4arch4Sm80ELb0ELb1ELb1ELb0ELb0ELb0ELb0ELb0ELi2ELi4ELi4ELi4ELb0EEENS1_24CollectiveEpilogueBwdGQAISA_fSD_Li256ELb0ELb0EEENS1_19SingleTileSchedulerILb0ELb0ELb0ELi128EEEEEEEEEvNT_6ParamsE$_ZZN4cute6detail16composition_implINS_5tupleIJNS_1CILi16EEENS3_ILi2EEES5_S5_NS3_ILi4EEES5_EEENS2_IJNS3_ILi1EEEiiiNS3_ILi144EEENS3_ILi512EEEEEENS2_IJS5_S5_EEENS2_IJNS3_ILi64EEESA_EEEEEDaRKT_RKT0_RKT1_RKT2_ENKUlRKT_RKT0_E_clIS5_SD_EEDaST_SW_)
$_ZN7cutlass13device_kernelIN5flash19enable_sm80_to_sm89INS1_16FlashAttnBwdSm80INS1_25CollectiveMainloopBwdSm80ILi2ELi2EN4cute5tupleIJNS5_1CILi128EEES8_NS7_ILi64EEEEEENS_10bfloat16_tEfNS_4arch4Sm80ELb0ELb1ELb1ELb0ELb0ELb0ELb0ELb0ELi2ELi4ELi4ELi4ELb0EEENS1_24CollectiveEpilogueBwdGQAISA_fSD_Li256ELb0ELb0EEENS1_19SingleTileSchedulerILb0ELb0ELb0ELi128EEEEEEEEEvNT_6ParamsE$_ZZN4cute6detail16composition_implINS_5tupleIJNS_1CILi16EEENS3_ILi2EEES5_S5_NS3_ILi4EEES5_EEENS2_IJNS3_ILi1EEEiiiNS3_ILi144EEENS3_ILi512EEEEEENS2_IJS5_S5_EEENS2_IJNS3_ILi64EEESA_EEEEEDaRKT_RKT0_RKT1_RKT2_ENKUlRKT_RKT0_E_clIS5_SD_EEDaST_SW_:
[----:B------:R-:W-:Y:S01]  /*c8e0*/  IADD3 R3, R5, -c[0x0][0x20], RZ ;  /* 0x8000080005037a10 */ /* 0x000fe20007ffe0ff */
        /* <DEDUP_REMOVED lines=13> */
[----:B-1---5:R-:W-:Y:S05]  /*c9c0*/  CALL.REL.NOINC `($_ZN7cutlass13device_kernelIN5flash19enable_sm80_to_sm89INS1_16FlashAttnBwdSm80INS1_25CollectiveMainloopBwdSm80ILi2ELi2EN4cute5tupleIJNS5_1CILi128EEES8_NS7_ILi64EEEEEENS_10bfloat16_tEfNS_4arch4Sm80ELb0ELb1ELb1ELb0ELb0ELb0ELb0ELb0ELi2ELi4ELi4ELi4ELb0EEENS1_24CollectiveEpilogueBwdGQAISA_fSD_Li256ELb0ELb0EEENS1_19SingleTileSchedulerILb0ELb0ELb0ELi128EEEEEEEEEvNT_6ParamsE$_ZZN4cute6detail16composition_implINS_5tupleIJNS_1CILi16EEENS3_ILi2EEES5_S5_NS3_ILi4EEES5_EEENS2_IJNS3_ILi1EEEiiiNS3_ILi144EEENS3_ILi512EEEEEES5_NS3_ILi64EEEEEDaRKT_RKT0_RKT1_RKT2_ENKUlRKT_T0_E_clINS2_IJNS2_IJEEESV_S5_S8_EEENS_17integral_constantIiLi3EEEEEDaSR_SS_) ;  /* 0x000000b000007944 */ /* 0x022fea0003c00000 */
[----:B-----5:R2:W-:Y:S01]  /*c9d0*/  STL [R1+0x1690], R2 ;  /* 0x0016900201007387 */ /* 0x0205e20000100800 */
[----:B------:R-:W-:Y:S02]  /*c9e0*/  IADD3 R5, R5, 0x8, RZ ;  /* 0x0000000805057810 */ /* 0x000fe40007ffe0ff */
[----:B------:R-:W-:Y:S01]  /*c9f0*/  MOV R74, 0xca20 ;  /* 0x0000ca20004a7802 */ /* 0x000fe20000000f00 */
[----:B------:R2:W-:Y:S04]  /*ca00*/  STL.64 [R1+0x1688], R76 ;  /* 0x0016884c01007387 */ /* 0x0005e80000100a00 */
[----:B-12---:R-:W-:Y:S05]  /*ca10*/  CALL.REL.NOINC `($_ZN7cutlass13device_kernelIN5flash19enable_sm80_to_sm89INS1_16FlashAttnBwdSm80INS1_25CollectiveMainloopBwdSm80ILi2ELi2EN4cute5tupleIJNS5_1CILi128EEES8_NS7_ILi64EEEEEENS_10bfloat16_tEfNS_4arch4Sm80ELb0ELb1ELb1ELb0ELb0ELb0ELb0ELb0ELi2ELi4ELi4ELi4ELb0EEENS1_24CollectiveEpilogueBwdGQAISA_fSD_Li256ELb0ELb0EEENS1_19SingleTileSchedulerILb0ELb0ELb0ELi128EEEEEEEEEvNT_6ParamsE$_ZZN4cute6detail16composition_implINS_5tupleIJNS_1CILi16EEENS3_ILi2EEES5_S5_NS3_ILi4EEES5_EEENS2_IJNS3_ILi1EEEiiiNS3_ILi144EEENS3_ILi512EEEEEES5_NS3_ILi64EEEEEDaRKT_RKT0_RKT1_RKT2_ENKUlRKT_T0_E_clINS2_IJNS2_IJS5_EEENS2_IJiEEES8_S8_EEENS_17integral_constantIiLi4EEEEEDaSR_SS_) ;  /* 0x0000012000007944 */ /* 0x006fea0003c00000 */
[----:B------:R-:W-:Y:S02]  /*ca20*/  MOV R2, R6 ;  /* 0x0000000600027202 */ /* 0x000fe40000000f00 */
[----:B------:R-:W-:Y:S02]  /*ca30*/  MOV R6, 0xca50 ;  /* 0x0000ca5000067802 */ /* 0x000fe40000000f00 */
[----:B-1---5:R-:W-:Y:S05]  /*ca40*/  CALL.REL.NOINC `($_ZN7cutlass13device_kernelIN5flash19enable_sm80_to_sm89INS1_16FlashAttnBwdSm80INS1_25CollectiveMainloopBwdSm80ILi2ELi2EN4cute5tupleIJNS5_1CILi128EEES8_NS7_ILi64EEEEEENS_10bfloat16_tEfNS_4arch4Sm80ELb0ELb1ELb1ELb0ELb0ELb0ELb0ELb0ELi2ELi4ELi4ELi4ELb0EEENS1_24CollectiveEpilogueBwdGQAISA_fSD_Li256ELb0ELb0EEENS1_19SingleTileSchedulerILb0ELb0ELb0ELi128EEEEEEEEEvNT_6ParamsE$_ZN4cute5tupleIJNS_1CILi2EEEiEEC2ERKS2_RKi) ;  /* 0xffffdbe000007944 */ /* 0x022fea0003c3ffff */
[----:B------:R1:W5:Y:S01]  /*ca50*/  LDL R2, [R1+0x16a8] ;  /* 0x0016a80001027983 */ /* 0x0003620000100800 */
[----:B------:R-:W-:-:S04]  /*ca60*/  MOV R73, 0x0 ;  /* 0x0000000000497802 */ /* 0x000fc80000000f00 */
[----:B------:R-:W-:Y:S05]  /*ca70*/  RET.REL.NODEC R72 `(_ZN7cutlass13device_kernelIN5flash19enable_sm80_to_sm89INS1_16FlashAttnBwdSm80INS1_25CollectiveMainloopBwdSm80ILi2ELi2EN4cute5tupleIJNS5_1CILi128EEES8_NS7_ILi64EEEEEENS_10bfloat16_tEfNS_4arch4Sm80ELb0ELb1ELb1ELb0ELb0ELb0ELb0ELb0ELi2ELi4ELi4ELi4ELb0EEENS1_24CollectiveEpilogueBwdGQAISA_fSD_Li256ELb0ELb0EEENS1_19SingleTileSchedulerILb0ELb0ELb0ELi128EEEEEEEEEvNT_6ParamsE) ;  /* 0xffff358048007950 */ /* 0x000fea0003c3ffff */
        .type           $_ZN7cutlass13device_kernelIN5flash19enable_sm80_to_sm89INS1_16FlashAttnBwdSm80INS1_25CollectiveMainloopBwdSm80ILi2ELi2EN4cute5tupleIJNS5_1CILi128EEES8_NS7_ILi64EEEEEENS_10bfloat16_tEfNS_4arch4Sm80ELb0ELb1ELb1ELb0ELb0ELb0ELb0ELb0ELi2ELi4ELi4ELi4ELb0EEENS1_24CollectiveEpilogueBwdGQAISA_fSD_Li256ELb0ELb0EEENS1_19SingleTileSchedulerILb0ELb0ELb0ELi128EEEEEEEEEvNT_6ParamsE$_ZZN4cute6detail16composition_implINS_5tupleIJNS_1CILi16EEENS3_ILi2EEES5_S5_NS3_ILi4EEES5_EEENS2_IJNS3_ILi1EEEiiiNS3_ILi144EEENS3_ILi512EEEEEES5_NS3_ILi64EEEEEDaRKT_RKT0_RKT1_RKT2_ENKUlRKT_T0_E_clINS2_IJNS2_IJEEESV_S5_S8_EEENS_17integral_constantIiLi3EEEEEDaSR_SS_,@function
        .size           $_ZN7cutlass13device_kernelIN5flash19enable_sm80_to_sm89INS1_16FlashAttnBwdSm80INS1_25CollectiveMainloopBwdSm80ILi2ELi2EN4cute5tupleIJNS5_1CILi128EEES8_NS7_ILi64EEEEEENS_10bfloat16_tEfNS_4arch4Sm80ELb0ELb1ELb1ELb0ELb0ELb0ELb0ELb0ELi2ELi4ELi4ELi4ELb0EEENS1_24CollectiveEpilogueBwdGQAISA_fSD_Li256ELb0ELb0EEENS1_19SingleTileSchedulerILb0ELb0ELb0ELi128EEEEEEEEEvNT_6ParamsE$_ZZN4cute6detail16composition_implINS_5tupleIJNS_1CILi16EEENS3_ILi2EEES5_S5_NS3_ILi4EEES5_EEENS2_IJNS3_ILi1EEEiiiNS3_ILi144EEENS3_ILi512EEEEEES5_NS3_ILi64EEEEEDaRKT_RKT0_RKT1_RKT2_ENKUlRKT_T0_E_clINS2_IJNS2_IJEEESV_S5_S8_EEENS_17integral_constantIiLi3EEEEEDaSR_SS_,($_ZN7cutlass13device_kernelIN5flash19enable_sm80_to_sm89INS1_16FlashAttnBwdSm80INS1_25CollectiveMainloopBwdSm80ILi2ELi2EN4cute5tupleIJNS5_1CILi128EEES8_NS7_ILi64EEEEEENS_10bfloat16_tEfNS_4arch4Sm80ELb0ELb1ELb1ELb0ELb0ELb0ELb0ELb0ELi2ELi4ELi4ELi4ELb0EEENS1_24CollectiveEpilogueBwdGQAISA_fSD_Li256ELb0ELb0EEENS1_19SingleTileSchedulerILb0ELb0ELb0ELi128EEEEEEEEEvNT_6ParamsE$_ZZN4cute6detail16composition_implINS_5tupleIJNS_1CILi16EEENS3_ILi2EEES5_S5_NS3_ILi4EEES5_EEENS2_IJNS3_ILi1EEEiiiNS3_ILi144EEENS3_ILi512EEEEEES5_NS3_ILi64EEEEEDaRKT_RKT0_RKT1_RKT2_ENKUlRKT_T0_E_clINS2_IJNS2_IJS5_EEENS2_IJiEEES8_S8_EEENS_17integral_constantIiLi4EEEEEDaSR_SS_ - $_ZN7cutlass13device_kernelIN5flash19enable_sm80_to_sm89INS1_16FlashAttnBwdSm80INS1_25CollectiveMainloopBwdSm80ILi2ELi2EN4cute5tupleIJNS5_1CILi128EEES8_NS7_ILi64EEEEEENS_10bfloat16_tEfNS_4arch4Sm80ELb0ELb1ELb1ELb0ELb0ELb0ELb0ELb0ELi2ELi4ELi4ELi4ELb0EEENS1_24CollectiveEpilogueBwdGQAISA_fSD_Li256ELb0ELb0EEENS1_19SingleTileSchedulerILb0ELb0ELb0ELi128EEEEEEEEEvNT_6ParamsE$_ZZN4cute6detail16composition_implINS_5tupleIJNS_1CILi16EEENS3_ILi2EEES5_S5_NS3_ILi4EEES5_EEENS2_IJNS3_ILi1EEEiiiNS3_ILi144EEENS3_ILi512EEEEEES5_NS3_ILi64EEEEEDaRKT_RKT0_RKT1_RKT2_ENKUlRKT_T0_E_clINS2_IJNS2_IJEEESV_S5_S8_EEENS_17integral_constantIiLi3EEEEEDaSR_SS_)
$_ZN7cutlass13device_kernelIN5flash19enable_sm80_to_sm89INS1_16FlashAttnBwdSm80INS1_25CollectiveMainloopBwdSm80ILi2ELi2EN4cute5tupleIJNS5_1CILi128EEES8_NS7_ILi64EEEEEENS_10bfloat16_tEfNS_4arch4Sm80ELb0ELb1ELb1ELb0ELb0ELb0ELb0ELb0ELi2ELi4ELi4ELi4ELb0EEENS1_24CollectiveEpilogueBwdGQAISA_fSD_Li256ELb0ELb0EEENS1_19SingleTileSchedulerILb0ELb0ELb0ELi128EEEEEEEEEvNT_6ParamsE$_ZZN4cute6detail16composition_implINS_5tupleIJNS_1CILi16EEENS3_ILi2EEES5_S5_NS3_ILi4EEES5_EEENS2_IJNS3_ILi1EEEiiiNS3_ILi144EEENS3_ILi512EEEEEES5_NS3_ILi64EEEEEDaRKT_RKT0_RKT1_RKT2_ENKUlRKT_T0_E_clINS2_IJNS2_IJEEESV_S5_S8_EEENS_17integral_constantIiLi3EEEEEDaSR_SS_:
[----:B------:R-:W-:Y:S02]  /*ca80*/  IADD3 R4, R1, 0x16b0, RZ ;  /* 0x000016b001047810 */ /* 0x000fe40007ffe0ff */
[----:B------:R-:W-:Y:S02]  /*ca90*/  MOV R8, 0xcad0 ;  /* 0x0000cad000087802 */ /* 0x000fe40000000f00 */
[----:B------:R-:W-:-:S04]  /*caa0*/  IADD3 R4, R4, c[0x0][0x20], RZ ;  /* 0x0000080004047a10 */ /* 0x000fc80007ffe0ff */
[----:B------:R-:W-:Y:S02]  /*cab0*/  IADD3 R2, R4, 0x4, RZ ;  /* 0x0000000404027810 */ /* 0x000fe40007ffe0ff */
[----:B------:R-:W-:Y:S05]  /*cac0*/  CALL.REL.NOINC `($_ZN7cutlass13device_kernelIN5flash19enable_sm80_to_sm89INS1_16FlashAttnBwdSm80INS1_25CollectiveMainloopBwdSm80ILi2ELi2EN4cute5tupleIJNS5_1CILi128EEES8_NS7_ILi64EEEEEENS_10bfloat16_tEfNS_4arch4Sm80ELb0ELb1ELb1ELb0ELb0ELb0ELb0ELb0ELi2ELi4ELi4ELi4ELb0EEENS1_24CollectiveEpilogueBwdGQAISA_fSD_Li256ELb0ELb0EEENS1_19SingleTileSchedulerILb0ELb0ELb0ELi128EEEEEEEEEvNT_6ParamsE$_ZN4cute3eso3ESOILb0ELb1EJiEEC2ERKi) ;  /* 0xffff9f3000007944 */ /* 0x000fea0003c3ffff */
[----:B-1----:R1:W5:Y:S01]  /*cad0*/  LDL R3, [R1+0x16b4] ;  /* 0x0016b40001037983 */ /* 0x0023620000100800 */
[----:B------:R-:W-:Y:S02]  /*cae0*/  MOV R2, R4 ;  /* 0x0000000400027202 */ /* 0x000fe40000000f00 */
[----:B------:R-:W-:Y:S02]  /*caf0*/  MOV R4, 0xcb10 ;  /* 0x0000cb1000047802 */ /* 0x000fe40000000f00 */
[----:B-1---5:R-:W-:Y:S05]  /*cb00*/  CALL.REL.NOINC `($_ZN7cutlass13device_kernelIN5flash19enable_sm80_to_sm89INS1_16FlashAttnBwdSm80INS1_25CollectiveMainloopBwdSm80ILi2ELi2EN4cute5tupleIJNS5_1CILi128EEES8_NS7_ILi64EEEEEENS_10bfloat16_tEfNS_4arch4Sm80ELb0ELb1ELb1ELb0ELb0ELb0ELb0ELb0ELi2ELi4ELi4ELi4ELb0EEENS1_24CollectiveEpilogueBwdGQAISA_fSD_Li256ELb0ELb0EEENS1_19SingleTileSchedulerILb0ELb0ELb0ELi128EEEEEEEEEvNT_6ParamsE$_ZN4cute3eso3ESOILb1ELb0EJNS_5tupleIJNS_1CILi2EEEEEENS2_IJiEEENS3_ILi1EEES7_EEC2ERKS5_RKS6_RKS7_SE_) ;  /* 0xffffb6c000007944 */ /* 0x022fea0003c3ffff */
[----:B-1----:R1:W5:Y:S01]  /*cb10*/  LDL R2, [R1+0x16b0] ;  /* 0x0016b00001027983 */ /* 0x0023620000100800 */
[----:B------:R-:W-:-:S04]  /*cb20*/  MOV R75, 0x0 ;  /* 0x00000000004b7802 */ /* 0x000fc80000000f00 */
[----:B------:R-:W-:Y:S05]  /*cb30*/  RET.REL.NODEC R74 `(_ZN7cutlass13device_kernelIN5flash19enable_sm80_to_sm89INS1_16FlashAttnBwdSm80INS1_25CollectiveMainloopBwdSm80ILi2ELi2EN4cute5tupleIJNS5_1CILi128EEES8_NS7_ILi64EEEEEENS_10bfloat16_tEfNS_4arch4Sm80ELb0ELb1ELb1ELb0ELb0ELb0ELb0ELb0ELi2ELi4ELi4ELi4ELb0EEENS1_24CollectiveEpilogueBwdGQAISA_fSD_Li256ELb0ELb0EEENS1_19SingleTileSchedulerILb0ELb0ELb0ELi128EEEEEEEEEvNT_6ParamsE) ;  /* 0xffff34c04a007950 */ /* 0x000fea0003c3ffff */
        .type           $_ZN7cutlass13device_kernelIN5flash19enable_sm80_to_sm89INS1_16FlashAttnBwdSm80INS1_25CollectiveMainloopBwdSm80ILi2ELi2EN4cute5tupleIJNS5_1CILi128EEES8_NS7_ILi64EEEEEENS_10bfloat16_tEfNS_4arch4Sm80ELb0ELb1ELb1ELb0ELb0ELb0ELb0ELb0ELi2ELi4ELi4ELi4ELb0EEENS1_24CollectiveEpilogueBwdGQAISA_fSD_Li256ELb0ELb0EEENS1_19SingleTileSchedulerILb0ELb0ELb0ELi128EEEEEEEEEvNT_6ParamsE$_ZZN4cute6detail16composition_implINS_5tupleIJNS_1CILi16EEENS3_ILi2EEES5_S5_NS3_ILi4EEES5_EEENS2_IJNS3_ILi1EEEiiiNS3_ILi144EEENS3_ILi512EEEEEES5_NS3_ILi64EEEEEDaRKT_RKT0_RKT1_RKT2_ENKUlRKT_T0_E_clINS2_IJNS2_IJS5_EEENS2_IJiEEES8_S8_EEENS_17integral_constantIiLi4EEEEEDaSR_SS_,@function
        .size           $_ZN7cutlass13device_kernelIN5flash19enable_sm80_to_sm89INS1_16FlashAttnBwdSm80INS1_25CollectiveMainloopBwdSm80ILi2ELi2EN4cute5tupleIJNS5_1CILi128EEES8_NS7_ILi64EEEEEENS_10bfloat16_tEfNS_4arch4Sm80ELb0ELb1ELb1ELb0ELb0ELb0ELb0ELb0ELi2ELi4ELi4ELi4ELb0EEENS1_24CollectiveEpilogueBwdGQAISA_fSD_Li256ELb0ELb0EEENS1_19SingleTileSchedulerILb0ELb0ELb0ELi128EEEEEEEEEvNT_6ParamsE$_ZZN4cute6detail16composition_implINS_5tupleIJNS_1CILi16EEENS3_ILi2EEES5_S5_NS3_ILi4EEES5_EEENS2_IJNS3_ILi1EEEiiiNS3_ILi144EEENS3_ILi512EEEEEES5_NS3_ILi64EEEEEDaRKT_RKT0_RKT1_RKT2_ENKUlRKT_T0_E_clINS2_IJNS2_IJS5_EEENS2_IJiEEES8_S8_EEENS_17integral_constantIiLi4EEEEEDaSR_SS_,($_ZN7cutlass13device_kernelIN5flash19enable_sm80_to_sm89INS1_16FlashAttnBwdSm80INS1_25CollectiveMainloopBwdSm80ILi2ELi2EN4cute5tupleIJNS5_1CILi128EEES8_NS7_ILi64EEEEEENS_10bfloat16_tEfNS_4arch4Sm80ELb0ELb1ELb1ELb0ELb0ELb0ELb0ELb0ELi2ELi4ELi4ELi4ELb0EEENS1_24CollectiveEpilogueBwdGQAISA_fSD_Li256ELb0ELb0EEENS1_19SingleTileSchedulerILb0ELb0ELb0ELi128EEEEEEEEEvNT_6ParamsE$_ZZN4cute6detail16composition_implINS_5tupleIJNS_1CILi16EEENS3_ILi2EEES5_S5_NS3_ILi4EEES5_EEENS2_IJNS3_ILi1EEEiiiNS3_ILi144EEENS3_ILi512EEEEEES6_S4_EEDaRKT_RKT0_RKT1_RKT2_ENKUlRKT_T0_E_clINS2_IJNS2_IJEEESU_S6_S8_EEENS_17integral_constantIiLi1EEEEEDaSQ_SR_ - $_ZN7cutlass13device_kernelIN5flash19enable_sm80_to_sm89INS1_16FlashAttnBwdSm80INS1_25CollectiveMainloopBwdSm80ILi2ELi2EN4cute5tupleIJNS5_1CILi128EEES8_NS7_ILi64EEEEEENS_10bfloat16_tEfNS_4arch4Sm80ELb0ELb1ELb1ELb0ELb0ELb0ELb0ELb0ELi2ELi4ELi4ELi4ELb0EEENS1_24CollectiveEpilogueBwdGQAISA_fSD_Li256ELb0ELb0EEENS1_19SingleTileSchedulerILb0ELb0ELb0ELi128EEEEEEEEEvNT_6ParamsE$_ZZN4cute6detail16composition_implINS_5tupleIJNS_1CILi16EEENS3_ILi2EEES5_S5_NS3_ILi4EEES5_EEENS2_IJNS3_ILi1EEEiiiNS3_ILi144EEENS3_ILi512EEEEEES5_NS3_ILi64EEEEEDaRKT_RKT0_RKT1_RKT2_ENKUlRKT_T0_E_clINS2_IJNS2_IJS5_EEENS2_IJiEEES8_S8_EEENS_17integral_constantIiLi4EEEEEDaSR_SS_)
$_ZN7cutlass13device_kernelIN5flash19enable_sm80_to_sm89INS1_16FlashAttnBwdSm80INS1_25CollectiveMainloopBwdSm80ILi2ELi2EN4cute5tupleIJNS5_1CILi128EEES8_NS7_ILi64EEEEEENS_10bfloat16_tEfNS_4arch4Sm80ELb0ELb1ELb1ELb0ELb0ELb0ELb0ELb0ELi2ELi4ELi4ELi4ELb0EEENS1_24CollectiveEpilogueBwdGQAISA_fSD_Li256ELb0ELb0EEENS1_19SingleTileSchedulerILb0ELb0ELb0ELi128EEEEEEEEEvNT_6ParamsE$_ZZN4cute6detail16composition_implINS_5tupleIJNS_1CILi16EEENS3_ILi2EEES5_S5_NS3_ILi4EEES5_EEENS2_IJNS3_ILi1EEEiiiNS3_ILi144EEENS3_ILi512EEEEEES5_NS3_ILi64EEEEEDaRKT_RKT0_RKT1_RKT2_ENKUlRKT_T0_E_clINS2_IJNS2_IJS5_EEENS2_IJiEEES8_S8_EEENS_17integral_constantIiLi4EEEEEDaSR_SS_:
[----:B------:R-:W-:-:S05]  /*cb40*/  IADD3 R5, R5, -c[0x0][0x20], RZ ;  /* 0x8000080005057a10 */ /* 0x000fca0007ffe0ff */
[----:B------:R1:W5:Y:S01]  /*cb50*/  LDL R3, [R5] ;  /* 0x0000000005037983 */ /* 0x0003620000100800 */
[----:B------:R-:W-:Y:S02]  /*cb60*/  IADD3 R2, R1, 0x16b0, RZ ;  /* 0x000016b001027810 */ /* 0x000fe40007ffe0ff */
[----:B------:R-:W-:Y:S02]  /*cb70*/  MOV R4, 0xcba0 ;  /* 0x0000cba000047802 */ /* 0x000fe40000000f00 */
[----:B------:R-:W-:Y:S02]  /*cb80*/  IADD3 R2, R2, c[0x0][0x20], RZ ;  /* 0x0000080002027a10 */ /* 0x000fe40007ffe0ff */
[----:B-1---5:R-:W-:Y:S05]  /*cb90*/  CALL.REL.NOINC `($_ZN7cutlass13device_kernelIN5flash19enable_sm80_to_sm89INS1_16FlashAttnBwdSm80INS1_25CollectiveMainloopBwdSm80ILi2ELi2EN4cute5tupleIJNS5_1CILi128EEES8_NS7_ILi64EEEEEENS_10bfloat16_tEfNS_4arch4Sm80ELb0ELb1ELb1ELb0ELb0ELb0ELb0ELb0ELi2ELi4ELi4ELi4ELb0EEENS1_24CollectiveEpilogueBwdGQAISA_fSD_Li256ELb0ELb0EEENS1_19SingleTileSchedulerILb0ELb0ELb0ELi128EEEEEEEEEvNT_6ParamsE$_ZN4cute3eso3ESOILb1ELb0EJNS_5tupleIJNS_1CILi2EEEEEENS2_IJiEEENS3_ILi1EEES7_EEC2ERKS5_RKS6_RKS7_SE_) ;  /* 0xffffb63000007944 */ /* 0x022fea0003c3ffff */
[----:B-1----:R1:W5:Y:S01]  /*cba0*/  LDL R3, [R1+0x16b0] ;  /* 0x0016b00001037983 */ /* 0x0023620000100800 */
[----:B------:R-:W-:-:S04]  /*cbb0*/  MOV R75, 0x0 ;  /* 0x00000000004b7802 */ /* 0x000fc80000000f00 */
[----:B------:R-:W-:Y:S05]  /*cbc0*/  RET.REL.NODEC R74 `(_ZN7cutlass13device_kernelIN5flash19enable_sm80_to_sm89INS1_16FlashAttnBwdSm80INS1_25CollectiveMainloopBwdSm80ILi2ELi2EN4cute5tupleIJNS5_1CILi128EEES8_NS7_ILi64EEEEEENS_10bfloat16_tEfNS_4arch4Sm80ELb0ELb1ELb1ELb0ELb0ELb0ELb0ELb0ELi2ELi4ELi4ELi4ELb0EEENS1_24CollectiveEpilogueBwdGQAISA_fSD_Li256ELb0ELb0EEENS1_19SingleTileSchedulerILb0ELb0ELb0ELi128EEEEEEEEEvNT_6ParamsE) ;  /* 0xffff34304a007950 */ /* 0x000fea0003c3ffff */
        .type           $_ZN7cutlass13device_kernelIN5flash19enable_sm80_to_sm89INS1_16FlashAttnBwdSm80INS1_25CollectiveMainloopBwdSm80ILi2ELi2EN4cute5tupleIJNS5_1CILi128EEES8_NS7_ILi64EEEEEENS_10bfloat16_tEfNS_4arch4Sm80ELb0ELb1ELb1ELb0ELb0ELb0ELb0ELb0ELi2ELi4ELi4ELi4ELb0EEENS1_24CollectiveEpilogueBwdGQAISA_fSD_Li256ELb0ELb0EEENS1_19SingleTileSchedulerILb0ELb0ELb0ELi128EEEEEEEEEvNT_6ParamsE$_ZZN4cute6detail16composition_implINS_5tupleIJNS_1CILi16EEENS3_ILi2EEES5_S5_NS3_ILi4EEES5_EEENS2_IJNS3_ILi1EEEiiiNS3_ILi144EEENS3_ILi512EEEEEES6_S4_EEDaRKT_RKT0_RKT1_RKT2_ENKUlRKT_T0_E_clINS2_IJNS2_IJEEESU_S6_S8_EEENS_17integral_constantIiLi1EEEEEDaSQ_SR_,@function
        .size           $_ZN7cutlass13device_kernelIN5flash19enable_sm80_to_sm89INS1_16FlashAttnBwdSm80INS1_25CollectiveMainloopBwdSm80ILi2ELi2EN4cute5tupleIJNS5_1CILi128EEES8_NS7_ILi64EEEEEENS_10bfloat16_tEfNS_4arch4Sm80ELb0ELb1ELb1ELb0ELb0ELb0ELb0ELb0ELi2ELi4ELi4ELi4ELb0EEENS1_24CollectiveEpilogueBwdGQAISA_fSD_Li256ELb0ELb0EEENS1_19SingleTileSchedulerILb0ELb0ELb0ELi128EEEEEEEEEvNT_6ParamsE$_ZZN4cute6detail16composition_implINS_5tupleIJNS_1CILi16EEENS3_ILi2EEES5_S5_NS3_ILi4EEES5_EEENS2_IJNS3_ILi1EEEiiiNS3_ILi144EEENS3_ILi512EEEEEES6_S4_EEDaRKT_RKT0_RKT1_RKT2_ENKUlRKT_T0_E_clINS2_IJNS2_IJEEESU_S6_S8_EEENS_17integral_constantIiLi1EEEEEDaSQ_SR_,($_ZN7cutlass13device_kernelIN5flash19enable_sm80_to_sm89INS1_16FlashAttnBwdSm80INS1_25CollectiveMainloopBwdSm80ILi2ELi2EN4cute5tupleIJNS5_1CILi128EEES8_NS7_ILi64EEEEEENS_10bfloat16_tEfNS_4arch4Sm80ELb0ELb1ELb1ELb0ELb0ELb0ELb0ELb0ELi2ELi4ELi4ELi4ELb0EEENS1_24CollectiveEpilogueBwdGQAISA_fSD_Li256ELb0ELb0EEENS1_19SingleTileSchedulerILb0ELb0ELb0ELi128EEEEEEEEEvNT_6ParamsE$_ZZN4cute6detail16composition_implINS_5tupleIJNS_1CILi16EEENS3_ILi2EEES5_S5_NS3_ILi4EEES5_EEENS2_IJNS3_ILi1EEEiiiNS3_ILi144EEENS3_ILi512EEEEEES6_S4_EEDaRKT_RKT0_RKT1_RKT2_ENKUlRKT_T0_E_clINS2_IJNS2_IJS5_EEENS2_IJiEEES5_S8_EEENS_17integral_constantIiLi2EEEEEDaSQ_SR_ - $_ZN7cutlass13device_kernelIN5flash19enable_sm80_to_sm89INS1_16FlashAttnBwdSm80INS1_25CollectiveMainloopBwdSm80ILi2ELi2EN4cute5tupleIJNS5_1CILi128EEES8_NS7_ILi64EEEEEENS_10bfloat16_tEfNS_4arch4Sm80ELb0ELb1ELb1ELb0ELb0ELb0ELb0ELb0ELi2ELi4ELi4ELi4ELb0EEENS1_24CollectiveEpilogueBwdGQAISA_fSD_Li256ELb0ELb0EEENS1_19SingleTileSchedulerILb0ELb0ELb0ELi128EEEEEEEEEvNT_6ParamsE$_ZZN4cute6detail16composition_implINS_5tupleIJNS_1CILi16EEENS3_ILi2EEES5_S5_NS3_ILi4EEES5_EEENS2_IJNS3_ILi1EEEiiiNS3_ILi144EEENS3_ILi512EEEEEES6_S4_EEDaRKT_RKT0_RKT1_RKT2_ENKUlRKT_T0_E_clINS2_IJNS2_IJEEESU_S6_S8_EEENS_17integral_constantIiLi1EEEEEDaSQ_SR_)
$_ZN7cutlass13device_kernelIN5flash19enable_sm80_to_sm89INS1_16FlashAttnBwdSm80INS1_25CollectiveMainloopBwdSm80ILi2ELi2EN4cute5tupleIJNS5_1CILi128EEES8_NS7_ILi64EEEEEENS_10bfloat16_tEfNS_4arch4Sm80ELb0ELb1ELb1ELb0ELb0ELb0ELb0ELb0ELi2ELi4ELi4ELi4ELb0EEENS1_24CollectiveEpilogueBwdGQAISA_fSD_Li256ELb0ELb0EEENS1_19SingleTileSchedulerILb0ELb0ELb0ELi128EEEEEEEEEvNT_6ParamsE$_ZZN4cute6detail16composition_implINS_5tupleIJNS_1CILi16EEENS3_ILi2EEES5_S5_NS3_ILi4EEES5_EEENS2_IJNS3_ILi1EEEiiiNS3_ILi144EEENS3_ILi512EEEEEES6_S4_EEDaRKT_RKT0_RKT1_RKT2_ENKUlRKT_T0_E_clINS2_IJNS2_IJEEESU_S6_S8_EEENS_17integral_constantIiLi1EEEEEDaSQ_SR_:
        /* <DEDUP_REMOVED lines=8> */
[----:B-1---5:R-:W-:Y:S05]  /*cc50*/  CALL.REL.NOINC `($_ZN7cutlass13device_kernelIN5flash19enable_sm80_to_sm89INS1_16FlashAttnBwdSm80INS1_25CollectiveMainloopBwdSm80ILi2ELi2EN4cute5tupleIJNS5_1CILi128EEES8_NS7_ILi64EEEEEENS_10bfloat16_tEfNS_4arch4Sm80ELb0ELb1ELb1ELb0ELb0ELb0ELb0ELb0ELi2ELi4ELi4ELi4ELb0EEENS1_24CollectiveEpilogueBwdGQAISA_fSD_Li256ELb0ELb0EEENS1_19SingleTileSchedulerILb0ELb0ELb0ELi128EEEEEEEEEvNT_6ParamsE$_ZN4cute3eso3ESOILb1ELb0EJNS_5tupleIJNS_1CILi2EEEEEENS2_IJiEEES4_NS3_ILi1EEEEEC2ERKS5_RKS6_RKS4_RKS7_) ;  /* 0xffffb5c000007944 */ /* 0x022fea0003c3ffff */
[----:B-1----:R1:W5:Y:S01]  /*cc60*/  LDL R2, [R1+0x16c8] ;  /* 0x0016c80001027983 */ /* 0x0023620000100800 */
[----:B------:R-:W-:Y:S02]  /*cc70*/  MOV R4, R10 ;  /* 0x0000000a00047202 */ /* 0x000fe40000000f00 */
[----:B------:R-:W-:-:S04]  /*cc80*/  MOV R5, 0x0 ;  /* 0x0000000000057802 */ /* 0x000fc80000000f00 */
[----:B------:R-:W-:Y:S05]  /*cc90*/  RET.REL.NODEC R4 `(_ZN7cutlass13device_kernelIN5flash19enable_sm80_to_sm89INS1_16FlashAttnBwdSm80INS1_25CollectiveMainloopBwdSm80ILi2ELi2EN4cute5tupleIJNS5_1CILi128EEES8_NS7_ILi64EEEEEENS_10bfloat16_tEfNS_4arch4Sm80ELb0ELb1ELb1ELb0ELb0ELb0ELb0ELb0ELi2ELi4ELi4ELi4ELb0EEENS1_24CollectiveEpilogueBwdGQAISA_fSD_Li256ELb0ELb0EEENS1_19SingleTileSchedulerILb0ELb0ELb0ELi128EEEEEEEEEvNT_6ParamsE) ;  /* 0xffff336004007950 */ /* 0x000fea0003c3ffff */
        .type           $_ZN7cutlass13device_kernelIN5flash19enable_sm80_to_sm89INS1_16FlashAttnBwdSm80INS1_25CollectiveMainloopBwdSm80ILi2ELi2EN4cute5tupleIJNS5_1CILi128EEES8_NS7_ILi64EEEEEENS_10bfloat16_tEfNS_4arch4Sm80ELb0ELb1ELb1ELb0ELb0ELb0ELb0ELb0ELi2ELi4ELi4ELi4ELb0EEENS1_24CollectiveEpilogueBwdGQAISA_fSD_Li256ELb0ELb0EEENS1_19SingleTileSchedulerILb0ELb0ELb0ELi128EEEEEEEEEvNT_6ParamsE$_ZZN4cute6detail16composition_implINS_5tupleIJNS_1CILi16EEENS3_ILi2EEES5_S5_NS3_ILi4EEES5_EEENS2_IJNS3_ILi1EEEiiiNS3_ILi144EEENS3_ILi512EEEEEES6_S4_EEDaRKT_RKT0_RKT1_RKT2_ENKUlRKT_T0_E_clINS2_IJNS2_IJS5_EEENS2_IJiEEES5_S8_EEENS_17integral_constantIiLi2EEEEEDaSQ_SR_,@function
        .size           $_ZN7cutlass13device_kernelIN5flash19enable_sm80_to_sm89INS1_16FlashAttnBwdSm80INS1_25CollectiveMainloopBwdSm80ILi2ELi2EN4cute5tupleIJNS5_1CILi128EEES8_NS7_ILi64EEEEEENS_10bfloat16_tEfNS_4arch4Sm80ELb0ELb1ELb1ELb0ELb0ELb0ELb0ELb0ELi2ELi4ELi4ELi4ELb0EEENS1_24CollectiveEpilogueBwdGQAISA_fSD_Li256ELb0ELb0EEENS1_19SingleTileSchedulerILb0ELb0ELb0ELi128EEEEEEEEEvNT_6ParamsE$_ZZN4cute6detail16composition_implINS_5tupleIJNS_1CILi16EEENS3_ILi2EEES5_S5_NS3_ILi4EEES5_EEENS2_IJNS3_ILi1EEEiiiNS3_ILi144EEENS3_ILi512EEEEEES6_S4_EEDaRKT_RKT0_RKT1_RKT2_ENKUlRKT_T0_E_clINS2_IJNS2_IJS5_EEENS2_IJiEEES5_S8_EEENS_17integral_constantIiLi2EEEEEDaSQ_SR_,($_ZN7cutlass13device_kernelIN5flash19enable_sm80_to_sm89INS1_16FlashAttnBwdSm80INS1_25CollectiveMainloopBwdSm80ILi2ELi2EN4cute5tupleIJNS5_1CILi128EEES8_NS7_ILi64EEEEEENS_10bfloat16_tEfNS_4arch4Sm80ELb0ELb1ELb1ELb0ELb0ELb0ELb0ELb0ELi2ELi4ELi4ELi4ELb0EEENS1_24CollectiveEpilogueBwdGQAISA_fSD_Li256ELb0ELb0EEENS1_19SingleTileSchedulerILb0ELb0ELb0ELi128EEEEEEEEEvNT_6ParamsE$_ZZN4cute6detail16composition_implINS_5tupleIJNS_1CILi16EEENS3_ILi2EEES5_S5_NS3_ILi4EEES5_EEENS2_IJNS3_ILi1EEEiiiNS3_ILi144EEENS3_ILi512EEEEEES6_S4_EEDaRKT_RKT0_RKT1_RKT2_ENKUlRKT_T0_E_clINS2_IJNS2_IJS5_S5_EEENS2_IJiiEEES8_S8_EEENS_17integral_constantIiLi3EEEEEDaSQ_SR_ - $_ZN7cutlass13device_kernelIN5flash19enable_sm80_to_sm89INS1_16FlashAttnBwdSm80INS1_25CollectiveMainloopBwdSm80ILi2ELi2EN4cute5tupleIJNS5_1CILi128EEES8_NS7_ILi64EEEEEENS_10bfloat16_tEfNS_4arch4Sm80ELb0ELb1ELb1ELb0ELb0ELb0ELb0ELb0ELi2ELi4ELi4ELi4ELb0EEENS1_24CollectiveEpilogueBwdGQAISA_fSD_Li256ELb0ELb0EEENS1_19SingleTileSchedulerILb0ELb0ELb0ELi128EEEEEEEEEvNT_6ParamsE$_ZZN4cute6detail16composition_implINS_5tupleIJNS_1CILi16EEENS3_ILi2EEES5_S5_NS3_ILi4EEES5_EEENS2_IJNS3_ILi1EEEiiiNS3_ILi144EEENS3_ILi512EEEEEES6_S4_EEDaRKT_RKT0_RKT1_RKT2_ENKUlRKT_T0_E_clINS2_IJNS2_IJS5_EEENS2_IJiEEES5_S8_EEENS_17integral_constantIiLi2EEEEEDaSQ_SR_)
$_ZN7cutlass13device_kernelIN5flash19enable_sm80_to_sm89INS1_16FlashAttnBwdSm80INS1_25CollectiveMainloopBwdSm80ILi2ELi2EN4cute5tupleIJNS5_1CILi128EEES8_NS7_ILi64EEEEEENS_10bfloat16_tEfNS_4arch4Sm80ELb0ELb1ELb1ELb0ELb0ELb0ELb0ELb0ELi2ELi4ELi4ELi4ELb0EEENS1_24CollectiveEpilogueBwdGQAISA_fSD_Li256ELb0ELb0EEENS1_19SingleTileSchedulerILb0ELb0ELb0ELi128EEEEEEEEEvNT_6ParamsE$_ZZN4cute6detail16composition_implINS_5tupleIJNS_1CILi16EEENS3_ILi2EEES5_S5_NS3_ILi4EEES5_EEENS2_IJNS3_ILi1EEEiiiNS3_ILi144EEENS3_ILi512EEEEEES6_S4_EEDaRKT_RKT0_RKT1_RKT2_ENKUlRKT_T0_E_clINS2_IJNS2_IJS5_EEENS2_IJiEEES5_S8_EEENS_17integral_constantIiLi2EEEEEDaSQ_SR_:
        /* <DEDUP_REMOVED lines=8> */
[----:B-1---5:R-:W-:Y:S05]  /*cd20*/  CALL.REL.NOINC `($_ZN7cutlass13device_kernelIN5flash19enable_sm80_to_sm89INS1_16FlashAttnBwdSm80INS1_25CollectiveMainloopBwdSm80ILi2ELi2EN4cute5tupleIJNS5_1CILi128EEES8_NS7_ILi64EEEEEENS_10bfloat16_tEfNS_4arch4Sm80ELb0ELb1ELb1ELb0ELb0ELb0ELb0ELb0ELi2ELi4ELi4ELi4ELb0EEENS1_24CollectiveEpilogueBwdGQAISA_fSD_Li256ELb0ELb0EEENS1_19SingleTileSchedulerILb0ELb0ELb0ELi128EEEEEEEEEvNT_6ParamsE$_ZN4cute3eso3ESOILb0ELb0EJiiEEC2ERKiS4_) ;  /* 0xffff952000007944 */ /* 0x022fea0003c3ffff */
[----:B-1----:R1:W5:Y:S01]  /*cd30*/  LDL.64 R2, [R1+0x16c8] ;  /* 0x0016c80001027983 */ /* 0x0023620000100a00 */
[----:B------:R-:W-:-:S03]  /*cd40*/  MOV R6, 0xcd60 ;  /* 0x0000cd6000067802 */ /* 0x000fc60000000f00 */
[----:B-1---5:R-:W-:Y:S05]  /*cd50*/  CALL.REL.NOINC `($_ZN7cutlass13device_kernelIN5flash19enable_sm80_to_sm89INS1_16FlashAttnBwdSm80INS1_25CollectiveMainloopBwdSm80ILi2ELi2EN4cute5tupleIJNS5_1CILi128EEES8_NS7_ILi64EEEEEENS_10bfloat16_tEfNS_4arch4Sm80ELb0ELb1ELb1ELb0ELb0ELb0ELb0ELb0ELi2ELi4ELi4ELi4ELb0EEENS1_24CollectiveEpilogueBwdGQAISA_fSD_Li256ELb0ELb0EEENS1_19SingleTileSchedulerILb0ELb0ELb0ELi128EEEEEEEEEvNT_6ParamsE$_ZN4cute3eso3ESOILb1ELb0EJNS_5tupleIJNS_1CILi2EEES4_EEENS2_IJiiEEENS3_ILi1EEES7_EEC2ERKS5_RKS6_RKS7_SE_) ;  /* 0xffffb61000007944 */ /* 0x022fea0003c3ffff */
[----:B-1----:R1:W5:Y:S01]  /*cd60*/  LDL.64 R2, [R1+0x16c8] ;  /* 0x0016c80001027983 */ /* 0x0023620000100a00 */
[----:B------:R-:W-:-:S04]  /*cd70*/  MOV R73, 0x0 ;  /* 0x0000000000497802 */ /* 0x000fc80000000f00 */
[----:B------:R-:W-:Y:S05]  /*cd80*/  RET.REL.NODEC R72 `(_ZN7cutlass13device_kernelIN5flash19enable_sm80_to_sm89INS1_16FlashAttnBwdSm80INS1_25CollectiveMainloopBwdSm80ILi2ELi2EN4cute5tupleIJNS5_1CILi128EEES8_NS7_ILi64EEEEEENS_10bfloat16_tEfNS_4arch4Sm80ELb0ELb1ELb1ELb0ELb0ELb0ELb0ELb0ELi2ELi4ELi4ELi4ELb0EEENS1_24CollectiveEpilogueBwdGQAISA_fSD_Li256ELb0ELb0EEENS1_19SingleTileSchedulerILb0ELb0ELb0ELi128EEEEEEEEEvNT_6ParamsE) ;  /* 0xffff327048007950 */ /* 0x000fea0003c3ffff */
        .type           $_ZN7cutlass13device_kernelIN5flash19enable_sm80_to_sm89INS1_16FlashAttnBwdSm80INS1_25CollectiveMainloopBwdSm80ILi2ELi2EN4cute5tupleIJNS5_1CILi128EEES8_NS7_ILi64EEEEEENS_10bfloat16_tEfNS_4arch4Sm80ELb0ELb1ELb1ELb0ELb0ELb0ELb0ELb0ELi2ELi4ELi4ELi4ELb0EEENS1_24CollectiveEpilogueBwdGQAISA_fSD_Li256ELb0ELb0EEENS1_19SingleTileSchedulerILb0ELb0ELb0ELi128EEEEEEEEEvNT_6ParamsE$_ZZN4cute6detail16composition_implINS_5tupleIJNS_1CILi16EEENS3_ILi2EEES5_S5_NS3_ILi4EEES5_EEENS2_IJNS3_ILi1EEEiiiNS3_ILi144EEENS3_ILi512EEEEEES6_S4_EEDaRKT_RKT0_RKT1_RKT2_ENKUlRKT_T0_E_clINS2_IJNS2_IJS5_S5_EEENS2_IJiiEEES8_S8_EEENS_17integral_constantIiLi3EEEEEDaSQ_SR_,@function
        .size           $_ZN7cutlass13device_kernelIN5flash19enable_sm80_to_sm89INS1_16FlashAttnBwdSm80INS1_25CollectiveMainloopBwdSm80ILi2ELi2EN4cute5tupleIJNS5_1CILi128EEES8_NS7_ILi64EEEEEENS_10bfloat16_tEfNS_4arch4Sm80ELb0ELb1ELb1ELb0ELb0ELb0ELb0ELb0ELi2ELi4ELi4ELi4ELb0EEENS1_24CollectiveEpilogueBwdGQAISA_fSD_Li256ELb0ELb0EEENS1_19SingleTileSchedulerILb0ELb0ELb0ELi128EEEEEEEEEvNT_6ParamsE$_ZZN4cute6detail16composition_implINS_5tupleIJNS_1CILi16EEENS3_ILi2EEES5_S5_NS3_ILi4EEES5_EEENS2_IJNS3_ILi1EEEiiiNS3_ILi144EEENS3_ILi512EEEEEES6_S4_EEDaRKT_RKT0_RKT1_RKT2_ENKUlRKT_T0_E_clINS2_IJNS2_IJS5_S5_EEENS2_IJiiEEES8_S8_EEENS_17integral_constantIiLi3EEEEEDaSQ_SR_,($_ZN7cutlass13device_kernelIN5flash19enable_sm80_to_sm89INS1_16FlashAttnBwdSm80INS1_25CollectiveMainloopBwdSm80ILi2ELi2EN4cute5tupleIJNS5_1CILi128EEES8_NS7_ILi64EEEEEENS_10bfloat16_tEfNS_4arch4Sm80ELb0ELb1ELb1ELb0ELb0ELb0ELb0ELb0ELi2ELi4ELi4ELi4ELb0EEENS1_24CollectiveEpilogueBwdGQAISA_fSD_Li256ELb0ELb0EEENS1_19SingleTileSchedulerILb0ELb0ELb0ELi128EEEEEEEEEvNT_6ParamsE$_ZZN4cute6detail16composition_implINS_5tupleIJNS_1CILi16EEENS3_ILi2EEES5_S5_NS3_ILi4EEES5_EEENS2_IJNS3_ILi1EEEiiiNS3_ILi144EEENS3_ILi512EEEEEES6_S4_EEDaRKT_RKT0_RKT1_RKT2_ENKUlRKT_T0_E_clINS2_IJNS2_IJS5_S5_EEENS2_IJiiEEES8_S8_EEENS_17integral_constantIiLi4EEEEEDaSQ_SR_ - $_ZN7cutlass13device_kernelIN5flash19enable_sm80_to_sm89INS1_16FlashAttnBwdSm80INS1_25CollectiveMainloopBwdSm80ILi2ELi2EN4cute5tupleIJNS5_1CILi128EEES8_NS7_ILi64EEEEEENS_10bfloat16_tEfNS_4arch4Sm80ELb0ELb1ELb1ELb0ELb0ELb0ELb0ELb0ELi2ELi4ELi4ELi4ELb0EEENS1_24CollectiveEpilogueBwdGQAISA_fSD_Li256ELb0ELb0EEENS1_19SingleTileSchedulerILb0ELb0ELb0ELi128EEEEEEEEEvNT_6ParamsE$_ZZN4cute6detail16composition_implINS_5tupleIJNS_1CILi16EEENS3_ILi2EEES5_S5_NS3_ILi4EEES5_EEENS2_IJNS3_ILi1EEEiiiNS3_ILi144EEENS3_ILi512EEEEEES6_S4_EEDaRKT_RKT0_RKT1_RKT2_ENKUlRKT_T0_E_clINS2_IJNS2_IJS5_S5_EEENS2_IJiiEEES8_S8_EEENS_17integral_constantIiLi3EEEEEDaSQ_SR_)
$_ZN7cutlass13device_kernelIN5flash19enable_sm80_to_sm89INS1_16FlashAttnBwdSm80INS1_25CollectiveMainloopBwdSm80ILi2ELi2EN4cute5tupleIJNS5_1CILi128EEES8_NS7_ILi64EEEEEENS_10bfloat16_tEfNS_4arch4Sm80ELb0ELb1ELb1ELb0ELb0ELb0ELb0ELb0ELi2ELi4ELi4ELi4ELb0EEENS1_24CollectiveEpilogueBwdGQAISA_fSD_Li256ELb0ELb0EEENS1_19SingleTileSchedulerILb0ELb0ELb0ELi128EEEEEEEEEvNT_6ParamsE$_ZZN4cute6detail16composition_implINS_5tupleIJNS_1CILi16EEENS3_ILi2EEES5_S5_NS3_ILi4EEES5_EEENS2_IJNS3_ILi1EEEiiiNS3_ILi144EEENS3_ILi512EEEEEES6_S4_EEDaRKT_RKT0_RKT1_RKT2_ENKUlRKT_T0_E_clINS2_IJNS2_IJS5_S5_EEENS2_IJiiEEES8_S8_EEENS_17integral_constantIiLi3EEEEEDaSQ_SR_:
[----:B------:R-:W-:-:S05]  /*cd90*/  IADD3 R5, R5, -c[0x0][0x20], RZ ;  /* 0x8000080005057a10 */ /* 0x000fca0007ffe0ff */
[----:B------:R1:W5:Y:S04]  /*cda0*/  LDL R2, [R5] ;  /* 0x0000000005027983 */ /* 0x0003680000100800 */
[----:B------:R1:W5:Y:S01]  /*cdb0*/  LDL R3, [R5+0x4] ;  /* 0x0000040005037983 */ /* 0x0003620000100800 */
[----:B------:R-:W-:Y:S02]  /*cdc0*/  IADD3 R4, R1, 0x16c8, RZ ;  /* 0x000016c801047810 */ /* 0x000fe40007ffe0ff */
[----:B------:R-:W-:Y:S02]  /*cdd0*/  MOV R6, 0xce00 ;  /* 0x0000ce0000067802 */ /* 0x000fe40000000f00 */
[----:B------:R-:W-:Y:S02]  /*cde0*/  IADD3 R4, R4, c[0x0][0x20], RZ ;  /* 0x0000080004047a10 */ /* 0x000fe40007ffe0ff */
[----:B-1---5:R-:W-:Y:S05]  /*cdf0*/  CALL.REL.NOINC `($_ZN7cutlass13device_kernelIN5flash19enable_sm80_to_sm89INS1_16FlashAttnBwdSm80INS1_25CollectiveMainloopBwdSm80ILi2ELi2EN4cute5tupleIJNS5_1CILi128EEES8_NS7_ILi64EEEEEENS_10bfloat16_tEfNS_4arch4Sm80ELb0ELb1ELb1ELb0ELb0ELb0ELb0ELb0ELi2ELi4ELi4ELi4ELb0EEENS1_24CollectiveEpilogueBwdGQAISA_fSD_Li256ELb0ELb0EEENS1_19SingleTileSchedulerILb0ELb0ELb0ELi128EEEEEEEEEvNT_6ParamsE$_ZN4cute3eso3ESOILb1ELb0EJNS_5tupleIJNS_1CILi2EEES4_EEENS2_IJiiEEENS3_ILi1EEES7_EEC2ERKS5_RKS6_RKS7_SE_) ;  /* 0xffffb57000007944 */ /* 0x022fea0003c3ffff */
[----:B-1----:R1:W5:Y:S01]  /*ce00*/  LDL.64 R2, [R1+0x16c8] ;  /* 0x0016c80001027983 */ /* 0x0023620000100a00 */
[----:B------:R-:W-:-:S04]  /*ce10*/  MOV R9, 0x0 ;  /* 0x0000000000097802 */ /* 0x000fc80000000f00 */
[----:B------:R-:W-:Y:S05]  /*ce20*/  RET.REL.NODEC R8 `(_ZN7cutlass13device_kernelIN5flash19enable_sm80_to_sm89INS1_16FlashAttnBwdSm80INS1_25CollectiveMainloopBwdSm80ILi2ELi2EN4cute5tupleIJNS5_1CILi128EEES8_NS7_ILi64EEEEEENS_10bfloat16_tEfNS_4arch4Sm80ELb0ELb1ELb1ELb0ELb0ELb0ELb0ELb0ELi2ELi4ELi4ELi4ELb0EEENS1_24CollectiveEpilogueBwdGQAISA_fSD_Li256ELb0ELb0EEENS1_19SingleTileSchedulerILb0ELb0ELb0ELi128EEEEEEEEEvNT_6ParamsE) ;  /* 0xffff31d008007950 */ /* 0x000fea0003c3ffff */
        .type           $_ZN7cutlass13device_kernelIN5flash19enable_sm80_to_sm89INS1_16FlashAttnBwdSm80INS1_25CollectiveMainloopBwdSm80ILi2ELi2EN4cute5tupleIJNS5_1CILi128EEES8_NS7_ILi64EEEEEENS_10bfloat16_tEfNS_4arch4Sm80ELb0ELb1ELb1ELb0ELb0ELb0ELb0ELb0ELi2ELi4ELi4ELi4ELb0EEENS1_24CollectiveEpilogueBwdGQAISA_fSD_Li256ELb0ELb0EEENS1_19SingleTileSchedulerILb0ELb0ELb0ELi128EEEEEEEEEvNT_6ParamsE$_ZZN4cute6detail16composition_implINS_5tupleIJNS_1CILi16EEENS3_ILi2EEES5_S5_NS3_ILi4EEES5_EEENS2_IJNS3_ILi1EEEiiiNS3_ILi144EEENS3_ILi512EEEEEES6_S4_EEDaRKT_RKT0_RKT1_RKT2_ENKUlRKT_T0_E_clINS2_IJNS2_IJS5_S5_EEENS2_IJiiEEES8_S8_EEENS_17integral_constantIiLi4EEEEEDaSQ_SR_,@function
        .size           $_ZN7cutlass13device_kernelIN5flash19enable_sm80_to_sm89INS1_16FlashAttnBwdSm80INS1_25CollectiveMainloopBwdSm80ILi2ELi2EN4cute5tupleIJNS5_1CILi128EEES8_NS7_ILi64EEEEEENS_10bfloat16_tEfNS_4arch4Sm80ELb0ELb1ELb1ELb0ELb0ELb0ELb0ELb0ELi2ELi4ELi4ELi4ELb0EEENS1_24CollectiveEpilogueBwdGQAISA_fSD_Li256ELb0ELb0EEENS1_19SingleTileSchedulerILb0ELb0ELb0ELi128EEEEEEEEEvNT_6ParamsE$_ZZN4cute6detail16composition_implINS_5tupleIJNS_1CILi16EEENS3_ILi2EEES5_S5_NS3_ILi4EEES5_EEENS2_IJNS3_ILi1EEEiiiNS3_ILi144EEENS3_ILi512EEEEEES6_S4_EEDaRKT_RKT0_RKT1_RKT2_ENKUlRKT_T0_E_clINS2_IJNS2_IJS5_S5_EEENS2_IJiiEEES8_S8_EEENS_17integral_constantIiLi4EEEEEDaSQ_SR_,($_ZN7cutlass13device_kernelIN5flash19enable_sm80_to_sm89INS1_16FlashAttnBwdSm80INS1_25CollectiveMainloopBwdSm80ILi2ELi2EN4cute5tupleIJNS5_1CILi128EEES8_NS7_ILi64EEEEEENS_10bfloat16_tEfNS_4arch4Sm80ELb0ELb1ELb1ELb0ELb0ELb0ELb0ELb0ELi2ELi4ELi4ELi4ELb0EEENS1_24CollectiveEpilogueBwdGQAISA_fSD_Li256ELb0ELb0EEENS1_19SingleTileSchedulerILb0ELb0ELb0ELi128EEEEEEEEEvNT_6ParamsE$_ZZN4cute6detail16composition_implINS_5tupleIJNS_1CILi8EEENS3_ILi2EEES5_S5_S4_S5_EEENS2_IJNS3_ILi1EEEiiiNS3_ILi72EEENS3_ILi512EEEEEENS2_IJNS2_IJS5_S5_EEES4_NS3_ILi4EEEEEENS2_IJNS2_IJS7_S4_EEENS3_ILi1024EEENS3_ILi16EEEEEEEEDaRKT_RKT0_RKT1_RKT2_ENKUlRKT_RKT0_E_clISB_SE_EEDaSW_SZ_ - $_ZN7cutlass13device_kernelIN5flash19enable_sm80_to_sm89INS1_16FlashAttnBwdSm80INS1_25CollectiveMainloopBwdSm80ILi2ELi2EN4cute5tupleIJNS5_1CILi128EEES8_NS7_ILi64EEEEEENS_10bfloat16_tEfNS_4arch4Sm80ELb0ELb1ELb1ELb0ELb0ELb0ELb0ELb0ELi2ELi4ELi4ELi4ELb0EEENS1_24CollectiveEpilogueBwdGQAISA_fSD_Li256ELb0ELb0EEENS1_19SingleTileSchedulerILb0ELb0ELb0ELi128EEEEEEEEEvNT_6ParamsE$_ZZN4cute6detail16composition_implINS_5tupleIJNS_1CILi16EEENS3_ILi2EEES5_S5_NS3_ILi4EEES5_EEENS2_IJNS3_ILi1EEEiiiNS3_ILi144EEENS3_ILi512EEEEEES6_S4_EEDaRKT_RKT0_RKT1_RKT2_ENKUlRKT_T0_E_clINS2_IJNS2_IJS5_S5_EEENS2_IJiiEEES8_S8_EEENS_17integral_constantIiLi4EEEEEDaSQ_SR_)
$_ZN7cutlass13device_kernelIN5flash19enable_sm80_to_sm89INS1_16FlashAttnBwdSm80INS1_25CollectiveMainloopBwdSm80ILi2ELi2EN4cute5tupleIJNS5_1CILi128EEES8_NS7_ILi64EEEEEENS_10bfloat16_tEfNS_4arch4Sm80ELb0ELb1ELb1ELb0ELb0ELb0ELb0ELb0ELi2ELi4ELi4ELi4ELb0EEENS1_24CollectiveEpilogueBwdGQAISA_fSD_Li256ELb0ELb0EEENS1_19SingleTileSchedulerILb0ELb0ELb0ELi128EEEEEEEEEvNT_6ParamsE$_ZZN4cute6detail16composition_implINS_5tupleIJNS_1CILi16EEENS3_ILi2EEES5_S5_NS3_ILi4EEES5_EEENS2_IJNS3_ILi1EEEiiiNS3_ILi144EEENS3_ILi512EEEEEES6_S4_EEDaRKT_RKT0_RKT1_RKT2_ENKUlRKT_T0_E_clINS2_IJNS2_IJS5_S5_EEENS2_IJiiEEES8_S8_EEENS_17integral_constantIiLi4EEEEEDaSQ_SR_:
        /* <DEDUP_REMOVED lines=10> */
        .type           $_ZN7cutlass13device_kernelIN5flash19enable_sm80_to_sm89INS1_16FlashAttnBwdSm80INS1_25CollectiveMainloopBwdSm80ILi2ELi2EN4cute5tupleIJNS5_1CILi128EEES8_NS7_ILi64EEEEEENS_10bfloat16_tEfNS_4arch4Sm80ELb0ELb1ELb1ELb0ELb0ELb0ELb0ELb0ELi2ELi4ELi4ELi4ELb0EEENS1_24CollectiveEpilogueBwdGQAISA_fSD_Li256ELb0ELb0EEENS1_19SingleTileSchedulerILb0ELb0ELb0ELi128EEEEEEEEEvNT_6ParamsE$_ZZN4cute6detail16composition_implINS_5tupleIJNS_1CILi8EEENS3_ILi2EEES5_S5_S4_S5_EEENS2_IJNS3_ILi1EEEiiiNS3_ILi72EEENS3_ILi512EEEEEENS2_IJNS2_IJS5_S5_EEES4_NS3_ILi4EEEEEENS2_IJNS2_IJS7_S4_EEENS3_ILi1024EEENS3_ILi16EEEEEEEEDaRKT_RKT0_RKT1_RKT2_ENKUlRKT_RKT0_E_clISB_SE_EEDaSW_SZ_,@function
        .size           $_ZN7cutlass13device_kernelIN5flash19enable_sm80_to_sm89INS1_16FlashAttnBwdSm80INS1_25CollectiveMainloopBwdSm80ILi2ELi2EN4cute5tupleIJNS5_1CILi128EEES8_NS7_ILi64EEEEEENS_10bfloat16_tEfNS_4arch4Sm80ELb0ELb1ELb1ELb0ELb0ELb0ELb0ELb0ELi2ELi4ELi4ELi4ELb0EEENS1_24CollectiveEpilogueBwdGQAISA_fSD_Li256ELb0ELb0EEENS1_19SingleTileSchedulerILb0ELb0ELb0ELi128EEEEEEEEEvNT_6ParamsE$_ZZN4cute6detail16composition_implINS_5tupleIJNS_1CILi8EEENS3_ILi2EEES5_S5_S4_S5_EEENS2_IJNS3_ILi1EEEiiiNS3_ILi72EEENS3_ILi512EEEEEENS2_IJNS2_IJS5_S5_EEES4_NS3_ILi4EEEEEENS2_IJNS2_IJS7_S4_EEENS3_ILi1024EEENS3_ILi16EEEEEEEEDaRKT_RKT0_RKT1_RKT2_ENKUlRKT_RKT0_E_clISB_SE_EEDaSW_SZ_,($_ZN7cutlass13device_kernelIN5flash19enable_sm80_to_sm89INS1_16FlashAttnBwdSm80INS1_25CollectiveMainloopBwdSm80ILi2ELi2EN4cute5tupleIJNS5_1CILi128EEES8_NS7_ILi64EEEEEENS_10bfloat16_tEfNS_4arch4Sm80ELb0ELb1ELb1ELb0ELb0ELb0ELb0ELb0ELi2ELi4ELi4ELi4ELb0EEENS1_24CollectiveEpilogueBwdGQAISA_fSD_Li256ELb0ELb0EEENS1_19SingleTileSchedulerILb0ELb0ELb0ELi128EEEEEEEEEvNT_6ParamsE$_ZZN4cute6detail16composition_implINS_5tupleIJNS_1CILi8EEENS3_ILi2EEES5_S5_S4_S5_EEENS2_IJNS3_ILi1EEEiiiNS3_ILi72EEENS3_ILi512EEEEEENS2_IJNS2_IJS5_S5_EEES4_NS3_ILi4EEEEEENS2_IJNS2_IJS7_S4_EEENS3_ILi1024EEENS3_ILi16EEEEEEEEDaRKT_RKT0_RKT1_RKT2_ENKUlRKT_RKT0_E_clISC_SG_EEDaSW_SZ_ - $_ZN7cutlass13device_kernelIN5flash19enable_sm80_to_sm89INS1_16FlashAttnBwdSm80INS1_25CollectiveMainloopBwdSm80ILi2ELi2EN4cute5tupleIJNS5_1CILi128EEES8_NS7_ILi64EEEEEENS_10bfloat16_tEfNS_4arch4Sm80ELb0ELb1ELb1ELb0ELb0ELb0ELb0ELb0ELi2ELi4ELi4ELi4ELb0EEENS1_24CollectiveEpilogueBwdGQAISA_fSD_Li256ELb0ELb0EEENS1_19SingleTileSchedulerILb0ELb0ELb0ELi128EEEEEEEEEvNT_6ParamsE$_ZZN4cute6detail16composition_implINS_5tupleIJNS_1CILi8EEENS3_ILi2EEES5_S5_S4_S5_EEENS2_IJNS3_ILi1EEEiiiNS3_ILi72EEENS3_ILi512EEEEEENS2_IJNS2_IJS5_S5_EEES4_NS3_ILi4EEEEEENS2_IJNS2_IJS7_S4_EEENS3_ILi1024EEENS3_ILi16EEEEEEEEDaRKT_RKT0_RKT1_RKT2_ENKUlRKT_RKT0_E_clISB_SE_EEDaSW_SZ_)
$_ZN7cutlass13device_kernelIN5flash19enable_sm80_to_sm89INS1_16FlashAttnBwdSm80INS1_25CollectiveMainloopBwdSm80ILi2ELi2EN4cute5tupleIJNS5_1CILi128EEES8_NS7_ILi64EEEEEENS_10bfloat16_tEfNS_4arch4Sm80ELb0ELb1ELb1ELb0ELb0ELb0ELb0ELb0ELi2ELi4ELi4ELi4ELb0EEENS1_24CollectiveEpilogueBwdGQAISA_fSD_Li256ELb0ELb0EEENS1_19SingleTileSchedulerILb0ELb0ELb0ELi128EEEEEEEEEvNT_6ParamsE$_ZZN4cute6detail16composition_implINS_5tupleIJNS_1CILi8EEENS3_ILi2EEES5_S5_S4_S5_EEENS2_IJNS3_ILi1EEEiiiNS3_ILi72EEENS3_ILi512EEEEEENS2_IJNS2_IJS5_S5_EEES4_NS3_ILi4EEEEEENS2_IJNS2_IJS7_S4_EEENS3_ILi1024EEENS3_ILi16EEEEEEEEDaRKT_RKT0_RKT1_RKT2_ENKUlRKT_RKT0_E_clISB_SE_EEDaSW_SZ_:
[----:B------:R-:W-:Y:S02]  /*ced0*/  IADD3 R37, R1, 0x1380, RZ ;  /* 0x0000138001257810 */ /* 0x000fe40007ffe0ff */
[----:B------:R-:W-:Y:S02]  /*cee0*/  MOV R62, 0xcf20 ;  /* 0x0000cf20003e7802 */ /* 0x000fe40000000f00 */
[----:B------:R-:W-:-:S04]  /*cef0*/  IADD3 R37, R37, c[0x0][0x20], RZ ;  /* 0x0000080025257a10 */ /* 0x000fc80007ffe0ff */
[----:B------:R-:W-:Y:S02]  /*cf00*/  IADD3 R49, R37, 0x4, RZ ;  /* 0x0000000425317810 */ /* 0x000fe40007ffe0ff */
[----:B------:R-:W-:Y:S05]  /*cf10*/  CALL.REL.NOINC `($_ZN7cutlass13device_kernelIN5flash19enable_sm80_to_sm89INS1_16FlashAttnBwdSm80INS1_25CollectiveMainloopBwdSm80ILi2ELi2EN4cute5tupleIJNS5_1CILi128EEES8_NS7_ILi64EEEEEENS_10bfloat16_tEfNS_4arch4Sm80ELb0ELb1ELb1ELb0ELb0ELb0ELb0ELb0ELi2ELi4ELi4ELi4ELb0EEENS1_24CollectiveEpilogueBwdGQAISA_fSD_Li256ELb0ELb0EEENS1_19SingleTileSchedulerILb0ELb0ELb0ELi128EEEEEEEEEvNT_6ParamsE$_ZZN4cute6detail16composition_implINS_5tupleIJNS_1CILi8EEENS3_ILi2EEES5_S5_S4_S5_EEENS2_IJNS3_ILi1EEEiiiNS3_ILi72EEENS3_ILi512EEEEEENS2_IJS5_S5_EEENS2_IJS7_S4_EEEEEDaRKT_RKT0_RKT1_RKT2_ENKUlRKT_RKT0_E_clIS5_S4_EEDaSR_SU_) ;  /* 0x00000a3000007944 */ /* 0x000fea0003c00000 */
[----:B------:R-:W-:Y:S02]  /*cf20*/  MOV R4, 0xcf40 ;  /* 0x0000cf4000047802 */ /* 0x000fe40000000f00 */
[----:B-1---5:R-:W-:Y:S05]  /*cf30*/  CALL.REL.NOINC `($_ZN7cutlass13device_kernelIN5flash19enable_sm80_to_sm89INS1_16FlashAttnBwdSm80INS1_25CollectiveMainloopBwdSm80ILi2ELi2EN4cute5tupleIJNS5_1CILi128EEES8_NS7_ILi64EEEEEENS_10bfloat16_tEfNS_4arch4Sm80ELb0ELb1ELb1ELb0ELb0ELb0ELb0ELb0ELi2ELi4ELi4ELi4ELb0EEENS1_24CollectiveEpilogueBwdGQAISA_fSD_Li256ELb0ELb0EEENS1_19SingleTileSchedulerILb0ELb0ELb0ELi128EEEEEEEEEvNT_6ParamsE$_ZN4cute3eso3ESOILb1ELb0EJNS_1CILi1EEEiEEC2ERKS3_RKi) ;  /* 0xffffa53000007944 */ /* 0x022fea0003c3ffff */
[----:B-1----:R1:W5:Y:S01]  /*cf40*/  LDL R2, [R1+0x1384] ;  /* 0x0013840001027983 */ /* 0x0023620000100800 */
[----:B------:R-:W-:-:S03]  /*cf50*/  MOV R6, 0xcf70 ;  /* 0x0000cf7000067802 */ /* 0x000fc60000000f00 */
[----:B-1---5:R-:W-:Y:S05]  /*cf60*/  CALL.REL.NOINC `($_ZN7cutlass13device_kernelIN5flash19enable_sm80_to_sm89INS1_16FlashAttnBwdSm80INS1_25CollectiveMainloopBwdSm80ILi2ELi2EN4cute5tupleIJNS5_1CILi128EEES8_NS7_ILi64EEEEEENS_10bfloat16_tEfNS_4arch4Sm80ELb0ELb1ELb1ELb0ELb0ELb0ELb0ELb0ELi2ELi4ELi4ELi4ELb0EEENS1_24CollectiveEpilogueBwdGQAISA_fSD_Li256ELb0ELb0EEENS1_19SingleTileSchedulerILb0ELb0ELb0ELi128EEEEEEEEEvNT_6ParamsE$_ZN4cute5tupleIJNS0_IJNS_1CILi2EEES2_EEENS0_IJNS1_ILi1EEEiEEEEEC2ERKS3_RKS5_) ;  /* 0xffffd3e000007944 */ /* 0x022fea0003c3ffff */
[----:B------:R1:W5:Y:S01]  /*cf70*/  LDL R37, [R1+0x1380] ;  /* 0x0013800001257983 */ /* 0x0003620000100800 */
[----:B------:R-:W-:Y:S02]  /*cf80*/  MOV R2, R10 ;  /* 0x0000000a00027202 */ /* 0x000fe40000000f00 */
[----:B------:R-:W-:-:S04]  /*cf90*/  MOV R3, 0x0 ;  /* 0x0000000000037802 */ /* 0x000fc80000000f00 */
[----:B------:R-:W-:Y:S05]  /*cfa0*/  RET.REL.NODEC R2 `(_ZN7cutlass13device_kernelIN5flash19enable_sm80_to_sm89INS1_16FlashAttnBwdSm80INS1_25CollectiveMainloopBwdSm80ILi2ELi2EN4cute5tupleIJNS5_1CILi128EEES8_NS7_ILi64EEEEEENS_10bfloat16_tEfNS_4arch4Sm80ELb0ELb1ELb1ELb0ELb0ELb0ELb0ELb0ELi2ELi4ELi4ELi4ELb0EEENS1_24CollectiveEpilogueBwdGQAISA_fSD_Li256ELb0ELb0EEENS1_19SingleTileSchedulerILb0ELb0ELb0ELi128EEEEEEEEEvNT_6ParamsE) ;  /* 0xffff305002007950 */ /* 0x000fea0003c3ffff */
        .type           $_ZN7cutlass13device_kernelIN5flash19enable_sm80_to_sm89INS1_16FlashAttnBwdSm80INS1_25CollectiveMainloopBwdSm80ILi2ELi2EN4cute5tupleIJNS5_1CILi128EEES8_NS7_ILi64EEEEEENS_10bfloat16_tEfNS_4arch4Sm80ELb0ELb1ELb1ELb0ELb0ELb0ELb0ELb0ELi2ELi4ELi4ELi4ELb0EEENS1_24CollectiveEpilogueBwdGQAISA_fSD_Li256ELb0ELb0EEENS1_19SingleTileSchedulerILb0ELb0ELb0ELi128EEEEEEEEEvNT_6ParamsE$_ZZN4cute6detail16composition_implINS_5tupleIJNS_1CILi8EEENS3_ILi2EEES5_S5_S4_S5_EEENS2_IJNS3_ILi1EEEiiiNS3_ILi72EEENS3_ILi512EEEEEENS2_IJNS2_IJS5_S5_EEES4_NS3_ILi4EEEEEENS2_IJNS2_IJS7_S4_EEENS3_ILi1024EEENS3_ILi16EEEEEEEEDaRKT_RKT0_RKT1_RKT2_ENKUlRKT_RKT0_E_clISC_SG_EEDaSW_SZ_,@function
        .size           $_ZN7cutlass13device_kernelIN5flash19enable_sm80_to_sm89INS1_16FlashAttnBwdSm80INS1_25CollectiveMainloopBwdSm80ILi2ELi2EN4cute5tupleIJNS5_1CILi128EEES8_NS7_ILi64EEEEEENS_10bfloat16_tEfNS_4arch4Sm80ELb0ELb1ELb1ELb0ELb0ELb0ELb0ELb0ELi2ELi4ELi4ELi4ELb0EEENS1_24CollectiveEpilogueBwdGQAISA_fSD_Li256ELb0ELb0EEENS1_19SingleTileSchedulerILb0ELb0ELb0ELi128EEEEEEEEEvNT_6ParamsE$_ZZN4cute6detail16composition_implINS_5tupleIJNS_1CILi8EEENS3_ILi2EEES5_S5_S4_S5_EEENS2_IJNS3_ILi1EEEiiiNS3_ILi72EEENS3_ILi512EEEEEENS2_IJNS2_IJS5_S5_EEES4_NS3_ILi4EEEEEENS2_IJNS2_IJS7_S4_EEENS3_ILi1024EEENS3_ILi16EEEEEEEEDaRKT_RKT0_RKT1_RKT2_ENKUlRKT_RKT0_E_clISC_SG_EEDaSW_SZ_,($_ZN7cutlass13device_kernelIN5flash19enable_sm80_to_sm89INS1_16FlashAttnBwdSm80INS1_25CollectiveMainloopBwdSm80ILi2ELi2EN4cute5tupleIJNS5_1CILi128EEES8_NS7_ILi64EEEEEENS_10bfloat16_tEfNS_4arch4Sm80ELb0ELb1ELb1ELb0ELb0ELb0ELb0ELb0ELi2ELi4ELi4ELi4ELb0EEENS1_24CollectiveEpilogueBwdGQAISA_fSD_Li256ELb0ELb0EEENS1_19SingleTileSchedulerILb0ELb0ELb0ELi128EEEEEEEEEvNT_6ParamsE$_ZZN4cute6detail16composition_implINS_5tupleIJNS_1CILi8EEENS3_ILi2EEES5_S5_S4_S5_EEENS2_IJNS3_ILi1EEEiiiNS3_ILi72EEENS3_ILi512EEEEEENS2_IJNS2_IJS5_S5_S5_EEES5_NS2_IJNS3_ILi4EEES5_EEEEEENS2_IJNS2_IJS7_S9_S4_EEENS3_ILi4096EEENS2_IJNS3_ILi16EEENS3_ILi8192EEEEEEEEEEEDaRKT_RKT0_RKT1_RKT2_ENKUlRKT_RKT0_E_clISB_SF_EEDaSZ_S12_ - $_ZN7cutlass13device_kernelIN5flash19enable_sm80_to_sm89INS1_16FlashAttnBwdSm80INS1_25CollectiveMainloopBwdSm80ILi2ELi2EN4cute5tupleIJNS5_1CILi128EEES8_NS7_ILi64EEEEEENS_10bfloat16_tEfNS_4arch4Sm80ELb0ELb1ELb1ELb0ELb0ELb0ELb0ELb0ELi2ELi4ELi4ELi4ELb0EEENS1_24CollectiveEpilogueBwdGQAISA_fSD_Li256ELb0ELb0EEENS1_19SingleTileSchedulerILb0ELb0ELb0ELi128EEEEEEEEEvNT_6ParamsE$_ZZN4cute6detail16composition_implINS_5tupleIJNS_1CILi8EEENS3_ILi2EEES5_S5_S4_S5_EEENS2_IJNS3_ILi1EEEiiiNS3_ILi72EEENS3_ILi512EEEEEENS2_IJNS2_IJS5_S5_EEES4_NS3_ILi4EEEEEENS2_IJNS2_IJS7_S4_EEENS3_ILi1024EEENS3_ILi16EEEEEEEEDaRKT_RKT0_RKT1_RKT2_ENKUlRKT_RKT0_E_clISC_SG_EEDaSW_SZ_)
$_ZN7cutlass13device_kernelIN5flash19enable_sm80_to_sm89INS1_16FlashAttnBwdSm80INS1_25CollectiveMainloopBwdSm80ILi2ELi2EN4cute5tupleIJNS5_1CILi128EEES8_NS7_ILi64EEEEEENS_10bfloat16_tEfNS_4arch4Sm80ELb0ELb1ELb1ELb0ELb0ELb0ELb0ELb0ELi2ELi4ELi4ELi4ELb0EEENS1_24CollectiveEpilogueBwdGQAISA_fSD_Li256ELb0ELb0EEENS1_19SingleTileSchedulerILb0ELb0ELb0ELi128EEEEEEEEEvNT_6ParamsE$_ZZN4cute6detail16composition_implINS_5tupleIJNS_1CILi8EEENS3_ILi2EEES5_S5_S4_S5_EEENS2_IJNS3_ILi1EEEiiiNS3_ILi72EEENS3_ILi512EEEEEENS2_IJNS2_IJS5_S5_EEES4_NS3_ILi4EEEEEENS2_IJNS2_IJS7_S4_EEENS3_ILi1024EEENS3_ILi16EEEEEEEEDaRKT_RKT0_RKT1_RKT2_ENKUlRKT_RKT0_E_clISC_SG_EEDaSW_SZ_:
        /* <DEDUP_REMOVED lines=14> */
[----:B-1---5:R-:W-:Y:S05]  /*d090*/  CALL.REL.NOINC `($_ZN7cutlass13device_kernelIN5flash19enable_sm80_to_sm89INS1_16FlashAttnBwdSm80INS1_25CollectiveMainloopBwdSm80ILi2ELi2EN4cute5tupleIJNS5_1CILi128EEES8_NS7_ILi64EEEEEENS_10bfloat16_tEfNS_4arch4Sm80ELb0ELb1ELb1ELb0ELb0ELb0ELb0ELb0ELi2ELi4ELi4ELi4ELb0EEENS1_24CollectiveEpilogueBwdGQAISA_fSD_Li256ELb0ELb0EEENS1_19SingleTileSchedulerILb0ELb0ELb0ELi128EEEEEEEEEvNT_6ParamsE$_ZZN4cute6detail16composition_implINS_5tupleIJNS_1CILi8EEENS3_ILi2EEES5_S5_S4_S5_EEENS2_IJNS3_ILi1EEEiiiNS3_ILi72EEENS3_ILi512EEEEEENS3_ILi4EEENS3_ILi16EEEEEDaRKT_RKT0_RKT1_RKT2_ENKUlRKT_T0_E_clINS2_IJNS2_IJEEESV_SB_S7_EEENS_17integral_constantIiLi2EEEEEDaSR_SS_) ;  /* 0x00000da000007944 */ /* 0x022fea0003c00000 */
[----:B-----5:R2:W-:Y:S04]  /*d0a0*/  STL [R1+0x1398], R2 ;  /* 0x0013980201007387 */ /* 0x0205e80000100800 */
[----:B------:R2:W-:Y:S04]  /*d0b0*/  STL.64 [R1+0x1390], R62 ;  /* 0x0013903e01007387 */ /* 0x0005e80000100a00 */
[----:B------:R2:W5:Y:S01]  /*d0c0*/  LDL R6, [R49+0x8] ;  /* 0x0000080031067983 */ /* 0x0005620000100800 */
[----:B------:R-:W-:Y:S02]  /*d0d0*/  IADD3 R10, R45, 0x18, RZ ;  /* 0x000000182d0a7810 */ /* 0x000fe40007ffe0ff */
[----:B------:R-:W-:-:S02]  /*d0e0*/  MOV R70, 0xd100 ;  /* 0x0000d10000467802 */ /* 0x000fc40000000f00 */
[----:B-12--5:R-:W-:Y:S05]  /*d0f0*/  CALL.REL.NOINC `($_ZN7cutlass13device_kernelIN5flash19enable_sm80_to_sm89INS1_16FlashAttnBwdSm80INS1_25CollectiveMainloopBwdSm80ILi2ELi2EN4cute5tupleIJNS5_1CILi128EEES8_NS7_ILi64EEEEEENS_10bfloat16_tEfNS_4arch4Sm80ELb0ELb1ELb1ELb0ELb0ELb0ELb0ELb0ELi2ELi4ELi4ELi4ELb0EEENS1_24CollectiveEpilogueBwdGQAISA_fSD_Li256ELb0ELb0EEENS1_19SingleTileSchedulerILb0ELb0ELb0ELi128EEEEEEEEEvNT_6ParamsE$_ZZN4cute6detail16composition_implINS_5tupleIJNS_1CILi8EEENS3_ILi2EEES5_S5_S4_S5_EEENS2_IJNS3_ILi1EEEiiiNS3_ILi72EEENS3_ILi512EEEEEENS3_ILi4EEENS3_ILi16EEEEEDaRKT_RKT0_RKT1_RKT2_ENKUlRKT_T0_E_clINS2_IJNS2_IJS5_EEENS2_IJiEEES5_S7_EEENS_17integral_constantIiLi3EEEEEDaSR_SS_) ;  /* 0x00000e1000007944 */ /* 0x026fea0003c00000 */
[----:B------:R-:W2:Y:S01]  /*d100*/  LDL.64 R62, [R1+0x1390] ;  /* 0x00139000013e7983 */ /* 0x000ea20000100a00 */
[----:B------:R-:W-:-:S02]  /*d110*/  IADD3 R5, R45, 0x8, RZ ;  /* 0x000000082d057810 */ /* 0x000fc40007ffe0ff */
[----:B------:R-:W-:Y:S01]  /*d120*/  MOV R8, 0xd160 ;  /* 0x0000d16000087802 */ /* 0x000fe20000000f00 */
[----:B-----5:R3:W-:Y:S04]  /*d130*/  STL.64 [R1+0x1388], R2 ;  /* 0x0013880201007387 */ /* 0x0207e80000100a00 */
[----:B--2---:R3:W-:Y:S02]  /*d140*/  STL.64 [R1+0x1380], R62 ;  /* 0x0013803e01007387 */ /* 0x0047e40000100a00 */
[----:B-1-3--:R-:W-:Y:S05]  /*d150*/  CALL.REL.NOINC `($_ZN7cutlass13device_kernelIN5flash19enable_sm80_to_sm89INS1_16FlashAttnBwdSm80INS1_25CollectiveMainloopBwdSm80ILi2ELi2EN4cute5tupleIJNS5_1CILi128EEES8_NS7_ILi64EEEEEENS_10bfloat16_tEfNS_4arch4Sm80ELb0ELb1ELb1ELb0ELb0ELb0ELb0ELb0ELi2ELi4ELi4ELi4ELb0EEENS1_24CollectiveEpilogueBwdGQAISA_fSD_Li256ELb0ELb0EEENS1_19SingleTileSchedulerILb0ELb0ELb0ELi128EEEEEEEEEvNT_6ParamsE$_ZZN4cute6detail16composition_implINS_5tupleIJNS_1CILi8EEENS3_ILi2EEES5_S5_S4_S5_EEENS2_IJNS3_ILi1EEEiiiNS3_ILi72EEENS3_ILi512EEEEEENS3_ILi4EEENS3_ILi16EEEEEDaRKT_RKT0_RKT1_RKT2_ENKUlRKT_T0_E_clINS2_IJNS2_IJS5_S5_EEENS2_IJiiEEES7_S7_EEENS_17integral_constantIiLi4EEEEEDaSR_SS_) ;  /* 0x00000eb000007944 */ /* 0x00afea0003c00000 */
[----:B-----5:R-:W-:Y:S01]  /*d160*/  IMAD.MOV.U32 R8, RZ, RZ, R3 ;  /* 0x000000ffff087224 */ /* 0x020fe200078e0003 */
[----:B------:R-:W-:Y:S02]  /*d170*/  MOV R3, R7 ;  /* 0x0000000700037202 */ /* 0x000fe40000000f00 */
[----:B------:R-:W-:Y:S02]  /*d180*/  MOV R6, 0xd1a0 ;  /* 0x0000d1a000067802 */ /* 0x000fe40000000f00 */
[----:B-1----:R-:W-:Y:S05]  /*d190*/  CALL.REL.NOINC `($_ZN7cutlass13device_kernelIN5flash19enable_sm80_to_sm89INS1_16FlashAttnBwdSm80INS1_25CollectiveMainloopBwdSm80ILi2ELi2EN4cute5tupleIJNS5_1CILi128EEES8_NS7_ILi64EEEEEENS_10bfloat16_tEfNS_4arch4Sm80ELb0ELb1ELb1ELb0ELb0ELb0ELb0ELb0ELi2ELi4ELi4ELi4ELb0EEENS1_24CollectiveEpilogueBwdGQAISA_fSD_Li256ELb0ELb0EEENS1_19SingleTileSchedulerILb0ELb0ELb0ELi128EEEEEEEEEvNT_6ParamsE$_ZN4cute5tupleIJNS0_IJNS_1CILi2EEES2_EEENS0_IJiiEEEEEC2ERKS3_RKS4_) ;  /* 0xffffd2a000007944 */ /* 0x002fea0003c3ffff */
[----:B------:R1:W5:Y:S01]  /*d1a0*/  LDL.64 R2, [R1+0x13b0] ;  /* 0x0013b00001027983 */ /* 0x0003620000100a00 */
[----:B------:R-:W-:-:S04]  /*d1b0*/  MOV R45, 0x0 ;  /* 0x00000000002d7802 */ /* 0x000fc80000000f00 */
[----:B------:R-:W-:Y:S05]  /*d1c0*/  RET.REL.NODEC R44 `(_ZN7cutlass13device_kernelIN5flash19enable_sm80_to_sm89INS1_16FlashAttnBwdSm80INS1_25CollectiveMainloopBwdSm80ILi2ELi2EN4cute5tupleIJNS5_1CILi128EEES8_NS7_ILi64EEEEEENS_10bfloat16_tEfNS_4arch4Sm80ELb0ELb1ELb1ELb0ELb0ELb0ELb0ELb0ELi2ELi4ELi4ELi4ELb0EEENS1_24CollectiveEpilogueBwdGQAISA_fSD_Li256ELb0ELb0EEENS1_19SingleTileSchedulerILb0ELb0ELb0ELi128EEEEEEEEEvNT_6ParamsE) ;  /* 0xffff2e302c007950 */ /* 0x000fea0003c3ffff */
        .type           $_ZN7cutlass13device_kernelIN5flash19enable_sm80_to_sm89INS1_16FlashAttnBwdSm80INS1_25CollectiveMainloopBwdSm80ILi2ELi2EN4cute5tupleIJNS5_1CILi128EEES8_NS7_ILi64EEEEEENS_10bfloat16_tEfNS_4arch4Sm80ELb0ELb1ELb1ELb0ELb0ELb0ELb0ELb0ELi2ELi4ELi4ELi4ELb0EEENS1_24CollectiveEpilogueBwdGQAISA_fSD_Li256ELb0ELb0EEENS1_19SingleTileSchedulerILb0ELb0ELb0ELi128EEEEEEEEEvNT_6ParamsE$_ZZN4cute6detail16composition_implINS_5tupleIJNS_1CILi8EEENS3_ILi2EEES5_S5_S4_S5_EEENS2_IJNS3_ILi1EEEiiiNS3_ILi72EEENS3_ILi512EEEEEENS2_IJNS2_IJS5_S5_S5_EEES5_NS2_IJNS3_ILi4EEES5_EEEEEENS2_IJNS2_IJS7_S9_S4_EEENS3_ILi4096EEENS2_IJNS3_ILi16EEENS3_ILi8192EEEEEEEEEEEDaRKT_RKT0_RKT1_RKT2_ENKUlRKT_RKT0_E_clISB_SF_EEDaSZ_S12_,@function
        .size           $_ZN7cutlass13device_kernelIN5flash19enable_sm80_to_sm89INS1_16FlashAttnBwdSm80INS1_25CollectiveMainloopBwdSm80ILi2ELi2EN4cute5tupleIJNS5_1CILi128EEES8_NS7_ILi64EEEEEENS_10bfloat16_tEfNS_4arch4Sm80ELb0ELb1ELb1ELb0ELb0ELb0ELb0ELb0ELi2ELi4ELi4ELi4ELb0EEENS1_24CollectiveEpilogueBwdGQAISA_fSD_Li256ELb0ELb0EEENS1_19SingleTileSchedulerILb0ELb0ELb0ELi128EEEEEEEEEvNT_6ParamsE$_ZZN4cute6detail16composition_implINS_5tupleIJNS_1CILi8EEENS3_ILi2EEES5_S5_S4_S5_EEENS2_IJNS3_ILi1EEEiiiNS3_ILi72EEENS3_ILi512EEEEEENS2_IJNS2_IJS5_S5_S5_EEES5_NS2_IJNS3_ILi4EEES5_EEEEEENS2_IJNS2_IJS7_S9_S4_EEENS3_ILi4096EEENS2_IJNS3_ILi16EEENS3_ILi8192EEEEEEEEEEEDaRKT_RKT0_RKT1_RKT2_ENKUlRKT_RKT0_E_clISB_SF_EEDaSZ_S12_,($_ZN7cutlass13device_kernelIN5flash19enable_sm80_to_sm89INS1_16FlashAttnBwdSm80INS1_25CollectiveMainloopBwdSm80ILi2ELi2EN4cute5tupleIJNS5_1CILi128EEES8_NS7_ILi64EEEEEENS_10bfloat16_tEfNS_4arch4Sm80ELb0ELb1ELb1ELb0ELb0ELb0ELb0ELb0ELi2ELi4ELi4ELi4ELb0EEENS1_24CollectiveEpilogueBwdGQAISA_fSD_Li256ELb0ELb0EEENS1_19SingleTileSchedulerILb0ELb0ELb0ELi128EEEEEEEEEvNT_6ParamsE$_ZZN4cute6detail16composition_implINS_5tupleIJNS_1CILi8EEENS3_ILi2EEES5_S5_S4_S5_EEENS2_IJNS3_ILi1EEEiiiNS3_ILi72EEENS3_ILi512EEEEEENS2_IJNS2_IJS5_S5_S5_EEES5_NS2_IJNS3_ILi4EEES5_EEEEEENS2_IJNS2_IJS7_S9_S4_EEENS3_ILi4096EEENS2_IJNS3_ILi16EEENS3_ILi8192EEEEEEEEEEEDaRKT_RKT0_RKT1_RKT2_ENKUlRKT_RKT0_E_clISD_SJ_EEDaSZ_S12_ - $_ZN7cutlass13device_kernelIN5flash19enable_sm80_to_sm89INS1_16FlashAttnBwdSm80INS1_25CollectiveMainloopBwdSm80ILi2ELi2EN4cute5tupleIJNS5_1CILi128EEES8_NS7_ILi64EEEEEENS_10bfloat16_tEfNS_4arch4Sm80ELb0ELb1ELb1ELb0ELb0ELb0ELb0ELb0ELi2ELi4ELi4ELi4ELb0EEENS1_24CollectiveEpilogueBwdGQAISA_fSD_Li256ELb0ELb0EEENS1_19SingleTileSchedulerILb0ELb0ELb0ELi128EEEEEEEEEvNT_6ParamsE$_ZZN4cute6detail16composition_implINS_5tupleIJNS_1CILi8EEENS3_ILi2EEES5_S5_S4_S5_EEENS2_IJNS3_ILi1EEEiiiNS3_ILi72EEENS3_ILi512EEEEEENS2_IJNS2_IJS5_S5_S5_EEES5_NS2_IJNS3_ILi4EEES5_EEEEEENS2_IJNS2_IJS7_S9_S4_EEENS3_ILi4096EEENS2_IJNS3_ILi16EEENS3_ILi8192EEEEEEEEEEEDaRKT_RKT0_RKT1_RKT2_ENKUlRKT_RKT0_E_clISB_SF_EEDaSZ_S12_)
$_ZN7cutlass13device_kernelIN5flash19enable_sm80_to_sm89INS1_16FlashAttnBwdSm80INS1_25CollectiveMainloopBwdSm80ILi2ELi2EN4cute5tupleIJNS5_1CILi128EEES8_NS7_ILi64EEEEEENS_10bfloat16_tEfNS_4arch4Sm80ELb0ELb1ELb1ELb0ELb0ELb0ELb0ELb0ELi2ELi4ELi4ELi4ELb0EEENS1_24CollectiveEpilogueBwdGQAISA_fSD_Li256ELb0ELb0EEENS1_19SingleTileSchedulerILb0ELb0ELb0ELi128EEEEEEEEEvNT_6ParamsE$_ZZN4cute6detail16composition_implINS_5tupleIJNS_1CILi8EEENS3_ILi2EEES5_S5_S4_S5_EEENS2_IJNS3_ILi1EEEiiiNS3_ILi72EEENS3_ILi512EEEEEENS2_IJNS2_IJS5_S5_S5_EEES5_NS2_IJNS3_ILi4EEES5_EEEEEENS2_IJNS2_IJS7_S9_S4_EEENS3_ILi4096EEENS2_IJNS3_ILi16EEENS3_ILi8192EEEEEEEEEEEDaRKT_RKT0_RKT1_RKT2_ENKUlRKT_RKT0_E_clISB_SF_EEDaSZ_S12_:
[----:B------:R-:W-:Y:S01]  /*d1d0*/  IADD3 R76, R1, 0x1680, RZ ;  /* 0x00001680014c7810 */ /* 0x000fe20007ffe0ff */
[----:B------:R-:W-:Y:S01]  /*d1e0*/  IMAD.MOV.U32 R70, RZ, RZ, R20 ;  /* 0x000000ffff467224 */ /* 0x000fe200078e0014 */
[----:B------:R-:W-:Y:S01]  /*d1f0*/  MOV R10, 0xd250 ;  /* 0x0000d250000a7802 */ /* 0x000fe20000000f00 */
[----:B------:R-:W-:Y:S01]  /*d200*/  IMAD.MOV.U32 R4, RZ, RZ, R59 ;  /* 0x000000ffff047224 */ /* 0x000fe200078e003b */
[----:B------:R-:W-:Y:S01]  /*d210*/  IADD3 R76, R76, c[0x0][0x20], RZ ;  /* 0x000008004c4c7a10 */ /* 0x000fe20007ffe0ff */
[----:B------:R-:W-:-:S03]  /*d220*/  IMAD.MOV.U32 R5, RZ, RZ, R65 ;  /* 0x000000ffff057224 */ /* 0x000fc600078e0041 */
[----:B------:R-:W-:Y:S02]  /*d230*/  IADD3 R77, R76, 0x4, RZ ;  /* 0x000000044c4d7810 */ /* 0x000fe40007ffe0ff */
[----:B------:R-:W-:Y:S05]  /*d240*/  CALL.REL.NOINC `($_ZN7cutlass13device_kernelIN5flash19enable_sm80_to_sm89INS1_16FlashAttnBwdSm80INS1_25CollectiveMainloopBwdSm80ILi2ELi2EN4cute5tupleIJNS5_1CILi128EEES8_NS7_ILi64EEEEEENS_10bfloat16_tEfNS_4arch4Sm80ELb0ELb1ELb1ELb0ELb0ELb0ELb0ELb0ELi2ELi4ELi4ELi4ELb0EEENS1_24CollectiveEpilogueBwdGQAISA_fSD_Li256ELb0ELb0EEENS1_19SingleTileSchedulerILb0ELb0ELb0ELi128EEEEEEEEEvNT_6ParamsE$_ZZN4cute6detail16composition_implINS_5tupleIJNS_1CILi8EEENS3_ILi2EEES5_S5_S4_S5_EEENS2_IJNS3_ILi1EEEiiiNS3_ILi72EEENS3_ILi512EEEEEENS2_IJS5_S5_S5_EEENS2_IJS7_S9_S4_EEEEEDaRKT_RKT0_RKT1_RKT2_ENKUlRKT_RKT0_E_clIS5_S4_EEDaSR_SU_) ;  /* 0x0000097000007944 */ /* 0x000fea0003c00000 */
[----:B-----5:R-:W-:Y:S02]  /*d250*/  MOV R3, R2 ;  /* 0x0000000200037202 */ /* 0x020fe40000000f00 */
[----:B------:R-:W-:Y:S02]  /*d260*/  MOV R2, 0xd280 ;  /* 0x0000d28000027802 */ /* 0x000fe40000000f00 */
[----:B-1----:R-:W-:Y:S05]  /*d270*/  CALL.REL.NOINC `($_ZN7cutlass13device_kernelIN5flash19enable_sm80_to_sm89INS1_16FlashAttnBwdSm80INS1_25CollectiveMainloopBwdSm80ILi2ELi2EN4cute5tupleIJNS5_1CILi128EEES8_NS7_ILi64EEEEEENS_10bfloat16_tEfNS_4arch4Sm80ELb0ELb1ELb1ELb0ELb0ELb0ELb0ELb0ELi2ELi4ELi4ELi4ELb0EEENS1_24CollectiveEpilogueBwdGQAISA_fSD_Li256ELb0ELb0EEENS1_19SingleTileSchedulerILb0ELb0ELb0ELi128EEEEEEEEEvNT_6ParamsE$_ZN4cute3eso3ESOILb1ELb0EJNS_1CILi1EEENS2_ILi512EEEiEEC2ERKS3_RKS4_RKi) ;  /* 0xffff9ff000007944 */ /* 0x002fea0003c3ffff */
[----:B------:R2:W5:Y:S01]  /*d280*/  LDL R2, [R1+0x1684] ;  /* 0x0016840001027983 */ /* 0x0005620000100800 */
[----:B------:R-:W-:-:S03]  /*d290*/  MOV R6, 0xd2b0 ;  /* 0x0000d2b000067802 */ /* 0x000fc60000000f00 */
[----:B-12--5:R-:W-:Y:S05]  /*d2a0*/  CALL.REL.NOINC `($_ZN7cutlass13device_kernelIN5flash19enable_sm80_to_sm89INS1_16FlashAttnBwdSm80INS1_25CollectiveMainloopBwdSm80ILi2ELi2EN4cute5tupleIJNS5_1CILi128EEES8_NS7_ILi64EEEEEENS_10bfloat16_tEfNS_4arch4Sm80ELb0ELb1ELb1ELb0ELb0ELb0ELb0ELb0ELi2ELi4ELi4ELi4ELb0EEENS1_24CollectiveEpilogueBwdGQAISA_fSD_Li256ELb0ELb0EEENS1_19SingleTileSchedulerILb0ELb0ELb0ELi128EEEEEEEEEvNT_6ParamsE$_ZN4cute5tupleIJNS0_IJNS_1CILi2EEES2_S2_EEENS0_IJNS1_ILi1EEENS1_ILi512EEEiEEEEEC2ERKS3_RKS6_) ;  /* 0xffffd1e000007944 */ /* 0x026fea0003c3ffff */
[----:B------:R1:W5:Y:S01]  /*d2b0*/  LDL R77, [R1+0x1680] ;  /* 0x00168000014d7983 */ /* 0x0003620000100800 */
[----:B------:R-:W-:-:S04]  /*d2c0*/  MOV R89, 0x0 ;  /* 0x0000000000597802 */ /* 0x000fc80000000f00 */
[----:B------:R-:W-:Y:S05]  /*d2d0*/  RET.REL.NODEC R88 `(_ZN7cutlass13device_kernelIN5flash19enable_sm80_to_sm89INS1_16FlashAttnBwdSm80INS1_25CollectiveMainloopBwdSm80ILi2ELi2EN4cute5tupleIJNS5_1CILi128EEES8_NS7_ILi64EEEEEENS_10bfloat16_tEfNS_4arch4Sm80ELb0ELb1ELb1ELb0ELb0ELb0ELb0ELb0ELi2ELi4ELi4ELi4ELb0EEENS1_24CollectiveEpilogueBwdGQAISA_fSD_Li256ELb0ELb0EEENS1_19SingleTileSchedulerILb0ELb0ELb0ELi128EEEEEEEEEvNT_6ParamsE) ;  /* 0xffff2d2058007950 */ /* 0x000fea0003c3ffff */
        .type           $_ZN7cutlass13device_kernelIN5flash19enable_sm80_to_sm89INS1_16FlashAttnBwdSm80INS1_25CollectiveMainloopBwdSm80ILi2ELi2EN4cute5tupleIJNS5_1CILi128EEES8_NS7_ILi64EEEEEENS_10bfloat16_tEfNS_4arch4Sm80ELb0ELb1ELb1ELb0ELb0ELb0ELb0ELb0ELi2ELi4ELi4ELi4ELb0EEENS1_24CollectiveEpilogueBwdGQAISA_fSD_Li256ELb0ELb0EEENS1_19SingleTileSchedulerILb0ELb0ELb0ELi128EEEEEEEEEvNT_6ParamsE$_ZZN4cute6detail16composition_implINS_5tupleIJNS_1CILi8EEENS3_ILi2EEES5_S5_S4_S5_EEENS2_IJNS3_ILi1EEEiiiNS3_ILi72EEENS3_ILi512EEEEEENS2_IJNS2_IJS5_S5_S5_EEES5_NS2_IJNS3_ILi4EEES5_EEEEEENS2_IJNS2_IJS7_S9_S4_EEENS3_ILi4096EEENS2_IJNS3_ILi16EEENS3_ILi8192EEEEEEEEEEEDaRKT_RKT0_RKT1_RKT2_ENKUlRKT_RKT0_E_clISD_SJ_EEDaSZ_S12_,@function
        .size           $_ZN7cutlass13device_kernelIN5flash19enable_sm80_to_sm89INS1_16FlashAttnBwdSm80INS1_25CollectiveMainloopBwdSm80ILi2ELi2EN4cute5tupleIJNS5_1CILi128EEES8_NS7_ILi64EEEEEENS_10bfloat16_tEfNS_4arch4Sm80ELb0ELb1ELb1ELb0ELb0ELb0ELb0ELb0ELi2ELi4ELi4ELi4ELb0EEENS1_24CollectiveEpilogueBwdGQAISA_fSD_Li256ELb0ELb0EEENS1_19SingleTileSchedulerILb0ELb0ELb0ELi128EEEEEEEEEvNT_6ParamsE$_ZZN4cute6detail16composition_implINS_5tupleIJNS_1CILi8EEENS3_ILi2EEES5_S5_S4_S5_EEENS2_IJNS3_ILi1EEEiiiNS3_ILi72EEENS3_ILi512EEEEEENS2_IJNS2_IJS5_S5_S5_EEES5_NS2_IJNS3_ILi4EEES5_EEEEEENS2_IJNS2_IJS7_S9_S4_EEENS3_ILi4096EEENS2_IJNS3_ILi16EEENS3_ILi8192EEEEEEEEEEEDaRKT_RKT0_RKT1_RKT2_ENKUlRKT_RKT0_E_clISD_SJ_EEDaSZ_S12_,($_ZN7cutlass13device_kernelIN5flash19enable_sm80_to_sm89INS1_16FlashAttnBwdSm80INS1_25CollectiveMainloopBwdSm80ILi2ELi2EN4cute5tupleIJNS5_1CILi128EEES8_NS7_ILi64EEEEEENS_10bfloat16_tEfNS_4arch4Sm80ELb0ELb1ELb1ELb0ELb0ELb0ELb0ELb0ELi2ELi4ELi4ELi4ELb0EEENS1_24CollectiveEpilogueBwdGQAISA_fSD_Li256ELb0ELb0EEENS1_19SingleTileSchedulerILb0ELb0ELb0ELi128EEEEEEEEEvNT_6ParamsE$_ZZN4cute6detail16composition_implINS_5tupleIJNS_1CILi8EEENS3_ILi2EEES5_S5_S4_S5_EEENS2_IJNS3_ILi1EEEiiiNS3_ILi72EEENS3_ILi512EEEEEENS2_IJNS2_IJS5_S5_S5_EEES5_NS3_ILi4EEEEEENS2_IJNS2_IJS7_S9_S4_EEENS3_ILi4096EEENS3_ILi16EEEEEEEEDaRKT_RKT0_RKT1_RKT2_ENKUlRKT_RKT0_E_clISB_SE_EEDaSW_SZ_ - $_ZN7cutlass13device_kernelIN5flash19enable_sm80_to_sm89INS1_16FlashAttnBwdSm80INS1_25CollectiveMainloopBwdSm80ILi2ELi2EN4cute5tupleIJNS5_1CILi128EEES8_NS7_ILi64EEEEEENS_10bfloat16_tEfNS_4arch4Sm80ELb0ELb1ELb1ELb0ELb0ELb0ELb0ELb0ELi2ELi4ELi4ELi4ELb0EEENS1_24CollectiveEpilogueBwdGQAISA_fSD_Li256ELb0ELb0EEENS1_19SingleTileSchedulerILb0ELb0ELb0ELi128EEEEEEEEEvNT_6ParamsE$_ZZN4cute6detail16composition_implINS_5tupleIJNS_1CILi8EEENS3_ILi2EEES5_S5_S4_S5_EEENS2_IJNS3_ILi1EEEiiiNS3_ILi72EEENS3_ILi512EEEEEENS2_IJNS2_IJS5_S5_S5_EEES5_NS2_IJNS3_ILi4EEES5_EEEEEENS2_IJNS2_IJS7_S9_S4_EEENS3_ILi4096EEENS2_IJNS3_ILi16EEENS3_ILi8192EEEEEEEEEEEDaRKT_RKT0_RKT1_RKT2_ENKUlRKT_RKT0_E_clISD_SJ_EEDaSZ_S12_)
$_ZN7cutlass13device_kernelIN5flash19enable_sm80_to_sm89INS1_16FlashAttnBwdSm80INS1_25CollectiveMainloopBwdSm80ILi2ELi2EN4cute5tupleIJNS5_1CILi128EEES8_NS7_ILi64EEEEEENS_10bfloat16_tEfNS_4arch4Sm80ELb0ELb1ELb1ELb0ELb0ELb0ELb0ELb0ELi2ELi4ELi4ELi4ELb0EEENS1_24CollectiveEpilogueBwdGQAISA_fSD_Li256ELb0ELb0EEENS1_19SingleTileSchedulerILb0ELb0ELb0ELi128EEEEEEEEEvNT_6ParamsE$_ZZN4cute6detail16composition_implINS_5tupleIJNS_1CILi8EEENS3_ILi2EEES5_S5_S4_S5_EEENS2_IJNS3_ILi1EEEiiiNS3_ILi72EEENS3_ILi512EEEEEENS2_IJNS2_IJS5_S5_S5_EEES5_NS2_IJNS3_ILi4EEES5_EEEEEENS2_IJNS2_IJS7_S9_S4_EEENS3_ILi4096EEENS2_IJNS3_ILi16EEENS3_ILi8192EEEEEEEEEEEDaRKT_RKT0_RKT1_RKT2_ENKUlRKT_RKT0_E_clISD_SJ_EEDaSZ_S12_:
[----:B------:R-:W-:Y:S01]  /*d2e0*/  IADD3 R2, R1, 0x1680, RZ ;  /* 0x0000168001027810 */ /* 0x000fe20007ffe0ff */
[----:B------:R-:W-:Y:S01]  /*d2f0*/  IMAD.MOV.U32 R3, RZ, RZ, R65 ;  /* 0x000000ffff037224 */ /* 0x000fe200078e0041 */
[----:B------:R-:W-:Y:S02]  /*d300*/  MOV R90, 0xd330 ;  /* 0x0000d330005a7802 */ /* 0x000fe40000000f00 */
[----:B------:R-:W-:Y:S02]  /*d310*/  IADD3 R65, R2, c[0x0][0x20], RZ ;  /* 0x0000080002417a10 */ /* 0x000fe40007ffe0ff */
[----:B------:R-:W-:Y:S05]  /*d320*/  CALL.REL.NOINC `($_ZN7cutlass13device_kernelIN5flash19enable_sm80_to_sm89INS1_16FlashAttnBwdSm80INS1_25CollectiveMainloopBwdSm80ILi2ELi2EN4cute5tupleIJNS5_1CILi128EEES8_NS7_ILi64EEEEEENS_10bfloat16_tEfNS_4arch4Sm80ELb0ELb1ELb1ELb0ELb0ELb0ELb0ELb0ELi2ELi4ELi4ELi4ELb0EEENS1_24CollectiveEpilogueBwdGQAISA_fSD_Li256ELb0ELb0EEENS1_19SingleTileSchedulerILb0ELb0ELb0ELi128EEEEEEEEEvNT_6ParamsE$_ZZN4cute6detail16composition_implINS_5tupleIJNS_1CILi8EEENS3_ILi2EEES5_S5_S4_S5_EEENS2_IJNS3_ILi1EEEiiiNS3_ILi72EEENS3_ILi512EEEEEENS2_IJNS3_ILi4EEES5_EEENS2_IJNS3_ILi16EEENS3_ILi8192EEEEEEEEDaRKT_RKT0_RKT1_RKT2_ENKUlRKT_RKT0_E_clISB_SD_EEDaSU_SX_) ;  /* 0x000003f000007944 */ /* 0x000fea0003c00000 */
[----:B------:R-:W-:Y:S02]  /*d330*/  MOV R6, 0xd350 ;  /* 0x0000d35000067802 */ /* 0x000fe40000000f00 */
[----:B-1---5:R-:W-:Y:S05]  /*d340*/  CALL.REL.NOINC `($_ZN7cutlass13device_kernelIN5flash19enable_sm80_to_sm89INS1_16FlashAttnBwdSm80INS1_25CollectiveMainloopBwdSm80ILi2ELi2EN4cute5tupleIJNS5_1CILi128EEES8_NS7_ILi64EEEEEENS_10bfloat16_tEfNS_4arch4Sm80ELb0ELb1ELb1ELb0ELb0ELb0ELb0ELb0ELi2ELi4ELi4ELi4ELb0EEENS1_24CollectiveEpilogueBwdGQAISA_fSD_Li256ELb0ELb0EEENS1_19SingleTileSchedulerILb0ELb0ELb0ELi128EEEEEEEEEvNT_6ParamsE$_ZN4cute3eso3ESOILb0ELb1EJNS_5tupleIJiiEEENS_1CILi8192EEEEEC2ERKS3_RKS5_) ;  /* 0xffff961000007944 */ /* 0x022fea0003c3ffff */
[----:B-1----:R1:W5:Y:S01]  /*d350*/  LDL.64 R2, [R1+0x1680] ;  /* 0x0016800001027983 */ /* 0x0023620000100a00 */
[----:B------:R-:W-:-:S03]  /*d360*/  MOV R8, 0xd380 ;  /* 0x0000d38000087802 */ /* 0x000fc60000000f00 */
[----:B-1---5:R-:W-:Y:S05]  /*d370*/  CALL.REL.NOINC `($_ZN7cutlass13device_kernelIN5flash19enable_sm80_to_sm89INS1_16FlashAttnBwdSm80INS1_25CollectiveMainloopBwdSm80ILi2ELi2EN4cute5tupleIJNS5_1CILi128EEES8_NS7_ILi64EEEEEENS_10bfloat16_tEfNS_4arch4Sm80ELb0ELb1ELb1ELb0ELb0ELb0ELb0ELb0ELi2ELi4ELi4ELi4ELb0EEENS1_24CollectiveEpilogueBwdGQAISA_fSD_Li256ELb0ELb0EEENS1_19SingleTileSchedulerILb0ELb0ELb0ELi128EEEEEEEEEvNT_6ParamsE$_ZN4cute5tupleIJNS0_IJNS0_IJNS_1CILi2EEES2_EEES2_EEENS0_IJNS0_IJiiEEENS1_ILi8192EEEEEEEEC2ERKS4_RKS7_) ;  /* 0xffffcbe000007944 */ /* 0x022fea0003c3ffff */
[----:B-1----:R1:W5:Y:S01]  /*d380*/  LDL.64 R2, [R1+0x1680] ;  /* 0x0016800001027983 */ /* 0x0023620000100a00 */
[----:B------:R-:W-:Y:S02]  /*d390*/  MOV R4, R76 ;  /* 0x0000004c00047202 */ /* 0x000fe40000000f00 */
[----:B------:R-:W-:-:S04]  /*d3a0*/  MOV R5, 0x0 ;  /* 0x0000000000057802 */ /* 0x000fc80000000f00 */
[----:B------:R-:W-:Y:S05]  /*d3b0*/  RET.REL.NODEC R4 `(_ZN7cutlass13device_kernelIN5flash19enable_sm80_to_sm89INS1_16FlashAttnBwdSm80INS1_25CollectiveMainloopBwdSm80ILi2ELi2EN4cute5tupleIJNS5_1CILi128EEES8_NS7_ILi64EEEEEENS_10bfloat16_tEfNS_4arch4Sm80ELb0ELb1ELb1ELb0ELb0ELb0ELb0ELb0ELi2ELi4ELi4ELi4ELb0EEENS1_24CollectiveEpilogueBwdGQAISA_fSD_Li256ELb0ELb0EEENS1_19SingleTileSchedulerILb0ELb0ELb0ELi128EEEEEEEEEvNT_6ParamsE) ;  /* 0xffff2c4004007950 */ /* 0x000fea0003c3ffff */
        .type           $_ZN7cutlass13device_kernelIN5flash19enable_sm80_to_sm89INS1_16FlashAttnBwdSm80INS1_25CollectiveMainloopBwdSm80ILi2ELi2EN4cute5tupleIJNS5_1CILi128EEES8_NS7_ILi64EEEEEENS_10bfloat16_tEfNS_4arch4Sm80ELb0ELb1ELb1ELb0ELb0ELb0ELb0ELb0ELi2ELi4ELi4ELi4ELb0EEENS1_24CollectiveEpilogueBwdGQAISA_fSD_Li256ELb0ELb0EEENS1_19SingleTileSchedulerILb0ELb0ELb0ELi128EEEEEEEEEvNT_6ParamsE$_ZZN4cute6detail16composition_implINS_5tupleIJNS_1CILi8EEENS3_ILi2EEES5_S5_S4_S5_EEENS2_IJNS3_ILi1EEEiiiNS3_ILi72EEENS3_ILi512EEEEEENS2_IJNS2_IJS5_S5_S5_EEES5_NS3_ILi4EEEEEENS2_IJNS2_IJS7_S9_S4_EEENS3_ILi4096EEENS3_ILi16EEEEEEEEDaRKT_RKT0_RKT1_RKT2_ENKUlRKT_RKT0_E_clISB_SE_EEDaSW_SZ_,@function
        .size           $_ZN7cutlass13device_kernelIN5flash19enable_sm80_to_sm89INS1_16FlashAttnBwdSm80INS1_25CollectiveMainloopBwdSm80ILi2ELi2EN4cute5tupleIJNS5_1CILi128EEES8_NS7_ILi64EEEEEENS_10bfloat16_tEfNS_4arch4Sm80ELb0ELb1ELb1ELb0ELb0ELb0ELb0ELb0ELi2ELi4ELi4ELi4ELb0EEENS1_24CollectiveEpilogueBwdGQAISA_fSD_Li256ELb0ELb0EEENS1_19SingleTileSchedulerILb0ELb0ELb0ELi128EEEEEEEEEvNT_6ParamsE$_ZZN4cute6detail16composition_implINS_5tupleIJNS_1CILi8EEENS3_ILi2EEES5_S5_S4_S5_EEENS2_IJNS3_ILi1EEEiiiNS3_ILi72EEENS3_ILi512EEEEEENS2_IJNS2_IJS5_S5_S5_EEES5_NS3_ILi4EEEEEENS2_IJNS2_IJS7_S9_S4_EEENS3_ILi4096EEENS3_ILi16EEEEEEEEDaRKT_RKT0_RKT1_RKT2_ENKUlRKT_RKT0_E_clISB_SE_EEDaSW_SZ_,($_ZN7cutlass13device_kernelIN5flash19enable_sm80_to_sm89INS1_16FlashAttnBwdSm80INS1_25CollectiveMainloopBwdSm80ILi2ELi2EN4cute5tupleIJNS5_1CILi128EEES8_NS7_ILi64EEEEEENS_10bfloat16_tEfNS_4arch4Sm80ELb0ELb1ELb1ELb0ELb0ELb0ELb0ELb0ELi2ELi4ELi4ELi4ELb0EEENS1_24CollectiveEpilogueBwdGQAISA_fSD_Li256ELb0ELb0EEENS1_19SingleTileSchedulerILb0ELb0ELb0ELi128EEEEEEEEEvNT_6ParamsE$_ZZN4cute6detail16composition_implINS_5tupleIJNS_1CILi8EEENS3_ILi2EEES5_S5_S4_S5_EEENS2_IJNS3_ILi1EEEiiiNS3_ILi72EEENS3_ILi512EEEEEENS2_IJNS2_IJS5_S5_S5_EEES5_NS3_ILi4EEEEEENS2_IJNS2_IJS7_S9_S4_EEENS3_ILi4096EEENS3_ILi16EEEEEEEEDaRKT_RKT0_RKT1_RKT2_ENKUlRKT_RKT0_E_clISC_SG_EEDaSW_SZ_ - $_ZN7cutlass13device_kernelIN5flash19enable_sm80_to_sm89INS1_16FlashAttnBwdSm80INS1_25CollectiveMainloopBwdSm80ILi2ELi2EN4cute5tupleIJNS5_1CILi128EEES8_NS7_ILi64EEEEEENS_10bfloat16_tEfNS_4arch4Sm80ELb0ELb1ELb1ELb0ELb0ELb0ELb0ELb0ELi2ELi4ELi4ELi4ELb0EEENS1_24CollectiveEpilogueBwdGQAISA_fSD_Li256ELb0ELb0EEENS1_19SingleTileSchedulerILb0ELb0ELb0ELi128EEEEEEEEEvNT_6ParamsE$_ZZN4cute6detail16composition_implINS_5tupleIJNS_1CILi8EEENS3_ILi2EEES5_S5_S4_S5_EEENS2_IJNS3_ILi1EEEiiiNS3_ILi72EEENS3_ILi512EEEEEENS2_IJNS2_IJS5_S5_S5_EEES5_NS3_ILi4EEEEEENS2_IJNS2_IJS7_S9_S4_EEENS3_ILi4096EEENS3_ILi16EEEEEEEEDaRKT_RKT0_RKT1_RKT2_ENKUlRKT_RKT0_E_clISB_SE_EEDaSW_SZ_)
$_ZN7cutlass13device_kernelIN5flash19enable_sm80_to_sm89INS1_16FlashAttnBwdSm80INS1_25CollectiveMainloopBwdSm80ILi2ELi2EN4cute5tupleIJNS5_1CILi128EEES8_NS7_ILi64EEEEEENS_10bfloat16_tEfNS_4arch4Sm80ELb0ELb1ELb1ELb0ELb0ELb0ELb0ELb0ELi2ELi4ELi4ELi4ELb0EEENS1_24CollectiveEpilogueBwdGQAISA_fSD_Li256ELb0ELb0EEENS1_19SingleTileSchedulerILb0ELb0ELb0ELi128EEEEEEEEEvNT_6ParamsE$_ZZN4cute6detail16composition_implINS_5tupleIJNS_1CILi8EEENS3_ILi2EEES5_S5_S4_S5_EEENS2_IJNS3_ILi1EEEiiiNS3_ILi72EEENS3_ILi512EEEEEENS2_IJNS2_IJS5_S5_S5_EEES5_NS3_ILi4EEEEEENS2_IJNS2_IJS7_S9_S4_EEENS3_ILi4096EEENS3_ILi16EEEEEEEEDaRKT_RKT0_RKT1_RKT2_ENKUlRKT_RKT0_E_clISB_SE_EEDaSW_SZ_:
        /* <DEDUP_REMOVED lines=8> */
[----:B-----5:R-:W-:Y:S01]  /*d440*/  MOV R3, R2 ;  /* 0x0000000200037202 */ /* 0x020fe20000000f00 */
[----:B------:R-:W-:Y:S01]  /*d450*/  IMAD.MOV.U32 R77, RZ, RZ, R55 ;  /* 0x000000ffff4d7224 */ /* 0x000fe200078e0037 */
[----:B------:R-:W-:Y:S02]  /*d460*/  MOV R2, 0xd480 ;  /* 0x0000d48000027802 */ /* 0x000fe40000000f00 */
[----:B-1----:R-:W-:Y:S05]  /*d470*/  CALL.REL.NOINC `($_ZN7cutlass13device_kernelIN5flash19enable_sm80_to_sm89INS1_16FlashAttnBwdSm80INS1_25CollectiveMainloopBwdSm80ILi2ELi2EN4cute5tupleIJNS5_1CILi128EEES8_NS7_ILi64EEEEEENS_10bfloat16_tEfNS_4arch4Sm80ELb0ELb1ELb1ELb0ELb0ELb0ELb0ELb0ELi2ELi4ELi4ELi4ELb0EEENS1_24CollectiveEpilogueBwdGQAISA_fSD_Li256ELb0ELb0EEENS1_19SingleTileSchedulerILb0ELb0ELb0ELi128EEEEEEEEEvNT_6ParamsE$_ZN4cute3eso3ESOILb1ELb0EJNS_1CILi1EEENS2_ILi512EEEiEEC2ERKS3_RKS4_RKi) ;  /* 0xffff9df000007944 */ /* 0x002fea0003c3ffff */
[----:B------:R2:W5:Y:S01]  /*d480*/  LDL R2, [R1+0x1384] ;  /* 0x0013840001027983 */ /* 0x0005620000100800 */
[----:B------:R-:W-:Y:S02]  /*d490*/  MOV R76, R36 ;  /* 0x00000024004c7202 */ /* 0x000fe40000000f00 */
[----:B------:R-:W-:Y:S02]  /*d4a0*/  MOV R6, 0xd4c0 ;  /* 0x0000d4c000067802 */ /* 0x000fe40000000f00 */
[----:B-12--5:R-:W-:Y:S05]  /*d4b0*/  CALL.REL.NOINC `($_ZN7cutlass13device_kernelIN5flash19enable_sm80_to_sm89INS1_16FlashAttnBwdSm80INS1_25CollectiveMainloopBwdSm80ILi2ELi2EN4cute5tupleIJNS5_1CILi128EEES8_NS7_ILi64EEEEEENS_10bfloat16_tEfNS_4arch4Sm80ELb0ELb1ELb1ELb0ELb0ELb0ELb0ELb0ELi2ELi4ELi4ELi4ELb0EEENS1_24CollectiveEpilogueBwdGQAISA_fSD_Li256ELb0ELb0EEENS1_19SingleTileSchedulerILb0ELb0ELb0ELi128EEEEEEEEEvNT_6ParamsE$_ZN4cute5tupleIJNS0_IJNS_1CILi2EEES2_S2_EEENS0_IJNS1_ILi1EEENS1_ILi512EEEiEEEEEC2ERKS3_RKS6_) ;  /* 0xffffcfd000007944 */ /* 0x026fea0003c3ffff */
[----:B------:R1:W5:Y:S01]  /*d4c0*/  LDL R36, [R1+0x1380] ;  /* 0x0013800001247983 */ /* 0x0003620000100800 */
[----:B------:R-:W-:-:S04]  /*d4d0*/  MOV R63, 0x0 ;  /* 0x00000000003f7802 */ /* 0x000fc80000000f00 */
[----:B------:R-:W-:Y:S05]  /*d4e0*/  RET.REL.NODEC R62 `(_ZN7cutlass13device_kernelIN5flash19enable_sm80_to_sm89INS1_16FlashAttnBwdSm80INS1_25CollectiveMainloopBwdSm80ILi2ELi2EN4cute5tupleIJNS5_1CILi128EEES8_NS7_ILi64EEEEEENS_10bfloat16_tEfNS_4arch4Sm80ELb0ELb1ELb1ELb0ELb0ELb0ELb0ELb0ELi2ELi4ELi4ELi4ELb0EEENS1_24CollectiveEpilogueBwdGQAISA_fSD_Li256ELb0ELb0EEENS1_19SingleTileSchedulerILb0ELb0ELb0ELi128EEEEEEEEEvNT_6ParamsE) ;  /* 0xffff2b103e007950 */ /* 0x000fea0003c3ffff */
        .type           $_ZN7cutlass13device_kernelIN5flash19enable_sm80_to_sm89INS1_16FlashAttnBwdSm80INS1_25CollectiveMainloopBwdSm80ILi2ELi2EN4cute5tupleIJNS5_1CILi128EEES8_NS7_ILi64EEEEEENS_10bfloat16_tEfNS_4arch4Sm80ELb0ELb1ELb1ELb0ELb0ELb0ELb0ELb0ELi2ELi4ELi4ELi4ELb0EEENS1_24CollectiveEpilogueBwdGQAISA_fSD_Li256ELb0ELb0EEENS1_19SingleTileSchedulerILb0ELb0ELb0ELi128EEEEEEEEEvNT_6ParamsE$_ZZN4cute6detail16composition_implINS_5tupleIJNS_1CILi8EEENS3_ILi2EEES5_S5_S4_S5_EEENS2_IJNS3_ILi1EEEiiiNS3_ILi72EEENS3_ILi512EEEEEENS2_IJNS2_IJS5_S5_S5_EEES5_NS3_ILi4EEEEEENS2_IJNS2_IJS7_S9_S4_EEENS3_ILi4096EEENS3_ILi16EEEEEEEEDaRKT_RKT0_RKT1_RKT2_ENKUlRKT_RKT0_E_clISC_SG_EEDaSW_SZ_,@function
        .size           $_ZN7cutlass13device_kernelIN5flash19enable_sm80_to_sm89INS1_16FlashAttnBwdSm80INS1_25CollectiveMainloopBwdSm80ILi2ELi2EN4cute5tupleIJNS5_1CILi128EEES8_NS7_ILi64EEEEEENS_10bfloat16_tEfNS_4arch4Sm80ELb0ELb1ELb1ELb0ELb0ELb0ELb0ELb0ELi2ELi4ELi4ELi4ELb0EEENS1_24CollectiveEpilogueBwdGQAISA_fSD_Li256ELb0ELb0EEENS1_19SingleTileSchedulerILb0ELb0ELb0ELi128EEEEEEEEEvNT_6ParamsE$_ZZN4cute6detail16composition_implINS_5tupleIJNS_1CILi8EEENS3_ILi2EEES5_S5_S4_S5_EEENS2_IJNS3_ILi1EEEiiiNS3_ILi72EEENS3_ILi512EEEEEENS2_IJNS2_IJS5_S5_S5_EEES5_NS3_ILi4EEEEEENS2_IJNS2_IJS7_S9_S4_EEENS3_ILi4096EEENS3_ILi16EEEEEEEEDaRKT_RKT0_RKT1_RKT2_ENKUlRKT_RKT0_E_clISC_SG_EEDaSW_SZ_,($_ZN7cutlass13device_kernelIN5flash19enable_sm80_to_sm89INS1_16FlashAttnBwdSm80INS1_25CollectiveMainloopBwdSm80ILi2ELi2EN4cute5tupleIJNS5_1CILi128EEES8_NS7_ILi64EEEEEENS_10bfloat16_tEfNS_4arch4Sm80ELb0ELb1ELb1ELb0ELb0ELb0ELb0ELb0ELi2ELi4ELi4ELi4ELb0EEENS1_24CollectiveEpilogueBwdGQAISA_fSD_Li256ELb0ELb0EEENS1_19SingleTileSchedulerILb0ELb0ELb0ELi128EEEEEEEEEvNT_6ParamsE$_ZZN4cute6detail16composition_implINS_5tupleIJNS_1CILi8EEENS3_ILi2EEES5_S5_S4_S5_EEENS2_IJNS3_ILi1EEEiiiNS3_ILi72EEENS3_ILi512EEEEEENS2_IJNS3_ILi4EEES5_EEENS2_IJNS3_ILi16EEENS3_ILi8192EEEEEEEEDaRKT_RKT0_RKT1_RKT2_ENKUlRKT_RKT0_E_clISB_SD_EEDaSU_SX_ - $_ZN7cutlass13device_kernelIN5flash19enable_sm80_to_sm89INS1_16FlashAttnBwdSm80INS1_25CollectiveMainloopBwdSm80ILi2ELi2EN4cute5tupleIJNS5_1CILi128EEES8_NS7_ILi64EEEEEENS_10bfloat16_tEfNS_4arch4Sm80ELb0ELb1ELb1ELb0ELb0ELb0ELb0ELb0ELi2ELi4ELi4ELi4ELb0EEENS1_24CollectiveEpilogueBwdGQAISA_fSD_Li256ELb0ELb0EEENS1_19SingleTileSchedulerILb0ELb0ELb0ELi128EEEEEEEEEvNT_6ParamsE$_ZZN4cute6detail16composition_implINS_5tupleIJNS_1CILi8EEENS3_ILi2EEES5_S5_S4_S5_EEENS2_IJNS3_ILi1EEEiiiNS3_ILi72EEENS3_ILi512EEEEEENS2_IJNS2_IJS5_S5_S5_EEES5_NS3_ILi4EEEEEENS2_IJNS2_IJS7_S9_S4_EEENS3_ILi4096EEENS3_ILi16EEEEEEEEDaRKT_RKT0_RKT1_RKT2_ENKUlRKT_RKT0_E_clISC_SG_EEDaSW_SZ_)
$_ZN7cutlass13device_kernelIN5flash19enable_sm80_to_sm89INS1_16FlashAttnBwdSm80INS1_25CollectiveMainloopBwdSm80ILi2ELi2EN4cute5tupleIJNS5_1CILi128EEES8_NS7_ILi64EEEEEENS_10bfloat16_tEfNS_4arch4Sm80ELb0ELb1ELb1ELb0ELb0ELb0ELb0ELb0ELi2ELi4ELi4ELi4ELb0EEENS1_24CollectiveEpilogueBwdGQAISA_fSD_Li256ELb0ELb0EEENS1_19SingleTileSchedulerILb0ELb0ELb0ELi128EEEEEEEEEvNT_6ParamsE$_ZZN4cute6detail16composition_implINS_5tupleIJNS_1CILi8EEENS3_ILi2EEES5_S5_S4_S5_EEENS2_IJNS3_ILi1EEEiiiNS3_ILi72EEENS3_ILi512EEEEEENS2_IJNS2_IJS5_S5_S5_EEES5_NS3_ILi4EEEEEENS2_IJNS2_IJS7_S9_S4_EEENS3_ILi4096EEENS3_ILi16EEEEEEEEDaRKT_RKT0_RKT1_RKT2_ENKUlRKT_RKT0_E_clISC_SG_EEDaSW_SZ_:
        /* <DEDUP_REMOVED lines=35> */
        .type           $_ZN7cutlass13device_kernelIN5flash19enable_sm80_to_sm89INS1_16FlashAttnBwdSm80INS1_25CollectiveMainloopBwdSm80ILi2ELi2EN4cute5tupleIJNS5_1CILi128EEES8_NS7_ILi64EEEEEENS_10bfloat16_tEfNS_4arch4Sm80ELb0ELb1ELb1ELb0ELb0ELb0ELb0ELb0ELi2ELi4ELi4ELi4ELb0EEENS1_24CollectiveEpilogueBwdGQAISA_fSD_Li256ELb0ELb0EEENS1_19SingleTileSchedulerILb0ELb0ELb0ELi128EEEEEEEEEvNT_6ParamsE$_ZZN4cute6detail16composition_implINS_5tupleIJNS_1CILi8EEENS3_ILi2EEES5_S5_S4_S5_EEENS2_IJNS3_ILi1EEEiiiNS3_ILi72EEENS3_ILi512EEEEEENS2_IJNS3_ILi4EEES5_EEENS2_IJNS3_ILi16EEENS3_ILi8192EEEEEEEEDaRKT_RKT0_RKT1_RKT2_ENKUlRKT_RKT0_E_clISB_SD_EEDaSU_SX_,@function
        .size           $_ZN7cutlass13device_kernelIN5flash19enable_sm80_to_sm89INS1_16FlashAttnBwdSm80INS1_25CollectiveMainloopBwdSm80ILi2ELi2EN4cute5tupleIJNS5_1CILi128EEES8_NS7_ILi64EEEEEENS_10bfloat16_tEfNS_4arch4Sm80ELb0ELb1ELb1ELb0ELb0ELb0ELb0ELb0ELi2ELi4ELi4ELi4ELb0EEENS1_24CollectiveEpilogueBwdGQAISA_fSD_Li256ELb0ELb0EEENS1_19SingleTileSchedulerILb0ELb0ELb0ELi128EEEEEEEEEvNT_6ParamsE$_ZZN4cute6detail16composition_implINS_5tupleIJNS_1CILi8EEENS3_ILi2EEES5_S5_S4_S5_EEENS2_IJNS3_ILi1EEEiiiNS3_ILi72EEENS3_ILi512EEEEEENS2_IJNS3_ILi4EEES5_EEENS2_IJNS3_ILi16EEENS3_ILi8192EEEEEEEEDaRKT_RKT0_RKT1_RKT2_ENKUlRKT_RKT0_E_clISB_SD_EEDaSU_SX_,($_ZN7cutlass13device_kernelIN5flash19enable_sm80_to_sm89INS1_16FlashAttnBwdSm80INS1_25CollectiveMainloopBwdSm80ILi2ELi2EN4cute5tupleIJNS5_1CILi128EEES8_NS7_ILi64EEEEEENS_10bfloat16_tEfNS_4arch4Sm80ELb0ELb1ELb1ELb0ELb0ELb0ELb0ELb0ELi2ELi4ELi4ELi4ELb0EEENS1_24CollectiveEpilogueBwdGQAISA_fSD_Li256ELb0ELb0EEENS1_19SingleTileSchedulerILb0ELb0ELb0ELi128EEEEEEEEEvNT_6ParamsE$_ZZN4cute6detail16composition_implINS_5tupleIJNS_1CILi8EEENS3_ILi2EEES5_S5_S4_S5_EEENS2_IJNS3_ILi1EEEiiiNS3_ILi72EEENS3_ILi512EEEEEENS2_IJS5_S5_EEENS2_IJS7_S4_EEEEEDaRKT_RKT0_RKT1_RKT2_ENKUlRKT_RKT0_E_clIS5_S4_EEDaSR_SU_ - $_ZN7cutlass13device_kernelIN5flash19enable_sm80_to_sm89INS1_16FlashAttnBwdSm80INS1_25CollectiveMainloopBwdSm80ILi2ELi2EN4cute5tupleIJNS5_1CILi128EEES8_NS7_ILi64EEEEEENS_10bfloat16_tEfNS_4arch4Sm80ELb0ELb1ELb1ELb0ELb0ELb0ELb0ELb0ELi2ELi4ELi4ELi4ELb0EEENS1_24CollectiveEpilogueBwdGQAISA_fSD_Li256ELb0ELb0EEENS1_19SingleTileSchedulerILb0ELb0ELb0ELi128EEEEEEEEEvNT_6ParamsE$_ZZN4cute6detail16composition_implINS_5tupleIJNS_1CILi8EEENS3_ILi2EEES5_S5_S4_S5_EEENS2_IJNS3_ILi1EEEiiiNS3_ILi72EEENS3_ILi512EEEEEENS2_IJNS3_ILi4EEES5_EEENS2_IJNS3_ILi16EEENS3_ILi8192EEEEEEEEDaRKT_RKT0_RKT1_RKT2_ENKUlRKT_RKT0_E_clISB_SD_EEDaSU_SX_)
$_ZN7cutlass13device_kernelIN5flash19enable_sm80_to_sm89INS1_16FlashAttnBwdSm80INS1_25CollectiveMainloopBwdSm80ILi2ELi2EN4cute5tupleIJNS5_1CILi128EEES8_NS7_ILi64EEEEEENS_10bfloat16_tEfNS_4arch4Sm80ELb0ELb1ELb1ELb0ELb0ELb0ELb0ELb0ELi2ELi4ELi4ELi4ELb0EEENS1_24CollectiveEpilogueBwdGQAISA_fSD_Li256ELb0ELb0EEENS1_19SingleTileSchedulerILb0ELb0ELb0ELi128EEEEEEEEEvNT_6ParamsE$_ZZN4cute6detail16composition_implINS_5tupleIJNS_1CILi8EEENS3_ILi2EEES5_S5_S4_S5_EEENS2_IJNS3_ILi1EEEiiiNS3_ILi72EEENS3_ILi512EEEEEENS2_IJNS3_ILi4EEES5_EEENS2_IJNS3_ILi16EEENS3_ILi8192EEEEEEEEDaRKT_RKT0_RKT1_RKT2_ENKUlRKT_RKT0_E_clISB_SD_EEDaSU_SX_:
        /* <DEDUP_REMOVED lines=35> */
        .type           $_ZN7cutlass13device_kernelIN5flash19enable_sm80_to_sm89INS1_16FlashAttnBwdSm80INS1_25CollectiveMainloopBwdSm80ILi2ELi2EN4cute5tupleIJNS5_1CILi128EEES8_NS7_ILi64EEEEEENS_10bfloat16_tEfNS_4arch4Sm80ELb0ELb1ELb1ELb0ELb0ELb0ELb0ELb0ELi2ELi4ELi4ELi4ELb0EEENS1_24CollectiveEpilogueBwdGQAISA_fSD_Li256ELb0ELb0EEENS1_19SingleTileSchedulerILb0ELb0ELb0ELi128EEEEEEEEEvNT_6ParamsE$_ZZN4cute6detail16composition_implINS_5tupleIJNS_1CILi8EEENS3_ILi2EEES5_S5_S4_S5_EEENS2_IJNS3_ILi1EEEiiiNS3_ILi72EEENS3_ILi512EEEEEENS2_IJS5_S5_EEENS2_IJS7_S4_EEEEEDaRKT_RKT0_RKT1_RKT2_ENKUlRKT_RKT0_E_clIS5_S4_EEDaSR_SU_,@function
        .size           $_ZN7cutlass13device_kernelIN5flash19enable_sm80_to_sm89INS1_16FlashAttnBwdSm80INS1_25CollectiveMainloopBwdSm80ILi2ELi2EN4cute5tupleIJNS5_1CILi128EEES8_NS7_ILi64EEEEEENS_10bfloat16_tEfNS_4arch4Sm80ELb0ELb1ELb1ELb0ELb0ELb0ELb0ELb0ELi2ELi4ELi4ELi4ELb0EEENS1_24CollectiveEpilogueBwdGQAISA_fSD_Li256ELb0ELb0EEENS1_19SingleTileSchedulerILb0ELb0ELb0ELi128EEEEEEEEEvNT_6ParamsE$_ZZN4cute6detail16composition_implINS_5tupleIJNS_1CILi8EEENS3_ILi2EEES5_S5_S4_S5_EEENS2_IJNS3_ILi1EEEiiiNS3_ILi72EEENS3_ILi512EEEEEENS2_IJS5_S5_EEENS2_IJS7_S4_EEEEEDaRKT_RKT0_RKT1_RKT2_ENKUlRKT_RKT0_E_clIS5_S4_EEDaSR_SU_,($_ZN7cutlass13device_kernelIN5flash19enable_sm80_to_sm89INS1_16FlashAttnBwdSm80INS1_25CollectiveMainloopBwdSm80ILi2ELi2EN4cute5tupleIJNS5_1CILi128EEES8_NS7_ILi64EEEEEENS_10bfloat16_tEfNS_4arch4Sm80ELb0ELb1ELb1ELb0ELb0ELb0ELb0ELb0ELi2ELi4ELi4ELi4ELb0EEENS1_24CollectiveEpilogueBwdGQAISA_fSD_Li256ELb0ELb0EEENS1_19SingleTileSchedulerILb0ELb0ELb0ELi128EEEEEEEEEvNT_6ParamsE$_ZZN4cute6detail16composition_implINS_5tupleIJNS_1CILi8EEENS3_ILi2EEES5_S5_S4_S5_EEENS2_IJNS3_ILi1EEEiiiNS3_ILi72EEENS3_ILi512EEEEEENS2_IJS5_S5_S5_EEENS2_IJS7_S9_S4_EEEEEDaRKT_RKT0_RKT1_RKT2_ENKUlRKT_RKT0_E_clIS5_S4_EEDaSR_SU_ - $_ZN7cutlass13device_kernelIN5flash19enable_sm80_to_sm89INS1_16FlashAttnBwdSm80INS1_25CollectiveMainloopBwdSm80ILi2ELi2EN4cute5tupleIJNS5_1CILi128EEES8_NS7_ILi64EEEEEENS_10bfloat16_tEfNS_4arch4Sm80ELb0ELb1ELb1ELb0ELb0ELb0ELb0ELb0ELi2ELi4ELi4ELi4ELb0EEENS1_24CollectiveEpilogueBwdGQAISA_fSD_Li256ELb0ELb0EEENS1_19SingleTileSchedulerILb0ELb0ELb0ELi128EEEEEEEEEvNT_6ParamsE$_ZZN4cute6detail16composition_implINS_5tupleIJNS_1CILi8EEENS3_ILi2EEES5_S5_S4_S5_EEENS2_IJNS3_ILi1EEEiiiNS3_ILi72EEENS3_ILi512EEEEEENS2_IJS5_S5_EEENS2_IJS7_S4_EEEEEDaRKT_RKT0_RKT1_RKT2_ENKUlRKT_RKT0_E_clIS5_S4_EEDaSR_SU_)
$_ZN7cutlass13device_kernelIN5flash19enable_sm80_to_sm89INS1_16FlashAttnBwdSm80INS1_25CollectiveMainloopBwdSm80ILi2ELi2EN4cute5tupleIJNS5_1CILi128EEES8_NS7_ILi64EEEEEENS_10bfloat16_tEfNS_4arch4Sm80ELb0ELb1ELb1ELb0ELb0ELb0ELb0ELb0ELi2ELi4ELi4ELi4ELb0EEENS1_24CollectiveEpilogueBwdGQAISA_fSD_Li256ELb0ELb0EEENS1_19SingleTileSchedulerILb0ELb0ELb0ELi128EEEEEEEEEvNT_6ParamsE$_ZZN4cute6detail16composition_implINS_5tupleIJNS_1CILi8EEENS3_ILi2EEES5_S5_S4_S5_EEENS2_IJNS3_ILi1EEEiiiNS3_ILi72EEENS3_ILi512EEEEEENS2_IJS5_S5_EEENS2_IJS7_S4_EEEEEDaRKT_RKT0_RKT1_RKT2_ENKUlRKT_RKT0_E_clIS5_S4_EEDaSR_SU_:
        /* <DEDUP_REMOVED lines=15> */
[----:B-1---5:R-:W-:Y:S05]  /*da40*/  CALL.REL.NOINC `($_ZN7cutlass13device_kernelIN5flash19enable_sm80_to_sm89INS1_16FlashAttnBwdSm80INS1_25CollectiveMainloopBwdSm80ILi2ELi2EN4cute5tupleIJNS5_1CILi128EEES8_NS7_ILi64EEEEEENS_10bfloat16_tEfNS_4arch4Sm80ELb0ELb1ELb1ELb0ELb0ELb0ELb0ELb0ELi2ELi4ELi4ELi4ELb0EEENS1_24CollectiveEpilogueBwdGQAISA_fSD_Li256ELb0ELb0EEENS1_19SingleTileSchedulerILb0ELb0ELb0ELi128EEEEEEEEEvNT_6ParamsE$_ZZN4cute6detail16composition_implINS_5tupleIJNS_1CILi8EEENS3_ILi2EEES5_S5_S4_S5_EEENS2_IJNS3_ILi1EEEiiiNS3_ILi72EEENS3_ILi512EEEEEES5_S4_EEDaRKT_RKT0_RKT1_RKT2_ENKUlRKT_T0_E_clINS2_IJNS2_IJEEEST_S5_S7_EEENS_17integral_constantIiLi1EEEEEDaSP_SQ_) ;  /* 0x0000066000007944 */ /* 0x022fea0003c00000 */
[----:B-----5:R2:W-:Y:S01]  /*da50*/  STL [R1+0x13b0], R2 ;  /* 0x0013b00201007387 */ /* 0x0205e20000100800 */
[----:B------:R-:W-:Y:S02]  /*da60*/  IADD3 R3, R5, 0x28, RZ ;  /* 0x0000002805037810 */ /* 0x000fe40007ffe0ff */
[----:B------:R-:W-:Y:S01]  /*da70*/  MOV R6, 0xdaa0 ;  /* 0x0000daa000067802 */ /* 0x000fe20000000f00 */
[----:B------:R2:W-:Y:S04]  /*da80*/  STL.64 [R1+0x13a8], R68 ;  /* 0x0013a84401007387 */ /* 0x0005e80000100a00 */
[----:B-12---:R-:W-:Y:S05]  /*da90*/  CALL.REL.NOINC `($_ZN7cutlass13device_kernelIN5flash19enable_sm80_to_sm89INS1_16FlashAttnBwdSm80INS1_25CollectiveMainloopBwdSm80ILi2ELi2EN4cute5tupleIJNS5_1CILi128EEES8_NS7_ILi64EEEEEENS_10bfloat16_tEfNS_4arch4Sm80ELb0ELb1ELb1ELb0ELb0ELb0ELb0ELb0ELi2ELi4ELi4ELi4ELb0EEENS1_24CollectiveEpilogueBwdGQAISA_fSD_Li256ELb0ELb0EEENS1_19SingleTileSchedulerILb0ELb0ELb0ELi128EEEEEEEEEvNT_6ParamsE$_ZZN4cute6detail16composition_implINS_5tupleIJNS_1CILi8EEENS3_ILi2EEES5_S5_S4_S5_EEENS2_IJNS3_ILi1EEEiiiNS3_ILi72EEENS3_ILi512EEEEEES5_S4_EEDaRKT_RKT0_RKT1_RKT2_ENKUlRKT_T0_E_clINS2_IJNS2_IJS5_EEENS2_IJiEEES7_S7_EEENS_17integral_constantIiLi2EEEEEDaSP_SQ_) ;  /* 0x000006e000007944 */ /* 0x006fea0003c00000 */
[----:B------:R-:W2:Y:S01]  /*daa0*/  LDL.64 R8, [R1+0x13a8] ;  /* 0x0013a80001087983 */ /* 0x000ea20000100a00 */
[----:B------:R-:W-:Y:S02]  /*dab0*/  IADD3 R3, R5, 0x18, RZ ;  /* 0x0000001805037810 */ /* 0x000fe40007ffe0ff */
[----:B------:R-:W-:Y:S01]  /*dac0*/  MOV R6, 0xdb00 ;  /* 0x0000db0000067802 */ /* 0x000fe20000000f00 */
[----:B-----5:R3:W-:Y:S04]  /*dad0*/  STL [R1+0x13a0], R2 ;  /* 0x0013a00201007387 */ /* 0x0207e80000100800 */
[----:B--2---:R3:W-:Y:S02]  /*dae0*/  STL.64 [R1+0x1398], R8 ;  /* 0x0013980801007387 */ /* 0x0047e40000100a00 */
[----:B-1-3--:R-:W-:Y:S05]  /*daf0*/  CALL.REL.NOINC `($_ZN7cutlass13device_kernelIN5flash19enable_sm80_to_sm89INS1_16FlashAttnBwdSm80INS1_25CollectiveMainloopBwdSm80ILi2ELi2EN4cute5tupleIJNS5_1CILi128EEES8_NS7_ILi64EEEEEENS_10bfloat16_tEfNS_4arch4Sm80ELb0ELb1ELb1ELb0ELb0ELb0ELb0ELb0ELi2ELi4ELi4ELi4ELb0EEENS1_24CollectiveEpilogueBwdGQAISA_fSD_Li256ELb0ELb0EEENS1_19SingleTileSchedulerILb0ELb0ELb0ELi128EEEEEEEEEvNT_6ParamsE$_ZZN4cute6detail16composition_implINS_5tupleIJNS_1CILi8EEENS3_ILi2EEES5_S5_S4_S5_EEENS2_IJNS3_ILi1EEEiiiNS3_ILi72EEENS3_ILi512EEEEEES5_S4_EEDaRKT_RKT0_RKT1_RKT2_ENKUlRKT_T0_E_clINS2_IJNS2_IJS5_EEENS2_IJiEEES7_S7_EEENS_17integral_constantIiLi3EEEEEDaSP_SQ_) ;  /* 0x0000072000007944 */ /* 0x00afea0003c00000 */
[----:B------:R-:W2:Y:S01]  /*db00*/  LDL.64 R8, [R1+0x1398] ;  /* 0x0013980001087983 */ /* 0x000ea20000100a00 */
[----:B------:R-:W-:-:S02]  /*db10*/  IADD3 R3, R5, 0x8, RZ ;  /* 0x0000000805037810 */ /* 0x000fc40007ffe0ff */
[----:B------:R-:W-:Y:S01]  /*db20*/  MOV R6, 0xdb60 ;  /* 0x0000db6000067802 */ /* 0x000fe20000000f00 */
[----:B-----5:R3:W-:Y:S04]  /*db30*/  STL [R1+0x1390], R2 ;  /* 0x0013900201007387 */ /* 0x0207e80000100800 */
[----:B--2---:R3:W-:Y:S02]  /*db40*/  STL.64 [R1+0x1388], R8 ;  /* 0x0013880801007387 */ /* 0x0047e40000100a00 */
[----:B-1-3--:R-:W-:Y:S05]  /*db50*/  CALL.REL.NOINC `($_ZN7cutlass13device_kernelIN5flash19enable_sm80_to_sm89INS1_16FlashAttnBwdSm80INS1_25CollectiveMainloopBwdSm80ILi2ELi2EN4cute5tupleIJNS5_1CILi128EEES8_NS7_ILi64EEEEEENS_10bfloat16_tEfNS_4arch4Sm80ELb0ELb1ELb1ELb0ELb0ELb0ELb0ELb0ELi2ELi4ELi4ELi4ELb0EEENS1_24CollectiveEpilogueBwdGQAISA_fSD_Li256ELb0ELb0EEENS1_19SingleTileSchedulerILb0ELb0ELb0ELi128EEEEEEEEEvNT_6ParamsE$_ZZN4cute6detail16composition_implINS_5tupleIJNS_1CILi8EEENS3_ILi2EEES5_S5_S4_S5_EEENS2_IJNS3_ILi1EEEiiiNS3_ILi72EEENS3_ILi512EEEEEES5_S4_EEDaRKT_RKT0_RKT1_RKT2_ENKUlRKT_T0_E_clINS2_IJNS2_IJS5_EEENS2_IJiEEES7_S7_EEENS_17integral_constantIiLi4EEEEEDaSP_SQ_) ;  /* 0x0000076000007944 */ /* 0x00afea0003c00000 */
[----:B------:R-:W-:Y:S02]  /*db60*/  MOV R2, R63 ;  /* 0x0000003f00027202 */ /* 0x000fe40000000f00 */
[----:B------:R-:W-:Y:S02]  /*db70*/  MOV R6, 0xdb90 ;  /* 0x0000db9000067802 */ /* 0x000fe40000000f00 */
[----:B-1---5:R-:W-:Y:S05]  /*db80*/  CALL.REL.NOINC `($_ZN7cutlass13device_kernelIN5flash19enable_sm80_to_sm89INS1_16FlashAttnBwdSm80INS1_25CollectiveMainloopBwdSm80ILi2ELi2EN4cute5tupleIJNS5_1CILi128EEES8_NS7_ILi64EEEEEENS_10bfloat16_tEfNS_4arch4Sm80ELb0ELb1ELb1ELb0ELb0ELb0ELb0ELb0ELi2ELi4ELi4ELi4ELb0EEENS1_24CollectiveEpilogueBwdGQAISA_fSD_Li256ELb0ELb0EEENS1_19SingleTileSchedulerILb0ELb0ELb0ELi128EEEEEEEEEvNT_6ParamsE$_ZN4cute5tupleIJNS_1CILi2EEEiEEC2ERKS2_RKi) ;  /* 0xffffcaa000007944 */ /* 0x022fea0003c3ffff */
[----:B------:R1:W5:Y:S01]  /*db90*/  LDL R2, [R1+0x13c8] ;  /* 0x0013c80001027983 */ /* 0x0003620000100800 */
[----:B------:R-:W-:-:S04]  /*dba0*/  MOV R63, 0x0 ;  /* 0x00000000003f7802 */ /* 0x000fc80000000f00 */
[----:B------:R-:W-:Y:S05]  /*dbb0*/  RET.REL.NODEC R62 `(_ZN7cutlass13device_kernelIN5flash19enable_sm80_to_sm89INS1_16FlashAttnBwdSm80INS1_25CollectiveMainloopBwdSm80ILi2ELi2EN4cute5tupleIJNS5_1CILi128EEES8_NS7_ILi64EEEEEENS_10bfloat16_tEfNS_4arch4Sm80ELb0ELb1ELb1ELb0ELb0ELb0ELb0ELb0ELi2ELi4ELi4ELi4ELb0EEENS1_24CollectiveEpilogueBwdGQAISA_fSD_Li256ELb0ELb0EEENS1_19SingleTileSchedulerILb0ELb0ELb0ELi128EEEEEEEEEvNT_6ParamsE) ;  /* 0xffff24403e007950 */ /* 0x000fea0003c3ffff */
        .type           $_ZN7cutlass13device_kernelIN5flash19enable_sm80_to_sm89INS1_16FlashAttnBwdSm80INS1_25CollectiveMainloopBwdSm80ILi2ELi2EN4cute5tupleIJNS5_1CILi128EEES8_NS7_ILi64EEEEEENS_10bfloat16_tEfNS_4arch4Sm80ELb0ELb1ELb1ELb0ELb0ELb0ELb0ELb0ELi2ELi4ELi4ELi4ELb0EEENS1_24CollectiveEpilogueBwdGQAISA_fSD_Li256ELb0ELb0EEENS1_19SingleTileSchedulerILb0ELb0ELb0ELi128EEEEEEEEEvNT_6ParamsE$_ZZN4cute6detail16composition_implINS_5tupleIJNS_1CILi8EEENS3_ILi2EEES5_S5_S4_S5_EEENS2_IJNS3_ILi1EEEiiiNS3_ILi72EEENS3_ILi512EEEEEENS2_IJS5_S5_S5_EEENS2_IJS7_S9_S4_EEEEEDaRKT_RKT0_RKT1_RKT2_ENKUlRKT_RKT0_E_clIS5_S4_EEDaSR_SU_,@function
        .size           $_ZN7cutlass13device_kernelIN5flash19enable_sm80_to_sm89INS1_16FlashAttnBwdSm80INS1_25CollectiveMainloopBwdSm80ILi2ELi2EN4cute5tupleIJNS5_1CILi128EEES8_NS7_ILi64EEEEEENS_10bfloat16_tEfNS_4arch4Sm80ELb0ELb1ELb1ELb0ELb0ELb0ELb0ELb0ELi2ELi4ELi4ELi4ELb0EEENS1_24CollectiveEpilogueBwdGQAISA_fSD_Li256ELb0ELb0EEENS1_19SingleTileSchedulerILb0ELb0ELb0ELi128EEEEEEEEEvNT_6ParamsE$_ZZN4cute6detail16composition_implINS_5tupleIJNS_1CILi8EEENS3_ILi2EEES5_S5_S4_S5_EEENS2_IJNS3_ILi1EEEiiiNS3_ILi72EEENS3_ILi512EEEEEENS2_IJS5_S5_S5_EEENS2_IJS7_S9_S4_EEEEEDaRKT_RKT0_RKT1_RKT2_ENKUlRKT_RKT0_E_clIS5_S4_EEDaSR_SU_,($_ZN7cutlass13device_kernelIN5flash19enable_sm80_to_sm89INS1_16FlashAttnBwdSm80INS1_25CollectiveMainloopBwdSm80ILi2ELi2EN4cute5tupleIJNS5_1CILi128EEES8_NS7_ILi64EEEEEENS_10bfloat16_tEfNS_4arch4Sm80ELb0ELb1ELb1ELb0ELb0ELb0ELb0ELb0ELi2ELi4ELi4ELi4ELb0EEENS1_24CollectiveEpilogueBwdGQAISA_fSD_Li256ELb0ELb0EEENS1_19SingleTileSchedulerILb0ELb0ELb0ELi128EEEEEEEEEvNT_6ParamsE$_ZZN4cute6detail16composition_implINS_5tupleIJNS_1CILi8EEENS3_ILi2EEES5_S5_S4_S5_EEENS2_IJNS3_ILi1EEEiiiNS3_ILi72EEENS3_ILi512EEEEEENS3_ILi4EEENS3_ILi16EEEEEDaRKT_RKT0_RKT1_RKT2_ENKUlRKT_T0_E_clINS2_IJNS2_IJEEESV_SB_S7_EEENS_17integral_constantIiLi2EEEEEDaSR_SS_ - $_ZN7cutlass13device_kernelIN5flash19enable_sm80_to_sm89INS1_16FlashAttnBwdSm80INS1_25CollectiveMainloopBwdSm80ILi2ELi2EN4cute5tupleIJNS5_1CILi128EEES8_NS7_ILi64EEEEEENS_10bfloat16_tEfNS_4arch4Sm80ELb0ELb1ELb1ELb0ELb0ELb0ELb0ELb0ELi2ELi4ELi4ELi4ELb0EEENS1_24CollectiveEpilogueBwdGQAISA_fSD_Li256ELb0ELb0EEENS1_19SingleTileSchedulerILb0ELb0ELb0ELi128EEEEEEEEEvNT_6ParamsE$_ZZN4cute6detail16composition_implINS_5tupleIJNS_1CILi8EEENS3_ILi2EEES5_S5_S4_S5_EEENS2_IJNS3_ILi1EEEiiiNS3_ILi72EEENS3_ILi512EEEEEENS2_IJS5_S5_S5_EEENS2_IJS7_S9_S4_EEEEEDaRKT_RKT0_RKT1_RKT2_ENKUlRKT_RKT0_E_clIS5_S4_EEDaSR_SU_)
$_ZN7cutlass13device_kernelIN5flash19enable_sm80_to_sm89INS1_16FlashAttnBwdSm80INS1_25CollectiveMainloopBwdSm80ILi2ELi2EN4cute5tupleIJNS5_1CILi128EEES8_NS7_ILi64EEEEEENS_10bfloat16_tEfNS_4arch4Sm80ELb0ELb1ELb1ELb0ELb0ELb0ELb0ELb0ELi2ELi4ELi4ELi4ELb0EEENS1_24CollectiveEpilogueBwdGQAISA_fSD_Li256ELb0ELb0EEENS1_19SingleTileSchedulerILb0ELb0ELb0ELi128EEEEEEEEEvNT_6ParamsE$_ZZN4cute6detail16composition_implINS_5tupleIJNS_1CILi8EEENS3_ILi2EEES5_S5_S4_S5_EEENS2_IJNS3_ILi1EEEiiiNS3_ILi72EEENS3_ILi512EEEEEENS2_IJS5_S5_S5_EEENS2_IJS7_S9_S4_EEEEEDaRKT_RKT0_RKT1_RKT2_ENKUlRKT_RKT0_E_clIS5_S4_EEDaSR_SU_:
        /* <DEDUP_REMOVED lines=37> */
[----:B------:R-:W-:Y:S02]  /*de10*/  MOV R4, R10 ;  /* 0x0000000a00047202 */ /* 0x000fe40000000f00 */
[----:B------:R-:W-:-:S04]  /*de20*/  MOV R5, 0x0 ;  /* 0x0000000000057802 */ /* 0x000fc80000000f00 */
[----:B------:R-:W-:Y:S05]  /*de30*/  RET.REL.NODEC R4 `(_ZN7cutlass13device_kernelIN5flash19enable_sm80_to_sm89INS1_16FlashAttnBwdSm80INS1_25CollectiveMainloopBwdSm80ILi2ELi2EN4cute5tupleIJNS5_1CILi128EEES8_NS7_ILi64EEEEEENS_10bfloat16_tEfNS_4arch4Sm80ELb0ELb1ELb1ELb0ELb0ELb0ELb0ELb0ELi2ELi4ELi4ELi4ELb0EEENS1_24CollectiveEpilogueBwdGQAISA_fSD_Li256ELb0ELb0EEENS1_19SingleTileSchedulerILb0ELb0ELb0ELi128EEEEEEEEEvNT_6ParamsE) ;  /* 0xffff21c004007950 */ /* 0x000fea0003c3ffff */
        .type           $_ZN7cutlass13device_kernelIN5flash19enable_sm80_to_sm89INS1_16FlashAttnBwdSm80INS1_25CollectiveMainloopBwdSm80ILi2ELi2EN4cute5tupleIJNS5_1CILi128EEES8_NS7_ILi64EEEEEENS_10bfloat16_tEfNS_4arch4Sm80ELb0ELb1ELb1ELb0ELb0ELb0ELb0ELb0ELi2ELi4ELi4ELi4ELb0EEENS1_24CollectiveEpilogueBwdGQAISA_fSD_Li256ELb0ELb0EEENS1_19SingleTileSchedulerILb0ELb0ELb0ELi128EEEEEEEEEvNT_6ParamsE$_ZZN4cute6detail16composition_implINS_5tupleIJNS_1CILi8EEENS3_ILi2EEES5_S5_S4_S5_EEENS2_IJNS3_ILi1EEEiiiNS3_ILi72EEENS3_ILi512EEEEEENS3_ILi4EEENS3_ILi16EEEEEDaRKT_RKT0_RKT1_RKT2_ENKUlRKT_T0_E_clINS2_IJNS2_IJEEESV_SB_S7_EEENS_17integral_constantIiLi2EEEEEDaSR_SS_,@function
        .size           $_ZN7cutlass13device_kernelIN5flash19enable_sm80_to_sm89INS1_16FlashAttnBwdSm80INS1_25CollectiveMainloopBwdSm80ILi2ELi2EN4cute5tupleIJNS5_1CILi128EEES8_NS7_ILi64EEEEEENS_10bfloat16_tEfNS_4arch4Sm80ELb0ELb1ELb1ELb0ELb0ELb0ELb0ELb0ELi2ELi4ELi4ELi4ELb0EEENS1_24CollectiveEpilogueBwdGQAISA_fSD_Li256ELb0ELb0EEENS1_19SingleTileSchedulerILb0ELb0ELb0ELi128EEEEEEEEEvNT_6ParamsE$_ZZN4cute6detail16composition_implINS_5tupleIJNS_1CILi8EEENS3_ILi2EEES5_S5_S4_S5_EEENS2_IJNS3_ILi1EEEiiiNS3_ILi72EEENS3_ILi512EEEEEENS3_ILi4EEENS3_ILi16EEEEEDaRKT_RKT0_RKT1_RKT2_ENKUlRKT_T0_E_clINS2_IJNS2_IJEEESV_SB_S7_EEENS_17integral_constantIiLi2EEEEEDaSR_SS_,($_ZN7cutlass13device_kernelIN5flash19enable_sm80_to_sm89INS1_16FlashAttnBwdSm80INS1_25CollectiveMainloopBwdSm80ILi2ELi2EN4cute5tupleIJNS5_1CILi128EEES8_NS7_ILi64EEEEEENS_10bfloat16_tEfNS_4arch4Sm80ELb0ELb1ELb1ELb0ELb0ELb0ELb0ELb0ELi2ELi4ELi4ELi4ELb0EEENS1_24CollectiveEpilogueBwdGQAISA_fSD_Li256ELb0ELb0EEENS1_19SingleTileSchedulerILb0ELb0ELb0ELi128EEEEEEEEEvNT_6ParamsE$_ZZN4cute6detail16composition_implINS_5tupleIJNS_1CILi8EEENS3_ILi2EEES5_S5_S4_S5_EEENS2_IJNS3_ILi1EEEiiiNS3_ILi72EEENS3_ILi512EEEEEENS3_ILi4EEENS3_ILi16EEEEEDaRKT_RKT0_RKT1_RKT2_ENKUlRKT_T0_E_clINS2_IJNS2_IJS5_EEENS2_IJiEEES5_S7_EEENS_17integral_constantIiLi3EEEEEDaSR_SS_ - $_ZN7cutlass13device_kernelIN5flash19enable_sm80_to_sm89INS1_16FlashAttnBwdSm80INS1_25CollectiveMainloopBwdSm80ILi2ELi2EN4cute5tupleIJNS5_1CILi128EEES8_NS7_ILi64EEEEEENS_10bfloat16_tEfNS_4arch4Sm80ELb0ELb1ELb1ELb0ELb0ELb0ELb0ELb0ELi2ELi4ELi4ELi4ELb0EEENS1_24CollectiveEpilogueBwdGQAISA_fSD_Li256ELb0ELb0EEENS1_19SingleTileSchedulerILb0ELb0ELb0ELi128EEEEEEEEEvNT_6ParamsE$_ZZN4cute6detail16composition_implINS_5tupleIJNS_1CILi8EEENS3_ILi2EEES5_S5_S4_S5_EEENS2_IJNS3_ILi1EEEiiiNS3_ILi72EEENS3_ILi512EEEEEENS3_ILi4EEENS3_ILi16EEEEEDaRKT_RKT0_RKT1_RKT2_ENKUlRKT_T0_E_clINS2_IJNS2_IJEEESV_SB_S7_EEENS_17integral_constantIiLi2EEEEEDaSR_SS_)
$_ZN7cutlass13device_kernelIN5flash19enable_sm80_to_sm89INS1_16FlashAttnBwdSm80INS1_25CollectiveMainloopBwdSm80ILi2ELi2EN4cute5tupleIJNS5_1CILi128EEES8_NS7_ILi64EEEEEENS_10bfloat16_tEfNS_4arch4Sm80ELb0ELb1ELb1ELb0ELb0ELb0ELb0ELb0ELi2ELi4ELi4ELi4ELb0EEENS1_24CollectiveEpilogueBwdGQAISA_fSD_Li256ELb0ELb0EEENS1_19SingleTileSchedulerILb0ELb0ELb0ELi128EEEEEEEEEvNT_6ParamsE$_ZZN4cute6detail16composition_implINS_5tupleIJNS_1CILi8EEENS3_ILi2EEES5_S5_S4_S5_EEENS2_IJNS3_ILi1EEEiiiNS3_ILi72EEENS3_ILi512EEEEEENS3_ILi4EEENS3_ILi16EEEEEDaRKT_RKT0_RKT1_RKT2_ENKUlRKT_T0_E_clINS2_IJNS2_IJEEESV_SB_S7_EEENS_17integral_constantIiLi2EEEEEDaSR_SS_:
        /* <DEDUP_REMOVED lines=13> */
        .type           $_ZN7cutlass13device_kernelIN5flash19enable_sm80_to_sm89INS1_16FlashAttnBwdSm80INS1_25CollectiveMainloopBwdSm80ILi2ELi2EN4cute5tupleIJNS5_1CILi128EEES8_NS7_ILi64EEEEEENS_10bfloat16_tEfNS_4arch4Sm80ELb0ELb1ELb1ELb0ELb0ELb0ELb0ELb0ELi2ELi4ELi4ELi4ELb0EEENS1_24CollectiveEpilogueBwdGQAISA_fSD_Li256ELb0ELb0EEENS1_19SingleTileSchedulerILb0ELb0ELb0ELi128EEEEEEEEEvNT_6ParamsE$_ZZN4cute6detail16composition_implINS_5tupleIJNS_1CILi8EEENS3_ILi2EEES5_S5_S4_S5_EEENS2_IJNS3_ILi1EEEiiiNS3_ILi72EEENS3_ILi512EEEEEENS3_ILi4EEENS3_ILi16EEEEEDaRKT_RKT0_RKT1_RKT2_ENKUlRKT_T0_E_clINS2_IJNS2_IJS5_EEENS2_IJiEEES5_S7_EEENS_17integral_constantIiLi3EEEEEDaSR_SS_,@function
        .size           $_ZN7cutlass13device_kernelIN5flash19enable_sm80_to_sm89INS1_16FlashAttnBwdSm80INS1_25CollectiveMainloopBwdSm80ILi2ELi2EN4cute5tupleIJNS5_1CILi128EEES8_NS7_ILi64EEEEEENS_10bfloat16_tEfNS_4arch4Sm80ELb0ELb1ELb1ELb0ELb0ELb0ELb0ELb0ELi2ELi4ELi4ELi4ELb0EEENS1_24CollectiveEpilogueBwdGQAISA_fSD_Li256ELb0ELb0EEENS1_19SingleTileSchedulerILb0ELb0ELb0ELi128EEEEEEEEEvNT_6ParamsE$_ZZN4cute6detail16composition_implINS_5tupleIJNS_1CILi8EEENS3_ILi2EEES5_S5_S4_S5_EEENS2_IJNS3_ILi1EEEiiiNS3_ILi72EEENS3_ILi512EEEEEENS3_ILi4EEENS3_ILi16EEEEEDaRKT_RKT0_RKT1_RKT2_ENKUlRKT_T0_E_clINS2_IJNS2_IJS5_EEENS2_IJiEEES5_S7_EEENS_17integral_constantIiLi3EEEEEDaSR_SS_,($_ZN7cutlass13device_kernelIN5flash19enable_sm80_to_sm89INS1_16FlashAttnBwdSm80INS1_25CollectiveMainloopBwdSm80ILi2ELi2EN4cute5tupleIJNS5_1CILi128EEES8_NS7_ILi64EEEEEENS_10bfloat16_tEfNS_4arch4Sm80ELb0ELb1ELb1ELb0ELb0ELb0ELb0ELb0ELi2ELi4ELi4ELi4ELb0EEENS1_24CollectiveEpilogueBwdGQAISA_fSD_Li256ELb0ELb0EEENS1_19SingleTileSchedulerILb0ELb0ELb0ELi128EEEEEEEEEvNT_6ParamsE$_ZZN4cute6detail16composition_implINS_5tupleIJNS_1CILi8EEENS3_ILi2EEES5_S5_S4_S5_EEENS2_IJNS3_ILi1EEEiiiNS3_ILi72EEENS3_ILi512EEEEEENS3_ILi4EEENS3_ILi16EEEEEDaRKT_RKT0_RKT1_RKT2_ENKUlRKT_T0_E_clINS2_IJNS2_IJS5_S5_EEENS2_IJiiEEES7_S7_EEENS_17integral_constantIiLi4EEEEEDaSR_SS_ - $_ZN7cutlass13device_kernelIN5flash19enable_sm80_to_sm89INS1_16FlashAttnBwdSm80INS1_25CollectiveMainloopBwdSm80ILi2ELi2EN4cute5tupleIJNS5_1CILi128EEES8_NS7_ILi64EEEEEENS_10bfloat16_tEfNS_4arch4Sm80ELb0ELb1ELb1ELb0ELb0ELb0ELb0ELb0ELi2ELi4ELi4ELi4ELb0EEENS1_24CollectiveEpilogueBwdGQAISA_fSD_Li256ELb0ELb0EEENS1_19SingleTileSchedulerILb0ELb0ELb0ELi128EEEEEEEEEvNT_6ParamsE$_ZZN4cute6detail16composition_implINS_5tupleIJNS_1CILi8EEENS3_ILi2EEES5_S5_S4_S5_EEENS2_IJNS3_ILi1EEEiiiNS3_ILi72EEENS3_ILi512EEEEEENS3_ILi4EEENS3_ILi16EEEEEDaRKT_RKT0_RKT1_RKT2_ENKUlRKT_T0_E_clINS2_IJNS2_IJS5_EEENS2_IJiEEES5_S7_EEENS_17integral_constantIiLi3EEEEEDaSR_SS_)
$_ZN7cutlass13device_kernelIN5flash19enable_sm80_to_sm89INS1_16FlashAttnBwdSm80INS1_25CollectiveMainloopBwdSm80ILi2ELi2EN4cute5tupleIJNS5_1CILi128EEES8_NS7_ILi64EEEEEENS_10bfloat16_tEfNS_4arch4Sm80ELb0ELb1ELb1ELb0ELb0ELb0ELb0ELb0ELi2ELi4ELi4ELi4ELb0EEENS1_24CollectiveEpilogueBwdGQAISA_fSD_Li256ELb0ELb0EEENS1_19SingleTileSchedulerILb0ELb0ELb0ELi128EEEEEEEEEvNT_6ParamsE$_ZZN4cute6detail16composition_implINS_5tupleIJNS_1CILi8EEENS3_ILi2EEES5_S5_S4_S5_EEENS2_IJNS3_ILi1EEEiiiNS3_ILi72EEENS3_ILi512EEEEEENS3_ILi4EEENS3_ILi16EEEEEDaRKT_RKT0_RKT1_RKT2_ENKUlRKT_T0_E_clINS2_IJNS2_IJS5_EEENS2_IJiEEES5_S7_EEENS_17integral_constantIiLi3EEEEEDaSR_SS_:
        /* <DEDUP_REMOVED lines=13> */
[----:B------:R-:W-:Y:S02]  /*dfe0*/  MOV R4, R70 ;  /* 0x0000004600047202 */ /* 0x000fe40000000f00 */
[----:B------:R-:W-:-:S04]  /*dff0*/  MOV R5, 0x0 ;  /* 0x0000000000057802 */ /* 0x000fc80000000f00 */
[----:B------:R-:W-:Y:S05]  /*e000*/  RET.REL.NODEC R4 `(_ZN7cutlass13device_kernelIN5flash19enable_sm80_to_sm89INS1_16FlashAttnBwdSm80INS1_25CollectiveMainloopBwdSm80ILi2ELi2EN4cute5tupleIJNS5_1CILi128EEES8_NS7_ILi64EEEEEENS_10bfloat16_tEfNS_4arch4Sm80ELb0ELb1ELb1ELb0ELb0ELb0ELb0ELb0ELi2ELi4ELi4ELi4ELb0EEENS1_24CollectiveEpilogueBwdGQAISA_fSD_Li256ELb0ELb0EEENS1_19SingleTileSchedulerILb0ELb0ELb0ELi128EEEEEEEEEvNT_6ParamsE) ;  /* 0xffff1ff004007950 */ /* 0x000fea0003c3ffff */
        .type           $_ZN7cutlass13device_kernelIN5flash19enable_sm80_to_sm89INS1_16FlashAttnBwdSm80INS1_25CollectiveMainloopBwdSm80ILi2ELi2EN4cute5tupleIJNS5_1CILi128EEES8_NS7_ILi64EEEEEENS_10bfloat16_tEfNS_4arch4Sm80ELb0ELb1ELb1ELb0ELb0ELb0ELb0ELb0ELi2ELi4ELi4ELi4ELb0EEENS1_24CollectiveEpilogueBwdGQAISA_fSD_Li256ELb0ELb0EEENS1_19SingleTileSchedulerILb0ELb0ELb0ELi128EEEEEEEEEvNT_6ParamsE$_ZZN4cute6detail16composition_implINS_5tupleIJNS_1CILi8EEENS3_ILi2EEES5_S5_S4_S5_EEENS2_IJNS3_ILi1EEEiiiNS3_ILi72EEENS3_ILi512EEEEEENS3_ILi4EEENS3_ILi16EEEEEDaRKT_RKT0_RKT1_RKT2_ENKUlRKT_T0_E_clINS2_IJNS2_IJS5_S5_EEENS2_IJiiEEES7_S7_EEENS_17integral_constantIiLi4EEEEEDaSR_SS_,@function
        .size           $_ZN7cutlass13device_kernelIN5flash19enable_sm80_to_sm89INS1_16FlashAttnBwdSm80INS1_25CollectiveMainloopBwdSm80ILi2ELi2EN4cute5tupleIJNS5_1CILi128EEES8_NS7_ILi64EEEEEENS_10bfloat16_tEfNS_4arch4Sm80ELb0ELb1ELb1ELb0ELb0ELb0ELb0ELb0ELi2ELi4ELi4ELi4ELb0EEENS1_24CollectiveEpilogueBwdGQAISA_fSD_Li256ELb0ELb0EEENS1_19SingleTileSchedulerILb0ELb0ELb0ELi128EEEEEEEEEvNT_6ParamsE$_ZZN4cute6detail16composition_implINS_5tupleIJNS_1CILi8EEENS3_ILi2EEES5_S5_S4_S5_EEENS2_IJNS3_ILi1EEEiiiNS3_ILi72EEENS3_ILi512EEEEEENS3_ILi4EEENS3_ILi16EEEEEDaRKT_RKT0_RKT1_RKT2_ENKUlRKT_T0_E_clINS2_IJNS2_IJS5_S5_EEENS2_IJiiEEES7_S7_EEENS_17integral_constantIiLi4EEEEEDaSR_SS_,($_ZN7cutlass13device_kernelIN5flash19enable_sm80_to_sm89INS1_16FlashAttnBwdSm80INS1_25CollectiveMainloopBwdSm80ILi2ELi2EN4cute5tupleIJNS5_1CILi128EEES8_NS7_ILi64EEEEEENS_10bfloat16_tEfNS_4arch4Sm80ELb0ELb1ELb1ELb0ELb0ELb0ELb0ELb0ELi2ELi4ELi4ELi4ELb0EEENS1_24CollectiveEpilogueBwdGQAISA_fSD_Li256ELb0ELb0EEENS1_19SingleTileSchedulerILb0ELb0ELb0ELi128EEEEEEEEEvNT_6ParamsE$_ZZN4cute6detail16composition_implINS_5tupleIJNS_1CILi8EEENS3_ILi2EEES5_S5_S4_S5_EEENS2_IJNS3_ILi1EEEiiiNS3_ILi72EEENS3_ILi512EEEEEES5_S4_EEDaRKT_RKT0_RKT1_RKT2_ENKUlRKT_T0_E_clINS2_IJNS2_IJEEEST_S5_S7_EEENS_17integral_constantIiLi1EEEEEDaSP_SQ_ - $_ZN7cutlass13device_kernelIN5flash19enable_sm80_to_sm89INS1_16FlashAttnBwdSm80INS1_25CollectiveMainloopBwdSm80ILi2ELi2EN4cute5tupleIJNS5_1CILi128EEES8_NS7_ILi64EEEEEENS_10bfloat16_tEfNS_4arch4Sm80ELb0ELb1ELb1ELb0ELb0ELb0ELb0ELb0ELi2ELi4ELi4ELi4ELb0EEENS1_24CollectiveEpilogueBwdGQAISA_fSD_Li256ELb0ELb0EEENS1_19SingleTileSchedulerILb0ELb0ELb0ELi128EEEEEEEEEvNT_6ParamsE$_ZZN4cute6detail16composition_implINS_5tupleIJNS_1CILi8EEENS3_ILi2EEES5_S5_S4_S5_EEENS2_IJNS3_ILi1EEEiiiNS3_ILi72EEENS3_ILi512EEEEEENS3_ILi4EEENS3_ILi16EEEEEDaRKT_RKT0_RKT1_RKT2_ENKUlRKT_T0_E_clINS2_IJNS2_IJS5_S5_EEENS2_IJiiEEES7_S7_EEENS_17integral_constantIiLi4EEEEEDaSR_SS_)
$_ZN7cutlass13device_kernelIN5flash19enable_sm80_to_sm89INS1_16FlashAttnBwdSm80INS1_25CollectiveMainloopBwdSm80ILi2ELi2EN4cute5tupleIJNS5_1CILi128EEES8_NS7_ILi64EEEEEENS_10bfloat16_tEfNS_4arch4Sm80ELb0ELb1ELb1ELb0ELb0ELb0ELb0ELb0ELi2ELi4ELi4ELi4ELb0EEENS1_24CollectiveEpilogueBwdGQAISA_fSD_Li256ELb0ELb0EEENS1_19SingleTileSchedulerILb0ELb0ELb0ELi128EEEEEEEEEvNT_6ParamsE$_ZZN4cute6detail16composition_implINS_5tupleIJNS_1CILi8EEENS3_ILi2EEES5_S5_S4_S5_EEENS2_IJNS3_ILi1EEEiiiNS3_ILi72EEENS3_ILi512EEEEEENS3_ILi4EEENS3_ILi16EEEEEDaRKT_RKT0_RKT1_RKT2_ENKUlRKT_T0_E_clINS2_IJNS2_IJS5_S5_EEENS2_IJiiEEES7_S7_EEENS_17integral_constantIiLi4EEEEEDaSR_SS_:
        /* <DEDUP_REMOVED lines=10> */
        .type           $_ZN7cutlass13device_kernelIN5flash19enable_sm80_to_sm89INS1_16FlashAttnBwdSm80INS1_25CollectiveMainloopBwdSm80ILi2ELi2EN4cute5tupleIJNS5_1CILi128EEES8_NS7_ILi64EEEEEENS_10bfloat16_tEfNS_4arch4Sm80ELb0ELb1ELb1ELb0ELb0ELb0ELb0ELb0ELi2ELi4ELi4ELi4ELb0EEENS1_24CollectiveEpilogueBwdGQAISA_fSD_Li256ELb0ELb0EEENS1_19SingleTileSchedulerILb0ELb0ELb0ELi128EEEEEEEEEvNT_6ParamsE$_ZZN4cute6detail16composition_implINS_5tupleIJNS_1CILi8EEENS3_ILi2EEES5_S5_S4_S5_EEENS2_IJNS3_ILi1EEEiiiNS3_ILi72EEENS3_ILi512EEEEEES5_S4_EEDaRKT_RKT0_RKT1_RKT2_ENKUlRKT_T0_E_clINS2_IJNS2_IJEEEST_S5_S7_EEENS_17integral_constantIiLi1EEEEEDaSP_SQ_,@function
        .size           $_ZN7cutlass13device_kernelIN5flash19enable_sm80_to_sm89INS1_16FlashAttnBwdSm80INS1_25CollectiveMainloopBwdSm80ILi2ELi2EN4cute5tupleIJNS5_1CILi128EEES8_NS7_ILi64EEEEEENS_10bfloat16_tEfNS_4arch4Sm80ELb0ELb1ELb1ELb0ELb0ELb0ELb0ELb0ELi2ELi4ELi4ELi4ELb0EEENS1_24CollectiveEpilogueBwdGQAISA_fSD_Li256ELb0ELb0EEENS1_19SingleTileSchedulerILb0ELb0ELb0ELi128EEEEEEEEEvNT_6ParamsE$_ZZN4cute6detail16composition_implINS_5tupleIJNS_1CILi8EEENS3_ILi2EEES5_S5_S4_S5_EEENS2_IJNS3_ILi1EEEiiiNS3_ILi72EEENS3_ILi512EEEEEES5_S4_EEDaRKT_RKT0_RKT1_RKT2_ENKUlRKT_T0_E_clINS2_IJNS2_IJEEEST_S5_S7_EEENS_17integral_constantIiLi1EEEEEDaSP_SQ_,($_ZN7cutlass13device_kernelIN5flash19enable_sm80_to_sm89INS1_16FlashAttnBwdSm80INS1_25CollectiveMainloopBwdSm80ILi2ELi2EN4cute5tupleIJNS5_1CILi128EEES8_NS7_ILi64EEEEEENS_10bfloat16_tEfNS_4arch4Sm80ELb0ELb1ELb1ELb0ELb0ELb0ELb0ELb0ELi2ELi4ELi4ELi4ELb0EEENS1_24CollectiveEpilogueBwdGQAISA_fSD_Li256ELb0ELb0EEENS1_19SingleTileSchedulerILb0ELb0ELb0ELi128EEEEEEEEEvNT_6ParamsE$_ZZN4cute6detail16composition_implINS_5tupleIJNS_1CILi8EEENS3_ILi2EEES5_S5_S4_S5_EEENS2_IJNS3_ILi1EEEiiiNS3_ILi72EEENS3_ILi512EEEEEES5_S4_EEDaRKT_RKT0_RKT1_RKT2_ENKUlRKT_T0_E_clINS2_IJNS2_IJS5_EEENS2_IJiEEES7_S7_EEENS_17integral_constantIiLi2EEEEEDaSP_SQ_ - $_ZN7cutlass13device_kernelIN5flash19enable_sm80_to_sm89INS1_16FlashAttnBwdSm80INS1_25CollectiveMainloopBwdSm80ILi2ELi2EN4cute5tupleIJNS5_1CILi128EEES8_NS7_ILi64EEEEEENS_10bfloat16_tEfNS_4arch4Sm80ELb0ELb1ELb1ELb0ELb0ELb0ELb0ELb0ELi2ELi4ELi4ELi4ELb0EEENS1_24CollectiveEpilogueBwdGQAISA_fSD_Li256ELb0ELb0EEENS1_19SingleTileSchedulerILb0ELb0ELb0ELi128EEEEEEEEEvNT_6ParamsE$_ZZN4cute6detail16composition_implINS_5tupleIJNS_1CILi8EEENS3_ILi2EEES5_S5_S4_S5_EEENS2_IJNS3_ILi1EEEiiiNS3_ILi72EEENS3_ILi512EEEEEES5_S4_EEDaRKT_RKT0_RKT1_RKT2_ENKUlRKT_T0_E_clINS2_IJNS2_IJEEEST_S5_S7_EEENS_17integral_constantIiLi1EEEEEDaSP_SQ_)
$_ZN7cutlass13device_kernelIN5flash19enable_sm80_to_sm89INS1_16FlashAttnBwdSm80INS1_25CollectiveMainloopBwdSm80ILi2ELi2EN4cute5tupleIJNS5_1CILi128EEES8_NS7_ILi64EEEEEENS_10bfloat16_tEfNS_4arch4Sm80ELb0ELb1ELb1ELb0ELb0ELb0ELb0ELb0ELi2ELi4ELi4ELi4ELb0EEENS1_24CollectiveEpilogueBwdGQAISA_fSD_Li256ELb0ELb0EEENS1_19SingleTileSchedulerILb0ELb0ELb0ELi128EEEEEEEEEvNT_6ParamsE$_ZZN4cute6detail16composition_implINS_5tupleIJNS_1CILi8EEENS3_ILi2EEES5_S5_S4_S5_EEENS2_IJNS3_ILi1EEEiiiNS3_ILi72EEENS3_ILi512EEEEEES5_S4_EEDaRKT_RKT0_RKT1_RKT2_ENKUlRKT_T0_E_clINS2_IJNS2_IJEEEST_S5_S7_EEENS_17integral_constantIiLi1EEEEEDaSP_SQ_:
        /* <DEDUP_REMOVED lines=10> */
[----:B------:R-:W-:Y:S02]  /*e150*/  MOV R8, R6 ;  /* 0x0000000600087202 */ /* 0x000fe40000000f00 */
[----:B------:R-:W-:-:S04]  /*e160*/  MOV R9, 0x0 ;  /* 0x0000000000097802 */ /* 0x000fc80000000f00 */
[----:B------:R-:W-:Y:S05]  /*e170*/  RET.REL.NODEC R8 `(_ZN7cutlass13device_kernelIN5flash19enable_sm80_to_sm89INS1_16FlashAttnBwdSm80INS1_25CollectiveMainloopBwdSm80ILi2ELi2EN4cute5tupleIJNS5_1CILi128EEES8_NS7_ILi64EEEEEENS_10bfloat16_tEfNS_4arch4Sm80ELb0ELb1ELb1ELb0ELb0ELb0ELb0ELb0ELi2ELi4ELi4ELi4ELb0EEENS1_24CollectiveEpilogueBwdGQAISA_fSD_Li256ELb0ELb0EEENS1_19SingleTileSchedulerILb0ELb0ELb0ELi128EEEEEEEEEvNT_6ParamsE) ;  /* 0xffff1e8008007950 */ /* 0x000fea0003c3ffff */
        .type           $_ZN7cutlass13device_kernelIN5flash19enable_sm80_to_sm89INS1_16FlashAttnBwdSm80INS1_25CollectiveMainloopBwdSm80ILi2ELi2EN4cute5tupleIJNS5_1CILi128EEES8_NS7_ILi64EEEEEENS_10bfloat16_tEfNS_4arch4Sm80ELb0ELb1ELb1ELb0ELb0ELb0ELb0ELb0ELi2ELi4ELi4ELi4ELb0EEENS1_24CollectiveEpilogueBwdGQAISA_fSD_Li256ELb0ELb0EEENS1_19SingleTileSchedulerILb0ELb0ELb0ELi128EEEEEEEEEvNT_6ParamsE$_ZZN4cute6detail16composition_implINS_5tupleIJNS_1CILi8EEENS3_ILi2EEES5_S5_S4_S5_EEENS2_IJNS3_ILi1EEEiiiNS3_ILi72EEENS3_ILi512EEEEEES5_S4_EEDaRKT_RKT0_RKT1_RKT2_ENKUlRKT_T0_E_clINS2_IJNS2_IJS5_EEENS2_IJiEEES7_S7_EEENS_17integral_constantIiLi2EEEEEDaSP_SQ_,@function
        .size           $_ZN7cutlass13device_kernelIN5flash19enable_sm80_to_sm89INS1_16FlashAttnBwdSm80INS1_25CollectiveMainloopBwdSm80ILi2ELi2EN4cute5tupleIJNS5_1CILi128EEES8_NS7_ILi64EEEEEENS_10bfloat16_tEfNS_4arch4Sm80ELb0ELb1ELb1ELb0ELb0ELb0ELb0ELb0ELi2ELi4ELi4ELi4ELb0EEENS1_24CollectiveEpilogueBwdGQAISA_fSD_Li256ELb0ELb0EEENS1_19SingleTileSchedulerILb0ELb0ELb0ELi128EEEEEEEEEvNT_6ParamsE$_ZZN4cute6detail16composition_implINS_5tupleIJNS_1CILi8EEENS3_ILi2EEES5_S5_S4_S5_EEENS2_IJNS3_ILi1EEEiiiNS3_ILi72EEENS3_ILi512EEEEEES5_S4_EEDaRKT_RKT0_RKT1_RKT2_ENKUlRKT_T0_E_clINS2_IJNS2_IJS5_EEENS2_IJiEEES7_S7_EEENS_17integral_constantIiLi2EEEEEDaSP_SQ_,($_ZN7cutlass13device_kernelIN5flash19enable_sm80_to_sm89INS1_16FlashAttnBwdSm80INS1_25CollectiveMainloopBwdSm80ILi2ELi2EN4cute5tupleIJNS5_1CILi128EEES8_NS7_ILi64EEEEEENS_10bfloat16_tEfNS_4arch4Sm80ELb0ELb1ELb1ELb0ELb0ELb0ELb0ELb0ELi2ELi4ELi4ELi4ELb0EEENS1_24CollectiveEpilogueBwdGQAISA_fSD_Li256ELb0ELb0EEENS1_19SingleTileSchedulerILb0ELb0ELb0ELi128EEEEEEEEEvNT_6ParamsE$_ZZN4cute6detail16composition_implINS_5tupleIJNS_1CILi8EEENS3_ILi2EEES5_S5_S4_S5_EEENS2_IJNS3_ILi1EEEiiiNS3_ILi72EEENS3_ILi512EEEEEES5_S4_EEDaRKT_RKT0_RKT1_RKT2_ENKUlRKT_T0_E_clINS2_IJNS2_IJS5_EEENS2_IJiEEES7_S7_EEENS_17integral_constantIiLi3EEEEEDaSP_SQ_ - $_ZN7cutlass13device_kernelIN5flash19enable_sm80_to_sm89INS1_16FlashAttnBwdSm80INS1_25CollectiveMainloopBwdSm80ILi2ELi2EN4cute5tupleIJNS5_1CILi128EEES8_NS7_ILi64EEEEEENS_10bfloat16_tEfNS_4arch4Sm80ELb0ELb1ELb1ELb0ELb0ELb0ELb0ELb0ELi2ELi4ELi4ELi4ELb0EEENS1_24CollectiveEpilogueBwdGQAISA_fSD_Li256ELb0ELb0EEENS1_19SingleTileSchedulerILb0ELb0ELb0ELi128EEEEEEEEEvNT_6ParamsE$_ZZN4cute6detail16composition_implINS_5tupleIJNS_1CILi8EEENS3_ILi2EEES5_S5_S4_S5_EEENS2_IJNS3_ILi1EEEiiiNS3_ILi72EEENS3_ILi512EEEEEES5_S4_EEDaRKT_RKT0_RKT1_RKT2_ENKUlRKT_T0_E_clINS2_IJNS2_IJS5_EEENS2_IJiEEES7_S7_EEENS_17integral_constantIiLi2EEEEEDaSP_SQ_)
$_ZN7cutlass13device_kernelIN5flash19enable_sm80_to_sm89INS1_16FlashAttnBwdSm80INS1_25CollectiveMainloopBwdSm80ILi2ELi2EN4cute5tupleIJNS5_1CILi128EEES8_NS7_ILi64EEEEEENS_10bfloat16_tEfNS_4arch4Sm80ELb0ELb1ELb1ELb0ELb0ELb0ELb0ELb0ELi2ELi4ELi4ELi4ELb0EEENS1_24CollectiveEpilogueBwdGQAISA_fSD_Li256ELb0ELb0EEENS1_19SingleTileSchedulerILb0ELb0ELb0ELi128EEEEEEEEEvNT_6ParamsE$_ZZN4cute6detail16composition_implINS_5tupleIJNS_1CILi8EEENS3_ILi2EEES5_S5_S4_S5_EEENS2_IJNS3_ILi1EEEiiiNS3_ILi72EEENS3_ILi512EEEEEES5_S4_EEDaRKT_RKT0_RKT1_RKT2_ENKUlRKT_T0_E_clINS2_IJNS2_IJS5_EEENS2_IJiEEES7_S7_EEENS_17integral_constantIiLi2EEEEEDaSP_SQ_:
[----:B------:R-:W-:-:S06]  /*e180*/  IADD3 R3, R3, -c[0x0][0x20], RZ ;  /* 0x8000080003037a10 */ /* 0x000fcc0007ffe0ff */
[----:B------:R-:W5:Y:S01]  /*e190*/  LDL R3, [R3] ;  /* 0x0000000003037983 */ /* 0x000f620000100800 */
[----:B------:R-:W-:Y:S02]  /*e1a0*/  IADD3 R2, R1, 0x16d0, RZ ;  /* 0x000016d001027810 */ /* 0x000fe40007ffe0ff */
[----:B------:R-:W-:Y:S02]  /*e1b0*/  MOV R4, 0xe1e0 ;  /* 0x0000e1e000047802 */ /* 0x000fe40000000f00 */
[----:B------:R-:W-:Y:S02]  /*e1c0*/  IADD3 R2, R2, c[0x0][0x20], RZ ;  /* 0x0000080002027a10 */ /* 0x000fe40007ffe0ff */
[----:B-----5:R-:W-:Y:S05]  /*e1d0*/  CALL.REL.NOINC `($_ZN7cutlass13device_kernelIN5flash19enable_sm80_to_sm89INS1_16FlashAttnBwdSm80INS1_25CollectiveMainloopBwdSm80ILi2ELi2EN4cute5tupleIJNS5_1CILi128EEES8_NS7_ILi64EEEEEENS_10bfloat16_tEfNS_4arch4Sm80ELb0ELb1ELb1ELb0ELb0ELb0ELb0ELb0ELi2ELi4ELi4ELi4ELb0EEENS1_24CollectiveEpilogueBwdGQAISA_fSD_Li256ELb0ELb0EEENS1_19SingleTileSchedulerILb0ELb0ELb0ELi128EEEEEEEEEvNT_6ParamsE$_ZN4cute3eso3ESOILb1ELb0EJNS_5tupleIJNS_1CILi2EEEEEENS2_IJiEEENS3_ILi1EEES7_EEC2ERKS5_RKS6_RKS7_SE_) ;  /* 0xffff9ff000007944 */ /* 0x020fea0003c3ffff */
[----:B-1----:R1:W5:Y:S01]  /*e1e0*/  LDL R2, [R1+0x16d0] ;  /* 0x0016d00001027983 */ /* 0x0023620000100800 */
[----:B------:R-:W-:Y:S02]  /*e1f0*/  MOV R8, R6 ;  /* 0x0000000600087202 */ /* 0x000fe40000000f00 */
[----:B------:R-:W-:-:S04]  /*e200*/  MOV R9, 0x0 ;  /* 0x0000000000097802 */ /* 0x000fc80000000f00 */
[----:B------:R-:W-:Y:S05]  /*e210*/  RET.REL.NODEC R8 `(_ZN7cutlass13device_kernelIN5flash19enable_sm80_to_sm89INS1_16FlashAttnBwdSm80INS1_25CollectiveMainloopBwdSm80ILi2ELi2EN4cute5tupleIJNS5_1CILi128EEES8_NS7_ILi64EEEEEENS_10bfloat16_tEfNS_4arch4Sm80ELb0ELb1ELb1ELb0ELb0ELb0ELb0ELb0ELi2ELi4ELi4ELi4ELb0EEENS1_24CollectiveEpilogueBwdGQAISA_fSD_Li256ELb0ELb0EEENS1_19SingleTileSchedulerILb0ELb0ELb0ELi128EEEEEEEEEvNT_6ParamsE) ;  /* 0xffff1de008007950 */ /* 0x000fea0003c3ffff */
        .type           $_ZN7cutlass13device_kernelIN5flash19enable_sm80_to_sm89INS1_16FlashAttnBwdSm80INS1_25CollectiveMainloopBwdSm80ILi2ELi2EN4cute5tupleIJNS5_1CILi128EEES8_NS7_ILi64EEEEEENS_10bfloat16_tEfNS_4arch4Sm80ELb0ELb1ELb1ELb0ELb0ELb0ELb0ELb0ELi2ELi4ELi4ELi4ELb0EEENS1_24CollectiveEpilogueBwdGQAISA_fSD_Li256ELb0ELb0EEENS1_19SingleTileSchedulerILb0ELb0ELb0ELi128EEEEEEEEEvNT_6ParamsE$_ZZN4cute6detail16composition_implINS_5tupleIJNS_1CILi8EEENS3_ILi2EEES5_S5_S4_S5_EEENS2_IJNS3_ILi1EEEiiiNS3_ILi72EEENS3_ILi512EEEEEES5_S4_EEDaRKT_RKT0_RKT1_RKT2_ENKUlRKT_T0_E_clINS2_IJNS2_IJS5_EEENS2_IJiEEES7_S7_EEENS_17integral_constantIiLi3EEEEEDaSP_SQ_,@function
        .size           $_ZN7cutlass13device_kernelIN5flash19enable_sm80_to_sm89INS1_16FlashAttnBwdSm80INS1_25CollectiveMainloopBwdSm80ILi2ELi2EN4cute5tupleIJNS5_1CILi128EEES8_NS7_ILi64EEEEEENS_10bfloat16_tEfNS_4arch4Sm80ELb0ELb1ELb1ELb0ELb0ELb0ELb0ELb0ELi2ELi4ELi4ELi4ELb0EEENS1_24CollectiveEpilogueBwdGQAISA_fSD_Li256ELb0ELb0EEENS1_19SingleTileSchedulerILb0ELb0ELb0ELi128EEEEEEEEEvNT_6ParamsE$_ZZN4cute6detail16composition_implINS_5tupleIJNS_1CILi8EEENS3_ILi2EEES5_S5_S4_S5_EEENS2_IJNS3_ILi1EEEiiiNS3_ILi72EEENS3_ILi512EEEEEES5_S4_EEDaRKT_RKT0_RKT1_RKT2_ENKUlRKT_T0_E_clINS2_IJNS2_IJS5_EEENS2_IJiEEES7_S7_EEENS_17integral_constantIiLi3EEEEEDaSP_SQ_,($_ZN7cutlass13device_kernelIN5flash19enable_sm80_to_sm89INS1_16FlashAttnBwdSm80INS1_25CollectiveMainloopBwdSm80ILi2ELi2EN4cute5tupleIJNS5_1CILi128EEES8_NS7_ILi64EEEEEENS_10bfloat16_tEfNS_4arch4Sm80ELb0ELb1ELb1ELb0ELb0ELb0ELb0ELb0ELi2ELi4ELi4ELi4ELb0EEENS1_24CollectiveEpilogueBwdGQAISA_fSD_Li256ELb0ELb0EEENS1_19SingleTileSchedulerILb0ELb0ELb0ELi128EEEEEEEEEvNT_6ParamsE$_ZZN4cute6detail16composition_implINS_5tupleIJNS_1CILi8EEENS3_ILi2EEES5_S5_S4_S5_EEENS2_IJNS3_ILi1EEEiiiNS3_ILi72EEENS3_ILi512EEEEEES5_S4_EEDaRKT_RKT0_RKT1_RKT2_ENKUlRKT_T0_E_clINS2_IJNS2_IJS5_EEENS2_IJiEEES7_S7_EEENS_17integral_constantIiLi4EEEEEDaSP_SQ_ - $_ZN7cutlass13device_kernelIN5flash19enable_sm80_to_sm89INS1_16FlashAttnBwdSm80INS1_25CollectiveMainloopBwdSm80ILi2ELi2EN4cute5tupleIJNS5_1CILi128EEES8_NS7_ILi64EEEEEENS_10bfloat16_tEfNS_4arch4Sm80ELb0ELb1ELb1ELb0ELb0ELb0ELb0ELb0ELi2ELi4ELi4ELi4ELb0EEENS1_24CollectiveEpilogueBwdGQAISA_fSD_Li256ELb0ELb0EEENS1_19SingleTileSchedulerILb0ELb0ELb0ELi128EEEEEEEEEvNT_6ParamsE$_ZZN4cute6detail16composition_implINS_5tupleIJNS_1CILi8EEENS3_ILi2EEES5_S5_S4_S5_EEENS2_IJNS3_ILi1EEEiiiNS3_ILi72EEENS3_ILi512EEEEEES5_S4_EEDaRKT_RKT0_RKT1_RKT2_ENKUlRKT_T0_E_clINS2_IJNS2_IJS5_EEENS2_IJiEEES7_S7_EEENS_17integral_constantIiLi3EEEEEDaSP_SQ_)
$_ZN7cutlass13device_kernelIN5flash19enable_sm80_to_sm89INS1_16FlashAttnBwdSm80INS1_25CollectiveMainloopBwdSm80ILi2ELi2EN4cute5tupleIJNS5_1CILi128EEES8_NS7_ILi64EEEEEENS_10bfloat16_tEfNS_4arch4Sm80ELb0ELb1ELb1ELb0ELb0ELb0ELb0ELb0ELi2ELi4ELi4ELi4ELb0EEENS1_24CollectiveEpilogueBwdGQAISA_fSD_Li256ELb0ELb0EEENS1_19SingleTileSchedulerILb0ELb0ELb0ELi128EEEEEEEEEvNT_6ParamsE$_ZZN4cute6detail16composition_implINS_5tupleIJNS_1CILi8EEENS3_ILi2EEES5_S5_S4_S5_EEENS2_IJNS3_ILi1EEEiiiNS3_ILi72EEENS3_ILi512EEEEEES5_S4_EEDaRKT_RKT0_RKT1_RKT2_ENKUlRKT_T0_E_clINS2_IJNS2_IJS5_EEENS2_IJiEEES7_S7_EEENS_17integral_constantIiLi3EEEEEDaSP_SQ_:
        /* <DEDUP_REMOVED lines=10> */
        .type           $_ZN7cutlass13device_kernelIN5flash19enable_sm80_to_sm89INS1_16FlashAttnBwdSm80INS1_25CollectiveMainloopBwdSm80ILi2ELi2EN4cute5tupleIJNS5_1CILi128EEES8_NS7_ILi64EEEEEENS_10bfloat16_tEfNS_4arch4Sm80ELb0ELb1ELb1ELb0ELb0ELb0ELb0ELb0ELi2ELi4ELi4ELi4ELb0EEENS1_24CollectiveEpilogueBwdGQAISA_fSD_Li256ELb0ELb0EEENS1_19SingleTileSchedulerILb0ELb0ELb0ELi128EEEEEEEEEvNT_6ParamsE$_ZZN4cute6detail16composition_implINS_5tupleIJNS_1CILi8EEENS3_ILi2EEES5_S5_S4_S5_EEENS2_IJNS3_ILi1EEEiiiNS3_ILi72EEENS3_ILi512EEEEEES5_S4_EEDaRKT_RKT0_RKT1_RKT2_ENKUlRKT_T0_E_clINS2_IJNS2_IJS5_EEENS2_IJiEEES7_S7_EEENS_17integral_constantIiLi4EEEEEDaSP_SQ_,@function
        .size           $_ZN7cutlass13device_kernelIN5flash19enable_sm80_to_sm89INS1_16FlashAttnBwdSm80INS1_25CollectiveMainloopBwdSm80ILi2ELi2EN4cute5tupleIJNS5_1CILi128EEES8_NS7_ILi64EEEEEENS_10bfloat16_tEfNS_4arch4Sm80ELb0ELb1ELb1ELb0ELb0ELb0ELb0ELb0ELi2ELi4ELi4ELi4ELb0EEENS1_24CollectiveEpilogueBwdGQAISA_fSD_Li256ELb0ELb0EEENS1_19SingleTileSchedulerILb0ELb0ELb0ELi128EEEEEEEEEvNT_6ParamsE$_ZZN4cute6detail16composition_implINS_5tupleIJNS_1CILi8EEENS3_ILi2EEES5_S5_S4_S5_EEENS2_IJNS3_ILi1EEEiiiNS3_ILi72EEENS3_ILi512EEEEEES5_S4_EEDaRKT_RKT0_RKT1_RKT2_ENKUlRKT_T0_E_clINS2_IJNS2_IJS5_EEENS2_IJiEEES7_S7_EEENS_17integral_constantIiLi4EEEEEDaSP_SQ_,($_ZN7cutlass13device_kernelIN5flash19enable_sm80_to_sm89INS1_16FlashAttnBwdSm80INS1_25CollectiveMainloopBwdSm80ILi2ELi2EN4cute5tupleIJNS5_1CILi128EEES8_NS7_ILi64EEEEEENS_10bfloat16_tEfNS_4arch4Sm80ELb0ELb1ELb1ELb0ELb0ELb0ELb0ELb0ELi2ELi4ELi4ELi4ELb0EEENS1_24CollectiveEpilogueBwdGQAISA_fSD_Li256ELb0ELb0EEENS1_19SingleTileSchedulerILb0ELb0ELb0ELi128EEEEEEEEEvNT_6ParamsE$_ZZN4cute6detail9lift_diceINS_5tupleIJiNS2_IJiNS_1CILi0EEEEEEEEES6_EEDaRKT_RKT0_ENKUlRKT_RKT0_E_clIS5_S5_EEDaSF_SI_ - $_ZN7cutlass13device_kernelIN5flash19enable_sm80_to_sm89INS1_16FlashAttnBwdSm80INS1_25CollectiveMainloopBwdSm80ILi2ELi2EN4cute5tupleIJNS5_1CILi128EEES8_NS7_ILi64EEEEEENS_10bfloat16_tEfNS_4arch4Sm80ELb0ELb1ELb1ELb0ELb0ELb0ELb0ELb0ELi2ELi4ELi4ELi4ELb0EEENS1_24CollectiveEpilogueBwdGQAISA_fSD_Li256ELb0ELb0EEENS1_19SingleTileSchedulerILb0ELb0ELb0ELi128EEEEEEEEEvNT_6ParamsE$_ZZN4cute6detail16composition_implINS_5tupleIJNS_1CILi8EEENS3_ILi2EEES5_S5_S4_S5_EEENS2_IJNS3_ILi1EEEiiiNS3_ILi72EEENS3_ILi512EEEEEES5_S4_EEDaRKT_RKT0_RKT1_RKT2_ENKUlRKT_T0_E_clINS2_IJNS2_IJS5_EEENS2_IJiEEES7_S7_EEENS_17integral_constantIiLi4EEEEEDaSP_SQ_)
$_ZN7cutlass13device_kernelIN5flash19enable_sm80_to_sm89INS1_16FlashAttnBwdSm80INS1_25CollectiveMainloopBwdSm80ILi2ELi2EN4cute5tupleIJNS5_1CILi128EEES8_NS7_ILi64EEEEEENS_10bfloat16_tEfNS_4arch4Sm80ELb0ELb1ELb1ELb0ELb0ELb0ELb0ELb0ELi2ELi4ELi4ELi4ELb0EEENS1_24CollectiveEpilogueBwdGQAISA_fSD_Li256ELb0ELb0EEENS1_19SingleTileSchedulerILb0ELb0ELb0ELi128EEEEEEEEEvNT_6ParamsE$_ZZN4cute6detail16composition_implINS_5tupleIJNS_1CILi8EEENS3_ILi2EEES5_S5_S4_S5_EEENS2_IJNS3_ILi1EEEiiiNS3_ILi72EEENS3_ILi512EEEEEES5_S4_EEDaRKT_RKT0_RKT1_RKT2_ENKUlRKT_T0_E_clINS2_IJNS2_IJS5_EEENS2_IJiEEES7_S7_EEENS_17integral_constantIiLi4EEEEEDaSP_SQ_:
        /* <DEDUP_REMOVED lines=10> */
        .type           $_ZN7cutlass13device_kernelIN5flash19enable_sm80_to_sm89INS1_16FlashAttnBwdSm80INS1_25CollectiveMainloopBwdSm80ILi2ELi2EN4cute5tupleIJNS5_1CILi128EEES8_NS7_ILi64EEEEEENS_10bfloat16_tEfNS_4arch4Sm80ELb0ELb1ELb1ELb0ELb0ELb0ELb0ELb0ELi2ELi4ELi4ELi4ELb0EEENS1_24CollectiveEpilogueBwdGQAISA_fSD_Li256ELb0ELb0EEENS1_19SingleTileSchedulerILb0ELb0ELb0ELi128EEEEEEEEEvNT_6ParamsE$_ZZN4cute6detail9lift_diceINS_5tupleIJiNS2_IJiNS_1CILi0EEEEEEEEES6_EEDaRKT_RKT0_ENKUlRKT_RKT0_E_clIS5_S5_EEDaSF_SI_,@function
        .size           $_ZN7cutlass13device_kernelIN5flash19enable_sm80_to_sm89INS1_16FlashAttnBwdSm80INS1_25CollectiveMainloopBwdSm80ILi2ELi2EN4cute5tupleIJNS5_1CILi128EEES8_NS7_ILi64EEEEEENS_10bfloat16_tEfNS_4arch4Sm80ELb0ELb1ELb1ELb0ELb0ELb0ELb0ELb0ELi2ELi4ELi4ELi4ELb0EEENS1_24CollectiveEpilogueBwdGQAISA_fSD_Li256ELb0ELb0EEENS1_19SingleTileSchedulerILb0ELb0ELb0ELi128EEEEEEEEEvNT_6ParamsE$_ZZN4cute6detail9lift_diceINS_5tupleIJiNS2_IJiNS_1CILi0EEEEEEEEES6_EEDaRKT_RKT0_ENKUlRKT_RKT0_E_clIS5_S5_EEDaSF_SI_,($_ZN7cutlass13device_kernelIN5flash19enable_sm80_to_sm89INS1_16FlashAttnBwdSm80INS1_25CollectiveMainloopBwdSm80ILi2ELi2EN4cute5tupleIJNS5_1CILi128EEES8_NS7_ILi64EEEEEENS_10bfloat16_tEfNS_4arch4Sm80ELb0ELb1ELb1ELb0ELb0ELb0ELb0ELb0ELi2ELi4ELi4ELi4ELb0EEENS1_24CollectiveEpilogueBwdGQAISA_fSD_Li256ELb0ELb0EEENS1_19SingleTileSchedulerILb0ELb0ELb0ELi128EEEEEEEEEvNT_6ParamsE$_ZZN4cute6detail9lift_diceINS_5tupleIJiNS2_IJiNS_1CILi0EEEEEEEEES6_EEDaRKT_RKT0_ENKUlRKT_RKT0_E_clIiiEEDaSF_SI_ - $_ZN7cutlass13device_kernelIN5flash19enable_sm80_to_sm89INS1_16FlashAttnBwdSm80INS1_25CollectiveMainloopBwdSm80ILi2ELi2EN4cute5tupleIJNS5_1CILi128EEES8_NS7_ILi64EEEEEENS_10bfloat16_tEfNS_4arch4Sm80ELb0ELb1ELb1ELb0ELb0ELb0ELb0ELb0ELi2ELi4ELi4ELi4ELb0EEENS1_24CollectiveEpilogueBwdGQAISA_fSD_Li256ELb0ELb0EEENS1_19SingleTileSchedulerILb0ELb0ELb0ELi128EEEEEEEEEvNT_6ParamsE$_ZZN4cute6detail9lift_diceINS_5tupleIJiNS2_IJiNS_1CILi0EEEEEEEEES6_EEDaRKT_RKT0_ENKUlRKT_RKT0_E_clIS5_S5_EEDaSF_SI_)
$_ZN7cutlass13device_kernelIN5flash19enable_sm80_to_sm89INS1_16FlashAttnBwdSm80INS1_25CollectiveMainloopBwdSm80ILi2ELi2EN4cute5tupleIJNS5_1CILi128EEES8_NS7_ILi64EEEEEENS_10bfloat16_tEfNS_4arch4Sm80ELb0ELb1ELb1ELb0ELb0ELb0ELb0ELb0ELi2ELi4ELi4ELi4ELb0EEENS1_24CollectiveEpilogueBwdGQAISA_fSD_Li256ELb0ELb0EEENS1_19SingleTileSchedulerILb0ELb0ELb0ELi128EEEEEEEEEvNT_6ParamsE$_ZZN4cute6detail9lift_diceINS_5tupleIJiNS2_IJiNS_1CILi0EEEEEEEEES6_EEDaRKT_RKT0_ENKUlRKT_RKT0_E_clIS5_S5_EEDaSF_SI_:
[----:B------:R-:W-:Y:S02]  /*e360*/  MOV R6, 0xe380 ;  /* 0x0000e38000067802 */ /* 0x000fe40000000f00 */
[----:B------:R-:W-:Y:S05]  /*e370*/  CALL.REL.NOINC `($_ZN7cutlass13device_kernelIN5flash19enable_sm80_to_sm89INS1_16FlashAttnBwdSm80INS1_25CollectiveMainloopBwdSm80ILi2ELi2EN4cute5tupleIJNS5_1CILi128EEES8_NS7_ILi64EEEEEENS_10bfloat16_tEfNS_4arch4Sm80ELb0ELb1ELb1ELb0ELb0ELb0ELb0ELb0ELi2ELi4ELi4ELi4ELb0EEENS1_24CollectiveEpilogueBwdGQAISA_fSD_Li256ELb0ELb0EEENS1_19SingleTileSchedulerILb0ELb0ELb0ELi128EEEEEEEEEvNT_6ParamsE$_ZZN4cute6detail9lift_diceINS_5tupleIJiNS_1CILi0EEEEEES5_EEDaRKT_RKT0_ENKUlRKT_RKT0_E_clIiiEEDaSE_SH_) ;  /* 0x000000e000007944 */ /* 0x000fea0003c00000 */
[----:B------:R-:W-:Y:S02]  /*e380*/  MOV R70, 0xe3a0 ;  /* 0x0000e3a000467802 */ /* 0x000fe40000000f00 */
[----:B-1---5:R-:W-:Y:S05]  /*e390*/  CALL.REL.NOINC `($_ZN7cutlass13device_kernelIN5flash19enable_sm80_to_sm89INS1_16FlashAttnBwdSm80INS1_25CollectiveMainloopBwdSm80ILi2ELi2EN4cute5tupleIJNS5_1CILi128EEES8_NS7_ILi64EEEEEENS_10bfloat16_tEfNS_4arch4Sm80ELb0ELb1ELb1ELb0ELb0ELb0ELb0ELb0ELi2ELi4ELi4ELi4ELb0EEENS1_24CollectiveEpilogueBwdGQAISA_fSD_Li256ELb0ELb0EEENS1_19SingleTileSchedulerILb0ELb0ELb0ELi128EEEEEEEEEvNT_6ParamsE$_ZZN4cute12filter_tupleINS_5tupleIJiNS_1CILi0EEEEEES4_ZNS_6detail9lift_diceIS4_S4_EEDaRKT_RKT0_EUlRKT_RKT0_E_EEDaS9_SC_OT1_ENKUlDpSF_E_clIJNS1_IJiEEENS1_IJS3_EEEEEEDaSM_) ;  /* 0xffffd1f000007944 */ /* 0x022fea0003c3ffff */
[----:B-----5:R-:W-:Y:S02]  /*e3a0*/  MOV R6, R2 ;  /* 0x0000000200067202 */ /* 0x020fe40000000f00 */
[----:B------:R-:W-:Y:S02]  /*e3b0*/  MOV R2, R10 ;  /* 0x0000000a00027202 */ /* 0x000fe40000000f00 */
[----:B------:R-:W-:-:S04]  /*e3c0*/  MOV R3, 0x0 ;  /* 0x0000000000037802 */ /* 0x000fc80000000f00 */
[----:B------:R-:W-:Y:S05]  /*e3d0*/  RET.REL.NODEC R2 `(_ZN7cutlass13device_kernelIN5flash19enable_sm80_to_sm89INS1_16FlashAttnBwdSm80INS1_25CollectiveMainloopBwdSm80ILi2ELi2EN4cute5tupleIJNS5_1CILi128EEES8_NS7_ILi64EEEEEENS_10bfloat16_tEfNS_4arch4Sm80ELb0ELb1ELb1ELb0ELb0ELb0ELb0ELb0ELi2ELi4ELi4ELi4ELb0EEENS1_24CollectiveEpilogueBwdGQAISA_fSD_Li256ELb0ELb0EEENS1_19SingleTileSchedulerILb0ELb0ELb0ELi128EEEEEEEEEvNT_6ParamsE) ;  /* 0xffff1c2002007950 */ /* 0x000fea0003c3ffff */
        .type           $_ZN7cutlass13device_kernelIN5flash19enable_sm80_to_sm89INS1_16FlashAttnBwdSm80INS1_25CollectiveMainloopBwdSm80ILi2ELi2EN4cute5tupleIJNS5_1CILi128EEES8_NS7_ILi64EEEEEENS_10bfloat16_tEfNS_4arch4Sm80ELb0ELb1ELb1ELb0ELb0ELb0ELb0ELb0ELi2ELi4ELi4ELi4ELb0EEENS1_24CollectiveEpilogueBwdGQAISA_fSD_Li256ELb0ELb0EEENS1_19SingleTileSchedulerILb0ELb0ELb0ELi128EEEEEEEEEvNT_6ParamsE$_ZZN4cute6detail9lift_diceINS_5tupleIJiNS2_IJiNS_1CILi0EEEEEEEEES6_EEDaRKT_RKT0_ENKUlRKT_RKT0_E_clIiiEEDaSF_SI_,@function
        .size           $_ZN7cutlass13device_kernelIN5flash19enable_sm80_to_sm89INS1_16FlashAttnBwdSm80INS1_25CollectiveMainloopBwdSm80ILi2ELi2EN4cute5tupleIJNS5_1CILi128EEES8_NS7_ILi64EEEEEENS_10bfloat16_tEfNS_4arch4Sm80ELb0ELb1ELb1ELb0ELb0ELb0ELb0ELb0ELi2ELi4ELi4ELi4ELb0EEENS1_24CollectiveEpilogueBwdGQAISA_fSD_Li256ELb0ELb0EEENS1_19SingleTileSchedulerILb0ELb0ELb0ELi128EEEEEEEEEvNT_6ParamsE$_ZZN4cute6detail9lift_diceINS_5tupleIJiNS2_IJiNS_1CILi0EEEEEEEEES6_EEDaRKT_RKT0_ENKUlRKT_RKT0_E_clIiiEEDaSF_SI_,($_ZN7cutlass13device_kernelIN5flash19enable_sm80_to_sm89INS1_16FlashAttnBwdSm80INS1_25CollectiveMainloopBwdSm80ILi2ELi2EN4cute5tupleIJNS5_1CILi128EEES8_NS7_ILi64EEEEEENS_10bfloat16_tEfNS_4arch4Sm80ELb0ELb1ELb1ELb0ELb0ELb0ELb0ELb0ELi2ELi4ELi4ELi4ELb0EEENS1_24CollectiveEpilogueBwdGQAISA_fSD_Li256ELb0ELb0EEENS1_19SingleTileSchedulerILb0ELb0ELb0ELi128EEEEEEEEEvNT_6ParamsE$_ZZN4cute6detail9lift_diceINS_5tupleIJiNS_1CILi0EEEEEES5_EEDaRKT_RKT0_ENKUlRKT_RKT0_E_clIiiEEDaSE_SH_ - $_ZN7cutlass13device_kernelIN5flash19enable_sm80_to_sm89INS1_16FlashAttnBwdSm80INS1_25CollectiveMainloopBwdSm80ILi2ELi2EN4cute5tupleIJNS5_1CILi128EEES8_NS7_ILi64EEEEEENS_10bfloat16_tEfNS_4arch4Sm80ELb0ELb1ELb1ELb0ELb0ELb0ELb0ELb0ELi2ELi4ELi4ELi4ELb0EEENS1_24CollectiveEpilogueBwdGQAISA_fSD_Li256ELb0ELb0EEENS1_19SingleTileSchedulerILb0ELb0ELb0ELi128EEEEEEEEEvNT_6ParamsE$_ZZN4cute6detail9lift_diceINS_5tupleIJiNS2_IJiNS_1CILi0EEEEEEEEES6_EEDaRKT_RKT0_ENKUlRKT_RKT0_E_clIiiEEDaSF_SI_)
$_ZN7cutlass13device_kernelIN5flash19enable_sm80_to_sm89INS1_16FlashAttnBwdSm80INS1_25CollectiveMainloopBwdSm80ILi2ELi2EN4cute5tupleIJNS5_1CILi128EEES8_NS7_ILi64EEEEEENS_10bfloat16_tEfNS_4arch4Sm80ELb0ELb1ELb1ELb0ELb0ELb0ELb0ELb0ELi2ELi4ELi4ELi4ELb0EEENS1_24CollectiveEpilogueBwdGQAISA_fSD_Li256ELb0ELb0EEENS1_19SingleTileSchedulerILb0ELb0ELb0ELi128EEEEEEEEEvNT_6ParamsE$_ZZN4cute6detail9lift_diceINS_5tupleIJiNS2_IJiNS_1CILi0EEEEEEEEES6_EEDaRKT_RKT0_ENKUlRKT_RKT0_E_clIiiEEDaSF_SI_:
[----:B------:R-:W-:Y:S02]  /*e3e0*/  IADD3 R2, R1, 0x1684, RZ ;  /* 0x0000168401027810 */ /* 0x000fe40007ffe0ff */
[----:B------:R-:W-:Y:S02]  /*e3f0*/  MOV R8, 0xe420 ;  /* 0x0000e42000087802 */ /* 0x000fe40000000f00 */
[----:B------:R-:W-:Y:S02]  /*e400*/  IADD3 R2, R2, c[0x0][0x20], RZ ;  /* 0x0000080002027a10 */ /* 0x000fe40007ffe0ff */
[----:B------:R-:W-:Y:S05]  /*e410*/  CALL.REL.NOINC `($_ZN7cutlass13device_kernelIN5flash19enable_sm80_to_sm89INS1_16FlashAttnBwdSm80INS1_25CollectiveMainloopBwdSm80ILi2ELi2EN4cute5tupleIJNS5_1CILi128EEES8_NS7_ILi64EEEEEENS_10bfloat16_tEfNS_4arch4Sm80ELb0ELb1ELb1ELb0ELb0ELb0ELb0ELb0ELi2ELi4ELi4ELi4ELb0EEENS1_24CollectiveEpilogueBwdGQAISA_fSD_Li256ELb0ELb0EEENS1_19SingleTileSchedulerILb0ELb0ELb0ELi128EEEEEEEEEvNT_6ParamsE$_ZN4cute3eso3ESOILb0ELb1EJiEEC2ERKi) ;  /* 0xffff85e000007944 */ /* 0x000fea0003c3ffff */
[----:B------:R2:W5:Y:S01]  /*e420*/  LDL R11, [R1+0x1684] ;  /* 0x00168400010b7983 */ /* 0x0005620000100800 */
[----:B-1----:R-:W-:Y:S02]  /*e430*/  MOV R2, R10 ;  /* 0x0000000a00027202 */ /* 0x002fe40000000f00 */
[----:B------:R-:W-:-:S04]  /*e440*/  MOV R3, 0x0 ;  /* 0x0000000000037802 */ /* 0x000fc80000000f00 */
[----:B------:R-:W-:Y:S05]  /*e450*/  RET.REL.NODEC R2 `(_ZN7cutlass13device_kernelIN5flash19enable_sm80_to_sm89INS1_16FlashAttnBwdSm80INS1_25CollectiveMainloopBwdSm80ILi2ELi2EN4cute5tupleIJNS5_1CILi128EEES8_NS7_ILi64EEEEEENS_10bfloat16_tEfNS_4arch4Sm80ELb0ELb1ELb1ELb0ELb0ELb0ELb0ELb0ELi2ELi4ELi4ELi4ELb0EEENS1_24CollectiveEpilogueBwdGQAISA_fSD_Li256ELb0ELb0EEENS1_19SingleTileSchedulerILb0ELb0ELb0ELi128EEEEEEEEEvNT_6ParamsE) ;  /* 0xffff1ba002007950 */ /* 0x000fea0003c3ffff */
        .type           $_ZN7cutlass13device_kernelIN5flash19enable_sm80_to_sm89INS1_16FlashAttnBwdSm80INS1_25CollectiveMainloopBwdSm80ILi2ELi2EN4cute5tupleIJNS5_1CILi128EEES8_NS7_ILi64EEEEEENS_10bfloat16_tEfNS_4arch4Sm80ELb0ELb1ELb1ELb0ELb0ELb0ELb0ELb0ELi2ELi4ELi4ELi4ELb0EEENS1_24CollectiveEpilogueBwdGQAISA_fSD_Li256ELb0ELb0EEENS1_19SingleTileSchedulerILb0ELb0ELb0ELi128EEEEEEEEEvNT_6ParamsE$_ZZN4cute6detail9lift_diceINS_5tupleIJiNS_1CILi0EEEEEES5_EEDaRKT_RKT0_ENKUlRKT_RKT0_E_clIiiEEDaSE_SH_,@function
        .size           $_ZN7cutlass13device_kernelIN5flash19enable_sm80_to_sm89INS1_16FlashAttnBwdSm80INS1_25CollectiveMainloopBwdSm80ILi2ELi2EN4cute5tupleIJNS5_1CILi128EEES8_NS7_ILi64EEEEEENS_10bfloat16_tEfNS_4arch4Sm80ELb0ELb1ELb1ELb0ELb0ELb0ELb0ELb0ELi2ELi4ELi4ELi4ELb0EEENS1_24CollectiveEpilogueBwdGQAISA_fSD_Li256ELb0ELb0EEENS1_19SingleTileSchedulerILb0ELb0ELb0ELi128EEEEEEEEEvNT_6ParamsE$_ZZN4cute6detail9lift_diceINS_5tupleIJiNS_1CILi0EEEEEES5_EEDaRKT_RKT0_ENKUlRKT_RKT0_E_clIiiEEDaSE_SH_,($_ZN7cutlass13device_kernelIN5flash19enable_sm80_to_sm89INS1_16FlashAttnBwdSm80INS1_25CollectiveMainloopBwdSm80ILi2ELi2EN4cute5tupleIJNS5_1CILi128EEES8_NS7_ILi64EEEEEENS_10bfloat16_tEfNS_4arch4Sm80ELb0ELb1ELb1ELb0ELb0ELb0ELb0ELb0ELi2ELi4ELi4ELi4ELb0EEENS1_24CollectiveEpilogueBwdGQAISA_fSD_Li256ELb0ELb0EEENS1_19SingleTileSchedulerILb0ELb0ELb0ELi128EEEEEEEEEvNT_6ParamsE$_ZZN4cute6upcastILi2ENS_5tupleIJNS1_IJNS_1CILi1EEENS1_IJNS2_ILi2EEES4_S4_EEEEEES4_NS1_IJS4_S4_EEEEEENS1_IJNS1_IJNS2_ILi0EEENS1_IJS3_NS2_ILi512EEEiEEEEEENS2_ILi4096EEENS1_IJiNS2_ILi8192EEEEEEEEEEEDaRKT0_RKT1_ENKUlRKT_RKT0_E_clIS6_SC_EEDaSP_SS_ - $_ZN7cutlass13device_kernelIN5flash19enable_sm80_to_sm89INS1_16FlashAttnBwdSm80INS1_25CollectiveMainloopBwdSm80ILi2ELi2EN4cute5tupleIJNS5_1CILi128EEES8_NS7_ILi64EEEEEENS_10bfloat16_tEfNS_4arch4Sm80ELb0ELb1ELb1ELb0ELb0ELb0ELb0ELb0ELi2ELi4ELi4ELi4ELb0EEENS1_24CollectiveEpilogueBwdGQAISA_fSD_Li256ELb0ELb0EEENS1_19SingleTileSchedulerILb0ELb0ELb0ELi128EEEEEEEEEvNT_6ParamsE$_ZZN4cute6detail9lift_diceINS_5tupleIJiNS_1CILi0EEEEEES5_EEDaRKT_RKT0_ENKUlRKT_RKT0_E_clIiiEEDaSE_SH_)
$_ZN7cutlass13device_kernelIN5flash19enable_sm80_to_sm89INS1_16FlashAttnBwdSm80INS1_25CollectiveMainloopBwdSm80ILi2ELi2EN4cute5tupleIJNS5_1CILi128EEES8_NS7_ILi64EEEEEENS_10bfloat16_tEfNS_4arch4Sm80ELb0ELb1ELb1ELb0ELb0ELb0ELb0ELb0ELi2ELi4ELi4ELi4ELb0EEENS1_24CollectiveEpilogueBwdGQAISA_fSD_Li256ELb0ELb0EEENS1_19SingleTileSchedulerILb0ELb0ELb0ELi128EEEEEEEEEvNT_6ParamsE$_ZZN4cute6detail9lift_diceINS_5tupleIJiNS_1CILi0EEEEEES5_EEDaRKT_RKT0_ENKUlRKT_RKT0_E_clIiiEEDaSE_SH_:
        /* <DEDUP_REMOVED lines=8> */
        .type           $_ZN7cutlass13device_kernelIN5flash19enable_sm80_to_sm89INS1_16FlashAttnBwdSm80INS1_25CollectiveMainloopBwdSm80ILi2ELi2EN4cute5tupleIJNS5_1CILi128EEES8_NS7_ILi64EEEEEENS_10bfloat16_tEfNS_4arch4Sm80ELb0ELb1ELb1ELb0ELb0ELb0ELb0ELb0ELi2ELi4ELi4ELi4ELb0EEENS1_24CollectiveEpilogueBwdGQAISA_fSD_Li256ELb0ELb0EEENS1_19SingleTileSchedulerILb0ELb0ELb0ELi128EEEEEEEEEvNT_6ParamsE$_ZZN4cute6upcastILi2ENS_5tupleIJNS1_IJNS_1CILi1EEENS1_IJNS2_ILi2EEES4_S4_EEEEEES4_NS1_IJS4_S4_EEEEEENS1_IJNS1_IJNS2_ILi0EEENS1_IJS3_NS2_ILi512EEEiEEEEEENS2_ILi4096EEENS1_IJiNS2_ILi8192EEEEEEEEEEEDaRKT0_RKT1_ENKUlRKT_RKT0_E_clIS6_SC_EEDaSP_SS_,@function
        .size           $_ZN7cutlass13device_kernelIN5flash19enable_sm80_to_sm89INS1_16FlashAttnBwdSm80INS1_25CollectiveMainloopBwdSm80ILi2ELi2EN4cute5tupleIJNS5_1CILi128EEES8_NS7_ILi64EEEEEENS_10bfloat16_tEfNS_4arch4Sm80ELb0ELb1ELb1ELb0ELb0ELb0ELb0ELb0ELi2ELi4ELi4ELi4ELb0EEENS1_24CollectiveEpilogueBwdGQAISA_fSD_Li256ELb0ELb0EEENS1_19SingleTileSchedulerILb0ELb0ELb0ELi128EEEEEEEEEvNT_6ParamsE$_ZZN4cute6upcastILi2ENS_5tupleIJNS1_IJNS_1CILi1EEENS1_IJNS2_ILi2EEES4_S4_EEEEEES4_NS1_IJS4_S4_EEEEEENS1_IJNS1_IJNS2_ILi0EEENS1_IJS3_NS2_ILi512EEEiEEEEEENS2_ILi4096EEENS1_IJiNS2_ILi8192EEEEEEEEEEEDaRKT0_RKT1_ENKUlRKT_RKT0_E_clIS6_SC_EEDaSP_SS_,($_ZN7cutlass13device_kernelIN5flash19enable_sm80_to_sm89INS1_16FlashAttnBwdSm80INS1_25CollectiveMainloopBwdSm80ILi2ELi2EN4cute5tupleIJNS5_1CILi128EEES8_NS7_ILi64EEEEEENS_10bfloat16_tEfNS_4arch4Sm80ELb0ELb1ELb1ELb0ELb0ELb0ELb0ELb0ELi2ELi4ELi4ELi4ELb0EEENS1_24CollectiveEpilogueBwdGQAISA_fSD_Li256ELb0ELb0EEENS1_19SingleTileSchedulerILb0ELb0ELb0ELi128EEEEEEEEEvNT_6ParamsE$_ZZN4cute6upcastILi2ENS_5tupleIJNS1_IJNS_1CILi1EEENS1_IJNS2_ILi2EEES4_S4_EEEEEES4_NS1_IJS4_S4_EEEEEENS1_IJNS1_IJNS2_ILi0EEENS1_IJS3_NS2_ILi512EEEiEEEEEENS2_ILi4096EEENS1_IJiNS2_ILi8192EEEEEEEEEEEDaRKT0_RKT1_ENKUlRKT_RKT0_E_clIS7_SF_EEDaSP_SS_ - $_ZN7cutlass13device_kernelIN5flash19enable_sm80_to_sm89INS1_16FlashAttnBwdSm80INS1_25CollectiveMainloopBwdSm80ILi2ELi2EN4cute5tupleIJNS5_1CILi128EEES8_NS7_ILi64EEEEEENS_10bfloat16_tEfNS_4arch4Sm80ELb0ELb1ELb1ELb0ELb0ELb0ELb0ELb0ELi2ELi4ELi4ELi4ELb0EEENS1_24CollectiveEpilogueBwdGQAISA_fSD_Li256ELb0ELb0EEENS1_19SingleTileSchedulerILb0ELb0ELb0ELi128EEEEEEEEEvNT_6ParamsE$_ZZN4cute6upcastILi2ENS_5tupleIJNS1_IJNS_1CILi1EEENS1_IJNS2_ILi2EEES4_S4_EEEEEES4_NS1_IJS4_S4_EEEEEENS1_IJNS1_IJNS2_ILi0EEENS1_IJS3_NS2_ILi512EEEiEEEEEENS2_ILi4096EEENS1_IJiNS2_ILi8192EEEEEEEEEEEDaRKT0_RKT1_ENKUlRKT_RKT0_E_clIS6_SC_EEDaSP_SS_)
$_ZN7cutlass13device_kernelIN5flash19enable_sm80_to_sm89INS1_16FlashAttnBwdSm80INS1_25CollectiveMainloopBwdSm80ILi2ELi2EN4cute5tupleIJNS5_1CILi128EEES8_NS7_ILi64EEEEEENS_10bfloat16_tEfNS_4arch4Sm80ELb0ELb1ELb1ELb0ELb0ELb0ELb0ELb0ELi2ELi4ELi4ELi4ELb0EEENS1_24CollectiveEpilogueBwdGQAISA_fSD_Li256ELb0ELb0EEENS1_19SingleTileSchedulerILb0ELb0ELb0ELi128EEEEEEEEEvNT_6ParamsE$_ZZN4cute6upcastILi2ENS_5tupleIJNS1_IJNS_1CILi1EEENS1_IJNS2_ILi2EEES4_S4_EEEEEES4_NS1_IJS4_S4_EEEEEENS1_IJNS1_IJNS2_ILi0EEENS1_IJS3_NS2_ILi512EEEiEEEEEENS2_ILi4096EEENS1_IJiNS2_ILi8192EEEEEEEEEEEDaRKT0_RKT1_ENKUlRKT_RKT0_E_clIS6_SC_EEDaSP_SS_:
[----:B------:R-:W-:-:S06]  /*e4e0*/  IADD3 R3, R20, -c[0x0][0x20], RZ ;  /* 0x8000080014037a10 */ /* 0x000fcc0007ffe0ff */
[----:B------:R-:W5:Y:S01]  /*e4f0*/  LDL R3, [R3] ;  /* 0x0000000003037983 */ /* 0x000f620000100800 */
[----:B------:R-:W-:Y:S02]  /*e500*/  IADD3 R9, R1, 0x1380, RZ ;  /* 0x0000138001097810 */ /* 0x000fe40007ffe0ff */
[----:B------:R-:W-:Y:S02]  /*e510*/  MOV R54, 0xe550 ;  /* 0x0000e55000367802 */ /* 0x000fe40000000f00 */
[----:B------:R-:W-:-:S04]  /*e520*/  IADD3 R9, R9, c[0x0][0x20], RZ ;  /* 0x0000080009097a10 */ /* 0x000fc80007ffe0ff */
[----:B------:R-:W-:Y:S02]  /*e530*/  IADD3 R10, R9, 0x4, RZ ;  /* 0x00000004090a7810 */ /* 0x000fe40007ffe0ff */
[----:B-----5:R-:W-:Y:S05]  /*e540*/  CALL.REL.NOINC `($_ZN7cutlass13device_kernelIN5flash19enable_sm80_to_sm89INS1_16FlashAttnBwdSm80INS1_25CollectiveMainloopBwdSm80ILi2ELi2EN4cute5tupleIJNS5_1CILi128EEES8_NS7_ILi64EEEEEENS_10bfloat16_tEfNS_4arch4Sm80ELb0ELb1ELb1ELb0ELb0ELb0ELb0ELb0ELi2ELi4ELi4ELi4ELb0EEENS1_24CollectiveEpilogueBwdGQAISA_fSD_Li256ELb0ELb0EEENS1_19SingleTileSchedulerILb0ELb0ELb0ELi128EEEEEEEEEvNT_6ParamsE$_ZZN4cute6upcastILi2ENS_5tupleIJNS_1CILi1EEENS1_IJNS2_ILi2EEES4_S4_EEEEEENS1_IJNS2_ILi0EEENS1_IJS3_NS2_ILi512EEEiEEEEEEEEDaRKT0_RKT1_ENKUlRKT_RKT0_E_clIS5_S9_EEDaSJ_SM_) ;  /* 0x0000015000007944 */ /* 0x020fea0003c00000 */
[----:B------:R-:W-:Y:S02]  /*e550*/  MOV R4, 0xe570 ;  /* 0x0000e57000047802 */ /* 0x000fe40000000f00 */
[----:B-1---5:R-:W-:Y:S05]  /*e560*/  CALL.REL.NOINC `($_ZN7cutlass13device_kernelIN5flash19enable_sm80_to_sm89INS1_16FlashAttnBwdSm80INS1_25CollectiveMainloopBwdSm80ILi2ELi2EN4cute5tupleIJNS5_1CILi128EEES8_NS7_ILi64EEEEEENS_10bfloat16_tEfNS_4arch4Sm80ELb0ELb1ELb1ELb0ELb0ELb0ELb0ELb0ELi2ELi4ELi4ELi4ELb0EEENS1_24CollectiveEpilogueBwdGQAISA_fSD_Li256ELb0ELb0EEENS1_19SingleTileSchedulerILb0ELb0ELb0ELi128EEEEEEEEEvNT_6ParamsE$_ZN4cute3eso3ESOILb1ELb0EJNS_1CILi0EEENS_5tupleIJNS2_ILi1EEENS2_ILi256EEEiEEEEEC2ERKS3_RKS7_) ;  /* 0xffff8b4000007944 */ /* 0x022fea0003c3ffff */
[----:B-1----:R1:W5:Y:S01]  /*e570*/  LDL R2, [R1+0x1384] ;  /* 0x0013840001027983 */ /* 0x0023620000100800 */
[----:B------:R-:W-:-:S03]  /*e580*/  MOV R6, 0xe5a0 ;  /* 0x0000e5a000067802 */ /* 0x000fc60000000f00 */
[----:B-1---5:R-:W-:Y:S05]  /*e590*/  CALL.REL.NOINC `($_ZN7cutlass13device_kernelIN5flash19enable_sm80_to_sm89INS1_16FlashAttnBwdSm80INS1_25CollectiveMainloopBwdSm80ILi2ELi2EN4cute5tupleIJNS5_1CILi128EEES8_NS7_ILi64EEEEEENS_10bfloat16_tEfNS_4arch4Sm80ELb0ELb1ELb1ELb0ELb0ELb0ELb0ELb0ELi2ELi4ELi4ELi4ELb0EEENS1_24CollectiveEpilogueBwdGQAISA_fSD_Li256ELb0ELb0EEENS1_19SingleTileSchedulerILb0ELb0ELb0ELi128EEEEEEEEEvNT_6ParamsE$_ZN4cute5tupleIJNS0_IJNS_1CILi1EEENS0_IJS2_NS1_ILi2EEES3_EEEEEENS0_IJNS1_ILi0EEENS0_IJS2_NS1_ILi256EEEiEEEEEEEEC2ERKS5_RKS9_) ;  /* 0xffffbc9000007944 */ /* 0x022fea0003c3ffff */
[----:B------:R1:W5:Y:S01]  /*e5a0*/  LDL R35, [R1+0x1380] ;  /* 0x0013800001237983 */ /* 0x0003620000100800 */
[----:B------:R-:W-:-:S04]  /*e5b0*/  MOV R9, 0x0 ;  /* 0x0000000000097802 */ /* 0x000fc80000000f00 */
[----:B------:R-:W-:Y:S05]  /*e5c0*/  RET.REL.NODEC R8 `(_ZN7cutlass13device_kernelIN5flash19enable_sm80_to_sm89INS1_16FlashAttnBwdSm80INS1_25CollectiveMainloopBwdSm80ILi2ELi2EN4cute5tupleIJNS5_1CILi128EEES8_NS7_ILi64EEEEEENS_10bfloat16_tEfNS_4arch4Sm80ELb0ELb1ELb1ELb0ELb0ELb0ELb0ELb0ELi2ELi4ELi4ELi4ELb0EEENS1_24CollectiveEpilogueBwdGQAISA_fSD_Li256ELb0ELb0EEENS1_19SingleTileSchedulerILb0ELb0ELb0ELi128EEEEEEEEEvNT_6ParamsE) ;  /* 0xffff1a3008007950 */ /* 0x000fea0003c3ffff */
        .type           $_ZN7cutlass13device_kernelIN5flash19enable_sm80_to_sm89INS1_16FlashAttnBwdSm80INS1_25CollectiveMainloopBwdSm80ILi2ELi2EN4cute5tupleIJNS5_1CILi128EEES8_NS7_ILi64EEEEEENS_10bfloat16_tEfNS_4arch4Sm80ELb0ELb1ELb1ELb0ELb0ELb0ELb0ELb0ELi2ELi4ELi4ELi4ELb0EEENS1_24CollectiveEpilogueBwdGQAISA_fSD_Li256ELb0ELb0EEENS1_19SingleTileSchedulerILb0ELb0ELb0ELi128EEEEEEEEEvNT_6ParamsE$_ZZN4cute6upcastILi2ENS_5tupleIJNS1_IJNS_1CILi1EEENS1_IJNS2_ILi2EEES4_S4_EEEEEES4_NS1_IJS4_S4_EEEEEENS1_IJNS1_IJNS2_ILi0EEENS1_IJS3_NS2_ILi512EEEiEEEEEENS2_ILi4096EEENS1_IJiNS2_ILi8192EEEEEEEEEEEDaRKT0_RKT1_ENKUlRKT_RKT0_E_clIS7_SF_EEDaSP_SS_,@function
        .size           $_ZN7cutlass13device_kernelIN5flash19enable_sm80_to_sm89INS1_16FlashAttnBwdSm80INS1_25CollectiveMainloopBwdSm80ILi2ELi2EN4cute5tupleIJNS5_1CILi128EEES8_NS7_ILi64EEEEEENS_10bfloat16_tEfNS_4arch4Sm80ELb0ELb1ELb1ELb0ELb0ELb0ELb0ELb0ELi2ELi4ELi4ELi4ELb0EEENS1_24CollectiveEpilogueBwdGQAISA_fSD_Li256ELb0ELb0EEENS1_19SingleTileSchedulerILb0ELb0ELb0ELi128EEEEEEEEEvNT_6ParamsE$_ZZN4cute6upcastILi2ENS_5tupleIJNS1_IJNS_1CILi1EEENS1_IJNS2_ILi2EEES4_S4_EEEEEES4_NS1_IJS4_S4_EEEEEENS1_IJNS1_IJNS2_ILi0EEENS1_IJS3_NS2_ILi512EEEiEEEEEENS2_ILi4096EEENS1_IJiNS2_ILi8192EEEEEEEEEEEDaRKT0_RKT1_ENKUlRKT_RKT0_E_clIS7_SF_EEDaSP_SS_,($_ZN7cutlass13device_kernelIN5flash19enable_sm80_to_sm89INS1_16FlashAttnBwdSm80INS1_25CollectiveMainloopBwdSm80ILi2ELi2EN4cute5tupleIJNS5_1CILi128EEES8_NS7_ILi64EEEEEENS_10bfloat16_tEfNS_4arch4Sm80ELb0ELb1ELb1ELb0ELb0ELb0ELb0ELb0ELi2ELi4ELi4ELi4ELb0EEENS1_24CollectiveEpilogueBwdGQAISA_fSD_Li256ELb0ELb0EEENS1_19SingleTileSchedulerILb0ELb0ELb0ELi128EEEEEEEEEvNT_6ParamsE$_ZZN4cute6upcastILi2ENS_5tupleIJNS_1CILi1EEENS1_IJNS2_ILi2EEES4_S4_EEEEEENS1_IJNS2_ILi0EEENS1_IJS3_NS2_ILi512EEEiEEEEEEEEDaRKT0_RKT1_ENKUlRKT_RKT0_E_clIS5_S9_EEDaSJ_SM_ - $_ZN7cutlass13device_kernelIN5flash19enable_sm80_to_sm89INS1_16FlashAttnBwdSm80INS1_25CollectiveMainloopBwdSm80ILi2ELi2EN4cute5tupleIJNS5_1CILi128EEES8_NS7_ILi64EEEEEENS_10bfloat16_tEfNS_4arch4Sm80ELb0ELb1ELb1ELb0ELb0ELb0ELb0ELb0ELi2ELi4ELi4ELi4ELb0EEENS1_24CollectiveEpilogueBwdGQAISA_fSD_Li256ELb0ELb0EEENS1_19SingleTileSchedulerILb0ELb0ELb0ELi128EEEEEEEEEvNT_6ParamsE$_ZZN4cute6upcastILi2ENS_5tupleIJNS1_IJNS_1CILi1EEENS1_IJNS2_ILi2EEES4_S4_EEEEEES4_NS1_IJS4_S4_EEEEEENS1_IJNS1_IJNS2_ILi0EEENS1_IJS3_NS2_ILi512EEEiEEEEEENS2_ILi4096EEENS1_IJiNS2_ILi8192EEEEEEEEEEEDaRKT0_RKT1_ENKUlRKT_RKT0_E_clIS7_SF_EEDaSP_SS_)
$_ZN7cutlass13device_kernelIN5flash19enable_sm80_to_sm89INS1_16FlashAttnBwdSm80INS1_25CollectiveMainloopBwdSm80ILi2ELi2EN4cute5tupleIJNS5_1CILi128EEES8_NS7_ILi64EEEEEENS_10bfloat16_tEfNS_4arch4Sm80ELb0ELb1ELb1ELb0ELb0ELb0ELb0ELb0ELi2ELi4ELi4ELi4ELb0EEENS1_24CollectiveEpilogueBwdGQAISA_fSD_Li256ELb0ELb0EEENS1_19SingleTileSchedulerILb0ELb0ELb0ELi128EEEEEEEEEvNT_6ParamsE$_ZZN4cute6upcastILi2ENS_5tupleIJNS1_IJNS_1CILi1EEENS1_IJNS2_ILi2EEES4_S4_EEEEEES4_NS1_IJS4_S4_EEEEEENS1_IJNS1_IJNS2_ILi0EEENS1_IJS3_NS2_ILi512EEEiEEEEEENS2_ILi4096EEENS1_IJiNS2_ILi8192EEEEEEEEEEEDaRKT0_RKT1_ENKUlRKT_RKT0_E_clIS7_SF_EEDaSP_SS_:
[----:B------:R-:W-:Y:S02]  /*e5d0*/  IADD3 R8, R1, 0x1380, RZ ;  /* 0x0000138001087810 */ /* 0x000fe40007ffe0ff */
[----:B------:R-:W-:Y:S02]  /*e5e0*/  MOV R52, 0xe620 ;  /* 0x0000e62000347802 */ /* 0x000fe40000000f00 */
[----:B------:R-:W-:-:S04]  /*e5f0*/  IADD3 R8, R8, c[0x0][0x20], RZ ;  /* 0x0000080008087a10 */ /* 0x000fc80007ffe0ff */
[----:B------:R-:W-:Y:S02]  /*e600*/  IADD3 R9, R8, 0x4, RZ ;  /* 0x0000000408097810 */ /* 0x000fe40007ffe0ff */
[----:B------:R-:W-:Y:S05]  /*e610*/  CALL.REL.NOINC `($_ZN7cutlass13device_kernelIN5flash19enable_sm80_to_sm89INS1_16FlashAttnBwdSm80INS1_25CollectiveMainloopBwdSm80ILi2ELi2EN4cute5tupleIJNS5_1CILi128EEES8_NS7_ILi64EEEEEENS_10bfloat16_tEfNS_4arch4Sm80ELb0ELb1ELb1ELb0ELb0ELb0ELb0ELb0ELi2ELi4ELi4ELi4ELb0EEENS1_24CollectiveEpilogueBwdGQAISA_fSD_Li256ELb0ELb0EEENS1_19SingleTileSchedulerILb0ELb0ELb0ELi128EEEEEEEEEvNT_6ParamsE$_ZZN4cute6upcastILi2ENS_5tupleIJNS_1CILi2EEES3_EEENS1_IJiNS2_ILi8192EEEEEEEEDaRKT0_RKT1_ENKUlRKT_RKT0_E_clIS3_iEEDaSF_SI_) ;  /* 0x0000015000007944 */ /* 0x000fea0003c00000 */
[----:B------:R-:W-:Y:S02]  /*e620*/  MOV R4, 0xe640 ;  /* 0x0000e64000047802 */ /* 0x000fe40000000f00 */
[----:B-1---5:R-:W-:Y:S05]  /*e630*/  CALL.REL.NOINC `($_ZN7cutlass13device_kernelIN5flash19enable_sm80_to_sm89INS1_16FlashAttnBwdSm80INS1_25CollectiveMainloopBwdSm80ILi2ELi2EN4cute5tupleIJNS5_1CILi128EEES8_NS7_ILi64EEEEEENS_10bfloat16_tEfNS_4arch4Sm80ELb0ELb1ELb1ELb0ELb0ELb0ELb0ELb0ELi2ELi4ELi4ELi4ELb0EEENS1_24CollectiveEpilogueBwdGQAISA_fSD_Li256ELb0ELb0EEENS1_19SingleTileSchedulerILb0ELb0ELb0ELi128EEEEEEEEEvNT_6ParamsE$_ZN4cute3eso3ESOILb0ELb1EJiNS_1CILi4096EEEEEC2ERKiRKS3_) ;  /* 0xffff84f000007944 */ /* 0x022fea0003c3ffff */
[----:B-1----:R1:W5:Y:S01]  /*e640*/  LDL R2, [R1+0x1384] ;  /* 0x0013840001027983 */ /* 0x0023620000100800 */
[----:B------:R-:W-:-:S03]  /*e650*/  MOV R6, 0xe670 ;  /* 0x0000e67000067802 */ /* 0x000fc60000000f00 */
[----:B-1---5:R-:W-:Y:S05]  /*e660*/  CALL.REL.NOINC `($_ZN7cutlass13device_kernelIN5flash19enable_sm80_to_sm89INS1_16FlashAttnBwdSm80INS1_25CollectiveMainloopBwdSm80ILi2ELi2EN4cute5tupleIJNS5_1CILi128EEES8_NS7_ILi64EEEEEENS_10bfloat16_tEfNS_4arch4Sm80ELb0ELb1ELb1ELb0ELb0ELb0ELb0ELb0ELi2ELi4ELi4ELi4ELb0EEENS1_24CollectiveEpilogueBwdGQAISA_fSD_Li256ELb0ELb0EEENS1_19SingleTileSchedulerILb0ELb0ELb0ELi128EEEEEEEEEvNT_6ParamsE$_ZN4cute5tupleIJNS0_IJNS_1CILi2EEES2_EEENS0_IJiNS1_ILi4096EEEEEEEEC2ERKS3_RKS5_) ;  /* 0xffffbd3000007944 */ /* 0x022fea0003c3ffff */
[----:B------:R1:W5:Y:S01]  /*e670*/  LDL R2, [R1+0x1380] ;  /* 0x0013800001027983 */ /* 0x0003620000100800 */
[----:B------:R-:W-:-:S04]  /*e680*/  MOV R11, 0x0 ;  /* 0x00000000000b7802 */ /* 0x000fc80000000f00 */
[----:B------:R-:W-:Y:S05]  /*e690*/  RET.REL.NODEC R10 `(_ZN7cutlass13device_kernelIN5flash19enable_sm80_to_sm89INS1_16FlashAttnBwdSm80INS1_25CollectiveMainloopBwdSm80ILi2ELi2EN4cute5tupleIJNS5_1CILi128EEES8_NS7_ILi64EEEEEENS_10bfloat16_tEfNS_4arch4Sm80ELb0ELb1ELb1ELb0ELb0ELb0ELb0ELb0ELi2ELi4ELi4ELi4ELb0EEENS1_24CollectiveEpilogueBwdGQAISA_fSD_Li256ELb0ELb0EEENS1_19SingleTileSchedulerILb0ELb0ELb0ELi128EEEEEEEEEvNT_6ParamsE) ;  /* 0xffff19600a007950 */ /* 0x000fea0003c3ffff */
        .type           $_ZN7cutlass13device_kernelIN5flash19enable_sm80_to_sm89INS1_16FlashAttnBwdSm80INS1_25CollectiveMainloopBwdSm80ILi2ELi2EN4cute5tupleIJNS5_1CILi128EEES8_NS7_ILi64EEEEEENS_10bfloat16_tEfNS_4arch4Sm80ELb0ELb1ELb1ELb0ELb0ELb0ELb0ELb0ELi2ELi4ELi4ELi4ELb0EEENS1_24CollectiveEpilogueBwdGQAISA_fSD_Li256ELb0ELb0EEENS1_19SingleTileSchedulerILb0ELb0ELb0ELi128EEEEEEEEEvNT_6ParamsE$_ZZN4cute6upcastILi2ENS_5tupleIJNS_1CILi1EEENS1_IJNS2_ILi2EEES4_S4_EEEEEENS1_IJNS2_ILi0EEENS1_IJS3_NS2_ILi512EEEiEEEEEEEEDaRKT0_RKT1_ENKUlRKT_RKT0_E_clIS5_S9_EEDaSJ_SM_,@function
        .size           $_ZN7cutlass13device_kernelIN5flash19enable_sm80_to_sm89INS1_16FlashAttnBwdSm80INS1_25CollectiveMainloopBwdSm80ILi2ELi2EN4cute5tupleIJNS5_1CILi128EEES8_NS7_ILi64EEEEEENS_10bfloat16_tEfNS_4arch4Sm80ELb0ELb1ELb1ELb0ELb0ELb0ELb0ELb0ELi2ELi4ELi4ELi4ELb0EEENS1_24CollectiveEpilogueBwdGQAISA_fSD_Li256ELb0ELb0EEENS1_19SingleTileSchedulerILb0ELb0ELb0ELi128EEEEEEEEEvNT_6ParamsE$_ZZN4cute6upcastILi2ENS_5tupleIJNS_1CILi1EEENS1_IJNS2_ILi2EEES4_S4_EEEEEENS1_IJNS2_ILi0EEENS1_IJS3_NS2_ILi512EEEiEEEEEEEEDaRKT0_RKT1_ENKUlRKT_RKT0_E_clIS5_S9_EEDaSJ_SM_,($_ZN7cutlass13device_kernelIN5flash19enable_sm80_to_sm89INS1_16FlashAttnBwdSm80INS1_25CollectiveMainloopBwdSm80ILi2ELi2EN4cute5tupleIJNS5_1CILi128EEES8_NS7_ILi64EEEEEENS_10bfloat16_tEfNS_4arch4Sm80ELb0ELb1ELb1ELb0ELb0ELb0ELb0ELb0ELi2ELi4ELi4ELi4ELb0EEENS1_24CollectiveEpilogueBwdGQAISA_fSD_Li256ELb0ELb0EEENS1_19SingleTileSchedulerILb0ELb0ELb0ELi128EEEEEEEEEvNT_6ParamsE$_ZZN4cute6upcastILi2ENS_5tupleIJNS_1CILi2EEES3_EEENS1_IJiNS2_ILi8192EEEEEEEEDaRKT0_RKT1_ENKUlRKT_RKT0_E_clIS3_iEEDaSF_SI_ - $_ZN7cutlass13device_kernelIN5flash19enable_sm80_to_sm89INS1_16FlashAttnBwdSm80INS1_25CollectiveMainloopBwdSm80ILi2ELi2EN4cute5tupleIJNS5_1CILi128EEES8_NS7_ILi64EEEEEENS_10bfloat16_tEfNS_4arch4Sm80ELb0ELb1ELb1ELb0ELb0ELb0ELb0ELb0ELi2ELi4ELi4ELi4ELb0EEENS1_24CollectiveEpilogueBwdGQAISA_fSD_Li256ELb0ELb0EEENS1_19SingleTileSchedulerILb0ELb0ELb0ELi128EEEEEEEEEvNT_6ParamsE$_ZZN4cute6upcastILi2ENS_5tupleIJNS_1CILi1EEENS1_IJNS2_ILi2EEES4_S4_EEEEEENS1_IJNS2_ILi0EEENS1_IJS3_NS2_ILi512EEEiEEEEEEEEDaRKT0_RKT1_ENKUlRKT_RKT0_E_clIS5_S9_EEDaSJ_SM_)
$_ZN7cutlass13device_kernelIN5flash19enable_sm80_to_sm89INS1_16FlashAttnBwdSm80INS1_25CollectiveMainloopBwdSm80ILi2ELi2EN4cute5tupleIJNS5_1CILi128EEES8_NS7_ILi64EEEEEENS_10bfloat16_tEfNS_4arch4Sm80ELb0ELb1ELb1ELb0ELb0ELb0ELb0ELb0ELi2ELi4ELi4ELi4ELb0EEENS1_24CollectiveEpilogueBwdGQAISA_fSD_Li256ELb0ELb0EEENS1_19SingleTileSchedulerILb0ELb0ELb0ELi128EEEEEEEEEvNT_6ParamsE$_ZZN4cute6upcastILi2ENS_5tupleIJNS_1CILi1EEENS1_IJNS2_ILi2EEES4_S4_EEEEEENS1_IJNS2_ILi0EEENS1_IJS3_NS2_ILi512EEEiEEEEEEEEDaRKT0_RKT1_ENKUlRKT_RKT0_E_clIS5_S9_EEDaSJ_SM_:
[----:B------:R-:W-:Y:S02]  /*e6a0*/  IADD3 R11, R1, 0x1388, RZ ;  /* 0x00001388010b7810 */ /* 0x000fe40007ffe0ff */
[----:B------:R-:W-:Y:S02]  /*e6b0*/  MOV R52, 0xe6f0 ;  /* 0x0000e6f000347802 */ /* 0x000fe40000000f00 */
[----:B------:R-:W-:-:S04]  /*e6c0*/  IADD3 R11, R11, c[0x0][0x20], RZ ;  /* 0x000008000b0b7a10 */ /* 0x000fc80007ffe0ff */
[----:B------:R-:W-:Y:S02]  /*e6d0*/  IADD3 R35, R11, 0x4, RZ ;  /* 0x000000040b237810 */ /* 0x000fe40007ffe0ff */
[----:B------:R-:W-:Y:S05]  /*e6e0*/  CALL.REL.NOINC `($_ZN7cutlass13device_kernelIN5flash19enable_sm80_to_sm89INS1_16FlashAttnBwdSm80INS1_25CollectiveMainloopBwdSm80ILi2ELi2EN4cute5tupleIJNS5_1CILi128EEES8_NS7_ILi64EEEEEENS_10bfloat16_tEfNS_4arch4Sm80ELb0ELb1ELb1ELb0ELb0ELb0ELb0ELb0ELi2ELi4ELi4ELi4ELb0EEENS1_24CollectiveEpilogueBwdGQAISA_fSD_Li256ELb0ELb0EEENS1_19SingleTileSchedulerILb0ELb0ELb0ELi128EEEEEEEEEvNT_6ParamsE$_ZZN4cute6upcastILi2ENS_5tupleIJNS_1CILi2EEES3_S3_EEENS1_IJNS2_ILi1EEENS2_ILi512EEEiEEEEEDaRKT0_RKT1_ENKUlRKT_RKT0_E_clIS3_iEEDaSG_SJ_) ;  /* 0x0000011000007944 */ /* 0x000fea0003c00000 */
[----:B------:R-:W-:Y:S02]  /*e6f0*/  MOV R4, 0xe710 ;  /* 0x0000e71000047802 */ /* 0x000fe40000000f00 */
[----:B-1---5:R-:W-:Y:S05]  /*e700*/  CALL.REL.NOINC `($_ZN7cutlass13device_kernelIN5flash19enable_sm80_to_sm89INS1_16FlashAttnBwdSm80INS1_25CollectiveMainloopBwdSm80ILi2ELi2EN4cute5tupleIJNS5_1CILi128EEES8_NS7_ILi64EEEEEENS_10bfloat16_tEfNS_4arch4Sm80ELb0ELb1ELb1ELb0ELb0ELb0ELb0ELb0ELi2ELi4ELi4ELi4ELb0EEENS1_24CollectiveEpilogueBwdGQAISA_fSD_Li256ELb0ELb0EEENS1_19SingleTileSchedulerILb0ELb0ELb0ELi128EEEEEEEEEvNT_6ParamsE$_ZN4cute3eso3ESOILb1ELb0EJNS_1CILi1EEENS2_ILi256EEEiEEC2ERKS3_RKS4_RKi) ;  /* 0xffff8b2000007944 */ /* 0x022fea0003c3ffff */
[----:B-1----:R1:W5:Y:S01]  /*e710*/  LDL R2, [R1+0x138c] ;  /* 0x00138c0001027983 */ /* 0x0023620000100800 */
[----:B------:R-:W-:-:S03]  /*e720*/  MOV R6, 0xe740 ;  /* 0x0000e74000067802 */ /* 0x000fc60000000f00 */
[----:B-1---5:R-:W-:Y:S05]  /*e730*/  CALL.REL.NOINC `($_ZN7cutlass13device_kernelIN5flash19enable_sm80_to_sm89INS1_16FlashAttnBwdSm80INS1_25CollectiveMainloopBwdSm80ILi2ELi2EN4cute5tupleIJNS5_1CILi128EEES8_NS7_ILi64EEEEEENS_10bfloat16_tEfNS_4arch4Sm80ELb0ELb1ELb1ELb0ELb0ELb0ELb0ELb0ELi2ELi4ELi4ELi4ELb0EEENS1_24CollectiveEpilogueBwdGQAISA_fSD_Li256ELb0ELb0EEENS1_19SingleTileSchedulerILb0ELb0ELb0ELi128EEEEEEEEEvNT_6ParamsE$_ZN4cute5tupleIJNS0_IJNS_1CILi1EEENS1_ILi2EEES3_EEENS0_IJS2_NS1_ILi256EEEiEEEEEC2ERKS4_RKS6_) ;  /* 0xffffbb8000007944 */ /* 0x022fea0003c3ffff */
[----:B------:R1:W5:Y:S01]  /*e740*/  LDL R2, [R1+0x1388] ;  /* 0x0013880001027983 */ /* 0x0003620000100800 */
[----:B------:R-:W-:-:S04]  /*e750*/  MOV R55, 0x0 ;  /* 0x0000000000377802 */ /* 0x000fc80000000f00 */
[----:B------:R-:W-:Y:S05]  /*e760*/  RET.REL.NODEC R54 `(_ZN7cutlass13device_kernelIN5flash19enable_sm80_to_sm89INS1_16FlashAttnBwdSm80INS1_25CollectiveMainloopBwdSm80ILi2ELi2EN4cute5tupleIJNS5_1CILi128EEES8_NS7_ILi64EEEEEENS_10bfloat16_tEfNS_4arch4Sm80ELb0ELb1ELb1ELb0ELb0ELb0ELb0ELb0ELi2ELi4ELi4ELi4ELb0EEENS1_24CollectiveEpilogueBwdGQAISA_fSD_Li256ELb0ELb0EEENS1_19SingleTileSchedulerILb0ELb0ELb0ELi128EEEEEEEEEvNT_6ParamsE) ;  /* 0xffff189036007950 */ /* 0x000fea0003c3ffff */
        .type           $_ZN7cutlass13device_kernelIN5flash19enable_sm80_to_sm89INS1_16FlashAttnBwdSm80INS1_25CollectiveMainloopBwdSm80ILi2ELi2EN4cute5tupleIJNS5_1CILi128EEES8_NS7_ILi64EEEEEENS_10bfloat16_tEfNS_4arch4Sm80ELb0ELb1ELb1ELb0ELb0ELb0ELb0ELb0ELi2ELi4ELi4ELi4ELb0EEENS1_24CollectiveEpilogueBwdGQAISA_fSD_Li256ELb0ELb0EEENS1_19SingleTileSchedulerILb0ELb0ELb0ELi128EEEEEEEEEvNT_6ParamsE$_ZZN4cute6upcastILi2ENS_5tupleIJNS_1CILi2EEES3_EEENS1_IJiNS2_ILi8192EEEEEEEEDaRKT0_RKT1_ENKUlRKT_RKT0_E_clIS3_iEEDaSF_SI_,@function
        .size           $_ZN7cutlass13device_kernelIN5flash19enable_sm80_to_sm89INS1_16FlashAttnBwdSm80INS1_25CollectiveMainloopBwdSm80ILi2ELi2EN4cute5tupleIJNS5_1CILi128EEES8_NS7_ILi64EEEEEENS_10bfloat16_tEfNS_4arch4Sm80ELb0ELb1ELb1ELb0ELb0ELb0ELb0ELb0ELi2ELi4ELi4ELi4ELb0EEENS1_24CollectiveEpilogueBwdGQAISA_fSD_Li256ELb0ELb0EEENS1_19SingleTileSchedulerILb0ELb0ELb0ELi128EEEEEEEEEvNT_6ParamsE$_ZZN4cute6upcastILi2ENS_5tupleIJNS_1CILi2EEES3_EEENS1_IJiNS2_ILi8192EEEEEEEEDaRKT0_RKT1_ENKUlRKT_RKT0_E_clIS3_iEEDaSF_SI_,($_ZN7cutlass13device_kernelIN5flash19enable_sm80_to_sm89INS1_16FlashAttnBwdSm80INS1_25CollectiveMainloopBwdSm80ILi2ELi2EN4cute5tupleIJNS5_1CILi128EEES8_NS7_ILi64EEEEEENS_10bfloat16_tEfNS_4arch4Sm80ELb0ELb1ELb1ELb0ELb0ELb0ELb0ELb0ELi2ELi4ELi4ELi4ELb0EEENS1_24CollectiveEpilogueBwdGQAISA_fSD_Li256ELb0ELb0EEENS1_19SingleTileSchedulerILb0ELb0ELb0ELi128EEEEEEEEEvNT_6ParamsE$_ZZN4cute6upcastILi2ENS_5tupleIJNS_1CILi2EEES3_S3_EEENS1_IJNS2_ILi1EEENS2_ILi512EEEiEEEEEDaRKT0_RKT1_ENKUlRKT_RKT0_E_clIS3_iEEDaSG_SJ_ - $_ZN7cutlass13device_kernelIN5flash19enable_sm80_to_sm89INS1_16FlashAttnBwdSm80INS1_25CollectiveMainloopBwdSm80ILi2ELi2EN4cute5tupleIJNS5_1CILi128EEES8_NS7_ILi64EEEEEENS_10bfloat16_tEfNS_4arch4Sm80ELb0ELb1ELb1ELb0ELb0ELb0ELb0ELb0ELi2ELi4ELi4ELi4ELb0EEENS1_24CollectiveEpilogueBwdGQAISA_fSD_Li256ELb0ELb0EEENS1_19SingleTileSchedulerILb0ELb0ELb0ELi128EEEEEEEEEvNT_6ParamsE$_ZZN4cute6upcastILi2ENS_5tupleIJNS_1CILi2EEES3_EEENS1_IJiNS2_ILi8192EEEEEEEEDaRKT0_RKT1_ENKUlRKT_RKT0_E_clIS3_iEEDaSF_SI_)
$_ZN7cutlass13device_kernelIN5flash19enable_sm80_to_sm89INS1_16FlashAttnBwdSm80INS1_25CollectiveMainloopBwdSm80ILi2ELi2EN4cute5tupleIJNS5_1CILi128EEES8_NS7_ILi64EEEEEENS_10bfloat16_tEfNS_4arch4Sm80ELb0ELb1ELb1ELb0ELb0ELb0ELb0ELb0ELi2ELi4ELi4ELi4ELb0EEENS1_24CollectiveEpilogueBwdGQAISA_fSD_Li256ELb0ELb0EEENS1_19SingleTileSchedulerILb0ELb0ELb0ELi128EEEEEEEEEvNT_6ParamsE$_ZZN4cute6upcastILi2ENS_5tupleIJNS_1CILi2EEES3_EEENS1_IJiNS2_ILi8192EEEEEEEEDaRKT0_RKT1_ENKUlRKT_RKT0_E_clIS3_iEEDaSF_SI_:
[----:B------:R-:W-:Y:S02]  /*e770*/  LEA.HI R3, R3, R3, RZ, 0x1 ;  /* 0x0000000303037211 */ /* 0x000fe400078f08ff */
[----:B------:R-:W-:Y:S02]  /*e780*/  IADD3 R2, R1, 0x1388, RZ ;  /* 0x0000138801027810 */ /* 0x000fe40007ffe0ff */
[----:B------:R-:W-:Y:S02]  /*e790*/  SHF.R.S32.HI R3, RZ, 0x1, R3 ;  /* 0x00000001ff037819 */ /* 0x000fe40000011403 */
[----:B------:R-:W-:Y:S02]  /*e7a0*/  IADD3 R2, R2, c[0x0][0x20], RZ ;  /* 0x0000080002027a10 */ /* 0x000fe40007ffe0ff */
[----:B------:R-:W-:Y:S02]  /*e7b0*/  MOV R6, 0xe7d0 ;  /* 0x0000e7d000067802 */ /* 0x000fe40000000f00 */
[----:B------:R-:W-:Y:S05]  /*e7c0*/  CALL.REL.NOINC `($_ZN7cutlass13device_kernelIN5flash19enable_sm80_to_sm89INS1_16FlashAttnBwdSm80INS1_25CollectiveMainloopBwdSm80ILi2ELi2EN4cute5tupleIJNS5_1CILi128EEES8_NS7_ILi64EEEEEENS_10bfloat16_tEfNS_4arch4Sm80ELb0ELb1ELb1ELb0ELb0ELb0ELb0ELb0ELi2ELi4ELi4ELi4ELb0EEENS1_24CollectiveEpilogueBwdGQAISA_fSD_Li256ELb0ELb0EEENS1_19SingleTileSchedulerILb0ELb0ELb0ELi128EEEEEEEEEvNT_6ParamsE$_ZN4cute5tupleIJNS_1CILi2EEEiEEC2ERKS2_RKi) ;  /* 0xffffbe6000007944 */ /* 0x000fea0003c3ffff */
[----:B------:R1:W5:Y:S01]  /*e7d0*/  LDL R2, [R1+0x1388] ;  /* 0x0013880001027983 */ /* 0x0003620000100800 */
[----:B------:R-:W-:-:S04]  /*e7e0*/  MOV R53, 0x0 ;  /* 0x0000000000357802 */ /* 0x000fc80000000f00 */
[----:B------:R-:W-:Y:S05]  /*e7f0*/  RET.REL.NODEC R52 `(_ZN7cutlass13device_kernelIN5flash19enable_sm80_to_sm89INS1_16FlashAttnBwdSm80INS1_25CollectiveMainloopBwdSm80ILi2ELi2EN4cute5tupleIJNS5_1CILi128EEES8_NS7_ILi64EEEEEENS_10bfloat16_tEfNS_4arch4Sm80ELb0ELb1ELb1ELb0ELb0ELb0ELb0ELb0ELi2ELi4ELi4ELi4ELb0EEENS1_24CollectiveEpilogueBwdGQAISA_fSD_Li256ELb0ELb0EEENS1_19SingleTileSchedulerILb0ELb0ELb0ELi128EEEEEEEEEvNT_6ParamsE) ;  /* 0xffff180034007950 */ /* 0x000fea0003c3ffff */
        .type           $_ZN7cutlass13device_kernelIN5flash19enable_sm80_to_sm89INS1_16FlashAttnBwdSm80INS1_25CollectiveMainloopBwdSm80ILi2ELi2EN4cute5tupleIJNS5_1CILi128EEES8_NS7_ILi64EEEEEENS_10bfloat16_tEfNS_4arch4Sm80ELb0ELb1ELb1ELb0ELb0ELb0ELb0ELb0ELi2ELi4ELi4ELi4ELb0EEENS1_24CollectiveEpilogueBwdGQAISA_fSD_Li256ELb0ELb0EEENS1_19SingleTileSchedulerILb0ELb0ELb0ELi128EEEEEEEEEvNT_6ParamsE$_ZZN4cute6upcastILi2ENS_5tupleIJNS_1CILi2EEES3_S3_EEENS1_IJNS2_ILi1EEENS2_ILi512EEEiEEEEEDaRKT0_RKT1_ENKUlRKT_RKT0_E_clIS3_iEEDaSG_SJ_,@function
        .size           $_ZN7cutlass13device_kernelIN5flash19enable_sm80_to_sm89INS1_16FlashAttnBwdSm80INS1_25CollectiveMainloopBwdSm80ILi2ELi2EN4cute5tupleIJNS5_1CILi128EEES8_NS7_ILi64EEEEEENS_10bfloat16_tEfNS_4arch4Sm80ELb0ELb1ELb1ELb0ELb0ELb0ELb0ELb0ELi2ELi4ELi4ELi4ELb0EEENS1_24CollectiveEpilogueBwdGQAISA_fSD_Li256ELb0ELb0EEENS1_19SingleTileSchedulerILb0ELb0ELb0ELi128EEEEEEEEEvNT_6ParamsE$_ZZN4cute6upcastILi2ENS_5tupleIJNS_1CILi2EEES3_S3_EEENS1_IJNS2_ILi1EEENS2_ILi512EEEiEEEEEDaRKT0_RKT1_ENKUlRKT_RKT0_E_clIS3_iEEDaSG_SJ_,($_ZN7cutlass13device_kernelIN5flash19enable_sm80_to_sm89INS1_16FlashAttnBwdSm80INS1_25CollectiveMainloopBwdSm80ILi2ELi2EN4cute5tupleIJNS5_1CILi128EEES8_NS7_ILi64EEEEEENS_10bfloat16_tEfNS_4arch4Sm80ELb0ELb1ELb1ELb0ELb0ELb0ELb0ELb0ELi2ELi4ELi4ELi4ELb0EEENS1_24CollectiveEpilogueBwdGQAISA_fSD_Li256ELb0ELb0EEENS1_19SingleTileSchedulerILb0ELb0ELb0ELi128EEEEEEEEEvNT_6ParamsE$_ZZN4cute7crd2crdINS_5tupleIJiiiNS_1CILi0EEEEEENS1_IJNS2_ILi32EEENS2_ILi4EEENS2_ILi2EEENS2_ILi1EEEEEENS1_IJS8_S8_S8_S8_EEEEEDaRKT_RKT0_RKT1_ENKUlRKT_RKT0_RKT1_E_clIiS5_S8_EEDaSM_SP_SS_ - $_ZN7cutlass13device_kernelIN5flash19enable_sm80_to_sm89INS1_16FlashAttnBwdSm80INS1_25CollectiveMainloopBwdSm80ILi2ELi2EN4cute5tupleIJNS5_1CILi128EEES8_NS7_ILi64EEEEEENS_10bfloat16_tEfNS_4arch4Sm80ELb0ELb1ELb1ELb0ELb0ELb0ELb0ELb0ELi2ELi4ELi4ELi4ELb0EEENS1_24CollectiveEpilogueBwdGQAISA_fSD_Li256ELb0ELb0EEENS1_19SingleTileSchedulerILb0ELb0ELb0ELi128EEEEEEEEEvNT_6ParamsE$_ZZN4cute6upcastILi2ENS_5tupleIJNS_1CILi2EEES3_S3_EEENS1_IJNS2_ILi1EEENS2_ILi512EEEiEEEEEDaRKT0_RKT1_ENKUlRKT_RKT0_E_clIS3_iEEDaSG_SJ_)
$_ZN7cutlass13device_kernelIN5flash19enable_sm80_to_sm89INS1_16FlashAttnBwdSm80INS1_25CollectiveMainloopBwdSm80ILi2ELi2EN4cute5tupleIJNS5_1CILi128EEES8_NS7_ILi64EEEEEENS_10bfloat16_tEfNS_4arch4Sm80ELb0ELb1ELb1ELb0ELb0ELb0ELb0ELb0ELi2ELi4ELi4ELi4ELb0EEENS1_24CollectiveEpilogueBwdGQAISA_fSD_Li256ELb0ELb0EEENS1_19SingleTileSchedulerILb0ELb0ELb0ELi128EEEEEEEEEvNT_6ParamsE$_ZZN4cute6upcastILi2ENS_5tupleIJNS_1CILi2EEES3_S3_EEENS1_IJNS2_ILi1EEENS2_ILi512EEEiEEEEEDaRKT0_RKT1_ENKUlRKT_RKT0_E_clIS3_iEEDaSG_SJ_:
        /* <DEDUP_REMOVED lines=9> */
        .type           $_ZN7cutlass13device_kernelIN5flash19enable_sm80_to_sm89INS1_16FlashAttnBwdSm80INS1_25CollectiveMainloopBwdSm80ILi2ELi2EN4cute5tupleIJNS5_1CILi128EEES8_NS7_ILi64EEEEEENS_10bfloat16_tEfNS_4arch4Sm80ELb0ELb1ELb1ELb0ELb0ELb0ELb0ELb0ELi2ELi4ELi4ELi4ELb0EEENS1_24CollectiveEpilogueBwdGQAISA_fSD_Li256ELb0ELb0EEENS1_19SingleTileSchedulerILb0ELb0ELb0ELi128EEEEEEEEEvNT_6ParamsE$_ZZN4cute7crd2crdINS_5tupleIJiiiNS_1CILi0EEEEEENS1_IJNS2_ILi32EEENS2_ILi4EEENS2_ILi2EEENS2_ILi1EEEEEENS1_IJS8_S8_S8_S8_EEEEEDaRKT_RKT0_RKT1_ENKUlRKT_RKT0_RKT1_E_clIiS5_S8_EEDaSM_SP_SS_,@function
        .size           $_ZN7cutlass13device_kernelIN5flash19enable_sm80_to_sm89INS1_16FlashAttnBwdSm80INS1_25CollectiveMainloopBwdSm80ILi2ELi2EN4cute5tupleIJNS5_1CILi128EEES8_NS7_ILi64EEEEEENS_10bfloat16_tEfNS_4arch4Sm80ELb0ELb1ELb1ELb0ELb0ELb0ELb0ELb0ELi2ELi4ELi4ELi4ELb0EEENS1_24CollectiveEpilogueBwdGQAISA_fSD_Li256ELb0ELb0EEENS1_19SingleTileSchedulerILb0ELb0ELb0ELi128EEEEEEEEEvNT_6ParamsE$_ZZN4cute7crd2crdINS_5tupleIJiiiNS_1CILi0EEEEEENS1_IJNS2_ILi32EEENS2_ILi4EEENS2_ILi2EEENS2_ILi1EEEEEENS1_IJS8_S8_S8_S8_EEEEEDaRKT_RKT0_RKT1_ENKUlRKT_RKT0_RKT1_E_clIiS5_S8_EEDaSM_SP_SS_,($_ZN7cutlass13device_kernelIN5flash19enable_sm80_to_sm89INS1_16FlashAttnBwdSm80INS1_25CollectiveMainloopBwdSm80ILi2ELi2EN4cute5tupleIJNS5_1CILi128EEES8_NS7_ILi64EEEEEENS_10bfloat16_tEfNS_4arch4Sm80ELb0ELb1ELb1ELb0ELb0ELb0ELb0ELb0ELi2ELi4ELi4ELi4ELb0EEENS1_24CollectiveEpilogueBwdGQAISA_fSD_Li256ELb0ELb0EEENS1_19SingleTileSchedulerILb0ELb0ELb0ELi128EEEEEEEEEvNT_6ParamsE$_ZZN4cute7crd2crdINS_5tupleIJiiiNS_1CILi0EEEEEENS1_IJNS2_ILi32EEENS2_ILi4EEENS2_ILi2EEENS2_ILi1EEEEEENS1_IJS8_S8_S8_S8_EEEEEDaRKT_RKT0_RKT1_ENKUlRKT_RKT0_RKT1_E_clIiS6_S8_EEDaSM_SP_SS_ - $_ZN7cutlass13device_kernelIN5flash19enable_sm80_to_sm89INS1_16FlashAttnBwdSm80INS1_25CollectiveMainloopBwdSm80ILi2ELi2EN4cute5tupleIJNS5_1CILi128EEES8_NS7_ILi64EEEEEENS_10bfloat16_tEfNS_4arch4Sm80ELb0ELb1ELb1ELb0ELb0ELb0ELb0ELb0ELi2ELi4ELi4ELi4ELb0EEENS1_24CollectiveEpilogueBwdGQAISA_fSD_Li256ELb0ELb0EEENS1_19SingleTileSchedulerILb0ELb0ELb0ELi128EEEEEEEEEvNT_6ParamsE$_ZZN4cute7crd2crdINS_5tupleIJiiiNS_1CILi0EEEEEENS1_IJNS2_ILi32EEENS2_ILi4EEENS2_ILi2EEENS2_ILi1EEEEEENS1_IJS8_S8_S8_S8_EEEEEDaRKT_RKT0_RKT1_ENKUlRKT_RKT0_RKT1_E_clIiS5_S8_EEDaSM_SP_SS_)
$_ZN7cutlass13device_kernelIN5flash19enable_sm80_to_sm89INS1_16FlashAttnBwdSm80INS1_25CollectiveMainloopBwdSm80ILi2ELi2EN4cute5tupleIJNS5_1CILi128EEES8_NS7_ILi64EEEEEENS_10bfloat16_tEfNS_4arch4Sm80ELb0ELb1ELb1ELb0ELb0ELb0ELb0ELb0ELi2ELi4ELi4ELi4ELb0EEENS1_24CollectiveEpilogueBwdGQAISA_fSD_Li256ELb0ELb0EEENS1_19SingleTileSchedulerILb0ELb0ELb0ELi128EEEEEEEEEvNT_6ParamsE$_ZZN4cute7crd2crdINS_5tupleIJiiiNS_1CILi0EEEEEENS1_IJNS2_ILi32EEENS2_ILi4EEENS2_ILi2EEENS2_ILi1EEEEEENS1_IJS8_S8_S8_S8_EEEEEDaRKT_RKT0_RKT1_ENKUlRKT_RKT0_RKT1_E_clIiS5_S8_EEDaSM_SP_SS_:
[----:B------:R-:W-:Y:S02]  /*e890*/  MOV R8, R4 ;  /* 0x0000000400087202 */ /* 0x000fe40000000f00 */
[----:B------:R-:W-:-:S04]  /*e8a0*/  MOV R9, 0x0 ;  /* 0x0000000000097802 */ /* 0x000fc80000000f00 */
[----:B------:R-:W-:Y:S05]  /*e8b0*/  RET.REL.NODEC R8 `(_ZN7cutlass13device_kernelIN5flash19enable_sm80_to_sm89INS1_16FlashAttnBwdSm80INS1_25CollectiveMainloopBwdSm80ILi2ELi2EN4cute5tupleIJNS5_1CILi128EEES8_NS7_ILi64EEEEEENS_10bfloat16_tEfNS_4arch4Sm80ELb0ELb1ELb1ELb0ELb0ELb0ELb0ELb0ELi2ELi4ELi4ELi4ELb0EEENS1_24CollectiveEpilogueBwdGQAISA_fSD_Li256ELb0ELb0EEENS1_19SingleTileSchedulerILb0ELb0ELb0ELi128EEEEEEEEEvNT_6ParamsE) ;  /* 0xffff174008007950 */ /* 0x000fea0003c3ffff */
        .type           $_ZN7cutlass13device_kernelIN5flash19enable_sm80_to_sm89INS1_16FlashAttnBwdSm80INS1_25CollectiveMainloopBwdSm80ILi2ELi2EN4cute5tupleIJNS5_1CILi128EEES8_NS7_ILi64EEEEEENS_10bfloat16_tEfNS_4arch4Sm80ELb0ELb1ELb1ELb0ELb0ELb0ELb0ELb0ELi2ELi4ELi4ELi4ELb0EEENS1_24CollectiveEpilogueBwdGQAISA_fSD_Li256ELb0ELb0EEENS1_19SingleTileSchedulerILb0ELb0ELb0ELi128EEEEEEEEEvNT_6ParamsE$_ZZN4cute7crd2crdINS_5tupleIJiiiNS_1CILi0EEEEEENS1_IJNS2_ILi32EEENS2_ILi4EEENS2_ILi2EEENS2_ILi1EEEEEENS1_IJS8_S8_S8_S8_EEEEEDaRKT_RKT0_RKT1_ENKUlRKT_RKT0_RKT1_E_clIiS6_S8_EEDaSM_SP_SS_,@function
        .size           $_ZN7cutlass13device_kernelIN5flash19enable_sm80_to_sm89INS1_16FlashAttnBwdSm80INS1_25CollectiveMainloopBwdSm80ILi2ELi2EN4cute5tupleIJNS5_1CILi128EEES8_NS7_ILi64EEEEEENS_10bfloat16_tEfNS_4arch4Sm80ELb0ELb1ELb1ELb0ELb0ELb0ELb0ELb0ELi2ELi4ELi4ELi4ELb0EEENS1_24CollectiveEpilogueBwdGQAISA_fSD_Li256ELb0ELb0EEENS1_19SingleTileSchedulerILb0ELb0ELb0ELi128EEEEEEEEEvNT_6ParamsE$_ZZN4cute7crd2crdINS_5tupleIJiiiNS_1CILi0EEEEEENS1_IJNS2_ILi32EEENS2_ILi4EEENS2_ILi2EEENS2_ILi1EEEEEENS1_IJS8_S8_S8_S8_EEEEEDaRKT_RKT0_RKT1_ENKUlRKT_RKT0_RKT1_E_clIiS6_S8_EEDaSM_SP_SS_,($_ZN7cutlass13device_kernelIN5flash19enable_sm80_to_sm89INS1_16FlashAttnBwdSm80INS1_25CollectiveMainloopBwdSm80ILi2ELi2EN4cute5tupleIJNS5_1CILi128EEES8_NS7_ILi64EEEEEENS_10bfloat16_tEfNS_4arch4Sm80ELb0ELb1ELb1ELb0ELb0ELb0ELb0ELb0ELi2ELi4ELi4ELi4ELb0EEENS1_24CollectiveEpilogueBwdGQAISA_fSD_Li256ELb0ELb0EEENS1_19SingleTileSchedulerILb0ELb0ELb0ELi128EEEEEEEEEvNT_6ParamsE$_ZZN4cute7crd2crdINS_5tupleIJiiiNS_1CILi0EEEEEENS1_IJNS2_ILi32EEENS2_ILi4EEENS2_ILi2EEENS2_ILi1EEEEEENS1_IJS8_S8_S8_S8_EEEEEDaRKT_RKT0_RKT1_ENKUlRKT_RKT0_RKT1_E_clIiS7_S8_EEDaSM_SP_SS_ - $_ZN7cutlass13device_kernelIN5flash19enable_sm80_to_sm89INS1_16FlashAttnBwdSm80INS1_25CollectiveMainloopBwdSm80ILi2ELi2EN4cute5tupleIJNS5_1CILi128EEES8_NS7_ILi64EEEEEENS_10bfloat16_tEfNS_4arch4Sm80ELb0ELb1ELb1ELb0ELb0ELb0ELb0ELb0ELi2ELi4ELi4ELi4ELb0EEENS1_24CollectiveEpilogueBwdGQAISA_fSD_Li256ELb0ELb0EEENS1_19SingleTileSchedulerILb0ELb0ELb0ELi128EEEEEEEEEvNT_6ParamsE$_ZZN4cute7crd2crdINS_5tupleIJiiiNS_1CILi0EEEEEENS1_IJNS2_ILi32EEENS2_ILi4EEENS2_ILi2EEENS2_ILi1EEEEEENS1_IJS8_S8_S8_S8_EEEEEDaRKT_RKT0_RKT1_ENKUlRKT_RKT0_RKT1_E_clIiS6_S8_EEDaSM_SP_SS_)
$_ZN7cutlass13device_kernelIN5flash19enable_sm80_to_sm89INS1_16FlashAttnBwdSm80INS1_25CollectiveMainloopBwdSm80ILi2ELi2EN4cute5tupleIJNS5_1CILi128EEES8_NS7_ILi64EEEEEENS_10bfloat16_tEfNS_4arch4Sm80ELb0ELb1ELb1ELb0ELb0ELb0ELb0ELb0ELi2ELi4ELi4ELi4ELb0EEENS1_24CollectiveEpilogueBwdGQAISA_fSD_Li256ELb0ELb0EEENS1_19SingleTileSchedulerILb0ELb0ELb0ELi128EEEEEEEEEvNT_6ParamsE$_ZZN4cute7crd2crdINS_5tupleIJiiiNS_1CILi0EEEEEENS1_IJNS2_ILi32EEENS2_ILi4EEENS2_ILi2EEENS2_ILi1EEEEEENS1_IJS8_S8_S8_S8_EEEEEDaRKT_RKT0_RKT1_ENKUlRKT_RKT0_RKT1_E_clIiS6_S8_EEDaSM_SP_SS_:
[----:B------:R-:W-:Y:S02]  /*e8c0*/  MOV R10, R2 ;  /* 0x00000002000a7202 */ /* 0x000fe40000000f00 */
[----:B------:R-:W-:-:S04]  /*e8d0*/  MOV R11, 0x0 ;  /* 0x00000000000b7802 */ /* 0x000fc80000000f00 */
[----:B------:R-:W-:Y:S05]  /*e8e0*/  RET.REL.NODEC R10 `(_ZN7cutlass13device_kernelIN5flash19enable_sm80_to_sm89INS1_16FlashAttnBwdSm80INS1_25CollectiveMainloopBwdSm80ILi2ELi2EN4cute5tupleIJNS5_1CILi128EEES8_NS7_ILi64EEEEEENS_10bfloat16_tEfNS_4arch4Sm80ELb0ELb1ELb1ELb0ELb0ELb0ELb0ELb0ELi2ELi4ELi4ELi4ELb0EEENS1_24CollectiveEpilogueBwdGQAISA_fSD_Li256ELb0ELb0EEENS1_19SingleTileSchedulerILb0ELb0ELb0ELi128EEEEEEEEEvNT_6ParamsE) ;  /* 0xffff17100a007950 */ /* 0x000fea0003c3ffff */
        .type           $_ZN7cutlass13device_kernelIN5flash19enable_sm80_to_sm89INS1_16FlashAttnBwdSm80INS1_25CollectiveMainloopBwdSm80ILi2ELi2EN4cute5tupleIJNS5_1CILi128EEES8_NS7_ILi64EEEEEENS_10bfloat16_tEfNS_4arch4Sm80ELb0ELb1ELb1ELb0ELb0ELb0ELb0ELb0ELi2ELi4ELi4ELi4ELb0EEENS1_24CollectiveEpilogueBwdGQAISA_fSD_Li256ELb0ELb0EEENS1_19SingleTileSchedulerILb0ELb0ELb0ELi128EEEEEEEEEvNT_6ParamsE$_ZZN4cute7crd2crdINS_5tupleIJiiiNS_1CILi0EEEEEENS1_IJNS2_ILi32EEENS2_ILi4EEENS2_ILi2EEENS2_ILi1EEEEEENS1_IJS8_S8_S8_S8_EEEEEDaRKT_RKT0_RKT1_ENKUlRKT_RKT0_RKT1_E_clIiS7_S8_EEDaSM_SP_SS_,@function
        .size           $_ZN7cutlass13device_kernelIN5flash19enable_sm80_to_sm89INS1_16FlashAttnBwdSm80INS1_25CollectiveMainloopBwdSm80ILi2ELi2EN4cute5tupleIJNS5_1CILi128EEES8_NS7_ILi64EEEEEENS_10bfloat16_tEfNS_4arch4Sm80ELb0ELb1ELb1ELb0ELb0ELb0ELb0ELb0ELi2ELi4ELi4ELi4ELb0EEENS1_24CollectiveEpilogueBwdGQAISA_fSD_Li256ELb0ELb0EEENS1_19SingleTileSchedulerILb0ELb0ELb0ELi128EEEEEEEEEvNT_6ParamsE$_ZZN4cute7crd2crdINS_5tupleIJiiiNS_1CILi0EEEEEENS1_IJNS2_ILi32EEENS2_ILi4EEENS2_ILi2EEENS2_ILi1EEEEEENS1_IJS8_S8_S8_S8_EEEEEDaRKT_RKT0_RKT1_ENKUlRKT_RKT0_RKT1_E_clIiS7_S8_EEDaSM_SP_SS_,($_ZN7cutlass13device_kernelIN5flash19enable_sm80_to_sm89INS1_16FlashAttnBwdSm80INS1_25CollectiveMainloopBwdSm80ILi2ELi2EN4cute5tupleIJNS5_1CILi128EEES8_NS7_ILi64EEEEEENS_10bfloat16_tEfNS_4arch4Sm80ELb0ELb1ELb1ELb0ELb0ELb0ELb0ELb0ELi2ELi4ELi4ELi4ELb0EEENS1_24CollectiveEpilogueBwdGQAISA_fSD_Li256ELb0ELb0EEENS1_19SingleTileSchedulerILb0ELb0ELb0ELi128EEEEEEEEEvNT_6ParamsE$_ZZN4cute7flattenINS_5tupleIJNS1_IJNS_1CILi0EEENS1_IJNS2_ILi1EEENS2_ILi512EEEiEEEEEENS2_ILi4096EEENS1_IJiNS2_ILi8192EEEEEEEEEEEDaRKT_ENKUlRKT_E_clIS7_EEDaSH_ - $_ZN7cutlass13device_kernelIN5flash19enable_sm80_to_sm89INS1_16FlashAttnBwdSm80INS1_25CollectiveMainloopBwdSm80ILi2ELi2EN4cute5tupleIJNS5_1CILi128EEES8_NS7_ILi64EEEEEENS_10bfloat16_tEfNS_4arch4Sm80ELb0ELb1ELb1ELb0ELb0ELb0ELb0ELb0ELi2ELi4ELi4ELi4ELb0EEENS1_24CollectiveEpilogueBwdGQAISA_fSD_Li256ELb0ELb0EEENS1_19SingleTileSchedulerILb0ELb0ELb0ELi128EEEEEEEEEvNT_6ParamsE$_ZZN4cute7crd2crdINS_5tupleIJiiiNS_1CILi0EEEEEENS1_IJNS2_ILi32EEENS2_ILi4EEENS2_ILi2EEENS2_ILi1EEEEEENS1_IJS8_S8_S8_S8_EEEEEDaRKT_RKT0_RKT1_ENKUlRKT_RKT0_RKT1_E_clIiS7_S8_EEDaSM_SP_SS_)
$_ZN7cutlass13device_kernelIN5flash19enable_sm80_to_sm89INS1_16FlashAttnBwdSm80INS1_25CollectiveMainloopBwdSm80ILi2ELi2EN4cute5tupleIJNS5_1CILi128EEES8_NS7_ILi64EEEEEENS_10bfloat16_tEfNS_4arch4Sm80ELb0ELb1ELb1ELb0ELb0ELb0ELb0ELb0ELi2ELi4ELi4ELi4ELb0EEENS1_24CollectiveEpilogueBwdGQAISA_fSD_Li256ELb0ELb0EEENS1_19SingleTileSchedulerILb0ELb0ELb0ELi128EEEEEEEEEvNT_6ParamsE$_ZZN4cute7crd2crdINS_5tupleIJiiiNS_1CILi0EEEEEENS1_IJNS2_ILi32EEENS2_ILi4EEENS2_ILi2EEENS2_ILi1EEEEEENS1_IJS8_S8_S8_S8_EEEEEDaRKT_RKT0_RKT1_ENKUlRKT_RKT0_RKT1_E_clIiS7_S8_EEDaSM_SP_SS_:
[----:B------:R-:W-:-:S04]  /*e8f0*/  MOV R3, 0x0 ;  /* 0x0000000000037802 */ /* 0x000fc80000000f00 */
[----:B------:R-:W-:Y:S05]  /*e900*/  RET.REL.NODEC R2 `(_ZN7cutlass13device_kernelIN5flash19enable_sm80_to_sm89INS1_16FlashAttnBwdSm80INS1_25CollectiveMainloopBwdSm80ILi2ELi2EN4cute5tupleIJNS5_1CILi128EEES8_NS7_ILi64EEEEEENS_10bfloat16_tEfNS_4arch4Sm80ELb0ELb1ELb1ELb0ELb0ELb0ELb0ELb0ELi2ELi4ELi4ELi4ELb0EEENS1_24CollectiveEpilogueBwdGQAISA_fSD_Li256ELb0ELb0EEENS1_19SingleTileSchedulerILb0ELb0ELb0ELi128EEEEEEEEEvNT_6ParamsE) ;  /* 0xffff16f002007950 */ /* 0x000fea0003c3ffff */
        .type           $_ZN7cutlass13device_kernelIN5flash19enable_sm80_to_sm89INS1_16FlashAttnBwdSm80INS1_25CollectiveMainloopBwdSm80ILi2ELi2EN4cute5tupleIJNS5_1CILi128EEES8_NS7_ILi64EEEEEENS_10bfloat16_tEfNS_4arch4Sm80ELb0ELb1ELb1ELb0ELb0ELb0ELb0ELb0ELi2ELi4ELi4ELi4ELb0EEENS1_24CollectiveEpilogueBwdGQAISA_fSD_Li256ELb0ELb0EEENS1_19SingleTileSchedulerILb0ELb0ELb0ELi128EEEEEEEEEvNT_6ParamsE$_ZZN4cute7flattenINS_5tupleIJNS1_IJNS_1CILi0EEENS1_IJNS2_ILi1EEENS2_ILi512EEEiEEEEEENS2_ILi4096EEENS1_IJiNS2_ILi8192EEEEEEEEEEEDaRKT_ENKUlRKT_E_clIS7_EEDaSH_,@function
        .size           $_ZN7cutlass13device_kernelIN5flash19enable_sm80_to_sm89INS1_16FlashAttnBwdSm80INS1_25CollectiveMainloopBwdSm80ILi2ELi2EN4cute5tupleIJNS5_1CILi128EEES8_NS7_ILi64EEEEEENS_10bfloat16_tEfNS_4arch4Sm80ELb0ELb1ELb1ELb0ELb0ELb0ELb0ELb0ELi2ELi4ELi4ELi4ELb0EEENS1_24CollectiveEpilogueBwdGQAISA_fSD_Li256ELb0ELb0EEENS1_19SingleTileSchedulerILb0ELb0ELb0ELi128EEEEEEEEEvNT_6ParamsE$_ZZN4cute7flattenINS_5tupleIJNS1_IJNS_1CILi0EEENS1_IJNS2_ILi1EEENS2_ILi512EEEiEEEEEENS2_ILi4096EEENS1_IJiNS2_ILi8192EEEEEEEEEEEDaRKT_ENKUlRKT_E_clIS7_EEDaSH_,($_ZN7cutlass13device_kernelIN5flash19enable_sm80_to_sm89INS1_16FlashAttnBwdSm80INS1_25CollectiveMainloopBwdSm80ILi2ELi2EN4cute5tupleIJNS5_1CILi128EEES8_NS7_ILi64EEEEEENS_10bfloat16_tEfNS_4arch4Sm80ELb0ELb1ELb1ELb0ELb0ELb0ELb0ELb0ELi2ELi4ELi4ELi4ELb0EEENS1_24CollectiveEpilogueBwdGQAISA_fSD_Li256ELb0ELb0EEENS1_19SingleTileSchedulerILb0ELb0ELb0ELi128EEEEEEEEEvNT_6ParamsE$_ZZN4cute7flattenINS_5tupleIJNS1_IJNS_1CILi0EEENS1_IJNS2_ILi1EEENS2_ILi512EEEiEEEEEENS2_ILi4096EEENS1_IJiNS2_ILi8192EEEEEEEEEEEDaRKT_ENKUlRKT_E_clISA_EEDaSH_ - $_ZN7cutlass13device_kernelIN5flash19enable_sm80_to_sm89INS1_16FlashAttnBwdSm80INS1_25CollectiveMainloopBwdSm80ILi2ELi2EN4cute5tupleIJNS5_1CILi128EEES8_NS7_ILi64EEEEEENS_10bfloat16_tEfNS_4arch4Sm80ELb0ELb1ELb1ELb0ELb0ELb0ELb0ELb0ELi2ELi4ELi4ELi4ELb0EEENS1_24CollectiveEpilogueBwdGQAISA_fSD_Li256ELb0ELb0EEENS1_19SingleTileSchedulerILb0ELb0ELb0ELi128EEEEEEEEEvNT_6ParamsE$_ZZN4cute7flattenINS_5tupleIJNS1_IJNS_1CILi0EEENS1_IJNS2_ILi1EEENS2_ILi512EEEiEEEEEENS2_ILi4096EEENS1_IJiNS2_ILi8192EEEEEEEEEEEDaRKT_ENKUlRKT_E_clIS7_EEDaSH_)
$_ZN7cutlass13device_kernelIN5flash19enable_sm80_to_sm89INS1_16FlashAttnBwdSm80INS1_25CollectiveMainloopBwdSm80ILi2ELi2EN4cute5tupleIJNS5_1CILi128EEES8_NS7_ILi64EEEEEENS_10bfloat16_tEfNS_4arch4Sm80ELb0ELb1ELb1ELb0ELb0ELb0ELb0ELb0ELi2ELi4ELi4ELi4ELb0EEENS1_24CollectiveEpilogueBwdGQAISA_fSD_Li256ELb0ELb0EEENS1_19SingleTileSchedulerILb0ELb0ELb0ELi128EEEEEEEEEvNT_6ParamsE$_ZZN4cute7flattenINS_5tupleIJNS1_IJNS_1CILi0EEENS1_IJNS2_ILi1EEENS2_ILi512EEEiEEEEEENS2_ILi4096EEENS1_IJiNS2_ILi8192EEEEEEEEEEEDaRKT_ENKUlRKT_E_clIS7_EEDaSH_:
[----:B------:R-:W-:-:S06]  /*e910*/  IADD3 R3, R20, -c[0x0][0x20], RZ ;  /* 0x8000080014037a10 */ /* 0x000fcc0007ffe0ff */
[----:B------:R-:W5:Y:S01]  /*e920*/  LDL R3, [R3] ;  /* 0x0000000003037983 */ /* 0x000f620000100800 */
[----:B------:R-:W-:-:S03]  /*e930*/  MOV R2, 0xe950 ;  /* 0x0000e95000027802 */ /* 0x000fc60000000f00 */
[----:B-----5:R-:W-:Y:S05]  /*e940*/  CALL.REL.NOINC `($_ZN7cutlass13device_kernelIN5flash19enable_sm80_to_sm89INS1_16FlashAttnBwdSm80INS1_25CollectiveMainloopBwdSm80ILi2ELi2EN4cute5tupleIJNS5_1CILi128EEES8_NS7_ILi64EEEEEENS_10bfloat16_tEfNS_4arch4Sm80ELb0ELb1ELb1ELb0ELb0ELb0ELb0ELb0ELi2ELi4ELi4ELi4ELb0EEENS1_24CollectiveEpilogueBwdGQAISA_fSD_Li256ELb0ELb0EEENS1_19SingleTileSchedulerILb0ELb0ELb0ELi128EEEEEEEEEvNT_6ParamsE$_ZZN4cute16flatten_to_tupleINS_5tupleIJNS_1CILi0EEENS1_IJNS2_ILi1EEENS2_ILi512EEEiEEEEEEEEDaRKT_ENKUlRKT_E_clIS6_EEDaSD_) ;  /* 0xffffd36000007944 */ /* 0x020fea0003c3ffff */
[----:B------:R-:W-:Y:S02]  /*e950*/  MOV R10, 0xe970 ;  /* 0x0000e970000a7802 */ /* 0x000fe40000000f00 */
[----:B------:R-:W-:Y:S05]  /*e960*/  CALL.REL.NOINC `($_ZN7cutlass13device_kernelIN5flash19enable_sm80_to_sm89INS1_16FlashAttnBwdSm80INS1_25CollectiveMainloopBwdSm80ILi2ELi2EN4cute5tupleIJNS5_1CILi128EEES8_NS7_ILi64EEEEEENS_10bfloat16_tEfNS_4arch4Sm80ELb0ELb1ELb1ELb0ELb0ELb0ELb0ELb0ELi2ELi4ELi4ELi4ELb0EEENS1_24CollectiveEpilogueBwdGQAISA_fSD_Li256ELb0ELb0EEENS1_19SingleTileSchedulerILb0ELb0ELb0ELi128EEEEEEEEEvNT_6ParamsE$_ZZN4cute12filter_tupleINS_5tupleIJNS_1CILi0EEENS1_IJNS2_ILi1EEENS2_ILi512EEEiEEEEEEZNS_16flatten_to_tupleIS7_EEDaRKT_EUlRKT_E_EEDaSB_OT0_ENKUlDpSE_E_clIJNS1_IJS3_EEES6_EEEDaSI_) ;  /* 0xffffc77000007944 */ /* 0x000fea0003c3ffff */
[----:B-----5:R-:W-:Y:S02]  /*e970*/  MOV R10, R2 ;  /* 0x00000002000a7202 */ /* 0x020fe40000000f00 */
[----:B------:R-:W-:Y:S02]  /*e980*/  MOV R2, R6 ;  /* 0x0000000600027202 */ /* 0x000fe40000000f00 */
[----:B------:R-:W-:-:S04]  /*e990*/  MOV R3, 0x0 ;  /* 0x0000000000037802 */ /* 0x000fc80000000f00 */
[----:B------:R-:W-:Y:S05]  /*e9a0*/  RET.REL.NODEC R2 `(_ZN7cutlass13device_kernelIN5flash19enable_sm80_to_sm89INS1_16FlashAttnBwdSm80INS1_25CollectiveMainloopBwdSm80ILi2ELi2EN4cute5tupleIJNS5_1CILi128EEES8_NS7_ILi64EEEEEENS_10bfloat16_tEfNS_4arch4Sm80ELb0ELb1ELb1ELb0ELb0ELb0ELb0ELb0ELi2ELi4ELi4ELi4ELb0EEENS1_24CollectiveEpilogueBwdGQAISA_fSD_Li256ELb0ELb0EEENS1_19SingleTileSchedulerILb0ELb0ELb0ELi128EEEEEEEEEvNT_6ParamsE) ;  /* 0xffff165002007950 */ /* 0x000fea0003c3ffff */
        .type           $_ZN7cutlass13device_kernelIN5flash19enable_sm80_to_sm89INS1_16FlashAttnBwdSm80INS1_25CollectiveMainloopBwdSm80ILi2ELi2EN4cute5tupleIJNS5_1CILi128EEES8_NS7_ILi64EEEEEENS_10bfloat16_tEfNS_4arch4Sm80ELb0ELb1ELb1ELb0ELb0ELb0ELb0ELb0ELi2ELi4ELi4ELi4ELb0EEENS1_24CollectiveEpilogueBwdGQAISA_fSD_Li256ELb0ELb0EEENS1_19SingleTileSchedulerILb0ELb0ELb0ELi128EEEEEEEEEvNT_6ParamsE$_ZZN4cute7flattenINS_5tupleIJNS1_IJNS_1CILi0EEENS1_IJNS2_ILi1EEENS2_ILi512EEEiEEEEEENS2_ILi4096EEENS1_IJiNS2_ILi8192EEEEEEEEEEEDaRKT_ENKUlRKT_E_clISA_EEDaSH_,@function
        .size           $_ZN7cutlass13device_kernelIN5flash19enable_sm80_to_sm89INS1_16FlashAttnBwdSm80INS1_25CollectiveMainloopBwdSm80ILi2ELi2EN4cute5tupleIJNS5_1CILi128EEES8_NS7_ILi64EEEEEENS_10bfloat16_tEfNS_4arch4Sm80ELb0ELb1ELb1ELb0ELb0ELb0ELb0ELb0ELi2ELi4ELi4ELi4ELb0EEENS1_24CollectiveEpilogueBwdGQAISA_fSD_Li256ELb0ELb0EEENS1_19SingleTileSchedulerILb0ELb0ELb0ELi128EEEEEEEEEvNT_6ParamsE$_ZZN4cute7flattenINS_5tupleIJNS1_IJNS_1CILi0EEENS1_IJNS2_ILi1EEENS2_ILi512EEEiEEEEEENS2_ILi4096EEENS1_IJiNS2_ILi8192EEEEEEEEEEEDaRKT_ENKUlRKT_E_clISA_EEDaSH_,($_ZN7cutlass13device_kernelIN5flash19enable_sm80_to_sm89INS1_16FlashAttnBwdSm80INS1_25CollectiveMainloopBwdSm80ILi2ELi2EN4cute5tupleIJNS5_1CILi128EEES8_NS7_ILi64EEEEEENS_10bfloat16_tEfNS_4arch4Sm80ELb0ELb1ELb1ELb0ELb0ELb0ELb0ELb0ELi2ELi4ELi4ELi4ELb0EEENS1_24CollectiveEpilogueBwdGQAISA_fSD_Li256ELb0ELb0EEENS1_19SingleTileSchedulerILb0ELb0ELb0ELi128EEEEEEEEEvNT_6ParamsE$_ZZN4cute7flattenINS_5tupleIJNS_1CILi1EEENS1_IJNS2_ILi8EEEiiEEENS2_ILi64EEENS1_IJiNS2_ILi144EEENS2_ILi288EEEEEENS2_ILi512EEEEEEEEDaRKT_ENKUlRKT_E_clIS5_EEDaSH_ - $_ZN7cutlass13device_kernelIN5flash19enable_sm80_to_sm89INS1_16FlashAttnBwdSm80INS1_25CollectiveMainloopBwdSm80ILi2ELi2EN4cute5tupleIJNS5_1CILi128EEES8_NS7_ILi64EEEEEENS_10bfloat16_tEfNS_4arch4Sm80ELb0ELb1ELb1ELb0ELb0ELb0ELb0ELb0ELi2ELi4ELi4ELi4ELb0EEENS1_24CollectiveEpilogueBwdGQAISA_fSD_Li256ELb0ELb0EEENS1_19SingleTileSchedulerILb0ELb0ELb0ELi128EEEEEEEEEvNT_6ParamsE$_ZZN4cute7flattenINS_5tupleIJNS1_IJNS_1CILi0EEENS1_IJNS2_ILi1EEENS2_ILi512EEEiEEEEEENS2_ILi4096EEENS1_IJiNS2_ILi8192EEEEEEEEEEEDaRKT_ENKUlRKT_E_clISA_EEDaSH_)
$_ZN7cutlass13device_kernelIN5flash19enable_sm80_to_sm89INS1_16FlashAttnBwdSm80INS1_25CollectiveMainloopBwdSm80ILi2ELi2EN4cute5tupleIJNS5_1CILi128EEES8_NS7_ILi64EEEEEENS_10bfloat16_tEfNS_4arch4Sm80ELb0ELb1ELb1ELb0ELb0ELb0ELb0ELb0ELi2ELi4ELi4ELi4ELb0EEENS1_24CollectiveEpilogueBwdGQAISA_fSD_Li256ELb0ELb0EEENS1_19SingleTileSchedulerILb0ELb0ELb0ELi128EEEEEEEEEvNT_6ParamsE$_ZZN4cute7flattenINS_5tupleIJNS1_IJNS_1CILi0EEENS1_IJNS2_ILi1EEENS2_ILi512EEEiEEEEEENS2_ILi4096EEENS1_IJiNS2_ILi8192EEEEEEEEEEEDaRKT_ENKUlRKT_E_clISA_EEDaSH_:
[----:B------:R-:W-:Y:S02]  /*e9b0*/  MOV R8, R2 ;  /* 0x0000000200087202 */ /* 0x000fe40000000f00 */
[----:B------:R-:W-:-:S04]  /*e9c0*/  MOV R9, 0x0 ;  /* 0x0000000000097802 */ /* 0x000fc80000000f00 */
[----:B------:R-:W-:Y:S05]  /*e9d0*/  RET.REL.NODEC R8 `(_ZN7cutlass13device_kernelIN5flash19enable_sm80_to_sm89INS1_16FlashAttnBwdSm80INS1_25CollectiveMainloopBwdSm80ILi2ELi2EN4cute5tupleIJNS5_1CILi128EEES8_NS7_ILi64EEEEEENS_10bfloat16_tEfNS_4arch4Sm80ELb0ELb1ELb1ELb0ELb0ELb0ELb0ELb0ELi2ELi4ELi4ELi4ELb0EEENS1_24CollectiveEpilogueBwdGQAISA_fSD_Li256ELb0ELb0EEENS1_19SingleTileSchedulerILb0ELb0ELb0ELi128EEEEEEEEEvNT_6ParamsE) ;  /* 0xffff162008007950 */ /* 0x000fea0003c3ffff */
        .type           $_ZN7cutlass13device_kernelIN5flash19enable_sm80_to_sm89INS1_16FlashAttnBwdSm80INS1_25CollectiveMainloopBwdSm80ILi2ELi2EN4cute5tupleIJNS5_1CILi128EEES8_NS7_ILi64EEEEEENS_10bfloat16_tEfNS_4arch4Sm80ELb0ELb1ELb1ELb0ELb0ELb0ELb0ELb0ELi2ELi4ELi4ELi4ELb0EEENS1_24CollectiveEpilogueBwdGQAISA_fSD_Li256ELb0ELb0EEENS1_19SingleTileSchedulerILb0ELb0ELb0ELi128EEEEEEEEEvNT_6ParamsE$_ZZN4cute7flattenINS_5tupleIJNS_1CILi1EEENS1_IJNS2_ILi8EEEiiEEENS2_ILi64EEENS1_IJiNS2_ILi144EEENS2_ILi288EEEEEENS2_ILi512EEEEEEEEDaRKT_ENKUlRKT_E_clIS5_EEDaSH_,@function
        .size           $_ZN7cutlass13device_kernelIN5flash19enable_sm80_to_sm89INS1_16FlashAttnBwdSm80INS1_25CollectiveMainloopBwdSm80ILi2ELi2EN4cute5tupleIJNS5_1CILi128EEES8_NS7_ILi64EEEEEENS_10bfloat16_tEfNS_4arch4Sm80ELb0ELb1ELb1ELb0ELb0ELb0ELb0ELb0ELi2ELi4ELi4ELi4ELb0EEENS1_24CollectiveEpilogueBwdGQAISA_fSD_Li256ELb0ELb0EEENS1_19SingleTileSchedulerILb0ELb0ELb0ELi128EEEEEEEEEvNT_6ParamsE$_ZZN4cute7flattenINS_5tupleIJNS_1CILi1EEENS1_IJNS2_ILi8EEEiiEEENS2_ILi64EEENS1_IJiNS2_ILi144EEENS2_ILi288EEEEEENS2_ILi512EEEEEEEEDaRKT_ENKUlRKT_E_clIS5_EEDaSH_,($_ZN7cutlass13device_kernelIN5flash19enable_sm80_to_sm89INS1_16FlashAttnBwdSm80INS1_25CollectiveMainloopBwdSm80ILi2ELi2EN4cute5tupleIJNS5_1CILi128EEES8_NS7_ILi64EEEEEENS_10bfloat16_tEfNS_4arch4Sm80ELb0ELb1ELb1ELb0ELb0ELb0ELb0ELb0ELi2ELi4ELi4ELi4ELb0EEENS1_24CollectiveEpilogueBwdGQAISA_fSD_Li256ELb0ELb0EEENS1_19SingleTileSchedulerILb0ELb0ELb0ELi128EEEEEEEEEvNT_6ParamsE$_ZZN4cute7flattenINS_5tupleIJNS_1CILi1EEENS1_IJNS2_ILi8EEEiiEEENS2_ILi64EEENS1_IJiNS2_ILi144EEENS2_ILi288EEEEEENS2_ILi512EEEEEEEEDaRKT_ENKUlRKT_E_clIS9_EEDaSH_ - $_ZN7cutlass13device_kernelIN5flash19enable_sm80_to_sm89INS1_16FlashAttnBwdSm80INS1_25CollectiveMainloopBwdSm80ILi2ELi2EN4cute5tupleIJNS5_1CILi128EEES8_NS7_ILi64EEEEEENS_10bfloat16_tEfNS_4arch4Sm80ELb0ELb1ELb1ELb0ELb0ELb0ELb0ELb0ELi2ELi4ELi4ELi4ELb0EEENS1_24CollectiveEpilogueBwdGQAISA_fSD_Li256ELb0ELb0EEENS1_19SingleTileSchedulerILb0ELb0ELb0ELi128EEEEEEEEEvNT_6ParamsE$_ZZN4cute7flattenINS_5tupleIJNS_1CILi1EEENS1_IJNS2_ILi8EEEiiEEENS2_ILi64EEENS1_IJiNS2_ILi144EEENS2_ILi288EEEEEENS2_ILi512EEEEEEEEDaRKT_ENKUlRKT_E_clIS5_EEDaSH_)
$_ZN7cutlass13device_kernelIN5flash19enable_sm80_to_sm89INS1_16FlashAttnBwdSm80INS1_25CollectiveMainloopBwdSm80ILi2ELi2EN4cute5tupleIJNS5_1CILi128EEES8_NS7_ILi64EEEEEENS_10bfloat16_tEfNS_4arch4Sm80ELb0ELb1ELb1ELb0ELb0ELb0ELb0ELb0ELi2ELi4ELi4ELi4ELb0EEENS1_24CollectiveEpilogueBwdGQAISA_fSD_Li256ELb0ELb0EEENS1_19SingleTileSchedulerILb0ELb0ELb0ELi128EEEEEEEEEvNT_6ParamsE$_ZZN4cute7flattenINS_5tupleIJNS_1CILi1EEENS1_IJNS2_ILi8EEEiiEEENS2_ILi64EEENS1_IJiNS2_ILi144EEENS2_ILi288EEEEEENS2_ILi512EEEEEEEEDaRKT_ENKUlRKT_E_clIS5_EEDaSH_:
[----:B------:R-:W-:-:S04]  /*e9e0*/  MOV R5, 0x0 ;  /* 0x0000000000057802 */ /* 0x000fc80000000f00 */
[----:B------:R-:W-:Y:S05]  /*e9f0*/  RET.REL.NODEC R4 `(_ZN7cutlass13device_kernelIN5flash19enable_sm80_to_sm89INS1_16FlashAttnBwdSm80INS1_25CollectiveMainloopBwdSm80ILi2ELi2EN4cute5tupleIJNS5_1CILi128EEES8_NS7_ILi64EEEEEENS_10bfloat16_tEfNS_4arch4Sm80ELb0ELb1ELb1ELb0ELb0ELb0ELb0ELb0ELi2ELi4ELi4ELi4ELb0EEENS1_24CollectiveEpilogueBwdGQAISA_fSD_Li256ELb0ELb0EEENS1_19SingleTileSchedulerILb0ELb0ELb0ELi128EEEEEEEEEvNT_6ParamsE) ;  /* 0xffff160004007950 */ /* 0x000fea0003c3ffff */
        .type           $_ZN7cutlass13device_kernelIN5flash19enable_sm80_to_sm89INS1_16FlashAttnBwdSm80INS1_25CollectiveMainloopBwdSm80ILi2ELi2EN4cute5tupleIJNS5_1CILi128EEES8_NS7_ILi64EEEEEENS_10bfloat16_tEfNS_4arch4Sm80ELb0ELb1ELb1ELb0ELb0ELb0ELb0ELb0ELi2ELi4ELi4ELi4ELb0EEENS1_24CollectiveEpilogueBwdGQAISA_fSD_Li256ELb0ELb0EEENS1_19SingleTileSchedulerILb0ELb0ELb0ELi128EEEEEEEEEvNT_6ParamsE$_ZZN4cute7flattenINS_5tupleIJNS_1CILi1EEENS1_IJNS2_ILi8EEEiiEEENS2_ILi64EEENS1_IJiNS2_ILi144EEENS2_ILi288EEEEEENS2_ILi512EEEEEEEEDaRKT_ENKUlRKT_E_clIS9_EEDaSH_,@function
        .size           $_ZN7cutlass13device_kernelIN5flash19enable_sm80_to_sm89INS1_16FlashAttnBwdSm80INS1_25CollectiveMainloopBwdSm80ILi2ELi2EN4cute5tupleIJNS5_1CILi128EEES8_NS7_ILi64EEEEEENS_10bfloat16_tEfNS_4arch4Sm80ELb0ELb1ELb1ELb0ELb0ELb0ELb0ELb0ELi2ELi4ELi4ELi4ELb0EEENS1_24CollectiveEpilogueBwdGQAISA_fSD_Li256ELb0ELb0EEENS1_19SingleTileSchedulerILb0ELb0ELb0ELi128EEEEEEEEEvNT_6ParamsE$_ZZN4cute7flattenINS_5tupleIJNS_1CILi1EEENS1_IJNS2_ILi8EEEiiEEENS2_ILi64EEENS1_IJiNS2_ILi144EEENS2_ILi288EEEEEENS2_ILi512EEEEEEEEDaRKT_ENKUlRKT_E_clIS9_EEDaSH_,($_ZN7cutlass13device_kernelIN5flash19enable_sm80_to_sm89INS1_16FlashAttnBwdSm80INS1_25CollectiveMainloopBwdSm80ILi2ELi2EN4cute5tupleIJNS5_1CILi128EEES8_NS7_ILi64EEEEEENS_10bfloat16_tEfNS_4arch4Sm80ELb0ELb1ELb1ELb0ELb0ELb0ELb0ELb0ELi2ELi4ELi4ELi4ELb0EEENS1_24CollectiveEpilogueBwdGQAISA_fSD_Li256ELb0ELb0EEENS1_19SingleTileSchedulerILb0ELb0ELb0ELi128EEEEEEEEEvNT_6ParamsE$_ZZN4cute7flattenINS_5tupleIJNS_1CILi1EEENS1_IJiiiEEENS2_ILi64EEENS1_IJNS2_ILi72EEENS2_ILi144EEENS2_ILi288EEEEEENS2_ILi512EEEEEEEEDaRKT_ENKUlRKT_E_clIS4_EEDaSH_ - $_ZN7cutlass13device_kernelIN5flash19enable_sm80_to_sm89INS1_16FlashAttnBwdSm80INS1_25CollectiveMainloopBwdSm80ILi2ELi2EN4cute5tupleIJNS5_1CILi128EEES8_NS7_ILi64EEEEEENS_10bfloat16_tEfNS_4arch4Sm80ELb0ELb1ELb1ELb0ELb0ELb0ELb0ELb0ELi2ELi4ELi4ELi4ELb0EEENS1_24CollectiveEpilogueBwdGQAISA_fSD_Li256ELb0ELb0EEENS1_19SingleTileSchedulerILb0ELb0ELb0ELi128EEEEEEEEEvNT_6ParamsE$_ZZN4cute7flattenINS_5tupleIJNS_1CILi1EEENS1_IJNS2_ILi8EEEiiEEENS2_ILi64EEENS1_IJiNS2_ILi144EEENS2_ILi288EEEEEENS2_ILi512EEEEEEEEDaRKT_ENKUlRKT_E_clIS9_EEDaSH_)
$_ZN7cutlass13device_kernelIN5flash19enable_sm80_to_sm89INS1_16FlashAttnBwdSm80INS1_25CollectiveMainloopBwdSm80ILi2ELi2EN4cute5tupleIJNS5_1CILi128EEES8_NS7_ILi64EEEEEENS_10bfloat16_tEfNS_4arch4Sm80ELb0ELb1ELb1ELb0ELb0ELb0ELb0ELb0ELi2ELi4ELi4ELi4ELb0EEENS1_24CollectiveEpilogueBwdGQAISA_fSD_Li256ELb0ELb0EEENS1_19SingleTileSchedulerILb0ELb0ELb0ELi128EEEEEEEEEvNT_6ParamsE$_ZZN4cute7flattenINS_5tupleIJNS_1CILi1EEENS1_IJNS2_ILi8EEEiiEEENS2_ILi64EEENS1_IJiNS2_ILi144EEENS2_ILi288EEEEEENS2_ILi512EEEEEEEEDaRKT_ENKUlRKT_E_clIS9_EEDaSH_:
[----:B------:R-:W-:Y:S02]  /*ea00*/  MOV R2, R5 ;  /* 0x0000000500027202 */ /* 0x000fe40000000f00 */
[----:B------:R-:W-:-:S04]  /*ea10*/  MOV R5, 0x0 ;  /* 0x0000000000057802 */ /* 0x000fc80000000f00 */
[----:B------:R-:W-:Y:S05]  /*ea20*/  RET.REL.NODEC R4 `(_ZN7cutlass13device_kernelIN5flash19enable_sm80_to_sm89INS1_16FlashAttnBwdSm80INS1_25CollectiveMainloopBwdSm80ILi2ELi2EN4cute5tupleIJNS5_1CILi128EEES8_NS7_ILi64EEEEEENS_10bfloat16_tEfNS_4arch4Sm80ELb0ELb1ELb1ELb0ELb0ELb0ELb0ELb0ELi2ELi4ELi4ELi4ELb0EEENS1_24CollectiveEpilogueBwdGQAISA_fSD_Li256ELb0ELb0EEENS1_19SingleTileSchedulerILb0ELb0ELb0ELi128EEEEEEEEEvNT_6ParamsE) ;  /* 0xffff15d004007950 */ /* 0x000fea0003c3ffff */
        .type           $_ZN7cutlass13device_kernelIN5flash19enable_sm80_to_sm89INS1_16FlashAttnBwdSm80INS1_25CollectiveMainloopBwdSm80ILi2ELi2EN4cute5tupleIJNS5_1CILi128EEES8_NS7_ILi64EEEEEENS_10bfloat16_tEfNS_4arch4Sm80ELb0ELb1ELb1ELb0ELb0ELb0ELb0ELb0ELi2ELi4ELi4ELi4ELb0EEENS1_24CollectiveEpilogueBwdGQAISA_fSD_Li256ELb0ELb0EEENS1_19SingleTileSchedulerILb0ELb0ELb0ELi128EEEEEEEEEvNT_6ParamsE$_ZZN4cute7flattenINS_5tupleIJNS_1CILi1EEENS1_IJiiiEEENS2_ILi64EEENS1_IJNS2_ILi72EEENS2_ILi144EEENS2_ILi288EEEEEENS2_ILi512EEEEEEEEDaRKT_ENKUlRKT_E_clIS4_EEDaSH_,@function
        .size           $_ZN7cutlass13device_kernelIN5flash19enable_sm80_to_sm89INS1_16FlashAttnBwdSm80INS1_25CollectiveMainloopBwdSm80ILi2ELi2EN4cute5tupleIJNS5_1CILi128EEES8_NS7_ILi64EEEEEENS_10bfloat16_tEfNS_4arch4Sm80ELb0ELb1ELb1ELb0ELb0ELb0ELb0ELb0ELi2ELi4ELi4ELi4ELb0EEENS1_24CollectiveEpilogueBwdGQAISA_fSD_Li256ELb0ELb0EEENS1_19SingleTileSchedulerILb0ELb0ELb0ELi128EEEEEEEEEvNT_6ParamsE$_ZZN4cute7flattenINS_5tupleIJNS_1CILi1EEENS1_IJiiiEEENS2_ILi64EEENS1_IJNS2_ILi72EEENS2_ILi144EEENS2_ILi288EEEEEENS2_ILi512EEEEEEEEDaRKT_ENKUlRKT_E_clIS4_EEDaSH_,($_ZN7cutlass13device_kernelIN5flash19enable_sm80_to_sm89INS1_16FlashAttnBwdSm80INS1_25CollectiveMainloopBwdSm80ILi2ELi2EN4cute5tupleIJNS5_1CILi128EEES8_NS7_ILi64EEEEEENS_10bfloat16_tEfNS_4arch4Sm80ELb0ELb1ELb1ELb0ELb0ELb0ELb0ELb0ELi2ELi4ELi4ELi4ELb0EEENS1_24CollectiveEpilogueBwdGQAISA_fSD_Li256ELb0ELb0EEENS1_19SingleTileSchedulerILb0ELb0ELb0ELi128EEEEEEEEEvNT_6ParamsE$_ZZN4cute7idx2crdINS_5tupleIJiiNS_1CILi0EEEEEENS1_IJNS1_IJNS2_ILi4EEENS2_ILi8EEEEEENS2_ILi2EEENS2_ILi1EEEEEEEEDaRKT_RKT0_ENKUlRKT_RKT0_E_clIiS7_EEDaSJ_SM_ - $_ZN7cutlass13device_kernelIN5flash19enable_sm80_to_sm89INS1_16FlashAttnBwdSm80INS1_25CollectiveMainloopBwdSm80ILi2ELi2EN4cute5tupleIJNS5_1CILi128EEES8_NS7_ILi64EEEEEENS_10bfloat16_tEfNS_4arch4Sm80ELb0ELb1ELb1ELb0ELb0ELb0ELb0ELb0ELi2ELi4ELi4ELi4ELb0EEENS1_24CollectiveEpilogueBwdGQAISA_fSD_Li256ELb0ELb0EEENS1_19SingleTileSchedulerILb0ELb0ELb0ELi128EEEEEEEEEvNT_6ParamsE$_ZZN4cute7flattenINS_5tupleIJNS_1CILi1EEENS1_IJiiiEEENS2_ILi64EEENS1_IJNS2_ILi72EEENS2_ILi144EEENS2_ILi288EEEEEENS2_ILi512EEEEEEEEDaRKT_ENKUlRKT_E_clIS4_EEDaSH_)
$_ZN7cutlass13device_kernelIN5flash19enable_sm80_to_sm89INS1_16FlashAttnBwdSm80INS1_25CollectiveMainloopBwdSm80ILi2ELi2EN4cute5tupleIJNS5_1CILi128EEES8_NS7_ILi64EEEEEENS_10bfloat16_tEfNS_4arch4Sm80ELb0ELb1ELb1ELb0ELb0ELb0ELb0ELb0ELi2ELi4ELi4ELi4ELb0EEENS1_24CollectiveEpilogueBwdGQAISA_fSD_Li256ELb0ELb0EEENS1_19SingleTileSchedulerILb0ELb0ELb0ELi128EEEEEEEEEvNT_6ParamsE$_ZZN4cute7flattenINS_5tupleIJNS_1CILi1EEENS1_IJiiiEEENS2_ILi64EEENS1_IJNS2_ILi72EEENS2_ILi144EEENS2_ILi288EEEEEENS2_ILi512EEEEEEEEDaRKT_ENKUlRKT_E_clIS4_EEDaSH_:
[----:B------:R-:W-:Y:S02]  /*ea30*/  MOV R8, R4 ;  /* 0x0000000400087202 */ /* 0x000fe40000000f00 */
[----:B------:R-:W-:-:S04]  /*ea40*/  MOV R9, 0x0 ;  /* 0x0000000000097802 */ /* 0x000fc80000000f00 */
[----:B------:R-:W-:Y:S05]  /*ea50*/  RET.REL.NODEC R8 `(_ZN7cutlass13device_kernelIN5flash19enable_sm80_to_sm89INS1_16FlashAttnBwdSm80INS1_25CollectiveMainloopBwdSm80ILi2ELi2EN4cute5tupleIJNS5_1CILi128EEES8_NS7_ILi64EEEEEENS_10bfloat16_tEfNS_4arch4Sm80ELb0ELb1ELb1ELb0ELb0ELb0ELb0ELb0ELi2ELi4ELi4ELi4ELb0EEENS1_24CollectiveEpilogueBwdGQAISA_fSD_Li256ELb0ELb0EEENS1_19SingleTileSchedulerILb0ELb0ELb0ELi128EEEEEEEEEvNT_6ParamsE) ;  /* 0xffff15a008007950 */ /* 0x000fea0003c3ffff */
        .type           $_ZN7cutlass13device_kernelIN5flash19enable_sm80_to_sm89INS1_16FlashAttnBwdSm80INS1_25CollectiveMainloopBwdSm80ILi2ELi2EN4cute5tupleIJNS5_1CILi128EEES8_NS7_ILi64EEEEEENS_10bfloat16_tEfNS_4arch4Sm80ELb0ELb1ELb1ELb0ELb0ELb0ELb0ELb0ELi2ELi4ELi4ELi4ELb0EEENS1_24CollectiveEpilogueBwdGQAISA_fSD_Li256ELb0ELb0EEENS1_19SingleTileSchedulerILb0ELb0ELb0ELi128EEEEEEEEEvNT_6ParamsE$_ZZN4cute7idx2crdINS_5tupleIJiiNS_1CILi0EEEEEENS1_IJNS1_IJNS2_ILi4EEENS2_ILi8EEEEEENS2_ILi2EEENS2_ILi1EEEEEEEEDaRKT_RKT0_ENKUlRKT_RKT0_E_clIiS7_EEDaSJ_SM_,@function
        .size           $_ZN7cutlass13device_kernelIN5flash19enable_sm80_to_sm89INS1_16FlashAttnBwdSm80INS1_25CollectiveMainloopBwdSm80ILi2ELi2EN4cute5tupleIJNS5_1CILi128EEES8_NS7_ILi64EEEEEENS_10bfloat16_tEfNS_4arch4Sm80ELb0ELb1ELb1ELb0ELb0ELb0ELb0ELb0ELi2ELi4ELi4ELi4ELb0EEENS1_24CollectiveEpilogueBwdGQAISA_fSD_Li256ELb0ELb0EEENS1_19SingleTileSchedulerILb0ELb0ELb0ELi128EEEEEEEEEvNT_6ParamsE$_ZZN4cute7idx2crdINS_5tupleIJiiNS_1CILi0EEEEEENS1_IJNS1_IJNS2_ILi4EEENS2_ILi8EEEEEENS2_ILi2EEENS2_ILi1EEEEEEEEDaRKT_RKT0_ENKUlRKT_RKT0_E_clIiS7_EEDaSJ_SM_,($_ZN7cutlass13device_kernelIN5flash19enable_sm80_to_sm89INS1_16FlashAttnBwdSm80INS1_25CollectiveMainloopBwdSm80ILi2ELi2EN4cute5tupleIJNS5_1CILi128EEES8_NS7_ILi64EEEEEENS_10bfloat16_tEfNS_4arch4Sm80ELb0ELb1ELb1ELb0ELb0ELb0ELb0ELb0ELi2ELi4ELi4ELi4ELb0EEENS1_24CollectiveEpilogueBwdGQAISA_fSD_Li256ELb0ELb0EEENS1_19SingleTileSchedulerILb0ELb0ELb0ELi128EEEEEEEEEvNT_6ParamsE$_ZZN4cute7idx2crdINS_5tupleIJiiNS_1CILi0EEEEEENS1_IJNS1_IJNS2_ILi4EEENS2_ILi8EEEEEENS2_ILi2EEENS2_ILi1EEEEEEEEDaRKT_RKT0_ENKUlRKT_RKT0_E_clIiS8_EEDaSJ_SM_ - $_ZN7cutlass13device_kernelIN5flash19enable_sm80_to_sm89INS1_16FlashAttnBwdSm80INS1_25CollectiveMainloopBwdSm80ILi2ELi2EN4cute5tupleIJNS5_1CILi128EEES8_NS7_ILi64EEEEEENS_10bfloat16_tEfNS_4arch4Sm80ELb0ELb1ELb1ELb0ELb0ELb0ELb0ELb0ELi2ELi4ELi4ELi4ELb0EEENS1_24CollectiveEpilogueBwdGQAISA_fSD_Li256ELb0ELb0EEENS1_19SingleTileSchedulerILb0ELb0ELb0ELi128EEEEEEEEEvNT_6ParamsE$_ZZN4cute7idx2crdINS_5tupleIJiiNS_1CILi0EEEEEENS1_IJNS1_IJNS2_ILi4EEENS2_ILi8EEEEEENS2_ILi2EEENS2_ILi1EEEEEEEEDaRKT_RKT0_ENKUlRKT_RKT0_E_clIiS7_EEDaSJ_SM_)
$_ZN7cutlass13device_kernelIN5flash19enable_sm80_to_sm89INS1_16FlashAttnBwdSm80INS1_25CollectiveMainloopBwdSm80ILi2ELi2EN4cute5tupleIJNS5_1CILi128EEES8_NS7_ILi64EEEEEENS_10bfloat16_tEfNS_4arch4Sm80ELb0ELb1ELb1ELb0ELb0ELb0ELb0ELb0ELi2ELi4ELi4ELi4ELb0EEENS1_24CollectiveEpilogueBwdGQAISA_fSD_Li256ELb0ELb0EEENS1_19SingleTileSchedulerILb0ELb0ELb0ELi128EEEEEEEEEvNT_6ParamsE$_ZZN4cute7idx2crdINS_5tupleIJiiNS_1CILi0EEEEEENS1_IJNS1_IJNS2_ILi4EEENS2_ILi8EEEEEENS2_ILi2EEENS2_ILi1EEEEEEEEDaRKT_RKT0_ENKUlRKT_RKT0_E_clIiS7_EEDaSJ_SM_:
        /* <DEDUP_REMOVED lines=10> */
[----:B------:R-:W-:Y:S05]  /*eb00*/  CALL.REL.NOINC `($_ZN7cutlass13device_kernelIN5flash19enable_sm80_to_sm89INS1_16FlashAttnBwdSm80INS1_25CollectiveMainloopBwdSm80ILi2ELi2EN4cute5tupleIJNS5_1CILi128EEES8_NS7_ILi64EEEEEENS_10bfloat16_tEfNS_4arch4Sm80ELb0ELb1ELb1ELb0ELb0ELb0ELb0ELb0ELi2ELi4ELi4ELi4ELb0EEENS1_24CollectiveEpilogueBwdGQAISA_fSD_Li256ELb0ELb0EEENS1_19SingleTileSchedulerILb0ELb0ELb0ELi128EEEEEEEEEvNT_6ParamsE$_ZN4cute5tupleIJiEEC2ERKi) ;  /* 0xffffbbb000007944 */ /* 0x000fea0003c3ffff */
[----:B------:R1:W5:Y:S01]  /*eb10*/  LDL R71, [R1+0x1680] ;  /* 0x0016800001477983 */ /* 0x0003620000100800 */
[----:B------:R-:W-:Y:S01]  /*eb20*/  IMAD.MOV.U32 R3, RZ, RZ, R13 ;  /* 0x000000ffff037224 */ /* 0x000fe200078e000d */
[----:B------:R-:W-:-:S02]  /*eb30*/  MOV R2, R11 ;  /* 0x0000000b00027202 */ /* 0x000fc40000000f00 */
[----:B------:R-:W-:Y:S02]  /*eb40*/  MOV R10, 0xeb60 ;  /* 0x0000eb60000a7802 */ /* 0x000fe40000000f00 */
[----:B-1---5:R-:W-:Y:S05]  /*eb50*/  CALL.REL.NOINC `($_ZN7cutlass13device_kernelIN5flash19enable_sm80_to_sm89INS1_16FlashAttnBwdSm80INS1_25CollectiveMainloopBwdSm80ILi2ELi2EN4cute5tupleIJNS5_1CILi128EEES8_NS7_ILi64EEEEEENS_10bfloat16_tEfNS_4arch4Sm80ELb0ELb1ELb1ELb0ELb0ELb0ELb0ELb0ELi2ELi4ELi4ELi4ELb0EEENS1_24CollectiveEpilogueBwdGQAISA_fSD_Li256ELb0ELb0EEENS1_19SingleTileSchedulerILb0ELb0ELb0ELi128EEEEEEEEEvNT_6ParamsE$_ZN4cute5tupleIJiEEC2ERKi) ;  /* 0xffffbb6000007944 */ /* 0x022fea0003c3ffff */
[----:B------:R1:W5:Y:S01]  /*eb60*/  LDL R13, [R1+0x1680] ;  /* 0x00168000010d7983 */ /* 0x0003620000100800 */
[----:B------:R-:W-:Y:S01]  /*eb70*/  IMAD.MOV.U32 R3, RZ, RZ, R71 ;  /* 0x000000ffff037224 */ /* 0x000fe200078e0047 */
[----:B------:R-:W-:Y:S02]  /*eb80*/  MOV R2, R6 ;  /* 0x0000000600027202 */ /* 0x000fe40000000f00 */
[----:B------:R-:W-:Y:S02]  /*eb90*/  MOV R10, 0xebb0 ;  /* 0x0000ebb0000a7802 */ /* 0x000fe40000000f00 */
[----:B-1---5:R-:W-:Y:S05]  /*eba0*/  CALL.REL.NOINC `($_ZN7cutlass13device_kernelIN5flash19enable_sm80_to_sm89INS1_16FlashAttnBwdSm80INS1_25CollectiveMainloopBwdSm80ILi2ELi2EN4cute5tupleIJNS5_1CILi128EEES8_NS7_ILi64EEEEEENS_10bfloat16_tEfNS_4arch4Sm80ELb0ELb1ELb1ELb0ELb0ELb0ELb0ELb0ELi2ELi4ELi4ELi4ELb0EEENS1_24CollectiveEpilogueBwdGQAISA_fSD_Li256ELb0ELb0EEENS1_19SingleTileSchedulerILb0ELb0ELb0ELi128EEEEEEEEEvNT_6ParamsE$_ZN4cute5tupleIJiEEC2ERKi) ;  /* 0xffffbb1000007944 */ /* 0x022fea0003c3ffff */
[----:B------:R1:W5:Y:S01]  /*ebb0*/  LDL R3, [R1+0x1684] ;  /* 0x0016840001037983 */ /* 0x0003620000100800 */
[----:B------:R-:W-:Y:S02]  /*ebc0*/  MOV R2, R11 ;  /* 0x0000000b00027202 */ /* 0x000fe40000000f00 */
[----:B------:R-:W-:Y:S02]  /*ebd0*/  MOV R10, 0xebf0 ;  /* 0x0000ebf0000a7802 */ /* 0x000fe40000000f00 */
[----:B-1---5:R-:W-:Y:S05]  /*ebe0*/  CALL.REL.NOINC `($_ZN7cutlass13device_kernelIN5flash19enable_sm80_to_sm89INS1_16FlashAttnBwdSm80INS1_25CollectiveMainloopBwdSm80ILi2ELi2EN4cute5tupleIJNS5_1CILi128EEES8_NS7_ILi64EEEEEENS_10bfloat16_tEfNS_4arch4Sm80ELb0ELb1ELb1ELb0ELb0ELb0ELb0ELb0ELi2ELi4ELi4ELi4ELb0EEENS1_24CollectiveEpilogueBwdGQAISA_fSD_Li256ELb0ELb0EEENS1_19SingleTileSchedulerILb0ELb0ELb0ELi128EEEEEEEEEvNT_6ParamsE$_ZN4cute5tupleIJiEEC2ERKi) ;  /* 0xffffbad000007944 */ /* 0x022fea0003c3ffff */
[----:B------:R1:W5:Y:S01]  /*ebf0*/  LDL R71, [R1+0x1680] ;  /* 0x0016800001477983 */ /* 0x0003620000100800 */
[----:B------:R-:W-:Y:S01]  /*ec00*/  IMAD.MOV.U32 R2, RZ, RZ, R6 ;  /* 0x000000ffff027224 */ /* 0x000fe200078e0006 */
[----:B------:R-:W-:Y:S02]  /*ec10*/  MOV R3, R13 ;  /* 0x0000000d00037202 */ /* 0x000fe40000000f00 */
[----:B------:R-:W-:-:S02]  /*ec20*/  MOV R10, 0xec40 ;  /* 0x0000ec40000a7802 */ /* 0x000fc40000000f00 */
[----:B-1---5:R-:W-:Y:S05]  /*ec30*/  CALL.REL.NOINC `($_ZN7cutlass13device_kernelIN5flash19enable_sm80_to_sm89INS1_16FlashAttnBwdSm80INS1_25CollectiveMainloopBwdSm80ILi2ELi2EN4cute5tupleIJNS5_1CILi128EEES8_NS7_ILi64EEEEEENS_10bfloat16_tEfNS_4arch4Sm80ELb0ELb1ELb1ELb0ELb0ELb0ELb0ELb0ELi2ELi4ELi4ELi4ELb0EEENS1_24CollectiveEpilogueBwdGQAISA_fSD_Li256ELb0ELb0EEENS1_19SingleTileSchedulerILb0ELb0ELb0ELi128EEEEEEEEEvNT_6ParamsE$_ZN4cute5tupleIJiEEC2ERKi) ;  /* 0xffffba8000007944 */ /* 0x022fea0003c3ffff */
[----:B------:R1:W5:Y:S01]  /*ec40*/  LDL R3, [R1+0x1684] ;  /* 0x0016840001037983 */ /* 0x0003620000100800 */
[----:B------:R-:W-:-:S03]  /*ec50*/  MOV R6, 0xec70 ;  /* 0x0000ec7000067802 */ /* 0x000fc60000000f00 */
[----:B-1---5:R-:W-:Y:S05]  /*ec60*/  CALL.REL.NOINC `($_ZN7cutlass13device_kernelIN5flash19enable_sm80_to_sm89INS1_16FlashAttnBwdSm80INS1_25CollectiveMainloopBwdSm80ILi2ELi2EN4cute5tupleIJNS5_1CILi128EEES8_NS7_ILi64EEEEEENS_10bfloat16_tEfNS_4arch4Sm80ELb0ELb1ELb1ELb0ELb0ELb0ELb0ELb0ELi2ELi4ELi4ELi4ELb0EEENS1_24CollectiveEpilogueBwdGQAISA_fSD_Li256ELb0ELb0EEENS1_19SingleTileSchedulerILb0ELb0ELb0ELi128EEEEEEEEEvNT_6ParamsE$_ZN4cute5tupleIJNS_1CILi0EEEiEEC2ERKS2_RKi) ;  /* 0xffffb96000007944 */ /* 0x022fea0003c3ffff */
[----:B------:R1:W5:Y:S01]  /*ec70*/  LDL R88, [R1+0x1680] ;  /* 0x0016800001587983 */ /* 0x0003620000100800 */
[----:B------:R-:W-:Y:S01]  /*ec80*/  IMAD.MOV.U32 R3, RZ, RZ, R71 ;  /* 0x000000ffff037224 */ /* 0x000fe200078e0047 */
[----:B------:R-:W-:-:S02]  /*ec90*/  MOV R2, R11 ;  /* 0x0000000b00027202 */ /* 0x000fc40000000f00 */
[----:B------:R-:W-:Y:S02]  /*eca0*/  MOV R6, 0xecc0 ;  /* 0x0000ecc000067802 */ /* 0x000fe40000000f00 */
[----:B-1---5:R-:W-:Y:S05]  /*ecb0*/  CALL.REL.NOINC `($_ZN7cutlass13device_kernelIN5flash19enable_sm80_to_sm89INS1_16FlashAttnBwdSm80INS1_25CollectiveMainloopBwdSm80ILi2ELi2EN4cute5tupleIJNS5_1CILi128EEES8_NS7_ILi64EEEEEENS_10bfloat16_tEfNS_4arch4Sm80ELb0ELb1ELb1ELb0ELb0ELb0ELb0ELb0ELi2ELi4ELi4ELi4ELb0EEENS1_24CollectiveEpilogueBwdGQAISA_fSD_Li256ELb0ELb0EEENS1_19SingleTileSchedulerILb0ELb0ELb0ELi128EEEEEEEEEvNT_6ParamsE$_ZN4cute3eso3ESOILb0ELb1EJiNS_1CILi0EEEEEC2ERKiRKS3_) ;  /* 0xffff7d8000007944 */ /* 0x022fea0003c3ffff */
[----:B------:R2:W5:Y:S01]  /*ecc0*/  LDL R10, [R1+0x1680] ;  /* 0x00168000010a7983 */ /* 0x0005620000100800 */
[----:B------:R-:W-:-:S03]  /*ecd0*/  MOV R76, 0xed00 ;  /* 0x0000ed00004c7802 */ /* 0x000fc60000000f00 */
[----:B------:R2:W-:Y:S04]  /*ece0*/  STL [R1+0x1680], R88 ;  /* 0x0016805801007387 */ /* 0x0005e80000100800 */
[----:B-12--5:R-:W-:Y:S05]  /*ecf0*/  CALL.REL.NOINC `($_ZN7cutlass13device_kernelIN5flash19enable_sm80_to_sm89INS1_16FlashAttnBwdSm80INS1_25CollectiveMainloopBwdSm80ILi2ELi2EN4cute5tupleIJNS5_1CILi128EEES8_NS7_ILi64EEEEEENS_10bfloat16_tEfNS_4arch4Sm80ELb0ELb1ELb1ELb0ELb0ELb0ELb0ELb0ELi2ELi4ELi4ELi4ELb0EEENS1_24CollectiveEpilogueBwdGQAISA_fSD_Li256ELb0ELb0EEENS1_19SingleTileSchedulerILb0ELb0ELb0ELi128EEEEEEEEEvNT_6ParamsE$_ZZN4cuteplIJiEJNS_1CILi0EEEiEEEDaRKNS_15ArithmeticTupleIJDpT_EEERKNS3_IJDpT0_EEEENKUlDpRKT_E_clIJiiEEEDaSH_) ;  /* 0x00000d8000007944 */ /* 0x026fea0003c00000 */
[----:B-----5:R-:W-:Y:S02]  /*ed00*/  MOV R8, R2 ;  /* 0x0000000200087202 */ /* 0x020fe40000000f00 */
[----:B------:R-:W-:Y:S02]  /*ed10*/  MOV R2, 0xed30 ;  /* 0x0000ed3000027802 */ /* 0x000fe40000000f00 */
[----:B-1----:R-:W-:Y:S05]  /*ed20*/  CALL.REL.NOINC `($_ZN7cutlass13device_kernelIN5flash19enable_sm80_to_sm89INS1_16FlashAttnBwdSm80INS1_25CollectiveMainloopBwdSm80ILi2ELi2EN4cute5tupleIJNS5_1CILi128EEES8_NS7_ILi64EEEEEENS_10bfloat16_tEfNS_4arch4Sm80ELb0ELb1ELb1ELb0ELb0ELb0ELb0ELb0ELi2ELi4ELi4ELi4ELb0EEENS1_24CollectiveEpilogueBwdGQAISA_fSD_Li256ELb0ELb0EEENS1_19SingleTileSchedulerILb0ELb0ELb0ELi128EEEEEEEEEvNT_6ParamsE$_ZZN4cute19as_arithmetic_tupleINS_15ArithmeticTupleIJiiEEEEEDaRKT_ENKUlRKT_E_clIiEEDaS8_) ;  /* 0xffffd13000007944 */ /* 0x002fea0003c3ffff */
[----:B------:R-:W-:Y:S01]  /*ed30*/  IMAD.MOV.U32 R8, RZ, RZ, R3 ;  /* 0x000000ffff087224 */ /* 0x000fe200078e0003 */
[----:B------:R-:W-:Y:S02]  /*ed40*/  MOV R10, R6 ;  /* 0x00000006000a7202 */ /* 0x000fe40000000f00 */
[----:B------:R-:W-:Y:S02]  /*ed50*/  MOV R2, 0xed70 ;  /* 0x0000ed7000027802 */ /* 0x000fe40000000f00 */
[----:B------:R-:W-:Y:S05]  /*ed60*/  CALL.REL.NOINC `($_ZN7cutlass13device_kernelIN5flash19enable_sm80_to_sm89INS1_16FlashAttnBwdSm80INS1_25CollectiveMainloopBwdSm80ILi2ELi2EN4cute5tupleIJNS5_1CILi128EEES8_NS7_ILi64EEEEEENS_10bfloat16_tEfNS_4arch4Sm80ELb0ELb1ELb1ELb0ELb0ELb0ELb0ELb0ELi2ELi4ELi4ELi4ELb0EEENS1_24CollectiveEpilogueBwdGQAISA_fSD_Li256ELb0ELb0EEENS1_19SingleTileSchedulerILb0ELb0ELb0ELi128EEEEEEEEEvNT_6ParamsE$_ZZN4cute19as_arithmetic_tupleINS_15ArithmeticTupleIJiiEEEEEDaRKT_ENKUlRKT_E_clIiEEDaS8_) ;  /* 0xffffd0f000007944 */ /* 0x000fea0003c3ffff */
[----:B------:R1:W-:Y:S01]  /*ed70*/  STL [R1+0x1680], R6 ;  /* 0x0016800601007387 */ /* 0x0003e20000100800 */
[----:B------:R-:W-:-:S03]  /*ed80*/  MOV R76, 0xeda0 ;  /* 0x0000eda0004c7802 */ /* 0x000fc60000000f00 */
[----:B-1----:R-:W-:Y:S05]  /*ed90*/  CALL.REL.NOINC `($_ZN7cutlass13device_kernelIN5flash19enable_sm80_to_sm89INS1_16FlashAttnBwdSm80INS1_25CollectiveMainloopBwdSm80ILi2ELi2EN4cute5tupleIJNS5_1CILi128EEES8_NS7_ILi64EEEEEENS_10bfloat16_tEfNS_4arch4Sm80ELb0ELb1ELb1ELb0ELb0ELb0ELb0ELb0ELi2ELi4ELi4ELi4ELb0EEENS1_24CollectiveEpilogueBwdGQAISA_fSD_Li256ELb0ELb0EEENS1_19SingleTileSchedulerILb0ELb0ELb0ELi128EEEEEEEEEvNT_6ParamsE$_ZZN4cute19as_arithmetic_tupleINS_15ArithmeticTupleIJiiEEEEEDaRKT_ENKUlDpRKT_E_clIJiiEEEDaS9_) ;  /* 0xffffd04000007944 */ /* 0x002fea0003c3ffff */
[----:B-----5:R-:W-:Y:S02]  /*eda0*/  MOV R6, R2 ;  /* 0x0000000200067202 */ /* 0x020fe40000000f00 */
[----:B------:R-:W-:Y:S02]  /*edb0*/  MOV R2, 0xedd0 ;  /* 0x0000edd000027802 */ /* 0x000fe40000000f00 */
[----:B-1----:R-:W-:Y:S05]  /*edc0*/  CALL.REL.NOINC `($_ZN7cutlass13device_kernelIN5flash19enable_sm80_to_sm89INS1_16FlashAttnBwdSm80INS1_25CollectiveMainloopBwdSm80ILi2ELi2EN4cute5tupleIJNS5_1CILi128EEES8_NS7_ILi64EEEEEENS_10bfloat16_tEfNS_4arch4Sm80ELb0ELb1ELb1ELb0ELb0ELb0ELb0ELb0ELi2ELi4ELi4ELi4ELb0EEENS1_24CollectiveEpilogueBwdGQAISA_fSD_Li256ELb0ELb0EEENS1_19SingleTileSchedulerILb0ELb0ELb0ELi128EEEEEEEEEvNT_6ParamsE$_ZZN4cute14transform_leafINS_15ArithmeticTupleIJiiEEENS_8identityEEEDaRKT_OT0_ENKUlRKT_E_clIiEEDaSB_) ;  /* 0xffffce5000007944 */ /* 0x002fea0003c3ffff */
[----:B------:R-:W-:Y:S01]  /*edd0*/  IMAD.MOV.U32 R6, RZ, RZ, R3 ;  /* 0x000000ffff067224 */ /* 0x000fe200078e0003 */
[----:B------:R-:W-:Y:S02]  /*ede0*/  MOV R10, R8 ;  /* 0x00000008000a7202 */ /* 0x000fe40000000f00 */
[----:B------:R-:W-:-:S02]  /*edf0*/  MOV R2, 0xee10 ;  /* 0x0000ee1000027802 */ /* 0x000fc40000000f00 */
[----:B------:R-:W-:Y:S05]  /*ee00*/  CALL.REL.NOINC `($_ZN7cutlass13device_kernelIN5flash19enable_sm80_to_sm89INS1_16FlashAttnBwdSm80INS1_25CollectiveMainloopBwdSm80ILi2ELi2EN4cute5tupleIJNS5_1CILi128EEES8_NS7_ILi64EEEEEENS_10bfloat16_tEfNS_4arch4Sm80ELb0ELb1ELb1ELb0ELb0ELb0ELb0ELb0ELi2ELi4ELi4ELi4ELb0EEENS1_24CollectiveEpilogueBwdGQAISA_fSD_Li256ELb0ELb0EEENS1_19SingleTileSchedulerILb0ELb0ELb0ELi128EEEEEEEEEvNT_6ParamsE$_ZZN4cute14transform_leafINS_15ArithmeticTupleIJiiEEENS_8identityEEEDaRKT_OT0_ENKUlRKT_E_clIiEEDaSB_) ;  /* 0xffffce1000007944 */ /* 0x000fea0003c3ffff */
[----:B------:R1:W-:Y:S01]  /*ee10*/  STL [R1+0x1680], R8 ;  /* 0x0016800801007387 */ /* 0x0003e20000100800 */
[----:B------:R-:W-:-:S03]  /*ee20*/  MOV R6, 0xee40 ;  /* 0x0000ee4000067802 */ /* 0x000fc60000000f00 */
[----:B-1----:R-:W-:Y:S05]  /*ee30*/  CALL.REL.NOINC `($_ZN7cutlass13device_kernelIN5flash19enable_sm80_to_sm89INS1_16FlashAttnBwdSm80INS1_25CollectiveMainloopBwdSm80ILi2ELi2EN4cute5tupleIJNS5_1CILi128EEES8_NS7_ILi64EEEEEENS_10bfloat16_tEfNS_4arch4Sm80ELb0ELb1ELb1ELb0ELb0ELb0ELb0ELb0ELi2ELi4ELi4ELi4ELb0EEENS1_24CollectiveEpilogueBwdGQAISA_fSD_Li256ELb0ELb0EEENS1_19SingleTileSchedulerILb0ELb0ELb0ELi128EEEEEEEEEvNT_6ParamsE$_ZZN4cute9transformINS_15ArithmeticTupleIJiiEEEZNS_14transform_leafIS2_NS_8identityEEEDaRKT_OT0_EUlRKT_E_EEDaS7_S9_ENKUlDpSC_E_clIJiiEEEDaSE_) ;  /* 0x0000064000007944 */ /* 0x002fea0003c00000 */
[----:B------:R-:W-:Y:S02]  /*ee40*/  MOV R71, 0x0 ;  /* 0x0000000000477802 */ /* 0x000fe40000000f00 */
[----:B-----5:R-:W-:-:S02]  /*ee50*/  MOV R10, R2 ;  /* 0x00000002000a7202 */ /* 0x020fc40000000f00 */
[----:B------:R-:W-:Y:S01]  /*ee60*/  MOV R8, R3 ;  /* 0x0000000300087202 */ /* 0x000fe20000000f00 */
[----:B------:R-:W-:Y:S06]  /*ee70*/  RET.REL.NODEC R70 `(_ZN7cutlass13device_kernelIN5flash19enable_sm80_to_sm89INS1_16FlashAttnBwdSm80INS1_25CollectiveMainloopBwdSm80ILi2ELi2EN4cute5tupleIJNS5_1CILi128EEES8_NS7_ILi64EEEEEENS_10bfloat16_tEfNS_4arch4Sm80ELb0ELb1ELb1ELb0ELb0ELb0ELb0ELb0ELi2ELi4ELi4ELi4ELb0EEENS1_24CollectiveEpilogueBwdGQAISA_fSD_Li256ELb0ELb0EEENS1_19SingleTileSchedulerILb0ELb0ELb0ELi128EEEEEEEEEvNT_6ParamsE) ;  /* 0xffff118046007950 */ /* 0x000fec0003c3ffff */
        .type           $_ZN7cutlass13device_kernelIN5flash19enable_sm80_to_sm89INS1_16FlashAttnBwdSm80INS1_25CollectiveMainloopBwdSm80ILi2ELi2EN4cute5tupleIJNS5_1CILi128EEES8_NS7_ILi64EEEEEENS_10bfloat16_tEfNS_4arch4Sm80ELb0ELb1ELb1ELb0ELb0ELb0ELb0ELb0ELi2ELi4ELi4ELi4ELb0EEENS1_24CollectiveEpilogueBwdGQAISA_fSD_Li256ELb0ELb0EEENS1_19SingleTileSchedulerILb0ELb0ELb0ELi128EEEEEEEEEvNT_6ParamsE$_ZZN4cute7idx2crdINS_5tupleIJiiNS_1CILi0EEEEEENS1_IJNS1_IJNS2_ILi4EEENS2_ILi8EEEEEENS2_ILi2EEENS2_ILi1EEEEEEEEDaRKT_RKT0_ENKUlRKT_RKT0_E_clIiS8_EEDaSJ_SM_,@function
        .size           $_ZN7cutlass13device_kernelIN5flash19enable_sm80_to_sm89INS1_16FlashAttnBwdSm80INS1_25CollectiveMainloopBwdSm80ILi2ELi2EN4cute5tupleIJNS5_1CILi128EEES8_NS7_ILi64EEEEEENS_10bfloat16_tEfNS_4arch4Sm80ELb0ELb1ELb1ELb0ELb0ELb0ELb0ELb0ELi2ELi4ELi4ELi4ELb0EEENS1_24CollectiveEpilogueBwdGQAISA_fSD_Li256ELb0ELb0EEENS1_19SingleTileSchedulerILb0ELb0ELb0ELi128EEEEEEEEEvNT_6ParamsE$_ZZN4cute7idx2crdINS_5tupleIJiiNS_1CILi0EEEEEENS1_IJNS1_IJNS2_ILi4EEENS2_ILi8EEEEEENS2_ILi2EEENS2_ILi1EEEEEEEEDaRKT_RKT0_ENKUlRKT_RKT0_E_clIiS8_EEDaSJ_SM_,($_ZN7cutlass13device_kernelIN5flash19enable_sm80_to_sm89INS1_16FlashAttnBwdSm80INS1_25CollectiveMainloopBwdSm80ILi2ELi2EN4cute5tupleIJNS5_1CILi128EEES8_NS7_ILi64EEEEEENS_10bfloat16_tEfNS_4arch4Sm80ELb0ELb1ELb1ELb0ELb0ELb0ELb0ELb0ELi2ELi4ELi4ELi4ELb0EEENS1_24CollectiveEpilogueBwdGQAISA_fSD_Li256ELb0ELb0EEENS1_19SingleTileSchedulerILb0ELb0ELb0ELi128EEEEEEEEEvNT_6ParamsE$_ZZN4cute7idx2crdINS_5tupleIJiiNS_1CILi0EEEEEENS1_IJNS1_IJNS2_ILi4EEENS2_ILi8EEEEEES5_NS2_ILi1EEEEEEEEDaRKT_RKT0_ENKUlRKT_RKT0_E_clIiS5_EEDaSI_SL_ - $_ZN7cutlass13device_kernelIN5flash19enable_sm80_to_sm89INS1_16FlashAttnBwdSm80INS1_25CollectiveMainloopBwdSm80ILi2ELi2EN4cute5tupleIJNS5_1CILi128EEES8_NS7_ILi64EEEEEENS_10bfloat16_tEfNS_4arch4Sm80ELb0ELb1ELb1ELb0ELb0ELb0ELb0ELb0ELi2ELi4ELi4ELi4ELb0EEENS1_24CollectiveEpilogueBwdGQAISA_fSD_Li256ELb0ELb0EEENS1_19SingleTileSchedulerILb0ELb0ELb0ELi128EEEEEEEEEvNT_6ParamsE$_ZZN4cute7idx2crdINS_5tupleIJiiNS_1CILi0EEEEEENS1_IJNS1_IJNS2_ILi4EEENS2_ILi8EEEEEENS2_ILi2EEENS2_ILi1EEEEEEEEDaRKT_RKT0_ENKUlRKT_RKT0_E_clIiS8_EEDaSJ_SM_)
$_ZN7cutlass13device_kernelIN5flash19enable_sm80_to_sm89INS1_16FlashAttnBwdSm80INS1_25CollectiveMainloopBwdSm80ILi2ELi2EN4cute5tupleIJNS5_1CILi128EEES8_NS7_ILi64EEEEEENS_10bfloat16_tEfNS_4arch4Sm80ELb0ELb1ELb1ELb0ELb0ELb0ELb0ELb0ELi2ELi4ELi4ELi4ELb0EEENS1_24CollectiveEpilogueBwdGQAISA_fSD_Li256ELb0ELb0EEENS1_19SingleTileSchedulerILb0ELb0ELb0ELi128EEEEEEEEEvNT_6ParamsE$_ZZN4cute7idx2crdINS_5tupleIJiiNS_1CILi0EEEEEENS1_IJNS1_IJNS2_ILi4EEENS2_ILi8EEEEEENS2_ILi2EEENS2_ILi1EEEEEEEEDaRKT_RKT0_ENKUlRKT_RKT0_E_clIiS8_EEDaSJ_SM_:
[----:B------:R-:W-:Y:S02]  /*ee80*/  MOV R3, 0x0 ;  /* 0x0000000000037802 */ /* 0x000fe40000000f00 */
[----:B------:R-:W-:Y:S02]  /*ee90*/  MOV R6, R5 ;  /* 0x0000000500067202 */ /* 0x000fe40000000f00 */
[----:B------:R-:W-:Y:S05]  /*eea0*/  RET.REL.NODEC R2 `(_ZN7cutlass13device_kernelIN5flash19enable_sm80_to_sm89INS1_16FlashAttnBwdSm80INS1_25CollectiveMainloopBwdSm80ILi2ELi2EN4cute5tupleIJNS5_1CILi128EEES8_NS7_ILi64EEEEEENS_10bfloat16_tEfNS_4arch4Sm80ELb0ELb1ELb1ELb0ELb0ELb0ELb0ELb0ELi2ELi4ELi4ELi4ELb0EEENS1_24CollectiveEpilogueBwdGQAISA_fSD_Li256ELb0ELb0EEENS1_19SingleTileSchedulerILb0ELb0ELb0ELi128EEEEEEEEEvNT_6ParamsE) ;  /* 0xffff115002007950 */ /* 0x000fea0003c3ffff */
        .type           $_ZN7cutlass13device_kernelIN5flash19enable_sm80_to_sm89INS1_16FlashAttnBwdSm80INS1_25CollectiveMainloopBwdSm80ILi2ELi2EN4cute5tupleIJNS5_1CILi128EEES8_NS7_ILi64EEEEEENS_10bfloat16_tEfNS_4arch4Sm80ELb0ELb1ELb1ELb0ELb0ELb0ELb0ELb0ELi2ELi4ELi4ELi4ELb0EEENS1_24CollectiveEpilogueBwdGQAISA_fSD_Li256ELb0ELb0EEENS1_19SingleTileSchedulerILb0ELb0ELb0ELi128EEEEEEEEEvNT_6ParamsE$_ZZN4cute7idx2crdINS_5tupleIJiiNS_1CILi0EEEEEENS1_IJNS1_IJNS2_ILi4EEENS2_ILi8EEEEEES5_NS2_ILi1EEEEEEEEDaRKT_RKT0_ENKUlRKT_RKT0_E_clIiS5_EEDaSI_SL_,@function
        .size           $_ZN7cutlass13device_kernelIN5flash19enable_sm80_to_sm89INS1_16FlashAttnBwdSm80INS1_25CollectiveMainloopBwdSm80ILi2ELi2EN4cute5tupleIJNS5_1CILi128EEES8_NS7_ILi64EEEEEENS_10bfloat16_tEfNS_4arch4Sm80ELb0ELb1ELb1ELb0ELb0ELb0ELb0ELb0ELi2ELi4ELi4ELi4ELb0EEENS1_24CollectiveEpilogueBwdGQAISA_fSD_Li256ELb0ELb0EEENS1_19SingleTileSchedulerILb0ELb0ELb0ELi128EEEEEEEEEvNT_6ParamsE$_ZZN4cute7idx2crdINS_5tupleIJiiNS_1CILi0EEEEEENS1_IJNS1_IJNS2_ILi4EEENS2_ILi8EEEEEES5_NS2_ILi1EEEEEEEEDaRKT_RKT0_ENKUlRKT_RKT0_E_clIiS5_EEDaSI_SL_,($_ZN7cutlass13device_kernelIN5flash19enable_sm80_to_sm89INS1_16FlashAttnBwdSm80INS1_25CollectiveMainloopBwdSm80ILi2ELi2EN4cute5tupleIJNS5_1CILi128EEES8_NS7_ILi64EEEEEENS_10bfloat16_tEfNS_4arch4Sm80ELb0ELb1ELb1ELb0ELb0ELb0ELb0ELb0ELi2ELi4ELi4ELi4ELb0EEENS1_24CollectiveEpilogueBwdGQAISA_fSD_Li256ELb0ELb0EEENS1_19SingleTileSchedulerILb0ELb0ELb0ELi128EEEEEEEEEvNT_6ParamsE$_ZZN4cute7idx2crdINS_5tupleIJiiNS_1CILi0EEEEEENS1_IJNS1_IJNS2_ILi4EEENS2_ILi8EEEEEES5_NS2_ILi1EEEEEEEEDaRKT_RKT0_ENKUlRKT_RKT0_E_clIiS7_EEDaSI_SL_ - $_ZN7cutlass13device_kernelIN5flash19enable_sm80_to_sm89INS1_16FlashAttnBwdSm80INS1_25CollectiveMainloopBwdSm80ILi2ELi2EN4cute5tupleIJNS5_1CILi128EEES8_NS7_ILi64EEEEEENS_10bfloat16_tEfNS_4arch4Sm80ELb0ELb1ELb1ELb0ELb0ELb0ELb0ELb0ELi2ELi4ELi4ELi4ELb0EEENS1_24CollectiveEpilogueBwdGQAISA_fSD_Li256ELb0ELb0EEENS1_19SingleTileSchedulerILb0ELb0ELb0ELi128EEEEEEEEEvNT_6ParamsE$_ZZN4cute7idx2crdINS_5tupleIJiiNS_1CILi0EEEEEENS1_IJNS1_IJNS2_ILi4EEENS2_ILi8EEEEEES5_NS2_ILi1EEEEEEEEDaRKT_RKT0_ENKUlRKT_RKT0_E_clIiS5_EEDaSI_SL_)
$_ZN7cutlass13device_kernelIN5flash19enable_sm80_to_sm89INS1_16FlashAttnBwdSm80INS1_25CollectiveMainloopBwdSm80ILi2ELi2EN4cute5tupleIJNS5_1CILi128EEES8_NS7_ILi64EEEEEENS_10bfloat16_tEfNS_4arch4Sm80ELb0ELb1ELb1ELb0ELb0ELb0ELb0ELb0ELi2ELi4ELi4ELi4ELb0EEENS1_24CollectiveEpilogueBwdGQAISA_fSD_Li256ELb0ELb0EEENS1_19SingleTileSchedulerILb0ELb0ELb0ELi128EEEEEEEEEvNT_6ParamsE$_ZZN4cute7idx2crdINS_5tupleIJiiNS_1CILi0EEEEEENS1_IJNS1_IJNS2_ILi4EEENS2_ILi8EEEEEES5_NS2_ILi1EEEEEEEEDaRKT_RKT0_ENKUlRKT_RKT0_E_clIiS5_EEDaSI_SL_:
[----:B------:R-:W-:Y:S02]  /*eeb0*/  MOV R3, 0x0 ;  /* 0x0000000000037802 */ /* 0x000fe40000000f00 */
[----:B------:R-:W-:Y:S02]  /*eec0*/  MOV R6, R5 ;  /* 0x0000000500067202 */ /* 0x000fe40000000f00 */
[----:B------:R-:W-:Y:S05]  /*eed0*/  RET.REL.NODEC R2 `(_ZN7cutlass13device_kernelIN5flash19enable_sm80_to_sm89INS1_16FlashAttnBwdSm80INS1_25CollectiveMainloopBwdSm80ILi2ELi2EN4cute5tupleIJNS5_1CILi128EEES8_NS7_ILi64EEEEEENS_10bfloat16_tEfNS_4arch4Sm80ELb0ELb1ELb1ELb0ELb0ELb0ELb0ELb0ELi2ELi4ELi4ELi4ELb0EEENS1_24CollectiveEpilogueBwdGQAISA_fSD_Li256ELb0ELb0EEENS1_19SingleTileSchedulerILb0ELb0ELb0ELi128EEEEEEEEEvNT_6ParamsE) ;  /* 0xffff112002007950 */ /* 0x000fea0003c3ffff */
        .type           $_ZN7cutlass13device_kernelIN5flash19enable_sm80_to_sm89INS1_16FlashAttnBwdSm80INS1_25CollectiveMainloopBwdSm80ILi2ELi2EN4cute5tupleIJNS5_1CILi128EEES8_NS7_ILi64EEEEEENS_10bfloat16_tEfNS_4arch4Sm80ELb0ELb1ELb1ELb0ELb0ELb0ELb0ELb0ELi2ELi4ELi4ELi4ELb0EEENS1_24CollectiveEpilogueBwdGQAISA_fSD_Li256ELb0ELb0EEENS1_19SingleTileSchedulerILb0ELb0ELb0ELi128EEEEEEEEEvNT_6ParamsE$_ZZN4cute7idx2crdINS_5tupleIJiiNS_1CILi0EEEEEENS1_IJNS1_IJNS2_ILi4EEENS2_ILi8EEEEEES5_NS2_ILi1EEEEEEEEDaRKT_RKT0_ENKUlRKT_RKT0_E_clIiS7_EEDaSI_SL_,@function
        .size           $_ZN7cutlass13device_kernelIN5flash19enable_sm80_to_sm89INS1_16FlashAttnBwdSm80INS1_25CollectiveMainloopBwdSm80ILi2ELi2EN4cute5tupleIJNS5_1CILi128EEES8_NS7_ILi64EEEEEENS_10bfloat16_tEfNS_4arch4Sm80ELb0ELb1ELb1ELb0ELb0ELb0ELb0ELb0ELi2ELi4ELi4ELi4ELb0EEENS1_24CollectiveEpilogueBwdGQAISA_fSD_Li256ELb0ELb0EEENS1_19SingleTileSchedulerILb0ELb0ELb0ELi128EEEEEEEEEvNT_6ParamsE$_ZZN4cute7idx2crdINS_5tupleIJiiNS_1CILi0EEEEEENS1_IJNS1_IJNS2_ILi4EEENS2_ILi8EEEEEES5_NS2_ILi1EEEEEEEEDaRKT_RKT0_ENKUlRKT_RKT0_E_clIiS7_EEDaSI_SL_,($_ZN7cutlass13device_kernelIN5flash19enable_sm80_to_sm89INS1_16FlashAttnBwdSm80INS1_25CollectiveMainloopBwdSm80ILi2ELi2EN4cute5tupleIJNS5_1CILi128EEES8_NS7_ILi64EEEEEENS_10bfloat16_tEfNS_4arch4Sm80ELb0ELb1ELb1ELb0ELb0ELb0ELb0ELb0ELi2ELi4ELi4ELi4ELb0EEENS1_24CollectiveEpilogueBwdGQAISA_fSD_Li256ELb0ELb0EEENS1_19SingleTileSchedulerILb0ELb0ELb0ELi128EEEEEEEEEvNT_6ParamsE$_ZZN4cute7idx2crdIiNS_5tupleIJNS_1CILi32EEENS2_ILi4EEENS2_ILi2EEENS2_ILi1EEEEEENS1_IJS6_S3_NS2_ILi128EEENS2_ILi0EEEEEEEEDaRKT_RKT0_RKT1_ENKUlRKT_RKT0_E_clIS3_S6_EEDaSM_SP_ - $_ZN7cutlass13device_kernelIN5flash19enable_sm80_to_sm89INS1_16FlashAttnBwdSm80INS1_25CollectiveMainloopBwdSm80ILi2ELi2EN4cute5tupleIJNS5_1CILi128EEES8_NS7_ILi64EEEEEENS_10bfloat16_tEfNS_4arch4Sm80ELb0ELb1ELb1ELb0ELb0ELb0ELb0ELb0ELi2ELi4ELi4ELi4ELb0EEENS1_24CollectiveEpilogueBwdGQAISA_fSD_Li256ELb0ELb0EEENS1_19SingleTileSchedulerILb0ELb0ELb0ELi128EEEEEEEEEvNT_6ParamsE$_ZZN4cute7idx2crdINS_5tupleIJiiNS_1CILi0EEEEEENS1_IJNS1_IJNS2_ILi4EEENS2_ILi8EEEEEES5_NS2_ILi1EEEEEEEEDaRKT_RKT0_ENKUlRKT_RKT0_E_clIiS7_EEDaSI_SL_)
$_ZN7cutlass13device_kernelIN5flash19enable_sm80_to_sm89INS1_16FlashAttnBwdSm80INS1_25CollectiveMainloopBwdSm80ILi2ELi2EN4cute5tupleIJNS5_1CILi128EEES8_NS7_ILi64EEEEEENS_10bfloat16_tEfNS_4arch4Sm80ELb0ELb1ELb1ELb0ELb0ELb0ELb0ELb0ELi2ELi4ELi4ELi4ELb0EEENS1_24CollectiveEpilogueBwdGQAISA_fSD_Li256ELb0ELb0EEENS1_19SingleTileSchedulerILb0ELb0ELb0ELi128EEEEEEEEEvNT_6ParamsE$_ZZN4cute7idx2crdINS_5tupleIJiiNS_1CILi0EEEEEENS1_IJNS1_IJNS2_ILi4EEENS2_ILi8EEEEEES5_NS2_ILi1EEEEEEEEDaRKT_RKT0_ENKUlRKT_RKT0_E_clIiS7_EEDaSI_SL_:
        /* <DEDUP_REMOVED lines=62> */
[----:B-----5:R-:W-:Y:S01]  /*f2c0*/  IMAD.MOV.U32 R10, RZ, RZ, R2 ;  /* 0x000000ffff0a7224 */ /* 0x020fe200078e0002 */
[----:B------:R-:W-:Y:S01]  /*f2d0*/  MOV R2, R70 ;  /* 0x0000004600027202 */ /* 0x000fe20000000f00 */
[----:B------:R-:W-:Y:S01]  /*f2e0*/  IMAD.MOV.U32 R8, RZ, RZ, R3 ;  /* 0x000000ffff087224 */ /* 0x000fe200078e0003 */
[----:B------:R-:W-:-:S04]  /*f2f0*/  MOV R3, 0x0 ;  /* 0x0000000000037802 */ /* 0x000fc80000000f00 */
[----:B------:R-:W-:Y:S05]  /*f300*/  RET.REL.NODEC R2 `(_ZN7cutlass13device_kernelIN5flash19enable_sm80_to_sm89INS1_16FlashAttnBwdSm80INS1_25CollectiveMainloopBwdSm80ILi2ELi2EN4cute5tupleIJNS5_1CILi128EEES8_NS7_ILi64EEEEEENS_10bfloat16_tEfNS_4arch4Sm80ELb0ELb1ELb1ELb0ELb0ELb0ELb0ELb0ELi2ELi4ELi4ELi4ELb0EEENS1_24CollectiveEpilogueBwdGQAISA_fSD_Li256ELb0ELb0EEENS1_19SingleTileSchedulerILb0ELb0ELb0ELi128EEEEEEEEEvNT_6ParamsE) ;  /* 0xffff0cf002007950 */ /* 0x000fea0003c3ffff */
        .type           $_ZN7cutlass13device_kernelIN5flash19enable_sm80_to_sm89INS1_16FlashAttnBwdSm80INS1_25CollectiveMainloopBwdSm80ILi2ELi2EN4cute5tupleIJNS5_1CILi128EEES8_NS7_ILi64EEEEEENS_10bfloat16_tEfNS_4arch4Sm80ELb0ELb1ELb1ELb0ELb0ELb0ELb0ELb0ELi2ELi4ELi4ELi4ELb0EEENS1_24CollectiveEpilogueBwdGQAISA_fSD_Li256ELb0ELb0EEENS1_19SingleTileSchedulerILb0ELb0ELb0ELi128EEEEEEEEEvNT_6ParamsE$_ZZN4cute7idx2crdIiNS_5tupleIJNS_1CILi32EEENS2_ILi4EEENS2_ILi2EEENS2_ILi1EEEEEENS1_IJS6_S3_NS2_ILi128EEENS2_ILi0EEEEEEEEDaRKT_RKT0_RKT1_ENKUlRKT_RKT0_E_clIS3_S6_EEDaSM_SP_,@function
        .size           $_ZN7cutlass13device_kernelIN5flash19enable_sm80_to_sm89INS1_16FlashAttnBwdSm80INS1_25CollectiveMainloopBwdSm80ILi2ELi2EN4cute5tupleIJNS5_1CILi128EEES8_NS7_ILi64EEEEEENS_10bfloat16_tEfNS_4arch4Sm80ELb0ELb1ELb1ELb0ELb0ELb0ELb0ELb0ELi2ELi4ELi4ELi4ELb0EEENS1_24CollectiveEpilogueBwdGQAISA_fSD_Li256ELb0ELb0EEENS1_19SingleTileSchedulerILb0ELb0ELb0ELi128EEEEEEEEEvNT_6ParamsE$_ZZN4cute7idx2crdIiNS_5tupleIJNS_1CILi32EEENS2_ILi4EEENS2_ILi2EEENS2_ILi1EEEEEENS1_IJS6_S3_NS2_ILi128EEENS2_ILi0EEEEEEEEDaRKT_RKT0_RKT1_ENKUlRKT_RKT0_E_clIS3_S6_EEDaSM_SP_,($_ZN7cutlass13device_kernelIN5flash19enable_sm80_to_sm89INS1_16FlashAttnBwdSm80INS1_25CollectiveMainloopBwdSm80ILi2ELi2EN4cute5tupleIJNS5_1CILi128EEES8_NS7_ILi64EEEEEENS_10bfloat16_tEfNS_4arch4Sm80ELb0ELb1ELb1ELb0ELb0ELb0ELb0ELb0ELi2ELi4ELi4ELi4ELb0EEENS1_24CollectiveEpilogueBwdGQAISA_fSD_Li256ELb0ELb0EEENS1_19SingleTileSchedulerILb0ELb0ELb0ELi128EEEEEEEEEvNT_6ParamsE$_ZZN4cute7idx2crdIiNS_5tupleIJNS_1CILi32EEENS2_ILi4EEENS2_ILi2EEENS2_ILi1EEEEEENS1_IJS6_S3_NS2_ILi128EEENS2_ILi0EEEEEEEEDaRKT_RKT0_RKT1_ENKUlRKT_RKT0_E_clIS4_S3_EEDaSM_SP_ - $_ZN7cutlass13device_kernelIN5flash19enable_sm80_to_sm89INS1_16FlashAttnBwdSm80INS1_25CollectiveMainloopBwdSm80ILi2ELi2EN4cute5tupleIJNS5_1CILi128EEES8_NS7_ILi64EEEEEENS_10bfloat16_tEfNS_4arch4Sm80ELb0ELb1ELb1ELb0ELb0ELb0ELb0ELb0ELi2ELi4ELi4ELi4ELb0EEENS1_24CollectiveEpilogueBwdGQAISA_fSD_Li256ELb0ELb0EEENS1_19SingleTileSchedulerILb0ELb0ELb0ELi128EEEEEEEEEvNT_6ParamsE$_ZZN4cute7idx2crdIiNS_5tupleIJNS_1CILi32EEENS2_ILi4EEENS2_ILi2EEENS2_ILi1EEEEEENS1_IJS6_S3_NS2_ILi128EEENS2_ILi0EEEEEEEEDaRKT_RKT0_RKT1_ENKUlRKT_RKT0_E_clIS3_S6_EEDaSM_SP_)
$_ZN7cutlass13device_kernelIN5flash19enable_sm80_to_sm89INS1_16FlashAttnBwdSm80INS1_25CollectiveMainloopBwdSm80ILi2ELi2EN4cute5tupleIJNS5_1CILi128EEES8_NS7_ILi64EEEEEENS_10bfloat16_tEfNS_4arch4Sm80ELb0ELb1ELb1ELb0ELb0ELb0ELb0ELb0ELi2ELi4ELi4ELi4ELb0EEENS1_24CollectiveEpilogueBwdGQAISA_fSD_Li256ELb0ELb0EEENS1_19SingleTileSchedulerILb0ELb0ELb0ELi128EEEEEEEEEvNT_6ParamsE$_ZZN4cute7idx2crdIiNS_5tupleIJNS_1CILi32EEENS2_ILi4EEENS2_ILi2EEENS2_ILi1EEEEEENS1_IJS6_S3_NS2_ILi128EEENS2_ILi0EEEEEEEEDaRKT_RKT0_RKT1_ENKUlRKT_RKT0_E_clIS3_S6_EEDaSM_SP_:
[----:B------:R-:W-:Y:S01]  /*f310*/  SHF.R.S32.HI R3, RZ, 0x1f, R2 ;  /* 0x0000001fff037819 */ /* 0x000fe20000011402 */
[----:B------:R-:W-:-:S03]  /*f320*/  IMAD.MOV.U32 R5, RZ, RZ, 0x0 ;  /* 0x00000000ff057424 */ /* 0x000fc600078e00ff */
[----:B------:R-:W-:-:S04]  /*f330*/  LEA.HI R3, R3, R2, RZ, 0x5 ;  /* 0x0000000203037211 */ /* 0x000fc800078f28ff */
[----:B------:R-:W-:-:S05]  /*f340*/  LOP3.LUT R3, R3, 0xffffffe0, RZ, 0xc0, !PT ;  /* 0xffffffe003037812 */ /* 0x000fca00078ec0ff */
[----:B------:R-:W-:Y:S01]  /*f350*/  IMAD.IADD R8, R2, 0x1, -R3 ;  /* 0x0000000102087824 */ /* 0x000fe200078e0a03 */
[----:B------:R-:W-:Y:S06]  /*f360*/  RET.REL.NODEC R4 `(_ZN7cutlass13device_kernelIN5flash19enable_sm80_to_sm89INS1_16FlashAttnBwdSm80INS1_25CollectiveMainloopBwdSm80ILi2ELi2EN4cute5tupleIJNS5_1CILi128EEES8_NS7_ILi64EEEEEENS_10bfloat16_tEfNS_4arch4Sm80ELb0ELb1ELb1ELb0ELb0ELb0ELb0ELb0ELi2ELi4ELi4ELi4ELb0EEENS1_24CollectiveEpilogueBwdGQAISA_fSD_Li256ELb0ELb0EEENS1_19SingleTileSchedulerILb0ELb0ELb0ELi128EEEEEEEEEvNT_6ParamsE) ;  /* 0xffff0c9004007950 */ /* 0x000fec0003c3ffff */
        .type           $_ZN7cutlass13device_kernelIN5flash19enable_sm80_to_sm89INS1_16FlashAttnBwdSm80INS1_25CollectiveMainloopBwdSm80ILi2ELi2EN4cute5tupleIJNS5_1CILi128EEES8_NS7_ILi64EEEEEENS_10bfloat16_tEfNS_4arch4Sm80ELb0ELb1ELb1ELb0ELb0ELb0ELb0ELb0ELi2ELi4ELi4ELi4ELb0EEENS1_24CollectiveEpilogueBwdGQAISA_fSD_Li256ELb0ELb0EEENS1_19SingleTileSchedulerILb0ELb0ELb0ELi128EEEEEEEEEvNT_6ParamsE$_ZZN4cute7idx2crdIiNS_5tupleIJNS_1CILi32EEENS2_ILi4EEENS2_ILi2EEENS2_ILi1EEEEEENS1_IJS6_S3_NS2_ILi128EEENS2_ILi0EEEEEEEEDaRKT_RKT0_RKT1_ENKUlRKT_RKT0_E_clIS4_S3_EEDaSM_SP_,@function
        .size           $_ZN7cutlass13device_kernelIN5flash19enable_sm80_to_sm89INS1_16FlashAttnBwdSm80INS1_25CollectiveMainloopBwdSm80ILi2ELi2EN4cute5tupleIJNS5_1CILi128EEES8_NS7_ILi64EEEEEENS_10bfloat16_tEfNS_4arch4Sm80ELb0ELb1ELb1ELb0ELb0ELb0ELb0ELb0ELi2ELi4ELi4ELi4ELb0EEENS1_24CollectiveEpilogueBwdGQAISA_fSD_Li256ELb0ELb0EEENS1_19SingleTileSchedulerILb0ELb0ELb0ELi128EEEEEEEEEvNT_6ParamsE$_ZZN4cute7idx2crdIiNS_5tupleIJNS_1CILi32EEENS2_ILi4EEENS2_ILi2EEENS2_ILi1EEEEEENS1_IJS6_S3_NS2_ILi128EEENS2_ILi0EEEEEEEEDaRKT_RKT0_RKT1_ENKUlRKT_RKT0_E_clIS4_S3_EEDaSM_SP_,($_ZN7cutlass13device_kernelIN5flash19enable_sm80_to_sm89INS1_16FlashAttnBwdSm80INS1_25CollectiveMainloopBwdSm80ILi2ELi2EN4cute5tupleIJNS5_1CILi128EEES8_NS7_ILi64EEEEEENS_10bfloat16_tEfNS_4arch4Sm80ELb0ELb1ELb1ELb0ELb0ELb0ELb0ELb0ELi2ELi4ELi4ELi4ELb0EEENS1_24CollectiveEpilogueBwdGQAISA_fSD_Li256ELb0ELb0EEENS1_19SingleTileSchedulerILb0ELb0ELb0ELi128EEEEEEEEEvNT_6ParamsE$_ZZN4cute7idx2crdIiNS_5tupleIJNS_1CILi32EEENS2_ILi4EEENS2_ILi2EEENS2_ILi1EEEEEENS1_IJS6_S3_NS2_ILi128EEENS2_ILi0EEEEEEEEDaRKT_RKT0_RKT1_ENKUlRKT_RKT0_E_clIS5_S8_EEDaSM_SP_ - $_ZN7cutlass13device_kernelIN5flash19enable_sm80_to_sm89INS1_16FlashAttnBwdSm80INS1_25CollectiveMainloopBwdSm80ILi2ELi2EN4cute5tupleIJNS5_1CILi128EEES8_NS7_ILi64EEEEEENS_10bfloat16_tEfNS_4arch4Sm80ELb0ELb1ELb1ELb0ELb0ELb0ELb0ELb0ELi2ELi4ELi4ELi4ELb0EEENS1_24CollectiveEpilogueBwdGQAISA_fSD_Li256ELb0ELb0EEENS1_19SingleTileSchedulerILb0ELb0ELb0ELi128EEEEEEEEEvNT_6ParamsE$_ZZN4cute7idx2crdIiNS_5tupleIJNS_1CILi32EEENS2_ILi4EEENS2_ILi2EEENS2_ILi1EEEEEENS1_IJS6_S3_NS2_ILi128EEENS2_ILi0EEEEEEEEDaRKT_RKT0_RKT1_ENKUlRKT_RKT0_E_clIS4_S3_EEDaSM_SP_)
$_ZN7cutlass13device_kernelIN5flash19enable_sm80_to_sm89INS1_16FlashAttnBwdSm80INS1_25CollectiveMainloopBwdSm80ILi2ELi2EN4cute5tupleIJNS5_1CILi128EEES8_NS7_ILi64EEEEEENS_10bfloat16_tEfNS_4arch4Sm80ELb0ELb1ELb1ELb0ELb0ELb0ELb0ELb0ELi2ELi4ELi4ELi4ELb0EEENS1_24CollectiveEpilogueBwdGQAISA_fSD_Li256ELb0ELb0EEENS1_19SingleTileSchedulerILb0ELb0ELb0ELi128EEEEEEEEEvNT_6ParamsE$_ZZN4cute7idx2crdIiNS_5tupleIJNS_1CILi32EEENS2_ILi4EEENS2_ILi2EEENS2_ILi1EEEEEENS1_IJS6_S3_NS2_ILi128EEENS2_ILi0EEEEEEEEDaRKT_RKT0_RKT1_ENKUlRKT_RKT0_E_clIS4_S3_EEDaSM_SP_:
        /* <DEDUP_REMOVED lines=8> */
[----:B------:R-:W-:Y:S06]  /*f3f0*/  RET.REL.NODEC R4 `(_ZN7cutlass13device_kernelIN5flash19enable_sm80_to_sm89INS1_16FlashAttnBwdSm80INS1_25CollectiveMainloopBwdSm80ILi2ELi2EN4cute5tupleIJNS5_1CILi128EEES8_NS7_ILi64EEEEEENS_10bfloat16_tEfNS_4arch4Sm80ELb0ELb1ELb1ELb0ELb0ELb0ELb0ELb0ELi2ELi4ELi4ELi4ELb0EEENS1_24CollectiveEpilogueBwdGQAISA_fSD_Li256ELb0ELb0EEENS1_19SingleTileSchedulerILb0ELb0ELb0ELi128EEEEEEEEEvNT_6ParamsE) ;  /* 0xffff0c0004007950 */ /* 0x000fec0003c3ffff */
        .type           $_ZN7cutlass13device_kernelIN5flash19enable_sm80_to_sm89INS1_16FlashAttnBwdSm80INS1_25CollectiveMainloopBwdSm80ILi2ELi2EN4cute5tupleIJNS5_1CILi128EEES8_NS7_ILi64EEEEEENS_10bfloat16_tEfNS_4arch4Sm80ELb0ELb1ELb1ELb0ELb0ELb0ELb0ELb0ELi2ELi4ELi4ELi4ELb0EEENS1_24CollectiveEpilogueBwdGQAISA_fSD_Li256ELb0ELb0EEENS1_19SingleTileSchedulerILb0ELb0ELb0ELi128EEEEEEEEEvNT_6ParamsE$_ZZN4cute7idx2crdIiNS_5tupleIJNS_1CILi32EEENS2_ILi4EEENS2_ILi2EEENS2_ILi1EEEEEENS1_IJS6_S3_NS2_ILi128EEENS2_ILi0EEEEEEEEDaRKT_RKT0_RKT1_ENKUlRKT_RKT0_E_clIS5_S8_EEDaSM_SP_,@function
        .size           $_ZN7cutlass13device_kernelIN5flash19enable_sm80_to_sm89INS1_16FlashAttnBwdSm80INS1_25CollectiveMainloopBwdSm80ILi2ELi2EN4cute5tupleIJNS5_1CILi128EEES8_NS7_ILi64EEEEEENS_10bfloat16_tEfNS_4arch4Sm80ELb0ELb1ELb1ELb0ELb0ELb0ELb0ELb0ELi2ELi4ELi4ELi4ELb0EEENS1_24CollectiveEpilogueBwdGQAISA_fSD_Li256ELb0ELb0EEENS1_19SingleTileSchedulerILb0ELb0ELb0ELi128EEEEEEEEEvNT_6ParamsE$_ZZN4cute7idx2crdIiNS_5tupleIJNS_1CILi32EEENS2_ILi4EEENS2_ILi2EEENS2_ILi1EEEEEENS1_IJS6_S3_NS2_ILi128EEENS2_ILi0EEEEEEEEDaRKT_RKT0_RKT1_ENKUlRKT_RKT0_E_clIS5_S8_EEDaSM_SP_,($_ZN7cutlass13device_kernelIN5flash19enable_sm80_to_sm89INS1_16FlashAttnBwdSm80INS1_25CollectiveMainloopBwdSm80ILi2ELi2EN4cute5tupleIJNS5_1CILi128EEES8_NS7_ILi64EEEEEENS_10bfloat16_tEfNS_4arch4Sm80ELb0ELb1ELb1ELb0ELb0ELb0ELb0ELb0ELi2ELi4ELi4ELi4ELb0EEENS1_24CollectiveEpilogueBwdGQAISA_fSD_Li256ELb0ELb0EEENS1_19SingleTileSchedulerILb0ELb0ELb0ELi128EEEEEEEEEvNT_6ParamsE$_ZZN4cute9transformINS_15ArithmeticTupleIJiiEEEZNS_14transform_leafIS2_NS_8identityEEEDaRKT_OT0_EUlRKT_E_EEDaS7_S9_ENKUlDpSC_E_clIJiiEEEDaSE_ - $_ZN7cutlass13device_kernelIN5flash19enable_sm80_to_sm89INS1_16FlashAttnBwdSm80INS1_25CollectiveMainloopBwdSm80ILi2ELi2EN4cute5tupleIJNS5_1CILi128EEES8_NS7_ILi64EEEEEENS_10bfloat16_tEfNS_4arch4Sm80ELb0ELb1ELb1ELb0ELb0ELb0ELb0ELb0ELi2ELi4ELi4ELi4ELb0EEENS1_24CollectiveEpilogueBwdGQAISA_fSD_Li256ELb0ELb0EEENS1_19SingleTileSchedulerILb0ELb0ELb0ELi128EEEEEEEEEvNT_6ParamsE$_ZZN4cute7idx2crdIiNS_5tupleIJNS_1CILi32EEENS2_ILi4EEENS2_ILi2EEENS2_ILi1EEEEEENS1_IJS6_S3_NS2_ILi128EEENS2_ILi0EEEEEEEEDaRKT_RKT0_RKT1_ENKUlRKT_RKT0_E_clIS5_S8_EEDaSM_SP_)
$_ZN7cutlass13device_kernelIN5flash19enable_sm80_to_sm89INS1_16FlashAttnBwdSm80INS1_25CollectiveMainloopBwdSm80ILi2ELi2EN4cute5tupleIJNS5_1CILi128EEES8_NS7_ILi64EEEEEENS_10bfloat16_tEfNS_4arch4Sm80ELb0ELb1ELb1ELb0ELb0ELb0ELb0ELb0ELi2ELi4ELi4ELi4ELb0EEENS1_24CollectiveEpilogueBwdGQAISA_fSD_Li256ELb0ELb0EEENS1_19SingleTileSchedulerILb0ELb0ELb0ELi128EEEEEEEEEvNT_6ParamsE$_ZZN4cute7idx2crdIiNS_5tupleIJNS_1CILi32EEENS2_ILi4EEENS2_ILi2EEENS2_ILi1EEEEEENS1_IJS6_S3_NS2_ILi128EEENS2_ILi0EEEEEEEEDaRKT_RKT0_RKT1_ENKUlRKT_RKT0_E_clIS5_S8_EEDaSM_SP_:
[----:B------:R-:W-:Y:S01]  /*f400*/  SHF.R.S32.HI R3, RZ, 0x1f, R2 ;  /* 0x0000001fff037819 */ /* 0x000fe20000011402 */
[----:B------:R-:W-:-:S03]  /*f410*/  IMAD.MOV.U32 R5, RZ, RZ, 0x0 ;  /* 0x00000000ff057424 */ /* 0x000fc600078e00ff */
[----:B------:R-:W-:-:S04]  /*f420*/  LEA.HI R2, R3, R2, RZ, 0x7 ;  /* 0x0000000203027211 */ /* 0x000fc800078f38ff */
[----:B------:R-:W-:-:S04]  /*f430*/  SHF.R.S32.HI R3, RZ, 0x7, R2 ;  /* 0x00000007ff037819 */ /* 0x000fc80000011402 */
[----:B------:R-:W-:-:S04]  /*f440*/  LEA.HI R2, R2, R3, RZ, 0x1 ;  /* 0x0000000302027211 */ /* 0x000fc800078f08ff */
[----:B------:R-:W-:-:S05]  /*f450*/  LOP3.LUT R2, R2, 0xfffffffe, RZ, 0xc0, !PT ;  /* 0xfffffffe02027812 */ /* 0x000fca00078ec0ff */
[----:B------:R-:W-:Y:S01]  /*f460*/  IMAD.IADD R2, R3, 0x1, -R2 ;  /* 0x0000000103027824 */ /* 0x000fe200078e0a02 */
[----:B------:R-:W-:Y:S06]  /*f470*/  RET.REL.NODEC R4 `(_ZN7cutlass13device_kernelIN5flash19enable_sm80_to_sm89INS1_16FlashAttnBwdSm80INS1_25CollectiveMainloopBwdSm80ILi2ELi2EN4cute5tupleIJNS5_1CILi128EEES8_NS7_ILi64EEEEEENS_10bfloat16_tEfNS_4arch4Sm80ELb0ELb1ELb1ELb0ELb0ELb0ELb0ELb0ELi2ELi4ELi4ELi4ELb0EEENS1_24CollectiveEpilogueBwdGQAISA_fSD_Li256ELb0ELb0EEENS1_19SingleTileSchedulerILb0ELb0ELb0ELi128EEEEEEEEEvNT_6ParamsE) ;  /* 0xffff0b8004007950 */ /* 0x000fec0003c3ffff */
        .type           $_ZN7cutlass13device_kernelIN5flash19enable_sm80_to_sm89INS1_16FlashAttnBwdSm80INS1_25CollectiveMainloopBwdSm80ILi2ELi2EN4cute5tupleIJNS5_1CILi128EEES8_NS7_ILi64EEEEEENS_10bfloat16_tEfNS_4arch4Sm80ELb0ELb1ELb1ELb0ELb0ELb0ELb0ELb0ELi2ELi4ELi4ELi4ELb0EEENS1_24CollectiveEpilogueBwdGQAISA_fSD_Li256ELb0ELb0EEENS1_19SingleTileSchedulerILb0ELb0ELb0ELi128EEEEEEEEEvNT_6ParamsE$_ZZN4cute9transformINS_15ArithmeticTupleIJiiEEEZNS_14transform_leafIS2_NS_8identityEEEDaRKT_OT0_EUlRKT_E_EEDaS7_S9_ENKUlDpSC_E_clIJiiEEEDaSE_,@function
        .size           $_ZN7cutlass13device_kernelIN5flash19enable_sm80_to_sm89INS1_16FlashAttnBwdSm80INS1_25CollectiveMainloopBwdSm80ILi2ELi2EN4cute5tupleIJNS5_1CILi128EEES8_NS7_ILi64EEEEEENS_10bfloat16_tEfNS_4arch4Sm80ELb0ELb1ELb1ELb0ELb0ELb0ELb0ELb0ELi2ELi4ELi4ELi4ELb0EEENS1_24CollectiveEpilogueBwdGQAISA_fSD_Li256ELb0ELb0EEENS1_19SingleTileSchedulerILb0ELb0ELb0ELi128EEEEEEEEEvNT_6ParamsE$_ZZN4cute9transformINS_15ArithmeticTupleIJiiEEEZNS_14transform_leafIS2_NS_8identityEEEDaRKT_OT0_EUlRKT_E_EEDaS7_S9_ENKUlDpSC_E_clIJiiEEEDaSE_,($_ZN7cutlass13device_kernelIN5flash19enable_sm80_to_sm89INS1_16FlashAttnBwdSm80INS1_25CollectiveMainloopBwdSm80ILi2ELi2EN4cute5tupleIJNS5_1CILi128EEES8_NS7_ILi64EEEEEENS_10bfloat16_tEfNS_4arch4Sm80ELb0ELb1ELb1ELb0ELb0ELb0ELb0ELb0ELi2ELi4ELi4ELi4ELb0EEENS1_24CollectiveEpilogueBwdGQAISA_fSD_Li256ELb0ELb0EEENS1_19SingleTileSchedulerILb0ELb0ELb0ELi128EEEEEEEEEvNT_6ParamsE$_ZZN4cute9transformINS_5tupleIJNS_1CILi32EEENS2_ILi4EEENS2_ILi2EEENS2_ILi1EEEEEENS1_IJS6_S3_NS2_ILi128EEENS2_ILi0EEEEEEZNS_7idx2crdIiS7_SA_EEDaRKT_RKT0_RKT1_EUlRKT_RKT0_E_EEDaSE_SH_OSI_ENKUlDpSN_E_clIJiiiS9_EEEDaST_ - $_ZN7cutlass13device_kernelIN5flash19enable_sm80_to_sm89INS1_16FlashAttnBwdSm80INS1_25CollectiveMainloopBwdSm80ILi2ELi2EN4cute5tupleIJNS5_1CILi128EEES8_NS7_ILi64EEEEEENS_10bfloat16_tEfNS_4arch4Sm80ELb0ELb1ELb1ELb0ELb0ELb0ELb0ELb0ELi2ELi4ELi4ELi4ELb0EEENS1_24CollectiveEpilogueBwdGQAISA_fSD_Li256ELb0ELb0EEENS1_19SingleTileSchedulerILb0ELb0ELb0ELi128EEEEEEEEEvNT_6ParamsE$_ZZN4cute9transformINS_15ArithmeticTupleIJiiEEEZNS_14transform_leafIS2_NS_8identityEEEDaRKT_OT0_EUlRKT_E_EEDaS7_S9_ENKUlDpSC_E_clIJiiEEEDaSE_)
$_ZN7cutlass13device_kernelIN5flash19enable_sm80_to_sm89INS1_16FlashAttnBwdSm80INS1_25CollectiveMainloopBwdSm80ILi2ELi2EN4cute5tupleIJNS5_1CILi128EEES8_NS7_ILi64EEEEEENS_10bfloat16_tEfNS_4arch4Sm80ELb0ELb1ELb1ELb0ELb0ELb0ELb0ELb0ELi2ELi4ELi4ELi4ELb0EEENS1_24CollectiveEpilogueBwdGQAISA_fSD_Li256ELb0ELb0EEENS1_19SingleTileSchedulerILb0ELb0ELb0ELi128EEEEEEEEEvNT_6ParamsE$_ZZN4cute9transformINS_15ArithmeticTupleIJiiEEEZNS_14transform_leafIS2_NS_8identityEEEDaRKT_OT0_EUlRKT_E_EEDaS7_S9_ENKUlDpSC_E_clIJiiEEEDaSE_:
[----:B------:R-:W-:Y:S01]  /*f480*/  IADD3 R3, R1, 0x1688, RZ ;  /* 0x0000168801037810 */ /* 0x000fe20007ffe0ff */
[----:B------:R-:W-:Y:S01]  /*f490*/  IMAD.MOV.U32 R2, RZ, RZ, R11 ;  /* 0x000000ffff027224 */ /* 0x000fe200078e000b */
[----:B------:R-:W-:Y:S02]  /*f4a0*/  MOV R8, 0xf4d0 ;  /* 0x0000f4d000087802 */ /* 0x000fe40000000f00 */
[----:B------:R-:W-:Y:S02]  /*f4b0*/  IADD3 R3, R3, c[0x0][0x20], RZ ;  /* 0x0000080003037a10 */ /* 0x000fe40007ffe0ff */
[----:B------:R-:W-:Y:S05]  /*f4c0*/  CALL.REL.NOINC `($_ZN7cutlass13device_kernelIN5flash19enable_sm80_to_sm89INS1_16FlashAttnBwdSm80INS1_25CollectiveMainloopBwdSm80ILi2ELi2EN4cute5tupleIJNS5_1CILi128EEES8_NS7_ILi64EEEEEENS_10bfloat16_tEfNS_4arch4Sm80ELb0ELb1ELb1ELb0ELb0ELb0ELb0ELb0ELi2ELi4ELi4ELi4ELb0EEENS1_24CollectiveEpilogueBwdGQAISA_fSD_Li256ELb0ELb0EEENS1_19SingleTileSchedulerILb0ELb0ELb0ELi128EEEEEEEEEvNT_6ParamsE$_ZN4cute3eso3ESOILb0ELb0EJiiEEC2ERKiS4_) ;  /* 0xffff6d8000007944 */ /* 0x000fea0003c3ffff */
[----:B-1----:R1:W5:Y:S01]  /*f4d0*/  LDL.64 R2, [R1+0x1688] ;  /* 0x0016880001027983 */ /* 0x0023620000100a00 */
[----:B------:R-:W-:Y:S02]  /*f4e0*/  MOV R8, R6 ;  /* 0x0000000600087202 */ /* 0x000fe40000000f00 */
[----:B------:R-:W-:-:S04]  /*f4f0*/  MOV R9, 0x0 ;  /* 0x0000000000097802 */ /* 0x000fc80000000f00 */
[----:B------:R-:W-:Y:S05]  /*f500*/  RET.REL.NODEC R8 `(_ZN7cutlass13device_kernelIN5flash19enable_sm80_to_sm89INS1_16FlashAttnBwdSm80INS1_25CollectiveMainloopBwdSm80ILi2ELi2EN4cute5tupleIJNS5_1CILi128EEES8_NS7_ILi64EEEEEENS_10bfloat16_tEfNS_4arch4Sm80ELb0ELb1ELb1ELb0ELb0ELb0ELb0ELb0ELi2ELi4ELi4ELi4ELb0EEENS1_24CollectiveEpilogueBwdGQAISA_fSD_Li256ELb0ELb0EEENS1_19SingleTileSchedulerILb0ELb0ELb0ELi128EEEEEEEEEvNT_6ParamsE) ;  /* 0xffff0af008007950 */ /* 0x000fea0003c3ffff */
        .type           $_ZN7cutlass13device_kernelIN5flash19enable_sm80_to_sm89INS1_16FlashAttnBwdSm80INS1_25CollectiveMainloopBwdSm80ILi2ELi2EN4cute5tupleIJNS5_1CILi128EEES8_NS7_ILi64EEEEEENS_10bfloat16_tEfNS_4arch4Sm80ELb0ELb1ELb1ELb0ELb0ELb0ELb0ELb0ELi2ELi4ELi4ELi4ELb0EEENS1_24CollectiveEpilogueBwdGQAISA_fSD_Li256ELb0ELb0EEENS1_19SingleTileSchedulerILb0ELb0ELb0ELi128EEEEEEEEEvNT_6ParamsE$_ZZN4cute9transformINS_5tupleIJNS_1CILi32EEENS2_ILi4EEENS2_ILi2EEENS2_ILi1EEEEEENS1_IJS6_S3_NS2_ILi128EEENS2_ILi0EEEEEEZNS_7idx2crdIiS7_SA_EEDaRKT_RKT0_RKT1_EUlRKT_RKT0_E_EEDaSE_SH_OSI_ENKUlDpSN_E_clIJiiiS9_EEEDaST_,@function
        .size           $_ZN7cutlass13device_kernelIN5flash19enable_sm80_to_sm89INS1_16FlashAttnBwdSm80INS1_25CollectiveMainloopBwdSm80ILi2ELi2EN4cute5tupleIJNS5_1CILi128EEES8_NS7_ILi64EEEEEENS_10bfloat16_tEfNS_4arch4Sm80ELb0ELb1ELb1ELb0ELb0ELb0ELb0ELb0ELi2ELi4ELi4ELi4ELb0EEENS1_24CollectiveEpilogueBwdGQAISA_fSD_Li256ELb0ELb0EEENS1_19SingleTileSchedulerILb0ELb0ELb0ELi128EEEEEEEEEvNT_6ParamsE$_ZZN4cute9transformINS_5tupleIJNS_1CILi32EEENS2_ILi4EEENS2_ILi2EEENS2_ILi1EEEEEENS1_IJS6_S3_NS2_ILi128EEENS2_ILi0EEEEEEZNS_7idx2crdIiS7_SA_EEDaRKT_RKT0_RKT1_EUlRKT_RKT0_E_EEDaSE_SH_OSI_ENKUlDpSN_E_clIJiiiS9_EEEDaST_,($_ZN7cutlass13device_kernelIN5flash19enable_sm80_to_sm89INS1_16FlashAttnBwdSm80INS1_25CollectiveMainloopBwdSm80ILi2ELi2EN4cute5tupleIJNS5_1CILi128EEES8_NS7_ILi64EEEEEENS_10bfloat16_tEfNS_4arch4Sm80ELb0ELb1ELb1ELb0ELb0ELb0ELb0ELb0ELi2ELi4ELi4ELi4ELb0EEENS1_24CollectiveEpilogueBwdGQAISA_fSD_Li256ELb0ELb0EEENS1_19SingleTileSchedulerILb0ELb0ELb0ELi128EEEEEEEEEvNT_6ParamsE$_ZZN4cute9transformINS_5tupleIJiiNS_1CILi0EEEEEENS1_IJNS1_IJNS2_ILi4EEENS2_ILi8EEEEEENS2_ILi2EEENS2_ILi1EEEEEEZNS_7idx2crdIS4_SA_EEDaRKT_RKT0_EUlRKT_RKT0_E_EEDaSE_SH_OT1_ENKUlDpSK_E_clIJNS1_IJiiEEEiS3_EEEDaSR_ - $_ZN7cutlass13device_kernelIN5flash19enable_sm80_to_sm89INS1_16FlashAttnBwdSm80INS1_25CollectiveMainloopBwdSm80ILi2ELi2EN4cute5tupleIJNS5_1CILi128EEES8_NS7_ILi64EEEEEENS_10bfloat16_tEfNS_4arch4Sm80ELb0ELb1ELb1ELb0ELb0ELb0ELb0ELb0ELi2ELi4ELi4ELi4ELb0EEENS1_24CollectiveEpilogueBwdGQAISA_fSD_Li256ELb0ELb0EEENS1_19SingleTileSchedulerILb0ELb0ELb0ELi128EEEEEEEEEvNT_6ParamsE$_ZZN4cute9transformINS_5tupleIJNS_1CILi32EEENS2_ILi4EEENS2_ILi2EEENS2_ILi1EEEEEENS1_IJS6_S3_NS2_ILi128EEENS2_ILi0EEEEEEZNS_7idx2crdIiS7_SA_EEDaRKT_RKT0_RKT1_EUlRKT_RKT0_E_EEDaSE_SH_OSI_ENKUlDpSN_E_clIJiiiS9_EEEDaST_)
$_ZN7cutlass13device_kernelIN5flash19enable_sm80_to_sm89INS1_16FlashAttnBwdSm80INS1_25CollectiveMainloopBwdSm80ILi2ELi2EN4cute5tupleIJNS5_1CILi128EEES8_NS7_ILi64EEEEEENS_10bfloat16_tEfNS_4arch4Sm80ELb0ELb1ELb1ELb0ELb0ELb0ELb0ELb0ELi2ELi4ELi4ELi4ELb0EEENS1_24CollectiveEpilogueBwdGQAISA_fSD_Li256ELb0ELb0EEENS1_19SingleTileSchedulerILb0ELb0ELb0ELi128EEEEEEEEEvNT_6ParamsE$_ZZN4cute9transformINS_5tupleIJNS_1CILi32EEENS2_ILi4EEENS2_ILi2EEENS2_ILi1EEEEEENS1_IJS6_S3_NS2_ILi128EEENS2_ILi0EEEEEEZNS_7idx2crdIiS7_SA_EEDaRKT_RKT0_RKT1_EUlRKT_RKT0_E_EEDaSE_SH_OSI_ENKUlDpSN_E_clIJiiiS9_EEEDaST_:
[----:B------:R-:W-:Y:S02]  /*f510*/  IADD3 R3, R1, 0x13c8, RZ ;  /* 0x000013c801037810 */ /* 0x000fe40007ffe0ff */
[----:B------:R-:W-:Y:S02]  /*f520*/  MOV R6, 0xf550 ;  /* 0x0000f55000067802 */ /* 0x000fe40000000f00 */
[----:B------:R-:W-:Y:S02]  /*f530*/  IADD3 R3, R3, c[0x0][0x20], RZ ;  /* 0x0000080003037a10 */ /* 0x000fe40007ffe0ff */
[----:B------:R-:W-:Y:S05]  /*f540*/  CALL.REL.NOINC `($_ZN7cutlass13device_kernelIN5flash19enable_sm80_to_sm89INS1_16FlashAttnBwdSm80INS1_25CollectiveMainloopBwdSm80ILi2ELi2EN4cute5tupleIJNS5_1CILi128EEES8_NS7_ILi64EEEEEENS_10bfloat16_tEfNS_4arch4Sm80ELb0ELb1ELb1ELb0ELb0ELb0ELb0ELb0ELi2ELi4ELi4ELi4ELb0EEENS1_24CollectiveEpilogueBwdGQAISA_fSD_Li256ELb0ELb0EEENS1_19SingleTileSchedulerILb0ELb0ELb0ELi128EEEEEEEEEvNT_6ParamsE$_ZN4cute3eso3ESOILb0ELb0EJiiiNS_1CILi0EEEEEC2ERKiS6_S6_RKS3_) ;  /* 0xffff707000007944 */ /* 0x000fea0003c3ffff */
[----:B------:R2:W5:Y:S04]  /*f550*/  LDL R5, [R1+0x13d0] ;  /* 0x0013d00001057983 */ /* 0x0005680000100800 */
[----:B-1----:R2:W5:Y:S01]  /*f560*/  LDL.64 R2, [R1+0x13c8] ;  /* 0x0013c80001027983 */ /* 0x0025620000100a00 */
[----:B------:R-:W-:Y:S02]  /*f570*/  MOV R8, R4 ;  /* 0x0000000400087202 */ /* 0x000fe40000000f00 */
[----:B------:R-:W-:-:S04]  /*f580*/  MOV R9, 0x0 ;  /* 0x0000000000097802 */ /* 0x000fc80000000f00 */
[----:B------:R-:W-:Y:S05]  /*f590*/  RET.REL.NODEC R8 `(_ZN7cutlass13device_kernelIN5flash19enable_sm80_to_sm89INS1_16FlashAttnBwdSm80INS1_25CollectiveMainloopBwdSm80ILi2ELi2EN4cute5tupleIJNS5_1CILi128EEES8_NS7_ILi64EEEEEENS_10bfloat16_tEfNS_4arch4Sm80ELb0ELb1ELb1ELb0ELb0ELb0ELb0ELb0ELi2ELi4ELi4ELi4ELb0EEENS1_24CollectiveEpilogueBwdGQAISA_fSD_Li256ELb0ELb0EEENS1_19SingleTileSchedulerILb0ELb0ELb0ELi128EEEEEEEEEvNT_6ParamsE) ;  /* 0xffff0a6008007950 */ /* 0x000fea0003c3ffff */
        .type           $_ZN7cutlass13device_kernelIN5flash19enable_sm80_to_sm89INS1_16FlashAttnBwdSm80INS1_25CollectiveMainloopBwdSm80ILi2ELi2EN4cute5tupleIJNS5_1CILi128EEES8_NS7_ILi64EEEEEENS_10bfloat16_tEfNS_4arch4Sm80ELb0ELb1ELb1ELb0ELb0ELb0ELb0ELb0ELi2ELi4ELi4ELi4ELb0EEENS1_24CollectiveEpilogueBwdGQAISA_fSD_Li256ELb0ELb0EEENS1_19SingleTileSchedulerILb0ELb0ELb0ELi128EEEEEEEEEvNT_6ParamsE$_ZZN4cute9transformINS_5tupleIJiiNS_1CILi0EEEEEENS1_IJNS1_IJNS2_ILi4EEENS2_ILi8EEEEEENS2_ILi2EEENS2_ILi1EEEEEEZNS_7idx2crdIS4_SA_EEDaRKT_RKT0_EUlRKT_RKT0_E_EEDaSE_SH_OT1_ENKUlDpSK_E_clIJNS1_IJiiEEEiS3_EEEDaSR_,@function
        .size           $_ZN7cutlass13device_kernelIN5flash19enable_sm80_to_sm89INS1_16FlashAttnBwdSm80INS1_25CollectiveMainloopBwdSm80ILi2ELi2EN4cute5tupleIJNS5_1CILi128EEES8_NS7_ILi64EEEEEENS_10bfloat16_tEfNS_4arch4Sm80ELb0ELb1ELb1ELb0ELb0ELb0ELb0ELb0ELi2ELi4ELi4ELi4ELb0EEENS1_24CollectiveEpilogueBwdGQAISA_fSD_Li256ELb0ELb0EEENS1_19SingleTileSchedulerILb0ELb0ELb0ELi128EEEEEEEEEvNT_6ParamsE$_ZZN4cute9transformINS_5tupleIJiiNS_1CILi0EEEEEENS1_IJNS1_IJNS2_ILi4EEENS2_ILi8EEEEEENS2_ILi2EEENS2_ILi1EEEEEEZNS_7idx2crdIS4_SA_EEDaRKT_RKT0_EUlRKT_RKT0_E_EEDaSE_SH_OT1_ENKUlDpSK_E_clIJNS1_IJiiEEEiS3_EEEDaSR_,($_ZN7cutlass13device_kernelIN5flash19enable_sm80_to_sm89INS1_16FlashAttnBwdSm80INS1_25CollectiveMainloopBwdSm80ILi2ELi2EN4cute5tupleIJNS5_1CILi128EEES8_NS7_ILi64EEEEEENS_10bfloat16_tEfNS_4arch4Sm80ELb0ELb1ELb1ELb0ELb0ELb0ELb0ELb0ELi2ELi4ELi4ELi4ELb0EEENS1_24CollectiveEpilogueBwdGQAISA_fSD_Li256ELb0ELb0EEENS1_19SingleTileSchedulerILb0ELb0ELb0ELi128EEEEEEEEEvNT_6ParamsE$_ZZN4cute9transformINS_5tupleIJiiNS_1CILi0EEEEEENS1_IJNS1_IJNS2_ILi4EEENS2_ILi8EEEEEES5_NS2_ILi1EEEEEEZNS_7idx2crdIS4_S9_EEDaRKT_RKT0_EUlRKT_RKT0_E_EEDaSD_SG_OT1_ENKUlDpSJ_E_clIJNS1_IJiiEEEiS3_EEEDaSQ_ - $_ZN7cutlass13device_kernelIN5flash19enable_sm80_to_sm89INS1_16FlashAttnBwdSm80INS1_25CollectiveMainloopBwdSm80ILi2ELi2EN4cute5tupleIJNS5_1CILi128EEES8_NS7_ILi64EEEEEENS_10bfloat16_tEfNS_4arch4Sm80ELb0ELb1ELb1ELb0ELb0ELb0ELb0ELb0ELi2ELi4ELi4ELi4ELb0EEENS1_24CollectiveEpilogueBwdGQAISA_fSD_Li256ELb0ELb0EEENS1_19SingleTileSchedulerILb0ELb0ELb0ELi128EEEEEEEEEvNT_6ParamsE$_ZZN4cute9transformINS_5tupleIJiiNS_1CILi0EEEEEENS1_IJNS1_IJNS2_ILi4EEENS2_ILi8EEEEEENS2_ILi2EEENS2_ILi1EEEEEEZNS_7idx2crdIS4_SA_EEDaRKT_RKT0_EUlRKT_RKT0_E_EEDaSE_SH_OT1_ENKUlDpSK_E_clIJNS1_IJiiEEEiS3_EEEDaSR_)
$_ZN7cutlass13device_kernelIN5flash19enable_sm80_to_sm89INS1_16FlashAttnBwdSm80INS1_25CollectiveMainloopBwdSm80ILi2ELi2EN4cute5tupleIJNS5_1CILi128EEES8_NS7_ILi64EEEEEENS_10bfloat16_tEfNS_4arch4Sm80ELb0ELb1ELb1ELb0ELb0ELb0ELb0ELb0ELi2ELi4ELi4ELi4ELb0EEENS1_24CollectiveEpilogueBwdGQAISA_fSD_Li256ELb0ELb0EEENS1_19SingleTileSchedulerILb0ELb0ELb0ELi128EEEEEEEEEvNT_6ParamsE$_ZZN4cute9transformINS_5tupleIJiiNS_1CILi0EEEEEENS1_IJNS1_IJNS2_ILi4EEENS2_ILi8EEEEEENS2_ILi2EEENS2_ILi1EEEEEEZNS_7idx2crdIS4_SA_EEDaRKT_RKT0_EUlRKT_RKT0_E_EEDaSE_SH_OT1_ENKUlDpSK_E_clIJNS1_IJiiEEEiS3_EEEDaSR_:
[----:B------:R-:W-:Y:S02]  /*f5a0*/  IADD3 R3, R1, 0x1680, RZ ;  /* 0x0000168001037810 */ /* 0x000fe40007ffe0ff */
[----:B------:R-:W-:Y:S02]  /*f5b0*/  MOV R6, 0xf5e0 ;  /* 0x0000f5e000067802 */ /* 0x000fe40000000f00 */
[----:B------:R-:W-:Y:S02]  /*f5c0*/  IADD3 R3, R3, c[0x0][0x20], RZ ;  /* 0x0000080003037a10 */ /* 0x000fe40007ffe0ff */
[----:B------:R-:W-:Y:S05]  /*f5d0*/  CALL.REL.NOINC `($_ZN7cutlass13device_kernelIN5flash19enable_sm80_to_sm89INS1_16FlashAttnBwdSm80INS1_25CollectiveMainloopBwdSm80ILi2ELi2EN4cute5tupleIJNS5_1CILi128EEES8_NS7_ILi64EEEEEENS_10bfloat16_tEfNS_4arch4Sm80ELb0ELb1ELb1ELb0ELb0ELb0ELb0ELb0ELi2ELi4ELi4ELi4ELb0EEENS1_24CollectiveEpilogueBwdGQAISA_fSD_Li256ELb0ELb0EEENS1_19SingleTileSchedulerILb0ELb0ELb0ELi128EEEEEEEEEvNT_6ParamsE$_ZN4cute3eso3ESOILb0ELb0EJNS_5tupleIJiiEEEiNS_1CILi0EEEEEC2ERKS3_RKiRKS5_) ;  /* 0xffff611000007944 */ /* 0x000fea0003c3ffff */
[----:B------:R2:W5:Y:S04]  /*f5e0*/  LDL R34, [R1+0x1688] ;  /* 0x0016880001227983 */ /* 0x0005680000100800 */
[----:B-1----:R2:W5:Y:S01]  /*f5f0*/  LDL.64 R2, [R1+0x1680] ;  /* 0x0016800001027983 */ /* 0x0025620000100a00 */
[----:B------:R-:W-:-:S04]  /*f600*/  MOV R71, 0x0 ;  /* 0x0000000000477802 */ /* 0x000fc80000000f00 */
[----:B------:R-:W-:Y:S05]  /*f610*/  RET.REL.NODEC R70 `(_ZN7cutlass13device_kernelIN5flash19enable_sm80_to_sm89INS1_16FlashAttnBwdSm80INS1_25CollectiveMainloopBwdSm80ILi2ELi2EN4cute5tupleIJNS5_1CILi128EEES8_NS7_ILi64EEEEEENS_10bfloat16_tEfNS_4arch4Sm80ELb0ELb1ELb1ELb0ELb0ELb0ELb0ELb0ELi2ELi4ELi4ELi4ELb0EEENS1_24CollectiveEpilogueBwdGQAISA_fSD_Li256ELb0ELb0EEENS1_19SingleTileSchedulerILb0ELb0ELb0ELi128EEEEEEEEEvNT_6ParamsE) ;  /* 0xffff09e046007950 */ /* 0x000fea0003c3ffff */
        .type           $_ZN7cutlass13device_kernelIN5flash19enable_sm80_to_sm89INS1_16FlashAttnBwdSm80INS1_25CollectiveMainloopBwdSm80ILi2ELi2EN4cute5tupleIJNS5_1CILi128EEES8_NS7_ILi64EEEEEENS_10bfloat16_tEfNS_4arch4Sm80ELb0ELb1ELb1ELb0ELb0ELb0ELb0ELb0ELi2ELi4ELi4ELi4ELb0EEENS1_24CollectiveEpilogueBwdGQAISA_fSD_Li256ELb0ELb0EEENS1_19SingleTileSchedulerILb0ELb0ELb0ELi128EEEEEEEEEvNT_6ParamsE$_ZZN4cute9transformINS_5tupleIJiiNS_1CILi0EEEEEENS1_IJNS1_IJNS2_ILi4EEENS2_ILi8EEEEEES5_NS2_ILi1EEEEEEZNS_7idx2crdIS4_S9_EEDaRKT_RKT0_EUlRKT_RKT0_E_EEDaSD_SG_OT1_ENKUlDpSJ_E_clIJNS1_IJiiEEEiS3_EEEDaSQ_,@function
        .size           $_ZN7cutlass13device_kernelIN5flash19enable_sm80_to_sm89INS1_16FlashAttnBwdSm80INS1_25CollectiveMainloopBwdSm80ILi2ELi2EN4cute5tupleIJNS5_1CILi128EEES8_NS7_ILi64EEEEEENS_10bfloat16_tEfNS_4arch4Sm80ELb0ELb1ELb1ELb0ELb0ELb0ELb0ELb0ELi2ELi4ELi4ELi4ELb0EEENS1_24CollectiveEpilogueBwdGQAISA_fSD_Li256ELb0ELb0EEENS1_19SingleTileSchedulerILb0ELb0ELb0ELi128EEEEEEEEEvNT_6ParamsE$_ZZN4cute9transformINS_5tupleIJiiNS_1CILi0EEEEEENS1_IJNS1_IJNS2_ILi4EEENS2_ILi8EEEEEES5_NS2_ILi1EEEEEEZNS_7idx2crdIS4_S9_EEDaRKT_RKT0_EUlRKT_RKT0_E_EEDaSD_SG_OT1_ENKUlDpSJ_E_clIJNS1_IJiiEEEiS3_EEEDaSQ_,($_ZN7cutlass13device_kernelIN5flash19enable_sm80_to_sm89INS1_16FlashAttnBwdSm80INS1_25CollectiveMainloopBwdSm80ILi2ELi2EN4cute5tupleIJNS5_1CILi128EEES8_NS7_ILi64EEEEEENS_10bfloat16_tEfNS_4arch4Sm80ELb0ELb1ELb1ELb0ELb0ELb0ELb0ELb0ELi2ELi4ELi4ELi4ELb0EEENS1_24CollectiveEpilogueBwdGQAISA_fSD_Li256ELb0ELb0EEENS1_19SingleTileSchedulerILb0ELb0ELb0ELi128EEEEEEEEEvNT_6ParamsE$_ZZN4cute9transformINS_5tupleIJiiiNS_1CILi0EEEEEENS1_IJNS2_ILi32EEENS2_ILi4EEENS2_ILi2EEENS2_ILi1EEEEEENS1_IJS8_S8_S8_S8_EEEZNS_7crd2crdIS4_S9_SA_EEDaRKT_RKT0_RKT1_EUlRKT_RKT0_RKT1_E_EEDaSE_SH_SK_OT2_ENKUlDpSN_E_clIJiiiS3_EEEDaSX_ - $_ZN7cutlass13device_kernelIN5flash19enable_sm80_to_sm89INS1_16FlashAttnBwdSm80INS1_25CollectiveMainloopBwdSm80ILi2ELi2EN4cute5tupleIJNS5_1CILi128EEES8_NS7_ILi64EEEEEENS_10bfloat16_tEfNS_4arch4Sm80ELb0ELb1ELb1ELb0ELb0ELb0ELb0ELb0ELi2ELi4ELi4ELi4ELb0EEENS1_24CollectiveEpilogueBwdGQAISA_fSD_Li256ELb0ELb0EEENS1_19SingleTileSchedulerILb0ELb0ELb0ELi128EEEEEEEEEvNT_6ParamsE$_ZZN4cute9transformINS_5tupleIJiiNS_1CILi0EEEEEENS1_IJNS1_IJNS2_ILi4EEENS2_ILi8EEEEEES5_NS2_ILi1EEEEEEZNS_7idx2crdIS4_S9_EEDaRKT_RKT0_EUlRKT_RKT0_E_EEDaSD_SG_OT1_ENKUlDpSJ_E_clIJNS1_IJiiEEEiS3_EEEDaSQ_)
$_ZN7cutlass13device_kernelIN5flash19enable_sm80_to_sm89INS1_16FlashAttnBwdSm80INS1_25CollectiveMainloopBwdSm80ILi2ELi2EN4cute5tupleIJNS5_1CILi128EEES8_NS7_ILi64EEEEEENS_10bfloat16_tEfNS_4arch4Sm80ELb0ELb1ELb1ELb0ELb0ELb0ELb0ELb0ELi2ELi4ELi4ELi4ELb0EEENS1_24CollectiveEpilogueBwdGQAISA_fSD_Li256ELb0ELb0EEENS1_19SingleTileSchedulerILb0ELb0ELb0ELi128EEEEEEEEEvNT_6ParamsE$_ZZN4cute9transformINS_5tupleIJiiNS_1CILi0EEEEEENS1_IJNS1_IJNS2_ILi4EEENS2_ILi8EEEEEES5_NS2_ILi1EEEEEEZNS_7idx2crdIS4_S9_EEDaRKT_RKT0_EUlRKT_RKT0_E_EEDaSD_SG_OT1_ENKUlDpSJ_E_clIJNS1_IJiiEEEiS3_EEEDaSQ_:
[----:B------:R-:W-:Y:S02]  /*f620*/  IADD3 R3, R1, 0x1680, RZ ;  /* 0x0000168001037810 */ /* 0x000fe40007ffe0ff */
[----:B------:R-:W-:Y:S02]  /*f630*/  MOV R6, 0xf660 ;  /* 0x0000f66000067802 */ /* 0x000fe40000000f00 */
[----:B------:R-:W-:Y:S02]  /*f640*/  IADD3 R3, R3, c[0x0][0x20], RZ ;  /* 0x0000080003037a10 */ /* 0x000fe40007ffe0ff */
[----:B------:R-:W-:Y:S05]  /*f650*/  CALL.REL.NOINC `($_ZN7cutlass13device_kernelIN5flash19enable_sm80_to_sm89INS1_16FlashAttnBwdSm80INS1_25CollectiveMainloopBwdSm80ILi2ELi2EN4cute5tupleIJNS5_1CILi128EEES8_NS7_ILi64EEEEEENS_10bfloat16_tEfNS_4arch4Sm80ELb0ELb1ELb1ELb0ELb0ELb0ELb0ELb0ELi2ELi4ELi4ELi4ELb0EEENS1_24CollectiveEpilogueBwdGQAISA_fSD_Li256ELb0ELb0EEENS1_19SingleTileSchedulerILb0ELb0ELb0ELi128EEEEEEEEEvNT_6ParamsE$_ZN4cute3eso3ESOILb0ELb0EJNS_5tupleIJiiEEEiNS_1CILi0EEEEEC2ERKS3_RKiRKS5_) ;  /* 0xffff609000007944 */ /* 0x000fea0003c3ffff */
[----:B------:R2:W5:Y:S04]  /*f660*/  LDL R33, [R1+0x1688] ;  /* 0x0016880001217983 */ /* 0x0005680000100800 */
[----:B-1----:R2:W5:Y:S01]  /*f670*/  LDL.64 R2, [R1+0x1680] ;  /* 0x0016800001027983 */ /* 0x0025620000100a00 */
[----:B------:R-:W-:Y:S02]  /*f680*/  MOV R8, R70 ;  /* 0x0000004600087202 */ /* 0x000fe40000000f00 */
[----:B------:R-:W-:-:S04]  /*f690*/  MOV R9, 0x0 ;  /* 0x0000000000097802 */ /* 0x000fc80000000f00 */
[----:B------:R-:W-:Y:S05]  /*f6a0*/  RET.REL.NODEC R8 `(_ZN7cutlass13device_kernelIN5flash19enable_sm80_to_sm89INS1_16FlashAttnBwdSm80INS1_25CollectiveMainloopBwdSm80ILi2ELi2EN4cute5tupleIJNS5_1CILi128EEES8_NS7_ILi64EEEEEENS_10bfloat16_tEfNS_4arch4Sm80ELb0ELb1ELb1ELb0ELb0ELb0ELb0ELb0ELi2ELi4ELi4ELi4ELb0EEENS1_24CollectiveEpilogueBwdGQAISA_fSD_Li256ELb0ELb0EEENS1_19SingleTileSchedulerILb0ELb0ELb0ELi128EEEEEEEEEvNT_6ParamsE) ;  /* 0xffff095008007950 */ /* 0x000fea0003c3ffff */
        .type           $_ZN7cutlass13device_kernelIN5flash19enable_sm80_to_sm89INS1_16FlashAttnBwdSm80INS1_25CollectiveMainloopBwdSm80ILi2ELi2EN4cute5tupleIJNS5_1CILi128EEES8_NS7_ILi64EEEEEENS_10bfloat16_tEfNS_4arch4Sm80ELb0ELb1ELb1ELb0ELb0ELb0ELb0ELb0ELi2ELi4ELi4ELi4ELb0EEENS1_24CollectiveEpilogueBwdGQAISA_fSD_Li256ELb0ELb0EEENS1_19SingleTileSchedulerILb0ELb0ELb0ELi128EEEEEEEEEvNT_6ParamsE$_ZZN4cute9transformINS_5tupleIJiiiNS_1CILi0EEEEEENS1_IJNS2_ILi32EEENS2_ILi4EEENS2_ILi2EEENS2_ILi1EEEEEENS1_IJS8_S8_S8_S8_EEEZNS_7crd2crdIS4_S9_SA_EEDaRKT_RKT0_RKT1_EUlRKT_RKT0_RKT1_E_EEDaSE_SH_SK_OT2_ENKUlDpSN_E_clIJiiiS3_EEEDaSX_,@function
        .size           $_ZN7cutlass13device_kernelIN5flash19enable_sm80_to_sm89INS1_16FlashAttnBwdSm80INS1_25CollectiveMainloopBwdSm80ILi2ELi2EN4cute5tupleIJNS5_1CILi128EEES8_NS7_ILi64EEEEEENS_10bfloat16_tEfNS_4arch4Sm80ELb0ELb1ELb1ELb0ELb0ELb0ELb0ELb0ELi2ELi4ELi4ELi4ELb0EEENS1_24CollectiveEpilogueBwdGQAISA_fSD_Li256ELb0ELb0EEENS1_19SingleTileSchedulerILb0ELb0ELb0ELi128EEEEEEEEEvNT_6ParamsE$_ZZN4cute9transformINS_5tupleIJiiiNS_1CILi0EEEEEENS1_IJNS2_ILi32EEENS2_ILi4EEENS2_ILi2EEENS2_ILi1EEEEEENS1_IJS8_S8_S8_S8_EEEZNS_7crd2crdIS4_S9_SA_EEDaRKT_RKT0_RKT1_EUlRKT_RKT0_RKT1_E_EEDaSE_SH_SK_OT2_ENKUlDpSN_E_clIJiiiS3_EEEDaSX_,($_ZN7cutlass13device_kernelIN5flash19enable_sm80_to_sm89INS1_16FlashAttnBwdSm80INS1_25CollectiveMainloopBwdSm80ILi2ELi2EN4cute5tupleIJNS5_1CILi128EEES8_NS7_ILi64EEEEEENS_10bfloat16_tEfNS_4arch4Sm80ELb0ELb1ELb1ELb0ELb0ELb0ELb0ELb0ELi2ELi4ELi4ELi4ELb0EEENS1_24CollectiveEpilogueBwdGQAISA_fSD_Li256ELb0ELb0EEENS1_19SingleTileSchedulerILb0ELb0ELb0ELi128EEEEEEEEEvNT_6ParamsE$_ZZN4cuteplIJNS_1CILi0EEES2_EJiEEEDaRKNS_15ArithmeticTupleIJDpT_EEERKNS3_IJDpT0_EEEENKUlDpRKT_E_clIJiS2_EEEDaSH_ - $_ZN7cutlass13device_kernelIN5flash19enable_sm80_to_sm89INS1_16FlashAttnBwdSm80INS1_25CollectiveMainloopBwdSm80ILi2ELi2EN4cute5tupleIJNS5_1CILi128EEES8_NS7_ILi64EEEEEENS_10bfloat16_tEfNS_4arch4Sm80ELb0ELb1ELb1ELb0ELb0ELb0ELb0ELb0ELi2ELi4ELi4ELi4ELb0EEENS1_24CollectiveEpilogueBwdGQAISA_fSD_Li256ELb0ELb0EEENS1_19SingleTileSchedulerILb0ELb0ELb0ELi128EEEEEEEEEvNT_6ParamsE$_ZZN4cute9transformINS_5tupleIJiiiNS_1CILi0EEEEEENS1_IJNS2_ILi32EEENS2_ILi4EEENS2_ILi2EEENS2_ILi1EEEEEENS1_IJS8_S8_S8_S8_EEEZNS_7crd2crdIS4_S9_SA_EEDaRKT_RKT0_RKT1_EUlRKT_RKT0_RKT1_E_EEDaSE_SH_SK_OT2_ENKUlDpSN_E_clIJiiiS3_EEEDaSX_)
$_ZN7cutlass13device_kernelIN5flash19enable_sm80_to_sm89INS1_16FlashAttnBwdSm80INS1_25CollectiveMainloopBwdSm80ILi2ELi2EN4cute5tupleIJNS5_1CILi128EEES8_NS7_ILi64EEEEEENS_10bfloat16_tEfNS_4arch4Sm80ELb0ELb1ELb1ELb0ELb0ELb0ELb0ELb0ELi2ELi4ELi4ELi4ELb0EEENS1_24CollectiveEpilogueBwdGQAISA_fSD_Li256ELb0ELb0EEENS1_19SingleTileSchedulerILb0ELb0ELb0ELi128EEEEEEEEEvNT_6ParamsE$_ZZN4cute9transformINS_5tupleIJiiiNS_1CILi0EEEEEENS1_IJNS2_ILi32EEENS2_ILi4EEENS2_ILi2EEENS2_ILi1EEEEEENS1_IJS8_S8_S8_S8_EEEZNS_7crd2crdIS4_S9_SA_EEDaRKT_RKT0_RKT1_EUlRKT_RKT0_RKT1_E_EEDaSE_SH_SK_OT2_ENKUlDpSN_E_clIJiiiS3_EEEDaSX_:
[----:B------:R-:W-:Y:S02]  /*f6b0*/  IADD3 R3, R1, 0x13c8, RZ ;  /* 0x000013c801037810 */ /* 0x000fe40007ffe0ff */
[----:B------:R-:W-:Y:S02]  /*f6c0*/  MOV R6, 0xf6f0 ;  /* 0x0000f6f000067802 */ /* 0x000fe40000000f00 */
[----:B------:R-:W-:Y:S02]  /*f6d0*/  IADD3 R3, R3, c[0x0][0x20], RZ ;  /* 0x0000080003037a10 */ /* 0x000fe40007ffe0ff */
[----:B------:R-:W-:Y:S05]  /*f6e0*/  CALL.REL.NOINC `($_ZN7cutlass13device_kernelIN5flash19enable_sm80_to_sm89INS1_16FlashAttnBwdSm80INS1_25CollectiveMainloopBwdSm80ILi2ELi2EN4cute5tupleIJNS5_1CILi128EEES8_NS7_ILi64EEEEEENS_10bfloat16_tEfNS_4arch4Sm80ELb0ELb1ELb1ELb0ELb0ELb0ELb0ELb0ELi2ELi4ELi4ELi4ELb0EEENS1_24CollectiveEpilogueBwdGQAISA_fSD_Li256ELb0ELb0EEENS1_19SingleTileSchedulerILb0ELb0ELb0ELi128EEEEEEEEEvNT_6ParamsE$_ZN4cute3eso3ESOILb0ELb0EJiiiNS_1CILi0EEEEEC2ERKiS6_S6_RKS3_) ;  /* 0xffff6ed000007944 */ /* 0x000fea0003c3ffff */
[----:B-1----:R1:W5:Y:S04]  /*f6f0*/  LDL R8, [R1+0x13d0] ;  /* 0x0013d00001087983 */ /* 0x0023680000100800 */
[----:B------:R1:W5:Y:S01]  /*f700*/  LDL.64 R2, [R1+0x13c8] ;  /* 0x0013c80001027983 */ /* 0x0003620000100a00 */
[----:B------:R-:W-:-:S04]  /*f710*/  MOV R5, 0x0 ;  /* 0x0000000000057802 */ /* 0x000fc80000000f00 */
[----:B------:R-:W-:Y:S05]  /*f720*/  RET.REL.NODEC R4 `(_ZN7cutlass13device_kernelIN5flash19enable_sm80_to_sm89INS1_16FlashAttnBwdSm80INS1_25CollectiveMainloopBwdSm80ILi2ELi2EN4cute5tupleIJNS5_1CILi128EEES8_NS7_ILi64EEEEEENS_10bfloat16_tEfNS_4arch4Sm80ELb0ELb1ELb1ELb0ELb0ELb0ELb0ELb0ELi2ELi4ELi4ELi4ELb0EEENS1_24CollectiveEpilogueBwdGQAISA_fSD_Li256ELb0ELb0EEENS1_19SingleTileSchedulerILb0ELb0ELb0ELi128EEEEEEEEEvNT_6ParamsE) ;  /* 0xffff08d004007950 */ /* 0x000fea0003c3ffff */
        .type           $_ZN7cutlass13device_kernelIN5flash19enable_sm80_to_sm89INS1_16FlashAttnBwdSm80INS1_25CollectiveMainloopBwdSm80ILi2ELi2EN4cute5tupleIJNS5_1CILi128EEES8_NS7_ILi64EEEEEENS_10bfloat16_tEfNS_4arch4Sm80ELb0ELb1ELb1ELb0ELb0ELb0ELb0ELb0ELi2ELi4ELi4ELi4ELb0EEENS1_24CollectiveEpilogueBwdGQAISA_fSD_Li256ELb0ELb0EEENS1_19SingleTileSchedulerILb0ELb0ELb0ELi128EEEEEEEEEvNT_6ParamsE$_ZZN4cuteplIJNS_1CILi0EEES2_EJiEEEDaRKNS_15ArithmeticTupleIJDpT_EEERKNS3_IJDpT0_EEEENKUlDpRKT_E_clIJiS2_EEEDaSH_,@function
        .size           $_ZN7cutlass13device_kernelIN5flash19enable_sm80_to_sm89INS1_16FlashAttnBwdSm80INS1_25CollectiveMainloopBwdSm80ILi2ELi2EN4cute5tupleIJNS5_1CILi128EEES8_NS7_ILi64EEEEEENS_10bfloat16_tEfNS_4arch4Sm80ELb0ELb1ELb1ELb0ELb0ELb0ELb0ELb0ELi2ELi4ELi4ELi4ELb0EEENS1_24CollectiveEpilogueBwdGQAISA_fSD_Li256ELb0ELb0EEENS1_19SingleTileSchedulerILb0ELb0ELb0ELi128EEEEEEEEEvNT_6ParamsE$_ZZN4cuteplIJNS_1CILi0EEES2_EJiEEEDaRKNS_15ArithmeticTupleIJDpT_EEERKNS3_IJDpT0_EEEENKUlDpRKT_E_clIJiS2_EEEDaSH_,($_ZN7cutlass13device_kernelIN5flash19enable_sm80_to_sm89INS1_16FlashAttnBwdSm80INS1_25CollectiveMainloopBwdSm80ILi2ELi2EN4cute5tupleIJNS5_1CILi128EEES8_NS7_ILi64EEEEEENS_10bfloat16_tEfNS_4arch4Sm80ELb0ELb1ELb1ELb0ELb0ELb0ELb0ELb0ELi2ELi4ELi4ELi4ELb0EEENS1_24CollectiveEpilogueBwdGQAISA_fSD_Li256ELb0ELb0EEENS1_19SingleTileSchedulerILb0ELb0ELb0ELi128EEEEEEEEEvNT_6ParamsE$_ZZN4cuteplIJNS_1CILi0EEES2_EJiS2_EEEDaRKNS_15ArithmeticTupleIJDpT_EEERKNS3_IJDpT0_EEEENKUlDpRKT_E_clIJiS2_EEEDaSH_ - $_ZN7cutlass13device_kernelIN5flash19enable_sm80_to_sm89INS1_16FlashAttnBwdSm80INS1_25CollectiveMainloopBwdSm80ILi2ELi2EN4cute5tupleIJNS5_1CILi128EEES8_NS7_ILi64EEEEEENS_10bfloat16_tEfNS_4arch4Sm80ELb0ELb1ELb1ELb0ELb0ELb0ELb0ELb0ELi2ELi4ELi4ELi4ELb0EEENS1_24CollectiveEpilogueBwdGQAISA_fSD_Li256ELb0ELb0EEENS1_19SingleTileSchedulerILb0ELb0ELb0ELi128EEEEEEEEEvNT_6ParamsE$_ZZN4cuteplIJNS_1CILi0EEES2_EJiEEEDaRKNS_15ArithmeticTupleIJDpT_EEERKNS3_IJDpT0_EEEENKUlDpRKT_E_clIJiS2_EEEDaSH_)
$_ZN7cutlass13device_kernelIN5flash19enable_sm80_to_sm89INS1_16FlashAttnBwdSm80INS1_25CollectiveMainloopBwdSm80ILi2ELi2EN4cute5tupleIJNS5_1CILi128EEES8_NS7_ILi64EEEEEENS_10bfloat16_tEfNS_4arch4Sm80ELb0ELb1ELb1ELb0ELb0ELb0ELb0ELb0ELi2ELi4ELi4ELi4ELb0EEENS1_24CollectiveEpilogueBwdGQAISA_fSD_Li256ELb0ELb0EEENS1_19SingleTileSchedulerILb0ELb0ELb0ELi128EEEEEEEEEvNT_6ParamsE$_ZZN4cuteplIJNS_1CILi0EEES2_EJiEEEDaRKNS_15ArithmeticTupleIJDpT_EEERKNS3_IJDpT0_EEEENKUlDpRKT_E_clIJiS2_EEEDaSH_:
[----:B------:R-:W-:Y:S02]  /*f730*/  IADD3 R2, R1, 0x16a8, RZ ;  /* 0x000016a801027810 */ /* 0x000fe40007ffe0ff */
[----:B------:R-:W-:Y:S02]  /*f740*/  MOV R10, 0xf770 ;  /* 0x0000f770000a7802 */ /* 0x000fe40000000f00 */
[----:B------:R-:W-:Y:S02]  /*f750*/  IADD3 R2, R2, c[0x0][0x20], RZ ;  /* 0x0000080002027a10 */ /* 0x000fe40007ffe0ff */
[----:B------:R-:W-:Y:S05]  /*f760*/  CALL.REL.NOINC `($_ZN7cutlass13device_kernelIN5flash19enable_sm80_to_sm89INS1_16FlashAttnBwdSm80INS1_25CollectiveMainloopBwdSm80ILi2ELi2EN4cute5tupleIJNS5_1CILi128EEES8_NS7_ILi64EEEEEENS_10bfloat16_tEfNS_4arch4Sm80ELb0ELb1ELb1ELb0ELb0ELb0ELb0ELb0ELi2ELi4ELi4ELi4ELb0EEENS1_24CollectiveEpilogueBwdGQAISA_fSD_Li256ELb0ELb0EEENS1_19SingleTileSchedulerILb0ELb0ELb0ELi128EEEEEEEEEvNT_6ParamsE$_ZN4cute5tupleIJiNS_1CILi0EEEEEC2ERKiRKS2_) ;  /* 0xffffafa000007944 */ /* 0x000fea0003c3ffff */
[----:B-1----:R1:W5:Y:S01]  /*f770*/  LDL R3, [R1+0x16a8] ;  /* 0x0016a80001037983 */ /* 0x0023620000100800 */
[----:B------:R-:W-:-:S04]  /*f780*/  MOV R5, 0x0 ;  /* 0x0000000000057802 */ /* 0x000fc80000000f00 */
[----:B------:R-:W-:Y:S05]  /*f790*/  RET.REL.NODEC R4 `(_ZN7cutlass13device_kernelIN5flash19enable_sm80_to_sm89INS1_16FlashAttnBwdSm80INS1_25CollectiveMainloopBwdSm80ILi2ELi2EN4cute5tupleIJNS5_1CILi128EEES8_NS7_ILi64EEEEEENS_10bfloat16_tEfNS_4arch4Sm80ELb0ELb1ELb1ELb0ELb0ELb0ELb0ELb0ELi2ELi4ELi4ELi4ELb0EEENS1_24CollectiveEpilogueBwdGQAISA_fSD_Li256ELb0ELb0EEENS1_19SingleTileSchedulerILb0ELb0ELb0ELi128EEEEEEEEEvNT_6ParamsE) ;  /* 0xffff086004007950 */ /* 0x000fea0003c3ffff */
        .type           $_ZN7cutlass13device_kernelIN5flash19enable_sm80_to_sm89INS1_16FlashAttnBwdSm80INS1_25CollectiveMainloopBwdSm80ILi2ELi2EN4cute5tupleIJNS5_1CILi128EEES8_NS7_ILi64EEEEEENS_10bfloat16_tEfNS_4arch4Sm80ELb0ELb1ELb1ELb0ELb0ELb0ELb0ELb0ELi2ELi4ELi4ELi4ELb0EEENS1_24CollectiveEpilogueBwdGQAISA_fSD_Li256ELb0ELb0EEENS1_19SingleTileSchedulerILb0ELb0ELb0ELi128EEEEEEEEEvNT_6ParamsE$_ZZN4cuteplIJNS_1CILi0EEES2_EJiS2_EEEDaRKNS_15ArithmeticTupleIJDpT_EEERKNS3_IJDpT0_EEEENKUlDpRKT_E_clIJiS2_EEEDaSH_,@function
        .size           $_ZN7cutlass13device_kernelIN5flash19enable_sm80_to_sm89INS1_16FlashAttnBwdSm80INS1_25CollectiveMainloopBwdSm80ILi2ELi2EN4cute5tupleIJNS5_1CILi128EEES8_NS7_ILi64EEEEEENS_10bfloat16_tEfNS_4arch4Sm80ELb0ELb1ELb1ELb0ELb0ELb0ELb0ELb0ELi2ELi4ELi4ELi4ELb0EEENS1_24CollectiveEpilogueBwdGQAISA_fSD_Li256ELb0ELb0EEENS1_19SingleTileSchedulerILb0ELb0ELb0ELi128EEEEEEEEEvNT_6ParamsE$_ZZN4cuteplIJNS_1CILi0EEES2_EJiS2_EEEDaRKNS_15ArithmeticTupleIJDpT_EEERKNS3_IJDpT0_EEEENKUlDpRKT_E_clIJiS2_EEEDaSH_,($_ZN7cutlass13device_kernelIN5flash19enable_sm80_to_sm89INS1_16FlashAttnBwdSm80INS1_25CollectiveMainloopBwdSm80ILi2ELi2EN4cute5tupleIJNS5_1CILi128EEES8_NS7_ILi64EEEEEENS_10bfloat16_tEfNS_4arch4Sm80ELb0ELb1ELb1ELb0ELb0ELb0ELb0ELb0ELi2ELi4ELi4ELi4ELb0EEENS1_24CollectiveEpilogueBwdGQAISA_fSD_Li256ELb0ELb0EEENS1_19SingleTileSchedulerILb0ELb0ELb0ELi128EEEEEEEEEvNT_6ParamsE$_ZZN4cuteplIJNS_1CILi0EEES2_EJiiEEEDaRKNS_15ArithmeticTupleIJDpT_EEERKNS3_IJDpT0_EEEENKUlDpRKT_E_clIJiiEEEDaSH_ - $_ZN7cutlass13device_kernelIN5flash19enable_sm80_to_sm89INS1_16FlashAttnBwdSm80INS1_25CollectiveMainloopBwdSm80ILi2ELi2EN4cute5tupleIJNS5_1CILi128EEES8_NS7_ILi64EEEEEENS_10bfloat16_tEfNS_4arch4Sm80ELb0ELb1ELb1ELb0ELb0ELb0ELb0ELb0ELi2ELi4ELi4ELi4ELb0EEENS1_24CollectiveEpilogueBwdGQAISA_fSD_Li256ELb0ELb0EEENS1_19SingleTileSchedulerILb0ELb0ELb0ELi128EEEEEEEEEvNT_6ParamsE$_ZZN4cuteplIJNS_1CILi0EEES2_EJiS2_EEEDaRKNS_15ArithmeticTupleIJDpT_EEERKNS3_IJDpT0_EEEENKUlDpRKT_E_clIJiS2_EEEDaSH_)
$_ZN7cutlass13device_kernelIN5flash19enable_sm80_to_sm89INS1_16FlashAttnBwdSm80INS1_25CollectiveMainloopBwdSm80ILi2ELi2EN4cute5tupleIJNS5_1CILi128EEES8_NS7_ILi64EEEEEENS_10bfloat16_tEfNS_4arch4Sm80ELb0ELb1ELb1ELb0ELb0ELb0ELb0ELb0ELi2ELi4ELi4ELi4ELb0EEENS1_24CollectiveEpilogueBwdGQAISA_fSD_Li256ELb0ELb0EEENS1_19SingleTileSchedulerILb0ELb0ELb0ELi128EEEEEEEEEvNT_6ParamsE$_ZZN4cuteplIJNS_1CILi0EEES2_EJiS2_EEEDaRKNS_15ArithmeticTupleIJDpT_EEERKNS3_IJDpT0_EEEENKUlDpRKT_E_clIJiS2_EEEDaSH_:
[----:B------:R-:W-:Y:S02]  /*f7a0*/  IADD3 R2, R1, 0x16a8, RZ ;  /* 0x000016a801027810 */ /* 0x000fe40007ffe0ff */
[----:B------:R-:W-:Y:S02]  /*f7b0*/  MOV R10, 0xf7e0 ;  /* 0x0000f7e0000a7802 */ /* 0x000fe40000000f00 */
[----:B------:R-:W-:Y:S02]  /*f7c0*/  IADD3 R2, R2, c[0x0][0x20], RZ ;  /* 0x0000080002027a10 */ /* 0x000fe40007ffe0ff */
[----:B------:R-:W-:Y:S05]  /*f7d0*/  CALL.REL.NOINC `($_ZN7cutlass13device_kernelIN5flash19enable_sm80_to_sm89INS1_16FlashAttnBwdSm80INS1_25CollectiveMainloopBwdSm80ILi2ELi2EN4cute5tupleIJNS5_1CILi128EEES8_NS7_ILi64EEEEEENS_10bfloat16_tEfNS_4arch4Sm80ELb0ELb1ELb1ELb0ELb0ELb0ELb0ELb0ELi2ELi4ELi4ELi4ELb0EEENS1_24CollectiveEpilogueBwdGQAISA_fSD_Li256ELb0ELb0EEENS1_19SingleTileSchedulerILb0ELb0ELb0ELi128EEEEEEEEEvNT_6ParamsE$_ZN4cute5tupleIJiNS_1CILi0EEEEEC2ERKiRKS2_) ;  /* 0xffffaf3000007944 */ /* 0x000fea0003c3ffff */
[----:B------:R2:W5:Y:S01]  /*f7e0*/  LDL R31, [R1+0x16a8] ;  /* 0x0016a800011f7983 */ /* 0x0005620000100800 */
[----:B------:R-:W-:-:S04]  /*f7f0*/  MOV R5, 0x0 ;  /* 0x0000000000057802 */ /* 0x000fc80000000f00 */
[----:B------:R-:W-:Y:S05]  /*f800*/  RET.REL.NODEC R4 `(_ZN7cutlass13device_kernelIN5flash19enable_sm80_to_sm89INS1_16FlashAttnBwdSm80INS1_25CollectiveMainloopBwdSm80ILi2ELi2EN4cute5tupleIJNS5_1CILi128EEES8_NS7_ILi64EEEEEENS_10bfloat16_tEfNS_4arch4Sm80ELb0ELb1ELb1ELb0ELb0ELb0ELb0ELb0ELi2ELi4ELi4ELi4ELb0EEENS1_24CollectiveEpilogueBwdGQAISA_fSD_Li256ELb0ELb0EEENS1_19SingleTileSchedulerILb0ELb0ELb0ELi128EEEEEEEEEvNT_6ParamsE) ;  /* 0xffff07f004007950 */ /* 0x000fea0003c3ffff */
        .type           $_ZN7cutlass13device_kernelIN5flash19enable_sm80_to_sm89INS1_16FlashAttnBwdSm80INS1_25CollectiveMainloopBwdSm80ILi2ELi2EN4cute5tupleIJNS5_1CILi128EEES8_NS7_ILi64EEEEEENS_10bfloat16_tEfNS_4arch4Sm80ELb0ELb1ELb1ELb0ELb0ELb0ELb0ELb0ELi2ELi4ELi4ELi4ELb0EEENS1_24CollectiveEpilogueBwdGQAISA_fSD_Li256ELb0ELb0EEENS1_19SingleTileSchedulerILb0ELb0ELb0ELi128EEEEEEEEEvNT_6ParamsE$_ZZN4cuteplIJNS_1CILi0EEES2_EJiiEEEDaRKNS_15ArithmeticTupleIJDpT_EEERKNS3_IJDpT0_EEEENKUlDpRKT_E_clIJiiEEEDaSH_,@function
        .size           $_ZN7cutlass13device_kernelIN5flash19enable_sm80_to_sm89INS1_16FlashAttnBwdSm80INS1_25CollectiveMainloopBwdSm80ILi2ELi2EN4cute5tupleIJNS5_1CILi128EEES8_NS7_ILi64EEEEEENS_10bfloat16_tEfNS_4arch4Sm80ELb0ELb1ELb1ELb0ELb0ELb0ELb0ELb0ELi2ELi4ELi4ELi4ELb0EEENS1_24CollectiveEpilogueBwdGQAISA_fSD_Li256ELb0ELb0EEENS1_19SingleTileSchedulerILb0ELb0ELb0ELi128EEEEEEEEEvNT_6ParamsE$_ZZN4cuteplIJNS_1CILi0EEES2_EJiiEEEDaRKNS_15ArithmeticTupleIJDpT_EEERKNS3_IJDpT0_EEEENKUlDpRKT_E_clIJiiEEEDaSH_,($_ZN7cutlass13device_kernelIN5flash19enable_sm80_to_sm89INS1_16FlashAttnBwdSm80INS1_25CollectiveMainloopBwdSm80ILi2ELi2EN4cute5tupleIJNS5_1CILi128EEES8_NS7_ILi64EEEEEENS_10bfloat16_tEfNS_4arch4Sm80ELb0ELb1ELb1ELb0ELb0ELb0ELb0ELb0ELi2ELi4ELi4ELi4ELb0EEENS1_24CollectiveEpilogueBwdGQAISA_fSD_Li256ELb0ELb0EEENS1_19SingleTileSchedulerILb0ELb0ELb0ELi128EEEEEEEEEvNT_6ParamsE$_ZZN4cuteplIJNS_1CILi0EEEiEJS2_iEEEDaRKNS_15ArithmeticTupleIJDpT_EEERKNS3_IJDpT0_EEEENKUlDpRKT_E_clIJS2_iEEEDaSH_ - $_ZN7cutlass13device_kernelIN5flash19enable_sm80_to_sm89INS1_16FlashAttnBwdSm80INS1_25CollectiveMainloopBwdSm80ILi2ELi2EN4cute5tupleIJNS5_1CILi128EEES8_NS7_ILi64EEEEEENS_10bfloat16_tEfNS_4arch4Sm80ELb0ELb1ELb1ELb0ELb0ELb0ELb0ELb0ELi2ELi4ELi4ELi4ELb0EEENS1_24CollectiveEpilogueBwdGQAISA_fSD_Li256ELb0ELb0EEENS1_19SingleTileSchedulerILb0ELb0ELb0ELi128EEEEEEEEEvNT_6ParamsE$_ZZN4cuteplIJNS_1CILi0EEES2_EJiiEEEDaRKNS_15ArithmeticTupleIJDpT_EEERKNS3_IJDpT0_EEEENKUlDpRKT_E_clIJiiEEEDaSH_)
$_ZN7cutlass13device_kernelIN5flash19enable_sm80_to_sm89INS1_16FlashAttnBwdSm80INS1_25CollectiveMainloopBwdSm80ILi2ELi2EN4cute5tupleIJNS5_1CILi128EEES8_NS7_ILi64EEEEEENS_10bfloat16_tEfNS_4arch4Sm80ELb0ELb1ELb1ELb0ELb0ELb0ELb0ELb0ELi2ELi4ELi4ELi4ELb0EEENS1_24CollectiveEpilogueBwdGQAISA_fSD_Li256ELb0ELb0EEENS1_19SingleTileSchedulerILb0ELb0ELb0ELi128EEEEEEEEEvNT_6ParamsE$_ZZN4cuteplIJNS_1CILi0EEES2_EJiiEEEDaRKNS_15ArithmeticTupleIJDpT_EEERKNS3_IJDpT0_EEEENKUlDpRKT_E_clIJiiEEEDaSH_:
[----:B------:R-:W-:Y:S01]  /*f810*/  IADD3 R3, R1, 0x13c8, RZ ;  /* 0x000013c801037810 */ /* 0x000fe20007ffe0ff */
[----:B------:R-:W-:Y:S01]  /*f820*/  IMAD.MOV.U32 R10, RZ, RZ, R2 ;  /* 0x000000ffff0a7224 */ /* 0x000fe200078e0002 */
[----:B------:R-:W-:Y:S01]  /*f830*/  MOV R6, 0xf870 ;  /* 0x0000f87000067802 */ /* 0x000fe20000000f00 */
[----:B------:R-:W-:Y:S01]  /*f840*/  IMAD.MOV.U32 R2, RZ, RZ, R81 ;  /* 0x000000ffff027224 */ /* 0x000fe200078e0051 */
[----:B------:R-:W-:Y:S02]  /*f850*/  IADD3 R3, R3, c[0x0][0x20], RZ ;  /* 0x0000080003037a10 */ /* 0x000fe40007ffe0ff */
[----:B------:R-:W-:Y:S05]  /*f860*/  CALL.REL.NOINC `($_ZN7cutlass13device_kernelIN5flash19enable_sm80_to_sm89INS1_16FlashAttnBwdSm80INS1_25CollectiveMainloopBwdSm80ILi2ELi2EN4cute5tupleIJNS5_1CILi128EEES8_NS7_ILi64EEEEEENS_10bfloat16_tEfNS_4arch4Sm80ELb0ELb1ELb1ELb0ELb0ELb0ELb0ELb0ELi2ELi4ELi4ELi4ELb0EEENS1_24CollectiveEpilogueBwdGQAISA_fSD_Li256ELb0ELb0EEENS1_19SingleTileSchedulerILb0ELb0ELb0ELi128EEEEEEEEEvNT_6ParamsE$_ZN4cute5tupleIJiiEEC2ERKiS3_) ;  /* 0xffffaee000007944 */ /* 0x000fea0003c3ffff */
[----:B------:R1:W5:Y:S01]  /*f870*/  LDL.64 R2, [R1+0x13c8] ;  /* 0x0013c80001027983 */ /* 0x0003620000100a00 */
[----:B------:R-:W-:-:S04]  /*f880*/  MOV R59, 0x0 ;  /* 0x00000000003b7802 */ /* 0x000fc80000000f00 */
[----:B------:R-:W-:Y:S05]  /*f890*/  RET.REL.NODEC R58 `(_ZN7cutlass13device_kernelIN5flash19enable_sm80_to_sm89INS1_16FlashAttnBwdSm80INS1_25CollectiveMainloopBwdSm80ILi2ELi2EN4cute5tupleIJNS5_1CILi128EEES8_NS7_ILi64EEEEEENS_10bfloat16_tEfNS_4arch4Sm80ELb0ELb1ELb1ELb0ELb0ELb0ELb0ELb0ELi2ELi4ELi4ELi4ELb0EEENS1_24CollectiveEpilogueBwdGQAISA_fSD_Li256ELb0ELb0EEENS1_19SingleTileSchedulerILb0ELb0ELb0ELi128EEEEEEEEEvNT_6ParamsE) ;  /* 0xffff07603a007950 */ /* 0x000fea0003c3ffff */
        .type           $_ZN7cutlass13device_kernelIN5flash19enable_sm80_to_sm89INS1_16FlashAttnBwdSm80INS1_25CollectiveMainloopBwdSm80ILi2ELi2EN4cute5tupleIJNS5_1CILi128EEES8_NS7_ILi64EEEEEENS_10bfloat16_tEfNS_4arch4Sm80ELb0ELb1ELb1ELb0ELb0ELb0ELb0ELb0ELi2ELi4ELi4ELi4ELb0EEENS1_24CollectiveEpilogueBwdGQAISA_fSD_Li256ELb0ELb0EEENS1_19SingleTileSchedulerILb0ELb0ELb0ELi128EEEEEEEEEvNT_6ParamsE$_ZZN4cuteplIJNS_1CILi0EEEiEJS2_iEEEDaRKNS_15ArithmeticTupleIJDpT_EEERKNS3_IJDpT0_EEEENKUlDpRKT_E_clIJS2_iEEEDaSH_,@function
        .size           $_ZN7cutlass13device_kernelIN5flash19enable_sm80_to_sm89INS1_16FlashAttnBwdSm80INS1_25CollectiveMainloopBwdSm80ILi2ELi2EN4cute5tupleIJNS5_1CILi128EEES8_NS7_ILi64EEEEEENS_10bfloat16_tEfNS_4arch4Sm80ELb0ELb1ELb1ELb0ELb0ELb0ELb0ELb0ELi2ELi4ELi4ELi4ELb0EEENS1_24CollectiveEpilogueBwdGQAISA_fSD_Li256ELb0ELb0EEENS1_19SingleTileSchedulerILb0ELb0ELb0ELi128EEEEEEEEEvNT_6ParamsE$_ZZN4cuteplIJNS_1CILi0EEEiEJS2_iEEEDaRKNS_15ArithmeticTupleIJDpT_EEERKNS3_IJDpT0_EEEENKUlDpRKT_E_clIJS2_iEEEDaSH_,($_ZN7cutlass13device_kernelIN5flash19enable_sm80_to_sm89INS1_16FlashAttnBwdSm80INS1_25CollectiveMainloopBwdSm80ILi2ELi2EN4cute5tupleIJNS5_1CILi128EEES8_NS7_ILi64EEEEEENS_10bfloat16_tEfNS_4arch4Sm80ELb0ELb1ELb1ELb0ELb0ELb0ELb0ELb0ELi2ELi4ELi4ELi4ELb0EEENS1_24CollectiveEpilogueBwdGQAISA_fSD_Li256ELb0ELb0EEENS1_19SingleTileSchedulerILb0ELb0ELb0ELi128EEEEEEEEEvNT_6ParamsE$_ZZN4cuteplIJNS_1CILi0EEEiEJiEEEDaRKNS_15ArithmeticTupleIJDpT_EEERKNS3_IJDpT0_EEEENKUlDpRKT_E_clIJiiEEEDaSH_ - $_ZN7cutlass13device_kernelIN5flash19enable_sm80_to_sm89INS1_16FlashAttnBwdSm80INS1_25CollectiveMainloopBwdSm80ILi2ELi2EN4cute5tupleIJNS5_1CILi128EEES8_NS7_ILi64EEEEEENS_10bfloat16_tEfNS_4arch4Sm80ELb0ELb1ELb1ELb0ELb0ELb0ELb0ELb0ELi2ELi4ELi4ELi4ELb0EEENS1_24CollectiveEpilogueBwdGQAISA_fSD_Li256ELb0ELb0EEENS1_19SingleTileSchedulerILb0ELb0ELb0ELi128EEEEEEEEEvNT_6ParamsE$_ZZN4cuteplIJNS_1CILi0EEEiEJS2_iEEEDaRKNS_15ArithmeticTupleIJDpT_EEERKNS3_IJDpT0_EEEENKUlDpRKT_E_clIJS2_iEEEDaSH_)
$_ZN7cutlass13device_kernelIN5flash19enable_sm80_to_sm89INS1_16FlashAttnBwdSm80INS1_25CollectiveMainloopBwdSm80ILi2ELi2EN4cute5tupleIJNS5_1CILi128EEES8_NS7_ILi64EEEEEENS_10bfloat16_tEfNS_4arch4Sm80ELb0ELb1ELb1ELb0ELb0ELb0ELb0ELb0ELi2ELi4ELi4ELi4ELb0EEENS1_24CollectiveEpilogueBwdGQAISA_fSD_Li256ELb0ELb0EEENS1_19SingleTileSchedulerILb0ELb0ELb0ELi128EEEEEEEEEvNT_6ParamsE$_ZZN4cuteplIJNS_1CILi0EEEiEJS2_iEEEDaRKNS_15ArithmeticTupleIJDpT_EEERKNS3_IJDpT0_EEEENKUlDpRKT_E_clIJS2_iEEEDaSH_:
[----:B------:R-:W-:Y:S02]  /*f8a0*/  IADD3 R11, R1, 0x13c8, RZ ;  /* 0x000013c8010b7810 */ /* 0x000fe40007ffe0ff */
[----:B------:R-:W-:Y:S02]  /*f8b0*/  MOV R6, 0xf8e0 ;  /* 0x0000f8e000067802 */ /* 0x000fe40000000f00 */
[----:B------:R-:W-:Y:S02]  /*f8c0*/  IADD3 R11, R11, c[0x0][0x20], RZ ;  /* 0x000008000b0b7a10 */ /* 0x000fe40007ffe0ff */
[----:B------:R-:W-:Y:S05]  /*f8d0*/  CALL.REL.NOINC `($_ZN7cutlass13device_kernelIN5flash19enable_sm80_to_sm89INS1_16FlashAttnBwdSm80INS1_25CollectiveMainloopBwdSm80ILi2ELi2EN4cute5tupleIJNS5_1CILi128EEES8_NS7_ILi64EEEEEENS_10bfloat16_tEfNS_4arch4Sm80ELb0ELb1ELb1ELb0ELb0ELb0ELb0ELb0ELi2ELi4ELi4ELi4ELb0EEENS1_24CollectiveEpilogueBwdGQAISA_fSD_Li256ELb0ELb0EEENS1_19SingleTileSchedulerILb0ELb0ELb0ELi128EEEEEEEEEvNT_6ParamsE$_ZN4cute5tupleIJNS_1CILi0EEEiEEC2ERKS2_RKi) ;  /* 0xffffacf000007944 */ /* 0x000fea0003c3ffff */
[----:B------:R1:W5:Y:S01]  /*f8e0*/  LDL R32, [R1+0x13c8] ;  /* 0x0013c80001207983 */ /* 0x0003620000100800 */
[----:B------:R-:W-:-:S04]  /*f8f0*/  MOV R11, 0x0 ;  /* 0x00000000000b7802 */ /* 0x000fc80000000f00 */
[----:B------:R-:W-:Y:S05]  /*f900*/  RET.REL.NODEC R10 `(_ZN7cutlass13device_kernelIN5flash19enable_sm80_to_sm89INS1_16FlashAttnBwdSm80INS1_25CollectiveMainloopBwdSm80ILi2ELi2EN4cute5tupleIJNS5_1CILi128EEES8_NS7_ILi64EEEEEENS_10bfloat16_tEfNS_4arch4Sm80ELb0ELb1ELb1ELb0ELb0ELb0ELb0ELb0ELi2ELi4ELi4ELi4ELb0EEENS1_24CollectiveEpilogueBwdGQAISA_fSD_Li256ELb0ELb0EEENS1_19SingleTileSchedulerILb0ELb0ELb0ELi128EEEEEEEEEvNT_6ParamsE) ;  /* 0xffff06f00a007950 */ /* 0x000fea0003c3ffff */
        .type           $_ZN7cutlass13device_kernelIN5flash19enable_sm80_to_sm89INS1_16FlashAttnBwdSm80INS1_25CollectiveMainloopBwdSm80ILi2ELi2EN4cute5tupleIJNS5_1CILi128EEES8_NS7_ILi64EEEEEENS_10bfloat16_tEfNS_4arch4Sm80ELb0ELb1ELb1ELb0ELb0ELb0ELb0ELb0ELi2ELi4ELi4ELi4ELb0EEENS1_24CollectiveEpilogueBwdGQAISA_fSD_Li256ELb0ELb0EEENS1_19SingleTileSchedulerILb0ELb0ELb0ELi128EEEEEEEEEvNT_6ParamsE$_ZZN4cuteplIJNS_1CILi0EEEiEJiEEEDaRKNS_15ArithmeticTupleIJDpT_EEERKNS3_IJDpT0_EEEENKUlDpRKT_E_clIJiiEEEDaSH_,@function
        .size           $_ZN7cutlass13device_kernelIN5flash19enable_sm80_to_sm89INS1_16FlashAttnBwdSm80INS1_25CollectiveMainloopBwdSm80ILi2ELi2EN4cute5tupleIJNS5_1CILi128EEES8_NS7_ILi64EEEEEENS_10bfloat16_tEfNS_4arch4Sm80ELb0ELb1ELb1ELb0ELb0ELb0ELb0ELb0ELi2ELi4ELi4ELi4ELb0EEENS1_24CollectiveEpilogueBwdGQAISA_fSD_Li256ELb0ELb0EEENS1_19SingleTileSchedulerILb0ELb0ELb0ELi128EEEEEEEEEvNT_6ParamsE$_ZZN4cuteplIJNS_1CILi0EEEiEJiEEEDaRKNS_15ArithmeticTupleIJDpT_EEERKNS3_IJDpT0_EEEENKUlDpRKT_E_clIJiiEEEDaSH_,($_ZN7cutlass13device_kernelIN5flash19enable_sm80_to_sm89INS1_16FlashAttnBwdSm80INS1_25CollectiveMainloopBwdSm80ILi2ELi2EN4cute5tupleIJNS5_1CILi128EEES8_NS7_ILi64EEEEEENS_10bfloat16_tEfNS_4arch4Sm80ELb0ELb1ELb1ELb0ELb0ELb0ELb0ELb0ELi2ELi4ELi4ELi4ELb0EEENS1_24CollectiveEpilogueBwdGQAISA_fSD_Li256ELb0ELb0EEENS1_19SingleTileSchedulerILb0ELb0ELb0ELi128EEEEEEEEEvNT_6ParamsE$_ZZN4cuteplIJiEJNS_1CILi0EEEEEEDaRKNS_15ArithmeticTupleIJDpT_EEERKNS3_IJDpT0_EEEENKUlDpRKT_E_clIJiEEEDaSH_ - $_ZN7cutlass13device_kernelIN5flash19enable_sm80_to_sm89INS1_16FlashAttnBwdSm80INS1_25CollectiveMainloopBwdSm80ILi2ELi2EN4cute5tupleIJNS5_1CILi128EEES8_NS7_ILi64EEEEEENS_10bfloat16_tEfNS_4arch4Sm80ELb0ELb1ELb1ELb0ELb0ELb0ELb0ELb0ELi2ELi4ELi4ELi4ELb0EEENS1_24CollectiveEpilogueBwdGQAISA_fSD_Li256ELb0ELb0EEENS1_19SingleTileSchedulerILb0ELb0ELb0ELi128EEEEEEEEEvNT_6ParamsE$_ZZN4cuteplIJNS_1CILi0EEEiEJiEEEDaRKNS_15ArithmeticTupleIJDpT_EEERKNS3_IJDpT0_EEEENKUlDpRKT_E_clIJiiEEEDaSH_)
$_ZN7cutlass13device_kernelIN5flash19enable_sm80_to_sm89INS1_16FlashAttnBwdSm80INS1_25CollectiveMainloopBwdSm80ILi2ELi2EN4cute5tupleIJNS5_1CILi128EEES8_NS7_ILi64EEEEEENS_10bfloat16_tEfNS_4arch4Sm80ELb0ELb1ELb1ELb0ELb0ELb0ELb0ELb0ELi2ELi4ELi4ELi4ELb0EEENS1_24CollectiveEpilogueBwdGQAISA_fSD_Li256ELb0ELb0EEENS1_19SingleTileSchedulerILb0ELb0ELb0ELi128EEEEEEEEEvNT_6ParamsE$_ZZN4cuteplIJNS_1CILi0EEEiEJiEEEDaRKNS_15ArithmeticTupleIJDpT_EEERKNS3_IJDpT0_EEEENKUlDpRKT_E_clIJiiEEEDaSH_:
[----:B------:R-:W-:Y:S01]  /*f910*/  IADD3 R3, R1, 0x13c8, RZ ;  /* 0x000013c801037810 */ /* 0x000fe20007ffe0ff */
[----:B------:R-:W-:Y:S01]  /*f920*/  IMAD.MOV.U32 R2, RZ, RZ, R81 ;  /* 0x000000ffff027224 */ /* 0x000fe200078e0051 */
[----:B------:R-:W-:Y:S02]  /*f930*/  MOV R6, 0xf960 ;  /* 0x0000f96000067802 */ /* 0x000fe40000000f00 */
[----:B------:R-:W-:Y:S02]  /*f940*/  IADD3 R3, R3, c[0x0][0x20], RZ ;  /* 0x0000080003037a10 */ /* 0x000fe40007ffe0ff */
[----:B------:R-:W-:Y:S05]  /*f950*/  CALL.REL.NOINC `($_ZN7cutlass13device_kernelIN5flash19enable_sm80_to_sm89INS1_16FlashAttnBwdSm80INS1_25CollectiveMainloopBwdSm80ILi2ELi2EN4cute5tupleIJNS5_1CILi128EEES8_NS7_ILi64EEEEEENS_10bfloat16_tEfNS_4arch4Sm80ELb0ELb1ELb1ELb0ELb0ELb0ELb0ELb0ELi2ELi4ELi4ELi4ELb0EEENS1_24CollectiveEpilogueBwdGQAISA_fSD_Li256ELb0ELb0EEENS1_19SingleTileSchedulerILb0ELb0ELb0ELi128EEEEEEEEEvNT_6ParamsE$_ZN4cute5tupleIJiiEEC2ERKiS3_) ;  /* 0xffffadf000007944 */ /* 0x000fea0003c3ffff */
[----:B------:R1:W5:Y:S01]  /*f960*/  LDL.64 R18, [R1+0x13c8] ;  /* 0x0013c80001127983 */ /* 0x0003620000100a00 */
[----:B------:R-:W-:Y:S02]  /*f970*/  MOV R2, R4 ;  /* 0x0000000400027202 */ /* 0x000fe40000000f00 */
[----:B------:R-:W-:-:S04]  /*f980*/  MOV R3, 0x0 ;  /* 0x0000000000037802 */ /* 0x000fc80000000f00 */
[----:B------:R-:W-:Y:S05]  /*f990*/  RET.REL.NODEC R2 `(_ZN7cutlass13device_kernelIN5flash19enable_sm80_to_sm89INS1_16FlashAttnBwdSm80INS1_25CollectiveMainloopBwdSm80ILi2ELi2EN4cute5tupleIJNS5_1CILi128EEES8_NS7_ILi64EEEEEENS_10bfloat16_tEfNS_4arch4Sm80ELb0ELb1ELb1ELb0ELb0ELb0ELb0ELb0ELi2ELi4ELi4ELi4ELb0EEENS1_24CollectiveEpilogueBwdGQAISA_fSD_Li256ELb0ELb0EEENS1_19SingleTileSchedulerILb0ELb0ELb0ELi128EEEEEEEEEvNT_6ParamsE) ;  /* 0xffff066002007950 */ /* 0x000fea0003c3ffff */
        .type           $_ZN7cutlass13device_kernelIN5flash19enable_sm80_to_sm89INS1_16FlashAttnBwdSm80INS1_25CollectiveMainloopBwdSm80ILi2ELi2EN4cute5tupleIJNS5_1CILi128EEES8_NS7_ILi64EEEEEENS_10bfloat16_tEfNS_4arch4Sm80ELb0ELb1ELb1ELb0ELb0ELb0ELb0ELb0ELi2ELi4ELi4ELi4ELb0EEENS1_24CollectiveEpilogueBwdGQAISA_fSD_Li256ELb0ELb0EEENS1_19SingleTileSchedulerILb0ELb0ELb0ELi128EEEEEEEEEvNT_6ParamsE$_ZZN4cuteplIJiEJNS_1CILi0EEEEEEDaRKNS_15ArithmeticTupleIJDpT_EEERKNS3_IJDpT0_EEEENKUlDpRKT_E_clIJiEEEDaSH_,@function
        .size           $_ZN7cutlass13device_kernelIN5flash19enable_sm80_to_sm89INS1_16FlashAttnBwdSm80INS1_25CollectiveMainloopBwdSm80ILi2ELi2EN4cute5tupleIJNS5_1CILi128EEES8_NS7_ILi64EEEEEENS_10bfloat16_tEfNS_4arch4Sm80ELb0ELb1ELb1ELb0ELb0ELb0ELb0ELb0ELi2ELi4ELi4ELi4ELb0EEENS1_24CollectiveEpilogueBwdGQAISA_fSD_Li256ELb0ELb0EEENS1_19SingleTileSchedulerILb0ELb0ELb0ELi128EEEEEEEEEvNT_6ParamsE$_ZZN4cuteplIJiEJNS_1CILi0EEEEEEDaRKNS_15ArithmeticTupleIJDpT_EEERKNS3_IJDpT0_EEEENKUlDpRKT_E_clIJiEEEDaSH_,($_ZN7cutlass13device_kernelIN5flash19enable_sm80_to_sm89INS1_16FlashAttnBwdSm80INS1_25CollectiveMainloopBwdSm80ILi2ELi2EN4cute5tupleIJNS5_1CILi128EEES8_NS7_ILi64EEEEEENS_10bfloat16_tEfNS_4arch4Sm80ELb0ELb1ELb1ELb0ELb0ELb0ELb0ELb0ELi2ELi4ELi4ELi4ELb0EEENS1_24CollectiveEpilogueBwdGQAISA_fSD_Li256ELb0ELb0EEENS1_19SingleTileSchedulerILb0ELb0ELb0ELi128EEEEEEEEEvNT_6ParamsE$_ZZN4cuteplIJiEJNS_1CILi0EEES2_EEEDaRKNS_15ArithmeticTupleIJDpT_EEERKNS3_IJDpT0_EEEENKUlDpRKT_E_clIJiS2_EEEDaSH_ - $_ZN7cutlass13device_kernelIN5flash19enable_sm80_to_sm89INS1_16FlashAttnBwdSm80INS1_25CollectiveMainloopBwdSm80ILi2ELi2EN4cute5tupleIJNS5_1CILi128EEES8_NS7_ILi64EEEEEENS_10bfloat16_tEfNS_4arch4Sm80ELb0ELb1ELb1ELb0ELb0ELb0ELb0ELb0ELi2ELi4ELi4ELi4ELb0EEENS1_24CollectiveEpilogueBwdGQAISA_fSD_Li256ELb0ELb0EEENS1_19SingleTileSchedulerILb0ELb0ELb0ELi128EEEEEEEEEvNT_6ParamsE$_ZZN4cuteplIJiEJNS_1CILi0EEEEEEDaRKNS_15ArithmeticTupleIJDpT_EEERKNS3_IJDpT0_EEEENKUlDpRKT_E_clIJiEEEDaSH_)
$_ZN7cutlass13device_kernelIN5flash19enable_sm80_to_sm89INS1_16FlashAttnBwdSm80INS1_25CollectiveMainloopBwdSm80ILi2ELi2EN4cute5tupleIJNS5_1CILi128EEES8_NS7_ILi64EEEEEENS_10bfloat16_tEfNS_4arch4Sm80ELb0ELb1ELb1ELb0ELb0ELb0ELb0ELb0ELi2ELi4ELi4ELi4ELb0EEENS1_24CollectiveEpilogueBwdGQAISA_fSD_Li256ELb0ELb0EEENS1_19SingleTileSchedulerILb0ELb0ELb0ELi128EEEEEEEEEvNT_6ParamsE$_ZZN4cuteplIJiEJNS_1CILi0EEEEEEDaRKNS_15ArithmeticTupleIJDpT_EEERKNS3_IJDpT0_EEEENKUlDpRKT_E_clIJiEEEDaSH_:
[----:B------:R-:W-:Y:S02]  /*f9a0*/  IADD3 R2, R1, 0x16a8, RZ ;  /* 0x000016a801027810 */ /* 0x000fe40007ffe0ff */
[----:B------:R-:W-:Y:S02]  /*f9b0*/  MOV R10, 0xf9e0 ;  /* 0x0000f9e0000a7802 */ /* 0x000fe40000000f00 */
[----:B------:R-:W-:Y:S02]  /*f9c0*/  IADD3 R2, R2, c[0x0][0x20], RZ ;  /* 0x0000080002027a10 */ /* 0x000fe40007ffe0ff */
[----:B------:R-:W-:Y:S05]  /*f9d0*/  CALL.REL.NOINC `($_ZN7cutlass13device_kernelIN5flash19enable_sm80_to_sm89INS1_16FlashAttnBwdSm80INS1_25CollectiveMainloopBwdSm80ILi2ELi2EN4cute5tupleIJNS5_1CILi128EEES8_NS7_ILi64EEEEEENS_10bfloat16_tEfNS_4arch4Sm80ELb0ELb1ELb1ELb0ELb0ELb0ELb0ELb0ELi2ELi4ELi4ELi4ELb0EEENS1_24CollectiveEpilogueBwdGQAISA_fSD_Li256ELb0ELb0EEENS1_19SingleTileSchedulerILb0ELb0ELb0ELi128EEEEEEEEEvNT_6ParamsE$_ZN4cute5tupleIJiEEC2ERKi) ;  /* 0xfffface000007944 */ /* 0x000fea0003c3ffff */
[----:B------:R1:W5:Y:S01]  /*f9e0*/  LDL R2, [R1+0x16a8] ;  /* 0x0016a80001027983 */ /* 0x0003620000100800 */
[----:B------:R-:W-:-:S04]  /*f9f0*/  MOV R17, 0x0 ;  /* 0x0000000000117802 */ /* 0x000fc80000000f00 */
[----:B------:R-:W-:Y:S05]  /*fa00*/  RET.REL.NODEC R16 `(_ZN7cutlass13device_kernelIN5flash19enable_sm80_to_sm89INS1_16FlashAttnBwdSm80INS1_25CollectiveMainloopBwdSm80ILi2ELi2EN4cute5tupleIJNS5_1CILi128EEES8_NS7_ILi64EEEEEENS_10bfloat16_tEfNS_4arch4Sm80ELb0ELb1ELb1ELb0ELb0ELb0ELb0ELb0ELi2ELi4ELi4ELi4ELb0EEENS1_24CollectiveEpilogueBwdGQAISA_fSD_Li256ELb0ELb0EEENS1_19SingleTileSchedulerILb0ELb0ELb0ELi128EEEEEEEEEvNT_6ParamsE) ;  /* 0xffff05f010007950 */ /* 0x000fea0003c3ffff */
        .type           $_ZN7cutlass13device_kernelIN5flash19enable_sm80_to_sm89INS1_16FlashAttnBwdSm80INS1_25CollectiveMainloopBwdSm80ILi2ELi2EN4cute5tupleIJNS5_1CILi128EEES8_NS7_ILi64EEEEEENS_10bfloat16_tEfNS_4arch4Sm80ELb0ELb1ELb1ELb0ELb0ELb0ELb0ELb0ELi2ELi4ELi4ELi4ELb0EEENS1_24CollectiveEpilogueBwdGQAISA_fSD_Li256ELb0ELb0EEENS1_19SingleTileSchedulerILb0ELb0ELb0ELi128EEEEEEEEEvNT_6ParamsE$_ZZN4cuteplIJiEJNS_1CILi0EEES2_EEEDaRKNS_15ArithmeticTupleIJDpT_EEERKNS3_IJDpT0_EEEENKUlDpRKT_E_clIJiS2_EEEDaSH_,@function
        .size           $_ZN7cutlass13device_kernelIN5flash19enable_sm80_to_sm89INS1_16FlashAttnBwdSm80INS1_25CollectiveMainloopBwdSm80ILi2ELi2EN4cute5tupleIJNS5_1CILi128EEES8_NS7_ILi64EEEEEENS_10bfloat16_tEfNS_4arch4Sm80ELb0ELb1ELb1ELb0ELb0ELb0ELb0ELb0ELi2ELi4ELi4ELi4ELb0EEENS1_24CollectiveEpilogueBwdGQAISA_fSD_Li256ELb0ELb0EEENS1_19SingleTileSchedulerILb0ELb0ELb0ELi128EEEEEEEEEvNT_6ParamsE$_ZZN4cuteplIJiEJNS_1CILi0EEES2_EEEDaRKNS_15ArithmeticTupleIJDpT_EEERKNS3_IJDpT0_EEEENKUlDpRKT_E_clIJiS2_EEEDaSH_,($_ZN7cutlass13device_kernelIN5flash19enable_sm80_to_sm89INS1_16FlashAttnBwdSm80INS1_25CollectiveMainloopBwdSm80ILi2ELi2EN4cute5tupleIJNS5_1CILi128EEES8_NS7_ILi64EEEEEENS_10bfloat16_tEfNS_4arch4Sm80ELb0ELb1ELb1ELb0ELb0ELb0ELb0ELb0ELi2ELi4ELi4ELi4ELb0EEENS1_24CollectiveEpilogueBwdGQAISA_fSD_Li256ELb0ELb0EEENS1_19SingleTileSchedulerILb0ELb0ELb0ELi128EEEEEEEEEvNT_6ParamsE$_ZZN4cuteplIJiEJNS_1CILi0EEEiEEEDaRKNS_15ArithmeticTupleIJDpT_EEERKNS3_IJDpT0_EEEENKUlDpRKT_E_clIJiiEEEDaSH_ - $_ZN7cutlass13device_kernelIN5flash19enable_sm80_to_sm89INS1_16FlashAttnBwdSm80INS1_25CollectiveMainloopBwdSm80ILi2ELi2EN4cute5tupleIJNS5_1CILi128EEES8_NS7_ILi64EEEEEENS_10bfloat16_tEfNS_4arch4Sm80ELb0ELb1ELb1ELb0ELb0ELb0ELb0ELb0ELi2ELi4ELi4ELi4ELb0EEENS1_24CollectiveEpilogueBwdGQAISA_fSD_Li256ELb0ELb0EEENS1_19SingleTileSchedulerILb0ELb0ELb0ELi128EEEEEEEEEvNT_6ParamsE$_ZZN4cuteplIJiEJNS_1CILi0EEES2_EEEDaRKNS_15ArithmeticTupleIJDpT_EEERKNS3_IJDpT0_EEEENKUlDpRKT_E_clIJiS2_EEEDaSH_)
$_ZN7cutlass13device_kernelIN5flash19enable_sm80_to_sm89INS1_16FlashAttnBwdSm80INS1_25CollectiveMainloopBwdSm80ILi2ELi2EN4cute5tupleIJNS5_1CILi128EEES8_NS7_ILi64EEEEEENS_10bfloat16_tEfNS_4arch4Sm80ELb0ELb1ELb1ELb0ELb0ELb0ELb0ELb0ELi2ELi4ELi4ELi4ELb0EEENS1_24CollectiveEpilogueBwdGQAISA_fSD_Li256ELb0ELb0EEENS1_19SingleTileSchedulerILb0ELb0ELb0ELi128EEEEEEEEEvNT_6ParamsE$_ZZN4cuteplIJiEJNS_1CILi0EEES2_EEEDaRKNS_15ArithmeticTupleIJDpT_EEERKNS3_IJDpT0_EEEENKUlDpRKT_E_clIJiS2_EEEDaSH_:
[----:B------:R-:W-:Y:S02]  /*fa10*/  IADD3 R2, R1, 0x13c8, RZ ;  /* 0x000013c801027810 */ /* 0x000fe40007ffe0ff */
[----:B------:R-:W-:Y:S02]  /*fa20*/  MOV R10, 0xfa50 ;  /* 0x0000fa50000a7802 */ /* 0x000fe40000000f00 */
[----:B------:R-:W-:Y:S02]  /*fa30*/  IADD3 R2, R2, c[0x0][0x20], RZ ;  /* 0x0000080002027a10 */ /* 0x000fe40007ffe0ff */
[----:B------:R-:W-:Y:S05]  /*fa40*/  CALL.REL.NOINC `($_ZN7cutlass13device_kernelIN5flash19enable_sm80_to_sm89INS1_16FlashAttnBwdSm80INS1_25CollectiveMainloopBwdSm80ILi2ELi2EN4cute5tupleIJNS5_1CILi128EEES8_NS7_ILi64EEEEEENS_10bfloat16_tEfNS_4arch4Sm80ELb0ELb1ELb1ELb0ELb0ELb0ELb0ELb0ELi2ELi4ELi4ELi4ELb0EEENS1_24CollectiveEpilogueBwdGQAISA_fSD_Li256ELb0ELb0EEENS1_19SingleTileSchedulerILb0ELb0ELb0ELi128EEEEEEEEEvNT_6ParamsE$_ZN4cute5tupleIJiNS_1CILi0EEEEEC2ERKiRKS2_) ;  /* 0xffffacc000007944 */ /* 0x000fea0003c3ffff */
[----:B-1----:R1:W5:Y:S01]  /*fa50*/  LDL R3, [R1+0x13c8] ;  /* 0x0013c80001037983 */ /* 0x0023620000100800 */
[----:B------:R-:W-:-:S04]  /*fa60*/  MOV R53, 0x0 ;  /* 0x0000000000357802 */ /* 0x000fc80000000f00 */
[----:B------:R-:W-:Y:S05]  /*fa70*/  RET.REL.NODEC R52 `(_ZN7cutlass13device_kernelIN5flash19enable_sm80_to_sm89INS1_16FlashAttnBwdSm80INS1_25CollectiveMainloopBwdSm80ILi2ELi2EN4cute5tupleIJNS5_1CILi128EEES8_NS7_ILi64EEEEEENS_10bfloat16_tEfNS_4arch4Sm80ELb0ELb1ELb1ELb0ELb0ELb0ELb0ELb0ELi2ELi4ELi4ELi4ELb0EEENS1_24CollectiveEpilogueBwdGQAISA_fSD_Li256ELb0ELb0EEENS1_19SingleTileSchedulerILb0ELb0ELb0ELi128EEEEEEEEEvNT_6ParamsE) ;  /* 0xffff058034007950 */ /* 0x000fea0003c3ffff */
        .type           $_ZN7cutlass13device_kernelIN5flash19enable_sm80_to_sm89INS1_16FlashAttnBwdSm80INS1_25CollectiveMainloopBwdSm80ILi2ELi2EN4cute5tupleIJNS5_1CILi128EEES8_NS7_ILi64EEEEEENS_10bfloat16_tEfNS_4arch4Sm80ELb0ELb1ELb1ELb0ELb0ELb0ELb0ELb0ELi2ELi4ELi4ELi4ELb0EEENS1_24CollectiveEpilogueBwdGQAISA_fSD_Li256ELb0ELb0EEENS1_19SingleTileSchedulerILb0ELb0ELb0ELi128EEEEEEEEEvNT_6ParamsE$_ZZN4cuteplIJiEJNS_1CILi0EEEiEEEDaRKNS_15ArithmeticTupleIJDpT_EEERKNS3_IJDpT0_EEEENKUlDpRKT_E_clIJiiEEEDaSH_,@function
        .size           $_ZN7cutlass13device_kernelIN5flash19enable_sm80_to_sm89INS1_16FlashAttnBwdSm80INS1_25CollectiveMainloopBwdSm80ILi2ELi2EN4cute5tupleIJNS5_1CILi128EEES8_NS7_ILi64EEEEEENS_10bfloat16_tEfNS_4arch4Sm80ELb0ELb1ELb1ELb0ELb0ELb0ELb0ELb0ELi2ELi4ELi4ELi4ELb0EEENS1_24CollectiveEpilogueBwdGQAISA_fSD_Li256ELb0ELb0EEENS1_19SingleTileSchedulerILb0ELb0ELb0ELi128EEEEEEEEEvNT_6ParamsE$_ZZN4cuteplIJiEJNS_1CILi0EEEiEEEDaRKNS_15ArithmeticTupleIJDpT_EEERKNS3_IJDpT0_EEEENKUlDpRKT_E_clIJiiEEEDaSH_,($_ZN7cutlass13device_kernelIN5flash19enable_sm80_to_sm89INS1_16FlashAttnBwdSm80INS1_25CollectiveMainloopBwdSm80ILi2ELi2EN4cute5tupleIJNS5_1CILi128EEES8_NS7_ILi64EEEEEENS_10bfloat16_tEfNS_4arch4Sm80ELb0ELb1ELb1ELb0ELb0ELb0ELb0ELb0ELi2ELi4ELi4ELi4ELb0EEENS1_24CollectiveEpilogueBwdGQAISA_fSD_Li256ELb0ELb0EEENS1_19SingleTileSchedulerILb0ELb0ELb0ELi128EEEEEEEEEvNT_6ParamsE$_ZZN4cuteplIJiEJiEEEDaRKNS_15ArithmeticTupleIJDpT_EEERKNS1_IJDpT0_EEEENKUlDpRKT_E_clIJiEEEDaSF_ - $_ZN7cutlass13device_kernelIN5flash19enable_sm80_to_sm89INS1_16FlashAttnBwdSm80INS1_25CollectiveMainloopBwdSm80ILi2ELi2EN4cute5tupleIJNS5_1CILi128EEES8_NS7_ILi64EEEEEENS_10bfloat16_tEfNS_4arch4Sm80ELb0ELb1ELb1ELb0ELb0ELb0ELb0ELb0ELi2ELi4ELi4ELi4ELb0EEENS1_24CollectiveEpilogueBwdGQAISA_fSD_Li256ELb0ELb0EEENS1_19SingleTileSchedulerILb0ELb0ELb0ELi128EEEEEEEEEvNT_6ParamsE$_ZZN4cuteplIJiEJNS_1CILi0EEEiEEEDaRKNS_15ArithmeticTupleIJDpT_EEERKNS3_IJDpT0_EEEENKUlDpRKT_E_clIJiiEEEDaSH_)
$_ZN7cutlass13device_kernelIN5flash19enable_sm80_to_sm89INS1_16FlashAttnBwdSm80INS1_25CollectiveMainloopBwdSm80ILi2ELi2EN4cute5tupleIJNS5_1CILi128EEES8_NS7_ILi64EEEEEENS_10bfloat16_tEfNS_4arch4Sm80ELb0ELb1ELb1ELb0ELb0ELb0ELb0ELb0ELi2ELi4ELi4ELi4ELb0EEENS1_24CollectiveEpilogueBwdGQAISA_fSD_Li256ELb0ELb0EEENS1_19SingleTileSchedulerILb0ELb0ELb0ELi128EEEEEEEEEvNT_6ParamsE$_ZZN4cuteplIJiEJNS_1CILi0EEEiEEEDaRKNS_15ArithmeticTupleIJDpT_EEERKNS3_IJDpT0_EEEENKUlDpRKT_E_clIJiiEEEDaSH_:
        /* <DEDUP_REMOVED lines=8> */
        .type           $_ZN7cutlass13device_kernelIN5flash19enable_sm80_to_sm89INS1_16FlashAttnBwdSm80INS1_25CollectiveMainloopBwdSm80ILi2ELi2EN4cute5tupleIJNS5_1CILi128EEES8_NS7_ILi64EEEEEENS_10bfloat16_tEfNS_4arch4Sm80ELb0ELb1ELb1ELb0ELb0ELb0ELb0ELb0ELi2ELi4ELi4ELi4ELb0EEENS1_24CollectiveEpilogueBwdGQAISA_fSD_Li256ELb0ELb0EEENS1_19SingleTileSchedulerILb0ELb0ELb0ELi128EEEEEEEEEvNT_6ParamsE$_ZZN4cuteplIJiEJiEEEDaRKNS_15ArithmeticTupleIJDpT_EEERKNS1_IJDpT0_EEEENKUlDpRKT_E_clIJiEEEDaSF_,@function
        .size           $_ZN7cutlass13device_kernelIN5flash19enable_sm80_to_sm89INS1_16FlashAttnBwdSm80INS1_25CollectiveMainloopBwdSm80ILi2ELi2EN4cute5tupleIJNS5_1CILi128EEES8_NS7_ILi64EEEEEENS_10bfloat16_tEfNS_4arch4Sm80ELb0ELb1ELb1ELb0ELb0ELb0ELb0ELb0ELi2ELi4ELi4ELi4ELb0EEENS1_24CollectiveEpilogueBwdGQAISA_fSD_Li256ELb0ELb0EEENS1_19SingleTileSchedulerILb0ELb0ELb0ELi128EEEEEEEEEvNT_6ParamsE$_ZZN4cuteplIJiEJiEEEDaRKNS_15ArithmeticTupleIJDpT_EEERKNS1_IJDpT0_EEEENKUlDpRKT_E_clIJiEEEDaSF_,($_ZN7cutlass13device_kernelIN5flash19enable_sm80_to_sm89INS1_16FlashAttnBwdSm80INS1_25CollectiveMainloopBwdSm80ILi2ELi2EN4cute5tupleIJNS5_1CILi128EEES8_NS7_ILi64EEEEEENS_10bfloat16_tEfNS_4arch4Sm80ELb0ELb1ELb1ELb0ELb0ELb0ELb0ELb0ELi2ELi4ELi4ELi4ELb0EEENS1_24CollectiveEpilogueBwdGQAISA_fSD_Li256ELb0ELb0EEENS1_19SingleTileSchedulerILb0ELb0ELb0ELi128EEEEEEEEEvNT_6ParamsE$_ZZN4cuteplIJiiEJNS_1CILi0EEES2_EEEDaRKNS_15ArithmeticTupleIJDpT_EEERKNS3_IJDpT0_EEEENKUlDpRKT_E_clIJiiEEEDaSH_ - $_ZN7cutlass13device_kernelIN5flash19enable_sm80_to_sm89INS1_16FlashAttnBwdSm80INS1_25CollectiveMainloopBwdSm80ILi2ELi2EN4cute5tupleIJNS5_1CILi128EEES8_NS7_ILi64EEEEEENS_10bfloat16_tEfNS_4arch4Sm80ELb0ELb1ELb1ELb0ELb0ELb0ELb0ELb0ELi2ELi4ELi4ELi4ELb0EEENS1_24CollectiveEpilogueBwdGQAISA_fSD_Li256ELb0ELb0EEENS1_19SingleTileSchedulerILb0ELb0ELb0ELi128EEEEEEEEEvNT_6ParamsE$_ZZN4cuteplIJiEJiEEEDaRKNS_15ArithmeticTupleIJDpT_EEERKNS1_IJDpT0_EEEENKUlDpRKT_E_clIJiEEEDaSF_)
$_ZN7cutlass13device_kernelIN5flash19enable_sm80_to_sm89INS1_16FlashAttnBwdSm80INS1_25CollectiveMainloopBwdSm80ILi2ELi2EN4cute5tupleIJNS5_1CILi128EEES8_NS7_ILi64EEEEEENS_10bfloat16_tEfNS_4arch4Sm80ELb0ELb1ELb1ELb0ELb0ELb0ELb0ELb0ELi2ELi4ELi4ELi4ELb0EEENS1_24CollectiveEpilogueBwdGQAISA_fSD_Li256ELb0ELb0EEENS1_19SingleTileSchedulerILb0ELb0ELb0ELi128EEEEEEEEEvNT_6ParamsE$_ZZN4cuteplIJiEJiEEEDaRKNS_15ArithmeticTupleIJDpT_EEERKNS1_IJDpT0_EEEENKUlDpRKT_E_clIJiEEEDaSF_:
[----:B------:R-:W-:Y:S02]  /*fb00*/  IADD3 R2, R1, 0x13c8, RZ ;  /* 0x000013c801027810 */ /* 0x000fe40007ffe0ff */
[----:B------:R-:W-:Y:S02]  /*fb10*/  MOV R10, 0xfb40 ;  /* 0x0000fb40000a7802 */ /* 0x000fe40000000f00 */
[----:B------:R-:W-:Y:S02]  /*fb20*/  IADD3 R2, R2, c[0x0][0x20], RZ ;  /* 0x0000080002027a10 */ /* 0x000fe40007ffe0ff */
[----:B------:R-:W-:Y:S05]  /*fb30*/  CALL.REL.NOINC `($_ZN7cutlass13device_kernelIN5flash19enable_sm80_to_sm89INS1_16FlashAttnBwdSm80INS1_25CollectiveMainloopBwdSm80ILi2ELi2EN4cute5tupleIJNS5_1CILi128EEES8_NS7_ILi64EEEEEENS_10bfloat16_tEfNS_4arch4Sm80ELb0ELb1ELb1ELb0ELb0ELb0ELb0ELb0ELi2ELi4ELi4ELi4ELb0EEENS1_24CollectiveEpilogueBwdGQAISA_fSD_Li256ELb0ELb0EEENS1_19SingleTileSchedulerILb0ELb0ELb0ELi128EEEEEEEEEvNT_6ParamsE$_ZN4cute5tupleIJiEEC2ERKi) ;  /* 0xffffab8000007944 */ /* 0x000fea0003c3ffff */
[----:B------:R1:W5:Y:S01]  /*fb40*/  LDL R29, [R1+0x13c8] ;  /* 0x0013c800011d7983 */ /* 0x0003620000100800 */
[----:B------:R-:W-:Y:S02]  /*fb50*/  MOV R2, R6 ;  /* 0x0000000600027202 */ /* 0x000fe40000000f00 */
[----:B------:R-:W-:-:S04]  /*fb60*/  MOV R3, 0x0 ;  /* 0x0000000000037802 */ /* 0x000fc80000000f00 */
[----:B------:R-:W-:Y:S05]  /*fb70*/  RET.REL.NODEC R2 `(_ZN7cutlass13device_kernelIN5flash19enable_sm80_to_sm89INS1_16FlashAttnBwdSm80INS1_25CollectiveMainloopBwdSm80ILi2ELi2EN4cute5tupleIJNS5_1CILi128EEES8_NS7_ILi64EEEEEENS_10bfloat16_tEfNS_4arch4Sm80ELb0ELb1ELb1ELb0ELb0ELb0ELb0ELb0ELi2ELi4ELi4ELi4ELb0EEENS1_24CollectiveEpilogueBwdGQAISA_fSD_Li256ELb0ELb0EEENS1_19SingleTileSchedulerILb0ELb0ELb0ELi128EEEEEEEEEvNT_6ParamsE) ;  /* 0xffff048002007950 */ /* 0x000fea0003c3ffff */
        .type           $_ZN7cutlass13device_kernelIN5flash19enable_sm80_to_sm89INS1_16FlashAttnBwdSm80INS1_25CollectiveMainloopBwdSm80ILi2ELi2EN4cute5tupleIJNS5_1CILi128EEES8_NS7_ILi64EEEEEENS_10bfloat16_tEfNS_4arch4Sm80ELb0ELb1ELb1ELb0ELb0ELb0ELb0ELb0ELi2ELi4ELi4ELi4ELb0EEENS1_24CollectiveEpilogueBwdGQAISA_fSD_Li256ELb0ELb0EEENS1_19SingleTileSchedulerILb0ELb0ELb0ELi128EEEEEEEEEvNT_6ParamsE$_ZZN4cuteplIJiiEJNS_1CILi0EEES2_EEEDaRKNS_15ArithmeticTupleIJDpT_EEERKNS3_IJDpT0_EEEENKUlDpRKT_E_clIJiiEEEDaSH_,@function
        .size           $_ZN7cutlass13device_kernelIN5flash19enable_sm80_to_sm89INS1_16FlashAttnBwdSm80INS1_25CollectiveMainloopBwdSm80ILi2ELi2EN4cute5tupleIJNS5_1CILi128EEES8_NS7_ILi64EEEEEENS_10bfloat16_tEfNS_4arch4Sm80ELb0ELb1ELb1ELb0ELb0ELb0ELb0ELb0ELi2ELi4ELi4ELi4ELb0EEENS1_24CollectiveEpilogueBwdGQAISA_fSD_Li256ELb0ELb0EEENS1_19SingleTileSchedulerILb0ELb0ELb0ELi128EEEEEEEEEvNT_6ParamsE$_ZZN4cuteplIJiiEJNS_1CILi0EEES2_EEEDaRKNS_15ArithmeticTupleIJDpT_EEERKNS3_IJDpT0_EEEENKUlDpRKT_E_clIJiiEEEDaSH_,($_ZN7cutlass13device_kernelIN5flash19enable_sm80_to_sm89INS1_16FlashAttnBwdSm80INS1_25CollectiveMainloopBwdSm80ILi2ELi2EN4cute5tupleIJNS5_1CILi128EEES8_NS7_ILi64EEEEEENS_10bfloat16_tEfNS_4arch4Sm80ELb0ELb1ELb1ELb0ELb0ELb0ELb0ELb0ELi2ELi4ELi4ELi4ELb0EEENS1_24CollectiveEpilogueBwdGQAISA_fSD_Li256ELb0ELb0EEENS1_19SingleTileSchedulerILb0ELb0ELb0ELi128EEEEEEEEEvNT_6ParamsE$_ZZN4cuteplIJiiEJiNS_1CILi0EEEEEEDaRKNS_15ArithmeticTupleIJDpT_EEERKNS3_IJDpT0_EEEENKUlDpRKT_E_clIJiiEEEDaSH_ - $_ZN7cutlass13device_kernelIN5flash19enable_sm80_to_sm89INS1_16FlashAttnBwdSm80INS1_25CollectiveMainloopBwdSm80ILi2ELi2EN4cute5tupleIJNS5_1CILi128EEES8_NS7_ILi64EEEEEENS_10bfloat16_tEfNS_4arch4Sm80ELb0ELb1ELb1ELb0ELb0ELb0ELb0ELb0ELi2ELi4ELi4ELi4ELb0EEENS1_24CollectiveEpilogueBwdGQAISA_fSD_Li256ELb0ELb0EEENS1_19SingleTileSchedulerILb0ELb0ELb0ELi128EEEEEEEEEvNT_6ParamsE$_ZZN4cuteplIJiiEJNS_1CILi0EEES2_EEEDaRKNS_15ArithmeticTupleIJDpT_EEERKNS3_IJDpT0_EEEENKUlDpRKT_E_clIJiiEEEDaSH_)
$_ZN7cutlass13device_kernelIN5flash19enable_sm80_to_sm89INS1_16FlashAttnBwdSm80INS1_25CollectiveMainloopBwdSm80ILi2ELi2EN4cute5tupleIJNS5_1CILi128EEES8_NS7_ILi64EEEEEENS_10bfloat16_tEfNS_4arch4Sm80ELb0ELb1ELb1ELb0ELb0ELb0ELb0ELb0ELi2ELi4ELi4ELi4ELb0EEENS1_24CollectiveEpilogueBwdGQAISA_fSD_Li256ELb0ELb0EEENS1_19SingleTileSchedulerILb0ELb0ELb0ELi128EEEEEEEEEvNT_6ParamsE$_ZZN4cuteplIJiiEJNS_1CILi0EEES2_EEEDaRKNS_15ArithmeticTupleIJDpT_EEERKNS3_IJDpT0_EEEENKUlDpRKT_E_clIJiiEEEDaSH_:
        /* <DEDUP_REMOVED lines=9> */
        .type           $_ZN7cutlass13device_kernelIN5flash19enable_sm80_to_sm89INS1_16FlashAttnBwdSm80INS1_25CollectiveMainloopBwdSm80ILi2ELi2EN4cute5tupleIJNS5_1CILi128EEES8_NS7_ILi64EEEEEENS_10bfloat16_tEfNS_4arch4Sm80ELb0ELb1ELb1ELb0ELb0ELb0ELb0ELb0ELi2ELi4ELi4ELi4ELb0EEENS1_24CollectiveEpilogueBwdGQAISA_fSD_Li256ELb0ELb0EEENS1_19SingleTileSchedulerILb0ELb0ELb0ELi128EEEEEEEEEvNT_6ParamsE$_ZZN4cuteplIJiiEJiNS_1CILi0EEEEEEDaRKNS_15ArithmeticTupleIJDpT_EEERKNS3_IJDpT0_EEEENKUlDpRKT_E_clIJiiEEEDaSH_,@function
        .size           $_ZN7cutlass13device_kernelIN5flash19enable_sm80_to_sm89INS1_16FlashAttnBwdSm80INS1_25CollectiveMainloopBwdSm80ILi2ELi2EN4cute5tupleIJNS5_1CILi128EEES8_NS7_ILi64EEEEEENS_10bfloat16_tEfNS_4arch4Sm80ELb0ELb1ELb1ELb0ELb0ELb0ELb0ELb0ELi2ELi4ELi4ELi4ELb0EEENS1_24CollectiveEpilogueBwdGQAISA_fSD_Li256ELb0ELb0EEENS1_19SingleTileSchedulerILb0ELb0ELb0ELi128EEEEEEEEEvNT_6ParamsE$_ZZN4cuteplIJiiEJiNS_1CILi0EEEEEEDaRKNS_15ArithmeticTupleIJDpT_EEERKNS3_IJDpT0_EEEENKUlDpRKT_E_clIJiiEEEDaSH_,($_ZN7cutlass13device_kernelIN5flash19enable_sm80_to_sm89INS1_16FlashAttnBwdSm80INS1_25CollectiveMainloopBwdSm80ILi2ELi2EN4cute5tupleIJNS5_1CILi128EEES8_NS7_ILi64EEEEEENS_10bfloat16_tEfNS_4arch4Sm80ELb0ELb1ELb1ELb0ELb0ELb0ELb0ELb0ELi2ELi4ELi4ELi4ELb0EEENS1_24CollectiveEpilogueBwdGQAISA_fSD_Li256ELb0ELb0EEENS1_19SingleTileSchedulerILb0ELb0ELb0ELi128EEEEEEEEEvNT_6ParamsE$_ZZN4cuteplIJiiEJiiEEEDaRKNS_15ArithmeticTupleIJDpT_EEERKNS1_IJDpT0_EEEENKUlDpRKT_E_clIJiiEEEDaSF_ - $_ZN7cutlass13device_kernelIN5flash19enable_sm80_to_sm89INS1_16FlashAttnBwdSm80INS1_25CollectiveMainloopBwdSm80ILi2ELi2EN4cute5tupleIJNS5_1CILi128EEES8_NS7_ILi64EEEEEENS_10bfloat16_tEfNS_4arch4Sm80ELb0ELb1ELb1ELb0ELb0ELb0ELb0ELb0ELi2ELi4ELi4ELi4ELb0EEENS1_24CollectiveEpilogueBwdGQAISA_fSD_Li256ELb0ELb0EEENS1_19SingleTileSchedulerILb0ELb0ELb0ELi128EEEEEEEEEvNT_6ParamsE$_ZZN4cuteplIJiiEJiNS_1CILi0EEEEEEDaRKNS_15ArithmeticTupleIJDpT_EEERKNS3_IJDpT0_EEEENKUlDpRKT_E_clIJiiEEEDaSH_)
$_ZN7cutlass13device_kernelIN5flash19enable_sm80_to_sm89INS1_16FlashAttnBwdSm80INS1_25CollectiveMainloopBwdSm80ILi2ELi2EN4cute5tupleIJNS5_1CILi128EEES8_NS7_ILi64EEEEEENS_10bfloat16_tEfNS_4arch4Sm80ELb0ELb1ELb1ELb0ELb0ELb0ELb0ELb0ELi2ELi4ELi4ELi4ELb0EEENS1_24CollectiveEpilogueBwdGQAISA_fSD_Li256ELb0ELb0EEENS1_19SingleTileSchedulerILb0ELb0ELb0ELi128EEEEEEEEEvNT_6ParamsE$_ZZN4cuteplIJiiEJiNS_1CILi0EEEEEEDaRKNS_15ArithmeticTupleIJDpT_EEERKNS3_IJDpT0_EEEENKUlDpRKT_E_clIJiiEEEDaSH_:
[----:B------:R-:W-:Y:S01]  /*fc10*/  IADD3 R3, R1, 0x13c8, RZ ;  /* 0x000013c801037810 */ /* 0x000fe20007ffe0ff */
[----:B------:R-:W-:Y:S01]  /*fc20*/  IMAD.MOV.U32 R2, RZ, RZ, R81 ;  /* 0x000000ffff027224 */ /* 0x000fe200078e0051 */
[----:B------:R-:W-:Y:S02]  /*fc30*/  MOV R6, 0xfc60 ;  /* 0x0000fc6000067802 */ /* 0x000fe40000000f00 */
[----:B------:R-:W-:Y:S02]  /*fc40*/  IADD3 R3, R3, c[0x0][0x20], RZ ;  /* 0x0000080003037a10 */ /* 0x000fe40007ffe0ff */
[----:B------:R-:W-:Y:S05]  /*fc50*/  CALL.REL.NOINC `($_ZN7cutlass13device_kernelIN5flash19enable_sm80_to_sm89INS1_16FlashAttnBwdSm80INS1_25CollectiveMainloopBwdSm80ILi2ELi2EN4cute5tupleIJNS5_1CILi128EEES8_NS7_ILi64EEEEEENS_10bfloat16_tEfNS_4arch4Sm80ELb0ELb1ELb1ELb0ELb0ELb0ELb0ELb0ELi2ELi4ELi4ELi4ELb0EEENS1_24CollectiveEpilogueBwdGQAISA_fSD_Li256ELb0ELb0EEENS1_19SingleTileSchedulerILb0ELb0ELb0ELi128EEEEEEEEEvNT_6ParamsE$_ZN4cute5tupleIJiiEEC2ERKiS3_) ;  /* 0xffffaaf000007944 */ /* 0x000fea0003c3ffff */
[----:B------:R1:W5:Y:S01]  /*fc60*/  LDL R2, [R1+0x13c8] ;  /* 0x0013c80001027983 */ /* 0x0003620000100800 */
[----:B------:R-:W-:-:S04]  /*fc70*/  MOV R53, 0x0 ;  /* 0x0000000000357802 */ /* 0x000fc80000000f00 */
[----:B------:R-:W-:Y:S05]  /*fc80*/  RET.REL.NODEC R52 `(_ZN7cutlass13device_kernelIN5flash19enable_sm80_to_sm89INS1_16FlashAttnBwdSm80INS1_25CollectiveMainloopBwdSm80ILi2ELi2EN4cute5tupleIJNS5_1CILi128EEES8_NS7_ILi64EEEEEENS_10bfloat16_tEfNS_4arch4Sm80ELb0ELb1ELb1ELb0ELb0ELb0ELb0ELb0ELi2ELi4ELi4ELi4ELb0EEENS1_24CollectiveEpilogueBwdGQAISA_fSD_Li256ELb0ELb0EEENS1_19SingleTileSchedulerILb0ELb0ELb0ELi128EEEEEEEEEvNT_6ParamsE) ;  /* 0xffff037034007950 */ /* 0x000fea0003c3ffff */
        .type           $_ZN7cutlass13device_kernelIN5flash19enable_sm80_to_sm89INS1_16FlashAttnBwdSm80INS1_25CollectiveMainloopBwdSm80ILi2ELi2EN4cute5tupleIJNS5_1CILi128EEES8_NS7_ILi64EEEEEENS_10bfloat16_tEfNS_4arch4Sm80ELb0ELb1ELb1ELb0ELb0ELb0ELb0ELb0ELi2ELi4ELi4ELi4ELb0EEENS1_24CollectiveEpilogueBwdGQAISA_fSD_Li256ELb0ELb0EEENS1_19SingleTileSchedulerILb0ELb0ELb0ELi128EEEEEEEEEvNT_6ParamsE$_ZZN4cuteplIJiiEJiiEEEDaRKNS_15ArithmeticTupleIJDpT_EEERKNS1_IJDpT0_EEEENKUlDpRKT_E_clIJiiEEEDaSF_,@function
        .size           $_ZN7cutlass13device_kernelIN5flash19enable_sm80_to_sm89INS1_16FlashAttnBwdSm80INS1_25CollectiveMainloopBwdSm80ILi2ELi2EN4cute5tupleIJNS5_1CILi128EEES8_NS7_ILi64EEEEEENS_10bfloat16_tEfNS_4arch4Sm80ELb0ELb1ELb1ELb0ELb0ELb0ELb0ELb0ELi2ELi4ELi4ELi4ELb0EEENS1_24CollectiveEpilogueBwdGQAISA_fSD_Li256ELb0ELb0EEENS1_19SingleTileSchedulerILb0ELb0ELb0ELi128EEEEEEEEEvNT_6ParamsE$_ZZN4cuteplIJiiEJiiEEEDaRKNS_15ArithmeticTupleIJDpT_EEERKNS1_IJDpT0_EEEENKUlDpRKT_E_clIJiiEEEDaSF_,($_ZN7cutlass13device_kernelIN5flash19enable_sm80_to_sm89INS1_16FlashAttnBwdSm80INS1_25CollectiveMainloopBwdSm80ILi2ELi2EN4cute5tupleIJNS5_1CILi128EEES8_NS7_ILi64EEEEEENS_10bfloat16_tEfNS_4arch4Sm80ELb0ELb1ELb1ELb0ELb0ELb0ELb0ELb0ELi2ELi4ELi4ELi4ELb0EEENS1_24CollectiveEpilogueBwdGQAISA_fSD_Li256ELb0ELb0EEENS1_19SingleTileSchedulerILb0ELb0ELb0ELi128EEEEEEEEEvNT_6ParamsE$_ZZN5flash25CollectiveMainloopBwdSm80ILi2ELi2EN4cute5tupleIJNS1_1CILi128EEES4_NS3_ILi64EEEEEEN7cutlass10bfloat16_tEfNS7_4arch4Sm80ELb0ELb1ELb1ELb0ELb0ELb0ELb0ELb0ELi2ELi4ELi4ELi4ELb0EE3mmaINS_16FlashAttnBwdSm80ISB_NS_24CollectiveEpilogueBwdGQAIS6_fSA_Li256ELb0ELb0EEENS_19SingleTileSchedulerILb0ELb0ELb0ELi128EEEE13SharedStorageENS1_6TensorINS1_11ArrayEngineIfLm32EEENS1_6LayoutINS2_IJNS2_IJNS3_ILi2EEESO_EEESO_NS3_ILi4EEEEEENS2_IJNS2_IJNS3_ILi1EEESO_EEESQ_NS3_ILi8EEEEEEEEEEEEbRKNSB_6ParamsERT0_S12_iNS2_IJiiiEEERT_ENKUlRT_iE_clINSK_INSL_IfLm64EEENSN_INS2_IJSP_SO_SU_EEESV_EEEEEEDaS17_i - $_ZN7cutlass13device_kernelIN5flash19enable_sm80_to_sm89INS1_16FlashAttnBwdSm80INS1_25CollectiveMainloopBwdSm80ILi2ELi2EN4cute5tupleIJNS5_1CILi128EEES8_NS7_ILi64EEEEEENS_10bfloat16_tEfNS_4arch4Sm80ELb0ELb1ELb1ELb0ELb0ELb0ELb0ELb0ELi2ELi4ELi4ELi4ELb0EEENS1_24CollectiveEpilogueBwdGQAISA_fSD_Li256ELb0ELb0EEENS1_19SingleTileSchedulerILb0ELb0ELb0ELi128EEEEEEEEEvNT_6ParamsE$_ZZN4cuteplIJiiEJiiEEEDaRKNS_15ArithmeticTupleIJDpT_EEERKNS1_IJDpT0_EEEENKUlDpRKT_E_clIJiiEEEDaSF_)
$_ZN7cutlass13device_kernelIN5flash19enable_sm80_to_sm89INS1_16FlashAttnBwdSm80INS1_25CollectiveMainloopBwdSm80ILi2ELi2EN4cute5tupleIJNS5_1CILi128EEES8_NS7_ILi64EEEEEENS_10bfloat16_tEfNS_4arch4Sm80ELb0ELb1ELb1ELb0ELb0ELb0ELb0ELb0ELi2ELi4ELi4ELi4ELb0EEENS1_24CollectiveEpilogueBwdGQAISA_fSD_Li256ELb0ELb0EEENS1_19SingleTileSchedulerILb0ELb0ELb0ELi128EEEEEEEEEvNT_6ParamsE$_ZZN4cuteplIJiiEJiiEEEDaRKNS_15ArithmeticTupleIJDpT_EEERKNS1_IJDpT0_EEEENKUlDpRKT_E_clIJiiEEEDaSF_:
        /* <DEDUP_REMOVED lines=9> */
        .type           $_ZN7cutlass13device_kernelIN5flash19enable_sm80_to_sm89INS1_16FlashAttnBwdSm80INS1_25CollectiveMainloopBwdSm80ILi2ELi2EN4cute5tupleIJNS5_1CILi128EEES8_NS7_ILi64EEEEEENS_10bfloat16_tEfNS_4arch4Sm80ELb0ELb1ELb1ELb0ELb0ELb0ELb0ELb0ELi2ELi4ELi4ELi4ELb0EEENS1_24CollectiveEpilogueBwdGQAISA_fSD_Li256ELb0ELb0EEENS1_19SingleTileSchedulerILb0ELb0ELb0ELi128EEEEEEEEEvNT_6ParamsE$_ZZN5flash25CollectiveMainloopBwdSm80ILi2ELi2EN4cute5tupleIJNS1_1CILi128EEES4_NS3_ILi64EEEEEEN7cutlass10bfloat16_tEfNS7_4arch4Sm80ELb0ELb1ELb1ELb0ELb0ELb0ELb0ELb0ELi2ELi4ELi4ELi4ELb0EE3mmaINS_16FlashAttnBwdSm80ISB_NS_24CollectiveEpilogueBwdGQAIS6_fSA_Li256ELb0ELb0EEENS_19SingleTileSchedulerILb0ELb0ELb0ELi128EEEE13SharedStorageENS1_6TensorINS1_11ArrayEngineIfLm32EEENS1_6LayoutINS2_IJNS2_IJNS3_ILi2EEESO_EEESO_NS3_ILi4EEEEEENS2_IJNS2_IJNS3_ILi1EEESO_EEESQ_NS3_ILi8EEEEEEEEEEEEbRKNSB_6ParamsERT0_S12_iNS2_IJiiiEEERT_ENKUlRT_iE_clINSK_INSL_IfLm64EEENSN_INS2_IJSP_SO_SU_EEESV_EEEEEEDaS17_i,@function
        .size           $_ZN7cutlass13device_kernelIN5flash19enable_sm80_to_sm89INS1_16FlashAttnBwdSm80INS1_25CollectiveMainloopBwdSm80ILi2ELi2EN4cute5tupleIJNS5_1CILi128EEES8_NS7_ILi64EEEEEENS_10bfloat16_tEfNS_4arch4Sm80ELb0ELb1ELb1ELb0ELb0ELb0ELb0ELb0ELi2ELi4ELi4ELi4ELb0EEENS1_24CollectiveEpilogueBwdGQAISA_fSD_Li256ELb0ELb0EEENS1_19SingleTileSchedulerILb0ELb0ELb0ELi128EEEEEEEEEvNT_6ParamsE$_ZZN5flash25CollectiveMainloopBwdSm80ILi2ELi2EN4cute5tupleIJNS1_1CILi128EEES4_NS3_ILi64EEEEEEN7cutlass10bfloat16_tEfNS7_4arch4Sm80ELb0ELb1ELb1ELb0ELb0ELb0ELb0ELb0ELi2ELi4ELi4ELi4ELb0EE3mmaINS_16FlashAttnBwdSm80ISB_NS_24CollectiveEpilogueBwdGQAIS6_fSA_Li256ELb0ELb0EEENS_19SingleTileSchedulerILb0ELb0ELb0ELi128EEEE13SharedStorageENS1_6TensorINS1_11ArrayEngineIfLm32EEENS1_6LayoutINS2_IJNS2_IJNS3_ILi2EEESO_EEESO_NS3_ILi4EEEEEENS2_IJNS2_IJNS3_ILi1EEESO_EEESQ_NS3_ILi8EEEEEEEEEEEEbRKNSB_6ParamsERT0_S12_iNS2_IJiiiEEERT_ENKUlRT_iE_clINSK_INSL_IfLm64EEENSN_INS2_IJSP_SO_SU_EEESV_EEEEEEDaS17_i,($_ZN7cutlass13device_kernelIN5flash19enable_sm80_to_sm89INS1_16FlashAttnBwdSm80INS1_25CollectiveMainloopBwdSm80ILi2ELi2EN4cute5tupleIJNS5_1CILi128EEES8_NS7_ILi64EEEEEENS_10bfloat16_tEfNS_4arch4Sm80ELb0ELb1ELb1ELb0ELb0ELb0ELb0ELb0ELi2ELi4ELi4ELi4ELb0EEENS1_24CollectiveEpilogueBwdGQAISA_fSD_Li256ELb0ELb0EEENS1_19SingleTileSchedulerILb0ELb0ELb0ELi128EEEEEEEEEvNT_6ParamsE$_ZZN5flash25CollectiveMainloopBwdSm80ILi2ELi2EN4cute5tupleIJNS1_1CILi128EEES4_NS3_ILi64EEEEEEN7cutlass10bfloat16_tEfNS7_4arch4Sm80ELb0ELb1ELb1ELb0ELb0ELb0ELb0ELb0ELi2ELi4ELi4ELi4ELb0EE3mmaINS_16FlashAttnBwdSm80ISB_NS_24CollectiveEpilogueBwdGQAIS6_fSA_Li256ELb0ELb0EEENS_19SingleTileSchedulerILb0ELb0ELb0ELi128EEEE13SharedStorageENS1_6TensorINS1_11ArrayEngineIfLm32EEENS1_6LayoutINS2_IJNS2_IJNS3_ILi2EEESO_EEESO_NS3_ILi4EEEEEENS2_IJNS2_IJNS3_ILi1EEESO_EEESQ_NS3_ILi8EEEEEEEEEEEEbRKNSB_6ParamsERT0_S12_iNS2_IJiiiEEERT_ENKUliT_E_clIZSC_ISJ_SX_EbS10_S12_S12_iS13_S15_EUlRS16_iE_EEDaiS16_ - $_ZN7cutlass13device_kernelIN5flash19enable_sm80_to_sm89INS1_16FlashAttnBwdSm80INS1_25CollectiveMainloopBwdSm80ILi2ELi2EN4cute5tupleIJNS5_1CILi128EEES8_NS7_ILi64EEEEEENS_10bfloat16_tEfNS_4arch4Sm80ELb0ELb1ELb1ELb0ELb0ELb0ELb0ELb0ELi2ELi4ELi4ELi4ELb0EEENS1_24CollectiveEpilogueBwdGQAISA_fSD_Li256ELb0ELb0EEENS1_19SingleTileSchedulerILb0ELb0ELb0ELi128EEEEEEEEEvNT_6ParamsE$_ZZN5flash25CollectiveMainloopBwdSm80ILi2ELi2EN4cute5tupleIJNS1_1CILi128EEES4_NS3_ILi64EEEEEEN7cutlass10bfloat16_tEfNS7_4arch4Sm80ELb0ELb1ELb1ELb0ELb0ELb0ELb0ELb0ELi2ELi4ELi4ELi4ELb0EE3mmaINS_16FlashAttnBwdSm80ISB_NS_24CollectiveEpilogueBwdGQAIS6_fSA_Li256ELb0ELb0EEENS_19SingleTileSchedulerILb0ELb0ELb0ELi128EEEE13SharedStorageENS1_6TensorINS1_11ArrayEngineIfLm32EEENS1_6LayoutINS2_IJNS2_IJNS3_ILi2EEESO_EEESO_NS3_ILi4EEEEEENS2_IJNS2_IJNS3_ILi1EEESO_EEESQ_NS3_ILi8EEEEEEEEEEEEbRKNSB_6ParamsERT0_S12_iNS2_IJiiiEEERT_ENKUlRT_iE_clINSK_INSL_IfLm64EEENSN_INS2_IJSP_SO_SU_EEESV_EEEEEEDaS17_i)
$_ZN7cutlass13device_kernelIN5flash19enable_sm80_to_sm89INS1_16FlashAttnBwdSm80INS1_25CollectiveMainloopBwdSm80ILi2ELi2EN4cute5tupleIJNS5_1CILi128EEES8_NS7_ILi64EEEEEENS_10bfloat16_tEfNS_4arch4Sm80ELb0ELb1ELb1ELb0ELb0ELb0ELb0ELb0ELi2ELi4ELi4ELi4ELb0EEENS1_24CollectiveEpilogueBwdGQAISA_fSD_Li256ELb0ELb0EEENS1_19SingleTileSchedulerILb0ELb0ELb0ELi128EEEEEEEEEvNT_6ParamsE$_ZZN5flash25CollectiveMainloopBwdSm80ILi2ELi2EN4cute5tupleIJNS1_1CILi128EEES4_NS3_ILi64EEEEEEN7cutlass10bfloat16_tEfNS7_4arch4Sm80ELb0ELb1ELb1ELb0ELb0ELb0ELb0ELb0ELi2ELi4ELi4ELi4ELb0EE3mmaINS_16FlashAttnBwdSm80ISB_NS_24CollectiveEpilogueBwdGQAIS6_fSA_Li256ELb0ELb0EEENS_19SingleTileSchedulerILb0ELb0ELb0ELi128EEEE13SharedStorageENS1_6TensorINS1_11ArrayEngineIfLm32EEENS1_6LayoutINS2_IJNS2_IJNS3_ILi2EEESO_EEESO_NS3_ILi4EEEEEENS2_IJNS2_IJNS3_ILi1EEESO_EEESQ_NS3_ILi8EEEEEEEEEEEEbRKNSB_6ParamsERT0_S12_iNS2_IJiiiEEERT_ENKUlRT_iE_clINSK_INSL_IfLm64EEENSN_INS2_IJSP_SO_SU_EEESV_EEEEEEDaS17_i:
        /* <DEDUP_REMOVED lines=18> */
[----:B-1---5:R-:W-:Y:S05]  /*fe40*/  CALL.REL.NOINC `($_ZN7cutlass13device_kernelIN5flash19enable_sm80_to_sm89INS1_16FlashAttnBwdSm80INS1_25CollectiveMainloopBwdSm80ILi2ELi2EN4cute5tupleIJNS5_1CILi128EEES8_NS7_ILi64EEEEEENS_10bfloat16_tEfNS_4arch4Sm80ELb0ELb1ELb1ELb0ELb0ELb0ELb0ELb0ELi2ELi4ELi4ELi4ELb0EEENS1_24CollectiveEpilogueBwdGQAISA_fSD_Li256ELb0ELb0EEENS1_19SingleTileSchedulerILb0ELb0ELb0ELi128EEEEEEEEEvNT_6ParamsE$_ZZN4cute7idx2crdIiNS_5tupleIJNS_1CILi32EEENS2_ILi4EEENS2_ILi2EEENS2_ILi1EEEEEENS1_IJS6_S3_NS2_ILi128EEENS2_ILi0EEEEEEEEDaRKT_RKT0_RKT1_ENKUlRKT_RKT0_E_clIS3_S6_EEDaSM_SP_) ;  /* 0xfffff4c000007944 */ /* 0x022fea0003c3ffff */
[----:B------:R-:W-:Y:S02]  /*fe50*/  MOV R4, 0xfe70 ;  /* 0x0000fe7000047802 */ /* 0x000fe40000000f00 */
[----:B------:R-:W-:Y:S05]  /*fe60*/  CALL.REL.NOINC `($_ZN7cutlass13device_kernelIN5flash19enable_sm80_to_sm89INS1_16FlashAttnBwdSm80INS1_25CollectiveMainloopBwdSm80ILi2ELi2EN4cute5tupleIJNS5_1CILi128EEES8_NS7_ILi64EEEEEENS_10bfloat16_tEfNS_4arch4Sm80ELb0ELb1ELb1ELb0ELb0ELb0ELb0ELb0ELi2ELi4ELi4ELi4ELb0EEENS1_24CollectiveEpilogueBwdGQAISA_fSD_Li256ELb0ELb0EEENS1_19SingleTileSchedulerILb0ELb0ELb0ELi128EEEEEEEEEvNT_6ParamsE$_ZZN4cute7idx2crdIiNS_5tupleIJNS_1CILi32EEENS2_ILi4EEENS2_ILi2EEENS2_ILi1EEEEEENS1_IJS6_S3_NS2_ILi128EEENS2_ILi0EEEEEEEEDaRKT_RKT0_RKT1_ENKUlRKT_RKT0_E_clIS4_S3_EEDaSM_SP_) ;  /* 0xfffff50000007944 */ /* 0x000fea0003c3ffff */
[----:B------:R1:W-:Y:S01]  /*fe70*/  STL [R1+0x1390], R6 ;  /* 0x0013900601007387 */ /* 0x0003e20000100800 */
[----:B------:R-:W-:-:S03]  /*fe80*/  MOV R4, 0xfea0 ;  /* 0x0000fea000047802 */ /* 0x000fc60000000f00 */
[----:B-1----:R-:W-:Y:S05]  /*fe90*/  CALL.REL.NOINC `($_ZN7cutlass13device_kernelIN5flash19enable_sm80_to_sm89INS1_16FlashAttnBwdSm80INS1_25CollectiveMainloopBwdSm80ILi2ELi2EN4cute5tupleIJNS5_1CILi128EEES8_NS7_ILi64EEEEEENS_10bfloat16_tEfNS_4arch4Sm80ELb0ELb1ELb1ELb0ELb0ELb0ELb0ELb0ELi2ELi4ELi4ELi4ELb0EEENS1_24CollectiveEpilogueBwdGQAISA_fSD_Li256ELb0ELb0EEENS1_19SingleTileSchedulerILb0ELb0ELb0ELi128EEEEEEEEEvNT_6ParamsE$_ZZN4cute7idx2crdIiNS_5tupleIJNS_1CILi32EEENS2_ILi4EEENS2_ILi2EEENS2_ILi1EEEEEENS1_IJS6_S3_NS2_ILi128EEENS2_ILi0EEEEEEEEDaRKT_RKT0_RKT1_ENKUlRKT_RKT0_E_clIS5_S8_EEDaSM_SP_) ;  /* 0xfffff56000007944 */ /* 0x002fea0003c3ffff */
[----:B------:R1:W-:Y:S01]  /*fea0*/  STL [R1+0x1384], R2 ;  /* 0x0013840201007387 */ /* 0x0003e20000100800 */
[----:B------:R-:W-:-:S03]  /*feb0*/  MOV R4, 0xfed0 ;  /* 0x0000fed000047802 */ /* 0x000fc60000000f00 */
[----:B-1----:R-:W-:Y:S05]  /*fec0*/  CALL.REL.NOINC `($_ZN7cutlass13device_kernelIN5flash19enable_sm80_to_sm89INS1_16FlashAttnBwdSm80INS1_25CollectiveMainloopBwdSm80ILi2ELi2EN4cute5tupleIJNS5_1CILi128EEES8_NS7_ILi64EEEEEENS_10bfloat16_tEfNS_4arch4Sm80ELb0ELb1ELb1ELb0ELb0ELb0ELb0ELb0ELi2ELi4ELi4ELi4ELb0EEENS1_24CollectiveEpilogueBwdGQAISA_fSD_Li256ELb0ELb0EEENS1_19SingleTileSchedulerILb0ELb0ELb0ELi128EEEEEEEEEvNT_6ParamsE$_ZZN4cute9transformINS_5tupleIJNS_1CILi32EEENS2_ILi4EEENS2_ILi2EEENS2_ILi1EEEEEENS1_IJS6_S3_NS2_ILi128EEENS2_ILi0EEEEEEZNS_7idx2crdIiS7_SA_EEDaRKT_RKT0_RKT1_EUlRKT_RKT0_E_EEDaSE_SH_OSI_ENKUlDpSN_E_clIJiiiS9_EEEDaST_) ;  /* 0xfffff64000007944 */ /* 0x002fea0003c3ffff */
[----:B------:R-:W-:Y:S02]  /*fed0*/  MOV R4, 0xfef0 ;  /* 0x0000fef000047802 */ /* 0x000fe40000000f00 */
[----:B--2--5:R-:W-:Y:S05]  /*fee0*/  CALL.REL.NOINC `($_ZN7cutlass13device_kernelIN5flash19enable_sm80_to_sm89INS1_16FlashAttnBwdSm80INS1_25CollectiveMainloopBwdSm80ILi2ELi2EN4cute5tupleIJNS5_1CILi128EEES8_NS7_ILi64EEEEEENS_10bfloat16_tEfNS_4arch4Sm80ELb0ELb1ELb1ELb0ELb0ELb0ELb0ELb0ELi2ELi4ELi4ELi4ELb0EEENS1_24CollectiveEpilogueBwdGQAISA_fSD_Li256ELb0ELb0EEENS1_19SingleTileSchedulerILb0ELb0ELb0ELi128EEEEEEEEEvNT_6ParamsE$_ZZN4cute7crd2crdINS_5tupleIJiiiNS_1CILi0EEEEEENS1_IJNS2_ILi32EEENS2_ILi4EEENS2_ILi2EEENS2_ILi1EEEEEENS1_IJS8_S8_S8_S8_EEEEEDaRKT_RKT0_RKT1_ENKUlRKT_RKT0_RKT1_E_clIiS5_S8_EEDaSM_SP_SS_) ;  /* 0xffffe9a000007944 */ /* 0x024fea0003c3ffff */
[----:B------:R-:W-:Y:S02]  /*fef0*/  MOV R8, R2 ;  /* 0x0000000200087202 */ /* 0x000fe40000000f00 */
[----:B------:R-:W-:-:S02]  /*ff00*/  MOV R2, 0xff20 ;  /* 0x0000ff2000027802 */ /* 0x000fc40000000f00 */
[----:B------:R-:W-:Y:S05]  /*ff10*/  CALL.REL.NOINC `($_ZN7cutlass13device_kernelIN5flash19enable_sm80_to_sm89INS1_16FlashAttnBwdSm80INS1_25CollectiveMainloopBwdSm80ILi2ELi2EN4cute5tupleIJNS5_1CILi128EEES8_NS7_ILi64EEEEEENS_10bfloat16_tEfNS_4arch4Sm80ELb0ELb1ELb1ELb0ELb0ELb0ELb0ELb0ELi2ELi4ELi4ELi4ELb0EEENS1_24CollectiveEpilogueBwdGQAISA_fSD_Li256ELb0ELb0EEENS1_19SingleTileSchedulerILb0ELb0ELb0ELi128EEEEEEEEEvNT_6ParamsE$_ZZN4cute7crd2crdINS_5tupleIJiiiNS_1CILi0EEEEEENS1_IJNS2_ILi32EEENS2_ILi4EEENS2_ILi2EEENS2_ILi1EEEEEENS1_IJS8_S8_S8_S8_EEEEEDaRKT_RKT0_RKT1_ENKUlRKT_RKT0_RKT1_E_clIiS6_S8_EEDaSM_SP_SS_) ;  /* 0xffffe9a000007944 */ /* 0x000fea0003c3ffff */
[----:B------:R1:W-:Y:S01]  /*ff20*/  STL [R1+0x1390], R3 ;  /* 0x0013900301007387 */ /* 0x0003e20000100800 */
[----:B------:R-:W-:-:S03]  /*ff30*/  MOV R2, 0xff50 ;  /* 0x0000ff5000027802 */ /* 0x000fc60000000f00 */
[----:B-1----:R-:W-:Y:S05]  /*ff40*/  CALL.REL.NOINC `($_ZN7cutlass13device_kernelIN5flash19enable_sm80_to_sm89INS1_16FlashAttnBwdSm80INS1_25CollectiveMainloopBwdSm80ILi2ELi2EN4cute5tupleIJNS5_1CILi128EEES8_NS7_ILi64EEEEEENS_10bfloat16_tEfNS_4arch4Sm80ELb0ELb1ELb1ELb0ELb0ELb0ELb0ELb0ELi2ELi4ELi4ELi4ELb0EEENS1_24CollectiveEpilogueBwdGQAISA_fSD_Li256ELb0ELb0EEENS1_19SingleTileSchedulerILb0ELb0ELb0ELi128EEEEEEEEEvNT_6ParamsE$_ZZN4cute7crd2crdINS_5tupleIJiiiNS_1CILi0EEEEEENS1_IJNS2_ILi32EEENS2_ILi4EEENS2_ILi2EEENS2_ILi1EEEEEENS1_IJS8_S8_S8_S8_EEEEEDaRKT_RKT0_RKT1_ENKUlRKT_RKT0_RKT1_E_clIiS7_S8_EEDaSM_SP_SS_) ;  /* 0xffffe9a000007944 */ /* 0x002fea0003c3ffff */
[----:B------:R1:W-:Y:S01]  /*ff50*/  STL [R1+0x1384], R5 ;  /* 0x0013840501007387 */ /* 0x0003e20000100800 */
[----:B------:R-:W-:-:S03]  /*ff60*/  MOV R4, 0xff80 ;  /* 0x0000ff8000047802 */ /* 0x000fc60000000f00 */
[----:B-1----:R-:W-:Y:S05]  /*ff70*/  CALL.REL.NOINC `($_ZN7cutlass13device_kernelIN5flash19enable_sm80_to_sm89INS1_16FlashAttnBwdSm80INS1_25CollectiveMainloopBwdSm80ILi2ELi2EN4cute5tupleIJNS5_1CILi128EEES8_NS7_ILi64EEEEEENS_10bfloat16_tEfNS_4arch4Sm80ELb0ELb1ELb1ELb0ELb0ELb0ELb0ELb0ELi2ELi4ELi4ELi4ELb0EEENS1_24CollectiveEpilogueBwdGQAISA_fSD_Li256ELb0ELb0EEENS1_19SingleTileSchedulerILb0ELb0ELb0ELi128EEEEEEEEEvNT_6ParamsE$_ZZN4cute9transformINS_5tupleIJiiiNS_1CILi0EEEEEENS1_IJNS2_ILi32EEENS2_ILi4EEENS2_ILi2EEENS2_ILi1EEEEEENS1_IJS8_S8_S8_S8_EEEZNS_7crd2crdIS4_S9_SA_EEDaRKT_RKT0_RKT1_EUlRKT_RKT0_RKT1_E_EEDaSE_SH_SK_OT2_ENKUlDpSN_E_clIJiiiS3_EEEDaSX_) ;  /* 0xfffff73000007944 */ /* 0x002fea0003c3ffff */
[----:B-----5:R2:W-:Y:S01]  /*ff80*/  STL [R1+0x13a8], R8 ;  /* 0x0013a80801007387 */ /* 0x0205e20000100800 */
[----:B------:R-:W-:Y:S01]  /*ff90*/  IADD3 R49, R7, 0x40, RZ ;  /* 0x0000004007317810 */ /* 0x000fe20007ffe0ff */
[----:B------:R-:W-:Y:S01]  /*ffa0*/  IMAD.MOV.U32 R4, RZ, RZ, R2 ;  /* 0x000000ffff047224 */ /* 0x000fe200078e0002 */
[----:B------:R-:W-:Y:S01]  /*ffb0*/  MOV R6, 0x10000 ;  /* 0x0001000000067802 */ /* 0x000fe20000000f00 */
[----:B------:R2:W-:Y:S01]  /*ffc0*/  STL.U8 [R1+0x139c], RZ ;  /* 0x00139cff01007387 */ /* 0x0005e20000100000 */
[----:B------:R-:W-:-:S03]  /*ffd0*/  IMAD.MOV.U32 R50, RZ, RZ, RZ ;  /* 0x000000ffff327224 */ /* 0x000fc600078e00ff */
[----:B------:R2:W-:Y:S04]  /*ffe0*/  STL.64 [R1+0x13a0], R2 ;  /* 0x0013a00201007387 */ /* 0x0005e80000100a00 */
[----:B-12---:R-:W-:Y:S05]  /*fff0*/  CALL.REL.NOINC `($_ZN7cutlass13device_kernelIN5flash19enable_sm80_to_sm89INS1_16FlashAttnBwdSm80INS1_25CollectiveMainloopBwdSm80ILi2ELi2EN4cute5tupleIJNS5_1CILi128EEES8_NS7_ILi64EEEEEENS_10bfloat16_tEfNS_4arch4Sm80ELb0ELb1ELb1ELb0ELb0ELb0ELb0ELb0ELi2ELi4ELi4ELi4ELb0EEENS1_24CollectiveEpilogueBwdGQAISA_fSD_Li256ELb0ELb0EEENS1_19SingleTileSchedulerILb0ELb0ELb0ELi128EEEEEEEEEvNT_6ParamsE$_ZN4cute3eso3ESOILb1ELb0EJNS_6LayoutINS_5tupleIJNS3_IJNS3_IJNS_1CILi4EEENS4_ILi8EEEEEENS3_IJS5_NS4_ILi2EEEEEEEEENS3_IJNS3_IJS8_S8_EEENS3_IJS8_S6_EEEEEEEEENS3_IJNS3_IJNS3_IJNS_11ScaledBasisIS8_JLi1EEEENSF_INS4_ILi1EEEJLi0EEEEEEENS3_IJNSF_INS4_ILi16EEEJLi0EEEENSF_IS6_JLi1EEEEEEEEEENS3_IJNS3_IJNSF_ISH_JLi1EEEENSF_IS6_JLi0EEEEEEENS3_IJNSF_INS4_ILi64EEEJLi0EEEENSF_ISK_JLi1EEEEEEEEEEEEEEENS_10ViewEngineINS_23ArithmeticTupleIteratorINS_15ArithmeticTupleIJNS4_ILi0EEES12_EEEEEEEEEC2ERKSY_RKS15_) ;  /* 0xffff875000007944 */ /* 0x006fea0003c3ffff */
[----:B------:R-:W-:Y:S01]  /*10000*/  IMAD.MOV.U32 R10, RZ, RZ, R3 ;  /* 0x000000ffff0a7224 */ /* 0x000fe200078e0003 */
[----:B-1----:R-:W-:Y:S01]  /*10010*/  IADD3 R2, R7, 0x28, RZ ;  /* 0x0000002807027810 */ /* 0x002fe20007ffe0ff */
[----:B------:R-:W-:Y:S01]  /*10020*/  IMAD.MOV.U32 R3, RZ, RZ, R81 ;  /* 0x000000ffff037224 */ /* 0x000fe200078e0051 */
[----:B------:R-:W-:Y:S02]  /*10030*/  MOV R8, 0x10050 ;  /* 0x0001005000087802 */ /* 0x000fe40000000f00 */
[----:B------:R-:W-:Y:S05]  /*10040*/  CALL.REL.NOINC `($_ZN7cutlass13device_kernelIN5flash19enable_sm80_to_sm89INS1_16FlashAttnBwdSm80INS1_25CollectiveMainloopBwdSm80ILi2ELi2EN4cute5tupleIJNS5_1CILi128EEES8_NS7_ILi64EEEEEENS_10bfloat16_tEfNS_4arch4Sm80ELb0ELb1ELb1ELb0ELb0ELb0ELb0ELb0ELi2ELi4ELi4ELi4ELb0EEENS1_24CollectiveEpilogueBwdGQAISA_fSD_Li256ELb0ELb0EEENS1_19SingleTileSchedulerILb0ELb0ELb0ELi128EEEEEEEEEvNT_6ParamsE$_ZN4cute3eso3ESOILb0ELb0EJiiEEC2ERKiS4_) ;  /* 0xffff620000007944 */ /* 0x000fea0003c3ffff */
[----:B-1----:R-:W2:Y:S01]  /*10050*/  LDL.64 R2, [R1+0x1390] ;  /* 0x0013900001027983 */ /* 0x002ea20000100a00 */
[----:B------:R-:W-:-:S03]  /*10060*/  MOV R6, 0x100a0 ;  /* 0x000100a000067802 */ /* 0x000fc60000000f00 */
[----:B--2---:R1:W-:Y:S04]  /*10070*/  STL [R1+0x1384], R2 ;  /* 0x0013840201007387 */ /* 0x0043e80000100800 */
[----:B------:R1:W-:Y:S02]  /*10080*/  STL [R1+0x1388], R3 ;  /* 0x0013880301007387 */ /* 0x0003e40000100800 */
[----:B-1----:R-:W-:Y:S05]  /*10090*/  CALL.REL.NOINC `($_ZN7cutlass13device_kernelIN5flash19enable_sm80_to_sm89INS1_16FlashAttnBwdSm80INS1_25CollectiveMainloopBwdSm80ILi2ELi2EN4cute5tupleIJNS5_1CILi128EEES8_NS7_ILi64EEEEEENS_10bfloat16_tEfNS_4arch4Sm80ELb0ELb1ELb1ELb0ELb0ELb0ELb0ELb0ELi2ELi4ELi4ELi4ELb0EEENS1_24CollectiveEpilogueBwdGQAISA_fSD_Li256ELb0ELb0EEENS1_19SingleTileSchedulerILb0ELb0ELb0ELi128EEEEEEEEEvNT_6ParamsE$_ZN4cute3eso3ESOILb0ELb0EJiNS_5tupleIJiiEEEEEC2ERKiRKS3_) ;  /* 0xffff611000007944 */ /* 0x002fea0003c3ffff */
[----:B------:R2:W5:Y:S04]  /*100a0*/  LDL R5, [R1+0x1398] ;  /* 0x0013980001057983 */ /* 0x0005680000100800 */
[----:B-1----:R2:W5:Y:S01]  /*100b0*/  LDL.64 R2, [R1+0x1390] ;  /* 0x0013900001027983 */ /* 0x0025620000100a00 */
[----:B------:R-:W-:-:S03]  /*100c0*/  MOV R6, 0x100e0 ;  /* 0x000100e000067802 */ /* 0x000fc60000000f00 */
[----:B--2--5:R-:W-:Y:S05]  /*100d0*/  CALL.REL.NOINC `($_ZN7cutlass13device_kernelIN5flash19enable_sm80_to_sm89INS1_16FlashAttnBwdSm80INS1_25CollectiveMainloopBwdSm80ILi2ELi2EN4cute5tupleIJNS5_1CILi128EEES8_NS7_ILi64EEEEEENS_10bfloat16_tEfNS_4arch4Sm80ELb0ELb1ELb1ELb0ELb0ELb0ELb0ELb0ELi2ELi4ELi4ELi4ELb0EEENS1_24CollectiveEpilogueBwdGQAISA_fSD_Li256ELb0ELb0EEENS1_19SingleTileSchedulerILb0ELb0ELb0ELi128EEEEEEEEEvNT_6ParamsE$_ZN4cute3eso3ESOILb0ELb1EJNS_5tupleIJiNS2_IJiiEEEEEENS2_IJNS_10UnderscoreENS2_IJS5_S5_EEEEEEEEC2ERKS4_RKS7_) ;  /* 0xffff675000007944 */ /* 0x024fea0003c3ffff */
        /* <DEDUP_REMOVED lines=10> */
[----:B-1---5:R-:W-:Y:S05]  /*10180*/  CALL.REL.NOINC `($_ZN7cutlass13device_kernelIN5flash19enable_sm80_to_sm89INS1_16FlashAttnBwdSm80INS1_25CollectiveMainloopBwdSm80ILi2ELi2EN4cute5tupleIJNS5_1CILi128EEES8_NS7_ILi64EEEEEENS_10bfloat16_tEfNS_4arch4Sm80ELb0ELb1ELb1ELb0ELb0ELb0ELb0ELb0ELi2ELi4ELi4ELi4ELb0EEENS1_24CollectiveEpilogueBwdGQAISA_fSD_Li256ELb0ELb0EEENS1_19SingleTileSchedulerILb0ELb0ELb0ELi128EEEEEEEEEvNT_6ParamsE$_ZN4cute5tupleIJiEEC2ERKi) ;  /* 0xffffa53000007944 */ /* 0x022fea0003c3ffff */
[----:B------:R1:W5:Y:S01]  /*10190*/  LDL R6, [R1+0x1390] ;  /* 0x0013900001067983 */ /* 0x0003620000100800 */
[----:B------:R-:W-:Y:S01]  /*101a0*/  IMAD.MOV.U32 R3, RZ, RZ, R4 ;  /* 0x000000ffff037224 */ /* 0x000fe200078e0004 */
[----:B------:R-:W-:Y:S02]  /*101b0*/  MOV R2, R81 ;  /* 0x0000005100027202 */ /* 0x000fe40000000f00 */
        /* <DEDUP_REMOVED lines=9> */
[----:B------:R-:W-:-:S02]  /*10250*/  MOV R6, 0x10270 ;  /* 0x0001027000067802 */ /* 0x000fc40000000f00 */
[----:B-1---5:R-:W-:Y:S05]  /*10260*/  CALL.REL.NOINC `($_ZN7cutlass13device_kernelIN5flash19enable_sm80_to_sm89INS1_16FlashAttnBwdSm80INS1_25CollectiveMainloopBwdSm80ILi2ELi2EN4cute5tupleIJNS5_1CILi128EEES8_NS7_ILi64EEEEEENS_10bfloat16_tEfNS_4arch4Sm80ELb0ELb1ELb1ELb0ELb0ELb0ELb0ELb0ELi2ELi4ELi4ELi4ELb0EEENS1_24CollectiveEpilogueBwdGQAISA_fSD_Li256ELb0ELb0EEENS1_19SingleTileSchedulerILb0ELb0ELb0ELi128EEEEEEEEEvNT_6ParamsE$_ZN4cute5tupleIJNS_1CILi0EEEiEEC2ERKS2_RKi) ;  /* 0xffffa36000007944 */ /* 0x022fea0003c3ffff */
[----:B------:R1:W5:Y:S01]  /*10270*/  LDL R56, [R1+0x1390] ;  /* 0x0013900001387983 */ /* 0x0003620000100800 */
[----:B------:R-:W-:Y:S01]  /*10280*/  IMAD.MOV.U32 R3, RZ, RZ, R4 ;  /* 0x000000ffff037224 */ /* 0x000fe200078e0004 */
[----:B------:R-:W-:-:S02]  /*10290*/  MOV R2, R7 ;  /* 0x0000000700027202 */ /* 0x000fc40000000f00 */
[----:B------:R-:W-:Y:S02]  /*102a0*/  MOV R10, 0x102c0 ;  /* 0x000102c0000a7802 */ /* 0x000fe40000000f00 */
[----:B-1---5:R-:W-:Y:S05]  /*102b0*/  CALL.REL.NOINC `($_ZN7cutlass13device_kernelIN5flash19enable_sm80_to_sm89INS1_16FlashAttnBwdSm80INS1_25CollectiveMainloopBwdSm80ILi2ELi2EN4cute5tupleIJNS5_1CILi128EEES8_NS7_ILi64EEEEEENS_10bfloat16_tEfNS_4arch4Sm80ELb0ELb1ELb1ELb0ELb0ELb0ELb0ELb0ELi2ELi4ELi4ELi4ELb0EEENS1_24CollectiveEpilogueBwdGQAISA_fSD_Li256ELb0ELb0EEENS1_19SingleTileSchedulerILb0ELb0ELb0ELi128EEEEEEEEEvNT_6ParamsE$_ZN4cute5tupleIJiEEC2ERKi) ;  /* 0xffffa40000007944 */ /* 0x022fea0003c3ffff */
[----:B------:R1:W5:Y:S01]  /*102c0*/  LDL R3, [R1+0x1380] ;  /* 0x0013800001037983 */ /* 0x0003620000100800 */
[----:B------:R-:W-:Y:S02]  /*102d0*/  MOV R2, R81 ;  /* 0x0000005100027202 */ /* 0x000fe40000000f00 */
[----:B------:R-:W-:Y:S02]  /*102e0*/  MOV R10, 0x10300 ;  /* 0x00010300000a7802 */ /* 0x000fe40000000f00 */
[----:B-1---5:R-:W-:Y:S05]  /*102f0*/  CALL.REL.NOINC `($_ZN7cutlass13device_kernelIN5flash19enable_sm80_to_sm89INS1_16FlashAttnBwdSm80INS1_25CollectiveMainloopBwdSm80ILi2ELi2EN4cute5tupleIJNS5_1CILi128EEES8_NS7_ILi64EEEEEENS_10bfloat16_tEfNS_4arch4Sm80ELb0ELb1ELb1ELb0ELb0ELb0ELb0ELb0ELi2ELi4ELi4ELi4ELb0EEENS1_24CollectiveEpilogueBwdGQAISA_fSD_Li256ELb0ELb0EEENS1_19SingleTileSchedulerILb0ELb0ELb0ELi128EEEEEEEEEvNT_6ParamsE$_ZN4cute5tupleIJiEEC2ERKi) ;  /* 0xffffa3c000007944 */ /* 0x022fea0003c3ffff */
[----:B------:R1:W5:Y:S01]  /*10300*/  LDL R3, [R1+0x1390] ;  /* 0x0013900001037983 */ /* 0x0003620000100800 */
[----:B------:R-:W-:Y:S02]  /*10310*/  MOV R2, R81 ;  /* 0x0000005100027202 */ /* 0x000fe40000000f00 */
[----:B------:R-:W-:Y:S02]  /*10320*/  MOV R6, 0x10340 ;  /* 0x0001034000067802 */ /* 0x000fe40000000f00 */
[----:B-1---5:R-:W-:Y:S05]  /*10330*/  CALL.REL.NOINC `($_ZN7cutlass13device_kernelIN5flash19enable_sm80_to_sm89INS1_16FlashAttnBwdSm80INS1_25CollectiveMainloopBwdSm80ILi2ELi2EN4cute5tupleIJNS5_1CILi128EEES8_NS7_ILi64EEEEEENS_10bfloat16_tEfNS_4arch4Sm80ELb0ELb1ELb1ELb0ELb0ELb0ELb0ELb0ELi2ELi4ELi4ELi4ELb0EEENS1_24CollectiveEpilogueBwdGQAISA_fSD_Li256ELb0ELb0EEENS1_19SingleTileSchedulerILb0ELb0ELb0ELi128EEEEEEEEEvNT_6ParamsE$_ZN4cute3eso3ESOILb0ELb1EJiNS_1CILi0EEEEEC2ERKiRKS3_) ;  /* 0xffff670000007944 */ /* 0x022fea0003c3ffff */
[----:B------:R2:W5:Y:S01]  /*10340*/  LDL R10, [R1+0x1390] ;  /* 0x00139000010a7983 */ /* 0x0005620000100800 */
[----:B------:R-:W-:-:S03]  /*10350*/  MOV R4, 0x10380 ;  /* 0x0001038000047802 */ /* 0x000fc60000000f00 */
[----:B------:R2:W-:Y:S04]  /*10360*/  STL [R1+0x1390], R56 ;  /* 0x0013903801007387 */ /* 0x0005e80000100800 */
[----:B-12--5:R-:W-:Y:S05]  /*10370*/  CALL.REL.NOINC `($_ZN7cutlass13device_kernelIN5flash19enable_sm80_to_sm89INS1_16FlashAttnBwdSm80INS1_25CollectiveMainloopBwdSm80ILi2ELi2EN4cute5tupleIJNS5_1CILi128EEES8_NS7_ILi64EEEEEENS_10bfloat16_tEfNS_4arch4Sm80ELb0ELb1ELb1ELb0ELb0ELb0ELb0ELb0ELi2ELi4ELi4ELi4ELb0EEENS1_24CollectiveEpilogueBwdGQAISA_fSD_Li256ELb0ELb0EEENS1_19SingleTileSchedulerILb0ELb0ELb0ELi128EEEEEEEEEvNT_6ParamsE$_ZZN4cuteplIJNS_1CILi0EEEiEJiEEEDaRKNS_15ArithmeticTupleIJDpT_EEERKNS3_IJDpT0_EEEENKUlDpRKT_E_clIJiiEEEDaSH_) ;  /* 0xfffff59000007944 */ /* 0x026fea0003c3ffff */
[----:B------:R-:W-:Y:S01]  /*10380*/  IMAD.SHL.U32 R3, R5, 0x10, RZ ;  /* 0x0000001005037824 */ /* 0x000fe200078e00ff */
[----:B------:R-:W-:Y:S02]  /*10390*/  MOV R2, R81 ;  /* 0x0000005100027202 */ /* 0x000fe40000000f00 */
[----:B------:R-:W-:Y:S02]  /*103a0*/  MOV R10, 0x103c0 ;  /* 0x000103c0000a7802 */ /* 0x000fe40000000f00 */
[----:B-1---5:R-:W-:Y:S05]  /*103b0*/  CALL.REL.NOINC `($_ZN7cutlass13device_kernelIN5flash19enable_sm80_to_sm89INS1_16FlashAttnBwdSm80INS1_25CollectiveMainloopBwdSm80ILi2ELi2EN4cute5tupleIJNS5_1CILi128EEES8_NS7_ILi64EEEEEENS_10bfloat16_tEfNS_4arch4Sm80ELb0ELb1ELb1ELb0ELb0ELb0ELb0ELb0ELi2ELi4ELi4ELi4ELb0EEENS1_24CollectiveEpilogueBwdGQAISA_fSD_Li256ELb0ELb0EEENS1_19SingleTileSchedulerILb0ELb0ELb0ELi128EEEEEEEEEvNT_6ParamsE$_ZN4cute5tupleIJiEEC2ERKi) ;  /* 0xffffa30000007944 */ /* 0x022fea0003c3ffff */
[----:B------:R1:W5:Y:S01]  /*103c0*/  LDL R4, [R1+0x1390] ;  /* 0x0013900001047983 */ /* 0x0003620000100800 */
[----:B------:R-:W-:Y:S01]  /*103d0*/  IMAD.SHL.U32 R3, R20, 0x8, RZ ;  /* 0x0000000814037824 */ /* 0x000fe200078e00ff */
        /* <DEDUP_REMOVED lines=20> */
[----:B-1---5:R-:W-:Y:S05]  /*10520*/  CALL.REL.NOINC `($_ZN7cutlass13device_kernelIN5flash19enable_sm80_to_sm89INS1_16FlashAttnBwdSm80INS1_25CollectiveMainloopBwdSm80ILi2ELi2EN4cute5tupleIJNS5_1CILi128EEES8_NS7_ILi64EEEEEENS_10bfloat16_tEfNS_4arch4Sm80ELb0ELb1ELb1ELb0ELb0ELb0ELb0ELb0ELi2ELi4ELi4ELi4ELb0EEENS1_24CollectiveEpilogueBwdGQAISA_fSD_Li256ELb0ELb0EEENS1_19SingleTileSchedulerILb0ELb0ELb0ELi128EEEEEEEEEvNT_6ParamsE$_ZN4cute5tupleIJNS_1CILi0EEEiEEC2ERKS2_RKi) ;  /* 0xffffa0a000007944 */ /* 0x022fea0003c3ffff */
[----:B------:R1:W5:Y:S01]  /*10530*/  LDL R20, [R1+0x1390] ;  /* 0x0013900001147983 */ /* 0x0003620000100800 */
[----:B------:R-:W-:Y:S01]  /*10540*/  IMAD.MOV.U32 R3, RZ, RZ, R4 ;  /* 0x000000ffff037224 */ /* 0x000fe200078e0004 */
[----:B------:R-:W-:Y:S02]  /*10550*/  MOV R2, R81 ;  /* 0x0000005100027202 */ /* 0x000fe40000000f00 */
[----:B------:R-:W-:-:S02]  /*10560*/  MOV R6, 0x10580 ;  /* 0x0001058000067802 */ /* 0x000fc40000000f00 */
[----:B-1---5:R-:W-:Y:S05]  /*10570*/  CALL.REL.NOINC `($_ZN7cutlass13device_kernelIN5flash19enable_sm80_to_sm89INS1_16FlashAttnBwdSm80INS1_25CollectiveMainloopBwdSm80ILi2ELi2EN4cute5tupleIJNS5_1CILi128EEES8_NS7_ILi64EEEEEENS_10bfloat16_tEfNS_4arch4Sm80ELb0ELb1ELb1ELb0ELb0ELb0ELb0ELb0ELi2ELi4ELi4ELi4ELb0EEENS1_24CollectiveEpilogueBwdGQAISA_fSD_Li256ELb0ELb0EEENS1_19SingleTileSchedulerILb0ELb0ELb0ELi128EEEEEEEEEvNT_6ParamsE$_ZN4cute3eso3ESOILb0ELb1EJiNS_1CILi0EEEEEC2ERKiRKS3_) ;  /* 0xffff64c000007944 */ /* 0x022fea0003c3ffff */
[----:B------:R2:W5:Y:S01]  /*10580*/  LDL R10, [R1+0x1390] ;  /* 0x00139000010a7983 */ /* 0x0005620000100800 */
[----:B------:R-:W-:-:S02]  /*10590*/  MOV R11, R81 ;  /* 0x00000051000b7202 */ /* 0x000fc40000000f00 */
[----:B------:R-:W-:Y:S01]  /*105a0*/  MOV R76, 0x105d0 ;  /* 0x000105d0004c7802 */ /* 0x000fe20000000f00 */
[----:B------:R2:W-:Y:S04]  /*105b0*/  STL [R1+0x1390], R20 ;  /* 0x0013901401007387 */ /* 0x0005e80000100800 */
[----:B-12--5:R-:W-:Y:S05]  /*105c0*/  CALL.REL.NOINC `($_ZN7cutlass13device_kernelIN5flash19enable_sm80_to_sm89INS1_16FlashAttnBwdSm80INS1_25CollectiveMainloopBwdSm80ILi2ELi2EN4cute5tupleIJNS5_1CILi128EEES8_NS7_ILi64EEEEEENS_10bfloat16_tEfNS_4arch4Sm80ELb0ELb1ELb1ELb0ELb0ELb0ELb0ELb0ELi2ELi4ELi4ELi4ELb0EEENS1_24CollectiveEpilogueBwdGQAISA_fSD_Li256ELb0ELb0EEENS1_19SingleTileSchedulerILb0ELb0ELb0ELi128EEEEEEEEEvNT_6ParamsE$_ZZN4cuteplIJiEJNS_1CILi0EEEiEEEDaRKNS_15ArithmeticTupleIJDpT_EEERKNS3_IJDpT0_EEEENKUlDpRKT_E_clIJiiEEEDaSH_) ;  /* 0xfffff4b000007944 */ /* 0x026fea0003c3ffff */
[----:B-----5:R-:W-:Y:S01]  /*105d0*/  IMAD.IADD R4, R3, 0x1, R19 ;  /* 0x0000000103047824 */ /* 0x020fe200078e0213 */
[----:B------:R-:W-:Y:S02]  /*105e0*/  IADD3 R10, R18, R2, RZ ;  /* 0x00000002120a7210 */ /* 0x000fe40007ffe0ff */
[----:B------:R-:W-:Y:S02]  /*105f0*/  MOV R20, 0x10620 ;  /* 0x0001062000147802 */ /* 0x000fe40000000f00 */
[----:B------:R2:W-:Y:S04]  /*10600*/  STL [R1+0x1390], R4 ;  /* 0x0013900401007387 */ /* 0x0005e80000100800 */
[----:B-12---:R-:W-:Y:S05]  /*10610*/  CALL.REL.NOINC `($_ZN7cutlass13device_kernelIN5flash19enable_sm80_to_sm89INS1_16FlashAttnBwdSm80INS1_25CollectiveMainloopBwdSm80ILi2ELi2EN4cute5tupleIJNS5_1CILi128EEES8_NS7_ILi64EEEEEENS_10bfloat16_tEfNS_4arch4Sm80ELb0ELb1ELb1ELb0ELb0ELb0ELb0ELb0ELi2ELi4ELi4ELi4ELb0EEENS1_24CollectiveEpilogueBwdGQAISA_fSD_Li256ELb0ELb0EEENS1_19SingleTileSchedulerILb0ELb0ELb0ELi128EEEEEEEEEvNT_6ParamsE$_ZZN4cuteplIJiiEJiiEEEDaRKNS_15ArithmeticTupleIJDpT_EEERKNS1_IJDpT0_EEEENKUlDpRKT_E_clIJiiEEEDaSF_) ;  /* 0xfffff67000007944 */ /* 0x006fea0003c3ffff */
[----:B-----5:R2:W-:Y:S01]  /*10620*/  STL [R1+0x1390], R5 ;  /* 0x0013900501007387 */ /* 0x0205e20000100800 */
[----:B------:R-:W-:-:S03]  /*10630*/  MOV R78, 0x10650 ;  /* 0x00010650004e7802 */ /* 0x000fc60000000f00 */
[----:B-12---:R-:W-:Y:S05]  /*10640*/  CALL.REL.NOINC `($_ZN7cutlass13device_kernelIN5flash19enable_sm80_to_sm89INS1_16FlashAttnBwdSm80INS1_25CollectiveMainloopBwdSm80ILi2ELi2EN4cute5tupleIJNS5_1CILi128EEES8_NS7_ILi64EEEEEENS_10bfloat16_tEfNS_4arch4Sm80ELb0ELb1ELb1ELb0ELb0ELb0ELb0ELb0ELi2ELi4ELi4ELi4ELb0EEENS1_24CollectiveEpilogueBwdGQAISA_fSD_Li256ELb0ELb0EEENS1_19SingleTileSchedulerILb0ELb0ELb0ELi128EEEEEEEEEvNT_6ParamsE$_ZZN4cuteplIJiiEJNS_1CILi0EEES2_EEEDaRKNS_15ArithmeticTupleIJDpT_EEERKNS3_IJDpT0_EEEENKUlDpRKT_E_clIJiiEEEDaSH_) ;  /* 0xfffff53000007944 */ /* 0x006fea0003c3ffff */
[----:B------:R-:W-:Y:S02]  /*10650*/  MOV R4, 0x10670 ;  /* 0x0001067000047802 */ /* 0x000fe40000000f00 */
[----:B-1---5:R-:W-:Y:S05]  /*10660*/  CALL.REL.NOINC `($_ZN7cutlass13device_kernelIN5flash19enable_sm80_to_sm89INS1_16FlashAttnBwdSm80INS1_25CollectiveMainloopBwdSm80ILi2ELi2EN4cute5tupleIJNS5_1CILi128EEES8_NS7_ILi64EEEEEENS_10bfloat16_tEfNS_4arch4Sm80ELb0ELb1ELb1ELb0ELb0ELb0ELb0ELb0ELi2ELi4ELi4ELi4ELb0EEENS1_24CollectiveEpilogueBwdGQAISA_fSD_Li256ELb0ELb0EEENS1_19SingleTileSchedulerILb0ELb0ELb0ELi128EEEEEEEEEvNT_6ParamsE$_ZN4cute3eso3ESOILb1ELb0EJNS_6LayoutINS_5tupleIJNS3_IJNS_1CILi2EEES5_EEES5_NS4_ILi8EEEEEENS3_IJNS3_IJNS_11ScaledBasisINS4_ILi1EEEJLi1EEEENS9_IS7_JLi0EEEEEEENS9_INS4_ILi64EEEJLi0EEEENS9_INS4_ILi16EEEJLi1EEEEEEEEENS_15ArithmeticTupleIJiiEEEEEC2ERKSJ_RKSL_) ;  /* 0xffff89f000007944 */ /* 0x022fea0003c3ffff */
[----:B-1----:R-:W2:Y:S01]  /*10670*/  LDL.64 R2, [R1+0x1390] ;  /* 0x0013900001027983 */ /* 0x002ea20000100a00 */
[----:B------:R-:W-:-:S03]  /*10680*/  MOV R58, 0x106b0 ;  /* 0x000106b0003a7802 */ /* 0x000fc60000000f00 */
[----:B--2---:R1:W-:Y:S04]  /*10690*/  STL [R1+0x1390], R3 ;  /* 0x0013900301007387 */ /* 0x0043e80000100800 */
[----:B-1----:R-:W-:Y:S05]  /*106a0*/  CALL.REL.NOINC `($_ZN7cutlass13device_kernelIN5flash19enable_sm80_to_sm89INS1_16FlashAttnBwdSm80INS1_25CollectiveMainloopBwdSm80ILi2ELi2EN4cute5tupleIJNS5_1CILi128EEES8_NS7_ILi64EEEEEENS_10bfloat16_tEfNS_4arch4Sm80ELb0ELb1ELb1ELb0ELb0ELb0ELb0ELb0ELi2ELi4ELi4ELi4ELb0EEENS1_24CollectiveEpilogueBwdGQAISA_fSD_Li256ELb0ELb0EEENS1_19SingleTileSchedulerILb0ELb0ELb0ELi128EEEEEEEEEvNT_6ParamsE$_ZZN4cuteplIJNS_1CILi0EEES2_EJiiEEEDaRKNS_15ArithmeticTupleIJDpT_EEERKNS3_IJDpT0_EEEENKUlDpRKT_E_clIJiiEEEDaSH_) ;  /* 0xfffff16000007944 */ /* 0x002fea0003c3ffff */
[----:B------:R-:W-:Y:S02]  /*106b0*/  MOV R6, 0x106d0 ;  /* 0x000106d000067802 */ /* 0x000fe40000000f00 */
[----:B-1---5:R-:W-:Y:S05]  /*106c0*/  CALL.REL.NOINC `($_ZN7cutlass13device_kernelIN5flash19enable_sm80_to_sm89INS1_16FlashAttnBwdSm80INS1_25CollectiveMainloopBwdSm80ILi2ELi2EN4cute5tupleIJNS5_1CILi128EEES8_NS7_ILi64EEEEEENS_10bfloat16_tEfNS_4arch4Sm80ELb0ELb1ELb1ELb0ELb0ELb0ELb0ELb0ELi2ELi4ELi4ELi4ELb0EEENS1_24CollectiveEpilogueBwdGQAISA_fSD_Li256ELb0ELb0EEENS1_19SingleTileSchedulerILb0ELb0ELb0ELi128EEEEEEEEEvNT_6ParamsE$_ZN4cute3eso3ESOILb1ELb0EJNS_6LayoutINS_5tupleIJNS3_IJNS_1CILi2EEES5_EEES5_NS4_ILi8EEEEEENS3_IJNS3_IJNS_11ScaledBasisINS4_ILi1EEEJLi1EEEENS9_IS7_JLi0EEEEEEENS9_INS4_ILi64EEEJLi0EEEENS9_INS4_ILi16EEEJLi1EEEEEEEEENS_10ViewEngineINS_23ArithmeticTupleIteratorINS_15ArithmeticTupleIJiiEEEEEEEEEC2ERKSJ_RKSP_) ;  /* 0xffff893000007944 */ /* 0x022fea0003c3ffff */
[----:B-1----:R1:W5:Y:S01]  /*106d0*/  LDL.64 R2, [R1+0x1390] ;  /* 0x0013900001027983 */ /* 0x0023620000100a00 */
[----:B------:R-:W-:Y:S02]  /*106e0*/  MOV R20, R51 ;  /* 0x0000003300147202 */ /* 0x000fe40000000f00 */
[----:B------:R-:W-:Y:S02]  /*106f0*/  MOV R6, 0x10710 ;  /* 0x0001071000067802 */ /* 0x000fe40000000f00 */
[----:B-1---5:R-:W-:Y:S05]  /*10700*/  CALL.REL.NOINC `($_ZN7cutlass13device_kernelIN5flash19enable_sm80_to_sm89INS1_16FlashAttnBwdSm80INS1_25CollectiveMainloopBwdSm80ILi2ELi2EN4cute5tupleIJNS5_1CILi128EEES8_NS7_ILi64EEEEEENS_10bfloat16_tEfNS_4arch4Sm80ELb0ELb1ELb1ELb0ELb0ELb0ELb0ELb0ELi2ELi4ELi4ELi4ELb0EEENS1_24CollectiveEpilogueBwdGQAISA_fSD_Li256ELb0ELb0EEENS1_19SingleTileSchedulerILb0ELb0ELb0ELi128EEEEEEEEEvNT_6ParamsE$_ZN4cute3eso3ESOILb1ELb0EJNS_6LayoutINS_5tupleIJNS3_IJNS_1CILi2EEES5_EEENS3_IJS5_NS4_ILi8EEEEEEEEENS3_IJNS3_IJS5_NS4_ILi4EEEEEENS3_IJNS4_ILi1EEES7_EEEEEEEENS_10ViewEngineIPfEEEEC2ERKSF_RKSI_) ;  /* 0xffff87f000007944 */ /* 0x022fea0003c3ffff */
[----:B------:R2:W5:Y:S01]  /*10710*/  LDL.64 R56, [R1+0x1390] ;  /* 0x0013900001387983 */ /* 0x0005620000100a00 */
[----:B------:R-:W-:-:S03]  /*10720*/  MOV R6, 0x10740 ;  /* 0x0001074000067802 */ /* 0x000fc60000000f00 */
[----:B-12--5:R-:W-:Y:S05]  /*10730*/  CALL.REL.NOINC `($_ZN7cutlass13device_kernelIN5flash19enable_sm80_to_sm89INS1_16FlashAttnBwdSm80INS1_25CollectiveMainloopBwdSm80ILi2ELi2EN4cute5tupleIJNS5_1CILi128EEES8_NS7_ILi64EEEEEENS_10bfloat16_tEfNS_4arch4Sm80ELb0ELb1ELb1ELb0ELb0ELb0ELb0ELb0ELi2ELi4ELi4ELi4ELb0EEENS1_24CollectiveEpilogueBwdGQAISA_fSD_Li256ELb0ELb0EEENS1_19SingleTileSchedulerILb0ELb0ELb0ELi128EEEEEEEEEvNT_6ParamsE$_ZN4cute3eso3ESOILb1ELb0EJNS_6LayoutINS_5tupleIJNS3_IJNS_1CILi2EEES5_EEENS3_IJS5_NS4_ILi8EEEEEEEEENS3_IJNS3_IJNS_11ScaledBasisIS7_JLi0EEEENSA_INS4_ILi64EEEJLi0EEEEEEENS3_IJNSA_INS4_ILi1EEEJLi1EEEENSA_INS4_ILi16EEEJLi1EEEEEEEEEEEENS_10ViewEngineINS_23ArithmeticTupleIteratorINS_15ArithmeticTupleIJiiEEEEEEEEEC2ERKSL_RKSR_) ;  /* 0xffff876000007944 */ /* 0x026fea0003c3ffff */
[----:B-1----:R1:W5:Y:S01]  /*10740*/  LDL.64 R4, [R1+0x1390] ;  /* 0x0013900001047983 */ /* 0x0023620000100a00 */
[----:B------:R-:W-:-:S03]  /*10750*/  MOV R6, 0x10770 ;  /* 0x0001077000067802 */ /* 0x000fc60000000f00 */
[----:B-1---5:R-:W-:Y:S05]  /*10760*/  CALL.REL.NOINC `($_ZN7cutlass13device_kernelIN5flash19enable_sm80_to_sm89INS1_16FlashAttnBwdSm80INS1_25CollectiveMainloopBwdSm80ILi2ELi2EN4cute5tupleIJNS5_1CILi128EEES8_NS7_ILi64EEEEEENS_10bfloat16_tEfNS_4arch4Sm80ELb0ELb1ELb1ELb0ELb0ELb0ELb0ELb0ELi2ELi4ELi4ELi4ELb0EEENS1_24CollectiveEpilogueBwdGQAISA_fSD_Li256ELb0ELb0EEENS1_19SingleTileSchedulerILb0ELb0ELb0ELi128EEEEEEEEEvNT_6ParamsE$_ZN4cute3eso3ESOILb1ELb0EJNS_6LayoutINS_5tupleIJNS3_IJNS3_IJNS_1CILi4EEENS4_ILi8EEEEEENS3_IJS5_NS4_ILi2EEEEEEEEENS3_IJNS3_IJS8_S8_EEENS3_IJS8_S6_EEEEEEEEENS3_IJNS3_IJNS3_IJNS_11ScaledBasisIS8_JLi1EEEENSF_INS4_ILi1EEEJLi0EEEEEEENS3_IJNSF_INS4_ILi16EEEJLi0EEEENSF_IS6_JLi1EEEEEEEEEENS3_IJNS3_IJNSF_ISH_JLi1EEEENSF_IS6_JLi0EEEEEEENS3_IJNSF_INS4_ILi64EEEJLi0EEEENSF_ISK_JLi1EEEEEEEEEEEEEEENS_10ViewEngineINS_23ArithmeticTupleIteratorINS_15ArithmeticTupleIJNS4_ILi0EEES12_EEEEEEEEEC2ERKSY_RKS15_) ;  /* 0xffff7fe000007944 */ /* 0x022fea0003c3ffff */
[----:B-1----:R-:W-:Y:S02]  /*10770*/  MOV R2, 0x10790 ;  /* 0x0001079000027802 */ /* 0x002fe40000000f00 */
[----:B------:R-:W-:Y:S05]  /*10780*/  CALL.REL.NOINC `($_ZN7cutlass13device_kernelIN5flash19enable_sm80_to_sm89INS1_16FlashAttnBwdSm80INS1_25CollectiveMainloopBwdSm80ILi2ELi2EN4cute5tupleIJNS5_1CILi128EEES8_NS7_ILi64EEEEEENS_10bfloat16_tEfNS_4arch4Sm80ELb0ELb1ELb1ELb0ELb0ELb0ELb0ELb0ELi2ELi4ELi4ELi4ELb0EEENS1_24CollectiveEpilogueBwdGQAISA_fSD_Li256ELb0ELb0EEENS1_19SingleTileSchedulerILb0ELb0ELb0ELi128EEEEEEEEEvNT_6ParamsE$_ZN4cute3eso3ESOILb1ELb0EJNS_6LayoutINS_5tupleIJNS3_IJNS_1CILi2EEES5_EEENS3_IJS5_NS4_ILi8EEEEEEEEENS3_IJNS3_IJNS_11ScaledBasisIS7_JLi0EEEENSA_INS4_ILi64EEEJLi0EEEEEEENS3_IJNSA_INS4_ILi1EEEJLi1EEEENSA_INS4_ILi16EEEJLi1EEEEEEEEEEEENS_10ViewEngineINS_23ArithmeticTupleIteratorINS_15ArithmeticTupleIJNS4_ILi0EEESP_EEEEEEEEEC2ERKSL_RKSS_) ;  /* 0xffff86b000007944 */ /* 0x000fea0003c3ffff */
[----:B------:R2:W-:Y:S01]  /*10790*/  STL [R1+0x1390], R5 ;  /* 0x0013900501007387 */ /* 0x0005e20000100800 */
[----:B------:R-:W-:-:S03]  /*107a0*/  MOV R78, 0x107c0 ;  /* 0x000107c0004e7802 */ /* 0x000fc60000000f00 */
[----:B-12---:R-:W-:Y:S05]  /*107b0*/  CALL.REL.NOINC `($_ZN7cutlass13device_kernelIN5flash19enable_sm80_to_sm89INS1_16FlashAttnBwdSm80INS1_25CollectiveMainloopBwdSm80ILi2ELi2EN4cute5tupleIJNS5_1CILi128EEES8_NS7_ILi64EEEEEENS_10bfloat16_tEfNS_4arch4Sm80ELb0ELb1ELb1ELb0ELb0ELb0ELb0ELb0ELi2ELi4ELi4ELi4ELb0EEENS1_24CollectiveEpilogueBwdGQAISA_fSD_Li256ELb0ELb0EEENS1_19SingleTileSchedulerILb0ELb0ELb0ELi128EEEEEEEEEvNT_6ParamsE$_ZZN4cuteplIJiiEJNS_1CILi0EEES2_EEEDaRKNS_15ArithmeticTupleIJDpT_EEERKNS3_IJDpT0_EEEENKUlDpRKT_E_clIJiiEEEDaSH_) ;  /* 0xfffff3c000007944 */ /* 0x006fea0003c3ffff */
        /* <DEDUP_REMOVED lines=16> */
[----:B-1----:R-:W-:Y:S05]  /*108c0*/  CALL.REL.NOINC `($_ZN7cutlass13device_kernelIN5flash19enable_sm80_to_sm89INS1_16FlashAttnBwdSm80INS1_25CollectiveMainloopBwdSm80ILi2ELi2EN4cute5tupleIJNS5_1CILi128EEES8_NS7_ILi64EEEEEENS_10bfloat16_tEfNS_4arch4Sm80ELb0ELb1ELb1ELb0ELb0ELb0ELb0ELb0ELi2ELi4ELi4ELi4ELb0EEENS1_24CollectiveEpilogueBwdGQAISA_fSD_Li256ELb0ELb0EEENS1_19SingleTileSchedulerILb0ELb0ELb0ELi128EEEEEEEEEvNT_6ParamsE$_ZN4cute3eso3ESOILb0ELb1EJiNS_1CILi0EEEEEC2ERKiRKS3_) ;  /* 0xffff617000007944 */ /* 0x002fea0003c3ffff */
[----:B-1----:R-:W2:Y:S01]  /*108d0*/  LDL R2, [R1+0x1390] ;  /* 0x0013900001027983 */ /* 0x002ea20000100800 */
[----:B------:R-:W-:Y:S02]  /*108e0*/  MOV R10, 0x10950 ;  /* 0x00010950000a7802 */ /* 0x000fe40000000f00 */
[----:B--2---:R-:W-:-:S04]  /*108f0*/  LEA.HI R11, R2, R2, RZ, 0x1 ;  /* 0x00000002020b7211 */ /* 0x004fc800078f08ff */
[----:B------:R-:W-:-:S05]  /*10900*/  LOP3.LUT R3, R11, 0x1ffffffe, RZ, 0xc0, !PT ;  /* 0x1ffffffe0b037812 */ /* 0x000fca00078ec0ff */
[----:B------:R-:W-:Y:S02]  /*10910*/  IMAD.IADD R3, R2, 0x1, -R3 ;  /* 0x0000000102037824 */ /* 0x000fe400078e0a03 */
[----:B------:R-:W-:Y:S02]  /*10920*/  IMAD.MOV.U32 R2, RZ, RZ, R81 ;  /* 0x000000ffff027224 */ /* 0x000fe400078e0051 */
[----:B------:R-:W-:Y:S02]  /*10930*/  IMAD.SHL.U32 R3, R3, 0x8, RZ ;  /* 0x0000000803037824 */ /* 0x000fe400078e00ff */
[----:B------:R-:W-:Y:S05]  /*10940*/  CALL.REL.NOINC `($_ZN7cutlass13device_kernelIN5flash19enable_sm80_to_sm89INS1_16FlashAttnBwdSm80INS1_25CollectiveMainloopBwdSm80ILi2ELi2EN4cute5tupleIJNS5_1CILi128EEES8_NS7_ILi64EEEEEENS_10bfloat16_tEfNS_4arch4Sm80ELb0ELb1ELb1ELb0ELb0ELb0ELb0ELb0ELi2ELi4ELi4ELi4ELb0EEENS1_24CollectiveEpilogueBwdGQAISA_fSD_Li256ELb0ELb0EEENS1_19SingleTileSchedulerILb0ELb0ELb0ELi128EEEEEEEEEvNT_6ParamsE$_ZN4cute5tupleIJiEEC2ERKi) ;  /* 0xffff9d7000007944 */ /* 0x000fea0003c3ffff */
[----:B------:R1:W5:Y:S01]  /*10950*/  LDL R6, [R1+0x1390] ;  /* 0x0013900001067983 */ /* 0x0003620000100800 */
[----:B------:R-:W-:Y:S01]  /*10960*/  IMAD.SHL.U32 R3, R11, 0x20, RZ ;  /* 0x000000200b037824 */ /* 0x000fe200078e00ff */
[----:B------:R-:W-:Y:S01]  /*10970*/  MOV R10, 0x109b0 ;  /* 0x000109b0000a7802 */ /* 0x000fe20000000f00 */
[----:B------:R-:W-:-:S03]  /*10980*/  IMAD.MOV.U32 R2, RZ, RZ, R81 ;  /* 0x000000ffff027224 */ /* 0x000fc600078e0051 */
[----:B------:R-:W-:Y:S02]  /*10990*/  LOP3.LUT R3, R3, 0xffffffc0, RZ, 0xc0, !PT ;  /* 0xffffffc003037812 */ /* 0x000fe400078ec0ff */
        /* <DEDUP_REMOVED lines=19> */
[----:B------:R-:W2:Y:S02]  /*10ad0*/  LDL R3, [R1+0x1390] ;  /* 0x0013900001037983 */ /* 0x000ea40000100800 */
[----:B--2---:R-:W-:Y:S02]  /*10ae0*/  IADD3 R3, R6, R3, RZ ;  /* 0x0000000306037210 */ /* 0x004fe40007ffe0ff */
[----:B------:R-:W-:Y:S02]  /*10af0*/  MOV R6, 0x10b10 ;  /* 0x00010b1000067802 */ /* 0x000fe40000000f00 */
[----:B------:R-:W-:Y:S05]  /*10b00*/  CALL.REL.NOINC `($_ZN7cutlass13device_kernelIN5flash19enable_sm80_to_sm89INS1_16FlashAttnBwdSm80INS1_25CollectiveMainloopBwdSm80ILi2ELi2EN4cute5tupleIJNS5_1CILi128EEES8_NS7_ILi64EEEEEENS_10bfloat16_tEfNS_4arch4Sm80ELb0ELb1ELb1ELb0ELb0ELb0ELb0ELb0ELi2ELi4ELi4ELi4ELb0EEENS1_24CollectiveEpilogueBwdGQAISA_fSD_Li256ELb0ELb0EEENS1_19SingleTileSchedulerILb0ELb0ELb0ELi128EEEEEEEEEvNT_6ParamsE$_ZZN4cuteplIJiEJiEEEDaRKNS_15ArithmeticTupleIJDpT_EEERKNS1_IJDpT0_EEEENKUlDpRKT_E_clIJiEEEDaSF_) ;  /* 0xffffeff000007944 */ /* 0x000fea0003c3ffff */
[----:B------:R-:W-:Y:S01]  /*10b10*/  IMAD.MOV.U32 R2, RZ, RZ, R81 ;  /* 0x000000ffff027224 */ /* 0x000fe200078e0051 */
[----:B-----5:R-:W-:Y:S02]  /*10b20*/  MOV R3, R29 ;  /* 0x0000001d00037202 */ /* 0x020fe40000000f00 */
[----:B------:R-:W-:Y:S02]  /*10b30*/  MOV R6, 0x10b50 ;  /* 0x00010b5000067802 */ /* 0x000fe40000000f00 */
[----:B-1----:R-:W-:Y:S05]  /*10b40*/  CALL.REL.NOINC `($_ZN7cutlass13device_kernelIN5flash19enable_sm80_to_sm89INS1_16FlashAttnBwdSm80INS1_25CollectiveMainloopBwdSm80ILi2ELi2EN4cute5tupleIJNS5_1CILi128EEES8_NS7_ILi64EEEEEENS_10bfloat16_tEfNS_4arch4Sm80ELb0ELb1ELb1ELb0ELb0ELb0ELb0ELb0ELi2ELi4ELi4ELi4ELb0EEENS1_24CollectiveEpilogueBwdGQAISA_fSD_Li256ELb0ELb0EEENS1_19SingleTileSchedulerILb0ELb0ELb0ELi128EEEEEEEEEvNT_6ParamsE$_ZN4cute3eso3ESOILb0ELb1EJiNS_1CILi0EEEEEC2ERKiRKS3_) ;  /* 0xffff5ef000007944 */ /* 0x002fea0003c3ffff */
[----:B-1----:R1:W5:Y:S01]  /*10b50*/  LDL R3, [R1+0x1390] ;  /* 0x0013900001037983 */ /* 0x0023620000100800 */
[----:B------:R-:W-:-:S03]  /*10b60*/  MOV R52, 0x10b80 ;  /* 0x00010b8000347802 */ /* 0x000fc60000000f00 */
[----:B-1---5:R-:W-:Y:S05]  /*10b70*/  CALL.REL.NOINC `($_ZN7cutlass13device_kernelIN5flash19enable_sm80_to_sm89INS1_16FlashAttnBwdSm80INS1_25CollectiveMainloopBwdSm80ILi2ELi2EN4cute5tupleIJNS5_1CILi128EEES8_NS7_ILi64EEEEEENS_10bfloat16_tEfNS_4arch4Sm80ELb0ELb1ELb1ELb0ELb0ELb0ELb0ELb0ELi2ELi4ELi4ELi4ELb0EEENS1_24CollectiveEpilogueBwdGQAISA_fSD_Li256ELb0ELb0EEENS1_19SingleTileSchedulerILb0ELb0ELb0ELi128EEEEEEEEEvNT_6ParamsE$_ZZN4cuteplIJiEJNS_1CILi0EEES2_EEEDaRKNS_15ArithmeticTupleIJDpT_EEERKNS3_IJDpT0_EEEENKUlDpRKT_E_clIJiS2_EEEDaSH_) ;  /* 0xffffee9000007944 */ /* 0x022fea0003c3ffff */
[----:B------:R2:W-:Y:S01]  /*10b80*/  STL [R1+0x1390], R5 ;  /* 0x0013900501007387 */ /* 0x0005e20000100800 */
[----:B-----5:R-:W-:Y:S02]  /*10b90*/  IADD3 R10, R3, R4, RZ ;  /* 0x00000004030a7210 */ /* 0x020fe40007ffe0ff */
[----:B------:R-:W-:-:S02]  /*10ba0*/  MOV R52, 0x10bc0 ;  /* 0x00010bc000347802 */ /* 0x000fc40000000f00 */
[----:B-12---:R-:W-:Y:S05]  /*10bb0*/  CALL.REL.NOINC `($_ZN7cutlass13device_kernelIN5flash19enable_sm80_to_sm89INS1_16FlashAttnBwdSm80INS1_25CollectiveMainloopBwdSm80ILi2ELi2EN4cute5tupleIJNS5_1CILi128EEES8_NS7_ILi64EEEEEENS_10bfloat16_tEfNS_4arch4Sm80ELb0ELb1ELb1ELb0ELb0ELb0ELb0ELb0ELi2ELi4ELi4ELi4ELb0EEENS1_24CollectiveEpilogueBwdGQAISA_fSD_Li256ELb0ELb0EEENS1_19SingleTileSchedulerILb0ELb0ELb0ELi128EEEEEEEEEvNT_6ParamsE$_ZZN4cuteplIJiiEJiNS_1CILi0EEEEEEDaRKNS_15ArithmeticTupleIJDpT_EEERKNS3_IJDpT0_EEEENKUlDpRKT_E_clIJiiEEEDaSH_) ;  /* 0xfffff05000007944 */ /* 0x006fea0003c3ffff */
[----:B-----5:R-:W-:Y:S02]  /*10bc0*/  LEA R9, R47, R2, 0x7 ;  /* 0x000000022f097211 */ /* 0x020fe400078e38ff */
[----:B------:R-:W-:-:S02]  /*10bd0*/  MOV R6, 0x10bf0 ;  /* 0x00010bf000067802 */ /* 0x000fc40000000f00 */
[----:B-1----:R-:W-:Y:S05]  /*10be0*/  CALL.REL.NOINC `($_ZN7cutlass13device_kernelIN5flash19enable_sm80_to_sm89INS1_16FlashAttnBwdSm80INS1_25CollectiveMainloopBwdSm80ILi2ELi2EN4cute5tupleIJNS5_1CILi128EEES8_NS7_ILi64EEEEEENS_10bfloat16_tEfNS_4arch4Sm80ELb0ELb1ELb1ELb0ELb0ELb0ELb0ELb0ELi2ELi4ELi4ELi4ELb0EEENS1_24CollectiveEpilogueBwdGQAISA_fSD_Li256ELb0ELb0EEENS1_19SingleTileSchedulerILb0ELb0ELb0ELi128EEEEEEEEEvNT_6ParamsE$_ZN73_INTERNAL_24fd9406_37_flash_bwd_hdim64_bf16_softcap_sm80_cu_8e232a79_330714__viaddmin_s32Eiii) ;  /* 0xffff9db000007944 */ /* 0x002fea0003c3ffff */
        /* <DEDUP_REMOVED lines=19> */
[----:B-1---5:R-:W-:Y:S05]  /*10d20*/  CALL.REL.NOINC `($_ZN7cutlass13device_kernelIN5flash19enable_sm80_to_sm89INS1_16FlashAttnBwdSm80INS1_25CollectiveMainloopBwdSm80ILi2ELi2EN4cute5tupleIJNS5_1CILi128EEES8_NS7_ILi64EEEEEENS_10bfloat16_tEfNS_4arch4Sm80ELb0ELb1ELb1ELb0ELb0ELb0ELb0ELb0ELi2ELi4ELi4ELi4ELb0EEENS1_24CollectiveEpilogueBwdGQAISA_fSD_Li256ELb0ELb0EEENS1_19SingleTileSchedulerILb0ELb0ELb0ELi128EEEEEEEEEvNT_6ParamsE$__umulhi) ;  /* 0x000572c000007944 */ /* 0x022fea0003c00000 */
[----:B------:R-:W2:Y:S02]  /*10d30*/  LD.E R9, [R54.64+0x20] ;  /* 0x0000200436097980 */ /* 0x000ea4000c101900 */
[----:B--2---:R-:W-:Y:S02]  /*10d40*/  SHF.R.U32.HI R9, RZ, R9, R6 ;  /* 0x00000009ff097219 */ /* 0x004fe40000011606 */
.L_x_1726:
[----:B------:R-:W-:Y:S05]  /*10d50*/  BSYNC B0 ;  /* 0x0000000000007941 */ /* 0x000fea0003800000 */
.L_x_1725:
[----:B------:R-:W-:Y:S01]  /*10d60*/  LOP3.LUT R9, RZ, R9, RZ, 0x33, !PT ;  /* 0x00000009ff097212 */ /* 0x000fe200078e33ff */
[----:B------:R-:W-:Y:S05]  /*10d70*/  BRA `(.L_x_1727) ;  /* 0x0000007000007947 */ /* 0x000fea0003800000 */
.L_x_1724:
[----:B------:R-:W-:-:S13]  /*10d80*/  ISETP.NE.AND P0, PT, R3, 0x1, PT ;  /* 0x000000010300780c */ /* 0x000fda0003f05270 */
[----:B------:R-:W-:Y:S05]  /*10d90*/  @!P0 BRA `(.L_x_1727) ;  /* 0x0000005000008947 */ /* 0x000fea0003800000 */
[----:B------:R1:W5:Y:S01]  /*10da0*/  LD.E R6, [R54.64+0x1c] ;  /* 0x00001c0436067980 */ /* 0x000362000c101900 */
[----:B------:R-:W-:-:S03]  /*10db0*/  MOV R2, 0x10dd0 ;  /* 0x00010dd000027802 */ /* 0x000fc60000000f00 */
[----:B-1---5:R-:W-:Y:S05]  /*10dc0*/  CALL.REL.NOINC `($_ZN7cutlass13device_kernelIN5flash19enable_sm80_to_sm89INS1_16FlashAttnBwdSm80INS1_25CollectiveMainloopBwdSm80ILi2ELi2EN4cute5tupleIJNS5_1CILi128EEES8_NS7_ILi64EEEEEENS_10bfloat16_tEfNS_4arch4Sm80ELb0ELb1ELb1ELb0ELb0ELb0ELb0ELb0ELi2ELi4ELi4ELi4ELb0EEENS1_24CollectiveEpilogueBwdGQAISA_fSD_Li256ELb0ELb0EEENS1_19SingleTileSchedulerILb0ELb0ELb0ELi128EEEEEEEEEvNT_6ParamsE$__umulhi) ;  /* 0x0005722000007944 */ /* 0x022fea0003c00000 */
[----:B------:R-:W2:Y:S02]  /*10dd0*/  LD.E R9, [R54.64+0x20] ;  /* 0x0000200436097980 */ /* 0x000ea4000c101900 */
[----:B--2---:R-:W-:Y:S02]  /*10de0*/  SHF.R.U32.HI R9, RZ, R9, R6 ;  /* 0x00000009ff097219 */ /* 0x004fe40000011606 */
.L_x_1727:
[----:B------:R-:W-:Y:S05]  /*10df0*/  BSYNC B1 ;  /* 0x0000000000017941 */ /* 0x000fea0003800000 */
.L_x_1723:
[----:B------:R-:W-:Y:S01]  /*10e00*/  IMAD R6, R3, R9, -R50 ;  /* 0x0000000903067224 */ /* 0x000fe200078e0a32 */
[----:B------:R-:W-:-:S04]  /*10e10*/  MOV R10, 0x10e50 ;  /* 0x00010e50000a7802 */ /* 0x000fc80000000f00 */
[----:B------:R-:W-:-:S05]  /*10e20*/  IADD3 R6, -R21, R6, RZ ;  /* 0x0000000615067210 */ /* 0x000fca0007ffe1ff */
[----:B------:R1:W-:Y:S02]  /*10e30*/  STL [R1+0x13b8], R6 ;  /* 0x0013b80601007387 */ /* 0x0003e40000100800 */
[----:B-1----:R-:W-:Y:S05]  /*10e40*/  CALL.REL.NOINC `($_ZN7cutlass13device_kernelIN5flash19enable_sm80_to_sm89INS1_16FlashAttnBwdSm80INS1_25CollectiveMainloopBwdSm80ILi2ELi2EN4cute5tupleIJNS5_1CILi128EEES8_NS7_ILi64EEEEEENS_10bfloat16_tEfNS_4arch4Sm80ELb0ELb1ELb1ELb0ELb0ELb0ELb0ELb0ELi2ELi4ELi4ELi4ELb0EEENS1_24CollectiveEpilogueBwdGQAISA_fSD_Li256ELb0ELb0EEENS1_19SingleTileSchedulerILb0ELb0ELb0ELi128EEEEEEEEEvNT_6ParamsE$_ZSt3maxIiERKT_S2_S2_) ;  /* 0xffff9c4000007944 */ /* 0x002fea0003c3ffff */
[----:B------:R-:W-:-:S06]  /*10e50*/  IADD3 R2, R9, -c[0x0][0x20], RZ ;  /* 0x8000080009027a10 */ /* 0x000fcc0007ffe0ff */
[----:B------:R-:W2:Y:S01]  /*10e60*/  LDL R2, [R2] ;  /* 0x0000000002027983 */ /* 0x000ea20000100800 */
[----:B------:R-:W-:Y:S01]  /*10e70*/  IMAD.IADD R3, R3, 0x1, R6 ;  /* 0x0000000103037824 */ /* 0x000fe200078e0206 */
[----:B------:R-:W-:-:S04]  /*10e80*/  MOV R6, 0x10eb0 ;  /* 0x00010eb000067802 */ /* 0x000fc80000000f00 */
[----:B--2---:R1:W-:Y:S03]  /*10e90*/  STL.64 [R1+0x13b0], R2 ;  /* 0x0013b00201007387 */ /* 0x0043e60000100a00 */
[----:B-1----:R-:W-:Y:S05]  /*10ea0*/  CALL.REL.NOINC `($_ZN7cutlass13device_kernelIN5flash19enable_sm80_to_sm89INS1_16FlashAttnBwdSm80INS1_25CollectiveMainloopBwdSm80ILi2ELi2EN4cute5tupleIJNS5_1CILi128EEES8_NS7_ILi64EEEEEENS_10bfloat16_tEfNS_4arch4Sm80ELb0ELb1ELb1ELb0ELb0ELb0ELb0ELb0ELi2ELi4ELi4ELi4ELb0EEENS1_24CollectiveEpilogueBwdGQAISA_fSD_Li256ELb0ELb0EEENS1_19SingleTileSchedulerILb0ELb0ELb0ELi128EEEEEEEEEvNT_6ParamsE$_ZSt3minIiERKT_S2_S2_) ;  /* 0xffff9c6000007944 */ /* 0x002fea0003c3ffff */
[----:B------:R-:W-:-:S06]  /*10eb0*/  IADD3 R8, R8, -c[0x0][0x20], RZ ;  /* 0x8000080008087a10 */ /* 0x000fcc0007ffe0ff */
[----:B------:R-:W2:Y:S04]  /*10ec0*/  LDL R8, [R8] ;  /* 0x0000000008087983 */ /* 0x000ea80000100800 */
[----:B--2---:R1:W-:Y:S02]  /*10ed0*/  STL [R1+0x13ac], R8 ;  /* 0x0013ac0801007387 */ /* 0x0043e40000100800 */
.L_x_1722:
[----:B-1----:R-:W-:Y:S05]  /*10ee0*/  BSYNC B2 ;  /* 0x0000000000027941 */ /* 0x002fea0003800000 */
.L_x_1721:
[----:B------:R1:W-:Y:S01]  /*10ef0*/  STL [R1+0x13bc], RZ ;  /* 0x0013bcff01007387 */ /* 0x0003e20000100800 */
[----:B------:R-:W-:-:S03]  /*10f00*/  MOV R52, 0xffffffff ;  /* 0xffffffff00347802 */ /* 0x000fc60000000f00 */
.L_x_1730:
[----:B------:R-:W-:Y:S01]  /*10f10*/  IMAD.MOV.U32 R3, RZ, RZ, R12 ;  /* 0x000000ffff037224 */ /* 0x000fe200078e000c */
[----:B------:R-:W-:Y:S01]  /*10f20*/  MOV R10, RZ ;  /* 0x000000ff000a7202 */ /* 0x000fe20000000f00 */
[----:B-1----:R-:W-:Y:S01]  /*10f30*/  IMAD.MOV.U32 R2, RZ, RZ, R46 ;  /* 0x000000ffff027224 */ /* 0x002fe200078e002e */
[----:B------:R-:W-:Y:S02]  /*10f40*/  MOV R8, 0x10f60 ;  /* 0x00010f6000087802 */ /* 0x000fe40000000f00 */
[----:B-1----:R-:W-:Y:S05]  /*10f50*/  CALL.REL.NOINC `($_ZN7cutlass13device_kernelIN5flash19enable_sm80_to_sm89INS1_16FlashAttnBwdSm80INS1_25CollectiveMainloopBwdSm80ILi2ELi2EN4cute5tupleIJNS5_1CILi128EEES8_NS7_ILi64EEEEEENS_10bfloat16_tEfNS_4arch4Sm80ELb0ELb1ELb1ELb0ELb0ELb0ELb0ELb0ELi2ELi4ELi4ELi4ELb0EEENS1_24CollectiveEpilogueBwdGQAISA_fSD_Li256ELb0ELb0EEENS1_19SingleTileSchedulerILb0ELb0ELb0ELi128EEEEEEEEEvNT_6ParamsE$_ZN4cute3eso3ESOILb0ELb0EJiiEEC2ERKiS4_) ;  /* 0xffff52f000007944 */ /* 0x002fea0003c3ffff */
        /* <DEDUP_REMOVED lines=8> */
[----:B-1---5:R-:W-:Y:S05]  /*10fe0*/  CALL.REL.NOINC `($_ZN7cutlass13device_kernelIN5flash19enable_sm80_to_sm89INS1_16FlashAttnBwdSm80INS1_25CollectiveMainloopBwdSm80ILi2ELi2EN4cute5tupleIJNS5_1CILi128EEES8_NS7_ILi64EEEEEENS_10bfloat16_tEfNS_4arch4Sm80ELb0ELb1ELb1ELb0ELb0ELb0ELb0ELb0ELi2ELi4ELi4ELi4ELb0EEENS1_24CollectiveEpilogueBwdGQAISA_fSD_Li256ELb0ELb0EEENS1_19SingleTileSchedulerILb0ELb0ELb0ELi128EEEEEEEEEvNT_6ParamsE$_ZN4cute5tupleIJiEEC2ERKi) ;  /* 0xffff96d000007944 */ /* 0x022fea0003c3ffff */
        /* <DEDUP_REMOVED lines=28> */
[----:B------:R-:W-:Y:S01]  /*111b0*/  LEA.HI R11, R13, R13, RZ, 0x1 ;  /* 0x0000000d0d0b7211 */ /* 0x000fe200078f08ff */
[----:B------:R-:W-:Y:S01]  /*111c0*/  IMAD.MOV.U32 R2, RZ, RZ, R81 ;  /* 0x000000ffff027224 */ /* 0x000fe200078e0051 */
[----:B------:R-:W-:Y:S02]  /*111d0*/  MOV R10, 0x11210 ;  /* 0x00011210000a7802 */ /* 0x000fe40000000f00 */
[----:B------:R-:W-:-:S05]  /*111e0*/  LOP3.LUT R6, R11, 0xfffffffe, RZ, 0xc0, !PT ;  /* 0xfffffffe0b067812 */ /* 0x000fca00078ec0ff */
[----:B------:R-:W-:Y:S02]  /*111f0*/  IMAD.IADD R3, R13, 0x1, -R6 ;  /* 0x000000010d037824 */ /* 0x000fe400078e0a06 */
        /* <DEDUP_REMOVED lines=24> */
[----:B-1---5:R-:W-:Y:S05]  /*11380*/  CALL.REL.NOINC `($_ZN7cutlass13device_kernelIN5flash19enable_sm80_to_sm89INS1_16FlashAttnBwdSm80INS1_25CollectiveMainloopBwdSm80ILi2ELi2EN4cute5tupleIJNS5_1CILi128EEES8_NS7_ILi64EEEEEENS_10bfloat16_tEfNS_4arch4Sm80ELb0ELb1ELb1ELb0ELb0ELb0ELb0ELb0ELi2ELi4ELi4ELi4ELb0EEENS1_24CollectiveEpilogueBwdGQAISA_fSD_Li256ELb0ELb0EEENS1_19SingleTileSchedulerILb0ELb0ELb0ELi128EEEEEEEEEvNT_6ParamsE$_ZN4cute5tupleIJNS_1CILi0EEEiEEC2ERKS2_RKi) ;  /* 0xffff924000007944 */ /* 0x022fea0003c3ffff */
[----:B------:R-:W2:Y:S01]  /*11390*/  LDL R2, [R1+0x1390] ;  /* 0x0013900001027983 */ /* 0x000ea20000100800 */
[----:B------:R-:W-:Y:S02]  /*113a0*/  MOV R10, 0x113d0 ;  /* 0x000113d0000a7802 */ /* 0x000fe40000000f00 */
[----:B--2---:R-:W-:Y:S02]  /*113b0*/  IADD3 R3, R53, R2, RZ ;  /* 0x0000000235037210 */ /* 0x004fe40007ffe0ff */
[----:B------:R-:W-:Y:S05]  /*113c0*/  CALL.REL.NOINC `($_ZN7cutlass13device_kernelIN5flash19enable_sm80_to_sm89INS1_16FlashAttnBwdSm80INS1_25CollectiveMainloopBwdSm80ILi2ELi2EN4cute5tupleIJNS5_1CILi128EEES8_NS7_ILi64EEEEEENS_10bfloat16_tEfNS_4arch4Sm80ELb0ELb1ELb1ELb0ELb0ELb0ELb0ELb0ELi2ELi4ELi4ELi4ELb0EEENS1_24CollectiveEpilogueBwdGQAISA_fSD_Li256ELb0ELb0EEENS1_19SingleTileSchedulerILb0ELb0ELb0ELi128EEEEEEEEEvNT_6ParamsE$_ZZN4cuteplIJNS_1CILi0EEEiEJS2_iEEEDaRKNS_15ArithmeticTupleIJDpT_EEERKNS3_IJDpT0_EEEENKUlDpRKT_E_clIJS2_iEEEDaSH_) ;  /* 0xffffe4d000007944 */ /* 0x000fea0003c3ffff */
[----:B------:R-:W-:Y:S01]  /*113d0*/  IMAD.MOV.U32 R2, RZ, RZ, R81 ;  /* 0x000000ffff027224 */ /* 0x000fe200078e0051 */
[----:B------:R-:W-:Y:S02]  /*113e0*/  MOV R3, R29 ;  /* 0x0000001d00037202 */ /* 0x000fe40000000f00 */
[----:B------:R-:W-:Y:S02]  /*113f0*/  MOV R6, 0x11410 ;  /* 0x0001141000067802 */ /* 0x000fe40000000f00 */
[----:B-1---5:R-:W-:Y:S05]  /*11400*/  CALL.REL.NOINC `($_ZN7cutlass13device_kernelIN5flash19enable_sm80_to_sm89INS1_16FlashAttnBwdSm80INS1_25CollectiveMainloopBwdSm80ILi2ELi2EN4cute5tupleIJNS5_1CILi128EEES8_NS7_ILi64EEEEEENS_10bfloat16_tEfNS_4arch4Sm80ELb0ELb1ELb1ELb0ELb0ELb0ELb0ELb0ELi2ELi4ELi4ELi4ELb0EEENS1_24CollectiveEpilogueBwdGQAISA_fSD_Li256ELb0ELb0EEENS1_19SingleTileSchedulerILb0ELb0ELb0ELi128EEEEEEEEEvNT_6ParamsE$_ZN4cute3eso3ESOILb0ELb1EJiNS_1CILi0EEEEEC2ERKiRKS3_) ;  /* 0xffff563000007944 */ /* 0x022fea0003c3ffff */
[----:B------:R2:W5:Y:S01]  /*11410*/  LDL R10, [R1+0x1390] ;  /* 0x00139000010a7983 */ /* 0x0005620000100800 */
[----:B------:R-:W-:Y:S02]  /*11420*/  MOV R11, R81 ;  /* 0x00000051000b7202 */ /* 0x000fe40000000f00 */
[----:B------:R-:W-:Y:S01]  /*11430*/  MOV R76, 0x11460 ;  /* 0x00011460004c7802 */ /* 0x000fe20000000f00 */
[----:B------:R2:W-:Y:S04]  /*11440*/  STL [R1+0x1390], R32 ;  /* 0x0013902001007387 */ /* 0x0005e80000100800 */
[----:B-12--5:R-:W-:Y:S05]  /*11450*/  CALL.REL.NOINC `($_ZN7cutlass13device_kernelIN5flash19enable_sm80_to_sm89INS1_16FlashAttnBwdSm80INS1_25CollectiveMainloopBwdSm80ILi2ELi2EN4cute5tupleIJNS5_1CILi128EEES8_NS7_ILi64EEEEEENS_10bfloat16_tEfNS_4arch4Sm80ELb0ELb1ELb1ELb0ELb0ELb0ELb0ELb0ELi2ELi4ELi4ELi4ELb0EEENS1_24CollectiveEpilogueBwdGQAISA_fSD_Li256ELb0ELb0EEENS1_19SingleTileSchedulerILb0ELb0ELb0ELi128EEEEEEEEEvNT_6ParamsE$_ZZN4cuteplIJiEJNS_1CILi0EEEiEEEDaRKNS_15ArithmeticTupleIJDpT_EEERKNS3_IJDpT0_EEEENKUlDpRKT_E_clIJiiEEEDaSH_) ;  /* 0xffffe62000007944 */ /* 0x026fea0003c3ffff */
[----:B-----5:R2:W-:Y:S01]  /*11460*/  STL [R1+0x1390], R3 ;  /* 0x0013900301007387 */ /* 0x0205e20000100800 */
[----:B------:R-:W-:-:S03]  /*11470*/  MOV R58, 0x11490 ;  /* 0x00011490003a7802 */ /* 0x000fc60000000f00 */
[----:B-12---:R-:W-:Y:S05]  /*11480*/  CALL.REL.NOINC `($_ZN7cutlass13device_kernelIN5flash19enable_sm80_to_sm89INS1_16FlashAttnBwdSm80INS1_25CollectiveMainloopBwdSm80ILi2ELi2EN4cute5tupleIJNS5_1CILi128EEES8_NS7_ILi64EEEEEENS_10bfloat16_tEfNS_4arch4Sm80ELb0ELb1ELb1ELb0ELb0ELb0ELb0ELb0ELi2ELi4ELi4ELi4ELb0EEENS1_24CollectiveEpilogueBwdGQAISA_fSD_Li256ELb0ELb0EEENS1_19SingleTileSchedulerILb0ELb0ELb0ELi128EEEEEEEEEvNT_6ParamsE$_ZZN4cuteplIJNS_1CILi0EEES2_EJiiEEEDaRKNS_15ArithmeticTupleIJDpT_EEERKNS3_IJDpT0_EEEENKUlDpRKT_E_clIJiiEEEDaSH_) ;  /* 0xffffe38000007944 */ /* 0x006fea0003c3ffff */
        /* <DEDUP_REMOVED lines=11> */
[----:B-1----:R-:W-:Y:S05]  /*11540*/  CALL.REL.NOINC `($_ZN7cutlass13device_kernelIN5flash19enable_sm80_to_sm89INS1_16FlashAttnBwdSm80INS1_25CollectiveMainloopBwdSm80ILi2ELi2EN4cute5tupleIJNS5_1CILi128EEES8_NS7_ILi64EEEEEENS_10bfloat16_tEfNS_4arch4Sm80ELb0ELb1ELb1ELb0ELb0ELb0ELb0ELb0ELi2ELi4ELi4ELi4ELb0EEENS1_24CollectiveEpilogueBwdGQAISA_fSD_Li256ELb0ELb0EEENS1_19SingleTileSchedulerILb0ELb0ELb0ELi128EEEEEEEEEvNT_6ParamsE$_ZN4cute3eso3ESOILb0ELb0EJiiEEC2ERKiS4_) ;  /* 0xffff4d0000007944 */ /* 0x002fea0003c3ffff */
        /* <DEDUP_REMOVED lines=16> */
.L_x_1729:
[----:B------:R-:W-:Y:S05]  /*11650*/  BSYNC B0 ;  /* 0x0000000000007941 */ /* 0x000fea0003800000 */
.L_x_1728:
        /* <DEDUP_REMOVED lines=8> */
[----:B------:R-:W-:Y:S05]  /*116e0*/  CALL.REL.NOINC `($_ZN7cutlass13device_kernelIN5flash19enable_sm80_to_sm89INS1_16FlashAttnBwdSm80INS1_25CollectiveMainloopBwdSm80ILi2ELi2EN4cute5tupleIJNS5_1CILi128EEES8_NS7_ILi64EEEEEENS_10bfloat16_tEfNS_4arch4Sm80ELb0ELb1ELb1ELb0ELb0ELb0ELb0ELb0ELi2ELi4ELi4ELi4ELb0EEENS1_24CollectiveEpilogueBwdGQAISA_fSD_Li256ELb0ELb0EEENS1_19SingleTileSchedulerILb0ELb0ELb0ELi128EEEEEEEEEvNT_6ParamsE$_ZN4cute3eso3ESOILb0ELb1EJiNS_1CILi0EEEEEC2ERKiRKS3_) ;  /* 0xffff535000007944 */ /* 0x000fea0003c3ffff */
        /* <DEDUP_REMOVED lines=72> */
.L_x_1736:
[----:B------:R-:W-:Y:S05]  /*11b70*/  BSYNC B0 ;  /* 0x0000000000007941 */ /* 0x000fea0003800000 */
.L_x_1735:
[----:B------:R-:W-:Y:S01]  /*11b80*/  LOP3.LUT R9, RZ, R9, RZ, 0x33, !PT ;  /* 0x00000009ff097212 */ /* 0x000fe200078e33ff */
[----:B------:R-:W-:Y:S05]  /*11b90*/  BRA `(.L_x_1737) ;  /* 0x0000007000007947 */ /* 0x000fea0003800000 */
.L_x_1734:
[----:B------:R-:W-:-:S13]  /*11ba0*/  ISETP.NE.AND P0, PT, R3, 0x1, PT ;  /* 0x000000010300780c */ /* 0x000fda0003f05270 */
[----:B------:R-:W-:Y:S05]  /*11bb0*/  @!P0 BRA `(.L_x_1737) ;  /* 0x0000005000008947 */ /* 0x000fea0003800000 */
[----:B------:R1:W5:Y:S01]  /*11bc0*/  LD.E R6, [R54.64+0x1c] ;  /* 0x00001c0436067980 */ /* 0x000362000c101900 */
[----:B------:R-:W-:-:S03]  /*11bd0*/  MOV R2, 0x11bf0 ;  /* 0x00011bf000027802 */ /* 0x000fc60000000f00 */
[----:B-1---5:R-:W-:Y:S05]  /*11be0*/  CALL.REL.NOINC `($_ZN7cutlass13device_kernelIN5flash19enable_sm80_to_sm89INS1_16FlashAttnBwdSm80INS1_25CollectiveMainloopBwdSm80ILi2ELi2EN4cute5tupleIJNS5_1CILi128EEES8_NS7_ILi64EEEEEENS_10bfloat16_tEfNS_4arch4Sm80ELb0ELb1ELb1ELb0ELb0ELb0ELb0ELb0ELi2ELi4ELi4ELi4ELb0EEENS1_24CollectiveEpilogueBwdGQAISA_fSD_Li256ELb0ELb0EEENS1_19SingleTileSchedulerILb0ELb0ELb0ELi128EEEEEEEEEvNT_6ParamsE$__umulhi) ;  /* 0x0005640000007944 */ /* 0x022fea0003c00000 */
[----:B------:R-:W2:Y:S02]  /*11bf0*/  LD.E R9, [R54.64+0x20] ;  /* 0x0000200436097980 */ /* 0x000ea4000c101900 */
[----:B--2---:R-:W-:Y:S02]  /*11c00*/  SHF.R.U32.HI R9, RZ, R9, R6 ;  /* 0x00000009ff097219 */ /* 0x004fe40000011606 */
.L_x_1737:
[----:B------:R-:W-:Y:S05]  /*11c10*/  BSYNC B1 ;  /* 0x0000000000017941 */ /* 0x000fea0003800000 */
.L_x_1733:
        /* <DEDUP_REMOVED lines=14> */
.L_x_1732:
[----:B-1----:R-:W-:Y:S05]  /*11d00*/  BSYNC B2 ;  /* 0x0000000000027941 */ /* 0x002fea0003800000 */
.L_x_1731:
[----:B------:R1:W-:Y:S01]  /*11d10*/  STL [R1+0x13bc], RZ ;  /* 0x0013bcff01007387 */ /* 0x0003e20000100800 */
[----:B------:R-:W-:-:S03]  /*11d20*/  MOV R52, 0xffffffff ;  /* 0xffffffff00347802 */ /* 0x000fc60000000f00 */
.L_x_1740:
[----:B------:R-:W-:Y:S01]  /*11d30*/  IMAD.MOV.U32 R3, RZ, RZ, R12 ;  /* 0x000000ffff037224 */ /* 0x000fe200078e000c */
[----:B------:R-:W-:Y:S01]  /*11d40*/  MOV R10, 0x1 ;  /* 0x00000001000a7802 */ /* 0x000fe20000000f00 */
        /* <DEDUP_REMOVED lines=114> */
.L_x_1739:
[----:B------:R-:W-:Y:S05]  /*12470*/  BSYNC B0 ;  /* 0x0000000000007941 */ /* 0x000fea0003800000 */
.L_x_1738:
        /* <DEDUP_REMOVED lines=81> */
.L_x_1746:
[----:B------:R-:W-:Y:S05]  /*12990*/  BSYNC B0 ;  /* 0x0000000000007941 */ /* 0x000fea0003800000 */
.L_x_1745:
[----:B------:R-:W-:Y:S01]  /*129a0*/  LOP3.LUT R9, RZ, R9, RZ, 0x33, !PT ;  /* 0x00000009ff097212 */ /* 0x000fe200078e33ff */
[----:B------:R-:W-:Y:S05]  /*129b0*/  BRA `(.L_x_1747) ;  /* 0x0000007000007947 */ /* 0x000fea0003800000 */
.L_x_1744:
[----:B------:R-:W-:-:S13]  /*129c0*/  ISETP.NE.AND P0, PT, R3, 0x1, PT ;  /* 0x000000010300780c */ /* 0x000fda0003f05270 */
[----:B------:R-:W-:Y:S05]  /*129d0*/  @!P0 BRA `(.L_x_1747) ;  /* 0x0000005000008947 */ /* 0x000fea0003800000 */
[----:B------:R1:W5:Y:S01]  /*129e0*/  LD.E R6, [R54.64+0x1c] ;  /* 0x00001c0436067980 */ /* 0x000362000c101900 */
[----:B------:R-:W-:-:S03]  /*129f0*/  MOV R2, 0x12a10 ;  /* 0x00012a1000027802 */ /* 0x000fc60000000f00 */
[----:B-1---5:R-:W-:Y:S05]  /*12a00*/  CALL.REL.NOINC `($_ZN7cutlass13device_kernelIN5flash19enable_sm80_to_sm89INS1_16FlashAttnBwdSm80INS1_25CollectiveMainloopBwdSm80ILi2ELi2EN4cute5tupleIJNS5_1CILi128EEES8_NS7_ILi64EEEEEENS_10bfloat16_tEfNS_4arch4Sm80ELb0ELb1ELb1ELb0ELb0ELb0ELb0ELb0ELi2ELi4ELi4ELi4ELb0EEENS1_24CollectiveEpilogueBwdGQAISA_fSD_Li256ELb0ELb0EEENS1_19SingleTileSchedulerILb0ELb0ELb0ELi128EEEEEEEEEvNT_6ParamsE$__umulhi) ;  /* 0x000555e000007944 */ /* 0x022fea0003c00000 */
[----:B------:R-:W2:Y:S02]  /*12a10*/  LD.E R9, [R54.64+0x20] ;  /* 0x0000200436097980 */ /* 0x000ea4000c101900 */
[----:B--2---:R-:W-:Y:S02]  /*12a20*/  SHF.R.U32.HI R9, RZ, R9, R6 ;  /* 0x00000009ff097219 */ /* 0x004fe40000011606 */
.L_x_1747:
[----:B------:R-:W-:Y:S05]  /*12a30*/  BSYNC B1 ;  /* 0x0000000000017941 */ /* 0x000fea0003800000 */
.L_x_1743:
        /* <DEDUP_REMOVED lines=14> */
.L_x_1742:
[----:B-1----:R-:W-:Y:S05]  /*12b20*/  BSYNC B2 ;  /* 0x0000000000027941 */ /* 0x002fea0003800000 */
.L_x_1741:
[----:B------:R1:W-:Y:S01]  /*12b30*/  STL [R1+0x13bc], RZ ;  /* 0x0013bcff01007387 */ /* 0x0003e20000100800 */
[----:B------:R-:W-:-:S03]  /*12b40*/  MOV R52, 0xffffffff ;  /* 0xffffffff00347802 */ /* 0x000fc60000000f00 */
.L_x_1750:
        /* <DEDUP_REMOVED lines=116> */
.L_x_1749:
[----:B------:R-:W-:Y:S05]  /*13290*/  BSYNC B0 ;  /* 0x0000000000007941 */ /* 0x000fea0003800000 */
.L_x_1748:
        /* <DEDUP_REMOVED lines=56> */
[----:B-----5:R-:W-:Y:S01]  /*13620*/  IMAD R47, R47, 0x80, R2 ;  /* 0x000000802f2f7824 */ /* 0x020fe200078e0202 */
[----:B------:R-:W-:-:S04]  /*13630*/  MOV R6, 0x13660 ;  /* 0x0001366000067802 */ /* 0x000fc80000000f00 */
[----:B------:R-:W-:Y:S02]  /*13640*/  MOV R9, R47 ;  /* 0x0000002f00097202 */ /* 0x000fe40000000f00 */
        /* <DEDUP_REMOVED lines=23> */
.L_x_1756:
[----:B------:R-:W-:Y:S05]  /*137c0*/  BSYNC B0 ;  /* 0x0000000000007941 */ /* 0x000fea0003800000 */
.L_x_1755:
[----:B------:R-:W-:Y:S01]  /*137d0*/  LOP3.LUT R9, RZ, R9, RZ, 0x33, !PT ;  /* 0x00000009ff097212 */ /* 0x000fe200078e33ff */
[----:B------:R-:W-:Y:S05]  /*137e0*/  BRA `(.L_x_1757) ;  /* 0x0000007000007947 */ /* 0x000fea0003800000 */
.L_x_1754:
[----:B------:R-:W-:-:S13]  /*137f0*/  ISETP.NE.AND P0, PT, R3, 0x1, PT ;  /* 0x000000010300780c */ /* 0x000fda0003f05270 */
[----:B------:R-:W-:Y:S05]  /*13800*/  @!P0 BRA `(.L_x_1757) ;  /* 0x0000005000008947 */ /* 0x000fea0003800000 */
[----:B------:R1:W5:Y:S01]  /*13810*/  LD.E R6, [R54.64+0x1c] ;  /* 0x00001c0436067980 */ /* 0x000362000c101900 */
[----:B------:R-:W-:-:S03]  /*13820*/  MOV R2, 0x13840 ;  /* 0x0001384000027802 */ /* 0x000fc60000000f00 */
[----:B-1---5:R-:W-:Y:S05]  /*13830*/  CALL.REL.NOINC `($_ZN7cutlass13device_kernelIN5flash19enable_sm80_to_sm89INS1_16FlashAttnBwdSm80INS1_25CollectiveMainloopBwdSm80ILi2ELi2EN4cute5tupleIJNS5_1CILi128EEES8_NS7_ILi64EEEEEENS_10bfloat16_tEfNS_4arch4Sm80ELb0ELb1ELb1ELb0ELb0ELb0ELb0ELb0ELi2ELi4ELi4ELi4ELb0EEENS1_24CollectiveEpilogueBwdGQAISA_fSD_Li256ELb0ELb0EEENS1_19SingleTileSchedulerILb0ELb0ELb0ELi128EEEEEEEEEvNT_6ParamsE$__umulhi) ;  /* 0x000547b000007944 */ /* 0x022fea0003c00000 */
[----:B------:R-:W2:Y:S02]  /*13840*/  LD.E R9, [R54.64+0x20] ;  /* 0x0000200436097980 */ /* 0x000ea4000c101900 */
[----:B--2---:R-:W-:Y:S02]  /*13850*/  SHF.R.U32.HI R9, RZ, R9, R6 ;  /* 0x00000009ff097219 */ /* 0x004fe40000011606 */
.L_x_1757:
[----:B------:R-:W-:Y:S05]  /*13860*/  BSYNC B1 ;  /* 0x0000000000017941 */ /* 0x000fea0003800000 */
.L_x_1753:
        /* <DEDUP_REMOVED lines=14> */
.L_x_1752:
[----:B-1----:R-:W-:Y:S05]  /*13950*/  BSYNC B2 ;  /* 0x0000000000027941 */ /* 0x002fea0003800000 */
.L_x_1751:
[----:B------:R1:W-:Y:S01]  /*13960*/  STL [R1+0x13bc], RZ ;  /* 0x0013bcff01007387 */ /* 0x0003e20000100800 */
[----:B------:R-:W-:-:S03]  /*13970*/  MOV R4, 0xffffffff ;  /* 0xffffffff00047802 */ /* 0x000fc60000000f00 */
.L_x_1760:
        /* <DEDUP_REMOVED lines=116> */
.L_x_1759:
[----:B------:R-:W-:Y:S05]  /*140c0*/  BSYNC B0 ;  /* 0x0000000000007941 */ /* 0x000fea0003800000 */
.L_x_1758:
[C---:B-1----:R-:W-:Y:S02]  /*140d0*/  IADD3 R2, R4.reuse, 0x2, RZ ;  /* 0x0000000204027810 */ /* 0x042fe40007ffe0ff */
[----:B------:R-:W-:-:S03]  /*140e0*/  IADD3 R4, R4, 0x1, RZ ;  /* 0x0000000104047810 */ /* 0x000fc60007ffe0ff */
[----:B------:R1:W-:Y:S01]  /*140f0*/  STL [R1+0x13bc], R2 ;  /* 0x0013bc0201007387 */ /* 0x0003e20000100800 */
[----:B------:R-:W-:-:S13]  /*14100*/  ISETP.GE.U32.AND P0, PT, R4, 0xf, PT ;  /* 0x0000000f0400780c */ /* 0x000fda0003f06070 */
[----:B------:R-:W-:Y:S05]  /*14110*/  @!P0 BRA `(.L_x_1760) ;  /* 0xfffff86000008947 */ /* 0x000fea000383ffff */
[----:B------:R-:W-:-:S04]  /*14120*/  MOV R45, 0x0 ;  /* 0x00000000002d7802 */ /* 0x000fc80000000f00 */
[----:B------:R-:W-:Y:S05]  /*14130*/  RET.REL.NODEC R44 `(_ZN7cutlass13device_kernelIN5flash19enable_sm80_to_sm89INS1_16FlashAttnBwdSm80INS1_25CollectiveMainloopBwdSm80ILi2ELi2EN4cute5tupleIJNS5_1CILi128EEES8_NS7_ILi64EEEEEENS_10bfloat16_tEfNS_4arch4Sm80ELb0ELb1ELb1ELb0ELb0ELb0ELb0ELb0ELi2ELi4ELi4ELi4ELb0EEENS1_24CollectiveEpilogueBwdGQAISA_fSD_Li256ELb0ELb0EEENS1_19SingleTileSchedulerILb0ELb0ELb0ELi128EEEEEEEEEvNT_6ParamsE) ;  /* 0xfffebec02c007950 */ /* 0x000fea0003c3ffff */
        .type           $_ZN7cutlass13device_kernelIN5flash19enable_sm80_to_sm89INS1_16FlashAttnBwdSm80INS1_25CollectiveMainloopBwdSm80ILi2ELi2EN4cute5tupleIJNS5_1CILi128EEES8_NS7_ILi64EEEEEENS_10bfloat16_tEfNS_4arch4Sm80ELb0ELb1ELb1ELb0ELb0ELb0ELb0ELb0ELi2ELi4ELi4ELi4ELb0EEENS1_24CollectiveEpilogueBwdGQAISA_fSD_Li256ELb0ELb0EEENS1_19SingleTileSchedulerILb0ELb0ELb0ELi128EEEEEEEEEvNT_6ParamsE$_ZZN5flash25CollectiveMainloopBwdSm80ILi2ELi2EN4cute5tupleIJNS1_1CILi128EEES4_NS3_ILi64EEEEEEN7cutlass10bfloat16_tEfNS7_4arch4Sm80ELb0ELb1ELb1ELb0ELb0ELb0ELb0ELb0ELi2ELi4ELi4ELi4ELb0EE3mmaINS_16FlashAttnBwdSm80ISB_NS_24CollectiveEpilogueBwdGQAIS6_fSA_Li256ELb0ELb0EEENS_19SingleTileSchedulerILb0ELb0ELb0ELi128EEEE13SharedStorageENS1_6TensorINS1_11ArrayEngineIfLm32EEENS1_6LayoutINS2_IJNS2_IJNS3_ILi2EEESO_EEESO_NS3_ILi4EEEEEENS2_IJNS2_IJNS3_ILi1EEESO_EEESQ_NS3_ILi8EEEEEEEEEEEEbRKNSB_6ParamsERT0_S12_iNS2_IJiiiEEERT_ENKUliT_E_clIZSC_ISJ_SX_EbS10_S12_S12_iS13_S15_EUlRS16_iE_EEDaiS16_,@function
        .size           $_ZN7cutlass13device_kernelIN5flash19enable_sm80_to_sm89INS1_16FlashAttnBwdSm80INS1_25CollectiveMainloopBwdSm80ILi2ELi2EN4cute5tupleIJNS5_1CILi128EEES8_NS7_ILi64EEEEEENS_10bfloat16_tEfNS_4arch4Sm80ELb0ELb1ELb1ELb0ELb0ELb0ELb0ELb0ELi2ELi4ELi4ELi4ELb0EEENS1_24CollectiveEpilogueBwdGQAISA_fSD_Li256ELb0ELb0EEENS1_19SingleTileSchedulerILb0ELb0ELb0ELi128EEEEEEEEEvNT_6ParamsE$_ZZN5flash25CollectiveMainloopBwdSm80ILi2ELi2EN4cute5tupleIJNS1_1CILi128EEES4_NS3_ILi64EEEEEEN7cutlass10bfloat16_tEfNS7_4arch4Sm80ELb0ELb1ELb1ELb0ELb0ELb0ELb0ELb0ELi2ELi4ELi4ELi4ELb0EE3mmaINS_16FlashAttnBwdSm80ISB_NS_24CollectiveEpilogueBwdGQAIS6_fSA_Li256ELb0ELb0EEENS_19SingleTileSchedulerILb0ELb0ELb0ELi128EEEE13SharedStorageENS1_6TensorINS1_11ArrayEngineIfLm32EEENS1_6LayoutINS2_IJNS2_IJNS3_ILi2EEESO_EEESO_NS3_ILi4EEEEEENS2_IJNS2_IJNS3_ILi1EEESO_EEESQ_NS3_ILi8EEEEEEEEEEEEbRKNSB_6ParamsERT0_S12_iNS2_IJiiiEEERT_ENKUliT_E_clIZSC_ISJ_SX_EbS10_S12_S12_iS13_S15_EUlRS16_iE_EEDaiS16_,($_ZN7cutlass13device_kernelIN5flash19enable_sm80_to_sm89INS1_16FlashAttnBwdSm80INS1_25CollectiveMainloopBwdSm80ILi2ELi2EN4cute5tupleIJNS5_1CILi128EEES8_NS7_ILi64EEEEEENS_10bfloat16_tEfNS_4arch4Sm80ELb0ELb1ELb1ELb0ELb0ELb0ELb0ELb0ELi2ELi4ELi4ELi4ELb0EEENS1_24CollectiveEpilogueBwdGQAISA_fSD_Li256ELb0ELb0EEENS1_19SingleTileSchedulerILb0ELb0ELb0ELi128EEEEEEEEEvNT_6ParamsE$_ZZN5flash25CollectiveMainloopBwdSm80ILi2ELi2EN4cute5tupleIJNS1_1CILi128EEES4_NS3_ILi64EEEEEEN7cutlass10bfloat16_tEfNS7_4arch4Sm80ELb0ELb1ELb1ELb0ELb0ELb0ELb0ELb0ELi2ELi4ELi4ELi4ELb0EE3mmaINS_16FlashAttnBwdSm80ISB_NS_24CollectiveEpilogueBwdGQAIS6_fSA_Li256ELb0ELb0EEENS_19SingleTileSchedulerILb0ELb0ELb0ELi128EEEE13SharedStorageENS1_6TensorINS1_11ArrayEngineIfLm32EEENS1_6LayoutINS2_IJNS2_IJNS3_ILi2EEESO_EEESO_NS3_ILi4EEEEEENS2_IJNS2_IJNS3_ILi1EEESO_EEESQ_NS3_ILi8EEEEEEEEEEEEbRKNSB_6ParamsERT0_S12_iNS2_IJiiiEEERT_ENKUliiE0_clEii - $_ZN7cutlass13device_kernelIN5flash19enable_sm80_to_sm89INS1_16FlashAttnBwdSm80INS1_25CollectiveMainloopBwdSm80ILi2ELi2EN4cute5tupleIJNS5_1CILi128EEES8_NS7_ILi64EEEEEENS_10bfloat16_tEfNS_4arch4Sm80ELb0ELb1ELb1ELb0ELb0ELb0ELb0ELb0ELi2ELi4ELi4ELi4ELb0EEENS1_24CollectiveEpilogueBwdGQAISA_fSD_Li256ELb0ELb0EEENS1_19SingleTileSchedulerILb0ELb0ELb0ELi128EEEEEEEEEvNT_6ParamsE$_ZZN5flash25CollectiveMainloopBwdSm80ILi2ELi2EN4cute5tupleIJNS1_1CILi128EEES4_NS3_ILi64EEEEEEN7cutlass10bfloat16_tEfNS7_4arch4Sm80ELb0ELb1ELb1ELb0ELb0ELb0ELb0ELb0ELi2ELi4ELi4ELi4ELb0EE3mmaINS_16FlashAttnBwdSm80ISB_NS_24CollectiveEpilogueBwdGQAIS6_fSA_Li256ELb0ELb0EEENS_19SingleTileSchedulerILb0ELb0ELb0ELi128EEEE13SharedStorageENS1_6TensorINS1_11ArrayEngineIfLm32EEENS1_6LayoutINS2_IJNS2_IJNS3_ILi2EEESO_EEESO_NS3_ILi4EEEEEENS2_IJNS2_IJNS3_ILi1EEESO_EEESQ_NS3_ILi8EEEEEEEEEEEEbRKNSB_6ParamsERT0_S12_iNS2_IJiiiEEERT_ENKUliT_E_clIZSC_ISJ_SX_EbS10_S12_S12_iS13_S15_EUlRS16_iE_EEDaiS16_)
$_ZN7cutlass13device_kernelIN5flash19enable_sm80_to_sm89INS1_16FlashAttnBwdSm80INS1_25CollectiveMainloopBwdSm80ILi2ELi2EN4cute5tupleIJNS5_1CILi128EEES8_NS7_ILi64EEEEEENS_10bfloat16_tEfNS_4arch4Sm80ELb0ELb1ELb1ELb0ELb0ELb0ELb0ELb0ELi2ELi4ELi4ELi4ELb0EEENS1_24CollectiveEpilogueBwdGQAISA_fSD_Li256ELb0ELb0EEENS1_19SingleTileSchedulerILb0ELb0ELb0ELi128EEEEEEEEEvNT_6ParamsE$_ZZN5flash25CollectiveMainloopBwdSm80ILi2ELi2EN4cute5tupleIJNS1_1CILi128EEES4_NS3_ILi64EEEEEEN7cutlass10bfloat16_tEfNS7_4arch4Sm80ELb0ELb1ELb1ELb0ELb0ELb0ELb0ELb0ELi2ELi4ELi4ELi4ELb0EE3mmaINS_16FlashAttnBwdSm80ISB_NS_24CollectiveEpilogueBwdGQAIS6_fSA_Li256ELb0ELb0EEENS_19SingleTileSchedulerILb0ELb0ELb0ELi128EEEE13SharedStorageENS1_6TensorINS1_11ArrayEngineIfLm32EEENS1_6LayoutINS2_IJNS2_IJNS3_ILi2EEESO_EEESO_NS3_ILi4EEEEEENS2_IJNS2_IJNS3_ILi1EEESO_EEESQ_NS3_ILi8EEEEEEEEEEEEbRKNSB_6ParamsERT0_S12_iNS2_IJiiiEEERT_ENKUliT_E_clIZSC_ISJ_SX_EbS10_S12_S12_iS13_S15_EUlRS16_iE_EEDaiS16_:
        /* <DEDUP_REMOVED lines=48> */
[----:B-1---5:R-:W-:Y:S05]  /*14440*/  CALL.REL.NOINC `($_ZN7cutlass13device_kernelIN5flash19enable_sm80_to_sm89INS1_16FlashAttnBwdSm80INS1_25CollectiveMainloopBwdSm80ILi2ELi2EN4cute5tupleIJNS5_1CILi128EEES8_NS7_ILi64EEEEEENS_10bfloat16_tEfNS_4arch4Sm80ELb0ELb1ELb1ELb0ELb0ELb0ELb0ELb0ELi2ELi4ELi4ELi4ELb0EEENS1_24CollectiveEpilogueBwdGQAISA_fSD_Li256ELb0ELb0EEENS1_19SingleTileSchedulerILb0ELb0ELb0ELi128EEEEEEEEEvNT_6ParamsE$_ZN4cute8smem_ptrIPN7cutlass10bfloat16_tEECI1NS_12iter_adaptorIS3_S4_EEES3_) ;  /* 0xffff645000007944 */ /* 0x022fea0003c3ffff */
[----:B-1----:R1:W5:Y:S01]  /*14450*/  LDL.64 R2, [R1+0x758] ;  /* 0x0007580001027983 */ /* 0x0023620000100a00 */
[----:B------:R-:W-:-:S03]  /*14460*/  MOV R6, 0x14480 ;  /* 0x0001448000067802 */ /* 0x000fc60000000f00 */
[----:B-1---5:R-:W-:Y:S05]  /*14470*/  CALL.REL.NOINC `($_ZN7cutlass13device_kernelIN5flash19enable_sm80_to_sm89INS1_16FlashAttnBwdSm80INS1_25CollectiveMainloopBwdSm80ILi2ELi2EN4cute5tupleIJNS5_1CILi128EEES8_NS7_ILi64EEEEEENS_10bfloat16_tEfNS_4arch4Sm80ELb0ELb1ELb1ELb0ELb0ELb0ELb0ELb0ELi2ELi4ELi4ELi4ELb0EEENS1_24CollectiveEpilogueBwdGQAISA_fSD_Li256ELb0ELb0EEENS1_19SingleTileSchedulerILb0ELb0ELb0ELi128EEEEEEEEEvNT_6ParamsE$_ZN4cute3eso3ESOILb1ELb0EJNS_14ComposedLayoutINS_7SwizzleILi3ELi3ELi3EEENS_1CILj0EEENS_6LayoutINS_5tupleIJNS8_IJNS5_ILi8EEENS5_ILi16EEEEEENS8_IJNS5_ILi64EEENS5_ILi1EEEEEEEEENS8_IJNS8_IJSC_NS5_ILi512EEEEEENS8_IJSD_NS5_ILi0EEEEEEEEEEEEENS_10ViewEngineINS_8smem_ptrIPN7cutlass10bfloat16_tEEEEEEEC2ERKSM_RKST_) ;  /* 0xffff2a9000007944 */ /* 0x022fea0003c3ffff */
[----:B-1----:R1:W5:Y:S01]  /*14480*/  LDL.64 R2, [R1+0x758] ;  /* 0x0007580001027983 */ /* 0x0023620000100a00 */
[----:B------:R-:W-:-:S03]  /*14490*/  MOV R6, 0x144b0 ;  /* 0x000144b000067802 */ /* 0x000fc60000000f00 */
[----:B-1---5:R-:W-:Y:S05]  /*144a0*/  CALL.REL.NOINC `($_ZN7cutlass13device_kernelIN5flash19enable_sm80_to_sm89INS1_16FlashAttnBwdSm80INS1_25CollectiveMainloopBwdSm80ILi2ELi2EN4cute5tupleIJNS5_1CILi128EEES8_NS7_ILi64EEEEEENS_10bfloat16_tEfNS_4arch4Sm80ELb0ELb1ELb1ELb0ELb0ELb0ELb0ELb0ELi2ELi4ELi4ELi4ELb0EEENS1_24CollectiveEpilogueBwdGQAISA_fSD_Li256ELb0ELb0EEENS1_19SingleTileSchedulerILb0ELb0ELb0ELi128EEEEEEEEEvNT_6ParamsE$_ZN4cute3eso3ESOILb1ELb0EJNS_14ComposedLayoutINS_7SwizzleILi3ELi3ELi3EEENS_1CILj0EEENS_6LayoutINS_5tupleIJNS8_IJNS8_IJNS5_ILi4EEENS5_ILi8EEEEEENS8_IJS9_NS5_ILi1EEEEEEEEENS8_IJNS8_IJNS5_ILi2EEESF_SF_EEENS8_IJSF_S9_EEEEEEEEENS8_IJNS8_IJNS8_IJSF_NS5_ILi64EEEEEENS8_IJNS5_ILi1024EEENS5_ILi0EEEEEEEEENS8_IJNS8_IJSC_NS5_ILi512EEESA_EEENS8_IJNS5_ILi4096EEENS5_ILi16EEEEEEEEEEEEEEEENS_10ViewEngineINS_8smem_ptrIPN7cutlass10bfloat16_tEEEEEEEC2ERKSY_RKS15_) ;  /* 0xffff2b0000007944 */ /* 0x022fea0003c3ffff */
[----:B------:R-:W-:Y:S01]  /*144b0*/  ULDC.64 UR4, c[0x0][0x118] ;  /* 0x0000460000047ab9 */ /* 0x000fe20000000a00 */
[----:B------:R2:W5:Y:S04]  /*144c0*/  LDL.64 R56, [R1+0x758] ;  /* 0x0007580001387983 */ /* 0x0005680000100a00 */
[----:B-1----:R2:W5:Y:S01]  /*144d0*/  LD.E R3, [R54.64+0x8] ;  /* 0x0000080436037980 */ /* 0x002562000c101900 */
[----:B------:R-:W-:-:S02]  /*144e0*/  MOV R2, R25 ;  /* 0x0000001900027202 */ /* 0x000fc40000000f00 */
[----:B------:R-:W-:Y:S02]  /*144f0*/  MOV R6, 0x14510 ;  /* 0x0001451000067802 */ /* 0x000fe40000000f00 */
[----:B--2--5:R-:W-:Y:S05]  /*14500*/  CALL.REL.NOINC `($_ZN7cutlass13device_kernelIN5flash19enable_sm80_to_sm89INS1_16FlashAttnBwdSm80INS1_25CollectiveMainloopBwdSm80ILi2ELi2EN4cute5tupleIJNS5_1CILi128EEES8_NS7_ILi64EEEEEENS_10bfloat16_tEfNS_4arch4Sm80ELb0ELb1ELb1ELb0ELb0ELb0ELb0ELb0ELi2ELi4ELi4ELi4ELb0EEENS1_24CollectiveEpilogueBwdGQAISA_fSD_Li256ELb0ELb0EEENS1_19SingleTileSchedulerILb0ELb0ELb0ELi128EEEEEEEEEvNT_6ParamsE$_ZN4cute3eso3ESOILb0ELb1EJiNS_1CILi0EEEEEC2ERKiRKS3_) ;  /* 0xffff253000007944 */ /* 0x024fea0003c3ffff */
[----:B------:R-:W2:Y:S01]  /*14510*/  LDL R8, [R1+0x758] ;  /* 0x0007580001087983 */ /* 0x000ea20000100800 */
[----:B------:R-:W-:Y:S01]  /*14520*/  ULDC.64 UR4, c[0x0][0x118] ;  /* 0x0000460000047ab9 */ /* 0x000fe20000000a00 */
[----:B-1----:R-:W-:Y:S01]  /*14530*/  IMAD.MOV.U32 R3, RZ, RZ, R25 ;  /* 0x000000ffff037224 */ /* 0x002fe200078e0019 */
[----:B------:R-:W-:Y:S01]  /*14540*/  MOV R2, R49 ;  /* 0x0000003100027202 */ /* 0x000fe20000000f00 */
[----:B--2---:R1:W-:Y:S04]  /*14550*/  STL [R1+0x11e8], R8 ;  /* 0x0011e80801007387 */ /* 0x0043e80000100800 */
[----:B------:R1:W5:Y:S01]  /*14560*/  LD.E R6, [R54.64+0x4] ;  /* 0x0000040436067980 */ /* 0x000362000c101900 */
[----:B------:R-:W-:-:S03]  /*14570*/  MOV R4, 0x14590 ;  /* 0x0001459000047802 */ /* 0x000fc60000000f00 */
[----:B-1---5:R-:W-:Y:S05]  /*14580*/  CALL.REL.NOINC `($_ZN7cutlass13device_kernelIN5flash19enable_sm80_to_sm89INS1_16FlashAttnBwdSm80INS1_25CollectiveMainloopBwdSm80ILi2ELi2EN4cute5tupleIJNS5_1CILi128EEES8_NS7_ILi64EEEEEENS_10bfloat16_tEfNS_4arch4Sm80ELb0ELb1ELb1ELb0ELb0ELb0ELb0ELb0ELi2ELi4ELi4ELi4ELb0EEENS1_24CollectiveEpilogueBwdGQAISA_fSD_Li256ELb0ELb0EEENS1_19SingleTileSchedulerILb0ELb0ELb0ELi128EEEEEEEEEvNT_6ParamsE$_ZN4cute3eso3ESOILb0ELb0EJiNS_5tupleIJiNS_1CILi0EEEEEEEEC2ERKiRKS5_) ;  /* 0xffff1bb000007944 */ /* 0x022fea0003c3ffff */
[----:B-1----:R1:W5:Y:S01]  /*14590*/  LDL.64 R2, [R1+0x758] ;  /* 0x0007580001027983 */ /* 0x0023620000100a00 */
[----:B------:R-:W-:-:S02]  /*145a0*/  MOV R4, R25 ;  /* 0x0000001900047202 */ /* 0x000fc40000000f00 */
[----:B------:R-:W-:Y:S02]  /*145b0*/  MOV R6, 0x145d0 ;  /* 0x000145d000067802 */ /* 0x000fe40000000f00 */
[----:B-1---5:R-:W-:Y:S05]  /*145c0*/  CALL.REL.NOINC `($_ZN7cutlass13device_kernelIN5flash19enable_sm80_to_sm89INS1_16FlashAttnBwdSm80INS1_25CollectiveMainloopBwdSm80ILi2ELi2EN4cute5tupleIJNS5_1CILi128EEES8_NS7_ILi64EEEEEENS_10bfloat16_tEfNS_4arch4Sm80ELb0ELb1ELb1ELb0ELb0ELb0ELb0ELb0ELi2ELi4ELi4ELi4ELb0EEENS1_24CollectiveEpilogueBwdGQAISA_fSD_Li256ELb0ELb0EEENS1_19SingleTileSchedulerILb0ELb0ELb0ELi128EEEEEEEEEvNT_6ParamsE$_ZN4cute3eso3ESOILb0ELb1EJNS_5tupleIJiNS2_IJiNS_1CILi0EEEEEEEEENS2_IJNS_10UnderscoreENS2_IJS7_S7_EEEEEEEEC2ERKS6_RKS9_) ;  /* 0xffff220000007944 */ /* 0x022fea0003c3ffff */
[----:B------:R-:W2:Y:S01]  /*145d0*/  LDL.64 R8, [R1+0x758] ;  /* 0x0007580001087983 */ /* 0x000ea20000100a00 */
[----:B-1----:R-:W-:Y:S02]  /*145e0*/  MOV R2, R52 ;  /* 0x0000003400027202 */ /* 0x002fe40000000f00 */
[----:B------:R-:W-:Y:S01]  /*145f0*/  MOV R4, 0x14630 ;  /* 0x0001463000047802 */ /* 0x000fe20000000f00 */
[----:B--2---:R1:W-:Y:S04]  /*14600*/  STL [R1+0x11ec], R8 ;  /* 0x0011ec0801007387 */ /* 0x0043e80000100800 */
[----:B------:R1:W-:Y:S02]  /*14610*/  STL [R1+0x11f0], R9 ;  /* 0x0011f00901007387 */ /* 0x0003e40000100800 */
[----:B-1----:R-:W-:Y:S05]  /*14620*/  CALL.REL.NOINC `($_ZN7cutlass13device_kernelIN5flash19enable_sm80_to_sm89INS1_16FlashAttnBwdSm80INS1_25CollectiveMainloopBwdSm80ILi2ELi2EN4cute5tupleIJNS5_1CILi128EEES8_NS7_ILi64EEEEEENS_10bfloat16_tEfNS_4arch4Sm80ELb0ELb1ELb1ELb0ELb0ELb0ELb0ELb0ELi2ELi4ELi4ELi4ELb0EEENS1_24CollectiveEpilogueBwdGQAISA_fSD_Li256ELb0ELb0EEENS1_19SingleTileSchedulerILb0ELb0ELb0ELi128EEEEEEEEEvNT_6ParamsE$_ZZN4cute4diceINS_5tupleIJNS1_IJiNS1_IJiNS_1CILi0EEEEEEEEENS1_IJNS_10UnderscoreENS1_IJS6_S6_EEEEEEEEES9_EEDaRKT_RKT0_ENKUlRKT_RKT0_E_clIS5_S5_EEDaSI_SL_) ;  /* 0xffff787000007944 */ /* 0x002fea0003c3ffff */
[----:B------:R2:W-:Y:S01]  /*14630*/  STL.64 [R1+0x758], R2 ;  /* 0x0007580201007387 */ /* 0x0005e20000100a00 */
[----:B------:R-:W-:Y:S02]  /*14640*/  MOV R4, R25 ;  /* 0x0000001900047202 */ /* 0x000fe40000000f00 */
[----:B------:R-:W-:-:S02]  /*14650*/  MOV R8, 0x14670 ;  /* 0x0001467000087802 */ /* 0x000fc40000000f00 */
[----:B-12---:R-:W-:Y:S05]  /*14660*/  CALL.REL.NOINC `($_ZN7cutlass13device_kernelIN5flash19enable_sm80_to_sm89INS1_16FlashAttnBwdSm80INS1_25CollectiveMainloopBwdSm80ILi2ELi2EN4cute5tupleIJNS5_1CILi128EEES8_NS7_ILi64EEEEEENS_10bfloat16_tEfNS_4arch4Sm80ELb0ELb1ELb1ELb0ELb0ELb0ELb0ELb0ELi2ELi4ELi4ELi4ELb0EEENS1_24CollectiveEpilogueBwdGQAISA_fSD_Li256ELb0ELb0EEENS1_19SingleTileSchedulerILb0ELb0ELb0ELi128EEEEEEEEEvNT_6ParamsE$_ZZN4cute12filter_tupleINS_5tupleIJNS1_IJiNS1_IJiNS_1CILi0EEEEEEEEENS1_IJNS_10UnderscoreENS1_IJS6_S6_EEEEEEEEES9_ZNS_4diceIS9_S9_EEDaRKT_RKT0_EUlRKT_RKT0_E_EEDaSD_SG_OT1_ENKUlDpSJ_E_clIJNS1_IJiiS3_EEENS1_IJEEEEEEDaSQ_) ;  /* 0xffff661000007944 */ /* 0x006fea0003c3ffff */
[----:B------:R-:W-:Y:S02]  /*14670*/  MOV R70, 0x14690 ;  /* 0x0001469000467802 */ /* 0x000fe40000000f00 */
[----:B-12--5:R-:W-:Y:S05]  /*14680*/  CALL.REL.NOINC `($_ZN7cutlass13device_kernelIN5flash19enable_sm80_to_sm89INS1_16FlashAttnBwdSm80INS1_25CollectiveMainloopBwdSm80ILi2ELi2EN4cute5tupleIJNS5_1CILi128EEES8_NS7_ILi64EEEEEENS_10bfloat16_tEfNS_4arch4Sm80ELb0ELb1ELb1ELb0ELb0ELb0ELb0ELb0ELi2ELi4ELi4ELi4ELb0EEENS1_24CollectiveEpilogueBwdGQAISA_fSD_Li256ELb0ELb0EEENS1_19SingleTileSchedulerILb0ELb0ELb0ELi128EEEEEEEEEvNT_6ParamsE$_ZZN4cute7idx2crdINS_5tupleIJiiNS_1CILi0EEEEEENS1_IJNS1_IJNS2_ILi4EEENS2_ILi8EEEEEES5_NS2_ILi1EEEEEEEEDaRKT_RKT0_ENKUlRKT_RKT0_E_clIiS7_EEDaSI_SL_) ;  /* 0xffffa85000007944 */ /* 0x026fea0003c3ffff */
[----:B------:R-:W-:Y:S02]  /*14690*/  MOV R2, 0x146b0 ;  /* 0x000146b000027802 */ /* 0x000fe40000000f00 */
[----:B-1----:R-:W-:Y:S05]  /*146a0*/  CALL.REL.NOINC `($_ZN7cutlass13device_kernelIN5flash19enable_sm80_to_sm89INS1_16FlashAttnBwdSm80INS1_25CollectiveMainloopBwdSm80ILi2ELi2EN4cute5tupleIJNS5_1CILi128EEES8_NS7_ILi64EEEEEENS_10bfloat16_tEfNS_4arch4Sm80ELb0ELb1ELb1ELb0ELb0ELb0ELb0ELb0ELi2ELi4ELi4ELi4ELb0EEENS1_24CollectiveEpilogueBwdGQAISA_fSD_Li256ELb0ELb0EEENS1_19SingleTileSchedulerILb0ELb0ELb0ELi128EEEEEEEEEvNT_6ParamsE$_ZZN4cute7idx2crdINS_5tupleIJiiNS_1CILi0EEEEEENS1_IJNS1_IJNS2_ILi4EEENS2_ILi8EEEEEES5_NS2_ILi1EEEEEEEEDaRKT_RKT0_ENKUlRKT_RKT0_E_clIiS5_EEDaSI_SL_) ;  /* 0xffffa80000007944 */ /* 0x002fea0003c3ffff */
[----:B------:R1:W-:Y:S01]  /*146b0*/  STL [R1+0x758], R6 ;  /* 0x0007580601007387 */ /* 0x0003e20000100800 */
[----:B------:R-:W-:-:S02]  /*146c0*/  MOV R2, R25 ;  /* 0x0000001900027202 */ /* 0x000fc40000000f00 */
[----:B------:R-:W-:Y:S02]  /*146d0*/  MOV R70, 0x146f0 ;  /* 0x000146f000467802 */ /* 0x000fe40000000f00 */
[----:B-1----:R-:W-:Y:S05]  /*146e0*/  CALL.REL.NOINC `($_ZN7cutlass13device_kernelIN5flash19enable_sm80_to_sm89INS1_16FlashAttnBwdSm80INS1_25CollectiveMainloopBwdSm80ILi2ELi2EN4cute5tupleIJNS5_1CILi128EEES8_NS7_ILi64EEEEEENS_10bfloat16_tEfNS_4arch4Sm80ELb0ELb1ELb1ELb0ELb0ELb0ELb0ELb0ELi2ELi4ELi4ELi4ELb0EEENS1_24CollectiveEpilogueBwdGQAISA_fSD_Li256ELb0ELb0EEENS1_19SingleTileSchedulerILb0ELb0ELb0ELi128EEEEEEEEEvNT_6ParamsE$_ZZN4cute9transformINS_5tupleIJiiNS_1CILi0EEEEEENS1_IJNS1_IJNS2_ILi4EEENS2_ILi8EEEEEES5_NS2_ILi1EEEEEEZNS_7idx2crdIS4_S9_EEDaRKT_RKT0_EUlRKT_RKT0_E_EEDaSD_SG_OT1_ENKUlDpSJ_E_clIJNS1_IJiiEEEiS3_EEEDaSQ_) ;  /* 0xffffaf3000007944 */ /* 0x002fea0003c3ffff */
[----:B------:R-:W-:Y:S02]  /*146f0*/  MOV R6, 0x14710 ;  /* 0x0001471000067802 */ /* 0x000fe40000000f00 */
[----:B--2--5:R-:W-:Y:S05]  /*14700*/  CALL.REL.NOINC `($_ZN7cutlass13device_kernelIN5flash19enable_sm80_to_sm89INS1_16FlashAttnBwdSm80INS1_25CollectiveMainloopBwdSm80ILi2ELi2EN4cute5tupleIJNS5_1CILi128EEES8_NS7_ILi64EEEEEENS_10bfloat16_tEfNS_4arch4Sm80ELb0ELb1ELb1ELb0ELb0ELb0ELb0ELb0ELi2ELi4ELi4ELi4ELb0EEENS1_24CollectiveEpilogueBwdGQAISA_fSD_Li256ELb0ELb0EEENS1_19SingleTileSchedulerILb0ELb0ELb0ELi128EEEEEEEEEvNT_6ParamsE$_ZZN4cute13to_mixed_bitsINS_5tupleIJNS1_IJNS_1CILi4EEENS2_ILi8EEEEEES3_NS2_ILi1EEEEEENS1_IJNS1_IJNS2_ILi0EEENS2_ILi64EEEEEES8_S8_EEENS1_IJNS1_IJiiEEEiS8_EEEEEDaRKT_RKT0_RKT1_ENKUlRKT_RKT0_RKT1_E_clIS5_SA_SC_EEDaSP_SS_SV_) ;  /* 0xffff70f000007944 */ /* 0x024fea0003c3ffff */
[----:B------:R-:W-:Y:S02]  /*14710*/  MOV R2, 0x14730 ;  /* 0x0001473000027802 */ /* 0x000fe40000000f00 */
[----:B------:R-:W-:Y:S05]  /*14720*/  CALL.REL.NOINC `($_ZN7cutlass13device_kernelIN5flash19enable_sm80_to_sm89INS1_16FlashAttnBwdSm80INS1_25CollectiveMainloopBwdSm80ILi2ELi2EN4cute5tupleIJNS5_1CILi128EEES8_NS7_ILi64EEEEEENS_10bfloat16_tEfNS_4arch4Sm80ELb0ELb1ELb1ELb0ELb0ELb0ELb0ELb0ELi2ELi4ELi4ELi4ELb0EEENS1_24CollectiveEpilogueBwdGQAISA_fSD_Li256ELb0ELb0EEENS1_19SingleTileSchedulerILb0ELb0ELb0ELi128EEEEEEEEEvNT_6ParamsE$_ZZN4cute13to_mixed_bitsINS_5tupleIJNS1_IJNS_1CILi4EEENS2_ILi8EEEEEES3_NS2_ILi1EEEEEENS1_IJNS1_IJNS2_ILi0EEENS2_ILi64EEEEEES8_S8_EEENS1_IJNS1_IJiiEEEiS8_EEEEEDaRKT_RKT0_RKT1_ENKUlDpRKT_E_clIJNS_9MixedBitsILj0ELj448EEENS2_ILj0EEESV_EEEDaSQ_) ;  /* 0xffff70a000007944 */ /* 0x000fea0003c3ffff */
        /* <DEDUP_REMOVED lines=21> */
[----:B-1----:R-:W-:Y:S05]  /*14880*/  CALL.REL.NOINC `($_ZN7cutlass13device_kernelIN5flash19enable_sm80_to_sm89INS1_16FlashAttnBwdSm80INS1_25CollectiveMainloopBwdSm80ILi2ELi2EN4cute5tupleIJNS5_1CILi128EEES8_NS7_ILi64EEEEEENS_10bfloat16_tEfNS_4arch4Sm80ELb0ELb1ELb1ELb0ELb0ELb0ELb0ELb0ELi2ELi4ELi4ELi4ELb0EEENS1_24CollectiveEpilogueBwdGQAISA_fSD_Li256ELb0ELb0EEENS1_19SingleTileSchedulerILb0ELb0ELb0ELi128EEEEEEEEEvNT_6ParamsE$_ZN4cute3eso3ESOILb0ELb0EJiiiEEC2ERKiS4_S4_) ;  /* 0xffff1c9000007944 */ /* 0x002fea0003c3ffff */
[----:B------:R2:W5:Y:S04]  /*14890*/  LDL R5, [R1+0x760] ;  /* 0x0007600001057983 */ /* 0x0005680000100800 */
[----:B-1----:R2:W5:Y:S01]  /*148a0*/  LDL.64 R2, [R1+0x758] ;  /* 0x0007580001027983 */ /* 0x0025620000100a00 */
[----:B------:R-:W-:Y:S02]  /*148b0*/  MOV R4, R25 ;  /* 0x0000001900047202 */ /* 0x000fe40000000f00 */
[----:B------:R-:W-:Y:S02]  /*148c0*/  MOV R6, 0x148e0 ;  /* 0x000148e000067802 */ /* 0x000fe40000000f00 */
[----:B--2--5:R-:W-:Y:S05]  /*148d0*/  CALL.REL.NOINC `($_ZN7cutlass13device_kernelIN5flash19enable_sm80_to_sm89INS1_16FlashAttnBwdSm80INS1_25CollectiveMainloopBwdSm80ILi2ELi2EN4cute5tupleIJNS5_1CILi128EEES8_NS7_ILi64EEEEEENS_10bfloat16_tEfNS_4arch4Sm80ELb0ELb1ELb1ELb0ELb0ELb0ELb0ELb0ELi2ELi4ELi4ELi4ELb0EEENS1_24CollectiveEpilogueBwdGQAISA_fSD_Li256ELb0ELb0EEENS1_19SingleTileSchedulerILb0ELb0ELb0ELi128EEEEEEEEEvNT_6ParamsE$_ZN4cute3eso3ESOILb1ELb0EJNS_1CILi1EEENS_5tupleIJiiiEEENS2_ILi64EEENS4_IJNS2_ILi72EEENS2_ILi144EEENS2_ILi288EEEEEENS2_ILi512EEEEEC2ERKS3_RKS5_RKS6_RKSA_RKSB_) ;  /* 0xffff2b2000007944 */ /* 0x024fea0003c3ffff */
[----:B-1----:R1:W5:Y:S04]  /*148e0*/  LDL R5, [R1+0x760] ;  /* 0x0007600001057983 */ /* 0x0023680000100800 */
[----:B------:R1:W5:Y:S01]  /*148f0*/  LDL.64 R2, [R1+0x758] ;  /* 0x0007580001027983 */ /* 0x0003620000100a00 */
[----:B------:R-:W-:-:S02]  /*14900*/  MOV R4, R25 ;  /* 0x0000001900047202 */ /* 0x000fc40000000f00 */
[----:B------:R-:W-:Y:S02]  /*14910*/  MOV R6, 0x14930 ;  /* 0x0001493000067802 */ /* 0x000fe40000000f00 */
[----:B-1---5:R-:W-:Y:S05]  /*14920*/  CALL.REL.NOINC `($_ZN7cutlass13device_kernelIN5flash19enable_sm80_to_sm89INS1_16FlashAttnBwdSm80INS1_25CollectiveMainloopBwdSm80ILi2ELi2EN4cute5tupleIJNS5_1CILi128EEES8_NS7_ILi64EEEEEENS_10bfloat16_tEfNS_4arch4Sm80ELb0ELb1ELb1ELb0ELb0ELb0ELb0ELb0ELi2ELi4ELi4ELi4ELb0EEENS1_24CollectiveEpilogueBwdGQAISA_fSD_Li256ELb0ELb0EEENS1_19SingleTileSchedulerILb0ELb0ELb0ELi128EEEEEEEEEvNT_6ParamsE$_ZN4cute5tupleIJNS0_IJNS_1CILi8EEENS0_IJNS1_ILi2EEES3_S3_EEENS1_ILi1EEES4_S5_EEENS0_IJS5_NS0_IJiiiEEENS1_ILi64EEENS0_IJNS1_ILi72EEENS1_ILi144EEENS1_ILi288EEEEEENS1_ILi512EEEEEEEEC2ERKS6_RKSE_) ;  /* 0xffff5c0000007944 */ /* 0x022fea0003c3ffff */
[----:B------:R1:W5:Y:S04]  /*14930*/  LDL R5, [R1+0x760] ;  /* 0x0007600001057983 */ /* 0x0003680000100800 */
[----:B------:R1:W5:Y:S01]  /*14940*/  LDL.64 R2, [R1+0x758] ;  /* 0x0007580001027983 */ /* 0x0003620000100a00 */
[----:B------:R-:W-:-:S03]  /*14950*/  MOV R4, 0x14970 ;  /* 0x0001497000047802 */ /* 0x000fc60000000f00 */
[----:B-1---5:R-:W-:Y:S05]  /*14960*/  CALL.REL.NOINC `($_ZN7cutlass13device_kernelIN5flash19enable_sm80_to_sm89INS1_16FlashAttnBwdSm80INS1_25CollectiveMainloopBwdSm80ILi2ELi2EN4cute5tupleIJNS5_1CILi128EEES8_NS7_ILi64EEEEEENS_10bfloat16_tEfNS_4arch4Sm80ELb0ELb1ELb1ELb0ELb0ELb0ELb0ELb0ELi2ELi4ELi4ELi4ELb0EEENS1_24CollectiveEpilogueBwdGQAISA_fSD_Li256ELb0ELb0EEENS1_19SingleTileSchedulerILb0ELb0ELb0ELi128EEEEEEEEEvNT_6ParamsE$_ZZN4cute7flattenINS_5tupleIJNS_1CILi1EEENS1_IJiiiEEENS2_ILi64EEENS1_IJNS2_ILi72EEENS2_ILi144EEENS2_ILi288EEEEEENS2_ILi512EEEEEEEEDaRKT_ENKUlRKT_E_clIS4_EEDaSH_) ;  /* 0xffffa0c000007944 */ /* 0x022fea0003c3ffff */
[----:B------:R1:W-:Y:S01]  /*14970*/  STL.64 [R1+0x758], R2 ;  /* 0x0007580201007387 */ /* 0x0003e20000100a00 */
[----:B------:R-:W-:Y:S02]  /*14980*/  MOV R6, R25 ;  /* 0x0000001900067202 */ /* 0x000fe40000000f00 */
[----:B------:R-:W-:Y:S01]  /*14990*/  MOV R4, 0x149c0 ;  /* 0x000149c000047802 */ /* 0x000fe20000000f00 */
[----:B------:R1:W-:Y:S04]  /*149a0*/  STL [R1+0x760], R5 ;  /* 0x0007600501007387 */ /* 0x0003e80000100800 */
[----:B-1----:R-:W-:Y:S05]  /*149b0*/  CALL.REL.NOINC `($_ZN7cutlass13device_kernelIN5flash19enable_sm80_to_sm89INS1_16FlashAttnBwdSm80INS1_25CollectiveMainloopBwdSm80ILi2ELi2EN4cute5tupleIJNS5_1CILi128EEES8_NS7_ILi64EEEEEENS_10bfloat16_tEfNS_4arch4Sm80ELb0ELb1ELb1ELb0ELb0ELb0ELb0ELb0ELi2ELi4ELi4ELi4ELb0EEENS1_24CollectiveEpilogueBwdGQAISA_fSD_Li256ELb0ELb0EEENS1_19SingleTileSchedulerILb0ELb0ELb0ELi128EEEEEEEEEvNT_6ParamsE$_ZZN4cute12filter_tupleINS_5tupleIJNS_1CILi1EEENS1_IJiiiEEENS2_ILi64EEENS1_IJNS2_ILi72EEENS2_ILi144EEENS2_ILi288EEEEEENS2_ILi512EEEEEEZNS_7flattenISB_EEDaRKT_EUlRKT_E_EEDaSF_OT0_ENKUlDpSI_E_clIJNS1_IJS3_EEES4_NS1_IJS5_EEES9_NS1_IJSA_EEEEEEDaSM_) ;  /* 0xffff695000007944 */ /* 0x002fea0003c3ffff */
[----:B------:R-:W-:Y:S02]  /*149c0*/  MOV R4, R25 ;  /* 0x0000001900047202 */ /* 0x000fe40000000f00 */
[----:B------:R-:W-:-:S02]  /*149d0*/  MOV R6, 0x149f0 ;  /* 0x000149f000067802 */ /* 0x000fc40000000f00 */
[----:B--2--5:R-:W-:Y:S05]  /*149e0*/  CALL.REL.NOINC `($_ZN7cutlass13device_kernelIN5flash19enable_sm80_to_sm89INS1_16FlashAttnBwdSm80INS1_25CollectiveMainloopBwdSm80ILi2ELi2EN4cute5tupleIJNS5_1CILi128EEES8_NS7_ILi64EEEEEENS_10bfloat16_tEfNS_4arch4Sm80ELb0ELb1ELb1ELb0ELb0ELb0ELb0ELb0ELi2ELi4ELi4ELi4ELb0EEENS1_24CollectiveEpilogueBwdGQAISA_fSD_Li256ELb0ELb0EEENS1_19SingleTileSchedulerILb0ELb0ELb0ELi128EEEEEEEEEvNT_6ParamsE$_ZN4cute3eso3ESOILb0ELb1EJiNS_1CILi72EEENS2_ILi512EEEEEC2ERKiRKS3_RKS4_) ;  /* 0xffff21c000007944 */ /* 0x024fea0003c3ffff */
[----:B-1----:R-:W2:Y:S01]  /*149f0*/  LDL R4, [R1+0x758] ;  /* 0x0007580001047983 */ /* 0x002ea20000100800 */
[----:B------:R-:W-:Y:S01]  /*14a00*/  IMAD.MOV.U32 R5, RZ, RZ, R3 ;  /* 0x000000ffff057224 */ /* 0x000fe200078e0003 */
[----:B------:R-:W-:Y:S01]  /*14a10*/  MOV R3, R25 ;  /* 0x0000001900037202 */ /* 0x000fe20000000f00 */
[----:B------:R-:W-:Y:S01]  /*14a20*/  IMAD.MOV.U32 R8, RZ, RZ, R51 ;  /* 0x000000ffff087224 */ /* 0x000fe200078e0033 */
[----:B------:R-:W-:Y:S01]  /*14a30*/  MOV R6, 0x14a60 ;  /* 0x00014a6000067802 */ /* 0x000fe20000000f00 */
[----:B--2---:R1:W-:Y:S04]  /*14a40*/  STL [R1+0x790], R4 ;  /* 0x0007900401007387 */ /* 0x0043e80000100800 */
[----:B-1----:R-:W-:Y:S05]  /*14a50*/  CALL.REL.NOINC `($_ZN7cutlass13device_kernelIN5flash19enable_sm80_to_sm89INS1_16FlashAttnBwdSm80INS1_25CollectiveMainloopBwdSm80ILi2ELi2EN4cute5tupleIJNS5_1CILi128EEES8_NS7_ILi64EEEEEENS_10bfloat16_tEfNS_4arch4Sm80ELb0ELb1ELb1ELb0ELb0ELb0ELb0ELb0ELi2ELi4ELi4ELi4ELb0EEENS1_24CollectiveEpilogueBwdGQAISA_fSD_Li256ELb0ELb0EEENS1_19SingleTileSchedulerILb0ELb0ELb0ELi128EEEEEEEEEvNT_6ParamsE$_ZN4cute3eso3ESOILb0ELb0EJiiNS_1CILi72EEENS2_ILi512EEEEEC2ERKiS7_RKS3_RKS4_) ;  /* 0xffff19d000007944 */ /* 0x002fea0003c3ffff */
        /* <DEDUP_REMOVED lines=8> */
[----:B-1----:R-:W-:Y:S05]  /*14ae0*/  CALL.REL.NOINC `($_ZN7cutlass13device_kernelIN5flash19enable_sm80_to_sm89INS1_16FlashAttnBwdSm80INS1_25CollectiveMainloopBwdSm80ILi2ELi2EN4cute5tupleIJNS5_1CILi128EEES8_NS7_ILi64EEEEEENS_10bfloat16_tEfNS_4arch4Sm80ELb0ELb1ELb1ELb0ELb0ELb0ELb0ELb0ELi2ELi4ELi4ELi4ELb0EEENS1_24CollectiveEpilogueBwdGQAISA_fSD_Li256ELb0ELb0EEENS1_19SingleTileSchedulerILb0ELb0ELb0ELi128EEEEEEEEEvNT_6ParamsE$_ZN4cute3eso3ESOILb0ELb0EJiiiNS_1CILi72EEENS2_ILi512EEEEEC2ERKiS7_S7_RKS3_RKS4_) ;  /* 0xffff1c3000007944 */ /* 0x002fea0003c3ffff */
        /* <DEDUP_REMOVED lines=10> */
[----:B-1----:R-:W-:Y:S05]  /*14b90*/  CALL.REL.NOINC `($_ZN7cutlass13device_kernelIN5flash19enable_sm80_to_sm89INS1_16FlashAttnBwdSm80INS1_25CollectiveMainloopBwdSm80ILi2ELi2EN4cute5tupleIJNS5_1CILi128EEES8_NS7_ILi64EEEEEENS_10bfloat16_tEfNS_4arch4Sm80ELb0ELb1ELb1ELb0ELb0ELb0ELb0ELb0ELi2ELi4ELi4ELi4ELb0EEENS1_24CollectiveEpilogueBwdGQAISA_fSD_Li256ELb0ELb0EEENS1_19SingleTileSchedulerILb0ELb0ELb0ELi128EEEEEEEEEvNT_6ParamsE$_ZN4cute3eso3ESOILb1ELb0EJNS_1CILi1EEEiiiNS2_ILi72EEENS2_ILi512EEEEEC2ERKS3_RKiSA_SA_RKS4_RKS5_) ;  /* 0xffff2a7000007944 */ /* 0x002fea0003c3ffff */
[----:B-1----:R1:W5:Y:S04]  /*14ba0*/  LDL R5, [R1+0x778] ;  /* 0x0007780001057983 */ /* 0x0023680000100800 */
[----:B------:R1:W5:Y:S01]  /*14bb0*/  LDL.64 R2, [R1+0x770] ;  /* 0x0007700001027983 */ /* 0x0003620000100a00 */
[----:B------:R-:W-:-:S02]  /*14bc0*/  MOV R4, R24 ;  /* 0x0000001800047202 */ /* 0x000fc40000000f00 */
[----:B------:R-:W-:Y:S02]  /*14bd0*/  MOV R6, 0x14bf0 ;  /* 0x00014bf000067802 */ /* 0x000fe40000000f00 */
[----:B-1---5:R-:W-:Y:S05]  /*14be0*/  CALL.REL.NOINC `($_ZN7cutlass13device_kernelIN5flash19enable_sm80_to_sm89INS1_16FlashAttnBwdSm80INS1_25CollectiveMainloopBwdSm80ILi2ELi2EN4cute5tupleIJNS5_1CILi128EEES8_NS7_ILi64EEEEEENS_10bfloat16_tEfNS_4arch4Sm80ELb0ELb1ELb1ELb0ELb0ELb0ELb0ELb0ELi2ELi4ELi4ELi4ELb0EEENS1_24CollectiveEpilogueBwdGQAISA_fSD_Li256ELb0ELb0EEENS1_19SingleTileSchedulerILb0ELb0ELb0ELi128EEEEEEEEEvNT_6ParamsE$_ZN4cute5tupleIJNS0_IJNS_1CILi8EEENS1_ILi2EEES3_S3_S2_S3_EEENS0_IJNS1_ILi1EEEiiiNS1_ILi72EEENS1_ILi512EEEEEEEEC2ERKS4_RKS8_) ;  /* 0xffff599000007944 */ /* 0x022fea0003c3ffff */
[----:B------:R-:W2:Y:S04]  /*14bf0*/  LDL.64 R4, [R1+0x770] ;  /* 0x0007700001047983 */ /* 0x000ea80000100a00 */
[----:B------:R-:W3:Y:S01]  /*14c00*/  LDL R3, [R1+0x778] ;  /* 0x0007780001037983 */ /* 0x000ee20000100800 */
[----:B------:R-:W-:Y:S02]  /*14c10*/  MOV R6, R12 ;  /* 0x0000000c00067202 */ /* 0x000fe40000000f00 */
[----:B------:R-:W-:Y:S01]  /*14c20*/  MOV R62, 0x14c90 ;  /* 0x00014c90003e7802 */ /* 0x000fe20000000f00 */
[----:B------:R1:W-:Y:S01]  /*14c30*/  STL.U8 [R1+0x11e0], RZ ;  /* 0x0011e0ff01007387 */ /* 0x0003e20000100000 */
[----:B--2---:R-:W-:-:S03]  /*14c40*/  IMAD.MOV.U32 R2, RZ, RZ, R5 ;  /* 0x000000ffff027224 */ /* 0x004fc600078e0005 */
[----:B------:R1:W-:Y:S01]  /*14c50*/  STL [R1+0x77c], R4 ;  /* 0x00077c0401007387 */ /* 0x0003e20000100800 */
[----:B------:R-:W-:-:S03]  /*14c60*/  IMAD.MOV.U32 R5, RZ, RZ, R7 ;  /* 0x000000ffff057224 */ /* 0x000fc600078e0007 */
[----:B---3--:R1:W-:Y:S04]  /*14c70*/  STL.64 [R1+0x780], R2 ;  /* 0x0007800201007387 */ /* 0x0083e80000100a00 */
[----:B-1----:R-:W-:Y:S05]  /*14c80*/  CALL.REL.NOINC `($_ZN7cutlass13device_kernelIN5flash19enable_sm80_to_sm89INS1_16FlashAttnBwdSm80INS1_25CollectiveMainloopBwdSm80ILi2ELi2EN4cute5tupleIJNS5_1CILi128EEES8_NS7_ILi64EEEEEENS_10bfloat16_tEfNS_4arch4Sm80ELb0ELb1ELb1ELb0ELb0ELb0ELb0ELb0ELi2ELi4ELi4ELi4ELb0EEENS1_24CollectiveEpilogueBwdGQAISA_fSD_Li256ELb0ELb0EEENS1_19SingleTileSchedulerILb0ELb0ELb0ELi128EEEEEEEEEvNT_6ParamsE$_ZZN4cute6detail16composition_implINS_5tupleIJNS_1CILi8EEENS3_ILi2EEES5_S5_S4_S5_EEENS2_IJNS3_ILi1EEEiiiNS3_ILi72EEENS3_ILi512EEEEEENS2_IJNS2_IJS5_S5_S5_EEES5_NS3_ILi4EEEEEENS2_IJNS2_IJS7_S9_S4_EEENS3_ILi4096EEENS3_ILi16EEEEEEEEDaRKT_RKT0_RKT1_RKT2_ENKUlRKT_RKT0_E_clISB_SE_EEDaSW_SZ_) ;  /* 0xffff873000007944 */ /* 0x002fea0003c3ffff */
[----:B------:R-:W-:Y:S01]  /*14c90*/  IMAD.MOV.U32 R2, RZ, RZ, R12 ;  /* 0x000000ffff027224 */ /* 0x000fe200078e000c */
[----:B------:R-:W-:Y:S02]  /*14ca0*/  MOV R3, R7 ;  /* 0x0000000700037202 */ /* 0x000fe40000000f00 */
[----:B------:R-:W-:Y:S02]  /*14cb0*/  MOV R62, 0x14cd0 ;  /* 0x00014cd0003e7802 */ /* 0x000fe40000000f00 */
[----:B-1---5:R-:W-:Y:S05]  /*14cc0*/  CALL.REL.NOINC `($_ZN7cutlass13device_kernelIN5flash19enable_sm80_to_sm89INS1_16FlashAttnBwdSm80INS1_25CollectiveMainloopBwdSm80ILi2ELi2EN4cute5tupleIJNS5_1CILi128EEES8_NS7_ILi64EEEEEENS_10bfloat16_tEfNS_4arch4Sm80ELb0ELb1ELb1ELb0ELb0ELb0ELb0ELb0ELi2ELi4ELi4ELi4ELb0EEENS1_24CollectiveEpilogueBwdGQAISA_fSD_Li256ELb0ELb0EEENS1_19SingleTileSchedulerILb0ELb0ELb0ELi128EEEEEEEEEvNT_6ParamsE$_ZZN4cute6detail16composition_implINS_5tupleIJNS_1CILi8EEENS3_ILi2EEES5_S5_S4_S5_EEENS2_IJNS3_ILi1EEEiiiNS3_ILi72EEENS3_ILi512EEEEEENS2_IJNS2_IJS5_S5_S5_EEES5_NS3_ILi4EEEEEENS2_IJNS2_IJS7_S9_S4_EEENS3_ILi4096EEENS3_ILi16EEEEEEEEDaRKT_RKT0_RKT1_RKT2_ENKUlRKT_RKT0_E_clISC_SG_EEDaSW_SZ_) ;  /* 0xffff882000007944 */ /* 0x022fea0003c3ffff */
[----:B-----5:R2:W-:Y:S01]  /*14cd0*/  STL.64 [R1+0x770], R2 ;  /* 0x0007700201007387 */ /* 0x0205e20000100a00 */
[----:B------:R-:W-:-:S03]  /*14ce0*/  MOV R4, 0x14d00 ;  /* 0x00014d0000047802 */ /* 0x000fc60000000f00 */
[----:B-12---:R-:W-:Y:S05]  /*14cf0*/  CALL.REL.NOINC `($_ZN7cutlass13device_kernelIN5flash19enable_sm80_to_sm89INS1_16FlashAttnBwdSm80INS1_25CollectiveMainloopBwdSm80ILi2ELi2EN4cute5tupleIJNS5_1CILi128EEES8_NS7_ILi64EEEEEENS_10bfloat16_tEfNS_4arch4Sm80ELb0ELb1ELb1ELb0ELb0ELb0ELb0ELb0ELi2ELi4ELi4ELi4ELb0EEENS1_24CollectiveEpilogueBwdGQAISA_fSD_Li256ELb0ELb0EEENS1_19SingleTileSchedulerILb0ELb0ELb0ELi128EEEEEEEEEvNT_6ParamsE$_ZN4cute3eso3ESOILb0ELb0EJNS_5tupleIJNS_1CILi1EEENS3_ILi512EEEiEEENS3_ILi4096EEENS2_IJiiEEEEEC2ERKS6_RKS7_RKS8_) ;  /* 0xffff084000007944 */ /* 0x006fea0003c3ffff */
[----:B------:R2:W5:Y:S04]  /*14d00*/  LDL R5, [R1+0x760] ;  /* 0x0007600001057983 */ /* 0x0005680000100800 */
[----:B-1----:R2:W5:Y:S01]  /*14d10*/  LDL.64 R2, [R1+0x758] ;  /* 0x0007580001027983 */ /* 0x0025620000100a00 */
[----:B------:R-:W-:-:S03]  /*14d20*/  MOV R6, 0x14d40 ;  /* 0x00014d4000067802 */ /* 0x000fc60000000f00 */
[----:B--2--5:R-:W-:Y:S05]  /*14d30*/  CALL.REL.NOINC `($_ZN7cutlass13device_kernelIN5flash19enable_sm80_to_sm89INS1_16FlashAttnBwdSm80INS1_25CollectiveMainloopBwdSm80ILi2ELi2EN4cute5tupleIJNS5_1CILi128EEES8_NS7_ILi64EEEEEENS_10bfloat16_tEfNS_4arch4Sm80ELb0ELb1ELb1ELb0ELb0ELb0ELb0ELb0ELi2ELi4ELi4ELi4ELb0EEENS1_24CollectiveEpilogueBwdGQAISA_fSD_Li256ELb0ELb0EEENS1_19SingleTileSchedulerILb0ELb0ELb0ELi128EEEEEEEEEvNT_6ParamsE$_ZN4cute5tupleIJNS0_IJNS0_IJNS_1CILi2EEES2_S2_EEES2_NS0_IJS2_S2_EEEEEENS0_IJNS0_IJNS1_ILi1EEENS1_ILi512EEEiEEENS1_ILi4096EEENS0_IJiiEEEEEEEEC2ERKS5_RKSB_) ;  /* 0xffff530000007944 */ /* 0x024fea0003c3ffff */
[----:B------:R1:W5:Y:S04]  /*14d40*/  LDL R4, [R1+0x760] ;  /* 0x0007600001047983 */ /* 0x0003680000100800 */
[----:B------:R1:W5:Y:S01]  /*14d50*/  LDL.64 R2, [R1+0x758] ;  /* 0x0007580001027983 */ /* 0x0003620000100a00 */
[----:B------:R-:W-:Y:S01]  /*14d60*/  LEA.HI R6, R13, R13, RZ, 0x1d ;  /* 0x0000000d0d067211 */ /* 0x000fe200078fe8ff */
[----:B------:R-:W-:-:S04]  /*14d70*/  IMAD.MOV.U32 R5, RZ, RZ, R48 ;  /* 0x000000ffff057224 */ /* 0x000fc800078e0030 */
[----:B------:R-:W-:Y:S01]  /*14d80*/  IMAD.U32 R8, R11, 0x2, R6 ;  /* 0x000000020b087824 */ /* 0x000fe200078e0006 */
[----:B------:R-:W-:-:S04]  /*14d90*/  MOV R6, 0x14dc0 ;  /* 0x00014dc000067802 */ /* 0x000fc80000000f00 */
[----:B------:R1:W-:Y:S03]  /*14da0*/  STL [R1+0x11e4], R8 ;  /* 0x0011e40801007387 */ /* 0x0003e60000100800 */
[----:B-1---5:R-:W-:Y:S05]  /*14db0*/  CALL.REL.NOINC `($_ZN7cutlass13device_kernelIN5flash19enable_sm80_to_sm89INS1_16FlashAttnBwdSm80INS1_25CollectiveMainloopBwdSm80ILi2ELi2EN4cute5tupleIJNS5_1CILi128EEES8_NS7_ILi64EEEEEENS_10bfloat16_tEfNS_4arch4Sm80ELb0ELb1ELb1ELb0ELb0ELb0ELb0ELb0ELi2ELi4ELi4ELi4ELb0EEENS1_24CollectiveEpilogueBwdGQAISA_fSD_Li256ELb0ELb0EEENS1_19SingleTileSchedulerILb0ELb0ELb0ELi128EEEEEEEEEvNT_6ParamsE$_ZN4cute3eso3ESOILb0ELb0EJNS_6LayoutINS_5tupleIJNS3_IJNS_1CILi2EEES5_S5_EEES5_NS3_IJS5_S5_EEEEEENS3_IJNS3_IJNS4_ILi1EEENS4_ILi512EEEiEEENS4_ILi4096EEENS3_IJiiEEEEEEEEjEEC2ERKSF_RKj) ;  /* 0xffff0eb000007944 */ /* 0x022fea0003c3ffff */
[----:B------:R-:W2:Y:S04]  /*14dc0*/  LDL.64 R58, [R1+0x760] ;  /* 0x00076000013a7983 */ /* 0x000ea80000100a00 */
[----:B-1----:R1:W5:Y:S01]  /*14dd0*/  LDL.64 R4, [R1+0x758] ;  /* 0x0007580001047983 */ /* 0x0023620000100a00 */
[----:B------:R-:W-:Y:S02]  /*14de0*/  MOV R9, R25 ;  /* 0x0000001900097202 */ /* 0x000fe40000000f00 */
[----:B------:R-:W-:Y:S01]  /*14df0*/  MOV R8, 0x14e20 ;  /* 0x00014e2000087802 */ /* 0x000fe20000000f00 */
[----:B--2---:R-:W-:-:S04]  /*14e00*/  IMAD.WIDE.U32 R2, R59, 0x2, R56 ;  /* 0x000000023b027825 */ /* 0x004fc800078e0038 */
[----:B-1---5:R-:W-:Y:S05]  /*14e10*/  CALL.REL.NOINC `($_ZN7cutlass13device_kernelIN5flash19enable_sm80_to_sm89INS1_16FlashAttnBwdSm80INS1_25CollectiveMainloopBwdSm80ILi2ELi2EN4cute5tupleIJNS5_1CILi128EEES8_NS7_ILi64EEEEEENS_10bfloat16_tEfNS_4arch4Sm80ELb0ELb1ELb1ELb0ELb0ELb0ELb0ELb0ELi2ELi4ELi4ELi4ELb0EEENS1_24CollectiveEpilogueBwdGQAISA_fSD_Li256ELb0ELb0EEENS1_19SingleTileSchedulerILb0ELb0ELb0ELi128EEEEEEEEEvNT_6ParamsE$_ZN4cute8smem_ptrIPN7cutlass10bfloat16_tEECI1NS_12iter_adaptorIS3_S4_EEES3_) ;  /* 0xffff5a8000007944 */ /* 0x022fea0003c3ffff */
[----:B------:R-:W2:Y:S01]  /*14e20*/  LDL.64 R10, [R1+0x758] ;  /* 0x00075800010a7983 */ /* 0x000ea20000100a00 */
[----:B-1----:R-:W-:Y:S01]  /*14e30*/  IMAD.MOV.U32 R6, RZ, RZ, R58 ;  /* 0x000000ffff067224 */ /* 0x002fe200078e003a */
[----:B------:R-:W-:Y:S01]  /*14e40*/  MOV R2, R4 ;  /* 0x0000000400027202 */ /* 0x000fe20000000f00 */
[----:B------:R-:W-:Y:S01]  /*14e50*/  IMAD.MOV.U32 R3, RZ, RZ, R5 ;  /* 0x000000ffff037224 */ /* 0x000fe200078e0005 */
[----:B------:R-:W-:Y:S01]  /*14e60*/  MOV R8, 0x14e90 ;  /* 0x00014e9000087802 */ /* 0x000fe20000000f00 */
[----:B--2---:R1:W-:Y:S04]  /*14e70*/  STL.64 [R1+0x770], R10 ;  /* 0x0007700a01007387 */ /* 0x0043e80000100a00 */
[----:B-1----:R-:W-:Y:S05]  /*14e80*/  CALL.REL.NOINC `($_ZN7cutlass13device_kernelIN5flash19enable_sm80_to_sm89INS1_16FlashAttnBwdSm80INS1_25CollectiveMainloopBwdSm80ILi2ELi2EN4cute5tupleIJNS5_1CILi128EEES8_NS7_ILi64EEEEEENS_10bfloat16_tEfNS_4arch4Sm80ELb0ELb1ELb1ELb0ELb0ELb0ELb0ELb0ELi2ELi4ELi4ELi4ELb0EEENS1_24CollectiveEpilogueBwdGQAISA_fSD_Li256ELb0ELb0EEENS1_19SingleTileSchedulerILb0ELb0ELb0ELi128EEEEEEEEEvNT_6ParamsE$_ZN4cute3eso3ESOILb0ELb0EJNS_6LayoutINS_5tupleIJNS3_IJNS_1CILi2EEES5_S5_EEES5_NS3_IJS5_S5_EEEEEENS3_IJNS3_IJNS4_ILi1EEENS4_ILi512EEEiEEENS4_ILi4096EEENS3_IJiiEEEEEEEENS_10ViewEngineINS_8smem_ptrIPN7cutlass10bfloat16_tEEEEEEEC2ERKSF_RKSM_) ;  /* 0xffff0d6000007944 */ /* 0x002fea0003c3ffff */
[----:B-1----:R1:W5:Y:S04]  /*14e90*/  LDL R5, [R1+0x75c] ;  /* 0x00075c0001057983 */ /* 0x0023680000100800 */
[----:B------:R1:W5:Y:S01]  /*14ea0*/  LDL R3, [R1+0x760] ;  /* 0x0007600001037983 */ /* 0x0003620000100800 */
[----:B------:R-:W-:-:S03]  /*14eb0*/  MOV R4, 0x14ed0 ;  /* 0x00014ed000047802 */ /* 0x000fc60000000f00 */
[----:B-1---5:R-:W-:Y:S05]  /*14ec0*/  CALL.REL.NOINC `($_ZN7cutlass13device_kernelIN5flash19enable_sm80_to_sm89INS1_16FlashAttnBwdSm80INS1_25CollectiveMainloopBwdSm80ILi2ELi2EN4cute5tupleIJNS5_1CILi128EEES8_NS7_ILi64EEEEEENS_10bfloat16_tEfNS_4arch4Sm80ELb0ELb1ELb1ELb0ELb0ELb0ELb0ELb0ELi2ELi4ELi4ELi4ELb0EEENS1_24CollectiveEpilogueBwdGQAISA_fSD_Li256ELb0ELb0EEENS1_19SingleTileSchedulerILb0ELb0ELb0ELi128EEEEEEEEEvNT_6ParamsE$_ZZN4cute4takeILi1ELi3ENS_5tupleIJNS1_IJNS_1CILi1EEENS2_ILi512EEEiEEENS2_ILi4096EEENS1_IJiiEEEEEEEEDaRKT1_ENKUlDpRKT_E_clIJS6_S7_EEEDaSF_) ;  /* 0xffff71a000007944 */ /* 0x022fea0003c3ffff */
[----:B------:R-:W-:Y:S02]  /*14ed0*/  MOV R4, 0x14ef0 ;  /* 0x00014ef000047802 */ /* 0x000fe40000000f00 */
[----:B-1---5:R-:W-:Y:S05]  /*14ee0*/  CALL.REL.NOINC `($_ZN7cutlass13device_kernelIN5flash19enable_sm80_to_sm89INS1_16FlashAttnBwdSm80INS1_25CollectiveMainloopBwdSm80ILi2ELi2EN4cute5tupleIJNS5_1CILi128EEES8_NS7_ILi64EEEEEENS_10bfloat16_tEfNS_4arch4Sm80ELb0ELb1ELb1ELb0ELb0ELb0ELb0ELb0ELi2ELi4ELi4ELi4ELb0EEENS1_24CollectiveEpilogueBwdGQAISA_fSD_Li256ELb0ELb0EEENS1_19SingleTileSchedulerILb0ELb0ELb0ELi128EEEEEEEEEvNT_6ParamsE$_ZZN4cute16flatten_to_tupleINS_5tupleIJNS_1CILi4096EEENS1_IJiiEEEEEEEEDaRKT_ENKUlRKT_E_clIS4_EEDaSB_) ;  /* 0xffff6ed000007944 */ /* 0x022fea0003c3ffff */
[----:B------:R1:W-:Y:S01]  /*14ef0*/  STL.64 [R1+0x758], R2 ;  /* 0x0007580201007387 */ /* 0x0003e20000100a00 */
[----:B------:R-:W-:-:S02]  /*14f00*/  MOV R56, R25 ;  /* 0x0000001900387202 */ /* 0x000fc40000000f00 */
[----:B------:R-:W-:Y:S02]  /*14f10*/  MOV R4, 0x14f30 ;  /* 0x00014f3000047802 */ /* 0x000fe40000000f00 */
[----:B-1----:R-:W-:Y:S05]  /*14f20*/  CALL.REL.NOINC `($_ZN7cutlass13device_kernelIN5flash19enable_sm80_to_sm89INS1_16FlashAttnBwdSm80INS1_25CollectiveMainloopBwdSm80ILi2ELi2EN4cute5tupleIJNS5_1CILi128EEES8_NS7_ILi64EEEEEENS_10bfloat16_tEfNS_4arch4Sm80ELb0ELb1ELb1ELb0ELb0ELb0ELb0ELb0ELi2ELi4ELi4ELi4ELb0EEENS1_24CollectiveEpilogueBwdGQAISA_fSD_Li256ELb0ELb0EEENS1_19SingleTileSchedulerILb0ELb0ELb0ELi128EEEEEEEEEvNT_6ParamsE$_ZZN4cute12filter_tupleINS_5tupleIJNS_1CILi4096EEENS1_IJiiEEEEEEZNS_16flatten_to_tupleIS5_EEDaRKT_EUlRKT_E_EEDaS9_OT0_ENKUlDpSC_E_clIJNS1_IJS3_EEES4_EEEDaSG_) ;  /* 0xffff654000007944 */ /* 0x002fea0003c3ffff */
        /* <DEDUP_REMOVED lines=14> */
[----:B--2--5:R-:W-:Y:S05]  /*15010*/  CALL.REL.NOINC `($_ZN7cutlass13device_kernelIN5flash19enable_sm80_to_sm89INS1_16FlashAttnBwdSm80INS1_25CollectiveMainloopBwdSm80ILi2ELi2EN4cute5tupleIJNS5_1CILi128EEES8_NS7_ILi64EEEEEENS_10bfloat16_tEfNS_4arch4Sm80ELb0ELb1ELb1ELb0ELb0ELb0ELb0ELb0ELi2ELi4ELi4ELi4ELb0EEENS1_24CollectiveEpilogueBwdGQAISA_fSD_Li256ELb0ELb0EEENS1_19SingleTileSchedulerILb0ELb0ELb0ELi128EEEEEEEEEvNT_6ParamsE$_ZN4cute3eso3ESOILb1ELb0EJNS_14ComposedLayoutINS_7SwizzleILi3ELi3ELi3EEENS_1CILi0EEENS_6LayoutINS_5tupleIJNS8_IJNS8_IJNS5_ILi4EEENS5_ILi8EEEEEENS8_IJNS5_ILi2EEENS5_ILi1EEEEEEEEENS8_IJNS8_IJSC_SC_EEENS8_IJSA_S9_EEEEEEEEENS8_IJNS8_IJNS8_IJSC_NS5_ILi64EEEEEENS8_IJNS5_ILi512EEES6_EEEEEENS8_IJNS8_IJSD_SA_EEENS8_IJNS5_ILi1024EEENS5_ILi16EEEEEEEEEEEEEEEENS_10ViewEngineINS_8smem_ptrIPN7cutlass10bfloat16_tEEEEEEEC2ERKSW_RKS13_) ;  /* 0xffff1d6000007944 */ /* 0x024fea0003c3ffff */
        /* <DEDUP_REMOVED lines=29> */
[----:B-12--5:R-:W-:Y:S05]  /*151f0*/  CALL.REL.NOINC `($_ZN7cutlass13device_kernelIN5flash19enable_sm80_to_sm89INS1_16FlashAttnBwdSm80INS1_25CollectiveMainloopBwdSm80ILi2ELi2EN4cute5tupleIJNS5_1CILi128EEES8_NS7_ILi64EEEEEENS_10bfloat16_tEfNS_4arch4Sm80ELb0ELb1ELb1ELb0ELb0ELb0ELb0ELb0ELi2ELi4ELi4ELi4ELb0EEENS1_24CollectiveEpilogueBwdGQAISA_fSD_Li256ELb0ELb0EEENS1_19SingleTileSchedulerILb0ELb0ELb0ELi128EEEEEEEEEvNT_6ParamsE$_ZZN4cute7idx2crdINS_5tupleIJiiNS_1CILi0EEEEEENS1_IJNS1_IJNS2_ILi4EEENS2_ILi8EEEEEENS2_ILi2EEENS2_ILi1EEEEEEEEDaRKT_RKT0_ENKUlRKT_RKT0_E_clIiS7_EEDaSJ_SM_) ;  /* 0xffff986000007944 */ /* 0x026fea0003c3ffff */
[----:B------:R-:W-:Y:S02]  /*15200*/  MOV R2, 0x15220 ;  /* 0x0001522000027802 */ /* 0x000fe40000000f00 */
[----:B-1----:R-:W-:Y:S05]  /*15210*/  CALL.REL.NOINC `($_ZN7cutlass13device_kernelIN5flash19enable_sm80_to_sm89INS1_16FlashAttnBwdSm80INS1_25CollectiveMainloopBwdSm80ILi2ELi2EN4cute5tupleIJNS5_1CILi128EEES8_NS7_ILi64EEEEEENS_10bfloat16_tEfNS_4arch4Sm80ELb0ELb1ELb1ELb0ELb0ELb0ELb0ELb0ELi2ELi4ELi4ELi4ELb0EEENS1_24CollectiveEpilogueBwdGQAISA_fSD_Li256ELb0ELb0EEENS1_19SingleTileSchedulerILb0ELb0ELb0ELi128EEEEEEEEEvNT_6ParamsE$_ZZN4cute7idx2crdINS_5tupleIJiiNS_1CILi0EEEEEENS1_IJNS1_IJNS2_ILi4EEENS2_ILi8EEEEEENS2_ILi2EEENS2_ILi1EEEEEEEEDaRKT_RKT0_ENKUlRKT_RKT0_E_clIiS8_EEDaSJ_SM_) ;  /* 0xffff9c6000007944 */ /* 0x002fea0003c3ffff */
[----:B------:R1:W-:Y:S01]  /*15220*/  STL [R1+0x758], R6 ;  /* 0x0007580601007387 */ /* 0x0003e20000100800 */
[----:B------:R-:W-:-:S02]  /*15230*/  MOV R2, R25 ;  /* 0x0000001900027202 */ /* 0x000fc40000000f00 */
[----:B------:R-:W-:Y:S02]  /*15240*/  MOV R70, 0x15260 ;  /* 0x0001526000467802 */ /* 0x000fe40000000f00 */
[----:B-1----:R-:W-:Y:S05]  /*15250*/  CALL.REL.NOINC `($_ZN7cutlass13device_kernelIN5flash19enable_sm80_to_sm89INS1_16FlashAttnBwdSm80INS1_25CollectiveMainloopBwdSm80ILi2ELi2EN4cute5tupleIJNS5_1CILi128EEES8_NS7_ILi64EEEEEENS_10bfloat16_tEfNS_4arch4Sm80ELb0ELb1ELb1ELb0ELb0ELb0ELb0ELb0ELi2ELi4ELi4ELi4ELb0EEENS1_24CollectiveEpilogueBwdGQAISA_fSD_Li256ELb0ELb0EEENS1_19SingleTileSchedulerILb0ELb0ELb0ELi128EEEEEEEEEvNT_6ParamsE$_ZZN4cute9transformINS_5tupleIJiiNS_1CILi0EEEEEENS1_IJNS1_IJNS2_ILi4EEENS2_ILi8EEEEEENS2_ILi2EEENS2_ILi1EEEEEEZNS_7idx2crdIS4_SA_EEDaRKT_RKT0_EUlRKT_RKT0_E_EEDaSE_SH_OT1_ENKUlDpSK_E_clIJNS1_IJiiEEEiS3_EEEDaSR_) ;  /* 0xffffa34000007944 */ /* 0x002fea0003c3ffff */
[----:B------:R-:W-:Y:S02]  /*15260*/  MOV R6, 0x15280 ;  /* 0x0001528000067802 */ /* 0x000fe40000000f00 */
[----:B--2--5:R-:W-:Y:S05]  /*15270*/  CALL.REL.NOINC `($_ZN7cutlass13device_kernelIN5flash19enable_sm80_to_sm89INS1_16FlashAttnBwdSm80INS1_25CollectiveMainloopBwdSm80ILi2ELi2EN4cute5tupleIJNS5_1CILi128EEES8_NS7_ILi64EEEEEENS_10bfloat16_tEfNS_4arch4Sm80ELb0ELb1ELb1ELb0ELb0ELb0ELb0ELb0ELi2ELi4ELi4ELi4ELb0EEENS1_24CollectiveEpilogueBwdGQAISA_fSD_Li256ELb0ELb0EEENS1_19SingleTileSchedulerILb0ELb0ELb0ELi128EEEEEEEEEvNT_6ParamsE$_ZZN4cute13to_mixed_bitsINS_5tupleIJNS1_IJNS_1CILi4EEENS2_ILi8EEEEEENS2_ILi2EEENS2_ILi1EEEEEENS1_IJNS1_IJNS2_ILi0EEENS2_ILi64EEEEEES9_S9_EEENS1_IJNS1_IJiiEEEiS9_EEEEEDaRKT_RKT0_RKT1_ENKUlRKT_RKT0_RKT1_E_clIS5_SB_SD_EEDaSQ_ST_SW_) ;  /* 0xffff63c000007944 */ /* 0x024fea0003c3ffff */
[----:B------:R-:W-:Y:S02]  /*15280*/  MOV R2, 0x152a0 ;  /* 0x000152a000027802 */ /* 0x000fe40000000f00 */
[----:B------:R-:W-:Y:S05]  /*15290*/  CALL.REL.NOINC `($_ZN7cutlass13device_kernelIN5flash19enable_sm80_to_sm89INS1_16FlashAttnBwdSm80INS1_25CollectiveMainloopBwdSm80ILi2ELi2EN4cute5tupleIJNS5_1CILi128EEES8_NS7_ILi64EEEEEENS_10bfloat16_tEfNS_4arch4Sm80ELb0ELb1ELb1ELb0ELb0ELb0ELb0ELb0ELi2ELi4ELi4ELi4ELb0EEENS1_24CollectiveEpilogueBwdGQAISA_fSD_Li256ELb0ELb0EEENS1_19SingleTileSchedulerILb0ELb0ELb0ELi128EEEEEEEEEvNT_6ParamsE$_ZZN4cute13to_mixed_bitsINS_5tupleIJNS1_IJNS_1CILi4EEENS2_ILi8EEEEEENS2_ILi2EEENS2_ILi1EEEEEENS1_IJNS1_IJNS2_ILi0EEENS2_ILi64EEEEEES9_S9_EEENS1_IJNS1_IJiiEEEiS9_EEEEEDaRKT_RKT0_RKT1_ENKUlDpRKT_E_clIJNS_9MixedBitsILj0ELj448EEENS2_ILj0EEESW_EEEDaSR_) ;  /* 0xffff637000007944 */ /* 0x000fea0003c3ffff */
        /* <DEDUP_REMOVED lines=52> */
[----:B------:R-:W-:Y:S01]  /*155e0*/  IMAD.MOV.U32 R8, RZ, RZ, R2 ;  /* 0x000000ffff087224 */ /* 0x000fe200078e0002 */
[----:B------:R-:W-:Y:S01]  /*155f0*/  MOV R2, R24 ;  /* 0x0000001800027202 */ /* 0x000fe20000000f00 */
[----:B------:R-:W-:Y:S01]  /*15600*/  IMAD.MOV.U32 R10, RZ, RZ, R50 ;  /* 0x000000ffff0a7224 */ /* 0x000fe200078e0032 */
[----:B------:R-:W-:-:S02]  /*15610*/  MOV R9, R43 ;  /* 0x0000002b00097202 */ /* 0x000fc40000000f00 */
[----:B------:R-:W-:Y:S01]  /*15620*/  MOV R6, 0x15650 ;  /* 0x0001565000067802 */ /* 0x000fe20000000f00 */
[----:B--2---:R1:W-:Y:S04]  /*15630*/  STL.64 [R1+0x788], R4 ;  /* 0x0007880401007387 */ /* 0x0043e80000100a00 */
[----:B-1----:R-:W-:Y:S05]  /*15640*/  CALL.REL.NOINC `($_ZN7cutlass13device_kernelIN5flash19enable_sm80_to_sm89INS1_16FlashAttnBwdSm80INS1_25CollectiveMainloopBwdSm80ILi2ELi2EN4cute5tupleIJNS5_1CILi128EEES8_NS7_ILi64EEEEEENS_10bfloat16_tEfNS_4arch4Sm80ELb0ELb1ELb1ELb0ELb0ELb0ELb0ELb0ELi2ELi4ELi4ELi4ELb0EEENS1_24CollectiveEpilogueBwdGQAISA_fSD_Li256ELb0ELb0EEENS1_19SingleTileSchedulerILb0ELb0ELb0ELi128EEEEEEEEEvNT_6ParamsE$_ZN4cute3eso3ESOILb0ELb0EJiiiNS_1CILi72EEENS2_ILi512EEEEEC2ERKiS7_S7_RKS3_RKS4_) ;  /* 0xffff10d000007944 */ /* 0x002fea0003c3ffff */
        /* <DEDUP_REMOVED lines=22> */
[----:B-1----:R-:W-:Y:S05]  /*157b0*/  CALL.REL.NOINC `($_ZN7cutlass13device_kernelIN5flash19enable_sm80_to_sm89INS1_16FlashAttnBwdSm80INS1_25CollectiveMainloopBwdSm80ILi2ELi2EN4cute5tupleIJNS5_1CILi128EEES8_NS7_ILi64EEEEEENS_10bfloat16_tEfNS_4arch4Sm80ELb0ELb1ELb1ELb0ELb0ELb0ELb0ELb0ELi2ELi4ELi4ELi4ELb0EEENS1_24CollectiveEpilogueBwdGQAISA_fSD_Li256ELb0ELb0EEENS1_19SingleTileSchedulerILb0ELb0ELb0ELi128EEEEEEEEEvNT_6ParamsE$_ZZN4cute6detail16composition_implINS_5tupleIJNS_1CILi8EEENS3_ILi2EEES5_S5_S4_S5_EEENS2_IJNS3_ILi1EEEiiiNS3_ILi72EEENS3_ILi512EEEEEENS2_IJNS2_IJS5_S5_EEES4_NS3_ILi4EEEEEENS2_IJNS2_IJS7_S4_EEENS3_ILi1024EEENS3_ILi16EEEEEEEEDaRKT_RKT0_RKT1_RKT2_ENKUlRKT_RKT0_E_clISB_SE_EEDaSW_SZ_) ;  /* 0xffff771000007944 */ /* 0x002fea0003c3ffff */
[----:B------:R-:W-:Y:S01]  /*157c0*/  IMAD.MOV.U32 R2, RZ, RZ, R44 ;  /* 0x000000ffff027224 */ /* 0x000fe200078e002c */
[----:B------:R-:W-:Y:S02]  /*157d0*/  MOV R4, R12 ;  /* 0x0000000c00047202 */ /* 0x000fe40000000f00 */
[----:B------:R-:W-:Y:S02]  /*157e0*/  MOV R44, 0x15800 ;  /* 0x00015800002c7802 */ /* 0x000fe40000000f00 */
[----:B-1---5:R-:W-:Y:S05]  /*157f0*/  CALL.REL.NOINC `($_ZN7cutlass13device_kernelIN5flash19enable_sm80_to_sm89INS1_16FlashAttnBwdSm80INS1_25CollectiveMainloopBwdSm80ILi2ELi2EN4cute5tupleIJNS5_1CILi128EEES8_NS7_ILi64EEEEEENS_10bfloat16_tEfNS_4arch4Sm80ELb0ELb1ELb1ELb0ELb0ELb0ELb0ELb0ELi2ELi4ELi4ELi4ELb0EEENS1_24CollectiveEpilogueBwdGQAISA_fSD_Li256ELb0ELb0EEENS1_19SingleTileSchedulerILb0ELb0ELb0ELi128EEEEEEEEEvNT_6ParamsE$_ZZN4cute6detail16composition_implINS_5tupleIJNS_1CILi8EEENS3_ILi2EEES5_S5_S4_S5_EEENS2_IJNS3_ILi1EEEiiiNS3_ILi72EEENS3_ILi512EEEEEENS2_IJNS2_IJS5_S5_EEES4_NS3_ILi4EEEEEENS2_IJNS2_IJS7_S4_EEENS3_ILi1024EEENS3_ILi16EEEEEEEEDaRKT_RKT0_RKT1_RKT2_ENKUlRKT_RKT0_E_clISC_SG_EEDaSW_SZ_) ;  /* 0xffff77b000007944 */ /* 0x022fea0003c3ffff */
[----:B-----5:R2:W-:Y:S01]  /*15800*/  STL.64 [R1+0x770], R2 ;  /* 0x0007700201007387 */ /* 0x0205e20000100a00 */
[----:B------:R-:W-:-:S03]  /*15810*/  MOV R4, 0x15830 ;  /* 0x0001583000047802 */ /* 0x000fc60000000f00 */
[----:B-12---:R-:W-:Y:S05]  /*15820*/  CALL.REL.NOINC `($_ZN7cutlass13device_kernelIN5flash19enable_sm80_to_sm89INS1_16FlashAttnBwdSm80INS1_25CollectiveMainloopBwdSm80ILi2ELi2EN4cute5tupleIJNS5_1CILi128EEES8_NS7_ILi64EEEEEENS_10bfloat16_tEfNS_4arch4Sm80ELb0ELb1ELb1ELb0ELb0ELb0ELb0ELb0ELi2ELi4ELi4ELi4ELb0EEENS1_24CollectiveEpilogueBwdGQAISA_fSD_Li256ELb0ELb0EEENS1_19SingleTileSchedulerILb0ELb0ELb0ELi128EEEEEEEEEvNT_6ParamsE$_ZN4cute3eso3ESOILb0ELb0EJNS_5tupleIJNS_1CILi1EEEiEEENS3_ILi1024EEENS2_IJiiEEEEEC2ERKS5_RKS6_RKS7_) ;  /* 0xfffefda000007944 */ /* 0x006fea0003c3ffff */
[----:B------:R2:W5:Y:S04]  /*15830*/  LDL R5, [R1+0x760] ;  /* 0x0007600001057983 */ /* 0x0005680000100800 */
[----:B-1----:R2:W5:Y:S01]  /*15840*/  LDL.64 R2, [R1+0x758] ;  /* 0x0007580001027983 */ /* 0x0025620000100a00 */
[----:B------:R-:W-:-:S03]  /*15850*/  MOV R6, 0x15870 ;  /* 0x0001587000067802 */ /* 0x000fc60000000f00 */
[----:B--2--5:R-:W-:Y:S05]  /*15860*/  CALL.REL.NOINC `($_ZN7cutlass13device_kernelIN5flash19enable_sm80_to_sm89INS1_16FlashAttnBwdSm80INS1_25CollectiveMainloopBwdSm80ILi2ELi2EN4cute5tupleIJNS5_1CILi128EEES8_NS7_ILi64EEEEEENS_10bfloat16_tEfNS_4arch4Sm80ELb0ELb1ELb1ELb0ELb0ELb0ELb0ELb0ELi2ELi4ELi4ELi4ELb0EEENS1_24CollectiveEpilogueBwdGQAISA_fSD_Li256ELb0ELb0EEENS1_19SingleTileSchedulerILb0ELb0ELb0ELi128EEEEEEEEEvNT_6ParamsE$_ZN4cute5tupleIJNS0_IJNS0_IJNS_1CILi2EEES2_EEENS1_ILi8EEES3_EEENS0_IJNS0_IJNS1_ILi1EEEiEEENS1_ILi1024EEENS0_IJiiEEEEEEEEC2ERKS5_RKSA_) ;  /* 0xffff46b000007944 */ /* 0x024fea0003c3ffff */
[----:B-1----:R1:W5:Y:S04]  /*15870*/  LDL R4, [R1+0x760] ;  /* 0x0007600001047983 */ /* 0x0023680000100800 */
[----:B------:R1:W5:Y:S01]  /*15880*/  LDL.64 R2, [R1+0x758] ;  /* 0x0007580001027983 */ /* 0x0003620000100a00 */
[----:B------:R-:W-:Y:S01]  /*15890*/  LEA.HI R6, R13, R13, RZ, 0x1d ;  /* 0x0000000d0d067211 */ /* 0x000fe200078fe8ff */
[----:B------:R-:W-:-:S04]  /*158a0*/  IMAD.MOV.U32 R12, RZ, RZ, R48 ;  /* 0x000000ffff0c7224 */ /* 0x000fc800078e0030 */
[----:B------:R-:W-:Y:S01]  /*158b0*/  IMAD.U32 R8, R11, 0x2, R6 ;  /* 0x000000020b087824 */ /* 0x000fe200078e0006 */
[----:B------:R-:W-:-:S04]  /*158c0*/  MOV R6, 0x158f0 ;  /* 0x000158f000067802 */ /* 0x000fc80000000f00 */
[----:B------:R1:W-:Y:S03]  /*158d0*/  STL [R1+0x11e4], R8 ;  /* 0x0011e40801007387 */ /* 0x0003e60000100800 */
[----:B-1---5:R-:W-:Y:S05]  /*158e0*/  CALL.REL.NOINC `($_ZN7cutlass13device_kernelIN5flash19enable_sm80_to_sm89INS1_16FlashAttnBwdSm80INS1_25CollectiveMainloopBwdSm80ILi2ELi2EN4cute5tupleIJNS5_1CILi128EEES8_NS7_ILi64EEEEEENS_10bfloat16_tEfNS_4arch4Sm80ELb0ELb1ELb1ELb0ELb0ELb0ELb0ELb0ELi2ELi4ELi4ELi4ELb0EEENS1_24CollectiveEpilogueBwdGQAISA_fSD_Li256ELb0ELb0EEENS1_19SingleTileSchedulerILb0ELb0ELb0ELi128EEEEEEEEEvNT_6ParamsE$_ZN4cute3eso3ESOILb0ELb0EJNS_6LayoutINS_5tupleIJNS3_IJNS_1CILi2EEES5_EEENS4_ILi8EEES6_EEENS3_IJNS3_IJNS4_ILi1EEEiEEENS4_ILi1024EEENS3_IJiiEEEEEEEEjEEC2ERKSE_RKj) ;  /* 0xffff000000007944 */ /* 0x022fea0003c3ffff */
[----:B------:R-:W2:Y:S04]  /*158f0*/  LDL.64 R12, [R1+0x760] ;  /* 0x00076000010c7983 */ /* 0x000ea80000100a00 */
[----:B-1----:R1:W5:Y:S01]  /*15900*/  LDL.64 R4, [R1+0x758] ;  /* 0x0007580001047983 */ /* 0x0023620000100a00 */
[----:B------:R-:W-:Y:S02]  /*15910*/  MOV R9, R25 ;  /* 0x0000001900097202 */ /* 0x000fe40000000f00 */
[----:B------:R-:W-:Y:S01]  /*15920*/  MOV R8, 0x15950 ;  /* 0x0001595000087802 */ /* 0x000fe20000000f00 */
[----:B--2---:R-:W-:-:S04]  /*15930*/  IMAD.WIDE.U32 R2, R13, 0x2, R56 ;  /* 0x000000020d027825 */ /* 0x004fc800078e0038 */
[----:B-1---5:R-:W-:Y:S05]  /*15940*/  CALL.REL.NOINC `($_ZN7cutlass13device_kernelIN5flash19enable_sm80_to_sm89INS1_16FlashAttnBwdSm80INS1_25CollectiveMainloopBwdSm80ILi2ELi2EN4cute5tupleIJNS5_1CILi128EEES8_NS7_ILi64EEEEEENS_10bfloat16_tEfNS_4arch4Sm80ELb0ELb1ELb1ELb0ELb0ELb0ELb0ELb0ELi2ELi4ELi4ELi4ELb0EEENS1_24CollectiveEpilogueBwdGQAISA_fSD_Li256ELb0ELb0EEENS1_19SingleTileSchedulerILb0ELb0ELb0ELi128EEEEEEEEEvNT_6ParamsE$_ZN4cute8smem_ptrIPN7cutlass10bfloat16_tEECI1NS_12iter_adaptorIS3_S4_EEES3_) ;  /* 0xffff4f5000007944 */ /* 0x022fea0003c3ffff */
[----:B-1----:R-:W2:Y:S01]  /*15950*/  LDL.64 R2, [R1+0x758] ;  /* 0x0007580001027983 */ /* 0x002ea20000100a00 */
[----:B------:R-:W-:-:S03]  /*15960*/  MOV R6, 0x15990 ;  /* 0x0001599000067802 */ /* 0x000fc60000000f00 */
[----:B--2---:R1:W-:Y:S04]  /*15970*/  STL.64 [R1+0x770], R2 ;  /* 0x0007700201007387 */ /* 0x0043e80000100a00 */
[----:B-1----:R-:W-:Y:S05]  /*15980*/  CALL.REL.NOINC `($_ZN7cutlass13device_kernelIN5flash19enable_sm80_to_sm89INS1_16FlashAttnBwdSm80INS1_25CollectiveMainloopBwdSm80ILi2ELi2EN4cute5tupleIJNS5_1CILi128EEES8_NS7_ILi64EEEEEENS_10bfloat16_tEfNS_4arch4Sm80ELb0ELb1ELb1ELb0ELb0ELb0ELb0ELb0ELi2ELi4ELi4ELi4ELb0EEENS1_24CollectiveEpilogueBwdGQAISA_fSD_Li256ELb0ELb0EEENS1_19SingleTileSchedulerILb0ELb0ELb0ELi128EEEEEEEEEvNT_6ParamsE$_ZN4cute3eso3ESOILb0ELb0EJNS_6LayoutINS_5tupleIJNS3_IJNS_1CILi2EEES5_EEENS4_ILi8EEES6_EEENS3_IJNS3_IJNS4_ILi1EEEiEEENS4_ILi1024EEENS3_IJiiEEEEEEEENS_10ViewEngineINS_8smem_ptrIPN7cutlass10bfloat16_tEEEEEEEC2ERKSE_RKSL_) ;  /* 0xfffefee000007944 */ /* 0x002fea0003c3ffff */
[----:B-1----:R1:W5:Y:S04]  /*15990*/  LDL R5, [R1+0x75c] ;  /* 0x00075c0001057983 */ /* 0x0023680000100800 */
[----:B------:R1:W5:Y:S01]  /*159a0*/  LDL R3, [R1+0x760] ;  /* 0x0007600001037983 */ /* 0x0003620000100800 */
[----:B------:R-:W-:-:S03]  /*159b0*/  MOV R4, 0x159d0 ;  /* 0x000159d000047802 */ /* 0x000fc60000000f00 */
[----:B-1---5:R-:W-:Y:S05]  /*159c0*/  CALL.REL.NOINC `($_ZN7cutlass13device_kernelIN5flash19enable_sm80_to_sm89INS1_16FlashAttnBwdSm80INS1_25CollectiveMainloopBwdSm80ILi2ELi2EN4cute5tupleIJNS5_1CILi128EEES8_NS7_ILi64EEEEEENS_10bfloat16_tEfNS_4arch4Sm80ELb0ELb1ELb1ELb0ELb0ELb0ELb0ELb0ELi2ELi4ELi4ELi4ELb0EEENS1_24CollectiveEpilogueBwdGQAISA_fSD_Li256ELb0ELb0EEENS1_19SingleTileSchedulerILb0ELb0ELb0ELi128EEEEEEEEEvNT_6ParamsE$_ZZN4cute4takeILi1ELi3ENS_5tupleIJNS1_IJNS_1CILi1EEEiEEENS2_ILi1024EEENS1_IJiiEEEEEEEEDaRKT1_ENKUlDpRKT_E_clIJS5_S6_EEEDaSE_) ;  /* 0xffff671000007944 */ /* 0x022fea0003c3ffff */
[----:B------:R-:W-:Y:S02]  /*159d0*/  MOV R4, 0x159f0 ;  /* 0x000159f000047802 */ /* 0x000fe40000000f00 */
[----:B-1---5:R-:W-:Y:S05]  /*159e0*/  CALL.REL.NOINC `($_ZN7cutlass13device_kernelIN5flash19enable_sm80_to_sm89INS1_16FlashAttnBwdSm80INS1_25CollectiveMainloopBwdSm80ILi2ELi2EN4cute5tupleIJNS5_1CILi128EEES8_NS7_ILi64EEEEEENS_10bfloat16_tEfNS_4arch4Sm80ELb0ELb1ELb1ELb0ELb0ELb0ELb0ELb0ELi2ELi4ELi4ELi4ELb0EEENS1_24CollectiveEpilogueBwdGQAISA_fSD_Li256ELb0ELb0EEENS1_19SingleTileSchedulerILb0ELb0ELb0ELi128EEEEEEEEEvNT_6ParamsE$_ZZN4cute16flatten_to_tupleINS_5tupleIJNS_1CILi1024EEENS1_IJiiEEEEEEEEDaRKT_ENKUlRKT_E_clIS4_EEDaSB_) ;  /* 0xffff62f000007944 */ /* 0x022fea0003c3ffff */
[----:B------:R1:W-:Y:S01]  /*159f0*/  STL.64 [R1+0x758], R2 ;  /* 0x0007580201007387 */ /* 0x0003e20000100a00 */
[----:B------:R-:W-:Y:S02]  /*15a00*/  MOV R56, R25 ;  /* 0x0000001900387202 */ /* 0x000fe40000000f00 */
[----:B------:R-:W-:Y:S02]  /*15a10*/  MOV R4, 0x15a30 ;  /* 0x00015a3000047802 */ /* 0x000fe40000000f00 */
[----:B-1----:R-:W-:Y:S05]  /*15a20*/  CALL.REL.NOINC `($_ZN7cutlass13device_kernelIN5flash19enable_sm80_to_sm89INS1_16FlashAttnBwdSm80INS1_25CollectiveMainloopBwdSm80ILi2ELi2EN4cute5tupleIJNS5_1CILi128EEES8_NS7_ILi64EEEEEENS_10bfloat16_tEfNS_4arch4Sm80ELb0ELb1ELb1ELb0ELb0ELb0ELb0ELb0ELi2ELi4ELi4ELi4ELb0EEENS1_24CollectiveEpilogueBwdGQAISA_fSD_Li256ELb0ELb0EEENS1_19SingleTileSchedulerILb0ELb0ELb0ELi128EEEEEEEEEvNT_6ParamsE$_ZZN4cute12filter_tupleINS_5tupleIJNS_1CILi1024EEENS1_IJiiEEEEEEZNS_16flatten_to_tupleIS5_EEDaRKT_EUlRKT_E_EEDaS9_OT0_ENKUlDpSC_E_clIJNS1_IJS3_EEES4_EEEDaSG_) ;  /* 0xffff579000007944 */ /* 0x002fea0003c3ffff */
        /* <DEDUP_REMOVED lines=22> */
[----:B--2--5:R-:W-:Y:S05]  /*15b90*/  CALL.REL.NOINC `($_ZN7cutlass13device_kernelIN5flash19enable_sm80_to_sm89INS1_16FlashAttnBwdSm80INS1_25CollectiveMainloopBwdSm80ILi2ELi2EN4cute5tupleIJNS5_1CILi128EEES8_NS7_ILi64EEEEEENS_10bfloat16_tEfNS_4arch4Sm80ELb0ELb1ELb1ELb0ELb0ELb0ELb0ELb0ELi2ELi4ELi4ELi4ELb0EEENS1_24CollectiveEpilogueBwdGQAISA_fSD_Li256ELb0ELb0EEENS1_19SingleTileSchedulerILb0ELb0ELb0ELi128EEEEEEEEEvNT_6ParamsE$_ZN4cute3eso3ESOILb1ELb0EJNS_10UnderscoreES2_S2_iEEC2ERKS2_S5_S5_RKi) ;  /* 0xffff10b000007944 */ /* 0x024fea0003c3ffff */
[----:B------:R-:W-:Y:S01]  /*15ba0*/  ULDC.64 UR4, c[0x0][0x118] ;  /* 0x0000460000047ab9 */ /* 0x000fe20000000a00 */
[----:B------:R2:W5:Y:S04]  /*15bb0*/  LDL R7, [R1+0x758] ;  /* 0x0007580001077983 */ /* 0x0005680000100800 */
[----:B------:R2:W5:Y:S04]  /*15bc0*/  LD.E R5, [R10.64] ;  /* 0x000000040a057980 */ /* 0x000568000c101900 */
[----:B-1----:R2:W5:Y:S01]  /*15bd0*/  LD.E R3, [R10.64+0x4] ;  /* 0x000004040a037980 */ /* 0x002562000c101900 */
[----:B------:R-:W-:-:S03]  /*15be0*/  MOV R4, 0x15c00 ;  /* 0x00015c0000047802 */ /* 0x000fc60000000f00 */
[----:B--2--5:R-:W-:Y:S05]  /*15bf0*/  CALL.REL.NOINC `($_ZN7cutlass13device_kernelIN5flash19enable_sm80_to_sm89INS1_16FlashAttnBwdSm80INS1_25CollectiveMainloopBwdSm80ILi2ELi2EN4cute5tupleIJNS5_1CILi128EEES8_NS7_ILi64EEEEEENS_10bfloat16_tEfNS_4arch4Sm80ELb0ELb1ELb1ELb0ELb0ELb0ELb0ELb0ELi2ELi4ELi4ELi4ELb0EEENS1_24CollectiveEpilogueBwdGQAISA_fSD_Li256ELb0ELb0EEENS1_19SingleTileSchedulerILb0ELb0ELb0ELi128EEEEEEEEEvNT_6ParamsE$_ZZN4cute5sliceINS_5tupleIJNS_10UnderscoreES2_S2_iEEENS1_IJNS1_IJNS_1CILi1EEENS4_ILi0EEEEEENS4_ILi4096EEENS1_IJiiEEENS1_IJS6_NS4_ILi8192EEEEEEEEEEEDaRKT_RKT0_ENKUlRKT_RKT0_E_clIS2_S9_EEDaSL_SO_) ;  /* 0xffff66b000007944 */ /* 0x024fea0003c3ffff */
[----:B-----5:R2:W-:Y:S01]  /*15c00*/  STL.64 [R1+0x758], R2 ;  /* 0x0007580201007387 */ /* 0x0205e20000100a00 */
[----:B------:R-:W-:-:S02]  /*15c10*/  MOV R56, R25 ;  /* 0x0000001900387202 */ /* 0x000fc40000000f00 */
[----:B------:R-:W-:Y:S02]  /*15c20*/  MOV R4, 0x15c40 ;  /* 0x00015c4000047802 */ /* 0x000fe40000000f00 */
[----:B-12---:R-:W-:Y:S05]  /*15c30*/  CALL.REL.NOINC `($_ZN7cutlass13device_kernelIN5flash19enable_sm80_to_sm89INS1_16FlashAttnBwdSm80INS1_25CollectiveMainloopBwdSm80ILi2ELi2EN4cute5tupleIJNS5_1CILi128EEES8_NS7_ILi64EEEEEENS_10bfloat16_tEfNS_4arch4Sm80ELb0ELb1ELb1ELb0ELb0ELb0ELb0ELb0ELi2ELi4ELi4ELi4ELb0EEENS1_24CollectiveEpilogueBwdGQAISA_fSD_Li256ELb0ELb0EEENS1_19SingleTileSchedulerILb0ELb0ELb0ELi128EEEEEEEEEvNT_6ParamsE$_ZZN4cute12filter_tupleINS_5tupleIJNS_10UnderscoreES2_S2_iEEENS1_IJNS1_IJNS_1CILi1EEENS4_ILi0EEEEEENS4_ILi4096EEENS1_IJiiEEENS1_IJS6_NS4_ILi8192EEEEEEEEEZNS_5sliceIS3_SC_EEDaRKT_RKT0_EUlRKT_RKT0_E_EEDaSG_SJ_OT1_ENKUlDpSM_E_clIJNS1_IJS7_EEENS1_IJS8_EEENS1_IJS9_EEENS1_IJEEEEEEDaST_) ;  /* 0xffff529000007944 */ /* 0x006fea0003c3ffff */
[----:B-----5:R-:W-:Y:S02]  /*15c40*/  MOV R8, R3 ;  /* 0x0000000300087202 */ /* 0x020fe40000000f00 */
[----:B------:R-:W-:Y:S02]  /*15c50*/  MOV R4, 0x15c70 ;  /* 0x00015c7000047802 */ /* 0x000fe40000000f00 */
[----:B-1----:R-:W-:Y:S05]  /*15c60*/  CALL.REL.NOINC `($_ZN7cutlass13device_kernelIN5flash19enable_sm80_to_sm89INS1_16FlashAttnBwdSm80INS1_25CollectiveMainloopBwdSm80ILi2ELi2EN4cute5tupleIJNS5_1CILi128EEES8_NS7_ILi64EEEEEENS_10bfloat16_tEfNS_4arch4Sm80ELb0ELb1ELb1ELb0ELb0ELb0ELb0ELb0ELi2ELi4ELi4ELi4ELb0EEENS1_24CollectiveEpilogueBwdGQAISA_fSD_Li256ELb0ELb0EEENS1_19SingleTileSchedulerILb0ELb0ELb0ELi128EEEEEEEEEvNT_6ParamsE$_ZN4cute5tupleIJNS0_IJNS0_IJNS_1CILi8EEENS1_ILi1EEEEEENS1_ILi2EEENS0_IJS5_S5_EEEEEENS0_IJNS0_IJS3_NS1_ILi0EEEEEENS1_ILi4096EEENS0_IJiiEEEEEEEEC2ERKS7_RKSC_) ;  /* 0xffff44a000007944 */ /* 0x002fea0003c3ffff */
[----:B-1----:R1:W5:Y:S01]  /*15c70*/  LDL.64 R2, [R1+0x758] ;  /* 0x0007580001027983 */ /* 0x0023620000100a00 */
[----:B------:R-:W-:Y:S02]  /*15c80*/  SHF.L.U32 R4, R7, 0xd, RZ ;  /* 0x0000000d07047819 */ /* 0x000fe400000006ff */
[----:B------:R-:W-:-:S03]  /*15c90*/  MOV R6, 0x15cc0 ;  /* 0x00015cc000067802 */ /* 0x000fc60000000f00 */
[----:B------:R1:W-:Y:S04]  /*15ca0*/  STL [R1+0x770], R4 ;  /* 0x0007700401007387 */ /* 0x0003e80000100800 */
[----:B-1---5:R-:W-:Y:S05]  /*15cb0*/  CALL.REL.NOINC `($_ZN7cutlass13device_kernelIN5flash19enable_sm80_to_sm89INS1_16FlashAttnBwdSm80INS1_25CollectiveMainloopBwdSm80ILi2ELi2EN4cute5tupleIJNS5_1CILi128EEES8_NS7_ILi64EEEEEENS_10bfloat16_tEfNS_4arch4Sm80ELb0ELb1ELb1ELb0ELb0ELb0ELb0ELb0ELi2ELi4ELi4ELi4ELb0EEENS1_24CollectiveEpilogueBwdGQAISA_fSD_Li256ELb0ELb0EEENS1_19SingleTileSchedulerILb0ELb0ELb0ELi128EEEEEEEEEvNT_6ParamsE$_ZN4cute3eso3ESOILb0ELb0EJNS_6LayoutINS_5tupleIJNS3_IJNS_1CILi8EEENS4_ILi1EEEEEENS4_ILi2EEENS3_IJS8_S8_EEEEEENS3_IJNS3_IJS6_NS4_ILi0EEEEEENS4_ILi4096EEENS3_IJiiEEEEEEEEiEEC2ERKSG_RKi) ;  /* 0xffff021000007944 */ /* 0x022fea0003c3ffff */
[----:B------:R-:W-:Y:S01]  /*15cc0*/  ULDC.64 UR4, c[0x0][0x118] ;  /* 0x0000460000047ab9 */ /* 0x000fe20000000a00 */
[----:B-1----:R-:W2:Y:S04]  /*15cd0*/  LDL R2, [R1+0x760] ;  /* 0x0007600001027983 */ /* 0x002ea80000100800 */
[----:B------:R-:W2:Y:S04]  /*15ce0*/  LD.E.64 R10, [R10.64+0x8] ;  /* 0x000008040a0a7980 */ /* 0x000ea8000c101b00 */
[----:B------:R1:W5:Y:S01]  /*15cf0*/  LDL.64 R4, [R1+0x758] ;  /* 0x0007580001047983 */ /* 0x0003620000100a00 */
[----:B------:R-:W-:-:S02]  /*15d00*/  MOV R9, R25 ;  /* 0x0000001900097202 */ /* 0x000fc40000000f00 */
[----:B------:R-:W-:Y:S01]  /*15d10*/  MOV R8, 0x15d40 ;  /* 0x00015d4000087802 */ /* 0x000fe20000000f00 */
[----:B--2---:R-:W-:-:S04]  /*15d20*/  IMAD.WIDE R2, R2, 0x2, R10 ;  /* 0x0000000202027825 */ /* 0x004fc800078e020a */
[----:B-1---5:R-:W-:Y:S05]  /*15d30*/  CALL.REL.NOINC `($_ZN7cutlass13device_kernelIN5flash19enable_sm80_to_sm89INS1_16FlashAttnBwdSm80INS1_25CollectiveMainloopBwdSm80ILi2ELi2EN4cute5tupleIJNS5_1CILi128EEES8_NS7_ILi64EEEEEENS_10bfloat16_tEfNS_4arch4Sm80ELb0ELb1ELb1ELb0ELb0ELb0ELb0ELb0ELi2ELi4ELi4ELi4ELb0EEENS1_24CollectiveEpilogueBwdGQAISA_fSD_Li256ELb0ELb0EEENS1_19SingleTileSchedulerILb0ELb0ELb0ELi128EEEEEEEEEvNT_6ParamsE$_ZN4cute8smem_ptrIPN7cutlass10bfloat16_tEECI1NS_12iter_adaptorIS3_S4_EEES3_) ;  /* 0xffff4b6000007944 */ /* 0x022fea0003c3ffff */
[----:B-1----:R-:W2:Y:S01]  /*15d40*/  LDL.64 R2, [R1+0x758] ;  /* 0x0007580001027983 */ /* 0x002ea20000100a00 */
[----:B------:R-:W-:-:S03]  /*15d50*/  MOV R6, 0x15d80 ;  /* 0x00015d8000067802 */ /* 0x000fc60000000f00 */
[----:B--2---:R1:W-:Y:S04]  /*15d60*/  STL.64 [R1+0x770], R2 ;  /* 0x0007700201007387 */ /* 0x0043e80000100a00 */
[----:B-1----:R-:W-:Y:S05]  /*15d70*/  CALL.REL.NOINC `($_ZN7cutlass13device_kernelIN5flash19enable_sm80_to_sm89INS1_16FlashAttnBwdSm80INS1_25CollectiveMainloopBwdSm80ILi2ELi2EN4cute5tupleIJNS5_1CILi128EEES8_NS7_ILi64EEEEEENS_10bfloat16_tEfNS_4arch4Sm80ELb0ELb1ELb1ELb0ELb0ELb0ELb0ELb0ELi2ELi4ELi4ELi4ELb0EEENS1_24CollectiveEpilogueBwdGQAISA_fSD_Li256ELb0ELb0EEENS1_19SingleTileSchedulerILb0ELb0ELb0ELi128EEEEEEEEEvNT_6ParamsE$_ZN4cute3eso3ESOILb0ELb0EJNS_6LayoutINS_5tupleIJNS3_IJNS_1CILi8EEENS4_ILi1EEEEEENS4_ILi2EEENS3_IJS8_S8_EEEEEENS3_IJNS3_IJS6_NS4_ILi0EEEEEENS4_ILi4096EEENS3_IJiiEEEEEEEENS_10ViewEngineINS_8smem_ptrIPN7cutlass10bfloat16_tEEEEEEEC2ERKSG_RKSN_) ;  /* 0xffff00e000007944 */ /* 0x002fea0003c3ffff */
[----:B------:R2:W5:Y:S04]  /*15d80*/  LDL.64 R54, [R1+0x760] ;  /* 0x0007600001367983 */ /* 0x0005680000100a00 */
[----:B------:R2:W5:Y:S04]  /*15d90*/  LDL.64 R52, [R26+0x30] ;  /* 0x000030001a347983 */ /* 0x0005680000100a00 */
[----:B------:R2:W5:Y:S01]  /*15da0*/  LDL.64 R44, [R1+0x758] ;  /* 0x00075800012c7983 */ /* 0x0005620000100a00 */
[----:B------:R-:W-:Y:S01]  /*15db0*/  IMAD.MOV.U32 R6, RZ, RZ, R16 ;  /* 0x000000ffff067224 */ /* 0x000fe200078e0010 */
[----:B-1----:R-:W-:-:S02]  /*15dc0*/  MOV R3, R17 ;  /* 0x0000001100037202 */ /* 0x002fc40000000f00 */
[----:B------:R-:W-:Y:S02]  /*15dd0*/  MOV R4, 0x15df0 ;  /* 0x00015df000047802 */ /* 0x000fe40000000f00 */
[----:B--2--5:R-:W-:Y:S05]  /*15de0*/  CALL.REL.NOINC `($_ZN7cutlass13device_kernelIN5flash19enable_sm80_to_sm89INS1_16FlashAttnBwdSm80INS1_25CollectiveMainloopBwdSm80ILi2ELi2EN4cute5tupleIJNS5_1CILi128EEES8_NS7_ILi64EEEEEENS_10bfloat16_tEfNS_4arch4Sm80ELb0ELb1ELb1ELb0ELb0ELb0ELb0ELb0ELi2ELi4ELi4ELi4ELb0EEENS1_24CollectiveEpilogueBwdGQAISA_fSD_Li256ELb0ELb0EEENS1_19SingleTileSchedulerILb0ELb0ELb0ELi128EEEEEEEEEvNT_6ParamsE$_ZN4cute3eso3ESOILb1ELb0EJNS_6LayoutINS_5tupleIJNS3_IJNS_1CILi8EEENS4_ILi1EEEEEENS4_ILi2EEENS4_ILi4EEEEEENS3_IJNS3_IJS6_NS4_ILi0EEEEEES5_NS4_ILi16EEEEEEEENS_10ViewEngineIPN7cutlass10bfloat16_tEEEEEC2ERKSF_RKSK_) ;  /* 0xffff3c8000007944 */ /* 0x024fea0003c3ffff */
[----:B------:R2:W5:Y:S01]  /*15df0*/  LDL.64 R50, [R1+0x758] ;  /* 0x0007580001327983 */ /* 0x0005620000100a00 */
[----:B-1----:R-:W-:Y:S01]  /*15e00*/  IMAD.MOV.U32 R6, RZ, RZ, R14 ;  /* 0x000000ffff067224 */ /* 0x002fe200078e000e */
[----:B------:R-:W-:Y:S02]  /*15e10*/  MOV R3, R15 ;  /* 0x0000000f00037202 */ /* 0x000fe40000000f00 */
[----:B------:R-:W-:Y:S02]  /*15e20*/  MOV R4, 0x15e40 ;  /* 0x00015e4000047802 */ /* 0x000fe40000000f00 */
[----:B--2--5:R-:W-:Y:S05]  /*15e30*/  CALL.REL.NOINC `($_ZN7cutlass13device_kernelIN5flash19enable_sm80_to_sm89INS1_16FlashAttnBwdSm80INS1_25CollectiveMainloopBwdSm80ILi2ELi2EN4cute5tupleIJNS5_1CILi128EEES8_NS7_ILi64EEEEEENS_10bfloat16_tEfNS_4arch4Sm80ELb0ELb1ELb1ELb0ELb0ELb0ELb0ELb0ELi2ELi4ELi4ELi4ELb0EEENS1_24CollectiveEpilogueBwdGQAISA_fSD_Li256ELb0ELb0EEENS1_19SingleTileSchedulerILb0ELb0ELb0ELi128EEEEEEEEEvNT_6ParamsE$_ZN4cute3eso3ESOILb1ELb0EJNS_6LayoutINS_5tupleIJNS3_IJNS_1CILi8EEENS4_ILi1EEEEEENS4_ILi4EEES8_EEENS3_IJNS3_IJS6_NS4_ILi0EEEEEES5_NS4_ILi32EEEEEEEENS_10ViewEngineIPN7cutlass10bfloat16_tEEEEEC2ERKSE_RKSJ_) ;  /* 0xffff3e7000007944 */ /* 0x024fea0003c3ffff */
[----:B------:R2:W5:Y:S01]  /*15e40*/  LDL.64 R48, [R1+0x758] ;  /* 0x0007580001307983 */ /* 0x0005620000100a00 */
[----:B------:R-:W-:Y:S01]  /*15e50*/  IMAD.MOV.U32 R9, RZ, RZ, R25 ;  /* 0x000000ffff097224 */ /* 0x000fe200078e0019 */
[----:B-1----:R-:W-:Y:S01]  /*15e60*/  MOV R2, R54 ;  /* 0x0000003600027202 */ /* 0x002fe20000000f00 */
[----:B------:R-:W-:Y:S01]  /*15e70*/  IMAD.MOV.U32 R3, RZ, RZ, R55 ;  /* 0x000000ffff037224 */ /* 0x000fe200078e0037 */
[----:B------:R-:W-:Y:S02]  /*15e80*/  MOV R8, 0x15ea0 ;  /* 0x00015ea000087802 */ /* 0x000fe40000000f00 */
[----:B--2--5:R-:W-:Y:S05]  /*15e90*/  CALL.REL.NOINC `($_ZN7cutlass13device_kernelIN5flash19enable_sm80_to_sm89INS1_16FlashAttnBwdSm80INS1_25CollectiveMainloopBwdSm80ILi2ELi2EN4cute5tupleIJNS5_1CILi128EEES8_NS7_ILi64EEEEEENS_10bfloat16_tEfNS_4arch4Sm80ELb0ELb1ELb1ELb0ELb0ELb0ELb0ELb0ELi2ELi4ELi4ELi4ELb0EEENS1_24CollectiveEpilogueBwdGQAISA_fSD_Li256ELb0ELb0EEENS1_19SingleTileSchedulerILb0ELb0ELb0ELi128EEEEEEEEEvNT_6ParamsE$_ZN4cute8smem_ptrIPN7cutlass10bfloat16_tEECI1NS_12iter_adaptorIS3_S4_EEES3_) ;  /* 0xffff4a0000007944 */ /* 0x024fea0003c3ffff */
[----:B-1----:R1:W5:Y:S01]  /*15ea0*/  LDL.64 R2, [R1+0x758] ;  /* 0x0007580001027983 */ /* 0x0023620000100a00 */
[----:B------:R-:W-:Y:S02]  /*15eb0*/  MOV R67, R25 ;  /* 0x0000001900437202 */ /* 0x000fe40000000f00 */
[----:B------:R-:W-:-:S02]  /*15ec0*/  MOV R6, 0x15ee0 ;  /* 0x00015ee000067802 */ /* 0x000fc40000000f00 */
[----:B-1---5:R-:W-:Y:S05]  /*15ed0*/  CALL.REL.NOINC `($_ZN7cutlass13device_kernelIN5flash19enable_sm80_to_sm89INS1_16FlashAttnBwdSm80INS1_25CollectiveMainloopBwdSm80ILi2ELi2EN4cute5tupleIJNS5_1CILi128EEES8_NS7_ILi64EEEEEENS_10bfloat16_tEfNS_4arch4Sm80ELb0ELb1ELb1ELb0ELb0ELb0ELb0ELb0ELi2ELi4ELi4ELi4ELb0EEENS1_24CollectiveEpilogueBwdGQAISA_fSD_Li256ELb0ELb0EEENS1_19SingleTileSchedulerILb0ELb0ELb0ELi128EEEEEEEEEvNT_6ParamsE$_ZN4cute3eso3ESOILb1ELb0EJNS_6LayoutINS_5tupleIJNS3_IJNS_1CILi8EEENS4_ILi1EEEEEENS4_ILi2EEEEEENS3_IJNS3_IJS6_NS4_ILi0EEEEEENS4_ILi4096EEEEEEEENS_10ViewEngineINS_8smem_ptrIPN7cutlass10bfloat16_tEEEEEEEC2ERKSE_RKSL_) ;  /* 0xffff392000007944 */ /* 0x022fea0003c3ffff */
[----:B-1----:R1:W5:Y:S01]  /*15ee0*/  LDL.64 R4, [R1+0x758] ;  /* 0x0007580001047983 */ /* 0x0023620000100a00 */
[----:B------:R-:W-:Y:S01]  /*15ef0*/  IMAD.MOV.U32 R67, RZ, RZ, R25 ;  /* 0x000000ffff437224 */ /* 0x000fe200078e0019 */
[----:B------:R-:W-:Y:S01]  /*15f00*/  MOV R6, R50 ;  /* 0x0000003200067202 */ /* 0x000fe20000000f00 */
[----:B------:R-:W-:Y:S01]  /*15f10*/  IMAD.MOV.U32 R9, RZ, RZ, R51 ;  /* 0x000000ffff097224 */ /* 0x000fe200078e0033 */
[----:B------:R-:W-:-:S02]  /*15f20*/  MOV R8, 0x15f40 ;  /* 0x00015f4000087802 */ /* 0x000fc40000000f00 */
[----:B-1---5:R-:W-:Y:S05]  /*15f30*/  CALL.REL.NOINC `($_ZN7cutlass13device_kernelIN5flash19enable_sm80_to_sm89INS1_16FlashAttnBwdSm80INS1_25CollectiveMainloopBwdSm80ILi2ELi2EN4cute5tupleIJNS5_1CILi128EEES8_NS7_ILi64EEEEEENS_10bfloat16_tEfNS_4arch4Sm80ELb0ELb1ELb1ELb0ELb0ELb0ELb0ELb0ELi2ELi4ELi4ELi4ELb0EEENS1_24CollectiveEpilogueBwdGQAISA_fSD_Li256ELb0ELb0EEENS1_19SingleTileSchedulerILb0ELb0ELb0ELi128EEEEEEEEEvNT_6ParamsE$_ZN4cute3eso3ESOILb1ELb0EJNS_6LayoutINS_5tupleIJNS3_IJNS_1CILi8EEENS4_ILi1EEEEEENS4_ILi2EEEEEENS3_IJNS3_IJS6_NS4_ILi0EEEEEES5_EEEEENS_10ViewEngineIPN7cutlass10bfloat16_tEEEEEC2ERKSD_RKSI_) ;  /* 0xffff3a5000007944 */ /* 0x022fea0003c3ffff */
[----:B------:R2:W5:Y:S01]  /*15f40*/  LDL.64 R2, [R1+0x758] ;  /* 0x0007580001027983 */ /* 0x0005620000100a00 */
[----:B-1----:R-:W-:Y:S01]  /*15f50*/  IMAD.MOV.U32 R7, RZ, RZ, R5 ;  /* 0x000000ffff077224 */ /* 0x002fe200078e0005 */
[----:B------:R-:W-:-:S02]  /*15f60*/  MOV R67, R25 ;  /* 0x0000001900437202 */ /* 0x000fc40000000f00 */
[----:B------:R-:W-:Y:S02]  /*15f70*/  MOV R6, 0x15f90 ;  /* 0x00015f9000067802 */ /* 0x000fe40000000f00 */
[----:B--2--5:R-:W-:Y:S05]  /*15f80*/  CALL.REL.NOINC `($_ZN7cutlass13device_kernelIN5flash19enable_sm80_to_sm89INS1_16FlashAttnBwdSm80INS1_25CollectiveMainloopBwdSm80ILi2ELi2EN4cute5tupleIJNS5_1CILi128EEES8_NS7_ILi64EEEEEENS_10bfloat16_tEfNS_4arch4Sm80ELb0ELb1ELb1ELb0ELb0ELb0ELb0ELb0ELi2ELi4ELi4ELi4ELb0EEENS1_24CollectiveEpilogueBwdGQAISA_fSD_Li256ELb0ELb0EEENS1_19SingleTileSchedulerILb0ELb0ELb0ELi128EEEEEEEEEvNT_6ParamsE$_ZN4cute3eso3ESOILb1ELb0EJNS_6LayoutINS_5tupleIJNS3_IJNS_1CILi8EEENS4_ILi1EEEEEENS3_IJNS4_ILi2EEEEEEEEENS3_IJNS3_IJS6_NS4_ILi0EEEEEENS3_IJNS4_ILi4096EEEEEEEEEEENS_10ViewEngineINS_8smem_ptrIPN7cutlass10bfloat16_tEEEEEEEC2ERKSG_RKSN_) ;  /* 0xffff364000007944 */ /* 0x024fea0003c3ffff */
[----:B------:R2:W5:Y:S01]  /*15f90*/  LDL.64 R6, [R1+0x758] ;  /* 0x0007580001067983 */ /* 0x0005620000100a00 */
[----:B-1----:R-:W-:Y:S01]  /*15fa0*/  IMAD.MOV.U32 R5, RZ, RZ, R3 ;  /* 0x000000ffff057224 */ /* 0x002fe200078e0003 */
[----:B------:R-:W-:Y:S02]  /*15fb0*/  MOV R67, R25 ;  /* 0x0000001900437202 */ /* 0x000fe40000000f00 */
[----:B------:R-:W-:Y:S02]  /*15fc0*/  MOV R4, 0x15fe0 ;  /* 0x00015fe000047802 */ /* 0x000fe40000000f00 */
[----:B--2--5:R-:W-:Y:S05]  /*15fd0*/  CALL.REL.NOINC `($_ZN7cutlass13device_kernelIN5flash19enable_sm80_to_sm89INS1_16FlashAttnBwdSm80INS1_25CollectiveMainloopBwdSm80ILi2ELi2EN4cute5tupleIJNS5_1CILi128EEES8_NS7_ILi64EEEEEENS_10bfloat16_tEfNS_4arch4Sm80ELb0ELb1ELb1ELb0ELb0ELb0ELb0ELb0ELi2ELi4ELi4ELi4ELb0EEENS1_24CollectiveEpilogueBwdGQAISA_fSD_Li256ELb0ELb0EEENS1_19SingleTileSchedulerILb0ELb0ELb0ELi128EEEEEEEEEvNT_6ParamsE$_ZN4cute3eso3ESOILb1ELb0EJNS_6LayoutINS_5tupleIJNS3_IJNS_1CILi8EEENS4_ILi1EEEEEENS3_IJNS4_ILi2EEEEEEEEENS3_IJNS3_IJS6_NS4_ILi0EEEEEENS3_IJS5_EEEEEEEENS_10ViewEngineIPN7cutlass10bfloat16_tEEEEEC2ERKSF_RKSK_) ;  /* 0xffff370000007944 */ /* 0x024fea0003c3ffff */
[----:B-1----:R1:W5:Y:S01]  /*15fe0*/  LDL.64 R2, [R1+0x758] ;  /* 0x0007580001027983 */ /* 0x0023620000100a00 */
[----:B------:R-:W-:Y:S02]  /*15ff0*/  MOV R67, R25 ;  /* 0x0000001900437202 */ /* 0x000fe40000000f00 */
[----:B------:R-:W-:Y:S02]  /*16000*/  MOV R8, 0x16020 ;  /* 0x0001602000087802 */ /* 0x000fe40000000f00 */
[----:B-1---5:R-:W-:Y:S05]  /*16010*/  CALL.REL.NOINC `($_ZN7cutlass13device_kernelIN5flash19enable_sm80_to_sm89INS1_16FlashAttnBwdSm80INS1_25CollectiveMainloopBwdSm80ILi2ELi2EN4cute5tupleIJNS5_1CILi128EEES8_NS7_ILi64EEEEEENS_10bfloat16_tEfNS_4arch4Sm80ELb0ELb1ELb1ELb0ELb0ELb0ELb0ELb0ELi2ELi4ELi4ELi4ELb0EEENS1_24CollectiveEpilogueBwdGQAISA_fSD_Li256ELb0ELb0EEENS1_19SingleTileSchedulerILb0ELb0ELb0ELi128EEEEEEEEEvNT_6ParamsE$_ZN4cute3eso3ESOILb1ELb0EJNS_6LayoutINS_5tupleIJNS3_IJNS3_IJNS_1CILi8EEENS4_ILi1EEEEEES6_EEENS3_IJNS3_IJS6_S6_EEENS4_ILi2EEEEEEEEENS3_IJNS3_IJNS3_IJS6_NS4_ILi0EEEEEESD_EEENS3_IJNS3_IJSD_SD_EEES5_EEEEEEEENS_10ViewEngineIPN7cutlass10bfloat16_tEEEEEC2ERKSJ_RKSO_) ;  /* 0xffff287000007944 */ /* 0x022fea0003c3ffff */
[----:B-1----:R1:W5:Y:S01]  /*16020*/  LDL.64 R4, [R1+0x758] ;  /* 0x0007580001047983 */ /* 0x0023620000100a00 */
[----:B------:R-:W-:Y:S02]  /*16030*/  MOV R67, R25 ;  /* 0x0000001900437202 */ /* 0x000fe40000000f00 */
[----:B------:R-:W-:-:S02]  /*16040*/  MOV R8, 0x16060 ;  /* 0x0001606000087802 */ /* 0x000fc40000000f00 */
[----:B-1---5:R-:W-:Y:S05]  /*16050*/  CALL.REL.NOINC `($_ZN7cutlass13device_kernelIN5flash19enable_sm80_to_sm89INS1_16FlashAttnBwdSm80INS1_25CollectiveMainloopBwdSm80ILi2ELi2EN4cute5tupleIJNS5_1CILi128EEES8_NS7_ILi64EEEEEENS_10bfloat16_tEfNS_4arch4Sm80ELb0ELb1ELb1ELb0ELb0ELb0ELb0ELb0ELi2ELi4ELi4ELi4ELb0EEENS1_24CollectiveEpilogueBwdGQAISA_fSD_Li256ELb0ELb0EEENS1_19SingleTileSchedulerILb0ELb0ELb0ELi128EEEEEEEEEvNT_6ParamsE$_ZN4cute3eso3ESOILb1ELb0EJNS_6LayoutINS_5tupleIJNS3_IJNS3_IJNS_1CILi8EEENS4_ILi1EEEEEES6_EEENS3_IJNS3_IJS6_S6_EEENS4_ILi2EEEEEEEEENS3_IJNS3_IJNS3_IJS6_NS4_ILi0EEEEEESD_EEENS3_IJNS3_IJSD_SD_EEENS4_ILi4096EEEEEEEEEEENS_10ViewEngineINS_8smem_ptrIPN7cutlass10bfloat16_tEEEEEEEC2ERKSK_RKSR_) ;  /* 0xffff275000007944 */ /* 0x022fea0003c3ffff */
[----:B-1----:R1:W5:Y:S01]  /*16060*/  LDL.64 R2, [R1+0x758] ;  /* 0x0007580001027983 */ /* 0x0023620000100a00 */
[----:B------:R-:W-:Y:S01]  /*16070*/  IMAD.MOV.U32 R6, RZ, RZ, R4 ;  /* 0x000000ffff067224 */ /* 0x000fe200078e0004 */
[----:B------:R-:W-:Y:S01]  /*16080*/  MOV R9, R5 ;  /* 0x0000000500097202 */ /* 0x000fe20000000f00 */
[----:B------:R-:W-:Y:S01]  /*16090*/  IMAD.MOV.U32 R67, RZ, RZ, R25 ;  /* 0x000000ffff437224 */ /* 0x000fe200078e0019 */
[----:B------:R-:W-:-:S02]  /*160a0*/  MOV R8, 0x160c0 ;  /* 0x000160c000087802 */ /* 0x000fc40000000f00 */
[----:B-1---5:R-:W-:Y:S05]  /*160b0*/  CALL.REL.NOINC `($_ZN7cutlass13device_kernelIN5flash19enable_sm80_to_sm89INS1_16FlashAttnBwdSm80INS1_25CollectiveMainloopBwdSm80ILi2ELi2EN4cute5tupleIJNS5_1CILi128EEES8_NS7_ILi64EEEEEENS_10bfloat16_tEfNS_4arch4Sm80ELb0ELb1ELb1ELb0ELb0ELb0ELb0ELb0ELi2ELi4ELi4ELi4ELb0EEENS1_24CollectiveEpilogueBwdGQAISA_fSD_Li256ELb0ELb0EEENS1_19SingleTileSchedulerILb0ELb0ELb0ELi128EEEEEEEEEvNT_6ParamsE$_ZN4cute3eso3ESOILb1ELb0EJNS_6LayoutINS_5tupleIJNS3_IJNS_1CILi8EEENS4_ILi1EEEEEENS4_ILi2EEEEEENS3_IJNS3_IJS6_NS4_ILi0EEEEEES5_EEEEENS_10ViewEngineIPN7cutlass10bfloat16_tEEEEEC2ERKSD_RKSI_) ;  /* 0xffff38d000007944 */ /* 0x022fea0003c3ffff */
[----:B------:R2:W5:Y:S01]  /*160c0*/  LDL.64 R56, [R1+0x758] ;  /* 0x0007580001387983 */ /* 0x0005620000100a00 */
[----:B------:R-:W-:-:S02]  /*160d0*/  MOV R9, R25 ;  /* 0x0000001900097202 */ /* 0x000fc40000000f00 */
[----:B------:R-:W-:Y:S02]  /*160e0*/  MOV R8, 0x16100 ;  /* 0x0001610000087802 */ /* 0x000fe40000000f00 */
[----:B-12--5:R-:W-:Y:S05]  /*160f0*/  CALL.REL.NOINC `($_ZN7cutlass13device_kernelIN5flash19enable_sm80_to_sm89INS1_16FlashAttnBwdSm80INS1_25CollectiveMainloopBwdSm80ILi2ELi2EN4cute5tupleIJNS5_1CILi128EEES8_NS7_ILi64EEEEEENS_10bfloat16_tEfNS_4arch4Sm80ELb0ELb1ELb1ELb0ELb0ELb0ELb0ELb0ELi2ELi4ELi4ELi4ELb0EEENS1_24CollectiveEpilogueBwdGQAISA_fSD_Li256ELb0ELb0EEENS1_19SingleTileSchedulerILb0ELb0ELb0ELi128EEEEEEEEEvNT_6ParamsE$_ZN4cute8smem_ptrIPN7cutlass10bfloat16_tEECI1NS_12iter_adaptorIS3_S4_EEES3_) ;  /* 0xffff47a000007944 */ /* 0x026fea0003c3ffff */
[----:B-1----:R1:W5:Y:S01]  /*16100*/  LDL.64 R2, [R1+0x758] ;  /* 0x0007580001027983 */ /* 0x0023620000100a00 */
[----:B------:R-:W-:Y:S02]  /*16110*/  MOV R67, R25 ;  /* 0x0000001900437202 */ /* 0x000fe40000000f00 */
[----:B------:R-:W-:Y:S02]  /*16120*/  MOV R6, 0x16140 ;  /* 0x0001614000067802 */ /* 0x000fe40000000f00 */
[----:B-1---5:R-:W-:Y:S05]  /*16130*/  CALL.REL.NOINC `($_ZN7cutlass13device_kernelIN5flash19enable_sm80_to_sm89INS1_16FlashAttnBwdSm80INS1_25CollectiveMainloopBwdSm80ILi2ELi2EN4cute5tupleIJNS5_1CILi128EEES8_NS7_ILi64EEEEEENS_10bfloat16_tEfNS_4arch4Sm80ELb0ELb1ELb1ELb0ELb0ELb0ELb0ELb0ELi2ELi4ELi4ELi4ELb0EEENS1_24CollectiveEpilogueBwdGQAISA_fSD_Li256ELb0ELb0EEENS1_19SingleTileSchedulerILb0ELb0ELb0ELi128EEEEEEEEEvNT_6ParamsE$_ZN4cute3eso3ESOILb1ELb0EJNS_6LayoutINS_5tupleIJNS3_IJNS_1CILi8EEENS4_ILi1EEEEEENS4_ILi2EEEEEENS3_IJNS3_IJS6_NS4_ILi0EEEEEENS4_ILi4096EEEEEEEENS_10ViewEngineINS_8smem_ptrIPN7cutlass10bfloat16_tEEEEEEEC2ERKSE_RKSL_) ;  /* 0xffff36c000007944 */ /* 0x022fea0003c3ffff */
[----:B------:R2:W5:Y:S01]  /*16140*/  LDL.64 R58, [R1+0x758] ;  /* 0x00075800013a7983 */ /* 0x0005620000100a00 */
[----:B-1----:R-:W-:Y:S01]  /*16150*/  IMAD.MOV.U32 R2, RZ, RZ, R25 ;  /* 0x000000ffff027224 */ /* 0x002fe200078e0019 */
[----:B------:R-:W-:Y:S02]  /*16160*/  MOV R3, RZ ;  /* 0x000000ff00037202 */ /* 0x000fe40000000f00 */
[----:B------:R-:W-:Y:S02]  /*16170*/  MOV R10, 0x16190 ;  /* 0x00016190000a7802 */ /* 0x000fe40000000f00 */
[----:B--2--5:R-:W-:Y:S05]  /*16180*/  CALL.REL.NOINC `($_ZN7cutlass13device_kernelIN5flash19enable_sm80_to_sm89INS1_16FlashAttnBwdSm80INS1_25CollectiveMainloopBwdSm80ILi2ELi2EN4cute5tupleIJNS5_1CILi128EEES8_NS7_ILi64EEEEEENS_10bfloat16_tEfNS_4arch4Sm80ELb0ELb1ELb1ELb0ELb0ELb0ELb0ELb0ELi2ELi4ELi4ELi4ELb0EEENS1_24CollectiveEpilogueBwdGQAISA_fSD_Li256ELb0ELb0EEENS1_19SingleTileSchedulerILb0ELb0ELb0ELi128EEEEEEEEEvNT_6ParamsE$_ZN4cute3eso3ESOILb1ELb0EJNS_10UnderscoreEiEEC2ERKS2_RKi) ;  /* 0xffff0b4000007944 */ /* 0x024fea0003c3ffff */
[----:B-1----:R-:W2:Y:S01]  /*16190*/  LDL R3, [R1+0x758] ;  /* 0x0007580001037983 */ /* 0x002ea20000100800 */
[----:B------:R-:W-:Y:S01]  /*161a0*/  IMAD.MOV.U32 R2, RZ, RZ, R25 ;  /* 0x000000ffff027224 */ /* 0x000fe200078e0019 */
[----:B------:R-:W-:Y:S02]  /*161b0*/  MOV R6, 0x161e0 ;  /* 0x000161e000067802 */ /* 0x000fe40000000f00 */
[----:B--2---:R-:W-:-:S02]  /*161c0*/  SHF.L.U32 R3, R3, 0xc, RZ ;  /* 0x0000000c03037819 */ /* 0x004fc400000006ff */
[----:B------:R-:W-:Y:S05]  /*161d0*/  CALL.REL.NOINC `($_ZN7cutlass13device_kernelIN5flash19enable_sm80_to_sm89INS1_16FlashAttnBwdSm80INS1_25CollectiveMainloopBwdSm80ILi2ELi2EN4cute5tupleIJNS5_1CILi128EEES8_NS7_ILi64EEEEEENS_10bfloat16_tEfNS_4arch4Sm80ELb0ELb1ELb1ELb0ELb0ELb0ELb0ELb0ELi2ELi4ELi4ELi4ELb0EEENS1_24CollectiveEpilogueBwdGQAISA_fSD_Li256ELb0ELb0EEENS1_19SingleTileSchedulerILb0ELb0ELb0ELi128EEEEEEEEEvNT_6ParamsE$_ZN4cute3eso3ESOILb1ELb0EJNS_6LayoutINS_5tupleIJNS3_IJNS_1CILi8EEENS4_ILi1EEEEEEEEENS3_IJNS3_IJS6_NS4_ILi0EEEEEEEEEEEiEEC2ERKSC_RKi) ;  /* 0xffff336000007944 */ /* 0x000fea0003c3ffff */
[----:B-1----:R-:W2:Y:S01]  /*161e0*/  LDL R3, [R1+0x758] ;  /* 0x0007580001037983 */ /* 0x002ea20000100800 */
[----:B------:R-:W-:-:S02]  /*161f0*/  MOV R9, R25 ;  /* 0x0000001900097202 */ /* 0x000fc40000000f00 */
[----:B------:R-:W-:Y:S01]  /*16200*/  MOV R8, 0x16230 ;  /* 0x0001623000087802 */ /* 0x000fe20000000f00 */
[----:B--2---:R-:W-:-:S04]  /*16210*/  IMAD.WIDE R2, R3, 0x2, R58 ;  /* 0x0000000203027825 */ /* 0x004fc800078e023a */
[----:B------:R-:W-:Y:S05]  /*16220*/  CALL.REL.NOINC `($_ZN7cutlass13device_kernelIN5flash19enable_sm80_to_sm89INS1_16FlashAttnBwdSm80INS1_25CollectiveMainloopBwdSm80ILi2ELi2EN4cute5tupleIJNS5_1CILi128EEES8_NS7_ILi64EEEEEENS_10bfloat16_tEfNS_4arch4Sm80ELb0ELb1ELb1ELb0ELb0ELb0ELb0ELb0ELi2ELi4ELi4ELi4ELb0EEENS1_24CollectiveEpilogueBwdGQAISA_fSD_Li256ELb0ELb0EEENS1_19SingleTileSchedulerILb0ELb0ELb0ELi128EEEEEEEEEvNT_6ParamsE$_ZN4cute8smem_ptrIPN7cutlass10bfloat16_tEECI1NS_12iter_adaptorIS3_S4_EEES3_) ;  /* 0xffff467000007944 */ /* 0x000fea0003c3ffff */
[----:B-1----:R1:W5:Y:S01]  /*16230*/  LDL.64 R2, [R1+0x758] ;  /* 0x0007580001027983 */ /* 0x0023620000100a00 */
[----:B------:R-:W-:Y:S02]  /*16240*/  MOV R6, R25 ;  /* 0x0000001900067202 */ /* 0x000fe40000000f00 */
[----:B------:R-:W-:Y:S02]  /*16250*/  MOV R8, 0x16270 ;  /* 0x0001627000087802 */ /* 0x000fe40000000f00 */
[----:B-1---5:R-:W-:Y:S05]  /*16260*/  CALL.REL.NOINC `($_ZN7cutlass13device_kernelIN5flash19enable_sm80_to_sm89INS1_16FlashAttnBwdSm80INS1_25CollectiveMainloopBwdSm80ILi2ELi2EN4cute5tupleIJNS5_1CILi128EEES8_NS7_ILi64EEEEEENS_10bfloat16_tEfNS_4arch4Sm80ELb0ELb1ELb1ELb0ELb0ELb0ELb0ELb0ELi2ELi4ELi4ELi4ELb0EEENS1_24CollectiveEpilogueBwdGQAISA_fSD_Li256ELb0ELb0EEENS1_19SingleTileSchedulerILb0ELb0ELb0ELi128EEEEEEEEEvNT_6ParamsE$_ZN4cute3eso3ESOILb1ELb0EJNS_6LayoutINS_5tupleIJNS3_IJNS_1CILi8EEENS4_ILi1EEEEEEEEENS3_IJNS3_IJS6_NS4_ILi0EEEEEEEEEEENS_10ViewEngineINS_8smem_ptrIPN7cutlass10bfloat16_tEEEEEEEC2ERKSC_RKSJ_) ;  /* 0xffff324000007944 */ /* 0x022fea0003c3ffff */
[----:B------:R2:W5:Y:S01]  /*16270*/  LDL.64 R4, [R1+0x758] ;  /* 0x0007580001047983 */ /* 0x0005620000100a00 */
[----:B-1----:R-:W-:Y:S01]  /*16280*/  IMAD.MOV.U32 R2, RZ, RZ, R25 ;  /* 0x000000ffff027224 */ /* 0x002fe200078e0019 */
[----:B------:R-:W-:Y:S02]  /*16290*/  MOV R3, RZ ;  /* 0x000000ff00037202 */ /* 0x000fe40000000f00 */
[----:B------:R-:W-:Y:S02]  /*162a0*/  MOV R10, 0x162c0 ;  /* 0x000162c0000a7802 */ /* 0x000fe40000000f00 */
[----:B--2--5:R-:W-:Y:S05]  /*162b0*/  CALL.REL.NOINC `($_ZN7cutlass13device_kernelIN5flash19enable_sm80_to_sm89INS1_16FlashAttnBwdSm80INS1_25CollectiveMainloopBwdSm80ILi2ELi2EN4cute5tupleIJNS5_1CILi128EEES8_NS7_ILi64EEEEEENS_10bfloat16_tEfNS_4arch4Sm80ELb0ELb1ELb1ELb0ELb0ELb0ELb0ELb0ELi2ELi4ELi4ELi4ELb0EEENS1_24CollectiveEpilogueBwdGQAISA_fSD_Li256ELb0ELb0EEENS1_19SingleTileSchedulerILb0ELb0ELb0ELi128EEEEEEEEEvNT_6ParamsE$_ZN4cute3eso3ESOILb1ELb0EJNS_10UnderscoreEiEEC2ERKS2_RKi) ;  /* 0xffff0a1000007944 */ /* 0x024fea0003c3ffff */
[----:B-1----:R-:W2:Y:S01]  /*162c0*/  LDL R3, [R1+0x758] ;  /* 0x0007580001037983 */ /* 0x002ea20000100800 */
[----:B------:R-:W-:Y:S01]  /*162d0*/  IMAD.MOV.U32 R2, RZ, RZ, R25 ;  /* 0x000000ffff027224 */ /* 0x000fe200078e0019 */
[----:B------:R-:W-:-:S02]  /*162e0*/  MOV R6, 0x16310 ;  /* 0x0001631000067802 */ /* 0x000fc40000000f00 */
[----:B--2---:R-:W-:Y:S02]  /*162f0*/  SHF.L.U32 R3, R3, 0x3, RZ ;  /* 0x0000000303037819 */ /* 0x004fe400000006ff */
[----:B------:R-:W-:Y:S05]  /*16300*/  CALL.REL.NOINC `($_ZN7cutlass13device_kernelIN5flash19enable_sm80_to_sm89INS1_16FlashAttnBwdSm80INS1_25CollectiveMainloopBwdSm80ILi2ELi2EN4cute5tupleIJNS5_1CILi128EEES8_NS7_ILi64EEEEEENS_10bfloat16_tEfNS_4arch4Sm80ELb0ELb1ELb1ELb0ELb0ELb0ELb0ELb0ELi2ELi4ELi4ELi4ELb0EEENS1_24CollectiveEpilogueBwdGQAISA_fSD_Li256ELb0ELb0EEENS1_19SingleTileSchedulerILb0ELb0ELb0ELi128EEEEEEEEEvNT_6ParamsE$_ZN4cute3eso3ESOILb1ELb0EJNS_6LayoutINS_5tupleIJNS3_IJNS_1CILi8EEENS4_ILi1EEEEEEEEENS3_IJNS3_IJS6_NS4_ILi0EEEEEEEEEEEiEEC2ERKSC_RKi) ;  /* 0xffff323000007944 */ /* 0x000fea0003c3ffff */
[----:B-1----:R-:W2:Y:S01]  /*16310*/  LDL R3, [R1+0x758] ;  /* 0x0007580001037983 */ /* 0x002ea20000100800 */
[----:B------:R-:W-:Y:S02]  /*16320*/  MOV R67, R25 ;  /* 0x0000001900437202 */ /* 0x000fe40000000f00 */
[----:B------:R-:W-:Y:S01]  /*16330*/  MOV R6, 0x16370 ;  /* 0x0001637000067802 */ /* 0x000fe20000000f00 */
[----:B--2---:R-:W-:-:S05]  /*16340*/  IMAD.WIDE R2, R3, 0x2, R56 ;  /* 0x0000000203027825 */ /* 0x004fca00078e0238 */
[----:B------:R-:W-:Y:S02]  /*16350*/  MOV R8, R2 ;  /* 0x0000000200087202 */ /* 0x000fe40000000f00 */
[----:B------:R-:W-:Y:S05]  /*16360*/  CALL.REL.NOINC `($_ZN7cutlass13device_kernelIN5flash19enable_sm80_to_sm89INS1_16FlashAttnBwdSm80INS1_25CollectiveMainloopBwdSm80ILi2ELi2EN4cute5tupleIJNS5_1CILi128EEES8_NS7_ILi64EEEEEENS_10bfloat16_tEfNS_4arch4Sm80ELb0ELb1ELb1ELb0ELb0ELb0ELb0ELb0ELi2ELi4ELi4ELi4ELb0EEENS1_24CollectiveEpilogueBwdGQAISA_fSD_Li256ELb0ELb0EEENS1_19SingleTileSchedulerILb0ELb0ELb0ELi128EEEEEEEEEvNT_6ParamsE$_ZN4cute3eso3ESOILb1ELb0EJNS_6LayoutINS_5tupleIJNS3_IJNS_1CILi8EEENS4_ILi1EEEEEEEEENS3_IJNS3_IJS6_NS4_ILi0EEEEEEEEEEENS_10ViewEngineIPN7cutlass10bfloat16_tEEEEEC2ERKSC_RKSH_) ;  /* 0xffff318000007944 */ /* 0x000fea0003c3ffff */
[----:B------:R2:W5:Y:S01]  /*16370*/  LDL.64 R12, [R1+0x758] ;  /* 0x00075800010c7983 */ /* 0x0005620000100a00 */
[----:B-1----:R-:W-:Y:S01]  /*16380*/  IMAD.MOV.U32 R2, RZ, RZ, R4 ;  /* 0x000000ffff027224 */ /* 0x002fe200078e0004 */
[----:B------:R-:W-:Y:S01]  /*16390*/  MOV R3, R5 ;  /* 0x0000000500037202 */ /* 0x000fe20000000f00 */
[----:B------:R-:W-:Y:S01]  /*163a0*/  IMAD.MOV.U32 R9, RZ, RZ, R25 ;  /* 0x000000ffff097224 */ /* 0x000fe200078e0019 */
[----:B------:R-:W-:Y:S02]  /*163b0*/  MOV R8, 0x163d0 ;  /* 0x000163d000087802 */ /* 0x000fe40000000f00 */
[----:B--2--5:R-:W-:Y:S05]  /*163c0*/  CALL.REL.NOINC `($_ZN7cutlass13device_kernelIN5flash19enable_sm80_to_sm89INS1_16FlashAttnBwdSm80INS1_25CollectiveMainloopBwdSm80ILi2ELi2EN4cute5tupleIJNS5_1CILi128EEES8_NS7_ILi64EEEEEENS_10bfloat16_tEfNS_4arch4Sm80ELb0ELb1ELb1ELb0ELb0ELb0ELb0ELb0ELi2ELi4ELi4ELi4ELb0EEENS1_24CollectiveEpilogueBwdGQAISA_fSD_Li256ELb0ELb0EEENS1_19SingleTileSchedulerILb0ELb0ELb0ELi128EEEEEEEEEvNT_6ParamsE$_ZN4cute8smem_ptrIPN7cutlass10bfloat16_tEECI1NS_12iter_adaptorIS3_S4_EEES3_) ;  /* 0xffff44d000007944 */ /* 0x024fea0003c3ffff */
[----:B-1----:R1:W5:Y:S01]  /*163d0*/  LDL.64 R2, [R1+0x758] ;  /* 0x0007580001027983 */ /* 0x0023620000100a00 */
[----:B------:R-:W-:Y:S02]  /*163e0*/  MOV R4, R25 ;  /* 0x0000001900047202 */ /* 0x000fe40000000f00 */
[----:B------:R-:W-:Y:S02]  /*163f0*/  MOV R6, 0x16410 ;  /* 0x0001641000067802 */ /* 0x000fe40000000f00 */
[----:B-1---5:R-:W-:Y:S05]  /*16400*/  CALL.REL.NOINC `($_ZN7cutlass13device_kernelIN5flash19enable_sm80_to_sm89INS1_16FlashAttnBwdSm80INS1_25CollectiveMainloopBwdSm80ILi2ELi2EN4cute5tupleIJNS5_1CILi128EEES8_NS7_ILi64EEEEEENS_10bfloat16_tEfNS_4arch4Sm80ELb0ELb1ELb1ELb0ELb0ELb0ELb0ELb0ELi2ELi4ELi4ELi4ELb0EEENS1_24CollectiveEpilogueBwdGQAISA_fSD_Li256ELb0ELb0EEENS1_19SingleTileSchedulerILb0ELb0ELb0ELi128EEEEEEEEEvNT_6ParamsE$_ZN4cute8smem_ptrIPN7cutlass9uint128_tEECI1NS_12iter_adaptorIS3_S4_EEES3_) ;  /* 0xffff44d000007944 */ /* 0x022fea0003c3ffff */
[----:B-1----:R1:W5:Y:S01]  /*16410*/  LDL.64 R2, [R1+0x758] ;  /* 0x0007580001027983 */ /* 0x0023620000100a00 */
[----:B------:R-:W-:Y:S02]  /*16420*/  MOV R4, R25 ;  /* 0x0000001900047202 */ /* 0x000fe40000000f00 */
[----:B------:R-:W-:-:S02]  /*16430*/  MOV R6, 0x16450 ;  /* 0x0001645000067802 */ /* 0x000fc40000000f00 */
[----:B-1---5:R-:W-:Y:S05]  /*16440*/  CALL.REL.NOINC `($_ZN7cutlass13device_kernelIN5flash19enable_sm80_to_sm89INS1_16FlashAttnBwdSm80INS1_25CollectiveMainloopBwdSm80ILi2ELi2EN4cute5tupleIJNS5_1CILi128EEES8_NS7_ILi64EEEEEENS_10bfloat16_tEfNS_4arch4Sm80ELb0ELb1ELb1ELb0ELb0ELb0ELb0ELb0ELi2ELi4ELi4ELi4ELb0EEENS1_24CollectiveEpilogueBwdGQAISA_fSD_Li256ELb0ELb0EEENS1_19SingleTileSchedulerILb0ELb0ELb0ELi128EEEEEEEEEvNT_6ParamsE$_ZN4cute3eso3ESOILb1ELb0EJNS_6LayoutINS_5tupleIJNS3_IJNS_1CILi1EEES5_EEEEEENS3_IJNS3_IJS5_NS4_ILi0EEEEEEEEEEENS_10ViewEngineINS_8smem_ptrIPN7cutlass9uint128_tEEEEEEEC2ERKSB_RKSI_) ;  /* 0xffff277000007944 */ /* 0x022fea0003c3ffff */
[----:B------:R2:W5:Y:S01]  /*16450*/  LDL R6, [R1+0x758] ;  /* 0x0007580001067983 */ /* 0x0005620000100800 */
[----:B------:R-:W-:-:S02]  /*16460*/  MOV R67, R25 ;  /* 0x0000001900437202 */ /* 0x000fc40000000f00 */
[----:B-1----:R-:W-:Y:S02]  /*16470*/  MOV R4, 0x16490 ;  /* 0x0001649000047802 */ /* 0x002fe40000000f00 */
[----:B--2--5:R-:W-:Y:S05]  /*16480*/  CALL.REL.NOINC `($_ZN7cutlass13device_kernelIN5flash19enable_sm80_to_sm89INS1_16FlashAttnBwdSm80INS1_25CollectiveMainloopBwdSm80ILi2ELi2EN4cute5tupleIJNS5_1CILi128EEES8_NS7_ILi64EEEEEENS_10bfloat16_tEfNS_4arch4Sm80ELb0ELb1ELb1ELb0ELb0ELb0ELb0ELb0ELi2ELi4ELi4ELi4ELb0EEENS1_24CollectiveEpilogueBwdGQAISA_fSD_Li256ELb0ELb0EEENS1_19SingleTileSchedulerILb0ELb0ELb0ELi128EEEEEEEEEvNT_6ParamsE$_ZN4cute3eso3ESOILb1ELb0EJNS_6LayoutINS_5tupleIJNS3_IJNS_1CILi4EEENS4_ILi1EEEEEEEEENS3_IJNS3_IJS6_NS4_ILi0EEEEEEEEEEENS_10ViewEngineIPjEEEEC2ERKSC_RKSF_) ;  /* 0xffff2ee000007944 */ /* 0x024fea0003c3ffff */
[----:B------:R2:W5:Y:S01]  /*16490*/  LDL.64 R8, [R1+0x758] ;  /* 0x0007580001087983 */ /* 0x0005620000100a00 */
[----:B------:R-:W-:Y:S02]  /*164a0*/  MOV R4, R6 ;  /* 0x0000000600047202 */ /* 0x000fe40000000f00 */
[----:B-1----:R-:W-:Y:S02]  /*164b0*/  MOV R2, 0x164d0 ;  /* 0x000164d000027802 */ /* 0x002fe40000000f00 */
[----:B--2--5:R-:W-:Y:S05]  /*164c0*/  CALL.REL.NOINC `($_ZN7cutlass13device_kernelIN5flash19enable_sm80_to_sm89INS1_16FlashAttnBwdSm80INS1_25CollectiveMainloopBwdSm80ILi2ELi2EN4cute5tupleIJNS5_1CILi128EEES8_NS7_ILi64EEEEEENS_10bfloat16_tEfNS_4arch4Sm80ELb0ELb1ELb1ELb0ELb0ELb0ELb0ELb0ELi2ELi4ELi4ELi4ELb0EEENS1_24CollectiveEpilogueBwdGQAISA_fSD_Li256ELb0ELb0EEENS1_19SingleTileSchedulerILb0ELb0ELb0ELi128EEEEEEEEEvNT_6ParamsE$_ZN73_INTERNAL_24fd9406_37_flash_bwd_hdim64_bf16_softcap_sm80_cu_8e232a79_330724__cvta_generic_to_sharedEPKv) ;  /* 0xffff453000007944 */ /* 0x024fea0003c3ffff */
        /* <DEDUP_REMOVED lines=9> */
[----:B-1----:R-:W-:Y:S05]  /*16560*/  CALL.REL.NOINC `($_ZN7cutlass13device_kernelIN5flash19enable_sm80_to_sm89INS1_16FlashAttnBwdSm80INS1_25CollectiveMainloopBwdSm80ILi2ELi2EN4cute5tupleIJNS5_1CILi128EEES8_NS7_ILi64EEEEEENS_10bfloat16_tEfNS_4arch4Sm80ELb0ELb1ELb1ELb0ELb0ELb0ELb0ELb0ELi2ELi4ELi4ELi4ELb0EEENS1_24CollectiveEpilogueBwdGQAISA_fSD_Li256ELb0ELb0EEENS1_19SingleTileSchedulerILb0ELb0ELb0ELi128EEEEEEEEEvNT_6ParamsE$_ZN4cute3eso3ESOILb1ELb0EJNS_10UnderscoreEiEEC2ERKS2_RKi) ;  /* 0xffff076000007944 */ /* 0x002fea0003c3ffff */
        /* <DEDUP_REMOVED lines=16> */
[----:B------:R-:W-:Y:S02]  /*16670*/  MOV R3, 0x1 ;  /* 0x0000000100037802 */ /* 0x000fe40000000f00 */
[----:B------:R-:W-:-:S02]  /*16680*/  MOV R10, 0x166a0 ;  /* 0x000166a0000a7802 */ /* 0x000fc40000000f00 */
        /* <DEDUP_REMOVED lines=43> */
[----:B-1---5:R-:W-:Y:S05]  /*16940*/  CALL.REL.NOINC `($_ZN7cutlass13device_kernelIN5flash19enable_sm80_to_sm89INS1_16FlashAttnBwdSm80INS1_25CollectiveMainloopBwdSm80ILi2ELi2EN4cute5tupleIJNS5_1CILi128EEES8_NS7_ILi64EEEEEENS_10bfloat16_tEfNS_4arch4Sm80ELb0ELb1ELb1ELb0ELb0ELb0ELb0ELb0ELi2ELi4ELi4ELi4ELb0EEENS1_24CollectiveEpilogueBwdGQAISA_fSD_Li256ELb0ELb0EEENS1_19SingleTileSchedulerILb0ELb0ELb0ELi128EEEEEEEEEvNT_6ParamsE$_ZN4cute8smem_ptrIPN7cutlass10bfloat16_tEECI1NS_12iter_adaptorIS3_S4_EEES3_) ;  /* 0xffff3f5000007944 */ /* 0x022fea0003c3ffff */
[----:B-1----:R1:W5:Y:S01]  /*16950*/  LDL.64 R2, [R1+0x758] ;  /* 0x0007580001027983 */ /* 0x0023620000100a00 */
[----:B------:R-:W-:-:S03]  /*16960*/  MOV R6, 0x16980 ;  /* 0x0001698000067802 */ /* 0x000fc60000000f00 */
[----:B-1---5:R-:W-:Y:S05]  /*16970*/  CALL.REL.NOINC `($_ZN7cutlass13device_kernelIN5flash19enable_sm80_to_sm89INS1_16FlashAttnBwdSm80INS1_25CollectiveMainloopBwdSm80ILi2ELi2EN4cute5tupleIJNS5_1CILi128EEES8_NS7_ILi64EEEEEENS_10bfloat16_tEfNS_4arch4Sm80ELb0ELb1ELb1ELb0ELb0ELb0ELb0ELb0ELi2ELi4ELi4ELi4ELb0EEENS1_24CollectiveEpilogueBwdGQAISA_fSD_Li256ELb0ELb0EEENS1_19SingleTileSchedulerILb0ELb0ELb0ELi128EEEEEEEEEvNT_6ParamsE$_ZN4cute3eso3ESOILb1ELb0EJNS_6LayoutINS_5tupleIJNS3_IJNS_1CILi8EEENS4_ILi1EEEEEENS4_ILi4EEEEEENS3_IJNS3_IJS6_NS4_ILi0EEEEEENS4_ILi2048EEEEEEEENS_10ViewEngineINS_8smem_ptrIPN7cutlass10bfloat16_tEEEEEEEC2ERKSE_RKSL_) ;  /* 0xffff319000007944 */ /* 0x022fea0003c3ffff */
[----:B-1----:R1:W5:Y:S01]  /*16980*/  LDL.64 R2, [R1+0x758] ;  /* 0x0007580001027983 */ /* 0x0023620000100a00 */
[----:B------:R-:W-:Y:S01]  /*16990*/  IMAD.MOV.U32 R6, RZ, RZ, R48 ;  /* 0x000000ffff067224 */ /* 0x000fe200078e0030 */
[----:B------:R-:W-:Y:S02]  /*169a0*/  MOV R9, R49 ;  /* 0x0000003100097202 */ /* 0x000fe40000000f00 */
[----:B------:R-:W-:Y:S02]  /*169b0*/  MOV R8, 0x169d0 ;  /* 0x000169d000087802 */ /* 0x000fe40000000f00 */
[----:B-1---5:R-:W-:Y:S05]  /*169c0*/  CALL.REL.NOINC `($_ZN7cutlass13device_kernelIN5flash19enable_sm80_to_sm89INS1_16FlashAttnBwdSm80INS1_25CollectiveMainloopBwdSm80ILi2ELi2EN4cute5tupleIJNS5_1CILi128EEES8_NS7_ILi64EEEEEENS_10bfloat16_tEfNS_4arch4Sm80ELb0ELb1ELb1ELb0ELb0ELb0ELb0ELb0ELi2ELi4ELi4ELi4ELb0EEENS1_24CollectiveEpilogueBwdGQAISA_fSD_Li256ELb0ELb0EEENS1_19SingleTileSchedulerILb0ELb0ELb0ELi128EEEEEEEEEvNT_6ParamsE$_ZN4cute3eso3ESOILb1ELb0EJNS_6LayoutINS_5tupleIJNS3_IJNS_1CILi8EEENS4_ILi1EEEEEENS4_ILi4EEEEEENS3_IJNS3_IJS6_NS4_ILi0EEEEEES5_EEEEENS_10ViewEngineIPN7cutlass10bfloat16_tEEEEEC2ERKSD_RKSI_) ;  /* 0xffff31c000007944 */ /* 0x022fea0003c3ffff */
[----:B------:R2:W5:Y:S01]  /*169d0*/  LDL.64 R4, [R1+0x758] ;  /* 0x0007580001047983 */ /* 0x0005620000100a00 */
[----:B------:R-:W-:Y:S01]  /*169e0*/  IMAD.MOV.U32 R6, RZ, RZ, R2 ;  /* 0x000000ffff067224 */ /* 0x000fe200078e0002 */
[----:B------:R-:W-:Y:S02]  /*169f0*/  MOV R9, R3 ;  /* 0x0000000300097202 */ /* 0x000fe40000000f00 */
[----:B------:R-:W-:Y:S02]  /*16a00*/  MOV R8, 0x16a20 ;  /* 0x00016a2000087802 */ /* 0x000fe40000000f00 */
[----:B-12--5:R-:W-:Y:S05]  /*16a10*/  CALL.REL.NOINC `($_ZN7cutlass13device_kernelIN5flash19enable_sm80_to_sm89INS1_16FlashAttnBwdSm80INS1_25CollectiveMainloopBwdSm80ILi2ELi2EN4cute5tupleIJNS5_1CILi128EEES8_NS7_ILi64EEEEEENS_10bfloat16_tEfNS_4arch4Sm80ELb0ELb1ELb1ELb0ELb0ELb0ELb0ELb0ELi2ELi4ELi4ELi4ELb0EEENS1_24CollectiveEpilogueBwdGQAISA_fSD_Li256ELb0ELb0EEENS1_19SingleTileSchedulerILb0ELb0ELb0ELi128EEEEEEEEEvNT_6ParamsE$_ZN4cute3eso3ESOILb1ELb0EJNS_6LayoutINS_5tupleIJNS3_IJNS_1CILi8EEENS4_ILi1EEEEEENS3_IJNS4_ILi4EEEEEEEEENS3_IJNS3_IJS6_NS4_ILi0EEEEEENS3_IJNS4_ILi2048EEEEEEEEEEENS_10ViewEngineINS_8smem_ptrIPN7cutlass10bfloat16_tEEEEEEEC2ERKSG_RKSN_) ;  /* 0xffff2d2000007944 */ /* 0x026fea0003c3ffff */
[----:B-1----:R1:W5:Y:S01]  /*16a20*/  LDL.64 R6, [R1+0x758] ;  /* 0x0007580001067983 */ /* 0x0023620000100a00 */
[----:B------:R-:W-:-:S02]  /*16a30*/  MOV R2, R4 ;  /* 0x0000000400027202 */ /* 0x000fc40000000f00 */
[----:B------:R-:W-:Y:S02]  /*16a40*/  MOV R4, 0x16a60 ;  /* 0x00016a6000047802 */ /* 0x000fe40000000f00 */
[----:B-1---5:R-:W-:Y:S05]  /*16a50*/  CALL.REL.NOINC `($_ZN7cutlass13device_kernelIN5flash19enable_sm80_to_sm89INS1_16FlashAttnBwdSm80INS1_25CollectiveMainloopBwdSm80ILi2ELi2EN4cute5tupleIJNS5_1CILi128EEES8_NS7_ILi64EEEEEENS_10bfloat16_tEfNS_4arch4Sm80ELb0ELb1ELb1ELb0ELb0ELb0ELb0ELb0ELi2ELi4ELi4ELi4ELb0EEENS1_24CollectiveEpilogueBwdGQAISA_fSD_Li256ELb0ELb0EEENS1_19SingleTileSchedulerILb0ELb0ELb0ELi128EEEEEEEEEvNT_6ParamsE$_ZN4cute3eso3ESOILb1ELb0EJNS_6LayoutINS_5tupleIJNS3_IJNS_1CILi8EEENS4_ILi1EEEEEENS3_IJNS4_ILi4EEEEEEEEENS3_IJNS3_IJS6_NS4_ILi0EEEEEENS3_IJS5_EEEEEEEENS_10ViewEngineIPN7cutlass10bfloat16_tEEEEEC2ERKSF_RKSK_) ;  /* 0xffff2d4000007944 */ /* 0x022fea0003c3ffff */
[----:B-1----:R1:W5:Y:S01]  /*16a60*/  LDL.64 R2, [R1+0x758] ;  /* 0x0007580001027983 */ /* 0x0023620000100a00 */
[----:B------:R-:W-:-:S03]  /*16a70*/  MOV R8, 0x16a90 ;  /* 0x00016a9000087802 */ /* 0x000fc60000000f00 */
[----:B-1---5:R-:W-:Y:S05]  /*16a80*/  CALL.REL.NOINC `($_ZN7cutlass13device_kernelIN5flash19enable_sm80_to_sm89INS1_16FlashAttnBwdSm80INS1_25CollectiveMainloopBwdSm80ILi2ELi2EN4cute5tupleIJNS5_1CILi128EEES8_NS7_ILi64EEEEEENS_10bfloat16_tEfNS_4arch4Sm80ELb0ELb1ELb1ELb0ELb0ELb0ELb0ELb0ELi2ELi4ELi4ELi4ELb0EEENS1_24CollectiveEpilogueBwdGQAISA_fSD_Li256ELb0ELb0EEENS1_19SingleTileSchedulerILb0ELb0ELb0ELi128EEEEEEEEEvNT_6ParamsE$_ZN4cute3eso3ESOILb1ELb0EJNS_6LayoutINS_5tupleIJNS3_IJNS3_IJNS_1CILi8EEENS4_ILi1EEEEEES6_EEENS3_IJNS3_IJS6_S6_EEENS4_ILi4EEEEEEEEENS3_IJNS3_IJNS3_IJS6_NS4_ILi0EEEEEESD_EEENS3_IJNS3_IJSD_SD_EEES5_EEEEEEEENS_10ViewEngineIPN7cutlass10bfloat16_tEEEEEC2ERKSJ_RKSO_) ;  /* 0xffff1e8000007944 */ /* 0x022fea0003c3ffff */
[----:B-1----:R1:W5:Y:S01]  /*16a90*/  LDL.64 R4, [R1+0x758] ;  /* 0x0007580001047983 */ /* 0x0023620000100a00 */
[----:B------:R-:W-:-:S03]  /*16aa0*/  MOV R8, 0x16ac0 ;  /* 0x00016ac000087802 */ /* 0x000fc60000000f00 */
[----:B-1---5:R-:W-:Y:S05]  /*16ab0*/  CALL.REL.NOINC `($_ZN7cutlass13device_kernelIN5flash19enable_sm80_to_sm89INS1_16FlashAttnBwdSm80INS1_25CollectiveMainloopBwdSm80ILi2ELi2EN4cute5tupleIJNS5_1CILi128EEES8_NS7_ILi64EEEEEENS_10bfloat16_tEfNS_4arch4Sm80ELb0ELb1ELb1ELb0ELb0ELb0ELb0ELb0ELi2ELi4ELi4ELi4ELb0EEENS1_24CollectiveEpilogueBwdGQAISA_fSD_Li256ELb0ELb0EEENS1_19SingleTileSchedulerILb0ELb0ELb0ELi128EEEEEEEEEvNT_6ParamsE$_ZN4cute3eso3ESOILb1ELb0EJNS_6LayoutINS_5tupleIJNS3_IJNS3_IJNS_1CILi8EEENS4_ILi1EEEEEES6_EEENS3_IJNS3_IJS6_S6_EEENS4_ILi4EEEEEEEEENS3_IJNS3_IJNS3_IJS6_NS4_ILi0EEEEEESD_EEENS3_IJNS3_IJSD_SD_EEENS4_ILi2048EEEEEEEEEEENS_10ViewEngineINS_8smem_ptrIPN7cutlass10bfloat16_tEEEEEEEC2ERKSK_RKSR_) ;  /* 0xffff1e1000007944 */ /* 0x022fea0003c3ffff */
[----:B-1----:R1:W5:Y:S01]  /*16ac0*/  LDL.64 R2, [R1+0x758] ;  /* 0x0007580001027983 */ /* 0x0023620000100a00 */
[----:B------:R-:W-:Y:S01]  /*16ad0*/  IMAD.MOV.U32 R6, RZ, RZ, R4 ;  /* 0x000000ffff067224 */ /* 0x000fe200078e0004 */
[----:B------:R-:W-:Y:S02]  /*16ae0*/  MOV R9, R5 ;  /* 0x0000000500097202 */ /* 0x000fe40000000f00 */
[----:B------:R-:W-:Y:S02]  /*16af0*/  MOV R8, 0x16b10 ;  /* 0x00016b1000087802 */ /* 0x000fe40000000f00 */
[----:B-1---5:R-:W-:Y:S05]  /*16b00*/  CALL.REL.NOINC `($_ZN7cutlass13device_kernelIN5flash19enable_sm80_to_sm89INS1_16FlashAttnBwdSm80INS1_25CollectiveMainloopBwdSm80ILi2ELi2EN4cute5tupleIJNS5_1CILi128EEES8_NS7_ILi64EEEEEENS_10bfloat16_tEfNS_4arch4Sm80ELb0ELb1ELb1ELb0ELb0ELb0ELb0ELb0ELi2ELi4ELi4ELi4ELb0EEENS1_24CollectiveEpilogueBwdGQAISA_fSD_Li256ELb0ELb0EEENS1_19SingleTileSchedulerILb0ELb0ELb0ELi128EEEEEEEEEvNT_6ParamsE$_ZN4cute3eso3ESOILb1ELb0EJNS_6LayoutINS_5tupleIJNS3_IJNS_1CILi8EEENS4_ILi1EEEEEENS4_ILi4EEEEEENS3_IJNS3_IJS6_NS4_ILi0EEEEEES5_EEEEENS_10ViewEngineIPN7cutlass10bfloat16_tEEEEEC2ERKSD_RKSI_) ;  /* 0xffff308000007944 */ /* 0x022fea0003c3ffff */
[----:B------:R2:W5:Y:S01]  /*16b10*/  LDL.64 R56, [R1+0x758] ;  /* 0x0007580001387983 */ /* 0x0005620000100a00 */
[----:B------:R-:W-:Y:S02]  /*16b20*/  MOV R9, R25 ;  /* 0x0000001900097202 */ /* 0x000fe40000000f00 */
[----:B------:R-:W-:Y:S02]  /*16b30*/  MOV R8, 0x16b50 ;  /* 0x00016b5000087802 */ /* 0x000fe40000000f00 */
[----:B-12--5:R-:W-:Y:S05]  /*16b40*/  CALL.REL.NOINC `($_ZN7cutlass13device_kernelIN5flash19enable_sm80_to_sm89INS1_16FlashAttnBwdSm80INS1_25CollectiveMainloopBwdSm80ILi2ELi2EN4cute5tupleIJNS5_1CILi128EEES8_NS7_ILi64EEEEEENS_10bfloat16_tEfNS_4arch4Sm80ELb0ELb1ELb1ELb0ELb0ELb0ELb0ELb0ELi2ELi4ELi4ELi4ELb0EEENS1_24CollectiveEpilogueBwdGQAISA_fSD_Li256ELb0ELb0EEENS1_19SingleTileSchedulerILb0ELb0ELb0ELi128EEEEEEEEEvNT_6ParamsE$_ZN4cute8smem_ptrIPN7cutlass10bfloat16_tEECI1NS_12iter_adaptorIS3_S4_EEES3_) ;  /* 0xffff3d5000007944 */ /* 0x026fea0003c3ffff */
[----:B-1----:R1:W5:Y:S01]  /*16b50*/  LDL.64 R2, [R1+0x758] ;  /* 0x0007580001027983 */ /* 0x0023620000100a00 */
[----:B------:R-:W-:-:S03]  /*16b60*/  MOV R6, 0x16b80 ;  /* 0x00016b8000067802 */ /* 0x000fc60000000f00 */
[----:B-1---5:R-:W-:Y:S05]  /*16b70*/  CALL.REL.NOINC `($_ZN7cutlass13device_kernelIN5flash19enable_sm80_to_sm89INS1_16FlashAttnBwdSm80INS1_25CollectiveMainloopBwdSm80ILi2ELi2EN4cute5tupleIJNS5_1CILi128EEES8_NS7_ILi64EEEEEENS_10bfloat16_tEfNS_4arch4Sm80ELb0ELb1ELb1ELb0ELb0ELb0ELb0ELb0ELi2ELi4ELi4ELi4ELb0EEENS1_24CollectiveEpilogueBwdGQAISA_fSD_Li256ELb0ELb0EEENS1_19SingleTileSchedulerILb0ELb0ELb0ELi128EEEEEEEEEvNT_6ParamsE$_ZN4cute3eso3ESOILb1ELb0EJNS_6LayoutINS_5tupleIJNS3_IJNS_1CILi8EEENS4_ILi1EEEEEENS4_ILi4EEEEEENS3_IJNS3_IJS6_NS4_ILi0EEEEEENS4_ILi2048EEEEEEEENS_10ViewEngineINS_8smem_ptrIPN7cutlass10bfloat16_tEEEEEEEC2ERKSE_RKSL_) ;  /* 0xffff2f9000007944 */ /* 0x022fea0003c3ffff */
[----:B------:R2:W5:Y:S01]  /*16b80*/  LDL.64 R58, [R1+0x758] ;  /* 0x00075800013a7983 */ /* 0x0005620000100a00 */
[----:B-1----:R-:W-:Y:S01]  /*16b90*/  IMAD.MOV.U32 R2, RZ, RZ, R25 ;  /* 0x000000ffff027224 */ /* 0x002fe200078e0019 */
[----:B------:R-:W-:-:S02]  /*16ba0*/  MOV R3, RZ ;  /* 0x000000ff00037202 */ /* 0x000fc40000000f00 */
[----:B------:R-:W-:Y:S02]  /*16bb0*/  MOV R10, 0x16bd0 ;  /* 0x00016bd0000a7802 */ /* 0x000fe40000000f00 */
[----:B--2--5:R-:W-:Y:S05]  /*16bc0*/  CALL.REL.NOINC `($_ZN7cutlass13device_kernelIN5flash19enable_sm80_to_sm89INS1_16FlashAttnBwdSm80INS1_25CollectiveMainloopBwdSm80ILi2ELi2EN4cute5tupleIJNS5_1CILi128EEES8_NS7_ILi64EEEEEENS_10bfloat16_tEfNS_4arch4Sm80ELb0ELb1ELb1ELb0ELb0ELb0ELb0ELb0ELi2ELi4ELi4ELi4ELb0EEENS1_24CollectiveEpilogueBwdGQAISA_fSD_Li256ELb0ELb0EEENS1_19SingleTileSchedulerILb0ELb0ELb0ELi128EEEEEEEEEvNT_6ParamsE$_ZN4cute3eso3ESOILb1ELb0EJNS_10UnderscoreEiEEC2ERKS2_RKi) ;  /* 0xffff010000007944 */ /* 0x024fea0003c3ffff */
[----:B-1----:R-:W2:Y:S01]  /*16bd0*/  LDL R3, [R1+0x758] ;  /* 0x0007580001037983 */ /* 0x002ea20000100800 */
[----:B------:R-:W-:Y:S01]  /*16be0*/  IMAD.MOV.U32 R2, RZ, RZ, R25 ;  /* 0x000000ffff027224 */ /* 0x000fe200078e0019 */
[----:B------:R-:W-:Y:S02]  /*16bf0*/  MOV R6, 0x16c20 ;  /* 0x00016c2000067802 */ /* 0x000fe40000000f00 */
        /* <DEDUP_REMOVED lines=9> */
[----:B------:R-:W-:-:S02]  /*16c90*/  MOV R8, 0x16cb0 ;  /* 0x00016cb000087802 */ /* 0x000fc40000000f00 */
[----:B-1---5:R-:W-:Y:S05]  /*16ca0*/  CALL.REL.NOINC `($_ZN7cutlass13device_kernelIN5flash19enable_sm80_to_sm89INS1_16FlashAttnBwdSm80INS1_25CollectiveMainloopBwdSm80ILi2ELi2EN4cute5tupleIJNS5_1CILi128EEES8_NS7_ILi64EEEEEENS_10bfloat16_tEfNS_4arch4Sm80ELb0ELb1ELb1ELb0ELb0ELb0ELb0ELb0ELi2ELi4ELi4ELi4ELb0EEENS1_24CollectiveEpilogueBwdGQAISA_fSD_Li256ELb0ELb0EEENS1_19SingleTileSchedulerILb0ELb0ELb0ELi128EEEEEEEEEvNT_6ParamsE$_ZN4cute3eso3ESOILb1ELb0EJNS_6LayoutINS_5tupleIJNS3_IJNS_1CILi8EEENS4_ILi1EEEEEEEEENS3_IJNS3_IJS6_NS4_ILi0EEEEEEEEEEENS_10ViewEngineINS_8smem_ptrIPN7cutlass10bfloat16_tEEEEEEEC2ERKSC_RKSJ_) ;  /* 0xffff280000007944 */ /* 0x022fea0003c3ffff */
        /* <DEDUP_REMOVED lines=233> */
[----:B-1----:R-:W-:Y:S05]  /*17b40*/  CALL.REL.NOINC `($_ZN7cutlass13device_kernelIN5flash19enable_sm80_to_sm89INS1_16FlashAttnBwdSm80INS1_25CollectiveMainloopBwdSm80ILi2ELi2EN4cute5tupleIJNS5_1CILi128EEES8_NS7_ILi64EEEEEENS_10bfloat16_tEfNS_4arch4Sm80ELb0ELb1ELb1ELb0ELb0ELb0ELb0ELb0ELi2ELi4ELi4ELi4ELb0EEENS1_24CollectiveEpilogueBwdGQAISA_fSD_Li256ELb0ELb0EEENS1_19SingleTileSchedulerILb0ELb0ELb0ELi128EEEEEEEEEvNT_6ParamsE$_ZN4cute3eso3ESOILb1ELb0EJNS_10UnderscoreES2_iEEC2ERKS2_S5_RKi) ;  /* 0xfffef14000007944 */ /* 0x002fea0003c3ffff */
        /* <DEDUP_REMOVED lines=9> */
[----:B------:R-:W-:Y:S05]  /*17be0*/  CALL.REL.NOINC `($_ZN7cutlass13device_kernelIN5flash19enable_sm80_to_sm89INS1_16FlashAttnBwdSm80INS1_25CollectiveMainloopBwdSm80ILi2ELi2EN4cute5tupleIJNS5_1CILi128EEES8_NS7_ILi64EEEEEENS_10bfloat16_tEfNS_4arch4Sm80ELb0ELb1ELb1ELb0ELb0ELb0ELb0ELb0ELi2ELi4ELi4ELi4ELb0EEENS1_24CollectiveEpilogueBwdGQAISA_fSD_Li256ELb0ELb0EEENS1_19SingleTileSchedulerILb0ELb0ELb0ELi128EEEEEEEEEvNT_6ParamsE$_ZN4cute3eso3ESOILb1ELb0EJNS_6LayoutINS_5tupleIJNS3_IJNS_1CILi8EEENS4_ILi1EEEEEENS4_ILi2EEEEEENS3_IJNS3_IJS6_NS4_ILi0EEEEEENS4_ILi4096EEEEEEEEiEEC2ERKSE_RKi) ;  /* 0xffff1c5000007944 */ /* 0x000fea0003c3ffff */
        /* <DEDUP_REMOVED lines=8> */
[----:B-1---5:R-:W-:Y:S05]  /*17c70*/  CALL.REL.NOINC `($_ZN7cutlass13device_kernelIN5flash19enable_sm80_to_sm89INS1_16FlashAttnBwdSm80INS1_25CollectiveMainloopBwdSm80ILi2ELi2EN4cute5tupleIJNS5_1CILi128EEES8_NS7_ILi64EEEEEENS_10bfloat16_tEfNS_4arch4Sm80ELb0ELb1ELb1ELb0ELb0ELb0ELb0ELb0ELi2ELi4ELi4ELi4ELb0EEENS1_24CollectiveEpilogueBwdGQAISA_fSD_Li256ELb0ELb0EEENS1_19SingleTileSchedulerILb0ELb0ELb0ELi128EEEEEEEEEvNT_6ParamsE$_ZN4cute3eso3ESOILb1ELb0EJNS_6LayoutINS_5tupleIJNS3_IJNS_1CILi8EEENS4_ILi1EEEEEENS4_ILi2EEEEEENS3_IJNS3_IJS6_NS4_ILi0EEEEEENS4_ILi4096EEEEEEEENS_10ViewEngineINS_8smem_ptrIPN7cutlass10bfloat16_tEEEEEEEC2ERKSE_RKSL_) ;  /* 0xffff1b8000007944 */ /* 0x022fea0003c3ffff */
[----:B-1----:R1:W5:Y:S01]  /*17c80*/  LDL.64 R4, [R1+0x758] ;  /* 0x0007580001047983 */ /* 0x0023620000100a00 */
[----:B------:R-:W-:Y:S01]  /*17c90*/  IMAD.MOV.U32 R81, RZ, RZ, R25 ;  /* 0x000000ffff517224 */ /* 0x000fe200078e0019 */
[----:B------:R-:W-:Y:S02]  /*17ca0*/  MOV R3, 0x1 ;  /* 0x0000000100037802 */ /* 0x000fe40000000f00 */
[----:B------:R-:W-:-:S02]  /*17cb0*/  MOV R8, 0x17cd0 ;  /* 0x00017cd000087802 */ /* 0x000fc40000000f00 */
[----:B-1---5:R-:W-:Y:S05]  /*17cc0*/  CALL.REL.NOINC `($_ZN7cutlass13device_kernelIN5flash19enable_sm80_to_sm89INS1_16FlashAttnBwdSm80INS1_25CollectiveMainloopBwdSm80ILi2ELi2EN4cute5tupleIJNS5_1CILi128EEES8_NS7_ILi64EEEEEENS_10bfloat16_tEfNS_4arch4Sm80ELb0ELb1ELb1ELb0ELb0ELb0ELb0ELb0ELi2ELi4ELi4ELi4ELb0EEENS1_24CollectiveEpilogueBwdGQAISA_fSD_Li256ELb0ELb0EEENS1_19SingleTileSchedulerILb0ELb0ELb0ELi128EEEEEEEEEvNT_6ParamsE$_ZN4cute3eso3ESOILb1ELb0EJNS_10UnderscoreES2_iEEC2ERKS2_S5_RKi) ;  /* 0xfffeefc000007944 */ /* 0x022fea0003c3ffff */
[----:B-1----:R-:W2:Y:S01]  /*17cd0*/  LDL R3, [R1+0x758] ;  /* 0x0007580001037983 */ /* 0x002ea20000100800 */
[----:B------:R-:W-:Y:S01]  /*17ce0*/  IMAD.MOV.U32 R2, RZ, RZ, R25 ;  /* 0x000000ffff027224 */ /* 0x000fe200078e0019 */
[----:B------:R-:W-:-:S02]  /*17cf0*/  MOV R6, 0x17d20 ;  /* 0x00017d2000067802 */ /* 0x000fc40000000f00 */
[----:B--2---:R-:W-:Y:S02]  /*17d00*/  SHF.L.U32 R3, R3, 0x4, RZ ;  /* 0x0000000403037819 */ /* 0x004fe400000006ff */
[----:B------:R-:W-:Y:S05]  /*17d10*/  CALL.REL.NOINC `($_ZN7cutlass13device_kernelIN5flash19enable_sm80_to_sm89INS1_16FlashAttnBwdSm80INS1_25CollectiveMainloopBwdSm80ILi2ELi2EN4cute5tupleIJNS5_1CILi128EEES8_NS7_ILi64EEEEEENS_10bfloat16_tEfNS_4arch4Sm80ELb0ELb1ELb1ELb0ELb0ELb0ELb0ELb0ELi2ELi4ELi4ELi4ELb0EEENS1_24CollectiveEpilogueBwdGQAISA_fSD_Li256ELb0ELb0EEENS1_19SingleTileSchedulerILb0ELb0ELb0ELi128EEEEEEEEEvNT_6ParamsE$_ZN4cute3eso3ESOILb1ELb0EJNS_6LayoutINS_5tupleIJNS3_IJNS_1CILi8EEENS4_ILi1EEEEEENS4_ILi2EEEEEENS3_IJNS3_IJS6_NS4_ILi0EEEEEES5_EEEEEiEEC2ERKSD_RKi) ;  /* 0xffff1cd000007944 */ /* 0x000fea0003c3ffff */
[----:B-1----:R-:W2:Y:S01]  /*17d20*/  LDL R3, [R1+0x758] ;  /* 0x0007580001037983 */ /* 0x002ea20000100800 */
[----:B------:R-:W-:Y:S02]  /*17d30*/  MOV R67, R25 ;  /* 0x0000001900437202 */ /* 0x000fe40000000f00 */
[----:B------:R-:W-:Y:S01]  /*17d40*/  MOV R8, 0x17d80 ;  /* 0x00017d8000087802 */ /* 0x000fe20000000f00 */
[----:B--2---:R-:W-:-:S05]  /*17d50*/  IMAD.WIDE R6, R3, 0x2, R50 ;  /* 0x0000000203067825 */ /* 0x004fca00078e0232 */
[----:B------:R-:W-:Y:S02]  /*17d60*/  MOV R9, R7 ;  /* 0x0000000700097202 */ /* 0x000fe40000000f00 */
[----:B------:R-:W-:Y:S05]  /*17d70*/  CALL.REL.NOINC `($_ZN7cutlass13device_kernelIN5flash19enable_sm80_to_sm89INS1_16FlashAttnBwdSm80INS1_25CollectiveMainloopBwdSm80ILi2ELi2EN4cute5tupleIJNS5_1CILi128EEES8_NS7_ILi64EEEEEENS_10bfloat16_tEfNS_4arch4Sm80ELb0ELb1ELb1ELb0ELb0ELb0ELb0ELb0ELi2ELi4ELi4ELi4ELb0EEENS1_24CollectiveEpilogueBwdGQAISA_fSD_Li256ELb0ELb0EEENS1_19SingleTileSchedulerILb0ELb0ELb0ELi128EEEEEEEEEvNT_6ParamsE$_ZN4cute3eso3ESOILb1ELb0EJNS_6LayoutINS_5tupleIJNS3_IJNS_1CILi8EEENS4_ILi1EEEEEENS4_ILi2EEEEEENS3_IJNS3_IJS6_NS4_ILi0EEEEEES5_EEEEENS_10ViewEngineIPN7cutlass10bfloat16_tEEEEEC2ERKSD_RKSI_) ;  /* 0xffff1c1000007944 */ /* 0x000fea0003c3ffff */
[----:B------:R2:W5:Y:S01]  /*17d80*/  LDL.64 R2, [R1+0x758] ;  /* 0x0007580001027983 */ /* 0x0005620000100a00 */
[----:B-1----:R-:W-:Y:S01]  /*17d90*/  IMAD.MOV.U32 R7, RZ, RZ, R5 ;  /* 0x000000ffff077224 */ /* 0x002fe200078e0005 */
[----:B------:R-:W-:Y:S02]  /*17da0*/  MOV R67, R25 ;  /* 0x0000001900437202 */ /* 0x000fe40000000f00 */
        /* <DEDUP_REMOVED lines=9> */
[----:B------:R-:W-:-:S02]  /*17e40*/  MOV R8, 0x17e60 ;  /* 0x00017e6000087802 */ /* 0x000fc40000000f00 */
[----:B-1---5:R-:W-:Y:S05]  /*17e50*/  CALL.REL.NOINC `($_ZN7cutlass13device_kernelIN5flash19enable_sm80_to_sm89INS1_16FlashAttnBwdSm80INS1_25CollectiveMainloopBwdSm80ILi2ELi2EN4cute5tupleIJNS5_1CILi128EEES8_NS7_ILi64EEEEEENS_10bfloat16_tEfNS_4arch4Sm80ELb0ELb1ELb1ELb0ELb0ELb0ELb0ELb0ELi2ELi4ELi4ELi4ELb0EEENS1_24CollectiveEpilogueBwdGQAISA_fSD_Li256ELb0ELb0EEENS1_19SingleTileSchedulerILb0ELb0ELb0ELi128EEEEEEEEEvNT_6ParamsE$_ZN4cute3eso3ESOILb1ELb0EJNS_6LayoutINS_5tupleIJNS3_IJNS3_IJNS_1CILi8EEENS4_ILi1EEEEEES6_EEENS3_IJNS3_IJS6_S6_EEENS4_ILi2EEEEEEEEENS3_IJNS3_IJNS3_IJS6_NS4_ILi0EEEEEESD_EEENS3_IJNS3_IJSD_SD_EEES5_EEEEEEEENS_10ViewEngineIPN7cutlass10bfloat16_tEEEEEC2ERKSJ_RKSO_) ;  /* 0xffff0a3000007944 */ /* 0x022fea0003c3ffff */
[----:B-1----:R1:W5:Y:S01]  /*17e60*/  LDL.64 R4, [R1+0x758] ;  /* 0x0007580001047983 */ /* 0x0023620000100a00 */
[----:B------:R-:W-:-:S02]  /*17e70*/  MOV R67, R25 ;  /* 0x0000001900437202 */ /* 0x000fc40000000f00 */
[----:B------:R-:W-:Y:S02]  /*17e80*/  MOV R8, 0x17ea0 ;  /* 0x00017ea000087802 */ /* 0x000fe40000000f00 */
[----:B-1---5:R-:W-:Y:S05]  /*17e90*/  CALL.REL.NOINC `($_ZN7cutlass13device_kernelIN5flash19enable_sm80_to_sm89INS1_16FlashAttnBwdSm80INS1_25CollectiveMainloopBwdSm80ILi2ELi2EN4cute5tupleIJNS5_1CILi128EEES8_NS7_ILi64EEEEEENS_10bfloat16_tEfNS_4arch4Sm80ELb0ELb1ELb1ELb0ELb0ELb0ELb0ELb0ELi2ELi4ELi4ELi4ELb0EEENS1_24CollectiveEpilogueBwdGQAISA_fSD_Li256ELb0ELb0EEENS1_19SingleTileSchedulerILb0ELb0ELb0ELi128EEEEEEEEEvNT_6ParamsE$_ZN4cute3eso3ESOILb1ELb0EJNS_6LayoutINS_5tupleIJNS3_IJNS3_IJNS_1CILi8EEENS4_ILi1EEEEEES6_EEENS3_IJNS3_IJS6_S6_EEENS4_ILi2EEEEEEEEENS3_IJNS3_IJNS3_IJS6_NS4_ILi0EEEEEESD_EEENS3_IJNS3_IJSD_SD_EEENS4_ILi4096EEEEEEEEEEENS_10ViewEngineINS_8smem_ptrIPN7cutlass10bfloat16_tEEEEEEEC2ERKSK_RKSR_) ;  /* 0xffff091000007944 */ /* 0x022fea0003c3ffff */
[----:B-1----:R1:W5:Y:S01]  /*17ea0*/  LDL.64 R2, [R1+0x758] ;  /* 0x0007580001027983 */ /* 0x0023620000100a00 */
[----:B------:R-:W-:Y:S01]  /*17eb0*/  IMAD.MOV.U32 R6, RZ, RZ, R4 ;  /* 0x000000ffff067224 */ /* 0x000fe200078e0004 */
[----:B------:R-:W-:Y:S01]  /*17ec0*/  MOV R9, R5 ;  /* 0x0000000500097202 */ /* 0x000fe20000000f00 */
[----:B------:R-:W-:Y:S01]  /*17ed0*/  IMAD.MOV.U32 R67, RZ, RZ, R25 ;  /* 0x000000ffff437224 */ /* 0x000fe200078e0019 */
[----:B------:R-:W-:Y:S02]  /*17ee0*/  MOV R8, 0x17f00 ;  /* 0x00017f0000087802 */ /* 0x000fe40000000f00 */
[----:B-1---5:R-:W-:Y:S05]  /*17ef0*/  CALL.REL.NOINC `($_ZN7cutlass13device_kernelIN5flash19enable_sm80_to_sm89INS1_16FlashAttnBwdSm80INS1_25CollectiveMainloopBwdSm80ILi2ELi2EN4cute5tupleIJNS5_1CILi128EEES8_NS7_ILi64EEEEEENS_10bfloat16_tEfNS_4arch4Sm80ELb0ELb1ELb1ELb0ELb0ELb0ELb0ELb0ELi2ELi4ELi4ELi4ELb0EEENS1_24CollectiveEpilogueBwdGQAISA_fSD_Li256ELb0ELb0EEENS1_19SingleTileSchedulerILb0ELb0ELb0ELi128EEEEEEEEEvNT_6ParamsE$_ZN4cute3eso3ESOILb1ELb0EJNS_6LayoutINS_5tupleIJNS3_IJNS_1CILi8EEENS4_ILi1EEEEEENS4_ILi2EEEEEENS3_IJNS3_IJS6_NS4_ILi0EEEEEES5_EEEEENS_10ViewEngineIPN7cutlass10bfloat16_tEEEEEC2ERKSD_RKSI_) ;  /* 0xffff1a9000007944 */ /* 0x022fea0003c3ffff */
[----:B------:R2:W5:Y:S01]  /*17f00*/  LDL.64 R56, [R1+0x758] ;  /* 0x0007580001387983 */ /* 0x0005620000100a00 */
[----:B------:R-:W-:Y:S02]  /*17f10*/  MOV R9, R25 ;  /* 0x0000001900097202 */ /* 0x000fe40000000f00 */
[----:B------:R-:W-:Y:S02]  /*17f20*/  MOV R8, 0x17f40 ;  /* 0x00017f4000087802 */ /* 0x000fe40000000f00 */
[----:B-12--5:R-:W-:Y:S05]  /*17f30*/  CALL.REL.NOINC `($_ZN7cutlass13device_kernelIN5flash19enable_sm80_to_sm89INS1_16FlashAttnBwdSm80INS1_25CollectiveMainloopBwdSm80ILi2ELi2EN4cute5tupleIJNS5_1CILi128EEES8_NS7_ILi64EEEEEENS_10bfloat16_tEfNS_4arch4Sm80ELb0ELb1ELb1ELb0ELb0ELb0ELb0ELb0ELi2ELi4ELi4ELi4ELb0EEENS1_24CollectiveEpilogueBwdGQAISA_fSD_Li256ELb0ELb0EEENS1_19SingleTileSchedulerILb0ELb0ELb0ELi128EEEEEEEEEvNT_6ParamsE$_ZN4cute8smem_ptrIPN7cutlass10bfloat16_tEECI1NS_12iter_adaptorIS3_S4_EEES3_) ;  /* 0xffff296000007944 */ /* 0x026fea0003c3ffff */
[----:B-1----:R1:W5:Y:S01]  /*17f40*/  LDL.64 R2, [R1+0x758] ;  /* 0x0007580001027983 */ /* 0x0023620000100a00 */
[----:B------:R-:W-:Y:S02]  /*17f50*/  MOV R67, R25 ;  /* 0x0000001900437202 */ /* 0x000fe40000000f00 */
[----:B------:R-:W-:-:S02]  /*17f60*/  MOV R6, 0x17f80 ;  /* 0x00017f8000067802 */ /* 0x000fc40000000f00 */
[----:B-1---5:R-:W-:Y:S05]  /*17f70*/  CALL.REL.NOINC `($_ZN7cutlass13device_kernelIN5flash19enable_sm80_to_sm89INS1_16FlashAttnBwdSm80INS1_25CollectiveMainloopBwdSm80ILi2ELi2EN4cute5tupleIJNS5_1CILi128EEES8_NS7_ILi64EEEEEENS_10bfloat16_tEfNS_4arch4Sm80ELb0ELb1ELb1ELb0ELb0ELb0ELb0ELb0ELi2ELi4ELi4ELi4ELb0EEENS1_24CollectiveEpilogueBwdGQAISA_fSD_Li256ELb0ELb0EEENS1_19SingleTileSchedulerILb0ELb0ELb0ELi128EEEEEEEEEvNT_6ParamsE$_ZN4cute3eso3ESOILb1ELb0EJNS_6LayoutINS_5tupleIJNS3_IJNS_1CILi8EEENS4_ILi1EEEEEENS4_ILi2EEEEEENS3_IJNS3_IJS6_NS4_ILi0EEEEEENS4_ILi4096EEEEEEEENS_10ViewEngineINS_8smem_ptrIPN7cutlass10bfloat16_tEEEEEEEC2ERKSE_RKSL_) ;  /* 0xffff188000007944 */ /* 0x022fea0003c3ffff */
        /* <DEDUP_REMOVED lines=140> */
[----:B------:R-:W-:Y:S05]  /*18840*/  CALL.REL.NOINC `($_ZN7cutlass13device_kernelIN5flash19enable_sm80_to_sm89INS1_16FlashAttnBwdSm80INS1_25CollectiveMainloopBwdSm80ILi2ELi2EN4cute5tupleIJNS5_1CILi128EEES8_NS7_ILi64EEEEEENS_10bfloat16_tEfNS_4arch4Sm80ELb0ELb1ELb1ELb0ELb0ELb0ELb0ELb0ELi2ELi4ELi4ELi4ELb0EEENS1_24CollectiveEpilogueBwdGQAISA_fSD_Li256ELb0ELb0EEENS1_19SingleTileSchedulerILb0ELb0ELb0ELi128EEEEEEEEEvNT_6ParamsE$_ZN4cute3eso3ESOILb1ELb0EJNS_6LayoutINS_5tupleIJNS3_IJNS_1CILi8EEENS4_ILi1EEEEEENS4_ILi4EEEEEENS3_IJNS3_IJS6_NS4_ILi0EEEEEENS4_ILi2048EEEEEEEEiEEC2ERKSE_RKi) ;  /* 0xffff130000007944 */ /* 0x000fea0003c3ffff */
[----:B------:R-:W-:Y:S01]  /*18850*/  ULDC.64 UR4, c[0x0][0x118] ;  /* 0x0000460000047ab9 */ /* 0x000fe20000000a00 */
[----:B-1----:R-:W2:Y:S04]  /*18860*/  LDL R2, [R1+0x758] ;  /* 0x0007580001027983 */ /* 0x002ea80000100800 */
[----:B------:R-:W2:Y:S01]  /*18870*/  LD.E.64 R4, [R52.64+0x8] ;  /* 0x0000080434047980 */ /* 0x000ea2000c101b00 */
[----:B------:R-:W-:Y:S02]  /*18880*/  MOV R9, R25 ;  /* 0x0000001900097202 */ /* 0x000fe40000000f00 */
[----:B------:R-:W-:Y:S01]  /*18890*/  MOV R8, 0x188c0 ;  /* 0x000188c000087802 */ /* 0x000fe20000000f00 */
[----:B--2---:R-:W-:-:S04]  /*188a0*/  IMAD.WIDE R2, R2, 0x2, R4 ;  /* 0x0000000202027825 */ /* 0x004fc800078e0204 */
[----:B------:R-:W-:Y:S05]  /*188b0*/  CALL.REL.NOINC `($_ZN7cutlass13device_kernelIN5flash19enable_sm80_to_sm89INS1_16FlashAttnBwdSm80INS1_25CollectiveMainloopBwdSm80ILi2ELi2EN4cute5tupleIJNS5_1CILi128EEES8_NS7_ILi64EEEEEENS_10bfloat16_tEfNS_4arch4Sm80ELb0ELb1ELb1ELb0ELb0ELb0ELb0ELb0ELi2ELi4ELi4ELi4ELb0EEENS1_24CollectiveEpilogueBwdGQAISA_fSD_Li256ELb0ELb0EEENS1_19SingleTileSchedulerILb0ELb0ELb0ELi128EEEEEEEEEvNT_6ParamsE$_ZN4cute8smem_ptrIPN7cutlass10bfloat16_tEECI1NS_12iter_adaptorIS3_S4_EEES3_) ;  /* 0xffff1fe000007944 */ /* 0x000fea0003c3ffff */
[----:B-1----:R1:W5:Y:S01]  /*188c0*/  LDL.64 R2, [R1+0x758] ;  /* 0x0007580001027983 */ /* 0x0023620000100a00 */
[----:B------:R-:W-:-:S03]  /*188d0*/  MOV R6, 0x188f0 ;  /* 0x000188f000067802 */ /* 0x000fc60000000f00 */
[----:B-1---5:R-:W-:Y:S05]  /*188e0*/  CALL.REL.NOINC `($_ZN7cutlass13device_kernelIN5flash19enable_sm80_to_sm89INS1_16FlashAttnBwdSm80INS1_25CollectiveMainloopBwdSm80ILi2ELi2EN4cute5tupleIJNS5_1CILi128EEES8_NS7_ILi64EEEEEENS_10bfloat16_tEfNS_4arch4Sm80ELb0ELb1ELb1ELb0ELb0ELb0ELb0ELb0ELi2ELi4ELi4ELi4ELb0EEENS1_24CollectiveEpilogueBwdGQAISA_fSD_Li256ELb0ELb0EEENS1_19SingleTileSchedulerILb0ELb0ELb0ELi128EEEEEEEEEvNT_6ParamsE$_ZN4cute3eso3ESOILb1ELb0EJNS_6LayoutINS_5tupleIJNS3_IJNS_1CILi8EEENS4_ILi1EEEEEENS4_ILi4EEEEEENS3_IJNS3_IJS6_NS4_ILi0EEEEEENS4_ILi2048EEEEEEEENS_10ViewEngineINS_8smem_ptrIPN7cutlass10bfloat16_tEEEEEEEC2ERKSE_RKSL_) ;  /* 0xffff122000007944 */ /* 0x022fea0003c3ffff */
[----:B-1----:R1:W5:Y:S01]  /*188f0*/  LDL.64 R4, [R1+0x758] ;  /* 0x0007580001047983 */ /* 0x0023620000100a00 */
[----:B------:R-:W-:Y:S01]  /*18900*/  IMAD.MOV.U32 R81, RZ, RZ, R25 ;  /* 0x000000ffff517224 */ /* 0x000fe200078e0019 */
[----:B------:R-:W-:-:S02]  /*18910*/  MOV R3, 0x1 ;  /* 0x0000000100037802 */ /* 0x000fc40000000f00 */
[----:B------:R-:W-:Y:S02]  /*18920*/  MOV R8, 0x18940 ;  /* 0x0001894000087802 */ /* 0x000fe40000000f00 */
[----:B-1---5:R-:W-:Y:S05]  /*18930*/  CALL.REL.NOINC `($_ZN7cutlass13device_kernelIN5flash19enable_sm80_to_sm89INS1_16FlashAttnBwdSm80INS1_25CollectiveMainloopBwdSm80ILi2ELi2EN4cute5tupleIJNS5_1CILi128EEES8_NS7_ILi64EEEEEENS_10bfloat16_tEfNS_4arch4Sm80ELb0ELb1ELb1ELb0ELb0ELb0ELb0ELb0ELi2ELi4ELi4ELi4ELb0EEENS1_24CollectiveEpilogueBwdGQAISA_fSD_Li256ELb0ELb0EEENS1_19SingleTileSchedulerILb0ELb0ELb0ELi128EEEEEEEEEvNT_6ParamsE$_ZN4cute3eso3ESOILb1ELb0EJNS_10UnderscoreES2_iEEC2ERKS2_S5_RKi) ;  /* 0xfffee35000007944 */ /* 0x022fea0003c3ffff */
[----:B-1----:R-:W2:Y:S01]  /*18940*/  LDL R3, [R1+0x758] ;  /* 0x0007580001037983 */ /* 0x002ea20000100800 */
[----:B------:R-:W-:Y:S02]  /*18950*/  MOV R6, 0x18980 ;  /* 0x0001898000067802 */ /* 0x000fe40000000f00 */
[----:B--2---:R-:W-:Y:S02]  /*18960*/  SHF.L.U32 R3, R3, 0x5, RZ ;  /* 0x0000000503037819 */ /* 0x004fe400000006ff */
[----:B------:R-:W-:Y:S05]  /*18970*/  CALL.REL.NOINC `($_ZN7cutlass13device_kernelIN5flash19enable_sm80_to_sm89INS1_16FlashAttnBwdSm80INS1_25CollectiveMainloopBwdSm80ILi2ELi2EN4cute5tupleIJNS5_1CILi128EEES8_NS7_ILi64EEEEEENS_10bfloat16_tEfNS_4arch4Sm80ELb0ELb1ELb1ELb0ELb0ELb0ELb0ELb0ELi2ELi4ELi4ELi4ELb0EEENS1_24CollectiveEpilogueBwdGQAISA_fSD_Li256ELb0ELb0EEENS1_19SingleTileSchedulerILb0ELb0ELb0ELi128EEEEEEEEEvNT_6ParamsE$_ZN4cute3eso3ESOILb1ELb0EJNS_6LayoutINS_5tupleIJNS3_IJNS_1CILi8EEENS4_ILi1EEEEEENS4_ILi4EEEEEENS3_IJNS3_IJS6_NS4_ILi0EEEEEES5_EEEEEiEEC2ERKSD_RKi) ;  /* 0xffff127000007944 */ /* 0x000fea0003c3ffff */
[----:B-1----:R-:W2:Y:S01]  /*18980*/  LDL R3, [R1+0x758] ;  /* 0x0007580001037983 */ /* 0x002ea20000100800 */
[----:B------:R-:W-:Y:S01]  /*18990*/  MOV R8, 0x189d0 ;  /* 0x000189d000087802 */ /* 0x000fe20000000f00 */
[----:B--2---:R-:W-:-:S05]  /*189a0*/  IMAD.WIDE R6, R3, 0x2, R48 ;  /* 0x0000000203067825 */ /* 0x004fca00078e0230 */
[----:B------:R-:W-:Y:S02]  /*189b0*/  MOV R9, R7 ;  /* 0x0000000700097202 */ /* 0x000fe40000000f00 */
[----:B------:R-:W-:Y:S05]  /*189c0*/  CALL.REL.NOINC `($_ZN7cutlass13device_kernelIN5flash19enable_sm80_to_sm89INS1_16FlashAttnBwdSm80INS1_25CollectiveMainloopBwdSm80ILi2ELi2EN4cute5tupleIJNS5_1CILi128EEES8_NS7_ILi64EEEEEENS_10bfloat16_tEfNS_4arch4Sm80ELb0ELb1ELb1ELb0ELb0ELb0ELb0ELb0ELi2ELi4ELi4ELi4ELb0EEENS1_24CollectiveEpilogueBwdGQAISA_fSD_Li256ELb0ELb0EEENS1_19SingleTileSchedulerILb0ELb0ELb0ELi128EEEEEEEEEvNT_6ParamsE$_ZN4cute3eso3ESOILb1ELb0EJNS_6LayoutINS_5tupleIJNS3_IJNS_1CILi8EEENS4_ILi1EEEEEENS4_ILi4EEEEEENS3_IJNS3_IJS6_NS4_ILi0EEEEEES5_EEEEENS_10ViewEngineIPN7cutlass10bfloat16_tEEEEEC2ERKSD_RKSI_) ;  /* 0xffff11c000007944 */ /* 0x000fea0003c3ffff */
[----:B------:R2:W5:Y:S01]  /*189d0*/  LDL.64 R2, [R1+0x758] ;  /* 0x0007580001027983 */ /* 0x0005620000100a00 */
[----:B------:R-:W-:Y:S01]  /*189e0*/  IMAD.MOV.U32 R6, RZ, RZ, R4 ;  /* 0x000000ffff067224 */ /* 0x000fe200078e0004 */
[----:B------:R-:W-:Y:S02]  /*189f0*/  MOV R9, R5 ;  /* 0x0000000500097202 */ /* 0x000fe40000000f00 */
[----:B------:R-:W-:Y:S02]  /*18a00*/  MOV R8, 0x18a20 ;  /* 0x00018a2000087802 */ /* 0x000fe40000000f00 */
[----:B-12--5:R-:W-:Y:S05]  /*18a10*/  CALL.REL.NOINC `($_ZN7cutlass13device_kernelIN5flash19enable_sm80_to_sm89INS1_16FlashAttnBwdSm80INS1_25CollectiveMainloopBwdSm80ILi2ELi2EN4cute5tupleIJNS5_1CILi128EEES8_NS7_ILi64EEEEEENS_10bfloat16_tEfNS_4arch4Sm80ELb0ELb1ELb1ELb0ELb0ELb0ELb0ELb0ELi2ELi4ELi4ELi4ELb0EEENS1_24CollectiveEpilogueBwdGQAISA_fSD_Li256ELb0ELb0EEENS1_19SingleTileSchedulerILb0ELb0ELb0ELi128EEEEEEEEEvNT_6ParamsE$_ZN4cute3eso3ESOILb1ELb0EJNS_6LayoutINS_5tupleIJNS3_IJNS_1CILi8EEENS4_ILi1EEEEEENS3_IJNS4_ILi4EEEEEEEEENS3_IJNS3_IJS6_NS4_ILi0EEEEEENS3_IJNS4_ILi2048EEEEEEEEEEENS_10ViewEngineINS_8smem_ptrIPN7cutlass10bfloat16_tEEEEEEEC2ERKSG_RKSN_) ;  /* 0xffff0d2000007944 */ /* 0x026fea0003c3ffff */
[----:B-1----:R1:W5:Y:S01]  /*18a20*/  LDL.64 R6, [R1+0x758] ;  /* 0x0007580001067983 */ /* 0x0023620000100a00 */
[----:B------:R-:W-:Y:S02]  /*18a30*/  MOV R5, R3 ;  /* 0x0000000300057202 */ /* 0x000fe40000000f00 */
        /* <DEDUP_REMOVED lines=10> */
[----:B------:R-:W-:-:S02]  /*18ae0*/  MOV R9, R5 ;  /* 0x0000000500097202 */ /* 0x000fc40000000f00 */
        /* <DEDUP_REMOVED lines=261> */
[----:B-1----:R-:W-:Y:S05]  /*19b40*/  CALL.REL.NOINC `($_ZN7cutlass13device_kernelIN5flash19enable_sm80_to_sm89INS1_16FlashAttnBwdSm80INS1_25CollectiveMainloopBwdSm80ILi2ELi2EN4cute5tupleIJNS5_1CILi128EEES8_NS7_ILi64EEEEEENS_10bfloat16_tEfNS_4arch4Sm80ELb0ELb1ELb1ELb0ELb0ELb0ELb0ELb0ELi2ELi4ELi4ELi4ELb0EEENS1_24CollectiveEpilogueBwdGQAISA_fSD_Li256ELb0ELb0EEENS1_19SingleTileSchedulerILb0ELb0ELb0ELi128EEEEEEEEEvNT_6ParamsE$_ZN4cute3eso3ESOILb1ELb0EJNS_10UnderscoreES2_iEEC2ERKS2_S5_RKi) ;  /* 0xfffed14000007944 */ /* 0x002fea0003c3ffff */
        /* <DEDUP_REMOVED lines=9> */
[----:B------:R-:W-:Y:S05]  /*19be0*/  CALL.REL.NOINC `($_ZN7cutlass13device_kernelIN5flash19enable_sm80_to_sm89INS1_16FlashAttnBwdSm80INS1_25CollectiveMainloopBwdSm80ILi2ELi2EN4cute5tupleIJNS5_1CILi128EEES8_NS7_ILi64EEEEEENS_10bfloat16_tEfNS_4arch4Sm80ELb0ELb1ELb1ELb0ELb0ELb0ELb0ELb0ELi2ELi4ELi4ELi4ELb0EEENS1_24CollectiveEpilogueBwdGQAISA_fSD_Li256ELb0ELb0EEENS1_19SingleTileSchedulerILb0ELb0ELb0ELi128EEEEEEEEEvNT_6ParamsE$_ZN4cute3eso3ESOILb1ELb0EJNS_6LayoutINS_5tupleIJNS3_IJNS_1CILi2EEES5_S5_EEES5_EEENS3_IJNS3_IJNS4_ILi1EEES5_NS4_ILi4EEEEEENS4_ILi8EEEEEEEEiEEC2ERKSD_RKi) ;  /* 0xfffef6c000007944 */ /* 0x000fea0003c3ffff */
[----:B-1----:R-:W2:Y:S01]  /*19bf0*/  LDL R3, [R1+0x758] ;  /* 0x0007580001037983 */ /* 0x002ea20000100800 */
[----:B------:R-:W-:Y:S02]  /*19c00*/  MOV R67, R25 ;  /* 0x0000001900437202 */ /* 0x000fe40000000f00 */
[----:B------:R-:W-:Y:S01]  /*19c10*/  MOV R4, 0x19c50 ;  /* 0x00019c5000047802 */ /* 0x000fe20000000f00 */
[----:B--2---:R-:W-:-:S05]  /*19c20*/  IMAD.WIDE R2, R3, 0x2, R16 ;  /* 0x0000000203027825 */ /* 0x004fca00078e0210 */
[----:B------:R-:W-:Y:S02]  /*19c30*/  MOV R6, R2 ;  /* 0x0000000200067202 */ /* 0x000fe40000000f00 */
[----:B------:R-:W-:Y:S05]  /*19c40*/  CALL.REL.NOINC `($_ZN7cutlass13device_kernelIN5flash19enable_sm80_to_sm89INS1_16FlashAttnBwdSm80INS1_25CollectiveMainloopBwdSm80ILi2ELi2EN4cute5tupleIJNS5_1CILi128EEES8_NS7_ILi64EEEEEENS_10bfloat16_tEfNS_4arch4Sm80ELb0ELb1ELb1ELb0ELb0ELb0ELb0ELb0ELi2ELi4ELi4ELi4ELb0EEENS1_24CollectiveEpilogueBwdGQAISA_fSD_Li256ELb0ELb0EEENS1_19SingleTileSchedulerILb0ELb0ELb0ELi128EEEEEEEEEvNT_6ParamsE$_ZN4cute3eso3ESOILb1ELb0EJNS_6LayoutINS_5tupleIJNS3_IJNS_1CILi2EEES5_S5_EEES5_EEENS3_IJNS3_IJNS4_ILi1EEES5_NS4_ILi4EEEEEENS4_ILi8EEEEEEEENS_10ViewEngineIPN7cutlass10bfloat16_tEEEEEC2ERKSD_RKSI_) ;  /* 0xfffef61000007944 */ /* 0x000fea0003c3ffff */
[----:B------:R2:W5:Y:S01]  /*19c50*/  LDL.64 R56, [R1+0x758] ;  /* 0x0007580001387983 */ /* 0x0005620000100a00 */
[----:B------:R-:W-:Y:S01]  /*19c60*/  IMAD.MOV.U32 R81, RZ, RZ, R25 ;  /* 0x000000ffff517224 */ /* 0x000fe200078e0019 */
[----:B------:R-:W-:Y:S02]  /*19c70*/  MOV R3, RZ ;  /* 0x000000ff00037202 */ /* 0x000fe40000000f00 */
[----:B------:R-:W-:Y:S02]  /*19c80*/  MOV R8, 0x19ca0 ;  /* 0x00019ca000087802 */ /* 0x000fe40000000f00 */
[----:B-12--5:R-:W-:Y:S05]  /*19c90*/  CALL.REL.NOINC `($_ZN7cutlass13device_kernelIN5flash19enable_sm80_to_sm89INS1_16FlashAttnBwdSm80INS1_25CollectiveMainloopBwdSm80ILi2ELi2EN4cute5tupleIJNS5_1CILi128EEES8_NS7_ILi64EEEEEENS_10bfloat16_tEfNS_4arch4Sm80ELb0ELb1ELb1ELb0ELb0ELb0ELb0ELb0ELi2ELi4ELi4ELi4ELb0EEENS1_24CollectiveEpilogueBwdGQAISA_fSD_Li256ELb0ELb0EEENS1_19SingleTileSchedulerILb0ELb0ELb0ELi128EEEEEEEEEvNT_6ParamsE$_ZN4cute3eso3ESOILb1ELb0EJNS_10UnderscoreES2_iEEC2ERKS2_S5_RKi) ;  /* 0xfffecff000007944 */ /* 0x026fea0003c3ffff */
        /* <DEDUP_REMOVED lines=8> */
[----:B------:R-:W-:Y:S05]  /*19d20*/  CALL.REL.NOINC `($_ZN7cutlass13device_kernelIN5flash19enable_sm80_to_sm89INS1_16FlashAttnBwdSm80INS1_25CollectiveMainloopBwdSm80ILi2ELi2EN4cute5tupleIJNS5_1CILi128EEES8_NS7_ILi64EEEEEENS_10bfloat16_tEfNS_4arch4Sm80ELb0ELb1ELb1ELb0ELb0ELb0ELb0ELb0ELi2ELi4ELi4ELi4ELb0EEENS1_24CollectiveEpilogueBwdGQAISA_fSD_Li256ELb0ELb0EEENS1_19SingleTileSchedulerILb0ELb0ELb0ELi128EEEEEEEEEvNT_6ParamsE$_ZN4cute3eso3ESOILb1ELb0EJNS_6LayoutINS_5tupleIJNS3_IJNS_1CILi2EEES5_EEENS4_ILi8EEEEEENS3_IJNS3_IJNS4_ILi1EEES5_EEENS4_ILi4EEEEEEEEiEEC2ERKSD_RKi) ;  /* 0xfffef29000007944 */ /* 0x000fea0003c3ffff */
[----:B-1----:R-:W2:Y:S01]  /*19d30*/  LDL R3, [R1+0x758] ;  /* 0x0007580001037983 */ /* 0x002ea20000100800 */
[----:B------:R-:W-:Y:S01]  /*19d40*/  MOV R4, 0x19d80 ;  /* 0x00019d8000047802 */ /* 0x000fe20000000f00 */
[----:B--2---:R-:W-:-:S05]  /*19d50*/  IMAD.WIDE R2, R3, 0x2, R14 ;  /* 0x0000000203027825 */ /* 0x004fca00078e020e */
[----:B------:R-:W-:Y:S02]  /*19d60*/  MOV R6, R2 ;  /* 0x0000000200067202 */ /* 0x000fe40000000f00 */
[----:B------:R-:W-:Y:S05]  /*19d70*/  CALL.REL.NOINC `($_ZN7cutlass13device_kernelIN5flash19enable_sm80_to_sm89INS1_16FlashAttnBwdSm80INS1_25CollectiveMainloopBwdSm80ILi2ELi2EN4cute5tupleIJNS5_1CILi128EEES8_NS7_ILi64EEEEEENS_10bfloat16_tEfNS_4arch4Sm80ELb0ELb1ELb1ELb0ELb0ELb0ELb0ELb0ELi2ELi4ELi4ELi4ELb0EEENS1_24CollectiveEpilogueBwdGQAISA_fSD_Li256ELb0ELb0EEENS1_19SingleTileSchedulerILb0ELb0ELb0ELi128EEEEEEEEEvNT_6ParamsE$_ZN4cute3eso3ESOILb1ELb0EJNS_6LayoutINS_5tupleIJNS3_IJNS_1CILi2EEES5_EEENS4_ILi8EEEEEENS3_IJNS3_IJNS4_ILi1EEES5_EEENS4_ILi4EEEEEEEENS_10ViewEngineIPN7cutlass10bfloat16_tEEEEEC2ERKSD_RKSI_) ;  /* 0xfffef1f000007944 */ /* 0x000fea0003c3ffff */
[----:B------:R2:W5:Y:S04]  /*19d80*/  LDL.64 R58, [R1+0x758] ;  /* 0x00075800013a7983 */ /* 0x0005680000100a00 */
[----:B------:R2:W-:Y:S02]  /*19d90*/  STL [R1+0x770], RZ ;  /* 0x000770ff01007387 */ /* 0x0005e40000100800 */
.L_x_1761:
[----:B------:R-:W-:Y:S01]  /*19da0*/  IMAD.MOV.U32 R81, RZ, RZ, R25 ;  /* 0x000000ffff517224 */ /* 0x000fe200078e0019 */
[----:B------:R-:W-:Y:S01]  /*19db0*/  LOP3.LUT R80, R20, 0x1, RZ, 0xc0, !PT ;  /* 0x0000000114507812 */ /* 0x000fe200078ec0ff */
[----:B------:R-:W-:Y:S01]  /*19dc0*/  IMAD.MOV.U32 R79, RZ, RZ, R24 ;  /* 0x000000ffff4f7224 */ /* 0x000fe200078e0018 */
[----:B-1----:R-:W-:Y:S02]  /*19dd0*/  MOV R78, 0x19df0 ;  /* 0x00019df0004e7802 */ /* 0x002fe40000000f00 */
[----:B-12--5:R-:W-:Y:S05]  /*19de0*/  CALL.REL.NOINC `($_ZN7cutlass13device_kernelIN5flash19enable_sm80_to_sm89INS1_16FlashAttnBwdSm80INS1_25CollectiveMainloopBwdSm80ILi2ELi2EN4cute5tupleIJNS5_1CILi128EEES8_NS7_ILi64EEEEEENS_10bfloat16_tEfNS_4arch4Sm80ELb0ELb1ELb1ELb0ELb0ELb0ELb0ELb0ELi2ELi4ELi4ELi4ELb0EEENS1_24CollectiveEpilogueBwdGQAISA_fSD_Li256ELb0ELb0EEENS1_19SingleTileSchedulerILb0ELb0ELb0ELi128EEEEEEEEEvNT_6ParamsE$_ZN4cute3eso3ESOILb1ELb0EJNS_10UnderscoreEiiEEC2ERKS2_RKiS7_) ;  /* 0xfffecf2000007944 */ /* 0x026fea0003c3ffff */
[----:B------:R-:W-:Y:S01]  /*19df0*/  MOV R67, R25 ;  /* 0x0000001900437202 */ /* 0x000fe20000000f00 */
[----:B-1----:R-:W2:Y:S01]  /*19e00*/  LDL.64 R2, [R1+0x758] ;  /* 0x0007580001027983 */ /* 0x002ea20000100a00 */
[----:B------:R-:W-:Y:S01]  /*19e10*/  MOV R4, 0x19e50 ;  /* 0x00019e5000047802 */ /* 0x000fe20000000f00 */
[----:B--2---:R-:W-:Y:S04]  /*19e20*/  IMAD R3, R3, 0x2, R2 ;  /* 0x0000000203037824 */ /* 0x004fe800078e0202 */
[----:B------:R-:W-:Y:S02]  /*19e30*/  IMAD.SHL.U32 R3, R3, 0x4, RZ ;  /* 0x0000000403037824 */ /* 0x000fe400078e00ff */
[----:B------:R-:W-:Y:S05]  /*19e40*/  CALL.REL.NOINC `($_ZN7cutlass13device_kernelIN5flash19enable_sm80_to_sm89INS1_16FlashAttnBwdSm80INS1_25CollectiveMainloopBwdSm80ILi2ELi2EN4cute5tupleIJNS5_1CILi128EEES8_NS7_ILi64EEEEEENS_10bfloat16_tEfNS_4arch4Sm80ELb0ELb1ELb1ELb0ELb0ELb0ELb0ELb0ELi2ELi4ELi4ELi4ELb0EEENS1_24CollectiveEpilogueBwdGQAISA_fSD_Li256ELb0ELb0EEENS1_19SingleTileSchedulerILb0ELb0ELb0ELi128EEEEEEEEEvNT_6ParamsE$_ZN4cute3eso3ESOILb1ELb0EJNS_6LayoutINS_5tupleIJNS3_IJNS_1CILi2EEES5_EEEEEENS3_IJNS3_IJNS4_ILi1EEES5_EEEEEEEEiEEC2ERKSB_RKi) ;  /* 0xfffeef2000007944 */ /* 0x000fea0003c3ffff */
[----:B------:R-:W-:Y:S01]  /*19e50*/  MOV R4, 0x19eb0 ;  /* 0x00019eb000047802 */ /* 0x000fe20000000f00 */
[----:B-1----:R-:W2:Y:S01]  /*19e60*/  LDL R3, [R1+0x758] ;  /* 0x0007580001037983 */ /* 0x002ea20000100800 */
[----:B------:R-:W-:Y:S01]  /*19e70*/  IMAD.MOV.U32 R2, RZ, RZ, R25 ;  /* 0x000000ffff027224 */ /* 0x000fe200078e0019 */
[C---:B--2---:R-:W-:Y:S04]  /*19e80*/  LEA R8, P0, R3.reuse, R46, 0x2 ;  /* 0x0000002e03087211 */ /* 0x044fe800078010ff */
[----:B------:R-:W-:Y:S04]  /*19e90*/  LEA.HI.X.SX32 R3, R3, R47, 0x2, P0 ;  /* 0x0000002f03037211 */ /* 0x000fe800000f16ff */
[----:B------:R-:W-:Y:S05]  /*19ea0*/  CALL.REL.NOINC `($_ZN7cutlass13device_kernelIN5flash19enable_sm80_to_sm89INS1_16FlashAttnBwdSm80INS1_25CollectiveMainloopBwdSm80ILi2ELi2EN4cute5tupleIJNS5_1CILi128EEES8_NS7_ILi64EEEEEENS_10bfloat16_tEfNS_4arch4Sm80ELb0ELb1ELb1ELb0ELb0ELb0ELb0ELb0ELi2ELi4ELi4ELi4ELb0EEENS1_24CollectiveEpilogueBwdGQAISA_fSD_Li256ELb0ELb0EEENS1_19SingleTileSchedulerILb0ELb0ELb0ELi128EEEEEEEEEvNT_6ParamsE$_ZN4cute3eso3ESOILb1ELb0EJNS_6LayoutINS_5tupleIJNS3_IJNS_1CILi2EEES5_EEEEEENS3_IJNS3_IJNS4_ILi1EEES5_EEEEEEEENS_10ViewEngineIPfEEEEC2ERKSB_RKSE_) ;  /* 0xfffeee7000007944 */ /* 0x000fea0003c3ffff */
[----:B------:R-:W-:Y:S01]  /*19eb0*/  MOV R3, R80 ;  /* 0x0000005000037202 */ /* 0x000fe20000000f00 */
[----:B-1----:R1:W5:Y:S01]  /*19ec0*/  LDL.64 R8, [R1+0x758] ;  /* 0x0007580001087983 */ /* 0x0023620000100a00 */
[----:B------:R-:W-:Y:S01]  /*19ed0*/  MOV R10, 0x19f00 ;  /* 0x00019f00000a7802 */ /* 0x000fe20000000f00 */
[----:B------:R-:W-:Y:S02]  /*19ee0*/  IMAD.MOV.U32 R2, RZ, RZ, R25 ;  /* 0x000000ffff027224 */ /* 0x000fe400078e0019 */
[----:B-1---5:R-:W-:Y:S05]  /*19ef0*/  CALL.REL.NOINC `($_ZN7cutlass13device_kernelIN5flash19enable_sm80_to_sm89INS1_16FlashAttnBwdSm80INS1_25CollectiveMainloopBwdSm80ILi2ELi2EN4cute5tupleIJNS5_1CILi128EEES8_NS7_ILi64EEEEEENS_10bfloat16_tEfNS_4arch4Sm80ELb0ELb1ELb1ELb0ELb0ELb0ELb0ELb0ELi2ELi4ELi4ELi4ELb0EEENS1_24CollectiveEpilogueBwdGQAISA_fSD_Li256ELb0ELb0EEENS1_19SingleTileSchedulerILb0ELb0ELb0ELi128EEEEEEEEEvNT_6ParamsE$_ZN4cute3eso3ESOILb1ELb0EJNS_10UnderscoreEiEEC2ERKS2_RKi) ;  /* 0xfffecdd000007944 */ /* 0x022fea0003c3ffff */
[----:B------:R-:W-:Y:S01]  /*19f00*/  MOV R4, 0x19f50 ;  /* 0x00019f5000047802 */ /* 0x000fe20000000f00 */
[----:B-1----:R-:W2:Y:S01]  /*19f10*/  LDL R3, [R1+0x758] ;  /* 0x0007580001037983 */ /* 0x002ea20000100800 */
[----:B------:R-:W-:Y:S01]  /*19f20*/  IMAD.MOV.U32 R67, RZ, RZ, R25 ;  /* 0x000000ffff437224 */ /* 0x000fe200078e0019 */
[----:B--2---:R-:W-:Y:S02]  /*19f30*/  SHF.L.U32 R3, R3, 0x3, RZ ;  /* 0x0000000303037819 */ /* 0x004fe400000006ff */
[----:B------:R-:W-:Y:S05]  /*19f40*/  CALL.REL.NOINC `($_ZN7cutlass13device_kernelIN5flash19enable_sm80_to_sm89INS1_16FlashAttnBwdSm80INS1_25CollectiveMainloopBwdSm80ILi2ELi2EN4cute5tupleIJNS5_1CILi128EEES8_NS7_ILi64EEEEEENS_10bfloat16_tEfNS_4arch4Sm80ELb0ELb1ELb1ELb0ELb0ELb0ELb0ELb0ELi2ELi4ELi4ELi4ELb0EEENS1_24CollectiveEpilogueBwdGQAISA_fSD_Li256ELb0ELb0EEENS1_19SingleTileSchedulerILb0ELb0ELb0ELi128EEEEEEEEEvNT_6ParamsE$_ZN4cute3eso3ESOILb1ELb0EJNS_6LayoutINS_5tupleIJNS3_IJNS_1CILi2EEES5_S5_EEEEEENS3_IJNS3_IJNS4_ILi1EEES5_NS4_ILi4EEEEEEEEEEEiEEC2ERKSC_RKi) ;  /* 0xfffef24000007944 */ /* 0x000fea0003c3ffff */
[----:B------:R-:W-:Y:S01]  /*19f50*/  MOV R4, 0x19fb0 ;  /* 0x00019fb000047802 */ /* 0x000fe20000000f00 */
[----:B-1----:R-:W2:Y:S01]  /*19f60*/  LDL R3, [R1+0x758] ;  /* 0x0007580001037983 */ /* 0x002ea20000100800 */
[----:B------:R-:W-:Y:S01]  /*19f70*/  IMAD.MOV.U32 R67, RZ, RZ, R25 ;  /* 0x000000ffff437224 */ /* 0x000fe200078e0019 */
[C---:B--2---:R-:W-:Y:S04]  /*19f80*/  LEA R6, P0, R3.reuse, R56, 0x1 ;  /* 0x0000003803067211 */ /* 0x044fe800078008ff */
[----:B------:R-:W-:Y:S04]  /*19f90*/  LEA.HI.X.SX32 R3, R3, R57, 0x1, P0 ;  /* 0x0000003903037211 */ /* 0x000fe800000f0eff */
[----:B------:R-:W-:Y:S05]  /*19fa0*/  CALL.REL.NOINC `($_ZN7cutlass13device_kernelIN5flash19enable_sm80_to_sm89INS1_16FlashAttnBwdSm80INS1_25CollectiveMainloopBwdSm80ILi2ELi2EN4cute5tupleIJNS5_1CILi128EEES8_NS7_ILi64EEEEEENS_10bfloat16_tEfNS_4arch4Sm80ELb0ELb1ELb1ELb0ELb0ELb0ELb0ELb0ELi2ELi4ELi4ELi4ELb0EEENS1_24CollectiveEpilogueBwdGQAISA_fSD_Li256ELb0ELb0EEENS1_19SingleTileSchedulerILb0ELb0ELb0ELi128EEEEEEEEEvNT_6ParamsE$_ZN4cute3eso3ESOILb1ELb0EJNS_6LayoutINS_5tupleIJNS3_IJNS_1CILi2EEES5_S5_EEEEEENS3_IJNS3_IJNS4_ILi1EEES5_NS4_ILi4EEEEEEEEEEENS_10ViewEngineIPN7cutlass10bfloat16_tEEEEEC2ERKSC_RKSH_) ;  /* 0xfffef19000007944 */ /* 0x000fea0003c3ffff */
[----:B------:R-:W-:Y:S01]  /*19fb0*/  MOV R3, R20 ;  /* 0x0000001400037202 */ /* 0x000fe20000000f00 */
[----:B------:R2:W5:Y:S01]  /*19fc0*/  LDL.64 R12, [R1+0x758] ;  /* 0x00075800010c7983 */ /* 0x0005620000100a00 */
[----:B------:R-:W-:Y:S01]  /*19fd0*/  MOV R10, 0x1a000 ;  /* 0x0001a000000a7802 */ /* 0x000fe20000000f00 */
[----:B-1----:R-:W-:Y:S02]  /*19fe0*/  IMAD.MOV.U32 R2, RZ, RZ, R25 ;  /* 0x000000ffff027224 */ /* 0x002fe400078e0019 */
[----:B--2--5:R-:W-:Y:S05]  /*19ff0*/  CALL.REL.NOINC `($_ZN7cutlass13device_kernelIN5flash19enable_sm80_to_sm89INS1_16FlashAttnBwdSm80INS1_25CollectiveMainloopBwdSm80ILi2ELi2EN4cute5tupleIJNS5_1CILi128EEES8_NS7_ILi64EEEEEENS_10bfloat16_tEfNS_4arch4Sm80ELb0ELb1ELb1ELb0ELb0ELb0ELb0ELb0ELi2ELi4ELi4ELi4ELb0EEENS1_24CollectiveEpilogueBwdGQAISA_fSD_Li256ELb0ELb0EEENS1_19SingleTileSchedulerILb0ELb0ELb0ELi128EEEEEEEEEvNT_6ParamsE$_ZN4cute3eso3ESOILb1ELb0EJNS_10UnderscoreEiEEC2ERKS2_RKi) ;  /* 0xfffeccd000007944 */ /* 0x024fea0003c3ffff */
[----:B------:R-:W-:Y:S01]  /*1a000*/  MOV R4, 0x1a050 ;  /* 0x0001a05000047802 */ /* 0x000fe20000000f00 */
[----:B-1----:R-:W2:Y:S01]  /*1a010*/  LDL R3, [R1+0x758] ;  /* 0x0007580001037983 */ /* 0x002ea20000100800 */
[----:B------:R-:W-:Y:S01]  /*1a020*/  IMAD.MOV.U32 R67, RZ, RZ, R25 ;  /* 0x000000ffff437224 */ /* 0x000fe200078e0019 */
[----:B--2---:R-:W-:Y:S02]  /*1a030*/  SHF.L.U32 R3, R3, 0x2, RZ ;  /* 0x0000000203037819 */ /* 0x004fe400000006ff */
[----:B------:R-:W-:Y:S05]  /*1a040*/  CALL.REL.NOINC `($_ZN7cutlass13device_kernelIN5flash19enable_sm80_to_sm89INS1_16FlashAttnBwdSm80INS1_25CollectiveMainloopBwdSm80ILi2ELi2EN4cute5tupleIJNS5_1CILi128EEES8_NS7_ILi64EEEEEENS_10bfloat16_tEfNS_4arch4Sm80ELb0ELb1ELb1ELb0ELb0ELb0ELb0ELb0ELi2ELi4ELi4ELi4ELb0EEENS1_24CollectiveEpilogueBwdGQAISA_fSD_Li256ELb0ELb0EEENS1_19SingleTileSchedulerILb0ELb0ELb0ELi128EEEEEEEEEvNT_6ParamsE$_ZN4cute3eso3ESOILb1ELb0EJNS_6LayoutINS_5tupleIJNS3_IJNS_1CILi2EEES5_EEEEEENS3_IJNS3_IJNS4_ILi1EEES5_EEEEEEEEiEEC2ERKSB_RKi) ;  /* 0xfffeed2000007944 */ /* 0x000fea0003c3ffff */
[----:B------:R-:W-:Y:S01]  /*1a050*/  MOV R4, 0x1a0b0 ;  /* 0x0001a0b000047802 */ /* 0x000fe20000000f00 */
[----:B-1----:R-:W2:Y:S01]  /*1a060*/  LDL R3, [R1+0x758] ;  /* 0x0007580001037983 */ /* 0x002ea20000100800 */
[----:B------:R-:W-:Y:S01]  /*1a070*/  IMAD.MOV.U32 R67, RZ, RZ, R25 ;  /* 0x000000ffff437224 */ /* 0x000fe200078e0019 */
[C---:B--2---:R-:W-:Y:S04]  /*1a080*/  LEA R6, P0, R3.reuse, R58, 0x1 ;  /* 0x0000003a03067211 */ /* 0x044fe800078008ff */
[----:B------:R-:W-:Y:S04]  /*1a090*/  LEA.HI.X.SX32 R3, R3, R59, 0x1, P0 ;  /* 0x0000003b03037211 */ /* 0x000fe800000f0eff */
[----:B------:R-:W-:Y:S05]  /*1a0a0*/  CALL.REL.NOINC `($_ZN7cutlass13device_kernelIN5flash19enable_sm80_to_sm89INS1_16FlashAttnBwdSm80INS1_25CollectiveMainloopBwdSm80ILi2ELi2EN4cute5tupleIJNS5_1CILi128EEES8_NS7_ILi64EEEEEENS_10bfloat16_tEfNS_4arch4Sm80ELb0ELb1ELb1ELb0ELb0ELb0ELb0ELb0ELi2ELi4ELi4ELi4ELb0EEENS1_24CollectiveEpilogueBwdGQAISA_fSD_Li256ELb0ELb0EEENS1_19SingleTileSchedulerILb0ELb0ELb0ELi128EEEEEEEEEvNT_6ParamsE$_ZN4cute3eso3ESOILb1ELb0EJNS_6LayoutINS_5tupleIJNS3_IJNS_1CILi2EEES5_EEEEEENS3_IJNS3_IJNS4_ILi1EEES5_EEEEEEEENS_10ViewEngineIPN7cutlass10bfloat16_tEEEEEC2ERKSB_RKSG_) ;  /* 0xfffeec2000007944 */ /* 0x000fea0003c3ffff */
[----:B------:R-:W-:Y:S01]  /*1a0b0*/  MOV R79, R24 ;  /* 0x00000018004f7202 */ /* 0x000fe20000000f00 */
[----:B------:R2:W5:Y:S01]  /*1a0c0*/  LDL.64 R10, [R1+0x758] ;  /* 0x00075800010a7983 */ /* 0x0005620000100a00 */
[----:B------:R-:W-:Y:S01]  /*1a0d0*/  MOV R78, 0x1a100 ;  /* 0x0001a100004e7802 */ /* 0x000fe20000000f00 */
[----:B------:R-:W-:Y:S02]  /*1a0e0*/  IMAD.MOV.U32 R81, RZ, RZ, R25 ;  /* 0x000000ffff517224 */ /* 0x000fe400078e0019 */
        /* <DEDUP_REMOVED lines=12> */
[----:B------:R-:W-:Y:S05]  /*1a1b0*/  CALL.REL.NOINC `($_ZN7cutlass13device_kernelIN5flash19enable_sm80_to_sm89INS1_16FlashAttnBwdSm80INS1_25CollectiveMainloopBwdSm80ILi2ELi2EN4cute5tupleIJNS5_1CILi128EEES8_NS7_ILi64EEEEEENS_10bfloat16_tEfNS_4arch4Sm80ELb0ELb1ELb1ELb0ELb0ELb0ELb0ELb0ELi2ELi4ELi4ELi4ELb0EEENS1_24CollectiveEpilogueBwdGQAISA_fSD_Li256ELb0ELb0EEENS1_19SingleTileSchedulerILb0ELb0ELb0ELi128EEEEEEEEEvNT_6ParamsE$_ZN4cute3eso3ESOILb1ELb0EJNS_6LayoutINS_5tupleIJNS3_IJNS_1CILi2EEES5_EEEEEENS3_IJNS3_IJNS4_ILi1EEES5_EEEEEEEENS_10ViewEngineIPKfEEEEC2ERKSB_RKSF_) ;  /* 0xfffeeac000007944 */ /* 0x000fea0003c3ffff */
[----:B------:R-:W-:Y:S01]  /*1a1c0*/  MOV R67, R25 ;  /* 0x0000001900437202 */ /* 0x000fe20000000f00 */
[----:B-1----:R1:W5:Y:S01]  /*1a1d0*/  LDL.64 R6, [R1+0x758] ;  /* 0x0007580001067983 */ /* 0x0023620000100a00 */
[----:B------:R-:W-:Y:S03]  /*1a1e0*/  MOV R4, 0x1a200 ;  /* 0x0001a20000047802 */ /* 0x000fe60000000f00 */
[----:B-1---5:R-:W-:Y:S05]  /*1a1f0*/  CALL.REL.NOINC `($_ZN7cutlass13device_kernelIN5flash19enable_sm80_to_sm89INS1_16FlashAttnBwdSm80INS1_25CollectiveMainloopBwdSm80ILi2ELi2EN4cute5tupleIJNS5_1CILi128EEES8_NS7_ILi64EEEEEENS_10bfloat16_tEfNS_4arch4Sm80ELb0ELb1ELb1ELb0ELb0ELb0ELb0ELb0ELi2ELi4ELi4ELi4ELb0EEENS1_24CollectiveEpilogueBwdGQAISA_fSD_Li256ELb0ELb0EEENS1_19SingleTileSchedulerILb0ELb0ELb0ELi128EEEEEEEEEvNT_6ParamsE$_ZN4cute3eso3ESOILb1ELb0EJNS_6LayoutINS_5tupleIJNS3_IJNS_1CILi1EEENS4_ILi2EEES6_EEEEEENS3_IJNS3_IJS5_S5_S6_EEEEEEEENS_10ViewEngineIPjEEEEC2ERKSB_RKSE_) ;  /* 0xfffee90000007944 */ /* 0x022fea0003c3ffff */
[----:B-1----:R-:W-:Y:S01]  /*1a200*/  MOV R2, R25 ;  /* 0x0000001900027202 */ /* 0x002fe20000000f00 */
[----:B------:R1:W5:Y:S01]  /*1a210*/  LDL.64 R14, [R1+0x758] ;  /* 0x00075800010e7983 */ /* 0x0003620000100a00 */
[----:B------:R-:W-:Y:S01]  /*1a220*/  MOV R4, 0x1a250 ;  /* 0x0001a25000047802 */ /* 0x000fe20000000f00 */
[----:B------:R-:W-:Y:S02]  /*1a230*/  IMAD.MOV.U32 R3, RZ, RZ, R11 ;  /* 0x000000ffff037224 */ /* 0x000fe400078e000b */
[----:B-1---5:R-:W-:Y:S05]  /*1a240*/  CALL.REL.NOINC `($_ZN7cutlass13device_kernelIN5flash19enable_sm80_to_sm89INS1_16FlashAttnBwdSm80INS1_25CollectiveMainloopBwdSm80ILi2ELi2EN4cute5tupleIJNS5_1CILi128EEES8_NS7_ILi64EEEEEENS_10bfloat16_tEfNS_4arch4Sm80ELb0ELb1ELb1ELb0ELb0ELb0ELb0ELb0ELi2ELi4ELi4ELi4ELb0EEENS1_24CollectiveEpilogueBwdGQAISA_fSD_Li256ELb0ELb0EEENS1_19SingleTileSchedulerILb0ELb0ELb0ELi128EEEEEEEEEvNT_6ParamsE$_ZN4cute3eso3ESOILb1ELb0EJNS_6LayoutINS_5tupleIJNS3_IJNS_1CILi1EEENS4_ILi2EEEEEEEEENS3_IJNS3_IJS5_S5_EEEEEEEENS_10ViewEngineIPjEEEEC2ERKSB_RKSE_) ;  /* 0xfffee7a000007944 */ /* 0x022fea0003c3ffff */
[----:B-1----:R-:W-:Y:S01]  /*1a250*/  MOV R2, R25 ;  /* 0x0000001900027202 */ /* 0x002fe20000000f00 */
[----:B------:R1:W5:Y:S01]  /*1a260*/  LDL.64 R16, [R1+0x758] ;  /* 0x0007580001107983 */ /* 0x0003620000100a00 */
[----:B------:R-:W-:Y:S01]  /*1a270*/  MOV R4, 0x1a2a0 ;  /* 0x0001a2a000047802 */ /* 0x000fe20000000f00 */
[----:B------:R-:W-:Y:S02]  /*1a280*/  IMAD.MOV.U32 R3, RZ, RZ, R9 ;  /* 0x000000ffff037224 */ /* 0x000fe400078e0009 */
[----:B-1---5:R-:W-:Y:S05]  /*1a290*/  CALL.REL.NOINC `($_ZN7cutlass13device_kernelIN5flash19enable_sm80_to_sm89INS1_16FlashAttnBwdSm80INS1_25CollectiveMainloopBwdSm80ILi2ELi2EN4cute5tupleIJNS5_1CILi128EEES8_NS7_ILi64EEEEEENS_10bfloat16_tEfNS_4arch4Sm80ELb0ELb1ELb1ELb0ELb0ELb0ELb0ELb0ELi2ELi4ELi4ELi4ELb0EEENS1_24CollectiveEpilogueBwdGQAISA_fSD_Li256ELb0ELb0EEENS1_19SingleTileSchedulerILb0ELb0ELb0ELi128EEEEEEEEEvNT_6ParamsE$_ZN4cute3eso3ESOILb1ELb0EJNS_6LayoutINS_5tupleIJNS3_IJNS_1CILi2EEES5_EEEEEENS3_IJNS3_IJNS4_ILi1EEES5_EEEEEEEENS_10ViewEngineIPfEEEEC2ERKSB_RKSE_) ;  /* 0xfffeea8000007944 */ /* 0x022fea0003c3ffff */
[----:B-1----:R-:W-:Y:S01]  /*1a2a0*/  MOV R2, R25 ;  /* 0x0000001900027202 */ /* 0x002fe20000000f00 */
[----:B------:R1:W5:Y:S01]  /*1a2b0*/  LDL.64 R60, [R1+0x758] ;  /* 0x00075800013c7983 */ /* 0x0003620000100a00 */
[----:B------:R-:W-:Y:S01]  /*1a2c0*/  MOV R4, 0x1a2f0 ;  /* 0x0001a2f000047802 */ /* 0x000fe20000000f00 */
[----:B------:R-:W-:Y:S02]  /*1a2d0*/  IMAD.MOV.U32 R3, RZ, RZ, R7 ;  /* 0x000000ffff037224 */ /* 0x000fe400078e0007 */
[----:B-1---5:R-:W-:Y:S05]  /*1a2e0*/  CALL.REL.NOINC `($_ZN7cutlass13device_kernelIN5flash19enable_sm80_to_sm89INS1_16FlashAttnBwdSm80INS1_25CollectiveMainloopBwdSm80ILi2ELi2EN4cute5tupleIJNS5_1CILi128EEES8_NS7_ILi64EEEEEENS_10bfloat16_tEfNS_4arch4Sm80ELb0ELb1ELb1ELb0ELb0ELb0ELb0ELb0ELi2ELi4ELi4ELi4ELb0EEENS1_24CollectiveEpilogueBwdGQAISA_fSD_Li256ELb0ELb0EEENS1_19SingleTileSchedulerILb0ELb0ELb0ELi128EEEEEEEEEvNT_6ParamsE$_ZN4cute3eso3ESOILb1ELb0EJNS_6LayoutINS_5tupleIJNS3_IJNS_1CILi2EEES5_EEEEEENS3_IJNS3_IJNS4_ILi1EEES5_EEEEEEEENS_10ViewEngineIPKfEEEEC2ERKSB_RKSF_) ;  /* 0xfffee99000007944 */ /* 0x022fea0003c3ffff */
        /* <DEDUP_REMOVED lines=24> */
[----:B-1----:R-:W-:Y:S05]  /*1a470*/  CALL.REL.NOINC `($_ZN7cutlass13device_kernelIN5flash19enable_sm80_to_sm89INS1_16FlashAttnBwdSm80INS1_25CollectiveMainloopBwdSm80ILi2ELi2EN4cute5tupleIJNS5_1CILi128EEES8_NS7_ILi64EEEEEENS_10bfloat16_tEfNS_4arch4Sm80ELb0ELb1ELb1ELb0ELb0ELb0ELb0ELb0ELi2ELi4ELi4ELi4ELb0EEENS1_24CollectiveEpilogueBwdGQAISA_fSD_Li256ELb0ELb0EEENS1_19SingleTileSchedulerILb0ELb0ELb0ELi128EEEEEEEEEvNT_6ParamsE$_ZN4cute3eso3ESOILb1ELb0EJNS_10UnderscoreEiiEEC2ERKS2_RKiS7_) ;  /* 0xfffec89000007944 */ /* 0x002fea0003c3ffff */
        /* <DEDUP_REMOVED lines=643> */
[----:B------:R-:W-:Y:S02]  /*1ccb0*/  MOV R3, 0x1 ;  /* 0x0000000100037802 */ /* 0x000fe40000000f00 */
        /* <DEDUP_REMOVED lines=18> */
.L_x_1762:
        /* <DEDUP_REMOVED lines=772> */
.L_x_1763:
        /* <DEDUP_REMOVED lines=222> */
[----:B------:R-:W-:Y:S05]  /*20c00*/  CALL.REL.NOINC `($_ZN7cutlass13device_kernelIN5flash19enable_sm80_to_sm89INS1_16FlashAttnBwdSm80INS1_25CollectiveMainloopBwdSm80ILi2ELi2EN4cute5tupleIJNS5_1CILi128EEES8_NS7_ILi64EEEEEENS_10bfloat16_tEfNS_4arch4Sm80ELb0ELb1ELb1ELb0ELb0ELb0ELb0ELb0ELi2ELi4ELi4ELi4ELb0EEENS1_24CollectiveEpilogueBwdGQAISA_fSD_Li256ELb0ELb0EEENS1_19SingleTileSchedulerILb0ELb0ELb0ELi128EEEEEEEEEvNT_6ParamsE$_ZN4cute3eso3ESOILb1ELb0EJNS_10UnderscoreES2_iEEC2ERKS2_S5_RKi) ;  /* 0xfffe608000007944 */ /* 0x000fea0003c3ffff */
        /* <DEDUP_REMOVED lines=37> */
.L_x_1764:
        /* <DEDUP_REMOVED lines=220> */
[----:B-----5:R-:W-:Y:S05]  /*21c20*/  CALL.REL.NOINC `($_ZN7cutlass13device_kernelIN5flash19enable_sm80_to_sm89INS1_16FlashAttnBwdSm80INS1_25CollectiveMainloopBwdSm80ILi2ELi2EN4cute5tupleIJNS5_1CILi128EEES8_NS7_ILi64EEEEEENS_10bfloat16_tEfNS_4arch4Sm80ELb0ELb1ELb1ELb0ELb0ELb0ELb0ELb0ELi2ELi4ELi4ELi4ELb0EEENS1_24CollectiveEpilogueBwdGQAISA_fSD_Li256ELb0ELb0EEENS1_19SingleTileSchedulerILb0ELb0ELb0ELi128EEEEEEEEEvNT_6ParamsE$_ZN4cute8smem_ptrIPfECI1NS_12iter_adaptorIS1_S2_EEES1_) ;  /* 0xfffe8cf000007944 */ /* 0x020fea0003c3ffff */
[----:B-1----:R1:W5:Y:S01]  /*21c30*/  LDL.64 R2, [R1+0x758] ;  /* 0x0007580001027983 */ /* 0x0023620000100a00 */
[----:B------:R-:W-:-:S03]  /*21c40*/  MOV R8, 0x21c60 ;  /* 0x00021c6000087802 */ /* 0x000fc60000000f00 */
[----:B-1---5:R-:W-:Y:S05]  /*21c50*/  CALL.REL.NOINC `($_ZN7cutlass13device_kernelIN5flash19enable_sm80_to_sm89INS1_16FlashAttnBwdSm80INS1_25CollectiveMainloopBwdSm80ILi2ELi2EN4cute5tupleIJNS5_1CILi128EEES8_NS7_ILi64EEEEEENS_10bfloat16_tEfNS_4arch4Sm80ELb0ELb1ELb1ELb0ELb0ELb0ELb0ELb0ELi2ELi4ELi4ELi4ELb0EEENS1_24CollectiveEpilogueBwdGQAISA_fSD_Li256ELb0ELb0EEENS1_19SingleTileSchedulerILb0ELb0ELb0ELi128EEEEEEEEEvNT_6ParamsE$_ZN4cute3eso3ESOILb1ELb0EJNS_6LayoutINS_5tupleIJNS3_IJNS_1CILi2EEES5_EEEEEENS3_IJNS3_IJNS4_ILi8EEENS4_ILi64EEEEEEEEEEENS_10ViewEngineINS_8smem_ptrIPfEEEEEEC2ERKSC_RKSH_) ;  /* 0xfffe715000007944 */ /* 0x022fea0003c3ffff */
        /* <DEDUP_REMOVED lines=9> */
[----:B--2--5:R-:W-:Y:S05]  /*21cf0*/  CALL.REL.NOINC `($_ZN7cutlass13device_kernelIN5flash19enable_sm80_to_sm89INS1_16FlashAttnBwdSm80INS1_25CollectiveMainloopBwdSm80ILi2ELi2EN4cute5tupleIJNS5_1CILi128EEES8_NS7_ILi64EEEEEENS_10bfloat16_tEfNS_4arch4Sm80ELb0ELb1ELb1ELb0ELb0ELb0ELb0ELb0ELi2ELi4ELi4ELi4ELb0EEENS1_24CollectiveEpilogueBwdGQAISA_fSD_Li256ELb0ELb0EEENS1_19SingleTileSchedulerILb0ELb0ELb0ELi128EEEEEEEEEvNT_6ParamsE$_ZN4cute3eso3ESOILb1ELb0EJNS_10UnderscoreEiEEC2ERKS2_RKi) ;  /* 0xfffe4fd000007944 */ /* 0x024fea0003c3ffff */
[----:B-1----:R-:W2:Y:S01]  /*21d00*/  LDL R3, [R1+0x758] ;  /* 0x0007580001037983 */ /* 0x002ea20000100800 */
[----:B------:R-:W-:Y:S02]  /*21d10*/  MOV R6, 0x21d40 ;  /* 0x00021d4000067802 */ /* 0x000fe40000000f00 */
[----:B--2---:R-:W-:Y:S02]  /*21d20*/  SHF.L.U32 R3, R3, 0x7, RZ ;  /* 0x0000000703037819 */ /* 0x004fe400000006ff */
[----:B------:R-:W-:Y:S05]  /*21d30*/  CALL.REL.NOINC `($_ZN7cutlass13device_kernelIN5flash19enable_sm80_to_sm89INS1_16FlashAttnBwdSm80INS1_25CollectiveMainloopBwdSm80ILi2ELi2EN4cute5tupleIJNS5_1CILi128EEES8_NS7_ILi64EEEEEENS_10bfloat16_tEfNS_4arch4Sm80ELb0ELb1ELb1ELb0ELb0ELb0ELb0ELb0ELi2ELi4ELi4ELi4ELb0EEENS1_24CollectiveEpilogueBwdGQAISA_fSD_Li256ELb0ELb0EEENS1_19SingleTileSchedulerILb0ELb0ELb0ELi128EEEEEEEEEvNT_6ParamsE$_ZN4cute3eso3ESOILb1ELb0EJNS_6LayoutINS_5tupleIJNS3_IJNS_1CILi2EEES5_EEEEEENS3_IJNS3_IJNS4_ILi8EEENS4_ILi64EEEEEEEEEEEiEEC2ERKSC_RKi) ;  /* 0xfffe70b000007944 */ /* 0x000fea0003c3ffff */
[----:B------:R-:W-:Y:S01]  /*21d40*/  ULDC.64 UR4, c[0x0][0x118] ;  /* 0x0000460000047ab9 */ /* 0x000fe20000000a00 */
[----:B-1----:R-:W2:Y:S04]  /*21d50*/  LDL R2, [R1+0x758] ;  /* 0x0007580001027983 */ /* 0x002ea80000100800 */
[----:B------:R-:W2:Y:S01]  /*21d60*/  LD.E.64 R12, [R12.64] ;  /* 0x000000040c0c7980 */ /* 0x000ea2000c101b00 */
[----:B------:R-:W-:-:S02]  /*21d70*/  MOV R6, R25 ;  /* 0x0000001900067202 */ /* 0x000fc40000000f00 */
[----:B------:R-:W-:Y:S01]  /*21d80*/  MOV R8, 0x21db0 ;  /* 0x00021db000087802 */ /* 0x000fe20000000f00 */
[----:B--2---:R-:W-:-:S04]  /*21d90*/  IMAD.WIDE R2, R2, 0x4, R12 ;  /* 0x0000000402027825 */ /* 0x004fc800078e020c */
[----:B------:R-:W-:Y:S05]  /*21da0*/  CALL.REL.NOINC `($_ZN7cutlass13device_kernelIN5flash19enable_sm80_to_sm89INS1_16FlashAttnBwdSm80INS1_25CollectiveMainloopBwdSm80ILi2ELi2EN4cute5tupleIJNS5_1CILi128EEES8_NS7_ILi64EEEEEENS_10bfloat16_tEfNS_4arch4Sm80ELb0ELb1ELb1ELb0ELb0ELb0ELb0ELb0ELi2ELi4ELi4ELi4ELb0EEENS1_24CollectiveEpilogueBwdGQAISA_fSD_Li256ELb0ELb0EEENS1_19SingleTileSchedulerILb0ELb0ELb0ELi128EEEEEEEEEvNT_6ParamsE$_ZN4cute8smem_ptrIPfECI1NS_12iter_adaptorIS1_S2_EEES1_) ;  /* 0xfffe8b7000007944 */ /* 0x000fea0003c3ffff */
[----:B-1----:R1:W5:Y:S01]  /*21db0*/  LDL.64 R2, [R1+0x758] ;  /* 0x0007580001027983 */ /* 0x0023620000100a00 */
[----:B------:R-:W-:-:S03]  /*21dc0*/  MOV R8, 0x21de0 ;  /* 0x00021de000087802 */ /* 0x000fc60000000f00 */
[----:B-1---5:R-:W-:Y:S05]  /*21dd0*/  CALL.REL.NOINC `($_ZN7cutlass13device_kernelIN5flash19enable_sm80_to_sm89INS1_16FlashAttnBwdSm80INS1_25CollectiveMainloopBwdSm80ILi2ELi2EN4cute5tupleIJNS5_1CILi128EEES8_NS7_ILi64EEEEEENS_10bfloat16_tEfNS_4arch4Sm80ELb0ELb1ELb1ELb0ELb0ELb0ELb0ELb0ELi2ELi4ELi4ELi4ELb0EEENS1_24CollectiveEpilogueBwdGQAISA_fSD_Li256ELb0ELb0EEENS1_19SingleTileSchedulerILb0ELb0ELb0ELi128EEEEEEEEEvNT_6ParamsE$_ZN4cute3eso3ESOILb1ELb0EJNS_6LayoutINS_5tupleIJNS3_IJNS_1CILi2EEES5_EEEEEENS3_IJNS3_IJNS4_ILi8EEENS4_ILi64EEEEEEEEEEENS_10ViewEngineINS_8smem_ptrIPfEEEEEEC2ERKSC_RKSH_) ;  /* 0xfffe6fd000007944 */ /* 0x022fea0003c3ffff */
[----:B-1----:R1:W5:Y:S01]  /*21de0*/  LDL.64 R2, [R1+0x758] ;  /* 0x0007580001027983 */ /* 0x0023620000100a00 */
[----:B------:R-:W-:Y:S02]  /*21df0*/  MOV R9, R5 ;  /* 0x0000000500097202 */ /* 0x000fe40000000f00 */
[----:B------:R-:W-:Y:S02]  /*21e00*/  MOV R6, 0x21e20 ;  /* 0x00021e2000067802 */ /* 0x000fe40000000f00 */
[----:B-1---5:R-:W-:Y:S05]  /*21e10*/  CALL.REL.NOINC `($_ZN7cutlass13device_kernelIN5flash19enable_sm80_to_sm89INS1_16FlashAttnBwdSm80INS1_25CollectiveMainloopBwdSm80ILi2ELi2EN4cute5tupleIJNS5_1CILi128EEES8_NS7_ILi64EEEEEENS_10bfloat16_tEfNS_4arch4Sm80ELb0ELb1ELb1ELb0ELb0ELb0ELb0ELb0ELi2ELi4ELi4ELi4ELb0EEENS1_24CollectiveEpilogueBwdGQAISA_fSD_Li256ELb0ELb0EEENS1_19SingleTileSchedulerILb0ELb0ELb0ELi128EEEEEEEEEvNT_6ParamsE$_ZN4cute3eso3ESOILb1ELb0EJNS_6LayoutINS_5tupleIJNS_1CILi1EEENS4_ILi4EEEEEENS3_IJNS4_ILi0EEES5_EEEEENS_10ViewEngineIPfEEEEC2ERKSA_RKSD_) ;  /* 0xfffe7f4000007944 */ /* 0x022fea0003c3ffff */
[----:B------:R2:W5:Y:S01]  /*21e20*/  LDL.64 R12, [R1+0x758] ;  /* 0x00075800010c7983 */ /* 0x0005620000100a00 */
[----:B-1----:R-:W-:Y:S02]  /*21e30*/  MOV R9, R3 ;  /* 0x0000000300097202 */ /* 0x002fe40000000f00 */
[----:B------:R-:W-:Y:S02]  /*21e40*/  MOV R6, 0x21e60 ;  /* 0x00021e6000067802 */ /* 0x000fe40000000f00 */
[----:B--2--5:R-:W-:Y:S05]  /*21e50*/  CALL.REL.NOINC `($_ZN7cutlass13device_kernelIN5flash19enable_sm80_to_sm89INS1_16FlashAttnBwdSm80INS1_25CollectiveMainloopBwdSm80ILi2ELi2EN4cute5tupleIJNS5_1CILi128EEES8_NS7_ILi64EEEEEENS_10bfloat16_tEfNS_4arch4Sm80ELb0ELb1ELb1ELb0ELb0ELb0ELb0ELb0ELi2ELi4ELi4ELi4ELb0EEENS1_24CollectiveEpilogueBwdGQAISA_fSD_Li256ELb0ELb0EEENS1_19SingleTileSchedulerILb0ELb0ELb0ELi128EEEEEEEEEvNT_6ParamsE$_ZN4cute3eso3ESOILb1ELb0EJNS_6LayoutINS_5tupleIJNS_1CILi1EEENS3_IJNS4_ILi2EEES6_EEEEEENS3_IJNS4_ILi0EEENS3_IJNS4_ILi8EEENS4_ILi64EEEEEEEEEEENS_10ViewEngineINS_8smem_ptrIPfEEEEEEC2ERKSE_RKSJ_) ;  /* 0xfffe7ea000007944 */ /* 0x024fea0003c3ffff */
[----:B-1----:R1:W5:Y:S01]  /*21e60*/  LDL.64 R2, [R1+0x758] ;  /* 0x0007580001027983 */ /* 0x0023620000100a00 */
[----:B------:R-:W-:Y:S02]  /*21e70*/  MOV R6, R25 ;  /* 0x0000001900067202 */ /* 0x000fe40000000f00 */
[----:B------:R-:W-:-:S02]  /*21e80*/  MOV R8, 0x21ea0 ;  /* 0x00021ea000087802 */ /* 0x000fc40000000f00 */
[----:B-1---5:R-:W-:Y:S05]  /*21e90*/  CALL.REL.NOINC `($_ZN7cutlass13device_kernelIN5flash19enable_sm80_to_sm89INS1_16FlashAttnBwdSm80INS1_25CollectiveMainloopBwdSm80ILi2ELi2EN4cute5tupleIJNS5_1CILi128EEES8_NS7_ILi64EEEEEENS_10bfloat16_tEfNS_4arch4Sm80ELb0ELb1ELb1ELb0ELb0ELb0ELb0ELb0ELi2ELi4ELi4ELi4ELb0EEENS1_24CollectiveEpilogueBwdGQAISA_fSD_Li256ELb0ELb0EEENS1_19SingleTileSchedulerILb0ELb0ELb0ELi128EEEEEEEEEvNT_6ParamsE$_ZN4cute8smem_ptrIPfECI1NS_12iter_adaptorIS1_S2_EEES1_) ;  /* 0xfffe8a8000007944 */ /* 0x022fea0003c3ffff */
[----:B-1----:R1:W5:Y:S01]  /*21ea0*/  LDL.64 R2, [R1+0x758] ;  /* 0x0007580001027983 */ /* 0x0023620000100a00 */
[----:B------:R-:W-:-:S03]  /*21eb0*/  MOV R8, 0x21ed0 ;  /* 0x00021ed000087802 */ /* 0x000fc60000000f00 */
[----:B-1---5:R-:W-:Y:S05]  /*21ec0*/  CALL.REL.NOINC `($_ZN7cutlass13device_kernelIN5flash19enable_sm80_to_sm89INS1_16FlashAttnBwdSm80INS1_25CollectiveMainloopBwdSm80ILi2ELi2EN4cute5tupleIJNS5_1CILi128EEES8_NS7_ILi64EEEEEENS_10bfloat16_tEfNS_4arch4Sm80ELb0ELb1ELb1ELb0ELb0ELb0ELb0ELb0ELi2ELi4ELi4ELi4ELb0EEENS1_24CollectiveEpilogueBwdGQAISA_fSD_Li256ELb0ELb0EEENS1_19SingleTileSchedulerILb0ELb0ELb0ELi128EEEEEEEEEvNT_6ParamsE$_ZN4cute3eso3ESOILb1ELb0EJNS_6LayoutINS_5tupleIJNS3_IJNS_1CILi2EEES5_EEEEEENS3_IJNS3_IJNS4_ILi8EEENS4_ILi64EEEEEEEEEEENS_10ViewEngineINS_8smem_ptrIPfEEEEEEC2ERKSC_RKSH_) ;  /* 0xfffe6ee000007944 */ /* 0x022fea0003c3ffff */
[----:B------:R2:W5:Y:S01]  /*21ed0*/  LDL.64 R10, [R1+0x758] ;  /* 0x00075800010a7983 */ /* 0x0005620000100a00 */
[----:B-1----:R-:W-:-:S03]  /*21ee0*/  MOV R6, 0x21f00 ;  /* 0x00021f0000067802 */ /* 0x002fc60000000f00 */
[----:B--2--5:R-:W-:Y:S05]  /*21ef0*/  CALL.REL.NOINC `($_ZN7cutlass13device_kernelIN5flash19enable_sm80_to_sm89INS1_16FlashAttnBwdSm80INS1_25CollectiveMainloopBwdSm80ILi2ELi2EN4cute5tupleIJNS5_1CILi128EEES8_NS7_ILi64EEEEEENS_10bfloat16_tEfNS_4arch4Sm80ELb0ELb1ELb1ELb0ELb0ELb0ELb0ELb0ELi2ELi4ELi4ELi4ELb0EEENS1_24CollectiveEpilogueBwdGQAISA_fSD_Li256ELb0ELb0EEENS1_19SingleTileSchedulerILb0ELb0ELb0ELi128EEEEEEEEEvNT_6ParamsE$_ZN4cute3eso3ESOILb1ELb0EJNS_6LayoutINS_5tupleIJNS_1CILi4EEEEEENS3_IJNS4_ILi1EEEEEEEENS_10ViewEngineIPfEEEEC2ERKS9_RKSC_) ;  /* 0xfffe7ec000007944 */ /* 0x024fea0003c3ffff */
        /* <DEDUP_REMOVED lines=272> */
[----:B------:R-:W-:Y:S05]  /*23000*/  CALL.REL.NOINC `($_ZN7cutlass13device_kernelIN5flash19enable_sm80_to_sm89INS1_16FlashAttnBwdSm80INS1_25CollectiveMainloopBwdSm80ILi2ELi2EN4cute5tupleIJNS5_1CILi128EEES8_NS7_ILi64EEEEEENS_10bfloat16_tEfNS_4arch4Sm80ELb0ELb1ELb1ELb0ELb0ELb0ELb0ELb0ELi2ELi4ELi4ELi4ELb0EEENS1_24CollectiveEpilogueBwdGQAISA_fSD_Li256ELb0ELb0EEENS1_19SingleTileSchedulerILb0ELb0ELb0ELi128EEEEEEEEEvNT_6ParamsE$_ZN4cute3eso3ESOILb1ELb0EJNS_6LayoutINS_5tupleIJNS3_IJNS_1CILi2EEES5_EEENS3_IJS5_NS4_ILi8EEEEEEEEENS3_IJNS3_IJS5_NS4_ILi4EEEEEENS3_IJNS4_ILi1EEES7_EEEEEEEENS_10ViewEngineIPfEEEEC2ERKSF_RKSI_) ;  /* 0xfffe5ef000007944 */ /* 0x000fea0003c3ffff */
        /* <DEDUP_REMOVED lines=149> */
[----:B-1---5:R-:W-:Y:S05]  /*23960*/  CALL.REL.NOINC `($_ZN7cutlass13device_kernelIN5flash19enable_sm80_to_sm89INS1_16FlashAttnBwdSm80INS1_25CollectiveMainloopBwdSm80ILi2ELi2EN4cute5tupleIJNS5_1CILi128EEES8_NS7_ILi64EEEEEENS_10bfloat16_tEfNS_4arch4Sm80ELb0ELb1ELb1ELb0ELb0ELb0ELb0ELb0ELi2ELi4ELi4ELi4ELb0EEENS1_24CollectiveEpilogueBwdGQAISA_fSD_Li256ELb0ELb0EEENS1_19SingleTileSchedulerILb0ELb0ELb0ELi128EEEEEEEEEvNT_6ParamsE$_ZZN5flash25CollectiveMainloopBwdSm80ILi2ELi2EN4cute5tupleIJNS1_1CILi128EEES4_NS3_ILi64EEEEEEN7cutlass10bfloat16_tEfNS7_4arch4Sm80ELb0ELb1ELb1ELb0ELb0ELb0ELb0ELb0ELi2ELi4ELi4ELi4ELb0EE3mmaINS_16FlashAttnBwdSm80ISB_NS_24CollectiveEpilogueBwdGQAIS6_fSA_Li256ELb0ELb0EEENS_19SingleTileSchedulerILb0ELb0ELb0ELi128EEEE13SharedStorageENS1_6TensorINS1_11ArrayEngineIfLm32EEENS1_6LayoutINS2_IJNS2_IJNS3_ILi2EEESO_EEESO_NS3_ILi4EEEEEENS2_IJNS2_IJNS3_ILi1EEESO_EEESQ_NS3_ILi8EEEEEEEEEEEEbRKNSB_6ParamsERT0_S12_iNS2_IJiiiEEERT_ENKUlRT_iE_clINSK_INSL_IfLm64EEENSN_INS2_IJSP_SO_SU_EEESV_EEEEEEDaS17_i) ;  /* 0xfffec3b000007944 */ /* 0x022fea0003c3ffff */
[----:B------:R-:W-:Y:S02]  /*23970*/  MOV R10, RZ ;  /* 0x000000ff000a7202 */ /* 0x000fe40000000f00 */
.L_x_1766:
[----:B-1----:R-:W-:-:S05]  /*23980*/  MOV R2, 0x239a0 ;  /* 0x000239a000027802 */ /* 0x002fca0000000f00 */
[----:B------:R-:W-:Y:S05]  /*23990*/  CALL.REL.NOINC `($_ZN7cutlass13device_kernelIN5flash19enable_sm80_to_sm89INS1_16FlashAttnBwdSm80INS1_25CollectiveMainloopBwdSm80ILi2ELi2EN4cute5tupleIJNS5_1CILi128EEES8_NS7_ILi64EEEEEENS_10bfloat16_tEfNS_4arch4Sm80ELb0ELb1ELb1ELb0ELb0ELb0ELb0ELb0ELi2ELi4ELi4ELi4ELb0EEENS1_24CollectiveEpilogueBwdGQAISA_fSD_Li256ELb0ELb0EEENS1_19SingleTileSchedulerILb0ELb0ELb0ELi128EEEEEEEEEvNT_6ParamsE$_ZZZN5flash25CollectiveMainloopBwdSm80ILi2ELi2EN4cute5tupleIJNS1_1CILi128EEES4_NS3_ILi64EEEEEEN7cutlass10bfloat16_tEfNS7_4arch4Sm80ELb0ELb1ELb1ELb0ELb0ELb0ELb0ELb0ELi2ELi4ELi4ELi4ELb0EE3mmaINS_16FlashAttnBwdSm80ISB_NS_24CollectiveEpilogueBwdGQAIS6_fSA_Li256ELb0ELb0EEENS_19SingleTileSchedulerILb0ELb0ELb0ELi128EEEE13SharedStorageENS1_6TensorINS1_11ArrayEngineIfLm32EEENS1_6LayoutINS2_IJNS2_IJNS3_ILi2EEESO_EEESO_NS3_ILi4EEEEEENS2_IJNS2_IJNS3_ILi1EEESO_EEESQ_NS3_ILi8EEEEEEEEEEEEbRKNSB_6ParamsERT0_S12_iNS2_IJiiiEEERT_ENKUliT_E_clIZSC_ISJ_SX_EbS10_S12_S12_iS13_S15_EUlRS16_iE_EEDaiS16_ENKUlvE0_clEv) ;  /* 0x0004447000007944 */ /* 0x000fea0003c00000 */
[----:B------:R1:W-:Y:S01]  /*239a0*/  STL [R1+0x770], RZ ;  /* 0x000770ff01007387 */ /* 0x0003e20000100800 */
[----:B------:R-:W-:-:S03]  /*239b0*/  MOV R5, RZ ;  /* 0x000000ff00057202 */ /* 0x000fc60000000f00 */
.L_x_1765:
[----:B------:R-:W-:Y:S01]  /*239c0*/  IMAD.MOV.U32 R3, RZ, RZ, R25 ;  /* 0x000000ffff037224 */ /* 0x000fe200078e0019 */
[----:B-1----:R-:W-:-:S02]  /*239d0*/  MOV R2, R24 ;  /* 0x0000001800027202 */ /* 0x002fc40000000f00 */
[----:B------:R-:W-:Y:S02]  /*239e0*/  MOV R8, 0x23a00 ;  /* 0x00023a0000087802 */ /* 0x000fe40000000f00 */
[----:B-1---5:R-:W-:Y:S05]  /*239f0*/  CALL.REL.NOINC `($_ZN7cutlass13device_kernelIN5flash19enable_sm80_to_sm89INS1_16FlashAttnBwdSm80INS1_25CollectiveMainloopBwdSm80ILi2ELi2EN4cute5tupleIJNS5_1CILi128EEES8_NS7_ILi64EEEEEENS_10bfloat16_tEfNS_4arch4Sm80ELb0ELb1ELb1ELb0ELb0ELb0ELb0ELb0ELi2ELi4ELi4ELi4ELb0EEENS1_24CollectiveEpilogueBwdGQAISA_fSD_Li256ELb0ELb0EEENS1_19SingleTileSchedulerILb0ELb0ELb0ELi128EEEEEEEEEvNT_6ParamsE$_ZN4cute3eso3ESOILb0ELb0EJiiEEC2ERKiS4_) ;  /* 0xfffe285000007944 */ /* 0x022fea0003c3ffff */
        /* <DEDUP_REMOVED lines=20> */
[----:B------:R-:W-:Y:S05]  /*23b40*/  CALL.REL.NOINC `($_ZN7cutlass13device_kernelIN5flash19enable_sm80_to_sm89INS1_16FlashAttnBwdSm80INS1_25CollectiveMainloopBwdSm80ILi2ELi2EN4cute5tupleIJNS5_1CILi128EEES8_NS7_ILi64EEEEEENS_10bfloat16_tEfNS_4arch4Sm80ELb0ELb1ELb1ELb0ELb0ELb0ELb0ELb0ELi2ELi4ELi4ELi4ELb0EEENS1_24CollectiveEpilogueBwdGQAISA_fSD_Li256ELb0ELb0EEENS1_19SingleTileSchedulerILb0ELb0ELb0ELi128EEEEEEEEEvNT_6ParamsE$exp2f) ;  /* 0x000444e000007944 */ /* 0x000fea0003c00000 */
[----:B------:R-:W-:Y:S01]  /*23b50*/  IMAD.MOV.U32 R3, RZ, RZ, R25 ;  /* 0x000000ffff037224 */ /* 0x000fe200078e0019 */
[----:B------:R-:W-:Y:S02]  /*23b60*/  MOV R2, R24 ;  /* 0x0000001800027202 */ /* 0x000fe40000000f00 */
[----:B------:R-:W-:Y:S02]  /*23b70*/  MOV R8, 0x23b90 ;  /* 0x00023b9000087802 */ /* 0x000fe40000000f00 */
[----:B-1----:R-:W-:Y:S05]  /*23b80*/  CALL.REL.NOINC `($_ZN7cutlass13device_kernelIN5flash19enable_sm80_to_sm89INS1_16FlashAttnBwdSm80INS1_25CollectiveMainloopBwdSm80ILi2ELi2EN4cute5tupleIJNS5_1CILi128EEES8_NS7_ILi64EEEEEENS_10bfloat16_tEfNS_4arch4Sm80ELb0ELb1ELb1ELb0ELb0ELb0ELb0ELb0ELi2ELi4ELi4ELi4ELb0EEENS1_24CollectiveEpilogueBwdGQAISA_fSD_Li256ELb0ELb0EEENS1_19SingleTileSchedulerILb0ELb0ELb0ELi128EEEEEEEEEvNT_6ParamsE$_ZN4cute3eso3ESOILb0ELb0EJiiEEC2ERKiS4_) ;  /* 0xfffe26c000007944 */ /* 0x002fea0003c3ffff */
        /* <DEDUP_REMOVED lines=93> */
[----:B--2---:R1:W-:Y:S04]  /*24160*/  STL.64 [R1+0x750], R8 ;  /* 0x0007500801007387 */ /* 0x0043e80000100a00 */
[----:B-1----:R-:W-:Y:S05]  /*24170*/  CALL.REL.NOINC `($_ZN7cutlass13device_kernelIN5flash19enable_sm80_to_sm89INS1_16FlashAttnBwdSm80INS1_25CollectiveMainloopBwdSm80ILi2ELi2EN4cute5tupleIJNS5_1CILi128EEES8_NS7_ILi64EEEEEENS_10bfloat16_tEfNS_4arch4Sm80ELb0ELb1ELb1ELb0ELb0ELb0ELb0ELb0ELi2ELi4ELi4ELi4ELb0EEENS1_24CollectiveEpilogueBwdGQAISA_fSD_Li256ELb0ELb0EEENS1_19SingleTileSchedulerILb0ELb0ELb0ELi128EEEEEEEEEvNT_6ParamsE$_ZZN4cute4diceINS_5tupleIJNS1_IJiNS1_IJiNS_1CILi0EEEEEEEEENS1_IJNS_10UnderscoreENS1_IJS6_S6_EEEEEEEEES9_EEDaRKT_RKT0_ENKUlRKT_RKT0_E_clIS5_S5_EEDaSI_SL_) ;  /* 0xfffe7d2000007944 */ /* 0x002fea0003c3ffff */
[----:B------:R2:W-:Y:S01]  /*24180*/  STL.64 [R1+0x7a0], R2 ;  /* 0x0007a00201007387 */ /* 0x0005e20000100a00 */
[----:B------:R-:W-:Y:S02]  /*24190*/  IADD3 R56, P0, R41, 0x50, RZ ;  /* 0x0000005029387810 */ /* 0x000fe40007f1e0ff */
[----:B------:R-:W-:-:S03]  /*241a0*/  MOV R8, 0x241e0 ;  /* 0x000241e000087802 */ /* 0x000fc60000000f00 */
[----:B------:R-:W-:Y:S02]  /*241b0*/  IMAD.X R46, RZ, RZ, R40, P0 ;  /* 0x000000ffff2e7224 */ /* 0x000fe400000e0628 */
[----:B------:R-:W-:Y:S02]  /*241c0*/  IMAD.MOV.U32 R4, RZ, RZ, R56 ;  /* 0x000000ffff047224 */ /* 0x000fe400078e0038 */
[----:B-12---:R-:W-:Y:S05]  /*241d0*/  CALL.REL.NOINC `($_ZN7cutlass13device_kernelIN5flash19enable_sm80_to_sm89INS1_16FlashAttnBwdSm80INS1_25CollectiveMainloopBwdSm80ILi2ELi2EN4cute5tupleIJNS5_1CILi128EEES8_NS7_ILi64EEEEEENS_10bfloat16_tEfNS_4arch4Sm80ELb0ELb1ELb1ELb0ELb0ELb0ELb0ELb0ELi2ELi4ELi4ELi4ELb0EEENS1_24CollectiveEpilogueBwdGQAISA_fSD_Li256ELb0ELb0EEENS1_19SingleTileSchedulerILb0ELb0ELb0ELi128EEEEEEEEEvNT_6ParamsE$_ZZN4cute12filter_tupleINS_5tupleIJNS1_IJiNS1_IJiNS_1CILi0EEEEEEEEENS1_IJNS_10UnderscoreENS1_IJS6_S6_EEEEEEEEES9_ZNS_4diceIS9_S9_EEDaRKT_RKT0_EUlRKT_RKT0_E_EEDaSD_SG_OT1_ENKUlDpSJ_E_clIJNS1_IJiiS3_EEENS1_IJEEEEEEDaSQ_) ;  /* 0xfffe6aa000007944 */ /* 0x006fea0003c3ffff */
[----:B------:R-:W-:Y:S02]  /*241e0*/  MOV R70, 0x24200 ;  /* 0x0002420000467802 */ /* 0x000fe40000000f00 */
[----:B-12--5:R-:W-:Y:S05]  /*241f0*/  CALL.REL.NOINC `($_ZN7cutlass13device_kernelIN5flash19enable_sm80_to_sm89INS1_16FlashAttnBwdSm80INS1_25CollectiveMainloopBwdSm80ILi2ELi2EN4cute5tupleIJNS5_1CILi128EEES8_NS7_ILi64EEEEEENS_10bfloat16_tEfNS_4arch4Sm80ELb0ELb1ELb1ELb0ELb0ELb0ELb0ELb0ELi2ELi4ELi4ELi4ELb0EEENS1_24CollectiveEpilogueBwdGQAISA_fSD_Li256ELb0ELb0EEENS1_19SingleTileSchedulerILb0ELb0ELb0ELi128EEEEEEEEEvNT_6ParamsE$_ZZN4cute7idx2crdINS_5tupleIJiiNS_1CILi0EEEEEENS1_IJNS1_IJNS2_ILi4EEENS2_ILi8EEEEEES5_NS2_ILi1EEEEEEEEDaRKT_RKT0_ENKUlRKT_RKT0_E_clIiS7_EEDaSI_SL_) ;  /* 0xfffeace000007944 */ /* 0x026fea0003c3ffff */
[----:B------:R-:W-:Y:S02]  /*24200*/  MOV R2, 0x24220 ;  /* 0x0002422000027802 */ /* 0x000fe40000000f00 */
[----:B-1----:R-:W-:Y:S05]  /*24210*/  CALL.REL.NOINC `($_ZN7cutlass13device_kernelIN5flash19enable_sm80_to_sm89INS1_16FlashAttnBwdSm80INS1_25CollectiveMainloopBwdSm80ILi2ELi2EN4cute5tupleIJNS5_1CILi128EEES8_NS7_ILi64EEEEEENS_10bfloat16_tEfNS_4arch4Sm80ELb0ELb1ELb1ELb0ELb0ELb0ELb0ELb0ELi2ELi4ELi4ELi4ELb0EEENS1_24CollectiveEpilogueBwdGQAISA_fSD_Li256ELb0ELb0EEENS1_19SingleTileSchedulerILb0ELb0ELb0ELi128EEEEEEEEEvNT_6ParamsE$_ZZN4cute7idx2crdINS_5tupleIJiiNS_1CILi0EEEEEENS1_IJNS1_IJNS2_ILi4EEENS2_ILi8EEEEEES5_NS2_ILi1EEEEEEEEDaRKT_RKT0_ENKUlRKT_RKT0_E_clIiS5_EEDaSI_SL_) ;  /* 0xfffeac9000007944 */ /* 0x002fea0003c3ffff */
[----:B------:R1:W-:Y:S01]  /*24220*/  STL [R1+0x7a0], R6 ;  /* 0x0007a00601007387 */ /* 0x0003e20000100800 */
[----:B------:R-:W-:Y:S02]  /*24230*/  MOV R2, R56 ;  /* 0x0000003800027202 */ /* 0x000fe40000000f00 */
        /* <DEDUP_REMOVED lines=26> */
[----:B-1----:R-:W-:Y:S05]  /*243e0*/  CALL.REL.NOINC `($_ZN7cutlass13device_kernelIN5flash19enable_sm80_to_sm89INS1_16FlashAttnBwdSm80INS1_25CollectiveMainloopBwdSm80ILi2ELi2EN4cute5tupleIJNS5_1CILi128EEES8_NS7_ILi64EEEEEENS_10bfloat16_tEfNS_4arch4Sm80ELb0ELb1ELb1ELb0ELb0ELb0ELb0ELb0ELi2ELi4ELi4ELi4ELb0EEENS1_24CollectiveEpilogueBwdGQAISA_fSD_Li256ELb0ELb0EEENS1_19SingleTileSchedulerILb0ELb0ELb0ELi128EEEEEEEEEvNT_6ParamsE$_ZN4cute3eso3ESOILb0ELb0EJiiiEEC2ERKiS4_S4_) ;  /* 0xfffe213000007944 */ /* 0x002fea0003c3ffff */
[----:B------:R2:W5:Y:S04]  /*243f0*/  LDL R5, [R1+0x760] ;  /* 0x0007600001057983 */ /* 0x0005680000100800 */
[----:B-1----:R2:W5:Y:S01]  /*24400*/  LDL.64 R2, [R1+0x758] ;  /* 0x0007580001027983 */ /* 0x0025620000100a00 */
[----:B------:R-:W-:-:S02]  /*24410*/  MOV R4, R25 ;  /* 0x0000001900047202 */ /* 0x000fc40000000f00 */
[----:B------:R-:W-:Y:S02]  /*24420*/  MOV R6, 0x24440 ;  /* 0x0002444000067802 */ /* 0x000fe40000000f00 */
[----:B--2--5:R-:W-:Y:S05]  /*24430*/  CALL.REL.NOINC `($_ZN7cutlass13device_kernelIN5flash19enable_sm80_to_sm89INS1_16FlashAttnBwdSm80INS1_25CollectiveMainloopBwdSm80ILi2ELi2EN4cute5tupleIJNS5_1CILi128EEES8_NS7_ILi64EEEEEENS_10bfloat16_tEfNS_4arch4Sm80ELb0ELb1ELb1ELb0ELb0ELb0ELb0ELb0ELi2ELi4ELi4ELi4ELb0EEENS1_24CollectiveEpilogueBwdGQAISA_fSD_Li256ELb0ELb0EEENS1_19SingleTileSchedulerILb0ELb0ELb0ELi128EEEEEEEEEvNT_6ParamsE$_ZN4cute3eso3ESOILb1ELb0EJNS_1CILi1EEENS_5tupleIJiiiEEENS2_ILi64EEENS4_IJNS2_ILi72EEENS2_ILi144EEENS2_ILi288EEEEEENS2_ILi512EEEEEC2ERKS3_RKS5_RKS6_RKSA_RKSB_) ;  /* 0xfffe2fc000007944 */ /* 0x024fea0003c3ffff */
[----:B-1----:R1:W5:Y:S04]  /*24440*/  LDL R5, [R1+0x760] ;  /* 0x0007600001057983 */ /* 0x0023680000100800 */
[----:B------:R1:W5:Y:S01]  /*24450*/  LDL.64 R2, [R1+0x758] ;  /* 0x0007580001027983 */ /* 0x0003620000100a00 */
[----:B------:R-:W-:Y:S02]  /*24460*/  MOV R4, R25 ;  /* 0x0000001900047202 */ /* 0x000fe40000000f00 */
[----:B------:R-:W-:Y:S02]  /*24470*/  MOV R6, 0x24490 ;  /* 0x0002449000067802 */ /* 0x000fe40000000f00 */
[----:B-1---5:R-:W-:Y:S05]  /*24480*/  CALL.REL.NOINC `($_ZN7cutlass13device_kernelIN5flash19enable_sm80_to_sm89INS1_16FlashAttnBwdSm80INS1_25CollectiveMainloopBwdSm80ILi2ELi2EN4cute5tupleIJNS5_1CILi128EEES8_NS7_ILi64EEEEEENS_10bfloat16_tEfNS_4arch4Sm80ELb0ELb1ELb1ELb0ELb0ELb0ELb0ELb0ELi2ELi4ELi4ELi4ELb0EEENS1_24CollectiveEpilogueBwdGQAISA_fSD_Li256ELb0ELb0EEENS1_19SingleTileSchedulerILb0ELb0ELb0ELi128EEEEEEEEEvNT_6ParamsE$_ZN4cute5tupleIJNS0_IJNS_1CILi8EEENS0_IJNS1_ILi2EEES3_S3_EEENS1_ILi1EEES4_S5_EEENS0_IJS5_NS0_IJiiiEEENS1_ILi64EEENS0_IJNS1_ILi72EEENS1_ILi144EEENS1_ILi288EEEEEENS1_ILi512EEEEEEEEC2ERKS6_RKSE_) ;  /* 0xfffe60a000007944 */ /* 0x022fea0003c3ffff */
[----:B------:R1:W5:Y:S04]  /*24490*/  LDL R5, [R1+0x760] ;  /* 0x0007600001057983 */ /* 0x0003680000100800 */
[----:B------:R1:W5:Y:S01]  /*244a0*/  LDL.64 R2, [R1+0x758] ;  /* 0x0007580001027983 */ /* 0x0003620000100a00 */
[----:B------:R-:W-:-:S03]  /*244b0*/  MOV R4, 0x244d0 ;  /* 0x000244d000047802 */ /* 0x000fc60000000f00 */
[----:B-1---5:R-:W-:Y:S05]  /*244c0*/  CALL.REL.NOINC `($_ZN7cutlass13device_kernelIN5flash19enable_sm80_to_sm89INS1_16FlashAttnBwdSm80INS1_25CollectiveMainloopBwdSm80ILi2ELi2EN4cute5tupleIJNS5_1CILi128EEES8_NS7_ILi64EEEEEENS_10bfloat16_tEfNS_4arch4Sm80ELb0ELb1ELb1ELb0ELb0ELb0ELb0ELb0ELi2ELi4ELi4ELi4ELb0EEENS1_24CollectiveEpilogueBwdGQAISA_fSD_Li256ELb0ELb0EEENS1_19SingleTileSchedulerILb0ELb0ELb0ELi128EEEEEEEEEvNT_6ParamsE$_ZZN4cute7flattenINS_5tupleIJNS_1CILi1EEENS1_IJiiiEEENS2_ILi64EEENS1_IJNS2_ILi72EEENS2_ILi144EEENS2_ILi288EEEEEENS2_ILi512EEEEEEEEDaRKT_ENKUlRKT_E_clIS4_EEDaSH_) ;  /* 0xfffea56000007944 */ /* 0x022fea0003c3ffff */
[----:B------:R1:W-:Y:S01]  /*244d0*/  STL.64 [R1+0x7a0], R2 ;  /* 0x0007a00201007387 */ /* 0x0003e20000100a00 */
[----:B------:R-:W-:-:S02]  /*244e0*/  MOV R6, R56 ;  /* 0x0000003800067202 */ /* 0x000fc40000000f00 */
[----:B------:R-:W-:Y:S01]  /*244f0*/  MOV R4, 0x24520 ;  /* 0x0002452000047802 */ /* 0x000fe20000000f00 */
[----:B------:R1:W-:Y:S04]  /*24500*/  STL [R1+0x7a8], R5 ;  /* 0x0007a80501007387 */ /* 0x0003e80000100800 */
[----:B-1----:R-:W-:Y:S05]  /*24510*/  CALL.REL.NOINC `($_ZN7cutlass13device_kernelIN5flash19enable_sm80_to_sm89INS1_16FlashAttnBwdSm80INS1_25CollectiveMainloopBwdSm80ILi2ELi2EN4cute5tupleIJNS5_1CILi128EEES8_NS7_ILi64EEEEEENS_10bfloat16_tEfNS_4arch4Sm80ELb0ELb1ELb1ELb0ELb0ELb0ELb0ELb0ELi2ELi4ELi4ELi4ELb0EEENS1_24CollectiveEpilogueBwdGQAISA_fSD_Li256ELb0ELb0EEENS1_19SingleTileSchedulerILb0ELb0ELb0ELi128EEEEEEEEEvNT_6ParamsE$_ZZN4cute12filter_tupleINS_5tupleIJNS_1CILi1EEENS1_IJiiiEEENS2_ILi64EEENS1_IJNS2_ILi72EEENS2_ILi144EEENS2_ILi288EEEEEENS2_ILi512EEEEEEZNS_7flattenISB_EEDaRKT_EUlRKT_E_EEDaSF_OT0_ENKUlDpSI_E_clIJNS1_IJS3_EEES4_NS1_IJS5_EEES9_NS1_IJSA_EEEEEEDaSM_) ;  /* 0xfffe6df000007944 */ /* 0x002fea0003c3ffff */
[----:B------:R-:W-:Y:S02]  /*24520*/  MOV R4, R25 ;  /* 0x0000001900047202 */ /* 0x000fe40000000f00 */
[----:B------:R-:W-:Y:S02]  /*24530*/  MOV R6, 0x24550 ;  /* 0x0002455000067802 */ /* 0x000fe40000000f00 */
        /* <DEDUP_REMOVED lines=80> */
[----:B------:R-:W-:-:S03]  /*24a40*/  MOV R4, 0x24a60 ;  /* 0x00024a6000047802 */ /* 0x000fc60000000f00 */
        /* <DEDUP_REMOVED lines=17> */
[----:B--2--5:R-:W-:Y:S05]  /*24b60*/  CALL.REL.NOINC `($_ZN7cutlass13device_kernelIN5flash19enable_sm80_to_sm89INS1_16FlashAttnBwdSm80INS1_25CollectiveMainloopBwdSm80ILi2ELi2EN4cute5tupleIJNS5_1CILi128EEES8_NS7_ILi64EEEEEENS_10bfloat16_tEfNS_4arch4Sm80ELb0ELb1ELb1ELb0ELb0ELb0ELb0ELb0ELi2ELi4ELi4ELi4ELb0EEENS1_24CollectiveEpilogueBwdGQAISA_fSD_Li256ELb0ELb0EEENS1_19SingleTileSchedulerILb0ELb0ELb0ELi128EEEEEEEEEvNT_6ParamsE$_ZN4cute3eso3ESOILb1ELb0EJNS_14ComposedLayoutINS_7SwizzleILi3ELi3ELi3EEENS_1CILi0EEENS_6LayoutINS_5tupleIJNS8_IJNS8_IJNS5_ILi4EEENS5_ILi8EEEEEENS8_IJNS5_ILi2EEENS5_ILi1EEEEEEEEENS8_IJNS8_IJSC_SC_EEENS8_IJSA_S9_EEEEEEEEENS8_IJNS8_IJNS8_IJSC_NS5_ILi64EEEEEENS8_IJNS5_ILi512EEES6_EEEEEENS8_IJNS8_IJSD_SA_EEENS8_IJNS5_ILi1024EEENS5_ILi16EEEEEEEEEEEEEEEENS_10ViewEngineINS_8smem_ptrIPN7cutlass10bfloat16_tEEEEEEEC2ERKSW_RKS13_) ;  /* 0xfffe221000007944 */ /* 0x024fea0003c3ffff */
[----:B------:R-:W-:Y:S01]  /*24b70*/  ULDC.64 UR4, c[0x0][0x118] ;  /* 0x0000460000047ab9 */ /* 0x000fe20000000a00 */
[----:B------:R2:W5:Y:S04]  /*24b80*/  LDL.64 R52, [R1+0x758] ;  /* 0x0007580001347983 */ /* 0x0005680000100a00 */
[----:B-1----:R2:W5:Y:S01]  /*24b90*/  LD.E R3, [R10.64+0xc] ;  /* 0x00000c040a037980 */ /* 0x002562000c101900 */
[----:B------:R-:W-:Y:S02]  /*24ba0*/  MOV R2, R25 ;  /* 0x0000001900027202 */ /* 0x000fe40000000f00 */
[----:B------:R-:W-:-:S02]  /*24bb0*/  MOV R6, 0x24bd0 ;  /* 0x00024bd000067802 */ /* 0x000fc40000000f00 */
        /* <DEDUP_REMOVED lines=19> */
[----:B------:R-:W-:Y:S02]  /*24cf0*/  MOV R4, R56 ;  /* 0x0000003800047202 */ /* 0x000fe40000000f00 */
[----:B------:R-:W-:Y:S02]  /*24d00*/  MOV R8, 0x24d20 ;  /* 0x00024d2000087802 */ /* 0x000fe40000000f00 */
[----:B-12---:R-:W-:Y:S05]  /*24d10*/  CALL.REL.NOINC `($_ZN7cutlass13device_kernelIN5flash19enable_sm80_to_sm89INS1_16FlashAttnBwdSm80INS1_25CollectiveMainloopBwdSm80ILi2ELi2EN4cute5tupleIJNS5_1CILi128EEES8_NS7_ILi64EEEEEENS_10bfloat16_tEfNS_4arch4Sm80ELb0ELb1ELb1ELb0ELb0ELb0ELb0ELb0ELi2ELi4ELi4ELi4ELb0EEENS1_24CollectiveEpilogueBwdGQAISA_fSD_Li256ELb0ELb0EEENS1_19SingleTileSchedulerILb0ELb0ELb0ELi128EEEEEEEEEvNT_6ParamsE$_ZZN4cute12filter_tupleINS_5tupleIJNS1_IJiNS1_IJiNS_1CILi0EEEEEEEEENS1_IJNS_10UnderscoreENS1_IJS6_S6_EEEEEEEEES9_ZNS_4diceIS9_S9_EEDaRKT_RKT0_EUlRKT_RKT0_E_EEDaSD_SG_OT1_ENKUlDpSJ_E_clIJNS1_IJiiS3_EEENS1_IJEEEEEEDaSQ_) ;  /* 0xfffe5f6000007944 */ /* 0x006fea0003c3ffff */
[----:B------:R-:W-:Y:S02]  /*24d20*/  MOV R70, 0x24d40 ;  /* 0x00024d4000467802 */ /* 0x000fe40000000f00 */
[----:B-12--5:R-:W-:Y:S05]  /*24d30*/  CALL.REL.NOINC `($_ZN7cutlass13device_kernelIN5flash19enable_sm80_to_sm89INS1_16FlashAttnBwdSm80INS1_25CollectiveMainloopBwdSm80ILi2ELi2EN4cute5tupleIJNS5_1CILi128EEES8_NS7_ILi64EEEEEENS_10bfloat16_tEfNS_4arch4Sm80ELb0ELb1ELb1ELb0ELb0ELb0ELb0ELb0ELi2ELi4ELi4ELi4ELb0EEENS1_24CollectiveEpilogueBwdGQAISA_fSD_Li256ELb0ELb0EEENS1_19SingleTileSchedulerILb0ELb0ELb0ELi128EEEEEEEEEvNT_6ParamsE$_ZZN4cute7idx2crdINS_5tupleIJiiNS_1CILi0EEEEEENS1_IJNS1_IJNS2_ILi4EEENS2_ILi8EEEEEENS2_ILi2EEENS2_ILi1EEEEEEEEDaRKT_RKT0_ENKUlRKT_RKT0_E_clIiS7_EEDaSJ_SM_) ;  /* 0xfffe9d2000007944 */ /* 0x026fea0003c3ffff */
[----:B------:R-:W-:Y:S02]  /*24d40*/  MOV R2, 0x24d60 ;  /* 0x00024d6000027802 */ /* 0x000fe40000000f00 */
[----:B-1----:R-:W-:Y:S05]  /*24d50*/  CALL.REL.NOINC `($_ZN7cutlass13device_kernelIN5flash19enable_sm80_to_sm89INS1_16FlashAttnBwdSm80INS1_25CollectiveMainloopBwdSm80ILi2ELi2EN4cute5tupleIJNS5_1CILi128EEES8_NS7_ILi64EEEEEENS_10bfloat16_tEfNS_4arch4Sm80ELb0ELb1ELb1ELb0ELb0ELb0ELb0ELb0ELi2ELi4ELi4ELi4ELb0EEENS1_24CollectiveEpilogueBwdGQAISA_fSD_Li256ELb0ELb0EEENS1_19SingleTileSchedulerILb0ELb0ELb0ELi128EEEEEEEEEvNT_6ParamsE$_ZZN4cute7idx2crdINS_5tupleIJiiNS_1CILi0EEEEEENS1_IJNS1_IJNS2_ILi4EEENS2_ILi8EEEEEENS2_ILi2EEENS2_ILi1EEEEEEEEDaRKT_RKT0_ENKUlRKT_RKT0_E_clIiS8_EEDaSJ_SM_) ;  /* 0xfffea12000007944 */ /* 0x002fea0003c3ffff */
[----:B------:R1:W-:Y:S01]  /*24d60*/  STL [R1+0x7a0], R6 ;  /* 0x0007a00601007387 */ /* 0x0003e20000100800 */
[----:B------:R-:W-:Y:S02]  /*24d70*/  MOV R2, R56 ;  /* 0x0000003800027202 */ /* 0x000fe40000000f00 */
[----:B------:R-:W-:-:S02]  /*24d80*/  MOV R70, 0x24da0 ;  /* 0x00024da000467802 */ /* 0x000fc40000000f00 */
        /* <DEDUP_REMOVED lines=80> */
[----:B------:R-:W-:Y:S01]  /*25290*/  IMAD.MOV.U32 R6, RZ, RZ, R56 ;  /* 0x000000ffff067224 */ /* 0x000fe200078e0038 */
[----:B------:R-:W-:Y:S02]  /*252a0*/  MOV R7, R46 ;  /* 0x0000002e00077202 */ /* 0x000fe40000000f00 */
[----:B------:R1:W-:Y:S01]  /*252b0*/  STL.U8 [R1+0x794], RZ ;  /* 0x000794ff01007387 */ /* 0x0003e20000100000 */
[----:B------:R-:W-:-:S03]  /*252c0*/  MOV R10, 0x25300 ;  /* 0x00025300000a7802 */ /* 0x000fc60000000f00 */
[----:B--2---:R1:W-:Y:S04]  /*252d0*/  STL.64 [R1+0x7a0], R2 ;  /* 0x0007a00201007387 */ /* 0x0043e80000100a00 */
[----:B---3--:R1:W-:Y:S02]  /*252e0*/  STL [R1+0x7a8], R4 ;  /* 0x0007a80401007387 */ /* 0x0083e40000100800 */
[----:B-1----:R-:W-:Y:S05]  /*252f0*/  CALL.REL.NOINC `($_ZN7cutlass13device_kernelIN5flash19enable_sm80_to_sm89INS1_16FlashAttnBwdSm80INS1_25CollectiveMainloopBwdSm80ILi2ELi2EN4cute5tupleIJNS5_1CILi128EEES8_NS7_ILi64EEEEEENS_10bfloat16_tEfNS_4arch4Sm80ELb0ELb1ELb1ELb0ELb0ELb0ELb0ELb0ELi2ELi4ELi4ELi4ELb0EEENS1_24CollectiveEpilogueBwdGQAISA_fSD_Li256ELb0ELb0EEENS1_19SingleTileSchedulerILb0ELb0ELb0ELi128EEEEEEEEEvNT_6ParamsE$_ZZN4cute6detail16composition_implINS_5tupleIJNS_1CILi8EEENS3_ILi2EEES5_S5_S4_S5_EEENS2_IJNS3_ILi1EEEiiiNS3_ILi72EEENS3_ILi512EEEEEENS2_IJNS2_IJS5_S5_EEES4_NS3_ILi4EEEEEENS2_IJNS2_IJS7_S4_EEENS3_ILi1024EEENS3_ILi16EEEEEEEEDaRKT_RKT0_RKT1_RKT2_ENKUlRKT_RKT0_E_clISB_SE_EEDaSW_SZ_) ;  /* 0xfffe7bd000007944 */ /* 0x002fea0003c3ffff */
[----:B------:R-:W-:Y:S01]  /*25300*/  IMAD.MOV.U32 R2, RZ, RZ, R44 ;  /* 0x000000ffff027224 */ /* 0x000fe200078e002c */
[----:B------:R-:W-:Y:S01]  /*25310*/  MOV R4, R56 ;  /* 0x0000003800047202 */ /* 0x000fe20000000f00 */
[----:B------:R-:W-:Y:S01]  /*25320*/  IMAD.MOV.U32 R7, RZ, RZ, R46 ;  /* 0x000000ffff077224 */ /* 0x000fe200078e002e */
        /* <DEDUP_REMOVED lines=11> */
[----:B------:R-:W-:-:S05]  /*253e0*/  LEA.HI R6, R13, R13, RZ, 0x1d ;  /* 0x0000000d0d067211 */ /* 0x000fca00078fe8ff */
        /* <DEDUP_REMOVED lines=21> */
[----:B------:R-:W-:-:S03]  /*25540*/  MOV R4, 0x25560 ;  /* 0x0002556000047802 */ /* 0x000fc60000000f00 */
        /* <DEDUP_REMOVED lines=31> */
[----:B------:R-:W-:-:S03]  /*25740*/  MOV R4, 0x25760 ;  /* 0x0002576000047802 */ /* 0x000fc60000000f00 */
[----:B-12---:R-:W-:Y:S05]  /*25750*/  CALL.REL.NOINC `($_ZN7cutlass13device_kernelIN5flash19enable_sm80_to_sm89INS1_16FlashAttnBwdSm80INS1_25CollectiveMainloopBwdSm80ILi2ELi2EN4cute5tupleIJNS5_1CILi128EEES8_NS7_ILi64EEEEEENS_10bfloat16_tEfNS_4arch4Sm80ELb0ELb1ELb1ELb0ELb0ELb0ELb0ELb0ELi2ELi4ELi4ELi4ELb0EEENS1_24CollectiveEpilogueBwdGQAISA_fSD_Li256ELb0ELb0EEENS1_19SingleTileSchedulerILb0ELb0ELb0ELi128EEEEEEEEEvNT_6ParamsE$_ZZN4cute12filter_tupleINS_5tupleIJNS_10UnderscoreES2_S2_iEEENS1_IJNS1_IJNS_1CILi1EEENS4_ILi0EEEEEENS4_ILi4096EEENS1_IJiiEEENS1_IJS6_NS4_ILi8192EEEEEEEEEZNS_5sliceIS3_SC_EEDaRKT_RKT0_EUlRKT_RKT0_E_EEDaSG_SJ_OT1_ENKUlDpSM_E_clIJNS1_IJS7_EEENS1_IJS8_EEENS1_IJS9_EEENS1_IJEEEEEEDaST_) ;  /* 0xfffe577000007944 */ /* 0x006fea0003c3ffff */
[----:B-----5:R-:W-:Y:S02]  /*25760*/  MOV R8, R3 ;  /* 0x0000000300087202 */ /* 0x020fe40000000f00 */
[----:B------:R-:W-:-:S02]  /*25770*/  MOV R4, 0x25790 ;  /* 0x0002579000047802 */ /* 0x000fc40000000f00 */
[----:B-1----:R-:W-:Y:S05]  /*25780*/  CALL.REL.NOINC `($_ZN7cutlass13device_kernelIN5flash19enable_sm80_to_sm89INS1_16FlashAttnBwdSm80INS1_25CollectiveMainloopBwdSm80ILi2ELi2EN4cute5tupleIJNS5_1CILi128EEES8_NS7_ILi64EEEEEENS_10bfloat16_tEfNS_4arch4Sm80ELb0ELb1ELb1ELb0ELb0ELb0ELb0ELb0ELi2ELi4ELi4ELi4ELb0EEENS1_24CollectiveEpilogueBwdGQAISA_fSD_Li256ELb0ELb0EEENS1_19SingleTileSchedulerILb0ELb0ELb0ELi128EEEEEEEEEvNT_6ParamsE$_ZN4cute5tupleIJNS0_IJNS0_IJNS_1CILi8EEENS1_ILi1EEEEEENS1_ILi2EEENS0_IJS5_S5_EEEEEENS0_IJNS0_IJS3_NS1_ILi0EEEEEENS1_ILi4096EEENS0_IJiiEEEEEEEEC2ERKS7_RKSC_) ;  /* 0xfffe498000007944 */ /* 0x002fea0003c3ffff */
[----:B-1----:R1:W5:Y:S01]  /*25790*/  LDL.64 R2, [R1+0x758] ;  /* 0x0007580001027983 */ /* 0x0023620000100a00 */
[----:B------:R-:W-:-:S02]  /*257a0*/  SHF.L.U32 R4, R7, 0xd, RZ ;  /* 0x0000000d07047819 */ /* 0x000fc400000006ff */
        /* <DEDUP_REMOVED lines=491> */
[----:B------:R1:W-:Y:S02]  /*27660*/  ST.E [R8.64+0xc], R7 ;  /* 0x00000c0708007985 */ /* 0x0003e4000c101904 */
.L_x_1770:
[----:B------:R-:W-:-:S13]  /*27670*/  ISETP.NE.AND P0, PT, R48, 0x3, PT ;  /* 0x000000033000780c */ /* 0x000fda0003f05270 */
[----:B-1----:R-:W-:Y:S05]  /*27680*/  @!P0 BRA `(.L_x_1767) ;  /* 0x0000205000008947 */ /* 0x002fea0003800000 */
[----:B------:R-:W-:Y:S01]  /*27690*/  IADD3 R14, R48, 0x1, RZ ;  /* 0x00000001300e7810 */ /* 0x000fe20007ffe0ff */
[----:B------:R-:W-:Y:S01]  /*276a0*/  IMAD.MOV.U32 R81, RZ, RZ, R25 ;  /* 0x000000ffff517224 */ /* 0x000fe200078e0019 */
[----:B-1----:R-:W-:-:S03]  /*276b0*/  MOV R8, 0x276e0 ;  /* 0x000276e000087802 */ /* 0x002fc60000000f00 */
[----:B------:R-:W-:Y:S02]  /*276c0*/  IMAD.MOV.U32 R3, RZ, RZ, R14 ;  /* 0x000000ffff037224 */ /* 0x000fe400078e000e */
[----:B------:R-:W-:Y:S05]  /*276d0*/  CALL.REL.NOINC `($_ZN7cutlass13device_kernelIN5flash19enable_sm80_to_sm89INS1_16FlashAttnBwdSm80INS1_25CollectiveMainloopBwdSm80ILi2ELi2EN4cute5tupleIJNS5_1CILi128EEES8_NS7_ILi64EEEEEENS_10bfloat16_tEfNS_4arch4Sm80ELb0ELb1ELb1ELb0ELb0ELb0ELb0ELb0ELi2ELi4ELi4ELi4ELb0EEENS1_24CollectiveEpilogueBwdGQAISA_fSD_Li256ELb0ELb0EEENS1_19SingleTileSchedulerILb0ELb0ELb0ELi128EEEEEEEEEvNT_6ParamsE$_ZN4cute3eso3ESOILb1ELb0EJNS_10UnderscoreES2_iEEC2ERKS2_S5_RKi) ;  /* 0xfffdf5b000007944 */ /* 0x000fea0003c3ffff */
        /* <DEDUP_REMOVED lines=21> */
[----:B------:R-:W-:Y:S02]  /*27830*/  MOV R3, R14 ;  /* 0x0000000e00037202 */ /* 0x000fe40000000f00 */
        /* <DEDUP_REMOVED lines=198> */
[----:B------:R-:W-:-:S02]  /*284a0*/  MOV R81, R25 ;  /* 0x0000001900517202 */ /* 0x000fc40000000f00 */
        /* <DEDUP_REMOVED lines=290> */
[----:B-1----:R-:W-:Y:S05]  /*296d0*/  CALL.REL.NOINC `($_ZN7cutlass13device_kernelIN5flash19enable_sm80_to_sm89INS1_16FlashAttnBwdSm80INS1_25CollectiveMainloopBwdSm80ILi2ELi2EN4cute5tupleIJNS5_1CILi128EEES8_NS7_ILi64EEEEEENS_10bfloat16_tEfNS_4arch4Sm80ELb0ELb1ELb1ELb0ELb0ELb0ELb0ELb0ELi2ELi4ELi4ELi4ELb0EEENS1_24CollectiveEpilogueBwdGQAISA_fSD_Li256ELb0ELb0EEENS1_19SingleTileSchedulerILb0ELb0ELb0ELi128EEEEEEEEEvNT_6ParamsE$_ZZN5flash25CollectiveMainloopBwdSm80ILi2ELi2EN4cute5tupleIJNS1_1CILi128EEES4_NS3_ILi64EEEEEEN7cutlass10bfloat16_tEfNS7_4arch4Sm80ELb0ELb1ELb1ELb0ELb0ELb0ELb0ELb0ELi2ELi4ELi4ELi4ELb0EE3mmaINS_16FlashAttnBwdSm80ISB_NS_24CollectiveEpilogueBwdGQAIS6_fSA_Li256ELb0ELb0EEENS_19SingleTileSchedulerILb0ELb0ELb0ELi128EEEE13SharedStorageENS1_6TensorINS1_11ArrayEngineIfLm32EEENS1_6LayoutINS2_IJNS2_IJNS3_ILi2EEESO_EEESO_NS3_ILi4EEEEEENS2_IJNS2_IJNS3_ILi1EEESO_EEESQ_NS3_ILi8EEEEEEEEEEEEbRKNSB_6ParamsERT0_S12_iNS2_IJiiiEEERT_ENKUlvE_clEv) ;  /* 0x00037e1000007944 */ /* 0x002fea0003c00000 */
.L_x_1767:
[----:B------:R-:W-:Y:S01]  /*296e0*/  IMAD.MOV.U32 R81, RZ, RZ, R25 ;  /* 0x000000ffff517224 */ /* 0x000fe200078e0019 */
[----:B------:R-:W-:Y:S01]  /*296f0*/  MOV R3, R48 ;  /* 0x0000003000037202 */ /* 0x000fe20000000f00 */
[----:B------:R-:W-:Y:S01]  /*29700*/  IMAD.MOV.U32 R20, RZ, RZ, RZ ;  /* 0x000000ffff147224 */ /* 0x000fe200078e00ff */
[----:B-1----:R-:W-:-:S02]  /*29710*/  MOV R8, 0x29730 ;  /* 0x0002973000087802 */ /* 0x002fc40000000f00 */
[----:B------:R-:W-:Y:S05]  /*29720*/  CALL.REL.NOINC `($_ZN7cutlass13device_kernelIN5flash19enable_sm80_to_sm89INS1_16FlashAttnBwdSm80INS1_25CollectiveMainloopBwdSm80ILi2ELi2EN4cute5tupleIJNS5_1CILi128EEES8_NS7_ILi64EEEEEENS_10bfloat16_tEfNS_4arch4Sm80ELb0ELb1ELb1ELb0ELb0ELb0ELb0ELb0ELi2ELi4ELi4ELi4ELb0EEENS1_24CollectiveEpilogueBwdGQAISA_fSD_Li256ELb0ELb0EEENS1_19SingleTileSchedulerILb0ELb0ELb0ELi128EEEEEEEEEvNT_6ParamsE$_ZN4cute3eso3ESOILb1ELb0EJNS_10UnderscoreES2_iEEC2ERKS2_S5_RKi) ;  /* 0xfffdd56000007944 */ /* 0x000fea0003c3ffff */
        /* <DEDUP_REMOVED lines=18> */
[----:B------:R-:W-:Y:S02]  /*29850*/  MOV R3, R48 ;  /* 0x0000003000037202 */ /* 0x000fe40000000f00 */
        /* <DEDUP_REMOVED lines=18> */
.L_x_1768:
        /* <DEDUP_REMOVED lines=218> */
.L_x_1769:
[----:B------:R-:W2:Y:S01]  /*2a720*/  LDL.64 R2, [R26+0xa0] ;  /* 0x0000a0001a027983 */ /* 0x000ea20000100a00 */
[----:B------:R-:W-:Y:S01]  /*2a730*/  ULDC.64 UR4, c[0x0][0x118] ;  /* 0x0000460000047ab9 */ /* 0x000fe20000000a00 */
[----:B-1----:R-:W-:Y:S02]  /*2a740*/  MOV R6, R25 ;  /* 0x0000001900067202 */ /* 0x002fe40000000f00 */
[----:B------:R-:W-:Y:S01]  /*2a750*/  MOV R8, 0x2a780 ;  /* 0x0002a78000087802 */ /* 0x000fe20000000f00 */
[----:B--2---:R-:W5:Y:S04]  /*2a760*/  LD.E.64 R2, [R2.64] ;  /* 0x0000000402027980 */ /* 0x004f68000c101b00 */
[----:B-----5:R-:W-:Y:S05]  /*2a770*/  CALL.REL.NOINC `($_ZN7cutlass13device_kernelIN5flash19enable_sm80_to_sm89INS1_16FlashAttnBwdSm80INS1_25CollectiveMainloopBwdSm80ILi2ELi2EN4cute5tupleIJNS5_1CILi128EEES8_NS7_ILi64EEEEEENS_10bfloat16_tEfNS_4arch4Sm80ELb0ELb1ELb1ELb0ELb0ELb0ELb0ELb0ELi2ELi4ELi4ELi4ELb0EEENS1_24CollectiveEpilogueBwdGQAISA_fSD_Li256ELb0ELb0EEENS1_19SingleTileSchedulerILb0ELb0ELb0ELi128EEEEEEEEEvNT_6ParamsE$_ZN4cute8smem_ptrIPfECI1NS_12iter_adaptorIS1_S2_EEES1_) ;  /* 0xfffe01a000007944 */ /* 0x020fea0003c3ffff */
[----:B-1----:R1:W5:Y:S01]  /*2a780*/  LDL.64 R2, [R1+0x758] ;  /* 0x0007580001027983 */ /* 0x0023620000100a00 */
[----:B------:R-:W-:-:S03]  /*2a790*/  MOV R8, 0x2a7b0 ;  /* 0x0002a7b000087802 */ /* 0x000fc60000000f00 */
[----:B-1---5:R-:W-:Y:S05]  /*2a7a0*/  CALL.REL.NOINC `($_ZN7cutlass13device_kernelIN5flash19enable_sm80_to_sm89INS1_16FlashAttnBwdSm80INS1_25CollectiveMainloopBwdSm80ILi2ELi2EN4cute5tupleIJNS5_1CILi128EEES8_NS7_ILi64EEEEEENS_10bfloat16_tEfNS_4arch4Sm80ELb0ELb1ELb1ELb0ELb0ELb0ELb0ELb0ELi2ELi4ELi4ELi4ELb0EEENS1_24CollectiveEpilogueBwdGQAISA_fSD_Li256ELb0ELb0EEENS1_19SingleTileSchedulerILb0ELb0ELb0ELi128EEEEEEEEEvNT_6ParamsE$_ZN4cute3eso3ESOILb1ELb0EJNS_6LayoutINS_5tupleIJNS3_IJNS_1CILi2EEES5_EEEEEENS3_IJNS3_IJNS4_ILi8EEENS4_ILi64EEEEEEEEEEENS_10ViewEngineINS_8smem_ptrIPfEEEEEEC2ERKSC_RKSH_) ;  /* 0xfffde60000007944 */ /* 0x022fea0003c3ffff */
[----:B------:R2:W-:Y:S04]  /*2a7b0*/  STL.128 [R1+0xa50], RZ ;  /* 0x000a50ff01007387 */ /* 0x0005e80000100c00 */
[----:B------:R2:W5:Y:S01]  /*2a7c0*/  LDL.64 R12, [R26+0xa0] ;  /* 0x0000a0001a0c7983 */ /* 0x0005620000100a00 */
[----:B------:R-:W-:Y:S01]  /*2a7d0*/  IADD3 R7, P0, R41, 0x300, RZ ;  /* 0x0000030029077810 */ /* 0x000fe20007f1e0ff */
[----:B-1----:R-:W-:Y:S01]  /*2a7e0*/  IMAD.MOV.U32 R2, RZ, RZ, R25 ;  /* 0x000000ffff027224 */ /* 0x002fe200078e0019 */
[----:B------:R-:W-:-:S02]  /*2a7f0*/  MOV R3, R47 ;  /* 0x0000002f00037202 */ /* 0x000fc40000000f00 */
[----:B------:R-:W-:Y:S01]  /*2a800*/  MOV R10, 0x2a830 ;  /* 0x0002a830000a7802 */ /* 0x000fe20000000f00 */
[----:B------:R-:W-:-:S03]  /*2a810*/  IMAD.X R4, RZ, RZ, R40, P0 ;  /* 0x000000ffff047224 */ /* 0x000fc600000e0628 */
        /* <DEDUP_REMOVED lines=16> */
[----:B------:R-:W-:Y:S01]  /*2a920*/  IMAD.MOV.U32 R9, RZ, RZ, R4 ;  /* 0x000000ffff097224 */ /* 0x000fe200078e0004 */
[----:B------:R-:W-:Y:S02]  /*2a930*/  MOV R16, R7 ;  /* 0x0000000700107202 */ /* 0x000fe40000000f00 */
[----:B------:R-:W-:Y:S02]  /*2a940*/  MOV R6, 0x2a960 ;  /* 0x0002a96000067802 */ /* 0x000fe40000000f00 */
[----:B-1---5:R-:W-:Y:S05]  /*2a950*/  CALL.REL.NOINC `($_ZN7cutlass13device_kernelIN5flash19enable_sm80_to_sm89INS1_16FlashAttnBwdSm80INS1_25CollectiveMainloopBwdSm80ILi2ELi2EN4cute5tupleIJNS5_1CILi128EEES8_NS7_ILi64EEEEEENS_10bfloat16_tEfNS_4arch4Sm80ELb0ELb1ELb1ELb0ELb0ELb0ELb0ELb0ELi2ELi4ELi4ELi4ELb0EEENS1_24CollectiveEpilogueBwdGQAISA_fSD_Li256ELb0ELb0EEENS1_19SingleTileSchedulerILb0ELb0ELb0ELi128EEEEEEEEEvNT_6ParamsE$_ZN4cute3eso3ESOILb1ELb0EJNS_6LayoutINS_5tupleIJNS_1CILi1EEENS4_ILi4EEEEEENS3_IJNS4_ILi0EEES5_EEEEENS_10ViewEngineIPfEEEEC2ERKSA_RKSD_) ;  /* 0xfffdf40000007944 */ /* 0x022fea0003c3ffff */
[----:B-1----:R1:W5:Y:S01]  /*2a960*/  LDL.64 R4, [R1+0x758] ;  /* 0x0007580001047983 */ /* 0x0023620000100a00 */
[----:B------:R-:W-:Y:S02]  /*2a970*/  MOV R9, R3 ;  /* 0x0000000300097202 */ /* 0x000fe40000000f00 */
[----:B------:R-:W-:Y:S02]  /*2a980*/  MOV R6, 0x2a9a0 ;  /* 0x0002a9a000067802 */ /* 0x000fe40000000f00 */
[----:B-1---5:R-:W-:Y:S05]  /*2a990*/  CALL.REL.NOINC `($_ZN7cutlass13device_kernelIN5flash19enable_sm80_to_sm89INS1_16FlashAttnBwdSm80INS1_25CollectiveMainloopBwdSm80ILi2ELi2EN4cute5tupleIJNS5_1CILi128EEES8_NS7_ILi64EEEEEENS_10bfloat16_tEfNS_4arch4Sm80ELb0ELb1ELb1ELb0ELb0ELb0ELb0ELb0ELi2ELi4ELi4ELi4ELb0EEENS1_24CollectiveEpilogueBwdGQAISA_fSD_Li256ELb0ELb0EEENS1_19SingleTileSchedulerILb0ELb0ELb0ELi128EEEEEEEEEvNT_6ParamsE$_ZN4cute3eso3ESOILb1ELb0EJNS_6LayoutINS_5tupleIJNS_1CILi1EEENS3_IJNS4_ILi2EEES6_EEEEEENS3_IJNS4_ILi0EEENS3_IJNS4_ILi8EEENS4_ILi64EEEEEEEEEEENS_10ViewEngineINS_8smem_ptrIPfEEEEEEC2ERKSE_RKSJ_) ;  /* 0xfffdf36000007944 */ /* 0x022fea0003c3ffff */
[----:B-1----:R1:W5:Y:S01]  /*2a9a0*/  LDL.64 R2, [R1+0x758] ;  /* 0x0007580001027983 */ /* 0x0023620000100a00 */
[----:B------:R-:W-:-:S02]  /*2a9b0*/  MOV R6, R25 ;  /* 0x0000001900067202 */ /* 0x000fc40000000f00 */
[----:B------:R-:W-:Y:S02]  /*2a9c0*/  MOV R8, 0x2a9e0 ;  /* 0x0002a9e000087802 */ /* 0x000fe40000000f00 */
[----:B-1---5:R-:W-:Y:S05]  /*2a9d0*/  CALL.REL.NOINC `($_ZN7cutlass13device_kernelIN5flash19enable_sm80_to_sm89INS1_16FlashAttnBwdSm80INS1_25CollectiveMainloopBwdSm80ILi2ELi2EN4cute5tupleIJNS5_1CILi128EEES8_NS7_ILi64EEEEEENS_10bfloat16_tEfNS_4arch4Sm80ELb0ELb1ELb1ELb0ELb0ELb0ELb0ELb0ELi2ELi4ELi4ELi4ELb0EEENS1_24CollectiveEpilogueBwdGQAISA_fSD_Li256ELb0ELb0EEENS1_19SingleTileSchedulerILb0ELb0ELb0ELi128EEEEEEEEEvNT_6ParamsE$_ZN4cute8smem_ptrIPfECI1NS_12iter_adaptorIS1_S2_EEES1_) ;  /* 0xfffdff4000007944 */ /* 0x022fea0003c3ffff */
[----:B-1----:R1:W5:Y:S01]  /*2a9e0*/  LDL.64 R2, [R1+0x758] ;  /* 0x0007580001027983 */ /* 0x0023620000100a00 */
[----:B------:R-:W-:-:S03]  /*2a9f0*/  MOV R8, 0x2aa10 ;  /* 0x0002aa1000087802 */ /* 0x000fc60000000f00 */
[----:B-1---5:R-:W-:Y:S05]  /*2aa00*/  CALL.REL.NOINC `($_ZN7cutlass13device_kernelIN5flash19enable_sm80_to_sm89INS1_16FlashAttnBwdSm80INS1_25CollectiveMainloopBwdSm80ILi2ELi2EN4cute5tupleIJNS5_1CILi128EEES8_NS7_ILi64EEEEEENS_10bfloat16_tEfNS_4arch4Sm80ELb0ELb1ELb1ELb0ELb0ELb0ELb0ELb0ELi2ELi4ELi4ELi4ELb0EEENS1_24CollectiveEpilogueBwdGQAISA_fSD_Li256ELb0ELb0EEENS1_19SingleTileSchedulerILb0ELb0ELb0ELi128EEEEEEEEEvNT_6ParamsE$_ZN4cute3eso3ESOILb1ELb0EJNS_6LayoutINS_5tupleIJNS3_IJNS_1CILi2EEES5_EEEEEENS3_IJNS3_IJNS4_ILi8EEENS4_ILi64EEEEEEEEEEENS_10ViewEngineINS_8smem_ptrIPfEEEEEEC2ERKSC_RKSH_) ;  /* 0xfffde3a000007944 */ /* 0x022fea0003c3ffff */
[----:B------:R2:W5:Y:S01]  /*2aa10*/  LDL.64 R10, [R1+0x758] ;  /* 0x00075800010a7983 */ /* 0x0005620000100a00 */
[----:B------:R-:W-:Y:S01]  /*2aa20*/  IMAD.MOV.U32 R12, RZ, RZ, R4 ;  /* 0x000000ffff0c7224 */ /* 0x000fe200078e0004 */
[----:B------:R-:W-:Y:S02]  /*2aa30*/  MOV R13, R5 ;  /* 0x00000005000d7202 */ /* 0x000fe40000000f00 */
[----:B-1----:R-:W-:Y:S02]  /*2aa40*/  MOV R6, 0x2aa60 ;  /* 0x0002aa6000067802 */ /* 0x002fe40000000f00 */
[----:B--2--5:R-:W-:Y:S05]  /*2aa50*/  CALL.REL.NOINC `($_ZN7cutlass13device_kernelIN5flash19enable_sm80_to_sm89INS1_16FlashAttnBwdSm80INS1_25CollectiveMainloopBwdSm80ILi2ELi2EN4cute5tupleIJNS5_1CILi128EEES8_NS7_ILi64EEEEEENS_10bfloat16_tEfNS_4arch4Sm80ELb0ELb1ELb1ELb0ELb0ELb0ELb0ELb0ELi2ELi4ELi4ELi4ELb0EEENS1_24CollectiveEpilogueBwdGQAISA_fSD_Li256ELb0ELb0EEENS1_19SingleTileSchedulerILb0ELb0ELb0ELi128EEEEEEEEEvNT_6ParamsE$_ZN4cute3eso3ESOILb1ELb0EJNS_6LayoutINS_5tupleIJNS_1CILi4EEEEEENS3_IJNS4_ILi1EEEEEEEENS_10ViewEngineIPfEEEEC2ERKS9_RKSC_) ;  /* 0xfffdf36000007944 */ /* 0x024fea0003c3ffff */
        /* <DEDUP_REMOVED lines=14> */
[----:B--2---:R-:W-:Y:S05]  /*2ab40*/  CALL.REL.NOINC `($_ZN7cutlass13device_kernelIN5flash19enable_sm80_to_sm89INS1_16FlashAttnBwdSm80INS1_25CollectiveMainloopBwdSm80ILi2ELi2EN4cute5tupleIJNS5_1CILi128EEES8_NS7_ILi64EEEEEENS_10bfloat16_tEfNS_4arch4Sm80ELb0ELb1ELb1ELb0ELb0ELb0ELb0ELb0ELi2ELi4ELi4ELi4ELb0EEENS1_24CollectiveEpilogueBwdGQAISA_fSD_Li256ELb0ELb0EEENS1_19SingleTileSchedulerILb0ELb0ELb0ELi128EEEEEEEEEvNT_6ParamsE$_ZN4cute3eso3ESOILb1ELb0EJNS_6LayoutINS_5tupleIJNS3_IJNS_1CILi2EEES5_EEENS3_IJS5_NS4_ILi8EEEEEEEEENS3_IJNS3_IJS5_NS4_ILi4EEEEEENS3_IJNS4_ILi1EEES7_EEEEEEEENS_10ViewEngineIPfEEEEC2ERKSF_RKSI_) ;  /* 0xfffde3b000007944 */ /* 0x004fea0003c3ffff */
[----:B------:R2:W5:Y:S01]  /*2ab50*/  LDL.64 R12, [R1+0x758] ;  /* 0x00075800010c7983 */ /* 0x0005620000100a00 */
[----:B------:R-:W-:-:S03]  /*2ab60*/  MOV R10, RZ ;  /* 0x000000ff000a7202 */ /* 0x000fc60000000f00 */
.L_x_1772:
[----:B-1----:R-:W-:-:S04]  /*2ab70*/  MOV R2, 0x2ab90 ;  /* 0x0002ab9000027802 */ /* 0x002fc80000000f00 */
[----:B-12--5:R-:W-:Y:S05]  /*2ab80*/  CALL.REL.NOINC `($_ZN7cutlass13device_kernelIN5flash19enable_sm80_to_sm89INS1_16FlashAttnBwdSm80INS1_25CollectiveMainloopBwdSm80ILi2ELi2EN4cute5tupleIJNS5_1CILi128EEES8_NS7_ILi64EEEEEENS_10bfloat16_tEfNS_4arch4Sm80ELb0ELb1ELb1ELb0ELb0ELb0ELb0ELb0ELi2ELi4ELi4ELi4ELb0EEENS1_24CollectiveEpilogueBwdGQAISA_fSD_Li256ELb0ELb0EEENS1_19SingleTileSchedulerILb0ELb0ELb0ELi128EEEEEEEEEvNT_6ParamsE$_ZZZN5flash25CollectiveMainloopBwdSm80ILi2ELi2EN4cute5tupleIJNS1_1CILi128EEES4_NS3_ILi64EEEEEEN7cutlass10bfloat16_tEfNS7_4arch4Sm80ELb0ELb1ELb1ELb0ELb0ELb0ELb0ELb0ELi2ELi4ELi4ELi4ELb0EE3mmaINS_16FlashAttnBwdSm80ISB_NS_24CollectiveEpilogueBwdGQAIS6_fSA_Li256ELb0ELb0EEENS_19SingleTileSchedulerILb0ELb0ELb0ELi128EEEE13SharedStorageENS1_6TensorINS1_11ArrayEngineIfLm32EEENS1_6LayoutINS2_IJNS2_IJNS3_ILi2EEESO_EEESO_NS3_ILi4EEEEEENS2_IJNS2_IJNS3_ILi1EEESO_EEESQ_NS3_ILi8EEEEEEEEEEEEbRKNSB_6ParamsERT0_S12_iNS2_IJiiiEEERT_ENKUliT_E_clIZSC_ISJ_SX_EbS10_S12_S12_iS13_S15_EUlRS16_iE_EEDaiS16_ENKUlvE1_clEv) ;  /* 0x0003d2d000007944 */ /* 0x026fea0003c00000 */
[----:B------:R1:W-:Y:S01]  /*2ab90*/  STL [R1+0x770], RZ ;  /* 0x000770ff01007387 */ /* 0x0003e20000100800 */
[----:B------:R-:W-:-:S03]  /*2aba0*/  MOV R5, RZ ;  /* 0x000000ff00057202 */ /* 0x000fc60000000f00 */
.L_x_1771:
[----:B------:R-:W-:Y:S01]  /*2abb0*/  IMAD.MOV.U32 R3, RZ, RZ, R25 ;  /* 0x000000ffff037224 */ /* 0x000fe200078e0019 */
[----:B-1----:R-:W-:-:S02]  /*2abc0*/  MOV R2, R24 ;  /* 0x0000001800027202 */ /* 0x002fc40000000f00 */
[----:B------:R-:W-:Y:S02]  /*2abd0*/  MOV R8, 0x2abf0 ;  /* 0x0002abf000087802 */ /* 0x000fe40000000f00 */
[----:B-1---5:R-:W-:Y:S05]  /*2abe0*/  CALL.REL.NOINC `($_ZN7cutlass13device_kernelIN5flash19enable_sm80_to_sm89INS1_16FlashAttnBwdSm80INS1_25CollectiveMainloopBwdSm80ILi2ELi2EN4cute5tupleIJNS5_1CILi128EEES8_NS7_ILi64EEEEEENS_10bfloat16_tEfNS_4arch4Sm80ELb0ELb1ELb1ELb0ELb0ELb0ELb0ELb0ELi2ELi4ELi4ELi4ELb0EEENS1_24CollectiveEpilogueBwdGQAISA_fSD_Li256ELb0ELb0EEENS1_19SingleTileSchedulerILb0ELb0ELb0ELi128EEEEEEEEEvNT_6ParamsE$_ZN4cute3eso3ESOILb0ELb0EJiiEEC2ERKiS4_) ;  /* 0xfffdb66000007944 */ /* 0x022fea0003c3ffff */
        /* <DEDUP_REMOVED lines=41> */
[----:B------:R-:W-:Y:S05]  /*2ae80*/  CALL.REL.NOINC `($_ZN7cutlass13device_kernelIN5flash19enable_sm80_to_sm89INS1_16FlashAttnBwdSm80INS1_25CollectiveMainloopBwdSm80ILi2ELi2EN4cute5tupleIJNS5_1CILi128EEES8_NS7_ILi64EEEEEENS_10bfloat16_tEfNS_4arch4Sm80ELb0ELb1ELb1ELb0ELb0ELb0ELb0ELb0ELi2ELi4ELi4ELi4ELb0EEENS1_24CollectiveEpilogueBwdGQAISA_fSD_Li256ELb0ELb0EEENS1_19SingleTileSchedulerILb0ELb0ELb0ELi128EEEEEEEEEvNT_6ParamsE$_ZN4cute3eso3ESOILb0ELb0EJiiEEC2ERKiS4_) ;  /* 0xfffdb3c000007944 */ /* 0x000fea0003c3ffff */
        /* <DEDUP_REMOVED lines=19> */
[----:B-1----:R-:W-:Y:S05]  /*2afc0*/  CALL.REL.NOINC `($_ZN7cutlass13device_kernelIN5flash19enable_sm80_to_sm89INS1_16FlashAttnBwdSm80INS1_25CollectiveMainloopBwdSm80ILi2ELi2EN4cute5tupleIJNS5_1CILi128EEES8_NS7_ILi64EEEEEENS_10bfloat16_tEfNS_4arch4Sm80ELb0ELb1ELb1ELb0ELb0ELb0ELb0ELb0ELi2ELi4ELi4ELi4ELb0EEENS1_24CollectiveEpilogueBwdGQAISA_fSD_Li256ELb0ELb0EEENS1_19SingleTileSchedulerILb0ELb0ELb0ELi128EEEEEEEEEvNT_6ParamsE$_ZN4cute3eso3ESOILb0ELb0EJiiEEC2ERKiS4_) ;  /* 0xfffdb28000007944 */ /* 0x002fea0003c3ffff */
        /* <DEDUP_REMOVED lines=13> */
[----:B-----5:R-:W-:Y:S05]  /*2b0a0*/  CALL.REL.NOINC `($_ZN7cutlass13device_kernelIN5flash19enable_sm80_to_sm89INS1_16FlashAttnBwdSm80INS1_25CollectiveMainloopBwdSm80ILi2ELi2EN4cute5tupleIJNS5_1CILi128EEES8_NS7_ILi64EEEEEENS_10bfloat16_tEfNS_4arch4Sm80ELb0ELb1ELb1ELb0ELb0ELb0ELb0ELb0ELi2ELi4ELi4ELi4ELb0EEENS1_24CollectiveEpilogueBwdGQAISA_fSD_Li256ELb0ELb0EEENS1_19SingleTileSchedulerILb0ELb0ELb0ELi128EEEEEEEEEvNT_6ParamsE$_ZN4cute3eso3ESOILb0ELb0EJiiEEC2ERKiS4_) ;  /* 0xfffdb1a000007944 */ /* 0x020fea0003c3ffff */
        /* <DEDUP_REMOVED lines=50> */
[----:B--2---:R-:W-:Y:S05]  /*2b3d0*/  CALL.REL.NOINC `($_ZN7cutlass13device_kernelIN5flash19enable_sm80_to_sm89INS1_16FlashAttnBwdSm80INS1_25CollectiveMainloopBwdSm80ILi2ELi2EN4cute5tupleIJNS5_1CILi128EEES8_NS7_ILi64EEEEEENS_10bfloat16_tEfNS_4arch4Sm80ELb0ELb1ELb1ELb0ELb0ELb0ELb0ELb0ELi2ELi4ELi4ELi4ELb0EEENS1_24CollectiveEpilogueBwdGQAISA_fSD_Li256ELb0ELb0EEENS1_19SingleTileSchedulerILb0ELb0ELb0ELi128EEEEEEEEEvNT_6ParamsE$_ZN4cute3eso3ESOILb1ELb0EJNS_6LayoutINS_5tupleIJNS3_IJNS_1CILi1EEENS4_ILi2EEEEEES6_NS4_ILi8EEEEEENS3_IJNS3_IJS5_S5_EEES6_NS4_ILi4EEEEEEEENS_10ViewEngineIPKN7cutlass5ArrayIfLi2ELb1EEEEEEEC2ERKSD_RKSK_) ;  /* 0xfffdd66000007944 */ /* 0x004fea0003c3ffff */
[----:B------:R2:W5:Y:S01]  /*2b3e0*/  LDL.64 R10, [R14] ;  /* 0x000000000e0a7983 */ /* 0x0005620000100a00 */
[----:B-1----:R-:W-:Y:S01]  /*2b3f0*/  IMAD.MOV.U32 R8, RZ, RZ, R4 ;  /* 0x000000ffff087224 */ /* 0x002fe200078e0004 */
[----:B------:R-:W-:-:S02]  /*2b400*/  MOV R5, R3 ;  /* 0x0000000300057202 */ /* 0x000fc40000000f00 */
[----:B------:R-:W-:Y:S02]  /*2b410*/  MOV R6, 0x2b430 ;  /* 0x0002b43000067802 */ /* 0x000fe40000000f00 */
[----:B--2--5:R-:W-:Y:S05]  /*2b420*/  CALL.REL.NOINC `($_ZN7cutlass13device_kernelIN5flash19enable_sm80_to_sm89INS1_16FlashAttnBwdSm80INS1_25CollectiveMainloopBwdSm80ILi2ELi2EN4cute5tupleIJNS5_1CILi128EEES8_NS7_ILi64EEEEEENS_10bfloat16_tEfNS_4arch4Sm80ELb0ELb1ELb1ELb0ELb0ELb0ELb0ELb0ELi2ELi4ELi4ELi4ELb0EEENS1_24CollectiveEpilogueBwdGQAISA_fSD_Li256ELb0ELb0EEENS1_19SingleTileSchedulerILb0ELb0ELb0ELi128EEEEEEEEEvNT_6ParamsE$_ZN4cute3eso3ESOILb1ELb0EJNS_6LayoutINS_5tupleIJNS3_IJNS_1CILi1EEENS4_ILi2EEEEEES6_NS4_ILi8EEEEEENS3_IJNS3_IJS5_S5_EEES6_NS4_ILi4EEEEEEEENS_10ViewEngineIPN7cutlass5ArrayINSF_10bfloat16_tELi2ELb0EEEEEEEC2ERKSD_RKSK_) ;  /* 0xfffdd67000007944 */ /* 0x024fea0003c3ffff */
        /* <DEDUP_REMOVED lines=133> */
[----:B---3--:R-:W-:Y:S05]  /*2bc80*/  CALL.REL.NOINC `($_ZN7cutlass13device_kernelIN5flash19enable_sm80_to_sm89INS1_16FlashAttnBwdSm80INS1_25CollectiveMainloopBwdSm80ILi2ELi2EN4cute5tupleIJNS5_1CILi128EEES8_NS7_ILi64EEEEEENS_10bfloat16_tEfNS_4arch4Sm80ELb0ELb1ELb1ELb0ELb0ELb0ELb0ELb0ELi2ELi4ELi4ELi4ELb0EEENS1_24CollectiveEpilogueBwdGQAISA_fSD_Li256ELb0ELb0EEENS1_19SingleTileSchedulerILb0ELb0ELb0ELi128EEEEEEEEEvNT_6ParamsE$_ZN4cute3eso3ESOILb1ELb0EJNS_6LayoutINS_5tupleIJNS3_IJNS_1CILi1EEENS3_IJNS4_ILi4EEENS4_ILi2EEEEEEEEES7_S6_EEENS3_IJNS3_IJNS4_ILi0EEENS3_IJS5_NS4_ILi8EEEEEEEEES6_NS4_ILi16EEEEEEEENS_10ViewEngineIPN7cutlass10bfloat16_tEEEEEC2ERKSH_RKSM_) ;  /* 0xfffdcd1000007944 */ /* 0x008fea0003c3ffff */
[----:B------:R2:W5:Y:S04]  /*2bc90*/  LDL.64 R58, [R26+0xb8] ;  /* 0x0000b8001a3a7983 */ /* 0x0005680000100a00 */
[----:B-1----:R2:W5:Y:S01]  /*2bca0*/  LDL.64 R2, [R14] ;  /* 0x000000000e027983 */ /* 0x0025620000100a00 */
[----:B------:R-:W-:-:S03]  /*2bcb0*/  MOV R6, 0x2bcd0 ;  /* 0x0002bcd000067802 */ /* 0x000fc60000000f00 */
[----:B--2--5:R-:W-:Y:S05]  /*2bcc0*/  CALL.REL.NOINC `($_ZN7cutlass13device_kernelIN5flash19enable_sm80_to_sm89INS1_16FlashAttnBwdSm80INS1_25CollectiveMainloopBwdSm80ILi2ELi2EN4cute5tupleIJNS5_1CILi128EEES8_NS7_ILi64EEEEEENS_10bfloat16_tEfNS_4arch4Sm80ELb0ELb1ELb1ELb0ELb0ELb0ELb0ELb0ELi2ELi4ELi4ELi4ELb0EEENS1_24CollectiveEpilogueBwdGQAISA_fSD_Li256ELb0ELb0EEENS1_19SingleTileSchedulerILb0ELb0ELb0ELi128EEEEEEEEEvNT_6ParamsE$_ZN4cute3eso3ESOILb1ELb0EJNS_6LayoutINS_5tupleIJNS3_IJNS_1CILi1EEENS3_IJNS4_ILi2EEES6_EEEEEES6_NS4_ILi4EEEEEENS3_IJNS3_IJNS4_ILi0EEENS3_IJS5_S9_EEEEEES6_NS4_ILi8EEEEEEEENS_10ViewEngineIPjEEEEC2ERKSG_RKSJ_) ;  /* 0xfffdcc8000007944 */ /* 0x024fea0003c3ffff */
[----:B------:R-:W-:Y:S01]  /*2bcd0*/  ULDC.64 UR4, c[0x0][0x118] ;  /* 0x0000460000047ab9 */ /* 0x000fe20000000a00 */
[----:B------:R2:W5:Y:S04]  /*2bce0*/  LDL.64 R48, [R14] ;  /* 0x000000000e307983 */ /* 0x0005680000100a00 */
[----:B-1----:R-:W3:Y:S04]  /*2bcf0*/  LD.E R4, [R58.64] ;  /* 0x000000043a047980 */ /* 0x002ee8000c101900 */
[----:B------:R-:W4:Y:S01]  /*2bd00*/  LD.E R2, [R58.64+0x4] ;  /* 0x000004043a027980 */ /* 0x000f22000c101900 */
[----:B------:R-:W-:-:S03]  /*2bd10*/  MOV R8, 0x2bd50 ;  /* 0x0002bd5000087802 */ /* 0x000fc60000000f00 */
[----:B---3--:R2:W-:Y:S04]  /*2bd20*/  STL [R1+0x794], R4 ;  /* 0x0007940401007387 */ /* 0x0085e80000100800 */
[----:B----4-:R2:W-:Y:S02]  /*2bd30*/  STL [R1+0x798], R2 ;  /* 0x0007980201007387 */ /* 0x0105e40000100800 */
[----:B--2--5:R-:W-:Y:S05]  /*2bd40*/  CALL.REL.NOINC `($_ZN7cutlass13device_kernelIN5flash19enable_sm80_to_sm89INS1_16FlashAttnBwdSm80INS1_25CollectiveMainloopBwdSm80ILi2ELi2EN4cute5tupleIJNS5_1CILi128EEES8_NS7_ILi64EEEEEENS_10bfloat16_tEfNS_4arch4Sm80ELb0ELb1ELb1ELb0ELb0ELb0ELb0ELb0ELi2ELi4ELi4ELi4ELb0EEENS1_24CollectiveEpilogueBwdGQAISA_fSD_Li256ELb0ELb0EEENS1_19SingleTileSchedulerILb0ELb0ELb0ELi128EEEEEEEEEvNT_6ParamsE$_ZZN4cute6upcastILi2ENS_5tupleIJNS1_IJNS_1CILi1EEENS1_IJNS2_ILi2EEES4_S4_EEEEEES4_NS1_IJS4_S4_EEEEEENS1_IJNS1_IJNS2_ILi0EEENS1_IJS3_NS2_ILi512EEEiEEEEEENS2_ILi4096EEENS1_IJiNS2_ILi8192EEEEEEEEEEEDaRKT0_RKT1_ENKUlRKT_RKT0_E_clIS6_SC_EEDaSP_SS_) ;  /* 0xfffe279000007944 */ /* 0x024fea0003c3ffff */
[----:B------:R2:W5:Y:S01]  /*2bd50*/  LDL R3, [R1+0x798] ;  /* 0x0007980001037983 */ /* 0x0005620000100800 */
[----:B------:R-:W-:-:S03]  /*2bd60*/  MOV R10, 0x2bd80 ;  /* 0x0002bd80000a7802 */ /* 0x000fc60000000f00 */
[----:B-12--5:R-:W-:Y:S05]  /*2bd70*/  CALL.REL.NOINC `($_ZN7cutlass13device_kernelIN5flash19enable_sm80_to_sm89INS1_16FlashAttnBwdSm80INS1_25CollectiveMainloopBwdSm80ILi2ELi2EN4cute5tupleIJNS5_1CILi128EEES8_NS7_ILi64EEEEEENS_10bfloat16_tEfNS_4arch4Sm80ELb0ELb1ELb1ELb0ELb0ELb0ELb0ELb0ELi2ELi4ELi4ELi4ELb0EEENS1_24CollectiveEpilogueBwdGQAISA_fSD_Li256ELb0ELb0EEENS1_19SingleTileSchedulerILb0ELb0ELb0ELi128EEEEEEEEEvNT_6ParamsE$_ZZN4cute6upcastILi2ENS_5tupleIJNS1_IJNS_1CILi1EEENS1_IJNS2_ILi2EEES4_S4_EEEEEES4_NS1_IJS4_S4_EEEEEENS1_IJNS1_IJNS2_ILi0EEENS1_IJS3_NS2_ILi512EEEiEEEEEENS2_ILi4096EEENS1_IJiNS2_ILi8192EEEEEEEEEEEDaRKT0_RKT1_ENKUlRKT_RKT0_E_clIS7_SF_EEDaSP_SS_) ;  /* 0xfffe285000007944 */ /* 0x026fea0003c3ffff */
[----:B-----5:R2:W-:Y:S01]  /*2bd80*/  STL [R1+0x750], R2 ;  /* 0x0007500201007387 */ /* 0x0205e20000100800 */
[----:B------:R-:W-:-:S03]  /*2bd90*/  MOV R4, 0x2bdb0 ;  /* 0x0002bdb000047802 */ /* 0x000fc60000000f00 */
[----:B-12---:R-:W-:Y:S05]  /*2bda0*/  CALL.REL.NOINC `($_ZN7cutlass13device_kernelIN5flash19enable_sm80_to_sm89INS1_16FlashAttnBwdSm80INS1_25CollectiveMainloopBwdSm80ILi2ELi2EN4cute5tupleIJNS5_1CILi128EEES8_NS7_ILi64EEEEEENS_10bfloat16_tEfNS_4arch4Sm80ELb0ELb1ELb1ELb0ELb0ELb0ELb0ELb0ELi2ELi4ELi4ELi4ELb0EEENS1_24CollectiveEpilogueBwdGQAISA_fSD_Li256ELb0ELb0EEENS1_19SingleTileSchedulerILb0ELb0ELb0ELi128EEEEEEEEEvNT_6ParamsE$_ZN4cute3eso3ESOILb0ELb0EJNS_5tupleIJNS_1CILi0EEENS2_IJNS3_ILi1EEENS3_ILi256EEEiEEEEEENS3_ILi2048EEENS2_IJiNS3_ILi4096EEEEEEEEC2ERKS8_RKS9_RKSB_) ;  /* 0xfffd968000007944 */ /* 0x006fea0003c3ffff */
[----:B------:R2:W5:Y:S04]  /*2bdb0*/  LDL R5, [R14] ;  /* 0x000000000e057983 */ /* 0x0005680000100800 */
[----:B-1----:R2:W5:Y:S01]  /*2bdc0*/  LDL R3, [R14+0x4] ;  /* 0x000004000e037983 */ /* 0x0025620000100800 */
[----:B------:R-:W-:-:S03]  /*2bdd0*/  MOV R4, 0x2bdf0 ;  /* 0x0002bdf000047802 */ /* 0x000fc60000000f00 */
[----:B--2--5:R-:W-:Y:S05]  /*2bde0*/  CALL.REL.NOINC `($_ZN7cutlass13device_kernelIN5flash19enable_sm80_to_sm89INS1_16FlashAttnBwdSm80INS1_25CollectiveMainloopBwdSm80ILi2ELi2EN4cute5tupleIJNS5_1CILi128EEES8_NS7_ILi64EEEEEENS_10bfloat16_tEfNS_4arch4Sm80ELb0ELb1ELb1ELb0ELb0ELb0ELb0ELb0ELi2ELi4ELi4ELi4ELb0EEENS1_24CollectiveEpilogueBwdGQAISA_fSD_Li256ELb0ELb0EEENS1_19SingleTileSchedulerILb0ELb0ELb0ELi128EEEEEEEEEvNT_6ParamsE$_ZN4cute5tupleIJNS0_IJNS0_IJNS_1CILi1EEENS0_IJS2_NS1_ILi2EEES3_EEEEEES3_NS0_IJS3_S3_EEEEEENS0_IJNS0_IJNS1_ILi0EEENS0_IJS2_NS1_ILi256EEEiEEEEEENS1_ILi2048EEENS0_IJiNS1_ILi4096EEEEEEEEEEEC2ERKS7_RKSF_) ;  /* 0xfffde0f000007944 */ /* 0x024fea0003c3ffff */
[----:B------:R1:W5:Y:S04]  /*2bdf0*/  LDL R5, [R14] ;  /* 0x000000000e057983 */ /* 0x0003680000100800 */
[----:B------:R1:W5:Y:S01]  /*2be00*/  LDL R4, [R14+0x4] ;  /* 0x000004000e047983 */ /* 0x0003620000100800 */
[----:B------:R-:W-:-:S03]  /*2be10*/  MOV R6, 0x2be30 ;  /* 0x0002be3000067802 */ /* 0x000fc60000000f00 */
[----:B-1---5:R-:W-:Y:S05]  /*2be20*/  CALL.REL.NOINC `($_ZN7cutlass13device_kernelIN5flash19enable_sm80_to_sm89INS1_16FlashAttnBwdSm80INS1_25CollectiveMainloopBwdSm80ILi2ELi2EN4cute5tupleIJNS5_1CILi128EEES8_NS7_ILi64EEEEEENS_10bfloat16_tEfNS_4arch4Sm80ELb0ELb1ELb1ELb0ELb0ELb0ELb0ELb0ELi2ELi4ELi4ELi4ELb0EEENS1_24CollectiveEpilogueBwdGQAISA_fSD_Li256ELb0ELb0EEENS1_19SingleTileSchedulerILb0ELb0ELb0ELi128EEEEEEEEEvNT_6ParamsE$_ZZN4cute7flattenINS_5tupleIJNS1_IJNS_1CILi0EEENS1_IJNS2_ILi1EEENS2_ILi512EEEiEEEEEENS2_ILi4096EEENS1_IJiNS2_ILi8192EEEEEEEEEEEDaRKT_ENKUlRKT_E_clIS7_EEDaSH_) ;  /* 0xfffe2ae000007944 */ /* 0x022fea0003c3ffff */
[----:B------:R2:W5:Y:S01]  /*2be30*/  LDL R3, [R1+0x798] ;  /* 0x0007980001037983 */ /* 0x0005620000100800 */
[----:B------:R-:W-:-:S03]  /*2be40*/  MOV R2, 0x2be60 ;  /* 0x0002be6000027802 */ /* 0x000fc60000000f00 */
[----:B-12--5:R-:W-:Y:S05]  /*2be50*/  CALL.REL.NOINC `($_ZN7cutlass13device_kernelIN5flash19enable_sm80_to_sm89INS1_16FlashAttnBwdSm80INS1_25CollectiveMainloopBwdSm80ILi2ELi2EN4cute5tupleIJNS5_1CILi128EEES8_NS7_ILi64EEEEEENS_10bfloat16_tEfNS_4arch4Sm80ELb0ELb1ELb1ELb0ELb0ELb0ELb0ELb0ELi2ELi4ELi4ELi4ELb0EEENS1_24CollectiveEpilogueBwdGQAISA_fSD_Li256ELb0ELb0EEENS1_19SingleTileSchedulerILb0ELb0ELb0ELi128EEEEEEEEEvNT_6ParamsE$_ZZN4cute7flattenINS_5tupleIJNS1_IJNS_1CILi0EEENS1_IJNS2_ILi1EEENS2_ILi512EEEiEEEEEENS2_ILi4096EEENS1_IJiNS2_ILi8192EEEEEEEEEEEDaRKT_ENKUlRKT_E_clISA_EEDaSH_) ;  /* 0xfffe2b5000007944 */ /* 0x026fea0003c3ffff */
[----:B------:R1:W-:Y:S01]  /*2be60*/  STL [R14], R3 ;  /* 0x000000030e007387 */ /* 0x0003e20000100800 */
[----:B------:R-:W-:-:S03]  /*2be70*/  MOV R6, 0x2be90 ;  /* 0x0002be9000067802 */ /* 0x000fc60000000f00 */
[----:B-1----:R-:W-:Y:S05]  /*2be80*/  CALL.REL.NOINC `($_ZN7cutlass13device_kernelIN5flash19enable_sm80_to_sm89INS1_16FlashAttnBwdSm80INS1_25CollectiveMainloopBwdSm80ILi2ELi2EN4cute5tupleIJNS5_1CILi128EEES8_NS7_ILi64EEEEEENS_10bfloat16_tEfNS_4arch4Sm80ELb0ELb1ELb1ELb0ELb0ELb0ELb0ELb0ELi2ELi4ELi4ELi4ELb0EEENS1_24CollectiveEpilogueBwdGQAISA_fSD_Li256ELb0ELb0EEENS1_19SingleTileSchedulerILb0ELb0ELb0ELi128EEEEEEEEEvNT_6ParamsE$_ZZN4cute12filter_tupleINS_5tupleIJNS1_IJNS_1CILi0EEENS1_IJNS2_ILi1EEENS2_ILi512EEEiEEEEEENS2_ILi4096EEENS1_IJiNS2_ILi8192EEEEEEEEEZNS_7flattenISB_EEDaRKT_EUlRKT_E_EEDaSF_OT0_ENKUlDpSI_E_clIJNS1_IJS3_S4_S5_iEEENS1_IJS8_EEESA_EEEDaSM_) ;  /* 0xfffded8000007944 */ /* 0x002fea0003c3ffff */
[----:B------:R-:W-:Y:S02]  /*2be90*/  ULDC.64 UR4, c[0x0][0x118] ;  /* 0x0000460000047ab9 */ /* 0x000fe40000000a00 */
[----:B------:R1:W5:Y:S01]  /*2bea0*/  LD.E.64 R2, [R58.64+0x8] ;  /* 0x000008043a027980 */ /* 0x000362000c101b00 */
[----:B------:R-:W-:-:S02]  /*2beb0*/  MOV R9, R56 ;  /* 0x0000003800097202 */ /* 0x000fc40000000f00 */
[----:B------:R-:W-:Y:S02]  /*2bec0*/  MOV R8, 0x2bee0 ;  /* 0x0002bee000087802 */ /* 0x000fe40000000f00 */
[----:B-1---5:R-:W-:Y:S05]  /*2bed0*/  CALL.REL.NOINC `($_ZN7cutlass13device_kernelIN5flash19enable_sm80_to_sm89INS1_16FlashAttnBwdSm80INS1_25CollectiveMainloopBwdSm80ILi2ELi2EN4cute5tupleIJNS5_1CILi128EEES8_NS7_ILi64EEEEEENS_10bfloat16_tEfNS_4arch4Sm80ELb0ELb1ELb1ELb0ELb0ELb0ELb0ELb0ELi2ELi4ELi4ELi4ELb0EEENS1_24CollectiveEpilogueBwdGQAISA_fSD_Li256ELb0ELb0EEENS1_19SingleTileSchedulerILb0ELb0ELb0ELi128EEEEEEEEEvNT_6ParamsE$_ZN4cute8smem_ptrIPN7cutlass10bfloat16_tEECI1NS_12iter_adaptorIS3_S4_EEES3_) ;  /* 0xfffde9c000007944 */ /* 0x022fea0003c3ffff */
[----:B-1----:R1:W5:Y:S01]  /*2bee0*/  LDL.64 R2, [R14] ;  /* 0x000000000e027983 */ /* 0x0023620000100a00 */
[----:B------:R-:W-:-:S03]  /*2bef0*/  MOV R8, 0x2bf10 ;  /* 0x0002bf1000087802 */ /* 0x000fc60000000f00 */
[----:B-1---5:R-:W-:Y:S05]  /*2bf00*/  CALL.REL.NOINC `($_ZN7cutlass13device_kernelIN5flash19enable_sm80_to_sm89INS1_16FlashAttnBwdSm80INS1_25CollectiveMainloopBwdSm80ILi2ELi2EN4cute5tupleIJNS5_1CILi128EEES8_NS7_ILi64EEEEEENS_10bfloat16_tEfNS_4arch4Sm80ELb0ELb1ELb1ELb0ELb0ELb0ELb0ELb0ELi2ELi4ELi4ELi4ELb0EEENS1_24CollectiveEpilogueBwdGQAISA_fSD_Li256ELb0ELb0EEENS1_19SingleTileSchedulerILb0ELb0ELb0ELi128EEEEEEEEEvNT_6ParamsE$_ZN4cute8smem_ptrIPjECI1NS_12iter_adaptorIS1_S2_EEES1_) ;  /* 0xfffdea5000007944 */ /* 0x022fea0003c3ffff */
[----:B------:R-:W2:Y:S01]  /*2bf10*/  LDL.64 R8, [R14] ;  /* 0x000000000e087983 */ /* 0x000ea20000100a00 */
[----:B-1----:R-:W-:Y:S01]  /*2bf20*/  MOV R3, R4 ;  /* 0x0000000400037202 */ /* 0x002fe20000000f00 */
[----:B------:R-:W-:Y:S01]  /*2bf30*/  IMAD.MOV.U32 R2, RZ, RZ, R5 ;  /* 0x000000ffff027224 */ /* 0x000fe200078e0005 */
[----:B------:R-:W-:Y:S01]  /*2bf40*/  MOV R4, 0x2bf70 ;  /* 0x0002bf7000047802 */ /* 0x000fe20000000f00 */
[----:B--2---:R1:W-:Y:S04]  /*2bf50*/  STL.64 [R1+0x750], R8 ;  /* 0x0007500801007387 */ /* 0x0043e80000100a00 */
[----:B-1----:R-:W-:Y:S05]  /*2bf60*/  CALL.REL.NOINC `($_ZN7cutlass13device_kernelIN5flash19enable_sm80_to_sm89INS1_16FlashAttnBwdSm80INS1_25CollectiveMainloopBwdSm80ILi2ELi2EN4cute5tupleIJNS5_1CILi128EEES8_NS7_ILi64EEEEEENS_10bfloat16_tEfNS_4arch4Sm80ELb0ELb1ELb1ELb0ELb0ELb0ELb0ELb0ELi2ELi4ELi4ELi4ELb0EEENS1_24CollectiveEpilogueBwdGQAISA_fSD_Li256ELb0ELb0EEENS1_19SingleTileSchedulerILb0ELb0ELb0ELi128EEEEEEEEEvNT_6ParamsE$_ZN4cute3eso3ESOILb0ELb0EJNS_6LayoutINS_5tupleIJNS3_IJNS_1CILi1EEENS3_IJS5_NS4_ILi2EEES6_EEEEEES6_NS3_IJS6_S6_EEEEEENS3_IJNS3_IJNS4_ILi0EEENS3_IJS5_NS4_ILi256EEEiEEEEEENS4_ILi2048EEENS3_IJiNS4_ILi4096EEEEEEEEEEENS_10ViewEngineINS_8smem_ptrIPjEEEEEEC2ERKSJ_RKSO_) ;  /* 0xfffd988000007944 */ /* 0x002fea0003c3ffff */
        /* <DEDUP_REMOVED lines=347> */
[----:B----45:R-:W-:Y:S05]  /*2d520*/  CALL.REL.NOINC `($_ZN7cutlass13device_kernelIN5flash19enable_sm80_to_sm89INS1_16FlashAttnBwdSm80INS1_25CollectiveMainloopBwdSm80ILi2ELi2EN4cute5tupleIJNS5_1CILi128EEES8_NS7_ILi64EEEEEENS_10bfloat16_tEfNS_4arch4Sm80ELb0ELb1ELb1ELb0ELb0ELb0ELb0ELb0ELi2ELi4ELi4ELi4ELb0EEENS1_24CollectiveEpilogueBwdGQAISA_fSD_Li256ELb0ELb0EEENS1_19SingleTileSchedulerILb0ELb0ELb0ELi128EEEEEEEEEvNT_6ParamsE$_ZN4cute8smem_ptrIPN7cutlass10bfloat16_tEECI1NS_12iter_adaptorIS3_S4_EEES3_) ;  /* 0xfffdd37000007944 */ /* 0x030fea0003c3ffff */
[----:B-1----:R1:W5:Y:S01]  /*2d530*/  LDL.64 R2, [R1+0x758] ;  /* 0x0007580001027983 */ /* 0x0023620000100a00 */
[----:B------:R-:W-:-:S03]  /*2d540*/  MOV R6, 0x2d560 ;  /* 0x0002d56000067802 */ /* 0x000fc60000000f00 */
[----:B-1---5:R-:W-:Y:S05]  /*2d550*/  CALL.REL.NOINC `($_ZN7cutlass13device_kernelIN5flash19enable_sm80_to_sm89INS1_16FlashAttnBwdSm80INS1_25CollectiveMainloopBwdSm80ILi2ELi2EN4cute5tupleIJNS5_1CILi128EEES8_NS7_ILi64EEEEEENS_10bfloat16_tEfNS_4arch4Sm80ELb0ELb1ELb1ELb0ELb0ELb0ELb0ELb0ELi2ELi4ELi4ELi4ELb0EEENS1_24CollectiveEpilogueBwdGQAISA_fSD_Li256ELb0ELb0EEENS1_19SingleTileSchedulerILb0ELb0ELb0ELi128EEEEEEEEEvNT_6ParamsE$_ZN4cute3eso3ESOILb1ELb0EJNS_14ComposedLayoutINS_7SwizzleILi3ELi3ELi3EEENS_1CILj0EEENS_6LayoutINS_5tupleIJNS5_ILi64EEENS5_ILi128EEEEEENS8_IJNS5_ILi1EEES9_EEEEEEENS_10ViewEngineINS_8smem_ptrIPN7cutlass10bfloat16_tEEEEEEEC2ERKSF_RKSM_) ;  /* 0xfffd996000007944 */ /* 0x022fea0003c3ffff */
[----:B-1----:R1:W5:Y:S01]  /*2d560*/  LDL.64 R2, [R1+0x758] ;  /* 0x0007580001027983 */ /* 0x0023620000100a00 */
[----:B------:R-:W-:-:S03]  /*2d570*/  MOV R6, 0x2d590 ;  /* 0x0002d59000067802 */ /* 0x000fc60000000f00 */
[----:B-1---5:R-:W-:Y:S05]  /*2d580*/  CALL.REL.NOINC `($_ZN7cutlass13device_kernelIN5flash19enable_sm80_to_sm89INS1_16FlashAttnBwdSm80INS1_25CollectiveMainloopBwdSm80ILi2ELi2EN4cute5tupleIJNS5_1CILi128EEES8_NS7_ILi64EEEEEENS_10bfloat16_tEfNS_4arch4Sm80ELb0ELb1ELb1ELb0ELb0ELb0ELb0ELb0ELi2ELi4ELi4ELi4ELb0EEENS1_24CollectiveEpilogueBwdGQAISA_fSD_Li256ELb0ELb0EEENS1_19SingleTileSchedulerILb0ELb0ELb0ELi128EEEEEEEEEvNT_6ParamsE$_ZN4cute3eso3ESOILb1ELb0EJNS_14ComposedLayoutINS_7SwizzleILi3ELi3ELi3EEENS_1CILj0EEENS_6LayoutINS_5tupleIJNS8_IJNS8_IJNS5_ILi4EEENS5_ILi8EEEEEENS8_IJNS5_ILi2EEENS5_ILi1EEEEEEEEENS8_IJNS8_IJSC_SC_EEESB_EEEEEENS8_IJNS8_IJNS8_IJNS5_ILi128EEESD_EEENS8_IJSA_NS5_ILi0EEEEEEEEENS8_IJNS8_IJNS5_ILi64EEENS5_ILi512EEEEEENS8_IJNS5_ILi16EEENS5_ILi1024EEEEEEEEEEEEEEEENS_10ViewEngineINS_8smem_ptrIPN7cutlass10bfloat16_tEEEEEEEC2ERKSX_RKS14_) ;  /* 0xfffd99d000007944 */ /* 0x022fea0003c3ffff */
        /* <DEDUP_REMOVED lines=23> */
[----:B------:R2:W-:Y:S01]  /*2d700*/  STL [R14], R2 ;  /* 0x000000020e007387 */ /* 0x0005e20000100800 */
[----:B------:R-:W-:Y:S02]  /*2d710*/  MOV R4, R56 ;  /* 0x0000003800047202 */ /* 0x000fe40000000f00 */
[----:B------:R-:W-:Y:S01]  /*2d720*/  MOV R8, 0x2d750 ;  /* 0x0002d75000087802 */ /* 0x000fe20000000f00 */
[----:B------:R2:W-:Y:S04]  /*2d730*/  STL [R14+0x4], R3 ;  /* 0x000004030e007387 */ /* 0x0005e80000100800 */
[----:B-12---:R-:W-:Y:S05]  /*2d740*/  CALL.REL.NOINC `($_ZN7cutlass13device_kernelIN5flash19enable_sm80_to_sm89INS1_16FlashAttnBwdSm80INS1_25CollectiveMainloopBwdSm80ILi2ELi2EN4cute5tupleIJNS5_1CILi128EEES8_NS7_ILi64EEEEEENS_10bfloat16_tEfNS_4arch4Sm80ELb0ELb1ELb1ELb0ELb0ELb0ELb0ELb0ELi2ELi4ELi4ELi4ELb0EEENS1_24CollectiveEpilogueBwdGQAISA_fSD_Li256ELb0ELb0EEENS1_19SingleTileSchedulerILb0ELb0ELb0ELi128EEEEEEEEEvNT_6ParamsE$_ZZN4cute12filter_tupleINS_5tupleIJNS1_IJiNS1_IJiNS_1CILi0EEEEEEEEENS1_IJNS_10UnderscoreENS1_IJS6_S6_EEEEEEEEES9_ZNS_4diceIS9_S9_EEDaRKT_RKT0_EUlRKT_RKT0_E_EEDaSD_SG_OT1_ENKUlDpSJ_E_clIJNS1_IJiiS3_EEENS1_IJEEEEEEDaSQ_) ;  /* 0xfffdd53000007944 */ /* 0x006fea0003c3ffff */
[----:B------:R-:W-:Y:S02]  /*2d750*/  MOV R70, 0x2d770 ;  /* 0x0002d77000467802 */ /* 0x000fe40000000f00 */
[----:B-12--5:R-:W-:Y:S05]  /*2d760*/  CALL.REL.NOINC `($_ZN7cutlass13device_kernelIN5flash19enable_sm80_to_sm89INS1_16FlashAttnBwdSm80INS1_25CollectiveMainloopBwdSm80ILi2ELi2EN4cute5tupleIJNS5_1CILi128EEES8_NS7_ILi64EEEEEENS_10bfloat16_tEfNS_4arch4Sm80ELb0ELb1ELb1ELb0ELb0ELb0ELb0ELb0ELi2ELi4ELi4ELi4ELb0EEENS1_24CollectiveEpilogueBwdGQAISA_fSD_Li256ELb0ELb0EEENS1_19SingleTileSchedulerILb0ELb0ELb0ELi128EEEEEEEEEvNT_6ParamsE$_ZZN4cute7idx2crdINS_5tupleIJiiNS_1CILi0EEEEEENS1_IJNS1_IJNS2_ILi4EEENS2_ILi8EEEEEENS2_ILi2EEENS2_ILi1EEEEEEEEDaRKT_RKT0_ENKUlRKT_RKT0_E_clIiS7_EEDaSJ_SM_) ;  /* 0xfffe12f000007944 */ /* 0x026fea0003c3ffff */
[----:B------:R-:W-:Y:S02]  /*2d770*/  MOV R2, 0x2d790 ;  /* 0x0002d79000027802 */ /* 0x000fe40000000f00 */
[----:B-1----:R-:W-:Y:S05]  /*2d780*/  CALL.REL.NOINC `($_ZN7cutlass13device_kernelIN5flash19enable_sm80_to_sm89INS1_16FlashAttnBwdSm80INS1_25CollectiveMainloopBwdSm80ILi2ELi2EN4cute5tupleIJNS5_1CILi128EEES8_NS7_ILi64EEEEEENS_10bfloat16_tEfNS_4arch4Sm80ELb0ELb1ELb1ELb0ELb0ELb0ELb0ELb0ELi2ELi4ELi4ELi4ELb0EEENS1_24CollectiveEpilogueBwdGQAISA_fSD_Li256ELb0ELb0EEENS1_19SingleTileSchedulerILb0ELb0ELb0ELi128EEEEEEEEEvNT_6ParamsE$_ZZN4cute7idx2crdINS_5tupleIJiiNS_1CILi0EEEEEENS1_IJNS1_IJNS2_ILi4EEENS2_ILi8EEEEEENS2_ILi2EEENS2_ILi1EEEEEEEEDaRKT_RKT0_ENKUlRKT_RKT0_E_clIiS8_EEDaSJ_SM_) ;  /* 0xfffe16f000007944 */ /* 0x002fea0003c3ffff */
[----:B------:R1:W-:Y:S01]  /*2d790*/  STL [R14], R6 ;  /* 0x000000060e007387 */ /* 0x0003e20000100800 */
[----:B------:R-:W-:Y:S02]  /*2d7a0*/  MOV R2, R56 ;  /* 0x0000003800027202 */ /* 0x000fe40000000f00 */
[----:B------:R-:W-:-:S02]  /*2d7b0*/  MOV R70, 0x2d7d0 ;  /* 0x0002d7d000467802 */ /* 0x000fc40000000f00 */
[----:B-1----:R-:W-:Y:S05]  /*2d7c0*/  CALL.REL.NOINC `($_ZN7cutlass13device_kernelIN5flash19enable_sm80_to_sm89INS1_16FlashAttnBwdSm80INS1_25CollectiveMainloopBwdSm80ILi2ELi2EN4cute5tupleIJNS5_1CILi128EEES8_NS7_ILi64EEEEEENS_10bfloat16_tEfNS_4arch4Sm80ELb0ELb1ELb1ELb0ELb0ELb0ELb0ELb0ELi2ELi4ELi4ELi4ELb0EEENS1_24CollectiveEpilogueBwdGQAISA_fSD_Li256ELb0ELb0EEENS1_19SingleTileSchedulerILb0ELb0ELb0ELi128EEEEEEEEEvNT_6ParamsE$_ZZN4cute9transformINS_5tupleIJiiNS_1CILi0EEEEEENS1_IJNS1_IJNS2_ILi4EEENS2_ILi8EEEEEENS2_ILi2EEENS2_ILi1EEEEEEZNS_7idx2crdIS4_SA_EEDaRKT_RKT0_EUlRKT_RKT0_E_EEDaSE_SH_OT1_ENKUlDpSK_E_clIJNS1_IJiiEEEiS3_EEEDaSR_) ;  /* 0xfffe1dd000007944 */ /* 0x002fea0003c3ffff */
[----:B------:R-:W-:Y:S02]  /*2d7d0*/  MOV R6, 0x2d7f0 ;  /* 0x0002d7f000067802 */ /* 0x000fe40000000f00 */
[----:B--2--5:R-:W-:Y:S05]  /*2d7e0*/  CALL.REL.NOINC `($_ZN7cutlass13device_kernelIN5flash19enable_sm80_to_sm89INS1_16FlashAttnBwdSm80INS1_25CollectiveMainloopBwdSm80ILi2ELi2EN4cute5tupleIJNS5_1CILi128EEES8_NS7_ILi64EEEEEENS_10bfloat16_tEfNS_4arch4Sm80ELb0ELb1ELb1ELb0ELb0ELb0ELb0ELb0ELi2ELi4ELi4ELi4ELb0EEENS1_24CollectiveEpilogueBwdGQAISA_fSD_Li256ELb0ELb0EEENS1_19SingleTileSchedulerILb0ELb0ELb0ELi128EEEEEEEEEvNT_6ParamsE$_ZZN4cute13to_mixed_bitsINS_5tupleIJNS1_IJNS_1CILi4EEENS2_ILi8EEEEEENS2_ILi2EEENS2_ILi1EEEEEENS1_IJNS1_IJNS2_ILi128EEENS2_ILi0EEEEEES4_SA_EEENS1_IJNS1_IJiiEEEiSA_EEEEEDaRKT_RKT0_RKT1_ENKUlRKT_RKT0_RKT1_E_clIS5_SB_SD_EEDaSQ_ST_SW_) ;  /* 0xfffddf1000007944 */ /* 0x024fea0003c3ffff */
[----:B------:R-:W-:Y:S02]  /*2d7f0*/  MOV R6, 0x2d810 ;  /* 0x0002d81000067802 */ /* 0x000fe40000000f00 */
[----:B------:R-:W-:Y:S05]  /*2d800*/  CALL.REL.NOINC `($_ZN7cutlass13device_kernelIN5flash19enable_sm80_to_sm89INS1_16FlashAttnBwdSm80INS1_25CollectiveMainloopBwdSm80ILi2ELi2EN4cute5tupleIJNS5_1CILi128EEES8_NS7_ILi64EEEEEENS_10bfloat16_tEfNS_4arch4Sm80ELb0ELb1ELb1ELb0ELb0ELb0ELb0ELb0ELi2ELi4ELi4ELi4ELb0EEENS1_24CollectiveEpilogueBwdGQAISA_fSD_Li256ELb0ELb0EEENS1_19SingleTileSchedulerILb0ELb0ELb0ELi128EEEEEEEEEvNT_6ParamsE$_ZZN4cute13to_mixed_bitsINS_5tupleIJNS1_IJNS_1CILi4EEENS2_ILi8EEEEEENS2_ILi2EEENS2_ILi1EEEEEENS1_IJNS1_IJNS2_ILi128EEENS2_ILi0EEEEEES4_SA_EEENS1_IJNS1_IJiiEEEiSA_EEEEEDaRKT_RKT0_RKT1_ENKUlRKT_RKT0_RKT1_E_clIS6_S4_iEEDaSQ_ST_SW_) ;  /* 0xfffddf7000007944 */ /* 0x000fea0003c3ffff */
[----:B------:R-:W-:Y:S02]  /*2d810*/  MOV R5, R2 ;  /* 0x0000000200057202 */ /* 0x000fe40000000f00 */
[----:B------:R-:W-:-:S02]  /*2d820*/  MOV R2, 0x2d840 ;  /* 0x0002d84000027802 */ /* 0x000fc40000000f00 */
[----:B------:R-:W-:Y:S05]  /*2d830*/  CALL.REL.NOINC `($_ZN7cutlass13device_kernelIN5flash19enable_sm80_to_sm89INS1_16FlashAttnBwdSm80INS1_25CollectiveMainloopBwdSm80ILi2ELi2EN4cute5tupleIJNS5_1CILi128EEES8_NS7_ILi64EEEEEENS_10bfloat16_tEfNS_4arch4Sm80ELb0ELb1ELb1ELb0ELb0ELb0ELb0ELb0ELi2ELi4ELi4ELi4ELb0EEENS1_24CollectiveEpilogueBwdGQAISA_fSD_Li256ELb0ELb0EEENS1_19SingleTileSchedulerILb0ELb0ELb0ELi128EEEEEEEEEvNT_6ParamsE$_ZZN4cute13to_mixed_bitsINS_5tupleIJNS1_IJNS_1CILi4EEENS2_ILi8EEEEEENS2_ILi2EEENS2_ILi1EEEEEENS1_IJNS1_IJNS2_ILi128EEENS2_ILi0EEEEEES4_SA_EEENS1_IJNS1_IJiiEEEiSA_EEEEEDaRKT_RKT0_RKT1_ENKUlDpRKT_E_clIJNS_9MixedBitsILj0ELj384EEENSU_ILj0ELj8EEENS2_ILj0EEEEEEDaSR_) ;  /* 0xfffdde8000007944 */ /* 0x000fea0003c3ffff */
        /* <DEDUP_REMOVED lines=13> */
[----:B-1----:R-:W-:Y:S05]  /*2d910*/  CALL.REL.NOINC `($_ZN7cutlass13device_kernelIN5flash19enable_sm80_to_sm89INS1_16FlashAttnBwdSm80INS1_25CollectiveMainloopBwdSm80ILi2ELi2EN4cute5tupleIJNS5_1CILi128EEES8_NS7_ILi64EEEEEENS_10bfloat16_tEfNS_4arch4Sm80ELb0ELb1ELb1ELb0ELb0ELb0ELb0ELb0ELi2ELi4ELi4ELi4ELb0EEENS1_24CollectiveEpilogueBwdGQAISA_fSD_Li256ELb0ELb0EEENS1_19SingleTileSchedulerILb0ELb0ELb0ELi128EEEEEEEEEvNT_6ParamsE$_ZN4cute3eso3ESOILb1ELb0EJNS_1CILi8EEEiiEEC2ERKS3_RKiS8_) ;  /* 0xfffd9fa000007944 */ /* 0x002fea0003c3ffff */
[----:B-1----:R1:W5:Y:S01]  /*2d920*/  LDL.64 R2, [R1+0x758] ;  /* 0x0007580001027983 */ /* 0x0023620000100a00 */
[----:B------:R-:W-:Y:S01]  /*2d930*/  IMAD.MOV.U32 R5, RZ, RZ, 0x48 ;  /* 0x00000048ff057424 */ /* 0x000fe200078e00ff */
[----:B------:R-:W-:Y:S01]  /*2d940*/  LOP3.LUT P0, RZ, R11, 0x8, RZ, 0xc0, !PT ;  /* 0x000000080bff7812 */ /* 0x000fe2000780c0ff */
[----:B------:R-:W-:Y:S01]  /*2d950*/  IMAD.MOV.U32 R60, RZ, RZ, R25 ;  /* 0x000000ffff3c7224 */ /* 0x000fe200078e0019 */
[----:B------:R-:W-:-:S02]  /*2d960*/  MOV R6, 0x2d990 ;  /* 0x0002d99000067802 */ /* 0x000fc40000000f00 */
[----:B------:R-:W-:-:S04]  /*2d970*/  SEL R5, R5, 0x38, !P0 ;  /* 0x0000003805057807 */ /* 0x000fc80004000000 */
[----:B-1---5:R-:W-:Y:S05]  /*2d980*/  CALL.REL.NOINC `($_ZN7cutlass13device_kernelIN5flash19enable_sm80_to_sm89INS1_16FlashAttnBwdSm80INS1_25CollectiveMainloopBwdSm80ILi2ELi2EN4cute5tupleIJNS5_1CILi128EEES8_NS7_ILi64EEEEEENS_10bfloat16_tEfNS_4arch4Sm80ELb0ELb1ELb1ELb0ELb0ELb0ELb0ELb0ELi2ELi4ELi4ELi4ELb0EEENS1_24CollectiveEpilogueBwdGQAISA_fSD_Li256ELb0ELb0EEENS1_19SingleTileSchedulerILb0ELb0ELb0ELi128EEEEEEEEEvNT_6ParamsE$_ZN4cute3eso3ESOILb0ELb1EJiNS_1CILi144EEENS2_ILi288EEEEEC2ERKiRKS3_RKS4_) ;  /* 0xfffd910000007944 */ /* 0x022fea0003c3ffff */
[----:B------:R-:W2:Y:S01]  /*2d990*/  LDL R8, [R1+0x758] ;  /* 0x0007580001087983 */ /* 0x000ea20000100800 */
[----:B------:R-:W-:Y:S01]  /*2d9a0*/  IMAD.MOV.U32 R60, RZ, RZ, R25 ;  /* 0x000000ffff3c7224 */ /* 0x000fe200078e0019 */
[----:B-1----:R-:W-:Y:S02]  /*2d9b0*/  MOV R4, R12 ;  /* 0x0000000c00047202 */ /* 0x002fe40000000f00 */
[----:B------:R-:W-:Y:S01]  /*2d9c0*/  MOV R6, 0x2d9f0 ;  /* 0x0002d9f000067802 */ /* 0x000fe20000000f00 */
[----:B--2---:R1:W-:Y:S04]  /*2d9d0*/  STL [R1+0x790], R8 ;  /* 0x0007900801007387 */ /* 0x0043e80000100800 */
[----:B-1----:R-:W-:Y:S05]  /*2d9e0*/  CALL.REL.NOINC `($_ZN7cutlass13device_kernelIN5flash19enable_sm80_to_sm89INS1_16FlashAttnBwdSm80INS1_25CollectiveMainloopBwdSm80ILi2ELi2EN4cute5tupleIJNS5_1CILi128EEES8_NS7_ILi64EEEEEENS_10bfloat16_tEfNS_4arch4Sm80ELb0ELb1ELb1ELb0ELb0ELb0ELb0ELb0ELi2ELi4ELi4ELi4ELb0EEENS1_24CollectiveEpilogueBwdGQAISA_fSD_Li256ELb0ELb0EEENS1_19SingleTileSchedulerILb0ELb0ELb0ELi128EEEEEEEEEvNT_6ParamsE$_ZN4cute3eso3ESOILb1ELb0EJNS_1CILi1EEENS_5tupleIJNS2_ILi8EEEiiEEENS2_ILi64EEENS4_IJiNS2_ILi144EEENS2_ILi288EEEEEENS2_ILi512EEEEEC2ERKS3_RKS6_RKS7_RKSA_RKSB_) ;  /* 0xfffd998000007944 */ /* 0x002fea0003c3ffff */
[----:B-1----:R1:W5:Y:S04]  /*2d9f0*/  LDL R5, [R1+0x760] ;  /* 0x0007600001057983 */ /* 0x0023680000100800 */
[----:B------:R1:W5:Y:S01]  /*2da00*/  LDL.64 R2, [R1+0x758] ;  /* 0x0007580001027983 */ /* 0x0003620000100a00 */
[----:B------:R-:W-:-:S02]  /*2da10*/  MOV R60, R25 ;  /* 0x00000019003c7202 */ /* 0x000fc40000000f00 */
[----:B------:R-:W-:Y:S02]  /*2da20*/  MOV R6, 0x2da40 ;  /* 0x0002da4000067802 */ /* 0x000fe40000000f00 */
[----:B-1---5:R-:W-:Y:S05]  /*2da30*/  CALL.REL.NOINC `($_ZN7cutlass13device_kernelIN5flash19enable_sm80_to_sm89INS1_16FlashAttnBwdSm80INS1_25CollectiveMainloopBwdSm80ILi2ELi2EN4cute5tupleIJNS5_1CILi128EEES8_NS7_ILi64EEEEEENS_10bfloat16_tEfNS_4arch4Sm80ELb0ELb1ELb1ELb0ELb0ELb0ELb0ELb0ELi2ELi4ELi4ELi4ELb0EEENS1_24CollectiveEpilogueBwdGQAISA_fSD_Li256ELb0ELb0EEENS1_19SingleTileSchedulerILb0ELb0ELb0ELi128EEEEEEEEEvNT_6ParamsE$_ZN4cute5tupleIJNS0_IJNS_1CILi8EEENS0_IJNS1_ILi2EEES3_S3_EEENS1_ILi1EEES4_S5_EEENS0_IJS5_NS0_IJS2_iiEEENS1_ILi64EEENS0_IJiNS1_ILi144EEENS1_ILi288EEEEEENS1_ILi512EEEEEEEEC2ERKS6_RKSD_) ;  /* 0xfffdcaa000007944 */ /* 0x022fea0003c3ffff */
[----:B------:R1:W5:Y:S04]  /*2da40*/  LDL R6, [R1+0x760] ;  /* 0x0007600001067983 */ /* 0x0003680000100800 */
[----:B------:R1:W5:Y:S01]  /*2da50*/  LDL.64 R2, [R1+0x758] ;  /* 0x0007580001027983 */ /* 0x0003620000100a00 */
[----:B------:R-:W-:-:S03]  /*2da60*/  MOV R4, 0x2da80 ;  /* 0x0002da8000047802 */ /* 0x000fc60000000f00 */
[----:B-1---5:R-:W-:Y:S05]  /*2da70*/  CALL.REL.NOINC `($_ZN7cutlass13device_kernelIN5flash19enable_sm80_to_sm89INS1_16FlashAttnBwdSm80INS1_25CollectiveMainloopBwdSm80ILi2ELi2EN4cute5tupleIJNS5_1CILi128EEES8_NS7_ILi64EEEEEENS_10bfloat16_tEfNS_4arch4Sm80ELb0ELb1ELb1ELb0ELb0ELb0ELb0ELb0ELi2ELi4ELi4ELi4ELb0EEENS1_24CollectiveEpilogueBwdGQAISA_fSD_Li256ELb0ELb0EEENS1_19SingleTileSchedulerILb0ELb0ELb0ELi128EEEEEEEEEvNT_6ParamsE$_ZZN4cute7flattenINS_5tupleIJNS_1CILi1EEENS1_IJNS2_ILi8EEEiiEEENS2_ILi64EEENS1_IJiNS2_ILi144EEENS2_ILi288EEEEEENS2_ILi512EEEEEEEEDaRKT_ENKUlRKT_E_clIS5_EEDaSH_) ;  /* 0xfffe0f6000007944 */ /* 0x022fea0003c3ffff */
[----:B------:R1:W-:Y:S01]  /*2da80*/  STL [R14], R2 ;  /* 0x000000020e007387 */ /* 0x0003e20000100800 */
[----:B------:R-:W-:Y:S02]  /*2da90*/  MOV R5, R6 ;  /* 0x0000000600057202 */ /* 0x000fe40000000f00 */
[----:B------:R-:W-:Y:S01]  /*2daa0*/  MOV R4, 0x2dad0 ;  /* 0x0002dad000047802 */ /* 0x000fe20000000f00 */
[----:B------:R1:W-:Y:S04]  /*2dab0*/  STL [R14+0x4], R3 ;  /* 0x000004030e007387 */ /* 0x0003e80000100800 */
[----:B-1----:R-:W-:Y:S05]  /*2dac0*/  CALL.REL.NOINC `($_ZN7cutlass13device_kernelIN5flash19enable_sm80_to_sm89INS1_16FlashAttnBwdSm80INS1_25CollectiveMainloopBwdSm80ILi2ELi2EN4cute5tupleIJNS5_1CILi128EEES8_NS7_ILi64EEEEEENS_10bfloat16_tEfNS_4arch4Sm80ELb0ELb1ELb1ELb0ELb0ELb0ELb0ELb0ELi2ELi4ELi4ELi4ELb0EEENS1_24CollectiveEpilogueBwdGQAISA_fSD_Li256ELb0ELb0EEENS1_19SingleTileSchedulerILb0ELb0ELb0ELi128EEEEEEEEEvNT_6ParamsE$_ZZN4cute7flattenINS_5tupleIJNS_1CILi1EEENS1_IJNS2_ILi8EEEiiEEENS2_ILi64EEENS1_IJiNS2_ILi144EEENS2_ILi288EEEEEENS2_ILi512EEEEEEEEDaRKT_ENKUlRKT_E_clIS9_EEDaSH_) ;  /* 0xfffe0f3000007944 */ /* 0x002fea0003c3ffff */
[----:B------:R1:W-:Y:S01]  /*2dad0*/  STL [R1+0x794], R2 ;  /* 0x0007940201007387 */ /* 0x0003e20000100800 */
[----:B------:R-:W-:-:S02]  /*2dae0*/  MOV R60, R56 ;  /* 0x00000038003c7202 */ /* 0x000fc40000000f00 */
[----:B------:R-:W-:Y:S02]  /*2daf0*/  MOV R4, 0x2db10 ;  /* 0x0002db1000047802 */ /* 0x000fe40000000f00 */
[----:B-1----:R-:W-:Y:S05]  /*2db00*/  CALL.REL.NOINC `($_ZN7cutlass13device_kernelIN5flash19enable_sm80_to_sm89INS1_16FlashAttnBwdSm80INS1_25CollectiveMainloopBwdSm80ILi2ELi2EN4cute5tupleIJNS5_1CILi128EEES8_NS7_ILi64EEEEEENS_10bfloat16_tEfNS_4arch4Sm80ELb0ELb1ELb1ELb0ELb0ELb0ELb0ELb0ELi2ELi4ELi4ELi4ELb0EEENS1_24CollectiveEpilogueBwdGQAISA_fSD_Li256ELb0ELb0EEENS1_19SingleTileSchedulerILb0ELb0ELb0ELi128EEEEEEEEEvNT_6ParamsE$_ZZN4cute12filter_tupleINS_5tupleIJNS_1CILi1EEENS1_IJNS2_ILi8EEEiiEEENS2_ILi64EEENS1_IJiNS2_ILi144EEENS2_ILi288EEEEEENS2_ILi512EEEEEEZNS_7flattenISB_EEDaRKT_EUlRKT_E_EEDaSF_OT0_ENKUlDpSI_E_clIJNS1_IJS3_EEES5_NS1_IJS6_EEES9_NS1_IJSA_EEEEEEDaSM_) ;  /* 0xfffdd74000007944 */ /* 0x002fea0003c3ffff */
[----:B------:R-:W-:Y:S02]  /*2db10*/  MOV R60, R25 ;  /* 0x00000019003c7202 */ /* 0x000fe40000000f00 */
[----:B------:R-:W-:Y:S02]  /*2db20*/  MOV R6, 0x2db40 ;  /* 0x0002db4000067802 */ /* 0x000fe40000000f00 */
[----:B--2--5:R-:W-:Y:S05]  /*2db30*/  CALL.REL.NOINC `($_ZN7cutlass13device_kernelIN5flash19enable_sm80_to_sm89INS1_16FlashAttnBwdSm80INS1_25CollectiveMainloopBwdSm80ILi2ELi2EN4cute5tupleIJNS5_1CILi128EEES8_NS7_ILi64EEEEEENS_10bfloat16_tEfNS_4arch4Sm80ELb0ELb1ELb1ELb0ELb0ELb0ELb0ELb0ELi2ELi4ELi4ELi4ELb0EEENS1_24CollectiveEpilogueBwdGQAISA_fSD_Li256ELb0ELb0EEENS1_19SingleTileSchedulerILb0ELb0ELb0ELi128EEEEEEEEEvNT_6ParamsE$_ZN4cute3eso3ESOILb0ELb1EJiNS_1CILi144EEENS2_ILi512EEEEEC2ERKiRKS3_RKS4_) ;  /* 0xfffd8fa000007944 */ /* 0x024fea0003c3ffff */
[----:B------:R-:W2:Y:S01]  /*2db40*/  LDL R6, [R1+0x758] ;  /* 0x0007580001067983 */ /* 0x000ea20000100800 */
[----:B-1----:R-:W-:Y:S01]  /*2db50*/  IMAD.MOV.U32 R4, RZ, RZ, R42 ;  /* 0x000000ffff047224 */ /* 0x002fe200078e002a */
[----:B------:R-:W-:Y:S02]  /*2db60*/  MOV R60, R25 ;  /* 0x00000019003c7202 */ /* 0x000fe40000000f00 */
[----:B------:R-:W-:Y:S01]  /*2db70*/  MOV R8, 0x2dba0 ;  /* 0x0002dba000087802 */ /* 0x000fe20000000f00 */
[----:B--2---:R1:W-:Y:S04]  /*2db80*/  STL [R1+0x11ec], R6 ;  /* 0x0011ec0601007387 */ /* 0x0043e80000100800 */
[----:B-1----:R-:W-:Y:S05]  /*2db90*/  CALL.REL.NOINC `($_ZN7cutlass13device_kernelIN5flash19enable_sm80_to_sm89INS1_16FlashAttnBwdSm80INS1_25CollectiveMainloopBwdSm80ILi2ELi2EN4cute5tupleIJNS5_1CILi128EEES8_NS7_ILi64EEEEEENS_10bfloat16_tEfNS_4arch4Sm80ELb0ELb1ELb1ELb0ELb0ELb0ELb0ELb0ELi2ELi4ELi4ELi4ELb0EEENS1_24CollectiveEpilogueBwdGQAISA_fSD_Li256ELb0ELb0EEENS1_19SingleTileSchedulerILb0ELb0ELb0ELi128EEEEEEEEEvNT_6ParamsE$_ZN4cute3eso3ESOILb0ELb0EJiiNS_1CILi144EEENS2_ILi512EEEEEC2ERKiS7_RKS3_RKS4_) ;  /* 0xfffd882000007944 */ /* 0x002fea0003c3ffff */
[----:B-1----:R-:W2:Y:S01]  /*2dba0*/  LDL.64 R4, [R1+0x758] ;  /* 0x0007580001047983 */ /* 0x002ea20000100a00 */
[----:B------:R-:W-:Y:S01]  /*2dbb0*/  IMAD.MOV.U32 R3, RZ, RZ, R16 ;  /* 0x000000ffff037224 */ /* 0x000fe200078e0010 */
[----:B------:R-:W-:Y:S01]  /*2dbc0*/  MOV R8, R43 ;  /* 0x0000002b00087202 */ /* 0x000fe20000000f00 */
[----:B------:R-:W-:Y:S01]  /*2dbd0*/  IMAD.MOV.U32 R67, RZ, RZ, R25 ;  /* 0x000000ffff437224 */ /* 0x000fe200078e0019 */
[----:B------:R-:W-:Y:S01]  /*2dbe0*/  MOV R6, 0x2dc10 ;  /* 0x0002dc1000067802 */ /* 0x000fe20000000f00 */
[----:B--2---:R1:W-:Y:S04]  /*2dbf0*/  STL.64 [R1+0x788], R4 ;  /* 0x0007880401007387 */ /* 0x0043e80000100a00 */
[----:B-1----:R-:W-:Y:S05]  /*2dc00*/  CALL.REL.NOINC `($_ZN7cutlass13device_kernelIN5flash19enable_sm80_to_sm89INS1_16FlashAttnBwdSm80INS1_25CollectiveMainloopBwdSm80ILi2ELi2EN4cute5tupleIJNS5_1CILi128EEES8_NS7_ILi64EEEEEENS_10bfloat16_tEfNS_4arch4Sm80ELb0ELb1ELb1ELb0ELb0ELb0ELb0ELb0ELi2ELi4ELi4ELi4ELb0EEENS1_24CollectiveEpilogueBwdGQAISA_fSD_Li256ELb0ELb0EEENS1_19SingleTileSchedulerILb0ELb0ELb0ELi128EEEEEEEEEvNT_6ParamsE$_ZN4cute3eso3ESOILb0ELb0EJiiiNS_1CILi144EEENS2_ILi512EEEEEC2ERKiS7_S7_RKS3_RKS4_) ;  /* 0xfffd8a6000007944 */ /* 0x002fea0003c3ffff */
        /* <DEDUP_REMOVED lines=9> */
[----:B-1----:R-:W-:Y:S05]  /*2dca0*/  CALL.REL.NOINC `($_ZN7cutlass13device_kernelIN5flash19enable_sm80_to_sm89INS1_16FlashAttnBwdSm80INS1_25CollectiveMainloopBwdSm80ILi2ELi2EN4cute5tupleIJNS5_1CILi128EEES8_NS7_ILi64EEEEEENS_10bfloat16_tEfNS_4arch4Sm80ELb0ELb1ELb1ELb0ELb0ELb0ELb0ELb0ELi2ELi4ELi4ELi4ELb0EEENS1_24CollectiveEpilogueBwdGQAISA_fSD_Li256ELb0ELb0EEENS1_19SingleTileSchedulerILb0ELb0ELb0ELi128EEEEEEEEEvNT_6ParamsE$_ZN4cute3eso3ESOILb1ELb0EJNS_1CILi8EEEiiiNS2_ILi144EEENS2_ILi512EEEEEC2ERKS3_RKiSA_SA_RKS4_RKS5_) ;  /* 0xfffd9c8000007944 */ /* 0x002fea0003c3ffff */
        /* <DEDUP_REMOVED lines=8> */
[----:B-1----:R-:W-:Y:S05]  /*2dd30*/  CALL.REL.NOINC `($_ZN7cutlass13device_kernelIN5flash19enable_sm80_to_sm89INS1_16FlashAttnBwdSm80INS1_25CollectiveMainloopBwdSm80ILi2ELi2EN4cute5tupleIJNS5_1CILi128EEES8_NS7_ILi64EEEEEENS_10bfloat16_tEfNS_4arch4Sm80ELb0ELb1ELb1ELb0ELb0ELb0ELb0ELb0ELi2ELi4ELi4ELi4ELb0EEENS1_24CollectiveEpilogueBwdGQAISA_fSD_Li256ELb0ELb0EEENS1_19SingleTileSchedulerILb0ELb0ELb0ELi128EEEEEEEEEvNT_6ParamsE$_ZN4cute3eso3ESOILb1ELb0EJNS_1CILi1EEEiiiNS2_ILi144EEENS2_ILi512EEEEEC2ERKS3_RKiSA_SA_RKS4_RKS5_) ;  /* 0xfffd977000007944 */ /* 0x002fea0003c3ffff */
[----:B-1----:R1:W5:Y:S04]  /*2dd40*/  LDL R5, [R1+0x760] ;  /* 0x0007600001057983 */ /* 0x0023680000100800 */
[----:B------:R1:W5:Y:S01]  /*2dd50*/  LDL.64 R2, [R1+0x758] ;  /* 0x0007580001027983 */ /* 0x0003620000100a00 */
[----:B------:R-:W-:-:S02]  /*2dd60*/  MOV R59, R25 ;  /* 0x00000019003b7202 */ /* 0x000fc40000000f00 */
[----:B------:R-:W-:Y:S02]  /*2dd70*/  MOV R6, 0x2dd90 ;  /* 0x0002dd9000067802 */ /* 0x000fe40000000f00 */
[----:B-1---5:R-:W-:Y:S05]  /*2dd80*/  CALL.REL.NOINC `($_ZN7cutlass13device_kernelIN5flash19enable_sm80_to_sm89INS1_16FlashAttnBwdSm80INS1_25CollectiveMainloopBwdSm80ILi2ELi2EN4cute5tupleIJNS5_1CILi128EEES8_NS7_ILi64EEEEEENS_10bfloat16_tEfNS_4arch4Sm80ELb0ELb1ELb1ELb0ELb0ELb0ELb0ELb0ELi2ELi4ELi4ELi4ELb0EEENS1_24CollectiveEpilogueBwdGQAISA_fSD_Li256ELb0ELb0EEENS1_19SingleTileSchedulerILb0ELb0ELb0ELi128EEEEEEEEEvNT_6ParamsE$_ZN4cute5tupleIJNS0_IJNS_1CILi16EEENS1_ILi2EEES3_S3_NS1_ILi4EEES3_EEENS0_IJNS1_ILi1EEEiiiNS1_ILi144EEENS1_ILi512EEEEEEEEC2ERKS5_RKS9_) ;  /* 0xfffdc45000007944 */ /* 0x022fea0003c3ffff */
[----:B------:R-:W2:Y:S04]  /*2dd90*/  LDL.64 R2, [R1+0x758] ;  /* 0x0007580001027983 */ /* 0x000ea80000100a00 */
        /* <DEDUP_REMOVED lines=9> */
[----:B-1----:R-:W-:Y:S05]  /*2de30*/  CALL.REL.NOINC `($_ZN7cutlass13device_kernelIN5flash19enable_sm80_to_sm89INS1_16FlashAttnBwdSm80INS1_25CollectiveMainloopBwdSm80ILi2ELi2EN4cute5tupleIJNS5_1CILi128EEES8_NS7_ILi64EEEEEENS_10bfloat16_tEfNS_4arch4Sm80ELb0ELb1ELb1ELb0ELb0ELb0ELb0ELb0ELi2ELi4ELi4ELi4ELb0EEENS1_24CollectiveEpilogueBwdGQAISA_fSD_Li256ELb0ELb0EEENS1_19SingleTileSchedulerILb0ELb0ELb0ELi128EEEEEEEEEvNT_6ParamsE$_ZZN4cute6detail16composition_implINS_5tupleIJNS_1CILi16EEENS3_ILi2EEES5_S5_NS3_ILi4EEES5_EEENS2_IJNS3_ILi1EEEiiiNS3_ILi144EEENS3_ILi512EEEEEENS2_IJNS2_IJS5_S5_EEES6_NS3_ILi8EEEEEENS2_IJNS2_IJNS3_ILi64EEESA_EEES4_NS3_ILi1024EEEEEEEEDaRKT_RKT0_RKT1_RKT2_ENKUlRKT_RKT0_E_clISC_SG_EEDaSX_S10_) ;  /* 0xfffde9c000007944 */ /* 0x002fea0003c3ffff */
[----:B------:R-:W-:Y:S01]  /*2de40*/  IMAD.MOV.U32 R3, RZ, RZ, R17 ;  /* 0x000000ffff037224 */ /* 0x000fe200078e0011 */
[----:B------:R-:W-:Y:S01]  /*2de50*/  MOV R5, R46 ;  /* 0x0000002e00057202 */ /* 0x000fe20000000f00 */
[----:B------:R-:W-:Y:S01]  /*2de60*/  IMAD.MOV.U32 R17, RZ, RZ, R56 ;  /* 0x000000ffff117224 */ /* 0x000fe200078e0038 */
[----:B------:R-:W-:-:S02]  /*2de70*/  MOV R16, 0x2de90 ;  /* 0x0002de9000107802 */ /* 0x000fc40000000f00 */
[----:B-1---5:R-:W-:Y:S05]  /*2de80*/  CALL.REL.NOINC `($_ZN7cutlass13device_kernelIN5flash19enable_sm80_to_sm89INS1_16FlashAttnBwdSm80INS1_25CollectiveMainloopBwdSm80ILi2ELi2EN4cute5tupleIJNS5_1CILi128EEES8_NS7_ILi64EEEEEENS_10bfloat16_tEfNS_4arch4Sm80ELb0ELb1ELb1ELb0ELb0ELb0ELb0ELb0ELi2ELi4ELi4ELi4ELb0EEENS1_24CollectiveEpilogueBwdGQAISA_fSD_Li256ELb0ELb0EEENS1_19SingleTileSchedulerILb0ELb0ELb0ELi128EEEEEEEEEvNT_6ParamsE$_ZZN4cute6detail16composition_implINS_5tupleIJNS_1CILi16EEENS3_ILi2EEES5_S5_NS3_ILi4EEES5_EEENS2_IJNS3_ILi1EEEiiiNS3_ILi144EEENS3_ILi512EEEEEENS2_IJNS2_IJS5_S5_EEES6_NS3_ILi8EEEEEENS2_IJNS2_IJNS3_ILi64EEESA_EEES4_NS3_ILi1024EEEEEEEEDaRKT_RKT0_RKT1_RKT2_ENKUlRKT_RKT0_E_clIS6_S4_EEDaSX_S10_) ;  /* 0xfffde6f000007944 */ /* 0x022fea0003c3ffff */
[----:B-----5:R2:W-:Y:S01]  /*2de90*/  STL.64 [R1+0x770], R2 ;  /* 0x0007700201007387 */ /* 0x0205e20000100a00 */
[----:B------:R-:W-:Y:S01]  /*2dea0*/  IMAD.MOV.U32 R60, RZ, RZ, R25 ;  /* 0x000000ffff3c7224 */ /* 0x000fe200078e0019 */
[----:B------:R-:W-:-:S02]  /*2deb0*/  MOV R67, R24 ;  /* 0x0000001800437202 */ /* 0x000fc40000000f00 */
[----:B------:R-:W-:Y:S02]  /*2dec0*/  MOV R4, 0x2dee0 ;  /* 0x0002dee000047802 */ /* 0x000fe40000000f00 */
[----:B-12---:R-:W-:Y:S05]  /*2ded0*/  CALL.REL.NOINC `($_ZN7cutlass13device_kernelIN5flash19enable_sm80_to_sm89INS1_16FlashAttnBwdSm80INS1_25CollectiveMainloopBwdSm80ILi2ELi2EN4cute5tupleIJNS5_1CILi128EEES8_NS7_ILi64EEEEEENS_10bfloat16_tEfNS_4arch4Sm80ELb0ELb1ELb1ELb0ELb0ELb0ELb0ELb0ELi2ELi4ELi4ELi4ELb0EEENS1_24CollectiveEpilogueBwdGQAISA_fSD_Li256ELb0ELb0EEENS1_19SingleTileSchedulerILb0ELb0ELb0ELi128EEEEEEEEEvNT_6ParamsE$_ZN4cute3eso3ESOILb0ELb0EJNS_5tupleIJiNS_1CILi512EEEEEENS2_IJiiEEENS3_ILi1024EEEEEC2ERKS5_RKS6_RKS7_) ;  /* 0xfffd778000007944 */ /* 0x006fea0003c3ffff */
[----:B------:R2:W5:Y:S04]  /*2dee0*/  LDL R5, [R1+0x760] ;  /* 0x0007600001057983 */ /* 0x0005680000100800 */
[----:B-1----:R2:W5:Y:S01]  /*2def0*/  LDL.64 R2, [R1+0x758] ;  /* 0x0007580001027983 */ /* 0x0025620000100a00 */
[----:B------:R-:W-:Y:S02]  /*2df00*/  MOV R60, R25 ;  /* 0x00000019003c7202 */ /* 0x000fe40000000f00 */
[----:B------:R-:W-:Y:S02]  /*2df10*/  MOV R6, 0x2df30 ;  /* 0x0002df3000067802 */ /* 0x000fe40000000f00 */
[----:B--2--5:R-:W-:Y:S05]  /*2df20*/  CALL.REL.NOINC `($_ZN7cutlass13device_kernelIN5flash19enable_sm80_to_sm89INS1_16FlashAttnBwdSm80INS1_25CollectiveMainloopBwdSm80ILi2ELi2EN4cute5tupleIJNS5_1CILi128EEES8_NS7_ILi64EEEEEENS_10bfloat16_tEfNS_4arch4Sm80ELb0ELb1ELb1ELb0ELb0ELb0ELb0ELb0ELi2ELi4ELi4ELi4ELb0EEENS1_24CollectiveEpilogueBwdGQAISA_fSD_Li256ELb0ELb0EEENS1_19SingleTileSchedulerILb0ELb0ELb0ELi128EEEEEEEEEvNT_6ParamsE$_ZN4cute5tupleIJNS0_IJNS0_IJNS_1CILi2EEES2_EEES3_NS1_ILi8EEEEEENS0_IJNS0_IJiNS1_ILi512EEEEEENS0_IJiiEEENS1_ILi1024EEEEEEEEC2ERKS5_RKSA_) ;  /* 0xfffdc07000007944 */ /* 0x024fea0003c3ffff */
        /* <DEDUP_REMOVED lines=9> */
[----:B-1---5:R-:W-:Y:S05]  /*2dfc0*/  CALL.REL.NOINC `($_ZN7cutlass13device_kernelIN5flash19enable_sm80_to_sm89INS1_16FlashAttnBwdSm80INS1_25CollectiveMainloopBwdSm80ILi2ELi2EN4cute5tupleIJNS5_1CILi128EEES8_NS7_ILi64EEEEEENS_10bfloat16_tEfNS_4arch4Sm80ELb0ELb1ELb1ELb0ELb0ELb0ELb0ELb0ELi2ELi4ELi4ELi4ELb0EEENS1_24CollectiveEpilogueBwdGQAISA_fSD_Li256ELb0ELb0EEENS1_19SingleTileSchedulerILb0ELb0ELb0ELi128EEEEEEEEEvNT_6ParamsE$_ZN4cute3eso3ESOILb0ELb0EJNS_6LayoutINS_5tupleIJNS3_IJNS_1CILi2EEES5_EEES6_NS4_ILi8EEEEEENS3_IJNS3_IJiNS4_ILi512EEEEEENS3_IJiiEEENS4_ILi1024EEEEEEEEjEEC2ERKSE_RKj) ;  /* 0xfffd7a5000007944 */ /* 0x022fea0003c3ffff */
[----:B------:R-:W2:Y:S04]  /*2dfd0*/  LDL.64 R16, [R1+0x760] ;  /* 0x0007600001107983 */ /* 0x000ea80000100a00 */
[----:B-1----:R1:W5:Y:S01]  /*2dfe0*/  LDL.64 R4, [R1+0x758] ;  /* 0x0007580001047983 */ /* 0x0023620000100a00 */
[----:B------:R-:W-:Y:S02]  /*2dff0*/  MOV R9, R25 ;  /* 0x0000001900097202 */ /* 0x000fe40000000f00 */
[----:B------:R-:W-:Y:S01]  /*2e000*/  MOV R8, 0x2e030 ;  /* 0x0002e03000087802 */ /* 0x000fe20000000f00 */
[----:B--2---:R-:W-:-:S04]  /*2e010*/  IMAD.WIDE.U32 R2, R17, 0x2, R48 ;  /* 0x0000000211027825 */ /* 0x004fc800078e0030 */
[----:B-1---5:R-:W-:Y:S05]  /*2e020*/  CALL.REL.NOINC `($_ZN7cutlass13device_kernelIN5flash19enable_sm80_to_sm89INS1_16FlashAttnBwdSm80INS1_25CollectiveMainloopBwdSm80ILi2ELi2EN4cute5tupleIJNS5_1CILi128EEES8_NS7_ILi64EEEEEENS_10bfloat16_tEfNS_4arch4Sm80ELb0ELb1ELb1ELb0ELb0ELb0ELb0ELb0ELi2ELi4ELi4ELi4ELb0EEENS1_24CollectiveEpilogueBwdGQAISA_fSD_Li256ELb0ELb0EEENS1_19SingleTileSchedulerILb0ELb0ELb0ELi128EEEEEEEEEvNT_6ParamsE$_ZN4cute8smem_ptrIPN7cutlass10bfloat16_tEECI1NS_12iter_adaptorIS3_S4_EEES3_) ;  /* 0xfffdc87000007944 */ /* 0x022fea0003c3ffff */
[----:B-1----:R-:W2:Y:S01]  /*2e030*/  LDL.64 R2, [R1+0x758] ;  /* 0x0007580001027983 */ /* 0x002ea20000100a00 */
[----:B------:R-:W-:Y:S01]  /*2e040*/  IMAD.MOV.U32 R60, RZ, RZ, R25 ;  /* 0x000000ffff3c7224 */ /* 0x000fe200078e0019 */
[----:B------:R-:W-:-:S02]  /*2e050*/  MOV R67, R24 ;  /* 0x0000001800437202 */ /* 0x000fc40000000f00 */
[----:B------:R-:W-:Y:S01]  /*2e060*/  MOV R6, 0x2e090 ;  /* 0x0002e09000067802 */ /* 0x000fe20000000f00 */
[----:B--2---:R1:W-:Y:S04]  /*2e070*/  STL.64 [R1+0x770], R2 ;  /* 0x0007700201007387 */ /* 0x0043e80000100a00 */
[----:B-1----:R-:W-:Y:S05]  /*2e080*/  CALL.REL.NOINC `($_ZN7cutlass13device_kernelIN5flash19enable_sm80_to_sm89INS1_16FlashAttnBwdSm80INS1_25CollectiveMainloopBwdSm80ILi2ELi2EN4cute5tupleIJNS5_1CILi128EEES8_NS7_ILi64EEEEEENS_10bfloat16_tEfNS_4arch4Sm80ELb0ELb1ELb1ELb0ELb0ELb0ELb0ELb0ELi2ELi4ELi4ELi4ELb0EEENS1_24CollectiveEpilogueBwdGQAISA_fSD_Li256ELb0ELb0EEENS1_19SingleTileSchedulerILb0ELb0ELb0ELi128EEEEEEEEEvNT_6ParamsE$_ZN4cute3eso3ESOILb0ELb0EJNS_6LayoutINS_5tupleIJNS3_IJNS_1CILi2EEES5_EEES6_NS4_ILi8EEEEEENS3_IJNS3_IJiNS4_ILi512EEEEEENS3_IJiiEEENS4_ILi1024EEEEEEEENS_10ViewEngineINS_8smem_ptrIPN7cutlass10bfloat16_tEEEEEEEC2ERKSE_RKSL_) ;  /* 0xfffd790000007944 */ /* 0x002fea0003c3ffff */
[----:B-1----:R1:W5:Y:S04]  /*2e090*/  LDL R5, [R1+0x75c] ;  /* 0x00075c0001057983 */ /* 0x0023680000100800 */
[----:B------:R1:W5:Y:S01]  /*2e0a0*/  LDL R3, [R1+0x760] ;  /* 0x0007600001037983 */ /* 0x0003620000100800 */
[----:B------:R-:W-:-:S03]  /*2e0b0*/  MOV R4, 0x2e0d0 ;  /* 0x0002e0d000047802 */ /* 0x000fc60000000f00 */
[----:B-1---5:R-:W-:Y:S05]  /*2e0c0*/  CALL.REL.NOINC `($_ZN7cutlass13device_kernelIN5flash19enable_sm80_to_sm89INS1_16FlashAttnBwdSm80INS1_25CollectiveMainloopBwdSm80ILi2ELi2EN4cute5tupleIJNS5_1CILi128EEES8_NS7_ILi64EEEEEENS_10bfloat16_tEfNS_4arch4Sm80ELb0ELb1ELb1ELb0ELb0ELb0ELb0ELb0ELi2ELi4ELi4ELi4ELb0EEENS1_24CollectiveEpilogueBwdGQAISA_fSD_Li256ELb0ELb0EEENS1_19SingleTileSchedulerILb0ELb0ELb0ELi128EEEEEEEEEvNT_6ParamsE$_ZZN4cute4takeILi1ELi3ENS_5tupleIJNS1_IJiNS_1CILi512EEEEEENS1_IJiiEEENS2_ILi1024EEEEEEEEDaRKT1_ENKUlDpRKT_E_clIJS5_S6_EEEDaSE_) ;  /* 0xfffde08000007944 */ /* 0x022fea0003c3ffff */
[----:B------:R-:W-:Y:S02]  /*2e0d0*/  MOV R4, 0x2e0f0 ;  /* 0x0002e0f000047802 */ /* 0x000fe40000000f00 */
[----:B-1---5:R-:W-:Y:S05]  /*2e0e0*/  CALL.REL.NOINC `($_ZN7cutlass13device_kernelIN5flash19enable_sm80_to_sm89INS1_16FlashAttnBwdSm80INS1_25CollectiveMainloopBwdSm80ILi2ELi2EN4cute5tupleIJNS5_1CILi128EEES8_NS7_ILi64EEEEEENS_10bfloat16_tEfNS_4arch4Sm80ELb0ELb1ELb1ELb0ELb0ELb0ELb0ELb0ELi2ELi4ELi4ELi4ELb0EEENS1_24CollectiveEpilogueBwdGQAISA_fSD_Li256ELb0ELb0EEENS1_19SingleTileSchedulerILb0ELb0ELb0ELi128EEEEEEEEEvNT_6ParamsE$_ZZN4cute16flatten_to_tupleINS_5tupleIJNS1_IJiiEEENS_1CILi1024EEEEEEEEDaRKT_ENKUlRKT_E_clIS2_EEDaSB_) ;  /* 0xfffddb7000007944 */ /* 0x022fea0003c3ffff */
[----:B------:R1:W-:Y:S01]  /*2e0f0*/  STL [R14], R2 ;  /* 0x000000020e007387 */ /* 0x0003e20000100800 */
[----:B------:R-:W-:Y:S02]  /*2e100*/  MOV R60, R56 ;  /* 0x00000038003c7202 */ /* 0x000fe40000000f00 */
[----:B------:R-:W-:Y:S01]  /*2e110*/  MOV R4, 0x2e140 ;  /* 0x0002e14000047802 */ /* 0x000fe20000000f00 */
[----:B------:R1:W-:Y:S04]  /*2e120*/  STL [R14+0x4], R3 ;  /* 0x000004030e007387 */ /* 0x0003e80000100800 */
[----:B-1----:R-:W-:Y:S05]  /*2e130*/  CALL.REL.NOINC `($_ZN7cutlass13device_kernelIN5flash19enable_sm80_to_sm89INS1_16FlashAttnBwdSm80INS1_25CollectiveMainloopBwdSm80ILi2ELi2EN4cute5tupleIJNS5_1CILi128EEES8_NS7_ILi64EEEEEENS_10bfloat16_tEfNS_4arch4Sm80ELb0ELb1ELb1ELb0ELb0ELb0ELb0ELb0ELi2ELi4ELi4ELi4ELb0EEENS1_24CollectiveEpilogueBwdGQAISA_fSD_Li256ELb0ELb0EEENS1_19SingleTileSchedulerILb0ELb0ELb0ELi128EEEEEEEEEvNT_6ParamsE$_ZZN4cute12filter_tupleINS_5tupleIJNS1_IJiiEEENS_1CILi1024EEEEEEZNS_16flatten_to_tupleIS5_EEDaRKT_EUlRKT_E_EEDaS9_OT0_ENKUlDpSC_E_clIJS2_NS1_IJS4_EEEEEEDaSG_) ;  /* 0xfffdcbe000007944 */ /* 0x002fea0003c3ffff */
        /* <DEDUP_REMOVED lines=22> */
[----:B--2--5:R-:W-:Y:S05]  /*2e2a0*/  CALL.REL.NOINC `($_ZN7cutlass13device_kernelIN5flash19enable_sm80_to_sm89INS1_16FlashAttnBwdSm80INS1_25CollectiveMainloopBwdSm80ILi2ELi2EN4cute5tupleIJNS5_1CILi128EEES8_NS7_ILi64EEEEEENS_10bfloat16_tEfNS_4arch4Sm80ELb0ELb1ELb1ELb0ELb0ELb0ELb0ELb0ELi2ELi4ELi4ELi4ELb0EEENS1_24CollectiveEpilogueBwdGQAISA_fSD_Li256ELb0ELb0EEENS1_19SingleTileSchedulerILb0ELb0ELb0ELi128EEEEEEEEEvNT_6ParamsE$_ZN4cute3eso3ESOILb1ELb0EJNS_10UnderscoreES2_S2_iEEC2ERKS2_S5_S5_RKi) ;  /* 0xfffd89a000007944 */ /* 0x024fea0003c3ffff */
[----:B------:R-:W-:Y:S01]  /*2e2b0*/  ULDC.64 UR4, c[0x0][0x118] ;  /* 0x0000460000047ab9 */ /* 0x000fe20000000a00 */
[----:B------:R2:W5:Y:S04]  /*2e2c0*/  LDL R5, [R1+0x758] ;  /* 0x0007580001057983 */ /* 0x0005680000100800 */
[----:B-1----:R2:W5:Y:S01]  /*2e2d0*/  LD.E R3, [R10.64] ;  /* 0x000000040a037980 */ /* 0x002562000c101900 */
[----:B------:R-:W-:-:S03]  /*2e2e0*/  MOV R4, 0x2e300 ;  /* 0x0002e30000047802 */ /* 0x000fc60000000f00 */
[----:B--2--5:R-:W-:Y:S05]  /*2e2f0*/  CALL.REL.NOINC `($_ZN7cutlass13device_kernelIN5flash19enable_sm80_to_sm89INS1_16FlashAttnBwdSm80INS1_25CollectiveMainloopBwdSm80ILi2ELi2EN4cute5tupleIJNS5_1CILi128EEES8_NS7_ILi64EEEEEENS_10bfloat16_tEfNS_4arch4Sm80ELb0ELb1ELb1ELb0ELb0ELb0ELb0ELb0ELi2ELi4ELi4ELi4ELb0EEENS1_24CollectiveEpilogueBwdGQAISA_fSD_Li256ELb0ELb0EEENS1_19SingleTileSchedulerILb0ELb0ELb0ELi128EEEEEEEEEvNT_6ParamsE$_ZZN4cute5sliceINS_5tupleIJNS_10UnderscoreES2_S2_iEEENS1_IJNS1_IJNS_1CILi1EEENS4_ILi0EEEEEEiNS4_ILi1024EEENS4_ILi8192EEEEEEEEDaRKT_RKT0_ENKUlRKT_RKT0_E_clIS2_iEEDaSJ_SM_) ;  /* 0xfffde02000007944 */ /* 0x024fea0003c3ffff */
[----:B------:R-:W-:Y:S02]  /*2e300*/  MOV R4, 0x2e320 ;  /* 0x0002e32000047802 */ /* 0x000fe40000000f00 */
[----:B-1---5:R-:W-:Y:S05]  /*2e310*/  CALL.REL.NOINC `($_ZN7cutlass13device_kernelIN5flash19enable_sm80_to_sm89INS1_16FlashAttnBwdSm80INS1_25CollectiveMainloopBwdSm80ILi2ELi2EN4cute5tupleIJNS5_1CILi128EEES8_NS7_ILi64EEEEEENS_10bfloat16_tEfNS_4arch4Sm80ELb0ELb1ELb1ELb0ELb0ELb0ELb0ELb0ELi2ELi4ELi4ELi4ELb0EEENS1_24CollectiveEpilogueBwdGQAISA_fSD_Li256ELb0ELb0EEENS1_19SingleTileSchedulerILb0ELb0ELb0ELi128EEEEEEEEEvNT_6ParamsE$_ZZN4cute12filter_tupleINS_5tupleIJNS_10UnderscoreES2_S2_iEEENS1_IJNS1_IJNS_1CILi1EEENS4_ILi0EEEEEEiNS4_ILi1024EEENS4_ILi8192EEEEEEZNS_5sliceIS3_SA_EEDaRKT_RKT0_EUlRKT_RKT0_E_EEDaSE_SH_OT1_ENKUlDpSK_E_clIJNS1_IJS7_EEENS1_IJiEEENS1_IJS8_EEENS1_IJEEEEEEDaSR_) ;  /* 0xfffdcc5000007944 */ /* 0x022fea0003c3ffff */
[----:B------:R-:W-:Y:S02]  /*2e320*/  MOV R4, 0x2e340 ;  /* 0x0002e34000047802 */ /* 0x000fe40000000f00 */
[----:B-1---5:R-:W-:Y:S05]  /*2e330*/  CALL.REL.NOINC `($_ZN7cutlass13device_kernelIN5flash19enable_sm80_to_sm89INS1_16FlashAttnBwdSm80INS1_25CollectiveMainloopBwdSm80ILi2ELi2EN4cute5tupleIJNS5_1CILi128EEES8_NS7_ILi64EEEEEENS_10bfloat16_tEfNS_4arch4Sm80ELb0ELb1ELb1ELb0ELb0ELb0ELb0ELb0ELi2ELi4ELi4ELi4ELb0EEENS1_24CollectiveEpilogueBwdGQAISA_fSD_Li256ELb0ELb0EEENS1_19SingleTileSchedulerILb0ELb0ELb0ELi128EEEEEEEEEvNT_6ParamsE$_ZN4cute5tupleIJNS0_IJNS0_IJNS_1CILi8EEENS1_ILi1EEEEEENS1_ILi2EEES2_EEENS0_IJNS0_IJS3_NS1_ILi0EEEEEEiNS1_ILi1024EEEEEEEEC2ERKS6_RKSA_) ;  /* 0xfffdbe1000007944 */ /* 0x022fea0003c3ffff */
[----:B------:R1:W5:Y:S01]  /*2e340*/  LDL R2, [R1+0x758] ;  /* 0x0007580001027983 */ /* 0x0003620000100800 */
[----:B------:R-:W-:Y:S02]  /*2e350*/  SHF.L.U32 R6, R5, 0xd, RZ ;  /* 0x0000000d05067819 */ /* 0x000fe400000006ff */
[----:B------:R-:W-:-:S03]  /*2e360*/  MOV R4, 0x2e390 ;  /* 0x0002e39000047802 */ /* 0x000fc60000000f00 */
[----:B------:R1:W-:Y:S04]  /*2e370*/  STL [R1+0x11e0], R6 ;  /* 0x0011e00601007387 */ /* 0x0003e80000100800 */
[----:B-1---5:R-:W-:Y:S05]  /*2e380*/  CALL.REL.NOINC `($_ZN7cutlass13device_kernelIN5flash19enable_sm80_to_sm89INS1_16FlashAttnBwdSm80INS1_25CollectiveMainloopBwdSm80ILi2ELi2EN4cute5tupleIJNS5_1CILi128EEES8_NS7_ILi64EEEEEENS_10bfloat16_tEfNS_4arch4Sm80ELb0ELb1ELb1ELb0ELb0ELb0ELb0ELb0ELi2ELi4ELi4ELi4ELb0EEENS1_24CollectiveEpilogueBwdGQAISA_fSD_Li256ELb0ELb0EEENS1_19SingleTileSchedulerILb0ELb0ELb0ELi128EEEEEEEEEvNT_6ParamsE$_ZN4cute3eso3ESOILb0ELb0EJNS_6LayoutINS_5tupleIJNS3_IJNS_1CILi8EEENS4_ILi1EEEEEENS4_ILi2EEES5_EEENS3_IJNS3_IJS6_NS4_ILi0EEEEEEiNS4_ILi1024EEEEEEEEiEEC2ERKSE_RKi) ;  /* 0xfffd7c3000007944 */ /* 0x022fea0003c3ffff */
[----:B------:R-:W-:Y:S01]  /*2e390*/  ULDC.64 UR4, c[0x0][0x118] ;  /* 0x0000460000047ab9 */ /* 0x000fe20000000a00 */
[----:B-1----:R-:W2:Y:S04]  /*2e3a0*/  LDL.64 R4, [R1+0x758] ;  /* 0x0007580001047983 */ /* 0x002ea80000100a00 */
[----:B------:R-:W2:Y:S01]  /*2e3b0*/  LD.E.64 R2, [R10.64+0x8] ;  /* 0x000008040a027980 */ /* 0x000ea2000c101b00 */
[----:B------:R-:W-:Y:S02]  /*2e3c0*/  MOV R9, R25 ;  /* 0x0000001900097202 */ /* 0x000fe40000000f00 */
[----:B------:R-:W-:Y:S01]  /*2e3d0*/  MOV R8, 0x2e400 ;  /* 0x0002e40000087802 */ /* 0x000fe20000000f00 */
[----:B--2---:R-:W-:-:S04]  /*2e3e0*/  IMAD.WIDE R2, R5, 0x2, R2 ;  /* 0x0000000205027825 */ /* 0x004fc800078e0202 */
[----:B------:R-:W-:Y:S05]  /*2e3f0*/  CALL.REL.NOINC `($_ZN7cutlass13device_kernelIN5flash19enable_sm80_to_sm89INS1_16FlashAttnBwdSm80INS1_25CollectiveMainloopBwdSm80ILi2ELi2EN4cute5tupleIJNS5_1CILi128EEES8_NS7_ILi64EEEEEENS_10bfloat16_tEfNS_4arch4Sm80ELb0ELb1ELb1ELb0ELb0ELb0ELb0ELb0ELi2ELi4ELi4ELi4ELb0EEENS1_24CollectiveEpilogueBwdGQAISA_fSD_Li256ELb0ELb0EEENS1_19SingleTileSchedulerILb0ELb0ELb0ELi128EEEEEEEEEvNT_6ParamsE$_ZN4cute8smem_ptrIPN7cutlass10bfloat16_tEECI1NS_12iter_adaptorIS3_S4_EEES3_) ;  /* 0xfffdc4a000007944 */ /* 0x000fea0003c3ffff */
[----:B-1----:R-:W2:Y:S01]  /*2e400*/  LDL.64 R2, [R1+0x758] ;  /* 0x0007580001027983 */ /* 0x002ea20000100a00 */
[----:B------:R-:W-:-:S02]  /*2e410*/  MOV R6, R4 ;  /* 0x0000000400067202 */ /* 0x000fc40000000f00 */
[----:B------:R-:W-:Y:S01]  /*2e420*/  MOV R4, 0x2e450 ;  /* 0x0002e45000047802 */ /* 0x000fe20000000f00 */
[----:B--2---:R1:W-:Y:S04]  /*2e430*/  STL.64 [R1+0x770], R2 ;  /* 0x0007700201007387 */ /* 0x0043e80000100a00 */
[----:B-1----:R-:W-:Y:S05]  /*2e440*/  CALL.REL.NOINC `($_ZN7cutlass13device_kernelIN5flash19enable_sm80_to_sm89INS1_16FlashAttnBwdSm80INS1_25CollectiveMainloopBwdSm80ILi2ELi2EN4cute5tupleIJNS5_1CILi128EEES8_NS7_ILi64EEEEEENS_10bfloat16_tEfNS_4arch4Sm80ELb0ELb1ELb1ELb0ELb0ELb0ELb0ELb0ELi2ELi4ELi4ELi4ELb0EEENS1_24CollectiveEpilogueBwdGQAISA_fSD_Li256ELb0ELb0EEENS1_19SingleTileSchedulerILb0ELb0ELb0ELi128EEEEEEEEEvNT_6ParamsE$_ZN4cute3eso3ESOILb0ELb0EJNS_6LayoutINS_5tupleIJNS3_IJNS_1CILi8EEENS4_ILi1EEEEEENS4_ILi2EEES5_EEENS3_IJNS3_IJS6_NS4_ILi0EEEEEEiNS4_ILi1024EEEEEEEENS_10ViewEngineINS_8smem_ptrIPN7cutlass10bfloat16_tEEEEEEEC2ERKSE_RKSL_) ;  /* 0xfffd7b0000007944 */ /* 0x002fea0003c3ffff */
[----:B-1----:R-:W2:Y:S01]  /*2e450*/  LDL.64 R2, [R26+0xe0] ;  /* 0x0000e0001a027983 */ /* 0x002ea20000100a00 */
[----:B------:R-:W-:-:S03]  /*2e460*/  ULDC.64 UR4, c[0x0][0x118] ;  /* 0x0000460000047ab9 */ /* 0x000fc60000000a00 */
[----:B------:R1:W5:Y:S04]  /*2e470*/  LDL R20, [R1+0x758] ;  /* 0x0007580001147983 */ /* 0x0003680000100800 */
[----:B------:R1:W5:Y:S04]  /*2e480*/  LDL.64 R54, [R1+0x760] ;  /* 0x0007600001367983 */ /* 0x0003680000100a00 */
[----:B------:R1:W5:Y:S04]  /*2e490*/  LDL.64 R10, [R26+0xc8] ;  /* 0x0000c8001a0a7983 */ /* 0x0003680000100a00 */
[----:B--2---:R-:W5:Y:S01]  /*2e4a0*/  LD.E.64 R2, [R2.64] ;  /* 0x0000000402027980 */ /* 0x004f62000c101b00 */
[----:B------:R-:W-:-:S03]  /*2e4b0*/  MOV R6, 0x2e4d0 ;  /* 0x0002e4d000067802 */ /* 0x000fc60000000f00 */
[----:B-1---5:R-:W-:Y:S05]  /*2e4c0*/  CALL.REL.NOINC `($_ZN7cutlass13device_kernelIN5flash19enable_sm80_to_sm89INS1_16FlashAttnBwdSm80INS1_25CollectiveMainloopBwdSm80ILi2ELi2EN4cute5tupleIJNS5_1CILi128EEES8_NS7_ILi64EEEEEENS_10bfloat16_tEfNS_4arch4Sm80ELb0ELb1ELb1ELb0ELb0ELb0ELb0ELb0ELi2ELi4ELi4ELi4ELb0EEENS1_24CollectiveEpilogueBwdGQAISA_fSD_Li256ELb0ELb0EEENS1_19SingleTileSchedulerILb0ELb0ELb0ELi128EEEEEEEEEvNT_6ParamsE$_ZN4cute3eso3ESOILb1ELb0EJNS_14ComposedLayoutINS_7SwizzleILi3ELi3ELi3EEENS_1CILi0EEENS_6LayoutINS_5tupleIJNS8_IJNS8_IJNS5_ILi4EEENS5_ILi8EEEEEENS8_IJS9_NS5_ILi1EEEEEEEEENS8_IJNS8_IJNS5_ILi2EEESF_SF_EEENS8_IJSF_SA_EEEEEEEEENS8_IJNS8_IJNS8_IJNS5_ILi128EEESC_EEENS8_IJNS5_ILi16EEES6_EEEEEENS8_IJNS8_IJNS5_ILi64EEESA_NS5_ILi512EEEEEENS8_IJNS5_ILi8192EEENS5_ILi1024EEEEEEEEEEEEEEEENS_10ViewEngineINS_8smem_ptrIPN7cutlass10bfloat16_tEEEEEEEC2ERKSY_RKS15_) ;  /* 0xfffd89a000007944 */ /* 0x022fea0003c3ffff */
        /* <DEDUP_REMOVED lines=29> */
[----:B-12--5:R-:W-:Y:S05]  /*2e6a0*/  CALL.REL.NOINC `($_ZN7cutlass13device_kernelIN5flash19enable_sm80_to_sm89INS1_16FlashAttnBwdSm80INS1_25CollectiveMainloopBwdSm80ILi2ELi2EN4cute5tupleIJNS5_1CILi128EEES8_NS7_ILi64EEEEEENS_10bfloat16_tEfNS_4arch4Sm80ELb0ELb1ELb1ELb0ELb0ELb0ELb0ELb0ELi2ELi4ELi4ELi4ELb0EEENS1_24CollectiveEpilogueBwdGQAISA_fSD_Li256ELb0ELb0EEENS1_19SingleTileSchedulerILb0ELb0ELb0ELi128EEEEEEEEEvNT_6ParamsE$_ZZN4cute7idx2crdINS_5tupleIJiiNS_1CILi0EEEEEENS1_IJNS1_IJNS2_ILi4EEENS2_ILi8EEEEEES5_NS2_ILi1EEEEEEEEDaRKT_RKT0_ENKUlRKT_RKT0_E_clIiS7_EEDaSI_SL_) ;  /* 0xfffe083000007944 */ /* 0x026fea0003c3ffff */
[----:B------:R-:W-:Y:S02]  /*2e6b0*/  MOV R2, 0x2e6d0 ;  /* 0x0002e6d000027802 */ /* 0x000fe40000000f00 */
[----:B-1----:R-:W-:Y:S05]  /*2e6c0*/  CALL.REL.NOINC `($_ZN7cutlass13device_kernelIN5flash19enable_sm80_to_sm89INS1_16FlashAttnBwdSm80INS1_25CollectiveMainloopBwdSm80ILi2ELi2EN4cute5tupleIJNS5_1CILi128EEES8_NS7_ILi64EEEEEENS_10bfloat16_tEfNS_4arch4Sm80ELb0ELb1ELb1ELb0ELb0ELb0ELb0ELb0ELi2ELi4ELi4ELi4ELb0EEENS1_24CollectiveEpilogueBwdGQAISA_fSD_Li256ELb0ELb0EEENS1_19SingleTileSchedulerILb0ELb0ELb0ELi128EEEEEEEEEvNT_6ParamsE$_ZZN4cute7idx2crdINS_5tupleIJiiNS_1CILi0EEEEEENS1_IJNS1_IJNS2_ILi4EEENS2_ILi8EEEEEES5_NS2_ILi1EEEEEEEEDaRKT_RKT0_ENKUlRKT_RKT0_E_clIiS5_EEDaSI_SL_) ;  /* 0xfffe07e000007944 */ /* 0x002fea0003c3ffff */
[----:B------:R1:W-:Y:S01]  /*2e6d0*/  STL [R14], R6 ;  /* 0x000000060e007387 */ /* 0x0003e20000100800 */
[----:B------:R-:W-:Y:S02]  /*2e6e0*/  MOV R2, R56 ;  /* 0x0000003800027202 */ /* 0x000fe40000000f00 */
[----:B------:R-:W-:-:S02]  /*2e6f0*/  MOV R70, 0x2e710 ;  /* 0x0002e71000467802 */ /* 0x000fc40000000f00 */
[----:B-1----:R-:W-:Y:S05]  /*2e700*/  CALL.REL.NOINC `($_ZN7cutlass13device_kernelIN5flash19enable_sm80_to_sm89INS1_16FlashAttnBwdSm80INS1_25CollectiveMainloopBwdSm80ILi2ELi2EN4cute5tupleIJNS5_1CILi128EEES8_NS7_ILi64EEEEEENS_10bfloat16_tEfNS_4arch4Sm80ELb0ELb1ELb1ELb0ELb0ELb0ELb0ELb0ELi2ELi4ELi4ELi4ELb0EEENS1_24CollectiveEpilogueBwdGQAISA_fSD_Li256ELb0ELb0EEENS1_19SingleTileSchedulerILb0ELb0ELb0ELi128EEEEEEEEEvNT_6ParamsE$_ZZN4cute9transformINS_5tupleIJiiNS_1CILi0EEEEEENS1_IJNS1_IJNS2_ILi4EEENS2_ILi8EEEEEES5_NS2_ILi1EEEEEEZNS_7idx2crdIS4_S9_EEDaRKT_RKT0_EUlRKT_RKT0_E_EEDaSD_SG_OT1_ENKUlDpSJ_E_clIJNS1_IJiiEEEiS3_EEEDaSQ_) ;  /* 0xfffe0f1000007944 */ /* 0x002fea0003c3ffff */
[----:B------:R-:W-:Y:S02]  /*2e710*/  MOV R6, 0x2e730 ;  /* 0x0002e73000067802 */ /* 0x000fe40000000f00 */
[----:B--2--5:R-:W-:Y:S05]  /*2e720*/  CALL.REL.NOINC `($_ZN7cutlass13device_kernelIN5flash19enable_sm80_to_sm89INS1_16FlashAttnBwdSm80INS1_25CollectiveMainloopBwdSm80ILi2ELi2EN4cute5tupleIJNS5_1CILi128EEES8_NS7_ILi64EEEEEENS_10bfloat16_tEfNS_4arch4Sm80ELb0ELb1ELb1ELb0ELb0ELb0ELb0ELb0ELi2ELi4ELi4ELi4ELb0EEENS1_24CollectiveEpilogueBwdGQAISA_fSD_Li256ELb0ELb0EEENS1_19SingleTileSchedulerILb0ELb0ELb0ELi128EEEEEEEEEvNT_6ParamsE$_ZZN4cute13to_mixed_bitsINS_5tupleIJNS1_IJNS_1CILi4EEENS2_ILi8EEEEEES3_NS2_ILi1EEEEEENS1_IJNS1_IJNS2_ILi128EEENS2_ILi0EEEEEENS2_ILi16EEES9_EEENS1_IJNS1_IJiiEEEiS9_EEEEEDaRKT_RKT0_RKT1_ENKUlRKT_RKT0_RKT1_E_clIS5_SA_SD_EEDaSQ_ST_SW_) ;  /* 0xfffdd1f000007944 */ /* 0x024fea0003c3ffff */
[----:B------:R-:W-:Y:S02]  /*2e730*/  MOV R6, 0x2e750 ;  /* 0x0002e75000067802 */ /* 0x000fe40000000f00 */
[----:B------:R-:W-:Y:S05]  /*2e740*/  CALL.REL.NOINC `($_ZN7cutlass13device_kernelIN5flash19enable_sm80_to_sm89INS1_16FlashAttnBwdSm80INS1_25CollectiveMainloopBwdSm80ILi2ELi2EN4cute5tupleIJNS5_1CILi128EEES8_NS7_ILi64EEEEEENS_10bfloat16_tEfNS_4arch4Sm80ELb0ELb1ELb1ELb0ELb0ELb0ELb0ELb0ELi2ELi4ELi4ELi4ELb0EEENS1_24CollectiveEpilogueBwdGQAISA_fSD_Li256ELb0ELb0EEENS1_19SingleTileSchedulerILb0ELb0ELb0ELi128EEEEEEEEEvNT_6ParamsE$_ZZN4cute13to_mixed_bitsINS_5tupleIJNS1_IJNS_1CILi4EEENS2_ILi8EEEEEES3_NS2_ILi1EEEEEENS1_IJNS1_IJNS2_ILi128EEENS2_ILi0EEEEEENS2_ILi16EEES9_EEENS1_IJNS1_IJiiEEEiS9_EEEEEDaRKT_RKT0_RKT1_ENKUlRKT_RKT0_RKT1_E_clIS3_SB_iEEDaSQ_ST_SW_) ;  /* 0xfffdd18000007944 */ /* 0x000fea0003c3ffff */
[----:B------:R-:W-:Y:S02]  /*2e750*/  MOV R5, R2 ;  /* 0x0000000200057202 */ /* 0x000fe40000000f00 */
[----:B------:R-:W-:-:S02]  /*2e760*/  MOV R2, 0x2e780 ;  /* 0x0002e78000027802 */ /* 0x000fc40000000f00 */
[----:B------:R-:W-:Y:S05]  /*2e770*/  CALL.REL.NOINC `($_ZN7cutlass13device_kernelIN5flash19enable_sm80_to_sm89INS1_16FlashAttnBwdSm80INS1_25CollectiveMainloopBwdSm80ILi2ELi2EN4cute5tupleIJNS5_1CILi128EEES8_NS7_ILi64EEEEEENS_10bfloat16_tEfNS_4arch4Sm80ELb0ELb1ELb1ELb0ELb0ELb0ELb0ELb0ELi2ELi4ELi4ELi4ELb0EEENS1_24CollectiveEpilogueBwdGQAISA_fSD_Li256ELb0ELb0EEENS1_19SingleTileSchedulerILb0ELb0ELb0ELi128EEEEEEEEEvNT_6ParamsE$_ZZN4cute13to_mixed_bitsINS_5tupleIJNS1_IJNS_1CILi4EEENS2_ILi8EEEEEES3_NS2_ILi1EEEEEENS1_IJNS1_IJNS2_ILi128EEENS2_ILi0EEEEEENS2_ILi16EEES9_EEENS1_IJNS1_IJiiEEEiS9_EEEEEDaRKT_RKT0_RKT1_ENKUlDpRKT_E_clIJNS_9MixedBitsILj0ELj384EEENSU_ILj0ELj48EEENS2_ILj0EEEEEEDaSR_) ;  /* 0xfffdd10000007944 */ /* 0x000fea0003c3ffff */
[----:B------:R-:W-:Y:S02]  /*2e780*/  SHF.R.S32.HI R5, RZ, 0x1f, R4 ;  /* 0x0000001fff057819 */ /* 0x000fe40000011404 */
[----:B------:R-:W-:-:S02]  /*2e790*/  LOP3.LUT R3, R3, 0x1b0, RZ, 0xc0, !PT ;  /* 0x000001b003037812 */ /* 0x000fc400078ec0ff */
[----:B------:R-:W-:Y:S02]  /*2e7a0*/  LEA.HI R5, R5, R4, RZ, 0x2 ;  /* 0x0000000405057211 */ /* 0x000fe400078f10ff */
[----:B------:R-:W-:Y:S02]  /*2e7b0*/  MOV R4, 0x2e7f0 ;  /* 0x0002e7f000047802 */ /* 0x000fe40000000f00 */
[----:B------:R-:W-:-:S05]  /*2e7c0*/  SHF.R.S32.HI R2, RZ, 0x2, R5 ;  /* 0x00000002ff027819 */ /* 0x000fca0000011405 */
[----:B------:R1:W-:Y:S02]  /*2e7d0*/  STL [R1+0x77c], R2 ;  /* 0x00077c0201007387 */ /* 0x0003e40000100800 */
[----:B-1----:R-:W-:Y:S05]  /*2e7e0*/  CALL.REL.NOINC `($_ZN7cutlass13device_kernelIN5flash19enable_sm80_to_sm89INS1_16FlashAttnBwdSm80INS1_25CollectiveMainloopBwdSm80ILi2ELi2EN4cute5tupleIJNS5_1CILi128EEES8_NS7_ILi64EEEEEENS_10bfloat16_tEfNS_4arch4Sm80ELb0ELb1ELb1ELb0ELb0ELb0ELb0ELb0ELi2ELi4ELi4ELi4ELb0EEENS1_24CollectiveEpilogueBwdGQAISA_fSD_Li256ELb0ELb0EEENS1_19SingleTileSchedulerILb0ELb0ELb0ELi128EEEEEEEEEvNT_6ParamsE$_ZN4cute5tupleIJNS_7SwizzleILi3ELi3ELi3EEENS_9MixedBitsILj0ELj432EEENS_6LayoutINS0_IJNS0_IJNS_1CILi2EEES7_S7_EEES7_NS6_ILi8EEEEEENS0_IJNS0_IJNS6_ILi64EEES9_NS6_ILi512EEEEEENS6_ILi8192EEENS6_ILi1024EEEEEEEEEEC2ERKS2_RKS4_RKSH_) ;  /* 0xfffdbe9000007944 */ /* 0x002fea0003c3ffff */
[----:B-1----:R1:W5:Y:S01]  /*2e7f0*/  LDL R2, [R1+0x758] ;  /* 0x0007580001027983 */ /* 0x0023620000100800 */
[----:B------:R-:W-:-:S03]  /*2e800*/  MOV R4, 0x2e820 ;  /* 0x0002e82000047802 */ /* 0x000fc60000000f00 */
[----:B-1---5:R-:W-:Y:S05]  /*2e810*/  CALL.REL.NOINC `($_ZN7cutlass13device_kernelIN5flash19enable_sm80_to_sm89INS1_16FlashAttnBwdSm80INS1_25CollectiveMainloopBwdSm80ILi2ELi2EN4cute5tupleIJNS5_1CILi128EEES8_NS7_ILi64EEEEEENS_10bfloat16_tEfNS_4arch4Sm80ELb0ELb1ELb1ELb0ELb0ELb0ELb0ELb0ELi2ELi4ELi4ELi4ELb0EEENS1_24CollectiveEpilogueBwdGQAISA_fSD_Li256ELb0ELb0EEENS1_19SingleTileSchedulerILb0ELb0ELb0ELi128EEEEEEEEEvNT_6ParamsE$_ZN4cute3eso3ESOILb0ELb0EJNS_14ComposedLayoutINS_7SwizzleILi3ELi3ELi3EEENS_9MixedBitsILj0ELj432EEENS_6LayoutINS_5tupleIJNS8_IJNS_1CILi2EEESA_SA_EEESA_NS9_ILi8EEEEEENS8_IJNS8_IJNS9_ILi64EEESC_NS9_ILi512EEEEEENS9_ILi8192EEENS9_ILi1024EEEEEEEEEEiEEC2ERKSL_RKi) ;  /* 0xfffd6b9000007944 */ /* 0x022fea0003c3ffff */
[----:B-1----:R-:W2:Y:S01]  /*2e820*/  LDL.64 R4, [R1+0x758] ;  /* 0x0007580001047983 */ /* 0x002ea20000100a00 */
[----:B------:R-:W-:Y:S02]  /*2e830*/  MOV R9, R25 ;  /* 0x0000001900097202 */ /* 0x000fe40000000f00 */
[----:B------:R-:W-:Y:S01]  /*2e840*/  MOV R8, 0x2e870 ;  /* 0x0002e87000087802 */ /* 0x000fe20000000f00 */
[----:B--2---:R-:W-:-:S04]  /*2e850*/  IMAD.WIDE R2, R5, 0x2, R16 ;  /* 0x0000000205027825 */ /* 0x004fc800078e0210 */
[----:B------:R-:W-:Y:S05]  /*2e860*/  CALL.REL.NOINC `($_ZN7cutlass13device_kernelIN5flash19enable_sm80_to_sm89INS1_16FlashAttnBwdSm80INS1_25CollectiveMainloopBwdSm80ILi2ELi2EN4cute5tupleIJNS5_1CILi128EEES8_NS7_ILi64EEEEEENS_10bfloat16_tEfNS_4arch4Sm80ELb0ELb1ELb1ELb0ELb0ELb0ELb0ELb0ELi2ELi4ELi4ELi4ELb0EEENS1_24CollectiveEpilogueBwdGQAISA_fSD_Li256ELb0ELb0EEENS1_19SingleTileSchedulerILb0ELb0ELb0ELi128EEEEEEEEEvNT_6ParamsE$_ZN4cute8smem_ptrIPN7cutlass10bfloat16_tEECI1NS_12iter_adaptorIS3_S4_EEES3_) ;  /* 0xfffdc03000007944 */ /* 0x000fea0003c3ffff */
[----:B-1----:R-:W2:Y:S01]  /*2e870*/  LDL.64 R2, [R1+0x758] ;  /* 0x0007580001027983 */ /* 0x002ea20000100a00 */
[----:B------:R-:W-:Y:S02]  /*2e880*/  MOV R6, R4 ;  /* 0x0000000400067202 */ /* 0x000fe40000000f00 */
[----:B------:R-:W-:Y:S01]  /*2e890*/  MOV R4, 0x2e8c0 ;  /* 0x0002e8c000047802 */ /* 0x000fe20000000f00 */
[----:B--2---:R1:W-:Y:S04]  /*2e8a0*/  STL.64 [R1+0x770], R2 ;  /* 0x0007700201007387 */ /* 0x0043e80000100a00 */
[----:B-1----:R-:W-:Y:S05]  /*2e8b0*/  CALL.REL.NOINC `($_ZN7cutlass13device_kernelIN5flash19enable_sm80_to_sm89INS1_16FlashAttnBwdSm80INS1_25CollectiveMainloopBwdSm80ILi2ELi2EN4cute5tupleIJNS5_1CILi128EEES8_NS7_ILi64EEEEEENS_10bfloat16_tEfNS_4arch4Sm80ELb0ELb1ELb1ELb0ELb0ELb0ELb0ELb0ELi2ELi4ELi4ELi4ELb0EEENS1_24CollectiveEpilogueBwdGQAISA_fSD_Li256ELb0ELb0EEENS1_19SingleTileSchedulerILb0ELb0ELb0ELi128EEEEEEEEEvNT_6ParamsE$_ZN4cute3eso3ESOILb0ELb0EJNS_14ComposedLayoutINS_7SwizzleILi3ELi3ELi3EEENS_9MixedBitsILj0ELj432EEENS_6LayoutINS_5tupleIJNS8_IJNS_1CILi2EEESA_SA_EEESA_NS9_ILi8EEEEEENS8_IJNS8_IJNS9_ILi64EEESC_NS9_ILi512EEEEEENS9_ILi8192EEENS9_ILi1024EEEEEEEEEENS_10ViewEngineINS_8smem_ptrIPN7cutlass10bfloat16_tEEEEEEEC2ERKSL_RKSS_) ;  /* 0xfffd6a8000007944 */ /* 0x002fea0003c3ffff */
        /* <DEDUP_REMOVED lines=23> */
[----:B--2--5:R-:W-:Y:S05]  /*2ea30*/  CALL.REL.NOINC `($_ZN7cutlass13device_kernelIN5flash19enable_sm80_to_sm89INS1_16FlashAttnBwdSm80INS1_25CollectiveMainloopBwdSm80ILi2ELi2EN4cute5tupleIJNS5_1CILi128EEES8_NS7_ILi64EEEEEENS_10bfloat16_tEfNS_4arch4Sm80ELb0ELb1ELb1ELb0ELb0ELb0ELb0ELb0ELi2ELi4ELi4ELi4ELb0EEENS1_24CollectiveEpilogueBwdGQAISA_fSD_Li256ELb0ELb0EEENS1_19SingleTileSchedulerILb0ELb0ELb0ELi128EEEEEEEEEvNT_6ParamsE$_ZN4cute3eso3ESOILb1ELb0EJNS_6LayoutINS_5tupleIJNS3_IJNS_1CILi8EEENS4_ILi1EEEEEENS4_ILi2EEES5_EEENS3_IJNS3_IJS6_NS4_ILi0EEEEEENS4_ILi64EEES5_EEEEENS_10ViewEngineIPN7cutlass10bfloat16_tEEEEEC2ERKSE_RKSJ_) ;  /* 0xfffdb08000007944 */ /* 0x024fea0003c3ffff */
[----:B------:R2:W5:Y:S01]  /*2ea40*/  LDL.64 R50, [R1+0x758] ;  /* 0x0007580001327983 */ /* 0x0005620000100a00 */
[----:B-1----:R-:W-:Y:S01]  /*2ea50*/  IMAD.MOV.U32 R6, RZ, RZ, R46 ;  /* 0x000000ffff067224 */ /* 0x002fe200078e002e */
[----:B------:R-:W-:Y:S01]  /*2ea60*/  MOV R3, R47 ;  /* 0x0000002f00037202 */ /* 0x000fe20000000f00 */
[----:B------:R-:W-:Y:S01]  /*2ea70*/  IMAD.MOV.U32 R67, RZ, RZ, R25 ;  /* 0x000000ffff437224 */ /* 0x000fe200078e0019 */
[----:B------:R-:W-:Y:S02]  /*2ea80*/  MOV R4, 0x2eaa0 ;  /* 0x0002eaa000047802 */ /* 0x000fe40000000f00 */
[----:B--2--5:R-:W-:Y:S05]  /*2ea90*/  CALL.REL.NOINC `($_ZN7cutlass13device_kernelIN5flash19enable_sm80_to_sm89INS1_16FlashAttnBwdSm80INS1_25CollectiveMainloopBwdSm80ILi2ELi2EN4cute5tupleIJNS5_1CILi128EEES8_NS7_ILi64EEEEEENS_10bfloat16_tEfNS_4arch4Sm80ELb0ELb1ELb1ELb0ELb0ELb0ELb0ELb0ELi2ELi4ELi4ELi4ELb0EEENS1_24CollectiveEpilogueBwdGQAISA_fSD_Li256ELb0ELb0EEENS1_19SingleTileSchedulerILb0ELb0ELb0ELi128EEEEEEEEEvNT_6ParamsE$_ZN4cute3eso3ESOILb1ELb0EJNS_6LayoutINS_5tupleIJNS3_IJNS3_IJNS_1CILi4EEENS4_ILi2EEEEEENS4_ILi1EEEEEES6_NS4_ILi8EEEEEENS3_IJNS3_IJNS3_IJS8_NS4_ILi32EEEEEENS4_ILi0EEEEEENS4_ILi64EEES5_EEEEENS_10ViewEngineIPN7cutlass10bfloat16_tEEEEEC2ERKSI_RKSN_) ;  /* 0xfffd9c6000007944 */ /* 0x024fea0003c3ffff */
[----:B------:R-:W-:Y:S01]  /*2eaa0*/  ULDC.64 UR4, c[0x0][0x118] ;  /* 0x0000460000047ab9 */ /* 0x000fe20000000a00 */
[----:B------:R2:W5:Y:S04]  /*2eab0*/  LDL.64 R48, [R1+0x758] ;  /* 0x0007580001307983 */ /* 0x0005680000100a00 */
[----:B-1----:R2:W5:Y:S01]  /*2eac0*/  LD.E.64 R2, [R52.64] ;  /* 0x0000000434027980 */ /* 0x002562000c101b00 */
[----:B------:R-:W-:-:S02]  /*2ead0*/  MOV R9, R25 ;  /* 0x0000001900097202 */ /* 0x000fc40000000f00 */
[----:B------:R-:W-:Y:S02]  /*2eae0*/  MOV R8, 0x2eb00 ;  /* 0x0002eb0000087802 */ /* 0x000fe40000000f00 */
[----:B--2--5:R-:W-:Y:S05]  /*2eaf0*/  CALL.REL.NOINC `($_ZN7cutlass13device_kernelIN5flash19enable_sm80_to_sm89INS1_16FlashAttnBwdSm80INS1_25CollectiveMainloopBwdSm80ILi2ELi2EN4cute5tupleIJNS5_1CILi128EEES8_NS7_ILi64EEEEEENS_10bfloat16_tEfNS_4arch4Sm80ELb0ELb1ELb1ELb0ELb0ELb0ELb0ELb0ELi2ELi4ELi4ELi4ELb0EEENS1_24CollectiveEpilogueBwdGQAISA_fSD_Li256ELb0ELb0EEENS1_19SingleTileSchedulerILb0ELb0ELb0ELi128EEEEEEEEEvNT_6ParamsE$_ZN4cute8smem_ptrIPN7cutlass10bfloat16_tEECI1NS_12iter_adaptorIS3_S4_EEES3_) ;  /* 0xfffdbda000007944 */ /* 0x024fea0003c3ffff */
[----:B-1----:R1:W5:Y:S01]  /*2eb00*/  LDL.64 R2, [R1+0x758] ;  /* 0x0007580001027983 */ /* 0x0023620000100a00 */
[----:B------:R-:W-:-:S03]  /*2eb10*/  MOV R6, 0x2eb30 ;  /* 0x0002eb3000067802 */ /* 0x000fc60000000f00 */
[----:B-1---5:R-:W-:Y:S05]  /*2eb20*/  CALL.REL.NOINC `($_ZN7cutlass13device_kernelIN5flash19enable_sm80_to_sm89INS1_16FlashAttnBwdSm80INS1_25CollectiveMainloopBwdSm80ILi2ELi2EN4cute5tupleIJNS5_1CILi128EEES8_NS7_ILi64EEEEEENS_10bfloat16_tEfNS_4arch4Sm80ELb0ELb1ELb1ELb0ELb0ELb0ELb0ELb0ELi2ELi4ELi4ELi4ELb0EEENS1_24CollectiveEpilogueBwdGQAISA_fSD_Li256ELb0ELb0EEENS1_19SingleTileSchedulerILb0ELb0ELb0ELi128EEEEEEEEEvNT_6ParamsE$_ZN4cute3eso3ESOILb1ELb0EJNS_6LayoutINS_5tupleIJNS3_IJNS_1CILi8EEENS4_ILi1EEEEEENS4_ILi2EEEEEENS3_IJNS3_IJS6_NS4_ILi0EEEEEENS4_ILi8192EEEEEEEENS_10ViewEngineINS_8smem_ptrIPN7cutlass10bfloat16_tEEEEEEEC2ERKSE_RKSL_) ;  /* 0xfffdade000007944 */ /* 0x022fea0003c3ffff */
[----:B-1----:R1:W5:Y:S01]  /*2eb30*/  LDL.64 R4, [R1+0x758] ;  /* 0x0007580001047983 */ /* 0x0023620000100a00 */
[----:B------:R-:W-:Y:S01]  /*2eb40*/  IMAD.MOV.U32 R8, RZ, RZ, R50 ;  /* 0x000000ffff087224 */ /* 0x000fe200078e0032 */
[----:B------:R-:W-:Y:S02]  /*2eb50*/  MOV R3, R51 ;  /* 0x0000003300037202 */ /* 0x000fe40000000f00 */
[----:B------:R-:W-:Y:S02]  /*2eb60*/  MOV R6, 0x2eb80 ;  /* 0x0002eb8000067802 */ /* 0x000fe40000000f00 */
[----:B-1---5:R-:W-:Y:S05]  /*2eb70*/  CALL.REL.NOINC `($_ZN7cutlass13device_kernelIN5flash19enable_sm80_to_sm89INS1_16FlashAttnBwdSm80INS1_25CollectiveMainloopBwdSm80ILi2ELi2EN4cute5tupleIJNS5_1CILi128EEES8_NS7_ILi64EEEEEENS_10bfloat16_tEfNS_4arch4Sm80ELb0ELb1ELb1ELb0ELb0ELb0ELb0ELb0ELi2ELi4ELi4ELi4ELb0EEENS1_24CollectiveEpilogueBwdGQAISA_fSD_Li256ELb0ELb0EEENS1_19SingleTileSchedulerILb0ELb0ELb0ELi128EEEEEEEEEvNT_6ParamsE$_ZN4cute3eso3ESOILb1ELb0EJNS_6LayoutINS_5tupleIJNS3_IJNS_1CILi8EEENS4_ILi1EEEEEENS4_ILi2EEEEEENS3_IJNS3_IJS6_NS4_ILi0EEEEEENS4_ILi64EEEEEEEENS_10ViewEngineIPN7cutlass10bfloat16_tEEEEEC2ERKSE_RKSJ_) ;  /* 0xfffdad0000007944 */ /* 0x022fea0003c3ffff */
[----:B-1----:R1:W5:Y:S01]  /*2eb80*/  LDL.64 R2, [R1+0x758] ;  /* 0x0007580001027983 */ /* 0x0023620000100a00 */
[----:B------:R-:W-:Y:S02]  /*2eb90*/  MOV R7, R5 ;  /* 0x0000000500077202 */ /* 0x000fe40000000f00 */
[----:B------:R-:W-:Y:S02]  /*2eba0*/  MOV R6, 0x2ebc0 ;  /* 0x0002ebc000067802 */ /* 0x000fe40000000f00 */
[----:B-1---5:R-:W-:Y:S05]  /*2ebb0*/  CALL.REL.NOINC `($_ZN7cutlass13device_kernelIN5flash19enable_sm80_to_sm89INS1_16FlashAttnBwdSm80INS1_25CollectiveMainloopBwdSm80ILi2ELi2EN4cute5tupleIJNS5_1CILi128EEES8_NS7_ILi64EEEEEENS_10bfloat16_tEfNS_4arch4Sm80ELb0ELb1ELb1ELb0ELb0ELb0ELb0ELb0ELi2ELi4ELi4ELi4ELb0EEENS1_24CollectiveEpilogueBwdGQAISA_fSD_Li256ELb0ELb0EEENS1_19SingleTileSchedulerILb0ELb0ELb0ELi128EEEEEEEEEvNT_6ParamsE$_ZN4cute3eso3ESOILb1ELb0EJNS_6LayoutINS_5tupleIJNS3_IJNS_1CILi8EEENS4_ILi1EEEEEENS3_IJNS4_ILi2EEEEEEEEENS3_IJNS3_IJS6_NS4_ILi0EEEEEENS3_IJNS4_ILi8192EEEEEEEEEEENS_10ViewEngineINS_8smem_ptrIPN7cutlass10bfloat16_tEEEEEEEC2ERKSG_RKSN_) ;  /* 0xfffdaac000007944 */ /* 0x022fea0003c3ffff */
[----:B-1----:R1:W5:Y:S01]  /*2ebc0*/  LDL.64 R4, [R1+0x758] ;  /* 0x0007580001047983 */ /* 0x0023620000100a00 */
[----:B------:R-:W-:Y:S02]  /*2ebd0*/  MOV R8, R2 ;  /* 0x0000000200087202 */ /* 0x000fe40000000f00 */
[----:B------:R-:W-:-:S02]  /*2ebe0*/  MOV R6, 0x2ec00 ;  /* 0x0002ec0000067802 */ /* 0x000fc40000000f00 */
[----:B-1---5:R-:W-:Y:S05]  /*2ebf0*/  CALL.REL.NOINC `($_ZN7cutlass13device_kernelIN5flash19enable_sm80_to_sm89INS1_16FlashAttnBwdSm80INS1_25CollectiveMainloopBwdSm80ILi2ELi2EN4cute5tupleIJNS5_1CILi128EEES8_NS7_ILi64EEEEEENS_10bfloat16_tEfNS_4arch4Sm80ELb0ELb1ELb1ELb0ELb0ELb0ELb0ELb0ELi2ELi4ELi4ELi4ELb0EEENS1_24CollectiveEpilogueBwdGQAISA_fSD_Li256ELb0ELb0EEENS1_19SingleTileSchedulerILb0ELb0ELb0ELi128EEEEEEEEEvNT_6ParamsE$_ZN4cute3eso3ESOILb1ELb0EJNS_6LayoutINS_5tupleIJNS3_IJNS_1CILi8EEENS4_ILi1EEEEEENS3_IJNS4_ILi2EEEEEEEEENS3_IJNS3_IJS6_NS4_ILi0EEEEEENS3_IJNS4_ILi64EEEEEEEEEEENS_10ViewEngineIPN7cutlass10bfloat16_tEEEEEC2ERKSG_RKSL_) ;  /* 0xfffdaa3000007944 */ /* 0x022fea0003c3ffff */
[----:B-1----:R1:W5:Y:S01]  /*2ec00*/  LDL.64 R2, [R1+0x758] ;  /* 0x0007580001027983 */ /* 0x0023620000100a00 */
[----:B------:R-:W-:-:S03]  /*2ec10*/  MOV R8, 0x2ec30 ;  /* 0x0002ec3000087802 */ /* 0x000fc60000000f00 */
[----:B-1---5:R-:W-:Y:S05]  /*2ec20*/  CALL.REL.NOINC `($_ZN7cutlass13device_kernelIN5flash19enable_sm80_to_sm89INS1_16FlashAttnBwdSm80INS1_25CollectiveMainloopBwdSm80ILi2ELi2EN4cute5tupleIJNS5_1CILi128EEES8_NS7_ILi64EEEEEENS_10bfloat16_tEfNS_4arch4Sm80ELb0ELb1ELb1ELb0ELb0ELb0ELb0ELb0ELi2ELi4ELi4ELi4ELb0EEENS1_24CollectiveEpilogueBwdGQAISA_fSD_Li256ELb0ELb0EEENS1_19SingleTileSchedulerILb0ELb0ELb0ELi128EEEEEEEEEvNT_6ParamsE$_ZN4cute3eso3ESOILb1ELb0EJNS_6LayoutINS_5tupleIJNS3_IJNS3_IJNS_1CILi8EEENS4_ILi1EEEEEES6_EEENS3_IJNS3_IJS6_S6_EEENS4_ILi2EEEEEEEEENS3_IJNS3_IJNS3_IJS6_NS4_ILi0EEEEEESD_EEENS3_IJNS3_IJSD_SD_EEENS4_ILi64EEEEEEEEEEENS_10ViewEngineIPN7cutlass10bfloat16_tEEEEEC2ERKSK_RKSP_) ;  /* 0xfffd9bc000007944 */ /* 0x022fea0003c3ffff */
[----:B-1----:R1:W5:Y:S01]  /*2ec30*/  LDL.64 R2, [R1+0x758] ;  /* 0x0007580001027983 */ /* 0x0023620000100a00 */
[----:B------:R-:W-:-:S02]  /*2ec40*/  MOV R7, R5 ;  /* 0x0000000500077202 */ /* 0x000fc40000000f00 */
[----:B------:R-:W-:Y:S02]  /*2ec50*/  MOV R6, 0x2ec70 ;  /* 0x0002ec7000067802 */ /* 0x000fe40000000f00 */
[----:B-1---5:R-:W-:Y:S05]  /*2ec60*/  CALL.REL.NOINC `($_ZN7cutlass13device_kernelIN5flash19enable_sm80_to_sm89INS1_16FlashAttnBwdSm80INS1_25CollectiveMainloopBwdSm80ILi2ELi2EN4cute5tupleIJNS5_1CILi128EEES8_NS7_ILi64EEEEEENS_10bfloat16_tEfNS_4arch4Sm80ELb0ELb1ELb1ELb0ELb0ELb0ELb0ELb0ELi2ELi4ELi4ELi4ELb0EEENS1_24CollectiveEpilogueBwdGQAISA_fSD_Li256ELb0ELb0EEENS1_19SingleTileSchedulerILb0ELb0ELb0ELi128EEEEEEEEEvNT_6ParamsE$_ZN4cute3eso3ESOILb1ELb0EJNS_6LayoutINS_5tupleIJNS3_IJNS3_IJNS_1CILi8EEENS4_ILi1EEEEEES6_EEENS3_IJNS3_IJS6_S6_EEENS4_ILi2EEEEEEEEENS3_IJNS3_IJNS3_IJS6_NS4_ILi0EEEEEESD_EEENS3_IJNS3_IJSD_SD_EEENS4_ILi8192EEEEEEEEEEENS_10ViewEngineINS_8smem_ptrIPN7cutlass10bfloat16_tEEEEEEEC2ERKSK_RKSR_) ;  /* 0xfffd9bc000007944 */ /* 0x022fea0003c3ffff */
[----:B-1----:R1:W5:Y:S01]  /*2ec70*/  LDL.64 R4, [R1+0x758] ;  /* 0x0007580001047983 */ /* 0x0023620000100a00 */
[----:B------:R-:W-:Y:S02]  /*2ec80*/  MOV R8, R2 ;  /* 0x0000000200087202 */ /* 0x000fe40000000f00 */
[----:B------:R-:W-:Y:S02]  /*2ec90*/  MOV R6, 0x2ecb0 ;  /* 0x0002ecb000067802 */ /* 0x000fe40000000f00 */
[----:B-1---5:R-:W-:Y:S05]  /*2eca0*/  CALL.REL.NOINC `($_ZN7cutlass13device_kernelIN5flash19enable_sm80_to_sm89INS1_16FlashAttnBwdSm80INS1_25CollectiveMainloopBwdSm80ILi2ELi2EN4cute5tupleIJNS5_1CILi128EEES8_NS7_ILi64EEEEEENS_10bfloat16_tEfNS_4arch4Sm80ELb0ELb1ELb1ELb0ELb0ELb0ELb0ELb0ELi2ELi4ELi4ELi4ELb0EEENS1_24CollectiveEpilogueBwdGQAISA_fSD_Li256ELb0ELb0EEENS1_19SingleTileSchedulerILb0ELb0ELb0ELi128EEEEEEEEEvNT_6ParamsE$_ZN4cute3eso3ESOILb1ELb0EJNS_6LayoutINS_5tupleIJNS3_IJNS_1CILi8EEENS4_ILi1EEEEEENS4_ILi2EEEEEENS3_IJNS3_IJS6_NS4_ILi0EEEEEENS4_ILi64EEEEEEEENS_10ViewEngineIPN7cutlass10bfloat16_tEEEEEC2ERKSE_RKSJ_) ;  /* 0xfffdabd000007944 */ /* 0x022fea0003c3ffff */
[----:B------:R2:W5:Y:S01]  /*2ecb0*/  LDL.64 R16, [R1+0x758] ;  /* 0x0007580001107983 */ /* 0x0005620000100a00 */
[----:B-1----:R-:W-:Y:S01]  /*2ecc0*/  IMAD.MOV.U32 R2, RZ, RZ, R4 ;  /* 0x000000ffff027224 */ /* 0x002fe200078e0004 */
[----:B------:R-:W-:Y:S01]  /*2ecd0*/  MOV R3, R5 ;  /* 0x0000000500037202 */ /* 0x000fe20000000f00 */
[----:B------:R-:W-:Y:S01]  /*2ece0*/  IMAD.MOV.U32 R9, RZ, RZ, R25 ;  /* 0x000000ffff097224 */ /* 0x000fe200078e0019 */
[----:B------:R-:W-:Y:S02]  /*2ecf0*/  MOV R8, 0x2ed10 ;  /* 0x0002ed1000087802 */ /* 0x000fe40000000f00 */
[----:B--2--5:R-:W-:Y:S05]  /*2ed00*/  CALL.REL.NOINC `($_ZN7cutlass13device_kernelIN5flash19enable_sm80_to_sm89INS1_16FlashAttnBwdSm80INS1_25CollectiveMainloopBwdSm80ILi2ELi2EN4cute5tupleIJNS5_1CILi128EEES8_NS7_ILi64EEEEEENS_10bfloat16_tEfNS_4arch4Sm80ELb0ELb1ELb1ELb0ELb0ELb0ELb0ELb0ELi2ELi4ELi4ELi4ELb0EEENS1_24CollectiveEpilogueBwdGQAISA_fSD_Li256ELb0ELb0EEENS1_19SingleTileSchedulerILb0ELb0ELb0ELi128EEEEEEEEEvNT_6ParamsE$_ZN4cute8smem_ptrIPN7cutlass10bfloat16_tEECI1NS_12iter_adaptorIS3_S4_EEES3_) ;  /* 0xfffdbb9000007944 */ /* 0x024fea0003c3ffff */
[----:B-1----:R1:W5:Y:S01]  /*2ed10*/  LDL.64 R2, [R1+0x758] ;  /* 0x0007580001027983 */ /* 0x0023620000100a00 */
[----:B------:R-:W-:-:S03]  /*2ed20*/  MOV R6, 0x2ed40 ;  /* 0x0002ed4000067802 */ /* 0x000fc60000000f00 */
[----:B-1---5:R-:W-:Y:S05]  /*2ed30*/  CALL.REL.NOINC `($_ZN7cutlass13device_kernelIN5flash19enable_sm80_to_sm89INS1_16FlashAttnBwdSm80INS1_25CollectiveMainloopBwdSm80ILi2ELi2EN4cute5tupleIJNS5_1CILi128EEES8_NS7_ILi64EEEEEENS_10bfloat16_tEfNS_4arch4Sm80ELb0ELb1ELb1ELb0ELb0ELb0ELb0ELb0ELi2ELi4ELi4ELi4ELb0EEENS1_24CollectiveEpilogueBwdGQAISA_fSD_Li256ELb0ELb0EEENS1_19SingleTileSchedulerILb0ELb0ELb0ELi128EEEEEEEEEvNT_6ParamsE$_ZN4cute3eso3ESOILb1ELb0EJNS_6LayoutINS_5tupleIJNS3_IJNS_1CILi8EEENS4_ILi1EEEEEENS4_ILi2EEEEEENS3_IJNS3_IJS6_NS4_ILi0EEEEEENS4_ILi8192EEEEEEEENS_10ViewEngineINS_8smem_ptrIPN7cutlass10bfloat16_tEEEEEEEC2ERKSE_RKSL_) ;  /* 0xfffdabd000007944 */ /* 0x022fea0003c3ffff */
        /* <DEDUP_REMOVED lines=121> */
[----:B------:R-:W-:Y:S02]  /*2f4d0*/  MOV R10, 0x2f530 ;  /* 0x0002f530000a7802 */ /* 0x000fe40000000f00 */
[----:B-1----:R1:W-:Y:S04]  /*2f4e0*/  ST.E [R8.64], R4 ;  /* 0x0000000408007985 */ /* 0x0023e8000c101904 */
[----:B------:R1:W-:Y:S04]  /*2f4f0*/  ST.E [R8.64+0x4], R5 ;  /* 0x0000040508007985 */ /* 0x0003e8000c101904 */
[----:B------:R1:W-:Y:S04]  /*2f500*/  ST.E [R8.64+0x8], R6 ;  /* 0x0000080608007985 */ /* 0x0003e8000c101904 */
[----:B------:R1:W-:Y:S02]  /*2f510*/  ST.E [R8.64+0xc], R7 ;  /* 0x00000c0708007985 */ /* 0x0003e4000c101904 */
[----:B-1----:R-:W-:Y:S05]  /*2f520*/  CALL.REL.NOINC `($_ZN7cutlass13device_kernelIN5flash19enable_sm80_to_sm89INS1_16FlashAttnBwdSm80INS1_25CollectiveMainloopBwdSm80ILi2ELi2EN4cute5tupleIJNS5_1CILi128EEES8_NS7_ILi64EEEEEENS_10bfloat16_tEfNS_4arch4Sm80ELb0ELb1ELb1ELb0ELb0ELb0ELb0ELb0ELi2ELi4ELi4ELi4ELb0EEENS1_24CollectiveEpilogueBwdGQAISA_fSD_Li256ELb0ELb0EEENS1_19SingleTileSchedulerILb0ELb0ELb0ELi128EEEEEEEEEvNT_6ParamsE$_ZZN4cute5sliceINS_5tupleIJNS_10UnderscoreES2_NS_1CILi0EEEEEENS1_IJNS1_IJNS3_ILi1EEES4_EEEiNS3_ILi1024EEEEEEEEDaRKT_RKT0_ENKUlRKT_RKT0_E_clIS2_iEEDaSI_SL_) ;  /* 0xfffdcd0000007944 */ /* 0x002fea0003c3ffff */
[----:B------:R-:W-:Y:S02]  /*2f530*/  MOV R4, 0x2f550 ;  /* 0x0002f55000047802 */ /* 0x000fe40000000f00 */
[----:B-1---5:R-:W-:Y:S05]  /*2f540*/  CALL.REL.NOINC `($_ZN7cutlass13device_kernelIN5flash19enable_sm80_to_sm89INS1_16FlashAttnBwdSm80INS1_25CollectiveMainloopBwdSm80ILi2ELi2EN4cute5tupleIJNS5_1CILi128EEES8_NS7_ILi64EEEEEENS_10bfloat16_tEfNS_4arch4Sm80ELb0ELb1ELb1ELb0ELb0ELb0ELb0ELb0ELi2ELi4ELi4ELi4ELb0EEENS1_24CollectiveEpilogueBwdGQAISA_fSD_Li256ELb0ELb0EEENS1_19SingleTileSchedulerILb0ELb0ELb0ELi128EEEEEEEEEvNT_6ParamsE$_ZZN4cute12filter_tupleINS_5tupleIJNS_10UnderscoreES2_NS_1CILi0EEEEEENS1_IJNS1_IJNS3_ILi1EEES4_EEEiNS3_ILi1024EEEEEEZNS_5sliceIS5_S9_EEDaRKT_RKT0_EUlRKT_RKT0_E_EEDaSD_SG_OT1_ENKUlDpSJ_E_clIJNS1_IJS7_EEENS1_IJiEEENS1_IJEEEEEEDaSQ_) ;  /* 0xfffdb91000007944 */ /* 0x022fea0003c3ffff */
[----:B------:R-:W-:Y:S02]  /*2f550*/  MOV R67, R25 ;  /* 0x0000001900437202 */ /* 0x000fe40000000f00 */
[----:B------:R-:W-:-:S02]  /*2f560*/  MOV R6, 0x2f580 ;  /* 0x0002f58000067802 */ /* 0x000fc40000000f00 */
[----:B-1---5:R-:W-:Y:S05]  /*2f570*/  CALL.REL.NOINC `($_ZN7cutlass13device_kernelIN5flash19enable_sm80_to_sm89INS1_16FlashAttnBwdSm80INS1_25CollectiveMainloopBwdSm80ILi2ELi2EN4cute5tupleIJNS5_1CILi128EEES8_NS7_ILi64EEEEEENS_10bfloat16_tEfNS_4arch4Sm80ELb0ELb1ELb1ELb0ELb0ELb0ELb0ELb0ELi2ELi4ELi4ELi4ELb0EEENS1_24CollectiveEpilogueBwdGQAISA_fSD_Li256ELb0ELb0EEENS1_19SingleTileSchedulerILb0ELb0ELb0ELi128EEEEEEEEEvNT_6ParamsE$_ZN4cute5tupleIJNS0_IJNS0_IJNS_1CILi8EEENS1_ILi1EEEEEENS1_ILi2EEEEEENS0_IJNS0_IJS3_NS1_ILi0EEEEEEiEEEEEC2ERKS6_RKS9_) ;  /* 0xfffdab5000007944 */ /* 0x022fea0003c3ffff */
[----:B-1----:R1:W5:Y:S01]  /*2f580*/  LDL R3, [R1+0x758] ;  /* 0x0007580001037983 */ /* 0x0023620000100800 */
[----:B------:R-:W-:-:S02]  /*2f590*/  MOV R67, R25 ;  /* 0x0000001900437202 */ /* 0x000fc40000000f00 */
[----:B------:R-:W-:Y:S02]  /*2f5a0*/  MOV R6, 0x2f5c0 ;  /* 0x0002f5c000067802 */ /* 0x000fe40000000f00 */
[----:B-1---5:R-:W-:Y:S05]  /*2f5b0*/  CALL.REL.NOINC `($_ZN7cutlass13device_kernelIN5flash19enable_sm80_to_sm89INS1_16FlashAttnBwdSm80INS1_25CollectiveMainloopBwdSm80ILi2ELi2EN4cute5tupleIJNS5_1CILi128EEES8_NS7_ILi64EEEEEENS_10bfloat16_tEfNS_4arch4Sm80ELb0ELb1ELb1ELb0ELb0ELb0ELb0ELb0ELi2ELi4ELi4ELi4ELb0EEENS1_24CollectiveEpilogueBwdGQAISA_fSD_Li256ELb0ELb0EEENS1_19SingleTileSchedulerILb0ELb0ELb0ELi128EEEEEEEEEvNT_6ParamsE$_ZN4cute3eso3ESOILb0ELb1EJNS_6LayoutINS_5tupleIJNS3_IJNS_1CILi8EEENS4_ILi1EEEEEENS4_ILi2EEEEEENS3_IJNS3_IJS6_NS4_ILi0EEEEEEiEEEEESA_EEC2ERKSD_RKSA_) ;  /* 0xfffd740000007944 */ /* 0x022fea0003c3ffff */
[----:B------:R2:W5:Y:S01]  /*2f5c0*/  LDL R4, [R1+0x758] ;  /* 0x0007580001047983 */ /* 0x0005620000100800 */
[----:B------:R-:W-:Y:S01]  /*2f5d0*/  IMAD.MOV.U32 R9, RZ, RZ, R25 ;  /* 0x000000ffff097224 */ /* 0x000fe200078e0019 */
[----:B-1----:R-:W-:Y:S01]  /*2f5e0*/  MOV R2, R54 ;  /* 0x0000003600027202 */ /* 0x002fe20000000f00 */
[----:B------:R-:W-:Y:S01]  /*2f5f0*/  IMAD.MOV.U32 R3, RZ, RZ, R55 ;  /* 0x000000ffff037224 */ /* 0x000fe200078e0037 */
[----:B------:R-:W-:Y:S02]  /*2f600*/  MOV R8, 0x2f620 ;  /* 0x0002f62000087802 */ /* 0x000fe40000000f00 */
[----:B--2--5:R-:W-:Y:S05]  /*2f610*/  CALL.REL.NOINC `($_ZN7cutlass13device_kernelIN5flash19enable_sm80_to_sm89INS1_16FlashAttnBwdSm80INS1_25CollectiveMainloopBwdSm80ILi2ELi2EN4cute5tupleIJNS5_1CILi128EEES8_NS7_ILi64EEEEEENS_10bfloat16_tEfNS_4arch4Sm80ELb0ELb1ELb1ELb0ELb0ELb0ELb0ELb0ELi2ELi4ELi4ELi4ELb0EEENS1_24CollectiveEpilogueBwdGQAISA_fSD_Li256ELb0ELb0EEENS1_19SingleTileSchedulerILb0ELb0ELb0ELi128EEEEEEEEEvNT_6ParamsE$_ZN4cute8smem_ptrIPN7cutlass10bfloat16_tEECI1NS_12iter_adaptorIS3_S4_EEES3_) ;  /* 0xfffdb28000007944 */ /* 0x024fea0003c3ffff */
[----:B-1----:R-:W2:Y:S01]  /*2f620*/  LDL.64 R2, [R1+0x758] ;  /* 0x0007580001027983 */ /* 0x002ea20000100a00 */
[----:B------:R-:W-:Y:S01]  /*2f630*/  IMAD.MOV.U32 R6, RZ, RZ, R4 ;  /* 0x000000ffff067224 */ /* 0x000fe200078e0004 */
[----:B------:R-:W-:Y:S01]  /*2f640*/  MOV R67, R25 ;  /* 0x0000001900437202 */ /* 0x000fe20000000f00 */
[----:B------:R-:W-:Y:S01]  /*2f650*/  IMAD.MOV.U32 R59, RZ, RZ, R24 ;  /* 0x000000ffff3b7224 */ /* 0x000fe200078e0018 */
[----:B------:R-:W-:Y:S01]  /*2f660*/  MOV R4, 0x2f690 ;  /* 0x0002f69000047802 */ /* 0x000fe20000000f00 */
[----:B--2---:R1:W-:Y:S04]  /*2f670*/  STL.64 [R1+0x770], R2 ;  /* 0x0007700201007387 */ /* 0x0043e80000100a00 */
[----:B-1----:R-:W-:Y:S05]  /*2f680*/  CALL.REL.NOINC `($_ZN7cutlass13device_kernelIN5flash19enable_sm80_to_sm89INS1_16FlashAttnBwdSm80INS1_25CollectiveMainloopBwdSm80ILi2ELi2EN4cute5tupleIJNS5_1CILi128EEES8_NS7_ILi64EEEEEENS_10bfloat16_tEfNS_4arch4Sm80ELb0ELb1ELb1ELb0ELb0ELb0ELb0ELb0ELi2ELi4ELi4ELi4ELb0EEENS1_24CollectiveEpilogueBwdGQAISA_fSD_Li256ELb0ELb0EEENS1_19SingleTileSchedulerILb0ELb0ELb0ELi128EEEEEEEEEvNT_6ParamsE$_ZN4cute3eso3ESOILb0ELb0EJNS_6LayoutINS_5tupleIJNS3_IJNS_1CILi8EEENS4_ILi1EEEEEENS4_ILi2EEEEEENS3_IJNS3_IJS6_NS4_ILi0EEEEEEiEEEEENS_10ViewEngineINS_8smem_ptrIPN7cutlass10bfloat16_tEEEEEEEC2ERKSD_RKSK_) ;  /* 0xfffd66f000007944 */ /* 0x002fea0003c3ffff */
[----:B-1----:R1:W5:Y:S04]  /*2f690*/  LDL R8, [R1+0x758] ;  /* 0x0007580001087983 */ /* 0x0023680000100800 */
[----:B------:R1:W5:Y:S01]  /*2f6a0*/  LDL.64 R12, [R1+0x760] ;  /* 0x00076000010c7983 */ /* 0x0003620000100a00 */
[----:B------:R-:W-:Y:S01]  /*2f6b0*/  IMAD.MOV.U32 R67, RZ, RZ, R25 ;  /* 0x000000ffff437224 */ /* 0x000fe200078e0019 */
[----:B------:R-:W-:Y:S01]  /*2f6c0*/  MOV R10, R48 ;  /* 0x00000030000a7202 */ /* 0x000fe20000000f00 */
[----:B------:R-:W-:Y:S01]  /*2f6d0*/  IMAD.MOV.U32 R11, RZ, RZ, R49 ;  /* 0x000000ffff0b7224 */ /* 0x000fe200078e0031 */
[----:B------:R-:W-:-:S02]  /*2f6e0*/  MOV R6, 0x2f700 ;  /* 0x0002f70000067802 */ /* 0x000fc40000000f00 */
[----:B-1---5:R-:W-:Y:S05]  /*2f6f0*/  CALL.REL.NOINC `($_ZN7cutlass13device_kernelIN5flash19enable_sm80_to_sm89INS1_16FlashAttnBwdSm80INS1_25CollectiveMainloopBwdSm80ILi2ELi2EN4cute5tupleIJNS5_1CILi128EEES8_NS7_ILi64EEEEEENS_10bfloat16_tEfNS_4arch4Sm80ELb0ELb1ELb1ELb0ELb0ELb0ELb0ELb0ELi2ELi4ELi4ELi4ELb0EEENS1_24CollectiveEpilogueBwdGQAISA_fSD_Li256ELb0ELb0EEENS1_19SingleTileSchedulerILb0ELb0ELb0ELi128EEEEEEEEEvNT_6ParamsE$_ZN4cute3eso3ESOILb1ELb0EJNS_6LayoutINS_5tupleIJNS3_IJNS3_IJNS_1CILi4EEENS4_ILi2EEEEEENS4_ILi1EEEEEES6_EEENS3_IJNS3_IJNS3_IJS8_NS4_ILi32EEEEEENS4_ILi0EEEEEENS4_ILi64EEEEEEEENS_10ViewEngineIPN7cutlass10bfloat16_tEEEEEC2ERKSH_RKSM_) ;  /* 0xfffd8f8000007944 */ /* 0x022fea0003c3ffff */
[----:B------:R2:W5:Y:S01]  /*2f700*/  LDL.64 R4, [R1+0x758] ;  /* 0x0007580001047983 */ /* 0x0005620000100a00 */
[----:B------:R-:W-:-:S02]  /*2f710*/  MOV R3, R8 ;  /* 0x0000000800037202 */ /* 0x000fc40000000f00 */
[----:B------:R-:W-:Y:S02]  /*2f720*/  MOV R6, 0x2f740 ;  /* 0x0002f74000067802 */ /* 0x000fe40000000f00 */
[----:B-12--5:R-:W-:Y:S05]  /*2f730*/  CALL.REL.NOINC `($_ZN7cutlass13device_kernelIN5flash19enable_sm80_to_sm89INS1_16FlashAttnBwdSm80INS1_25CollectiveMainloopBwdSm80ILi2ELi2EN4cute5tupleIJNS5_1CILi128EEES8_NS7_ILi64EEEEEENS_10bfloat16_tEfNS_4arch4Sm80ELb0ELb1ELb1ELb0ELb0ELb0ELb0ELb0ELi2ELi4ELi4ELi4ELb0EEENS1_24CollectiveEpilogueBwdGQAISA_fSD_Li256ELb0ELb0EEENS1_19SingleTileSchedulerILb0ELb0ELb0ELi128EEEEEEEEEvNT_6ParamsE$_ZZN4cute4takeILi1ELi2ENS_5tupleIJNS1_IJNS_1CILi1EEENS2_ILi0EEEEEEiEEEEEDaRKT1_ENKUlDpRKT_E_clIJiEEEDaSD_) ;  /* 0xfffdc85000007944 */ /* 0x026fea0003c3ffff */
[----:B------:R-:W-:Y:S02]  /*2f740*/  MOV R67, R25 ;  /* 0x0000001900437202 */ /* 0x000fe40000000f00 */
[----:B------:R-:W-:Y:S02]  /*2f750*/  MOV R6, 0x2f770 ;  /* 0x0002f77000067802 */ /* 0x000fe40000000f00 */
[----:B-1---5:R-:W-:Y:S05]  /*2f760*/  CALL.REL.NOINC `($_ZN7cutlass13device_kernelIN5flash19enable_sm80_to_sm89INS1_16FlashAttnBwdSm80INS1_25CollectiveMainloopBwdSm80ILi2ELi2EN4cute5tupleIJNS5_1CILi128EEES8_NS7_ILi64EEEEEENS_10bfloat16_tEfNS_4arch4Sm80ELb0ELb1ELb1ELb0ELb0ELb0ELb0ELb0ELi2ELi4ELi4ELi4ELb0EEENS1_24CollectiveEpilogueBwdGQAISA_fSD_Li256ELb0ELb0EEENS1_19SingleTileSchedulerILb0ELb0ELb0ELi128EEEEEEEEEvNT_6ParamsE$_ZN4cute3eso3ESOILb1ELb0EJNS_5tupleIJNS_1CILi1EEENS3_ILi0EEEEEENS2_IJiEEEEEC2ERKS6_RKS7_) ;  /* 0xfffd881000007944 */ /* 0x022fea0003c3ffff */
[----:B-1----:R1:W5:Y:S01]  /*2f770*/  LDL R3, [R1+0x758] ;  /* 0x0007580001037983 */ /* 0x0023620000100800 */
[----:B------:R-:W-:Y:S02]  /*2f780*/  MOV R67, R25 ;  /* 0x0000001900437202 */ /* 0x000fe40000000f00 */
[----:B------:R-:W-:Y:S02]  /*2f790*/  MOV R6, 0x2f7b0 ;  /* 0x0002f7b000067802 */ /* 0x000fe40000000f00 */
[----:B-1---5:R-:W-:Y:S05]  /*2f7a0*/  CALL.REL.NOINC `($_ZN7cutlass13device_kernelIN5flash19enable_sm80_to_sm89INS1_16FlashAttnBwdSm80INS1_25CollectiveMainloopBwdSm80ILi2ELi2EN4cute5tupleIJNS5_1CILi128EEES8_NS7_ILi64EEEEEENS_10bfloat16_tEfNS_4arch4Sm80ELb0ELb1ELb1ELb0ELb0ELb0ELb0ELb0ELi2ELi4ELi4ELi4ELb0EEENS1_24CollectiveEpilogueBwdGQAISA_fSD_Li256ELb0ELb0EEENS1_19SingleTileSchedulerILb0ELb0ELb0ELi128EEEEEEEEEvNT_6ParamsE$_ZN4cute5tupleIJNS0_IJNS0_IJNS_1CILi8EEENS1_ILi1EEEEEENS0_IJNS1_ILi2EEEEEEEEENS0_IJNS0_IJS3_NS1_ILi0EEEEEENS0_IJiEEEEEEEEC2ERKS7_RKSB_) ;  /* 0xfffda8e000007944 */ /* 0x022fea0003c3ffff */
[----:B------:R2:W5:Y:S01]  /*2f7b0*/  LDL R8, [R1+0x758] ;  /* 0x0007580001087983 */ /* 0x0005620000100800 */
[----:B------:R-:W-:Y:S01]  /*2f7c0*/  IMAD.MOV.U32 R67, RZ, RZ, R25 ;  /* 0x000000ffff437224 */ /* 0x000fe200078e0019 */
[----:B------:R-:W-:Y:S02]  /*2f7d0*/  MOV R59, R24 ;  /* 0x00000018003b7202 */ /* 0x000fe40000000f00 */
[----:B------:R2:W-:Y:S01]  /*2f7e0*/  STL.64 [R1+0x770], R12 ;  /* 0x0007700c01007387 */ /* 0x0005e20000100a00 */
[----:B------:R-:W-:-:S03]  /*2f7f0*/  MOV R6, 0x2f810 ;  /* 0x0002f81000067802 */ /* 0x000fc60000000f00 */
[----:B-12--5:R-:W-:Y:S05]  /*2f800*/  CALL.REL.NOINC `($_ZN7cutlass13device_kernelIN5flash19enable_sm80_to_sm89INS1_16FlashAttnBwdSm80INS1_25CollectiveMainloopBwdSm80ILi2ELi2EN4cute5tupleIJNS5_1CILi128EEES8_NS7_ILi64EEEEEENS_10bfloat16_tEfNS_4arch4Sm80ELb0ELb1ELb1ELb0ELb0ELb0ELb0ELb0ELi2ELi4ELi4ELi4ELb0EEENS1_24CollectiveEpilogueBwdGQAISA_fSD_Li256ELb0ELb0EEENS1_19SingleTileSchedulerILb0ELb0ELb0ELi128EEEEEEEEEvNT_6ParamsE$_ZN4cute3eso3ESOILb0ELb0EJNS_6LayoutINS_5tupleIJNS3_IJNS_1CILi8EEENS4_ILi1EEEEEENS3_IJNS4_ILi2EEEEEEEEENS3_IJNS3_IJS6_NS4_ILi0EEEEEENS3_IJiEEEEEEEENS_10ViewEngineINS_8smem_ptrIPN7cutlass10bfloat16_tEEEEEEEC2ERKSF_RKSM_) ;  /* 0xfffd650000007944 */ /* 0x026fea0003c3ffff */
[----:B-1----:R1:W5:Y:S04]  /*2f810*/  LDL R8, [R1+0x758] ;  /* 0x0007580001087983 */ /* 0x0023680000100800 */
[----:B------:R1:W5:Y:S01]  /*2f820*/  LDL.64 R16, [R1+0x760] ;  /* 0x0007600001107983 */ /* 0x0003620000100a00 */
[----:B------:R-:W-:-:S02]  /*2f830*/  MOV R67, R25 ;  /* 0x0000001900437202 */ /* 0x000fc40000000f00 */
[----:B------:R-:W-:Y:S02]  /*2f840*/  MOV R6, 0x2f860 ;  /* 0x0002f86000067802 */ /* 0x000fe40000000f00 */
[----:B-1---5:R-:W-:Y:S05]  /*2f850*/  CALL.REL.NOINC `($_ZN7cutlass13device_kernelIN5flash19enable_sm80_to_sm89INS1_16FlashAttnBwdSm80INS1_25CollectiveMainloopBwdSm80ILi2ELi2EN4cute5tupleIJNS5_1CILi128EEES8_NS7_ILi64EEEEEENS_10bfloat16_tEfNS_4arch4Sm80ELb0ELb1ELb1ELb0ELb0ELb0ELb0ELb0ELi2ELi4ELi4ELi4ELb0EEENS1_24CollectiveEpilogueBwdGQAISA_fSD_Li256ELb0ELb0EEENS1_19SingleTileSchedulerILb0ELb0ELb0ELi128EEEEEEEEEvNT_6ParamsE$_ZN4cute3eso3ESOILb1ELb0EJNS_6LayoutINS_5tupleIJNS3_IJNS3_IJNS_1CILi4EEENS4_ILi2EEEEEENS4_ILi1EEEEEENS3_IJS6_EEEEEENS3_IJNS3_IJNS3_IJS8_NS4_ILi32EEEEEENS4_ILi0EEEEEENS3_IJNS4_ILi64EEEEEEEEEEENS_10ViewEngineIPN7cutlass10bfloat16_tEEEEEC2ERKSJ_RKSO_) ;  /* 0xfffd8de000007944 */ /* 0x022fea0003c3ffff */
[----:B-1----:R1:W5:Y:S01]  /*2f860*/  LDL.64 R2, [R1+0x758] ;  /* 0x0007580001027983 */ /* 0x0023620000100a00 */
[----:B------:R-:W-:Y:S02]  /*2f870*/  MOV R67, R25 ;  /* 0x0000001900437202 */ /* 0x000fe40000000f00 */
[----:B------:R-:W-:Y:S02]  /*2f880*/  MOV R6, 0x2f8a0 ;  /* 0x0002f8a000067802 */ /* 0x000fe40000000f00 */
[----:B-1---5:R-:W-:Y:S05]  /*2f890*/  CALL.REL.NOINC `($_ZN7cutlass13device_kernelIN5flash19enable_sm80_to_sm89INS1_16FlashAttnBwdSm80INS1_25CollectiveMainloopBwdSm80ILi2ELi2EN4cute5tupleIJNS5_1CILi128EEES8_NS7_ILi64EEEEEENS_10bfloat16_tEfNS_4arch4Sm80ELb0ELb1ELb1ELb0ELb0ELb0ELb0ELb0ELi2ELi4ELi4ELi4ELb0EEENS1_24CollectiveEpilogueBwdGQAISA_fSD_Li256ELb0ELb0EEENS1_19SingleTileSchedulerILb0ELb0ELb0ELi128EEEEEEEEEvNT_6ParamsE$_ZN4cute3eso3ESOILb1ELb0EJNS_6LayoutINS_5tupleIJNS3_IJNS3_IJNS3_IJNS_1CILi4EEENS4_ILi2EEEEEENS4_ILi1EEEEEES8_EEENS3_IJNS3_IJNS3_IJS8_S8_EEES8_EEES6_EEEEEENS3_IJNS3_IJNS3_IJNS3_IJS8_NS4_ILi32EEEEEENS4_ILi0EEEEEESH_EEENS3_IJNS3_IJNS3_IJSH_SH_EEESH_EEENS4_ILi64EEEEEEEEEEENS_10ViewEngineIPN7cutlass10bfloat16_tEEEEEC2ERKSP_RKSU_) ;  /* 0xfffd8c9000007944 */ /* 0x022fea0003c3ffff */
[----:B------:R2:W5:Y:S01]  /*2f8a0*/  LDL.64 R10, [R1+0x758] ;  /* 0x00075800010a7983 */ /* 0x0005620000100a00 */
[----:B-1----:R-:W-:Y:S01]  /*2f8b0*/  IMAD.MOV.U32 R3, RZ, RZ, R8 ;  /* 0x000000ffff037224 */ /* 0x002fe200078e0008 */
[----:B------:R-:W-:Y:S02]  /*2f8c0*/  MOV R67, R25 ;  /* 0x0000001900437202 */ /* 0x000fe40000000f00 */
[----:B------:R-:W-:Y:S02]  /*2f8d0*/  MOV R4, 0x2f8f0 ;  /* 0x0002f8f000047802 */ /* 0x000fe40000000f00 */
[----:B--2--5:R-:W-:Y:S05]  /*2f8e0*/  CALL.REL.NOINC `($_ZN7cutlass13device_kernelIN5flash19enable_sm80_to_sm89INS1_16FlashAttnBwdSm80INS1_25CollectiveMainloopBwdSm80ILi2ELi2EN4cute5tupleIJNS5_1CILi128EEES8_NS7_ILi64EEEEEENS_10bfloat16_tEfNS_4arch4Sm80ELb0ELb1ELb1ELb0ELb0ELb0ELb0ELb0ELi2ELi4ELi4ELi4ELb0EEENS1_24CollectiveEpilogueBwdGQAISA_fSD_Li256ELb0ELb0EEENS1_19SingleTileSchedulerILb0ELb0ELb0ELi128EEEEEEEEEvNT_6ParamsE$_ZN4cute5tupleIJNS0_IJNS_1CILi2EEEEEENS0_IJiEEEEEC2ERKS3_RKS4_) ;  /* 0xfffdaa2000007944 */ /* 0x024fea0003c3ffff */
[----:B-1----:R-:W2:Y:S01]  /*2f8f0*/  LDL R3, [R1+0x758] ;  /* 0x0007580001037983 */ /* 0x002ea20000100800 */
[----:B------:R-:W-:Y:S02]  /*2f900*/  MOV R2, R56 ;  /* 0x0000003800027202 */ /* 0x000fe40000000f00 */
[----:B------:R-:W-:Y:S01]  /*2f910*/  MOV R12, 0x2f940 ;  /* 0x0002f940000c7802 */ /* 0x000fe20000000f00 */
[----:B--2---:R1:W-:Y:S04]  /*2f920*/  STL [R14], R3 ;  /* 0x000000030e007387 */ /* 0x0043e80000100800 */
[----:B-1----:R-:W-:Y:S05]  /*2f930*/  CALL.REL.NOINC `($_ZN7cutlass13device_kernelIN5flash19enable_sm80_to_sm89INS1_16FlashAttnBwdSm80INS1_25CollectiveMainloopBwdSm80ILi2ELi2EN4cute5tupleIJNS5_1CILi128EEES8_NS7_ILi64EEEEEENS_10bfloat16_tEfNS_4arch4Sm80ELb0ELb1ELb1ELb0ELb0ELb0ELb0ELb0ELi2ELi4ELi4ELi4ELb0EEENS1_24CollectiveEpilogueBwdGQAISA_fSD_Li256ELb0ELb0EEENS1_19SingleTileSchedulerILb0ELb0ELb0ELi128EEEEEEEEEvNT_6ParamsE$_ZZN4cute14logical_divideINS_5tupleIJNS1_IJNS_1CILi8EEENS2_ILi1EEEEEENS1_IJNS2_ILi2EEEEEEEEENS1_IJNS1_IJS4_NS2_ILi0EEEEEENS1_IJiEEEEEENS1_IJS5_NS_6LayoutIS4_S9_EEEEEEEDaRKNSD_IT_T0_EERKT1_ENKUlRKT_RKT0_E_clINSD_IS7_SB_EESE_EEDaSQ_ST_) ;  /* 0xfffdc18000007944 */ /* 0x002fea0003c3ffff */
[----:B------:R-:W-:Y:S02]  /*2f940*/  MOV R67, R25 ;  /* 0x0000001900437202 */ /* 0x000fe40000000f00 */
[----:B------:R-:W-:-:S02]  /*2f950*/  MOV R4, 0x2f970 ;  /* 0x0002f97000047802 */ /* 0x000fc40000000f00 */
[----:B-1---5:R-:W-:Y:S05]  /*2f960*/  CALL.REL.NOINC `($_ZN7cutlass13device_kernelIN5flash19enable_sm80_to_sm89INS1_16FlashAttnBwdSm80INS1_25CollectiveMainloopBwdSm80ILi2ELi2EN4cute5tupleIJNS5_1CILi128EEES8_NS7_ILi64EEEEEENS_10bfloat16_tEfNS_4arch4Sm80ELb0ELb1ELb1ELb0ELb0ELb0ELb0ELb0ELi2ELi4ELi4ELi4ELb0EEENS1_24CollectiveEpilogueBwdGQAISA_fSD_Li256ELb0ELb0EEENS1_19SingleTileSchedulerILb0ELb0ELb0ELi128EEEEEEEEEvNT_6ParamsE$_ZN4cute3eso3ESOILb1ELb0EJNS_5tupleIJNS2_IJNS_1CILi1EEENS3_ILi0EEEEEENS2_IJS5_S5_EEEEEENS2_IJS5_iEEEEEC2ERKS8_RKS9_) ;  /* 0xfffd814000007944 */ /* 0x022fea0003c3ffff */
[----:B-1----:R1:W5:Y:S01]  /*2f970*/  LDL R3, [R1+0x758] ;  /* 0x0007580001037983 */ /* 0x0023620000100800 */
[----:B------:R-:W-:-:S02]  /*2f980*/  MOV R67, R25 ;  /* 0x0000001900437202 */ /* 0x000fc40000000f00 */
[----:B------:R-:W-:Y:S02]  /*2f990*/  MOV R4, 0x2f9b0 ;  /* 0x0002f9b000047802 */ /* 0x000fe40000000f00 */
[----:B-1---5:R-:W-:Y:S05]  /*2f9a0*/  CALL.REL.NOINC `($_ZN7cutlass13device_kernelIN5flash19enable_sm80_to_sm89INS1_16FlashAttnBwdSm80INS1_25CollectiveMainloopBwdSm80ILi2ELi2EN4cute5tupleIJNS5_1CILi128EEES8_NS7_ILi64EEEEEENS_10bfloat16_tEfNS_4arch4Sm80ELb0ELb1ELb1ELb0ELb0ELb0ELb0ELb0ELi2ELi4ELi4ELi4ELb0EEENS1_24CollectiveEpilogueBwdGQAISA_fSD_Li256ELb0ELb0EEENS1_19SingleTileSchedulerILb0ELb0ELb0ELi128EEEEEEEEEvNT_6ParamsE$_ZN4cute5tupleIJNS0_IJNS0_IJNS0_IJNS_1CILi8EEENS1_ILi1EEEEEENS0_IJS3_S3_EEEEEENS0_IJS3_NS1_ILi2EEEEEEEEENS0_IJNS0_IJNS0_IJS3_NS1_ILi0EEEEEENS0_IJSA_SA_EEEEEENS0_IJSA_iEEEEEEEEC2ERKS9_RKSF_) ;  /* 0xfffda4b000007944 */ /* 0x022fea0003c3ffff */
[----:B-1----:R1:W5:Y:S01]  /*2f9b0*/  LDL R3, [R1+0x758] ;  /* 0x0007580001037983 */ /* 0x0023620000100800 */
[----:B------:R-:W-:Y:S02]  /*2f9c0*/  MOV R67, R25 ;  /* 0x0000001900437202 */ /* 0x000fe40000000f00 */
[----:B------:R-:W-:Y:S02]  /*2f9d0*/  MOV R4, 0x2f9f0 ;  /* 0x0002f9f000047802 */ /* 0x000fe40000000f00 */
[----:B-1---5:R-:W-:Y:S05]  /*2f9e0*/  CALL.REL.NOINC `($_ZN7cutlass13device_kernelIN5flash19enable_sm80_to_sm89INS1_16FlashAttnBwdSm80INS1_25CollectiveMainloopBwdSm80ILi2ELi2EN4cute5tupleIJNS5_1CILi128EEES8_NS7_ILi64EEEEEENS_10bfloat16_tEfNS_4arch4Sm80ELb0ELb1ELb1ELb0ELb0ELb0ELb0ELb0ELi2ELi4ELi4ELi4ELb0EEENS1_24CollectiveEpilogueBwdGQAISA_fSD_Li256ELb0ELb0EEENS1_19SingleTileSchedulerILb0ELb0ELb0ELi128EEEEEEEEEvNT_6ParamsE$_ZN4cute3eso3ESOILb1ELb0EJNS_5tupleIJNS2_IJNS_1CILi1EEENS3_ILi0EEEEEENS2_IJS5_S5_EEEEEENS2_IJS5_iEEEEEC2ERKS8_RKS9_) ;  /* 0xfffd80c000007944 */ /* 0x022fea0003c3ffff */
[----:B-1----:R1:W5:Y:S01]  /*2f9f0*/  LDL R3, [R1+0x758] ;  /* 0x0007580001037983 */ /* 0x0023620000100800 */
[----:B------:R-:W-:Y:S02]  /*2fa00*/  MOV R67, R25 ;  /* 0x0000001900437202 */ /* 0x000fe40000000f00 */
[----:B------:R-:W-:Y:S02]  /*2fa10*/  MOV R4, 0x2fa30 ;  /* 0x0002fa3000047802 */ /* 0x000fe40000000f00 */
[----:B-1---5:R-:W-:Y:S05]  /*2fa20*/  CALL.REL.NOINC `($_ZN7cutlass13device_kernelIN5flash19enable_sm80_to_sm89INS1_16FlashAttnBwdSm80INS1_25CollectiveMainloopBwdSm80ILi2ELi2EN4cute5tupleIJNS5_1CILi128EEES8_NS7_ILi64EEEEEENS_10bfloat16_tEfNS_4arch4Sm80ELb0ELb1ELb1ELb0ELb0ELb0ELb0ELb0ELi2ELi4ELi4ELi4ELb0EEENS1_24CollectiveEpilogueBwdGQAISA_fSD_Li256ELb0ELb0EEENS1_19SingleTileSchedulerILb0ELb0ELb0ELi128EEEEEEEEEvNT_6ParamsE$_ZN4cute3eso3ESOILb1ELb0EJNS_5tupleIJNS_1CILi0EEES4_EEEiEEC2ERKS5_RKi) ;  /* 0xfffd847000007944 */ /* 0x022fea0003c3ffff */
[----:B-1----:R1:W5:Y:S01]  /*2fa30*/  LDL R3, [R1+0x758] ;  /* 0x0007580001037983 */ /* 0x0023620000100800 */
[----:B------:R-:W-:Y:S02]  /*2fa40*/  MOV R67, R25 ;  /* 0x0000001900437202 */ /* 0x000fe40000000f00 */
[----:B------:R-:W-:Y:S02]  /*2fa50*/  MOV R4, 0x2fa70 ;  /* 0x0002fa7000047802 */ /* 0x000fe40000000f00 */
[----:B-1---5:R-:W-:Y:S05]  /*2fa60*/  CALL.REL.NOINC `($_ZN7cutlass13device_kernelIN5flash19enable_sm80_to_sm89INS1_16FlashAttnBwdSm80INS1_25CollectiveMainloopBwdSm80ILi2ELi2EN4cute5tupleIJNS5_1CILi128EEES8_NS7_ILi64EEEEEENS_10bfloat16_tEfNS_4arch4Sm80ELb0ELb1ELb1ELb0ELb0ELb0ELb0ELb0ELi2ELi4ELi4ELi4ELb0EEENS1_24CollectiveEpilogueBwdGQAISA_fSD_Li256ELb0ELb0EEENS1_19SingleTileSchedulerILb0ELb0ELb0ELi128EEEEEEEEEvNT_6ParamsE$_ZN4cute3eso3ESOILb1ELb0EJNS_5tupleIJNS2_IJNS_1CILi1EEENS3_ILi0EEEEEES5_EEENS2_IJNS2_IJS5_S5_EEEiEEEEEC2ERKS7_RKS9_) ;  /* 0xfffd808000007944 */ /* 0x022fea0003c3ffff */
[----:B-1----:R1:W5:Y:S01]  /*2fa70*/  LDL R3, [R1+0x758] ;  /* 0x0007580001037983 */ /* 0x0023620000100800 */
[----:B------:R-:W-:-:S02]  /*2fa80*/  MOV R67, R25 ;  /* 0x0000001900437202 */ /* 0x000fc40000000f00 */
[----:B------:R-:W-:Y:S02]  /*2fa90*/  MOV R4, 0x2fab0 ;  /* 0x0002fab000047802 */ /* 0x000fe40000000f00 */
[----:B-1---5:R-:W-:Y:S05]  /*2faa0*/  CALL.REL.NOINC `($_ZN7cutlass13device_kernelIN5flash19enable_sm80_to_sm89INS1_16FlashAttnBwdSm80INS1_25CollectiveMainloopBwdSm80ILi2ELi2EN4cute5tupleIJNS5_1CILi128EEES8_NS7_ILi64EEEEEENS_10bfloat16_tEfNS_4arch4Sm80ELb0ELb1ELb1ELb0ELb0ELb0ELb0ELb0ELi2ELi4ELi4ELi4ELb0EEENS1_24CollectiveEpilogueBwdGQAISA_fSD_Li256ELb0ELb0EEENS1_19SingleTileSchedulerILb0ELb0ELb0ELi128EEEEEEEEEvNT_6ParamsE$_ZN4cute5tupleIJNS0_IJNS0_IJNS0_IJNS_1CILi8EEENS1_ILi1EEEEEES3_EEENS0_IJNS0_IJS3_S3_EEENS1_ILi2EEEEEEEEENS0_IJNS0_IJNS0_IJS3_NS1_ILi0EEEEEESA_EEENS0_IJNS0_IJSA_SA_EEEiEEEEEEEEC2ERKS9_RKSF_) ;  /* 0xfffda3f000007944 */ /* 0x022fea0003c3ffff */
[----:B------:R2:W5:Y:S01]  /*2fab0*/  LDL R6, [R1+0x758] ;  /* 0x0007580001067983 */ /* 0x0005620000100800 */
[----:B------:R-:W-:Y:S01]  /*2fac0*/  IMAD.MOV.U32 R67, RZ, RZ, R25 ;  /* 0x000000ffff437224 */ /* 0x000fe200078e0019 */
[----:B------:R-:W-:Y:S02]  /*2fad0*/  MOV R59, R24 ;  /* 0x00000018003b7202 */ /* 0x000fe40000000f00 */
[----:B------:R2:W-:Y:S01]  /*2fae0*/  STL.64 [R1+0x770], R16 ;  /* 0x0007701001007387 */ /* 0x0005e20000100a00 */
[----:B------:R-:W-:-:S03]  /*2faf0*/  MOV R4, 0x2fb10 ;  /* 0x0002fb1000047802 */ /* 0x000fc60000000f00 */
[----:B-12--5:R-:W-:Y:S05]  /*2fb00*/  CALL.REL.NOINC `($_ZN7cutlass13device_kernelIN5flash19enable_sm80_to_sm89INS1_16FlashAttnBwdSm80INS1_25CollectiveMainloopBwdSm80ILi2ELi2EN4cute5tupleIJNS5_1CILi128EEES8_NS7_ILi64EEEEEENS_10bfloat16_tEfNS_4arch4Sm80ELb0ELb1ELb1ELb0ELb0ELb0ELb0ELb0ELi2ELi4ELi4ELi4ELb0EEENS1_24CollectiveEpilogueBwdGQAISA_fSD_Li256ELb0ELb0EEENS1_19SingleTileSchedulerILb0ELb0ELb0ELi128EEEEEEEEEvNT_6ParamsE$_ZN4cute3eso3ESOILb0ELb0EJNS_6LayoutINS_5tupleIJNS3_IJNS3_IJNS_1CILi8EEENS4_ILi1EEEEEES6_EEENS3_IJNS3_IJS6_S6_EEENS4_ILi2EEEEEEEEENS3_IJNS3_IJNS3_IJS6_NS4_ILi0EEEEEESD_EEENS3_IJNS3_IJSD_SD_EEEiEEEEEEEENS_10ViewEngineINS_8smem_ptrIPN7cutlass10bfloat16_tEEEEEEEC2ERKSJ_RKSQ_) ;  /* 0xfffd5c7000007944 */ /* 0x026fea0003c3ffff */
[----:B-1----:R1:W5:Y:S04]  /*2fb10*/  LDL R8, [R1+0x758] ;  /* 0x0007580001087983 */ /* 0x0023680000100800 */
[----:B------:R1:W5:Y:S01]  /*2fb20*/  LDL.64 R4, [R1+0x760] ;  /* 0x0007600001047983 */ /* 0x0003620000100a00 */
[----:B------:R-:W-:-:S02]  /*2fb30*/  MOV R67, R25 ;  /* 0x0000001900437202 */ /* 0x000fc40000000f00 */
[----:B------:R-:W-:Y:S02]  /*2fb40*/  MOV R6, 0x2fb60 ;  /* 0x0002fb6000067802 */ /* 0x000fe40000000f00 */
[----:B-1---5:R-:W-:Y:S05]  /*2fb50*/  CALL.REL.NOINC `($_ZN7cutlass13device_kernelIN5flash19enable_sm80_to_sm89INS1_16FlashAttnBwdSm80INS1_25CollectiveMainloopBwdSm80ILi2ELi2EN4cute5tupleIJNS5_1CILi128EEES8_NS7_ILi64EEEEEENS_10bfloat16_tEfNS_4arch4Sm80ELb0ELb1ELb1ELb0ELb0ELb0ELb0ELb0ELi2ELi4ELi4ELi4ELb0EEENS1_24CollectiveEpilogueBwdGQAISA_fSD_Li256ELb0ELb0EEENS1_19SingleTileSchedulerILb0ELb0ELb0ELi128EEEEEEEEEvNT_6ParamsE$_ZN4cute3eso3ESOILb1ELb0EJNS_6LayoutINS_5tupleIJNS3_IJNS3_IJNS_1CILi4EEENS4_ILi2EEEEEENS4_ILi1EEEEEES6_EEENS3_IJNS3_IJNS3_IJS8_NS4_ILi32EEEEEENS4_ILi0EEEEEENS4_ILi64EEEEEEEENS_10ViewEngineIPN7cutlass10bfloat16_tEEEEEC2ERKSH_RKSM_) ;  /* 0xfffd8b2000007944 */ /* 0x022fea0003c3ffff */
[----:B------:R2:W5:Y:S01]  /*2fb60*/  LDL.64 R14, [R1+0x758] ;  /* 0x00075800010e7983 */ /* 0x0005620000100a00 */
[----:B------:R-:W-:Y:S02]  /*2fb70*/  MOV R3, R8 ;  /* 0x0000000800037202 */ /* 0x000fe40000000f00 */
[----:B------:R-:W-:Y:S02]  /*2fb80*/  MOV R6, 0x2fba0 ;  /* 0x0002fba000067802 */ /* 0x000fe40000000f00 */
[----:B-12--5:R-:W-:Y:S05]  /*2fb90*/  CALL.REL.NOINC `($_ZN7cutlass13device_kernelIN5flash19enable_sm80_to_sm89INS1_16FlashAttnBwdSm80INS1_25CollectiveMainloopBwdSm80ILi2ELi2EN4cute5tupleIJNS5_1CILi128EEES8_NS7_ILi64EEEEEENS_10bfloat16_tEfNS_4arch4Sm80ELb0ELb1ELb1ELb0ELb0ELb0ELb0ELb0ELi2ELi4ELi4ELi4ELb0EEENS1_24CollectiveEpilogueBwdGQAISA_fSD_Li256ELb0ELb0EEENS1_19SingleTileSchedulerILb0ELb0ELb0ELi128EEEEEEEEEvNT_6ParamsE$_ZZN4cute5sliceINS_5tupleIJNS1_IJNS_10UnderscoreENS_1CILi0EEEEEENS1_IJS4_S2_EEEEEENS1_IJNS1_IJNS1_IJNS3_ILi1EEES4_EEES4_EEENS1_IJNS1_IJS4_S4_EEEiEEEEEEEEDaRKT_RKT0_ENKUlRKT_RKT0_E_clIS6_SC_EEDaSM_SP_) ;  /* 0xfffdc62000007944 */ /* 0x026fea0003c3ffff */
[----:B------:R-:W-:Y:S02]  /*2fba0*/  MOV R8, 0x2fbc0 ;  /* 0x0002fbc000087802 */ /* 0x000fe40000000f00 */
[----:B-1----:R-:W-:Y:S05]  /*2fbb0*/  CALL.REL.NOINC `($_ZN7cutlass13device_kernelIN5flash19enable_sm80_to_sm89INS1_16FlashAttnBwdSm80INS1_25CollectiveMainloopBwdSm80ILi2ELi2EN4cute5tupleIJNS5_1CILi128EEES8_NS7_ILi64EEEEEENS_10bfloat16_tEfNS_4arch4Sm80ELb0ELb1ELb1ELb0ELb0ELb0ELb0ELb0ELi2ELi4ELi4ELi4ELb0EEENS1_24CollectiveEpilogueBwdGQAISA_fSD_Li256ELb0ELb0EEENS1_19SingleTileSchedulerILb0ELb0ELb0ELi128EEEEEEEEEvNT_6ParamsE$_ZZN4cute12filter_tupleINS_5tupleIJNS1_IJNS_10UnderscoreENS_1CILi0EEEEEENS1_IJS4_S2_EEEEEENS1_IJNS1_IJNS1_IJNS3_ILi1EEES4_EEES4_EEENS1_IJNS1_IJS4_S4_EEEiEEEEEEZNS_5sliceIS7_SD_EEDaRKT_RKT0_EUlRKT_RKT0_E_EEDaSH_SK_OT1_ENKUlDpSN_E_clIJNS1_IJS9_EEENS1_IJiEEEEEEDaSU_) ;  /* 0xfffdafe000007944 */ /* 0x002fea0003c3ffff */
[----:B------:R-:W-:Y:S02]  /*2fbc0*/  MOV R67, R25 ;  /* 0x0000001900437202 */ /* 0x000fe40000000f00 */
[----:B------:R-:W-:Y:S02]  /*2fbd0*/  MOV R6, 0x2fbf0 ;  /* 0x0002fbf000067802 */ /* 0x000fe40000000f00 */
[----:B-1---5:R-:W-:Y:S05]  /*2fbe0*/  CALL.REL.NOINC `($_ZN7cutlass13device_kernelIN5flash19enable_sm80_to_sm89INS1_16FlashAttnBwdSm80INS1_25CollectiveMainloopBwdSm80ILi2ELi2EN4cute5tupleIJNS5_1CILi128EEES8_NS7_ILi64EEEEEENS_10bfloat16_tEfNS_4arch4Sm80ELb0ELb1ELb1ELb0ELb0ELb0ELb0ELb0ELi2ELi4ELi4ELi4ELb0EEENS1_24CollectiveEpilogueBwdGQAISA_fSD_Li256ELb0ELb0EEENS1_19SingleTileSchedulerILb0ELb0ELb0ELi128EEEEEEEEEvNT_6ParamsE$_ZN4cute5tupleIJNS0_IJNS0_IJNS_1CILi8EEENS1_ILi1EEEEEENS1_ILi2EEEEEENS0_IJNS0_IJS3_NS1_ILi0EEEEEEiEEEEEC2ERKS6_RKS9_) ;  /* 0xfffda4e000007944 */ /* 0x022fea0003c3ffff */
[----:B-1----:R1:W5:Y:S01]  /*2fbf0*/  LDL R3, [R1+0x758] ;  /* 0x0007580001037983 */ /* 0x0023620000100800 */
[----:B------:R-:W-:Y:S02]  /*2fc00*/  MOV R67, R25 ;  /* 0x0000001900437202 */ /* 0x000fe40000000f00 */
[----:B------:R-:W-:Y:S02]  /*2fc10*/  MOV R6, 0x2fc30 ;  /* 0x0002fc3000067802 */ /* 0x000fe40000000f00 */
[----:B-1---5:R-:W-:Y:S05]  /*2fc20*/  CALL.REL.NOINC `($_ZN7cutlass13device_kernelIN5flash19enable_sm80_to_sm89INS1_16FlashAttnBwdSm80INS1_25CollectiveMainloopBwdSm80ILi2ELi2EN4cute5tupleIJNS5_1CILi128EEES8_NS7_ILi64EEEEEENS_10bfloat16_tEfNS_4arch4Sm80ELb0ELb1ELb1ELb0ELb0ELb0ELb0ELb0ELi2ELi4ELi4ELi4ELb0EEENS1_24CollectiveEpilogueBwdGQAISA_fSD_Li256ELb0ELb0EEENS1_19SingleTileSchedulerILb0ELb0ELb0ELi128EEEEEEEEEvNT_6ParamsE$_ZN4cute3eso3ESOILb0ELb1EJNS_6LayoutINS_5tupleIJNS3_IJNS_1CILi8EEENS4_ILi1EEEEEENS4_ILi2EEEEEENS3_IJNS3_IJS6_NS4_ILi0EEEEEEiEEEEESA_EEC2ERKSD_RKSA_) ;  /* 0xfffd6d9000007944 */ /* 0x022fea0003c3ffff */
[----:B------:R2:W5:Y:S01]  /*2fc30*/  LDL R7, [R1+0x758] ;  /* 0x0007580001077983 */ /* 0x0005620000100800 */
[----:B-1----:R-:W-:Y:S01]  /*2fc40*/  IMAD.MOV.U32 R2, RZ, RZ, R4 ;  /* 0x000000ffff027224 */ /* 0x002fe200078e0004 */
[----:B------:R-:W-:Y:S01]  /*2fc50*/  MOV R3, R5 ;  /* 0x0000000500037202 */ /* 0x000fe20000000f00 */
[----:B------:R-:W-:Y:S01]  /*2fc60*/  IMAD.MOV.U32 R9, RZ, RZ, R25 ;  /* 0x000000ffff097224 */ /* 0x000fe200078e0019 */
[----:B------:R-:W-:-:S02]  /*2fc70*/  MOV R8, 0x2fc90 ;  /* 0x0002fc9000087802 */ /* 0x000fc40000000f00 */
        /* <DEDUP_REMOVED lines=8> */
[----:B------:R2:W5:Y:S04]  /*2fd00*/  LDL R16, [R1+0x758] ;  /* 0x0007580001107983 */ /* 0x0005680000100800 */
[----:B------:R2:W5:Y:S01]  /*2fd10*/  LDL.64 R58, [R1+0x760] ;  /* 0x00076000013a7983 */ /* 0x0005620000100a00 */
[----:B------:R-:W-:Y:S01]  /*2fd20*/  IMAD.MOV.U32 R2, RZ, RZ, R25 ;  /* 0x000000ffff027224 */ /* 0x000fe200078e0019 */
[----:B-1----:R-:W-:-:S02]  /*2fd30*/  MOV R3, RZ ;  /* 0x000000ff00037202 */ /* 0x002fc40000000f00 */
[----:B------:R-:W-:Y:S02]  /*2fd40*/  MOV R10, 0x2fd60 ;  /* 0x0002fd60000a7802 */ /* 0x000fe40000000f00 */
[----:B--2--5:R-:W-:Y:S05]  /*2fd50*/  CALL.REL.NOINC `($_ZN7cutlass13device_kernelIN5flash19enable_sm80_to_sm89INS1_16FlashAttnBwdSm80INS1_25CollectiveMainloopBwdSm80ILi2ELi2EN4cute5tupleIJNS5_1CILi128EEES8_NS7_ILi64EEEEEENS_10bfloat16_tEfNS_4arch4Sm80ELb0ELb1ELb1ELb0ELb0ELb0ELb0ELb0ELi2ELi4ELi4ELi4ELb0EEENS1_24CollectiveEpilogueBwdGQAISA_fSD_Li256ELb0ELb0EEENS1_19SingleTileSchedulerILb0ELb0ELb0ELi128EEEEEEEEEvNT_6ParamsE$_ZN4cute3eso3ESOILb1ELb0EJNS_10UnderscoreEiEEC2ERKS2_RKi) ;  /* 0xfffd6f7000007944 */ /* 0x024fea0003c3ffff */
[----:B-1----:R-:W2:Y:S01]  /*2fd60*/  LDL R3, [R1+0x758] ;  /* 0x0007580001037983 */ /* 0x002ea20000100800 */
[----:B------:R-:W-:Y:S02]  /*2fd70*/  MOV R2, R25 ;  /* 0x0000001900027202 */ /* 0x000fe40000000f00 */
[----:B------:R-:W-:Y:S01]  /*2fd80*/  MOV R6, 0x2fdb0 ;  /* 0x0002fdb000067802 */ /* 0x000fe20000000f00 */
[----:B--2---:R-:W-:Y:S02]  /*2fd90*/  IMAD R3, R16, R3, RZ ;  /* 0x0000000310037224 */ /* 0x004fe400078e02ff */
        /* <DEDUP_REMOVED lines=19> */
[----:B------:R-:W-:Y:S05]  /*2fed0*/  CALL.REL.NOINC `($_ZN7cutlass13device_kernelIN5flash19enable_sm80_to_sm89INS1_16FlashAttnBwdSm80INS1_25CollectiveMainloopBwdSm80ILi2ELi2EN4cute5tupleIJNS5_1CILi128EEES8_NS7_ILi64EEEEEENS_10bfloat16_tEfNS_4arch4Sm80ELb0ELb1ELb1ELb0ELb0ELb0ELb0ELb0ELi2ELi4ELi4ELi4ELb0EEENS1_24CollectiveEpilogueBwdGQAISA_fSD_Li256ELb0ELb0EEENS1_19SingleTileSchedulerILb0ELb0ELb0ELi128EEEEEEEEEvNT_6ParamsE$_ZN4cute3eso3ESOILb1ELb0EJNS_6LayoutINS_5tupleIJNS3_IJNS3_IJNS_1CILi4EEENS4_ILi2EEEEEENS4_ILi1EEEEEEEEENS3_IJNS3_IJNS3_IJS8_NS4_ILi32EEEEEENS4_ILi0EEEEEEEEEEEiEEC2ERKSG_RKi) ;  /* 0xfffd872000007944 */ /* 0x000fea0003c3ffff */
[----:B-1----:R-:W2:Y:S01]  /*2fee0*/  LDL R3, [R1+0x758] ;  /* 0x0007580001037983 */ /* 0x002ea20000100800 */
[----:B------:R-:W-:Y:S02]  /*2fef0*/  MOV R67, R25 ;  /* 0x0000001900437202 */ /* 0x000fe40000000f00 */
[----:B------:R-:W-:Y:S01]  /*2ff00*/  MOV R6, 0x2ff40 ;  /* 0x0002ff4000067802 */ /* 0x000fe20000000f00 */
[----:B--2---:R-:W-:-:S05]  /*2ff10*/  IMAD.WIDE R2, R3, 0x2, R14 ;  /* 0x0000000203027825 */ /* 0x004fca00078e020e */
[----:B------:R-:W-:Y:S02]  /*2ff20*/  MOV R8, R2 ;  /* 0x0000000200087202 */ /* 0x000fe40000000f00 */
[----:B------:R-:W-:Y:S05]  /*2ff30*/  CALL.REL.NOINC `($_ZN7cutlass13device_kernelIN5flash19enable_sm80_to_sm89INS1_16FlashAttnBwdSm80INS1_25CollectiveMainloopBwdSm80ILi2ELi2EN4cute5tupleIJNS5_1CILi128EEES8_NS7_ILi64EEEEEENS_10bfloat16_tEfNS_4arch4Sm80ELb0ELb1ELb1ELb0ELb0ELb0ELb0ELb0ELi2ELi4ELi4ELi4ELb0EEENS1_24CollectiveEpilogueBwdGQAISA_fSD_Li256ELb0ELb0EEENS1_19SingleTileSchedulerILb0ELb0ELb0ELi128EEEEEEEEEvNT_6ParamsE$_ZN4cute3eso3ESOILb1ELb0EJNS_6LayoutINS_5tupleIJNS3_IJNS3_IJNS_1CILi4EEENS4_ILi2EEEEEENS4_ILi1EEEEEEEEENS3_IJNS3_IJNS3_IJS8_NS4_ILi32EEEEEENS4_ILi0EEEEEEEEEEENS_10ViewEngineIPN7cutlass10bfloat16_tEEEEEC2ERKSG_RKSL_) ;  /* 0xfffd867000007944 */ /* 0x000fea0003c3ffff */
        /* <DEDUP_REMOVED lines=17> */
[----:B--2--5:R-:W-:Y:S05]  /*30050*/  CALL.REL.NOINC `($_ZN7cutlass13device_kernelIN5flash19enable_sm80_to_sm89INS1_16FlashAttnBwdSm80INS1_25CollectiveMainloopBwdSm80ILi2ELi2EN4cute5tupleIJNS5_1CILi128EEES8_NS7_ILi64EEEEEENS_10bfloat16_tEfNS_4arch4Sm80ELb0ELb1ELb1ELb0ELb0ELb0ELb0ELb0ELi2ELi4ELi4ELi4ELb0EEENS1_24CollectiveEpilogueBwdGQAISA_fSD_Li256ELb0ELb0EEENS1_19SingleTileSchedulerILb0ELb0ELb0ELi128EEEEEEEEEvNT_6ParamsE$_ZN4cute3eso3ESOILb1ELb0EJNS_6LayoutINS_5tupleIJNS3_IJNS3_IJNS_1CILi2EEES5_EEENS4_ILi1EEEEEEEEENS3_IJNS3_IJNS3_IJS7_NS4_ILi16EEEEEENS4_ILi0EEEEEEEEEEENS_10ViewEngineIPjEEEEC2ERKSF_RKSI_) ;  /* 0xfffd851000007944 */ /* 0x024fea0003c3ffff */
        /* <DEDUP_REMOVED lines=15> */
[----:B------:R-:W-:-:S02]  /*30150*/  MOV R2, R25 ;  /* 0x0000001900027202 */ /* 0x000fc40000000f00 */
        /* <DEDUP_REMOVED lines=14> */
[----:B------:R-:W-:-:S02]  /*30240*/  MOV R3, 0x1 ;  /* 0x0000000100037802 */ /* 0x000fc40000000f00 */
        /* <DEDUP_REMOVED lines=46> */
[----:B------:R-:W-:-:S02]  /*30530*/  MOV R4, 0x30560 ;  /* 0x0003056000047802 */ /* 0x000fc40000000f00 */
[----:B--2---:R-:W-:Y:S02]  /*30540*/  SHF.L.U32 R3, R3, 0xa, RZ ;  /* 0x0000000a03037819 */ /* 0x004fe400000006ff */
[----:B------:R-:W-:Y:S05]  /*30550*/  CALL.REL.NOINC `($_ZN7cutlass13device_kernelIN5flash19enable_sm80_to_sm89INS1_16FlashAttnBwdSm80INS1_25CollectiveMainloopBwdSm80ILi2ELi2EN4cute5tupleIJNS5_1CILi128EEES8_NS7_ILi64EEEEEENS_10bfloat16_tEfNS_4arch4Sm80ELb0ELb1ELb1ELb0ELb0ELb0ELb0ELb0ELi2ELi4ELi4ELi4ELb0EEENS1_24CollectiveEpilogueBwdGQAISA_fSD_Li256ELb0ELb0EEENS1_19SingleTileSchedulerILb0ELb0ELb0ELi128EEEEEEEEEvNT_6ParamsE$_ZN4cute3eso3ESOILb1ELb0EJNS_6LayoutINS_5tupleIJNS3_IJNS_1CILi8EEENS4_ILi1EEEEEENS4_ILi2EEEEEENS3_IJNS3_IJS6_NS4_ILi0EEEEEENS4_ILi8192EEEEEEEEiEEC2ERKSE_RKi) ;  /* 0xfffd93f000007944 */ /* 0x000fea0003c3ffff */
[----:B------:R-:W-:Y:S01]  /*30560*/  ULDC.64 UR4, c[0x0][0x118] ;  /* 0x0000460000047ab9 */ /* 0x000fe20000000a00 */
[----:B-1----:R-:W2:Y:S04]  /*30570*/  LDL R2, [R1+0x758] ;  /* 0x0007580001027983 */ /* 0x002ea80000100800 */
[----:B------:R-:W2:Y:S01]  /*30580*/  LD.E.64 R4, [R52.64] ;  /* 0x0000000434047980 */ /* 0x000ea2000c101b00 */
[----:B------:R-:W-:Y:S02]  /*30590*/  MOV R9, R25 ;  /* 0x0000001900097202 */ /* 0x000fe40000000f00 */
[----:B------:R-:W-:Y:S01]  /*305a0*/  MOV R8, 0x305d0 ;  /* 0x000305d000087802 */ /* 0x000fe20000000f00 */
[----:B--2---:R-:W-:-:S04]  /*305b0*/  IMAD.WIDE R2, R2, 0x2, R4 ;  /* 0x0000000202027825 */ /* 0x004fc800078e0204 */
[----:B------:R-:W-:Y:S05]  /*305c0*/  CALL.REL.NOINC `($_ZN7cutlass13device_kernelIN5flash19enable_sm80_to_sm89INS1_16FlashAttnBwdSm80INS1_25CollectiveMainloopBwdSm80ILi2ELi2EN4cute5tupleIJNS5_1CILi128EEES8_NS7_ILi64EEEEEENS_10bfloat16_tEfNS_4arch4Sm80ELb0ELb1ELb1ELb0ELb0ELb0ELb0ELb0ELi2ELi4ELi4ELi4ELb0EEENS1_24CollectiveEpilogueBwdGQAISA_fSD_Li256ELb0ELb0EEENS1_19SingleTileSchedulerILb0ELb0ELb0ELi128EEEEEEEEEvNT_6ParamsE$_ZN4cute8smem_ptrIPN7cutlass10bfloat16_tEECI1NS_12iter_adaptorIS3_S4_EEES3_) ;  /* 0xfffda2d000007944 */ /* 0x000fea0003c3ffff */
[----:B-1----:R1:W5:Y:S01]  /*305d0*/  LDL.64 R2, [R1+0x758] ;  /* 0x0007580001027983 */ /* 0x0023620000100a00 */
[----:B------:R-:W-:-:S03]  /*305e0*/  MOV R6, 0x30600 ;  /* 0x0003060000067802 */ /* 0x000fc60000000f00 */
[----:B-1---5:R-:W-:Y:S05]  /*305f0*/  CALL.REL.NOINC `($_ZN7cutlass13device_kernelIN5flash19enable_sm80_to_sm89INS1_16FlashAttnBwdSm80INS1_25CollectiveMainloopBwdSm80ILi2ELi2EN4cute5tupleIJNS5_1CILi128EEES8_NS7_ILi64EEEEEENS_10bfloat16_tEfNS_4arch4Sm80ELb0ELb1ELb1ELb0ELb0ELb0ELb0ELb0ELi2ELi4ELi4ELi4ELb0EEENS1_24CollectiveEpilogueBwdGQAISA_fSD_Li256ELb0ELb0EEENS1_19SingleTileSchedulerILb0ELb0ELb0ELi128EEEEEEEEEvNT_6ParamsE$_ZN4cute3eso3ESOILb1ELb0EJNS_6LayoutINS_5tupleIJNS3_IJNS_1CILi8EEENS4_ILi1EEEEEENS4_ILi2EEEEEENS3_IJNS3_IJS6_NS4_ILi0EEEEEENS4_ILi8192EEEEEEEENS_10ViewEngineINS_8smem_ptrIPN7cutlass10bfloat16_tEEEEEEEC2ERKSE_RKSL_) ;  /* 0xfffd931000007944 */ /* 0x022fea0003c3ffff */
        /* <DEDUP_REMOVED lines=8> */
[----:B------:R-:W-:Y:S05]  /*30680*/  CALL.REL.NOINC `($_ZN7cutlass13device_kernelIN5flash19enable_sm80_to_sm89INS1_16FlashAttnBwdSm80INS1_25CollectiveMainloopBwdSm80ILi2ELi2EN4cute5tupleIJNS5_1CILi128EEES8_NS7_ILi64EEEEEENS_10bfloat16_tEfNS_4arch4Sm80ELb0ELb1ELb1ELb0ELb0ELb0ELb0ELb0ELi2ELi4ELi4ELi4ELb0EEENS1_24CollectiveEpilogueBwdGQAISA_fSD_Li256ELb0ELb0EEENS1_19SingleTileSchedulerILb0ELb0ELb0ELi128EEEEEEEEEvNT_6ParamsE$_ZN4cute3eso3ESOILb1ELb0EJNS_6LayoutINS_5tupleIJNS3_IJNS_1CILi8EEENS4_ILi1EEEEEENS4_ILi2EEEEEENS3_IJNS3_IJS6_NS4_ILi0EEEEEENS4_ILi64EEEEEEEEiEEC2ERKSE_RKi) ;  /* 0xfffd924000007944 */ /* 0x000fea0003c3ffff */
[----:B-1----:R-:W2:Y:S01]  /*30690*/  LDL R3, [R1+0x758] ;  /* 0x0007580001037983 */ /* 0x002ea20000100800 */
[----:B------:R-:W-:Y:S01]  /*306a0*/  MOV R6, 0x306e0 ;  /* 0x000306e000067802 */ /* 0x000fe20000000f00 */
[----:B--2---:R-:W-:-:S05]  /*306b0*/  IMAD.WIDE R2, R3, 0x2, R50 ;  /* 0x0000000203027825 */ /* 0x004fca00078e0232 */
[----:B------:R-:W-:Y:S02]  /*306c0*/  MOV R8, R2 ;  /* 0x0000000200087202 */ /* 0x000fe40000000f00 */
[----:B------:R-:W-:Y:S05]  /*306d0*/  CALL.REL.NOINC `($_ZN7cutlass13device_kernelIN5flash19enable_sm80_to_sm89INS1_16FlashAttnBwdSm80INS1_25CollectiveMainloopBwdSm80ILi2ELi2EN4cute5tupleIJNS5_1CILi128EEES8_NS7_ILi64EEEEEENS_10bfloat16_tEfNS_4arch4Sm80ELb0ELb1ELb1ELb0ELb0ELb0ELb0ELb0ELi2ELi4ELi4ELi4ELb0EEENS1_24CollectiveEpilogueBwdGQAISA_fSD_Li256ELb0ELb0EEENS1_19SingleTileSchedulerILb0ELb0ELb0ELi128EEEEEEEEEvNT_6ParamsE$_ZN4cute3eso3ESOILb1ELb0EJNS_6LayoutINS_5tupleIJNS3_IJNS_1CILi8EEENS4_ILi1EEEEEENS4_ILi2EEEEEENS3_IJNS3_IJS6_NS4_ILi0EEEEEENS4_ILi64EEEEEEEENS_10ViewEngineIPN7cutlass10bfloat16_tEEEEEC2ERKSE_RKSJ_) ;  /* 0xfffd91a000007944 */ /* 0x000fea0003c3ffff */
[----:B-1----:R1:W5:Y:S01]  /*306e0*/  LDL.64 R2, [R1+0x758] ;  /* 0x0007580001027983 */ /* 0x0023620000100a00 */
[----:B------:R-:W-:Y:S02]  /*306f0*/  MOV R7, R5 ;  /* 0x0000000500077202 */ /* 0x000fe40000000f00 */
[----:B------:R-:W-:Y:S02]  /*30700*/  MOV R6, 0x30720 ;  /* 0x0003072000067802 */ /* 0x000fe40000000f00 */
[----:B-1---5:R-:W-:Y:S05]  /*30710*/  CALL.REL.NOINC `($_ZN7cutlass13device_kernelIN5flash19enable_sm80_to_sm89INS1_16FlashAttnBwdSm80INS1_25CollectiveMainloopBwdSm80ILi2ELi2EN4cute5tupleIJNS5_1CILi128EEES8_NS7_ILi64EEEEEENS_10bfloat16_tEfNS_4arch4Sm80ELb0ELb1ELb1ELb0ELb0ELb0ELb0ELb0ELi2ELi4ELi4ELi4ELb0EEENS1_24CollectiveEpilogueBwdGQAISA_fSD_Li256ELb0ELb0EEENS1_19SingleTileSchedulerILb0ELb0ELb0ELi128EEEEEEEEEvNT_6ParamsE$_ZN4cute3eso3ESOILb1ELb0EJNS_6LayoutINS_5tupleIJNS3_IJNS_1CILi8EEENS4_ILi1EEEEEENS3_IJNS4_ILi2EEEEEEEEENS3_IJNS3_IJS6_NS4_ILi0EEEEEENS3_IJNS4_ILi8192EEEEEEEEEEENS_10ViewEngineINS_8smem_ptrIPN7cutlass10bfloat16_tEEEEEEEC2ERKSG_RKSN_) ;  /* 0xfffd8f6000007944 */ /* 0x022fea0003c3ffff */
[----:B-1----:R1:W5:Y:S01]  /*30720*/  LDL.64 R4, [R1+0x758] ;  /* 0x0007580001047983 */ /* 0x0023620000100a00 */
[----:B------:R-:W-:Y:S02]  /*30730*/  MOV R8, R2 ;  /* 0x0000000200087202 */ /* 0x000fe40000000f00 */
[----:B------:R-:W-:Y:S02]  /*30740*/  MOV R6, 0x30760 ;  /* 0x0003076000067802 */ /* 0x000fe40000000f00 */
[----:B-1---5:R-:W-:Y:S05]  /*30750*/  CALL.REL.NOINC `($_ZN7cutlass13device_kernelIN5flash19enable_sm80_to_sm89INS1_16FlashAttnBwdSm80INS1_25CollectiveMainloopBwdSm80ILi2ELi2EN4cute5tupleIJNS5_1CILi128EEES8_NS7_ILi64EEEEEENS_10bfloat16_tEfNS_4arch4Sm80ELb0ELb1ELb1ELb0ELb0ELb0ELb0ELb0ELi2ELi4ELi4ELi4ELb0EEENS1_24CollectiveEpilogueBwdGQAISA_fSD_Li256ELb0ELb0EEENS1_19SingleTileSchedulerILb0ELb0ELb0ELi128EEEEEEEEEvNT_6ParamsE$_ZN4cute3eso3ESOILb1ELb0EJNS_6LayoutINS_5tupleIJNS3_IJNS_1CILi8EEENS4_ILi1EEEEEENS3_IJNS4_ILi2EEEEEEEEENS3_IJNS3_IJS6_NS4_ILi0EEEEEENS3_IJNS4_ILi64EEEEEEEEEEENS_10ViewEngineIPN7cutlass10bfloat16_tEEEEEC2ERKSG_RKSL_) ;  /* 0xfffd8ed000007944 */ /* 0x022fea0003c3ffff */
[----:B-1----:R1:W5:Y:S01]  /*30760*/  LDL.64 R2, [R1+0x758] ;  /* 0x0007580001027983 */ /* 0x0023620000100a00 */
[----:B------:R-:W-:-:S03]  /*30770*/  MOV R8, 0x30790 ;  /* 0x0003079000087802 */ /* 0x000fc60000000f00 */
[----:B-1---5:R-:W-:Y:S05]  /*30780*/  CALL.REL.NOINC `($_ZN7cutlass13device_kernelIN5flash19enable_sm80_to_sm89INS1_16FlashAttnBwdSm80INS1_25CollectiveMainloopBwdSm80ILi2ELi2EN4cute5tupleIJNS5_1CILi128EEES8_NS7_ILi64EEEEEENS_10bfloat16_tEfNS_4arch4Sm80ELb0ELb1ELb1ELb0ELb0ELb0ELb0ELb0ELi2ELi4ELi4ELi4ELb0EEENS1_24CollectiveEpilogueBwdGQAISA_fSD_Li256ELb0ELb0EEENS1_19SingleTileSchedulerILb0ELb0ELb0ELi128EEEEEEEEEvNT_6ParamsE$_ZN4cute3eso3ESOILb1ELb0EJNS_6LayoutINS_5tupleIJNS3_IJNS3_IJNS_1CILi8EEENS4_ILi1EEEEEES6_EEENS3_IJNS3_IJS6_S6_EEENS4_ILi2EEEEEEEEENS3_IJNS3_IJNS3_IJS6_NS4_ILi0EEEEEESD_EEENS3_IJNS3_IJSD_SD_EEENS4_ILi64EEEEEEEEEEENS_10ViewEngineIPN7cutlass10bfloat16_tEEEEEC2ERKSK_RKSP_) ;  /* 0xfffd806000007944 */ /* 0x022fea0003c3ffff */
[----:B-1----:R1:W5:Y:S01]  /*30790*/  LDL.64 R2, [R1+0x758] ;  /* 0x0007580001027983 */ /* 0x0023620000100a00 */
[----:B------:R-:W-:Y:S02]  /*307a0*/  MOV R7, R5 ;  /* 0x0000000500077202 */ /* 0x000fe40000000f00 */
[----:B------:R-:W-:-:S02]  /*307b0*/  MOV R6, 0x307d0 ;  /* 0x000307d000067802 */ /* 0x000fc40000000f00 */
[----:B-1---5:R-:W-:Y:S05]  /*307c0*/  CALL.REL.NOINC `($_ZN7cutlass13device_kernelIN5flash19enable_sm80_to_sm89INS1_16FlashAttnBwdSm80INS1_25CollectiveMainloopBwdSm80ILi2ELi2EN4cute5tupleIJNS5_1CILi128EEES8_NS7_ILi64EEEEEENS_10bfloat16_tEfNS_4arch4Sm80ELb0ELb1ELb1ELb0ELb0ELb0ELb0ELb0ELi2ELi4ELi4ELi4ELb0EEENS1_24CollectiveEpilogueBwdGQAISA_fSD_Li256ELb0ELb0EEENS1_19SingleTileSchedulerILb0ELb0ELb0ELi128EEEEEEEEEvNT_6ParamsE$_ZN4cute3eso3ESOILb1ELb0EJNS_6LayoutINS_5tupleIJNS3_IJNS3_IJNS_1CILi8EEENS4_ILi1EEEEEES6_EEENS3_IJNS3_IJS6_S6_EEENS4_ILi2EEEEEEEEENS3_IJNS3_IJNS3_IJS6_NS4_ILi0EEEEEESD_EEENS3_IJNS3_IJSD_SD_EEENS4_ILi8192EEEEEEEEEEENS_10ViewEngineINS_8smem_ptrIPN7cutlass10bfloat16_tEEEEEEEC2ERKSK_RKSR_) ;  /* 0xfffd806000007944 */ /* 0x022fea0003c3ffff */
[----:B-1----:R1:W5:Y:S01]  /*307d0*/  LDL.64 R4, [R1+0x758] ;  /* 0x0007580001047983 */ /* 0x0023620000100a00 */
[----:B------:R-:W-:-:S02]  /*307e0*/  MOV R8, R2 ;  /* 0x0000000200087202 */ /* 0x000fc40000000f00 */
        /* <DEDUP_REMOVED lines=140> */
[----:B------:R2:W5:Y:S01]  /*310b0*/  LDL R5, [R1+0x758] ;  /* 0x0007580001057983 */ /* 0x0005620000100800 */
[----:B------:R-:W-:-:S03]  /*310c0*/  MOV R4, 0x310e0 ;  /* 0x000310e000047802 */ /* 0x000fc60000000f00 */
[----:B-12--5:R-:W-:Y:S05]  /*310d0*/  CALL.REL.NOINC `($_ZN7cutlass13device_kernelIN5flash19enable_sm80_to_sm89INS1_16FlashAttnBwdSm80INS1_25CollectiveMainloopBwdSm80ILi2ELi2EN4cute5tupleIJNS5_1CILi128EEES8_NS7_ILi64EEEEEENS_10bfloat16_tEfNS_4arch4Sm80ELb0ELb1ELb1ELb0ELb0ELb0ELb0ELb0ELi2ELi4ELi4ELi4ELb0EEENS1_24CollectiveEpilogueBwdGQAISA_fSD_Li256ELb0ELb0EEENS1_19SingleTileSchedulerILb0ELb0ELb0ELi128EEEEEEEEEvNT_6ParamsE$_ZZN4cute5sliceINS_5tupleIJNS_10UnderscoreES2_iEEENS1_IJNS1_IJNS_1CILi1EEENS4_ILi0EEEEEEiNS4_ILi1024EEEEEEEEDaRKT_RKT0_ENKUlRKT_RKT0_E_clIS2_iEEDaSI_SL_) ;  /* 0xfffdb33000007944 */ /* 0x026fea0003c3ffff */
[----:B------:R-:W-:Y:S02]  /*310e0*/  MOV R4, 0x31100 ;  /* 0x0003110000047802 */ /* 0x000fe40000000f00 */
[----:B-1---5:R-:W-:Y:S05]  /*310f0*/  CALL.REL.NOINC `($_ZN7cutlass13device_kernelIN5flash19enable_sm80_to_sm89INS1_16FlashAttnBwdSm80INS1_25CollectiveMainloopBwdSm80ILi2ELi2EN4cute5tupleIJNS5_1CILi128EEES8_NS7_ILi64EEEEEENS_10bfloat16_tEfNS_4arch4Sm80ELb0ELb1ELb1ELb0ELb0ELb0ELb0ELb0ELi2ELi4ELi4ELi4ELb0EEENS1_24CollectiveEpilogueBwdGQAISA_fSD_Li256ELb0ELb0EEENS1_19SingleTileSchedulerILb0ELb0ELb0ELi128EEEEEEEEEvNT_6ParamsE$_ZZN4cute12filter_tupleINS_5tupleIJNS_10UnderscoreES2_iEEENS1_IJNS1_IJNS_1CILi1EEENS4_ILi0EEEEEEiNS4_ILi1024EEEEEEZNS_5sliceIS3_S9_EEDaRKT_RKT0_EUlRKT_RKT0_E_EEDaSD_SG_OT1_ENKUlDpSJ_E_clIJNS1_IJS7_EEENS1_IJiEEENS1_IJEEEEEEDaSQ_) ;  /* 0xfffd9f6000007944 */ /* 0x022fea0003c3ffff */
[----:B------:R-:W-:Y:S02]  /*31100*/  MOV R67, R25 ;  /* 0x0000001900437202 */ /* 0x000fe40000000f00 */
[----:B------:R-:W-:-:S02]  /*31110*/  MOV R6, 0x31130 ;  /* 0x0003113000067802 */ /* 0x000fc40000000f00 */
[----:B-1---5:R-:W-:Y:S05]  /*31120*/  CALL.REL.NOINC `($_ZN7cutlass13device_kernelIN5flash19enable_sm80_to_sm89INS1_16FlashAttnBwdSm80INS1_25CollectiveMainloopBwdSm80ILi2ELi2EN4cute5tupleIJNS5_1CILi128EEES8_NS7_ILi64EEEEEENS_10bfloat16_tEfNS_4arch4Sm80ELb0ELb1ELb1ELb0ELb0ELb0ELb0ELb0ELi2ELi4ELi4ELi4ELb0EEENS1_24CollectiveEpilogueBwdGQAISA_fSD_Li256ELb0ELb0EEENS1_19SingleTileSchedulerILb0ELb0ELb0ELi128EEEEEEEEEvNT_6ParamsE$_ZN4cute5tupleIJNS0_IJNS0_IJNS_1CILi8EEENS1_ILi1EEEEEENS1_ILi2EEEEEENS0_IJNS0_IJS3_NS1_ILi0EEEEEEiEEEEEC2ERKS6_RKS9_) ;  /* 0xfffd8fa000007944 */ /* 0x022fea0003c3ffff */
[----:B------:R2:W5:Y:S01]  /*31130*/  LDL R6, [R1+0x758] ;  /* 0x0007580001067983 */ /* 0x0005620000100800 */
[----:B-1----:R-:W-:Y:S01]  /*31140*/  IMAD.SHL.U32 R2, R5, 0x400, RZ ;  /* 0x0000040005027824 */ /* 0x002fe200078e00ff */
[----:B------:R-:W-:Y:S01]  /*31150*/  MOV R58, R25 ;  /* 0x00000019003a7202 */ /* 0x000fe20000000f00 */
[----:B------:R-:W-:Y:S01]  /*31160*/  IMAD.MOV.U32 R61, RZ, RZ, R24 ;  /* 0x000000ffff3d7224 */ /* 0x000fe200078e0018 */
[----:B------:R-:W-:-:S02]  /*31170*/  MOV R4, 0x311a0 ;  /* 0x000311a000047802 */ /* 0x000fc40000000f00 */
[----:B------:R2:W-:Y:S04]  /*31180*/  STL [R1+0x770], R2 ;  /* 0x0007700201007387 */ /* 0x0005e80000100800 */
[----:B--2--5:R-:W-:Y:S05]  /*31190*/  CALL.REL.NOINC `($_ZN7cutlass13device_kernelIN5flash19enable_sm80_to_sm89INS1_16FlashAttnBwdSm80INS1_25CollectiveMainloopBwdSm80ILi2ELi2EN4cute5tupleIJNS5_1CILi128EEES8_NS7_ILi64EEEEEENS_10bfloat16_tEfNS_4arch4Sm80ELb0ELb1ELb1ELb0ELb0ELb0ELb0ELb0ELi2ELi4ELi4ELi4ELb0EEENS1_24CollectiveEpilogueBwdGQAISA_fSD_Li256ELb0ELb0EEENS1_19SingleTileSchedulerILb0ELb0ELb0ELi128EEEEEEEEEvNT_6ParamsE$_ZN4cute3eso3ESOILb0ELb0EJNS_6LayoutINS_5tupleIJNS3_IJNS_1CILi8EEENS4_ILi1EEEEEENS4_ILi2EEEEEENS3_IJNS3_IJS6_NS4_ILi0EEEEEEiEEEEEiEEC2ERKSD_RKi) ;  /* 0xfffd4c5000007944 */ /* 0x024fea0003c3ffff */
[----:B------:R-:W2:Y:S01]  /*311a0*/  LDL.64 R4, [R1+0x758] ;  /* 0x0007580001047983 */ /* 0x000ea20000100a00 */
[----:B------:R-:W-:Y:S02]  /*311b0*/  MOV R9, R25 ;  /* 0x0000001900097202 */ /* 0x000fe40000000f00 */
[----:B------:R-:W-:Y:S01]  /*311c0*/  MOV R8, 0x311f0 ;  /* 0x000311f000087802 */ /* 0x000fe20000000f00 */
[----:B-12---:R-:W-:-:S04]  /*311d0*/  IMAD.WIDE R2, R5, 0x2, R54 ;  /* 0x0000000205027825 */ /* 0x006fc800078e0236 */
[----:B------:R-:W-:Y:S05]  /*311e0*/  CALL.REL.NOINC `($_ZN7cutlass13device_kernelIN5flash19enable_sm80_to_sm89INS1_16FlashAttnBwdSm80INS1_25CollectiveMainloopBwdSm80ILi2ELi2EN4cute5tupleIJNS5_1CILi128EEES8_NS7_ILi64EEEEEENS_10bfloat16_tEfNS_4arch4Sm80ELb0ELb1ELb1ELb0ELb0ELb0ELb0ELb0ELi2ELi4ELi4ELi4ELb0EEENS1_24CollectiveEpilogueBwdGQAISA_fSD_Li256ELb0ELb0EEENS1_19SingleTileSchedulerILb0ELb0ELb0ELi128EEEEEEEEEvNT_6ParamsE$_ZN4cute8smem_ptrIPN7cutlass10bfloat16_tEECI1NS_12iter_adaptorIS3_S4_EEES3_) ;  /* 0xfffd96b000007944 */ /* 0x000fea0003c3ffff */
        /* <DEDUP_REMOVED lines=10> */
[----:B-1----:R-:W-:-:S02]  /*31290*/  MOV R3, 0x1 ;  /* 0x0000000100037802 */ /* 0x002fc40000000f00 */
[----:B------:R-:W-:Y:S02]  /*312a0*/  MOV R8, 0x312c0 ;  /* 0x000312c000087802 */ /* 0x000fe40000000f00 */
[----:B--2--5:R-:W-:Y:S05]  /*312b0*/  CALL.REL.NOINC `($_ZN7cutlass13device_kernelIN5flash19enable_sm80_to_sm89INS1_16FlashAttnBwdSm80INS1_25CollectiveMainloopBwdSm80ILi2ELi2EN4cute5tupleIJNS5_1CILi128EEES8_NS7_ILi64EEEEEENS_10bfloat16_tEfNS_4arch4Sm80ELb0ELb1ELb1ELb0ELb0ELb0ELb0ELb0ELi2ELi4ELi4ELi4ELb0EEENS1_24CollectiveEpilogueBwdGQAISA_fSD_Li256ELb0ELb0EEENS1_19SingleTileSchedulerILb0ELb0ELb0ELi128EEEEEEEEEvNT_6ParamsE$_ZN4cute3eso3ESOILb1ELb0EJNS_10UnderscoreES2_iEEC2ERKS2_S5_RKi) ;  /* 0xfffd59d000007944 */ /* 0x024fea0003c3ffff */
[----:B-1----:R-:W2:Y:S01]  /*312c0*/  LDL R3, [R1+0x758] ;  /* 0x0007580001037983 */ /* 0x002ea20000100800 */
[----:B------:R-:W-:Y:S01]  /*312d0*/  IMAD.MOV.U32 R58, RZ, RZ, R25 ;  /* 0x000000ffff3a7224 */ /* 0x000fe200078e0019 */
[----:B------:R-:W-:Y:S02]  /*312e0*/  MOV R4, 0x31310 ;  /* 0x0003131000047802 */ /* 0x000fe40000000f00 */
[----:B--2---:R-:W-:Y:S02]  /*312f0*/  SHF.L.U32 R3, R3, 0x2, RZ ;  /* 0x0000000203037819 */ /* 0x004fe400000006ff */
[----:B------:R-:W-:Y:S05]  /*31300*/  CALL.REL.NOINC `($_ZN7cutlass13device_kernelIN5flash19enable_sm80_to_sm89INS1_16FlashAttnBwdSm80INS1_25CollectiveMainloopBwdSm80ILi2ELi2EN4cute5tupleIJNS5_1CILi128EEES8_NS7_ILi64EEEEEENS_10bfloat16_tEfNS_4arch4Sm80ELb0ELb1ELb1ELb0ELb0ELb0ELb0ELb0ELi2ELi4ELi4ELi4ELb0EEENS1_24CollectiveEpilogueBwdGQAISA_fSD_Li256ELb0ELb0EEENS1_19SingleTileSchedulerILb0ELb0ELb0ELi128EEEEEEEEEvNT_6ParamsE$_ZN4cute3eso3ESOILb1ELb0EJNS_6LayoutINS_5tupleIJNS3_IJNS3_IJNS_1CILi4EEENS4_ILi2EEEEEENS4_ILi1EEEEEES6_EEENS3_IJNS3_IJNS3_IJS8_NS4_ILi32EEEEEENS4_ILi0EEEEEENS4_ILi64EEEEEEEEiEEC2ERKSH_RKi) ;  /* 0xfffd73b000007944 */ /* 0x000fea0003c3ffff */
[----:B-1----:R-:W2:Y:S01]  /*31310*/  LDL R3, [R1+0x758] ;  /* 0x0007580001037983 */ /* 0x002ea20000100800 */
[----:B------:R-:W-:Y:S02]  /*31320*/  MOV R67, R25 ;  /* 0x0000001900437202 */ /* 0x000fe40000000f00 */
[----:B------:R-:W-:Y:S01]  /*31330*/  MOV R6, 0x31360 ;  /* 0x0003136000067802 */ /* 0x000fe20000000f00 */
[----:B--2---:R-:W-:-:S04]  /*31340*/  IMAD.WIDE R10, R3, 0x2, R48 ;  /* 0x00000002030a7825 */ /* 0x004fc800078e0230 */
[----:B------:R-:W-:Y:S05]  /*31350*/  CALL.REL.NOINC `($_ZN7cutlass13device_kernelIN5flash19enable_sm80_to_sm89INS1_16FlashAttnBwdSm80INS1_25CollectiveMainloopBwdSm80ILi2ELi2EN4cute5tupleIJNS5_1CILi128EEES8_NS7_ILi64EEEEEENS_10bfloat16_tEfNS_4arch4Sm80ELb0ELb1ELb1ELb0ELb0ELb0ELb0ELb0ELi2ELi4ELi4ELi4ELb0EEENS1_24CollectiveEpilogueBwdGQAISA_fSD_Li256ELb0ELb0EEENS1_19SingleTileSchedulerILb0ELb0ELb0ELi128EEEEEEEEEvNT_6ParamsE$_ZN4cute3eso3ESOILb1ELb0EJNS_6LayoutINS_5tupleIJNS3_IJNS3_IJNS_1CILi4EEENS4_ILi2EEEEEENS4_ILi1EEEEEES6_EEENS3_IJNS3_IJNS3_IJS8_NS4_ILi32EEEEEENS4_ILi0EEEEEENS4_ILi64EEEEEEEENS_10ViewEngineIPN7cutlass10bfloat16_tEEEEEC2ERKSH_RKSM_) ;  /* 0xfffd732000007944 */ /* 0x000fea0003c3ffff */
[----:B------:R2:W5:Y:S01]  /*31360*/  LDL.64 R4, [R1+0x758] ;  /* 0x0007580001047983 */ /* 0x0005620000100a00 */
[----:B------:R-:W-:Y:S02]  /*31370*/  MOV R3, R14 ;  /* 0x0000000e00037202 */ /* 0x000fe40000000f00 */
[----:B------:R-:W-:-:S02]  /*31380*/  MOV R6, 0x313a0 ;  /* 0x000313a000067802 */ /* 0x000fc40000000f00 */
[----:B-12--5:R-:W-:Y:S05]  /*31390*/  CALL.REL.NOINC `($_ZN7cutlass13device_kernelIN5flash19enable_sm80_to_sm89INS1_16FlashAttnBwdSm80INS1_25CollectiveMainloopBwdSm80ILi2ELi2EN4cute5tupleIJNS5_1CILi128EEES8_NS7_ILi64EEEEEENS_10bfloat16_tEfNS_4arch4Sm80ELb0ELb1ELb1ELb0ELb0ELb0ELb0ELb0ELi2ELi4ELi4ELi4ELb0EEENS1_24CollectiveEpilogueBwdGQAISA_fSD_Li256ELb0ELb0EEENS1_19SingleTileSchedulerILb0ELb0ELb0ELi128EEEEEEEEEvNT_6ParamsE$_ZZN4cute4takeILi1ELi2ENS_5tupleIJNS1_IJNS_1CILi1EEENS2_ILi0EEEEEEiEEEEEDaRKT1_ENKUlDpRKT_E_clIJiEEEDaSD_) ;  /* 0xfffdabf000007944 */ /* 0x026fea0003c3ffff */
[----:B------:R-:W-:Y:S02]  /*313a0*/  MOV R67, R25 ;  /* 0x0000001900437202 */ /* 0x000fe40000000f00 */
[----:B------:R-:W-:-:S02]  /*313b0*/  MOV R6, 0x313d0 ;  /* 0x000313d000067802 */ /* 0x000fc40000000f00 */
[----:B-1---5:R-:W-:Y:S05]  /*313c0*/  CALL.REL.NOINC `($_ZN7cutlass13device_kernelIN5flash19enable_sm80_to_sm89INS1_16FlashAttnBwdSm80INS1_25CollectiveMainloopBwdSm80ILi2ELi2EN4cute5tupleIJNS5_1CILi128EEES8_NS7_ILi64EEEEEENS_10bfloat16_tEfNS_4arch4Sm80ELb0ELb1ELb1ELb0ELb0ELb0ELb0ELb0ELi2ELi4ELi4ELi4ELb0EEENS1_24CollectiveEpilogueBwdGQAISA_fSD_Li256ELb0ELb0EEENS1_19SingleTileSchedulerILb0ELb0ELb0ELi128EEEEEEEEEvNT_6ParamsE$_ZN4cute3eso3ESOILb1ELb0EJNS_5tupleIJNS_1CILi1EEENS3_ILi0EEEEEENS2_IJiEEEEEC2ERKS6_RKS7_) ;  /* 0xfffd6bb000007944 */ /* 0x022fea0003c3ffff */
[----:B-1----:R1:W5:Y:S01]  /*313d0*/  LDL R3, [R1+0x758] ;  /* 0x0007580001037983 */ /* 0x0023620000100800 */
[----:B------:R-:W-:-:S02]  /*313e0*/  MOV R67, R25 ;  /* 0x0000001900437202 */ /* 0x000fc40000000f00 */
        /* <DEDUP_REMOVED lines=22> */
[----:B------:R-:W2:Y:S01]  /*31550*/  LDL R4, [R1+0x758] ;  /* 0x0007580001047983 */ /* 0x000ea20000100800 */
[----:B-1----:R-:W-:Y:S02]  /*31560*/  MOV R2, R24 ;  /* 0x0000001800027202 */ /* 0x002fe40000000f00 */
[----:B------:R-:W-:Y:S01]  /*31570*/  MOV R12, 0x315a0 ;  /* 0x000315a0000c7802 */ /* 0x000fe20000000f00 */
[----:B--2---:R1:W-:Y:S04]  /*31580*/  STL [R1+0x770], R4 ;  /* 0x0007700401007387 */ /* 0x0043e80000100800 */
        /* <DEDUP_REMOVED lines=194> */
[----:B------:R-:W-:Y:S05]  /*321b0*/  CALL.REL.NOINC `($_ZN7cutlass13device_kernelIN5flash19enable_sm80_to_sm89INS1_16FlashAttnBwdSm80INS1_25CollectiveMainloopBwdSm80ILi2ELi2EN4cute5tupleIJNS5_1CILi128EEES8_NS7_ILi64EEEEEENS_10bfloat16_tEfNS_4arch4Sm80ELb0ELb1ELb1ELb0ELb0ELb0ELb0ELb0ELi2ELi4ELi4ELi4ELb0EEENS1_24CollectiveEpilogueBwdGQAISA_fSD_Li256ELb0ELb0EEENS1_19SingleTileSchedulerILb0ELb0ELb0ELi128EEEEEEEEEvNT_6ParamsE$_ZN4cute3eso3ESOILb1ELb0EJNS_6LayoutINS_5tupleIJNS3_IJNS_1CILi2EEES5_S5_EEES5_EEENS3_IJNS3_IJNS4_ILi1EEES5_NS4_ILi4EEEEEENS4_ILi64EEEEEEEEiEEC2ERKSD_RKi) ;  /* 0xfffd706000007944 */ /* 0x000fea0003c3ffff */
[----:B-1----:R-:W2:Y:S01]  /*321c0*/  LDL R3, [R1+0x758] ;  /* 0x0007580001037983 */ /* 0x002ea20000100800 */
[----:B------:R-:W-:Y:S01]  /*321d0*/  MOV R4, 0x32210 ;  /* 0x0003221000047802 */ /* 0x000fe20000000f00 */
[----:B--2---:R-:W-:-:S05]  /*321e0*/  IMAD.WIDE R2, R3, 0x2, R44 ;  /* 0x0000000203027825 */ /* 0x004fca00078e022c */
[----:B------:R-:W-:Y:S02]  /*321f0*/  MOV R6, R2 ;  /* 0x0000000200067202 */ /* 0x000fe40000000f00 */
[----:B------:R-:W-:Y:S05]  /*32200*/  CALL.REL.NOINC `($_ZN7cutlass13device_kernelIN5flash19enable_sm80_to_sm89INS1_16FlashAttnBwdSm80INS1_25CollectiveMainloopBwdSm80ILi2ELi2EN4cute5tupleIJNS5_1CILi128EEES8_NS7_ILi64EEEEEENS_10bfloat16_tEfNS_4arch4Sm80ELb0ELb1ELb1ELb0ELb0ELb0ELb0ELb0ELi2ELi4ELi4ELi4ELb0EEENS1_24CollectiveEpilogueBwdGQAISA_fSD_Li256ELb0ELb0EEENS1_19SingleTileSchedulerILb0ELb0ELb0ELi128EEEEEEEEEvNT_6ParamsE$_ZN4cute3eso3ESOILb1ELb0EJNS_6LayoutINS_5tupleIJNS3_IJNS_1CILi2EEES5_S5_EEES5_EEENS3_IJNS3_IJNS4_ILi1EEES5_NS4_ILi4EEEEEENS4_ILi64EEEEEEEENS_10ViewEngineIPN7cutlass10bfloat16_tEEEEEC2ERKSD_RKSI_) ;  /* 0xfffd6fc000007944 */ /* 0x000fea0003c3ffff */
[----:B------:R2:W5:Y:S01]  /*32210*/  LDL.64 R58, [R1+0x758] ;  /* 0x00075800013a7983 */ /* 0x0005620000100a00 */
[----:B------:R-:W-:Y:S01]  /*32220*/  IMAD.MOV.U32 R81, RZ, RZ, R25 ;  /* 0x000000ffff517224 */ /* 0x000fe200078e0019 */
[----:B------:R-:W-:Y:S02]  /*32230*/  MOV R3, RZ ;  /* 0x000000ff00037202 */ /* 0x000fe40000000f00 */
[----:B------:R-:W-:Y:S02]  /*32240*/  MOV R8, 0x32260 ;  /* 0x0003226000087802 */ /* 0x000fe40000000f00 */
[----:B-12--5:R-:W-:Y:S05]  /*32250*/  CALL.REL.NOINC `($_ZN7cutlass13device_kernelIN5flash19enable_sm80_to_sm89INS1_16FlashAttnBwdSm80INS1_25CollectiveMainloopBwdSm80ILi2ELi2EN4cute5tupleIJNS5_1CILi128EEES8_NS7_ILi64EEEEEENS_10bfloat16_tEfNS_4arch4Sm80ELb0ELb1ELb1ELb0ELb0ELb0ELb0ELb0ELi2ELi4ELi4ELi4ELb0EEENS1_24CollectiveEpilogueBwdGQAISA_fSD_Li256ELb0ELb0EEENS1_19SingleTileSchedulerILb0ELb0ELb0ELi128EEEEEEEEEvNT_6ParamsE$_ZN4cute3eso3ESOILb1ELb0EJNS_10UnderscoreES2_iEEC2ERKS2_S5_RKi) ;  /* 0xfffd4a3000007944 */ /* 0x026fea0003c3ffff */
[----:B-1----:R-:W2:Y:S01]  /*32260*/  LDL R3, [R1+0x758] ;  /* 0x0007580001037983 */ /* 0x002ea20000100800 */
[----:B------:R-:W-:Y:S01]  /*32270*/  IMAD.MOV.U32 R67, RZ, RZ, R25 ;  /* 0x000000ffff437224 */ /* 0x000fe200078e0019 */
[----:B------:R-:W-:Y:S02]  /*32280*/  MOV R4, 0x322b0 ;  /* 0x000322b000047802 */ /* 0x000fe40000000f00 */
[----:B--2---:R-:W-:Y:S02]  /*32290*/  SHF.L.U32 R3, R3, 0x2, RZ ;  /* 0x0000000203037819 */ /* 0x004fe400000006ff */
[----:B------:R-:W-:Y:S05]  /*322a0*/  CALL.REL.NOINC `($_ZN7cutlass13device_kernelIN5flash19enable_sm80_to_sm89INS1_16FlashAttnBwdSm80INS1_25CollectiveMainloopBwdSm80ILi2ELi2EN4cute5tupleIJNS5_1CILi128EEES8_NS7_ILi64EEEEEENS_10bfloat16_tEfNS_4arch4Sm80ELb0ELb1ELb1ELb0ELb0ELb0ELb0ELb0ELi2ELi4ELi4ELi4ELb0EEENS1_24CollectiveEpilogueBwdGQAISA_fSD_Li256ELb0ELb0EEENS1_19SingleTileSchedulerILb0ELb0ELb0ELi128EEEEEEEEEvNT_6ParamsE$_ZN4cute3eso3ESOILb1ELb0EJNS_6LayoutINS_5tupleIJNS3_IJNS_1CILi2EEES5_EEES6_EEENS3_IJNS3_IJNS4_ILi1EEES5_EEENS3_IJNS4_ILi32EEENS4_ILi64EEEEEEEEEEEiEEC2ERKSE_RKi) ;  /* 0xfffd6e5000007944 */ /* 0x000fea0003c3ffff */
[----:B-1----:R-:W2:Y:S01]  /*322b0*/  LDL R3, [R1+0x758] ;  /* 0x0007580001037983 */ /* 0x002ea20000100800 */
[----:B------:R-:W-:Y:S02]  /*322c0*/  MOV R67, R25 ;  /* 0x0000001900437202 */ /* 0x000fe40000000f00 */
[----:B------:R-:W-:Y:S01]  /*322d0*/  MOV R4, 0x32310 ;  /* 0x0003231000047802 */ /* 0x000fe20000000f00 */
[----:B--2---:R-:W-:-:S05]  /*322e0*/  IMAD.WIDE R2, R3, 0x2, R46 ;  /* 0x0000000203027825 */ /* 0x004fca00078e022e */
[----:B------:R-:W-:Y:S02]  /*322f0*/  MOV R6, R2 ;  /* 0x0000000200067202 */ /* 0x000fe40000000f00 */
[----:B------:R-:W-:Y:S05]  /*32300*/  CALL.REL.NOINC `($_ZN7cutlass13device_kernelIN5flash19enable_sm80_to_sm89INS1_16FlashAttnBwdSm80INS1_25CollectiveMainloopBwdSm80ILi2ELi2EN4cute5tupleIJNS5_1CILi128EEES8_NS7_ILi64EEEEEENS_10bfloat16_tEfNS_4arch4Sm80ELb0ELb1ELb1ELb0ELb0ELb0ELb0ELb0ELi2ELi4ELi4ELi4ELb0EEENS1_24CollectiveEpilogueBwdGQAISA_fSD_Li256ELb0ELb0EEENS1_19SingleTileSchedulerILb0ELb0ELb0ELi128EEEEEEEEEvNT_6ParamsE$_ZN4cute3eso3ESOILb1ELb0EJNS_6LayoutINS_5tupleIJNS3_IJNS_1CILi2EEES5_EEES6_EEENS3_IJNS3_IJNS4_ILi1EEES5_EEENS3_IJNS4_ILi32EEENS4_ILi64EEEEEEEEEEENS_10ViewEngineIPN7cutlass10bfloat16_tEEEEEC2ERKSE_RKSJ_) ;  /* 0xfffd6da000007944 */ /* 0x000fea0003c3ffff */
[----:B------:R2:W5:Y:S04]  /*32310*/  LDL.64 R60, [R1+0x758] ;  /* 0x00075800013c7983 */ /* 0x0005680000100a00 */
[----:B------:R2:W-:Y:S02]  /*32320*/  STL [R1+0x770], RZ ;  /* 0x000770ff01007387 */ /* 0x0005e40000100800 */
.L_x_1773:
        /* <DEDUP_REMOVED lines=228> */
[----:B------:R-:W-:Y:S05]  /*33170*/  CALL.REL.NOINC `($_ZN7cutlass13device_kernelIN5flash19enable_sm80_to_sm89INS1_16FlashAttnBwdSm80INS1_25CollectiveMainloopBwdSm80ILi2ELi2EN4cute5tupleIJNS5_1CILi128EEES8_NS7_ILi64EEEEEENS_10bfloat16_tEfNS_4arch4Sm80ELb0ELb1ELb1ELb0ELb0ELb0ELb0ELb0ELi2ELi4ELi4ELi4ELb0EEENS1_24CollectiveEpilogueBwdGQAISA_fSD_Li256ELb0ELb0EEENS1_19SingleTileSchedulerILb0ELb0ELb0ELi128EEEEEEEEEvNT_6ParamsE$_ZN4cute3eso3ESOILb1ELb0EJNS_10UnderscoreES2_iEEC2ERKS2_S5_RKi) ;  /* 0xfffd3b1000007944 */ /* 0x000fea0003c3ffff */
        /* <DEDUP_REMOVED lines=465> */
[----:B------:R-:W-:Y:S02]  /*34e90*/  MOV R3, 0x1 ;  /* 0x0000000100037802 */ /* 0x000fe40000000f00 */
        /* <DEDUP_REMOVED lines=15> */
.L_x_1774:
        /* <DEDUP_REMOVED lines=710> */
.L_x_1775:
        /* <DEDUP_REMOVED lines=710> */
.L_x_1776:
        /* <DEDUP_REMOVED lines=710> */
.L_x_1777:
        /* <DEDUP_REMOVED lines=710> */
.L_x_1778:
        /* <DEDUP_REMOVED lines=710> */
.L_x_1779:
        /* <DEDUP_REMOVED lines=256> */
.L_x_1780:
        /* <DEDUP_REMOVED lines=274> */
[----:B--2--5:R-:W-:Y:S05]  /*44e90*/  CALL.REL.NOINC `($_ZN7cutlass13device_kernelIN5flash19enable_sm80_to_sm89INS1_16FlashAttnBwdSm80INS1_25CollectiveMainloopBwdSm80ILi2ELi2EN4cute5tupleIJNS5_1CILi128EEES8_NS7_ILi64EEEEEENS_10bfloat16_tEfNS_4arch4Sm80ELb0ELb1ELb1ELb0ELb0ELb0ELb0ELb0ELi2ELi4ELi4ELi4ELb0EEENS1_24CollectiveEpilogueBwdGQAISA_fSD_Li256ELb0ELb0EEENS1_19SingleTileSchedulerILb0ELb0ELb0ELi128EEEEEEEEEvNT_6ParamsE$_ZZZN5flash25CollectiveMainloopBwdSm80ILi2ELi2EN4cute5tupleIJNS1_1CILi128EEES4_NS3_ILi64EEEEEEN7cutlass10bfloat16_tEfNS7_4arch4Sm80ELb0ELb1ELb1ELb0ELb0ELb0ELb0ELb0ELi2ELi4ELi4ELi4ELb0EE3mmaINS_16FlashAttnBwdSm80ISB_NS_24CollectiveEpilogueBwdGQAIS6_fSA_Li256ELb0ELb0EEENS_19SingleTileSchedulerILb0ELb0ELb0ELi128EEEE13SharedStorageENS1_6TensorINS1_11ArrayEngineIfLm32EEENS1_6LayoutINS2_IJNS2_IJNS3_ILi2EEESO_EEESO_NS3_ILi4EEEEEENS2_IJNS2_IJNS3_ILi1EEESO_EEESQ_NS3_ILi8EEEEEEEEEEEEbRKNSB_6ParamsERT0_S12_iNS2_IJiiiEEERT_ENKUliT_E_clIZSC_ISJ_SX_EbS10_S12_S12_iS13_S15_EUlRS16_iE_EEDaiS16_ENKUlT_E_clIZSC_ISJ_SX_EbS10_S12_S12_iS13_S15_EUlvE0_EEDaS1B_) ;  /* 0x0001c78000007944 */ /* 0x024fea0003c00000 */
[----:B------:R-:W2:Y:S01]  /*44ea0*/  LDL.64 R2, [R26+0x188] ;  /* 0x000188001a027983 */ /* 0x000ea20000100a00 */
[----:B------:R-:W-:-:S03]  /*44eb0*/  ULDC.64 UR4, c[0x0][0x118] ;  /* 0x0000460000047ab9 */ /* 0x000fc60000000a00 */
[----:B------:R3:W5:Y:S04]  /*44ec0*/  LDL.64 R12, [R26+0xc8] ;  /* 0x0000c8001a0c7983 */ /* 0x0007680000100a00 */
[----:B--2---:R-:W5:Y:S01]  /*44ed0*/  LD.E.64 R2, [R2.64] ;  /* 0x0000000402027980 */ /* 0x004f62000c101b00 */
[----:B-1----:R-:W-:Y:S02]  /*44ee0*/  MOV R9, R25 ;  /* 0x0000001900097202 */ /* 0x002fe40000000f00 */
[----:B------:R-:W-:Y:S02]  /*44ef0*/  MOV R8, 0x44f10 ;  /* 0x00044f1000087802 */ /* 0x000fe40000000f00 */
[----:B---3-5:R-:W-:Y:S05]  /*44f00*/  CALL.REL.NOINC `($_ZN7cutlass13device_kernelIN5flash19enable_sm80_to_sm89INS1_16FlashAttnBwdSm80INS1_25CollectiveMainloopBwdSm80ILi2ELi2EN4cute5tupleIJNS5_1CILi128EEES8_NS7_ILi64EEEEEENS_10bfloat16_tEfNS_4arch4Sm80ELb0ELb1ELb1ELb0ELb0ELb0ELb0ELb0ELi2ELi4ELi4ELi4ELb0EEENS1_24CollectiveEpilogueBwdGQAISA_fSD_Li256ELb0ELb0EEENS1_19SingleTileSchedulerILb0ELb0ELb0ELi128EEEEEEEEEvNT_6ParamsE$_ZN4cute8smem_ptrIPN7cutlass10bfloat16_tEECI1NS_12iter_adaptorIS3_S4_EEES3_) ;  /* 0xfffc599000007944 */ /* 0x028fea0003c3ffff */
        /* <DEDUP_REMOVED lines=84> */
[----:B------:R1:W-:Y:S01]  /*45450*/  STL.64 [R1+0x7a0], R2 ;  /* 0x0007a00201007387 */ /* 0x0003e20000100a00 */
[----:B------:R-:W-:Y:S02]  /*45460*/  MOV R5, R6 ;  /* 0x0000000600057202 */ /* 0x000fe40000000f00 */
[----:B------:R-:W-:Y:S02]  /*45470*/  MOV R4, 0x45490 ;  /* 0x0004549000047802 */ /* 0x000fe40000000f00 */
[----:B-1----:R-:W-:Y:S05]  /*45480*/  CALL.REL.NOINC `($_ZN7cutlass13device_kernelIN5flash19enable_sm80_to_sm89INS1_16FlashAttnBwdSm80INS1_25CollectiveMainloopBwdSm80ILi2ELi2EN4cute5tupleIJNS5_1CILi128EEES8_NS7_ILi64EEEEEENS_10bfloat16_tEfNS_4arch4Sm80ELb0ELb1ELb1ELb0ELb0ELb0ELb0ELb0ELi2ELi4ELi4ELi4ELb0EEENS1_24CollectiveEpilogueBwdGQAISA_fSD_Li256ELb0ELb0EEENS1_19SingleTileSchedulerILb0ELb0ELb0ELi128EEEEEEEEEvNT_6ParamsE$_ZZN4cute7flattenINS_5tupleIJNS_1CILi1EEENS1_IJNS2_ILi8EEEiiEEENS2_ILi64EEENS1_IJiNS2_ILi144EEENS2_ILi288EEEEEENS2_ILi512EEEEEEEEDaRKT_ENKUlRKT_E_clIS9_EEDaSH_) ;  /* 0xfffc957000007944 */ /* 0x002fea0003c3ffff */
[----:B------:R1:W-:Y:S01]  /*45490*/  STL [R1+0x794], R2 ;  /* 0x0007940201007387 */ /* 0x0003e20000100800 */
[----:B------:R-:W-:Y:S01]  /*454a0*/  IMAD.MOV.U32 R60, RZ, RZ, R54 ;  /* 0x000000ffff3c7224 */ /* 0x000fe200078e0036 */
        /* <DEDUP_REMOVED lines=28> */
[----:B-1----:R-:W-:Y:S05]  /*45670*/  CALL.REL.NOINC `($_ZN7cutlass13device_kernelIN5flash19enable_sm80_to_sm89INS1_16FlashAttnBwdSm80INS1_25CollectiveMainloopBwdSm80ILi2ELi2EN4cute5tupleIJNS5_1CILi128EEES8_NS7_ILi64EEEEEENS_10bfloat16_tEfNS_4arch4Sm80ELb0ELb1ELb1ELb0ELb0ELb0ELb0ELb0ELi2ELi4ELi4ELi4ELb0EEENS1_24CollectiveEpilogueBwdGQAISA_fSD_Li256ELb0ELb0EEENS1_19SingleTileSchedulerILb0ELb0ELb0ELi128EEEEEEEEEvNT_6ParamsE$_ZN4cute3eso3ESOILb1ELb0EJNS_1CILi8EEEiiiNS2_ILi144EEENS2_ILi512EEEEEC2ERKS3_RKiSA_SA_RKS4_RKS5_) ;  /* 0xfffc22b000007944 */ /* 0x002fea0003c3ffff */
        /* <DEDUP_REMOVED lines=24> */
[----:B-1----:R-:W-:Y:S05]  /*45800*/  CALL.REL.NOINC `($_ZN7cutlass13device_kernelIN5flash19enable_sm80_to_sm89INS1_16FlashAttnBwdSm80INS1_25CollectiveMainloopBwdSm80ILi2ELi2EN4cute5tupleIJNS5_1CILi128EEES8_NS7_ILi64EEEEEENS_10bfloat16_tEfNS_4arch4Sm80ELb0ELb1ELb1ELb0ELb0ELb0ELb0ELb0ELi2ELi4ELi4ELi4ELb0EEENS1_24CollectiveEpilogueBwdGQAISA_fSD_Li256ELb0ELb0EEENS1_19SingleTileSchedulerILb0ELb0ELb0ELi128EEEEEEEEEvNT_6ParamsE$_ZZN4cute6detail16composition_implINS_5tupleIJNS_1CILi16EEENS3_ILi2EEES5_S5_NS3_ILi4EEES5_EEENS2_IJNS3_ILi1EEEiiiNS3_ILi144EEENS3_ILi512EEEEEENS2_IJNS2_IJS5_S5_EEES6_NS3_ILi8EEEEEENS2_IJNS2_IJNS3_ILi64EEESA_EEES4_NS3_ILi1024EEEEEEEEDaRKT_RKT0_RKT1_RKT2_ENKUlRKT_RKT0_E_clISC_SG_EEDaSX_S10_) ;  /* 0xfffc6ff000007944 */ /* 0x002fea0003c3ffff */
[----:B------:R-:W-:Y:S01]  /*45810*/  IMAD.MOV.U32 R20, RZ, RZ, R49 ;  /* 0x000000ffff147224 */ /* 0x000fe200078e0031 */
[----:B------:R-:W-:Y:S01]  /*45820*/  MOV R5, R53 ;  /* 0x0000003500057202 */ /* 0x000fe20000000f00 */
[----:B------:R-:W-:Y:S01]  /*45830*/  IMAD.MOV.U32 R3, RZ, RZ, R48 ;  /* 0x000000ffff037224 */ /* 0x000fe200078e0030 */
[----:B------:R-:W-:-:S02]  /*45840*/  MOV R17, R54 ;  /* 0x0000003600117202 */ /* 0x000fc40000000f00 */
[----:B------:R-:W-:Y:S02]  /*45850*/  MOV R16, 0x45870 ;  /* 0x0004587000107802 */ /* 0x000fe40000000f00 */
[----:B-1---5:R-:W-:Y:S05]  /*45860*/  CALL.REL.NOINC `($_ZN7cutlass13device_kernelIN5flash19enable_sm80_to_sm89INS1_16FlashAttnBwdSm80INS1_25CollectiveMainloopBwdSm80ILi2ELi2EN4cute5tupleIJNS5_1CILi128EEES8_NS7_ILi64EEEEEENS_10bfloat16_tEfNS_4arch4Sm80ELb0ELb1ELb1ELb0ELb0ELb0ELb0ELb0ELi2ELi4ELi4ELi4ELb0EEENS1_24CollectiveEpilogueBwdGQAISA_fSD_Li256ELb0ELb0EEENS1_19SingleTileSchedulerILb0ELb0ELb0ELi128EEEEEEEEEvNT_6ParamsE$_ZZN4cute6detail16composition_implINS_5tupleIJNS_1CILi16EEENS3_ILi2EEES5_S5_NS3_ILi4EEES5_EEENS2_IJNS3_ILi1EEEiiiNS3_ILi144EEENS3_ILi512EEEEEENS2_IJNS2_IJS5_S5_EEES6_NS3_ILi8EEEEEENS2_IJNS2_IJNS3_ILi64EEESA_EEES4_NS3_ILi1024EEEEEEEEDaRKT_RKT0_RKT1_RKT2_ENKUlRKT_RKT0_E_clIS6_S4_EEDaSX_S10_) ;  /* 0xfffc6d1000007944 */ /* 0x022fea0003c3ffff */
[----:B-----5:R2:W-:Y:S01]  /*45870*/  STL.64 [R1+0x770], R2 ;  /* 0x0007700201007387 */ /* 0x0205e20000100a00 */
[----:B------:R-:W-:Y:S01]  /*45880*/  IMAD.MOV.U32 R60, RZ, RZ, R25 ;  /* 0x000000ffff3c7224 */ /* 0x000fe200078e0019 */
[----:B------:R-:W-:Y:S02]  /*45890*/  MOV R67, R24 ;  /* 0x0000001800437202 */ /* 0x000fe40000000f00 */
[----:B------:R-:W-:Y:S02]  /*458a0*/  MOV R4, 0x458c0 ;  /* 0x000458c000047802 */ /* 0x000fe40000000f00 */
[----:B-12---:R-:W-:Y:S05]  /*458b0*/  CALL.REL.NOINC `($_ZN7cutlass13device_kernelIN5flash19enable_sm80_to_sm89INS1_16FlashAttnBwdSm80INS1_25CollectiveMainloopBwdSm80ILi2ELi2EN4cute5tupleIJNS5_1CILi128EEES8_NS7_ILi64EEEEEENS_10bfloat16_tEfNS_4arch4Sm80ELb0ELb1ELb1ELb0ELb0ELb0ELb0ELb0ELi2ELi4ELi4ELi4ELb0EEENS1_24CollectiveEpilogueBwdGQAISA_fSD_Li256ELb0ELb0EEENS1_19SingleTileSchedulerILb0ELb0ELb0ELi128EEEEEEEEEvNT_6ParamsE$_ZN4cute3eso3ESOILb0ELb0EJNS_5tupleIJiNS_1CILi512EEEEEENS2_IJiiEEENS3_ILi1024EEEEEC2ERKS5_RKS6_RKS7_) ;  /* 0xfffbfda000007944 */ /* 0x006fea0003c3ffff */
[----:B------:R2:W5:Y:S04]  /*458c0*/  LDL R5, [R1+0x760] ;  /* 0x0007600001057983 */ /* 0x0005680000100800 */
[----:B-1----:R2:W5:Y:S01]  /*458d0*/  LDL.64 R2, [R1+0x758] ;  /* 0x0007580001027983 */ /* 0x0025620000100a00 */
[----:B------:R-:W-:Y:S02]  /*458e0*/  MOV R60, R25 ;  /* 0x00000019003c7202 */ /* 0x000fe40000000f00 */
[----:B------:R-:W-:-:S02]  /*458f0*/  MOV R6, 0x45910 ;  /* 0x0004591000067802 */ /* 0x000fc40000000f00 */
        /* <DEDUP_REMOVED lines=19> */
[----:B------:R-:W-:Y:S01]  /*45a30*/  MOV R60, R25 ;  /* 0x00000019003c7202 */ /* 0x000fe20000000f00 */
[----:B------:R-:W-:Y:S01]  /*45a40*/  IMAD.MOV.U32 R67, RZ, RZ, R24 ;  /* 0x000000ffff437224 */ /* 0x000fe200078e0018 */
        /* <DEDUP_REMOVED lines=9> */
[----:B------:R1:W-:Y:S01]  /*45ae0*/  STL.64 [R1+0x7a0], R2 ;  /* 0x0007a00201007387 */ /* 0x0003e20000100a00 */
[----:B------:R-:W-:-:S02]  /*45af0*/  MOV R60, R54 ;  /* 0x00000036003c7202 */ /* 0x000fc40000000f00 */
[----:B------:R-:W-:Y:S02]  /*45b00*/  MOV R4, 0x45b20 ;  /* 0x00045b2000047802 */ /* 0x000fe40000000f00 */
        /* <DEDUP_REMOVED lines=37> */
[----:B------:R-:W-:Y:S01]  /*45d60*/  IMAD.SHL.U32 R8, R5, 0x2000, RZ ;  /* 0x0000200005087824 */ /* 0x000fe200078e00ff */
[----:B------:R-:W-:-:S02]  /*45d70*/  MOV R15, R46 ;  /* 0x0000002e000f7202 */ /* 0x000fc40000000f00 */
[----:B------:R-:W-:Y:S02]  /*45d80*/  MOV R4, 0x45db0 ;  /* 0x00045db000047802 */ /* 0x000fe40000000f00 */
        /* <DEDUP_REMOVED lines=50> */
[----:B-12--5:R-:W-:Y:S05]  /*460b0*/  CALL.REL.NOINC `($_ZN7cutlass13device_kernelIN5flash19enable_sm80_to_sm89INS1_16FlashAttnBwdSm80INS1_25CollectiveMainloopBwdSm80ILi2ELi2EN4cute5tupleIJNS5_1CILi128EEES8_NS7_ILi64EEEEEENS_10bfloat16_tEfNS_4arch4Sm80ELb0ELb1ELb1ELb0ELb0ELb0ELb0ELb0ELi2ELi4ELi4ELi4ELb0EEENS1_24CollectiveEpilogueBwdGQAISA_fSD_Li256ELb0ELb0EEENS1_19SingleTileSchedulerILb0ELb0ELb0ELi128EEEEEEEEEvNT_6ParamsE$_ZZN4cute7idx2crdINS_5tupleIJiiNS_1CILi0EEEEEENS1_IJNS1_IJNS2_ILi4EEENS2_ILi8EEEEEES5_NS2_ILi1EEEEEEEEDaRKT_RKT0_ENKUlRKT_RKT0_E_clIiS7_EEDaSI_SL_) ;  /* 0xfffc8e2000007944 */ /* 0x026fea0003c3ffff */
[----:B------:R-:W-:Y:S02]  /*460c0*/  MOV R2, 0x460e0 ;  /* 0x000460e000027802 */ /* 0x000fe40000000f00 */
[----:B-1----:R-:W-:Y:S05]  /*460d0*/  CALL.REL.NOINC `($_ZN7cutlass13device_kernelIN5flash19enable_sm80_to_sm89INS1_16FlashAttnBwdSm80INS1_25CollectiveMainloopBwdSm80ILi2ELi2EN4cute5tupleIJNS5_1CILi128EEES8_NS7_ILi64EEEEEENS_10bfloat16_tEfNS_4arch4Sm80ELb0ELb1ELb1ELb0ELb0ELb0ELb0ELb0ELi2ELi4ELi4ELi4ELb0EEENS1_24CollectiveEpilogueBwdGQAISA_fSD_Li256ELb0ELb0EEENS1_19SingleTileSchedulerILb0ELb0ELb0ELi128EEEEEEEEEvNT_6ParamsE$_ZZN4cute7idx2crdINS_5tupleIJiiNS_1CILi0EEEEEENS1_IJNS1_IJNS2_ILi4EEENS2_ILi8EEEEEES5_NS2_ILi1EEEEEEEEDaRKT_RKT0_ENKUlRKT_RKT0_E_clIiS5_EEDaSI_SL_) ;  /* 0xfffc8dd000007944 */ /* 0x002fea0003c3ffff */
[----:B------:R1:W-:Y:S01]  /*460e0*/  STL [R1+0x7a0], R6 ;  /* 0x0007a00601007387 */ /* 0x0003e20000100800 */
        /* <DEDUP_REMOVED lines=18> */
[----:B------:R-:W-:Y:S02]  /*46210*/  MOV R7, R43 ;  /* 0x0000002b00077202 */ /* 0x000fe40000000f00 */
[----:B------:R-:W-:Y:S02]  /*46220*/  MOV R4, 0x46240 ;  /* 0x0004624000047802 */ /* 0x000fe40000000f00 */
        /* <DEDUP_REMOVED lines=946> */
.L_x_1781:
        /* <DEDUP_REMOVED lines=710> */
.L_x_1782:
        /* <DEDUP_REMOVED lines=710> */
.L_x_1783:
        /* <DEDUP_REMOVED lines=710> */
.L_x_1784:
        /* <DEDUP_REMOVED lines=710> */
.L_x_1785:
        /* <DEDUP_REMOVED lines=710> */
.L_x_1786:
        /* <DEDUP_REMOVED lines=710> */
.L_x_1787:
        /* <DEDUP_REMOVED lines=256> */
.L_x_1788:
        /* <DEDUP_REMOVED lines=251> */
[----:B------:R-:W-:Y:S05]  /*5c740*/  RET.REL.NODEC R6 `(_ZN7cutlass13device_kernelIN5flash19enable_sm80_to_sm89INS1_16FlashAttnBwdSm80INS1_25CollectiveMainloopBwdSm80ILi2ELi2EN4cute5tupleIJNS5_1CILi128EEES8_NS7_ILi64EEEEEENS_10bfloat16_tEfNS_4arch4Sm80ELb0ELb1ELb1ELb0ELb0ELb0ELb0ELb0ELi2ELi4ELi4ELi4ELb0EEENS1_24CollectiveEpilogueBwdGQAISA_fSD_Li256ELb0ELb0EEENS1_19SingleTileSchedulerILb0ELb0ELb0ELi128EEEEEEEEEvNT_6ParamsE) ;  /* 0xfffa38b006007950 */ /* 0x000fea0003c3ffff */
        .type           $_ZN7cutlass13device_kernelIN5flash19enable_sm80_to_sm89INS1_16FlashAttnBwdSm80INS1_25CollectiveMainloopBwdSm80ILi2ELi2EN4cute5tupleIJNS5_1CILi128EEES8_NS7_ILi64EEEEEENS_10bfloat16_tEfNS_4arch4Sm80ELb0ELb1ELb1ELb0ELb0ELb0ELb0ELb0ELi2ELi4ELi4ELi4ELb0EEENS1_24CollectiveEpilogueBwdGQAISA_fSD_Li256ELb0ELb0EEENS1_19SingleTileSchedulerILb0ELb0ELb0ELi128EEEEEEEEEvNT_6ParamsE$_ZZN5flash25CollectiveMainloopBwdSm80ILi2ELi2EN4cute5tupleIJNS1_1CILi128EEES4_NS3_ILi64EEEEEEN7cutlass10bfloat16_tEfNS7_4arch4Sm80ELb0ELb1ELb1ELb0ELb0ELb0ELb0ELb0ELi2ELi4ELi4ELi4ELb0EE3mmaINS_16FlashAttnBwdSm80ISB_NS_24CollectiveEpilogueBwdGQAIS6_fSA_Li256ELb0ELb0EEENS_19SingleTileSchedulerILb0ELb0ELb0ELi128EEEE13SharedStorageENS1_6TensorINS1_11ArrayEngineIfLm32EEENS1_6LayoutINS2_IJNS2_IJNS3_ILi2EEESO_EEESO_NS3_ILi4EEEEEENS2_IJNS2_IJNS3_ILi1EEESO_EEESQ_NS3_ILi8EEEEEEEEEEEEbRKNSB_6ParamsERT0_S12_iNS2_IJiiiEEERT_ENKUliiE0_clEii,@function
        .size           $_ZN7cutlass13device_kernelIN5flash19enable_sm80_to_sm89INS1_16FlashAttnBwdSm80INS1_25CollectiveMainloopBwdSm80ILi2ELi2EN4cute5tupleIJNS5_1CILi128EEES8_NS7_ILi64EEEEEENS_10bfloat16_tEfNS_4arch4Sm80ELb0ELb1ELb1ELb0ELb0ELb0ELb0ELb0ELi2ELi4ELi4ELi4ELb0EEENS1_24CollectiveEpilogueBwdGQAISA_fSD_Li256ELb0ELb0EEENS1_19SingleTileSchedulerILb0ELb0ELb0ELi128EEEEEEEEEvNT_6ParamsE$_ZZN5flash25CollectiveMainloopBwdSm80ILi2ELi2EN4cute5tupleIJNS1_1CILi128EEES4_NS3_ILi64EEEEEEN7cutlass10bfloat16_tEfNS7_4arch4Sm80ELb0ELb1ELb1ELb0ELb0ELb0ELb0ELb0ELi2ELi4ELi4ELi4ELb0EE3mmaINS_16FlashAttnBwdSm80ISB_NS_24CollectiveEpilogueBwdGQAIS6_fSA_Li256ELb0ELb0EEENS_19SingleTileSchedulerILb0ELb0ELb0ELi128EEEE13SharedStorageENS1_6TensorINS1_11ArrayEngineIfLm32EEENS1_6LayoutINS2_IJNS2_IJNS3_ILi2EEESO_EEESO_NS3_ILi4EEEEEENS2_IJNS2_IJNS3_ILi1EEESO_EEESQ_NS3_ILi8EEEEEEEEEEEEbRKNSB_6ParamsERT0_S12_iNS2_IJiiiEEERT_ENKUliiE0_clEii,($_ZN7cutlass13device_kernelIN5flash19enable_sm80_to_sm89INS1_16FlashAttnBwdSm80INS1_25CollectiveMainloopBwdSm80ILi2ELi2EN4cute5tupleIJNS5_1CILi128EEES8_NS7_ILi64EEEEEENS_10bfloat16_tEfNS_4arch4Sm80ELb0ELb1ELb1ELb0ELb0ELb0ELb0ELb0ELi2ELi4ELi4ELi4ELb0EEENS1_24CollectiveEpilogueBwdGQAISA_fSD_Li256ELb0ELb0EEENS1_19SingleTileSchedulerILb0ELb0ELb0ELi128EEEEEEEEEvNT_6ParamsE$_ZZN5flash25CollectiveMainloopBwdSm80ILi2ELi2EN4cute5tupleIJNS1_1CILi128EEES4_NS3_ILi64EEEEEEN7cutlass10bfloat16_tEfNS7_4arch4Sm80ELb0ELb1ELb1ELb0ELb0ELb0ELb0ELb0ELi2ELi4ELi4ELi4ELb0EE3mmaINS_16FlashAttnBwdSm80ISB_NS_24CollectiveEpilogueBwdGQAIS6_fSA_Li256ELb0ELb0EEENS_19SingleTileSchedulerILb0ELb0ELb0ELi128EEEE13SharedStorageENS1_6TensorINS1_11ArrayEngineIfLm32EEENS1_6LayoutINS2_IJNS2_IJNS3_ILi2EEESO_EEESO_NS3_ILi4EEEEEENS2_IJNS2_IJNS3_ILi1EEESO_EEESQ_NS3_ILi8EEEEEEEEEEEEbRKNSB_6ParamsERT0_S12_iNS2_IJiiiEEERT_ENKUliiE_clEii - $_ZN7cutlass13device_kernelIN5flash19enable_sm80_to_sm89INS1_16FlashAttnBwdSm80INS1_25CollectiveMainloopBwdSm80ILi2ELi2EN4cute5tupleIJNS5_1CILi128EEES8_NS7_ILi64EEEEEENS_10bfloat16_tEfNS_4arch4Sm80ELb0ELb1ELb1ELb0ELb0ELb0ELb0ELb0ELi2ELi4ELi4ELi4ELb0EEENS1_24CollectiveEpilogueBwdGQAISA_fSD_Li256ELb0ELb0EEENS1_19SingleTileSchedulerILb0ELb0ELb0ELi128EEEEEEEEEvNT_6ParamsE$_ZZN5flash25CollectiveMainloopBwdSm80ILi2ELi2EN4cute5tupleIJNS1_1CILi128EEES4_NS3_ILi64EEEEEEN7cutlass10bfloat16_tEfNS7_4arch4Sm80ELb0ELb1ELb1ELb0ELb0ELb0ELb0ELb0ELi2ELi4ELi4ELi4ELb0EE3mmaINS_16FlashAttnBwdSm80ISB_NS_24CollectiveEpilogueBwdGQAIS6_fSA_Li256ELb0ELb0EEENS_19SingleTileSchedulerILb0ELb0ELb0ELi128EEEE13SharedStorageENS1_6TensorINS1_11ArrayEngineIfLm32EEENS1_6LayoutINS2_IJNS2_IJNS3_ILi2EEESO_EEESO_NS3_ILi4EEEEEENS2_IJNS2_IJNS3_ILi1EEESO_EEESQ_NS3_ILi8EEEEEEEEEEEEbRKNSB_6ParamsERT0_S12_iNS2_IJiiiEEERT_ENKUliiE0_clEii)
$_ZN7cutlass13device_kernelIN5flash19enable_sm80_to_sm89INS1_16FlashAttnBwdSm80INS1_25CollectiveMainloopBwdSm80ILi2ELi2EN4cute5tupleIJNS5_1CILi128EEES8_NS7_ILi64EEEEEENS_10bfloat16_tEfNS_4arch4Sm80ELb0ELb1ELb1ELb0ELb0ELb0ELb0ELb0ELi2ELi4ELi4ELi4ELb0EEENS1_24CollectiveEpilogueBwdGQAISA_fSD_Li256ELb0ELb0EEENS1_19SingleTileSchedulerILb0ELb0ELb0ELi128EEEEEEEEEvNT_6ParamsE$_ZZN5flash25CollectiveMainloopBwdSm80ILi2ELi2EN4cute5tupleIJNS1_1CILi128EEES4_NS3_ILi64EEEEEEN7cutlass10bfloat16_tEfNS7_4arch4Sm80ELb0ELb1ELb1ELb0ELb0ELb0ELb0ELb0ELi2ELi4ELi4ELi4ELb0EE3mmaINS_16FlashAttnBwdSm80ISB_NS_24CollectiveEpilogueBwdGQAIS6_fSA_Li256ELb0ELb0EEENS_19SingleTileSchedulerILb0ELb0ELb0ELi128EEEE13SharedStorageENS1_6TensorINS1_11ArrayEngineIfLm32EEENS1_6LayoutINS2_IJNS2_IJNS3_ILi2EEESO_EEESO_NS3_ILi4EEEEEENS2_IJNS2_IJNS3_ILi1EEESO_EEESQ_NS3_ILi8EEEEEEEEEEEEbRKNSB_6ParamsERT0_S12_iNS2_IJiiiEEERT_ENKUliiE0_clEii:
        /* <DEDUP_REMOVED lines=9> */
[----:B-1---5:R-:W-:Y:S05]  /*5c7e0*/  CALL.REL.NOINC `($_ZN7cutlass13device_kernelIN5flash19enable_sm80_to_sm89INS1_16FlashAttnBwdSm80INS1_25CollectiveMainloopBwdSm80ILi2ELi2EN4cute5tupleIJNS5_1CILi128EEES8_NS7_ILi64EEEEEENS_10bfloat16_tEfNS_4arch4Sm80ELb0ELb1ELb1ELb0ELb0ELb0ELb0ELb0ELi2ELi4ELi4ELi4ELb0EEENS1_24CollectiveEpilogueBwdGQAISA_fSD_Li256ELb0ELb0EEENS1_19SingleTileSchedulerILb0ELb0ELb0ELi128EEEEEEEEEvNT_6ParamsE$_ZN4cute3eso3ESOILb1ELb0EJNS_10UnderscoreES2_S2_iEEC2ERKS2_S5_S5_RKi) ;  /* 0xfffaa46000007944 */ /* 0x022fea0003c3ffff */
[----:B-1----:R-:W2:Y:S01]  /*5c7f0*/  LDL R3, [R1+0x1688] ;  /* 0x0016880001037983 */ /* 0x002ea20000100800 */
[----:B------:R-:W-:Y:S02]  /*5c800*/  MOV R4, 0x5c830 ;  /* 0x0005c83000047802 */ /* 0x000fe40000000f00 */
[----:B--2---:R-:W-:Y:S02]  /*5c810*/  SHF.L.U32 R3, R3, 0xd, RZ ;  /* 0x0000000d03037819 */ /* 0x004fe400000006ff */
[----:B------:R-:W-:Y:S05]  /*5c820*/  CALL.REL.NOINC `($_ZN7cutlass13device_kernelIN5flash19enable_sm80_to_sm89INS1_16FlashAttnBwdSm80INS1_25CollectiveMainloopBwdSm80ILi2ELi2EN4cute5tupleIJNS5_1CILi128EEES8_NS7_ILi64EEEEEENS_10bfloat16_tEfNS_4arch4Sm80ELb0ELb1ELb1ELb0ELb0ELb0ELb0ELb0ELi2ELi4ELi4ELi4ELb0EEENS1_24CollectiveEpilogueBwdGQAISA_fSD_Li256ELb0ELb0EEENS1_19SingleTileSchedulerILb0ELb0ELb0ELi128EEEEEEEEEvNT_6ParamsE$_ZN4cute3eso3ESOILb1ELb0EJNS_6LayoutINS_5tupleIJNS3_IJNS_1CILi8EEENS4_ILi1EEEEEENS4_ILi4EEES6_EEENS3_IJNS3_IJS6_NS4_ILi0EEEEEENS4_ILi2048EEESA_EEEEEiEEC2ERKSE_RKi) ;  /* 0xfffad44000007944 */ /* 0x000fea0003c3ffff */
[----:B------:R-:W-:Y:S01]  /*5c830*/  ULDC.64 UR8, c[0x0][0x118] ;  /* 0x0000460000087ab9 */ /* 0x000fe20000000a00 */
[----:B-1----:R-:W2:Y:S04]  /*5c840*/  LDL R2, [R1+0x1688] ;  /* 0x0016880001027983 */ /* 0x002ea80000100800 */
[----:B------:R-:W2:Y:S01]  /*5c850*/  LD.E.64 R6, [R6.64] ;  /* 0x0000000806067980 */ /* 0x000ea2000c101b00 */
[----:B------:R-:W-:-:S02]  /*5c860*/  MOV R9, R81 ;  /* 0x0000005100097202 */ /* 0x000fc40000000f00 */
[----:B------:R-:W-:Y:S01]  /*5c870*/  MOV R8, 0x5c8a0 ;  /* 0x0005c8a000087802 */ /* 0x000fe20000000f00 */
[----:B--2---:R-:W-:-:S04]  /*5c880*/  IMAD.WIDE R2, R2, 0x2, R6 ;  /* 0x0000000202027825 */ /* 0x004fc800078e0206 */
[----:B------:R-:W-:Y:S05]  /*5c890*/  CALL.REL.NOINC `($_ZN7cutlass13device_kernelIN5flash19enable_sm80_to_sm89INS1_16FlashAttnBwdSm80INS1_25CollectiveMainloopBwdSm80ILi2ELi2EN4cute5tupleIJNS5_1CILi128EEES8_NS7_ILi64EEEEEENS_10bfloat16_tEfNS_4arch4Sm80ELb0ELb1ELb1ELb0ELb0ELb0ELb0ELb0ELi2ELi4ELi4ELi4ELb0EEENS1_24CollectiveEpilogueBwdGQAISA_fSD_Li256ELb0ELb0EEENS1_19SingleTileSchedulerILb0ELb0ELb0ELi128EEEEEEEEEvNT_6ParamsE$_ZN4cute8smem_ptrIPN7cutlass10bfloat16_tEECI1NS_12iter_adaptorIS3_S4_EEES3_) ;  /* 0xfffae00000007944 */ /* 0x000fea0003c3ffff */
[----:B-1----:R1:W5:Y:S01]  /*5c8a0*/  LDL.64 R2, [R1+0x1688] ;  /* 0x0016880001027983 */ /* 0x0023620000100a00 */
[----:B------:R-:W-:-:S03]  /*5c8b0*/  MOV R6, 0x5c8d0 ;  /* 0x0005c8d000067802 */ /* 0x000fc60000000f00 */
[----:B-1---5:R-:W-:Y:S05]  /*5c8c0*/  CALL.REL.NOINC `($_ZN7cutlass13device_kernelIN5flash19enable_sm80_to_sm89INS1_16FlashAttnBwdSm80INS1_25CollectiveMainloopBwdSm80ILi2ELi2EN4cute5tupleIJNS5_1CILi128EEES8_NS7_ILi64EEEEEENS_10bfloat16_tEfNS_4arch4Sm80ELb0ELb1ELb1ELb0ELb0ELb0ELb0ELb0ELi2ELi4ELi4ELi4ELb0EEENS1_24CollectiveEpilogueBwdGQAISA_fSD_Li256ELb0ELb0EEENS1_19SingleTileSchedulerILb0ELb0ELb0ELi128EEEEEEEEEvNT_6ParamsE$_ZN4cute3eso3ESOILb1ELb0EJNS_6LayoutINS_5tupleIJNS3_IJNS_1CILi8EEENS4_ILi1EEEEEENS4_ILi4EEES6_EEENS3_IJNS3_IJS6_NS4_ILi0EEEEEENS4_ILi2048EEESA_EEEEENS_10ViewEngineINS_8smem_ptrIPN7cutlass10bfloat16_tEEEEEEEC2ERKSE_RKSL_) ;  /* 0xfffad36000007944 */ /* 0x022fea0003c3ffff */
[----:B------:R-:W-:Y:S01]  /*5c8d0*/  ULDC.64 UR8, c[0x0][0x118] ;  /* 0x0000460000087ab9 */ /* 0x000fe20000000a00 */
[----:B------:R2:W5:Y:S04]  /*5c8e0*/  LDL.64 R86, [R1+0x1688] ;  /* 0x0016880001567983 */ /* 0x0005680000100a00 */
[----:B------:R2:W5:Y:S01]  /*5c8f0*/  LD.E.64 R10, [R84.64+0x8] ;  /* 0x00000808540a7980 */ /* 0x000562000c101b00 */
[----:B-1----:R-:W-:Y:S02]  /*5c900*/  MOV R3, R16 ;  /* 0x0000001000037202 */ /* 0x002fe40000000f00 */
[----:B------:R-:W-:-:S02]  /*5c910*/  MOV R4, 0x5c930 ;  /* 0x0005c93000047802 */ /* 0x000fc40000000f00 */
[----:B--2--5:R-:W-:Y:S05]  /*5c920*/  CALL.REL.NOINC `($_ZN7cutlass13device_kernelIN5flash19enable_sm80_to_sm89INS1_16FlashAttnBwdSm80INS1_25CollectiveMainloopBwdSm80ILi2ELi2EN4cute5tupleIJNS5_1CILi128EEES8_NS7_ILi64EEEEEENS_10bfloat16_tEfNS_4arch4Sm80ELb0ELb1ELb1ELb0ELb0ELb0ELb0ELb0ELi2ELi4ELi4ELi4ELb0EEENS1_24CollectiveEpilogueBwdGQAISA_fSD_Li256ELb0ELb0EEENS1_19SingleTileSchedulerILb0ELb0ELb0ELi128EEEEEEEEEvNT_6ParamsE$_ZN4cute3eso3ESOILb1ELb0EJNS_10UnderscoreES2_S2_iEEC2ERKS2_S5_S5_RKi) ;  /* 0xfffaa32000007944 */ /* 0x024fea0003c3ffff */
[----:B------:R-:W2:Y:S01]  /*5c930*/  LDL R8, [R1+0x1688] ;  /* 0x0016880001087983 */ /* 0x000ea20000100800 */
[----:B------:R-:W-:-:S03]  /*5c940*/  ULDC.64 UR8, c[0x0][0x118] ;  /* 0x0000460000087ab9 */ /* 0x000fc60000000a00 */
[----:B-1----:R1:W5:Y:S01]  /*5c950*/  LD.E.64 R2, [R10.64+0x8] ;  /* 0x000008080a027980 */ /* 0x002362000c101b00 */
[----:B------:R-:W-:Y:S02]  /*5c960*/  MOV R4, 0x5c990 ;  /* 0x0005c99000047802 */ /* 0x000fe40000000f00 */
[----:B--2---:R-:W-:Y:S02]  /*5c970*/  SHF.R.S32.HI R7, RZ, 0x1f, R8 ;  /* 0x0000001fff077819 */ /* 0x004fe40000011408 */
[----:B-1---5:R-:W-:Y:S05]  /*5c980*/  CALL.REL.NOINC `($_ZN7cutlass13device_kernelIN5flash19enable_sm80_to_sm89INS1_16FlashAttnBwdSm80INS1_25CollectiveMainloopBwdSm80ILi2ELi2EN4cute5tupleIJNS5_1CILi128EEES8_NS7_ILi64EEEEEENS_10bfloat16_tEfNS_4arch4Sm80ELb0ELb1ELb1ELb0ELb0ELb0ELb0ELb0ELi2ELi4ELi4ELi4ELb0EEENS1_24CollectiveEpilogueBwdGQAISA_fSD_Li256ELb0ELb0EEENS1_19SingleTileSchedulerILb0ELb0ELb0ELi128EEEEEEEEEvNT_6ParamsE$_ZZN4cute5sliceINS_5tupleIJNS_10UnderscoreES2_S2_iEEENS1_IJNS1_IJNS_1CILi1EEENS4_ILi0EEEEEElS6_lEEEEEDaRKT_RKT0_ENKUlRKT_RKT0_E_clIS2_lEEDaSH_SK_) ;  /* 0xfffafa1000007944 */ /* 0x022fea0003c3ffff */
[----:B-----5:R-:W-:Y:S02]  /*5c990*/  MOV R5, R3 ;  /* 0x0000000300057202 */ /* 0x020fe40000000f00 */
[----:B------:R-:W-:Y:S02]  /*5c9a0*/  MOV R4, 0x5c9c0 ;  /* 0x0005c9c000047802 */ /* 0x000fe40000000f00 */
[----:B-1----:R-:W-:Y:S05]  /*5c9b0*/  CALL.REL.NOINC `($_ZN7cutlass13device_kernelIN5flash19enable_sm80_to_sm89INS1_16FlashAttnBwdSm80INS1_25CollectiveMainloopBwdSm80ILi2ELi2EN4cute5tupleIJNS5_1CILi128EEES8_NS7_ILi64EEEEEENS_10bfloat16_tEfNS_4arch4Sm80ELb0ELb1ELb1ELb0ELb0ELb0ELb0ELb0ELi2ELi4ELi4ELi4ELb0EEENS1_24CollectiveEpilogueBwdGQAISA_fSD_Li256ELb0ELb0EEENS1_19SingleTileSchedulerILb0ELb0ELb0ELi128EEEEEEEEEvNT_6ParamsE$_ZZN4cute12filter_tupleINS_5tupleIJNS_10UnderscoreES2_S2_iEEENS1_IJNS1_IJNS_1CILi1EEENS4_ILi0EEEEEElS6_lEEEZNS_5sliceIS3_S8_EEDaRKT_RKT0_EUlRKT_RKT0_E_EEDaSC_SF_OT1_ENKUlDpSI_E_clIJNS1_IJS7_EEENS1_IJlEEENS1_IJS6_EEENS1_IJEEEEEEDaSP_) ;  /* 0xfffae63000007944 */ /* 0x002fea0003c3ffff */
[----:B-----5:R-:W-:Y:S02]  /*5c9c0*/  MOV R5, R3 ;  /* 0x0000000300057202 */ /* 0x020fe40000000f00 */
[----:B------:R-:W-:Y:S02]  /*5c9d0*/  MOV R4, 0x5c9f0 ;  /* 0x0005c9f000047802 */ /* 0x000fe40000000f00 */
[----:B-1----:R-:W-:Y:S05]  /*5c9e0*/  CALL.REL.NOINC `($_ZN7cutlass13device_kernelIN5flash19enable_sm80_to_sm89INS1_16FlashAttnBwdSm80INS1_25CollectiveMainloopBwdSm80ILi2ELi2EN4cute5tupleIJNS5_1CILi128EEES8_NS7_ILi64EEEEEENS_10bfloat16_tEfNS_4arch4Sm80ELb0ELb1ELb1ELb0ELb0ELb0ELb0ELb0ELi2ELi4ELi4ELi4ELb0EEENS1_24CollectiveEpilogueBwdGQAISA_fSD_Li256ELb0ELb0EEENS1_19SingleTileSchedulerILb0ELb0ELb0ELi128EEEEEEEEEvNT_6ParamsE$_ZN4cute5tupleIJNS0_IJNS0_IJNS_1CILi8EEENS1_ILi1EEEEEENS1_ILi4EEES3_EEENS0_IJNS0_IJS3_NS1_ILi0EEEEEElS7_EEEEEC2ERKS6_RKS9_) ;  /* 0xfffad7b000007944 */ /* 0x002fea0003c3ffff */
        /* <DEDUP_REMOVED lines=9> */
[----:B-1---5:R-:W-:Y:S05]  /*5ca80*/  CALL.REL.NOINC `($_ZN7cutlass13device_kernelIN5flash19enable_sm80_to_sm89INS1_16FlashAttnBwdSm80INS1_25CollectiveMainloopBwdSm80ILi2ELi2EN4cute5tupleIJNS5_1CILi128EEES8_NS7_ILi64EEEEEENS_10bfloat16_tEfNS_4arch4Sm80ELb0ELb1ELb1ELb0ELb0ELb0ELb0ELb0ELi2ELi4ELi4ELi4ELb0EEENS1_24CollectiveEpilogueBwdGQAISA_fSD_Li256ELb0ELb0EEENS1_19SingleTileSchedulerILb0ELb0ELb0ELi128EEEEEEEEEvNT_6ParamsE$_ZN4cute3eso3ESOILb0ELb0EJNS_6LayoutINS_5tupleIJNS3_IJNS_1CILi8EEENS4_ILi1EEEEEENS4_ILi4EEES6_EEENS3_IJNS3_IJS6_NS4_ILi0EEEEEElSA_EEEEElEEC2ERKSD_RKl) ;  /* 0xfffa964000007944 */ /* 0x022fea0003c3ffff */
[----:B------:R-:W-:Y:S01]  /*5ca90*/  ULDC.64 UR8, c[0x0][0x118] ;  /* 0x0000460000087ab9 */ /* 0x000fe20000000a00 */
[----:B------:R-:W2:Y:S04]  /*5caa0*/  LDL.64 R6, [R1+0x1690] ;  /* 0x0016900001067983 */ /* 0x000ea80000100a00 */
[----:B------:R-:W2:Y:S04]  /*5cab0*/  LD.E.64 R10, [R10.64+0x18] ;  /* 0x000018080a0a7980 */ /* 0x000ea8000c101b00 */
[----:B-1----:R1:W5:Y:S01]  /*5cac0*/  LDL.64 R2, [R1+0x1688] ;  /* 0x0016880001027983 */ /* 0x0023620000100a00 */
[----:B------:R-:W-:-:S02]  /*5cad0*/  MOV R8, 0x5cb10 ;  /* 0x0005cb1000087802 */ /* 0x000fc40000000f00 */
[----:B--2---:R-:W-:-:S04]  /*5cae0*/  LEA R4, P0, R6, R10, 0x1 ;  /* 0x0000000a06047211 */ /* 0x004fc800078008ff */
[----:B------:R-:W-:-:S04]  /*5caf0*/  LEA.HI.X R9, R6, R11, R7, 0x1, P0 ;  /* 0x0000000b06097211 */ /* 0x000fc800000f0c07 */
[----:B-1---5:R-:W-:Y:S05]  /*5cb00*/  CALL.REL.NOINC `($_ZN7cutlass13device_kernelIN5flash19enable_sm80_to_sm89INS1_16FlashAttnBwdSm80INS1_25CollectiveMainloopBwdSm80ILi2ELi2EN4cute5tupleIJNS5_1CILi128EEES8_NS7_ILi64EEEEEENS_10bfloat16_tEfNS_4arch4Sm80ELb0ELb1ELb1ELb0ELb0ELb0ELb0ELb0ELi2ELi4ELi4ELi4ELb0EEENS1_24CollectiveEpilogueBwdGQAISA_fSD_Li256ELb0ELb0EEENS1_19SingleTileSchedulerILb0ELb0ELb0ELi128EEEEEEEEEvNT_6ParamsE$_ZN4cute8gmem_ptrIPKN7cutlass10bfloat16_tEECI1NS_12iter_adaptorIS4_S5_EEES4_) ;  /* 0xfffadc9000007944 */ /* 0x022fea0003c3ffff */
[----:B------:R-:W2:Y:S01]  /*5cb10*/  LDL.64 R8, [R1+0x1688] ;  /* 0x0016880001087983 */ /* 0x000ea20000100a00 */
[----:B-1----:R-:W-:Y:S02]  /*5cb20*/  MOV R5, R3 ;  /* 0x0000000300057202 */ /* 0x002fe40000000f00 */
[----:B------:R-:W-:Y:S01]  /*5cb30*/  MOV R6, 0x5cb60 ;  /* 0x0005cb6000067802 */ /* 0x000fe20000000f00 */
[----:B--2---:R1:W-:Y:S04]  /*5cb40*/  STL.64 [R1+0x1698], R8 ;  /* 0x0016980801007387 */ /* 0x0043e80000100a00 */
[----:B-1----:R-:W-:Y:S05]  /*5cb50*/  CALL.REL.NOINC `($_ZN7cutlass13device_kernelIN5flash19enable_sm80_to_sm89INS1_16FlashAttnBwdSm80INS1_25CollectiveMainloopBwdSm80ILi2ELi2EN4cute5tupleIJNS5_1CILi128EEES8_NS7_ILi64EEEEEENS_10bfloat16_tEfNS_4arch4Sm80ELb0ELb1ELb1ELb0ELb0ELb0ELb0ELb0ELi2ELi4ELi4ELi4ELb0EEENS1_24CollectiveEpilogueBwdGQAISA_fSD_Li256ELb0ELb0EEENS1_19SingleTileSchedulerILb0ELb0ELb0ELi128EEEEEEEEEvNT_6ParamsE$_ZN4cute3eso3ESOILb0ELb0EJNS_6LayoutINS_5tupleIJNS3_IJNS_1CILi8EEENS4_ILi1EEEEEENS4_ILi4EEES6_EEENS3_IJNS3_IJS6_NS4_ILi0EEEEEElSA_EEEEENS_10ViewEngineINS_8gmem_ptrIPKN7cutlass10bfloat16_tEEEEEEEC2ERKSD_RKSL_) ;  /* 0xfffa94e000007944 */ /* 0x002fea0003c3ffff */
        /* <DEDUP_REMOVED lines=11> */
[----:B--2--5:R-:W-:Y:S05]  /*5cc10*/  CALL.REL.NOINC `($_ZN7cutlass13device_kernelIN5flash19enable_sm80_to_sm89INS1_16FlashAttnBwdSm80INS1_25CollectiveMainloopBwdSm80ILi2ELi2EN4cute5tupleIJNS5_1CILi128EEES8_NS7_ILi64EEEEEENS_10bfloat16_tEfNS_4arch4Sm80ELb0ELb1ELb1ELb0ELb0ELb0ELb0ELb0ELi2ELi4ELi4ELi4ELb0EEENS1_24CollectiveEpilogueBwdGQAISA_fSD_Li256ELb0ELb0EEENS1_19SingleTileSchedulerILb0ELb0ELb0ELi128EEEEEEEEEvNT_6ParamsE$_ZZN4cuteplIJiiEJNS_1CILi0EEES2_EEEDaRKNS_15ArithmeticTupleIJDpT_EEERKNS3_IJDpT0_EEEENKUlDpRKT_E_clIJiiEEEDaSH_) ;  /* 0xfffb2f6000007944 */ /* 0x024fea0003c3ffff */
[----:B-----5:R-:W-:Y:S01]  /*5cc20*/  IMAD.IADD R20, R5, 0x1, -R20 ;  /* 0x0000000105147824 */ /* 0x020fe200078e0a14 */
[----:B------:R-:W-:Y:S02]  /*5cc30*/  MOV R3, RZ ;  /* 0x000000ff00037202 */ /* 0x000fe40000000f00 */
[----:B------:R-:W-:Y:S02]  /*5cc40*/  MOV R6, 0x5cc60 ;  /* 0x0005cc6000067802 */ /* 0x000fe40000000f00 */
[----:B-1----:R-:W-:Y:S05]  /*5cc50*/  CALL.REL.NOINC `($_ZN7cutlass13device_kernelIN5flash19enable_sm80_to_sm89INS1_16FlashAttnBwdSm80INS1_25CollectiveMainloopBwdSm80ILi2ELi2EN4cute5tupleIJNS5_1CILi128EEES8_NS7_ILi64EEEEEENS_10bfloat16_tEfNS_4arch4Sm80ELb0ELb1ELb1ELb0ELb0ELb0ELb0ELb0ELi2ELi4ELi4ELi4ELb0EEENS1_24CollectiveEpilogueBwdGQAISA_fSD_Li256ELb0ELb0EEENS1_19SingleTileSchedulerILb0ELb0ELb0ELi128EEEEEEEEEvNT_6ParamsE$_ZN4cute3eso3ESOILb1ELb0EJNS_1CILi0EEEiS3_EEC2ERKS3_RKiS6_) ;  /* 0xfffaa4d000007944 */ /* 0x002fea0003c3ffff */
[----:B-1----:R-:W2:Y:S01]  /*5cc60*/  LDL R3, [R1+0x1688] ;  /* 0x0016880001037983 */ /* 0x002ea20000100800 */
[----:B------:R-:W-:Y:S01]  /*5cc70*/  IMAD.MOV.U32 R2, RZ, RZ, R81 ;  /* 0x000000ffff027224 */ /* 0x000fe200078e0051 */
[----:B------:R-:W-:Y:S02]  /*5cc80*/  MOV R10, 0x5ccb0 ;  /* 0x0005ccb0000a7802 */ /* 0x000fe40000000f00 */
[----:B--2---:R-:W-:Y:S02]  /*5cc90*/  SHF.L.U32 R3, R3, 0x5, RZ ;  /* 0x0000000503037819 */ /* 0x004fe400000006ff */
[----:B------:R-:W-:Y:S05]  /*5cca0*/  CALL.REL.NOINC `($_ZN7cutlass13device_kernelIN5flash19enable_sm80_to_sm89INS1_16FlashAttnBwdSm80INS1_25CollectiveMainloopBwdSm80ILi2ELi2EN4cute5tupleIJNS5_1CILi128EEES8_NS7_ILi64EEEEEENS_10bfloat16_tEfNS_4arch4Sm80ELb0ELb1ELb1ELb0ELb0ELb0ELb0ELb0ELi2ELi4ELi4ELi4ELb0EEENS1_24CollectiveEpilogueBwdGQAISA_fSD_Li256ELb0ELb0EEENS1_19SingleTileSchedulerILb0ELb0ELb0ELi128EEEEEEEEEvNT_6ParamsE$_ZN4cute5tupleIJiEEC2ERKi) ;  /* 0xfffada1000007944 */ /* 0x000fea0003c3ffff */
[----:B------:R1:W5:Y:S01]  /*5ccb0*/  LDL R3, [R1+0x1688] ;  /* 0x0016880001037983 */ /* 0x0003620000100800 */
        /* <DEDUP_REMOVED lines=8> */
[----:B------:R-:W-:Y:S02]  /*5cd40*/  MOV R2, R81 ;  /* 0x0000005100027202 */ /* 0x000fe40000000f00 */
[----:B------:R-:W-:Y:S02]  /*5cd50*/  MOV R6, 0x5cd70 ;  /* 0x0005cd7000067802 */ /* 0x000fe40000000f00 */
[----:B-1---5:R-:W-:Y:S05]  /*5cd60*/  CALL.REL.NOINC `($_ZN7cutlass13device_kernelIN5flash19enable_sm80_to_sm89INS1_16FlashAttnBwdSm80INS1_25CollectiveMainloopBwdSm80ILi2ELi2EN4cute5tupleIJNS5_1CILi128EEES8_NS7_ILi64EEEEEENS_10bfloat16_tEfNS_4arch4Sm80ELb0ELb1ELb1ELb0ELb0ELb0ELb0ELb0ELi2ELi4ELi4ELi4ELb0EEENS1_24CollectiveEpilogueBwdGQAISA_fSD_Li256ELb0ELb0EEENS1_19SingleTileSchedulerILb0ELb0ELb0ELi128EEEEEEEEEvNT_6ParamsE$_ZN4cute3eso3ESOILb0ELb1EJiNS_1CILi0EEEEEC2ERKiRKS3_) ;  /* 0xfffa9cd000007944 */ /* 0x022fea0003c3ffff */
[----:B-1----:R1:W5:Y:S01]  /*5cd70*/  LDL R3, [R1+0x1688] ;  /* 0x0016880001037983 */ /* 0x0023620000100800 */
[----:B------:R-:W-:-:S03]  /*5cd80*/  MOV R4, 0x5cda0 ;  /* 0x0005cda000047802 */ /* 0x000fc60000000f00 */
[----:B-1---5:R-:W-:Y:S05]  /*5cd90*/  CALL.REL.NOINC `($_ZN7cutlass13device_kernelIN5flash19enable_sm80_to_sm89INS1_16FlashAttnBwdSm80INS1_25CollectiveMainloopBwdSm80ILi2ELi2EN4cute5tupleIJNS5_1CILi128EEES8_NS7_ILi64EEEEEENS_10bfloat16_tEfNS_4arch4Sm80ELb0ELb1ELb1ELb0ELb0ELb0ELb0ELb0ELi2ELi4ELi4ELi4ELb0EEENS1_24CollectiveEpilogueBwdGQAISA_fSD_Li256ELb0ELb0EEENS1_19SingleTileSchedulerILb0ELb0ELb0ELi128EEEEEEEEEvNT_6ParamsE$_ZZN4cuteplIJNS_1CILi0EEES2_EJiEEEDaRKNS_15ArithmeticTupleIJDpT_EEERKNS3_IJDpT0_EEEENKUlDpRKT_E_clIJiS2_EEEDaSH_) ;  /* 0xfffb299000007944 */ /* 0x022fea0003c3ffff */
[----:B------:R-:W-:Y:S02]  /*5cda0*/  MOV R4, 0x5cdc0 ;  /* 0x0005cdc000047802 */ /* 0x000fe40000000f00 */
[----:B-1---5:R-:W-:Y:S05]  /*5cdb0*/  CALL.REL.NOINC `($_ZN7cutlass13device_kernelIN5flash19enable_sm80_to_sm89INS1_16FlashAttnBwdSm80INS1_25CollectiveMainloopBwdSm80ILi2ELi2EN4cute5tupleIJNS5_1CILi128EEES8_NS7_ILi64EEEEEENS_10bfloat16_tEfNS_4arch4Sm80ELb0ELb1ELb1ELb0ELb0ELb0ELb0ELb0ELi2ELi4ELi4ELi4ELb0EEENS1_24CollectiveEpilogueBwdGQAISA_fSD_Li256ELb0ELb0EEENS1_19SingleTileSchedulerILb0ELb0ELb0ELi128EEEEEEEEEvNT_6ParamsE$_ZZN4cuteplIJNS_1CILi0EEES2_EJiS2_EEEDaRKNS_15ArithmeticTupleIJDpT_EEERKNS3_IJDpT0_EEEENKUlDpRKT_E_clIJiS2_EEEDaSH_) ;  /* 0xfffb29e000007944 */ /* 0x022fea0003c3ffff */
        /* <DEDUP_REMOVED lines=9> */
[----:B--23-5:R-:W-:Y:S05]  /*5ce50*/  CALL.REL.NOINC `($_ZN7cutlass13device_kernelIN5flash19enable_sm80_to_sm89INS1_16FlashAttnBwdSm80INS1_25CollectiveMainloopBwdSm80ILi2ELi2EN4cute5tupleIJNS5_1CILi128EEES8_NS7_ILi64EEEEEENS_10bfloat16_tEfNS_4arch4Sm80ELb0ELb1ELb1ELb0ELb0ELb0ELb0ELb0ELi2ELi4ELi4ELi4ELb0EEENS1_24CollectiveEpilogueBwdGQAISA_fSD_Li256ELb0ELb0EEENS1_19SingleTileSchedulerILb0ELb0ELb0ELi128EEEEEEEEEvNT_6ParamsE$_ZN4cute3eso3ESOILb1ELb0EJNS_10UnderscoreEiiEEC2ERKS2_RKiS7_) ;  /* 0xfffa9eb000007944 */ /* 0x02cfea0003c3ffff */
[----:B------:R-:W2:Y:S01]  /*5ce60*/  LDL R5, [R1+0x1688] ;  /* 0x0016880001057983 */ /* 0x000ea20000100800 */
[----:B------:R-:W-:Y:S02]  /*5ce70*/  MOV R4, 0x5cee0 ;  /* 0x0005cee000047802 */ /* 0x000fe40000000f00 */
[----:B-12---:R-:W-:Y:S01]  /*5ce80*/  SHF.R.S32.HI R2, RZ, 0x1f, R5 ;  /* 0x0000001fff027819 */ /* 0x006fe20000011405 */
[-C--:B------:R-:W-:Y:S02]  /*5ce90*/  IMAD R3, R91, R5.reuse, RZ ;  /* 0x000000055b037224 */ /* 0x080fe400078e02ff */
[----:B------:R-:W-:-:S04]  /*5cea0*/  IMAD.WIDE.U32 R6, R90, R5, RZ ;  /* 0x000000055a067225 */ /* 0x000fc800078e00ff */
[----:B------:R-:W-:-:S05]  /*5ceb0*/  IMAD R3, R90, R2, R3 ;  /* 0x000000025a037224 */ /* 0x000fca00078e0203 */
[----:B------:R-:W-:Y:S02]  /*5cec0*/  IADD3 R3, R7, R3, RZ ;  /* 0x0000000307037210 */ /* 0x000fe40007ffe0ff */
[----:B------:R-:W-:Y:S05]  /*5ced0*/  CALL.REL.NOINC `($_ZN7cutlass13device_kernelIN5flash19enable_sm80_to_sm89INS1_16FlashAttnBwdSm80INS1_25CollectiveMainloopBwdSm80ILi2ELi2EN4cute5tupleIJNS5_1CILi128EEES8_NS7_ILi64EEEEEENS_10bfloat16_tEfNS_4arch4Sm80ELb0ELb1ELb1ELb0ELb0ELb0ELb0ELb0ELi2ELi4ELi4ELi4ELb0EEENS1_24CollectiveEpilogueBwdGQAISA_fSD_Li256ELb0ELb0EEENS1_19SingleTileSchedulerILb0ELb0ELb0ELi128EEEEEEEEEvNT_6ParamsE$_ZN4cute3eso3ESOILb1ELb0EJNS_6LayoutINS_5tupleIJNS3_IJNS_1CILi8EEENS4_ILi1EEEEEEEEENS3_IJNS3_IJS6_NS4_ILi0EEEEEEEEEEElEEC2ERKSC_RKl) ;  /* 0xfffac6a000007944 */ /* 0x000fea0003c3ffff */
[----:B-1----:R-:W2:Y:S01]  /*5cee0*/  LDL.64 R2, [R1+0x1688] ;  /* 0x0016880001027983 */ /* 0x002ea20000100a00 */
[----:B------:R-:W-:Y:S02]  /*5cef0*/  MOV R8, 0x5cf30 ;  /* 0x0005cf3000087802 */ /* 0x000fe40000000f00 */
[----:B--2---:R-:W-:-:S04]  /*5cf00*/  LEA R4, P1, R2, R88, 0x1 ;  /* 0x0000005802047211 */ /* 0x004fc800078208ff */
[----:B------:R-:W-:-:S04]  /*5cf10*/  LEA.HI.X R9, R2, R89, R3, 0x1, P1 ;  /* 0x0000005902097211 */ /* 0x000fc800008f0c03 */
[----:B------:R-:W-:Y:S05]  /*5cf20*/  CALL.REL.NOINC `($_ZN7cutlass13device_kernelIN5flash19enable_sm80_to_sm89INS1_16FlashAttnBwdSm80INS1_25CollectiveMainloopBwdSm80ILi2ELi2EN4cute5tupleIJNS5_1CILi128EEES8_NS7_ILi64EEEEEENS_10bfloat16_tEfNS_4arch4Sm80ELb0ELb1ELb1ELb0ELb0ELb0ELb0ELb0ELi2ELi4ELi4ELi4ELb0EEENS1_24CollectiveEpilogueBwdGQAISA_fSD_Li256ELb0ELb0EEENS1_19SingleTileSchedulerILb0ELb0ELb0ELi128EEEEEEEEEvNT_6ParamsE$_ZN4cute8gmem_ptrIPKN7cutlass10bfloat16_tEECI1NS_12iter_adaptorIS4_S5_EEES4_) ;  /* 0xfffad87000007944 */ /* 0x000fea0003c3ffff */
[----:B------:R2:W5:Y:S01]  /*5cf30*/  LDL.64 R2, [R1+0x1688] ;  /* 0x0016880001027983 */ /* 0x0005620000100a00 */
[----:B------:R-:W-:-:S03]  /*5cf40*/  MOV R6, 0x5cf60 ;  /* 0x0005cf6000067802 */ /* 0x000fc60000000f00 */
[----:B-12--5:R-:W-:Y:S05]  /*5cf50*/  CALL.REL.NOINC `($_ZN7cutlass13device_kernelIN5flash19enable_sm80_to_sm89INS1_16FlashAttnBwdSm80INS1_25CollectiveMainloopBwdSm80ILi2ELi2EN4cute5tupleIJNS5_1CILi128EEES8_NS7_ILi64EEEEEENS_10bfloat16_tEfNS_4arch4Sm80ELb0ELb1ELb1ELb0ELb0ELb0ELb0ELb0ELi2ELi4ELi4ELi4ELb0EEENS1_24CollectiveEpilogueBwdGQAISA_fSD_Li256ELb0ELb0EEENS1_19SingleTileSchedulerILb0ELb0ELb0ELi128EEEEEEEEEvNT_6ParamsE$_ZN4cute3eso3ESOILb1ELb0EJNS_6LayoutINS_5tupleIJNS3_IJNS_1CILi8EEENS4_ILi1EEEEEEEEENS3_IJNS3_IJS6_NS4_ILi0EEEEEEEEEEENS_10ViewEngineINS_8gmem_ptrIPKN7cutlass10bfloat16_tEEEEEEEC2ERKSC_RKSK_) ;  /* 0xfffac51000007944 */ /* 0x026fea0003c3ffff */
[----:B-1----:R1:W5:Y:S01]  /*5cf60*/  LDL.64 R4, [R1+0x1688] ;  /* 0x0016880001047983 */ /* 0x0023620000100a00 */
[----:B------:R-:W-:Y:S01]  /*5cf70*/  IMAD.MOV.U32 R80, RZ, RZ, RZ ;  /* 0x000000ffff507224 */ /* 0x000fe200078e00ff */
[----:B------:R-:W-:Y:S02]  /*5cf80*/  MOV R79, R17 ;  /* 0x00000011004f7202 */ /* 0x000fe40000000f00 */
[----:B------:R-:W-:Y:S02]  /*5cf90*/  MOV R78, 0x5cfb0 ;  /* 0x0005cfb0004e7802 */ /* 0x000fe40000000f00 */
[----:B-1---5:R-:W-:Y:S05]  /*5cfa0*/  CALL.REL.NOINC `($_ZN7cutlass13device_kernelIN5flash19enable_sm80_to_sm89INS1_16FlashAttnBwdSm80INS1_25CollectiveMainloopBwdSm80ILi2ELi2EN4cute5tupleIJNS5_1CILi128EEES8_NS7_ILi64EEEEEENS_10bfloat16_tEfNS_4arch4Sm80ELb0ELb1ELb1ELb0ELb0ELb0ELb0ELb0ELi2ELi4ELi4ELi4ELb0EEENS1_24CollectiveEpilogueBwdGQAISA_fSD_Li256ELb0ELb0EEENS1_19SingleTileSchedulerILb0ELb0ELb0ELi128EEEEEEEEEvNT_6ParamsE$_ZN4cute3eso3ESOILb1ELb0EJNS_10UnderscoreEiiEEC2ERKS2_RKiS7_) ;  /* 0xfffa9d6000007944 */ /* 0x022fea0003c3ffff */
[----:B-1----:R-:W2:Y:S01]  /*5cfb0*/  LDL R3, [R1+0x1688] ;  /* 0x0016880001037983 */ /* 0x002ea20000100800 */
[----:B------:R-:W-:Y:S01]  /*5cfc0*/  IMAD.MOV.U32 R2, RZ, RZ, R81 ;  /* 0x000000ffff027224 */ /* 0x000fe200078e0051 */
[----:B------:R-:W-:Y:S02]  /*5cfd0*/  MOV R6, 0x5d000 ;  /* 0x0005d00000067802 */ /* 0x000fe40000000f00 */
[----:B--2---:R-:W-:Y:S02]  /*5cfe0*/  SHF.L.U32 R3, R3, 0xb, RZ ;  /* 0x0000000b03037819 */ /* 0x004fe400000006ff */
        /* <DEDUP_REMOVED lines=10> */
[----:B-1----:R1:W5:Y:S01]  /*5d090*/  LDL.64 R6, [R1+0x1688] ;  /* 0x0016880001067983 */ /* 0x0023620000100a00 */
[----:B------:R-:W-:Y:S02]  /*5d0a0*/  MOV R9, R5 ;  /* 0x0000000500097202 */ /* 0x000fe40000000f00 */
[----:B------:R-:W-:Y:S02]  /*5d0b0*/  MOV R8, 0x5d0d0 ;  /* 0x0005d0d000087802 */ /* 0x000fe40000000f00 */
[----:B-1---5:R-:W-:Y:S05]  /*5d0c0*/  CALL.REL.NOINC `($_ZN7cutlass13device_kernelIN5flash19enable_sm80_to_sm89INS1_16FlashAttnBwdSm80INS1_25CollectiveMainloopBwdSm80ILi2ELi2EN4cute5tupleIJNS5_1CILi128EEES8_NS7_ILi64EEEEEENS_10bfloat16_tEfNS_4arch4Sm80ELb0ELb1ELb1ELb0ELb0ELb0ELb0ELb0ELi2ELi4ELi4ELi4ELb0EEENS1_24CollectiveEpilogueBwdGQAISA_fSD_Li256ELb0ELb0EEENS1_19SingleTileSchedulerILb0ELb0ELb0ELi128EEEEEEEEEvNT_6ParamsE$_ZN4cute8gmem_ptrIPKN7cutlass10bfloat16_tEECI1NS_12iter_adaptorIS4_S5_EEES4_) ;  /* 0xfffad6d000007944 */ /* 0x022fea0003c3ffff */
[----:B------:R2:W5:Y:S01]  /*5d0d0*/  LDL.64 R2, [R1+0x1688] ;  /* 0x0016880001027983 */ /* 0x0005620000100a00 */
[----:B------:R-:W-:-:S03]  /*5d0e0*/  MOV R8, 0x5d100 ;  /* 0x0005d10000087802 */ /* 0x000fc60000000f00 */
[----:B-12--5:R-:W-:Y:S05]  /*5d0f0*/  CALL.REL.NOINC `($_ZN7cutlass13device_kernelIN5flash19enable_sm80_to_sm89INS1_16FlashAttnBwdSm80INS1_25CollectiveMainloopBwdSm80ILi2ELi2EN4cute5tupleIJNS5_1CILi128EEES8_NS7_ILi64EEEEEENS_10bfloat16_tEfNS_4arch4Sm80ELb0ELb1ELb1ELb0ELb0ELb0ELb0ELb0ELi2ELi4ELi4ELi4ELb0EEENS1_24CollectiveEpilogueBwdGQAISA_fSD_Li256ELb0ELb0EEENS1_19SingleTileSchedulerILb0ELb0ELb0ELi128EEEEEEEEEvNT_6ParamsE$_ZN4cute8gmem_ptrIPKN7cutlass9uint128_tEECI1NS_12iter_adaptorIS4_S5_EEES4_) ;  /* 0xfffad6e000007944 */ /* 0x026fea0003c3ffff */
[----:B-1----:R1:W5:Y:S01]  /*5d100*/  LDL.64 R2, [R1+0x1688] ;  /* 0x0016880001027983 */ /* 0x0023620000100a00 */
[----:B------:R-:W-:-:S03]  /*5d110*/  MOV R8, 0x5d130 ;  /* 0x0005d13000087802 */ /* 0x000fc60000000f00 */
[----:B-1---5:R-:W-:Y:S05]  /*5d120*/  CALL.REL.NOINC `($_ZN7cutlass13device_kernelIN5flash19enable_sm80_to_sm89INS1_16FlashAttnBwdSm80INS1_25CollectiveMainloopBwdSm80ILi2ELi2EN4cute5tupleIJNS5_1CILi128EEES8_NS7_ILi64EEEEEENS_10bfloat16_tEfNS_4arch4Sm80ELb0ELb1ELb1ELb0ELb0ELb0ELb0ELb0ELi2ELi4ELi4ELi4ELb0EEENS1_24CollectiveEpilogueBwdGQAISA_fSD_Li256ELb0ELb0EEENS1_19SingleTileSchedulerILb0ELb0ELb0ELi128EEEEEEEEEvNT_6ParamsE$_ZN4cute3eso3ESOILb1ELb0EJNS_6LayoutINS_5tupleIJNS3_IJNS_1CILi1EEES5_EEEEEENS3_IJNS3_IJS5_NS4_ILi0EEEEEEEEEEENS_10ViewEngineINS_8gmem_ptrIPKN7cutlass9uint128_tEEEEEEEC2ERKSB_RKSJ_) ;  /* 0xfffaba5000007944 */ /* 0x022fea0003c3ffff */
[----:B------:R2:W5:Y:S01]  /*5d130*/  LDL.64 R78, [R1+0x1688] ;  /* 0x00168800014e7983 */ /* 0x0005620000100a00 */
[----:B-1----:R-:W-:Y:S01]  /*5d140*/  IMAD.MOV.U32 R2, RZ, RZ, R6 ;  /* 0x000000ffff027224 */ /* 0x002fe200078e0006 */
[----:B------:R-:W-:Y:S01]  /*5d150*/  MOV R3, R7 ;  /* 0x0000000700037202 */ /* 0x000fe20000000f00 */
[----:B------:R-:W-:Y:S01]  /*5d160*/  IMAD.MOV.U32 R9, RZ, RZ, R81 ;  /* 0x000000ffff097224 */ /* 0x000fe200078e0051 */
[----:B------:R-:W-:-:S02]  /*5d170*/  MOV R8, 0x5d190 ;  /* 0x0005d19000087802 */ /* 0x000fc40000000f00 */
[----:B--2--5:R-:W-:Y:S05]  /*5d180*/  CALL.REL.NOINC `($_ZN7cutlass13device_kernelIN5flash19enable_sm80_to_sm89INS1_16FlashAttnBwdSm80INS1_25CollectiveMainloopBwdSm80ILi2ELi2EN4cute5tupleIJNS5_1CILi128EEES8_NS7_ILi64EEEEEENS_10bfloat16_tEfNS_4arch4Sm80ELb0ELb1ELb1ELb0ELb0ELb0ELb0ELb0ELi2ELi4ELi4ELi4ELb0EEENS1_24CollectiveEpilogueBwdGQAISA_fSD_Li256ELb0ELb0EEENS1_19SingleTileSchedulerILb0ELb0ELb0ELi128EEEEEEEEEvNT_6ParamsE$_ZN4cute8smem_ptrIPN7cutlass10bfloat16_tEECI1NS_12iter_adaptorIS3_S4_EEES3_) ;  /* 0xfffad71000007944 */ /* 0x024fea0003c3ffff */
[----:B-1----:R1:W5:Y:S01]  /*5d190*/  LDL.64 R2, [R1+0x1688] ;  /* 0x0016880001027983 */ /* 0x0023620000100a00 */
[----:B------:R-:W-:-:S02]  /*5d1a0*/  MOV R4, R81 ;  /* 0x0000005100047202 */ /* 0x000fc40000000f00 */
[----:B------:R-:W-:Y:S02]  /*5d1b0*/  MOV R6, 0x5d1d0 ;  /* 0x0005d1d000067802 */ /* 0x000fe40000000f00 */
[----:B-1---5:R-:W-:Y:S05]  /*5d1c0*/  CALL.REL.NOINC `($_ZN7cutlass13device_kernelIN5flash19enable_sm80_to_sm89INS1_16FlashAttnBwdSm80INS1_25CollectiveMainloopBwdSm80ILi2ELi2EN4cute5tupleIJNS5_1CILi128EEES8_NS7_ILi64EEEEEENS_10bfloat16_tEfNS_4arch4Sm80ELb0ELb1ELb1ELb0ELb0ELb0ELb0ELb0ELi2ELi4ELi4ELi4ELb0EEENS1_24CollectiveEpilogueBwdGQAISA_fSD_Li256ELb0ELb0EEENS1_19SingleTileSchedulerILb0ELb0ELb0ELi128EEEEEEEEEvNT_6ParamsE$_ZN4cute8smem_ptrIPN7cutlass9uint128_tEECI1NS_12iter_adaptorIS3_S4_EEES3_) ;  /* 0xfffad71000007944 */ /* 0x022fea0003c3ffff */
[----:B-1----:R1:W5:Y:S01]  /*5d1d0*/  LDL.64 R2, [R1+0x1688] ;  /* 0x0016880001027983 */ /* 0x0023620000100a00 */
[----:B------:R-:W-:Y:S02]  /*5d1e0*/  MOV R4, R81 ;  /* 0x0000005100047202 */ /* 0x000fe40000000f00 */
[----:B------:R-:W-:Y:S02]  /*5d1f0*/  MOV R6, 0x5d210 ;  /* 0x0005d21000067802 */ /* 0x000fe40000000f00 */
[----:B-1---5:R-:W-:Y:S05]  /*5d200*/  CALL.REL.NOINC `($_ZN7cutlass13device_kernelIN5flash19enable_sm80_to_sm89INS1_16FlashAttnBwdSm80INS1_25CollectiveMainloopBwdSm80ILi2ELi2EN4cute5tupleIJNS5_1CILi128EEES8_NS7_ILi64EEEEEENS_10bfloat16_tEfNS_4arch4Sm80ELb0ELb1ELb1ELb0ELb0ELb0ELb0ELb0ELi2ELi4ELi4ELi4ELb0EEENS1_24CollectiveEpilogueBwdGQAISA_fSD_Li256ELb0ELb0EEENS1_19SingleTileSchedulerILb0ELb0ELb0ELi128EEEEEEEEEvNT_6ParamsE$_ZN4cute3eso3ESOILb1ELb0EJNS_6LayoutINS_5tupleIJNS3_IJNS_1CILi1EEES5_EEEEEENS3_IJNS3_IJS5_NS4_ILi0EEEEEEEEEEENS_10ViewEngineINS_8smem_ptrIPN7cutlass9uint128_tEEEEEEEC2ERKSB_RKSI_) ;  /* 0xfffab9b000007944 */ /* 0x022fea0003c3ffff */
[----:B-1----:R1:W5:Y:S01]  /*5d210*/  LDL R4, [R1+0x1688] ;  /* 0x0016880001047983 */ /* 0x0023620000100800 */
[----:B------:R-:W-:-:S03]  /*5d220*/  MOV R2, 0x5d240 ;  /* 0x0005d24000027802 */ /* 0x000fc60000000f00 */
[----:B-1---5:R-:W-:Y:S05]  /*5d230*/  CALL.REL.NOINC `($_ZN7cutlass13device_kernelIN5flash19enable_sm80_to_sm89INS1_16FlashAttnBwdSm80INS1_25CollectiveMainloopBwdSm80ILi2ELi2EN4cute5tupleIJNS5_1CILi128EEES8_NS7_ILi64EEEEEENS_10bfloat16_tEfNS_4arch4Sm80ELb0ELb1ELb1ELb0ELb0ELb0ELb0ELb0ELi2ELi4ELi4ELi4ELb0EEENS1_24CollectiveEpilogueBwdGQAISA_fSD_Li256ELb0ELb0EEENS1_19SingleTileSchedulerILb0ELb0ELb0ELi128EEEEEEEEEvNT_6ParamsE$_ZN73_INTERNAL_24fd9406_37_flash_bwd_hdim64_bf16_softcap_sm80_cu_8e232a79_330724__cvta_generic_to_sharedEPKv) ;  /* 0xfffad7c000007944 */ /* 0x022fea0003c3ffff */
        /* <DEDUP_REMOVED lines=10> */
[----:B-1----:R-:W-:Y:S05]  /*5d2e0*/  CALL.REL.NOINC `($_ZN7cutlass13device_kernelIN5flash19enable_sm80_to_sm89INS1_16FlashAttnBwdSm80INS1_25CollectiveMainloopBwdSm80ILi2ELi2EN4cute5tupleIJNS5_1CILi128EEES8_NS7_ILi64EEEEEENS_10bfloat16_tEfNS_4arch4Sm80ELb0ELb1ELb1ELb0ELb0ELb0ELb0ELb0ELi2ELi4ELi4ELi4ELb0EEENS1_24CollectiveEpilogueBwdGQAISA_fSD_Li256ELb0ELb0EEENS1_19SingleTileSchedulerILb0ELb0ELb0ELi128EEEEEEEEEvNT_6ParamsE$_ZN4cute3eso3ESOILb1ELb0EJNS_1CILi0EEEiS3_EEC2ERKS3_RKiS6_) ;  /* 0xfffa9e4000007944 */ /* 0x002fea0003c3ffff */
[----:B-1----:R-:W2:Y:S01]  /*5d2f0*/  LDL R3, [R1+0x1688] ;  /* 0x0016880001037983 */ /* 0x002ea20000100800 */
[----:B------:R-:W-:Y:S01]  /*5d300*/  IMAD.MOV.U32 R2, RZ, RZ, R81 ;  /* 0x000000ffff027224 */ /* 0x000fe200078e0051 */
[----:B------:R-:W-:-:S02]  /*5d310*/  MOV R10, 0x5d340 ;  /* 0x0005d340000a7802 */ /* 0x000fc40000000f00 */
[----:B--2---:R-:W-:Y:S02]  /*5d320*/  SHF.L.U32 R3, R3, 0x5, RZ ;  /* 0x0000000503037819 */ /* 0x004fe400000006ff */
[----:B------:R-:W-:Y:S05]  /*5d330*/  CALL.REL.NOINC `($_ZN7cutlass13device_kernelIN5flash19enable_sm80_to_sm89INS1_16FlashAttnBwdSm80INS1_25CollectiveMainloopBwdSm80ILi2ELi2EN4cute5tupleIJNS5_1CILi128EEES8_NS7_ILi64EEEEEENS_10bfloat16_tEfNS_4arch4Sm80ELb0ELb1ELb1ELb0ELb0ELb0ELb0ELb0ELi2ELi4ELi4ELi4ELb0EEENS1_24CollectiveEpilogueBwdGQAISA_fSD_Li256ELb0ELb0EEENS1_19SingleTileSchedulerILb0ELb0ELb0ELi128EEEEEEEEEvNT_6ParamsE$_ZN4cute5tupleIJiEEC2ERKi) ;  /* 0xfffad38000007944 */ /* 0x000fea0003c3ffff */
[----:B------:R1:W5:Y:S01]  /*5d340*/  LDL R3, [R1+0x1688] ;  /* 0x0016880001037983 */ /* 0x0003620000100800 */
        /* <DEDUP_REMOVED lines=43> */
[----:B------:R-:W-:Y:S01]  /*5d600*/  IMAD.MOV.U32 R80, RZ, RZ, 0x1 ;  /* 0x00000001ff507424 */ /* 0x000fe200078e00ff */
        /* <DEDUP_REMOVED lines=209> */
[----:B------:R-:W-:Y:S01]  /*5e320*/  IMAD.MOV.U32 R79, RZ, RZ, R17 ;  /* 0x000000ffff4f7224 */ /* 0x000fe200078e0011 */
[----:B------:R-:W-:Y:S02]  /*5e330*/  MOV R80, 0x3 ;  /* 0x0000000300507802 */ /* 0x000fe40000000f00 */
        /* <DEDUP_REMOVED lines=54> */
[----:B-1---5:R-:W-:Y:S05]  /*5e6a0*/  CALL.REL.NOINC `($_ZN7cutlass13device_kernelIN5flash19enable_sm80_to_sm89INS1_16FlashAttnBwdSm80INS1_25CollectiveMainloopBwdSm80ILi2ELi2EN4cute5tupleIJNS5_1CILi128EEES8_NS7_ILi64EEEEEENS_10bfloat16_tEfNS_4arch4Sm80ELb0ELb1ELb1ELb0ELb0ELb0ELb0ELb0ELi2ELi4ELi4ELi4ELb0EEENS1_24CollectiveEpilogueBwdGQAISA_fSD_Li256ELb0ELb0EEENS1_19SingleTileSchedulerILb0ELb0ELb0ELi128EEEEEEEEEvNT_6ParamsE$_ZN4cute3eso3ESOILb1ELb0EJNS_10UnderscoreES2_iEEC2ERKS2_S5_RKi) ;  /* 0xfffa85e000007944 */ /* 0x022fea0003c3ffff */
[----:B-1----:R-:W2:Y:S01]  /*5e6b0*/  LDL R3, [R1+0x1688] ;  /* 0x0016880001037983 */ /* 0x002ea20000100800 */
[----:B------:R-:W-:-:S02]  /*5e6c0*/  MOV R6, 0x5e6f0 ;  /* 0x0005e6f000067802 */ /* 0x000fc40000000f00 */
[----:B--2---:R-:W-:Y:S02]  /*5e6d0*/  SHF.L.U32 R3, R3, 0x7, RZ ;  /* 0x0000000703037819 */ /* 0x004fe400000006ff */
[----:B------:R-:W-:Y:S05]  /*5e6e0*/  CALL.REL.NOINC `($_ZN7cutlass13device_kernelIN5flash19enable_sm80_to_sm89INS1_16FlashAttnBwdSm80INS1_25CollectiveMainloopBwdSm80ILi2ELi2EN4cute5tupleIJNS5_1CILi128EEES8_NS7_ILi64EEEEEENS_10bfloat16_tEfNS_4arch4Sm80ELb0ELb1ELb1ELb0ELb0ELb0ELb0ELb0ELi2ELi4ELi4ELi4ELb0EEENS1_24CollectiveEpilogueBwdGQAISA_fSD_Li256ELb0ELb0EEENS1_19SingleTileSchedulerILb0ELb0ELb0ELi128EEEEEEEEEvNT_6ParamsE$_ZN4cute3eso3ESOILb1ELb0EJNS_6LayoutINS_5tupleIJNS3_IJNS_1CILi4EEENS4_ILi1EEEEEES6_EEENS3_IJNS3_IJS6_NS4_ILi0EEEEEES9_EEEEEiEEC2ERKSC_RKi) ;  /* 0xfffaad4000007944 */ /* 0x000fea0003c3ffff */
[----:B------:R-:W-:Y:S01]  /*5e6f0*/  ULDC.64 UR8, c[0x0][0x118] ;  /* 0x0000460000087ab9 */ /* 0x000fe20000000a00 */
[----:B-1----:R-:W2:Y:S04]  /*5e700*/  LDL R2, [R1+0x1688] ;  /* 0x0016880001027983 */ /* 0x002ea80000100800 */
[----:B------:R-:W2:Y:S01]  /*5e710*/  LD.E.64 R4, [R10.64+0x8] ;  /* 0x000008080a047980 */ /* 0x000ea2000c101b00 */
[----:B------:R-:W-:Y:S01]  /*5e720*/  MOV R8, 0x5e760 ;  /* 0x0005e76000087802 */ /* 0x000fe20000000f00 */
[----:B--2---:R-:W-:Y:S01]  /*5e730*/  IMAD.WIDE R4, R2, 0x4, R4 ;  /* 0x0000000402047825 */ /* 0x004fe200078e0204 */
[----:B------:R-:W-:-:S03]  /*5e740*/  MOV R2, R81 ;  /* 0x0000005100027202 */ /* 0x000fc60000000f00 */
[----:B------:R-:W-:Y:S05]  /*5e750*/  CALL.REL.NOINC `($_ZN7cutlass13device_kernelIN5flash19enable_sm80_to_sm89INS1_16FlashAttnBwdSm80INS1_25CollectiveMainloopBwdSm80ILi2ELi2EN4cute5tupleIJNS5_1CILi128EEES8_NS7_ILi64EEEEEENS_10bfloat16_tEfNS_4arch4Sm80ELb0ELb1ELb1ELb0ELb0ELb0ELb0ELb0ELi2ELi4ELi4ELi4ELb0EEENS1_24CollectiveEpilogueBwdGQAISA_fSD_Li256ELb0ELb0EEENS1_19SingleTileSchedulerILb0ELb0ELb0ELi128EEEEEEEEEvNT_6ParamsE$_ZN4cute8gmem_ptrIPKfECI1NS_12iter_adaptorIS2_S3_EEES2_) ;  /* 0xfffac0c000007944 */ /* 0x000fea0003c3ffff */
[----:B-1----:R1:W5:Y:S01]  /*5e760*/  LDL.64 R2, [R1+0x1688] ;  /* 0x0016880001027983 */ /* 0x0023620000100a00 */
[----:B------:R-:W-:-:S03]  /*5e770*/  MOV R6, 0x5e790 ;  /* 0x0005e79000067802 */ /* 0x000fc60000000f00 */
[----:B-1---5:R-:W-:Y:S05]  /*5e780*/  CALL.REL.NOINC `($_ZN7cutlass13device_kernelIN5flash19enable_sm80_to_sm89INS1_16FlashAttnBwdSm80INS1_25CollectiveMainloopBwdSm80ILi2ELi2EN4cute5tupleIJNS5_1CILi128EEES8_NS7_ILi64EEEEEENS_10bfloat16_tEfNS_4arch4Sm80ELb0ELb1ELb1ELb0ELb0ELb0ELb0ELb0ELi2ELi4ELi4ELi4ELb0EEENS1_24CollectiveEpilogueBwdGQAISA_fSD_Li256ELb0ELb0EEENS1_19SingleTileSchedulerILb0ELb0ELb0ELi128EEEEEEEEEvNT_6ParamsE$_ZN4cute3eso3ESOILb1ELb0EJNS_6LayoutINS_5tupleIJNS3_IJNS_1CILi4EEENS4_ILi1EEEEEES6_EEENS3_IJNS3_IJS6_NS4_ILi0EEEEEES9_EEEEENS_10ViewEngineINS_8gmem_ptrIPKfEEEEEEC2ERKSC_RKSI_) ;  /* 0xfffaac2000007944 */ /* 0x022fea0003c3ffff */
[----:B------:R-:W-:Y:S01]  /*5e790*/  ULDC.64 UR8, c[0x0][0x118] ;  /* 0x0000460000087ab9 */ /* 0x000fe20000000a00 */
[----:B-1----:R1:W5:Y:S04]  /*5e7a0*/  LDL.64 R4, [R1+0x1688] ;  /* 0x0016880001047983 */ /* 0x0023680000100a00 */
[----:B------:R1:W5:Y:S01]  /*5e7b0*/  LD.E.64 R10, [R84.64+0x40] ;  /* 0x00004008540a7980 */ /* 0x000362000c101b00 */
[----:B------:R-:W-:-:S02]  /*5e7c0*/  MOV R3, R15 ;  /* 0x0000000f00037202 */ /* 0x000fc40000000f00 */
[----:B------:R-:W-:Y:S02]  /*5e7d0*/  MOV R8, 0x5e7f0 ;  /* 0x0005e7f000087802 */ /* 0x000fe40000000f00 */
[----:B-1---5:R-:W-:Y:S05]  /*5e7e0*/  CALL.REL.NOINC `($_ZN7cutlass13device_kernelIN5flash19enable_sm80_to_sm89INS1_16FlashAttnBwdSm80INS1_25CollectiveMainloopBwdSm80ILi2ELi2EN4cute5tupleIJNS5_1CILi128EEES8_NS7_ILi64EEEEEENS_10bfloat16_tEfNS_4arch4Sm80ELb0ELb1ELb1ELb0ELb0ELb0ELb0ELb0ELi2ELi4ELi4ELi4ELb0EEENS1_24CollectiveEpilogueBwdGQAISA_fSD_Li256ELb0ELb0EEENS1_19SingleTileSchedulerILb0ELb0ELb0ELi128EEEEEEEEEvNT_6ParamsE$_ZN4cute3eso3ESOILb1ELb0EJNS_10UnderscoreES2_iEEC2ERKS2_S5_RKi) ;  /* 0xfffa84a000007944 */ /* 0x022fea0003c3ffff */
[----:B-1----:R-:W2:Y:S01]  /*5e7f0*/  LDL R3, [R1+0x1688] ;  /* 0x0016880001037983 */ /* 0x002ea20000100800 */
[----:B------:R-:W-:Y:S02]  /*5e800*/  MOV R6, 0x5e830 ;  /* 0x0005e83000067802 */ /* 0x000fe40000000f00 */
[----:B--2---:R-:W-:Y:S02]  /*5e810*/  SHF.L.U32 R3, R3, 0x7, RZ ;  /* 0x0000000703037819 */ /* 0x004fe400000006ff */
[----:B------:R-:W-:Y:S05]  /*5e820*/  CALL.REL.NOINC `($_ZN7cutlass13device_kernelIN5flash19enable_sm80_to_sm89INS1_16FlashAttnBwdSm80INS1_25CollectiveMainloopBwdSm80ILi2ELi2EN4cute5tupleIJNS5_1CILi128EEES8_NS7_ILi64EEEEEENS_10bfloat16_tEfNS_4arch4Sm80ELb0ELb1ELb1ELb0ELb0ELb0ELb0ELb0ELi2ELi4ELi4ELi4ELb0EEENS1_24CollectiveEpilogueBwdGQAISA_fSD_Li256ELb0ELb0EEENS1_19SingleTileSchedulerILb0ELb0ELb0ELi128EEEEEEEEEvNT_6ParamsE$_ZN4cute3eso3ESOILb1ELb0EJNS_6LayoutINS_5tupleIJNS3_IJNS_1CILi4EEENS4_ILi1EEEEEES6_EEENS3_IJNS3_IJS6_NS4_ILi0EEEEEES9_EEEEEiEEC2ERKSC_RKi) ;  /* 0xfffaac0000007944 */ /* 0x000fea0003c3ffff */
[----:B------:R-:W-:Y:S01]  /*5e830*/  ULDC.64 UR8, c[0x0][0x118] ;  /* 0x0000460000087ab9 */ /* 0x000fe20000000a00 */
[----:B-1----:R-:W2:Y:S04]  /*5e840*/  LDL R2, [R1+0x1688] ;  /* 0x0016880001027983 */ /* 0x002ea80000100800 */
[----:B------:R-:W2:Y:S01]  /*5e850*/  LD.E.64 R10, [R10.64] ;  /* 0x000000080a0a7980 */ /* 0x000ea2000c101b00 */
[----:B------:R-:W-:Y:S02]  /*5e860*/  MOV R6, R81 ;  /* 0x0000005100067202 */ /* 0x000fe40000000f00 */
[----:B------:R-:W-:Y:S01]  /*5e870*/  MOV R8, 0x5e8a0 ;  /* 0x0005e8a000087802 */ /* 0x000fe20000000f00 */
[----:B--2---:R-:W-:-:S04]  /*5e880*/  IMAD.WIDE R2, R2, 0x4, R10 ;  /* 0x0000000402027825 */ /* 0x004fc800078e020a */
[----:B------:R-:W-:Y:S05]  /*5e890*/  CALL.REL.NOINC `($_ZN7cutlass13device_kernelIN5flash19enable_sm80_to_sm89INS1_16FlashAttnBwdSm80INS1_25CollectiveMainloopBwdSm80ILi2ELi2EN4cute5tupleIJNS5_1CILi128EEES8_NS7_ILi64EEEEEENS_10bfloat16_tEfNS_4arch4Sm80ELb0ELb1ELb1ELb0ELb0ELb0ELb0ELb0ELi2ELi4ELi4ELi4ELb0EEENS1_24CollectiveEpilogueBwdGQAISA_fSD_Li256ELb0ELb0EEENS1_19SingleTileSchedulerILb0ELb0ELb0ELi128EEEEEEEEEvNT_6ParamsE$_ZN4cute8smem_ptrIPfECI1NS_12iter_adaptorIS1_S2_EEES1_) ;  /* 0xfffac08000007944 */ /* 0x000fea0003c3ffff */
[----:B-1----:R1:W5:Y:S01]  /*5e8a0*/  LDL.64 R2, [R1+0x1688] ;  /* 0x0016880001027983 */ /* 0x0023620000100a00 */
[----:B------:R-:W-:-:S03]  /*5e8b0*/  MOV R8, 0x5e8d0 ;  /* 0x0005e8d000087802 */ /* 0x000fc60000000f00 */
[----:B-1---5:R-:W-:Y:S05]  /*5e8c0*/  CALL.REL.NOINC `($_ZN7cutlass13device_kernelIN5flash19enable_sm80_to_sm89INS1_16FlashAttnBwdSm80INS1_25CollectiveMainloopBwdSm80ILi2ELi2EN4cute5tupleIJNS5_1CILi128EEES8_NS7_ILi64EEEEEENS_10bfloat16_tEfNS_4arch4Sm80ELb0ELb1ELb1ELb0ELb0ELb0ELb0ELb0ELi2ELi4ELi4ELi4ELb0EEENS1_24CollectiveEpilogueBwdGQAISA_fSD_Li256ELb0ELb0EEENS1_19SingleTileSchedulerILb0ELb0ELb0ELi128EEEEEEEEEvNT_6ParamsE$_ZN4cute3eso3ESOILb1ELb0EJNS_6LayoutINS_5tupleIJNS3_IJNS_1CILi4EEENS4_ILi1EEEEEES6_EEENS3_IJNS3_IJS6_NS4_ILi0EEEEEES9_EEEEENS_10ViewEngineINS_8smem_ptrIPfEEEEEEC2ERKSC_RKSH_) ;  /* 0xfffaab2000007944 */ /* 0x022fea0003c3ffff */
[----:B------:R-:W-:Y:S01]  /*5e8d0*/  ULDC.64 UR8, c[0x0][0x118] ;  /* 0x0000460000087ab9 */ /* 0x000fe20000000a00 */
[----:B-1----:R1:W5:Y:S04]  /*5e8e0*/  LDL.64 R6, [R1+0x1688] ;  /* 0x0016880001067983 */ /* 0x0023680000100a00 */
[----:B------:R1:W5:Y:S01]  /*5e8f0*/  LD.E.64 R10, [R84.64+0x48] ;  /* 0x00004808540a7980 */ /* 0x000362000c101b00 */
[----:B------:R-:W-:-:S02]  /*5e900*/  MOV R3, RZ ;  /* 0x000000ff00037202 */ /* 0x000fc40000000f00 */
[----:B------:R-:W-:Y:S02]  /*5e910*/  MOV R8, 0x5e930 ;  /* 0x0005e93000087802 */ /* 0x000fe40000000f00 */
[----:B-1---5:R-:W-:Y:S05]  /*5e920*/  CALL.REL.NOINC `($_ZN7cutlass13device_kernelIN5flash19enable_sm80_to_sm89INS1_16FlashAttnBwdSm80INS1_25CollectiveMainloopBwdSm80ILi2ELi2EN4cute5tupleIJNS5_1CILi128EEES8_NS7_ILi64EEEEEENS_10bfloat16_tEfNS_4arch4Sm80ELb0ELb1ELb1ELb0ELb0ELb0ELb0ELb0ELi2ELi4ELi4ELi4ELb0EEENS1_24CollectiveEpilogueBwdGQAISA_fSD_Li256ELb0ELb0EEENS1_19SingleTileSchedulerILb0ELb0ELb0ELi128EEEEEEEEEvNT_6ParamsE$_ZN4cute3eso3ESOILb1ELb0EJNS_1CILi0EEEiEEC2ERKS3_RKi) ;  /* 0xfffa87c000007944 */ /* 0x022fea0003c3ffff */
[----:B------:R-:W-:Y:S02]  /*5e930*/  ULDC.64 UR8, c[0x0][0x118] ;  /* 0x0000460000087ab9 */ /* 0x000fe40000000a00 */
[----:B-1----:R1:W5:Y:S01]  /*5e940*/  LD.E R3, [R10.64] ;  /* 0x000000080a037980 */ /* 0x002362000c101900 */
[----:B------:R-:W-:-:S03]  /*5e950*/  MOV R16, 0x5e970 ;  /* 0x0005e97000107802 */ /* 0x000fc60000000f00 */
[----:B-1---5:R-:W-:Y:S05]  /*5e960*/  CALL.REL.NOINC `($_ZN7cutlass13device_kernelIN5flash19enable_sm80_to_sm89INS1_16FlashAttnBwdSm80INS1_25CollectiveMainloopBwdSm80ILi2ELi2EN4cute5tupleIJNS5_1CILi128EEES8_NS7_ILi64EEEEEENS_10bfloat16_tEfNS_4arch4Sm80ELb0ELb1ELb1ELb0ELb0ELb0ELb0ELb0ELi2ELi4ELi4ELi4ELb0EEENS1_24CollectiveEpilogueBwdGQAISA_fSD_Li256ELb0ELb0EEENS1_19SingleTileSchedulerILb0ELb0ELb0ELi128EEEEEEEEEvNT_6ParamsE$_ZZN4cuteplIJiEJNS_1CILi0EEEEEEDaRKNS_15ArithmeticTupleIJDpT_EEERKNS3_IJDpT0_EEEENKUlDpRKT_E_clIJiEEEDaSH_) ;  /* 0xfffb103000007944 */ /* 0x022fea0003c3ffff */
[----:B-----5:R-:W-:Y:S02]  /*5e970*/  ISETP.GT.AND P0, PT, R2, 0x7f, PT ;  /* 0x0000007f0200780c */ /* 0x020fe40003f04270 */
[----:B------:R-:W-:-:S11]  /*5e980*/  MOV R15, 0x0 ;  /* 0x00000000000f7802 */ /* 0x000fd60000000f00 */
[----:B------:R-:W-:Y:S05]  /*5e990*/  @P0 RET.REL.NODEC R14 `(_ZN7cutlass13device_kernelIN5flash19enable_sm80_to_sm89INS1_16FlashAttnBwdSm80INS1_25CollectiveMainloopBwdSm80ILi2ELi2EN4cute5tupleIJNS5_1CILi128EEES8_NS7_ILi64EEEEEENS_10bfloat16_tEfNS_4arch4Sm80ELb0ELb1ELb1ELb0ELb0ELb0ELb0ELb0ELi2ELi4ELi4ELi4ELb0EEENS1_24CollectiveEpilogueBwdGQAISA_fSD_Li256ELb0ELb0EEENS1_19SingleTileSchedulerILb0ELb0ELb0ELi128EEEEEEEEEvNT_6ParamsE) ;  /* 0xfffa16600e000950 */ /* 0x000fea0003c3ffff */
[----:B------:R-:W-:Y:S02]  /*5e9a0*/  ULDC.64 UR8, c[0x0][0x118] ;  /* 0x0000460000087ab9 */ /* 0x000fe40000000a00 */
[----:B------:R-:W5:Y:S01]  /*5e9b0*/  LD.E.64 R84, [R84.64+0x50] ;  /* 0x0000500854547980 */ /* 0x000f62000c101b00 */
[----:B------:R-:W-:Y:S01]  /*5e9c0*/  IMAD.MOV.U32 R2, RZ, RZ, R13 ;  /* 0x000000ffff027224 */ /* 0x000fe200078e000d */
[----:B------:R-:W-:Y:S02]  /*5e9d0*/  MOV R3, RZ ;  /* 0x000000ff00037202 */ /* 0x000fe40000000f00 */
[----:B------:R-:W-:Y:S02]  /*5e9e0*/  MOV R10, 0x5ea00 ;  /* 0x0005ea00000a7802 */ /* 0x000fe40000000f00 */
[----:B-1---5:R-:W-:Y:S05]  /*5e9f0*/  CALL.REL.NOINC `($_ZN7cutlass13device_kernelIN5flash19enable_sm80_to_sm89INS1_16FlashAttnBwdSm80INS1_25CollectiveMainloopBwdSm80ILi2ELi2EN4cute5tupleIJNS5_1CILi128EEES8_NS7_ILi64EEEEEENS_10bfloat16_tEfNS_4arch4Sm80ELb0ELb1ELb1ELb0ELb0ELb0ELb0ELb0ELi2ELi4ELi4ELi4ELb0EEENS1_24CollectiveEpilogueBwdGQAISA_fSD_Li256ELb0ELb0EEENS1_19SingleTileSchedulerILb0ELb0ELb0ELi128EEEEEEEEEvNT_6ParamsE$_ZN4cute3eso3ESOILb1ELb0EJNS_10UnderscoreEiEEC2ERKS2_RKi) ;  /* 0xfffa82d000007944 */ /* 0x022fea0003c3ffff */
[----:B-1----:R-:W-:Y:S02]  /*5ea00*/  MOV R2, R13 ;  /* 0x0000000d00027202 */ /* 0x002fe40000000f00 */
[----:B------:R-:W-:Y:S02]  /*5ea10*/  MOV R8, 0x5ea30 ;  /* 0x0005ea3000087802 */ /* 0x000fe40000000f00 */
[----:B------:R-:W-:Y:S05]  /*5ea20*/  CALL.REL.NOINC `($_ZN7cutlass13device_kernelIN5flash19enable_sm80_to_sm89INS1_16FlashAttnBwdSm80INS1_25CollectiveMainloopBwdSm80ILi2ELi2EN4cute5tupleIJNS5_1CILi128EEES8_NS7_ILi64EEEEEENS_10bfloat16_tEfNS_4arch4Sm80ELb0ELb1ELb1ELb0ELb0ELb0ELb0ELb0ELi2ELi4ELi4ELi4ELb0EEENS1_24CollectiveEpilogueBwdGQAISA_fSD_Li256ELb0ELb0EEENS1_19SingleTileSchedulerILb0ELb0ELb0ELi128EEEEEEEEEvNT_6ParamsE$_ZN4cute8gmem_ptrIPKfECI1NS_12iter_adaptorIS2_S3_EEES2_) ;  /* 0xfffabdf000007944 */ /* 0x000fea0003c3ffff */
[----:B-1----:R1:W5:Y:S01]  /*5ea30*/  LDL.64 R2, [R1+0x1680] ;  /* 0x0016800001027983 */ /* 0x0023620000100a00 */
[----:B------:R-:W-:-:S03]  /*5ea40*/  MOV R8, 0x5ea60 ;  /* 0x0005ea6000087802 */ /* 0x000fc60000000f00 */
[----:B-1---5:R-:W-:Y:S05]  /*5ea50*/  CALL.REL.NOINC `($_ZN7cutlass13device_kernelIN5flash19enable_sm80_to_sm89INS1_16FlashAttnBwdSm80INS1_25CollectiveMainloopBwdSm80ILi2ELi2EN4cute5tupleIJNS5_1CILi128EEES8_NS7_ILi64EEEEEENS_10bfloat16_tEfNS_4arch4Sm80ELb0ELb1ELb1ELb0ELb0ELb0ELb0ELb0ELi2ELi4ELi4ELi4ELb0EEENS1_24CollectiveEpilogueBwdGQAISA_fSD_Li256ELb0ELb0EEENS1_19SingleTileSchedulerILb0ELb0ELb0ELi128EEEEEEEEEvNT_6ParamsE$_ZN4cute3eso3ESOILb1ELb0EJNS_6LayoutINS_5tupleIJNS3_IJNS_1CILi4EEENS4_ILi1EEEEEEEEENS3_IJNS3_IJS6_NS4_ILi0EEEEEEEEEEENS_10ViewEngineINS_8gmem_ptrIPKfEEEEEEC2ERKSC_RKSI_) ;  /* 0xfffaa89000007944 */ /* 0x022fea0003c3ffff */
[----:B-1----:R1:W5:Y:S01]  /*5ea60*/  LDL.64 R4, [R1+0x1680] ;  /* 0x0016800001047983 */ /* 0x0023620000100a00 */
[----:B------:R-:W-:Y:S01]  /*5ea70*/  IMAD.MOV.U32 R2, RZ, RZ, R13 ;  /* 0x000000ffff027224 */ /* 0x000fe200078e000d */
[----:B------:R-:W-:-:S02]  /*5ea80*/  MOV R3, RZ ;  /* 0x000000ff00037202 */ /* 0x000fc40000000f00 */
[----:B------:R-:W-:Y:S02]  /*5ea90*/  MOV R10, 0x5eab0 ;  /* 0x0005eab0000a7802 */ /* 0x000fe40000000f00 */
[----:B-1---5:R-:W-:Y:S05]  /*5eaa0*/  CALL.REL.NOINC `($_ZN7cutlass13device_kernelIN5flash19enable_sm80_to_sm89INS1_16FlashAttnBwdSm80INS1_25CollectiveMainloopBwdSm80ILi2ELi2EN4cute5tupleIJNS5_1CILi128EEES8_NS7_ILi64EEEEEENS_10bfloat16_tEfNS_4arch4Sm80ELb0ELb1ELb1ELb0ELb0ELb0ELb0ELb0ELi2ELi4ELi4ELi4ELb0EEENS1_24CollectiveEpilogueBwdGQAISA_fSD_Li256ELb0ELb0EEENS1_19SingleTileSchedulerILb0ELb0ELb0ELi128EEEEEEEEEvNT_6ParamsE$_ZN4cute3eso3ESOILb1ELb0EJNS_10UnderscoreEiEEC2ERKS2_RKi) ;  /* 0xfffa822000007944 */ /* 0x022fea0003c3ffff */
[----:B-1----:R-:W-:Y:S01]  /*5eab0*/  IMAD.MOV.U32 R2, RZ, RZ, R6 ;  /* 0x000000ffff027224 */ /* 0x002fe200078e0006 */
[----:B------:R-:W-:Y:S01]  /*5eac0*/  MOV R3, R7 ;  /* 0x0000000700037202 */ /* 0x000fe20000000f00 */
[----:B------:R-:W-:Y:S01]  /*5ead0*/  IMAD.MOV.U32 R6, RZ, RZ, R13 ;  /* 0x000000ffff067224 */ /* 0x000fe200078e000d */
[----:B------:R-:W-:Y:S02]  /*5eae0*/  MOV R8, 0x5eb00 ;  /* 0x0005eb0000087802 */ /* 0x000fe40000000f00 */
[----:B------:R-:W-:Y:S05]  /*5eaf0*/  CALL.REL.NOINC `($_ZN7cutlass13device_kernelIN5flash19enable_sm80_to_sm89INS1_16FlashAttnBwdSm80INS1_25CollectiveMainloopBwdSm80ILi2ELi2EN4cute5tupleIJNS5_1CILi128EEES8_NS7_ILi64EEEEEENS_10bfloat16_tEfNS_4arch4Sm80ELb0ELb1ELb1ELb0ELb0ELb0ELb0ELb0ELi2ELi4ELi4ELi4ELb0EEENS1_24CollectiveEpilogueBwdGQAISA_fSD_Li256ELb0ELb0EEENS1_19SingleTileSchedulerILb0ELb0ELb0ELi128EEEEEEEEEvNT_6ParamsE$_ZN4cute8smem_ptrIPfECI1NS_12iter_adaptorIS1_S2_EEES1_) ;  /* 0xfffabe2000007944 */ /* 0x000fea0003c3ffff */
[----:B-1----:R1:W5:Y:S01]  /*5eb00*/  LDL.64 R2, [R1+0x1680] ;  /* 0x0016800001027983 */ /* 0x0023620000100a00 */
[----:B------:R-:W-:-:S03]  /*5eb10*/  MOV R8, 0x5eb30 ;  /* 0x0005eb3000087802 */ /* 0x000fc60000000f00 */
[----:B-1---5:R-:W-:Y:S05]  /*5eb20*/  CALL.REL.NOINC `($_ZN7cutlass13device_kernelIN5flash19enable_sm80_to_sm89INS1_16FlashAttnBwdSm80INS1_25CollectiveMainloopBwdSm80ILi2ELi2EN4cute5tupleIJNS5_1CILi128EEES8_NS7_ILi64EEEEEENS_10bfloat16_tEfNS_4arch4Sm80ELb0ELb1ELb1ELb0ELb0ELb0ELb0ELb0ELi2ELi4ELi4ELi4ELb0EEENS1_24CollectiveEpilogueBwdGQAISA_fSD_Li256ELb0ELb0EEENS1_19SingleTileSchedulerILb0ELb0ELb0ELi128EEEEEEEEEvNT_6ParamsE$_ZN4cute3eso3ESOILb1ELb0EJNS_6LayoutINS_5tupleIJNS3_IJNS_1CILi4EEENS4_ILi1EEEEEEEEENS3_IJNS3_IJS6_NS4_ILi0EEEEEEEEEEENS_10ViewEngineINS_8smem_ptrIPfEEEEEEC2ERKSC_RKSH_) ;  /* 0xfffaa80000007944 */ /* 0x022fea0003c3ffff */
[----:B-1----:R1:W5:Y:S01]  /*5eb30*/  LDL.64 R6, [R1+0x1680] ;  /* 0x0016800001067983 */ /* 0x0023620000100a00 */
[----:B------:R-:W-:Y:S02]  /*5eb40*/  MOV R2, R81 ;  /* 0x0000005100027202 */ /* 0x000fe40000000f00 */
[----:B------:R-:W-:Y:S02]  /*5eb50*/  MOV R8, 0x5eb70 ;  /* 0x0005eb7000087802 */ /* 0x000fe40000000f00 */
[----:B-1---5:R-:W-:Y:S05]  /*5eb60*/  CALL.REL.NOINC `($_ZN7cutlass13device_kernelIN5flash19enable_sm80_to_sm89INS1_16FlashAttnBwdSm80INS1_25CollectiveMainloopBwdSm80ILi2ELi2EN4cute5tupleIJNS5_1CILi128EEES8_NS7_ILi64EEEEEENS_10bfloat16_tEfNS_4arch4Sm80ELb0ELb1ELb1ELb0ELb0ELb0ELb0ELb0ELi2ELi4ELi4ELi4ELb0EEENS1_24CollectiveEpilogueBwdGQAISA_fSD_Li256ELb0ELb0EEENS1_19SingleTileSchedulerILb0ELb0ELb0ELi128EEEEEEEEEvNT_6ParamsE$_ZN4cute8gmem_ptrIPKfECI1NS_12iter_adaptorIS2_S3_EEES2_) ;  /* 0xfffabcb000007944 */ /* 0x022fea0003c3ffff */
[----:B-1----:R1:W5:Y:S01]  /*5eb70*/  LDL.64 R2, [R1+0x1688] ;  /* 0x0016880001027983 */ /* 0x0023620000100a00 */
[----:B------:R-:W-:-:S03]  /*5eb80*/  MOV R8, 0x5eba0 ;  /* 0x0005eba000087802 */ /* 0x000fc60000000f00 */
[----:B-1---5:R-:W-:Y:S05]  /*5eb90*/  CALL.REL.NOINC `($_ZN7cutlass13device_kernelIN5flash19enable_sm80_to_sm89INS1_16FlashAttnBwdSm80INS1_25CollectiveMainloopBwdSm80ILi2ELi2EN4cute5tupleIJNS5_1CILi128EEES8_NS7_ILi64EEEEEENS_10bfloat16_tEfNS_4arch4Sm80ELb0ELb1ELb1ELb0ELb0ELb0ELb0ELb0ELi2ELi4ELi4ELi4ELb0EEENS1_24CollectiveEpilogueBwdGQAISA_fSD_Li256ELb0ELb0EEENS1_19SingleTileSchedulerILb0ELb0ELb0ELi128EEEEEEEEEvNT_6ParamsE$_ZN4cute8gmem_ptrIPKN7cutlass9uint128_tEECI1NS_12iter_adaptorIS4_S5_EEES4_) ;  /* 0xfffabc4000007944 */ /* 0x022fea0003c3ffff */
        /* <DEDUP_REMOVED lines=8> */
[----:B--2--5:R-:W-:Y:S05]  /*5ec20*/  CALL.REL.NOINC `($_ZN7cutlass13device_kernelIN5flash19enable_sm80_to_sm89INS1_16FlashAttnBwdSm80INS1_25CollectiveMainloopBwdSm80ILi2ELi2EN4cute5tupleIJNS5_1CILi128EEES8_NS7_ILi64EEEEEENS_10bfloat16_tEfNS_4arch4Sm80ELb0ELb1ELb1ELb0ELb0ELb0ELb0ELb0ELi2ELi4ELi4ELi4ELb0EEENS1_24CollectiveEpilogueBwdGQAISA_fSD_Li256ELb0ELb0EEENS1_19SingleTileSchedulerILb0ELb0ELb0ELi128EEEEEEEEEvNT_6ParamsE$_ZN4cute8smem_ptrIPfECI1NS_12iter_adaptorIS1_S2_EEES1_) ;  /* 0xfffabcf000007944 */ /* 0x024fea0003c3ffff */
        /* <DEDUP_REMOVED lines=19> */
[----:B------:R-:W-:Y:S05]  /*5ed60*/  RET.REL.NODEC R14 `(_ZN7cutlass13device_kernelIN5flash19enable_sm80_to_sm89INS1_16FlashAttnBwdSm80INS1_25CollectiveMainloopBwdSm80ILi2ELi2EN4cute5tupleIJNS5_1CILi128EEES8_NS7_ILi64EEEEEENS_10bfloat16_tEfNS_4arch4Sm80ELb0ELb1ELb1ELb0ELb0ELb0ELb0ELb0ELi2ELi4ELi4ELi4ELb0EEENS1_24CollectiveEpilogueBwdGQAISA_fSD_Li256ELb0ELb0EEENS1_19SingleTileSchedulerILb0ELb0ELb0ELi128EEEEEEEEEvNT_6ParamsE) ;  /* 0xfffa12900e007950 */ /* 0x000fea0003c3ffff */
        .type           $_ZN7cutlass13device_kernelIN5flash19enable_sm80_to_sm89INS1_16FlashAttnBwdSm80INS1_25CollectiveMainloopBwdSm80ILi2ELi2EN4cute5tupleIJNS5_1CILi128EEES8_NS7_ILi64EEEEEENS_10bfloat16_tEfNS_4arch4Sm80ELb0ELb1ELb1ELb0ELb0ELb0ELb0ELb0ELi2ELi4ELi4ELi4ELb0EEENS1_24CollectiveEpilogueBwdGQAISA_fSD_Li256ELb0ELb0EEENS1_19SingleTileSchedulerILb0ELb0ELb0ELi128EEEEEEEEEvNT_6ParamsE$_ZZN5flash25CollectiveMainloopBwdSm80ILi2ELi2EN4cute5tupleIJNS1_1CILi128EEES4_NS3_ILi64EEEEEEN7cutlass10bfloat16_tEfNS7_4arch4Sm80ELb0ELb1ELb1ELb0ELb0ELb0ELb0ELb0ELi2ELi4ELi4ELi4ELb0EE3mmaINS_16FlashAttnBwdSm80ISB_NS_24CollectiveEpilogueBwdGQAIS6_fSA_Li256ELb0ELb0EEENS_19SingleTileSchedulerILb0ELb0ELb0ELi128EEEE13SharedStorageENS1_6TensorINS1_11ArrayEngineIfLm32EEENS1_6LayoutINS2_IJNS2_IJNS3_ILi2EEESO_EEESO_NS3_ILi4EEEEEENS2_IJNS2_IJNS3_ILi1EEESO_EEESQ_NS3_ILi8EEEEEEEEEEEEbRKNSB_6ParamsERT0_S12_iNS2_IJiiiEEERT_ENKUliiE_clEii,@function
        .size           $_ZN7cutlass13device_kernelIN5flash19enable_sm80_to_sm89INS1_16FlashAttnBwdSm80INS1_25CollectiveMainloopBwdSm80ILi2ELi2EN4cute5tupleIJNS5_1CILi128EEES8_NS7_ILi64EEEEEENS_10bfloat16_tEfNS_4arch4Sm80ELb0ELb1ELb1ELb0ELb0ELb0ELb0ELb0ELi2ELi4ELi4ELi4ELb0EEENS1_24CollectiveEpilogueBwdGQAISA_fSD_Li256ELb0ELb0EEENS1_19SingleTileSchedulerILb0ELb0ELb0ELi128EEEEEEEEEvNT_6ParamsE$_ZZN5flash25CollectiveMainloopBwdSm80ILi2ELi2EN4cute5tupleIJNS1_1CILi128EEES4_NS3_ILi64EEEEEEN7cutlass10bfloat16_tEfNS7_4arch4Sm80ELb0ELb1ELb1ELb0ELb0ELb0ELb0ELb0ELi2ELi4ELi4ELi4ELb0EE3mmaINS_16FlashAttnBwdSm80ISB_NS_24CollectiveEpilogueBwdGQAIS6_fSA_Li256ELb0ELb0EEENS_19SingleTileSchedulerILb0ELb0ELb0ELi128EEEE13SharedStorageENS1_6TensorINS1_11ArrayEngineIfLm32EEENS1_6LayoutINS2_IJNS2_IJNS3_ILi2EEESO_EEESO_NS3_ILi4EEEEEENS2_IJNS2_IJNS3_ILi1EEESO_EEESQ_NS3_ILi8EEEEEEEEEEEEbRKNSB_6ParamsERT0_S12_iNS2_IJiiiEEERT_ENKUliiE_clEii,($_ZN7cutlass13device_kernelIN5flash19enable_sm80_to_sm89INS1_16FlashAttnBwdSm80INS1_25CollectiveMainloopBwdSm80ILi2ELi2EN4cute5tupleIJNS5_1CILi128EEES8_NS7_ILi64EEEEEENS_10bfloat16_tEfNS_4arch4Sm80ELb0ELb1ELb1ELb0ELb0ELb0ELb0ELb0ELi2ELi4ELi4ELi4ELb0EEENS1_24CollectiveEpilogueBwdGQAISA_fSD_Li256ELb0ELb0EEENS1_19SingleTileSchedulerILb0ELb0ELb0ELi128EEEEEEEEEvNT_6ParamsE$_ZZN5flash25CollectiveMainloopBwdSm80ILi2ELi2EN4cute5tupleIJNS1_1CILi128EEES4_NS3_ILi64EEEEEEN7cutlass10bfloat16_tEfNS7_4arch4Sm80ELb0ELb1ELb1ELb0ELb0ELb0ELb0ELb0ELi2ELi4ELi4ELi4ELb0EE3mmaINS_16FlashAttnBwdSm80ISB_NS_24CollectiveEpilogueBwdGQAIS6_fSA_Li256ELb0ELb0EEENS_19SingleTileSchedulerILb0ELb0ELb0ELi128EEEE13SharedStorageENS1_6TensorINS1_11ArrayEngineIfLm32EEENS1_6LayoutINS2_IJNS2_IJNS3_ILi2EEESO_EEESO_NS3_ILi4EEEEEENS2_IJNS2_IJNS3_ILi1EEESO_EEESQ_NS3_ILi8EEEEEEEEEEEEbRKNSB_6ParamsERT0_S12_iNS2_IJiiiEEERT_ENKUlvE0_clEv - $_ZN7cutlass13device_kernelIN5flash19enable_sm80_to_sm89INS1_16FlashAttnBwdSm80INS1_25CollectiveMainloopBwdSm80ILi2ELi2EN4cute5tupleIJNS5_1CILi128EEES8_NS7_ILi64EEEEEENS_10bfloat16_tEfNS_4arch4Sm80ELb0ELb1ELb1ELb0ELb0ELb0ELb0ELb0ELi2ELi4ELi4ELi4ELb0EEENS1_24CollectiveEpilogueBwdGQAISA_fSD_Li256ELb0ELb0EEENS1_19SingleTileSchedulerILb0ELb0ELb0ELi128EEEEEEEEEvNT_6ParamsE$_ZZN5flash25CollectiveMainloopBwdSm80ILi2ELi2EN4cute5tupleIJNS1_1CILi128EEES4_NS3_ILi64EEEEEEN7cutlass10bfloat16_tEfNS7_4arch4Sm80ELb0ELb1ELb1ELb0ELb0ELb0ELb0ELb0ELi2ELi4ELi4ELi4ELb0EE3mmaINS_16FlashAttnBwdSm80ISB_NS_24CollectiveEpilogueBwdGQAIS6_fSA_Li256ELb0ELb0EEENS_19SingleTileSchedulerILb0ELb0ELb0ELi128EEEE13SharedStorageENS1_6TensorINS1_11ArrayEngineIfLm32EEENS1_6LayoutINS2_IJNS2_IJNS3_ILi2EEESO_EEESO_NS3_ILi4EEEEEENS2_IJNS2_IJNS3_ILi1EEESO_EEESQ_NS3_ILi8EEEEEEEEEEEEbRKNSB_6ParamsERT0_S12_iNS2_IJiiiEEERT_ENKUliiE_clEii)
$_ZN7cutlass13device_kernelIN5flash19enable_sm80_to_sm89INS1_16FlashAttnBwdSm80INS1_25CollectiveMainloopBwdSm80ILi2ELi2EN4cute5tupleIJNS5_1CILi128EEES8_NS7_ILi64EEEEEENS_10bfloat16_tEfNS_4arch4Sm80ELb0ELb1ELb1ELb0ELb0ELb0ELb0ELb0ELi2ELi4ELi4ELi4ELb0EEENS1_24CollectiveEpilogueBwdGQAISA_fSD_Li256ELb0ELb0EEENS1_19SingleTileSchedulerILb0ELb0ELb0ELi128EEEEEEEEEvNT_6ParamsE$_ZZN5flash25CollectiveMainloopBwdSm80ILi2ELi2EN4cute5tupleIJNS1_1CILi128EEES4_NS3_ILi64EEEEEEN7cutlass10bfloat16_tEfNS7_4arch4Sm80ELb0ELb1ELb1ELb0ELb0ELb0ELb0ELb0ELi2ELi4ELi4ELi4ELb0EE3mmaINS_16FlashAttnBwdSm80ISB_NS_24CollectiveEpilogueBwdGQAIS6_fSA_Li256ELb0ELb0EEENS_19SingleTileSchedulerILb0ELb0ELb0ELi128EEEE13SharedStorageENS1_6TensorINS1_11ArrayEngineIfLm32EEENS1_6LayoutINS2_IJNS2_IJNS3_ILi2EEESO_EEESO_NS3_ILi4EEEEEENS2_IJNS2_IJNS3_ILi1EEESO_EEESQ_NS3_ILi8EEEEEEEEEEEEbRKNSB_6ParamsERT0_S12_iNS2_IJiiiEEERT_ENKUliiE_clEii:
        /* <DEDUP_REMOVED lines=62> */
[----:B-1----:R-:W-:Y:S01]  /*5f150*/  IMAD.MOV.U32 R5, RZ, RZ, R3 ;  /* 0x000000ffff057224 */ /* 0x002fe200078e0003 */
[----:B------:R-:W-:Y:S02]  /*5f160*/  MOV R82, R49 ;  /* 0x0000003100527202 */ /* 0x000fe40000000f00 */
        /* <DEDUP_REMOVED lines=484> */
[----:B-----5:R-:W-:Y:S01]  /*60fb0*/  ISETP.GT.AND P0, PT, R2, 0x7f, PT ;  /* 0x0000007f0200780c */ /* 0x020fe20003f04270 */
[----:B------:R-:W-:Y:S01]  /*60fc0*/  IMAD.MOV.U32 R2, RZ, RZ, R12 ;  /* 0x000000ffff027224 */ /* 0x000fe200078e000c */
        /* <DEDUP_REMOVED lines=63> */
        .type           $_ZN7cutlass13device_kernelIN5flash19enable_sm80_to_sm89INS1_16FlashAttnBwdSm80INS1_25CollectiveMainloopBwdSm80ILi2ELi2EN4cute5tupleIJNS5_1CILi128EEES8_NS7_ILi64EEEEEENS_10bfloat16_tEfNS_4arch4Sm80ELb0ELb1ELb1ELb0ELb0ELb0ELb0ELb0ELi2ELi4ELi4ELi4ELb0EEENS1_24CollectiveEpilogueBwdGQAISA_fSD_Li256ELb0ELb0EEENS1_19SingleTileSchedulerILb0ELb0ELb0ELi128EEEEEEEEEvNT_6ParamsE$_ZZN5flash25CollectiveMainloopBwdSm80ILi2ELi2EN4cute5tupleIJNS1_1CILi128EEES4_NS3_ILi64EEEEEEN7cutlass10bfloat16_tEfNS7_4arch4Sm80ELb0ELb1ELb1ELb0ELb0ELb0ELb0ELb0ELi2ELi4ELi4ELi4ELb0EE3mmaINS_16FlashAttnBwdSm80ISB_NS_24CollectiveEpilogueBwdGQAIS6_fSA_Li256ELb0ELb0EEENS_19SingleTileSchedulerILb0ELb0ELb0ELi128EEEE13SharedStorageENS1_6TensorINS1_11ArrayEngineIfLm32EEENS1_6LayoutINS2_IJNS2_IJNS3_ILi2EEESO_EEESO_NS3_ILi4EEEEEENS2_IJNS2_IJNS3_ILi1EEESO_EEESQ_NS3_ILi8EEEEEEEEEEEEbRKNSB_6ParamsERT0_S12_iNS2_IJiiiEEERT_ENKUlvE0_clEv,@function
        .size           $_ZN7cutlass13device_kernelIN5flash19enable_sm80_to_sm89INS1_16FlashAttnBwdSm80INS1_25CollectiveMainloopBwdSm80ILi2ELi2EN4cute5tupleIJNS5_1CILi128EEES8_NS7_ILi64EEEEEENS_10bfloat16_tEfNS_4arch4Sm80ELb0ELb1ELb1ELb0ELb0ELb0ELb0ELb0ELi2ELi4ELi4ELi4ELb0EEENS1_24CollectiveEpilogueBwdGQAISA_fSD_Li256ELb0ELb0EEENS1_19SingleTileSchedulerILb0ELb0ELb0ELi128EEEEEEEEEvNT_6ParamsE$_ZZN5flash25CollectiveMainloopBwdSm80ILi2ELi2EN4cute5tupleIJNS1_1CILi128EEES4_NS3_ILi64EEEEEEN7cutlass10bfloat16_tEfNS7_4arch4Sm80ELb0ELb1ELb1ELb0ELb0ELb0ELb0ELb0ELi2ELi4ELi4ELi4ELb0EE3mmaINS_16FlashAttnBwdSm80ISB_NS_24CollectiveEpilogueBwdGQAIS6_fSA_Li256ELb0ELb0EEENS_19SingleTileSchedulerILb0ELb0ELb0ELi128EEEE13SharedStorageENS1_6TensorINS1_11ArrayEngineIfLm32EEENS1_6LayoutINS2_IJNS2_IJNS3_ILi2EEESO_EEESO_NS3_ILi4EEEEEENS2_IJNS2_IJNS3_ILi1EEESO_EEESQ_NS3_ILi8EEEEEEEEEEEEbRKNSB_6ParamsERT0_S12_iNS2_IJiiiEEERT_ENKUlvE0_clEv,($_ZN7cutlass13device_kernelIN5flash19enable_sm80_to_sm89INS1_16FlashAttnBwdSm80INS1_25CollectiveMainloopBwdSm80ILi2ELi2EN4cute5tupleIJNS5_1CILi128EEES8_NS7_ILi64EEEEEENS_10bfloat16_tEfNS_4arch4Sm80ELb0ELb1ELb1ELb0ELb0ELb0ELb0ELb0ELi2ELi4ELi4ELi4ELb0EEENS1_24CollectiveEpilogueBwdGQAISA_fSD_Li256ELb0ELb0EEENS1_19SingleTileSchedulerILb0ELb0ELb0ELi128EEEEEEEEEvNT_6ParamsE$_ZZN5flash25CollectiveMainloopBwdSm80ILi2ELi2EN4cute5tupleIJNS1_1CILi128EEES4_NS3_ILi64EEEEEEN7cutlass10bfloat16_tEfNS7_4arch4Sm80ELb0ELb1ELb1ELb0ELb0ELb0ELb0ELb0ELi2ELi4ELi4ELi4ELb0EE3mmaINS_16FlashAttnBwdSm80ISB_NS_24CollectiveEpilogueBwdGQAIS6_fSA_Li256ELb0ELb0EEENS_19SingleTileSchedulerILb0ELb0ELb0ELi128EEEE13SharedStorageENS1_6TensorINS1_11ArrayEngineIfLm32EEENS1_6LayoutINS2_IJNS2_IJNS3_ILi2EEESO_EEESO_NS3_ILi4EEEEEENS2_IJNS2_IJNS3_ILi1EEESO_EEESQ_NS3_ILi8EEEEEEEEEEEEbRKNSB_6ParamsERT0_S12_iNS2_IJiiiEEERT_ENKUlvE_clEv - $_ZN7cutlass13device_kernelIN5flash19enable_sm80_to_sm89INS1_16FlashAttnBwdSm80INS1_25CollectiveMainloopBwdSm80ILi2ELi2EN4cute5tupleIJNS5_1CILi128EEES8_NS7_ILi64EEEEEENS_10bfloat16_tEfNS_4arch4Sm80ELb0ELb1ELb1ELb0ELb0ELb0ELb0ELb0ELi2ELi4ELi4ELi4ELb0EEENS1_24CollectiveEpilogueBwdGQAISA_fSD_Li256ELb0ELb0EEENS1_19SingleTileSchedulerILb0ELb0ELb0ELi128EEEEEEEEEvNT_6ParamsE$_ZZN5flash25CollectiveMainloopBwdSm80ILi2ELi2EN4cute5tupleIJNS1_1CILi128EEES4_NS3_ILi64EEEEEEN7cutlass10bfloat16_tEfNS7_4arch4Sm80ELb0ELb1ELb1ELb0ELb0ELb0ELb0ELb0ELi2ELi4ELi4ELi4ELb0EE3mmaINS_16FlashAttnBwdSm80ISB_NS_24CollectiveEpilogueBwdGQAIS6_fSA_Li256ELb0ELb0EEENS_19SingleTileSchedulerILb0ELb0ELb0ELi128EEEE13SharedStorageENS1_6TensorINS1_11ArrayEngineIfLm32EEENS1_6LayoutINS2_IJNS2_IJNS3_ILi2EEESO_EEESO_NS3_ILi4EEEEEENS2_IJNS2_IJNS3_ILi1EEESO_EEESQ_NS3_ILi8EEEEEEEEEEEEbRKNSB_6ParamsERT0_S12_iNS2_IJiiiEEERT_ENKUlvE0_clEv)
$_ZN7cutlass13device_kernelIN5flash19enable_sm80_to_sm89INS1_16FlashAttnBwdSm80INS1_25CollectiveMainloopBwdSm80ILi2ELi2EN4cute5tupleIJNS5_1CILi128EEES8_NS7_ILi64EEEEEENS_10bfloat16_tEfNS_4arch4Sm80ELb0ELb1ELb1ELb0ELb0ELb0ELb0ELb0ELi2ELi4ELi4ELi4ELb0EEENS1_24CollectiveEpilogueBwdGQAISA_fSD_Li256ELb0ELb0EEENS1_19SingleTileSchedulerILb0ELb0ELb0ELi128EEEEEEEEEvNT_6ParamsE$_ZZN5flash25CollectiveMainloopBwdSm80ILi2ELi2EN4cute5tupleIJNS1_1CILi128EEES4_NS3_ILi64EEEEEEN7cutlass10bfloat16_tEfNS7_4arch4Sm80ELb0ELb1ELb1ELb0ELb0ELb0ELb0ELb0ELi2ELi4ELi4ELi4ELb0EE3mmaINS_16FlashAttnBwdSm80ISB_NS_24CollectiveEpilogueBwdGQAIS6_fSA_Li256ELb0ELb0EEENS_19SingleTileSchedulerILb0ELb0ELb0ELi128EEEE13SharedStorageENS1_6TensorINS1_11ArrayEngineIfLm32EEENS1_6LayoutINS2_IJNS2_IJNS3_ILi2EEESO_EEESO_NS3_ILi4EEEEEENS2_IJNS2_IJNS3_ILi1EEESO_EEESQ_NS3_ILi8EEEEEEEEEEEEbRKNSB_6ParamsERT0_S12_iNS2_IJiiiEEERT_ENKUlvE0_clEv:
        /* <DEDUP_REMOVED lines=14> */
[----:B-1---5:R-:W-:Y:S05]  /*614a0*/  CALL.REL.NOINC `($_ZN7cutlass13device_kernelIN5flash19enable_sm80_to_sm89INS1_16FlashAttnBwdSm80INS1_25CollectiveMainloopBwdSm80ILi2ELi2EN4cute5tupleIJNS5_1CILi128EEES8_NS7_ILi64EEEEEENS_10bfloat16_tEfNS_4arch4Sm80ELb0ELb1ELb1ELb0ELb0ELb0ELb0ELb0ELi2ELi4ELi4ELi4ELb0EEENS1_24CollectiveEpilogueBwdGQAISA_fSD_Li256ELb0ELb0EEENS1_19SingleTileSchedulerILb0ELb0ELb0ELi128EEEEEEEEEvNT_6ParamsE$_ZZN5flash25CollectiveMainloopBwdSm80ILi2ELi2EN4cute5tupleIJNS1_1CILi128EEES4_NS3_ILi64EEEEEEN7cutlass10bfloat16_tEfNS7_4arch4Sm80ELb0ELb1ELb1ELb0ELb0ELb0ELb0ELb0ELi2ELi4ELi4ELi4ELb0EE3mmaINS_16FlashAttnBwdSm80ISB_NS_24CollectiveEpilogueBwdGQAIS6_fSA_Li256ELb0ELb0EEENS_19SingleTileSchedulerILb0ELb0ELb0ELi128EEEE13SharedStorageENS1_6TensorINS1_11ArrayEngineIfLm32EEENS1_6LayoutINS2_IJNS2_IJNS3_ILi2EEESO_EEESO_NS3_ILi4EEEEEENS2_IJNS2_IJNS3_ILi1EEESO_EEESQ_NS3_ILi8EEEEEEEEEEEEbRKNSB_6ParamsERT0_S12_iNS2_IJiiiEEERT_ENKUliiE0_clEii) ;  /* 0xffffb2a000007944 */ /* 0x022fea0003c3ffff */
.L_x_1790:
[----:B------:R-:W-:Y:S05]  /*614b0*/  BSYNC B0 ;  /* 0x0000000000007941 */ /* 0x000fea0003800000 */
.L_x_1789:
[----:B------:R-:W-:Y:S01]  /*614c0*/  MOV R13, 0x0 ;  /* 0x00000000000d7802 */ /* 0x000fe20000000f00 */
[----:B------:R-:W0:Y:S03]  /*614d0*/  LDGDEPBAR ;  /* 0x00000000000079af */ /* 0x000e260000000000 */
[----:B------:R-:W-:Y:S05]  /*614e0*/  RET.REL.NODEC R12 `(_ZN7cutlass13device_kernelIN5flash19enable_sm80_to_sm89INS1_16FlashAttnBwdSm80INS1_25CollectiveMainloopBwdSm80ILi2ELi2EN4cute5tupleIJNS5_1CILi128EEES8_NS7_ILi64EEEEEENS_10bfloat16_tEfNS_4arch4Sm80ELb0ELb1ELb1ELb0ELb0ELb0ELb0ELb0ELi2ELi4ELi4ELi4ELb0EEENS1_24CollectiveEpilogueBwdGQAISA_fSD_Li256ELb0ELb0EEENS1_19SingleTileSchedulerILb0ELb0ELb0ELi128EEEEEEEEEvNT_6ParamsE) ;  /* 0xfff9eb100c007950 */ /* 0x000fea0003c3ffff */
        .type           $_ZN7cutlass13device_kernelIN5flash19enable_sm80_to_sm89INS1_16FlashAttnBwdSm80INS1_25CollectiveMainloopBwdSm80ILi2ELi2EN4cute5tupleIJNS5_1CILi128EEES8_NS7_ILi64EEEEEENS_10bfloat16_tEfNS_4arch4Sm80ELb0ELb1ELb1ELb0ELb0ELb0ELb0ELb0ELi2ELi4ELi4ELi4ELb0EEENS1_24CollectiveEpilogueBwdGQAISA_fSD_Li256ELb0ELb0EEENS1_19SingleTileSchedulerILb0ELb0ELb0ELi128EEEEEEEEEvNT_6ParamsE$_ZZN5flash25CollectiveMainloopBwdSm80ILi2ELi2EN4cute5tupleIJNS1_1CILi128EEES4_NS3_ILi64EEEEEEN7cutlass10bfloat16_tEfNS7_4arch4Sm80ELb0ELb1ELb1ELb0ELb0ELb0ELb0ELb0ELi2ELi4ELi4ELi4ELb0EE3mmaINS_16FlashAttnBwdSm80ISB_NS_24CollectiveEpilogueBwdGQAIS6_fSA_Li256ELb0ELb0EEENS_19SingleTileSchedulerILb0ELb0ELb0ELi128EEEE13SharedStorageENS1_6TensorINS1_11ArrayEngineIfLm32EEENS1_6LayoutINS2_IJNS2_IJNS3_ILi2EEESO_EEESO_NS3_ILi4EEEEEENS2_IJNS2_IJNS3_ILi1EEESO_EEESQ_NS3_ILi8EEEEEEEEEEEEbRKNSB_6ParamsERT0_S12_iNS2_IJiiiEEERT_ENKUlvE_clEv,@function
        .size           $_ZN7cutlass13device_kernelIN5flash19enable_sm80_to_sm89INS1_16FlashAttnBwdSm80INS1_25CollectiveMainloopBwdSm80ILi2ELi2EN4cute5tupleIJNS5_1CILi128EEES8_NS7_ILi64EEEEEENS_10bfloat16_tEfNS_4arch4Sm80ELb0ELb1ELb1ELb0ELb0ELb0ELb0ELb0ELi2ELi4ELi4ELi4ELb0EEENS1_24CollectiveEpilogueBwdGQAISA_fSD_Li256ELb0ELb0EEENS1_19SingleTileSchedulerILb0ELb0ELb0ELi128EEEEEEEEEvNT_6ParamsE$_ZZN5flash25CollectiveMainloopBwdSm80ILi2ELi2EN4cute5tupleIJNS1_1CILi128EEES4_NS3_ILi64EEEEEEN7cutlass10bfloat16_tEfNS7_4arch4Sm80ELb0ELb1ELb1ELb0ELb0ELb0ELb0ELb0ELi2ELi4ELi4ELi4ELb0EE3mmaINS_16FlashAttnBwdSm80ISB_NS_24CollectiveEpilogueBwdGQAIS6_fSA_Li256ELb0ELb0EEENS_19SingleTileSchedulerILb0ELb0ELb0ELi128EEEE13SharedStorageENS1_6TensorINS1_11ArrayEngineIfLm32EEENS1_6LayoutINS2_IJNS2_IJNS3_ILi2EEESO_EEESO_NS3_ILi4EEEEEENS2_IJNS2_IJNS3_ILi1EEESO_EEESQ_NS3_ILi8EEEEEEEEEEEEbRKNSB_6ParamsERT0_S12_iNS2_IJiiiEEERT_ENKUlvE_clEv,($_ZN7cutlass13device_kernelIN5flash19enable_sm80_to_sm89INS1_16FlashAttnBwdSm80INS1_25CollectiveMainloopBwdSm80ILi2ELi2EN4cute5tupleIJNS5_1CILi128EEES8_NS7_ILi64EEEEEENS_10bfloat16_tEfNS_4arch4Sm80ELb0ELb1ELb1ELb0ELb0ELb0ELb0ELb0ELi2ELi4ELi4ELi4ELb0EEENS1_24CollectiveEpilogueBwdGQAISA_fSD_Li256ELb0ELb0EEENS1_19SingleTileSchedulerILb0ELb0ELb0ELi128EEEEEEEEEvNT_6ParamsE$_ZZZN5flash25CollectiveMainloopBwdSm80ILi2ELi2EN4cute5tupleIJNS1_1CILi128EEES4_NS3_ILi64EEEEEEN7cutlass10bfloat16_tEfNS7_4arch4Sm80ELb0ELb1ELb1ELb0ELb0ELb0ELb0ELb0ELi2ELi4ELi4ELi4ELb0EE3mmaINS_16FlashAttnBwdSm80ISB_NS_24CollectiveEpilogueBwdGQAIS6_fSA_Li256ELb0ELb0EEENS_19SingleTileSchedulerILb0ELb0ELb0ELi128EEEE13SharedStorageENS1_6TensorINS1_11ArrayEngineIfLm32EEENS1_6LayoutINS2_IJNS2_IJNS3_ILi2EEESO_EEESO_NS3_ILi4EEEEEENS2_IJNS2_IJNS3_ILi1EEESO_EEESQ_NS3_ILi8EEEEEEEEEEEEbRKNSB_6ParamsERT0_S12_iNS2_IJiiiEEERT_ENKUliT_E_clIZSC_ISJ_SX_EbS10_S12_S12_iS13_S15_EUlRS16_iE_EEDaiS16_ENKUlT_E_clIZSC_ISJ_SX_EbS10_S12_S12_iS13_S15_EUlvE0_EEDaS1B_ - $_ZN7cutlass13device_kernelIN5flash19enable_sm80_to_sm89INS1_16FlashAttnBwdSm80INS1_25CollectiveMainloopBwdSm80ILi2ELi2EN4cute5tupleIJNS5_1CILi128EEES8_NS7_ILi64EEEEEENS_10bfloat16_tEfNS_4arch4Sm80ELb0ELb1ELb1ELb0ELb0ELb0ELb0ELb0ELi2ELi4ELi4ELi4ELb0EEENS1_24CollectiveEpilogueBwdGQAISA_fSD_Li256ELb0ELb0EEENS1_19SingleTileSchedulerILb0ELb0ELb0ELi128EEEEEEEEEvNT_6ParamsE$_ZZN5flash25CollectiveMainloopBwdSm80ILi2ELi2EN4cute5tupleIJNS1_1CILi128EEES4_NS3_ILi64EEEEEEN7cutlass10bfloat16_tEfNS7_4arch4Sm80ELb0ELb1ELb1ELb0ELb0ELb0ELb0ELb0ELi2ELi4ELi4ELi4ELb0EE3mmaINS_16FlashAttnBwdSm80ISB_NS_24CollectiveEpilogueBwdGQAIS6_fSA_Li256ELb0ELb0EEENS_19SingleTileSchedulerILb0ELb0ELb0ELi128EEEE13SharedStorageENS1_6TensorINS1_11ArrayEngineIfLm32EEENS1_6LayoutINS2_IJNS2_IJNS3_ILi2EEESO_EEESO_NS3_ILi4EEEEEENS2_IJNS2_IJNS3_ILi1EEESO_EEESQ_NS3_ILi8EEEEEEEEEEEEbRKNSB_6ParamsERT0_S12_iNS2_IJiiiEEERT_ENKUlvE_clEv)
$_ZN7cutlass13device_kernelIN5flash19enable_sm80_to_sm89INS1_16FlashAttnBwdSm80INS1_25CollectiveMainloopBwdSm80ILi2ELi2EN4cute5tupleIJNS5_1CILi128EEES8_NS7_ILi64EEEEEENS_10bfloat16_tEfNS_4arch4Sm80ELb0ELb1ELb1ELb0ELb0ELb0ELb0ELb0ELi2ELi4ELi4ELi4ELb0EEENS1_24CollectiveEpilogueBwdGQAISA_fSD_Li256ELb0ELb0EEENS1_19SingleTileSchedulerILb0ELb0ELb0ELi128EEEEEEEEEvNT_6ParamsE$_ZZN5flash25CollectiveMainloopBwdSm80ILi2ELi2EN4cute5tupleIJNS1_1CILi128EEES4_NS3_ILi64EEEEEEN7cutlass10bfloat16_tEfNS7_4arch4Sm80ELb0ELb1ELb1ELb0ELb0ELb0ELb0ELb0ELi2ELi4ELi4ELi4ELb0EE3mmaINS_16FlashAttnBwdSm80ISB_NS_24CollectiveEpilogueBwdGQAIS6_fSA_Li256ELb0ELb0EEENS_19SingleTileSchedulerILb0ELb0ELb0ELi128EEEE13SharedStorageENS1_6TensorINS1_11ArrayEngineIfLm32EEENS1_6LayoutINS2_IJNS2_IJNS3_ILi2EEESO_EEESO_NS3_ILi4EEEEEENS2_IJNS2_IJNS3_ILi1EEESO_EEESQ_NS3_ILi8EEEEEEEEEEEEbRKNSB_6ParamsERT0_S12_iNS2_IJiiiEEERT_ENKUlvE_clEv:
        /* <DEDUP_REMOVED lines=14> */
[----:B-1---5:R-:W-:Y:S05]  /*615d0*/  CALL.REL.NOINC `($_ZN7cutlass13device_kernelIN5flash19enable_sm80_to_sm89INS1_16FlashAttnBwdSm80INS1_25CollectiveMainloopBwdSm80ILi2ELi2EN4cute5tupleIJNS5_1CILi128EEES8_NS7_ILi64EEEEEENS_10bfloat16_tEfNS_4arch4Sm80ELb0ELb1ELb1ELb0ELb0ELb0ELb0ELb0ELi2ELi4ELi4ELi4ELb0EEENS1_24CollectiveEpilogueBwdGQAISA_fSD_Li256ELb0ELb0EEENS1_19SingleTileSchedulerILb0ELb0ELb0ELi128EEEEEEEEEvNT_6ParamsE$_ZZN5flash25CollectiveMainloopBwdSm80ILi2ELi2EN4cute5tupleIJNS1_1CILi128EEES4_NS3_ILi64EEEEEEN7cutlass10bfloat16_tEfNS7_4arch4Sm80ELb0ELb1ELb1ELb0ELb0ELb0ELb0ELb0ELi2ELi4ELi4ELi4ELb0EE3mmaINS_16FlashAttnBwdSm80ISB_NS_24CollectiveEpilogueBwdGQAIS6_fSA_Li256ELb0ELb0EEENS_19SingleTileSchedulerILb0ELb0ELb0ELi128EEEE13SharedStorageENS1_6TensorINS1_11ArrayEngineIfLm32EEENS1_6LayoutINS2_IJNS2_IJNS3_ILi2EEESO_EEESO_NS3_ILi4EEEEEENS2_IJNS2_IJNS3_ILi1EEESO_EEESQ_NS3_ILi8EEEEEEEEEEEEbRKNSB_6ParamsERT0_S12_iNS2_IJiiiEEERT_ENKUliiE_clEii) ;  /* 0xffffd79000007944 */ /* 0x022fea0003c3ffff */
.L_x_1792:
[----:B------:R-:W-:Y:S05]  /*615e0*/  BSYNC B0 ;  /* 0x0000000000007941 */ /* 0x000fea0003800000 */
.L_x_1791:
[----:B------:R-:W-:Y:S01]  /*615f0*/  MOV R15, 0x0 ;  /* 0x00000000000f7802 */ /* 0x000fe20000000f00 */
[----:B------:R-:W0:Y:S03]  /*61600*/  LDGDEPBAR ;  /* 0x00000000000079af */ /* 0x000e260000000000 */
[----:B------:R-:W-:Y:S05]  /*61610*/  RET.REL.NODEC R14 `(_ZN7cutlass13device_kernelIN5flash19enable_sm80_to_sm89INS1_16FlashAttnBwdSm80INS1_25CollectiveMainloopBwdSm80ILi2ELi2EN4cute5tupleIJNS5_1CILi128EEES8_NS7_ILi64EEEEEENS_10bfloat16_tEfNS_4arch4Sm80ELb0ELb1ELb1ELb0ELb0ELb0ELb0ELb0ELi2ELi4ELi4ELi4ELb0EEENS1_24CollectiveEpilogueBwdGQAISA_fSD_Li256ELb0ELb0EEENS1_19SingleTileSchedulerILb0ELb0ELb0ELi128EEEEEEEEEvNT_6ParamsE) ;  /* 0xfff9e9e00e007950 */ /* 0x000fea0003c3ffff */
        .type           $_ZN7cutlass13device_kernelIN5flash19enable_sm80_to_sm89INS1_16FlashAttnBwdSm80INS1_25CollectiveMainloopBwdSm80ILi2ELi2EN4cute5tupleIJNS5_1CILi128EEES8_NS7_ILi64EEEEEENS_10bfloat16_tEfNS_4arch4Sm80ELb0ELb1ELb1ELb0ELb0ELb0ELb0ELb0ELi2ELi4ELi4ELi4ELb0EEENS1_24CollectiveEpilogueBwdGQAISA_fSD_Li256ELb0ELb0EEENS1_19SingleTileSchedulerILb0ELb0ELb0ELi128EEEEEEEEEvNT_6ParamsE$_ZZZN5flash25CollectiveMainloopBwdSm80ILi2ELi2EN4cute5tupleIJNS1_1CILi128EEES4_NS3_ILi64EEEEEEN7cutlass10bfloat16_tEfNS7_4arch4Sm80ELb0ELb1ELb1ELb0ELb0ELb0ELb0ELb0ELi2ELi4ELi4ELi4ELb0EE3mmaINS_16FlashAttnBwdSm80ISB_NS_24CollectiveEpilogueBwdGQAIS6_fSA_Li256ELb0ELb0EEENS_19SingleTileSchedulerILb0ELb0ELb0ELi128EEEE13SharedStorageENS1_6TensorINS1_11ArrayEngineIfLm32EEENS1_6LayoutINS2_IJNS2_IJNS3_ILi2EEESO_EEESO_NS3_ILi4EEEEEENS2_IJNS2_IJNS3_ILi1EEESO_EEESQ_NS3_ILi8EEEEEEEEEEEEbRKNSB_6ParamsERT0_S12_iNS2_IJiiiEEERT_ENKUliT_E_clIZSC_ISJ_SX_EbS10_S12_S12_iS13_S15_EUlRS16_iE_EEDaiS16_ENKUlT_E_clIZSC_ISJ_SX_EbS10_S12_S12_iS13_S15_EUlvE0_EEDaS1B_,@function
        .size           $_ZN7cutlass13device_kernelIN5flash19enable_sm80_to_sm89INS1_16FlashAttnBwdSm80INS1_25CollectiveMainloopBwdSm80ILi2ELi2EN4cute5tupleIJNS5_1CILi128EEES8_NS7_ILi64EEEEEENS_10bfloat16_tEfNS_4arch4Sm80ELb0ELb1ELb1ELb0ELb0ELb0ELb0ELb0ELi2ELi4ELi4ELi4ELb0EEENS1_24CollectiveEpilogueBwdGQAISA_fSD_Li256ELb0ELb0EEENS1_19SingleTileSchedulerILb0ELb0ELb0ELi128EEEEEEEEEvNT_6ParamsE$_ZZZN5flash25CollectiveMainloopBwdSm80ILi2ELi2EN4cute5tupleIJNS1_1CILi128EEES4_NS3_ILi64EEEEEEN7cutlass10bfloat16_tEfNS7_4arch4Sm80ELb0ELb1ELb1ELb0ELb0ELb0ELb0ELb0ELi2ELi4ELi4ELi4ELb0EE3mmaINS_16FlashAttnBwdSm80ISB_NS_24CollectiveEpilogueBwdGQAIS6_fSA_Li256ELb0ELb0EEENS_19SingleTileSchedulerILb0ELb0ELb0ELi128EEEE13SharedStorageENS1_6TensorINS1_11ArrayEngineIfLm32EEENS1_6LayoutINS2_IJNS2_IJNS3_ILi2EEESO_EEESO_NS3_ILi4EEEEEENS2_IJNS2_IJNS3_ILi1EEESO_EEESQ_NS3_ILi8EEEEEEEEEEEEbRKNSB_6ParamsERT0_S12_iNS2_IJiiiEEERT_ENKUliT_E_clIZSC_ISJ_SX_EbS10_S12_S12_iS13_S15_EUlRS16_iE_EEDaiS16_ENKUlT_E_clIZSC_ISJ_SX_EbS10_S12_S12_iS13_S15_EUlvE0_EEDaS1B_,($_ZN7cutlass13device_kernelIN5flash19enable_sm80_to_sm89INS1_16FlashAttnBwdSm80INS1_25CollectiveMainloopBwdSm80ILi2ELi2EN4cute5tupleIJNS5_1CILi128EEES8_NS7_ILi64EEEEEENS_10bfloat16_tEfNS_4arch4Sm80ELb0ELb1ELb1ELb0ELb0ELb0ELb0ELb0ELi2ELi4ELi4ELi4ELb0EEENS1_24CollectiveEpilogueBwdGQAISA_fSD_Li256ELb0ELb0EEENS1_19SingleTileSchedulerILb0ELb0ELb0ELi128EEEEEEEEEvNT_6ParamsE$_ZZZN5flash25CollectiveMainloopBwdSm80ILi2ELi2EN4cute5tupleIJNS1_1CILi128EEES4_NS3_ILi64EEEEEEN7cutlass10bfloat16_tEfNS7_4arch4Sm80ELb0ELb1ELb1ELb0ELb0ELb0ELb0ELb0ELi2ELi4ELi4ELi4ELb0EE3mmaINS_16FlashAttnBwdSm80ISB_NS_24CollectiveEpilogueBwdGQAIS6_fSA_Li256ELb0ELb0EEENS_19SingleTileSchedulerILb0ELb0ELb0ELi128EEEE13SharedStorageENS1_6TensorINS1_11ArrayEngineIfLm32EEENS1_6LayoutINS2_IJNS2_IJNS3_ILi2EEESO_EEESO_NS3_ILi4EEEEEENS2_IJNS2_IJNS3_ILi1EEESO_EEESQ_NS3_ILi8EEEEEEEEEEEEbRKNSB_6ParamsERT0_S12_iNS2_IJiiiEEERT_ENKUliT_E_clIZSC_ISJ_SX_EbS10_S12_S12_iS13_S15_EUlRS16_iE_EEDaiS16_ENKUlvE0_clEv - $_ZN7cutlass13device_kernelIN5flash19enable_sm80_to_sm89INS1_16FlashAttnBwdSm80INS1_25CollectiveMainloopBwdSm80ILi2ELi2EN4cute5tupleIJNS5_1CILi128EEES8_NS7_ILi64EEEEEENS_10bfloat16_tEfNS_4arch4Sm80ELb0ELb1ELb1ELb0ELb0ELb0ELb0ELb0ELi2ELi4ELi4ELi4ELb0EEENS1_24CollectiveEpilogueBwdGQAISA_fSD_Li256ELb0ELb0EEENS1_19SingleTileSchedulerILb0ELb0ELb0ELi128EEEEEEEEEvNT_6ParamsE$_ZZZN5flash25CollectiveMainloopBwdSm80ILi2ELi2EN4cute5tupleIJNS1_1CILi128EEES4_NS3_ILi64EEEEEEN7cutlass10bfloat16_tEfNS7_4arch4Sm80ELb0ELb1ELb1ELb0ELb0ELb0ELb0ELb0ELi2ELi4ELi4ELi4ELb0EE3mmaINS_16FlashAttnBwdSm80ISB_NS_24CollectiveEpilogueBwdGQAIS6_fSA_Li256ELb0ELb0EEENS_19SingleTileSchedulerILb0ELb0ELb0ELi128EEEE13SharedStorageENS1_6TensorINS1_11ArrayEngineIfLm32EEENS1_6LayoutINS2_IJNS2_IJNS3_ILi2EEESO_EEESO_NS3_ILi4EEEEEENS2_IJNS2_IJNS3_ILi1EEESO_EEESQ_NS3_ILi8EEEEEEEEEEEEbRKNSB_6ParamsERT0_S12_iNS2_IJiiiEEERT_ENKUliT_E_clIZSC_ISJ_SX_EbS10_S12_S12_iS13_S15_EUlRS16_iE_EEDaiS16_ENKUlT_E_clIZSC_ISJ_SX_EbS10_S12_S12_iS13_S15_EUlvE0_EEDaS1B_)
$_ZN7cutlass13device_kernelIN5flash19enable_sm80_to_sm89INS1_16FlashAttnBwdSm80INS1_25CollectiveMainloopBwdSm80ILi2ELi2EN4cute5tupleIJNS5_1CILi128EEES8_NS7_ILi64EEEEEENS_10bfloat16_tEfNS_4arch4Sm80ELb0ELb1ELb1ELb0ELb0ELb0ELb0ELb0ELi2ELi4ELi4ELi4ELb0EEENS1_24CollectiveEpilogueBwdGQAISA_fSD_Li256ELb0ELb0EEENS1_19SingleTileSchedulerILb0ELb0ELb0ELi128EEEEEEEEEvNT_6ParamsE$_ZZZN5flash25CollectiveMainloopBwdSm80ILi2ELi2EN4cute5tupleIJNS1_1CILi128EEES4_NS3_ILi64EEEEEEN7cutlass10bfloat16_tEfNS7_4arch4Sm80ELb0ELb1ELb1ELb0ELb0ELb0ELb0ELb0ELi2ELi4ELi4ELi4ELb0EE3mmaINS_16FlashAttnBwdSm80ISB_NS_24CollectiveEpilogueBwdGQAIS6_fSA_Li256ELb0ELb0EEENS_19SingleTileSchedulerILb0ELb0ELb0ELi128EEEE13SharedStorageENS1_6TensorINS1_11ArrayEngineIfLm32EEENS1_6LayoutINS2_IJNS2_IJNS3_ILi2EEESO_EEESO_NS3_ILi4EEEEEENS2_IJNS2_IJNS3_ILi1EEESO_EEESQ_NS3_ILi8EEEEEEEEEEEEbRKNSB_6ParamsERT0_S12_iNS2_IJiiiEEERT_ENKUliT_E_clIZSC_ISJ_SX_EbS10_S12_S12_iS13_S15_EUlRS16_iE_EEDaiS16_ENKUlT_E_clIZSC_ISJ_SX_EbS10_S12_S12_iS13_S15_EUlvE0_EEDaS1B_:
        /* <DEDUP_REMOVED lines=38> */
[----:B-1---5:R-:W-:Y:S05]  /*61880*/  CALL.REL.NOINC `($_ZN7cutlass13device_kernelIN5flash19enable_sm80_to_sm89INS1_16FlashAttnBwdSm80INS1_25CollectiveMainloopBwdSm80ILi2ELi2EN4cute5tupleIJNS5_1CILi128EEES8_NS7_ILi64EEEEEENS_10bfloat16_tEfNS_4arch4Sm80ELb0ELb1ELb1ELb0ELb0ELb0ELb0ELb0ELi2ELi4ELi4ELi4ELb0EEENS1_24CollectiveEpilogueBwdGQAISA_fSD_Li256ELb0ELb0EEENS1_19SingleTileSchedulerILb0ELb0ELb0ELi128EEEEEEEEEvNT_6ParamsE$_ZN4cute3eso3ESOILb1ELb0EJNS_14ComposedLayoutINS_7SwizzleILi3ELi3ELi3EEENS_1CILi0EEENS_6LayoutINS_5tupleIJNS8_IJNS8_IJNS5_ILi4EEENS5_ILi8EEEEEENS8_IJS9_NS5_ILi1EEEEEEEEENS8_IJNS8_IJNS5_ILi2EEESF_SF_EEENS8_IJSF_NS8_IJS9_SF_EEEEEEEEEEEENS8_IJNS8_IJNS8_IJSF_NS5_ILi64EEEEEENS8_IJNS5_ILi1024EEES6_EEEEEENS8_IJNS8_IJSC_NS5_ILi512EEESA_EEENS8_IJNS5_ILi4096EEENS8_IJNS5_ILi16EEENS5_ILi8192EEEEEEEEEEEEEEEEEEENS_10ViewEngineINS_8smem_ptrIPN7cutlass10bfloat16_tEEEEEEEC2ERKS10_RKS17_) ;  /* 0xfffa559000007944 */ /* 0x022fea0003c3ffff */
[----:B-1----:R1:W5:Y:S04]  /*61890*/  LD.E R3, [R10.64+0x8] ;  /* 0x000008040a037980 */ /* 0x002368000c101900 */
[----:B------:R1:W5:Y:S01]  /*618a0*/  LDL.64 R86, [R1+0x1428] ;  /* 0x0014280001567983 */ /* 0x0003620000100a00 */
[----:B------:R-:W-:-:S02]  /*618b0*/  MOV R2, R60 ;  /* 0x0000003c00027202 */ /* 0x000fc40000000f00 */
[----:B------:R-:W-:Y:S02]  /*618c0*/  MOV R6, 0x618e0 ;  /* 0x000618e000067802 */ /* 0x000fe40000000f00 */
[----:B-1---5:R-:W-:Y:S05]  /*618d0*/  CALL.REL.NOINC `($_ZN7cutlass13device_kernelIN5flash19enable_sm80_to_sm89INS1_16FlashAttnBwdSm80INS1_25CollectiveMainloopBwdSm80ILi2ELi2EN4cute5tupleIJNS5_1CILi128EEES8_NS7_ILi64EEEEEENS_10bfloat16_tEfNS_4arch4Sm80ELb0ELb1ELb1ELb0ELb0ELb0ELb0ELb0ELi2ELi4ELi4ELi4ELb0EEENS1_24CollectiveEpilogueBwdGQAISA_fSD_Li256ELb0ELb0EEENS1_19SingleTileSchedulerILb0ELb0ELb0ELi128EEEEEEEEEvNT_6ParamsE$_ZN4cute3eso3ESOILb0ELb1EJiNS_1CILi0EEEEEC2ERKiRKS3_) ;  /* 0xfffa516000007944 */ /* 0x022fea0003c3ffff */
[----:B------:R-:W2:Y:S01]  /*618e0*/  LDL R8, [R1+0x1428] ;  /* 0x0014280001087983 */ /* 0x000ea20000100800 */
[----:B-1----:R-:W-:Y:S01]  /*618f0*/  IMAD.MOV.U32 R3, RZ, RZ, R60 ;  /* 0x000000ffff037224 */ /* 0x002fe200078e003c */
[----:B------:R-:W-:Y:S02]  /*61900*/  MOV R2, R12 ;  /* 0x0000000c00027202 */ /* 0x000fe40000000f00 */
        /* <DEDUP_REMOVED lines=89> */
[----:B-1----:R-:W-:Y:S05]  /*61ea0*/  CALL.REL.NOINC `($_ZN7cutlass13device_kernelIN5flash19enable_sm80_to_sm89INS1_16FlashAttnBwdSm80INS1_25CollectiveMainloopBwdSm80ILi2ELi2EN4cute5tupleIJNS5_1CILi128EEES8_NS7_ILi64EEEEEENS_10bfloat16_tEfNS_4arch4Sm80ELb0ELb1ELb1ELb0ELb0ELb0ELb0ELb0ELi2ELi4ELi4ELi4ELb0EEENS1_24CollectiveEpilogueBwdGQAISA_fSD_Li256ELb0ELb0EEENS1_19SingleTileSchedulerILb0ELb0ELb0ELi128EEEEEEEEEvNT_6ParamsE$_ZN4cute3eso3ESOILb0ELb0EJiiiNS_1CILi72EEENS2_ILi512EEEEEC2ERKiS7_S7_RKS3_RKS4_) ;  /* 0xfffa487000007944 */ /* 0x002fea0003c3ffff */
        /* <DEDUP_REMOVED lines=16> */
[----:B------:R-:W-:-:S03]  /*61fb0*/  MOV R88, 0x62000 ;  /* 0x0006200000587802 */ /* 0x000fc60000000f00 */
[----:B------:R1:W-:Y:S04]  /*61fc0*/  STL.U8 [R1+0x1470], RZ ;  /* 0x001470ff01007387 */ /* 0x0003e80000100000 */
[----:B--2---:R1:W-:Y:S04]  /*61fd0*/  STL.64 [R1+0x1448], R2 ;  /* 0x0014480201007387 */ /* 0x0043e80000100a00 */
[----:B---3--:R1:W-:Y:S02]  /*61fe0*/  STL [R1+0x1450], R4 ;  /* 0x0014500401007387 */ /* 0x0083e40000100800 */
[----:B-1----:R-:W-:Y:S05]  /*61ff0*/  CALL.REL.NOINC `($_ZN7cutlass13device_kernelIN5flash19enable_sm80_to_sm89INS1_16FlashAttnBwdSm80INS1_25CollectiveMainloopBwdSm80ILi2ELi2EN4cute5tupleIJNS5_1CILi128EEES8_NS7_ILi64EEEEEENS_10bfloat16_tEfNS_4arch4Sm80ELb0ELb1ELb1ELb0ELb0ELb0ELb0ELb0ELi2ELi4ELi4ELi4ELb0EEENS1_24CollectiveEpilogueBwdGQAISA_fSD_Li256ELb0ELb0EEENS1_19SingleTileSchedulerILb0ELb0ELb0ELi128EEEEEEEEEvNT_6ParamsE$_ZZN4cute6detail16composition_implINS_5tupleIJNS_1CILi8EEENS3_ILi2EEES5_S5_S4_S5_EEENS2_IJNS3_ILi1EEEiiiNS3_ILi72EEENS3_ILi512EEEEEENS2_IJNS2_IJS5_S5_S5_EEES5_NS2_IJNS3_ILi4EEES5_EEEEEENS2_IJNS2_IJS7_S9_S4_EEENS3_ILi4096EEENS2_IJNS3_ILi16EEENS3_ILi8192EEEEEEEEEEEDaRKT_RKT0_RKT1_RKT2_ENKUlRKT_RKT0_E_clISB_SF_EEDaSZ_S12_) ;  /* 0xfffab1d000007944 */ /* 0x002fea0003c3ffff */
[----:B------:R-:W-:Y:S02]  /*62000*/  MOV R76, 0x62020 ;  /* 0x00062020004c7802 */ /* 0x000fe40000000f00 */
[----:B-1---5:R-:W-:Y:S05]  /*62010*/  CALL.REL.NOINC `($_ZN7cutlass13device_kernelIN5flash19enable_sm80_to_sm89INS1_16FlashAttnBwdSm80INS1_25CollectiveMainloopBwdSm80ILi2ELi2EN4cute5tupleIJNS5_1CILi128EEES8_NS7_ILi64EEEEEENS_10bfloat16_tEfNS_4arch4Sm80ELb0ELb1ELb1ELb0ELb0ELb0ELb0ELb0ELi2ELi4ELi4ELi4ELb0EEENS1_24CollectiveEpilogueBwdGQAISA_fSD_Li256ELb0ELb0EEENS1_19SingleTileSchedulerILb0ELb0ELb0ELi128EEEEEEEEEvNT_6ParamsE$_ZZN4cute6detail16composition_implINS_5tupleIJNS_1CILi8EEENS3_ILi2EEES5_S5_S4_S5_EEENS2_IJNS3_ILi1EEEiiiNS3_ILi72EEENS3_ILi512EEEEEENS2_IJNS2_IJS5_S5_S5_EEES5_NS2_IJNS3_ILi4EEES5_EEEEEENS2_IJNS2_IJS7_S9_S4_EEENS3_ILi4096EEENS2_IJNS3_ILi16EEENS3_ILi8192EEEEEEEEEEEDaRKT_RKT0_RKT1_RKT2_ENKUlRKT_RKT0_E_clISD_SJ_EEDaSZ_S12_) ;  /* 0xfffab2c000007944 */ /* 0x022fea0003c3ffff */
[----:B-----5:R2:W-:Y:S01]  /*62020*/  STL.64 [R1+0x1410], R2 ;  /* 0x0014100201007387 */ /* 0x0205e20000100a00 */
[----:B------:R-:W-:-:S03]  /*62030*/  MOV R6, 0x62050 ;  /* 0x0006205000067802 */ /* 0x000fc60000000f00 */
[----:B-12---:R-:W-:Y:S05]  /*62040*/  CALL.REL.NOINC `($_ZN7cutlass13device_kernelIN5flash19enable_sm80_to_sm89INS1_16FlashAttnBwdSm80INS1_25CollectiveMainloopBwdSm80ILi2ELi2EN4cute5tupleIJNS5_1CILi128EEES8_NS7_ILi64EEEEEENS_10bfloat16_tEfNS_4arch4Sm80ELb0ELb1ELb1ELb0ELb0ELb0ELb0ELb0ELi2ELi4ELi4ELi4ELb0EEENS1_24CollectiveEpilogueBwdGQAISA_fSD_Li256ELb0ELb0EEENS1_19SingleTileSchedulerILb0ELb0ELb0ELi128EEEEEEEEEvNT_6ParamsE$_ZN4cute3eso3ESOILb0ELb0EJNS_5tupleIJNS_1CILi1EEENS3_ILi512EEEiEEENS3_ILi4096EEENS2_IJNS2_IJiiEEENS3_ILi8192EEEEEEEEC2ERKS6_RKS7_RKSA_) ;  /* 0xfffa345000007944 */ /* 0x006fea0003c3ffff */
[----:B-1----:R1:W5:Y:S04]  /*62050*/  LDL R5, [R1+0x1430] ;  /* 0x0014300001057983 */ /* 0x0023680000100800 */
[----:B------:R1:W5:Y:S01]  /*62060*/  LDL.64 R2, [R1+0x1428] ;  /* 0x0014280001027983 */ /* 0x0003620000100a00 */
[----:B------:R-:W-:-:S03]  /*62070*/  MOV R6, 0x62090 ;  /* 0x0006209000067802 */ /* 0x000fc60000000f00 */
[----:B-1---5:R-:W-:Y:S05]  /*62080*/  CALL.REL.NOINC `($_ZN7cutlass13device_kernelIN5flash19enable_sm80_to_sm89INS1_16FlashAttnBwdSm80INS1_25CollectiveMainloopBwdSm80ILi2ELi2EN4cute5tupleIJNS5_1CILi128EEES8_NS7_ILi64EEEEEENS_10bfloat16_tEfNS_4arch4Sm80ELb0ELb1ELb1ELb0ELb0ELb0ELb0ELb0ELi2ELi4ELi4ELi4ELb0EEENS1_24CollectiveEpilogueBwdGQAISA_fSD_Li256ELb0ELb0EEENS1_19SingleTileSchedulerILb0ELb0ELb0ELi128EEEEEEEEEvNT_6ParamsE$_ZN4cute5tupleIJNS0_IJNS0_IJNS_1CILi2EEES2_S2_EEES2_NS0_IJNS0_IJS2_S2_EEES2_EEEEEENS0_IJNS0_IJNS1_ILi1EEENS1_ILi512EEEiEEENS1_ILi4096EEENS0_IJNS0_IJiiEEENS1_ILi8192EEEEEEEEEEEC2ERKS6_RKSE_) ;  /* 0xfffa7f6000007944 */ /* 0x022fea0003c3ffff */
[----:B------:R1:W5:Y:S04]  /*62090*/  LDL R4, [R1+0x1430] ;  /* 0x0014300001047983 */ /* 0x0003680000100800 */
[----:B------:R1:W5:Y:S01]  /*620a0*/  LDL.64 R2, [R1+0x1428] ;  /* 0x0014280001027983 */ /* 0x0003620000100a00 */
[----:B------:R-:W-:-:S05]  /*620b0*/  LEA.HI R6, R13, R13, RZ, 0x1d ;  /* 0x0000000d0d067211 */ /* 0x000fca00078fe8ff */
[----:B------:R-:W-:Y:S01]  /*620c0*/  IMAD.U32 R8, R11, 0x2, R6 ;  /* 0x000000020b087824 */ /* 0x000fe200078e0006 */
[----:B------:R-:W-:-:S04]  /*620d0*/  MOV R6, 0x62100 ;  /* 0x0006210000067802 */ /* 0x000fc80000000f00 */
[----:B------:R1:W-:Y:S03]  /*620e0*/  STL [R1+0x1420], R8 ;  /* 0x0014200801007387 */ /* 0x0003e60000100800 */
[----:B-1---5:R-:W-:Y:S05]  /*620f0*/  CALL.REL.NOINC `($_ZN7cutlass13device_kernelIN5flash19enable_sm80_to_sm89INS1_16FlashAttnBwdSm80INS1_25CollectiveMainloopBwdSm80ILi2ELi2EN4cute5tupleIJNS5_1CILi128EEES8_NS7_ILi64EEEEEENS_10bfloat16_tEfNS_4arch4Sm80ELb0ELb1ELb1ELb0ELb0ELb0ELb0ELb0ELi2ELi4ELi4ELi4ELb0EEENS1_24CollectiveEpilogueBwdGQAISA_fSD_Li256ELb0ELb0EEENS1_19SingleTileSchedulerILb0ELb0ELb0ELi128EEEEEEEEEvNT_6ParamsE$_ZN4cute3eso3ESOILb0ELb0EJNS_6LayoutINS_5tupleIJNS3_IJNS_1CILi2EEES5_S5_EEES5_NS3_IJNS3_IJS5_S5_EEES5_EEEEEENS3_IJNS3_IJNS4_ILi1EEENS4_ILi512EEEiEEENS4_ILi4096EEENS3_IJNS3_IJiiEEENS4_ILi8192EEEEEEEEEEEjEEC2ERKSI_RKj) ;  /* 0xfffa3a5000007944 */ /* 0x022fea0003c3ffff */
        /* <DEDUP_REMOVED lines=9> */
[----:B-1----:R-:W-:Y:S05]  /*62190*/  CALL.REL.NOINC `($_ZN7cutlass13device_kernelIN5flash19enable_sm80_to_sm89INS1_16FlashAttnBwdSm80INS1_25CollectiveMainloopBwdSm80ILi2ELi2EN4cute5tupleIJNS5_1CILi128EEES8_NS7_ILi64EEEEEENS_10bfloat16_tEfNS_4arch4Sm80ELb0ELb1ELb1ELb0ELb0ELb0ELb0ELb0ELi2ELi4ELi4ELi4ELb0EEENS1_24CollectiveEpilogueBwdGQAISA_fSD_Li256ELb0ELb0EEENS1_19SingleTileSchedulerILb0ELb0ELb0ELi128EEEEEEEEEvNT_6ParamsE$_ZN4cute3eso3ESOILb0ELb0EJNS_6LayoutINS_5tupleIJNS3_IJNS_1CILi2EEES5_S5_EEES5_NS3_IJNS3_IJS5_S5_EEES5_EEEEEENS3_IJNS3_IJNS4_ILi1EEENS4_ILi512EEEiEEENS4_ILi4096EEENS3_IJNS3_IJiiEEENS4_ILi8192EEEEEEEEEEENS_10ViewEngineINS_8smem_ptrIPN7cutlass10bfloat16_tEEEEEEEC2ERKSI_RKSP_) ;  /* 0xfffa392000007944 */ /* 0x002fea0003c3ffff */
[----:B-1----:R1:W5:Y:S04]  /*621a0*/  LDL R5, [R1+0x142c] ;  /* 0x00142c0001057983 */ /* 0x0023680000100800 */
[----:B------:R1:W5:Y:S01]  /*621b0*/  LDL R3, [R1+0x1430] ;  /* 0x0014300001037983 */ /* 0x0003620000100800 */
[----:B------:R-:W-:-:S03]  /*621c0*/  MOV R4, 0x621e0 ;  /* 0x000621e000047802 */ /* 0x000fc60000000f00 */
[----:B-1---5:R-:W-:Y:S05]  /*621d0*/  CALL.REL.NOINC `($_ZN7cutlass13device_kernelIN5flash19enable_sm80_to_sm89INS1_16FlashAttnBwdSm80INS1_25CollectiveMainloopBwdSm80ILi2ELi2EN4cute5tupleIJNS5_1CILi128EEES8_NS7_ILi64EEEEEENS_10bfloat16_tEfNS_4arch4Sm80ELb0ELb1ELb1ELb0ELb0ELb0ELb0ELb0ELi2ELi4ELi4ELi4ELb0EEENS1_24CollectiveEpilogueBwdGQAISA_fSD_Li256ELb0ELb0EEENS1_19SingleTileSchedulerILb0ELb0ELb0ELi128EEEEEEEEEvNT_6ParamsE$_ZZN4cute4takeILi1ELi3ENS_5tupleIJNS1_IJNS_1CILi1EEENS2_ILi512EEEiEEENS2_ILi4096EEENS1_IJNS1_IJiiEEENS2_ILi8192EEEEEEEEEEEDaRKT1_ENKUlDpRKT_E_clIJS6_S9_EEEDaSH_) ;  /* 0xfffa9e2000007944 */ /* 0x022fea0003c3ffff */
[----:B-----5:R2:W-:Y:S01]  /*621e0*/  STL.64 [R1+0x1410], R2 ;  /* 0x0014100201007387 */ /* 0x0205e20000100a00 */
[----:B------:R-:W-:-:S03]  /*621f0*/  MOV R4, 0x62210 ;  /* 0x0006221000047802 */ /* 0x000fc60000000f00 */
[----:B-12---:R-:W-:Y:S05]  /*62200*/  CALL.REL.NOINC `($_ZN7cutlass13device_kernelIN5flash19enable_sm80_to_sm89INS1_16FlashAttnBwdSm80INS1_25CollectiveMainloopBwdSm80ILi2ELi2EN4cute5tupleIJNS5_1CILi128EEES8_NS7_ILi64EEEEEENS_10bfloat16_tEfNS_4arch4Sm80ELb0ELb1ELb1ELb0ELb0ELb0ELb0ELb0ELi2ELi4ELi4ELi4ELb0EEENS1_24CollectiveEpilogueBwdGQAISA_fSD_Li256ELb0ELb0EEENS1_19SingleTileSchedulerILb0ELb0ELb0ELi128EEEEEEEEEvNT_6ParamsE$_ZZN4cute16flatten_to_tupleINS_5tupleIJNS_1CILi4096EEENS1_IJNS1_IJiiEEENS2_ILi8192EEEEEEEEEEEDaRKT_ENKUlRKT_E_clIS6_EEDaSD_) ;  /* 0xfffa9af000007944 */ /* 0x006fea0003c3ffff */
[----:B-----5:R2:W-:Y:S01]  /*62210*/  STL.64 [R1+0x1428], R2 ;  /* 0x0014280201007387 */ /* 0x0205e20000100a00 */
[----:B------:R-:W-:-:S03]  /*62220*/  MOV R4, 0x62240 ;  /* 0x0006224000047802 */ /* 0x000fc60000000f00 */
[----:B-12---:R-:W-:Y:S05]  /*62230*/  CALL.REL.NOINC `($_ZN7cutlass13device_kernelIN5flash19enable_sm80_to_sm89INS1_16FlashAttnBwdSm80INS1_25CollectiveMainloopBwdSm80ILi2ELi2EN4cute5tupleIJNS5_1CILi128EEES8_NS7_ILi64EEEEEENS_10bfloat16_tEfNS_4arch4Sm80ELb0ELb1ELb1ELb0ELb0ELb0ELb0ELb0ELi2ELi4ELi4ELi4ELb0EEENS1_24CollectiveEpilogueBwdGQAISA_fSD_Li256ELb0ELb0EEENS1_19SingleTileSchedulerILb0ELb0ELb0ELi128EEEEEEEEEvNT_6ParamsE$_ZZN4cute12filter_tupleINS_5tupleIJNS_1CILi4096EEENS1_IJNS1_IJiiEEENS2_ILi8192EEEEEEEEEZNS_16flatten_to_tupleIS7_EEDaRKT_EUlRKT_E_EEDaSB_OT0_ENKUlDpSE_E_clIJNS1_IJS3_EEENS1_IJiiS5_EEEEEEDaSI_) ;  /* 0xfffa91a000007944 */ /* 0x006fea0003c3ffff */
        /* <DEDUP_REMOVED lines=21> */
[----:B--2--5:R-:W-:Y:S05]  /*62390*/  CALL.REL.NOINC `($_ZN7cutlass13device_kernelIN5flash19enable_sm80_to_sm89INS1_16FlashAttnBwdSm80INS1_25CollectiveMainloopBwdSm80ILi2ELi2EN4cute5tupleIJNS5_1CILi128EEES8_NS7_ILi64EEEEEENS_10bfloat16_tEfNS_4arch4Sm80ELb0ELb1ELb1ELb0ELb0ELb0ELb0ELb0ELi2ELi4ELi4ELi4ELb0EEENS1_24CollectiveEpilogueBwdGQAISA_fSD_Li256ELb0ELb0EEENS1_19SingleTileSchedulerILb0ELb0ELb0ELi128EEEEEEEEEvNT_6ParamsE$_ZN4cute3eso3ESOILb1ELb0EJNS_14ComposedLayoutINS_7SwizzleILi3ELi3ELi3EEENS_1CILi0EEENS_6LayoutINS_5tupleIJNS8_IJNS8_IJNS5_ILi4EEENS5_ILi8EEEEEENS8_IJNS5_ILi2EEENS5_ILi1EEEEEEEEENS8_IJNS8_IJSC_SC_EEESB_EEEEEENS8_IJNS8_IJNS8_IJNS5_ILi128EEESD_EEENS8_IJSA_S6_EEEEEENS8_IJNS8_IJNS5_ILi64EEENS5_ILi512EEEEEENS8_IJNS5_ILi16EEENS5_ILi1024EEEEEEEEEEEEEEEENS_10ViewEngineINS_8smem_ptrIPN7cutlass10bfloat16_tEEEEEEEC2ERKSW_RKS13_) ;  /* 0xfffa4a3000007944 */ /* 0x024fea0003c3ffff */
[----:B-1----:R1:W5:Y:S04]  /*623a0*/  LD.E R3, [R10.64+0xc] ;  /* 0x00000c040a037980 */ /* 0x002368000c101900 */
[----:B------:R1:W5:Y:S01]  /*623b0*/  LDL.64 R86, [R1+0x1428] ;  /* 0x0014280001567983 */ /* 0x0003620000100a00 */
[----:B------:R-:W-:Y:S02]  /*623c0*/  MOV R2, R60 ;  /* 0x0000003c00027202 */ /* 0x000fe40000000f00 */
        /* <DEDUP_REMOVED lines=32> */
[----:B--2--5:R-:W-:Y:S05]  /*625d0*/  CALL.REL.NOINC `($_ZN7cutlass13device_kernelIN5flash19enable_sm80_to_sm89INS1_16FlashAttnBwdSm80INS1_25CollectiveMainloopBwdSm80ILi2ELi2EN4cute5tupleIJNS5_1CILi128EEES8_NS7_ILi64EEEEEENS_10bfloat16_tEfNS_4arch4Sm80ELb0ELb1ELb1ELb0ELb0ELb0ELb0ELb0ELi2ELi4ELi4ELi4ELb0EEENS1_24CollectiveEpilogueBwdGQAISA_fSD_Li256ELb0ELb0EEENS1_19SingleTileSchedulerILb0ELb0ELb0ELi128EEEEEEEEEvNT_6ParamsE$_ZZN4cute13to_mixed_bitsINS_5tupleIJNS1_IJNS_1CILi4EEENS2_ILi8EEEEEENS2_ILi2EEENS2_ILi1EEEEEENS1_IJNS1_IJNS2_ILi128EEENS2_ILi0EEEEEES4_SA_EEENS1_IJNS1_IJiiEEEiSA_EEEEEDaRKT_RKT0_RKT1_ENKUlRKT_RKT0_RKT1_E_clIS5_SB_SD_EEDaSQ_ST_SW_) ;  /* 0xfffa912000007944 */ /* 0x024fea0003c3ffff */
[----:B------:R-:W-:Y:S02]  /*625e0*/  MOV R6, 0x62600 ;  /* 0x0006260000067802 */ /* 0x000fe40000000f00 */
[----:B------:R-:W-:Y:S05]  /*625f0*/  CALL.REL.NOINC `($_ZN7cutlass13device_kernelIN5flash19enable_sm80_to_sm89INS1_16FlashAttnBwdSm80INS1_25CollectiveMainloopBwdSm80ILi2ELi2EN4cute5tupleIJNS5_1CILi128EEES8_NS7_ILi64EEEEEENS_10bfloat16_tEfNS_4arch4Sm80ELb0ELb1ELb1ELb0ELb0ELb0ELb0ELb0ELi2ELi4ELi4ELi4ELb0EEENS1_24CollectiveEpilogueBwdGQAISA_fSD_Li256ELb0ELb0EEENS1_19SingleTileSchedulerILb0ELb0ELb0ELi128EEEEEEEEEvNT_6ParamsE$_ZZN4cute13to_mixed_bitsINS_5tupleIJNS1_IJNS_1CILi4EEENS2_ILi8EEEEEENS2_ILi2EEENS2_ILi1EEEEEENS1_IJNS1_IJNS2_ILi128EEENS2_ILi0EEEEEES4_SA_EEENS1_IJNS1_IJiiEEEiSA_EEEEEDaRKT_RKT0_RKT1_ENKUlRKT_RKT0_RKT1_E_clIS6_S4_iEEDaSQ_ST_SW_) ;  /* 0xfffa918000007944 */ /* 0x000fea0003c3ffff */
[----:B------:R-:W-:Y:S02]  /*62600*/  MOV R5, R2 ;  /* 0x0000000200057202 */ /* 0x000fe40000000f00 */
[----:B------:R-:W-:Y:S02]  /*62610*/  MOV R2, 0x62630 ;  /* 0x0006263000027802 */ /* 0x000fe40000000f00 */
[----:B------:R-:W-:Y:S05]  /*62620*/  CALL.REL.NOINC `($_ZN7cutlass13device_kernelIN5flash19enable_sm80_to_sm89INS1_16FlashAttnBwdSm80INS1_25CollectiveMainloopBwdSm80ILi2ELi2EN4cute5tupleIJNS5_1CILi128EEES8_NS7_ILi64EEEEEENS_10bfloat16_tEfNS_4arch4Sm80ELb0ELb1ELb1ELb0ELb0ELb0ELb0ELb0ELi2ELi4ELi4ELi4ELb0EEENS1_24CollectiveEpilogueBwdGQAISA_fSD_Li256ELb0ELb0EEENS1_19SingleTileSchedulerILb0ELb0ELb0ELi128EEEEEEEEEvNT_6ParamsE$_ZZN4cute13to_mixed_bitsINS_5tupleIJNS1_IJNS_1CILi4EEENS2_ILi8EEEEEENS2_ILi2EEENS2_ILi1EEEEEENS1_IJNS1_IJNS2_ILi128EEENS2_ILi0EEEEEES4_SA_EEENS1_IJNS1_IJiiEEEiSA_EEEEEDaRKT_RKT0_RKT1_ENKUlDpRKT_E_clIJNS_9MixedBitsILj0ELj384EEENSU_ILj0ELj8EEENS2_ILj0EEEEEEDaSR_) ;  /* 0xfffa909000007944 */ /* 0x000fea0003c3ffff */
        /* <DEDUP_REMOVED lines=11> */
[----:B-1----:R-:W-:Y:S05]  /*626e0*/  CALL.REL.NOINC `($_ZN7cutlass13device_kernelIN5flash19enable_sm80_to_sm89INS1_16FlashAttnBwdSm80INS1_25CollectiveMainloopBwdSm80ILi2ELi2EN4cute5tupleIJNS5_1CILi128EEES8_NS7_ILi64EEEEEENS_10bfloat16_tEfNS_4arch4Sm80ELb0ELb1ELb1ELb0ELb0ELb0ELb0ELb0ELi2ELi4ELi4ELi4ELb0EEENS1_24CollectiveEpilogueBwdGQAISA_fSD_Li256ELb0ELb0EEENS1_19SingleTileSchedulerILb0ELb0ELb0ELi128EEEEEEEEEvNT_6ParamsE$_ZN4cute3eso3ESOILb1ELb0EJNS_1CILi8EEEiiEEC2ERKS3_RKiS8_) ;  /* 0xfffa51d000007944 */ /* 0x002fea0003c3ffff */
[----:B-1----:R1:W5:Y:S01]  /*626f0*/  LDL.64 R2, [R1+0x1428] ;  /* 0x0014280001027983 */ /* 0x0023620000100a00 */
[----:B------:R-:W-:Y:S01]  /*62700*/  IMAD.MOV.U32 R5, RZ, RZ, 0x48 ;  /* 0x00000048ff057424 */ /* 0x000fe200078e00ff */
[----:B------:R-:W-:Y:S02]  /*62710*/  LOP3.LUT P0, RZ, R11, 0x8, RZ, 0xc0, !PT ;  /* 0x000000080bff7812 */ /* 0x000fe4000780c0ff */
[----:B------:R-:W-:Y:S02]  /*62720*/  MOV R6, 0x62750 ;  /* 0x0006275000067802 */ /* 0x000fe40000000f00 */
[----:B------:R-:W-:-:S04]  /*62730*/  SEL R5, R5, 0x38, !P0 ;  /* 0x0000003805057807 */ /* 0x000fc80004000000 */
[----:B-1---5:R-:W-:Y:S05]  /*62740*/  CALL.REL.NOINC `($_ZN7cutlass13device_kernelIN5flash19enable_sm80_to_sm89INS1_16FlashAttnBwdSm80INS1_25CollectiveMainloopBwdSm80ILi2ELi2EN4cute5tupleIJNS5_1CILi128EEES8_NS7_ILi64EEEEEENS_10bfloat16_tEfNS_4arch4Sm80ELb0ELb1ELb1ELb0ELb0ELb0ELb0ELb0ELi2ELi4ELi4ELi4ELb0EEENS1_24CollectiveEpilogueBwdGQAISA_fSD_Li256ELb0ELb0EEENS1_19SingleTileSchedulerILb0ELb0ELb0ELi128EEEEEEEEEvNT_6ParamsE$_ZN4cute3eso3ESOILb0ELb1EJiNS_1CILi144EEENS2_ILi288EEEEEC2ERKiRKS3_RKS4_) ;  /* 0xfffa434000007944 */ /* 0x022fea0003c3ffff */
[----:B------:R-:W2:Y:S01]  /*62750*/  LDL R8, [R1+0x1428] ;  /* 0x0014280001087983 */ /* 0x000ea20000100800 */
[----:B-1----:R-:W-:Y:S02]  /*62760*/  MOV R4, R20 ;  /* 0x0000001400047202 */ /* 0x002fe40000000f00 */
[----:B------:R-:W-:Y:S01]  /*62770*/  MOV R6, 0x627a0 ;  /* 0x000627a000067802 */ /* 0x000fe20000000f00 */
[----:B--2---:R1:W-:Y:S04]  /*62780*/  STL [R1+0x1470], R8 ;  /* 0x0014700801007387 */ /* 0x0043e80000100800 */
[----:B-1----:R-:W-:Y:S05]  /*62790*/  CALL.REL.NOINC `($_ZN7cutlass13device_kernelIN5flash19enable_sm80_to_sm89INS1_16FlashAttnBwdSm80INS1_25CollectiveMainloopBwdSm80ILi2ELi2EN4cute5tupleIJNS5_1CILi128EEES8_NS7_ILi64EEEEEENS_10bfloat16_tEfNS_4arch4Sm80ELb0ELb1ELb1ELb0ELb0ELb0ELb0ELb0ELi2ELi4ELi4ELi4ELb0EEENS1_24CollectiveEpilogueBwdGQAISA_fSD_Li256ELb0ELb0EEENS1_19SingleTileSchedulerILb0ELb0ELb0ELi128EEEEEEEEEvNT_6ParamsE$_ZN4cute3eso3ESOILb1ELb0EJNS_1CILi1EEENS_5tupleIJNS2_ILi8EEEiiEEENS2_ILi64EEENS4_IJiNS2_ILi144EEENS2_ILi288EEEEEENS2_ILi512EEEEEC2ERKS3_RKS6_RKS7_RKSA_RKSB_) ;  /* 0xfffa4bd000007944 */ /* 0x002fea0003c3ffff */
[----:B-1----:R1:W5:Y:S04]  /*627a0*/  LDL R5, [R1+0x1430] ;  /* 0x0014300001057983 */ /* 0x0023680000100800 */
[----:B------:R1:W5:Y:S01]  /*627b0*/  LDL.64 R2, [R1+0x1428] ;  /* 0x0014280001027983 */ /* 0x0003620000100a00 */
[----:B------:R-:W-:-:S03]  /*627c0*/  MOV R6, 0x627e0 ;  /* 0x000627e000067802 */ /* 0x000fc60000000f00 */
[----:B-1---5:R-:W-:Y:S05]  /*627d0*/  CALL.REL.NOINC `($_ZN7cutlass13device_kernelIN5flash19enable_sm80_to_sm89INS1_16FlashAttnBwdSm80INS1_25CollectiveMainloopBwdSm80ILi2ELi2EN4cute5tupleIJNS5_1CILi128EEES8_NS7_ILi64EEEEEENS_10bfloat16_tEfNS_4arch4Sm80ELb0ELb1ELb1ELb0ELb0ELb0ELb0ELb0ELi2ELi4ELi4ELi4ELb0EEENS1_24CollectiveEpilogueBwdGQAISA_fSD_Li256ELb0ELb0EEENS1_19SingleTileSchedulerILb0ELb0ELb0ELi128EEEEEEEEEvNT_6ParamsE$_ZN4cute5tupleIJNS0_IJNS_1CILi8EEENS0_IJNS1_ILi2EEES3_S3_EEENS1_ILi1EEES4_S5_EEENS0_IJS5_NS0_IJS2_iiEEENS1_ILi64EEENS0_IJiNS1_ILi144EEENS1_ILi288EEEEEENS1_ILi512EEEEEEEEC2ERKS6_RKSD_) ;  /* 0xfffa7d0000007944 */ /* 0x022fea0003c3ffff */
[----:B------:R1:W5:Y:S04]  /*627e0*/  LDL R6, [R1+0x1430] ;  /* 0x0014300001067983 */ /* 0x0003680000100800 */
[----:B------:R1:W5:Y:S01]  /*627f0*/  LDL.64 R2, [R1+0x1428] ;  /* 0x0014280001027983 */ /* 0x0003620000100a00 */
[----:B------:R-:W-:-:S03]  /*62800*/  MOV R4, 0x62820 ;  /* 0x0006282000047802 */ /* 0x000fc60000000f00 */
[----:B-1---5:R-:W-:Y:S05]  /*62810*/  CALL.REL.NOINC `($_ZN7cutlass13device_kernelIN5flash19enable_sm80_to_sm89INS1_16FlashAttnBwdSm80INS1_25CollectiveMainloopBwdSm80ILi2ELi2EN4cute5tupleIJNS5_1CILi128EEES8_NS7_ILi64EEEEEENS_10bfloat16_tEfNS_4arch4Sm80ELb0ELb1ELb1ELb0ELb0ELb0ELb0ELb0ELi2ELi4ELi4ELi4ELb0EEENS1_24CollectiveEpilogueBwdGQAISA_fSD_Li256ELb0ELb0EEENS1_19SingleTileSchedulerILb0ELb0ELb0ELi128EEEEEEEEEvNT_6ParamsE$_ZZN4cute7flattenINS_5tupleIJNS_1CILi1EEENS1_IJNS2_ILi8EEEiiEEENS2_ILi64EEENS1_IJiNS2_ILi144EEENS2_ILi288EEEEEENS2_ILi512EEEEEEEEDaRKT_ENKUlRKT_E_clIS5_EEDaSH_) ;  /* 0xfffac1c000007944 */ /* 0x022fea0003c3ffff */
[----:B------:R1:W-:Y:S01]  /*62820*/  STL.64 [R1+0x1428], R2 ;  /* 0x0014280201007387 */ /* 0x0003e20000100a00 */
[----:B------:R-:W-:-:S02]  /*62830*/  MOV R5, R6 ;  /* 0x0000000600057202 */ /* 0x000fc40000000f00 */
[----:B------:R-:W-:Y:S02]  /*62840*/  MOV R4, 0x62860 ;  /* 0x0006286000047802 */ /* 0x000fe40000000f00 */
[----:B-1----:R-:W-:Y:S05]  /*62850*/  CALL.REL.NOINC `($_ZN7cutlass13device_kernelIN5flash19enable_sm80_to_sm89INS1_16FlashAttnBwdSm80INS1_25CollectiveMainloopBwdSm80ILi2ELi2EN4cute5tupleIJNS5_1CILi128EEES8_NS7_ILi64EEEEEENS_10bfloat16_tEfNS_4arch4Sm80ELb0ELb1ELb1ELb0ELb0ELb0ELb0ELb0ELi2ELi4ELi4ELi4ELb0EEENS1_24CollectiveEpilogueBwdGQAISA_fSD_Li256ELb0ELb0EEENS1_19SingleTileSchedulerILb0ELb0ELb0ELi128EEEEEEEEEvNT_6ParamsE$_ZZN4cute7flattenINS_5tupleIJNS_1CILi1EEENS1_IJNS2_ILi8EEEiiEEENS2_ILi64EEENS1_IJiNS2_ILi144EEENS2_ILi288EEEEEENS2_ILi512EEEEEEEEDaRKT_ENKUlRKT_E_clIS9_EEDaSH_) ;  /* 0xfffac1a000007944 */ /* 0x002fea0003c3ffff */
[----:B------:R1:W-:Y:S01]  /*62860*/  STL [R1+0x1410], R2 ;  /* 0x0014100201007387 */ /* 0x0003e20000100800 */
[----:B------:R-:W-:Y:S02]  /*62870*/  MOV R20, R67 ;  /* 0x0000004300147202 */ /* 0x000fe40000000f00 */
[----:B------:R-:W-:Y:S02]  /*62880*/  MOV R4, 0x628a0 ;  /* 0x000628a000047802 */ /* 0x000fe40000000f00 */
[----:B-1----:R-:W-:Y:S05]  /*62890*/  CALL.REL.NOINC `($_ZN7cutlass13device_kernelIN5flash19enable_sm80_to_sm89INS1_16FlashAttnBwdSm80INS1_25CollectiveMainloopBwdSm80ILi2ELi2EN4cute5tupleIJNS5_1CILi128EEES8_NS7_ILi64EEEEEENS_10bfloat16_tEfNS_4arch4Sm80ELb0ELb1ELb1ELb0ELb0ELb0ELb0ELb0ELi2ELi4ELi4ELi4ELb0EEENS1_24CollectiveEpilogueBwdGQAISA_fSD_Li256ELb0ELb0EEENS1_19SingleTileSchedulerILb0ELb0ELb0ELi128EEEEEEEEEvNT_6ParamsE$_ZZN4cute12filter_tupleINS_5tupleIJNS_1CILi1EEENS1_IJNS2_ILi8EEEiiEEENS2_ILi64EEENS1_IJiNS2_ILi144EEENS2_ILi288EEEEEENS2_ILi512EEEEEEZNS_7flattenISB_EEDaRKT_EUlRKT_E_EEDaSF_OT0_ENKUlDpSI_E_clIJNS1_IJS3_EEES5_NS1_IJS6_EEES9_NS1_IJSA_EEEEEEDaSM_) ;  /* 0xfffa89b000007944 */ /* 0x002fea0003c3ffff */
[----:B------:R-:W-:Y:S02]  /*628a0*/  MOV R6, 0x628c0 ;  /* 0x000628c000067802 */ /* 0x000fe40000000f00 */
[----:B--2--5:R-:W-:Y:S05]  /*628b0*/  CALL.REL.NOINC `($_ZN7cutlass13device_kernelIN5flash19enable_sm80_to_sm89INS1_16FlashAttnBwdSm80INS1_25CollectiveMainloopBwdSm80ILi2ELi2EN4cute5tupleIJNS5_1CILi128EEES8_NS7_ILi64EEEEEENS_10bfloat16_tEfNS_4arch4Sm80ELb0ELb1ELb1ELb0ELb0ELb0ELb0ELb0ELi2ELi4ELi4ELi4ELb0EEENS1_24CollectiveEpilogueBwdGQAISA_fSD_Li256ELb0ELb0EEENS1_19SingleTileSchedulerILb0ELb0ELb0ELi128EEEEEEEEEvNT_6ParamsE$_ZN4cute3eso3ESOILb0ELb1EJiNS_1CILi144EEENS2_ILi512EEEEEC2ERKiRKS3_RKS4_) ;  /* 0xfffa422000007944 */ /* 0x024fea0003c3ffff */
[----:B------:R-:W2:Y:S01]  /*628c0*/  LDL R6, [R1+0x1428] ;  /* 0x0014280001067983 */ /* 0x000ea20000100800 */
[----:B-1----:R-:W-:Y:S02]  /*628d0*/  MOV R4, R12 ;  /* 0x0000000c00047202 */ /* 0x002fe40000000f00 */
[----:B------:R-:W-:Y:S01]  /*628e0*/  MOV R8, 0x62910 ;  /* 0x0006291000087802 */ /* 0x000fe20000000f00 */
[----:B--2---:R1:W-:Y:S04]  /*628f0*/  STL [R1+0x145c], R6 ;  /* 0x00145c0601007387 */ /* 0x0043e80000100800 */
[----:B-1----:R-:W-:Y:S05]  /*62900*/  CALL.REL.NOINC `($_ZN7cutlass13device_kernelIN5flash19enable_sm80_to_sm89INS1_16FlashAttnBwdSm80INS1_25CollectiveMainloopBwdSm80ILi2ELi2EN4cute5tupleIJNS5_1CILi128EEES8_NS7_ILi64EEEEEENS_10bfloat16_tEfNS_4arch4Sm80ELb0ELb1ELb1ELb0ELb0ELb0ELb0ELb0ELi2ELi4ELi4ELi4ELb0EEENS1_24CollectiveEpilogueBwdGQAISA_fSD_Li256ELb0ELb0EEENS1_19SingleTileSchedulerILb0ELb0ELb0ELi128EEEEEEEEEvNT_6ParamsE$_ZN4cute3eso3ESOILb0ELb0EJiiNS_1CILi144EEENS2_ILi512EEEEEC2ERKiS7_RKS3_RKS4_) ;  /* 0xfffa3ab000007944 */ /* 0x002fea0003c3ffff */
[----:B-1----:R-:W2:Y:S01]  /*62910*/  LDL.64 R4, [R1+0x1428] ;  /* 0x0014280001047983 */ /* 0x002ea20000100a00 */
[----:B------:R-:W-:Y:S01]  /*62920*/  IMAD.MOV.U32 R3, RZ, RZ, R7 ;  /* 0x000000ffff037224 */ /* 0x000fe200078e0007 */
[----:B------:R-:W-:Y:S02]  /*62930*/  IADD3 R8, R58, 0xd8, RZ ;  /* 0x000000d83a087810 */ /* 0x000fe40007ffe0ff */
[----:B------:R-:W-:Y:S01]  /*62940*/  MOV R6, 0x62980 ;  /* 0x0006298000067802 */ /* 0x000fe20000000f00 */
[----:B--2---:R1:W-:Y:S04]  /*62950*/  STL [R1+0x1454], R4 ;  /* 0x0014540401007387 */ /* 0x0043e80000100800 */
[----:B------:R1:W-:Y:S02]  /*62960*/  STL [R1+0x1458], R5 ;  /* 0x0014580501007387 */ /* 0x0003e40000100800 */
[----:B-1----:R-:W-:Y:S05]  /*62970*/  CALL.REL.NOINC `($_ZN7cutlass13device_kernelIN5flash19enable_sm80_to_sm89INS1_16FlashAttnBwdSm80INS1_25CollectiveMainloopBwdSm80ILi2ELi2EN4cute5tupleIJNS5_1CILi128EEES8_NS7_ILi64EEEEEENS_10bfloat16_tEfNS_4arch4Sm80ELb0ELb1ELb1ELb0ELb0ELb0ELb0ELb0ELi2ELi4ELi4ELi4ELb0EEENS1_24CollectiveEpilogueBwdGQAISA_fSD_Li256ELb0ELb0EEENS1_19SingleTileSchedulerILb0ELb0ELb0ELi128EEEEEEEEEvNT_6ParamsE$_ZN4cute3eso3ESOILb0ELb0EJiiiNS_1CILi144EEENS2_ILi512EEEEEC2ERKiS7_S7_RKS3_RKS4_) ;  /* 0xfffa3cf000007944 */ /* 0x002fea0003c3ffff */
[----:B-1----:R-:W2:Y:S04]  /*62980*/  LDL.64 R2, [R1+0x1410] ;  /* 0x0014100001027983 */ /* 0x002ea80000100a00 */
[----:B------:R-:W3:Y:S01]  /*62990*/  LDL R6, [R1+0x1418] ;  /* 0x0014180001067983 */ /* 0x000ee20000100800 */
[----:B------:R-:W-:-:S03]  /*629a0*/  MOV R4, 0x629e0 ;  /* 0x000629e000047802 */ /* 0x000fc60000000f00 */
[----:B--2---:R1:W-:Y:S04]  /*629b0*/  STL.64 [R1+0x1428], R2 ;  /* 0x0014280201007387 */ /* 0x0043e80000100a00 */
[----:B---3--:R1:W-:Y:S02]  /*629c0*/  STL [R1+0x1430], R6 ;  /* 0x0014300601007387 */ /* 0x0083e40000100800 */
[----:B-1----:R-:W-:Y:S05]  /*629d0*/  CALL.REL.NOINC `($_ZN7cutlass13device_kernelIN5flash19enable_sm80_to_sm89INS1_16FlashAttnBwdSm80INS1_25CollectiveMainloopBwdSm80ILi2ELi2EN4cute5tupleIJNS5_1CILi128EEES8_NS7_ILi64EEEEEENS_10bfloat16_tEfNS_4arch4Sm80ELb0ELb1ELb1ELb0ELb0ELb0ELb0ELb0ELi2ELi4ELi4ELi4ELb0EEENS1_24CollectiveEpilogueBwdGQAISA_fSD_Li256ELb0ELb0EEENS1_19SingleTileSchedulerILb0ELb0ELb0ELi128EEEEEEEEEvNT_6ParamsE$_ZN4cute3eso3ESOILb1ELb0EJNS_1CILi8EEEiiiNS2_ILi144EEENS2_ILi512EEEEEC2ERKS3_RKiSA_SA_RKS4_RKS5_) ;  /* 0xfffa4f5000007944 */ /* 0x002fea0003c3ffff */
[----:B-1----:R-:W2:Y:S04]  /*629e0*/  LDL.64 R2, [R1+0x1448] ;  /* 0x0014480001027983 */ /* 0x002ea80000100a00 */
[----:B------:R-:W3:Y:S01]  /*629f0*/  LDL R10, [R1+0x1450] ;  /* 0x00145000010a7983 */ /* 0x000ee20000100800 */
[C---:B------:R-:W-:Y:S02]  /*62a00*/  IADD3 R8, R58.reuse, 0x94, RZ ;  /* 0x000000943a087810 */ /* 0x040fe40007ffe0ff */
[----:B------:R-:W-:-:S02]  /*62a10*/  IADD3 R6, R58, 0x98, RZ ;  /* 0x000000983a067810 */ /* 0x000fc40007ffe0ff */
[----:B------:R-:W-:Y:S01]  /*62a20*/  MOV R4, 0x62a60 ;  /* 0x00062a6000047802 */ /* 0x000fe20000000f00 */
[----:B--2---:R1:W-:Y:S04]  /*62a30*/  STL.64 [R1+0x1410], R2 ;  /* 0x0014100201007387 */ /* 0x0043e80000100a00 */
[----:B---3--:R1:W-:Y:S02]  /*62a40*/  STL [R1+0x1418], R10 ;  /* 0x0014180a01007387 */ /* 0x0083e40000100800 */
[----:B-1----:R-:W-:Y:S05]  /*62a50*/  CALL.REL.NOINC `($_ZN7cutlass13device_kernelIN5flash19enable_sm80_to_sm89INS1_16FlashAttnBwdSm80INS1_25CollectiveMainloopBwdSm80ILi2ELi2EN4cute5tupleIJNS5_1CILi128EEES8_NS7_ILi64EEEEEENS_10bfloat16_tEfNS_4arch4Sm80ELb0ELb1ELb1ELb0ELb0ELb0ELb0ELb0ELi2ELi4ELi4ELi4ELb0EEENS1_24CollectiveEpilogueBwdGQAISA_fSD_Li256ELb0ELb0EEENS1_19SingleTileSchedulerILb0ELb0ELb0ELi128EEEEEEEEEvNT_6ParamsE$_ZN4cute3eso3ESOILb1ELb0EJNS_1CILi1EEEiiiNS2_ILi144EEENS2_ILi512EEEEEC2ERKS3_RKiSA_SA_RKS4_RKS5_) ;  /* 0xfffa4a5000007944 */ /* 0x002fea0003c3ffff */
[----:B-1----:R1:W5:Y:S04]  /*62a60*/  LDL R5, [R1+0x1450] ;  /* 0x0014500001057983 */ /* 0x0023680000100800 */
[----:B------:R1:W5:Y:S01]  /*62a70*/  LDL.64 R2, [R1+0x1448] ;  /* 0x0014480001027983 */ /* 0x0003620000100a00 */
[----:B------:R-:W-:-:S03]  /*62a80*/  MOV R6, 0x62aa0 ;  /* 0x00062aa000067802 */ /* 0x000fc60000000f00 */
[----:B-1---5:R-:W-:Y:S05]  /*62a90*/  CALL.REL.NOINC `($_ZN7cutlass13device_kernelIN5flash19enable_sm80_to_sm89INS1_16FlashAttnBwdSm80INS1_25CollectiveMainloopBwdSm80ILi2ELi2EN4cute5tupleIJNS5_1CILi128EEES8_NS7_ILi64EEEEEENS_10bfloat16_tEfNS_4arch4Sm80ELb0ELb1ELb1ELb0ELb0ELb0ELb0ELb0ELi2ELi4ELi4ELi4ELb0EEENS1_24CollectiveEpilogueBwdGQAISA_fSD_Li256ELb0ELb0EEENS1_19SingleTileSchedulerILb0ELb0ELb0ELi128EEEEEEEEEvNT_6ParamsE$_ZN4cute5tupleIJNS0_IJNS_1CILi16EEENS1_ILi2EEES3_S3_NS1_ILi4EEES3_EEENS0_IJNS1_ILi1EEEiiiNS1_ILi144EEENS1_ILi512EEEEEEEEC2ERKS5_RKS9_) ;  /* 0xfffa774000007944 */ /* 0x022fea0003c3ffff */
        /* <DEDUP_REMOVED lines=10> */
[----:B-1----:R-:W-:Y:S05]  /*62b40*/  CALL.REL.NOINC `($_ZN7cutlass13device_kernelIN5flash19enable_sm80_to_sm89INS1_16FlashAttnBwdSm80INS1_25CollectiveMainloopBwdSm80ILi2ELi2EN4cute5tupleIJNS5_1CILi128EEES8_NS7_ILi64EEEEEENS_10bfloat16_tEfNS_4arch4Sm80ELb0ELb1ELb1ELb0ELb0ELb0ELb0ELb0ELi2ELi4ELi4ELi4ELb0EEENS1_24CollectiveEpilogueBwdGQAISA_fSD_Li256ELb0ELb0EEENS1_19SingleTileSchedulerILb0ELb0ELb0ELi128EEEEEEEEEvNT_6ParamsE$_ZZN4cute6detail16composition_implINS_5tupleIJNS_1CILi16EEENS3_ILi2EEES5_S5_NS3_ILi4EEES5_EEENS2_IJNS3_ILi1EEEiiiNS3_ILi144EEENS3_ILi512EEEEEENS2_IJNS2_IJS5_S5_EEES6_NS3_ILi8EEEEEENS2_IJNS2_IJNS3_ILi64EEESA_EEES4_NS3_ILi1024EEEEEEEEDaRKT_RKT0_RKT1_RKT2_ENKUlRKT_RKT0_E_clISC_SG_EEDaSX_S10_) ;  /* 0xfffa9cb000007944 */ /* 0x002fea0003c3ffff */
[----:B------:R-:W-:Y:S01]  /*62b50*/  IMAD.MOV.U32 R5, RZ, RZ, R16 ;  /* 0x000000ffff057224 */ /* 0x000fe200078e0010 */
[----:B------:R-:W-:Y:S01]  /*62b60*/  MOV R3, R14 ;  /* 0x0000000e00037202 */ /* 0x000fe20000000f00 */
[----:B------:R-:W-:Y:S01]  /*62b70*/  IMAD.MOV.U32 R20, RZ, RZ, R15 ;  /* 0x000000ffff147224 */ /* 0x000fe200078e000f */
[----:B------:R-:W-:Y:S02]  /*62b80*/  MOV R16, 0x62ba0 ;  /* 0x00062ba000107802 */ /* 0x000fe40000000f00 */
[----:B-1---5:R-:W-:Y:S05]  /*62b90*/  CALL.REL.NOINC `($_ZN7cutlass13device_kernelIN5flash19enable_sm80_to_sm89INS1_16FlashAttnBwdSm80INS1_25CollectiveMainloopBwdSm80ILi2ELi2EN4cute5tupleIJNS5_1CILi128EEES8_NS7_ILi64EEEEEENS_10bfloat16_tEfNS_4arch4Sm80ELb0ELb1ELb1ELb0ELb0ELb0ELb0ELb0ELi2ELi4ELi4ELi4ELb0EEENS1_24CollectiveEpilogueBwdGQAISA_fSD_Li256ELb0ELb0EEENS1_19SingleTileSchedulerILb0ELb0ELb0ELi128EEEEEEEEEvNT_6ParamsE$_ZZN4cute6detail16composition_implINS_5tupleIJNS_1CILi16EEENS3_ILi2EEES5_S5_NS3_ILi4EEES5_EEENS2_IJNS3_ILi1EEEiiiNS3_ILi144EEENS3_ILi512EEEEEENS2_IJNS2_IJS5_S5_EEES6_NS3_ILi8EEEEEENS2_IJNS2_IJNS3_ILi64EEESA_EEES4_NS3_ILi1024EEEEEEEEDaRKT_RKT0_RKT1_RKT2_ENKUlRKT_RKT0_E_clIS6_S4_EEDaSX_S10_) ;  /* 0xfffa99e000007944 */ /* 0x022fea0003c3ffff */
[----:B-----5:R2:W-:Y:S01]  /*62ba0*/  STL.64 [R1+0x1410], R2 ;  /* 0x0014100201007387 */ /* 0x0205e20000100a00 */
[----:B------:R-:W-:-:S03]  /*62bb0*/  MOV R4, 0x62bd0 ;  /* 0x00062bd000047802 */ /* 0x000fc60000000f00 */
[----:B-12---:R-:W-:Y:S05]  /*62bc0*/  CALL.REL.NOINC `($_ZN7cutlass13device_kernelIN5flash19enable_sm80_to_sm89INS1_16FlashAttnBwdSm80INS1_25CollectiveMainloopBwdSm80ILi2ELi2EN4cute5tupleIJNS5_1CILi128EEES8_NS7_ILi64EEEEEENS_10bfloat16_tEfNS_4arch4Sm80ELb0ELb1ELb1ELb0ELb0ELb0ELb0ELb0ELi2ELi4ELi4ELi4ELb0EEENS1_24CollectiveEpilogueBwdGQAISA_fSD_Li256ELb0ELb0EEENS1_19SingleTileSchedulerILb0ELb0ELb0ELi128EEEEEEEEEvNT_6ParamsE$_ZN4cute3eso3ESOILb0ELb0EJNS_5tupleIJiNS_1CILi512EEEEEENS2_IJiiEEENS3_ILi1024EEEEEC2ERKS5_RKS6_RKS7_) ;  /* 0xfffa2a9000007944 */ /* 0x006fea0003c3ffff */
[----:B------:R2:W5:Y:S04]  /*62bd0*/  LDL R5, [R1+0x1430] ;  /* 0x0014300001057983 */ /* 0x0005680000100800 */
[----:B-1----:R2:W5:Y:S01]  /*62be0*/  LDL.64 R2, [R1+0x1428] ;  /* 0x0014280001027983 */ /* 0x0025620000100a00 */
[----:B------:R-:W-:-:S03]  /*62bf0*/  MOV R6, 0x62c10 ;  /* 0x00062c1000067802 */ /* 0x000fc60000000f00 */
[----:B--2--5:R-:W-:Y:S05]  /*62c00*/  CALL.REL.NOINC `($_ZN7cutlass13device_kernelIN5flash19enable_sm80_to_sm89INS1_16FlashAttnBwdSm80INS1_25CollectiveMainloopBwdSm80ILi2ELi2EN4cute5tupleIJNS5_1CILi128EEES8_NS7_ILi64EEEEEENS_10bfloat16_tEfNS_4arch4Sm80ELb0ELb1ELb1ELb0ELb0ELb0ELb0ELb0ELi2ELi4ELi4ELi4ELb0EEENS1_24CollectiveEpilogueBwdGQAISA_fSD_Li256ELb0ELb0EEENS1_19SingleTileSchedulerILb0ELb0ELb0ELi128EEEEEEEEEvNT_6ParamsE$_ZN4cute5tupleIJNS0_IJNS0_IJNS_1CILi2EEES2_EEES3_NS1_ILi8EEEEEENS0_IJNS0_IJiNS1_ILi512EEEEEENS0_IJiiEEENS1_ILi1024EEEEEEEEC2ERKS5_RKSA_) ;  /* 0xfffa739000007944 */ /* 0x024fea0003c3ffff */
[----:B------:R1:W5:Y:S04]  /*62c10*/  LDL R4, [R1+0x1430] ;  /* 0x0014300001047983 */ /* 0x0003680000100800 */
[----:B------:R1:W5:Y:S01]  /*62c20*/  LDL.64 R2, [R1+0x1428] ;  /* 0x0014280001027983 */ /* 0x0003620000100a00 */
[----:B------:R-:W-:-:S02]  /*62c30*/  LOP3.LUT R11, R11, 0x180, RZ, 0xc0, !PT ;  /* 0x000001800b0b7812 */ /* 0x000fc400078ec0ff */
[----:B------:R-:W-:Y:S02]  /*62c40*/  MOV R6, 0x62c90 ;  /* 0x00062c9000067802 */ /* 0x000fe40000000f00 */
        /* <DEDUP_REMOVED lines=11> */
[----:B------:R-:W-:Y:S02]  /*62d00*/  MOV R16, R12 ;  /* 0x0000000c00107202 */ /* 0x000fe40000000f00 */
        /* <DEDUP_REMOVED lines=10> */
[----:B------:R-:W-:-:S03]  /*62db0*/  MOV R4, 0x62dd0 ;  /* 0x00062dd000047802 */ /* 0x000fc60000000f00 */
        /* <DEDUP_REMOVED lines=24> */
[----:B-12--5:R-:W-:Y:S05]  /*62f40*/  CALL.REL.NOINC `($_ZN7cutlass13device_kernelIN5flash19enable_sm80_to_sm89INS1_16FlashAttnBwdSm80INS1_25CollectiveMainloopBwdSm80ILi2ELi2EN4cute5tupleIJNS5_1CILi128EEES8_NS7_ILi64EEEEEENS_10bfloat16_tEfNS_4arch4Sm80ELb0ELb1ELb1ELb0ELb0ELb0ELb0ELb0ELi2ELi4ELi4ELi4ELb0EEENS1_24CollectiveEpilogueBwdGQAISA_fSD_Li256ELb0ELb0EEENS1_19SingleTileSchedulerILb0ELb0ELb0ELi128EEEEEEEEEvNT_6ParamsE$_ZN4cute3eso3ESOILb1ELb0EJNS_6LayoutINS_5tupleIJNS3_IJNS_1CILi8EEENS4_ILi1EEEEEENS4_ILi2EEENS3_IJNS4_ILi4EEES8_EEEEEENS3_IJNS3_IJS6_NS4_ILi0EEEEEES5_NS3_IJNS4_ILi32EEENS4_ILi16EEEEEEEEEEENS_10ViewEngineIPN7cutlass10bfloat16_tEEEEEC2ERKSI_RKSN_) ;  /* 0xfffa6ae000007944 */ /* 0x026fea0003c3ffff */
[----:B------:R2:W5:Y:S01]  /*62f50*/  LDL.64 R72, [R1+0x1410] ;  /* 0x0014100001487983 */ /* 0x0005620000100a00 */
[----:B------:R-:W-:Y:S01]  /*62f60*/  IMAD.MOV.U32 R6, RZ, RZ, R68 ;  /* 0x000000ffff067224 */ /* 0x000fe200078e0044 */
[----:B------:R-:W-:-:S02]  /*62f70*/  MOV R3, R69 ;  /* 0x0000004500037202 */ /* 0x000fc40000000f00 */
[----:B------:R-:W-:Y:S02]  /*62f80*/  MOV R4, 0x62fa0 ;  /* 0x00062fa000047802 */ /* 0x000fe40000000f00 */
[----:B-12--5:R-:W-:Y:S05]  /*62f90*/  CALL.REL.NOINC `($_ZN7cutlass13device_kernelIN5flash19enable_sm80_to_sm89INS1_16FlashAttnBwdSm80INS1_25CollectiveMainloopBwdSm80ILi2ELi2EN4cute5tupleIJNS5_1CILi128EEES8_NS7_ILi64EEEEEENS_10bfloat16_tEfNS_4arch4Sm80ELb0ELb1ELb1ELb0ELb0ELb0ELb0ELb0ELi2ELi4ELi4ELi4ELb0EEENS1_24CollectiveEpilogueBwdGQAISA_fSD_Li256ELb0ELb0EEENS1_19SingleTileSchedulerILb0ELb0ELb0ELi128EEEEEEEEEvNT_6ParamsE$_ZN4cute3eso3ESOILb1ELb0EJNS_6LayoutINS_5tupleIJNS3_IJNS3_IJNS_1CILi4EEENS4_ILi2EEEEEENS4_ILi1EEEEEES6_NS4_ILi8EEEEEENS3_IJNS3_IJNS3_IJS8_NS4_ILi32EEEEEENS4_ILi0EEEEEENS4_ILi64EEES5_EEEEENS_10ViewEngineIPN7cutlass10bfloat16_tEEEEEC2ERKSI_RKSN_) ;  /* 0xfffa576000007944 */ /* 0x026fea0003c3ffff */
[----:B------:R2:W5:Y:S04]  /*62fa0*/  LDL.64 R70, [R1+0x1410] ;  /* 0x0014100001467983 */ /* 0x0005680000100a00 */
[----:B-1----:R2:W5:Y:S01]  /*62fb0*/  LD.E.64 R2, [R76.64+0x8] ;  /* 0x000008044c027980 */ /* 0x002562000c101b00 */
[----:B------:R-:W-:Y:S02]  /*62fc0*/  MOV R9, R67 ;  /* 0x0000004300097202 */ /* 0x000fe40000000f00 */
[----:B------:R-:W-:Y:S02]  /*62fd0*/  MOV R8, 0x62ff0 ;  /* 0x00062ff000087802 */ /* 0x000fe40000000f00 */
[----:B--2--5:R-:W-:Y:S05]  /*62fe0*/  CALL.REL.NOINC `($_ZN7cutlass13device_kernelIN5flash19enable_sm80_to_sm89INS1_16FlashAttnBwdSm80INS1_25CollectiveMainloopBwdSm80ILi2ELi2EN4cute5tupleIJNS5_1CILi128EEES8_NS7_ILi64EEEEEENS_10bfloat16_tEfNS_4arch4Sm80ELb0ELb1ELb1ELb0ELb0ELb0ELb0ELb0ELi2ELi4ELi4ELi4ELb0EEENS1_24CollectiveEpilogueBwdGQAISA_fSD_Li256ELb0ELb0EEENS1_19SingleTileSchedulerILb0ELb0ELb0ELi128EEEEEEEEEvNT_6ParamsE$_ZN4cute8smem_ptrIPN7cutlass10bfloat16_tEECI1NS_12iter_adaptorIS3_S4_EEES3_) ;  /* 0xfffa78b000007944 */ /* 0x024fea0003c3ffff */
[----:B-1----:R1:W5:Y:S01]  /*62ff0*/  LDL.64 R2, [R1+0x1410] ;  /* 0x0014100001027983 */ /* 0x0023620000100a00 */
[----:B------:R-:W-:-:S03]  /*63000*/  MOV R6, 0x63020 ;  /* 0x0006302000067802 */ /* 0x000fc60000000f00 */
[----:B-1---5:R-:W-:Y:S05]  /*63010*/  CALL.REL.NOINC `($_ZN7cutlass13device_kernelIN5flash19enable_sm80_to_sm89INS1_16FlashAttnBwdSm80INS1_25CollectiveMainloopBwdSm80ILi2ELi2EN4cute5tupleIJNS5_1CILi128EEES8_NS7_ILi64EEEEEENS_10bfloat16_tEfNS_4arch4Sm80ELb0ELb1ELb1ELb0ELb0ELb0ELb0ELb0ELi2ELi4ELi4ELi4ELb0EEENS1_24CollectiveEpilogueBwdGQAISA_fSD_Li256ELb0ELb0EEENS1_19SingleTileSchedulerILb0ELb0ELb0ELi128EEEEEEEEEvNT_6ParamsE$_ZN4cute3eso3ESOILb1ELb0EJNS_6LayoutINS_5tupleIJNS3_IJNS_1CILi8EEENS4_ILi1EEEEEENS4_ILi2EEEEEENS3_IJNS3_IJS6_NS4_ILi0EEEEEENS4_ILi4096EEEEEEEENS_10ViewEngineINS_8smem_ptrIPN7cutlass10bfloat16_tEEEEEEEC2ERKSE_RKSL_) ;  /* 0xfffa67e000007944 */ /* 0x022fea0003c3ffff */
[----:B-1----:R1:W5:Y:S01]  /*63020*/  LDL.64 R4, [R1+0x1410] ;  /* 0x0014100001047983 */ /* 0x0023620000100a00 */
[----:B------:R-:W-:Y:S01]  /*63030*/  IMAD.MOV.U32 R6, RZ, RZ, R72 ;  /* 0x000000ffff067224 */ /* 0x000fe200078e0048 */
[----:B------:R-:W-:-:S02]  /*63040*/  MOV R9, R73 ;  /* 0x0000004900097202 */ /* 0x000fc40000000f00 */
[----:B------:R-:W-:Y:S02]  /*63050*/  MOV R8, 0x63070 ;  /* 0x0006307000087802 */ /* 0x000fe40000000f00 */
[----:B-1---5:R-:W-:Y:S05]  /*63060*/  CALL.REL.NOINC `($_ZN7cutlass13device_kernelIN5flash19enable_sm80_to_sm89INS1_16FlashAttnBwdSm80INS1_25CollectiveMainloopBwdSm80ILi2ELi2EN4cute5tupleIJNS5_1CILi128EEES8_NS7_ILi64EEEEEENS_10bfloat16_tEfNS_4arch4Sm80ELb0ELb1ELb1ELb0ELb0ELb0ELb0ELb0ELi2ELi4ELi4ELi4ELb0EEENS1_24CollectiveEpilogueBwdGQAISA_fSD_Li256ELb0ELb0EEENS1_19SingleTileSchedulerILb0ELb0ELb0ELi128EEEEEEEEEvNT_6ParamsE$_ZN4cute3eso3ESOILb1ELb0EJNS_6LayoutINS_5tupleIJNS3_IJNS_1CILi8EEENS4_ILi1EEEEEENS4_ILi2EEEEEENS3_IJNS3_IJS6_NS4_ILi0EEEEEES5_EEEEENS_10ViewEngineIPN7cutlass10bfloat16_tEEEEEC2ERKSD_RKSI_) ;  /* 0xfffa692000007944 */ /* 0x022fea0003c3ffff */
[----:B------:R2:W5:Y:S01]  /*63070*/  LDL.64 R2, [R1+0x1410] ;  /* 0x0014100001027983 */ /* 0x0005620000100a00 */
[----:B-1----:R-:W-:Y:S02]  /*63080*/  MOV R7, R5 ;  /* 0x0000000500077202 */ /* 0x002fe40000000f00 */
[----:B------:R-:W-:Y:S02]  /*63090*/  MOV R6, 0x630b0 ;  /* 0x000630b000067802 */ /* 0x000fe40000000f00 */
[----:B--2--5:R-:W-:Y:S05]  /*630a0*/  CALL.REL.NOINC `($_ZN7cutlass13device_kernelIN5flash19enable_sm80_to_sm89INS1_16FlashAttnBwdSm80INS1_25CollectiveMainloopBwdSm80ILi2ELi2EN4cute5tupleIJNS5_1CILi128EEES8_NS7_ILi64EEEEEENS_10bfloat16_tEfNS_4arch4Sm80ELb0ELb1ELb1ELb0ELb0ELb0ELb0ELb0ELi2ELi4ELi4ELi4ELb0EEENS1_24CollectiveEpilogueBwdGQAISA_fSD_Li256ELb0ELb0EEENS1_19SingleTileSchedulerILb0ELb0ELb0ELi128EEEEEEEEEvNT_6ParamsE$_ZN4cute3eso3ESOILb1ELb0EJNS_6LayoutINS_5tupleIJNS3_IJNS_1CILi8EEENS4_ILi1EEEEEENS3_IJNS4_ILi2EEEEEEEEENS3_IJNS3_IJS6_NS4_ILi0EEEEEENS3_IJNS4_ILi4096EEEEEEEEEEENS_10ViewEngineINS_8smem_ptrIPN7cutlass10bfloat16_tEEEEEEEC2ERKSG_RKSN_) ;  /* 0xfffa652000007944 */ /* 0x024fea0003c3ffff */
[----:B------:R2:W5:Y:S01]  /*630b0*/  LDL.64 R6, [R1+0x1410] ;  /* 0x0014100001067983 */ /* 0x0005620000100a00 */
[----:B-1----:R-:W-:Y:S02]  /*630c0*/  MOV R5, R3 ;  /* 0x0000000300057202 */ /* 0x002fe40000000f00 */
[----:B------:R-:W-:Y:S02]  /*630d0*/  MOV R4, 0x630f0 ;  /* 0x000630f000047802 */ /* 0x000fe40000000f00 */
[----:B--2--5:R-:W-:Y:S05]  /*630e0*/  CALL.REL.NOINC `($_ZN7cutlass13device_kernelIN5flash19enable_sm80_to_sm89INS1_16FlashAttnBwdSm80INS1_25CollectiveMainloopBwdSm80ILi2ELi2EN4cute5tupleIJNS5_1CILi128EEES8_NS7_ILi64EEEEEENS_10bfloat16_tEfNS_4arch4Sm80ELb0ELb1ELb1ELb0ELb0ELb0ELb0ELb0ELi2ELi4ELi4ELi4ELb0EEENS1_24CollectiveEpilogueBwdGQAISA_fSD_Li256ELb0ELb0EEENS1_19SingleTileSchedulerILb0ELb0ELb0ELi128EEEEEEEEEvNT_6ParamsE$_ZN4cute3eso3ESOILb1ELb0EJNS_6LayoutINS_5tupleIJNS3_IJNS_1CILi8EEENS4_ILi1EEEEEENS3_IJNS4_ILi2EEEEEEEEENS3_IJNS3_IJS6_NS4_ILi0EEEEEENS3_IJS5_EEEEEEEENS_10ViewEngineIPN7cutlass10bfloat16_tEEEEEC2ERKSF_RKSK_) ;  /* 0xfffa65f000007944 */ /* 0x024fea0003c3ffff */
[----:B-1----:R1:W5:Y:S01]  /*630f0*/  LDL.64 R2, [R1+0x1410] ;  /* 0x0014100001027983 */ /* 0x0023620000100a00 */
[----:B------:R-:W-:-:S03]  /*63100*/  MOV R8, 0x63120 ;  /* 0x0006312000087802 */ /* 0x000fc60000000f00 */
[----:B-1---5:R-:W-:Y:S05]  /*63110*/  CALL.REL.NOINC `($_ZN7cutlass13device_kernelIN5flash19enable_sm80_to_sm89INS1_16FlashAttnBwdSm80INS1_25CollectiveMainloopBwdSm80ILi2ELi2EN4cute5tupleIJNS5_1CILi128EEES8_NS7_ILi64EEEEEENS_10bfloat16_tEfNS_4arch4Sm80ELb0ELb1ELb1ELb0ELb0ELb0ELb0ELb0ELi2ELi4ELi4ELi4ELb0EEENS1_24CollectiveEpilogueBwdGQAISA_fSD_Li256ELb0ELb0EEENS1_19SingleTileSchedulerILb0ELb0ELb0ELi128EEEEEEEEEvNT_6ParamsE$_ZN4cute3eso3ESOILb1ELb0EJNS_6LayoutINS_5tupleIJNS3_IJNS3_IJNS_1CILi8EEENS4_ILi1EEEEEES6_EEENS3_IJNS3_IJS6_S6_EEENS4_ILi2EEEEEEEEENS3_IJNS3_IJNS3_IJS6_NS4_ILi0EEEEEESD_EEENS3_IJNS3_IJSD_SD_EEES5_EEEEEEEENS_10ViewEngineIPN7cutlass10bfloat16_tEEEEEC2ERKSJ_RKSO_) ;  /* 0xfffa577000007944 */ /* 0x022fea0003c3ffff */
[----:B-1----:R1:W5:Y:S01]  /*63120*/  LDL.64 R4, [R1+0x1410] ;  /* 0x0014100001047983 */ /* 0x0023620000100a00 */
[----:B------:R-:W-:-:S03]  /*63130*/  MOV R8, 0x63150 ;  /* 0x0006315000087802 */ /* 0x000fc60000000f00 */
[----:B-1---5:R-:W-:Y:S05]  /*63140*/  CALL.REL.NOINC `($_ZN7cutlass13device_kernelIN5flash19enable_sm80_to_sm89INS1_16FlashAttnBwdSm80INS1_25CollectiveMainloopBwdSm80ILi2ELi2EN4cute5tupleIJNS5_1CILi128EEES8_NS7_ILi64EEEEEENS_10bfloat16_tEfNS_4arch4Sm80ELb0ELb1ELb1ELb0ELb0ELb0ELb0ELb0ELi2ELi4ELi4ELi4ELb0EEENS1_24CollectiveEpilogueBwdGQAISA_fSD_Li256ELb0ELb0EEENS1_19SingleTileSchedulerILb0ELb0ELb0ELi128EEEEEEEEEvNT_6ParamsE$_ZN4cute3eso3ESOILb1ELb0EJNS_6LayoutINS_5tupleIJNS3_IJNS3_IJNS_1CILi8EEENS4_ILi1EEEEEES6_EEENS3_IJNS3_IJS6_S6_EEENS4_ILi2EEEEEEEEENS3_IJNS3_IJNS3_IJS6_NS4_ILi0EEEEEESD_EEENS3_IJNS3_IJSD_SD_EEENS4_ILi4096EEEEEEEEEEENS_10ViewEngineINS_8smem_ptrIPN7cutlass10bfloat16_tEEEEEEEC2ERKSK_RKSR_) ;  /* 0xfffa566000007944 */ /* 0x022fea0003c3ffff */
[----:B-1----:R1:W5:Y:S01]  /*63150*/  LDL.64 R2, [R1+0x1410] ;  /* 0x0014100001027983 */ /* 0x0023620000100a00 */
[----:B------:R-:W-:Y:S01]  /*63160*/  IMAD.MOV.U32 R6, RZ, RZ, R4 ;  /* 0x000000ffff067224 */ /* 0x000fe200078e0004 */
[----:B------:R-:W-:-:S02]  /*63170*/  MOV R9, R5 ;  /* 0x0000000500097202 */ /* 0x000fc40000000f00 */
[----:B------:R-:W-:Y:S02]  /*63180*/  MOV R8, 0x631a0 ;  /* 0x000631a000087802 */ /* 0x000fe40000000f00 */
[----:B-1---5:R-:W-:Y:S05]  /*63190*/  CALL.REL.NOINC `($_ZN7cutlass13device_kernelIN5flash19enable_sm80_to_sm89INS1_16FlashAttnBwdSm80INS1_25CollectiveMainloopBwdSm80ILi2ELi2EN4cute5tupleIJNS5_1CILi128EEES8_NS7_ILi64EEEEEENS_10bfloat16_tEfNS_4arch4Sm80ELb0ELb1ELb1ELb0ELb0ELb0ELb0ELb0ELi2ELi4ELi4ELi4ELb0EEENS1_24CollectiveEpilogueBwdGQAISA_fSD_Li256ELb0ELb0EEENS1_19SingleTileSchedulerILb0ELb0ELb0ELi128EEEEEEEEEvNT_6ParamsE$_ZN4cute3eso3ESOILb1ELb0EJNS_6LayoutINS_5tupleIJNS3_IJNS_1CILi8EEENS4_ILi1EEEEEENS4_ILi2EEEEEENS3_IJNS3_IJS6_NS4_ILi0EEEEEES5_EEEEENS_10ViewEngineIPN7cutlass10bfloat16_tEEEEEC2ERKSD_RKSI_) ;  /* 0xfffa67f000007944 */ /* 0x022fea0003c3ffff */
[----:B------:R2:W5:Y:S01]  /*631a0*/  LDL.64 R14, [R1+0x1410] ;  /* 0x00141000010e7983 */ /* 0x0005620000100a00 */
[----:B------:R-:W-:Y:S02]  /*631b0*/  MOV R9, R67 ;  /* 0x0000004300097202 */ /* 0x000fe40000000f00 */
[----:B------:R-:W-:Y:S02]  /*631c0*/  MOV R8, 0x631e0 ;  /* 0x000631e000087802 */ /* 0x000fe40000000f00 */
[----:B-12--5:R-:W-:Y:S05]  /*631d0*/  CALL.REL.NOINC `($_ZN7cutlass13device_kernelIN5flash19enable_sm80_to_sm89INS1_16FlashAttnBwdSm80INS1_25CollectiveMainloopBwdSm80ILi2ELi2EN4cute5tupleIJNS5_1CILi128EEES8_NS7_ILi64EEEEEENS_10bfloat16_tEfNS_4arch4Sm80ELb0ELb1ELb1ELb0ELb0ELb0ELb0ELb0ELi2ELi4ELi4ELi4ELb0EEENS1_24CollectiveEpilogueBwdGQAISA_fSD_Li256ELb0ELb0EEENS1_19SingleTileSchedulerILb0ELb0ELb0ELi128EEEEEEEEEvNT_6ParamsE$_ZN4cute8smem_ptrIPN7cutlass10bfloat16_tEECI1NS_12iter_adaptorIS3_S4_EEES3_) ;  /* 0xfffa76c000007944 */ /* 0x026fea0003c3ffff */
[----:B-1----:R1:W5:Y:S01]  /*631e0*/  LDL.64 R2, [R1+0x1410] ;  /* 0x0014100001027983 */ /* 0x0023620000100a00 */
[----:B------:R-:W-:-:S03]  /*631f0*/  MOV R6, 0x63210 ;  /* 0x0006321000067802 */ /* 0x000fc60000000f00 */
        /* <DEDUP_REMOVED lines=50> */
[----:B-1----:R-:W-:-:S03]  /*63520*/  MOV R4, 0x63540 ;  /* 0x0006354000047802 */ /* 0x002fc60000000f00 */
[----:B--2--5:R-:W-:Y:S05]  /*63530*/  CALL.REL.NOINC `($_ZN7cutlass13device_kernelIN5flash19enable_sm80_to_sm89INS1_16FlashAttnBwdSm80INS1_25CollectiveMainloopBwdSm80ILi2ELi2EN4cute5tupleIJNS5_1CILi128EEES8_NS7_ILi64EEEEEENS_10bfloat16_tEfNS_4arch4Sm80ELb0ELb1ELb1ELb0ELb0ELb0ELb0ELb0ELi2ELi4ELi4ELi4ELb0EEENS1_24CollectiveEpilogueBwdGQAISA_fSD_Li256ELb0ELb0EEENS1_19SingleTileSchedulerILb0ELb0ELb0ELi128EEEEEEEEEvNT_6ParamsE$_ZN4cute3eso3ESOILb1ELb0EJNS_6LayoutINS_5tupleIJNS3_IJNS_1CILi4EEENS4_ILi1EEEEEEEEENS3_IJNS3_IJS6_NS4_ILi0EEEEEEEEEEENS_10ViewEngineIPjEEEEC2ERKSC_RKSF_) ;  /* 0xfffa5e3000007944 */ /* 0x024fea0003c3ffff */
[----:B------:R2:W5:Y:S01]  /*63540*/  LDL.64 R8, [R1+0x1410] ;  /* 0x0014100001087983 */ /* 0x0005620000100a00 */
[----:B------:R-:W-:-:S02]  /*63550*/  MOV R4, R6 ;  /* 0x0000000600047202 */ /* 0x000fc40000000f00 */
[----:B-1----:R-:W-:Y:S02]  /*63560*/  MOV R2, 0x63580 ;  /* 0x0006358000027802 */ /* 0x002fe40000000f00 */
[----:B--2--5:R-:W-:Y:S05]  /*63570*/  CALL.REL.NOINC `($_ZN7cutlass13device_kernelIN5flash19enable_sm80_to_sm89INS1_16FlashAttnBwdSm80INS1_25CollectiveMainloopBwdSm80ILi2ELi2EN4cute5tupleIJNS5_1CILi128EEES8_NS7_ILi64EEEEEENS_10bfloat16_tEfNS_4arch4Sm80ELb0ELb1ELb1ELb0ELb0ELb0ELb0ELb0ELi2ELi4ELi4ELi4ELb0EEENS1_24CollectiveEpilogueBwdGQAISA_fSD_Li256ELb0ELb0EEENS1_19SingleTileSchedulerILb0ELb0ELb0ELi128EEEEEEEEEvNT_6ParamsE$_ZN73_INTERNAL_24fd9406_37_flash_bwd_hdim64_bf16_softcap_sm80_cu_8e232a79_330724__cvta_generic_to_sharedEPKv) ;  /* 0xfffa748000007944 */ /* 0x024fea0003c3ffff */
        /* <DEDUP_REMOVED lines=59> */
[----:B------:R-:W1:Y:S04]  /*63930*/  LDSM.16.M88.4 R4, [R4] ;  /* 0x000000000404783b */ /* 0x000e680000000200 */
[----:B-1----:R1:W-:Y:S04]  /*63940*/  ST.E [R8.64], R4 ;  /* 0x0000000408007985 */ /* 0x0023e8000c101904 */
[----:B------:R1:W-:Y:S04]  /*63950*/  ST.E [R8.64+0x4], R5 ;  /* 0x0000040508007985 */ /* 0x0003e8000c101904 */
[----:B------:R1:W-:Y:S04]  /*63960*/  ST.E [R8.64+0x8], R6 ;  /* 0x0000080608007985 */ /* 0x0003e8000c101904 */
[----:B------:R1:W-:Y:S04]  /*63970*/  ST.E [R8.64+0xc], R7 ;  /* 0x00000c0708007985 */ /* 0x0003e8000c101904 */
[----:B------:R1:W5:Y:S01]  /*63980*/  LD.E R20, [R74.64] ;  /* 0x000000044a147980 */ /* 0x000362000c101900 */
[----:B------:R-:W-:-:S03]  /*63990*/  MOV R10, 0x639b0 ;  /* 0x000639b0000a7802 */ /* 0x000fc60000000f00 */
[----:B-1---5:R-:W-:Y:S05]  /*639a0*/  CALL.REL.NOINC `($_ZN7cutlass13device_kernelIN5flash19enable_sm80_to_sm89INS1_16FlashAttnBwdSm80INS1_25CollectiveMainloopBwdSm80ILi2ELi2EN4cute5tupleIJNS5_1CILi128EEES8_NS7_ILi64EEEEEENS_10bfloat16_tEfNS_4arch4Sm80ELb0ELb1ELb1ELb0ELb0ELb0ELb0ELb0ELi2ELi4ELi4ELi4ELb0EEENS1_24CollectiveEpilogueBwdGQAISA_fSD_Li256ELb0ELb0EEENS1_19SingleTileSchedulerILb0ELb0ELb0ELi128EEEEEEEEEvNT_6ParamsE$_ZZN4cute5sliceINS_5tupleIJNS_10UnderscoreES2_NS_1CILi0EEEEEENS1_IJNS1_IJNS3_ILi1EEES4_EEEiNS3_ILi1024EEEEEEEEDaRKT_RKT0_ENKUlRKT_RKT0_E_clIS2_iEEDaSI_SL_) ;  /* 0xfffa888000007944 */ /* 0x022fea0003c3ffff */
[----:B------:R-:W-:Y:S02]  /*639b0*/  MOV R4, 0x639d0 ;  /* 0x000639d000047802 */ /* 0x000fe40000000f00 */
[----:B-1---5:R-:W-:Y:S05]  /*639c0*/  CALL.REL.NOINC `($_ZN7cutlass13device_kernelIN5flash19enable_sm80_to_sm89INS1_16FlashAttnBwdSm80INS1_25CollectiveMainloopBwdSm80ILi2ELi2EN4cute5tupleIJNS5_1CILi128EEES8_NS7_ILi64EEEEEENS_10bfloat16_tEfNS_4arch4Sm80ELb0ELb1ELb1ELb0ELb0ELb0ELb0ELb0ELi2ELi4ELi4ELi4ELb0EEENS1_24CollectiveEpilogueBwdGQAISA_fSD_Li256ELb0ELb0EEENS1_19SingleTileSchedulerILb0ELb0ELb0ELi128EEEEEEEEEvNT_6ParamsE$_ZZN4cute12filter_tupleINS_5tupleIJNS_10UnderscoreES2_NS_1CILi0EEEEEENS1_IJNS1_IJNS3_ILi1EEES4_EEEiNS3_ILi1024EEEEEEZNS_5sliceIS5_S9_EEDaRKT_RKT0_EUlRKT_RKT0_E_EEDaSD_SG_OT1_ENKUlDpSJ_E_clIJNS1_IJS7_EEENS1_IJiEEENS1_IJEEEEEEDaSQ_) ;  /* 0xfffa749000007944 */ /* 0x022fea0003c3ffff */
[----:B------:R-:W-:Y:S02]  /*639d0*/  MOV R6, 0x639f0 ;  /* 0x000639f000067802 */ /* 0x000fe40000000f00 */
[----:B-1---5:R-:W-:Y:S05]  /*639e0*/  CALL.REL.NOINC `($_ZN7cutlass13device_kernelIN5flash19enable_sm80_to_sm89INS1_16FlashAttnBwdSm80INS1_25CollectiveMainloopBwdSm80ILi2ELi2EN4cute5tupleIJNS5_1CILi128EEES8_NS7_ILi64EEEEEENS_10bfloat16_tEfNS_4arch4Sm80ELb0ELb1ELb1ELb0ELb0ELb0ELb0ELb0ELi2ELi4ELi4ELi4ELb0EEENS1_24CollectiveEpilogueBwdGQAISA_fSD_Li256ELb0ELb0EEENS1_19SingleTileSchedulerILb0ELb0ELb0ELi128EEEEEEEEEvNT_6ParamsE$_ZN4cute5tupleIJNS0_IJNS0_IJNS_1CILi8EEENS1_ILi1EEEEEENS1_ILi2EEEEEENS0_IJNS0_IJS3_NS1_ILi0EEEEEEiEEEEEC2ERKS6_RKS9_) ;  /* 0xfffa66e000007944 */ /* 0x022fea0003c3ffff */
[----:B-1----:R1:W5:Y:S01]  /*639f0*/  LDL R3, [R1+0x1410] ;  /* 0x0014100001037983 */ /* 0x0023620000100800 */
[----:B------:R-:W-:-:S03]  /*63a00*/  MOV R6, 0x63a20 ;  /* 0x00063a2000067802 */ /* 0x000fc60000000f00 */
[----:B-1---5:R-:W-:Y:S05]  /*63a10*/  CALL.REL.NOINC `($_ZN7cutlass13device_kernelIN5flash19enable_sm80_to_sm89INS1_16FlashAttnBwdSm80INS1_25CollectiveMainloopBwdSm80ILi2ELi2EN4cute5tupleIJNS5_1CILi128EEES8_NS7_ILi64EEEEEENS_10bfloat16_tEfNS_4arch4Sm80ELb0ELb1ELb1ELb0ELb0ELb0ELb0ELb0ELi2ELi4ELi4ELi4ELb0EEENS1_24CollectiveEpilogueBwdGQAISA_fSD_Li256ELb0ELb0EEENS1_19SingleTileSchedulerILb0ELb0ELb0ELi128EEEEEEEEEvNT_6ParamsE$_ZN4cute3eso3ESOILb0ELb1EJNS_6LayoutINS_5tupleIJNS3_IJNS_1CILi8EEENS4_ILi1EEEEEENS4_ILi2EEEEEENS3_IJNS3_IJS6_NS4_ILi0EEEEEEiEEEEESA_EEC2ERKSD_RKSA_) ;  /* 0xfffa2fa000007944 */ /* 0x022fea0003c3ffff */
[----:B------:R2:W5:Y:S04]  /*63a20*/  LDL R4, [R1+0x1410] ;  /* 0x0014100001047983 */ /* 0x0005680000100800 */
[----:B-1----:R2:W5:Y:S01]  /*63a30*/  LD.E.64 R2, [R74.64+0x8] ;  /* 0x000008044a027980 */ /* 0x002562000c101b00 */
[----:B------:R-:W-:-:S02]  /*63a40*/  MOV R9, R67 ;  /* 0x0000004300097202 */ /* 0x000fc40000000f00 */
[----:B------:R-:W-:Y:S02]  /*63a50*/  MOV R8, 0x63a70 ;  /* 0x00063a7000087802 */ /* 0x000fe40000000f00 */
[----:B--2--5:R-:W-:Y:S05]  /*63a60*/  CALL.REL.NOINC `($_ZN7cutlass13device_kernelIN5flash19enable_sm80_to_sm89INS1_16FlashAttnBwdSm80INS1_25CollectiveMainloopBwdSm80ILi2ELi2EN4cute5tupleIJNS5_1CILi128EEES8_NS7_ILi64EEEEEENS_10bfloat16_tEfNS_4arch4Sm80ELb0ELb1ELb1ELb0ELb0ELb0ELb0ELb0ELi2ELi4ELi4ELi4ELb0EEENS1_24CollectiveEpilogueBwdGQAISA_fSD_Li256ELb0ELb0EEENS1_19SingleTileSchedulerILb0ELb0ELb0ELi128EEEEEEEEEvNT_6ParamsE$_ZN4cute8smem_ptrIPN7cutlass10bfloat16_tEECI1NS_12iter_adaptorIS3_S4_EEES3_) ;  /* 0xfffa6e3000007944 */ /* 0x024fea0003c3ffff */
[----:B-1----:R-:W2:Y:S01]  /*63a70*/  LDL.64 R2, [R1+0x1410] ;  /* 0x0014100001027983 */ /* 0x002ea20000100a00 */
[----:B------:R-:W-:Y:S02]  /*63a80*/  MOV R6, R4 ;  /* 0x0000000400067202 */ /* 0x000fe40000000f00 */
[----:B------:R-:W-:Y:S01]  /*63a90*/  MOV R4, 0x63ac0 ;  /* 0x00063ac000047802 */ /* 0x000fe20000000f00 */
[----:B--2---:R1:W-:Y:S04]  /*63aa0*/  STL.64 [R1+0x1448], R2 ;  /* 0x0014480201007387 */ /* 0x0043e80000100a00 */
[----:B-1----:R-:W-:Y:S05]  /*63ab0*/  CALL.REL.NOINC `($_ZN7cutlass13device_kernelIN5flash19enable_sm80_to_sm89INS1_16FlashAttnBwdSm80INS1_25CollectiveMainloopBwdSm80ILi2ELi2EN4cute5tupleIJNS5_1CILi128EEES8_NS7_ILi64EEEEEENS_10bfloat16_tEfNS_4arch4Sm80ELb0ELb1ELb1ELb0ELb0ELb0ELb0ELb0ELi2ELi4ELi4ELi4ELb0EEENS1_24CollectiveEpilogueBwdGQAISA_fSD_Li256ELb0ELb0EEENS1_19SingleTileSchedulerILb0ELb0ELb0ELi128EEEEEEEEEvNT_6ParamsE$_ZN4cute3eso3ESOILb0ELb0EJNS_6LayoutINS_5tupleIJNS3_IJNS_1CILi8EEENS4_ILi1EEEEEENS4_ILi2EEEEEENS3_IJNS3_IJS6_NS4_ILi0EEEEEEiEEEEENS_10ViewEngineINS_8smem_ptrIPN7cutlass10bfloat16_tEEEEEEEC2ERKSD_RKSK_) ;  /* 0xfffa22c000007944 */ /* 0x002fea0003c3ffff */
[----:B-1----:R1:W5:Y:S04]  /*63ac0*/  LDL R8, [R1+0x1410] ;  /* 0x0014100001087983 */ /* 0x0023680000100800 */
[----:B------:R1:W5:Y:S01]  /*63ad0*/  LDL.64 R12, [R1+0x1418] ;  /* 0x00141800010c7983 */ /* 0x0003620000100a00 */
[----:B------:R-:W-:Y:S01]  /*63ae0*/  IMAD.MOV.U32 R10, RZ, RZ, R70 ;  /* 0x000000ffff0a7224 */ /* 0x000fe200078e0046 */
[----:B------:R-:W-:-:S02]  /*63af0*/  MOV R11, R71 ;  /* 0x00000047000b7202 */ /* 0x000fc40000000f00 */
[----:B------:R-:W-:Y:S02]  /*63b00*/  MOV R6, 0x63b20 ;  /* 0x00063b2000067802 */ /* 0x000fe40000000f00 */
[----:B-1---5:R-:W-:Y:S05]  /*63b10*/  CALL.REL.NOINC `($_ZN7cutlass13device_kernelIN5flash19enable_sm80_to_sm89INS1_16FlashAttnBwdSm80INS1_25CollectiveMainloopBwdSm80ILi2ELi2EN4cute5tupleIJNS5_1CILi128EEES8_NS7_ILi64EEEEEENS_10bfloat16_tEfNS_4arch4Sm80ELb0ELb1ELb1ELb0ELb0ELb0ELb0ELb0ELi2ELi4ELi4ELi4ELb0EEENS1_24CollectiveEpilogueBwdGQAISA_fSD_Li256ELb0ELb0EEENS1_19SingleTileSchedulerILb0ELb0ELb0ELi128EEEEEEEEEvNT_6ParamsE$_ZN4cute3eso3ESOILb1ELb0EJNS_6LayoutINS_5tupleIJNS3_IJNS3_IJNS_1CILi4EEENS4_ILi2EEEEEENS4_ILi1EEEEEES6_EEENS3_IJNS3_IJNS3_IJS8_NS4_ILi32EEEEEENS4_ILi0EEEEEENS4_ILi64EEEEEEEENS_10ViewEngineIPN7cutlass10bfloat16_tEEEEEC2ERKSH_RKSM_) ;  /* 0xfffa4b6000007944 */ /* 0x022fea0003c3ffff */
[----:B------:R2:W5:Y:S01]  /*63b20*/  LDL.64 R4, [R1+0x1410] ;  /* 0x0014100001047983 */ /* 0x0005620000100a00 */
[----:B------:R-:W-:Y:S02]  /*63b30*/  MOV R3, R8 ;  /* 0x0000000800037202 */ /* 0x000fe40000000f00 */
[----:B------:R-:W-:Y:S02]  /*63b40*/  MOV R6, 0x63b60 ;  /* 0x00063b6000067802 */ /* 0x000fe40000000f00 */
[----:B-12--5:R-:W-:Y:S05]  /*63b50*/  CALL.REL.NOINC `($_ZN7cutlass13device_kernelIN5flash19enable_sm80_to_sm89INS1_16FlashAttnBwdSm80INS1_25CollectiveMainloopBwdSm80ILi2ELi2EN4cute5tupleIJNS5_1CILi128EEES8_NS7_ILi64EEEEEENS_10bfloat16_tEfNS_4arch4Sm80ELb0ELb1ELb1ELb0ELb0ELb0ELb0ELb0ELi2ELi4ELi4ELi4ELb0EEENS1_24CollectiveEpilogueBwdGQAISA_fSD_Li256ELb0ELb0EEENS1_19SingleTileSchedulerILb0ELb0ELb0ELi128EEEEEEEEEvNT_6ParamsE$_ZZN4cute4takeILi1ELi2ENS_5tupleIJNS1_IJNS_1CILi1EEENS2_ILi0EEEEEEiEEEEEDaRKT1_ENKUlDpRKT_E_clIJiEEEDaSD_) ;  /* 0xfffa843000007944 */ /* 0x026fea0003c3ffff */
[----:B------:R-:W-:Y:S02]  /*63b60*/  MOV R6, 0x63b80 ;  /* 0x00063b8000067802 */ /* 0x000fe40000000f00 */
[----:B-1---5:R-:W-:Y:S05]  /*63b70*/  CALL.REL.NOINC `($_ZN7cutlass13device_kernelIN5flash19enable_sm80_to_sm89INS1_16FlashAttnBwdSm80INS1_25CollectiveMainloopBwdSm80ILi2ELi2EN4cute5tupleIJNS5_1CILi128EEES8_NS7_ILi64EEEEEENS_10bfloat16_tEfNS_4arch4Sm80ELb0ELb1ELb1ELb0ELb0ELb0ELb0ELb0ELi2ELi4ELi4ELi4ELb0EEENS1_24CollectiveEpilogueBwdGQAISA_fSD_Li256ELb0ELb0EEENS1_19SingleTileSchedulerILb0ELb0ELb0ELi128EEEEEEEEEvNT_6ParamsE$_ZN4cute3eso3ESOILb1ELb0EJNS_5tupleIJNS_1CILi1EEENS3_ILi0EEEEEENS2_IJiEEEEEC2ERKS6_RKS7_) ;  /* 0xfffa440000007944 */ /* 0x022fea0003c3ffff */
[----:B-1----:R1:W5:Y:S01]  /*63b80*/  LDL R3, [R1+0x1410] ;  /* 0x0014100001037983 */ /* 0x0023620000100800 */
[----:B------:R-:W-:-:S03]  /*63b90*/  MOV R6, 0x63bb0 ;  /* 0x00063bb000067802 */ /* 0x000fc60000000f00 */
[----:B-1---5:R-:W-:Y:S05]  /*63ba0*/  CALL.REL.NOINC `($_ZN7cutlass13device_kernelIN5flash19enable_sm80_to_sm89INS1_16FlashAttnBwdSm80INS1_25CollectiveMainloopBwdSm80ILi2ELi2EN4cute5tupleIJNS5_1CILi128EEES8_NS7_ILi64EEEEEENS_10bfloat16_tEfNS_4arch4Sm80ELb0ELb1ELb1ELb0ELb0ELb0ELb0ELb0ELi2ELi4ELi4ELi4ELb0EEENS1_24CollectiveEpilogueBwdGQAISA_fSD_Li256ELb0ELb0EEENS1_19SingleTileSchedulerILb0ELb0ELb0ELi128EEEEEEEEEvNT_6ParamsE$_ZN4cute5tupleIJNS0_IJNS0_IJNS_1CILi8EEENS1_ILi1EEEEEENS0_IJNS1_ILi2EEEEEEEEENS0_IJNS0_IJS3_NS1_ILi0EEEEEENS0_IJiEEEEEEEEC2ERKS7_RKSB_) ;  /* 0xfffa64e000007944 */ /* 0x022fea0003c3ffff */
[----:B------:R2:W5:Y:S01]  /*63bb0*/  LDL R8, [R1+0x1410] ;  /* 0x0014100001087983 */ /* 0x0005620000100800 */
[----:B------:R-:W-:-:S03]  /*63bc0*/  MOV R6, 0x63bf0 ;  /* 0x00063bf000067802 */ /* 0x000fc60000000f00 */
[----:B------:R2:W-:Y:S04]  /*63bd0*/  STL.64 [R1+0x1448], R12 ;  /* 0x0014480c01007387 */ /* 0x0005e80000100a00 */
[----:B-12--5:R-:W-:Y:S05]  /*63be0*/  CALL.REL.NOINC `($_ZN7cutlass13device_kernelIN5flash19enable_sm80_to_sm89INS1_16FlashAttnBwdSm80INS1_25CollectiveMainloopBwdSm80ILi2ELi2EN4cute5tupleIJNS5_1CILi128EEES8_NS7_ILi64EEEEEENS_10bfloat16_tEfNS_4arch4Sm80ELb0ELb1ELb1ELb0ELb0ELb0ELb0ELb0ELi2ELi4ELi4ELi4ELb0EEENS1_24CollectiveEpilogueBwdGQAISA_fSD_Li256ELb0ELb0EEENS1_19SingleTileSchedulerILb0ELb0ELb0ELi128EEEEEEEEEvNT_6ParamsE$_ZN4cute3eso3ESOILb0ELb0EJNS_6LayoutINS_5tupleIJNS3_IJNS_1CILi8EEENS4_ILi1EEEEEENS3_IJNS4_ILi2EEEEEEEEENS3_IJNS3_IJS6_NS4_ILi0EEEEEENS3_IJiEEEEEEEENS_10ViewEngineINS_8smem_ptrIPN7cutlass10bfloat16_tEEEEEEEC2ERKSF_RKSM_) ;  /* 0xfffa212000007944 */ /* 0x026fea0003c3ffff */
[----:B-1----:R1:W5:Y:S04]  /*63bf0*/  LDL R8, [R1+0x1410] ;  /* 0x0014100001087983 */ /* 0x0023680000100800 */
[----:B------:R1:W5:Y:S01]  /*63c00*/  LDL.64 R14, [R1+0x1418] ;  /* 0x00141800010e7983 */ /* 0x0003620000100a00 */
[----:B------:R-:W-:-:S03]  /*63c10*/  MOV R6, 0x63c30 ;  /* 0x00063c3000067802 */ /* 0x000fc60000000f00 */
[----:B-1---5:R-:W-:Y:S05]  /*63c20*/  CALL.REL.NOINC `($_ZN7cutlass13device_kernelIN5flash19enable_sm80_to_sm89INS1_16FlashAttnBwdSm80INS1_25CollectiveMainloopBwdSm80ILi2ELi2EN4cute5tupleIJNS5_1CILi128EEES8_NS7_ILi64EEEEEENS_10bfloat16_tEfNS_4arch4Sm80ELb0ELb1ELb1ELb0ELb0ELb0ELb0ELb0ELi2ELi4ELi4ELi4ELb0EEENS1_24CollectiveEpilogueBwdGQAISA_fSD_Li256ELb0ELb0EEENS1_19SingleTileSchedulerILb0ELb0ELb0ELi128EEEEEEEEEvNT_6ParamsE$_ZN4cute3eso3ESOILb1ELb0EJNS_6LayoutINS_5tupleIJNS3_IJNS3_IJNS_1CILi4EEENS4_ILi2EEEEEENS4_ILi1EEEEEENS3_IJS6_EEEEEENS3_IJNS3_IJNS3_IJS8_NS4_ILi32EEEEEENS4_ILi0EEEEEENS3_IJNS4_ILi64EEEEEEEEEEENS_10ViewEngineIPN7cutlass10bfloat16_tEEEEEC2ERKSJ_RKSO_) ;  /* 0xfffa4a1000007944 */ /* 0x022fea0003c3ffff */
[----:B-1----:R1:W5:Y:S01]  /*63c30*/  LDL.64 R2, [R1+0x1410] ;  /* 0x0014100001027983 */ /* 0x0023620000100a00 */
[----:B------:R-:W-:-:S03]  /*63c40*/  MOV R6, 0x63c60 ;  /* 0x00063c6000067802 */ /* 0x000fc60000000f00 */
[----:B-1---5:R-:W-:Y:S05]  /*63c50*/  CALL.REL.NOINC `($_ZN7cutlass13device_kernelIN5flash19enable_sm80_to_sm89INS1_16FlashAttnBwdSm80INS1_25CollectiveMainloopBwdSm80ILi2ELi2EN4cute5tupleIJNS5_1CILi128EEES8_NS7_ILi64EEEEEENS_10bfloat16_tEfNS_4arch4Sm80ELb0ELb1ELb1ELb0ELb0ELb0ELb0ELb0ELi2ELi4ELi4ELi4ELb0EEENS1_24CollectiveEpilogueBwdGQAISA_fSD_Li256ELb0ELb0EEENS1_19SingleTileSchedulerILb0ELb0ELb0ELi128EEEEEEEEEvNT_6ParamsE$_ZN4cute3eso3ESOILb1ELb0EJNS_6LayoutINS_5tupleIJNS3_IJNS3_IJNS3_IJNS_1CILi4EEENS4_ILi2EEEEEENS4_ILi1EEEEEES8_EEENS3_IJNS3_IJNS3_IJS8_S8_EEES8_EEES6_EEEEEENS3_IJNS3_IJNS3_IJNS3_IJS8_NS4_ILi32EEEEEENS4_ILi0EEEEEESH_EEENS3_IJNS3_IJNS3_IJSH_SH_EEESH_EEENS4_ILi64EEEEEEEEEEENS_10ViewEngineIPN7cutlass10bfloat16_tEEEEEC2ERKSP_RKSU_) ;  /* 0xfffa48d000007944 */ /* 0x022fea0003c3ffff */
[----:B------:R2:W5:Y:S01]  /*63c60*/  LDL.64 R10, [R1+0x1410] ;  /* 0x00141000010a7983 */ /* 0x0005620000100a00 */
[----:B-1----:R-:W-:Y:S02]  /*63c70*/  MOV R3, R8 ;  /* 0x0000000800037202 */ /* 0x002fe40000000f00 */
[----:B------:R-:W-:Y:S02]  /*63c80*/  MOV R4, 0x63ca0 ;  /* 0x00063ca000047802 */ /* 0x000fe40000000f00 */
[----:B--2--5:R-:W-:Y:S05]  /*63c90*/  CALL.REL.NOINC `($_ZN7cutlass13device_kernelIN5flash19enable_sm80_to_sm89INS1_16FlashAttnBwdSm80INS1_25CollectiveMainloopBwdSm80ILi2ELi2EN4cute5tupleIJNS5_1CILi128EEES8_NS7_ILi64EEEEEENS_10bfloat16_tEfNS_4arch4Sm80ELb0ELb1ELb1ELb0ELb0ELb0ELb0ELb0ELi2ELi4ELi4ELi4ELb0EEENS1_24CollectiveEpilogueBwdGQAISA_fSD_Li256ELb0ELb0EEENS1_19SingleTileSchedulerILb0ELb0ELb0ELi128EEEEEEEEEvNT_6ParamsE$_ZN4cute5tupleIJNS0_IJNS_1CILi2EEEEEENS0_IJiEEEEEC2ERKS3_RKS4_) ;  /* 0xfffa667000007944 */ /* 0x024fea0003c3ffff */
[----:B------:R-:W2:Y:S01]  /*63ca0*/  LDL R4, [R1+0x1410] ;  /* 0x0014100001047983 */ /* 0x000ea20000100800 */
[----:B-1----:R-:W-:-:S02]  /*63cb0*/  MOV R2, R59 ;  /* 0x0000003b00027202 */ /* 0x002fc40000000f00 */
[----:B------:R-:W-:Y:S01]  /*63cc0*/  MOV R12, 0x63cf0 ;  /* 0x00063cf0000c7802 */ /* 0x000fe20000000f00 */
[----:B--2---:R1:W-:Y:S04]  /*63cd0*/  STL [R1+0x1448], R4 ;  /* 0x0014480401007387 */ /* 0x0043e80000100800 */
[----:B-1----:R-:W-:Y:S05]  /*63ce0*/  CALL.REL.NOINC `($_ZN7cutlass13device_kernelIN5flash19enable_sm80_to_sm89INS1_16FlashAttnBwdSm80INS1_25CollectiveMainloopBwdSm80ILi2ELi2EN4cute5tupleIJNS5_1CILi128EEES8_NS7_ILi64EEEEEENS_10bfloat16_tEfNS_4arch4Sm80ELb0ELb1ELb1ELb0ELb0ELb0ELb0ELb0ELi2ELi4ELi4ELi4ELb0EEENS1_24CollectiveEpilogueBwdGQAISA_fSD_Li256ELb0ELb0EEENS1_19SingleTileSchedulerILb0ELb0ELb0ELi128EEEEEEEEEvNT_6ParamsE$_ZZN4cute14logical_divideINS_5tupleIJNS1_IJNS_1CILi8EEENS2_ILi1EEEEEENS1_IJNS2_ILi2EEEEEEEEENS1_IJNS1_IJS4_NS2_ILi0EEEEEENS1_IJiEEEEEENS1_IJS5_NS_6LayoutIS4_S9_EEEEEEEDaRKNSD_IT_T0_EERKT1_ENKUlRKT_RKT0_E_clINSD_IS7_SB_EESE_EEDaSQ_ST_) ;  /* 0xfffa7dd000007944 */ /* 0x002fea0003c3ffff */
[----:B------:R-:W-:Y:S02]  /*63cf0*/  MOV R4, 0x63d10 ;  /* 0x00063d1000047802 */ /* 0x000fe40000000f00 */
[----:B-1---5:R-:W-:Y:S05]  /*63d00*/  CALL.REL.NOINC `($_ZN7cutlass13device_kernelIN5flash19enable_sm80_to_sm89INS1_16FlashAttnBwdSm80INS1_25CollectiveMainloopBwdSm80ILi2ELi2EN4cute5tupleIJNS5_1CILi128EEES8_NS7_ILi64EEEEEENS_10bfloat16_tEfNS_4arch4Sm80ELb0ELb1ELb1ELb0ELb0ELb0ELb0ELb0ELi2ELi4ELi4ELi4ELb0EEENS1_24CollectiveEpilogueBwdGQAISA_fSD_Li256ELb0ELb0EEENS1_19SingleTileSchedulerILb0ELb0ELb0ELi128EEEEEEEEEvNT_6ParamsE$_ZN4cute3eso3ESOILb1ELb0EJNS_5tupleIJNS2_IJNS_1CILi1EEENS3_ILi0EEEEEENS2_IJS5_S5_EEEEEENS2_IJS5_iEEEEEC2ERKS8_RKS9_) ;  /* 0xfffa3da000007944 */ /* 0x022fea0003c3ffff */
[----:B-1----:R1:W5:Y:S01]  /*63d10*/  LDL R3, [R1+0x1410] ;  /* 0x0014100001037983 */ /* 0x0023620000100800 */
[----:B------:R-:W-:-:S03]  /*63d20*/  MOV R4, 0x63d40 ;  /* 0x00063d4000047802 */ /* 0x000fc60000000f00 */
[----:B-1---5:R-:W-:Y:S05]  /*63d30*/  CALL.REL.NOINC `($_ZN7cutlass13device_kernelIN5flash19enable_sm80_to_sm89INS1_16FlashAttnBwdSm80INS1_25CollectiveMainloopBwdSm80ILi2ELi2EN4cute5tupleIJNS5_1CILi128EEES8_NS7_ILi64EEEEEENS_10bfloat16_tEfNS_4arch4Sm80ELb0ELb1ELb1ELb0ELb0ELb0ELb0ELb0ELi2ELi4ELi4ELi4ELb0EEENS1_24CollectiveEpilogueBwdGQAISA_fSD_Li256ELb0ELb0EEENS1_19SingleTileSchedulerILb0ELb0ELb0ELi128EEEEEEEEEvNT_6ParamsE$_ZN4cute5tupleIJNS0_IJNS0_IJNS0_IJNS_1CILi8EEENS1_ILi1EEEEEENS0_IJS3_S3_EEEEEENS0_IJS3_NS1_ILi2EEEEEEEEENS0_IJNS0_IJNS0_IJS3_NS1_ILi0EEEEEENS0_IJSA_SA_EEEEEENS0_IJSA_iEEEEEEEEC2ERKS9_RKSF_) ;  /* 0xfffa612000007944 */ /* 0x022fea0003c3ffff */
[----:B-1----:R1:W5:Y:S01]  /*63d40*/  LDL R3, [R1+0x1410] ;  /* 0x0014100001037983 */ /* 0x0023620000100800 */
[----:B------:R-:W-:-:S03]  /*63d50*/  MOV R4, 0x63d70 ;  /* 0x00063d7000047802 */ /* 0x000fc60000000f00 */
[----:B-1---5:R-:W-:Y:S05]  /*63d60*/  CALL.REL.NOINC `($_ZN7cutlass13device_kernelIN5flash19enable_sm80_to_sm89INS1_16FlashAttnBwdSm80INS1_25CollectiveMainloopBwdSm80ILi2ELi2EN4cute5tupleIJNS5_1CILi128EEES8_NS7_ILi64EEEEEENS_10bfloat16_tEfNS_4arch4Sm80ELb0ELb1ELb1ELb0ELb0ELb0ELb0ELb0ELi2ELi4ELi4ELi4ELb0EEENS1_24CollectiveEpilogueBwdGQAISA_fSD_Li256ELb0ELb0EEENS1_19SingleTileSchedulerILb0ELb0ELb0ELi128EEEEEEEEEvNT_6ParamsE$_ZN4cute3eso3ESOILb1ELb0EJNS_5tupleIJNS2_IJNS_1CILi1EEENS3_ILi0EEEEEENS2_IJS5_S5_EEEEEENS2_IJS5_iEEEEEC2ERKS8_RKS9_) ;  /* 0xfffa3d4000007944 */ /* 0x022fea0003c3ffff */
[----:B-1----:R1:W5:Y:S01]  /*63d70*/  LDL R3, [R1+0x1410] ;  /* 0x0014100001037983 */ /* 0x0023620000100800 */
[----:B------:R-:W-:-:S03]  /*63d80*/  MOV R4, 0x63da0 ;  /* 0x00063da000047802 */ /* 0x000fc60000000f00 */
[----:B-1---5:R-:W-:Y:S05]  /*63d90*/  CALL.REL.NOINC `($_ZN7cutlass13device_kernelIN5flash19enable_sm80_to_sm89INS1_16FlashAttnBwdSm80INS1_25CollectiveMainloopBwdSm80ILi2ELi2EN4cute5tupleIJNS5_1CILi128EEES8_NS7_ILi64EEEEEENS_10bfloat16_tEfNS_4arch4Sm80ELb0ELb1ELb1ELb0ELb0ELb0ELb0ELb0ELi2ELi4ELi4ELi4ELb0EEENS1_24CollectiveEpilogueBwdGQAISA_fSD_Li256ELb0ELb0EEENS1_19SingleTileSchedulerILb0ELb0ELb0ELi128EEEEEEEEEvNT_6ParamsE$_ZN4cute3eso3ESOILb1ELb0EJNS_5tupleIJNS_1CILi0EEES4_EEEiEEC2ERKS5_RKi) ;  /* 0xfffa410000007944 */ /* 0x022fea0003c3ffff */
[----:B-1----:R1:W5:Y:S01]  /*63da0*/  LDL R3, [R1+0x1410] ;  /* 0x0014100001037983 */ /* 0x0023620000100800 */
[----:B------:R-:W-:-:S03]  /*63db0*/  MOV R4, 0x63dd0 ;  /* 0x00063dd000047802 */ /* 0x000fc60000000f00 */
[----:B-1---5:R-:W-:Y:S05]  /*63dc0*/  CALL.REL.NOINC `($_ZN7cutlass13device_kernelIN5flash19enable_sm80_to_sm89INS1_16FlashAttnBwdSm80INS1_25CollectiveMainloopBwdSm80ILi2ELi2EN4cute5tupleIJNS5_1CILi128EEES8_NS7_ILi64EEEEEENS_10bfloat16_tEfNS_4arch4Sm80ELb0ELb1ELb1ELb0ELb0ELb0ELb0ELb0ELi2ELi4ELi4ELi4ELb0EEENS1_24CollectiveEpilogueBwdGQAISA_fSD_Li256ELb0ELb0EEENS1_19SingleTileSchedulerILb0ELb0ELb0ELi128EEEEEEEEEvNT_6ParamsE$_ZN4cute3eso3ESOILb1ELb0EJNS_5tupleIJNS2_IJNS_1CILi1EEENS3_ILi0EEEEEES5_EEENS2_IJNS2_IJS5_S5_EEEiEEEEEC2ERKS7_RKS9_) ;  /* 0xfffa3d2000007944 */ /* 0x022fea0003c3ffff */
[----:B-1----:R1:W5:Y:S01]  /*63dd0*/  LDL R3, [R1+0x1410] ;  /* 0x0014100001037983 */ /* 0x0023620000100800 */
[----:B------:R-:W-:-:S03]  /*63de0*/  MOV R4, 0x63e00 ;  /* 0x00063e0000047802 */ /* 0x000fc60000000f00 */
[----:B-1---5:R-:W-:Y:S05]  /*63df0*/  CALL.REL.NOINC `($_ZN7cutlass13device_kernelIN5flash19enable_sm80_to_sm89INS1_16FlashAttnBwdSm80INS1_25CollectiveMainloopBwdSm80ILi2ELi2EN4cute5tupleIJNS5_1CILi128EEES8_NS7_ILi64EEEEEENS_10bfloat16_tEfNS_4arch4Sm80ELb0ELb1ELb1ELb0ELb0ELb0ELb0ELb0ELi2ELi4ELi4ELi4ELb0EEENS1_24CollectiveEpilogueBwdGQAISA_fSD_Li256ELb0ELb0EEENS1_19SingleTileSchedulerILb0ELb0ELb0ELi128EEEEEEEEEvNT_6ParamsE$_ZN4cute5tupleIJNS0_IJNS0_IJNS0_IJNS_1CILi8EEENS1_ILi1EEEEEES3_EEENS0_IJNS0_IJS3_S3_EEENS1_ILi2EEEEEEEEENS0_IJNS0_IJNS0_IJS3_NS1_ILi0EEEEEESA_EEENS0_IJNS0_IJSA_SA_EEEiEEEEEEEEC2ERKS9_RKSF_) ;  /* 0xfffa60a000007944 */ /* 0x022fea0003c3ffff */
[----:B------:R2:W5:Y:S01]  /*63e00*/  LDL R6, [R1+0x1410] ;  /* 0x0014100001067983 */ /* 0x0005620000100800 */
[----:B------:R-:W-:-:S03]  /*63e10*/  MOV R4, 0x63e40 ;  /* 0x00063e4000047802 */ /* 0x000fc60000000f00 */
[----:B------:R2:W-:Y:S04]  /*63e20*/  STL.64 [R1+0x1448], R14 ;  /* 0x0014480e01007387 */ /* 0x0005e80000100a00 */
[----:B-12--5:R-:W-:Y:S05]  /*63e30*/  CALL.REL.NOINC `($_ZN7cutlass13device_kernelIN5flash19enable_sm80_to_sm89INS1_16FlashAttnBwdSm80INS1_25CollectiveMainloopBwdSm80ILi2ELi2EN4cute5tupleIJNS5_1CILi128EEES8_NS7_ILi64EEEEEENS_10bfloat16_tEfNS_4arch4Sm80ELb0ELb1ELb1ELb0ELb0ELb0ELb0ELb0ELi2ELi4ELi4ELi4ELb0EEENS1_24CollectiveEpilogueBwdGQAISA_fSD_Li256ELb0ELb0EEENS1_19SingleTileSchedulerILb0ELb0ELb0ELi128EEEEEEEEEvNT_6ParamsE$_ZN4cute3eso3ESOILb0ELb0EJNS_6LayoutINS_5tupleIJNS3_IJNS3_IJNS_1CILi8EEENS4_ILi1EEEEEES6_EEENS3_IJNS3_IJS6_S6_EEENS4_ILi2EEEEEEEEENS3_IJNS3_IJNS3_IJS6_NS4_ILi0EEEEEESD_EEENS3_IJNS3_IJSD_SD_EEEiEEEEEEEENS_10ViewEngineINS_8smem_ptrIPN7cutlass10bfloat16_tEEEEEEEC2ERKSJ_RKSQ_) ;  /* 0xfffa194000007944 */ /* 0x026fea0003c3ffff */
[----:B-1----:R1:W5:Y:S04]  /*63e40*/  LDL R8, [R1+0x1410] ;  /* 0x0014100001087983 */ /* 0x0023680000100800 */
[----:B------:R1:W5:Y:S01]  /*63e50*/  LDL.64 R4, [R1+0x1418] ;  /* 0x0014180001047983 */ /* 0x0003620000100a00 */
[----:B------:R-:W-:-:S03]  /*63e60*/  MOV R6, 0x63e80 ;  /* 0x00063e8000067802 */ /* 0x000fc60000000f00 */
[----:B-1---5:R-:W-:Y:S05]  /*63e70*/  CALL.REL.NOINC `($_ZN7cutlass13device_kernelIN5flash19enable_sm80_to_sm89INS1_16FlashAttnBwdSm80INS1_25CollectiveMainloopBwdSm80ILi2ELi2EN4cute5tupleIJNS5_1CILi128EEES8_NS7_ILi64EEEEEENS_10bfloat16_tEfNS_4arch4Sm80ELb0ELb1ELb1ELb0ELb0ELb0ELb0ELb0ELi2ELi4ELi4ELi4ELb0EEENS1_24CollectiveEpilogueBwdGQAISA_fSD_Li256ELb0ELb0EEENS1_19SingleTileSchedulerILb0ELb0ELb0ELi128EEEEEEEEEvNT_6ParamsE$_ZN4cute3eso3ESOILb1ELb0EJNS_6LayoutINS_5tupleIJNS3_IJNS3_IJNS_1CILi4EEENS4_ILi2EEEEEENS4_ILi1EEEEEES6_EEENS3_IJNS3_IJNS3_IJS8_NS4_ILi32EEEEEENS4_ILi0EEEEEENS4_ILi64EEEEEEEENS_10ViewEngineIPN7cutlass10bfloat16_tEEEEEC2ERKSH_RKSM_) ;  /* 0xfffa480000007944 */ /* 0x022fea0003c3ffff */
[----:B------:R2:W5:Y:S01]  /*63e80*/  LDL.64 R16, [R1+0x1410] ;  /* 0x0014100001107983 */ /* 0x0005620000100a00 */
[----:B------:R-:W-:Y:S02]  /*63e90*/  MOV R3, R8 ;  /* 0x0000000800037202 */ /* 0x000fe40000000f00 */
[----:B------:R-:W-:Y:S02]  /*63ea0*/  MOV R6, 0x63ec0 ;  /* 0x00063ec000067802 */ /* 0x000fe40000000f00 */
[----:B-12--5:R-:W-:Y:S05]  /*63eb0*/  CALL.REL.NOINC `($_ZN7cutlass13device_kernelIN5flash19enable_sm80_to_sm89INS1_16FlashAttnBwdSm80INS1_25CollectiveMainloopBwdSm80ILi2ELi2EN4cute5tupleIJNS5_1CILi128EEES8_NS7_ILi64EEEEEENS_10bfloat16_tEfNS_4arch4Sm80ELb0ELb1ELb1ELb0ELb0ELb0ELb0ELb0ELi2ELi4ELi4ELi4ELb0EEENS1_24CollectiveEpilogueBwdGQAISA_fSD_Li256ELb0ELb0EEENS1_19SingleTileSchedulerILb0ELb0ELb0ELi128EEEEEEEEEvNT_6ParamsE$_ZZN4cute5sliceINS_5tupleIJNS1_IJNS_10UnderscoreENS_1CILi0EEEEEENS1_IJS4_S2_EEEEEENS1_IJNS1_IJNS1_IJNS3_ILi1EEES4_EEES4_EEENS1_IJNS1_IJS4_S4_EEEiEEEEEEEEDaRKT_RKT0_ENKUlRKT_RKT0_E_clIS6_SC_EEDaSM_SP_) ;  /* 0xfffa830000007944 */ /* 0x026fea0003c3ffff */
[----:B------:R-:W-:Y:S02]  /*63ec0*/  MOV R8, 0x63ee0 ;  /* 0x00063ee000087802 */ /* 0x000fe40000000f00 */
[----:B-1----:R-:W-:Y:S05]  /*63ed0*/  CALL.REL.NOINC `($_ZN7cutlass13device_kernelIN5flash19enable_sm80_to_sm89INS1_16FlashAttnBwdSm80INS1_25CollectiveMainloopBwdSm80ILi2ELi2EN4cute5tupleIJNS5_1CILi128EEES8_NS7_ILi64EEEEEENS_10bfloat16_tEfNS_4arch4Sm80ELb0ELb1ELb1ELb0ELb0ELb0ELb0ELb0ELi2ELi4ELi4ELi4ELb0EEENS1_24CollectiveEpilogueBwdGQAISA_fSD_Li256ELb0ELb0EEENS1_19SingleTileSchedulerILb0ELb0ELb0ELi128EEEEEEEEEvNT_6ParamsE$_ZZN4cute12filter_tupleINS_5tupleIJNS1_IJNS_10UnderscoreENS_1CILi0EEEEEENS1_IJS4_S2_EEEEEENS1_IJNS1_IJNS1_IJNS3_ILi1EEES4_EEES4_EEENS1_IJNS1_IJS4_S4_EEEiEEEEEEZNS_5sliceIS7_SD_EEDaRKT_RKT0_EUlRKT_RKT0_E_EEDaSH_SK_OT1_ENKUlDpSN_E_clIJNS1_IJS9_EEENS1_IJiEEEEEEDaSU_) ;  /* 0xfffa6cc000007944 */ /* 0x002fea0003c3ffff */
[----:B------:R-:W-:Y:S02]  /*63ee0*/  MOV R6, 0x63f00 ;  /* 0x00063f0000067802 */ /* 0x000fe40000000f00 */
[----:B-1---5:R-:W-:Y:S05]  /*63ef0*/  CALL.REL.NOINC `($_ZN7cutlass13device_kernelIN5flash19enable_sm80_to_sm89INS1_16FlashAttnBwdSm80INS1_25CollectiveMainloopBwdSm80ILi2ELi2EN4cute5tupleIJNS5_1CILi128EEES8_NS7_ILi64EEEEEENS_10bfloat16_tEfNS_4arch4Sm80ELb0ELb1ELb1ELb0ELb0ELb0ELb0ELb0ELi2ELi4ELi4ELi4ELb0EEENS1_24CollectiveEpilogueBwdGQAISA_fSD_Li256ELb0ELb0EEENS1_19SingleTileSchedulerILb0ELb0ELb0ELi128EEEEEEEEEvNT_6ParamsE$_ZN4cute5tupleIJNS0_IJNS0_IJNS_1CILi8EEENS1_ILi1EEEEEENS1_ILi2EEEEEENS0_IJNS0_IJS3_NS1_ILi0EEEEEEiEEEEEC2ERKS6_RKS9_) ;  /* 0xfffa61d000007944 */ /* 0x022fea0003c3ffff */
[----:B-1----:R1:W5:Y:S01]  /*63f00*/  LDL R3, [R1+0x1410] ;  /* 0x0014100001037983 */ /* 0x0023620000100800 */
[----:B------:R-:W-:-:S03]  /*63f10*/  MOV R6, 0x63f30 ;  /* 0x00063f3000067802 */ /* 0x000fc60000000f00 */
        /* <DEDUP_REMOVED lines=8> */
[----:B------:R-:W-:-:S02]  /*63fa0*/  MOV R6, R7 ;  /* 0x0000000700067202 */ /* 0x000fc40000000f00 */
[----:B------:R-:W-:Y:S01]  /*63fb0*/  MOV R4, 0x63fe0 ;  /* 0x00063fe000047802 */ /* 0x000fe20000000f00 */
[----:B--2---:R1:W-:Y:S04]  /*63fc0*/  STL.64 [R1+0x1448], R2 ;  /* 0x0014480201007387 */ /* 0x0043e80000100a00 */
[----:B-1----:R-:W-:Y:S05]  /*63fd0*/  CALL.REL.NOINC `($_ZN7cutlass13device_kernelIN5flash19enable_sm80_to_sm89INS1_16FlashAttnBwdSm80INS1_25CollectiveMainloopBwdSm80ILi2ELi2EN4cute5tupleIJNS5_1CILi128EEES8_NS7_ILi64EEEEEENS_10bfloat16_tEfNS_4arch4Sm80ELb0ELb1ELb1ELb0ELb0ELb0ELb0ELb0ELi2ELi4ELi4ELi4ELb0EEENS1_24CollectiveEpilogueBwdGQAISA_fSD_Li256ELb0ELb0EEENS1_19SingleTileSchedulerILb0ELb0ELb0ELi128EEEEEEEEEvNT_6ParamsE$_ZN4cute3eso3ESOILb0ELb0EJNS_6LayoutINS_5tupleIJNS3_IJNS_1CILi8EEENS4_ILi1EEEEEENS4_ILi2EEEEEENS3_IJNS3_IJS6_NS4_ILi0EEEEEEiEEEEENS_10ViewEngineINS_8smem_ptrIPN7cutlass10bfloat16_tEEEEEEEC2ERKSD_RKSK_) ;  /* 0xfffa1da000007944 */ /* 0x002fea0003c3ffff */
[----:B------:R2:W5:Y:S04]  /*63fe0*/  LDL R14, [R1+0x1410] ;  /* 0x00141000010e7983 */ /* 0x0005680000100800 */
[----:B------:R2:W5:Y:S01]  /*63ff0*/  LDL.64 R78, [R1+0x1418] ;  /* 0x00141800014e7983 */ /* 0x0005620000100a00 */
[----:B------:R-:W-:Y:S01]  /*64000*/  IMAD.MOV.U32 R2, RZ, RZ, R67 ;  /* 0x000000ffff027224 */ /* 0x000fe200078e0043 */
[----:B-1----:R-:W-:Y:S02]  /*64010*/  MOV R3, RZ ;  /* 0x000000ff00037202 */ /* 0x002fe40000000f00 */
[----:B------:R-:W-:Y:S02]  /*64020*/  MOV R10, 0x64040 ;  /* 0x00064040000a7802 */ /* 0x000fe40000000f00 */
[----:B--2--5:R-:W-:Y:S05]  /*64030*/  CALL.REL.NOINC `($_ZN7cutlass13device_kernelIN5flash19enable_sm80_to_sm89INS1_16FlashAttnBwdSm80INS1_25CollectiveMainloopBwdSm80ILi2ELi2EN4cute5tupleIJNS5_1CILi128EEES8_NS7_ILi64EEEEEENS_10bfloat16_tEfNS_4arch4Sm80ELb0ELb1ELb1ELb0ELb0ELb0ELb0ELb0ELi2ELi4ELi4ELi4ELb0EEENS1_24CollectiveEpilogueBwdGQAISA_fSD_Li256ELb0ELb0EEENS1_19SingleTileSchedulerILb0ELb0ELb0ELi128EEEEEEEEEvNT_6ParamsE$_ZN4cute3eso3ESOILb1ELb0EJNS_10UnderscoreEiEEC2ERKS2_RKi) ;  /* 0xfffa2c9000007944 */ /* 0x024fea0003c3ffff */
        /* <DEDUP_REMOVED lines=16> */
[----:B------:R-:W-:-:S02]  /*64140*/  MOV R3, RZ ;  /* 0x000000ff00037202 */ /* 0x000fc40000000f00 */
[----:B------:R-:W-:Y:S02]  /*64150*/  MOV R10, 0x64170 ;  /* 0x00064170000a7802 */ /* 0x000fe40000000f00 */
[----:B--2--5:R-:W-:Y:S05]  /*64160*/  CALL.REL.NOINC `($_ZN7cutlass13device_kernelIN5flash19enable_sm80_to_sm89INS1_16FlashAttnBwdSm80INS1_25CollectiveMainloopBwdSm80ILi2ELi2EN4cute5tupleIJNS5_1CILi128EEES8_NS7_ILi64EEEEEENS_10bfloat16_tEfNS_4arch4Sm80ELb0ELb1ELb1ELb0ELb0ELb0ELb0ELb0ELi2ELi4ELi4ELi4ELb0EEENS1_24CollectiveEpilogueBwdGQAISA_fSD_Li256ELb0ELb0EEENS1_19SingleTileSchedulerILb0ELb0ELb0ELi128EEEEEEEEEvNT_6ParamsE$_ZN4cute3eso3ESOILb1ELb0EJNS_10UnderscoreEiEEC2ERKS2_RKi) ;  /* 0xfffa2b6000007944 */ /* 0x024fea0003c3ffff */
[----:B-1----:R-:W2:Y:S01]  /*64170*/  LDL R3, [R1+0x1410] ;  /* 0x0014100001037983 */ /* 0x002ea20000100800 */
[----:B------:R-:W-:Y:S02]  /*64180*/  MOV R6, 0x641b0 ;  /* 0x000641b000067802 */ /* 0x000fe40000000f00 */
[----:B--2---:R-:W-:Y:S02]  /*64190*/  SHF.L.U32 R3, R3, 0x6, RZ ;  /* 0x0000000603037819 */ /* 0x004fe400000006ff */
[----:B------:R-:W-:Y:S05]  /*641a0*/  CALL.REL.NOINC `($_ZN7cutlass13device_kernelIN5flash19enable_sm80_to_sm89INS1_16FlashAttnBwdSm80INS1_25CollectiveMainloopBwdSm80ILi2ELi2EN4cute5tupleIJNS5_1CILi128EEES8_NS7_ILi64EEEEEENS_10bfloat16_tEfNS_4arch4Sm80ELb0ELb1ELb1ELb0ELb0ELb0ELb0ELb0ELi2ELi4ELi4ELi4ELb0EEENS1_24CollectiveEpilogueBwdGQAISA_fSD_Li256ELb0ELb0EEENS1_19SingleTileSchedulerILb0ELb0ELb0ELi128EEEEEEEEEvNT_6ParamsE$_ZN4cute3eso3ESOILb1ELb0EJNS_6LayoutINS_5tupleIJNS3_IJNS3_IJNS_1CILi4EEENS4_ILi2EEEEEENS4_ILi1EEEEEEEEENS3_IJNS3_IJNS3_IJS8_NS4_ILi32EEEEEENS4_ILi0EEEEEEEEEEEiEEC2ERKSG_RKi) ;  /* 0xfffa445000007944 */ /* 0x000fea0003c3ffff */
[----:B-1----:R-:W2:Y:S01]  /*641b0*/  LDL R3, [R1+0x1410] ;  /* 0x0014100001037983 */ /* 0x002ea20000100800 */
        /* <DEDUP_REMOVED lines=20> */
[----:B--2--5:R-:W-:Y:S05]  /*64300*/  CALL.REL.NOINC `($_ZN7cutlass13device_kernelIN5flash19enable_sm80_to_sm89INS1_16FlashAttnBwdSm80INS1_25CollectiveMainloopBwdSm80ILi2ELi2EN4cute5tupleIJNS5_1CILi128EEES8_NS7_ILi64EEEEEENS_10bfloat16_tEfNS_4arch4Sm80ELb0ELb1ELb1ELb0ELb0ELb0ELb0ELb0ELi2ELi4ELi4ELi4ELb0EEENS1_24CollectiveEpilogueBwdGQAISA_fSD_Li256ELb0ELb0EEENS1_19SingleTileSchedulerILb0ELb0ELb0ELi128EEEEEEEEEvNT_6ParamsE$_ZN4cute3eso3ESOILb1ELb0EJNS_6LayoutINS_5tupleIJNS3_IJNS3_IJNS_1CILi2EEES5_EEENS4_ILi1EEEEEEEEENS3_IJNS3_IJNS3_IJS7_NS4_ILi16EEEEEENS4_ILi0EEEEEEEEEEENS_10ViewEngineIPjEEEEC2ERKSF_RKSI_) ;  /* 0xfffa426000007944 */ /* 0x024fea0003c3ffff */
[----:B------:R2:W5:Y:S01]  /*64310*/  LDL.64 R8, [R1+0x1410] ;  /* 0x0014100001087983 */ /* 0x0005620000100a00 */
[----:B------:R-:W-:-:S02]  /*64320*/  MOV R4, R6 ;  /* 0x0000000600047202 */ /* 0x000fc40000000f00 */
[----:B-1----:R-:W-:Y:S02]  /*64330*/  MOV R2, 0x64350 ;  /* 0x0006435000027802 */ /* 0x002fe40000000f00 */
[----:B--2--5:R-:W-:Y:S05]  /*64340*/  CALL.REL.NOINC `($_ZN7cutlass13device_kernelIN5flash19enable_sm80_to_sm89INS1_16FlashAttnBwdSm80INS1_25CollectiveMainloopBwdSm80ILi2ELi2EN4cute5tupleIJNS5_1CILi128EEES8_NS7_ILi64EEEEEENS_10bfloat16_tEfNS_4arch4Sm80ELb0ELb1ELb1ELb0ELb0ELb0ELb0ELb0ELi2ELi4ELi4ELi4ELb0EEENS1_24CollectiveEpilogueBwdGQAISA_fSD_Li256ELb0ELb0EEENS1_19SingleTileSchedulerILb0ELb0ELb0ELi128EEEEEEEEEvNT_6ParamsE$_ZN73_INTERNAL_24fd9406_37_flash_bwd_hdim64_bf16_softcap_sm80_cu_8e232a79_330724__cvta_generic_to_sharedEPKv) ;  /* 0xfffa66b000007944 */ /* 0x024fea0003c3ffff */
        /* <DEDUP_REMOVED lines=58> */
[----:B------:R-:W1:Y:S04]  /*646f0*/  LDSM.16.MT88.4 R4, [R4] ;  /* 0x000000000404783b */ /* 0x000e680000004200 */
[----:B-1----:R1:W-:Y:S04]  /*64700*/  ST.E [R8.64], R4 ;  /* 0x0000000408007985 */ /* 0x0023e8000c101904 */
[----:B------:R1:W-:Y:S04]  /*64710*/  ST.E [R8.64+0x4], R5 ;  /* 0x0000040508007985 */ /* 0x0003e8000c101904 */
[----:B------:R1:W-:Y:S04]  /*64720*/  ST.E [R8.64+0x40], R6 ;  /* 0x0000400608007985 */ /* 0x0003e8000c101904 */
[----:B------:R1:W-:Y:S02]  /*64730*/  ST.E [R8.64+0x44], R7 ;  /* 0x0000440708007985 */ /* 0x0003e4000c101904 */
.L_x_1796:
[----:B------:R-:W-:-:S13]  /*64740*/  ISETP.NE.AND P0, PT, R65, 0x7, PT ;  /* 0x000000074100780c */ /* 0x000fda0003f05270 */
[----:B-1----:R-:W-:Y:S05]  /*64750*/  @!P0 BRA `(.L_x_1793) ;  /* 0x00001b5000008947 */ /* 0x002fea0003800000 */
[----:B------:R-:W-:Y:S01]  /*64760*/  IADD3 R14, R65, 0x1, RZ ;  /* 0x00000001410e7810 */ /* 0x000fe20007ffe0ff */
[----:B------:R-:W-:Y:S01]  /*64770*/  IMAD.MOV.U32 R81, RZ, RZ, R67 ;  /* 0x000000ffff517224 */ /* 0x000fe200078e0043 */
[----:B-1----:R-:W-:-:S03]  /*64780*/  MOV R8, 0x647b0 ;  /* 0x000647b000087802 */ /* 0x002fc60000000f00 */
[----:B------:R-:W-:Y:S02]  /*64790*/  IMAD.MOV.U32 R3, RZ, RZ, R14 ;  /* 0x000000ffff037224 */ /* 0x000fe400078e000e */
[----:B------:R-:W-:Y:S05]  /*647a0*/  CALL.REL.NOINC `($_ZN7cutlass13device_kernelIN5flash19enable_sm80_to_sm89INS1_16FlashAttnBwdSm80INS1_25CollectiveMainloopBwdSm80ILi2ELi2EN4cute5tupleIJNS5_1CILi128EEES8_NS7_ILi64EEEEEENS_10bfloat16_tEfNS_4arch4Sm80ELb0ELb1ELb1ELb0ELb0ELb0ELb0ELb0ELi2ELi4ELi4ELi4ELb0EEENS1_24CollectiveEpilogueBwdGQAISA_fSD_Li256ELb0ELb0EEENS1_19SingleTileSchedulerILb0ELb0ELb0ELi128EEEEEEEEEvNT_6ParamsE$_ZN4cute3eso3ESOILb1ELb0EJNS_10UnderscoreES2_iEEC2ERKS2_S5_RKi) ;  /* 0xfffa24e000007944 */ /* 0x000fea0003c3ffff */
        /* <DEDUP_REMOVED lines=16> */
[----:B------:R-:W-:Y:S05]  /*648b0*/  CALL.REL.NOINC `($_ZN7cutlass13device_kernelIN5flash19enable_sm80_to_sm89INS1_16FlashAttnBwdSm80INS1_25CollectiveMainloopBwdSm80ILi2ELi2EN4cute5tupleIJNS5_1CILi128EEES8_NS7_ILi64EEEEEENS_10bfloat16_tEfNS_4arch4Sm80ELb0ELb1ELb1ELb0ELb0ELb0ELb0ELb0ELi2ELi4ELi4ELi4ELb0EEENS1_24CollectiveEpilogueBwdGQAISA_fSD_Li256ELb0ELb0EEENS1_19SingleTileSchedulerILb0ELb0ELb0ELi128EEEEEEEEEvNT_6ParamsE$_ZN4cute3eso3ESOILb1ELb0EJNS_6LayoutINS_5tupleIJNS3_IJNS_1CILi8EEENS4_ILi1EEEEEENS4_ILi2EEEEEENS3_IJNS3_IJS6_NS4_ILi0EEEEEENS4_ILi4096EEEEEEEEiEEC2ERKSE_RKi) ;  /* 0xfffa4f8000007944 */ /* 0x000fea0003c3ffff */
        /* <DEDUP_REMOVED lines=8> */
[----:B-1---5:R-:W-:Y:S05]  /*64940*/  CALL.REL.NOINC `($_ZN7cutlass13device_kernelIN5flash19enable_sm80_to_sm89INS1_16FlashAttnBwdSm80INS1_25CollectiveMainloopBwdSm80ILi2ELi2EN4cute5tupleIJNS5_1CILi128EEES8_NS7_ILi64EEEEEENS_10bfloat16_tEfNS_4arch4Sm80ELb0ELb1ELb1ELb0ELb0ELb0ELb0ELb0ELi2ELi4ELi4ELi4ELb0EEENS1_24CollectiveEpilogueBwdGQAISA_fSD_Li256ELb0ELb0EEENS1_19SingleTileSchedulerILb0ELb0ELb0ELi128EEEEEEEEEvNT_6ParamsE$_ZN4cute3eso3ESOILb1ELb0EJNS_6LayoutINS_5tupleIJNS3_IJNS_1CILi8EEENS4_ILi1EEEEEENS4_ILi2EEEEEENS3_IJNS3_IJS6_NS4_ILi0EEEEEENS4_ILi4096EEEEEEEENS_10ViewEngineINS_8smem_ptrIPN7cutlass10bfloat16_tEEEEEEEC2ERKSE_RKSL_) ;  /* 0xfffa4eb000007944 */ /* 0x022fea0003c3ffff */
[----:B-1----:R1:W5:Y:S01]  /*64950*/  LDL.64 R4, [R1+0x1410] ;  /* 0x0014100001047983 */ /* 0x0023620000100a00 */
[----:B------:R-:W-:Y:S01]  /*64960*/  IMAD.MOV.U32 R81, RZ, RZ, R58 ;  /* 0x000000ffff517224 */ /* 0x000fe200078e003a */
[----:B------:R-:W-:-:S02]  /*64970*/  MOV R3, R14 ;  /* 0x0000000e00037202 */ /* 0x000fc40000000f00 */
[----:B------:R-:W-:Y:S02]  /*64980*/  MOV R8, 0x649a0 ;  /* 0x000649a000087802 */ /* 0x000fe40000000f00 */
[----:B-1---5:R-:W-:Y:S05]  /*64990*/  CALL.REL.NOINC `($_ZN7cutlass13device_kernelIN5flash19enable_sm80_to_sm89INS1_16FlashAttnBwdSm80INS1_25CollectiveMainloopBwdSm80ILi2ELi2EN4cute5tupleIJNS5_1CILi128EEES8_NS7_ILi64EEEEEENS_10bfloat16_tEfNS_4arch4Sm80ELb0ELb1ELb1ELb0ELb0ELb0ELb0ELb0ELi2ELi4ELi4ELi4ELb0EEENS1_24CollectiveEpilogueBwdGQAISA_fSD_Li256ELb0ELb0EEENS1_19SingleTileSchedulerILb0ELb0ELb0ELi128EEEEEEEEEvNT_6ParamsE$_ZN4cute3eso3ESOILb1ELb0EJNS_10UnderscoreES2_iEEC2ERKS2_S5_RKi) ;  /* 0xfffa22f000007944 */ /* 0x022fea0003c3ffff */
        /* <DEDUP_REMOVED lines=10> */
[----:B------:R-:W-:Y:S05]  /*64a40*/  CALL.REL.NOINC `($_ZN7cutlass13device_kernelIN5flash19enable_sm80_to_sm89INS1_16FlashAttnBwdSm80INS1_25CollectiveMainloopBwdSm80ILi2ELi2EN4cute5tupleIJNS5_1CILi128EEES8_NS7_ILi64EEEEEENS_10bfloat16_tEfNS_4arch4Sm80ELb0ELb1ELb1ELb0ELb0ELb0ELb0ELb0ELi2ELi4ELi4ELi4ELb0EEENS1_24CollectiveEpilogueBwdGQAISA_fSD_Li256ELb0ELb0EEENS1_19SingleTileSchedulerILb0ELb0ELb0ELi128EEEEEEEEEvNT_6ParamsE$_ZN4cute3eso3ESOILb1ELb0EJNS_6LayoutINS_5tupleIJNS3_IJNS_1CILi8EEENS4_ILi1EEEEEENS4_ILi2EEEEEENS3_IJNS3_IJS6_NS4_ILi0EEEEEES5_EEEEEiEEC2ERKSD_RKi) ;  /* 0xfffa4fa000007944 */ /* 0x000fea0003c3ffff */
[----:B-1----:R-:W2:Y:S01]  /*64a50*/  LDL R3, [R1+0x1380] ;  /* 0x0013800001037983 */ /* 0x002ea20000100800 */
[----:B------:R-:W-:Y:S01]  /*64a60*/  MOV R8, 0x64aa0 ;  /* 0x00064aa000087802 */ /* 0x000fe20000000f00 */
[----:B--2---:R-:W-:-:S05]  /*64a70*/  IMAD.WIDE R6, R3, 0x2, R72 ;  /* 0x0000000203067825 */ /* 0x004fca00078e0248 */
[----:B------:R-:W-:Y:S02]  /*64a80*/  MOV R9, R7 ;  /* 0x0000000700097202 */ /* 0x000fe40000000f00 */
[----:B------:R-:W-:Y:S05]  /*64a90*/  CALL.REL.NOINC `($_ZN7cutlass13device_kernelIN5flash19enable_sm80_to_sm89INS1_16FlashAttnBwdSm80INS1_25CollectiveMainloopBwdSm80ILi2ELi2EN4cute5tupleIJNS5_1CILi128EEES8_NS7_ILi64EEEEEENS_10bfloat16_tEfNS_4arch4Sm80ELb0ELb1ELb1ELb0ELb0ELb0ELb0ELb0ELi2ELi4ELi4ELi4ELb0EEENS1_24CollectiveEpilogueBwdGQAISA_fSD_Li256ELb0ELb0EEENS1_19SingleTileSchedulerILb0ELb0ELb0ELi128EEEEEEEEEvNT_6ParamsE$_ZN4cute3eso3ESOILb1ELb0EJNS_6LayoutINS_5tupleIJNS3_IJNS_1CILi8EEENS4_ILi1EEEEEENS4_ILi2EEEEEENS3_IJNS3_IJS6_NS4_ILi0EEEEEES5_EEEEENS_10ViewEngineIPN7cutlass10bfloat16_tEEEEEC2ERKSD_RKSI_) ;  /* 0xfffa4ef000007944 */ /* 0x000fea0003c3ffff */
        /* <DEDUP_REMOVED lines=149> */
[----:B------:R2:W5:Y:S04]  /*653f0*/  LDL R5, [R1+0x1380] ;  /* 0x0013800001057983 */ /* 0x0005680000100800 */
[----:B------:R2:W5:Y:S01]  /*65400*/  LD.E R20, [R74.64] ;  /* 0x000000044a147980 */ /* 0x000562000c101900 */
[----:B------:R-:W-:-:S03]  /*65410*/  MOV R4, 0x65430 ;  /* 0x0006543000047802 */ /* 0x000fc60000000f00 */
[----:B-12--5:R-:W-:Y:S05]  /*65420*/  CALL.REL.NOINC `($_ZN7cutlass13device_kernelIN5flash19enable_sm80_to_sm89INS1_16FlashAttnBwdSm80INS1_25CollectiveMainloopBwdSm80ILi2ELi2EN4cute5tupleIJNS5_1CILi128EEES8_NS7_ILi64EEEEEENS_10bfloat16_tEfNS_4arch4Sm80ELb0ELb1ELb1ELb0ELb0ELb0ELb0ELb0ELi2ELi4ELi4ELi4ELb0EEENS1_24CollectiveEpilogueBwdGQAISA_fSD_Li256ELb0ELb0EEENS1_19SingleTileSchedulerILb0ELb0ELb0ELi128EEEEEEEEEvNT_6ParamsE$_ZZN4cute5sliceINS_5tupleIJNS_10UnderscoreES2_iEEENS1_IJNS1_IJNS_1CILi1EEENS4_ILi0EEEEEEiNS4_ILi1024EEEEEEEEDaRKT_RKT0_ENKUlRKT_RKT0_E_clIS2_iEEDaSI_SL_) ;  /* 0xfffa6fe000007944 */ /* 0x026fea0003c3ffff */
[----:B------:R-:W-:Y:S02]  /*65430*/  MOV R4, 0x65450 ;  /* 0x0006545000047802 */ /* 0x000fe40000000f00 */
[----:B-1---5:R-:W-:Y:S05]  /*65440*/  CALL.REL.NOINC `($_ZN7cutlass13device_kernelIN5flash19enable_sm80_to_sm89INS1_16FlashAttnBwdSm80INS1_25CollectiveMainloopBwdSm80ILi2ELi2EN4cute5tupleIJNS5_1CILi128EEES8_NS7_ILi64EEEEEENS_10bfloat16_tEfNS_4arch4Sm80ELb0ELb1ELb1ELb0ELb0ELb0ELb0ELb0ELi2ELi4ELi4ELi4ELb0EEENS1_24CollectiveEpilogueBwdGQAISA_fSD_Li256ELb0ELb0EEENS1_19SingleTileSchedulerILb0ELb0ELb0ELi128EEEEEEEEEvNT_6ParamsE$_ZZN4cute12filter_tupleINS_5tupleIJNS_10UnderscoreES2_iEEENS1_IJNS1_IJNS_1CILi1EEENS4_ILi0EEEEEEiNS4_ILi1024EEEEEEZNS_5sliceIS3_S9_EEDaRKT_RKT0_EUlRKT_RKT0_E_EEDaSD_SG_OT1_ENKUlDpSJ_E_clIJNS1_IJS7_EEENS1_IJiEEENS1_IJEEEEEEDaSQ_) ;  /* 0xfffa5c1000007944 */ /* 0x022fea0003c3ffff */
[----:B------:R-:W-:Y:S02]  /*65450*/  MOV R6, 0x65470 ;  /* 0x0006547000067802 */ /* 0x000fe40000000f00 */
[----:B-1---5:R-:W-:Y:S05]  /*65460*/  CALL.REL.NOINC `($_ZN7cutlass13device_kernelIN5flash19enable_sm80_to_sm89INS1_16FlashAttnBwdSm80INS1_25CollectiveMainloopBwdSm80ILi2ELi2EN4cute5tupleIJNS5_1CILi128EEES8_NS7_ILi64EEEEEENS_10bfloat16_tEfNS_4arch4Sm80ELb0ELb1ELb1ELb0ELb0ELb0ELb0ELb0ELi2ELi4ELi4ELi4ELb0EEENS1_24CollectiveEpilogueBwdGQAISA_fSD_Li256ELb0ELb0EEENS1_19SingleTileSchedulerILb0ELb0ELb0ELi128EEEEEEEEEvNT_6ParamsE$_ZN4cute5tupleIJNS0_IJNS0_IJNS_1CILi8EEENS1_ILi1EEEEEENS1_ILi2EEEEEENS0_IJNS0_IJS3_NS1_ILi0EEEEEEiEEEEEC2ERKS6_RKS9_) ;  /* 0xfffa4c6000007944 */ /* 0x022fea0003c3ffff */
[----:B------:R2:W5:Y:S01]  /*65470*/  LDL R6, [R1+0x1410] ;  /* 0x0014100001067983 */ /* 0x0005620000100800 */
[----:B-1----:R-:W-:-:S02]  /*65480*/  SHF.L.U32 R2, R5, 0xa, RZ ;  /* 0x0000000a05027819 */ /* 0x002fc400000006ff */
[----:B------:R-:W-:-:S03]  /*65490*/  MOV R4, 0x654c0 ;  /* 0x000654c000047802 */ /* 0x000fc60000000f00 */
[----:B------:R2:W-:Y:S04]  /*654a0*/  STL [R1+0x1420], R2 ;  /* 0x0014200201007387 */ /* 0x0005e80000100800 */
[----:B--2--5:R-:W-:Y:S05]  /*654b0*/  CALL.REL.NOINC `($_ZN7cutlass13device_kernelIN5flash19enable_sm80_to_sm89INS1_16FlashAttnBwdSm80INS1_25CollectiveMainloopBwdSm80ILi2ELi2EN4cute5tupleIJNS5_1CILi128EEES8_NS7_ILi64EEEEEENS_10bfloat16_tEfNS_4arch4Sm80ELb0ELb1ELb1ELb0ELb0ELb0ELb0ELb0ELi2ELi4ELi4ELi4ELb0EEENS1_24CollectiveEpilogueBwdGQAISA_fSD_Li256ELb0ELb0EEENS1_19SingleTileSchedulerILb0ELb0ELb0ELi128EEEEEEEEEvNT_6ParamsE$_ZN4cute3eso3ESOILb0ELb0EJNS_6LayoutINS_5tupleIJNS3_IJNS_1CILi8EEENS4_ILi1EEEEEENS4_ILi2EEEEEENS3_IJNS3_IJS6_NS4_ILi0EEEEEEiEEEEEiEEC2ERKSD_RKi) ;  /* 0xfffa093000007944 */ /* 0x024fea0003c3ffff */
[----:B-1----:R-:W2:Y:S04]  /*654c0*/  LD.E.64 R2, [R74.64+0x8] ;  /* 0x000008044a027980 */ /* 0x002ea8000c101b00 */
[----:B------:R-:W2:Y:S01]  /*654d0*/  LDL.64 R4, [R1+0x1380] ;  /* 0x0013800001047983 */ /* 0x000ea20000100a00 */
        /* <DEDUP_REMOVED lines=8> */
[----:B-1----:R-:W-:Y:S05]  /*65560*/  CALL.REL.NOINC `($_ZN7cutlass13device_kernelIN5flash19enable_sm80_to_sm89INS1_16FlashAttnBwdSm80INS1_25CollectiveMainloopBwdSm80ILi2ELi2EN4cute5tupleIJNS5_1CILi128EEES8_NS7_ILi64EEEEEENS_10bfloat16_tEfNS_4arch4Sm80ELb0ELb1ELb1ELb0ELb0ELb0ELb0ELb0ELi2ELi4ELi4ELi4ELb0EEENS1_24CollectiveEpilogueBwdGQAISA_fSD_Li256ELb0ELb0EEENS1_19SingleTileSchedulerILb0ELb0ELb0ELi128EEEEEEEEEvNT_6ParamsE$_ZN4cute3eso3ESOILb0ELb0EJNS_6LayoutINS_5tupleIJNS3_IJNS_1CILi8EEENS4_ILi1EEEEEENS4_ILi2EEEEEENS3_IJNS3_IJS6_NS4_ILi0EEEEEEiEEEEENS_10ViewEngineINS_8smem_ptrIPN7cutlass10bfloat16_tEEEEEEEC2ERKSD_RKSK_) ;  /* 0xfffa081000007944 */ /* 0x002fea0003c3ffff */
[----:B------:R2:W5:Y:S04]  /*65570*/  LDL R15, [R1+0x1410] ;  /* 0x00141000010f7983 */ /* 0x0005680000100800 */
[----:B------:R2:W5:Y:S01]  /*65580*/  LDL.64 R12, [R1+0x1418] ;  /* 0x00141800010c7983 */ /* 0x0005620000100a00 */
[----:B-1----:R-:W-:Y:S01]  /*65590*/  IMAD.MOV.U32 R3, RZ, RZ, R14 ;  /* 0x000000ffff037224 */ /* 0x002fe200078e000e */
[----:B------:R-:W-:-:S02]  /*655a0*/  MOV R81, R58 ;  /* 0x0000003a00517202 */ /* 0x000fc40000000f00 */
[----:B------:R-:W-:Y:S02]  /*655b0*/  MOV R8, 0x655d0 ;  /* 0x000655d000087802 */ /* 0x000fe40000000f00 */
[----:B--2--5:R-:W-:Y:S05]  /*655c0*/  CALL.REL.NOINC `($_ZN7cutlass13device_kernelIN5flash19enable_sm80_to_sm89INS1_16FlashAttnBwdSm80INS1_25CollectiveMainloopBwdSm80ILi2ELi2EN4cute5tupleIJNS5_1CILi128EEES8_NS7_ILi64EEEEEENS_10bfloat16_tEfNS_4arch4Sm80ELb0ELb1ELb1ELb0ELb0ELb0ELb0ELb0ELi2ELi4ELi4ELi4ELb0EEENS1_24CollectiveEpilogueBwdGQAISA_fSD_Li256ELb0ELb0EEENS1_19SingleTileSchedulerILb0ELb0ELb0ELi128EEEEEEEEEvNT_6ParamsE$_ZN4cute3eso3ESOILb1ELb0EJNS_10UnderscoreES2_iEEC2ERKS2_S5_RKi) ;  /* 0xfffa16c000007944 */ /* 0x024fea0003c3ffff */
[----:B-1----:R-:W2:Y:S01]  /*655d0*/  LDL R3, [R1+0x1380] ;  /* 0x0013800001037983 */ /* 0x002ea20000100800 */
[----:B------:R-:W-:Y:S02]  /*655e0*/  MOV R4, 0x65610 ;  /* 0x0006561000047802 */ /* 0x000fe40000000f00 */
[----:B--2---:R-:W-:Y:S02]  /*655f0*/  SHF.L.U32 R3, R3, 0x2, RZ ;  /* 0x0000000203037819 */ /* 0x004fe400000006ff */
[----:B------:R-:W-:Y:S05]  /*65600*/  CALL.REL.NOINC `($_ZN7cutlass13device_kernelIN5flash19enable_sm80_to_sm89INS1_16FlashAttnBwdSm80INS1_25CollectiveMainloopBwdSm80ILi2ELi2EN4cute5tupleIJNS5_1CILi128EEES8_NS7_ILi64EEEEEENS_10bfloat16_tEfNS_4arch4Sm80ELb0ELb1ELb1ELb0ELb0ELb0ELb0ELb0ELi2ELi4ELi4ELi4ELb0EEENS1_24CollectiveEpilogueBwdGQAISA_fSD_Li256ELb0ELb0EEENS1_19SingleTileSchedulerILb0ELb0ELb0ELi128EEEEEEEEEvNT_6ParamsE$_ZN4cute3eso3ESOILb1ELb0EJNS_6LayoutINS_5tupleIJNS3_IJNS3_IJNS_1CILi4EEENS4_ILi2EEEEEENS4_ILi1EEEEEES6_EEENS3_IJNS3_IJNS3_IJS8_NS4_ILi32EEEEEENS4_ILi0EEEEEENS4_ILi64EEEEEEEEiEEC2ERKSH_RKi) ;  /* 0xfffa30b000007944 */ /* 0x000fea0003c3ffff */
[----:B-1----:R-:W2:Y:S01]  /*65610*/  LDL R3, [R1+0x1380] ;  /* 0x0013800001037983 */ /* 0x002ea20000100800 */
[----:B------:R-:W-:Y:S01]  /*65620*/  MOV R6, 0x65650 ;  /* 0x0006565000067802 */ /* 0x000fe20000000f00 */
[----:B--2---:R-:W-:-:S04]  /*65630*/  IMAD.WIDE R10, R3, 0x2, R70 ;  /* 0x00000002030a7825 */ /* 0x004fc800078e0246 */
[----:B------:R-:W-:Y:S05]  /*65640*/  CALL.REL.NOINC `($_ZN7cutlass13device_kernelIN5flash19enable_sm80_to_sm89INS1_16FlashAttnBwdSm80INS1_25CollectiveMainloopBwdSm80ILi2ELi2EN4cute5tupleIJNS5_1CILi128EEES8_NS7_ILi64EEEEEENS_10bfloat16_tEfNS_4arch4Sm80ELb0ELb1ELb1ELb0ELb0ELb0ELb0ELb0ELi2ELi4ELi4ELi4ELb0EEENS1_24CollectiveEpilogueBwdGQAISA_fSD_Li256ELb0ELb0EEENS1_19SingleTileSchedulerILb0ELb0ELb0ELi128EEEEEEEEEvNT_6ParamsE$_ZN4cute3eso3ESOILb1ELb0EJNS_6LayoutINS_5tupleIJNS3_IJNS3_IJNS_1CILi4EEENS4_ILi2EEEEEENS4_ILi1EEEEEES6_EEENS3_IJNS3_IJNS3_IJS8_NS4_ILi32EEEEEENS4_ILi0EEEEEENS4_ILi64EEEEEEEENS_10ViewEngineIPN7cutlass10bfloat16_tEEEEEC2ERKSH_RKSM_) ;  /* 0xfffa303000007944 */ /* 0x000fea0003c3ffff */
        /* <DEDUP_REMOVED lines=197> */
[----:B-1----:R-:W-:Y:S05]  /*662a0*/  CALL.REL.NOINC `($_ZN7cutlass13device_kernelIN5flash19enable_sm80_to_sm89INS1_16FlashAttnBwdSm80INS1_25CollectiveMainloopBwdSm80ILi2ELi2EN4cute5tupleIJNS5_1CILi128EEES8_NS7_ILi64EEEEEENS_10bfloat16_tEfNS_4arch4Sm80ELb0ELb1ELb1ELb0ELb0ELb0ELb0ELb0ELi2ELi4ELi4ELi4ELb0EEENS1_24CollectiveEpilogueBwdGQAISA_fSD_Li256ELb0ELb0EEENS1_19SingleTileSchedulerILb0ELb0ELb0ELi128EEEEEEEEEvNT_6ParamsE$_ZZN5flash25CollectiveMainloopBwdSm80ILi2ELi2EN4cute5tupleIJNS1_1CILi128EEES4_NS3_ILi64EEEEEEN7cutlass10bfloat16_tEfNS7_4arch4Sm80ELb0ELb1ELb1ELb0ELb0ELb0ELb0ELb0ELi2ELi4ELi4ELi4ELb0EE3mmaINS_16FlashAttnBwdSm80ISB_NS_24CollectiveEpilogueBwdGQAIS6_fSA_Li256ELb0ELb0EEENS_19SingleTileSchedulerILb0ELb0ELb0ELi128EEEE13SharedStorageENS1_6TensorINS1_11ArrayEngineIfLm32EEENS1_6LayoutINS2_IJNS2_IJNS3_ILi2EEESO_EEESO_NS3_ILi4EEEEEENS2_IJNS2_IJNS3_ILi1EEESO_EEESQ_NS3_ILi8EEEEEEEEEEEEbRKNSB_6ParamsERT0_S12_iNS2_IJiiiEEERT_ENKUlvE0_clEv) ;  /* 0xffffb11000007944 */ /* 0x002fea0003c3ffff */
.L_x_1793:
[----:B------:R-:W-:Y:S01]  /*662b0*/  IMAD.MOV.U32 R81, RZ, RZ, R67 ;  /* 0x000000ffff517224 */ /* 0x000fe200078e0043 */
[----:B------:R-:W-:Y:S01]  /*662c0*/  MOV R3, R65 ;  /* 0x0000004100037202 */ /* 0x000fe20000000f00 */
[----:B------:R-:W-:Y:S01]  /*662d0*/  IMAD.MOV.U32 R20, RZ, RZ, RZ ;  /* 0x000000ffff147224 */ /* 0x000fe200078e00ff */
[----:B-1----:R-:W-:-:S02]  /*662e0*/  MOV R8, 0x66300 ;  /* 0x0006630000087802 */ /* 0x002fc40000000f00 */
[----:B------:R-:W-:Y:S05]  /*662f0*/  CALL.REL.NOINC `($_ZN7cutlass13device_kernelIN5flash19enable_sm80_to_sm89INS1_16FlashAttnBwdSm80INS1_25CollectiveMainloopBwdSm80ILi2ELi2EN4cute5tupleIJNS5_1CILi128EEES8_NS7_ILi64EEEEEENS_10bfloat16_tEfNS_4arch4Sm80ELb0ELb1ELb1ELb0ELb0ELb0ELb0ELb0ELi2ELi4ELi4ELi4ELb0EEENS1_24CollectiveEpilogueBwdGQAISA_fSD_Li256ELb0ELb0EEENS1_19SingleTileSchedulerILb0ELb0ELb0ELi128EEEEEEEEEvNT_6ParamsE$_ZN4cute3eso3ESOILb1ELb0EJNS_10UnderscoreES2_iEEC2ERKS2_S5_RKi) ;  /* 0xfffa099000007944 */ /* 0x000fea0003c3ffff */
        /* <DEDUP_REMOVED lines=15> */
[----:B------:R-:W-:Y:S05]  /*663f0*/  CALL.REL.NOINC `($_ZN7cutlass13device_kernelIN5flash19enable_sm80_to_sm89INS1_16FlashAttnBwdSm80INS1_25CollectiveMainloopBwdSm80ILi2ELi2EN4cute5tupleIJNS5_1CILi128EEES8_NS7_ILi64EEEEEENS_10bfloat16_tEfNS_4arch4Sm80ELb0ELb1ELb1ELb0ELb0ELb0ELb0ELb0ELi2ELi4ELi4ELi4ELb0EEENS1_24CollectiveEpilogueBwdGQAISA_fSD_Li256ELb0ELb0EEENS1_19SingleTileSchedulerILb0ELb0ELb0ELi128EEEEEEEEEvNT_6ParamsE$_ZN4cute3eso3ESOILb1ELb0EJNS_6LayoutINS_5tupleIJNS3_IJNS_1CILi2EEES5_S5_EEES5_EEENS3_IJNS3_IJNS4_ILi1EEES5_NS4_ILi4EEEEEENS4_ILi8EEEEEEEEiEEC2ERKSD_RKi) ;  /* 0xfffa2eb000007944 */ /* 0x000fea0003c3ffff */
[----:B-1----:R-:W2:Y:S01]  /*66400*/  LDL R2, [R1+0x1410] ;  /* 0x0014100001027983 */ /* 0x002ea20000100800 */
        /* <DEDUP_REMOVED lines=9> */
[----:B-1----:R-:W2:Y:S01]  /*664a0*/  LDL R3, [R1+0x1410] ;  /* 0x0014100001037983 */ /* 0x002ea20000100800 */
[----:B------:R-:W-:Y:S02]  /*664b0*/  MOV R4, 0x664e0 ;  /* 0x000664e000047802 */ /* 0x000fe40000000f00 */
[----:B--2---:R-:W-:Y:S02]  /*664c0*/  SHF.L.U32 R3, R3, 0x2, RZ ;  /* 0x0000000203037819 */ /* 0x004fe400000006ff */
[----:B------:R-:W-:Y:S05]  /*664d0*/  CALL.REL.NOINC `($_ZN7cutlass13device_kernelIN5flash19enable_sm80_to_sm89INS1_16FlashAttnBwdSm80INS1_25CollectiveMainloopBwdSm80ILi2ELi2EN4cute5tupleIJNS5_1CILi128EEES8_NS7_ILi64EEEEEENS_10bfloat16_tEfNS_4arch4Sm80ELb0ELb1ELb1ELb0ELb0ELb0ELb0ELb0ELi2ELi4ELi4ELi4ELb0EEENS1_24CollectiveEpilogueBwdGQAISA_fSD_Li256ELb0ELb0EEENS1_19SingleTileSchedulerILb0ELb0ELb0ELi128EEEEEEEEEvNT_6ParamsE$_ZN4cute3eso3ESOILb1ELb0EJNS_6LayoutINS_5tupleIJNS3_IJNS_1CILi2EEES5_EEES6_EEENS3_IJNS3_IJNS4_ILi1EEES5_EEENS3_IJNS4_ILi32EEENS4_ILi64EEEEEEEEEEEiEEC2ERKSE_RKi) ;  /* 0xfffa2c2000007944 */ /* 0x000fea0003c3ffff */
[----:B-1----:R-:W2:Y:S01]  /*664e0*/  LDL R3, [R1+0x1410] ;  /* 0x0014100001037983 */ /* 0x002ea20000100800 */
[----:B------:R-:W-:Y:S01]  /*664f0*/  MOV R4, 0x66530 ;  /* 0x0006653000047802 */ /* 0x000fe20000000f00 */
[----:B--2---:R-:W-:-:S05]  /*66500*/  IMAD.WIDE R2, R3, 0x2, R68 ;  /* 0x0000000203027825 */ /* 0x004fca00078e0244 */
[----:B------:R-:W-:Y:S02]  /*66510*/  MOV R6, R2 ;  /* 0x0000000200067202 */ /* 0x000fe40000000f00 */
[----:B------:R-:W-:Y:S05]  /*66520*/  CALL.REL.NOINC `($_ZN7cutlass13device_kernelIN5flash19enable_sm80_to_sm89INS1_16FlashAttnBwdSm80INS1_25CollectiveMainloopBwdSm80ILi2ELi2EN4cute5tupleIJNS5_1CILi128EEES8_NS7_ILi64EEEEEENS_10bfloat16_tEfNS_4arch4Sm80ELb0ELb1ELb1ELb0ELb0ELb0ELb0ELb0ELi2ELi4ELi4ELi4ELb0EEENS1_24CollectiveEpilogueBwdGQAISA_fSD_Li256ELb0ELb0EEENS1_19SingleTileSchedulerILb0ELb0ELb0ELi128EEEEEEEEEvNT_6ParamsE$_ZN4cute3eso3ESOILb1ELb0EJNS_6LayoutINS_5tupleIJNS3_IJNS_1CILi2EEES5_EEES6_EEENS3_IJNS3_IJNS4_ILi1EEES5_EEENS3_IJNS4_ILi32EEENS4_ILi64EEEEEEEEEEENS_10ViewEngineIPN7cutlass10bfloat16_tEEEEEC2ERKSE_RKSJ_) ;  /* 0xfffa2b8000007944 */ /* 0x000fea0003c3ffff */
[----:B------:R2:W5:Y:S04]  /*66530*/  LDL.64 R82, [R1+0x1410] ;  /* 0x0014100001527983 */ /* 0x0005680000100a00 */
[----:B------:R2:W-:Y:S02]  /*66540*/  STL [R1+0x1448], RZ ;  /* 0x001448ff01007387 */ /* 0x0005e40000100800 */
.L_x_1794:
[----:B------:R-:W-:Y:S01]  /*66550*/  IMAD.MOV.U32 R81, RZ, RZ, R67 ;  /* 0x000000ffff517224 */ /* 0x000fe200078e0043 */
[----:B-1----:R-:W-:Y:S01]  /*66560*/  LOP3.LUT R80, R20, 0x1, RZ, 0xc0, !PT ;  /* 0x0000000114507812 */ /* 0x002fe200078ec0ff */
[----:B------:R-:W-:Y:S01]  /*66570*/  IMAD.MOV.U32 R79, RZ, RZ, R59 ;  /* 0x000000ffff4f7224 */ /* 0x000fe200078e003b */
[----:B------:R-:W-:Y:S02]  /*66580*/  MOV R78, 0x665a0 ;  /* 0x000665a0004e7802 */ /* 0x000fe40000000f00 */
[----:B-12--5:R-:W-:Y:S05]  /*66590*/  CALL.REL.NOINC `($_ZN7cutlass13device_kernelIN5flash19enable_sm80_to_sm89INS1_16FlashAttnBwdSm80INS1_25CollectiveMainloopBwdSm80ILi2ELi2EN4cute5tupleIJNS5_1CILi128EEES8_NS7_ILi64EEEEEENS_10bfloat16_tEfNS_4arch4Sm80ELb0ELb1ELb1ELb0ELb0ELb0ELb0ELb0ELi2ELi4ELi4ELi4ELb0EEENS1_24CollectiveEpilogueBwdGQAISA_fSD_Li256ELb0ELb0EEENS1_19SingleTileSchedulerILb0ELb0ELb0ELi128EEEEEEEEEvNT_6ParamsE$_ZN4cute3eso3ESOILb1ELb0EJNS_10UnderscoreEiiEEC2ERKS2_RKiS7_) ;  /* 0xfffa077000007944 */ /* 0x026fea0003c3ffff */
[----:B------:R-:W-:Y:S01]  /*665a0*/  MOV R4, 0x665f0 ;  /* 0x000665f000047802 */ /* 0x000fe20000000f00 */
[----:B-1----:R-:W2:Y:S02]  /*665b0*/  LDL.64 R2, [R1+0x1410] ;  /* 0x0014100001027983 */ /* 0x002ea40000100a00 */
[----:B--2---:R-:W-:Y:S05]  /*665c0*/  IMAD R3, R3, 0x2, R2 ;  /* 0x0000000203037824 */ /* 0x004fea00078e0202 */
[----:B------:R-:W-:Y:S02]  /*665d0*/  SHF.L.U32 R3, R3, 0x2, RZ ;  /* 0x0000000203037819 */ /* 0x000fe400000006ff */
        /* <DEDUP_REMOVED lines=13> */
[----:B-1----:R-:W2:Y:S02]  /*666b0*/  LDL R3, [R1+0x1410] ;  /* 0x0014100001037983 */ /* 0x002ea40000100800 */
[----:B--2---:R-:W-:Y:S02]  /*666c0*/  SHF.L.U32 R3, R3, 0x3, RZ ;  /* 0x0000000303037819 */ /* 0x004fe400000006ff */
[----:B------:R-:W-:Y:S05]  /*666d0*/  CALL.REL.NOINC `($_ZN7cutlass13device_kernelIN5flash19enable_sm80_to_sm89INS1_16FlashAttnBwdSm80INS1_25CollectiveMainloopBwdSm80ILi2ELi2EN4cute5tupleIJNS5_1CILi128EEES8_NS7_ILi64EEEEEENS_10bfloat16_tEfNS_4arch4Sm80ELb0ELb1ELb1ELb0ELb0ELb0ELb0ELb0ELi2ELi4ELi4ELi4ELb0EEENS1_24CollectiveEpilogueBwdGQAISA_fSD_Li256ELb0ELb0EEENS1_19SingleTileSchedulerILb0ELb0ELb0ELi128EEEEEEEEEvNT_6ParamsE$_ZN4cute3eso3ESOILb1ELb0EJNS_6LayoutINS_5tupleIJNS3_IJNS_1CILi2EEES5_S5_EEEEEENS3_IJNS3_IJNS4_ILi1EEES5_NS4_ILi4EEEEEEEEEEEiEEC2ERKSC_RKi) ;  /* 0xfffa2ab000007944 */ /* 0x000fea0003c3ffff */
[----:B------:R-:W-:Y:S01]  /*666e0*/  MOV R4, 0x66730 ;  /* 0x0006673000047802 */ /* 0x000fe20000000f00 */
[----:B-1----:R-:W2:Y:S02]  /*666f0*/  LDL R3, [R1+0x1410] ;  /* 0x0014100001037983 */ /* 0x002ea40000100800 */
        /* <DEDUP_REMOVED lines=18> */
[----:B-1----:R-:W2:Y:S02]  /*66820*/  LDL R3, [R1+0x1410] ;  /* 0x0014100001037983 */ /* 0x002ea40000100800 */
        /* <DEDUP_REMOVED lines=18> */
[----:B------:R-:W-:Y:S05]  /*66950*/  CALL.REL.NOINC `($_ZN7cutlass13device_kernelIN5flash19enable_sm80_to_sm89INS1_16FlashAttnBwdSm80INS1_25CollectiveMainloopBwdSm80ILi2ELi2EN4cute5tupleIJNS5_1CILi128EEES8_NS7_ILi64EEEEEENS_10bfloat16_tEfNS_4arch4Sm80ELb0ELb1ELb1ELb0ELb0ELb0ELb0ELb0ELi2ELi4ELi4ELi4ELb0EEENS1_24CollectiveEpilogueBwdGQAISA_fSD_Li256ELb0ELb0EEENS1_19SingleTileSchedulerILb0ELb0ELb0ELi128EEEEEEEEEvNT_6ParamsE$_ZN4cute3eso3ESOILb1ELb0EJNS_6LayoutINS_5tupleIJNS3_IJNS_1CILi2EEES5_EEEEEENS3_IJNS3_IJNS4_ILi1EEES5_EEEEEEEENS_10ViewEngineIPKfEEEEC2ERKSB_RKSF_) ;  /* 0xfffa232000007944 */ /* 0x000fea0003c3ffff */
        /* <DEDUP_REMOVED lines=147> */
.L_x_1795:
[----:B-1----:R-:W-:Y:S02]  /*67290*/  MOV R4, 0x672b0 ;  /* 0x000672b000047802 */ /* 0x002fe40000000f00 */
[----:B------:R-:W-:Y:S05]  /*672a0*/  CALL.REL.NOINC `($_ZN7cutlass13device_kernelIN5flash19enable_sm80_to_sm89INS1_16FlashAttnBwdSm80INS1_25CollectiveMainloopBwdSm80ILi2ELi2EN4cute5tupleIJNS5_1CILi128EEES8_NS7_ILi64EEEEEENS_10bfloat16_tEfNS_4arch4Sm80ELb0ELb1ELb1ELb0ELb0ELb0ELb0ELb0ELi2ELi4ELi4ELi4ELb0EEENS1_24CollectiveEpilogueBwdGQAISA_fSD_Li256ELb0ELb0EEENS1_19SingleTileSchedulerILb0ELb0ELb0ELi128EEEEEEEEEvNT_6ParamsE$_ZN4cute3eso3ESOILb1ELb0EJNS_6LayoutINS_5tupleIJNS3_IJNS_1CILi1EEENS4_ILi4EEEEEENS4_ILi2EEES6_EEENS3_IJNS3_IJNS4_ILi0EEES5_EEES6_NS4_ILi8EEEEEEEENS_10ViewEngineIPfEEEEC2ERKSE_RKSH_) ;  /* 0xfffa189000007944 */ /* 0x000fea0003c3ffff */
[----:B-1----:R-:W2:Y:S04]  /*672b0*/  LDL.64 R2, [R64+0x60] ;  /* 0x0000600040027983 */ /* 0x002ea80000100a00 */
[----:B------:R1:W5:Y:S04]  /*672c0*/  LDL.64 R4, [R64+0x58] ;  /* 0x0000580040047983 */ /* 0x0003680000100a00 */
[----:B------:R1:W5:Y:S04]  /*672d0*/  LDL.64 R6, [R1+0x1428] ;  /* 0x0014280001067983 */ /* 0x0003680000100a00 */
[----:B--2---:R1:W5:Y:S01]  /*672e0*/  LD.E R3, [R2.64] ;  /* 0x0000000402037980 */ /* 0x004362000c101900 */
[----:B------:R-:W-:-:S02]  /*672f0*/  MOV R81, R67 ;  /* 0x0000004300517202 */ /* 0x000fc40000000f00 */
[----:B------:R-:W-:Y:S02]  /*67300*/  MOV R8, 0x67320 ;  /* 0x0006732000087802 */ /* 0x000fe40000000f00 */
[----:B-1---5:R-:W-:Y:S05]  /*67310*/  CALL.REL.NOINC `($_ZN7cutlass13device_kernelIN5flash19enable_sm80_to_sm89INS1_16FlashAttnBwdSm80INS1_25CollectiveMainloopBwdSm80ILi2ELi2EN4cute5tupleIJNS5_1CILi128EEES8_NS7_ILi64EEEEEENS_10bfloat16_tEfNS_4arch4Sm80ELb0ELb1ELb1ELb0ELb0ELb0ELb0ELb0ELi2ELi4ELi4ELi4ELb0EEENS1_24CollectiveEpilogueBwdGQAISA_fSD_Li256ELb0ELb0EEENS1_19SingleTileSchedulerILb0ELb0ELb0ELi128EEEEEEEEEvNT_6ParamsE$_ZN4cute3eso3ESOILb1ELb0EJNS_10UnderscoreES2_iEEC2ERKS2_S5_RKi) ;  /* 0xfff9f97000007944 */ /* 0x022fea0003c3ffff */
[----:B-1----:R-:W2:Y:S01]  /*67320*/  LDL R3, [R1+0x1410] ;  /* 0x0014100001037983 */ /* 0x002ea20000100800 */
[----:B------:R-:W-:Y:S02]  /*67330*/  MOV R8, 0x67360 ;  /* 0x0006736000087802 */ /* 0x000fe40000000f00 */
[----:B--2---:R-:W-:Y:S02]  /*67340*/  SHF.L.U32 R3, R3, 0xd, RZ ;  /* 0x0000000d03037819 */ /* 0x004fe400000006ff */
[----:B------:R-:W-:Y:S05]  /*67350*/  CALL.REL.NOINC `($_ZN7cutlass13device_kernelIN5flash19enable_sm80_to_sm89INS1_16FlashAttnBwdSm80INS1_25CollectiveMainloopBwdSm80ILi2ELi2EN4cute5tupleIJNS5_1CILi128EEES8_NS7_ILi64EEEEEENS_10bfloat16_tEfNS_4arch4Sm80ELb0ELb1ELb1ELb0ELb0ELb0ELb0ELb0ELi2ELi4ELi4ELi4ELb0EEENS1_24CollectiveEpilogueBwdGQAISA_fSD_Li256ELb0ELb0EEENS1_19SingleTileSchedulerILb0ELb0ELb0ELi128EEEEEEEEEvNT_6ParamsE$_ZN4cute3eso3ESOILb1ELb0EJNS_6LayoutINS_5tupleIJNS3_IJNS_1CILi1EEES5_EEENS4_ILi32EEEEEENS3_IJNS3_IJNS4_ILi0EEES9_EEENS4_ILi256EEEEEEEEiEEC2ERKSD_RKi) ;  /* 0xfffa18e000007944 */ /* 0x000fea0003c3ffff */
[----:B------:R-:W2:Y:S04]  /*67360*/  LD.E.64 R4, [R4.64+0x8] ;  /* 0x0000080404047980 */ /* 0x000ea8000c101b00 */
[----:B------:R-:W2:Y:S01]  /*67370*/  LDL R10, [R1+0x1428] ;  /* 0x00142800010a7983 */ /* 0x000ea20000100800 */
[----:B------:R-:W-:Y:S01]  /*67380*/  MOV R8, 0x673b0 ;  /* 0x000673b000087802 */ /* 0x000fe20000000f00 */
[----:B--2---:R-:W-:-:S04]  /*67390*/  IMAD.WIDE R10, R10, 0x4, R4 ;  /* 0x000000040a0a7825 */ /* 0x004fc800078e0204 */
[----:B-1----:R-:W-:Y:S05]  /*673a0*/  CALL.REL.NOINC `($_ZN7cutlass13device_kernelIN5flash19enable_sm80_to_sm89INS1_16FlashAttnBwdSm80INS1_25CollectiveMainloopBwdSm80ILi2ELi2EN4cute5tupleIJNS5_1CILi128EEES8_NS7_ILi64EEEEEENS_10bfloat16_tEfNS_4arch4Sm80ELb0ELb1ELb1ELb0ELb0ELb0ELb0ELb0ELi2ELi4ELi4ELi4ELb0EEENS1_24CollectiveEpilogueBwdGQAISA_fSD_Li256ELb0ELb0EEENS1_19SingleTileSchedulerILb0ELb0ELb0ELi128EEEEEEEEEvNT_6ParamsE$_ZN4cute8gmem_ptrIPfECI1NS_12iter_adaptorIS1_S2_EEES1_) ;  /* 0xfffa34b000007944 */ /* 0x002fea0003c3ffff */
[----:B-1----:R1:W5:Y:S01]  /*673b0*/  LDL.64 R2, [R1+0x1428] ;  /* 0x0014280001027983 */ /* 0x0023620000100a00 */
[----:B------:R-:W-:-:S03]  /*673c0*/  MOV R4, 0x673e0 ;  /* 0x000673e000047802 */ /* 0x000fc60000000f00 */
[----:B-1---5:R-:W-:Y:S05]  /*673d0*/  CALL.REL.NOINC `($_ZN7cutlass13device_kernelIN5flash19enable_sm80_to_sm89INS1_16FlashAttnBwdSm80INS1_25CollectiveMainloopBwdSm80ILi2ELi2EN4cute5tupleIJNS5_1CILi128EEES8_NS7_ILi64EEEEEENS_10bfloat16_tEfNS_4arch4Sm80ELb0ELb1ELb1ELb0ELb0ELb0ELb0ELb0ELi2ELi4ELi4ELi4ELb0EEENS1_24CollectiveEpilogueBwdGQAISA_fSD_Li256ELb0ELb0EEENS1_19SingleTileSchedulerILb0ELb0ELb0ELi128EEEEEEEEEvNT_6ParamsE$_ZN4cute3eso3ESOILb1ELb0EJNS_6LayoutINS_5tupleIJNS3_IJNS_1CILi1EEES5_EEENS4_ILi32EEEEEENS3_IJNS3_IJNS4_ILi0EEES9_EEENS4_ILi256EEEEEEEENS_10ViewEngineINS_8gmem_ptrIPfEEEEEEC2ERKSD_RKSI_) ;  /* 0xfffa182000007944 */ /* 0x022fea0003c3ffff */
[----:B-1----:R-:W2:Y:S04]  /*673e0*/  LDL.64 R2, [R1+0x1428] ;  /* 0x0014280001027983 */ /* 0x002ea80000100a00 */
[----:B------:R1:W5:Y:S01]  /*673f0*/  LD.E R5, [R6.64] ;  /* 0x0000000406057980 */ /* 0x000362000c101900 */
[----:B------:R-:W-:Y:S01]  /*67400*/  MOV R10, 0x67440 ;  /* 0x00067440000a7802 */ /* 0x000fe20000000f00 */
[----:B--2---:R-:W-:Y:S01]  /*67410*/  IMAD.MOV.U32 R14, RZ, RZ, R2 ;  /* 0x000000ffff0e7224 */ /* 0x004fe200078e0002 */
[----:B------:R-:W-:-:S02]  /*67420*/  MOV R15, R3 ;  /* 0x00000003000f7202 */ /* 0x000fc40000000f00 */
[----:B-1---5:R-:W-:Y:S05]  /*67430*/  CALL.REL.NOINC `($_ZN7cutlass13device_kernelIN5flash19enable_sm80_to_sm89INS1_16FlashAttnBwdSm80INS1_25CollectiveMainloopBwdSm80ILi2ELi2EN4cute5tupleIJNS5_1CILi128EEES8_NS7_ILi64EEEEEENS_10bfloat16_tEfNS_4arch4Sm80ELb0ELb1ELb1ELb0ELb0ELb0ELb0ELb0ELi2ELi4ELi4ELi4ELb0EEENS1_24CollectiveEpilogueBwdGQAISA_fSD_Li256ELb0ELb0EEENS1_19SingleTileSchedulerILb0ELb0ELb0ELi128EEEEEEEEEvNT_6ParamsE$_ZN73_INTERNAL_24fd9406_37_flash_bwd_hdim64_bf16_softcap_sm80_cu_8e232a79_33079atomicAddEPff) ;  /* 0xfffa35f000007944 */ /* 0x022fea0003c3ffff */
[----:B------:R2:W5:Y:S01]  /*67440*/  LD.E R5, [R6.64+0x4] ;  /* 0x0000040406057980 */ /* 0x000562000c101900 */
[----:B-1----:R-:W-:-:S02]  /*67450*/  IADD3 R14, P0, R2, 0x400, RZ ;  /* 0x00000400020e7810 */ /* 0x002fc40007f1e0ff */
[----:B------:R-:W-:-:S03]  /*67460*/  MOV R10, 0x67490 ;  /* 0x00067490000a7802 */ /* 0x000fc60000000f00 */
[----:B------:R-:W-:-:S03]  /*67470*/  IMAD.X R15, RZ, RZ, R3, P0 ;  /* 0x000000ffff0f7224 */ /* 0x000fc600000e0603 */
[----:B--2--5:R-:W-:Y:S05]  /*67480*/  CALL.REL.NOINC `($_ZN7cutlass13device_kernelIN5flash19enable_sm80_to_sm89INS1_16FlashAttnBwdSm80INS1_25CollectiveMainloopBwdSm80ILi2ELi2EN4cute5tupleIJNS5_1CILi128EEES8_NS7_ILi64EEEEEENS_10bfloat16_tEfNS_4arch4Sm80ELb0ELb1ELb1ELb0ELb0ELb0ELb0ELb0ELi2ELi4ELi4ELi4ELb0EEENS1_24CollectiveEpilogueBwdGQAISA_fSD_Li256ELb0ELb0EEENS1_19SingleTileSchedulerILb0ELb0ELb0ELi128EEEEEEEEEvNT_6ParamsE$_ZN73_INTERNAL_24fd9406_37_flash_bwd_hdim64_bf16_softcap_sm80_cu_8e232a79_33079atomicAddEPff) ;  /* 0xfffa35a000007944 */ /* 0x024fea0003c3ffff */
[----:B------:R2:W5:Y:S01]  /*67490*/  LD.E R5, [R6.64+0x8] ;  /* 0x0000080406057980 */ /* 0x000562000c101900 */
[----:B-1----:R-:W-:Y:S02]  /*674a0*/  IADD3 R14, P0, R2, 0x800, RZ ;  /* 0x00000800020e7810 */ /* 0x002fe40007f1e0ff */
        /* <DEDUP_REMOVED lines=148> */
[----:B------:R-:W-:-:S04]  /*67df0*/  MOV R67, 0x0 ;  /* 0x0000000000437802 */ /* 0x000fc80000000f00 */
[----:B------:R-:W-:Y:S05]  /*67e00*/  RET.REL.NODEC R66 `(_ZN7cutlass13device_kernelIN5flash19enable_sm80_to_sm89INS1_16FlashAttnBwdSm80INS1_25CollectiveMainloopBwdSm80ILi2ELi2EN4cute5tupleIJNS5_1CILi128EEES8_NS7_ILi64EEEEEENS_10bfloat16_tEfNS_4arch4Sm80ELb0ELb1ELb1ELb0ELb0ELb0ELb0ELb0ELi2ELi4ELi4ELi4ELb0EEENS1_24CollectiveEpilogueBwdGQAISA_fSD_Li256ELb0ELb0EEENS1_19SingleTileSchedulerILb0ELb0ELb0ELi128EEEEEEEEEvNT_6ParamsE) ;  /* 0xfff981f042007950 */ /* 0x000fea0003c3ffff */
        .type           $_ZN7cutlass13device_kernelIN5flash19enable_sm80_to_sm89INS1_16FlashAttnBwdSm80INS1_25CollectiveMainloopBwdSm80ILi2ELi2EN4cute5tupleIJNS5_1CILi128EEES8_NS7_ILi64EEEEEENS_10bfloat16_tEfNS_4arch4Sm80ELb0ELb1ELb1ELb0ELb0ELb0ELb0ELb0ELi2ELi4ELi4ELi4ELb0EEENS1_24CollectiveEpilogueBwdGQAISA_fSD_Li256ELb0ELb0EEENS1_19SingleTileSchedulerILb0ELb0ELb0ELi128EEEEEEEEEvNT_6ParamsE$_ZZZN5flash25CollectiveMainloopBwdSm80ILi2ELi2EN4cute5tupleIJNS1_1CILi128EEES4_NS3_ILi64EEEEEEN7cutlass10bfloat16_tEfNS7_4arch4Sm80ELb0ELb1ELb1ELb0ELb0ELb0ELb0ELb0ELi2ELi4ELi4ELi4ELb0EE3mmaINS_16FlashAttnBwdSm80ISB_NS_24CollectiveEpilogueBwdGQAIS6_fSA_Li256ELb0ELb0EEENS_19SingleTileSchedulerILb0ELb0ELb0ELi128EEEE13SharedStorageENS1_6TensorINS1_11ArrayEngineIfLm32EEENS1_6LayoutINS2_IJNS2_IJNS3_ILi2EEESO_EEESO_NS3_ILi4EEEEEENS2_IJNS2_IJNS3_ILi1EEESO_EEESQ_NS3_ILi8EEEEEEEEEEEEbRKNSB_6ParamsERT0_S12_iNS2_IJiiiEEERT_ENKUliT_E_clIZSC_ISJ_SX_EbS10_S12_S12_iS13_S15_EUlRS16_iE_EEDaiS16_ENKUlvE0_clEv,@function
        .size           $_ZN7cutlass13device_kernelIN5flash19enable_sm80_to_sm89INS1_16FlashAttnBwdSm80INS1_25CollectiveMainloopBwdSm80ILi2ELi2EN4cute5tupleIJNS5_1CILi128EEES8_NS7_ILi64EEEEEENS_10bfloat16_tEfNS_4arch4Sm80ELb0ELb1ELb1ELb0ELb0ELb0ELb0ELb0ELi2ELi4ELi4ELi4ELb0EEENS1_24CollectiveEpilogueBwdGQAISA_fSD_Li256ELb0ELb0EEENS1_19SingleTileSchedulerILb0ELb0ELb0ELi128EEEEEEEEEvNT_6ParamsE$_ZZZN5flash25CollectiveMainloopBwdSm80ILi2ELi2EN4cute5tupleIJNS1_1CILi128EEES4_NS3_ILi64EEEEEEN7cutlass10bfloat16_tEfNS7_4arch4Sm80ELb0ELb1ELb1ELb0ELb0ELb0ELb0ELb0ELi2ELi4ELi4ELi4ELb0EE3mmaINS_16FlashAttnBwdSm80ISB_NS_24CollectiveEpilogueBwdGQAIS6_fSA_Li256ELb0ELb0EEENS_19SingleTileSchedulerILb0ELb0ELb0ELi128EEEE13SharedStorageENS1_6TensorINS1_11ArrayEngineIfLm32EEENS1_6LayoutINS2_IJNS2_IJNS3_ILi2EEESO_EEESO_NS3_ILi4EEEEEENS2_IJNS2_IJNS3_ILi1EEESO_EEESQ_NS3_ILi8EEEEEEEEEEEEbRKNSB_6ParamsERT0_S12_iNS2_IJiiiEEERT_ENKUliT_E_clIZSC_ISJ_SX_EbS10_S12_S12_iS13_S15_EUlRS16_iE_EEDaiS16_ENKUlvE0_clEv,($_ZN7cutlass13device_kernelIN5flash19enable_sm80_to_sm89INS1_16FlashAttnBwdSm80INS1_25CollectiveMainloopBwdSm80ILi2ELi2EN4cute5tupleIJNS5_1CILi128EEES8_NS7_ILi64EEEEEENS_10bfloat16_tEfNS_4arch4Sm80ELb0ELb1ELb1ELb0ELb0ELb0ELb0ELb0ELi2ELi4ELi4ELi4ELb0EEENS1_24CollectiveEpilogueBwdGQAISA_fSD_Li256ELb0ELb0EEENS1_19SingleTileSchedulerILb0ELb0ELb0ELi128EEEEEEEEEvNT_6ParamsE$_ZZZN5flash25CollectiveMainloopBwdSm80ILi2ELi2EN4cute5tupleIJNS1_1CILi128EEES4_NS3_ILi64EEEEEEN7cutlass10bfloat16_tEfNS7_4arch4Sm80ELb0ELb1ELb1ELb0ELb0ELb0ELb0ELb0ELi2ELi4ELi4ELi4ELb0EE3mmaINS_16FlashAttnBwdSm80ISB_NS_24CollectiveEpilogueBwdGQAIS6_fSA_Li256ELb0ELb0EEENS_19SingleTileSchedulerILb0ELb0ELb0ELi128EEEE13SharedStorageENS1_6TensorINS1_11ArrayEngineIfLm32EEENS1_6LayoutINS2_IJNS2_IJNS3_ILi2EEESO_EEESO_NS3_ILi4EEEEEENS2_IJNS2_IJNS3_ILi1EEESO_EEESQ_NS3_ILi8EEEEEEEEEEEEbRKNSB_6ParamsERT0_S12_iNS2_IJiiiEEERT_ENKUliT_E_clIZSC_ISJ_SX_EbS10_S12_S12_iS13_S15_EUlRS16_iE_EEDaiS16_ENKUlvE1_clEv - $_ZN7cutlass13device_kernelIN5flash19enable_sm80_to_sm89INS1_16FlashAttnBwdSm80INS1_25CollectiveMainloopBwdSm80ILi2ELi2EN4cute5tupleIJNS5_1CILi128EEES8_NS7_ILi64EEEEEENS_10bfloat16_tEfNS_4arch4Sm80ELb0ELb1ELb1ELb0ELb0ELb0ELb0ELb0ELi2ELi4ELi4ELi4ELb0EEENS1_24CollectiveEpilogueBwdGQAISA_fSD_Li256ELb0ELb0EEENS1_19SingleTileSchedulerILb0ELb0ELb0ELi128EEEEEEEEEvNT_6ParamsE$_ZZZN5flash25CollectiveMainloopBwdSm80ILi2ELi2EN4cute5tupleIJNS1_1CILi128EEES4_NS3_ILi64EEEEEEN7cutlass10bfloat16_tEfNS7_4arch4Sm80ELb0ELb1ELb1ELb0ELb0ELb0ELb0ELb0ELi2ELi4ELi4ELi4ELb0EE3mmaINS_16FlashAttnBwdSm80ISB_NS_24CollectiveEpilogueBwdGQAIS6_fSA_Li256ELb0ELb0EEENS_19SingleTileSchedulerILb0ELb0ELb0ELi128EEEE13SharedStorageENS1_6TensorINS1_11ArrayEngineIfLm32EEENS1_6LayoutINS2_IJNS2_IJNS3_ILi2EEESO_EEESO_NS3_ILi4EEEEEENS2_IJNS2_IJNS3_ILi1EEESO_EEESQ_NS3_ILi8EEEEEEEEEEEEbRKNSB_6ParamsERT0_S12_iNS2_IJiiiEEERT_ENKUliT_E_clIZSC_ISJ_SX_EbS10_S12_S12_iS13_S15_EUlRS16_iE_EEDaiS16_ENKUlvE0_clEv)
$_ZN7cutlass13device_kernelIN5flash19enable_sm80_to_sm89INS1_16FlashAttnBwdSm80INS1_25CollectiveMainloopBwdSm80ILi2ELi2EN4cute5tupleIJNS5_1CILi128EEES8_NS7_ILi64EEEEEENS_10bfloat16_tEfNS_4arch4Sm80ELb0ELb1ELb1ELb0ELb0ELb0ELb0ELb0ELi2ELi4ELi4ELi4ELb0EEENS1_24CollectiveEpilogueBwdGQAISA_fSD_Li256ELb0ELb0EEENS1_19SingleTileSchedulerILb0ELb0ELb0ELi128EEEEEEEEEvNT_6ParamsE$_ZZZN5flash25CollectiveMainloopBwdSm80ILi2ELi2EN4cute5tupleIJNS1_1CILi128EEES4_NS3_ILi64EEEEEEN7cutlass10bfloat16_tEfNS7_4arch4Sm80ELb0ELb1ELb1ELb0ELb0ELb0ELb0ELb0ELi2ELi4ELi4ELi4ELb0EE3mmaINS_16FlashAttnBwdSm80ISB_NS_24CollectiveEpilogueBwdGQAIS6_fSA_Li256ELb0ELb0EEENS_19SingleTileSchedulerILb0ELb0ELb0ELi128EEEE13SharedStorageENS1_6TensorINS1_11ArrayEngineIfLm32EEENS1_6LayoutINS2_IJNS2_IJNS3_ILi2EEESO_EEESO_NS3_ILi4EEEEEENS2_IJNS2_IJNS3_ILi1EEESO_EEESQ_NS3_ILi8EEEEEEEEEEEEbRKNSB_6ParamsERT0_S12_iNS2_IJiiiEEERT_ENKUliT_E_clIZSC_ISJ_SX_EbS10_S12_S12_iS13_S15_EUlRS16_iE_EEDaiS16_ENKUlvE0_clEv:
[----:B------:R-:W-:-:S05]  /*67e10*/  IADD3 R3, R16, -c[0x0][0x20], RZ ;  /* 0x8000080010037a10 */ /* 0x000fca0007ffe0ff */
[----:B------:R-:W-:-:S05]  /*67e20*/  IMAD R3, R10, 0x4, R3 ;  /* 0x000000040a037824 */ /* 0x000fca00078e0203 */
[----:B------:R1:W5:Y:S02]  /*67e30*/  LDL R4, [R3] ;  /* 0x0000000003047983 */ /* 0x0003640000100800 */
[----:B-1----:R-:W-:-:S04]  /*67e40*/  MOV R3, 0x0 ;  /* 0x0000000000037802 */ /* 0x002fc80000000f00 */
[----:B------:R-:W-:Y:S05]  /*67e50*/  RET.REL.NODEC R2 `(_ZN7cutlass13device_kernelIN5flash19enable_sm80_to_sm89INS1_16FlashAttnBwdSm80INS1_25CollectiveMainloopBwdSm80ILi2ELi2EN4cute5tupleIJNS5_1CILi128EEES8_NS7_ILi64EEEEEENS_10bfloat16_tEfNS_4arch4Sm80ELb0ELb1ELb1ELb0ELb0ELb0ELb0ELb0ELi2ELi4ELi4ELi4ELb0EEENS1_24CollectiveEpilogueBwdGQAISA_fSD_Li256ELb0ELb0EEENS1_19SingleTileSchedulerILb0ELb0ELb0ELi128EEEEEEEEEvNT_6ParamsE) ;  /* 0xfff981a002007950 */ /* 0x000fea0003c3ffff */
        .type           $_ZN7cutlass13device_kernelIN5flash19enable_sm80_to_sm89INS1_16FlashAttnBwdSm80INS1_25CollectiveMainloopBwdSm80ILi2ELi2EN4cute5tupleIJNS5_1CILi128EEES8_NS7_ILi64EEEEEENS_10bfloat16_tEfNS_4arch4Sm80ELb0ELb1ELb1ELb0ELb0ELb0ELb0ELb0ELi2ELi4ELi4ELi4ELb0EEENS1_24CollectiveEpilogueBwdGQAISA_fSD_Li256ELb0ELb0EEENS1_19SingleTileSchedulerILb0ELb0ELb0ELi128EEEEEEEEEvNT_6ParamsE$_ZZZN5flash25CollectiveMainloopBwdSm80ILi2ELi2EN4cute5tupleIJNS1_1CILi128EEES4_NS3_ILi64EEEEEEN7cutlass10bfloat16_tEfNS7_4arch4Sm80ELb0ELb1ELb1ELb0ELb0ELb0ELb0ELb0ELi2ELi4ELi4ELi4ELb0EE3mmaINS_16FlashAttnBwdSm80ISB_NS_24CollectiveEpilogueBwdGQAIS6_fSA_Li256ELb0ELb0EEENS_19SingleTileSchedulerILb0ELb0ELb0ELi128EEEE13SharedStorageENS1_6TensorINS1_11ArrayEngineIfLm32EEENS1_6LayoutINS2_IJNS2_IJNS3_ILi2EEESO_EEESO_NS3_ILi4EEEEEENS2_IJNS2_IJNS3_ILi1EEESO_EEESQ_NS3_ILi8EEEEEEEEEEEEbRKNSB_6ParamsERT0_S12_iNS2_IJiiiEEERT_ENKUliT_E_clIZSC_ISJ_SX_EbS10_S12_S12_iS13_S15_EUlRS16_iE_EEDaiS16_ENKUlvE1_clEv,@function
        .size           $_ZN7cutlass13device_kernelIN5flash19enable_sm80_to_sm89INS1_16FlashAttnBwdSm80INS1_25CollectiveMainloopBwdSm80ILi2ELi2EN4cute5tupleIJNS5_1CILi128EEES8_NS7_ILi64EEEEEENS_10bfloat16_tEfNS_4arch4Sm80ELb0ELb1ELb1ELb0ELb0ELb0ELb0ELb0ELi2ELi4ELi4ELi4ELb0EEENS1_24CollectiveEpilogueBwdGQAISA_fSD_Li256ELb0ELb0EEENS1_19SingleTileSchedulerILb0ELb0ELb0ELi128EEEEEEEEEvNT_6ParamsE$_ZZZN5flash25CollectiveMainloopBwdSm80ILi2ELi2EN4cute5tupleIJNS1_1CILi128EEES4_NS3_ILi64EEEEEEN7cutlass10bfloat16_tEfNS7_4arch4Sm80ELb0ELb1ELb1ELb0ELb0ELb0ELb0ELb0ELi2ELi4ELi4ELi4ELb0EE3mmaINS_16FlashAttnBwdSm80ISB_NS_24CollectiveEpilogueBwdGQAIS6_fSA_Li256ELb0ELb0EEENS_19SingleTileSchedulerILb0ELb0ELb0ELi128EEEE13SharedStorageENS1_6TensorINS1_11ArrayEngineIfLm32EEENS1_6LayoutINS2_IJNS2_IJNS3_ILi2EEESO_EEESO_NS3_ILi4EEEEEENS2_IJNS2_IJNS3_ILi1EEESO_EEESQ_NS3_ILi8EEEEEEEEEEEEbRKNSB_6ParamsERT0_S12_iNS2_IJiiiEEERT_ENKUliT_E_clIZSC_ISJ_SX_EbS10_S12_S12_iS13_S15_EUlRS16_iE_EEDaiS16_ENKUlvE1_clEv,($_ZN7cutlass13device_kernelIN5flash19enable_sm80_to_sm89INS1_16FlashAttnBwdSm80INS1_25CollectiveMainloopBwdSm80ILi2ELi2EN4cute5tupleIJNS5_1CILi128EEES8_NS7_ILi64EEEEEENS_10bfloat16_tEfNS_4arch4Sm80ELb0ELb1ELb1ELb0ELb0ELb0ELb0ELb0ELi2ELi4ELi4ELi4ELb0EEENS1_24CollectiveEpilogueBwdGQAISA_fSD_Li256ELb0ELb0EEENS1_19SingleTileSchedulerILb0ELb0ELb0ELi128EEEEEEEEEvNT_6ParamsE$__fAtomicAdd - $_ZN7cutlass13device_kernelIN5flash19enable_sm80_to_sm89INS1_16FlashAttnBwdSm80INS1_25CollectiveMainloopBwdSm80ILi2ELi2EN4cute5tupleIJNS5_1CILi128EEES8_NS7_ILi64EEEEEENS_10bfloat16_tEfNS_4arch4Sm80ELb0ELb1ELb1ELb0ELb0ELb0ELb0ELb0ELi2ELi4ELi4ELi4ELb0EEENS1_24CollectiveEpilogueBwdGQAISA_fSD_Li256ELb0ELb0EEENS1_19SingleTileSchedulerILb0ELb0ELb0ELi128EEEEEEEEEvNT_6ParamsE$_ZZZN5flash25CollectiveMainloopBwdSm80ILi2ELi2EN4cute5tupleIJNS1_1CILi128EEES4_NS3_ILi64EEEEEEN7cutlass10bfloat16_tEfNS7_4arch4Sm80ELb0ELb1ELb1ELb0ELb0ELb0ELb0ELb0ELi2ELi4ELi4ELi4ELb0EE3mmaINS_16FlashAttnBwdSm80ISB_NS_24CollectiveEpilogueBwdGQAIS6_fSA_Li256ELb0ELb0EEENS_19SingleTileSchedulerILb0ELb0ELb0ELi128EEEE13SharedStorageENS1_6TensorINS1_11ArrayEngineIfLm32EEENS1_6LayoutINS2_IJNS2_IJNS3_ILi2EEESO_EEESO_NS3_ILi4EEEEEENS2_IJNS2_IJNS3_ILi1EEESO_EEESQ_NS3_ILi8EEEEEEEEEEEEbRKNSB_6ParamsERT0_S12_iNS2_IJiiiEEERT_ENKUliT_E_clIZSC_ISJ_SX_EbS10_S12_S12_iS13_S15_EUlRS16_iE_EEDaiS16_ENKUlvE1_clEv)
$_ZN7cutlass13device_kernelIN5flash19enable_sm80_to_sm89INS1_16FlashAttnBwdSm80INS1_25CollectiveMainloopBwdSm80ILi2ELi2EN4cute5tupleIJNS5_1CILi128EEES8_NS7_ILi64EEEEEENS_10bfloat16_tEfNS_4arch4Sm80ELb0ELb1ELb1ELb0ELb0ELb0ELb0ELb0ELi2ELi4ELi4ELi4ELb0EEENS1_24CollectiveEpilogueBwdGQAISA_fSD_Li256ELb0ELb0EEENS1_19SingleTileSchedulerILb0ELb0ELb0ELi128EEEEEEEEEvNT_6ParamsE$_ZZZN5flash25CollectiveMainloopBwdSm80ILi2ELi2EN4cute5tupleIJNS1_1CILi128EEES4_NS3_ILi64EEEEEEN7cutlass10bfloat16_tEfNS7_4arch4Sm80ELb0ELb1ELb1ELb0ELb0ELb0ELb0ELb0ELi2ELi4ELi4ELi4ELb0EE3mmaINS_16FlashAttnBwdSm80ISB_NS_24CollectiveEpilogueBwdGQAIS6_fSA_Li256ELb0ELb0EEENS_19SingleTileSchedulerILb0ELb0ELb0ELi128EEEE13SharedStorageENS1_6TensorINS1_11ArrayEngineIfLm32EEENS1_6LayoutINS2_IJNS2_IJNS3_ILi2EEESO_EEESO_NS3_ILi4EEEEEENS2_IJNS2_IJNS3_ILi1EEESO_EEESQ_NS3_ILi8EEEEEEEEEEEEbRKNSB_6ParamsERT0_S12_iNS2_IJiiiEEERT_ENKUliT_E_clIZSC_ISJ_SX_EbS10_S12_S12_iS13_S15_EUlRS16_iE_EEDaiS16_ENKUlvE1_clEv:
[----:B------:R-:W-:-:S05]  /*67e60*/  IADD3 R3, R7, -c[0x0][0x20], RZ ;  /* 0x8000080007037a10 */ /* 0x000fca0007ffe0ff */
[----:B------:R-:W-:-:S05]  /*67e70*/  IMAD R3, R10, 0x4, R3 ;  /* 0x000000040a037824 */ /* 0x000fca00078e0203 */
[----:B------:R1:W5:Y:S02]  /*67e80*/  LDL R4, [R3] ;  /* 0x0000000003047983 */ /* 0x0003640000100800 */
[----:B-1----:R-:W-:-:S04]  /*67e90*/  MOV R3, 0x0 ;  /* 0x0000000000037802 */ /* 0x002fc80000000f00 */
[----:B------:R-:W-:Y:S05]  /*67ea0*/  RET.REL.NODEC R2 `(_ZN7cutlass13device_kernelIN5flash19enable_sm80_to_sm89INS1_16FlashAttnBwdSm80INS1_25CollectiveMainloopBwdSm80ILi2ELi2EN4cute5tupleIJNS5_1CILi128EEES8_NS7_ILi64EEEEEENS_10bfloat16_tEfNS_4arch4Sm80ELb0ELb1ELb1ELb0ELb0ELb0ELb0ELb0ELi2ELi4ELi4ELi4ELb0EEENS1_24CollectiveEpilogueBwdGQAISA_fSD_Li256ELb0ELb0EEENS1_19SingleTileSchedulerILb0ELb0ELb0ELi128EEEEEEEEEvNT_6ParamsE) ;  /* 0xfff9815002007950 */ /* 0x000fea0003c3ffff */
        .type           $_ZN7cutlass13device_kernelIN5flash19enable_sm80_to_sm89INS1_16FlashAttnBwdSm80INS1_25CollectiveMainloopBwdSm80ILi2ELi2EN4cute5tupleIJNS5_1CILi128EEES8_NS7_ILi64EEEEEENS_10bfloat16_tEfNS_4arch4Sm80ELb0ELb1ELb1ELb0ELb0ELb0ELb0ELb0ELi2ELi4ELi4ELi4ELb0EEENS1_24CollectiveEpilogueBwdGQAISA_fSD_Li256ELb0ELb0EEENS1_19SingleTileSchedulerILb0ELb0ELb0ELi128EEEEEEEEEvNT_6ParamsE$__fAtomicAdd,@function
        .size           $_ZN7cutlass13device_kernelIN5flash19enable_sm80_to_sm89INS1_16FlashAttnBwdSm80INS1_25CollectiveMainloopBwdSm80ILi2ELi2EN4cute5tupleIJNS5_1CILi128EEES8_NS7_ILi64EEEEEENS_10bfloat16_tEfNS_4arch4Sm80ELb0ELb1ELb1ELb0ELb0ELb0ELb0ELb0ELi2ELi4ELi4ELi4ELb0EEENS1_24CollectiveEpilogueBwdGQAISA_fSD_Li256ELb0ELb0EEENS1_19SingleTileSchedulerILb0ELb0ELb0ELi128EEEEEEEEEvNT_6ParamsE$__fAtomicAdd,($_ZN7cutlass13device_kernelIN5flash19enable_sm80_to_sm89INS1_16FlashAttnBwdSm80INS1_25CollectiveMainloopBwdSm80ILi2ELi2EN4cute5tupleIJNS5_1CILi128EEES8_NS7_ILi64EEEEEENS_10bfloat16_tEfNS_4arch4Sm80ELb0ELb1ELb1ELb0ELb0ELb0ELb0ELb0ELi2ELi4ELi4ELi4ELb0EEENS1_24CollectiveEpilogueBwdGQAISA_fSD_Li256ELb0ELb0EEENS1_19SingleTileSchedulerILb0ELb0ELb0ELi128EEEEEEEEEvNT_6ParamsE$__umulhi - $_ZN7cutlass13device_kernelIN5flash19enable_sm80_to_sm89INS1_16FlashAttnBwdSm80INS1_25CollectiveMainloopBwdSm80ILi2ELi2EN4cute5tupleIJNS5_1CILi128EEES8_NS7_ILi64EEEEEENS_10bfloat16_tEfNS_4arch4Sm80ELb0ELb1ELb1ELb0ELb0ELb0ELb0ELb0ELi2ELi4ELi4ELi4ELb0EEENS1_24CollectiveEpilogueBwdGQAISA_fSD_Li256ELb0ELb0EEENS1_19SingleTileSchedulerILb0ELb0ELb0ELi128EEEEEEEEEvNT_6ParamsE$__fAtomicAdd)
$_ZN7cutlass13device_kernelIN5flash19enable_sm80_to_sm89INS1_16FlashAttnBwdSm80INS1_25CollectiveMainloopBwdSm80ILi2ELi2EN4cute5tupleIJNS5_1CILi128EEES8_NS7_ILi64EEEEEENS_10bfloat16_tEfNS_4arch4Sm80ELb0ELb1ELb1ELb0ELb0ELb0ELb0ELb0ELi2ELi4ELi4ELi4ELb0EEENS1_24CollectiveEpilogueBwdGQAISA_fSD_Li256ELb0ELb0EEENS1_19SingleTileSchedulerILb0ELb0ELb0ELi128EEEEEEEEEvNT_6ParamsE$__fAtomicAdd:
[----:B------:R-:W-:Y:S02]  /*67eb0*/  ULDC.64 UR8, c[0x0][0x118] ;  /* 0x0000460000087ab9 */ /* 0x000fe40000000a00 */
[----:B------:R-:W2:Y:S01]  /*67ec0*/  ATOM.E.ADD.F32.FTZ.RN.STRONG.GPU P0, RZ, [R14.64], R5 ;  /* 0x000000050eff798a */ /* 0x000ea2000810e7c8 */
[----:B------:R-:W-:Y:S02]  /*67ed0*/  MOV R13, 0x0 ;  /* 0x00000000000d7802 */ /* 0x000fe40000000f00 */
[----:B------:R-:W-:Y:S02]  /*67ee0*/  MOV R9, R5 ;  /* 0x0000000500097202 */ /* 0x000fe40000000f00 */
[----:B--2---:R-:W-:Y:S05]  /*67ef0*/  @P0 RET.REL.NODEC R12 `(_ZN7cutlass13device_kernelIN5flash19enable_sm80_to_sm89INS1_16FlashAttnBwdSm80INS1_25CollectiveMainloopBwdSm80ILi2ELi2EN4cute5tupleIJNS5_1CILi128EEES8_NS7_ILi64EEEEEENS_10bfloat16_tEfNS_4arch4Sm80ELb0ELb1ELb1ELb0ELb0ELb0ELb0ELb0ELi2ELi4ELi4ELi4ELb0EEENS1_24CollectiveEpilogueBwdGQAISA_fSD_Li256ELb0ELb0EEENS1_19SingleTileSchedulerILb0ELb0ELb0ELi128EEEEEEEEEvNT_6ParamsE) ;  /* 0xfff981000c000950 */ /* 0x004fea0003c3ffff */
[----:B------:R-:W1:Y:S02]  /*67f00*/  QSPC.E.S P0, RZ, [R14] ;  /* 0x000000000eff73aa */ /* 0x000e640000000500 */
[----:B-1----:R-:W-:Y:S05]  /*67f10*/  @!P0 BRA `(.L_x_1797) ;  /* 0x0000008000008947 */ /* 0x002fea0003800000 */
[----:B------:R-:W-:-:S05]  /*67f20*/  LOP3.LUT R8, R14, 0xffffff, RZ, 0xc0, !PT ;  /* 0x00ffffff0e087812 */ /* 0x000fca00078ec0ff */
.L_x_1798:
[----:B------:R-:W1:Y:S02]  /*67f30*/  LDS R4, [R8] ;  /* 0x0000000008047984 */ /* 0x000e640000000800 */
[----:B-1----:R-:W-:-:S06]  /*67f40*/  FADD R5, R9, R4 ;  /* 0x0000000409057221 */ /* 0x002fcc0000000000 */
[----:B------:R-:W1:Y:S02]  /*67f50*/  ATOMS.CAST.SPIN R5, [R8], R4, R5 ;  /* 0x000000040805738d */ /* 0x000e640001800005 */
[----:B-1----:R-:W-:-:S13]  /*67f60*/  ISETP.EQ.U32.AND P0, PT, R5, 0x1, PT ;  /* 0x000000010500780c */ /* 0x002fda0003f02070 */
[----:B------:R-:W-:Y:S05]  /*67f70*/  @!P0 BRA `(.L_x_1798) ;  /* 0xffffffb000008947 */ /* 0x000fea000383ffff */
[----:B------:R-:W-:-:S04]  /*67f80*/  MOV R13, 0x0 ;  /* 0x00000000000d7802 */ /* 0x000fc80000000f00 */
[----:B------:R-:W-:Y:S05]  /*67f90*/  RET.REL.NODEC R12 `(_ZN7cutlass13device_kernelIN5flash19enable_sm80_to_sm89INS1_16FlashAttnBwdSm80INS1_25CollectiveMainloopBwdSm80ILi2ELi2EN4cute5tupleIJNS5_1CILi128EEES8_NS7_ILi64EEEEEENS_10bfloat16_tEfNS_4arch4Sm80ELb0ELb1ELb1ELb0ELb0ELb0ELb0ELb0ELi2ELi4ELi4ELi4ELb0EEENS1_24CollectiveEpilogueBwdGQAISA_fSD_Li256ELb0ELb0EEENS1_19SingleTileSchedulerILb0ELb0ELb0ELi128EEEEEEEEEvNT_6ParamsE) ;  /* 0xfff980600c007950 */ /* 0x000fea0003c3ffff */
.L_x_1797:
[----:B------:R-:W2:Y:S01]  /*67fa0*/  LD.E R4, [R14.64] ;  /* 0x000000080e047980 */ /* 0x000ea2000c101900 */
[----:B------:R-:W-:Y:S01]  /*67fb0*/  MOV R13, 0x0 ;  /* 0x00000000000d7802 */ /* 0x000fe20000000f00 */
[----:B--2---:R-:W-:-:S05]  /*67fc0*/  FADD R9, R9, R4 ;  /* 0x0000000409097221 */ /* 0x004fca0000000000 */
[----:B------:R1:W-:Y:S01]  /*67fd0*/  ST.E [R14.64], R9 ;  /* 0x000000090e007985 */ /* 0x0003e2000c101908 */
[----:B------:R-:W-:Y:S05]  /*67fe0*/  RET.REL.NODEC R12 `(_ZN7cutlass13device_kernelIN5flash19enable_sm80_to_sm89INS1_16FlashAttnBwdSm80INS1_25CollectiveMainloopBwdSm80ILi2ELi2EN4cute5tupleIJNS5_1CILi128EEES8_NS7_ILi64EEEEEENS_10bfloat16_tEfNS_4arch4Sm80ELb0ELb1ELb1ELb0ELb0ELb0ELb0ELb0ELi2ELi4ELi4ELi4ELb0EEENS1_24CollectiveEpilogueBwdGQAISA_fSD_Li256ELb0ELb0EEENS1_19SingleTileSchedulerILb0ELb0ELb0ELi128EEEEEEEEEvNT_6ParamsE) ;  /* 0xfff980100c007950 */ /* 0x000fea0003c3ffff */
        .type           $_ZN7cutlass13device_kernelIN5flash19enable_sm80_to_sm89INS1_16FlashAttnBwdSm80INS1_25CollectiveMainloopBwdSm80ILi2ELi2EN4cute5tupleIJNS5_1CILi128EEES8_NS7_ILi64EEEEEENS_10bfloat16_tEfNS_4arch4Sm80ELb0ELb1ELb1ELb0ELb0ELb0ELb0ELb0ELi2ELi4ELi4ELi4ELb0EEENS1_24CollectiveEpilogueBwdGQAISA_fSD_Li256ELb0ELb0EEENS1_19SingleTileSchedulerILb0ELb0ELb0ELi128EEEEEEEEEvNT_6ParamsE$__umulhi,@function
        .size           $_ZN7cutlass13device_kernelIN5flash19enable_sm80_to_sm89INS1_16FlashAttnBwdSm80INS1_25CollectiveMainloopBwdSm80ILi2ELi2EN4cute5tupleIJNS5_1CILi128EEES8_NS7_ILi64EEEEEENS_10bfloat16_tEfNS_4arch4Sm80ELb0ELb1ELb1ELb0ELb0ELb0ELb0ELb0ELi2ELi4ELi4ELi4ELb0EEENS1_24CollectiveEpilogueBwdGQAISA_fSD_Li256ELb0ELb0EEENS1_19SingleTileSchedulerILb0ELb0ELb0ELi128EEEEEEEEEvNT_6ParamsE$__umulhi,($_ZN7cutlass13device_kernelIN5flash19enable_sm80_to_sm89INS1_16FlashAttnBwdSm80INS1_25CollectiveMainloopBwdSm80ILi2ELi2EN4cute5tupleIJNS5_1CILi128EEES8_NS7_ILi64EEEEEENS_10bfloat16_tEfNS_4arch4Sm80ELb0ELb1ELb1ELb0ELb0ELb0ELb0ELb0ELi2ELi4ELi4ELi4ELb0EEENS1_24CollectiveEpilogueBwdGQAISA_fSD_Li256ELb0ELb0EEENS1_19SingleTileSchedulerILb0ELb0ELb0ELi128EEEEEEEEEvNT_6ParamsE$exp2f - $_ZN7cutlass13device_kernelIN5flash19enable_sm80_to_sm89INS1_16FlashAttnBwdSm80INS1_25CollectiveMainloopBwdSm80ILi2ELi2EN4cute5tupleIJNS5_1CILi128EEES8_NS7_ILi64EEEEEENS_10bfloat16_tEfNS_4arch4Sm80ELb0ELb1ELb1ELb0ELb0ELb0ELb0ELb0ELi2ELi4ELi4ELi4ELb0EEENS1_24CollectiveEpilogueBwdGQAISA_fSD_Li256ELb0ELb0EEENS1_19SingleTileSchedulerILb0ELb0ELb0ELi128EEEEEEEEEvNT_6ParamsE$__umulhi)
$_ZN7cutlass13device_kernelIN5flash19enable_sm80_to_sm89INS1_16FlashAttnBwdSm80INS1_25CollectiveMainloopBwdSm80ILi2ELi2EN4cute5tupleIJNS5_1CILi128EEES8_NS7_ILi64EEEEEENS_10bfloat16_tEfNS_4arch4Sm80ELb0ELb1ELb1ELb0ELb0ELb0ELb0ELb0ELi2ELi4ELi4ELi4ELb0EEENS1_24CollectiveEpilogueBwdGQAISA_fSD_Li256ELb0ELb0EEENS1_19SingleTileSchedulerILb0ELb0ELb0ELi128EEEEEEEEEvNT_6ParamsE$__umulhi:
[----:B------:R-:W-:Y:S01]  /*67ff0*/  IMAD.HI.U32 R6, R9, R6, RZ ;  /* 0x0000000609067227 */ /* 0x000fe200078e00ff */
[----:B------:R-:W-:Y:S02]  /*68000*/  MOV R8, R2 ;  /* 0x0000000200087202 */ /* 0x000fe40000000f00 */
[----:B------:R-:W-:-:S04]  /*68010*/  MOV R9, 0x0 ;  /* 0x0000000000097802 */ /* 0x000fc80000000f00 */
[----:B------:R-:W-:Y:S05]  /*68020*/  RET.REL.NODEC R8 `(_ZN7cutlass13device_kernelIN5flash19enable_sm80_to_sm89INS1_16FlashAttnBwdSm80INS1_25CollectiveMainloopBwdSm80ILi2ELi2EN4cute5tupleIJNS5_1CILi128EEES8_NS7_ILi64EEEEEENS_10bfloat16_tEfNS_4arch4Sm80ELb0ELb1ELb1ELb0ELb0ELb0ELb0ELb0ELi2ELi4ELi4ELi4ELb0EEENS1_24CollectiveEpilogueBwdGQAISA_fSD_Li256ELb0ELb0EEENS1_19SingleTileSchedulerILb0ELb0ELb0ELi128EEEEEEEEEvNT_6ParamsE) ;  /* 0xfff97fd008007950 */ /* 0x000fea0003c3ffff */
        .type           $_ZN7cutlass13device_kernelIN5flash19enable_sm80_to_sm89INS1_16FlashAttnBwdSm80INS1_25CollectiveMainloopBwdSm80ILi2ELi2EN4cute5tupleIJNS5_1CILi128EEES8_NS7_ILi64EEEEEENS_10bfloat16_tEfNS_4arch4Sm80ELb0ELb1ELb1ELb0ELb0ELb0ELb0ELb0ELi2ELi4ELi4ELi4ELb0EEENS1_24CollectiveEpilogueBwdGQAISA_fSD_Li256ELb0ELb0EEENS1_19SingleTileSchedulerILb0ELb0ELb0ELi128EEEEEEEEEvNT_6ParamsE$exp2f,@function
        .size           $_ZN7cutlass13device_kernelIN5flash19enable_sm80_to_sm89INS1_16FlashAttnBwdSm80INS1_25CollectiveMainloopBwdSm80ILi2ELi2EN4cute5tupleIJNS5_1CILi128EEES8_NS7_ILi64EEEEEENS_10bfloat16_tEfNS_4arch4Sm80ELb0ELb1ELb1ELb0ELb0ELb0ELb0ELb0ELi2ELi4ELi4ELi4ELb0EEENS1_24CollectiveEpilogueBwdGQAISA_fSD_Li256ELb0ELb0EEENS1_19SingleTileSchedulerILb0ELb0ELb0ELi128EEEEEEEEEvNT_6ParamsE$exp2f,($_ZN7cutlass13device_kernelIN5flash19enable_sm80_to_sm89INS1_16FlashAttnBwdSm80INS1_25CollectiveMainloopBwdSm80ILi2ELi2EN4cute5tupleIJNS5_1CILi128EEES8_NS7_ILi64EEEEEENS_10bfloat16_tEfNS_4arch4Sm80ELb0ELb1ELb1ELb0ELb0ELb0ELb0ELb0ELi2ELi4ELi4ELi4ELb0EEENS1_24CollectiveEpilogueBwdGQAISA_fSD_Li256ELb0ELb0EEENS1_19SingleTileSchedulerILb0ELb0ELb0ELi128EEEEEEEEEvNT_6ParamsE$min - $_ZN7cutlass13device_kernelIN5flash19enable_sm80_to_sm89INS1_16FlashAttnBwdSm80INS1_25CollectiveMainloopBwdSm80ILi2ELi2EN4cute5tupleIJNS5_1CILi128EEES8_NS7_ILi64EEEEEENS_10bfloat16_tEfNS_4arch4Sm80ELb0ELb1ELb1ELb0ELb0ELb0ELb0ELb0ELi2ELi4ELi4ELi4ELb0EEENS1_24CollectiveEpilogueBwdGQAISA_fSD_Li256ELb0ELb0EEENS1_19SingleTileSchedulerILb0ELb0ELb0ELi128EEEEEEEEEvNT_6ParamsE$exp2f)
$_ZN7cutlass13device_kernelIN5flash19enable_sm80_to_sm89INS1_16FlashAttnBwdSm80INS1_25CollectiveMainloopBwdSm80ILi2ELi2EN4cute5tupleIJNS5_1CILi128EEES8_NS7_ILi64EEEEEENS_10bfloat16_tEfNS_4arch4Sm80ELb0ELb1ELb1ELb0ELb0ELb0ELb0ELb0ELi2ELi4ELi4ELi4ELb0EEENS1_24CollectiveEpilogueBwdGQAISA_fSD_Li256ELb0ELb0EEENS1_19SingleTileSchedulerILb0ELb0ELb0ELi128EEEEEEEEEvNT_6ParamsE$exp2f:
[----:B------:R-:W1:Y:S01]  /*68030*/  MUFU.EX2 R6, R6 ;  /* 0x0000000600067308 */ /* 0x000e620000000800 */
[----:B------:R-:W-:-:S04]  /*68040*/  MOV R3, 0x0 ;  /* 0x0000000000037802 */ /* 0x000fc80000000f00 */
[----:B------:R-:W-:Y:S05]  /*68050*/  RET.REL.NODEC R2 `(_ZN7cutlass13device_kernelIN5flash19enable_sm80_to_sm89INS1_16FlashAttnBwdSm80INS1_25CollectiveMainloopBwdSm80ILi2ELi2EN4cute5tupleIJNS5_1CILi128EEES8_NS7_ILi64EEEEEENS_10bfloat16_tEfNS_4arch4Sm80ELb0ELb1ELb1ELb0ELb0ELb0ELb0ELb0ELi2ELi4ELi4ELi4ELb0EEENS1_24CollectiveEpilogueBwdGQAISA_fSD_Li256ELb0ELb0EEENS1_19SingleTileSchedulerILb0ELb0ELb0ELi128EEEEEEEEEvNT_6ParamsE) ;  /* 0xfff97fa002007950 */ /* 0x000fea0003c3ffff */
        .type           $_ZN7cutlass13device_kernelIN5flash19enable_sm80_to_sm89INS1_16FlashAttnBwdSm80INS1_25CollectiveMainloopBwdSm80ILi2ELi2EN4cute5tupleIJNS5_1CILi128EEES8_NS7_ILi64EEEEEENS_10bfloat16_tEfNS_4arch4Sm80ELb0ELb1ELb1ELb0ELb0ELb0ELb0ELb0ELi2ELi4ELi4ELi4ELb0EEENS1_24CollectiveEpilogueBwdGQAISA_fSD_Li256ELb0ELb0EEENS1_19SingleTileSchedulerILb0ELb0ELb0ELi128EEEEEEEEEvNT_6ParamsE$min,@function
        .size           $_ZN7cutlass13device_kernelIN5flash19enable_sm80_to_sm89INS1_16FlashAttnBwdSm80INS1_25CollectiveMainloopBwdSm80ILi2ELi2EN4cute5tupleIJNS5_1CILi128EEES8_NS7_ILi64EEEEEENS_10bfloat16_tEfNS_4arch4Sm80ELb0ELb1ELb1ELb0ELb0ELb0ELb0ELb0ELi2ELi4ELi4ELi4ELb0EEENS1_24CollectiveEpilogueBwdGQAISA_fSD_Li256ELb0ELb0EEENS1_19SingleTileSchedulerILb0ELb0ELb0ELi128EEEEEEEEEvNT_6ParamsE$min,(.L_x_9237 - $_ZN7cutlass13device_kernelIN5flash19enable_sm80_to_sm89INS1_16FlashAttnBwdSm80INS1_25CollectiveMainloopBwdSm80ILi2ELi2EN4cute5tupleIJNS5_1CILi128EEES8_NS7_ILi64EEEEEENS_10bfloat16_tEfNS_4arch4Sm80ELb0ELb1ELb1ELb0ELb0ELb0ELb0ELb0ELi2ELi4ELi4ELi4ELb0EEENS1_24CollectiveEpilogueBwdGQAISA_fSD_Li256ELb0ELb0EEENS1_19SingleTileSchedulerILb0ELb0ELb0ELi128EEEEEEEEEvNT_6ParamsE$min)
$_ZN7cutlass13device_kernelIN5flash19enable_sm80_to_sm89INS1_16FlashAttnBwdSm80INS1_25CollectiveMainloopBwdSm80ILi2ELi2EN4cute5tupleIJNS5_1CILi128EEES8_NS7_ILi64EEEEEENS_10bfloat16_tEfNS_4arch4Sm80ELb0ELb1ELb1ELb0ELb0ELb0ELb0ELb0ELi2ELi4ELi4ELi4ELb0EEENS1_24CollectiveEpilogueBwdGQAISA_fSD_Li256ELb0ELb0EEENS1_19SingleTileSchedulerILb0ELb0ELb0ELi128EEEEEEEEEvNT_6ParamsE$min:
[----:B------:R-:W-:Y:S01]  /*68060*/  IMAD.MOV.U32 R10, RZ, RZ, R8 ;  /* 0x000000ffff0a7224 */ /* 0x000fe200078e0008 */
[----:B------:R-:W-:Y:S02]  /*68070*/  MOV R11, 0x0 ;  /* 0x00000000000b7802 */ /* 0x000fe40000000f00 */
[----:B------:R-:W-:Y:S02]  /*68080*/  IMNMX R2, R2, R51, PT ;  /* 0x0000003302027217 */ /* 0x000fe40003800200 */
[----:B------:R-:W-:Y:S05]  /*68090*/  RET.REL.NODEC R10 `(_ZN7cutlass13device_kernelIN5flash19enable_sm80_to_sm89INS1_16FlashAttnBwdSm80INS1_25CollectiveMainloopBwdSm80ILi2ELi2EN4cute5tupleIJNS5_1CILi128EEES8_NS7_ILi64EEEEEENS_10bfloat16_tEfNS_4arch4Sm80ELb0ELb1ELb1ELb0ELb0ELb0ELb0ELb0ELi2ELi4ELi4ELi4ELb0EEENS1_24CollectiveEpilogueBwdGQAISA_fSD_Li256ELb0ELb0EEENS1_19SingleTileSchedulerILb0ELb0ELb0ELi128EEEEEEEEEvNT_6ParamsE) ;  /* 0xfff97f600a007950 */ /* 0x000fea0003c3ffff */
.L_x_1799:
        /* <DEDUP_REMOVED lines=14> */
.L_x_9237:


//--------------------- .text._ZN7cutlass13device_kernelIN5flash19enable_sm80_to_sm89INS1_16FlashAttnBwdSm80INS1_25CollectiveMainloopBwdSm80ILi2ELi2EN4cute5tupleIJNS5_1CILi128EEES8_NS7_ILi64EEEEEENS_10bfloat16_tEfNS_4arch4Sm80ELb0ELb1ELb1ELb0ELb1ELb0ELb0ELb0ELi2ELi4ELi4ELi4ELb0EEENS1_24CollectiveEpilogueBwdGQAISA_fSD_Li256ELb0ELb1EEENS1_19SingleTileSchedulerILb0ELb0ELb0ELi128EEEEEEEEEvNT_6ParamsE --------------------------
	.section	.text._ZN7cutlass13device_kernelIN5flash19enable_sm80_to_sm89INS1_16FlashAttnBwdSm80INS1_25CollectiveMainloopBwdSm80ILi2ELi2EN4cute5tupleIJNS5_1CILi128EEES8_NS7_ILi64EEEEEENS_10bfloat16_tEfNS_4arch4Sm80ELb0ELb1ELb1ELb0ELb1ELb0ELb0ELb0ELi2ELi4ELi4ELi4ELb0EEENS1_24CollectiveEpilogueBwdGQAISA_fSD_Li256ELb0ELb1EEENS1_19SingleTileSchedulerILb0ELb0ELb0ELi128EEEEEEEEEvNT_6ParamsE,"ax",@progbits
	.sectioninfo	@"SHI_REGISTERS=128"
	.align	128
.text._ZN7cutlass13device_kernelIN5flash19enable_sm80_to_sm89INS1_16FlashAttnBwdSm80INS1_25CollectiveMainloopBwdSm80ILi2ELi2EN4cute5tupleIJNS5_1CILi128EEES8_NS7_ILi64EEEEEENS_10bfloat16_tEfNS_4arch4Sm80ELb0ELb1ELb1ELb0ELb1ELb0ELb0ELb0ELi2ELi4ELi4ELi4ELb0EEENS1_24CollectiveEpilogueBwdGQAISA_fSD_Li256ELb0ELb1EEENS1_19SingleTileSchedulerILb0ELb0ELb0ELi128EEEEEEEEEvNT_6ParamsE:
        .type           _ZN7cutlass13device_kernelIN5flash19enable_sm80_to_sm89INS1_16FlashAttnBwdSm80INS1_25CollectiveMainloopBwdSm80ILi2ELi2EN4cute5tupleIJNS5_1CILi128EEES8_NS7_ILi64EEEEEENS_10bfloat16_tEfNS_4arch4Sm80ELb0ELb1ELb1ELb0ELb1ELb0ELb0ELb0ELi2ELi4ELi4ELi4ELb0EEENS1_24CollectiveEpilogueBwdGQAISA_fSD_Li256ELb0ELb1EEENS1_19SingleTileSchedulerILb0ELb0ELb0ELi128EEEEEEEEEvNT_6ParamsE,@function
        .size           _ZN7cutlass13device_kernelIN5flash19enable_sm80_to_sm89INS1_16FlashAttnBwdSm80INS1_25CollectiveMainloopBwdSm80ILi2ELi2EN4cute5tupleIJNS5_1CILi128EEES8_NS7_ILi64EEEEEENS_10bfloat16_tEfNS_4arch4Sm80ELb0ELb1ELb1ELb0ELb1ELb0ELb0ELb0ELi2ELi4ELi4ELi4ELb0EEENS1_24CollectiveEpilogueBwdGQAISA_fSD_Li256ELb0ELb1EEENS1_19SingleTileSchedulerILb0ELb0ELb0ELi128EEEEEEEEEvNT_6ParamsE,(.L_x_9637 - _ZN7cutlass13device_kernelIN5flash19enable_sm80_to_sm89INS1_16FlashAttnBwdSm80INS1_25CollectiveMainloopBwdSm80ILi2ELi2EN4cute5tupleIJNS5_1CILi128EEES8_NS7_ILi64EEEEEENS_10bfloat16_tEfNS_4arch4Sm80ELb0ELb1ELb1ELb0ELb1ELb0ELb0ELb0ELi2ELi4ELi4ELi4ELb0EEENS1_24CollectiveEpilogueBwdGQAISA_fSD_Li256ELb0ELb1EEENS1_19SingleTileSchedulerILb0ELb0ELb0ELi128EEEEEEEEEvNT_6ParamsE)
        .other          _ZN7cutlass13device_kernelIN5flash19enable_sm80_to_sm89INS1_16FlashAttnBwdSm80INS1_25CollectiveMainloopBwdSm80ILi2ELi2EN4cute5tupleIJNS5_1CILi128EEES8_NS7_ILi64EEEEEENS_10bfloat16_tEfNS_4arch4Sm80ELb0ELb1ELb1ELb0ELb1ELb0ELb0ELb0ELi2ELi4ELi4ELi4ELb0EEENS1_24CollectiveEpilogueBwdGQAISA_fSD_Li256ELb0ELb1EEENS1_19SingleTileSchedulerILb0ELb0ELb0ELi128EEEEEEEEEvNT_6ParamsE,@"STO_CUDA_ENTRY STV_DEFAULT"
_ZN7cutlass13device_kernelIN5flash19enable_sm80_to_sm89INS1_16FlashAttnBwdSm80INS1_25CollectiveMainloopBwdSm80ILi2ELi2EN4cute5tupleIJNS5_1CILi128EEES8_NS7_ILi64EEEEEENS_10bfloat16_tEfNS_4arch4Sm80ELb0ELb1ELb1ELb0ELb1ELb0ELb0ELb0ELi2ELi4ELi4ELi4ELb0EEENS1_24CollectiveEpilogueBwdGQAISA_fSD_Li256ELb0ELb1EEENS1_19SingleTileSchedulerILb0ELb0ELb0ELi128EEEEEEEEEvNT_6ParamsE:
        /* <DEDUP_REMOVED lines=51> */
.L_x_1800:
[----:B--2---:R-:W-:-:S04]  /*0330*/  MOV R0, R4 ;  /* 0x0000000400007202 */ /* 0x004fc80000000f00 */
.L_x_1801:
        /* <DEDUP_REMOVED lines=477> */
[----:B------:R-:W-:Y:S02]  /*2110*/  IMAD R16, R16, c[0x0][0x1b0], RZ ;  /* 0x00006c0010107a24 */ /* 0x000fe400078e02ff */
[C---:B------:R-:W-:Y:S02]  /*2120*/  IMAD R7, R32.reuse, R7, c[0x0][0x198] ;  /* 0x0000660020077624 */ /* 0x040fe400078e0207 */
[----:B------:R-:W-:Y:S01]  /*2130*/  IMAD.WIDE R24, R32, 0x80, R46 ;  /* 0x0000008020187825 */ /* 0x000fe200078e022e */
[----:B----4-:R-:W-:-:S13]  /*2140*/  ISETP.GT.AND P1, PT, R41, 0x7f, PT ;  /* 0x0000007f2900780c */ /* 0x010fda0003f24270 */
[----:B------:R-:W4:Y:S04]  /*2150*/  @!P1 LDL.U8 R8, [R1+0x71] ;  /* 0x0000710001089983 */ /* 0x000f280000100000 */
[----:B------:R-:W4:Y:S04]  /*2160*/  @!P1 LDL.128 R28, [R1+0x3e0] ;  /* 0x0003e000011c9983 */ /* 0x000f280000100c00 */
[----:B------:R-:W4:Y:S04]  /*2170*/  @!P1 LDL.64 R10, [R1+0x408] ;  /* 0x00040800010a9983 */ /* 0x000f280000100a00 */
[----:B------:R-:W4:Y:S04]  /*2180*/  @!P1 LDL.64 R38, [R1+0x3f0] ;  /* 0x0003f00001269983 */ /* 0x000f280000100a00 */
[----:B------:R-:W4:Y:S01]  /*2190*/  @!P1 LDL.64 R26, [R1+0x3d8] ;  /* 0x0003d800011a9983 */ /* 0x000f220000100a00 */
[----:B------:R-:W-:Y:S01]  /*21a0*/  IMAD.WIDE.U32 R46, R35, c[0x0][0x1b0], R52 ;  /* 0x00006c00232e7a25 */ /* 0x000fe200078e0034 */
[----:B------:R-:W-:-:S03]  /*21b0*/  IADD3 R7, -R2, R7, RZ ;  /* 0x0000000702077210 */ /* 0x000fc60007ffe1ff */
[----:B------:R-:W-:Y:S02]  /*21c0*/  IMAD.IADD R45, R45, 0x1, R6 ;  /* 0x000000012d2d7824 */ /* 0x000fe400078e0206 */
[----:B------:R-:W-:Y:S01]  /*21d0*/  IMAD R16, R35, c[0x0][0x1b4], R16 ;  /* 0x00006d0023107a24 */ /* 0x000fe200078e0210 */
[----:B------:R-:W-:Y:S01]  /*21e0*/  USHF.L.U32 UR9, UR4, 0x6, URZ ;  /* 0x0000000604097899 */ /* 0x000fe2000800063f */
[----:B------:R-:W-:Y:S01]  /*21f0*/  IMAD R6, R25, c[0x0][0x1d8], RZ ;  /* 0x0000760019067a24 */ /* 0x000fe200078e02ff */
[----:B------:R-:W-:Y:S01]  /*2200*/  UMOV UR8, 0x6 ;  /* 0x0000000600087882 */ /* 0x000fe20000000000 */
[----:B------:R-:W-:Y:S01]  /*2210*/  IMAD.IADD R47, R47, 0x1, R16 ;  /* 0x000000012f2f7824 */ /* 0x000fe200078e0210 */
[----:B------:R-:W-:Y:S01]  /*2220*/  ISETP.GE.AND P5, PT, R7, 0x1, PT ;  /* 0x000000010700780c */ /* 0x000fe20003fa6270 */
[----:B------:R-:W-:Y:S02]  /*2230*/  IMAD R6, R24, c[0x0][0x1dc], R6 ;  /* 0x0000770018067a24 */ /* 0x000fe400078e0206 */
[----:B------:R-:W-:-:S02]  /*2240*/  IMAD.SHL.U32 R33, R33, 0x2, RZ ;  /* 0x0000000221217824 */ /* 0x000fc400078e00ff */
[----:B------:R-:W-:Y:S01]  /*2250*/  IMAD R0, R0, c[0x0][0x1b8], RZ ;  /* 0x00006e0000007a24 */ /* 0x000fe200078e02ff */
[----:B------:R-:W-:Y:S01]  /*2260*/  SHF.R.S32.HI R41, RZ, 0x1f, R40 ;  /* 0x0000001fff297819 */ /* 0x000fe20000011428 */
[----:B------:R-:W-:Y:S01]  /*2270*/  IMAD.WIDE.U32 R16, R24, c[0x0][0x1d8], R44 ;  /* 0x0000760018107a25 */ /* 0x000fe200078e002c */
[----:B------:R-:W-:Y:S01]  /*2280*/  ISETP.GE.OR P2, PT, R3, c[0x0][0x1cc], !P5 ;  /* 0x0000730003007a0c */ /* 0x000fe20006f46670 */
[----:B------:R-:W4:Y:S02]  /*2290*/  @!P1 LDL.64 R18, [R1+0x420] ;  /* 0x0004200001129983 */ /* 0x000f240000100a00 */
[----:B------:R-:W-:Y:S01]  /*22a0*/  IMAD.IADD R6, R17, 0x1, R6 ;  /* 0x0000000111067824 */ /* 0x000fe200078e0206 */
[C---:B------:R-:W-:Y:S01]  /*22b0*/  LEA R44, P0, R16.reuse, c[0x0][0x1c0], 0x1 ;  /* 0x00007000102c7a11 */ /* 0x040fe200078008ff */
[----:B------:R-:W-:Y:S01]  /*22c0*/  USHF.L.U64.HI UR5, UR4, UR8, UR5 ;  /* 0x0000000804057299 */ /* 0x000fe20008010205 */
[----:B------:R-:W-:Y:S01]  /*22d0*/  ISETP.GE.AND P4, PT, R7, 0x21, PT ;  /* 0x000000210700780c */ /* 0x000fe20003f86270 */
[----:B------:R-:W4:Y:S01]  /*22e0*/  @!P1 LDL.64 R4, [R1+0x410] ;  /* 0x0004100001049983 */ /* 0x000f220000100a00 */
[----:B------:R-:W-:-:S02]  /*22f0*/  LEA.HI.X R45, R16, c[0x0][0x1c4], R6, 0x1, P0 ;  /* 0x00007100102d7a11 */ /* 0x000fc400000f0c06 */
[----:B------:R-:W-:Y:S02]  /*2300*/  IADD3 R52, P0, R44, UR9, RZ ;  /* 0x000000092c347c10 */ /* 0x000fe4000ff1e0ff */
[----:B------:R-:W-:Y:S01]  /*2310*/  ISETP.GE.AND P3, PT, R7, 0x41, PT ;  /* 0x000000410700780c */ /* 0x000fe20003f66270 */
[----:B------:R-:W-:Y:S01]  /*2320*/  @!PT LDS RZ, [RZ] ;  /* 0x00000000fffff984 */ /* 0x000fe20000000800 */
[----:B------:R-:W-:Y:S01]  /*2330*/  @!PT LDS RZ, [RZ] ;  /* 0x00000000fffff984 */ /* 0x000fe20000000800 */
[----:B------:R-:W-:Y:S01]  /*2340*/  @!PT LDS RZ, [RZ] ;  /* 0x00000000fffff984 */ /* 0x000fe20000000800 */
[----:B------:R1:W-:Y:S01]  /*2350*/  LDGSTS.E.BYPASS.LTC128B.128 [R33+0x4080], [R44.64], !P2 ;  /* 0x040800002c217fae */ /* 0x0003e2000d101d46 */
[----:B------:R-:W-:Y:S02]  /*2360*/  ISETP.GE.OR P6, PT, R3, c[0x0][0x1cc], !P4 ;  /* 0x0000730003007a0c */ /* 0x000fe400067c6670 */
[----:B------:R-:W-:Y:S02]  /*2370*/  IADD3.X R53, R45, UR5, RZ, P0, !PT ;  /* 0x000000052d357c10 */ /* 0x000fe400087fe4ff */
[----:B------:R-:W-:Y:S02]  /*2380*/  ISETP.GE.OR P0, PT, R3, c[0x0][0x1cc], !P3 ;  /* 0x0000730003007a0c */ /* 0x000fe40005f06670 */
[----:B------:R-:W-:Y:S01]  /*2390*/  IADD3 R20, P2, R52, UR9, RZ ;  /* 0x0000000934147c10 */ /* 0x000fe2000ff5e0ff */
[----:B------:R-:W-:-:S02]  /*23a0*/  IMAD R0, R21, c[0x0][0x1bc], R0 ;  /* 0x00006f0015007a24 */ /* 0x000fc400078e0200 */
[----:B------:R-:W-:Y:S01]  /*23b0*/  IMAD.WIDE.U32 R46, R21, c[0x0][0x1b8], R46 ;  /* 0x00006e00152e7a25 */ /* 0x000fe200078e002e */
[----:B------:R-:W-:-:S03]  /*23c0*/  IADD3.X R21, R53, UR5, RZ, P2, !PT ;  /* 0x0000000535157c10 */ /* 0x000fc600097fe4ff */
[----:B------:R2:W-:Y:S01]  /*23d0*/  LDGSTS.E.BYPASS.LTC128B.128 [R33+0x5080], [R52.64], !P6 ;  /* 0x0508000034217fae */ /* 0x0005e2000f101d46 */
[----:B------:R-:W-:Y:S02]  /*23e0*/  IMAD.IADD R47, R47, 0x1, R0 ;  /* 0x000000012f2f7824 */ /* 0x000fe400078e0200 */
[----:B------:R-:W-:Y:S01]  /*23f0*/  IMAD R17, R25, c[0x0][0x1a8], RZ ;  /* 0x00006a0019117a24 */ /* 0x000fe200078e02ff */
[----:B------:R2:W-:Y:S01]  /*2400*/  LDGSTS.E.BYPASS.LTC128B.128 [R33+0x6080], [R20.64], !P0 ;  /* 0x0608000014217fae */ /* 0x0005e2000c101d46 */
[----:B------:R-:W-:Y:S01]  /*2410*/  IMAD.WIDE.U32 R46, R24, c[0x0][0x1a8], R46 ;  /* 0x00006a00182e7a25 */ /* 0x000fe200078e002e */
[----:B------:R-:W-:-:S03]  /*2420*/  ISETP.GE.AND P2, PT, R7, 0x61, PT ;  /* 0x000000610700780c */ /* 0x000fc60003f46270 */
[----:B------:R-:W-:Y:S01]  /*2430*/  IMAD R17, R24, c[0x0][0x1ac], R17 ;  /* 0x00006b0018117a24 */ /* 0x000fe200078e0211 */
        /* <DEDUP_REMOVED lines=62> */
[----:B------:R-:W-:Y:S01]  /*2820*/  @!P1 IMAD.MOV.U32 R42, RZ, RZ, R28 ;  /* 0x000000ffff2a9224 */ /* 0x000fe200078e001c */
[----:B------:R-:W-:Y:S01]  /*2830*/  @!P1 MOV R37, R31 ;  /* 0x0000001f00259202 */ /* 0x000fe20000000f00 */
[----:B------:R-:W-:Y:S02]  /*2840*/  @!P1 IMAD.MOV.U32 R43, RZ, RZ, R29 ;  /* 0x000000ffff2b9224 */ /* 0x000fe400078e001d */
[----:B------:R-:W-:-:S08]  /*2850*/  @!P1 IMAD.MOV.U32 R36, RZ, RZ, R30 ;  /* 0x000000ffff249224 */ /* 0x000fd000078e001e */
[----:B------:R4:W-:Y:S04]  /*2860*/  @!P1 LDGSTS.E.BYPASS.LTC128B.128 [R50], [R48.64], P5 ;  /* 0x0000000030329fae */ /* 0x0009e8000a901d46 */
[----:B------:R-:W4:Y:S04]  /*2870*/  LD.E.U8 R0, [R10.64] ;  /* 0x000000060a007980 */ /* 0x000f28000c101100 */
[----:B------:R1:W4:Y:S04]  /*2880*/  LD.E.64 R8, [R42.64+0x10] ;  /* 0x000010062a087980 */ /* 0x000328000c101b00 */
[----:B------:R-:W4:Y:S04]  /*2890*/  LD.E R38, [R38.64] ;  /* 0x0000000626267980 */ /* 0x000f28000c101900 */
[----:B------:R-:W4:Y:S04]  /*28a0*/  LD.E R36, [R36.64+0xc] ;  /* 0x00000c0624247980 */ /* 0x000f28000c101900 */
[----:B-----5:R1:W5:Y:S04]  /*28b0*/  LD.E.64 R12, [R42.64+0x18] ;  /* 0x000018062a0c7980 */ /* 0x020368000c101b00 */
[----:B------:R-:W5:Y:S01]  /*28c0*/  LD.E R26, [R26.64] ;  /* 0x000000061a1a7980 */ /* 0x000f62000c101900 */
[--C-:B--2---:R-:W-:Y:S01]  /*28d0*/  SHF.R.S32.HI R15, RZ, 0x1f, R3.reuse ;  /* 0x0000001fff0f7819 */ /* 0x104fe20000011403 */
[----:B------:R-:W-:-:S02]  /*28e0*/  IMAD.MOV.U32 R14, RZ, RZ, R3 ;  /* 0x000000ffff0e7224 */ /* 0x000fc400078e0003 */
[----:B------:R-:W-:Y:S01]  /*28f0*/  IMAD.MOV.U32 R7, RZ, RZ, R41 ;  /* 0x000000ffff077224 */ /* 0x000fe200078e0029 */
[----:B------:R-:W0:Y:S04]  /*2900*/  LDGDEPBAR ;  /* 0x00000000000079af */ /* 0x000e280000000000 */
[----:B-1----:R-:W2:Y:S01]  /*2910*/  LD.E.64 R42, [R42.64+0x8] ;  /* 0x000008062a2a7980 */ /* 0x002ea2000c101b00 */
[----:B---3--:R-:W-:Y:S02]  /*2920*/  @!P1 IMAD.SHL.U32 R3, R40, 0x80, RZ ;  /* 0x0000008028039824 */ /* 0x008fe400078e00ff */
[--C-:B------:R-:W-:Y:S01]  /*2930*/  @!P1 IMAD.MOV.U32 R6, RZ, RZ, R40.reuse ;  /* 0x000000ffff069224 */ /* 0x100fe200078e0028 */
[----:B------:R-:W-:Y:S02]  /*2940*/  @!P1 SHF.R.S32.HI R7, RZ, 0x1f, R40 ;  /* 0x0000001fff079819 */ /* 0x000fe40000011428 */
        /* <DEDUP_REMOVED lines=18> */
[----:B------:R-:W-:-:S04]  /*2a70*/  IADD3 R16, P0, R13, R6, RZ ;  /* 0x000000060d107210 */ /* 0x000fc80007f1e0ff */
        /* <DEDUP_REMOVED lines=30> */
[----:B------:R-:W1:Y:S01]  /*2c60*/  LD.E.64 R4, [R4.64+0x8] ;  /* 0x0000080604047980 */ /* 0x000e62000c101b00 */
[----:B---3--:R-:W-:-:S13]  /*2c70*/  ISETP.GT.AND P2, PT, R18, 0x7f, PT ;  /* 0x0000007f1200780c */ /* 0x008fda0003f44270 */
[----:B------:R-:W3:Y:S04]  /*2c80*/  @!P2 LDL.64 R12, [R1+0x428] ;  /* 0x00042800010ca983 */ /* 0x000ee80000100a00 */
[----:B------:R-:W5:Y:S04]  /*2c90*/  @!P2 LDL.64 R10, [R1+0x418] ;  /* 0x00041800010aa983 */ /* 0x000f680000100a00 */
[----:B------:R-:W2:Y:S04]  /*2ca0*/  @!P2 LDL R40, [R1+0x430] ;  /* 0x000430000128a983 */ /* 0x000ea80000100800 */
[----:B---3--:R-:W3:Y:S04]  /*2cb0*/  @!P2 LD.E.U8 R0, [R12.64] ;  /* 0x000000060c00a980 */ /* 0x008ee8000c101100 */
[----:B-----5:R-:W5:Y:S01]  /*2cc0*/  @!P2 LD.E R2, [R10.64] ;  /* 0x000000060a02a980 */ /* 0x020f62000c101900 */
[--C-:B------:R-:W-:Y:S01]  /*2cd0*/  @!P1 IMAD.MOV.U32 R14, RZ, RZ, R3.reuse ;  /* 0x000000ffff0e9224 */ /* 0x100fe200078e0003 */
[----:B------:R-:W-:-:S04]  /*2ce0*/  @!P1 SHF.R.S32.HI R15, RZ, 0x1f, R3 ;  /* 0x0000001fff0f9819 */ /* 0x000fc80000011403 */
[----:B-1----:R-:W-:Y:S02]  /*2cf0*/  LEA R8, P1, R14, R4, 0x2 ;  /* 0x000000040e087211 */ /* 0x002fe400078210ff */
[----:B--2---:R-:W-:Y:S02]  /*2d00*/  IADD3 R40, R40, 0x1, RZ ;  /* 0x0000000128287810 */ /* 0x004fe40007ffe0ff */
[----:B------:R-:W-:Y:S01]  /*2d10*/  LEA.HI.X R9, R14, R5, R15, 0x2, P1 ;  /* 0x000000050e097211 */ /* 0x000fe200008f140f */
        /* <DEDUP_REMOVED lines=8> */
[----:B----4-:R-:W-:-:S03]  /*2da0*/  ISETP.GE.AND P0, PT, R40, R7, PT ;  /* 0x000000072800720c */ /* 0x010fc60003f06270 */
        /* <DEDUP_REMOVED lines=47> */
[----:B------:R-:W4:Y:S01]  /*30a0*/  LD.E.U8 R0, [R24.64] ;  /* 0x0000000618007980 */ /* 0x000f22000c101100 */
[----:B-1----:R-:W-:-:S05]  /*30b0*/  IADD3 R2, P0, R20, R17, RZ ;  /* 0x0000001114027210 */ /* 0x002fca0007f1e0ff */
        /* <DEDUP_REMOVED lines=8> */
[----:B-----5:R-:W4:Y:S01]  /*3140*/  LD.E.U8 R0, [R18.64] ;  /* 0x0000000612007980 */ /* 0x020f22000c101100 */
[----:B------:R-:W-:-:S05]  /*3150*/  IADD3 R16, P0, R2, R17, RZ ;  /* 0x0000001102107210 */ /* 0x000fca0007f1e0ff */
[----:B------:R-:W-:Y:S02]  /*3160*/  IMAD.X R17, R3, 0x1, R15, P0 ;  /* 0x0000000103117824 */ /* 0x000fe400000e060f */
[----:B------:R-:W5:Y:S01]  /*3170*/  LDL.128 R12, [R1+0x410] ;  /* 0x00041000010c7983 */ /* 0x000f620000100c00 */
[----:B----4-:R-:W-:-:S04]  /*3180*/  LOP3.LUT R0, R0, 0x1, RZ, 0xc0, !PT ;  /* 0x0000000100007812 */ /* 0x010fc800078ec0ff */
[----:B------:R-:W-:-:S04]  /*3190*/  ISETP.NE.U32.AND P1, PT, R0, 0x1, PT ;  /* 0x000000010000780c */ /* 0x000fc80003f25070 */
[----:B------:R-:W-:-:S13]  /*31a0*/  ISETP.LT.OR P1, PT, R6, 0x61, P1 ;  /* 0x000000610600780c */ /* 0x000fda0000f21670 */
[----:B------:R-:W-:Y:S01]  /*31b0*/  @!PT LDS RZ, [RZ] ;  /* 0x00000000fffff984 */ /* 0x000fe20000000800 */
[----:B------:R-:W-:Y:S01]  /*31c0*/  @!PT LDS RZ, [RZ] ;  /* 0x00000000fffff984 */ /* 0x000fe20000000800 */
[----:B------:R-:W-:Y:S01]  /*31d0*/  @!PT LDS RZ, [RZ] ;  /* 0x00000000fffff984 */ /* 0x000fe20000000800 */
[----:B------:R2:W-:Y:S04]  /*31e0*/  LDGSTS.E.BYPASS.LTC128B.128 [R4+0x7000], [R16.64], !P1 ;  /* 0x0700000010047fae */ /* 0x0005e8000c901d46 */
[----:B---3--:R-:W3:Y:S04]  /*31f0*/  LD.E R8, [R8.64] ;  /* 0x0000000608087980 */ /* 0x008ee8000c101900 */
[----:B-----5:R-:W1:Y:S01]  /*3200*/  LD.E.64 R12, [R12.64+0x8] ;  /* 0x000008060c0c7980 */ /* 0x020e62000c101b00 */
        /* <DEDUP_REMOVED lines=10> */
.L_x_1804:
[----:B------:R-:W-:Y:S05]  /*32b0*/  BSYNC B0 ;  /* 0x0000000000007941 */ /* 0x000fea0003800000 */
.L_x_1803:
[----:B--2---:R-:W2:Y:S04]  /*32c0*/  LDL R2, [R1+0x430] ;  /* 0x0004300001027983 */ /* 0x004ea80000100800 */
[----:B------:R-:W2:Y:S01]  /*32d0*/  LDL R41, [R1+0x18] ;  /* 0x0000180001297983 */ /* 0x000ea20000100800 */
[C---:B-1----:R-:W-:Y:S01]  /*32e0*/  IADD3 R3, P0, R22.reuse, 0x10c, RZ ;  /* 0x0000010c16037810 */ /* 0x042fe20007f1e0ff */
        /* <DEDUP_REMOVED lines=311> */
.L_x_1808:
[----:B-1----:R-:W-:Y:S02]  /*4660*/  MOV R30, 0x4680 ;  /* 0x00004680001e7802 */ /* 0x002fe40000000f00 */
[----:B------:R-:W-:Y:S05]  /*4670*/  CALL.REL.NOINC `($_ZN7cutlass13device_kernelIN5flash19enable_sm80_to_sm89INS1_16FlashAttnBwdSm80INS1_25CollectiveMainloopBwdSm80ILi2ELi2EN4cute5tupleIJNS5_1CILi128EEES8_NS7_ILi64EEEEEENS_10bfloat16_tEfNS_4arch4Sm80ELb0ELb1ELb1ELb0ELb1ELb0ELb0ELb0ELi2ELi4ELi4ELi4ELb0EEENS1_24CollectiveEpilogueBwdGQAISA_fSD_Li256ELb0ELb1EEENS1_19SingleTileSchedulerILb0ELb0ELb0ELi128EEEEEEEEEvNT_6ParamsE$_ZZN5flash25CollectiveMainloopBwdSm80ILi2ELi2EN4cute5tupleIJNS1_1CILi128EEES4_NS3_ILi64EEEEEEN7cutlass10bfloat16_tEfNS7_4arch4Sm80ELb0ELb1ELb1ELb0ELb1ELb0ELb0ELb0ELi2ELi4ELi4ELi4ELb0EE3mmaINS_16FlashAttnBwdSm80ISB_NS_24CollectiveEpilogueBwdGQAIS6_fSA_Li256ELb0ELb1EEENS_19SingleTileSchedulerILb0ELb0ELb0ELi128EEEE13SharedStorageENS1_6TensorINS1_11ArrayEngineIfLm32EEENS1_6LayoutINS2_IJNS2_IJNS3_ILi2EEESO_EEESO_NS3_ILi4EEEEEENS2_IJNS2_IJNS3_ILi1EEESO_EEESQ_NS3_ILi8EEEEEEEEEEEEbRKNSB_6ParamsERT0_S12_iNS2_IJiiiEEERT_ENKUliT_E_clIZSC_ISJ_SX_EbS10_S12_S12_iS13_S15_EUlRS16_iE_EEDaiS16_) ;  /* 0x0000fd3000007944 */ /* 0x000fea0003c00000 */
[----:B---3--:R-:W2:Y:S02]  /*4680*/  LDL R2, [R1+0x430] ;  /* 0x0004300001027983 */ /* 0x008ea40000100800 */
[----:B--2---:R-:W-:-:S04]  /*4690*/  IADD3 R2, R2, 0x1, RZ ;  /* 0x0000000102027810 */ /* 0x004fc80007ffe0ff */
[----:B------:R-:W-:Y:S01]  /*46a0*/  ISETP.GE.AND P0, PT, R2, R41, PT ;  /* 0x000000290200720c */ /* 0x000fe20003f06270 */
[----:B------:R1:W-:-:S12]  /*46b0*/  STL [R1+0x430], R2 ;  /* 0x0004300201007387 */ /* 0x0003d80000100800 */
[----:B------:R-:W-:Y:S05]  /*46c0*/  @!P0 BRA `(.L_x_1808) ;  /* 0xffffff9000008947 */ /* 0x000fea000383ffff */
[----:B------:R-:W-:Y:S05]  /*46d0*/  BSYNC B3 ;  /* 0x0000000000037941 */ /* 0x000fea0003800000 */
.L_x_1807:
        /* <DEDUP_REMOVED lines=8> */
.L_x_1806:
[----:B------:R-:W-:Y:S05]  /*4760*/  BSYNC B4 ;  /* 0x0000000000047941 */ /* 0x000fea0003800000 */
.L_x_1805:
        /* <DEDUP_REMOVED lines=41> */
.L_x_1802:
[----:B--2---:R-:W-:Y:S05]  /*4a00*/  @P1 EXIT ;  /* 0x000000000000194d */ /* 0x004fea0003800000 */
[----:B---3--:R-:W2:Y:S01]  /*4a10*/  S2R R4, SR_CTAID.Y ;  /* 0x0000000000047919 */ /* 0x008ea20000002600 */
[----:B------:R-:W-:Y:S01]  /*4a20*/  IMAD.MOV.U32 R0, RZ, RZ, 0x1 ;  /* 0x00000001ff007424 */ /* 0x000fe200078e00ff */
[----:B------:R-:W-:Y:S02]  /*4a30*/  WARPSYNC 0xffffffff ;  /* 0xffffffff00007948 */ /* 0x000fe40003800000 */
[----:B-1----:R-:W1:Y:S02]  /*4a40*/  S2R R2, SR_CTAID.Z ;  /* 0x0000000000027919 */ /* 0x002e640000002700 */
[----:B------:R-:W-:-:S13]  /*4a50*/  ISETP.NE.AND P0, PT, R0, c[0x0][0x338], PT ;  /* 0x0000ce0000007a0c */ /* 0x000fda0003f05270 */
[----:B--2---:R-:W-:Y:S01]  /*4a60*/  @P0 IMAD.HI.U32 R0, R4, c[0x0][0x33c], RZ ;  /* 0x0000cf0004000a27 */ /* 0x004fe200078e00ff */
[----:B------:R-:W-:-:S04]  /*4a70*/  MOV R41, R4 ;  /* 0x0000000400297202 */ /* 0x000fc80000000f00 */
[----:B------:R-:W-:Y:S02]  /*4a80*/  @P0 SHF.R.U32.HI R41, RZ, c[0x0][0x340], R0 ;  /* 0x0000d000ff290a19 */ /* 0x000fe40000011600 */
[----:B-1----:R-:W-:Y:S02]  /*4a90*/  SHF.R.S32.HI R0, RZ, 0x1f, R2 ;  /* 0x0000001fff007819 */ /* 0x002fe40000011402 */
[--C-:B------:R-:W-:Y:S01]  /*4aa0*/  SHF.R.S32.HI R3, RZ, 0x1f, R41.reuse ;  /* 0x0000001fff037819 */ /* 0x100fe20000011429 */
[----:B------:R-:W-:-:S04]  /*4ab0*/  IMAD.MOV R5, RZ, RZ, -R41 ;  /* 0x000000ffff057224 */ /* 0x000fc800078e0a29 */
[----:B------:R-:W-:Y:S02]  /*4ac0*/  IMAD R44, R5, c[0x0][0x338], R4 ;  /* 0x0000ce00052c7a24 */ /* 0x000fe400078e0204 */
[----:B------:R-:W-:Y:S01]  /*4ad0*/  IMAD R6, R32, c[0x0][0x358], RZ ;  /* 0x0000d60020067a24 */ /* 0x000fe200078e02ff */
[----:B------:R-:W-:Y:S01]  /*4ae0*/  BAR.SYNC.DEFER_BLOCKING 0x1, 0x100 ;  /* 0x0044000000007b1d */ /* 0x000fe20000010000 */
[----:B------:R-:W-:Y:S02]  /*4af0*/  IMAD R4, R2, c[0x0][0x2f4], RZ ;  /* 0x0000bd0002047a24 */ /* 0x000fe400078e02ff */
[----:B------:R-:W-:-:S03]  /*4b00*/  IMAD R6, R6, c[0x0][0x2f4], RZ ;  /* 0x0000bd0006067a24 */ /* 0x000fc600078e02ff */
[----:B------:R-:W-:Y:S01]  /*4b10*/  SHF.R.S32.HI R35, RZ, 0x1f, R4 ;  /* 0x0000001fff237819 */ /* 0x000fe20000011404 */
        /* <DEDUP_REMOVED lines=10> */
.L_x_1811:
[----:B------:R-:W2:Y:S01]  /*4bc0*/  LDG.E.STRONG.GPU R5, [R46.64] ;  /* 0x000000062e057981 */ /* 0x000ea2000c1ef900 */
[----:B------:R-:W-:Y:S01]  /*4bd0*/  YIELD ;  /* 0x0000000000007946 */ /* 0x000fe20003800000 */
[----:B--2---:R-:W-:Y:S01]  /*4be0*/  ISETP.NE.AND P0, PT, R5, R44, PT ;  /* 0x0000002c0500720c */ /* 0x004fe20003f05270 */
[----:B------:R-:W-:-:S12]  /*4bf0*/  CCTL.IVALL ;  /* 0x00000000ff00798f */ /* 0x000fd80002000000 */
[----:B------:R-:W-:Y:S05]  /*4c00*/  @P0 BRA `(.L_x_1811) ;  /* 0xffffffb000000947 */ /* 0x000fea000383ffff */
.L_x_1810:
[----:B------:R-:W-:Y:S05]  /*4c10*/  BSYNC B0 ;  /* 0x0000000000007941 */ /* 0x000fea0003800000 */
.L_x_1809:
[----:B------:R-:W-:Y:S01]  /*4c20*/  MOV R40, 0xffffffff ;  /* 0xffffffff00287802 */ /* 0x000fe20000000f00 */
[----:B------:R-:W-:Y:S05]  /*4c30*/  BRA.CONV ~URZ, `(.L_x_1812) ;  /* 0x000000237f007947 */ /* 0x000fea000b800000 */
[----:B------:R-:W-:Y:S02]  /*4c40*/  MOV R4, 0x4c60 ;  /* 0x00004c6000047802 */ /* 0x000fe40000000f00 */
[----:B------:R-:W-:Y:S05]  /*4c50*/  CALL.REL.NOINC `($__internal_8_$__cuda_sm70_warpsync) ;  /* 0x0006357000007944 */ /* 0x000fea0003c00000 */
.L_x_1812:
        /* <DEDUP_REMOVED lines=9> */
[----:B------:R-:W-:Y:S01]  /*4cf0*/  SHF.L.U32 R45, R32, 0xd, RZ ;  /* 0x0000000d202d7819 */ /* 0x000fe200000006ff */
[----:B------:R-:W-:-:S03]  /*4d00*/  IMAD R48, R3, c[0x0][0x328], RZ ;  /* 0x0000ca0003307a24 */ /* 0x000fc600078e02ff */
[----:B------:R-:W-:Y:S01]  /*4d10*/  SHF.R.S32.HI R43, RZ, 0x1f, R45 ;  /* 0x0000001fff2b7819 */ /* 0x000fe2000001142d */
[----:B------:R-:W-:Y:S01]  /*4d20*/  IMAD R48, R41, c[0x0][0x32c], R48 ;  /* 0x0000cb0029307a24 */ /* 0x000fe200078e0230 */
[----:B------:R-:W-:Y:S01]  /*4d30*/  IADD3 R42, P0, R45, R34, RZ ;  /* 0x000000222d2a7210 */ /* 0x000fe20007f1e0ff */
[----:B------:R-:W-:-:S03]  /*4d40*/  IMAD R45, R0, c[0x0][0x330], RZ ;  /* 0x0000cc00002d7a24 */ /* 0x000fc600078e02ff */
[----:B------:R-:W-:Y:S01]  /*4d50*/  LEA.HI.X.SX32 R43, R34, R43, 0x1, P0 ;  /* 0x0000002b222b7211 */ /* 0x000fe200000f0eff */
[----:B------:R-:W-:-:S04]  /*4d60*/  IMAD R32, R2, c[0x0][0x334], R45 ;  /* 0x0000cd0002207a24 */ /* 0x000fc800078e022d */
[----:B------:R-:W-:-:S05]  /*4d70*/  IMAD.WIDE.U32 R50, R41, c[0x0][0x328], R42 ;  /* 0x0000ca0029327a25 */ /* 0x000fca00078e002a */
[----:B------:R-:W-:Y:S02]  /*4d80*/  IADD3 R49, R51, R48, RZ ;  /* 0x0000003033317210 */ /* 0x000fe40007ffe0ff */
[----:B------:R-:W-:-:S05]  /*4d90*/  MOV R48, R50 ;  /* 0x0000003200307202 */ /* 0x000fca0000000f00 */
        /* <DEDUP_REMOVED lines=38> */
[----:B------:R-:W-:Y:S05]  /*5000*/  CALL.REL.NOINC `($__internal_8_$__cuda_sm70_warpsync) ;  /* 0x000631c000007944 */ /* 0x000fea0003c00000 */
.L_x_1813:
        /* <DEDUP_REMOVED lines=12> */
.L_x_1815:
[----:B------:R-:W-:Y:S05]  /*50d0*/  BSYNC B0 ;  /* 0x0000000000007941 */ /* 0x000fea0003800000 */
.L_x_1814:
[----:B-1----:R-:W-:Y:S01]  /*50e0*/  IADD3 R36, P0, R33, c[0x0][0x348], RZ ;  /* 0x0000d20021247a10 */ /* 0x002fe20007f1e0ff */
[----:B------:R-:W-:Y:S03]  /*50f0*/  BSSY B0, `(.L_x_1816) ;  /* 0x0000008000007945 */ /* 0x000fe60003800000 */
[----:B------:R-:W-:Y:S01]  /*5100*/  IADD3.X R37, R35, c[0x0][0x34c], RZ, P0, !PT ;  /* 0x0000d30023257a10 */ /* 0x000fe200007fe4ff */
[----:B------:R-:W-:Y:S05]  /*5110*/  @P1 BRA `(.L_x_1817) ;  /* 0x0000005000001947 */ /* 0x000fea0003800000 */
.L_x_1818:
[----:B------:R-:W2:Y:S01]  /*5120*/  LDG.E.STRONG.GPU R5, [R36.64] ;  /* 0x0000000624057981 */ /* 0x000ea2000c1ef900 */
[----:B------:R-:W-:Y:S01]  /*5130*/  YIELD ;  /* 0x0000000000007946 */ /* 0x000fe20003800000 */
[----:B--2---:R-:W-:Y:S01]  /*5140*/  ISETP.NE.AND P0, PT, R5, R44, PT ;  /* 0x0000002c0500720c */ /* 0x004fe20003f05270 */
[----:B------:R-:W-:-:S12]  /*5150*/  CCTL.IVALL ;  /* 0x00000000ff00798f */ /* 0x000fd80002000000 */
[----:B------:R-:W-:Y:S05]  /*5160*/  @P0 BRA `(.L_x_1818) ;  /* 0xffffffb000000947 */ /* 0x000fea000383ffff */
.L_x_1817:
[----:B------:R-:W-:Y:S05]  /*5170*/  BSYNC B0 ;  /* 0x0000000000007941 */ /* 0x000fea0003800000 */
.L_x_1816:
[----:B------:R-:W-:Y:S05]  /*5180*/  BRA.CONV ~URZ, `(.L_x_1819) ;  /* 0x000000237f007947 */ /* 0x000fea000b800000 */
[----:B------:R-:W-:Y:S02]  /*5190*/  MOV R4, 0x51b0 ;  /* 0x000051b000047802 */ /* 0x000fe40000000f00 */
[----:B------:R-:W-:Y:S05]  /*51a0*/  CALL.REL.NOINC `($__internal_8_$__cuda_sm70_warpsync) ;  /* 0x0006302000007944 */ /* 0x000fea0003c00000 */
.L_x_1819:
        /* <DEDUP_REMOVED lines=54> */
.L_x_1820:
        /* <DEDUP_REMOVED lines=12> */
        .type           $_ZN7cutlass13device_kernelIN5flash19enable_sm80_to_sm89INS1_16FlashAttnBwdSm80INS1_25CollectiveMainloopBwdSm80ILi2ELi2EN4cute5tupleIJNS5_1CILi128EEES8_NS7_ILi64EEEEEENS_10bfloat16_tEfNS_4arch4Sm80ELb0ELb1ELb1ELb0ELb1ELb0ELb0ELb0ELi2ELi4ELi4ELi4ELb0EEENS1_24CollectiveEpilogueBwdGQAISA_fSD_Li256ELb0ELb1EEENS1_19SingleTileSchedulerILb0ELb0ELb0ELi128EEEEEEEEEvNT_6ParamsE$_ZN4cute12iter_adaptorIPKN7cutlass10bfloat16_tENS_8gmem_ptrIS4_EEEC2ES4_,@function
        .size           $_ZN7cutlass13device_kernelIN5flash19enable_sm80_to_sm89INS1_16FlashAttnBwdSm80INS1_25CollectiveMainloopBwdSm80ILi2ELi2EN4cute5tupleIJNS5_1CILi128EEES8_NS7_ILi64EEEEEENS_10bfloat16_tEfNS_4arch4Sm80ELb0ELb1ELb1ELb0ELb1ELb0ELb0ELb0ELi2ELi4ELi4ELi4ELb0EEENS1_24CollectiveEpilogueBwdGQAISA_fSD_Li256ELb0ELb1EEENS1_19SingleTileSchedulerILb0ELb0ELb0ELi128EEEEEEEEEvNT_6ParamsE$_ZN4cute12iter_adaptorIPKN7cutlass10bfloat16_tENS_8gmem_ptrIS4_EEEC2ES4_,($_ZN7cutlass13device_kernelIN5flash19enable_sm80_to_sm89INS1_16FlashAttnBwdSm80INS1_25CollectiveMainloopBwdSm80ILi2ELi2EN4cute5tupleIJNS5_1CILi128EEES8_NS7_ILi64EEEEEENS_10bfloat16_tEfNS_4arch4Sm80ELb0ELb1ELb1ELb0ELb1ELb0ELb0ELb0ELi2ELi4ELi4ELi4ELb0EEENS1_24CollectiveEpilogueBwdGQAISA_fSD_Li256ELb0ELb1EEENS1_19SingleTileSchedulerILb0ELb0ELb0ELi128EEEEEEEEEvNT_6ParamsE$_ZN4cute12iter_adaptorIPKN7cutlass9uint128_tENS_8gmem_ptrIS4_EEEC2ES4_ - $_ZN7cutlass13device_kernelIN5flash19enable_sm80_to_sm89INS1_16FlashAttnBwdSm80INS1_25CollectiveMainloopBwdSm80ILi2ELi2EN4cute5tupleIJNS5_1CILi128EEES8_NS7_ILi64EEEEEENS_10bfloat16_tEfNS_4arch4Sm80ELb0ELb1ELb1ELb0ELb1ELb0ELb0ELb0ELi2ELi4ELi4ELi4ELb0EEENS1_24CollectiveEpilogueBwdGQAISA_fSD_Li256ELb0ELb1EEENS1_19SingleTileSchedulerILb0ELb0ELb0ELi128EEEEEEEEEvNT_6ParamsE$_ZN4cute12iter_adaptorIPKN7cutlass10bfloat16_tENS_8gmem_ptrIS4_EEEC2ES4_)
$_ZN7cutlass13device_kernelIN5flash19enable_sm80_to_sm89INS1_16FlashAttnBwdSm80INS1_25CollectiveMainloopBwdSm80ILi2ELi2EN4cute5tupleIJNS5_1CILi128EEES8_NS7_ILi64EEEEEENS_10bfloat16_tEfNS_4arch4Sm80ELb0ELb1ELb1ELb0ELb1ELb0ELb0ELb0ELi2ELi4ELi4ELi4ELb0EEENS1_24CollectiveEpilogueBwdGQAISA_fSD_Li256ELb0ELb1EEENS1_19SingleTileSchedulerILb0ELb0ELb0ELi128EEEEEEEEEvNT_6ParamsE$_ZN4cute12iter_adaptorIPKN7cutlass10bfloat16_tENS_8gmem_ptrIS4_EEEC2ES4_:
[----:B------:R-:W-:Y:S01]  /*55d0*/  IADD3 R5, R83, -c[0x0][0x20], RZ ;  /* 0x8000080053057a10 */ /* 0x000fe20007ffe0ff */
[----:B------:R-:W-:Y:S01]  /*55e0*/  IMAD.MOV.U32 R80, RZ, RZ, R4 ;  /* 0x000000ffff507224 */ /* 0x000fe200078e0004 */
[----:B------:R-:W-:Y:S01]  /*55f0*/  MOV R81, R11 ;  /* 0x0000000b00517202 */ /* 0x000fe20000000f00 */
[----:B------:R-:W-:-:S04]  /*5600*/  IMAD.MOV.U32 R11, RZ, RZ, 0x0 ;  /* 0x00000000ff0b7424 */ /* 0x000fc800078e00ff */
[----:B------:R1:W-:Y:S01]  /*5610*/  STL.64 [R5], R80 ;  /* 0x0000005005007387 */ /* 0x0003e20000100a00 */
[----:B------:R-:W-:Y:S05]  /*5620*/  RET.REL.NODEC R10 `(_ZN7cutlass13device_kernelIN5flash19enable_sm80_to_sm89INS1_16FlashAttnBwdSm80INS1_25CollectiveMainloopBwdSm80ILi2ELi2EN4cute5tupleIJNS5_1CILi128EEES8_NS7_ILi64EEEEEENS_10bfloat16_tEfNS_4arch4Sm80ELb0ELb1ELb1ELb0ELb1ELb0ELb0ELb0ELi2ELi4ELi4ELi4ELb0EEENS1_24CollectiveEpilogueBwdGQAISA_fSD_Li256ELb0ELb1EEENS1_19SingleTileSchedulerILb0ELb0ELb0ELi128EEEEEEEEEvNT_6ParamsE) ;  /* 0xffffa9d00a007950 */ /* 0x000fea0003c3ffff */
        .type           $_ZN7cutlass13device_kernelIN5flash19enable_sm80_to_sm89INS1_16FlashAttnBwdSm80INS1_25CollectiveMainloopBwdSm80ILi2ELi2EN4cute5tupleIJNS5_1CILi128EEES8_NS7_ILi64EEEEEENS_10bfloat16_tEfNS_4arch4Sm80ELb0ELb1ELb1ELb0ELb1ELb0ELb0ELb0ELi2ELi4ELi4ELi4ELb0EEENS1_24CollectiveEpilogueBwdGQAISA_fSD_Li256ELb0ELb1EEENS1_19SingleTileSchedulerILb0ELb0ELb0ELi128EEEEEEEEEvNT_6ParamsE$_ZN4cute12iter_adaptorIPKN7cutlass9uint128_tENS_8gmem_ptrIS4_EEEC2ES4_,@function
        .size           $_ZN7cutlass13device_kernelIN5flash19enable_sm80_to_sm89INS1_16FlashAttnBwdSm80INS1_25CollectiveMainloopBwdSm80ILi2ELi2EN4cute5tupleIJNS5_1CILi128EEES8_NS7_ILi64EEEEEENS_10bfloat16_tEfNS_4arch4Sm80ELb0ELb1ELb1ELb0ELb1ELb0ELb0ELb0ELi2ELi4ELi4ELi4ELb0EEENS1_24CollectiveEpilogueBwdGQAISA_fSD_Li256ELb0ELb1EEENS1_19SingleTileSchedulerILb0ELb0ELb0ELi128EEEEEEEEEvNT_6ParamsE$_ZN4cute12iter_adaptorIPKN7cutlass9uint128_tENS_8gmem_ptrIS4_EEEC2ES4_,($_ZN7cutlass13device_kernelIN5flash19enable_sm80_to_sm89INS1_16FlashAttnBwdSm80INS1_25CollectiveMainloopBwdSm80ILi2ELi2EN4cute5tupleIJNS5_1CILi128EEES8_NS7_ILi64EEEEEENS_10bfloat16_tEfNS_4arch4Sm80ELb0ELb1ELb1ELb0ELb1ELb0ELb0ELb0ELi2ELi4ELi4ELi4ELb0EEENS1_24CollectiveEpilogueBwdGQAISA_fSD_Li256ELb0ELb1EEENS1_19SingleTileSchedulerILb0ELb0ELb0ELi128EEEEEEEEEvNT_6ParamsE$_ZN4cute12iter_adaptorIPKfNS_8gmem_ptrIS2_EEEC2ES2_ - $_ZN7cutlass13device_kernelIN5flash19enable_sm80_to_sm89INS1_16FlashAttnBwdSm80INS1_25CollectiveMainloopBwdSm80ILi2ELi2EN4cute5tupleIJNS5_1CILi128EEES8_NS7_ILi64EEEEEENS_10bfloat16_tEfNS_4arch4Sm80ELb0ELb1ELb1ELb0ELb1ELb0ELb0ELb0ELi2ELi4ELi4ELi4ELb0EEENS1_24CollectiveEpilogueBwdGQAISA_fSD_Li256ELb0ELb1EEENS1_19SingleTileSchedulerILb0ELb0ELb0ELi128EEEEEEEEEvNT_6ParamsE$_ZN4cute12iter_adaptorIPKN7cutlass9uint128_tENS_8gmem_ptrIS4_EEEC2ES4_)
$_ZN7cutlass13device_kernelIN5flash19enable_sm80_to_sm89INS1_16FlashAttnBwdSm80INS1_25CollectiveMainloopBwdSm80ILi2ELi2EN4cute5tupleIJNS5_1CILi128EEES8_NS7_ILi64EEEEEENS_10bfloat16_tEfNS_4arch4Sm80ELb0ELb1ELb1ELb0ELb1ELb0ELb0ELb0ELi2ELi4ELi4ELi4ELb0EEENS1_24CollectiveEpilogueBwdGQAISA_fSD_Li256ELb0ELb1EEENS1_19SingleTileSchedulerILb0ELb0ELb0ELi128EEEEEEEEEvNT_6ParamsE$_ZN4cute12iter_adaptorIPKN7cutlass9uint128_tENS_8gmem_ptrIS4_EEEC2ES4_:
[----:B------:R-:W-:Y:S02]  /*5630*/  IADD3 R4, R83, -c[0x0][0x20], RZ ;  /* 0x8000080053047a10 */ /* 0x000fe40007ffe0ff */
[----:B------:R-:W-:-:S03]  /*5640*/  MOV R81, 0x0 ;  /* 0x0000000000517802 */ /* 0x000fc60000000f00 */
[----:B------:R1:W-:Y:S01]  /*5650*/  STL.64 [R4], R2 ;  /* 0x0000000204007387 */ /* 0x0003e20000100a00 */
[----:B------:R-:W-:Y:S05]  /*5660*/  RET.REL.NODEC R80 `(_ZN7cutlass13device_kernelIN5flash19enable_sm80_to_sm89INS1_16FlashAttnBwdSm80INS1_25CollectiveMainloopBwdSm80ILi2ELi2EN4cute5tupleIJNS5_1CILi128EEES8_NS7_ILi64EEEEEENS_10bfloat16_tEfNS_4arch4Sm80ELb0ELb1ELb1ELb0ELb1ELb0ELb0ELb0ELi2ELi4ELi4ELi4ELb0EEENS1_24CollectiveEpilogueBwdGQAISA_fSD_Li256ELb0ELb1EEENS1_19SingleTileSchedulerILb0ELb0ELb0ELi128EEEEEEEEEvNT_6ParamsE) ;  /* 0xffffa99050007950 */ /* 0x000fea0003c3ffff */
        .type           $_ZN7cutlass13device_kernelIN5flash19enable_sm80_to_sm89INS1_16FlashAttnBwdSm80INS1_25CollectiveMainloopBwdSm80ILi2ELi2EN4cute5tupleIJNS5_1CILi128EEES8_NS7_ILi64EEEEEENS_10bfloat16_tEfNS_4arch4Sm80ELb0ELb1ELb1ELb0ELb1ELb0ELb0ELb0ELi2ELi4ELi4ELi4ELb0EEENS1_24CollectiveEpilogueBwdGQAISA_fSD_Li256ELb0ELb1EEENS1_19SingleTileSchedulerILb0ELb0ELb0ELi128EEEEEEEEEvNT_6ParamsE$_ZN4cute12iter_adaptorIPKfNS_8gmem_ptrIS2_EEEC2ES2_,@function
        .size           $_ZN7cutlass13device_kernelIN5flash19enable_sm80_to_sm89INS1_16FlashAttnBwdSm80INS1_25CollectiveMainloopBwdSm80ILi2ELi2EN4cute5tupleIJNS5_1CILi128EEES8_NS7_ILi64EEEEEENS_10bfloat16_tEfNS_4arch4Sm80ELb0ELb1ELb1ELb0ELb1ELb0ELb0ELb0ELi2ELi4ELi4ELi4ELb0EEENS1_24CollectiveEpilogueBwdGQAISA_fSD_Li256ELb0ELb1EEENS1_19SingleTileSchedulerILb0ELb0ELb0ELi128EEEEEEEEEvNT_6ParamsE$_ZN4cute12iter_adaptorIPKfNS_8gmem_ptrIS2_EEEC2ES2_,($_ZN7cutlass13device_kernelIN5flash19enable_sm80_to_sm89INS1_16FlashAttnBwdSm80INS1_25CollectiveMainloopBwdSm80ILi2ELi2EN4cute5tupleIJNS5_1CILi128EEES8_NS7_ILi64EEEEEENS_10bfloat16_tEfNS_4arch4Sm80ELb0ELb1ELb1ELb0ELb1ELb0ELb0ELb0ELi2ELi4ELi4ELi4ELb0EEENS1_24CollectiveEpilogueBwdGQAISA_fSD_Li256ELb0ELb1EEENS1_19SingleTileSchedulerILb0ELb0ELb0ELi128EEEEEEEEEvNT_6ParamsE$_ZN4cute12iter_adaptorIPN7cutlass10bfloat16_tENS_8smem_ptrIS3_EEEC2ES3_ - $_ZN7cutlass13device_kernelIN5flash19enable_sm80_to_sm89INS1_16FlashAttnBwdSm80INS1_25CollectiveMainloopBwdSm80ILi2ELi2EN4cute5tupleIJNS5_1CILi128EEES8_NS7_ILi64EEEEEENS_10bfloat16_tEfNS_4arch4Sm80ELb0ELb1ELb1ELb0ELb1ELb0ELb0ELb0ELi2ELi4ELi4ELi4ELb0EEENS1_24CollectiveEpilogueBwdGQAISA_fSD_Li256ELb0ELb1EEENS1_19SingleTileSchedulerILb0ELb0ELb0ELi128EEEEEEEEEvNT_6ParamsE$_ZN4cute12iter_adaptorIPKfNS_8gmem_ptrIS2_EEEC2ES2_)
$_ZN7cutlass13device_kernelIN5flash19enable_sm80_to_sm89INS1_16FlashAttnBwdSm80INS1_25CollectiveMainloopBwdSm80ILi2ELi2EN4cute5tupleIJNS5_1CILi128EEES8_NS7_ILi64EEEEEENS_10bfloat16_tEfNS_4arch4Sm80ELb0ELb1ELb1ELb0ELb1ELb0ELb0ELb0ELi2ELi4ELi4ELi4ELb0EEENS1_24CollectiveEpilogueBwdGQAISA_fSD_Li256ELb0ELb1EEENS1_19SingleTileSchedulerILb0ELb0ELb0ELi128EEEEEEEEEvNT_6ParamsE$_ZN4cute12iter_adaptorIPKfNS_8gmem_ptrIS2_EEEC2ES2_:
[----:B------:R-:W-:Y:S02]  /*5670*/  IADD3 R2, R2, -c[0x0][0x20], RZ ;  /* 0x8000080002027a10 */ /* 0x000fe40007ffe0ff */
[----:B------:R-:W-:-:S03]  /*5680*/  MOV R17, 0x0 ;  /* 0x0000000000117802 */ /* 0x000fc60000000f00 */
[----:B------:R1:W-:Y:S01]  /*5690*/  STL.64 [R2], R4 ;  /* 0x0000000402007387 */ /* 0x0003e20000100a00 */
[----:B------:R-:W-:Y:S05]  /*56a0*/  RET.REL.NODEC R16 `(_ZN7cutlass13device_kernelIN5flash19enable_sm80_to_sm89INS1_16FlashAttnBwdSm80INS1_25CollectiveMainloopBwdSm80ILi2ELi2EN4cute5tupleIJNS5_1CILi128EEES8_NS7_ILi64EEEEEENS_10bfloat16_tEfNS_4arch4Sm80ELb0ELb1ELb1ELb0ELb1ELb0ELb0ELb0ELi2ELi4ELi4ELi4ELb0EEENS1_24CollectiveEpilogueBwdGQAISA_fSD_Li256ELb0ELb1EEENS1_19SingleTileSchedulerILb0ELb0ELb0ELi128EEEEEEEEEvNT_6ParamsE) ;  /* 0xffffa95010007950 */ /* 0x000fea0003c3ffff */
        .type           $_ZN7cutlass13device_kernelIN5flash19enable_sm80_to_sm89INS1_16FlashAttnBwdSm80INS1_25CollectiveMainloopBwdSm80ILi2ELi2EN4cute5tupleIJNS5_1CILi128EEES8_NS7_ILi64EEEEEENS_10bfloat16_tEfNS_4arch4Sm80ELb0ELb1ELb1ELb0ELb1ELb0ELb0ELb0ELi2ELi4ELi4ELi4ELb0EEENS1_24CollectiveEpilogueBwdGQAISA_fSD_Li256ELb0ELb1EEENS1_19SingleTileSchedulerILb0ELb0ELb0ELi128EEEEEEEEEvNT_6ParamsE$_ZN4cute12iter_adaptorIPN7cutlass10bfloat16_tENS_8smem_ptrIS3_EEEC2ES3_,@function
        .size           $_ZN7cutlass13device_kernelIN5flash19enable_sm80_to_sm89INS1_16FlashAttnBwdSm80INS1_25CollectiveMainloopBwdSm80ILi2ELi2EN4cute5tupleIJNS5_1CILi128EEES8_NS7_ILi64EEEEEENS_10bfloat16_tEfNS_4arch4Sm80ELb0ELb1ELb1ELb0ELb1ELb0ELb0ELb0ELi2ELi4ELi4ELi4ELb0EEENS1_24CollectiveEpilogueBwdGQAISA_fSD_Li256ELb0ELb1EEENS1_19SingleTileSchedulerILb0ELb0ELb0ELi128EEEEEEEEEvNT_6ParamsE$_ZN4cute12iter_adaptorIPN7cutlass10bfloat16_tENS_8smem_ptrIS3_EEEC2ES3_,($_ZN7cutlass13device_kernelIN5flash19enable_sm80_to_sm89INS1_16FlashAttnBwdSm80INS1_25CollectiveMainloopBwdSm80ILi2ELi2EN4cute5tupleIJNS5_1CILi128EEES8_NS7_ILi64EEEEEENS_10bfloat16_tEfNS_4arch4Sm80ELb0ELb1ELb1ELb0ELb1ELb0ELb0ELb0ELi2ELi4ELi4ELi4ELb0EEENS1_24CollectiveEpilogueBwdGQAISA_fSD_Li256ELb0ELb1EEENS1_19SingleTileSchedulerILb0ELb0ELb0ELi128EEEEEEEEEvNT_6ParamsE$_ZN4cute12iter_adaptorIPN7cutlass9uint128_tENS_8smem_ptrIS3_EEEC2ES3_ - $_ZN7cutlass13device_kernelIN5flash19enable_sm80_to_sm89INS1_16FlashAttnBwdSm80INS1_25CollectiveMainloopBwdSm80ILi2ELi2EN4cute5tupleIJNS5_1CILi128EEES8_NS7_ILi64EEEEEENS_10bfloat16_tEfNS_4arch4Sm80ELb0ELb1ELb1ELb0ELb1ELb0ELb0ELb0ELi2ELi4ELi4ELi4ELb0EEENS1_24CollectiveEpilogueBwdGQAISA_fSD_Li256ELb0ELb1EEENS1_19SingleTileSchedulerILb0ELb0ELb0ELi128EEEEEEEEEvNT_6ParamsE$_ZN4cute12iter_adaptorIPN7cutlass10bfloat16_tENS_8smem_ptrIS3_EEEC2ES3_)
$_ZN7cutlass13device_kernelIN5flash19enable_sm80_to_sm89INS1_16FlashAttnBwdSm80INS1_25CollectiveMainloopBwdSm80ILi2ELi2EN4cute5tupleIJNS5_1CILi128EEES8_NS7_ILi64EEEEEENS_10bfloat16_tEfNS_4arch4Sm80ELb0ELb1ELb1ELb0ELb1ELb0ELb0ELb0ELi2ELi4ELi4ELi4ELb0EEENS1_24CollectiveEpilogueBwdGQAISA_fSD_Li256ELb0ELb1EEENS1_19SingleTileSchedulerILb0ELb0ELb0ELi128EEEEEEEEEvNT_6ParamsE$_ZN4cute12iter_adaptorIPN7cutlass10bfloat16_tENS_8smem_ptrIS3_EEEC2ES3_:
[----:B------:R-:W-:Y:S02]  /*56b0*/  IADD3 R6, R9, -c[0x0][0x20], RZ ;  /* 0x8000080009067a10 */ /* 0x000fe40007ffe0ff */
[----:B------:R-:W-:-:S03]  /*56c0*/  MOV R11, 0x0 ;  /* 0x00000000000b7802 */ /* 0x000fc60000000f00 */
[----:B------:R1:W-:Y:S01]  /*56d0*/  STL.64 [R6], R2 ;  /* 0x0000000206007387 */ /* 0x0003e20000100a00 */
[----:B------:R-:W-:Y:S05]  /*56e0*/  RET.REL.NODEC R10 `(_ZN7cutlass13device_kernelIN5flash19enable_sm80_to_sm89INS1_16FlashAttnBwdSm80INS1_25CollectiveMainloopBwdSm80ILi2ELi2EN4cute5tupleIJNS5_1CILi128EEES8_NS7_ILi64EEEEEENS_10bfloat16_tEfNS_4arch4Sm80ELb0ELb1ELb1ELb0ELb1ELb0ELb0ELb0ELi2ELi4ELi4ELi4ELb0EEENS1_24CollectiveEpilogueBwdGQAISA_fSD_Li256ELb0ELb1EEENS1_19SingleTileSchedulerILb0ELb0ELb0ELi128EEEEEEEEEvNT_6ParamsE) ;  /* 0xffffa9100a007950 */ /* 0x000fea0003c3ffff */
        .type           $_ZN7cutlass13device_kernelIN5flash19enable_sm80_to_sm89INS1_16FlashAttnBwdSm80INS1_25CollectiveMainloopBwdSm80ILi2ELi2EN4cute5tupleIJNS5_1CILi128EEES8_NS7_ILi64EEEEEENS_10bfloat16_tEfNS_4arch4Sm80ELb0ELb1ELb1ELb0ELb1ELb0ELb0ELb0ELi2ELi4ELi4ELi4ELb0EEENS1_24CollectiveEpilogueBwdGQAISA_fSD_Li256ELb0ELb1EEENS1_19SingleTileSchedulerILb0ELb0ELb0ELi128EEEEEEEEEvNT_6ParamsE$_ZN4cute12iter_adaptorIPN7cutlass9uint128_tENS_8smem_ptrIS3_EEEC2ES3_,@function
        .size           $_ZN7cutlass13device_kernelIN5flash19enable_sm80_to_sm89INS1_16FlashAttnBwdSm80INS1_25CollectiveMainloopBwdSm80ILi2ELi2EN4cute5tupleIJNS5_1CILi128EEES8_NS7_ILi64EEEEEENS_10bfloat16_tEfNS_4arch4Sm80ELb0ELb1ELb1ELb0ELb1ELb0ELb0ELb0ELi2ELi4ELi4ELi4ELb0EEENS1_24CollectiveEpilogueBwdGQAISA_fSD_Li256ELb0ELb1EEENS1_19SingleTileSchedulerILb0ELb0ELb0ELi128EEEEEEEEEvNT_6ParamsE$_ZN4cute12iter_adaptorIPN7cutlass9uint128_tENS_8smem_ptrIS3_EEEC2ES3_,($_ZN7cutlass13device_kernelIN5flash19enable_sm80_to_sm89INS1_16FlashAttnBwdSm80INS1_25CollectiveMainloopBwdSm80ILi2ELi2EN4cute5tupleIJNS5_1CILi128EEES8_NS7_ILi64EEEEEENS_10bfloat16_tEfNS_4arch4Sm80ELb0ELb1ELb1ELb0ELb1ELb0ELb0ELb0ELi2ELi4ELi4ELi4ELb0EEENS1_24CollectiveEpilogueBwdGQAISA_fSD_Li256ELb0ELb1EEENS1_19SingleTileSchedulerILb0ELb0ELb0ELi128EEEEEEEEEvNT_6ParamsE$_ZN4cute12iter_adaptorIPfNS_8gmem_ptrIS1_EEEC2ES1_ - $_ZN7cutlass13device_kernelIN5flash19enable_sm80_to_sm89INS1_16FlashAttnBwdSm80INS1_25CollectiveMainloopBwdSm80ILi2ELi2EN4cute5tupleIJNS5_1CILi128EEES8_NS7_ILi64EEEEEENS_10bfloat16_tEfNS_4arch4Sm80ELb0ELb1ELb1ELb0ELb1ELb0ELb0ELb0ELi2ELi4ELi4ELi4ELb0EEENS1_24CollectiveEpilogueBwdGQAISA_fSD_Li256ELb0ELb1EEENS1_19SingleTileSchedulerILb0ELb0ELb0ELi128EEEEEEEEEvNT_6ParamsE$_ZN4cute12iter_adaptorIPN7cutlass9uint128_tENS_8smem_ptrIS3_EEEC2ES3_)
$_ZN7cutlass13device_kernelIN5flash19enable_sm80_to_sm89INS1_16FlashAttnBwdSm80INS1_25CollectiveMainloopBwdSm80ILi2ELi2EN4cute5tupleIJNS5_1CILi128EEES8_NS7_ILi64EEEEEENS_10bfloat16_tEfNS_4arch4Sm80ELb0ELb1ELb1ELb0ELb1ELb0ELb0ELb0ELi2ELi4ELi4ELi4ELb0EEENS1_24CollectiveEpilogueBwdGQAISA_fSD_Li256ELb0ELb1EEENS1_19SingleTileSchedulerILb0ELb0ELb0ELi128EEEEEEEEEvNT_6ParamsE$_ZN4cute12iter_adaptorIPN7cutlass9uint128_tENS_8smem_ptrIS3_EEEC2ES3_:
[----:B------:R-:W-:Y:S02]  /*56f0*/  IADD3 R6, R6, -c[0x0][0x20], RZ ;  /* 0x8000080006067a10 */ /* 0x000fe40007ffe0ff */
[----:B------:R-:W-:-:S03]  /*5700*/  MOV R11, 0x0 ;  /* 0x00000000000b7802 */ /* 0x000fc60000000f00 */
[----:B------:R1:W-:Y:S01]  /*5710*/  STL.64 [R6], R2 ;  /* 0x0000000206007387 */ /* 0x0003e20000100a00 */
[----:B------:R-:W-:Y:S05]  /*5720*/  RET.REL.NODEC R10 `(_ZN7cutlass13device_kernelIN5flash19enable_sm80_to_sm89INS1_16FlashAttnBwdSm80INS1_25CollectiveMainloopBwdSm80ILi2ELi2EN4cute5tupleIJNS5_1CILi128EEES8_NS7_ILi64EEEEEENS_10bfloat16_tEfNS_4arch4Sm80ELb0ELb1ELb1ELb0ELb1ELb0ELb0ELb0ELi2ELi4ELi4ELi4ELb0EEENS1_24CollectiveEpilogueBwdGQAISA_fSD_Li256ELb0ELb1EEENS1_19SingleTileSchedulerILb0ELb0ELb0ELi128EEEEEEEEEvNT_6ParamsE) ;  /* 0xffffa8d00a007950 */ /* 0x000fea0003c3ffff */
        .type           $_ZN7cutlass13device_kernelIN5flash19enable_sm80_to_sm89INS1_16FlashAttnBwdSm80INS1_25CollectiveMainloopBwdSm80ILi2ELi2EN4cute5tupleIJNS5_1CILi128EEES8_NS7_ILi64EEEEEENS_10bfloat16_tEfNS_4arch4Sm80ELb0ELb1ELb1ELb0ELb1ELb0ELb0ELb0ELi2ELi4ELi4ELi4ELb0EEENS1_24CollectiveEpilogueBwdGQAISA_fSD_Li256ELb0ELb1EEENS1_19SingleTileSchedulerILb0ELb0ELb0ELi128EEEEEEEEEvNT_6ParamsE$_ZN4cute12iter_adaptorIPfNS_8gmem_ptrIS1_EEEC2ES1_,@function
        .size           $_ZN7cutlass13device_kernelIN5flash19enable_sm80_to_sm89INS1_16FlashAttnBwdSm80INS1_25CollectiveMainloopBwdSm80ILi2ELi2EN4cute5tupleIJNS5_1CILi128EEES8_NS7_ILi64EEEEEENS_10bfloat16_tEfNS_4arch4Sm80ELb0ELb1ELb1ELb0ELb1ELb0ELb0ELb0ELi2ELi4ELi4ELi4ELb0EEENS1_24CollectiveEpilogueBwdGQAISA_fSD_Li256ELb0ELb1EEENS1_19SingleTileSchedulerILb0ELb0ELb0ELi128EEEEEEEEEvNT_6ParamsE$_ZN4cute12iter_adaptorIPfNS_8gmem_ptrIS1_EEEC2ES1_,($_ZN7cutlass13device_kernelIN5flash19enable_sm80_to_sm89INS1_16FlashAttnBwdSm80INS1_25CollectiveMainloopBwdSm80ILi2ELi2EN4cute5tupleIJNS5_1CILi128EEES8_NS7_ILi64EEEEEENS_10bfloat16_tEfNS_4arch4Sm80ELb0ELb1ELb1ELb0ELb1ELb0ELb0ELb0ELi2ELi4ELi4ELi4ELb0EEENS1_24CollectiveEpilogueBwdGQAISA_fSD_Li256ELb0ELb1EEENS1_19SingleTileSchedulerILb0ELb0ELb0ELi128EEEEEEEEEvNT_6ParamsE$_ZN4cute12iter_adaptorIPfNS_8smem_ptrIS1_EEEC2ES1_ - $_ZN7cutlass13device_kernelIN5flash19enable_sm80_to_sm89INS1_16FlashAttnBwdSm80INS1_25CollectiveMainloopBwdSm80ILi2ELi2EN4cute5tupleIJNS5_1CILi128EEES8_NS7_ILi64EEEEEENS_10bfloat16_tEfNS_4arch4Sm80ELb0ELb1ELb1ELb0ELb1ELb0ELb0ELb0ELi2ELi4ELi4ELi4ELb0EEENS1_24CollectiveEpilogueBwdGQAISA_fSD_Li256ELb0ELb1EEENS1_19SingleTileSchedulerILb0ELb0ELb0ELi128EEEEEEEEEvNT_6ParamsE$_ZN4cute12iter_adaptorIPfNS_8gmem_ptrIS1_EEEC2ES1_)
$_ZN7cutlass13device_kernelIN5flash19enable_sm80_to_sm89INS1_16FlashAttnBwdSm80INS1_25CollectiveMainloopBwdSm80ILi2ELi2EN4cute5tupleIJNS5_1CILi128EEES8_NS7_ILi64EEEEEENS_10bfloat16_tEfNS_4arch4Sm80ELb0ELb1ELb1ELb0ELb1ELb0ELb0ELb0ELi2ELi4ELi4ELi4ELb0EEENS1_24CollectiveEpilogueBwdGQAISA_fSD_Li256ELb0ELb1EEENS1_19SingleTileSchedulerILb0ELb0ELb0ELi128EEEEEEEEEvNT_6ParamsE$_ZN4cute12iter_adaptorIPfNS_8gmem_ptrIS1_EEEC2ES1_:
[----:B------:R-:W-:Y:S02]  /*5730*/  IADD3 R2, R62, -c[0x0][0x20], RZ ;  /* 0x800008003e027a10 */ /* 0x000fe40007ffe0ff */
[----:B------:R-:W-:-:S03]  /*5740*/  MOV R5, 0x0 ;  /* 0x0000000000057802 */ /* 0x000fc60000000f00 */
[----:B------:R1:W-:Y:S01]  /*5750*/  STL.64 [R2], R10 ;  /* 0x0000000a02007387 */ /* 0x0003e20000100a00 */
[----:B------:R-:W-:Y:S05]  /*5760*/  RET.REL.NODEC R4 `(_ZN7cutlass13device_kernelIN5flash19enable_sm80_to_sm89INS1_16FlashAttnBwdSm80INS1_25CollectiveMainloopBwdSm80ILi2ELi2EN4cute5tupleIJNS5_1CILi128EEES8_NS7_ILi64EEEEEENS_10bfloat16_tEfNS_4arch4Sm80ELb0ELb1ELb1ELb0ELb1ELb0ELb0ELb0ELi2ELi4ELi4ELi4ELb0EEENS1_24CollectiveEpilogueBwdGQAISA_fSD_Li256ELb0ELb1EEENS1_19SingleTileSchedulerILb0ELb0ELb0ELi128EEEEEEEEEvNT_6ParamsE) ;  /* 0xffffa89004007950 */ /* 0x000fea0003c3ffff */
        .type           $_ZN7cutlass13device_kernelIN5flash19enable_sm80_to_sm89INS1_16FlashAttnBwdSm80INS1_25CollectiveMainloopBwdSm80ILi2ELi2EN4cute5tupleIJNS5_1CILi128EEES8_NS7_ILi64EEEEEENS_10bfloat16_tEfNS_4arch4Sm80ELb0ELb1ELb1ELb0ELb1ELb0ELb0ELb0ELi2ELi4ELi4ELi4ELb0EEENS1_24CollectiveEpilogueBwdGQAISA_fSD_Li256ELb0ELb1EEENS1_19SingleTileSchedulerILb0ELb0ELb0ELi128EEEEEEEEEvNT_6ParamsE$_ZN4cute12iter_adaptorIPfNS_8smem_ptrIS1_EEEC2ES1_,@function
        .size           $_ZN7cutlass13device_kernelIN5flash19enable_sm80_to_sm89INS1_16FlashAttnBwdSm80INS1_25CollectiveMainloopBwdSm80ILi2ELi2EN4cute5tupleIJNS5_1CILi128EEES8_NS7_ILi64EEEEEENS_10bfloat16_tEfNS_4arch4Sm80ELb0ELb1ELb1ELb0ELb1ELb0ELb0ELb0ELi2ELi4ELi4ELi4ELb0EEENS1_24CollectiveEpilogueBwdGQAISA_fSD_Li256ELb0ELb1EEENS1_19SingleTileSchedulerILb0ELb0ELb0ELi128EEEEEEEEEvNT_6ParamsE$_ZN4cute12iter_adaptorIPfNS_8smem_ptrIS1_EEEC2ES1_,($_ZN7cutlass13device_kernelIN5flash19enable_sm80_to_sm89INS1_16FlashAttnBwdSm80INS1_25CollectiveMainloopBwdSm80ILi2ELi2EN4cute5tupleIJNS5_1CILi128EEES8_NS7_ILi64EEEEEENS_10bfloat16_tEfNS_4arch4Sm80ELb0ELb1ELb1ELb0ELb1ELb0ELb0ELb0ELi2ELi4ELi4ELi4ELb0EEENS1_24CollectiveEpilogueBwdGQAISA_fSD_Li256ELb0ELb1EEENS1_19SingleTileSchedulerILb0ELb0ELb0ELi128EEEEEEEEEvNT_6ParamsE$_ZN4cute12iter_adaptorIPjNS_8smem_ptrIS1_EEEC2ES1_ - $_ZN7cutlass13device_kernelIN5flash19enable_sm80_to_sm89INS1_16FlashAttnBwdSm80INS1_25CollectiveMainloopBwdSm80ILi2ELi2EN4cute5tupleIJNS5_1CILi128EEES8_NS7_ILi64EEEEEENS_10bfloat16_tEfNS_4arch4Sm80ELb0ELb1ELb1ELb0ELb1ELb0ELb0ELb0ELi2ELi4ELi4ELi4ELb0EEENS1_24CollectiveEpilogueBwdGQAISA_fSD_Li256ELb0ELb1EEENS1_19SingleTileSchedulerILb0ELb0ELb0ELi128EEEEEEEEEvNT_6ParamsE$_ZN4cute12iter_adaptorIPfNS_8smem_ptrIS1_EEEC2ES1_)
$_ZN7cutlass13device_kernelIN5flash19enable_sm80_to_sm89INS1_16FlashAttnBwdSm80INS1_25CollectiveMainloopBwdSm80ILi2ELi2EN4cute5tupleIJNS5_1CILi128EEES8_NS7_ILi64EEEEEENS_10bfloat16_tEfNS_4arch4Sm80ELb0ELb1ELb1ELb0ELb1ELb0ELb0ELb0ELi2ELi4ELi4ELi4ELb0EEENS1_24CollectiveEpilogueBwdGQAISA_fSD_Li256ELb0ELb1EEENS1_19SingleTileSchedulerILb0ELb0ELb0ELi128EEEEEEEEEvNT_6ParamsE$_ZN4cute12iter_adaptorIPfNS_8smem_ptrIS1_EEEC2ES1_:
[----:B------:R-:W-:Y:S02]  /*5770*/  IADD3 R6, R6, -c[0x0][0x20], RZ ;  /* 0x8000080006067a10 */ /* 0x000fe40007ffe0ff */
[----:B------:R-:W-:-:S03]  /*5780*/  MOV R11, 0x0 ;  /* 0x00000000000b7802 */ /* 0x000fc60000000f00 */
[----:B------:R1:W-:Y:S01]  /*5790*/  STL.64 [R6], R2 ;  /* 0x0000000206007387 */ /* 0x0003e20000100a00 */
[----:B------:R-:W-:Y:S05]  /*57a0*/  RET.REL.NODEC R10 `(_ZN7cutlass13device_kernelIN5flash19enable_sm80_to_sm89INS1_16FlashAttnBwdSm80INS1_25CollectiveMainloopBwdSm80ILi2ELi2EN4cute5tupleIJNS5_1CILi128EEES8_NS7_ILi64EEEEEENS_10bfloat16_tEfNS_4arch4Sm80ELb0ELb1ELb1ELb0ELb1ELb0ELb0ELb0ELi2ELi4ELi4ELi4ELb0EEENS1_24CollectiveEpilogueBwdGQAISA_fSD_Li256ELb0ELb1EEENS1_19SingleTileSchedulerILb0ELb0ELb0ELi128EEEEEEEEEvNT_6ParamsE) ;  /* 0xffffa8500a007950 */ /* 0x000fea0003c3ffff */
        .type           $_ZN7cutlass13device_kernelIN5flash19enable_sm80_to_sm89INS1_16FlashAttnBwdSm80INS1_25CollectiveMainloopBwdSm80ILi2ELi2EN4cute5tupleIJNS5_1CILi128EEES8_NS7_ILi64EEEEEENS_10bfloat16_tEfNS_4arch4Sm80ELb0ELb1ELb1ELb0ELb1ELb0ELb0ELb0ELi2ELi4ELi4ELi4ELb0EEENS1_24CollectiveEpilogueBwdGQAISA_fSD_Li256ELb0ELb1EEENS1_19SingleTileSchedulerILb0ELb0ELb0ELi128EEEEEEEEEvNT_6ParamsE$_ZN4cute12iter_adaptorIPjNS_8smem_ptrIS1_EEEC2ES1_,@function
        .size           $_ZN7cutlass13device_kernelIN5flash19enable_sm80_to_sm89INS1_16FlashAttnBwdSm80INS1_25CollectiveMainloopBwdSm80ILi2ELi2EN4cute5tupleIJNS5_1CILi128EEES8_NS7_ILi64EEEEEENS_10bfloat16_tEfNS_4arch4Sm80ELb0ELb1ELb1ELb0ELb1ELb0ELb0ELb0ELi2ELi4ELi4ELi4ELb0EEENS1_24CollectiveEpilogueBwdGQAISA_fSD_Li256ELb0ELb1EEENS1_19SingleTileSchedulerILb0ELb0ELb0ELi128EEEEEEEEEvNT_6ParamsE$_ZN4cute12iter_adaptorIPjNS_8smem_ptrIS1_EEEC2ES1_,($_ZN7cutlass13device_kernelIN5flash19enable_sm80_to_sm89INS1_16FlashAttnBwdSm80INS1_25CollectiveMainloopBwdSm80ILi2ELi2EN4cute5tupleIJNS5_1CILi128EEES8_NS7_ILi64EEEEEENS_10bfloat16_tEfNS_4arch4Sm80ELb0ELb1ELb1ELb0ELb1ELb0ELb0ELb0ELi2ELi4ELi4ELi4ELb0EEENS1_24CollectiveEpilogueBwdGQAISA_fSD_Li256ELb0ELb1EEENS1_19SingleTileSchedulerILb0ELb0ELb0ELi128EEEEEEEEEvNT_6ParamsE$_ZN4cute3eso3ESOILb0ELb0EJNS_14ComposedLayoutINS_7SwizzleILi3ELi3ELi3EEENS_9MixedBitsILj0ELj432EEENS_6LayoutINS_5tupleIJNS8_IJNS_1CILi2EEESA_SA_EEESA_NS9_ILi8EEEEEENS8_IJNS8_IJNS9_ILi64EEESC_NS9_ILi512EEEEEENS9_ILi8192EEENS9_ILi1024EEEEEEEEEENS_10ViewEngineINS_8smem_ptrIPN7cutlass10bfloat16_tEEEEEEEC2ERKSL_RKSS_ - $_ZN7cutlass13device_kernelIN5flash19enable_sm80_to_sm89INS1_16FlashAttnBwdSm80INS1_25CollectiveMainloopBwdSm80ILi2ELi2EN4cute5tupleIJNS5_1CILi128EEES8_NS7_ILi64EEEEEENS_10bfloat16_tEfNS_4arch4Sm80ELb0ELb1ELb1ELb0ELb1ELb0ELb0ELb0ELi2ELi4ELi4ELi4ELb0EEENS1_24CollectiveEpilogueBwdGQAISA_fSD_Li256ELb0ELb1EEENS1_19SingleTileSchedulerILb0ELb0ELb0ELi128EEEEEEEEEvNT_6ParamsE$_ZN4cute12iter_adaptorIPjNS_8smem_ptrIS1_EEEC2ES1_)
$_ZN7cutlass13device_kernelIN5flash19enable_sm80_to_sm89INS1_16FlashAttnBwdSm80INS1_25CollectiveMainloopBwdSm80ILi2ELi2EN4cute5tupleIJNS5_1CILi128EEES8_NS7_ILi64EEEEEENS_10bfloat16_tEfNS_4arch4Sm80ELb0ELb1ELb1ELb0ELb1ELb0ELb0ELb0ELi2ELi4ELi4ELi4ELb0EEENS1_24CollectiveEpilogueBwdGQAISA_fSD_Li256ELb0ELb1EEENS1_19SingleTileSchedulerILb0ELb0ELb0ELi128EEEEEEEEEvNT_6ParamsE$_ZN4cute12iter_adaptorIPjNS_8smem_ptrIS1_EEEC2ES1_:
[----:B------:R-:W-:Y:S02]  /*57b0*/  IADD3 R6, R58, -c[0x0][0x20], RZ ;  /* 0x800008003a067a10 */ /* 0x000fe40007ffe0ff */
[----:B------:R-:W-:-:S03]  /*57c0*/  MOV R11, 0x0 ;  /* 0x00000000000b7802 */ /* 0x000fc60000000f00 */
[----:B------:R1:W-:Y:S01]  /*57d0*/  STL.64 [R6], R2 ;  /* 0x0000000206007387 */ /* 0x0003e20000100a00 */
[----:B------:R-:W-:Y:S05]  /*57e0*/  RET.REL.NODEC R10 `(_ZN7cutlass13device_kernelIN5flash19enable_sm80_to_sm89INS1_16FlashAttnBwdSm80INS1_25CollectiveMainloopBwdSm80ILi2ELi2EN4cute5tupleIJNS5_1CILi128EEES8_NS7_ILi64EEEEEENS_10bfloat16_tEfNS_4arch4Sm80ELb0ELb1ELb1ELb0ELb1ELb0ELb0ELb0ELi2ELi4ELi4ELi4ELb0EEENS1_24CollectiveEpilogueBwdGQAISA_fSD_Li256ELb0ELb1EEENS1_19SingleTileSchedulerILb0ELb0ELb0ELi128EEEEEEEEEvNT_6ParamsE) ;  /* 0xffffa8100a007950 */ /* 0x000fea0003c3ffff */
        .type           $_ZN7cutlass13device_kernelIN5flash19enable_sm80_to_sm89INS1_16FlashAttnBwdSm80INS1_25CollectiveMainloopBwdSm80ILi2ELi2EN4cute5tupleIJNS5_1CILi128EEES8_NS7_ILi64EEEEEENS_10bfloat16_tEfNS_4arch4Sm80ELb0ELb1ELb1ELb0ELb1ELb0ELb0ELb0ELi2ELi4ELi4ELi4ELb0EEENS1_24CollectiveEpilogueBwdGQAISA_fSD_Li256ELb0ELb1EEENS1_19SingleTileSchedulerILb0ELb0ELb0ELi128EEEEEEEEEvNT_6ParamsE$_ZN4cute3eso3ESOILb0ELb0EJNS_14ComposedLayoutINS_7SwizzleILi3ELi3ELi3EEENS_9MixedBitsILj0ELj432EEENS_6LayoutINS_5tupleIJNS8_IJNS_1CILi2EEESA_SA_EEESA_NS9_ILi8EEEEEENS8_IJNS8_IJNS9_ILi64EEESC_NS9_ILi512EEEEEENS9_ILi8192EEENS9_ILi1024EEEEEEEEEENS_10ViewEngineINS_8smem_ptrIPN7cutlass10bfloat16_tEEEEEEEC2ERKSL_RKSS_,@function
        .size           $_ZN7cutlass13device_kernelIN5flash19enable_sm80_to_sm89INS1_16FlashAttnBwdSm80INS1_25CollectiveMainloopBwdSm80ILi2ELi2EN4cute5tupleIJNS5_1CILi128EEES8_NS7_ILi64EEEEEENS_10bfloat16_tEfNS_4arch4Sm80ELb0ELb1ELb1ELb0ELb1ELb0ELb0ELb0ELi2ELi4ELi4ELi4ELb0EEENS1_24CollectiveEpilogueBwdGQAISA_fSD_Li256ELb0ELb1EEENS1_19SingleTileSchedulerILb0ELb0ELb0ELi128EEEEEEEEEvNT_6ParamsE$_ZN4cute3eso3ESOILb0ELb0EJNS_14ComposedLayoutINS_7SwizzleILi3ELi3ELi3EEENS_9MixedBitsILj0ELj432EEENS_6LayoutINS_5tupleIJNS8_IJNS_1CILi2EEESA_SA_EEESA_NS9_ILi8EEEEEENS8_IJNS8_IJNS9_ILi64EEESC_NS9_ILi512EEEEEENS9_ILi8192EEENS9_ILi1024EEEEEEEEEENS_10ViewEngineINS_8smem_ptrIPN7cutlass10bfloat16_tEEEEEEEC2ERKSL_RKSS_,($_ZN7cutlass13device_kernelIN5flash19enable_sm80_to_sm89INS1_16FlashAttnBwdSm80INS1_25CollectiveMainloopBwdSm80ILi2ELi2EN4cute5tupleIJNS5_1CILi128EEES8_NS7_ILi64EEEEEENS_10bfloat16_tEfNS_4arch4Sm80ELb0ELb1ELb1ELb0ELb1ELb0ELb0ELb0ELi2ELi4ELi4ELi4ELb0EEENS1_24CollectiveEpilogueBwdGQAISA_fSD_Li256ELb0ELb1EEENS1_19SingleTileSchedulerILb0ELb0ELb0ELi128EEEEEEEEEvNT_6ParamsE$_ZN4cute3eso3ESOILb0ELb0EJNS_14ComposedLayoutINS_7SwizzleILi3ELi3ELi3EEENS_9MixedBitsILj0ELj432EEENS_6LayoutINS_5tupleIJNS8_IJNS_1CILi2EEESA_SA_EEESA_NS9_ILi8EEEEEENS8_IJNS8_IJNS9_ILi64EEESC_NS9_ILi512EEEEEENS9_ILi8192EEENS9_ILi1024EEEEEEEEEEiEEC2ERKSL_RKi - $_ZN7cutlass13device_kernelIN5flash19enable_sm80_to_sm89INS1_16FlashAttnBwdSm80INS1_25CollectiveMainloopBwdSm80ILi2ELi2EN4cute5tupleIJNS5_1CILi128EEES8_NS7_ILi64EEEEEENS_10bfloat16_tEfNS_4arch4Sm80ELb0ELb1ELb1ELb0ELb1ELb0ELb0ELb0ELi2ELi4ELi4ELi4ELb0EEENS1_24CollectiveEpilogueBwdGQAISA_fSD_Li256ELb0ELb1EEENS1_19SingleTileSchedulerILb0ELb0ELb0ELi128EEEEEEEEEvNT_6ParamsE$_ZN4cute3eso3ESOILb0ELb0EJNS_14ComposedLayoutINS_7SwizzleILi3ELi3ELi3EEENS_9MixedBitsILj0ELj432EEENS_6LayoutINS_5tupleIJNS8_IJNS_1CILi2EEESA_SA_EEESA_NS9_ILi8EEEEEENS8_IJNS8_IJNS9_ILi64EEESC_NS9_ILi512EEEEEENS9_ILi8192EEENS9_ILi1024EEEEEEEEEENS_10ViewEngineINS_8smem_ptrIPN7cutlass10bfloat16_tEEEEEEEC2ERKSL_RKSS_)
$_ZN7cutlass13device_kernelIN5flash19enable_sm80_to_sm89INS1_16FlashAttnBwdSm80INS1_25CollectiveMainloopBwdSm80ILi2ELi2EN4cute5tupleIJNS5_1CILi128EEES8_NS7_ILi64EEEEEENS_10bfloat16_tEfNS_4arch4Sm80ELb0ELb1ELb1ELb0ELb1ELb0ELb0ELb0ELi2ELi4ELi4ELi4ELb0EEENS1_24CollectiveEpilogueBwdGQAISA_fSD_Li256ELb0ELb1EEENS1_19SingleTileSchedulerILb0ELb0ELb0ELi128EEEEEEEEEvNT_6ParamsE$_ZN4cute3eso3ESOILb0ELb0EJNS_14ComposedLayoutINS_7SwizzleILi3ELi3ELi3EEENS_9MixedBitsILj0ELj432EEENS_6LayoutINS_5tupleIJNS8_IJNS_1CILi2EEESA_SA_EEESA_NS9_ILi8EEEEEENS8_IJNS8_IJNS9_ILi64EEESC_NS9_ILi512EEEEEENS9_ILi8192EEENS9_ILi1024EEEEEEEEEENS_10ViewEngineINS_8smem_ptrIPN7cutlass10bfloat16_tEEEEEEEC2ERKSL_RKSS_:
[----:B------:R-:W-:Y:S02]  /*57f0*/  IADD3 R3, R25, -c[0x0][0x20], RZ ;  /* 0x8000080019037a10 */ /* 0x000fe40007ffe0ff */
[----:B------:R-:W-:-:S03]  /*5800*/  IADD3 R2, R24, -c[0x0][0x20], RZ ;  /* 0x8000080018027a10 */ /* 0x000fc60007ffe0ff */
[----:B------:R1:W-:Y:S04]  /*5810*/  STL [R3], R6 ;  /* 0x0000000603007387 */ /* 0x0003e80000100800 */
[----:B------:R-:W2:Y:S01]  /*5820*/  LDL.64 R8, [R2] ;  /* 0x0000000002087983 */ /* 0x000ea20000100a00 */
[----:B------:R-:W-:-:S03]  /*5830*/  IMAD.MOV.U32 R5, RZ, RZ, 0x0 ;  /* 0x00000000ff057424 */ /* 0x000fc600078e00ff */
[----:B--2---:R1:W-:Y:S01]  /*5840*/  STL.64 [R3+0x8], R8 ;  /* 0x0000080803007387 */ /* 0x0043e20000100a00 */
[----:B------:R-:W-:Y:S05]  /*5850*/  RET.REL.NODEC R4 `(_ZN7cutlass13device_kernelIN5flash19enable_sm80_to_sm89INS1_16FlashAttnBwdSm80INS1_25CollectiveMainloopBwdSm80ILi2ELi2EN4cute5tupleIJNS5_1CILi128EEES8_NS7_ILi64EEEEEENS_10bfloat16_tEfNS_4arch4Sm80ELb0ELb1ELb1ELb0ELb1ELb0ELb0ELb0ELi2ELi4ELi4ELi4ELb0EEENS1_24CollectiveEpilogueBwdGQAISA_fSD_Li256ELb0ELb1EEENS1_19SingleTileSchedulerILb0ELb0ELb0ELi128EEEEEEEEEvNT_6ParamsE) ;  /* 0xffffa7a004007950 */ /* 0x000fea0003c3ffff */
        .type           $_ZN7cutlass13device_kernelIN5flash19enable_sm80_to_sm89INS1_16FlashAttnBwdSm80INS1_25CollectiveMainloopBwdSm80ILi2ELi2EN4cute5tupleIJNS5_1CILi128EEES8_NS7_ILi64EEEEEENS_10bfloat16_tEfNS_4arch4Sm80ELb0ELb1ELb1ELb0ELb1ELb0ELb0ELb0ELi2ELi4ELi4ELi4ELb0EEENS1_24CollectiveEpilogueBwdGQAISA_fSD_Li256ELb0ELb1EEENS1_19SingleTileSchedulerILb0ELb0ELb0ELi128EEEEEEEEEvNT_6ParamsE$_ZN4cute3eso3ESOILb0ELb0EJNS_14ComposedLayoutINS_7SwizzleILi3ELi3ELi3EEENS_9MixedBitsILj0ELj432EEENS_6LayoutINS_5tupleIJNS8_IJNS_1CILi2EEESA_SA_EEESA_NS9_ILi8EEEEEENS8_IJNS8_IJNS9_ILi64EEESC_NS9_ILi512EEEEEENS9_ILi8192EEENS9_ILi1024EEEEEEEEEEiEEC2ERKSL_RKi,@function
        .size           $_ZN7cutlass13device_kernelIN5flash19enable_sm80_to_sm89INS1_16FlashAttnBwdSm80INS1_25CollectiveMainloopBwdSm80ILi2ELi2EN4cute5tupleIJNS5_1CILi128EEES8_NS7_ILi64EEEEEENS_10bfloat16_tEfNS_4arch4Sm80ELb0ELb1ELb1ELb0ELb1ELb0ELb0ELb0ELi2ELi4ELi4ELi4ELb0EEENS1_24CollectiveEpilogueBwdGQAISA_fSD_Li256ELb0ELb1EEENS1_19SingleTileSchedulerILb0ELb0ELb0ELi128EEEEEEEEEvNT_6ParamsE$_ZN4cute3eso3ESOILb0ELb0EJNS_14ComposedLayoutINS_7SwizzleILi3ELi3ELi3EEENS_9MixedBitsILj0ELj432EEENS_6LayoutINS_5tupleIJNS8_IJNS_1CILi2EEESA_SA_EEESA_NS9_ILi8EEEEEENS8_IJNS8_IJNS9_ILi64EEESC_NS9_ILi512EEEEEENS9_ILi8192EEENS9_ILi1024EEEEEEEEEEiEEC2ERKSL_RKi,($_ZN7cutlass13device_kernelIN5flash19enable_sm80_to_sm89INS1_16FlashAttnBwdSm80INS1_25CollectiveMainloopBwdSm80ILi2ELi2EN4cute5tupleIJNS5_1CILi128EEES8_NS7_ILi64EEEEEENS_10bfloat16_tEfNS_4arch4Sm80ELb0ELb1ELb1ELb0ELb1ELb0ELb0ELb0ELi2ELi4ELi4ELi4ELb0EEENS1_24CollectiveEpilogueBwdGQAISA_fSD_Li256ELb0ELb1EEENS1_19SingleTileSchedulerILb0ELb0ELb0ELi128EEEEEEEEEvNT_6ParamsE$_ZN4cute3eso3ESOILb0ELb0EJNS_5tupleIJNS_1CILi0EEENS2_IJNS3_ILi1EEENS3_ILi256EEEiEEEEEENS3_ILi2048EEENS2_IJiNS3_ILi4096EEEEEEEEC2ERKS8_RKS9_RKSB_ - $_ZN7cutlass13device_kernelIN5flash19enable_sm80_to_sm89INS1_16FlashAttnBwdSm80INS1_25CollectiveMainloopBwdSm80ILi2ELi2EN4cute5tupleIJNS5_1CILi128EEES8_NS7_ILi64EEEEEENS_10bfloat16_tEfNS_4arch4Sm80ELb0ELb1ELb1ELb0ELb1ELb0ELb0ELb0ELi2ELi4ELi4ELi4ELb0EEENS1_24CollectiveEpilogueBwdGQAISA_fSD_Li256ELb0ELb1EEENS1_19SingleTileSchedulerILb0ELb0ELb0ELi128EEEEEEEEEvNT_6ParamsE$_ZN4cute3eso3ESOILb0ELb0EJNS_14ComposedLayoutINS_7SwizzleILi3ELi3ELi3EEENS_9MixedBitsILj0ELj432EEENS_6LayoutINS_5tupleIJNS8_IJNS_1CILi2EEESA_SA_EEESA_NS9_ILi8EEEEEENS8_IJNS8_IJNS9_ILi64EEESC_NS9_ILi512EEEEEENS9_ILi8192EEENS9_ILi1024EEEEEEEEEEiEEC2ERKSL_RKi)
$_ZN7cutlass13device_kernelIN5flash19enable_sm80_to_sm89INS1_16FlashAttnBwdSm80INS1_25CollectiveMainloopBwdSm80ILi2ELi2EN4cute5tupleIJNS5_1CILi128EEES8_NS7_ILi64EEEEEENS_10bfloat16_tEfNS_4arch4Sm80ELb0ELb1ELb1ELb0ELb1ELb0ELb0ELb0ELi2ELi4ELi4ELi4ELb0EEENS1_24CollectiveEpilogueBwdGQAISA_fSD_Li256ELb0ELb1EEENS1_19SingleTileSchedulerILb0ELb0ELb0ELi128EEEEEEEEEvNT_6ParamsE$_ZN4cute3eso3ESOILb0ELb0EJNS_14ComposedLayoutINS_7SwizzleILi3ELi3ELi3EEENS_9MixedBitsILj0ELj432EEENS_6LayoutINS_5tupleIJNS8_IJNS_1CILi2EEESA_SA_EEESA_NS9_ILi8EEEEEENS8_IJNS8_IJNS9_ILi64EEESC_NS9_ILi512EEEEEENS9_ILi8192EEENS9_ILi1024EEEEEEEEEEiEEC2ERKSL_RKi:
[----:B------:R-:W-:Y:S02]  /*5860*/  IADD3 R5, R25, -c[0x0][0x20], RZ ;  /* 0x8000080019057a10 */ /* 0x000fe40007ffe0ff */
[----:B------:R-:W-:-:S03]  /*5870*/  IADD3 R3, R45, -c[0x0][0x20], RZ ;  /* 0x800008002d037a10 */ /* 0x000fc60007ffe0ff */
[----:B------:R1:W-:Y:S04]  /*5880*/  STL [R5], R2 ;  /* 0x0000000205007387 */ /* 0x0003e80000100800 */
[----:B------:R-:W2:Y:S01]  /*5890*/  LDL R6, [R3] ;  /* 0x0000000003067983 */ /* 0x000ea20000100800 */
[----:B------:R-:W-:Y:S02]  /*58a0*/  IMAD.MOV.U32 R8, RZ, RZ, R4 ;  /* 0x000000ffff087224 */ /* 0x000fe400078e0004 */
[----:B------:R-:W-:Y:S01]  /*58b0*/  IMAD.MOV.U32 R9, RZ, RZ, 0x0 ;  /* 0x00000000ff097424 */ /* 0x000fe200078e00ff */
[----:B--2---:R1:W-:Y:S03]  /*58c0*/  STL [R5+0x4], R6 ;  /* 0x0000040605007387 */ /* 0x0043e60000100800 */
[----:B------:R-:W-:Y:S05]  /*58d0*/  RET.REL.NODEC R8 `(_ZN7cutlass13device_kernelIN5flash19enable_sm80_to_sm89INS1_16FlashAttnBwdSm80INS1_25CollectiveMainloopBwdSm80ILi2ELi2EN4cute5tupleIJNS5_1CILi128EEES8_NS7_ILi64EEEEEENS_10bfloat16_tEfNS_4arch4Sm80ELb0ELb1ELb1ELb0ELb1ELb0ELb0ELb0ELi2ELi4ELi4ELi4ELb0EEENS1_24CollectiveEpilogueBwdGQAISA_fSD_Li256ELb0ELb1EEENS1_19SingleTileSchedulerILb0ELb0ELb0ELi128EEEEEEEEEvNT_6ParamsE) ;  /* 0xffffa72008007950 */ /* 0x000fea0003c3ffff */
        .type           $_ZN7cutlass13device_kernelIN5flash19enable_sm80_to_sm89INS1_16FlashAttnBwdSm80INS1_25CollectiveMainloopBwdSm80ILi2ELi2EN4cute5tupleIJNS5_1CILi128EEES8_NS7_ILi64EEEEEENS_10bfloat16_tEfNS_4arch4Sm80ELb0ELb1ELb1ELb0ELb1ELb0ELb0ELb0ELi2ELi4ELi4ELi4ELb0EEENS1_24CollectiveEpilogueBwdGQAISA_fSD_Li256ELb0ELb1EEENS1_19SingleTileSchedulerILb0ELb0ELb0ELi128EEEEEEEEEvNT_6ParamsE$_ZN4cute3eso3ESOILb0ELb0EJNS_5tupleIJNS_1CILi0EEENS2_IJNS3_ILi1EEENS3_ILi256EEEiEEEEEENS3_ILi2048EEENS2_IJiNS3_ILi4096EEEEEEEEC2ERKS8_RKS9_RKSB_,@function
        .size           $_ZN7cutlass13device_kernelIN5flash19enable_sm80_to_sm89INS1_16FlashAttnBwdSm80INS1_25CollectiveMainloopBwdSm80ILi2ELi2EN4cute5tupleIJNS5_1CILi128EEES8_NS7_ILi64EEEEEENS_10bfloat16_tEfNS_4arch4Sm80ELb0ELb1ELb1ELb0ELb1ELb0ELb0ELb0ELi2ELi4ELi4ELi4ELb0EEENS1_24CollectiveEpilogueBwdGQAISA_fSD_Li256ELb0ELb1EEENS1_19SingleTileSchedulerILb0ELb0ELb0ELi128EEEEEEEEEvNT_6ParamsE$_ZN4cute3eso3ESOILb0ELb0EJNS_5tupleIJNS_1CILi0EEENS2_IJNS3_ILi1EEENS3_ILi256EEEiEEEEEENS3_ILi2048EEENS2_IJiNS3_ILi4096EEEEEEEEC2ERKS8_RKS9_RKSB_,($_ZN7cutlass13device_kernelIN5flash19enable_sm80_to_sm89INS1_16FlashAttnBwdSm80INS1_25CollectiveMainloopBwdSm80ILi2ELi2EN4cute5tupleIJNS5_1CILi128EEES8_NS7_ILi64EEEEEENS_10bfloat16_tEfNS_4arch4Sm80ELb0ELb1ELb1ELb0ELb1ELb0ELb0ELb0ELi2ELi4ELi4ELi4ELb0EEENS1_24CollectiveEpilogueBwdGQAISA_fSD_Li256ELb0ELb1EEENS1_19SingleTileSchedulerILb0ELb0ELb0ELi128EEEEEEEEEvNT_6ParamsE$_ZN4cute3eso3ESOILb0ELb0EJNS_5tupleIJNS_1CILi1EEENS3_ILi512EEEiEEENS3_ILi4096EEENS2_IJNS2_IJiiEEENS3_ILi8192EEEEEEEEC2ERKS6_RKS7_RKSA_ - $_ZN7cutlass13device_kernelIN5flash19enable_sm80_to_sm89INS1_16FlashAttnBwdSm80INS1_25CollectiveMainloopBwdSm80ILi2ELi2EN4cute5tupleIJNS5_1CILi128EEES8_NS7_ILi64EEEEEENS_10bfloat16_tEfNS_4arch4Sm80ELb0ELb1ELb1ELb0ELb1ELb0ELb0ELb0ELi2ELi4ELi4ELi4ELb0EEENS1_24CollectiveEpilogueBwdGQAISA_fSD_Li256ELb0ELb1EEENS1_19SingleTileSchedulerILb0ELb0ELb0ELi128EEEEEEEEEvNT_6ParamsE$_ZN4cute3eso3ESOILb0ELb0EJNS_5tupleIJNS_1CILi0EEENS2_IJNS3_ILi1EEENS3_ILi256EEEiEEEEEENS3_ILi2048EEENS2_IJiNS3_ILi4096EEEEEEEEC2ERKS8_RKS9_RKSB_)
$_ZN7cutlass13device_kernelIN5flash19enable_sm80_to_sm89INS1_16FlashAttnBwdSm80INS1_25CollectiveMainloopBwdSm80ILi2ELi2EN4cute5tupleIJNS5_1CILi128EEES8_NS7_ILi64EEEEEENS_10bfloat16_tEfNS_4arch4Sm80ELb0ELb1ELb1ELb0ELb1ELb0ELb0ELb0ELi2ELi4ELi4ELi4ELb0EEENS1_24CollectiveEpilogueBwdGQAISA_fSD_Li256ELb0ELb1EEENS1_19SingleTileSchedulerILb0ELb0ELb0ELi128EEEEEEEEEvNT_6ParamsE$_ZN4cute3eso3ESOILb0ELb0EJNS_5tupleIJNS_1CILi0EEENS2_IJNS3_ILi1EEENS3_ILi256EEEiEEEEEENS3_ILi2048EEENS2_IJiNS3_ILi4096EEEEEEEEC2ERKS8_RKS9_RKSB_:
[----:B------:R-:W-:Y:S02]  /*58e0*/  IADD3 R3, R58, -c[0x0][0x20], RZ ;  /* 0x800008003a037a10 */ /* 0x000fe40007ffe0ff */
[----:B------:R-:W-:-:S03]  /*58f0*/  IADD3 R2, R43, -c[0x0][0x20], RZ ;  /* 0x800008002b027a10 */ /* 0x000fc60007ffe0ff */
[----:B------:R1:W-:Y:S04]  /*5900*/  STL [R3], R37 ;  /* 0x0000002503007387 */ /* 0x0003e80000100800 */
[----:B------:R-:W2:Y:S01]  /*5910*/  LDL R2, [R2] ;  /* 0x0000000002027983 */ /* 0x000ea20000100800 */
[----:B------:R-:W-:-:S03]  /*5920*/  IMAD.MOV.U32 R5, RZ, RZ, 0x0 ;  /* 0x00000000ff057424 */ /* 0x000fc600078e00ff */
[----:B--2---:R1:W-:Y:S01]  /*5930*/  STL [R3+0x4], R2 ;  /* 0x0000040203007387 */ /* 0x0043e20000100800 */
[----:B------:R-:W-:Y:S05]  /*5940*/  RET.REL.NODEC R4 `(_ZN7cutlass13device_kernelIN5flash19enable_sm80_to_sm89INS1_16FlashAttnBwdSm80INS1_25CollectiveMainloopBwdSm80ILi2ELi2EN4cute5tupleIJNS5_1CILi128EEES8_NS7_ILi64EEEEEENS_10bfloat16_tEfNS_4arch4Sm80ELb0ELb1ELb1ELb0ELb1ELb0ELb0ELb0ELi2ELi4ELi4ELi4ELb0EEENS1_24CollectiveEpilogueBwdGQAISA_fSD_Li256ELb0ELb1EEENS1_19SingleTileSchedulerILb0ELb0ELb0ELi128EEEEEEEEEvNT_6ParamsE) ;  /* 0xffffa6b004007950 */ /* 0x000fea0003c3ffff */
        .type           $_ZN7cutlass13device_kernelIN5flash19enable_sm80_to_sm89INS1_16FlashAttnBwdSm80INS1_25CollectiveMainloopBwdSm80ILi2ELi2EN4cute5tupleIJNS5_1CILi128EEES8_NS7_ILi64EEEEEENS_10bfloat16_tEfNS_4arch4Sm80ELb0ELb1ELb1ELb0ELb1ELb0ELb0ELb0ELi2ELi4ELi4ELi4ELb0EEENS1_24CollectiveEpilogueBwdGQAISA_fSD_Li256ELb0ELb1EEENS1_19SingleTileSchedulerILb0ELb0ELb0ELi128EEEEEEEEEvNT_6ParamsE$_ZN4cute3eso3ESOILb0ELb0EJNS_5tupleIJNS_1CILi1EEENS3_ILi512EEEiEEENS3_ILi4096EEENS2_IJNS2_IJiiEEENS3_ILi8192EEEEEEEEC2ERKS6_RKS7_RKSA_,@function
        .size           $_ZN7cutlass13device_kernelIN5flash19enable_sm80_to_sm89INS1_16FlashAttnBwdSm80INS1_25CollectiveMainloopBwdSm80ILi2ELi2EN4cute5tupleIJNS5_1CILi128EEES8_NS7_ILi64EEEEEENS_10bfloat16_tEfNS_4arch4Sm80ELb0ELb1ELb1ELb0ELb1ELb0ELb0ELb0ELi2ELi4ELi4ELi4ELb0EEENS1_24CollectiveEpilogueBwdGQAISA_fSD_Li256ELb0ELb1EEENS1_19SingleTileSchedulerILb0ELb0ELb0ELi128EEEEEEEEEvNT_6ParamsE$_ZN4cute3eso3ESOILb0ELb0EJNS_5tupleIJNS_1CILi1EEENS3_ILi512EEEiEEENS3_ILi4096EEENS2_IJNS2_IJiiEEENS3_ILi8192EEEEEEEEC2ERKS6_RKS7_RKSA_,($_ZN7cutlass13device_kernelIN5flash19enable_sm80_to_sm89INS1_16FlashAttnBwdSm80INS1_25CollectiveMainloopBwdSm80ILi2ELi2EN4cute5tupleIJNS5_1CILi128EEES8_NS7_ILi64EEEEEENS_10bfloat16_tEfNS_4arch4Sm80ELb0ELb1ELb1ELb0ELb1ELb0ELb0ELb0ELi2ELi4ELi4ELi4ELb0EEENS1_24CollectiveEpilogueBwdGQAISA_fSD_Li256ELb0ELb1EEENS1_19SingleTileSchedulerILb0ELb0ELb0ELi128EEEEEEEEEvNT_6ParamsE$_ZN4cute3eso3ESOILb0ELb0EJNS_5tupleIJNS_1CILi1EEENS3_ILi512EEEiEEENS3_ILi4096EEENS2_IJiiEEEEEC2ERKS6_RKS7_RKS8_ - $_ZN7cutlass13device_kernelIN5flash19enable_sm80_to_sm89INS1_16FlashAttnBwdSm80INS1_25CollectiveMainloopBwdSm80ILi2ELi2EN4cute5tupleIJNS5_1CILi128EEES8_NS7_ILi64EEEEEENS_10bfloat16_tEfNS_4arch4Sm80ELb0ELb1ELb1ELb0ELb1ELb0ELb0ELb0ELi2ELi4ELi4ELi4ELb0EEENS1_24CollectiveEpilogueBwdGQAISA_fSD_Li256ELb0ELb1EEENS1_19SingleTileSchedulerILb0ELb0ELb0ELi128EEEEEEEEEvNT_6ParamsE$_ZN4cute3eso3ESOILb0ELb0EJNS_5tupleIJNS_1CILi1EEENS3_ILi512EEEiEEENS3_ILi4096EEENS2_IJNS2_IJiiEEENS3_ILi8192EEEEEEEEC2ERKS6_RKS7_RKSA_)
$_ZN7cutlass13device_kernelIN5flash19enable_sm80_to_sm89INS1_16FlashAttnBwdSm80INS1_25CollectiveMainloopBwdSm80ILi2ELi2EN4cute5tupleIJNS5_1CILi128EEES8_NS7_ILi64EEEEEENS_10bfloat16_tEfNS_4arch4Sm80ELb0ELb1ELb1ELb0ELb1ELb0ELb0ELb0ELi2ELi4ELi4ELi4ELb0EEENS1_24CollectiveEpilogueBwdGQAISA_fSD_Li256ELb0ELb1EEENS1_19SingleTileSchedulerILb0ELb0ELb0ELi128EEEEEEEEEvNT_6ParamsE$_ZN4cute3eso3ESOILb0ELb0EJNS_5tupleIJNS_1CILi1EEENS3_ILi512EEEiEEENS3_ILi4096EEENS2_IJNS2_IJiiEEENS3_ILi8192EEEEEEEEC2ERKS6_RKS7_RKSA_:
        /* <DEDUP_REMOVED lines=9> */
[----:B------:R-:W-:Y:S05]  /*59e0*/  RET.REL.NODEC R72 `(_ZN7cutlass13device_kernelIN5flash19enable_sm80_to_sm89INS1_16FlashAttnBwdSm80INS1_25CollectiveMainloopBwdSm80ILi2ELi2EN4cute5tupleIJNS5_1CILi128EEES8_NS7_ILi64EEEEEENS_10bfloat16_tEfNS_4arch4Sm80ELb0ELb1ELb1ELb0ELb1ELb0ELb0ELb0ELi2ELi4ELi4ELi4ELb0EEENS1_24CollectiveEpilogueBwdGQAISA_fSD_Li256ELb0ELb1EEENS1_19SingleTileSchedulerILb0ELb0ELb0ELi128EEEEEEEEEvNT_6ParamsE) ;  /* 0xffffa61048007950 */ /* 0x000fea0003c3ffff */
        .type           $_ZN7cutlass13device_kernelIN5flash19enable_sm80_to_sm89INS1_16FlashAttnBwdSm80INS1_25CollectiveMainloopBwdSm80ILi2ELi2EN4cute5tupleIJNS5_1CILi128EEES8_NS7_ILi64EEEEEENS_10bfloat16_tEfNS_4arch4Sm80ELb0ELb1ELb1ELb0ELb1ELb0ELb0ELb0ELi2ELi4ELi4ELi4ELb0EEENS1_24CollectiveEpilogueBwdGQAISA_fSD_Li256ELb0ELb1EEENS1_19SingleTileSchedulerILb0ELb0ELb0ELi128EEEEEEEEEvNT_6ParamsE$_ZN4cute3eso3ESOILb0ELb0EJNS_5tupleIJNS_1CILi1EEENS3_ILi512EEEiEEENS3_ILi4096EEENS2_IJiiEEEEEC2ERKS6_RKS7_RKS8_,@function
        .size           $_ZN7cutlass13device_kernelIN5flash19enable_sm80_to_sm89INS1_16FlashAttnBwdSm80INS1_25CollectiveMainloopBwdSm80ILi2ELi2EN4cute5tupleIJNS5_1CILi128EEES8_NS7_ILi64EEEEEENS_10bfloat16_tEfNS_4arch4Sm80ELb0ELb1ELb1ELb0ELb1ELb0ELb0ELb0ELi2ELi4ELi4ELi4ELb0EEENS1_24CollectiveEpilogueBwdGQAISA_fSD_Li256ELb0ELb1EEENS1_19SingleTileSchedulerILb0ELb0ELb0ELi128EEEEEEEEEvNT_6ParamsE$_ZN4cute3eso3ESOILb0ELb0EJNS_5tupleIJNS_1CILi1EEENS3_ILi512EEEiEEENS3_ILi4096EEENS2_IJiiEEEEEC2ERKS6_RKS7_RKS8_,($_ZN7cutlass13device_kernelIN5flash19enable_sm80_to_sm89INS1_16FlashAttnBwdSm80INS1_25CollectiveMainloopBwdSm80ILi2ELi2EN4cute5tupleIJNS5_1CILi128EEES8_NS7_ILi64EEEEEENS_10bfloat16_tEfNS_4arch4Sm80ELb0ELb1ELb1ELb0ELb1ELb0ELb0ELb0ELi2ELi4ELi4ELi4ELb0EEENS1_24CollectiveEpilogueBwdGQAISA_fSD_Li256ELb0ELb1EEENS1_19SingleTileSchedulerILb0ELb0ELb0ELi128EEEEEEEEEvNT_6ParamsE$_ZN4cute3eso3ESOILb0ELb0EJNS_5tupleIJNS_1CILi1EEEiEEENS3_ILi1024EEENS2_IJiiEEEEEC2ERKS5_RKS6_RKS7_ - $_ZN7cutlass13device_kernelIN5flash19enable_sm80_to_sm89INS1_16FlashAttnBwdSm80INS1_25CollectiveMainloopBwdSm80ILi2ELi2EN4cute5tupleIJNS5_1CILi128EEES8_NS7_ILi64EEEEEENS_10bfloat16_tEfNS_4arch4Sm80ELb0ELb1ELb1ELb0ELb1ELb0ELb0ELb0ELi2ELi4ELi4ELi4ELb0EEENS1_24CollectiveEpilogueBwdGQAISA_fSD_Li256ELb0ELb1EEENS1_19SingleTileSchedulerILb0ELb0ELb0ELi128EEEEEEEEEvNT_6ParamsE$_ZN4cute3eso3ESOILb0ELb0EJNS_5tupleIJNS_1CILi1EEENS3_ILi512EEEiEEENS3_ILi4096EEENS2_IJiiEEEEEC2ERKS6_RKS7_RKS8_)
$_ZN7cutlass13device_kernelIN5flash19enable_sm80_to_sm89INS1_16FlashAttnBwdSm80INS1_25CollectiveMainloopBwdSm80ILi2ELi2EN4cute5tupleIJNS5_1CILi128EEES8_NS7_ILi64EEEEEENS_10bfloat16_tEfNS_4arch4Sm80ELb0ELb1ELb1ELb0ELb1ELb0ELb0ELb0ELi2ELi4ELi4ELi4ELb0EEENS1_24CollectiveEpilogueBwdGQAISA_fSD_Li256ELb0ELb1EEENS1_19SingleTileSchedulerILb0ELb0ELb0ELi128EEEEEEEEEvNT_6ParamsE$_ZN4cute3eso3ESOILb0ELb0EJNS_5tupleIJNS_1CILi1EEENS3_ILi512EEEiEEENS3_ILi4096EEENS2_IJiiEEEEEC2ERKS6_RKS7_RKS8_:
        /* <DEDUP_REMOVED lines=8> */
[----:B------:R-:W-:Y:S05]  /*5a70*/  RET.REL.NODEC R4 `(_ZN7cutlass13device_kernelIN5flash19enable_sm80_to_sm89INS1_16FlashAttnBwdSm80INS1_25CollectiveMainloopBwdSm80ILi2ELi2EN4cute5tupleIJNS5_1CILi128EEES8_NS7_ILi64EEEEEENS_10bfloat16_tEfNS_4arch4Sm80ELb0ELb1ELb1ELb0ELb1ELb0ELb0ELb0ELi2ELi4ELi4ELi4ELb0EEENS1_24CollectiveEpilogueBwdGQAISA_fSD_Li256ELb0ELb1EEENS1_19SingleTileSchedulerILb0ELb0ELb0ELi128EEEEEEEEEvNT_6ParamsE) ;  /* 0xffffa58004007950 */ /* 0x000fea0003c3ffff */
        .type           $_ZN7cutlass13device_kernelIN5flash19enable_sm80_to_sm89INS1_16FlashAttnBwdSm80INS1_25CollectiveMainloopBwdSm80ILi2ELi2EN4cute5tupleIJNS5_1CILi128EEES8_NS7_ILi64EEEEEENS_10bfloat16_tEfNS_4arch4Sm80ELb0ELb1ELb1ELb0ELb1ELb0ELb0ELb0ELi2ELi4ELi4ELi4ELb0EEENS1_24CollectiveEpilogueBwdGQAISA_fSD_Li256ELb0ELb1EEENS1_19SingleTileSchedulerILb0ELb0ELb0ELi128EEEEEEEEEvNT_6ParamsE$_ZN4cute3eso3ESOILb0ELb0EJNS_5tupleIJNS_1CILi1EEEiEEENS3_ILi1024EEENS2_IJiiEEEEEC2ERKS5_RKS6_RKS7_,@function
        .size           $_ZN7cutlass13device_kernelIN5flash19enable_sm80_to_sm89INS1_16FlashAttnBwdSm80INS1_25CollectiveMainloopBwdSm80ILi2ELi2EN4cute5tupleIJNS5_1CILi128EEES8_NS7_ILi64EEEEEENS_10bfloat16_tEfNS_4arch4Sm80ELb0ELb1ELb1ELb0ELb1ELb0ELb0ELb0ELi2ELi4ELi4ELi4ELb0EEENS1_24CollectiveEpilogueBwdGQAISA_fSD_Li256ELb0ELb1EEENS1_19SingleTileSchedulerILb0ELb0ELb0ELi128EEEEEEEEEvNT_6ParamsE$_ZN4cute3eso3ESOILb0ELb0EJNS_5tupleIJNS_1CILi1EEEiEEENS3_ILi1024EEENS2_IJiiEEEEEC2ERKS5_RKS6_RKS7_,($_ZN7cutlass13device_kernelIN5flash19enable_sm80_to_sm89INS1_16FlashAttnBwdSm80INS1_25CollectiveMainloopBwdSm80ILi2ELi2EN4cute5tupleIJNS5_1CILi128EEES8_NS7_ILi64EEEEEENS_10bfloat16_tEfNS_4arch4Sm80ELb0ELb1ELb1ELb0ELb1ELb0ELb0ELb0ELi2ELi4ELi4ELi4ELb0EEENS1_24CollectiveEpilogueBwdGQAISA_fSD_Li256ELb0ELb1EEENS1_19SingleTileSchedulerILb0ELb0ELb0ELi128EEEEEEEEEvNT_6ParamsE$_ZN4cute3eso3ESOILb0ELb0EJNS_5tupleIJiNS_1CILi512EEEEEENS2_IJiiEEENS3_ILi1024EEEEEC2ERKS5_RKS6_RKS7_ - $_ZN7cutlass13device_kernelIN5flash19enable_sm80_to_sm89INS1_16FlashAttnBwdSm80INS1_25CollectiveMainloopBwdSm80ILi2ELi2EN4cute5tupleIJNS5_1CILi128EEES8_NS7_ILi64EEEEEENS_10bfloat16_tEfNS_4arch4Sm80ELb0ELb1ELb1ELb0ELb1ELb0ELb0ELb0ELi2ELi4ELi4ELi4ELb0EEENS1_24CollectiveEpilogueBwdGQAISA_fSD_Li256ELb0ELb1EEENS1_19SingleTileSchedulerILb0ELb0ELb0ELi128EEEEEEEEEvNT_6ParamsE$_ZN4cute3eso3ESOILb0ELb0EJNS_5tupleIJNS_1CILi1EEEiEEENS3_ILi1024EEENS2_IJiiEEEEEC2ERKS5_RKS6_RKS7_)
$_ZN7cutlass13device_kernelIN5flash19enable_sm80_to_sm89INS1_16FlashAttnBwdSm80INS1_25CollectiveMainloopBwdSm80ILi2ELi2EN4cute5tupleIJNS5_1CILi128EEES8_NS7_ILi64EEEEEENS_10bfloat16_tEfNS_4arch4Sm80ELb0ELb1ELb1ELb0ELb1ELb0ELb0ELb0ELi2ELi4ELi4ELi4ELb0EEENS1_24CollectiveEpilogueBwdGQAISA_fSD_Li256ELb0ELb1EEENS1_19SingleTileSchedulerILb0ELb0ELb0ELi128EEEEEEEEEvNT_6ParamsE$_ZN4cute3eso3ESOILb0ELb0EJNS_5tupleIJNS_1CILi1EEEiEEENS3_ILi1024EEENS2_IJiiEEEEEC2ERKS5_RKS6_RKS7_:
        /* <DEDUP_REMOVED lines=9> */
        .type           $_ZN7cutlass13device_kernelIN5flash19enable_sm80_to_sm89INS1_16FlashAttnBwdSm80INS1_25CollectiveMainloopBwdSm80ILi2ELi2EN4cute5tupleIJNS5_1CILi128EEES8_NS7_ILi64EEEEEENS_10bfloat16_tEfNS_4arch4Sm80ELb0ELb1ELb1ELb0ELb1ELb0ELb0ELb0ELi2ELi4ELi4ELi4ELb0EEENS1_24CollectiveEpilogueBwdGQAISA_fSD_Li256ELb0ELb1EEENS1_19SingleTileSchedulerILb0ELb0ELb0ELi128EEEEEEEEEvNT_6ParamsE$_ZN4cute3eso3ESOILb0ELb0EJNS_5tupleIJiNS_1CILi512EEEEEENS2_IJiiEEENS3_ILi1024EEEEEC2ERKS5_RKS6_RKS7_,@function
        .size           $_ZN7cutlass13device_kernelIN5flash19enable_sm80_to_sm89INS1_16FlashAttnBwdSm80INS1_25CollectiveMainloopBwdSm80ILi2ELi2EN4cute5tupleIJNS5_1CILi128EEES8_NS7_ILi64EEEEEENS_10bfloat16_tEfNS_4arch4Sm80ELb0ELb1ELb1ELb0ELb1ELb0ELb0ELb0ELi2ELi4ELi4ELi4ELb0EEENS1_24CollectiveEpilogueBwdGQAISA_fSD_Li256ELb0ELb1EEENS1_19SingleTileSchedulerILb0ELb0ELb0ELi128EEEEEEEEEvNT_6ParamsE$_ZN4cute3eso3ESOILb0ELb0EJNS_5tupleIJiNS_1CILi512EEEEEENS2_IJiiEEENS3_ILi1024EEEEEC2ERKS5_RKS6_RKS7_,($_ZN7cutlass13device_kernelIN5flash19enable_sm80_to_sm89INS1_16FlashAttnBwdSm80INS1_25CollectiveMainloopBwdSm80ILi2ELi2EN4cute5tupleIJNS5_1CILi128EEES8_NS7_ILi64EEEEEENS_10bfloat16_tEfNS_4arch4Sm80ELb0ELb1ELb1ELb0ELb1ELb0ELb0ELb0ELi2ELi4ELi4ELi4ELb0EEENS1_24CollectiveEpilogueBwdGQAISA_fSD_Li256ELb0ELb1EEENS1_19SingleTileSchedulerILb0ELb0ELb0ELi128EEEEEEEEEvNT_6ParamsE$_ZN4cute3eso3ESOILb0ELb0EJNS_5tupleIJiiEEEiNS_1CILi0EEEEEC2ERKS3_RKiRKS5_ - $_ZN7cutlass13device_kernelIN5flash19enable_sm80_to_sm89INS1_16FlashAttnBwdSm80INS1_25CollectiveMainloopBwdSm80ILi2ELi2EN4cute5tupleIJNS5_1CILi128EEES8_NS7_ILi64EEEEEENS_10bfloat16_tEfNS_4arch4Sm80ELb0ELb1ELb1ELb0ELb1ELb0ELb0ELb0ELi2ELi4ELi4ELi4ELb0EEENS1_24CollectiveEpilogueBwdGQAISA_fSD_Li256ELb0ELb1EEENS1_19SingleTileSchedulerILb0ELb0ELb0ELi128EEEEEEEEEvNT_6ParamsE$_ZN4cute3eso3ESOILb0ELb0EJNS_5tupleIJiNS_1CILi512EEEEEENS2_IJiiEEENS3_ILi1024EEEEEC2ERKS5_RKS6_RKS7_)
$_ZN7cutlass13device_kernelIN5flash19enable_sm80_to_sm89INS1_16FlashAttnBwdSm80INS1_25CollectiveMainloopBwdSm80ILi2ELi2EN4cute5tupleIJNS5_1CILi128EEES8_NS7_ILi64EEEEEENS_10bfloat16_tEfNS_4arch4Sm80ELb0ELb1ELb1ELb0ELb1ELb0ELb0ELb0ELi2ELi4ELi4ELi4ELb0EEENS1_24CollectiveEpilogueBwdGQAISA_fSD_Li256ELb0ELb1EEENS1_19SingleTileSchedulerILb0ELb0ELb0ELi128EEEEEEEEEvNT_6ParamsE$_ZN4cute3eso3ESOILb0ELb0EJNS_5tupleIJiNS_1CILi512EEEEEENS2_IJiiEEENS3_ILi1024EEEEEC2ERKS5_RKS6_RKS7_:
        /* <DEDUP_REMOVED lines=9> */
        .type           $_ZN7cutlass13device_kernelIN5flash19enable_sm80_to_sm89INS1_16FlashAttnBwdSm80INS1_25CollectiveMainloopBwdSm80ILi2ELi2EN4cute5tupleIJNS5_1CILi128EEES8_NS7_ILi64EEEEEENS_10bfloat16_tEfNS_4arch4Sm80ELb0ELb1ELb1ELb0ELb1ELb0ELb0ELb0ELi2ELi4ELi4ELi4ELb0EEENS1_24CollectiveEpilogueBwdGQAISA_fSD_Li256ELb0ELb1EEENS1_19SingleTileSchedulerILb0ELb0ELb0ELi128EEEEEEEEEvNT_6ParamsE$_ZN4cute3eso3ESOILb0ELb0EJNS_5tupleIJiiEEEiNS_1CILi0EEEEEC2ERKS3_RKiRKS5_,@function
        .size           $_ZN7cutlass13device_kernelIN5flash19enable_sm80_to_sm89INS1_16FlashAttnBwdSm80INS1_25CollectiveMainloopBwdSm80ILi2ELi2EN4cute5tupleIJNS5_1CILi128EEES8_NS7_ILi64EEEEEENS_10bfloat16_tEfNS_4arch4Sm80ELb0ELb1ELb1ELb0ELb1ELb0ELb0ELb0ELi2ELi4ELi4ELi4ELb0EEENS1_24CollectiveEpilogueBwdGQAISA_fSD_Li256ELb0ELb1EEENS1_19SingleTileSchedulerILb0ELb0ELb0ELi128EEEEEEEEEvNT_6ParamsE$_ZN4cute3eso3ESOILb0ELb0EJNS_5tupleIJiiEEEiNS_1CILi0EEEEEC2ERKS3_RKiRKS5_,($_ZN7cutlass13device_kernelIN5flash19enable_sm80_to_sm89INS1_16FlashAttnBwdSm80INS1_25CollectiveMainloopBwdSm80ILi2ELi2EN4cute5tupleIJNS5_1CILi128EEES8_NS7_ILi64EEEEEENS_10bfloat16_tEfNS_4arch4Sm80ELb0ELb1ELb1ELb0ELb1ELb0ELb0ELb0ELi2ELi4ELi4ELi4ELb0EEENS1_24CollectiveEpilogueBwdGQAISA_fSD_Li256ELb0ELb1EEENS1_19SingleTileSchedulerILb0ELb0ELb0ELi128EEEEEEEEEvNT_6ParamsE$_ZN4cute3eso3ESOILb0ELb0EJNS_6LayoutINS_5tupleIJNS3_IJNS3_IJNS_1CILi8EEENS4_ILi1EEEEEES6_EEENS3_IJNS3_IJS6_S6_EEENS4_ILi2EEEEEEEEENS3_IJNS3_IJNS3_IJS6_NS4_ILi0EEEEEESD_EEENS3_IJNS3_IJSD_SD_EEEiEEEEEEEENS_10ViewEngineINS_8smem_ptrIPN7cutlass10bfloat16_tEEEEEEEC2ERKSJ_RKSQ_ - $_ZN7cutlass13device_kernelIN5flash19enable_sm80_to_sm89INS1_16FlashAttnBwdSm80INS1_25CollectiveMainloopBwdSm80ILi2ELi2EN4cute5tupleIJNS5_1CILi128EEES8_NS7_ILi64EEEEEENS_10bfloat16_tEfNS_4arch4Sm80ELb0ELb1ELb1ELb0ELb1ELb0ELb0ELb0ELi2ELi4ELi4ELi4ELb0EEENS1_24CollectiveEpilogueBwdGQAISA_fSD_Li256ELb0ELb1EEENS1_19SingleTileSchedulerILb0ELb0ELb0ELi128EEEEEEEEEvNT_6ParamsE$_ZN4cute3eso3ESOILb0ELb0EJNS_5tupleIJiiEEEiNS_1CILi0EEEEEC2ERKS3_RKiRKS5_)
$_ZN7cutlass13device_kernelIN5flash19enable_sm80_to_sm89INS1_16FlashAttnBwdSm80INS1_25CollectiveMainloopBwdSm80ILi2ELi2EN4cute5tupleIJNS5_1CILi128EEES8_NS7_ILi64EEEEEENS_10bfloat16_tEfNS_4arch4Sm80ELb0ELb1ELb1ELb0ELb1ELb0ELb0ELb0ELi2ELi4ELi4ELi4ELb0EEENS1_24CollectiveEpilogueBwdGQAISA_fSD_Li256ELb0ELb1EEENS1_19SingleTileSchedulerILb0ELb0ELb0ELi128EEEEEEEEEvNT_6ParamsE$_ZN4cute3eso3ESOILb0ELb0EJNS_5tupleIJiiEEEiNS_1CILi0EEEEEC2ERKS3_RKiRKS5_:
[----:B------:R-:W-:Y:S02]  /*5ba0*/  IADD3 R3, R3, -c[0x0][0x20], RZ ;  /* 0x8000080003037a10 */ /* 0x000fe40007ffe0ff */
[----:B------:R-:W-:-:S03]  /*5bb0*/  IADD3 R2, R2, -c[0x0][0x20], RZ ;  /* 0x8000080002027a10 */ /* 0x000fc60007ffe0ff */
[----:B------:R1:W-:Y:S04]  /*5bc0*/  STL [R3], R10 ;  /* 0x0000000a03007387 */ /* 0x0003e80000100800 */
[----:B------:R1:W-:Y:S04]  /*5bd0*/  STL [R3+0x4], R8 ;  /* 0x0000040803007387 */ /* 0x0003e80000100800 */
[----:B------:R-:W2:Y:S01]  /*5be0*/  LDL R2, [R2] ;  /* 0x0000000002027983 */ /* 0x000ea20000100800 */
[----:B------:R-:W-:-:S03]  /*5bf0*/  IMAD.MOV.U32 R7, RZ, RZ, 0x0 ;  /* 0x00000000ff077424 */ /* 0x000fc600078e00ff */
[----:B--2---:R1:W-:Y:S01]  /*5c00*/  STL [R3+0x8], R2 ;  /* 0x0000080203007387 */ /* 0x0043e20000100800 */
[----:B------:R-:W-:Y:S05]  /*5c10*/  RET.REL.NODEC R6 `(_ZN7cutlass13device_kernelIN5flash19enable_sm80_to_sm89INS1_16FlashAttnBwdSm80INS1_25CollectiveMainloopBwdSm80ILi2ELi2EN4cute5tupleIJNS5_1CILi128EEES8_NS7_ILi64EEEEEENS_10bfloat16_tEfNS_4arch4Sm80ELb0ELb1ELb1ELb0ELb1ELb0ELb0ELb0ELi2ELi4ELi4ELi4ELb0EEENS1_24CollectiveEpilogueBwdGQAISA_fSD_Li256ELb0ELb1EEENS1_19SingleTileSchedulerILb0ELb0ELb0ELi128EEEEEEEEEvNT_6ParamsE) ;  /* 0xffffa3e006007950 */ /* 0x000fea0003c3ffff */
        .type           $_ZN7cutlass13device_kernelIN5flash19enable_sm80_to_sm89INS1_16FlashAttnBwdSm80INS1_25CollectiveMainloopBwdSm80ILi2ELi2EN4cute5tupleIJNS5_1CILi128EEES8_NS7_ILi64EEEEEENS_10bfloat16_tEfNS_4arch4Sm80ELb0ELb1ELb1ELb0ELb1ELb0ELb0ELb0ELi2ELi4ELi4ELi4ELb0EEENS1_24CollectiveEpilogueBwdGQAISA_fSD_Li256ELb0ELb1EEENS1_19SingleTileSchedulerILb0ELb0ELb0ELi128EEEEEEEEEvNT_6ParamsE$_ZN4cute3eso3ESOILb0ELb0EJNS_6LayoutINS_5tupleIJNS3_IJNS3_IJNS_1CILi8EEENS4_ILi1EEEEEES6_EEENS3_IJNS3_IJS6_S6_EEENS4_ILi2EEEEEEEEENS3_IJNS3_IJNS3_IJS6_NS4_ILi0EEEEEESD_EEENS3_IJNS3_IJSD_SD_EEEiEEEEEEEENS_10ViewEngineINS_8smem_ptrIPN7cutlass10bfloat16_tEEEEEEEC2ERKSJ_RKSQ_,@function
        .size           $_ZN7cutlass13device_kernelIN5flash19enable_sm80_to_sm89INS1_16FlashAttnBwdSm80INS1_25CollectiveMainloopBwdSm80ILi2ELi2EN4cute5tupleIJNS5_1CILi128EEES8_NS7_ILi64EEEEEENS_10bfloat16_tEfNS_4arch4Sm80ELb0ELb1ELb1ELb0ELb1ELb0ELb0ELb0ELi2ELi4ELi4ELi4ELb0EEENS1_24CollectiveEpilogueBwdGQAISA_fSD_Li256ELb0ELb1EEENS1_19SingleTileSchedulerILb0ELb0ELb0ELi128EEEEEEEEEvNT_6ParamsE$_ZN4cute3eso3ESOILb0ELb0EJNS_6LayoutINS_5tupleIJNS3_IJNS3_IJNS_1CILi8EEENS4_ILi1EEEEEES6_EEENS3_IJNS3_IJS6_S6_EEENS4_ILi2EEEEEEEEENS3_IJNS3_IJNS3_IJS6_NS4_ILi0EEEEEESD_EEENS3_IJNS3_IJSD_SD_EEEiEEEEEEEENS_10ViewEngineINS_8smem_ptrIPN7cutlass10bfloat16_tEEEEEEEC2ERKSJ_RKSQ_,($_ZN7cutlass13device_kernelIN5flash19enable_sm80_to_sm89INS1_16FlashAttnBwdSm80INS1_25CollectiveMainloopBwdSm80ILi2ELi2EN4cute5tupleIJNS5_1CILi128EEES8_NS7_ILi64EEEEEENS_10bfloat16_tEfNS_4arch4Sm80ELb0ELb1ELb1ELb0ELb1ELb0ELb0ELb0ELi2ELi4ELi4ELi4ELb0EEENS1_24CollectiveEpilogueBwdGQAISA_fSD_Li256ELb0ELb1EEENS1_19SingleTileSchedulerILb0ELb0ELb0ELi128EEEEEEEEEvNT_6ParamsE$_ZN4cute3eso3ESOILb0ELb0EJNS_6LayoutINS_5tupleIJNS3_IJNS_1CILi1EEENS3_IJS5_NS4_ILi2EEES6_EEEEEES6_NS3_IJS6_S6_EEEEEENS3_IJNS3_IJNS4_ILi0EEENS3_IJS5_NS4_ILi256EEEiEEEEEENS4_ILi2048EEENS3_IJiNS4_ILi4096EEEEEEEEEEENS_10ViewEngineINS_8smem_ptrIPjEEEEEEC2ERKSJ_RKSO_ - $_ZN7cutlass13device_kernelIN5flash19enable_sm80_to_sm89INS1_16FlashAttnBwdSm80INS1_25CollectiveMainloopBwdSm80ILi2ELi2EN4cute5tupleIJNS5_1CILi128EEES8_NS7_ILi64EEEEEENS_10bfloat16_tEfNS_4arch4Sm80ELb0ELb1ELb1ELb0ELb1ELb0ELb0ELb0ELi2ELi4ELi4ELi4ELb0EEENS1_24CollectiveEpilogueBwdGQAISA_fSD_Li256ELb0ELb1EEENS1_19SingleTileSchedulerILb0ELb0ELb0ELi128EEEEEEEEEvNT_6ParamsE$_ZN4cute3eso3ESOILb0ELb0EJNS_6LayoutINS_5tupleIJNS3_IJNS3_IJNS_1CILi8EEENS4_ILi1EEEEEES6_EEENS3_IJNS3_IJS6_S6_EEENS4_ILi2EEEEEEEEENS3_IJNS3_IJNS3_IJS6_NS4_ILi0EEEEEESD_EEENS3_IJNS3_IJSD_SD_EEEiEEEEEEEENS_10ViewEngineINS_8smem_ptrIPN7cutlass10bfloat16_tEEEEEEEC2ERKSJ_RKSQ_)
$_ZN7cutlass13device_kernelIN5flash19enable_sm80_to_sm89INS1_16FlashAttnBwdSm80INS1_25CollectiveMainloopBwdSm80ILi2ELi2EN4cute5tupleIJNS5_1CILi128EEES8_NS7_ILi64EEEEEENS_10bfloat16_tEfNS_4arch4Sm80ELb0ELb1ELb1ELb0ELb1ELb0ELb0ELb0ELi2ELi4ELi4ELi4ELb0EEENS1_24CollectiveEpilogueBwdGQAISA_fSD_Li256ELb0ELb1EEENS1_19SingleTileSchedulerILb0ELb0ELb0ELi128EEEEEEEEEvNT_6ParamsE$_ZN4cute3eso3ESOILb0ELb0EJNS_6LayoutINS_5tupleIJNS3_IJNS3_IJNS_1CILi8EEENS4_ILi1EEEEEES6_EEENS3_IJNS3_IJS6_S6_EEENS4_ILi2EEEEEEEEENS3_IJNS3_IJNS3_IJS6_NS4_ILi0EEEEEESD_EEENS3_IJNS3_IJSD_SD_EEEiEEEEEEEENS_10ViewEngineINS_8smem_ptrIPN7cutlass10bfloat16_tEEEEEEEC2ERKSJ_RKSQ_:
[----:B------:R-:W-:Y:S02]  /*5c20*/  IADD3 R3, R69, -c[0x0][0x20], RZ ;  /* 0x8000080045037a10 */ /* 0x000fe40007ffe0ff */
[----:B------:R-:W-:-:S03]  /*5c30*/  IADD3 R2, R61, -c[0x0][0x20], RZ ;  /* 0x800008003d027a10 */ /* 0x000fc60007ffe0ff */
[----:B------:R1:W-:Y:S04]  /*5c40*/  STL [R3], R6 ;  /* 0x0000000603007387 */ /* 0x0003e80000100800 */
[----:B------:R-:W2:Y:S01]  /*5c50*/  LDL.64 R10, [R2] ;  /* 0x00000000020a7983 */ /* 0x000ea20000100a00 */
[----:B------:R-:W-:-:S03]  /*5c60*/  IMAD.MOV.U32 R5, RZ, RZ, 0x0 ;  /* 0x00000000ff057424 */ /* 0x000fc600078e00ff */
[----:B--2---:R1:W-:Y:S01]  /*5c70*/  STL.64 [R3+0x8], R10 ;  /* 0x0000080a03007387 */ /* 0x0043e20000100a00 */
[----:B------:R-:W-:Y:S05]  /*5c80*/  RET.REL.NODEC R4 `(_ZN7cutlass13device_kernelIN5flash19enable_sm80_to_sm89INS1_16FlashAttnBwdSm80INS1_25CollectiveMainloopBwdSm80ILi2ELi2EN4cute5tupleIJNS5_1CILi128EEES8_NS7_ILi64EEEEEENS_10bfloat16_tEfNS_4arch4Sm80ELb0ELb1ELb1ELb0ELb1ELb0ELb0ELb0ELi2ELi4ELi4ELi4ELb0EEENS1_24CollectiveEpilogueBwdGQAISA_fSD_Li256ELb0ELb1EEENS1_19SingleTileSchedulerILb0ELb0ELb0ELi128EEEEEEEEEvNT_6ParamsE) ;  /* 0xffffa37004007950 */ /* 0x000fea0003c3ffff */
        .type           $_ZN7cutlass13device_kernelIN5flash19enable_sm80_to_sm89INS1_16FlashAttnBwdSm80INS1_25CollectiveMainloopBwdSm80ILi2ELi2EN4cute5tupleIJNS5_1CILi128EEES8_NS7_ILi64EEEEEENS_10bfloat16_tEfNS_4arch4Sm80ELb0ELb1ELb1ELb0ELb1ELb0ELb0ELb0ELi2ELi4ELi4ELi4ELb0EEENS1_24CollectiveEpilogueBwdGQAISA_fSD_Li256ELb0ELb1EEENS1_19SingleTileSchedulerILb0ELb0ELb0ELi128EEEEEEEEEvNT_6ParamsE$_ZN4cute3eso3ESOILb0ELb0EJNS_6LayoutINS_5tupleIJNS3_IJNS_1CILi1EEENS3_IJS5_NS4_ILi2EEES6_EEEEEES6_NS3_IJS6_S6_EEEEEENS3_IJNS3_IJNS4_ILi0EEENS3_IJS5_NS4_ILi256EEEiEEEEEENS4_ILi2048EEENS3_IJiNS4_ILi4096EEEEEEEEEEENS_10ViewEngineINS_8smem_ptrIPjEEEEEEC2ERKSJ_RKSO_,@function
        .size           $_ZN7cutlass13device_kernelIN5flash19enable_sm80_to_sm89INS1_16FlashAttnBwdSm80INS1_25CollectiveMainloopBwdSm80ILi2ELi2EN4cute5tupleIJNS5_1CILi128EEES8_NS7_ILi64EEEEEENS_10bfloat16_tEfNS_4arch4Sm80ELb0ELb1ELb1ELb0ELb1ELb0ELb0ELb0ELi2ELi4ELi4ELi4ELb0EEENS1_24CollectiveEpilogueBwdGQAISA_fSD_Li256ELb0ELb1EEENS1_19SingleTileSchedulerILb0ELb0ELb0ELi128EEEEEEEEEvNT_6ParamsE$_ZN4cute3eso3ESOILb0ELb0EJNS_6LayoutINS_5tupleIJNS3_IJNS_1CILi1EEENS3_IJS5_NS4_ILi2EEES6_EEEEEES6_NS3_IJS6_S6_EEEEEENS3_IJNS3_IJNS4_ILi0EEENS3_IJS5_NS4_ILi256EEEiEEEEEENS4_ILi2048EEENS3_IJiNS4_ILi4096EEEEEEEEEEENS_10ViewEngineINS_8smem_ptrIPjEEEEEEC2ERKSJ_RKSO_,($_ZN7cutlass13device_kernelIN5flash19enable_sm80_to_sm89INS1_16FlashAttnBwdSm80INS1_25CollectiveMainloopBwdSm80ILi2ELi2EN4cute5tupleIJNS5_1CILi128EEES8_NS7_ILi64EEEEEENS_10bfloat16_tEfNS_4arch4Sm80ELb0ELb1ELb1ELb0ELb1ELb0ELb0ELb0ELi2ELi4ELi4ELi4ELb0EEENS1_24CollectiveEpilogueBwdGQAISA_fSD_Li256ELb0ELb1EEENS1_19SingleTileSchedulerILb0ELb0ELb0ELi128EEEEEEEEEvNT_6ParamsE$_ZN4cute3eso3ESOILb0ELb0EJNS_6LayoutINS_5tupleIJNS3_IJNS_1CILi2EEES5_EEENS4_ILi8EEES6_EEENS3_IJNS3_IJNS4_ILi1EEEiEEENS4_ILi1024EEENS3_IJiiEEEEEEEENS_10ViewEngineINS_8smem_ptrIPN7cutlass10bfloat16_tEEEEEEEC2ERKSE_RKSL_ - $_ZN7cutlass13device_kernelIN5flash19enable_sm80_to_sm89INS1_16FlashAttnBwdSm80INS1_25CollectiveMainloopBwdSm80ILi2ELi2EN4cute5tupleIJNS5_1CILi128EEES8_NS7_ILi64EEEEEENS_10bfloat16_tEfNS_4arch4Sm80ELb0ELb1ELb1ELb0ELb1ELb0ELb0ELb0ELi2ELi4ELi4ELi4ELb0EEENS1_24CollectiveEpilogueBwdGQAISA_fSD_Li256ELb0ELb1EEENS1_19SingleTileSchedulerILb0ELb0ELb0ELi128EEEEEEEEEvNT_6ParamsE$_ZN4cute3eso3ESOILb0ELb0EJNS_6LayoutINS_5tupleIJNS3_IJNS_1CILi1EEENS3_IJS5_NS4_ILi2EEES6_EEEEEES6_NS3_IJS6_S6_EEEEEENS3_IJNS3_IJNS4_ILi0EEENS3_IJS5_NS4_ILi256EEEiEEEEEENS4_ILi2048EEENS3_IJiNS4_ILi4096EEEEEEEEEEENS_10ViewEngineINS_8smem_ptrIPjEEEEEEC2ERKSJ_RKSO_)
$_ZN7cutlass13device_kernelIN5flash19enable_sm80_to_sm89INS1_16FlashAttnBwdSm80INS1_25CollectiveMainloopBwdSm80ILi2ELi2EN4cute5tupleIJNS5_1CILi128EEES8_NS7_ILi64EEEEEENS_10bfloat16_tEfNS_4arch4Sm80ELb0ELb1ELb1ELb0ELb1ELb0ELb0ELb0ELi2ELi4ELi4ELi4ELb0EEENS1_24CollectiveEpilogueBwdGQAISA_fSD_Li256ELb0ELb1EEENS1_19SingleTileSchedulerILb0ELb0ELb0ELi128EEEEEEEEEvNT_6ParamsE$_ZN4cute3eso3ESOILb0ELb0EJNS_6LayoutINS_5tupleIJNS3_IJNS_1CILi1EEENS3_IJS5_NS4_ILi2EEES6_EEEEEES6_NS3_IJS6_S6_EEEEEENS3_IJNS3_IJNS4_ILi0EEENS3_IJS5_NS4_ILi256EEEiEEEEEENS4_ILi2048EEENS3_IJiNS4_ILi4096EEEEEEEEEEENS_10ViewEngineINS_8smem_ptrIPjEEEEEEC2ERKSJ_RKSO_:
[----:B------:R-:W-:Y:S02]  /*5c90*/  IADD3 R5, R58, -c[0x0][0x20], RZ ;  /* 0x800008003a057a10 */ /* 0x000fe40007ffe0ff */
[----:B------:R-:W-:-:S03]  /*5ca0*/  IADD3 R6, R43, -c[0x0][0x20], RZ ;  /* 0x800008002b067a10 */ /* 0x000fc60007ffe0ff */
[----:B------:R1:W-:Y:S04]  /*5cb0*/  STL.64 [R5], R2 ;  /* 0x0000000205007387 */ /* 0x0003e80000100a00 */
[----:B------:R-:W2:Y:S01]  /*5cc0*/  LDL.64 R6, [R6] ;  /* 0x0000000006067983 */ /* 0x000ea20000100a00 */
[----:B------:R-:W-:Y:S02]  /*5cd0*/  IMAD.MOV.U32 R8, RZ, RZ, R4 ;  /* 0x000000ffff087224 */ /* 0x000fe400078e0004 */
[----:B------:R-:W-:Y:S01]  /*5ce0*/  IMAD.MOV.U32 R9, RZ, RZ, 0x0 ;  /* 0x00000000ff097424 */ /* 0x000fe200078e00ff */
[----:B--2---:R1:W-:Y:S03]  /*5cf0*/  STL.64 [R5+0x8], R6 ;  /* 0x0000080605007387 */ /* 0x0043e60000100a00 */
[----:B------:R-:W-:Y:S05]  /*5d00*/  RET.REL.NODEC R8 `(_ZN7cutlass13device_kernelIN5flash19enable_sm80_to_sm89INS1_16FlashAttnBwdSm80INS1_25CollectiveMainloopBwdSm80ILi2ELi2EN4cute5tupleIJNS5_1CILi128EEES8_NS7_ILi64EEEEEENS_10bfloat16_tEfNS_4arch4Sm80ELb0ELb1ELb1ELb0ELb1ELb0ELb0ELb0ELi2ELi4ELi4ELi4ELb0EEENS1_24CollectiveEpilogueBwdGQAISA_fSD_Li256ELb0ELb1EEENS1_19SingleTileSchedulerILb0ELb0ELb0ELi128EEEEEEEEEvNT_6ParamsE) ;  /* 0xffffa2f008007950 */ /* 0x000fea0003c3ffff */
        .type           $_ZN7cutlass13device_kernelIN5flash19enable_sm80_to_sm89INS1_16FlashAttnBwdSm80INS1_25CollectiveMainloopBwdSm80ILi2ELi2EN4cute5tupleIJNS5_1CILi128EEES8_NS7_ILi64EEEEEENS_10bfloat16_tEfNS_4arch4Sm80ELb0ELb1ELb1ELb0ELb1ELb0ELb0ELb0ELi2ELi4ELi4ELi4ELb0EEENS1_24CollectiveEpilogueBwdGQAISA_fSD_Li256ELb0ELb1EEENS1_19SingleTileSchedulerILb0ELb0ELb0ELi128EEEEEEEEEvNT_6ParamsE$_ZN4cute3eso3ESOILb0ELb0EJNS_6LayoutINS_5tupleIJNS3_IJNS_1CILi2EEES5_EEENS4_ILi8EEES6_EEENS3_IJNS3_IJNS4_ILi1EEEiEEENS4_ILi1024EEENS3_IJiiEEEEEEEENS_10ViewEngineINS_8smem_ptrIPN7cutlass10bfloat16_tEEEEEEEC2ERKSE_RKSL_,@function
        .size           $_ZN7cutlass13device_kernelIN5flash19enable_sm80_to_sm89INS1_16FlashAttnBwdSm80INS1_25CollectiveMainloopBwdSm80ILi2ELi2EN4cute5tupleIJNS5_1CILi128EEES8_NS7_ILi64EEEEEENS_10bfloat16_tEfNS_4arch4Sm80ELb0ELb1ELb1ELb0ELb1ELb0ELb0ELb0ELi2ELi4ELi4ELi4ELb0EEENS1_24CollectiveEpilogueBwdGQAISA_fSD_Li256ELb0ELb1EEENS1_19SingleTileSchedulerILb0ELb0ELb0ELi128EEEEEEEEEvNT_6ParamsE$_ZN4cute3eso3ESOILb0ELb0EJNS_6LayoutINS_5tupleIJNS3_IJNS_1CILi2EEES5_EEENS4_ILi8EEES6_EEENS3_IJNS3_IJNS4_ILi1EEEiEEENS4_ILi1024EEENS3_IJiiEEEEEEEENS_10ViewEngineINS_8smem_ptrIPN7cutlass10bfloat16_tEEEEEEEC2ERKSE_RKSL_,($_ZN7cutlass13device_kernelIN5flash19enable_sm80_to_sm89INS1_16FlashAttnBwdSm80INS1_25CollectiveMainloopBwdSm80ILi2ELi2EN4cute5tupleIJNS5_1CILi128EEES8_NS7_ILi64EEEEEENS_10bfloat16_tEfNS_4arch4Sm80ELb0ELb1ELb1ELb0ELb1ELb0ELb0ELb0ELi2ELi4ELi4ELi4ELb0EEENS1_24CollectiveEpilogueBwdGQAISA_fSD_Li256ELb0ELb1EEENS1_19SingleTileSchedulerILb0ELb0ELb0ELi128EEEEEEEEEvNT_6ParamsE$_ZN4cute3eso3ESOILb0ELb0EJNS_6LayoutINS_5tupleIJNS3_IJNS_1CILi2EEES5_EEENS4_ILi8EEES6_EEENS3_IJNS3_IJNS4_ILi1EEEiEEENS4_ILi1024EEENS3_IJiiEEEEEEEEjEEC2ERKSE_RKj - $_ZN7cutlass13device_kernelIN5flash19enable_sm80_to_sm89INS1_16FlashAttnBwdSm80INS1_25CollectiveMainloopBwdSm80ILi2ELi2EN4cute5tupleIJNS5_1CILi128EEES8_NS7_ILi64EEEEEENS_10bfloat16_tEfNS_4arch4Sm80ELb0ELb1ELb1ELb0ELb1ELb0ELb0ELb0ELi2ELi4ELi4ELi4ELb0EEENS1_24CollectiveEpilogueBwdGQAISA_fSD_Li256ELb0ELb1EEENS1_19SingleTileSchedulerILb0ELb0ELb0ELi128EEEEEEEEEvNT_6ParamsE$_ZN4cute3eso3ESOILb0ELb0EJNS_6LayoutINS_5tupleIJNS3_IJNS_1CILi2EEES5_EEENS4_ILi8EEES6_EEENS3_IJNS3_IJNS4_ILi1EEEiEEENS4_ILi1024EEENS3_IJiiEEEEEEEENS_10ViewEngineINS_8smem_ptrIPN7cutlass10bfloat16_tEEEEEEEC2ERKSE_RKSL_)
$_ZN7cutlass13device_kernelIN5flash19enable_sm80_to_sm89INS1_16FlashAttnBwdSm80INS1_25CollectiveMainloopBwdSm80ILi2ELi2EN4cute5tupleIJNS5_1CILi128EEES8_NS7_ILi64EEEEEENS_10bfloat16_tEfNS_4arch4Sm80ELb0ELb1ELb1ELb0ELb1ELb0ELb0ELb0ELi2ELi4ELi4ELi4ELb0EEENS1_24CollectiveEpilogueBwdGQAISA_fSD_Li256ELb0ELb1EEENS1_19SingleTileSchedulerILb0ELb0ELb0ELi128EEEEEEEEEvNT_6ParamsE$_ZN4cute3eso3ESOILb0ELb0EJNS_6LayoutINS_5tupleIJNS3_IJNS_1CILi2EEES5_EEENS4_ILi8EEES6_EEENS3_IJNS3_IJNS4_ILi1EEEiEEENS4_ILi1024EEENS3_IJiiEEEEEEEENS_10ViewEngineINS_8smem_ptrIPN7cutlass10bfloat16_tEEEEEEEC2ERKSE_RKSL_:
[----:B------:R-:W-:Y:S02]  /*5d10*/  IADD3 R3, R25, -c[0x0][0x20], RZ ;  /* 0x8000080019037a10 */ /* 0x000fe40007ffe0ff */
[----:B------:R-:W-:-:S03]  /*5d20*/  IADD3 R2, R24, -c[0x0][0x20], RZ ;  /* 0x8000080018027a10 */ /* 0x000fc60007ffe0ff */
[----:B------:R1:W-:Y:S04]  /*5d30*/  STL.64 [R3], R4 ;  /* 0x0000000403007387 */ /* 0x0003e80000100a00 */
[----:B------:R1:W-:Y:S04]  /*5d40*/  STL [R3+0x8], R16 ;  /* 0x0000081003007387 */ /* 0x0003e80000100800 */
[----:B------:R-:W2:Y:S01]  /*5d50*/  LDL.64 R8, [R2] ;  /* 0x0000000002087983 */ /* 0x000ea20000100a00 */
[----:B------:R-:W-:-:S03]  /*5d60*/  IMAD.MOV.U32 R7, RZ, RZ, 0x0 ;  /* 0x00000000ff077424 */ /* 0x000fc600078e00ff */
[----:B--2---:R1:W-:Y:S01]  /*5d70*/  STL.64 [R3+0x10], R8 ;  /* 0x0000100803007387 */ /* 0x0043e20000100a00 */
[----:B------:R-:W-:Y:S05]  /*5d80*/  RET.REL.NODEC R6 `(_ZN7cutlass13device_kernelIN5flash19enable_sm80_to_sm89INS1_16FlashAttnBwdSm80INS1_25CollectiveMainloopBwdSm80ILi2ELi2EN4cute5tupleIJNS5_1CILi128EEES8_NS7_ILi64EEEEEENS_10bfloat16_tEfNS_4arch4Sm80ELb0ELb1ELb1ELb0ELb1ELb0ELb0ELb0ELi2ELi4ELi4ELi4ELb0EEENS1_24CollectiveEpilogueBwdGQAISA_fSD_Li256ELb0ELb1EEENS1_19SingleTileSchedulerILb0ELb0ELb0ELi128EEEEEEEEEvNT_6ParamsE) ;  /* 0xffffa27006007950 */ /* 0x000fea0003c3ffff */
        .type           $_ZN7cutlass13device_kernelIN5flash19enable_sm80_to_sm89INS1_16FlashAttnBwdSm80INS1_25CollectiveMainloopBwdSm80ILi2ELi2EN4cute5tupleIJNS5_1CILi128EEES8_NS7_ILi64EEEEEENS_10bfloat16_tEfNS_4arch4Sm80ELb0ELb1ELb1ELb0ELb1ELb0ELb0ELb0ELi2ELi4ELi4ELi4ELb0EEENS1_24CollectiveEpilogueBwdGQAISA_fSD_Li256ELb0ELb1EEENS1_19SingleTileSchedulerILb0ELb0ELb0ELi128EEEEEEEEEvNT_6ParamsE$_ZN4cute3eso3ESOILb0ELb0EJNS_6LayoutINS_5tupleIJNS3_IJNS_1CILi2EEES5_EEENS4_ILi8EEES6_EEENS3_IJNS3_IJNS4_ILi1EEEiEEENS4_ILi1024EEENS3_IJiiEEEEEEEEjEEC2ERKSE_RKj,@function
        .size           $_ZN7cutlass13device_kernelIN5flash19enable_sm80_to_sm89INS1_16FlashAttnBwdSm80INS1_25CollectiveMainloopBwdSm80ILi2ELi2EN4cute5tupleIJNS5_1CILi128EEES8_NS7_ILi64EEEEEENS_10bfloat16_tEfNS_4arch4Sm80ELb0ELb1ELb1ELb0ELb1ELb0ELb0ELb0ELi2ELi4ELi4ELi4ELb0EEENS1_24CollectiveEpilogueBwdGQAISA_fSD_Li256ELb0ELb1EEENS1_19SingleTileSchedulerILb0ELb0ELb0ELi128EEEEEEEEEvNT_6ParamsE$_ZN4cute3eso3ESOILb0ELb0EJNS_6LayoutINS_5tupleIJNS3_IJNS_1CILi2EEES5_EEENS4_ILi8EEES6_EEENS3_IJNS3_IJNS4_ILi1EEEiEEENS4_ILi1024EEENS3_IJiiEEEEEEEEjEEC2ERKSE_RKj,($_ZN7cutlass13device_kernelIN5flash19enable_sm80_to_sm89INS1_16FlashAttnBwdSm80INS1_25CollectiveMainloopBwdSm80ILi2ELi2EN4cute5tupleIJNS5_1CILi128EEES8_NS7_ILi64EEEEEENS_10bfloat16_tEfNS_4arch4Sm80ELb0ELb1ELb1ELb0ELb1ELb0ELb0ELb0ELi2ELi4ELi4ELi4ELb0EEENS1_24CollectiveEpilogueBwdGQAISA_fSD_Li256ELb0ELb1EEENS1_19SingleTileSchedulerILb0ELb0ELb0ELi128EEEEEEEEEvNT_6ParamsE$_ZN4cute3eso3ESOILb0ELb0EJNS_6LayoutINS_5tupleIJNS3_IJNS_1CILi2EEES5_EEES6_NS4_ILi8EEEEEENS3_IJNS3_IJiNS4_ILi512EEEEEENS3_IJiiEEENS4_ILi1024EEEEEEEENS_10ViewEngineINS_8smem_ptrIPN7cutlass10bfloat16_tEEEEEEEC2ERKSE_RKSL_ - $_ZN7cutlass13device_kernelIN5flash19enable_sm80_to_sm89INS1_16FlashAttnBwdSm80INS1_25CollectiveMainloopBwdSm80ILi2ELi2EN4cute5tupleIJNS5_1CILi128EEES8_NS7_ILi64EEEEEENS_10bfloat16_tEfNS_4arch4Sm80ELb0ELb1ELb1ELb0ELb1ELb0ELb0ELb0ELi2ELi4ELi4ELi4ELb0EEENS1_24CollectiveEpilogueBwdGQAISA_fSD_Li256ELb0ELb1EEENS1_19SingleTileSchedulerILb0ELb0ELb0ELi128EEEEEEEEEvNT_6ParamsE$_ZN4cute3eso3ESOILb0ELb0EJNS_6LayoutINS_5tupleIJNS3_IJNS_1CILi2EEES5_EEENS4_ILi8EEES6_EEENS3_IJNS3_IJNS4_ILi1EEEiEEENS4_ILi1024EEENS3_IJiiEEEEEEEEjEEC2ERKSE_RKj)
$_ZN7cutlass13device_kernelIN5flash19enable_sm80_to_sm89INS1_16FlashAttnBwdSm80INS1_25CollectiveMainloopBwdSm80ILi2ELi2EN4cute5tupleIJNS5_1CILi128EEES8_NS7_ILi64EEEEEENS_10bfloat16_tEfNS_4arch4Sm80ELb0ELb1ELb1ELb0ELb1ELb0ELb0ELb0ELi2ELi4ELi4ELi4ELb0EEENS1_24CollectiveEpilogueBwdGQAISA_fSD_Li256ELb0ELb1EEENS1_19SingleTileSchedulerILb0ELb0ELb0ELi128EEEEEEEEEvNT_6ParamsE$_ZN4cute3eso3ESOILb0ELb0EJNS_6LayoutINS_5tupleIJNS3_IJNS_1CILi2EEES5_EEENS4_ILi8EEES6_EEENS3_IJNS3_IJNS4_ILi1EEEiEEENS4_ILi1024EEENS3_IJiiEEEEEEEEjEEC2ERKSE_RKj:
        /* <DEDUP_REMOVED lines=9> */
[----:B------:R-:W-:Y:S05]  /*5e20*/  RET.REL.NODEC R10 `(_ZN7cutlass13device_kernelIN5flash19enable_sm80_to_sm89INS1_16FlashAttnBwdSm80INS1_25CollectiveMainloopBwdSm80ILi2ELi2EN4cute5tupleIJNS5_1CILi128EEES8_NS7_ILi64EEEEEENS_10bfloat16_tEfNS_4arch4Sm80ELb0ELb1ELb1ELb0ELb1ELb0ELb0ELb0ELi2ELi4ELi4ELi4ELb0EEENS1_24CollectiveEpilogueBwdGQAISA_fSD_Li256ELb0ELb1EEENS1_19SingleTileSchedulerILb0ELb0ELb0ELi128EEEEEEEEEvNT_6ParamsE) ;  /* 0xffffa1d00a007950 */ /* 0x000fea0003c3ffff */
        .type           $_ZN7cutlass13device_kernelIN5flash19enable_sm80_to_sm89INS1_16FlashAttnBwdSm80INS1_25CollectiveMainloopBwdSm80ILi2ELi2EN4cute5tupleIJNS5_1CILi128EEES8_NS7_ILi64EEEEEENS_10bfloat16_tEfNS_4arch4Sm80ELb0ELb1ELb1ELb0ELb1ELb0ELb0ELb0ELi2ELi4ELi4ELi4ELb0EEENS1_24CollectiveEpilogueBwdGQAISA_fSD_Li256ELb0ELb1EEENS1_19SingleTileSchedulerILb0ELb0ELb0ELi128EEEEEEEEEvNT_6ParamsE$_ZN4cute3eso3ESOILb0ELb0EJNS_6LayoutINS_5tupleIJNS3_IJNS_1CILi2EEES5_EEES6_NS4_ILi8EEEEEENS3_IJNS3_IJiNS4_ILi512EEEEEENS3_IJiiEEENS4_ILi1024EEEEEEEENS_10ViewEngineINS_8smem_ptrIPN7cutlass10bfloat16_tEEEEEEEC2ERKSE_RKSL_,@function
        .size           $_ZN7cutlass13device_kernelIN5flash19enable_sm80_to_sm89INS1_16FlashAttnBwdSm80INS1_25CollectiveMainloopBwdSm80ILi2ELi2EN4cute5tupleIJNS5_1CILi128EEES8_NS7_ILi64EEEEEENS_10bfloat16_tEfNS_4arch4Sm80ELb0ELb1ELb1ELb0ELb1ELb0ELb0ELb0ELi2ELi4ELi4ELi4ELb0EEENS1_24CollectiveEpilogueBwdGQAISA_fSD_Li256ELb0ELb1EEENS1_19SingleTileSchedulerILb0ELb0ELb0ELi128EEEEEEEEEvNT_6ParamsE$_ZN4cute3eso3ESOILb0ELb0EJNS_6LayoutINS_5tupleIJNS3_IJNS_1CILi2EEES5_EEES6_NS4_ILi8EEEEEENS3_IJNS3_IJiNS4_ILi512EEEEEENS3_IJiiEEENS4_ILi1024EEEEEEEENS_10ViewEngineINS_8smem_ptrIPN7cutlass10bfloat16_tEEEEEEEC2ERKSE_RKSL_,($_ZN7cutlass13device_kernelIN5flash19enable_sm80_to_sm89INS1_16FlashAttnBwdSm80INS1_25CollectiveMainloopBwdSm80ILi2ELi2EN4cute5tupleIJNS5_1CILi128EEES8_NS7_ILi64EEEEEENS_10bfloat16_tEfNS_4arch4Sm80ELb0ELb1ELb1ELb0ELb1ELb0ELb0ELb0ELi2ELi4ELi4ELi4ELb0EEENS1_24CollectiveEpilogueBwdGQAISA_fSD_Li256ELb0ELb1EEENS1_19SingleTileSchedulerILb0ELb0ELb0ELi128EEEEEEEEEvNT_6ParamsE$_ZN4cute3eso3ESOILb0ELb0EJNS_6LayoutINS_5tupleIJNS3_IJNS_1CILi2EEES5_EEES6_NS4_ILi8EEEEEENS3_IJNS3_IJiNS4_ILi512EEEEEENS3_IJiiEEENS4_ILi1024EEEEEEEEjEEC2ERKSE_RKj - $_ZN7cutlass13device_kernelIN5flash19enable_sm80_to_sm89INS1_16FlashAttnBwdSm80INS1_25CollectiveMainloopBwdSm80ILi2ELi2EN4cute5tupleIJNS5_1CILi128EEES8_NS7_ILi64EEEEEENS_10bfloat16_tEfNS_4arch4Sm80ELb0ELb1ELb1ELb0ELb1ELb0ELb0ELb0ELi2ELi4ELi4ELi4ELb0EEENS1_24CollectiveEpilogueBwdGQAISA_fSD_Li256ELb0ELb1EEENS1_19SingleTileSchedulerILb0ELb0ELb0ELi128EEEEEEEEEvNT_6ParamsE$_ZN4cute3eso3ESOILb0ELb0EJNS_6LayoutINS_5tupleIJNS3_IJNS_1CILi2EEES5_EEES6_NS4_ILi8EEEEEENS3_IJNS3_IJiNS4_ILi512EEEEEENS3_IJiiEEENS4_ILi1024EEEEEEEENS_10ViewEngineINS_8smem_ptrIPN7cutlass10bfloat16_tEEEEEEEC2ERKSE_RKSL_)
$_ZN7cutlass13device_kernelIN5flash19enable_sm80_to_sm89INS1_16FlashAttnBwdSm80INS1_25CollectiveMainloopBwdSm80ILi2ELi2EN4cute5tupleIJNS5_1CILi128EEES8_NS7_ILi64EEEEEENS_10bfloat16_tEfNS_4arch4Sm80ELb0ELb1ELb1ELb0ELb1ELb0ELb0ELb0ELi2ELi4ELi4ELi4ELb0EEENS1_24CollectiveEpilogueBwdGQAISA_fSD_Li256ELb0ELb1EEENS1_19SingleTileSchedulerILb0ELb0ELb0ELi128EEEEEEEEEvNT_6ParamsE$_ZN4cute3eso3ESOILb0ELb0EJNS_6LayoutINS_5tupleIJNS3_IJNS_1CILi2EEES5_EEES6_NS4_ILi8EEEEEENS3_IJNS3_IJiNS4_ILi512EEEEEENS3_IJiiEEENS4_ILi1024EEEEEEEENS_10ViewEngineINS_8smem_ptrIPN7cutlass10bfloat16_tEEEEEEEC2ERKSE_RKSL_:
        /* <DEDUP_REMOVED lines=8> */
        .type           $_ZN7cutlass13device_kernelIN5flash19enable_sm80_to_sm89INS1_16FlashAttnBwdSm80INS1_25CollectiveMainloopBwdSm80ILi2ELi2EN4cute5tupleIJNS5_1CILi128EEES8_NS7_ILi64EEEEEENS_10bfloat16_tEfNS_4arch4Sm80ELb0ELb1ELb1ELb0ELb1ELb0ELb0ELb0ELi2ELi4ELi4ELi4ELb0EEENS1_24CollectiveEpilogueBwdGQAISA_fSD_Li256ELb0ELb1EEENS1_19SingleTileSchedulerILb0ELb0ELb0ELi128EEEEEEEEEvNT_6ParamsE$_ZN4cute3eso3ESOILb0ELb0EJNS_6LayoutINS_5tupleIJNS3_IJNS_1CILi2EEES5_EEES6_NS4_ILi8EEEEEENS3_IJNS3_IJiNS4_ILi512EEEEEENS3_IJiiEEENS4_ILi1024EEEEEEEEjEEC2ERKSE_RKj,@function
        .size           $_ZN7cutlass13device_kernelIN5flash19enable_sm80_to_sm89INS1_16FlashAttnBwdSm80INS1_25CollectiveMainloopBwdSm80ILi2ELi2EN4cute5tupleIJNS5_1CILi128EEES8_NS7_ILi64EEEEEENS_10bfloat16_tEfNS_4arch4Sm80ELb0ELb1ELb1ELb0ELb1ELb0ELb0ELb0ELi2ELi4ELi4ELi4ELb0EEENS1_24CollectiveEpilogueBwdGQAISA_fSD_Li256ELb0ELb1EEENS1_19SingleTileSchedulerILb0ELb0ELb0ELi128EEEEEEEEEvNT_6ParamsE$_ZN4cute3eso3ESOILb0ELb0EJNS_6LayoutINS_5tupleIJNS3_IJNS_1CILi2EEES5_EEES6_NS4_ILi8EEEEEENS3_IJNS3_IJiNS4_ILi512EEEEEENS3_IJiiEEENS4_ILi1024EEEEEEEEjEEC2ERKSE_RKj,($_ZN7cutlass13device_kernelIN5flash19enable_sm80_to_sm89INS1_16FlashAttnBwdSm80INS1_25CollectiveMainloopBwdSm80ILi2ELi2EN4cute5tupleIJNS5_1CILi128EEES8_NS7_ILi64EEEEEENS_10bfloat16_tEfNS_4arch4Sm80ELb0ELb1ELb1ELb0ELb1ELb0ELb0ELb0ELi2ELi4ELi4ELi4ELb0EEENS1_24CollectiveEpilogueBwdGQAISA_fSD_Li256ELb0ELb1EEENS1_19SingleTileSchedulerILb0ELb0ELb0ELi128EEEEEEEEEvNT_6ParamsE$_ZN4cute3eso3ESOILb0ELb0EJNS_6LayoutINS_5tupleIJNS3_IJNS_1CILi2EEES5_S5_EEES5_NS3_IJNS3_IJS5_S5_EEES5_EEEEEENS3_IJNS3_IJNS4_ILi1EEENS4_ILi512EEEiEEENS4_ILi4096EEENS3_IJNS3_IJiiEEENS4_ILi8192EEEEEEEEEEENS_10ViewEngineINS_8smem_ptrIPN7cutlass10bfloat16_tEEEEEEEC2ERKSI_RKSP_ - $_ZN7cutlass13device_kernelIN5flash19enable_sm80_to_sm89INS1_16FlashAttnBwdSm80INS1_25CollectiveMainloopBwdSm80ILi2ELi2EN4cute5tupleIJNS5_1CILi128EEES8_NS7_ILi64EEEEEENS_10bfloat16_tEfNS_4arch4Sm80ELb0ELb1ELb1ELb0ELb1ELb0ELb0ELb0ELi2ELi4ELi4ELi4ELb0EEENS1_24CollectiveEpilogueBwdGQAISA_fSD_Li256ELb0ELb1EEENS1_19SingleTileSchedulerILb0ELb0ELb0ELi128EEEEEEEEEvNT_6ParamsE$_ZN4cute3eso3ESOILb0ELb0EJNS_6LayoutINS_5tupleIJNS3_IJNS_1CILi2EEES5_EEES6_NS4_ILi8EEEEEENS3_IJNS3_IJiNS4_ILi512EEEEEENS3_IJiiEEENS4_ILi1024EEEEEEEEjEEC2ERKSE_RKj)
$_ZN7cutlass13device_kernelIN5flash19enable_sm80_to_sm89INS1_16FlashAttnBwdSm80INS1_25CollectiveMainloopBwdSm80ILi2ELi2EN4cute5tupleIJNS5_1CILi128EEES8_NS7_ILi64EEEEEENS_10bfloat16_tEfNS_4arch4Sm80ELb0ELb1ELb1ELb0ELb1ELb0ELb0ELb0ELi2ELi4ELi4ELi4ELb0EEENS1_24CollectiveEpilogueBwdGQAISA_fSD_Li256ELb0ELb1EEENS1_19SingleTileSchedulerILb0ELb0ELb0ELi128EEEEEEEEEvNT_6ParamsE$_ZN4cute3eso3ESOILb0ELb0EJNS_6LayoutINS_5tupleIJNS3_IJNS_1CILi2EEES5_EEES6_NS4_ILi8EEEEEENS3_IJNS3_IJiNS4_ILi512EEEEEENS3_IJiiEEENS4_ILi1024EEEEEEEEjEEC2ERKSE_RKj:
        /* <DEDUP_REMOVED lines=10> */
        .type           $_ZN7cutlass13device_kernelIN5flash19enable_sm80_to_sm89INS1_16FlashAttnBwdSm80INS1_25CollectiveMainloopBwdSm80ILi2ELi2EN4cute5tupleIJNS5_1CILi128EEES8_NS7_ILi64EEEEEENS_10bfloat16_tEfNS_4arch4Sm80ELb0ELb1ELb1ELb0ELb1ELb0ELb0ELb0ELi2ELi4ELi4ELi4ELb0EEENS1_24CollectiveEpilogueBwdGQAISA_fSD_Li256ELb0ELb1EEENS1_19SingleTileSchedulerILb0ELb0ELb0ELi128EEEEEEEEEvNT_6ParamsE$_ZN4cute3eso3ESOILb0ELb0EJNS_6LayoutINS_5tupleIJNS3_IJNS_1CILi2EEES5_S5_EEES5_NS3_IJNS3_IJS5_S5_EEES5_EEEEEENS3_IJNS3_IJNS4_ILi1EEENS4_ILi512EEEiEEENS4_ILi4096EEENS3_IJNS3_IJiiEEENS4_ILi8192EEEEEEEEEEENS_10ViewEngineINS_8smem_ptrIPN7cutlass10bfloat16_tEEEEEEEC2ERKSI_RKSP_,@function
        .size           $_ZN7cutlass13device_kernelIN5flash19enable_sm80_to_sm89INS1_16FlashAttnBwdSm80INS1_25CollectiveMainloopBwdSm80ILi2ELi2EN4cute5tupleIJNS5_1CILi128EEES8_NS7_ILi64EEEEEENS_10bfloat16_tEfNS_4arch4Sm80ELb0ELb1ELb1ELb0ELb1ELb0ELb0ELb0ELi2ELi4ELi4ELi4ELb0EEENS1_24CollectiveEpilogueBwdGQAISA_fSD_Li256ELb0ELb1EEENS1_19SingleTileSchedulerILb0ELb0ELb0ELi128EEEEEEEEEvNT_6ParamsE$_ZN4cute3eso3ESOILb0ELb0EJNS_6LayoutINS_5tupleIJNS3_IJNS_1CILi2EEES5_S5_EEES5_NS3_IJNS3_IJS5_S5_EEES5_EEEEEENS3_IJNS3_IJNS4_ILi1EEENS4_ILi512EEEiEEENS4_ILi4096EEENS3_IJNS3_IJiiEEENS4_ILi8192EEEEEEEEEEENS_10ViewEngineINS_8smem_ptrIPN7cutlass10bfloat16_tEEEEEEEC2ERKSI_RKSP_,($_ZN7cutlass13device_kernelIN5flash19enable_sm80_to_sm89INS1_16FlashAttnBwdSm80INS1_25CollectiveMainloopBwdSm80ILi2ELi2EN4cute5tupleIJNS5_1CILi128EEES8_NS7_ILi64EEEEEENS_10bfloat16_tEfNS_4arch4Sm80ELb0ELb1ELb1ELb0ELb1ELb0ELb0ELb0ELi2ELi4ELi4ELi4ELb0EEENS1_24CollectiveEpilogueBwdGQAISA_fSD_Li256ELb0ELb1EEENS1_19SingleTileSchedulerILb0ELb0ELb0ELi128EEEEEEEEEvNT_6ParamsE$_ZN4cute3eso3ESOILb0ELb0EJNS_6LayoutINS_5tupleIJNS3_IJNS_1CILi2EEES5_S5_EEES5_NS3_IJNS3_IJS5_S5_EEES5_EEEEEENS3_IJNS3_IJNS4_ILi1EEENS4_ILi512EEEiEEENS4_ILi4096EEENS3_IJNS3_IJiiEEENS4_ILi8192EEEEEEEEEEEjEEC2ERKSI_RKj - $_ZN7cutlass13device_kernelIN5flash19enable_sm80_to_sm89INS1_16FlashAttnBwdSm80INS1_25CollectiveMainloopBwdSm80ILi2ELi2EN4cute5tupleIJNS5_1CILi128EEES8_NS7_ILi64EEEEEENS_10bfloat16_tEfNS_4arch4Sm80ELb0ELb1ELb1ELb0ELb1ELb0ELb0ELb0ELi2ELi4ELi4ELi4ELb0EEENS1_24CollectiveEpilogueBwdGQAISA_fSD_Li256ELb0ELb1EEENS1_19SingleTileSchedulerILb0ELb0ELb0ELi128EEEEEEEEEvNT_6ParamsE$_ZN4cute3eso3ESOILb0ELb0EJNS_6LayoutINS_5tupleIJNS3_IJNS_1CILi2EEES5_S5_EEES5_NS3_IJNS3_IJS5_S5_EEES5_EEEEEENS3_IJNS3_IJNS4_ILi1EEENS4_ILi512EEEiEEENS4_ILi4096EEENS3_IJNS3_IJiiEEENS4_ILi8192EEEEEEEEEEENS_10ViewEngineINS_8smem_ptrIPN7cutlass10bfloat16_tEEEEEEEC2ERKSI_RKSP_)
$_ZN7cutlass13device_kernelIN5flash19enable_sm80_to_sm89INS1_16FlashAttnBwdSm80INS1_25CollectiveMainloopBwdSm80ILi2ELi2EN4cute5tupleIJNS5_1CILi128EEES8_NS7_ILi64EEEEEENS_10bfloat16_tEfNS_4arch4Sm80ELb0ELb1ELb1ELb0ELb1ELb0ELb0ELb0ELi2ELi4ELi4ELi4ELb0EEENS1_24CollectiveEpilogueBwdGQAISA_fSD_Li256ELb0ELb1EEENS1_19SingleTileSchedulerILb0ELb0ELb0ELi128EEEEEEEEEvNT_6ParamsE$_ZN4cute3eso3ESOILb0ELb0EJNS_6LayoutINS_5tupleIJNS3_IJNS_1CILi2EEES5_S5_EEES5_NS3_IJNS3_IJS5_S5_EEES5_EEEEEENS3_IJNS3_IJNS4_ILi1EEENS4_ILi512EEEiEEENS4_ILi4096EEENS3_IJNS3_IJiiEEENS4_ILi8192EEEEEEEEEEENS_10ViewEngineINS_8smem_ptrIPN7cutlass10bfloat16_tEEEEEEEC2ERKSI_RKSP_:
        /* <DEDUP_REMOVED lines=8> */
        .type           $_ZN7cutlass13device_kernelIN5flash19enable_sm80_to_sm89INS1_16FlashAttnBwdSm80INS1_25CollectiveMainloopBwdSm80ILi2ELi2EN4cute5tupleIJNS5_1CILi128EEES8_NS7_ILi64EEEEEENS_10bfloat16_tEfNS_4arch4Sm80ELb0ELb1ELb1ELb0ELb1ELb0ELb0ELb0ELi2ELi4ELi4ELi4ELb0EEENS1_24CollectiveEpilogueBwdGQAISA_fSD_Li256ELb0ELb1EEENS1_19SingleTileSchedulerILb0ELb0ELb0ELi128EEEEEEEEEvNT_6ParamsE$_ZN4cute3eso3ESOILb0ELb0EJNS_6LayoutINS_5tupleIJNS3_IJNS_1CILi2EEES5_S5_EEES5_NS3_IJNS3_IJS5_S5_EEES5_EEEEEENS3_IJNS3_IJNS4_ILi1EEENS4_ILi512EEEiEEENS4_ILi4096EEENS3_IJNS3_IJiiEEENS4_ILi8192EEEEEEEEEEEjEEC2ERKSI_RKj,@function
        .size           $_ZN7cutlass13device_kernelIN5flash19enable_sm80_to_sm89INS1_16FlashAttnBwdSm80INS1_25CollectiveMainloopBwdSm80ILi2ELi2EN4cute5tupleIJNS5_1CILi128EEES8_NS7_ILi64EEEEEENS_10bfloat16_tEfNS_4arch4Sm80ELb0ELb1ELb1ELb0ELb1ELb0ELb0ELb0ELi2ELi4ELi4ELi4ELb0EEENS1_24CollectiveEpilogueBwdGQAISA_fSD_Li256ELb0ELb1EEENS1_19SingleTileSchedulerILb0ELb0ELb0ELi128EEEEEEEEEvNT_6ParamsE$_ZN4cute3eso3ESOILb0ELb0EJNS_6LayoutINS_5tupleIJNS3_IJNS_1CILi2EEES5_S5_EEES5_NS3_IJNS3_IJS5_S5_EEES5_EEEEEENS3_IJNS3_IJNS4_ILi1EEENS4_ILi512EEEiEEENS4_ILi4096EEENS3_IJNS3_IJiiEEENS4_ILi8192EEEEEEEEEEEjEEC2ERKSI_RKj,($_ZN7cutlass13device_kernelIN5flash19enable_sm80_to_sm89INS1_16FlashAttnBwdSm80INS1_25CollectiveMainloopBwdSm80ILi2ELi2EN4cute5tupleIJNS5_1CILi128EEES8_NS7_ILi64EEEEEENS_10bfloat16_tEfNS_4arch4Sm80ELb0ELb1ELb1ELb0ELb1ELb0ELb0ELb0ELi2ELi4ELi4ELi4ELb0EEENS1_24CollectiveEpilogueBwdGQAISA_fSD_Li256ELb0ELb1EEENS1_19SingleTileSchedulerILb0ELb0ELb0ELi128EEEEEEEEEvNT_6ParamsE$_ZN4cute3eso3ESOILb0ELb0EJNS_6LayoutINS_5tupleIJNS3_IJNS_1CILi2EEES5_S5_EEES5_NS3_IJS5_S5_EEEEEENS3_IJNS3_IJNS4_ILi1EEENS4_ILi512EEEiEEENS4_ILi4096EEENS3_IJiiEEEEEEEENS_10ViewEngineINS_8smem_ptrIPN7cutlass10bfloat16_tEEEEEEEC2ERKSF_RKSM_ - $_ZN7cutlass13device_kernelIN5flash19enable_sm80_to_sm89INS1_16FlashAttnBwdSm80INS1_25CollectiveMainloopBwdSm80ILi2ELi2EN4cute5tupleIJNS5_1CILi128EEES8_NS7_ILi64EEEEEENS_10bfloat16_tEfNS_4arch4Sm80ELb0ELb1ELb1ELb0ELb1ELb0ELb0ELb0ELi2ELi4ELi4ELi4ELb0EEENS1_24CollectiveEpilogueBwdGQAISA_fSD_Li256ELb0ELb1EEENS1_19SingleTileSchedulerILb0ELb0ELb0ELi128EEEEEEEEEvNT_6ParamsE$_ZN4cute3eso3ESOILb0ELb0EJNS_6LayoutINS_5tupleIJNS3_IJNS_1CILi2EEES5_S5_EEES5_NS3_IJNS3_IJS5_S5_EEES5_EEEEEENS3_IJNS3_IJNS4_ILi1EEENS4_ILi512EEEiEEENS4_ILi4096EEENS3_IJNS3_IJiiEEENS4_ILi8192EEEEEEEEEEEjEEC2ERKSI_RKj)
$_ZN7cutlass13device_kernelIN5flash19enable_sm80_to_sm89INS1_16FlashAttnBwdSm80INS1_25CollectiveMainloopBwdSm80ILi2ELi2EN4cute5tupleIJNS5_1CILi128EEES8_NS7_ILi64EEEEEENS_10bfloat16_tEfNS_4arch4Sm80ELb0ELb1ELb1ELb0ELb1ELb0ELb0ELb0ELi2ELi4ELi4ELi4ELb0EEENS1_24CollectiveEpilogueBwdGQAISA_fSD_Li256ELb0ELb1EEENS1_19SingleTileSchedulerILb0ELb0ELb0ELi128EEEEEEEEEvNT_6ParamsE$_ZN4cute3eso3ESOILb0ELb0EJNS_6LayoutINS_5tupleIJNS3_IJNS_1CILi2EEES5_S5_EEES5_NS3_IJNS3_IJS5_S5_EEES5_EEEEEENS3_IJNS3_IJNS4_ILi1EEENS4_ILi512EEEiEEENS4_ILi4096EEENS3_IJNS3_IJiiEEENS4_ILi8192EEEEEEEEEEEjEEC2ERKSI_RKj:
        /* <DEDUP_REMOVED lines=10> */
        .type           $_ZN7cutlass13device_kernelIN5flash19enable_sm80_to_sm89INS1_16FlashAttnBwdSm80INS1_25CollectiveMainloopBwdSm80ILi2ELi2EN4cute5tupleIJNS5_1CILi128EEES8_NS7_ILi64EEEEEENS_10bfloat16_tEfNS_4arch4Sm80ELb0ELb1ELb1ELb0ELb1ELb0ELb0ELb0ELi2ELi4ELi4ELi4ELb0EEENS1_24CollectiveEpilogueBwdGQAISA_fSD_Li256ELb0ELb1EEENS1_19SingleTileSchedulerILb0ELb0ELb0ELi128EEEEEEEEEvNT_6ParamsE$_ZN4cute3eso3ESOILb0ELb0EJNS_6LayoutINS_5tupleIJNS3_IJNS_1CILi2EEES5_S5_EEES5_NS3_IJS5_S5_EEEEEENS3_IJNS3_IJNS4_ILi1EEENS4_ILi512EEEiEEENS4_ILi4096EEENS3_IJiiEEEEEEEENS_10ViewEngineINS_8smem_ptrIPN7cutlass10bfloat16_tEEEEEEEC2ERKSF_RKSM_,@function
        .size           $_ZN7cutlass13device_kernelIN5flash19enable_sm80_to_sm89INS1_16FlashAttnBwdSm80INS1_25CollectiveMainloopBwdSm80ILi2ELi2EN4cute5tupleIJNS5_1CILi128EEES8_NS7_ILi64EEEEEENS_10bfloat16_tEfNS_4arch4Sm80ELb0ELb1ELb1ELb0ELb1ELb0ELb0ELb0ELi2ELi4ELi4ELi4ELb0EEENS1_24CollectiveEpilogueBwdGQAISA_fSD_Li256ELb0ELb1EEENS1_19SingleTileSchedulerILb0ELb0ELb0ELi128EEEEEEEEEvNT_6ParamsE$_ZN4cute3eso3ESOILb0ELb0EJNS_6LayoutINS_5tupleIJNS3_IJNS_1CILi2EEES5_S5_EEES5_NS3_IJS5_S5_EEEEEENS3_IJNS3_IJNS4_ILi1EEENS4_ILi512EEEiEEENS4_ILi4096EEENS3_IJiiEEEEEEEENS_10ViewEngineINS_8smem_ptrIPN7cutlass10bfloat16_tEEEEEEEC2ERKSF_RKSM_,($_ZN7cutlass13device_kernelIN5flash19enable_sm80_to_sm89INS1_16FlashAttnBwdSm80INS1_25CollectiveMainloopBwdSm80ILi2ELi2EN4cute5tupleIJNS5_1CILi128EEES8_NS7_ILi64EEEEEENS_10bfloat16_tEfNS_4arch4Sm80ELb0ELb1ELb1ELb0ELb1ELb0ELb0ELb0ELi2ELi4ELi4ELi4ELb0EEENS1_24CollectiveEpilogueBwdGQAISA_fSD_Li256ELb0ELb1EEENS1_19SingleTileSchedulerILb0ELb0ELb0ELi128EEEEEEEEEvNT_6ParamsE$_ZN4cute3eso3ESOILb0ELb0EJNS_6LayoutINS_5tupleIJNS3_IJNS_1CILi2EEES5_S5_EEES5_NS3_IJS5_S5_EEEEEENS3_IJNS3_IJNS4_ILi1EEENS4_ILi512EEEiEEENS4_ILi4096EEENS3_IJiiEEEEEEEEjEEC2ERKSF_RKj - $_ZN7cutlass13device_kernelIN5flash19enable_sm80_to_sm89INS1_16FlashAttnBwdSm80INS1_25CollectiveMainloopBwdSm80ILi2ELi2EN4cute5tupleIJNS5_1CILi128EEES8_NS7_ILi64EEEEEENS_10bfloat16_tEfNS_4arch4Sm80ELb0ELb1ELb1ELb0ELb1ELb0ELb0ELb0ELi2ELi4ELi4ELi4ELb0EEENS1_24CollectiveEpilogueBwdGQAISA_fSD_Li256ELb0ELb1EEENS1_19SingleTileSchedulerILb0ELb0ELb0ELi128EEEEEEEEEvNT_6ParamsE$_ZN4cute3eso3ESOILb0ELb0EJNS_6LayoutINS_5tupleIJNS3_IJNS_1CILi2EEES5_S5_EEES5_NS3_IJS5_S5_EEEEEENS3_IJNS3_IJNS4_ILi1EEENS4_ILi512EEEiEEENS4_ILi4096EEENS3_IJiiEEEEEEEENS_10ViewEngineINS_8smem_ptrIPN7cutlass10bfloat16_tEEEEEEEC2ERKSF_RKSM_)
$_ZN7cutlass13device_kernelIN5flash19enable_sm80_to_sm89INS1_16FlashAttnBwdSm80INS1_25CollectiveMainloopBwdSm80ILi2ELi2EN4cute5tupleIJNS5_1CILi128EEES8_NS7_ILi64EEEEEENS_10bfloat16_tEfNS_4arch4Sm80ELb0ELb1ELb1ELb0ELb1ELb0ELb0ELb0ELi2ELi4ELi4ELi4ELb0EEENS1_24CollectiveEpilogueBwdGQAISA_fSD_Li256ELb0ELb1EEENS1_19SingleTileSchedulerILb0ELb0ELb0ELi128EEEEEEEEEvNT_6ParamsE$_ZN4cute3eso3ESOILb0ELb0EJNS_6LayoutINS_5tupleIJNS3_IJNS_1CILi2EEES5_S5_EEES5_NS3_IJS5_S5_EEEEEENS3_IJNS3_IJNS4_ILi1EEENS4_ILi512EEEiEEENS4_ILi4096EEENS3_IJiiEEEEEEEENS_10ViewEngineINS_8smem_ptrIPN7cutlass10bfloat16_tEEEEEEEC2ERKSF_RKSM_:
        /* <DEDUP_REMOVED lines=8> */
        .type           $_ZN7cutlass13device_kernelIN5flash19enable_sm80_to_sm89INS1_16FlashAttnBwdSm80INS1_25CollectiveMainloopBwdSm80ILi2ELi2EN4cute5tupleIJNS5_1CILi128EEES8_NS7_ILi64EEEEEENS_10bfloat16_tEfNS_4arch4Sm80ELb0ELb1ELb1ELb0ELb1ELb0ELb0ELb0ELi2ELi4ELi4ELi4ELb0EEENS1_24CollectiveEpilogueBwdGQAISA_fSD_Li256ELb0ELb1EEENS1_19SingleTileSchedulerILb0ELb0ELb0ELi128EEEEEEEEEvNT_6ParamsE$_ZN4cute3eso3ESOILb0ELb0EJNS_6LayoutINS_5tupleIJNS3_IJNS_1CILi2EEES5_S5_EEES5_NS3_IJS5_S5_EEEEEENS3_IJNS3_IJNS4_ILi1EEENS4_ILi512EEEiEEENS4_ILi4096EEENS3_IJiiEEEEEEEEjEEC2ERKSF_RKj,@function
        .size           $_ZN7cutlass13device_kernelIN5flash19enable_sm80_to_sm89INS1_16FlashAttnBwdSm80INS1_25CollectiveMainloopBwdSm80ILi2ELi2EN4cute5tupleIJNS5_1CILi128EEES8_NS7_ILi64EEEEEENS_10bfloat16_tEfNS_4arch4Sm80ELb0ELb1ELb1ELb0ELb1ELb0ELb0ELb0ELi2ELi4ELi4ELi4ELb0EEENS1_24CollectiveEpilogueBwdGQAISA_fSD_Li256ELb0ELb1EEENS1_19SingleTileSchedulerILb0ELb0ELb0ELi128EEEEEEEEEvNT_6ParamsE$_ZN4cute3eso3ESOILb0ELb0EJNS_6LayoutINS_5tupleIJNS3_IJNS_1CILi2EEES5_S5_EEES5_NS3_IJS5_S5_EEEEEENS3_IJNS3_IJNS4_ILi1EEENS4_ILi512EEEiEEENS4_ILi4096EEENS3_IJiiEEEEEEEEjEEC2ERKSF_RKj,($_ZN7cutlass13device_kernelIN5flash19enable_sm80_to_sm89INS1_16FlashAttnBwdSm80INS1_25CollectiveMainloopBwdSm80ILi2ELi2EN4cute5tupleIJNS5_1CILi128EEES8_NS7_ILi64EEEEEENS_10bfloat16_tEfNS_4arch4Sm80ELb0ELb1ELb1ELb0ELb1ELb0ELb0ELb0ELi2ELi4ELi4ELi4ELb0EEENS1_24CollectiveEpilogueBwdGQAISA_fSD_Li256ELb0ELb1EEENS1_19SingleTileSchedulerILb0ELb0ELb0ELi128EEEEEEEEEvNT_6ParamsE$_ZN4cute3eso3ESOILb0ELb0EJNS_6LayoutINS_5tupleIJNS3_IJNS_1CILi8EEENS4_ILi1EEEEEENS3_IJNS4_ILi2EEEEEEEEENS3_IJNS3_IJS6_NS4_ILi0EEEEEENS3_IJiEEEEEEEENS_10ViewEngineINS_8smem_ptrIPN7cutlass10bfloat16_tEEEEEEEC2ERKSF_RKSM_ - $_ZN7cutlass13device_kernelIN5flash19enable_sm80_to_sm89INS1_16FlashAttnBwdSm80INS1_25CollectiveMainloopBwdSm80ILi2ELi2EN4cute5tupleIJNS5_1CILi128EEES8_NS7_ILi64EEEEEENS_10bfloat16_tEfNS_4arch4Sm80ELb0ELb1ELb1ELb0ELb1ELb0ELb0ELb0ELi2ELi4ELi4ELi4ELb0EEENS1_24CollectiveEpilogueBwdGQAISA_fSD_Li256ELb0ELb1EEENS1_19SingleTileSchedulerILb0ELb0ELb0ELi128EEEEEEEEEvNT_6ParamsE$_ZN4cute3eso3ESOILb0ELb0EJNS_6LayoutINS_5tupleIJNS3_IJNS_1CILi2EEES5_S5_EEES5_NS3_IJS5_S5_EEEEEENS3_IJNS3_IJNS4_ILi1EEENS4_ILi512EEEiEEENS4_ILi4096EEENS3_IJiiEEEEEEEEjEEC2ERKSF_RKj)
$_ZN7cutlass13device_kernelIN5flash19enable_sm80_to_sm89INS1_16FlashAttnBwdSm80INS1_25CollectiveMainloopBwdSm80ILi2ELi2EN4cute5tupleIJNS5_1CILi128EEES8_NS7_ILi64EEEEEENS_10bfloat16_tEfNS_4arch4Sm80ELb0ELb1ELb1ELb0ELb1ELb0ELb0ELb0ELi2ELi4ELi4ELi4ELb0EEENS1_24CollectiveEpilogueBwdGQAISA_fSD_Li256ELb0ELb1EEENS1_19SingleTileSchedulerILb0ELb0ELb0ELi128EEEEEEEEEvNT_6ParamsE$_ZN4cute3eso3ESOILb0ELb0EJNS_6LayoutINS_5tupleIJNS3_IJNS_1CILi2EEES5_S5_EEES5_NS3_IJS5_S5_EEEEEENS3_IJNS3_IJNS4_ILi1EEENS4_ILi512EEEiEEENS4_ILi4096EEENS3_IJiiEEEEEEEEjEEC2ERKSF_RKj:
        /* <DEDUP_REMOVED lines=10> */
        .type           $_ZN7cutlass13device_kernelIN5flash19enable_sm80_to_sm89INS1_16FlashAttnBwdSm80INS1_25CollectiveMainloopBwdSm80ILi2ELi2EN4cute5tupleIJNS5_1CILi128EEES8_NS7_ILi64EEEEEENS_10bfloat16_tEfNS_4arch4Sm80ELb0ELb1ELb1ELb0ELb1ELb0ELb0ELb0ELi2ELi4ELi4ELi4ELb0EEENS1_24CollectiveEpilogueBwdGQAISA_fSD_Li256ELb0ELb1EEENS1_19SingleTileSchedulerILb0ELb0ELb0ELi128EEEEEEEEEvNT_6ParamsE$_ZN4cute3eso3ESOILb0ELb0EJNS_6LayoutINS_5tupleIJNS3_IJNS_1CILi8EEENS4_ILi1EEEEEENS3_IJNS4_ILi2EEEEEEEEENS3_IJNS3_IJS6_NS4_ILi0EEEEEENS3_IJiEEEEEEEENS_10ViewEngineINS_8smem_ptrIPN7cutlass10bfloat16_tEEEEEEEC2ERKSF_RKSM_,@function
        .size           $_ZN7cutlass13device_kernelIN5flash19enable_sm80_to_sm89INS1_16FlashAttnBwdSm80INS1_25CollectiveMainloopBwdSm80ILi2ELi2EN4cute5tupleIJNS5_1CILi128EEES8_NS7_ILi64EEEEEENS_10bfloat16_tEfNS_4arch4Sm80ELb0ELb1ELb1ELb0ELb1ELb0ELb0ELb0ELi2ELi4ELi4ELi4ELb0EEENS1_24CollectiveEpilogueBwdGQAISA_fSD_Li256ELb0ELb1EEENS1_19SingleTileSchedulerILb0ELb0ELb0ELi128EEEEEEEEEvNT_6ParamsE$_ZN4cute3eso3ESOILb0ELb0EJNS_6LayoutINS_5tupleIJNS3_IJNS_1CILi8EEENS4_ILi1EEEEEENS3_IJNS4_ILi2EEEEEEEEENS3_IJNS3_IJS6_NS4_ILi0EEEEEENS3_IJiEEEEEEEENS_10ViewEngineINS_8smem_ptrIPN7cutlass10bfloat16_tEEEEEEEC2ERKSF_RKSM_,($_ZN7cutlass13device_kernelIN5flash19enable_sm80_to_sm89INS1_16FlashAttnBwdSm80INS1_25CollectiveMainloopBwdSm80ILi2ELi2EN4cute5tupleIJNS5_1CILi128EEES8_NS7_ILi64EEEEEENS_10bfloat16_tEfNS_4arch4Sm80ELb0ELb1ELb1ELb0ELb1ELb0ELb0ELb0ELi2ELi4ELi4ELi4ELb0EEENS1_24CollectiveEpilogueBwdGQAISA_fSD_Li256ELb0ELb1EEENS1_19SingleTileSchedulerILb0ELb0ELb0ELi128EEEEEEEEEvNT_6ParamsE$_ZN4cute3eso3ESOILb0ELb0EJNS_6LayoutINS_5tupleIJNS3_IJNS_1CILi8EEENS4_ILi1EEEEEENS4_ILi2EEEEEENS3_IJNS3_IJS6_NS4_ILi0EEEEEEiEEEEENS_10ViewEngineINS_8smem_ptrIPN7cutlass10bfloat16_tEEEEEEEC2ERKSD_RKSK_ - $_ZN7cutlass13device_kernelIN5flash19enable_sm80_to_sm89INS1_16FlashAttnBwdSm80INS1_25CollectiveMainloopBwdSm80ILi2ELi2EN4cute5tupleIJNS5_1CILi128EEES8_NS7_ILi64EEEEEENS_10bfloat16_tEfNS_4arch4Sm80ELb0ELb1ELb1ELb0ELb1ELb0ELb0ELb0ELi2ELi4ELi4ELi4ELb0EEENS1_24CollectiveEpilogueBwdGQAISA_fSD_Li256ELb0ELb1EEENS1_19SingleTileSchedulerILb0ELb0ELb0ELi128EEEEEEEEEvNT_6ParamsE$_ZN4cute3eso3ESOILb0ELb0EJNS_6LayoutINS_5tupleIJNS3_IJNS_1CILi8EEENS4_ILi1EEEEEENS3_IJNS4_ILi2EEEEEEEEENS3_IJNS3_IJS6_NS4_ILi0EEEEEENS3_IJiEEEEEEEENS_10ViewEngineINS_8smem_ptrIPN7cutlass10bfloat16_tEEEEEEEC2ERKSF_RKSM_)
$_ZN7cutlass13device_kernelIN5flash19enable_sm80_to_sm89INS1_16FlashAttnBwdSm80INS1_25CollectiveMainloopBwdSm80ILi2ELi2EN4cute5tupleIJNS5_1CILi128EEES8_NS7_ILi64EEEEEENS_10bfloat16_tEfNS_4arch4Sm80ELb0ELb1ELb1ELb0ELb1ELb0ELb0ELb0ELi2ELi4ELi4ELi4ELb0EEENS1_24CollectiveEpilogueBwdGQAISA_fSD_Li256ELb0ELb1EEENS1_19SingleTileSchedulerILb0ELb0ELb0ELi128EEEEEEEEEvNT_6ParamsE$_ZN4cute3eso3ESOILb0ELb0EJNS_6LayoutINS_5tupleIJNS3_IJNS_1CILi8EEENS4_ILi1EEEEEENS3_IJNS4_ILi2EEEEEEEEENS3_IJNS3_IJS6_NS4_ILi0EEEEEENS3_IJiEEEEEEEENS_10ViewEngineINS_8smem_ptrIPN7cutlass10bfloat16_tEEEEEEEC2ERKSF_RKSM_:
[----:B------:R-:W-:Y:S02]  /*6190*/  IADD3 R3, R69, -c[0x0][0x20], RZ ;  /* 0x8000080045037a10 */ /* 0x000fe40007ffe0ff */
[----:B------:R-:W-:-:S03]  /*61a0*/  IADD3 R2, R61, -c[0x0][0x20], RZ ;  /* 0x800008003d027a10 */ /* 0x000fc60007ffe0ff */
[----:B------:R1:W-:Y:S04]  /*61b0*/  STL [R3], R8 ;  /* 0x0000000803007387 */ /* 0x0003e80000100800 */
[----:B------:R-:W2:Y:S01]  /*61c0*/  LDL.64 R10, [R2] ;  /* 0x00000000020a7983 */ /* 0x000ea20000100a00 */
[----:B------:R-:W-:-:S03]  /*61d0*/  IMAD.MOV.U32 R7, RZ, RZ, 0x0 ;  /* 0x00000000ff077424 */ /* 0x000fc600078e00ff */
[----:B--2---:R1:W-:Y:S01]  /*61e0*/  STL.64 [R3+0x8], R10 ;  /* 0x0000080a03007387 */ /* 0x0043e20000100a00 */
[----:B------:R-:W-:Y:S05]  /*61f0*/  RET.REL.NODEC R6 `(_ZN7cutlass13device_kernelIN5flash19enable_sm80_to_sm89INS1_16FlashAttnBwdSm80INS1_25CollectiveMainloopBwdSm80ILi2ELi2EN4cute5tupleIJNS5_1CILi128EEES8_NS7_ILi64EEEEEENS_10bfloat16_tEfNS_4arch4Sm80ELb0ELb1ELb1ELb0ELb1ELb0ELb0ELb0ELi2ELi4ELi4ELi4ELb0EEENS1_24CollectiveEpilogueBwdGQAISA_fSD_Li256ELb0ELb1EEENS1_19SingleTileSchedulerILb0ELb0ELb0ELi128EEEEEEEEEvNT_6ParamsE) ;  /* 0xffff9e0006007950 */ /* 0x000fea0003c3ffff */
        .type           $_ZN7cutlass13device_kernelIN5flash19enable_sm80_to_sm89INS1_16FlashAttnBwdSm80INS1_25CollectiveMainloopBwdSm80ILi2ELi2EN4cute5tupleIJNS5_1CILi128EEES8_NS7_ILi64EEEEEENS_10bfloat16_tEfNS_4arch4Sm80ELb0ELb1ELb1ELb0ELb1ELb0ELb0ELb0ELi2ELi4ELi4ELi4ELb0EEENS1_24CollectiveEpilogueBwdGQAISA_fSD_Li256ELb0ELb1EEENS1_19SingleTileSchedulerILb0ELb0ELb0ELi128EEEEEEEEEvNT_6ParamsE$_ZN4cute3eso3ESOILb0ELb0EJNS_6LayoutINS_5tupleIJNS3_IJNS_1CILi8EEENS4_ILi1EEEEEENS4_ILi2EEEEEENS3_IJNS3_IJS6_NS4_ILi0EEEEEEiEEEEENS_10ViewEngineINS_8smem_ptrIPN7cutlass10bfloat16_tEEEEEEEC2ERKSD_RKSK_,@function
        .size           $_ZN7cutlass13device_kernelIN5flash19enable_sm80_to_sm89INS1_16FlashAttnBwdSm80INS1_25CollectiveMainloopBwdSm80ILi2ELi2EN4cute5tupleIJNS5_1CILi128EEES8_NS7_ILi64EEEEEENS_10bfloat16_tEfNS_4arch4Sm80ELb0ELb1ELb1ELb0ELb1ELb0ELb0ELb0ELi2ELi4ELi4ELi4ELb0EEENS1_24CollectiveEpilogueBwdGQAISA_fSD_Li256ELb0ELb1EEENS1_19SingleTileSchedulerILb0ELb0ELb0ELi128EEEEEEEEEvNT_6ParamsE$_ZN4cute3eso3ESOILb0ELb0EJNS_6LayoutINS_5tupleIJNS3_IJNS_1CILi8EEENS4_ILi1EEEEEENS4_ILi2EEEEEENS3_IJNS3_IJS6_NS4_ILi0EEEEEEiEEEEENS_10ViewEngineINS_8smem_ptrIPN7cutlass10bfloat16_tEEEEEEEC2ERKSD_RKSK_,($_ZN7cutlass13device_kernelIN5flash19enable_sm80_to_sm89INS1_16FlashAttnBwdSm80INS1_25CollectiveMainloopBwdSm80ILi2ELi2EN4cute5tupleIJNS5_1CILi128EEES8_NS7_ILi64EEEEEENS_10bfloat16_tEfNS_4arch4Sm80ELb0ELb1ELb1ELb0ELb1ELb0ELb0ELb0ELi2ELi4ELi4ELi4ELb0EEENS1_24CollectiveEpilogueBwdGQAISA_fSD_Li256ELb0ELb1EEENS1_19SingleTileSchedulerILb0ELb0ELb0ELi128EEEEEEEEEvNT_6ParamsE$_ZN4cute3eso3ESOILb0ELb0EJNS_6LayoutINS_5tupleIJNS3_IJNS_1CILi8EEENS4_ILi1EEEEEENS4_ILi2EEEEEENS3_IJNS3_IJS6_NS4_ILi0EEEEEEiEEEEEiEEC2ERKSD_RKi - $_ZN7cutlass13device_kernelIN5flash19enable_sm80_to_sm89INS1_16FlashAttnBwdSm80INS1_25CollectiveMainloopBwdSm80ILi2ELi2EN4cute5tupleIJNS5_1CILi128EEES8_NS7_ILi64EEEEEENS_10bfloat16_tEfNS_4arch4Sm80ELb0ELb1ELb1ELb0ELb1ELb0ELb0ELb0ELi2ELi4ELi4ELi4ELb0EEENS1_24CollectiveEpilogueBwdGQAISA_fSD_Li256ELb0ELb1EEENS1_19SingleTileSchedulerILb0ELb0ELb0ELi128EEEEEEEEEvNT_6ParamsE$_ZN4cute3eso3ESOILb0ELb0EJNS_6LayoutINS_5tupleIJNS3_IJNS_1CILi8EEENS4_ILi1EEEEEENS4_ILi2EEEEEENS3_IJNS3_IJS6_NS4_ILi0EEEEEEiEEEEENS_10ViewEngineINS_8smem_ptrIPN7cutlass10bfloat16_tEEEEEEEC2ERKSD_RKSK_)
$_ZN7cutlass13device_kernelIN5flash19enable_sm80_to_sm89INS1_16FlashAttnBwdSm80INS1_25CollectiveMainloopBwdSm80ILi2ELi2EN4cute5tupleIJNS5_1CILi128EEES8_NS7_ILi64EEEEEENS_10bfloat16_tEfNS_4arch4Sm80ELb0ELb1ELb1ELb0ELb1ELb0ELb0ELb0ELi2ELi4ELi4ELi4ELb0EEENS1_24CollectiveEpilogueBwdGQAISA_fSD_Li256ELb0ELb1EEENS1_19SingleTileSchedulerILb0ELb0ELb0ELi128EEEEEEEEEvNT_6ParamsE$_ZN4cute3eso3ESOILb0ELb0EJNS_6LayoutINS_5tupleIJNS3_IJNS_1CILi8EEENS4_ILi1EEEEEENS4_ILi2EEEEEENS3_IJNS3_IJS6_NS4_ILi0EEEEEEiEEEEENS_10ViewEngineINS_8smem_ptrIPN7cutlass10bfloat16_tEEEEEEEC2ERKSD_RKSK_:
[----:B------:R-:W-:Y:S02]  /*6200*/  IADD3 R3, R69, -c[0x0][0x20], RZ ;  /* 0x8000080045037a10 */ /* 0x000fe40007ffe0ff */
[----:B------:R-:W-:-:S03]  /*6210*/  IADD3 R2, R61, -c[0x0][0x20], RZ ;  /* 0x800008003d027a10 */ /* 0x000fc60007ffe0ff */
[----:B------:R1:W-:Y:S04]  /*6220*/  STL [R3], R6 ;  /* 0x0000000603007387 */ /* 0x0003e80000100800 */
[----:B------:R-:W2:Y:S01]  /*6230*/  LDL.64 R8, [R2] ;  /* 0x0000000002087983 */ /* 0x000ea20000100a00 */
[----:B------:R-:W-:-:S03]  /*6240*/  IMAD.MOV.U32 R5, RZ, RZ, 0x0 ;  /* 0x00000000ff057424 */ /* 0x000fc600078e00ff */
[----:B--2---:R1:W-:Y:S01]  /*6250*/  STL.64 [R3+0x8], R8 ;  /* 0x0000080803007387 */ /* 0x0043e20000100a00 */
[----:B------:R-:W-:Y:S05]  /*6260*/  RET.REL.NODEC R4 `(_ZN7cutlass13device_kernelIN5flash19enable_sm80_to_sm89INS1_16FlashAttnBwdSm80INS1_25CollectiveMainloopBwdSm80ILi2ELi2EN4cute5tupleIJNS5_1CILi128EEES8_NS7_ILi64EEEEEENS_10bfloat16_tEfNS_4arch4Sm80ELb0ELb1ELb1ELb0ELb1ELb0ELb0ELb0ELi2ELi4ELi4ELi4ELb0EEENS1_24CollectiveEpilogueBwdGQAISA_fSD_Li256ELb0ELb1EEENS1_19SingleTileSchedulerILb0ELb0ELb0ELi128EEEEEEEEEvNT_6ParamsE) ;  /* 0xffff9d9004007950 */ /* 0x000fea0003c3ffff */
        .type           $_ZN7cutlass13device_kernelIN5flash19enable_sm80_to_sm89INS1_16FlashAttnBwdSm80INS1_25CollectiveMainloopBwdSm80ILi2ELi2EN4cute5tupleIJNS5_1CILi128EEES8_NS7_ILi64EEEEEENS_10bfloat16_tEfNS_4arch4Sm80ELb0ELb1ELb1ELb0ELb1ELb0ELb0ELb0ELi2ELi4ELi4ELi4ELb0EEENS1_24CollectiveEpilogueBwdGQAISA_fSD_Li256ELb0ELb1EEENS1_19SingleTileSchedulerILb0ELb0ELb0ELi128EEEEEEEEEvNT_6ParamsE$_ZN4cute3eso3ESOILb0ELb0EJNS_6LayoutINS_5tupleIJNS3_IJNS_1CILi8EEENS4_ILi1EEEEEENS4_ILi2EEEEEENS3_IJNS3_IJS6_NS4_ILi0EEEEEEiEEEEEiEEC2ERKSD_RKi,@function
        .size           $_ZN7cutlass13device_kernelIN5flash19enable_sm80_to_sm89INS1_16FlashAttnBwdSm80INS1_25CollectiveMainloopBwdSm80ILi2ELi2EN4cute5tupleIJNS5_1CILi128EEES8_NS7_ILi64EEEEEENS_10bfloat16_tEfNS_4arch4Sm80ELb0ELb1ELb1ELb0ELb1ELb0ELb0ELb0ELi2ELi4ELi4ELi4ELb0EEENS1_24CollectiveEpilogueBwdGQAISA_fSD_Li256ELb0ELb1EEENS1_19SingleTileSchedulerILb0ELb0ELb0ELi128EEEEEEEEEvNT_6ParamsE$_ZN4cute3eso3ESOILb0ELb0EJNS_6LayoutINS_5tupleIJNS3_IJNS_1CILi8EEENS4_ILi1EEEEEENS4_ILi2EEEEEENS3_IJNS3_IJS6_NS4_ILi0EEEEEEiEEEEEiEEC2ERKSD_RKi,($_ZN7cutlass13device_kernelIN5flash19enable_sm80_to_sm89INS1_16FlashAttnBwdSm80INS1_25CollectiveMainloopBwdSm80ILi2ELi2EN4cute5tupleIJNS5_1CILi128EEES8_NS7_ILi64EEEEEENS_10bfloat16_tEfNS_4arch4Sm80ELb0ELb1ELb1ELb0ELb1ELb0ELb0ELb0ELi2ELi4ELi4ELi4ELb0EEENS1_24CollectiveEpilogueBwdGQAISA_fSD_Li256ELb0ELb1EEENS1_19SingleTileSchedulerILb0ELb0ELb0ELi128EEEEEEEEEvNT_6ParamsE$_ZN4cute3eso3ESOILb0ELb0EJNS_6LayoutINS_5tupleIJNS3_IJNS_1CILi8EEENS4_ILi1EEEEEENS4_ILi2EEENS3_IJS8_S8_EEEEEENS3_IJNS3_IJS6_NS4_ILi0EEEEEENS4_ILi4096EEENS3_IJiiEEEEEEEENS_10ViewEngineINS_8smem_ptrIPN7cutlass10bfloat16_tEEEEEEEC2ERKSG_RKSN_ - $_ZN7cutlass13device_kernelIN5flash19enable_sm80_to_sm89INS1_16FlashAttnBwdSm80INS1_25CollectiveMainloopBwdSm80ILi2ELi2EN4cute5tupleIJNS5_1CILi128EEES8_NS7_ILi64EEEEEENS_10bfloat16_tEfNS_4arch4Sm80ELb0ELb1ELb1ELb0ELb1ELb0ELb0ELb0ELi2ELi4ELi4ELi4ELb0EEENS1_24CollectiveEpilogueBwdGQAISA_fSD_Li256ELb0ELb1EEENS1_19SingleTileSchedulerILb0ELb0ELb0ELi128EEEEEEEEEvNT_6ParamsE$_ZN4cute3eso3ESOILb0ELb0EJNS_6LayoutINS_5tupleIJNS3_IJNS_1CILi8EEENS4_ILi1EEEEEENS4_ILi2EEEEEENS3_IJNS3_IJS6_NS4_ILi0EEEEEEiEEEEEiEEC2ERKSD_RKi)
$_ZN7cutlass13device_kernelIN5flash19enable_sm80_to_sm89INS1_16FlashAttnBwdSm80INS1_25CollectiveMainloopBwdSm80ILi2ELi2EN4cute5tupleIJNS5_1CILi128EEES8_NS7_ILi64EEEEEENS_10bfloat16_tEfNS_4arch4Sm80ELb0ELb1ELb1ELb0ELb1ELb0ELb0ELb0ELi2ELi4ELi4ELi4ELb0EEENS1_24CollectiveEpilogueBwdGQAISA_fSD_Li256ELb0ELb1EEENS1_19SingleTileSchedulerILb0ELb0ELb0ELi128EEEEEEEEEvNT_6ParamsE$_ZN4cute3eso3ESOILb0ELb0EJNS_6LayoutINS_5tupleIJNS3_IJNS_1CILi8EEENS4_ILi1EEEEEENS4_ILi2EEEEEENS3_IJNS3_IJS6_NS4_ILi0EEEEEEiEEEEEiEEC2ERKSD_RKi:
[----:B------:R-:W-:Y:S02]  /*6270*/  IADD3 R3, R60, -c[0x0][0x20], RZ ;  /* 0x800008003c037a10 */ /* 0x000fe40007ffe0ff */
[----:B------:R-:W-:-:S03]  /*6280*/  IADD3 R2, R63, -c[0x0][0x20], RZ ;  /* 0x800008003f027a10 */ /* 0x000fc60007ffe0ff */
[----:B------:R1:W-:Y:S04]  /*6290*/  STL [R3], R6 ;  /* 0x0000000603007387 */ /* 0x0003e80000100800 */
[----:B------:R-:W2:Y:S01]  /*62a0*/  LDL R2, [R2] ;  /* 0x0000000002027983 */ /* 0x000ea20000100800 */
[----:B------:R-:W-:-:S03]  /*62b0*/  IMAD.MOV.U32 R5, RZ, RZ, 0x0 ;  /* 0x00000000ff057424 */ /* 0x000fc600078e00ff */
[----:B--2---:R1:W-:Y:S01]  /*62c0*/  STL [R3+0x4], R2 ;  /* 0x0000040203007387 */ /* 0x0043e20000100800 */
[----:B------:R-:W-:Y:S05]  /*62d0*/  RET.REL.NODEC R4 `(_ZN7cutlass13device_kernelIN5flash19enable_sm80_to_sm89INS1_16FlashAttnBwdSm80INS1_25CollectiveMainloopBwdSm80ILi2ELi2EN4cute5tupleIJNS5_1CILi128EEES8_NS7_ILi64EEEEEENS_10bfloat16_tEfNS_4arch4Sm80ELb0ELb1ELb1ELb0ELb1ELb0ELb0ELb0ELi2ELi4ELi4ELi4ELb0EEENS1_24CollectiveEpilogueBwdGQAISA_fSD_Li256ELb0ELb1EEENS1_19SingleTileSchedulerILb0ELb0ELb0ELi128EEEEEEEEEvNT_6ParamsE) ;  /* 0xffff9d2004007950 */ /* 0x000fea0003c3ffff */
        .type           $_ZN7cutlass13device_kernelIN5flash19enable_sm80_to_sm89INS1_16FlashAttnBwdSm80INS1_25CollectiveMainloopBwdSm80ILi2ELi2EN4cute5tupleIJNS5_1CILi128EEES8_NS7_ILi64EEEEEENS_10bfloat16_tEfNS_4arch4Sm80ELb0ELb1ELb1ELb0ELb1ELb0ELb0ELb0ELi2ELi4ELi4ELi4ELb0EEENS1_24CollectiveEpilogueBwdGQAISA_fSD_Li256ELb0ELb1EEENS1_19SingleTileSchedulerILb0ELb0ELb0ELi128EEEEEEEEEvNT_6ParamsE$_ZN4cute3eso3ESOILb0ELb0EJNS_6LayoutINS_5tupleIJNS3_IJNS_1CILi8EEENS4_ILi1EEEEEENS4_ILi2EEENS3_IJS8_S8_EEEEEENS3_IJNS3_IJS6_NS4_ILi0EEEEEENS4_ILi4096EEENS3_IJiiEEEEEEEENS_10ViewEngineINS_8smem_ptrIPN7cutlass10bfloat16_tEEEEEEEC2ERKSG_RKSN_,@function
        .size           $_ZN7cutlass13device_kernelIN5flash19enable_sm80_to_sm89INS1_16FlashAttnBwdSm80INS1_25CollectiveMainloopBwdSm80ILi2ELi2EN4cute5tupleIJNS5_1CILi128EEES8_NS7_ILi64EEEEEENS_10bfloat16_tEfNS_4arch4Sm80ELb0ELb1ELb1ELb0ELb1ELb0ELb0ELb0ELi2ELi4ELi4ELi4ELb0EEENS1_24CollectiveEpilogueBwdGQAISA_fSD_Li256ELb0ELb1EEENS1_19SingleTileSchedulerILb0ELb0ELb0ELi128EEEEEEEEEvNT_6ParamsE$_ZN4cute3eso3ESOILb0ELb0EJNS_6LayoutINS_5tupleIJNS3_IJNS_1CILi8EEENS4_ILi1EEEEEENS4_ILi2EEENS3_IJS8_S8_EEEEEENS3_IJNS3_IJS6_NS4_ILi0EEEEEENS4_ILi4096EEENS3_IJiiEEEEEEEENS_10ViewEngineINS_8smem_ptrIPN7cutlass10bfloat16_tEEEEEEEC2ERKSG_RKSN_,($_ZN7cutlass13device_kernelIN5flash19enable_sm80_to_sm89INS1_16FlashAttnBwdSm80INS1_25CollectiveMainloopBwdSm80ILi2ELi2EN4cute5tupleIJNS5_1CILi128EEES8_NS7_ILi64EEEEEENS_10bfloat16_tEfNS_4arch4Sm80ELb0ELb1ELb1ELb0ELb1ELb0ELb0ELb0ELi2ELi4ELi4ELi4ELb0EEENS1_24CollectiveEpilogueBwdGQAISA_fSD_Li256ELb0ELb1EEENS1_19SingleTileSchedulerILb0ELb0ELb0ELi128EEEEEEEEEvNT_6ParamsE$_ZN4cute3eso3ESOILb0ELb0EJNS_6LayoutINS_5tupleIJNS3_IJNS_1CILi8EEENS4_ILi1EEEEEENS4_ILi2EEENS3_IJS8_S8_EEEEEENS3_IJNS3_IJS6_NS4_ILi0EEEEEENS4_ILi4096EEENS3_IJiiEEEEEEEEiEEC2ERKSG_RKi - $_ZN7cutlass13device_kernelIN5flash19enable_sm80_to_sm89INS1_16FlashAttnBwdSm80INS1_25CollectiveMainloopBwdSm80ILi2ELi2EN4cute5tupleIJNS5_1CILi128EEES8_NS7_ILi64EEEEEENS_10bfloat16_tEfNS_4arch4Sm80ELb0ELb1ELb1ELb0ELb1ELb0ELb0ELb0ELi2ELi4ELi4ELi4ELb0EEENS1_24CollectiveEpilogueBwdGQAISA_fSD_Li256ELb0ELb1EEENS1_19SingleTileSchedulerILb0ELb0ELb0ELi128EEEEEEEEEvNT_6ParamsE$_ZN4cute3eso3ESOILb0ELb0EJNS_6LayoutINS_5tupleIJNS3_IJNS_1CILi8EEENS4_ILi1EEEEEENS4_ILi2EEENS3_IJS8_S8_EEEEEENS3_IJNS3_IJS6_NS4_ILi0EEEEEENS4_ILi4096EEENS3_IJiiEEEEEEEENS_10ViewEngineINS_8smem_ptrIPN7cutlass10bfloat16_tEEEEEEEC2ERKSG_RKSN_)
$_ZN7cutlass13device_kernelIN5flash19enable_sm80_to_sm89INS1_16FlashAttnBwdSm80INS1_25CollectiveMainloopBwdSm80ILi2ELi2EN4cute5tupleIJNS5_1CILi128EEES8_NS7_ILi64EEEEEENS_10bfloat16_tEfNS_4arch4Sm80ELb0ELb1ELb1ELb0ELb1ELb0ELb0ELb0ELi2ELi4ELi4ELi4ELb0EEENS1_24CollectiveEpilogueBwdGQAISA_fSD_Li256ELb0ELb1EEENS1_19SingleTileSchedulerILb0ELb0ELb0ELi128EEEEEEEEEvNT_6ParamsE$_ZN4cute3eso3ESOILb0ELb0EJNS_6LayoutINS_5tupleIJNS3_IJNS_1CILi8EEENS4_ILi1EEEEEENS4_ILi2EEENS3_IJS8_S8_EEEEEENS3_IJNS3_IJS6_NS4_ILi0EEEEEENS4_ILi4096EEENS3_IJiiEEEEEEEENS_10ViewEngineINS_8smem_ptrIPN7cutlass10bfloat16_tEEEEEEEC2ERKSG_RKSN_:
[----:B------:R-:W-:Y:S02]  /*62e0*/  IADD3 R3, R25, -c[0x0][0x20], RZ ;  /* 0x8000080019037a10 */ /* 0x000fe40007ffe0ff */
[----:B------:R-:W-:-:S03]  /*62f0*/  IADD3 R2, R24, -c[0x0][0x20], RZ ;  /* 0x8000080018027a10 */ /* 0x000fc60007ffe0ff */
[----:B------:R1:W-:Y:S04]  /*6300*/  STL.64 [R3], R4 ;  /* 0x0000000403007387 */ /* 0x0003e80000100a00 */
[----:B------:R-:W2:Y:S01]  /*6310*/  LDL.64 R8, [R2] ;  /* 0x0000000002087983 */ /* 0x000ea20000100a00 */
[----:B------:R-:W-:-:S03]  /*6320*/  IMAD.MOV.U32 R7, RZ, RZ, 0x0 ;  /* 0x00000000ff077424 */ /* 0x000fc600078e00ff */
[----:B--2---:R1:W-:Y:S01]  /*6330*/  STL.64 [R3+0x8], R8 ;  /* 0x0000080803007387 */ /* 0x0043e20000100a00 */
[----:B------:R-:W-:Y:S05]  /*6340*/  RET.REL.NODEC R6 `(_ZN7cutlass13device_kernelIN5flash19enable_sm80_to_sm89INS1_16FlashAttnBwdSm80INS1_25CollectiveMainloopBwdSm80ILi2ELi2EN4cute5tupleIJNS5_1CILi128EEES8_NS7_ILi64EEEEEENS_10bfloat16_tEfNS_4arch4Sm80ELb0ELb1ELb1ELb0ELb1ELb0ELb0ELb0ELi2ELi4ELi4ELi4ELb0EEENS1_24CollectiveEpilogueBwdGQAISA_fSD_Li256ELb0ELb1EEENS1_19SingleTileSchedulerILb0ELb0ELb0ELi128EEEEEEEEEvNT_6ParamsE) ;  /* 0xffff9cb006007950 */ /* 0x000fea0003c3ffff */
        .type           $_ZN7cutlass13device_kernelIN5flash19enable_sm80_to_sm89INS1_16FlashAttnBwdSm80INS1_25CollectiveMainloopBwdSm80ILi2ELi2EN4cute5tupleIJNS5_1CILi128EEES8_NS7_ILi64EEEEEENS_10bfloat16_tEfNS_4arch4Sm80ELb0ELb1ELb1ELb0ELb1ELb0ELb0ELb0ELi2ELi4ELi4ELi4ELb0EEENS1_24CollectiveEpilogueBwdGQAISA_fSD_Li256ELb0ELb1EEENS1_19SingleTileSchedulerILb0ELb0ELb0ELi128EEEEEEEEEvNT_6ParamsE$_ZN4cute3eso3ESOILb0ELb0EJNS_6LayoutINS_5tupleIJNS3_IJNS_1CILi8EEENS4_ILi1EEEEEENS4_ILi2EEENS3_IJS8_S8_EEEEEENS3_IJNS3_IJS6_NS4_ILi0EEEEEENS4_ILi4096EEENS3_IJiiEEEEEEEEiEEC2ERKSG_RKi,@function
        .size           $_ZN7cutlass13device_kernelIN5flash19enable_sm80_to_sm89INS1_16FlashAttnBwdSm80INS1_25CollectiveMainloopBwdSm80ILi2ELi2EN4cute5tupleIJNS5_1CILi128EEES8_NS7_ILi64EEEEEENS_10bfloat16_tEfNS_4arch4Sm80ELb0ELb1ELb1ELb0ELb1ELb0ELb0ELb0ELi2ELi4ELi4ELi4ELb0EEENS1_24CollectiveEpilogueBwdGQAISA_fSD_Li256ELb0ELb1EEENS1_19SingleTileSchedulerILb0ELb0ELb0ELi128EEEEEEEEEvNT_6ParamsE$_ZN4cute3eso3ESOILb0ELb0EJNS_6LayoutINS_5tupleIJNS3_IJNS_1CILi8EEENS4_ILi1EEEEEENS4_ILi2EEENS3_IJS8_S8_EEEEEENS3_IJNS3_IJS6_NS4_ILi0EEEEEENS4_ILi4096EEENS3_IJiiEEEEEEEEiEEC2ERKSG_RKi,($_ZN7cutlass13device_kernelIN5flash19enable_sm80_to_sm89INS1_16FlashAttnBwdSm80INS1_25CollectiveMainloopBwdSm80ILi2ELi2EN4cute5tupleIJNS5_1CILi128EEES8_NS7_ILi64EEEEEENS_10bfloat16_tEfNS_4arch4Sm80ELb0ELb1ELb1ELb0ELb1ELb0ELb0ELb0ELi2ELi4ELi4ELi4ELb0EEENS1_24CollectiveEpilogueBwdGQAISA_fSD_Li256ELb0ELb1EEENS1_19SingleTileSchedulerILb0ELb0ELb0ELi128EEEEEEEEEvNT_6ParamsE$_ZN4cute3eso3ESOILb0ELb0EJNS_6LayoutINS_5tupleIJNS3_IJNS_1CILi8EEENS4_ILi1EEEEEENS4_ILi2EEES5_EEENS3_IJNS3_IJS6_NS4_ILi0EEEEEEiNS4_ILi1024EEEEEEEENS_10ViewEngineINS_8smem_ptrIPN7cutlass10bfloat16_tEEEEEEEC2ERKSE_RKSL_ - $_ZN7cutlass13device_kernelIN5flash19enable_sm80_to_sm89INS1_16FlashAttnBwdSm80INS1_25CollectiveMainloopBwdSm80ILi2ELi2EN4cute5tupleIJNS5_1CILi128EEES8_NS7_ILi64EEEEEENS_10bfloat16_tEfNS_4arch4Sm80ELb0ELb1ELb1ELb0ELb1ELb0ELb0ELb0ELi2ELi4ELi4ELi4ELb0EEENS1_24CollectiveEpilogueBwdGQAISA_fSD_Li256ELb0ELb1EEENS1_19SingleTileSchedulerILb0ELb0ELb0ELi128EEEEEEEEEvNT_6ParamsE$_ZN4cute3eso3ESOILb0ELb0EJNS_6LayoutINS_5tupleIJNS3_IJNS_1CILi8EEENS4_ILi1EEEEEENS4_ILi2EEENS3_IJS8_S8_EEEEEENS3_IJNS3_IJS6_NS4_ILi0EEEEEENS4_ILi4096EEENS3_IJiiEEEEEEEEiEEC2ERKSG_RKi)
$_ZN7cutlass13device_kernelIN5flash19enable_sm80_to_sm89INS1_16FlashAttnBwdSm80INS1_25CollectiveMainloopBwdSm80ILi2ELi2EN4cute5tupleIJNS5_1CILi128EEES8_NS7_ILi64EEEEEENS_10bfloat16_tEfNS_4arch4Sm80ELb0ELb1ELb1ELb0ELb1ELb0ELb0ELb0ELi2ELi4ELi4ELi4ELb0EEENS1_24CollectiveEpilogueBwdGQAISA_fSD_Li256ELb0ELb1EEENS1_19SingleTileSchedulerILb0ELb0ELb0ELi128EEEEEEEEEvNT_6ParamsE$_ZN4cute3eso3ESOILb0ELb0EJNS_6LayoutINS_5tupleIJNS3_IJNS_1CILi8EEENS4_ILi1EEEEEENS4_ILi2EEENS3_IJS8_S8_EEEEEENS3_IJNS3_IJS6_NS4_ILi0EEEEEENS4_ILi4096EEENS3_IJiiEEEEEEEEiEEC2ERKSG_RKi:
        /* <DEDUP_REMOVED lines=8> */
        .type           $_ZN7cutlass13device_kernelIN5flash19enable_sm80_to_sm89INS1_16FlashAttnBwdSm80INS1_25CollectiveMainloopBwdSm80ILi2ELi2EN4cute5tupleIJNS5_1CILi128EEES8_NS7_ILi64EEEEEENS_10bfloat16_tEfNS_4arch4Sm80ELb0ELb1ELb1ELb0ELb1ELb0ELb0ELb0ELi2ELi4ELi4ELi4ELb0EEENS1_24CollectiveEpilogueBwdGQAISA_fSD_Li256ELb0ELb1EEENS1_19SingleTileSchedulerILb0ELb0ELb0ELi128EEEEEEEEEvNT_6ParamsE$_ZN4cute3eso3ESOILb0ELb0EJNS_6LayoutINS_5tupleIJNS3_IJNS_1CILi8EEENS4_ILi1EEEEEENS4_ILi2EEES5_EEENS3_IJNS3_IJS6_NS4_ILi0EEEEEEiNS4_ILi1024EEEEEEEENS_10ViewEngineINS_8smem_ptrIPN7cutlass10bfloat16_tEEEEEEEC2ERKSE_RKSL_,@function
        .size           $_ZN7cutlass13device_kernelIN5flash19enable_sm80_to_sm89INS1_16FlashAttnBwdSm80INS1_25CollectiveMainloopBwdSm80ILi2ELi2EN4cute5tupleIJNS5_1CILi128EEES8_NS7_ILi64EEEEEENS_10bfloat16_tEfNS_4arch4Sm80ELb0ELb1ELb1ELb0ELb1ELb0ELb0ELb0ELi2ELi4ELi4ELi4ELb0EEENS1_24CollectiveEpilogueBwdGQAISA_fSD_Li256ELb0ELb1EEENS1_19SingleTileSchedulerILb0ELb0ELb0ELi128EEEEEEEEEvNT_6ParamsE$_ZN4cute3eso3ESOILb0ELb0EJNS_6LayoutINS_5tupleIJNS3_IJNS_1CILi8EEENS4_ILi1EEEEEENS4_ILi2EEES5_EEENS3_IJNS3_IJS6_NS4_ILi0EEEEEEiNS4_ILi1024EEEEEEEENS_10ViewEngineINS_8smem_ptrIPN7cutlass10bfloat16_tEEEEEEEC2ERKSE_RKSL_,($_ZN7cutlass13device_kernelIN5flash19enable_sm80_to_sm89INS1_16FlashAttnBwdSm80INS1_25CollectiveMainloopBwdSm80ILi2ELi2EN4cute5tupleIJNS5_1CILi128EEES8_NS7_ILi64EEEEEENS_10bfloat16_tEfNS_4arch4Sm80ELb0ELb1ELb1ELb0ELb1ELb0ELb0ELb0ELi2ELi4ELi4ELi4ELb0EEENS1_24CollectiveEpilogueBwdGQAISA_fSD_Li256ELb0ELb1EEENS1_19SingleTileSchedulerILb0ELb0ELb0ELi128EEEEEEEEEvNT_6ParamsE$_ZN4cute3eso3ESOILb0ELb0EJNS_6LayoutINS_5tupleIJNS3_IJNS_1CILi8EEENS4_ILi1EEEEEENS4_ILi2EEES5_EEENS3_IJNS3_IJS6_NS4_ILi0EEEEEEiNS4_ILi1024EEEEEEEEiEEC2ERKSE_RKi - $_ZN7cutlass13device_kernelIN5flash19enable_sm80_to_sm89INS1_16FlashAttnBwdSm80INS1_25CollectiveMainloopBwdSm80ILi2ELi2EN4cute5tupleIJNS5_1CILi128EEES8_NS7_ILi64EEEEEENS_10bfloat16_tEfNS_4arch4Sm80ELb0ELb1ELb1ELb0ELb1ELb0ELb0ELb0ELi2ELi4ELi4ELi4ELb0EEENS1_24CollectiveEpilogueBwdGQAISA_fSD_Li256ELb0ELb1EEENS1_19SingleTileSchedulerILb0ELb0ELb0ELi128EEEEEEEEEvNT_6ParamsE$_ZN4cute3eso3ESOILb0ELb0EJNS_6LayoutINS_5tupleIJNS3_IJNS_1CILi8EEENS4_ILi1EEEEEENS4_ILi2EEES5_EEENS3_IJNS3_IJS6_NS4_ILi0EEEEEEiNS4_ILi1024EEEEEEEENS_10ViewEngineINS_8smem_ptrIPN7cutlass10bfloat16_tEEEEEEEC2ERKSE_RKSL_)
$_ZN7cutlass13device_kernelIN5flash19enable_sm80_to_sm89INS1_16FlashAttnBwdSm80INS1_25CollectiveMainloopBwdSm80ILi2ELi2EN4cute5tupleIJNS5_1CILi128EEES8_NS7_ILi64EEEEEENS_10bfloat16_tEfNS_4arch4Sm80ELb0ELb1ELb1ELb0ELb1ELb0ELb0ELb0ELi2ELi4ELi4ELi4ELb0EEENS1_24CollectiveEpilogueBwdGQAISA_fSD_Li256ELb0ELb1EEENS1_19SingleTileSchedulerILb0ELb0ELb0ELi128EEEEEEEEEvNT_6ParamsE$_ZN4cute3eso3ESOILb0ELb0EJNS_6LayoutINS_5tupleIJNS3_IJNS_1CILi8EEENS4_ILi1EEEEEENS4_ILi2EEES5_EEENS3_IJNS3_IJS6_NS4_ILi0EEEEEEiNS4_ILi1024EEEEEEEENS_10ViewEngineINS_8smem_ptrIPN7cutlass10bfloat16_tEEEEEEEC2ERKSE_RKSL_:
[----:B------:R-:W-:Y:S02]  /*63d0*/  IADD3 R3, R25, -c[0x0][0x20], RZ ;  /* 0x8000080019037a10 */ /* 0x000fe40007ffe0ff */
[----:B------:R-:W-:-:S03]  /*63e0*/  IADD3 R2, R24, -c[0x0][0x20], RZ ;  /* 0x8000080018027a10 */ /* 0x000fc60007ffe0ff */
[----:B------:R1:W-:Y:S04]  /*63f0*/  STL [R3], R6 ;  /* 0x0000000603007387 */ /* 0x0003e80000100800 */
[----:B------:R-:W2:Y:S01]  /*6400*/  LDL.64 R8, [R2] ;  /* 0x0000000002087983 */ /* 0x000ea20000100a00 */
[----:B------:R-:W-:-:S03]  /*6410*/  IMAD.MOV.U32 R5, RZ, RZ, 0x0 ;  /* 0x00000000ff057424 */ /* 0x000fc600078e00ff */
[----:B--2---:R1:W-:Y:S01]  /*6420*/  STL.64 [R3+0x8], R8 ;  /* 0x0000080803007387 */ /* 0x0043e20000100a00 */
[----:B------:R-:W-:Y:S05]  /*6430*/  RET.REL.NODEC R4 `(_ZN7cutlass13device_kernelIN5flash19enable_sm80_to_sm89INS1_16FlashAttnBwdSm80INS1_25CollectiveMainloopBwdSm80ILi2ELi2EN4cute5tupleIJNS5_1CILi128EEES8_NS7_ILi64EEEEEENS_10bfloat16_tEfNS_4arch4Sm80ELb0ELb1ELb1ELb0ELb1ELb0ELb0ELb0ELi2ELi4ELi4ELi4ELb0EEENS1_24CollectiveEpilogueBwdGQAISA_fSD_Li256ELb0ELb1EEENS1_19SingleTileSchedulerILb0ELb0ELb0ELi128EEEEEEEEEvNT_6ParamsE) ;  /* 0xffff9bc004007950 */ /* 0x000fea0003c3ffff */
        .type           $_ZN7cutlass13device_kernelIN5flash19enable_sm80_to_sm89INS1_16FlashAttnBwdSm80INS1_25CollectiveMainloopBwdSm80ILi2ELi2EN4cute5tupleIJNS5_1CILi128EEES8_NS7_ILi64EEEEEENS_10bfloat16_tEfNS_4arch4Sm80ELb0ELb1ELb1ELb0ELb1ELb0ELb0ELb0ELi2ELi4ELi4ELi4ELb0EEENS1_24CollectiveEpilogueBwdGQAISA_fSD_Li256ELb0ELb1EEENS1_19SingleTileSchedulerILb0ELb0ELb0ELi128EEEEEEEEEvNT_6ParamsE$_ZN4cute3eso3ESOILb0ELb0EJNS_6LayoutINS_5tupleIJNS3_IJNS_1CILi8EEENS4_ILi1EEEEEENS4_ILi2EEES5_EEENS3_IJNS3_IJS6_NS4_ILi0EEEEEEiNS4_ILi1024EEEEEEEEiEEC2ERKSE_RKi,@function
        .size           $_ZN7cutlass13device_kernelIN5flash19enable_sm80_to_sm89INS1_16FlashAttnBwdSm80INS1_25CollectiveMainloopBwdSm80ILi2ELi2EN4cute5tupleIJNS5_1CILi128EEES8_NS7_ILi64EEEEEENS_10bfloat16_tEfNS_4arch4Sm80ELb0ELb1ELb1ELb0ELb1ELb0ELb0ELb0ELi2ELi4ELi4ELi4ELb0EEENS1_24CollectiveEpilogueBwdGQAISA_fSD_Li256ELb0ELb1EEENS1_19SingleTileSchedulerILb0ELb0ELb0ELi128EEEEEEEEEvNT_6ParamsE$_ZN4cute3eso3ESOILb0ELb0EJNS_6LayoutINS_5tupleIJNS3_IJNS_1CILi8EEENS4_ILi1EEEEEENS4_ILi2EEES5_EEENS3_IJNS3_IJS6_NS4_ILi0EEEEEEiNS4_ILi1024EEEEEEEEiEEC2ERKSE_RKi,($_ZN7cutlass13device_kernelIN5flash19enable_sm80_to_sm89INS1_16FlashAttnBwdSm80INS1_25CollectiveMainloopBwdSm80ILi2ELi2EN4cute5tupleIJNS5_1CILi128EEES8_NS7_ILi64EEEEEENS_10bfloat16_tEfNS_4arch4Sm80ELb0ELb1ELb1ELb0ELb1ELb0ELb0ELb0ELi2ELi4ELi4ELi4ELb0EEENS1_24CollectiveEpilogueBwdGQAISA_fSD_Li256ELb0ELb1EEENS1_19SingleTileSchedulerILb0ELb0ELb0ELi128EEEEEEEEEvNT_6ParamsE$_ZN4cute3eso3ESOILb0ELb0EJNS_6LayoutINS_5tupleIJNS3_IJNS_1CILi8EEENS4_ILi1EEEEEENS4_ILi4EEES6_EEENS3_IJNS3_IJS6_NS4_ILi0EEEEEElSA_EEEEENS_10ViewEngineINS_8gmem_ptrIPKN7cutlass10bfloat16_tEEEEEEEC2ERKSD_RKSL_ - $_ZN7cutlass13device_kernelIN5flash19enable_sm80_to_sm89INS1_16FlashAttnBwdSm80INS1_25CollectiveMainloopBwdSm80ILi2ELi2EN4cute5tupleIJNS5_1CILi128EEES8_NS7_ILi64EEEEEENS_10bfloat16_tEfNS_4arch4Sm80ELb0ELb1ELb1ELb0ELb1ELb0ELb0ELb0ELi2ELi4ELi4ELi4ELb0EEENS1_24CollectiveEpilogueBwdGQAISA_fSD_Li256ELb0ELb1EEENS1_19SingleTileSchedulerILb0ELb0ELb0ELi128EEEEEEEEEvNT_6ParamsE$_ZN4cute3eso3ESOILb0ELb0EJNS_6LayoutINS_5tupleIJNS3_IJNS_1CILi8EEENS4_ILi1EEEEEENS4_ILi2EEES5_EEENS3_IJNS3_IJS6_NS4_ILi0EEEEEEiNS4_ILi1024EEEEEEEEiEEC2ERKSE_RKi)
$_ZN7cutlass13device_kernelIN5flash19enable_sm80_to_sm89INS1_16FlashAttnBwdSm80INS1_25CollectiveMainloopBwdSm80ILi2ELi2EN4cute5tupleIJNS5_1CILi128EEES8_NS7_ILi64EEEEEENS_10bfloat16_tEfNS_4arch4Sm80ELb0ELb1ELb1ELb0ELb1ELb0ELb0ELb0ELi2ELi4ELi4ELi4ELb0EEENS1_24CollectiveEpilogueBwdGQAISA_fSD_Li256ELb0ELb1EEENS1_19SingleTileSchedulerILb0ELb0ELb0ELi128EEEEEEEEEvNT_6ParamsE$_ZN4cute3eso3ESOILb0ELb0EJNS_6LayoutINS_5tupleIJNS3_IJNS_1CILi8EEENS4_ILi1EEEEEENS4_ILi2EEES5_EEENS3_IJNS3_IJS6_NS4_ILi0EEEEEEiNS4_ILi1024EEEEEEEEiEEC2ERKSE_RKi:
        /* <DEDUP_REMOVED lines=8> */
        .type           $_ZN7cutlass13device_kernelIN5flash19enable_sm80_to_sm89INS1_16FlashAttnBwdSm80INS1_25CollectiveMainloopBwdSm80ILi2ELi2EN4cute5tupleIJNS5_1CILi128EEES8_NS7_ILi64EEEEEENS_10bfloat16_tEfNS_4arch4Sm80ELb0ELb1ELb1ELb0ELb1ELb0ELb0ELb0ELi2ELi4ELi4ELi4ELb0EEENS1_24CollectiveEpilogueBwdGQAISA_fSD_Li256ELb0ELb1EEENS1_19SingleTileSchedulerILb0ELb0ELb0ELi128EEEEEEEEEvNT_6ParamsE$_ZN4cute3eso3ESOILb0ELb0EJNS_6LayoutINS_5tupleIJNS3_IJNS_1CILi8EEENS4_ILi1EEEEEENS4_ILi4EEES6_EEENS3_IJNS3_IJS6_NS4_ILi0EEEEEElSA_EEEEENS_10ViewEngineINS_8gmem_ptrIPKN7cutlass10bfloat16_tEEEEEEEC2ERKSD_RKSL_,@function
        .size           $_ZN7cutlass13device_kernelIN5flash19enable_sm80_to_sm89INS1_16FlashAttnBwdSm80INS1_25CollectiveMainloopBwdSm80ILi2ELi2EN4cute5tupleIJNS5_1CILi128EEES8_NS7_ILi64EEEEEENS_10bfloat16_tEfNS_4arch4Sm80ELb0ELb1ELb1ELb0ELb1ELb0ELb0ELb0ELi2ELi4ELi4ELi4ELb0EEENS1_24CollectiveEpilogueBwdGQAISA_fSD_Li256ELb0ELb1EEENS1_19SingleTileSchedulerILb0ELb0ELb0ELi128EEEEEEEEEvNT_6ParamsE$_ZN4cute3eso3ESOILb0ELb0EJNS_6LayoutINS_5tupleIJNS3_IJNS_1CILi8EEENS4_ILi1EEEEEENS4_ILi4EEES6_EEENS3_IJNS3_IJS6_NS4_ILi0EEEEEElSA_EEEEENS_10ViewEngineINS_8gmem_ptrIPKN7cutlass10bfloat16_tEEEEEEEC2ERKSD_RKSL_,($_ZN7cutlass13device_kernelIN5flash19enable_sm80_to_sm89INS1_16FlashAttnBwdSm80INS1_25CollectiveMainloopBwdSm80ILi2ELi2EN4cute5tupleIJNS5_1CILi128EEES8_NS7_ILi64EEEEEENS_10bfloat16_tEfNS_4arch4Sm80ELb0ELb1ELb1ELb0ELb1ELb0ELb0ELb0ELi2ELi4ELi4ELi4ELb0EEENS1_24CollectiveEpilogueBwdGQAISA_fSD_Li256ELb0ELb1EEENS1_19SingleTileSchedulerILb0ELb0ELb0ELi128EEEEEEEEEvNT_6ParamsE$_ZN4cute3eso3ESOILb0ELb0EJNS_6LayoutINS_5tupleIJNS3_IJNS_1CILi8EEENS4_ILi1EEEEEENS4_ILi4EEES6_EEENS3_IJNS3_IJS6_NS4_ILi0EEEEEElSA_EEEEElEEC2ERKSD_RKl - $_ZN7cutlass13device_kernelIN5flash19enable_sm80_to_sm89INS1_16FlashAttnBwdSm80INS1_25CollectiveMainloopBwdSm80ILi2ELi2EN4cute5tupleIJNS5_1CILi128EEES8_NS7_ILi64EEEEEENS_10bfloat16_tEfNS_4arch4Sm80ELb0ELb1ELb1ELb0ELb1ELb0ELb0ELb0ELi2ELi4ELi4ELi4ELb0EEENS1_24CollectiveEpilogueBwdGQAISA_fSD_Li256ELb0ELb1EEENS1_19SingleTileSchedulerILb0ELb0ELb0ELi128EEEEEEEEEvNT_6ParamsE$_ZN4cute3eso3ESOILb0ELb0EJNS_6LayoutINS_5tupleIJNS3_IJNS_1CILi8EEENS4_ILi1EEEEEENS4_ILi4EEES6_EEENS3_IJNS3_IJS6_NS4_ILi0EEEEEElSA_EEEEENS_10ViewEngineINS_8gmem_ptrIPKN7cutlass10bfloat16_tEEEEEEEC2ERKSD_RKSL_)
$_ZN7cutlass13device_kernelIN5flash19enable_sm80_to_sm89INS1_16FlashAttnBwdSm80INS1_25CollectiveMainloopBwdSm80ILi2ELi2EN4cute5tupleIJNS5_1CILi128EEES8_NS7_ILi64EEEEEENS_10bfloat16_tEfNS_4arch4Sm80ELb0ELb1ELb1ELb0ELb1ELb0ELb0ELb0ELi2ELi4ELi4ELi4ELb0EEENS1_24CollectiveEpilogueBwdGQAISA_fSD_Li256ELb0ELb1EEENS1_19SingleTileSchedulerILb0ELb0ELb0ELi128EEEEEEEEEvNT_6ParamsE$_ZN4cute3eso3ESOILb0ELb0EJNS_6LayoutINS_5tupleIJNS3_IJNS_1CILi8EEENS4_ILi1EEEEEENS4_ILi4EEES6_EEENS3_IJNS3_IJS6_NS4_ILi0EEEEEElSA_EEEEENS_10ViewEngineINS_8gmem_ptrIPKN7cutlass10bfloat16_tEEEEEEEC2ERKSD_RKSL_:
        /* <DEDUP_REMOVED lines=9> */
[----:B------:R-:W-:Y:S05]  /*6550*/  RET.REL.NODEC R10 `(_ZN7cutlass13device_kernelIN5flash19enable_sm80_to_sm89INS1_16FlashAttnBwdSm80INS1_25CollectiveMainloopBwdSm80ILi2ELi2EN4cute5tupleIJNS5_1CILi128EEES8_NS7_ILi64EEEEEENS_10bfloat16_tEfNS_4arch4Sm80ELb0ELb1ELb1ELb0ELb1ELb0ELb0ELb0ELi2ELi4ELi4ELi4ELb0EEENS1_24CollectiveEpilogueBwdGQAISA_fSD_Li256ELb0ELb1EEENS1_19SingleTileSchedulerILb0ELb0ELb0ELi128EEEEEEEEEvNT_6ParamsE) ;  /* 0xffff9aa00a007950 */ /* 0x000fea0003c3ffff */
        .type           $_ZN7cutlass13device_kernelIN5flash19enable_sm80_to_sm89INS1_16FlashAttnBwdSm80INS1_25CollectiveMainloopBwdSm80ILi2ELi2EN4cute5tupleIJNS5_1CILi128EEES8_NS7_ILi64EEEEEENS_10bfloat16_tEfNS_4arch4Sm80ELb0ELb1ELb1ELb0ELb1ELb0ELb0ELb0ELi2ELi4ELi4ELi4ELb0EEENS1_24CollectiveEpilogueBwdGQAISA_fSD_Li256ELb0ELb1EEENS1_19SingleTileSchedulerILb0ELb0ELb0ELi128EEEEEEEEEvNT_6ParamsE$_ZN4cute3eso3ESOILb0ELb0EJNS_6LayoutINS_5tupleIJNS3_IJNS_1CILi8EEENS4_ILi1EEEEEENS4_ILi4EEES6_EEENS3_IJNS3_IJS6_NS4_ILi0EEEEEElSA_EEEEElEEC2ERKSD_RKl,@function
        .size           $_ZN7cutlass13device_kernelIN5flash19enable_sm80_to_sm89INS1_16FlashAttnBwdSm80INS1_25CollectiveMainloopBwdSm80ILi2ELi2EN4cute5tupleIJNS5_1CILi128EEES8_NS7_ILi64EEEEEENS_10bfloat16_tEfNS_4arch4Sm80ELb0ELb1ELb1ELb0ELb1ELb0ELb0ELb0ELi2ELi4ELi4ELi4ELb0EEENS1_24CollectiveEpilogueBwdGQAISA_fSD_Li256ELb0ELb1EEENS1_19SingleTileSchedulerILb0ELb0ELb0ELi128EEEEEEEEEvNT_6ParamsE$_ZN4cute3eso3ESOILb0ELb0EJNS_6LayoutINS_5tupleIJNS3_IJNS_1CILi8EEENS4_ILi1EEEEEENS4_ILi4EEES6_EEENS3_IJNS3_IJS6_NS4_ILi0EEEEEElSA_EEEEElEEC2ERKSD_RKl,($_ZN7cutlass13device_kernelIN5flash19enable_sm80_to_sm89INS1_16FlashAttnBwdSm80INS1_25CollectiveMainloopBwdSm80ILi2ELi2EN4cute5tupleIJNS5_1CILi128EEES8_NS7_ILi64EEEEEENS_10bfloat16_tEfNS_4arch4Sm80ELb0ELb1ELb1ELb0ELb1ELb0ELb0ELb0ELi2ELi4ELi4ELi4ELb0EEENS1_24CollectiveEpilogueBwdGQAISA_fSD_Li256ELb0ELb1EEENS1_19SingleTileSchedulerILb0ELb0ELb0ELi128EEEEEEEEEvNT_6ParamsE$_ZN4cute3eso3ESOILb0ELb0EJiNS_5tupleIJiNS_1CILi0EEEEEEEEC2ERKiRKS5_ - $_ZN7cutlass13device_kernelIN5flash19enable_sm80_to_sm89INS1_16FlashAttnBwdSm80INS1_25CollectiveMainloopBwdSm80ILi2ELi2EN4cute5tupleIJNS5_1CILi128EEES8_NS7_ILi64EEEEEENS_10bfloat16_tEfNS_4arch4Sm80ELb0ELb1ELb1ELb0ELb1ELb0ELb0ELb0ELi2ELi4ELi4ELi4ELb0EEENS1_24CollectiveEpilogueBwdGQAISA_fSD_Li256ELb0ELb1EEENS1_19SingleTileSchedulerILb0ELb0ELb0ELi128EEEEEEEEEvNT_6ParamsE$_ZN4cute3eso3ESOILb0ELb0EJNS_6LayoutINS_5tupleIJNS3_IJNS_1CILi8EEENS4_ILi1EEEEEENS4_ILi4EEES6_EEENS3_IJNS3_IJS6_NS4_ILi0EEEEEElSA_EEEEElEEC2ERKSD_RKl)
$_ZN7cutlass13device_kernelIN5flash19enable_sm80_to_sm89INS1_16FlashAttnBwdSm80INS1_25CollectiveMainloopBwdSm80ILi2ELi2EN4cute5tupleIJNS5_1CILi128EEES8_NS7_ILi64EEEEEENS_10bfloat16_tEfNS_4arch4Sm80ELb0ELb1ELb1ELb0ELb1ELb0ELb0ELb0ELi2ELi4ELi4ELi4ELb0EEENS1_24CollectiveEpilogueBwdGQAISA_fSD_Li256ELb0ELb1EEENS1_19SingleTileSchedulerILb0ELb0ELb0ELi128EEEEEEEEEvNT_6ParamsE$_ZN4cute3eso3ESOILb0ELb0EJNS_6LayoutINS_5tupleIJNS3_IJNS_1CILi8EEENS4_ILi1EEEEEENS4_ILi4EEES6_EEENS3_IJNS3_IJS6_NS4_ILi0EEEEEElSA_EEEEElEEC2ERKSD_RKl:
        /* <DEDUP_REMOVED lines=8> */
        .type           $_ZN7cutlass13device_kernelIN5flash19enable_sm80_to_sm89INS1_16FlashAttnBwdSm80INS1_25CollectiveMainloopBwdSm80ILi2ELi2EN4cute5tupleIJNS5_1CILi128EEES8_NS7_ILi64EEEEEENS_10bfloat16_tEfNS_4arch4Sm80ELb0ELb1ELb1ELb0ELb1ELb0ELb0ELb0ELi2ELi4ELi4ELi4ELb0EEENS1_24CollectiveEpilogueBwdGQAISA_fSD_Li256ELb0ELb1EEENS1_19SingleTileSchedulerILb0ELb0ELb0ELi128EEEEEEEEEvNT_6ParamsE$_ZN4cute3eso3ESOILb0ELb0EJiNS_5tupleIJiNS_1CILi0EEEEEEEEC2ERKiRKS5_,@function
        .size           $_ZN7cutlass13device_kernelIN5flash19enable_sm80_to_sm89INS1_16FlashAttnBwdSm80INS1_25CollectiveMainloopBwdSm80ILi2ELi2EN4cute5tupleIJNS5_1CILi128EEES8_NS7_ILi64EEEEEENS_10bfloat16_tEfNS_4arch4Sm80ELb0ELb1ELb1ELb0ELb1ELb0ELb0ELb0ELi2ELi4ELi4ELi4ELb0EEENS1_24CollectiveEpilogueBwdGQAISA_fSD_Li256ELb0ELb1EEENS1_19SingleTileSchedulerILb0ELb0ELb0ELi128EEEEEEEEEvNT_6ParamsE$_ZN4cute3eso3ESOILb0ELb0EJiNS_5tupleIJiNS_1CILi0EEEEEEEEC2ERKiRKS5_,($_ZN7cutlass13device_kernelIN5flash19enable_sm80_to_sm89INS1_16FlashAttnBwdSm80INS1_25CollectiveMainloopBwdSm80ILi2ELi2EN4cute5tupleIJNS5_1CILi128EEES8_NS7_ILi64EEEEEENS_10bfloat16_tEfNS_4arch4Sm80ELb0ELb1ELb1ELb0ELb1ELb0ELb0ELb0ELi2ELi4ELi4ELi4ELb0EEENS1_24CollectiveEpilogueBwdGQAISA_fSD_Li256ELb0ELb1EEENS1_19SingleTileSchedulerILb0ELb0ELb0ELi128EEEEEEEEEvNT_6ParamsE$_ZN4cute3eso3ESOILb0ELb0EJiNS_5tupleIJiiEEEEEC2ERKiRKS3_ - $_ZN7cutlass13device_kernelIN5flash19enable_sm80_to_sm89INS1_16FlashAttnBwdSm80INS1_25CollectiveMainloopBwdSm80ILi2ELi2EN4cute5tupleIJNS5_1CILi128EEES8_NS7_ILi64EEEEEENS_10bfloat16_tEfNS_4arch4Sm80ELb0ELb1ELb1ELb0ELb1ELb0ELb0ELb0ELi2ELi4ELi4ELi4ELb0EEENS1_24CollectiveEpilogueBwdGQAISA_fSD_Li256ELb0ELb1EEENS1_19SingleTileSchedulerILb0ELb0ELb0ELi128EEEEEEEEEvNT_6ParamsE$_ZN4cute3eso3ESOILb0ELb0EJiNS_5tupleIJiNS_1CILi0EEEEEEEEC2ERKiRKS5_)
$_ZN7cutlass13device_kernelIN5flash19enable_sm80_to_sm89INS1_16FlashAttnBwdSm80INS1_25CollectiveMainloopBwdSm80ILi2ELi2EN4cute5tupleIJNS5_1CILi128EEES8_NS7_ILi64EEEEEENS_10bfloat16_tEfNS_4arch4Sm80ELb0ELb1ELb1ELb0ELb1ELb0ELb0ELb0ELi2ELi4ELi4ELi4ELb0EEENS1_24CollectiveEpilogueBwdGQAISA_fSD_Li256ELb0ELb1EEENS1_19SingleTileSchedulerILb0ELb0ELb0ELi128EEEEEEEEEvNT_6ParamsE$_ZN4cute3eso3ESOILb0ELb0EJiNS_5tupleIJiNS_1CILi0EEEEEEEEC2ERKiRKS5_:
[----:B------:R-:W-:Y:S02]  /*65e0*/  IADD3 R3, R3, -c[0x0][0x20], RZ ;  /* 0x8000080003037a10 */ /* 0x000fe40007ffe0ff */
[----:B------:R-:W-:-:S03]  /*65f0*/  IADD3 R2, R2, -c[0x0][0x20], RZ ;  /* 0x8000080002027a10 */ /* 0x000fc60007ffe0ff */
[----:B------:R1:W-:Y:S04]  /*6600*/  STL [R3], R6 ;  /* 0x0000000603007387 */ /* 0x0003e80000100800 */
[----:B------:R-:W2:Y:S01]  /*6610*/  LDL R2, [R2] ;  /* 0x0000000002027983 */ /* 0x000ea20000100800 */
[----:B------:R-:W-:-:S03]  /*6620*/  IMAD.MOV.U32 R5, RZ, RZ, 0x0 ;  /* 0x00000000ff057424 */ /* 0x000fc600078e00ff */
[----:B--2---:R1:W-:Y:S01]  /*6630*/  STL [R3+0x4], R2 ;  /* 0x0000040203007387 */ /* 0x0043e20000100800 */
[----:B------:R-:W-:Y:S05]  /*6640*/  RET.REL.NODEC R4 `(_ZN7cutlass13device_kernelIN5flash19enable_sm80_to_sm89INS1_16FlashAttnBwdSm80INS1_25CollectiveMainloopBwdSm80ILi2ELi2EN4cute5tupleIJNS5_1CILi128EEES8_NS7_ILi64EEEEEENS_10bfloat16_tEfNS_4arch4Sm80ELb0ELb1ELb1ELb0ELb1ELb0ELb0ELb0ELi2ELi4ELi4ELi4ELb0EEENS1_24CollectiveEpilogueBwdGQAISA_fSD_Li256ELb0ELb1EEENS1_19SingleTileSchedulerILb0ELb0ELb0ELi128EEEEEEEEEvNT_6ParamsE) ;  /* 0xffff99b004007950 */ /* 0x000fea0003c3ffff */
        .type           $_ZN7cutlass13device_kernelIN5flash19enable_sm80_to_sm89INS1_16FlashAttnBwdSm80INS1_25CollectiveMainloopBwdSm80ILi2ELi2EN4cute5tupleIJNS5_1CILi128EEES8_NS7_ILi64EEEEEENS_10bfloat16_tEfNS_4arch4Sm80ELb0ELb1ELb1ELb0ELb1ELb0ELb0ELb0ELi2ELi4ELi4ELi4ELb0EEENS1_24CollectiveEpilogueBwdGQAISA_fSD_Li256ELb0ELb1EEENS1_19SingleTileSchedulerILb0ELb0ELb0ELi128EEEEEEEEEvNT_6ParamsE$_ZN4cute3eso3ESOILb0ELb0EJiNS_5tupleIJiiEEEEEC2ERKiRKS3_,@function
        .size           $_ZN7cutlass13device_kernelIN5flash19enable_sm80_to_sm89INS1_16FlashAttnBwdSm80INS1_25CollectiveMainloopBwdSm80ILi2ELi2EN4cute5tupleIJNS5_1CILi128EEES8_NS7_ILi64EEEEEENS_10bfloat16_tEfNS_4arch4Sm80ELb0ELb1ELb1ELb0ELb1ELb0ELb0ELb0ELi2ELi4ELi4ELi4ELb0EEENS1_24CollectiveEpilogueBwdGQAISA_fSD_Li256ELb0ELb1EEENS1_19SingleTileSchedulerILb0ELb0ELb0ELi128EEEEEEEEEvNT_6ParamsE$_ZN4cute3eso3ESOILb0ELb0EJiNS_5tupleIJiiEEEEEC2ERKiRKS3_,($_ZN7cutlass13device_kernelIN5flash19enable_sm80_to_sm89INS1_16FlashAttnBwdSm80INS1_25CollectiveMainloopBwdSm80ILi2ELi2EN4cute5tupleIJNS5_1CILi128EEES8_NS7_ILi64EEEEEENS_10bfloat16_tEfNS_4arch4Sm80ELb0ELb1ELb1ELb0ELb1ELb0ELb0ELb0ELi2ELi4ELi4ELi4ELb0EEENS1_24CollectiveEpilogueBwdGQAISA_fSD_Li256ELb0ELb1EEENS1_19SingleTileSchedulerILb0ELb0ELb0ELi128EEEEEEEEEvNT_6ParamsE$_ZN4cute3eso3ESOILb0ELb0EJiiEEC2ERKiS4_ - $_ZN7cutlass13device_kernelIN5flash19enable_sm80_to_sm89INS1_16FlashAttnBwdSm80INS1_25CollectiveMainloopBwdSm80ILi2ELi2EN4cute5tupleIJNS5_1CILi128EEES8_NS7_ILi64EEEEEENS_10bfloat16_tEfNS_4arch4Sm80ELb0ELb1ELb1ELb0ELb1ELb0ELb0ELb0ELi2ELi4ELi4ELi4ELb0EEENS1_24CollectiveEpilogueBwdGQAISA_fSD_Li256ELb0ELb1EEENS1_19SingleTileSchedulerILb0ELb0ELb0ELi128EEEEEEEEEvNT_6ParamsE$_ZN4cute3eso3ESOILb0ELb0EJiNS_5tupleIJiiEEEEEC2ERKiRKS3_)
$_ZN7cutlass13device_kernelIN5flash19enable_sm80_to_sm89INS1_16FlashAttnBwdSm80INS1_25CollectiveMainloopBwdSm80ILi2ELi2EN4cute5tupleIJNS5_1CILi128EEES8_NS7_ILi64EEEEEENS_10bfloat16_tEfNS_4arch4Sm80ELb0ELb1ELb1ELb0ELb1ELb0ELb0ELb0ELi2ELi4ELi4ELi4ELb0EEENS1_24CollectiveEpilogueBwdGQAISA_fSD_Li256ELb0ELb1EEENS1_19SingleTileSchedulerILb0ELb0ELb0ELi128EEEEEEEEEvNT_6ParamsE$_ZN4cute3eso3ESOILb0ELb0EJiNS_5tupleIJiiEEEEEC2ERKiRKS3_:
        /* <DEDUP_REMOVED lines=9> */
        .type           $_ZN7cutlass13device_kernelIN5flash19enable_sm80_to_sm89INS1_16FlashAttnBwdSm80INS1_25CollectiveMainloopBwdSm80ILi2ELi2EN4cute5tupleIJNS5_1CILi128EEES8_NS7_ILi64EEEEEENS_10bfloat16_tEfNS_4arch4Sm80ELb0ELb1ELb1ELb0ELb1ELb0ELb0ELb0ELi2ELi4ELi4ELi4ELb0EEENS1_24CollectiveEpilogueBwdGQAISA_fSD_Li256ELb0ELb1EEENS1_19SingleTileSchedulerILb0ELb0ELb0ELi128EEEEEEEEEvNT_6ParamsE$_ZN4cute3eso3ESOILb0ELb0EJiiEEC2ERKiS4_,@function
        .size           $_ZN7cutlass13device_kernelIN5flash19enable_sm80_to_sm89INS1_16FlashAttnBwdSm80INS1_25CollectiveMainloopBwdSm80ILi2ELi2EN4cute5tupleIJNS5_1CILi128EEES8_NS7_ILi64EEEEEENS_10bfloat16_tEfNS_4arch4Sm80ELb0ELb1ELb1ELb0ELb1ELb0ELb0ELb0ELi2ELi4ELi4ELi4ELb0EEENS1_24CollectiveEpilogueBwdGQAISA_fSD_Li256ELb0ELb1EEENS1_19SingleTileSchedulerILb0ELb0ELb0ELi128EEEEEEEEEvNT_6ParamsE$_ZN4cute3eso3ESOILb0ELb0EJiiEEC2ERKiS4_,($_ZN7cutlass13device_kernelIN5flash19enable_sm80_to_sm89INS1_16FlashAttnBwdSm80INS1_25CollectiveMainloopBwdSm80ILi2ELi2EN4cute5tupleIJNS5_1CILi128EEES8_NS7_ILi64EEEEEENS_10bfloat16_tEfNS_4arch4Sm80ELb0ELb1ELb1ELb0ELb1ELb0ELb0ELb0ELi2ELi4ELi4ELi4ELb0EEENS1_24CollectiveEpilogueBwdGQAISA_fSD_Li256ELb0ELb1EEENS1_19SingleTileSchedulerILb0ELb0ELb0ELi128EEEEEEEEEvNT_6ParamsE$_ZN4cute3eso3ESOILb0ELb0EJiiNS_1CILi0EEEEEC2ERKiS6_RKS3_ - $_ZN7cutlass13device_kernelIN5flash19enable_sm80_to_sm89INS1_16FlashAttnBwdSm80INS1_25CollectiveMainloopBwdSm80ILi2ELi2EN4cute5tupleIJNS5_1CILi128EEES8_NS7_ILi64EEEEEENS_10bfloat16_tEfNS_4arch4Sm80ELb0ELb1ELb1ELb0ELb1ELb0ELb0ELb0ELi2ELi4ELi4ELi4ELb0EEENS1_24CollectiveEpilogueBwdGQAISA_fSD_Li256ELb0ELb1EEENS1_19SingleTileSchedulerILb0ELb0ELb0ELi128EEEEEEEEEvNT_6ParamsE$_ZN4cute3eso3ESOILb0ELb0EJiiEEC2ERKiS4_)
$_ZN7cutlass13device_kernelIN5flash19enable_sm80_to_sm89INS1_16FlashAttnBwdSm80INS1_25CollectiveMainloopBwdSm80ILi2ELi2EN4cute5tupleIJNS5_1CILi128EEES8_NS7_ILi64EEEEEENS_10bfloat16_tEfNS_4arch4Sm80ELb0ELb1ELb1ELb0ELb1ELb0ELb0ELb0ELi2ELi4ELi4ELi4ELb0EEENS1_24CollectiveEpilogueBwdGQAISA_fSD_Li256ELb0ELb1EEENS1_19SingleTileSchedulerILb0ELb0ELb0ELi128EEEEEEEEEvNT_6ParamsE$_ZN4cute3eso3ESOILb0ELb0EJiiEEC2ERKiS4_:
        /* <DEDUP_REMOVED lines=8> */
        .type           $_ZN7cutlass13device_kernelIN5flash19enable_sm80_to_sm89INS1_16FlashAttnBwdSm80INS1_25CollectiveMainloopBwdSm80ILi2ELi2EN4cute5tupleIJNS5_1CILi128EEES8_NS7_ILi64EEEEEENS_10bfloat16_tEfNS_4arch4Sm80ELb0ELb1ELb1ELb0ELb1ELb0ELb0ELb0ELi2ELi4ELi4ELi4ELb0EEENS1_24CollectiveEpilogueBwdGQAISA_fSD_Li256ELb0ELb1EEENS1_19SingleTileSchedulerILb0ELb0ELb0ELi128EEEEEEEEEvNT_6ParamsE$_ZN4cute3eso3ESOILb0ELb0EJiiNS_1CILi0EEEEEC2ERKiS6_RKS3_,@function
        .size           $_ZN7cutlass13device_kernelIN5flash19enable_sm80_to_sm89INS1_16FlashAttnBwdSm80INS1_25CollectiveMainloopBwdSm80ILi2ELi2EN4cute5tupleIJNS5_1CILi128EEES8_NS7_ILi64EEEEEENS_10bfloat16_tEfNS_4arch4Sm80ELb0ELb1ELb1ELb0ELb1ELb0ELb0ELb0ELi2ELi4ELi4ELi4ELb0EEENS1_24CollectiveEpilogueBwdGQAISA_fSD_Li256ELb0ELb1EEENS1_19SingleTileSchedulerILb0ELb0ELb0ELi128EEEEEEEEEvNT_6ParamsE$_ZN4cute3eso3ESOILb0ELb0EJiiNS_1CILi0EEEEEC2ERKiS6_RKS3_,($_ZN7cutlass13device_kernelIN5flash19enable_sm80_to_sm89INS1_16FlashAttnBwdSm80INS1_25CollectiveMainloopBwdSm80ILi2ELi2EN4cute5tupleIJNS5_1CILi128EEES8_NS7_ILi64EEEEEENS_10bfloat16_tEfNS_4arch4Sm80ELb0ELb1ELb1ELb0ELb1ELb0ELb0ELb0ELi2ELi4ELi4ELi4ELb0EEENS1_24CollectiveEpilogueBwdGQAISA_fSD_Li256ELb0ELb1EEENS1_19SingleTileSchedulerILb0ELb0ELb0ELi128EEEEEEEEEvNT_6ParamsE$_ZN4cute3eso3ESOILb0ELb0EJiiNS_1CILi1024EEEEEC2ERKiS6_RKS3_ - $_ZN7cutlass13device_kernelIN5flash19enable_sm80_to_sm89INS1_16FlashAttnBwdSm80INS1_25CollectiveMainloopBwdSm80ILi2ELi2EN4cute5tupleIJNS5_1CILi128EEES8_NS7_ILi64EEEEEENS_10bfloat16_tEfNS_4arch4Sm80ELb0ELb1ELb1ELb0ELb1ELb0ELb0ELb0ELi2ELi4ELi4ELi4ELb0EEENS1_24CollectiveEpilogueBwdGQAISA_fSD_Li256ELb0ELb1EEENS1_19SingleTileSchedulerILb0ELb0ELb0ELi128EEEEEEEEEvNT_6ParamsE$_ZN4cute3eso3ESOILb0ELb0EJiiNS_1CILi0EEEEEC2ERKiS6_RKS3_)
$_ZN7cutlass13device_kernelIN5flash19enable_sm80_to_sm89INS1_16FlashAttnBwdSm80INS1_25CollectiveMainloopBwdSm80ILi2ELi2EN4cute5tupleIJNS5_1CILi128EEES8_NS7_ILi64EEEEEENS_10bfloat16_tEfNS_4arch4Sm80ELb0ELb1ELb1ELb0ELb1ELb0ELb0ELb0ELi2ELi4ELi4ELi4ELb0EEENS1_24CollectiveEpilogueBwdGQAISA_fSD_Li256ELb0ELb1EEENS1_19SingleTileSchedulerILb0ELb0ELb0ELi128EEEEEEEEEvNT_6ParamsE$_ZN4cute3eso3ESOILb0ELb0EJiiNS_1CILi0EEEEEC2ERKiS6_RKS3_:
[----:B------:R-:W-:Y:S02]  /*6760*/  IADD3 R6, R6, -c[0x0][0x20], RZ ;  /* 0x8000080006067a10 */ /* 0x000fe40007ffe0ff */
[----:B------:R-:W-:-:S03]  /*6770*/  IADD3 R3, R5, -c[0x0][0x20], RZ ;  /* 0x8000080005037a10 */ /* 0x000fc60007ffe0ff */
[----:B------:R1:W-:Y:S04]  /*6780*/  STL [R6], R7 ;  /* 0x0000000706007387 */ /* 0x0003e80000100800 */
[----:B------:R-:W2:Y:S01]  /*6790*/  LDL R3, [R3] ;  /* 0x0000000003037983 */ /* 0x000ea20000100800 */
[----:B------:R-:W-:-:S03]  /*67a0*/  IMAD.MOV.U32 R11, RZ, RZ, 0x0 ;  /* 0x00000000ff0b7424 */ /* 0x000fc600078e00ff */
[----:B--2---:R1:W-:Y:S01]  /*67b0*/  STL [R6+0x4], R3 ;  /* 0x0000040306007387 */ /* 0x0043e20000100800 */
[----:B------:R-:W-:Y:S05]  /*67c0*/  RET.REL.NODEC R10 `(_ZN7cutlass13device_kernelIN5flash19enable_sm80_to_sm89INS1_16FlashAttnBwdSm80INS1_25CollectiveMainloopBwdSm80ILi2ELi2EN4cute5tupleIJNS5_1CILi128EEES8_NS7_ILi64EEEEEENS_10bfloat16_tEfNS_4arch4Sm80ELb0ELb1ELb1ELb0ELb1ELb0ELb0ELb0ELi2ELi4ELi4ELi4ELb0EEENS1_24CollectiveEpilogueBwdGQAISA_fSD_Li256ELb0ELb1EEENS1_19SingleTileSchedulerILb0ELb0ELb0ELi128EEEEEEEEEvNT_6ParamsE) ;  /* 0xffff98300a007950 */ /* 0x000fea0003c3ffff */
        .type           $_ZN7cutlass13device_kernelIN5flash19enable_sm80_to_sm89INS1_16FlashAttnBwdSm80INS1_25CollectiveMainloopBwdSm80ILi2ELi2EN4cute5tupleIJNS5_1CILi128EEES8_NS7_ILi64EEEEEENS_10bfloat16_tEfNS_4arch4Sm80ELb0ELb1ELb1ELb0ELb1ELb0ELb0ELb0ELi2ELi4ELi4ELi4ELb0EEENS1_24CollectiveEpilogueBwdGQAISA_fSD_Li256ELb0ELb1EEENS1_19SingleTileSchedulerILb0ELb0ELb0ELi128EEEEEEEEEvNT_6ParamsE$_ZN4cute3eso3ESOILb0ELb0EJiiNS_1CILi1024EEEEEC2ERKiS6_RKS3_,@function
        .size           $_ZN7cutlass13device_kernelIN5flash19enable_sm80_to_sm89INS1_16FlashAttnBwdSm80INS1_25CollectiveMainloopBwdSm80ILi2ELi2EN4cute5tupleIJNS5_1CILi128EEES8_NS7_ILi64EEEEEENS_10bfloat16_tEfNS_4arch4Sm80ELb0ELb1ELb1ELb0ELb1ELb0ELb0ELb0ELi2ELi4ELi4ELi4ELb0EEENS1_24CollectiveEpilogueBwdGQAISA_fSD_Li256ELb0ELb1EEENS1_19SingleTileSchedulerILb0ELb0ELb0ELi128EEEEEEEEEvNT_6ParamsE$_ZN4cute3eso3ESOILb0ELb0EJiiNS_1CILi1024EEEEEC2ERKiS6_RKS3_,($_ZN7cutlass13device_kernelIN5flash19enable_sm80_to_sm89INS1_16FlashAttnBwdSm80INS1_25CollectiveMainloopBwdSm80ILi2ELi2EN4cute5tupleIJNS5_1CILi128EEES8_NS7_ILi64EEEEEENS_10bfloat16_tEfNS_4arch4Sm80ELb0ELb1ELb1ELb0ELb1ELb0ELb0ELb0ELi2ELi4ELi4ELi4ELb0EEENS1_24CollectiveEpilogueBwdGQAISA_fSD_Li256ELb0ELb1EEENS1_19SingleTileSchedulerILb0ELb0ELb0ELi128EEEEEEEEEvNT_6ParamsE$_ZN4cute3eso3ESOILb0ELb0EJiiNS_1CILi144EEENS2_ILi512EEEEEC2ERKiS7_RKS3_RKS4_ - $_ZN7cutlass13device_kernelIN5flash19enable_sm80_to_sm89INS1_16FlashAttnBwdSm80INS1_25CollectiveMainloopBwdSm80ILi2ELi2EN4cute5tupleIJNS5_1CILi128EEES8_NS7_ILi64EEEEEENS_10bfloat16_tEfNS_4arch4Sm80ELb0ELb1ELb1ELb0ELb1ELb0ELb0ELb0ELi2ELi4ELi4ELi4ELb0EEENS1_24CollectiveEpilogueBwdGQAISA_fSD_Li256ELb0ELb1EEENS1_19SingleTileSchedulerILb0ELb0ELb0ELi128EEEEEEEEEvNT_6ParamsE$_ZN4cute3eso3ESOILb0ELb0EJiiNS_1CILi1024EEEEEC2ERKiS6_RKS3_)
$_ZN7cutlass13device_kernelIN5flash19enable_sm80_to_sm89INS1_16FlashAttnBwdSm80INS1_25CollectiveMainloopBwdSm80ILi2ELi2EN4cute5tupleIJNS5_1CILi128EEES8_NS7_ILi64EEEEEENS_10bfloat16_tEfNS_4arch4Sm80ELb0ELb1ELb1ELb0ELb1ELb0ELb0ELb0ELi2ELi4ELi4ELi4ELb0EEENS1_24CollectiveEpilogueBwdGQAISA_fSD_Li256ELb0ELb1EEENS1_19SingleTileSchedulerILb0ELb0ELb0ELi128EEEEEEEEEvNT_6ParamsE$_ZN4cute3eso3ESOILb0ELb0EJiiNS_1CILi1024EEEEEC2ERKiS6_RKS3_:
[----:B------:R-:W-:Y:S02]  /*67d0*/  IADD3 R3, R3, -c[0x0][0x20], RZ ;  /* 0x8000080003037a10 */ /* 0x000fe40007ffe0ff */
[----:B------:R-:W-:-:S03]  /*67e0*/  IADD3 R2, R2, -c[0x0][0x20], RZ ;  /* 0x8000080002027a10 */ /* 0x000fc60007ffe0ff */
[----:B------:R1:W-:Y:S04]  /*67f0*/  STL [R3], R8 ;  /* 0x0000000803007387 */ /* 0x0003e80000100800 */
[----:B------:R-:W2:Y:S01]  /*6800*/  LDL R2, [R2] ;  /* 0x0000000002027983 */ /* 0x000ea20000100800 */
[----:B------:R-:W-:-:S03]  /*6810*/  IMAD.MOV.U32 R7, RZ, RZ, 0x0 ;  /* 0x00000000ff077424 */ /* 0x000fc600078e00ff */
[----:B--2---:R1:W-:Y:S01]  /*6820*/  STL [R3+0x4], R2 ;  /* 0x0000040203007387 */ /* 0x0043e20000100800 */
[----:B------:R-:W-:Y:S05]  /*6830*/  RET.REL.NODEC R6 `(_ZN7cutlass13device_kernelIN5flash19enable_sm80_to_sm89INS1_16FlashAttnBwdSm80INS1_25CollectiveMainloopBwdSm80ILi2ELi2EN4cute5tupleIJNS5_1CILi128EEES8_NS7_ILi64EEEEEENS_10bfloat16_tEfNS_4arch4Sm80ELb0ELb1ELb1ELb0ELb1ELb0ELb0ELb0ELi2ELi4ELi4ELi4ELb0EEENS1_24CollectiveEpilogueBwdGQAISA_fSD_Li256ELb0ELb1EEENS1_19SingleTileSchedulerILb0ELb0ELb0ELi128EEEEEEEEEvNT_6ParamsE) ;  /* 0xffff97c006007950 */ /* 0x000fea0003c3ffff */
        .type           $_ZN7cutlass13device_kernelIN5flash19enable_sm80_to_sm89INS1_16FlashAttnBwdSm80INS1_25CollectiveMainloopBwdSm80ILi2ELi2EN4cute5tupleIJNS5_1CILi128EEES8_NS7_ILi64EEEEEENS_10bfloat16_tEfNS_4arch4Sm80ELb0ELb1ELb1ELb0ELb1ELb0ELb0ELb0ELi2ELi4ELi4ELi4ELb0EEENS1_24CollectiveEpilogueBwdGQAISA_fSD_Li256ELb0ELb1EEENS1_19SingleTileSchedulerILb0ELb0ELb0ELi128EEEEEEEEEvNT_6ParamsE$_ZN4cute3eso3ESOILb0ELb0EJiiNS_1CILi144EEENS2_ILi512EEEEEC2ERKiS7_RKS3_RKS4_,@function
        .size           $_ZN7cutlass13device_kernelIN5flash19enable_sm80_to_sm89INS1_16FlashAttnBwdSm80INS1_25CollectiveMainloopBwdSm80ILi2ELi2EN4cute5tupleIJNS5_1CILi128EEES8_NS7_ILi64EEEEEENS_10bfloat16_tEfNS_4arch4Sm80ELb0ELb1ELb1ELb0ELb1ELb0ELb0ELb0ELi2ELi4ELi4ELi4ELb0EEENS1_24CollectiveEpilogueBwdGQAISA_fSD_Li256ELb0ELb1EEENS1_19SingleTileSchedulerILb0ELb0ELb0ELi128EEEEEEEEEvNT_6ParamsE$_ZN4cute3eso3ESOILb0ELb0EJiiNS_1CILi144EEENS2_ILi512EEEEEC2ERKiS7_RKS3_RKS4_,($_ZN7cutlass13device_kernelIN5flash19enable_sm80_to_sm89INS1_16FlashAttnBwdSm80INS1_25CollectiveMainloopBwdSm80ILi2ELi2EN4cute5tupleIJNS5_1CILi128EEES8_NS7_ILi64EEEEEENS_10bfloat16_tEfNS_4arch4Sm80ELb0ELb1ELb1ELb0ELb1ELb0ELb0ELb0ELi2ELi4ELi4ELi4ELb0EEENS1_24CollectiveEpilogueBwdGQAISA_fSD_Li256ELb0ELb1EEENS1_19SingleTileSchedulerILb0ELb0ELb0ELi128EEEEEEEEEvNT_6ParamsE$_ZN4cute3eso3ESOILb0ELb0EJiiNS_1CILi72EEENS2_ILi512EEEEEC2ERKiS7_RKS3_RKS4_ - $_ZN7cutlass13device_kernelIN5flash19enable_sm80_to_sm89INS1_16FlashAttnBwdSm80INS1_25CollectiveMainloopBwdSm80ILi2ELi2EN4cute5tupleIJNS5_1CILi128EEES8_NS7_ILi64EEEEEENS_10bfloat16_tEfNS_4arch4Sm80ELb0ELb1ELb1ELb0ELb1ELb0ELb0ELb0ELi2ELi4ELi4ELi4ELb0EEENS1_24CollectiveEpilogueBwdGQAISA_fSD_Li256ELb0ELb1EEENS1_19SingleTileSchedulerILb0ELb0ELb0ELi128EEEEEEEEEvNT_6ParamsE$_ZN4cute3eso3ESOILb0ELb0EJiiNS_1CILi144EEENS2_ILi512EEEEEC2ERKiS7_RKS3_RKS4_)
$_ZN7cutlass13device_kernelIN5flash19enable_sm80_to_sm89INS1_16FlashAttnBwdSm80INS1_25CollectiveMainloopBwdSm80ILi2ELi2EN4cute5tupleIJNS5_1CILi128EEES8_NS7_ILi64EEEEEENS_10bfloat16_tEfNS_4arch4Sm80ELb0ELb1ELb1ELb0ELb1ELb0ELb0ELb0ELi2ELi4ELi4ELi4ELb0EEENS1_24CollectiveEpilogueBwdGQAISA_fSD_Li256ELb0ELb1EEENS1_19SingleTileSchedulerILb0ELb0ELb0ELi128EEEEEEEEEvNT_6ParamsE$_ZN4cute3eso3ESOILb0ELb0EJiiNS_1CILi144EEENS2_ILi512EEEEEC2ERKiS7_RKS3_RKS4_:
        /* <DEDUP_REMOVED lines=8> */
        .type           $_ZN7cutlass13device_kernelIN5flash19enable_sm80_to_sm89INS1_16FlashAttnBwdSm80INS1_25CollectiveMainloopBwdSm80ILi2ELi2EN4cute5tupleIJNS5_1CILi128EEES8_NS7_ILi64EEEEEENS_10bfloat16_tEfNS_4arch4Sm80ELb0ELb1ELb1ELb0ELb1ELb0ELb0ELb0ELi2ELi4ELi4ELi4ELb0EEENS1_24CollectiveEpilogueBwdGQAISA_fSD_Li256ELb0ELb1EEENS1_19SingleTileSchedulerILb0ELb0ELb0ELi128EEEEEEEEEvNT_6ParamsE$_ZN4cute3eso3ESOILb0ELb0EJiiNS_1CILi72EEENS2_ILi512EEEEEC2ERKiS7_RKS3_RKS4_,@function
        .size           $_ZN7cutlass13device_kernelIN5flash19enable_sm80_to_sm89INS1_16FlashAttnBwdSm80INS1_25CollectiveMainloopBwdSm80ILi2ELi2EN4cute5tupleIJNS5_1CILi128EEES8_NS7_ILi64EEEEEENS_10bfloat16_tEfNS_4arch4Sm80ELb0ELb1ELb1ELb0ELb1ELb0ELb0ELb0ELi2ELi4ELi4ELi4ELb0EEENS1_24CollectiveEpilogueBwdGQAISA_fSD_Li256ELb0ELb1EEENS1_19SingleTileSchedulerILb0ELb0ELb0ELi128EEEEEEEEEvNT_6ParamsE$_ZN4cute3eso3ESOILb0ELb0EJiiNS_1CILi72EEENS2_ILi512EEEEEC2ERKiS7_RKS3_RKS4_,($_ZN7cutlass13device_kernelIN5flash19enable_sm80_to_sm89INS1_16FlashAttnBwdSm80INS1_25CollectiveMainloopBwdSm80ILi2ELi2EN4cute5tupleIJNS5_1CILi128EEES8_NS7_ILi64EEEEEENS_10bfloat16_tEfNS_4arch4Sm80ELb0ELb1ELb1ELb0ELb1ELb0ELb0ELb0ELi2ELi4ELi4ELi4ELb0EEENS1_24CollectiveEpilogueBwdGQAISA_fSD_Li256ELb0ELb1EEENS1_19SingleTileSchedulerILb0ELb0ELb0ELi128EEEEEEEEEvNT_6ParamsE$_ZN4cute3eso3ESOILb0ELb0EJiiNS_1CILi8192EEEEEC2ERKiS6_RKS3_ - $_ZN7cutlass13device_kernelIN5flash19enable_sm80_to_sm89INS1_16FlashAttnBwdSm80INS1_25CollectiveMainloopBwdSm80ILi2ELi2EN4cute5tupleIJNS5_1CILi128EEES8_NS7_ILi64EEEEEENS_10bfloat16_tEfNS_4arch4Sm80ELb0ELb1ELb1ELb0ELb1ELb0ELb0ELb0ELi2ELi4ELi4ELi4ELb0EEENS1_24CollectiveEpilogueBwdGQAISA_fSD_Li256ELb0ELb1EEENS1_19SingleTileSchedulerILb0ELb0ELb0ELi128EEEEEEEEEvNT_6ParamsE$_ZN4cute3eso3ESOILb0ELb0EJiiNS_1CILi72EEENS2_ILi512EEEEEC2ERKiS7_RKS3_RKS4_)
$_ZN7cutlass13device_kernelIN5flash19enable_sm80_to_sm89INS1_16FlashAttnBwdSm80INS1_25CollectiveMainloopBwdSm80ILi2ELi2EN4cute5tupleIJNS5_1CILi128EEES8_NS7_ILi64EEEEEENS_10bfloat16_tEfNS_4arch4Sm80ELb0ELb1ELb1ELb0ELb1ELb0ELb0ELb0ELi2ELi4ELi4ELi4ELb0EEENS1_24CollectiveEpilogueBwdGQAISA_fSD_Li256ELb0ELb1EEENS1_19SingleTileSchedulerILb0ELb0ELb0ELi128EEEEEEEEEvNT_6ParamsE$_ZN4cute3eso3ESOILb0ELb0EJiiNS_1CILi72EEENS2_ILi512EEEEEC2ERKiS7_RKS3_RKS4_:
[----:B------:R-:W-:Y:S02]  /*68c0*/  IADD3 R4, R3, -c[0x0][0x20], RZ ;  /* 0x8000080003047a10 */ /* 0x000fe40007ffe0ff */
[----:B------:R-:W-:-:S03]  /*68d0*/  IADD3 R3, R7, -c[0x0][0x20], RZ ;  /* 0x8000080007037a10 */ /* 0x000fc60007ffe0ff */
[----:B------:R1:W-:Y:S04]  /*68e0*/  STL [R4], R5 ;  /* 0x0000000504007387 */ /* 0x0003e80000100800 */
[----:B------:R-:W2:Y:S01]  /*68f0*/  LDL R3, [R3] ;  /* 0x0000000003037983 */ /* 0x000ea20000100800 */
[----:B------:R-:W-:-:S03]  /*6900*/  IMAD.MOV.U32 R7, RZ, RZ, 0x0 ;  /* 0x00000000ff077424 */ /* 0x000fc600078e00ff */
[----:B--2---:R1:W-:Y:S01]  /*6910*/  STL [R4+0x4], R3 ;  /* 0x0000040304007387 */ /* 0x0043e20000100800 */
[----:B------:R-:W-:Y:S05]  /*6920*/  RET.REL.NODEC R6 `(_ZN7cutlass13device_kernelIN5flash19enable_sm80_to_sm89INS1_16FlashAttnBwdSm80INS1_25CollectiveMainloopBwdSm80ILi2ELi2EN4cute5tupleIJNS5_1CILi128EEES8_NS7_ILi64EEEEEENS_10bfloat16_tEfNS_4arch4Sm80ELb0ELb1ELb1ELb0ELb1ELb0ELb0ELb0ELi2ELi4ELi4ELi4ELb0EEENS1_24CollectiveEpilogueBwdGQAISA_fSD_Li256ELb0ELb1EEENS1_19SingleTileSchedulerILb0ELb0ELb0ELi128EEEEEEEEEvNT_6ParamsE) ;  /* 0xffff96d006007950 */ /* 0x000fea0003c3ffff */
        .type           $_ZN7cutlass13device_kernelIN5flash19enable_sm80_to_sm89INS1_16FlashAttnBwdSm80INS1_25CollectiveMainloopBwdSm80ILi2ELi2EN4cute5tupleIJNS5_1CILi128EEES8_NS7_ILi64EEEEEENS_10bfloat16_tEfNS_4arch4Sm80ELb0ELb1ELb1ELb0ELb1ELb0ELb0ELb0ELi2ELi4ELi4ELi4ELb0EEENS1_24CollectiveEpilogueBwdGQAISA_fSD_Li256ELb0ELb1EEENS1_19SingleTileSchedulerILb0ELb0ELb0ELi128EEEEEEEEEvNT_6ParamsE$_ZN4cute3eso3ESOILb0ELb0EJiiNS_1CILi8192EEEEEC2ERKiS6_RKS3_,@function
        .size           $_ZN7cutlass13device_kernelIN5flash19enable_sm80_to_sm89INS1_16FlashAttnBwdSm80INS1_25CollectiveMainloopBwdSm80ILi2ELi2EN4cute5tupleIJNS5_1CILi128EEES8_NS7_ILi64EEEEEENS_10bfloat16_tEfNS_4arch4Sm80ELb0ELb1ELb1ELb0ELb1ELb0ELb0ELb0ELi2ELi4ELi4ELi4ELb0EEENS1_24CollectiveEpilogueBwdGQAISA_fSD_Li256ELb0ELb1EEENS1_19SingleTileSchedulerILb0ELb0ELb0ELi128EEEEEEEEEvNT_6ParamsE$_ZN4cute3eso3ESOILb0ELb0EJiiNS_1CILi8192EEEEEC2ERKiS6_RKS3_,($_ZN7cutlass13device_kernelIN5flash19enable_sm80_to_sm89INS1_16FlashAttnBwdSm80INS1_25CollectiveMainloopBwdSm80ILi2ELi2EN4cute5tupleIJNS5_1CILi128EEES8_NS7_ILi64EEEEEENS_10bfloat16_tEfNS_4arch4Sm80ELb0ELb1ELb1ELb0ELb1ELb0ELb0ELb0ELi2ELi4ELi4ELi4ELb0EEENS1_24CollectiveEpilogueBwdGQAISA_fSD_Li256ELb0ELb1EEENS1_19SingleTileSchedulerILb0ELb0ELb0ELi128EEEEEEEEEvNT_6ParamsE$_ZN4cute3eso3ESOILb0ELb0EJiiiEEC2ERKiS4_S4_ - $_ZN7cutlass13device_kernelIN5flash19enable_sm80_to_sm89INS1_16FlashAttnBwdSm80INS1_25CollectiveMainloopBwdSm80ILi2ELi2EN4cute5tupleIJNS5_1CILi128EEES8_NS7_ILi64EEEEEENS_10bfloat16_tEfNS_4arch4Sm80ELb0ELb1ELb1ELb0ELb1ELb0ELb0ELb0ELi2ELi4ELi4ELi4ELb0EEENS1_24CollectiveEpilogueBwdGQAISA_fSD_Li256ELb0ELb1EEENS1_19SingleTileSchedulerILb0ELb0ELb0ELi128EEEEEEEEEvNT_6ParamsE$_ZN4cute3eso3ESOILb0ELb0EJiiNS_1CILi8192EEEEEC2ERKiS6_RKS3_)
$_ZN7cutlass13device_kernelIN5flash19enable_sm80_to_sm89INS1_16FlashAttnBwdSm80INS1_25CollectiveMainloopBwdSm80ILi2ELi2EN4cute5tupleIJNS5_1CILi128EEES8_NS7_ILi64EEEEEENS_10bfloat16_tEfNS_4arch4Sm80ELb0ELb1ELb1ELb0ELb1ELb0ELb0ELb0ELi2ELi4ELi4ELi4ELb0EEENS1_24CollectiveEpilogueBwdGQAISA_fSD_Li256ELb0ELb1EEENS1_19SingleTileSchedulerILb0ELb0ELb0ELi128EEEEEEEEEvNT_6ParamsE$_ZN4cute3eso3ESOILb0ELb0EJiiNS_1CILi8192EEEEEC2ERKiS6_RKS3_:
[----:B------:R-:W-:Y:S02]  /*6930*/  IADD3 R3, R3, -c[0x0][0x20], RZ ;  /* 0x8000080003037a10 */ /* 0x000fe40007ffe0ff */
[----:B------:R-:W-:-:S03]  /*6940*/  IADD3 R2, R2, -c[0x0][0x20], RZ ;  /* 0x8000080002027a10 */ /* 0x000fc60007ffe0ff */
[----:B------:R1:W-:Y:S04]  /*6950*/  STL [R3], R10 ;  /* 0x0000000a03007387 */ /* 0x0003e80000100800 */
[----:B------:R-:W2:Y:S01]  /*6960*/  LDL R2, [R2] ;  /* 0x0000000002027983 */ /* 0x000ea20000100800 */
[----:B------:R-:W-:-:S03]  /*6970*/  IMAD.MOV.U32 R9, RZ, RZ, 0x0 ;  /* 0x00000000ff097424 */ /* 0x000fc600078e00ff */
[----:B--2---:R1:W-:Y:S01]  /*6980*/  STL [R3+0x4], R2 ;  /* 0x0000040203007387 */ /* 0x0043e20000100800 */
[----:B------:R-:W-:Y:S05]  /*6990*/  RET.REL.NODEC R8 `(_ZN7cutlass13device_kernelIN5flash19enable_sm80_to_sm89INS1_16FlashAttnBwdSm80INS1_25CollectiveMainloopBwdSm80ILi2ELi2EN4cute5tupleIJNS5_1CILi128EEES8_NS7_ILi64EEEEEENS_10bfloat16_tEfNS_4arch4Sm80ELb0ELb1ELb1ELb0ELb1ELb0ELb0ELb0ELi2ELi4ELi4ELi4ELb0EEENS1_24CollectiveEpilogueBwdGQAISA_fSD_Li256ELb0ELb1EEENS1_19SingleTileSchedulerILb0ELb0ELb0ELi128EEEEEEEEEvNT_6ParamsE) ;  /* 0xffff966008007950 */ /* 0x000fea0003c3ffff */
        .type           $_ZN7cutlass13device_kernelIN5flash19enable_sm80_to_sm89INS1_16FlashAttnBwdSm80INS1_25CollectiveMainloopBwdSm80ILi2ELi2EN4cute5tupleIJNS5_1CILi128EEES8_NS7_ILi64EEEEEENS_10bfloat16_tEfNS_4arch4Sm80ELb0ELb1ELb1ELb0ELb1ELb0ELb0ELb0ELi2ELi4ELi4ELi4ELb0EEENS1_24CollectiveEpilogueBwdGQAISA_fSD_Li256ELb0ELb1EEENS1_19SingleTileSchedulerILb0ELb0ELb0ELi128EEEEEEEEEvNT_6ParamsE$_ZN4cute3eso3ESOILb0ELb0EJiiiEEC2ERKiS4_S4_,@function
        .size           $_ZN7cutlass13device_kernelIN5flash19enable_sm80_to_sm89INS1_16FlashAttnBwdSm80INS1_25CollectiveMainloopBwdSm80ILi2ELi2EN4cute5tupleIJNS5_1CILi128EEES8_NS7_ILi64EEEEEENS_10bfloat16_tEfNS_4arch4Sm80ELb0ELb1ELb1ELb0ELb1ELb0ELb0ELb0ELi2ELi4ELi4ELi4ELb0EEENS1_24CollectiveEpilogueBwdGQAISA_fSD_Li256ELb0ELb1EEENS1_19SingleTileSchedulerILb0ELb0ELb0ELi128EEEEEEEEEvNT_6ParamsE$_ZN4cute3eso3ESOILb0ELb0EJiiiEEC2ERKiS4_S4_,($_ZN7cutlass13device_kernelIN5flash19enable_sm80_to_sm89INS1_16FlashAttnBwdSm80INS1_25CollectiveMainloopBwdSm80ILi2ELi2EN4cute5tupleIJNS5_1CILi128EEES8_NS7_ILi64EEEEEENS_10bfloat16_tEfNS_4arch4Sm80ELb0ELb1ELb1ELb0ELb1ELb0ELb0ELb0ELi2ELi4ELi4ELi4ELb0EEENS1_24CollectiveEpilogueBwdGQAISA_fSD_Li256ELb0ELb1EEENS1_19SingleTileSchedulerILb0ELb0ELb0ELi128EEEEEEEEEvNT_6ParamsE$_ZN4cute3eso3ESOILb0ELb0EJiiiNS_1CILi0EEEEEC2ERKiS6_S6_RKS3_ - $_ZN7cutlass13device_kernelIN5flash19enable_sm80_to_sm89INS1_16FlashAttnBwdSm80INS1_25CollectiveMainloopBwdSm80ILi2ELi2EN4cute5tupleIJNS5_1CILi128EEES8_NS7_ILi64EEEEEENS_10bfloat16_tEfNS_4arch4Sm80ELb0ELb1ELb1ELb0ELb1ELb0ELb0ELb0ELi2ELi4ELi4ELi4ELb0EEENS1_24CollectiveEpilogueBwdGQAISA_fSD_Li256ELb0ELb1EEENS1_19SingleTileSchedulerILb0ELb0ELb0ELi128EEEEEEEEEvNT_6ParamsE$_ZN4cute3eso3ESOILb0ELb0EJiiiEEC2ERKiS4_S4_)
$_ZN7cutlass13device_kernelIN5flash19enable_sm80_to_sm89INS1_16FlashAttnBwdSm80INS1_25CollectiveMainloopBwdSm80ILi2ELi2EN4cute5tupleIJNS5_1CILi128EEES8_NS7_ILi64EEEEEENS_10bfloat16_tEfNS_4arch4Sm80ELb0ELb1ELb1ELb0ELb1ELb0ELb0ELb0ELi2ELi4ELi4ELi4ELb0EEENS1_24CollectiveEpilogueBwdGQAISA_fSD_Li256ELb0ELb1EEENS1_19SingleTileSchedulerILb0ELb0ELb0ELi128EEEEEEEEEvNT_6ParamsE$_ZN4cute3eso3ESOILb0ELb0EJiiiEEC2ERKiS4_S4_:
        /* <DEDUP_REMOVED lines=9> */
[----:B------:R-:W-:Y:S05]  /*6a30*/  RET.REL.NODEC R4 `(_ZN7cutlass13device_kernelIN5flash19enable_sm80_to_sm89INS1_16FlashAttnBwdSm80INS1_25CollectiveMainloopBwdSm80ILi2ELi2EN4cute5tupleIJNS5_1CILi128EEES8_NS7_ILi64EEEEEENS_10bfloat16_tEfNS_4arch4Sm80ELb0ELb1ELb1ELb0ELb1ELb0ELb0ELb0ELi2ELi4ELi4ELi4ELb0EEENS1_24CollectiveEpilogueBwdGQAISA_fSD_Li256ELb0ELb1EEENS1_19SingleTileSchedulerILb0ELb0ELb0ELi128EEEEEEEEEvNT_6ParamsE) ;  /* 0xffff95c004007950 */ /* 0x000fea0003c3ffff */
        .type           $_ZN7cutlass13device_kernelIN5flash19enable_sm80_to_sm89INS1_16FlashAttnBwdSm80INS1_25CollectiveMainloopBwdSm80ILi2ELi2EN4cute5tupleIJNS5_1CILi128EEES8_NS7_ILi64EEEEEENS_10bfloat16_tEfNS_4arch4Sm80ELb0ELb1ELb1ELb0ELb1ELb0ELb0ELb0ELi2ELi4ELi4ELi4ELb0EEENS1_24CollectiveEpilogueBwdGQAISA_fSD_Li256ELb0ELb1EEENS1_19SingleTileSchedulerILb0ELb0ELb0ELi128EEEEEEEEEvNT_6ParamsE$_ZN4cute3eso3ESOILb0ELb0EJiiiNS_1CILi0EEEEEC2ERKiS6_S6_RKS3_,@function
        .size           $_ZN7cutlass13device_kernelIN5flash19enable_sm80_to_sm89INS1_16FlashAttnBwdSm80INS1_25CollectiveMainloopBwdSm80ILi2ELi2EN4cute5tupleIJNS5_1CILi128EEES8_NS7_ILi64EEEEEENS_10bfloat16_tEfNS_4arch4Sm80ELb0ELb1ELb1ELb0ELb1ELb0ELb0ELb0ELi2ELi4ELi4ELi4ELb0EEENS1_24CollectiveEpilogueBwdGQAISA_fSD_Li256ELb0ELb1EEENS1_19SingleTileSchedulerILb0ELb0ELb0ELi128EEEEEEEEEvNT_6ParamsE$_ZN4cute3eso3ESOILb0ELb0EJiiiNS_1CILi0EEEEEC2ERKiS6_S6_RKS3_,($_ZN7cutlass13device_kernelIN5flash19enable_sm80_to_sm89INS1_16FlashAttnBwdSm80INS1_25CollectiveMainloopBwdSm80ILi2ELi2EN4cute5tupleIJNS5_1CILi128EEES8_NS7_ILi64EEEEEENS_10bfloat16_tEfNS_4arch4Sm80ELb0ELb1ELb1ELb0ELb1ELb0ELb0ELb0ELi2ELi4ELi4ELi4ELb0EEENS1_24CollectiveEpilogueBwdGQAISA_fSD_Li256ELb0ELb1EEENS1_19SingleTileSchedulerILb0ELb0ELb0ELi128EEEEEEEEEvNT_6ParamsE$_ZN4cute3eso3ESOILb0ELb0EJiiiNS_1CILi144EEENS2_ILi512EEEEEC2ERKiS7_S7_RKS3_RKS4_ - $_ZN7cutlass13device_kernelIN5flash19enable_sm80_to_sm89INS1_16FlashAttnBwdSm80INS1_25CollectiveMainloopBwdSm80ILi2ELi2EN4cute5tupleIJNS5_1CILi128EEES8_NS7_ILi64EEEEEENS_10bfloat16_tEfNS_4arch4Sm80ELb0ELb1ELb1ELb0ELb1ELb0ELb0ELb0ELi2ELi4ELi4ELi4ELb0EEENS1_24CollectiveEpilogueBwdGQAISA_fSD_Li256ELb0ELb1EEENS1_19SingleTileSchedulerILb0ELb0ELb0ELi128EEEEEEEEEvNT_6ParamsE$_ZN4cute3eso3ESOILb0ELb0EJiiiNS_1CILi0EEEEEC2ERKiS6_S6_RKS3_)
$_ZN7cutlass13device_kernelIN5flash19enable_sm80_to_sm89INS1_16FlashAttnBwdSm80INS1_25CollectiveMainloopBwdSm80ILi2ELi2EN4cute5tupleIJNS5_1CILi128EEES8_NS7_ILi64EEEEEENS_10bfloat16_tEfNS_4arch4Sm80ELb0ELb1ELb1ELb0ELb1ELb0ELb0ELb0ELi2ELi4ELi4ELi4ELb0EEENS1_24CollectiveEpilogueBwdGQAISA_fSD_Li256ELb0ELb1EEENS1_19SingleTileSchedulerILb0ELb0ELb0ELi128EEEEEEEEEvNT_6ParamsE$_ZN4cute3eso3ESOILb0ELb0EJiiiNS_1CILi0EEEEEC2ERKiS6_S6_RKS3_:
        /* <DEDUP_REMOVED lines=9> */
[----:B------:R-:W-:Y:S05]  /*6ad0*/  RET.REL.NODEC R6 `(_ZN7cutlass13device_kernelIN5flash19enable_sm80_to_sm89INS1_16FlashAttnBwdSm80INS1_25CollectiveMainloopBwdSm80ILi2ELi2EN4cute5tupleIJNS5_1CILi128EEES8_NS7_ILi64EEEEEENS_10bfloat16_tEfNS_4arch4Sm80ELb0ELb1ELb1ELb0ELb1ELb0ELb0ELb0ELi2ELi4ELi4ELi4ELb0EEENS1_24CollectiveEpilogueBwdGQAISA_fSD_Li256ELb0ELb1EEENS1_19SingleTileSchedulerILb0ELb0ELb0ELi128EEEEEEEEEvNT_6ParamsE) ;  /* 0xffff952006007950 */ /* 0x000fea0003c3ffff */
        .type           $_ZN7cutlass13device_kernelIN5flash19enable_sm80_to_sm89INS1_16FlashAttnBwdSm80INS1_25CollectiveMainloopBwdSm80ILi2ELi2EN4cute5tupleIJNS5_1CILi128EEES8_NS7_ILi64EEEEEENS_10bfloat16_tEfNS_4arch4Sm80ELb0ELb1ELb1ELb0ELb1ELb0ELb0ELb0ELi2ELi4ELi4ELi4ELb0EEENS1_24CollectiveEpilogueBwdGQAISA_fSD_Li256ELb0ELb1EEENS1_19SingleTileSchedulerILb0ELb0ELb0ELi128EEEEEEEEEvNT_6ParamsE$_ZN4cute3eso3ESOILb0ELb0EJiiiNS_1CILi144EEENS2_ILi512EEEEEC2ERKiS7_S7_RKS3_RKS4_,@function
        .size           $_ZN7cutlass13device_kernelIN5flash19enable_sm80_to_sm89INS1_16FlashAttnBwdSm80INS1_25CollectiveMainloopBwdSm80ILi2ELi2EN4cute5tupleIJNS5_1CILi128EEES8_NS7_ILi64EEEEEENS_10bfloat16_tEfNS_4arch4Sm80ELb0ELb1ELb1ELb0ELb1ELb0ELb0ELb0ELi2ELi4ELi4ELi4ELb0EEENS1_24CollectiveEpilogueBwdGQAISA_fSD_Li256ELb0ELb1EEENS1_19SingleTileSchedulerILb0ELb0ELb0ELi128EEEEEEEEEvNT_6ParamsE$_ZN4cute3eso3ESOILb0ELb0EJiiiNS_1CILi144EEENS2_ILi512EEEEEC2ERKiS7_S7_RKS3_RKS4_,($_ZN7cutlass13device_kernelIN5flash19enable_sm80_to_sm89INS1_16FlashAttnBwdSm80INS1_25CollectiveMainloopBwdSm80ILi2ELi2EN4cute5tupleIJNS5_1CILi128EEES8_NS7_ILi64EEEEEENS_10bfloat16_tEfNS_4arch4Sm80ELb0ELb1ELb1ELb0ELb1ELb0ELb0ELb0ELi2ELi4ELi4ELi4ELb0EEENS1_24CollectiveEpilogueBwdGQAISA_fSD_Li256ELb0ELb1EEENS1_19SingleTileSchedulerILb0ELb0ELb0ELi128EEEEEEEEEvNT_6ParamsE$_ZN4cute3eso3ESOILb0ELb0EJiiiNS_1CILi72EEENS2_ILi512EEEEEC2ERKiS7_S7_RKS3_RKS4_ - $_ZN7cutlass13device_kernelIN5flash19enable_sm80_to_sm89INS1_16FlashAttnBwdSm80INS1_25CollectiveMainloopBwdSm80ILi2ELi2EN4cute5tupleIJNS5_1CILi128EEES8_NS7_ILi64EEEEEENS_10bfloat16_tEfNS_4arch4Sm80ELb0ELb1ELb1ELb0ELb1ELb0ELb0ELb0ELi2ELi4ELi4ELi4ELb0EEENS1_24CollectiveEpilogueBwdGQAISA_fSD_Li256ELb0ELb1EEENS1_19SingleTileSchedulerILb0ELb0ELb0ELi128EEEEEEEEEvNT_6ParamsE$_ZN4cute3eso3ESOILb0ELb0EJiiiNS_1CILi144EEENS2_ILi512EEEEEC2ERKiS7_S7_RKS3_RKS4_)
$_ZN7cutlass13device_kernelIN5flash19enable_sm80_to_sm89INS1_16FlashAttnBwdSm80INS1_25CollectiveMainloopBwdSm80ILi2ELi2EN4cute5tupleIJNS5_1CILi128EEES8_NS7_ILi64EEEEEENS_10bfloat16_tEfNS_4arch4Sm80ELb0ELb1ELb1ELb0ELb1ELb0ELb0ELb0ELi2ELi4ELi4ELi4ELb0EEENS1_24CollectiveEpilogueBwdGQAISA_fSD_Li256ELb0ELb1EEENS1_19SingleTileSchedulerILb0ELb0ELb0ELi128EEEEEEEEEvNT_6ParamsE$_ZN4cute3eso3ESOILb0ELb0EJiiiNS_1CILi144EEENS2_ILi512EEEEEC2ERKiS7_S7_RKS3_RKS4_:
        /* <DEDUP_REMOVED lines=10> */
        .type           $_ZN7cutlass13device_kernelIN5flash19enable_sm80_to_sm89INS1_16FlashAttnBwdSm80INS1_25CollectiveMainloopBwdSm80ILi2ELi2EN4cute5tupleIJNS5_1CILi128EEES8_NS7_ILi64EEEEEENS_10bfloat16_tEfNS_4arch4Sm80ELb0ELb1ELb1ELb0ELb1ELb0ELb0ELb0ELi2ELi4ELi4ELi4ELb0EEENS1_24CollectiveEpilogueBwdGQAISA_fSD_Li256ELb0ELb1EEENS1_19SingleTileSchedulerILb0ELb0ELb0ELi128EEEEEEEEEvNT_6ParamsE$_ZN4cute3eso3ESOILb0ELb0EJiiiNS_1CILi72EEENS2_ILi512EEEEEC2ERKiS7_S7_RKS3_RKS4_,@function
        .size           $_ZN7cutlass13device_kernelIN5flash19enable_sm80_to_sm89INS1_16FlashAttnBwdSm80INS1_25CollectiveMainloopBwdSm80ILi2ELi2EN4cute5tupleIJNS5_1CILi128EEES8_NS7_ILi64EEEEEENS_10bfloat16_tEfNS_4arch4Sm80ELb0ELb1ELb1ELb0ELb1ELb0ELb0ELb0ELi2ELi4ELi4ELi4ELb0EEENS1_24CollectiveEpilogueBwdGQAISA_fSD_Li256ELb0ELb1EEENS1_19SingleTileSchedulerILb0ELb0ELb0ELi128EEEEEEEEEvNT_6ParamsE$_ZN4cute3eso3ESOILb0ELb0EJiiiNS_1CILi72EEENS2_ILi512EEEEEC2ERKiS7_S7_RKS3_RKS4_,($_ZN7cutlass13device_kernelIN5flash19enable_sm80_to_sm89INS1_16FlashAttnBwdSm80INS1_25CollectiveMainloopBwdSm80ILi2ELi2EN4cute5tupleIJNS5_1CILi128EEES8_NS7_ILi64EEEEEENS_10bfloat16_tEfNS_4arch4Sm80ELb0ELb1ELb1ELb0ELb1ELb0ELb0ELb0ELi2ELi4ELi4ELi4ELb0EEENS1_24CollectiveEpilogueBwdGQAISA_fSD_Li256ELb0ELb1EEENS1_19SingleTileSchedulerILb0ELb0ELb0ELi128EEEEEEEEEvNT_6ParamsE$_ZN4cute3eso3ESOILb0ELb1EJNS_5tupleIJiNS2_IJiNS_1CILi0EEEEEEEEENS2_IJNS_10UnderscoreENS2_IJS7_S7_EEEEEEEEC2ERKS6_RKS9_ - $_ZN7cutlass13device_kernelIN5flash19enable_sm80_to_sm89INS1_16FlashAttnBwdSm80INS1_25CollectiveMainloopBwdSm80ILi2ELi2EN4cute5tupleIJNS5_1CILi128EEES8_NS7_ILi64EEEEEENS_10bfloat16_tEfNS_4arch4Sm80ELb0ELb1ELb1ELb0ELb1ELb0ELb0ELb0ELi2ELi4ELi4ELi4ELb0EEENS1_24CollectiveEpilogueBwdGQAISA_fSD_Li256ELb0ELb1EEENS1_19SingleTileSchedulerILb0ELb0ELb0ELi128EEEEEEEEEvNT_6ParamsE$_ZN4cute3eso3ESOILb0ELb0EJiiiNS_1CILi72EEENS2_ILi512EEEEEC2ERKiS7_S7_RKS3_RKS4_)
$_ZN7cutlass13device_kernelIN5flash19enable_sm80_to_sm89INS1_16FlashAttnBwdSm80INS1_25CollectiveMainloopBwdSm80ILi2ELi2EN4cute5tupleIJNS5_1CILi128EEES8_NS7_ILi64EEEEEENS_10bfloat16_tEfNS_4arch4Sm80ELb0ELb1ELb1ELb0ELb1ELb0ELb0ELb0ELi2ELi4ELi4ELi4ELb0EEENS1_24CollectiveEpilogueBwdGQAISA_fSD_Li256ELb0ELb1EEENS1_19SingleTileSchedulerILb0ELb0ELb0ELi128EEEEEEEEEvNT_6ParamsE$_ZN4cute3eso3ESOILb0ELb0EJiiiNS_1CILi72EEENS2_ILi512EEEEEC2ERKiS7_S7_RKS3_RKS4_:
        /* <DEDUP_REMOVED lines=10> */
        .type           $_ZN7cutlass13device_kernelIN5flash19enable_sm80_to_sm89INS1_16FlashAttnBwdSm80INS1_25CollectiveMainloopBwdSm80ILi2ELi2EN4cute5tupleIJNS5_1CILi128EEES8_NS7_ILi64EEEEEENS_10bfloat16_tEfNS_4arch4Sm80ELb0ELb1ELb1ELb0ELb1ELb0ELb0ELb0ELi2ELi4ELi4ELi4ELb0EEENS1_24CollectiveEpilogueBwdGQAISA_fSD_Li256ELb0ELb1EEENS1_19SingleTileSchedulerILb0ELb0ELb0ELi128EEEEEEEEEvNT_6ParamsE$_ZN4cute3eso3ESOILb0ELb1EJNS_5tupleIJiNS2_IJiNS_1CILi0EEEEEEEEENS2_IJNS_10UnderscoreENS2_IJS7_S7_EEEEEEEEC2ERKS6_RKS9_,@function
        .size           $_ZN7cutlass13device_kernelIN5flash19enable_sm80_to_sm89INS1_16FlashAttnBwdSm80INS1_25CollectiveMainloopBwdSm80ILi2ELi2EN4cute5tupleIJNS5_1CILi128EEES8_NS7_ILi64EEEEEENS_10bfloat16_tEfNS_4arch4Sm80ELb0ELb1ELb1ELb0ELb1ELb0ELb0ELb0ELi2ELi4ELi4ELi4ELb0EEENS1_24CollectiveEpilogueBwdGQAISA_fSD_Li256ELb0ELb1EEENS1_19SingleTileSchedulerILb0ELb0ELb0ELi128EEEEEEEEEvNT_6ParamsE$_ZN4cute3eso3ESOILb0ELb1EJNS_5tupleIJiNS2_IJiNS_1CILi0EEEEEEEEENS2_IJNS_10UnderscoreENS2_IJS7_S7_EEEEEEEEC2ERKS6_RKS9_,($_ZN7cutlass13device_kernelIN5flash19enable_sm80_to_sm89INS1_16FlashAttnBwdSm80INS1_25CollectiveMainloopBwdSm80ILi2ELi2EN4cute5tupleIJNS5_1CILi128EEES8_NS7_ILi64EEEEEENS_10bfloat16_tEfNS_4arch4Sm80ELb0ELb1ELb1ELb0ELb1ELb0ELb0ELb0ELi2ELi4ELi4ELi4ELb0EEENS1_24CollectiveEpilogueBwdGQAISA_fSD_Li256ELb0ELb1EEENS1_19SingleTileSchedulerILb0ELb0ELb0ELi128EEEEEEEEEvNT_6ParamsE$_ZN4cute3eso3ESOILb0ELb1EJNS_5tupleIJiNS2_IJiiEEEEEENS2_IJNS_10UnderscoreENS2_IJS5_S5_EEEEEEEEC2ERKS4_RKS7_ - $_ZN7cutlass13device_kernelIN5flash19enable_sm80_to_sm89INS1_16FlashAttnBwdSm80INS1_25CollectiveMainloopBwdSm80ILi2ELi2EN4cute5tupleIJNS5_1CILi128EEES8_NS7_ILi64EEEEEENS_10bfloat16_tEfNS_4arch4Sm80ELb0ELb1ELb1ELb0ELb1ELb0ELb0ELb0ELi2ELi4ELi4ELi4ELb0EEENS1_24CollectiveEpilogueBwdGQAISA_fSD_Li256ELb0ELb1EEENS1_19SingleTileSchedulerILb0ELb0ELb0ELi128EEEEEEEEEvNT_6ParamsE$_ZN4cute3eso3ESOILb0ELb1EJNS_5tupleIJiNS2_IJiNS_1CILi0EEEEEEEEENS2_IJNS_10UnderscoreENS2_IJS7_S7_EEEEEEEEC2ERKS6_RKS9_)
$_ZN7cutlass13device_kernelIN5flash19enable_sm80_to_sm89INS1_16FlashAttnBwdSm80INS1_25CollectiveMainloopBwdSm80ILi2ELi2EN4cute5tupleIJNS5_1CILi128EEES8_NS7_ILi64EEEEEENS_10bfloat16_tEfNS_4arch4Sm80ELb0ELb1ELb1ELb0ELb1ELb0ELb0ELb0ELi2ELi4ELi4ELi4ELb0EEENS1_24CollectiveEpilogueBwdGQAISA_fSD_Li256ELb0ELb1EEENS1_19SingleTileSchedulerILb0ELb0ELb0ELi128EEEEEEEEEvNT_6ParamsE$_ZN4cute3eso3ESOILb0ELb1EJNS_5tupleIJiNS2_IJiNS_1CILi0EEEEEEEEENS2_IJNS_10UnderscoreENS2_IJS7_S7_EEEEEEEEC2ERKS6_RKS9_:
[----:B------:R-:W-:Y:S02]  /*6c20*/  IADD3 R4, R4, -c[0x0][0x20], RZ ;  /* 0x8000080004047a10 */ /* 0x000fe40007ffe0ff */
[----:B------:R-:W-:-:S03]  /*6c30*/  MOV R7, 0x0 ;  /* 0x0000000000077802 */ /* 0x000fc60000000f00 */
[----:B------:R1:W-:Y:S04]  /*6c40*/  STL [R4], R2 ;  /* 0x0000000204007387 */ /* 0x0003e80000100800 */
[----:B------:R1:W-:Y:S01]  /*6c50*/  STL [R4+0x4], R3 ;  /* 0x0000040304007387 */ /* 0x0003e20000100800 */
[----:B------:R-:W-:Y:S05]  /*6c60*/  RET.REL.NODEC R6 `(_ZN7cutlass13device_kernelIN5flash19enable_sm80_to_sm89INS1_16FlashAttnBwdSm80INS1_25CollectiveMainloopBwdSm80ILi2ELi2EN4cute5tupleIJNS5_1CILi128EEES8_NS7_ILi64EEEEEENS_10bfloat16_tEfNS_4arch4Sm80ELb0ELb1ELb1ELb0ELb1ELb0ELb0ELb0ELi2ELi4ELi4ELi4ELb0EEENS1_24CollectiveEpilogueBwdGQAISA_fSD_Li256ELb0ELb1EEENS1_19SingleTileSchedulerILb0ELb0ELb0ELi128EEEEEEEEEvNT_6ParamsE) ;  /* 0xffff939006007950 */ /* 0x000fea0003c3ffff */
        .type           $_ZN7cutlass13device_kernelIN5flash19enable_sm80_to_sm89INS1_16FlashAttnBwdSm80INS1_25CollectiveMainloopBwdSm80ILi2ELi2EN4cute5tupleIJNS5_1CILi128EEES8_NS7_ILi64EEEEEENS_10bfloat16_tEfNS_4arch4Sm80ELb0ELb1ELb1ELb0ELb1ELb0ELb0ELb0ELi2ELi4ELi4ELi4ELb0EEENS1_24CollectiveEpilogueBwdGQAISA_fSD_Li256ELb0ELb1EEENS1_19SingleTileSchedulerILb0ELb0ELb0ELi128EEEEEEEEEvNT_6ParamsE$_ZN4cute3eso3ESOILb0ELb1EJNS_5tupleIJiNS2_IJiiEEEEEENS2_IJNS_10UnderscoreENS2_IJS5_S5_EEEEEEEEC2ERKS4_RKS7_,@function
        .size           $_ZN7cutlass13device_kernelIN5flash19enable_sm80_to_sm89INS1_16FlashAttnBwdSm80INS1_25CollectiveMainloopBwdSm80ILi2ELi2EN4cute5tupleIJNS5_1CILi128EEES8_NS7_ILi64EEEEEENS_10bfloat16_tEfNS_4arch4Sm80ELb0ELb1ELb1ELb0ELb1ELb0ELb0ELb0ELi2ELi4ELi4ELi4ELb0EEENS1_24CollectiveEpilogueBwdGQAISA_fSD_Li256ELb0ELb1EEENS1_19SingleTileSchedulerILb0ELb0ELb0ELi128EEEEEEEEEvNT_6ParamsE$_ZN4cute3eso3ESOILb0ELb1EJNS_5tupleIJiNS2_IJiiEEEEEENS2_IJNS_10UnderscoreENS2_IJS5_S5_EEEEEEEEC2ERKS4_RKS7_,($_ZN7cutlass13device_kernelIN5flash19enable_sm80_to_sm89INS1_16FlashAttnBwdSm80INS1_25CollectiveMainloopBwdSm80ILi2ELi2EN4cute5tupleIJNS5_1CILi128EEES8_NS7_ILi64EEEEEENS_10bfloat16_tEfNS_4arch4Sm80ELb0ELb1ELb1ELb0ELb1ELb0ELb0ELb0ELi2ELi4ELi4ELi4ELb0EEENS1_24CollectiveEpilogueBwdGQAISA_fSD_Li256ELb0ELb1EEENS1_19SingleTileSchedulerILb0ELb0ELb0ELi128EEEEEEEEEvNT_6ParamsE$_ZN4cute3eso3ESOILb0ELb1EJNS_5tupleIJiiEEEEEC2ERKS3_ - $_ZN7cutlass13device_kernelIN5flash19enable_sm80_to_sm89INS1_16FlashAttnBwdSm80INS1_25CollectiveMainloopBwdSm80ILi2ELi2EN4cute5tupleIJNS5_1CILi128EEES8_NS7_ILi64EEEEEENS_10bfloat16_tEfNS_4arch4Sm80ELb0ELb1ELb1ELb0ELb1ELb0ELb0ELb0ELi2ELi4ELi4ELi4ELb0EEENS1_24CollectiveEpilogueBwdGQAISA_fSD_Li256ELb0ELb1EEENS1_19SingleTileSchedulerILb0ELb0ELb0ELi128EEEEEEEEEvNT_6ParamsE$_ZN4cute3eso3ESOILb0ELb1EJNS_5tupleIJiNS2_IJiiEEEEEENS2_IJNS_10UnderscoreENS2_IJS5_S5_EEEEEEEEC2ERKS4_RKS7_)
$_ZN7cutlass13device_kernelIN5flash19enable_sm80_to_sm89INS1_16FlashAttnBwdSm80INS1_25CollectiveMainloopBwdSm80ILi2ELi2EN4cute5tupleIJNS5_1CILi128EEES8_NS7_ILi64EEEEEENS_10bfloat16_tEfNS_4arch4Sm80ELb0ELb1ELb1ELb0ELb1ELb0ELb0ELb0ELi2ELi4ELi4ELi4ELb0EEENS1_24CollectiveEpilogueBwdGQAISA_fSD_Li256ELb0ELb1EEENS1_19SingleTileSchedulerILb0ELb0ELb0ELi128EEEEEEEEEvNT_6ParamsE$_ZN4cute3eso3ESOILb0ELb1EJNS_5tupleIJiNS2_IJiiEEEEEENS2_IJNS_10UnderscoreENS2_IJS5_S5_EEEEEEEEC2ERKS4_RKS7_:
[----:B------:R-:W-:Y:S02]  /*6c70*/  IADD3 R4, R83, -c[0x0][0x20], RZ ;  /* 0x8000080053047a10 */ /* 0x000fe40007ffe0ff */
[----:B------:R-:W-:-:S03]  /*6c80*/  MOV R7, 0x0 ;  /* 0x0000000000077802 */ /* 0x000fc60000000f00 */
[----:B------:R1:W-:Y:S04]  /*6c90*/  STL [R4], R2 ;  /* 0x0000000204007387 */ /* 0x0003e80000100800 */
[----:B------:R1:W-:Y:S04]  /*6ca0*/  STL [R4+0x4], R3 ;  /* 0x0000040304007387 */ /* 0x0003e80000100800 */
[----:B------:R1:W-:Y:S01]  /*6cb0*/  STL [R4+0x8], R5 ;  /* 0x0000080504007387 */ /* 0x0003e20000100800 */
[----:B------:R-:W-:Y:S05]  /*6cc0*/  RET.REL.NODEC R6 `(_ZN7cutlass13device_kernelIN5flash19enable_sm80_to_sm89INS1_16FlashAttnBwdSm80INS1_25CollectiveMainloopBwdSm80ILi2ELi2EN4cute5tupleIJNS5_1CILi128EEES8_NS7_ILi64EEEEEENS_10bfloat16_tEfNS_4arch4Sm80ELb0ELb1ELb1ELb0ELb1ELb0ELb0ELb0ELi2ELi4ELi4ELi4ELb0EEENS1_24CollectiveEpilogueBwdGQAISA_fSD_Li256ELb0ELb1EEENS1_19SingleTileSchedulerILb0ELb0ELb0ELi128EEEEEEEEEvNT_6ParamsE) ;  /* 0xffff933006007950 */ /* 0x000fea0003c3ffff */
        .type           $_ZN7cutlass13device_kernelIN5flash19enable_sm80_to_sm89INS1_16FlashAttnBwdSm80INS1_25CollectiveMainloopBwdSm80ILi2ELi2EN4cute5tupleIJNS5_1CILi128EEES8_NS7_ILi64EEEEEENS_10bfloat16_tEfNS_4arch4Sm80ELb0ELb1ELb1ELb0ELb1ELb0ELb0ELb0ELi2ELi4ELi4ELi4ELb0EEENS1_24CollectiveEpilogueBwdGQAISA_fSD_Li256ELb0ELb1EEENS1_19SingleTileSchedulerILb0ELb0ELb0ELi128EEEEEEEEEvNT_6ParamsE$_ZN4cute3eso3ESOILb0ELb1EJNS_5tupleIJiiEEEEEC2ERKS3_,@function
        .size           $_ZN7cutlass13device_kernelIN5flash19enable_sm80_to_sm89INS1_16FlashAttnBwdSm80INS1_25CollectiveMainloopBwdSm80ILi2ELi2EN4cute5tupleIJNS5_1CILi128EEES8_NS7_ILi64EEEEEENS_10bfloat16_tEfNS_4arch4Sm80ELb0ELb1ELb1ELb0ELb1ELb0ELb0ELb0ELi2ELi4ELi4ELi4ELb0EEENS1_24CollectiveEpilogueBwdGQAISA_fSD_Li256ELb0ELb1EEENS1_19SingleTileSchedulerILb0ELb0ELb0ELi128EEEEEEEEEvNT_6ParamsE$_ZN4cute3eso3ESOILb0ELb1EJNS_5tupleIJiiEEEEEC2ERKS3_,($_ZN7cutlass13device_kernelIN5flash19enable_sm80_to_sm89INS1_16FlashAttnBwdSm80INS1_25CollectiveMainloopBwdSm80ILi2ELi2EN4cute5tupleIJNS5_1CILi128EEES8_NS7_ILi64EEEEEENS_10bfloat16_tEfNS_4arch4Sm80ELb0ELb1ELb1ELb0ELb1ELb0ELb0ELb0ELi2ELi4ELi4ELi4ELb0EEENS1_24CollectiveEpilogueBwdGQAISA_fSD_Li256ELb0ELb1EEENS1_19SingleTileSchedulerILb0ELb0ELb0ELi128EEEEEEEEEvNT_6ParamsE$_ZN4cute3eso3ESOILb0ELb1EJNS_5tupleIJiiEEENS_1CILi1024EEEEEC2ERKS3_RKS5_ - $_ZN7cutlass13device_kernelIN5flash19enable_sm80_to_sm89INS1_16FlashAttnBwdSm80INS1_25CollectiveMainloopBwdSm80ILi2ELi2EN4cute5tupleIJNS5_1CILi128EEES8_NS7_ILi64EEEEEENS_10bfloat16_tEfNS_4arch4Sm80ELb0ELb1ELb1ELb0ELb1ELb0ELb0ELb0ELi2ELi4ELi4ELi4ELb0EEENS1_24CollectiveEpilogueBwdGQAISA_fSD_Li256ELb0ELb1EEENS1_19SingleTileSchedulerILb0ELb0ELb0ELi128EEEEEEEEEvNT_6ParamsE$_ZN4cute3eso3ESOILb0ELb1EJNS_5tupleIJiiEEEEEC2ERKS3_)
$_ZN7cutlass13device_kernelIN5flash19enable_sm80_to_sm89INS1_16FlashAttnBwdSm80INS1_25CollectiveMainloopBwdSm80ILi2ELi2EN4cute5tupleIJNS5_1CILi128EEES8_NS7_ILi64EEEEEENS_10bfloat16_tEfNS_4arch4Sm80ELb0ELb1ELb1ELb0ELb1ELb0ELb0ELb0ELi2ELi4ELi4ELi4ELb0EEENS1_24CollectiveEpilogueBwdGQAISA_fSD_Li256ELb0ELb1EEENS1_19SingleTileSchedulerILb0ELb0ELb0ELi128EEEEEEEEEvNT_6ParamsE$_ZN4cute3eso3ESOILb0ELb1EJNS_5tupleIJiiEEEEEC2ERKS3_:
[----:B------:R-:W-:Y:S01]  /*6cd0*/  IADD3 R2, R2, -c[0x0][0x20], RZ ;  /* 0x8000080002027a10 */ /* 0x000fe20007ffe0ff */
[----:B------:R-:W-:Y:S01]  /*6ce0*/  IMAD.MOV.U32 R8, RZ, RZ, R6 ;  /* 0x000000ffff087224 */ /* 0x000fe200078e0006 */
[----:B------:R-:W-:-:S03]  /*6cf0*/  MOV R9, 0x0 ;  /* 0x0000000000097802 */ /* 0x000fc60000000f00 */
[----:B------:R1:W-:Y:S04]  /*6d00*/  STL [R2], R5 ;  /* 0x0000000502007387 */ /* 0x0003e80000100800 */
[----:B------:R1:W-:Y:S01]  /*6d10*/  STL [R2+0x4], R3 ;  /* 0x0000040302007387 */ /* 0x0003e20000100800 */
[----:B------:R-:W-:Y:S05]  /*6d20*/  RET.REL.NODEC R8 `(_ZN7cutlass13device_kernelIN5flash19enable_sm80_to_sm89INS1_16FlashAttnBwdSm80INS1_25CollectiveMainloopBwdSm80ILi2ELi2EN4cute5tupleIJNS5_1CILi128EEES8_NS7_ILi64EEEEEENS_10bfloat16_tEfNS_4arch4Sm80ELb0ELb1ELb1ELb0ELb1ELb0ELb0ELb0ELi2ELi4ELi4ELi4ELb0EEENS1_24CollectiveEpilogueBwdGQAISA_fSD_Li256ELb0ELb1EEENS1_19SingleTileSchedulerILb0ELb0ELb0ELi128EEEEEEEEEvNT_6ParamsE) ;  /* 0xffff92d008007950 */ /* 0x000fea0003c3ffff */
        .type           $_ZN7cutlass13device_kernelIN5flash19enable_sm80_to_sm89INS1_16FlashAttnBwdSm80INS1_25CollectiveMainloopBwdSm80ILi2ELi2EN4cute5tupleIJNS5_1CILi128EEES8_NS7_ILi64EEEEEENS_10bfloat16_tEfNS_4arch4Sm80ELb0ELb1ELb1ELb0ELb1ELb0ELb0ELb0ELi2ELi4ELi4ELi4ELb0EEENS1_24CollectiveEpilogueBwdGQAISA_fSD_Li256ELb0ELb1EEENS1_19SingleTileSchedulerILb0ELb0ELb0ELi128EEEEEEEEEvNT_6ParamsE$_ZN4cute3eso3ESOILb0ELb1EJNS_5tupleIJiiEEENS_1CILi1024EEEEEC2ERKS3_RKS5_,@function
        .size           $_ZN7cutlass13device_kernelIN5flash19enable_sm80_to_sm89INS1_16FlashAttnBwdSm80INS1_25CollectiveMainloopBwdSm80ILi2ELi2EN4cute5tupleIJNS5_1CILi128EEES8_NS7_ILi64EEEEEENS_10bfloat16_tEfNS_4arch4Sm80ELb0ELb1ELb1ELb0ELb1ELb0ELb0ELb0ELi2ELi4ELi4ELi4ELb0EEENS1_24CollectiveEpilogueBwdGQAISA_fSD_Li256ELb0ELb1EEENS1_19SingleTileSchedulerILb0ELb0ELb0ELi128EEEEEEEEEvNT_6ParamsE$_ZN4cute3eso3ESOILb0ELb1EJNS_5tupleIJiiEEENS_1CILi1024EEEEEC2ERKS3_RKS5_,($_ZN7cutlass13device_kernelIN5flash19enable_sm80_to_sm89INS1_16FlashAttnBwdSm80INS1_25CollectiveMainloopBwdSm80ILi2ELi2EN4cute5tupleIJNS5_1CILi128EEES8_NS7_ILi64EEEEEENS_10bfloat16_tEfNS_4arch4Sm80ELb0ELb1ELb1ELb0ELb1ELb0ELb0ELb0ELi2ELi4ELi4ELi4ELb0EEENS1_24CollectiveEpilogueBwdGQAISA_fSD_Li256ELb0ELb1EEENS1_19SingleTileSchedulerILb0ELb0ELb0ELi128EEEEEEEEEvNT_6ParamsE$_ZN4cute3eso3ESOILb0ELb1EJNS_5tupleIJiiEEENS_1CILi8192EEEEEC2ERKS3_RKS5_ - $_ZN7cutlass13device_kernelIN5flash19enable_sm80_to_sm89INS1_16FlashAttnBwdSm80INS1_25CollectiveMainloopBwdSm80ILi2ELi2EN4cute5tupleIJNS5_1CILi128EEES8_NS7_ILi64EEEEEENS_10bfloat16_tEfNS_4arch4Sm80ELb0ELb1ELb1ELb0ELb1ELb0ELb0ELb0ELi2ELi4ELi4ELi4ELb0EEENS1_24CollectiveEpilogueBwdGQAISA_fSD_Li256ELb0ELb1EEENS1_19SingleTileSchedulerILb0ELb0ELb0ELi128EEEEEEEEEvNT_6ParamsE$_ZN4cute3eso3ESOILb0ELb1EJNS_5tupleIJiiEEENS_1CILi1024EEEEEC2ERKS3_RKS5_)
$_ZN7cutlass13device_kernelIN5flash19enable_sm80_to_sm89INS1_16FlashAttnBwdSm80INS1_25CollectiveMainloopBwdSm80ILi2ELi2EN4cute5tupleIJNS5_1CILi128EEES8_NS7_ILi64EEEEEENS_10bfloat16_tEfNS_4arch4Sm80ELb0ELb1ELb1ELb0ELb1ELb0ELb0ELb0ELi2ELi4ELi4ELi4ELb0EEENS1_24CollectiveEpilogueBwdGQAISA_fSD_Li256ELb0ELb1EEENS1_19SingleTileSchedulerILb0ELb0ELb0ELi128EEEEEEEEEvNT_6ParamsE$_ZN4cute3eso3ESOILb0ELb1EJNS_5tupleIJiiEEENS_1CILi1024EEEEEC2ERKS3_RKS5_:
[----:B------:R-:W-:Y:S02]  /*6d30*/  IADD3 R2, R2, -c[0x0][0x20], RZ ;  /* 0x8000080002027a10 */ /* 0x000fe40007ffe0ff */
[----:B------:R-:W-:-:S03]  /*6d40*/  MOV R7, 0x0 ;  /* 0x0000000000077802 */ /* 0x000fc60000000f00 */
[----:B------:R1:W-:Y:S04]  /*6d50*/  STL [R2], R5 ;  /* 0x0000000502007387 */ /* 0x0003e80000100800 */
[----:B------:R1:W-:Y:S01]  /*6d60*/  STL [R2+0x4], R3 ;  /* 0x0000040302007387 */ /* 0x0003e20000100800 */
[----:B------:R-:W-:Y:S05]  /*6d70*/  RET.REL.NODEC R6 `(_ZN7cutlass13device_kernelIN5flash19enable_sm80_to_sm89INS1_16FlashAttnBwdSm80INS1_25CollectiveMainloopBwdSm80ILi2ELi2EN4cute5tupleIJNS5_1CILi128EEES8_NS7_ILi64EEEEEENS_10bfloat16_tEfNS_4arch4Sm80ELb0ELb1ELb1ELb0ELb1ELb0ELb0ELb0ELi2ELi4ELi4ELi4ELb0EEENS1_24CollectiveEpilogueBwdGQAISA_fSD_Li256ELb0ELb1EEENS1_19SingleTileSchedulerILb0ELb0ELb0ELi128EEEEEEEEEvNT_6ParamsE) ;  /* 0xffff928006007950 */ /* 0x000fea0003c3ffff */
        .type           $_ZN7cutlass13device_kernelIN5flash19enable_sm80_to_sm89INS1_16FlashAttnBwdSm80INS1_25CollectiveMainloopBwdSm80ILi2ELi2EN4cute5tupleIJNS5_1CILi128EEES8_NS7_ILi64EEEEEENS_10bfloat16_tEfNS_4arch4Sm80ELb0ELb1ELb1ELb0ELb1ELb0ELb0ELb0ELi2ELi4ELi4ELi4ELb0EEENS1_24CollectiveEpilogueBwdGQAISA_fSD_Li256ELb0ELb1EEENS1_19SingleTileSchedulerILb0ELb0ELb0ELi128EEEEEEEEEvNT_6ParamsE$_ZN4cute3eso3ESOILb0ELb1EJNS_5tupleIJiiEEENS_1CILi8192EEEEEC2ERKS3_RKS5_,@function
        .size           $_ZN7cutlass13device_kernelIN5flash19enable_sm80_to_sm89INS1_16FlashAttnBwdSm80INS1_25CollectiveMainloopBwdSm80ILi2ELi2EN4cute5tupleIJNS5_1CILi128EEES8_NS7_ILi64EEEEEENS_10bfloat16_tEfNS_4arch4Sm80ELb0ELb1ELb1ELb0ELb1ELb0ELb0ELb0ELi2ELi4ELi4ELi4ELb0EEENS1_24CollectiveEpilogueBwdGQAISA_fSD_Li256ELb0ELb1EEENS1_19SingleTileSchedulerILb0ELb0ELb0ELi128EEEEEEEEEvNT_6ParamsE$_ZN4cute3eso3ESOILb0ELb1EJNS_5tupleIJiiEEENS_1CILi8192EEEEEC2ERKS3_RKS5_,($_ZN7cutlass13device_kernelIN5flash19enable_sm80_to_sm89INS1_16FlashAttnBwdSm80INS1_25CollectiveMainloopBwdSm80ILi2ELi2EN4cute5tupleIJNS5_1CILi128EEES8_NS7_ILi64EEEEEENS_10bfloat16_tEfNS_4arch4Sm80ELb0ELb1ELb1ELb0ELb1ELb0ELb0ELb0ELi2ELi4ELi4ELi4ELb0EEENS1_24CollectiveEpilogueBwdGQAISA_fSD_Li256ELb0ELb1EEENS1_19SingleTileSchedulerILb0ELb0ELb0ELi128EEEEEEEEEvNT_6ParamsE$_ZN4cute3eso3ESOILb0ELb1EJNS_6LayoutINS_5tupleIJNS3_IJNS_1CILi8EEENS4_ILi1EEEEEENS4_ILi2EEEEEENS3_IJNS3_IJS6_NS4_ILi0EEEEEEiEEEEESA_EEC2ERKSD_RKSA_ - $_ZN7cutlass13device_kernelIN5flash19enable_sm80_to_sm89INS1_16FlashAttnBwdSm80INS1_25CollectiveMainloopBwdSm80ILi2ELi2EN4cute5tupleIJNS5_1CILi128EEES8_NS7_ILi64EEEEEENS_10bfloat16_tEfNS_4arch4Sm80ELb0ELb1ELb1ELb0ELb1ELb0ELb0ELb0ELi2ELi4ELi4ELi4ELb0EEENS1_24CollectiveEpilogueBwdGQAISA_fSD_Li256ELb0ELb1EEENS1_19SingleTileSchedulerILb0ELb0ELb0ELi128EEEEEEEEEvNT_6ParamsE$_ZN4cute3eso3ESOILb0ELb1EJNS_5tupleIJiiEEENS_1CILi8192EEEEEC2ERKS3_RKS5_)
$_ZN7cutlass13device_kernelIN5flash19enable_sm80_to_sm89INS1_16FlashAttnBwdSm80INS1_25CollectiveMainloopBwdSm80ILi2ELi2EN4cute5tupleIJNS5_1CILi128EEES8_NS7_ILi64EEEEEENS_10bfloat16_tEfNS_4arch4Sm80ELb0ELb1ELb1ELb0ELb1ELb0ELb0ELb0ELi2ELi4ELi4ELi4ELb0EEENS1_24CollectiveEpilogueBwdGQAISA_fSD_Li256ELb0ELb1EEENS1_19SingleTileSchedulerILb0ELb0ELb0ELi128EEEEEEEEEvNT_6ParamsE$_ZN4cute3eso3ESOILb0ELb1EJNS_5tupleIJiiEEENS_1CILi8192EEEEEC2ERKS3_RKS5_:
[----:B------:R-:W-:Y:S01]  /*6d80*/  IADD3 R4, R67, -c[0x0][0x20], RZ ;  /* 0x8000080043047a10 */ /* 0x000fe20007ffe0ff */
[----:B------:R-:W-:Y:S01]  /*6d90*/  IMAD.MOV.U32 R72, RZ, RZ, R6 ;  /* 0x000000ffff487224 */ /* 0x000fe200078e0006 */
[----:B------:R-:W-:-:S03]  /*6da0*/  MOV R73, 0x0 ;  /* 0x0000000000497802 */ /* 0x000fc60000000f00 */
[----:B------:R1:W-:Y:S04]  /*6db0*/  STL [R4], R2 ;  /* 0x0000000204007387 */ /* 0x0003e80000100800 */
[----:B------:R1:W-:Y:S01]  /*6dc0*/  STL [R4+0x4], R3 ;  /* 0x0000040304007387 */ /* 0x0003e20000100800 */
[----:B------:R-:W-:Y:S05]  /*6dd0*/  RET.REL.NODEC R72 `(_ZN7cutlass13device_kernelIN5flash19enable_sm80_to_sm89INS1_16FlashAttnBwdSm80INS1_25CollectiveMainloopBwdSm80ILi2ELi2EN4cute5tupleIJNS5_1CILi128EEES8_NS7_ILi64EEEEEENS_10bfloat16_tEfNS_4arch4Sm80ELb0ELb1ELb1ELb0ELb1ELb0ELb0ELb0ELi2ELi4ELi4ELi4ELb0EEENS1_24CollectiveEpilogueBwdGQAISA_fSD_Li256ELb0ELb1EEENS1_19SingleTileSchedulerILb0ELb0ELb0ELi128EEEEEEEEEvNT_6ParamsE) ;  /* 0xffff922048007950 */ /* 0x000fea0003c3ffff */
        .type           $_ZN7cutlass13device_kernelIN5flash19enable_sm80_to_sm89INS1_16FlashAttnBwdSm80INS1_25CollectiveMainloopBwdSm80ILi2ELi2EN4cute5tupleIJNS5_1CILi128EEES8_NS7_ILi64EEEEEENS_10bfloat16_tEfNS_4arch4Sm80ELb0ELb1ELb1ELb0ELb1ELb0ELb0ELb0ELi2ELi4ELi4ELi4ELb0EEENS1_24CollectiveEpilogueBwdGQAISA_fSD_Li256ELb0ELb1EEENS1_19SingleTileSchedulerILb0ELb0ELb0ELi128EEEEEEEEEvNT_6ParamsE$_ZN4cute3eso3ESOILb0ELb1EJNS_6LayoutINS_5tupleIJNS3_IJNS_1CILi8EEENS4_ILi1EEEEEENS4_ILi2EEEEEENS3_IJNS3_IJS6_NS4_ILi0EEEEEEiEEEEESA_EEC2ERKSD_RKSA_,@function
        .size           $_ZN7cutlass13device_kernelIN5flash19enable_sm80_to_sm89INS1_16FlashAttnBwdSm80INS1_25CollectiveMainloopBwdSm80ILi2ELi2EN4cute5tupleIJNS5_1CILi128EEES8_NS7_ILi64EEEEEENS_10bfloat16_tEfNS_4arch4Sm80ELb0ELb1ELb1ELb0ELb1ELb0ELb0ELb0ELi2ELi4ELi4ELi4ELb0EEENS1_24CollectiveEpilogueBwdGQAISA_fSD_Li256ELb0ELb1EEENS1_19SingleTileSchedulerILb0ELb0ELb0ELi128EEEEEEEEEvNT_6ParamsE$_ZN4cute3eso3ESOILb0ELb1EJNS_6LayoutINS_5tupleIJNS3_IJNS_1CILi8EEENS4_ILi1EEEEEENS4_ILi2EEEEEENS3_IJNS3_IJS6_NS4_ILi0EEEEEEiEEEEESA_EEC2ERKSD_RKSA_,($_ZN7cutlass13device_kernelIN5flash19enable_sm80_to_sm89INS1_16FlashAttnBwdSm80INS1_25CollectiveMainloopBwdSm80ILi2ELi2EN4cute5tupleIJNS5_1CILi128EEES8_NS7_ILi64EEEEEENS_10bfloat16_tEfNS_4arch4Sm80ELb0ELb1ELb1ELb0ELb1ELb0ELb0ELb0ELi2ELi4ELi4ELi4ELb0EEENS1_24CollectiveEpilogueBwdGQAISA_fSD_Li256ELb0ELb1EEENS1_19SingleTileSchedulerILb0ELb0ELb0ELi128EEEEEEEEEvNT_6ParamsE$_ZN4cute3eso3ESOILb0ELb1EJiEEC2ERKi - $_ZN7cutlass13device_kernelIN5flash19enable_sm80_to_sm89INS1_16FlashAttnBwdSm80INS1_25CollectiveMainloopBwdSm80ILi2ELi2EN4cute5tupleIJNS5_1CILi128EEES8_NS7_ILi64EEEEEENS_10bfloat16_tEfNS_4arch4Sm80ELb0ELb1ELb1ELb0ELb1ELb0ELb0ELb0ELi2ELi4ELi4ELi4ELb0EEENS1_24CollectiveEpilogueBwdGQAISA_fSD_Li256ELb0ELb1EEENS1_19SingleTileSchedulerILb0ELb0ELb0ELi128EEEEEEEEEvNT_6ParamsE$_ZN4cute3eso3ESOILb0ELb1EJNS_6LayoutINS_5tupleIJNS3_IJNS_1CILi8EEENS4_ILi1EEEEEENS4_ILi2EEEEEENS3_IJNS3_IJS6_NS4_ILi0EEEEEEiEEEEESA_EEC2ERKSD_RKSA_)
$_ZN7cutlass13device_kernelIN5flash19enable_sm80_to_sm89INS1_16FlashAttnBwdSm80INS1_25CollectiveMainloopBwdSm80ILi2ELi2EN4cute5tupleIJNS5_1CILi128EEES8_NS7_ILi64EEEEEENS_10bfloat16_tEfNS_4arch4Sm80ELb0ELb1ELb1ELb0ELb1ELb0ELb0ELb0ELi2ELi4ELi4ELi4ELb0EEENS1_24CollectiveEpilogueBwdGQAISA_fSD_Li256ELb0ELb1EEENS1_19SingleTileSchedulerILb0ELb0ELb0ELi128EEEEEEEEEvNT_6ParamsE$_ZN4cute3eso3ESOILb0ELb1EJNS_6LayoutINS_5tupleIJNS3_IJNS_1CILi8EEENS4_ILi1EEEEEENS4_ILi2EEEEEENS3_IJNS3_IJS6_NS4_ILi0EEEEEEiEEEEESA_EEC2ERKSD_RKSA_:
[----:B------:R-:W-:Y:S02]  /*6de0*/  IADD3 R2, R69, -c[0x0][0x20], RZ ;  /* 0x8000080045027a10 */ /* 0x000fe40007ffe0ff */
[----:B------:R-:W-:-:S03]  /*6df0*/  MOV R7, 0x0 ;  /* 0x0000000000077802 */ /* 0x000fc60000000f00 */
[----:B------:R1:W-:Y:S01]  /*6e00*/  STL [R2], R3 ;  /* 0x0000000302007387 */ /* 0x0003e20000100800 */
[----:B------:R-:W-:Y:S05]  /*6e10*/  RET.REL.NODEC R6 `(_ZN7cutlass13device_kernelIN5flash19enable_sm80_to_sm89INS1_16FlashAttnBwdSm80INS1_25CollectiveMainloopBwdSm80ILi2ELi2EN4cute5tupleIJNS5_1CILi128EEES8_NS7_ILi64EEEEEENS_10bfloat16_tEfNS_4arch4Sm80ELb0ELb1ELb1ELb0ELb1ELb0ELb0ELb0ELi2ELi4ELi4ELi4ELb0EEENS1_24CollectiveEpilogueBwdGQAISA_fSD_Li256ELb0ELb1EEENS1_19SingleTileSchedulerILb0ELb0ELb0ELi128EEEEEEEEEvNT_6ParamsE) ;  /* 0xffff91e006007950 */ /* 0x000fea0003c3ffff */
        .type           $_ZN7cutlass13device_kernelIN5flash19enable_sm80_to_sm89INS1_16FlashAttnBwdSm80INS1_25CollectiveMainloopBwdSm80ILi2ELi2EN4cute5tupleIJNS5_1CILi128EEES8_NS7_ILi64EEEEEENS_10bfloat16_tEfNS_4arch4Sm80ELb0ELb1ELb1ELb0ELb1ELb0ELb0ELb0ELi2ELi4ELi4ELi4ELb0EEENS1_24CollectiveEpilogueBwdGQAISA_fSD_Li256ELb0ELb1EEENS1_19SingleTileSchedulerILb0ELb0ELb0ELi128EEEEEEEEEvNT_6ParamsE$_ZN4cute3eso3ESOILb0ELb1EJiEEC2ERKi,@function
        .size           $_ZN7cutlass13device_kernelIN5flash19enable_sm80_to_sm89INS1_16FlashAttnBwdSm80INS1_25CollectiveMainloopBwdSm80ILi2ELi2EN4cute5tupleIJNS5_1CILi128EEES8_NS7_ILi64EEEEEENS_10bfloat16_tEfNS_4arch4Sm80ELb0ELb1ELb1ELb0ELb1ELb0ELb0ELb0ELi2ELi4ELi4ELi4ELb0EEENS1_24CollectiveEpilogueBwdGQAISA_fSD_Li256ELb0ELb1EEENS1_19SingleTileSchedulerILb0ELb0ELb0ELi128EEEEEEEEEvNT_6ParamsE$_ZN4cute3eso3ESOILb0ELb1EJiEEC2ERKi,($_ZN7cutlass13device_kernelIN5flash19enable_sm80_to_sm89INS1_16FlashAttnBwdSm80INS1_25CollectiveMainloopBwdSm80ILi2ELi2EN4cute5tupleIJNS5_1CILi128EEES8_NS7_ILi64EEEEEENS_10bfloat16_tEfNS_4arch4Sm80ELb0ELb1ELb1ELb0ELb1ELb0ELb0ELb0ELi2ELi4ELi4ELi4ELb0EEENS1_24CollectiveEpilogueBwdGQAISA_fSD_Li256ELb0ELb1EEENS1_19SingleTileSchedulerILb0ELb0ELb0ELi128EEEEEEEEEvNT_6ParamsE$_ZN4cute3eso3ESOILb0ELb1EJiNS_1CILi0EEEEEC2ERKiRKS3_ - $_ZN7cutlass13device_kernelIN5flash19enable_sm80_to_sm89INS1_16FlashAttnBwdSm80INS1_25CollectiveMainloopBwdSm80ILi2ELi2EN4cute5tupleIJNS5_1CILi128EEES8_NS7_ILi64EEEEEENS_10bfloat16_tEfNS_4arch4Sm80ELb0ELb1ELb1ELb0ELb1ELb0ELb0ELb0ELi2ELi4ELi4ELi4ELb0EEENS1_24CollectiveEpilogueBwdGQAISA_fSD_Li256ELb0ELb1EEENS1_19SingleTileSchedulerILb0ELb0ELb0ELi128EEEEEEEEEvNT_6ParamsE$_ZN4cute3eso3ESOILb0ELb1EJiEEC2ERKi)
$_ZN7cutlass13device_kernelIN5flash19enable_sm80_to_sm89INS1_16FlashAttnBwdSm80INS1_25CollectiveMainloopBwdSm80ILi2ELi2EN4cute5tupleIJNS5_1CILi128EEES8_NS7_ILi64EEEEEENS_10bfloat16_tEfNS_4arch4Sm80ELb0ELb1ELb1ELb0ELb1ELb0ELb0ELb0ELi2ELi4ELi4ELi4ELb0EEENS1_24CollectiveEpilogueBwdGQAISA_fSD_Li256ELb0ELb1EEENS1_19SingleTileSchedulerILb0ELb0ELb0ELi128EEEEEEEEEvNT_6ParamsE$_ZN4cute3eso3ESOILb0ELb1EJiEEC2ERKi:
[----:B------:R-:W-:Y:S01]  /*6e20*/  IADD3 R2, R2, -c[0x0][0x20], RZ ;  /* 0x8000080002027a10 */ /* 0x000fe20007ffe0ff */
[----:B------:R-:W-:Y:S01]  /*6e30*/  IMAD.MOV.U32 R80, RZ, RZ, R6 ;  /* 0x000000ffff507224 */ /* 0x000fe200078e0006 */
[----:B------:R-:W-:-:S03]  /*6e40*/  MOV R81, 0x0 ;  /* 0x0000000000517802 */ /* 0x000fc60000000f00 */
[----:B------:R1:W-:Y:S01]  /*6e50*/  STL [R2], R3 ;  /* 0x0000000302007387 */ /* 0x0003e20000100800 */
[----:B------:R-:W-:Y:S05]  /*6e60*/  RET.REL.NODEC R80 `(_ZN7cutlass13device_kernelIN5flash19enable_sm80_to_sm89INS1_16FlashAttnBwdSm80INS1_25CollectiveMainloopBwdSm80ILi2ELi2EN4cute5tupleIJNS5_1CILi128EEES8_NS7_ILi64EEEEEENS_10bfloat16_tEfNS_4arch4Sm80ELb0ELb1ELb1ELb0ELb1ELb0ELb0ELb0ELi2ELi4ELi4ELi4ELb0EEENS1_24CollectiveEpilogueBwdGQAISA_fSD_Li256ELb0ELb1EEENS1_19SingleTileSchedulerILb0ELb0ELb0ELi128EEEEEEEEEvNT_6ParamsE) ;  /* 0xffff919050007950 */ /* 0x000fea0003c3ffff */
        .type           $_ZN7cutlass13device_kernelIN5flash19enable_sm80_to_sm89INS1_16FlashAttnBwdSm80INS1_25CollectiveMainloopBwdSm80ILi2ELi2EN4cute5tupleIJNS5_1CILi128EEES8_NS7_ILi64EEEEEENS_10bfloat16_tEfNS_4arch4Sm80ELb0ELb1ELb1ELb0ELb1ELb0ELb0ELb0ELi2ELi4ELi4ELi4ELb0EEENS1_24CollectiveEpilogueBwdGQAISA_fSD_Li256ELb0ELb1EEENS1_19SingleTileSchedulerILb0ELb0ELb0ELi128EEEEEEEEEvNT_6ParamsE$_ZN4cute3eso3ESOILb0ELb1EJiNS_1CILi0EEEEEC2ERKiRKS3_,@function
        .size           $_ZN7cutlass13device_kernelIN5flash19enable_sm80_to_sm89INS1_16FlashAttnBwdSm80INS1_25CollectiveMainloopBwdSm80ILi2ELi2EN4cute5tupleIJNS5_1CILi128EEES8_NS7_ILi64EEEEEENS_10bfloat16_tEfNS_4arch4Sm80ELb0ELb1ELb1ELb0ELb1ELb0ELb0ELb0ELi2ELi4ELi4ELi4ELb0EEENS1_24CollectiveEpilogueBwdGQAISA_fSD_Li256ELb0ELb1EEENS1_19SingleTileSchedulerILb0ELb0ELb0ELi128EEEEEEEEEvNT_6ParamsE$_ZN4cute3eso3ESOILb0ELb1EJiNS_1CILi0EEEEEC2ERKiRKS3_,($_ZN7cutlass13device_kernelIN5flash19enable_sm80_to_sm89INS1_16FlashAttnBwdSm80INS1_25CollectiveMainloopBwdSm80ILi2ELi2EN4cute5tupleIJNS5_1CILi128EEES8_NS7_ILi64EEEEEENS_10bfloat16_tEfNS_4arch4Sm80ELb0ELb1ELb1ELb0ELb1ELb0ELb0ELb0ELi2ELi4ELi4ELi4ELb0EEENS1_24CollectiveEpilogueBwdGQAISA_fSD_Li256ELb0ELb1EEENS1_19SingleTileSchedulerILb0ELb0ELb0ELi128EEEEEEEEEvNT_6ParamsE$_ZN4cute3eso3ESOILb0ELb1EJiNS_1CILi144EEENS2_ILi288EEEEEC2ERKiRKS3_RKS4_ - $_ZN7cutlass13device_kernelIN5flash19enable_sm80_to_sm89INS1_16FlashAttnBwdSm80INS1_25CollectiveMainloopBwdSm80ILi2ELi2EN4cute5tupleIJNS5_1CILi128EEES8_NS7_ILi64EEEEEENS_10bfloat16_tEfNS_4arch4Sm80ELb0ELb1ELb1ELb0ELb1ELb0ELb0ELb0ELi2ELi4ELi4ELi4ELb0EEENS1_24CollectiveEpilogueBwdGQAISA_fSD_Li256ELb0ELb1EEENS1_19SingleTileSchedulerILb0ELb0ELb0ELi128EEEEEEEEEvNT_6ParamsE$_ZN4cute3eso3ESOILb0ELb1EJiNS_1CILi0EEEEEC2ERKiRKS3_)
$_ZN7cutlass13device_kernelIN5flash19enable_sm80_to_sm89INS1_16FlashAttnBwdSm80INS1_25CollectiveMainloopBwdSm80ILi2ELi2EN4cute5tupleIJNS5_1CILi128EEES8_NS7_ILi64EEEEEENS_10bfloat16_tEfNS_4arch4Sm80ELb0ELb1ELb1ELb0ELb1ELb0ELb0ELb0ELi2ELi4ELi4ELi4ELb0EEENS1_24CollectiveEpilogueBwdGQAISA_fSD_Li256ELb0ELb1EEENS1_19SingleTileSchedulerILb0ELb0ELb0ELi128EEEEEEEEEvNT_6ParamsE$_ZN4cute3eso3ESOILb0ELb1EJiNS_1CILi0EEEEEC2ERKiRKS3_:
[----:B------:R-:W-:Y:S01]  /*6e70*/  IADD3 R2, R2, -c[0x0][0x20], RZ ;  /* 0x8000080002027a10 */ /* 0x000fe20007ffe0ff */
[----:B------:R-:W-:Y:S01]  /*6e80*/  IMAD.MOV.U32 R10, RZ, RZ, R6 ;  /* 0x000000ffff0a7224 */ /* 0x000fe200078e0006 */
[----:B------:R-:W-:-:S03]  /*6e90*/  MOV R11, 0x0 ;  /* 0x00000000000b7802 */ /* 0x000fc60000000f00 */
[----:B------:R1:W-:Y:S01]  /*6ea0*/  STL [R2], R3 ;  /* 0x0000000302007387 */ /* 0x0003e20000100800 */
[----:B------:R-:W-:Y:S05]  /*6eb0*/  RET.REL.NODEC R10 `(_ZN7cutlass13device_kernelIN5flash19enable_sm80_to_sm89INS1_16FlashAttnBwdSm80INS1_25CollectiveMainloopBwdSm80ILi2ELi2EN4cute5tupleIJNS5_1CILi128EEES8_NS7_ILi64EEEEEENS_10bfloat16_tEfNS_4arch4Sm80ELb0ELb1ELb1ELb0ELb1ELb0ELb0ELb0ELi2ELi4ELi4ELi4ELb0EEENS1_24CollectiveEpilogueBwdGQAISA_fSD_Li256ELb0ELb1EEENS1_19SingleTileSchedulerILb0ELb0ELb0ELi128EEEEEEEEEvNT_6ParamsE) ;  /* 0xffff91400a007950 */ /* 0x000fea0003c3ffff */
        .type           $_ZN7cutlass13device_kernelIN5flash19enable_sm80_to_sm89INS1_16FlashAttnBwdSm80INS1_25CollectiveMainloopBwdSm80ILi2ELi2EN4cute5tupleIJNS5_1CILi128EEES8_NS7_ILi64EEEEEENS_10bfloat16_tEfNS_4arch4Sm80ELb0ELb1ELb1ELb0ELb1ELb0ELb0ELb0ELi2ELi4ELi4ELi4ELb0EEENS1_24CollectiveEpilogueBwdGQAISA_fSD_Li256ELb0ELb1EEENS1_19SingleTileSchedulerILb0ELb0ELb0ELi128EEEEEEEEEvNT_6ParamsE$_ZN4cute3eso3ESOILb0ELb1EJiNS_1CILi144EEENS2_ILi288EEEEEC2ERKiRKS3_RKS4_,@function
        .size           $_ZN7cutlass13device_kernelIN5flash19enable_sm80_to_sm89INS1_16FlashAttnBwdSm80INS1_25CollectiveMainloopBwdSm80ILi2ELi2EN4cute5tupleIJNS5_1CILi128EEES8_NS7_ILi64EEEEEENS_10bfloat16_tEfNS_4arch4Sm80ELb0ELb1ELb1ELb0ELb1ELb0ELb0ELb0ELi2ELi4ELi4ELi4ELb0EEENS1_24CollectiveEpilogueBwdGQAISA_fSD_Li256ELb0ELb1EEENS1_19SingleTileSchedulerILb0ELb0ELb0ELi128EEEEEEEEEvNT_6ParamsE$_ZN4cute3eso3ESOILb0ELb1EJiNS_1CILi144EEENS2_ILi288EEEEEC2ERKiRKS3_RKS4_,($_ZN7cutlass13device_kernelIN5flash19enable_sm80_to_sm89INS1_16FlashAttnBwdSm80INS1_25CollectiveMainloopBwdSm80ILi2ELi2EN4cute5tupleIJNS5_1CILi128EEES8_NS7_ILi64EEEEEENS_10bfloat16_tEfNS_4arch4Sm80ELb0ELb1ELb1ELb0ELb1ELb0ELb0ELb0ELi2ELi4ELi4ELi4ELb0EEENS1_24CollectiveEpilogueBwdGQAISA_fSD_Li256ELb0ELb1EEENS1_19SingleTileSchedulerILb0ELb0ELb0ELi128EEEEEEEEEvNT_6ParamsE$_ZN4cute3eso3ESOILb0ELb1EJiNS_1CILi144EEENS2_ILi512EEEEEC2ERKiRKS3_RKS4_ - $_ZN7cutlass13device_kernelIN5flash19enable_sm80_to_sm89INS1_16FlashAttnBwdSm80INS1_25CollectiveMainloopBwdSm80ILi2ELi2EN4cute5tupleIJNS5_1CILi128EEES8_NS7_ILi64EEEEEENS_10bfloat16_tEfNS_4arch4Sm80ELb0ELb1ELb1ELb0ELb1ELb0ELb0ELb0ELi2ELi4ELi4ELi4ELb0EEENS1_24CollectiveEpilogueBwdGQAISA_fSD_Li256ELb0ELb1EEENS1_19SingleTileSchedulerILb0ELb0ELb0ELi128EEEEEEEEEvNT_6ParamsE$_ZN4cute3eso3ESOILb0ELb1EJiNS_1CILi144EEENS2_ILi288EEEEEC2ERKiRKS3_RKS4_)
$_ZN7cutlass13device_kernelIN5flash19enable_sm80_to_sm89INS1_16FlashAttnBwdSm80INS1_25CollectiveMainloopBwdSm80ILi2ELi2EN4cute5tupleIJNS5_1CILi128EEES8_NS7_ILi64EEEEEENS_10bfloat16_tEfNS_4arch4Sm80ELb0ELb1ELb1ELb0ELb1ELb0ELb0ELb0ELi2ELi4ELi4ELi4ELb0EEENS1_24CollectiveEpilogueBwdGQAISA_fSD_Li256ELb0ELb1EEENS1_19SingleTileSchedulerILb0ELb0ELb0ELi128EEEEEEEEEvNT_6ParamsE$_ZN4cute3eso3ESOILb0ELb1EJiNS_1CILi144EEENS2_ILi288EEEEEC2ERKiRKS3_RKS4_:
[----:B------:R-:W-:Y:S02]  /*6ec0*/  IADD3 R4, R62, -c[0x0][0x20], RZ ;  /* 0x800008003e047a10 */ /* 0x000fe40007ffe0ff */
[----:B------:R-:W-:-:S03]  /*6ed0*/  MOV R7, 0x0 ;  /* 0x0000000000077802 */ /* 0x000fc60000000f00 */
[----:B------:R1:W-:Y:S01]  /*6ee0*/  STL [R4], R5 ;  /* 0x0000000504007387 */ /* 0x0003e20000100800 */
[----:B------:R-:W-:Y:S05]  /*6ef0*/  RET.REL.NODEC R6 `(_ZN7cutlass13device_kernelIN5flash19enable_sm80_to_sm89INS1_16FlashAttnBwdSm80INS1_25CollectiveMainloopBwdSm80ILi2ELi2EN4cute5tupleIJNS5_1CILi128EEES8_NS7_ILi64EEEEEENS_10bfloat16_tEfNS_4arch4Sm80ELb0ELb1ELb1ELb0ELb1ELb0ELb0ELb0ELi2ELi4ELi4ELi4ELb0EEENS1_24CollectiveEpilogueBwdGQAISA_fSD_Li256ELb0ELb1EEENS1_19SingleTileSchedulerILb0ELb0ELb0ELi128EEEEEEEEEvNT_6ParamsE) ;  /* 0xffff910006007950 */ /* 0x000fea0003c3ffff */
        .type           $_ZN7cutlass13device_kernelIN5flash19enable_sm80_to_sm89INS1_16FlashAttnBwdSm80INS1_25CollectiveMainloopBwdSm80ILi2ELi2EN4cute5tupleIJNS5_1CILi128EEES8_NS7_ILi64EEEEEENS_10bfloat16_tEfNS_4arch4Sm80ELb0ELb1ELb1ELb0ELb1ELb0ELb0ELb0ELi2ELi4ELi4ELi4ELb0EEENS1_24CollectiveEpilogueBwdGQAISA_fSD_Li256ELb0ELb1EEENS1_19SingleTileSchedulerILb0ELb0ELb0ELi128EEEEEEEEEvNT_6ParamsE$_ZN4cute3eso3ESOILb0ELb1EJiNS_1CILi144EEENS2_ILi512EEEEEC2ERKiRKS3_RKS4_,@function
        .size           $_ZN7cutlass13device_kernelIN5flash19enable_sm80_to_sm89INS1_16FlashAttnBwdSm80INS1_25CollectiveMainloopBwdSm80ILi2ELi2EN4cute5tupleIJNS5_1CILi128EEES8_NS7_ILi64EEEEEENS_10bfloat16_tEfNS_4arch4Sm80ELb0ELb1ELb1ELb0ELb1ELb0ELb0ELb0ELi2ELi4ELi4ELi4ELb0EEENS1_24CollectiveEpilogueBwdGQAISA_fSD_Li256ELb0ELb1EEENS1_19SingleTileSchedulerILb0ELb0ELb0ELi128EEEEEEEEEvNT_6ParamsE$_ZN4cute3eso3ESOILb0ELb1EJiNS_1CILi144EEENS2_ILi512EEEEEC2ERKiRKS3_RKS4_,($_ZN7cutlass13device_kernelIN5flash19enable_sm80_to_sm89INS1_16FlashAttnBwdSm80INS1_25CollectiveMainloopBwdSm80ILi2ELi2EN4cute5tupleIJNS5_1CILi128EEES8_NS7_ILi64EEEEEENS_10bfloat16_tEfNS_4arch4Sm80ELb0ELb1ELb1ELb0ELb1ELb0ELb0ELb0ELi2ELi4ELi4ELi4ELb0EEENS1_24CollectiveEpilogueBwdGQAISA_fSD_Li256ELb0ELb1EEENS1_19SingleTileSchedulerILb0ELb0ELb0ELi128EEEEEEEEEvNT_6ParamsE$_ZN4cute3eso3ESOILb0ELb1EJiNS_1CILi4096EEEEEC2ERKiRKS3_ - $_ZN7cutlass13device_kernelIN5flash19enable_sm80_to_sm89INS1_16FlashAttnBwdSm80INS1_25CollectiveMainloopBwdSm80ILi2ELi2EN4cute5tupleIJNS5_1CILi128EEES8_NS7_ILi64EEEEEENS_10bfloat16_tEfNS_4arch4Sm80ELb0ELb1ELb1ELb0ELb1ELb0ELb0ELb0ELi2ELi4ELi4ELi4ELb0EEENS1_24CollectiveEpilogueBwdGQAISA_fSD_Li256ELb0ELb1EEENS1_19SingleTileSchedulerILb0ELb0ELb0ELi128EEEEEEEEEvNT_6ParamsE$_ZN4cute3eso3ESOILb0ELb1EJiNS_1CILi144EEENS2_ILi512EEEEEC2ERKiRKS3_RKS4_)
$_ZN7cutlass13device_kernelIN5flash19enable_sm80_to_sm89INS1_16FlashAttnBwdSm80INS1_25CollectiveMainloopBwdSm80ILi2ELi2EN4cute5tupleIJNS5_1CILi128EEES8_NS7_ILi64EEEEEENS_10bfloat16_tEfNS_4arch4Sm80ELb0ELb1ELb1ELb0ELb1ELb0ELb0ELb0ELi2ELi4ELi4ELi4ELb0EEENS1_24CollectiveEpilogueBwdGQAISA_fSD_Li256ELb0ELb1EEENS1_19SingleTileSchedulerILb0ELb0ELb0ELi128EEEEEEEEEvNT_6ParamsE$_ZN4cute3eso3ESOILb0ELb1EJiNS_1CILi144EEENS2_ILi512EEEEEC2ERKiRKS3_RKS4_:
[----:B------:R-:W-:Y:S02]  /*6f00*/  IADD3 R4, R62, -c[0x0][0x20], RZ ;  /* 0x800008003e047a10 */ /* 0x000fe40007ffe0ff */
[----:B------:R-:W-:-:S03]  /*6f10*/  MOV R7, 0x0 ;  /* 0x0000000000077802 */ /* 0x000fc60000000f00 */
[----:B------:R1:W-:Y:S01]  /*6f20*/  STL [R4], R5 ;  /* 0x0000000504007387 */ /* 0x0003e20000100800 */
[----:B------:R-:W-:Y:S05]  /*6f30*/  RET.REL.NODEC R6 `(_ZN7cutlass13device_kernelIN5flash19enable_sm80_to_sm89INS1_16FlashAttnBwdSm80INS1_25CollectiveMainloopBwdSm80ILi2ELi2EN4cute5tupleIJNS5_1CILi128EEES8_NS7_ILi64EEEEEENS_10bfloat16_tEfNS_4arch4Sm80ELb0ELb1ELb1ELb0ELb1ELb0ELb0ELb0ELi2ELi4ELi4ELi4ELb0EEENS1_24CollectiveEpilogueBwdGQAISA_fSD_Li256ELb0ELb1EEENS1_19SingleTileSchedulerILb0ELb0ELb0ELi128EEEEEEEEEvNT_6ParamsE) ;  /* 0xffff90c006007950 */ /* 0x000fea0003c3ffff */
        .type           $_ZN7cutlass13device_kernelIN5flash19enable_sm80_to_sm89INS1_16FlashAttnBwdSm80INS1_25CollectiveMainloopBwdSm80ILi2ELi2EN4cute5tupleIJNS5_1CILi128EEES8_NS7_ILi64EEEEEENS_10bfloat16_tEfNS_4arch4Sm80ELb0ELb1ELb1ELb0ELb1ELb0ELb0ELb0ELi2ELi4ELi4ELi4ELb0EEENS1_24CollectiveEpilogueBwdGQAISA_fSD_Li256ELb0ELb1EEENS1_19SingleTileSchedulerILb0ELb0ELb0ELi128EEEEEEEEEvNT_6ParamsE$_ZN4cute3eso3ESOILb0ELb1EJiNS_1CILi4096EEEEEC2ERKiRKS3_,@function
        .size           $_ZN7cutlass13device_kernelIN5flash19enable_sm80_to_sm89INS1_16FlashAttnBwdSm80INS1_25CollectiveMainloopBwdSm80ILi2ELi2EN4cute5tupleIJNS5_1CILi128EEES8_NS7_ILi64EEEEEENS_10bfloat16_tEfNS_4arch4Sm80ELb0ELb1ELb1ELb0ELb1ELb0ELb0ELb0ELi2ELi4ELi4ELi4ELb0EEENS1_24CollectiveEpilogueBwdGQAISA_fSD_Li256ELb0ELb1EEENS1_19SingleTileSchedulerILb0ELb0ELb0ELi128EEEEEEEEEvNT_6ParamsE$_ZN4cute3eso3ESOILb0ELb1EJiNS_1CILi4096EEEEEC2ERKiRKS3_,($_ZN7cutlass13device_kernelIN5flash19enable_sm80_to_sm89INS1_16FlashAttnBwdSm80INS1_25CollectiveMainloopBwdSm80ILi2ELi2EN4cute5tupleIJNS5_1CILi128EEES8_NS7_ILi64EEEEEENS_10bfloat16_tEfNS_4arch4Sm80ELb0ELb1ELb1ELb0ELb1ELb0ELb0ELb0ELi2ELi4ELi4ELi4ELb0EEENS1_24CollectiveEpilogueBwdGQAISA_fSD_Li256ELb0ELb1EEENS1_19SingleTileSchedulerILb0ELb0ELb0ELi128EEEEEEEEEvNT_6ParamsE$_ZN4cute3eso3ESOILb0ELb1EJiNS_1CILi512EEEEEC2ERKiRKS3_ - $_ZN7cutlass13device_kernelIN5flash19enable_sm80_to_sm89INS1_16FlashAttnBwdSm80INS1_25CollectiveMainloopBwdSm80ILi2ELi2EN4cute5tupleIJNS5_1CILi128EEES8_NS7_ILi64EEEEEENS_10bfloat16_tEfNS_4arch4Sm80ELb0ELb1ELb1ELb0ELb1ELb0ELb0ELb0ELi2ELi4ELi4ELi4ELb0EEENS1_24CollectiveEpilogueBwdGQAISA_fSD_Li256ELb0ELb1EEENS1_19SingleTileSchedulerILb0ELb0ELb0ELi128EEEEEEEEEvNT_6ParamsE$_ZN4cute3eso3ESOILb0ELb1EJiNS_1CILi4096EEEEEC2ERKiRKS3_)
$_ZN7cutlass13device_kernelIN5flash19enable_sm80_to_sm89INS1_16FlashAttnBwdSm80INS1_25CollectiveMainloopBwdSm80ILi2ELi2EN4cute5tupleIJNS5_1CILi128EEES8_NS7_ILi64EEEEEENS_10bfloat16_tEfNS_4arch4Sm80ELb0ELb1ELb1ELb0ELb1ELb0ELb0ELb0ELi2ELi4ELi4ELi4ELb0EEENS1_24CollectiveEpilogueBwdGQAISA_fSD_Li256ELb0ELb1EEENS1_19SingleTileSchedulerILb0ELb0ELb0ELi128EEEEEEEEEvNT_6ParamsE$_ZN4cute3eso3ESOILb0ELb1EJiNS_1CILi4096EEEEEC2ERKiRKS3_:
[----:B------:R-:W-:Y:S02]  /*6f40*/  IADD3 R9, R9, -c[0x0][0x20], RZ ;  /* 0x8000080009097a10 */ /* 0x000fe40007ffe0ff */
[----:B------:R-:W-:-:S03]  /*6f50*/  MOV R5, 0x0 ;  /* 0x0000000000057802 */ /* 0x000fc60000000f00 */
[----:B------:R1:W-:Y:S01]  /*6f60*/  STL [R9], R2 ;  /* 0x0000000209007387 */ /* 0x0003e20000100800 */
[----:B------:R-:W-:Y:S05]  /*6f70*/  RET.REL.NODEC R4 `(_ZN7cutlass13device_kernelIN5flash19enable_sm80_to_sm89INS1_16FlashAttnBwdSm80INS1_25CollectiveMainloopBwdSm80ILi2ELi2EN4cute5tupleIJNS5_1CILi128EEES8_NS7_ILi64EEEEEENS_10bfloat16_tEfNS_4arch4Sm80ELb0ELb1ELb1ELb0ELb1ELb0ELb0ELb0ELi2ELi4ELi4ELi4ELb0EEENS1_24CollectiveEpilogueBwdGQAISA_fSD_Li256ELb0ELb1EEENS1_19SingleTileSchedulerILb0ELb0ELb0ELi128EEEEEEEEEvNT_6ParamsE) ;  /* 0xffff908004007950 */ /* 0x000fea0003c3ffff */
        .type           $_ZN7cutlass13device_kernelIN5flash19enable_sm80_to_sm89INS1_16FlashAttnBwdSm80INS1_25CollectiveMainloopBwdSm80ILi2ELi2EN4cute5tupleIJNS5_1CILi128EEES8_NS7_ILi64EEEEEENS_10bfloat16_tEfNS_4arch4Sm80ELb0ELb1ELb1ELb0ELb1ELb0ELb0ELb0ELi2ELi4ELi4ELi4ELb0EEENS1_24CollectiveEpilogueBwdGQAISA_fSD_Li256ELb0ELb1EEENS1_19SingleTileSchedulerILb0ELb0ELb0ELi128EEEEEEEEEvNT_6ParamsE$_ZN4cute3eso3ESOILb0ELb1EJiNS_1CILi512EEEEEC2ERKiRKS3_,@function
        .size           $_ZN7cutlass13device_kernelIN5flash19enable_sm80_to_sm89INS1_16FlashAttnBwdSm80INS1_25CollectiveMainloopBwdSm80ILi2ELi2EN4cute5tupleIJNS5_1CILi128EEES8_NS7_ILi64EEEEEENS_10bfloat16_tEfNS_4arch4Sm80ELb0ELb1ELb1ELb0ELb1ELb0ELb0ELb0ELi2ELi4ELi4ELi4ELb0EEENS1_24CollectiveEpilogueBwdGQAISA_fSD_Li256ELb0ELb1EEENS1_19SingleTileSchedulerILb0ELb0ELb0ELi128EEEEEEEEEvNT_6ParamsE$_ZN4cute3eso3ESOILb0ELb1EJiNS_1CILi512EEEEEC2ERKiRKS3_,($_ZN7cutlass13device_kernelIN5flash19enable_sm80_to_sm89INS1_16FlashAttnBwdSm80INS1_25CollectiveMainloopBwdSm80ILi2ELi2EN4cute5tupleIJNS5_1CILi128EEES8_NS7_ILi64EEEEEENS_10bfloat16_tEfNS_4arch4Sm80ELb0ELb1ELb1ELb0ELb1ELb0ELb0ELb0ELi2ELi4ELi4ELi4ELb0EEENS1_24CollectiveEpilogueBwdGQAISA_fSD_Li256ELb0ELb1EEENS1_19SingleTileSchedulerILb0ELb0ELb0ELi128EEEEEEEEEvNT_6ParamsE$_ZN4cute3eso3ESOILb0ELb1EJiNS_1CILi72EEENS2_ILi512EEEEEC2ERKiRKS3_RKS4_ - $_ZN7cutlass13device_kernelIN5flash19enable_sm80_to_sm89INS1_16FlashAttnBwdSm80INS1_25CollectiveMainloopBwdSm80ILi2ELi2EN4cute5tupleIJNS5_1CILi128EEES8_NS7_ILi64EEEEEENS_10bfloat16_tEfNS_4arch4Sm80ELb0ELb1ELb1ELb0ELb1ELb0ELb0ELb0ELi2ELi4ELi4ELi4ELb0EEENS1_24CollectiveEpilogueBwdGQAISA_fSD_Li256ELb0ELb1EEENS1_19SingleTileSchedulerILb0ELb0ELb0ELi128EEEEEEEEEvNT_6ParamsE$_ZN4cute3eso3ESOILb0ELb1EJiNS_1CILi512EEEEEC2ERKiRKS3_)
$_ZN7cutlass13device_kernelIN5flash19enable_sm80_to_sm89INS1_16FlashAttnBwdSm80INS1_25CollectiveMainloopBwdSm80ILi2ELi2EN4cute5tupleIJNS5_1CILi128EEES8_NS7_ILi64EEEEEENS_10bfloat16_tEfNS_4arch4Sm80ELb0ELb1ELb1ELb0ELb1ELb0ELb0ELb0ELi2ELi4ELi4ELi4ELb0EEENS1_24CollectiveEpilogueBwdGQAISA_fSD_Li256ELb0ELb1EEENS1_19SingleTileSchedulerILb0ELb0ELb0ELi128EEEEEEEEEvNT_6ParamsE$_ZN4cute3eso3ESOILb0ELb1EJiNS_1CILi512EEEEEC2ERKiRKS3_:
[----:B------:R-:W-:Y:S02]  /*6f80*/  IADD3 R3, R40, -c[0x0][0x20], RZ ;  /* 0x8000080028037a10 */ /* 0x000fe40007ffe0ff */
[----:B------:R-:W-:-:S03]  /*6f90*/  MOV R5, 0x0 ;  /* 0x0000000000057802 */ /* 0x000fc60000000f00 */
[----:B------:R1:W-:Y:S01]  /*6fa0*/  STL [R3], R2 ;  /* 0x0000000203007387 */ /* 0x0003e20000100800 */
[----:B------:R-:W-:Y:S05]  /*6fb0*/  RET.REL.NODEC R4 `(_ZN7cutlass13device_kernelIN5flash19enable_sm80_to_sm89INS1_16FlashAttnBwdSm80INS1_25CollectiveMainloopBwdSm80ILi2ELi2EN4cute5tupleIJNS5_1CILi128EEES8_NS7_ILi64EEEEEENS_10bfloat16_tEfNS_4arch4Sm80ELb0ELb1ELb1ELb0ELb1ELb0ELb0ELb0ELi2ELi4ELi4ELi4ELb0EEENS1_24CollectiveEpilogueBwdGQAISA_fSD_Li256ELb0ELb1EEENS1_19SingleTileSchedulerILb0ELb0ELb0ELi128EEEEEEEEEvNT_6ParamsE) ;  /* 0xffff904004007950 */ /* 0x000fea0003c3ffff */
        .type           $_ZN7cutlass13device_kernelIN5flash19enable_sm80_to_sm89INS1_16FlashAttnBwdSm80INS1_25CollectiveMainloopBwdSm80ILi2ELi2EN4cute5tupleIJNS5_1CILi128EEES8_NS7_ILi64EEEEEENS_10bfloat16_tEfNS_4arch4Sm80ELb0ELb1ELb1ELb0ELb1ELb0ELb0ELb0ELi2ELi4ELi4ELi4ELb0EEENS1_24CollectiveEpilogueBwdGQAISA_fSD_Li256ELb0ELb1EEENS1_19SingleTileSchedulerILb0ELb0ELb0ELi128EEEEEEEEEvNT_6ParamsE$_ZN4cute3eso3ESOILb0ELb1EJiNS_1CILi72EEENS2_ILi512EEEEEC2ERKiRKS3_RKS4_,@function
        .size           $_ZN7cutlass13device_kernelIN5flash19enable_sm80_to_sm89INS1_16FlashAttnBwdSm80INS1_25CollectiveMainloopBwdSm80ILi2ELi2EN4cute5tupleIJNS5_1CILi128EEES8_NS7_ILi64EEEEEENS_10bfloat16_tEfNS_4arch4Sm80ELb0ELb1ELb1ELb0ELb1ELb0ELb0ELb0ELi2ELi4ELi4ELi4ELb0EEENS1_24CollectiveEpilogueBwdGQAISA_fSD_Li256ELb0ELb1EEENS1_19SingleTileSchedulerILb0ELb0ELb0ELi128EEEEEEEEEvNT_6ParamsE$_ZN4cute3eso3ESOILb0ELb1EJiNS_1CILi72EEENS2_ILi512EEEEEC2ERKiRKS3_RKS4_,($_ZN7cutlass13device_kernelIN5flash19enable_sm80_to_sm89INS1_16FlashAttnBwdSm80INS1_25CollectiveMainloopBwdSm80ILi2ELi2EN4cute5tupleIJNS5_1CILi128EEES8_NS7_ILi64EEEEEENS_10bfloat16_tEfNS_4arch4Sm80ELb0ELb1ELb1ELb0ELb1ELb0ELb0ELb0ELi2ELi4ELi4ELi4ELb0EEENS1_24CollectiveEpilogueBwdGQAISA_fSD_Li256ELb0ELb1EEENS1_19SingleTileSchedulerILb0ELb0ELb0ELi128EEEEEEEEEvNT_6ParamsE$_ZN4cute3eso3ESOILb0ELb1EJlEEC2ERKl - $_ZN7cutlass13device_kernelIN5flash19enable_sm80_to_sm89INS1_16FlashAttnBwdSm80INS1_25CollectiveMainloopBwdSm80ILi2ELi2EN4cute5tupleIJNS5_1CILi128EEES8_NS7_ILi64EEEEEENS_10bfloat16_tEfNS_4arch4Sm80ELb0ELb1ELb1ELb0ELb1ELb0ELb0ELb0ELi2ELi4ELi4ELi4ELb0EEENS1_24CollectiveEpilogueBwdGQAISA_fSD_Li256ELb0ELb1EEENS1_19SingleTileSchedulerILb0ELb0ELb0ELi128EEEEEEEEEvNT_6ParamsE$_ZN4cute3eso3ESOILb0ELb1EJiNS_1CILi72EEENS2_ILi512EEEEEC2ERKiRKS3_RKS4_)
$_ZN7cutlass13device_kernelIN5flash19enable_sm80_to_sm89INS1_16FlashAttnBwdSm80INS1_25CollectiveMainloopBwdSm80ILi2ELi2EN4cute5tupleIJNS5_1CILi128EEES8_NS7_ILi64EEEEEENS_10bfloat16_tEfNS_4arch4Sm80ELb0ELb1ELb1ELb0ELb1ELb0ELb0ELb0ELi2ELi4ELi4ELi4ELb0EEENS1_24CollectiveEpilogueBwdGQAISA_fSD_Li256ELb0ELb1EEENS1_19SingleTileSchedulerILb0ELb0ELb0ELi128EEEEEEEEEvNT_6ParamsE$_ZN4cute3eso3ESOILb0ELb1EJiNS_1CILi72EEENS2_ILi512EEEEEC2ERKiRKS3_RKS4_:
[----:B------:R-:W-:Y:S02]  /*6fc0*/  IADD3 R4, R4, -c[0x0][0x20], RZ ;  /* 0x8000080004047a10 */ /* 0x000fe40007ffe0ff */
[----:B------:R-:W-:-:S03]  /*6fd0*/  MOV R7, 0x0 ;  /* 0x0000000000077802 */ /* 0x000fc60000000f00 */
[----:B------:R1:W-:Y:S01]  /*6fe0*/  STL [R4], R5 ;  /* 0x0000000504007387 */ /* 0x0003e20000100800 */
[----:B------:R-:W-:Y:S05]  /*6ff0*/  RET.REL.NODEC R6 `(_ZN7cutlass13device_kernelIN5flash19enable_sm80_to_sm89INS1_16FlashAttnBwdSm80INS1_25CollectiveMainloopBwdSm80ILi2ELi2EN4cute5tupleIJNS5_1CILi128EEES8_NS7_ILi64EEEEEENS_10bfloat16_tEfNS_4arch4Sm80ELb0ELb1ELb1ELb0ELb1ELb0ELb0ELb0ELi2ELi4ELi4ELi4ELb0EEENS1_24CollectiveEpilogueBwdGQAISA_fSD_Li256ELb0ELb1EEENS1_19SingleTileSchedulerILb0ELb0ELb0ELi128EEEEEEEEEvNT_6ParamsE) ;  /* 0xffff900006007950 */ /* 0x000fea0003c3ffff */
        .type           $_ZN7cutlass13device_kernelIN5flash19enable_sm80_to_sm89INS1_16FlashAttnBwdSm80INS1_25CollectiveMainloopBwdSm80ILi2ELi2EN4cute5tupleIJNS5_1CILi128EEES8_NS7_ILi64EEEEEENS_10bfloat16_tEfNS_4arch4Sm80ELb0ELb1ELb1ELb0ELb1ELb0ELb0ELb0ELi2ELi4ELi4ELi4ELb0EEENS1_24CollectiveEpilogueBwdGQAISA_fSD_Li256ELb0ELb1EEENS1_19SingleTileSchedulerILb0ELb0ELb0ELi128EEEEEEEEEvNT_6ParamsE$_ZN4cute3eso3ESOILb0ELb1EJlEEC2ERKl,@function
        .size           $_ZN7cutlass13device_kernelIN5flash19enable_sm80_to_sm89INS1_16FlashAttnBwdSm80INS1_25CollectiveMainloopBwdSm80ILi2ELi2EN4cute5tupleIJNS5_1CILi128EEES8_NS7_ILi64EEEEEENS_10bfloat16_tEfNS_4arch4Sm80ELb0ELb1ELb1ELb0ELb1ELb0ELb0ELb0ELi2ELi4ELi4ELi4ELb0EEENS1_24CollectiveEpilogueBwdGQAISA_fSD_Li256ELb0ELb1EEENS1_19SingleTileSchedulerILb0ELb0ELb0ELi128EEEEEEEEEvNT_6ParamsE$_ZN4cute3eso3ESOILb0ELb1EJlEEC2ERKl,($_ZN7cutlass13device_kernelIN5flash19enable_sm80_to_sm89INS1_16FlashAttnBwdSm80INS1_25CollectiveMainloopBwdSm80ILi2ELi2EN4cute5tupleIJNS5_1CILi128EEES8_NS7_ILi64EEEEEENS_10bfloat16_tEfNS_4arch4Sm80ELb0ELb1ELb1ELb0ELb1ELb0ELb0ELb0ELi2ELi4ELi4ELi4ELb0EEENS1_24CollectiveEpilogueBwdGQAISA_fSD_Li256ELb0ELb1EEENS1_19SingleTileSchedulerILb0ELb0ELb0ELi128EEEEEEEEEvNT_6ParamsE$_ZN4cute3eso3ESOILb1ELb0EJNS_10UnderscoreES2_S2_iEEC2ERKS2_S5_S5_RKi - $_ZN7cutlass13device_kernelIN5flash19enable_sm80_to_sm89INS1_16FlashAttnBwdSm80INS1_25CollectiveMainloopBwdSm80ILi2ELi2EN4cute5tupleIJNS5_1CILi128EEES8_NS7_ILi64EEEEEENS_10bfloat16_tEfNS_4arch4Sm80ELb0ELb1ELb1ELb0ELb1ELb0ELb0ELb0ELi2ELi4ELi4ELi4ELb0EEENS1_24CollectiveEpilogueBwdGQAISA_fSD_Li256ELb0ELb1EEENS1_19SingleTileSchedulerILb0ELb0ELb0ELi128EEEEEEEEEvNT_6ParamsE$_ZN4cute3eso3ESOILb0ELb1EJlEEC2ERKl)
$_ZN7cutlass13device_kernelIN5flash19enable_sm80_to_sm89INS1_16FlashAttnBwdSm80INS1_25CollectiveMainloopBwdSm80ILi2ELi2EN4cute5tupleIJNS5_1CILi128EEES8_NS7_ILi64EEEEEENS_10bfloat16_tEfNS_4arch4Sm80ELb0ELb1ELb1ELb0ELb1ELb0ELb0ELb0ELi2ELi4ELi4ELi4ELb0EEENS1_24CollectiveEpilogueBwdGQAISA_fSD_Li256ELb0ELb1EEENS1_19SingleTileSchedulerILb0ELb0ELb0ELi128EEEEEEEEEvNT_6ParamsE$_ZN4cute3eso3ESOILb0ELb1EJlEEC2ERKl:
[----:B------:R-:W-:Y:S01]  /*7000*/  IADD3 R5, R5, -c[0x0][0x20], RZ ;  /* 0x8000080005057a10 */ /* 0x000fe20007ffe0ff */
[----:B------:R-:W-:Y:S01]  /*7010*/  IMAD.MOV.U32 R80, RZ, RZ, R6 ;  /* 0x000000ffff507224 */ /* 0x000fe200078e0006 */
[----:B------:R-:W-:-:S03]  /*7020*/  MOV R81, 0x0 ;  /* 0x0000000000517802 */ /* 0x000fc60000000f00 */
[----:B------:R1:W-:Y:S01]  /*7030*/  STL.64 [R5], R2 ;  /* 0x0000000205007387 */ /* 0x0003e20000100a00 */
[----:B------:R-:W-:Y:S05]  /*7040*/  RET.REL.NODEC R80 `(_ZN7cutlass13device_kernelIN5flash19enable_sm80_to_sm89INS1_16FlashAttnBwdSm80INS1_25CollectiveMainloopBwdSm80ILi2ELi2EN4cute5tupleIJNS5_1CILi128EEES8_NS7_ILi64EEEEEENS_10bfloat16_tEfNS_4arch4Sm80ELb0ELb1ELb1ELb0ELb1ELb0ELb0ELb0ELi2ELi4ELi4ELi4ELb0EEENS1_24CollectiveEpilogueBwdGQAISA_fSD_Li256ELb0ELb1EEENS1_19SingleTileSchedulerILb0ELb0ELb0ELi128EEEEEEEEEvNT_6ParamsE) ;  /* 0xffff8fb050007950 */ /* 0x000fea0003c3ffff */
        .type           $_ZN7cutlass13device_kernelIN5flash19enable_sm80_to_sm89INS1_16FlashAttnBwdSm80INS1_25CollectiveMainloopBwdSm80ILi2ELi2EN4cute5tupleIJNS5_1CILi128EEES8_NS7_ILi64EEEEEENS_10bfloat16_tEfNS_4arch4Sm80ELb0ELb1ELb1ELb0ELb1ELb0ELb0ELb0ELi2ELi4ELi4ELi4ELb0EEENS1_24CollectiveEpilogueBwdGQAISA_fSD_Li256ELb0ELb1EEENS1_19SingleTileSchedulerILb0ELb0ELb0ELi128EEEEEEEEEvNT_6ParamsE$_ZN4cute3eso3ESOILb1ELb0EJNS_10UnderscoreES2_S2_iEEC2ERKS2_S5_S5_RKi,@function
        .size           $_ZN7cutlass13device_kernelIN5flash19enable_sm80_to_sm89INS1_16FlashAttnBwdSm80INS1_25CollectiveMainloopBwdSm80ILi2ELi2EN4cute5tupleIJNS5_1CILi128EEES8_NS7_ILi64EEEEEENS_10bfloat16_tEfNS_4arch4Sm80ELb0ELb1ELb1ELb0ELb1ELb0ELb0ELb0ELi2ELi4ELi4ELi4ELb0EEENS1_24CollectiveEpilogueBwdGQAISA_fSD_Li256ELb0ELb1EEENS1_19SingleTileSchedulerILb0ELb0ELb0ELi128EEEEEEEEEvNT_6ParamsE$_ZN4cute3eso3ESOILb1ELb0EJNS_10UnderscoreES2_S2_iEEC2ERKS2_S5_S5_RKi,($_ZN7cutlass13device_kernelIN5flash19enable_sm80_to_sm89INS1_16FlashAttnBwdSm80INS1_25CollectiveMainloopBwdSm80ILi2ELi2EN4cute5tupleIJNS5_1CILi128EEES8_NS7_ILi64EEEEEENS_10bfloat16_tEfNS_4arch4Sm80ELb0ELb1ELb1ELb0ELb1ELb0ELb0ELb0ELi2ELi4ELi4ELi4ELb0EEENS1_24CollectiveEpilogueBwdGQAISA_fSD_Li256ELb0ELb1EEENS1_19SingleTileSchedulerILb0ELb0ELb0ELi128EEEEEEEEEvNT_6ParamsE$_ZN4cute3eso3ESOILb1ELb0EJNS_10UnderscoreES2_iEEC2ERKS2_S5_RKi - $_ZN7cutlass13device_kernelIN5flash19enable_sm80_to_sm89INS1_16FlashAttnBwdSm80INS1_25CollectiveMainloopBwdSm80ILi2ELi2EN4cute5tupleIJNS5_1CILi128EEES8_NS7_ILi64EEEEEENS_10bfloat16_tEfNS_4arch4Sm80ELb0ELb1ELb1ELb0ELb1ELb0ELb0ELb0ELi2ELi4ELi4ELi4ELb0EEENS1_24CollectiveEpilogueBwdGQAISA_fSD_Li256ELb0ELb1EEENS1_19SingleTileSchedulerILb0ELb0ELb0ELi128EEEEEEEEEvNT_6ParamsE$_ZN4cute3eso3ESOILb1ELb0EJNS_10UnderscoreES2_S2_iEEC2ERKS2_S5_S5_RKi)
$_ZN7cutlass13device_kernelIN5flash19enable_sm80_to_sm89INS1_16FlashAttnBwdSm80INS1_25CollectiveMainloopBwdSm80ILi2ELi2EN4cute5tupleIJNS5_1CILi128EEES8_NS7_ILi64EEEEEENS_10bfloat16_tEfNS_4arch4Sm80ELb0ELb1ELb1ELb0ELb1ELb0ELb0ELb0ELi2ELi4ELi4ELi4ELb0EEENS1_24CollectiveEpilogueBwdGQAISA_fSD_Li256ELb0ELb1EEENS1_19SingleTileSchedulerILb0ELb0ELb0ELi128EEEEEEEEEvNT_6ParamsE$_ZN4cute3eso3ESOILb1ELb0EJNS_10UnderscoreES2_S2_iEEC2ERKS2_S5_S5_RKi:
[----:B------:R-:W-:Y:S02]  /*7050*/  IADD3 R2, R83, -c[0x0][0x20], RZ ;  /* 0x8000080053027a10 */ /* 0x000fe40007ffe0ff */
[----:B------:R-:W-:-:S03]  /*7060*/  MOV R5, 0x0 ;  /* 0x0000000000057802 */ /* 0x000fc60000000f00 */
[----:B------:R1:W-:Y:S01]  /*7070*/  STL [R2], R3 ;  /* 0x0000000302007387 */ /* 0x0003e20000100800 */
[----:B------:R-:W-:Y:S05]  /*7080*/  RET.REL.NODEC R4 `(_ZN7cutlass13device_kernelIN5flash19enable_sm80_to_sm89INS1_16FlashAttnBwdSm80INS1_25CollectiveMainloopBwdSm80ILi2ELi2EN4cute5tupleIJNS5_1CILi128EEES8_NS7_ILi64EEEEEENS_10bfloat16_tEfNS_4arch4Sm80ELb0ELb1ELb1ELb0ELb1ELb0ELb0ELb0ELi2ELi4ELi4ELi4ELb0EEENS1_24CollectiveEpilogueBwdGQAISA_fSD_Li256ELb0ELb1EEENS1_19SingleTileSchedulerILb0ELb0ELb0ELi128EEEEEEEEEvNT_6ParamsE) ;  /* 0xffff8f7004007950 */ /* 0x000fea0003c3ffff */
        .type           $_ZN7cutlass13device_kernelIN5flash19enable_sm80_to_sm89INS1_16FlashAttnBwdSm80INS1_25CollectiveMainloopBwdSm80ILi2ELi2EN4cute5tupleIJNS5_1CILi128EEES8_NS7_ILi64EEEEEENS_10bfloat16_tEfNS_4arch4Sm80ELb0ELb1ELb1ELb0ELb1ELb0ELb0ELb0ELi2ELi4ELi4ELi4ELb0EEENS1_24CollectiveEpilogueBwdGQAISA_fSD_Li256ELb0ELb1EEENS1_19SingleTileSchedulerILb0ELb0ELb0ELi128EEEEEEEEEvNT_6ParamsE$_ZN4cute3eso3ESOILb1ELb0EJNS_10UnderscoreES2_iEEC2ERKS2_S5_RKi,@function
        .size           $_ZN7cutlass13device_kernelIN5flash19enable_sm80_to_sm89INS1_16FlashAttnBwdSm80INS1_25CollectiveMainloopBwdSm80ILi2ELi2EN4cute5tupleIJNS5_1CILi128EEES8_NS7_ILi64EEEEEENS_10bfloat16_tEfNS_4arch4Sm80ELb0ELb1ELb1ELb0ELb1ELb0ELb0ELb0ELi2ELi4ELi4ELi4ELb0EEENS1_24CollectiveEpilogueBwdGQAISA_fSD_Li256ELb0ELb1EEENS1_19SingleTileSchedulerILb0ELb0ELb0ELi128EEEEEEEEEvNT_6ParamsE$_ZN4cute3eso3ESOILb1ELb0EJNS_10UnderscoreES2_iEEC2ERKS2_S5_RKi,($_ZN7cutlass13device_kernelIN5flash19enable_sm80_to_sm89INS1_16FlashAttnBwdSm80INS1_25CollectiveMainloopBwdSm80ILi2ELi2EN4cute5tupleIJNS5_1CILi128EEES8_NS7_ILi64EEEEEENS_10bfloat16_tEfNS_4arch4Sm80ELb0ELb1ELb1ELb0ELb1ELb0ELb0ELb0ELi2ELi4ELi4ELi4ELb0EEENS1_24CollectiveEpilogueBwdGQAISA_fSD_Li256ELb0ELb1EEENS1_19SingleTileSchedulerILb0ELb0ELb0ELi128EEEEEEEEEvNT_6ParamsE$_ZN4cute3eso3ESOILb1ELb0EJNS_10UnderscoreEiEEC2ERKS2_RKi - $_ZN7cutlass13device_kernelIN5flash19enable_sm80_to_sm89INS1_16FlashAttnBwdSm80INS1_25CollectiveMainloopBwdSm80ILi2ELi2EN4cute5tupleIJNS5_1CILi128EEES8_NS7_ILi64EEEEEENS_10bfloat16_tEfNS_4arch4Sm80ELb0ELb1ELb1ELb0ELb1ELb0ELb0ELb0ELi2ELi4ELi4ELi4ELb0EEENS1_24CollectiveEpilogueBwdGQAISA_fSD_Li256ELb0ELb1EEENS1_19SingleTileSchedulerILb0ELb0ELb0ELi128EEEEEEEEEvNT_6ParamsE$_ZN4cute3eso3ESOILb1ELb0EJNS_10UnderscoreES2_iEEC2ERKS2_S5_RKi)
$_ZN7cutlass13device_kernelIN5flash19enable_sm80_to_sm89INS1_16FlashAttnBwdSm80INS1_25CollectiveMainloopBwdSm80ILi2ELi2EN4cute5tupleIJNS5_1CILi128EEES8_NS7_ILi64EEEEEENS_10bfloat16_tEfNS_4arch4Sm80ELb0ELb1ELb1ELb0ELb1ELb0ELb0ELb0ELi2ELi4ELi4ELi4ELb0EEENS1_24CollectiveEpilogueBwdGQAISA_fSD_Li256ELb0ELb1EEENS1_19SingleTileSchedulerILb0ELb0ELb0ELi128EEEEEEEEEvNT_6ParamsE$_ZN4cute3eso3ESOILb1ELb0EJNS_10UnderscoreES2_iEEC2ERKS2_S5_RKi:
[----:B------:R-:W-:Y:S02]  /*7090*/  IADD3 R2, R83, -c[0x0][0x20], RZ ;  /* 0x8000080053027a10 */ /* 0x000fe40007ffe0ff */
[----:B------:R-:W-:-:S03]  /*70a0*/  MOV R9, 0x0 ;  /* 0x0000000000097802 */ /* 0x000fc60000000f00 */
[----:B------:R1:W-:Y:S01]  /*70b0*/  STL [R2], R3 ;  /* 0x0000000302007387 */ /* 0x0003e20000100800 */
[----:B------:R-:W-:Y:S05]  /*70c0*/  RET.REL.NODEC R8 `(_ZN7cutlass13device_kernelIN5flash19enable_sm80_to_sm89INS1_16FlashAttnBwdSm80INS1_25CollectiveMainloopBwdSm80ILi2ELi2EN4cute5tupleIJNS5_1CILi128EEES8_NS7_ILi64EEEEEENS_10bfloat16_tEfNS_4arch4Sm80ELb0ELb1ELb1ELb0ELb1ELb0ELb0ELb0ELi2ELi4ELi4ELi4ELb0EEENS1_24CollectiveEpilogueBwdGQAISA_fSD_Li256ELb0ELb1EEENS1_19SingleTileSchedulerILb0ELb0ELb0ELi128EEEEEEEEEvNT_6ParamsE) ;  /* 0xffff8f3008007950 */ /* 0x000fea0003c3ffff */
        .type           $_ZN7cutlass13device_kernelIN5flash19enable_sm80_to_sm89INS1_16FlashAttnBwdSm80INS1_25CollectiveMainloopBwdSm80ILi2ELi2EN4cute5tupleIJNS5_1CILi128EEES8_NS7_ILi64EEEEEENS_10bfloat16_tEfNS_4arch4Sm80ELb0ELb1ELb1ELb0ELb1ELb0ELb0ELb0ELi2ELi4ELi4ELi4ELb0EEENS1_24CollectiveEpilogueBwdGQAISA_fSD_Li256ELb0ELb1EEENS1_19SingleTileSchedulerILb0ELb0ELb0ELi128EEEEEEEEEvNT_6ParamsE$_ZN4cute3eso3ESOILb1ELb0EJNS_10UnderscoreEiEEC2ERKS2_RKi,@function
        .size           $_ZN7cutlass13device_kernelIN5flash19enable_sm80_to_sm89INS1_16FlashAttnBwdSm80INS1_25CollectiveMainloopBwdSm80ILi2ELi2EN4cute5tupleIJNS5_1CILi128EEES8_NS7_ILi64EEEEEENS_10bfloat16_tEfNS_4arch4Sm80ELb0ELb1ELb1ELb0ELb1ELb0ELb0ELb0ELi2ELi4ELi4ELi4ELb0EEENS1_24CollectiveEpilogueBwdGQAISA_fSD_Li256ELb0ELb1EEENS1_19SingleTileSchedulerILb0ELb0ELb0ELi128EEEEEEEEEvNT_6ParamsE$_ZN4cute3eso3ESOILb1ELb0EJNS_10UnderscoreEiEEC2ERKS2_RKi,($_ZN7cutlass13device_kernelIN5flash19enable_sm80_to_sm89INS1_16FlashAttnBwdSm80INS1_25CollectiveMainloopBwdSm80ILi2ELi2EN4cute5tupleIJNS5_1CILi128EEES8_NS7_ILi64EEEEEENS_10bfloat16_tEfNS_4arch4Sm80ELb0ELb1ELb1ELb0ELb1ELb0ELb0ELb0ELi2ELi4ELi4ELi4ELb0EEENS1_24CollectiveEpilogueBwdGQAISA_fSD_Li256ELb0ELb1EEENS1_19SingleTileSchedulerILb0ELb0ELb0ELi128EEEEEEEEEvNT_6ParamsE$_ZN4cute3eso3ESOILb1ELb0EJNS_10UnderscoreEiiEEC2ERKS2_RKiS7_ - $_ZN7cutlass13device_kernelIN5flash19enable_sm80_to_sm89INS1_16FlashAttnBwdSm80INS1_25CollectiveMainloopBwdSm80ILi2ELi2EN4cute5tupleIJNS5_1CILi128EEES8_NS7_ILi64EEEEEENS_10bfloat16_tEfNS_4arch4Sm80ELb0ELb1ELb1ELb0ELb1ELb0ELb0ELb0ELi2ELi4ELi4ELi4ELb0EEENS1_24CollectiveEpilogueBwdGQAISA_fSD_Li256ELb0ELb1EEENS1_19SingleTileSchedulerILb0ELb0ELb0ELi128EEEEEEEEEvNT_6ParamsE$_ZN4cute3eso3ESOILb1ELb0EJNS_10UnderscoreEiEEC2ERKS2_RKi)
$_ZN7cutlass13device_kernelIN5flash19enable_sm80_to_sm89INS1_16FlashAttnBwdSm80INS1_25CollectiveMainloopBwdSm80ILi2ELi2EN4cute5tupleIJNS5_1CILi128EEES8_NS7_ILi64EEEEEENS_10bfloat16_tEfNS_4arch4Sm80ELb0ELb1ELb1ELb0ELb1ELb0ELb0ELb0ELi2ELi4ELi4ELi4ELb0EEENS1_24CollectiveEpilogueBwdGQAISA_fSD_Li256ELb0ELb1EEENS1_19SingleTileSchedulerILb0ELb0ELb0ELi128EEEEEEEEEvNT_6ParamsE$_ZN4cute3eso3ESOILb1ELb0EJNS_10UnderscoreEiEEC2ERKS2_RKi:
[----:B------:R-:W-:Y:S02]  /*70d0*/  IADD3 R2, R2, -c[0x0][0x20], RZ ;  /* 0x8000080002027a10 */ /* 0x000fe40007ffe0ff */
[----:B------:R-:W-:-:S03]  /*70e0*/  MOV R11, 0x0 ;  /* 0x00000000000b7802 */ /* 0x000fc60000000f00 */
[----:B------:R1:W-:Y:S01]  /*70f0*/  STL [R2], R3 ;  /* 0x0000000302007387 */ /* 0x0003e20000100800 */
[----:B------:R-:W-:Y:S05]  /*7100*/  RET.REL.NODEC R10 `(_ZN7cutlass13device_kernelIN5flash19enable_sm80_to_sm89INS1_16FlashAttnBwdSm80INS1_25CollectiveMainloopBwdSm80ILi2ELi2EN4cute5tupleIJNS5_1CILi128EEES8_NS7_ILi64EEEEEENS_10bfloat16_tEfNS_4arch4Sm80ELb0ELb1ELb1ELb0ELb1ELb0ELb0ELb0ELi2ELi4ELi4ELi4ELb0EEENS1_24CollectiveEpilogueBwdGQAISA_fSD_Li256ELb0ELb1EEENS1_19SingleTileSchedulerILb0ELb0ELb0ELi128EEEEEEEEEvNT_6ParamsE) ;  /* 0xffff8ef00a007950 */ /* 0x000fea0003c3ffff */
        .type           $_ZN7cutlass13device_kernelIN5flash19enable_sm80_to_sm89INS1_16FlashAttnBwdSm80INS1_25CollectiveMainloopBwdSm80ILi2ELi2EN4cute5tupleIJNS5_1CILi128EEES8_NS7_ILi64EEEEEENS_10bfloat16_tEfNS_4arch4Sm80ELb0ELb1ELb1ELb0ELb1ELb0ELb0ELb0ELi2ELi4ELi4ELi4ELb0EEENS1_24CollectiveEpilogueBwdGQAISA_fSD_Li256ELb0ELb1EEENS1_19SingleTileSchedulerILb0ELb0ELb0ELi128EEEEEEEEEvNT_6ParamsE$_ZN4cute3eso3ESOILb1ELb0EJNS_10UnderscoreEiiEEC2ERKS2_RKiS7_,@function
        .size           $_ZN7cutlass13device_kernelIN5flash19enable_sm80_to_sm89INS1_16FlashAttnBwdSm80INS1_25CollectiveMainloopBwdSm80ILi2ELi2EN4cute5tupleIJNS5_1CILi128EEES8_NS7_ILi64EEEEEENS_10bfloat16_tEfNS_4arch4Sm80ELb0ELb1ELb1ELb0ELb1ELb0ELb0ELb0ELi2ELi4ELi4ELi4ELb0EEENS1_24CollectiveEpilogueBwdGQAISA_fSD_Li256ELb0ELb1EEENS1_19SingleTileSchedulerILb0ELb0ELb0ELi128EEEEEEEEEvNT_6ParamsE$_ZN4cute3eso3ESOILb1ELb0EJNS_10UnderscoreEiiEEC2ERKS2_RKiS7_,($_ZN7cutlass13device_kernelIN5flash19enable_sm80_to_sm89INS1_16FlashAttnBwdSm80INS1_25CollectiveMainloopBwdSm80ILi2ELi2EN4cute5tupleIJNS5_1CILi128EEES8_NS7_ILi64EEEEEENS_10bfloat16_tEfNS_4arch4Sm80ELb0ELb1ELb1ELb0ELb1ELb0ELb0ELb0ELi2ELi4ELi4ELi4ELb0EEENS1_24CollectiveEpilogueBwdGQAISA_fSD_Li256ELb0ELb1EEENS1_19SingleTileSchedulerILb0ELb0ELb0ELi128EEEEEEEEEvNT_6ParamsE$_ZN4cute3eso3ESOILb1ELb0EJNS_14ComposedLayoutINS_7SwizzleILi3ELi3ELi3EEENS_1CILi0EEENS_6LayoutINS_5tupleIJNS8_IJNS8_IJNS5_ILi4EEENS5_ILi8EEEEEENS8_IJNS5_ILi2EEENS5_ILi1EEEEEEEEENS8_IJNS8_IJSC_SC_EEENS8_IJSA_S9_EEEEEEEEENS8_IJNS8_IJNS8_IJSC_NS5_ILi64EEEEEENS8_IJNS5_ILi512EEES6_EEEEEENS8_IJNS8_IJSD_SA_EEENS8_IJNS5_ILi1024EEENS5_ILi16EEEEEEEEEEEEEEEENS_10ViewEngineINS_8smem_ptrIPN7cutlass10bfloat16_tEEEEEEEC2ERKSW_RKS13_ - $_ZN7cutlass13device_kernelIN5flash19enable_sm80_to_sm89INS1_16FlashAttnBwdSm80INS1_25CollectiveMainloopBwdSm80ILi2ELi2EN4cute5tupleIJNS5_1CILi128EEES8_NS7_ILi64EEEEEENS_10bfloat16_tEfNS_4arch4Sm80ELb0ELb1ELb1ELb0ELb1ELb0ELb0ELb0ELi2ELi4ELi4ELi4ELb0EEENS1_24CollectiveEpilogueBwdGQAISA_fSD_Li256ELb0ELb1EEENS1_19SingleTileSchedulerILb0ELb0ELb0ELi128EEEEEEEEEvNT_6ParamsE$_ZN4cute3eso3ESOILb1ELb0EJNS_10UnderscoreEiiEEC2ERKS2_RKiS7_)
$_ZN7cutlass13device_kernelIN5flash19enable_sm80_to_sm89INS1_16FlashAttnBwdSm80INS1_25CollectiveMainloopBwdSm80ILi2ELi2EN4cute5tupleIJNS5_1CILi128EEES8_NS7_ILi64EEEEEENS_10bfloat16_tEfNS_4arch4Sm80ELb0ELb1ELb1ELb0ELb1ELb0ELb0ELb0ELi2ELi4ELi4ELi4ELb0EEENS1_24CollectiveEpilogueBwdGQAISA_fSD_Li256ELb0ELb1EEENS1_19SingleTileSchedulerILb0ELb0ELb0ELi128EEEEEEEEEvNT_6ParamsE$_ZN4cute3eso3ESOILb1ELb0EJNS_10UnderscoreEiiEEC2ERKS2_RKiS7_:
[----:B------:R-:W-:Y:S02]  /*7110*/  IADD3 R3, R83, -c[0x0][0x20], RZ ;  /* 0x8000080053037a10 */ /* 0x000fe40007ffe0ff */
[----:B------:R-:W-:-:S03]  /*7120*/  IADD3 R2, R81, -c[0x0][0x20], RZ ;  /* 0x8000080051027a10 */ /* 0x000fc60007ffe0ff */
[----:B------:R1:W-:Y:S04]  /*7130*/  STL [R3], R82 ;  /* 0x0000005203007387 */ /* 0x0003e80000100800 */
[----:B------:R-:W2:Y:S01]  /*7140*/  LDL R2, [R2] ;  /* 0x0000000002027983 */ /* 0x000ea20000100800 */
[----:B------:R-:W-:-:S03]  /*7150*/  IMAD.MOV.U32 R81, RZ, RZ, 0x0 ;  /* 0x00000000ff517424 */ /* 0x000fc600078e00ff */
[----:B--2---:R1:W-:Y:S01]  /*7160*/  STL [R3+0x4], R2 ;  /* 0x0000040203007387 */ /* 0x0043e20000100800 */
[----:B------:R-:W-:Y:S05]  /*7170*/  RET.REL.NODEC R80 `(_ZN7cutlass13device_kernelIN5flash19enable_sm80_to_sm89INS1_16FlashAttnBwdSm80INS1_25CollectiveMainloopBwdSm80ILi2ELi2EN4cute5tupleIJNS5_1CILi128EEES8_NS7_ILi64EEEEEENS_10bfloat16_tEfNS_4arch4Sm80ELb0ELb1ELb1ELb0ELb1ELb0ELb0ELb0ELi2ELi4ELi4ELi4ELb0EEENS1_24CollectiveEpilogueBwdGQAISA_fSD_Li256ELb0ELb1EEENS1_19SingleTileSchedulerILb0ELb0ELb0ELi128EEEEEEEEEvNT_6ParamsE) ;  /* 0xffff8e8050007950 */ /* 0x000fea0003c3ffff */
        .type           $_ZN7cutlass13device_kernelIN5flash19enable_sm80_to_sm89INS1_16FlashAttnBwdSm80INS1_25CollectiveMainloopBwdSm80ILi2ELi2EN4cute5tupleIJNS5_1CILi128EEES8_NS7_ILi64EEEEEENS_10bfloat16_tEfNS_4arch4Sm80ELb0ELb1ELb1ELb0ELb1ELb0ELb0ELb0ELi2ELi4ELi4ELi4ELb0EEENS1_24CollectiveEpilogueBwdGQAISA_fSD_Li256ELb0ELb1EEENS1_19SingleTileSchedulerILb0ELb0ELb0ELi128EEEEEEEEEvNT_6ParamsE$_ZN4cute3eso3ESOILb1ELb0EJNS_14ComposedLayoutINS_7SwizzleILi3ELi3ELi3EEENS_1CILi0EEENS_6LayoutINS_5tupleIJNS8_IJNS8_IJNS5_ILi4EEENS5_ILi8EEEEEENS8_IJNS5_ILi2EEENS5_ILi1EEEEEEEEENS8_IJNS8_IJSC_SC_EEENS8_IJSA_S9_EEEEEEEEENS8_IJNS8_IJNS8_IJSC_NS5_ILi64EEEEEENS8_IJNS5_ILi512EEES6_EEEEEENS8_IJNS8_IJSD_SA_EEENS8_IJNS5_ILi1024EEENS5_ILi16EEEEEEEEEEEEEEEENS_10ViewEngineINS_8smem_ptrIPN7cutlass10bfloat16_tEEEEEEEC2ERKSW_RKS13_,@function
        .size           $_ZN7cutlass13device_kernelIN5flash19enable_sm80_to_sm89INS1_16FlashAttnBwdSm80INS1_25CollectiveMainloopBwdSm80ILi2ELi2EN4cute5tupleIJNS5_1CILi128EEES8_NS7_ILi64EEEEEENS_10bfloat16_tEfNS_4arch4Sm80ELb0ELb1ELb1ELb0ELb1ELb0ELb0ELb0ELi2ELi4ELi4ELi4ELb0EEENS1_24CollectiveEpilogueBwdGQAISA_fSD_Li256ELb0ELb1EEENS1_19SingleTileSchedulerILb0ELb0ELb0ELi128EEEEEEEEEvNT_6ParamsE$_ZN4cute3eso3ESOILb1ELb0EJNS_14ComposedLayoutINS_7SwizzleILi3ELi3ELi3EEENS_1CILi0EEENS_6LayoutINS_5tupleIJNS8_IJNS8_IJNS5_ILi4EEENS5_ILi8EEEEEENS8_IJNS5_ILi2EEENS5_ILi1EEEEEEEEENS8_IJNS8_IJSC_SC_EEENS8_IJSA_S9_EEEEEEEEENS8_IJNS8_IJNS8_IJSC_NS5_ILi64EEEEEENS8_IJNS5_ILi512EEES6_EEEEEENS8_IJNS8_IJSD_SA_EEENS8_IJNS5_ILi1024EEENS5_ILi16EEEEEEEEEEEEEEEENS_10ViewEngineINS_8smem_ptrIPN7cutlass10bfloat16_tEEEEEEEC2ERKSW_RKS13_,($_ZN7cutlass13device_kernelIN5flash19enable_sm80_to_sm89INS1_16FlashAttnBwdSm80INS1_25CollectiveMainloopBwdSm80ILi2ELi2EN4cute5tupleIJNS5_1CILi128EEES8_NS7_ILi64EEEEEENS_10bfloat16_tEfNS_4arch4Sm80ELb0ELb1ELb1ELb0ELb1ELb0ELb0ELb0ELi2ELi4ELi4ELi4ELb0EEENS1_24CollectiveEpilogueBwdGQAISA_fSD_Li256ELb0ELb1EEENS1_19SingleTileSchedulerILb0ELb0ELb0ELi128EEEEEEEEEvNT_6ParamsE$_ZN4cute3eso3ESOILb1ELb0EJNS_14ComposedLayoutINS_7SwizzleILi3ELi3ELi3EEENS_1CILi0EEENS_6LayoutINS_5tupleIJNS8_IJNS8_IJNS5_ILi4EEENS5_ILi8EEEEEENS8_IJNS5_ILi2EEENS5_ILi1EEEEEEEEENS8_IJNS8_IJSC_SC_EEESB_EEEEEENS8_IJNS8_IJNS8_IJNS5_ILi128EEESD_EEENS8_IJSA_S6_EEEEEENS8_IJNS8_IJNS5_ILi64EEENS5_ILi512EEEEEENS8_IJNS5_ILi16EEENS5_ILi1024EEEEEEEEEEEEEEEENS_10ViewEngineINS_8smem_ptrIPN7cutlass10bfloat16_tEEEEEEEC2ERKSW_RKS13_ - $_ZN7cutlass13device_kernelIN5flash19enable_sm80_to_sm89INS1_16FlashAttnBwdSm80INS1_25CollectiveMainloopBwdSm80ILi2ELi2EN4cute5tupleIJNS5_1CILi128EEES8_NS7_ILi64EEEEEENS_10bfloat16_tEfNS_4arch4Sm80ELb0ELb1ELb1ELb0ELb1ELb0ELb0ELb0ELi2ELi4ELi4ELi4ELb0EEENS1_24CollectiveEpilogueBwdGQAISA_fSD_Li256ELb0ELb1EEENS1_19SingleTileSchedulerILb0ELb0ELb0ELi128EEEEEEEEEvNT_6ParamsE$_ZN4cute3eso3ESOILb1ELb0EJNS_14ComposedLayoutINS_7SwizzleILi3ELi3ELi3EEENS_1CILi0EEENS_6LayoutINS_5tupleIJNS8_IJNS8_IJNS5_ILi4EEENS5_ILi8EEEEEENS8_IJNS5_ILi2EEENS5_ILi1EEEEEEEEENS8_IJNS8_IJSC_SC_EEENS8_IJSA_S9_EEEEEEEEENS8_IJNS8_IJNS8_IJSC_NS5_ILi64EEEEEENS8_IJNS5_ILi512EEES6_EEEEEENS8_IJNS8_IJSD_SA_EEENS8_IJNS5_ILi1024EEENS5_ILi16EEEEEEEEEEEEEEEENS_10ViewEngineINS_8smem_ptrIPN7cutlass10bfloat16_tEEEEEEEC2ERKSW_RKS13_)
$_ZN7cutlass13device_kernelIN5flash19enable_sm80_to_sm89INS1_16FlashAttnBwdSm80INS1_25CollectiveMainloopBwdSm80ILi2ELi2EN4cute5tupleIJNS5_1CILi128EEES8_NS7_ILi64EEEEEENS_10bfloat16_tEfNS_4arch4Sm80ELb0ELb1ELb1ELb0ELb1ELb0ELb0ELb0ELi2ELi4ELi4ELi4ELb0EEENS1_24CollectiveEpilogueBwdGQAISA_fSD_Li256ELb0ELb1EEENS1_19SingleTileSchedulerILb0ELb0ELb0ELi128EEEEEEEEEvNT_6ParamsE$_ZN4cute3eso3ESOILb1ELb0EJNS_14ComposedLayoutINS_7SwizzleILi3ELi3ELi3EEENS_1CILi0EEENS_6LayoutINS_5tupleIJNS8_IJNS8_IJNS5_ILi4EEENS5_ILi8EEEEEENS8_IJNS5_ILi2EEENS5_ILi1EEEEEEEEENS8_IJNS8_IJSC_SC_EEENS8_IJSA_S9_EEEEEEEEENS8_IJNS8_IJNS8_IJSC_NS5_ILi64EEEEEENS8_IJNS5_ILi512EEES6_EEEEEENS8_IJNS8_IJSD_SA_EEENS8_IJNS5_ILi1024EEENS5_ILi16EEEEEEEEEEEEEEEENS_10ViewEngineINS_8smem_ptrIPN7cutlass10bfloat16_tEEEEEEEC2ERKSW_RKS13_:
[----:B------:R-:W-:Y:S02]  /*7180*/  IADD3 R4, R25, -c[0x0][0x20], RZ ;  /* 0x8000080019047a10 */ /* 0x000fe40007ffe0ff */
[----:B------:R-:W-:-:S03]  /*7190*/  MOV R7, 0x0 ;  /* 0x0000000000077802 */ /* 0x000fc60000000f00 */
[----:B------:R1:W-:Y:S01]  /*71a0*/  STL.64 [R4], R2 ;  /* 0x0000000204007387 */ /* 0x0003e20000100a00 */
[----:B------:R-:W-:Y:S05]  /*71b0*/  RET.REL.NODEC R6 `(_ZN7cutlass13device_kernelIN5flash19enable_sm80_to_sm89INS1_16FlashAttnBwdSm80INS1_25CollectiveMainloopBwdSm80ILi2ELi2EN4cute5tupleIJNS5_1CILi128EEES8_NS7_ILi64EEEEEENS_10bfloat16_tEfNS_4arch4Sm80ELb0ELb1ELb1ELb0ELb1ELb0ELb0ELb0ELi2ELi4ELi4ELi4ELb0EEENS1_24CollectiveEpilogueBwdGQAISA_fSD_Li256ELb0ELb1EEENS1_19SingleTileSchedulerILb0ELb0ELb0ELi128EEEEEEEEEvNT_6ParamsE) ;  /* 0xffff8e4006007950 */ /* 0x000fea0003c3ffff */
        .type           $_ZN7cutlass13device_kernelIN5flash19enable_sm80_to_sm89INS1_16FlashAttnBwdSm80INS1_25CollectiveMainloopBwdSm80ILi2ELi2EN4cute5tupleIJNS5_1CILi128EEES8_NS7_ILi64EEEEEENS_10bfloat16_tEfNS_4arch4Sm80ELb0ELb1ELb1ELb0ELb1ELb0ELb0ELb0ELi2ELi4ELi4ELi4ELb0EEENS1_24CollectiveEpilogueBwdGQAISA_fSD_Li256ELb0ELb1EEENS1_19SingleTileSchedulerILb0ELb0ELb0ELi128EEEEEEEEEvNT_6ParamsE$_ZN4cute3eso3ESOILb1ELb0EJNS_14ComposedLayoutINS_7SwizzleILi3ELi3ELi3EEENS_1CILi0EEENS_6LayoutINS_5tupleIJNS8_IJNS8_IJNS5_ILi4EEENS5_ILi8EEEEEENS8_IJNS5_ILi2EEENS5_ILi1EEEEEEEEENS8_IJNS8_IJSC_SC_EEESB_EEEEEENS8_IJNS8_IJNS8_IJNS5_ILi128EEESD_EEENS8_IJSA_S6_EEEEEENS8_IJNS8_IJNS5_ILi64EEENS5_ILi512EEEEEENS8_IJNS5_ILi16EEENS5_ILi1024EEEEEEEEEEEEEEEENS_10ViewEngineINS_8smem_ptrIPN7cutlass10bfloat16_tEEEEEEEC2ERKSW_RKS13_,@function
        .size           $_ZN7cutlass13device_kernelIN5flash19enable_sm80_to_sm89INS1_16FlashAttnBwdSm80INS1_25CollectiveMainloopBwdSm80ILi2ELi2EN4cute5tupleIJNS5_1CILi128EEES8_NS7_ILi64EEEEEENS_10bfloat16_tEfNS_4arch4Sm80ELb0ELb1ELb1ELb0ELb1ELb0ELb0ELb0ELi2ELi4ELi4ELi4ELb0EEENS1_24CollectiveEpilogueBwdGQAISA_fSD_Li256ELb0ELb1EEENS1_19SingleTileSchedulerILb0ELb0ELb0ELi128EEEEEEEEEvNT_6ParamsE$_ZN4cute3eso3ESOILb1ELb0EJNS_14ComposedLayoutINS_7SwizzleILi3ELi3ELi3EEENS_1CILi0EEENS_6LayoutINS_5tupleIJNS8_IJNS8_IJNS5_ILi4EEENS5_ILi8EEEEEENS8_IJNS5_ILi2EEENS5_ILi1EEEEEEEEENS8_IJNS8_IJSC_SC_EEESB_EEEEEENS8_IJNS8_IJNS8_IJNS5_ILi128EEESD_EEENS8_IJSA_S6_EEEEEENS8_IJNS8_IJNS5_ILi64EEENS5_ILi512EEEEEENS8_IJNS5_ILi16EEENS5_ILi1024EEEEEEEEEEEEEEEENS_10ViewEngineINS_8smem_ptrIPN7cutlass10bfloat16_tEEEEEEEC2ERKSW_RKS13_,($_ZN7cutlass13device_kernelIN5flash19enable_sm80_to_sm89INS1_16FlashAttnBwdSm80INS1_25CollectiveMainloopBwdSm80ILi2ELi2EN4cute5tupleIJNS5_1CILi128EEES8_NS7_ILi64EEEEEENS_10bfloat16_tEfNS_4arch4Sm80ELb0ELb1ELb1ELb0ELb1ELb0ELb0ELb0ELi2ELi4ELi4ELi4ELb0EEENS1_24CollectiveEpilogueBwdGQAISA_fSD_Li256ELb0ELb1EEENS1_19SingleTileSchedulerILb0ELb0ELb0ELi128EEEEEEEEEvNT_6ParamsE$_ZN4cute3eso3ESOILb1ELb0EJNS_14ComposedLayoutINS_7SwizzleILi3ELi3ELi3EEENS_1CILi0EEENS_6LayoutINS_5tupleIJNS8_IJNS8_IJNS5_ILi4EEENS5_ILi8EEEEEENS8_IJS9_NS5_ILi1EEEEEEEEENS8_IJNS8_IJNS5_ILi2EEESF_SF_EEENS8_IJSF_NS8_IJS9_SF_EEEEEEEEEEEENS8_IJNS8_IJNS8_IJSF_NS5_ILi64EEEEEENS8_IJNS5_ILi1024EEES6_EEEEEENS8_IJNS8_IJSC_NS5_ILi512EEESA_EEENS8_IJNS5_ILi4096EEENS8_IJNS5_ILi16EEENS5_ILi8192EEEEEEEEEEEEEEEEEEENS_10ViewEngineINS_8smem_ptrIPN7cutlass10bfloat16_tEEEEEEEC2ERKS10_RKS17_ - $_ZN7cutlass13device_kernelIN5flash19enable_sm80_to_sm89INS1_16FlashAttnBwdSm80INS1_25CollectiveMainloopBwdSm80ILi2ELi2EN4cute5tupleIJNS5_1CILi128EEES8_NS7_ILi64EEEEEENS_10bfloat16_tEfNS_4arch4Sm80ELb0ELb1ELb1ELb0ELb1ELb0ELb0ELb0ELi2ELi4ELi4ELi4ELb0EEENS1_24CollectiveEpilogueBwdGQAISA_fSD_Li256ELb0ELb1EEENS1_19SingleTileSchedulerILb0ELb0ELb0ELi128EEEEEEEEEvNT_6ParamsE$_ZN4cute3eso3ESOILb1ELb0EJNS_14ComposedLayoutINS_7SwizzleILi3ELi3ELi3EEENS_1CILi0EEENS_6LayoutINS_5tupleIJNS8_IJNS8_IJNS5_ILi4EEENS5_ILi8EEEEEENS8_IJNS5_ILi2EEENS5_ILi1EEEEEEEEENS8_IJNS8_IJSC_SC_EEESB_EEEEEENS8_IJNS8_IJNS8_IJNS5_ILi128EEESD_EEENS8_IJSA_S6_EEEEEENS8_IJNS8_IJNS5_ILi64EEENS5_ILi512EEEEEENS8_IJNS5_ILi16EEENS5_ILi1024EEEEEEEEEEEEEEEENS_10ViewEngineINS_8smem_ptrIPN7cutlass10bfloat16_tEEEEEEEC2ERKSW_RKS13_)
$_ZN7cutlass13device_kernelIN5flash19enable_sm80_to_sm89INS1_16FlashAttnBwdSm80INS1_25CollectiveMainloopBwdSm80ILi2ELi2EN4cute5tupleIJNS5_1CILi128EEES8_NS7_ILi64EEEEEENS_10bfloat16_tEfNS_4arch4Sm80ELb0ELb1ELb1ELb0ELb1ELb0ELb0ELb0ELi2ELi4ELi4ELi4ELb0EEENS1_24CollectiveEpilogueBwdGQAISA_fSD_Li256ELb0ELb1EEENS1_19SingleTileSchedulerILb0ELb0ELb0ELi128EEEEEEEEEvNT_6ParamsE$_ZN4cute3eso3ESOILb1ELb0EJNS_14ComposedLayoutINS_7SwizzleILi3ELi3ELi3EEENS_1CILi0EEENS_6LayoutINS_5tupleIJNS8_IJNS8_IJNS5_ILi4EEENS5_ILi8EEEEEENS8_IJNS5_ILi2EEENS5_ILi1EEEEEEEEENS8_IJNS8_IJSC_SC_EEESB_EEEEEENS8_IJNS8_IJNS8_IJNS5_ILi128EEESD_EEENS8_IJSA_S6_EEEEEENS8_IJNS8_IJNS5_ILi64EEENS5_ILi512EEEEEENS8_IJNS5_ILi16EEENS5_ILi1024EEEEEEEEEEEEEEEENS_10ViewEngineINS_8smem_ptrIPN7cutlass10bfloat16_tEEEEEEEC2ERKSW_RKS13_:
[----:B------:R-:W-:Y:S02]  /*71c0*/  IADD3 R4, R62, -c[0x0][0x20], RZ ;  /* 0x800008003e047a10 */ /* 0x000fe40007ffe0ff */
[----:B------:R-:W-:-:S03]  /*71d0*/  MOV R7, 0x0 ;  /* 0x0000000000077802 */ /* 0x000fc60000000f00 */
[----:B------:R1:W-:Y:S01]  /*71e0*/  STL.64 [R4], R2 ;  /* 0x0000000204007387 */ /* 0x0003e20000100a00 */
[----:B------:R-:W-:Y:S05]  /*71f0*/  RET.REL.NODEC R6 `(_ZN7cutlass13device_kernelIN5flash19enable_sm80_to_sm89INS1_16FlashAttnBwdSm80INS1_25CollectiveMainloopBwdSm80ILi2ELi2EN4cute5tupleIJNS5_1CILi128EEES8_NS7_ILi64EEEEEENS_10bfloat16_tEfNS_4arch4Sm80ELb0ELb1ELb1ELb0ELb1ELb0ELb0ELb0ELi2ELi4ELi4ELi4ELb0EEENS1_24CollectiveEpilogueBwdGQAISA_fSD_Li256ELb0ELb1EEENS1_19SingleTileSchedulerILb0ELb0ELb0ELi128EEEEEEEEEvNT_6ParamsE) ;  /* 0xffff8e0006007950 */ /* 0x000fea0003c3ffff */
        .type           $_ZN7cutlass13device_kernelIN5flash19enable_sm80_to_sm89INS1_16FlashAttnBwdSm80INS1_25CollectiveMainloopBwdSm80ILi2ELi2EN4cute5tupleIJNS5_1CILi128EEES8_NS7_ILi64EEEEEENS_10bfloat16_tEfNS_4arch4Sm80ELb0ELb1ELb1ELb0ELb1ELb0ELb0ELb0ELi2ELi4ELi4ELi4ELb0EEENS1_24CollectiveEpilogueBwdGQAISA_fSD_Li256ELb0ELb1EEENS1_19SingleTileSchedulerILb0ELb0ELb0ELi128EEEEEEEEEvNT_6ParamsE$_ZN4cute3eso3ESOILb1ELb0EJNS_14ComposedLayoutINS_7SwizzleILi3ELi3ELi3EEENS_1CILi0EEENS_6LayoutINS_5tupleIJNS8_IJNS8_IJNS5_ILi4EEENS5_ILi8EEEEEENS8_IJS9_NS5_ILi1EEEEEEEEENS8_IJNS8_IJNS5_ILi2EEESF_SF_EEENS8_IJSF_NS8_IJS9_SF_EEEEEEEEEEEENS8_IJNS8_IJNS8_IJSF_NS5_ILi64EEEEEENS8_IJNS5_ILi1024EEES6_EEEEEENS8_IJNS8_IJSC_NS5_ILi512EEESA_EEENS8_IJNS5_ILi4096EEENS8_IJNS5_ILi16EEENS5_ILi8192EEEEEEEEEEEEEEEEEEENS_10ViewEngineINS_8smem_ptrIPN7cutlass10bfloat16_tEEEEEEEC2ERKS10_RKS17_,@function
        .size           $_ZN7cutlass13device_kernelIN5flash19enable_sm80_to_sm89INS1_16FlashAttnBwdSm80INS1_25CollectiveMainloopBwdSm80ILi2ELi2EN4cute5tupleIJNS5_1CILi128EEES8_NS7_ILi64EEEEEENS_10bfloat16_tEfNS_4arch4Sm80ELb0ELb1ELb1ELb0ELb1ELb0ELb0ELb0ELi2ELi4ELi4ELi4ELb0EEENS1_24CollectiveEpilogueBwdGQAISA_fSD_Li256ELb0ELb1EEENS1_19SingleTileSchedulerILb0ELb0ELb0ELi128EEEEEEEEEvNT_6ParamsE$_ZN4cute3eso3ESOILb1ELb0EJNS_14ComposedLayoutINS_7SwizzleILi3ELi3ELi3EEENS_1CILi0EEENS_6LayoutINS_5tupleIJNS8_IJNS8_IJNS5_ILi4EEENS5_ILi8EEEEEENS8_IJS9_NS5_ILi1EEEEEEEEENS8_IJNS8_IJNS5_ILi2EEESF_SF_EEENS8_IJSF_NS8_IJS9_SF_EEEEEEEEEEEENS8_IJNS8_IJNS8_IJSF_NS5_ILi64EEEEEENS8_IJNS5_ILi1024EEES6_EEEEEENS8_IJNS8_IJSC_NS5_ILi512EEESA_EEENS8_IJNS5_ILi4096EEENS8_IJNS5_ILi16EEENS5_ILi8192EEEEEEEEEEEEEEEEEEENS_10ViewEngineINS_8smem_ptrIPN7cutlass10bfloat16_tEEEEEEEC2ERKS10_RKS17_,($_ZN7cutlass13device_kernelIN5flash19enable_sm80_to_sm89INS1_16FlashAttnBwdSm80INS1_25CollectiveMainloopBwdSm80ILi2ELi2EN4cute5tupleIJNS5_1CILi128EEES8_NS7_ILi64EEEEEENS_10bfloat16_tEfNS_4arch4Sm80ELb0ELb1ELb1ELb0ELb1ELb0ELb0ELb0ELi2ELi4ELi4ELi4ELb0EEENS1_24CollectiveEpilogueBwdGQAISA_fSD_Li256ELb0ELb1EEENS1_19SingleTileSchedulerILb0ELb0ELb0ELi128EEEEEEEEEvNT_6ParamsE$_ZN4cute3eso3ESOILb1ELb0EJNS_14ComposedLayoutINS_7SwizzleILi3ELi3ELi3EEENS_1CILi0EEENS_6LayoutINS_5tupleIJNS8_IJNS8_IJNS5_ILi4EEENS5_ILi8EEEEEENS8_IJS9_NS5_ILi1EEEEEEEEENS8_IJNS8_IJNS5_ILi2EEESF_SF_EEENS8_IJSF_SA_EEEEEEEEENS8_IJNS8_IJNS8_IJNS5_ILi128EEESC_EEENS8_IJNS5_ILi16EEES6_EEEEEENS8_IJNS8_IJNS5_ILi64EEESA_NS5_ILi512EEEEEENS8_IJNS5_ILi8192EEENS5_ILi1024EEEEEEEEEEEEEEEENS_10ViewEngineINS_8smem_ptrIPN7cutlass10bfloat16_tEEEEEEEC2ERKSY_RKS15_ - $_ZN7cutlass13device_kernelIN5flash19enable_sm80_to_sm89INS1_16FlashAttnBwdSm80INS1_25CollectiveMainloopBwdSm80ILi2ELi2EN4cute5tupleIJNS5_1CILi128EEES8_NS7_ILi64EEEEEENS_10bfloat16_tEfNS_4arch4Sm80ELb0ELb1ELb1ELb0ELb1ELb0ELb0ELb0ELi2ELi4ELi4ELi4ELb0EEENS1_24CollectiveEpilogueBwdGQAISA_fSD_Li256ELb0ELb1EEENS1_19SingleTileSchedulerILb0ELb0ELb0ELi128EEEEEEEEEvNT_6ParamsE$_ZN4cute3eso3ESOILb1ELb0EJNS_14ComposedLayoutINS_7SwizzleILi3ELi3ELi3EEENS_1CILi0EEENS_6LayoutINS_5tupleIJNS8_IJNS8_IJNS5_ILi4EEENS5_ILi8EEEEEENS8_IJS9_NS5_ILi1EEEEEEEEENS8_IJNS8_IJNS5_ILi2EEESF_SF_EEENS8_IJSF_NS8_IJS9_SF_EEEEEEEEEEEENS8_IJNS8_IJNS8_IJSF_NS5_ILi64EEEEEENS8_IJNS5_ILi1024EEES6_EEEEEENS8_IJNS8_IJSC_NS5_ILi512EEESA_EEENS8_IJNS5_ILi4096EEENS8_IJNS5_ILi16EEENS5_ILi8192EEEEEEEEEEEEEEEEEEENS_10ViewEngineINS_8smem_ptrIPN7cutlass10bfloat16_tEEEEEEEC2ERKS10_RKS17_)
$_ZN7cutlass13device_kernelIN5flash19enable_sm80_to_sm89INS1_16FlashAttnBwdSm80INS1_25CollectiveMainloopBwdSm80ILi2ELi2EN4cute5tupleIJNS5_1CILi128EEES8_NS7_ILi64EEEEEENS_10bfloat16_tEfNS_4arch4Sm80ELb0ELb1ELb1ELb0ELb1ELb0ELb0ELb0ELi2ELi4ELi4ELi4ELb0EEENS1_24CollectiveEpilogueBwdGQAISA_fSD_Li256ELb0ELb1EEENS1_19SingleTileSchedulerILb0ELb0ELb0ELi128EEEEEEEEEvNT_6ParamsE$_ZN4cute3eso3ESOILb1ELb0EJNS_14ComposedLayoutINS_7SwizzleILi3ELi3ELi3EEENS_1CILi0EEENS_6LayoutINS_5tupleIJNS8_IJNS8_IJNS5_ILi4EEENS5_ILi8EEEEEENS8_IJS9_NS5_ILi1EEEEEEEEENS8_IJNS8_IJNS5_ILi2EEESF_SF_EEENS8_IJSF_NS8_IJS9_SF_EEEEEEEEEEEENS8_IJNS8_IJNS8_IJSF_NS5_ILi64EEEEEENS8_IJNS5_ILi1024EEES6_EEEEEENS8_IJNS8_IJSC_NS5_ILi512EEESA_EEENS8_IJNS5_ILi4096EEENS8_IJNS5_ILi16EEENS5_ILi8192EEEEEEEEEEEEEEEEEEENS_10ViewEngineINS_8smem_ptrIPN7cutlass10bfloat16_tEEEEEEEC2ERKS10_RKS17_:
[----:B------:R-:W-:Y:S02]  /*7200*/  IADD3 R4, R62, -c[0x0][0x20], RZ ;  /* 0x800008003e047a10 */ /* 0x000fe40007ffe0ff */
[----:B------:R-:W-:-:S03]  /*7210*/  MOV R7, 0x0 ;  /* 0x0000000000077802 */ /* 0x000fc60000000f00 */
[----:B------:R1:W-:Y:S01]  /*7220*/  STL.64 [R4], R2 ;  /* 0x0000000204007387 */ /* 0x0003e20000100a00 */
[----:B------:R-:W-:Y:S05]  /*7230*/  RET.REL.NODEC R6 `(_ZN7cutlass13device_kernelIN5flash19enable_sm80_to_sm89INS1_16FlashAttnBwdSm80INS1_25CollectiveMainloopBwdSm80ILi2ELi2EN4cute5tupleIJNS5_1CILi128EEES8_NS7_ILi64EEEEEENS_10bfloat16_tEfNS_4arch4Sm80ELb0ELb1ELb1ELb0ELb1ELb0ELb0ELb0ELi2ELi4ELi4ELi4ELb0EEENS1_24CollectiveEpilogueBwdGQAISA_fSD_Li256ELb0ELb1EEENS1_19SingleTileSchedulerILb0ELb0ELb0ELi128EEEEEEEEEvNT_6ParamsE) ;  /* 0xffff8dc006007950 */ /* 0x000fea0003c3ffff */
        .type           $_ZN7cutlass13device_kernelIN5flash19enable_sm80_to_sm89INS1_16FlashAttnBwdSm80INS1_25CollectiveMainloopBwdSm80ILi2ELi2EN4cute5tupleIJNS5_1CILi128EEES8_NS7_ILi64EEEEEENS_10bfloat16_tEfNS_4arch4Sm80ELb0ELb1ELb1ELb0ELb1ELb0ELb0ELb0ELi2ELi4ELi4ELi4ELb0EEENS1_24CollectiveEpilogueBwdGQAISA_fSD_Li256ELb0ELb1EEENS1_19SingleTileSchedulerILb0ELb0ELb0ELi128EEEEEEEEEvNT_6ParamsE$_ZN4cute3eso3ESOILb1ELb0EJNS_14ComposedLayoutINS_7SwizzleILi3ELi3ELi3EEENS_1CILi0EEENS_6LayoutINS_5tupleIJNS8_IJNS8_IJNS5_ILi4EEENS5_ILi8EEEEEENS8_IJS9_NS5_ILi1EEEEEEEEENS8_IJNS8_IJNS5_ILi2EEESF_SF_EEENS8_IJSF_SA_EEEEEEEEENS8_IJNS8_IJNS8_IJNS5_ILi128EEESC_EEENS8_IJNS5_ILi16EEES6_EEEEEENS8_IJNS8_IJNS5_ILi64EEESA_NS5_ILi512EEEEEENS8_IJNS5_ILi8192EEENS5_ILi1024EEEEEEEEEEEEEEEENS_10ViewEngineINS_8smem_ptrIPN7cutlass10bfloat16_tEEEEEEEC2ERKSY_RKS15_,@function
        .size           $_ZN7cutlass13device_kernelIN5flash19enable_sm80_to_sm89INS1_16FlashAttnBwdSm80INS1_25CollectiveMainloopBwdSm80ILi2ELi2EN4cute5tupleIJNS5_1CILi128EEES8_NS7_ILi64EEEEEENS_10bfloat16_tEfNS_4arch4Sm80ELb0ELb1ELb1ELb0ELb1ELb0ELb0ELb0ELi2ELi4ELi4ELi4ELb0EEENS1_24CollectiveEpilogueBwdGQAISA_fSD_Li256ELb0ELb1EEENS1_19SingleTileSchedulerILb0ELb0ELb0ELi128EEEEEEEEEvNT_6ParamsE$_ZN4cute3eso3ESOILb1ELb0EJNS_14ComposedLayoutINS_7SwizzleILi3ELi3ELi3EEENS_1CILi0EEENS_6LayoutINS_5tupleIJNS8_IJNS8_IJNS5_ILi4EEENS5_ILi8EEEEEENS8_IJS9_NS5_ILi1EEEEEEEEENS8_IJNS8_IJNS5_ILi2EEESF_SF_EEENS8_IJSF_SA_EEEEEEEEENS8_IJNS8_IJNS8_IJNS5_ILi128EEESC_EEENS8_IJNS5_ILi16EEES6_EEEEEENS8_IJNS8_IJNS5_ILi64EEESA_NS5_ILi512EEEEEENS8_IJNS5_ILi8192EEENS5_ILi1024EEEEEEEEEEEEEEEENS_10ViewEngineINS_8smem_ptrIPN7cutlass10bfloat16_tEEEEEEEC2ERKSY_RKS15_,($_ZN7cutlass13device_kernelIN5flash19enable_sm80_to_sm89INS1_16FlashAttnBwdSm80INS1_25CollectiveMainloopBwdSm80ILi2ELi2EN4cute5tupleIJNS5_1CILi128EEES8_NS7_ILi64EEEEEENS_10bfloat16_tEfNS_4arch4Sm80ELb0ELb1ELb1ELb0ELb1ELb0ELb0ELb0ELi2ELi4ELi4ELi4ELb0EEENS1_24CollectiveEpilogueBwdGQAISA_fSD_Li256ELb0ELb1EEENS1_19SingleTileSchedulerILb0ELb0ELb0ELi128EEEEEEEEEvNT_6ParamsE$_ZN4cute3eso3ESOILb1ELb0EJNS_14ComposedLayoutINS_7SwizzleILi3ELi3ELi3EEENS_1CILj0EEENS_6LayoutINS_5tupleIJNS5_ILi64EEENS5_ILi128EEEEEENS8_IJNS5_ILi1EEES9_EEEEEEENS_10ViewEngineINS_8smem_ptrIPN7cutlass10bfloat16_tEEEEEEEC2ERKSF_RKSM_ - $_ZN7cutlass13device_kernelIN5flash19enable_sm80_to_sm89INS1_16FlashAttnBwdSm80INS1_25CollectiveMainloopBwdSm80ILi2ELi2EN4cute5tupleIJNS5_1CILi128EEES8_NS7_ILi64EEEEEENS_10bfloat16_tEfNS_4arch4Sm80ELb0ELb1ELb1ELb0ELb1ELb0ELb0ELb0ELi2ELi4ELi4ELi4ELb0EEENS1_24CollectiveEpilogueBwdGQAISA_fSD_Li256ELb0ELb1EEENS1_19SingleTileSchedulerILb0ELb0ELb0ELi128EEEEEEEEEvNT_6ParamsE$_ZN4cute3eso3ESOILb1ELb0EJNS_14ComposedLayoutINS_7SwizzleILi3ELi3ELi3EEENS_1CILi0EEENS_6LayoutINS_5tupleIJNS8_IJNS8_IJNS5_ILi4EEENS5_ILi8EEEEEENS8_IJS9_NS5_ILi1EEEEEEEEENS8_IJNS8_IJNS5_ILi2EEESF_SF_EEENS8_IJSF_SA_EEEEEEEEENS8_IJNS8_IJNS8_IJNS5_ILi128EEESC_EEENS8_IJNS5_ILi16EEES6_EEEEEENS8_IJNS8_IJNS5_ILi64EEESA_NS5_ILi512EEEEEENS8_IJNS5_ILi8192EEENS5_ILi1024EEEEEEEEEEEEEEEENS_10ViewEngineINS_8smem_ptrIPN7cutlass10bfloat16_tEEEEEEEC2ERKSY_RKS15_)
$_ZN7cutlass13device_kernelIN5flash19enable_sm80_to_sm89INS1_16FlashAttnBwdSm80INS1_25CollectiveMainloopBwdSm80ILi2ELi2EN4cute5tupleIJNS5_1CILi128EEES8_NS7_ILi64EEEEEENS_10bfloat16_tEfNS_4arch4Sm80ELb0ELb1ELb1ELb0ELb1ELb0ELb0ELb0ELi2ELi4ELi4ELi4ELb0EEENS1_24CollectiveEpilogueBwdGQAISA_fSD_Li256ELb0ELb1EEENS1_19SingleTileSchedulerILb0ELb0ELb0ELi128EEEEEEEEEvNT_6ParamsE$_ZN4cute3eso3ESOILb1ELb0EJNS_14ComposedLayoutINS_7SwizzleILi3ELi3ELi3EEENS_1CILi0EEENS_6LayoutINS_5tupleIJNS8_IJNS8_IJNS5_ILi4EEENS5_ILi8EEEEEENS8_IJS9_NS5_ILi1EEEEEEEEENS8_IJNS8_IJNS5_ILi2EEESF_SF_EEENS8_IJSF_SA_EEEEEEEEENS8_IJNS8_IJNS8_IJNS5_ILi128EEESC_EEENS8_IJNS5_ILi16EEES6_EEEEEENS8_IJNS8_IJNS5_ILi64EEESA_NS5_ILi512EEEEEENS8_IJNS5_ILi8192EEENS5_ILi1024EEEEEEEEEEEEEEEENS_10ViewEngineINS_8smem_ptrIPN7cutlass10bfloat16_tEEEEEEEC2ERKSY_RKS15_:
[----:B------:R-:W-:Y:S02]  /*7240*/  IADD3 R4, R25, -c[0x0][0x20], RZ ;  /* 0x8000080019047a10 */ /* 0x000fe40007ffe0ff */
[----:B------:R-:W-:-:S03]  /*7250*/  MOV R7, 0x0 ;  /* 0x0000000000077802 */ /* 0x000fc60000000f00 */
[----:B------:R1:W-:Y:S01]  /*7260*/  STL.64 [R4], R2 ;  /* 0x0000000204007387 */ /* 0x0003e20000100a00 */
[----:B------:R-:W-:Y:S05]  /*7270*/  RET.REL.NODEC R6 `(_ZN7cutlass13device_kernelIN5flash19enable_sm80_to_sm89INS1_16FlashAttnBwdSm80INS1_25CollectiveMainloopBwdSm80ILi2ELi2EN4cute5tupleIJNS5_1CILi128EEES8_NS7_ILi64EEEEEENS_10bfloat16_tEfNS_4arch4Sm80ELb0ELb1ELb1ELb0ELb1ELb0ELb0ELb0ELi2ELi4ELi4ELi4ELb0EEENS1_24CollectiveEpilogueBwdGQAISA_fSD_Li256ELb0ELb1EEENS1_19SingleTileSchedulerILb0ELb0ELb0ELi128EEEEEEEEEvNT_6ParamsE) ;  /* 0xffff8d8006007950 */ /* 0x000fea0003c3ffff */
        .type           $_ZN7cutlass13device_kernelIN5flash19enable_sm80_to_sm89INS1_16FlashAttnBwdSm80INS1_25CollectiveMainloopBwdSm80ILi2ELi2EN4cute5tupleIJNS5_1CILi128EEES8_NS7_ILi64EEEEEENS_10bfloat16_tEfNS_4arch4Sm80ELb0ELb1ELb1ELb0ELb1ELb0ELb0ELb0ELi2ELi4ELi4ELi4ELb0EEENS1_24CollectiveEpilogueBwdGQAISA_fSD_Li256ELb0ELb1EEENS1_19SingleTileSchedulerILb0ELb0ELb0ELi128EEEEEEEEEvNT_6ParamsE$_ZN4cute3eso3ESOILb1ELb0EJNS_14ComposedLayoutINS_7SwizzleILi3ELi3ELi3EEENS_1CILj0EEENS_6LayoutINS_5tupleIJNS5_ILi64EEENS5_ILi128EEEEEENS8_IJNS5_ILi1EEES9_EEEEEEENS_10ViewEngineINS_8smem_ptrIPN7cutlass10bfloat16_tEEEEEEEC2ERKSF_RKSM_,@function
        .size           $_ZN7cutlass13device_kernelIN5flash19enable_sm80_to_sm89INS1_16FlashAttnBwdSm80INS1_25CollectiveMainloopBwdSm80ILi2ELi2EN4cute5tupleIJNS5_1CILi128EEES8_NS7_ILi64EEEEEENS_10bfloat16_tEfNS_4arch4Sm80ELb0ELb1ELb1ELb0ELb1ELb0ELb0ELb0ELi2ELi4ELi4ELi4ELb0EEENS1_24CollectiveEpilogueBwdGQAISA_fSD_Li256ELb0ELb1EEENS1_19SingleTileSchedulerILb0ELb0ELb0ELi128EEEEEEEEEvNT_6ParamsE$_ZN4cute3eso3ESOILb1ELb0EJNS_14ComposedLayoutINS_7SwizzleILi3ELi3ELi3EEENS_1CILj0EEENS_6LayoutINS_5tupleIJNS5_ILi64EEENS5_ILi128EEEEEENS8_IJNS5_ILi1EEES9_EEEEEEENS_10ViewEngineINS_8smem_ptrIPN7cutlass10bfloat16_tEEEEEEEC2ERKSF_RKSM_,($_ZN7cutlass13device_kernelIN5flash19enable_sm80_to_sm89INS1_16FlashAttnBwdSm80INS1_25CollectiveMainloopBwdSm80ILi2ELi2EN4cute5tupleIJNS5_1CILi128EEES8_NS7_ILi64EEEEEENS_10bfloat16_tEfNS_4arch4Sm80ELb0ELb1ELb1ELb0ELb1ELb0ELb0ELb0ELi2ELi4ELi4ELi4ELb0EEENS1_24CollectiveEpilogueBwdGQAISA_fSD_Li256ELb0ELb1EEENS1_19SingleTileSchedulerILb0ELb0ELb0ELi128EEEEEEEEEvNT_6ParamsE$_ZN4cute3eso3ESOILb1ELb0EJNS_14ComposedLayoutINS_7SwizzleILi3ELi3ELi3EEENS_1CILj0EEENS_6LayoutINS_5tupleIJNS8_IJNS5_ILi8EEENS5_ILi16EEEEEENS8_IJNS5_ILi64EEENS5_ILi1EEEEEEEEENS8_IJNS8_IJSC_NS5_ILi512EEEEEENS8_IJSD_NS5_ILi0EEEEEEEEEEEEENS_10ViewEngineINS_8smem_ptrIPN7cutlass10bfloat16_tEEEEEEEC2ERKSM_RKST_ - $_ZN7cutlass13device_kernelIN5flash19enable_sm80_to_sm89INS1_16FlashAttnBwdSm80INS1_25CollectiveMainloopBwdSm80ILi2ELi2EN4cute5tupleIJNS5_1CILi128EEES8_NS7_ILi64EEEEEENS_10bfloat16_tEfNS_4arch4Sm80ELb0ELb1ELb1ELb0ELb1ELb0ELb0ELb0ELi2ELi4ELi4ELi4ELb0EEENS1_24CollectiveEpilogueBwdGQAISA_fSD_Li256ELb0ELb1EEENS1_19SingleTileSchedulerILb0ELb0ELb0ELi128EEEEEEEEEvNT_6ParamsE$_ZN4cute3eso3ESOILb1ELb0EJNS_14ComposedLayoutINS_7SwizzleILi3ELi3ELi3EEENS_1CILj0EEENS_6LayoutINS_5tupleIJNS5_ILi64EEENS5_ILi128EEEEEENS8_IJNS5_ILi1EEES9_EEEEEEENS_10ViewEngineINS_8smem_ptrIPN7cutlass10bfloat16_tEEEEEEEC2ERKSF_RKSM_)
$_ZN7cutlass13device_kernelIN5flash19enable_sm80_to_sm89INS1_16FlashAttnBwdSm80INS1_25CollectiveMainloopBwdSm80ILi2ELi2EN4cute5tupleIJNS5_1CILi128EEES8_NS7_ILi64EEEEEENS_10bfloat16_tEfNS_4arch4Sm80ELb0ELb1ELb1ELb0ELb1ELb0ELb0ELb0ELi2ELi4ELi4ELi4ELb0EEENS1_24CollectiveEpilogueBwdGQAISA_fSD_Li256ELb0ELb1EEENS1_19SingleTileSchedulerILb0ELb0ELb0ELi128EEEEEEEEEvNT_6ParamsE$_ZN4cute3eso3ESOILb1ELb0EJNS_14ComposedLayoutINS_7SwizzleILi3ELi3ELi3EEENS_1CILj0EEENS_6LayoutINS_5tupleIJNS5_ILi64EEENS5_ILi128EEEEEENS8_IJNS5_ILi1EEES9_EEEEEEENS_10ViewEngineINS_8smem_ptrIPN7cutlass10bfloat16_tEEEEEEEC2ERKSF_RKSM_:
[----:B------:R-:W-:Y:S02]  /*7280*/  IADD3 R4, R25, -c[0x0][0x20], RZ ;  /* 0x8000080019047a10 */ /* 0x000fe40007ffe0ff */
[----:B------:R-:W-:-:S03]  /*7290*/  MOV R7, 0x0 ;  /* 0x0000000000077802 */ /* 0x000fc60000000f00 */
[----:B------:R1:W-:Y:S01]  /*72a0*/  STL.64 [R4], R2 ;  /* 0x0000000204007387 */ /* 0x0003e20000100a00 */
[----:B------:R-:W-:Y:S05]  /*72b0*/  RET.REL.NODEC R6 `(_ZN7cutlass13device_kernelIN5flash19enable_sm80_to_sm89INS1_16FlashAttnBwdSm80INS1_25CollectiveMainloopBwdSm80ILi2ELi2EN4cute5tupleIJNS5_1CILi128EEES8_NS7_ILi64EEEEEENS_10bfloat16_tEfNS_4arch4Sm80ELb0ELb1ELb1ELb0ELb1ELb0ELb0ELb0ELi2ELi4ELi4ELi4ELb0EEENS1_24CollectiveEpilogueBwdGQAISA_fSD_Li256ELb0ELb1EEENS1_19SingleTileSchedulerILb0ELb0ELb0ELi128EEEEEEEEEvNT_6ParamsE) ;  /* 0xffff8d4006007950 */ /* 0x000fea0003c3ffff */
        .type           $_ZN7cutlass13device_kernelIN5flash19enable_sm80_to_sm89INS1_16FlashAttnBwdSm80INS1_25CollectiveMainloopBwdSm80ILi2ELi2EN4cute5tupleIJNS5_1CILi128EEES8_NS7_ILi64EEEEEENS_10bfloat16_tEfNS_4arch4Sm80ELb0ELb1ELb1ELb0ELb1ELb0ELb0ELb0ELi2ELi4ELi4ELi4ELb0EEENS1_24CollectiveEpilogueBwdGQAISA_fSD_Li256ELb0ELb1EEENS1_19SingleTileSchedulerILb0ELb0ELb0ELi128EEEEEEEEEvNT_6ParamsE$_ZN4cute3eso3ESOILb1ELb0EJNS_14ComposedLayoutINS_7SwizzleILi3ELi3ELi3EEENS_1CILj0EEENS_6LayoutINS_5tupleIJNS8_IJNS5_ILi8EEENS5_ILi16EEEEEENS8_IJNS5_ILi64EEENS5_ILi1EEEEEEEEENS8_IJNS8_IJSC_NS5_ILi512EEEEEENS8_IJSD_NS5_ILi0EEEEEEEEEEEEENS_10ViewEngineINS_8smem_ptrIPN7cutlass10bfloat16_tEEEEEEEC2ERKSM_RKST_,@function
        .size           $_ZN7cutlass13device_kernelIN5flash19enable_sm80_to_sm89INS1_16FlashAttnBwdSm80INS1_25CollectiveMainloopBwdSm80ILi2ELi2EN4cute5tupleIJNS5_1CILi128EEES8_NS7_ILi64EEEEEENS_10bfloat16_tEfNS_4arch4Sm80ELb0ELb1ELb1ELb0ELb1ELb0ELb0ELb0ELi2ELi4ELi4ELi4ELb0EEENS1_24CollectiveEpilogueBwdGQAISA_fSD_Li256ELb0ELb1EEENS1_19SingleTileSchedulerILb0ELb0ELb0ELi128EEEEEEEEEvNT_6ParamsE$_ZN4cute3eso3ESOILb1ELb0EJNS_14ComposedLayoutINS_7SwizzleILi3ELi3ELi3EEENS_1CILj0EEENS_6LayoutINS_5tupleIJNS8_IJNS5_ILi8EEENS5_ILi16EEEEEENS8_IJNS5_ILi64EEENS5_ILi1EEEEEEEEENS8_IJNS8_IJSC_NS5_ILi512EEEEEENS8_IJSD_NS5_ILi0EEEEEEEEEEEEENS_10ViewEngineINS_8smem_ptrIPN7cutlass10bfloat16_tEEEEEEEC2ERKSM_RKST_,($_ZN7cutlass13device_kernelIN5flash19enable_sm80_to_sm89INS1_16FlashAttnBwdSm80INS1_25CollectiveMainloopBwdSm80ILi2ELi2EN4cute5tupleIJNS5_1CILi128EEES8_NS7_ILi64EEEEEENS_10bfloat16_tEfNS_4arch4Sm80ELb0ELb1ELb1ELb0ELb1ELb0ELb0ELb0ELi2ELi4ELi4ELi4ELb0EEENS1_24CollectiveEpilogueBwdGQAISA_fSD_Li256ELb0ELb1EEENS1_19SingleTileSchedulerILb0ELb0ELb0ELi128EEEEEEEEEvNT_6ParamsE$_ZN4cute3eso3ESOILb1ELb0EJNS_14ComposedLayoutINS_7SwizzleILi3ELi3ELi3EEENS_1CILj0EEENS_6LayoutINS_5tupleIJNS8_IJNS8_IJNS5_ILi4EEENS5_ILi8EEEEEENS8_IJNS5_ILi2EEENS5_ILi1EEEEEEEEENS8_IJNS8_IJSC_SC_EEESB_EEEEEENS8_IJNS8_IJNS8_IJNS5_ILi128EEESD_EEENS8_IJSA_NS5_ILi0EEEEEEEEENS8_IJNS8_IJNS5_ILi64EEENS5_ILi512EEEEEENS8_IJNS5_ILi16EEENS5_ILi1024EEEEEEEEEEEEEEEENS_10ViewEngineINS_8smem_ptrIPN7cutlass10bfloat16_tEEEEEEEC2ERKSX_RKS14_ - $_ZN7cutlass13device_kernelIN5flash19enable_sm80_to_sm89INS1_16FlashAttnBwdSm80INS1_25CollectiveMainloopBwdSm80ILi2ELi2EN4cute5tupleIJNS5_1CILi128EEES8_NS7_ILi64EEEEEENS_10bfloat16_tEfNS_4arch4Sm80ELb0ELb1ELb1ELb0ELb1ELb0ELb0ELb0ELi2ELi4ELi4ELi4ELb0EEENS1_24CollectiveEpilogueBwdGQAISA_fSD_Li256ELb0ELb1EEENS1_19SingleTileSchedulerILb0ELb0ELb0ELi128EEEEEEEEEvNT_6ParamsE$_ZN4cute3eso3ESOILb1ELb0EJNS_14ComposedLayoutINS_7SwizzleILi3ELi3ELi3EEENS_1CILj0EEENS_6LayoutINS_5tupleIJNS8_IJNS5_ILi8EEENS5_ILi16EEEEEENS8_IJNS5_ILi64EEENS5_ILi1EEEEEEEEENS8_IJNS8_IJSC_NS5_ILi512EEEEEENS8_IJSD_NS5_ILi0EEEEEEEEEEEEENS_10ViewEngineINS_8smem_ptrIPN7cutlass10bfloat16_tEEEEEEEC2ERKSM_RKST_)
$_ZN7cutlass13device_kernelIN5flash19enable_sm80_to_sm89INS1_16FlashAttnBwdSm80INS1_25CollectiveMainloopBwdSm80ILi2ELi2EN4cute5tupleIJNS5_1CILi128EEES8_NS7_ILi64EEEEEENS_10bfloat16_tEfNS_4arch4Sm80ELb0ELb1ELb1ELb0ELb1ELb0ELb0ELb0ELi2ELi4ELi4ELi4ELb0EEENS1_24CollectiveEpilogueBwdGQAISA_fSD_Li256ELb0ELb1EEENS1_19SingleTileSchedulerILb0ELb0ELb0ELi128EEEEEEEEEvNT_6ParamsE$_ZN4cute3eso3ESOILb1ELb0EJNS_14ComposedLayoutINS_7SwizzleILi3ELi3ELi3EEENS_1CILj0EEENS_6LayoutINS_5tupleIJNS8_IJNS5_ILi8EEENS5_ILi16EEEEEENS8_IJNS5_ILi64EEENS5_ILi1EEEEEEEEENS8_IJNS8_IJSC_NS5_ILi512EEEEEENS8_IJSD_NS5_ILi0EEEEEEEEEEEEENS_10ViewEngineINS_8smem_ptrIPN7cutlass10bfloat16_tEEEEEEEC2ERKSM_RKST_:
[----:B------:R-:W-:Y:S02]  /*72c0*/  IADD3 R4, R25, -c[0x0][0x20], RZ ;  /* 0x8000080019047a10 */ /* 0x000fe40007ffe0ff */
[----:B------:R-:W-:-:S03]  /*72d0*/  MOV R7, 0x0 ;  /* 0x0000000000077802 */ /* 0x000fc60000000f00 */
[----:B------:R1:W-:Y:S01]  /*72e0*/  STL.64 [R4], R2 ;  /* 0x0000000204007387 */ /* 0x0003e20000100a00 */
[----:B------:R-:W-:Y:S05]  /*72f0*/  RET.REL.NODEC R6 `(_ZN7cutlass13device_kernelIN5flash19enable_sm80_to_sm89INS1_16FlashAttnBwdSm80INS1_25CollectiveMainloopBwdSm80ILi2ELi2EN4cute5tupleIJNS5_1CILi128EEES8_NS7_ILi64EEEEEENS_10bfloat16_tEfNS_4arch4Sm80ELb0ELb1ELb1ELb0ELb1ELb0ELb0ELb0ELi2ELi4ELi4ELi4ELb0EEENS1_24CollectiveEpilogueBwdGQAISA_fSD_Li256ELb0ELb1EEENS1_19SingleTileSchedulerILb0ELb0ELb0ELi128EEEEEEEEEvNT_6ParamsE) ;  /* 0xffff8d0006007950 */ /* 0x000fea0003c3ffff */
        .type           $_ZN7cutlass13device_kernelIN5flash19enable_sm80_to_sm89INS1_16FlashAttnBwdSm80INS1_25CollectiveMainloopBwdSm80ILi2ELi2EN4cute5tupleIJNS5_1CILi128EEES8_NS7_ILi64EEEEEENS_10bfloat16_tEfNS_4arch4Sm80ELb0ELb1ELb1ELb0ELb1ELb0ELb0ELb0ELi2ELi4ELi4ELi4ELb0EEENS1_24CollectiveEpilogueBwdGQAISA_fSD_Li256ELb0ELb1EEENS1_19SingleTileSchedulerILb0ELb0ELb0ELi128EEEEEEEEEvNT_6ParamsE$_ZN4cute3eso3ESOILb1ELb0EJNS_14ComposedLayoutINS_7SwizzleILi3ELi3ELi3EEENS_1CILj0EEENS_6LayoutINS_5tupleIJNS8_IJNS8_IJNS5_ILi4EEENS5_ILi8EEEEEENS8_IJNS5_ILi2EEENS5_ILi1EEEEEEEEENS8_IJNS8_IJSC_SC_EEESB_EEEEEENS8_IJNS8_IJNS8_IJNS5_ILi128EEESD_EEENS8_IJSA_NS5_ILi0EEEEEEEEENS8_IJNS8_IJNS5_ILi64EEENS5_ILi512EEEEEENS8_IJNS5_ILi16EEENS5_ILi1024EEEEEEEEEEEEEEEENS_10ViewEngineINS_8smem_ptrIPN7cutlass10bfloat16_tEEEEEEEC2ERKSX_RKS14_,@function
        .size           $_ZN7cutlass13device_kernelIN5flash19enable_sm80_to_sm89INS1_16FlashAttnBwdSm80INS1_25CollectiveMainloopBwdSm80ILi2ELi2EN4cute5tupleIJNS5_1CILi128EEES8_NS7_ILi64EEEEEENS_10bfloat16_tEfNS_4arch4Sm80ELb0ELb1ELb1ELb0ELb1ELb0ELb0ELb0ELi2ELi4ELi4ELi4ELb0EEENS1_24CollectiveEpilogueBwdGQAISA_fSD_Li256ELb0ELb1EEENS1_19SingleTileSchedulerILb0ELb0ELb0ELi128EEEEEEEEEvNT_6ParamsE$_ZN4cute3eso3ESOILb1ELb0EJNS_14ComposedLayoutINS_7SwizzleILi3ELi3ELi3EEENS_1CILj0EEENS_6LayoutINS_5tupleIJNS8_IJNS8_IJNS5_ILi4EEENS5_ILi8EEEEEENS8_IJNS5_ILi2EEENS5_ILi1EEEEEEEEENS8_IJNS8_IJSC_SC_EEESB_EEEEEENS8_IJNS8_IJNS8_IJNS5_ILi128EEESD_EEENS8_IJSA_NS5_ILi0EEEEEEEEENS8_IJNS8_IJNS5_ILi64EEENS5_ILi512EEEEEENS8_IJNS5_ILi16EEENS5_ILi1024EEEEEEEEEEEEEEEENS_10ViewEngineINS_8smem_ptrIPN7cutlass10bfloat16_tEEEEEEEC2ERKSX_RKS14_,($_ZN7cutlass13device_kernelIN5flash19enable_sm80_to_sm89INS1_16FlashAttnBwdSm80INS1_25CollectiveMainloopBwdSm80ILi2ELi2EN4cute5tupleIJNS5_1CILi128EEES8_NS7_ILi64EEEEEENS_10bfloat16_tEfNS_4arch4Sm80ELb0ELb1ELb1ELb0ELb1ELb0ELb0ELb0ELi2ELi4ELi4ELi4ELb0EEENS1_24CollectiveEpilogueBwdGQAISA_fSD_Li256ELb0ELb1EEENS1_19SingleTileSchedulerILb0ELb0ELb0ELi128EEEEEEEEEvNT_6ParamsE$_ZN4cute3eso3ESOILb1ELb0EJNS_14ComposedLayoutINS_7SwizzleILi3ELi3ELi3EEENS_1CILj0EEENS_6LayoutINS_5tupleIJNS8_IJNS8_IJNS5_ILi4EEENS5_ILi8EEEEEENS8_IJS9_NS5_ILi1EEEEEEEEENS8_IJNS8_IJNS5_ILi2EEESF_SF_EEENS8_IJSF_S9_EEEEEEEEENS8_IJNS8_IJNS8_IJSF_NS5_ILi64EEEEEENS8_IJNS5_ILi1024EEENS5_ILi0EEEEEEEEENS8_IJNS8_IJSC_NS5_ILi512EEESA_EEENS8_IJNS5_ILi4096EEENS5_ILi16EEEEEEEEEEEEEEEENS_10ViewEngineINS_8smem_ptrIPN7cutlass10bfloat16_tEEEEEEEC2ERKSY_RKS15_ - $_ZN7cutlass13device_kernelIN5flash19enable_sm80_to_sm89INS1_16FlashAttnBwdSm80INS1_25CollectiveMainloopBwdSm80ILi2ELi2EN4cute5tupleIJNS5_1CILi128EEES8_NS7_ILi64EEEEEENS_10bfloat16_tEfNS_4arch4Sm80ELb0ELb1ELb1ELb0ELb1ELb0ELb0ELb0ELi2ELi4ELi4ELi4ELb0EEENS1_24CollectiveEpilogueBwdGQAISA_fSD_Li256ELb0ELb1EEENS1_19SingleTileSchedulerILb0ELb0ELb0ELi128EEEEEEEEEvNT_6ParamsE$_ZN4cute3eso3ESOILb1ELb0EJNS_14ComposedLayoutINS_7SwizzleILi3ELi3ELi3EEENS_1CILj0EEENS_6LayoutINS_5tupleIJNS8_IJNS8_IJNS5_ILi4EEENS5_ILi8EEEEEENS8_IJNS5_ILi2EEENS5_ILi1EEEEEEEEENS8_IJNS8_IJSC_SC_EEESB_EEEEEENS8_IJNS8_IJNS8_IJNS5_ILi128EEESD_EEENS8_IJSA_NS5_ILi0EEEEEEEEENS8_IJNS8_IJNS5_ILi64EEENS5_ILi512EEEEEENS8_IJNS5_ILi16EEENS5_ILi1024EEEEEEEEEEEEEEEENS_10ViewEngineINS_8smem_ptrIPN7cutlass10bfloat16_tEEEEEEEC2ERKSX_RKS14_)
$_ZN7cutlass13device_kernelIN5flash19enable_sm80_to_sm89INS1_16FlashAttnBwdSm80INS1_25CollectiveMainloopBwdSm80ILi2ELi2EN4cute5tupleIJNS5_1CILi128EEES8_NS7_ILi64EEEEEENS_10bfloat16_tEfNS_4arch4Sm80ELb0ELb1ELb1ELb0ELb1ELb0ELb0ELb0ELi2ELi4ELi4ELi4ELb0EEENS1_24CollectiveEpilogueBwdGQAISA_fSD_Li256ELb0ELb1EEENS1_19SingleTileSchedulerILb0ELb0ELb0ELi128EEEEEEEEEvNT_6ParamsE$_ZN4cute3eso3ESOILb1ELb0EJNS_14ComposedLayoutINS_7SwizzleILi3ELi3ELi3EEENS_1CILj0EEENS_6LayoutINS_5tupleIJNS8_IJNS8_IJNS5_ILi4EEENS5_ILi8EEEEEENS8_IJNS5_ILi2EEENS5_ILi1EEEEEEEEENS8_IJNS8_IJSC_SC_EEESB_EEEEEENS8_IJNS8_IJNS8_IJNS5_ILi128EEESD_EEENS8_IJSA_NS5_ILi0EEEEEEEEENS8_IJNS8_IJNS5_ILi64EEENS5_ILi512EEEEEENS8_IJNS5_ILi16EEENS5_ILi1024EEEEEEEEEEEEEEEENS_10ViewEngineINS_8smem_ptrIPN7cutlass10bfloat16_tEEEEEEEC2ERKSX_RKS14_:
[----:B------:R-:W-:Y:S02]  /*7300*/  IADD3 R4, R25, -c[0x0][0x20], RZ ;  /* 0x8000080019047a10 */ /* 0x000fe40007ffe0ff */
[----:B------:R-:W-:-:S03]  /*7310*/  MOV R7, 0x0 ;  /* 0x0000000000077802 */ /* 0x000fc60000000f00 */
[----:B------:R1:W-:Y:S01]  /*7320*/  STL.64 [R4], R2 ;  /* 0x0000000204007387 */ /* 0x0003e20000100a00 */
[----:B------:R-:W-:Y:S05]  /*7330*/  RET.REL.NODEC R6 `(_ZN7cutlass13device_kernelIN5flash19enable_sm80_to_sm89INS1_16FlashAttnBwdSm80INS1_25CollectiveMainloopBwdSm80ILi2ELi2EN4cute5tupleIJNS5_1CILi128EEES8_NS7_ILi64EEEEEENS_10bfloat16_tEfNS_4arch4Sm80ELb0ELb1ELb1ELb0ELb1ELb0ELb0ELb0ELi2ELi4ELi4ELi4ELb0EEENS1_24CollectiveEpilogueBwdGQAISA_fSD_Li256ELb0ELb1EEENS1_19SingleTileSchedulerILb0ELb0ELb0ELi128EEEEEEEEEvNT_6ParamsE) ;  /* 0xffff8cc006007950 */ /* 0x000fea0003c3ffff */
        .type           $_ZN7cutlass13device_kernelIN5flash19enable_sm80_to_sm89INS1_16FlashAttnBwdSm80INS1_25CollectiveMainloopBwdSm80ILi2ELi2EN4cute5tupleIJNS5_1CILi128EEES8_NS7_ILi64EEEEEENS_10bfloat16_tEfNS_4arch4Sm80ELb0ELb1ELb1ELb0ELb1ELb0ELb0ELb0ELi2ELi4ELi4ELi4ELb0EEENS1_24CollectiveEpilogueBwdGQAISA_fSD_Li256ELb0ELb1EEENS1_19SingleTileSchedulerILb0ELb0ELb0ELi128EEEEEEEEEvNT_6ParamsE$_ZN4cute3eso3ESOILb1ELb0EJNS_14ComposedLayoutINS_7SwizzleILi3ELi3ELi3EEENS_1CILj0EEENS_6LayoutINS_5tupleIJNS8_IJNS8_IJNS5_ILi4EEENS5_ILi8EEEEEENS8_IJS9_NS5_ILi1EEEEEEEEENS8_IJNS8_IJNS5_ILi2EEESF_SF_EEENS8_IJSF_S9_EEEEEEEEENS8_IJNS8_IJNS8_IJSF_NS5_ILi64EEEEEENS8_IJNS5_ILi1024EEENS5_ILi0EEEEEEEEENS8_IJNS8_IJSC_NS5_ILi512EEESA_EEENS8_IJNS5_ILi4096EEENS5_ILi16EEEEEEEEEEEEEEEENS_10ViewEngineINS_8smem_ptrIPN7cutlass10bfloat16_tEEEEEEEC2ERKSY_RKS15_,@function
        .size           $_ZN7cutlass13device_kernelIN5flash19enable_sm80_to_sm89INS1_16FlashAttnBwdSm80INS1_25CollectiveMainloopBwdSm80ILi2ELi2EN4cute5tupleIJNS5_1CILi128EEES8_NS7_ILi64EEEEEENS_10bfloat16_tEfNS_4arch4Sm80ELb0ELb1ELb1ELb0ELb1ELb0ELb0ELb0ELi2ELi4ELi4ELi4ELb0EEENS1_24CollectiveEpilogueBwdGQAISA_fSD_Li256ELb0ELb1EEENS1_19SingleTileSchedulerILb0ELb0ELb0ELi128EEEEEEEEEvNT_6ParamsE$_ZN4cute3eso3ESOILb1ELb0EJNS_14ComposedLayoutINS_7SwizzleILi3ELi3ELi3EEENS_1CILj0EEENS_6LayoutINS_5tupleIJNS8_IJNS8_IJNS5_ILi4EEENS5_ILi8EEEEEENS8_IJS9_NS5_ILi1EEEEEEEEENS8_IJNS8_IJNS5_ILi2EEESF_SF_EEENS8_IJSF_S9_EEEEEEEEENS8_IJNS8_IJNS8_IJSF_NS5_ILi64EEEEEENS8_IJNS5_ILi1024EEENS5_ILi0EEEEEEEEENS8_IJNS8_IJSC_NS5_ILi512EEESA_EEENS8_IJNS5_ILi4096EEENS5_ILi16EEEEEEEEEEEEEEEENS_10ViewEngineINS_8smem_ptrIPN7cutlass10bfloat16_tEEEEEEEC2ERKSY_RKS15_,($_ZN7cutlass13device_kernelIN5flash19enable_sm80_to_sm89INS1_16FlashAttnBwdSm80INS1_25CollectiveMainloopBwdSm80ILi2ELi2EN4cute5tupleIJNS5_1CILi128EEES8_NS7_ILi64EEEEEENS_10bfloat16_tEfNS_4arch4Sm80ELb0ELb1ELb1ELb0ELb1ELb0ELb0ELb0ELi2ELi4ELi4ELi4ELb0EEENS1_24CollectiveEpilogueBwdGQAISA_fSD_Li256ELb0ELb1EEENS1_19SingleTileSchedulerILb0ELb0ELb0ELi128EEEEEEEEEvNT_6ParamsE$_ZN4cute3eso3ESOILb1ELb0EJNS_1CILi0EEENS2_ILi1EEENS2_ILi512EEEiEEC2ERKS3_RKS4_RKS5_RKi - $_ZN7cutlass13device_kernelIN5flash19enable_sm80_to_sm89INS1_16FlashAttnBwdSm80INS1_25CollectiveMainloopBwdSm80ILi2ELi2EN4cute5tupleIJNS5_1CILi128EEES8_NS7_ILi64EEEEEENS_10bfloat16_tEfNS_4arch4Sm80ELb0ELb1ELb1ELb0ELb1ELb0ELb0ELb0ELi2ELi4ELi4ELi4ELb0EEENS1_24CollectiveEpilogueBwdGQAISA_fSD_Li256ELb0ELb1EEENS1_19SingleTileSchedulerILb0ELb0ELb0ELi128EEEEEEEEEvNT_6ParamsE$_ZN4cute3eso3ESOILb1ELb0EJNS_14ComposedLayoutINS_7SwizzleILi3ELi3ELi3EEENS_1CILj0EEENS_6LayoutINS_5tupleIJNS8_IJNS8_IJNS5_ILi4EEENS5_ILi8EEEEEENS8_IJS9_NS5_ILi1EEEEEEEEENS8_IJNS8_IJNS5_ILi2EEESF_SF_EEENS8_IJSF_S9_EEEEEEEEENS8_IJNS8_IJNS8_IJSF_NS5_ILi64EEEEEENS8_IJNS5_ILi1024EEENS5_ILi0EEEEEEEEENS8_IJNS8_IJSC_NS5_ILi512EEESA_EEENS8_IJNS5_ILi4096EEENS5_ILi16EEEEEEEEEEEEEEEENS_10ViewEngineINS_8smem_ptrIPN7cutlass10bfloat16_tEEEEEEEC2ERKSY_RKS15_)
$_ZN7cutlass13device_kernelIN5flash19enable_sm80_to_sm89INS1_16FlashAttnBwdSm80INS1_25CollectiveMainloopBwdSm80ILi2ELi2EN4cute5tupleIJNS5_1CILi128EEES8_NS7_ILi64EEEEEENS_10bfloat16_tEfNS_4arch4Sm80ELb0ELb1ELb1ELb0ELb1ELb0ELb0ELb0ELi2ELi4ELi4ELi4ELb0EEENS1_24CollectiveEpilogueBwdGQAISA_fSD_Li256ELb0ELb1EEENS1_19SingleTileSchedulerILb0ELb0ELb0ELi128EEEEEEEEEvNT_6ParamsE$_ZN4cute3eso3ESOILb1ELb0EJNS_14ComposedLayoutINS_7SwizzleILi3ELi3ELi3EEENS_1CILj0EEENS_6LayoutINS_5tupleIJNS8_IJNS8_IJNS5_ILi4EEENS5_ILi8EEEEEENS8_IJS9_NS5_ILi1EEEEEEEEENS8_IJNS8_IJNS5_ILi2EEESF_SF_EEENS8_IJSF_S9_EEEEEEEEENS8_IJNS8_IJNS8_IJSF_NS5_ILi64EEEEEENS8_IJNS5_ILi1024EEENS5_ILi0EEEEEEEEENS8_IJNS8_IJSC_NS5_ILi512EEESA_EEENS8_IJNS5_ILi4096EEENS5_ILi16EEEEEEEEEEEEEEEENS_10ViewEngineINS_8smem_ptrIPN7cutlass10bfloat16_tEEEEEEEC2ERKSY_RKS15_:
[----:B------:R-:W-:Y:S02]  /*7340*/  IADD3 R4, R25, -c[0x0][0x20], RZ ;  /* 0x8000080019047a10 */ /* 0x000fe40007ffe0ff */
[----:B------:R-:W-:-:S03]  /*7350*/  MOV R7, 0x0 ;  /* 0x0000000000077802 */ /* 0x000fc60000000f00 */
[----:B------:R1:W-:Y:S01]  /*7360*/  STL.64 [R4], R2 ;  /* 0x0000000204007387 */ /* 0x0003e20000100a00 */
[----:B------:R-:W-:Y:S05]  /*7370*/  RET.REL.NODEC R6 `(_ZN7cutlass13device_kernelIN5flash19enable_sm80_to_sm89INS1_16FlashAttnBwdSm80INS1_25CollectiveMainloopBwdSm80ILi2ELi2EN4cute5tupleIJNS5_1CILi128EEES8_NS7_ILi64EEEEEENS_10bfloat16_tEfNS_4arch4Sm80ELb0ELb1ELb1ELb0ELb1ELb0ELb0ELb0ELi2ELi4ELi4ELi4ELb0EEENS1_24CollectiveEpilogueBwdGQAISA_fSD_Li256ELb0ELb1EEENS1_19SingleTileSchedulerILb0ELb0ELb0ELi128EEEEEEEEEvNT_6ParamsE) ;  /* 0xffff8c8006007950 */ /* 0x000fea0003c3ffff */
        .type           $_ZN7cutlass13device_kernelIN5flash19enable_sm80_to_sm89INS1_16FlashAttnBwdSm80INS1_25CollectiveMainloopBwdSm80ILi2ELi2EN4cute5tupleIJNS5_1CILi128EEES8_NS7_ILi64EEEEEENS_10bfloat16_tEfNS_4arch4Sm80ELb0ELb1ELb1ELb0ELb1ELb0ELb0ELb0ELi2ELi4ELi4ELi4ELb0EEENS1_24CollectiveEpilogueBwdGQAISA_fSD_Li256ELb0ELb1EEENS1_19SingleTileSchedulerILb0ELb0ELb0ELi128EEEEEEEEEvNT_6ParamsE$_ZN4cute3eso3ESOILb1ELb0EJNS_1CILi0EEENS2_ILi1EEENS2_ILi512EEEiEEC2ERKS3_RKS4_RKS5_RKi,@function
        .size           $_ZN7cutlass13device_kernelIN5flash19enable_sm80_to_sm89INS1_16FlashAttnBwdSm80INS1_25CollectiveMainloopBwdSm80ILi2ELi2EN4cute5tupleIJNS5_1CILi128EEES8_NS7_ILi64EEEEEENS_10bfloat16_tEfNS_4arch4Sm80ELb0ELb1ELb1ELb0ELb1ELb0ELb0ELb0ELi2ELi4ELi4ELi4ELb0EEENS1_24CollectiveEpilogueBwdGQAISA_fSD_Li256ELb0ELb1EEENS1_19SingleTileSchedulerILb0ELb0ELb0ELi128EEEEEEEEEvNT_6ParamsE$_ZN4cute3eso3ESOILb1ELb0EJNS_1CILi0EEENS2_ILi1EEENS2_ILi512EEEiEEC2ERKS3_RKS4_RKS5_RKi,($_ZN7cutlass13device_kernelIN5flash19enable_sm80_to_sm89INS1_16FlashAttnBwdSm80INS1_25CollectiveMainloopBwdSm80ILi2ELi2EN4cute5tupleIJNS5_1CILi128EEES8_NS7_ILi64EEEEEENS_10bfloat16_tEfNS_4arch4Sm80ELb0ELb1ELb1ELb0ELb1ELb0ELb0ELb0ELi2ELi4ELi4ELi4ELb0EEENS1_24CollectiveEpilogueBwdGQAISA_fSD_Li256ELb0ELb1EEENS1_19SingleTileSchedulerILb0ELb0ELb0ELi128EEEEEEEEEvNT_6ParamsE$_ZN4cute3eso3ESOILb1ELb0EJNS_1CILi0EEENS2_ILi1EEENS2_ILi512EEEiNS2_ILi4096EEEiNS2_ILi8192EEEEEC2ERKS3_RKS4_RKS5_RKiRKS6_SG_RKS7_ - $_ZN7cutlass13device_kernelIN5flash19enable_sm80_to_sm89INS1_16FlashAttnBwdSm80INS1_25CollectiveMainloopBwdSm80ILi2ELi2EN4cute5tupleIJNS5_1CILi128EEES8_NS7_ILi64EEEEEENS_10bfloat16_tEfNS_4arch4Sm80ELb0ELb1ELb1ELb0ELb1ELb0ELb0ELb0ELi2ELi4ELi4ELi4ELb0EEENS1_24CollectiveEpilogueBwdGQAISA_fSD_Li256ELb0ELb1EEENS1_19SingleTileSchedulerILb0ELb0ELb0ELi128EEEEEEEEEvNT_6ParamsE$_ZN4cute3eso3ESOILb1ELb0EJNS_1CILi0EEENS2_ILi1EEENS2_ILi512EEEiEEC2ERKS3_RKS4_RKS5_RKi)
$_ZN7cutlass13device_kernelIN5flash19enable_sm80_to_sm89INS1_16FlashAttnBwdSm80INS1_25CollectiveMainloopBwdSm80ILi2ELi2EN4cute5tupleIJNS5_1CILi128EEES8_NS7_ILi64EEEEEENS_10bfloat16_tEfNS_4arch4Sm80ELb0ELb1ELb1ELb0ELb1ELb0ELb0ELb0ELi2ELi4ELi4ELi4ELb0EEENS1_24CollectiveEpilogueBwdGQAISA_fSD_Li256ELb0ELb1EEENS1_19SingleTileSchedulerILb0ELb0ELb0ELi128EEEEEEEEEvNT_6ParamsE$_ZN4cute3eso3ESOILb1ELb0EJNS_1CILi0EEENS2_ILi1EEENS2_ILi512EEEiEEC2ERKS3_RKS4_RKS5_RKi:
[----:B------:R-:W-:Y:S02]  /*7380*/  IADD3 R2, R2, -c[0x0][0x20], RZ ;  /* 0x8000080002027a10 */ /* 0x000fe40007ffe0ff */
[----:B------:R-:W-:-:S03]  /*7390*/  MOV R9, 0x0 ;  /* 0x0000000000097802 */ /* 0x000fc60000000f00 */
[----:B------:R1:W-:Y:S01]  /*73a0*/  STL [R2], R3 ;  /* 0x0000000302007387 */ /* 0x0003e20000100800 */
[----:B------:R-:W-:Y:S05]  /*73b0*/  RET.REL.NODEC R8 `(_ZN7cutlass13device_kernelIN5flash19enable_sm80_to_sm89INS1_16FlashAttnBwdSm80INS1_25CollectiveMainloopBwdSm80ILi2ELi2EN4cute5tupleIJNS5_1CILi128EEES8_NS7_ILi64EEEEEENS_10bfloat16_tEfNS_4arch4Sm80ELb0ELb1ELb1ELb0ELb1ELb0ELb0ELb0ELi2ELi4ELi4ELi4ELb0EEENS1_24CollectiveEpilogueBwdGQAISA_fSD_Li256ELb0ELb1EEENS1_19SingleTileSchedulerILb0ELb0ELb0ELi128EEEEEEEEEvNT_6ParamsE) ;  /* 0xffff8c4008007950 */ /* 0x000fea0003c3ffff */
        .type           $_ZN7cutlass13device_kernelIN5flash19enable_sm80_to_sm89INS1_16FlashAttnBwdSm80INS1_25CollectiveMainloopBwdSm80ILi2ELi2EN4cute5tupleIJNS5_1CILi128EEES8_NS7_ILi64EEEEEENS_10bfloat16_tEfNS_4arch4Sm80ELb0ELb1ELb1ELb0ELb1ELb0ELb0ELb0ELi2ELi4ELi4ELi4ELb0EEENS1_24CollectiveEpilogueBwdGQAISA_fSD_Li256ELb0ELb1EEENS1_19SingleTileSchedulerILb0ELb0ELb0ELi128EEEEEEEEEvNT_6ParamsE$_ZN4cute3eso3ESOILb1ELb0EJNS_1CILi0EEENS2_ILi1EEENS2_ILi512EEEiNS2_ILi4096EEEiNS2_ILi8192EEEEEC2ERKS3_RKS4_RKS5_RKiRKS6_SG_RKS7_,@function
        .size           $_ZN7cutlass13device_kernelIN5flash19enable_sm80_to_sm89INS1_16FlashAttnBwdSm80INS1_25CollectiveMainloopBwdSm80ILi2ELi2EN4cute5tupleIJNS5_1CILi128EEES8_NS7_ILi64EEEEEENS_10bfloat16_tEfNS_4arch4Sm80ELb0ELb1ELb1ELb0ELb1ELb0ELb0ELb0ELi2ELi4ELi4ELi4ELb0EEENS1_24CollectiveEpilogueBwdGQAISA_fSD_Li256ELb0ELb1EEENS1_19SingleTileSchedulerILb0ELb0ELb0ELi128EEEEEEEEEvNT_6ParamsE$_ZN4cute3eso3ESOILb1ELb0EJNS_1CILi0EEENS2_ILi1EEENS2_ILi512EEEiNS2_ILi4096EEEiNS2_ILi8192EEEEEC2ERKS3_RKS4_RKS5_RKiRKS6_SG_RKS7_,($_ZN7cutlass13device_kernelIN5flash19enable_sm80_to_sm89INS1_16FlashAttnBwdSm80INS1_25CollectiveMainloopBwdSm80ILi2ELi2EN4cute5tupleIJNS5_1CILi128EEES8_NS7_ILi64EEEEEENS_10bfloat16_tEfNS_4arch4Sm80ELb0ELb1ELb1ELb0ELb1ELb0ELb0ELb0ELi2ELi4ELi4ELi4ELb0EEENS1_24CollectiveEpilogueBwdGQAISA_fSD_Li256ELb0ELb1EEENS1_19SingleTileSchedulerILb0ELb0ELb0ELi128EEEEEEEEEvNT_6ParamsE$_ZN4cute3eso3ESOILb1ELb0EJNS_1CILi0EEENS_5tupleIJNS2_ILi1EEENS2_ILi256EEEiEEEEEC2ERKS3_RKS7_ - $_ZN7cutlass13device_kernelIN5flash19enable_sm80_to_sm89INS1_16FlashAttnBwdSm80INS1_25CollectiveMainloopBwdSm80ILi2ELi2EN4cute5tupleIJNS5_1CILi128EEES8_NS7_ILi64EEEEEENS_10bfloat16_tEfNS_4arch4Sm80ELb0ELb1ELb1ELb0ELb1ELb0ELb0ELb0ELi2ELi4ELi4ELi4ELb0EEENS1_24CollectiveEpilogueBwdGQAISA_fSD_Li256ELb0ELb1EEENS1_19SingleTileSchedulerILb0ELb0ELb0ELi128EEEEEEEEEvNT_6ParamsE$_ZN4cute3eso3ESOILb1ELb0EJNS_1CILi0EEENS2_ILi1EEENS2_ILi512EEEiNS2_ILi4096EEEiNS2_ILi8192EEEEEC2ERKS3_RKS4_RKS5_RKiRKS6_SG_RKS7_)
$_ZN7cutlass13device_kernelIN5flash19enable_sm80_to_sm89INS1_16FlashAttnBwdSm80INS1_25CollectiveMainloopBwdSm80ILi2ELi2EN4cute5tupleIJNS5_1CILi128EEES8_NS7_ILi64EEEEEENS_10bfloat16_tEfNS_4arch4Sm80ELb0ELb1ELb1ELb0ELb1ELb0ELb0ELb0ELi2ELi4ELi4ELi4ELb0EEENS1_24CollectiveEpilogueBwdGQAISA_fSD_Li256ELb0ELb1EEENS1_19SingleTileSchedulerILb0ELb0ELb0ELi128EEEEEEEEEvNT_6ParamsE$_ZN4cute3eso3ESOILb1ELb0EJNS_1CILi0EEENS2_ILi1EEENS2_ILi512EEEiNS2_ILi4096EEEiNS2_ILi8192EEEEEC2ERKS3_RKS4_RKS5_RKiRKS6_SG_RKS7_:
[----:B------:R-:W-:Y:S02]  /*73c0*/  IADD3 R3, R3, -c[0x0][0x20], RZ ;  /* 0x8000080003037a10 */ /* 0x000fe40007ffe0ff */
[----:B------:R-:W-:-:S03]  /*73d0*/  IADD3 R2, R58, -c[0x0][0x20], RZ ;  /* 0x800008003a027a10 */ /* 0x000fc60007ffe0ff */
[----:B------:R1:W-:Y:S04]  /*73e0*/  STL [R3], R10 ;  /* 0x0000000a03007387 */ /* 0x0003e80000100800 */
[----:B------:R-:W2:Y:S01]  /*73f0*/  LDL R2, [R2] ;  /* 0x0000000002027983 */ /* 0x000ea20000100800 */
[----:B------:R-:W-:-:S03]  /*7400*/  IMAD.MOV.U32 R9, RZ, RZ, 0x0 ;  /* 0x00000000ff097424 */ /* 0x000fc600078e00ff */
[----:B--2---:R1:W-:Y:S01]  /*7410*/  STL [R3+0x4], R2 ;  /* 0x0000040203007387 */ /* 0x0043e20000100800 */
[----:B------:R-:W-:Y:S05]  /*7420*/  RET.REL.NODEC R8 `(_ZN7cutlass13device_kernelIN5flash19enable_sm80_to_sm89INS1_16FlashAttnBwdSm80INS1_25CollectiveMainloopBwdSm80ILi2ELi2EN4cute5tupleIJNS5_1CILi128EEES8_NS7_ILi64EEEEEENS_10bfloat16_tEfNS_4arch4Sm80ELb0ELb1ELb1ELb0ELb1ELb0ELb0ELb0ELi2ELi4ELi4ELi4ELb0EEENS1_24CollectiveEpilogueBwdGQAISA_fSD_Li256ELb0ELb1EEENS1_19SingleTileSchedulerILb0ELb0ELb0ELi128EEEEEEEEEvNT_6ParamsE) ;  /* 0xffff8bd008007950 */ /* 0x000fea0003c3ffff */
        .type           $_ZN7cutlass13device_kernelIN5flash19enable_sm80_to_sm89INS1_16FlashAttnBwdSm80INS1_25CollectiveMainloopBwdSm80ILi2ELi2EN4cute5tupleIJNS5_1CILi128EEES8_NS7_ILi64EEEEEENS_10bfloat16_tEfNS_4arch4Sm80ELb0ELb1ELb1ELb0ELb1ELb0ELb0ELb0ELi2ELi4ELi4ELi4ELb0EEENS1_24CollectiveEpilogueBwdGQAISA_fSD_Li256ELb0ELb1EEENS1_19SingleTileSchedulerILb0ELb0ELb0ELi128EEEEEEEEEvNT_6ParamsE$_ZN4cute3eso3ESOILb1ELb0EJNS_1CILi0EEENS_5tupleIJNS2_ILi1EEENS2_ILi256EEEiEEEEEC2ERKS3_RKS7_,@function
        .size           $_ZN7cutlass13device_kernelIN5flash19enable_sm80_to_sm89INS1_16FlashAttnBwdSm80INS1_25CollectiveMainloopBwdSm80ILi2ELi2EN4cute5tupleIJNS5_1CILi128EEES8_NS7_ILi64EEEEEENS_10bfloat16_tEfNS_4arch4Sm80ELb0ELb1ELb1ELb0ELb1ELb0ELb0ELb0ELi2ELi4ELi4ELi4ELb0EEENS1_24CollectiveEpilogueBwdGQAISA_fSD_Li256ELb0ELb1EEENS1_19SingleTileSchedulerILb0ELb0ELb0ELi128EEEEEEEEEvNT_6ParamsE$_ZN4cute3eso3ESOILb1ELb0EJNS_1CILi0EEENS_5tupleIJNS2_ILi1EEENS2_ILi256EEEiEEEEEC2ERKS3_RKS7_,($_ZN7cutlass13device_kernelIN5flash19enable_sm80_to_sm89INS1_16FlashAttnBwdSm80INS1_25CollectiveMainloopBwdSm80ILi2ELi2EN4cute5tupleIJNS5_1CILi128EEES8_NS7_ILi64EEEEEENS_10bfloat16_tEfNS_4arch4Sm80ELb0ELb1ELb1ELb0ELb1ELb0ELb0ELb0ELi2ELi4ELi4ELi4ELb0EEENS1_24CollectiveEpilogueBwdGQAISA_fSD_Li256ELb0ELb1EEENS1_19SingleTileSchedulerILb0ELb0ELb0ELi128EEEEEEEEEvNT_6ParamsE$_ZN4cute3eso3ESOILb1ELb0EJNS_1CILi0EEEiEEC2ERKS3_RKi - $_ZN7cutlass13device_kernelIN5flash19enable_sm80_to_sm89INS1_16FlashAttnBwdSm80INS1_25CollectiveMainloopBwdSm80ILi2ELi2EN4cute5tupleIJNS5_1CILi128EEES8_NS7_ILi64EEEEEENS_10bfloat16_tEfNS_4arch4Sm80ELb0ELb1ELb1ELb0ELb1ELb0ELb0ELb0ELi2ELi4ELi4ELi4ELb0EEENS1_24CollectiveEpilogueBwdGQAISA_fSD_Li256ELb0ELb1EEENS1_19SingleTileSchedulerILb0ELb0ELb0ELi128EEEEEEEEEvNT_6ParamsE$_ZN4cute3eso3ESOILb1ELb0EJNS_1CILi0EEENS_5tupleIJNS2_ILi1EEENS2_ILi256EEEiEEEEEC2ERKS3_RKS7_)
$_ZN7cutlass13device_kernelIN5flash19enable_sm80_to_sm89INS1_16FlashAttnBwdSm80INS1_25CollectiveMainloopBwdSm80ILi2ELi2EN4cute5tupleIJNS5_1CILi128EEES8_NS7_ILi64EEEEEENS_10bfloat16_tEfNS_4arch4Sm80ELb0ELb1ELb1ELb0ELb1ELb0ELb0ELb0ELi2ELi4ELi4ELi4ELb0EEENS1_24CollectiveEpilogueBwdGQAISA_fSD_Li256ELb0ELb1EEENS1_19SingleTileSchedulerILb0ELb0ELb0ELi128EEEEEEEEEvNT_6ParamsE$_ZN4cute3eso3ESOILb1ELb0EJNS_1CILi0EEENS_5tupleIJNS2_ILi1EEENS2_ILi256EEEiEEEEEC2ERKS3_RKS7_:
[----:B------:R-:W-:Y:S02]  /*7430*/  IADD3 R3, R10, -c[0x0][0x20], RZ ;  /* 0x800008000a037a10 */ /* 0x000fe40007ffe0ff */
[----:B------:R-:W-:-:S03]  /*7440*/  MOV R5, 0x0 ;  /* 0x0000000000057802 */ /* 0x000fc60000000f00 */
[----:B------:R1:W-:Y:S01]  /*7450*/  STL [R3], R2 ;  /* 0x0000000203007387 */ /* 0x0003e20000100800 */
[----:B------:R-:W-:Y:S05]  /*7460*/  RET.REL.NODEC R4 `(_ZN7cutlass13device_kernelIN5flash19enable_sm80_to_sm89INS1_16FlashAttnBwdSm80INS1_25CollectiveMainloopBwdSm80ILi2ELi2EN4cute5tupleIJNS5_1CILi128EEES8_NS7_ILi64EEEEEENS_10bfloat16_tEfNS_4arch4Sm80ELb0ELb1ELb1ELb0ELb1ELb0ELb0ELb0ELi2ELi4ELi4ELi4ELb0EEENS1_24CollectiveEpilogueBwdGQAISA_fSD_Li256ELb0ELb1EEENS1_19SingleTileSchedulerILb0ELb0ELb0ELi128EEEEEEEEEvNT_6ParamsE) ;  /* 0xffff8b9004007950 */ /* 0x000fea0003c3ffff */
        .type           $_ZN7cutlass13device_kernelIN5flash19enable_sm80_to_sm89INS1_16FlashAttnBwdSm80INS1_25CollectiveMainloopBwdSm80ILi2ELi2EN4cute5tupleIJNS5_1CILi128EEES8_NS7_ILi64EEEEEENS_10bfloat16_tEfNS_4arch4Sm80ELb0ELb1ELb1ELb0ELb1ELb0ELb0ELb0ELi2ELi4ELi4ELi4ELb0EEENS1_24CollectiveEpilogueBwdGQAISA_fSD_Li256ELb0ELb1EEENS1_19SingleTileSchedulerILb0ELb0ELb0ELi128EEEEEEEEEvNT_6ParamsE$_ZN4cute3eso3ESOILb1ELb0EJNS_1CILi0EEEiEEC2ERKS3_RKi,@function
        .size           $_ZN7cutlass13device_kernelIN5flash19enable_sm80_to_sm89INS1_16FlashAttnBwdSm80INS1_25CollectiveMainloopBwdSm80ILi2ELi2EN4cute5tupleIJNS5_1CILi128EEES8_NS7_ILi64EEEEEENS_10bfloat16_tEfNS_4arch4Sm80ELb0ELb1ELb1ELb0ELb1ELb0ELb0ELb0ELi2ELi4ELi4ELi4ELb0EEENS1_24CollectiveEpilogueBwdGQAISA_fSD_Li256ELb0ELb1EEENS1_19SingleTileSchedulerILb0ELb0ELb0ELi128EEEEEEEEEvNT_6ParamsE$_ZN4cute3eso3ESOILb1ELb0EJNS_1CILi0EEEiEEC2ERKS3_RKi,($_ZN7cutlass13device_kernelIN5flash19enable_sm80_to_sm89INS1_16FlashAttnBwdSm80INS1_25CollectiveMainloopBwdSm80ILi2ELi2EN4cute5tupleIJNS5_1CILi128EEES8_NS7_ILi64EEEEEENS_10bfloat16_tEfNS_4arch4Sm80ELb0ELb1ELb1ELb0ELb1ELb0ELb0ELb0ELi2ELi4ELi4ELi4ELb0EEENS1_24CollectiveEpilogueBwdGQAISA_fSD_Li256ELb0ELb1EEENS1_19SingleTileSchedulerILb0ELb0ELb0ELi128EEEEEEEEEvNT_6ParamsE$_ZN4cute3eso3ESOILb1ELb0EJNS_1CILi0EEEiS3_EEC2ERKS3_RKiS6_ - $_ZN7cutlass13device_kernelIN5flash19enable_sm80_to_sm89INS1_16FlashAttnBwdSm80INS1_25CollectiveMainloopBwdSm80ILi2ELi2EN4cute5tupleIJNS5_1CILi128EEES8_NS7_ILi64EEEEEENS_10bfloat16_tEfNS_4arch4Sm80ELb0ELb1ELb1ELb0ELb1ELb0ELb0ELb0ELi2ELi4ELi4ELi4ELb0EEENS1_24CollectiveEpilogueBwdGQAISA_fSD_Li256ELb0ELb1EEENS1_19SingleTileSchedulerILb0ELb0ELb0ELi128EEEEEEEEEvNT_6ParamsE$_ZN4cute3eso3ESOILb1ELb0EJNS_1CILi0EEEiEEC2ERKS3_RKi)
$_ZN7cutlass13device_kernelIN5flash19enable_sm80_to_sm89INS1_16FlashAttnBwdSm80INS1_25CollectiveMainloopBwdSm80ILi2ELi2EN4cute5tupleIJNS5_1CILi128EEES8_NS7_ILi64EEEEEENS_10bfloat16_tEfNS_4arch4Sm80ELb0ELb1ELb1ELb0ELb1ELb0ELb0ELb0ELi2ELi4ELi4ELi4ELb0EEENS1_24CollectiveEpilogueBwdGQAISA_fSD_Li256ELb0ELb1EEENS1_19SingleTileSchedulerILb0ELb0ELb0ELi128EEEEEEEEEvNT_6ParamsE$_ZN4cute3eso3ESOILb1ELb0EJNS_1CILi0EEEiEEC2ERKS3_RKi:
[----:B------:R-:W-:Y:S01]  /*7470*/  IADD3 R2, R7, -c[0x0][0x20], RZ ;  /* 0x8000080007027a10 */ /* 0x000fe20007ffe0ff */
[----:B------:R-:W-:Y:S01]  /*7480*/  IMAD.MOV.U32 R10, RZ, RZ, R6 ;  /* 0x000000ffff0a7224 */ /* 0x000fe200078e0006 */
[----:B------:R-:W-:-:S03]  /*7490*/  MOV R11, 0x0 ;  /* 0x00000000000b7802 */ /* 0x000fc60000000f00 */
[----:B------:R1:W-:Y:S01]  /*74a0*/  STL [R2], R3 ;  /* 0x0000000302007387 */ /* 0x0003e20000100800 */
[----:B------:R-:W-:Y:S05]  /*74b0*/  RET.REL.NODEC R10 `(_ZN7cutlass13device_kernelIN5flash19enable_sm80_to_sm89INS1_16FlashAttnBwdSm80INS1_25CollectiveMainloopBwdSm80ILi2ELi2EN4cute5tupleIJNS5_1CILi128EEES8_NS7_ILi64EEEEEENS_10bfloat16_tEfNS_4arch4Sm80ELb0ELb1ELb1ELb0ELb1ELb0ELb0ELb0ELi2ELi4ELi4ELi4ELb0EEENS1_24CollectiveEpilogueBwdGQAISA_fSD_Li256ELb0ELb1EEENS1_19SingleTileSchedulerILb0ELb0ELb0ELi128EEEEEEEEEvNT_6ParamsE) ;  /* 0xffff8b400a007950 */ /* 0x000fea0003c3ffff */
        .type           $_ZN7cutlass13device_kernelIN5flash19enable_sm80_to_sm89INS1_16FlashAttnBwdSm80INS1_25CollectiveMainloopBwdSm80ILi2ELi2EN4cute5tupleIJNS5_1CILi128EEES8_NS7_ILi64EEEEEENS_10bfloat16_tEfNS_4arch4Sm80ELb0ELb1ELb1ELb0ELb1ELb0ELb0ELb0ELi2ELi4ELi4ELi4ELb0EEENS1_24CollectiveEpilogueBwdGQAISA_fSD_Li256ELb0ELb1EEENS1_19SingleTileSchedulerILb0ELb0ELb0ELi128EEEEEEEEEvNT_6ParamsE$_ZN4cute3eso3ESOILb1ELb0EJNS_1CILi0EEEiS3_EEC2ERKS3_RKiS6_,@function
        .size           $_ZN7cutlass13device_kernelIN5flash19enable_sm80_to_sm89INS1_16FlashAttnBwdSm80INS1_25CollectiveMainloopBwdSm80ILi2ELi2EN4cute5tupleIJNS5_1CILi128EEES8_NS7_ILi64EEEEEENS_10bfloat16_tEfNS_4arch4Sm80ELb0ELb1ELb1ELb0ELb1ELb0ELb0ELb0ELi2ELi4ELi4ELi4ELb0EEENS1_24CollectiveEpilogueBwdGQAISA_fSD_Li256ELb0ELb1EEENS1_19SingleTileSchedulerILb0ELb0ELb0ELi128EEEEEEEEEvNT_6ParamsE$_ZN4cute3eso3ESOILb1ELb0EJNS_1CILi0EEEiS3_EEC2ERKS3_RKiS6_,($_ZN7cutlass13device_kernelIN5flash19enable_sm80_to_sm89INS1_16FlashAttnBwdSm80INS1_25CollectiveMainloopBwdSm80ILi2ELi2EN4cute5tupleIJNS5_1CILi128EEES8_NS7_ILi64EEEEEENS_10bfloat16_tEfNS_4arch4Sm80ELb0ELb1ELb1ELb0ELb1ELb0ELb0ELb0ELi2ELi4ELi4ELi4ELb0EEENS1_24CollectiveEpilogueBwdGQAISA_fSD_Li256ELb0ELb1EEENS1_19SingleTileSchedulerILb0ELb0ELb0ELi128EEEEEEEEEvNT_6ParamsE$_ZN4cute3eso3ESOILb1ELb0EJNS_1CILi1024EEENS_5tupleIJiiEEEEEC2ERKS3_RKS5_ - $_ZN7cutlass13device_kernelIN5flash19enable_sm80_to_sm89INS1_16FlashAttnBwdSm80INS1_25CollectiveMainloopBwdSm80ILi2ELi2EN4cute5tupleIJNS5_1CILi128EEES8_NS7_ILi64EEEEEENS_10bfloat16_tEfNS_4arch4Sm80ELb0ELb1ELb1ELb0ELb1ELb0ELb0ELb0ELi2ELi4ELi4ELi4ELb0EEENS1_24CollectiveEpilogueBwdGQAISA_fSD_Li256ELb0ELb1EEENS1_19SingleTileSchedulerILb0ELb0ELb0ELi128EEEEEEEEEvNT_6ParamsE$_ZN4cute3eso3ESOILb1ELb0EJNS_1CILi0EEEiS3_EEC2ERKS3_RKiS6_)
$_ZN7cutlass13device_kernelIN5flash19enable_sm80_to_sm89INS1_16FlashAttnBwdSm80INS1_25CollectiveMainloopBwdSm80ILi2ELi2EN4cute5tupleIJNS5_1CILi128EEES8_NS7_ILi64EEEEEENS_10bfloat16_tEfNS_4arch4Sm80ELb0ELb1ELb1ELb0ELb1ELb0ELb0ELb0ELi2ELi4ELi4ELi4ELb0EEENS1_24CollectiveEpilogueBwdGQAISA_fSD_Li256ELb0ELb1EEENS1_19SingleTileSchedulerILb0ELb0ELb0ELi128EEEEEEEEEvNT_6ParamsE$_ZN4cute3eso3ESOILb1ELb0EJNS_1CILi0EEEiS3_EEC2ERKS3_RKiS6_:
[----:B------:R-:W-:Y:S01]  /*74c0*/  IADD3 R2, R83, -c[0x0][0x20], RZ ;  /* 0x8000080053027a10 */ /* 0x000fe20007ffe0ff */
[----:B------:R-:W-:Y:S01]  /*74d0*/  IMAD.MOV.U32 R4, RZ, RZ, R6 ;  /* 0x000000ffff047224 */ /* 0x000fe200078e0006 */
[----:B------:R-:W-:-:S03]  /*74e0*/  MOV R5, 0x0 ;  /* 0x0000000000057802 */ /* 0x000fc60000000f00 */
[----:B------:R1:W-:Y:S01]  /*74f0*/  STL [R2], R3 ;  /* 0x0000000302007387 */ /* 0x0003e20000100800 */
[----:B------:R-:W-:Y:S05]  /*7500*/  RET.REL.NODEC R4 `(_ZN7cutlass13device_kernelIN5flash19enable_sm80_to_sm89INS1_16FlashAttnBwdSm80INS1_25CollectiveMainloopBwdSm80ILi2ELi2EN4cute5tupleIJNS5_1CILi128EEES8_NS7_ILi64EEEEEENS_10bfloat16_tEfNS_4arch4Sm80ELb0ELb1ELb1ELb0ELb1ELb0ELb0ELb0ELi2ELi4ELi4ELi4ELb0EEENS1_24CollectiveEpilogueBwdGQAISA_fSD_Li256ELb0ELb1EEENS1_19SingleTileSchedulerILb0ELb0ELb0ELi128EEEEEEEEEvNT_6ParamsE) ;  /* 0xffff8af004007950 */ /* 0x000fea0003c3ffff */
        .type           $_ZN7cutlass13device_kernelIN5flash19enable_sm80_to_sm89INS1_16FlashAttnBwdSm80INS1_25CollectiveMainloopBwdSm80ILi2ELi2EN4cute5tupleIJNS5_1CILi128EEES8_NS7_ILi64EEEEEENS_10bfloat16_tEfNS_4arch4Sm80ELb0ELb1ELb1ELb0ELb1ELb0ELb0ELb0ELi2ELi4ELi4ELi4ELb0EEENS1_24CollectiveEpilogueBwdGQAISA_fSD_Li256ELb0ELb1EEENS1_19SingleTileSchedulerILb0ELb0ELb0ELi128EEEEEEEEEvNT_6ParamsE$_ZN4cute3eso3ESOILb1ELb0EJNS_1CILi1024EEENS_5tupleIJiiEEEEEC2ERKS3_RKS5_,@function
        .size           $_ZN7cutlass13device_kernelIN5flash19enable_sm80_to_sm89INS1_16FlashAttnBwdSm80INS1_25CollectiveMainloopBwdSm80ILi2ELi2EN4cute5tupleIJNS5_1CILi128EEES8_NS7_ILi64EEEEEENS_10bfloat16_tEfNS_4arch4Sm80ELb0ELb1ELb1ELb0ELb1ELb0ELb0ELb0ELi2ELi4ELi4ELi4ELb0EEENS1_24CollectiveEpilogueBwdGQAISA_fSD_Li256ELb0ELb1EEENS1_19SingleTileSchedulerILb0ELb0ELb0ELi128EEEEEEEEEvNT_6ParamsE$_ZN4cute3eso3ESOILb1ELb0EJNS_1CILi1024EEENS_5tupleIJiiEEEEEC2ERKS3_RKS5_,($_ZN7cutlass13device_kernelIN5flash19enable_sm80_to_sm89INS1_16FlashAttnBwdSm80INS1_25CollectiveMainloopBwdSm80ILi2ELi2EN4cute5tupleIJNS5_1CILi128EEES8_NS7_ILi64EEEEEENS_10bfloat16_tEfNS_4arch4Sm80ELb0ELb1ELb1ELb0ELb1ELb0ELb0ELb0ELi2ELi4ELi4ELi4ELb0EEENS1_24CollectiveEpilogueBwdGQAISA_fSD_Li256ELb0ELb1EEENS1_19SingleTileSchedulerILb0ELb0ELb0ELi128EEEEEEEEEvNT_6ParamsE$_ZN4cute3eso3ESOILb1ELb0EJNS_1CILi1024EEEiiEEC2ERKS3_RKiS8_ - $_ZN7cutlass13device_kernelIN5flash19enable_sm80_to_sm89INS1_16FlashAttnBwdSm80INS1_25CollectiveMainloopBwdSm80ILi2ELi2EN4cute5tupleIJNS5_1CILi128EEES8_NS7_ILi64EEEEEENS_10bfloat16_tEfNS_4arch4Sm80ELb0ELb1ELb1ELb0ELb1ELb0ELb0ELb0ELi2ELi4ELi4ELi4ELb0EEENS1_24CollectiveEpilogueBwdGQAISA_fSD_Li256ELb0ELb1EEENS1_19SingleTileSchedulerILb0ELb0ELb0ELi128EEEEEEEEEvNT_6ParamsE$_ZN4cute3eso3ESOILb1ELb0EJNS_1CILi1024EEENS_5tupleIJiiEEEEEC2ERKS3_RKS5_)
$_ZN7cutlass13device_kernelIN5flash19enable_sm80_to_sm89INS1_16FlashAttnBwdSm80INS1_25CollectiveMainloopBwdSm80ILi2ELi2EN4cute5tupleIJNS5_1CILi128EEES8_NS7_ILi64EEEEEENS_10bfloat16_tEfNS_4arch4Sm80ELb0ELb1ELb1ELb0ELb1ELb0ELb0ELb0ELi2ELi4ELi4ELi4ELb0EEENS1_24CollectiveEpilogueBwdGQAISA_fSD_Li256ELb0ELb1EEENS1_19SingleTileSchedulerILb0ELb0ELb0ELi128EEEEEEEEEvNT_6ParamsE$_ZN4cute3eso3ESOILb1ELb0EJNS_1CILi1024EEENS_5tupleIJiiEEEEEC2ERKS3_RKS5_:
[----:B------:R-:W-:Y:S02]  /*7510*/  IADD3 R2, R2, -c[0x0][0x20], RZ ;  /* 0x8000080002027a10 */ /* 0x000fe40007ffe0ff */
[----:B------:R-:W-:-:S03]  /*7520*/  MOV R7, 0x0 ;  /* 0x0000000000077802 */ /* 0x000fc60000000f00 */
[----:B------:R1:W-:Y:S04]  /*7530*/  STL [R2], R5 ;  /* 0x0000000502007387 */ /* 0x0003e80000100800 */
[----:B------:R1:W-:Y:S01]  /*7540*/  STL [R2+0x4], R3 ;  /* 0x0000040302007387 */ /* 0x0003e20000100800 */
[----:B------:R-:W-:Y:S05]  /*7550*/  RET.REL.NODEC R6 `(_ZN7cutlass13device_kernelIN5flash19enable_sm80_to_sm89INS1_16FlashAttnBwdSm80INS1_25CollectiveMainloopBwdSm80ILi2ELi2EN4cute5tupleIJNS5_1CILi128EEES8_NS7_ILi64EEEEEENS_10bfloat16_tEfNS_4arch4Sm80ELb0ELb1ELb1ELb0ELb1ELb0ELb0ELb0ELi2ELi4ELi4ELi4ELb0EEENS1_24CollectiveEpilogueBwdGQAISA_fSD_Li256ELb0ELb1EEENS1_19SingleTileSchedulerILb0ELb0ELb0ELi128EEEEEEEEEvNT_6ParamsE) ;  /* 0xffff8aa006007950 */ /* 0x000fea0003c3ffff */
        .type           $_ZN7cutlass13device_kernelIN5flash19enable_sm80_to_sm89INS1_16FlashAttnBwdSm80INS1_25CollectiveMainloopBwdSm80ILi2ELi2EN4cute5tupleIJNS5_1CILi128EEES8_NS7_ILi64EEEEEENS_10bfloat16_tEfNS_4arch4Sm80ELb0ELb1ELb1ELb0ELb1ELb0ELb0ELb0ELi2ELi4ELi4ELi4ELb0EEENS1_24CollectiveEpilogueBwdGQAISA_fSD_Li256ELb0ELb1EEENS1_19SingleTileSchedulerILb0ELb0ELb0ELi128EEEEEEEEEvNT_6ParamsE$_ZN4cute3eso3ESOILb1ELb0EJNS_1CILi1024EEEiiEEC2ERKS3_RKiS8_,@function
        .size           $_ZN7cutlass13device_kernelIN5flash19enable_sm80_to_sm89INS1_16FlashAttnBwdSm80INS1_25CollectiveMainloopBwdSm80ILi2ELi2EN4cute5tupleIJNS5_1CILi128EEES8_NS7_ILi64EEEEEENS_10bfloat16_tEfNS_4arch4Sm80ELb0ELb1ELb1ELb0ELb1ELb0ELb0ELb0ELi2ELi4ELi4ELi4ELb0EEENS1_24CollectiveEpilogueBwdGQAISA_fSD_Li256ELb0ELb1EEENS1_19SingleTileSchedulerILb0ELb0ELb0ELi128EEEEEEEEEvNT_6ParamsE$_ZN4cute3eso3ESOILb1ELb0EJNS_1CILi1024EEEiiEEC2ERKS3_RKiS8_,($_ZN7cutlass13device_kernelIN5flash19enable_sm80_to_sm89INS1_16FlashAttnBwdSm80INS1_25CollectiveMainloopBwdSm80ILi2ELi2EN4cute5tupleIJNS5_1CILi128EEES8_NS7_ILi64EEEEEENS_10bfloat16_tEfNS_4arch4Sm80ELb0ELb1ELb1ELb0ELb1ELb0ELb0ELb0ELi2ELi4ELi4ELi4ELb0EEENS1_24CollectiveEpilogueBwdGQAISA_fSD_Li256ELb0ELb1EEENS1_19SingleTileSchedulerILb0ELb0ELb0ELi128EEEEEEEEEvNT_6ParamsE$_ZN4cute3eso3ESOILb1ELb0EJNS_1CILi1EEENS2_ILi256EEEiEEC2ERKS3_RKS4_RKi - $_ZN7cutlass13device_kernelIN5flash19enable_sm80_to_sm89INS1_16FlashAttnBwdSm80INS1_25CollectiveMainloopBwdSm80ILi2ELi2EN4cute5tupleIJNS5_1CILi128EEES8_NS7_ILi64EEEEEENS_10bfloat16_tEfNS_4arch4Sm80ELb0ELb1ELb1ELb0ELb1ELb0ELb0ELb0ELi2ELi4ELi4ELi4ELb0EEENS1_24CollectiveEpilogueBwdGQAISA_fSD_Li256ELb0ELb1EEENS1_19SingleTileSchedulerILb0ELb0ELb0ELi128EEEEEEEEEvNT_6ParamsE$_ZN4cute3eso3ESOILb1ELb0EJNS_1CILi1024EEEiiEEC2ERKS3_RKiS8_)
$_ZN7cutlass13device_kernelIN5flash19enable_sm80_to_sm89INS1_16FlashAttnBwdSm80INS1_25CollectiveMainloopBwdSm80ILi2ELi2EN4cute5tupleIJNS5_1CILi128EEES8_NS7_ILi64EEEEEENS_10bfloat16_tEfNS_4arch4Sm80ELb0ELb1ELb1ELb0ELb1ELb0ELb0ELb0ELi2ELi4ELi4ELi4ELb0EEENS1_24CollectiveEpilogueBwdGQAISA_fSD_Li256ELb0ELb1EEENS1_19SingleTileSchedulerILb0ELb0ELb0ELi128EEEEEEEEEvNT_6ParamsE$_ZN4cute3eso3ESOILb1ELb0EJNS_1CILi1024EEEiiEEC2ERKS3_RKiS8_:
[----:B------:R-:W-:Y:S02]  /*7560*/  IADD3 R3, R3, -c[0x0][0x20], RZ ;  /* 0x8000080003037a10 */ /* 0x000fe40007ffe0ff */
[----:B------:R-:W-:-:S03]  /*7570*/  IADD3 R2, R2, -c[0x0][0x20], RZ ;  /* 0x8000080002027a10 */ /* 0x000fc60007ffe0ff */
[----:B------:R1:W-:Y:S04]  /*7580*/  STL [R3], R8 ;  /* 0x0000000803007387 */ /* 0x0003e80000100800 */
[----:B------:R-:W2:Y:S01]  /*7590*/  LDL R2, [R2] ;  /* 0x0000000002027983 */ /* 0x000ea20000100800 */
[----:B------:R-:W-:-:S03]  /*75a0*/  IMAD.MOV.U32 R7, RZ, RZ, 0x0 ;  /* 0x00000000ff077424 */ /* 0x000fc600078e00ff */
[----:B--2---:R1:W-:Y:S01]  /*75b0*/  STL [R3+0x4], R2 ;  /* 0x0000040203007387 */ /* 0x0043e20000100800 */
[----:B------:R-:W-:Y:S05]  /*75c0*/  RET.REL.NODEC R6 `(_ZN7cutlass13device_kernelIN5flash19enable_sm80_to_sm89INS1_16FlashAttnBwdSm80INS1_25CollectiveMainloopBwdSm80ILi2ELi2EN4cute5tupleIJNS5_1CILi128EEES8_NS7_ILi64EEEEEENS_10bfloat16_tEfNS_4arch4Sm80ELb0ELb1ELb1ELb0ELb1ELb0ELb0ELb0ELi2ELi4ELi4ELi4ELb0EEENS1_24CollectiveEpilogueBwdGQAISA_fSD_Li256ELb0ELb1EEENS1_19SingleTileSchedulerILb0ELb0ELb0ELi128EEEEEEEEEvNT_6ParamsE) ;  /* 0xffff8a3006007950 */ /* 0x000fea0003c3ffff */
        .type           $_ZN7cutlass13device_kernelIN5flash19enable_sm80_to_sm89INS1_16FlashAttnBwdSm80INS1_25CollectiveMainloopBwdSm80ILi2ELi2EN4cute5tupleIJNS5_1CILi128EEES8_NS7_ILi64EEEEEENS_10bfloat16_tEfNS_4arch4Sm80ELb0ELb1ELb1ELb0ELb1ELb0ELb0ELb0ELi2ELi4ELi4ELi4ELb0EEENS1_24CollectiveEpilogueBwdGQAISA_fSD_Li256ELb0ELb1EEENS1_19SingleTileSchedulerILb0ELb0ELb0ELi128EEEEEEEEEvNT_6ParamsE$_ZN4cute3eso3ESOILb1ELb0EJNS_1CILi1EEENS2_ILi256EEEiEEC2ERKS3_RKS4_RKi,@function
        .size           $_ZN7cutlass13device_kernelIN5flash19enable_sm80_to_sm89INS1_16FlashAttnBwdSm80INS1_25CollectiveMainloopBwdSm80ILi2ELi2EN4cute5tupleIJNS5_1CILi128EEES8_NS7_ILi64EEEEEENS_10bfloat16_tEfNS_4arch4Sm80ELb0ELb1ELb1ELb0ELb1ELb0ELb0ELb0ELi2ELi4ELi4ELi4ELb0EEENS1_24CollectiveEpilogueBwdGQAISA_fSD_Li256ELb0ELb1EEENS1_19SingleTileSchedulerILb0ELb0ELb0ELi128EEEEEEEEEvNT_6ParamsE$_ZN4cute3eso3ESOILb1ELb0EJNS_1CILi1EEENS2_ILi256EEEiEEC2ERKS3_RKS4_RKi,($_ZN7cutlass13device_kernelIN5flash19enable_sm80_to_sm89INS1_16FlashAttnBwdSm80INS1_25CollectiveMainloopBwdSm80ILi2ELi2EN4cute5tupleIJNS5_1CILi128EEES8_NS7_ILi64EEEEEENS_10bfloat16_tEfNS_4arch4Sm80ELb0ELb1ELb1ELb0ELb1ELb0ELb0ELb0ELi2ELi4ELi4ELi4ELb0EEENS1_24CollectiveEpilogueBwdGQAISA_fSD_Li256ELb0ELb1EEENS1_19SingleTileSchedulerILb0ELb0ELb0ELi128EEEEEEEEEvNT_6ParamsE$_ZN4cute3eso3ESOILb1ELb0EJNS_1CILi1EEENS2_ILi512EEEiEEC2ERKS3_RKS4_RKi - $_ZN7cutlass13device_kernelIN5flash19enable_sm80_to_sm89INS1_16FlashAttnBwdSm80INS1_25CollectiveMainloopBwdSm80ILi2ELi2EN4cute5tupleIJNS5_1CILi128EEES8_NS7_ILi64EEEEEENS_10bfloat16_tEfNS_4arch4Sm80ELb0ELb1ELb1ELb0ELb1ELb0ELb0ELb0ELi2ELi4ELi4ELi4ELb0EEENS1_24CollectiveEpilogueBwdGQAISA_fSD_Li256ELb0ELb1EEENS1_19SingleTileSchedulerILb0ELb0ELb0ELi128EEEEEEEEEvNT_6ParamsE$_ZN4cute3eso3ESOILb1ELb0EJNS_1CILi1EEENS2_ILi256EEEiEEC2ERKS3_RKS4_RKi)
$_ZN7cutlass13device_kernelIN5flash19enable_sm80_to_sm89INS1_16FlashAttnBwdSm80INS1_25CollectiveMainloopBwdSm80ILi2ELi2EN4cute5tupleIJNS5_1CILi128EEES8_NS7_ILi64EEEEEENS_10bfloat16_tEfNS_4arch4Sm80ELb0ELb1ELb1ELb0ELb1ELb0ELb0ELb0ELi2ELi4ELi4ELi4ELb0EEENS1_24CollectiveEpilogueBwdGQAISA_fSD_Li256ELb0ELb1EEENS1_19SingleTileSchedulerILb0ELb0ELb0ELi128EEEEEEEEEvNT_6ParamsE$_ZN4cute3eso3ESOILb1ELb0EJNS_1CILi1EEENS2_ILi256EEEiEEC2ERKS3_RKS4_RKi:
[----:B------:R-:W-:Y:S02]  /*75d0*/  IADD3 R37, R37, -c[0x0][0x20], RZ ;  /* 0x8000080025257a10 */ /* 0x000fe40007ffe0ff */
[----:B------:R-:W-:-:S03]  /*75e0*/  MOV R5, 0x0 ;  /* 0x0000000000057802 */ /* 0x000fc60000000f00 */
[----:B------:R1:W-:Y:S01]  /*75f0*/  STL [R37], R2 ;  /* 0x0000000225007387 */ /* 0x0003e20000100800 */
[----:B------:R-:W-:Y:S05]  /*7600*/  RET.REL.NODEC R4 `(_ZN7cutlass13device_kernelIN5flash19enable_sm80_to_sm89INS1_16FlashAttnBwdSm80INS1_25CollectiveMainloopBwdSm80ILi2ELi2EN4cute5tupleIJNS5_1CILi128EEES8_NS7_ILi64EEEEEENS_10bfloat16_tEfNS_4arch4Sm80ELb0ELb1ELb1ELb0ELb1ELb0ELb0ELb0ELi2ELi4ELi4ELi4ELb0EEENS1_24CollectiveEpilogueBwdGQAISA_fSD_Li256ELb0ELb1EEENS1_19SingleTileSchedulerILb0ELb0ELb0ELi128EEEEEEEEEvNT_6ParamsE) ;  /* 0xffff89f004007950 */ /* 0x000fea0003c3ffff */
        .type           $_ZN7cutlass13device_kernelIN5flash19enable_sm80_to_sm89INS1_16FlashAttnBwdSm80INS1_25CollectiveMainloopBwdSm80ILi2ELi2EN4cute5tupleIJNS5_1CILi128EEES8_NS7_ILi64EEEEEENS_10bfloat16_tEfNS_4arch4Sm80ELb0ELb1ELb1ELb0ELb1ELb0ELb0ELb0ELi2ELi4ELi4ELi4ELb0EEENS1_24CollectiveEpilogueBwdGQAISA_fSD_Li256ELb0ELb1EEENS1_19SingleTileSchedulerILb0ELb0ELb0ELi128EEEEEEEEEvNT_6ParamsE$_ZN4cute3eso3ESOILb1ELb0EJNS_1CILi1EEENS2_ILi512EEEiEEC2ERKS3_RKS4_RKi,@function
        .size           $_ZN7cutlass13device_kernelIN5flash19enable_sm80_to_sm89INS1_16FlashAttnBwdSm80INS1_25CollectiveMainloopBwdSm80ILi2ELi2EN4cute5tupleIJNS5_1CILi128EEES8_NS7_ILi64EEEEEENS_10bfloat16_tEfNS_4arch4Sm80ELb0ELb1ELb1ELb0ELb1ELb0ELb0ELb0ELi2ELi4ELi4ELi4ELb0EEENS1_24CollectiveEpilogueBwdGQAISA_fSD_Li256ELb0ELb1EEENS1_19SingleTileSchedulerILb0ELb0ELb0ELi128EEEEEEEEEvNT_6ParamsE$_ZN4cute3eso3ESOILb1ELb0EJNS_1CILi1EEENS2_ILi512EEEiEEC2ERKS3_RKS4_RKi,($_ZN7cutlass13device_kernelIN5flash19enable_sm80_to_sm89INS1_16FlashAttnBwdSm80INS1_25CollectiveMainloopBwdSm80ILi2ELi2EN4cute5tupleIJNS5_1CILi128EEES8_NS7_ILi64EEEEEENS_10bfloat16_tEfNS_4arch4Sm80ELb0ELb1ELb1ELb0ELb1ELb0ELb0ELb0ELi2ELi4ELi4ELi4ELb0EEENS1_24CollectiveEpilogueBwdGQAISA_fSD_Li256ELb0ELb1EEENS1_19SingleTileSchedulerILb0ELb0ELb0ELi128EEEEEEEEEvNT_6ParamsE$_ZN4cute3eso3ESOILb1ELb0EJNS_1CILi1EEENS2_ILi8EEEiiNS2_ILi64EEEiNS2_ILi144EEENS2_ILi288EEENS2_ILi512EEEEEC2ERKS3_RKS4_RKiSF_RKS5_SF_RKS6_RKS7_RKS8_ - $_ZN7cutlass13device_kernelIN5flash19enable_sm80_to_sm89INS1_16FlashAttnBwdSm80INS1_25CollectiveMainloopBwdSm80ILi2ELi2EN4cute5tupleIJNS5_1CILi128EEES8_NS7_ILi64EEEEEENS_10bfloat16_tEfNS_4arch4Sm80ELb0ELb1ELb1ELb0ELb1ELb0ELb0ELb0ELi2ELi4ELi4ELi4ELb0EEENS1_24CollectiveEpilogueBwdGQAISA_fSD_Li256ELb0ELb1EEENS1_19SingleTileSchedulerILb0ELb0ELb0ELi128EEEEEEEEEvNT_6ParamsE$_ZN4cute3eso3ESOILb1ELb0EJNS_1CILi1EEENS2_ILi512EEEiEEC2ERKS3_RKS4_RKi)
$_ZN7cutlass13device_kernelIN5flash19enable_sm80_to_sm89INS1_16FlashAttnBwdSm80INS1_25CollectiveMainloopBwdSm80ILi2ELi2EN4cute5tupleIJNS5_1CILi128EEES8_NS7_ILi64EEEEEENS_10bfloat16_tEfNS_4arch4Sm80ELb0ELb1ELb1ELb0ELb1ELb0ELb0ELb0ELi2ELi4ELi4ELi4ELb0EEENS1_24CollectiveEpilogueBwdGQAISA_fSD_Li256ELb0ELb1EEENS1_19SingleTileSchedulerILb0ELb0ELb0ELi128EEEEEEEEEvNT_6ParamsE$_ZN4cute3eso3ESOILb1ELb0EJNS_1CILi1EEENS2_ILi512EEEiEEC2ERKS3_RKS4_RKi:
[----:B------:R-:W-:Y:S01]  /*7610*/  IADD3 R92, R92, -c[0x0][0x20], RZ ;  /* 0x800008005c5c7a10 */ /* 0x000fe20007ffe0ff */
[----:B------:R-:W-:Y:S01]  /*7620*/  IMAD.MOV.U32 R4, RZ, RZ, R2 ;  /* 0x000000ffff047224 */ /* 0x000fe200078e0002 */
[----:B------:R-:W-:-:S03]  /*7630*/  MOV R5, 0x0 ;  /* 0x0000000000057802 */ /* 0x000fc60000000f00 */
[----:B------:R1:W-:Y:S01]  /*7640*/  STL [R92], R3 ;  /* 0x000000035c007387 */ /* 0x0003e20000100800 */
[----:B------:R-:W-:Y:S05]  /*7650*/  RET.REL.NODEC R4 `(_ZN7cutlass13device_kernelIN5flash19enable_sm80_to_sm89INS1_16FlashAttnBwdSm80INS1_25CollectiveMainloopBwdSm80ILi2ELi2EN4cute5tupleIJNS5_1CILi128EEES8_NS7_ILi64EEEEEENS_10bfloat16_tEfNS_4arch4Sm80ELb0ELb1ELb1ELb0ELb1ELb0ELb0ELb0ELi2ELi4ELi4ELi4ELb0EEENS1_24CollectiveEpilogueBwdGQAISA_fSD_Li256ELb0ELb1EEENS1_19SingleTileSchedulerILb0ELb0ELb0ELi128EEEEEEEEEvNT_6ParamsE) ;  /* 0xffff89a004007950 */ /* 0x000fea0003c3ffff */
        .type           $_ZN7cutlass13device_kernelIN5flash19enable_sm80_to_sm89INS1_16FlashAttnBwdSm80INS1_25CollectiveMainloopBwdSm80ILi2ELi2EN4cute5tupleIJNS5_1CILi128EEES8_NS7_ILi64EEEEEENS_10bfloat16_tEfNS_4arch4Sm80ELb0ELb1ELb1ELb0ELb1ELb0ELb0ELb0ELi2ELi4ELi4ELi4ELb0EEENS1_24CollectiveEpilogueBwdGQAISA_fSD_Li256ELb0ELb1EEENS1_19SingleTileSchedulerILb0ELb0ELb0ELi128EEEEEEEEEvNT_6ParamsE$_ZN4cute3eso3ESOILb1ELb0EJNS_1CILi1EEENS2_ILi8EEEiiNS2_ILi64EEEiNS2_ILi144EEENS2_ILi288EEENS2_ILi512EEEEEC2ERKS3_RKS4_RKiSF_RKS5_SF_RKS6_RKS7_RKS8_,@function
        .size           $_ZN7cutlass13device_kernelIN5flash19enable_sm80_to_sm89INS1_16FlashAttnBwdSm80INS1_25CollectiveMainloopBwdSm80ILi2ELi2EN4cute5tupleIJNS5_1CILi128EEES8_NS7_ILi64EEEEEENS_10bfloat16_tEfNS_4arch4Sm80ELb0ELb1ELb1ELb0ELb1ELb0ELb0ELb0ELi2ELi4ELi4ELi4ELb0EEENS1_24CollectiveEpilogueBwdGQAISA_fSD_Li256ELb0ELb1EEENS1_19SingleTileSchedulerILb0ELb0ELb0ELi128EEEEEEEEEvNT_6ParamsE$_ZN4cute3eso3ESOILb1ELb0EJNS_1CILi1EEENS2_ILi8EEEiiNS2_ILi64EEEiNS2_ILi144EEENS2_ILi288EEENS2_ILi512EEEEEC2ERKS3_RKS4_RKiSF_RKS5_SF_RKS6_RKS7_RKS8_,($_ZN7cutlass13device_kernelIN5flash19enable_sm80_to_sm89INS1_16FlashAttnBwdSm80INS1_25CollectiveMainloopBwdSm80ILi2ELi2EN4cute5tupleIJNS5_1CILi128EEES8_NS7_ILi64EEEEEENS_10bfloat16_tEfNS_4arch4Sm80ELb0ELb1ELb1ELb0ELb1ELb0ELb0ELb0ELi2ELi4ELi4ELi4ELb0EEENS1_24CollectiveEpilogueBwdGQAISA_fSD_Li256ELb0ELb1EEENS1_19SingleTileSchedulerILb0ELb0ELb0ELi128EEEEEEEEEvNT_6ParamsE$_ZN4cute3eso3ESOILb1ELb0EJNS_1CILi1EEENS_5tupleIJNS2_ILi8EEEiiEEENS2_ILi64EEENS4_IJiNS2_ILi144EEENS2_ILi288EEEEEENS2_ILi512EEEEEC2ERKS3_RKS6_RKS7_RKSA_RKSB_ - $_ZN7cutlass13device_kernelIN5flash19enable_sm80_to_sm89INS1_16FlashAttnBwdSm80INS1_25CollectiveMainloopBwdSm80ILi2ELi2EN4cute5tupleIJNS5_1CILi128EEES8_NS7_ILi64EEEEEENS_10bfloat16_tEfNS_4arch4Sm80ELb0ELb1ELb1ELb0ELb1ELb0ELb0ELb0ELi2ELi4ELi4ELi4ELb0EEENS1_24CollectiveEpilogueBwdGQAISA_fSD_Li256ELb0ELb1EEENS1_19SingleTileSchedulerILb0ELb0ELb0ELi128EEEEEEEEEvNT_6ParamsE$_ZN4cute3eso3ESOILb1ELb0EJNS_1CILi1EEENS2_ILi8EEEiiNS2_ILi64EEEiNS2_ILi144EEENS2_ILi288EEENS2_ILi512EEEEEC2ERKS3_RKS4_RKiSF_RKS5_SF_RKS6_RKS7_RKS8_)
$_ZN7cutlass13device_kernelIN5flash19enable_sm80_to_sm89INS1_16FlashAttnBwdSm80INS1_25CollectiveMainloopBwdSm80ILi2ELi2EN4cute5tupleIJNS5_1CILi128EEES8_NS7_ILi64EEEEEENS_10bfloat16_tEfNS_4arch4Sm80ELb0ELb1ELb1ELb0ELb1ELb0ELb0ELb0ELi2ELi4ELi4ELi4ELb0EEENS1_24CollectiveEpilogueBwdGQAISA_fSD_Li256ELb0ELb1EEENS1_19SingleTileSchedulerILb0ELb0ELb0ELi128EEEEEEEEEvNT_6ParamsE$_ZN4cute3eso3ESOILb1ELb0EJNS_1CILi1EEENS2_ILi8EEEiiNS2_ILi64EEEiNS2_ILi144EEENS2_ILi288EEENS2_ILi512EEEEEC2ERKS3_RKS4_RKiSF_RKS5_SF_RKS6_RKS7_RKS8_:
        /* <DEDUP_REMOVED lines=10> */
        .type           $_ZN7cutlass13device_kernelIN5flash19enable_sm80_to_sm89INS1_16FlashAttnBwdSm80INS1_25CollectiveMainloopBwdSm80ILi2ELi2EN4cute5tupleIJNS5_1CILi128EEES8_NS7_ILi64EEEEEENS_10bfloat16_tEfNS_4arch4Sm80ELb0ELb1ELb1ELb0ELb1ELb0ELb0ELb0ELi2ELi4ELi4ELi4ELb0EEENS1_24CollectiveEpilogueBwdGQAISA_fSD_Li256ELb0ELb1EEENS1_19SingleTileSchedulerILb0ELb0ELb0ELi128EEEEEEEEEvNT_6ParamsE$_ZN4cute3eso3ESOILb1ELb0EJNS_1CILi1EEENS_5tupleIJNS2_ILi8EEEiiEEENS2_ILi64EEENS4_IJiNS2_ILi144EEENS2_ILi288EEEEEENS2_ILi512EEEEEC2ERKS3_RKS6_RKS7_RKSA_RKSB_,@function
        .size           $_ZN7cutlass13device_kernelIN5flash19enable_sm80_to_sm89INS1_16FlashAttnBwdSm80INS1_25CollectiveMainloopBwdSm80ILi2ELi2EN4cute5tupleIJNS5_1CILi128EEES8_NS7_ILi64EEEEEENS_10bfloat16_tEfNS_4arch4Sm80ELb0ELb1ELb1ELb0ELb1ELb0ELb0ELb0ELi2ELi4ELi4ELi4ELb0EEENS1_24CollectiveEpilogueBwdGQAISA_fSD_Li256ELb0ELb1EEENS1_19SingleTileSchedulerILb0ELb0ELb0ELi128EEEEEEEEEvNT_6ParamsE$_ZN4cute3eso3ESOILb1ELb0EJNS_1CILi1EEENS_5tupleIJNS2_ILi8EEEiiEEENS2_ILi64EEENS4_IJiNS2_ILi144EEENS2_ILi288EEEEEENS2_ILi512EEEEEC2ERKS3_RKS6_RKS7_RKSA_RKSB_,($_ZN7cutlass13device_kernelIN5flash19enable_sm80_to_sm89INS1_16FlashAttnBwdSm80INS1_25CollectiveMainloopBwdSm80ILi2ELi2EN4cute5tupleIJNS5_1CILi128EEES8_NS7_ILi64EEEEEENS_10bfloat16_tEfNS_4arch4Sm80ELb0ELb1ELb1ELb0ELb1ELb0ELb0ELb0ELi2ELi4ELi4ELi4ELb0EEENS1_24CollectiveEpilogueBwdGQAISA_fSD_Li256ELb0ELb1EEENS1_19SingleTileSchedulerILb0ELb0ELb0ELi128EEEEEEEEEvNT_6ParamsE$_ZN4cute3eso3ESOILb1ELb0EJNS_1CILi1EEENS_5tupleIJiiiEEENS2_ILi64EEENS4_IJNS2_ILi72EEENS2_ILi144EEENS2_ILi288EEEEEENS2_ILi512EEEEEC2ERKS3_RKS5_RKS6_RKSA_RKSB_ - $_ZN7cutlass13device_kernelIN5flash19enable_sm80_to_sm89INS1_16FlashAttnBwdSm80INS1_25CollectiveMainloopBwdSm80ILi2ELi2EN4cute5tupleIJNS5_1CILi128EEES8_NS7_ILi64EEEEEENS_10bfloat16_tEfNS_4arch4Sm80ELb0ELb1ELb1ELb0ELb1ELb0ELb0ELb0ELi2ELi4ELi4ELi4ELb0EEENS1_24CollectiveEpilogueBwdGQAISA_fSD_Li256ELb0ELb1EEENS1_19SingleTileSchedulerILb0ELb0ELb0ELi128EEEEEEEEEvNT_6ParamsE$_ZN4cute3eso3ESOILb1ELb0EJNS_1CILi1EEENS_5tupleIJNS2_ILi8EEEiiEEENS2_ILi64EEENS4_IJiNS2_ILi144EEENS2_ILi288EEEEEENS2_ILi512EEEEEC2ERKS3_RKS6_RKS7_RKSA_RKSB_)
$_ZN7cutlass13device_kernelIN5flash19enable_sm80_to_sm89INS1_16FlashAttnBwdSm80INS1_25CollectiveMainloopBwdSm80ILi2ELi2EN4cute5tupleIJNS5_1CILi128EEES8_NS7_ILi64EEEEEENS_10bfloat16_tEfNS_4arch4Sm80ELb0ELb1ELb1ELb0ELb1ELb0ELb0ELb0ELi2ELi4ELi4ELi4ELb0EEENS1_24CollectiveEpilogueBwdGQAISA_fSD_Li256ELb0ELb1EEENS1_19SingleTileSchedulerILb0ELb0ELb0ELi128EEEEEEEEEvNT_6ParamsE$_ZN4cute3eso3ESOILb1ELb0EJNS_1CILi1EEENS_5tupleIJNS2_ILi8EEEiiEEENS2_ILi64EEENS4_IJiNS2_ILi144EEENS2_ILi288EEEEEENS2_ILi512EEEEEC2ERKS3_RKS6_RKS7_RKSA_RKSB_:
        /* <DEDUP_REMOVED lines=8> */
        .type           $_ZN7cutlass13device_kernelIN5flash19enable_sm80_to_sm89INS1_16FlashAttnBwdSm80INS1_25CollectiveMainloopBwdSm80ILi2ELi2EN4cute5tupleIJNS5_1CILi128EEES8_NS7_ILi64EEEEEENS_10bfloat16_tEfNS_4arch4Sm80ELb0ELb1ELb1ELb0ELb1ELb0ELb0ELb0ELi2ELi4ELi4ELi4ELb0EEENS1_24CollectiveEpilogueBwdGQAISA_fSD_Li256ELb0ELb1EEENS1_19SingleTileSchedulerILb0ELb0ELb0ELi128EEEEEEEEEvNT_6ParamsE$_ZN4cute3eso3ESOILb1ELb0EJNS_1CILi1EEENS_5tupleIJiiiEEENS2_ILi64EEENS4_IJNS2_ILi72EEENS2_ILi144EEENS2_ILi288EEEEEENS2_ILi512EEEEEC2ERKS3_RKS5_RKS6_RKSA_RKSB_,@function
        .size           $_ZN7cutlass13device_kernelIN5flash19enable_sm80_to_sm89INS1_16FlashAttnBwdSm80INS1_25CollectiveMainloopBwdSm80ILi2ELi2EN4cute5tupleIJNS5_1CILi128EEES8_NS7_ILi64EEEEEENS_10bfloat16_tEfNS_4arch4Sm80ELb0ELb1ELb1ELb0ELb1ELb0ELb0ELb0ELi2ELi4ELi4ELi4ELb0EEENS1_24CollectiveEpilogueBwdGQAISA_fSD_Li256ELb0ELb1EEENS1_19SingleTileSchedulerILb0ELb0ELb0ELi128EEEEEEEEEvNT_6ParamsE$_ZN4cute3eso3ESOILb1ELb0EJNS_1CILi1EEENS_5tupleIJiiiEEENS2_ILi64EEENS4_IJNS2_ILi72EEENS2_ILi144EEENS2_ILi288EEEEEENS2_ILi512EEEEEC2ERKS3_RKS5_RKS6_RKSA_RKSB_,($_ZN7cutlass13device_kernelIN5flash19enable_sm80_to_sm89INS1_16FlashAttnBwdSm80INS1_25CollectiveMainloopBwdSm80ILi2ELi2EN4cute5tupleIJNS5_1CILi128EEES8_NS7_ILi64EEEEEENS_10bfloat16_tEfNS_4arch4Sm80ELb0ELb1ELb1ELb0ELb1ELb0ELb0ELb0ELi2ELi4ELi4ELi4ELb0EEENS1_24CollectiveEpilogueBwdGQAISA_fSD_Li256ELb0ELb1EEENS1_19SingleTileSchedulerILb0ELb0ELb0ELi128EEEEEEEEEvNT_6ParamsE$_ZN4cute3eso3ESOILb1ELb0EJNS_1CILi1EEEiEEC2ERKS3_RKi - $_ZN7cutlass13device_kernelIN5flash19enable_sm80_to_sm89INS1_16FlashAttnBwdSm80INS1_25CollectiveMainloopBwdSm80ILi2ELi2EN4cute5tupleIJNS5_1CILi128EEES8_NS7_ILi64EEEEEENS_10bfloat16_tEfNS_4arch4Sm80ELb0ELb1ELb1ELb0ELb1ELb0ELb0ELb0ELi2ELi4ELi4ELi4ELb0EEENS1_24CollectiveEpilogueBwdGQAISA_fSD_Li256ELb0ELb1EEENS1_19SingleTileSchedulerILb0ELb0ELb0ELi128EEEEEEEEEvNT_6ParamsE$_ZN4cute3eso3ESOILb1ELb0EJNS_1CILi1EEENS_5tupleIJiiiEEENS2_ILi64EEENS4_IJNS2_ILi72EEENS2_ILi144EEENS2_ILi288EEEEEENS2_ILi512EEEEEC2ERKS3_RKS5_RKS6_RKSA_RKSB_)
$_ZN7cutlass13device_kernelIN5flash19enable_sm80_to_sm89INS1_16FlashAttnBwdSm80INS1_25CollectiveMainloopBwdSm80ILi2ELi2EN4cute5tupleIJNS5_1CILi128EEES8_NS7_ILi64EEEEEENS_10bfloat16_tEfNS_4arch4Sm80ELb0ELb1ELb1ELb0ELb1ELb0ELb0ELb0ELi2ELi4ELi4ELi4ELb0EEENS1_24CollectiveEpilogueBwdGQAISA_fSD_Li256ELb0ELb1EEENS1_19SingleTileSchedulerILb0ELb0ELb0ELi128EEEEEEEEEvNT_6ParamsE$_ZN4cute3eso3ESOILb1ELb0EJNS_1CILi1EEENS_5tupleIJiiiEEENS2_ILi64EEENS4_IJNS2_ILi72EEENS2_ILi144EEENS2_ILi288EEEEEENS2_ILi512EEEEEC2ERKS3_RKS5_RKS6_RKSA_RKSB_:
[----:B------:R-:W-:Y:S02]  /*7780*/  IADD3 R4, R4, -c[0x0][0x20], RZ ;  /* 0x8000080004047a10 */ /* 0x000fe40007ffe0ff */
[----:B------:R-:W-:-:S03]  /*7790*/  MOV R7, 0x0 ;  /* 0x0000000000077802 */ /* 0x000fc60000000f00 */
[----:B------:R1:W-:Y:S04]  /*77a0*/  STL [R4], R2 ;  /* 0x0000000204007387 */ /* 0x0003e80000100800 */
[----:B------:R1:W-:Y:S04]  /*77b0*/  STL [R4+0x4], R3 ;  /* 0x0000040304007387 */ /* 0x0003e80000100800 */
[----:B------:R1:W-:Y:S01]  /*77c0*/  STL [R4+0x8], R5 ;  /* 0x0000080504007387 */ /* 0x0003e20000100800 */
[----:B------:R-:W-:Y:S05]  /*77d0*/  RET.REL.NODEC R6 `(_ZN7cutlass13device_kernelIN5flash19enable_sm80_to_sm89INS1_16FlashAttnBwdSm80INS1_25CollectiveMainloopBwdSm80ILi2ELi2EN4cute5tupleIJNS5_1CILi128EEES8_NS7_ILi64EEEEEENS_10bfloat16_tEfNS_4arch4Sm80ELb0ELb1ELb1ELb0ELb1ELb0ELb0ELb0ELi2ELi4ELi4ELi4ELb0EEENS1_24CollectiveEpilogueBwdGQAISA_fSD_Li256ELb0ELb1EEENS1_19SingleTileSchedulerILb0ELb0ELb0ELi128EEEEEEEEEvNT_6ParamsE) ;  /* 0xffff882006007950 */ /* 0x000fea0003c3ffff */
        .type           $_ZN7cutlass13device_kernelIN5flash19enable_sm80_to_sm89INS1_16FlashAttnBwdSm80INS1_25CollectiveMainloopBwdSm80ILi2ELi2EN4cute5tupleIJNS5_1CILi128EEES8_NS7_ILi64EEEEEENS_10bfloat16_tEfNS_4arch4Sm80ELb0ELb1ELb1ELb0ELb1ELb0ELb0ELb0ELi2ELi4ELi4ELi4ELb0EEENS1_24CollectiveEpilogueBwdGQAISA_fSD_Li256ELb0ELb1EEENS1_19SingleTileSchedulerILb0ELb0ELb0ELi128EEEEEEEEEvNT_6ParamsE$_ZN4cute3eso3ESOILb1ELb0EJNS_1CILi1EEEiEEC2ERKS3_RKi,@function
        .size           $_ZN7cutlass13device_kernelIN5flash19enable_sm80_to_sm89INS1_16FlashAttnBwdSm80INS1_25CollectiveMainloopBwdSm80ILi2ELi2EN4cute5tupleIJNS5_1CILi128EEES8_NS7_ILi64EEEEEENS_10bfloat16_tEfNS_4arch4Sm80ELb0ELb1ELb1ELb0ELb1ELb0ELb0ELb0ELi2ELi4ELi4ELi4ELb0EEENS1_24CollectiveEpilogueBwdGQAISA_fSD_Li256ELb0ELb1EEENS1_19SingleTileSchedulerILb0ELb0ELb0ELi128EEEEEEEEEvNT_6ParamsE$_ZN4cute3eso3ESOILb1ELb0EJNS_1CILi1EEEiEEC2ERKS3_RKi,($_ZN7cutlass13device_kernelIN5flash19enable_sm80_to_sm89INS1_16FlashAttnBwdSm80INS1_25CollectiveMainloopBwdSm80ILi2ELi2EN4cute5tupleIJNS5_1CILi128EEES8_NS7_ILi64EEEEEENS_10bfloat16_tEfNS_4arch4Sm80ELb0ELb1ELb1ELb0ELb1ELb0ELb0ELb0ELi2ELi4ELi4ELi4ELb0EEENS1_24CollectiveEpilogueBwdGQAISA_fSD_Li256ELb0ELb1EEENS1_19SingleTileSchedulerILb0ELb0ELb0ELi128EEEEEEEEEvNT_6ParamsE$_ZN4cute3eso3ESOILb1ELb0EJNS_1CILi1EEEiiiNS2_ILi144EEENS2_ILi512EEEEEC2ERKS3_RKiSA_SA_RKS4_RKS5_ - $_ZN7cutlass13device_kernelIN5flash19enable_sm80_to_sm89INS1_16FlashAttnBwdSm80INS1_25CollectiveMainloopBwdSm80ILi2ELi2EN4cute5tupleIJNS5_1CILi128EEES8_NS7_ILi64EEEEEENS_10bfloat16_tEfNS_4arch4Sm80ELb0ELb1ELb1ELb0ELb1ELb0ELb0ELb0ELi2ELi4ELi4ELi4ELb0EEENS1_24CollectiveEpilogueBwdGQAISA_fSD_Li256ELb0ELb1EEENS1_19SingleTileSchedulerILb0ELb0ELb0ELi128EEEEEEEEEvNT_6ParamsE$_ZN4cute3eso3ESOILb1ELb0EJNS_1CILi1EEEiEEC2ERKS3_RKi)
$_ZN7cutlass13device_kernelIN5flash19enable_sm80_to_sm89INS1_16FlashAttnBwdSm80INS1_25CollectiveMainloopBwdSm80ILi2ELi2EN4cute5tupleIJNS5_1CILi128EEES8_NS7_ILi64EEEEEENS_10bfloat16_tEfNS_4arch4Sm80ELb0ELb1ELb1ELb0ELb1ELb0ELb0ELb0ELi2ELi4ELi4ELi4ELb0EEENS1_24CollectiveEpilogueBwdGQAISA_fSD_Li256ELb0ELb1EEENS1_19SingleTileSchedulerILb0ELb0ELb0ELi128EEEEEEEEEvNT_6ParamsE$_ZN4cute3eso3ESOILb1ELb0EJNS_1CILi1EEEiEEC2ERKS3_RKi:
[----:B------:R-:W-:Y:S02]  /*77e0*/  IADD3 R53, R53, -c[0x0][0x20], RZ ;  /* 0x8000080035357a10 */ /* 0x000fe40007ffe0ff */
[----:B------:R-:W-:-:S03]  /*77f0*/  MOV R5, 0x0 ;  /* 0x0000000000057802 */ /* 0x000fc60000000f00 */
[----:B------:R1:W-:Y:S01]  /*7800*/  STL [R53], R2 ;  /* 0x0000000235007387 */ /* 0x0003e20000100800 */
[----:B------:R-:W-:Y:S05]  /*7810*/  RET.REL.NODEC R4 `(_ZN7cutlass13device_kernelIN5flash19enable_sm80_to_sm89INS1_16FlashAttnBwdSm80INS1_25CollectiveMainloopBwdSm80ILi2ELi2EN4cute5tupleIJNS5_1CILi128EEES8_NS7_ILi64EEEEEENS_10bfloat16_tEfNS_4arch4Sm80ELb0ELb1ELb1ELb0ELb1ELb0ELb0ELb0ELi2ELi4ELi4ELi4ELb0EEENS1_24CollectiveEpilogueBwdGQAISA_fSD_Li256ELb0ELb1EEENS1_19SingleTileSchedulerILb0ELb0ELb0ELi128EEEEEEEEEvNT_6ParamsE) ;  /* 0xffff87e004007950 */ /* 0x000fea0003c3ffff */
        .type           $_ZN7cutlass13device_kernelIN5flash19enable_sm80_to_sm89INS1_16FlashAttnBwdSm80INS1_25CollectiveMainloopBwdSm80ILi2ELi2EN4cute5tupleIJNS5_1CILi128EEES8_NS7_ILi64EEEEEENS_10bfloat16_tEfNS_4arch4Sm80ELb0ELb1ELb1ELb0ELb1ELb0ELb0ELb0ELi2ELi4ELi4ELi4ELb0EEENS1_24CollectiveEpilogueBwdGQAISA_fSD_Li256ELb0ELb1EEENS1_19SingleTileSchedulerILb0ELb0ELb0ELi128EEEEEEEEEvNT_6ParamsE$_ZN4cute3eso3ESOILb1ELb0EJNS_1CILi1EEEiiiNS2_ILi144EEENS2_ILi512EEEEEC2ERKS3_RKiSA_SA_RKS4_RKS5_,@function
        .size           $_ZN7cutlass13device_kernelIN5flash19enable_sm80_to_sm89INS1_16FlashAttnBwdSm80INS1_25CollectiveMainloopBwdSm80ILi2ELi2EN4cute5tupleIJNS5_1CILi128EEES8_NS7_ILi64EEEEEENS_10bfloat16_tEfNS_4arch4Sm80ELb0ELb1ELb1ELb0ELb1ELb0ELb0ELb0ELi2ELi4ELi4ELi4ELb0EEENS1_24CollectiveEpilogueBwdGQAISA_fSD_Li256ELb0ELb1EEENS1_19SingleTileSchedulerILb0ELb0ELb0ELi128EEEEEEEEEvNT_6ParamsE$_ZN4cute3eso3ESOILb1ELb0EJNS_1CILi1EEEiiiNS2_ILi144EEENS2_ILi512EEEEEC2ERKS3_RKiSA_SA_RKS4_RKS5_,($_ZN7cutlass13device_kernelIN5flash19enable_sm80_to_sm89INS1_16FlashAttnBwdSm80INS1_25CollectiveMainloopBwdSm80ILi2ELi2EN4cute5tupleIJNS5_1CILi128EEES8_NS7_ILi64EEEEEENS_10bfloat16_tEfNS_4arch4Sm80ELb0ELb1ELb1ELb0ELb1ELb0ELb0ELb0ELi2ELi4ELi4ELi4ELb0EEENS1_24CollectiveEpilogueBwdGQAISA_fSD_Li256ELb0ELb1EEENS1_19SingleTileSchedulerILb0ELb0ELb0ELi128EEEEEEEEEvNT_6ParamsE$_ZN4cute3eso3ESOILb1ELb0EJNS_1CILi1EEEiiiNS2_ILi64EEENS2_ILi72EEENS2_ILi144EEENS2_ILi288EEENS2_ILi512EEEEEC2ERKS3_RKiSD_SD_RKS4_RKS5_RKS6_RKS7_RKS8_ - $_ZN7cutlass13device_kernelIN5flash19enable_sm80_to_sm89INS1_16FlashAttnBwdSm80INS1_25CollectiveMainloopBwdSm80ILi2ELi2EN4cute5tupleIJNS5_1CILi128EEES8_NS7_ILi64EEEEEENS_10bfloat16_tEfNS_4arch4Sm80ELb0ELb1ELb1ELb0ELb1ELb0ELb0ELb0ELi2ELi4ELi4ELi4ELb0EEENS1_24CollectiveEpilogueBwdGQAISA_fSD_Li256ELb0ELb1EEENS1_19SingleTileSchedulerILb0ELb0ELb0ELi128EEEEEEEEEvNT_6ParamsE$_ZN4cute3eso3ESOILb1ELb0EJNS_1CILi1EEEiiiNS2_ILi144EEENS2_ILi512EEEEEC2ERKS3_RKiSA_SA_RKS4_RKS5_)
$_ZN7cutlass13device_kernelIN5flash19enable_sm80_to_sm89INS1_16FlashAttnBwdSm80INS1_25CollectiveMainloopBwdSm80ILi2ELi2EN4cute5tupleIJNS5_1CILi128EEES8_NS7_ILi64EEEEEENS_10bfloat16_tEfNS_4arch4Sm80ELb0ELb1ELb1ELb0ELb1ELb0ELb0ELb0ELi2ELi4ELi4ELi4ELb0EEENS1_24CollectiveEpilogueBwdGQAISA_fSD_Li256ELb0ELb1EEENS1_19SingleTileSchedulerILb0ELb0ELb0ELi128EEEEEEEEEvNT_6ParamsE$_ZN4cute3eso3ESOILb1ELb0EJNS_1CILi1EEEiiiNS2_ILi144EEENS2_ILi512EEEEEC2ERKS3_RKiSA_SA_RKS4_RKS5_:
        /* <DEDUP_REMOVED lines=10> */
[----:B------:R-:W-:Y:S05]  /*78c0*/  RET.REL.NODEC R74 `(_ZN7cutlass13device_kernelIN5flash19enable_sm80_to_sm89INS1_16FlashAttnBwdSm80INS1_25CollectiveMainloopBwdSm80ILi2ELi2EN4cute5tupleIJNS5_1CILi128EEES8_NS7_ILi64EEEEEENS_10bfloat16_tEfNS_4arch4Sm80ELb0ELb1ELb1ELb0ELb1ELb0ELb0ELb0ELi2ELi4ELi4ELi4ELb0EEENS1_24CollectiveEpilogueBwdGQAISA_fSD_Li256ELb0ELb1EEENS1_19SingleTileSchedulerILb0ELb0ELb0ELi128EEEEEEEEEvNT_6ParamsE) ;  /* 0xffff87304a007950 */ /* 0x000fea0003c3ffff */
        .type           $_ZN7cutlass13device_kernelIN5flash19enable_sm80_to_sm89INS1_16FlashAttnBwdSm80INS1_25CollectiveMainloopBwdSm80ILi2ELi2EN4cute5tupleIJNS5_1CILi128EEES8_NS7_ILi64EEEEEENS_10bfloat16_tEfNS_4arch4Sm80ELb0ELb1ELb1ELb0ELb1ELb0ELb0ELb0ELi2ELi4ELi4ELi4ELb0EEENS1_24CollectiveEpilogueBwdGQAISA_fSD_Li256ELb0ELb1EEENS1_19SingleTileSchedulerILb0ELb0ELb0ELi128EEEEEEEEEvNT_6ParamsE$_ZN4cute3eso3ESOILb1ELb0EJNS_1CILi1EEEiiiNS2_ILi64EEENS2_ILi72EEENS2_ILi144EEENS2_ILi288EEENS2_ILi512EEEEEC2ERKS3_RKiSD_SD_RKS4_RKS5_RKS6_RKS7_RKS8_,@function
        .size           $_ZN7cutlass13device_kernelIN5flash19enable_sm80_to_sm89INS1_16FlashAttnBwdSm80INS1_25CollectiveMainloopBwdSm80ILi2ELi2EN4cute5tupleIJNS5_1CILi128EEES8_NS7_ILi64EEEEEENS_10bfloat16_tEfNS_4arch4Sm80ELb0ELb1ELb1ELb0ELb1ELb0ELb0ELb0ELi2ELi4ELi4ELi4ELb0EEENS1_24CollectiveEpilogueBwdGQAISA_fSD_Li256ELb0ELb1EEENS1_19SingleTileSchedulerILb0ELb0ELb0ELi128EEEEEEEEEvNT_6ParamsE$_ZN4cute3eso3ESOILb1ELb0EJNS_1CILi1EEEiiiNS2_ILi64EEENS2_ILi72EEENS2_ILi144EEENS2_ILi288EEENS2_ILi512EEEEEC2ERKS3_RKiSD_SD_RKS4_RKS5_RKS6_RKS7_RKS8_,($_ZN7cutlass13device_kernelIN5flash19enable_sm80_to_sm89INS1_16FlashAttnBwdSm80INS1_25CollectiveMainloopBwdSm80ILi2ELi2EN4cute5tupleIJNS5_1CILi128EEES8_NS7_ILi64EEEEEENS_10bfloat16_tEfNS_4arch4Sm80ELb0ELb1ELb1ELb0ELb1ELb0ELb0ELb0ELi2ELi4ELi4ELi4ELb0EEENS1_24CollectiveEpilogueBwdGQAISA_fSD_Li256ELb0ELb1EEENS1_19SingleTileSchedulerILb0ELb0ELb0ELi128EEEEEEEEEvNT_6ParamsE$_ZN4cute3eso3ESOILb1ELb0EJNS_1CILi1EEEiiiNS2_ILi72EEENS2_ILi512EEEEEC2ERKS3_RKiSA_SA_RKS4_RKS5_ - $_ZN7cutlass13device_kernelIN5flash19enable_sm80_to_sm89INS1_16FlashAttnBwdSm80INS1_25CollectiveMainloopBwdSm80ILi2ELi2EN4cute5tupleIJNS5_1CILi128EEES8_NS7_ILi64EEEEEENS_10bfloat16_tEfNS_4arch4Sm80ELb0ELb1ELb1ELb0ELb1ELb0ELb0ELb0ELi2ELi4ELi4ELi4ELb0EEENS1_24CollectiveEpilogueBwdGQAISA_fSD_Li256ELb0ELb1EEENS1_19SingleTileSchedulerILb0ELb0ELb0ELi128EEEEEEEEEvNT_6ParamsE$_ZN4cute3eso3ESOILb1ELb0EJNS_1CILi1EEEiiiNS2_ILi64EEENS2_ILi72EEENS2_ILi144EEENS2_ILi288EEENS2_ILi512EEEEEC2ERKS3_RKiSD_SD_RKS4_RKS5_RKS6_RKS7_RKS8_)
$_ZN7cutlass13device_kernelIN5flash19enable_sm80_to_sm89INS1_16FlashAttnBwdSm80INS1_25CollectiveMainloopBwdSm80ILi2ELi2EN4cute5tupleIJNS5_1CILi128EEES8_NS7_ILi64EEEEEENS_10bfloat16_tEfNS_4arch4Sm80ELb0ELb1ELb1ELb0ELb1ELb0ELb0ELb0ELi2ELi4ELi4ELi4ELb0EEENS1_24CollectiveEpilogueBwdGQAISA_fSD_Li256ELb0ELb1EEENS1_19SingleTileSchedulerILb0ELb0ELb0ELi128EEEEEEEEEvNT_6ParamsE$_ZN4cute3eso3ESOILb1ELb0EJNS_1CILi1EEEiiiNS2_ILi64EEENS2_ILi72EEENS2_ILi144EEENS2_ILi288EEENS2_ILi512EEEEEC2ERKS3_RKiSD_SD_RKS4_RKS5_RKS6_RKS7_RKS8_:
        /* <DEDUP_REMOVED lines=10> */
        .type           $_ZN7cutlass13device_kernelIN5flash19enable_sm80_to_sm89INS1_16FlashAttnBwdSm80INS1_25CollectiveMainloopBwdSm80ILi2ELi2EN4cute5tupleIJNS5_1CILi128EEES8_NS7_ILi64EEEEEENS_10bfloat16_tEfNS_4arch4Sm80ELb0ELb1ELb1ELb0ELb1ELb0ELb0ELb0ELi2ELi4ELi4ELi4ELb0EEENS1_24CollectiveEpilogueBwdGQAISA_fSD_Li256ELb0ELb1EEENS1_19SingleTileSchedulerILb0ELb0ELb0ELi128EEEEEEEEEvNT_6ParamsE$_ZN4cute3eso3ESOILb1ELb0EJNS_1CILi1EEEiiiNS2_ILi72EEENS2_ILi512EEEEEC2ERKS3_RKiSA_SA_RKS4_RKS5_,@function
        .size           $_ZN7cutlass13device_kernelIN5flash19enable_sm80_to_sm89INS1_16FlashAttnBwdSm80INS1_25CollectiveMainloopBwdSm80ILi2ELi2EN4cute5tupleIJNS5_1CILi128EEES8_NS7_ILi64EEEEEENS_10bfloat16_tEfNS_4arch4Sm80ELb0ELb1ELb1ELb0ELb1ELb0ELb0ELb0ELi2ELi4ELi4ELi4ELb0EEENS1_24CollectiveEpilogueBwdGQAISA_fSD_Li256ELb0ELb1EEENS1_19SingleTileSchedulerILb0ELb0ELb0ELi128EEEEEEEEEvNT_6ParamsE$_ZN4cute3eso3ESOILb1ELb0EJNS_1CILi1EEEiiiNS2_ILi72EEENS2_ILi512EEEEEC2ERKS3_RKiSA_SA_RKS4_RKS5_,($_ZN7cutlass13device_kernelIN5flash19enable_sm80_to_sm89INS1_16FlashAttnBwdSm80INS1_25CollectiveMainloopBwdSm80ILi2ELi2EN4cute5tupleIJNS5_1CILi128EEES8_NS7_ILi64EEEEEENS_10bfloat16_tEfNS_4arch4Sm80ELb0ELb1ELb1ELb0ELb1ELb0ELb0ELb0ELi2ELi4ELi4ELi4ELb0EEENS1_24CollectiveEpilogueBwdGQAISA_fSD_Li256ELb0ELb1EEENS1_19SingleTileSchedulerILb0ELb0ELb0ELi128EEEEEEEEEvNT_6ParamsE$_ZN4cute3eso3ESOILb1ELb0EJNS_1CILi2EEEiEEC2ERKS3_RKi - $_ZN7cutlass13device_kernelIN5flash19enable_sm80_to_sm89INS1_16FlashAttnBwdSm80INS1_25CollectiveMainloopBwdSm80ILi2ELi2EN4cute5tupleIJNS5_1CILi128EEES8_NS7_ILi64EEEEEENS_10bfloat16_tEfNS_4arch4Sm80ELb0ELb1ELb1ELb0ELb1ELb0ELb0ELb0ELi2ELi4ELi4ELi4ELb0EEENS1_24CollectiveEpilogueBwdGQAISA_fSD_Li256ELb0ELb1EEENS1_19SingleTileSchedulerILb0ELb0ELb0ELi128EEEEEEEEEvNT_6ParamsE$_ZN4cute3eso3ESOILb1ELb0EJNS_1CILi1EEEiiiNS2_ILi72EEENS2_ILi512EEEEEC2ERKS3_RKiSA_SA_RKS4_RKS5_)
$_ZN7cutlass13device_kernelIN5flash19enable_sm80_to_sm89INS1_16FlashAttnBwdSm80INS1_25CollectiveMainloopBwdSm80ILi2ELi2EN4cute5tupleIJNS5_1CILi128EEES8_NS7_ILi64EEEEEENS_10bfloat16_tEfNS_4arch4Sm80ELb0ELb1ELb1ELb0ELb1ELb0ELb0ELb0ELi2ELi4ELi4ELi4ELb0EEENS1_24CollectiveEpilogueBwdGQAISA_fSD_Li256ELb0ELb1EEENS1_19SingleTileSchedulerILb0ELb0ELb0ELi128EEEEEEEEEvNT_6ParamsE$_ZN4cute3eso3ESOILb1ELb0EJNS_1CILi1EEEiiiNS2_ILi72EEENS2_ILi512EEEEEC2ERKS3_RKiSA_SA_RKS4_RKS5_:
        /* <DEDUP_REMOVED lines=11> */
        .type           $_ZN7cutlass13device_kernelIN5flash19enable_sm80_to_sm89INS1_16FlashAttnBwdSm80INS1_25CollectiveMainloopBwdSm80ILi2ELi2EN4cute5tupleIJNS5_1CILi128EEES8_NS7_ILi64EEEEEENS_10bfloat16_tEfNS_4arch4Sm80ELb0ELb1ELb1ELb0ELb1ELb0ELb0ELb0ELi2ELi4ELi4ELi4ELb0EEENS1_24CollectiveEpilogueBwdGQAISA_fSD_Li256ELb0ELb1EEENS1_19SingleTileSchedulerILb0ELb0ELb0ELi128EEEEEEEEEvNT_6ParamsE$_ZN4cute3eso3ESOILb1ELb0EJNS_1CILi2EEEiEEC2ERKS3_RKi,@function
        .size           $_ZN7cutlass13device_kernelIN5flash19enable_sm80_to_sm89INS1_16FlashAttnBwdSm80INS1_25CollectiveMainloopBwdSm80ILi2ELi2EN4cute5tupleIJNS5_1CILi128EEES8_NS7_ILi64EEEEEENS_10bfloat16_tEfNS_4arch4Sm80ELb0ELb1ELb1ELb0ELb1ELb0ELb0ELb0ELi2ELi4ELi4ELi4ELb0EEENS1_24CollectiveEpilogueBwdGQAISA_fSD_Li256ELb0ELb1EEENS1_19SingleTileSchedulerILb0ELb0ELb0ELi128EEEEEEEEEvNT_6ParamsE$_ZN4cute3eso3ESOILb1ELb0EJNS_1CILi2EEEiEEC2ERKS3_RKi,($_ZN7cutlass13device_kernelIN5flash19enable_sm80_to_sm89INS1_16FlashAttnBwdSm80INS1_25CollectiveMainloopBwdSm80ILi2ELi2EN4cute5tupleIJNS5_1CILi128EEES8_NS7_ILi64EEEEEENS_10bfloat16_tEfNS_4arch4Sm80ELb0ELb1ELb1ELb0ELb1ELb0ELb0ELb0ELi2ELi4ELi4ELi4ELb0EEENS1_24CollectiveEpilogueBwdGQAISA_fSD_Li256ELb0ELb1EEENS1_19SingleTileSchedulerILb0ELb0ELb0ELi128EEEEEEEEEvNT_6ParamsE$_ZN4cute3eso3ESOILb1ELb0EJNS_1CILi4096EEENS_5tupleIJNS4_IJiiEEENS2_ILi8192EEEEEEEEC2ERKS3_RKS7_ - $_ZN7cutlass13device_kernelIN5flash19enable_sm80_to_sm89INS1_16FlashAttnBwdSm80INS1_25CollectiveMainloopBwdSm80ILi2ELi2EN4cute5tupleIJNS5_1CILi128EEES8_NS7_ILi64EEEEEENS_10bfloat16_tEfNS_4arch4Sm80ELb0ELb1ELb1ELb0ELb1ELb0ELb0ELb0ELi2ELi4ELi4ELi4ELb0EEENS1_24CollectiveEpilogueBwdGQAISA_fSD_Li256ELb0ELb1EEENS1_19SingleTileSchedulerILb0ELb0ELb0ELi128EEEEEEEEEvNT_6ParamsE$_ZN4cute3eso3ESOILb1ELb0EJNS_1CILi2EEEiEEC2ERKS3_RKi)
$_ZN7cutlass13device_kernelIN5flash19enable_sm80_to_sm89INS1_16FlashAttnBwdSm80INS1_25CollectiveMainloopBwdSm80ILi2ELi2EN4cute5tupleIJNS5_1CILi128EEES8_NS7_ILi64EEEEEENS_10bfloat16_tEfNS_4arch4Sm80ELb0ELb1ELb1ELb0ELb1ELb0ELb0ELb0ELi2ELi4ELi4ELi4ELb0EEENS1_24CollectiveEpilogueBwdGQAISA_fSD_Li256ELb0ELb1EEENS1_19SingleTileSchedulerILb0ELb0ELb0ELi128EEEEEEEEEvNT_6ParamsE$_ZN4cute3eso3ESOILb1ELb0EJNS_1CILi2EEEiEEC2ERKS3_RKi:
[----:B------:R-:W-:Y:S02]  /*7a20*/  IADD3 R2, R2, -c[0x0][0x20], RZ ;  /* 0x8000080002027a10 */ /* 0x000fe40007ffe0ff */
[----:B------:R-:W-:-:S03]  /*7a30*/  MOV R5, 0x0 ;  /* 0x0000000000057802 */ /* 0x000fc60000000f00 */
[----:B------:R1:W-:Y:S01]  /*7a40*/  STL [R2], R3 ;  /* 0x0000000302007387 */ /* 0x0003e20000100800 */
[----:B------:R-:W-:Y:S05]  /*7a50*/  RET.REL.NODEC R4 `(_ZN7cutlass13device_kernelIN5flash19enable_sm80_to_sm89INS1_16FlashAttnBwdSm80INS1_25CollectiveMainloopBwdSm80ILi2ELi2EN4cute5tupleIJNS5_1CILi128EEES8_NS7_ILi64EEEEEENS_10bfloat16_tEfNS_4arch4Sm80ELb0ELb1ELb1ELb0ELb1ELb0ELb0ELb0ELi2ELi4ELi4ELi4ELb0EEENS1_24CollectiveEpilogueBwdGQAISA_fSD_Li256ELb0ELb1EEENS1_19SingleTileSchedulerILb0ELb0ELb0ELi128EEEEEEEEEvNT_6ParamsE) ;  /* 0xffff85a004007950 */ /* 0x000fea0003c3ffff */
        .type           $_ZN7cutlass13device_kernelIN5flash19enable_sm80_to_sm89INS1_16FlashAttnBwdSm80INS1_25CollectiveMainloopBwdSm80ILi2ELi2EN4cute5tupleIJNS5_1CILi128EEES8_NS7_ILi64EEEEEENS_10bfloat16_tEfNS_4arch4Sm80ELb0ELb1ELb1ELb0ELb1ELb0ELb0ELb0ELi2ELi4ELi4ELi4ELb0EEENS1_24CollectiveEpilogueBwdGQAISA_fSD_Li256ELb0ELb1EEENS1_19SingleTileSchedulerILb0ELb0ELb0ELi128EEEEEEEEEvNT_6ParamsE$_ZN4cute3eso3ESOILb1ELb0EJNS_1CILi4096EEENS_5tupleIJNS4_IJiiEEENS2_ILi8192EEEEEEEEC2ERKS3_RKS7_,@function
        .size           $_ZN7cutlass13device_kernelIN5flash19enable_sm80_to_sm89INS1_16FlashAttnBwdSm80INS1_25CollectiveMainloopBwdSm80ILi2ELi2EN4cute5tupleIJNS5_1CILi128EEES8_NS7_ILi64EEEEEENS_10bfloat16_tEfNS_4arch4Sm80ELb0ELb1ELb1ELb0ELb1ELb0ELb0ELb0ELi2ELi4ELi4ELi4ELb0EEENS1_24CollectiveEpilogueBwdGQAISA_fSD_Li256ELb0ELb1EEENS1_19SingleTileSchedulerILb0ELb0ELb0ELi128EEEEEEEEEvNT_6ParamsE$_ZN4cute3eso3ESOILb1ELb0EJNS_1CILi4096EEENS_5tupleIJNS4_IJiiEEENS2_ILi8192EEEEEEEEC2ERKS3_RKS7_,($_ZN7cutlass13device_kernelIN5flash19enable_sm80_to_sm89INS1_16FlashAttnBwdSm80INS1_25CollectiveMainloopBwdSm80ILi2ELi2EN4cute5tupleIJNS5_1CILi128EEES8_NS7_ILi64EEEEEENS_10bfloat16_tEfNS_4arch4Sm80ELb0ELb1ELb1ELb0ELb1ELb0ELb0ELb0ELi2ELi4ELi4ELi4ELb0EEENS1_24CollectiveEpilogueBwdGQAISA_fSD_Li256ELb0ELb1EEENS1_19SingleTileSchedulerILb0ELb0ELb0ELi128EEEEEEEEEvNT_6ParamsE$_ZN4cute3eso3ESOILb1ELb0EJNS_1CILi4096EEENS_5tupleIJiiEEEEEC2ERKS3_RKS5_ - $_ZN7cutlass13device_kernelIN5flash19enable_sm80_to_sm89INS1_16FlashAttnBwdSm80INS1_25CollectiveMainloopBwdSm80ILi2ELi2EN4cute5tupleIJNS5_1CILi128EEES8_NS7_ILi64EEEEEENS_10bfloat16_tEfNS_4arch4Sm80ELb0ELb1ELb1ELb0ELb1ELb0ELb0ELb0ELi2ELi4ELi4ELi4ELb0EEENS1_24CollectiveEpilogueBwdGQAISA_fSD_Li256ELb0ELb1EEENS1_19SingleTileSchedulerILb0ELb0ELb0ELi128EEEEEEEEEvNT_6ParamsE$_ZN4cute3eso3ESOILb1ELb0EJNS_1CILi4096EEENS_5tupleIJNS4_IJiiEEENS2_ILi8192EEEEEEEEC2ERKS3_RKS7_)
$_ZN7cutlass13device_kernelIN5flash19enable_sm80_to_sm89INS1_16FlashAttnBwdSm80INS1_25CollectiveMainloopBwdSm80ILi2ELi2EN4cute5tupleIJNS5_1CILi128EEES8_NS7_ILi64EEEEEENS_10bfloat16_tEfNS_4arch4Sm80ELb0ELb1ELb1ELb0ELb1ELb0ELb0ELb0ELi2ELi4ELi4ELi4ELb0EEENS1_24CollectiveEpilogueBwdGQAISA_fSD_Li256ELb0ELb1EEENS1_19SingleTileSchedulerILb0ELb0ELb0ELi128EEEEEEEEEvNT_6ParamsE$_ZN4cute3eso3ESOILb1ELb0EJNS_1CILi4096EEENS_5tupleIJNS4_IJiiEEENS2_ILi8192EEEEEEEEC2ERKS3_RKS7_:
[----:B------:R-:W-:Y:S02]  /*7a60*/  IADD3 R2, R2, -c[0x0][0x20], RZ ;  /* 0x8000080002027a10 */ /* 0x000fe40007ffe0ff */
[----:B------:R-:W-:-:S03]  /*7a70*/  MOV R7, 0x0 ;  /* 0x0000000000077802 */ /* 0x000fc60000000f00 */
[----:B------:R1:W-:Y:S04]  /*7a80*/  STL [R2], R5 ;  /* 0x0000000502007387 */ /* 0x0003e80000100800 */
[----:B------:R1:W-:Y:S01]  /*7a90*/  STL [R2+0x4], R3 ;  /* 0x0000040302007387 */ /* 0x0003e20000100800 */
[----:B------:R-:W-:Y:S05]  /*7aa0*/  RET.REL.NODEC R6 `(_ZN7cutlass13device_kernelIN5flash19enable_sm80_to_sm89INS1_16FlashAttnBwdSm80INS1_25CollectiveMainloopBwdSm80ILi2ELi2EN4cute5tupleIJNS5_1CILi128EEES8_NS7_ILi64EEEEEENS_10bfloat16_tEfNS_4arch4Sm80ELb0ELb1ELb1ELb0ELb1ELb0ELb0ELb0ELi2ELi4ELi4ELi4ELb0EEENS1_24CollectiveEpilogueBwdGQAISA_fSD_Li256ELb0ELb1EEENS1_19SingleTileSchedulerILb0ELb0ELb0ELi128EEEEEEEEEvNT_6ParamsE) ;  /* 0xffff855006007950 */ /* 0x000fea0003c3ffff */
        .type           $_ZN7cutlass13device_kernelIN5flash19enable_sm80_to_sm89INS1_16FlashAttnBwdSm80INS1_25CollectiveMainloopBwdSm80ILi2ELi2EN4cute5tupleIJNS5_1CILi128EEES8_NS7_ILi64EEEEEENS_10bfloat16_tEfNS_4arch4Sm80ELb0ELb1ELb1ELb0ELb1ELb0ELb0ELb0ELi2ELi4ELi4ELi4ELb0EEENS1_24CollectiveEpilogueBwdGQAISA_fSD_Li256ELb0ELb1EEENS1_19SingleTileSchedulerILb0ELb0ELb0ELi128EEEEEEEEEvNT_6ParamsE$_ZN4cute3eso3ESOILb1ELb0EJNS_1CILi4096EEENS_5tupleIJiiEEEEEC2ERKS3_RKS5_,@function
        .size           $_ZN7cutlass13device_kernelIN5flash19enable_sm80_to_sm89INS1_16FlashAttnBwdSm80INS1_25CollectiveMainloopBwdSm80ILi2ELi2EN4cute5tupleIJNS5_1CILi128EEES8_NS7_ILi64EEEEEENS_10bfloat16_tEfNS_4arch4Sm80ELb0ELb1ELb1ELb0ELb1ELb0ELb0ELb0ELi2ELi4ELi4ELi4ELb0EEENS1_24CollectiveEpilogueBwdGQAISA_fSD_Li256ELb0ELb1EEENS1_19SingleTileSchedulerILb0ELb0ELb0ELi128EEEEEEEEEvNT_6ParamsE$_ZN4cute3eso3ESOILb1ELb0EJNS_1CILi4096EEENS_5tupleIJiiEEEEEC2ERKS3_RKS5_,($_ZN7cutlass13device_kernelIN5flash19enable_sm80_to_sm89INS1_16FlashAttnBwdSm80INS1_25CollectiveMainloopBwdSm80ILi2ELi2EN4cute5tupleIJNS5_1CILi128EEES8_NS7_ILi64EEEEEENS_10bfloat16_tEfNS_4arch4Sm80ELb0ELb1ELb1ELb0ELb1ELb0ELb0ELb0ELi2ELi4ELi4ELi4ELb0EEENS1_24CollectiveEpilogueBwdGQAISA_fSD_Li256ELb0ELb1EEENS1_19SingleTileSchedulerILb0ELb0ELb0ELi128EEEEEEEEEvNT_6ParamsE$_ZN4cute3eso3ESOILb1ELb0EJNS_1CILi4096EEEiiEEC2ERKS3_RKiS8_ - $_ZN7cutlass13device_kernelIN5flash19enable_sm80_to_sm89INS1_16FlashAttnBwdSm80INS1_25CollectiveMainloopBwdSm80ILi2ELi2EN4cute5tupleIJNS5_1CILi128EEES8_NS7_ILi64EEEEEENS_10bfloat16_tEfNS_4arch4Sm80ELb0ELb1ELb1ELb0ELb1ELb0ELb0ELb0ELi2ELi4ELi4ELi4ELb0EEENS1_24CollectiveEpilogueBwdGQAISA_fSD_Li256ELb0ELb1EEENS1_19SingleTileSchedulerILb0ELb0ELb0ELi128EEEEEEEEEvNT_6ParamsE$_ZN4cute3eso3ESOILb1ELb0EJNS_1CILi4096EEENS_5tupleIJiiEEEEEC2ERKS3_RKS5_)
$_ZN7cutlass13device_kernelIN5flash19enable_sm80_to_sm89INS1_16FlashAttnBwdSm80INS1_25CollectiveMainloopBwdSm80ILi2ELi2EN4cute5tupleIJNS5_1CILi128EEES8_NS7_ILi64EEEEEENS_10bfloat16_tEfNS_4arch4Sm80ELb0ELb1ELb1ELb0ELb1ELb0ELb0ELb0ELi2ELi4ELi4ELi4ELb0EEENS1_24CollectiveEpilogueBwdGQAISA_fSD_Li256ELb0ELb1EEENS1_19SingleTileSchedulerILb0ELb0ELb0ELi128EEEEEEEEEvNT_6ParamsE$_ZN4cute3eso3ESOILb1ELb0EJNS_1CILi4096EEENS_5tupleIJiiEEEEEC2ERKS3_RKS5_:
[----:B------:R-:W-:Y:S02]  /*7ab0*/  IADD3 R2, R2, -c[0x0][0x20], RZ ;  /* 0x8000080002027a10 */ /* 0x000fe40007ffe0ff */
[----:B------:R-:W-:-:S03]  /*7ac0*/  MOV R7, 0x0 ;  /* 0x0000000000077802 */ /* 0x000fc60000000f00 */
[----:B------:R1:W-:Y:S04]  /*7ad0*/  STL [R2], R5 ;  /* 0x0000000502007387 */ /* 0x0003e80000100800 */
[----:B------:R1:W-:Y:S01]  /*7ae0*/  STL [R2+0x4], R3 ;  /* 0x0000040302007387 */ /* 0x0003e20000100800 */
[----:B------:R-:W-:Y:S05]  /*7af0*/  RET.REL.NODEC R6 `(_ZN7cutlass13device_kernelIN5flash19enable_sm80_to_sm89INS1_16FlashAttnBwdSm80INS1_25CollectiveMainloopBwdSm80ILi2ELi2EN4cute5tupleIJNS5_1CILi128EEES8_NS7_ILi64EEEEEENS_10bfloat16_tEfNS_4arch4Sm80ELb0ELb1ELb1ELb0ELb1ELb0ELb0ELb0ELi2ELi4ELi4ELi4ELb0EEENS1_24CollectiveEpilogueBwdGQAISA_fSD_Li256ELb0ELb1EEENS1_19SingleTileSchedulerILb0ELb0ELb0ELi128EEEEEEEEEvNT_6ParamsE) ;  /* 0xffff850006007950 */ /* 0x000fea0003c3ffff */
        .type           $_ZN7cutlass13device_kernelIN5flash19enable_sm80_to_sm89INS1_16FlashAttnBwdSm80INS1_25CollectiveMainloopBwdSm80ILi2ELi2EN4cute5tupleIJNS5_1CILi128EEES8_NS7_ILi64EEEEEENS_10bfloat16_tEfNS_4arch4Sm80ELb0ELb1ELb1ELb0ELb1ELb0ELb0ELb0ELi2ELi4ELi4ELi4ELb0EEENS1_24CollectiveEpilogueBwdGQAISA_fSD_Li256ELb0ELb1EEENS1_19SingleTileSchedulerILb0ELb0ELb0ELi128EEEEEEEEEvNT_6ParamsE$_ZN4cute3eso3ESOILb1ELb0EJNS_1CILi4096EEEiiEEC2ERKS3_RKiS8_,@function
        .size           $_ZN7cutlass13device_kernelIN5flash19enable_sm80_to_sm89INS1_16FlashAttnBwdSm80INS1_25CollectiveMainloopBwdSm80ILi2ELi2EN4cute5tupleIJNS5_1CILi128EEES8_NS7_ILi64EEEEEENS_10bfloat16_tEfNS_4arch4Sm80ELb0ELb1ELb1ELb0ELb1ELb0ELb0ELb0ELi2ELi4ELi4ELi4ELb0EEENS1_24CollectiveEpilogueBwdGQAISA_fSD_Li256ELb0ELb1EEENS1_19SingleTileSchedulerILb0ELb0ELb0ELi128EEEEEEEEEvNT_6ParamsE$_ZN4cute3eso3ESOILb1ELb0EJNS_1CILi4096EEEiiEEC2ERKS3_RKiS8_,($_ZN7cutlass13device_kernelIN5flash19enable_sm80_to_sm89INS1_16FlashAttnBwdSm80INS1_25CollectiveMainloopBwdSm80ILi2ELi2EN4cute5tupleIJNS5_1CILi128EEES8_NS7_ILi64EEEEEENS_10bfloat16_tEfNS_4arch4Sm80ELb0ELb1ELb1ELb0ELb1ELb0ELb0ELb0ELi2ELi4ELi4ELi4ELb0EEENS1_24CollectiveEpilogueBwdGQAISA_fSD_Li256ELb0ELb1EEENS1_19SingleTileSchedulerILb0ELb0ELb0ELi128EEEEEEEEEvNT_6ParamsE$_ZN4cute3eso3ESOILb1ELb0EJNS_1CILi4096EEEiiNS2_ILi8192EEEEEC2ERKS3_RKiS9_RKS4_ - $_ZN7cutlass13device_kernelIN5flash19enable_sm80_to_sm89INS1_16FlashAttnBwdSm80INS1_25CollectiveMainloopBwdSm80ILi2ELi2EN4cute5tupleIJNS5_1CILi128EEES8_NS7_ILi64EEEEEENS_10bfloat16_tEfNS_4arch4Sm80ELb0ELb1ELb1ELb0ELb1ELb0ELb0ELb0ELi2ELi4ELi4ELi4ELb0EEENS1_24CollectiveEpilogueBwdGQAISA_fSD_Li256ELb0ELb1EEENS1_19SingleTileSchedulerILb0ELb0ELb0ELi128EEEEEEEEEvNT_6ParamsE$_ZN4cute3eso3ESOILb1ELb0EJNS_1CILi4096EEEiiEEC2ERKS3_RKiS8_)
$_ZN7cutlass13device_kernelIN5flash19enable_sm80_to_sm89INS1_16FlashAttnBwdSm80INS1_25CollectiveMainloopBwdSm80ILi2ELi2EN4cute5tupleIJNS5_1CILi128EEES8_NS7_ILi64EEEEEENS_10bfloat16_tEfNS_4arch4Sm80ELb0ELb1ELb1ELb0ELb1ELb0ELb0ELb0ELi2ELi4ELi4ELi4ELb0EEENS1_24CollectiveEpilogueBwdGQAISA_fSD_Li256ELb0ELb1EEENS1_19SingleTileSchedulerILb0ELb0ELb0ELi128EEEEEEEEEvNT_6ParamsE$_ZN4cute3eso3ESOILb1ELb0EJNS_1CILi4096EEEiiEEC2ERKS3_RKiS8_:
[----:B------:R-:W-:Y:S02]  /*7b00*/  IADD3 R3, R3, -c[0x0][0x20], RZ ;  /* 0x8000080003037a10 */ /* 0x000fe40007ffe0ff */
[----:B------:R-:W-:-:S03]  /*7b10*/  IADD3 R2, R2, -c[0x0][0x20], RZ ;  /* 0x8000080002027a10 */ /* 0x000fc60007ffe0ff */
[----:B------:R1:W-:Y:S04]  /*7b20*/  STL [R3], R8 ;  /* 0x0000000803007387 */ /* 0x0003e80000100800 */
[----:B------:R-:W2:Y:S01]  /*7b30*/  LDL R2, [R2] ;  /* 0x0000000002027983 */ /* 0x000ea20000100800 */
[----:B------:R-:W-:-:S03]  /*7b40*/  IMAD.MOV.U32 R7, RZ, RZ, 0x0 ;  /* 0x00000000ff077424 */ /* 0x000fc600078e00ff */
[----:B--2---:R1:W-:Y:S01]  /*7b50*/  STL [R3+0x4], R2 ;  /* 0x0000040203007387 */ /* 0x0043e20000100800 */
[----:B------:R-:W-:Y:S05]  /*7b60*/  RET.REL.NODEC R6 `(_ZN7cutlass13device_kernelIN5flash19enable_sm80_to_sm89INS1_16FlashAttnBwdSm80INS1_25CollectiveMainloopBwdSm80ILi2ELi2EN4cute5tupleIJNS5_1CILi128EEES8_NS7_ILi64EEEEEENS_10bfloat16_tEfNS_4arch4Sm80ELb0ELb1ELb1ELb0ELb1ELb0ELb0ELb0ELi2ELi4ELi4ELi4ELb0EEENS1_24CollectiveEpilogueBwdGQAISA_fSD_Li256ELb0ELb1EEENS1_19SingleTileSchedulerILb0ELb0ELb0ELi128EEEEEEEEEvNT_6ParamsE) ;  /* 0xffff849006007950 */ /* 0x000fea0003c3ffff */
        .type           $_ZN7cutlass13device_kernelIN5flash19enable_sm80_to_sm89INS1_16FlashAttnBwdSm80INS1_25CollectiveMainloopBwdSm80ILi2ELi2EN4cute5tupleIJNS5_1CILi128EEES8_NS7_ILi64EEEEEENS_10bfloat16_tEfNS_4arch4Sm80ELb0ELb1ELb1ELb0ELb1ELb0ELb0ELb0ELi2ELi4ELi4ELi4ELb0EEENS1_24CollectiveEpilogueBwdGQAISA_fSD_Li256ELb0ELb1EEENS1_19SingleTileSchedulerILb0ELb0ELb0ELi128EEEEEEEEEvNT_6ParamsE$_ZN4cute3eso3ESOILb1ELb0EJNS_1CILi4096EEEiiNS2_ILi8192EEEEEC2ERKS3_RKiS9_RKS4_,@function
        .size           $_ZN7cutlass13device_kernelIN5flash19enable_sm80_to_sm89INS1_16FlashAttnBwdSm80INS1_25CollectiveMainloopBwdSm80ILi2ELi2EN4cute5tupleIJNS5_1CILi128EEES8_NS7_ILi64EEEEEENS_10bfloat16_tEfNS_4arch4Sm80ELb0ELb1ELb1ELb0ELb1ELb0ELb0ELb0ELi2ELi4ELi4ELi4ELb0EEENS1_24CollectiveEpilogueBwdGQAISA_fSD_Li256ELb0ELb1EEENS1_19SingleTileSchedulerILb0ELb0ELb0ELi128EEEEEEEEEvNT_6ParamsE$_ZN4cute3eso3ESOILb1ELb0EJNS_1CILi4096EEEiiNS2_ILi8192EEEEEC2ERKS3_RKiS9_RKS4_,($_ZN7cutlass13device_kernelIN5flash19enable_sm80_to_sm89INS1_16FlashAttnBwdSm80INS1_25CollectiveMainloopBwdSm80ILi2ELi2EN4cute5tupleIJNS5_1CILi128EEES8_NS7_ILi64EEEEEENS_10bfloat16_tEfNS_4arch4Sm80ELb0ELb1ELb1ELb0ELb1ELb0ELb0ELb0ELi2ELi4ELi4ELi4ELb0EEENS1_24CollectiveEpilogueBwdGQAISA_fSD_Li256ELb0ELb1EEENS1_19SingleTileSchedulerILb0ELb0ELb0ELi128EEEEEEEEEvNT_6ParamsE$_ZN4cute3eso3ESOILb1ELb0EJNS_1CILi8EEEiiEEC2ERKS3_RKiS8_ - $_ZN7cutlass13device_kernelIN5flash19enable_sm80_to_sm89INS1_16FlashAttnBwdSm80INS1_25CollectiveMainloopBwdSm80ILi2ELi2EN4cute5tupleIJNS5_1CILi128EEES8_NS7_ILi64EEEEEENS_10bfloat16_tEfNS_4arch4Sm80ELb0ELb1ELb1ELb0ELb1ELb0ELb0ELb0ELi2ELi4ELi4ELi4ELb0EEENS1_24CollectiveEpilogueBwdGQAISA_fSD_Li256ELb0ELb1EEENS1_19SingleTileSchedulerILb0ELb0ELb0ELi128EEEEEEEEEvNT_6ParamsE$_ZN4cute3eso3ESOILb1ELb0EJNS_1CILi4096EEEiiNS2_ILi8192EEEEEC2ERKS3_RKiS9_RKS4_)
$_ZN7cutlass13device_kernelIN5flash19enable_sm80_to_sm89INS1_16FlashAttnBwdSm80INS1_25CollectiveMainloopBwdSm80ILi2ELi2EN4cute5tupleIJNS5_1CILi128EEES8_NS7_ILi64EEEEEENS_10bfloat16_tEfNS_4arch4Sm80ELb0ELb1ELb1ELb0ELb1ELb0ELb0ELb0ELi2ELi4ELi4ELi4ELb0EEENS1_24CollectiveEpilogueBwdGQAISA_fSD_Li256ELb0ELb1EEENS1_19SingleTileSchedulerILb0ELb0ELb0ELi128EEEEEEEEEvNT_6ParamsE$_ZN4cute3eso3ESOILb1ELb0EJNS_1CILi4096EEEiiNS2_ILi8192EEEEEC2ERKS3_RKiS9_RKS4_:
[----:B------:R-:W-:Y:S02]  /*7b70*/  IADD3 R3, R3, -c[0x0][0x20], RZ ;  /* 0x8000080003037a10 */ /* 0x000fe40007ffe0ff */
[----:B------:R-:W-:-:S03]  /*7b80*/  IADD3 R2, R2, -c[0x0][0x20], RZ ;  /* 0x8000080002027a10 */ /* 0x000fc60007ffe0ff */
[----:B------:R1:W-:Y:S04]  /*7b90*/  STL [R3], R8 ;  /* 0x0000000803007387 */ /* 0x0003e80000100800 */
[----:B------:R-:W2:Y:S01]  /*7ba0*/  LDL R2, [R2] ;  /* 0x0000000002027983 */ /* 0x000ea20000100800 */
[----:B------:R-:W-:-:S03]  /*7bb0*/  IMAD.MOV.U32 R7, RZ, RZ, 0x0 ;  /* 0x00000000ff077424 */ /* 0x000fc600078e00ff */
[----:B--2---:R1:W-:Y:S01]  /*7bc0*/  STL [R3+0x4], R2 ;  /* 0x0000040203007387 */ /* 0x0043e20000100800 */
[----:B------:R-:W-:Y:S05]  /*7bd0*/  RET.REL.NODEC R6 `(_ZN7cutlass13device_kernelIN5flash19enable_sm80_to_sm89INS1_16FlashAttnBwdSm80INS1_25CollectiveMainloopBwdSm80ILi2ELi2EN4cute5tupleIJNS5_1CILi128EEES8_NS7_ILi64EEEEEENS_10bfloat16_tEfNS_4arch4Sm80ELb0ELb1ELb1ELb0ELb1ELb0ELb0ELb0ELi2ELi4ELi4ELi4ELb0EEENS1_24CollectiveEpilogueBwdGQAISA_fSD_Li256ELb0ELb1EEENS1_19SingleTileSchedulerILb0ELb0ELb0ELi128EEEEEEEEEvNT_6ParamsE) ;  /* 0xffff842006007950 */ /* 0x000fea0003c3ffff */
        .type           $_ZN7cutlass13device_kernelIN5flash19enable_sm80_to_sm89INS1_16FlashAttnBwdSm80INS1_25CollectiveMainloopBwdSm80ILi2ELi2EN4cute5tupleIJNS5_1CILi128EEES8_NS7_ILi64EEEEEENS_10bfloat16_tEfNS_4arch4Sm80ELb0ELb1ELb1ELb0ELb1ELb0ELb0ELb0ELi2ELi4ELi4ELi4ELb0EEENS1_24CollectiveEpilogueBwdGQAISA_fSD_Li256ELb0ELb1EEENS1_19SingleTileSchedulerILb0ELb0ELb0ELi128EEEEEEEEEvNT_6ParamsE$_ZN4cute3eso3ESOILb1ELb0EJNS_1CILi8EEEiiEEC2ERKS3_RKiS8_,@function
        .size           $_ZN7cutlass13device_kernelIN5flash19enable_sm80_to_sm89INS1_16FlashAttnBwdSm80INS1_25CollectiveMainloopBwdSm80ILi2ELi2EN4cute5tupleIJNS5_1CILi128EEES8_NS7_ILi64EEEEEENS_10bfloat16_tEfNS_4arch4Sm80ELb0ELb1ELb1ELb0ELb1ELb0ELb0ELb0ELi2ELi4ELi4ELi4ELb0EEENS1_24CollectiveEpilogueBwdGQAISA_fSD_Li256ELb0ELb1EEENS1_19SingleTileSchedulerILb0ELb0ELb0ELi128EEEEEEEEEvNT_6ParamsE$_ZN4cute3eso3ESOILb1ELb0EJNS_1CILi8EEEiiEEC2ERKS3_RKiS8_,($_ZN7cutlass13device_kernelIN5flash19enable_sm80_to_sm89INS1_16FlashAttnBwdSm80INS1_25CollectiveMainloopBwdSm80ILi2ELi2EN4cute5tupleIJNS5_1CILi128EEES8_NS7_ILi64EEEEEENS_10bfloat16_tEfNS_4arch4Sm80ELb0ELb1ELb1ELb0ELb1ELb0ELb0ELb0ELi2ELi4ELi4ELi4ELb0EEENS1_24CollectiveEpilogueBwdGQAISA_fSD_Li256ELb0ELb1EEENS1_19SingleTileSchedulerILb0ELb0ELb0ELi128EEEEEEEEEvNT_6ParamsE$_ZN4cute3eso3ESOILb1ELb0EJNS_1CILi8EEEiiiNS2_ILi144EEENS2_ILi512EEEEEC2ERKS3_RKiSA_SA_RKS4_RKS5_ - $_ZN7cutlass13device_kernelIN5flash19enable_sm80_to_sm89INS1_16FlashAttnBwdSm80INS1_25CollectiveMainloopBwdSm80ILi2ELi2EN4cute5tupleIJNS5_1CILi128EEES8_NS7_ILi64EEEEEENS_10bfloat16_tEfNS_4arch4Sm80ELb0ELb1ELb1ELb0ELb1ELb0ELb0ELb0ELi2ELi4ELi4ELi4ELb0EEENS1_24CollectiveEpilogueBwdGQAISA_fSD_Li256ELb0ELb1EEENS1_19SingleTileSchedulerILb0ELb0ELb0ELi128EEEEEEEEEvNT_6ParamsE$_ZN4cute3eso3ESOILb1ELb0EJNS_1CILi8EEEiiEEC2ERKS3_RKiS8_)
$_ZN7cutlass13device_kernelIN5flash19enable_sm80_to_sm89INS1_16FlashAttnBwdSm80INS1_25CollectiveMainloopBwdSm80ILi2ELi2EN4cute5tupleIJNS5_1CILi128EEES8_NS7_ILi64EEEEEENS_10bfloat16_tEfNS_4arch4Sm80ELb0ELb1ELb1ELb0ELb1ELb0ELb0ELb0ELi2ELi4ELi4ELi4ELb0EEENS1_24CollectiveEpilogueBwdGQAISA_fSD_Li256ELb0ELb1EEENS1_19SingleTileSchedulerILb0ELb0ELb0ELi128EEEEEEEEEvNT_6ParamsE$_ZN4cute3eso3ESOILb1ELb0EJNS_1CILi8EEEiiEEC2ERKS3_RKiS8_:
[----:B------:R-:W-:Y:S02]  /*7be0*/  IADD3 R3, R62, -c[0x0][0x20], RZ ;  /* 0x800008003e037a10 */ /* 0x000fe40007ffe0ff */
[----:B------:R-:W-:-:S03]  /*7bf0*/  IADD3 R2, R61, -c[0x0][0x20], RZ ;  /* 0x800008003d027a10 */ /* 0x000fc60007ffe0ff */
[----:B------:R1:W-:Y:S04]  /*7c00*/  STL [R3], R6 ;  /* 0x0000000603007387 */ /* 0x0003e80000100800 */
[----:B------:R-:W2:Y:S01]  /*7c10*/  LDL R2, [R2] ;  /* 0x0000000002027983 */ /* 0x000ea20000100800 */
[----:B------:R-:W-:-:S03]  /*7c20*/  IMAD.MOV.U32 R5, RZ, RZ, 0x0 ;  /* 0x00000000ff057424 */ /* 0x000fc600078e00ff */
[----:B--2---:R1:W-:Y:S01]  /*7c30*/  STL [R3+0x4], R2 ;  /* 0x0000040203007387 */ /* 0x0043e20000100800 */
[----:B------:R-:W-:Y:S05]  /*7c40*/  RET.REL.NODEC R4 `(_ZN7cutlass13device_kernelIN5flash19enable_sm80_to_sm89INS1_16FlashAttnBwdSm80INS1_25CollectiveMainloopBwdSm80ILi2ELi2EN4cute5tupleIJNS5_1CILi128EEES8_NS7_ILi64EEEEEENS_10bfloat16_tEfNS_4arch4Sm80ELb0ELb1ELb1ELb0ELb1ELb0ELb0ELb0ELi2ELi4ELi4ELi4ELb0EEENS1_24CollectiveEpilogueBwdGQAISA_fSD_Li256ELb0ELb1EEENS1_19SingleTileSchedulerILb0ELb0ELb0ELi128EEEEEEEEEvNT_6ParamsE) ;  /* 0xffff83b004007950 */ /* 0x000fea0003c3ffff */
        .type           $_ZN7cutlass13device_kernelIN5flash19enable_sm80_to_sm89INS1_16FlashAttnBwdSm80INS1_25CollectiveMainloopBwdSm80ILi2ELi2EN4cute5tupleIJNS5_1CILi128EEES8_NS7_ILi64EEEEEENS_10bfloat16_tEfNS_4arch4Sm80ELb0ELb1ELb1ELb0ELb1ELb0ELb0ELb0ELi2ELi4ELi4ELi4ELb0EEENS1_24CollectiveEpilogueBwdGQAISA_fSD_Li256ELb0ELb1EEENS1_19SingleTileSchedulerILb0ELb0ELb0ELi128EEEEEEEEEvNT_6ParamsE$_ZN4cute3eso3ESOILb1ELb0EJNS_1CILi8EEEiiiNS2_ILi144EEENS2_ILi512EEEEEC2ERKS3_RKiSA_SA_RKS4_RKS5_,@function
        .size           $_ZN7cutlass13device_kernelIN5flash19enable_sm80_to_sm89INS1_16FlashAttnBwdSm80INS1_25CollectiveMainloopBwdSm80ILi2ELi2EN4cute5tupleIJNS5_1CILi128EEES8_NS7_ILi64EEEEEENS_10bfloat16_tEfNS_4arch4Sm80ELb0ELb1ELb1ELb0ELb1ELb0ELb0ELb0ELi2ELi4ELi4ELi4ELb0EEENS1_24CollectiveEpilogueBwdGQAISA_fSD_Li256ELb0ELb1EEENS1_19SingleTileSchedulerILb0ELb0ELb0ELi128EEEEEEEEEvNT_6ParamsE$_ZN4cute3eso3ESOILb1ELb0EJNS_1CILi8EEEiiiNS2_ILi144EEENS2_ILi512EEEEEC2ERKS3_RKiSA_SA_RKS4_RKS5_,($_ZN7cutlass13device_kernelIN5flash19enable_sm80_to_sm89INS1_16FlashAttnBwdSm80INS1_25CollectiveMainloopBwdSm80ILi2ELi2EN4cute5tupleIJNS5_1CILi128EEES8_NS7_ILi64EEEEEENS_10bfloat16_tEfNS_4arch4Sm80ELb0ELb1ELb1ELb0ELb1ELb0ELb0ELb0ELi2ELi4ELi4ELi4ELb0EEENS1_24CollectiveEpilogueBwdGQAISA_fSD_Li256ELb0ELb1EEENS1_19SingleTileSchedulerILb0ELb0ELb0ELi128EEEEEEEEEvNT_6ParamsE$_ZN4cute3eso3ESOILb1ELb0EJNS_5tupleIJNS2_IJNS2_IJNS_1CILi8EEENS3_ILi1EEEEEENS2_IJS5_S5_EEEEEENS2_IJS5_NS3_ILi2EEEEEEEEENS2_IJNS2_IJNS2_IJS5_NS3_ILi0EEEEEENS2_IJSC_SC_EEEEEENS2_IJSC_iEEEEEEEEC2ERKSB_RKSH_ - $_ZN7cutlass13device_kernelIN5flash19enable_sm80_to_sm89INS1_16FlashAttnBwdSm80INS1_25CollectiveMainloopBwdSm80ILi2ELi2EN4cute5tupleIJNS5_1CILi128EEES8_NS7_ILi64EEEEEENS_10bfloat16_tEfNS_4arch4Sm80ELb0ELb1ELb1ELb0ELb1ELb0ELb0ELb0ELi2ELi4ELi4ELi4ELb0EEENS1_24CollectiveEpilogueBwdGQAISA_fSD_Li256ELb0ELb1EEENS1_19SingleTileSchedulerILb0ELb0ELb0ELi128EEEEEEEEEvNT_6ParamsE$_ZN4cute3eso3ESOILb1ELb0EJNS_1CILi8EEEiiiNS2_ILi144EEENS2_ILi512EEEEEC2ERKS3_RKiSA_SA_RKS4_RKS5_)
$_ZN7cutlass13device_kernelIN5flash19enable_sm80_to_sm89INS1_16FlashAttnBwdSm80INS1_25CollectiveMainloopBwdSm80ILi2ELi2EN4cute5tupleIJNS5_1CILi128EEES8_NS7_ILi64EEEEEENS_10bfloat16_tEfNS_4arch4Sm80ELb0ELb1ELb1ELb0ELb1ELb0ELb0ELb0ELi2ELi4ELi4ELi4ELb0EEENS1_24CollectiveEpilogueBwdGQAISA_fSD_Li256ELb0ELb1EEENS1_19SingleTileSchedulerILb0ELb0ELb0ELi128EEEEEEEEEvNT_6ParamsE$_ZN4cute3eso3ESOILb1ELb0EJNS_1CILi8EEEiiiNS2_ILi144EEENS2_ILi512EEEEEC2ERKS3_RKiSA_SA_RKS4_RKS5_:
        /* <DEDUP_REMOVED lines=9> */
[----:B------:R-:W-:Y:S05]  /*7ce0*/  RET.REL.NODEC R4 `(_ZN7cutlass13device_kernelIN5flash19enable_sm80_to_sm89INS1_16FlashAttnBwdSm80INS1_25CollectiveMainloopBwdSm80ILi2ELi2EN4cute5tupleIJNS5_1CILi128EEES8_NS7_ILi64EEEEEENS_10bfloat16_tEfNS_4arch4Sm80ELb0ELb1ELb1ELb0ELb1ELb0ELb0ELb0ELi2ELi4ELi4ELi4ELb0EEENS1_24CollectiveEpilogueBwdGQAISA_fSD_Li256ELb0ELb1EEENS1_19SingleTileSchedulerILb0ELb0ELb0ELi128EEEEEEEEEvNT_6ParamsE) ;  /* 0xffff831004007950 */ /* 0x000fea0003c3ffff */
        .type           $_ZN7cutlass13device_kernelIN5flash19enable_sm80_to_sm89INS1_16FlashAttnBwdSm80INS1_25CollectiveMainloopBwdSm80ILi2ELi2EN4cute5tupleIJNS5_1CILi128EEES8_NS7_ILi64EEEEEENS_10bfloat16_tEfNS_4arch4Sm80ELb0ELb1ELb1ELb0ELb1ELb0ELb0ELb0ELi2ELi4ELi4ELi4ELb0EEENS1_24CollectiveEpilogueBwdGQAISA_fSD_Li256ELb0ELb1EEENS1_19SingleTileSchedulerILb0ELb0ELb0ELi128EEEEEEEEEvNT_6ParamsE$_ZN4cute3eso3ESOILb1ELb0EJNS_5tupleIJNS2_IJNS2_IJNS_1CILi8EEENS3_ILi1EEEEEENS2_IJS5_S5_EEEEEENS2_IJS5_NS3_ILi2EEEEEEEEENS2_IJNS2_IJNS2_IJS5_NS3_ILi0EEEEEENS2_IJSC_SC_EEEEEENS2_IJSC_iEEEEEEEEC2ERKSB_RKSH_,@function
        .size           $_ZN7cutlass13device_kernelIN5flash19enable_sm80_to_sm89INS1_16FlashAttnBwdSm80INS1_25CollectiveMainloopBwdSm80ILi2ELi2EN4cute5tupleIJNS5_1CILi128EEES8_NS7_ILi64EEEEEENS_10bfloat16_tEfNS_4arch4Sm80ELb0ELb1ELb1ELb0ELb1ELb0ELb0ELb0ELi2ELi4ELi4ELi4ELb0EEENS1_24CollectiveEpilogueBwdGQAISA_fSD_Li256ELb0ELb1EEENS1_19SingleTileSchedulerILb0ELb0ELb0ELi128EEEEEEEEEvNT_6ParamsE$_ZN4cute3eso3ESOILb1ELb0EJNS_5tupleIJNS2_IJNS2_IJNS_1CILi8EEENS3_ILi1EEEEEENS2_IJS5_S5_EEEEEENS2_IJS5_NS3_ILi2EEEEEEEEENS2_IJNS2_IJNS2_IJS5_NS3_ILi0EEEEEENS2_IJSC_SC_EEEEEENS2_IJSC_iEEEEEEEEC2ERKSB_RKSH_,($_ZN7cutlass13device_kernelIN5flash19enable_sm80_to_sm89INS1_16FlashAttnBwdSm80INS1_25CollectiveMainloopBwdSm80ILi2ELi2EN4cute5tupleIJNS5_1CILi128EEES8_NS7_ILi64EEEEEENS_10bfloat16_tEfNS_4arch4Sm80ELb0ELb1ELb1ELb0ELb1ELb0ELb0ELb0ELi2ELi4ELi4ELi4ELb0EEENS1_24CollectiveEpilogueBwdGQAISA_fSD_Li256ELb0ELb1EEENS1_19SingleTileSchedulerILb0ELb0ELb0ELi128EEEEEEEEEvNT_6ParamsE$_ZN4cute3eso3ESOILb1ELb0EJNS_5tupleIJNS2_IJNS2_IJNS_1CILi8EEENS3_ILi1EEEEEES5_EEENS2_IJNS2_IJS5_S5_EEENS3_ILi2EEEEEEEEENS2_IJNS2_IJNS2_IJS5_NS3_ILi0EEEEEESC_EEENS2_IJNS2_IJSC_SC_EEEiEEEEEEEEC2ERKSB_RKSH_ - $_ZN7cutlass13device_kernelIN5flash19enable_sm80_to_sm89INS1_16FlashAttnBwdSm80INS1_25CollectiveMainloopBwdSm80ILi2ELi2EN4cute5tupleIJNS5_1CILi128EEES8_NS7_ILi64EEEEEENS_10bfloat16_tEfNS_4arch4Sm80ELb0ELb1ELb1ELb0ELb1ELb0ELb0ELb0ELi2ELi4ELi4ELi4ELb0EEENS1_24CollectiveEpilogueBwdGQAISA_fSD_Li256ELb0ELb1EEENS1_19SingleTileSchedulerILb0ELb0ELb0ELi128EEEEEEEEEvNT_6ParamsE$_ZN4cute3eso3ESOILb1ELb0EJNS_5tupleIJNS2_IJNS2_IJNS_1CILi8EEENS3_ILi1EEEEEENS2_IJS5_S5_EEEEEENS2_IJS5_NS3_ILi2EEEEEEEEENS2_IJNS2_IJNS2_IJS5_NS3_ILi0EEEEEENS2_IJSC_SC_EEEEEENS2_IJSC_iEEEEEEEEC2ERKSB_RKSH_)
$_ZN7cutlass13device_kernelIN5flash19enable_sm80_to_sm89INS1_16FlashAttnBwdSm80INS1_25CollectiveMainloopBwdSm80ILi2ELi2EN4cute5tupleIJNS5_1CILi128EEES8_NS7_ILi64EEEEEENS_10bfloat16_tEfNS_4arch4Sm80ELb0ELb1ELb1ELb0ELb1ELb0ELb0ELb0ELi2ELi4ELi4ELi4ELb0EEENS1_24CollectiveEpilogueBwdGQAISA_fSD_Li256ELb0ELb1EEENS1_19SingleTileSchedulerILb0ELb0ELb0ELi128EEEEEEEEEvNT_6ParamsE$_ZN4cute3eso3ESOILb1ELb0EJNS_5tupleIJNS2_IJNS2_IJNS_1CILi8EEENS3_ILi1EEEEEENS2_IJS5_S5_EEEEEENS2_IJS5_NS3_ILi2EEEEEEEEENS2_IJNS2_IJNS2_IJS5_NS3_ILi0EEEEEENS2_IJSC_SC_EEEEEENS2_IJSC_iEEEEEEEEC2ERKSB_RKSH_:
[----:B------:R-:W-:Y:S02]  /*7cf0*/  IADD3 R2, R69, -c[0x0][0x20], RZ ;  /* 0x8000080045027a10 */ /* 0x000fe40007ffe0ff */
[----:B------:R-:W-:-:S03]  /*7d00*/  MOV R7, 0x0 ;  /* 0x0000000000077802 */ /* 0x000fc60000000f00 */
[----:B------:R1:W-:Y:S01]  /*7d10*/  STL [R2], R3 ;  /* 0x0000000302007387 */ /* 0x0003e20000100800 */
[----:B------:R-:W-:Y:S05]  /*7d20*/  RET.REL.NODEC R6 `(_ZN7cutlass13device_kernelIN5flash19enable_sm80_to_sm89INS1_16FlashAttnBwdSm80INS1_25CollectiveMainloopBwdSm80ILi2ELi2EN4cute5tupleIJNS5_1CILi128EEES8_NS7_ILi64EEEEEENS_10bfloat16_tEfNS_4arch4Sm80ELb0ELb1ELb1ELb0ELb1ELb0ELb0ELb0ELi2ELi4ELi4ELi4ELb0EEENS1_24CollectiveEpilogueBwdGQAISA_fSD_Li256ELb0ELb1EEENS1_19SingleTileSchedulerILb0ELb0ELb0ELi128EEEEEEEEEvNT_6ParamsE) ;  /* 0xffff82d006007950 */ /* 0x000fea0003c3ffff */
        .type           $_ZN7cutlass13device_kernelIN5flash19enable_sm80_to_sm89INS1_16FlashAttnBwdSm80INS1_25CollectiveMainloopBwdSm80ILi2ELi2EN4cute5tupleIJNS5_1CILi128EEES8_NS7_ILi64EEEEEENS_10bfloat16_tEfNS_4arch4Sm80ELb0ELb1ELb1ELb0ELb1ELb0ELb0ELb0ELi2ELi4ELi4ELi4ELb0EEENS1_24CollectiveEpilogueBwdGQAISA_fSD_Li256ELb0ELb1EEENS1_19SingleTileSchedulerILb0ELb0ELb0ELi128EEEEEEEEEvNT_6ParamsE$_ZN4cute3eso3ESOILb1ELb0EJNS_5tupleIJNS2_IJNS2_IJNS_1CILi8EEENS3_ILi1EEEEEES5_EEENS2_IJNS2_IJS5_S5_EEENS3_ILi2EEEEEEEEENS2_IJNS2_IJNS2_IJS5_NS3_ILi0EEEEEESC_EEENS2_IJNS2_IJSC_SC_EEEiEEEEEEEEC2ERKSB_RKSH_,@function
        .size           $_ZN7cutlass13device_kernelIN5flash19enable_sm80_to_sm89INS1_16FlashAttnBwdSm80INS1_25CollectiveMainloopBwdSm80ILi2ELi2EN4cute5tupleIJNS5_1CILi128EEES8_NS7_ILi64EEEEEENS_10bfloat16_tEfNS_4arch4Sm80ELb0ELb1ELb1ELb0ELb1ELb0ELb0ELb0ELi2ELi4ELi4ELi4ELb0EEENS1_24CollectiveEpilogueBwdGQAISA_fSD_Li256ELb0ELb1EEENS1_19SingleTileSchedulerILb0ELb0ELb0ELi128EEEEEEEEEvNT_6ParamsE$_ZN4cute3eso3ESOILb1ELb0EJNS_5tupleIJNS2_IJNS2_IJNS_1CILi8EEENS3_ILi1EEEEEES5_EEENS2_IJNS2_IJS5_S5_EEENS3_ILi2EEEEEEEEENS2_IJNS2_IJNS2_IJS5_NS3_ILi0EEEEEESC_EEENS2_IJNS2_IJSC_SC_EEEiEEEEEEEEC2ERKSB_RKSH_,($_ZN7cutlass13device_kernelIN5flash19enable_sm80_to_sm89INS1_16FlashAttnBwdSm80INS1_25CollectiveMainloopBwdSm80ILi2ELi2EN4cute5tupleIJNS5_1CILi128EEES8_NS7_ILi64EEEEEENS_10bfloat16_tEfNS_4arch4Sm80ELb0ELb1ELb1ELb0ELb1ELb0ELb0ELb0ELi2ELi4ELi4ELi4ELb0EEENS1_24CollectiveEpilogueBwdGQAISA_fSD_Li256ELb0ELb1EEENS1_19SingleTileSchedulerILb0ELb0ELb0ELi128EEEEEEEEEvNT_6ParamsE$_ZN4cute3eso3ESOILb1ELb0EJNS_5tupleIJNS2_IJNS_1CILi1EEENS2_IJS4_NS3_ILi2EEES5_EEEEEES5_NS2_IJS5_S5_EEEEEENS2_IJNS2_IJNS3_ILi0EEENS2_IJS4_NS3_ILi256EEEiEEEEEENS3_ILi2048EEENS2_IJiNS3_ILi4096EEEEEEEEEEEC2ERKS9_RKSH_ - $_ZN7cutlass13device_kernelIN5flash19enable_sm80_to_sm89INS1_16FlashAttnBwdSm80INS1_25CollectiveMainloopBwdSm80ILi2ELi2EN4cute5tupleIJNS5_1CILi128EEES8_NS7_ILi64EEEEEENS_10bfloat16_tEfNS_4arch4Sm80ELb0ELb1ELb1ELb0ELb1ELb0ELb0ELb0ELi2ELi4ELi4ELi4ELb0EEENS1_24CollectiveEpilogueBwdGQAISA_fSD_Li256ELb0ELb1EEENS1_19SingleTileSchedulerILb0ELb0ELb0ELi128EEEEEEEEEvNT_6ParamsE$_ZN4cute3eso3ESOILb1ELb0EJNS_5tupleIJNS2_IJNS2_IJNS_1CILi8EEENS3_ILi1EEEEEES5_EEENS2_IJNS2_IJS5_S5_EEENS3_ILi2EEEEEEEEENS2_IJNS2_IJNS2_IJS5_NS3_ILi0EEEEEESC_EEENS2_IJNS2_IJSC_SC_EEEiEEEEEEEEC2ERKSB_RKSH_)
$_ZN7cutlass13device_kernelIN5flash19enable_sm80_to_sm89INS1_16FlashAttnBwdSm80INS1_25CollectiveMainloopBwdSm80ILi2ELi2EN4cute5tupleIJNS5_1CILi128EEES8_NS7_ILi64EEEEEENS_10bfloat16_tEfNS_4arch4Sm80ELb0ELb1ELb1ELb0ELb1ELb0ELb0ELb0ELi2ELi4ELi4ELi4ELb0EEENS1_24CollectiveEpilogueBwdGQAISA_fSD_Li256ELb0ELb1EEENS1_19SingleTileSchedulerILb0ELb0ELb0ELi128EEEEEEEEEvNT_6ParamsE$_ZN4cute3eso3ESOILb1ELb0EJNS_5tupleIJNS2_IJNS2_IJNS_1CILi8EEENS3_ILi1EEEEEES5_EEENS2_IJNS2_IJS5_S5_EEENS3_ILi2EEEEEEEEENS2_IJNS2_IJNS2_IJS5_NS3_ILi0EEEEEESC_EEENS2_IJNS2_IJSC_SC_EEEiEEEEEEEEC2ERKSB_RKSH_:
[----:B------:R-:W-:Y:S02]  /*7d30*/  IADD3 R2, R69, -c[0x0][0x20], RZ ;  /* 0x8000080045027a10 */ /* 0x000fe40007ffe0ff */
[----:B------:R-:W-:-:S03]  /*7d40*/  MOV R7, 0x0 ;  /* 0x0000000000077802 */ /* 0x000fc60000000f00 */
[----:B------:R1:W-:Y:S01]  /*7d50*/  STL [R2], R3 ;  /* 0x0000000302007387 */ /* 0x0003e20000100800 */
[----:B------:R-:W-:Y:S05]  /*7d60*/  RET.REL.NODEC R6 `(_ZN7cutlass13device_kernelIN5flash19enable_sm80_to_sm89INS1_16FlashAttnBwdSm80INS1_25CollectiveMainloopBwdSm80ILi2ELi2EN4cute5tupleIJNS5_1CILi128EEES8_NS7_ILi64EEEEEENS_10bfloat16_tEfNS_4arch4Sm80ELb0ELb1ELb1ELb0ELb1ELb0ELb0ELb0ELi2ELi4ELi4ELi4ELb0EEENS1_24CollectiveEpilogueBwdGQAISA_fSD_Li256ELb0ELb1EEENS1_19SingleTileSchedulerILb0ELb0ELb0ELi128EEEEEEEEEvNT_6ParamsE) ;  /* 0xffff829006007950 */ /* 0x000fea0003c3ffff */
        .type           $_ZN7cutlass13device_kernelIN5flash19enable_sm80_to_sm89INS1_16FlashAttnBwdSm80INS1_25CollectiveMainloopBwdSm80ILi2ELi2EN4cute5tupleIJNS5_1CILi128EEES8_NS7_ILi64EEEEEENS_10bfloat16_tEfNS_4arch4Sm80ELb0ELb1ELb1ELb0ELb1ELb0ELb0ELb0ELi2ELi4ELi4ELi4ELb0EEENS1_24CollectiveEpilogueBwdGQAISA_fSD_Li256ELb0ELb1EEENS1_19SingleTileSchedulerILb0ELb0ELb0ELi128EEEEEEEEEvNT_6ParamsE$_ZN4cute3eso3ESOILb1ELb0EJNS_5tupleIJNS2_IJNS_1CILi1EEENS2_IJS4_NS3_ILi2EEES5_EEEEEES5_NS2_IJS5_S5_EEEEEENS2_IJNS2_IJNS3_ILi0EEENS2_IJS4_NS3_ILi256EEEiEEEEEENS3_ILi2048EEENS2_IJiNS3_ILi4096EEEEEEEEEEEC2ERKS9_RKSH_,@function
        .size           $_ZN7cutlass13device_kernelIN5flash19enable_sm80_to_sm89INS1_16FlashAttnBwdSm80INS1_25CollectiveMainloopBwdSm80ILi2ELi2EN4cute5tupleIJNS5_1CILi128EEES8_NS7_ILi64EEEEEENS_10bfloat16_tEfNS_4arch4Sm80ELb0ELb1ELb1ELb0ELb1ELb0ELb0ELb0ELi2ELi4ELi4ELi4ELb0EEENS1_24CollectiveEpilogueBwdGQAISA_fSD_Li256ELb0ELb1EEENS1_19SingleTileSchedulerILb0ELb0ELb0ELi128EEEEEEEEEvNT_6ParamsE$_ZN4cute3eso3ESOILb1ELb0EJNS_5tupleIJNS2_IJNS_1CILi1EEENS2_IJS4_NS3_ILi2EEES5_EEEEEES5_NS2_IJS5_S5_EEEEEENS2_IJNS2_IJNS3_ILi0EEENS2_IJS4_NS3_ILi256EEEiEEEEEENS3_ILi2048EEENS2_IJiNS3_ILi4096EEEEEEEEEEEC2ERKS9_RKSH_,($_ZN7cutlass13device_kernelIN5flash19enable_sm80_to_sm89INS1_16FlashAttnBwdSm80INS1_25CollectiveMainloopBwdSm80ILi2ELi2EN4cute5tupleIJNS5_1CILi128EEES8_NS7_ILi64EEEEEENS_10bfloat16_tEfNS_4arch4Sm80ELb0ELb1ELb1ELb0ELb1ELb0ELb0ELb0ELi2ELi4ELi4ELi4ELb0EEENS1_24CollectiveEpilogueBwdGQAISA_fSD_Li256ELb0ELb1EEENS1_19SingleTileSchedulerILb0ELb0ELb0ELi128EEEEEEEEEvNT_6ParamsE$_ZN4cute3eso3ESOILb1ELb0EJNS_5tupleIJNS2_IJNS_1CILi1EEENS3_ILi0EEEEEENS2_IJS5_S5_EEEEEENS2_IJS5_iEEEEEC2ERKS8_RKS9_ - $_ZN7cutlass13device_kernelIN5flash19enable_sm80_to_sm89INS1_16FlashAttnBwdSm80INS1_25CollectiveMainloopBwdSm80ILi2ELi2EN4cute5tupleIJNS5_1CILi128EEES8_NS7_ILi64EEEEEENS_10bfloat16_tEfNS_4arch4Sm80ELb0ELb1ELb1ELb0ELb1ELb0ELb0ELb0ELi2ELi4ELi4ELi4ELb0EEENS1_24CollectiveEpilogueBwdGQAISA_fSD_Li256ELb0ELb1EEENS1_19SingleTileSchedulerILb0ELb0ELb0ELi128EEEEEEEEEvNT_6ParamsE$_ZN4cute3eso3ESOILb1ELb0EJNS_5tupleIJNS2_IJNS_1CILi1EEENS2_IJS4_NS3_ILi2EEES5_EEEEEES5_NS2_IJS5_S5_EEEEEENS2_IJNS2_IJNS3_ILi0EEENS2_IJS4_NS3_ILi256EEEiEEEEEENS3_ILi2048EEENS2_IJiNS3_ILi4096EEEEEEEEEEEC2ERKS9_RKSH_)
$_ZN7cutlass13device_kernelIN5flash19enable_sm80_to_sm89INS1_16FlashAttnBwdSm80INS1_25CollectiveMainloopBwdSm80ILi2ELi2EN4cute5tupleIJNS5_1CILi128EEES8_NS7_ILi64EEEEEENS_10bfloat16_tEfNS_4arch4Sm80ELb0ELb1ELb1ELb0ELb1ELb0ELb0ELb0ELi2ELi4ELi4ELi4ELb0EEENS1_24CollectiveEpilogueBwdGQAISA_fSD_Li256ELb0ELb1EEENS1_19SingleTileSchedulerILb0ELb0ELb0ELi128EEEEEEEEEvNT_6ParamsE$_ZN4cute3eso3ESOILb1ELb0EJNS_5tupleIJNS2_IJNS_1CILi1EEENS2_IJS4_NS3_ILi2EEES5_EEEEEES5_NS2_IJS5_S5_EEEEEENS2_IJNS2_IJNS3_ILi0EEENS2_IJS4_NS3_ILi256EEEiEEEEEENS3_ILi2048EEENS2_IJiNS3_ILi4096EEEEEEEEEEEC2ERKS9_RKSH_:
[----:B------:R-:W-:Y:S02]  /*7d70*/  IADD3 R2, R58, -c[0x0][0x20], RZ ;  /* 0x800008003a027a10 */ /* 0x000fe40007ffe0ff */
[----:B------:R-:W-:-:S03]  /*7d80*/  MOV R7, 0x0 ;  /* 0x0000000000077802 */ /* 0x000fc60000000f00 */
[----:B------:R1:W-:Y:S04]  /*7d90*/  STL [R2], R5 ;  /* 0x0000000502007387 */ /* 0x0003e80000100800 */
[----:B------:R1:W-:Y:S01]  /*7da0*/  STL [R2+0x4], R3 ;  /* 0x0000040302007387 */ /* 0x0003e20000100800 */
[----:B------:R-:W-:Y:S05]  /*7db0*/  RET.REL.NODEC R6 `(_ZN7cutlass13device_kernelIN5flash19enable_sm80_to_sm89INS1_16FlashAttnBwdSm80INS1_25CollectiveMainloopBwdSm80ILi2ELi2EN4cute5tupleIJNS5_1CILi128EEES8_NS7_ILi64EEEEEENS_10bfloat16_tEfNS_4arch4Sm80ELb0ELb1ELb1ELb0ELb1ELb0ELb0ELb0ELi2ELi4ELi4ELi4ELb0EEENS1_24CollectiveEpilogueBwdGQAISA_fSD_Li256ELb0ELb1EEENS1_19SingleTileSchedulerILb0ELb0ELb0ELi128EEEEEEEEEvNT_6ParamsE) ;  /* 0xffff824006007950 */ /* 0x000fea0003c3ffff */
        .type           $_ZN7cutlass13device_kernelIN5flash19enable_sm80_to_sm89INS1_16FlashAttnBwdSm80INS1_25CollectiveMainloopBwdSm80ILi2ELi2EN4cute5tupleIJNS5_1CILi128EEES8_NS7_ILi64EEEEEENS_10bfloat16_tEfNS_4arch4Sm80ELb0ELb1ELb1ELb0ELb1ELb0ELb0ELb0ELi2ELi4ELi4ELi4ELb0EEENS1_24CollectiveEpilogueBwdGQAISA_fSD_Li256ELb0ELb1EEENS1_19SingleTileSchedulerILb0ELb0ELb0ELi128EEEEEEEEEvNT_6ParamsE$_ZN4cute3eso3ESOILb1ELb0EJNS_5tupleIJNS2_IJNS_1CILi1EEENS3_ILi0EEEEEENS2_IJS5_S5_EEEEEENS2_IJS5_iEEEEEC2ERKS8_RKS9_,@function
        .size           $_ZN7cutlass13device_kernelIN5flash19enable_sm80_to_sm89INS1_16FlashAttnBwdSm80INS1_25CollectiveMainloopBwdSm80ILi2ELi2EN4cute5tupleIJNS5_1CILi128EEES8_NS7_ILi64EEEEEENS_10bfloat16_tEfNS_4arch4Sm80ELb0ELb1ELb1ELb0ELb1ELb0ELb0ELb0ELi2ELi4ELi4ELi4ELb0EEENS1_24CollectiveEpilogueBwdGQAISA_fSD_Li256ELb0ELb1EEENS1_19SingleTileSchedulerILb0ELb0ELb0ELi128EEEEEEEEEvNT_6ParamsE$_ZN4cute3eso3ESOILb1ELb0EJNS_5tupleIJNS2_IJNS_1CILi1EEENS3_ILi0EEEEEENS2_IJS5_S5_EEEEEENS2_IJS5_iEEEEEC2ERKS8_RKS9_,($_ZN7cutlass13device_kernelIN5flash19enable_sm80_to_sm89INS1_16FlashAttnBwdSm80INS1_25CollectiveMainloopBwdSm80ILi2ELi2EN4cute5tupleIJNS5_1CILi128EEES8_NS7_ILi64EEEEEENS_10bfloat16_tEfNS_4arch4Sm80ELb0ELb1ELb1ELb0ELb1ELb0ELb0ELb0ELi2ELi4ELi4ELi4ELb0EEENS1_24CollectiveEpilogueBwdGQAISA_fSD_Li256ELb0ELb1EEENS1_19SingleTileSchedulerILb0ELb0ELb0ELi128EEEEEEEEEvNT_6ParamsE$_ZN4cute3eso3ESOILb1ELb0EJNS_5tupleIJNS2_IJNS_1CILi1EEENS3_ILi0EEEEEES5_EEENS2_IJNS2_IJS5_S5_EEEiEEEEEC2ERKS7_RKS9_ - $_ZN7cutlass13device_kernelIN5flash19enable_sm80_to_sm89INS1_16FlashAttnBwdSm80INS1_25CollectiveMainloopBwdSm80ILi2ELi2EN4cute5tupleIJNS5_1CILi128EEES8_NS7_ILi64EEEEEENS_10bfloat16_tEfNS_4arch4Sm80ELb0ELb1ELb1ELb0ELb1ELb0ELb0ELb0ELi2ELi4ELi4ELi4ELb0EEENS1_24CollectiveEpilogueBwdGQAISA_fSD_Li256ELb0ELb1EEENS1_19SingleTileSchedulerILb0ELb0ELb0ELi128EEEEEEEEEvNT_6ParamsE$_ZN4cute3eso3ESOILb1ELb0EJNS_5tupleIJNS2_IJNS_1CILi1EEENS3_ILi0EEEEEENS2_IJS5_S5_EEEEEENS2_IJS5_iEEEEEC2ERKS8_RKS9_)
$_ZN7cutlass13device_kernelIN5flash19enable_sm80_to_sm89INS1_16FlashAttnBwdSm80INS1_25CollectiveMainloopBwdSm80ILi2ELi2EN4cute5tupleIJNS5_1CILi128EEES8_NS7_ILi64EEEEEENS_10bfloat16_tEfNS_4arch4Sm80ELb0ELb1ELb1ELb0ELb1ELb0ELb0ELb0ELi2ELi4ELi4ELi4ELb0EEENS1_24CollectiveEpilogueBwdGQAISA_fSD_Li256ELb0ELb1EEENS1_19SingleTileSchedulerILb0ELb0ELb0ELi128EEEEEEEEEvNT_6ParamsE$_ZN4cute3eso3ESOILb1ELb0EJNS_5tupleIJNS2_IJNS_1CILi1EEENS3_ILi0EEEEEENS2_IJS5_S5_EEEEEENS2_IJS5_iEEEEEC2ERKS8_RKS9_:
[----:B------:R-:W-:Y:S02]  /*7dc0*/  IADD3 R2, R69, -c[0x0][0x20], RZ ;  /* 0x8000080045027a10 */ /* 0x000fe40007ffe0ff */
[----:B------:R-:W-:-:S03]  /*7dd0*/  MOV R5, 0x0 ;  /* 0x0000000000057802 */ /* 0x000fc60000000f00 */
[----:B------:R1:W-:Y:S01]  /*7de0*/  STL [R2], R3 ;  /* 0x0000000302007387 */ /* 0x0003e20000100800 */
[----:B------:R-:W-:Y:S05]  /*7df0*/  RET.REL.NODEC R4 `(_ZN7cutlass13device_kernelIN5flash19enable_sm80_to_sm89INS1_16FlashAttnBwdSm80INS1_25CollectiveMainloopBwdSm80ILi2ELi2EN4cute5tupleIJNS5_1CILi128EEES8_NS7_ILi64EEEEEENS_10bfloat16_tEfNS_4arch4Sm80ELb0ELb1ELb1ELb0ELb1ELb0ELb0ELb0ELi2ELi4ELi4ELi4ELb0EEENS1_24CollectiveEpilogueBwdGQAISA_fSD_Li256ELb0ELb1EEENS1_19SingleTileSchedulerILb0ELb0ELb0ELi128EEEEEEEEEvNT_6ParamsE) ;  /* 0xffff820004007950 */ /* 0x000fea0003c3ffff */
        .type           $_ZN7cutlass13device_kernelIN5flash19enable_sm80_to_sm89INS1_16FlashAttnBwdSm80INS1_25CollectiveMainloopBwdSm80ILi2ELi2EN4cute5tupleIJNS5_1CILi128EEES8_NS7_ILi64EEEEEENS_10bfloat16_tEfNS_4arch4Sm80ELb0ELb1ELb1ELb0ELb1ELb0ELb0ELb0ELi2ELi4ELi4ELi4ELb0EEENS1_24CollectiveEpilogueBwdGQAISA_fSD_Li256ELb0ELb1EEENS1_19SingleTileSchedulerILb0ELb0ELb0ELi128EEEEEEEEEvNT_6ParamsE$_ZN4cute3eso3ESOILb1ELb0EJNS_5tupleIJNS2_IJNS_1CILi1EEENS3_ILi0EEEEEES5_EEENS2_IJNS2_IJS5_S5_EEEiEEEEEC2ERKS7_RKS9_,@function
        .size           $_ZN7cutlass13device_kernelIN5flash19enable_sm80_to_sm89INS1_16FlashAttnBwdSm80INS1_25CollectiveMainloopBwdSm80ILi2ELi2EN4cute5tupleIJNS5_1CILi128EEES8_NS7_ILi64EEEEEENS_10bfloat16_tEfNS_4arch4Sm80ELb0ELb1ELb1ELb0ELb1ELb0ELb0ELb0ELi2ELi4ELi4ELi4ELb0EEENS1_24CollectiveEpilogueBwdGQAISA_fSD_Li256ELb0ELb1EEENS1_19SingleTileSchedulerILb0ELb0ELb0ELi128EEEEEEEEEvNT_6ParamsE$_ZN4cute3eso3ESOILb1ELb0EJNS_5tupleIJNS2_IJNS_1CILi1EEENS3_ILi0EEEEEES5_EEENS2_IJNS2_IJS5_S5_EEEiEEEEEC2ERKS7_RKS9_,($_ZN7cutlass13device_kernelIN5flash19enable_sm80_to_sm89INS1_16FlashAttnBwdSm80INS1_25CollectiveMainloopBwdSm80ILi2ELi2EN4cute5tupleIJNS5_1CILi128EEES8_NS7_ILi64EEEEEENS_10bfloat16_tEfNS_4arch4Sm80ELb0ELb1ELb1ELb0ELb1ELb0ELb0ELb0ELi2ELi4ELi4ELi4ELb0EEENS1_24CollectiveEpilogueBwdGQAISA_fSD_Li256ELb0ELb1EEENS1_19SingleTileSchedulerILb0ELb0ELb0ELi128EEEEEEEEEvNT_6ParamsE$_ZN4cute3eso3ESOILb1ELb0EJNS_5tupleIJNS2_IJNS_1CILi2EEES4_EEENS3_ILi8EEES5_EEENS2_IJNS2_IJNS3_ILi1EEEiEEENS3_ILi1024EEENS2_IJiiEEEEEEEEC2ERKS7_RKSC_ - $_ZN7cutlass13device_kernelIN5flash19enable_sm80_to_sm89INS1_16FlashAttnBwdSm80INS1_25CollectiveMainloopBwdSm80ILi2ELi2EN4cute5tupleIJNS5_1CILi128EEES8_NS7_ILi64EEEEEENS_10bfloat16_tEfNS_4arch4Sm80ELb0ELb1ELb1ELb0ELb1ELb0ELb0ELb0ELi2ELi4ELi4ELi4ELb0EEENS1_24CollectiveEpilogueBwdGQAISA_fSD_Li256ELb0ELb1EEENS1_19SingleTileSchedulerILb0ELb0ELb0ELi128EEEEEEEEEvNT_6ParamsE$_ZN4cute3eso3ESOILb1ELb0EJNS_5tupleIJNS2_IJNS_1CILi1EEENS3_ILi0EEEEEES5_EEENS2_IJNS2_IJS5_S5_EEEiEEEEEC2ERKS7_RKS9_)
$_ZN7cutlass13device_kernelIN5flash19enable_sm80_to_sm89INS1_16FlashAttnBwdSm80INS1_25CollectiveMainloopBwdSm80ILi2ELi2EN4cute5tupleIJNS5_1CILi128EEES8_NS7_ILi64EEEEEENS_10bfloat16_tEfNS_4arch4Sm80ELb0ELb1ELb1ELb0ELb1ELb0ELb0ELb0ELi2ELi4ELi4ELi4ELb0EEENS1_24CollectiveEpilogueBwdGQAISA_fSD_Li256ELb0ELb1EEENS1_19SingleTileSchedulerILb0ELb0ELb0ELi128EEEEEEEEEvNT_6ParamsE$_ZN4cute3eso3ESOILb1ELb0EJNS_5tupleIJNS2_IJNS_1CILi1EEENS3_ILi0EEEEEES5_EEENS2_IJNS2_IJS5_S5_EEEiEEEEEC2ERKS7_RKS9_:
[----:B------:R-:W-:Y:S02]  /*7e00*/  IADD3 R2, R69, -c[0x0][0x20], RZ ;  /* 0x8000080045027a10 */ /* 0x000fe40007ffe0ff */
[----:B------:R-:W-:-:S03]  /*7e10*/  MOV R5, 0x0 ;  /* 0x0000000000057802 */ /* 0x000fc60000000f00 */
[----:B------:R1:W-:Y:S01]  /*7e20*/  STL [R2], R3 ;  /* 0x0000000302007387 */ /* 0x0003e20000100800 */
[----:B------:R-:W-:Y:S05]  /*7e30*/  RET.REL.NODEC R4 `(_ZN7cutlass13device_kernelIN5flash19enable_sm80_to_sm89INS1_16FlashAttnBwdSm80INS1_25CollectiveMainloopBwdSm80ILi2ELi2EN4cute5tupleIJNS5_1CILi128EEES8_NS7_ILi64EEEEEENS_10bfloat16_tEfNS_4arch4Sm80ELb0ELb1ELb1ELb0ELb1ELb0ELb0ELb0ELi2ELi4ELi4ELi4ELb0EEENS1_24CollectiveEpilogueBwdGQAISA_fSD_Li256ELb0ELb1EEENS1_19SingleTileSchedulerILb0ELb0ELb0ELi128EEEEEEEEEvNT_6ParamsE) ;  /* 0xffff81c004007950 */ /* 0x000fea0003c3ffff */
        .type           $_ZN7cutlass13device_kernelIN5flash19enable_sm80_to_sm89INS1_16FlashAttnBwdSm80INS1_25CollectiveMainloopBwdSm80ILi2ELi2EN4cute5tupleIJNS5_1CILi128EEES8_NS7_ILi64EEEEEENS_10bfloat16_tEfNS_4arch4Sm80ELb0ELb1ELb1ELb0ELb1ELb0ELb0ELb0ELi2ELi4ELi4ELi4ELb0EEENS1_24CollectiveEpilogueBwdGQAISA_fSD_Li256ELb0ELb1EEENS1_19SingleTileSchedulerILb0ELb0ELb0ELi128EEEEEEEEEvNT_6ParamsE$_ZN4cute3eso3ESOILb1ELb0EJNS_5tupleIJNS2_IJNS_1CILi2EEES4_EEENS3_ILi8EEES5_EEENS2_IJNS2_IJNS3_ILi1EEEiEEENS3_ILi1024EEENS2_IJiiEEEEEEEEC2ERKS7_RKSC_,@function
        .size           $_ZN7cutlass13device_kernelIN5flash19enable_sm80_to_sm89INS1_16FlashAttnBwdSm80INS1_25CollectiveMainloopBwdSm80ILi2ELi2EN4cute5tupleIJNS5_1CILi128EEES8_NS7_ILi64EEEEEENS_10bfloat16_tEfNS_4arch4Sm80ELb0ELb1ELb1ELb0ELb1ELb0ELb0ELb0ELi2ELi4ELi4ELi4ELb0EEENS1_24CollectiveEpilogueBwdGQAISA_fSD_Li256ELb0ELb1EEENS1_19SingleTileSchedulerILb0ELb0ELb0ELi128EEEEEEEEEvNT_6ParamsE$_ZN4cute3eso3ESOILb1ELb0EJNS_5tupleIJNS2_IJNS_1CILi2EEES4_EEENS3_ILi8EEES5_EEENS2_IJNS2_IJNS3_ILi1EEEiEEENS3_ILi1024EEENS2_IJiiEEEEEEEEC2ERKS7_RKSC_,($_ZN7cutlass13device_kernelIN5flash19enable_sm80_to_sm89INS1_16FlashAttnBwdSm80INS1_25CollectiveMainloopBwdSm80ILi2ELi2EN4cute5tupleIJNS5_1CILi128EEES8_NS7_ILi64EEEEEENS_10bfloat16_tEfNS_4arch4Sm80ELb0ELb1ELb1ELb0ELb1ELb0ELb0ELb0ELi2ELi4ELi4ELi4ELb0EEENS1_24CollectiveEpilogueBwdGQAISA_fSD_Li256ELb0ELb1EEENS1_19SingleTileSchedulerILb0ELb0ELb0ELi128EEEEEEEEEvNT_6ParamsE$_ZN4cute3eso3ESOILb1ELb0EJNS_5tupleIJNS2_IJNS_1CILi2EEES4_EEES4_EEENS2_IJNS2_IJiiEEENS3_ILi8192EEEEEEEEC2ERKS6_RKS9_ - $_ZN7cutlass13device_kernelIN5flash19enable_sm80_to_sm89INS1_16FlashAttnBwdSm80INS1_25CollectiveMainloopBwdSm80ILi2ELi2EN4cute5tupleIJNS5_1CILi128EEES8_NS7_ILi64EEEEEENS_10bfloat16_tEfNS_4arch4Sm80ELb0ELb1ELb1ELb0ELb1ELb0ELb0ELb0ELi2ELi4ELi4ELi4ELb0EEENS1_24CollectiveEpilogueBwdGQAISA_fSD_Li256ELb0ELb1EEENS1_19SingleTileSchedulerILb0ELb0ELb0ELi128EEEEEEEEEvNT_6ParamsE$_ZN4cute3eso3ESOILb1ELb0EJNS_5tupleIJNS2_IJNS_1CILi2EEES4_EEENS3_ILi8EEES5_EEENS2_IJNS2_IJNS3_ILi1EEEiEEENS3_ILi1024EEENS2_IJiiEEEEEEEEC2ERKS7_RKSC_)
$_ZN7cutlass13device_kernelIN5flash19enable_sm80_to_sm89INS1_16FlashAttnBwdSm80INS1_25CollectiveMainloopBwdSm80ILi2ELi2EN4cute5tupleIJNS5_1CILi128EEES8_NS7_ILi64EEEEEENS_10bfloat16_tEfNS_4arch4Sm80ELb0ELb1ELb1ELb0ELb1ELb0ELb0ELb0ELi2ELi4ELi4ELi4ELb0EEENS1_24CollectiveEpilogueBwdGQAISA_fSD_Li256ELb0ELb1EEENS1_19SingleTileSchedulerILb0ELb0ELb0ELi128EEEEEEEEEvNT_6ParamsE$_ZN4cute3eso3ESOILb1ELb0EJNS_5tupleIJNS2_IJNS_1CILi2EEES4_EEENS3_ILi8EEES5_EEENS2_IJNS2_IJNS3_ILi1EEEiEEENS3_ILi1024EEENS2_IJiiEEEEEEEEC2ERKS7_RKSC_:
[----:B------:R-:W-:Y:S01]  /*7e40*/  IADD3 R4, R25, -c[0x0][0x20], RZ ;  /* 0x8000080019047a10 */ /* 0x000fe20007ffe0ff */
[----:B------:R-:W-:Y:S01]  /*7e50*/  IMAD.MOV.U32 R16, RZ, RZ, R8 ;  /* 0x000000ffff107224 */ /* 0x000fe200078e0008 */
[----:B------:R-:W-:-:S03]  /*7e60*/  MOV R17, 0x0 ;  /* 0x0000000000117802 */ /* 0x000fc60000000f00 */
[----:B------:R1:W-:Y:S04]  /*7e70*/  STL [R4], R2 ;  /* 0x0000000204007387 */ /* 0x0003e80000100800 */
[----:B------:R1:W-:Y:S04]  /*7e80*/  STL [R4+0x4], R3 ;  /* 0x0000040304007387 */ /* 0x0003e80000100800 */
[----:B------:R1:W-:Y:S01]  /*7e90*/  STL [R4+0x8], R5 ;  /* 0x0000080504007387 */ /* 0x0003e20000100800 */
[----:B------:R-:W-:Y:S05]  /*7ea0*/  RET.REL.NODEC R16 `(_ZN7cutlass13device_kernelIN5flash19enable_sm80_to_sm89INS1_16FlashAttnBwdSm80INS1_25CollectiveMainloopBwdSm80ILi2ELi2EN4cute5tupleIJNS5_1CILi128EEES8_NS7_ILi64EEEEEENS_10bfloat16_tEfNS_4arch4Sm80ELb0ELb1ELb1ELb0ELb1ELb0ELb0ELb0ELi2ELi4ELi4ELi4ELb0EEENS1_24CollectiveEpilogueBwdGQAISA_fSD_Li256ELb0ELb1EEENS1_19SingleTileSchedulerILb0ELb0ELb0ELi128EEEEEEEEEvNT_6ParamsE) ;  /* 0xffff815010007950 */ /* 0x000fea0003c3ffff */
        .type           $_ZN7cutlass13device_kernelIN5flash19enable_sm80_to_sm89INS1_16FlashAttnBwdSm80INS1_25CollectiveMainloopBwdSm80ILi2ELi2EN4cute5tupleIJNS5_1CILi128EEES8_NS7_ILi64EEEEEENS_10bfloat16_tEfNS_4arch4Sm80ELb0ELb1ELb1ELb0ELb1ELb0ELb0ELb0ELi2ELi4ELi4ELi4ELb0EEENS1_24CollectiveEpilogueBwdGQAISA_fSD_Li256ELb0ELb1EEENS1_19SingleTileSchedulerILb0ELb0ELb0ELi128EEEEEEEEEvNT_6ParamsE$_ZN4cute3eso3ESOILb1ELb0EJNS_5tupleIJNS2_IJNS_1CILi2EEES4_EEES4_EEENS2_IJNS2_IJiiEEENS3_ILi8192EEEEEEEEC2ERKS6_RKS9_,@function
        .size           $_ZN7cutlass13device_kernelIN5flash19enable_sm80_to_sm89INS1_16FlashAttnBwdSm80INS1_25CollectiveMainloopBwdSm80ILi2ELi2EN4cute5tupleIJNS5_1CILi128EEES8_NS7_ILi64EEEEEENS_10bfloat16_tEfNS_4arch4Sm80ELb0ELb1ELb1ELb0ELb1ELb0ELb0ELb0ELi2ELi4ELi4ELi4ELb0EEENS1_24CollectiveEpilogueBwdGQAISA_fSD_Li256ELb0ELb1EEENS1_19SingleTileSchedulerILb0ELb0ELb0ELi128EEEEEEEEEvNT_6ParamsE$_ZN4cute3eso3ESOILb1ELb0EJNS_5tupleIJNS2_IJNS_1CILi2EEES4_EEES4_EEENS2_IJNS2_IJiiEEENS3_ILi8192EEEEEEEEC2ERKS6_RKS9_,($_ZN7cutlass13device_kernelIN5flash19enable_sm80_to_sm89INS1_16FlashAttnBwdSm80INS1_25CollectiveMainloopBwdSm80ILi2ELi2EN4cute5tupleIJNS5_1CILi128EEES8_NS7_ILi64EEEEEENS_10bfloat16_tEfNS_4arch4Sm80ELb0ELb1ELb1ELb0ELb1ELb0ELb0ELb0ELi2ELi4ELi4ELi4ELb0EEENS1_24CollectiveEpilogueBwdGQAISA_fSD_Li256ELb0ELb1EEENS1_19SingleTileSchedulerILb0ELb0ELb0ELi128EEEEEEEEEvNT_6ParamsE$_ZN4cute3eso3ESOILb1ELb0EJNS_5tupleIJNS2_IJNS_1CILi2EEES4_EEES5_NS3_ILi8EEEEEENS2_IJNS2_IJiNS3_ILi512EEEEEENS2_IJiiEEENS3_ILi1024EEEEEEEEC2ERKS7_RKSC_ - $_ZN7cutlass13device_kernelIN5flash19enable_sm80_to_sm89INS1_16FlashAttnBwdSm80INS1_25CollectiveMainloopBwdSm80ILi2ELi2EN4cute5tupleIJNS5_1CILi128EEES8_NS7_ILi64EEEEEENS_10bfloat16_tEfNS_4arch4Sm80ELb0ELb1ELb1ELb0ELb1ELb0ELb0ELb0ELi2ELi4ELi4ELi4ELb0EEENS1_24CollectiveEpilogueBwdGQAISA_fSD_Li256ELb0ELb1EEENS1_19SingleTileSchedulerILb0ELb0ELb0ELi128EEEEEEEEEvNT_6ParamsE$_ZN4cute3eso3ESOILb1ELb0EJNS_5tupleIJNS2_IJNS_1CILi2EEES4_EEES4_EEENS2_IJNS2_IJiiEEENS3_ILi8192EEEEEEEEC2ERKS6_RKS9_)
$_ZN7cutlass13device_kernelIN5flash19enable_sm80_to_sm89INS1_16FlashAttnBwdSm80INS1_25CollectiveMainloopBwdSm80ILi2ELi2EN4cute5tupleIJNS5_1CILi128EEES8_NS7_ILi64EEEEEENS_10bfloat16_tEfNS_4arch4Sm80ELb0ELb1ELb1ELb0ELb1ELb0ELb0ELb0ELi2ELi4ELi4ELi4ELb0EEENS1_24CollectiveEpilogueBwdGQAISA_fSD_Li256ELb0ELb1EEENS1_19SingleTileSchedulerILb0ELb0ELb0ELi128EEEEEEEEEvNT_6ParamsE$_ZN4cute3eso3ESOILb1ELb0EJNS_5tupleIJNS2_IJNS_1CILi2EEES4_EEES4_EEENS2_IJNS2_IJiiEEENS3_ILi8192EEEEEEEEC2ERKS6_RKS9_:
[----:B------:R-:W-:Y:S01]  /*7eb0*/  IADD3 R4, R67, -c[0x0][0x20], RZ ;  /* 0x8000080043047a10 */ /* 0x000fe20007ffe0ff */
[----:B------:R-:W-:Y:S01]  /*7ec0*/  IMAD.MOV.U32 R72, RZ, RZ, R6 ;  /* 0x000000ffff487224 */ /* 0x000fe200078e0006 */
[----:B------:R-:W-:-:S03]  /*7ed0*/  MOV R73, 0x0 ;  /* 0x0000000000497802 */ /* 0x000fc60000000f00 */
[----:B------:R1:W-:Y:S04]  /*7ee0*/  STL [R4], R2 ;  /* 0x0000000204007387 */ /* 0x0003e80000100800 */
[----:B------:R1:W-:Y:S01]  /*7ef0*/  STL [R4+0x4], R3 ;  /* 0x0000040304007387 */ /* 0x0003e20000100800 */
[----:B------:R-:W-:Y:S05]  /*7f00*/  RET.REL.NODEC R72 `(_ZN7cutlass13device_kernelIN5flash19enable_sm80_to_sm89INS1_16FlashAttnBwdSm80INS1_25CollectiveMainloopBwdSm80ILi2ELi2EN4cute5tupleIJNS5_1CILi128EEES8_NS7_ILi64EEEEEENS_10bfloat16_tEfNS_4arch4Sm80ELb0ELb1ELb1ELb0ELb1ELb0ELb0ELb0ELi2ELi4ELi4ELi4ELb0EEENS1_24CollectiveEpilogueBwdGQAISA_fSD_Li256ELb0ELb1EEENS1_19SingleTileSchedulerILb0ELb0ELb0ELi128EEEEEEEEEvNT_6ParamsE) ;  /* 0xffff80f048007950 */ /* 0x000fea0003c3ffff */
        .type           $_ZN7cutlass13device_kernelIN5flash19enable_sm80_to_sm89INS1_16FlashAttnBwdSm80INS1_25CollectiveMainloopBwdSm80ILi2ELi2EN4cute5tupleIJNS5_1CILi128EEES8_NS7_ILi64EEEEEENS_10bfloat16_tEfNS_4arch4Sm80ELb0ELb1ELb1ELb0ELb1ELb0ELb0ELb0ELi2ELi4ELi4ELi4ELb0EEENS1_24CollectiveEpilogueBwdGQAISA_fSD_Li256ELb0ELb1EEENS1_19SingleTileSchedulerILb0ELb0ELb0ELi128EEEEEEEEEvNT_6ParamsE$_ZN4cute3eso3ESOILb1ELb0EJNS_5tupleIJNS2_IJNS_1CILi2EEES4_EEES5_NS3_ILi8EEEEEENS2_IJNS2_IJiNS3_ILi512EEEEEENS2_IJiiEEENS3_ILi1024EEEEEEEEC2ERKS7_RKSC_,@function
        .size           $_ZN7cutlass13device_kernelIN5flash19enable_sm80_to_sm89INS1_16FlashAttnBwdSm80INS1_25CollectiveMainloopBwdSm80ILi2ELi2EN4cute5tupleIJNS5_1CILi128EEES8_NS7_ILi64EEEEEENS_10bfloat16_tEfNS_4arch4Sm80ELb0ELb1ELb1ELb0ELb1ELb0ELb0ELb0ELi2ELi4ELi4ELi4ELb0EEENS1_24CollectiveEpilogueBwdGQAISA_fSD_Li256ELb0ELb1EEENS1_19SingleTileSchedulerILb0ELb0ELb0ELi128EEEEEEEEEvNT_6ParamsE$_ZN4cute3eso3ESOILb1ELb0EJNS_5tupleIJNS2_IJNS_1CILi2EEES4_EEES5_NS3_ILi8EEEEEENS2_IJNS2_IJiNS3_ILi512EEEEEENS2_IJiiEEENS3_ILi1024EEEEEEEEC2ERKS7_RKSC_,($_ZN7cutlass13device_kernelIN5flash19enable_sm80_to_sm89INS1_16FlashAttnBwdSm80INS1_25CollectiveMainloopBwdSm80ILi2ELi2EN4cute5tupleIJNS5_1CILi128EEES8_NS7_ILi64EEEEEENS_10bfloat16_tEfNS_4arch4Sm80ELb0ELb1ELb1ELb0ELb1ELb0ELb0ELb0ELi2ELi4ELi4ELi4ELb0EEENS1_24CollectiveEpilogueBwdGQAISA_fSD_Li256ELb0ELb1EEENS1_19SingleTileSchedulerILb0ELb0ELb0ELi128EEEEEEEEEvNT_6ParamsE$_ZN4cute3eso3ESOILb1ELb0EJNS_5tupleIJNS2_IJNS_1CILi2EEES4_S4_EEES4_NS2_IJNS2_IJS4_S4_EEES4_EEEEEENS2_IJNS2_IJNS3_ILi1EEENS3_ILi512EEEiEEENS3_ILi4096EEENS2_IJNS2_IJiiEEENS3_ILi8192EEEEEEEEEEEC2ERKS8_RKSG_ - $_ZN7cutlass13device_kernelIN5flash19enable_sm80_to_sm89INS1_16FlashAttnBwdSm80INS1_25CollectiveMainloopBwdSm80ILi2ELi2EN4cute5tupleIJNS5_1CILi128EEES8_NS7_ILi64EEEEEENS_10bfloat16_tEfNS_4arch4Sm80ELb0ELb1ELb1ELb0ELb1ELb0ELb0ELb0ELi2ELi4ELi4ELi4ELb0EEENS1_24CollectiveEpilogueBwdGQAISA_fSD_Li256ELb0ELb1EEENS1_19SingleTileSchedulerILb0ELb0ELb0ELi128EEEEEEEEEvNT_6ParamsE$_ZN4cute3eso3ESOILb1ELb0EJNS_5tupleIJNS2_IJNS_1CILi2EEES4_EEES5_NS3_ILi8EEEEEENS2_IJNS2_IJiNS3_ILi512EEEEEENS2_IJiiEEENS3_ILi1024EEEEEEEEC2ERKS7_RKSC_)
$_ZN7cutlass13device_kernelIN5flash19enable_sm80_to_sm89INS1_16FlashAttnBwdSm80INS1_25CollectiveMainloopBwdSm80ILi2ELi2EN4cute5tupleIJNS5_1CILi128EEES8_NS7_ILi64EEEEEENS_10bfloat16_tEfNS_4arch4Sm80ELb0ELb1ELb1ELb0ELb1ELb0ELb0ELb0ELi2ELi4ELi4ELi4ELb0EEENS1_24CollectiveEpilogueBwdGQAISA_fSD_Li256ELb0ELb1EEENS1_19SingleTileSchedulerILb0ELb0ELb0ELi128EEEEEEEEEvNT_6ParamsE$_ZN4cute3eso3ESOILb1ELb0EJNS_5tupleIJNS2_IJNS_1CILi2EEES4_EEES5_NS3_ILi8EEEEEENS2_IJNS2_IJiNS3_ILi512EEEEEENS2_IJiiEEENS3_ILi1024EEEEEEEEC2ERKS7_RKSC_:
[----:B------:R-:W-:Y:S01]  /*7f10*/  IADD3 R4, R62, -c[0x0][0x20], RZ ;  /* 0x800008003e047a10 */ /* 0x000fe20007ffe0ff */
[----:B------:R-:W-:Y:S01]  /*7f20*/  IMAD.MOV.U32 R16, RZ, RZ, R8 ;  /* 0x000000ffff107224 */ /* 0x000fe200078e0008 */
[----:B------:R-:W-:-:S03]  /*7f30*/  MOV R17, 0x0 ;  /* 0x0000000000117802 */ /* 0x000fc60000000f00 */
[----:B------:R1:W-:Y:S04]  /*7f40*/  STL [R4], R2 ;  /* 0x0000000204007387 */ /* 0x0003e80000100800 */
[----:B------:R1:W-:Y:S04]  /*7f50*/  STL [R4+0x4], R3 ;  /* 0x0000040304007387 */ /* 0x0003e80000100800 */
[----:B------:R1:W-:Y:S01]  /*7f60*/  STL [R4+0x8], R5 ;  /* 0x0000080504007387 */ /* 0x0003e20000100800 */
[----:B------:R-:W-:Y:S05]  /*7f70*/  RET.REL.NODEC R16 `(_ZN7cutlass13device_kernelIN5flash19enable_sm80_to_sm89INS1_16FlashAttnBwdSm80INS1_25CollectiveMainloopBwdSm80ILi2ELi2EN4cute5tupleIJNS5_1CILi128EEES8_NS7_ILi64EEEEEENS_10bfloat16_tEfNS_4arch4Sm80ELb0ELb1ELb1ELb0ELb1ELb0ELb0ELb0ELi2ELi4ELi4ELi4ELb0EEENS1_24CollectiveEpilogueBwdGQAISA_fSD_Li256ELb0ELb1EEENS1_19SingleTileSchedulerILb0ELb0ELb0ELi128EEEEEEEEEvNT_6ParamsE) ;  /* 0xffff808010007950 */ /* 0x000fea0003c3ffff */
        .type           $_ZN7cutlass13device_kernelIN5flash19enable_sm80_to_sm89INS1_16FlashAttnBwdSm80INS1_25CollectiveMainloopBwdSm80ILi2ELi2EN4cute5tupleIJNS5_1CILi128EEES8_NS7_ILi64EEEEEENS_10bfloat16_tEfNS_4arch4Sm80ELb0ELb1ELb1ELb0ELb1ELb0ELb0ELb0ELi2ELi4ELi4ELi4ELb0EEENS1_24CollectiveEpilogueBwdGQAISA_fSD_Li256ELb0ELb1EEENS1_19SingleTileSchedulerILb0ELb0ELb0ELi128EEEEEEEEEvNT_6ParamsE$_ZN4cute3eso3ESOILb1ELb0EJNS_5tupleIJNS2_IJNS_1CILi2EEES4_S4_EEES4_NS2_IJNS2_IJS4_S4_EEES4_EEEEEENS2_IJNS2_IJNS3_ILi1EEENS3_ILi512EEEiEEENS3_ILi4096EEENS2_IJNS2_IJiiEEENS3_ILi8192EEEEEEEEEEEC2ERKS8_RKSG_,@function
        .size           $_ZN7cutlass13device_kernelIN5flash19enable_sm80_to_sm89INS1_16FlashAttnBwdSm80INS1_25CollectiveMainloopBwdSm80ILi2ELi2EN4cute5tupleIJNS5_1CILi128EEES8_NS7_ILi64EEEEEENS_10bfloat16_tEfNS_4arch4Sm80ELb0ELb1ELb1ELb0ELb1ELb0ELb0ELb0ELi2ELi4ELi4ELi4ELb0EEENS1_24CollectiveEpilogueBwdGQAISA_fSD_Li256ELb0ELb1EEENS1_19SingleTileSchedulerILb0ELb0ELb0ELi128EEEEEEEEEvNT_6ParamsE$_ZN4cute3eso3ESOILb1ELb0EJNS_5tupleIJNS2_IJNS_1CILi2EEES4_S4_EEES4_NS2_IJNS2_IJS4_S4_EEES4_EEEEEENS2_IJNS2_IJNS3_ILi1EEENS3_ILi512EEEiEEENS3_ILi4096EEENS2_IJNS2_IJiiEEENS3_ILi8192EEEEEEEEEEEC2ERKS8_RKSG_,($_ZN7cutlass13device_kernelIN5flash19enable_sm80_to_sm89INS1_16FlashAttnBwdSm80INS1_25CollectiveMainloopBwdSm80ILi2ELi2EN4cute5tupleIJNS5_1CILi128EEES8_NS7_ILi64EEEEEENS_10bfloat16_tEfNS_4arch4Sm80ELb0ELb1ELb1ELb0ELb1ELb0ELb0ELb0ELi2ELi4ELi4ELi4ELb0EEENS1_24CollectiveEpilogueBwdGQAISA_fSD_Li256ELb0ELb1EEENS1_19SingleTileSchedulerILb0ELb0ELb0ELi128EEEEEEEEEvNT_6ParamsE$_ZN4cute3eso3ESOILb1ELb0EJNS_5tupleIJNS2_IJNS_1CILi2EEES4_S4_EEES4_NS2_IJS4_S4_EEEEEENS2_IJNS2_IJNS3_ILi1EEENS3_ILi512EEEiEEENS3_ILi4096EEENS2_IJiiEEEEEEEEC2ERKS7_RKSD_ - $_ZN7cutlass13device_kernelIN5flash19enable_sm80_to_sm89INS1_16FlashAttnBwdSm80INS1_25CollectiveMainloopBwdSm80ILi2ELi2EN4cute5tupleIJNS5_1CILi128EEES8_NS7_ILi64EEEEEENS_10bfloat16_tEfNS_4arch4Sm80ELb0ELb1ELb1ELb0ELb1ELb0ELb0ELb0ELi2ELi4ELi4ELi4ELb0EEENS1_24CollectiveEpilogueBwdGQAISA_fSD_Li256ELb0ELb1EEENS1_19SingleTileSchedulerILb0ELb0ELb0ELi128EEEEEEEEEvNT_6ParamsE$_ZN4cute3eso3ESOILb1ELb0EJNS_5tupleIJNS2_IJNS_1CILi2EEES4_S4_EEES4_NS2_IJNS2_IJS4_S4_EEES4_EEEEEENS2_IJNS2_IJNS3_ILi1EEENS3_ILi512EEEiEEENS3_ILi4096EEENS2_IJNS2_IJiiEEENS3_ILi8192EEEEEEEEEEEC2ERKS8_RKSG_)
$_ZN7cutlass13device_kernelIN5flash19enable_sm80_to_sm89INS1_16FlashAttnBwdSm80INS1_25CollectiveMainloopBwdSm80ILi2ELi2EN4cute5tupleIJNS5_1CILi128EEES8_NS7_ILi64EEEEEENS_10bfloat16_tEfNS_4arch4Sm80ELb0ELb1ELb1ELb0ELb1ELb0ELb0ELb0ELi2ELi4ELi4ELi4ELb0EEENS1_24CollectiveEpilogueBwdGQAISA_fSD_Li256ELb0ELb1EEENS1_19SingleTileSchedulerILb0ELb0ELb0ELi128EEEEEEEEEvNT_6ParamsE$_ZN4cute3eso3ESOILb1ELb0EJNS_5tupleIJNS2_IJNS_1CILi2EEES4_S4_EEES4_NS2_IJNS2_IJS4_S4_EEES4_EEEEEENS2_IJNS2_IJNS3_ILi1EEENS3_ILi512EEEiEEENS3_ILi4096EEENS2_IJNS2_IJiiEEENS3_ILi8192EEEEEEEEEEEC2ERKS8_RKSG_:
[----:B------:R-:W-:Y:S01]  /*7f80*/  IADD3 R4, R62, -c[0x0][0x20], RZ ;  /* 0x800008003e047a10 */ /* 0x000fe20007ffe0ff */
[----:B------:R-:W-:Y:S01]  /*7f90*/  IMAD.MOV.U32 R72, RZ, RZ, R8 ;  /* 0x000000ffff487224 */ /* 0x000fe200078e0008 */
[----:B------:R-:W-:-:S03]  /*7fa0*/  MOV R73, 0x0 ;  /* 0x0000000000497802 */ /* 0x000fc60000000f00 */
[----:B------:R1:W-:Y:S04]  /*7fb0*/  STL [R4], R2 ;  /* 0x0000000204007387 */ /* 0x0003e80000100800 */
[----:B------:R1:W-:Y:S04]  /*7fc0*/  STL [R4+0x4], R3 ;  /* 0x0000040304007387 */ /* 0x0003e80000100800 */
[----:B------:R1:W-:Y:S01]  /*7fd0*/  STL [R4+0x8], R5 ;  /* 0x0000080504007387 */ /* 0x0003e20000100800 */
[----:B------:R-:W-:Y:S05]  /*7fe0*/  RET.REL.NODEC R72 `(_ZN7cutlass13device_kernelIN5flash19enable_sm80_to_sm89INS1_16FlashAttnBwdSm80INS1_25CollectiveMainloopBwdSm80ILi2ELi2EN4cute5tupleIJNS5_1CILi128EEES8_NS7_ILi64EEEEEENS_10bfloat16_tEfNS_4arch4Sm80ELb0ELb1ELb1ELb0ELb1ELb0ELb0ELb0ELi2ELi4ELi4ELi4ELb0EEENS1_24CollectiveEpilogueBwdGQAISA_fSD_Li256ELb0ELb1EEENS1_19SingleTileSchedulerILb0ELb0ELb0ELi128EEEEEEEEEvNT_6ParamsE) ;  /* 0xffff801048007950 */ /* 0x000fea0003c3ffff */
        .type           $_ZN7cutlass13device_kernelIN5flash19enable_sm80_to_sm89INS1_16FlashAttnBwdSm80INS1_25CollectiveMainloopBwdSm80ILi2ELi2EN4cute5tupleIJNS5_1CILi128EEES8_NS7_ILi64EEEEEENS_10bfloat16_tEfNS_4arch4Sm80ELb0ELb1ELb1ELb0ELb1ELb0ELb0ELb0ELi2ELi4ELi4ELi4ELb0EEENS1_24CollectiveEpilogueBwdGQAISA_fSD_Li256ELb0ELb1EEENS1_19SingleTileSchedulerILb0ELb0ELb0ELi128EEEEEEEEEvNT_6ParamsE$_ZN4cute3eso3ESOILb1ELb0EJNS_5tupleIJNS2_IJNS_1CILi2EEES4_S4_EEES4_NS2_IJS4_S4_EEEEEENS2_IJNS2_IJNS3_ILi1EEENS3_ILi512EEEiEEENS3_ILi4096EEENS2_IJiiEEEEEEEEC2ERKS7_RKSD_,@function
        .size           $_ZN7cutlass13device_kernelIN5flash19enable_sm80_to_sm89INS1_16FlashAttnBwdSm80INS1_25CollectiveMainloopBwdSm80ILi2ELi2EN4cute5tupleIJNS5_1CILi128EEES8_NS7_ILi64EEEEEENS_10bfloat16_tEfNS_4arch4Sm80ELb0ELb1ELb1ELb0ELb1ELb0ELb0ELb0ELi2ELi4ELi4ELi4ELb0EEENS1_24CollectiveEpilogueBwdGQAISA_fSD_Li256ELb0ELb1EEENS1_19SingleTileSchedulerILb0ELb0ELb0ELi128EEEEEEEEEvNT_6ParamsE$_ZN4cute3eso3ESOILb1ELb0EJNS_5tupleIJNS2_IJNS_1CILi2EEES4_S4_EEES4_NS2_IJS4_S4_EEEEEENS2_IJNS2_IJNS3_ILi1EEENS3_ILi512EEEiEEENS3_ILi4096EEENS2_IJiiEEEEEEEEC2ERKS7_RKSD_,($_ZN7cutlass13device_kernelIN5flash19enable_sm80_to_sm89INS1_16FlashAttnBwdSm80INS1_25CollectiveMainloopBwdSm80ILi2ELi2EN4cute5tupleIJNS5_1CILi128EEES8_NS7_ILi64EEEEEENS_10bfloat16_tEfNS_4arch4Sm80ELb0ELb1ELb1ELb0ELb1ELb0ELb0ELb0ELi2ELi4ELi4ELi4ELb0EEENS1_24CollectiveEpilogueBwdGQAISA_fSD_Li256ELb0ELb1EEENS1_19SingleTileSchedulerILb0ELb0ELb0ELi128EEEEEEEEEvNT_6ParamsE$_ZN4cute3eso3ESOILb1ELb0EJNS_5tupleIJNS2_IJNS_1CILi8EEENS3_ILi1EEEEEENS2_IJNS3_ILi2EEEEEEEEENS2_IJNS2_IJS5_NS3_ILi0EEEEEENS2_IJiEEEEEEEEC2ERKS9_RKSD_ - $_ZN7cutlass13device_kernelIN5flash19enable_sm80_to_sm89INS1_16FlashAttnBwdSm80INS1_25CollectiveMainloopBwdSm80ILi2ELi2EN4cute5tupleIJNS5_1CILi128EEES8_NS7_ILi64EEEEEENS_10bfloat16_tEfNS_4arch4Sm80ELb0ELb1ELb1ELb0ELb1ELb0ELb0ELb0ELi2ELi4ELi4ELi4ELb0EEENS1_24CollectiveEpilogueBwdGQAISA_fSD_Li256ELb0ELb1EEENS1_19SingleTileSchedulerILb0ELb0ELb0ELi128EEEEEEEEEvNT_6ParamsE$_ZN4cute3eso3ESOILb1ELb0EJNS_5tupleIJNS2_IJNS_1CILi2EEES4_S4_EEES4_NS2_IJS4_S4_EEEEEENS2_IJNS2_IJNS3_ILi1EEENS3_ILi512EEEiEEENS3_ILi4096EEENS2_IJiiEEEEEEEEC2ERKS7_RKSD_)
$_ZN7cutlass13device_kernelIN5flash19enable_sm80_to_sm89INS1_16FlashAttnBwdSm80INS1_25CollectiveMainloopBwdSm80ILi2ELi2EN4cute5tupleIJNS5_1CILi128EEES8_NS7_ILi64EEEEEENS_10bfloat16_tEfNS_4arch4Sm80ELb0ELb1ELb1ELb0ELb1ELb0ELb0ELb0ELi2ELi4ELi4ELi4ELb0EEENS1_24CollectiveEpilogueBwdGQAISA_fSD_Li256ELb0ELb1EEENS1_19SingleTileSchedulerILb0ELb0ELb0ELi128EEEEEEEEEvNT_6ParamsE$_ZN4cute3eso3ESOILb1ELb0EJNS_5tupleIJNS2_IJNS_1CILi2EEES4_S4_EEES4_NS2_IJS4_S4_EEEEEENS2_IJNS2_IJNS3_ILi1EEENS3_ILi512EEEiEEENS3_ILi4096EEENS2_IJiiEEEEEEEEC2ERKS7_RKSD_:
[----:B------:R-:W-:Y:S01]  /*7ff0*/  IADD3 R4, R25, -c[0x0][0x20], RZ ;  /* 0x8000080019047a10 */ /* 0x000fe20007ffe0ff */
[----:B------:R-:W-:Y:S01]  /*8000*/  IMAD.MOV.U32 R60, RZ, RZ, R8 ;  /* 0x000000ffff3c7224 */ /* 0x000fe200078e0008 */
[----:B------:R-:W-:-:S03]  /*8010*/  MOV R61, 0x0 ;  /* 0x00000000003d7802 */ /* 0x000fc60000000f00 */
[----:B------:R1:W-:Y:S04]  /*8020*/  STL [R4], R2 ;  /* 0x0000000204007387 */ /* 0x0003e80000100800 */
[----:B------:R1:W-:Y:S04]  /*8030*/  STL [R4+0x4], R3 ;  /* 0x0000040304007387 */ /* 0x0003e80000100800 */
[----:B------:R1:W-:Y:S01]  /*8040*/  STL [R4+0x8], R5 ;  /* 0x0000080504007387 */ /* 0x0003e20000100800 */
[----:B------:R-:W-:Y:S05]  /*8050*/  RET.REL.NODEC R60 `(_ZN7cutlass13device_kernelIN5flash19enable_sm80_to_sm89INS1_16FlashAttnBwdSm80INS1_25CollectiveMainloopBwdSm80ILi2ELi2EN4cute5tupleIJNS5_1CILi128EEES8_NS7_ILi64EEEEEENS_10bfloat16_tEfNS_4arch4Sm80ELb0ELb1ELb1ELb0ELb1ELb0ELb0ELb0ELi2ELi4ELi4ELi4ELb0EEENS1_24CollectiveEpilogueBwdGQAISA_fSD_Li256ELb0ELb1EEENS1_19SingleTileSchedulerILb0ELb0ELb0ELi128EEEEEEEEEvNT_6ParamsE) ;  /* 0xffff7fa03c007950 */ /* 0x000fea0003c3ffff */
        .type           $_ZN7cutlass13device_kernelIN5flash19enable_sm80_to_sm89INS1_16FlashAttnBwdSm80INS1_25CollectiveMainloopBwdSm80ILi2ELi2EN4cute5tupleIJNS5_1CILi128EEES8_NS7_ILi64EEEEEENS_10bfloat16_tEfNS_4arch4Sm80ELb0ELb1ELb1ELb0ELb1ELb0ELb0ELb0ELi2ELi4ELi4ELi4ELb0EEENS1_24CollectiveEpilogueBwdGQAISA_fSD_Li256ELb0ELb1EEENS1_19SingleTileSchedulerILb0ELb0ELb0ELi128EEEEEEEEEvNT_6ParamsE$_ZN4cute3eso3ESOILb1ELb0EJNS_5tupleIJNS2_IJNS_1CILi8EEENS3_ILi1EEEEEENS2_IJNS3_ILi2EEEEEEEEENS2_IJNS2_IJS5_NS3_ILi0EEEEEENS2_IJiEEEEEEEEC2ERKS9_RKSD_,@function
        .size           $_ZN7cutlass13device_kernelIN5flash19enable_sm80_to_sm89INS1_16FlashAttnBwdSm80INS1_25CollectiveMainloopBwdSm80ILi2ELi2EN4cute5tupleIJNS5_1CILi128EEES8_NS7_ILi64EEEEEENS_10bfloat16_tEfNS_4arch4Sm80ELb0ELb1ELb1ELb0ELb1ELb0ELb0ELb0ELi2ELi4ELi4ELi4ELb0EEENS1_24CollectiveEpilogueBwdGQAISA_fSD_Li256ELb0ELb1EEENS1_19SingleTileSchedulerILb0ELb0ELb0ELi128EEEEEEEEEvNT_6ParamsE$_ZN4cute3eso3ESOILb1ELb0EJNS_5tupleIJNS2_IJNS_1CILi8EEENS3_ILi1EEEEEENS2_IJNS3_ILi2EEEEEEEEENS2_IJNS2_IJS5_NS3_ILi0EEEEEENS2_IJiEEEEEEEEC2ERKS9_RKSD_,($_ZN7cutlass13device_kernelIN5flash19enable_sm80_to_sm89INS1_16FlashAttnBwdSm80INS1_25CollectiveMainloopBwdSm80ILi2ELi2EN4cute5tupleIJNS5_1CILi128EEES8_NS7_ILi64EEEEEENS_10bfloat16_tEfNS_4arch4Sm80ELb0ELb1ELb1ELb0ELb1ELb0ELb0ELb0ELi2ELi4ELi4ELi4ELb0EEENS1_24CollectiveEpilogueBwdGQAISA_fSD_Li256ELb0ELb1EEENS1_19SingleTileSchedulerILb0ELb0ELb0ELi128EEEEEEEEEvNT_6ParamsE$_ZN4cute3eso3ESOILb1ELb0EJNS_5tupleIJNS2_IJNS_1CILi8EEENS3_ILi1EEEEEENS3_ILi2EEEEEENS2_IJNS2_IJS5_NS3_ILi0EEEEEEiEEEEEC2ERKS8_RKSB_ - $_ZN7cutlass13device_kernelIN5flash19enable_sm80_to_sm89INS1_16FlashAttnBwdSm80INS1_25CollectiveMainloopBwdSm80ILi2ELi2EN4cute5tupleIJNS5_1CILi128EEES8_NS7_ILi64EEEEEENS_10bfloat16_tEfNS_4arch4Sm80ELb0ELb1ELb1ELb0ELb1ELb0ELb0ELb0ELi2ELi4ELi4ELi4ELb0EEENS1_24CollectiveEpilogueBwdGQAISA_fSD_Li256ELb0ELb1EEENS1_19SingleTileSchedulerILb0ELb0ELb0ELi128EEEEEEEEEvNT_6ParamsE$_ZN4cute3eso3ESOILb1ELb0EJNS_5tupleIJNS2_IJNS_1CILi8EEENS3_ILi1EEEEEENS2_IJNS3_ILi2EEEEEEEEENS2_IJNS2_IJS5_NS3_ILi0EEEEEENS2_IJiEEEEEEEEC2ERKS9_RKSD_)
$_ZN7cutlass13device_kernelIN5flash19enable_sm80_to_sm89INS1_16FlashAttnBwdSm80INS1_25CollectiveMainloopBwdSm80ILi2ELi2EN4cute5tupleIJNS5_1CILi128EEES8_NS7_ILi64EEEEEENS_10bfloat16_tEfNS_4arch4Sm80ELb0ELb1ELb1ELb0ELb1ELb0ELb0ELb0ELi2ELi4ELi4ELi4ELb0EEENS1_24CollectiveEpilogueBwdGQAISA_fSD_Li256ELb0ELb1EEENS1_19SingleTileSchedulerILb0ELb0ELb0ELi128EEEEEEEEEvNT_6ParamsE$_ZN4cute3eso3ESOILb1ELb0EJNS_5tupleIJNS2_IJNS_1CILi8EEENS3_ILi1EEEEEENS2_IJNS3_ILi2EEEEEEEEENS2_IJNS2_IJS5_NS3_ILi0EEEEEENS2_IJiEEEEEEEEC2ERKS9_RKSD_:
[----:B------:R-:W-:Y:S02]  /*8060*/  IADD3 R2, R69, -c[0x0][0x20], RZ ;  /* 0x8000080045027a10 */ /* 0x000fe40007ffe0ff */
[----:B------:R-:W-:-:S03]  /*8070*/  MOV R9, 0x0 ;  /* 0x0000000000097802 */ /* 0x000fc60000000f00 */
[----:B------:R1:W-:Y:S01]  /*8080*/  STL [R2], R3 ;  /* 0x0000000302007387 */ /* 0x0003e20000100800 */
[----:B------:R-:W-:Y:S05]  /*8090*/  RET.REL.NODEC R8 `(_ZN7cutlass13device_kernelIN5flash19enable_sm80_to_sm89INS1_16FlashAttnBwdSm80INS1_25CollectiveMainloopBwdSm80ILi2ELi2EN4cute5tupleIJNS5_1CILi128EEES8_NS7_ILi64EEEEEENS_10bfloat16_tEfNS_4arch4Sm80ELb0ELb1ELb1ELb0ELb1ELb0ELb0ELb0ELi2ELi4ELi4ELi4ELb0EEENS1_24CollectiveEpilogueBwdGQAISA_fSD_Li256ELb0ELb1EEENS1_19SingleTileSchedulerILb0ELb0ELb0ELi128EEEEEEEEEvNT_6ParamsE) ;  /* 0xffff7f6008007950 */ /* 0x000fea0003c3ffff */
        .type           $_ZN7cutlass13device_kernelIN5flash19enable_sm80_to_sm89INS1_16FlashAttnBwdSm80INS1_25CollectiveMainloopBwdSm80ILi2ELi2EN4cute5tupleIJNS5_1CILi128EEES8_NS7_ILi64EEEEEENS_10bfloat16_tEfNS_4arch4Sm80ELb0ELb1ELb1ELb0ELb1ELb0ELb0ELb0ELi2ELi4ELi4ELi4ELb0EEENS1_24CollectiveEpilogueBwdGQAISA_fSD_Li256ELb0ELb1EEENS1_19SingleTileSchedulerILb0ELb0ELb0ELi128EEEEEEEEEvNT_6ParamsE$_ZN4cute3eso3ESOILb1ELb0EJNS_5tupleIJNS2_IJNS_1CILi8EEENS3_ILi1EEEEEENS3_ILi2EEEEEENS2_IJNS2_IJS5_NS3_ILi0EEEEEEiEEEEEC2ERKS8_RKSB_,@function
        .size           $_ZN7cutlass13device_kernelIN5flash19enable_sm80_to_sm89INS1_16FlashAttnBwdSm80INS1_25CollectiveMainloopBwdSm80ILi2ELi2EN4cute5tupleIJNS5_1CILi128EEES8_NS7_ILi64EEEEEENS_10bfloat16_tEfNS_4arch4Sm80ELb0ELb1ELb1ELb0ELb1ELb0ELb0ELb0ELi2ELi4ELi4ELi4ELb0EEENS1_24CollectiveEpilogueBwdGQAISA_fSD_Li256ELb0ELb1EEENS1_19SingleTileSchedulerILb0ELb0ELb0ELi128EEEEEEEEEvNT_6ParamsE$_ZN4cute3eso3ESOILb1ELb0EJNS_5tupleIJNS2_IJNS_1CILi8EEENS3_ILi1EEEEEENS3_ILi2EEEEEENS2_IJNS2_IJS5_NS3_ILi0EEEEEEiEEEEEC2ERKS8_RKSB_,($_ZN7cutlass13device_kernelIN5flash19enable_sm80_to_sm89INS1_16FlashAttnBwdSm80INS1_25CollectiveMainloopBwdSm80ILi2ELi2EN4cute5tupleIJNS5_1CILi128EEES8_NS7_ILi64EEEEEENS_10bfloat16_tEfNS_4arch4Sm80ELb0ELb1ELb1ELb0ELb1ELb0ELb0ELb0ELi2ELi4ELi4ELi4ELb0EEENS1_24CollectiveEpilogueBwdGQAISA_fSD_Li256ELb0ELb1EEENS1_19SingleTileSchedulerILb0ELb0ELb0ELi128EEEEEEEEEvNT_6ParamsE$_ZN4cute3eso3ESOILb1ELb0EJNS_5tupleIJNS2_IJNS_1CILi8EEENS3_ILi1EEEEEENS3_ILi2EEENS2_IJS7_S7_EEEEEENS2_IJNS2_IJS5_NS3_ILi0EEEEEENS3_ILi4096EEENS2_IJiiEEEEEEEEC2ERKS9_RKSE_ - $_ZN7cutlass13device_kernelIN5flash19enable_sm80_to_sm89INS1_16FlashAttnBwdSm80INS1_25CollectiveMainloopBwdSm80ILi2ELi2EN4cute5tupleIJNS5_1CILi128EEES8_NS7_ILi64EEEEEENS_10bfloat16_tEfNS_4arch4Sm80ELb0ELb1ELb1ELb0ELb1ELb0ELb0ELb0ELi2ELi4ELi4ELi4ELb0EEENS1_24CollectiveEpilogueBwdGQAISA_fSD_Li256ELb0ELb1EEENS1_19SingleTileSchedulerILb0ELb0ELb0ELi128EEEEEEEEEvNT_6ParamsE$_ZN4cute3eso3ESOILb1ELb0EJNS_5tupleIJNS2_IJNS_1CILi8EEENS3_ILi1EEEEEENS3_ILi2EEEEEENS2_IJNS2_IJS5_NS3_ILi0EEEEEEiEEEEEC2ERKS8_RKSB_)
$_ZN7cutlass13device_kernelIN5flash19enable_sm80_to_sm89INS1_16FlashAttnBwdSm80INS1_25CollectiveMainloopBwdSm80ILi2ELi2EN4cute5tupleIJNS5_1CILi128EEES8_NS7_ILi64EEEEEENS_10bfloat16_tEfNS_4arch4Sm80ELb0ELb1ELb1ELb0ELb1ELb0ELb0ELb0ELi2ELi4ELi4ELi4ELb0EEENS1_24CollectiveEpilogueBwdGQAISA_fSD_Li256ELb0ELb1EEENS1_19SingleTileSchedulerILb0ELb0ELb0ELi128EEEEEEEEEvNT_6ParamsE$_ZN4cute3eso3ESOILb1ELb0EJNS_5tupleIJNS2_IJNS_1CILi8EEENS3_ILi1EEEEEENS3_ILi2EEEEEENS2_IJNS2_IJS5_NS3_ILi0EEEEEEiEEEEEC2ERKS8_RKSB_:
[----:B------:R-:W-:Y:S02]  /*80a0*/  IADD3 R2, R69, -c[0x0][0x20], RZ ;  /* 0x8000080045027a10 */ /* 0x000fe40007ffe0ff */
[----:B------:R-:W-:-:S03]  /*80b0*/  MOV R9, 0x0 ;  /* 0x0000000000097802 */ /* 0x000fc60000000f00 */
[----:B------:R1:W-:Y:S01]  /*80c0*/  STL [R2], R3 ;  /* 0x0000000302007387 */ /* 0x0003e20000100800 */
[----:B------:R-:W-:Y:S05]  /*80d0*/  RET.REL.NODEC R8 `(_ZN7cutlass13device_kernelIN5flash19enable_sm80_to_sm89INS1_16FlashAttnBwdSm80INS1_25CollectiveMainloopBwdSm80ILi2ELi2EN4cute5tupleIJNS5_1CILi128EEES8_NS7_ILi64EEEEEENS_10bfloat16_tEfNS_4arch4Sm80ELb0ELb1ELb1ELb0ELb1ELb0ELb0ELb0ELi2ELi4ELi4ELi4ELb0EEENS1_24CollectiveEpilogueBwdGQAISA_fSD_Li256ELb0ELb1EEENS1_19SingleTileSchedulerILb0ELb0ELb0ELi128EEEEEEEEEvNT_6ParamsE) ;  /* 0xffff7f2008007950 */ /* 0x000fea0003c3ffff */
        .type           $_ZN7cutlass13device_kernelIN5flash19enable_sm80_to_sm89INS1_16FlashAttnBwdSm80INS1_25CollectiveMainloopBwdSm80ILi2ELi2EN4cute5tupleIJNS5_1CILi128EEES8_NS7_ILi64EEEEEENS_10bfloat16_tEfNS_4arch4Sm80ELb0ELb1ELb1ELb0ELb1ELb0ELb0ELb0ELi2ELi4ELi4ELi4ELb0EEENS1_24CollectiveEpilogueBwdGQAISA_fSD_Li256ELb0ELb1EEENS1_19SingleTileSchedulerILb0ELb0ELb0ELi128EEEEEEEEEvNT_6ParamsE$_ZN4cute3eso3ESOILb1ELb0EJNS_5tupleIJNS2_IJNS_1CILi8EEENS3_ILi1EEEEEENS3_ILi2EEENS2_IJS7_S7_EEEEEENS2_IJNS2_IJS5_NS3_ILi0EEEEEENS3_ILi4096EEENS2_IJiiEEEEEEEEC2ERKS9_RKSE_,@function
        .size           $_ZN7cutlass13device_kernelIN5flash19enable_sm80_to_sm89INS1_16FlashAttnBwdSm80INS1_25CollectiveMainloopBwdSm80ILi2ELi2EN4cute5tupleIJNS5_1CILi128EEES8_NS7_ILi64EEEEEENS_10bfloat16_tEfNS_4arch4Sm80ELb0ELb1ELb1ELb0ELb1ELb0ELb0ELb0ELi2ELi4ELi4ELi4ELb0EEENS1_24CollectiveEpilogueBwdGQAISA_fSD_Li256ELb0ELb1EEENS1_19SingleTileSchedulerILb0ELb0ELb0ELi128EEEEEEEEEvNT_6ParamsE$_ZN4cute3eso3ESOILb1ELb0EJNS_5tupleIJNS2_IJNS_1CILi8EEENS3_ILi1EEEEEENS3_ILi2EEENS2_IJS7_S7_EEEEEENS2_IJNS2_IJS5_NS3_ILi0EEEEEENS3_ILi4096EEENS2_IJiiEEEEEEEEC2ERKS9_RKSE_,($_ZN7cutlass13device_kernelIN5flash19enable_sm80_to_sm89INS1_16FlashAttnBwdSm80INS1_25CollectiveMainloopBwdSm80ILi2ELi2EN4cute5tupleIJNS5_1CILi128EEES8_NS7_ILi64EEEEEENS_10bfloat16_tEfNS_4arch4Sm80ELb0ELb1ELb1ELb0ELb1ELb0ELb0ELb0ELi2ELi4ELi4ELi4ELb0EEENS1_24CollectiveEpilogueBwdGQAISA_fSD_Li256ELb0ELb1EEENS1_19SingleTileSchedulerILb0ELb0ELb0ELi128EEEEEEEEEvNT_6ParamsE$_ZN4cute3eso3ESOILb1ELb0EJNS_5tupleIJNS2_IJNS_1CILi8EEENS3_ILi1EEEEEENS3_ILi2EEES4_EEENS2_IJNS2_IJS5_NS3_ILi0EEEEEEiNS3_ILi1024EEEEEEEEC2ERKS8_RKSC_ - $_ZN7cutlass13device_kernelIN5flash19enable_sm80_to_sm89INS1_16FlashAttnBwdSm80INS1_25CollectiveMainloopBwdSm80ILi2ELi2EN4cute5tupleIJNS5_1CILi128EEES8_NS7_ILi64EEEEEENS_10bfloat16_tEfNS_4arch4Sm80ELb0ELb1ELb1ELb0ELb1ELb0ELb0ELb0ELi2ELi4ELi4ELi4ELb0EEENS1_24CollectiveEpilogueBwdGQAISA_fSD_Li256ELb0ELb1EEENS1_19SingleTileSchedulerILb0ELb0ELb0ELi128EEEEEEEEEvNT_6ParamsE$_ZN4cute3eso3ESOILb1ELb0EJNS_5tupleIJNS2_IJNS_1CILi8EEENS3_ILi1EEEEEENS3_ILi2EEENS2_IJS7_S7_EEEEEENS2_IJNS2_IJS5_NS3_ILi0EEEEEENS3_ILi4096EEENS2_IJiiEEEEEEEEC2ERKS9_RKSE_)
$_ZN7cutlass13device_kernelIN5flash19enable_sm80_to_sm89INS1_16FlashAttnBwdSm80INS1_25CollectiveMainloopBwdSm80ILi2ELi2EN4cute5tupleIJNS5_1CILi128EEES8_NS7_ILi64EEEEEENS_10bfloat16_tEfNS_4arch4Sm80ELb0ELb1ELb1ELb0ELb1ELb0ELb0ELb0ELi2ELi4ELi4ELi4ELb0EEENS1_24CollectiveEpilogueBwdGQAISA_fSD_Li256ELb0ELb1EEENS1_19SingleTileSchedulerILb0ELb0ELb0ELi128EEEEEEEEEvNT_6ParamsE$_ZN4cute3eso3ESOILb1ELb0EJNS_5tupleIJNS2_IJNS_1CILi8EEENS3_ILi1EEEEEENS3_ILi2EEENS2_IJS7_S7_EEEEEENS2_IJNS2_IJS5_NS3_ILi0EEEEEENS3_ILi4096EEENS2_IJiiEEEEEEEEC2ERKS9_RKSE_:
[----:B------:R-:W-:Y:S01]  /*80e0*/  IADD3 R3, R25, -c[0x0][0x20], RZ ;  /* 0x8000080019037a10 */ /* 0x000fe20007ffe0ff */
[----:B------:R-:W-:Y:S01]  /*80f0*/  IMAD.MOV.U32 R16, RZ, RZ, R6 ;  /* 0x000000ffff107224 */ /* 0x000fe200078e0006 */
[----:B------:R-:W-:-:S03]  /*8100*/  MOV R17, 0x0 ;  /* 0x0000000000117802 */ /* 0x000fc60000000f00 */
[----:B------:R1:W-:Y:S04]  /*8110*/  STL [R3], R2 ;  /* 0x0000000203007387 */ /* 0x0003e80000100800 */
[----:B------:R1:W-:Y:S01]  /*8120*/  STL [R3+0x4], R8 ;  /* 0x0000040803007387 */ /* 0x0003e20000100800 */
[----:B------:R-:W-:Y:S05]  /*8130*/  RET.REL.NODEC R16 `(_ZN7cutlass13device_kernelIN5flash19enable_sm80_to_sm89INS1_16FlashAttnBwdSm80INS1_25CollectiveMainloopBwdSm80ILi2ELi2EN4cute5tupleIJNS5_1CILi128EEES8_NS7_ILi64EEEEEENS_10bfloat16_tEfNS_4arch4Sm80ELb0ELb1ELb1ELb0ELb1ELb0ELb0ELb0ELi2ELi4ELi4ELi4ELb0EEENS1_24CollectiveEpilogueBwdGQAISA_fSD_Li256ELb0ELb1EEENS1_19SingleTileSchedulerILb0ELb0ELb0ELi128EEEEEEEEEvNT_6ParamsE) ;  /* 0xffff7ec010007950 */ /* 0x000fea0003c3ffff */
        .type           $_ZN7cutlass13device_kernelIN5flash19enable_sm80_to_sm89INS1_16FlashAttnBwdSm80INS1_25CollectiveMainloopBwdSm80ILi2ELi2EN4cute5tupleIJNS5_1CILi128EEES8_NS7_ILi64EEEEEENS_10bfloat16_tEfNS_4arch4Sm80ELb0ELb1ELb1ELb0ELb1ELb0ELb0ELb0ELi2ELi4ELi4ELi4ELb0EEENS1_24CollectiveEpilogueBwdGQAISA_fSD_Li256ELb0ELb1EEENS1_19SingleTileSchedulerILb0ELb0ELb0ELi128EEEEEEEEEvNT_6ParamsE$_ZN4cute3eso3ESOILb1ELb0EJNS_5tupleIJNS2_IJNS_1CILi8EEENS3_ILi1EEEEEENS3_ILi2EEES4_EEENS2_IJNS2_IJS5_NS3_ILi0EEEEEEiNS3_ILi1024EEEEEEEEC2ERKS8_RKSC_,@function
        .size           $_ZN7cutlass13device_kernelIN5flash19enable_sm80_to_sm89INS1_16FlashAttnBwdSm80INS1_25CollectiveMainloopBwdSm80ILi2ELi2EN4cute5tupleIJNS5_1CILi128EEES8_NS7_ILi64EEEEEENS_10bfloat16_tEfNS_4arch4Sm80ELb0ELb1ELb1ELb0ELb1ELb0ELb0ELb0ELi2ELi4ELi4ELi4ELb0EEENS1_24CollectiveEpilogueBwdGQAISA_fSD_Li256ELb0ELb1EEENS1_19SingleTileSchedulerILb0ELb0ELb0ELi128EEEEEEEEEvNT_6ParamsE$_ZN4cute3eso3ESOILb1ELb0EJNS_5tupleIJNS2_IJNS_1CILi8EEENS3_ILi1EEEEEENS3_ILi2EEES4_EEENS2_IJNS2_IJS5_NS3_ILi0EEEEEEiNS3_ILi1024EEEEEEEEC2ERKS8_RKSC_,($_ZN7cutlass13device_kernelIN5flash19enable_sm80_to_sm89INS1_16FlashAttnBwdSm80INS1_25CollectiveMainloopBwdSm80ILi2ELi2EN4cute5tupleIJNS5_1CILi128EEES8_NS7_ILi64EEEEEENS_10bfloat16_tEfNS_4arch4Sm80ELb0ELb1ELb1ELb0ELb1ELb0ELb0ELb0ELi2ELi4ELi4ELi4ELb0EEENS1_24CollectiveEpilogueBwdGQAISA_fSD_Li256ELb0ELb1EEENS1_19SingleTileSchedulerILb0ELb0ELb0ELi128EEEEEEEEEvNT_6ParamsE$_ZN4cute3eso3ESOILb1ELb0EJNS_5tupleIJNS2_IJNS_1CILi8EEENS3_ILi1EEEEEENS3_ILi4EEES5_EEENS2_IJNS2_IJS5_NS3_ILi0EEEEEElS9_EEEEEC2ERKS8_RKSB_ - $_ZN7cutlass13device_kernelIN5flash19enable_sm80_to_sm89INS1_16FlashAttnBwdSm80INS1_25CollectiveMainloopBwdSm80ILi2ELi2EN4cute5tupleIJNS5_1CILi128EEES8_NS7_ILi64EEEEEENS_10bfloat16_tEfNS_4arch4Sm80ELb0ELb1ELb1ELb0ELb1ELb0ELb0ELb0ELi2ELi4ELi4ELi4ELb0EEENS1_24CollectiveEpilogueBwdGQAISA_fSD_Li256ELb0ELb1EEENS1_19SingleTileSchedulerILb0ELb0ELb0ELi128EEEEEEEEEvNT_6ParamsE$_ZN4cute3eso3ESOILb1ELb0EJNS_5tupleIJNS2_IJNS_1CILi8EEENS3_ILi1EEEEEENS3_ILi2EEES4_EEENS2_IJNS2_IJS5_NS3_ILi0EEEEEEiNS3_ILi1024EEEEEEEEC2ERKS8_RKSC_)
$_ZN7cutlass13device_kernelIN5flash19enable_sm80_to_sm89INS1_16FlashAttnBwdSm80INS1_25CollectiveMainloopBwdSm80ILi2ELi2EN4cute5tupleIJNS5_1CILi128EEES8_NS7_ILi64EEEEEENS_10bfloat16_tEfNS_4arch4Sm80ELb0ELb1ELb1ELb0ELb1ELb0ELb0ELb0ELi2ELi4ELi4ELi4ELb0EEENS1_24CollectiveEpilogueBwdGQAISA_fSD_Li256ELb0ELb1EEENS1_19SingleTileSchedulerILb0ELb0ELb0ELi128EEEEEEEEEvNT_6ParamsE$_ZN4cute3eso3ESOILb1ELb0EJNS_5tupleIJNS2_IJNS_1CILi8EEENS3_ILi1EEEEEENS3_ILi2EEES4_EEENS2_IJNS2_IJS5_NS3_ILi0EEEEEEiNS3_ILi1024EEEEEEEEC2ERKS8_RKSC_:
[----:B------:R-:W-:Y:S02]  /*8140*/  IADD3 R2, R25, -c[0x0][0x20], RZ ;  /* 0x8000080019027a10 */ /* 0x000fe40007ffe0ff */
[----:B------:R-:W-:-:S03]  /*8150*/  MOV R7, 0x0 ;  /* 0x0000000000077802 */ /* 0x000fc60000000f00 */
[----:B------:R1:W-:Y:S01]  /*8160*/  STL [R2], R3 ;  /* 0x0000000302007387 */ /* 0x0003e20000100800 */
[----:B------:R-:W-:Y:S05]  /*8170*/  RET.REL.NODEC R6 `(_ZN7cutlass13device_kernelIN5flash19enable_sm80_to_sm89INS1_16FlashAttnBwdSm80INS1_25CollectiveMainloopBwdSm80ILi2ELi2EN4cute5tupleIJNS5_1CILi128EEES8_NS7_ILi64EEEEEENS_10bfloat16_tEfNS_4arch4Sm80ELb0ELb1ELb1ELb0ELb1ELb0ELb0ELb0ELi2ELi4ELi4ELi4ELb0EEENS1_24CollectiveEpilogueBwdGQAISA_fSD_Li256ELb0ELb1EEENS1_19SingleTileSchedulerILb0ELb0ELb0ELi128EEEEEEEEEvNT_6ParamsE) ;  /* 0xffff7e8006007950 */ /* 0x000fea0003c3ffff */
        .type           $_ZN7cutlass13device_kernelIN5flash19enable_sm80_to_sm89INS1_16FlashAttnBwdSm80INS1_25CollectiveMainloopBwdSm80ILi2ELi2EN4cute5tupleIJNS5_1CILi128EEES8_NS7_ILi64EEEEEENS_10bfloat16_tEfNS_4arch4Sm80ELb0ELb1ELb1ELb0ELb1ELb0ELb0ELb0ELi2ELi4ELi4ELi4ELb0EEENS1_24CollectiveEpilogueBwdGQAISA_fSD_Li256ELb0ELb1EEENS1_19SingleTileSchedulerILb0ELb0ELb0ELi128EEEEEEEEEvNT_6ParamsE$_ZN4cute3eso3ESOILb1ELb0EJNS_5tupleIJNS2_IJNS_1CILi8EEENS3_ILi1EEEEEENS3_ILi4EEES5_EEENS2_IJNS2_IJS5_NS3_ILi0EEEEEElS9_EEEEEC2ERKS8_RKSB_,@function
        .size           $_ZN7cutlass13device_kernelIN5flash19enable_sm80_to_sm89INS1_16FlashAttnBwdSm80INS1_25CollectiveMainloopBwdSm80ILi2ELi2EN4cute5tupleIJNS5_1CILi128EEES8_NS7_ILi64EEEEEENS_10bfloat16_tEfNS_4arch4Sm80ELb0ELb1ELb1ELb0ELb1ELb0ELb0ELb0ELi2ELi4ELi4ELi4ELb0EEENS1_24CollectiveEpilogueBwdGQAISA_fSD_Li256ELb0ELb1EEENS1_19SingleTileSchedulerILb0ELb0ELb0ELi128EEEEEEEEEvNT_6ParamsE$_ZN4cute3eso3ESOILb1ELb0EJNS_5tupleIJNS2_IJNS_1CILi8EEENS3_ILi1EEEEEENS3_ILi4EEES5_EEENS2_IJNS2_IJS5_NS3_ILi0EEEEEElS9_EEEEEC2ERKS8_RKSB_,($_ZN7cutlass13device_kernelIN5flash19enable_sm80_to_sm89INS1_16FlashAttnBwdSm80INS1_25CollectiveMainloopBwdSm80ILi2ELi2EN4cute5tupleIJNS5_1CILi128EEES8_NS7_ILi64EEEEEENS_10bfloat16_tEfNS_4arch4Sm80ELb0ELb1ELb1ELb0ELb1ELb0ELb0ELb0ELi2ELi4ELi4ELi4ELb0EEENS1_24CollectiveEpilogueBwdGQAISA_fSD_Li256ELb0ELb1EEENS1_19SingleTileSchedulerILb0ELb0ELb0ELi128EEEEEEEEEvNT_6ParamsE$_ZN4cute3eso3ESOILb1ELb0EJNS_5tupleIJNS_1CILi0EEES4_EEEiEEC2ERKS5_RKi - $_ZN7cutlass13device_kernelIN5flash19enable_sm80_to_sm89INS1_16FlashAttnBwdSm80INS1_25CollectiveMainloopBwdSm80ILi2ELi2EN4cute5tupleIJNS5_1CILi128EEES8_NS7_ILi64EEEEEENS_10bfloat16_tEfNS_4arch4Sm80ELb0ELb1ELb1ELb0ELb1ELb0ELb0ELb0ELi2ELi4ELi4ELi4ELb0EEENS1_24CollectiveEpilogueBwdGQAISA_fSD_Li256ELb0ELb1EEENS1_19SingleTileSchedulerILb0ELb0ELb0ELi128EEEEEEEEEvNT_6ParamsE$_ZN4cute3eso3ESOILb1ELb0EJNS_5tupleIJNS2_IJNS_1CILi8EEENS3_ILi1EEEEEENS3_ILi4EEES5_EEENS2_IJNS2_IJS5_NS3_ILi0EEEEEElS9_EEEEEC2ERKS8_RKSB_)
$_ZN7cutlass13device_kernelIN5flash19enable_sm80_to_sm89INS1_16FlashAttnBwdSm80INS1_25CollectiveMainloopBwdSm80ILi2ELi2EN4cute5tupleIJNS5_1CILi128EEES8_NS7_ILi64EEEEEENS_10bfloat16_tEfNS_4arch4Sm80ELb0ELb1ELb1ELb0ELb1ELb0ELb0ELb0ELi2ELi4ELi4ELi4ELb0EEENS1_24CollectiveEpilogueBwdGQAISA_fSD_Li256ELb0ELb1EEENS1_19SingleTileSchedulerILb0ELb0ELb0ELi128EEEEEEEEEvNT_6ParamsE$_ZN4cute3eso3ESOILb1ELb0EJNS_5tupleIJNS2_IJNS_1CILi8EEENS3_ILi1EEEEEENS3_ILi4EEES5_EEENS2_IJNS2_IJS5_NS3_ILi0EEEEEElS9_EEEEEC2ERKS8_RKSB_:
[----:B------:R-:W-:Y:S01]  /*8180*/  IADD3 R3, R83, -c[0x0][0x20], RZ ;  /* 0x8000080053037a10 */ /* 0x000fe20007ffe0ff */
[----:B------:R-:W-:Y:S01]  /*8190*/  IMAD.MOV.U32 R80, RZ, RZ, R2 ;  /* 0x000000ffff507224 */ /* 0x000fe200078e0002 */
[----:B------:R-:W-:Y:S01]  /*81a0*/  MOV R88, R6 ;  /* 0x0000000600587202 */ /* 0x000fe20000000f00 */
[----:B------:R-:W-:Y:S01]  /*81b0*/  IMAD.MOV.U32 R81, RZ, RZ, R5 ;  /* 0x000000ffff517224 */ /* 0x000fe200078e0005 */
[----:B------:R-:W-:-:S04]  /*81c0*/  MOV R89, 0x0 ;  /* 0x0000000000597802 */ /* 0x000fc80000000f00 */
[----:B------:R1:W-:Y:S01]  /*81d0*/  STL.64 [R3], R80 ;  /* 0x0000005003007387 */ /* 0x0003e20000100a00 */
[----:B------:R-:W-:Y:S05]  /*81e0*/  RET.REL.NODEC R88 `(_ZN7cutlass13device_kernelIN5flash19enable_sm80_to_sm89INS1_16FlashAttnBwdSm80INS1_25CollectiveMainloopBwdSm80ILi2ELi2EN4cute5tupleIJNS5_1CILi128EEES8_NS7_ILi64EEEEEENS_10bfloat16_tEfNS_4arch4Sm80ELb0ELb1ELb1ELb0ELb1ELb0ELb0ELb0ELi2ELi4ELi4ELi4ELb0EEENS1_24CollectiveEpilogueBwdGQAISA_fSD_Li256ELb0ELb1EEENS1_19SingleTileSchedulerILb0ELb0ELb0ELi128EEEEEEEEEvNT_6ParamsE) ;  /* 0xffff7e1058007950 */ /* 0x000fea0003c3ffff */
        .type           $_ZN7cutlass13device_kernelIN5flash19enable_sm80_to_sm89INS1_16FlashAttnBwdSm80INS1_25CollectiveMainloopBwdSm80ILi2ELi2EN4cute5tupleIJNS5_1CILi128EEES8_NS7_ILi64EEEEEENS_10bfloat16_tEfNS_4arch4Sm80ELb0ELb1ELb1ELb0ELb1ELb0ELb0ELb0ELi2ELi4ELi4ELi4ELb0EEENS1_24CollectiveEpilogueBwdGQAISA_fSD_Li256ELb0ELb1EEENS1_19SingleTileSchedulerILb0ELb0ELb0ELi128EEEEEEEEEvNT_6ParamsE$_ZN4cute3eso3ESOILb1ELb0EJNS_5tupleIJNS_1CILi0EEES4_EEEiEEC2ERKS5_RKi,@function
        .size           $_ZN7cutlass13device_kernelIN5flash19enable_sm80_to_sm89INS1_16FlashAttnBwdSm80INS1_25CollectiveMainloopBwdSm80ILi2ELi2EN4cute5tupleIJNS5_1CILi128EEES8_NS7_ILi64EEEEEENS_10bfloat16_tEfNS_4arch4Sm80ELb0ELb1ELb1ELb0ELb1ELb0ELb0ELb0ELi2ELi4ELi4ELi4ELb0EEENS1_24CollectiveEpilogueBwdGQAISA_fSD_Li256ELb0ELb1EEENS1_19SingleTileSchedulerILb0ELb0ELb0ELi128EEEEEEEEEvNT_6ParamsE$_ZN4cute3eso3ESOILb1ELb0EJNS_5tupleIJNS_1CILi0EEES4_EEEiEEC2ERKS5_RKi,($_ZN7cutlass13device_kernelIN5flash19enable_sm80_to_sm89INS1_16FlashAttnBwdSm80INS1_25CollectiveMainloopBwdSm80ILi2ELi2EN4cute5tupleIJNS5_1CILi128EEES8_NS7_ILi64EEEEEENS_10bfloat16_tEfNS_4arch4Sm80ELb0ELb1ELb1ELb0ELb1ELb0ELb0ELb0ELi2ELi4ELi4ELi4ELb0EEENS1_24CollectiveEpilogueBwdGQAISA_fSD_Li256ELb0ELb1EEENS1_19SingleTileSchedulerILb0ELb0ELb0ELi128EEEEEEEEEvNT_6ParamsE$_ZN4cute3eso3ESOILb1ELb0EJNS_5tupleIJNS_1CILi16EEENS3_ILi2EEES5_S5_NS3_ILi4EEES5_EEENS2_IJNS3_ILi1EEEiiiNS3_ILi144EEENS3_ILi512EEEEEEEEC2ERKS7_RKSB_ - $_ZN7cutlass13device_kernelIN5flash19enable_sm80_to_sm89INS1_16FlashAttnBwdSm80INS1_25CollectiveMainloopBwdSm80ILi2ELi2EN4cute5tupleIJNS5_1CILi128EEES8_NS7_ILi64EEEEEENS_10bfloat16_tEfNS_4arch4Sm80ELb0ELb1ELb1ELb0ELb1ELb0ELb0ELb0ELi2ELi4ELi4ELi4ELb0EEENS1_24CollectiveEpilogueBwdGQAISA_fSD_Li256ELb0ELb1EEENS1_19SingleTileSchedulerILb0ELb0ELb0ELi128EEEEEEEEEvNT_6ParamsE$_ZN4cute3eso3ESOILb1ELb0EJNS_5tupleIJNS_1CILi0EEES4_EEEiEEC2ERKS5_RKi)
$_ZN7cutlass13device_kernelIN5flash19enable_sm80_to_sm89INS1_16FlashAttnBwdSm80INS1_25CollectiveMainloopBwdSm80ILi2ELi2EN4cute5tupleIJNS5_1CILi128EEES8_NS7_ILi64EEEEEENS_10bfloat16_tEfNS_4arch4Sm80ELb0ELb1ELb1ELb0ELb1ELb0ELb0ELb0ELi2ELi4ELi4ELi4ELb0EEENS1_24CollectiveEpilogueBwdGQAISA_fSD_Li256ELb0ELb1EEENS1_19SingleTileSchedulerILb0ELb0ELb0ELi128EEEEEEEEEvNT_6ParamsE$_ZN4cute3eso3ESOILb1ELb0EJNS_5tupleIJNS_1CILi0EEES4_EEEiEEC2ERKS5_RKi:
[----:B------:R-:W-:Y:S02]  /*81f0*/  IADD3 R2, R69, -c[0x0][0x20], RZ ;  /* 0x8000080045027a10 */ /* 0x000fe40007ffe0ff */
[----:B------:R-:W-:-:S03]  /*8200*/  MOV R5, 0x0 ;  /* 0x0000000000057802 */ /* 0x000fc60000000f00 */
[----:B------:R1:W-:Y:S01]  /*8210*/  STL [R2], R3 ;  /* 0x0000000302007387 */ /* 0x0003e20000100800 */
[----:B------:R-:W-:Y:S05]  /*8220*/  RET.REL.NODEC R4 `(_ZN7cutlass13device_kernelIN5flash19enable_sm80_to_sm89INS1_16FlashAttnBwdSm80INS1_25CollectiveMainloopBwdSm80ILi2ELi2EN4cute5tupleIJNS5_1CILi128EEES8_NS7_ILi64EEEEEENS_10bfloat16_tEfNS_4arch4Sm80ELb0ELb1ELb1ELb0ELb1ELb0ELb0ELb0ELi2ELi4ELi4ELi4ELb0EEENS1_24CollectiveEpilogueBwdGQAISA_fSD_Li256ELb0ELb1EEENS1_19SingleTileSchedulerILb0ELb0ELb0ELi128EEEEEEEEEvNT_6ParamsE) ;  /* 0xffff7dd004007950 */ /* 0x000fea0003c3ffff */
        .type           $_ZN7cutlass13device_kernelIN5flash19enable_sm80_to_sm89INS1_16FlashAttnBwdSm80INS1_25CollectiveMainloopBwdSm80ILi2ELi2EN4cute5tupleIJNS5_1CILi128EEES8_NS7_ILi64EEEEEENS_10bfloat16_tEfNS_4arch4Sm80ELb0ELb1ELb1ELb0ELb1ELb0ELb0ELb0ELi2ELi4ELi4ELi4ELb0EEENS1_24CollectiveEpilogueBwdGQAISA_fSD_Li256ELb0ELb1EEENS1_19SingleTileSchedulerILb0ELb0ELb0ELi128EEEEEEEEEvNT_6ParamsE$_ZN4cute3eso3ESOILb1ELb0EJNS_5tupleIJNS_1CILi16EEENS3_ILi2EEES5_S5_NS3_ILi4EEES5_EEENS2_IJNS3_ILi1EEEiiiNS3_ILi144EEENS3_ILi512EEEEEEEEC2ERKS7_RKSB_,@function
        .size           $_ZN7cutlass13device_kernelIN5flash19enable_sm80_to_sm89INS1_16FlashAttnBwdSm80INS1_25CollectiveMainloopBwdSm80ILi2ELi2EN4cute5tupleIJNS5_1CILi128EEES8_NS7_ILi64EEEEEENS_10bfloat16_tEfNS_4arch4Sm80ELb0ELb1ELb1ELb0ELb1ELb0ELb0ELb0ELi2ELi4ELi4ELi4ELb0EEENS1_24CollectiveEpilogueBwdGQAISA_fSD_Li256ELb0ELb1EEENS1_19SingleTileSchedulerILb0ELb0ELb0ELi128EEEEEEEEEvNT_6ParamsE$_ZN4cute3eso3ESOILb1ELb0EJNS_5tupleIJNS_1CILi16EEENS3_ILi2EEES5_S5_NS3_ILi4EEES5_EEENS2_IJNS3_ILi1EEEiiiNS3_ILi144EEENS3_ILi512EEEEEEEEC2ERKS7_RKSB_,($_ZN7cutlass13device_kernelIN5flash19enable_sm80_to_sm89INS1_16FlashAttnBwdSm80INS1_25CollectiveMainloopBwdSm80ILi2ELi2EN4cute5tupleIJNS5_1CILi128EEES8_NS7_ILi64EEEEEENS_10bfloat16_tEfNS_4arch4Sm80ELb0ELb1ELb1ELb0ELb1ELb0ELb0ELb0ELi2ELi4ELi4ELi4ELb0EEENS1_24CollectiveEpilogueBwdGQAISA_fSD_Li256ELb0ELb1EEENS1_19SingleTileSchedulerILb0ELb0ELb0ELi128EEEEEEEEEvNT_6ParamsE$_ZN4cute3eso3ESOILb1ELb0EJNS_5tupleIJNS_1CILi1EEENS2_IJS4_NS3_ILi2EEES5_EEEEEENS2_IJNS3_ILi0EEENS2_IJS4_NS3_ILi256EEEiEEEEEEEEC2ERKS7_RKSB_ - $_ZN7cutlass13device_kernelIN5flash19enable_sm80_to_sm89INS1_16FlashAttnBwdSm80INS1_25CollectiveMainloopBwdSm80ILi2ELi2EN4cute5tupleIJNS5_1CILi128EEES8_NS7_ILi64EEEEEENS_10bfloat16_tEfNS_4arch4Sm80ELb0ELb1ELb1ELb0ELb1ELb0ELb0ELb0ELi2ELi4ELi4ELi4ELb0EEENS1_24CollectiveEpilogueBwdGQAISA_fSD_Li256ELb0ELb1EEENS1_19SingleTileSchedulerILb0ELb0ELb0ELi128EEEEEEEEEvNT_6ParamsE$_ZN4cute3eso3ESOILb1ELb0EJNS_5tupleIJNS_1CILi16EEENS3_ILi2EEES5_S5_NS3_ILi4EEES5_EEENS2_IJNS3_ILi1EEEiiiNS3_ILi144EEENS3_ILi512EEEEEEEEC2ERKS7_RKSB_)
$_ZN7cutlass13device_kernelIN5flash19enable_sm80_to_sm89INS1_16FlashAttnBwdSm80INS1_25CollectiveMainloopBwdSm80ILi2ELi2EN4cute5tupleIJNS5_1CILi128EEES8_NS7_ILi64EEEEEENS_10bfloat16_tEfNS_4arch4Sm80ELb0ELb1ELb1ELb0ELb1ELb0ELb0ELb0ELi2ELi4ELi4ELi4ELb0EEENS1_24CollectiveEpilogueBwdGQAISA_fSD_Li256ELb0ELb1EEENS1_19SingleTileSchedulerILb0ELb0ELb0ELi128EEEEEEEEEvNT_6ParamsE$_ZN4cute3eso3ESOILb1ELb0EJNS_5tupleIJNS_1CILi16EEENS3_ILi2EEES5_S5_NS3_ILi4EEES5_EEENS2_IJNS3_ILi1EEEiiiNS3_ILi144EEENS3_ILi512EEEEEEEEC2ERKS7_RKSB_:
[----:B------:R-:W-:Y:S01]  /*8230*/  IADD3 R4, R61, -c[0x0][0x20], RZ ;  /* 0x800008003d047a10 */ /* 0x000fe20007ffe0ff */
[----:B------:R-:W-:Y:S01]  /*8240*/  IMAD.MOV.U32 R74, RZ, RZ, R8 ;  /* 0x000000ffff4a7224 */ /* 0x000fe200078e0008 */
[----:B------:R-:W-:-:S03]  /*8250*/  MOV R75, 0x0 ;  /* 0x00000000004b7802 */ /* 0x000fc60000000f00 */
[----:B------:R1:W-:Y:S04]  /*8260*/  STL [R4], R2 ;  /* 0x0000000204007387 */ /* 0x0003e80000100800 */
[----:B------:R1:W-:Y:S04]  /*8270*/  STL [R4+0x4], R3 ;  /* 0x0000040304007387 */ /* 0x0003e80000100800 */
[----:B------:R1:W-:Y:S01]  /*8280*/  STL [R4+0x8], R5 ;  /* 0x0000080504007387 */ /* 0x0003e20000100800 */
[----:B------:R-:W-:Y:S05]  /*8290*/  RET.REL.NODEC R74 `(_ZN7cutlass13device_kernelIN5flash19enable_sm80_to_sm89INS1_16FlashAttnBwdSm80INS1_25CollectiveMainloopBwdSm80ILi2ELi2EN4cute5tupleIJNS5_1CILi128EEES8_NS7_ILi64EEEEEENS_10bfloat16_tEfNS_4arch4Sm80ELb0ELb1ELb1ELb0ELb1ELb0ELb0ELb0ELi2ELi4ELi4ELi4ELb0EEENS1_24CollectiveEpilogueBwdGQAISA_fSD_Li256ELb0ELb1EEENS1_19SingleTileSchedulerILb0ELb0ELb0ELi128EEEEEEEEEvNT_6ParamsE) ;  /* 0xffff7d604a007950 */ /* 0x000fea0003c3ffff */
        .type           $_ZN7cutlass13device_kernelIN5flash19enable_sm80_to_sm89INS1_16FlashAttnBwdSm80INS1_25CollectiveMainloopBwdSm80ILi2ELi2EN4cute5tupleIJNS5_1CILi128EEES8_NS7_ILi64EEEEEENS_10bfloat16_tEfNS_4arch4Sm80ELb0ELb1ELb1ELb0ELb1ELb0ELb0ELb0ELi2ELi4ELi4ELi4ELb0EEENS1_24CollectiveEpilogueBwdGQAISA_fSD_Li256ELb0ELb1EEENS1_19SingleTileSchedulerILb0ELb0ELb0ELi128EEEEEEEEEvNT_6ParamsE$_ZN4cute3eso3ESOILb1ELb0EJNS_5tupleIJNS_1CILi1EEENS2_IJS4_NS3_ILi2EEES5_EEEEEENS2_IJNS3_ILi0EEENS2_IJS4_NS3_ILi256EEEiEEEEEEEEC2ERKS7_RKSB_,@function
        .size           $_ZN7cutlass13device_kernelIN5flash19enable_sm80_to_sm89INS1_16FlashAttnBwdSm80INS1_25CollectiveMainloopBwdSm80ILi2ELi2EN4cute5tupleIJNS5_1CILi128EEES8_NS7_ILi64EEEEEENS_10bfloat16_tEfNS_4arch4Sm80ELb0ELb1ELb1ELb0ELb1ELb0ELb0ELb0ELi2ELi4ELi4ELi4ELb0EEENS1_24CollectiveEpilogueBwdGQAISA_fSD_Li256ELb0ELb1EEENS1_19SingleTileSchedulerILb0ELb0ELb0ELi128EEEEEEEEEvNT_6ParamsE$_ZN4cute3eso3ESOILb1ELb0EJNS_5tupleIJNS_1CILi1EEENS2_IJS4_NS3_ILi2EEES5_EEEEEENS2_IJNS3_ILi0EEENS2_IJS4_NS3_ILi256EEEiEEEEEEEEC2ERKS7_RKSB_,($_ZN7cutlass13device_kernelIN5flash19enable_sm80_to_sm89INS1_16FlashAttnBwdSm80INS1_25CollectiveMainloopBwdSm80ILi2ELi2EN4cute5tupleIJNS5_1CILi128EEES8_NS7_ILi64EEEEEENS_10bfloat16_tEfNS_4arch4Sm80ELb0ELb1ELb1ELb0ELb1ELb0ELb0ELb0ELi2ELi4ELi4ELi4ELb0EEENS1_24CollectiveEpilogueBwdGQAISA_fSD_Li256ELb0ELb1EEENS1_19SingleTileSchedulerILb0ELb0ELb0ELi128EEEEEEEEEvNT_6ParamsE$_ZN4cute3eso3ESOILb1ELb0EJNS_5tupleIJNS_1CILi1EEENS3_ILi0EEEEEENS2_IJiEEEEEC2ERKS6_RKS7_ - $_ZN7cutlass13device_kernelIN5flash19enable_sm80_to_sm89INS1_16FlashAttnBwdSm80INS1_25CollectiveMainloopBwdSm80ILi2ELi2EN4cute5tupleIJNS5_1CILi128EEES8_NS7_ILi64EEEEEENS_10bfloat16_tEfNS_4arch4Sm80ELb0ELb1ELb1ELb0ELb1ELb0ELb0ELb0ELi2ELi4ELi4ELi4ELb0EEENS1_24CollectiveEpilogueBwdGQAISA_fSD_Li256ELb0ELb1EEENS1_19SingleTileSchedulerILb0ELb0ELb0ELi128EEEEEEEEEvNT_6ParamsE$_ZN4cute3eso3ESOILb1ELb0EJNS_5tupleIJNS_1CILi1EEENS2_IJS4_NS3_ILi2EEES5_EEEEEENS2_IJNS3_ILi0EEENS2_IJS4_NS3_ILi256EEEiEEEEEEEEC2ERKS7_RKSB_)
$_ZN7cutlass13device_kernelIN5flash19enable_sm80_to_sm89INS1_16FlashAttnBwdSm80INS1_25CollectiveMainloopBwdSm80ILi2ELi2EN4cute5tupleIJNS5_1CILi128EEES8_NS7_ILi64EEEEEENS_10bfloat16_tEfNS_4arch4Sm80ELb0ELb1ELb1ELb0ELb1ELb0ELb0ELb0ELi2ELi4ELi4ELi4ELb0EEENS1_24CollectiveEpilogueBwdGQAISA_fSD_Li256ELb0ELb1EEENS1_19SingleTileSchedulerILb0ELb0ELb0ELi128EEEEEEEEEvNT_6ParamsE$_ZN4cute3eso3ESOILb1ELb0EJNS_5tupleIJNS_1CILi1EEENS2_IJS4_NS3_ILi2EEES5_EEEEEENS2_IJNS3_ILi0EEENS2_IJS4_NS3_ILi256EEEiEEEEEEEEC2ERKS7_RKSB_:
[----:B------:R-:W-:Y:S02]  /*82a0*/  IADD3 R3, R9, -c[0x0][0x20], RZ ;  /* 0x8000080009037a10 */ /* 0x000fe40007ffe0ff */
[----:B------:R-:W-:-:S03]  /*82b0*/  MOV R5, 0x0 ;  /* 0x0000000000057802 */ /* 0x000fc60000000f00 */
[----:B------:R1:W-:Y:S01]  /*82c0*/  STL [R3], R2 ;  /* 0x0000000203007387 */ /* 0x0003e20000100800 */
[----:B------:R-:W-:Y:S05]  /*82d0*/  RET.REL.NODEC R4 `(_ZN7cutlass13device_kernelIN5flash19enable_sm80_to_sm89INS1_16FlashAttnBwdSm80INS1_25CollectiveMainloopBwdSm80ILi2ELi2EN4cute5tupleIJNS5_1CILi128EEES8_NS7_ILi64EEEEEENS_10bfloat16_tEfNS_4arch4Sm80ELb0ELb1ELb1ELb0ELb1ELb0ELb0ELb0ELi2ELi4ELi4ELi4ELb0EEENS1_24CollectiveEpilogueBwdGQAISA_fSD_Li256ELb0ELb1EEENS1_19SingleTileSchedulerILb0ELb0ELb0ELi128EEEEEEEEEvNT_6ParamsE) ;  /* 0xffff7d2004007950 */ /* 0x000fea0003c3ffff */
        .type           $_ZN7cutlass13device_kernelIN5flash19enable_sm80_to_sm89INS1_16FlashAttnBwdSm80INS1_25CollectiveMainloopBwdSm80ILi2ELi2EN4cute5tupleIJNS5_1CILi128EEES8_NS7_ILi64EEEEEENS_10bfloat16_tEfNS_4arch4Sm80ELb0ELb1ELb1ELb0ELb1ELb0ELb0ELb0ELi2ELi4ELi4ELi4ELb0EEENS1_24CollectiveEpilogueBwdGQAISA_fSD_Li256ELb0ELb1EEENS1_19SingleTileSchedulerILb0ELb0ELb0ELi128EEEEEEEEEvNT_6ParamsE$_ZN4cute3eso3ESOILb1ELb0EJNS_5tupleIJNS_1CILi1EEENS3_ILi0EEEEEENS2_IJiEEEEEC2ERKS6_RKS7_,@function
        .size           $_ZN7cutlass13device_kernelIN5flash19enable_sm80_to_sm89INS1_16FlashAttnBwdSm80INS1_25CollectiveMainloopBwdSm80ILi2ELi2EN4cute5tupleIJNS5_1CILi128EEES8_NS7_ILi64EEEEEENS_10bfloat16_tEfNS_4arch4Sm80ELb0ELb1ELb1ELb0ELb1ELb0ELb0ELb0ELi2ELi4ELi4ELi4ELb0EEENS1_24CollectiveEpilogueBwdGQAISA_fSD_Li256ELb0ELb1EEENS1_19SingleTileSchedulerILb0ELb0ELb0ELi128EEEEEEEEEvNT_6ParamsE$_ZN4cute3eso3ESOILb1ELb0EJNS_5tupleIJNS_1CILi1EEENS3_ILi0EEEEEENS2_IJiEEEEEC2ERKS6_RKS7_,($_ZN7cutlass13device_kernelIN5flash19enable_sm80_to_sm89INS1_16FlashAttnBwdSm80INS1_25CollectiveMainloopBwdSm80ILi2ELi2EN4cute5tupleIJNS5_1CILi128EEES8_NS7_ILi64EEEEEENS_10bfloat16_tEfNS_4arch4Sm80ELb0ELb1ELb1ELb0ELb1ELb0ELb0ELb0ELi2ELi4ELi4ELi4ELb0EEENS1_24CollectiveEpilogueBwdGQAISA_fSD_Li256ELb0ELb1EEENS1_19SingleTileSchedulerILb0ELb0ELb0ELi128EEEEEEEEEvNT_6ParamsE$_ZN4cute3eso3ESOILb1ELb0EJNS_5tupleIJNS_1CILi1EEENS3_ILi0EEEEEENS3_ILi4096EEENS2_IJiiEEEEEC2ERKS6_RKS7_RKS8_ - $_ZN7cutlass13device_kernelIN5flash19enable_sm80_to_sm89INS1_16FlashAttnBwdSm80INS1_25CollectiveMainloopBwdSm80ILi2ELi2EN4cute5tupleIJNS5_1CILi128EEES8_NS7_ILi64EEEEEENS_10bfloat16_tEfNS_4arch4Sm80ELb0ELb1ELb1ELb0ELb1ELb0ELb0ELb0ELi2ELi4ELi4ELi4ELb0EEENS1_24CollectiveEpilogueBwdGQAISA_fSD_Li256ELb0ELb1EEENS1_19SingleTileSchedulerILb0ELb0ELb0ELi128EEEEEEEEEvNT_6ParamsE$_ZN4cute3eso3ESOILb1ELb0EJNS_5tupleIJNS_1CILi1EEENS3_ILi0EEEEEENS2_IJiEEEEEC2ERKS6_RKS7_)
$_ZN7cutlass13device_kernelIN5flash19enable_sm80_to_sm89INS1_16FlashAttnBwdSm80INS1_25CollectiveMainloopBwdSm80ILi2ELi2EN4cute5tupleIJNS5_1CILi128EEES8_NS7_ILi64EEEEEENS_10bfloat16_tEfNS_4arch4Sm80ELb0ELb1ELb1ELb0ELb1ELb0ELb0ELb0ELi2ELi4ELi4ELi4ELb0EEENS1_24CollectiveEpilogueBwdGQAISA_fSD_Li256ELb0ELb1EEENS1_19SingleTileSchedulerILb0ELb0ELb0ELi128EEEEEEEEEvNT_6ParamsE$_ZN4cute3eso3ESOILb1ELb0EJNS_5tupleIJNS_1CILi1EEENS3_ILi0EEEEEENS2_IJiEEEEEC2ERKS6_RKS7_:
[----:B------:R-:W-:Y:S02]  /*82e0*/  IADD3 R2, R69, -c[0x0][0x20], RZ ;  /* 0x8000080045027a10 */ /* 0x000fe40007ffe0ff */
[----:B------:R-:W-:-:S03]  /*82f0*/  MOV R7, 0x0 ;  /* 0x0000000000077802 */ /* 0x000fc60000000f00 */
[----:B------:R1:W-:Y:S01]  /*8300*/  STL [R2], R3 ;  /* 0x0000000302007387 */ /* 0x0003e20000100800 */
[----:B------:R-:W-:Y:S05]  /*8310*/  RET.REL.NODEC R6 `(_ZN7cutlass13device_kernelIN5flash19enable_sm80_to_sm89INS1_16FlashAttnBwdSm80INS1_25CollectiveMainloopBwdSm80ILi2ELi2EN4cute5tupleIJNS5_1CILi128EEES8_NS7_ILi64EEEEEENS_10bfloat16_tEfNS_4arch4Sm80ELb0ELb1ELb1ELb0ELb1ELb0ELb0ELb0ELi2ELi4ELi4ELi4ELb0EEENS1_24CollectiveEpilogueBwdGQAISA_fSD_Li256ELb0ELb1EEENS1_19SingleTileSchedulerILb0ELb0ELb0ELi128EEEEEEEEEvNT_6ParamsE) ;  /* 0xffff7ce006007950 */ /* 0x000fea0003c3ffff */
        .type           $_ZN7cutlass13device_kernelIN5flash19enable_sm80_to_sm89INS1_16FlashAttnBwdSm80INS1_25CollectiveMainloopBwdSm80ILi2ELi2EN4cute5tupleIJNS5_1CILi128EEES8_NS7_ILi64EEEEEENS_10bfloat16_tEfNS_4arch4Sm80ELb0ELb1ELb1ELb0ELb1ELb0ELb0ELb0ELi2ELi4ELi4ELi4ELb0EEENS1_24CollectiveEpilogueBwdGQAISA_fSD_Li256ELb0ELb1EEENS1_19SingleTileSchedulerILb0ELb0ELb0ELi128EEEEEEEEEvNT_6ParamsE$_ZN4cute3eso3ESOILb1ELb0EJNS_5tupleIJNS_1CILi1EEENS3_ILi0EEEEEENS3_ILi4096EEENS2_IJiiEEEEEC2ERKS6_RKS7_RKS8_,@function
        .size           $_ZN7cutlass13device_kernelIN5flash19enable_sm80_to_sm89INS1_16FlashAttnBwdSm80INS1_25CollectiveMainloopBwdSm80ILi2ELi2EN4cute5tupleIJNS5_1CILi128EEES8_NS7_ILi64EEEEEENS_10bfloat16_tEfNS_4arch4Sm80ELb0ELb1ELb1ELb0ELb1ELb0ELb0ELb0ELi2ELi4ELi4ELi4ELb0EEENS1_24CollectiveEpilogueBwdGQAISA_fSD_Li256ELb0ELb1EEENS1_19SingleTileSchedulerILb0ELb0ELb0ELi128EEEEEEEEEvNT_6ParamsE$_ZN4cute3eso3ESOILb1ELb0EJNS_5tupleIJNS_1CILi1EEENS3_ILi0EEEEEENS3_ILi4096EEENS2_IJiiEEEEEC2ERKS6_RKS7_RKS8_,($_ZN7cutlass13device_kernelIN5flash19enable_sm80_to_sm89INS1_16FlashAttnBwdSm80INS1_25CollectiveMainloopBwdSm80ILi2ELi2EN4cute5tupleIJNS5_1CILi128EEES8_NS7_ILi64EEEEEENS_10bfloat16_tEfNS_4arch4Sm80ELb0ELb1ELb1ELb0ELb1ELb0ELb0ELb0ELi2ELi4ELi4ELi4ELb0EEENS1_24CollectiveEpilogueBwdGQAISA_fSD_Li256ELb0ELb1EEENS1_19SingleTileSchedulerILb0ELb0ELb0ELi128EEEEEEEEEvNT_6ParamsE$_ZN4cute3eso3ESOILb1ELb0EJNS_5tupleIJNS_1CILi1EEENS3_ILi0EEEEEEiEEC2ERKS6_RKi - $_ZN7cutlass13device_kernelIN5flash19enable_sm80_to_sm89INS1_16FlashAttnBwdSm80INS1_25CollectiveMainloopBwdSm80ILi2ELi2EN4cute5tupleIJNS5_1CILi128EEES8_NS7_ILi64EEEEEENS_10bfloat16_tEfNS_4arch4Sm80ELb0ELb1ELb1ELb0ELb1ELb0ELb0ELb0ELi2ELi4ELi4ELi4ELb0EEENS1_24CollectiveEpilogueBwdGQAISA_fSD_Li256ELb0ELb1EEENS1_19SingleTileSchedulerILb0ELb0ELb0ELi128EEEEEEEEEvNT_6ParamsE$_ZN4cute3eso3ESOILb1ELb0EJNS_5tupleIJNS_1CILi1EEENS3_ILi0EEEEEENS3_ILi4096EEENS2_IJiiEEEEEC2ERKS6_RKS7_RKS8_)
$_ZN7cutlass13device_kernelIN5flash19enable_sm80_to_sm89INS1_16FlashAttnBwdSm80INS1_25CollectiveMainloopBwdSm80ILi2ELi2EN4cute5tupleIJNS5_1CILi128EEES8_NS7_ILi64EEEEEENS_10bfloat16_tEfNS_4arch4Sm80ELb0ELb1ELb1ELb0ELb1ELb0ELb0ELb0ELi2ELi4ELi4ELi4ELb0EEENS1_24CollectiveEpilogueBwdGQAISA_fSD_Li256ELb0ELb1EEENS1_19SingleTileSchedulerILb0ELb0ELb0ELi128EEEEEEEEEvNT_6ParamsE$_ZN4cute3eso3ESOILb1ELb0EJNS_5tupleIJNS_1CILi1EEENS3_ILi0EEEEEENS3_ILi4096EEENS2_IJiiEEEEEC2ERKS6_RKS7_RKS8_:
[----:B------:R-:W-:Y:S01]  /*8320*/  IADD3 R2, R2, -c[0x0][0x20], RZ ;  /* 0x8000080002027a10 */ /* 0x000fe20007ffe0ff */
[----:B------:R-:W-:Y:S01]  /*8330*/  IMAD.MOV.U32 R8, RZ, RZ, R6 ;  /* 0x000000ffff087224 */ /* 0x000fe200078e0006 */
[----:B------:R-:W-:-:S03]  /*8340*/  MOV R9, 0x0 ;  /* 0x0000000000097802 */ /* 0x000fc60000000f00 */
[----:B------:R1:W-:Y:S04]  /*8350*/  STL [R2], R5 ;  /* 0x0000000502007387 */ /* 0x0003e80000100800 */
[----:B------:R1:W-:Y:S01]  /*8360*/  STL [R2+0x4], R3 ;  /* 0x0000040302007387 */ /* 0x0003e20000100800 */
[----:B------:R-:W-:Y:S05]  /*8370*/  RET.REL.NODEC R8 `(_ZN7cutlass13device_kernelIN5flash19enable_sm80_to_sm89INS1_16FlashAttnBwdSm80INS1_25CollectiveMainloopBwdSm80ILi2ELi2EN4cute5tupleIJNS5_1CILi128EEES8_NS7_ILi64EEEEEENS_10bfloat16_tEfNS_4arch4Sm80ELb0ELb1ELb1ELb0ELb1ELb0ELb0ELb0ELi2ELi4ELi4ELi4ELb0EEENS1_24CollectiveEpilogueBwdGQAISA_fSD_Li256ELb0ELb1EEENS1_19SingleTileSchedulerILb0ELb0ELb0ELi128EEEEEEEEEvNT_6ParamsE) ;  /* 0xffff7c8008007950 */ /* 0x000fea0003c3ffff */
        .type           $_ZN7cutlass13device_kernelIN5flash19enable_sm80_to_sm89INS1_16FlashAttnBwdSm80INS1_25CollectiveMainloopBwdSm80ILi2ELi2EN4cute5tupleIJNS5_1CILi128EEES8_NS7_ILi64EEEEEENS_10bfloat16_tEfNS_4arch4Sm80ELb0ELb1ELb1ELb0ELb1ELb0ELb0ELb0ELi2ELi4ELi4ELi4ELb0EEENS1_24CollectiveEpilogueBwdGQAISA_fSD_Li256ELb0ELb1EEENS1_19SingleTileSchedulerILb0ELb0ELb0ELi128EEEEEEEEEvNT_6ParamsE$_ZN4cute3eso3ESOILb1ELb0EJNS_5tupleIJNS_1CILi1EEENS3_ILi0EEEEEEiEEC2ERKS6_RKi,@function
        .size           $_ZN7cutlass13device_kernelIN5flash19enable_sm80_to_sm89INS1_16FlashAttnBwdSm80INS1_25CollectiveMainloopBwdSm80ILi2ELi2EN4cute5tupleIJNS5_1CILi128EEES8_NS7_ILi64EEEEEENS_10bfloat16_tEfNS_4arch4Sm80ELb0ELb1ELb1ELb0ELb1ELb0ELb0ELb0ELi2ELi4ELi4ELi4ELb0EEENS1_24CollectiveEpilogueBwdGQAISA_fSD_Li256ELb0ELb1EEENS1_19SingleTileSchedulerILb0ELb0ELb0ELi128EEEEEEEEEvNT_6ParamsE$_ZN4cute3eso3ESOILb1ELb0EJNS_5tupleIJNS_1CILi1EEENS3_ILi0EEEEEEiEEC2ERKS6_RKi,($_ZN7cutlass13device_kernelIN5flash19enable_sm80_to_sm89INS1_16FlashAttnBwdSm80INS1_25CollectiveMainloopBwdSm80ILi2ELi2EN4cute5tupleIJNS5_1CILi128EEES8_NS7_ILi64EEEEEENS_10bfloat16_tEfNS_4arch4Sm80ELb0ELb1ELb1ELb0ELb1ELb0ELb0ELb0ELi2ELi4ELi4ELi4ELb0EEENS1_24CollectiveEpilogueBwdGQAISA_fSD_Li256ELb0ELb1EEENS1_19SingleTileSchedulerILb0ELb0ELb0ELi128EEEEEEEEEvNT_6ParamsE$_ZN4cute3eso3ESOILb1ELb0EJNS_5tupleIJNS_1CILi1EEENS3_ILi0EEEEEEiNS3_ILi1024EEEEEC2ERKS6_RKiRKS7_ - $_ZN7cutlass13device_kernelIN5flash19enable_sm80_to_sm89INS1_16FlashAttnBwdSm80INS1_25CollectiveMainloopBwdSm80ILi2ELi2EN4cute5tupleIJNS5_1CILi128EEES8_NS7_ILi64EEEEEENS_10bfloat16_tEfNS_4arch4Sm80ELb0ELb1ELb1ELb0ELb1ELb0ELb0ELb0ELi2ELi4ELi4ELi4ELb0EEENS1_24CollectiveEpilogueBwdGQAISA_fSD_Li256ELb0ELb1EEENS1_19SingleTileSchedulerILb0ELb0ELb0ELi128EEEEEEEEEvNT_6ParamsE$_ZN4cute3eso3ESOILb1ELb0EJNS_5tupleIJNS_1CILi1EEENS3_ILi0EEEEEEiEEC2ERKS6_RKi)
$_ZN7cutlass13device_kernelIN5flash19enable_sm80_to_sm89INS1_16FlashAttnBwdSm80INS1_25CollectiveMainloopBwdSm80ILi2ELi2EN4cute5tupleIJNS5_1CILi128EEES8_NS7_ILi64EEEEEENS_10bfloat16_tEfNS_4arch4Sm80ELb0ELb1ELb1ELb0ELb1ELb0ELb0ELb0ELi2ELi4ELi4ELi4ELb0EEENS1_24CollectiveEpilogueBwdGQAISA_fSD_Li256ELb0ELb1EEENS1_19SingleTileSchedulerILb0ELb0ELb0ELi128EEEEEEEEEvNT_6ParamsE$_ZN4cute3eso3ESOILb1ELb0EJNS_5tupleIJNS_1CILi1EEENS3_ILi0EEEEEEiEEC2ERKS6_RKi:
[----:B------:R-:W-:Y:S02]  /*8380*/  IADD3 R2, R2, -c[0x0][0x20], RZ ;  /* 0x8000080002027a10 */ /* 0x000fe40007ffe0ff */
[----:B------:R-:W-:-:S03]  /*8390*/  MOV R7, 0x0 ;  /* 0x0000000000077802 */ /* 0x000fc60000000f00 */
[----:B------:R1:W-:Y:S01]  /*83a0*/  STL [R2], R3 ;  /* 0x0000000302007387 */ /* 0x0003e20000100800 */
[----:B------:R-:W-:Y:S05]  /*83b0*/  RET.REL.NODEC R6 `(_ZN7cutlass13device_kernelIN5flash19enable_sm80_to_sm89INS1_16FlashAttnBwdSm80INS1_25CollectiveMainloopBwdSm80ILi2ELi2EN4cute5tupleIJNS5_1CILi128EEES8_NS7_ILi64EEEEEENS_10bfloat16_tEfNS_4arch4Sm80ELb0ELb1ELb1ELb0ELb1ELb0ELb0ELb0ELi2ELi4ELi4ELi4ELb0EEENS1_24CollectiveEpilogueBwdGQAISA_fSD_Li256ELb0ELb1EEENS1_19SingleTileSchedulerILb0ELb0ELb0ELi128EEEEEEEEEvNT_6ParamsE) ;  /* 0xffff7c4006007950 */ /* 0x000fea0003c3ffff */
        .type           $_ZN7cutlass13device_kernelIN5flash19enable_sm80_to_sm89INS1_16FlashAttnBwdSm80INS1_25CollectiveMainloopBwdSm80ILi2ELi2EN4cute5tupleIJNS5_1CILi128EEES8_NS7_ILi64EEEEEENS_10bfloat16_tEfNS_4arch4Sm80ELb0ELb1ELb1ELb0ELb1ELb0ELb0ELb0ELi2ELi4ELi4ELi4ELb0EEENS1_24CollectiveEpilogueBwdGQAISA_fSD_Li256ELb0ELb1EEENS1_19SingleTileSchedulerILb0ELb0ELb0ELi128EEEEEEEEEvNT_6ParamsE$_ZN4cute3eso3ESOILb1ELb0EJNS_5tupleIJNS_1CILi1EEENS3_ILi0EEEEEEiNS3_ILi1024EEEEEC2ERKS6_RKiRKS7_,@function
        .size           $_ZN7cutlass13device_kernelIN5flash19enable_sm80_to_sm89INS1_16FlashAttnBwdSm80INS1_25CollectiveMainloopBwdSm80ILi2ELi2EN4cute5tupleIJNS5_1CILi128EEES8_NS7_ILi64EEEEEENS_10bfloat16_tEfNS_4arch4Sm80ELb0ELb1ELb1ELb0ELb1ELb0ELb0ELb0ELi2ELi4ELi4ELi4ELb0EEENS1_24CollectiveEpilogueBwdGQAISA_fSD_Li256ELb0ELb1EEENS1_19SingleTileSchedulerILb0ELb0ELb0ELi128EEEEEEEEEvNT_6ParamsE$_ZN4cute3eso3ESOILb1ELb0EJNS_5tupleIJNS_1CILi1EEENS3_ILi0EEEEEEiNS3_ILi1024EEEEEC2ERKS6_RKiRKS7_,($_ZN7cutlass13device_kernelIN5flash19enable_sm80_to_sm89INS1_16FlashAttnBwdSm80INS1_25CollectiveMainloopBwdSm80ILi2ELi2EN4cute5tupleIJNS5_1CILi128EEES8_NS7_ILi64EEEEEENS_10bfloat16_tEfNS_4arch4Sm80ELb0ELb1ELb1ELb0ELb1ELb0ELb0ELb0ELi2ELi4ELi4ELi4ELb0EEENS1_24CollectiveEpilogueBwdGQAISA_fSD_Li256ELb0ELb1EEENS1_19SingleTileSchedulerILb0ELb0ELb0ELi128EEEEEEEEEvNT_6ParamsE$_ZN4cute3eso3ESOILb1ELb0EJNS_5tupleIJNS_1CILi1EEENS3_ILi0EEEEEElS5_EEC2ERKS6_RKlRKS5_ - $_ZN7cutlass13device_kernelIN5flash19enable_sm80_to_sm89INS1_16FlashAttnBwdSm80INS1_25CollectiveMainloopBwdSm80ILi2ELi2EN4cute5tupleIJNS5_1CILi128EEES8_NS7_ILi64EEEEEENS_10bfloat16_tEfNS_4arch4Sm80ELb0ELb1ELb1ELb0ELb1ELb0ELb0ELb0ELi2ELi4ELi4ELi4ELb0EEENS1_24CollectiveEpilogueBwdGQAISA_fSD_Li256ELb0ELb1EEENS1_19SingleTileSchedulerILb0ELb0ELb0ELi128EEEEEEEEEvNT_6ParamsE$_ZN4cute3eso3ESOILb1ELb0EJNS_5tupleIJNS_1CILi1EEENS3_ILi0EEEEEEiNS3_ILi1024EEEEEC2ERKS6_RKiRKS7_)
$_ZN7cutlass13device_kernelIN5flash19enable_sm80_to_sm89INS1_16FlashAttnBwdSm80INS1_25CollectiveMainloopBwdSm80ILi2ELi2EN4cute5tupleIJNS5_1CILi128EEES8_NS7_ILi64EEEEEENS_10bfloat16_tEfNS_4arch4Sm80ELb0ELb1ELb1ELb0ELb1ELb0ELb0ELb0ELi2ELi4ELi4ELi4ELb0EEENS1_24CollectiveEpilogueBwdGQAISA_fSD_Li256ELb0ELb1EEENS1_19SingleTileSchedulerILb0ELb0ELb0ELi128EEEEEEEEEvNT_6ParamsE$_ZN4cute3eso3ESOILb1ELb0EJNS_5tupleIJNS_1CILi1EEENS3_ILi0EEEEEEiNS3_ILi1024EEEEEC2ERKS6_RKiRKS7_:
[----:B------:R-:W-:Y:S02]  /*83c0*/  IADD3 R2, R2, -c[0x0][0x20], RZ ;  /* 0x8000080002027a10 */ /* 0x000fe40007ffe0ff */
[----:B------:R-:W-:-:S03]  /*83d0*/  MOV R7, 0x0 ;  /* 0x0000000000077802 */ /* 0x000fc60000000f00 */
[----:B------:R1:W-:Y:S01]  /*83e0*/  STL [R2], R3 ;  /* 0x0000000302007387 */ /* 0x0003e20000100800 */
[----:B------:R-:W-:Y:S05]  /*83f0*/  RET.REL.NODEC R6 `(_ZN7cutlass13device_kernelIN5flash19enable_sm80_to_sm89INS1_16FlashAttnBwdSm80INS1_25CollectiveMainloopBwdSm80ILi2ELi2EN4cute5tupleIJNS5_1CILi128EEES8_NS7_ILi64EEEEEENS_10bfloat16_tEfNS_4arch4Sm80ELb0ELb1ELb1ELb0ELb1ELb0ELb0ELb0ELi2ELi4ELi4ELi4ELb0EEENS1_24CollectiveEpilogueBwdGQAISA_fSD_Li256ELb0ELb1EEENS1_19SingleTileSchedulerILb0ELb0ELb0ELi128EEEEEEEEEvNT_6ParamsE) ;  /* 0xffff7c0006007950 */ /* 0x000fea0003c3ffff */
        .type           $_ZN7cutlass13device_kernelIN5flash19enable_sm80_to_sm89INS1_16FlashAttnBwdSm80INS1_25CollectiveMainloopBwdSm80ILi2ELi2EN4cute5tupleIJNS5_1CILi128EEES8_NS7_ILi64EEEEEENS_10bfloat16_tEfNS_4arch4Sm80ELb0ELb1ELb1ELb0ELb1ELb0ELb0ELb0ELi2ELi4ELi4ELi4ELb0EEENS1_24CollectiveEpilogueBwdGQAISA_fSD_Li256ELb0ELb1EEENS1_19SingleTileSchedulerILb0ELb0ELb0ELi128EEEEEEEEEvNT_6ParamsE$_ZN4cute3eso3ESOILb1ELb0EJNS_5tupleIJNS_1CILi1EEENS3_ILi0EEEEEElS5_EEC2ERKS6_RKlRKS5_,@function
        .size           $_ZN7cutlass13device_kernelIN5flash19enable_sm80_to_sm89INS1_16FlashAttnBwdSm80INS1_25CollectiveMainloopBwdSm80ILi2ELi2EN4cute5tupleIJNS5_1CILi128EEES8_NS7_ILi64EEEEEENS_10bfloat16_tEfNS_4arch4Sm80ELb0ELb1ELb1ELb0ELb1ELb0ELb0ELb0ELi2ELi4ELi4ELi4ELb0EEENS1_24CollectiveEpilogueBwdGQAISA_fSD_Li256ELb0ELb1EEENS1_19SingleTileSchedulerILb0ELb0ELb0ELi128EEEEEEEEEvNT_6ParamsE$_ZN4cute3eso3ESOILb1ELb0EJNS_5tupleIJNS_1CILi1EEENS3_ILi0EEEEEElS5_EEC2ERKS6_RKlRKS5_,($_ZN7cutlass13device_kernelIN5flash19enable_sm80_to_sm89INS1_16FlashAttnBwdSm80INS1_25CollectiveMainloopBwdSm80ILi2ELi2EN4cute5tupleIJNS5_1CILi128EEES8_NS7_ILi64EEEEEENS_10bfloat16_tEfNS_4arch4Sm80ELb0ELb1ELb1ELb0ELb1ELb0ELb0ELb0ELi2ELi4ELi4ELi4ELb0EEENS1_24CollectiveEpilogueBwdGQAISA_fSD_Li256ELb0ELb1EEENS1_19SingleTileSchedulerILb0ELb0ELb0ELi128EEEEEEEEEvNT_6ParamsE$_ZN4cute3eso3ESOILb1ELb0EJNS_5tupleIJNS_1CILi1EEENS3_ILi2EEEEEENS2_IJNS3_ILi0EEEiEEEEEC2ERKS6_RKS8_ - $_ZN7cutlass13device_kernelIN5flash19enable_sm80_to_sm89INS1_16FlashAttnBwdSm80INS1_25CollectiveMainloopBwdSm80ILi2ELi2EN4cute5tupleIJNS5_1CILi128EEES8_NS7_ILi64EEEEEENS_10bfloat16_tEfNS_4arch4Sm80ELb0ELb1ELb1ELb0ELb1ELb0ELb0ELb0ELi2ELi4ELi4ELi4ELb0EEENS1_24CollectiveEpilogueBwdGQAISA_fSD_Li256ELb0ELb1EEENS1_19SingleTileSchedulerILb0ELb0ELb0ELi128EEEEEEEEEvNT_6ParamsE$_ZN4cute3eso3ESOILb1ELb0EJNS_5tupleIJNS_1CILi1EEENS3_ILi0EEEEEElS5_EEC2ERKS6_RKlRKS5_)
$_ZN7cutlass13device_kernelIN5flash19enable_sm80_to_sm89INS1_16FlashAttnBwdSm80INS1_25CollectiveMainloopBwdSm80ILi2ELi2EN4cute5tupleIJNS5_1CILi128EEES8_NS7_ILi64EEEEEENS_10bfloat16_tEfNS_4arch4Sm80ELb0ELb1ELb1ELb0ELb1ELb0ELb0ELb0ELi2ELi4ELi4ELi4ELb0EEENS1_24CollectiveEpilogueBwdGQAISA_fSD_Li256ELb0ELb1EEENS1_19SingleTileSchedulerILb0ELb0ELb0ELi128EEEEEEEEEvNT_6ParamsE$_ZN4cute3eso3ESOILb1ELb0EJNS_5tupleIJNS_1CILi1EEENS3_ILi0EEEEEElS5_EEC2ERKS6_RKlRKS5_:
[----:B------:R-:W-:Y:S01]  /*8400*/  IADD3 R3, R3, -c[0x0][0x20], RZ ;  /* 0x8000080003037a10 */ /* 0x000fe20007ffe0ff */
[----:B------:R-:W-:Y:S01]  /*8410*/  IMAD.MOV.U32 R80, RZ, RZ, R2 ;  /* 0x000000ffff507224 */ /* 0x000fe200078e0002 */
[----:B------:R-:W-:Y:S01]  /*8420*/  MOV R88, R6 ;  /* 0x0000000600587202 */ /* 0x000fe20000000f00 */
[----:B------:R-:W-:Y:S01]  /*8430*/  IMAD.MOV.U32 R81, RZ, RZ, R5 ;  /* 0x000000ffff517224 */ /* 0x000fe200078e0005 */
[----:B------:R-:W-:-:S04]  /*8440*/  MOV R89, 0x0 ;  /* 0x0000000000597802 */ /* 0x000fc80000000f00 */
[----:B------:R1:W-:Y:S01]  /*8450*/  STL.64 [R3], R80 ;  /* 0x0000005003007387 */ /* 0x0003e20000100a00 */
[----:B------:R-:W-:Y:S05]  /*8460*/  RET.REL.NODEC R88 `(_ZN7cutlass13device_kernelIN5flash19enable_sm80_to_sm89INS1_16FlashAttnBwdSm80INS1_25CollectiveMainloopBwdSm80ILi2ELi2EN4cute5tupleIJNS5_1CILi128EEES8_NS7_ILi64EEEEEENS_10bfloat16_tEfNS_4arch4Sm80ELb0ELb1ELb1ELb0ELb1ELb0ELb0ELb0ELi2ELi4ELi4ELi4ELb0EEENS1_24CollectiveEpilogueBwdGQAISA_fSD_Li256ELb0ELb1EEENS1_19SingleTileSchedulerILb0ELb0ELb0ELi128EEEEEEEEEvNT_6ParamsE) ;  /* 0xffff7b9058007950 */ /* 0x000fea0003c3ffff */
        .type           $_ZN7cutlass13device_kernelIN5flash19enable_sm80_to_sm89INS1_16FlashAttnBwdSm80INS1_25CollectiveMainloopBwdSm80ILi2ELi2EN4cute5tupleIJNS5_1CILi128EEES8_NS7_ILi64EEEEEENS_10bfloat16_tEfNS_4arch4Sm80ELb0ELb1ELb1ELb0ELb1ELb0ELb0ELb0ELi2ELi4ELi4ELi4ELb0EEENS1_24CollectiveEpilogueBwdGQAISA_fSD_Li256ELb0ELb1EEENS1_19SingleTileSchedulerILb0ELb0ELb0ELi128EEEEEEEEEvNT_6ParamsE$_ZN4cute3eso3ESOILb1ELb0EJNS_5tupleIJNS_1CILi1EEENS3_ILi2EEEEEENS2_IJNS3_ILi0EEEiEEEEEC2ERKS6_RKS8_,@function
        .size           $_ZN7cutlass13device_kernelIN5flash19enable_sm80_to_sm89INS1_16FlashAttnBwdSm80INS1_25CollectiveMainloopBwdSm80ILi2ELi2EN4cute5tupleIJNS5_1CILi128EEES8_NS7_ILi64EEEEEENS_10bfloat16_tEfNS_4arch4Sm80ELb0ELb1ELb1ELb0ELb1ELb0ELb0ELb0ELi2ELi4ELi4ELi4ELb0EEENS1_24CollectiveEpilogueBwdGQAISA_fSD_Li256ELb0ELb1EEENS1_19SingleTileSchedulerILb0ELb0ELb0ELi128EEEEEEEEEvNT_6ParamsE$_ZN4cute3eso3ESOILb1ELb0EJNS_5tupleIJNS_1CILi1EEENS3_ILi2EEEEEENS2_IJNS3_ILi0EEEiEEEEEC2ERKS6_RKS8_,($_ZN7cutlass13device_kernelIN5flash19enable_sm80_to_sm89INS1_16FlashAttnBwdSm80INS1_25CollectiveMainloopBwdSm80ILi2ELi2EN4cute5tupleIJNS5_1CILi128EEES8_NS7_ILi64EEEEEENS_10bfloat16_tEfNS_4arch4Sm80ELb0ELb1ELb1ELb0ELb1ELb0ELb0ELb0ELi2ELi4ELi4ELi4ELb0EEENS1_24CollectiveEpilogueBwdGQAISA_fSD_Li256ELb0ELb1EEENS1_19SingleTileSchedulerILb0ELb0ELb0ELi128EEEEEEEEEvNT_6ParamsE$_ZN4cute3eso3ESOILb1ELb0EJNS_5tupleIJNS_1CILi1EEENS3_ILi2EEES5_EEENS2_IJS4_NS3_ILi256EEEiEEEEEC2ERKS6_RKS8_ - $_ZN7cutlass13device_kernelIN5flash19enable_sm80_to_sm89INS1_16FlashAttnBwdSm80INS1_25CollectiveMainloopBwdSm80ILi2ELi2EN4cute5tupleIJNS5_1CILi128EEES8_NS7_ILi64EEEEEENS_10bfloat16_tEfNS_4arch4Sm80ELb0ELb1ELb1ELb0ELb1ELb0ELb0ELb0ELi2ELi4ELi4ELi4ELb0EEENS1_24CollectiveEpilogueBwdGQAISA_fSD_Li256ELb0ELb1EEENS1_19SingleTileSchedulerILb0ELb0ELb0ELi128EEEEEEEEEvNT_6ParamsE$_ZN4cute3eso3ESOILb1ELb0EJNS_5tupleIJNS_1CILi1EEENS3_ILi2EEEEEENS2_IJNS3_ILi0EEEiEEEEEC2ERKS6_RKS8_)
$_ZN7cutlass13device_kernelIN5flash19enable_sm80_to_sm89INS1_16FlashAttnBwdSm80INS1_25CollectiveMainloopBwdSm80ILi2ELi2EN4cute5tupleIJNS5_1CILi128EEES8_NS7_ILi64EEEEEENS_10bfloat16_tEfNS_4arch4Sm80ELb0ELb1ELb1ELb0ELb1ELb0ELb0ELb0ELi2ELi4ELi4ELi4ELb0EEENS1_24CollectiveEpilogueBwdGQAISA_fSD_Li256ELb0ELb1EEENS1_19SingleTileSchedulerILb0ELb0ELb0ELi128EEEEEEEEEvNT_6ParamsE$_ZN4cute3eso3ESOILb1ELb0EJNS_5tupleIJNS_1CILi1EEENS3_ILi2EEEEEENS2_IJNS3_ILi0EEEiEEEEEC2ERKS6_RKS8_:
[----:B------:R-:W-:Y:S02]  /*8470*/  IADD3 R3, R12, -c[0x0][0x20], RZ ;  /* 0x800008000c037a10 */ /* 0x000fe40007ffe0ff */
[----:B------:R-:W-:-:S03]  /*8480*/  MOV R5, 0x0 ;  /* 0x0000000000057802 */ /* 0x000fc60000000f00 */
[----:B------:R1:W-:Y:S01]  /*8490*/  STL [R3], R2 ;  /* 0x0000000203007387 */ /* 0x0003e20000100800 */
[----:B------:R-:W-:Y:S05]  /*84a0*/  RET.REL.NODEC R4 `(_ZN7cutlass13device_kernelIN5flash19enable_sm80_to_sm89INS1_16FlashAttnBwdSm80INS1_25CollectiveMainloopBwdSm80ILi2ELi2EN4cute5tupleIJNS5_1CILi128EEES8_NS7_ILi64EEEEEENS_10bfloat16_tEfNS_4arch4Sm80ELb0ELb1ELb1ELb0ELb1ELb0ELb0ELb0ELi2ELi4ELi4ELi4ELb0EEENS1_24CollectiveEpilogueBwdGQAISA_fSD_Li256ELb0ELb1EEENS1_19SingleTileSchedulerILb0ELb0ELb0ELi128EEEEEEEEEvNT_6ParamsE) ;  /* 0xffff7b5004007950 */ /* 0x000fea0003c3ffff */
        .type           $_ZN7cutlass13device_kernelIN5flash19enable_sm80_to_sm89INS1_16FlashAttnBwdSm80INS1_25CollectiveMainloopBwdSm80ILi2ELi2EN4cute5tupleIJNS5_1CILi128EEES8_NS7_ILi64EEEEEENS_10bfloat16_tEfNS_4arch4Sm80ELb0ELb1ELb1ELb0ELb1ELb0ELb0ELb0ELi2ELi4ELi4ELi4ELb0EEENS1_24CollectiveEpilogueBwdGQAISA_fSD_Li256ELb0ELb1EEENS1_19SingleTileSchedulerILb0ELb0ELb0ELi128EEEEEEEEEvNT_6ParamsE$_ZN4cute3eso3ESOILb1ELb0EJNS_5tupleIJNS_1CILi1EEENS3_ILi2EEES5_EEENS2_IJS4_NS3_ILi256EEEiEEEEEC2ERKS6_RKS8_,@function
        .size           $_ZN7cutlass13device_kernelIN5flash19enable_sm80_to_sm89INS1_16FlashAttnBwdSm80INS1_25CollectiveMainloopBwdSm80ILi2ELi2EN4cute5tupleIJNS5_1CILi128EEES8_NS7_ILi64EEEEEENS_10bfloat16_tEfNS_4arch4Sm80ELb0ELb1ELb1ELb0ELb1ELb0ELb0ELb0ELi2ELi4ELi4ELi4ELb0EEENS1_24CollectiveEpilogueBwdGQAISA_fSD_Li256ELb0ELb1EEENS1_19SingleTileSchedulerILb0ELb0ELb0ELi128EEEEEEEEEvNT_6ParamsE$_ZN4cute3eso3ESOILb1ELb0EJNS_5tupleIJNS_1CILi1EEENS3_ILi2EEES5_EEENS2_IJS4_NS3_ILi256EEEiEEEEEC2ERKS6_RKS8_,($_ZN7cutlass13device_kernelIN5flash19enable_sm80_to_sm89INS1_16FlashAttnBwdSm80INS1_25CollectiveMainloopBwdSm80ILi2ELi2EN4cute5tupleIJNS5_1CILi128EEES8_NS7_ILi64EEEEEENS_10bfloat16_tEfNS_4arch4Sm80ELb0ELb1ELb1ELb0ELb1ELb0ELb0ELb0ELi2ELi4ELi4ELi4ELb0EEENS1_24CollectiveEpilogueBwdGQAISA_fSD_Li256ELb0ELb1EEENS1_19SingleTileSchedulerILb0ELb0ELb0ELi128EEEEEEEEEvNT_6ParamsE$_ZN4cute3eso3ESOILb1ELb0EJNS_5tupleIJNS_1CILi2EEEEEENS2_IJiEEEEEC2ERKS5_RKS6_ - $_ZN7cutlass13device_kernelIN5flash19enable_sm80_to_sm89INS1_16FlashAttnBwdSm80INS1_25CollectiveMainloopBwdSm80ILi2ELi2EN4cute5tupleIJNS5_1CILi128EEES8_NS7_ILi64EEEEEENS_10bfloat16_tEfNS_4arch4Sm80ELb0ELb1ELb1ELb0ELb1ELb0ELb0ELb0ELi2ELi4ELi4ELi4ELb0EEENS1_24CollectiveEpilogueBwdGQAISA_fSD_Li256ELb0ELb1EEENS1_19SingleTileSchedulerILb0ELb0ELb0ELi128EEEEEEEEEvNT_6ParamsE$_ZN4cute3eso3ESOILb1ELb0EJNS_5tupleIJNS_1CILi1EEENS3_ILi2EEES5_EEENS2_IJS4_NS3_ILi256EEEiEEEEEC2ERKS6_RKS8_)
$_ZN7cutlass13device_kernelIN5flash19enable_sm80_to_sm89INS1_16FlashAttnBwdSm80INS1_25CollectiveMainloopBwdSm80ILi2ELi2EN4cute5tupleIJNS5_1CILi128EEES8_NS7_ILi64EEEEEENS_10bfloat16_tEfNS_4arch4Sm80ELb0ELb1ELb1ELb0ELb1ELb0ELb0ELb0ELi2ELi4ELi4ELi4ELb0EEENS1_24CollectiveEpilogueBwdGQAISA_fSD_Li256ELb0ELb1EEENS1_19SingleTileSchedulerILb0ELb0ELb0ELi128EEEEEEEEEvNT_6ParamsE$_ZN4cute3eso3ESOILb1ELb0EJNS_5tupleIJNS_1CILi1EEENS3_ILi2EEES5_EEENS2_IJS4_NS3_ILi256EEEiEEEEEC2ERKS6_RKS8_:
[----:B------:R-:W-:Y:S02]  /*84b0*/  IADD3 R3, R11, -c[0x0][0x20], RZ ;  /* 0x800008000b037a10 */ /* 0x000fe40007ffe0ff */
[----:B------:R-:W-:-:S03]  /*84c0*/  MOV R5, 0x0 ;  /* 0x0000000000057802 */ /* 0x000fc60000000f00 */
[----:B------:R1:W-:Y:S01]  /*84d0*/  STL [R3], R2 ;  /* 0x0000000203007387 */ /* 0x0003e20000100800 */
[----:B------:R-:W-:Y:S05]  /*84e0*/  RET.REL.NODEC R4 `(_ZN7cutlass13device_kernelIN5flash19enable_sm80_to_sm89INS1_16FlashAttnBwdSm80INS1_25CollectiveMainloopBwdSm80ILi2ELi2EN4cute5tupleIJNS5_1CILi128EEES8_NS7_ILi64EEEEEENS_10bfloat16_tEfNS_4arch4Sm80ELb0ELb1ELb1ELb0ELb1ELb0ELb0ELb0ELi2ELi4ELi4ELi4ELb0EEENS1_24CollectiveEpilogueBwdGQAISA_fSD_Li256ELb0ELb1EEENS1_19SingleTileSchedulerILb0ELb0ELb0ELi128EEEEEEEEEvNT_6ParamsE) ;  /* 0xffff7b1004007950 */ /* 0x000fea0003c3ffff */
        .type           $_ZN7cutlass13device_kernelIN5flash19enable_sm80_to_sm89INS1_16FlashAttnBwdSm80INS1_25CollectiveMainloopBwdSm80ILi2ELi2EN4cute5tupleIJNS5_1CILi128EEES8_NS7_ILi64EEEEEENS_10bfloat16_tEfNS_4arch4Sm80ELb0ELb1ELb1ELb0ELb1ELb0ELb0ELb0ELi2ELi4ELi4ELi4ELb0EEENS1_24CollectiveEpilogueBwdGQAISA_fSD_Li256ELb0ELb1EEENS1_19SingleTileSchedulerILb0ELb0ELb0ELi128EEEEEEEEEvNT_6ParamsE$_ZN4cute3eso3ESOILb1ELb0EJNS_5tupleIJNS_1CILi2EEEEEENS2_IJiEEEEEC2ERKS5_RKS6_,@function
        .size           $_ZN7cutlass13device_kernelIN5flash19enable_sm80_to_sm89INS1_16FlashAttnBwdSm80INS1_25CollectiveMainloopBwdSm80ILi2ELi2EN4cute5tupleIJNS5_1CILi128EEES8_NS7_ILi64EEEEEENS_10bfloat16_tEfNS_4arch4Sm80ELb0ELb1ELb1ELb0ELb1ELb0ELb0ELb0ELi2ELi4ELi4ELi4ELb0EEENS1_24CollectiveEpilogueBwdGQAISA_fSD_Li256ELb0ELb1EEENS1_19SingleTileSchedulerILb0ELb0ELb0ELi128EEEEEEEEEvNT_6ParamsE$_ZN4cute3eso3ESOILb1ELb0EJNS_5tupleIJNS_1CILi2EEEEEENS2_IJiEEEEEC2ERKS5_RKS6_,($_ZN7cutlass13device_kernelIN5flash19enable_sm80_to_sm89INS1_16FlashAttnBwdSm80INS1_25CollectiveMainloopBwdSm80ILi2ELi2EN4cute5tupleIJNS5_1CILi128EEES8_NS7_ILi64EEEEEENS_10bfloat16_tEfNS_4arch4Sm80ELb0ELb1ELb1ELb0ELb1ELb0ELb0ELb0ELi2ELi4ELi4ELi4ELb0EEENS1_24CollectiveEpilogueBwdGQAISA_fSD_Li256ELb0ELb1EEENS1_19SingleTileSchedulerILb0ELb0ELb0ELi128EEEEEEEEEvNT_6ParamsE$_ZN4cute3eso3ESOILb1ELb0EJNS_5tupleIJNS_1CILi2EEEEEENS2_IJiEEENS3_ILi1EEES7_EEC2ERKS5_RKS6_RKS7_SE_ - $_ZN7cutlass13device_kernelIN5flash19enable_sm80_to_sm89INS1_16FlashAttnBwdSm80INS1_25CollectiveMainloopBwdSm80ILi2ELi2EN4cute5tupleIJNS5_1CILi128EEES8_NS7_ILi64EEEEEENS_10bfloat16_tEfNS_4arch4Sm80ELb0ELb1ELb1ELb0ELb1ELb0ELb0ELb0ELi2ELi4ELi4ELi4ELb0EEENS1_24CollectiveEpilogueBwdGQAISA_fSD_Li256ELb0ELb1EEENS1_19SingleTileSchedulerILb0ELb0ELb0ELi128EEEEEEEEEvNT_6ParamsE$_ZN4cute3eso3ESOILb1ELb0EJNS_5tupleIJNS_1CILi2EEEEEENS2_IJiEEEEEC2ERKS5_RKS6_)
$_ZN7cutlass13device_kernelIN5flash19enable_sm80_to_sm89INS1_16FlashAttnBwdSm80INS1_25CollectiveMainloopBwdSm80ILi2ELi2EN4cute5tupleIJNS5_1CILi128EEES8_NS7_ILi64EEEEEENS_10bfloat16_tEfNS_4arch4Sm80ELb0ELb1ELb1ELb0ELb1ELb0ELb0ELb0ELi2ELi4ELi4ELi4ELb0EEENS1_24CollectiveEpilogueBwdGQAISA_fSD_Li256ELb0ELb1EEENS1_19SingleTileSchedulerILb0ELb0ELb0ELi128EEEEEEEEEvNT_6ParamsE$_ZN4cute3eso3ESOILb1ELb0EJNS_5tupleIJNS_1CILi2EEEEEENS2_IJiEEEEEC2ERKS5_RKS6_:
[----:B------:R-:W-:Y:S02]  /*84f0*/  IADD3 R2, R69, -c[0x0][0x20], RZ ;  /* 0x8000080045027a10 */ /* 0x000fe40007ffe0ff */
[----:B------:R-:W-:-:S03]  /*8500*/  MOV R7, 0x0 ;  /* 0x0000000000077802 */ /* 0x000fc60000000f00 */
[----:B------:R1:W-:Y:S01]  /*8510*/  STL [R2], R3 ;  /* 0x0000000302007387 */ /* 0x0003e20000100800 */
[----:B------:R-:W-:Y:S05]  /*8520*/  RET.REL.NODEC R6 `(_ZN7cutlass13device_kernelIN5flash19enable_sm80_to_sm89INS1_16FlashAttnBwdSm80INS1_25CollectiveMainloopBwdSm80ILi2ELi2EN4cute5tupleIJNS5_1CILi128EEES8_NS7_ILi64EEEEEENS_10bfloat16_tEfNS_4arch4Sm80ELb0ELb1ELb1ELb0ELb1ELb0ELb0ELb0ELi2ELi4ELi4ELi4ELb0EEENS1_24CollectiveEpilogueBwdGQAISA_fSD_Li256ELb0ELb1EEENS1_19SingleTileSchedulerILb0ELb0ELb0ELi128EEEEEEEEEvNT_6ParamsE) ;  /* 0xffff7ad006007950 */ /* 0x000fea0003c3ffff */
        .type           $_ZN7cutlass13device_kernelIN5flash19enable_sm80_to_sm89INS1_16FlashAttnBwdSm80INS1_25CollectiveMainloopBwdSm80ILi2ELi2EN4cute5tupleIJNS5_1CILi128EEES8_NS7_ILi64EEEEEENS_10bfloat16_tEfNS_4arch4Sm80ELb0ELb1ELb1ELb0ELb1ELb0ELb0ELb0ELi2ELi4ELi4ELi4ELb0EEENS1_24CollectiveEpilogueBwdGQAISA_fSD_Li256ELb0ELb1EEENS1_19SingleTileSchedulerILb0ELb0ELb0ELi128EEEEEEEEEvNT_6ParamsE$_ZN4cute3eso3ESOILb1ELb0EJNS_5tupleIJNS_1CILi2EEEEEENS2_IJiEEENS3_ILi1EEES7_EEC2ERKS5_RKS6_RKS7_SE_,@function
        .size           $_ZN7cutlass13device_kernelIN5flash19enable_sm80_to_sm89INS1_16FlashAttnBwdSm80INS1_25CollectiveMainloopBwdSm80ILi2ELi2EN4cute5tupleIJNS5_1CILi128EEES8_NS7_ILi64EEEEEENS_10bfloat16_tEfNS_4arch4Sm80ELb0ELb1ELb1ELb0ELb1ELb0ELb0ELb0ELi2ELi4ELi4ELi4ELb0EEENS1_24CollectiveEpilogueBwdGQAISA_fSD_Li256ELb0ELb1EEENS1_19SingleTileSchedulerILb0ELb0ELb0ELi128EEEEEEEEEvNT_6ParamsE$_ZN4cute3eso3ESOILb1ELb0EJNS_5tupleIJNS_1CILi2EEEEEENS2_IJiEEENS3_ILi1EEES7_EEC2ERKS5_RKS6_RKS7_SE_,($_ZN7cutlass13device_kernelIN5flash19enable_sm80_to_sm89INS1_16FlashAttnBwdSm80INS1_25CollectiveMainloopBwdSm80ILi2ELi2EN4cute5tupleIJNS5_1CILi128EEES8_NS7_ILi64EEEEEENS_10bfloat16_tEfNS_4arch4Sm80ELb0ELb1ELb1ELb0ELb1ELb0ELb0ELb0ELi2ELi4ELi4ELi4ELb0EEENS1_24CollectiveEpilogueBwdGQAISA_fSD_Li256ELb0ELb1EEENS1_19SingleTileSchedulerILb0ELb0ELb0ELi128EEEEEEEEEvNT_6ParamsE$_ZN4cute3eso3ESOILb1ELb0EJNS_5tupleIJNS_1CILi2EEEEEENS2_IJiEEES4_NS3_ILi1EEEEEC2ERKS5_RKS6_RKS4_RKS7_ - $_ZN7cutlass13device_kernelIN5flash19enable_sm80_to_sm89INS1_16FlashAttnBwdSm80INS1_25CollectiveMainloopBwdSm80ILi2ELi2EN4cute5tupleIJNS5_1CILi128EEES8_NS7_ILi64EEEEEENS_10bfloat16_tEfNS_4arch4Sm80ELb0ELb1ELb1ELb0ELb1ELb0ELb0ELb0ELi2ELi4ELi4ELi4ELb0EEENS1_24CollectiveEpilogueBwdGQAISA_fSD_Li256ELb0ELb1EEENS1_19SingleTileSchedulerILb0ELb0ELb0ELi128EEEEEEEEEvNT_6ParamsE$_ZN4cute3eso3ESOILb1ELb0EJNS_5tupleIJNS_1CILi2EEEEEENS2_IJiEEENS3_ILi1EEES7_EEC2ERKS5_RKS6_RKS7_SE_)
$_ZN7cutlass13device_kernelIN5flash19enable_sm80_to_sm89INS1_16FlashAttnBwdSm80INS1_25CollectiveMainloopBwdSm80ILi2ELi2EN4cute5tupleIJNS5_1CILi128EEES8_NS7_ILi64EEEEEENS_10bfloat16_tEfNS_4arch4Sm80ELb0ELb1ELb1ELb0ELb1ELb0ELb0ELb0ELi2ELi4ELi4ELi4ELb0EEENS1_24CollectiveEpilogueBwdGQAISA_fSD_Li256ELb0ELb1EEENS1_19SingleTileSchedulerILb0ELb0ELb0ELi128EEEEEEEEEvNT_6ParamsE$_ZN4cute3eso3ESOILb1ELb0EJNS_5tupleIJNS_1CILi2EEEEEENS2_IJiEEENS3_ILi1EEES7_EEC2ERKS5_RKS6_RKS7_SE_:
[----:B------:R-:W-:Y:S01]  /*8530*/  IADD3 R2, R2, -c[0x0][0x20], RZ ;  /* 0x8000080002027a10 */ /* 0x000fe20007ffe0ff */
[----:B------:R-:W-:Y:S01]  /*8540*/  IMAD.MOV.U32 R78, RZ, RZ, R4 ;  /* 0x000000ffff4e7224 */ /* 0x000fe200078e0004 */
[----:B------:R-:W-:-:S03]  /*8550*/  MOV R79, 0x0 ;  /* 0x00000000004f7802 */ /* 0x000fc60000000f00 */
[----:B------:R1:W-:Y:S01]  /*8560*/  STL [R2], R3 ;  /* 0x0000000302007387 */ /* 0x0003e20000100800 */
[----:B------:R-:W-:Y:S05]  /*8570*/  RET.REL.NODEC R78 `(_ZN7cutlass13device_kernelIN5flash19enable_sm80_to_sm89INS1_16FlashAttnBwdSm80INS1_25CollectiveMainloopBwdSm80ILi2ELi2EN4cute5tupleIJNS5_1CILi128EEES8_NS7_ILi64EEEEEENS_10bfloat16_tEfNS_4arch4Sm80ELb0ELb1ELb1ELb0ELb1ELb0ELb0ELb0ELi2ELi4ELi4ELi4ELb0EEENS1_24CollectiveEpilogueBwdGQAISA_fSD_Li256ELb0ELb1EEENS1_19SingleTileSchedulerILb0ELb0ELb0ELi128EEEEEEEEEvNT_6ParamsE) ;  /* 0xffff7a804e007950 */ /* 0x000fea0003c3ffff */
        .type           $_ZN7cutlass13device_kernelIN5flash19enable_sm80_to_sm89INS1_16FlashAttnBwdSm80INS1_25CollectiveMainloopBwdSm80ILi2ELi2EN4cute5tupleIJNS5_1CILi128EEES8_NS7_ILi64EEEEEENS_10bfloat16_tEfNS_4arch4Sm80ELb0ELb1ELb1ELb0ELb1ELb0ELb0ELb0ELi2ELi4ELi4ELi4ELb0EEENS1_24CollectiveEpilogueBwdGQAISA_fSD_Li256ELb0ELb1EEENS1_19SingleTileSchedulerILb0ELb0ELb0ELi128EEEEEEEEEvNT_6ParamsE$_ZN4cute3eso3ESOILb1ELb0EJNS_5tupleIJNS_1CILi2EEEEEENS2_IJiEEES4_NS3_ILi1EEEEEC2ERKS5_RKS6_RKS4_RKS7_,@function
        .size           $_ZN7cutlass13device_kernelIN5flash19enable_sm80_to_sm89INS1_16FlashAttnBwdSm80INS1_25CollectiveMainloopBwdSm80ILi2ELi2EN4cute5tupleIJNS5_1CILi128EEES8_NS7_ILi64EEEEEENS_10bfloat16_tEfNS_4arch4Sm80ELb0ELb1ELb1ELb0ELb1ELb0ELb0ELb0ELi2ELi4ELi4ELi4ELb0EEENS1_24CollectiveEpilogueBwdGQAISA_fSD_Li256ELb0ELb1EEENS1_19SingleTileSchedulerILb0ELb0ELb0ELi128EEEEEEEEEvNT_6ParamsE$_ZN4cute3eso3ESOILb1ELb0EJNS_5tupleIJNS_1CILi2EEEEEENS2_IJiEEES4_NS3_ILi1EEEEEC2ERKS5_RKS6_RKS4_RKS7_,($_ZN7cutlass13device_kernelIN5flash19enable_sm80_to_sm89INS1_16FlashAttnBwdSm80INS1_25CollectiveMainloopBwdSm80ILi2ELi2EN4cute5tupleIJNS5_1CILi128EEES8_NS7_ILi64EEEEEENS_10bfloat16_tEfNS_4arch4Sm80ELb0ELb1ELb1ELb0ELb1ELb0ELb0ELb0ELi2ELi4ELi4ELi4ELb0EEENS1_24CollectiveEpilogueBwdGQAISA_fSD_Li256ELb0ELb1EEENS1_19SingleTileSchedulerILb0ELb0ELb0ELi128EEEEEEEEEvNT_6ParamsE$_ZN4cute3eso3ESOILb1ELb0EJNS_5tupleIJNS_1CILi2EEES4_EEENS2_IJNS3_ILi1EEEiEEEEEC2ERKS5_RKS7_ - $_ZN7cutlass13device_kernelIN5flash19enable_sm80_to_sm89INS1_16FlashAttnBwdSm80INS1_25CollectiveMainloopBwdSm80ILi2ELi2EN4cute5tupleIJNS5_1CILi128EEES8_NS7_ILi64EEEEEENS_10bfloat16_tEfNS_4arch4Sm80ELb0ELb1ELb1ELb0ELb1ELb0ELb0ELb0ELi2ELi4ELi4ELi4ELb0EEENS1_24CollectiveEpilogueBwdGQAISA_fSD_Li256ELb0ELb1EEENS1_19SingleTileSchedulerILb0ELb0ELb0ELi128EEEEEEEEEvNT_6ParamsE$_ZN4cute3eso3ESOILb1ELb0EJNS_5tupleIJNS_1CILi2EEEEEENS2_IJiEEES4_NS3_ILi1EEEEEC2ERKS5_RKS6_RKS4_RKS7_)
$_ZN7cutlass13device_kernelIN5flash19enable_sm80_to_sm89INS1_16FlashAttnBwdSm80INS1_25CollectiveMainloopBwdSm80ILi2ELi2EN4cute5tupleIJNS5_1CILi128EEES8_NS7_ILi64EEEEEENS_10bfloat16_tEfNS_4arch4Sm80ELb0ELb1ELb1ELb0ELb1ELb0ELb0ELb0ELi2ELi4ELi4ELi4ELb0EEENS1_24CollectiveEpilogueBwdGQAISA_fSD_Li256ELb0ELb1EEENS1_19SingleTileSchedulerILb0ELb0ELb0ELi128EEEEEEEEEvNT_6ParamsE$_ZN4cute3eso3ESOILb1ELb0EJNS_5tupleIJNS_1CILi2EEEEEENS2_IJiEEES4_NS3_ILi1EEEEEC2ERKS5_RKS6_RKS4_RKS7_:
[----:B------:R-:W-:Y:S02]  /*8580*/  IADD3 R2, R2, -c[0x0][0x20], RZ ;  /* 0x8000080002027a10 */ /* 0x000fe40007ffe0ff */
[----:B------:R-:W-:-:S03]  /*8590*/  MOV R5, 0x0 ;  /* 0x0000000000057802 */ /* 0x000fc60000000f00 */
[----:B------:R1:W-:Y:S01]  /*85a0*/  STL [R2], R3 ;  /* 0x0000000302007387 */ /* 0x0003e20000100800 */
[----:B------:R-:W-:Y:S05]  /*85b0*/  RET.REL.NODEC R4 `(_ZN7cutlass13device_kernelIN5flash19enable_sm80_to_sm89INS1_16FlashAttnBwdSm80INS1_25CollectiveMainloopBwdSm80ILi2ELi2EN4cute5tupleIJNS5_1CILi128EEES8_NS7_ILi64EEEEEENS_10bfloat16_tEfNS_4arch4Sm80ELb0ELb1ELb1ELb0ELb1ELb0ELb0ELb0ELi2ELi4ELi4ELi4ELb0EEENS1_24CollectiveEpilogueBwdGQAISA_fSD_Li256ELb0ELb1EEENS1_19SingleTileSchedulerILb0ELb0ELb0ELi128EEEEEEEEEvNT_6ParamsE) ;  /* 0xffff7a4004007950 */ /* 0x000fea0003c3ffff */
        .type           $_ZN7cutlass13device_kernelIN5flash19enable_sm80_to_sm89INS1_16FlashAttnBwdSm80INS1_25CollectiveMainloopBwdSm80ILi2ELi2EN4cute5tupleIJNS5_1CILi128EEES8_NS7_ILi64EEEEEENS_10bfloat16_tEfNS_4arch4Sm80ELb0ELb1ELb1ELb0ELb1ELb0ELb0ELb0ELi2ELi4ELi4ELi4ELb0EEENS1_24CollectiveEpilogueBwdGQAISA_fSD_Li256ELb0ELb1EEENS1_19SingleTileSchedulerILb0ELb0ELb0ELi128EEEEEEEEEvNT_6ParamsE$_ZN4cute3eso3ESOILb1ELb0EJNS_5tupleIJNS_1CILi2EEES4_EEENS2_IJNS3_ILi1EEEiEEEEEC2ERKS5_RKS7_,@function
        .size           $_ZN7cutlass13device_kernelIN5flash19enable_sm80_to_sm89INS1_16FlashAttnBwdSm80INS1_25CollectiveMainloopBwdSm80ILi2ELi2EN4cute5tupleIJNS5_1CILi128EEES8_NS7_ILi64EEEEEENS_10bfloat16_tEfNS_4arch4Sm80ELb0ELb1ELb1ELb0ELb1ELb0ELb0ELb0ELi2ELi4ELi4ELi4ELb0EEENS1_24CollectiveEpilogueBwdGQAISA_fSD_Li256ELb0ELb1EEENS1_19SingleTileSchedulerILb0ELb0ELb0ELi128EEEEEEEEEvNT_6ParamsE$_ZN4cute3eso3ESOILb1ELb0EJNS_5tupleIJNS_1CILi2EEES4_EEENS2_IJNS3_ILi1EEEiEEEEEC2ERKS5_RKS7_,($_ZN7cutlass13device_kernelIN5flash19enable_sm80_to_sm89INS1_16FlashAttnBwdSm80INS1_25CollectiveMainloopBwdSm80ILi2ELi2EN4cute5tupleIJNS5_1CILi128EEES8_NS7_ILi64EEEEEENS_10bfloat16_tEfNS_4arch4Sm80ELb0ELb1ELb1ELb0ELb1ELb0ELb0ELb0ELi2ELi4ELi4ELi4ELb0EEENS1_24CollectiveEpilogueBwdGQAISA_fSD_Li256ELb0ELb1EEENS1_19SingleTileSchedulerILb0ELb0ELb0ELi128EEEEEEEEEvNT_6ParamsE$_ZN4cute3eso3ESOILb1ELb0EJNS_5tupleIJNS_1CILi2EEES4_EEENS2_IJiNS3_ILi4096EEEEEEEEC2ERKS5_RKS7_ - $_ZN7cutlass13device_kernelIN5flash19enable_sm80_to_sm89INS1_16FlashAttnBwdSm80INS1_25CollectiveMainloopBwdSm80ILi2ELi2EN4cute5tupleIJNS5_1CILi128EEES8_NS7_ILi64EEEEEENS_10bfloat16_tEfNS_4arch4Sm80ELb0ELb1ELb1ELb0ELb1ELb0ELb0ELb0ELi2ELi4ELi4ELi4ELb0EEENS1_24CollectiveEpilogueBwdGQAISA_fSD_Li256ELb0ELb1EEENS1_19SingleTileSchedulerILb0ELb0ELb0ELi128EEEEEEEEEvNT_6ParamsE$_ZN4cute3eso3ESOILb1ELb0EJNS_5tupleIJNS_1CILi2EEES4_EEENS2_IJNS3_ILi1EEEiEEEEEC2ERKS5_RKS7_)
$_ZN7cutlass13device_kernelIN5flash19enable_sm80_to_sm89INS1_16FlashAttnBwdSm80INS1_25CollectiveMainloopBwdSm80ILi2ELi2EN4cute5tupleIJNS5_1CILi128EEES8_NS7_ILi64EEEEEENS_10bfloat16_tEfNS_4arch4Sm80ELb0ELb1ELb1ELb0ELb1ELb0ELb0ELb0ELi2ELi4ELi4ELi4ELb0EEENS1_24CollectiveEpilogueBwdGQAISA_fSD_Li256ELb0ELb1EEENS1_19SingleTileSchedulerILb0ELb0ELb0ELi128EEEEEEEEEvNT_6ParamsE$_ZN4cute3eso3ESOILb1ELb0EJNS_5tupleIJNS_1CILi2EEES4_EEENS2_IJNS3_ILi1EEEiEEEEEC2ERKS5_RKS7_:
[----:B------:R-:W-:Y:S02]  /*85c0*/  IADD3 R3, R39, -c[0x0][0x20], RZ ;  /* 0x8000080027037a10 */ /* 0x000fe40007ffe0ff */
[----:B------:R-:W-:-:S03]  /*85d0*/  MOV R5, 0x0 ;  /* 0x0000000000057802 */ /* 0x000fc60000000f00 */
[----:B------:R1:W-:Y:S01]  /*85e0*/  STL [R3], R2 ;  /* 0x0000000203007387 */ /* 0x0003e20000100800 */
[----:B------:R-:W-:Y:S05]  /*85f0*/  RET.REL.NODEC R4 `(_ZN7cutlass13device_kernelIN5flash19enable_sm80_to_sm89INS1_16FlashAttnBwdSm80INS1_25CollectiveMainloopBwdSm80ILi2ELi2EN4cute5tupleIJNS5_1CILi128EEES8_NS7_ILi64EEEEEENS_10bfloat16_tEfNS_4arch4Sm80ELb0ELb1ELb1ELb0ELb1ELb0ELb0ELb0ELi2ELi4ELi4ELi4ELb0EEENS1_24CollectiveEpilogueBwdGQAISA_fSD_Li256ELb0ELb1EEENS1_19SingleTileSchedulerILb0ELb0ELb0ELi128EEEEEEEEEvNT_6ParamsE) ;  /* 0xffff7a0004007950 */ /* 0x000fea0003c3ffff */
        .type           $_ZN7cutlass13device_kernelIN5flash19enable_sm80_to_sm89INS1_16FlashAttnBwdSm80INS1_25CollectiveMainloopBwdSm80ILi2ELi2EN4cute5tupleIJNS5_1CILi128EEES8_NS7_ILi64EEEEEENS_10bfloat16_tEfNS_4arch4Sm80ELb0ELb1ELb1ELb0ELb1ELb0ELb0ELb0ELi2ELi4ELi4ELi4ELb0EEENS1_24CollectiveEpilogueBwdGQAISA_fSD_Li256ELb0ELb1EEENS1_19SingleTileSchedulerILb0ELb0ELb0ELi128EEEEEEEEEvNT_6ParamsE$_ZN4cute3eso3ESOILb1ELb0EJNS_5tupleIJNS_1CILi2EEES4_EEENS2_IJiNS3_ILi4096EEEEEEEEC2ERKS5_RKS7_,@function
        .size           $_ZN7cutlass13device_kernelIN5flash19enable_sm80_to_sm89INS1_16FlashAttnBwdSm80INS1_25CollectiveMainloopBwdSm80ILi2ELi2EN4cute5tupleIJNS5_1CILi128EEES8_NS7_ILi64EEEEEENS_10bfloat16_tEfNS_4arch4Sm80ELb0ELb1ELb1ELb0ELb1ELb0ELb0ELb0ELi2ELi4ELi4ELi4ELb0EEENS1_24CollectiveEpilogueBwdGQAISA_fSD_Li256ELb0ELb1EEENS1_19SingleTileSchedulerILb0ELb0ELb0ELi128EEEEEEEEEvNT_6ParamsE$_ZN4cute3eso3ESOILb1ELb0EJNS_5tupleIJNS_1CILi2EEES4_EEENS2_IJiNS3_ILi4096EEEEEEEEC2ERKS5_RKS7_,($_ZN7cutlass13device_kernelIN5flash19enable_sm80_to_sm89INS1_16FlashAttnBwdSm80INS1_25CollectiveMainloopBwdSm80ILi2ELi2EN4cute5tupleIJNS5_1CILi128EEES8_NS7_ILi64EEEEEENS_10bfloat16_tEfNS_4arch4Sm80ELb0ELb1ELb1ELb0ELb1ELb0ELb0ELb0ELi2ELi4ELi4ELi4ELb0EEENS1_24CollectiveEpilogueBwdGQAISA_fSD_Li256ELb0ELb1EEENS1_19SingleTileSchedulerILb0ELb0ELb0ELi128EEEEEEEEEvNT_6ParamsE$_ZN4cute3eso3ESOILb1ELb0EJNS_5tupleIJNS_1CILi2EEES4_EEENS2_IJiNS3_ILi512EEEEEEEEC2ERKS5_RKS7_ - $_ZN7cutlass13device_kernelIN5flash19enable_sm80_to_sm89INS1_16FlashAttnBwdSm80INS1_25CollectiveMainloopBwdSm80ILi2ELi2EN4cute5tupleIJNS5_1CILi128EEES8_NS7_ILi64EEEEEENS_10bfloat16_tEfNS_4arch4Sm80ELb0ELb1ELb1ELb0ELb1ELb0ELb0ELb0ELi2ELi4ELi4ELi4ELb0EEENS1_24CollectiveEpilogueBwdGQAISA_fSD_Li256ELb0ELb1EEENS1_19SingleTileSchedulerILb0ELb0ELb0ELi128EEEEEEEEEvNT_6ParamsE$_ZN4cute3eso3ESOILb1ELb0EJNS_5tupleIJNS_1CILi2EEES4_EEENS2_IJiNS3_ILi4096EEEEEEEEC2ERKS5_RKS7_)
$_ZN7cutlass13device_kernelIN5flash19enable_sm80_to_sm89INS1_16FlashAttnBwdSm80INS1_25CollectiveMainloopBwdSm80ILi2ELi2EN4cute5tupleIJNS5_1CILi128EEES8_NS7_ILi64EEEEEENS_10bfloat16_tEfNS_4arch4Sm80ELb0ELb1ELb1ELb0ELb1ELb0ELb0ELb0ELi2ELi4ELi4ELi4ELb0EEENS1_24CollectiveEpilogueBwdGQAISA_fSD_Li256ELb0ELb1EEENS1_19SingleTileSchedulerILb0ELb0ELb0ELi128EEEEEEEEEvNT_6ParamsE$_ZN4cute3eso3ESOILb1ELb0EJNS_5tupleIJNS_1CILi2EEES4_EEENS2_IJiNS3_ILi4096EEEEEEEEC2ERKS5_RKS7_:
[----:B------:R-:W-:Y:S02]  /*8600*/  IADD3 R3, R8, -c[0x0][0x20], RZ ;  /* 0x8000080008037a10 */ /* 0x000fe40007ffe0ff */
[----:B------:R-:W-:-:S03]  /*8610*/  MOV R5, 0x0 ;  /* 0x0000000000057802 */ /* 0x000fc60000000f00 */
[----:B------:R1:W-:Y:S01]  /*8620*/  STL [R3], R2 ;  /* 0x0000000203007387 */ /* 0x0003e20000100800 */
[----:B------:R-:W-:Y:S05]  /*8630*/  RET.REL.NODEC R4 `(_ZN7cutlass13device_kernelIN5flash19enable_sm80_to_sm89INS1_16FlashAttnBwdSm80INS1_25CollectiveMainloopBwdSm80ILi2ELi2EN4cute5tupleIJNS5_1CILi128EEES8_NS7_ILi64EEEEEENS_10bfloat16_tEfNS_4arch4Sm80ELb0ELb1ELb1ELb0ELb1ELb0ELb0ELb0ELi2ELi4ELi4ELi4ELb0EEENS1_24CollectiveEpilogueBwdGQAISA_fSD_Li256ELb0ELb1EEENS1_19SingleTileSchedulerILb0ELb0ELb0ELi128EEEEEEEEEvNT_6ParamsE) ;  /* 0xffff79c004007950 */ /* 0x000fea0003c3ffff */
        .type           $_ZN7cutlass13device_kernelIN5flash19enable_sm80_to_sm89INS1_16FlashAttnBwdSm80INS1_25CollectiveMainloopBwdSm80ILi2ELi2EN4cute5tupleIJNS5_1CILi128EEES8_NS7_ILi64EEEEEENS_10bfloat16_tEfNS_4arch4Sm80ELb0ELb1ELb1ELb0ELb1ELb0ELb0ELb0ELi2ELi4ELi4ELi4ELb0EEENS1_24CollectiveEpilogueBwdGQAISA_fSD_Li256ELb0ELb1EEENS1_19SingleTileSchedulerILb0ELb0ELb0ELi128EEEEEEEEEvNT_6ParamsE$_ZN4cute3eso3ESOILb1ELb0EJNS_5tupleIJNS_1CILi2EEES4_EEENS2_IJiNS3_ILi512EEEEEEEEC2ERKS5_RKS7_,@function
        .size           $_ZN7cutlass13device_kernelIN5flash19enable_sm80_to_sm89INS1_16FlashAttnBwdSm80INS1_25CollectiveMainloopBwdSm80ILi2ELi2EN4cute5tupleIJNS5_1CILi128EEES8_NS7_ILi64EEEEEENS_10bfloat16_tEfNS_4arch4Sm80ELb0ELb1ELb1ELb0ELb1ELb0ELb0ELb0ELi2ELi4ELi4ELi4ELb0EEENS1_24CollectiveEpilogueBwdGQAISA_fSD_Li256ELb0ELb1EEENS1_19SingleTileSchedulerILb0ELb0ELb0ELi128EEEEEEEEEvNT_6ParamsE$_ZN4cute3eso3ESOILb1ELb0EJNS_5tupleIJNS_1CILi2EEES4_EEENS2_IJiNS3_ILi512EEEEEEEEC2ERKS5_RKS7_,($_ZN7cutlass13device_kernelIN5flash19enable_sm80_to_sm89INS1_16FlashAttnBwdSm80INS1_25CollectiveMainloopBwdSm80ILi2ELi2EN4cute5tupleIJNS5_1CILi128EEES8_NS7_ILi64EEEEEENS_10bfloat16_tEfNS_4arch4Sm80ELb0ELb1ELb1ELb0ELb1ELb0ELb0ELb0ELi2ELi4ELi4ELi4ELb0EEENS1_24CollectiveEpilogueBwdGQAISA_fSD_Li256ELb0ELb1EEENS1_19SingleTileSchedulerILb0ELb0ELb0ELi128EEEEEEEEEvNT_6ParamsE$_ZN4cute3eso3ESOILb1ELb0EJNS_5tupleIJNS_1CILi2EEES4_EEENS2_IJiiEEEEEC2ERKS5_RKS6_ - $_ZN7cutlass13device_kernelIN5flash19enable_sm80_to_sm89INS1_16FlashAttnBwdSm80INS1_25CollectiveMainloopBwdSm80ILi2ELi2EN4cute5tupleIJNS5_1CILi128EEES8_NS7_ILi64EEEEEENS_10bfloat16_tEfNS_4arch4Sm80ELb0ELb1ELb1ELb0ELb1ELb0ELb0ELb0ELi2ELi4ELi4ELi4ELb0EEENS1_24CollectiveEpilogueBwdGQAISA_fSD_Li256ELb0ELb1EEENS1_19SingleTileSchedulerILb0ELb0ELb0ELi128EEEEEEEEEvNT_6ParamsE$_ZN4cute3eso3ESOILb1ELb0EJNS_5tupleIJNS_1CILi2EEES4_EEENS2_IJiNS3_ILi512EEEEEEEEC2ERKS5_RKS7_)
$_ZN7cutlass13device_kernelIN5flash19enable_sm80_to_sm89INS1_16FlashAttnBwdSm80INS1_25CollectiveMainloopBwdSm80ILi2ELi2EN4cute5tupleIJNS5_1CILi128EEES8_NS7_ILi64EEEEEENS_10bfloat16_tEfNS_4arch4Sm80ELb0ELb1ELb1ELb0ELb1ELb0ELb0ELb0ELi2ELi4ELi4ELi4ELb0EEENS1_24CollectiveEpilogueBwdGQAISA_fSD_Li256ELb0ELb1EEENS1_19SingleTileSchedulerILb0ELb0ELb0ELi128EEEEEEEEEvNT_6ParamsE$_ZN4cute3eso3ESOILb1ELb0EJNS_5tupleIJNS_1CILi2EEES4_EEENS2_IJiNS3_ILi512EEEEEEEEC2ERKS5_RKS7_:
[----:B------:R-:W-:Y:S02]  /*8640*/  IADD3 R3, R10, -c[0x0][0x20], RZ ;  /* 0x800008000a037a10 */ /* 0x000fe40007ffe0ff */
[----:B------:R-:W-:-:S03]  /*8650*/  MOV R5, 0x0 ;  /* 0x0000000000057802 */ /* 0x000fc60000000f00 */
[----:B------:R1:W-:Y:S01]  /*8660*/  STL [R3], R2 ;  /* 0x0000000203007387 */ /* 0x0003e20000100800 */
[----:B------:R-:W-:Y:S05]  /*8670*/  RET.REL.NODEC R4 `(_ZN7cutlass13device_kernelIN5flash19enable_sm80_to_sm89INS1_16FlashAttnBwdSm80INS1_25CollectiveMainloopBwdSm80ILi2ELi2EN4cute5tupleIJNS5_1CILi128EEES8_NS7_ILi64EEEEEENS_10bfloat16_tEfNS_4arch4Sm80ELb0ELb1ELb1ELb0ELb1ELb0ELb0ELb0ELi2ELi4ELi4ELi4ELb0EEENS1_24CollectiveEpilogueBwdGQAISA_fSD_Li256ELb0ELb1EEENS1_19SingleTileSchedulerILb0ELb0ELb0ELi128EEEEEEEEEvNT_6ParamsE) ;  /* 0xffff798004007950 */ /* 0x000fea0003c3ffff */
        .type           $_ZN7cutlass13device_kernelIN5flash19enable_sm80_to_sm89INS1_16FlashAttnBwdSm80INS1_25CollectiveMainloopBwdSm80ILi2ELi2EN4cute5tupleIJNS5_1CILi128EEES8_NS7_ILi64EEEEEENS_10bfloat16_tEfNS_4arch4Sm80ELb0ELb1ELb1ELb0ELb1ELb0ELb0ELb0ELi2ELi4ELi4ELi4ELb0EEENS1_24CollectiveEpilogueBwdGQAISA_fSD_Li256ELb0ELb1EEENS1_19SingleTileSchedulerILb0ELb0ELb0ELi128EEEEEEEEEvNT_6ParamsE$_ZN4cute3eso3ESOILb1ELb0EJNS_5tupleIJNS_1CILi2EEES4_EEENS2_IJiiEEEEEC2ERKS5_RKS6_,@function
        .size           $_ZN7cutlass13device_kernelIN5flash19enable_sm80_to_sm89INS1_16FlashAttnBwdSm80INS1_25CollectiveMainloopBwdSm80ILi2ELi2EN4cute5tupleIJNS5_1CILi128EEES8_NS7_ILi64EEEEEENS_10bfloat16_tEfNS_4arch4Sm80ELb0ELb1ELb1ELb0ELb1ELb0ELb0ELb0ELi2ELi4ELi4ELi4ELb0EEENS1_24CollectiveEpilogueBwdGQAISA_fSD_Li256ELb0ELb1EEENS1_19SingleTileSchedulerILb0ELb0ELb0ELi128EEEEEEEEEvNT_6ParamsE$_ZN4cute3eso3ESOILb1ELb0EJNS_5tupleIJNS_1CILi2EEES4_EEENS2_IJiiEEEEEC2ERKS5_RKS6_,($_ZN7cutlass13device_kernelIN5flash19enable_sm80_to_sm89INS1_16FlashAttnBwdSm80INS1_25CollectiveMainloopBwdSm80ILi2ELi2EN4cute5tupleIJNS5_1CILi128EEES8_NS7_ILi64EEEEEENS_10bfloat16_tEfNS_4arch4Sm80ELb0ELb1ELb1ELb0ELb1ELb0ELb0ELb0ELi2ELi4ELi4ELi4ELb0EEENS1_24CollectiveEpilogueBwdGQAISA_fSD_Li256ELb0ELb1EEENS1_19SingleTileSchedulerILb0ELb0ELb0ELi128EEEEEEEEEvNT_6ParamsE$_ZN4cute3eso3ESOILb1ELb0EJNS_5tupleIJNS_1CILi2EEES4_EEENS2_IJiiEEENS3_ILi1EEES7_EEC2ERKS5_RKS6_RKS7_SE_ - $_ZN7cutlass13device_kernelIN5flash19enable_sm80_to_sm89INS1_16FlashAttnBwdSm80INS1_25CollectiveMainloopBwdSm80ILi2ELi2EN4cute5tupleIJNS5_1CILi128EEES8_NS7_ILi64EEEEEENS_10bfloat16_tEfNS_4arch4Sm80ELb0ELb1ELb1ELb0ELb1ELb0ELb0ELb0ELi2ELi4ELi4ELi4ELb0EEENS1_24CollectiveEpilogueBwdGQAISA_fSD_Li256ELb0ELb1EEENS1_19SingleTileSchedulerILb0ELb0ELb0ELi128EEEEEEEEEvNT_6ParamsE$_ZN4cute3eso3ESOILb1ELb0EJNS_5tupleIJNS_1CILi2EEES4_EEENS2_IJiiEEEEEC2ERKS5_RKS6_)
$_ZN7cutlass13device_kernelIN5flash19enable_sm80_to_sm89INS1_16FlashAttnBwdSm80INS1_25CollectiveMainloopBwdSm80ILi2ELi2EN4cute5tupleIJNS5_1CILi128EEES8_NS7_ILi64EEEEEENS_10bfloat16_tEfNS_4arch4Sm80ELb0ELb1ELb1ELb0ELb1ELb0ELb0ELb0ELi2ELi4ELi4ELi4ELb0EEENS1_24CollectiveEpilogueBwdGQAISA_fSD_Li256ELb0ELb1EEENS1_19SingleTileSchedulerILb0ELb0ELb0ELi128EEEEEEEEEvNT_6ParamsE$_ZN4cute3eso3ESOILb1ELb0EJNS_5tupleIJNS_1CILi2EEES4_EEENS2_IJiiEEEEEC2ERKS5_RKS6_:
[----:B------:R-:W-:Y:S02]  /*8680*/  IADD3 R3, R3, -c[0x0][0x20], RZ ;  /* 0x8000080003037a10 */ /* 0x000fe40007ffe0ff */
[----:B------:R-:W-:-:S03]  /*8690*/  MOV R5, 0x0 ;  /* 0x0000000000057802 */ /* 0x000fc60000000f00 */
[----:B------:R1:W-:Y:S04]  /*86a0*/  STL [R3], R2 ;  /* 0x0000000203007387 */ /* 0x0003e80000100800 */
[----:B------:R1:W-:Y:S01]  /*86b0*/  STL [R3+0x4], R8 ;  /* 0x0000040803007387 */ /* 0x0003e20000100800 */
[----:B------:R-:W-:Y:S05]  /*86c0*/  RET.REL.NODEC R4 `(_ZN7cutlass13device_kernelIN5flash19enable_sm80_to_sm89INS1_16FlashAttnBwdSm80INS1_25CollectiveMainloopBwdSm80ILi2ELi2EN4cute5tupleIJNS5_1CILi128EEES8_NS7_ILi64EEEEEENS_10bfloat16_tEfNS_4arch4Sm80ELb0ELb1ELb1ELb0ELb1ELb0ELb0ELb0ELi2ELi4ELi4ELi4ELb0EEENS1_24CollectiveEpilogueBwdGQAISA_fSD_Li256ELb0ELb1EEENS1_19SingleTileSchedulerILb0ELb0ELb0ELi128EEEEEEEEEvNT_6ParamsE) ;  /* 0xffff793004007950 */ /* 0x000fea0003c3ffff */
        .type           $_ZN7cutlass13device_kernelIN5flash19enable_sm80_to_sm89INS1_16FlashAttnBwdSm80INS1_25CollectiveMainloopBwdSm80ILi2ELi2EN4cute5tupleIJNS5_1CILi128EEES8_NS7_ILi64EEEEEENS_10bfloat16_tEfNS_4arch4Sm80ELb0ELb1ELb1ELb0ELb1ELb0ELb0ELb0ELi2ELi4ELi4ELi4ELb0EEENS1_24CollectiveEpilogueBwdGQAISA_fSD_Li256ELb0ELb1EEENS1_19SingleTileSchedulerILb0ELb0ELb0ELi128EEEEEEEEEvNT_6ParamsE$_ZN4cute3eso3ESOILb1ELb0EJNS_5tupleIJNS_1CILi2EEES4_EEENS2_IJiiEEENS3_ILi1EEES7_EEC2ERKS5_RKS6_RKS7_SE_,@function
        .size           $_ZN7cutlass13device_kernelIN5flash19enable_sm80_to_sm89INS1_16FlashAttnBwdSm80INS1_25CollectiveMainloopBwdSm80ILi2ELi2EN4cute5tupleIJNS5_1CILi128EEES8_NS7_ILi64EEEEEENS_10bfloat16_tEfNS_4arch4Sm80ELb0ELb1ELb1ELb0ELb1ELb0ELb0ELb0ELi2ELi4ELi4ELi4ELb0EEENS1_24CollectiveEpilogueBwdGQAISA_fSD_Li256ELb0ELb1EEENS1_19SingleTileSchedulerILb0ELb0ELb0ELi128EEEEEEEEEvNT_6ParamsE$_ZN4cute3eso3ESOILb1ELb0EJNS_5tupleIJNS_1CILi2EEES4_EEENS2_IJiiEEENS3_ILi1EEES7_EEC2ERKS5_RKS6_RKS7_SE_,($_ZN7cutlass13device_kernelIN5flash19enable_sm80_to_sm89INS1_16FlashAttnBwdSm80INS1_25CollectiveMainloopBwdSm80ILi2ELi2EN4cute5tupleIJNS5_1CILi128EEES8_NS7_ILi64EEEEEENS_10bfloat16_tEfNS_4arch4Sm80ELb0ELb1ELb1ELb0ELb1ELb0ELb0ELb0ELi2ELi4ELi4ELi4ELb0EEENS1_24CollectiveEpilogueBwdGQAISA_fSD_Li256ELb0ELb1EEENS1_19SingleTileSchedulerILb0ELb0ELb0ELi128EEEEEEEEEvNT_6ParamsE$_ZN4cute3eso3ESOILb1ELb0EJNS_5tupleIJNS_1CILi2EEES4_S4_EEENS2_IJNS3_ILi1EEENS3_ILi512EEEiEEEEEC2ERKS5_RKS8_ - $_ZN7cutlass13device_kernelIN5flash19enable_sm80_to_sm89INS1_16FlashAttnBwdSm80INS1_25CollectiveMainloopBwdSm80ILi2ELi2EN4cute5tupleIJNS5_1CILi128EEES8_NS7_ILi64EEEEEENS_10bfloat16_tEfNS_4arch4Sm80ELb0ELb1ELb1ELb0ELb1ELb0ELb0ELb0ELi2ELi4ELi4ELi4ELb0EEENS1_24CollectiveEpilogueBwdGQAISA_fSD_Li256ELb0ELb1EEENS1_19SingleTileSchedulerILb0ELb0ELb0ELi128EEEEEEEEEvNT_6ParamsE$_ZN4cute3eso3ESOILb1ELb0EJNS_5tupleIJNS_1CILi2EEES4_EEENS2_IJiiEEENS3_ILi1EEES7_EEC2ERKS5_RKS6_RKS7_SE_)
$_ZN7cutlass13device_kernelIN5flash19enable_sm80_to_sm89INS1_16FlashAttnBwdSm80INS1_25CollectiveMainloopBwdSm80ILi2ELi2EN4cute5tupleIJNS5_1CILi128EEES8_NS7_ILi64EEEEEENS_10bfloat16_tEfNS_4arch4Sm80ELb0ELb1ELb1ELb0ELb1ELb0ELb0ELb0ELi2ELi4ELi4ELi4ELb0EEENS1_24CollectiveEpilogueBwdGQAISA_fSD_Li256ELb0ELb1EEENS1_19SingleTileSchedulerILb0ELb0ELb0ELi128EEEEEEEEEvNT_6ParamsE$_ZN4cute3eso3ESOILb1ELb0EJNS_5tupleIJNS_1CILi2EEES4_EEENS2_IJiiEEENS3_ILi1EEES7_EEC2ERKS5_RKS6_RKS7_SE_:
[----:B------:R-:W-:Y:S01]  /*86d0*/  IADD3 R4, R4, -c[0x0][0x20], RZ ;  /* 0x8000080004047a10 */ /* 0x000fe20007ffe0ff */
[----:B------:R-:W-:Y:S01]  /*86e0*/  IMAD.MOV.U32 R80, RZ, RZ, R6 ;  /* 0x000000ffff507224 */ /* 0x000fe200078e0006 */
[----:B------:R-:W-:-:S03]  /*86f0*/  MOV R81, 0x0 ;  /* 0x0000000000517802 */ /* 0x000fc60000000f00 */
[----:B------:R1:W-:Y:S04]  /*8700*/  STL [R4], R2 ;  /* 0x0000000204007387 */ /* 0x0003e80000100800 */
[----:B------:R1:W-:Y:S01]  /*8710*/  STL [R4+0x4], R3 ;  /* 0x0000040304007387 */ /* 0x0003e20000100800 */
[----:B------:R-:W-:Y:S05]  /*8720*/  RET.REL.NODEC R80 `(_ZN7cutlass13device_kernelIN5flash19enable_sm80_to_sm89INS1_16FlashAttnBwdSm80INS1_25CollectiveMainloopBwdSm80ILi2ELi2EN4cute5tupleIJNS5_1CILi128EEES8_NS7_ILi64EEEEEENS_10bfloat16_tEfNS_4arch4Sm80ELb0ELb1ELb1ELb0ELb1ELb0ELb0ELb0ELi2ELi4ELi4ELi4ELb0EEENS1_24CollectiveEpilogueBwdGQAISA_fSD_Li256ELb0ELb1EEENS1_19SingleTileSchedulerILb0ELb0ELb0ELi128EEEEEEEEEvNT_6ParamsE) ;  /* 0xffff78d050007950 */ /* 0x000fea0003c3ffff */
        .type           $_ZN7cutlass13device_kernelIN5flash19enable_sm80_to_sm89INS1_16FlashAttnBwdSm80INS1_25CollectiveMainloopBwdSm80ILi2ELi2EN4cute5tupleIJNS5_1CILi128EEES8_NS7_ILi64EEEEEENS_10bfloat16_tEfNS_4arch4Sm80ELb0ELb1ELb1ELb0ELb1ELb0ELb0ELb0ELi2ELi4ELi4ELi4ELb0EEENS1_24CollectiveEpilogueBwdGQAISA_fSD_Li256ELb0ELb1EEENS1_19SingleTileSchedulerILb0ELb0ELb0ELi128EEEEEEEEEvNT_6ParamsE$_ZN4cute3eso3ESOILb1ELb0EJNS_5tupleIJNS_1CILi2EEES4_S4_EEENS2_IJNS3_ILi1EEENS3_ILi512EEEiEEEEEC2ERKS5_RKS8_,@function
        .size           $_ZN7cutlass13device_kernelIN5flash19enable_sm80_to_sm89INS1_16FlashAttnBwdSm80INS1_25CollectiveMainloopBwdSm80ILi2ELi2EN4cute5tupleIJNS5_1CILi128EEES8_NS7_ILi64EEEEEENS_10bfloat16_tEfNS_4arch4Sm80ELb0ELb1ELb1ELb0ELb1ELb0ELb0ELb0ELi2ELi4ELi4ELi4ELb0EEENS1_24CollectiveEpilogueBwdGQAISA_fSD_Li256ELb0ELb1EEENS1_19SingleTileSchedulerILb0ELb0ELb0ELi128EEEEEEEEEvNT_6ParamsE$_ZN4cute3eso3ESOILb1ELb0EJNS_5tupleIJNS_1CILi2EEES4_S4_EEENS2_IJNS3_ILi1EEENS3_ILi512EEEiEEEEEC2ERKS5_RKS8_,($_ZN7cutlass13device_kernelIN5flash19enable_sm80_to_sm89INS1_16FlashAttnBwdSm80INS1_25CollectiveMainloopBwdSm80ILi2ELi2EN4cute5tupleIJNS5_1CILi128EEES8_NS7_ILi64EEEEEENS_10bfloat16_tEfNS_4arch4Sm80ELb0ELb1ELb1ELb0ELb1ELb0ELb0ELb0ELi2ELi4ELi4ELi4ELb0EEENS1_24CollectiveEpilogueBwdGQAISA_fSD_Li256ELb0ELb1EEENS1_19SingleTileSchedulerILb0ELb0ELb0ELi128EEEEEEEEEvNT_6ParamsE$_ZN4cute3eso3ESOILb1ELb0EJNS_5tupleIJNS_1CILi8EEENS2_IJNS3_ILi2EEES5_S5_EEENS3_ILi1EEES6_S7_EEENS2_IJS7_NS2_IJS4_iiEEENS3_ILi64EEENS2_IJiNS3_ILi144EEENS3_ILi288EEEEEENS3_ILi512EEEEEEEEC2ERKS8_RKSF_ - $_ZN7cutlass13device_kernelIN5flash19enable_sm80_to_sm89INS1_16FlashAttnBwdSm80INS1_25CollectiveMainloopBwdSm80ILi2ELi2EN4cute5tupleIJNS5_1CILi128EEES8_NS7_ILi64EEEEEENS_10bfloat16_tEfNS_4arch4Sm80ELb0ELb1ELb1ELb0ELb1ELb0ELb0ELb0ELi2ELi4ELi4ELi4ELb0EEENS1_24CollectiveEpilogueBwdGQAISA_fSD_Li256ELb0ELb1EEENS1_19SingleTileSchedulerILb0ELb0ELb0ELi128EEEEEEEEEvNT_6ParamsE$_ZN4cute3eso3ESOILb1ELb0EJNS_5tupleIJNS_1CILi2EEES4_S4_EEENS2_IJNS3_ILi1EEENS3_ILi512EEEiEEEEEC2ERKS5_RKS8_)
$_ZN7cutlass13device_kernelIN5flash19enable_sm80_to_sm89INS1_16FlashAttnBwdSm80INS1_25CollectiveMainloopBwdSm80ILi2ELi2EN4cute5tupleIJNS5_1CILi128EEES8_NS7_ILi64EEEEEENS_10bfloat16_tEfNS_4arch4Sm80ELb0ELb1ELb1ELb0ELb1ELb0ELb0ELb0ELi2ELi4ELi4ELi4ELb0EEENS1_24CollectiveEpilogueBwdGQAISA_fSD_Li256ELb0ELb1EEENS1_19SingleTileSchedulerILb0ELb0ELb0ELi128EEEEEEEEEvNT_6ParamsE$_ZN4cute3eso3ESOILb1ELb0EJNS_5tupleIJNS_1CILi2EEES4_S4_EEENS2_IJNS3_ILi1EEENS3_ILi512EEEiEEEEEC2ERKS5_RKS8_:
[----:B------:R-:W-:Y:S02]  /*8730*/  IADD3 R3, R72, -c[0x0][0x20], RZ ;  /* 0x8000080048037a10 */ /* 0x000fe40007ffe0ff */
[----:B------:R-:W-:-:S03]  /*8740*/  MOV R5, 0x0 ;  /* 0x0000000000057802 */ /* 0x000fc60000000f00 */
[----:B------:R1:W-:Y:S01]  /*8750*/  STL [R3], R2 ;  /* 0x0000000203007387 */ /* 0x0003e20000100800 */
[----:B------:R-:W-:Y:S05]  /*8760*/  RET.REL.NODEC R4 `(_ZN7cutlass13device_kernelIN5flash19enable_sm80_to_sm89INS1_16FlashAttnBwdSm80INS1_25CollectiveMainloopBwdSm80ILi2ELi2EN4cute5tupleIJNS5_1CILi128EEES8_NS7_ILi64EEEEEENS_10bfloat16_tEfNS_4arch4Sm80ELb0ELb1ELb1ELb0ELb1ELb0ELb0ELb0ELi2ELi4ELi4ELi4ELb0EEENS1_24CollectiveEpilogueBwdGQAISA_fSD_Li256ELb0ELb1EEENS1_19SingleTileSchedulerILb0ELb0ELb0ELi128EEEEEEEEEvNT_6ParamsE) ;  /* 0xffff789004007950 */ /* 0x000fea0003c3ffff */
        .type           $_ZN7cutlass13device_kernelIN5flash19enable_sm80_to_sm89INS1_16FlashAttnBwdSm80INS1_25CollectiveMainloopBwdSm80ILi2ELi2EN4cute5tupleIJNS5_1CILi128EEES8_NS7_ILi64EEEEEENS_10bfloat16_tEfNS_4arch4Sm80ELb0ELb1ELb1ELb0ELb1ELb0ELb0ELb0ELi2ELi4ELi4ELi4ELb0EEENS1_24CollectiveEpilogueBwdGQAISA_fSD_Li256ELb0ELb1EEENS1_19SingleTileSchedulerILb0ELb0ELb0ELi128EEEEEEEEEvNT_6ParamsE$_ZN4cute3eso3ESOILb1ELb0EJNS_5tupleIJNS_1CILi8EEENS2_IJNS3_ILi2EEES5_S5_EEENS3_ILi1EEES6_S7_EEENS2_IJS7_NS2_IJS4_iiEEENS3_ILi64EEENS2_IJiNS3_ILi144EEENS3_ILi288EEEEEENS3_ILi512EEEEEEEEC2ERKS8_RKSF_,@function
        .size           $_ZN7cutlass13device_kernelIN5flash19enable_sm80_to_sm89INS1_16FlashAttnBwdSm80INS1_25CollectiveMainloopBwdSm80ILi2ELi2EN4cute5tupleIJNS5_1CILi128EEES8_NS7_ILi64EEEEEENS_10bfloat16_tEfNS_4arch4Sm80ELb0ELb1ELb1ELb0ELb1ELb0ELb0ELb0ELi2ELi4ELi4ELi4ELb0EEENS1_24CollectiveEpilogueBwdGQAISA_fSD_Li256ELb0ELb1EEENS1_19SingleTileSchedulerILb0ELb0ELb0ELi128EEEEEEEEEvNT_6ParamsE$_ZN4cute3eso3ESOILb1ELb0EJNS_5tupleIJNS_1CILi8EEENS2_IJNS3_ILi2EEES5_S5_EEENS3_ILi1EEES6_S7_EEENS2_IJS7_NS2_IJS4_iiEEENS3_ILi64EEENS2_IJiNS3_ILi144EEENS3_ILi288EEEEEENS3_ILi512EEEEEEEEC2ERKS8_RKSF_,($_ZN7cutlass13device_kernelIN5flash19enable_sm80_to_sm89INS1_16FlashAttnBwdSm80INS1_25CollectiveMainloopBwdSm80ILi2ELi2EN4cute5tupleIJNS5_1CILi128EEES8_NS7_ILi64EEEEEENS_10bfloat16_tEfNS_4arch4Sm80ELb0ELb1ELb1ELb0ELb1ELb0ELb0ELb0ELi2ELi4ELi4ELi4ELb0EEENS1_24CollectiveEpilogueBwdGQAISA_fSD_Li256ELb0ELb1EEENS1_19SingleTileSchedulerILb0ELb0ELb0ELi128EEEEEEEEEvNT_6ParamsE$_ZN4cute3eso3ESOILb1ELb0EJNS_5tupleIJNS_1CILi8EEENS2_IJNS3_ILi2EEES5_S5_EEENS3_ILi1EEES6_S7_EEENS2_IJS7_NS2_IJiiiEEENS3_ILi64EEENS2_IJNS3_ILi72EEENS3_ILi144EEENS3_ILi288EEEEEENS3_ILi512EEEEEEEEC2ERKS8_RKSG_ - $_ZN7cutlass13device_kernelIN5flash19enable_sm80_to_sm89INS1_16FlashAttnBwdSm80INS1_25CollectiveMainloopBwdSm80ILi2ELi2EN4cute5tupleIJNS5_1CILi128EEES8_NS7_ILi64EEEEEENS_10bfloat16_tEfNS_4arch4Sm80ELb0ELb1ELb1ELb0ELb1ELb0ELb0ELb0ELi2ELi4ELi4ELi4ELb0EEENS1_24CollectiveEpilogueBwdGQAISA_fSD_Li256ELb0ELb1EEENS1_19SingleTileSchedulerILb0ELb0ELb0ELi128EEEEEEEEEvNT_6ParamsE$_ZN4cute3eso3ESOILb1ELb0EJNS_5tupleIJNS_1CILi8EEENS2_IJNS3_ILi2EEES5_S5_EEENS3_ILi1EEES6_S7_EEENS2_IJS7_NS2_IJS4_iiEEENS3_ILi64EEENS2_IJiNS3_ILi144EEENS3_ILi288EEEEEENS3_ILi512EEEEEEEEC2ERKS8_RKSF_)
$_ZN7cutlass13device_kernelIN5flash19enable_sm80_to_sm89INS1_16FlashAttnBwdSm80INS1_25CollectiveMainloopBwdSm80ILi2ELi2EN4cute5tupleIJNS5_1CILi128EEES8_NS7_ILi64EEEEEENS_10bfloat16_tEfNS_4arch4Sm80ELb0ELb1ELb1ELb0ELb1ELb0ELb0ELb0ELi2ELi4ELi4ELi4ELb0EEENS1_24CollectiveEpilogueBwdGQAISA_fSD_Li256ELb0ELb1EEENS1_19SingleTileSchedulerILb0ELb0ELb0ELi128EEEEEEEEEvNT_6ParamsE$_ZN4cute3eso3ESOILb1ELb0EJNS_5tupleIJNS_1CILi8EEENS2_IJNS3_ILi2EEES5_S5_EEENS3_ILi1EEES6_S7_EEENS2_IJS7_NS2_IJS4_iiEEENS3_ILi64EEENS2_IJiNS3_ILi144EEENS3_ILi288EEEEEENS3_ILi512EEEEEEEEC2ERKS8_RKSF_:
[----:B------:R-:W-:Y:S01]  /*8770*/  IADD3 R4, R62, -c[0x0][0x20], RZ ;  /* 0x800008003e047a10 */ /* 0x000fe20007ffe0ff */
[----:B------:R-:W-:Y:S01]  /*8780*/  IMAD.MOV.U32 R74, RZ, RZ, R8 ;  /* 0x000000ffff4a7224 */ /* 0x000fe200078e0008 */
[----:B------:R-:W-:-:S03]  /*8790*/  MOV R75, 0x0 ;  /* 0x00000000004b7802 */ /* 0x000fc60000000f00 */
[----:B------:R1:W-:Y:S04]  /*87a0*/  STL [R4], R2 ;  /* 0x0000000204007387 */ /* 0x0003e80000100800 */
[----:B------:R1:W-:Y:S04]  /*87b0*/  STL [R4+0x4], R3 ;  /* 0x0000040304007387 */ /* 0x0003e80000100800 */
[----:B------:R1:W-:Y:S01]  /*87c0*/  STL [R4+0x8], R5 ;  /* 0x0000080504007387 */ /* 0x0003e20000100800 */
[----:B------:R-:W-:Y:S05]  /*87d0*/  RET.REL.NODEC R74 `(_ZN7cutlass13device_kernelIN5flash19enable_sm80_to_sm89INS1_16FlashAttnBwdSm80INS1_25CollectiveMainloopBwdSm80ILi2ELi2EN4cute5tupleIJNS5_1CILi128EEES8_NS7_ILi64EEEEEENS_10bfloat16_tEfNS_4arch4Sm80ELb0ELb1ELb1ELb0ELb1ELb0ELb0ELb0ELi2ELi4ELi4ELi4ELb0EEENS1_24CollectiveEpilogueBwdGQAISA_fSD_Li256ELb0ELb1EEENS1_19SingleTileSchedulerILb0ELb0ELb0ELi128EEEEEEEEEvNT_6ParamsE) ;  /* 0xffff78204a007950 */ /* 0x000fea0003c3ffff */
        .type           $_ZN7cutlass13device_kernelIN5flash19enable_sm80_to_sm89INS1_16FlashAttnBwdSm80INS1_25CollectiveMainloopBwdSm80ILi2ELi2EN4cute5tupleIJNS5_1CILi128EEES8_NS7_ILi64EEEEEENS_10bfloat16_tEfNS_4arch4Sm80ELb0ELb1ELb1ELb0ELb1ELb0ELb0ELb0ELi2ELi4ELi4ELi4ELb0EEENS1_24CollectiveEpilogueBwdGQAISA_fSD_Li256ELb0ELb1EEENS1_19SingleTileSchedulerILb0ELb0ELb0ELi128EEEEEEEEEvNT_6ParamsE$_ZN4cute3eso3ESOILb1ELb0EJNS_5tupleIJNS_1CILi8EEENS2_IJNS3_ILi2EEES5_S5_EEENS3_ILi1EEES6_S7_EEENS2_IJS7_NS2_IJiiiEEENS3_ILi64EEENS2_IJNS3_ILi72EEENS3_ILi144EEENS3_ILi288EEEEEENS3_ILi512EEEEEEEEC2ERKS8_RKSG_,@function
        .size           $_ZN7cutlass13device_kernelIN5flash19enable_sm80_to_sm89INS1_16FlashAttnBwdSm80INS1_25CollectiveMainloopBwdSm80ILi2ELi2EN4cute5tupleIJNS5_1CILi128EEES8_NS7_ILi64EEEEEENS_10bfloat16_tEfNS_4arch4Sm80ELb0ELb1ELb1ELb0ELb1ELb0ELb0ELb0ELi2ELi4ELi4ELi4ELb0EEENS1_24CollectiveEpilogueBwdGQAISA_fSD_Li256ELb0ELb1EEENS1_19SingleTileSchedulerILb0ELb0ELb0ELi128EEEEEEEEEvNT_6ParamsE$_ZN4cute3eso3ESOILb1ELb0EJNS_5tupleIJNS_1CILi8EEENS2_IJNS3_ILi2EEES5_S5_EEENS3_ILi1EEES6_S7_EEENS2_IJS7_NS2_IJiiiEEENS3_ILi64EEENS2_IJNS3_ILi72EEENS3_ILi144EEENS3_ILi288EEEEEENS3_ILi512EEEEEEEEC2ERKS8_RKSG_,($_ZN7cutlass13device_kernelIN5flash19enable_sm80_to_sm89INS1_16FlashAttnBwdSm80INS1_25CollectiveMainloopBwdSm80ILi2ELi2EN4cute5tupleIJNS5_1CILi128EEES8_NS7_ILi64EEEEEENS_10bfloat16_tEfNS_4arch4Sm80ELb0ELb1ELb1ELb0ELb1ELb0ELb0ELb0ELi2ELi4ELi4ELi4ELb0EEENS1_24CollectiveEpilogueBwdGQAISA_fSD_Li256ELb0ELb1EEENS1_19SingleTileSchedulerILb0ELb0ELb0ELi128EEEEEEEEEvNT_6ParamsE$_ZN4cute3eso3ESOILb1ELb0EJNS_5tupleIJNS_1CILi8EEENS3_ILi2EEES5_S5_S4_S5_EEENS2_IJNS3_ILi1EEEiiiNS3_ILi72EEENS3_ILi512EEEEEEEEC2ERKS6_RKSA_ - $_ZN7cutlass13device_kernelIN5flash19enable_sm80_to_sm89INS1_16FlashAttnBwdSm80INS1_25CollectiveMainloopBwdSm80ILi2ELi2EN4cute5tupleIJNS5_1CILi128EEES8_NS7_ILi64EEEEEENS_10bfloat16_tEfNS_4arch4Sm80ELb0ELb1ELb1ELb0ELb1ELb0ELb0ELb0ELi2ELi4ELi4ELi4ELb0EEENS1_24CollectiveEpilogueBwdGQAISA_fSD_Li256ELb0ELb1EEENS1_19SingleTileSchedulerILb0ELb0ELb0ELi128EEEEEEEEEvNT_6ParamsE$_ZN4cute3eso3ESOILb1ELb0EJNS_5tupleIJNS_1CILi8EEENS2_IJNS3_ILi2EEES5_S5_EEENS3_ILi1EEES6_S7_EEENS2_IJS7_NS2_IJiiiEEENS3_ILi64EEENS2_IJNS3_ILi72EEENS3_ILi144EEENS3_ILi288EEEEEENS3_ILi512EEEEEEEEC2ERKS8_RKSG_)
$_ZN7cutlass13device_kernelIN5flash19enable_sm80_to_sm89INS1_16FlashAttnBwdSm80INS1_25CollectiveMainloopBwdSm80ILi2ELi2EN4cute5tupleIJNS5_1CILi128EEES8_NS7_ILi64EEEEEENS_10bfloat16_tEfNS_4arch4Sm80ELb0ELb1ELb1ELb0ELb1ELb0ELb0ELb0ELi2ELi4ELi4ELi4ELb0EEENS1_24CollectiveEpilogueBwdGQAISA_fSD_Li256ELb0ELb1EEENS1_19SingleTileSchedulerILb0ELb0ELb0ELi128EEEEEEEEEvNT_6ParamsE$_ZN4cute3eso3ESOILb1ELb0EJNS_5tupleIJNS_1CILi8EEENS2_IJNS3_ILi2EEES5_S5_EEENS3_ILi1EEES6_S7_EEENS2_IJS7_NS2_IJiiiEEENS3_ILi64EEENS2_IJNS3_ILi72EEENS3_ILi144EEENS3_ILi288EEEEEENS3_ILi512EEEEEEEEC2ERKS8_RKSG_:
[----:B------:R-:W-:Y:S01]  /*87e0*/  IADD3 R4, R4, -c[0x0][0x20], RZ ;  /* 0x8000080004047a10 */ /* 0x000fe20007ffe0ff */
[----:B------:R-:W-:Y:S01]  /*87f0*/  IMAD.MOV.U32 R76, RZ, RZ, R8 ;  /* 0x000000ffff4c7224 */ /* 0x000fe200078e0008 */
[----:B------:R-:W-:-:S03]  /*8800*/  MOV R77, 0x0 ;  /* 0x00000000004d7802 */ /* 0x000fc60000000f00 */
[----:B------:R1:W-:Y:S04]  /*8810*/  STL [R4], R2 ;  /* 0x0000000204007387 */ /* 0x0003e80000100800 */
[----:B------:R1:W-:Y:S04]  /*8820*/  STL [R4+0x4], R3 ;  /* 0x0000040304007387 */ /* 0x0003e80000100800 */
[----:B------:R1:W-:Y:S01]  /*8830*/  STL [R4+0x8], R5 ;  /* 0x0000080504007387 */ /* 0x0003e20000100800 */
[----:B------:R-:W-:Y:S05]  /*8840*/  RET.REL.NODEC R76 `(_ZN7cutlass13device_kernelIN5flash19enable_sm80_to_sm89INS1_16FlashAttnBwdSm80INS1_25CollectiveMainloopBwdSm80ILi2ELi2EN4cute5tupleIJNS5_1CILi128EEES8_NS7_ILi64EEEEEENS_10bfloat16_tEfNS_4arch4Sm80ELb0ELb1ELb1ELb0ELb1ELb0ELb0ELb0ELi2ELi4ELi4ELi4ELb0EEENS1_24CollectiveEpilogueBwdGQAISA_fSD_Li256ELb0ELb1EEENS1_19SingleTileSchedulerILb0ELb0ELb0ELi128EEEEEEEEEvNT_6ParamsE) ;  /* 0xffff77b04c007950 */ /* 0x000fea0003c3ffff */
        .type           $_ZN7cutlass13device_kernelIN5flash19enable_sm80_to_sm89INS1_16FlashAttnBwdSm80INS1_25CollectiveMainloopBwdSm80ILi2ELi2EN4cute5tupleIJNS5_1CILi128EEES8_NS7_ILi64EEEEEENS_10bfloat16_tEfNS_4arch4Sm80ELb0ELb1ELb1ELb0ELb1ELb0ELb0ELb0ELi2ELi4ELi4ELi4ELb0EEENS1_24CollectiveEpilogueBwdGQAISA_fSD_Li256ELb0ELb1EEENS1_19SingleTileSchedulerILb0ELb0ELb0ELi128EEEEEEEEEvNT_6ParamsE$_ZN4cute3eso3ESOILb1ELb0EJNS_5tupleIJNS_1CILi8EEENS3_ILi2EEES5_S5_S4_S5_EEENS2_IJNS3_ILi1EEEiiiNS3_ILi72EEENS3_ILi512EEEEEEEEC2ERKS6_RKSA_,@function
        .size           $_ZN7cutlass13device_kernelIN5flash19enable_sm80_to_sm89INS1_16FlashAttnBwdSm80INS1_25CollectiveMainloopBwdSm80ILi2ELi2EN4cute5tupleIJNS5_1CILi128EEES8_NS7_ILi64EEEEEENS_10bfloat16_tEfNS_4arch4Sm80ELb0ELb1ELb1ELb0ELb1ELb0ELb0ELb0ELi2ELi4ELi4ELi4ELb0EEENS1_24CollectiveEpilogueBwdGQAISA_fSD_Li256ELb0ELb1EEENS1_19SingleTileSchedulerILb0ELb0ELb0ELi128EEEEEEEEEvNT_6ParamsE$_ZN4cute3eso3ESOILb1ELb0EJNS_5tupleIJNS_1CILi8EEENS3_ILi2EEES5_S5_S4_S5_EEENS2_IJNS3_ILi1EEEiiiNS3_ILi72EEENS3_ILi512EEEEEEEEC2ERKS6_RKSA_,($_ZN7cutlass13device_kernelIN5flash19enable_sm80_to_sm89INS1_16FlashAttnBwdSm80INS1_25CollectiveMainloopBwdSm80ILi2ELi2EN4cute5tupleIJNS5_1CILi128EEES8_NS7_ILi64EEEEEENS_10bfloat16_tEfNS_4arch4Sm80ELb0ELb1ELb1ELb0ELb1ELb0ELb0ELb0ELi2ELi4ELi4ELi4ELb0EEENS1_24CollectiveEpilogueBwdGQAISA_fSD_Li256ELb0ELb1EEENS1_19SingleTileSchedulerILb0ELb0ELb0ELi128EEEEEEEEEvNT_6ParamsE$_ZN4cute3eso3ESOILb1ELb0EJNS_6LayoutINS_5tupleIJNS3_IJNS3_IJNS3_IJNS_1CILi4EEENS4_ILi2EEEEEENS4_ILi1EEEEEES8_EEENS3_IJNS3_IJNS3_IJS8_S8_EEES8_EEES6_EEEEEENS3_IJNS3_IJNS3_IJNS3_IJS8_NS4_ILi32EEEEEENS4_ILi0EEEEEESH_EEENS3_IJNS3_IJNS3_IJSH_SH_EEESH_EEENS4_ILi64EEEEEEEEEEENS_10ViewEngineIPN7cutlass10bfloat16_tEEEEEC2ERKSP_RKSU_ - $_ZN7cutlass13device_kernelIN5flash19enable_sm80_to_sm89INS1_16FlashAttnBwdSm80INS1_25CollectiveMainloopBwdSm80ILi2ELi2EN4cute5tupleIJNS5_1CILi128EEES8_NS7_ILi64EEEEEENS_10bfloat16_tEfNS_4arch4Sm80ELb0ELb1ELb1ELb0ELb1ELb0ELb0ELb0ELi2ELi4ELi4ELi4ELb0EEENS1_24CollectiveEpilogueBwdGQAISA_fSD_Li256ELb0ELb1EEENS1_19SingleTileSchedulerILb0ELb0ELb0ELi128EEEEEEEEEvNT_6ParamsE$_ZN4cute3eso3ESOILb1ELb0EJNS_5tupleIJNS_1CILi8EEENS3_ILi2EEES5_S5_S4_S5_EEENS2_IJNS3_ILi1EEEiiiNS3_ILi72EEENS3_ILi512EEEEEEEEC2ERKS6_RKSA_)
$_ZN7cutlass13device_kernelIN5flash19enable_sm80_to_sm89INS1_16FlashAttnBwdSm80INS1_25CollectiveMainloopBwdSm80ILi2ELi2EN4cute5tupleIJNS5_1CILi128EEES8_NS7_ILi64EEEEEENS_10bfloat16_tEfNS_4arch4Sm80ELb0ELb1ELb1ELb0ELb1ELb0ELb0ELb0ELi2ELi4ELi4ELi4ELb0EEENS1_24CollectiveEpilogueBwdGQAISA_fSD_Li256ELb0ELb1EEENS1_19SingleTileSchedulerILb0ELb0ELb0ELi128EEEEEEEEEvNT_6ParamsE$_ZN4cute3eso3ESOILb1ELb0EJNS_5tupleIJNS_1CILi8EEENS3_ILi2EEES5_S5_S4_S5_EEENS2_IJNS3_ILi1EEEiiiNS3_ILi72EEENS3_ILi512EEEEEEEEC2ERKS6_RKSA_:
[----:B------:R-:W-:Y:S01]  /*8850*/  IADD3 R4, R4, -c[0x0][0x20], RZ ;  /* 0x8000080004047a10 */ /* 0x000fe20007ffe0ff */
[----:B------:R-:W-:Y:S01]  /*8860*/  IMAD.MOV.U32 R78, RZ, RZ, R8 ;  /* 0x000000ffff4e7224 */ /* 0x000fe200078e0008 */
[----:B------:R-:W-:-:S03]  /*8870*/  MOV R79, 0x0 ;  /* 0x00000000004f7802 */ /* 0x000fc60000000f00 */
[----:B------:R1:W-:Y:S04]  /*8880*/  STL [R4], R2 ;  /* 0x0000000204007387 */ /* 0x0003e80000100800 */
[----:B------:R1:W-:Y:S04]  /*8890*/  STL [R4+0x4], R3 ;  /* 0x0000040304007387 */ /* 0x0003e80000100800 */
[----:B------:R1:W-:Y:S01]  /*88a0*/  STL [R4+0x8], R5 ;  /* 0x0000080504007387 */ /* 0x0003e20000100800 */
[----:B------:R-:W-:Y:S05]  /*88b0*/  RET.REL.NODEC R78 `(_ZN7cutlass13device_kernelIN5flash19enable_sm80_to_sm89INS1_16FlashAttnBwdSm80INS1_25CollectiveMainloopBwdSm80ILi2ELi2EN4cute5tupleIJNS5_1CILi128EEES8_NS7_ILi64EEEEEENS_10bfloat16_tEfNS_4arch4Sm80ELb0ELb1ELb1ELb0ELb1ELb0ELb0ELb0ELi2ELi4ELi4ELi4ELb0EEENS1_24CollectiveEpilogueBwdGQAISA_fSD_Li256ELb0ELb1EEENS1_19SingleTileSchedulerILb0ELb0ELb0ELi128EEEEEEEEEvNT_6ParamsE) ;  /* 0xffff77404e007950 */ /* 0x000fea0003c3ffff */
        .type           $_ZN7cutlass13device_kernelIN5flash19enable_sm80_to_sm89INS1_16FlashAttnBwdSm80INS1_25CollectiveMainloopBwdSm80ILi2ELi2EN4cute5tupleIJNS5_1CILi128EEES8_NS7_ILi64EEEEEENS_10bfloat16_tEfNS_4arch4Sm80ELb0ELb1ELb1ELb0ELb1ELb0ELb0ELb0ELi2ELi4ELi4ELi4ELb0EEENS1_24CollectiveEpilogueBwdGQAISA_fSD_Li256ELb0ELb1EEENS1_19SingleTileSchedulerILb0ELb0ELb0ELi128EEEEEEEEEvNT_6ParamsE$_ZN4cute3eso3ESOILb1ELb0EJNS_6LayoutINS_5tupleIJNS3_IJNS3_IJNS3_IJNS_1CILi4EEENS4_ILi2EEEEEENS4_ILi1EEEEEES8_EEENS3_IJNS3_IJNS3_IJS8_S8_EEES8_EEES6_EEEEEENS3_IJNS3_IJNS3_IJNS3_IJS8_NS4_ILi32EEEEEENS4_ILi0EEEEEESH_EEENS3_IJNS3_IJNS3_IJSH_SH_EEESH_EEENS4_ILi64EEEEEEEEEEENS_10ViewEngineIPN7cutlass10bfloat16_tEEEEEC2ERKSP_RKSU_,@function
        .size           $_ZN7cutlass13device_kernelIN5flash19enable_sm80_to_sm89INS1_16FlashAttnBwdSm80INS1_25CollectiveMainloopBwdSm80ILi2ELi2EN4cute5tupleIJNS5_1CILi128EEES8_NS7_ILi64EEEEEENS_10bfloat16_tEfNS_4arch4Sm80ELb0ELb1ELb1ELb0ELb1ELb0ELb0ELb0ELi2ELi4ELi4ELi4ELb0EEENS1_24CollectiveEpilogueBwdGQAISA_fSD_Li256ELb0ELb1EEENS1_19SingleTileSchedulerILb0ELb0ELb0ELi128EEEEEEEEEvNT_6ParamsE$_ZN4cute3eso3ESOILb1ELb0EJNS_6LayoutINS_5tupleIJNS3_IJNS3_IJNS3_IJNS_1CILi4EEENS4_ILi2EEEEEENS4_ILi1EEEEEES8_EEENS3_IJNS3_IJNS3_IJS8_S8_EEES8_EEES6_EEEEEENS3_IJNS3_IJNS3_IJNS3_IJS8_NS4_ILi32EEEEEENS4_ILi0EEEEEESH_EEENS3_IJNS3_IJNS3_IJSH_SH_EEESH_EEENS4_ILi64EEEEEEEEEEENS_10ViewEngineIPN7cutlass10bfloat16_tEEEEEC2ERKSP_RKSU_,($_ZN7cutlass13device_kernelIN5flash19enable_sm80_to_sm89INS1_16FlashAttnBwdSm80INS1_25CollectiveMainloopBwdSm80ILi2ELi2EN4cute5tupleIJNS5_1CILi128EEES8_NS7_ILi64EEEEEENS_10bfloat16_tEfNS_4arch4Sm80ELb0ELb1ELb1ELb0ELb1ELb0ELb0ELb0ELi2ELi4ELi4ELi4ELb0EEENS1_24CollectiveEpilogueBwdGQAISA_fSD_Li256ELb0ELb1EEENS1_19SingleTileSchedulerILb0ELb0ELb0ELi128EEEEEEEEEvNT_6ParamsE$_ZN4cute3eso3ESOILb1ELb0EJNS_6LayoutINS_5tupleIJNS3_IJNS3_IJNS_1CILi2EEES5_EEENS4_ILi1EEEEEEEEENS3_IJNS3_IJNS3_IJS7_NS4_ILi16EEEEEENS4_ILi0EEEEEEEEEEENS_10ViewEngineIPjEEEEC2ERKSF_RKSI_ - $_ZN7cutlass13device_kernelIN5flash19enable_sm80_to_sm89INS1_16FlashAttnBwdSm80INS1_25CollectiveMainloopBwdSm80ILi2ELi2EN4cute5tupleIJNS5_1CILi128EEES8_NS7_ILi64EEEEEENS_10bfloat16_tEfNS_4arch4Sm80ELb0ELb1ELb1ELb0ELb1ELb0ELb0ELb0ELi2ELi4ELi4ELi4ELb0EEENS1_24CollectiveEpilogueBwdGQAISA_fSD_Li256ELb0ELb1EEENS1_19SingleTileSchedulerILb0ELb0ELb0ELi128EEEEEEEEEvNT_6ParamsE$_ZN4cute3eso3ESOILb1ELb0EJNS_6LayoutINS_5tupleIJNS3_IJNS3_IJNS3_IJNS_1CILi4EEENS4_ILi2EEEEEENS4_ILi1EEEEEES8_EEENS3_IJNS3_IJNS3_IJS8_S8_EEES8_EEES6_EEEEEENS3_IJNS3_IJNS3_IJNS3_IJS8_NS4_ILi32EEEEEENS4_ILi0EEEEEESH_EEENS3_IJNS3_IJNS3_IJSH_SH_EEESH_EEENS4_ILi64EEEEEEEEEEENS_10ViewEngineIPN7cutlass10bfloat16_tEEEEEC2ERKSP_RKSU_)
$_ZN7cutlass13device_kernelIN5flash19enable_sm80_to_sm89INS1_16FlashAttnBwdSm80INS1_25CollectiveMainloopBwdSm80ILi2ELi2EN4cute5tupleIJNS5_1CILi128EEES8_NS7_ILi64EEEEEENS_10bfloat16_tEfNS_4arch4Sm80ELb0ELb1ELb1ELb0ELb1ELb0ELb0ELb0ELi2ELi4ELi4ELi4ELb0EEENS1_24CollectiveEpilogueBwdGQAISA_fSD_Li256ELb0ELb1EEENS1_19SingleTileSchedulerILb0ELb0ELb0ELi128EEEEEEEEEvNT_6ParamsE$_ZN4cute3eso3ESOILb1ELb0EJNS_6LayoutINS_5tupleIJNS3_IJNS3_IJNS3_IJNS_1CILi4EEENS4_ILi2EEEEEENS4_ILi1EEEEEES8_EEENS3_IJNS3_IJNS3_IJS8_S8_EEES8_EEES6_EEEEEENS3_IJNS3_IJNS3_IJNS3_IJS8_NS4_ILi32EEEEEENS4_ILi0EEEEEESH_EEENS3_IJNS3_IJNS3_IJSH_SH_EEESH_EEENS4_ILi64EEEEEEEEEEENS_10ViewEngineIPN7cutlass10bfloat16_tEEEEEC2ERKSP_RKSU_:
[----:B------:R-:W-:Y:S02]  /*88c0*/  IADD3 R4, R69, -c[0x0][0x20], RZ ;  /* 0x8000080045047a10 */ /* 0x000fe40007ffe0ff */
[----:B------:R-:W-:-:S03]  /*88d0*/  MOV R7, 0x0 ;  /* 0x0000000000077802 */ /* 0x000fc60000000f00 */
[----:B------:R1:W-:Y:S01]  /*88e0*/  STL.64 [R4], R2 ;  /* 0x0000000204007387 */ /* 0x0003e20000100a00 */
[----:B------:R-:W-:Y:S05]  /*88f0*/  RET.REL.NODEC R6 `(_ZN7cutlass13device_kernelIN5flash19enable_sm80_to_sm89INS1_16FlashAttnBwdSm80INS1_25CollectiveMainloopBwdSm80ILi2ELi2EN4cute5tupleIJNS5_1CILi128EEES8_NS7_ILi64EEEEEENS_10bfloat16_tEfNS_4arch4Sm80ELb0ELb1ELb1ELb0ELb1ELb0ELb0ELb0ELi2ELi4ELi4ELi4ELb0EEENS1_24CollectiveEpilogueBwdGQAISA_fSD_Li256ELb0ELb1EEENS1_19SingleTileSchedulerILb0ELb0ELb0ELi128EEEEEEEEEvNT_6ParamsE) ;  /* 0xffff770006007950 */ /* 0x000fea0003c3ffff */
        .type           $_ZN7cutlass13device_kernelIN5flash19enable_sm80_to_sm89INS1_16FlashAttnBwdSm80INS1_25CollectiveMainloopBwdSm80ILi2ELi2EN4cute5tupleIJNS5_1CILi128EEES8_NS7_ILi64EEEEEENS_10bfloat16_tEfNS_4arch4Sm80ELb0ELb1ELb1ELb0ELb1ELb0ELb0ELb0ELi2ELi4ELi4ELi4ELb0EEENS1_24CollectiveEpilogueBwdGQAISA_fSD_Li256ELb0ELb1EEENS1_19SingleTileSchedulerILb0ELb0ELb0ELi128EEEEEEEEEvNT_6ParamsE$_ZN4cute3eso3ESOILb1ELb0EJNS_6LayoutINS_5tupleIJNS3_IJNS3_IJNS_1CILi2EEES5_EEENS4_ILi1EEEEEEEEENS3_IJNS3_IJNS3_IJS7_NS4_ILi16EEEEEENS4_ILi0EEEEEEEEEEENS_10ViewEngineIPjEEEEC2ERKSF_RKSI_,@function
        .size           $_ZN7cutlass13device_kernelIN5flash19enable_sm80_to_sm89INS1_16FlashAttnBwdSm80INS1_25CollectiveMainloopBwdSm80ILi2ELi2EN4cute5tupleIJNS5_1CILi128EEES8_NS7_ILi64EEEEEENS_10bfloat16_tEfNS_4arch4Sm80ELb0ELb1ELb1ELb0ELb1ELb0ELb0ELb0ELi2ELi4ELi4ELi4ELb0EEENS1_24CollectiveEpilogueBwdGQAISA_fSD_Li256ELb0ELb1EEENS1_19SingleTileSchedulerILb0ELb0ELb0ELi128EEEEEEEEEvNT_6ParamsE$_ZN4cute3eso3ESOILb1ELb0EJNS_6LayoutINS_5tupleIJNS3_IJNS3_IJNS_1CILi2EEES5_EEENS4_ILi1EEEEEEEEENS3_IJNS3_IJNS3_IJS7_NS4_ILi16EEEEEENS4_ILi0EEEEEEEEEEENS_10ViewEngineIPjEEEEC2ERKSF_RKSI_,($_ZN7cutlass13device_kernelIN5flash19enable_sm80_to_sm89INS1_16FlashAttnBwdSm80INS1_25CollectiveMainloopBwdSm80ILi2ELi2EN4cute5tupleIJNS5_1CILi128EEES8_NS7_ILi64EEEEEENS_10bfloat16_tEfNS_4arch4Sm80ELb0ELb1ELb1ELb0ELb1ELb0ELb0ELb0ELi2ELi4ELi4ELi4ELb0EEENS1_24CollectiveEpilogueBwdGQAISA_fSD_Li256ELb0ELb1EEENS1_19SingleTileSchedulerILb0ELb0ELb0ELi128EEEEEEEEEvNT_6ParamsE$_ZN4cute3eso3ESOILb1ELb0EJNS_6LayoutINS_5tupleIJNS3_IJNS3_IJNS_1CILi4EEENS4_ILi2EEEEEENS4_ILi1EEEEEEEEENS3_IJNS3_IJNS3_IJS8_NS4_ILi32EEEEEENS4_ILi0EEEEEEEEEEENS_10ViewEngineIPN7cutlass10bfloat16_tEEEEEC2ERKSG_RKSL_ - $_ZN7cutlass13device_kernelIN5flash19enable_sm80_to_sm89INS1_16FlashAttnBwdSm80INS1_25CollectiveMainloopBwdSm80ILi2ELi2EN4cute5tupleIJNS5_1CILi128EEES8_NS7_ILi64EEEEEENS_10bfloat16_tEfNS_4arch4Sm80ELb0ELb1ELb1ELb0ELb1ELb0ELb0ELb0ELi2ELi4ELi4ELi4ELb0EEENS1_24CollectiveEpilogueBwdGQAISA_fSD_Li256ELb0ELb1EEENS1_19SingleTileSchedulerILb0ELb0ELb0ELi128EEEEEEEEEvNT_6ParamsE$_ZN4cute3eso3ESOILb1ELb0EJNS_6LayoutINS_5tupleIJNS3_IJNS3_IJNS_1CILi2EEES5_EEENS4_ILi1EEEEEEEEENS3_IJNS3_IJNS3_IJS7_NS4_ILi16EEEEEENS4_ILi0EEEEEEEEEEENS_10ViewEngineIPjEEEEC2ERKSF_RKSI_)
$_ZN7cutlass13device_kernelIN5flash19enable_sm80_to_sm89INS1_16FlashAttnBwdSm80INS1_25CollectiveMainloopBwdSm80ILi2ELi2EN4cute5tupleIJNS5_1CILi128EEES8_NS7_ILi64EEEEEENS_10bfloat16_tEfNS_4arch4Sm80ELb0ELb1ELb1ELb0ELb1ELb0ELb0ELb0ELi2ELi4ELi4ELi4ELb0EEENS1_24CollectiveEpilogueBwdGQAISA_fSD_Li256ELb0ELb1EEENS1_19SingleTileSchedulerILb0ELb0ELb0ELi128EEEEEEEEEvNT_6ParamsE$_ZN4cute3eso3ESOILb1ELb0EJNS_6LayoutINS_5tupleIJNS3_IJNS3_IJNS_1CILi2EEES5_EEENS4_ILi1EEEEEEEEENS3_IJNS3_IJNS3_IJS7_NS4_ILi16EEEEEENS4_ILi0EEEEEEEEEEENS_10ViewEngineIPjEEEEC2ERKSF_RKSI_:
[----:B------:R-:W-:Y:S02]  /*8900*/  IADD3 R2, R69, -c[0x0][0x20], RZ ;  /* 0x8000080045027a10 */ /* 0x000fe40007ffe0ff */
[----:B------:R-:W-:-:S03]  /*8910*/  MOV R7, 0x0 ;  /* 0x0000000000077802 */ /* 0x000fc60000000f00 */
[----:B------:R1:W-:Y:S01]  /*8920*/  STL.64 [R2], R4 ;  /* 0x0000000402007387 */ /* 0x0003e20000100a00 */
[----:B------:R-:W-:Y:S05]  /*8930*/  RET.REL.NODEC R6 `(_ZN7cutlass13device_kernelIN5flash19enable_sm80_to_sm89INS1_16FlashAttnBwdSm80INS1_25CollectiveMainloopBwdSm80ILi2ELi2EN4cute5tupleIJNS5_1CILi128EEES8_NS7_ILi64EEEEEENS_10bfloat16_tEfNS_4arch4Sm80ELb0ELb1ELb1ELb0ELb1ELb0ELb0ELb0ELi2ELi4ELi4ELi4ELb0EEENS1_24CollectiveEpilogueBwdGQAISA_fSD_Li256ELb0ELb1EEENS1_19SingleTileSchedulerILb0ELb0ELb0ELi128EEEEEEEEEvNT_6ParamsE) ;  /* 0xffff76c006007950 */ /* 0x000fea0003c3ffff */
        .type           $_ZN7cutlass13device_kernelIN5flash19enable_sm80_to_sm89INS1_16FlashAttnBwdSm80INS1_25CollectiveMainloopBwdSm80ILi2ELi2EN4cute5tupleIJNS5_1CILi128EEES8_NS7_ILi64EEEEEENS_10bfloat16_tEfNS_4arch4Sm80ELb0ELb1ELb1ELb0ELb1ELb0ELb0ELb0ELi2ELi4ELi4ELi4ELb0EEENS1_24CollectiveEpilogueBwdGQAISA_fSD_Li256ELb0ELb1EEENS1_19SingleTileSchedulerILb0ELb0ELb0ELi128EEEEEEEEEvNT_6ParamsE$_ZN4cute3eso3ESOILb1ELb0EJNS_6LayoutINS_5tupleIJNS3_IJNS3_IJNS_1CILi4EEENS4_ILi2EEEEEENS4_ILi1EEEEEEEEENS3_IJNS3_IJNS3_IJS8_NS4_ILi32EEEEEENS4_ILi0EEEEEEEEEEENS_10ViewEngineIPN7cutlass10bfloat16_tEEEEEC2ERKSG_RKSL_,@function
        .size           $_ZN7cutlass13device_kernelIN5flash19enable_sm80_to_sm89INS1_16FlashAttnBwdSm80INS1_25CollectiveMainloopBwdSm80ILi2ELi2EN4cute5tupleIJNS5_1CILi128EEES8_NS7_ILi64EEEEEENS_10bfloat16_tEfNS_4arch4Sm80ELb0ELb1ELb1ELb0ELb1ELb0ELb0ELb0ELi2ELi4ELi4ELi4ELb0EEENS1_24CollectiveEpilogueBwdGQAISA_fSD_Li256ELb0ELb1EEENS1_19SingleTileSchedulerILb0ELb0ELb0ELi128EEEEEEEEEvNT_6ParamsE$_ZN4cute3eso3ESOILb1ELb0EJNS_6LayoutINS_5tupleIJNS3_IJNS3_IJNS_1CILi4EEENS4_ILi2EEEEEENS4_ILi1EEEEEEEEENS3_IJNS3_IJNS3_IJS8_NS4_ILi32EEEEEENS4_ILi0EEEEEEEEEEENS_10ViewEngineIPN7cutlass10bfloat16_tEEEEEC2ERKSG_RKSL_,($_ZN7cutlass13device_kernelIN5flash19enable_sm80_to_sm89INS1_16FlashAttnBwdSm80INS1_25CollectiveMainloopBwdSm80ILi2ELi2EN4cute5tupleIJNS5_1CILi128EEES8_NS7_ILi64EEEEEENS_10bfloat16_tEfNS_4arch4Sm80ELb0ELb1ELb1ELb0ELb1ELb0ELb0ELb0ELi2ELi4ELi4ELi4ELb0EEENS1_24CollectiveEpilogueBwdGQAISA_fSD_Li256ELb0ELb1EEENS1_19SingleTileSchedulerILb0ELb0ELb0ELi128EEEEEEEEEvNT_6ParamsE$_ZN4cute3eso3ESOILb1ELb0EJNS_6LayoutINS_5tupleIJNS3_IJNS3_IJNS_1CILi4EEENS4_ILi2EEEEEENS4_ILi1EEEEEEEEENS3_IJNS3_IJNS3_IJS8_NS4_ILi32EEEEEENS4_ILi0EEEEEEEEEEEiEEC2ERKSG_RKi - $_ZN7cutlass13device_kernelIN5flash19enable_sm80_to_sm89INS1_16FlashAttnBwdSm80INS1_25CollectiveMainloopBwdSm80ILi2ELi2EN4cute5tupleIJNS5_1CILi128EEES8_NS7_ILi64EEEEEENS_10bfloat16_tEfNS_4arch4Sm80ELb0ELb1ELb1ELb0ELb1ELb0ELb0ELb0ELi2ELi4ELi4ELi4ELb0EEENS1_24CollectiveEpilogueBwdGQAISA_fSD_Li256ELb0ELb1EEENS1_19SingleTileSchedulerILb0ELb0ELb0ELi128EEEEEEEEEvNT_6ParamsE$_ZN4cute3eso3ESOILb1ELb0EJNS_6LayoutINS_5tupleIJNS3_IJNS3_IJNS_1CILi4EEENS4_ILi2EEEEEENS4_ILi1EEEEEEEEENS3_IJNS3_IJNS3_IJS8_NS4_ILi32EEEEEENS4_ILi0EEEEEEEEEEENS_10ViewEngineIPN7cutlass10bfloat16_tEEEEEC2ERKSG_RKSL_)
$_ZN7cutlass13device_kernelIN5flash19enable_sm80_to_sm89INS1_16FlashAttnBwdSm80INS1_25CollectiveMainloopBwdSm80ILi2ELi2EN4cute5tupleIJNS5_1CILi128EEES8_NS7_ILi64EEEEEENS_10bfloat16_tEfNS_4arch4Sm80ELb0ELb1ELb1ELb0ELb1ELb0ELb0ELb0ELi2ELi4ELi4ELi4ELb0EEENS1_24CollectiveEpilogueBwdGQAISA_fSD_Li256ELb0ELb1EEENS1_19SingleTileSchedulerILb0ELb0ELb0ELi128EEEEEEEEEvNT_6ParamsE$_ZN4cute3eso3ESOILb1ELb0EJNS_6LayoutINS_5tupleIJNS3_IJNS3_IJNS_1CILi4EEENS4_ILi2EEEEEENS4_ILi1EEEEEEEEENS3_IJNS3_IJNS3_IJS8_NS4_ILi32EEEEEENS4_ILi0EEEEEEEEEEENS_10ViewEngineIPN7cutlass10bfloat16_tEEEEEC2ERKSG_RKSL_:
[----:B------:R-:W-:Y:S01]  /*8940*/  IADD3 R2, R69, -c[0x0][0x20], RZ ;  /* 0x8000080045027a10 */ /* 0x000fe20007ffe0ff */
[----:B------:R-:W-:Y:S01]  /*8950*/  IMAD.MOV.U32 R9, RZ, RZ, R3 ;  /* 0x000000ffff097224 */ /* 0x000fe200078e0003 */
[----:B------:R-:W-:-:S04]  /*8960*/  MOV R5, 0x0 ;  /* 0x0000000000057802 */ /* 0x000fc80000000f00 */
[----:B------:R1:W-:Y:S01]  /*8970*/  STL.64 [R2], R8 ;  /* 0x0000000802007387 */ /* 0x0003e20000100a00 */
[----:B------:R-:W-:Y:S05]  /*8980*/  RET.REL.NODEC R4 `(_ZN7cutlass13device_kernelIN5flash19enable_sm80_to_sm89INS1_16FlashAttnBwdSm80INS1_25CollectiveMainloopBwdSm80ILi2ELi2EN4cute5tupleIJNS5_1CILi128EEES8_NS7_ILi64EEEEEENS_10bfloat16_tEfNS_4arch4Sm80ELb0ELb1ELb1ELb0ELb1ELb0ELb0ELb0ELi2ELi4ELi4ELi4ELb0EEENS1_24CollectiveEpilogueBwdGQAISA_fSD_Li256ELb0ELb1EEENS1_19SingleTileSchedulerILb0ELb0ELb0ELi128EEEEEEEEEvNT_6ParamsE) ;  /* 0xffff767004007950 */ /* 0x000fea0003c3ffff */
        .type           $_ZN7cutlass13device_kernelIN5flash19enable_sm80_to_sm89INS1_16FlashAttnBwdSm80INS1_25CollectiveMainloopBwdSm80ILi2ELi2EN4cute5tupleIJNS5_1CILi128EEES8_NS7_ILi64EEEEEENS_10bfloat16_tEfNS_4arch4Sm80ELb0ELb1ELb1ELb0ELb1ELb0ELb0ELb0ELi2ELi4ELi4ELi4ELb0EEENS1_24CollectiveEpilogueBwdGQAISA_fSD_Li256ELb0ELb1EEENS1_19SingleTileSchedulerILb0ELb0ELb0ELi128EEEEEEEEEvNT_6ParamsE$_ZN4cute3eso3ESOILb1ELb0EJNS_6LayoutINS_5tupleIJNS3_IJNS3_IJNS_1CILi4EEENS4_ILi2EEEEEENS4_ILi1EEEEEEEEENS3_IJNS3_IJNS3_IJS8_NS4_ILi32EEEEEENS4_ILi0EEEEEEEEEEEiEEC2ERKSG_RKi,@function
        .size           $_ZN7cutlass13device_kernelIN5flash19enable_sm80_to_sm89INS1_16FlashAttnBwdSm80INS1_25CollectiveMainloopBwdSm80ILi2ELi2EN4cute5tupleIJNS5_1CILi128EEES8_NS7_ILi64EEEEEENS_10bfloat16_tEfNS_4arch4Sm80ELb0ELb1ELb1ELb0ELb1ELb0ELb0ELb0ELi2ELi4ELi4ELi4ELb0EEENS1_24CollectiveEpilogueBwdGQAISA_fSD_Li256ELb0ELb1EEENS1_19SingleTileSchedulerILb0ELb0ELb0ELi128EEEEEEEEEvNT_6ParamsE$_ZN4cute3eso3ESOILb1ELb0EJNS_6LayoutINS_5tupleIJNS3_IJNS3_IJNS_1CILi4EEENS4_ILi2EEEEEENS4_ILi1EEEEEEEEENS3_IJNS3_IJNS3_IJS8_NS4_ILi32EEEEEENS4_ILi0EEEEEEEEEEEiEEC2ERKSG_RKi,($_ZN7cutlass13device_kernelIN5flash19enable_sm80_to_sm89INS1_16FlashAttnBwdSm80INS1_25CollectiveMainloopBwdSm80ILi2ELi2EN4cute5tupleIJNS5_1CILi128EEES8_NS7_ILi64EEEEEENS_10bfloat16_tEfNS_4arch4Sm80ELb0ELb1ELb1ELb0ELb1ELb0ELb0ELb0ELi2ELi4ELi4ELi4ELb0EEENS1_24CollectiveEpilogueBwdGQAISA_fSD_Li256ELb0ELb1EEENS1_19SingleTileSchedulerILb0ELb0ELb0ELi128EEEEEEEEEvNT_6ParamsE$_ZN4cute3eso3ESOILb1ELb0EJNS_6LayoutINS_5tupleIJNS3_IJNS3_IJNS_1CILi4EEENS4_ILi2EEEEEENS4_ILi1EEEEEENS3_IJS6_EEEEEENS3_IJNS3_IJNS3_IJS8_NS4_ILi32EEEEEENS4_ILi0EEEEEENS3_IJNS4_ILi64EEEEEEEEEEENS_10ViewEngineIPN7cutlass10bfloat16_tEEEEEC2ERKSJ_RKSO_ - $_ZN7cutlass13device_kernelIN5flash19enable_sm80_to_sm89INS1_16FlashAttnBwdSm80INS1_25CollectiveMainloopBwdSm80ILi2ELi2EN4cute5tupleIJNS5_1CILi128EEES8_NS7_ILi64EEEEEENS_10bfloat16_tEfNS_4arch4Sm80ELb0ELb1ELb1ELb0ELb1ELb0ELb0ELb0ELi2ELi4ELi4ELi4ELb0EEENS1_24CollectiveEpilogueBwdGQAISA_fSD_Li256ELb0ELb1EEENS1_19SingleTileSchedulerILb0ELb0ELb0ELi128EEEEEEEEEvNT_6ParamsE$_ZN4cute3eso3ESOILb1ELb0EJNS_6LayoutINS_5tupleIJNS3_IJNS3_IJNS_1CILi4EEENS4_ILi2EEEEEENS4_ILi1EEEEEEEEENS3_IJNS3_IJNS3_IJS8_NS4_ILi32EEEEEENS4_ILi0EEEEEEEEEEEiEEC2ERKSG_RKi)
$_ZN7cutlass13device_kernelIN5flash19enable_sm80_to_sm89INS1_16FlashAttnBwdSm80INS1_25CollectiveMainloopBwdSm80ILi2ELi2EN4cute5tupleIJNS5_1CILi128EEES8_NS7_ILi64EEEEEENS_10bfloat16_tEfNS_4arch4Sm80ELb0ELb1ELb1ELb0ELb1ELb0ELb0ELb0ELi2ELi4ELi4ELi4ELb0EEENS1_24CollectiveEpilogueBwdGQAISA_fSD_Li256ELb0ELb1EEENS1_19SingleTileSchedulerILb0ELb0ELb0ELi128EEEEEEEEEvNT_6ParamsE$_ZN4cute3eso3ESOILb1ELb0EJNS_6LayoutINS_5tupleIJNS3_IJNS3_IJNS_1CILi4EEENS4_ILi2EEEEEENS4_ILi1EEEEEEEEENS3_IJNS3_IJNS3_IJS8_NS4_ILi32EEEEEENS4_ILi0EEEEEEEEEEEiEEC2ERKSG_RKi:
[----:B------:R-:W-:Y:S02]  /*8990*/  IADD3 R2, R69, -c[0x0][0x20], RZ ;  /* 0x8000080045027a10 */ /* 0x000fe40007ffe0ff */
[----:B------:R-:W-:-:S03]  /*89a0*/  MOV R5, 0x0 ;  /* 0x0000000000057802 */ /* 0x000fc60000000f00 */
[----:B------:R1:W-:Y:S01]  /*89b0*/  STL [R2], R3 ;  /* 0x0000000302007387 */ /* 0x0003e20000100800 */
[----:B------:R-:W-:Y:S05]  /*89c0*/  RET.REL.NODEC R4 `(_ZN7cutlass13device_kernelIN5flash19enable_sm80_to_sm89INS1_16FlashAttnBwdSm80INS1_25CollectiveMainloopBwdSm80ILi2ELi2EN4cute5tupleIJNS5_1CILi128EEES8_NS7_ILi64EEEEEENS_10bfloat16_tEfNS_4arch4Sm80ELb0ELb1ELb1ELb0ELb1ELb0ELb0ELb0ELi2ELi4ELi4ELi4ELb0EEENS1_24CollectiveEpilogueBwdGQAISA_fSD_Li256ELb0ELb1EEENS1_19SingleTileSchedulerILb0ELb0ELb0ELi128EEEEEEEEEvNT_6ParamsE) ;  /* 0xffff763004007950 */ /* 0x000fea0003c3ffff */
        .type           $_ZN7cutlass13device_kernelIN5flash19enable_sm80_to_sm89INS1_16FlashAttnBwdSm80INS1_25CollectiveMainloopBwdSm80ILi2ELi2EN4cute5tupleIJNS5_1CILi128EEES8_NS7_ILi64EEEEEENS_10bfloat16_tEfNS_4arch4Sm80ELb0ELb1ELb1ELb0ELb1ELb0ELb0ELb0ELi2ELi4ELi4ELi4ELb0EEENS1_24CollectiveEpilogueBwdGQAISA_fSD_Li256ELb0ELb1EEENS1_19SingleTileSchedulerILb0ELb0ELb0ELi128EEEEEEEEEvNT_6ParamsE$_ZN4cute3eso3ESOILb1ELb0EJNS_6LayoutINS_5tupleIJNS3_IJNS3_IJNS_1CILi4EEENS4_ILi2EEEEEENS4_ILi1EEEEEENS3_IJS6_EEEEEENS3_IJNS3_IJNS3_IJS8_NS4_ILi32EEEEEENS4_ILi0EEEEEENS3_IJNS4_ILi64EEEEEEEEEEENS_10ViewEngineIPN7cutlass10bfloat16_tEEEEEC2ERKSJ_RKSO_,@function
        .size           $_ZN7cutlass13device_kernelIN5flash19enable_sm80_to_sm89INS1_16FlashAttnBwdSm80INS1_25CollectiveMainloopBwdSm80ILi2ELi2EN4cute5tupleIJNS5_1CILi128EEES8_NS7_ILi64EEEEEENS_10bfloat16_tEfNS_4arch4Sm80ELb0ELb1ELb1ELb0ELb1ELb0ELb0ELb0ELi2ELi4ELi4ELi4ELb0EEENS1_24CollectiveEpilogueBwdGQAISA_fSD_Li256ELb0ELb1EEENS1_19SingleTileSchedulerILb0ELb0ELb0ELi128EEEEEEEEEvNT_6ParamsE$_ZN4cute3eso3ESOILb1ELb0EJNS_6LayoutINS_5tupleIJNS3_IJNS3_IJNS_1CILi4EEENS4_ILi2EEEEEENS4_ILi1EEEEEENS3_IJS6_EEEEEENS3_IJNS3_IJNS3_IJS8_NS4_ILi32EEEEEENS4_ILi0EEEEEENS3_IJNS4_ILi64EEEEEEEEEEENS_10ViewEngineIPN7cutlass10bfloat16_tEEEEEC2ERKSJ_RKSO_,($_ZN7cutlass13device_kernelIN5flash19enable_sm80_to_sm89INS1_16FlashAttnBwdSm80INS1_25CollectiveMainloopBwdSm80ILi2ELi2EN4cute5tupleIJNS5_1CILi128EEES8_NS7_ILi64EEEEEENS_10bfloat16_tEfNS_4arch4Sm80ELb0ELb1ELb1ELb0ELb1ELb0ELb0ELb0ELi2ELi4ELi4ELi4ELb0EEENS1_24CollectiveEpilogueBwdGQAISA_fSD_Li256ELb0ELb1EEENS1_19SingleTileSchedulerILb0ELb0ELb0ELi128EEEEEEEEEvNT_6ParamsE$_ZN4cute3eso3ESOILb1ELb0EJNS_6LayoutINS_5tupleIJNS3_IJNS3_IJNS_1CILi4EEENS4_ILi2EEEEEENS4_ILi1EEEEEES6_EEENS3_IJNS3_IJNS3_IJS8_NS4_ILi32EEEEEENS4_ILi0EEEEEENS4_ILi64EEEEEEEENS_10ViewEngineIPN7cutlass10bfloat16_tEEEEEC2ERKSH_RKSM_ - $_ZN7cutlass13device_kernelIN5flash19enable_sm80_to_sm89INS1_16FlashAttnBwdSm80INS1_25CollectiveMainloopBwdSm80ILi2ELi2EN4cute5tupleIJNS5_1CILi128EEES8_NS7_ILi64EEEEEENS_10bfloat16_tEfNS_4arch4Sm80ELb0ELb1ELb1ELb0ELb1ELb0ELb0ELb0ELi2ELi4ELi4ELi4ELb0EEENS1_24CollectiveEpilogueBwdGQAISA_fSD_Li256ELb0ELb1EEENS1_19SingleTileSchedulerILb0ELb0ELb0ELi128EEEEEEEEEvNT_6ParamsE$_ZN4cute3eso3ESOILb1ELb0EJNS_6LayoutINS_5tupleIJNS3_IJNS3_IJNS_1CILi4EEENS4_ILi2EEEEEENS4_ILi1EEEEEENS3_IJS6_EEEEEENS3_IJNS3_IJNS3_IJS8_NS4_ILi32EEEEEENS4_ILi0EEEEEENS3_IJNS4_ILi64EEEEEEEEEEENS_10ViewEngineIPN7cutlass10bfloat16_tEEEEEC2ERKSJ_RKSO_)
$_ZN7cutlass13device_kernelIN5flash19enable_sm80_to_sm89INS1_16FlashAttnBwdSm80INS1_25CollectiveMainloopBwdSm80ILi2ELi2EN4cute5tupleIJNS5_1CILi128EEES8_NS7_ILi64EEEEEENS_10bfloat16_tEfNS_4arch4Sm80ELb0ELb1ELb1ELb0ELb1ELb0ELb0ELb0ELi2ELi4ELi4ELi4ELb0EEENS1_24CollectiveEpilogueBwdGQAISA_fSD_Li256ELb0ELb1EEENS1_19SingleTileSchedulerILb0ELb0ELb0ELi128EEEEEEEEEvNT_6ParamsE$_ZN4cute3eso3ESOILb1ELb0EJNS_6LayoutINS_5tupleIJNS3_IJNS3_IJNS_1CILi4EEENS4_ILi2EEEEEENS4_ILi1EEEEEENS3_IJS6_EEEEEENS3_IJNS3_IJNS3_IJS8_NS4_ILi32EEEEEENS4_ILi0EEEEEENS3_IJNS4_ILi64EEEEEEEEEEENS_10ViewEngineIPN7cutlass10bfloat16_tEEEEEC2ERKSJ_RKSO_:
[----:B------:R-:W-:Y:S02]  /*89d0*/  IADD3 R2, R69, -c[0x0][0x20], RZ ;  /* 0x8000080045027a10 */ /* 0x000fe40007ffe0ff */
[----:B------:R-:W-:-:S03]  /*89e0*/  MOV R7, 0x0 ;  /* 0x0000000000077802 */ /* 0x000fc60000000f00 */
[----:B------:R1:W-:Y:S01]  /*89f0*/  STL.64 [R2], R4 ;  /* 0x0000000402007387 */ /* 0x0003e20000100a00 */
[----:B------:R-:W-:Y:S05]  /*8a00*/  RET.REL.NODEC R6 `(_ZN7cutlass13device_kernelIN5flash19enable_sm80_to_sm89INS1_16FlashAttnBwdSm80INS1_25CollectiveMainloopBwdSm80ILi2ELi2EN4cute5tupleIJNS5_1CILi128EEES8_NS7_ILi64EEEEEENS_10bfloat16_tEfNS_4arch4Sm80ELb0ELb1ELb1ELb0ELb1ELb0ELb0ELb0ELi2ELi4ELi4ELi4ELb0EEENS1_24CollectiveEpilogueBwdGQAISA_fSD_Li256ELb0ELb1EEENS1_19SingleTileSchedulerILb0ELb0ELb0ELi128EEEEEEEEEvNT_6ParamsE) ;  /* 0xffff75f006007950 */ /* 0x000fea0003c3ffff */
        .type           $_ZN7cutlass13device_kernelIN5flash19enable_sm80_to_sm89INS1_16FlashAttnBwdSm80INS1_25CollectiveMainloopBwdSm80ILi2ELi2EN4cute5tupleIJNS5_1CILi128EEES8_NS7_ILi64EEEEEENS_10bfloat16_tEfNS_4arch4Sm80ELb0ELb1ELb1ELb0ELb1ELb0ELb0ELb0ELi2ELi4ELi4ELi4ELb0EEENS1_24CollectiveEpilogueBwdGQAISA_fSD_Li256ELb0ELb1EEENS1_19SingleTileSchedulerILb0ELb0ELb0ELi128EEEEEEEEEvNT_6ParamsE$_ZN4cute3eso3ESOILb1ELb0EJNS_6LayoutINS_5tupleIJNS3_IJNS3_IJNS_1CILi4EEENS4_ILi2EEEEEENS4_ILi1EEEEEES6_EEENS3_IJNS3_IJNS3_IJS8_NS4_ILi32EEEEEENS4_ILi0EEEEEENS4_ILi64EEEEEEEENS_10ViewEngineIPN7cutlass10bfloat16_tEEEEEC2ERKSH_RKSM_,@function
        .size           $_ZN7cutlass13device_kernelIN5flash19enable_sm80_to_sm89INS1_16FlashAttnBwdSm80INS1_25CollectiveMainloopBwdSm80ILi2ELi2EN4cute5tupleIJNS5_1CILi128EEES8_NS7_ILi64EEEEEENS_10bfloat16_tEfNS_4arch4Sm80ELb0ELb1ELb1ELb0ELb1ELb0ELb0ELb0ELi2ELi4ELi4ELi4ELb0EEENS1_24CollectiveEpilogueBwdGQAISA_fSD_Li256ELb0ELb1EEENS1_19SingleTileSchedulerILb0ELb0ELb0ELi128EEEEEEEEEvNT_6ParamsE$_ZN4cute3eso3ESOILb1ELb0EJNS_6LayoutINS_5tupleIJNS3_IJNS3_IJNS_1CILi4EEENS4_ILi2EEEEEENS4_ILi1EEEEEES6_EEENS3_IJNS3_IJNS3_IJS8_NS4_ILi32EEEEEENS4_ILi0EEEEEENS4_ILi64EEEEEEEENS_10ViewEngineIPN7cutlass10bfloat16_tEEEEEC2ERKSH_RKSM_,($_ZN7cutlass13device_kernelIN5flash19enable_sm80_to_sm89INS1_16FlashAttnBwdSm80INS1_25CollectiveMainloopBwdSm80ILi2ELi2EN4cute5tupleIJNS5_1CILi128EEES8_NS7_ILi64EEEEEENS_10bfloat16_tEfNS_4arch4Sm80ELb0ELb1ELb1ELb0ELb1ELb0ELb0ELb0ELi2ELi4ELi4ELi4ELb0EEENS1_24CollectiveEpilogueBwdGQAISA_fSD_Li256ELb0ELb1EEENS1_19SingleTileSchedulerILb0ELb0ELb0ELi128EEEEEEEEEvNT_6ParamsE$_ZN4cute3eso3ESOILb1ELb0EJNS_6LayoutINS_5tupleIJNS3_IJNS3_IJNS_1CILi4EEENS4_ILi2EEEEEENS4_ILi1EEEEEES6_EEENS3_IJNS3_IJNS3_IJS8_NS4_ILi32EEEEEENS4_ILi0EEEEEENS4_ILi64EEEEEEEEiEEC2ERKSH_RKi - $_ZN7cutlass13device_kernelIN5flash19enable_sm80_to_sm89INS1_16FlashAttnBwdSm80INS1_25CollectiveMainloopBwdSm80ILi2ELi2EN4cute5tupleIJNS5_1CILi128EEES8_NS7_ILi64EEEEEENS_10bfloat16_tEfNS_4arch4Sm80ELb0ELb1ELb1ELb0ELb1ELb0ELb0ELb0ELi2ELi4ELi4ELi4ELb0EEENS1_24CollectiveEpilogueBwdGQAISA_fSD_Li256ELb0ELb1EEENS1_19SingleTileSchedulerILb0ELb0ELb0ELi128EEEEEEEEEvNT_6ParamsE$_ZN4cute3eso3ESOILb1ELb0EJNS_6LayoutINS_5tupleIJNS3_IJNS3_IJNS_1CILi4EEENS4_ILi2EEEEEENS4_ILi1EEEEEES6_EEENS3_IJNS3_IJNS3_IJS8_NS4_ILi32EEEEEENS4_ILi0EEEEEENS4_ILi64EEEEEEEENS_10ViewEngineIPN7cutlass10bfloat16_tEEEEEC2ERKSH_RKSM_)
$_ZN7cutlass13device_kernelIN5flash19enable_sm80_to_sm89INS1_16FlashAttnBwdSm80INS1_25CollectiveMainloopBwdSm80ILi2ELi2EN4cute5tupleIJNS5_1CILi128EEES8_NS7_ILi64EEEEEENS_10bfloat16_tEfNS_4arch4Sm80ELb0ELb1ELb1ELb0ELb1ELb0ELb0ELb0ELi2ELi4ELi4ELi4ELb0EEENS1_24CollectiveEpilogueBwdGQAISA_fSD_Li256ELb0ELb1EEENS1_19SingleTileSchedulerILb0ELb0ELb0ELi128EEEEEEEEEvNT_6ParamsE$_ZN4cute3eso3ESOILb1ELb0EJNS_6LayoutINS_5tupleIJNS3_IJNS3_IJNS_1CILi4EEENS4_ILi2EEEEEENS4_ILi1EEEEEES6_EEENS3_IJNS3_IJNS3_IJS8_NS4_ILi32EEEEEENS4_ILi0EEEEEENS4_ILi64EEEEEEEENS_10ViewEngineIPN7cutlass10bfloat16_tEEEEEC2ERKSH_RKSM_:
[----:B------:R-:W-:Y:S02]  /*8a10*/  IADD3 R2, R69, -c[0x0][0x20], RZ ;  /* 0x8000080045027a10 */ /* 0x000fe40007ffe0ff */
[----:B------:R-:W-:-:S03]  /*8a20*/  MOV R7, 0x0 ;  /* 0x0000000000077802 */ /* 0x000fc60000000f00 */
[----:B------:R1:W-:Y:S01]  /*8a30*/  STL.64 [R2], R8 ;  /* 0x0000000802007387 */ /* 0x0003e20000100a00 */
[----:B------:R-:W-:Y:S05]  /*8a40*/  RET.REL.NODEC R6 `(_ZN7cutlass13device_kernelIN5flash19enable_sm80_to_sm89INS1_16FlashAttnBwdSm80INS1_25CollectiveMainloopBwdSm80ILi2ELi2EN4cute5tupleIJNS5_1CILi128EEES8_NS7_ILi64EEEEEENS_10bfloat16_tEfNS_4arch4Sm80ELb0ELb1ELb1ELb0ELb1ELb0ELb0ELb0ELi2ELi4ELi4ELi4ELb0EEENS1_24CollectiveEpilogueBwdGQAISA_fSD_Li256ELb0ELb1EEENS1_19SingleTileSchedulerILb0ELb0ELb0ELi128EEEEEEEEEvNT_6ParamsE) ;  /* 0xffff75b006007950 */ /* 0x000fea0003c3ffff */
        .type           $_ZN7cutlass13device_kernelIN5flash19enable_sm80_to_sm89INS1_16FlashAttnBwdSm80INS1_25CollectiveMainloopBwdSm80ILi2ELi2EN4cute5tupleIJNS5_1CILi128EEES8_NS7_ILi64EEEEEENS_10bfloat16_tEfNS_4arch4Sm80ELb0ELb1ELb1ELb0ELb1ELb0ELb0ELb0ELi2ELi4ELi4ELi4ELb0EEENS1_24CollectiveEpilogueBwdGQAISA_fSD_Li256ELb0ELb1EEENS1_19SingleTileSchedulerILb0ELb0ELb0ELi128EEEEEEEEEvNT_6ParamsE$_ZN4cute3eso3ESOILb1ELb0EJNS_6LayoutINS_5tupleIJNS3_IJNS3_IJNS_1CILi4EEENS4_ILi2EEEEEENS4_ILi1EEEEEES6_EEENS3_IJNS3_IJNS3_IJS8_NS4_ILi32EEEEEENS4_ILi0EEEEEENS4_ILi64EEEEEEEEiEEC2ERKSH_RKi,@function
        .size           $_ZN7cutlass13device_kernelIN5flash19enable_sm80_to_sm89INS1_16FlashAttnBwdSm80INS1_25CollectiveMainloopBwdSm80ILi2ELi2EN4cute5tupleIJNS5_1CILi128EEES8_NS7_ILi64EEEEEENS_10bfloat16_tEfNS_4arch4Sm80ELb0ELb1ELb1ELb0ELb1ELb0ELb0ELb0ELi2ELi4ELi4ELi4ELb0EEENS1_24CollectiveEpilogueBwdGQAISA_fSD_Li256ELb0ELb1EEENS1_19SingleTileSchedulerILb0ELb0ELb0ELi128EEEEEEEEEvNT_6ParamsE$_ZN4cute3eso3ESOILb1ELb0EJNS_6LayoutINS_5tupleIJNS3_IJNS3_IJNS_1CILi4EEENS4_ILi2EEEEEENS4_ILi1EEEEEES6_EEENS3_IJNS3_IJNS3_IJS8_NS4_ILi32EEEEEENS4_ILi0EEEEEENS4_ILi64EEEEEEEEiEEC2ERKSH_RKi,($_ZN7cutlass13device_kernelIN5flash19enable_sm80_to_sm89INS1_16FlashAttnBwdSm80INS1_25CollectiveMainloopBwdSm80ILi2ELi2EN4cute5tupleIJNS5_1CILi128EEES8_NS7_ILi64EEEEEENS_10bfloat16_tEfNS_4arch4Sm80ELb0ELb1ELb1ELb0ELb1ELb0ELb0ELb0ELi2ELi4ELi4ELi4ELb0EEENS1_24CollectiveEpilogueBwdGQAISA_fSD_Li256ELb0ELb1EEENS1_19SingleTileSchedulerILb0ELb0ELb0ELi128EEEEEEEEEvNT_6ParamsE$_ZN4cute3eso3ESOILb1ELb0EJNS_6LayoutINS_5tupleIJNS3_IJNS3_IJNS_1CILi4EEENS4_ILi2EEEEEENS4_ILi1EEEEEES6_NS4_ILi8EEEEEENS3_IJNS3_IJNS3_IJS8_NS4_ILi32EEEEEENS4_ILi0EEEEEENS4_ILi64EEES5_EEEEENS_10ViewEngineIPN7cutlass10bfloat16_tEEEEEC2ERKSI_RKSN_ - $_ZN7cutlass13device_kernelIN5flash19enable_sm80_to_sm89INS1_16FlashAttnBwdSm80INS1_25CollectiveMainloopBwdSm80ILi2ELi2EN4cute5tupleIJNS5_1CILi128EEES8_NS7_ILi64EEEEEENS_10bfloat16_tEfNS_4arch4Sm80ELb0ELb1ELb1ELb0ELb1ELb0ELb0ELb0ELi2ELi4ELi4ELi4ELb0EEENS1_24CollectiveEpilogueBwdGQAISA_fSD_Li256ELb0ELb1EEENS1_19SingleTileSchedulerILb0ELb0ELb0ELi128EEEEEEEEEvNT_6ParamsE$_ZN4cute3eso3ESOILb1ELb0EJNS_6LayoutINS_5tupleIJNS3_IJNS3_IJNS_1CILi4EEENS4_ILi2EEEEEENS4_ILi1EEEEEES6_EEENS3_IJNS3_IJNS3_IJS8_NS4_ILi32EEEEEENS4_ILi0EEEEEENS4_ILi64EEEEEEEEiEEC2ERKSH_RKi)
$_ZN7cutlass13device_kernelIN5flash19enable_sm80_to_sm89INS1_16FlashAttnBwdSm80INS1_25CollectiveMainloopBwdSm80ILi2ELi2EN4cute5tupleIJNS5_1CILi128EEES8_NS7_ILi64EEEEEENS_10bfloat16_tEfNS_4arch4Sm80ELb0ELb1ELb1ELb0ELb1ELb0ELb0ELb0ELi2ELi4ELi4ELi4ELb0EEENS1_24CollectiveEpilogueBwdGQAISA_fSD_Li256ELb0ELb1EEENS1_19SingleTileSchedulerILb0ELb0ELb0ELi128EEEEEEEEEvNT_6ParamsE$_ZN4cute3eso3ESOILb1ELb0EJNS_6LayoutINS_5tupleIJNS3_IJNS3_IJNS_1CILi4EEENS4_ILi2EEEEEENS4_ILi1EEEEEES6_EEENS3_IJNS3_IJNS3_IJS8_NS4_ILi32EEEEEENS4_ILi0EEEEEENS4_ILi64EEEEEEEEiEEC2ERKSH_RKi:
[----:B------:R-:W-:Y:S02]  /*8a50*/  IADD3 R2, R60, -c[0x0][0x20], RZ ;  /* 0x800008003c027a10 */ /* 0x000fe40007ffe0ff */
[----:B------:R-:W-:-:S03]  /*8a60*/  MOV R5, 0x0 ;  /* 0x0000000000057802 */ /* 0x000fc60000000f00 */
[----:B------:R1:W-:Y:S01]  /*8a70*/  STL [R2], R3 ;  /* 0x0000000302007387 */ /* 0x0003e20000100800 */
[----:B------:R-:W-:Y:S05]  /*8a80*/  RET.REL.NODEC R4 `(_ZN7cutlass13device_kernelIN5flash19enable_sm80_to_sm89INS1_16FlashAttnBwdSm80INS1_25CollectiveMainloopBwdSm80ILi2ELi2EN4cute5tupleIJNS5_1CILi128EEES8_NS7_ILi64EEEEEENS_10bfloat16_tEfNS_4arch4Sm80ELb0ELb1ELb1ELb0ELb1ELb0ELb0ELb0ELi2ELi4ELi4ELi4ELb0EEENS1_24CollectiveEpilogueBwdGQAISA_fSD_Li256ELb0ELb1EEENS1_19SingleTileSchedulerILb0ELb0ELb0ELi128EEEEEEEEEvNT_6ParamsE) ;  /* 0xffff757004007950 */ /* 0x000fea0003c3ffff */
        .type           $_ZN7cutlass13device_kernelIN5flash19enable_sm80_to_sm89INS1_16FlashAttnBwdSm80INS1_25CollectiveMainloopBwdSm80ILi2ELi2EN4cute5tupleIJNS5_1CILi128EEES8_NS7_ILi64EEEEEENS_10bfloat16_tEfNS_4arch4Sm80ELb0ELb1ELb1ELb0ELb1ELb0ELb0ELb0ELi2ELi4ELi4ELi4ELb0EEENS1_24CollectiveEpilogueBwdGQAISA_fSD_Li256ELb0ELb1EEENS1_19SingleTileSchedulerILb0ELb0ELb0ELi128EEEEEEEEEvNT_6ParamsE$_ZN4cute3eso3ESOILb1ELb0EJNS_6LayoutINS_5tupleIJNS3_IJNS3_IJNS_1CILi4EEENS4_ILi2EEEEEENS4_ILi1EEEEEES6_NS4_ILi8EEEEEENS3_IJNS3_IJNS3_IJS8_NS4_ILi32EEEEEENS4_ILi0EEEEEENS4_ILi64EEES5_EEEEENS_10ViewEngineIPN7cutlass10bfloat16_tEEEEEC2ERKSI_RKSN_,@function
        .size           $_ZN7cutlass13device_kernelIN5flash19enable_sm80_to_sm89INS1_16FlashAttnBwdSm80INS1_25CollectiveMainloopBwdSm80ILi2ELi2EN4cute5tupleIJNS5_1CILi128EEES8_NS7_ILi64EEEEEENS_10bfloat16_tEfNS_4arch4Sm80ELb0ELb1ELb1ELb0ELb1ELb0ELb0ELb0ELi2ELi4ELi4ELi4ELb0EEENS1_24CollectiveEpilogueBwdGQAISA_fSD_Li256ELb0ELb1EEENS1_19SingleTileSchedulerILb0ELb0ELb0ELi128EEEEEEEEEvNT_6ParamsE$_ZN4cute3eso3ESOILb1ELb0EJNS_6LayoutINS_5tupleIJNS3_IJNS3_IJNS_1CILi4EEENS4_ILi2EEEEEENS4_ILi1EEEEEES6_NS4_ILi8EEEEEENS3_IJNS3_IJNS3_IJS8_NS4_ILi32EEEEEENS4_ILi0EEEEEENS4_ILi64EEES5_EEEEENS_10ViewEngineIPN7cutlass10bfloat16_tEEEEEC2ERKSI_RKSN_,($_ZN7cutlass13device_kernelIN5flash19enable_sm80_to_sm89INS1_16FlashAttnBwdSm80INS1_25CollectiveMainloopBwdSm80ILi2ELi2EN4cute5tupleIJNS5_1CILi128EEES8_NS7_ILi64EEEEEENS_10bfloat16_tEfNS_4arch4Sm80ELb0ELb1ELb1ELb0ELb1ELb0ELb0ELb0ELi2ELi4ELi4ELi4ELb0EEENS1_24CollectiveEpilogueBwdGQAISA_fSD_Li256ELb0ELb1EEENS1_19SingleTileSchedulerILb0ELb0ELb0ELi128EEEEEEEEEvNT_6ParamsE$_ZN4cute3eso3ESOILb1ELb0EJNS_6LayoutINS_5tupleIJNS3_IJNS3_IJNS_1CILi4EEENS4_ILi8EEEEEENS3_IJS5_NS4_ILi2EEEEEEEEENS3_IJNS3_IJS8_S8_EEENS3_IJS8_S6_EEEEEEEEENS3_IJNS3_IJNS3_IJNS_11ScaledBasisIS8_JLi1EEEENSF_INS4_ILi1EEEJLi0EEEEEEENS3_IJNSF_INS4_ILi16EEEJLi0EEEENSF_IS6_JLi1EEEEEEEEEENS3_IJNS3_IJNSF_ISH_JLi1EEEENSF_IS6_JLi0EEEEEEENS3_IJNSF_INS4_ILi64EEEJLi0EEEENSF_ISK_JLi1EEEEEEEEEEEEEEENS_10ViewEngineINS_23ArithmeticTupleIteratorINS_15ArithmeticTupleIJNS4_ILi0EEES12_EEEEEEEEEC2ERKSY_RKS15_ - $_ZN7cutlass13device_kernelIN5flash19enable_sm80_to_sm89INS1_16FlashAttnBwdSm80INS1_25CollectiveMainloopBwdSm80ILi2ELi2EN4cute5tupleIJNS5_1CILi128EEES8_NS7_ILi64EEEEEENS_10bfloat16_tEfNS_4arch4Sm80ELb0ELb1ELb1ELb0ELb1ELb0ELb0ELb0ELi2ELi4ELi4ELi4ELb0EEENS1_24CollectiveEpilogueBwdGQAISA_fSD_Li256ELb0ELb1EEENS1_19SingleTileSchedulerILb0ELb0ELb0ELi128EEEEEEEEEvNT_6ParamsE$_ZN4cute3eso3ESOILb1ELb0EJNS_6LayoutINS_5tupleIJNS3_IJNS3_IJNS_1CILi4EEENS4_ILi2EEEEEENS4_ILi1EEEEEES6_NS4_ILi8EEEEEENS3_IJNS3_IJNS3_IJS8_NS4_ILi32EEEEEENS4_ILi0EEEEEENS4_ILi64EEES5_EEEEENS_10ViewEngineIPN7cutlass10bfloat16_tEEEEEC2ERKSI_RKSN_)
$_ZN7cutlass13device_kernelIN5flash19enable_sm80_to_sm89INS1_16FlashAttnBwdSm80INS1_25CollectiveMainloopBwdSm80ILi2ELi2EN4cute5tupleIJNS5_1CILi128EEES8_NS7_ILi64EEEEEENS_10bfloat16_tEfNS_4arch4Sm80ELb0ELb1ELb1ELb0ELb1ELb0ELb0ELb0ELi2ELi4ELi4ELi4ELb0EEENS1_24CollectiveEpilogueBwdGQAISA_fSD_Li256ELb0ELb1EEENS1_19SingleTileSchedulerILb0ELb0ELb0ELi128EEEEEEEEEvNT_6ParamsE$_ZN4cute3eso3ESOILb1ELb0EJNS_6LayoutINS_5tupleIJNS3_IJNS3_IJNS_1CILi4EEENS4_ILi2EEEEEENS4_ILi1EEEEEES6_NS4_ILi8EEEEEENS3_IJNS3_IJNS3_IJS8_NS4_ILi32EEEEEENS4_ILi0EEEEEENS4_ILi64EEES5_EEEEENS_10ViewEngineIPN7cutlass10bfloat16_tEEEEEC2ERKSI_RKSN_:
[----:B------:R-:W-:Y:S01]  /*8a90*/  IADD3 R2, R69, -c[0x0][0x20], RZ ;  /* 0x8000080045027a10 */ /* 0x000fe20007ffe0ff */
[----:B------:R-:W-:Y:S01]  /*8aa0*/  IMAD.MOV.U32 R7, RZ, RZ, R3 ;  /* 0x000000ffff077224 */ /* 0x000fe200078e0003 */
[----:B------:R-:W-:-:S04]  /*8ab0*/  MOV R5, 0x0 ;  /* 0x0000000000057802 */ /* 0x000fc80000000f00 */
[----:B------:R1:W-:Y:S01]  /*8ac0*/  STL.64 [R2], R6 ;  /* 0x0000000602007387 */ /* 0x0003e20000100a00 */
[----:B------:R-:W-:Y:S05]  /*8ad0*/  RET.REL.NODEC R4 `(_ZN7cutlass13device_kernelIN5flash19enable_sm80_to_sm89INS1_16FlashAttnBwdSm80INS1_25CollectiveMainloopBwdSm80ILi2ELi2EN4cute5tupleIJNS5_1CILi128EEES8_NS7_ILi64EEEEEENS_10bfloat16_tEfNS_4arch4Sm80ELb0ELb1ELb1ELb0ELb1ELb0ELb0ELb0ELi2ELi4ELi4ELi4ELb0EEENS1_24CollectiveEpilogueBwdGQAISA_fSD_Li256ELb0ELb1EEENS1_19SingleTileSchedulerILb0ELb0ELb0ELi128EEEEEEEEEvNT_6ParamsE) ;  /* 0xffff752004007950 */ /* 0x000fea0003c3ffff */
        .type           $_ZN7cutlass13device_kernelIN5flash19enable_sm80_to_sm89INS1_16FlashAttnBwdSm80INS1_25CollectiveMainloopBwdSm80ILi2ELi2EN4cute5tupleIJNS5_1CILi128EEES8_NS7_ILi64EEEEEENS_10bfloat16_tEfNS_4arch4Sm80ELb0ELb1ELb1ELb0ELb1ELb0ELb0ELb0ELi2ELi4ELi4ELi4ELb0EEENS1_24CollectiveEpilogueBwdGQAISA_fSD_Li256ELb0ELb1EEENS1_19SingleTileSchedulerILb0ELb0ELb0ELi128EEEEEEEEEvNT_6ParamsE$_ZN4cute3eso3ESOILb1ELb0EJNS_6LayoutINS_5tupleIJNS3_IJNS3_IJNS_1CILi4EEENS4_ILi8EEEEEENS3_IJS5_NS4_ILi2EEEEEEEEENS3_IJNS3_IJS8_S8_EEENS3_IJS8_S6_EEEEEEEEENS3_IJNS3_IJNS3_IJNS_11ScaledBasisIS8_JLi1EEEENSF_INS4_ILi1EEEJLi0EEEEEEENS3_IJNSF_INS4_ILi16EEEJLi0EEEENSF_IS6_JLi1EEEEEEEEEENS3_IJNS3_IJNSF_ISH_JLi1EEEENSF_IS6_JLi0EEEEEEENS3_IJNSF_INS4_ILi64EEEJLi0EEEENSF_ISK_JLi1EEEEEEEEEEEEEEENS_10ViewEngineINS_23ArithmeticTupleIteratorINS_15ArithmeticTupleIJNS4_ILi0EEES12_EEEEEEEEEC2ERKSY_RKS15_,@function
        .size           $_ZN7cutlass13device_kernelIN5flash19enable_sm80_to_sm89INS1_16FlashAttnBwdSm80INS1_25CollectiveMainloopBwdSm80ILi2ELi2EN4cute5tupleIJNS5_1CILi128EEES8_NS7_ILi64EEEEEENS_10bfloat16_tEfNS_4arch4Sm80ELb0ELb1ELb1ELb0ELb1ELb0ELb0ELb0ELi2ELi4ELi4ELi4ELb0EEENS1_24CollectiveEpilogueBwdGQAISA_fSD_Li256ELb0ELb1EEENS1_19SingleTileSchedulerILb0ELb0ELb0ELi128EEEEEEEEEvNT_6ParamsE$_ZN4cute3eso3ESOILb1ELb0EJNS_6LayoutINS_5tupleIJNS3_IJNS3_IJNS_1CILi4EEENS4_ILi8EEEEEENS3_IJS5_NS4_ILi2EEEEEEEEENS3_IJNS3_IJS8_S8_EEENS3_IJS8_S6_EEEEEEEEENS3_IJNS3_IJNS3_IJNS_11ScaledBasisIS8_JLi1EEEENSF_INS4_ILi1EEEJLi0EEEEEEENS3_IJNSF_INS4_ILi16EEEJLi0EEEENSF_IS6_JLi1EEEEEEEEEENS3_IJNS3_IJNSF_ISH_JLi1EEEENSF_IS6_JLi0EEEEEEENS3_IJNSF_INS4_ILi64EEEJLi0EEEENSF_ISK_JLi1EEEEEEEEEEEEEEENS_10ViewEngineINS_23ArithmeticTupleIteratorINS_15ArithmeticTupleIJNS4_ILi0EEES12_EEEEEEEEEC2ERKSY_RKS15_,($_ZN7cutlass13device_kernelIN5flash19enable_sm80_to_sm89INS1_16FlashAttnBwdSm80INS1_25CollectiveMainloopBwdSm80ILi2ELi2EN4cute5tupleIJNS5_1CILi128EEES8_NS7_ILi64EEEEEENS_10bfloat16_tEfNS_4arch4Sm80ELb0ELb1ELb1ELb0ELb1ELb0ELb0ELb0ELi2ELi4ELi4ELi4ELb0EEENS1_24CollectiveEpilogueBwdGQAISA_fSD_Li256ELb0ELb1EEENS1_19SingleTileSchedulerILb0ELb0ELb0ELi128EEEEEEEEEvNT_6ParamsE$_ZN4cute3eso3ESOILb1ELb0EJNS_6LayoutINS_5tupleIJNS3_IJNS3_IJNS_1CILi8EEENS4_ILi1EEEEEES6_EEENS3_IJNS3_IJS6_S6_EEENS4_ILi2EEEEEEEEENS3_IJNS3_IJNS3_IJS6_NS4_ILi0EEEEEESD_EEENS3_IJNS3_IJSD_SD_EEENS4_ILi4096EEEEEEEEEEENS_10ViewEngineINS_8smem_ptrIPN7cutlass10bfloat16_tEEEEEEEC2ERKSK_RKSR_ - $_ZN7cutlass13device_kernelIN5flash19enable_sm80_to_sm89INS1_16FlashAttnBwdSm80INS1_25CollectiveMainloopBwdSm80ILi2ELi2EN4cute5tupleIJNS5_1CILi128EEES8_NS7_ILi64EEEEEENS_10bfloat16_tEfNS_4arch4Sm80ELb0ELb1ELb1ELb0ELb1ELb0ELb0ELb0ELi2ELi4ELi4ELi4ELb0EEENS1_24CollectiveEpilogueBwdGQAISA_fSD_Li256ELb0ELb1EEENS1_19SingleTileSchedulerILb0ELb0ELb0ELi128EEEEEEEEEvNT_6ParamsE$_ZN4cute3eso3ESOILb1ELb0EJNS_6LayoutINS_5tupleIJNS3_IJNS3_IJNS_1CILi4EEENS4_ILi8EEEEEENS3_IJS5_NS4_ILi2EEEEEEEEENS3_IJNS3_IJS8_S8_EEENS3_IJS8_S6_EEEEEEEEENS3_IJNS3_IJNS3_IJNS_11ScaledBasisIS8_JLi1EEEENSF_INS4_ILi1EEEJLi0EEEEEEENS3_IJNSF_INS4_ILi16EEEJLi0EEEENSF_IS6_JLi1EEEEEEEEEENS3_IJNS3_IJNSF_ISH_JLi1EEEENSF_IS6_JLi0EEEEEEENS3_IJNSF_INS4_ILi64EEEJLi0EEEENSF_ISK_JLi1EEEEEEEEEEEEEEENS_10ViewEngineINS_23ArithmeticTupleIteratorINS_15ArithmeticTupleIJNS4_ILi0EEES12_EEEEEEEEEC2ERKSY_RKS15_)
$_ZN7cutlass13device_kernelIN5flash19enable_sm80_to_sm89INS1_16FlashAttnBwdSm80INS1_25CollectiveMainloopBwdSm80ILi2ELi2EN4cute5tupleIJNS5_1CILi128EEES8_NS7_ILi64EEEEEENS_10bfloat16_tEfNS_4arch4Sm80ELb0ELb1ELb1ELb0ELb1ELb0ELb0ELb0ELi2ELi4ELi4ELi4ELb0EEENS1_24CollectiveEpilogueBwdGQAISA_fSD_Li256ELb0ELb1EEENS1_19SingleTileSchedulerILb0ELb0ELb0ELi128EEEEEEEEEvNT_6ParamsE$_ZN4cute3eso3ESOILb1ELb0EJNS_6LayoutINS_5tupleIJNS3_IJNS3_IJNS_1CILi4EEENS4_ILi8EEEEEENS3_IJS5_NS4_ILi2EEEEEEEEENS3_IJNS3_IJS8_S8_EEENS3_IJS8_S6_EEEEEEEEENS3_IJNS3_IJNS3_IJNS_11ScaledBasisIS8_JLi1EEEENSF_INS4_ILi1EEEJLi0EEEEEEENS3_IJNSF_INS4_ILi16EEEJLi0EEEENSF_IS6_JLi1EEEEEEEEEENS3_IJNS3_IJNSF_ISH_JLi1EEEENSF_IS6_JLi0EEEEEEENS3_IJNSF_INS4_ILi64EEEJLi0EEEENSF_ISK_JLi1EEEEEEEEEEEEEEENS_10ViewEngineINS_23ArithmeticTupleIteratorINS_15ArithmeticTupleIJNS4_ILi0EEES12_EEEEEEEEEC2ERKSY_RKS15_:
[----:B------:R-:W-:Y:S01]  /*8ae0*/  IADD3 R2, R53, -c[0x0][0x20], RZ ;  /* 0x8000080035027a10 */ /* 0x000fe20007ffe0ff */
[----:B------:R-:W-:Y:S01]  /*8af0*/  IMAD.MOV.U32 R8, RZ, RZ, R6 ;  /* 0x000000ffff087224 */ /* 0x000fe200078e0006 */
[----:B------:R-:W-:Y:S01]  /*8b00*/  PRMT R7, R54, 0x7770, RZ ;  /* 0x0000777036077816 */ /* 0x000fe200000000ff */
[----:B------:R-:W-:-:S04]  /*8b10*/  IMAD.MOV.U32 R9, RZ, RZ, 0x0 ;  /* 0x00000000ff097424 */ /* 0x000fc800078e00ff */
[----:B------:R1:W-:Y:S01]  /*8b20*/  STL.U8 [R2], R7 ;  /* 0x0000000702007387 */ /* 0x0003e20000100000 */
[----:B------:R-:W-:Y:S05]  /*8b30*/  RET.REL.NODEC R8 `(_ZN7cutlass13device_kernelIN5flash19enable_sm80_to_sm89INS1_16FlashAttnBwdSm80INS1_25CollectiveMainloopBwdSm80ILi2ELi2EN4cute5tupleIJNS5_1CILi128EEES8_NS7_ILi64EEEEEENS_10bfloat16_tEfNS_4arch4Sm80ELb0ELb1ELb1ELb0ELb1ELb0ELb0ELb0ELi2ELi4ELi4ELi4ELb0EEENS1_24CollectiveEpilogueBwdGQAISA_fSD_Li256ELb0ELb1EEENS1_19SingleTileSchedulerILb0ELb0ELb0ELi128EEEEEEEEEvNT_6ParamsE) ;  /* 0xffff74c008007950 */ /* 0x000fea0003c3ffff */
        .type           $_ZN7cutlass13device_kernelIN5flash19enable_sm80_to_sm89INS1_16FlashAttnBwdSm80INS1_25CollectiveMainloopBwdSm80ILi2ELi2EN4cute5tupleIJNS5_1CILi128EEES8_NS7_ILi64EEEEEENS_10bfloat16_tEfNS_4arch4Sm80ELb0ELb1ELb1ELb0ELb1ELb0ELb0ELb0ELi2ELi4ELi4ELi4ELb0EEENS1_24CollectiveEpilogueBwdGQAISA_fSD_Li256ELb0ELb1EEENS1_19SingleTileSchedulerILb0ELb0ELb0ELi128EEEEEEEEEvNT_6ParamsE$_ZN4cute3eso3ESOILb1ELb0EJNS_6LayoutINS_5tupleIJNS3_IJNS3_IJNS_1CILi8EEENS4_ILi1EEEEEES6_EEENS3_IJNS3_IJS6_S6_EEENS4_ILi2EEEEEEEEENS3_IJNS3_IJNS3_IJS6_NS4_ILi0EEEEEESD_EEENS3_IJNS3_IJSD_SD_EEENS4_ILi4096EEEEEEEEEEENS_10ViewEngineINS_8smem_ptrIPN7cutlass10bfloat16_tEEEEEEEC2ERKSK_RKSR_,@function
        .size           $_ZN7cutlass13device_kernelIN5flash19enable_sm80_to_sm89INS1_16FlashAttnBwdSm80INS1_25CollectiveMainloopBwdSm80ILi2ELi2EN4cute5tupleIJNS5_1CILi128EEES8_NS7_ILi64EEEEEENS_10bfloat16_tEfNS_4arch4Sm80ELb0ELb1ELb1ELb0ELb1ELb0ELb0ELb0ELi2ELi4ELi4ELi4ELb0EEENS1_24CollectiveEpilogueBwdGQAISA_fSD_Li256ELb0ELb1EEENS1_19SingleTileSchedulerILb0ELb0ELb0ELi128EEEEEEEEEvNT_6ParamsE$_ZN4cute3eso3ESOILb1ELb0EJNS_6LayoutINS_5tupleIJNS3_IJNS3_IJNS_1CILi8EEENS4_ILi1EEEEEES6_EEENS3_IJNS3_IJS6_S6_EEENS4_ILi2EEEEEEEEENS3_IJNS3_IJNS3_IJS6_NS4_ILi0EEEEEESD_EEENS3_IJNS3_IJSD_SD_EEENS4_ILi4096EEEEEEEEEEENS_10ViewEngineINS_8smem_ptrIPN7cutlass10bfloat16_tEEEEEEEC2ERKSK_RKSR_,($_ZN7cutlass13device_kernelIN5flash19enable_sm80_to_sm89INS1_16FlashAttnBwdSm80INS1_25CollectiveMainloopBwdSm80ILi2ELi2EN4cute5tupleIJNS5_1CILi128EEES8_NS7_ILi64EEEEEENS_10bfloat16_tEfNS_4arch4Sm80ELb0ELb1ELb1ELb0ELb1ELb0ELb0ELb0ELi2ELi4ELi4ELi4ELb0EEENS1_24CollectiveEpilogueBwdGQAISA_fSD_Li256ELb0ELb1EEENS1_19SingleTileSchedulerILb0ELb0ELb0ELi128EEEEEEEEEvNT_6ParamsE$_ZN4cute3eso3ESOILb1ELb0EJNS_6LayoutINS_5tupleIJNS3_IJNS3_IJNS_1CILi8EEENS4_ILi1EEEEEES6_EEENS3_IJNS3_IJS6_S6_EEENS4_ILi2EEEEEEEEENS3_IJNS3_IJNS3_IJS6_NS4_ILi0EEEEEESD_EEENS3_IJNS3_IJSD_SD_EEENS4_ILi64EEEEEEEEEEENS_10ViewEngineIPN7cutlass10bfloat16_tEEEEEC2ERKSK_RKSP_ - $_ZN7cutlass13device_kernelIN5flash19enable_sm80_to_sm89INS1_16FlashAttnBwdSm80INS1_25CollectiveMainloopBwdSm80ILi2ELi2EN4cute5tupleIJNS5_1CILi128EEES8_NS7_ILi64EEEEEENS_10bfloat16_tEfNS_4arch4Sm80ELb0ELb1ELb1ELb0ELb1ELb0ELb0ELb0ELi2ELi4ELi4ELi4ELb0EEENS1_24CollectiveEpilogueBwdGQAISA_fSD_Li256ELb0ELb1EEENS1_19SingleTileSchedulerILb0ELb0ELb0ELi128EEEEEEEEEvNT_6ParamsE$_ZN4cute3eso3ESOILb1ELb0EJNS_6LayoutINS_5tupleIJNS3_IJNS3_IJNS_1CILi8EEENS4_ILi1EEEEEES6_EEENS3_IJNS3_IJS6_S6_EEENS4_ILi2EEEEEEEEENS3_IJNS3_IJNS3_IJS6_NS4_ILi0EEEEEESD_EEENS3_IJNS3_IJSD_SD_EEENS4_ILi4096EEEEEEEEEEENS_10ViewEngineINS_8smem_ptrIPN7cutlass10bfloat16_tEEEEEEEC2ERKSK_RKSR_)
$_ZN7cutlass13device_kernelIN5flash19enable_sm80_to_sm89INS1_16FlashAttnBwdSm80INS1_25CollectiveMainloopBwdSm80ILi2ELi2EN4cute5tupleIJNS5_1CILi128EEES8_NS7_ILi64EEEEEENS_10bfloat16_tEfNS_4arch4Sm80ELb0ELb1ELb1ELb0ELb1ELb0ELb0ELb0ELi2ELi4ELi4ELi4ELb0EEENS1_24CollectiveEpilogueBwdGQAISA_fSD_Li256ELb0ELb1EEENS1_19SingleTileSchedulerILb0ELb0ELb0ELi128EEEEEEEEEvNT_6ParamsE$_ZN4cute3eso3ESOILb1ELb0EJNS_6LayoutINS_5tupleIJNS3_IJNS3_IJNS_1CILi8EEENS4_ILi1EEEEEES6_EEENS3_IJNS3_IJS6_S6_EEENS4_ILi2EEEEEEEEENS3_IJNS3_IJNS3_IJS6_NS4_ILi0EEEEEESD_EEENS3_IJNS3_IJSD_SD_EEENS4_ILi4096EEEEEEEEEEENS_10ViewEngineINS_8smem_ptrIPN7cutlass10bfloat16_tEEEEEEEC2ERKSK_RKSR_:
[----:B------:R-:W-:Y:S01]  /*8b40*/  IADD3 R7, R69, -c[0x0][0x20], RZ ;  /* 0x8000080045077a10 */ /* 0x000fe20007ffe0ff */
[----:B------:R-:W-:Y:S01]  /*8b50*/  IMAD.MOV.U32 R16, RZ, RZ, R6 ;  /* 0x000000ffff107224 */ /* 0x000fe200078e0006 */
[----:B------:R-:W-:Y:S01]  /*8b60*/  MOV R17, R9 ;  /* 0x0000000900117202 */ /* 0x000fe20000000f00 */
[----:B------:R-:W-:-:S04]  /*8b70*/  IMAD.MOV.U32 R9, RZ, RZ, 0x0 ;  /* 0x00000000ff097424 */ /* 0x000fc800078e00ff */
[----:B------:R1:W-:Y:S01]  /*8b80*/  STL.64 [R7], R16 ;  /* 0x0000001007007387 */ /* 0x0003e20000100a00 */
[----:B------:R-:W-:Y:S05]  /*8b90*/  RET.REL.NODEC R8 `(_ZN7cutlass13device_kernelIN5flash19enable_sm80_to_sm89INS1_16FlashAttnBwdSm80INS1_25CollectiveMainloopBwdSm80ILi2ELi2EN4cute5tupleIJNS5_1CILi128EEES8_NS7_ILi64EEEEEENS_10bfloat16_tEfNS_4arch4Sm80ELb0ELb1ELb1ELb0ELb1ELb0ELb0ELb0ELi2ELi4ELi4ELi4ELb0EEENS1_24CollectiveEpilogueBwdGQAISA_fSD_Li256ELb0ELb1EEENS1_19SingleTileSchedulerILb0ELb0ELb0ELi128EEEEEEEEEvNT_6ParamsE) ;  /* 0xffff746008007950 */ /* 0x000fea0003c3ffff */
        .type           $_ZN7cutlass13device_kernelIN5flash19enable_sm80_to_sm89INS1_16FlashAttnBwdSm80INS1_25CollectiveMainloopBwdSm80ILi2ELi2EN4cute5tupleIJNS5_1CILi128EEES8_NS7_ILi64EEEEEENS_10bfloat16_tEfNS_4arch4Sm80ELb0ELb1ELb1ELb0ELb1ELb0ELb0ELb0ELi2ELi4ELi4ELi4ELb0EEENS1_24CollectiveEpilogueBwdGQAISA_fSD_Li256ELb0ELb1EEENS1_19SingleTileSchedulerILb0ELb0ELb0ELi128EEEEEEEEEvNT_6ParamsE$_ZN4cute3eso3ESOILb1ELb0EJNS_6LayoutINS_5tupleIJNS3_IJNS3_IJNS_1CILi8EEENS4_ILi1EEEEEES6_EEENS3_IJNS3_IJS6_S6_EEENS4_ILi2EEEEEEEEENS3_IJNS3_IJNS3_IJS6_NS4_ILi0EEEEEESD_EEENS3_IJNS3_IJSD_SD_EEENS4_ILi64EEEEEEEEEEENS_10ViewEngineIPN7cutlass10bfloat16_tEEEEEC2ERKSK_RKSP_,@function
        .size           $_ZN7cutlass13device_kernelIN5flash19enable_sm80_to_sm89INS1_16FlashAttnBwdSm80INS1_25CollectiveMainloopBwdSm80ILi2ELi2EN4cute5tupleIJNS5_1CILi128EEES8_NS7_ILi64EEEEEENS_10bfloat16_tEfNS_4arch4Sm80ELb0ELb1ELb1ELb0ELb1ELb0ELb0ELb0ELi2ELi4ELi4ELi4ELb0EEENS1_24CollectiveEpilogueBwdGQAISA_fSD_Li256ELb0ELb1EEENS1_19SingleTileSchedulerILb0ELb0ELb0ELi128EEEEEEEEEvNT_6ParamsE$_ZN4cute3eso3ESOILb1ELb0EJNS_6LayoutINS_5tupleIJNS3_IJNS3_IJNS_1CILi8EEENS4_ILi1EEEEEES6_EEENS3_IJNS3_IJS6_S6_EEENS4_ILi2EEEEEEEEENS3_IJNS3_IJNS3_IJS6_NS4_ILi0EEEEEESD_EEENS3_IJNS3_IJSD_SD_EEENS4_ILi64EEEEEEEEEEENS_10ViewEngineIPN7cutlass10bfloat16_tEEEEEC2ERKSK_RKSP_,($_ZN7cutlass13device_kernelIN5flash19enable_sm80_to_sm89INS1_16FlashAttnBwdSm80INS1_25CollectiveMainloopBwdSm80ILi2ELi2EN4cute5tupleIJNS5_1CILi128EEES8_NS7_ILi64EEEEEENS_10bfloat16_tEfNS_4arch4Sm80ELb0ELb1ELb1ELb0ELb1ELb0ELb0ELb0ELi2ELi4ELi4ELi4ELb0EEENS1_24CollectiveEpilogueBwdGQAISA_fSD_Li256ELb0ELb1EEENS1_19SingleTileSchedulerILb0ELb0ELb0ELi128EEEEEEEEEvNT_6ParamsE$_ZN4cute3eso3ESOILb1ELb0EJNS_6LayoutINS_5tupleIJNS3_IJNS3_IJNS_1CILi8EEENS4_ILi1EEEEEES6_EEENS3_IJNS3_IJS6_S6_EEENS4_ILi2EEEEEEEEENS3_IJNS3_IJNS3_IJS6_NS4_ILi0EEEEEESD_EEENS3_IJNS3_IJSD_SD_EEENS4_ILi8192EEEEEEEEEEENS_10ViewEngineINS_8smem_ptrIPN7cutlass10bfloat16_tEEEEEEEC2ERKSK_RKSR_ - $_ZN7cutlass13device_kernelIN5flash19enable_sm80_to_sm89INS1_16FlashAttnBwdSm80INS1_25CollectiveMainloopBwdSm80ILi2ELi2EN4cute5tupleIJNS5_1CILi128EEES8_NS7_ILi64EEEEEENS_10bfloat16_tEfNS_4arch4Sm80ELb0ELb1ELb1ELb0ELb1ELb0ELb0ELb0ELi2ELi4ELi4ELi4ELb0EEENS1_24CollectiveEpilogueBwdGQAISA_fSD_Li256ELb0ELb1EEENS1_19SingleTileSchedulerILb0ELb0ELb0ELi128EEEEEEEEEvNT_6ParamsE$_ZN4cute3eso3ESOILb1ELb0EJNS_6LayoutINS_5tupleIJNS3_IJNS3_IJNS_1CILi8EEENS4_ILi1EEEEEES6_EEENS3_IJNS3_IJS6_S6_EEENS4_ILi2EEEEEEEEENS3_IJNS3_IJNS3_IJS6_NS4_ILi0EEEEEESD_EEENS3_IJNS3_IJSD_SD_EEENS4_ILi64EEEEEEEEEEENS_10ViewEngineIPN7cutlass10bfloat16_tEEEEEC2ERKSK_RKSP_)
$_ZN7cutlass13device_kernelIN5flash19enable_sm80_to_sm89INS1_16FlashAttnBwdSm80INS1_25CollectiveMainloopBwdSm80ILi2ELi2EN4cute5tupleIJNS5_1CILi128EEES8_NS7_ILi64EEEEEENS_10bfloat16_tEfNS_4arch4Sm80ELb0ELb1ELb1ELb0ELb1ELb0ELb0ELb0ELi2ELi4ELi4ELi4ELb0EEENS1_24CollectiveEpilogueBwdGQAISA_fSD_Li256ELb0ELb1EEENS1_19SingleTileSchedulerILb0ELb0ELb0ELi128EEEEEEEEEvNT_6ParamsE$_ZN4cute3eso3ESOILb1ELb0EJNS_6LayoutINS_5tupleIJNS3_IJNS3_IJNS_1CILi8EEENS4_ILi1EEEEEES6_EEENS3_IJNS3_IJS6_S6_EEENS4_ILi2EEEEEEEEENS3_IJNS3_IJNS3_IJS6_NS4_ILi0EEEEEESD_EEENS3_IJNS3_IJSD_SD_EEENS4_ILi64EEEEEEEEEEENS_10ViewEngineIPN7cutlass10bfloat16_tEEEEEC2ERKSK_RKSP_:
[----:B------:R-:W-:Y:S02]  /*8ba0*/  IADD3 R6, R25, -c[0x0][0x20], RZ ;  /* 0x8000080019067a10 */ /* 0x000fe40007ffe0ff */
[----:B------:R-:W-:-:S03]  /*8bb0*/  MOV R9, 0x0 ;  /* 0x0000000000097802 */ /* 0x000fc60000000f00 */
[----:B------:R1:W-:Y:S01]  /*8bc0*/  STL.64 [R6], R2 ;  /* 0x0000000206007387 */ /* 0x0003e20000100a00 */
[----:B------:R-:W-:Y:S05]  /*8bd0*/  RET.REL.NODEC R8 `(_ZN7cutlass13device_kernelIN5flash19enable_sm80_to_sm89INS1_16FlashAttnBwdSm80INS1_25CollectiveMainloopBwdSm80ILi2ELi2EN4cute5tupleIJNS5_1CILi128EEES8_NS7_ILi64EEEEEENS_10bfloat16_tEfNS_4arch4Sm80ELb0ELb1ELb1ELb0ELb1ELb0ELb0ELb0ELi2ELi4ELi4ELi4ELb0EEENS1_24CollectiveEpilogueBwdGQAISA_fSD_Li256ELb0ELb1EEENS1_19SingleTileSchedulerILb0ELb0ELb0ELi128EEEEEEEEEvNT_6ParamsE) ;  /* 0xffff742008007950 */ /* 0x000fea0003c3ffff */
        .type           $_ZN7cutlass13device_kernelIN5flash19enable_sm80_to_sm89INS1_16FlashAttnBwdSm80INS1_25CollectiveMainloopBwdSm80ILi2ELi2EN4cute5tupleIJNS5_1CILi128EEES8_NS7_ILi64EEEEEENS_10bfloat16_tEfNS_4arch4Sm80ELb0ELb1ELb1ELb0ELb1ELb0ELb0ELb0ELi2ELi4ELi4ELi4ELb0EEENS1_24CollectiveEpilogueBwdGQAISA_fSD_Li256ELb0ELb1EEENS1_19SingleTileSchedulerILb0ELb0ELb0ELi128EEEEEEEEEvNT_6ParamsE$_ZN4cute3eso3ESOILb1ELb0EJNS_6LayoutINS_5tupleIJNS3_IJNS3_IJNS_1CILi8EEENS4_ILi1EEEEEES6_EEENS3_IJNS3_IJS6_S6_EEENS4_ILi2EEEEEEEEENS3_IJNS3_IJNS3_IJS6_NS4_ILi0EEEEEESD_EEENS3_IJNS3_IJSD_SD_EEENS4_ILi8192EEEEEEEEEEENS_10ViewEngineINS_8smem_ptrIPN7cutlass10bfloat16_tEEEEEEEC2ERKSK_RKSR_,@function
        .size           $_ZN7cutlass13device_kernelIN5flash19enable_sm80_to_sm89INS1_16FlashAttnBwdSm80INS1_25CollectiveMainloopBwdSm80ILi2ELi2EN4cute5tupleIJNS5_1CILi128EEES8_NS7_ILi64EEEEEENS_10bfloat16_tEfNS_4arch4Sm80ELb0ELb1ELb1ELb0ELb1ELb0ELb0ELb0ELi2ELi4ELi4ELi4ELb0EEENS1_24CollectiveEpilogueBwdGQAISA_fSD_Li256ELb0ELb1EEENS1_19SingleTileSchedulerILb0ELb0ELb0ELi128EEEEEEEEEvNT_6ParamsE$_ZN4cute3eso3ESOILb1ELb0EJNS_6LayoutINS_5tupleIJNS3_IJNS3_IJNS_1CILi8EEENS4_ILi1EEEEEES6_EEENS3_IJNS3_IJS6_S6_EEENS4_ILi2EEEEEEEEENS3_IJNS3_IJNS3_IJS6_NS4_ILi0EEEEEESD_EEENS3_IJNS3_IJSD_SD_EEENS4_ILi8192EEEEEEEEEEENS_10ViewEngineINS_8smem_ptrIPN7cutlass10bfloat16_tEEEEEEEC2ERKSK_RKSR_,($_ZN7cutlass13device_kernelIN5flash19enable_sm80_to_sm89INS1_16FlashAttnBwdSm80INS1_25CollectiveMainloopBwdSm80ILi2ELi2EN4cute5tupleIJNS5_1CILi128EEES8_NS7_ILi64EEEEEENS_10bfloat16_tEfNS_4arch4Sm80ELb0ELb1ELb1ELb0ELb1ELb0ELb0ELb0ELi2ELi4ELi4ELi4ELb0EEENS1_24CollectiveEpilogueBwdGQAISA_fSD_Li256ELb0ELb1EEENS1_19SingleTileSchedulerILb0ELb0ELb0ELi128EEEEEEEEEvNT_6ParamsE$_ZN4cute3eso3ESOILb1ELb0EJNS_6LayoutINS_5tupleIJNS3_IJNS3_IJNS_1CILi8EEENS4_ILi1EEEEEES6_EEENS3_IJNS3_IJS6_S6_EEENS4_ILi2EEEEEEEEENS3_IJNS3_IJNS3_IJS6_NS4_ILi0EEEEEESD_EEENS3_IJNS3_IJSD_SD_EEES5_EEEEEEEENS_10ViewEngineIPN7cutlass10bfloat16_tEEEEEC2ERKSJ_RKSO_ - $_ZN7cutlass13device_kernelIN5flash19enable_sm80_to_sm89INS1_16FlashAttnBwdSm80INS1_25CollectiveMainloopBwdSm80ILi2ELi2EN4cute5tupleIJNS5_1CILi128EEES8_NS7_ILi64EEEEEENS_10bfloat16_tEfNS_4arch4Sm80ELb0ELb1ELb1ELb0ELb1ELb0ELb0ELb0ELi2ELi4ELi4ELi4ELb0EEENS1_24CollectiveEpilogueBwdGQAISA_fSD_Li256ELb0ELb1EEENS1_19SingleTileSchedulerILb0ELb0ELb0ELi128EEEEEEEEEvNT_6ParamsE$_ZN4cute3eso3ESOILb1ELb0EJNS_6LayoutINS_5tupleIJNS3_IJNS3_IJNS_1CILi8EEENS4_ILi1EEEEEES6_EEENS3_IJNS3_IJS6_S6_EEENS4_ILi2EEEEEEEEENS3_IJNS3_IJNS3_IJS6_NS4_ILi0EEEEEESD_EEENS3_IJNS3_IJSD_SD_EEENS4_ILi8192EEEEEEEEEEENS_10ViewEngineINS_8smem_ptrIPN7cutlass10bfloat16_tEEEEEEEC2ERKSK_RKSR_)
$_ZN7cutlass13device_kernelIN5flash19enable_sm80_to_sm89INS1_16FlashAttnBwdSm80INS1_25CollectiveMainloopBwdSm80ILi2ELi2EN4cute5tupleIJNS5_1CILi128EEES8_NS7_ILi64EEEEEENS_10bfloat16_tEfNS_4arch4Sm80ELb0ELb1ELb1ELb0ELb1ELb0ELb0ELb0ELi2ELi4ELi4ELi4ELb0EEENS1_24CollectiveEpilogueBwdGQAISA_fSD_Li256ELb0ELb1EEENS1_19SingleTileSchedulerILb0ELb0ELb0ELi128EEEEEEEEEvNT_6ParamsE$_ZN4cute3eso3ESOILb1ELb0EJNS_6LayoutINS_5tupleIJNS3_IJNS3_IJNS_1CILi8EEENS4_ILi1EEEEEES6_EEENS3_IJNS3_IJS6_S6_EEENS4_ILi2EEEEEEEEENS3_IJNS3_IJNS3_IJS6_NS4_ILi0EEEEEESD_EEENS3_IJNS3_IJSD_SD_EEENS4_ILi8192EEEEEEEEEEENS_10ViewEngineINS_8smem_ptrIPN7cutlass10bfloat16_tEEEEEEEC2ERKSK_RKSR_:
[----:B------:R-:W-:Y:S01]  /*8be0*/  IADD3 R5, R25, -c[0x0][0x20], RZ ;  /* 0x8000080019057a10 */ /* 0x000fe20007ffe0ff */
[----:B------:R-:W-:Y:S01]  /*8bf0*/  IMAD.MOV.U32 R8, RZ, RZ, R4 ;  /* 0x000000ffff087224 */ /* 0x000fe200078e0004 */
[----:B------:R-:W-:Y:S01]  /*8c00*/  MOV R9, R7 ;  /* 0x0000000700097202 */ /* 0x000fe20000000f00 */
[----:B------:R-:W-:-:S04]  /*8c10*/  IMAD.MOV.U32 R7, RZ, RZ, 0x0 ;  /* 0x00000000ff077424 */ /* 0x000fc800078e00ff */
[----:B------:R1:W-:Y:S01]  /*8c20*/  STL.64 [R5], R8 ;  /* 0x0000000805007387 */ /* 0x0003e20000100a00 */
[----:B------:R-:W-:Y:S05]  /*8c30*/  RET.REL.NODEC R6 `(_ZN7cutlass13device_kernelIN5flash19enable_sm80_to_sm89INS1_16FlashAttnBwdSm80INS1_25CollectiveMainloopBwdSm80ILi2ELi2EN4cute5tupleIJNS5_1CILi128EEES8_NS7_ILi64EEEEEENS_10bfloat16_tEfNS_4arch4Sm80ELb0ELb1ELb1ELb0ELb1ELb0ELb0ELb0ELi2ELi4ELi4ELi4ELb0EEENS1_24CollectiveEpilogueBwdGQAISA_fSD_Li256ELb0ELb1EEENS1_19SingleTileSchedulerILb0ELb0ELb0ELi128EEEEEEEEEvNT_6ParamsE) ;  /* 0xffff73c006007950 */ /* 0x000fea0003c3ffff */
        .type           $_ZN7cutlass13device_kernelIN5flash19enable_sm80_to_sm89INS1_16FlashAttnBwdSm80INS1_25CollectiveMainloopBwdSm80ILi2ELi2EN4cute5tupleIJNS5_1CILi128EEES8_NS7_ILi64EEEEEENS_10bfloat16_tEfNS_4arch4Sm80ELb0ELb1ELb1ELb0ELb1ELb0ELb0ELb0ELi2ELi4ELi4ELi4ELb0EEENS1_24CollectiveEpilogueBwdGQAISA_fSD_Li256ELb0ELb1EEENS1_19SingleTileSchedulerILb0ELb0ELb0ELi128EEEEEEEEEvNT_6ParamsE$_ZN4cute3eso3ESOILb1ELb0EJNS_6LayoutINS_5tupleIJNS3_IJNS3_IJNS_1CILi8EEENS4_ILi1EEEEEES6_EEENS3_IJNS3_IJS6_S6_EEENS4_ILi2EEEEEEEEENS3_IJNS3_IJNS3_IJS6_NS4_ILi0EEEEEESD_EEENS3_IJNS3_IJSD_SD_EEES5_EEEEEEEENS_10ViewEngineIPN7cutlass10bfloat16_tEEEEEC2ERKSJ_RKSO_,@function
        .size           $_ZN7cutlass13device_kernelIN5flash19enable_sm80_to_sm89INS1_16FlashAttnBwdSm80INS1_25CollectiveMainloopBwdSm80ILi2ELi2EN4cute5tupleIJNS5_1CILi128EEES8_NS7_ILi64EEEEEENS_10bfloat16_tEfNS_4arch4Sm80ELb0ELb1ELb1ELb0ELb1ELb0ELb0ELb0ELi2ELi4ELi4ELi4ELb0EEENS1_24CollectiveEpilogueBwdGQAISA_fSD_Li256ELb0ELb1EEENS1_19SingleTileSchedulerILb0ELb0ELb0ELi128EEEEEEEEEvNT_6ParamsE$_ZN4cute3eso3ESOILb1ELb0EJNS_6LayoutINS_5tupleIJNS3_IJNS3_IJNS_1CILi8EEENS4_ILi1EEEEEES6_EEENS3_IJNS3_IJS6_S6_EEENS4_ILi2EEEEEEEEENS3_IJNS3_IJNS3_IJS6_NS4_ILi0EEEEEESD_EEENS3_IJNS3_IJSD_SD_EEES5_EEEEEEEENS_10ViewEngineIPN7cutlass10bfloat16_tEEEEEC2ERKSJ_RKSO_,($_ZN7cutlass13device_kernelIN5flash19enable_sm80_to_sm89INS1_16FlashAttnBwdSm80INS1_25CollectiveMainloopBwdSm80ILi2ELi2EN4cute5tupleIJNS5_1CILi128EEES8_NS7_ILi64EEEEEENS_10bfloat16_tEfNS_4arch4Sm80ELb0ELb1ELb1ELb0ELb1ELb0ELb0ELb0ELi2ELi4ELi4ELi4ELb0EEENS1_24CollectiveEpilogueBwdGQAISA_fSD_Li256ELb0ELb1EEENS1_19SingleTileSchedulerILb0ELb0ELb0ELi128EEEEEEEEEvNT_6ParamsE$_ZN4cute3eso3ESOILb1ELb0EJNS_6LayoutINS_5tupleIJNS3_IJNS3_IJNS_1CILi8EEENS4_ILi1EEEEEES6_EEENS3_IJNS3_IJS6_S6_EEENS4_ILi4EEEEEEEEENS3_IJNS3_IJNS3_IJS6_NS4_ILi0EEEEEESD_EEENS3_IJNS3_IJSD_SD_EEENS4_ILi2048EEEEEEEEEEENS_10ViewEngineINS_8smem_ptrIPN7cutlass10bfloat16_tEEEEEEEC2ERKSK_RKSR_ - $_ZN7cutlass13device_kernelIN5flash19enable_sm80_to_sm89INS1_16FlashAttnBwdSm80INS1_25CollectiveMainloopBwdSm80ILi2ELi2EN4cute5tupleIJNS5_1CILi128EEES8_NS7_ILi64EEEEEENS_10bfloat16_tEfNS_4arch4Sm80ELb0ELb1ELb1ELb0ELb1ELb0ELb0ELb0ELi2ELi4ELi4ELi4ELb0EEENS1_24CollectiveEpilogueBwdGQAISA_fSD_Li256ELb0ELb1EEENS1_19SingleTileSchedulerILb0ELb0ELb0ELi128EEEEEEEEEvNT_6ParamsE$_ZN4cute3eso3ESOILb1ELb0EJNS_6LayoutINS_5tupleIJNS3_IJNS3_IJNS_1CILi8EEENS4_ILi1EEEEEES6_EEENS3_IJNS3_IJS6_S6_EEENS4_ILi2EEEEEEEEENS3_IJNS3_IJNS3_IJS6_NS4_ILi0EEEEEESD_EEENS3_IJNS3_IJSD_SD_EEES5_EEEEEEEENS_10ViewEngineIPN7cutlass10bfloat16_tEEEEEC2ERKSJ_RKSO_)
$_ZN7cutlass13device_kernelIN5flash19enable_sm80_to_sm89INS1_16FlashAttnBwdSm80INS1_25CollectiveMainloopBwdSm80ILi2ELi2EN4cute5tupleIJNS5_1CILi128EEES8_NS7_ILi64EEEEEENS_10bfloat16_tEfNS_4arch4Sm80ELb0ELb1ELb1ELb0ELb1ELb0ELb0ELb0ELi2ELi4ELi4ELi4ELb0EEENS1_24CollectiveEpilogueBwdGQAISA_fSD_Li256ELb0ELb1EEENS1_19SingleTileSchedulerILb0ELb0ELb0ELi128EEEEEEEEEvNT_6ParamsE$_ZN4cute3eso3ESOILb1ELb0EJNS_6LayoutINS_5tupleIJNS3_IJNS3_IJNS_1CILi8EEENS4_ILi1EEEEEES6_EEENS3_IJNS3_IJS6_S6_EEENS4_ILi2EEEEEEEEENS3_IJNS3_IJNS3_IJS6_NS4_ILi0EEEEEESD_EEENS3_IJNS3_IJSD_SD_EEES5_EEEEEEEENS_10ViewEngineIPN7cutlass10bfloat16_tEEEEEC2ERKSJ_RKSO_:
[----:B------:R-:W-:Y:S02]  /*8c40*/  IADD3 R8, R69, -c[0x0][0x20], RZ ;  /* 0x8000080045087a10 */ /* 0x000fe40007ffe0ff */
[----:B------:R-:W-:-:S03]  /*8c50*/  MOV R11, 0x0 ;  /* 0x00000000000b7802 */ /* 0x000fc60000000f00 */
[----:B------:R1:W-:Y:S01]  /*8c60*/  STL.64 [R8], R2 ;  /* 0x0000000208007387 */ /* 0x0003e20000100a00 */
[----:B------:R-:W-:Y:S05]  /*8c70*/  RET.REL.NODEC R10 `(_ZN7cutlass13device_kernelIN5flash19enable_sm80_to_sm89INS1_16FlashAttnBwdSm80INS1_25CollectiveMainloopBwdSm80ILi2ELi2EN4cute5tupleIJNS5_1CILi128EEES8_NS7_ILi64EEEEEENS_10bfloat16_tEfNS_4arch4Sm80ELb0ELb1ELb1ELb0ELb1ELb0ELb0ELb0ELi2ELi4ELi4ELi4ELb0EEENS1_24CollectiveEpilogueBwdGQAISA_fSD_Li256ELb0ELb1EEENS1_19SingleTileSchedulerILb0ELb0ELb0ELi128EEEEEEEEEvNT_6ParamsE) ;  /* 0xffff73800a007950 */ /* 0x000fea0003c3ffff */
        .type           $_ZN7cutlass13device_kernelIN5flash19enable_sm80_to_sm89INS1_16FlashAttnBwdSm80INS1_25CollectiveMainloopBwdSm80ILi2ELi2EN4cute5tupleIJNS5_1CILi128EEES8_NS7_ILi64EEEEEENS_10bfloat16_tEfNS_4arch4Sm80ELb0ELb1ELb1ELb0ELb1ELb0ELb0ELb0ELi2ELi4ELi4ELi4ELb0EEENS1_24CollectiveEpilogueBwdGQAISA_fSD_Li256ELb0ELb1EEENS1_19SingleTileSchedulerILb0ELb0ELb0ELi128EEEEEEEEEvNT_6ParamsE$_ZN4cute3eso3ESOILb1ELb0EJNS_6LayoutINS_5tupleIJNS3_IJNS3_IJNS_1CILi8EEENS4_ILi1EEEEEES6_EEENS3_IJNS3_IJS6_S6_EEENS4_ILi4EEEEEEEEENS3_IJNS3_IJNS3_IJS6_NS4_ILi0EEEEEESD_EEENS3_IJNS3_IJSD_SD_EEENS4_ILi2048EEEEEEEEEEENS_10ViewEngineINS_8smem_ptrIPN7cutlass10bfloat16_tEEEEEEEC2ERKSK_RKSR_,@function
        .size           $_ZN7cutlass13device_kernelIN5flash19enable_sm80_to_sm89INS1_16FlashAttnBwdSm80INS1_25CollectiveMainloopBwdSm80ILi2ELi2EN4cute5tupleIJNS5_1CILi128EEES8_NS7_ILi64EEEEEENS_10bfloat16_tEfNS_4arch4Sm80ELb0ELb1ELb1ELb0ELb1ELb0ELb0ELb0ELi2ELi4ELi4ELi4ELb0EEENS1_24CollectiveEpilogueBwdGQAISA_fSD_Li256ELb0ELb1EEENS1_19SingleTileSchedulerILb0ELb0ELb0ELi128EEEEEEEEEvNT_6ParamsE$_ZN4cute3eso3ESOILb1ELb0EJNS_6LayoutINS_5tupleIJNS3_IJNS3_IJNS_1CILi8EEENS4_ILi1EEEEEES6_EEENS3_IJNS3_IJS6_S6_EEENS4_ILi4EEEEEEEEENS3_IJNS3_IJNS3_IJS6_NS4_ILi0EEEEEESD_EEENS3_IJNS3_IJSD_SD_EEENS4_ILi2048EEEEEEEEEEENS_10ViewEngineINS_8smem_ptrIPN7cutlass10bfloat16_tEEEEEEEC2ERKSK_RKSR_,($_ZN7cutlass13device_kernelIN5flash19enable_sm80_to_sm89INS1_16FlashAttnBwdSm80INS1_25CollectiveMainloopBwdSm80ILi2ELi2EN4cute5tupleIJNS5_1CILi128EEES8_NS7_ILi64EEEEEENS_10bfloat16_tEfNS_4arch4Sm80ELb0ELb1ELb1ELb0ELb1ELb0ELb0ELb0ELi2ELi4ELi4ELi4ELb0EEENS1_24CollectiveEpilogueBwdGQAISA_fSD_Li256ELb0ELb1EEENS1_19SingleTileSchedulerILb0ELb0ELb0ELi128EEEEEEEEEvNT_6ParamsE$_ZN4cute3eso3ESOILb1ELb0EJNS_6LayoutINS_5tupleIJNS3_IJNS3_IJNS_1CILi8EEENS4_ILi1EEEEEES6_EEENS3_IJNS3_IJS6_S6_EEENS4_ILi4EEEEEEEEENS3_IJNS3_IJNS3_IJS6_NS4_ILi0EEEEEESD_EEENS3_IJNS3_IJSD_SD_EEES5_EEEEEEEENS_10ViewEngineIPN7cutlass10bfloat16_tEEEEEC2ERKSJ_RKSO_ - $_ZN7cutlass13device_kernelIN5flash19enable_sm80_to_sm89INS1_16FlashAttnBwdSm80INS1_25CollectiveMainloopBwdSm80ILi2ELi2EN4cute5tupleIJNS5_1CILi128EEES8_NS7_ILi64EEEEEENS_10bfloat16_tEfNS_4arch4Sm80ELb0ELb1ELb1ELb0ELb1ELb0ELb0ELb0ELi2ELi4ELi4ELi4ELb0EEENS1_24CollectiveEpilogueBwdGQAISA_fSD_Li256ELb0ELb1EEENS1_19SingleTileSchedulerILb0ELb0ELb0ELi128EEEEEEEEEvNT_6ParamsE$_ZN4cute3eso3ESOILb1ELb0EJNS_6LayoutINS_5tupleIJNS3_IJNS3_IJNS_1CILi8EEENS4_ILi1EEEEEES6_EEENS3_IJNS3_IJS6_S6_EEENS4_ILi4EEEEEEEEENS3_IJNS3_IJNS3_IJS6_NS4_ILi0EEEEEESD_EEENS3_IJNS3_IJSD_SD_EEENS4_ILi2048EEEEEEEEEEENS_10ViewEngineINS_8smem_ptrIPN7cutlass10bfloat16_tEEEEEEEC2ERKSK_RKSR_)
$_ZN7cutlass13device_kernelIN5flash19enable_sm80_to_sm89INS1_16FlashAttnBwdSm80INS1_25CollectiveMainloopBwdSm80ILi2ELi2EN4cute5tupleIJNS5_1CILi128EEES8_NS7_ILi64EEEEEENS_10bfloat16_tEfNS_4arch4Sm80ELb0ELb1ELb1ELb0ELb1ELb0ELb0ELb0ELi2ELi4ELi4ELi4ELb0EEENS1_24CollectiveEpilogueBwdGQAISA_fSD_Li256ELb0ELb1EEENS1_19SingleTileSchedulerILb0ELb0ELb0ELi128EEEEEEEEEvNT_6ParamsE$_ZN4cute3eso3ESOILb1ELb0EJNS_6LayoutINS_5tupleIJNS3_IJNS3_IJNS_1CILi8EEENS4_ILi1EEEEEES6_EEENS3_IJNS3_IJS6_S6_EEENS4_ILi4EEEEEEEEENS3_IJNS3_IJNS3_IJS6_NS4_ILi0EEEEEESD_EEENS3_IJNS3_IJSD_SD_EEENS4_ILi2048EEEEEEEEEEENS_10ViewEngineINS_8smem_ptrIPN7cutlass10bfloat16_tEEEEEEEC2ERKSK_RKSR_:
[----:B------:R-:W-:Y:S02]  /*8c80*/  IADD3 R2, R25, -c[0x0][0x20], RZ ;  /* 0x8000080019027a10 */ /* 0x000fe40007ffe0ff */
[----:B------:R-:W-:-:S03]  /*8c90*/  MOV R9, 0x0 ;  /* 0x0000000000097802 */ /* 0x000fc60000000f00 */
[----:B------:R1:W-:Y:S01]  /*8ca0*/  STL.64 [R2], R6 ;  /* 0x0000000602007387 */ /* 0x0003e20000100a00 */
[----:B------:R-:W-:Y:S05]  /*8cb0*/  RET.REL.NODEC R8 `(_ZN7cutlass13device_kernelIN5flash19enable_sm80_to_sm89INS1_16FlashAttnBwdSm80INS1_25CollectiveMainloopBwdSm80ILi2ELi2EN4cute5tupleIJNS5_1CILi128EEES8_NS7_ILi64EEEEEENS_10bfloat16_tEfNS_4arch4Sm80ELb0ELb1ELb1ELb0ELb1ELb0ELb0ELb0ELi2ELi4ELi4ELi4ELb0EEENS1_24CollectiveEpilogueBwdGQAISA_fSD_Li256ELb0ELb1EEENS1_19SingleTileSchedulerILb0ELb0ELb0ELi128EEEEEEEEEvNT_6ParamsE) ;  /* 0xffff734008007950 */ /* 0x000fea0003c3ffff */
        .type           $_ZN7cutlass13device_kernelIN5flash19enable_sm80_to_sm89INS1_16FlashAttnBwdSm80INS1_25CollectiveMainloopBwdSm80ILi2ELi2EN4cute5tupleIJNS5_1CILi128EEES8_NS7_ILi64EEEEEENS_10bfloat16_tEfNS_4arch4Sm80ELb0ELb1ELb1ELb0ELb1ELb0ELb0ELb0ELi2ELi4ELi4ELi4ELb0EEENS1_24CollectiveEpilogueBwdGQAISA_fSD_Li256ELb0ELb1EEENS1_19SingleTileSchedulerILb0ELb0ELb0ELi128EEEEEEEEEvNT_6ParamsE$_ZN4cute3eso3ESOILb1ELb0EJNS_6LayoutINS_5tupleIJNS3_IJNS3_IJNS_1CILi8EEENS4_ILi1EEEEEES6_EEENS3_IJNS3_IJS6_S6_EEENS4_ILi4EEEEEEEEENS3_IJNS3_IJNS3_IJS6_NS4_ILi0EEEEEESD_EEENS3_IJNS3_IJSD_SD_EEES5_EEEEEEEENS_10ViewEngineIPN7cutlass10bfloat16_tEEEEEC2ERKSJ_RKSO_,@function
        .size           $_ZN7cutlass13device_kernelIN5flash19enable_sm80_to_sm89INS1_16FlashAttnBwdSm80INS1_25CollectiveMainloopBwdSm80ILi2ELi2EN4cute5tupleIJNS5_1CILi128EEES8_NS7_ILi64EEEEEENS_10bfloat16_tEfNS_4arch4Sm80ELb0ELb1ELb1ELb0ELb1ELb0ELb0ELb0ELi2ELi4ELi4ELi4ELb0EEENS1_24CollectiveEpilogueBwdGQAISA_fSD_Li256ELb0ELb1EEENS1_19SingleTileSchedulerILb0ELb0ELb0ELi128EEEEEEEEEvNT_6ParamsE$_ZN4cute3eso3ESOILb1ELb0EJNS_6LayoutINS_5tupleIJNS3_IJNS3_IJNS_1CILi8EEENS4_ILi1EEEEEES6_EEENS3_IJNS3_IJS6_S6_EEENS4_ILi4EEEEEEEEENS3_IJNS3_IJNS3_IJS6_NS4_ILi0EEEEEESD_EEENS3_IJNS3_IJSD_SD_EEES5_EEEEEEEENS_10ViewEngineIPN7cutlass10bfloat16_tEEEEEC2ERKSJ_RKSO_,($_ZN7cutlass13device_kernelIN5flash19enable_sm80_to_sm89INS1_16FlashAttnBwdSm80INS1_25CollectiveMainloopBwdSm80ILi2ELi2EN4cute5tupleIJNS5_1CILi128EEES8_NS7_ILi64EEEEEENS_10bfloat16_tEfNS_4arch4Sm80ELb0ELb1ELb1ELb0ELb1ELb0ELb0ELb0ELi2ELi4ELi4ELi4ELb0EEENS1_24CollectiveEpilogueBwdGQAISA_fSD_Li256ELb0ELb1EEENS1_19SingleTileSchedulerILb0ELb0ELb0ELi128EEEEEEEEEvNT_6ParamsE$_ZN4cute3eso3ESOILb1ELb0EJNS_6LayoutINS_5tupleIJNS3_IJNS_1CILi1EEENS3_IJNS4_ILi2EEES6_EEEEEES6_NS4_ILi4EEEEEENS3_IJNS3_IJNS4_ILi0EEENS3_IJS5_S9_EEEEEES6_NS4_ILi8EEEEEEEENS_10ViewEngineIPjEEEEC2ERKSG_RKSJ_ - $_ZN7cutlass13device_kernelIN5flash19enable_sm80_to_sm89INS1_16FlashAttnBwdSm80INS1_25CollectiveMainloopBwdSm80ILi2ELi2EN4cute5tupleIJNS5_1CILi128EEES8_NS7_ILi64EEEEEENS_10bfloat16_tEfNS_4arch4Sm80ELb0ELb1ELb1ELb0ELb1ELb0ELb0ELb0ELi2ELi4ELi4ELi4ELb0EEENS1_24CollectiveEpilogueBwdGQAISA_fSD_Li256ELb0ELb1EEENS1_19SingleTileSchedulerILb0ELb0ELb0ELi128EEEEEEEEEvNT_6ParamsE$_ZN4cute3eso3ESOILb1ELb0EJNS_6LayoutINS_5tupleIJNS3_IJNS3_IJNS_1CILi8EEENS4_ILi1EEEEEES6_EEENS3_IJNS3_IJS6_S6_EEENS4_ILi4EEEEEEEEENS3_IJNS3_IJNS3_IJS6_NS4_ILi0EEEEEESD_EEENS3_IJNS3_IJSD_SD_EEES5_EEEEEEEENS_10ViewEngineIPN7cutlass10bfloat16_tEEEEEC2ERKSJ_RKSO_)
$_ZN7cutlass13device_kernelIN5flash19enable_sm80_to_sm89INS1_16FlashAttnBwdSm80INS1_25CollectiveMainloopBwdSm80ILi2ELi2EN4cute5tupleIJNS5_1CILi128EEES8_NS7_ILi64EEEEEENS_10bfloat16_tEfNS_4arch4Sm80ELb0ELb1ELb1ELb0ELb1ELb0ELb0ELb0ELi2ELi4ELi4ELi4ELb0EEENS1_24CollectiveEpilogueBwdGQAISA_fSD_Li256ELb0ELb1EEENS1_19SingleTileSchedulerILb0ELb0ELb0ELi128EEEEEEEEEvNT_6ParamsE$_ZN4cute3eso3ESOILb1ELb0EJNS_6LayoutINS_5tupleIJNS3_IJNS3_IJNS_1CILi8EEENS4_ILi1EEEEEES6_EEENS3_IJNS3_IJS6_S6_EEENS4_ILi4EEEEEEEEENS3_IJNS3_IJNS3_IJS6_NS4_ILi0EEEEEESD_EEENS3_IJNS3_IJSD_SD_EEES5_EEEEEEEENS_10ViewEngineIPN7cutlass10bfloat16_tEEEEEC2ERKSJ_RKSO_:
[----:B------:R-:W-:Y:S02]  /*8cc0*/  IADD3 R4, R25, -c[0x0][0x20], RZ ;  /* 0x8000080019047a10 */ /* 0x000fe40007ffe0ff */
[----:B------:R-:W-:-:S03]  /*8cd0*/  MOV R9, 0x0 ;  /* 0x0000000000097802 */ /* 0x000fc60000000f00 */
[----:B------:R1:W-:Y:S01]  /*8ce0*/  STL.64 [R4], R2 ;  /* 0x0000000204007387 */ /* 0x0003e20000100a00 */
[----:B------:R-:W-:Y:S05]  /*8cf0*/  RET.REL.NODEC R8 `(_ZN7cutlass13device_kernelIN5flash19enable_sm80_to_sm89INS1_16FlashAttnBwdSm80INS1_25CollectiveMainloopBwdSm80ILi2ELi2EN4cute5tupleIJNS5_1CILi128EEES8_NS7_ILi64EEEEEENS_10bfloat16_tEfNS_4arch4Sm80ELb0ELb1ELb1ELb0ELb1ELb0ELb0ELb0ELi2ELi4ELi4ELi4ELb0EEENS1_24CollectiveEpilogueBwdGQAISA_fSD_Li256ELb0ELb1EEENS1_19SingleTileSchedulerILb0ELb0ELb0ELi128EEEEEEEEEvNT_6ParamsE) ;  /* 0xffff730008007950 */ /* 0x000fea0003c3ffff */
        .type           $_ZN7cutlass13device_kernelIN5flash19enable_sm80_to_sm89INS1_16FlashAttnBwdSm80INS1_25CollectiveMainloopBwdSm80ILi2ELi2EN4cute5tupleIJNS5_1CILi128EEES8_NS7_ILi64EEEEEENS_10bfloat16_tEfNS_4arch4Sm80ELb0ELb1ELb1ELb0ELb1ELb0ELb0ELb0ELi2ELi4ELi4ELi4ELb0EEENS1_24CollectiveEpilogueBwdGQAISA_fSD_Li256ELb0ELb1EEENS1_19SingleTileSchedulerILb0ELb0ELb0ELi128EEEEEEEEEvNT_6ParamsE$_ZN4cute3eso3ESOILb1ELb0EJNS_6LayoutINS_5tupleIJNS3_IJNS_1CILi1EEENS3_IJNS4_ILi2EEES6_EEEEEES6_NS4_ILi4EEEEEENS3_IJNS3_IJNS4_ILi0EEENS3_IJS5_S9_EEEEEES6_NS4_ILi8EEEEEEEENS_10ViewEngineIPjEEEEC2ERKSG_RKSJ_,@function
        .size           $_ZN7cutlass13device_kernelIN5flash19enable_sm80_to_sm89INS1_16FlashAttnBwdSm80INS1_25CollectiveMainloopBwdSm80ILi2ELi2EN4cute5tupleIJNS5_1CILi128EEES8_NS7_ILi64EEEEEENS_10bfloat16_tEfNS_4arch4Sm80ELb0ELb1ELb1ELb0ELb1ELb0ELb0ELb0ELi2ELi4ELi4ELi4ELb0EEENS1_24CollectiveEpilogueBwdGQAISA_fSD_Li256ELb0ELb1EEENS1_19SingleTileSchedulerILb0ELb0ELb0ELi128EEEEEEEEEvNT_6ParamsE$_ZN4cute3eso3ESOILb1ELb0EJNS_6LayoutINS_5tupleIJNS3_IJNS_1CILi1EEENS3_IJNS4_ILi2EEES6_EEEEEES6_NS4_ILi4EEEEEENS3_IJNS3_IJNS4_ILi0EEENS3_IJS5_S9_EEEEEES6_NS4_ILi8EEEEEEEENS_10ViewEngineIPjEEEEC2ERKSG_RKSJ_,($_ZN7cutlass13device_kernelIN5flash19enable_sm80_to_sm89INS1_16FlashAttnBwdSm80INS1_25CollectiveMainloopBwdSm80ILi2ELi2EN4cute5tupleIJNS5_1CILi128EEES8_NS7_ILi64EEEEEENS_10bfloat16_tEfNS_4arch4Sm80ELb0ELb1ELb1ELb0ELb1ELb0ELb0ELb0ELi2ELi4ELi4ELi4ELb0EEENS1_24CollectiveEpilogueBwdGQAISA_fSD_Li256ELb0ELb1EEENS1_19SingleTileSchedulerILb0ELb0ELb0ELi128EEEEEEEEEvNT_6ParamsE$_ZN4cute3eso3ESOILb1ELb0EJNS_6LayoutINS_5tupleIJNS3_IJNS_1CILi1EEENS3_IJNS4_ILi4EEENS4_ILi2EEEEEEEEES7_S6_EEENS3_IJNS3_IJNS4_ILi0EEENS3_IJS5_NS4_ILi8EEEEEEEEES6_NS4_ILi16EEEEEEEENS_10ViewEngineIPN7cutlass10bfloat16_tEEEEEC2ERKSH_RKSM_ - $_ZN7cutlass13device_kernelIN5flash19enable_sm80_to_sm89INS1_16FlashAttnBwdSm80INS1_25CollectiveMainloopBwdSm80ILi2ELi2EN4cute5tupleIJNS5_1CILi128EEES8_NS7_ILi64EEEEEENS_10bfloat16_tEfNS_4arch4Sm80ELb0ELb1ELb1ELb0ELb1ELb0ELb0ELb0ELi2ELi4ELi4ELi4ELb0EEENS1_24CollectiveEpilogueBwdGQAISA_fSD_Li256ELb0ELb1EEENS1_19SingleTileSchedulerILb0ELb0ELb0ELi128EEEEEEEEEvNT_6ParamsE$_ZN4cute3eso3ESOILb1ELb0EJNS_6LayoutINS_5tupleIJNS3_IJNS_1CILi1EEENS3_IJNS4_ILi2EEES6_EEEEEES6_NS4_ILi4EEEEEENS3_IJNS3_IJNS4_ILi0EEENS3_IJS5_S9_EEEEEES6_NS4_ILi8EEEEEEEENS_10ViewEngineIPjEEEEC2ERKSG_RKSJ_)
$_ZN7cutlass13device_kernelIN5flash19enable_sm80_to_sm89INS1_16FlashAttnBwdSm80INS1_25CollectiveMainloopBwdSm80ILi2ELi2EN4cute5tupleIJNS5_1CILi128EEES8_NS7_ILi64EEEEEENS_10bfloat16_tEfNS_4arch4Sm80ELb0ELb1ELb1ELb0ELb1ELb0ELb0ELb0ELi2ELi4ELi4ELi4ELb0EEENS1_24CollectiveEpilogueBwdGQAISA_fSD_Li256ELb0ELb1EEENS1_19SingleTileSchedulerILb0ELb0ELb0ELi128EEEEEEEEEvNT_6ParamsE$_ZN4cute3eso3ESOILb1ELb0EJNS_6LayoutINS_5tupleIJNS3_IJNS_1CILi1EEENS3_IJNS4_ILi2EEES6_EEEEEES6_NS4_ILi4EEEEEENS3_IJNS3_IJNS4_ILi0EEENS3_IJS5_S9_EEEEEES6_NS4_ILi8EEEEEEEENS_10ViewEngineIPjEEEEC2ERKSG_RKSJ_:
[----:B------:R-:W-:Y:S02]  /*8d00*/  IADD3 R4, R58, -c[0x0][0x20], RZ ;  /* 0x800008003a047a10 */ /* 0x000fe40007ffe0ff */
[----:B------:R-:W-:-:S03]  /*8d10*/  MOV R7, 0x0 ;  /* 0x0000000000077802 */ /* 0x000fc60000000f00 */
[----:B------:R1:W-:Y:S01]  /*8d20*/  STL.64 [R4], R2 ;  /* 0x0000000204007387 */ /* 0x0003e20000100a00 */
[----:B------:R-:W-:Y:S05]  /*8d30*/  RET.REL.NODEC R6 `(_ZN7cutlass13device_kernelIN5flash19enable_sm80_to_sm89INS1_16FlashAttnBwdSm80INS1_25CollectiveMainloopBwdSm80ILi2ELi2EN4cute5tupleIJNS5_1CILi128EEES8_NS7_ILi64EEEEEENS_10bfloat16_tEfNS_4arch4Sm80ELb0ELb1ELb1ELb0ELb1ELb0ELb0ELb0ELi2ELi4ELi4ELi4ELb0EEENS1_24CollectiveEpilogueBwdGQAISA_fSD_Li256ELb0ELb1EEENS1_19SingleTileSchedulerILb0ELb0ELb0ELi128EEEEEEEEEvNT_6ParamsE) ;  /* 0xffff72c006007950 */ /* 0x000fea0003c3ffff */
        .type           $_ZN7cutlass13device_kernelIN5flash19enable_sm80_to_sm89INS1_16FlashAttnBwdSm80INS1_25CollectiveMainloopBwdSm80ILi2ELi2EN4cute5tupleIJNS5_1CILi128EEES8_NS7_ILi64EEEEEENS_10bfloat16_tEfNS_4arch4Sm80ELb0ELb1ELb1ELb0ELb1ELb0ELb0ELb0ELi2ELi4ELi4ELi4ELb0EEENS1_24CollectiveEpilogueBwdGQAISA_fSD_Li256ELb0ELb1EEENS1_19SingleTileSchedulerILb0ELb0ELb0ELi128EEEEEEEEEvNT_6ParamsE$_ZN4cute3eso3ESOILb1ELb0EJNS_6LayoutINS_5tupleIJNS3_IJNS_1CILi1EEENS3_IJNS4_ILi4EEENS4_ILi2EEEEEEEEES7_S6_EEENS3_IJNS3_IJNS4_ILi0EEENS3_IJS5_NS4_ILi8EEEEEEEEES6_NS4_ILi16EEEEEEEENS_10ViewEngineIPN7cutlass10bfloat16_tEEEEEC2ERKSH_RKSM_,@function
        .size           $_ZN7cutlass13device_kernelIN5flash19enable_sm80_to_sm89INS1_16FlashAttnBwdSm80INS1_25CollectiveMainloopBwdSm80ILi2ELi2EN4cute5tupleIJNS5_1CILi128EEES8_NS7_ILi64EEEEEENS_10bfloat16_tEfNS_4arch4Sm80ELb0ELb1ELb1ELb0ELb1ELb0ELb0ELb0ELi2ELi4ELi4ELi4ELb0EEENS1_24CollectiveEpilogueBwdGQAISA_fSD_Li256ELb0ELb1EEENS1_19SingleTileSchedulerILb0ELb0ELb0ELi128EEEEEEEEEvNT_6ParamsE$_ZN4cute3eso3ESOILb1ELb0EJNS_6LayoutINS_5tupleIJNS3_IJNS_1CILi1EEENS3_IJNS4_ILi4EEENS4_ILi2EEEEEEEEES7_S6_EEENS3_IJNS3_IJNS4_ILi0EEENS3_IJS5_NS4_ILi8EEEEEEEEES6_NS4_ILi16EEEEEEEENS_10ViewEngineIPN7cutlass10bfloat16_tEEEEEC2ERKSH_RKSM_,($_ZN7cutlass13device_kernelIN5flash19enable_sm80_to_sm89INS1_16FlashAttnBwdSm80INS1_25CollectiveMainloopBwdSm80ILi2ELi2EN4cute5tupleIJNS5_1CILi128EEES8_NS7_ILi64EEEEEENS_10bfloat16_tEfNS_4arch4Sm80ELb0ELb1ELb1ELb0ELb1ELb0ELb0ELb0ELi2ELi4ELi4ELi4ELb0EEENS1_24CollectiveEpilogueBwdGQAISA_fSD_Li256ELb0ELb1EEENS1_19SingleTileSchedulerILb0ELb0ELb0ELi128EEEEEEEEEvNT_6ParamsE$_ZN4cute3eso3ESOILb1ELb0EJNS_6LayoutINS_5tupleIJNS3_IJNS_1CILi1EEENS4_ILi2EEEEEEEEENS3_IJNS3_IJS5_S5_EEEEEEEENS_10ViewEngineIPjEEEEC2ERKSB_RKSE_ - $_ZN7cutlass13device_kernelIN5flash19enable_sm80_to_sm89INS1_16FlashAttnBwdSm80INS1_25CollectiveMainloopBwdSm80ILi2ELi2EN4cute5tupleIJNS5_1CILi128EEES8_NS7_ILi64EEEEEENS_10bfloat16_tEfNS_4arch4Sm80ELb0ELb1ELb1ELb0ELb1ELb0ELb0ELb0ELi2ELi4ELi4ELi4ELb0EEENS1_24CollectiveEpilogueBwdGQAISA_fSD_Li256ELb0ELb1EEENS1_19SingleTileSchedulerILb0ELb0ELb0ELi128EEEEEEEEEvNT_6ParamsE$_ZN4cute3eso3ESOILb1ELb0EJNS_6LayoutINS_5tupleIJNS3_IJNS_1CILi1EEENS3_IJNS4_ILi4EEENS4_ILi2EEEEEEEEES7_S6_EEENS3_IJNS3_IJNS4_ILi0EEENS3_IJS5_NS4_ILi8EEEEEEEEES6_NS4_ILi16EEEEEEEENS_10ViewEngineIPN7cutlass10bfloat16_tEEEEEC2ERKSH_RKSM_)
$_ZN7cutlass13device_kernelIN5flash19enable_sm80_to_sm89INS1_16FlashAttnBwdSm80INS1_25CollectiveMainloopBwdSm80ILi2ELi2EN4cute5tupleIJNS5_1CILi128EEES8_NS7_ILi64EEEEEENS_10bfloat16_tEfNS_4arch4Sm80ELb0ELb1ELb1ELb0ELb1ELb0ELb0ELb0ELi2ELi4ELi4ELi4ELb0EEENS1_24CollectiveEpilogueBwdGQAISA_fSD_Li256ELb0ELb1EEENS1_19SingleTileSchedulerILb0ELb0ELb0ELi128EEEEEEEEEvNT_6ParamsE$_ZN4cute3eso3ESOILb1ELb0EJNS_6LayoutINS_5tupleIJNS3_IJNS_1CILi1EEENS3_IJNS4_ILi4EEENS4_ILi2EEEEEEEEES7_S6_EEENS3_IJNS3_IJNS4_ILi0EEENS3_IJS5_NS4_ILi8EEEEEEEEES6_NS4_ILi16EEEEEEEENS_10ViewEngineIPN7cutlass10bfloat16_tEEEEEC2ERKSH_RKSM_:
[----:B------:R-:W-:Y:S01]  /*8d40*/  IADD3 R3, R58, -c[0x0][0x20], RZ ;  /* 0x800008003a037a10 */ /* 0x000fe20007ffe0ff */
[----:B------:R-:W-:Y:S01]  /*8d50*/  IMAD.MOV.U32 R50, RZ, RZ, R2 ;  /* 0x000000ffff327224 */ /* 0x000fe200078e0002 */
[----:B------:R-:W-:-:S04]  /*8d60*/  MOV R5, 0x0 ;  /* 0x0000000000057802 */ /* 0x000fc80000000f00 */
[----:B------:R1:W-:Y:S01]  /*8d70*/  STL.64 [R3], R50 ;  /* 0x0000003203007387 */ /* 0x0003e20000100a00 */
[----:B------:R-:W-:Y:S05]  /*8d80*/  RET.REL.NODEC R4 `(_ZN7cutlass13device_kernelIN5flash19enable_sm80_to_sm89INS1_16FlashAttnBwdSm80INS1_25CollectiveMainloopBwdSm80ILi2ELi2EN4cute5tupleIJNS5_1CILi128EEES8_NS7_ILi64EEEEEENS_10bfloat16_tEfNS_4arch4Sm80ELb0ELb1ELb1ELb0ELb1ELb0ELb0ELb0ELi2ELi4ELi4ELi4ELb0EEENS1_24CollectiveEpilogueBwdGQAISA_fSD_Li256ELb0ELb1EEENS1_19SingleTileSchedulerILb0ELb0ELb0ELi128EEEEEEEEEvNT_6ParamsE) ;  /* 0xffff727004007950 */ /* 0x000fea0003c3ffff */
        .type           $_ZN7cutlass13device_kernelIN5flash19enable_sm80_to_sm89INS1_16FlashAttnBwdSm80INS1_25CollectiveMainloopBwdSm80ILi2ELi2EN4cute5tupleIJNS5_1CILi128EEES8_NS7_ILi64EEEEEENS_10bfloat16_tEfNS_4arch4Sm80ELb0ELb1ELb1ELb0ELb1ELb0ELb0ELb0ELi2ELi4ELi4ELi4ELb0EEENS1_24CollectiveEpilogueBwdGQAISA_fSD_Li256ELb0ELb1EEENS1_19SingleTileSchedulerILb0ELb0ELb0ELi128EEEEEEEEEvNT_6ParamsE$_ZN4cute3eso3ESOILb1ELb0EJNS_6LayoutINS_5tupleIJNS3_IJNS_1CILi1EEENS4_ILi2EEEEEEEEENS3_IJNS3_IJS5_S5_EEEEEEEENS_10ViewEngineIPjEEEEC2ERKSB_RKSE_,@function
        .size           $_ZN7cutlass13device_kernelIN5flash19enable_sm80_to_sm89INS1_16FlashAttnBwdSm80INS1_25CollectiveMainloopBwdSm80ILi2ELi2EN4cute5tupleIJNS5_1CILi128EEES8_NS7_ILi64EEEEEENS_10bfloat16_tEfNS_4arch4Sm80ELb0ELb1ELb1ELb0ELb1ELb0ELb0ELb0ELi2ELi4ELi4ELi4ELb0EEENS1_24CollectiveEpilogueBwdGQAISA_fSD_Li256ELb0ELb1EEENS1_19SingleTileSchedulerILb0ELb0ELb0ELi128EEEEEEEEEvNT_6ParamsE$_ZN4cute3eso3ESOILb1ELb0EJNS_6LayoutINS_5tupleIJNS3_IJNS_1CILi1EEENS4_ILi2EEEEEEEEENS3_IJNS3_IJS5_S5_EEEEEEEENS_10ViewEngineIPjEEEEC2ERKSB_RKSE_,($_ZN7cutlass13device_kernelIN5flash19enable_sm80_to_sm89INS1_16FlashAttnBwdSm80INS1_25CollectiveMainloopBwdSm80ILi2ELi2EN4cute5tupleIJNS5_1CILi128EEES8_NS7_ILi64EEEEEENS_10bfloat16_tEfNS_4arch4Sm80ELb0ELb1ELb1ELb0ELb1ELb0ELb0ELb0ELi2ELi4ELi4ELi4ELb0EEENS1_24CollectiveEpilogueBwdGQAISA_fSD_Li256ELb0ELb1EEENS1_19SingleTileSchedulerILb0ELb0ELb0ELi128EEEEEEEEEvNT_6ParamsE$_ZN4cute3eso3ESOILb1ELb0EJNS_6LayoutINS_5tupleIJNS3_IJNS_1CILi1EEENS4_ILi2EEEEEES6_NS4_ILi8EEEEEENS3_IJNS3_IJS5_S5_EEES6_NS4_ILi4EEEEEEEENS_10ViewEngineIPKN7cutlass5ArrayIfLi2ELb1EEEEEEEC2ERKSD_RKSK_ - $_ZN7cutlass13device_kernelIN5flash19enable_sm80_to_sm89INS1_16FlashAttnBwdSm80INS1_25CollectiveMainloopBwdSm80ILi2ELi2EN4cute5tupleIJNS5_1CILi128EEES8_NS7_ILi64EEEEEENS_10bfloat16_tEfNS_4arch4Sm80ELb0ELb1ELb1ELb0ELb1ELb0ELb0ELb0ELi2ELi4ELi4ELi4ELb0EEENS1_24CollectiveEpilogueBwdGQAISA_fSD_Li256ELb0ELb1EEENS1_19SingleTileSchedulerILb0ELb0ELb0ELi128EEEEEEEEEvNT_6ParamsE$_ZN4cute3eso3ESOILb1ELb0EJNS_6LayoutINS_5tupleIJNS3_IJNS_1CILi1EEENS4_ILi2EEEEEEEEENS3_IJNS3_IJS5_S5_EEEEEEEENS_10ViewEngineIPjEEEEC2ERKSB_RKSE_)
$_ZN7cutlass13device_kernelIN5flash19enable_sm80_to_sm89INS1_16FlashAttnBwdSm80INS1_25CollectiveMainloopBwdSm80ILi2ELi2EN4cute5tupleIJNS5_1CILi128EEES8_NS7_ILi64EEEEEENS_10bfloat16_tEfNS_4arch4Sm80ELb0ELb1ELb1ELb0ELb1ELb0ELb0ELb0ELi2ELi4ELi4ELi4ELb0EEENS1_24CollectiveEpilogueBwdGQAISA_fSD_Li256ELb0ELb1EEENS1_19SingleTileSchedulerILb0ELb0ELb0ELi128EEEEEEEEEvNT_6ParamsE$_ZN4cute3eso3ESOILb1ELb0EJNS_6LayoutINS_5tupleIJNS3_IJNS_1CILi1EEENS4_ILi2EEEEEEEEENS3_IJNS3_IJS5_S5_EEEEEEEENS_10ViewEngineIPjEEEEC2ERKSB_RKSE_:
[----:B------:R-:W-:Y:S01]  /*8d90*/  IADD3 R2, R2, -c[0x0][0x20], RZ ;  /* 0x8000080002027a10 */ /* 0x000fe20007ffe0ff */
[----:B------:R-:W-:Y:S01]  /*8da0*/  IMAD.MOV.U32 R11, RZ, RZ, R3 ;  /* 0x000000ffff0b7224 */ /* 0x000fe200078e0003 */
[----:B------:R-:W-:-:S04]  /*8db0*/  MOV R5, 0x0 ;  /* 0x0000000000057802 */ /* 0x000fc80000000f00 */
[----:B------:R1:W-:Y:S01]  /*8dc0*/  STL.64 [R2], R10 ;  /* 0x0000000a02007387 */ /* 0x0003e20000100a00 */
[----:B------:R-:W-:Y:S05]  /*8dd0*/  RET.REL.NODEC R4 `(_ZN7cutlass13device_kernelIN5flash19enable_sm80_to_sm89INS1_16FlashAttnBwdSm80INS1_25CollectiveMainloopBwdSm80ILi2ELi2EN4cute5tupleIJNS5_1CILi128EEES8_NS7_ILi64EEEEEENS_10bfloat16_tEfNS_4arch4Sm80ELb0ELb1ELb1ELb0ELb1ELb0ELb0ELb0ELi2ELi4ELi4ELi4ELb0EEENS1_24CollectiveEpilogueBwdGQAISA_fSD_Li256ELb0ELb1EEENS1_19SingleTileSchedulerILb0ELb0ELb0ELi128EEEEEEEEEvNT_6ParamsE) ;  /* 0xffff722004007950 */ /* 0x000fea0003c3ffff */
        .type           $_ZN7cutlass13device_kernelIN5flash19enable_sm80_to_sm89INS1_16FlashAttnBwdSm80INS1_25CollectiveMainloopBwdSm80ILi2ELi2EN4cute5tupleIJNS5_1CILi128EEES8_NS7_ILi64EEEEEENS_10bfloat16_tEfNS_4arch4Sm80ELb0ELb1ELb1ELb0ELb1ELb0ELb0ELb0ELi2ELi4ELi4ELi4ELb0EEENS1_24CollectiveEpilogueBwdGQAISA_fSD_Li256ELb0ELb1EEENS1_19SingleTileSchedulerILb0ELb0ELb0ELi128EEEEEEEEEvNT_6ParamsE$_ZN4cute3eso3ESOILb1ELb0EJNS_6LayoutINS_5tupleIJNS3_IJNS_1CILi1EEENS4_ILi2EEEEEES6_NS4_ILi8EEEEEENS3_IJNS3_IJS5_S5_EEES6_NS4_ILi4EEEEEEEENS_10ViewEngineIPKN7cutlass5ArrayIfLi2ELb1EEEEEEEC2ERKSD_RKSK_,@function
        .size           $_ZN7cutlass13device_kernelIN5flash19enable_sm80_to_sm89INS1_16FlashAttnBwdSm80INS1_25CollectiveMainloopBwdSm80ILi2ELi2EN4cute5tupleIJNS5_1CILi128EEES8_NS7_ILi64EEEEEENS_10bfloat16_tEfNS_4arch4Sm80ELb0ELb1ELb1ELb0ELb1ELb0ELb0ELb0ELi2ELi4ELi4ELi4ELb0EEENS1_24CollectiveEpilogueBwdGQAISA_fSD_Li256ELb0ELb1EEENS1_19SingleTileSchedulerILb0ELb0ELb0ELi128EEEEEEEEEvNT_6ParamsE$_ZN4cute3eso3ESOILb1ELb0EJNS_6LayoutINS_5tupleIJNS3_IJNS_1CILi1EEENS4_ILi2EEEEEES6_NS4_ILi8EEEEEENS3_IJNS3_IJS5_S5_EEES6_NS4_ILi4EEEEEEEENS_10ViewEngineIPKN7cutlass5ArrayIfLi2ELb1EEEEEEEC2ERKSD_RKSK_,($_ZN7cutlass13device_kernelIN5flash19enable_sm80_to_sm89INS1_16FlashAttnBwdSm80INS1_25CollectiveMainloopBwdSm80ILi2ELi2EN4cute5tupleIJNS5_1CILi128EEES8_NS7_ILi64EEEEEENS_10bfloat16_tEfNS_4arch4Sm80ELb0ELb1ELb1ELb0ELb1ELb0ELb0ELb0ELi2ELi4ELi4ELi4ELb0EEENS1_24CollectiveEpilogueBwdGQAISA_fSD_Li256ELb0ELb1EEENS1_19SingleTileSchedulerILb0ELb0ELb0ELi128EEEEEEEEEvNT_6ParamsE$_ZN4cute3eso3ESOILb1ELb0EJNS_6LayoutINS_5tupleIJNS3_IJNS_1CILi1EEENS4_ILi2EEEEEES6_NS4_ILi8EEEEEENS3_IJNS3_IJS5_S5_EEES6_NS4_ILi4EEEEEEEENS_10ViewEngineIPN7cutlass5ArrayINSF_10bfloat16_tELi2ELb0EEEEEEEC2ERKSD_RKSK_ - $_ZN7cutlass13device_kernelIN5flash19enable_sm80_to_sm89INS1_16FlashAttnBwdSm80INS1_25CollectiveMainloopBwdSm80ILi2ELi2EN4cute5tupleIJNS5_1CILi128EEES8_NS7_ILi64EEEEEENS_10bfloat16_tEfNS_4arch4Sm80ELb0ELb1ELb1ELb0ELb1ELb0ELb0ELb0ELi2ELi4ELi4ELi4ELb0EEENS1_24CollectiveEpilogueBwdGQAISA_fSD_Li256ELb0ELb1EEENS1_19SingleTileSchedulerILb0ELb0ELb0ELi128EEEEEEEEEvNT_6ParamsE$_ZN4cute3eso3ESOILb1ELb0EJNS_6LayoutINS_5tupleIJNS3_IJNS_1CILi1EEENS4_ILi2EEEEEES6_NS4_ILi8EEEEEENS3_IJNS3_IJS5_S5_EEES6_NS4_ILi4EEEEEEEENS_10ViewEngineIPKN7cutlass5ArrayIfLi2ELb1EEEEEEEC2ERKSD_RKSK_)
$_ZN7cutlass13device_kernelIN5flash19enable_sm80_to_sm89INS1_16FlashAttnBwdSm80INS1_25CollectiveMainloopBwdSm80ILi2ELi2EN4cute5tupleIJNS5_1CILi128EEES8_NS7_ILi64EEEEEENS_10bfloat16_tEfNS_4arch4Sm80ELb0ELb1ELb1ELb0ELb1ELb0ELb0ELb0ELi2ELi4ELi4ELi4ELb0EEENS1_24CollectiveEpilogueBwdGQAISA_fSD_Li256ELb0ELb1EEENS1_19SingleTileSchedulerILb0ELb0ELb0ELi128EEEEEEEEEvNT_6ParamsE$_ZN4cute3eso3ESOILb1ELb0EJNS_6LayoutINS_5tupleIJNS3_IJNS_1CILi1EEENS4_ILi2EEEEEES6_NS4_ILi8EEEEEENS3_IJNS3_IJS5_S5_EEES6_NS4_ILi4EEEEEEEENS_10ViewEngineIPKN7cutlass5ArrayIfLi2ELb1EEEEEEEC2ERKSD_RKSK_:
[----:B------:R-:W-:Y:S01]  /*8de0*/  IADD3 R2, R58, -c[0x0][0x20], RZ ;  /* 0x800008003a027a10 */ /* 0x000fe20007ffe0ff */
[----:B------:R-:W-:Y:S01]  /*8df0*/  IMAD.MOV.U32 R9, RZ, RZ, R5 ;  /* 0x000000ffff097224 */ /* 0x000fe200078e0005 */
[----:B------:R-:W-:-:S04]  /*8e00*/  MOV R7, 0x0 ;  /* 0x0000000000077802 */ /* 0x000fc80000000f00 */
[----:B------:R1:W-:Y:S01]  /*8e10*/  STL.64 [R2], R8 ;  /* 0x0000000802007387 */ /* 0x0003e20000100a00 */
[----:B------:R-:W-:Y:S05]  /*8e20*/  RET.REL.NODEC R6 `(_ZN7cutlass13device_kernelIN5flash19enable_sm80_to_sm89INS1_16FlashAttnBwdSm80INS1_25CollectiveMainloopBwdSm80ILi2ELi2EN4cute5tupleIJNS5_1CILi128EEES8_NS7_ILi64EEEEEENS_10bfloat16_tEfNS_4arch4Sm80ELb0ELb1ELb1ELb0ELb1ELb0ELb0ELb0ELi2ELi4ELi4ELi4ELb0EEENS1_24CollectiveEpilogueBwdGQAISA_fSD_Li256ELb0ELb1EEENS1_19SingleTileSchedulerILb0ELb0ELb0ELi128EEEEEEEEEvNT_6ParamsE) ;  /* 0xffff71d006007950 */ /* 0x000fea0003c3ffff */
        .type           $_ZN7cutlass13device_kernelIN5flash19enable_sm80_to_sm89INS1_16FlashAttnBwdSm80INS1_25CollectiveMainloopBwdSm80ILi2ELi2EN4cute5tupleIJNS5_1CILi128EEES8_NS7_ILi64EEEEEENS_10bfloat16_tEfNS_4arch4Sm80ELb0ELb1ELb1ELb0ELb1ELb0ELb0ELb0ELi2ELi4ELi4ELi4ELb0EEENS1_24CollectiveEpilogueBwdGQAISA_fSD_Li256ELb0ELb1EEENS1_19SingleTileSchedulerILb0ELb0ELb0ELi128EEEEEEEEEvNT_6ParamsE$_ZN4cute3eso3ESOILb1ELb0EJNS_6LayoutINS_5tupleIJNS3_IJNS_1CILi1EEENS4_ILi2EEEEEES6_NS4_ILi8EEEEEENS3_IJNS3_IJS5_S5_EEES6_NS4_ILi4EEEEEEEENS_10ViewEngineIPN7cutlass5ArrayINSF_10bfloat16_tELi2ELb0EEEEEEEC2ERKSD_RKSK_,@function
        .size           $_ZN7cutlass13device_kernelIN5flash19enable_sm80_to_sm89INS1_16FlashAttnBwdSm80INS1_25CollectiveMainloopBwdSm80ILi2ELi2EN4cute5tupleIJNS5_1CILi128EEES8_NS7_ILi64EEEEEENS_10bfloat16_tEfNS_4arch4Sm80ELb0ELb1ELb1ELb0ELb1ELb0ELb0ELb0ELi2ELi4ELi4ELi4ELb0EEENS1_24CollectiveEpilogueBwdGQAISA_fSD_Li256ELb0ELb1EEENS1_19SingleTileSchedulerILb0ELb0ELb0ELi128EEEEEEEEEvNT_6ParamsE$_ZN4cute3eso3ESOILb1ELb0EJNS_6LayoutINS_5tupleIJNS3_IJNS_1CILi1EEENS4_ILi2EEEEEES6_NS4_ILi8EEEEEENS3_IJNS3_IJS5_S5_EEES6_NS4_ILi4EEEEEEEENS_10ViewEngineIPN7cutlass5ArrayINSF_10bfloat16_tELi2ELb0EEEEEEEC2ERKSD_RKSK_,($_ZN7cutlass13device_kernelIN5flash19enable_sm80_to_sm89INS1_16FlashAttnBwdSm80INS1_25CollectiveMainloopBwdSm80ILi2ELi2EN4cute5tupleIJNS5_1CILi128EEES8_NS7_ILi64EEEEEENS_10bfloat16_tEfNS_4arch4Sm80ELb0ELb1ELb1ELb0ELb1ELb0ELb0ELb0ELi2ELi4ELi4ELi4ELb0EEENS1_24CollectiveEpilogueBwdGQAISA_fSD_Li256ELb0ELb1EEENS1_19SingleTileSchedulerILb0ELb0ELb0ELi128EEEEEEEEEvNT_6ParamsE$_ZN4cute3eso3ESOILb1ELb0EJNS_6LayoutINS_5tupleIJNS3_IJNS_1CILi1EEENS4_ILi2EEES6_EEEEEENS3_IJNS3_IJS5_S5_S6_EEEEEEEENS_10ViewEngineIPjEEEEC2ERKSB_RKSE_ - $_ZN7cutlass13device_kernelIN5flash19enable_sm80_to_sm89INS1_16FlashAttnBwdSm80INS1_25CollectiveMainloopBwdSm80ILi2ELi2EN4cute5tupleIJNS5_1CILi128EEES8_NS7_ILi64EEEEEENS_10bfloat16_tEfNS_4arch4Sm80ELb0ELb1ELb1ELb0ELb1ELb0ELb0ELb0ELi2ELi4ELi4ELi4ELb0EEENS1_24CollectiveEpilogueBwdGQAISA_fSD_Li256ELb0ELb1EEENS1_19SingleTileSchedulerILb0ELb0ELb0ELi128EEEEEEEEEvNT_6ParamsE$_ZN4cute3eso3ESOILb1ELb0EJNS_6LayoutINS_5tupleIJNS3_IJNS_1CILi1EEENS4_ILi2EEEEEES6_NS4_ILi8EEEEEENS3_IJNS3_IJS5_S5_EEES6_NS4_ILi4EEEEEEEENS_10ViewEngineIPN7cutlass5ArrayINSF_10bfloat16_tELi2ELb0EEEEEEEC2ERKSD_RKSK_)
$_ZN7cutlass13device_kernelIN5flash19enable_sm80_to_sm89INS1_16FlashAttnBwdSm80INS1_25CollectiveMainloopBwdSm80ILi2ELi2EN4cute5tupleIJNS5_1CILi128EEES8_NS7_ILi64EEEEEENS_10bfloat16_tEfNS_4arch4Sm80ELb0ELb1ELb1ELb0ELb1ELb0ELb0ELb0ELi2ELi4ELi4ELi4ELb0EEENS1_24CollectiveEpilogueBwdGQAISA_fSD_Li256ELb0ELb1EEENS1_19SingleTileSchedulerILb0ELb0ELb0ELi128EEEEEEEEEvNT_6ParamsE$_ZN4cute3eso3ESOILb1ELb0EJNS_6LayoutINS_5tupleIJNS3_IJNS_1CILi1EEENS4_ILi2EEEEEES6_NS4_ILi8EEEEEENS3_IJNS3_IJS5_S5_EEES6_NS4_ILi4EEEEEEEENS_10ViewEngineIPN7cutlass5ArrayINSF_10bfloat16_tELi2ELb0EEEEEEEC2ERKSD_RKSK_:
[----:B------:R-:W-:Y:S01]  /*8e30*/  IADD3 R2, R58, -c[0x0][0x20], RZ ;  /* 0x800008003a027a10 */ /* 0x000fe20007ffe0ff */
[----:B------:R-:W-:Y:S01]  /*8e40*/  IMAD.MOV.U32 R9, RZ, RZ, R5 ;  /* 0x000000ffff097224 */ /* 0x000fe200078e0005 */
[----:B------:R-:W-:-:S04]  /*8e50*/  MOV R7, 0x0 ;  /* 0x0000000000077802 */ /* 0x000fc80000000f00 */
[----:B------:R1:W-:Y:S01]  /*8e60*/  STL.64 [R2], R8 ;  /* 0x0000000802007387 */ /* 0x0003e20000100a00 */
[----:B------:R-:W-:Y:S05]  /*8e70*/  RET.REL.NODEC R6 `(_ZN7cutlass13device_kernelIN5flash19enable_sm80_to_sm89INS1_16FlashAttnBwdSm80INS1_25CollectiveMainloopBwdSm80ILi2ELi2EN4cute5tupleIJNS5_1CILi128EEES8_NS7_ILi64EEEEEENS_10bfloat16_tEfNS_4arch4Sm80ELb0ELb1ELb1ELb0ELb1ELb0ELb0ELb0ELi2ELi4ELi4ELi4ELb0EEENS1_24CollectiveEpilogueBwdGQAISA_fSD_Li256ELb0ELb1EEENS1_19SingleTileSchedulerILb0ELb0ELb0ELi128EEEEEEEEEvNT_6ParamsE) ;  /* 0xffff718006007950 */ /* 0x000fea0003c3ffff */
        .type           $_ZN7cutlass13device_kernelIN5flash19enable_sm80_to_sm89INS1_16FlashAttnBwdSm80INS1_25CollectiveMainloopBwdSm80ILi2ELi2EN4cute5tupleIJNS5_1CILi128EEES8_NS7_ILi64EEEEEENS_10bfloat16_tEfNS_4arch4Sm80ELb0ELb1ELb1ELb0ELb1ELb0ELb0ELb0ELi2ELi4ELi4ELi4ELb0EEENS1_24CollectiveEpilogueBwdGQAISA_fSD_Li256ELb0ELb1EEENS1_19SingleTileSchedulerILb0ELb0ELb0ELi128EEEEEEEEEvNT_6ParamsE$_ZN4cute3eso3ESOILb1ELb0EJNS_6LayoutINS_5tupleIJNS3_IJNS_1CILi1EEENS4_ILi2EEES6_EEEEEENS3_IJNS3_IJS5_S5_S6_EEEEEEEENS_10ViewEngineIPjEEEEC2ERKSB_RKSE_,@function
        .size           $_ZN7cutlass13device_kernelIN5flash19enable_sm80_to_sm89INS1_16FlashAttnBwdSm80INS1_25CollectiveMainloopBwdSm80ILi2ELi2EN4cute5tupleIJNS5_1CILi128EEES8_NS7_ILi64EEEEEENS_10bfloat16_tEfNS_4arch4Sm80ELb0ELb1ELb1ELb0ELb1ELb0ELb0ELb0ELi2ELi4ELi4ELi4ELb0EEENS1_24CollectiveEpilogueBwdGQAISA_fSD_Li256ELb0ELb1EEENS1_19SingleTileSchedulerILb0ELb0ELb0ELi128EEEEEEEEEvNT_6ParamsE$_ZN4cute3eso3ESOILb1ELb0EJNS_6LayoutINS_5tupleIJNS3_IJNS_1CILi1EEENS4_ILi2EEES6_EEEEEENS3_IJNS3_IJS5_S5_S6_EEEEEEEENS_10ViewEngineIPjEEEEC2ERKSB_RKSE_,($_ZN7cutlass13device_kernelIN5flash19enable_sm80_to_sm89INS1_16FlashAttnBwdSm80INS1_25CollectiveMainloopBwdSm80ILi2ELi2EN4cute5tupleIJNS5_1CILi128EEES8_NS7_ILi64EEEEEENS_10bfloat16_tEfNS_4arch4Sm80ELb0ELb1ELb1ELb0ELb1ELb0ELb0ELb0ELi2ELi4ELi4ELi4ELb0EEENS1_24CollectiveEpilogueBwdGQAISA_fSD_Li256ELb0ELb1EEENS1_19SingleTileSchedulerILb0ELb0ELb0ELi128EEEEEEEEEvNT_6ParamsE$_ZN4cute3eso3ESOILb1ELb0EJNS_6LayoutINS_5tupleIJNS3_IJNS_1CILi1EEENS4_ILi4EEEEEENS4_ILi2EEES6_EEENS3_IJNS3_IJNS4_ILi0EEES5_EEES6_NS4_ILi8EEEEEEEENS_10ViewEngineIPfEEEEC2ERKSE_RKSH_ - $_ZN7cutlass13device_kernelIN5flash19enable_sm80_to_sm89INS1_16FlashAttnBwdSm80INS1_25CollectiveMainloopBwdSm80ILi2ELi2EN4cute5tupleIJNS5_1CILi128EEES8_NS7_ILi64EEEEEENS_10bfloat16_tEfNS_4arch4Sm80ELb0ELb1ELb1ELb0ELb1ELb0ELb0ELb0ELi2ELi4ELi4ELi4ELb0EEENS1_24CollectiveEpilogueBwdGQAISA_fSD_Li256ELb0ELb1EEENS1_19SingleTileSchedulerILb0ELb0ELb0ELi128EEEEEEEEEvNT_6ParamsE$_ZN4cute3eso3ESOILb1ELb0EJNS_6LayoutINS_5tupleIJNS3_IJNS_1CILi1EEENS4_ILi2EEES6_EEEEEENS3_IJNS3_IJS5_S5_S6_EEEEEEEENS_10ViewEngineIPjEEEEC2ERKSB_RKSE_)
$_ZN7cutlass13device_kernelIN5flash19enable_sm80_to_sm89INS1_16FlashAttnBwdSm80INS1_25CollectiveMainloopBwdSm80ILi2ELi2EN4cute5tupleIJNS5_1CILi128EEES8_NS7_ILi64EEEEEENS_10bfloat16_tEfNS_4arch4Sm80ELb0ELb1ELb1ELb0ELb1ELb0ELb0ELb0ELi2ELi4ELi4ELi4ELb0EEENS1_24CollectiveEpilogueBwdGQAISA_fSD_Li256ELb0ELb1EEENS1_19SingleTileSchedulerILb0ELb0ELb0ELi128EEEEEEEEEvNT_6ParamsE$_ZN4cute3eso3ESOILb1ELb0EJNS_6LayoutINS_5tupleIJNS3_IJNS_1CILi1EEENS4_ILi2EEES6_EEEEEENS3_IJNS3_IJS5_S5_S6_EEEEEEEENS_10ViewEngineIPjEEEEC2ERKSB_RKSE_:
[----:B------:R-:W-:Y:S02]  /*8e80*/  IADD3 R2, R69, -c[0x0][0x20], RZ ;  /* 0x8000080045027a10 */ /* 0x000fe40007ffe0ff */
[----:B------:R-:W-:-:S03]  /*8e90*/  MOV R5, 0x0 ;  /* 0x0000000000057802 */ /* 0x000fc60000000f00 */
[----:B------:R1:W-:Y:S01]  /*8ea0*/  STL.64 [R2], R12 ;  /* 0x0000000c02007387 */ /* 0x0003e20000100a00 */
[----:B------:R-:W-:Y:S05]  /*8eb0*/  RET.REL.NODEC R4 `(_ZN7cutlass13device_kernelIN5flash19enable_sm80_to_sm89INS1_16FlashAttnBwdSm80INS1_25CollectiveMainloopBwdSm80ILi2ELi2EN4cute5tupleIJNS5_1CILi128EEES8_NS7_ILi64EEEEEENS_10bfloat16_tEfNS_4arch4Sm80ELb0ELb1ELb1ELb0ELb1ELb0ELb0ELb0ELi2ELi4ELi4ELi4ELb0EEENS1_24CollectiveEpilogueBwdGQAISA_fSD_Li256ELb0ELb1EEENS1_19SingleTileSchedulerILb0ELb0ELb0ELi128EEEEEEEEEvNT_6ParamsE) ;  /* 0xffff714004007950 */ /* 0x000fea0003c3ffff */
        .type           $_ZN7cutlass13device_kernelIN5flash19enable_sm80_to_sm89INS1_16FlashAttnBwdSm80INS1_25CollectiveMainloopBwdSm80ILi2ELi2EN4cute5tupleIJNS5_1CILi128EEES8_NS7_ILi64EEEEEENS_10bfloat16_tEfNS_4arch4Sm80ELb0ELb1ELb1ELb0ELb1ELb0ELb0ELb0ELi2ELi4ELi4ELi4ELb0EEENS1_24CollectiveEpilogueBwdGQAISA_fSD_Li256ELb0ELb1EEENS1_19SingleTileSchedulerILb0ELb0ELb0ELi128EEEEEEEEEvNT_6ParamsE$_ZN4cute3eso3ESOILb1ELb0EJNS_6LayoutINS_5tupleIJNS3_IJNS_1CILi1EEENS4_ILi4EEEEEENS4_ILi2EEES6_EEENS3_IJNS3_IJNS4_ILi0EEES5_EEES6_NS4_ILi8EEEEEEEENS_10ViewEngineIPfEEEEC2ERKSE_RKSH_,@function
        .size           $_ZN7cutlass13device_kernelIN5flash19enable_sm80_to_sm89INS1_16FlashAttnBwdSm80INS1_25CollectiveMainloopBwdSm80ILi2ELi2EN4cute5tupleIJNS5_1CILi128EEES8_NS7_ILi64EEEEEENS_10bfloat16_tEfNS_4arch4Sm80ELb0ELb1ELb1ELb0ELb1ELb0ELb0ELb0ELi2ELi4ELi4ELi4ELb0EEENS1_24CollectiveEpilogueBwdGQAISA_fSD_Li256ELb0ELb1EEENS1_19SingleTileSchedulerILb0ELb0ELb0ELi128EEEEEEEEEvNT_6ParamsE$_ZN4cute3eso3ESOILb1ELb0EJNS_6LayoutINS_5tupleIJNS3_IJNS_1CILi1EEENS4_ILi4EEEEEENS4_ILi2EEES6_EEENS3_IJNS3_IJNS4_ILi0EEES5_EEES6_NS4_ILi8EEEEEEEENS_10ViewEngineIPfEEEEC2ERKSE_RKSH_,($_ZN7cutlass13device_kernelIN5flash19enable_sm80_to_sm89INS1_16FlashAttnBwdSm80INS1_25CollectiveMainloopBwdSm80ILi2ELi2EN4cute5tupleIJNS5_1CILi128EEES8_NS7_ILi64EEEEEENS_10bfloat16_tEfNS_4arch4Sm80ELb0ELb1ELb1ELb0ELb1ELb0ELb0ELb0ELi2ELi4ELi4ELi4ELb0EEENS1_24CollectiveEpilogueBwdGQAISA_fSD_Li256ELb0ELb1EEENS1_19SingleTileSchedulerILb0ELb0ELb0ELi128EEEEEEEEEvNT_6ParamsE$_ZN4cute3eso3ESOILb1ELb0EJNS_6LayoutINS_5tupleIJNS3_IJNS_1CILi1EEES5_EEEEEENS3_IJNS3_IJS5_NS4_ILi0EEEEEEEEEEENS_10ViewEngineINS_8gmem_ptrIPKN7cutlass9uint128_tEEEEEEEC2ERKSB_RKSJ_ - $_ZN7cutlass13device_kernelIN5flash19enable_sm80_to_sm89INS1_16FlashAttnBwdSm80INS1_25CollectiveMainloopBwdSm80ILi2ELi2EN4cute5tupleIJNS5_1CILi128EEES8_NS7_ILi64EEEEEENS_10bfloat16_tEfNS_4arch4Sm80ELb0ELb1ELb1ELb0ELb1ELb0ELb0ELb0ELi2ELi4ELi4ELi4ELb0EEENS1_24CollectiveEpilogueBwdGQAISA_fSD_Li256ELb0ELb1EEENS1_19SingleTileSchedulerILb0ELb0ELb0ELi128EEEEEEEEEvNT_6ParamsE$_ZN4cute3eso3ESOILb1ELb0EJNS_6LayoutINS_5tupleIJNS3_IJNS_1CILi1EEENS4_ILi4EEEEEENS4_ILi2EEES6_EEENS3_IJNS3_IJNS4_ILi0EEES5_EEES6_NS4_ILi8EEEEEEEENS_10ViewEngineIPfEEEEC2ERKSE_RKSH_)
$_ZN7cutlass13device_kernelIN5flash19enable_sm80_to_sm89INS1_16FlashAttnBwdSm80INS1_25CollectiveMainloopBwdSm80ILi2ELi2EN4cute5tupleIJNS5_1CILi128EEES8_NS7_ILi64EEEEEENS_10bfloat16_tEfNS_4arch4Sm80ELb0ELb1ELb1ELb0ELb1ELb0ELb0ELb0ELi2ELi4ELi4ELi4ELb0EEENS1_24CollectiveEpilogueBwdGQAISA_fSD_Li256ELb0ELb1EEENS1_19SingleTileSchedulerILb0ELb0ELb0ELi128EEEEEEEEEvNT_6ParamsE$_ZN4cute3eso3ESOILb1ELb0EJNS_6LayoutINS_5tupleIJNS3_IJNS_1CILi1EEENS4_ILi4EEEEEENS4_ILi2EEES6_EEENS3_IJNS3_IJNS4_ILi0EEES5_EEES6_NS4_ILi8EEEEEEEENS_10ViewEngineIPfEEEEC2ERKSE_RKSH_:
[----:B------:R-:W-:Y:S02]  /*8ec0*/  IADD3 R2, R62, -c[0x0][0x20], RZ ;  /* 0x800008003e027a10 */ /* 0x000fe40007ffe0ff */
[----:B------:R-:W-:-:S03]  /*8ed0*/  MOV R5, 0x0 ;  /* 0x0000000000057802 */ /* 0x000fc60000000f00 */
[----:B------:R1:W-:Y:S01]  /*8ee0*/  STL.64 [R2], R58 ;  /* 0x0000003a02007387 */ /* 0x0003e20000100a00 */
[----:B------:R-:W-:Y:S05]  /*8ef0*/  RET.REL.NODEC R4 `(_ZN7cutlass13device_kernelIN5flash19enable_sm80_to_sm89INS1_16FlashAttnBwdSm80INS1_25CollectiveMainloopBwdSm80ILi2ELi2EN4cute5tupleIJNS5_1CILi128EEES8_NS7_ILi64EEEEEENS_10bfloat16_tEfNS_4arch4Sm80ELb0ELb1ELb1ELb0ELb1ELb0ELb0ELb0ELi2ELi4ELi4ELi4ELb0EEENS1_24CollectiveEpilogueBwdGQAISA_fSD_Li256ELb0ELb1EEENS1_19SingleTileSchedulerILb0ELb0ELb0ELi128EEEEEEEEEvNT_6ParamsE) ;  /* 0xffff710004007950 */ /* 0x000fea0003c3ffff */
        .type           $_ZN7cutlass13device_kernelIN5flash19enable_sm80_to_sm89INS1_16FlashAttnBwdSm80INS1_25CollectiveMainloopBwdSm80ILi2ELi2EN4cute5tupleIJNS5_1CILi128EEES8_NS7_ILi64EEEEEENS_10bfloat16_tEfNS_4arch4Sm80ELb0ELb1ELb1ELb0ELb1ELb0ELb0ELb0ELi2ELi4ELi4ELi4ELb0EEENS1_24CollectiveEpilogueBwdGQAISA_fSD_Li256ELb0ELb1EEENS1_19SingleTileSchedulerILb0ELb0ELb0ELi128EEEEEEEEEvNT_6ParamsE$_ZN4cute3eso3ESOILb1ELb0EJNS_6LayoutINS_5tupleIJNS3_IJNS_1CILi1EEES5_EEEEEENS3_IJNS3_IJS5_NS4_ILi0EEEEEEEEEEENS_10ViewEngineINS_8gmem_ptrIPKN7cutlass9uint128_tEEEEEEEC2ERKSB_RKSJ_,@function
        .size           $_ZN7cutlass13device_kernelIN5flash19enable_sm80_to_sm89INS1_16FlashAttnBwdSm80INS1_25CollectiveMainloopBwdSm80ILi2ELi2EN4cute5tupleIJNS5_1CILi128EEES8_NS7_ILi64EEEEEENS_10bfloat16_tEfNS_4arch4Sm80ELb0ELb1ELb1ELb0ELb1ELb0ELb0ELb0ELi2ELi4ELi4ELi4ELb0EEENS1_24CollectiveEpilogueBwdGQAISA_fSD_Li256ELb0ELb1EEENS1_19SingleTileSchedulerILb0ELb0ELb0ELi128EEEEEEEEEvNT_6ParamsE$_ZN4cute3eso3ESOILb1ELb0EJNS_6LayoutINS_5tupleIJNS3_IJNS_1CILi1EEES5_EEEEEENS3_IJNS3_IJS5_NS4_ILi0EEEEEEEEEEENS_10ViewEngineINS_8gmem_ptrIPKN7cutlass9uint128_tEEEEEEEC2ERKSB_RKSJ_,($_ZN7cutlass13device_kernelIN5flash19enable_sm80_to_sm89INS1_16FlashAttnBwdSm80INS1_25CollectiveMainloopBwdSm80ILi2ELi2EN4cute5tupleIJNS5_1CILi128EEES8_NS7_ILi64EEEEEENS_10bfloat16_tEfNS_4arch4Sm80ELb0ELb1ELb1ELb0ELb1ELb0ELb0ELb0ELi2ELi4ELi4ELi4ELb0EEENS1_24CollectiveEpilogueBwdGQAISA_fSD_Li256ELb0ELb1EEENS1_19SingleTileSchedulerILb0ELb0ELb0ELi128EEEEEEEEEvNT_6ParamsE$_ZN4cute3eso3ESOILb1ELb0EJNS_6LayoutINS_5tupleIJNS3_IJNS_1CILi1EEES5_EEEEEENS3_IJNS3_IJS5_NS4_ILi0EEEEEEEEEEENS_10ViewEngineINS_8smem_ptrIPN7cutlass9uint128_tEEEEEEEC2ERKSB_RKSI_ - $_ZN7cutlass13device_kernelIN5flash19enable_sm80_to_sm89INS1_16FlashAttnBwdSm80INS1_25CollectiveMainloopBwdSm80ILi2ELi2EN4cute5tupleIJNS5_1CILi128EEES8_NS7_ILi64EEEEEENS_10bfloat16_tEfNS_4arch4Sm80ELb0ELb1ELb1ELb0ELb1ELb0ELb0ELb0ELi2ELi4ELi4ELi4ELb0EEENS1_24CollectiveEpilogueBwdGQAISA_fSD_Li256ELb0ELb1EEENS1_19SingleTileSchedulerILb0ELb0ELb0ELi128EEEEEEEEEvNT_6ParamsE$_ZN4cute3eso3ESOILb1ELb0EJNS_6LayoutINS_5tupleIJNS3_IJNS_1CILi1EEES5_EEEEEENS3_IJNS3_IJS5_NS4_ILi0EEEEEEEEEEENS_10ViewEngineINS_8gmem_ptrIPKN7cutlass9uint128_tEEEEEEEC2ERKSB_RKSJ_)
$_ZN7cutlass13device_kernelIN5flash19enable_sm80_to_sm89INS1_16FlashAttnBwdSm80INS1_25CollectiveMainloopBwdSm80ILi2ELi2EN4cute5tupleIJNS5_1CILi128EEES8_NS7_ILi64EEEEEENS_10bfloat16_tEfNS_4arch4Sm80ELb0ELb1ELb1ELb0ELb1ELb0ELb0ELb0ELi2ELi4ELi4ELi4ELb0EEENS1_24CollectiveEpilogueBwdGQAISA_fSD_Li256ELb0ELb1EEENS1_19SingleTileSchedulerILb0ELb0ELb0ELi128EEEEEEEEEvNT_6ParamsE$_ZN4cute3eso3ESOILb1ELb0EJNS_6LayoutINS_5tupleIJNS3_IJNS_1CILi1EEES5_EEEEEENS3_IJNS3_IJS5_NS4_ILi0EEEEEEEEEEENS_10ViewEngineINS_8gmem_ptrIPKN7cutlass9uint128_tEEEEEEEC2ERKSB_RKSJ_:
[----:B------:R-:W-:Y:S02]  /*8f00*/  IADD3 R4, R83, -c[0x0][0x20], RZ ;  /* 0x8000080053047a10 */ /* 0x000fe40007ffe0ff */
[----:B------:R-:W-:-:S03]  /*8f10*/  MOV R11, 0x0 ;  /* 0x00000000000b7802 */ /* 0x000fc60000000f00 */
[----:B------:R1:W-:Y:S01]  /*8f20*/  STL.64 [R4], R2 ;  /* 0x0000000204007387 */ /* 0x0003e20000100a00 */
[----:B------:R-:W-:Y:S05]  /*8f30*/  RET.REL.NODEC R10 `(_ZN7cutlass13device_kernelIN5flash19enable_sm80_to_sm89INS1_16FlashAttnBwdSm80INS1_25CollectiveMainloopBwdSm80ILi2ELi2EN4cute5tupleIJNS5_1CILi128EEES8_NS7_ILi64EEEEEENS_10bfloat16_tEfNS_4arch4Sm80ELb0ELb1ELb1ELb0ELb1ELb0ELb0ELb0ELi2ELi4ELi4ELi4ELb0EEENS1_24CollectiveEpilogueBwdGQAISA_fSD_Li256ELb0ELb1EEENS1_19SingleTileSchedulerILb0ELb0ELb0ELi128EEEEEEEEEvNT_6ParamsE) ;  /* 0xffff70c00a007950 */ /* 0x000fea0003c3ffff */
        .type           $_ZN7cutlass13device_kernelIN5flash19enable_sm80_to_sm89INS1_16FlashAttnBwdSm80INS1_25CollectiveMainloopBwdSm80ILi2ELi2EN4cute5tupleIJNS5_1CILi128EEES8_NS7_ILi64EEEEEENS_10bfloat16_tEfNS_4arch4Sm80ELb0ELb1ELb1ELb0ELb1ELb0ELb0ELb0ELi2ELi4ELi4ELi4ELb0EEENS1_24CollectiveEpilogueBwdGQAISA_fSD_Li256ELb0ELb1EEENS1_19SingleTileSchedulerILb0ELb0ELb0ELi128EEEEEEEEEvNT_6ParamsE$_ZN4cute3eso3ESOILb1ELb0EJNS_6LayoutINS_5tupleIJNS3_IJNS_1CILi1EEES5_EEEEEENS3_IJNS3_IJS5_NS4_ILi0EEEEEEEEEEENS_10ViewEngineINS_8smem_ptrIPN7cutlass9uint128_tEEEEEEEC2ERKSB_RKSI_,@function
        .size           $_ZN7cutlass13device_kernelIN5flash19enable_sm80_to_sm89INS1_16FlashAttnBwdSm80INS1_25CollectiveMainloopBwdSm80ILi2ELi2EN4cute5tupleIJNS5_1CILi128EEES8_NS7_ILi64EEEEEENS_10bfloat16_tEfNS_4arch4Sm80ELb0ELb1ELb1ELb0ELb1ELb0ELb0ELb0ELi2ELi4ELi4ELi4ELb0EEENS1_24CollectiveEpilogueBwdGQAISA_fSD_Li256ELb0ELb1EEENS1_19SingleTileSchedulerILb0ELb0ELb0ELi128EEEEEEEEEvNT_6ParamsE$_ZN4cute3eso3ESOILb1ELb0EJNS_6LayoutINS_5tupleIJNS3_IJNS_1CILi1EEES5_EEEEEENS3_IJNS3_IJS5_NS4_ILi0EEEEEEEEEEENS_10ViewEngineINS_8smem_ptrIPN7cutlass9uint128_tEEEEEEEC2ERKSB_RKSI_,($_ZN7cutlass13device_kernelIN5flash19enable_sm80_to_sm89INS1_16FlashAttnBwdSm80INS1_25CollectiveMainloopBwdSm80ILi2ELi2EN4cute5tupleIJNS5_1CILi128EEES8_NS7_ILi64EEEEEENS_10bfloat16_tEfNS_4arch4Sm80ELb0ELb1ELb1ELb0ELb1ELb0ELb0ELb0ELi2ELi4ELi4ELi4ELb0EEENS1_24CollectiveEpilogueBwdGQAISA_fSD_Li256ELb0ELb1EEENS1_19SingleTileSchedulerILb0ELb0ELb0ELi128EEEEEEEEEvNT_6ParamsE$_ZN4cute3eso3ESOILb1ELb0EJNS_6LayoutINS_5tupleIJNS3_IJNS_1CILi1EEES5_EEENS4_ILi32EEEEEENS3_IJNS3_IJNS4_ILi0EEES9_EEENS4_ILi256EEEEEEEENS_10ViewEngineINS_8gmem_ptrIPfEEEEEEC2ERKSD_RKSI_ - $_ZN7cutlass13device_kernelIN5flash19enable_sm80_to_sm89INS1_16FlashAttnBwdSm80INS1_25CollectiveMainloopBwdSm80ILi2ELi2EN4cute5tupleIJNS5_1CILi128EEES8_NS7_ILi64EEEEEENS_10bfloat16_tEfNS_4arch4Sm80ELb0ELb1ELb1ELb0ELb1ELb0ELb0ELb0ELi2ELi4ELi4ELi4ELb0EEENS1_24CollectiveEpilogueBwdGQAISA_fSD_Li256ELb0ELb1EEENS1_19SingleTileSchedulerILb0ELb0ELb0ELi128EEEEEEEEEvNT_6ParamsE$_ZN4cute3eso3ESOILb1ELb0EJNS_6LayoutINS_5tupleIJNS3_IJNS_1CILi1EEES5_EEEEEENS3_IJNS3_IJS5_NS4_ILi0EEEEEEEEEEENS_10ViewEngineINS_8smem_ptrIPN7cutlass9uint128_tEEEEEEEC2ERKSB_RKSI_)
$_ZN7cutlass13device_kernelIN5flash19enable_sm80_to_sm89INS1_16FlashAttnBwdSm80INS1_25CollectiveMainloopBwdSm80ILi2ELi2EN4cute5tupleIJNS5_1CILi128EEES8_NS7_ILi64EEEEEENS_10bfloat16_tEfNS_4arch4Sm80ELb0ELb1ELb1ELb0ELb1ELb0ELb0ELb0ELi2ELi4ELi4ELi4ELb0EEENS1_24CollectiveEpilogueBwdGQAISA_fSD_Li256ELb0ELb1EEENS1_19SingleTileSchedulerILb0ELb0ELb0ELi128EEEEEEEEEvNT_6ParamsE$_ZN4cute3eso3ESOILb1ELb0EJNS_6LayoutINS_5tupleIJNS3_IJNS_1CILi1EEES5_EEEEEENS3_IJNS3_IJS5_NS4_ILi0EEEEEEEEEEENS_10ViewEngineINS_8smem_ptrIPN7cutlass9uint128_tEEEEEEEC2ERKSB_RKSI_:
[----:B------:R-:W-:Y:S02]  /*8f40*/  IADD3 R6, R6, -c[0x0][0x20], RZ ;  /* 0x8000080006067a10 */ /* 0x000fe40007ffe0ff */
[----:B------:R-:W-:-:S03]  /*8f50*/  MOV R9, 0x0 ;  /* 0x0000000000097802 */ /* 0x000fc60000000f00 */
[----:B------:R1:W-:Y:S01]  /*8f60*/  STL.64 [R6], R2 ;  /* 0x0000000206007387 */ /* 0x0003e20000100a00 */
[----:B------:R-:W-:Y:S05]  /*8f70*/  RET.REL.NODEC R8 `(_ZN7cutlass13device_kernelIN5flash19enable_sm80_to_sm89INS1_16FlashAttnBwdSm80INS1_25CollectiveMainloopBwdSm80ILi2ELi2EN4cute5tupleIJNS5_1CILi128EEES8_NS7_ILi64EEEEEENS_10bfloat16_tEfNS_4arch4Sm80ELb0ELb1ELb1ELb0ELb1ELb0ELb0ELb0ELi2ELi4ELi4ELi4ELb0EEENS1_24CollectiveEpilogueBwdGQAISA_fSD_Li256ELb0ELb1EEENS1_19SingleTileSchedulerILb0ELb0ELb0ELi128EEEEEEEEEvNT_6ParamsE) ;  /* 0xffff708008007950 */ /* 0x000fea0003c3ffff */
        .type           $_ZN7cutlass13device_kernelIN5flash19enable_sm80_to_sm89INS1_16FlashAttnBwdSm80INS1_25CollectiveMainloopBwdSm80ILi2ELi2EN4cute5tupleIJNS5_1CILi128EEES8_NS7_ILi64EEEEEENS_10bfloat16_tEfNS_4arch4Sm80ELb0ELb1ELb1ELb0ELb1ELb0ELb0ELb0ELi2ELi4ELi4ELi4ELb0EEENS1_24CollectiveEpilogueBwdGQAISA_fSD_Li256ELb0ELb1EEENS1_19SingleTileSchedulerILb0ELb0ELb0ELi128EEEEEEEEEvNT_6ParamsE$_ZN4cute3eso3ESOILb1ELb0EJNS_6LayoutINS_5tupleIJNS3_IJNS_1CILi1EEES5_EEENS4_ILi32EEEEEENS3_IJNS3_IJNS4_ILi0EEES9_EEENS4_ILi256EEEEEEEENS_10ViewEngineINS_8gmem_ptrIPfEEEEEEC2ERKSD_RKSI_,@function
        .size           $_ZN7cutlass13device_kernelIN5flash19enable_sm80_to_sm89INS1_16FlashAttnBwdSm80INS1_25CollectiveMainloopBwdSm80ILi2ELi2EN4cute5tupleIJNS5_1CILi128EEES8_NS7_ILi64EEEEEENS_10bfloat16_tEfNS_4arch4Sm80ELb0ELb1ELb1ELb0ELb1ELb0ELb0ELb0ELi2ELi4ELi4ELi4ELb0EEENS1_24CollectiveEpilogueBwdGQAISA_fSD_Li256ELb0ELb1EEENS1_19SingleTileSchedulerILb0ELb0ELb0ELi128EEEEEEEEEvNT_6ParamsE$_ZN4cute3eso3ESOILb1ELb0EJNS_6LayoutINS_5tupleIJNS3_IJNS_1CILi1EEES5_EEENS4_ILi32EEEEEENS3_IJNS3_IJNS4_ILi0EEES9_EEENS4_ILi256EEEEEEEENS_10ViewEngineINS_8gmem_ptrIPfEEEEEEC2ERKSD_RKSI_,($_ZN7cutlass13device_kernelIN5flash19enable_sm80_to_sm89INS1_16FlashAttnBwdSm80INS1_25CollectiveMainloopBwdSm80ILi2ELi2EN4cute5tupleIJNS5_1CILi128EEES8_NS7_ILi64EEEEEENS_10bfloat16_tEfNS_4arch4Sm80ELb0ELb1ELb1ELb0ELb1ELb0ELb0ELb0ELi2ELi4ELi4ELi4ELb0EEENS1_24CollectiveEpilogueBwdGQAISA_fSD_Li256ELb0ELb1EEENS1_19SingleTileSchedulerILb0ELb0ELb0ELi128EEEEEEEEEvNT_6ParamsE$_ZN4cute3eso3ESOILb1ELb0EJNS_6LayoutINS_5tupleIJNS3_IJNS_1CILi1EEES5_EEENS4_ILi32EEEEEENS3_IJNS3_IJNS4_ILi0EEES9_EEENS4_ILi256EEEEEEEEiEEC2ERKSD_RKi - $_ZN7cutlass13device_kernelIN5flash19enable_sm80_to_sm89INS1_16FlashAttnBwdSm80INS1_25CollectiveMainloopBwdSm80ILi2ELi2EN4cute5tupleIJNS5_1CILi128EEES8_NS7_ILi64EEEEEENS_10bfloat16_tEfNS_4arch4Sm80ELb0ELb1ELb1ELb0ELb1ELb0ELb0ELb0ELi2ELi4ELi4ELi4ELb0EEENS1_24CollectiveEpilogueBwdGQAISA_fSD_Li256ELb0ELb1EEENS1_19SingleTileSchedulerILb0ELb0ELb0ELi128EEEEEEEEEvNT_6ParamsE$_ZN4cute3eso3ESOILb1ELb0EJNS_6LayoutINS_5tupleIJNS3_IJNS_1CILi1EEES5_EEENS4_ILi32EEEEEENS3_IJNS3_IJNS4_ILi0EEES9_EEENS4_ILi256EEEEEEEENS_10ViewEngineINS_8gmem_ptrIPfEEEEEEC2ERKSD_RKSI_)
$_ZN7cutlass13device_kernelIN5flash19enable_sm80_to_sm89INS1_16FlashAttnBwdSm80INS1_25CollectiveMainloopBwdSm80ILi2ELi2EN4cute5tupleIJNS5_1CILi128EEES8_NS7_ILi64EEEEEENS_10bfloat16_tEfNS_4arch4Sm80ELb0ELb1ELb1ELb0ELb1ELb0ELb0ELb0ELi2ELi4ELi4ELi4ELb0EEENS1_24CollectiveEpilogueBwdGQAISA_fSD_Li256ELb0ELb1EEENS1_19SingleTileSchedulerILb0ELb0ELb0ELi128EEEEEEEEEvNT_6ParamsE$_ZN4cute3eso3ESOILb1ELb0EJNS_6LayoutINS_5tupleIJNS3_IJNS_1CILi1EEES5_EEENS4_ILi32EEEEEENS3_IJNS3_IJNS4_ILi0EEES9_EEENS4_ILi256EEEEEEEENS_10ViewEngineINS_8gmem_ptrIPfEEEEEEC2ERKSD_RKSI_:
[----:B------:R-:W-:Y:S02]  /*8f80*/  IADD3 R62, R62, -c[0x0][0x20], RZ ;  /* 0x800008003e3e7a10 */ /* 0x000fe40007ffe0ff */
[----:B------:R-:W-:-:S03]  /*8f90*/  MOV R5, 0x0 ;  /* 0x0000000000057802 */ /* 0x000fc60000000f00 */
[----:B------:R1:W-:Y:S01]  /*8fa0*/  STL.64 [R62], R2 ;  /* 0x000000023e007387 */ /* 0x0003e20000100a00 */
[----:B------:R-:W-:Y:S05]  /*8fb0*/  RET.REL.NODEC R4 `(_ZN7cutlass13device_kernelIN5flash19enable_sm80_to_sm89INS1_16FlashAttnBwdSm80INS1_25CollectiveMainloopBwdSm80ILi2ELi2EN4cute5tupleIJNS5_1CILi128EEES8_NS7_ILi64EEEEEENS_10bfloat16_tEfNS_4arch4Sm80ELb0ELb1ELb1ELb0ELb1ELb0ELb0ELb0ELi2ELi4ELi4ELi4ELb0EEENS1_24CollectiveEpilogueBwdGQAISA_fSD_Li256ELb0ELb1EEENS1_19SingleTileSchedulerILb0ELb0ELb0ELi128EEEEEEEEEvNT_6ParamsE) ;  /* 0xffff704004007950 */ /* 0x000fea0003c3ffff */
        .type           $_ZN7cutlass13device_kernelIN5flash19enable_sm80_to_sm89INS1_16FlashAttnBwdSm80INS1_25CollectiveMainloopBwdSm80ILi2ELi2EN4cute5tupleIJNS5_1CILi128EEES8_NS7_ILi64EEEEEENS_10bfloat16_tEfNS_4arch4Sm80ELb0ELb1ELb1ELb0ELb1ELb0ELb0ELb0ELi2ELi4ELi4ELi4ELb0EEENS1_24CollectiveEpilogueBwdGQAISA_fSD_Li256ELb0ELb1EEENS1_19SingleTileSchedulerILb0ELb0ELb0ELi128EEEEEEEEEvNT_6ParamsE$_ZN4cute3eso3ESOILb1ELb0EJNS_6LayoutINS_5tupleIJNS3_IJNS_1CILi1EEES5_EEENS4_ILi32EEEEEENS3_IJNS3_IJNS4_ILi0EEES9_EEENS4_ILi256EEEEEEEEiEEC2ERKSD_RKi,@function
        .size           $_ZN7cutlass13device_kernelIN5flash19enable_sm80_to_sm89INS1_16FlashAttnBwdSm80INS1_25CollectiveMainloopBwdSm80ILi2ELi2EN4cute5tupleIJNS5_1CILi128EEES8_NS7_ILi64EEEEEENS_10bfloat16_tEfNS_4arch4Sm80ELb0ELb1ELb1ELb0ELb1ELb0ELb0ELb0ELi2ELi4ELi4ELi4ELb0EEENS1_24CollectiveEpilogueBwdGQAISA_fSD_Li256ELb0ELb1EEENS1_19SingleTileSchedulerILb0ELb0ELb0ELi128EEEEEEEEEvNT_6ParamsE$_ZN4cute3eso3ESOILb1ELb0EJNS_6LayoutINS_5tupleIJNS3_IJNS_1CILi1EEES5_EEENS4_ILi32EEEEEENS3_IJNS3_IJNS4_ILi0EEES9_EEENS4_ILi256EEEEEEEEiEEC2ERKSD_RKi,($_ZN7cutlass13device_kernelIN5flash19enable_sm80_to_sm89INS1_16FlashAttnBwdSm80INS1_25CollectiveMainloopBwdSm80ILi2ELi2EN4cute5tupleIJNS5_1CILi128EEES8_NS7_ILi64EEEEEENS_10bfloat16_tEfNS_4arch4Sm80ELb0ELb1ELb1ELb0ELb1ELb0ELb0ELb0ELi2ELi4ELi4ELi4ELb0EEENS1_24CollectiveEpilogueBwdGQAISA_fSD_Li256ELb0ELb1EEENS1_19SingleTileSchedulerILb0ELb0ELb0ELi128EEEEEEEEEvNT_6ParamsE$_ZN4cute3eso3ESOILb1ELb0EJNS_6LayoutINS_5tupleIJNS3_IJNS_1CILi2EEES5_EEEEEENS3_IJNS3_IJNS4_ILi1EEES5_EEEEEEEENS_10ViewEngineIPKfEEEEC2ERKSB_RKSF_ - $_ZN7cutlass13device_kernelIN5flash19enable_sm80_to_sm89INS1_16FlashAttnBwdSm80INS1_25CollectiveMainloopBwdSm80ILi2ELi2EN4cute5tupleIJNS5_1CILi128EEES8_NS7_ILi64EEEEEENS_10bfloat16_tEfNS_4arch4Sm80ELb0ELb1ELb1ELb0ELb1ELb0ELb0ELb0ELi2ELi4ELi4ELi4ELb0EEENS1_24CollectiveEpilogueBwdGQAISA_fSD_Li256ELb0ELb1EEENS1_19SingleTileSchedulerILb0ELb0ELb0ELi128EEEEEEEEEvNT_6ParamsE$_ZN4cute3eso3ESOILb1ELb0EJNS_6LayoutINS_5tupleIJNS3_IJNS_1CILi1EEES5_EEENS4_ILi32EEEEEENS3_IJNS3_IJNS4_ILi0EEES9_EEENS4_ILi256EEEEEEEEiEEC2ERKSD_RKi)
$_ZN7cutlass13device_kernelIN5flash19enable_sm80_to_sm89INS1_16FlashAttnBwdSm80INS1_25CollectiveMainloopBwdSm80ILi2ELi2EN4cute5tupleIJNS5_1CILi128EEES8_NS7_ILi64EEEEEENS_10bfloat16_tEfNS_4arch4Sm80ELb0ELb1ELb1ELb0ELb1ELb0ELb0ELb0ELi2ELi4ELi4ELi4ELb0EEENS1_24CollectiveEpilogueBwdGQAISA_fSD_Li256ELb0ELb1EEENS1_19SingleTileSchedulerILb0ELb0ELb0ELi128EEEEEEEEEvNT_6ParamsE$_ZN4cute3eso3ESOILb1ELb0EJNS_6LayoutINS_5tupleIJNS3_IJNS_1CILi1EEES5_EEENS4_ILi32EEEEEENS3_IJNS3_IJNS4_ILi0EEES9_EEENS4_ILi256EEEEEEEEiEEC2ERKSD_RKi:
[----:B------:R-:W-:Y:S02]  /*8fc0*/  IADD3 R2, R62, -c[0x0][0x20], RZ ;  /* 0x800008003e027a10 */ /* 0x000fe40007ffe0ff */
[----:B------:R-:W-:-:S03]  /*8fd0*/  MOV R9, 0x0 ;  /* 0x0000000000097802 */ /* 0x000fc60000000f00 */
[----:B------:R1:W-:Y:S01]  /*8fe0*/  STL [R2], R3 ;  /* 0x0000000302007387 */ /* 0x0003e20000100800 */
[----:B------:R-:W-:Y:S05]  /*8ff0*/  RET.REL.NODEC R8 `(_ZN7cutlass13device_kernelIN5flash19enable_sm80_to_sm89INS1_16FlashAttnBwdSm80INS1_25CollectiveMainloopBwdSm80ILi2ELi2EN4cute5tupleIJNS5_1CILi128EEES8_NS7_ILi64EEEEEENS_10bfloat16_tEfNS_4arch4Sm80ELb0ELb1ELb1ELb0ELb1ELb0ELb0ELb0ELi2ELi4ELi4ELi4ELb0EEENS1_24CollectiveEpilogueBwdGQAISA_fSD_Li256ELb0ELb1EEENS1_19SingleTileSchedulerILb0ELb0ELb0ELi128EEEEEEEEEvNT_6ParamsE) ;  /* 0xffff700008007950 */ /* 0x000fea0003c3ffff */
        .type           $_ZN7cutlass13device_kernelIN5flash19enable_sm80_to_sm89INS1_16FlashAttnBwdSm80INS1_25CollectiveMainloopBwdSm80ILi2ELi2EN4cute5tupleIJNS5_1CILi128EEES8_NS7_ILi64EEEEEENS_10bfloat16_tEfNS_4arch4Sm80ELb0ELb1ELb1ELb0ELb1ELb0ELb0ELb0ELi2ELi4ELi4ELi4ELb0EEENS1_24CollectiveEpilogueBwdGQAISA_fSD_Li256ELb0ELb1EEENS1_19SingleTileSchedulerILb0ELb0ELb0ELi128EEEEEEEEEvNT_6ParamsE$_ZN4cute3eso3ESOILb1ELb0EJNS_6LayoutINS_5tupleIJNS3_IJNS_1CILi2EEES5_EEEEEENS3_IJNS3_IJNS4_ILi1EEES5_EEEEEEEENS_10ViewEngineIPKfEEEEC2ERKSB_RKSF_,@function
        .size           $_ZN7cutlass13device_kernelIN5flash19enable_sm80_to_sm89INS1_16FlashAttnBwdSm80INS1_25CollectiveMainloopBwdSm80ILi2ELi2EN4cute5tupleIJNS5_1CILi128EEES8_NS7_ILi64EEEEEENS_10bfloat16_tEfNS_4arch4Sm80ELb0ELb1ELb1ELb0ELb1ELb0ELb0ELb0ELi2ELi4ELi4ELi4ELb0EEENS1_24CollectiveEpilogueBwdGQAISA_fSD_Li256ELb0ELb1EEENS1_19SingleTileSchedulerILb0ELb0ELb0ELi128EEEEEEEEEvNT_6ParamsE$_ZN4cute3eso3ESOILb1ELb0EJNS_6LayoutINS_5tupleIJNS3_IJNS_1CILi2EEES5_EEEEEENS3_IJNS3_IJNS4_ILi1EEES5_EEEEEEEENS_10ViewEngineIPKfEEEEC2ERKSB_RKSF_,($_ZN7cutlass13device_kernelIN5flash19enable_sm80_to_sm89INS1_16FlashAttnBwdSm80INS1_25CollectiveMainloopBwdSm80ILi2ELi2EN4cute5tupleIJNS5_1CILi128EEES8_NS7_ILi64EEEEEENS_10bfloat16_tEfNS_4arch4Sm80ELb0ELb1ELb1ELb0ELb1ELb0ELb0ELb0ELi2ELi4ELi4ELi4ELb0EEENS1_24CollectiveEpilogueBwdGQAISA_fSD_Li256ELb0ELb1EEENS1_19SingleTileSchedulerILb0ELb0ELb0ELi128EEEEEEEEEvNT_6ParamsE$_ZN4cute3eso3ESOILb1ELb0EJNS_6LayoutINS_5tupleIJNS3_IJNS_1CILi2EEES5_EEEEEENS3_IJNS3_IJNS4_ILi1EEES5_EEEEEEEENS_10ViewEngineIPN7cutlass10bfloat16_tEEEEEC2ERKSB_RKSG_ - $_ZN7cutlass13device_kernelIN5flash19enable_sm80_to_sm89INS1_16FlashAttnBwdSm80INS1_25CollectiveMainloopBwdSm80ILi2ELi2EN4cute5tupleIJNS5_1CILi128EEES8_NS7_ILi64EEEEEENS_10bfloat16_tEfNS_4arch4Sm80ELb0ELb1ELb1ELb0ELb1ELb0ELb0ELb0ELi2ELi4ELi4ELi4ELb0EEENS1_24CollectiveEpilogueBwdGQAISA_fSD_Li256ELb0ELb1EEENS1_19SingleTileSchedulerILb0ELb0ELb0ELi128EEEEEEEEEvNT_6ParamsE$_ZN4cute3eso3ESOILb1ELb0EJNS_6LayoutINS_5tupleIJNS3_IJNS_1CILi2EEES5_EEEEEENS3_IJNS3_IJNS4_ILi1EEES5_EEEEEEEENS_10ViewEngineIPKfEEEEC2ERKSB_RKSF_)
$_ZN7cutlass13device_kernelIN5flash19enable_sm80_to_sm89INS1_16FlashAttnBwdSm80INS1_25CollectiveMainloopBwdSm80ILi2ELi2EN4cute5tupleIJNS5_1CILi128EEES8_NS7_ILi64EEEEEENS_10bfloat16_tEfNS_4arch4Sm80ELb0ELb1ELb1ELb0ELb1ELb0ELb0ELb0ELi2ELi4ELi4ELi4ELb0EEENS1_24CollectiveEpilogueBwdGQAISA_fSD_Li256ELb0ELb1EEENS1_19SingleTileSchedulerILb0ELb0ELb0ELi128EEEEEEEEEvNT_6ParamsE$_ZN4cute3eso3ESOILb1ELb0EJNS_6LayoutINS_5tupleIJNS3_IJNS_1CILi2EEES5_EEEEEENS3_IJNS3_IJNS4_ILi1EEES5_EEEEEEEENS_10ViewEngineIPKfEEEEC2ERKSB_RKSF_:
[----:B------:R-:W-:Y:S01]  /*9000*/  IADD3 R2, R2, -c[0x0][0x20], RZ ;  /* 0x8000080002027a10 */ /* 0x000fe20007ffe0ff */
[----:B------:R-:W-:Y:S01]  /*9010*/  IMAD.MOV.U32 R7, RZ, RZ, R3 ;  /* 0x000000ffff077224 */ /* 0x000fe200078e0003 */
[----:B------:R-:W-:-:S04]  /*9020*/  MOV R5, 0x0 ;  /* 0x0000000000057802 */ /* 0x000fc80000000f00 */
[----:B------:R1:W-:Y:S01]  /*9030*/  STL.64 [R2], R6 ;  /* 0x0000000602007387 */ /* 0x0003e20000100a00 */
[----:B------:R-:W-:Y:S05]  /*9040*/  RET.REL.NODEC R4 `(_ZN7cutlass13device_kernelIN5flash19enable_sm80_to_sm89INS1_16FlashAttnBwdSm80INS1_25CollectiveMainloopBwdSm80ILi2ELi2EN4cute5tupleIJNS5_1CILi128EEES8_NS7_ILi64EEEEEENS_10bfloat16_tEfNS_4arch4Sm80ELb0ELb1ELb1ELb0ELb1ELb0ELb0ELb0ELi2ELi4ELi4ELi4ELb0EEENS1_24CollectiveEpilogueBwdGQAISA_fSD_Li256ELb0ELb1EEENS1_19SingleTileSchedulerILb0ELb0ELb0ELi128EEEEEEEEEvNT_6ParamsE) ;  /* 0xffff6fb004007950 */ /* 0x000fea0003c3ffff */
        .type           $_ZN7cutlass13device_kernelIN5flash19enable_sm80_to_sm89INS1_16FlashAttnBwdSm80INS1_25CollectiveMainloopBwdSm80ILi2ELi2EN4cute5tupleIJNS5_1CILi128EEES8_NS7_ILi64EEEEEENS_10bfloat16_tEfNS_4arch4Sm80ELb0ELb1ELb1ELb0ELb1ELb0ELb0ELb0ELi2ELi4ELi4ELi4ELb0EEENS1_24CollectiveEpilogueBwdGQAISA_fSD_Li256ELb0ELb1EEENS1_19SingleTileSchedulerILb0ELb0ELb0ELi128EEEEEEEEEvNT_6ParamsE$_ZN4cute3eso3ESOILb1ELb0EJNS_6LayoutINS_5tupleIJNS3_IJNS_1CILi2EEES5_EEEEEENS3_IJNS3_IJNS4_ILi1EEES5_EEEEEEEENS_10ViewEngineIPN7cutlass10bfloat16_tEEEEEC2ERKSB_RKSG_,@function
        .size           $_ZN7cutlass13device_kernelIN5flash19enable_sm80_to_sm89INS1_16FlashAttnBwdSm80INS1_25CollectiveMainloopBwdSm80ILi2ELi2EN4cute5tupleIJNS5_1CILi128EEES8_NS7_ILi64EEEEEENS_10bfloat16_tEfNS_4arch4Sm80ELb0ELb1ELb1ELb0ELb1ELb0ELb0ELb0ELi2ELi4ELi4ELi4ELb0EEENS1_24CollectiveEpilogueBwdGQAISA_fSD_Li256ELb0ELb1EEENS1_19SingleTileSchedulerILb0ELb0ELb0ELi128EEEEEEEEEvNT_6ParamsE$_ZN4cute3eso3ESOILb1ELb0EJNS_6LayoutINS_5tupleIJNS3_IJNS_1CILi2EEES5_EEEEEENS3_IJNS3_IJNS4_ILi1EEES5_EEEEEEEENS_10ViewEngineIPN7cutlass10bfloat16_tEEEEEC2ERKSB_RKSG_,($_ZN7cutlass13device_kernelIN5flash19enable_sm80_to_sm89INS1_16FlashAttnBwdSm80INS1_25CollectiveMainloopBwdSm80ILi2ELi2EN4cute5tupleIJNS5_1CILi128EEES8_NS7_ILi64EEEEEENS_10bfloat16_tEfNS_4arch4Sm80ELb0ELb1ELb1ELb0ELb1ELb0ELb0ELb0ELi2ELi4ELi4ELi4ELb0EEENS1_24CollectiveEpilogueBwdGQAISA_fSD_Li256ELb0ELb1EEENS1_19SingleTileSchedulerILb0ELb0ELb0ELi128EEEEEEEEEvNT_6ParamsE$_ZN4cute3eso3ESOILb1ELb0EJNS_6LayoutINS_5tupleIJNS3_IJNS_1CILi2EEES5_EEEEEENS3_IJNS3_IJNS4_ILi1EEES5_EEEEEEEENS_10ViewEngineIPfEEEEC2ERKSB_RKSE_ - $_ZN7cutlass13device_kernelIN5flash19enable_sm80_to_sm89INS1_16FlashAttnBwdSm80INS1_25CollectiveMainloopBwdSm80ILi2ELi2EN4cute5tupleIJNS5_1CILi128EEES8_NS7_ILi64EEEEEENS_10bfloat16_tEfNS_4arch4Sm80ELb0ELb1ELb1ELb0ELb1ELb0ELb0ELb0ELi2ELi4ELi4ELi4ELb0EEENS1_24CollectiveEpilogueBwdGQAISA_fSD_Li256ELb0ELb1EEENS1_19SingleTileSchedulerILb0ELb0ELb0ELi128EEEEEEEEEvNT_6ParamsE$_ZN4cute3eso3ESOILb1ELb0EJNS_6LayoutINS_5tupleIJNS3_IJNS_1CILi2EEES5_EEEEEENS3_IJNS3_IJNS4_ILi1EEES5_EEEEEEEENS_10ViewEngineIPN7cutlass10bfloat16_tEEEEEC2ERKSB_RKSG_)
$_ZN7cutlass13device_kernelIN5flash19enable_sm80_to_sm89INS1_16FlashAttnBwdSm80INS1_25CollectiveMainloopBwdSm80ILi2ELi2EN4cute5tupleIJNS5_1CILi128EEES8_NS7_ILi64EEEEEENS_10bfloat16_tEfNS_4arch4Sm80ELb0ELb1ELb1ELb0ELb1ELb0ELb0ELb0ELi2ELi4ELi4ELi4ELb0EEENS1_24CollectiveEpilogueBwdGQAISA_fSD_Li256ELb0ELb1EEENS1_19SingleTileSchedulerILb0ELb0ELb0ELi128EEEEEEEEEvNT_6ParamsE$_ZN4cute3eso3ESOILb1ELb0EJNS_6LayoutINS_5tupleIJNS3_IJNS_1CILi2EEES5_EEEEEENS3_IJNS3_IJNS4_ILi1EEES5_EEEEEEEENS_10ViewEngineIPN7cutlass10bfloat16_tEEEEEC2ERKSB_RKSG_:
[----:B------:R-:W-:Y:S01]  /*9050*/  IADD3 R2, R69, -c[0x0][0x20], RZ ;  /* 0x8000080045027a10 */ /* 0x000fe20007ffe0ff */
[----:B------:R-:W-:Y:S01]  /*9060*/  IMAD.MOV.U32 R7, RZ, RZ, R3 ;  /* 0x000000ffff077224 */ /* 0x000fe200078e0003 */
[----:B------:R-:W-:-:S04]  /*9070*/  MOV R5, 0x0 ;  /* 0x0000000000057802 */ /* 0x000fc80000000f00 */
[----:B------:R1:W-:Y:S01]  /*9080*/  STL.64 [R2], R6 ;  /* 0x0000000602007387 */ /* 0x0003e20000100a00 */
[----:B------:R-:W-:Y:S05]  /*9090*/  RET.REL.NODEC R4 `(_ZN7cutlass13device_kernelIN5flash19enable_sm80_to_sm89INS1_16FlashAttnBwdSm80INS1_25CollectiveMainloopBwdSm80ILi2ELi2EN4cute5tupleIJNS5_1CILi128EEES8_NS7_ILi64EEEEEENS_10bfloat16_tEfNS_4arch4Sm80ELb0ELb1ELb1ELb0ELb1ELb0ELb0ELb0ELi2ELi4ELi4ELi4ELb0EEENS1_24CollectiveEpilogueBwdGQAISA_fSD_Li256ELb0ELb1EEENS1_19SingleTileSchedulerILb0ELb0ELb0ELi128EEEEEEEEEvNT_6ParamsE) ;  /* 0xffff6f6004007950 */ /* 0x000fea0003c3ffff */
        .type           $_ZN7cutlass13device_kernelIN5flash19enable_sm80_to_sm89INS1_16FlashAttnBwdSm80INS1_25CollectiveMainloopBwdSm80ILi2ELi2EN4cute5tupleIJNS5_1CILi128EEES8_NS7_ILi64EEEEEENS_10bfloat16_tEfNS_4arch4Sm80ELb0ELb1ELb1ELb0ELb1ELb0ELb0ELb0ELi2ELi4ELi4ELi4ELb0EEENS1_24CollectiveEpilogueBwdGQAISA_fSD_Li256ELb0ELb1EEENS1_19SingleTileSchedulerILb0ELb0ELb0ELi128EEEEEEEEEvNT_6ParamsE$_ZN4cute3eso3ESOILb1ELb0EJNS_6LayoutINS_5tupleIJNS3_IJNS_1CILi2EEES5_EEEEEENS3_IJNS3_IJNS4_ILi1EEES5_EEEEEEEENS_10ViewEngineIPfEEEEC2ERKSB_RKSE_,@function
        .size           $_ZN7cutlass13device_kernelIN5flash19enable_sm80_to_sm89INS1_16FlashAttnBwdSm80INS1_25CollectiveMainloopBwdSm80ILi2ELi2EN4cute5tupleIJNS5_1CILi128EEES8_NS7_ILi64EEEEEENS_10bfloat16_tEfNS_4arch4Sm80ELb0ELb1ELb1ELb0ELb1ELb0ELb0ELb0ELi2ELi4ELi4ELi4ELb0EEENS1_24CollectiveEpilogueBwdGQAISA_fSD_Li256ELb0ELb1EEENS1_19SingleTileSchedulerILb0ELb0ELb0ELi128EEEEEEEEEvNT_6ParamsE$_ZN4cute3eso3ESOILb1ELb0EJNS_6LayoutINS_5tupleIJNS3_IJNS_1CILi2EEES5_EEEEEENS3_IJNS3_IJNS4_ILi1EEES5_EEEEEEEENS_10ViewEngineIPfEEEEC2ERKSB_RKSE_,($_ZN7cutlass13device_kernelIN5flash19enable_sm80_to_sm89INS1_16FlashAttnBwdSm80INS1_25CollectiveMainloopBwdSm80ILi2ELi2EN4cute5tupleIJNS5_1CILi128EEES8_NS7_ILi64EEEEEENS_10bfloat16_tEfNS_4arch4Sm80ELb0ELb1ELb1ELb0ELb1ELb0ELb0ELb0ELi2ELi4ELi4ELi4ELb0EEENS1_24CollectiveEpilogueBwdGQAISA_fSD_Li256ELb0ELb1EEENS1_19SingleTileSchedulerILb0ELb0ELb0ELi128EEEEEEEEEvNT_6ParamsE$_ZN4cute3eso3ESOILb1ELb0EJNS_6LayoutINS_5tupleIJNS3_IJNS_1CILi2EEES5_EEEEEENS3_IJNS3_IJNS4_ILi1EEES5_EEEEEEEEiEEC2ERKSB_RKi - $_ZN7cutlass13device_kernelIN5flash19enable_sm80_to_sm89INS1_16FlashAttnBwdSm80INS1_25CollectiveMainloopBwdSm80ILi2ELi2EN4cute5tupleIJNS5_1CILi128EEES8_NS7_ILi64EEEEEENS_10bfloat16_tEfNS_4arch4Sm80ELb0ELb1ELb1ELb0ELb1ELb0ELb0ELb0ELi2ELi4ELi4ELi4ELb0EEENS1_24CollectiveEpilogueBwdGQAISA_fSD_Li256ELb0ELb1EEENS1_19SingleTileSchedulerILb0ELb0ELb0ELi128EEEEEEEEEvNT_6ParamsE$_ZN4cute3eso3ESOILb1ELb0EJNS_6LayoutINS_5tupleIJNS3_IJNS_1CILi2EEES5_EEEEEENS3_IJNS3_IJNS4_ILi1EEES5_EEEEEEEENS_10ViewEngineIPfEEEEC2ERKSB_RKSE_)
$_ZN7cutlass13device_kernelIN5flash19enable_sm80_to_sm89INS1_16FlashAttnBwdSm80INS1_25CollectiveMainloopBwdSm80ILi2ELi2EN4cute5tupleIJNS5_1CILi128EEES8_NS7_ILi64EEEEEENS_10bfloat16_tEfNS_4arch4Sm80ELb0ELb1ELb1ELb0ELb1ELb0ELb0ELb0ELi2ELi4ELi4ELi4ELb0EEENS1_24CollectiveEpilogueBwdGQAISA_fSD_Li256ELb0ELb1EEENS1_19SingleTileSchedulerILb0ELb0ELb0ELi128EEEEEEEEEvNT_6ParamsE$_ZN4cute3eso3ESOILb1ELb0EJNS_6LayoutINS_5tupleIJNS3_IJNS_1CILi2EEES5_EEEEEENS3_IJNS3_IJNS4_ILi1EEES5_EEEEEEEENS_10ViewEngineIPfEEEEC2ERKSB_RKSE_:
[----:B------:R-:W-:Y:S01]  /*90a0*/  IADD3 R2, R2, -c[0x0][0x20], RZ ;  /* 0x8000080002027a10 */ /* 0x000fe20007ffe0ff */
[----:B------:R-:W-:Y:S01]  /*90b0*/  IMAD.MOV.U32 R9, RZ, RZ, R3 ;  /* 0x000000ffff097224 */ /* 0x000fe200078e0003 */
[----:B------:R-:W-:-:S04]  /*90c0*/  MOV R5, 0x0 ;  /* 0x0000000000057802 */ /* 0x000fc80000000f00 */
[----:B------:R1:W-:Y:S01]  /*90d0*/  STL.64 [R2], R8 ;  /* 0x0000000802007387 */ /* 0x0003e20000100a00 */
[----:B------:R-:W-:Y:S05]  /*90e0*/  RET.REL.NODEC R4 `(_ZN7cutlass13device_kernelIN5flash19enable_sm80_to_sm89INS1_16FlashAttnBwdSm80INS1_25CollectiveMainloopBwdSm80ILi2ELi2EN4cute5tupleIJNS5_1CILi128EEES8_NS7_ILi64EEEEEENS_10bfloat16_tEfNS_4arch4Sm80ELb0ELb1ELb1ELb0ELb1ELb0ELb0ELb0ELi2ELi4ELi4ELi4ELb0EEENS1_24CollectiveEpilogueBwdGQAISA_fSD_Li256ELb0ELb1EEENS1_19SingleTileSchedulerILb0ELb0ELb0ELi128EEEEEEEEEvNT_6ParamsE) ;  /* 0xffff6f1004007950 */ /* 0x000fea0003c3ffff */
        .type           $_ZN7cutlass13device_kernelIN5flash19enable_sm80_to_sm89INS1_16FlashAttnBwdSm80INS1_25CollectiveMainloopBwdSm80ILi2ELi2EN4cute5tupleIJNS5_1CILi128EEES8_NS7_ILi64EEEEEENS_10bfloat16_tEfNS_4arch4Sm80ELb0ELb1ELb1ELb0ELb1ELb0ELb0ELb0ELi2ELi4ELi4ELi4ELb0EEENS1_24CollectiveEpilogueBwdGQAISA_fSD_Li256ELb0ELb1EEENS1_19SingleTileSchedulerILb0ELb0ELb0ELi128EEEEEEEEEvNT_6ParamsE$_ZN4cute3eso3ESOILb1ELb0EJNS_6LayoutINS_5tupleIJNS3_IJNS_1CILi2EEES5_EEEEEENS3_IJNS3_IJNS4_ILi1EEES5_EEEEEEEEiEEC2ERKSB_RKi,@function
        .size           $_ZN7cutlass13device_kernelIN5flash19enable_sm80_to_sm89INS1_16FlashAttnBwdSm80INS1_25CollectiveMainloopBwdSm80ILi2ELi2EN4cute5tupleIJNS5_1CILi128EEES8_NS7_ILi64EEEEEENS_10bfloat16_tEfNS_4arch4Sm80ELb0ELb1ELb1ELb0ELb1ELb0ELb0ELb0ELi2ELi4ELi4ELi4ELb0EEENS1_24CollectiveEpilogueBwdGQAISA_fSD_Li256ELb0ELb1EEENS1_19SingleTileSchedulerILb0ELb0ELb0ELi128EEEEEEEEEvNT_6ParamsE$_ZN4cute3eso3ESOILb1ELb0EJNS_6LayoutINS_5tupleIJNS3_IJNS_1CILi2EEES5_EEEEEENS3_IJNS3_IJNS4_ILi1EEES5_EEEEEEEEiEEC2ERKSB_RKi,($_ZN7cutlass13device_kernelIN5flash19enable_sm80_to_sm89INS1_16FlashAttnBwdSm80INS1_25CollectiveMainloopBwdSm80ILi2ELi2EN4cute5tupleIJNS5_1CILi128EEES8_NS7_ILi64EEEEEENS_10bfloat16_tEfNS_4arch4Sm80ELb0ELb1ELb1ELb0ELb1ELb0ELb0ELb0ELi2ELi4ELi4ELi4ELb0EEENS1_24CollectiveEpilogueBwdGQAISA_fSD_Li256ELb0ELb1EEENS1_19SingleTileSchedulerILb0ELb0ELb0ELi128EEEEEEEEEvNT_6ParamsE$_ZN4cute3eso3ESOILb1ELb0EJNS_6LayoutINS_5tupleIJNS3_IJNS_1CILi2EEES5_EEEEEENS3_IJNS3_IJNS4_ILi8EEENS4_ILi64EEEEEEEEEEENS_10ViewEngineINS_8smem_ptrIPfEEEEEEC2ERKSC_RKSH_ - $_ZN7cutlass13device_kernelIN5flash19enable_sm80_to_sm89INS1_16FlashAttnBwdSm80INS1_25CollectiveMainloopBwdSm80ILi2ELi2EN4cute5tupleIJNS5_1CILi128EEES8_NS7_ILi64EEEEEENS_10bfloat16_tEfNS_4arch4Sm80ELb0ELb1ELb1ELb0ELb1ELb0ELb0ELb0ELi2ELi4ELi4ELi4ELb0EEENS1_24CollectiveEpilogueBwdGQAISA_fSD_Li256ELb0ELb1EEENS1_19SingleTileSchedulerILb0ELb0ELb0ELi128EEEEEEEEEvNT_6ParamsE$_ZN4cute3eso3ESOILb1ELb0EJNS_6LayoutINS_5tupleIJNS3_IJNS_1CILi2EEES5_EEEEEENS3_IJNS3_IJNS4_ILi1EEES5_EEEEEEEEiEEC2ERKSB_RKi)
$_ZN7cutlass13device_kernelIN5flash19enable_sm80_to_sm89INS1_16FlashAttnBwdSm80INS1_25CollectiveMainloopBwdSm80ILi2ELi2EN4cute5tupleIJNS5_1CILi128EEES8_NS7_ILi64EEEEEENS_10bfloat16_tEfNS_4arch4Sm80ELb0ELb1ELb1ELb0ELb1ELb0ELb0ELb0ELi2ELi4ELi4ELi4ELb0EEENS1_24CollectiveEpilogueBwdGQAISA_fSD_Li256ELb0ELb1EEENS1_19SingleTileSchedulerILb0ELb0ELb0ELi128EEEEEEEEEvNT_6ParamsE$_ZN4cute3eso3ESOILb1ELb0EJNS_6LayoutINS_5tupleIJNS3_IJNS_1CILi2EEES5_EEEEEENS3_IJNS3_IJNS4_ILi1EEES5_EEEEEEEEiEEC2ERKSB_RKi:
[----:B------:R-:W-:Y:S02]  /*90f0*/  IADD3 R2, R69, -c[0x0][0x20], RZ ;  /* 0x8000080045027a10 */ /* 0x000fe40007ffe0ff */
[----:B------:R-:W-:-:S03]  /*9100*/  MOV R5, 0x0 ;  /* 0x0000000000057802 */ /* 0x000fc60000000f00 */
[----:B------:R1:W-:Y:S01]  /*9110*/  STL [R2], R3 ;  /* 0x0000000302007387 */ /* 0x0003e20000100800 */
[----:B------:R-:W-:Y:S05]  /*9120*/  RET.REL.NODEC R4 `(_ZN7cutlass13device_kernelIN5flash19enable_sm80_to_sm89INS1_16FlashAttnBwdSm80INS1_25CollectiveMainloopBwdSm80ILi2ELi2EN4cute5tupleIJNS5_1CILi128EEES8_NS7_ILi64EEEEEENS_10bfloat16_tEfNS_4arch4Sm80ELb0ELb1ELb1ELb0ELb1ELb0ELb0ELb0ELi2ELi4ELi4ELi4ELb0EEENS1_24CollectiveEpilogueBwdGQAISA_fSD_Li256ELb0ELb1EEENS1_19SingleTileSchedulerILb0ELb0ELb0ELi128EEEEEEEEEvNT_6ParamsE) ;  /* 0xffff6ed004007950 */ /* 0x000fea0003c3ffff */
        .type           $_ZN7cutlass13device_kernelIN5flash19enable_sm80_to_sm89INS1_16FlashAttnBwdSm80INS1_25CollectiveMainloopBwdSm80ILi2ELi2EN4cute5tupleIJNS5_1CILi128EEES8_NS7_ILi64EEEEEENS_10bfloat16_tEfNS_4arch4Sm80ELb0ELb1ELb1ELb0ELb1ELb0ELb0ELb0ELi2ELi4ELi4ELi4ELb0EEENS1_24CollectiveEpilogueBwdGQAISA_fSD_Li256ELb0ELb1EEENS1_19SingleTileSchedulerILb0ELb0ELb0ELi128EEEEEEEEEvNT_6ParamsE$_ZN4cute3eso3ESOILb1ELb0EJNS_6LayoutINS_5tupleIJNS3_IJNS_1CILi2EEES5_EEEEEENS3_IJNS3_IJNS4_ILi8EEENS4_ILi64EEEEEEEEEEENS_10ViewEngineINS_8smem_ptrIPfEEEEEEC2ERKSC_RKSH_,@function
        .size           $_ZN7cutlass13device_kernelIN5flash19enable_sm80_to_sm89INS1_16FlashAttnBwdSm80INS1_25CollectiveMainloopBwdSm80ILi2ELi2EN4cute5tupleIJNS5_1CILi128EEES8_NS7_ILi64EEEEEENS_10bfloat16_tEfNS_4arch4Sm80ELb0ELb1ELb1ELb0ELb1ELb0ELb0ELb0ELi2ELi4ELi4ELi4ELb0EEENS1_24CollectiveEpilogueBwdGQAISA_fSD_Li256ELb0ELb1EEENS1_19SingleTileSchedulerILb0ELb0ELb0ELi128EEEEEEEEEvNT_6ParamsE$_ZN4cute3eso3ESOILb1ELb0EJNS_6LayoutINS_5tupleIJNS3_IJNS_1CILi2EEES5_EEEEEENS3_IJNS3_IJNS4_ILi8EEENS4_ILi64EEEEEEEEEEENS_10ViewEngineINS_8smem_ptrIPfEEEEEEC2ERKSC_RKSH_,($_ZN7cutlass13device_kernelIN5flash19enable_sm80_to_sm89INS1_16FlashAttnBwdSm80INS1_25CollectiveMainloopBwdSm80ILi2ELi2EN4cute5tupleIJNS5_1CILi128EEES8_NS7_ILi64EEEEEENS_10bfloat16_tEfNS_4arch4Sm80ELb0ELb1ELb1ELb0ELb1ELb0ELb0ELb0ELi2ELi4ELi4ELi4ELb0EEENS1_24CollectiveEpilogueBwdGQAISA_fSD_Li256ELb0ELb1EEENS1_19SingleTileSchedulerILb0ELb0ELb0ELi128EEEEEEEEEvNT_6ParamsE$_ZN4cute3eso3ESOILb1ELb0EJNS_6LayoutINS_5tupleIJNS3_IJNS_1CILi2EEES5_EEEEEENS3_IJNS3_IJNS4_ILi8EEENS4_ILi64EEEEEEEEEEEiEEC2ERKSC_RKi - $_ZN7cutlass13device_kernelIN5flash19enable_sm80_to_sm89INS1_16FlashAttnBwdSm80INS1_25CollectiveMainloopBwdSm80ILi2ELi2EN4cute5tupleIJNS5_1CILi128EEES8_NS7_ILi64EEEEEENS_10bfloat16_tEfNS_4arch4Sm80ELb0ELb1ELb1ELb0ELb1ELb0ELb0ELb0ELi2ELi4ELi4ELi4ELb0EEENS1_24CollectiveEpilogueBwdGQAISA_fSD_Li256ELb0ELb1EEENS1_19SingleTileSchedulerILb0ELb0ELb0ELi128EEEEEEEEEvNT_6ParamsE$_ZN4cute3eso3ESOILb1ELb0EJNS_6LayoutINS_5tupleIJNS3_IJNS_1CILi2EEES5_EEEEEENS3_IJNS3_IJNS4_ILi8EEENS4_ILi64EEEEEEEEEEENS_10ViewEngineINS_8smem_ptrIPfEEEEEEC2ERKSC_RKSH_)
$_ZN7cutlass13device_kernelIN5flash19enable_sm80_to_sm89INS1_16FlashAttnBwdSm80INS1_25CollectiveMainloopBwdSm80ILi2ELi2EN4cute5tupleIJNS5_1CILi128EEES8_NS7_ILi64EEEEEENS_10bfloat16_tEfNS_4arch4Sm80ELb0ELb1ELb1ELb0ELb1ELb0ELb0ELb0ELi2ELi4ELi4ELi4ELb0EEENS1_24CollectiveEpilogueBwdGQAISA_fSD_Li256ELb0ELb1EEENS1_19SingleTileSchedulerILb0ELb0ELb0ELi128EEEEEEEEEvNT_6ParamsE$_ZN4cute3eso3ESOILb1ELb0EJNS_6LayoutINS_5tupleIJNS3_IJNS_1CILi2EEES5_EEEEEENS3_IJNS3_IJNS4_ILi8EEENS4_ILi64EEEEEEEEEEENS_10ViewEngineINS_8smem_ptrIPfEEEEEEC2ERKSC_RKSH_:
[----:B------:R-:W-:Y:S02]  /*9130*/  IADD3 R6, R25, -c[0x0][0x20], RZ ;  /* 0x8000080019067a10 */ /* 0x000fe40007ffe0ff */
[----:B------:R-:W-:-:S03]  /*9140*/  MOV R9, 0x0 ;  /* 0x0000000000097802 */ /* 0x000fc60000000f00 */
[----:B------:R1:W-:Y:S01]  /*9150*/  STL.64 [R6], R2 ;  /* 0x0000000206007387 */ /* 0x0003e20000100a00 */
[----:B------:R-:W-:Y:S05]  /*9160*/  RET.REL.NODEC R8 `(_ZN7cutlass13device_kernelIN5flash19enable_sm80_to_sm89INS1_16FlashAttnBwdSm80INS1_25CollectiveMainloopBwdSm80ILi2ELi2EN4cute5tupleIJNS5_1CILi128EEES8_NS7_ILi64EEEEEENS_10bfloat16_tEfNS_4arch4Sm80ELb0ELb1ELb1ELb0ELb1ELb0ELb0ELb0ELi2ELi4ELi4ELi4ELb0EEENS1_24CollectiveEpilogueBwdGQAISA_fSD_Li256ELb0ELb1EEENS1_19SingleTileSchedulerILb0ELb0ELb0ELi128EEEEEEEEEvNT_6ParamsE) ;  /* 0xffff6e9008007950 */ /* 0x000fea0003c3ffff */
        .type           $_ZN7cutlass13device_kernelIN5flash19enable_sm80_to_sm89INS1_16FlashAttnBwdSm80INS1_25CollectiveMainloopBwdSm80ILi2ELi2EN4cute5tupleIJNS5_1CILi128EEES8_NS7_ILi64EEEEEENS_10bfloat16_tEfNS_4arch4Sm80ELb0ELb1ELb1ELb0ELb1ELb0ELb0ELb0ELi2ELi4ELi4ELi4ELb0EEENS1_24CollectiveEpilogueBwdGQAISA_fSD_Li256ELb0ELb1EEENS1_19SingleTileSchedulerILb0ELb0ELb0ELi128EEEEEEEEEvNT_6ParamsE$_ZN4cute3eso3ESOILb1ELb0EJNS_6LayoutINS_5tupleIJNS3_IJNS_1CILi2EEES5_EEEEEENS3_IJNS3_IJNS4_ILi8EEENS4_ILi64EEEEEEEEEEEiEEC2ERKSC_RKi,@function
        .size           $_ZN7cutlass13device_kernelIN5flash19enable_sm80_to_sm89INS1_16FlashAttnBwdSm80INS1_25CollectiveMainloopBwdSm80ILi2ELi2EN4cute5tupleIJNS5_1CILi128EEES8_NS7_ILi64EEEEEENS_10bfloat16_tEfNS_4arch4Sm80ELb0ELb1ELb1ELb0ELb1ELb0ELb0ELb0ELi2ELi4ELi4ELi4ELb0EEENS1_24CollectiveEpilogueBwdGQAISA_fSD_Li256ELb0ELb1EEENS1_19SingleTileSchedulerILb0ELb0ELb0ELi128EEEEEEEEEvNT_6ParamsE$_ZN4cute3eso3ESOILb1ELb0EJNS_6LayoutINS_5tupleIJNS3_IJNS_1CILi2EEES5_EEEEEENS3_IJNS3_IJNS4_ILi8EEENS4_ILi64EEEEEEEEEEEiEEC2ERKSC_RKi,($_ZN7cutlass13device_kernelIN5flash19enable_sm80_to_sm89INS1_16FlashAttnBwdSm80INS1_25CollectiveMainloopBwdSm80ILi2ELi2EN4cute5tupleIJNS5_1CILi128EEES8_NS7_ILi64EEEEEENS_10bfloat16_tEfNS_4arch4Sm80ELb0ELb1ELb1ELb0ELb1ELb0ELb0ELb0ELi2ELi4ELi4ELi4ELb0EEENS1_24CollectiveEpilogueBwdGQAISA_fSD_Li256ELb0ELb1EEENS1_19SingleTileSchedulerILb0ELb0ELb0ELi128EEEEEEEEEvNT_6ParamsE$_ZN4cute3eso3ESOILb1ELb0EJNS_6LayoutINS_5tupleIJNS3_IJNS_1CILi2EEES5_EEENS3_IJS5_NS4_ILi8EEEEEEEEENS3_IJNS3_IJNS_11ScaledBasisIS7_JLi0EEEENSA_INS4_ILi64EEEJLi0EEEEEEENS3_IJNSA_INS4_ILi1EEEJLi1EEEENSA_INS4_ILi16EEEJLi1EEEEEEEEEEEENS_10ViewEngineINS_23ArithmeticTupleIteratorINS_15ArithmeticTupleIJNS4_ILi0EEESP_EEEEEEEEEC2ERKSL_RKSS_ - $_ZN7cutlass13device_kernelIN5flash19enable_sm80_to_sm89INS1_16FlashAttnBwdSm80INS1_25CollectiveMainloopBwdSm80ILi2ELi2EN4cute5tupleIJNS5_1CILi128EEES8_NS7_ILi64EEEEEENS_10bfloat16_tEfNS_4arch4Sm80ELb0ELb1ELb1ELb0ELb1ELb0ELb0ELb0ELi2ELi4ELi4ELi4ELb0EEENS1_24CollectiveEpilogueBwdGQAISA_fSD_Li256ELb0ELb1EEENS1_19SingleTileSchedulerILb0ELb0ELb0ELi128EEEEEEEEEvNT_6ParamsE$_ZN4cute3eso3ESOILb1ELb0EJNS_6LayoutINS_5tupleIJNS3_IJNS_1CILi2EEES5_EEEEEENS3_IJNS3_IJNS4_ILi8EEENS4_ILi64EEEEEEEEEEEiEEC2ERKSC_RKi)
$_ZN7cutlass13device_kernelIN5flash19enable_sm80_to_sm89INS1_16FlashAttnBwdSm80INS1_25CollectiveMainloopBwdSm80ILi2ELi2EN4cute5tupleIJNS5_1CILi128EEES8_NS7_ILi64EEEEEENS_10bfloat16_tEfNS_4arch4Sm80ELb0ELb1ELb1ELb0ELb1ELb0ELb0ELb0ELi2ELi4ELi4ELi4ELb0EEENS1_24CollectiveEpilogueBwdGQAISA_fSD_Li256ELb0ELb1EEENS1_19SingleTileSchedulerILb0ELb0ELb0ELi128EEEEEEEEEvNT_6ParamsE$_ZN4cute3eso3ESOILb1ELb0EJNS_6LayoutINS_5tupleIJNS3_IJNS_1CILi2EEES5_EEEEEENS3_IJNS3_IJNS4_ILi8EEENS4_ILi64EEEEEEEEEEEiEEC2ERKSC_RKi:
[----:B------:R-:W-:Y:S01]  /*9170*/  IADD3 R2, R25, -c[0x0][0x20], RZ ;  /* 0x8000080019027a10 */ /* 0x000fe20007ffe0ff */
[----:B------:R-:W-:Y:S01]  /*9180*/  IMAD.MOV.U32 R8, RZ, RZ, R6 ;  /* 0x000000ffff087224 */ /* 0x000fe200078e0006 */
[----:B------:R-:W-:-:S03]  /*9190*/  MOV R9, 0x0 ;  /* 0x0000000000097802 */ /* 0x000fc60000000f00 */
[----:B------:R1:W-:Y:S01]  /*91a0*/  STL [R2], R3 ;  /* 0x0000000302007387 */ /* 0x0003e20000100800 */
[----:B------:R-:W-:Y:S05]  /*91b0*/  RET.REL.NODEC R8 `(_ZN7cutlass13device_kernelIN5flash19enable_sm80_to_sm89INS1_16FlashAttnBwdSm80INS1_25CollectiveMainloopBwdSm80ILi2ELi2EN4cute5tupleIJNS5_1CILi128EEES8_NS7_ILi64EEEEEENS_10bfloat16_tEfNS_4arch4Sm80ELb0ELb1ELb1ELb0ELb1ELb0ELb0ELb0ELi2ELi4ELi4ELi4ELb0EEENS1_24CollectiveEpilogueBwdGQAISA_fSD_Li256ELb0ELb1EEENS1_19SingleTileSchedulerILb0ELb0ELb0ELi128EEEEEEEEEvNT_6ParamsE) ;  /* 0xffff6e4008007950 */ /* 0x000fea0003c3ffff */
        .type           $_ZN7cutlass13device_kernelIN5flash19enable_sm80_to_sm89INS1_16FlashAttnBwdSm80INS1_25CollectiveMainloopBwdSm80ILi2ELi2EN4cute5tupleIJNS5_1CILi128EEES8_NS7_ILi64EEEEEENS_10bfloat16_tEfNS_4arch4Sm80ELb0ELb1ELb1ELb0ELb1ELb0ELb0ELb0ELi2ELi4ELi4ELi4ELb0EEENS1_24CollectiveEpilogueBwdGQAISA_fSD_Li256ELb0ELb1EEENS1_19SingleTileSchedulerILb0ELb0ELb0ELi128EEEEEEEEEvNT_6ParamsE$_ZN4cute3eso3ESOILb1ELb0EJNS_6LayoutINS_5tupleIJNS3_IJNS_1CILi2EEES5_EEENS3_IJS5_NS4_ILi8EEEEEEEEENS3_IJNS3_IJNS_11ScaledBasisIS7_JLi0EEEENSA_INS4_ILi64EEEJLi0EEEEEEENS3_IJNSA_INS4_ILi1EEEJLi1EEEENSA_INS4_ILi16EEEJLi1EEEEEEEEEEEENS_10ViewEngineINS_23ArithmeticTupleIteratorINS_15ArithmeticTupleIJNS4_ILi0EEESP_EEEEEEEEEC2ERKSL_RKSS_,@function
        .size           $_ZN7cutlass13device_kernelIN5flash19enable_sm80_to_sm89INS1_16FlashAttnBwdSm80INS1_25CollectiveMainloopBwdSm80ILi2ELi2EN4cute5tupleIJNS5_1CILi128EEES8_NS7_ILi64EEEEEENS_10bfloat16_tEfNS_4arch4Sm80ELb0ELb1ELb1ELb0ELb1ELb0ELb0ELb0ELi2ELi4ELi4ELi4ELb0EEENS1_24CollectiveEpilogueBwdGQAISA_fSD_Li256ELb0ELb1EEENS1_19SingleTileSchedulerILb0ELb0ELb0ELi128EEEEEEEEEvNT_6ParamsE$_ZN4cute3eso3ESOILb1ELb0EJNS_6LayoutINS_5tupleIJNS3_IJNS_1CILi2EEES5_EEENS3_IJS5_NS4_ILi8EEEEEEEEENS3_IJNS3_IJNS_11ScaledBasisIS7_JLi0EEEENSA_INS4_ILi64EEEJLi0EEEEEEENS3_IJNSA_INS4_ILi1EEEJLi1EEEENSA_INS4_ILi16EEEJLi1EEEEEEEEEEEENS_10ViewEngineINS_23ArithmeticTupleIteratorINS_15ArithmeticTupleIJNS4_ILi0EEESP_EEEEEEEEEC2ERKSL_RKSS_,($_ZN7cutlass13device_kernelIN5flash19enable_sm80_to_sm89INS1_16FlashAttnBwdSm80INS1_25CollectiveMainloopBwdSm80ILi2ELi2EN4cute5tupleIJNS5_1CILi128EEES8_NS7_ILi64EEEEEENS_10bfloat16_tEfNS_4arch4Sm80ELb0ELb1ELb1ELb0ELb1ELb0ELb0ELb0ELi2ELi4ELi4ELi4ELb0EEENS1_24CollectiveEpilogueBwdGQAISA_fSD_Li256ELb0ELb1EEENS1_19SingleTileSchedulerILb0ELb0ELb0ELi128EEEEEEEEEvNT_6ParamsE$_ZN4cute3eso3ESOILb1ELb0EJNS_6LayoutINS_5tupleIJNS3_IJNS_1CILi2EEES5_EEENS3_IJS5_NS4_ILi8EEEEEEEEENS3_IJNS3_IJNS_11ScaledBasisIS7_JLi0EEEENSA_INS4_ILi64EEEJLi0EEEEEEENS3_IJNSA_INS4_ILi1EEEJLi1EEEENSA_INS4_ILi16EEEJLi1EEEEEEEEEEEENS_10ViewEngineINS_23ArithmeticTupleIteratorINS_15ArithmeticTupleIJiiEEEEEEEEEC2ERKSL_RKSR_ - $_ZN7cutlass13device_kernelIN5flash19enable_sm80_to_sm89INS1_16FlashAttnBwdSm80INS1_25CollectiveMainloopBwdSm80ILi2ELi2EN4cute5tupleIJNS5_1CILi128EEES8_NS7_ILi64EEEEEENS_10bfloat16_tEfNS_4arch4Sm80ELb0ELb1ELb1ELb0ELb1ELb0ELb0ELb0ELi2ELi4ELi4ELi4ELb0EEENS1_24CollectiveEpilogueBwdGQAISA_fSD_Li256ELb0ELb1EEENS1_19SingleTileSchedulerILb0ELb0ELb0ELi128EEEEEEEEEvNT_6ParamsE$_ZN4cute3eso3ESOILb1ELb0EJNS_6LayoutINS_5tupleIJNS3_IJNS_1CILi2EEES5_EEENS3_IJS5_NS4_ILi8EEEEEEEEENS3_IJNS3_IJNS_11ScaledBasisIS7_JLi0EEEENSA_INS4_ILi64EEEJLi0EEEEEEENS3_IJNSA_INS4_ILi1EEEJLi1EEEENSA_INS4_ILi16EEEJLi1EEEEEEEEEEEENS_10ViewEngineINS_23ArithmeticTupleIteratorINS_15ArithmeticTupleIJNS4_ILi0EEESP_EEEEEEEEEC2ERKSL_RKSS_)
$_ZN7cutlass13device_kernelIN5flash19enable_sm80_to_sm89INS1_16FlashAttnBwdSm80INS1_25CollectiveMainloopBwdSm80ILi2ELi2EN4cute5tupleIJNS5_1CILi128EEES8_NS7_ILi64EEEEEENS_10bfloat16_tEfNS_4arch4Sm80ELb0ELb1ELb1ELb0ELb1ELb0ELb0ELb0ELi2ELi4ELi4ELi4ELb0EEENS1_24CollectiveEpilogueBwdGQAISA_fSD_Li256ELb0ELb1EEENS1_19SingleTileSchedulerILb0ELb0ELb0ELi128EEEEEEEEEvNT_6ParamsE$_ZN4cute3eso3ESOILb1ELb0EJNS_6LayoutINS_5tupleIJNS3_IJNS_1CILi2EEES5_EEENS3_IJS5_NS4_ILi8EEEEEEEEENS3_IJNS3_IJNS_11ScaledBasisIS7_JLi0EEEENSA_INS4_ILi64EEEJLi0EEEEEEENS3_IJNSA_INS4_ILi1EEEJLi1EEEENSA_INS4_ILi16EEEJLi1EEEEEEEEEEEENS_10ViewEngineINS_23ArithmeticTupleIteratorINS_15ArithmeticTupleIJNS4_ILi0EEESP_EEEEEEEEEC2ERKSL_RKSS_:
[----:B------:R-:W-:Y:S01]  /*91c0*/  IADD3 R53, R53, -c[0x0][0x20], RZ ;  /* 0x8000080035357a10 */ /* 0x000fe20007ffe0ff */
[----:B------:R-:W-:Y:S01]  /*91d0*/  IMAD.MOV.U32 R6, RZ, RZ, R2 ;  /* 0x000000ffff067224 */ /* 0x000fe200078e0002 */
[----:B------:R-:W-:Y:S01]  /*91e0*/  PRMT R3, RZ, 0x7610, R3 ;  /* 0x00007610ff037816 */ /* 0x000fe20000000003 */
[----:B------:R-:W-:-:S04]  /*91f0*/  IMAD.MOV.U32 R7, RZ, RZ, 0x0 ;  /* 0x00000000ff077424 */ /* 0x000fc800078e00ff */
[----:B------:R1:W-:Y:S01]  /*9200*/  STL.U8 [R53], R3 ;  /* 0x0000000335007387 */ /* 0x0003e20000100000 */
[----:B------:R-:W-:Y:S05]  /*9210*/  RET.REL.NODEC R6 `(_ZN7cutlass13device_kernelIN5flash19enable_sm80_to_sm89INS1_16FlashAttnBwdSm80INS1_25CollectiveMainloopBwdSm80ILi2ELi2EN4cute5tupleIJNS5_1CILi128EEES8_NS7_ILi64EEEEEENS_10bfloat16_tEfNS_4arch4Sm80ELb0ELb1ELb1ELb0ELb1ELb0ELb0ELb0ELi2ELi4ELi4ELi4ELb0EEENS1_24CollectiveEpilogueBwdGQAISA_fSD_Li256ELb0ELb1EEENS1_19SingleTileSchedulerILb0ELb0ELb0ELi128EEEEEEEEEvNT_6ParamsE) ;  /* 0xffff6de006007950 */ /* 0x000fea0003c3ffff */
        .type           $_ZN7cutlass13device_kernelIN5flash19enable_sm80_to_sm89INS1_16FlashAttnBwdSm80INS1_25CollectiveMainloopBwdSm80ILi2ELi2EN4cute5tupleIJNS5_1CILi128EEES8_NS7_ILi64EEEEEENS_10bfloat16_tEfNS_4arch4Sm80ELb0ELb1ELb1ELb0ELb1ELb0ELb0ELb0ELi2ELi4ELi4ELi4ELb0EEENS1_24CollectiveEpilogueBwdGQAISA_fSD_Li256ELb0ELb1EEENS1_19SingleTileSchedulerILb0ELb0ELb0ELi128EEEEEEEEEvNT_6ParamsE$_ZN4cute3eso3ESOILb1ELb0EJNS_6LayoutINS_5tupleIJNS3_IJNS_1CILi2EEES5_EEENS3_IJS5_NS4_ILi8EEEEEEEEENS3_IJNS3_IJNS_11ScaledBasisIS7_JLi0EEEENSA_INS4_ILi64EEEJLi0EEEEEEENS3_IJNSA_INS4_ILi1EEEJLi1EEEENSA_INS4_ILi16EEEJLi1EEEEEEEEEEEENS_10ViewEngineINS_23ArithmeticTupleIteratorINS_15ArithmeticTupleIJiiEEEEEEEEEC2ERKSL_RKSR_,@function
        .size           $_ZN7cutlass13device_kernelIN5flash19enable_sm80_to_sm89INS1_16FlashAttnBwdSm80INS1_25CollectiveMainloopBwdSm80ILi2ELi2EN4cute5tupleIJNS5_1CILi128EEES8_NS7_ILi64EEEEEENS_10bfloat16_tEfNS_4arch4Sm80ELb0ELb1ELb1ELb0ELb1ELb0ELb0ELb0ELi2ELi4ELi4ELi4ELb0EEENS1_24CollectiveEpilogueBwdGQAISA_fSD_Li256ELb0ELb1EEENS1_19SingleTileSchedulerILb0ELb0ELb0ELi128EEEEEEEEEvNT_6ParamsE$_ZN4cute3eso3ESOILb1ELb0EJNS_6LayoutINS_5tupleIJNS3_IJNS_1CILi2EEES5_EEENS3_IJS5_NS4_ILi8EEEEEEEEENS3_IJNS3_IJNS_11ScaledBasisIS7_JLi0EEEENSA_INS4_ILi64EEEJLi0EEEEEEENS3_IJNSA_INS4_ILi1EEEJLi1EEEENSA_INS4_ILi16EEEJLi1EEEEEEEEEEEENS_10ViewEngineINS_23ArithmeticTupleIteratorINS_15ArithmeticTupleIJiiEEEEEEEEEC2ERKSL_RKSR_,($_ZN7cutlass13device_kernelIN5flash19enable_sm80_to_sm89INS1_16FlashAttnBwdSm80INS1_25CollectiveMainloopBwdSm80ILi2ELi2EN4cute5tupleIJNS5_1CILi128EEES8_NS7_ILi64EEEEEENS_10bfloat16_tEfNS_4arch4Sm80ELb0ELb1ELb1ELb0ELb1ELb0ELb0ELb0ELi2ELi4ELi4ELi4ELb0EEENS1_24CollectiveEpilogueBwdGQAISA_fSD_Li256ELb0ELb1EEENS1_19SingleTileSchedulerILb0ELb0ELb0ELi128EEEEEEEEEvNT_6ParamsE$_ZN4cute3eso3ESOILb1ELb0EJNS_6LayoutINS_5tupleIJNS3_IJNS_1CILi2EEES5_EEENS3_IJS5_NS4_ILi8EEEEEEEEENS3_IJNS3_IJS5_NS4_ILi4EEEEEENS3_IJNS4_ILi1EEES7_EEEEEEEENS_10ViewEngineIPfEEEEC2ERKSF_RKSI_ - $_ZN7cutlass13device_kernelIN5flash19enable_sm80_to_sm89INS1_16FlashAttnBwdSm80INS1_25CollectiveMainloopBwdSm80ILi2ELi2EN4cute5tupleIJNS5_1CILi128EEES8_NS7_ILi64EEEEEENS_10bfloat16_tEfNS_4arch4Sm80ELb0ELb1ELb1ELb0ELb1ELb0ELb0ELb0ELi2ELi4ELi4ELi4ELb0EEENS1_24CollectiveEpilogueBwdGQAISA_fSD_Li256ELb0ELb1EEENS1_19SingleTileSchedulerILb0ELb0ELb0ELi128EEEEEEEEEvNT_6ParamsE$_ZN4cute3eso3ESOILb1ELb0EJNS_6LayoutINS_5tupleIJNS3_IJNS_1CILi2EEES5_EEENS3_IJS5_NS4_ILi8EEEEEEEEENS3_IJNS3_IJNS_11ScaledBasisIS7_JLi0EEEENSA_INS4_ILi64EEEJLi0EEEEEEENS3_IJNSA_INS4_ILi1EEEJLi1EEEENSA_INS4_ILi16EEEJLi1EEEEEEEEEEEENS_10ViewEngineINS_23ArithmeticTupleIteratorINS_15ArithmeticTupleIJiiEEEEEEEEEC2ERKSL_RKSR_)
$_ZN7cutlass13device_kernelIN5flash19enable_sm80_to_sm89INS1_16FlashAttnBwdSm80INS1_25CollectiveMainloopBwdSm80ILi2ELi2EN4cute5tupleIJNS5_1CILi128EEES8_NS7_ILi64EEEEEENS_10bfloat16_tEfNS_4arch4Sm80ELb0ELb1ELb1ELb0ELb1ELb0ELb0ELb0ELi2ELi4ELi4ELi4ELb0EEENS1_24CollectiveEpilogueBwdGQAISA_fSD_Li256ELb0ELb1EEENS1_19SingleTileSchedulerILb0ELb0ELb0ELi128EEEEEEEEEvNT_6ParamsE$_ZN4cute3eso3ESOILb1ELb0EJNS_6LayoutINS_5tupleIJNS3_IJNS_1CILi2EEES5_EEENS3_IJS5_NS4_ILi8EEEEEEEEENS3_IJNS3_IJNS_11ScaledBasisIS7_JLi0EEEENSA_INS4_ILi64EEEJLi0EEEEEEENS3_IJNSA_INS4_ILi1EEEJLi1EEEENSA_INS4_ILi16EEEJLi1EEEEEEEEEEEENS_10ViewEngineINS_23ArithmeticTupleIteratorINS_15ArithmeticTupleIJiiEEEEEEEEEC2ERKSL_RKSR_:
[----:B------:R-:W-:Y:S02]  /*9220*/  IADD3 R4, R83, -c[0x0][0x20], RZ ;  /* 0x8000080053047a10 */ /* 0x000fe40007ffe0ff */
[----:B------:R-:W-:-:S03]  /*9230*/  MOV R7, 0x0 ;  /* 0x0000000000077802 */ /* 0x000fc60000000f00 */
[----:B------:R1:W-:Y:S04]  /*9240*/  STL [R4], R2 ;  /* 0x0000000204007387 */ /* 0x0003e80000100800 */
[----:B------:R1:W-:Y:S01]  /*9250*/  STL [R4+0x4], R3 ;  /* 0x0000040304007387 */ /* 0x0003e20000100800 */
[----:B------:R-:W-:Y:S05]  /*9260*/  RET.REL.NODEC R6 `(_ZN7cutlass13device_kernelIN5flash19enable_sm80_to_sm89INS1_16FlashAttnBwdSm80INS1_25CollectiveMainloopBwdSm80ILi2ELi2EN4cute5tupleIJNS5_1CILi128EEES8_NS7_ILi64EEEEEENS_10bfloat16_tEfNS_4arch4Sm80ELb0ELb1ELb1ELb0ELb1ELb0ELb0ELb0ELi2ELi4ELi4ELi4ELb0EEENS1_24CollectiveEpilogueBwdGQAISA_fSD_Li256ELb0ELb1EEENS1_19SingleTileSchedulerILb0ELb0ELb0ELi128EEEEEEEEEvNT_6ParamsE) ;  /* 0xffff6d9006007950 */ /* 0x000fea0003c3ffff */
        .type           $_ZN7cutlass13device_kernelIN5flash19enable_sm80_to_sm89INS1_16FlashAttnBwdSm80INS1_25CollectiveMainloopBwdSm80ILi2ELi2EN4cute5tupleIJNS5_1CILi128EEES8_NS7_ILi64EEEEEENS_10bfloat16_tEfNS_4arch4Sm80ELb0ELb1ELb1ELb0ELb1ELb0ELb0ELb0ELi2ELi4ELi4ELi4ELb0EEENS1_24CollectiveEpilogueBwdGQAISA_fSD_Li256ELb0ELb1EEENS1_19SingleTileSchedulerILb0ELb0ELb0ELi128EEEEEEEEEvNT_6ParamsE$_ZN4cute3eso3ESOILb1ELb0EJNS_6LayoutINS_5tupleIJNS3_IJNS_1CILi2EEES5_EEENS3_IJS5_NS4_ILi8EEEEEEEEENS3_IJNS3_IJS5_NS4_ILi4EEEEEENS3_IJNS4_ILi1EEES7_EEEEEEEENS_10ViewEngineIPfEEEEC2ERKSF_RKSI_,@function
        .size           $_ZN7cutlass13device_kernelIN5flash19enable_sm80_to_sm89INS1_16FlashAttnBwdSm80INS1_25CollectiveMainloopBwdSm80ILi2ELi2EN4cute5tupleIJNS5_1CILi128EEES8_NS7_ILi64EEEEEENS_10bfloat16_tEfNS_4arch4Sm80ELb0ELb1ELb1ELb0ELb1ELb0ELb0ELb0ELi2ELi4ELi4ELi4ELb0EEENS1_24CollectiveEpilogueBwdGQAISA_fSD_Li256ELb0ELb1EEENS1_19SingleTileSchedulerILb0ELb0ELb0ELi128EEEEEEEEEvNT_6ParamsE$_ZN4cute3eso3ESOILb1ELb0EJNS_6LayoutINS_5tupleIJNS3_IJNS_1CILi2EEES5_EEENS3_IJS5_NS4_ILi8EEEEEEEEENS3_IJNS3_IJS5_NS4_ILi4EEEEEENS3_IJNS4_ILi1EEES7_EEEEEEEENS_10ViewEngineIPfEEEEC2ERKSF_RKSI_,($_ZN7cutlass13device_kernelIN5flash19enable_sm80_to_sm89INS1_16FlashAttnBwdSm80INS1_25CollectiveMainloopBwdSm80ILi2ELi2EN4cute5tupleIJNS5_1CILi128EEES8_NS7_ILi64EEEEEENS_10bfloat16_tEfNS_4arch4Sm80ELb0ELb1ELb1ELb0ELb1ELb0ELb0ELb0ELi2ELi4ELi4ELi4ELb0EEENS1_24CollectiveEpilogueBwdGQAISA_fSD_Li256ELb0ELb1EEENS1_19SingleTileSchedulerILb0ELb0ELb0ELi128EEEEEEEEEvNT_6ParamsE$_ZN4cute3eso3ESOILb1ELb0EJNS_6LayoutINS_5tupleIJNS3_IJNS_1CILi2EEES5_EEENS4_ILi8EEEEEENS3_IJNS3_IJNS4_ILi1EEES5_EEENS4_ILi4EEEEEEEENS_10ViewEngineIPN7cutlass10bfloat16_tEEEEEC2ERKSD_RKSI_ - $_ZN7cutlass13device_kernelIN5flash19enable_sm80_to_sm89INS1_16FlashAttnBwdSm80INS1_25CollectiveMainloopBwdSm80ILi2ELi2EN4cute5tupleIJNS5_1CILi128EEES8_NS7_ILi64EEEEEENS_10bfloat16_tEfNS_4arch4Sm80ELb0ELb1ELb1ELb0ELb1ELb0ELb0ELb0ELi2ELi4ELi4ELi4ELb0EEENS1_24CollectiveEpilogueBwdGQAISA_fSD_Li256ELb0ELb1EEENS1_19SingleTileSchedulerILb0ELb0ELb0ELi128EEEEEEEEEvNT_6ParamsE$_ZN4cute3eso3ESOILb1ELb0EJNS_6LayoutINS_5tupleIJNS3_IJNS_1CILi2EEES5_EEENS3_IJS5_NS4_ILi8EEEEEEEEENS3_IJNS3_IJS5_NS4_ILi4EEEEEENS3_IJNS4_ILi1EEES7_EEEEEEEENS_10ViewEngineIPfEEEEC2ERKSF_RKSI_)
$_ZN7cutlass13device_kernelIN5flash19enable_sm80_to_sm89INS1_16FlashAttnBwdSm80INS1_25CollectiveMainloopBwdSm80ILi2ELi2EN4cute5tupleIJNS5_1CILi128EEES8_NS7_ILi64EEEEEENS_10bfloat16_tEfNS_4arch4Sm80ELb0ELb1ELb1ELb0ELb1ELb0ELb0ELb0ELi2ELi4ELi4ELi4ELb0EEENS1_24CollectiveEpilogueBwdGQAISA_fSD_Li256ELb0ELb1EEENS1_19SingleTileSchedulerILb0ELb0ELb0ELi128EEEEEEEEEvNT_6ParamsE$_ZN4cute3eso3ESOILb1ELb0EJNS_6LayoutINS_5tupleIJNS3_IJNS_1CILi2EEES5_EEENS3_IJS5_NS4_ILi8EEEEEEEEENS3_IJNS3_IJS5_NS4_ILi4EEEEEENS3_IJNS4_ILi1EEES7_EEEEEEEENS_10ViewEngineIPfEEEEC2ERKSF_RKSI_:
[----:B------:R-:W-:Y:S01]  /*9270*/  IADD3 R4, R83, -c[0x0][0x20], RZ ;  /* 0x8000080053047a10 */ /* 0x000fe20007ffe0ff */
[----:B------:R-:W-:Y:S01]  /*9280*/  IMAD.MOV.U32 R8, RZ, RZ, R20 ;  /* 0x000000ffff087224 */ /* 0x000fe200078e0014 */
[----:B------:R-:W-:Y:S01]  /*9290*/  MOV R10, R6 ;  /* 0x00000006000a7202 */ /* 0x000fe20000000f00 */
[----:B------:R-:W-:Y:S01]  /*92a0*/  IMAD.MOV.U32 R9, RZ, RZ, R56 ;  /* 0x000000ffff097224 */ /* 0x000fe200078e0038 */
[----:B------:R-:W-:-:S04]  /*92b0*/  MOV R11, 0x0 ;  /* 0x00000000000b7802 */ /* 0x000fc80000000f00 */
[----:B------:R1:W-:Y:S01]  /*92c0*/  STL.64 [R4], R8 ;  /* 0x0000000804007387 */ /* 0x0003e20000100a00 */
[----:B------:R-:W-:Y:S05]  /*92d0*/  RET.REL.NODEC R10 `(_ZN7cutlass13device_kernelIN5flash19enable_sm80_to_sm89INS1_16FlashAttnBwdSm80INS1_25CollectiveMainloopBwdSm80ILi2ELi2EN4cute5tupleIJNS5_1CILi128EEES8_NS7_ILi64EEEEEENS_10bfloat16_tEfNS_4arch4Sm80ELb0ELb1ELb1ELb0ELb1ELb0ELb0ELb0ELi2ELi4ELi4ELi4ELb0EEENS1_24CollectiveEpilogueBwdGQAISA_fSD_Li256ELb0ELb1EEENS1_19SingleTileSchedulerILb0ELb0ELb0ELi128EEEEEEEEEvNT_6ParamsE) ;  /* 0xffff6d200a007950 */ /* 0x000fea0003c3ffff */
        .type           $_ZN7cutlass13device_kernelIN5flash19enable_sm80_to_sm89INS1_16FlashAttnBwdSm80INS1_25CollectiveMainloopBwdSm80ILi2ELi2EN4cute5tupleIJNS5_1CILi128EEES8_NS7_ILi64EEEEEENS_10bfloat16_tEfNS_4arch4Sm80ELb0ELb1ELb1ELb0ELb1ELb0ELb0ELb0ELi2ELi4ELi4ELi4ELb0EEENS1_24CollectiveEpilogueBwdGQAISA_fSD_Li256ELb0ELb1EEENS1_19SingleTileSchedulerILb0ELb0ELb0ELi128EEEEEEEEEvNT_6ParamsE$_ZN4cute3eso3ESOILb1ELb0EJNS_6LayoutINS_5tupleIJNS3_IJNS_1CILi2EEES5_EEENS4_ILi8EEEEEENS3_IJNS3_IJNS4_ILi1EEES5_EEENS4_ILi4EEEEEEEENS_10ViewEngineIPN7cutlass10bfloat16_tEEEEEC2ERKSD_RKSI_,@function
        .size           $_ZN7cutlass13device_kernelIN5flash19enable_sm80_to_sm89INS1_16FlashAttnBwdSm80INS1_25CollectiveMainloopBwdSm80ILi2ELi2EN4cute5tupleIJNS5_1CILi128EEES8_NS7_ILi64EEEEEENS_10bfloat16_tEfNS_4arch4Sm80ELb0ELb1ELb1ELb0ELb1ELb0ELb0ELb0ELi2ELi4ELi4ELi4ELb0EEENS1_24CollectiveEpilogueBwdGQAISA_fSD_Li256ELb0ELb1EEENS1_19SingleTileSchedulerILb0ELb0ELb0ELi128EEEEEEEEEvNT_6ParamsE$_ZN4cute3eso3ESOILb1ELb0EJNS_6LayoutINS_5tupleIJNS3_IJNS_1CILi2EEES5_EEENS4_ILi8EEEEEENS3_IJNS3_IJNS4_ILi1EEES5_EEENS4_ILi4EEEEEEEENS_10ViewEngineIPN7cutlass10bfloat16_tEEEEEC2ERKSD_RKSI_,($_ZN7cutlass13device_kernelIN5flash19enable_sm80_to_sm89INS1_16FlashAttnBwdSm80INS1_25CollectiveMainloopBwdSm80ILi2ELi2EN4cute5tupleIJNS5_1CILi128EEES8_NS7_ILi64EEEEEENS_10bfloat16_tEfNS_4arch4Sm80ELb0ELb1ELb1ELb0ELb1ELb0ELb0ELb0ELi2ELi4ELi4ELi4ELb0EEENS1_24CollectiveEpilogueBwdGQAISA_fSD_Li256ELb0ELb1EEENS1_19SingleTileSchedulerILb0ELb0ELb0ELi128EEEEEEEEEvNT_6ParamsE$_ZN4cute3eso3ESOILb1ELb0EJNS_6LayoutINS_5tupleIJNS3_IJNS_1CILi2EEES5_EEENS4_ILi8EEEEEENS3_IJNS3_IJNS4_ILi1EEES5_EEENS4_ILi4EEEEEEEEiEEC2ERKSD_RKi - $_ZN7cutlass13device_kernelIN5flash19enable_sm80_to_sm89INS1_16FlashAttnBwdSm80INS1_25CollectiveMainloopBwdSm80ILi2ELi2EN4cute5tupleIJNS5_1CILi128EEES8_NS7_ILi64EEEEEENS_10bfloat16_tEfNS_4arch4Sm80ELb0ELb1ELb1ELb0ELb1ELb0ELb0ELb0ELi2ELi4ELi4ELi4ELb0EEENS1_24CollectiveEpilogueBwdGQAISA_fSD_Li256ELb0ELb1EEENS1_19SingleTileSchedulerILb0ELb0ELb0ELi128EEEEEEEEEvNT_6ParamsE$_ZN4cute3eso3ESOILb1ELb0EJNS_6LayoutINS_5tupleIJNS3_IJNS_1CILi2EEES5_EEENS4_ILi8EEEEEENS3_IJNS3_IJNS4_ILi1EEES5_EEENS4_ILi4EEEEEEEENS_10ViewEngineIPN7cutlass10bfloat16_tEEEEEC2ERKSD_RKSI_)
$_ZN7cutlass13device_kernelIN5flash19enable_sm80_to_sm89INS1_16FlashAttnBwdSm80INS1_25CollectiveMainloopBwdSm80ILi2ELi2EN4cute5tupleIJNS5_1CILi128EEES8_NS7_ILi64EEEEEENS_10bfloat16_tEfNS_4arch4Sm80ELb0ELb1ELb1ELb0ELb1ELb0ELb0ELb0ELi2ELi4ELi4ELi4ELb0EEENS1_24CollectiveEpilogueBwdGQAISA_fSD_Li256ELb0ELb1EEENS1_19SingleTileSchedulerILb0ELb0ELb0ELi128EEEEEEEEEvNT_6ParamsE$_ZN4cute3eso3ESOILb1ELb0EJNS_6LayoutINS_5tupleIJNS3_IJNS_1CILi2EEES5_EEENS4_ILi8EEEEEENS3_IJNS3_IJNS4_ILi1EEES5_EEENS4_ILi4EEEEEEEENS_10ViewEngineIPN7cutlass10bfloat16_tEEEEEC2ERKSD_RKSI_:
[----:B------:R-:W-:Y:S01]  /*92e0*/  IADD3 R2, R25, -c[0x0][0x20], RZ ;  /* 0x8000080019027a10 */ /* 0x000fe20007ffe0ff */
[----:B------:R-:W-:Y:S01]  /*92f0*/  IMAD.MOV.U32 R7, RZ, RZ, R3 ;  /* 0x000000ffff077224 */ /* 0x000fe200078e0003 */
[----:B------:R-:W-:-:S04]  /*9300*/  MOV R5, 0x0 ;  /* 0x0000000000057802 */ /* 0x000fc80000000f00 */
[----:B------:R1:W-:Y:S01]  /*9310*/  STL.64 [R2], R6 ;  /* 0x0000000602007387 */ /* 0x0003e20000100a00 */
[----:B------:R-:W-:Y:S05]  /*9320*/  RET.REL.NODEC R4 `(_ZN7cutlass13device_kernelIN5flash19enable_sm80_to_sm89INS1_16FlashAttnBwdSm80INS1_25CollectiveMainloopBwdSm80ILi2ELi2EN4cute5tupleIJNS5_1CILi128EEES8_NS7_ILi64EEEEEENS_10bfloat16_tEfNS_4arch4Sm80ELb0ELb1ELb1ELb0ELb1ELb0ELb0ELb0ELi2ELi4ELi4ELi4ELb0EEENS1_24CollectiveEpilogueBwdGQAISA_fSD_Li256ELb0ELb1EEENS1_19SingleTileSchedulerILb0ELb0ELb0ELi128EEEEEEEEEvNT_6ParamsE) ;  /* 0xffff6cd004007950 */ /* 0x000fea0003c3ffff */
        .type           $_ZN7cutlass13device_kernelIN5flash19enable_sm80_to_sm89INS1_16FlashAttnBwdSm80INS1_25CollectiveMainloopBwdSm80ILi2ELi2EN4cute5tupleIJNS5_1CILi128EEES8_NS7_ILi64EEEEEENS_10bfloat16_tEfNS_4arch4Sm80ELb0ELb1ELb1ELb0ELb1ELb0ELb0ELb0ELi2ELi4ELi4ELi4ELb0EEENS1_24CollectiveEpilogueBwdGQAISA_fSD_Li256ELb0ELb1EEENS1_19SingleTileSchedulerILb0ELb0ELb0ELi128EEEEEEEEEvNT_6ParamsE$_ZN4cute3eso3ESOILb1ELb0EJNS_6LayoutINS_5tupleIJNS3_IJNS_1CILi2EEES5_EEENS4_ILi8EEEEEENS3_IJNS3_IJNS4_ILi1EEES5_EEENS4_ILi4EEEEEEEEiEEC2ERKSD_RKi,@function
        .size           $_ZN7cutlass13device_kernelIN5flash19enable_sm80_to_sm89INS1_16FlashAttnBwdSm80INS1_25CollectiveMainloopBwdSm80ILi2ELi2EN4cute5tupleIJNS5_1CILi128EEES8_NS7_ILi64EEEEEENS_10bfloat16_tEfNS_4arch4Sm80ELb0ELb1ELb1ELb0ELb1ELb0ELb0ELb0ELi2ELi4ELi4ELi4ELb0EEENS1_24CollectiveEpilogueBwdGQAISA_fSD_Li256ELb0ELb1EEENS1_19SingleTileSchedulerILb0ELb0ELb0ELi128EEEEEEEEEvNT_6ParamsE$_ZN4cute3eso3ESOILb1ELb0EJNS_6LayoutINS_5tupleIJNS3_IJNS_1CILi2EEES5_EEENS4_ILi8EEEEEENS3_IJNS3_IJNS4_ILi1EEES5_EEENS4_ILi4EEEEEEEEiEEC2ERKSD_RKi,($_ZN7cutlass13device_kernelIN5flash19enable_sm80_to_sm89INS1_16FlashAttnBwdSm80INS1_25CollectiveMainloopBwdSm80ILi2ELi2EN4cute5tupleIJNS5_1CILi128EEES8_NS7_ILi64EEEEEENS_10bfloat16_tEfNS_4arch4Sm80ELb0ELb1ELb1ELb0ELb1ELb0ELb0ELb0ELi2ELi4ELi4ELi4ELb0EEENS1_24CollectiveEpilogueBwdGQAISA_fSD_Li256ELb0ELb1EEENS1_19SingleTileSchedulerILb0ELb0ELb0ELi128EEEEEEEEEvNT_6ParamsE$_ZN4cute3eso3ESOILb1ELb0EJNS_6LayoutINS_5tupleIJNS3_IJNS_1CILi2EEES5_EEES5_NS4_ILi8EEEEEENS3_IJNS3_IJNS_11ScaledBasisINS4_ILi1EEEJLi1EEEENS9_IS7_JLi0EEEEEEENS9_INS4_ILi64EEEJLi0EEEENS9_INS4_ILi16EEEJLi1EEEEEEEEENS_10ViewEngineINS_23ArithmeticTupleIteratorINS_15ArithmeticTupleIJiiEEEEEEEEEC2ERKSJ_RKSP_ - $_ZN7cutlass13device_kernelIN5flash19enable_sm80_to_sm89INS1_16FlashAttnBwdSm80INS1_25CollectiveMainloopBwdSm80ILi2ELi2EN4cute5tupleIJNS5_1CILi128EEES8_NS7_ILi64EEEEEENS_10bfloat16_tEfNS_4arch4Sm80ELb0ELb1ELb1ELb0ELb1ELb0ELb0ELb0ELi2ELi4ELi4ELi4ELb0EEENS1_24CollectiveEpilogueBwdGQAISA_fSD_Li256ELb0ELb1EEENS1_19SingleTileSchedulerILb0ELb0ELb0ELi128EEEEEEEEEvNT_6ParamsE$_ZN4cute3eso3ESOILb1ELb0EJNS_6LayoutINS_5tupleIJNS3_IJNS_1CILi2EEES5_EEENS4_ILi8EEEEEENS3_IJNS3_IJNS4_ILi1EEES5_EEENS4_ILi4EEEEEEEEiEEC2ERKSD_RKi)
$_ZN7cutlass13device_kernelIN5flash19enable_sm80_to_sm89INS1_16FlashAttnBwdSm80INS1_25CollectiveMainloopBwdSm80ILi2ELi2EN4cute5tupleIJNS5_1CILi128EEES8_NS7_ILi64EEEEEENS_10bfloat16_tEfNS_4arch4Sm80ELb0ELb1ELb1ELb0ELb1ELb0ELb0ELb0ELi2ELi4ELi4ELi4ELb0EEENS1_24CollectiveEpilogueBwdGQAISA_fSD_Li256ELb0ELb1EEENS1_19SingleTileSchedulerILb0ELb0ELb0ELi128EEEEEEEEEvNT_6ParamsE$_ZN4cute3eso3ESOILb1ELb0EJNS_6LayoutINS_5tupleIJNS3_IJNS_1CILi2EEES5_EEENS4_ILi8EEEEEENS3_IJNS3_IJNS4_ILi1EEES5_EEENS4_ILi4EEEEEEEEiEEC2ERKSD_RKi:
[----:B------:R-:W-:Y:S02]  /*9330*/  IADD3 R2, R25, -c[0x0][0x20], RZ ;  /* 0x8000080019027a10 */ /* 0x000fe40007ffe0ff */
[----:B------:R-:W-:-:S03]  /*9340*/  MOV R5, 0x0 ;  /* 0x0000000000057802 */ /* 0x000fc60000000f00 */
[----:B------:R1:W-:Y:S01]  /*9350*/  STL [R2], R3 ;  /* 0x0000000302007387 */ /* 0x0003e20000100800 */
[----:B------:R-:W-:Y:S05]  /*9360*/  RET.REL.NODEC R4 `(_ZN7cutlass13device_kernelIN5flash19enable_sm80_to_sm89INS1_16FlashAttnBwdSm80INS1_25CollectiveMainloopBwdSm80ILi2ELi2EN4cute5tupleIJNS5_1CILi128EEES8_NS7_ILi64EEEEEENS_10bfloat16_tEfNS_4arch4Sm80ELb0ELb1ELb1ELb0ELb1ELb0ELb0ELb0ELi2ELi4ELi4ELi4ELb0EEENS1_24CollectiveEpilogueBwdGQAISA_fSD_Li256ELb0ELb1EEENS1_19SingleTileSchedulerILb0ELb0ELb0ELi128EEEEEEEEEvNT_6ParamsE) ;  /* 0xffff6c9004007950 */ /* 0x000fea0003c3ffff */
        .type           $_ZN7cutlass13device_kernelIN5flash19enable_sm80_to_sm89INS1_16FlashAttnBwdSm80INS1_25CollectiveMainloopBwdSm80ILi2ELi2EN4cute5tupleIJNS5_1CILi128EEES8_NS7_ILi64EEEEEENS_10bfloat16_tEfNS_4arch4Sm80ELb0ELb1ELb1ELb0ELb1ELb0ELb0ELb0ELi2ELi4ELi4ELi4ELb0EEENS1_24CollectiveEpilogueBwdGQAISA_fSD_Li256ELb0ELb1EEENS1_19SingleTileSchedulerILb0ELb0ELb0ELi128EEEEEEEEEvNT_6ParamsE$_ZN4cute3eso3ESOILb1ELb0EJNS_6LayoutINS_5tupleIJNS3_IJNS_1CILi2EEES5_EEES5_NS4_ILi8EEEEEENS3_IJNS3_IJNS_11ScaledBasisINS4_ILi1EEEJLi1EEEENS9_IS7_JLi0EEEEEEENS9_INS4_ILi64EEEJLi0EEEENS9_INS4_ILi16EEEJLi1EEEEEEEEENS_10ViewEngineINS_23ArithmeticTupleIteratorINS_15ArithmeticTupleIJiiEEEEEEEEEC2ERKSJ_RKSP_,@function
        .size           $_ZN7cutlass13device_kernelIN5flash19enable_sm80_to_sm89INS1_16FlashAttnBwdSm80INS1_25CollectiveMainloopBwdSm80ILi2ELi2EN4cute5tupleIJNS5_1CILi128EEES8_NS7_ILi64EEEEEENS_10bfloat16_tEfNS_4arch4Sm80ELb0ELb1ELb1ELb0ELb1ELb0ELb0ELb0ELi2ELi4ELi4ELi4ELb0EEENS1_24CollectiveEpilogueBwdGQAISA_fSD_Li256ELb0ELb1EEENS1_19SingleTileSchedulerILb0ELb0ELb0ELi128EEEEEEEEEvNT_6ParamsE$_ZN4cute3eso3ESOILb1ELb0EJNS_6LayoutINS_5tupleIJNS3_IJNS_1CILi2EEES5_EEES5_NS4_ILi8EEEEEENS3_IJNS3_IJNS_11ScaledBasisINS4_ILi1EEEJLi1EEEENS9_IS7_JLi0EEEEEEENS9_INS4_ILi64EEEJLi0EEEENS9_INS4_ILi16EEEJLi1EEEEEEEEENS_10ViewEngineINS_23ArithmeticTupleIteratorINS_15ArithmeticTupleIJiiEEEEEEEEEC2ERKSJ_RKSP_,($_ZN7cutlass13device_kernelIN5flash19enable_sm80_to_sm89INS1_16FlashAttnBwdSm80INS1_25CollectiveMainloopBwdSm80ILi2ELi2EN4cute5tupleIJNS5_1CILi128EEES8_NS7_ILi64EEEEEENS_10bfloat16_tEfNS_4arch4Sm80ELb0ELb1ELb1ELb0ELb1ELb0ELb0ELb0ELi2ELi4ELi4ELi4ELb0EEENS1_24CollectiveEpilogueBwdGQAISA_fSD_Li256ELb0ELb1EEENS1_19SingleTileSchedulerILb0ELb0ELb0ELi128EEEEEEEEEvNT_6ParamsE$_ZN4cute3eso3ESOILb1ELb0EJNS_6LayoutINS_5tupleIJNS3_IJNS_1CILi2EEES5_EEES5_NS4_ILi8EEEEEENS3_IJNS3_IJNS_11ScaledBasisINS4_ILi1EEEJLi1EEEENS9_IS7_JLi0EEEEEEENS9_INS4_ILi64EEEJLi0EEEENS9_INS4_ILi16EEEJLi1EEEEEEEEENS_15ArithmeticTupleIJiiEEEEEC2ERKSJ_RKSL_ - $_ZN7cutlass13device_kernelIN5flash19enable_sm80_to_sm89INS1_16FlashAttnBwdSm80INS1_25CollectiveMainloopBwdSm80ILi2ELi2EN4cute5tupleIJNS5_1CILi128EEES8_NS7_ILi64EEEEEENS_10bfloat16_tEfNS_4arch4Sm80ELb0ELb1ELb1ELb0ELb1ELb0ELb0ELb0ELi2ELi4ELi4ELi4ELb0EEENS1_24CollectiveEpilogueBwdGQAISA_fSD_Li256ELb0ELb1EEENS1_19SingleTileSchedulerILb0ELb0ELb0ELi128EEEEEEEEEvNT_6ParamsE$_ZN4cute3eso3ESOILb1ELb0EJNS_6LayoutINS_5tupleIJNS3_IJNS_1CILi2EEES5_EEES5_NS4_ILi8EEEEEENS3_IJNS3_IJNS_11ScaledBasisINS4_ILi1EEEJLi1EEEENS9_IS7_JLi0EEEEEEENS9_INS4_ILi64EEEJLi0EEEENS9_INS4_ILi16EEEJLi1EEEEEEEEENS_10ViewEngineINS_23ArithmeticTupleIteratorINS_15ArithmeticTupleIJiiEEEEEEEEEC2ERKSJ_RKSP_)
$_ZN7cutlass13device_kernelIN5flash19enable_sm80_to_sm89INS1_16FlashAttnBwdSm80INS1_25CollectiveMainloopBwdSm80ILi2ELi2EN4cute5tupleIJNS5_1CILi128EEES8_NS7_ILi64EEEEEENS_10bfloat16_tEfNS_4arch4Sm80ELb0ELb1ELb1ELb0ELb1ELb0ELb0ELb0ELi2ELi4ELi4ELi4ELb0EEENS1_24CollectiveEpilogueBwdGQAISA_fSD_Li256ELb0ELb1EEENS1_19SingleTileSchedulerILb0ELb0ELb0ELi128EEEEEEEEEvNT_6ParamsE$_ZN4cute3eso3ESOILb1ELb0EJNS_6LayoutINS_5tupleIJNS3_IJNS_1CILi2EEES5_EEES5_NS4_ILi8EEEEEENS3_IJNS3_IJNS_11ScaledBasisINS4_ILi1EEEJLi1EEEENS9_IS7_JLi0EEEEEEENS9_INS4_ILi64EEEJLi0EEEENS9_INS4_ILi16EEEJLi1EEEEEEEEENS_10ViewEngineINS_23ArithmeticTupleIteratorINS_15ArithmeticTupleIJiiEEEEEEEEEC2ERKSJ_RKSP_:
[----:B------:R-:W-:Y:S02]  /*9370*/  IADD3 R4, R83, -c[0x0][0x20], RZ ;  /* 0x8000080053047a10 */ /* 0x000fe40007ffe0ff */
[----:B------:R-:W-:-:S03]  /*9380*/  MOV R7, 0x0 ;  /* 0x0000000000077802 */ /* 0x000fc60000000f00 */
[----:B------:R1:W-:Y:S04]  /*9390*/  STL [R4], R2 ;  /* 0x0000000204007387 */ /* 0x0003e80000100800 */
[----:B------:R1:W-:Y:S01]  /*93a0*/  STL [R4+0x4], R3 ;  /* 0x0000040304007387 */ /* 0x0003e20000100800 */
[----:B------:R-:W-:Y:S05]  /*93b0*/  RET.REL.NODEC R6 `(_ZN7cutlass13device_kernelIN5flash19enable_sm80_to_sm89INS1_16FlashAttnBwdSm80INS1_25CollectiveMainloopBwdSm80ILi2ELi2EN4cute5tupleIJNS5_1CILi128EEES8_NS7_ILi64EEEEEENS_10bfloat16_tEfNS_4arch4Sm80ELb0ELb1ELb1ELb0ELb1ELb0ELb0ELb0ELi2ELi4ELi4ELi4ELb0EEENS1_24CollectiveEpilogueBwdGQAISA_fSD_Li256ELb0ELb1EEENS1_19SingleTileSchedulerILb0ELb0ELb0ELi128EEEEEEEEEvNT_6ParamsE) ;  /* 0xffff6c4006007950 */ /* 0x000fea0003c3ffff */
        .type           $_ZN7cutlass13device_kernelIN5flash19enable_sm80_to_sm89INS1_16FlashAttnBwdSm80INS1_25CollectiveMainloopBwdSm80ILi2ELi2EN4cute5tupleIJNS5_1CILi128EEES8_NS7_ILi64EEEEEENS_10bfloat16_tEfNS_4arch4Sm80ELb0ELb1ELb1ELb0ELb1ELb0ELb0ELb0ELi2ELi4ELi4ELi4ELb0EEENS1_24CollectiveEpilogueBwdGQAISA_fSD_Li256ELb0ELb1EEENS1_19SingleTileSchedulerILb0ELb0ELb0ELi128EEEEEEEEEvNT_6ParamsE$_ZN4cute3eso3ESOILb1ELb0EJNS_6LayoutINS_5tupleIJNS3_IJNS_1CILi2EEES5_EEES5_NS4_ILi8EEEEEENS3_IJNS3_IJNS_11ScaledBasisINS4_ILi1EEEJLi1EEEENS9_IS7_JLi0EEEEEEENS9_INS4_ILi64EEEJLi0EEEENS9_INS4_ILi16EEEJLi1EEEEEEEEENS_15ArithmeticTupleIJiiEEEEEC2ERKSJ_RKSL_,@function
        .size           $_ZN7cutlass13device_kernelIN5flash19enable_sm80_to_sm89INS1_16FlashAttnBwdSm80INS1_25CollectiveMainloopBwdSm80ILi2ELi2EN4cute5tupleIJNS5_1CILi128EEES8_NS7_ILi64EEEEEENS_10bfloat16_tEfNS_4arch4Sm80ELb0ELb1ELb1ELb0ELb1ELb0ELb0ELb0ELi2ELi4ELi4ELi4ELb0EEENS1_24CollectiveEpilogueBwdGQAISA_fSD_Li256ELb0ELb1EEENS1_19SingleTileSchedulerILb0ELb0ELb0ELi128EEEEEEEEEvNT_6ParamsE$_ZN4cute3eso3ESOILb1ELb0EJNS_6LayoutINS_5tupleIJNS3_IJNS_1CILi2EEES5_EEES5_NS4_ILi8EEEEEENS3_IJNS3_IJNS_11ScaledBasisINS4_ILi1EEEJLi1EEEENS9_IS7_JLi0EEEEEEENS9_INS4_ILi64EEEJLi0EEEENS9_INS4_ILi16EEEJLi1EEEEEEEEENS_15ArithmeticTupleIJiiEEEEEC2ERKSJ_RKSL_,($_ZN7cutlass13device_kernelIN5flash19enable_sm80_to_sm89INS1_16FlashAttnBwdSm80INS1_25CollectiveMainloopBwdSm80ILi2ELi2EN4cute5tupleIJNS5_1CILi128EEES8_NS7_ILi64EEEEEENS_10bfloat16_tEfNS_4arch4Sm80ELb0ELb1ELb1ELb0ELb1ELb0ELb0ELb0ELi2ELi4ELi4ELi4ELb0EEENS1_24CollectiveEpilogueBwdGQAISA_fSD_Li256ELb0ELb1EEENS1_19SingleTileSchedulerILb0ELb0ELb0ELi128EEEEEEEEEvNT_6ParamsE$_ZN4cute3eso3ESOILb1ELb0EJNS_6LayoutINS_5tupleIJNS3_IJNS_1CILi2EEES5_EEES6_EEENS3_IJNS3_IJNS4_ILi1EEES5_EEENS3_IJNS4_ILi32EEENS4_ILi64EEEEEEEEEEENS_10ViewEngineIPN7cutlass10bfloat16_tEEEEEC2ERKSE_RKSJ_ - $_ZN7cutlass13device_kernelIN5flash19enable_sm80_to_sm89INS1_16FlashAttnBwdSm80INS1_25CollectiveMainloopBwdSm80ILi2ELi2EN4cute5tupleIJNS5_1CILi128EEES8_NS7_ILi64EEEEEENS_10bfloat16_tEfNS_4arch4Sm80ELb0ELb1ELb1ELb0ELb1ELb0ELb0ELb0ELi2ELi4ELi4ELi4ELb0EEENS1_24CollectiveEpilogueBwdGQAISA_fSD_Li256ELb0ELb1EEENS1_19SingleTileSchedulerILb0ELb0ELb0ELi128EEEEEEEEEvNT_6ParamsE$_ZN4cute3eso3ESOILb1ELb0EJNS_6LayoutINS_5tupleIJNS3_IJNS_1CILi2EEES5_EEES5_NS4_ILi8EEEEEENS3_IJNS3_IJNS_11ScaledBasisINS4_ILi1EEEJLi1EEEENS9_IS7_JLi0EEEEEEENS9_INS4_ILi64EEEJLi0EEEENS9_INS4_ILi16EEEJLi1EEEEEEEEENS_15ArithmeticTupleIJiiEEEEEC2ERKSJ_RKSL_)
$_ZN7cutlass13device_kernelIN5flash19enable_sm80_to_sm89INS1_16FlashAttnBwdSm80INS1_25CollectiveMainloopBwdSm80ILi2ELi2EN4cute5tupleIJNS5_1CILi128EEES8_NS7_ILi64EEEEEENS_10bfloat16_tEfNS_4arch4Sm80ELb0ELb1ELb1ELb0ELb1ELb0ELb0ELb0ELi2ELi4ELi4ELi4ELb0EEENS1_24CollectiveEpilogueBwdGQAISA_fSD_Li256ELb0ELb1EEENS1_19SingleTileSchedulerILb0ELb0ELb0ELi128EEEEEEEEEvNT_6ParamsE$_ZN4cute3eso3ESOILb1ELb0EJNS_6LayoutINS_5tupleIJNS3_IJNS_1CILi2EEES5_EEES5_NS4_ILi8EEEEEENS3_IJNS3_IJNS_11ScaledBasisINS4_ILi1EEEJLi1EEEENS9_IS7_JLi0EEEEEEENS9_INS4_ILi64EEEJLi0EEEENS9_INS4_ILi16EEEJLi1EEEEEEEEENS_15ArithmeticTupleIJiiEEEEEC2ERKSJ_RKSL_:
[----:B------:R-:W-:Y:S02]  /*93c0*/  IADD3 R2, R83, -c[0x0][0x20], RZ ;  /* 0x8000080053027a10 */ /* 0x000fe40007ffe0ff */
[----:B------:R-:W-:-:S03]  /*93d0*/  MOV R5, 0x0 ;  /* 0x0000000000057802 */ /* 0x000fc60000000f00 */
[----:B------:R1:W-:Y:S04]  /*93e0*/  STL [R2], R20 ;  /* 0x0000001402007387 */ /* 0x0003e80000100800 */
[----:B------:R1:W-:Y:S01]  /*93f0*/  STL [R2+0x4], R21 ;  /* 0x0000041502007387 */ /* 0x0003e20000100800 */
[----:B------:R-:W-:Y:S05]  /*9400*/  RET.REL.NODEC R4 `(_ZN7cutlass13device_kernelIN5flash19enable_sm80_to_sm89INS1_16FlashAttnBwdSm80INS1_25CollectiveMainloopBwdSm80ILi2ELi2EN4cute5tupleIJNS5_1CILi128EEES8_NS7_ILi64EEEEEENS_10bfloat16_tEfNS_4arch4Sm80ELb0ELb1ELb1ELb0ELb1ELb0ELb0ELb0ELi2ELi4ELi4ELi4ELb0EEENS1_24CollectiveEpilogueBwdGQAISA_fSD_Li256ELb0ELb1EEENS1_19SingleTileSchedulerILb0ELb0ELb0ELi128EEEEEEEEEvNT_6ParamsE) ;  /* 0xffff6bf004007950 */ /* 0x000fea0003c3ffff */
        .type           $_ZN7cutlass13device_kernelIN5flash19enable_sm80_to_sm89INS1_16FlashAttnBwdSm80INS1_25CollectiveMainloopBwdSm80ILi2ELi2EN4cute5tupleIJNS5_1CILi128EEES8_NS7_ILi64EEEEEENS_10bfloat16_tEfNS_4arch4Sm80ELb0ELb1ELb1ELb0ELb1ELb0ELb0ELb0ELi2ELi4ELi4ELi4ELb0EEENS1_24CollectiveEpilogueBwdGQAISA_fSD_Li256ELb0ELb1EEENS1_19SingleTileSchedulerILb0ELb0ELb0ELi128EEEEEEEEEvNT_6ParamsE$_ZN4cute3eso3ESOILb1ELb0EJNS_6LayoutINS_5tupleIJNS3_IJNS_1CILi2EEES5_EEES6_EEENS3_IJNS3_IJNS4_ILi1EEES5_EEENS3_IJNS4_ILi32EEENS4_ILi64EEEEEEEEEEENS_10ViewEngineIPN7cutlass10bfloat16_tEEEEEC2ERKSE_RKSJ_,@function
        .size           $_ZN7cutlass13device_kernelIN5flash19enable_sm80_to_sm89INS1_16FlashAttnBwdSm80INS1_25CollectiveMainloopBwdSm80ILi2ELi2EN4cute5tupleIJNS5_1CILi128EEES8_NS7_ILi64EEEEEENS_10bfloat16_tEfNS_4arch4Sm80ELb0ELb1ELb1ELb0ELb1ELb0ELb0ELb0ELi2ELi4ELi4ELi4ELb0EEENS1_24CollectiveEpilogueBwdGQAISA_fSD_Li256ELb0ELb1EEENS1_19SingleTileSchedulerILb0ELb0ELb0ELi128EEEEEEEEEvNT_6ParamsE$_ZN4cute3eso3ESOILb1ELb0EJNS_6LayoutINS_5tupleIJNS3_IJNS_1CILi2EEES5_EEES6_EEENS3_IJNS3_IJNS4_ILi1EEES5_EEENS3_IJNS4_ILi32EEENS4_ILi64EEEEEEEEEEENS_10ViewEngineIPN7cutlass10bfloat16_tEEEEEC2ERKSE_RKSJ_,($_ZN7cutlass13device_kernelIN5flash19enable_sm80_to_sm89INS1_16FlashAttnBwdSm80INS1_25CollectiveMainloopBwdSm80ILi2ELi2EN4cute5tupleIJNS5_1CILi128EEES8_NS7_ILi64EEEEEENS_10bfloat16_tEfNS_4arch4Sm80ELb0ELb1ELb1ELb0ELb1ELb0ELb0ELb0ELi2ELi4ELi4ELi4ELb0EEENS1_24CollectiveEpilogueBwdGQAISA_fSD_Li256ELb0ELb1EEENS1_19SingleTileSchedulerILb0ELb0ELb0ELi128EEEEEEEEEvNT_6ParamsE$_ZN4cute3eso3ESOILb1ELb0EJNS_6LayoutINS_5tupleIJNS3_IJNS_1CILi2EEES5_EEES6_EEENS3_IJNS3_IJNS4_ILi1EEES5_EEENS3_IJNS4_ILi32EEENS4_ILi64EEEEEEEEEEEiEEC2ERKSE_RKi - $_ZN7cutlass13device_kernelIN5flash19enable_sm80_to_sm89INS1_16FlashAttnBwdSm80INS1_25CollectiveMainloopBwdSm80ILi2ELi2EN4cute5tupleIJNS5_1CILi128EEES8_NS7_ILi64EEEEEENS_10bfloat16_tEfNS_4arch4Sm80ELb0ELb1ELb1ELb0ELb1ELb0ELb0ELb0ELi2ELi4ELi4ELi4ELb0EEENS1_24CollectiveEpilogueBwdGQAISA_fSD_Li256ELb0ELb1EEENS1_19SingleTileSchedulerILb0ELb0ELb0ELi128EEEEEEEEEvNT_6ParamsE$_ZN4cute3eso3ESOILb1ELb0EJNS_6LayoutINS_5tupleIJNS3_IJNS_1CILi2EEES5_EEES6_EEENS3_IJNS3_IJNS4_ILi1EEES5_EEENS3_IJNS4_ILi32EEENS4_ILi64EEEEEEEEEEENS_10ViewEngineIPN7cutlass10bfloat16_tEEEEEC2ERKSE_RKSJ_)
$_ZN7cutlass13device_kernelIN5flash19enable_sm80_to_sm89INS1_16FlashAttnBwdSm80INS1_25CollectiveMainloopBwdSm80ILi2ELi2EN4cute5tupleIJNS5_1CILi128EEES8_NS7_ILi64EEEEEENS_10bfloat16_tEfNS_4arch4Sm80ELb0ELb1ELb1ELb0ELb1ELb0ELb0ELb0ELi2ELi4ELi4ELi4ELb0EEENS1_24CollectiveEpilogueBwdGQAISA_fSD_Li256ELb0ELb1EEENS1_19SingleTileSchedulerILb0ELb0ELb0ELi128EEEEEEEEEvNT_6ParamsE$_ZN4cute3eso3ESOILb1ELb0EJNS_6LayoutINS_5tupleIJNS3_IJNS_1CILi2EEES5_EEES6_EEENS3_IJNS3_IJNS4_ILi1EEES5_EEENS3_IJNS4_ILi32EEENS4_ILi64EEEEEEEEEEENS_10ViewEngineIPN7cutlass10bfloat16_tEEEEEC2ERKSE_RKSJ_:
[----:B------:R-:W-:Y:S01]  /*9410*/  IADD3 R2, R69, -c[0x0][0x20], RZ ;  /* 0x8000080045027a10 */ /* 0x000fe20007ffe0ff */
[----:B------:R-:W-:Y:S01]  /*9420*/  IMAD.MOV.U32 R7, RZ, RZ, R3 ;  /* 0x000000ffff077224 */ /* 0x000fe200078e0003 */
[----:B------:R-:W-:-:S04]  /*9430*/  MOV R5, 0x0 ;  /* 0x0000000000057802 */ /* 0x000fc80000000f00 */
[----:B------:R1:W-:Y:S01]  /*9440*/  STL.64 [R2], R6 ;  /* 0x0000000602007387 */ /* 0x0003e20000100a00 */
[----:B------:R-:W-:Y:S05]  /*9450*/  RET.REL.NODEC R4 `(_ZN7cutlass13device_kernelIN5flash19enable_sm80_to_sm89INS1_16FlashAttnBwdSm80INS1_25CollectiveMainloopBwdSm80ILi2ELi2EN4cute5tupleIJNS5_1CILi128EEES8_NS7_ILi64EEEEEENS_10bfloat16_tEfNS_4arch4Sm80ELb0ELb1ELb1ELb0ELb1ELb0ELb0ELb0ELi2ELi4ELi4ELi4ELb0EEENS1_24CollectiveEpilogueBwdGQAISA_fSD_Li256ELb0ELb1EEENS1_19SingleTileSchedulerILb0ELb0ELb0ELi128EEEEEEEEEvNT_6ParamsE) ;  /* 0xffff6ba004007950 */ /* 0x000fea0003c3ffff */
        .type           $_ZN7cutlass13device_kernelIN5flash19enable_sm80_to_sm89INS1_16FlashAttnBwdSm80INS1_25CollectiveMainloopBwdSm80ILi2ELi2EN4cute5tupleIJNS5_1CILi128EEES8_NS7_ILi64EEEEEENS_10bfloat16_tEfNS_4arch4Sm80ELb0ELb1ELb1ELb0ELb1ELb0ELb0ELb0ELi2ELi4ELi4ELi4ELb0EEENS1_24CollectiveEpilogueBwdGQAISA_fSD_Li256ELb0ELb1EEENS1_19SingleTileSchedulerILb0ELb0ELb0ELi128EEEEEEEEEvNT_6ParamsE$_ZN4cute3eso3ESOILb1ELb0EJNS_6LayoutINS_5tupleIJNS3_IJNS_1CILi2EEES5_EEES6_EEENS3_IJNS3_IJNS4_ILi1EEES5_EEENS3_IJNS4_ILi32EEENS4_ILi64EEEEEEEEEEEiEEC2ERKSE_RKi,@function
        .size           $_ZN7cutlass13device_kernelIN5flash19enable_sm80_to_sm89INS1_16FlashAttnBwdSm80INS1_25CollectiveMainloopBwdSm80ILi2ELi2EN4cute5tupleIJNS5_1CILi128EEES8_NS7_ILi64EEEEEENS_10bfloat16_tEfNS_4arch4Sm80ELb0ELb1ELb1ELb0ELb1ELb0ELb0ELb0ELi2ELi4ELi4ELi4ELb0EEENS1_24CollectiveEpilogueBwdGQAISA_fSD_Li256ELb0ELb1EEENS1_19SingleTileSchedulerILb0ELb0ELb0ELi128EEEEEEEEEvNT_6ParamsE$_ZN4cute3eso3ESOILb1ELb0EJNS_6LayoutINS_5tupleIJNS3_IJNS_1CILi2EEES5_EEES6_EEENS3_IJNS3_IJNS4_ILi1EEES5_EEENS3_IJNS4_ILi32EEENS4_ILi64EEEEEEEEEEEiEEC2ERKSE_RKi,($_ZN7cutlass13device_kernelIN5flash19enable_sm80_to_sm89INS1_16FlashAttnBwdSm80INS1_25CollectiveMainloopBwdSm80ILi2ELi2EN4cute5tupleIJNS5_1CILi128EEES8_NS7_ILi64EEEEEENS_10bfloat16_tEfNS_4arch4Sm80ELb0ELb1ELb1ELb0ELb1ELb0ELb0ELb0ELi2ELi4ELi4ELi4ELb0EEENS1_24CollectiveEpilogueBwdGQAISA_fSD_Li256ELb0ELb1EEENS1_19SingleTileSchedulerILb0ELb0ELb0ELi128EEEEEEEEEvNT_6ParamsE$_ZN4cute3eso3ESOILb1ELb0EJNS_6LayoutINS_5tupleIJNS3_IJNS_1CILi2EEES5_S5_EEEEEENS3_IJNS3_IJNS4_ILi1EEES5_NS4_ILi4EEEEEEEEEEENS_10ViewEngineIPN7cutlass10bfloat16_tEEEEEC2ERKSC_RKSH_ - $_ZN7cutlass13device_kernelIN5flash19enable_sm80_to_sm89INS1_16FlashAttnBwdSm80INS1_25CollectiveMainloopBwdSm80ILi2ELi2EN4cute5tupleIJNS5_1CILi128EEES8_NS7_ILi64EEEEEENS_10bfloat16_tEfNS_4arch4Sm80ELb0ELb1ELb1ELb0ELb1ELb0ELb0ELb0ELi2ELi4ELi4ELi4ELb0EEENS1_24CollectiveEpilogueBwdGQAISA_fSD_Li256ELb0ELb1EEENS1_19SingleTileSchedulerILb0ELb0ELb0ELi128EEEEEEEEEvNT_6ParamsE$_ZN4cute3eso3ESOILb1ELb0EJNS_6LayoutINS_5tupleIJNS3_IJNS_1CILi2EEES5_EEES6_EEENS3_IJNS3_IJNS4_ILi1EEES5_EEENS3_IJNS4_ILi32EEENS4_ILi64EEEEEEEEEEEiEEC2ERKSE_RKi)
$_ZN7cutlass13device_kernelIN5flash19enable_sm80_to_sm89INS1_16FlashAttnBwdSm80INS1_25CollectiveMainloopBwdSm80ILi2ELi2EN4cute5tupleIJNS5_1CILi128EEES8_NS7_ILi64EEEEEENS_10bfloat16_tEfNS_4arch4Sm80ELb0ELb1ELb1ELb0ELb1ELb0ELb0ELb0ELi2ELi4ELi4ELi4ELb0EEENS1_24CollectiveEpilogueBwdGQAISA_fSD_Li256ELb0ELb1EEENS1_19SingleTileSchedulerILb0ELb0ELb0ELi128EEEEEEEEEvNT_6ParamsE$_ZN4cute3eso3ESOILb1ELb0EJNS_6LayoutINS_5tupleIJNS3_IJNS_1CILi2EEES5_EEES6_EEENS3_IJNS3_IJNS4_ILi1EEES5_EEENS3_IJNS4_ILi32EEENS4_ILi64EEEEEEEEEEEiEEC2ERKSE_RKi:
[----:B------:R-:W-:Y:S02]  /*9460*/  IADD3 R2, R69, -c[0x0][0x20], RZ ;  /* 0x8000080045027a10 */ /* 0x000fe40007ffe0ff */
[----:B------:R-:W-:-:S03]  /*9470*/  MOV R5, 0x0 ;  /* 0x0000000000057802 */ /* 0x000fc60000000f00 */
[----:B------:R1:W-:Y:S01]  /*9480*/  STL [R2], R3 ;  /* 0x0000000302007387 */ /* 0x0003e20000100800 */
[----:B------:R-:W-:Y:S05]  /*9490*/  RET.REL.NODEC R4 `(_ZN7cutlass13device_kernelIN5flash19enable_sm80_to_sm89INS1_16FlashAttnBwdSm80INS1_25CollectiveMainloopBwdSm80ILi2ELi2EN4cute5tupleIJNS5_1CILi128EEES8_NS7_ILi64EEEEEENS_10bfloat16_tEfNS_4arch4Sm80ELb0ELb1ELb1ELb0ELb1ELb0ELb0ELb0ELi2ELi4ELi4ELi4ELb0EEENS1_24CollectiveEpilogueBwdGQAISA_fSD_Li256ELb0ELb1EEENS1_19SingleTileSchedulerILb0ELb0ELb0ELi128EEEEEEEEEvNT_6ParamsE) ;  /* 0xffff6b6004007950 */ /* 0x000fea0003c3ffff */
        .type           $_ZN7cutlass13device_kernelIN5flash19enable_sm80_to_sm89INS1_16FlashAttnBwdSm80INS1_25CollectiveMainloopBwdSm80ILi2ELi2EN4cute5tupleIJNS5_1CILi128EEES8_NS7_ILi64EEEEEENS_10bfloat16_tEfNS_4arch4Sm80ELb0ELb1ELb1ELb0ELb1ELb0ELb0ELb0ELi2ELi4ELi4ELi4ELb0EEENS1_24CollectiveEpilogueBwdGQAISA_fSD_Li256ELb0ELb1EEENS1_19SingleTileSchedulerILb0ELb0ELb0ELi128EEEEEEEEEvNT_6ParamsE$_ZN4cute3eso3ESOILb1ELb0EJNS_6LayoutINS_5tupleIJNS3_IJNS_1CILi2EEES5_S5_EEEEEENS3_IJNS3_IJNS4_ILi1EEES5_NS4_ILi4EEEEEEEEEEENS_10ViewEngineIPN7cutlass10bfloat16_tEEEEEC2ERKSC_RKSH_,@function
        .size           $_ZN7cutlass13device_kernelIN5flash19enable_sm80_to_sm89INS1_16FlashAttnBwdSm80INS1_25CollectiveMainloopBwdSm80ILi2ELi2EN4cute5tupleIJNS5_1CILi128EEES8_NS7_ILi64EEEEEENS_10bfloat16_tEfNS_4arch4Sm80ELb0ELb1ELb1ELb0ELb1ELb0ELb0ELb0ELi2ELi4ELi4ELi4ELb0EEENS1_24CollectiveEpilogueBwdGQAISA_fSD_Li256ELb0ELb1EEENS1_19SingleTileSchedulerILb0ELb0ELb0ELi128EEEEEEEEEvNT_6ParamsE$_ZN4cute3eso3ESOILb1ELb0EJNS_6LayoutINS_5tupleIJNS3_IJNS_1CILi2EEES5_S5_EEEEEENS3_IJNS3_IJNS4_ILi1EEES5_NS4_ILi4EEEEEEEEEEENS_10ViewEngineIPN7cutlass10bfloat16_tEEEEEC2ERKSC_RKSH_,($_ZN7cutlass13device_kernelIN5flash19enable_sm80_to_sm89INS1_16FlashAttnBwdSm80INS1_25CollectiveMainloopBwdSm80ILi2ELi2EN4cute5tupleIJNS5_1CILi128EEES8_NS7_ILi64EEEEEENS_10bfloat16_tEfNS_4arch4Sm80ELb0ELb1ELb1ELb0ELb1ELb0ELb0ELb0ELi2ELi4ELi4ELi4ELb0EEENS1_24CollectiveEpilogueBwdGQAISA_fSD_Li256ELb0ELb1EEENS1_19SingleTileSchedulerILb0ELb0ELb0ELi128EEEEEEEEEvNT_6ParamsE$_ZN4cute3eso3ESOILb1ELb0EJNS_6LayoutINS_5tupleIJNS3_IJNS_1CILi2EEES5_S5_EEEEEENS3_IJNS3_IJNS4_ILi1EEES5_NS4_ILi4EEEEEEEEEEEiEEC2ERKSC_RKi - $_ZN7cutlass13device_kernelIN5flash19enable_sm80_to_sm89INS1_16FlashAttnBwdSm80INS1_25CollectiveMainloopBwdSm80ILi2ELi2EN4cute5tupleIJNS5_1CILi128EEES8_NS7_ILi64EEEEEENS_10bfloat16_tEfNS_4arch4Sm80ELb0ELb1ELb1ELb0ELb1ELb0ELb0ELb0ELi2ELi4ELi4ELi4ELb0EEENS1_24CollectiveEpilogueBwdGQAISA_fSD_Li256ELb0ELb1EEENS1_19SingleTileSchedulerILb0ELb0ELb0ELi128EEEEEEEEEvNT_6ParamsE$_ZN4cute3eso3ESOILb1ELb0EJNS_6LayoutINS_5tupleIJNS3_IJNS_1CILi2EEES5_S5_EEEEEENS3_IJNS3_IJNS4_ILi1EEES5_NS4_ILi4EEEEEEEEEEENS_10ViewEngineIPN7cutlass10bfloat16_tEEEEEC2ERKSC_RKSH_)
$_ZN7cutlass13device_kernelIN5flash19enable_sm80_to_sm89INS1_16FlashAttnBwdSm80INS1_25CollectiveMainloopBwdSm80ILi2ELi2EN4cute5tupleIJNS5_1CILi128EEES8_NS7_ILi64EEEEEENS_10bfloat16_tEfNS_4arch4Sm80ELb0ELb1ELb1ELb0ELb1ELb0ELb0ELb0ELi2ELi4ELi4ELi4ELb0EEENS1_24CollectiveEpilogueBwdGQAISA_fSD_Li256ELb0ELb1EEENS1_19SingleTileSchedulerILb0ELb0ELb0ELi128EEEEEEEEEvNT_6ParamsE$_ZN4cute3eso3ESOILb1ELb0EJNS_6LayoutINS_5tupleIJNS3_IJNS_1CILi2EEES5_S5_EEEEEENS3_IJNS3_IJNS4_ILi1EEES5_NS4_ILi4EEEEEEEEEEENS_10ViewEngineIPN7cutlass10bfloat16_tEEEEEC2ERKSC_RKSH_:
[----:B------:R-:W-:Y:S01]  /*94a0*/  IADD3 R2, R69, -c[0x0][0x20], RZ ;  /* 0x8000080045027a10 */ /* 0x000fe20007ffe0ff */
[----:B------:R-:W-:Y:S01]  /*94b0*/  IMAD.MOV.U32 R7, RZ, RZ, R3 ;  /* 0x000000ffff077224 */ /* 0x000fe200078e0003 */
[----:B------:R-:W-:-:S04]  /*94c0*/  MOV R5, 0x0 ;  /* 0x0000000000057802 */ /* 0x000fc80000000f00 */
[----:B------:R1:W-:Y:S01]  /*94d0*/  STL.64 [R2], R6 ;  /* 0x0000000602007387 */ /* 0x0003e20000100a00 */
[----:B------:R-:W-:Y:S05]  /*94e0*/  RET.REL.NODEC R4 `(_ZN7cutlass13device_kernelIN5flash19enable_sm80_to_sm89INS1_16FlashAttnBwdSm80INS1_25CollectiveMainloopBwdSm80ILi2ELi2EN4cute5tupleIJNS5_1CILi128EEES8_NS7_ILi64EEEEEENS_10bfloat16_tEfNS_4arch4Sm80ELb0ELb1ELb1ELb0ELb1ELb0ELb0ELb0ELi2ELi4ELi4ELi4ELb0EEENS1_24CollectiveEpilogueBwdGQAISA_fSD_Li256ELb0ELb1EEENS1_19SingleTileSchedulerILb0ELb0ELb0ELi128EEEEEEEEEvNT_6ParamsE) ;  /* 0xffff6b1004007950 */ /* 0x000fea0003c3ffff */
        .type           $_ZN7cutlass13device_kernelIN5flash19enable_sm80_to_sm89INS1_16FlashAttnBwdSm80INS1_25CollectiveMainloopBwdSm80ILi2ELi2EN4cute5tupleIJNS5_1CILi128EEES8_NS7_ILi64EEEEEENS_10bfloat16_tEfNS_4arch4Sm80ELb0ELb1ELb1ELb0ELb1ELb0ELb0ELb0ELi2ELi4ELi4ELi4ELb0EEENS1_24CollectiveEpilogueBwdGQAISA_fSD_Li256ELb0ELb1EEENS1_19SingleTileSchedulerILb0ELb0ELb0ELi128EEEEEEEEEvNT_6ParamsE$_ZN4cute3eso3ESOILb1ELb0EJNS_6LayoutINS_5tupleIJNS3_IJNS_1CILi2EEES5_S5_EEEEEENS3_IJNS3_IJNS4_ILi1EEES5_NS4_ILi4EEEEEEEEEEEiEEC2ERKSC_RKi,@function
        .size           $_ZN7cutlass13device_kernelIN5flash19enable_sm80_to_sm89INS1_16FlashAttnBwdSm80INS1_25CollectiveMainloopBwdSm80ILi2ELi2EN4cute5tupleIJNS5_1CILi128EEES8_NS7_ILi64EEEEEENS_10bfloat16_tEfNS_4arch4Sm80ELb0ELb1ELb1ELb0ELb1ELb0ELb0ELb0ELi2ELi4ELi4ELi4ELb0EEENS1_24CollectiveEpilogueBwdGQAISA_fSD_Li256ELb0ELb1EEENS1_19SingleTileSchedulerILb0ELb0ELb0ELi128EEEEEEEEEvNT_6ParamsE$_ZN4cute3eso3ESOILb1ELb0EJNS_6LayoutINS_5tupleIJNS3_IJNS_1CILi2EEES5_S5_EEEEEENS3_IJNS3_IJNS4_ILi1EEES5_NS4_ILi4EEEEEEEEEEEiEEC2ERKSC_RKi,($_ZN7cutlass13device_kernelIN5flash19enable_sm80_to_sm89INS1_16FlashAttnBwdSm80INS1_25CollectiveMainloopBwdSm80ILi2ELi2EN4cute5tupleIJNS5_1CILi128EEES8_NS7_ILi64EEEEEENS_10bfloat16_tEfNS_4arch4Sm80ELb0ELb1ELb1ELb0ELb1ELb0ELb0ELb0ELi2ELi4ELi4ELi4ELb0EEENS1_24CollectiveEpilogueBwdGQAISA_fSD_Li256ELb0ELb1EEENS1_19SingleTileSchedulerILb0ELb0ELb0ELi128EEEEEEEEEvNT_6ParamsE$_ZN4cute3eso3ESOILb1ELb0EJNS_6LayoutINS_5tupleIJNS3_IJNS_1CILi2EEES5_S5_EEES5_EEENS3_IJNS3_IJNS4_ILi1EEES5_NS4_ILi4EEEEEENS4_ILi64EEEEEEEENS_10ViewEngineIPN7cutlass10bfloat16_tEEEEEC2ERKSD_RKSI_ - $_ZN7cutlass13device_kernelIN5flash19enable_sm80_to_sm89INS1_16FlashAttnBwdSm80INS1_25CollectiveMainloopBwdSm80ILi2ELi2EN4cute5tupleIJNS5_1CILi128EEES8_NS7_ILi64EEEEEENS_10bfloat16_tEfNS_4arch4Sm80ELb0ELb1ELb1ELb0ELb1ELb0ELb0ELb0ELi2ELi4ELi4ELi4ELb0EEENS1_24CollectiveEpilogueBwdGQAISA_fSD_Li256ELb0ELb1EEENS1_19SingleTileSchedulerILb0ELb0ELb0ELi128EEEEEEEEEvNT_6ParamsE$_ZN4cute3eso3ESOILb1ELb0EJNS_6LayoutINS_5tupleIJNS3_IJNS_1CILi2EEES5_S5_EEEEEENS3_IJNS3_IJNS4_ILi1EEES5_NS4_ILi4EEEEEEEEEEEiEEC2ERKSC_RKi)
$_ZN7cutlass13device_kernelIN5flash19enable_sm80_to_sm89INS1_16FlashAttnBwdSm80INS1_25CollectiveMainloopBwdSm80ILi2ELi2EN4cute5tupleIJNS5_1CILi128EEES8_NS7_ILi64EEEEEENS_10bfloat16_tEfNS_4arch4Sm80ELb0ELb1ELb1ELb0ELb1ELb0ELb0ELb0ELi2ELi4ELi4ELi4ELb0EEENS1_24CollectiveEpilogueBwdGQAISA_fSD_Li256ELb0ELb1EEENS1_19SingleTileSchedulerILb0ELb0ELb0ELi128EEEEEEEEEvNT_6ParamsE$_ZN4cute3eso3ESOILb1ELb0EJNS_6LayoutINS_5tupleIJNS3_IJNS_1CILi2EEES5_S5_EEEEEENS3_IJNS3_IJNS4_ILi1EEES5_NS4_ILi4EEEEEEEEEEEiEEC2ERKSC_RKi:
[----:B------:R-:W-:Y:S02]  /*94f0*/  IADD3 R2, R69, -c[0x0][0x20], RZ ;  /* 0x8000080045027a10 */ /* 0x000fe40007ffe0ff */
[----:B------:R-:W-:-:S03]  /*9500*/  MOV R5, 0x0 ;  /* 0x0000000000057802 */ /* 0x000fc60000000f00 */
[----:B------:R1:W-:Y:S01]  /*9510*/  STL [R2], R3 ;  /* 0x0000000302007387 */ /* 0x0003e20000100800 */
[----:B------:R-:W-:Y:S05]  /*9520*/  RET.REL.NODEC R4 `(_ZN7cutlass13device_kernelIN5flash19enable_sm80_to_sm89INS1_16FlashAttnBwdSm80INS1_25CollectiveMainloopBwdSm80ILi2ELi2EN4cute5tupleIJNS5_1CILi128EEES8_NS7_ILi64EEEEEENS_10bfloat16_tEfNS_4arch4Sm80ELb0ELb1ELb1ELb0ELb1ELb0ELb0ELb0ELi2ELi4ELi4ELi4ELb0EEENS1_24CollectiveEpilogueBwdGQAISA_fSD_Li256ELb0ELb1EEENS1_19SingleTileSchedulerILb0ELb0ELb0ELi128EEEEEEEEEvNT_6ParamsE) ;  /* 0xffff6ad004007950 */ /* 0x000fea0003c3ffff */
        .type           $_ZN7cutlass13device_kernelIN5flash19enable_sm80_to_sm89INS1_16FlashAttnBwdSm80INS1_25CollectiveMainloopBwdSm80ILi2ELi2EN4cute5tupleIJNS5_1CILi128EEES8_NS7_ILi64EEEEEENS_10bfloat16_tEfNS_4arch4Sm80ELb0ELb1ELb1ELb0ELb1ELb0ELb0ELb0ELi2ELi4ELi4ELi4ELb0EEENS1_24CollectiveEpilogueBwdGQAISA_fSD_Li256ELb0ELb1EEENS1_19SingleTileSchedulerILb0ELb0ELb0ELi128EEEEEEEEEvNT_6ParamsE$_ZN4cute3eso3ESOILb1ELb0EJNS_6LayoutINS_5tupleIJNS3_IJNS_1CILi2EEES5_S5_EEES5_EEENS3_IJNS3_IJNS4_ILi1EEES5_NS4_ILi4EEEEEENS4_ILi64EEEEEEEENS_10ViewEngineIPN7cutlass10bfloat16_tEEEEEC2ERKSD_RKSI_,@function
        .size           $_ZN7cutlass13device_kernelIN5flash19enable_sm80_to_sm89INS1_16FlashAttnBwdSm80INS1_25CollectiveMainloopBwdSm80ILi2ELi2EN4cute5tupleIJNS5_1CILi128EEES8_NS7_ILi64EEEEEENS_10bfloat16_tEfNS_4arch4Sm80ELb0ELb1ELb1ELb0ELb1ELb0ELb0ELb0ELi2ELi4ELi4ELi4ELb0EEENS1_24CollectiveEpilogueBwdGQAISA_fSD_Li256ELb0ELb1EEENS1_19SingleTileSchedulerILb0ELb0ELb0ELi128EEEEEEEEEvNT_6ParamsE$_ZN4cute3eso3ESOILb1ELb0EJNS_6LayoutINS_5tupleIJNS3_IJNS_1CILi2EEES5_S5_EEES5_EEENS3_IJNS3_IJNS4_ILi1EEES5_NS4_ILi4EEEEEENS4_ILi64EEEEEEEENS_10ViewEngineIPN7cutlass10bfloat16_tEEEEEC2ERKSD_RKSI_,($_ZN7cutlass13device_kernelIN5flash19enable_sm80_to_sm89INS1_16FlashAttnBwdSm80INS1_25CollectiveMainloopBwdSm80ILi2ELi2EN4cute5tupleIJNS5_1CILi128EEES8_NS7_ILi64EEEEEENS_10bfloat16_tEfNS_4arch4Sm80ELb0ELb1ELb1ELb0ELb1ELb0ELb0ELb0ELi2ELi4ELi4ELi4ELb0EEENS1_24CollectiveEpilogueBwdGQAISA_fSD_Li256ELb0ELb1EEENS1_19SingleTileSchedulerILb0ELb0ELb0ELi128EEEEEEEEEvNT_6ParamsE$_ZN4cute3eso3ESOILb1ELb0EJNS_6LayoutINS_5tupleIJNS3_IJNS_1CILi2EEES5_S5_EEES5_EEENS3_IJNS3_IJNS4_ILi1EEES5_NS4_ILi4EEEEEENS4_ILi64EEEEEEEEiEEC2ERKSD_RKi - $_ZN7cutlass13device_kernelIN5flash19enable_sm80_to_sm89INS1_16FlashAttnBwdSm80INS1_25CollectiveMainloopBwdSm80ILi2ELi2EN4cute5tupleIJNS5_1CILi128EEES8_NS7_ILi64EEEEEENS_10bfloat16_tEfNS_4arch4Sm80ELb0ELb1ELb1ELb0ELb1ELb0ELb0ELb0ELi2ELi4ELi4ELi4ELb0EEENS1_24CollectiveEpilogueBwdGQAISA_fSD_Li256ELb0ELb1EEENS1_19SingleTileSchedulerILb0ELb0ELb0ELi128EEEEEEEEEvNT_6ParamsE$_ZN4cute3eso3ESOILb1ELb0EJNS_6LayoutINS_5tupleIJNS3_IJNS_1CILi2EEES5_S5_EEES5_EEENS3_IJNS3_IJNS4_ILi1EEES5_NS4_ILi4EEEEEENS4_ILi64EEEEEEEENS_10ViewEngineIPN7cutlass10bfloat16_tEEEEEC2ERKSD_RKSI_)
$_ZN7cutlass13device_kernelIN5flash19enable_sm80_to_sm89INS1_16FlashAttnBwdSm80INS1_25CollectiveMainloopBwdSm80ILi2ELi2EN4cute5tupleIJNS5_1CILi128EEES8_NS7_ILi64EEEEEENS_10bfloat16_tEfNS_4arch4Sm80ELb0ELb1ELb1ELb0ELb1ELb0ELb0ELb0ELi2ELi4ELi4ELi4ELb0EEENS1_24CollectiveEpilogueBwdGQAISA_fSD_Li256ELb0ELb1EEENS1_19SingleTileSchedulerILb0ELb0ELb0ELi128EEEEEEEEEvNT_6ParamsE$_ZN4cute3eso3ESOILb1ELb0EJNS_6LayoutINS_5tupleIJNS3_IJNS_1CILi2EEES5_S5_EEES5_EEENS3_IJNS3_IJNS4_ILi1EEES5_NS4_ILi4EEEEEENS4_ILi64EEEEEEEENS_10ViewEngineIPN7cutlass10bfloat16_tEEEEEC2ERKSD_RKSI_:
[----:B------:R-:W-:Y:S01]  /*9530*/  IADD3 R2, R25, -c[0x0][0x20], RZ ;  /* 0x8000080019027a10 */ /* 0x000fe20007ffe0ff */
[----:B------:R-:W-:Y:S01]  /*9540*/  IMAD.MOV.U32 R7, RZ, RZ, R3 ;  /* 0x000000ffff077224 */ /* 0x000fe200078e0003 */
[----:B------:R-:W-:-:S04]  /*9550*/  MOV R5, 0x0 ;  /* 0x0000000000057802 */ /* 0x000fc80000000f00 */
[----:B------:R1:W-:Y:S01]  /*9560*/  STL.64 [R2], R6 ;  /* 0x0000000602007387 */ /* 0x0003e20000100a00 */
[----:B------:R-:W-:Y:S05]  /*9570*/  RET.REL.NODEC R4 `(_ZN7cutlass13device_kernelIN5flash19enable_sm80_to_sm89INS1_16FlashAttnBwdSm80INS1_25CollectiveMainloopBwdSm80ILi2ELi2EN4cute5tupleIJNS5_1CILi128EEES8_NS7_ILi64EEEEEENS_10bfloat16_tEfNS_4arch4Sm80ELb0ELb1ELb1ELb0ELb1ELb0ELb0ELb0ELi2ELi4ELi4ELi4ELb0EEENS1_24CollectiveEpilogueBwdGQAISA_fSD_Li256ELb0ELb1EEENS1_19SingleTileSchedulerILb0ELb0ELb0ELi128EEEEEEEEEvNT_6ParamsE) ;  /* 0xffff6a8004007950 */ /* 0x000fea0003c3ffff */
        .type           $_ZN7cutlass13device_kernelIN5flash19enable_sm80_to_sm89INS1_16FlashAttnBwdSm80INS1_25CollectiveMainloopBwdSm80ILi2ELi2EN4cute5tupleIJNS5_1CILi128EEES8_NS7_ILi64EEEEEENS_10bfloat16_tEfNS_4arch4Sm80ELb0ELb1ELb1ELb0ELb1ELb0ELb0ELb0ELi2ELi4ELi4ELi4ELb0EEENS1_24CollectiveEpilogueBwdGQAISA_fSD_Li256ELb0ELb1EEENS1_19SingleTileSchedulerILb0ELb0ELb0ELi128EEEEEEEEEvNT_6ParamsE$_ZN4cute3eso3ESOILb1ELb0EJNS_6LayoutINS_5tupleIJNS3_IJNS_1CILi2EEES5_S5_EEES5_EEENS3_IJNS3_IJNS4_ILi1EEES5_NS4_ILi4EEEEEENS4_ILi64EEEEEEEEiEEC2ERKSD_RKi,@function
        .size           $_ZN7cutlass13device_kernelIN5flash19enable_sm80_to_sm89INS1_16FlashAttnBwdSm80INS1_25CollectiveMainloopBwdSm80ILi2ELi2EN4cute5tupleIJNS5_1CILi128EEES8_NS7_ILi64EEEEEENS_10bfloat16_tEfNS_4arch4Sm80ELb0ELb1ELb1ELb0ELb1ELb0ELb0ELb0ELi2ELi4ELi4ELi4ELb0EEENS1_24CollectiveEpilogueBwdGQAISA_fSD_Li256ELb0ELb1EEENS1_19SingleTileSchedulerILb0ELb0ELb0ELi128EEEEEEEEEvNT_6ParamsE$_ZN4cute3eso3ESOILb1ELb0EJNS_6LayoutINS_5tupleIJNS3_IJNS_1CILi2EEES5_S5_EEES5_EEENS3_IJNS3_IJNS4_ILi1EEES5_NS4_ILi4EEEEEENS4_ILi64EEEEEEEEiEEC2ERKSD_RKi,($_ZN7cutlass13device_kernelIN5flash19enable_sm80_to_sm89INS1_16FlashAttnBwdSm80INS1_25CollectiveMainloopBwdSm80ILi2ELi2EN4cute5tupleIJNS5_1CILi128EEES8_NS7_ILi64EEEEEENS_10bfloat16_tEfNS_4arch4Sm80ELb0ELb1ELb1ELb0ELb1ELb0ELb0ELb0ELi2ELi4ELi4ELi4ELb0EEENS1_24CollectiveEpilogueBwdGQAISA_fSD_Li256ELb0ELb1EEENS1_19SingleTileSchedulerILb0ELb0ELb0ELi128EEEEEEEEEvNT_6ParamsE$_ZN4cute3eso3ESOILb1ELb0EJNS_6LayoutINS_5tupleIJNS3_IJNS_1CILi2EEES5_S5_EEES5_EEENS3_IJNS3_IJNS4_ILi1EEES5_NS4_ILi4EEEEEENS4_ILi8EEEEEEEENS_10ViewEngineIPN7cutlass10bfloat16_tEEEEEC2ERKSD_RKSI_ - $_ZN7cutlass13device_kernelIN5flash19enable_sm80_to_sm89INS1_16FlashAttnBwdSm80INS1_25CollectiveMainloopBwdSm80ILi2ELi2EN4cute5tupleIJNS5_1CILi128EEES8_NS7_ILi64EEEEEENS_10bfloat16_tEfNS_4arch4Sm80ELb0ELb1ELb1ELb0ELb1ELb0ELb0ELb0ELi2ELi4ELi4ELi4ELb0EEENS1_24CollectiveEpilogueBwdGQAISA_fSD_Li256ELb0ELb1EEENS1_19SingleTileSchedulerILb0ELb0ELb0ELi128EEEEEEEEEvNT_6ParamsE$_ZN4cute3eso3ESOILb1ELb0EJNS_6LayoutINS_5tupleIJNS3_IJNS_1CILi2EEES5_S5_EEES5_EEENS3_IJNS3_IJNS4_ILi1EEES5_NS4_ILi4EEEEEENS4_ILi64EEEEEEEEiEEC2ERKSD_RKi)
$_ZN7cutlass13device_kernelIN5flash19enable_sm80_to_sm89INS1_16FlashAttnBwdSm80INS1_25CollectiveMainloopBwdSm80ILi2ELi2EN4cute5tupleIJNS5_1CILi128EEES8_NS7_ILi64EEEEEENS_10bfloat16_tEfNS_4arch4Sm80ELb0ELb1ELb1ELb0ELb1ELb0ELb0ELb0ELi2ELi4ELi4ELi4ELb0EEENS1_24CollectiveEpilogueBwdGQAISA_fSD_Li256ELb0ELb1EEENS1_19SingleTileSchedulerILb0ELb0ELb0ELi128EEEEEEEEEvNT_6ParamsE$_ZN4cute3eso3ESOILb1ELb0EJNS_6LayoutINS_5tupleIJNS3_IJNS_1CILi2EEES5_S5_EEES5_EEENS3_IJNS3_IJNS4_ILi1EEES5_NS4_ILi4EEEEEENS4_ILi64EEEEEEEEiEEC2ERKSD_RKi:
[----:B------:R-:W-:Y:S02]  /*9580*/  IADD3 R2, R25, -c[0x0][0x20], RZ ;  /* 0x8000080019027a10 */ /* 0x000fe40007ffe0ff */
[----:B------:R-:W-:-:S03]  /*9590*/  MOV R5, 0x0 ;  /* 0x0000000000057802 */ /* 0x000fc60000000f00 */
[----:B------:R1:W-:Y:S01]  /*95a0*/  STL [R2], R3 ;  /* 0x0000000302007387 */ /* 0x0003e20000100800 */
[----:B------:R-:W-:Y:S05]  /*95b0*/  RET.REL.NODEC R4 `(_ZN7cutlass13device_kernelIN5flash19enable_sm80_to_sm89INS1_16FlashAttnBwdSm80INS1_25CollectiveMainloopBwdSm80ILi2ELi2EN4cute5tupleIJNS5_1CILi128EEES8_NS7_ILi64EEEEEENS_10bfloat16_tEfNS_4arch4Sm80ELb0ELb1ELb1ELb0ELb1ELb0ELb0ELb0ELi2ELi4ELi4ELi4ELb0EEENS1_24CollectiveEpilogueBwdGQAISA_fSD_Li256ELb0ELb1EEENS1_19SingleTileSchedulerILb0ELb0ELb0ELi128EEEEEEEEEvNT_6ParamsE) ;  /* 0xffff6a4004007950 */ /* 0x000fea0003c3ffff */
        .type           $_ZN7cutlass13device_kernelIN5flash19enable_sm80_to_sm89INS1_16FlashAttnBwdSm80INS1_25CollectiveMainloopBwdSm80ILi2ELi2EN4cute5tupleIJNS5_1CILi128EEES8_NS7_ILi64EEEEEENS_10bfloat16_tEfNS_4arch4Sm80ELb0ELb1ELb1ELb0ELb1ELb0ELb0ELb0ELi2ELi4ELi4ELi4ELb0EEENS1_24CollectiveEpilogueBwdGQAISA_fSD_Li256ELb0ELb1EEENS1_19SingleTileSchedulerILb0ELb0ELb0ELi128EEEEEEEEEvNT_6ParamsE$_ZN4cute3eso3ESOILb1ELb0EJNS_6LayoutINS_5tupleIJNS3_IJNS_1CILi2EEES5_S5_EEES5_EEENS3_IJNS3_IJNS4_ILi1EEES5_NS4_ILi4EEEEEENS4_ILi8EEEEEEEENS_10ViewEngineIPN7cutlass10bfloat16_tEEEEEC2ERKSD_RKSI_,@function
        .size           $_ZN7cutlass13device_kernelIN5flash19enable_sm80_to_sm89INS1_16FlashAttnBwdSm80INS1_25CollectiveMainloopBwdSm80ILi2ELi2EN4cute5tupleIJNS5_1CILi128EEES8_NS7_ILi64EEEEEENS_10bfloat16_tEfNS_4arch4Sm80ELb0ELb1ELb1ELb0ELb1ELb0ELb0ELb0ELi2ELi4ELi4ELi4ELb0EEENS1_24CollectiveEpilogueBwdGQAISA_fSD_Li256ELb0ELb1EEENS1_19SingleTileSchedulerILb0ELb0ELb0ELi128EEEEEEEEEvNT_6ParamsE$_ZN4cute3eso3ESOILb1ELb0EJNS_6LayoutINS_5tupleIJNS3_IJNS_1CILi2EEES5_S5_EEES5_EEENS3_IJNS3_IJNS4_ILi1EEES5_NS4_ILi4EEEEEENS4_ILi8EEEEEEEENS_10ViewEngineIPN7cutlass10bfloat16_tEEEEEC2ERKSD_RKSI_,($_ZN7cutlass13device_kernelIN5flash19enable_sm80_to_sm89INS1_16FlashAttnBwdSm80INS1_25CollectiveMainloopBwdSm80ILi2ELi2EN4cute5tupleIJNS5_1CILi128EEES8_NS7_ILi64EEEEEENS_10bfloat16_tEfNS_4arch4Sm80ELb0ELb1ELb1ELb0ELb1ELb0ELb0ELb0ELi2ELi4ELi4ELi4ELb0EEENS1_24CollectiveEpilogueBwdGQAISA_fSD_Li256ELb0ELb1EEENS1_19SingleTileSchedulerILb0ELb0ELb0ELi128EEEEEEEEEvNT_6ParamsE$_ZN4cute3eso3ESOILb1ELb0EJNS_6LayoutINS_5tupleIJNS3_IJNS_1CILi2EEES5_S5_EEES5_EEENS3_IJNS3_IJNS4_ILi1EEES5_NS4_ILi4EEEEEENS4_ILi8EEEEEEEEiEEC2ERKSD_RKi - $_ZN7cutlass13device_kernelIN5flash19enable_sm80_to_sm89INS1_16FlashAttnBwdSm80INS1_25CollectiveMainloopBwdSm80ILi2ELi2EN4cute5tupleIJNS5_1CILi128EEES8_NS7_ILi64EEEEEENS_10bfloat16_tEfNS_4arch4Sm80ELb0ELb1ELb1ELb0ELb1ELb0ELb0ELb0ELi2ELi4ELi4ELi4ELb0EEENS1_24CollectiveEpilogueBwdGQAISA_fSD_Li256ELb0ELb1EEENS1_19SingleTileSchedulerILb0ELb0ELb0ELi128EEEEEEEEEvNT_6ParamsE$_ZN4cute3eso3ESOILb1ELb0EJNS_6LayoutINS_5tupleIJNS3_IJNS_1CILi2EEES5_S5_EEES5_EEENS3_IJNS3_IJNS4_ILi1EEES5_NS4_ILi4EEEEEENS4_ILi8EEEEEEEENS_10ViewEngineIPN7cutlass10bfloat16_tEEEEEC2ERKSD_RKSI_)
$_ZN7cutlass13device_kernelIN5flash19enable_sm80_to_sm89INS1_16FlashAttnBwdSm80INS1_25CollectiveMainloopBwdSm80ILi2ELi2EN4cute5tupleIJNS5_1CILi128EEES8_NS7_ILi64EEEEEENS_10bfloat16_tEfNS_4arch4Sm80ELb0ELb1ELb1ELb0ELb1ELb0ELb0ELb0ELi2ELi4ELi4ELi4ELb0EEENS1_24CollectiveEpilogueBwdGQAISA_fSD_Li256ELb0ELb1EEENS1_19SingleTileSchedulerILb0ELb0ELb0ELi128EEEEEEEEEvNT_6ParamsE$_ZN4cute3eso3ESOILb1ELb0EJNS_6LayoutINS_5tupleIJNS3_IJNS_1CILi2EEES5_S5_EEES5_EEENS3_IJNS3_IJNS4_ILi1EEES5_NS4_ILi4EEEEEENS4_ILi8EEEEEEEENS_10ViewEngineIPN7cutlass10bfloat16_tEEEEEC2ERKSD_RKSI_:
[----:B------:R-:W-:Y:S01]  /*95c0*/  IADD3 R2, R69, -c[0x0][0x20], RZ ;  /* 0x8000080045027a10 */ /* 0x000fe20007ffe0ff */
[----:B------:R-:W-:Y:S01]  /*95d0*/  IMAD.MOV.U32 R7, RZ, RZ, R3 ;  /* 0x000000ffff077224 */ /* 0x000fe200078e0003 */
[----:B------:R-:W-:-:S04]  /*95e0*/  MOV R5, 0x0 ;  /* 0x0000000000057802 */ /* 0x000fc80000000f00 */
[----:B------:R1:W-:Y:S01]  /*95f0*/  STL.64 [R2], R6 ;  /* 0x0000000602007387 */ /* 0x0003e20000100a00 */
[----:B------:R-:W-:Y:S05]  /*9600*/  RET.REL.NODEC R4 `(_ZN7cutlass13device_kernelIN5flash19enable_sm80_to_sm89INS1_16FlashAttnBwdSm80INS1_25CollectiveMainloopBwdSm80ILi2ELi2EN4cute5tupleIJNS5_1CILi128EEES8_NS7_ILi64EEEEEENS_10bfloat16_tEfNS_4arch4Sm80ELb0ELb1ELb1ELb0ELb1ELb0ELb0ELb0ELi2ELi4ELi4ELi4ELb0EEENS1_24CollectiveEpilogueBwdGQAISA_fSD_Li256ELb0ELb1EEENS1_19SingleTileSchedulerILb0ELb0ELb0ELi128EEEEEEEEEvNT_6ParamsE) ;  /* 0xffff69f004007950 */ /* 0x000fea0003c3ffff */
        .type           $_ZN7cutlass13device_kernelIN5flash19enable_sm80_to_sm89INS1_16FlashAttnBwdSm80INS1_25CollectiveMainloopBwdSm80ILi2ELi2EN4cute5tupleIJNS5_1CILi128EEES8_NS7_ILi64EEEEEENS_10bfloat16_tEfNS_4arch4Sm80ELb0ELb1ELb1ELb0ELb1ELb0ELb0ELb0ELi2ELi4ELi4ELi4ELb0EEENS1_24CollectiveEpilogueBwdGQAISA_fSD_Li256ELb0ELb1EEENS1_19SingleTileSchedulerILb0ELb0ELb0ELi128EEEEEEEEEvNT_6ParamsE$_ZN4cute3eso3ESOILb1ELb0EJNS_6LayoutINS_5tupleIJNS3_IJNS_1CILi2EEES5_S5_EEES5_EEENS3_IJNS3_IJNS4_ILi1EEES5_NS4_ILi4EEEEEENS4_ILi8EEEEEEEEiEEC2ERKSD_RKi,@function
        .size           $_ZN7cutlass13device_kernelIN5flash19enable_sm80_to_sm89INS1_16FlashAttnBwdSm80INS1_25CollectiveMainloopBwdSm80ILi2ELi2EN4cute5tupleIJNS5_1CILi128EEES8_NS7_ILi64EEEEEENS_10bfloat16_tEfNS_4arch4Sm80ELb0ELb1ELb1ELb0ELb1ELb0ELb0ELb0ELi2ELi4ELi4ELi4ELb0EEENS1_24CollectiveEpilogueBwdGQAISA_fSD_Li256ELb0ELb1EEENS1_19SingleTileSchedulerILb0ELb0ELb0ELi128EEEEEEEEEvNT_6ParamsE$_ZN4cute3eso3ESOILb1ELb0EJNS_6LayoutINS_5tupleIJNS3_IJNS_1CILi2EEES5_S5_EEES5_EEENS3_IJNS3_IJNS4_ILi1EEES5_NS4_ILi4EEEEEENS4_ILi8EEEEEEEEiEEC2ERKSD_RKi,($_ZN7cutlass13device_kernelIN5flash19enable_sm80_to_sm89INS1_16FlashAttnBwdSm80INS1_25CollectiveMainloopBwdSm80ILi2ELi2EN4cute5tupleIJNS5_1CILi128EEES8_NS7_ILi64EEEEEENS_10bfloat16_tEfNS_4arch4Sm80ELb0ELb1ELb1ELb0ELb1ELb0ELb0ELb0ELi2ELi4ELi4ELi4ELb0EEENS1_24CollectiveEpilogueBwdGQAISA_fSD_Li256ELb0ELb1EEENS1_19SingleTileSchedulerILb0ELb0ELb0ELi128EEEEEEEEEvNT_6ParamsE$_ZN4cute3eso3ESOILb1ELb0EJNS_6LayoutINS_5tupleIJNS3_IJNS_1CILi4EEENS4_ILi1EEEEEEEEENS3_IJNS3_IJS6_NS4_ILi0EEEEEEEEEEENS_10ViewEngineINS_8gmem_ptrIPKfEEEEEEC2ERKSC_RKSI_ - $_ZN7cutlass13device_kernelIN5flash19enable_sm80_to_sm89INS1_16FlashAttnBwdSm80INS1_25CollectiveMainloopBwdSm80ILi2ELi2EN4cute5tupleIJNS5_1CILi128EEES8_NS7_ILi64EEEEEENS_10bfloat16_tEfNS_4arch4Sm80ELb0ELb1ELb1ELb0ELb1ELb0ELb0ELb0ELi2ELi4ELi4ELi4ELb0EEENS1_24CollectiveEpilogueBwdGQAISA_fSD_Li256ELb0ELb1EEENS1_19SingleTileSchedulerILb0ELb0ELb0ELi128EEEEEEEEEvNT_6ParamsE$_ZN4cute3eso3ESOILb1ELb0EJNS_6LayoutINS_5tupleIJNS3_IJNS_1CILi2EEES5_S5_EEES5_EEENS3_IJNS3_IJNS4_ILi1EEES5_NS4_ILi4EEEEEENS4_ILi8EEEEEEEEiEEC2ERKSD_RKi)
$_ZN7cutlass13device_kernelIN5flash19enable_sm80_to_sm89INS1_16FlashAttnBwdSm80INS1_25CollectiveMainloopBwdSm80ILi2ELi2EN4cute5tupleIJNS5_1CILi128EEES8_NS7_ILi64EEEEEENS_10bfloat16_tEfNS_4arch4Sm80ELb0ELb1ELb1ELb0ELb1ELb0ELb0ELb0ELi2ELi4ELi4ELi4ELb0EEENS1_24CollectiveEpilogueBwdGQAISA_fSD_Li256ELb0ELb1EEENS1_19SingleTileSchedulerILb0ELb0ELb0ELi128EEEEEEEEEvNT_6ParamsE$_ZN4cute3eso3ESOILb1ELb0EJNS_6LayoutINS_5tupleIJNS3_IJNS_1CILi2EEES5_S5_EEES5_EEENS3_IJNS3_IJNS4_ILi1EEES5_NS4_ILi4EEEEEENS4_ILi8EEEEEEEEiEEC2ERKSD_RKi:
[----:B------:R-:W-:Y:S02]  /*9610*/  IADD3 R2, R69, -c[0x0][0x20], RZ ;  /* 0x8000080045027a10 */ /* 0x000fe40007ffe0ff */
[----:B------:R-:W-:-:S03]  /*9620*/  MOV R5, 0x0 ;  /* 0x0000000000057802 */ /* 0x000fc60000000f00 */
[----:B------:R1:W-:Y:S01]  /*9630*/  STL [R2], R3 ;  /* 0x0000000302007387 */ /* 0x0003e20000100800 */
[----:B------:R-:W-:Y:S05]  /*9640*/  RET.REL.NODEC R4 `(_ZN7cutlass13device_kernelIN5flash19enable_sm80_to_sm89INS1_16FlashAttnBwdSm80INS1_25CollectiveMainloopBwdSm80ILi2ELi2EN4cute5tupleIJNS5_1CILi128EEES8_NS7_ILi64EEEEEENS_10bfloat16_tEfNS_4arch4Sm80ELb0ELb1ELb1ELb0ELb1ELb0ELb0ELb0ELi2ELi4ELi4ELi4ELb0EEENS1_24CollectiveEpilogueBwdGQAISA_fSD_Li256ELb0ELb1EEENS1_19SingleTileSchedulerILb0ELb0ELb0ELi128EEEEEEEEEvNT_6ParamsE) ;  /* 0xffff69b004007950 */ /* 0x000fea0003c3ffff */
        .type           $_ZN7cutlass13device_kernelIN5flash19enable_sm80_to_sm89INS1_16FlashAttnBwdSm80INS1_25CollectiveMainloopBwdSm80ILi2ELi2EN4cute5tupleIJNS5_1CILi128EEES8_NS7_ILi64EEEEEENS_10bfloat16_tEfNS_4arch4Sm80ELb0ELb1ELb1ELb0ELb1ELb0ELb0ELb0ELi2ELi4ELi4ELi4ELb0EEENS1_24CollectiveEpilogueBwdGQAISA_fSD_Li256ELb0ELb1EEENS1_19SingleTileSchedulerILb0ELb0ELb0ELi128EEEEEEEEEvNT_6ParamsE$_ZN4cute3eso3ESOILb1ELb0EJNS_6LayoutINS_5tupleIJNS3_IJNS_1CILi4EEENS4_ILi1EEEEEEEEENS3_IJNS3_IJS6_NS4_ILi0EEEEEEEEEEENS_10ViewEngineINS_8gmem_ptrIPKfEEEEEEC2ERKSC_RKSI_,@function
        .size           $_ZN7cutlass13device_kernelIN5flash19enable_sm80_to_sm89INS1_16FlashAttnBwdSm80INS1_25CollectiveMainloopBwdSm80ILi2ELi2EN4cute5tupleIJNS5_1CILi128EEES8_NS7_ILi64EEEEEENS_10bfloat16_tEfNS_4arch4Sm80ELb0ELb1ELb1ELb0ELb1ELb0ELb0ELb0ELi2ELi4ELi4ELi4ELb0EEENS1_24CollectiveEpilogueBwdGQAISA_fSD_Li256ELb0ELb1EEENS1_19SingleTileSchedulerILb0ELb0ELb0ELi128EEEEEEEEEvNT_6ParamsE$_ZN4cute3eso3ESOILb1ELb0EJNS_6LayoutINS_5tupleIJNS3_IJNS_1CILi4EEENS4_ILi1EEEEEEEEENS3_IJNS3_IJS6_NS4_ILi0EEEEEEEEEEENS_10ViewEngineINS_8gmem_ptrIPKfEEEEEEC2ERKSC_RKSI_,($_ZN7cutlass13device_kernelIN5flash19enable_sm80_to_sm89INS1_16FlashAttnBwdSm80INS1_25CollectiveMainloopBwdSm80ILi2ELi2EN4cute5tupleIJNS5_1CILi128EEES8_NS7_ILi64EEEEEENS_10bfloat16_tEfNS_4arch4Sm80ELb0ELb1ELb1ELb0ELb1ELb0ELb0ELb0ELi2ELi4ELi4ELi4ELb0EEENS1_24CollectiveEpilogueBwdGQAISA_fSD_Li256ELb0ELb1EEENS1_19SingleTileSchedulerILb0ELb0ELb0ELi128EEEEEEEEEvNT_6ParamsE$_ZN4cute3eso3ESOILb1ELb0EJNS_6LayoutINS_5tupleIJNS3_IJNS_1CILi4EEENS4_ILi1EEEEEEEEENS3_IJNS3_IJS6_NS4_ILi0EEEEEEEEEEENS_10ViewEngineINS_8smem_ptrIPfEEEEEEC2ERKSC_RKSH_ - $_ZN7cutlass13device_kernelIN5flash19enable_sm80_to_sm89INS1_16FlashAttnBwdSm80INS1_25CollectiveMainloopBwdSm80ILi2ELi2EN4cute5tupleIJNS5_1CILi128EEES8_NS7_ILi64EEEEEENS_10bfloat16_tEfNS_4arch4Sm80ELb0ELb1ELb1ELb0ELb1ELb0ELb0ELb0ELi2ELi4ELi4ELi4ELb0EEENS1_24CollectiveEpilogueBwdGQAISA_fSD_Li256ELb0ELb1EEENS1_19SingleTileSchedulerILb0ELb0ELb0ELi128EEEEEEEEEvNT_6ParamsE$_ZN4cute3eso3ESOILb1ELb0EJNS_6LayoutINS_5tupleIJNS3_IJNS_1CILi4EEENS4_ILi1EEEEEEEEENS3_IJNS3_IJS6_NS4_ILi0EEEEEEEEEEENS_10ViewEngineINS_8gmem_ptrIPKfEEEEEEC2ERKSC_RKSI_)
$_ZN7cutlass13device_kernelIN5flash19enable_sm80_to_sm89INS1_16FlashAttnBwdSm80INS1_25CollectiveMainloopBwdSm80ILi2ELi2EN4cute5tupleIJNS5_1CILi128EEES8_NS7_ILi64EEEEEENS_10bfloat16_tEfNS_4arch4Sm80ELb0ELb1ELb1ELb0ELb1ELb0ELb0ELb0ELi2ELi4ELi4ELi4ELb0EEENS1_24CollectiveEpilogueBwdGQAISA_fSD_Li256ELb0ELb1EEENS1_19SingleTileSchedulerILb0ELb0ELb0ELi128EEEEEEEEEvNT_6ParamsE$_ZN4cute3eso3ESOILb1ELb0EJNS_6LayoutINS_5tupleIJNS3_IJNS_1CILi4EEENS4_ILi1EEEEEEEEENS3_IJNS3_IJS6_NS4_ILi0EEEEEEEEEEENS_10ViewEngineINS_8gmem_ptrIPKfEEEEEEC2ERKSC_RKSI_:
[----:B------:R-:W-:Y:S01]  /*9650*/  IADD3 R4, R7, -c[0x0][0x20], RZ ;  /* 0x8000080007047a10 */ /* 0x000fe20007ffe0ff */
[----:B------:R-:W-:Y:S01]  /*9660*/  IMAD.MOV.U32 R10, RZ, RZ, R6 ;  /* 0x000000ffff0a7224 */ /* 0x000fe200078e0006 */
[----:B------:R-:W-:-:S03]  /*9670*/  MOV R11, 0x0 ;  /* 0x00000000000b7802 */ /* 0x000fc60000000f00 */
[----:B------:R1:W-:Y:S01]  /*9680*/  STL.64 [R4], R2 ;  /* 0x0000000204007387 */ /* 0x0003e20000100a00 */
[----:B------:R-:W-:Y:S05]  /*9690*/  RET.REL.NODEC R10 `(_ZN7cutlass13device_kernelIN5flash19enable_sm80_to_sm89INS1_16FlashAttnBwdSm80INS1_25CollectiveMainloopBwdSm80ILi2ELi2EN4cute5tupleIJNS5_1CILi128EEES8_NS7_ILi64EEEEEENS_10bfloat16_tEfNS_4arch4Sm80ELb0ELb1ELb1ELb0ELb1ELb0ELb0ELb0ELi2ELi4ELi4ELi4ELb0EEENS1_24CollectiveEpilogueBwdGQAISA_fSD_Li256ELb0ELb1EEENS1_19SingleTileSchedulerILb0ELb0ELb0ELi128EEEEEEEEEvNT_6ParamsE) ;  /* 0xffff69600a007950 */ /* 0x000fea0003c3ffff */
        .type           $_ZN7cutlass13device_kernelIN5flash19enable_sm80_to_sm89INS1_16FlashAttnBwdSm80INS1_25CollectiveMainloopBwdSm80ILi2ELi2EN4cute5tupleIJNS5_1CILi128EEES8_NS7_ILi64EEEEEENS_10bfloat16_tEfNS_4arch4Sm80ELb0ELb1ELb1ELb0ELb1ELb0ELb0ELb0ELi2ELi4ELi4ELi4ELb0EEENS1_24CollectiveEpilogueBwdGQAISA_fSD_Li256ELb0ELb1EEENS1_19SingleTileSchedulerILb0ELb0ELb0ELi128EEEEEEEEEvNT_6ParamsE$_ZN4cute3eso3ESOILb1ELb0EJNS_6LayoutINS_5tupleIJNS3_IJNS_1CILi4EEENS4_ILi1EEEEEEEEENS3_IJNS3_IJS6_NS4_ILi0EEEEEEEEEEENS_10ViewEngineINS_8smem_ptrIPfEEEEEEC2ERKSC_RKSH_,@function
        .size           $_ZN7cutlass13device_kernelIN5flash19enable_sm80_to_sm89INS1_16FlashAttnBwdSm80INS1_25CollectiveMainloopBwdSm80ILi2ELi2EN4cute5tupleIJNS5_1CILi128EEES8_NS7_ILi64EEEEEENS_10bfloat16_tEfNS_4arch4Sm80ELb0ELb1ELb1ELb0ELb1ELb0ELb0ELb0ELi2ELi4ELi4ELi4ELb0EEENS1_24CollectiveEpilogueBwdGQAISA_fSD_Li256ELb0ELb1EEENS1_19SingleTileSchedulerILb0ELb0ELb0ELi128EEEEEEEEEvNT_6ParamsE$_ZN4cute3eso3ESOILb1ELb0EJNS_6LayoutINS_5tupleIJNS3_IJNS_1CILi4EEENS4_ILi1EEEEEEEEENS3_IJNS3_IJS6_NS4_ILi0EEEEEEEEEEENS_10ViewEngineINS_8smem_ptrIPfEEEEEEC2ERKSC_RKSH_,($_ZN7cutlass13device_kernelIN5flash19enable_sm80_to_sm89INS1_16FlashAttnBwdSm80INS1_25CollectiveMainloopBwdSm80ILi2ELi2EN4cute5tupleIJNS5_1CILi128EEES8_NS7_ILi64EEEEEENS_10bfloat16_tEfNS_4arch4Sm80ELb0ELb1ELb1ELb0ELb1ELb0ELb0ELb0ELi2ELi4ELi4ELi4ELb0EEENS1_24CollectiveEpilogueBwdGQAISA_fSD_Li256ELb0ELb1EEENS1_19SingleTileSchedulerILb0ELb0ELb0ELi128EEEEEEEEEvNT_6ParamsE$_ZN4cute3eso3ESOILb1ELb0EJNS_6LayoutINS_5tupleIJNS3_IJNS_1CILi4EEENS4_ILi1EEEEEEEEENS3_IJNS3_IJS6_NS4_ILi0EEEEEEEEEEENS_10ViewEngineIPjEEEEC2ERKSC_RKSF_ - $_ZN7cutlass13device_kernelIN5flash19enable_sm80_to_sm89INS1_16FlashAttnBwdSm80INS1_25CollectiveMainloopBwdSm80ILi2ELi2EN4cute5tupleIJNS5_1CILi128EEES8_NS7_ILi64EEEEEENS_10bfloat16_tEfNS_4arch4Sm80ELb0ELb1ELb1ELb0ELb1ELb0ELb0ELb0ELi2ELi4ELi4ELi4ELb0EEENS1_24CollectiveEpilogueBwdGQAISA_fSD_Li256ELb0ELb1EEENS1_19SingleTileSchedulerILb0ELb0ELb0ELi128EEEEEEEEEvNT_6ParamsE$_ZN4cute3eso3ESOILb1ELb0EJNS_6LayoutINS_5tupleIJNS3_IJNS_1CILi4EEENS4_ILi1EEEEEEEEENS3_IJNS3_IJS6_NS4_ILi0EEEEEEEEEEENS_10ViewEngineINS_8smem_ptrIPfEEEEEEC2ERKSC_RKSH_)
$_ZN7cutlass13device_kernelIN5flash19enable_sm80_to_sm89INS1_16FlashAttnBwdSm80INS1_25CollectiveMainloopBwdSm80ILi2ELi2EN4cute5tupleIJNS5_1CILi128EEES8_NS7_ILi64EEEEEENS_10bfloat16_tEfNS_4arch4Sm80ELb0ELb1ELb1ELb0ELb1ELb0ELb0ELb0ELi2ELi4ELi4ELi4ELb0EEENS1_24CollectiveEpilogueBwdGQAISA_fSD_Li256ELb0ELb1EEENS1_19SingleTileSchedulerILb0ELb0ELb0ELi128EEEEEEEEEvNT_6ParamsE$_ZN4cute3eso3ESOILb1ELb0EJNS_6LayoutINS_5tupleIJNS3_IJNS_1CILi4EEENS4_ILi1EEEEEEEEENS3_IJNS3_IJS6_NS4_ILi0EEEEEEEEEEENS_10ViewEngineINS_8smem_ptrIPfEEEEEEC2ERKSC_RKSH_:
[----:B------:R-:W-:Y:S02]  /*96a0*/  IADD3 R6, R7, -c[0x0][0x20], RZ ;  /* 0x8000080007067a10 */ /* 0x000fe40007ffe0ff */
[----:B------:R-:W-:-:S03]  /*96b0*/  MOV R9, 0x0 ;  /* 0x0000000000097802 */ /* 0x000fc60000000f00 */
[----:B------:R1:W-:Y:S01]  /*96c0*/  STL.64 [R6], R2 ;  /* 0x0000000206007387 */ /* 0x0003e20000100a00 */
[----:B------:R-:W-:Y:S05]  /*96d0*/  RET.REL.NODEC R8 `(_ZN7cutlass13device_kernelIN5flash19enable_sm80_to_sm89INS1_16FlashAttnBwdSm80INS1_25CollectiveMainloopBwdSm80ILi2ELi2EN4cute5tupleIJNS5_1CILi128EEES8_NS7_ILi64EEEEEENS_10bfloat16_tEfNS_4arch4Sm80ELb0ELb1ELb1ELb0ELb1ELb0ELb0ELb0ELi2ELi4ELi4ELi4ELb0EEENS1_24CollectiveEpilogueBwdGQAISA_fSD_Li256ELb0ELb1EEENS1_19SingleTileSchedulerILb0ELb0ELb0ELi128EEEEEEEEEvNT_6ParamsE) ;  /* 0xffff692008007950 */ /* 0x000fea0003c3ffff */
        .type           $_ZN7cutlass13device_kernelIN5flash19enable_sm80_to_sm89INS1_16FlashAttnBwdSm80INS1_25CollectiveMainloopBwdSm80ILi2ELi2EN4cute5tupleIJNS5_1CILi128EEES8_NS7_ILi64EEEEEENS_10bfloat16_tEfNS_4arch4Sm80ELb0ELb1ELb1ELb0ELb1ELb0ELb0ELb0ELi2ELi4ELi4ELi4ELb0EEENS1_24CollectiveEpilogueBwdGQAISA_fSD_Li256ELb0ELb1EEENS1_19SingleTileSchedulerILb0ELb0ELb0ELi128EEEEEEEEEvNT_6ParamsE$_ZN4cute3eso3ESOILb1ELb0EJNS_6LayoutINS_5tupleIJNS3_IJNS_1CILi4EEENS4_ILi1EEEEEEEEENS3_IJNS3_IJS6_NS4_ILi0EEEEEEEEEEENS_10ViewEngineIPjEEEEC2ERKSC_RKSF_,@function
        .size           $_ZN7cutlass13device_kernelIN5flash19enable_sm80_to_sm89INS1_16FlashAttnBwdSm80INS1_25CollectiveMainloopBwdSm80ILi2ELi2EN4cute5tupleIJNS5_1CILi128EEES8_NS7_ILi64EEEEEENS_10bfloat16_tEfNS_4arch4Sm80ELb0ELb1ELb1ELb0ELb1ELb0ELb0ELb0ELi2ELi4ELi4ELi4ELb0EEENS1_24CollectiveEpilogueBwdGQAISA_fSD_Li256ELb0ELb1EEENS1_19SingleTileSchedulerILb0ELb0ELb0ELi128EEEEEEEEEvNT_6ParamsE$_ZN4cute3eso3ESOILb1ELb0EJNS_6LayoutINS_5tupleIJNS3_IJNS_1CILi4EEENS4_ILi1EEEEEEEEENS3_IJNS3_IJS6_NS4_ILi0EEEEEEEEEEENS_10ViewEngineIPjEEEEC2ERKSC_RKSF_,($_ZN7cutlass13device_kernelIN5flash19enable_sm80_to_sm89INS1_16FlashAttnBwdSm80INS1_25CollectiveMainloopBwdSm80ILi2ELi2EN4cute5tupleIJNS5_1CILi128EEES8_NS7_ILi64EEEEEENS_10bfloat16_tEfNS_4arch4Sm80ELb0ELb1ELb1ELb0ELb1ELb0ELb0ELb0ELi2ELi4ELi4ELi4ELb0EEENS1_24CollectiveEpilogueBwdGQAISA_fSD_Li256ELb0ELb1EEENS1_19SingleTileSchedulerILb0ELb0ELb0ELi128EEEEEEEEEvNT_6ParamsE$_ZN4cute3eso3ESOILb1ELb0EJNS_6LayoutINS_5tupleIJNS3_IJNS_1CILi4EEENS4_ILi1EEEEEES6_EEENS3_IJNS3_IJS6_NS4_ILi0EEEEEES9_EEEEENS_10ViewEngineINS_8gmem_ptrIPKfEEEEEEC2ERKSC_RKSI_ - $_ZN7cutlass13device_kernelIN5flash19enable_sm80_to_sm89INS1_16FlashAttnBwdSm80INS1_25CollectiveMainloopBwdSm80ILi2ELi2EN4cute5tupleIJNS5_1CILi128EEES8_NS7_ILi64EEEEEENS_10bfloat16_tEfNS_4arch4Sm80ELb0ELb1ELb1ELb0ELb1ELb0ELb0ELb0ELi2ELi4ELi4ELi4ELb0EEENS1_24CollectiveEpilogueBwdGQAISA_fSD_Li256ELb0ELb1EEENS1_19SingleTileSchedulerILb0ELb0ELb0ELi128EEEEEEEEEvNT_6ParamsE$_ZN4cute3eso3ESOILb1ELb0EJNS_6LayoutINS_5tupleIJNS3_IJNS_1CILi4EEENS4_ILi1EEEEEEEEENS3_IJNS3_IJS6_NS4_ILi0EEEEEEEEEEENS_10ViewEngineIPjEEEEC2ERKSC_RKSF_)
$_ZN7cutlass13device_kernelIN5flash19enable_sm80_to_sm89INS1_16FlashAttnBwdSm80INS1_25CollectiveMainloopBwdSm80ILi2ELi2EN4cute5tupleIJNS5_1CILi128EEES8_NS7_ILi64EEEEEENS_10bfloat16_tEfNS_4arch4Sm80ELb0ELb1ELb1ELb0ELb1ELb0ELb0ELb0ELi2ELi4ELi4ELi4ELb0EEENS1_24CollectiveEpilogueBwdGQAISA_fSD_Li256ELb0ELb1EEENS1_19SingleTileSchedulerILb0ELb0ELb0ELi128EEEEEEEEEvNT_6ParamsE$_ZN4cute3eso3ESOILb1ELb0EJNS_6LayoutINS_5tupleIJNS3_IJNS_1CILi4EEENS4_ILi1EEEEEEEEENS3_IJNS3_IJS6_NS4_ILi0EEEEEEEEEEENS_10ViewEngineIPjEEEEC2ERKSC_RKSF_:
[----:B------:R-:W-:Y:S02]  /*96e0*/  IADD3 R2, R69, -c[0x0][0x20], RZ ;  /* 0x8000080045027a10 */ /* 0x000fe40007ffe0ff */
[----:B------:R-:W-:-:S03]  /*96f0*/  MOV R7, 0x0 ;  /* 0x0000000000077802 */ /* 0x000fc60000000f00 */
[----:B------:R1:W-:Y:S01]  /*9700*/  STL.64 [R2], R4 ;  /* 0x0000000402007387 */ /* 0x0003e20000100a00 */
[----:B------:R-:W-:Y:S05]  /*9710*/  RET.REL.NODEC R6 `(_ZN7cutlass13device_kernelIN5flash19enable_sm80_to_sm89INS1_16FlashAttnBwdSm80INS1_25CollectiveMainloopBwdSm80ILi2ELi2EN4cute5tupleIJNS5_1CILi128EEES8_NS7_ILi64EEEEEENS_10bfloat16_tEfNS_4arch4Sm80ELb0ELb1ELb1ELb0ELb1ELb0ELb0ELb0ELi2ELi4ELi4ELi4ELb0EEENS1_24CollectiveEpilogueBwdGQAISA_fSD_Li256ELb0ELb1EEENS1_19SingleTileSchedulerILb0ELb0ELb0ELi128EEEEEEEEEvNT_6ParamsE) ;  /* 0xffff68e006007950 */ /* 0x000fea0003c3ffff */
        .type           $_ZN7cutlass13device_kernelIN5flash19enable_sm80_to_sm89INS1_16FlashAttnBwdSm80INS1_25CollectiveMainloopBwdSm80ILi2ELi2EN4cute5tupleIJNS5_1CILi128EEES8_NS7_ILi64EEEEEENS_10bfloat16_tEfNS_4arch4Sm80ELb0ELb1ELb1ELb0ELb1ELb0ELb0ELb0ELi2ELi4ELi4ELi4ELb0EEENS1_24CollectiveEpilogueBwdGQAISA_fSD_Li256ELb0ELb1EEENS1_19SingleTileSchedulerILb0ELb0ELb0ELi128EEEEEEEEEvNT_6ParamsE$_ZN4cute3eso3ESOILb1ELb0EJNS_6LayoutINS_5tupleIJNS3_IJNS_1CILi4EEENS4_ILi1EEEEEES6_EEENS3_IJNS3_IJS6_NS4_ILi0EEEEEES9_EEEEENS_10ViewEngineINS_8gmem_ptrIPKfEEEEEEC2ERKSC_RKSI_,@function
        .size           $_ZN7cutlass13device_kernelIN5flash19enable_sm80_to_sm89INS1_16FlashAttnBwdSm80INS1_25CollectiveMainloopBwdSm80ILi2ELi2EN4cute5tupleIJNS5_1CILi128EEES8_NS7_ILi64EEEEEENS_10bfloat16_tEfNS_4arch4Sm80ELb0ELb1ELb1ELb0ELb1ELb0ELb0ELb0ELi2ELi4ELi4ELi4ELb0EEENS1_24CollectiveEpilogueBwdGQAISA_fSD_Li256ELb0ELb1EEENS1_19SingleTileSchedulerILb0ELb0ELb0ELi128EEEEEEEEEvNT_6ParamsE$_ZN4cute3eso3ESOILb1ELb0EJNS_6LayoutINS_5tupleIJNS3_IJNS_1CILi4EEENS4_ILi1EEEEEES6_EEENS3_IJNS3_IJS6_NS4_ILi0EEEEEES9_EEEEENS_10ViewEngineINS_8gmem_ptrIPKfEEEEEEC2ERKSC_RKSI_,($_ZN7cutlass13device_kernelIN5flash19enable_sm80_to_sm89INS1_16FlashAttnBwdSm80INS1_25CollectiveMainloopBwdSm80ILi2ELi2EN4cute5tupleIJNS5_1CILi128EEES8_NS7_ILi64EEEEEENS_10bfloat16_tEfNS_4arch4Sm80ELb0ELb1ELb1ELb0ELb1ELb0ELb0ELb0ELi2ELi4ELi4ELi4ELb0EEENS1_24CollectiveEpilogueBwdGQAISA_fSD_Li256ELb0ELb1EEENS1_19SingleTileSchedulerILb0ELb0ELb0ELi128EEEEEEEEEvNT_6ParamsE$_ZN4cute3eso3ESOILb1ELb0EJNS_6LayoutINS_5tupleIJNS3_IJNS_1CILi4EEENS4_ILi1EEEEEES6_EEENS3_IJNS3_IJS6_NS4_ILi0EEEEEES9_EEEEENS_10ViewEngineINS_8smem_ptrIPfEEEEEEC2ERKSC_RKSH_ - $_ZN7cutlass13device_kernelIN5flash19enable_sm80_to_sm89INS1_16FlashAttnBwdSm80INS1_25CollectiveMainloopBwdSm80ILi2ELi2EN4cute5tupleIJNS5_1CILi128EEES8_NS7_ILi64EEEEEENS_10bfloat16_tEfNS_4arch4Sm80ELb0ELb1ELb1ELb0ELb1ELb0ELb0ELb0ELi2ELi4ELi4ELi4ELb0EEENS1_24CollectiveEpilogueBwdGQAISA_fSD_Li256ELb0ELb1EEENS1_19SingleTileSchedulerILb0ELb0ELb0ELi128EEEEEEEEEvNT_6ParamsE$_ZN4cute3eso3ESOILb1ELb0EJNS_6LayoutINS_5tupleIJNS3_IJNS_1CILi4EEENS4_ILi1EEEEEES6_EEENS3_IJNS3_IJS6_NS4_ILi0EEEEEES9_EEEEENS_10ViewEngineINS_8gmem_ptrIPKfEEEEEEC2ERKSC_RKSI_)
$_ZN7cutlass13device_kernelIN5flash19enable_sm80_to_sm89INS1_16FlashAttnBwdSm80INS1_25CollectiveMainloopBwdSm80ILi2ELi2EN4cute5tupleIJNS5_1CILi128EEES8_NS7_ILi64EEEEEENS_10bfloat16_tEfNS_4arch4Sm80ELb0ELb1ELb1ELb0ELb1ELb0ELb0ELb0ELi2ELi4ELi4ELi4ELb0EEENS1_24CollectiveEpilogueBwdGQAISA_fSD_Li256ELb0ELb1EEENS1_19SingleTileSchedulerILb0ELb0ELb0ELi128EEEEEEEEEvNT_6ParamsE$_ZN4cute3eso3ESOILb1ELb0EJNS_6LayoutINS_5tupleIJNS3_IJNS_1CILi4EEENS4_ILi1EEEEEES6_EEENS3_IJNS3_IJS6_NS4_ILi0EEEEEES9_EEEEENS_10ViewEngineINS_8gmem_ptrIPKfEEEEEEC2ERKSC_RKSI_:
[----:B------:R-:W-:Y:S01]  /*9720*/  IADD3 R4, R83, -c[0x0][0x20], RZ ;  /* 0x8000080053047a10 */ /* 0x000fe20007ffe0ff */
[----:B------:R-:W-:Y:S01]  /*9730*/  IMAD.MOV.U32 R8, RZ, RZ, R6 ;  /* 0x000000ffff087224 */ /* 0x000fe200078e0006 */
[----:B------:R-:W-:-:S03]  /*9740*/  MOV R9, 0x0 ;  /* 0x0000000000097802 */ /* 0x000fc60000000f00 */
[----:B------:R1:W-:Y:S01]  /*9750*/  STL.64 [R4], R2 ;  /* 0x0000000204007387 */ /* 0x0003e20000100a00 */
[----:B------:R-:W-:Y:S05]  /*9760*/  RET.REL.NODEC R8 `(_ZN7cutlass13device_kernelIN5flash19enable_sm80_to_sm89INS1_16FlashAttnBwdSm80INS1_25CollectiveMainloopBwdSm80ILi2ELi2EN4cute5tupleIJNS5_1CILi128EEES8_NS7_ILi64EEEEEENS_10bfloat16_tEfNS_4arch4Sm80ELb0ELb1ELb1ELb0ELb1ELb0ELb0ELb0ELi2ELi4ELi4ELi4ELb0EEENS1_24CollectiveEpilogueBwdGQAISA_fSD_Li256ELb0ELb1EEENS1_19SingleTileSchedulerILb0ELb0ELb0ELi128EEEEEEEEEvNT_6ParamsE) ;  /* 0xffff689008007950 */ /* 0x000fea0003c3ffff */
        .type           $_ZN7cutlass13device_kernelIN5flash19enable_sm80_to_sm89INS1_16FlashAttnBwdSm80INS1_25CollectiveMainloopBwdSm80ILi2ELi2EN4cute5tupleIJNS5_1CILi128EEES8_NS7_ILi64EEEEEENS_10bfloat16_tEfNS_4arch4Sm80ELb0ELb1ELb1ELb0ELb1ELb0ELb0ELb0ELi2ELi4ELi4ELi4ELb0EEENS1_24CollectiveEpilogueBwdGQAISA_fSD_Li256ELb0ELb1EEENS1_19SingleTileSchedulerILb0ELb0ELb0ELi128EEEEEEEEEvNT_6ParamsE$_ZN4cute3eso3ESOILb1ELb0EJNS_6LayoutINS_5tupleIJNS3_IJNS_1CILi4EEENS4_ILi1EEEEEES6_EEENS3_IJNS3_IJS6_NS4_ILi0EEEEEES9_EEEEENS_10ViewEngineINS_8smem_ptrIPfEEEEEEC2ERKSC_RKSH_,@function
        .size           $_ZN7cutlass13device_kernelIN5flash19enable_sm80_to_sm89INS1_16FlashAttnBwdSm80INS1_25CollectiveMainloopBwdSm80ILi2ELi2EN4cute5tupleIJNS5_1CILi128EEES8_NS7_ILi64EEEEEENS_10bfloat16_tEfNS_4arch4Sm80ELb0ELb1ELb1ELb0ELb1ELb0ELb0ELb0ELi2ELi4ELi4ELi4ELb0EEENS1_24CollectiveEpilogueBwdGQAISA_fSD_Li256ELb0ELb1EEENS1_19SingleTileSchedulerILb0ELb0ELb0ELi128EEEEEEEEEvNT_6ParamsE$_ZN4cute3eso3ESOILb1ELb0EJNS_6LayoutINS_5tupleIJNS3_IJNS_1CILi4EEENS4_ILi1EEEEEES6_EEENS3_IJNS3_IJS6_NS4_ILi0EEEEEES9_EEEEENS_10ViewEngineINS_8smem_ptrIPfEEEEEEC2ERKSC_RKSH_,($_ZN7cutlass13device_kernelIN5flash19enable_sm80_to_sm89INS1_16FlashAttnBwdSm80INS1_25CollectiveMainloopBwdSm80ILi2ELi2EN4cute5tupleIJNS5_1CILi128EEES8_NS7_ILi64EEEEEENS_10bfloat16_tEfNS_4arch4Sm80ELb0ELb1ELb1ELb0ELb1ELb0ELb0ELb0ELi2ELi4ELi4ELi4ELb0EEENS1_24CollectiveEpilogueBwdGQAISA_fSD_Li256ELb0ELb1EEENS1_19SingleTileSchedulerILb0ELb0ELb0ELi128EEEEEEEEEvNT_6ParamsE$_ZN4cute3eso3ESOILb1ELb0EJNS_6LayoutINS_5tupleIJNS3_IJNS_1CILi4EEENS4_ILi1EEEEEES6_EEENS3_IJNS3_IJS6_NS4_ILi0EEEEEES9_EEEEEiEEC2ERKSC_RKi - $_ZN7cutlass13device_kernelIN5flash19enable_sm80_to_sm89INS1_16FlashAttnBwdSm80INS1_25CollectiveMainloopBwdSm80ILi2ELi2EN4cute5tupleIJNS5_1CILi128EEES8_NS7_ILi64EEEEEENS_10bfloat16_tEfNS_4arch4Sm80ELb0ELb1ELb1ELb0ELb1ELb0ELb0ELb0ELi2ELi4ELi4ELi4ELb0EEENS1_24CollectiveEpilogueBwdGQAISA_fSD_Li256ELb0ELb1EEENS1_19SingleTileSchedulerILb0ELb0ELb0ELi128EEEEEEEEEvNT_6ParamsE$_ZN4cute3eso3ESOILb1ELb0EJNS_6LayoutINS_5tupleIJNS3_IJNS_1CILi4EEENS4_ILi1EEEEEES6_EEENS3_IJNS3_IJS6_NS4_ILi0EEEEEES9_EEEEENS_10ViewEngineINS_8smem_ptrIPfEEEEEEC2ERKSC_RKSH_)
$_ZN7cutlass13device_kernelIN5flash19enable_sm80_to_sm89INS1_16FlashAttnBwdSm80INS1_25CollectiveMainloopBwdSm80ILi2ELi2EN4cute5tupleIJNS5_1CILi128EEES8_NS7_ILi64EEEEEENS_10bfloat16_tEfNS_4arch4Sm80ELb0ELb1ELb1ELb0ELb1ELb0ELb0ELb0ELi2ELi4ELi4ELi4ELb0EEENS1_24CollectiveEpilogueBwdGQAISA_fSD_Li256ELb0ELb1EEENS1_19SingleTileSchedulerILb0ELb0ELb0ELi128EEEEEEEEEvNT_6ParamsE$_ZN4cute3eso3ESOILb1ELb0EJNS_6LayoutINS_5tupleIJNS3_IJNS_1CILi4EEENS4_ILi1EEEEEES6_EEENS3_IJNS3_IJS6_NS4_ILi0EEEEEES9_EEEEENS_10ViewEngineINS_8smem_ptrIPfEEEEEEC2ERKSC_RKSH_:
[----:B------:R-:W-:Y:S02]  /*9770*/  IADD3 R6, R83, -c[0x0][0x20], RZ ;  /* 0x8000080053067a10 */ /* 0x000fe40007ffe0ff */
[----:B------:R-:W-:-:S03]  /*9780*/  MOV R9, 0x0 ;  /* 0x0000000000097802 */ /* 0x000fc60000000f00 */
[----:B------:R1:W-:Y:S01]  /*9790*/  STL.64 [R6], R2 ;  /* 0x0000000206007387 */ /* 0x0003e20000100a00 */
[----:B------:R-:W-:Y:S05]  /*97a0*/  RET.REL.NODEC R8 `(_ZN7cutlass13device_kernelIN5flash19enable_sm80_to_sm89INS1_16FlashAttnBwdSm80INS1_25CollectiveMainloopBwdSm80ILi2ELi2EN4cute5tupleIJNS5_1CILi128EEES8_NS7_ILi64EEEEEENS_10bfloat16_tEfNS_4arch4Sm80ELb0ELb1ELb1ELb0ELb1ELb0ELb0ELb0ELi2ELi4ELi4ELi4ELb0EEENS1_24CollectiveEpilogueBwdGQAISA_fSD_Li256ELb0ELb1EEENS1_19SingleTileSchedulerILb0ELb0ELb0ELi128EEEEEEEEEvNT_6ParamsE) ;  /* 0xffff685008007950 */ /* 0x000fea0003c3ffff */
        .type           $_ZN7cutlass13device_kernelIN5flash19enable_sm80_to_sm89INS1_16FlashAttnBwdSm80INS1_25CollectiveMainloopBwdSm80ILi2ELi2EN4cute5tupleIJNS5_1CILi128EEES8_NS7_ILi64EEEEEENS_10bfloat16_tEfNS_4arch4Sm80ELb0ELb1ELb1ELb0ELb1ELb0ELb0ELb0ELi2ELi4ELi4ELi4ELb0EEENS1_24CollectiveEpilogueBwdGQAISA_fSD_Li256ELb0ELb1EEENS1_19SingleTileSchedulerILb0ELb0ELb0ELi128EEEEEEEEEvNT_6ParamsE$_ZN4cute3eso3ESOILb1ELb0EJNS_6LayoutINS_5tupleIJNS3_IJNS_1CILi4EEENS4_ILi1EEEEEES6_EEENS3_IJNS3_IJS6_NS4_ILi0EEEEEES9_EEEEEiEEC2ERKSC_RKi,@function
        .size           $_ZN7cutlass13device_kernelIN5flash19enable_sm80_to_sm89INS1_16FlashAttnBwdSm80INS1_25CollectiveMainloopBwdSm80ILi2ELi2EN4cute5tupleIJNS5_1CILi128EEES8_NS7_ILi64EEEEEENS_10bfloat16_tEfNS_4arch4Sm80ELb0ELb1ELb1ELb0ELb1ELb0ELb0ELb0ELi2ELi4ELi4ELi4ELb0EEENS1_24CollectiveEpilogueBwdGQAISA_fSD_Li256ELb0ELb1EEENS1_19SingleTileSchedulerILb0ELb0ELb0ELi128EEEEEEEEEvNT_6ParamsE$_ZN4cute3eso3ESOILb1ELb0EJNS_6LayoutINS_5tupleIJNS3_IJNS_1CILi4EEENS4_ILi1EEEEEES6_EEENS3_IJNS3_IJS6_NS4_ILi0EEEEEES9_EEEEEiEEC2ERKSC_RKi,($_ZN7cutlass13device_kernelIN5flash19enable_sm80_to_sm89INS1_16FlashAttnBwdSm80INS1_25CollectiveMainloopBwdSm80ILi2ELi2EN4cute5tupleIJNS5_1CILi128EEES8_NS7_ILi64EEEEEENS_10bfloat16_tEfNS_4arch4Sm80ELb0ELb1ELb1ELb0ELb1ELb0ELb0ELb0ELi2ELi4ELi4ELi4ELb0EEENS1_24CollectiveEpilogueBwdGQAISA_fSD_Li256ELb0ELb1EEENS1_19SingleTileSchedulerILb0ELb0ELb0ELi128EEEEEEEEEvNT_6ParamsE$_ZN4cute3eso3ESOILb1ELb0EJNS_6LayoutINS_5tupleIJNS3_IJNS_1CILi8EEENS4_ILi1EEEEEEEEENS3_IJNS3_IJS6_NS4_ILi0EEEEEEEEEEENS_10ViewEngineINS_8gmem_ptrIPKN7cutlass10bfloat16_tEEEEEEEC2ERKSC_RKSK_ - $_ZN7cutlass13device_kernelIN5flash19enable_sm80_to_sm89INS1_16FlashAttnBwdSm80INS1_25CollectiveMainloopBwdSm80ILi2ELi2EN4cute5tupleIJNS5_1CILi128EEES8_NS7_ILi64EEEEEENS_10bfloat16_tEfNS_4arch4Sm80ELb0ELb1ELb1ELb0ELb1ELb0ELb0ELb0ELi2ELi4ELi4ELi4ELb0EEENS1_24CollectiveEpilogueBwdGQAISA_fSD_Li256ELb0ELb1EEENS1_19SingleTileSchedulerILb0ELb0ELb0ELi128EEEEEEEEEvNT_6ParamsE$_ZN4cute3eso3ESOILb1ELb0EJNS_6LayoutINS_5tupleIJNS3_IJNS_1CILi4EEENS4_ILi1EEEEEES6_EEENS3_IJNS3_IJS6_NS4_ILi0EEEEEES9_EEEEEiEEC2ERKSC_RKi)
$_ZN7cutlass13device_kernelIN5flash19enable_sm80_to_sm89INS1_16FlashAttnBwdSm80INS1_25CollectiveMainloopBwdSm80ILi2ELi2EN4cute5tupleIJNS5_1CILi128EEES8_NS7_ILi64EEEEEENS_10bfloat16_tEfNS_4arch4Sm80ELb0ELb1ELb1ELb0ELb1ELb0ELb0ELb0ELi2ELi4ELi4ELi4ELb0EEENS1_24CollectiveEpilogueBwdGQAISA_fSD_Li256ELb0ELb1EEENS1_19SingleTileSchedulerILb0ELb0ELb0ELi128EEEEEEEEEvNT_6ParamsE$_ZN4cute3eso3ESOILb1ELb0EJNS_6LayoutINS_5tupleIJNS3_IJNS_1CILi4EEENS4_ILi1EEEEEES6_EEENS3_IJNS3_IJS6_NS4_ILi0EEEEEES9_EEEEEiEEC2ERKSC_RKi:
[----:B------:R-:W-:Y:S01]  /*97b0*/  IADD3 R2, R83, -c[0x0][0x20], RZ ;  /* 0x8000080053027a10 */ /* 0x000fe20007ffe0ff */
[----:B------:R-:W-:Y:S01]  /*97c0*/  IMAD.MOV.U32 R8, RZ, RZ, R6 ;  /* 0x000000ffff087224 */ /* 0x000fe200078e0006 */
[----:B------:R-:W-:-:S03]  /*97d0*/  MOV R9, 0x0 ;  /* 0x0000000000097802 */ /* 0x000fc60000000f00 */
[----:B------:R1:W-:Y:S01]  /*97e0*/  STL [R2], R3 ;  /* 0x0000000302007387 */ /* 0x0003e20000100800 */
[----:B------:R-:W-:Y:S05]  /*97f0*/  RET.REL.NODEC R8 `(_ZN7cutlass13device_kernelIN5flash19enable_sm80_to_sm89INS1_16FlashAttnBwdSm80INS1_25CollectiveMainloopBwdSm80ILi2ELi2EN4cute5tupleIJNS5_1CILi128EEES8_NS7_ILi64EEEEEENS_10bfloat16_tEfNS_4arch4Sm80ELb0ELb1ELb1ELb0ELb1ELb0ELb0ELb0ELi2ELi4ELi4ELi4ELb0EEENS1_24CollectiveEpilogueBwdGQAISA_fSD_Li256ELb0ELb1EEENS1_19SingleTileSchedulerILb0ELb0ELb0ELi128EEEEEEEEEvNT_6ParamsE) ;  /* 0xffff680008007950 */ /* 0x000fea0003c3ffff */
        .type           $_ZN7cutlass13device_kernelIN5flash19enable_sm80_to_sm89INS1_16FlashAttnBwdSm80INS1_25CollectiveMainloopBwdSm80ILi2ELi2EN4cute5tupleIJNS5_1CILi128EEES8_NS7_ILi64EEEEEENS_10bfloat16_tEfNS_4arch4Sm80ELb0ELb1ELb1ELb0ELb1ELb0ELb0ELb0ELi2ELi4ELi4ELi4ELb0EEENS1_24CollectiveEpilogueBwdGQAISA_fSD_Li256ELb0ELb1EEENS1_19SingleTileSchedulerILb0ELb0ELb0ELi128EEEEEEEEEvNT_6ParamsE$_ZN4cute3eso3ESOILb1ELb0EJNS_6LayoutINS_5tupleIJNS3_IJNS_1CILi8EEENS4_ILi1EEEEEEEEENS3_IJNS3_IJS6_NS4_ILi0EEEEEEEEEEENS_10ViewEngineINS_8gmem_ptrIPKN7cutlass10bfloat16_tEEEEEEEC2ERKSC_RKSK_,@function
        .size           $_ZN7cutlass13device_kernelIN5flash19enable_sm80_to_sm89INS1_16FlashAttnBwdSm80INS1_25CollectiveMainloopBwdSm80ILi2ELi2EN4cute5tupleIJNS5_1CILi128EEES8_NS7_ILi64EEEEEENS_10bfloat16_tEfNS_4arch4Sm80ELb0ELb1ELb1ELb0ELb1ELb0ELb0ELb0ELi2ELi4ELi4ELi4ELb0EEENS1_24CollectiveEpilogueBwdGQAISA_fSD_Li256ELb0ELb1EEENS1_19SingleTileSchedulerILb0ELb0ELb0ELi128EEEEEEEEEvNT_6ParamsE$_ZN4cute3eso3ESOILb1ELb0EJNS_6LayoutINS_5tupleIJNS3_IJNS_1CILi8EEENS4_ILi1EEEEEEEEENS3_IJNS3_IJS6_NS4_ILi0EEEEEEEEEEENS_10ViewEngineINS_8gmem_ptrIPKN7cutlass10bfloat16_tEEEEEEEC2ERKSC_RKSK_,($_ZN7cutlass13device_kernelIN5flash19enable_sm80_to_sm89INS1_16FlashAttnBwdSm80INS1_25CollectiveMainloopBwdSm80ILi2ELi2EN4cute5tupleIJNS5_1CILi128EEES8_NS7_ILi64EEEEEENS_10bfloat16_tEfNS_4arch4Sm80ELb0ELb1ELb1ELb0ELb1ELb0ELb0ELb0ELi2ELi4ELi4ELi4ELb0EEENS1_24CollectiveEpilogueBwdGQAISA_fSD_Li256ELb0ELb1EEENS1_19SingleTileSchedulerILb0ELb0ELb0ELi128EEEEEEEEEvNT_6ParamsE$_ZN4cute3eso3ESOILb1ELb0EJNS_6LayoutINS_5tupleIJNS3_IJNS_1CILi8EEENS4_ILi1EEEEEEEEENS3_IJNS3_IJS6_NS4_ILi0EEEEEEEEEEENS_10ViewEngineINS_8smem_ptrIPN7cutlass10bfloat16_tEEEEEEEC2ERKSC_RKSJ_ - $_ZN7cutlass13device_kernelIN5flash19enable_sm80_to_sm89INS1_16FlashAttnBwdSm80INS1_25CollectiveMainloopBwdSm80ILi2ELi2EN4cute5tupleIJNS5_1CILi128EEES8_NS7_ILi64EEEEEENS_10bfloat16_tEfNS_4arch4Sm80ELb0ELb1ELb1ELb0ELb1ELb0ELb0ELb0ELi2ELi4ELi4ELi4ELb0EEENS1_24CollectiveEpilogueBwdGQAISA_fSD_Li256ELb0ELb1EEENS1_19SingleTileSchedulerILb0ELb0ELb0ELi128EEEEEEEEEvNT_6ParamsE$_ZN4cute3eso3ESOILb1ELb0EJNS_6LayoutINS_5tupleIJNS3_IJNS_1CILi8EEENS4_ILi1EEEEEEEEENS3_IJNS3_IJS6_NS4_ILi0EEEEEEEEEEENS_10ViewEngineINS_8gmem_ptrIPKN7cutlass10bfloat16_tEEEEEEEC2ERKSC_RKSK_)
$_ZN7cutlass13device_kernelIN5flash19enable_sm80_to_sm89INS1_16FlashAttnBwdSm80INS1_25CollectiveMainloopBwdSm80ILi2ELi2EN4cute5tupleIJNS5_1CILi128EEES8_NS7_ILi64EEEEEENS_10bfloat16_tEfNS_4arch4Sm80ELb0ELb1ELb1ELb0ELb1ELb0ELb0ELb0ELi2ELi4ELi4ELi4ELb0EEENS1_24CollectiveEpilogueBwdGQAISA_fSD_Li256ELb0ELb1EEENS1_19SingleTileSchedulerILb0ELb0ELb0ELi128EEEEEEEEEvNT_6ParamsE$_ZN4cute3eso3ESOILb1ELb0EJNS_6LayoutINS_5tupleIJNS3_IJNS_1CILi8EEENS4_ILi1EEEEEEEEENS3_IJNS3_IJS6_NS4_ILi0EEEEEEEEEEENS_10ViewEngineINS_8gmem_ptrIPKN7cutlass10bfloat16_tEEEEEEEC2ERKSC_RKSK_:
[----:B------:R-:W-:Y:S01]  /*9800*/  IADD3 R4, R83, -c[0x0][0x20], RZ ;  /* 0x8000080053047a10 */ /* 0x000fe20007ffe0ff */
[----:B------:R-:W-:Y:S01]  /*9810*/  IMAD.MOV.U32 R8, RZ, RZ, R6 ;  /* 0x000000ffff087224 */ /* 0x000fe200078e0006 */
[----:B------:R-:W-:-:S03]  /*9820*/  MOV R9, 0x0 ;  /* 0x0000000000097802 */ /* 0x000fc60000000f00 */
[----:B------:R1:W-:Y:S01]  /*9830*/  STL.64 [R4], R2 ;  /* 0x0000000204007387 */ /* 0x0003e20000100a00 */
[----:B------:R-:W-:Y:S05]  /*9840*/  RET.REL.NODEC R8 `(_ZN7cutlass13device_kernelIN5flash19enable_sm80_to_sm89INS1_16FlashAttnBwdSm80INS1_25CollectiveMainloopBwdSm80ILi2ELi2EN4cute5tupleIJNS5_1CILi128EEES8_NS7_ILi64EEEEEENS_10bfloat16_tEfNS_4arch4Sm80ELb0ELb1ELb1ELb0ELb1ELb0ELb0ELb0ELi2ELi4ELi4ELi4ELb0EEENS1_24CollectiveEpilogueBwdGQAISA_fSD_Li256ELb0ELb1EEENS1_19SingleTileSchedulerILb0ELb0ELb0ELi128EEEEEEEEEvNT_6ParamsE) ;  /* 0xffff67b008007950 */ /* 0x000fea0003c3ffff */
        .type           $_ZN7cutlass13device_kernelIN5flash19enable_sm80_to_sm89INS1_16FlashAttnBwdSm80INS1_25CollectiveMainloopBwdSm80ILi2ELi2EN4cute5tupleIJNS5_1CILi128EEES8_NS7_ILi64EEEEEENS_10bfloat16_tEfNS_4arch4Sm80ELb0ELb1ELb1ELb0ELb1ELb0ELb0ELb0ELi2ELi4ELi4ELi4ELb0EEENS1_24CollectiveEpilogueBwdGQAISA_fSD_Li256ELb0ELb1EEENS1_19SingleTileSchedulerILb0ELb0ELb0ELi128EEEEEEEEEvNT_6ParamsE$_ZN4cute3eso3ESOILb1ELb0EJNS_6LayoutINS_5tupleIJNS3_IJNS_1CILi8EEENS4_ILi1EEEEEEEEENS3_IJNS3_IJS6_NS4_ILi0EEEEEEEEEEENS_10ViewEngineINS_8smem_ptrIPN7cutlass10bfloat16_tEEEEEEEC2ERKSC_RKSJ_,@function
        .size           $_ZN7cutlass13device_kernelIN5flash19enable_sm80_to_sm89INS1_16FlashAttnBwdSm80INS1_25CollectiveMainloopBwdSm80ILi2ELi2EN4cute5tupleIJNS5_1CILi128EEES8_NS7_ILi64EEEEEENS_10bfloat16_tEfNS_4arch4Sm80ELb0ELb1ELb1ELb0ELb1ELb0ELb0ELb0ELi2ELi4ELi4ELi4ELb0EEENS1_24CollectiveEpilogueBwdGQAISA_fSD_Li256ELb0ELb1EEENS1_19SingleTileSchedulerILb0ELb0ELb0ELi128EEEEEEEEEvNT_6ParamsE$_ZN4cute3eso3ESOILb1ELb0EJNS_6LayoutINS_5tupleIJNS3_IJNS_1CILi8EEENS4_ILi1EEEEEEEEENS3_IJNS3_IJS6_NS4_ILi0EEEEEEEEEEENS_10ViewEngineINS_8smem_ptrIPN7cutlass10bfloat16_tEEEEEEEC2ERKSC_RKSJ_,($_ZN7cutlass13device_kernelIN5flash19enable_sm80_to_sm89INS1_16FlashAttnBwdSm80INS1_25CollectiveMainloopBwdSm80ILi2ELi2EN4cute5tupleIJNS5_1CILi128EEES8_NS7_ILi64EEEEEENS_10bfloat16_tEfNS_4arch4Sm80ELb0ELb1ELb1ELb0ELb1ELb0ELb0ELb0ELi2ELi4ELi4ELi4ELb0EEENS1_24CollectiveEpilogueBwdGQAISA_fSD_Li256ELb0ELb1EEENS1_19SingleTileSchedulerILb0ELb0ELb0ELi128EEEEEEEEEvNT_6ParamsE$_ZN4cute3eso3ESOILb1ELb0EJNS_6LayoutINS_5tupleIJNS3_IJNS_1CILi8EEENS4_ILi1EEEEEEEEENS3_IJNS3_IJS6_NS4_ILi0EEEEEEEEEEENS_10ViewEngineIPN7cutlass10bfloat16_tEEEEEC2ERKSC_RKSH_ - $_ZN7cutlass13device_kernelIN5flash19enable_sm80_to_sm89INS1_16FlashAttnBwdSm80INS1_25CollectiveMainloopBwdSm80ILi2ELi2EN4cute5tupleIJNS5_1CILi128EEES8_NS7_ILi64EEEEEENS_10bfloat16_tEfNS_4arch4Sm80ELb0ELb1ELb1ELb0ELb1ELb0ELb0ELb0ELi2ELi4ELi4ELi4ELb0EEENS1_24CollectiveEpilogueBwdGQAISA_fSD_Li256ELb0ELb1EEENS1_19SingleTileSchedulerILb0ELb0ELb0ELi128EEEEEEEEEvNT_6ParamsE$_ZN4cute3eso3ESOILb1ELb0EJNS_6LayoutINS_5tupleIJNS3_IJNS_1CILi8EEENS4_ILi1EEEEEEEEENS3_IJNS3_IJS6_NS4_ILi0EEEEEEEEEEENS_10ViewEngineINS_8smem_ptrIPN7cutlass10bfloat16_tEEEEEEEC2ERKSC_RKSJ_)
$_ZN7cutlass13device_kernelIN5flash19enable_sm80_to_sm89INS1_16FlashAttnBwdSm80INS1_25CollectiveMainloopBwdSm80ILi2ELi2EN4cute5tupleIJNS5_1CILi128EEES8_NS7_ILi64EEEEEENS_10bfloat16_tEfNS_4arch4Sm80ELb0ELb1ELb1ELb0ELb1ELb0ELb0ELb0ELi2ELi4ELi4ELi4ELb0EEENS1_24CollectiveEpilogueBwdGQAISA_fSD_Li256ELb0ELb1EEENS1_19SingleTileSchedulerILb0ELb0ELb0ELi128EEEEEEEEEvNT_6ParamsE$_ZN4cute3eso3ESOILb1ELb0EJNS_6LayoutINS_5tupleIJNS3_IJNS_1CILi8EEENS4_ILi1EEEEEEEEENS3_IJNS3_IJS6_NS4_ILi0EEEEEEEEEEENS_10ViewEngineINS_8smem_ptrIPN7cutlass10bfloat16_tEEEEEEEC2ERKSC_RKSJ_:
[----:B------:R-:W-:Y:S02]  /*9850*/  IADD3 R6, R6, -c[0x0][0x20], RZ ;  /* 0x8000080006067a10 */ /* 0x000fe40007ffe0ff */
[----:B------:R-:W-:-:S03]  /*9860*/  MOV R9, 0x0 ;  /* 0x0000000000097802 */ /* 0x000fc60000000f00 */
[----:B------:R1:W-:Y:S01]  /*9870*/  STL.64 [R6], R2 ;  /* 0x0000000206007387 */ /* 0x0003e20000100a00 */
[----:B------:R-:W-:Y:S05]  /*9880*/  RET.REL.NODEC R8 `(_ZN7cutlass13device_kernelIN5flash19enable_sm80_to_sm89INS1_16FlashAttnBwdSm80INS1_25CollectiveMainloopBwdSm80ILi2ELi2EN4cute5tupleIJNS5_1CILi128EEES8_NS7_ILi64EEEEEENS_10bfloat16_tEfNS_4arch4Sm80ELb0ELb1ELb1ELb0ELb1ELb0ELb0ELb0ELi2ELi4ELi4ELi4ELb0EEENS1_24CollectiveEpilogueBwdGQAISA_fSD_Li256ELb0ELb1EEENS1_19SingleTileSchedulerILb0ELb0ELb0ELi128EEEEEEEEEvNT_6ParamsE) ;  /* 0xffff677008007950 */ /* 0x000fea0003c3ffff */
        .type           $_ZN7cutlass13device_kernelIN5flash19enable_sm80_to_sm89INS1_16FlashAttnBwdSm80INS1_25CollectiveMainloopBwdSm80ILi2ELi2EN4cute5tupleIJNS5_1CILi128EEES8_NS7_ILi64EEEEEENS_10bfloat16_tEfNS_4arch4Sm80ELb0ELb1ELb1ELb0ELb1ELb0ELb0ELb0ELi2ELi4ELi4ELi4ELb0EEENS1_24CollectiveEpilogueBwdGQAISA_fSD_Li256ELb0ELb1EEENS1_19SingleTileSchedulerILb0ELb0ELb0ELi128EEEEEEEEEvNT_6ParamsE$_ZN4cute3eso3ESOILb1ELb0EJNS_6LayoutINS_5tupleIJNS3_IJNS_1CILi8EEENS4_ILi1EEEEEEEEENS3_IJNS3_IJS6_NS4_ILi0EEEEEEEEEEENS_10ViewEngineIPN7cutlass10bfloat16_tEEEEEC2ERKSC_RKSH_,@function
        .size           $_ZN7cutlass13device_kernelIN5flash19enable_sm80_to_sm89INS1_16FlashAttnBwdSm80INS1_25CollectiveMainloopBwdSm80ILi2ELi2EN4cute5tupleIJNS5_1CILi128EEES8_NS7_ILi64EEEEEENS_10bfloat16_tEfNS_4arch4Sm80ELb0ELb1ELb1ELb0ELb1ELb0ELb0ELb0ELi2ELi4ELi4ELi4ELb0EEENS1_24CollectiveEpilogueBwdGQAISA_fSD_Li256ELb0ELb1EEENS1_19SingleTileSchedulerILb0ELb0ELb0ELi128EEEEEEEEEvNT_6ParamsE$_ZN4cute3eso3ESOILb1ELb0EJNS_6LayoutINS_5tupleIJNS3_IJNS_1CILi8EEENS4_ILi1EEEEEEEEENS3_IJNS3_IJS6_NS4_ILi0EEEEEEEEEEENS_10ViewEngineIPN7cutlass10bfloat16_tEEEEEC2ERKSC_RKSH_,($_ZN7cutlass13device_kernelIN5flash19enable_sm80_to_sm89INS1_16FlashAttnBwdSm80INS1_25CollectiveMainloopBwdSm80ILi2ELi2EN4cute5tupleIJNS5_1CILi128EEES8_NS7_ILi64EEEEEENS_10bfloat16_tEfNS_4arch4Sm80ELb0ELb1ELb1ELb0ELb1ELb0ELb0ELb0ELi2ELi4ELi4ELi4ELb0EEENS1_24CollectiveEpilogueBwdGQAISA_fSD_Li256ELb0ELb1EEENS1_19SingleTileSchedulerILb0ELb0ELb0ELi128EEEEEEEEEvNT_6ParamsE$_ZN4cute3eso3ESOILb1ELb0EJNS_6LayoutINS_5tupleIJNS3_IJNS_1CILi8EEENS4_ILi1EEEEEEEEENS3_IJNS3_IJS6_NS4_ILi0EEEEEEEEEEEiEEC2ERKSC_RKi - $_ZN7cutlass13device_kernelIN5flash19enable_sm80_to_sm89INS1_16FlashAttnBwdSm80INS1_25CollectiveMainloopBwdSm80ILi2ELi2EN4cute5tupleIJNS5_1CILi128EEES8_NS7_ILi64EEEEEENS_10bfloat16_tEfNS_4arch4Sm80ELb0ELb1ELb1ELb0ELb1ELb0ELb0ELb0ELi2ELi4ELi4ELi4ELb0EEENS1_24CollectiveEpilogueBwdGQAISA_fSD_Li256ELb0ELb1EEENS1_19SingleTileSchedulerILb0ELb0ELb0ELi128EEEEEEEEEvNT_6ParamsE$_ZN4cute3eso3ESOILb1ELb0EJNS_6LayoutINS_5tupleIJNS3_IJNS_1CILi8EEENS4_ILi1EEEEEEEEENS3_IJNS3_IJS6_NS4_ILi0EEEEEEEEEEENS_10ViewEngineIPN7cutlass10bfloat16_tEEEEEC2ERKSC_RKSH_)
$_ZN7cutlass13device_kernelIN5flash19enable_sm80_to_sm89INS1_16FlashAttnBwdSm80INS1_25CollectiveMainloopBwdSm80ILi2ELi2EN4cute5tupleIJNS5_1CILi128EEES8_NS7_ILi64EEEEEENS_10bfloat16_tEfNS_4arch4Sm80ELb0ELb1ELb1ELb0ELb1ELb0ELb0ELb0ELi2ELi4ELi4ELi4ELb0EEENS1_24CollectiveEpilogueBwdGQAISA_fSD_Li256ELb0ELb1EEENS1_19SingleTileSchedulerILb0ELb0ELb0ELi128EEEEEEEEEvNT_6ParamsE$_ZN4cute3eso3ESOILb1ELb0EJNS_6LayoutINS_5tupleIJNS3_IJNS_1CILi8EEENS4_ILi1EEEEEEEEENS3_IJNS3_IJS6_NS4_ILi0EEEEEEEEEEENS_10ViewEngineIPN7cutlass10bfloat16_tEEEEEC2ERKSC_RKSH_:
[----:B------:R-:W-:Y:S01]  /*9890*/  IADD3 R2, R69, -c[0x0][0x20], RZ ;  /* 0x8000080045027a10 */ /* 0x000fe20007ffe0ff */
[----:B------:R-:W-:Y:S01]  /*98a0*/  IMAD.MOV.U32 R7, RZ, RZ, R3 ;  /* 0x000000ffff077224 */ /* 0x000fe200078e0003 */
[----:B------:R-:W-:-:S04]  /*98b0*/  MOV R5, 0x0 ;  /* 0x0000000000057802 */ /* 0x000fc80000000f00 */
[----:B------:R1:W-:Y:S01]  /*98c0*/  STL.64 [R2], R6 ;  /* 0x0000000602007387 */ /* 0x0003e20000100a00 */
[----:B------:R-:W-:Y:S05]  /*98d0*/  RET.REL.NODEC R4 `(_ZN7cutlass13device_kernelIN5flash19enable_sm80_to_sm89INS1_16FlashAttnBwdSm80INS1_25CollectiveMainloopBwdSm80ILi2ELi2EN4cute5tupleIJNS5_1CILi128EEES8_NS7_ILi64EEEEEENS_10bfloat16_tEfNS_4arch4Sm80ELb0ELb1ELb1ELb0ELb1ELb0ELb0ELb0ELi2ELi4ELi4ELi4ELb0EEENS1_24CollectiveEpilogueBwdGQAISA_fSD_Li256ELb0ELb1EEENS1_19SingleTileSchedulerILb0ELb0ELb0ELi128EEEEEEEEEvNT_6ParamsE) ;  /* 0xffff672004007950 */ /* 0x000fea0003c3ffff */
        .type           $_ZN7cutlass13device_kernelIN5flash19enable_sm80_to_sm89INS1_16FlashAttnBwdSm80INS1_25CollectiveMainloopBwdSm80ILi2ELi2EN4cute5tupleIJNS5_1CILi128EEES8_NS7_ILi64EEEEEENS_10bfloat16_tEfNS_4arch4Sm80ELb0ELb1ELb1ELb0ELb1ELb0ELb0ELb0ELi2ELi4ELi4ELi4ELb0EEENS1_24CollectiveEpilogueBwdGQAISA_fSD_Li256ELb0ELb1EEENS1_19SingleTileSchedulerILb0ELb0ELb0ELi128EEEEEEEEEvNT_6ParamsE$_ZN4cute3eso3ESOILb1ELb0EJNS_6LayoutINS_5tupleIJNS3_IJNS_1CILi8EEENS4_ILi1EEEEEEEEENS3_IJNS3_IJS6_NS4_ILi0EEEEEEEEEEEiEEC2ERKSC_RKi,@function
        .size           $_ZN7cutlass13device_kernelIN5flash19enable_sm80_to_sm89INS1_16FlashAttnBwdSm80INS1_25CollectiveMainloopBwdSm80ILi2ELi2EN4cute5tupleIJNS5_1CILi128EEES8_NS7_ILi64EEEEEENS_10bfloat16_tEfNS_4arch4Sm80ELb0ELb1ELb1ELb0ELb1ELb0ELb0ELb0ELi2ELi4ELi4ELi4ELb0EEENS1_24CollectiveEpilogueBwdGQAISA_fSD_Li256ELb0ELb1EEENS1_19SingleTileSchedulerILb0ELb0ELb0ELi128EEEEEEEEEvNT_6ParamsE$_ZN4cute3eso3ESOILb1ELb0EJNS_6LayoutINS_5tupleIJNS3_IJNS_1CILi8EEENS4_ILi1EEEEEEEEENS3_IJNS3_IJS6_NS4_ILi0EEEEEEEEEEEiEEC2ERKSC_RKi,($_ZN7cutlass13device_kernelIN5flash19enable_sm80_to_sm89INS1_16FlashAttnBwdSm80INS1_25CollectiveMainloopBwdSm80ILi2ELi2EN4cute5tupleIJNS5_1CILi128EEES8_NS7_ILi64EEEEEENS_10bfloat16_tEfNS_4arch4Sm80ELb0ELb1ELb1ELb0ELb1ELb0ELb0ELb0ELi2ELi4ELi4ELi4ELb0EEENS1_24CollectiveEpilogueBwdGQAISA_fSD_Li256ELb0ELb1EEENS1_19SingleTileSchedulerILb0ELb0ELb0ELi128EEEEEEEEEvNT_6ParamsE$_ZN4cute3eso3ESOILb1ELb0EJNS_6LayoutINS_5tupleIJNS3_IJNS_1CILi8EEENS4_ILi1EEEEEEEEENS3_IJNS3_IJS6_NS4_ILi0EEEEEEEEEEElEEC2ERKSC_RKl - $_ZN7cutlass13device_kernelIN5flash19enable_sm80_to_sm89INS1_16FlashAttnBwdSm80INS1_25CollectiveMainloopBwdSm80ILi2ELi2EN4cute5tupleIJNS5_1CILi128EEES8_NS7_ILi64EEEEEENS_10bfloat16_tEfNS_4arch4Sm80ELb0ELb1ELb1ELb0ELb1ELb0ELb0ELb0ELi2ELi4ELi4ELi4ELb0EEENS1_24CollectiveEpilogueBwdGQAISA_fSD_Li256ELb0ELb1EEENS1_19SingleTileSchedulerILb0ELb0ELb0ELi128EEEEEEEEEvNT_6ParamsE$_ZN4cute3eso3ESOILb1ELb0EJNS_6LayoutINS_5tupleIJNS3_IJNS_1CILi8EEENS4_ILi1EEEEEEEEENS3_IJNS3_IJS6_NS4_ILi0EEEEEEEEEEEiEEC2ERKSC_RKi)
$_ZN7cutlass13device_kernelIN5flash19enable_sm80_to_sm89INS1_16FlashAttnBwdSm80INS1_25CollectiveMainloopBwdSm80ILi2ELi2EN4cute5tupleIJNS5_1CILi128EEES8_NS7_ILi64EEEEEENS_10bfloat16_tEfNS_4arch4Sm80ELb0ELb1ELb1ELb0ELb1ELb0ELb0ELb0ELi2ELi4ELi4ELi4ELb0EEENS1_24CollectiveEpilogueBwdGQAISA_fSD_Li256ELb0ELb1EEENS1_19SingleTileSchedulerILb0ELb0ELb0ELi128EEEEEEEEEvNT_6ParamsE$_ZN4cute3eso3ESOILb1ELb0EJNS_6LayoutINS_5tupleIJNS3_IJNS_1CILi8EEENS4_ILi1EEEEEEEEENS3_IJNS3_IJS6_NS4_ILi0EEEEEEEEEEEiEEC2ERKSC_RKi:
[----:B------:R-:W-:Y:S01]  /*98e0*/  IADD3 R2, R2, -c[0x0][0x20], RZ ;  /* 0x8000080002027a10 */ /* 0x000fe20007ffe0ff */
[----:B------:R-:W-:Y:S01]  /*98f0*/  IMAD.MOV.U32 R10, RZ, RZ, R6 ;  /* 0x000000ffff0a7224 */ /* 0x000fe200078e0006 */
[----:B------:R-:W-:-:S03]  /*9900*/  MOV R11, 0x0 ;  /* 0x00000000000b7802 */ /* 0x000fc60000000f00 */
[----:B------:R1:W-:Y:S01]  /*9910*/  STL [R2], R3 ;  /* 0x0000000302007387 */ /* 0x0003e20000100800 */
[----:B------:R-:W-:Y:S05]  /*9920*/  RET.REL.NODEC R10 `(_ZN7cutlass13device_kernelIN5flash19enable_sm80_to_sm89INS1_16FlashAttnBwdSm80INS1_25CollectiveMainloopBwdSm80ILi2ELi2EN4cute5tupleIJNS5_1CILi128EEES8_NS7_ILi64EEEEEENS_10bfloat16_tEfNS_4arch4Sm80ELb0ELb1ELb1ELb0ELb1ELb0ELb0ELb0ELi2ELi4ELi4ELi4ELb0EEENS1_24CollectiveEpilogueBwdGQAISA_fSD_Li256ELb0ELb1EEENS1_19SingleTileSchedulerILb0ELb0ELb0ELi128EEEEEEEEEvNT_6ParamsE) ;  /* 0xffff66d00a007950 */ /* 0x000fea0003c3ffff */
        .type           $_ZN7cutlass13device_kernelIN5flash19enable_sm80_to_sm89INS1_16FlashAttnBwdSm80INS1_25CollectiveMainloopBwdSm80ILi2ELi2EN4cute5tupleIJNS5_1CILi128EEES8_NS7_ILi64EEEEEENS_10bfloat16_tEfNS_4arch4Sm80ELb0ELb1ELb1ELb0ELb1ELb0ELb0ELb0ELi2ELi4ELi4ELi4ELb0EEENS1_24CollectiveEpilogueBwdGQAISA_fSD_Li256ELb0ELb1EEENS1_19SingleTileSchedulerILb0ELb0ELb0ELi128EEEEEEEEEvNT_6ParamsE$_ZN4cute3eso3ESOILb1ELb0EJNS_6LayoutINS_5tupleIJNS3_IJNS_1CILi8EEENS4_ILi1EEEEEEEEENS3_IJNS3_IJS6_NS4_ILi0EEEEEEEEEEElEEC2ERKSC_RKl,@function
        .size           $_ZN7cutlass13device_kernelIN5flash19enable_sm80_to_sm89INS1_16FlashAttnBwdSm80INS1_25CollectiveMainloopBwdSm80ILi2ELi2EN4cute5tupleIJNS5_1CILi128EEES8_NS7_ILi64EEEEEENS_10bfloat16_tEfNS_4arch4Sm80ELb0ELb1ELb1ELb0ELb1ELb0ELb0ELb0ELi2ELi4ELi4ELi4ELb0EEENS1_24CollectiveEpilogueBwdGQAISA_fSD_Li256ELb0ELb1EEENS1_19SingleTileSchedulerILb0ELb0ELb0ELi128EEEEEEEEEvNT_6ParamsE$_ZN4cute3eso3ESOILb1ELb0EJNS_6LayoutINS_5tupleIJNS3_IJNS_1CILi8EEENS4_ILi1EEEEEEEEENS3_IJNS3_IJS6_NS4_ILi0EEEEEEEEEEElEEC2ERKSC_RKl,($_ZN7cutlass13device_kernelIN5flash19enable_sm80_to_sm89INS1_16FlashAttnBwdSm80INS1_25CollectiveMainloopBwdSm80ILi2ELi2EN4cute5tupleIJNS5_1CILi128EEES8_NS7_ILi64EEEEEENS_10bfloat16_tEfNS_4arch4Sm80ELb0ELb1ELb1ELb0ELb1ELb0ELb0ELb0ELi2ELi4ELi4ELi4ELb0EEENS1_24CollectiveEpilogueBwdGQAISA_fSD_Li256ELb0ELb1EEENS1_19SingleTileSchedulerILb0ELb0ELb0ELi128EEEEEEEEEvNT_6ParamsE$_ZN4cute3eso3ESOILb1ELb0EJNS_6LayoutINS_5tupleIJNS3_IJNS_1CILi8EEENS4_ILi1EEEEEENS3_IJNS4_ILi2EEEEEEEEENS3_IJNS3_IJS6_NS4_ILi0EEEEEENS3_IJNS4_ILi4096EEEEEEEEEEENS_10ViewEngineINS_8smem_ptrIPN7cutlass10bfloat16_tEEEEEEEC2ERKSG_RKSN_ - $_ZN7cutlass13device_kernelIN5flash19enable_sm80_to_sm89INS1_16FlashAttnBwdSm80INS1_25CollectiveMainloopBwdSm80ILi2ELi2EN4cute5tupleIJNS5_1CILi128EEES8_NS7_ILi64EEEEEENS_10bfloat16_tEfNS_4arch4Sm80ELb0ELb1ELb1ELb0ELb1ELb0ELb0ELb0ELi2ELi4ELi4ELi4ELb0EEENS1_24CollectiveEpilogueBwdGQAISA_fSD_Li256ELb0ELb1EEENS1_19SingleTileSchedulerILb0ELb0ELb0ELi128EEEEEEEEEvNT_6ParamsE$_ZN4cute3eso3ESOILb1ELb0EJNS_6LayoutINS_5tupleIJNS3_IJNS_1CILi8EEENS4_ILi1EEEEEEEEENS3_IJNS3_IJS6_NS4_ILi0EEEEEEEEEEElEEC2ERKSC_RKl)
$_ZN7cutlass13device_kernelIN5flash19enable_sm80_to_sm89INS1_16FlashAttnBwdSm80INS1_25CollectiveMainloopBwdSm80ILi2ELi2EN4cute5tupleIJNS5_1CILi128EEES8_NS7_ILi64EEEEEENS_10bfloat16_tEfNS_4arch4Sm80ELb0ELb1ELb1ELb0ELb1ELb0ELb0ELb0ELi2ELi4ELi4ELi4ELb0EEENS1_24CollectiveEpilogueBwdGQAISA_fSD_Li256ELb0ELb1EEENS1_19SingleTileSchedulerILb0ELb0ELb0ELi128EEEEEEEEEvNT_6ParamsE$_ZN4cute3eso3ESOILb1ELb0EJNS_6LayoutINS_5tupleIJNS3_IJNS_1CILi8EEENS4_ILi1EEEEEEEEENS3_IJNS3_IJS6_NS4_ILi0EEEEEEEEEEElEEC2ERKSC_RKl:
[----:B------:R-:W-:Y:S01]  /*9930*/  IADD3 R2, R83, -c[0x0][0x20], RZ ;  /* 0x8000080053027a10 */ /* 0x000fe20007ffe0ff */
[----:B------:R-:W-:Y:S01]  /*9940*/  IMAD.MOV.U32 R8, RZ, RZ, R6 ;  /* 0x000000ffff087224 */ /* 0x000fe200078e0006 */
[----:B------:R-:W-:Y:S01]  /*9950*/  MOV R9, R3 ;  /* 0x0000000300097202 */ /* 0x000fe20000000f00 */
[----:B------:R-:W-:-:S04]  /*9960*/  IMAD.MOV.U32 R5, RZ, RZ, 0x0 ;  /* 0x00000000ff057424 */ /* 0x000fc800078e00ff */
[----:B------:R1:W-:Y:S01]  /*9970*/  STL.64 [R2], R8 ;  /* 0x0000000802007387 */ /* 0x0003e20000100a00 */
[----:B------:R-:W-:Y:S05]  /*9980*/  RET.REL.NODEC R4 `(_ZN7cutlass13device_kernelIN5flash19enable_sm80_to_sm89INS1_16FlashAttnBwdSm80INS1_25CollectiveMainloopBwdSm80ILi2ELi2EN4cute5tupleIJNS5_1CILi128EEES8_NS7_ILi64EEEEEENS_10bfloat16_tEfNS_4arch4Sm80ELb0ELb1ELb1ELb0ELb1ELb0ELb0ELb0ELi2ELi4ELi4ELi4ELb0EEENS1_24CollectiveEpilogueBwdGQAISA_fSD_Li256ELb0ELb1EEENS1_19SingleTileSchedulerILb0ELb0ELb0ELi128EEEEEEEEEvNT_6ParamsE) ;  /* 0xffff667004007950 */ /* 0x000fea0003c3ffff */
        .type           $_ZN7cutlass13device_kernelIN5flash19enable_sm80_to_sm89INS1_16FlashAttnBwdSm80INS1_25CollectiveMainloopBwdSm80ILi2ELi2EN4cute5tupleIJNS5_1CILi128EEES8_NS7_ILi64EEEEEENS_10bfloat16_tEfNS_4arch4Sm80ELb0ELb1ELb1ELb0ELb1ELb0ELb0ELb0ELi2ELi4ELi4ELi4ELb0EEENS1_24CollectiveEpilogueBwdGQAISA_fSD_Li256ELb0ELb1EEENS1_19SingleTileSchedulerILb0ELb0ELb0ELi128EEEEEEEEEvNT_6ParamsE$_ZN4cute3eso3ESOILb1ELb0EJNS_6LayoutINS_5tupleIJNS3_IJNS_1CILi8EEENS4_ILi1EEEEEENS3_IJNS4_ILi2EEEEEEEEENS3_IJNS3_IJS6_NS4_ILi0EEEEEENS3_IJNS4_ILi4096EEEEEEEEEEENS_10ViewEngineINS_8smem_ptrIPN7cutlass10bfloat16_tEEEEEEEC2ERKSG_RKSN_,@function
        .size           $_ZN7cutlass13device_kernelIN5flash19enable_sm80_to_sm89INS1_16FlashAttnBwdSm80INS1_25CollectiveMainloopBwdSm80ILi2ELi2EN4cute5tupleIJNS5_1CILi128EEES8_NS7_ILi64EEEEEENS_10bfloat16_tEfNS_4arch4Sm80ELb0ELb1ELb1ELb0ELb1ELb0ELb0ELb0ELi2ELi4ELi4ELi4ELb0EEENS1_24CollectiveEpilogueBwdGQAISA_fSD_Li256ELb0ELb1EEENS1_19SingleTileSchedulerILb0ELb0ELb0ELi128EEEEEEEEEvNT_6ParamsE$_ZN4cute3eso3ESOILb1ELb0EJNS_6LayoutINS_5tupleIJNS3_IJNS_1CILi8EEENS4_ILi1EEEEEENS3_IJNS4_ILi2EEEEEEEEENS3_IJNS3_IJS6_NS4_ILi0EEEEEENS3_IJNS4_ILi4096EEEEEEEEEEENS_10ViewEngineINS_8smem_ptrIPN7cutlass10bfloat16_tEEEEEEEC2ERKSG_RKSN_,($_ZN7cutlass13device_kernelIN5flash19enable_sm80_to_sm89INS1_16FlashAttnBwdSm80INS1_25CollectiveMainloopBwdSm80ILi2ELi2EN4cute5tupleIJNS5_1CILi128EEES8_NS7_ILi64EEEEEENS_10bfloat16_tEfNS_4arch4Sm80ELb0ELb1ELb1ELb0ELb1ELb0ELb0ELb0ELi2ELi4ELi4ELi4ELb0EEENS1_24CollectiveEpilogueBwdGQAISA_fSD_Li256ELb0ELb1EEENS1_19SingleTileSchedulerILb0ELb0ELb0ELi128EEEEEEEEEvNT_6ParamsE$_ZN4cute3eso3ESOILb1ELb0EJNS_6LayoutINS_5tupleIJNS3_IJNS_1CILi8EEENS4_ILi1EEEEEENS3_IJNS4_ILi2EEEEEEEEENS3_IJNS3_IJS6_NS4_ILi0EEEEEENS3_IJNS4_ILi64EEEEEEEEEEENS_10ViewEngineIPN7cutlass10bfloat16_tEEEEEC2ERKSG_RKSL_ - $_ZN7cutlass13device_kernelIN5flash19enable_sm80_to_sm89INS1_16FlashAttnBwdSm80INS1_25CollectiveMainloopBwdSm80ILi2ELi2EN4cute5tupleIJNS5_1CILi128EEES8_NS7_ILi64EEEEEENS_10bfloat16_tEfNS_4arch4Sm80ELb0ELb1ELb1ELb0ELb1ELb0ELb0ELb0ELi2ELi4ELi4ELi4ELb0EEENS1_24CollectiveEpilogueBwdGQAISA_fSD_Li256ELb0ELb1EEENS1_19SingleTileSchedulerILb0ELb0ELb0ELi128EEEEEEEEEvNT_6ParamsE$_ZN4cute3eso3ESOILb1ELb0EJNS_6LayoutINS_5tupleIJNS3_IJNS_1CILi8EEENS4_ILi1EEEEEENS3_IJNS4_ILi2EEEEEEEEENS3_IJNS3_IJS6_NS4_ILi0EEEEEENS3_IJNS4_ILi4096EEEEEEEEEEENS_10ViewEngineINS_8smem_ptrIPN7cutlass10bfloat16_tEEEEEEEC2ERKSG_RKSN_)
$_ZN7cutlass13device_kernelIN5flash19enable_sm80_to_sm89INS1_16FlashAttnBwdSm80INS1_25CollectiveMainloopBwdSm80ILi2ELi2EN4cute5tupleIJNS5_1CILi128EEES8_NS7_ILi64EEEEEENS_10bfloat16_tEfNS_4arch4Sm80ELb0ELb1ELb1ELb0ELb1ELb0ELb0ELb0ELi2ELi4ELi4ELi4ELb0EEENS1_24CollectiveEpilogueBwdGQAISA_fSD_Li256ELb0ELb1EEENS1_19SingleTileSchedulerILb0ELb0ELb0ELi128EEEEEEEEEvNT_6ParamsE$_ZN4cute3eso3ESOILb1ELb0EJNS_6LayoutINS_5tupleIJNS3_IJNS_1CILi8EEENS4_ILi1EEEEEENS3_IJNS4_ILi2EEEEEEEEENS3_IJNS3_IJS6_NS4_ILi0EEEEEENS3_IJNS4_ILi4096EEEEEEEEEEENS_10ViewEngineINS_8smem_ptrIPN7cutlass10bfloat16_tEEEEEEEC2ERKSG_RKSN_:
[----:B------:R-:W-:Y:S01]  /*9990*/  IADD3 R5, R69, -c[0x0][0x20], RZ ;  /* 0x8000080045057a10 */ /* 0x000fe20007ffe0ff */
[----:B------:R-:W-:Y:S01]  /*99a0*/  IMAD.MOV.U32 R8, RZ, RZ, R4 ;  /* 0x000000ffff087224 */ /* 0x000fe200078e0004 */
[----:B------:R-:W-:Y:S01]  /*99b0*/  MOV R9, R7 ;  /* 0x0000000700097202 */ /* 0x000fe20000000f00 */
[----:B------:R-:W-:-:S04]  /*99c0*/  IMAD.MOV.U32 R7, RZ, RZ, 0x0 ;  /* 0x00000000ff077424 */ /* 0x000fc800078e00ff */
[----:B------:R1:W-:Y:S01]  /*99d0*/  STL.64 [R5], R8 ;  /* 0x0000000805007387 */ /* 0x0003e20000100a00 */
[----:B------:R-:W-:Y:S05]  /*99e0*/  RET.REL.NODEC R6 `(_ZN7cutlass13device_kernelIN5flash19enable_sm80_to_sm89INS1_16FlashAttnBwdSm80INS1_25CollectiveMainloopBwdSm80ILi2ELi2EN4cute5tupleIJNS5_1CILi128EEES8_NS7_ILi64EEEEEENS_10bfloat16_tEfNS_4arch4Sm80ELb0ELb1ELb1ELb0ELb1ELb0ELb0ELb0ELi2ELi4ELi4ELi4ELb0EEENS1_24CollectiveEpilogueBwdGQAISA_fSD_Li256ELb0ELb1EEENS1_19SingleTileSchedulerILb0ELb0ELb0ELi128EEEEEEEEEvNT_6ParamsE) ;  /* 0xffff661006007950 */ /* 0x000fea0003c3ffff */
        .type           $_ZN7cutlass13device_kernelIN5flash19enable_sm80_to_sm89INS1_16FlashAttnBwdSm80INS1_25CollectiveMainloopBwdSm80ILi2ELi2EN4cute5tupleIJNS5_1CILi128EEES8_NS7_ILi64EEEEEENS_10bfloat16_tEfNS_4arch4Sm80ELb0ELb1ELb1ELb0ELb1ELb0ELb0ELb0ELi2ELi4ELi4ELi4ELb0EEENS1_24CollectiveEpilogueBwdGQAISA_fSD_Li256ELb0ELb1EEENS1_19SingleTileSchedulerILb0ELb0ELb0ELi128EEEEEEEEEvNT_6ParamsE$_ZN4cute3eso3ESOILb1ELb0EJNS_6LayoutINS_5tupleIJNS3_IJNS_1CILi8EEENS4_ILi1EEEEEENS3_IJNS4_ILi2EEEEEEEEENS3_IJNS3_IJS6_NS4_ILi0EEEEEENS3_IJNS4_ILi64EEEEEEEEEEENS_10ViewEngineIPN7cutlass10bfloat16_tEEEEEC2ERKSG_RKSL_,@function
        .size           $_ZN7cutlass13device_kernelIN5flash19enable_sm80_to_sm89INS1_16FlashAttnBwdSm80INS1_25CollectiveMainloopBwdSm80ILi2ELi2EN4cute5tupleIJNS5_1CILi128EEES8_NS7_ILi64EEEEEENS_10bfloat16_tEfNS_4arch4Sm80ELb0ELb1ELb1ELb0ELb1ELb0ELb0ELb0ELi2ELi4ELi4ELi4ELb0EEENS1_24CollectiveEpilogueBwdGQAISA_fSD_Li256ELb0ELb1EEENS1_19SingleTileSchedulerILb0ELb0ELb0ELi128EEEEEEEEEvNT_6ParamsE$_ZN4cute3eso3ESOILb1ELb0EJNS_6LayoutINS_5tupleIJNS3_IJNS_1CILi8EEENS4_ILi1EEEEEENS3_IJNS4_ILi2EEEEEEEEENS3_IJNS3_IJS6_NS4_ILi0EEEEEENS3_IJNS4_ILi64EEEEEEEEEEENS_10ViewEngineIPN7cutlass10bfloat16_tEEEEEC2ERKSG_RKSL_,($_ZN7cutlass13device_kernelIN5flash19enable_sm80_to_sm89INS1_16FlashAttnBwdSm80INS1_25CollectiveMainloopBwdSm80ILi2ELi2EN4cute5tupleIJNS5_1CILi128EEES8_NS7_ILi64EEEEEENS_10bfloat16_tEfNS_4arch4Sm80ELb0ELb1ELb1ELb0ELb1ELb0ELb0ELb0ELi2ELi4ELi4ELi4ELb0EEENS1_24CollectiveEpilogueBwdGQAISA_fSD_Li256ELb0ELb1EEENS1_19SingleTileSchedulerILb0ELb0ELb0ELi128EEEEEEEEEvNT_6ParamsE$_ZN4cute3eso3ESOILb1ELb0EJNS_6LayoutINS_5tupleIJNS3_IJNS_1CILi8EEENS4_ILi1EEEEEENS3_IJNS4_ILi2EEEEEEEEENS3_IJNS3_IJS6_NS4_ILi0EEEEEENS3_IJNS4_ILi8192EEEEEEEEEEENS_10ViewEngineINS_8smem_ptrIPN7cutlass10bfloat16_tEEEEEEEC2ERKSG_RKSN_ - $_ZN7cutlass13device_kernelIN5flash19enable_sm80_to_sm89INS1_16FlashAttnBwdSm80INS1_25CollectiveMainloopBwdSm80ILi2ELi2EN4cute5tupleIJNS5_1CILi128EEES8_NS7_ILi64EEEEEENS_10bfloat16_tEfNS_4arch4Sm80ELb0ELb1ELb1ELb0ELb1ELb0ELb0ELb0ELi2ELi4ELi4ELi4ELb0EEENS1_24CollectiveEpilogueBwdGQAISA_fSD_Li256ELb0ELb1EEENS1_19SingleTileSchedulerILb0ELb0ELb0ELi128EEEEEEEEEvNT_6ParamsE$_ZN4cute3eso3ESOILb1ELb0EJNS_6LayoutINS_5tupleIJNS3_IJNS_1CILi8EEENS4_ILi1EEEEEENS3_IJNS4_ILi2EEEEEEEEENS3_IJNS3_IJS6_NS4_ILi0EEEEEENS3_IJNS4_ILi64EEEEEEEEEEENS_10ViewEngineIPN7cutlass10bfloat16_tEEEEEC2ERKSG_RKSL_)
$_ZN7cutlass13device_kernelIN5flash19enable_sm80_to_sm89INS1_16FlashAttnBwdSm80INS1_25CollectiveMainloopBwdSm80ILi2ELi2EN4cute5tupleIJNS5_1CILi128EEES8_NS7_ILi64EEEEEENS_10bfloat16_tEfNS_4arch4Sm80ELb0ELb1ELb1ELb0ELb1ELb0ELb0ELb0ELi2ELi4ELi4ELi4ELb0EEENS1_24CollectiveEpilogueBwdGQAISA_fSD_Li256ELb0ELb1EEENS1_19SingleTileSchedulerILb0ELb0ELb0ELi128EEEEEEEEEvNT_6ParamsE$_ZN4cute3eso3ESOILb1ELb0EJNS_6LayoutINS_5tupleIJNS3_IJNS_1CILi8EEENS4_ILi1EEEEEENS3_IJNS4_ILi2EEEEEEEEENS3_IJNS3_IJS6_NS4_ILi0EEEEEENS3_IJNS4_ILi64EEEEEEEEEEENS_10ViewEngineIPN7cutlass10bfloat16_tEEEEEC2ERKSG_RKSL_:
[----:B------:R-:W-:Y:S01]  /*99f0*/  IADD3 R2, R25, -c[0x0][0x20], RZ ;  /* 0x8000080019027a10 */ /* 0x000fe20007ffe0ff */
[----:B------:R-:W-:Y:S01]  /*9a00*/  IMAD.MOV.U32 R9, RZ, RZ, R3 ;  /* 0x000000ffff097224 */ /* 0x000fe200078e0003 */
[----:B------:R-:W-:-:S04]  /*9a10*/  MOV R7, 0x0 ;  /* 0x0000000000077802 */ /* 0x000fc80000000f00 */
[----:B------:R1:W-:Y:S01]  /*9a20*/  STL.64 [R2], R8 ;  /* 0x0000000802007387 */ /* 0x0003e20000100a00 */
[----:B------:R-:W-:Y:S05]  /*9a30*/  RET.REL.NODEC R6 `(_ZN7cutlass13device_kernelIN5flash19enable_sm80_to_sm89INS1_16FlashAttnBwdSm80INS1_25CollectiveMainloopBwdSm80ILi2ELi2EN4cute5tupleIJNS5_1CILi128EEES8_NS7_ILi64EEEEEENS_10bfloat16_tEfNS_4arch4Sm80ELb0ELb1ELb1ELb0ELb1ELb0ELb0ELb0ELi2ELi4ELi4ELi4ELb0EEENS1_24CollectiveEpilogueBwdGQAISA_fSD_Li256ELb0ELb1EEENS1_19SingleTileSchedulerILb0ELb0ELb0ELi128EEEEEEEEEvNT_6ParamsE) ;  /* 0xffff65c006007950 */ /* 0x000fea0003c3ffff */
        .type           $_ZN7cutlass13device_kernelIN5flash19enable_sm80_to_sm89INS1_16FlashAttnBwdSm80INS1_25CollectiveMainloopBwdSm80ILi2ELi2EN4cute5tupleIJNS5_1CILi128EEES8_NS7_ILi64EEEEEENS_10bfloat16_tEfNS_4arch4Sm80ELb0ELb1ELb1ELb0ELb1ELb0ELb0ELb0ELi2ELi4ELi4ELi4ELb0EEENS1_24CollectiveEpilogueBwdGQAISA_fSD_Li256ELb0ELb1EEENS1_19SingleTileSchedulerILb0ELb0ELb0ELi128EEEEEEEEEvNT_6ParamsE$_ZN4cute3eso3ESOILb1ELb0EJNS_6LayoutINS_5tupleIJNS3_IJNS_1CILi8EEENS4_ILi1EEEEEENS3_IJNS4_ILi2EEEEEEEEENS3_IJNS3_IJS6_NS4_ILi0EEEEEENS3_IJNS4_ILi8192EEEEEEEEEEENS_10ViewEngineINS_8smem_ptrIPN7cutlass10bfloat16_tEEEEEEEC2ERKSG_RKSN_,@function
        .size           $_ZN7cutlass13device_kernelIN5flash19enable_sm80_to_sm89INS1_16FlashAttnBwdSm80INS1_25CollectiveMainloopBwdSm80ILi2ELi2EN4cute5tupleIJNS5_1CILi128EEES8_NS7_ILi64EEEEEENS_10bfloat16_tEfNS_4arch4Sm80ELb0ELb1ELb1ELb0ELb1ELb0ELb0ELb0ELi2ELi4ELi4ELi4ELb0EEENS1_24CollectiveEpilogueBwdGQAISA_fSD_Li256ELb0ELb1EEENS1_19SingleTileSchedulerILb0ELb0ELb0ELi128EEEEEEEEEvNT_6ParamsE$_ZN4cute3eso3ESOILb1ELb0EJNS_6LayoutINS_5tupleIJNS3_IJNS_1CILi8EEENS4_ILi1EEEEEENS3_IJNS4_ILi2EEEEEEEEENS3_IJNS3_IJS6_NS4_ILi0EEEEEENS3_IJNS4_ILi8192EEEEEEEEEEENS_10ViewEngineINS_8smem_ptrIPN7cutlass10bfloat16_tEEEEEEEC2ERKSG_RKSN_,($_ZN7cutlass13device_kernelIN5flash19enable_sm80_to_sm89INS1_16FlashAttnBwdSm80INS1_25CollectiveMainloopBwdSm80ILi2ELi2EN4cute5tupleIJNS5_1CILi128EEES8_NS7_ILi64EEEEEENS_10bfloat16_tEfNS_4arch4Sm80ELb0ELb1ELb1ELb0ELb1ELb0ELb0ELb0ELi2ELi4ELi4ELi4ELb0EEENS1_24CollectiveEpilogueBwdGQAISA_fSD_Li256ELb0ELb1EEENS1_19SingleTileSchedulerILb0ELb0ELb0ELi128EEEEEEEEEvNT_6ParamsE$_ZN4cute3eso3ESOILb1ELb0EJNS_6LayoutINS_5tupleIJNS3_IJNS_1CILi8EEENS4_ILi1EEEEEENS3_IJNS4_ILi2EEEEEEEEENS3_IJNS3_IJS6_NS4_ILi0EEEEEENS3_IJS5_EEEEEEEENS_10ViewEngineIPN7cutlass10bfloat16_tEEEEEC2ERKSF_RKSK_ - $_ZN7cutlass13device_kernelIN5flash19enable_sm80_to_sm89INS1_16FlashAttnBwdSm80INS1_25CollectiveMainloopBwdSm80ILi2ELi2EN4cute5tupleIJNS5_1CILi128EEES8_NS7_ILi64EEEEEENS_10bfloat16_tEfNS_4arch4Sm80ELb0ELb1ELb1ELb0ELb1ELb0ELb0ELb0ELi2ELi4ELi4ELi4ELb0EEENS1_24CollectiveEpilogueBwdGQAISA_fSD_Li256ELb0ELb1EEENS1_19SingleTileSchedulerILb0ELb0ELb0ELi128EEEEEEEEEvNT_6ParamsE$_ZN4cute3eso3ESOILb1ELb0EJNS_6LayoutINS_5tupleIJNS3_IJNS_1CILi8EEENS4_ILi1EEEEEENS3_IJNS4_ILi2EEEEEEEEENS3_IJNS3_IJS6_NS4_ILi0EEEEEENS3_IJNS4_ILi8192EEEEEEEEEEENS_10ViewEngineINS_8smem_ptrIPN7cutlass10bfloat16_tEEEEEEEC2ERKSG_RKSN_)
$_ZN7cutlass13device_kernelIN5flash19enable_sm80_to_sm89INS1_16FlashAttnBwdSm80INS1_25CollectiveMainloopBwdSm80ILi2ELi2EN4cute5tupleIJNS5_1CILi128EEES8_NS7_ILi64EEEEEENS_10bfloat16_tEfNS_4arch4Sm80ELb0ELb1ELb1ELb0ELb1ELb0ELb0ELb0ELi2ELi4ELi4ELi4ELb0EEENS1_24CollectiveEpilogueBwdGQAISA_fSD_Li256ELb0ELb1EEENS1_19SingleTileSchedulerILb0ELb0ELb0ELi128EEEEEEEEEvNT_6ParamsE$_ZN4cute3eso3ESOILb1ELb0EJNS_6LayoutINS_5tupleIJNS3_IJNS_1CILi8EEENS4_ILi1EEEEEENS3_IJNS4_ILi2EEEEEEEEENS3_IJNS3_IJS6_NS4_ILi0EEEEEENS3_IJNS4_ILi8192EEEEEEEEEEENS_10ViewEngineINS_8smem_ptrIPN7cutlass10bfloat16_tEEEEEEEC2ERKSG_RKSN_:
[----:B------:R-:W-:Y:S01]  /*9a40*/  IADD3 R5, R25, -c[0x0][0x20], RZ ;  /* 0x8000080019057a10 */ /* 0x000fe20007ffe0ff */
[----:B------:R-:W-:Y:S01]  /*9a50*/  IMAD.MOV.U32 R8, RZ, RZ, R4 ;  /* 0x000000ffff087224 */ /* 0x000fe200078e0004 */
[----:B------:R-:W-:Y:S01]  /*9a60*/  MOV R9, R7 ;  /* 0x0000000700097202 */ /* 0x000fe20000000f00 */
[----:B------:R-:W-:-:S04]  /*9a70*/  IMAD.MOV.U32 R7, RZ, RZ, 0x0 ;  /* 0x00000000ff077424 */ /* 0x000fc800078e00ff */
[----:B------:R1:W-:Y:S01]  /*9a80*/  STL.64 [R5], R8 ;  /* 0x0000000805007387 */ /* 0x0003e20000100a00 */
[----:B------:R-:W-:Y:S05]  /*9a90*/  RET.REL.NODEC R6 `(_ZN7cutlass13device_kernelIN5flash19enable_sm80_to_sm89INS1_16FlashAttnBwdSm80INS1_25CollectiveMainloopBwdSm80ILi2ELi2EN4cute5tupleIJNS5_1CILi128EEES8_NS7_ILi64EEEEEENS_10bfloat16_tEfNS_4arch4Sm80ELb0ELb1ELb1ELb0ELb1ELb0ELb0ELb0ELi2ELi4ELi4ELi4ELb0EEENS1_24CollectiveEpilogueBwdGQAISA_fSD_Li256ELb0ELb1EEENS1_19SingleTileSchedulerILb0ELb0ELb0ELi128EEEEEEEEEvNT_6ParamsE) ;  /* 0xffff656006007950 */ /* 0x000fea0003c3ffff */
        .type           $_ZN7cutlass13device_kernelIN5flash19enable_sm80_to_sm89INS1_16FlashAttnBwdSm80INS1_25CollectiveMainloopBwdSm80ILi2ELi2EN4cute5tupleIJNS5_1CILi128EEES8_NS7_ILi64EEEEEENS_10bfloat16_tEfNS_4arch4Sm80ELb0ELb1ELb1ELb0ELb1ELb0ELb0ELb0ELi2ELi4ELi4ELi4ELb0EEENS1_24CollectiveEpilogueBwdGQAISA_fSD_Li256ELb0ELb1EEENS1_19SingleTileSchedulerILb0ELb0ELb0ELi128EEEEEEEEEvNT_6ParamsE$_ZN4cute3eso3ESOILb1ELb0EJNS_6LayoutINS_5tupleIJNS3_IJNS_1CILi8EEENS4_ILi1EEEEEENS3_IJNS4_ILi2EEEEEEEEENS3_IJNS3_IJS6_NS4_ILi0EEEEEENS3_IJS5_EEEEEEEENS_10ViewEngineIPN7cutlass10bfloat16_tEEEEEC2ERKSF_RKSK_,@function
        .size           $_ZN7cutlass13device_kernelIN5flash19enable_sm80_to_sm89INS1_16FlashAttnBwdSm80INS1_25CollectiveMainloopBwdSm80ILi2ELi2EN4cute5tupleIJNS5_1CILi128EEES8_NS7_ILi64EEEEEENS_10bfloat16_tEfNS_4arch4Sm80ELb0ELb1ELb1ELb0ELb1ELb0ELb0ELb0ELi2ELi4ELi4ELi4ELb0EEENS1_24CollectiveEpilogueBwdGQAISA_fSD_Li256ELb0ELb1EEENS1_19SingleTileSchedulerILb0ELb0ELb0ELi128EEEEEEEEEvNT_6ParamsE$_ZN4cute3eso3ESOILb1ELb0EJNS_6LayoutINS_5tupleIJNS3_IJNS_1CILi8EEENS4_ILi1EEEEEENS3_IJNS4_ILi2EEEEEEEEENS3_IJNS3_IJS6_NS4_ILi0EEEEEENS3_IJS5_EEEEEEEENS_10ViewEngineIPN7cutlass10bfloat16_tEEEEEC2ERKSF_RKSK_,($_ZN7cutlass13device_kernelIN5flash19enable_sm80_to_sm89INS1_16FlashAttnBwdSm80INS1_25CollectiveMainloopBwdSm80ILi2ELi2EN4cute5tupleIJNS5_1CILi128EEES8_NS7_ILi64EEEEEENS_10bfloat16_tEfNS_4arch4Sm80ELb0ELb1ELb1ELb0ELb1ELb0ELb0ELb0ELi2ELi4ELi4ELi4ELb0EEENS1_24CollectiveEpilogueBwdGQAISA_fSD_Li256ELb0ELb1EEENS1_19SingleTileSchedulerILb0ELb0ELb0ELi128EEEEEEEEEvNT_6ParamsE$_ZN4cute3eso3ESOILb1ELb0EJNS_6LayoutINS_5tupleIJNS3_IJNS_1CILi8EEENS4_ILi1EEEEEENS3_IJNS4_ILi4EEEEEEEEENS3_IJNS3_IJS6_NS4_ILi0EEEEEENS3_IJNS4_ILi2048EEEEEEEEEEENS_10ViewEngineINS_8smem_ptrIPN7cutlass10bfloat16_tEEEEEEEC2ERKSG_RKSN_ - $_ZN7cutlass13device_kernelIN5flash19enable_sm80_to_sm89INS1_16FlashAttnBwdSm80INS1_25CollectiveMainloopBwdSm80ILi2ELi2EN4cute5tupleIJNS5_1CILi128EEES8_NS7_ILi64EEEEEENS_10bfloat16_tEfNS_4arch4Sm80ELb0ELb1ELb1ELb0ELb1ELb0ELb0ELb0ELi2ELi4ELi4ELi4ELb0EEENS1_24CollectiveEpilogueBwdGQAISA_fSD_Li256ELb0ELb1EEENS1_19SingleTileSchedulerILb0ELb0ELb0ELi128EEEEEEEEEvNT_6ParamsE$_ZN4cute3eso3ESOILb1ELb0EJNS_6LayoutINS_5tupleIJNS3_IJNS_1CILi8EEENS4_ILi1EEEEEENS3_IJNS4_ILi2EEEEEEEEENS3_IJNS3_IJS6_NS4_ILi0EEEEEENS3_IJS5_EEEEEEEENS_10ViewEngineIPN7cutlass10bfloat16_tEEEEEC2ERKSF_RKSK_)
$_ZN7cutlass13device_kernelIN5flash19enable_sm80_to_sm89INS1_16FlashAttnBwdSm80INS1_25CollectiveMainloopBwdSm80ILi2ELi2EN4cute5tupleIJNS5_1CILi128EEES8_NS7_ILi64EEEEEENS_10bfloat16_tEfNS_4arch4Sm80ELb0ELb1ELb1ELb0ELb1ELb0ELb0ELb0ELi2ELi4ELi4ELi4ELb0EEENS1_24CollectiveEpilogueBwdGQAISA_fSD_Li256ELb0ELb1EEENS1_19SingleTileSchedulerILb0ELb0ELb0ELi128EEEEEEEEEvNT_6ParamsE$_ZN4cute3eso3ESOILb1ELb0EJNS_6LayoutINS_5tupleIJNS3_IJNS_1CILi8EEENS4_ILi1EEEEEENS3_IJNS4_ILi2EEEEEEEEENS3_IJNS3_IJS6_NS4_ILi0EEEEEENS3_IJS5_EEEEEEEENS_10ViewEngineIPN7cutlass10bfloat16_tEEEEEC2ERKSF_RKSK_:
[----:B------:R-:W-:Y:S01]  /*9aa0*/  IADD3 R3, R69, -c[0x0][0x20], RZ ;  /* 0x8000080045037a10 */ /* 0x000fe20007ffe0ff */
[----:B------:R-:W-:Y:S01]  /*9ab0*/  IMAD.MOV.U32 R10, RZ, RZ, R2 ;  /* 0x000000ffff0a7224 */ /* 0x000fe200078e0002 */
[----:B------:R-:W-:Y:S01]  /*9ac0*/  MOV R11, R9 ;  /* 0x00000009000b7202 */ /* 0x000fe20000000f00 */
[----:B------:R-:W-:-:S04]  /*9ad0*/  IMAD.MOV.U32 R9, RZ, RZ, 0x0 ;  /* 0x00000000ff097424 */ /* 0x000fc800078e00ff */
[----:B------:R1:W-:Y:S01]  /*9ae0*/  STL.64 [R3], R10 ;  /* 0x0000000a03007387 */ /* 0x0003e20000100a00 */
[----:B------:R-:W-:Y:S05]  /*9af0*/  RET.REL.NODEC R8 `(_ZN7cutlass13device_kernelIN5flash19enable_sm80_to_sm89INS1_16FlashAttnBwdSm80INS1_25CollectiveMainloopBwdSm80ILi2ELi2EN4cute5tupleIJNS5_1CILi128EEES8_NS7_ILi64EEEEEENS_10bfloat16_tEfNS_4arch4Sm80ELb0ELb1ELb1ELb0ELb1ELb0ELb0ELb0ELi2ELi4ELi4ELi4ELb0EEENS1_24CollectiveEpilogueBwdGQAISA_fSD_Li256ELb0ELb1EEENS1_19SingleTileSchedulerILb0ELb0ELb0ELi128EEEEEEEEEvNT_6ParamsE) ;  /* 0xffff650008007950 */ /* 0x000fea0003c3ffff */
        .type           $_ZN7cutlass13device_kernelIN5flash19enable_sm80_to_sm89INS1_16FlashAttnBwdSm80INS1_25CollectiveMainloopBwdSm80ILi2ELi2EN4cute5tupleIJNS5_1CILi128EEES8_NS7_ILi64EEEEEENS_10bfloat16_tEfNS_4arch4Sm80ELb0ELb1ELb1ELb0ELb1ELb0ELb0ELb0ELi2ELi4ELi4ELi4ELb0EEENS1_24CollectiveEpilogueBwdGQAISA_fSD_Li256ELb0ELb1EEENS1_19SingleTileSchedulerILb0ELb0ELb0ELi128EEEEEEEEEvNT_6ParamsE$_ZN4cute3eso3ESOILb1ELb0EJNS_6LayoutINS_5tupleIJNS3_IJNS_1CILi8EEENS4_ILi1EEEEEENS3_IJNS4_ILi4EEEEEEEEENS3_IJNS3_IJS6_NS4_ILi0EEEEEENS3_IJNS4_ILi2048EEEEEEEEEEENS_10ViewEngineINS_8smem_ptrIPN7cutlass10bfloat16_tEEEEEEEC2ERKSG_RKSN_,@function
        .size           $_ZN7cutlass13device_kernelIN5flash19enable_sm80_to_sm89INS1_16FlashAttnBwdSm80INS1_25CollectiveMainloopBwdSm80ILi2ELi2EN4cute5tupleIJNS5_1CILi128EEES8_NS7_ILi64EEEEEENS_10bfloat16_tEfNS_4arch4Sm80ELb0ELb1ELb1ELb0ELb1ELb0ELb0ELb0ELi2ELi4ELi4ELi4ELb0EEENS1_24CollectiveEpilogueBwdGQAISA_fSD_Li256ELb0ELb1EEENS1_19SingleTileSchedulerILb0ELb0ELb0ELi128EEEEEEEEEvNT_6ParamsE$_ZN4cute3eso3ESOILb1ELb0EJNS_6LayoutINS_5tupleIJNS3_IJNS_1CILi8EEENS4_ILi1EEEEEENS3_IJNS4_ILi4EEEEEEEEENS3_IJNS3_IJS6_NS4_ILi0EEEEEENS3_IJNS4_ILi2048EEEEEEEEEEENS_10ViewEngineINS_8smem_ptrIPN7cutlass10bfloat16_tEEEEEEEC2ERKSG_RKSN_,($_ZN7cutlass13device_kernelIN5flash19enable_sm80_to_sm89INS1_16FlashAttnBwdSm80INS1_25CollectiveMainloopBwdSm80ILi2ELi2EN4cute5tupleIJNS5_1CILi128EEES8_NS7_ILi64EEEEEENS_10bfloat16_tEfNS_4arch4Sm80ELb0ELb1ELb1ELb0ELb1ELb0ELb0ELb0ELi2ELi4ELi4ELi4ELb0EEENS1_24CollectiveEpilogueBwdGQAISA_fSD_Li256ELb0ELb1EEENS1_19SingleTileSchedulerILb0ELb0ELb0ELi128EEEEEEEEEvNT_6ParamsE$_ZN4cute3eso3ESOILb1ELb0EJNS_6LayoutINS_5tupleIJNS3_IJNS_1CILi8EEENS4_ILi1EEEEEENS3_IJNS4_ILi4EEEEEEEEENS3_IJNS3_IJS6_NS4_ILi0EEEEEENS3_IJS5_EEEEEEEENS_10ViewEngineIPN7cutlass10bfloat16_tEEEEEC2ERKSF_RKSK_ - $_ZN7cutlass13device_kernelIN5flash19enable_sm80_to_sm89INS1_16FlashAttnBwdSm80INS1_25CollectiveMainloopBwdSm80ILi2ELi2EN4cute5tupleIJNS5_1CILi128EEES8_NS7_ILi64EEEEEENS_10bfloat16_tEfNS_4arch4Sm80ELb0ELb1ELb1ELb0ELb1ELb0ELb0ELb0ELi2ELi4ELi4ELi4ELb0EEENS1_24CollectiveEpilogueBwdGQAISA_fSD_Li256ELb0ELb1EEENS1_19SingleTileSchedulerILb0ELb0ELb0ELi128EEEEEEEEEvNT_6ParamsE$_ZN4cute3eso3ESOILb1ELb0EJNS_6LayoutINS_5tupleIJNS3_IJNS_1CILi8EEENS4_ILi1EEEEEENS3_IJNS4_ILi4EEEEEEEEENS3_IJNS3_IJS6_NS4_ILi0EEEEEENS3_IJNS4_ILi2048EEEEEEEEEEENS_10ViewEngineINS_8smem_ptrIPN7cutlass10bfloat16_tEEEEEEEC2ERKSG_RKSN_)
$_ZN7cutlass13device_kernelIN5flash19enable_sm80_to_sm89INS1_16FlashAttnBwdSm80INS1_25CollectiveMainloopBwdSm80ILi2ELi2EN4cute5tupleIJNS5_1CILi128EEES8_NS7_ILi64EEEEEENS_10bfloat16_tEfNS_4arch4Sm80ELb0ELb1ELb1ELb0ELb1ELb0ELb0ELb0ELi2ELi4ELi4ELi4ELb0EEENS1_24CollectiveEpilogueBwdGQAISA_fSD_Li256ELb0ELb1EEENS1_19SingleTileSchedulerILb0ELb0ELb0ELi128EEEEEEEEEvNT_6ParamsE$_ZN4cute3eso3ESOILb1ELb0EJNS_6LayoutINS_5tupleIJNS3_IJNS_1CILi8EEENS4_ILi1EEEEEENS3_IJNS4_ILi4EEEEEEEEENS3_IJNS3_IJS6_NS4_ILi0EEEEEENS3_IJNS4_ILi2048EEEEEEEEEEENS_10ViewEngineINS_8smem_ptrIPN7cutlass10bfloat16_tEEEEEEEC2ERKSG_RKSN_:
[----:B------:R-:W-:Y:S01]  /*9b00*/  IADD3 R5, R25, -c[0x0][0x20], RZ ;  /* 0x8000080019057a10 */ /* 0x000fe20007ffe0ff */
[----:B------:R-:W-:Y:S01]  /*9b10*/  IMAD.MOV.U32 R8, RZ, RZ, R4 ;  /* 0x000000ffff087224 */ /* 0x000fe200078e0004 */
[----:B------:R-:W-:Y:S01]  /*9b20*/  MOV R9, R7 ;  /* 0x0000000700097202 */ /* 0x000fe20000000f00 */
[----:B------:R-:W-:-:S04]  /*9b30*/  IMAD.MOV.U32 R7, RZ, RZ, 0x0 ;  /* 0x00000000ff077424 */ /* 0x000fc800078e00ff */
[----:B------:R1:W-:Y:S01]  /*9b40*/  STL.64 [R5], R8 ;  /* 0x0000000805007387 */ /* 0x0003e20000100a00 */
[----:B------:R-:W-:Y:S05]  /*9b50*/  RET.REL.NODEC R6 `(_ZN7cutlass13device_kernelIN5flash19enable_sm80_to_sm89INS1_16FlashAttnBwdSm80INS1_25CollectiveMainloopBwdSm80ILi2ELi2EN4cute5tupleIJNS5_1CILi128EEES8_NS7_ILi64EEEEEENS_10bfloat16_tEfNS_4arch4Sm80ELb0ELb1ELb1ELb0ELb1ELb0ELb0ELb0ELi2ELi4ELi4ELi4ELb0EEENS1_24CollectiveEpilogueBwdGQAISA_fSD_Li256ELb0ELb1EEENS1_19SingleTileSchedulerILb0ELb0ELb0ELi128EEEEEEEEEvNT_6ParamsE) ;  /* 0xffff64a006007950 */ /* 0x000fea0003c3ffff */
        .type           $_ZN7cutlass13device_kernelIN5flash19enable_sm80_to_sm89INS1_16FlashAttnBwdSm80INS1_25CollectiveMainloopBwdSm80ILi2ELi2EN4cute5tupleIJNS5_1CILi128EEES8_NS7_ILi64EEEEEENS_10bfloat16_tEfNS_4arch4Sm80ELb0ELb1ELb1ELb0ELb1ELb0ELb0ELb0ELi2ELi4ELi4ELi4ELb0EEENS1_24CollectiveEpilogueBwdGQAISA_fSD_Li256ELb0ELb1EEENS1_19SingleTileSchedulerILb0ELb0ELb0ELi128EEEEEEEEEvNT_6ParamsE$_ZN4cute3eso3ESOILb1ELb0EJNS_6LayoutINS_5tupleIJNS3_IJNS_1CILi8EEENS4_ILi1EEEEEENS3_IJNS4_ILi4EEEEEEEEENS3_IJNS3_IJS6_NS4_ILi0EEEEEENS3_IJS5_EEEEEEEENS_10ViewEngineIPN7cutlass10bfloat16_tEEEEEC2ERKSF_RKSK_,@function
        .size           $_ZN7cutlass13device_kernelIN5flash19enable_sm80_to_sm89INS1_16FlashAttnBwdSm80INS1_25CollectiveMainloopBwdSm80ILi2ELi2EN4cute5tupleIJNS5_1CILi128EEES8_NS7_ILi64EEEEEENS_10bfloat16_tEfNS_4arch4Sm80ELb0ELb1ELb1ELb0ELb1ELb0ELb0ELb0ELi2ELi4ELi4ELi4ELb0EEENS1_24CollectiveEpilogueBwdGQAISA_fSD_Li256ELb0ELb1EEENS1_19SingleTileSchedulerILb0ELb0ELb0ELi128EEEEEEEEEvNT_6ParamsE$_ZN4cute3eso3ESOILb1ELb0EJNS_6LayoutINS_5tupleIJNS3_IJNS_1CILi8EEENS4_ILi1EEEEEENS3_IJNS4_ILi4EEEEEEEEENS3_IJNS3_IJS6_NS4_ILi0EEEEEENS3_IJS5_EEEEEEEENS_10ViewEngineIPN7cutlass10bfloat16_tEEEEEC2ERKSF_RKSK_,($_ZN7cutlass13device_kernelIN5flash19enable_sm80_to_sm89INS1_16FlashAttnBwdSm80INS1_25CollectiveMainloopBwdSm80ILi2ELi2EN4cute5tupleIJNS5_1CILi128EEES8_NS7_ILi64EEEEEENS_10bfloat16_tEfNS_4arch4Sm80ELb0ELb1ELb1ELb0ELb1ELb0ELb0ELb0ELi2ELi4ELi4ELi4ELb0EEENS1_24CollectiveEpilogueBwdGQAISA_fSD_Li256ELb0ELb1EEENS1_19SingleTileSchedulerILb0ELb0ELb0ELi128EEEEEEEEEvNT_6ParamsE$_ZN4cute3eso3ESOILb1ELb0EJNS_6LayoutINS_5tupleIJNS3_IJNS_1CILi8EEENS4_ILi1EEEEEENS4_ILi2EEEEEENS3_IJNS3_IJS6_NS4_ILi0EEEEEENS4_ILi4096EEEEEEEENS_10ViewEngineINS_8smem_ptrIPN7cutlass10bfloat16_tEEEEEEEC2ERKSE_RKSL_ - $_ZN7cutlass13device_kernelIN5flash19enable_sm80_to_sm89INS1_16FlashAttnBwdSm80INS1_25CollectiveMainloopBwdSm80ILi2ELi2EN4cute5tupleIJNS5_1CILi128EEES8_NS7_ILi64EEEEEENS_10bfloat16_tEfNS_4arch4Sm80ELb0ELb1ELb1ELb0ELb1ELb0ELb0ELb0ELi2ELi4ELi4ELi4ELb0EEENS1_24CollectiveEpilogueBwdGQAISA_fSD_Li256ELb0ELb1EEENS1_19SingleTileSchedulerILb0ELb0ELb0ELi128EEEEEEEEEvNT_6ParamsE$_ZN4cute3eso3ESOILb1ELb0EJNS_6LayoutINS_5tupleIJNS3_IJNS_1CILi8EEENS4_ILi1EEEEEENS3_IJNS4_ILi4EEEEEEEEENS3_IJNS3_IJS6_NS4_ILi0EEEEEENS3_IJS5_EEEEEEEENS_10ViewEngineIPN7cutlass10bfloat16_tEEEEEC2ERKSF_RKSK_)
$_ZN7cutlass13device_kernelIN5flash19enable_sm80_to_sm89INS1_16FlashAttnBwdSm80INS1_25CollectiveMainloopBwdSm80ILi2ELi2EN4cute5tupleIJNS5_1CILi128EEES8_NS7_ILi64EEEEEENS_10bfloat16_tEfNS_4arch4Sm80ELb0ELb1ELb1ELb0ELb1ELb0ELb0ELb0ELi2ELi4ELi4ELi4ELb0EEENS1_24CollectiveEpilogueBwdGQAISA_fSD_Li256ELb0ELb1EEENS1_19SingleTileSchedulerILb0ELb0ELb0ELi128EEEEEEEEEvNT_6ParamsE$_ZN4cute3eso3ESOILb1ELb0EJNS_6LayoutINS_5tupleIJNS3_IJNS_1CILi8EEENS4_ILi1EEEEEENS3_IJNS4_ILi4EEEEEEEEENS3_IJNS3_IJS6_NS4_ILi0EEEEEENS3_IJS5_EEEEEEEENS_10ViewEngineIPN7cutlass10bfloat16_tEEEEEC2ERKSF_RKSK_:
[----:B------:R-:W-:Y:S01]  /*9b60*/  IADD3 R3, R25, -c[0x0][0x20], RZ ;  /* 0x8000080019037a10 */ /* 0x000fe20007ffe0ff */
[----:B------:R-:W-:Y:S01]  /*9b70*/  IMAD.MOV.U32 R8, RZ, RZ, R2 ;  /* 0x000000ffff087224 */ /* 0x000fe200078e0002 */
[----:B------:R-:W-:Y:S01]  /*9b80*/  MOV R9, R5 ;  /* 0x0000000500097202 */ /* 0x000fe20000000f00 */
[----:B------:R-:W-:-:S04]  /*9b90*/  IMAD.MOV.U32 R5, RZ, RZ, 0x0 ;  /* 0x00000000ff057424 */ /* 0x000fc800078e00ff */
[----:B------:R1:W-:Y:S01]  /*9ba0*/  STL.64 [R3], R8 ;  /* 0x0000000803007387 */ /* 0x0003e20000100a00 */
[----:B------:R-:W-:Y:S05]  /*9bb0*/  RET.REL.NODEC R4 `(_ZN7cutlass13device_kernelIN5flash19enable_sm80_to_sm89INS1_16FlashAttnBwdSm80INS1_25CollectiveMainloopBwdSm80ILi2ELi2EN4cute5tupleIJNS5_1CILi128EEES8_NS7_ILi64EEEEEENS_10bfloat16_tEfNS_4arch4Sm80ELb0ELb1ELb1ELb0ELb1ELb0ELb0ELb0ELi2ELi4ELi4ELi4ELb0EEENS1_24CollectiveEpilogueBwdGQAISA_fSD_Li256ELb0ELb1EEENS1_19SingleTileSchedulerILb0ELb0ELb0ELi128EEEEEEEEEvNT_6ParamsE) ;  /* 0xffff644004007950 */ /* 0x000fea0003c3ffff */
        .type           $_ZN7cutlass13device_kernelIN5flash19enable_sm80_to_sm89INS1_16FlashAttnBwdSm80INS1_25CollectiveMainloopBwdSm80ILi2ELi2EN4cute5tupleIJNS5_1CILi128EEES8_NS7_ILi64EEEEEENS_10bfloat16_tEfNS_4arch4Sm80ELb0ELb1ELb1ELb0ELb1ELb0ELb0ELb0ELi2ELi4ELi4ELi4ELb0EEENS1_24CollectiveEpilogueBwdGQAISA_fSD_Li256ELb0ELb1EEENS1_19SingleTileSchedulerILb0ELb0ELb0ELi128EEEEEEEEEvNT_6ParamsE$_ZN4cute3eso3ESOILb1ELb0EJNS_6LayoutINS_5tupleIJNS3_IJNS_1CILi8EEENS4_ILi1EEEEEENS4_ILi2EEEEEENS3_IJNS3_IJS6_NS4_ILi0EEEEEENS4_ILi4096EEEEEEEENS_10ViewEngineINS_8smem_ptrIPN7cutlass10bfloat16_tEEEEEEEC2ERKSE_RKSL_,@function
        .size           $_ZN7cutlass13device_kernelIN5flash19enable_sm80_to_sm89INS1_16FlashAttnBwdSm80INS1_25CollectiveMainloopBwdSm80ILi2ELi2EN4cute5tupleIJNS5_1CILi128EEES8_NS7_ILi64EEEEEENS_10bfloat16_tEfNS_4arch4Sm80ELb0ELb1ELb1ELb0ELb1ELb0ELb0ELb0ELi2ELi4ELi4ELi4ELb0EEENS1_24CollectiveEpilogueBwdGQAISA_fSD_Li256ELb0ELb1EEENS1_19SingleTileSchedulerILb0ELb0ELb0ELi128EEEEEEEEEvNT_6ParamsE$_ZN4cute3eso3ESOILb1ELb0EJNS_6LayoutINS_5tupleIJNS3_IJNS_1CILi8EEENS4_ILi1EEEEEENS4_ILi2EEEEEENS3_IJNS3_IJS6_NS4_ILi0EEEEEENS4_ILi4096EEEEEEEENS_10ViewEngineINS_8smem_ptrIPN7cutlass10bfloat16_tEEEEEEEC2ERKSE_RKSL_,($_ZN7cutlass13device_kernelIN5flash19enable_sm80_to_sm89INS1_16FlashAttnBwdSm80INS1_25CollectiveMainloopBwdSm80ILi2ELi2EN4cute5tupleIJNS5_1CILi128EEES8_NS7_ILi64EEEEEENS_10bfloat16_tEfNS_4arch4Sm80ELb0ELb1ELb1ELb0ELb1ELb0ELb0ELb0ELi2ELi4ELi4ELi4ELb0EEENS1_24CollectiveEpilogueBwdGQAISA_fSD_Li256ELb0ELb1EEENS1_19SingleTileSchedulerILb0ELb0ELb0ELi128EEEEEEEEEvNT_6ParamsE$_ZN4cute3eso3ESOILb1ELb0EJNS_6LayoutINS_5tupleIJNS3_IJNS_1CILi8EEENS4_ILi1EEEEEENS4_ILi2EEEEEENS3_IJNS3_IJS6_NS4_ILi0EEEEEENS4_ILi4096EEEEEEEEiEEC2ERKSE_RKi - $_ZN7cutlass13device_kernelIN5flash19enable_sm80_to_sm89INS1_16FlashAttnBwdSm80INS1_25CollectiveMainloopBwdSm80ILi2ELi2EN4cute5tupleIJNS5_1CILi128EEES8_NS7_ILi64EEEEEENS_10bfloat16_tEfNS_4arch4Sm80ELb0ELb1ELb1ELb0ELb1ELb0ELb0ELb0ELi2ELi4ELi4ELi4ELb0EEENS1_24CollectiveEpilogueBwdGQAISA_fSD_Li256ELb0ELb1EEENS1_19SingleTileSchedulerILb0ELb0ELb0ELi128EEEEEEEEEvNT_6ParamsE$_ZN4cute3eso3ESOILb1ELb0EJNS_6LayoutINS_5tupleIJNS3_IJNS_1CILi8EEENS4_ILi1EEEEEENS4_ILi2EEEEEENS3_IJNS3_IJS6_NS4_ILi0EEEEEENS4_ILi4096EEEEEEEENS_10ViewEngineINS_8smem_ptrIPN7cutlass10bfloat16_tEEEEEEEC2ERKSE_RKSL_)
$_ZN7cutlass13device_kernelIN5flash19enable_sm80_to_sm89INS1_16FlashAttnBwdSm80INS1_25CollectiveMainloopBwdSm80ILi2ELi2EN4cute5tupleIJNS5_1CILi128EEES8_NS7_ILi64EEEEEENS_10bfloat16_tEfNS_4arch4Sm80ELb0ELb1ELb1ELb0ELb1ELb0ELb0ELb0ELi2ELi4ELi4ELi4ELb0EEENS1_24CollectiveEpilogueBwdGQAISA_fSD_Li256ELb0ELb1EEENS1_19SingleTileSchedulerILb0ELb0ELb0ELi128EEEEEEEEEvNT_6ParamsE$_ZN4cute3eso3ESOILb1ELb0EJNS_6LayoutINS_5tupleIJNS3_IJNS_1CILi8EEENS4_ILi1EEEEEENS4_ILi2EEEEEENS3_IJNS3_IJS6_NS4_ILi0EEEEEENS4_ILi4096EEEEEEEENS_10ViewEngineINS_8smem_ptrIPN7cutlass10bfloat16_tEEEEEEEC2ERKSE_RKSL_:
[----:B------:R-:W-:Y:S02]  /*9bc0*/  IADD3 R4, R69, -c[0x0][0x20], RZ ;  /* 0x8000080045047a10 */ /* 0x000fe40007ffe0ff */
[----:B------:R-:W-:-:S03]  /*9bd0*/  MOV R7, 0x0 ;  /* 0x0000000000077802 */ /* 0x000fc60000000f00 */
[----:B------:R1:W-:Y:S01]  /*9be0*/  STL.64 [R4], R2 ;  /* 0x0000000204007387 */ /* 0x0003e20000100a00 */
[----:B------:R-:W-:Y:S05]  /*9bf0*/  RET.REL.NODEC R6 `(_ZN7cutlass13device_kernelIN5flash19enable_sm80_to_sm89INS1_16FlashAttnBwdSm80INS1_25CollectiveMainloopBwdSm80ILi2ELi2EN4cute5tupleIJNS5_1CILi128EEES8_NS7_ILi64EEEEEENS_10bfloat16_tEfNS_4arch4Sm80ELb0ELb1ELb1ELb0ELb1ELb0ELb0ELb0ELi2ELi4ELi4ELi4ELb0EEENS1_24CollectiveEpilogueBwdGQAISA_fSD_Li256ELb0ELb1EEENS1_19SingleTileSchedulerILb0ELb0ELb0ELi128EEEEEEEEEvNT_6ParamsE) ;  /* 0xffff640006007950 */ /* 0x000fea0003c3ffff */
        .type           $_ZN7cutlass13device_kernelIN5flash19enable_sm80_to_sm89INS1_16FlashAttnBwdSm80INS1_25CollectiveMainloopBwdSm80ILi2ELi2EN4cute5tupleIJNS5_1CILi128EEES8_NS7_ILi64EEEEEENS_10bfloat16_tEfNS_4arch4Sm80ELb0ELb1ELb1ELb0ELb1ELb0ELb0ELb0ELi2ELi4ELi4ELi4ELb0EEENS1_24CollectiveEpilogueBwdGQAISA_fSD_Li256ELb0ELb1EEENS1_19SingleTileSchedulerILb0ELb0ELb0ELi128EEEEEEEEEvNT_6ParamsE$_ZN4cute3eso3ESOILb1ELb0EJNS_6LayoutINS_5tupleIJNS3_IJNS_1CILi8EEENS4_ILi1EEEEEENS4_ILi2EEEEEENS3_IJNS3_IJS6_NS4_ILi0EEEEEENS4_ILi4096EEEEEEEEiEEC2ERKSE_RKi,@function
        .size           $_ZN7cutlass13device_kernelIN5flash19enable_sm80_to_sm89INS1_16FlashAttnBwdSm80INS1_25CollectiveMainloopBwdSm80ILi2ELi2EN4cute5tupleIJNS5_1CILi128EEES8_NS7_ILi64EEEEEENS_10bfloat16_tEfNS_4arch4Sm80ELb0ELb1ELb1ELb0ELb1ELb0ELb0ELb0ELi2ELi4ELi4ELi4ELb0EEENS1_24CollectiveEpilogueBwdGQAISA_fSD_Li256ELb0ELb1EEENS1_19SingleTileSchedulerILb0ELb0ELb0ELi128EEEEEEEEEvNT_6ParamsE$_ZN4cute3eso3ESOILb1ELb0EJNS_6LayoutINS_5tupleIJNS3_IJNS_1CILi8EEENS4_ILi1EEEEEENS4_ILi2EEEEEENS3_IJNS3_IJS6_NS4_ILi0EEEEEENS4_ILi4096EEEEEEEEiEEC2ERKSE_RKi,($_ZN7cutlass13device_kernelIN5flash19enable_sm80_to_sm89INS1_16FlashAttnBwdSm80INS1_25CollectiveMainloopBwdSm80ILi2ELi2EN4cute5tupleIJNS5_1CILi128EEES8_NS7_ILi64EEEEEENS_10bfloat16_tEfNS_4arch4Sm80ELb0ELb1ELb1ELb0ELb1ELb0ELb0ELb0ELi2ELi4ELi4ELi4ELb0EEENS1_24CollectiveEpilogueBwdGQAISA_fSD_Li256ELb0ELb1EEENS1_19SingleTileSchedulerILb0ELb0ELb0ELi128EEEEEEEEEvNT_6ParamsE$_ZN4cute3eso3ESOILb1ELb0EJNS_6LayoutINS_5tupleIJNS3_IJNS_1CILi8EEENS4_ILi1EEEEEENS4_ILi2EEEEEENS3_IJNS3_IJS6_NS4_ILi0EEEEEENS4_ILi64EEEEEEEENS_10ViewEngineIPN7cutlass10bfloat16_tEEEEEC2ERKSE_RKSJ_ - $_ZN7cutlass13device_kernelIN5flash19enable_sm80_to_sm89INS1_16FlashAttnBwdSm80INS1_25CollectiveMainloopBwdSm80ILi2ELi2EN4cute5tupleIJNS5_1CILi128EEES8_NS7_ILi64EEEEEENS_10bfloat16_tEfNS_4arch4Sm80ELb0ELb1ELb1ELb0ELb1ELb0ELb0ELb0ELi2ELi4ELi4ELi4ELb0EEENS1_24CollectiveEpilogueBwdGQAISA_fSD_Li256ELb0ELb1EEENS1_19SingleTileSchedulerILb0ELb0ELb0ELi128EEEEEEEEEvNT_6ParamsE$_ZN4cute3eso3ESOILb1ELb0EJNS_6LayoutINS_5tupleIJNS3_IJNS_1CILi8EEENS4_ILi1EEEEEENS4_ILi2EEEEEENS3_IJNS3_IJS6_NS4_ILi0EEEEEENS4_ILi4096EEEEEEEEiEEC2ERKSE_RKi)
$_ZN7cutlass13device_kernelIN5flash19enable_sm80_to_sm89INS1_16FlashAttnBwdSm80INS1_25CollectiveMainloopBwdSm80ILi2ELi2EN4cute5tupleIJNS5_1CILi128EEES8_NS7_ILi64EEEEEENS_10bfloat16_tEfNS_4arch4Sm80ELb0ELb1ELb1ELb0ELb1ELb0ELb0ELb0ELi2ELi4ELi4ELi4ELb0EEENS1_24CollectiveEpilogueBwdGQAISA_fSD_Li256ELb0ELb1EEENS1_19SingleTileSchedulerILb0ELb0ELb0ELi128EEEEEEEEEvNT_6ParamsE$_ZN4cute3eso3ESOILb1ELb0EJNS_6LayoutINS_5tupleIJNS3_IJNS_1CILi8EEENS4_ILi1EEEEEENS4_ILi2EEEEEENS3_IJNS3_IJS6_NS4_ILi0EEEEEENS4_ILi4096EEEEEEEEiEEC2ERKSE_RKi:
[----:B------:R-:W-:Y:S02]  /*9c00*/  IADD3 R2, R69, -c[0x0][0x20], RZ ;  /* 0x8000080045027a10 */ /* 0x000fe40007ffe0ff */
[----:B------:R-:W-:-:S03]  /*9c10*/  MOV R5, 0x0 ;  /* 0x0000000000057802 */ /* 0x000fc60000000f00 */
[----:B------:R1:W-:Y:S01]  /*9c20*/  STL [R2], R3 ;  /* 0x0000000302007387 */ /* 0x0003e20000100800 */
[----:B------:R-:W-:Y:S05]  /*9c30*/  RET.REL.NODEC R4 `(_ZN7cutlass13device_kernelIN5flash19enable_sm80_to_sm89INS1_16FlashAttnBwdSm80INS1_25CollectiveMainloopBwdSm80ILi2ELi2EN4cute5tupleIJNS5_1CILi128EEES8_NS7_ILi64EEEEEENS_10bfloat16_tEfNS_4arch4Sm80ELb0ELb1ELb1ELb0ELb1ELb0ELb0ELb0ELi2ELi4ELi4ELi4ELb0EEENS1_24CollectiveEpilogueBwdGQAISA_fSD_Li256ELb0ELb1EEENS1_19SingleTileSchedulerILb0ELb0ELb0ELi128EEEEEEEEEvNT_6ParamsE) ;  /* 0xffff63c004007950 */ /* 0x000fea0003c3ffff */
        .type           $_ZN7cutlass13device_kernelIN5flash19enable_sm80_to_sm89INS1_16FlashAttnBwdSm80INS1_25CollectiveMainloopBwdSm80ILi2ELi2EN4cute5tupleIJNS5_1CILi128EEES8_NS7_ILi64EEEEEENS_10bfloat16_tEfNS_4arch4Sm80ELb0ELb1ELb1ELb0ELb1ELb0ELb0ELb0ELi2ELi4ELi4ELi4ELb0EEENS1_24CollectiveEpilogueBwdGQAISA_fSD_Li256ELb0ELb1EEENS1_19SingleTileSchedulerILb0ELb0ELb0ELi128EEEEEEEEEvNT_6ParamsE$_ZN4cute3eso3ESOILb1ELb0EJNS_6LayoutINS_5tupleIJNS3_IJNS_1CILi8EEENS4_ILi1EEEEEENS4_ILi2EEEEEENS3_IJNS3_IJS6_NS4_ILi0EEEEEENS4_ILi64EEEEEEEENS_10ViewEngineIPN7cutlass10bfloat16_tEEEEEC2ERKSE_RKSJ_,@function
        .size           $_ZN7cutlass13device_kernelIN5flash19enable_sm80_to_sm89INS1_16FlashAttnBwdSm80INS1_25CollectiveMainloopBwdSm80ILi2ELi2EN4cute5tupleIJNS5_1CILi128EEES8_NS7_ILi64EEEEEENS_10bfloat16_tEfNS_4arch4Sm80ELb0ELb1ELb1ELb0ELb1ELb0ELb0ELb0ELi2ELi4ELi4ELi4ELb0EEENS1_24CollectiveEpilogueBwdGQAISA_fSD_Li256ELb0ELb1EEENS1_19SingleTileSchedulerILb0ELb0ELb0ELi128EEEEEEEEEvNT_6ParamsE$_ZN4cute3eso3ESOILb1ELb0EJNS_6LayoutINS_5tupleIJNS3_IJNS_1CILi8EEENS4_ILi1EEEEEENS4_ILi2EEEEEENS3_IJNS3_IJS6_NS4_ILi0EEEEEENS4_ILi64EEEEEEEENS_10ViewEngineIPN7cutlass10bfloat16_tEEEEEC2ERKSE_RKSJ_,($_ZN7cutlass13device_kernelIN5flash19enable_sm80_to_sm89INS1_16FlashAttnBwdSm80INS1_25CollectiveMainloopBwdSm80ILi2ELi2EN4cute5tupleIJNS5_1CILi128EEES8_NS7_ILi64EEEEEENS_10bfloat16_tEfNS_4arch4Sm80ELb0ELb1ELb1ELb0ELb1ELb0ELb0ELb0ELi2ELi4ELi4ELi4ELb0EEENS1_24CollectiveEpilogueBwdGQAISA_fSD_Li256ELb0ELb1EEENS1_19SingleTileSchedulerILb0ELb0ELb0ELi128EEEEEEEEEvNT_6ParamsE$_ZN4cute3eso3ESOILb1ELb0EJNS_6LayoutINS_5tupleIJNS3_IJNS_1CILi8EEENS4_ILi1EEEEEENS4_ILi2EEEEEENS3_IJNS3_IJS6_NS4_ILi0EEEEEENS4_ILi64EEEEEEEEiEEC2ERKSE_RKi - $_ZN7cutlass13device_kernelIN5flash19enable_sm80_to_sm89INS1_16FlashAttnBwdSm80INS1_25CollectiveMainloopBwdSm80ILi2ELi2EN4cute5tupleIJNS5_1CILi128EEES8_NS7_ILi64EEEEEENS_10bfloat16_tEfNS_4arch4Sm80ELb0ELb1ELb1ELb0ELb1ELb0ELb0ELb0ELi2ELi4ELi4ELi4ELb0EEENS1_24CollectiveEpilogueBwdGQAISA_fSD_Li256ELb0ELb1EEENS1_19SingleTileSchedulerILb0ELb0ELb0ELi128EEEEEEEEEvNT_6ParamsE$_ZN4cute3eso3ESOILb1ELb0EJNS_6LayoutINS_5tupleIJNS3_IJNS_1CILi8EEENS4_ILi1EEEEEENS4_ILi2EEEEEENS3_IJNS3_IJS6_NS4_ILi0EEEEEENS4_ILi64EEEEEEEENS_10ViewEngineIPN7cutlass10bfloat16_tEEEEEC2ERKSE_RKSJ_)
$_ZN7cutlass13device_kernelIN5flash19enable_sm80_to_sm89INS1_16FlashAttnBwdSm80INS1_25CollectiveMainloopBwdSm80ILi2ELi2EN4cute5tupleIJNS5_1CILi128EEES8_NS7_ILi64EEEEEENS_10bfloat16_tEfNS_4arch4Sm80ELb0ELb1ELb1ELb0ELb1ELb0ELb0ELb0ELi2ELi4ELi4ELi4ELb0EEENS1_24CollectiveEpilogueBwdGQAISA_fSD_Li256ELb0ELb1EEENS1_19SingleTileSchedulerILb0ELb0ELb0ELi128EEEEEEEEEvNT_6ParamsE$_ZN4cute3eso3ESOILb1ELb0EJNS_6LayoutINS_5tupleIJNS3_IJNS_1CILi8EEENS4_ILi1EEEEEENS4_ILi2EEEEEENS3_IJNS3_IJS6_NS4_ILi0EEEEEENS4_ILi64EEEEEEEENS_10ViewEngineIPN7cutlass10bfloat16_tEEEEEC2ERKSE_RKSJ_:
[----:B------:R-:W-:Y:S01]  /*9c40*/  IADD3 R2, R25, -c[0x0][0x20], RZ ;  /* 0x8000080019027a10 */ /* 0x000fe20007ffe0ff */
[----:B------:R-:W-:Y:S01]  /*9c50*/  IMAD.MOV.U32 R9, RZ, RZ, R3 ;  /* 0x000000ffff097224 */ /* 0x000fe200078e0003 */
[----:B------:R-:W-:-:S04]  /*9c60*/  MOV R7, 0x0 ;  /* 0x0000000000077802 */ /* 0x000fc80000000f00 */
[----:B------:R1:W-:Y:S01]  /*9c70*/  STL.64 [R2], R8 ;  /* 0x0000000802007387 */ /* 0x0003e20000100a00 */
[----:B------:R-:W-:Y:S05]  /*9c80*/  RET.REL.NODEC R6 `(_ZN7cutlass13device_kernelIN5flash19enable_sm80_to_sm89INS1_16FlashAttnBwdSm80INS1_25CollectiveMainloopBwdSm80ILi2ELi2EN4cute5tupleIJNS5_1CILi128EEES8_NS7_ILi64EEEEEENS_10bfloat16_tEfNS_4arch4Sm80ELb0ELb1ELb1ELb0ELb1ELb0ELb0ELb0ELi2ELi4ELi4ELi4ELb0EEENS1_24CollectiveEpilogueBwdGQAISA_fSD_Li256ELb0ELb1EEENS1_19SingleTileSchedulerILb0ELb0ELb0ELi128EEEEEEEEEvNT_6ParamsE) ;  /* 0xffff637006007950 */ /* 0x000fea0003c3ffff */
        .type           $_ZN7cutlass13device_kernelIN5flash19enable_sm80_to_sm89INS1_16FlashAttnBwdSm80INS1_25CollectiveMainloopBwdSm80ILi2ELi2EN4cute5tupleIJNS5_1CILi128EEES8_NS7_ILi64EEEEEENS_10bfloat16_tEfNS_4arch4Sm80ELb0ELb1ELb1ELb0ELb1ELb0ELb0ELb0ELi2ELi4ELi4ELi4ELb0EEENS1_24CollectiveEpilogueBwdGQAISA_fSD_Li256ELb0ELb1EEENS1_19SingleTileSchedulerILb0ELb0ELb0ELi128EEEEEEEEEvNT_6ParamsE$_ZN4cute3eso3ESOILb1ELb0EJNS_6LayoutINS_5tupleIJNS3_IJNS_1CILi8EEENS4_ILi1EEEEEENS4_ILi2EEEEEENS3_IJNS3_IJS6_NS4_ILi0EEEEEENS4_ILi64EEEEEEEEiEEC2ERKSE_RKi,@function
        .size           $_ZN7cutlass13device_kernelIN5flash19enable_sm80_to_sm89INS1_16FlashAttnBwdSm80INS1_25CollectiveMainloopBwdSm80ILi2ELi2EN4cute5tupleIJNS5_1CILi128EEES8_NS7_ILi64EEEEEENS_10bfloat16_tEfNS_4arch4Sm80ELb0ELb1ELb1ELb0ELb1ELb0ELb0ELb0ELi2ELi4ELi4ELi4ELb0EEENS1_24CollectiveEpilogueBwdGQAISA_fSD_Li256ELb0ELb1EEENS1_19SingleTileSchedulerILb0ELb0ELb0ELi128EEEEEEEEEvNT_6ParamsE$_ZN4cute3eso3ESOILb1ELb0EJNS_6LayoutINS_5tupleIJNS3_IJNS_1CILi8EEENS4_ILi1EEEEEENS4_ILi2EEEEEENS3_IJNS3_IJS6_NS4_ILi0EEEEEENS4_ILi64EEEEEEEEiEEC2ERKSE_RKi,($_ZN7cutlass13device_kernelIN5flash19enable_sm80_to_sm89INS1_16FlashAttnBwdSm80INS1_25CollectiveMainloopBwdSm80ILi2ELi2EN4cute5tupleIJNS5_1CILi128EEES8_NS7_ILi64EEEEEENS_10bfloat16_tEfNS_4arch4Sm80ELb0ELb1ELb1ELb0ELb1ELb0ELb0ELb0ELi2ELi4ELi4ELi4ELb0EEENS1_24CollectiveEpilogueBwdGQAISA_fSD_Li256ELb0ELb1EEENS1_19SingleTileSchedulerILb0ELb0ELb0ELi128EEEEEEEEEvNT_6ParamsE$_ZN4cute3eso3ESOILb1ELb0EJNS_6LayoutINS_5tupleIJNS3_IJNS_1CILi8EEENS4_ILi1EEEEEENS4_ILi2EEEEEENS3_IJNS3_IJS6_NS4_ILi0EEEEEENS4_ILi8192EEEEEEEENS_10ViewEngineINS_8smem_ptrIPN7cutlass10bfloat16_tEEEEEEEC2ERKSE_RKSL_ - $_ZN7cutlass13device_kernelIN5flash19enable_sm80_to_sm89INS1_16FlashAttnBwdSm80INS1_25CollectiveMainloopBwdSm80ILi2ELi2EN4cute5tupleIJNS5_1CILi128EEES8_NS7_ILi64EEEEEENS_10bfloat16_tEfNS_4arch4Sm80ELb0ELb1ELb1ELb0ELb1ELb0ELb0ELb0ELi2ELi4ELi4ELi4ELb0EEENS1_24CollectiveEpilogueBwdGQAISA_fSD_Li256ELb0ELb1EEENS1_19SingleTileSchedulerILb0ELb0ELb0ELi128EEEEEEEEEvNT_6ParamsE$_ZN4cute3eso3ESOILb1ELb0EJNS_6LayoutINS_5tupleIJNS3_IJNS_1CILi8EEENS4_ILi1EEEEEENS4_ILi2EEEEEENS3_IJNS3_IJS6_NS4_ILi0EEEEEENS4_ILi64EEEEEEEEiEEC2ERKSE_RKi)
$_ZN7cutlass13device_kernelIN5flash19enable_sm80_to_sm89INS1_16FlashAttnBwdSm80INS1_25CollectiveMainloopBwdSm80ILi2ELi2EN4cute5tupleIJNS5_1CILi128EEES8_NS7_ILi64EEEEEENS_10bfloat16_tEfNS_4arch4Sm80ELb0ELb1ELb1ELb0ELb1ELb0ELb0ELb0ELi2ELi4ELi4ELi4ELb0EEENS1_24CollectiveEpilogueBwdGQAISA_fSD_Li256ELb0ELb1EEENS1_19SingleTileSchedulerILb0ELb0ELb0ELi128EEEEEEEEEvNT_6ParamsE$_ZN4cute3eso3ESOILb1ELb0EJNS_6LayoutINS_5tupleIJNS3_IJNS_1CILi8EEENS4_ILi1EEEEEENS4_ILi2EEEEEENS3_IJNS3_IJS6_NS4_ILi0EEEEEENS4_ILi64EEEEEEEEiEEC2ERKSE_RKi:
[----:B------:R-:W-:Y:S02]  /*9c90*/  IADD3 R2, R25, -c[0x0][0x20], RZ ;  /* 0x8000080019027a10 */ /* 0x000fe40007ffe0ff */
[----:B------:R-:W-:-:S03]  /*9ca0*/  MOV R7, 0x0 ;  /* 0x0000000000077802 */ /* 0x000fc60000000f00 */
[----:B------:R1:W-:Y:S01]  /*9cb0*/  STL [R2], R3 ;  /* 0x0000000302007387 */ /* 0x0003e20000100800 */
[----:B------:R-:W-:Y:S05]  /*9cc0*/  RET.REL.NODEC R6 `(_ZN7cutlass13device_kernelIN5flash19enable_sm80_to_sm89INS1_16FlashAttnBwdSm80INS1_25CollectiveMainloopBwdSm80ILi2ELi2EN4cute5tupleIJNS5_1CILi128EEES8_NS7_ILi64EEEEEENS_10bfloat16_tEfNS_4arch4Sm80ELb0ELb1ELb1ELb0ELb1ELb0ELb0ELb0ELi2ELi4ELi4ELi4ELb0EEENS1_24CollectiveEpilogueBwdGQAISA_fSD_Li256ELb0ELb1EEENS1_19SingleTileSchedulerILb0ELb0ELb0ELi128EEEEEEEEEvNT_6ParamsE) ;  /* 0xffff633006007950 */ /* 0x000fea0003c3ffff */
        .type           $_ZN7cutlass13device_kernelIN5flash19enable_sm80_to_sm89INS1_16FlashAttnBwdSm80INS1_25CollectiveMainloopBwdSm80ILi2ELi2EN4cute5tupleIJNS5_1CILi128EEES8_NS7_ILi64EEEEEENS_10bfloat16_tEfNS_4arch4Sm80ELb0ELb1ELb1ELb0ELb1ELb0ELb0ELb0ELi2ELi4ELi4ELi4ELb0EEENS1_24CollectiveEpilogueBwdGQAISA_fSD_Li256ELb0ELb1EEENS1_19SingleTileSchedulerILb0ELb0ELb0ELi128EEEEEEEEEvNT_6ParamsE$_ZN4cute3eso3ESOILb1ELb0EJNS_6LayoutINS_5tupleIJNS3_IJNS_1CILi8EEENS4_ILi1EEEEEENS4_ILi2EEEEEENS3_IJNS3_IJS6_NS4_ILi0EEEEEENS4_ILi8192EEEEEEEENS_10ViewEngineINS_8smem_ptrIPN7cutlass10bfloat16_tEEEEEEEC2ERKSE_RKSL_,@function
        .size           $_ZN7cutlass13device_kernelIN5flash19enable_sm80_to_sm89INS1_16FlashAttnBwdSm80INS1_25CollectiveMainloopBwdSm80ILi2ELi2EN4cute5tupleIJNS5_1CILi128EEES8_NS7_ILi64EEEEEENS_10bfloat16_tEfNS_4arch4Sm80ELb0ELb1ELb1ELb0ELb1ELb0ELb0ELb0ELi2ELi4ELi4ELi4ELb0EEENS1_24CollectiveEpilogueBwdGQAISA_fSD_Li256ELb0ELb1EEENS1_19SingleTileSchedulerILb0ELb0ELb0ELi128EEEEEEEEEvNT_6ParamsE$_ZN4cute3eso3ESOILb1ELb0EJNS_6LayoutINS_5tupleIJNS3_IJNS_1CILi8EEENS4_ILi1EEEEEENS4_ILi2EEEEEENS3_IJNS3_IJS6_NS4_ILi0EEEEEENS4_ILi8192EEEEEEEENS_10ViewEngineINS_8smem_ptrIPN7cutlass10bfloat16_tEEEEEEEC2ERKSE_RKSL_,($_ZN7cutlass13device_kernelIN5flash19enable_sm80_to_sm89INS1_16FlashAttnBwdSm80INS1_25CollectiveMainloopBwdSm80ILi2ELi2EN4cute5tupleIJNS5_1CILi128EEES8_NS7_ILi64EEEEEENS_10bfloat16_tEfNS_4arch4Sm80ELb0ELb1ELb1ELb0ELb1ELb0ELb0ELb0ELi2ELi4ELi4ELi4ELb0EEENS1_24CollectiveEpilogueBwdGQAISA_fSD_Li256ELb0ELb1EEENS1_19SingleTileSchedulerILb0ELb0ELb0ELi128EEEEEEEEEvNT_6ParamsE$_ZN4cute3eso3ESOILb1ELb0EJNS_6LayoutINS_5tupleIJNS3_IJNS_1CILi8EEENS4_ILi1EEEEEENS4_ILi2EEEEEENS3_IJNS3_IJS6_NS4_ILi0EEEEEENS4_ILi8192EEEEEEEEiEEC2ERKSE_RKi - $_ZN7cutlass13device_kernelIN5flash19enable_sm80_to_sm89INS1_16FlashAttnBwdSm80INS1_25CollectiveMainloopBwdSm80ILi2ELi2EN4cute5tupleIJNS5_1CILi128EEES8_NS7_ILi64EEEEEENS_10bfloat16_tEfNS_4arch4Sm80ELb0ELb1ELb1ELb0ELb1ELb0ELb0ELb0ELi2ELi4ELi4ELi4ELb0EEENS1_24CollectiveEpilogueBwdGQAISA_fSD_Li256ELb0ELb1EEENS1_19SingleTileSchedulerILb0ELb0ELb0ELi128EEEEEEEEEvNT_6ParamsE$_ZN4cute3eso3ESOILb1ELb0EJNS_6LayoutINS_5tupleIJNS3_IJNS_1CILi8EEENS4_ILi1EEEEEENS4_ILi2EEEEEENS3_IJNS3_IJS6_NS4_ILi0EEEEEENS4_ILi8192EEEEEEEENS_10ViewEngineINS_8smem_ptrIPN7cutlass10bfloat16_tEEEEEEEC2ERKSE_RKSL_)
$_ZN7cutlass13device_kernelIN5flash19enable_sm80_to_sm89INS1_16FlashAttnBwdSm80INS1_25CollectiveMainloopBwdSm80ILi2ELi2EN4cute5tupleIJNS5_1CILi128EEES8_NS7_ILi64EEEEEENS_10bfloat16_tEfNS_4arch4Sm80ELb0ELb1ELb1ELb0ELb1ELb0ELb0ELb0ELi2ELi4ELi4ELi4ELb0EEENS1_24CollectiveEpilogueBwdGQAISA_fSD_Li256ELb0ELb1EEENS1_19SingleTileSchedulerILb0ELb0ELb0ELi128EEEEEEEEEvNT_6ParamsE$_ZN4cute3eso3ESOILb1ELb0EJNS_6LayoutINS_5tupleIJNS3_IJNS_1CILi8EEENS4_ILi1EEEEEENS4_ILi2EEEEEENS3_IJNS3_IJS6_NS4_ILi0EEEEEENS4_ILi8192EEEEEEEENS_10ViewEngineINS_8smem_ptrIPN7cutlass10bfloat16_tEEEEEEEC2ERKSE_RKSL_:
[----:B------:R-:W-:Y:S02]  /*9cd0*/  IADD3 R4, R25, -c[0x0][0x20], RZ ;  /* 0x8000080019047a10 */ /* 0x000fe40007ffe0ff */
[----:B------:R-:W-:-:S03]  /*9ce0*/  MOV R7, 0x0 ;  /* 0x0000000000077802 */ /* 0x000fc60000000f00 */
[----:B------:R1:W-:Y:S01]  /*9cf0*/  STL.64 [R4], R2 ;  /* 0x0000000204007387 */ /* 0x0003e20000100a00 */
[----:B------:R-:W-:Y:S05]  /*9d00*/  RET.REL.NODEC R6 `(_ZN7cutlass13device_kernelIN5flash19enable_sm80_to_sm89INS1_16FlashAttnBwdSm80INS1_25CollectiveMainloopBwdSm80ILi2ELi2EN4cute5tupleIJNS5_1CILi128EEES8_NS7_ILi64EEEEEENS_10bfloat16_tEfNS_4arch4Sm80ELb0ELb1ELb1ELb0ELb1ELb0ELb0ELb0ELi2ELi4ELi4ELi4ELb0EEENS1_24CollectiveEpilogueBwdGQAISA_fSD_Li256ELb0ELb1EEENS1_19SingleTileSchedulerILb0ELb0ELb0ELi128EEEEEEEEEvNT_6ParamsE) ;  /* 0xffff62f006007950 */ /* 0x000fea0003c3ffff */
        .type           $_ZN7cutlass13device_kernelIN5flash19enable_sm80_to_sm89INS1_16FlashAttnBwdSm80INS1_25CollectiveMainloopBwdSm80ILi2ELi2EN4cute5tupleIJNS5_1CILi128EEES8_NS7_ILi64EEEEEENS_10bfloat16_tEfNS_4arch4Sm80ELb0ELb1ELb1ELb0ELb1ELb0ELb0ELb0ELi2ELi4ELi4ELi4ELb0EEENS1_24CollectiveEpilogueBwdGQAISA_fSD_Li256ELb0ELb1EEENS1_19SingleTileSchedulerILb0ELb0ELb0ELi128EEEEEEEEEvNT_6ParamsE$_ZN4cute3eso3ESOILb1ELb0EJNS_6LayoutINS_5tupleIJNS3_IJNS_1CILi8EEENS4_ILi1EEEEEENS4_ILi2EEEEEENS3_IJNS3_IJS6_NS4_ILi0EEEEEENS4_ILi8192EEEEEEEEiEEC2ERKSE_RKi,@function
        .size           $_ZN7cutlass13device_kernelIN5flash19enable_sm80_to_sm89INS1_16FlashAttnBwdSm80INS1_25CollectiveMainloopBwdSm80ILi2ELi2EN4cute5tupleIJNS5_1CILi128EEES8_NS7_ILi64EEEEEENS_10bfloat16_tEfNS_4arch4Sm80ELb0ELb1ELb1ELb0ELb1ELb0ELb0ELb0ELi2ELi4ELi4ELi4ELb0EEENS1_24CollectiveEpilogueBwdGQAISA_fSD_Li256ELb0ELb1EEENS1_19SingleTileSchedulerILb0ELb0ELb0ELi128EEEEEEEEEvNT_6ParamsE$_ZN4cute3eso3ESOILb1ELb0EJNS_6LayoutINS_5tupleIJNS3_IJNS_1CILi8EEENS4_ILi1EEEEEENS4_ILi2EEEEEENS3_IJNS3_IJS6_NS4_ILi0EEEEEENS4_ILi8192EEEEEEEEiEEC2ERKSE_RKi,($_ZN7cutlass13device_kernelIN5flash19enable_sm80_to_sm89INS1_16FlashAttnBwdSm80INS1_25CollectiveMainloopBwdSm80ILi2ELi2EN4cute5tupleIJNS5_1CILi128EEES8_NS7_ILi64EEEEEENS_10bfloat16_tEfNS_4arch4Sm80ELb0ELb1ELb1ELb0ELb1ELb0ELb0ELb0ELi2ELi4ELi4ELi4ELb0EEENS1_24CollectiveEpilogueBwdGQAISA_fSD_Li256ELb0ELb1EEENS1_19SingleTileSchedulerILb0ELb0ELb0ELi128EEEEEEEEEvNT_6ParamsE$_ZN4cute3eso3ESOILb1ELb0EJNS_6LayoutINS_5tupleIJNS3_IJNS_1CILi8EEENS4_ILi1EEEEEENS4_ILi2EEEEEENS3_IJNS3_IJS6_NS4_ILi0EEEEEES5_EEEEENS_10ViewEngineIPN7cutlass10bfloat16_tEEEEEC2ERKSD_RKSI_ - $_ZN7cutlass13device_kernelIN5flash19enable_sm80_to_sm89INS1_16FlashAttnBwdSm80INS1_25CollectiveMainloopBwdSm80ILi2ELi2EN4cute5tupleIJNS5_1CILi128EEES8_NS7_ILi64EEEEEENS_10bfloat16_tEfNS_4arch4Sm80ELb0ELb1ELb1ELb0ELb1ELb0ELb0ELb0ELi2ELi4ELi4ELi4ELb0EEENS1_24CollectiveEpilogueBwdGQAISA_fSD_Li256ELb0ELb1EEENS1_19SingleTileSchedulerILb0ELb0ELb0ELi128EEEEEEEEEvNT_6ParamsE$_ZN4cute3eso3ESOILb1ELb0EJNS_6LayoutINS_5tupleIJNS3_IJNS_1CILi8EEENS4_ILi1EEEEEENS4_ILi2EEEEEENS3_IJNS3_IJS6_NS4_ILi0EEEEEENS4_ILi8192EEEEEEEEiEEC2ERKSE_RKi)
$_ZN7cutlass13device_kernelIN5flash19enable_sm80_to_sm89INS1_16FlashAttnBwdSm80INS1_25CollectiveMainloopBwdSm80ILi2ELi2EN4cute5tupleIJNS5_1CILi128EEES8_NS7_ILi64EEEEEENS_10bfloat16_tEfNS_4arch4Sm80ELb0ELb1ELb1ELb0ELb1ELb0ELb0ELb0ELi2ELi4ELi4ELi4ELb0EEENS1_24CollectiveEpilogueBwdGQAISA_fSD_Li256ELb0ELb1EEENS1_19SingleTileSchedulerILb0ELb0ELb0ELi128EEEEEEEEEvNT_6ParamsE$_ZN4cute3eso3ESOILb1ELb0EJNS_6LayoutINS_5tupleIJNS3_IJNS_1CILi8EEENS4_ILi1EEEEEENS4_ILi2EEEEEENS3_IJNS3_IJS6_NS4_ILi0EEEEEENS4_ILi8192EEEEEEEEiEEC2ERKSE_RKi:
[----:B------:R-:W-:Y:S02]  /*9d10*/  IADD3 R2, R25, -c[0x0][0x20], RZ ;  /* 0x8000080019027a10 */ /* 0x000fe40007ffe0ff */
[----:B------:R-:W-:-:S03]  /*9d20*/  MOV R5, 0x0 ;  /* 0x0000000000057802 */ /* 0x000fc60000000f00 */
[----:B------:R1:W-:Y:S01]  /*9d30*/  STL [R2], R3 ;  /* 0x0000000302007387 */ /* 0x0003e20000100800 */
[----:B------:R-:W-:Y:S05]  /*9d40*/  RET.REL.NODEC R4 `(_ZN7cutlass13device_kernelIN5flash19enable_sm80_to_sm89INS1_16FlashAttnBwdSm80INS1_25CollectiveMainloopBwdSm80ILi2ELi2EN4cute5tupleIJNS5_1CILi128EEES8_NS7_ILi64EEEEEENS_10bfloat16_tEfNS_4arch4Sm80ELb0ELb1ELb1ELb0ELb1ELb0ELb0ELb0ELi2ELi4ELi4ELi4ELb0EEENS1_24CollectiveEpilogueBwdGQAISA_fSD_Li256ELb0ELb1EEENS1_19SingleTileSchedulerILb0ELb0ELb0ELi128EEEEEEEEEvNT_6ParamsE) ;  /* 0xffff62b004007950 */ /* 0x000fea0003c3ffff */
        .type           $_ZN7cutlass13device_kernelIN5flash19enable_sm80_to_sm89INS1_16FlashAttnBwdSm80INS1_25CollectiveMainloopBwdSm80ILi2ELi2EN4cute5tupleIJNS5_1CILi128EEES8_NS7_ILi64EEEEEENS_10bfloat16_tEfNS_4arch4Sm80ELb0ELb1ELb1ELb0ELb1ELb0ELb0ELb0ELi2ELi4ELi4ELi4ELb0EEENS1_24CollectiveEpilogueBwdGQAISA_fSD_Li256ELb0ELb1EEENS1_19SingleTileSchedulerILb0ELb0ELb0ELi128EEEEEEEEEvNT_6ParamsE$_ZN4cute3eso3ESOILb1ELb0EJNS_6LayoutINS_5tupleIJNS3_IJNS_1CILi8EEENS4_ILi1EEEEEENS4_ILi2EEEEEENS3_IJNS3_IJS6_NS4_ILi0EEEEEES5_EEEEENS_10ViewEngineIPN7cutlass10bfloat16_tEEEEEC2ERKSD_RKSI_,@function
        .size           $_ZN7cutlass13device_kernelIN5flash19enable_sm80_to_sm89INS1_16FlashAttnBwdSm80INS1_25CollectiveMainloopBwdSm80ILi2ELi2EN4cute5tupleIJNS5_1CILi128EEES8_NS7_ILi64EEEEEENS_10bfloat16_tEfNS_4arch4Sm80ELb0ELb1ELb1ELb0ELb1ELb0ELb0ELb0ELi2ELi4ELi4ELi4ELb0EEENS1_24CollectiveEpilogueBwdGQAISA_fSD_Li256ELb0ELb1EEENS1_19SingleTileSchedulerILb0ELb0ELb0ELi128EEEEEEEEEvNT_6ParamsE$_ZN4cute3eso3ESOILb1ELb0EJNS_6LayoutINS_5tupleIJNS3_IJNS_1CILi8EEENS4_ILi1EEEEEENS4_ILi2EEEEEENS3_IJNS3_IJS6_NS4_ILi0EEEEEES5_EEEEENS_10ViewEngineIPN7cutlass10bfloat16_tEEEEEC2ERKSD_RKSI_,($_ZN7cutlass13device_kernelIN5flash19enable_sm80_to_sm89INS1_16FlashAttnBwdSm80INS1_25CollectiveMainloopBwdSm80ILi2ELi2EN4cute5tupleIJNS5_1CILi128EEES8_NS7_ILi64EEEEEENS_10bfloat16_tEfNS_4arch4Sm80ELb0ELb1ELb1ELb0ELb1ELb0ELb0ELb0ELi2ELi4ELi4ELi4ELb0EEENS1_24CollectiveEpilogueBwdGQAISA_fSD_Li256ELb0ELb1EEENS1_19SingleTileSchedulerILb0ELb0ELb0ELi128EEEEEEEEEvNT_6ParamsE$_ZN4cute3eso3ESOILb1ELb0EJNS_6LayoutINS_5tupleIJNS3_IJNS_1CILi8EEENS4_ILi1EEEEEENS4_ILi2EEEEEENS3_IJNS3_IJS6_NS4_ILi0EEEEEES5_EEEEEiEEC2ERKSD_RKi - $_ZN7cutlass13device_kernelIN5flash19enable_sm80_to_sm89INS1_16FlashAttnBwdSm80INS1_25CollectiveMainloopBwdSm80ILi2ELi2EN4cute5tupleIJNS5_1CILi128EEES8_NS7_ILi64EEEEEENS_10bfloat16_tEfNS_4arch4Sm80ELb0ELb1ELb1ELb0ELb1ELb0ELb0ELb0ELi2ELi4ELi4ELi4ELb0EEENS1_24CollectiveEpilogueBwdGQAISA_fSD_Li256ELb0ELb1EEENS1_19SingleTileSchedulerILb0ELb0ELb0ELi128EEEEEEEEEvNT_6ParamsE$_ZN4cute3eso3ESOILb1ELb0EJNS_6LayoutINS_5tupleIJNS3_IJNS_1CILi8EEENS4_ILi1EEEEEENS4_ILi2EEEEEENS3_IJNS3_IJS6_NS4_ILi0EEEEEES5_EEEEENS_10ViewEngineIPN7cutlass10bfloat16_tEEEEEC2ERKSD_RKSI_)
$_ZN7cutlass13device_kernelIN5flash19enable_sm80_to_sm89INS1_16FlashAttnBwdSm80INS1_25CollectiveMainloopBwdSm80ILi2ELi2EN4cute5tupleIJNS5_1CILi128EEES8_NS7_ILi64EEEEEENS_10bfloat16_tEfNS_4arch4Sm80ELb0ELb1ELb1ELb0ELb1ELb0ELb0ELb0ELi2ELi4ELi4ELi4ELb0EEENS1_24CollectiveEpilogueBwdGQAISA_fSD_Li256ELb0ELb1EEENS1_19SingleTileSchedulerILb0ELb0ELb0ELi128EEEEEEEEEvNT_6ParamsE$_ZN4cute3eso3ESOILb1ELb0EJNS_6LayoutINS_5tupleIJNS3_IJNS_1CILi8EEENS4_ILi1EEEEEENS4_ILi2EEEEEENS3_IJNS3_IJS6_NS4_ILi0EEEEEES5_EEEEENS_10ViewEngineIPN7cutlass10bfloat16_tEEEEEC2ERKSD_RKSI_:
[----:B------:R-:W-:Y:S01]  /*9d50*/  IADD3 R7, R69, -c[0x0][0x20], RZ ;  /* 0x8000080045077a10 */ /* 0x000fe20007ffe0ff */
[----:B------:R-:W-:Y:S01]  /*9d60*/  IMAD.MOV.U32 R10, RZ, RZ, R6 ;  /* 0x000000ffff0a7224 */ /* 0x000fe200078e0006 */
[----:B------:R-:W-:Y:S01]  /*9d70*/  MOV R11, R9 ;  /* 0x00000009000b7202 */ /* 0x000fe20000000f00 */
[----:B------:R-:W-:-:S04]  /*9d80*/  IMAD.MOV.U32 R9, RZ, RZ, 0x0 ;  /* 0x00000000ff097424 */ /* 0x000fc800078e00ff */
[----:B------:R1:W-:Y:S01]  /*9d90*/  STL.64 [R7], R10 ;  /* 0x0000000a07007387 */ /* 0x0003e20000100a00 */
[----:B------:R-:W-:Y:S05]  /*9da0*/  RET.REL.NODEC R8 `(_ZN7cutlass13device_kernelIN5flash19enable_sm80_to_sm89INS1_16FlashAttnBwdSm80INS1_25CollectiveMainloopBwdSm80ILi2ELi2EN4cute5tupleIJNS5_1CILi128EEES8_NS7_ILi64EEEEEENS_10bfloat16_tEfNS_4arch4Sm80ELb0ELb1ELb1ELb0ELb1ELb0ELb0ELb0ELi2ELi4ELi4ELi4ELb0EEENS1_24CollectiveEpilogueBwdGQAISA_fSD_Li256ELb0ELb1EEENS1_19SingleTileSchedulerILb0ELb0ELb0ELi128EEEEEEEEEvNT_6ParamsE) ;  /* 0xffff625008007950 */ /* 0x000fea0003c3ffff */
        .type           $_ZN7cutlass13device_kernelIN5flash19enable_sm80_to_sm89INS1_16FlashAttnBwdSm80INS1_25CollectiveMainloopBwdSm80ILi2ELi2EN4cute5tupleIJNS5_1CILi128EEES8_NS7_ILi64EEEEEENS_10bfloat16_tEfNS_4arch4Sm80ELb0ELb1ELb1ELb0ELb1ELb0ELb0ELb0ELi2ELi4ELi4ELi4ELb0EEENS1_24CollectiveEpilogueBwdGQAISA_fSD_Li256ELb0ELb1EEENS1_19SingleTileSchedulerILb0ELb0ELb0ELi128EEEEEEEEEvNT_6ParamsE$_ZN4cute3eso3ESOILb1ELb0EJNS_6LayoutINS_5tupleIJNS3_IJNS_1CILi8EEENS4_ILi1EEEEEENS4_ILi2EEEEEENS3_IJNS3_IJS6_NS4_ILi0EEEEEES5_EEEEEiEEC2ERKSD_RKi,@function
        .size           $_ZN7cutlass13device_kernelIN5flash19enable_sm80_to_sm89INS1_16FlashAttnBwdSm80INS1_25CollectiveMainloopBwdSm80ILi2ELi2EN4cute5tupleIJNS5_1CILi128EEES8_NS7_ILi64EEEEEENS_10bfloat16_tEfNS_4arch4Sm80ELb0ELb1ELb1ELb0ELb1ELb0ELb0ELb0ELi2ELi4ELi4ELi4ELb0EEENS1_24CollectiveEpilogueBwdGQAISA_fSD_Li256ELb0ELb1EEENS1_19SingleTileSchedulerILb0ELb0ELb0ELi128EEEEEEEEEvNT_6ParamsE$_ZN4cute3eso3ESOILb1ELb0EJNS_6LayoutINS_5tupleIJNS3_IJNS_1CILi8EEENS4_ILi1EEEEEENS4_ILi2EEEEEENS3_IJNS3_IJS6_NS4_ILi0EEEEEES5_EEEEEiEEC2ERKSD_RKi,($_ZN7cutlass13device_kernelIN5flash19enable_sm80_to_sm89INS1_16FlashAttnBwdSm80INS1_25CollectiveMainloopBwdSm80ILi2ELi2EN4cute5tupleIJNS5_1CILi128EEES8_NS7_ILi64EEEEEENS_10bfloat16_tEfNS_4arch4Sm80ELb0ELb1ELb1ELb0ELb1ELb0ELb0ELb0ELi2ELi4ELi4ELi4ELb0EEENS1_24CollectiveEpilogueBwdGQAISA_fSD_Li256ELb0ELb1EEENS1_19SingleTileSchedulerILb0ELb0ELb0ELi128EEEEEEEEEvNT_6ParamsE$_ZN4cute3eso3ESOILb1ELb0EJNS_6LayoutINS_5tupleIJNS3_IJNS_1CILi8EEENS4_ILi1EEEEEENS4_ILi2EEENS3_IJNS4_ILi4EEES8_EEEEEENS3_IJNS3_IJS6_NS4_ILi0EEEEEES5_NS3_IJNS4_ILi32EEENS4_ILi16EEEEEEEEEEENS_10ViewEngineIPN7cutlass10bfloat16_tEEEEEC2ERKSI_RKSN_ - $_ZN7cutlass13device_kernelIN5flash19enable_sm80_to_sm89INS1_16FlashAttnBwdSm80INS1_25CollectiveMainloopBwdSm80ILi2ELi2EN4cute5tupleIJNS5_1CILi128EEES8_NS7_ILi64EEEEEENS_10bfloat16_tEfNS_4arch4Sm80ELb0ELb1ELb1ELb0ELb1ELb0ELb0ELb0ELi2ELi4ELi4ELi4ELb0EEENS1_24CollectiveEpilogueBwdGQAISA_fSD_Li256ELb0ELb1EEENS1_19SingleTileSchedulerILb0ELb0ELb0ELi128EEEEEEEEEvNT_6ParamsE$_ZN4cute3eso3ESOILb1ELb0EJNS_6LayoutINS_5tupleIJNS3_IJNS_1CILi8EEENS4_ILi1EEEEEENS4_ILi2EEEEEENS3_IJNS3_IJS6_NS4_ILi0EEEEEES5_EEEEEiEEC2ERKSD_RKi)
$_ZN7cutlass13device_kernelIN5flash19enable_sm80_to_sm89INS1_16FlashAttnBwdSm80INS1_25CollectiveMainloopBwdSm80ILi2ELi2EN4cute5tupleIJNS5_1CILi128EEES8_NS7_ILi64EEEEEENS_10bfloat16_tEfNS_4arch4Sm80ELb0ELb1ELb1ELb0ELb1ELb0ELb0ELb0ELi2ELi4ELi4ELi4ELb0EEENS1_24CollectiveEpilogueBwdGQAISA_fSD_Li256ELb0ELb1EEENS1_19SingleTileSchedulerILb0ELb0ELb0ELi128EEEEEEEEEvNT_6ParamsE$_ZN4cute3eso3ESOILb1ELb0EJNS_6LayoutINS_5tupleIJNS3_IJNS_1CILi8EEENS4_ILi1EEEEEENS4_ILi2EEEEEENS3_IJNS3_IJS6_NS4_ILi0EEEEEES5_EEEEEiEEC2ERKSD_RKi:
[----:B------:R-:W-:Y:S02]  /*9db0*/  IADD3 R2, R2, -c[0x0][0x20], RZ ;  /* 0x8000080002027a10 */ /* 0x000fe40007ffe0ff */
[----:B------:R-:W-:-:S03]  /*9dc0*/  MOV R7, 0x0 ;  /* 0x0000000000077802 */ /* 0x000fc60000000f00 */
[----:B------:R1:W-:Y:S01]  /*9dd0*/  STL [R2], R3 ;  /* 0x0000000302007387 */ /* 0x0003e20000100800 */
[----:B------:R-:W-:Y:S05]  /*9de0*/  RET.REL.NODEC R6 `(_ZN7cutlass13device_kernelIN5flash19enable_sm80_to_sm89INS1_16FlashAttnBwdSm80INS1_25CollectiveMainloopBwdSm80ILi2ELi2EN4cute5tupleIJNS5_1CILi128EEES8_NS7_ILi64EEEEEENS_10bfloat16_tEfNS_4arch4Sm80ELb0ELb1ELb1ELb0ELb1ELb0ELb0ELb0ELi2ELi4ELi4ELi4ELb0EEENS1_24CollectiveEpilogueBwdGQAISA_fSD_Li256ELb0ELb1EEENS1_19SingleTileSchedulerILb0ELb0ELb0ELi128EEEEEEEEEvNT_6ParamsE) ;  /* 0xffff621006007950 */ /* 0x000fea0003c3ffff */
        .type           $_ZN7cutlass13device_kernelIN5flash19enable_sm80_to_sm89INS1_16FlashAttnBwdSm80INS1_25CollectiveMainloopBwdSm80ILi2ELi2EN4cute5tupleIJNS5_1CILi128EEES8_NS7_ILi64EEEEEENS_10bfloat16_tEfNS_4arch4Sm80ELb0ELb1ELb1ELb0ELb1ELb0ELb0ELb0ELi2ELi4ELi4ELi4ELb0EEENS1_24CollectiveEpilogueBwdGQAISA_fSD_Li256ELb0ELb1EEENS1_19SingleTileSchedulerILb0ELb0ELb0ELi128EEEEEEEEEvNT_6ParamsE$_ZN4cute3eso3ESOILb1ELb0EJNS_6LayoutINS_5tupleIJNS3_IJNS_1CILi8EEENS4_ILi1EEEEEENS4_ILi2EEENS3_IJNS4_ILi4EEES8_EEEEEENS3_IJNS3_IJS6_NS4_ILi0EEEEEES5_NS3_IJNS4_ILi32EEENS4_ILi16EEEEEEEEEEENS_10ViewEngineIPN7cutlass10bfloat16_tEEEEEC2ERKSI_RKSN_,@function
        .size           $_ZN7cutlass13device_kernelIN5flash19enable_sm80_to_sm89INS1_16FlashAttnBwdSm80INS1_25CollectiveMainloopBwdSm80ILi2ELi2EN4cute5tupleIJNS5_1CILi128EEES8_NS7_ILi64EEEEEENS_10bfloat16_tEfNS_4arch4Sm80ELb0ELb1ELb1ELb0ELb1ELb0ELb0ELb0ELi2ELi4ELi4ELi4ELb0EEENS1_24CollectiveEpilogueBwdGQAISA_fSD_Li256ELb0ELb1EEENS1_19SingleTileSchedulerILb0ELb0ELb0ELi128EEEEEEEEEvNT_6ParamsE$_ZN4cute3eso3ESOILb1ELb0EJNS_6LayoutINS_5tupleIJNS3_IJNS_1CILi8EEENS4_ILi1EEEEEENS4_ILi2EEENS3_IJNS4_ILi4EEES8_EEEEEENS3_IJNS3_IJS6_NS4_ILi0EEEEEES5_NS3_IJNS4_ILi32EEENS4_ILi16EEEEEEEEEEENS_10ViewEngineIPN7cutlass10bfloat16_tEEEEEC2ERKSI_RKSN_,($_ZN7cutlass13device_kernelIN5flash19enable_sm80_to_sm89INS1_16FlashAttnBwdSm80INS1_25CollectiveMainloopBwdSm80ILi2ELi2EN4cute5tupleIJNS5_1CILi128EEES8_NS7_ILi64EEEEEENS_10bfloat16_tEfNS_4arch4Sm80ELb0ELb1ELb1ELb0ELb1ELb0ELb0ELb0ELi2ELi4ELi4ELi4ELb0EEENS1_24CollectiveEpilogueBwdGQAISA_fSD_Li256ELb0ELb1EEENS1_19SingleTileSchedulerILb0ELb0ELb0ELi128EEEEEEEEEvNT_6ParamsE$_ZN4cute3eso3ESOILb1ELb0EJNS_6LayoutINS_5tupleIJNS3_IJNS_1CILi8EEENS4_ILi1EEEEEENS4_ILi2EEENS4_ILi4EEEEEENS3_IJNS3_IJS6_NS4_ILi0EEEEEES5_NS4_ILi16EEEEEEEENS_10ViewEngineIPN7cutlass10bfloat16_tEEEEEC2ERKSF_RKSK_ - $_ZN7cutlass13device_kernelIN5flash19enable_sm80_to_sm89INS1_16FlashAttnBwdSm80INS1_25CollectiveMainloopBwdSm80ILi2ELi2EN4cute5tupleIJNS5_1CILi128EEES8_NS7_ILi64EEEEEENS_10bfloat16_tEfNS_4arch4Sm80ELb0ELb1ELb1ELb0ELb1ELb0ELb0ELb0ELi2ELi4ELi4ELi4ELb0EEENS1_24CollectiveEpilogueBwdGQAISA_fSD_Li256ELb0ELb1EEENS1_19SingleTileSchedulerILb0ELb0ELb0ELi128EEEEEEEEEvNT_6ParamsE$_ZN4cute3eso3ESOILb1ELb0EJNS_6LayoutINS_5tupleIJNS3_IJNS_1CILi8EEENS4_ILi1EEEEEENS4_ILi2EEENS3_IJNS4_ILi4EEES8_EEEEEENS3_IJNS3_IJS6_NS4_ILi0EEEEEES5_NS3_IJNS4_ILi32EEENS4_ILi16EEEEEEEEEEENS_10ViewEngineIPN7cutlass10bfloat16_tEEEEEC2ERKSI_RKSN_)
$_ZN7cutlass13device_kernelIN5flash19enable_sm80_to_sm89INS1_16FlashAttnBwdSm80INS1_25CollectiveMainloopBwdSm80ILi2ELi2EN4cute5tupleIJNS5_1CILi128EEES8_NS7_ILi64EEEEEENS_10bfloat16_tEfNS_4arch4Sm80ELb0ELb1ELb1ELb0ELb1ELb0ELb0ELb0ELi2ELi4ELi4ELi4ELb0EEENS1_24CollectiveEpilogueBwdGQAISA_fSD_Li256ELb0ELb1EEENS1_19SingleTileSchedulerILb0ELb0ELb0ELi128EEEEEEEEEvNT_6ParamsE$_ZN4cute3eso3ESOILb1ELb0EJNS_6LayoutINS_5tupleIJNS3_IJNS_1CILi8EEENS4_ILi1EEEEEENS4_ILi2EEENS3_IJNS4_ILi4EEES8_EEEEEENS3_IJNS3_IJS6_NS4_ILi0EEEEEES5_NS3_IJNS4_ILi32EEENS4_ILi16EEEEEEEEEEENS_10ViewEngineIPN7cutlass10bfloat16_tEEEEEC2ERKSI_RKSN_:
[----:B------:R-:W-:Y:S02]  /*9df0*/  IADD3 R2, R69, -c[0x0][0x20], RZ ;  /* 0x8000080045027a10 */ /* 0x000fe40007ffe0ff */
[----:B------:R-:W-:-:S03]  /*9e00*/  MOV R5, 0x0 ;  /* 0x0000000000057802 */ /* 0x000fc60000000f00 */
[----:B------:R1:W-:Y:S01]  /*9e10*/  STL.64 [R2], R64 ;  /* 0x0000004002007387 */ /* 0x0003e20000100a00 */
[----:B------:R-:W-:Y:S05]  /*9e20*/  RET.REL.NODEC R4 `(_ZN7cutlass13device_kernelIN5flash19enable_sm80_to_sm89INS1_16FlashAttnBwdSm80INS1_25CollectiveMainloopBwdSm80ILi2ELi2EN4cute5tupleIJNS5_1CILi128EEES8_NS7_ILi64EEEEEENS_10bfloat16_tEfNS_4arch4Sm80ELb0ELb1ELb1ELb0ELb1ELb0ELb0ELb0ELi2ELi4ELi4ELi4ELb0EEENS1_24CollectiveEpilogueBwdGQAISA_fSD_Li256ELb0ELb1EEENS1_19SingleTileSchedulerILb0ELb0ELb0ELi128EEEEEEEEEvNT_6ParamsE) ;  /* 0xffff61d004007950 */ /* 0x000fea0003c3ffff */
        .type           $_ZN7cutlass13device_kernelIN5flash19enable_sm80_to_sm89INS1_16FlashAttnBwdSm80INS1_25CollectiveMainloopBwdSm80ILi2ELi2EN4cute5tupleIJNS5_1CILi128EEES8_NS7_ILi64EEEEEENS_10bfloat16_tEfNS_4arch4Sm80ELb0ELb1ELb1ELb0ELb1ELb0ELb0ELb0ELi2ELi4ELi4ELi4ELb0EEENS1_24CollectiveEpilogueBwdGQAISA_fSD_Li256ELb0ELb1EEENS1_19SingleTileSchedulerILb0ELb0ELb0ELi128EEEEEEEEEvNT_6ParamsE$_ZN4cute3eso3ESOILb1ELb0EJNS_6LayoutINS_5tupleIJNS3_IJNS_1CILi8EEENS4_ILi1EEEEEENS4_ILi2EEENS4_ILi4EEEEEENS3_IJNS3_IJS6_NS4_ILi0EEEEEES5_NS4_ILi16EEEEEEEENS_10ViewEngineIPN7cutlass10bfloat16_tEEEEEC2ERKSF_RKSK_,@function
        .size           $_ZN7cutlass13device_kernelIN5flash19enable_sm80_to_sm89INS1_16FlashAttnBwdSm80INS1_25CollectiveMainloopBwdSm80ILi2ELi2EN4cute5tupleIJNS5_1CILi128EEES8_NS7_ILi64EEEEEENS_10bfloat16_tEfNS_4arch4Sm80ELb0ELb1ELb1ELb0ELb1ELb0ELb0ELb0ELi2ELi4ELi4ELi4ELb0EEENS1_24CollectiveEpilogueBwdGQAISA_fSD_Li256ELb0ELb1EEENS1_19SingleTileSchedulerILb0ELb0ELb0ELi128EEEEEEEEEvNT_6ParamsE$_ZN4cute3eso3ESOILb1ELb0EJNS_6LayoutINS_5tupleIJNS3_IJNS_1CILi8EEENS4_ILi1EEEEEENS4_ILi2EEENS4_ILi4EEEEEENS3_IJNS3_IJS6_NS4_ILi0EEEEEES5_NS4_ILi16EEEEEEEENS_10ViewEngineIPN7cutlass10bfloat16_tEEEEEC2ERKSF_RKSK_,($_ZN7cutlass13device_kernelIN5flash19enable_sm80_to_sm89INS1_16FlashAttnBwdSm80INS1_25CollectiveMainloopBwdSm80ILi2ELi2EN4cute5tupleIJNS5_1CILi128EEES8_NS7_ILi64EEEEEENS_10bfloat16_tEfNS_4arch4Sm80ELb0ELb1ELb1ELb0ELb1ELb0ELb0ELb0ELi2ELi4ELi4ELi4ELb0EEENS1_24CollectiveEpilogueBwdGQAISA_fSD_Li256ELb0ELb1EEENS1_19SingleTileSchedulerILb0ELb0ELb0ELi128EEEEEEEEEvNT_6ParamsE$_ZN4cute3eso3ESOILb1ELb0EJNS_6LayoutINS_5tupleIJNS3_IJNS_1CILi8EEENS4_ILi1EEEEEENS4_ILi2EEES5_EEENS3_IJNS3_IJS6_NS4_ILi0EEEEEENS4_ILi64EEES5_EEEEENS_10ViewEngineIPN7cutlass10bfloat16_tEEEEEC2ERKSE_RKSJ_ - $_ZN7cutlass13device_kernelIN5flash19enable_sm80_to_sm89INS1_16FlashAttnBwdSm80INS1_25CollectiveMainloopBwdSm80ILi2ELi2EN4cute5tupleIJNS5_1CILi128EEES8_NS7_ILi64EEEEEENS_10bfloat16_tEfNS_4arch4Sm80ELb0ELb1ELb1ELb0ELb1ELb0ELb0ELb0ELi2ELi4ELi4ELi4ELb0EEENS1_24CollectiveEpilogueBwdGQAISA_fSD_Li256ELb0ELb1EEENS1_19SingleTileSchedulerILb0ELb0ELb0ELi128EEEEEEEEEvNT_6ParamsE$_ZN4cute3eso3ESOILb1ELb0EJNS_6LayoutINS_5tupleIJNS3_IJNS_1CILi8EEENS4_ILi1EEEEEENS4_ILi2EEENS4_ILi4EEEEEENS3_IJNS3_IJS6_NS4_ILi0EEEEEES5_NS4_ILi16EEEEEEEENS_10ViewEngineIPN7cutlass10bfloat16_tEEEEEC2ERKSF_RKSK_)
$_ZN7cutlass13device_kernelIN5flash19enable_sm80_to_sm89INS1_16FlashAttnBwdSm80INS1_25CollectiveMainloopBwdSm80ILi2ELi2EN4cute5tupleIJNS5_1CILi128EEES8_NS7_ILi64EEEEEENS_10bfloat16_tEfNS_4arch4Sm80ELb0ELb1ELb1ELb0ELb1ELb0ELb0ELb0ELi2ELi4ELi4ELi4ELb0EEENS1_24CollectiveEpilogueBwdGQAISA_fSD_Li256ELb0ELb1EEENS1_19SingleTileSchedulerILb0ELb0ELb0ELi128EEEEEEEEEvNT_6ParamsE$_ZN4cute3eso3ESOILb1ELb0EJNS_6LayoutINS_5tupleIJNS3_IJNS_1CILi8EEENS4_ILi1EEEEEENS4_ILi2EEENS4_ILi4EEEEEENS3_IJNS3_IJS6_NS4_ILi0EEEEEES5_NS4_ILi16EEEEEEEENS_10ViewEngineIPN7cutlass10bfloat16_tEEEEEC2ERKSF_RKSK_:
[----:B------:R-:W-:Y:S01]  /*9e30*/  IADD3 R2, R25, -c[0x0][0x20], RZ ;  /* 0x8000080019027a10 */ /* 0x000fe20007ffe0ff */
[----:B------:R-:W-:Y:S01]  /*9e40*/  IMAD.MOV.U32 R7, RZ, RZ, R3 ;  /* 0x000000ffff077224 */ /* 0x000fe200078e0003 */
[----:B------:R-:W-:-:S04]  /*9e50*/  MOV R5, 0x0 ;  /* 0x0000000000057802 */ /* 0x000fc80000000f00 */
[----:B------:R1:W-:Y:S01]  /*9e60*/  STL.64 [R2], R6 ;  /* 0x0000000602007387 */ /* 0x0003e20000100a00 */
[----:B------:R-:W-:Y:S05]  /*9e70*/  RET.REL.NODEC R4 `(_ZN7cutlass13device_kernelIN5flash19enable_sm80_to_sm89INS1_16FlashAttnBwdSm80INS1_25CollectiveMainloopBwdSm80ILi2ELi2EN4cute5tupleIJNS5_1CILi128EEES8_NS7_ILi64EEEEEENS_10bfloat16_tEfNS_4arch4Sm80ELb0ELb1ELb1ELb0ELb1ELb0ELb0ELb0ELi2ELi4ELi4ELi4ELb0EEENS1_24CollectiveEpilogueBwdGQAISA_fSD_Li256ELb0ELb1EEENS1_19SingleTileSchedulerILb0ELb0ELb0ELi128EEEEEEEEEvNT_6ParamsE) ;  /* 0xffff618004007950 */ /* 0x000fea0003c3ffff */
        .type           $_ZN7cutlass13device_kernelIN5flash19enable_sm80_to_sm89INS1_16FlashAttnBwdSm80INS1_25CollectiveMainloopBwdSm80ILi2ELi2EN4cute5tupleIJNS5_1CILi128EEES8_NS7_ILi64EEEEEENS_10bfloat16_tEfNS_4arch4Sm80ELb0ELb1ELb1ELb0ELb1ELb0ELb0ELb0ELi2ELi4ELi4ELi4ELb0EEENS1_24CollectiveEpilogueBwdGQAISA_fSD_Li256ELb0ELb1EEENS1_19SingleTileSchedulerILb0ELb0ELb0ELi128EEEEEEEEEvNT_6ParamsE$_ZN4cute3eso3ESOILb1ELb0EJNS_6LayoutINS_5tupleIJNS3_IJNS_1CILi8EEENS4_ILi1EEEEEENS4_ILi2EEES5_EEENS3_IJNS3_IJS6_NS4_ILi0EEEEEENS4_ILi64EEES5_EEEEENS_10ViewEngineIPN7cutlass10bfloat16_tEEEEEC2ERKSE_RKSJ_,@function
        .size           $_ZN7cutlass13device_kernelIN5flash19enable_sm80_to_sm89INS1_16FlashAttnBwdSm80INS1_25CollectiveMainloopBwdSm80ILi2ELi2EN4cute5tupleIJNS5_1CILi128EEES8_NS7_ILi64EEEEEENS_10bfloat16_tEfNS_4arch4Sm80ELb0ELb1ELb1ELb0ELb1ELb0ELb0ELb0ELi2ELi4ELi4ELi4ELb0EEENS1_24CollectiveEpilogueBwdGQAISA_fSD_Li256ELb0ELb1EEENS1_19SingleTileSchedulerILb0ELb0ELb0ELi128EEEEEEEEEvNT_6ParamsE$_ZN4cute3eso3ESOILb1ELb0EJNS_6LayoutINS_5tupleIJNS3_IJNS_1CILi8EEENS4_ILi1EEEEEENS4_ILi2EEES5_EEENS3_IJNS3_IJS6_NS4_ILi0EEEEEENS4_ILi64EEES5_EEEEENS_10ViewEngineIPN7cutlass10bfloat16_tEEEEEC2ERKSE_RKSJ_,($_ZN7cutlass13device_kernelIN5flash19enable_sm80_to_sm89INS1_16FlashAttnBwdSm80INS1_25CollectiveMainloopBwdSm80ILi2ELi2EN4cute5tupleIJNS5_1CILi128EEES8_NS7_ILi64EEEEEENS_10bfloat16_tEfNS_4arch4Sm80ELb0ELb1ELb1ELb0ELb1ELb0ELb0ELb0ELi2ELi4ELi4ELi4ELb0EEENS1_24CollectiveEpilogueBwdGQAISA_fSD_Li256ELb0ELb1EEENS1_19SingleTileSchedulerILb0ELb0ELb0ELi128EEEEEEEEEvNT_6ParamsE$_ZN4cute3eso3ESOILb1ELb0EJNS_6LayoutINS_5tupleIJNS3_IJNS_1CILi8EEENS4_ILi1EEEEEENS4_ILi4EEEEEENS3_IJNS3_IJS6_NS4_ILi0EEEEEENS4_ILi2048EEEEEEEENS_10ViewEngineINS_8smem_ptrIPN7cutlass10bfloat16_tEEEEEEEC2ERKSE_RKSL_ - $_ZN7cutlass13device_kernelIN5flash19enable_sm80_to_sm89INS1_16FlashAttnBwdSm80INS1_25CollectiveMainloopBwdSm80ILi2ELi2EN4cute5tupleIJNS5_1CILi128EEES8_NS7_ILi64EEEEEENS_10bfloat16_tEfNS_4arch4Sm80ELb0ELb1ELb1ELb0ELb1ELb0ELb0ELb0ELi2ELi4ELi4ELi4ELb0EEENS1_24CollectiveEpilogueBwdGQAISA_fSD_Li256ELb0ELb1EEENS1_19SingleTileSchedulerILb0ELb0ELb0ELi128EEEEEEEEEvNT_6ParamsE$_ZN4cute3eso3ESOILb1ELb0EJNS_6LayoutINS_5tupleIJNS3_IJNS_1CILi8EEENS4_ILi1EEEEEENS4_ILi2EEES5_EEENS3_IJNS3_IJS6_NS4_ILi0EEEEEENS4_ILi64EEES5_EEEEENS_10ViewEngineIPN7cutlass10bfloat16_tEEEEEC2ERKSE_RKSJ_)
$_ZN7cutlass13device_kernelIN5flash19enable_sm80_to_sm89INS1_16FlashAttnBwdSm80INS1_25CollectiveMainloopBwdSm80ILi2ELi2EN4cute5tupleIJNS5_1CILi128EEES8_NS7_ILi64EEEEEENS_10bfloat16_tEfNS_4arch4Sm80ELb0ELb1ELb1ELb0ELb1ELb0ELb0ELb0ELi2ELi4ELi4ELi4ELb0EEENS1_24CollectiveEpilogueBwdGQAISA_fSD_Li256ELb0ELb1EEENS1_19SingleTileSchedulerILb0ELb0ELb0ELi128EEEEEEEEEvNT_6ParamsE$_ZN4cute3eso3ESOILb1ELb0EJNS_6LayoutINS_5tupleIJNS3_IJNS_1CILi8EEENS4_ILi1EEEEEENS4_ILi2EEES5_EEENS3_IJNS3_IJS6_NS4_ILi0EEEEEENS4_ILi64EEES5_EEEEENS_10ViewEngineIPN7cutlass10bfloat16_tEEEEEC2ERKSE_RKSJ_:
[----:B------:R-:W-:Y:S01]  /*9e80*/  IADD3 R2, R25, -c[0x0][0x20], RZ ;  /* 0x8000080019027a10 */ /* 0x000fe20007ffe0ff */
[----:B------:R-:W-:Y:S01]  /*9e90*/  IMAD.MOV.U32 R7, RZ, RZ, R3 ;  /* 0x000000ffff077224 */ /* 0x000fe200078e0003 */
[----:B------:R-:W-:-:S04]  /*9ea0*/  MOV R5, 0x0 ;  /* 0x0000000000057802 */ /* 0x000fc80000000f00 */
[----:B------:R1:W-:Y:S01]  /*9eb0*/  STL.64 [R2], R6 ;  /* 0x0000000602007387 */ /* 0x0003e20000100a00 */
[----:B------:R-:W-:Y:S05]  /*9ec0*/  RET.REL.NODEC R4 `(_ZN7cutlass13device_kernelIN5flash19enable_sm80_to_sm89INS1_16FlashAttnBwdSm80INS1_25CollectiveMainloopBwdSm80ILi2ELi2EN4cute5tupleIJNS5_1CILi128EEES8_NS7_ILi64EEEEEENS_10bfloat16_tEfNS_4arch4Sm80ELb0ELb1ELb1ELb0ELb1ELb0ELb0ELb0ELi2ELi4ELi4ELi4ELb0EEENS1_24CollectiveEpilogueBwdGQAISA_fSD_Li256ELb0ELb1EEENS1_19SingleTileSchedulerILb0ELb0ELb0ELi128EEEEEEEEEvNT_6ParamsE) ;  /* 0xffff613004007950 */ /* 0x000fea0003c3ffff */
        .type           $_ZN7cutlass13device_kernelIN5flash19enable_sm80_to_sm89INS1_16FlashAttnBwdSm80INS1_25CollectiveMainloopBwdSm80ILi2ELi2EN4cute5tupleIJNS5_1CILi128EEES8_NS7_ILi64EEEEEENS_10bfloat16_tEfNS_4arch4Sm80ELb0ELb1ELb1ELb0ELb1ELb0ELb0ELb0ELi2ELi4ELi4ELi4ELb0EEENS1_24CollectiveEpilogueBwdGQAISA_fSD_Li256ELb0ELb1EEENS1_19SingleTileSchedulerILb0ELb0ELb0ELi128EEEEEEEEEvNT_6ParamsE$_ZN4cute3eso3ESOILb1ELb0EJNS_6LayoutINS_5tupleIJNS3_IJNS_1CILi8EEENS4_ILi1EEEEEENS4_ILi4EEEEEENS3_IJNS3_IJS6_NS4_ILi0EEEEEENS4_ILi2048EEEEEEEENS_10ViewEngineINS_8smem_ptrIPN7cutlass10bfloat16_tEEEEEEEC2ERKSE_RKSL_,@function
        .size           $_ZN7cutlass13device_kernelIN5flash19enable_sm80_to_sm89INS1_16FlashAttnBwdSm80INS1_25CollectiveMainloopBwdSm80ILi2ELi2EN4cute5tupleIJNS5_1CILi128EEES8_NS7_ILi64EEEEEENS_10bfloat16_tEfNS_4arch4Sm80ELb0ELb1ELb1ELb0ELb1ELb0ELb0ELb0ELi2ELi4ELi4ELi4ELb0EEENS1_24CollectiveEpilogueBwdGQAISA_fSD_Li256ELb0ELb1EEENS1_19SingleTileSchedulerILb0ELb0ELb0ELi128EEEEEEEEEvNT_6ParamsE$_ZN4cute3eso3ESOILb1ELb0EJNS_6LayoutINS_5tupleIJNS3_IJNS_1CILi8EEENS4_ILi1EEEEEENS4_ILi4EEEEEENS3_IJNS3_IJS6_NS4_ILi0EEEEEENS4_ILi2048EEEEEEEENS_10ViewEngineINS_8smem_ptrIPN7cutlass10bfloat16_tEEEEEEEC2ERKSE_RKSL_,($_ZN7cutlass13device_kernelIN5flash19enable_sm80_to_sm89INS1_16FlashAttnBwdSm80INS1_25CollectiveMainloopBwdSm80ILi2ELi2EN4cute5tupleIJNS5_1CILi128EEES8_NS7_ILi64EEEEEENS_10bfloat16_tEfNS_4arch4Sm80ELb0ELb1ELb1ELb0ELb1ELb0ELb0ELb0ELi2ELi4ELi4ELi4ELb0EEENS1_24CollectiveEpilogueBwdGQAISA_fSD_Li256ELb0ELb1EEENS1_19SingleTileSchedulerILb0ELb0ELb0ELi128EEEEEEEEEvNT_6ParamsE$_ZN4cute3eso3ESOILb1ELb0EJNS_6LayoutINS_5tupleIJNS3_IJNS_1CILi8EEENS4_ILi1EEEEEENS4_ILi4EEEEEENS3_IJNS3_IJS6_NS4_ILi0EEEEEENS4_ILi2048EEEEEEEEiEEC2ERKSE_RKi - $_ZN7cutlass13device_kernelIN5flash19enable_sm80_to_sm89INS1_16FlashAttnBwdSm80INS1_25CollectiveMainloopBwdSm80ILi2ELi2EN4cute5tupleIJNS5_1CILi128EEES8_NS7_ILi64EEEEEENS_10bfloat16_tEfNS_4arch4Sm80ELb0ELb1ELb1ELb0ELb1ELb0ELb0ELb0ELi2ELi4ELi4ELi4ELb0EEENS1_24CollectiveEpilogueBwdGQAISA_fSD_Li256ELb0ELb1EEENS1_19SingleTileSchedulerILb0ELb0ELb0ELi128EEEEEEEEEvNT_6ParamsE$_ZN4cute3eso3ESOILb1ELb0EJNS_6LayoutINS_5tupleIJNS3_IJNS_1CILi8EEENS4_ILi1EEEEEENS4_ILi4EEEEEENS3_IJNS3_IJS6_NS4_ILi0EEEEEENS4_ILi2048EEEEEEEENS_10ViewEngineINS_8smem_ptrIPN7cutlass10bfloat16_tEEEEEEEC2ERKSE_RKSL_)
$_ZN7cutlass13device_kernelIN5flash19enable_sm80_to_sm89INS1_16FlashAttnBwdSm80INS1_25CollectiveMainloopBwdSm80ILi2ELi2EN4cute5tupleIJNS5_1CILi128EEES8_NS7_ILi64EEEEEENS_10bfloat16_tEfNS_4arch4Sm80ELb0ELb1ELb1ELb0ELb1ELb0ELb0ELb0ELi2ELi4ELi4ELi4ELb0EEENS1_24CollectiveEpilogueBwdGQAISA_fSD_Li256ELb0ELb1EEENS1_19SingleTileSchedulerILb0ELb0ELb0ELi128EEEEEEEEEvNT_6ParamsE$_ZN4cute3eso3ESOILb1ELb0EJNS_6LayoutINS_5tupleIJNS3_IJNS_1CILi8EEENS4_ILi1EEEEEENS4_ILi4EEEEEENS3_IJNS3_IJS6_NS4_ILi0EEEEEENS4_ILi2048EEEEEEEENS_10ViewEngineINS_8smem_ptrIPN7cutlass10bfloat16_tEEEEEEEC2ERKSE_RKSL_:
[----:B------:R-:W-:Y:S02]  /*9ed0*/  IADD3 R4, R25, -c[0x0][0x20], RZ ;  /* 0x8000080019047a10 */ /* 0x000fe40007ffe0ff */
[----:B------:R-:W-:-:S03]  /*9ee0*/  MOV R7, 0x0 ;  /* 0x0000000000077802 */ /* 0x000fc60000000f00 */
[----:B------:R1:W-:Y:S01]  /*9ef0*/  STL.64 [R4], R2 ;  /* 0x0000000204007387 */ /* 0x0003e20000100a00 */
[----:B------:R-:W-:Y:S05]  /*9f00*/  RET.REL.NODEC R6 `(_ZN7cutlass13device_kernelIN5flash19enable_sm80_to_sm89INS1_16FlashAttnBwdSm80INS1_25CollectiveMainloopBwdSm80ILi2ELi2EN4cute5tupleIJNS5_1CILi128EEES8_NS7_ILi64EEEEEENS_10bfloat16_tEfNS_4arch4Sm80ELb0ELb1ELb1ELb0ELb1ELb0ELb0ELb0ELi2ELi4ELi4ELi4ELb0EEENS1_24CollectiveEpilogueBwdGQAISA_fSD_Li256ELb0ELb1EEENS1_19SingleTileSchedulerILb0ELb0ELb0ELi128EEEEEEEEEvNT_6ParamsE) ;  /* 0xffff60f006007950 */ /* 0x000fea0003c3ffff */
        .type           $_ZN7cutlass13device_kernelIN5flash19enable_sm80_to_sm89INS1_16FlashAttnBwdSm80INS1_25CollectiveMainloopBwdSm80ILi2ELi2EN4cute5tupleIJNS5_1CILi128EEES8_NS7_ILi64EEEEEENS_10bfloat16_tEfNS_4arch4Sm80ELb0ELb1ELb1ELb0ELb1ELb0ELb0ELb0ELi2ELi4ELi4ELi4ELb0EEENS1_24CollectiveEpilogueBwdGQAISA_fSD_Li256ELb0ELb1EEENS1_19SingleTileSchedulerILb0ELb0ELb0ELi128EEEEEEEEEvNT_6ParamsE$_ZN4cute3eso3ESOILb1ELb0EJNS_6LayoutINS_5tupleIJNS3_IJNS_1CILi8EEENS4_ILi1EEEEEENS4_ILi4EEEEEENS3_IJNS3_IJS6_NS4_ILi0EEEEEENS4_ILi2048EEEEEEEEiEEC2ERKSE_RKi,@function
        .size           $_ZN7cutlass13device_kernelIN5flash19enable_sm80_to_sm89INS1_16FlashAttnBwdSm80INS1_25CollectiveMainloopBwdSm80ILi2ELi2EN4cute5tupleIJNS5_1CILi128EEES8_NS7_ILi64EEEEEENS_10bfloat16_tEfNS_4arch4Sm80ELb0ELb1ELb1ELb0ELb1ELb0ELb0ELb0ELi2ELi4ELi4ELi4ELb0EEENS1_24CollectiveEpilogueBwdGQAISA_fSD_Li256ELb0ELb1EEENS1_19SingleTileSchedulerILb0ELb0ELb0ELi128EEEEEEEEEvNT_6ParamsE$_ZN4cute3eso3ESOILb1ELb0EJNS_6LayoutINS_5tupleIJNS3_IJNS_1CILi8EEENS4_ILi1EEEEEENS4_ILi4EEEEEENS3_IJNS3_IJS6_NS4_ILi0EEEEEENS4_ILi2048EEEEEEEEiEEC2ERKSE_RKi,($_ZN7cutlass13device_kernelIN5flash19enable_sm80_to_sm89INS1_16FlashAttnBwdSm80INS1_25CollectiveMainloopBwdSm80ILi2ELi2EN4cute5tupleIJNS5_1CILi128EEES8_NS7_ILi64EEEEEENS_10bfloat16_tEfNS_4arch4Sm80ELb0ELb1ELb1ELb0ELb1ELb0ELb0ELb0ELi2ELi4ELi4ELi4ELb0EEENS1_24CollectiveEpilogueBwdGQAISA_fSD_Li256ELb0ELb1EEENS1_19SingleTileSchedulerILb0ELb0ELb0ELi128EEEEEEEEEvNT_6ParamsE$_ZN4cute3eso3ESOILb1ELb0EJNS_6LayoutINS_5tupleIJNS3_IJNS_1CILi8EEENS4_ILi1EEEEEENS4_ILi4EEEEEENS3_IJNS3_IJS6_NS4_ILi0EEEEEES5_EEEEENS_10ViewEngineIPN7cutlass10bfloat16_tEEEEEC2ERKSD_RKSI_ - $_ZN7cutlass13device_kernelIN5flash19enable_sm80_to_sm89INS1_16FlashAttnBwdSm80INS1_25CollectiveMainloopBwdSm80ILi2ELi2EN4cute5tupleIJNS5_1CILi128EEES8_NS7_ILi64EEEEEENS_10bfloat16_tEfNS_4arch4Sm80ELb0ELb1ELb1ELb0ELb1ELb0ELb0ELb0ELi2ELi4ELi4ELi4ELb0EEENS1_24CollectiveEpilogueBwdGQAISA_fSD_Li256ELb0ELb1EEENS1_19SingleTileSchedulerILb0ELb0ELb0ELi128EEEEEEEEEvNT_6ParamsE$_ZN4cute3eso3ESOILb1ELb0EJNS_6LayoutINS_5tupleIJNS3_IJNS_1CILi8EEENS4_ILi1EEEEEENS4_ILi4EEEEEENS3_IJNS3_IJS6_NS4_ILi0EEEEEENS4_ILi2048EEEEEEEEiEEC2ERKSE_RKi)
$_ZN7cutlass13device_kernelIN5flash19enable_sm80_to_sm89INS1_16FlashAttnBwdSm80INS1_25CollectiveMainloopBwdSm80ILi2ELi2EN4cute5tupleIJNS5_1CILi128EEES8_NS7_ILi64EEEEEENS_10bfloat16_tEfNS_4arch4Sm80ELb0ELb1ELb1ELb0ELb1ELb0ELb0ELb0ELi2ELi4ELi4ELi4ELb0EEENS1_24CollectiveEpilogueBwdGQAISA_fSD_Li256ELb0ELb1EEENS1_19SingleTileSchedulerILb0ELb0ELb0ELi128EEEEEEEEEvNT_6ParamsE$_ZN4cute3eso3ESOILb1ELb0EJNS_6LayoutINS_5tupleIJNS3_IJNS_1CILi8EEENS4_ILi1EEEEEENS4_ILi4EEEEEENS3_IJNS3_IJS6_NS4_ILi0EEEEEENS4_ILi2048EEEEEEEEiEEC2ERKSE_RKi:
[----:B------:R-:W-:Y:S02]  /*9f10*/  IADD3 R2, R25, -c[0x0][0x20], RZ ;  /* 0x8000080019027a10 */ /* 0x000fe40007ffe0ff */
[----:B------:R-:W-:-:S03]  /*9f20*/  MOV R5, 0x0 ;  /* 0x0000000000057802 */ /* 0x000fc60000000f00 */
[----:B------:R1:W-:Y:S01]  /*9f30*/  STL [R2], R3 ;  /* 0x0000000302007387 */ /* 0x0003e20000100800 */
[----:B------:R-:W-:Y:S05]  /*9f40*/  RET.REL.NODEC R4 `(_ZN7cutlass13device_kernelIN5flash19enable_sm80_to_sm89INS1_16FlashAttnBwdSm80INS1_25CollectiveMainloopBwdSm80ILi2ELi2EN4cute5tupleIJNS5_1CILi128EEES8_NS7_ILi64EEEEEENS_10bfloat16_tEfNS_4arch4Sm80ELb0ELb1ELb1ELb0ELb1ELb0ELb0ELb0ELi2ELi4ELi4ELi4ELb0EEENS1_24CollectiveEpilogueBwdGQAISA_fSD_Li256ELb0ELb1EEENS1_19SingleTileSchedulerILb0ELb0ELb0ELi128EEEEEEEEEvNT_6ParamsE) ;  /* 0xffff60b004007950 */ /* 0x000fea0003c3ffff */
        .type           $_ZN7cutlass13device_kernelIN5flash19enable_sm80_to_sm89INS1_16FlashAttnBwdSm80INS1_25CollectiveMainloopBwdSm80ILi2ELi2EN4cute5tupleIJNS5_1CILi128EEES8_NS7_ILi64EEEEEENS_10bfloat16_tEfNS_4arch4Sm80ELb0ELb1ELb1ELb0ELb1ELb0ELb0ELb0ELi2ELi4ELi4ELi4ELb0EEENS1_24CollectiveEpilogueBwdGQAISA_fSD_Li256ELb0ELb1EEENS1_19SingleTileSchedulerILb0ELb0ELb0ELi128EEEEEEEEEvNT_6ParamsE$_ZN4cute3eso3ESOILb1ELb0EJNS_6LayoutINS_5tupleIJNS3_IJNS_1CILi8EEENS4_ILi1EEEEEENS4_ILi4EEEEEENS3_IJNS3_IJS6_NS4_ILi0EEEEEES5_EEEEENS_10ViewEngineIPN7cutlass10bfloat16_tEEEEEC2ERKSD_RKSI_,@function
        .size           $_ZN7cutlass13device_kernelIN5flash19enable_sm80_to_sm89INS1_16FlashAttnBwdSm80INS1_25CollectiveMainloopBwdSm80ILi2ELi2EN4cute5tupleIJNS5_1CILi128EEES8_NS7_ILi64EEEEEENS_10bfloat16_tEfNS_4arch4Sm80ELb0ELb1ELb1ELb0ELb1ELb0ELb0ELb0ELi2ELi4ELi4ELi4ELb0EEENS1_24CollectiveEpilogueBwdGQAISA_fSD_Li256ELb0ELb1EEENS1_19SingleTileSchedulerILb0ELb0ELb0ELi128EEEEEEEEEvNT_6ParamsE$_ZN4cute3eso3ESOILb1ELb0EJNS_6LayoutINS_5tupleIJNS3_IJNS_1CILi8EEENS4_ILi1EEEEEENS4_ILi4EEEEEENS3_IJNS3_IJS6_NS4_ILi0EEEEEES5_EEEEENS_10ViewEngineIPN7cutlass10bfloat16_tEEEEEC2ERKSD_RKSI_,($_ZN7cutlass13device_kernelIN5flash19enable_sm80_to_sm89INS1_16FlashAttnBwdSm80INS1_25CollectiveMainloopBwdSm80ILi2ELi2EN4cute5tupleIJNS5_1CILi128EEES8_NS7_ILi64EEEEEENS_10bfloat16_tEfNS_4arch4Sm80ELb0ELb1ELb1ELb0ELb1ELb0ELb0ELb0ELi2ELi4ELi4ELi4ELb0EEENS1_24CollectiveEpilogueBwdGQAISA_fSD_Li256ELb0ELb1EEENS1_19SingleTileSchedulerILb0ELb0ELb0ELi128EEEEEEEEEvNT_6ParamsE$_ZN4cute3eso3ESOILb1ELb0EJNS_6LayoutINS_5tupleIJNS3_IJNS_1CILi8EEENS4_ILi1EEEEEENS4_ILi4EEEEEENS3_IJNS3_IJS6_NS4_ILi0EEEEEES5_EEEEEiEEC2ERKSD_RKi - $_ZN7cutlass13device_kernelIN5flash19enable_sm80_to_sm89INS1_16FlashAttnBwdSm80INS1_25CollectiveMainloopBwdSm80ILi2ELi2EN4cute5tupleIJNS5_1CILi128EEES8_NS7_ILi64EEEEEENS_10bfloat16_tEfNS_4arch4Sm80ELb0ELb1ELb1ELb0ELb1ELb0ELb0ELb0ELi2ELi4ELi4ELi4ELb0EEENS1_24CollectiveEpilogueBwdGQAISA_fSD_Li256ELb0ELb1EEENS1_19SingleTileSchedulerILb0ELb0ELb0ELi128EEEEEEEEEvNT_6ParamsE$_ZN4cute3eso3ESOILb1ELb0EJNS_6LayoutINS_5tupleIJNS3_IJNS_1CILi8EEENS4_ILi1EEEEEENS4_ILi4EEEEEENS3_IJNS3_IJS6_NS4_ILi0EEEEEES5_EEEEENS_10ViewEngineIPN7cutlass10bfloat16_tEEEEEC2ERKSD_RKSI_)
$_ZN7cutlass13device_kernelIN5flash19enable_sm80_to_sm89INS1_16FlashAttnBwdSm80INS1_25CollectiveMainloopBwdSm80ILi2ELi2EN4cute5tupleIJNS5_1CILi128EEES8_NS7_ILi64EEEEEENS_10bfloat16_tEfNS_4arch4Sm80ELb0ELb1ELb1ELb0ELb1ELb0ELb0ELb0ELi2ELi4ELi4ELi4ELb0EEENS1_24CollectiveEpilogueBwdGQAISA_fSD_Li256ELb0ELb1EEENS1_19SingleTileSchedulerILb0ELb0ELb0ELi128EEEEEEEEEvNT_6ParamsE$_ZN4cute3eso3ESOILb1ELb0EJNS_6LayoutINS_5tupleIJNS3_IJNS_1CILi8EEENS4_ILi1EEEEEENS4_ILi4EEEEEENS3_IJNS3_IJS6_NS4_ILi0EEEEEES5_EEEEENS_10ViewEngineIPN7cutlass10bfloat16_tEEEEEC2ERKSD_RKSI_:
[----:B------:R-:W-:Y:S01]  /*9f50*/  IADD3 R7, R25, -c[0x0][0x20], RZ ;  /* 0x8000080019077a10 */ /* 0x000fe20007ffe0ff */
[----:B------:R-:W-:Y:S01]  /*9f60*/  IMAD.MOV.U32 R10, RZ, RZ, R6 ;  /* 0x000000ffff0a7224 */ /* 0x000fe200078e0006 */
[----:B------:R-:W-:Y:S01]  /*9f70*/  MOV R11, R9 ;  /* 0x00000009000b7202 */ /* 0x000fe20000000f00 */
[----:B------:R-:W-:-:S04]  /*9f80*/  IMAD.MOV.U32 R9, RZ, RZ, 0x0 ;  /* 0x00000000ff097424 */ /* 0x000fc800078e00ff */
[----:B------:R1:W-:Y:S01]  /*9f90*/  STL.64 [R7], R10 ;  /* 0x0000000a07007387 */ /* 0x0003e20000100a00 */
[----:B------:R-:W-:Y:S05]  /*9fa0*/  RET.REL.NODEC R8 `(_ZN7cutlass13device_kernelIN5flash19enable_sm80_to_sm89INS1_16FlashAttnBwdSm80INS1_25CollectiveMainloopBwdSm80ILi2ELi2EN4cute5tupleIJNS5_1CILi128EEES8_NS7_ILi64EEEEEENS_10bfloat16_tEfNS_4arch4Sm80ELb0ELb1ELb1ELb0ELb1ELb0ELb0ELb0ELi2ELi4ELi4ELi4ELb0EEENS1_24CollectiveEpilogueBwdGQAISA_fSD_Li256ELb0ELb1EEENS1_19SingleTileSchedulerILb0ELb0ELb0ELi128EEEEEEEEEvNT_6ParamsE) ;  /* 0xffff605008007950 */ /* 0x000fea0003c3ffff */
        .type           $_ZN7cutlass13device_kernelIN5flash19enable_sm80_to_sm89INS1_16FlashAttnBwdSm80INS1_25CollectiveMainloopBwdSm80ILi2ELi2EN4cute5tupleIJNS5_1CILi128EEES8_NS7_ILi64EEEEEENS_10bfloat16_tEfNS_4arch4Sm80ELb0ELb1ELb1ELb0ELb1ELb0ELb0ELb0ELi2ELi4ELi4ELi4ELb0EEENS1_24CollectiveEpilogueBwdGQAISA_fSD_Li256ELb0ELb1EEENS1_19SingleTileSchedulerILb0ELb0ELb0ELi128EEEEEEEEEvNT_6ParamsE$_ZN4cute3eso3ESOILb1ELb0EJNS_6LayoutINS_5tupleIJNS3_IJNS_1CILi8EEENS4_ILi1EEEEEENS4_ILi4EEEEEENS3_IJNS3_IJS6_NS4_ILi0EEEEEES5_EEEEEiEEC2ERKSD_RKi,@function
        .size           $_ZN7cutlass13device_kernelIN5flash19enable_sm80_to_sm89INS1_16FlashAttnBwdSm80INS1_25CollectiveMainloopBwdSm80ILi2ELi2EN4cute5tupleIJNS5_1CILi128EEES8_NS7_ILi64EEEEEENS_10bfloat16_tEfNS_4arch4Sm80ELb0ELb1ELb1ELb0ELb1ELb0ELb0ELb0ELi2ELi4ELi4ELi4ELb0EEENS1_24CollectiveEpilogueBwdGQAISA_fSD_Li256ELb0ELb1EEENS1_19SingleTileSchedulerILb0ELb0ELb0ELi128EEEEEEEEEvNT_6ParamsE$_ZN4cute3eso3ESOILb1ELb0EJNS_6LayoutINS_5tupleIJNS3_IJNS_1CILi8EEENS4_ILi1EEEEEENS4_ILi4EEEEEENS3_IJNS3_IJS6_NS4_ILi0EEEEEES5_EEEEEiEEC2ERKSD_RKi,($_ZN7cutlass13device_kernelIN5flash19enable_sm80_to_sm89INS1_16FlashAttnBwdSm80INS1_25CollectiveMainloopBwdSm80ILi2ELi2EN4cute5tupleIJNS5_1CILi128EEES8_NS7_ILi64EEEEEENS_10bfloat16_tEfNS_4arch4Sm80ELb0ELb1ELb1ELb0ELb1ELb0ELb0ELb0ELi2ELi4ELi4ELi4ELb0EEENS1_24CollectiveEpilogueBwdGQAISA_fSD_Li256ELb0ELb1EEENS1_19SingleTileSchedulerILb0ELb0ELb0ELi128EEEEEEEEEvNT_6ParamsE$_ZN4cute3eso3ESOILb1ELb0EJNS_6LayoutINS_5tupleIJNS3_IJNS_1CILi8EEENS4_ILi1EEEEEENS4_ILi4EEES6_EEENS3_IJNS3_IJS6_NS4_ILi0EEEEEENS4_ILi2048EEESA_EEEEENS_10ViewEngineINS_8smem_ptrIPN7cutlass10bfloat16_tEEEEEEEC2ERKSE_RKSL_ - $_ZN7cutlass13device_kernelIN5flash19enable_sm80_to_sm89INS1_16FlashAttnBwdSm80INS1_25CollectiveMainloopBwdSm80ILi2ELi2EN4cute5tupleIJNS5_1CILi128EEES8_NS7_ILi64EEEEEENS_10bfloat16_tEfNS_4arch4Sm80ELb0ELb1ELb1ELb0ELb1ELb0ELb0ELb0ELi2ELi4ELi4ELi4ELb0EEENS1_24CollectiveEpilogueBwdGQAISA_fSD_Li256ELb0ELb1EEENS1_19SingleTileSchedulerILb0ELb0ELb0ELi128EEEEEEEEEvNT_6ParamsE$_ZN4cute3eso3ESOILb1ELb0EJNS_6LayoutINS_5tupleIJNS3_IJNS_1CILi8EEENS4_ILi1EEEEEENS4_ILi4EEEEEENS3_IJNS3_IJS6_NS4_ILi0EEEEEES5_EEEEEiEEC2ERKSD_RKi)
$_ZN7cutlass13device_kernelIN5flash19enable_sm80_to_sm89INS1_16FlashAttnBwdSm80INS1_25CollectiveMainloopBwdSm80ILi2ELi2EN4cute5tupleIJNS5_1CILi128EEES8_NS7_ILi64EEEEEENS_10bfloat16_tEfNS_4arch4Sm80ELb0ELb1ELb1ELb0ELb1ELb0ELb0ELb0ELi2ELi4ELi4ELi4ELb0EEENS1_24CollectiveEpilogueBwdGQAISA_fSD_Li256ELb0ELb1EEENS1_19SingleTileSchedulerILb0ELb0ELb0ELi128EEEEEEEEEvNT_6ParamsE$_ZN4cute3eso3ESOILb1ELb0EJNS_6LayoutINS_5tupleIJNS3_IJNS_1CILi8EEENS4_ILi1EEEEEENS4_ILi4EEEEEENS3_IJNS3_IJS6_NS4_ILi0EEEEEES5_EEEEEiEEC2ERKSD_RKi:
[----:B------:R-:W-:Y:S02]  /*9fb0*/  IADD3 R2, R25, -c[0x0][0x20], RZ ;  /* 0x8000080019027a10 */ /* 0x000fe40007ffe0ff */
[----:B------:R-:W-:-:S03]  /*9fc0*/  MOV R7, 0x0 ;  /* 0x0000000000077802 */ /* 0x000fc60000000f00 */
[----:B------:R1:W-:Y:S01]  /*9fd0*/  STL [R2], R3 ;  /* 0x0000000302007387 */ /* 0x0003e20000100800 */
[----:B------:R-:W-:Y:S05]  /*9fe0*/  RET.REL.NODEC R6 `(_ZN7cutlass13device_kernelIN5flash19enable_sm80_to_sm89INS1_16FlashAttnBwdSm80INS1_25CollectiveMainloopBwdSm80ILi2ELi2EN4cute5tupleIJNS5_1CILi128EEES8_NS7_ILi64EEEEEENS_10bfloat16_tEfNS_4arch4Sm80ELb0ELb1ELb1ELb0ELb1ELb0ELb0ELb0ELi2ELi4ELi4ELi4ELb0EEENS1_24CollectiveEpilogueBwdGQAISA_fSD_Li256ELb0ELb1EEENS1_19SingleTileSchedulerILb0ELb0ELb0ELi128EEEEEEEEEvNT_6ParamsE) ;  /* 0xffff601006007950 */ /* 0x000fea0003c3ffff */
        .type           $_ZN7cutlass13device_kernelIN5flash19enable_sm80_to_sm89INS1_16FlashAttnBwdSm80INS1_25CollectiveMainloopBwdSm80ILi2ELi2EN4cute5tupleIJNS5_1CILi128EEES8_NS7_ILi64EEEEEENS_10bfloat16_tEfNS_4arch4Sm80ELb0ELb1ELb1ELb0ELb1ELb0ELb0ELb0ELi2ELi4ELi4ELi4ELb0EEENS1_24CollectiveEpilogueBwdGQAISA_fSD_Li256ELb0ELb1EEENS1_19SingleTileSchedulerILb0ELb0ELb0ELi128EEEEEEEEEvNT_6ParamsE$_ZN4cute3eso3ESOILb1ELb0EJNS_6LayoutINS_5tupleIJNS3_IJNS_1CILi8EEENS4_ILi1EEEEEENS4_ILi4EEES6_EEENS3_IJNS3_IJS6_NS4_ILi0EEEEEENS4_ILi2048EEESA_EEEEENS_10ViewEngineINS_8smem_ptrIPN7cutlass10bfloat16_tEEEEEEEC2ERKSE_RKSL_,@function
        .size           $_ZN7cutlass13device_kernelIN5flash19enable_sm80_to_sm89INS1_16FlashAttnBwdSm80INS1_25CollectiveMainloopBwdSm80ILi2ELi2EN4cute5tupleIJNS5_1CILi128EEES8_NS7_ILi64EEEEEENS_10bfloat16_tEfNS_4arch4Sm80ELb0ELb1ELb1ELb0ELb1ELb0ELb0ELb0ELi2ELi4ELi4ELi4ELb0EEENS1_24CollectiveEpilogueBwdGQAISA_fSD_Li256ELb0ELb1EEENS1_19SingleTileSchedulerILb0ELb0ELb0ELi128EEEEEEEEEvNT_6ParamsE$_ZN4cute3eso3ESOILb1ELb0EJNS_6LayoutINS_5tupleIJNS3_IJNS_1CILi8EEENS4_ILi1EEEEEENS4_ILi4EEES6_EEENS3_IJNS3_IJS6_NS4_ILi0EEEEEENS4_ILi2048EEESA_EEEEENS_10ViewEngineINS_8smem_ptrIPN7cutlass10bfloat16_tEEEEEEEC2ERKSE_RKSL_,($_ZN7cutlass13device_kernelIN5flash19enable_sm80_to_sm89INS1_16FlashAttnBwdSm80INS1_25CollectiveMainloopBwdSm80ILi2ELi2EN4cute5tupleIJNS5_1CILi128EEES8_NS7_ILi64EEEEEENS_10bfloat16_tEfNS_4arch4Sm80ELb0ELb1ELb1ELb0ELb1ELb0ELb0ELb0ELi2ELi4ELi4ELi4ELb0EEENS1_24CollectiveEpilogueBwdGQAISA_fSD_Li256ELb0ELb1EEENS1_19SingleTileSchedulerILb0ELb0ELb0ELi128EEEEEEEEEvNT_6ParamsE$_ZN4cute3eso3ESOILb1ELb0EJNS_6LayoutINS_5tupleIJNS3_IJNS_1CILi8EEENS4_ILi1EEEEEENS4_ILi4EEES6_EEENS3_IJNS3_IJS6_NS4_ILi0EEEEEENS4_ILi2048EEESA_EEEEEiEEC2ERKSE_RKi - $_ZN7cutlass13device_kernelIN5flash19enable_sm80_to_sm89INS1_16FlashAttnBwdSm80INS1_25CollectiveMainloopBwdSm80ILi2ELi2EN4cute5tupleIJNS5_1CILi128EEES8_NS7_ILi64EEEEEENS_10bfloat16_tEfNS_4arch4Sm80ELb0ELb1ELb1ELb0ELb1ELb0ELb0ELb0ELi2ELi4ELi4ELi4ELb0EEENS1_24CollectiveEpilogueBwdGQAISA_fSD_Li256ELb0ELb1EEENS1_19SingleTileSchedulerILb0ELb0ELb0ELi128EEEEEEEEEvNT_6ParamsE$_ZN4cute3eso3ESOILb1ELb0EJNS_6LayoutINS_5tupleIJNS3_IJNS_1CILi8EEENS4_ILi1EEEEEENS4_ILi4EEES6_EEENS3_IJNS3_IJS6_NS4_ILi0EEEEEENS4_ILi2048EEESA_EEEEENS_10ViewEngineINS_8smem_ptrIPN7cutlass10bfloat16_tEEEEEEEC2ERKSE_RKSL_)
$_ZN7cutlass13device_kernelIN5flash19enable_sm80_to_sm89INS1_16FlashAttnBwdSm80INS1_25CollectiveMainloopBwdSm80ILi2ELi2EN4cute5tupleIJNS5_1CILi128EEES8_NS7_ILi64EEEEEENS_10bfloat16_tEfNS_4arch4Sm80ELb0ELb1ELb1ELb0ELb1ELb0ELb0ELb0ELi2ELi4ELi4ELi4ELb0EEENS1_24CollectiveEpilogueBwdGQAISA_fSD_Li256ELb0ELb1EEENS1_19SingleTileSchedulerILb0ELb0ELb0ELi128EEEEEEEEEvNT_6ParamsE$_ZN4cute3eso3ESOILb1ELb0EJNS_6LayoutINS_5tupleIJNS3_IJNS_1CILi8EEENS4_ILi1EEEEEENS4_ILi4EEES6_EEENS3_IJNS3_IJS6_NS4_ILi0EEEEEENS4_ILi2048EEESA_EEEEENS_10ViewEngineINS_8smem_ptrIPN7cutlass10bfloat16_tEEEEEEEC2ERKSE_RKSL_:
[----:B------:R-:W-:Y:S01]  /*9ff0*/  IADD3 R4, R83, -c[0x0][0x20], RZ ;  /* 0x8000080053047a10 */ /* 0x000fe20007ffe0ff */
[----:B------:R-:W-:Y:S01]  /*a000*/  IMAD.MOV.U32 R8, RZ, RZ, R6 ;  /* 0x000000ffff087224 */ /* 0x000fe200078e0006 */
[----:B------:R-:W-:-:S03]  /*a010*/  MOV R9, 0x0 ;  /* 0x0000000000097802 */ /* 0x000fc60000000f00 */
[----:B------:R1:W-:Y:S01]  /*a020*/  STL.64 [R4], R2 ;  /* 0x0000000204007387 */ /* 0x0003e20000100a00 */
[----:B------:R-:W-:Y:S05]  /*a030*/  RET.REL.NODEC R8 `(_ZN7cutlass13device_kernelIN5flash19enable_sm80_to_sm89INS1_16FlashAttnBwdSm80INS1_25CollectiveMainloopBwdSm80ILi2ELi2EN4cute5tupleIJNS5_1CILi128EEES8_NS7_ILi64EEEEEENS_10bfloat16_tEfNS_4arch4Sm80ELb0ELb1ELb1ELb0ELb1ELb0ELb0ELb0ELi2ELi4ELi4ELi4ELb0EEENS1_24CollectiveEpilogueBwdGQAISA_fSD_Li256ELb0ELb1EEENS1_19SingleTileSchedulerILb0ELb0ELb0ELi128EEEEEEEEEvNT_6ParamsE) ;  /* 0xffff5fc008007950 */ /* 0x000fea0003c3ffff */
        .type           $_ZN7cutlass13device_kernelIN5flash19enable_sm80_to_sm89INS1_16FlashAttnBwdSm80INS1_25CollectiveMainloopBwdSm80ILi2ELi2EN4cute5tupleIJNS5_1CILi128EEES8_NS7_ILi64EEEEEENS_10bfloat16_tEfNS_4arch4Sm80ELb0ELb1ELb1ELb0ELb1ELb0ELb0ELb0ELi2ELi4ELi4ELi4ELb0EEENS1_24CollectiveEpilogueBwdGQAISA_fSD_Li256ELb0ELb1EEENS1_19SingleTileSchedulerILb0ELb0ELb0ELi128EEEEEEEEEvNT_6ParamsE$_ZN4cute3eso3ESOILb1ELb0EJNS_6LayoutINS_5tupleIJNS3_IJNS_1CILi8EEENS4_ILi1EEEEEENS4_ILi4EEES6_EEENS3_IJNS3_IJS6_NS4_ILi0EEEEEENS4_ILi2048EEESA_EEEEEiEEC2ERKSE_RKi,@function
        .size           $_ZN7cutlass13device_kernelIN5flash19enable_sm80_to_sm89INS1_16FlashAttnBwdSm80INS1_25CollectiveMainloopBwdSm80ILi2ELi2EN4cute5tupleIJNS5_1CILi128EEES8_NS7_ILi64EEEEEENS_10bfloat16_tEfNS_4arch4Sm80ELb0ELb1ELb1ELb0ELb1ELb0ELb0ELb0ELi2ELi4ELi4ELi4ELb0EEENS1_24CollectiveEpilogueBwdGQAISA_fSD_Li256ELb0ELb1EEENS1_19SingleTileSchedulerILb0ELb0ELb0ELi128EEEEEEEEEvNT_6ParamsE$_ZN4cute3eso3ESOILb1ELb0EJNS_6LayoutINS_5tupleIJNS3_IJNS_1CILi8EEENS4_ILi1EEEEEENS4_ILi4EEES6_EEENS3_IJNS3_IJS6_NS4_ILi0EEEEEENS4_ILi2048EEESA_EEEEEiEEC2ERKSE_RKi,($_ZN7cutlass13device_kernelIN5flash19enable_sm80_to_sm89INS1_16FlashAttnBwdSm80INS1_25CollectiveMainloopBwdSm80ILi2ELi2EN4cute5tupleIJNS5_1CILi128EEES8_NS7_ILi64EEEEEENS_10bfloat16_tEfNS_4arch4Sm80ELb0ELb1ELb1ELb0ELb1ELb0ELb0ELb0ELi2ELi4ELi4ELi4ELb0EEENS1_24CollectiveEpilogueBwdGQAISA_fSD_Li256ELb0ELb1EEENS1_19SingleTileSchedulerILb0ELb0ELb0ELi128EEEEEEEEEvNT_6ParamsE$_ZN4cute3eso3ESOILb1ELb0EJNS_6LayoutINS_5tupleIJNS3_IJNS_1CILi8EEENS4_ILi1EEEEEENS4_ILi4EEES8_EEENS3_IJNS3_IJS6_NS4_ILi0EEEEEES5_NS4_ILi32EEEEEEEENS_10ViewEngineIPN7cutlass10bfloat16_tEEEEEC2ERKSE_RKSJ_ - $_ZN7cutlass13device_kernelIN5flash19enable_sm80_to_sm89INS1_16FlashAttnBwdSm80INS1_25CollectiveMainloopBwdSm80ILi2ELi2EN4cute5tupleIJNS5_1CILi128EEES8_NS7_ILi64EEEEEENS_10bfloat16_tEfNS_4arch4Sm80ELb0ELb1ELb1ELb0ELb1ELb0ELb0ELb0ELi2ELi4ELi4ELi4ELb0EEENS1_24CollectiveEpilogueBwdGQAISA_fSD_Li256ELb0ELb1EEENS1_19SingleTileSchedulerILb0ELb0ELb0ELi128EEEEEEEEEvNT_6ParamsE$_ZN4cute3eso3ESOILb1ELb0EJNS_6LayoutINS_5tupleIJNS3_IJNS_1CILi8EEENS4_ILi1EEEEEENS4_ILi4EEES6_EEENS3_IJNS3_IJS6_NS4_ILi0EEEEEENS4_ILi2048EEESA_EEEEEiEEC2ERKSE_RKi)
$_ZN7cutlass13device_kernelIN5flash19enable_sm80_to_sm89INS1_16FlashAttnBwdSm80INS1_25CollectiveMainloopBwdSm80ILi2ELi2EN4cute5tupleIJNS5_1CILi128EEES8_NS7_ILi64EEEEEENS_10bfloat16_tEfNS_4arch4Sm80ELb0ELb1ELb1ELb0ELb1ELb0ELb0ELb0ELi2ELi4ELi4ELi4ELb0EEENS1_24CollectiveEpilogueBwdGQAISA_fSD_Li256ELb0ELb1EEENS1_19SingleTileSchedulerILb0ELb0ELb0ELi128EEEEEEEEEvNT_6ParamsE$_ZN4cute3eso3ESOILb1ELb0EJNS_6LayoutINS_5tupleIJNS3_IJNS_1CILi8EEENS4_ILi1EEEEEENS4_ILi4EEES6_EEENS3_IJNS3_IJS6_NS4_ILi0EEEEEENS4_ILi2048EEESA_EEEEEiEEC2ERKSE_RKi:
[----:B------:R-:W-:Y:S02]  /*a040*/  IADD3 R2, R83, -c[0x0][0x20], RZ ;  /* 0x8000080053027a10 */ /* 0x000fe40007ffe0ff */
[----:B------:R-:W-:-:S03]  /*a050*/  MOV R5, 0x0 ;  /* 0x0000000000057802 */ /* 0x000fc60000000f00 */
[----:B------:R1:W-:Y:S01]  /*a060*/  STL [R2], R3 ;  /* 0x0000000302007387 */ /* 0x0003e20000100800 */
[----:B------:R-:W-:Y:S05]  /*a070*/  RET.REL.NODEC R4 `(_ZN7cutlass13device_kernelIN5flash19enable_sm80_to_sm89INS1_16FlashAttnBwdSm80INS1_25CollectiveMainloopBwdSm80ILi2ELi2EN4cute5tupleIJNS5_1CILi128EEES8_NS7_ILi64EEEEEENS_10bfloat16_tEfNS_4arch4Sm80ELb0ELb1ELb1ELb0ELb1ELb0ELb0ELb0ELi2ELi4ELi4ELi4ELb0EEENS1_24CollectiveEpilogueBwdGQAISA_fSD_Li256ELb0ELb1EEENS1_19SingleTileSchedulerILb0ELb0ELb0ELi128EEEEEEEEEvNT_6ParamsE) ;  /* 0xffff5f8004007950 */ /* 0x000fea0003c3ffff */
        .type           $_ZN7cutlass13device_kernelIN5flash19enable_sm80_to_sm89INS1_16FlashAttnBwdSm80INS1_25CollectiveMainloopBwdSm80ILi2ELi2EN4cute5tupleIJNS5_1CILi128EEES8_NS7_ILi64EEEEEENS_10bfloat16_tEfNS_4arch4Sm80ELb0ELb1ELb1ELb0ELb1ELb0ELb0ELb0ELi2ELi4ELi4ELi4ELb0EEENS1_24CollectiveEpilogueBwdGQAISA_fSD_Li256ELb0ELb1EEENS1_19SingleTileSchedulerILb0ELb0ELb0ELi128EEEEEEEEEvNT_6ParamsE$_ZN4cute3eso3ESOILb1ELb0EJNS_6LayoutINS_5tupleIJNS3_IJNS_1CILi8EEENS4_ILi1EEEEEENS4_ILi4EEES8_EEENS3_IJNS3_IJS6_NS4_ILi0EEEEEES5_NS4_ILi32EEEEEEEENS_10ViewEngineIPN7cutlass10bfloat16_tEEEEEC2ERKSE_RKSJ_,@function
        .size           $_ZN7cutlass13device_kernelIN5flash19enable_sm80_to_sm89INS1_16FlashAttnBwdSm80INS1_25CollectiveMainloopBwdSm80ILi2ELi2EN4cute5tupleIJNS5_1CILi128EEES8_NS7_ILi64EEEEEENS_10bfloat16_tEfNS_4arch4Sm80ELb0ELb1ELb1ELb0ELb1ELb0ELb0ELb0ELi2ELi4ELi4ELi4ELb0EEENS1_24CollectiveEpilogueBwdGQAISA_fSD_Li256ELb0ELb1EEENS1_19SingleTileSchedulerILb0ELb0ELb0ELi128EEEEEEEEEvNT_6ParamsE$_ZN4cute3eso3ESOILb1ELb0EJNS_6LayoutINS_5tupleIJNS3_IJNS_1CILi8EEENS4_ILi1EEEEEENS4_ILi4EEES8_EEENS3_IJNS3_IJS6_NS4_ILi0EEEEEES5_NS4_ILi32EEEEEEEENS_10ViewEngineIPN7cutlass10bfloat16_tEEEEEC2ERKSE_RKSJ_,($_ZN7cutlass13device_kernelIN5flash19enable_sm80_to_sm89INS1_16FlashAttnBwdSm80INS1_25CollectiveMainloopBwdSm80ILi2ELi2EN4cute5tupleIJNS5_1CILi128EEES8_NS7_ILi64EEEEEENS_10bfloat16_tEfNS_4arch4Sm80ELb0ELb1ELb1ELb0ELb1ELb0ELb0ELb0ELi2ELi4ELi4ELi4ELb0EEENS1_24CollectiveEpilogueBwdGQAISA_fSD_Li256ELb0ELb1EEENS1_19SingleTileSchedulerILb0ELb0ELb0ELi128EEEEEEEEEvNT_6ParamsE$_ZN4cute3eso3ESOILb1ELb0EJNS_6LayoutINS_5tupleIJNS_1CILi1EEENS3_IJNS4_ILi2EEES6_EEEEEENS3_IJNS4_ILi0EEENS3_IJNS4_ILi8EEENS4_ILi64EEEEEEEEEEENS_10ViewEngineINS_8smem_ptrIPfEEEEEEC2ERKSE_RKSJ_ - $_ZN7cutlass13device_kernelIN5flash19enable_sm80_to_sm89INS1_16FlashAttnBwdSm80INS1_25CollectiveMainloopBwdSm80ILi2ELi2EN4cute5tupleIJNS5_1CILi128EEES8_NS7_ILi64EEEEEENS_10bfloat16_tEfNS_4arch4Sm80ELb0ELb1ELb1ELb0ELb1ELb0ELb0ELb0ELi2ELi4ELi4ELi4ELb0EEENS1_24CollectiveEpilogueBwdGQAISA_fSD_Li256ELb0ELb1EEENS1_19SingleTileSchedulerILb0ELb0ELb0ELi128EEEEEEEEEvNT_6ParamsE$_ZN4cute3eso3ESOILb1ELb0EJNS_6LayoutINS_5tupleIJNS3_IJNS_1CILi8EEENS4_ILi1EEEEEENS4_ILi4EEES8_EEENS3_IJNS3_IJS6_NS4_ILi0EEEEEES5_NS4_ILi32EEEEEEEENS_10ViewEngineIPN7cutlass10bfloat16_tEEEEEC2ERKSE_RKSJ_)
$_ZN7cutlass13device_kernelIN5flash19enable_sm80_to_sm89INS1_16FlashAttnBwdSm80INS1_25CollectiveMainloopBwdSm80ILi2ELi2EN4cute5tupleIJNS5_1CILi128EEES8_NS7_ILi64EEEEEENS_10bfloat16_tEfNS_4arch4Sm80ELb0ELb1ELb1ELb0ELb1ELb0ELb0ELb0ELi2ELi4ELi4ELi4ELb0EEENS1_24CollectiveEpilogueBwdGQAISA_fSD_Li256ELb0ELb1EEENS1_19SingleTileSchedulerILb0ELb0ELb0ELi128EEEEEEEEEvNT_6ParamsE$_ZN4cute3eso3ESOILb1ELb0EJNS_6LayoutINS_5tupleIJNS3_IJNS_1CILi8EEENS4_ILi1EEEEEENS4_ILi4EEES8_EEENS3_IJNS3_IJS6_NS4_ILi0EEEEEES5_NS4_ILi32EEEEEEEENS_10ViewEngineIPN7cutlass10bfloat16_tEEEEEC2ERKSE_RKSJ_:
[----:B------:R-:W-:Y:S01]  /*a080*/  IADD3 R2, R25, -c[0x0][0x20], RZ ;  /* 0x8000080019027a10 */ /* 0x000fe20007ffe0ff */
[----:B------:R-:W-:Y:S01]  /*a090*/  IMAD.MOV.U32 R7, RZ, RZ, R3 ;  /* 0x000000ffff077224 */ /* 0x000fe200078e0003 */
[----:B------:R-:W-:-:S04]  /*a0a0*/  MOV R5, 0x0 ;  /* 0x0000000000057802 */ /* 0x000fc80000000f00 */
[----:B------:R1:W-:Y:S01]  /*a0b0*/  STL.64 [R2], R6 ;  /* 0x0000000602007387 */ /* 0x0003e20000100a00 */
[----:B------:R-:W-:Y:S05]  /*a0c0*/  RET.REL.NODEC R4 `(_ZN7cutlass13device_kernelIN5flash19enable_sm80_to_sm89INS1_16FlashAttnBwdSm80INS1_25CollectiveMainloopBwdSm80ILi2ELi2EN4cute5tupleIJNS5_1CILi128EEES8_NS7_ILi64EEEEEENS_10bfloat16_tEfNS_4arch4Sm80ELb0ELb1ELb1ELb0ELb1ELb0ELb0ELb0ELi2ELi4ELi4ELi4ELb0EEENS1_24CollectiveEpilogueBwdGQAISA_fSD_Li256ELb0ELb1EEENS1_19SingleTileSchedulerILb0ELb0ELb0ELi128EEEEEEEEEvNT_6ParamsE) ;  /* 0xffff5f3004007950 */ /* 0x000fea0003c3ffff */
        .type           $_ZN7cutlass13device_kernelIN5flash19enable_sm80_to_sm89INS1_16FlashAttnBwdSm80INS1_25CollectiveMainloopBwdSm80ILi2ELi2EN4cute5tupleIJNS5_1CILi128EEES8_NS7_ILi64EEEEEENS_10bfloat16_tEfNS_4arch4Sm80ELb0ELb1ELb1ELb0ELb1ELb0ELb0ELb0ELi2ELi4ELi4ELi4ELb0EEENS1_24CollectiveEpilogueBwdGQAISA_fSD_Li256ELb0ELb1EEENS1_19SingleTileSchedulerILb0ELb0ELb0ELi128EEEEEEEEEvNT_6ParamsE$_ZN4cute3eso3ESOILb1ELb0EJNS_6LayoutINS_5tupleIJNS_1CILi1EEENS3_IJNS4_ILi2EEES6_EEEEEENS3_IJNS4_ILi0EEENS3_IJNS4_ILi8EEENS4_ILi64EEEEEEEEEEENS_10ViewEngineINS_8smem_ptrIPfEEEEEEC2ERKSE_RKSJ_,@function
        .size           $_ZN7cutlass13device_kernelIN5flash19enable_sm80_to_sm89INS1_16FlashAttnBwdSm80INS1_25CollectiveMainloopBwdSm80ILi2ELi2EN4cute5tupleIJNS5_1CILi128EEES8_NS7_ILi64EEEEEENS_10bfloat16_tEfNS_4arch4Sm80ELb0ELb1ELb1ELb0ELb1ELb0ELb0ELb0ELi2ELi4ELi4ELi4ELb0EEENS1_24CollectiveEpilogueBwdGQAISA_fSD_Li256ELb0ELb1EEENS1_19SingleTileSchedulerILb0ELb0ELb0ELi128EEEEEEEEEvNT_6ParamsE$_ZN4cute3eso3ESOILb1ELb0EJNS_6LayoutINS_5tupleIJNS_1CILi1EEENS3_IJNS4_ILi2EEES6_EEEEEENS3_IJNS4_ILi0EEENS3_IJNS4_ILi8EEENS4_ILi64EEEEEEEEEEENS_10ViewEngineINS_8smem_ptrIPfEEEEEEC2ERKSE_RKSJ_,($_ZN7cutlass13device_kernelIN5flash19enable_sm80_to_sm89INS1_16FlashAttnBwdSm80INS1_25CollectiveMainloopBwdSm80ILi2ELi2EN4cute5tupleIJNS5_1CILi128EEES8_NS7_ILi64EEEEEENS_10bfloat16_tEfNS_4arch4Sm80ELb0ELb1ELb1ELb0ELb1ELb0ELb0ELb0ELi2ELi4ELi4ELi4ELb0EEENS1_24CollectiveEpilogueBwdGQAISA_fSD_Li256ELb0ELb1EEENS1_19SingleTileSchedulerILb0ELb0ELb0ELi128EEEEEEEEEvNT_6ParamsE$_ZN4cute3eso3ESOILb1ELb0EJNS_6LayoutINS_5tupleIJNS_1CILi1EEENS4_ILi4EEEEEENS3_IJNS4_ILi0EEES5_EEEEENS_10ViewEngineIPfEEEEC2ERKSA_RKSD_ - $_ZN7cutlass13device_kernelIN5flash19enable_sm80_to_sm89INS1_16FlashAttnBwdSm80INS1_25CollectiveMainloopBwdSm80ILi2ELi2EN4cute5tupleIJNS5_1CILi128EEES8_NS7_ILi64EEEEEENS_10bfloat16_tEfNS_4arch4Sm80ELb0ELb1ELb1ELb0ELb1ELb0ELb0ELb0ELi2ELi4ELi4ELi4ELb0EEENS1_24CollectiveEpilogueBwdGQAISA_fSD_Li256ELb0ELb1EEENS1_19SingleTileSchedulerILb0ELb0ELb0ELi128EEEEEEEEEvNT_6ParamsE$_ZN4cute3eso3ESOILb1ELb0EJNS_6LayoutINS_5tupleIJNS_1CILi1EEENS3_IJNS4_ILi2EEES6_EEEEEENS3_IJNS4_ILi0EEENS3_IJNS4_ILi8EEENS4_ILi64EEEEEEEEEEENS_10ViewEngineINS_8smem_ptrIPfEEEEEEC2ERKSE_RKSJ_)
$_ZN7cutlass13device_kernelIN5flash19enable_sm80_to_sm89INS1_16FlashAttnBwdSm80INS1_25CollectiveMainloopBwdSm80ILi2ELi2EN4cute5tupleIJNS5_1CILi128EEES8_NS7_ILi64EEEEEENS_10bfloat16_tEfNS_4arch4Sm80ELb0ELb1ELb1ELb0ELb1ELb0ELb0ELb0ELi2ELi4ELi4ELi4ELb0EEENS1_24CollectiveEpilogueBwdGQAISA_fSD_Li256ELb0ELb1EEENS1_19SingleTileSchedulerILb0ELb0ELb0ELi128EEEEEEEEEvNT_6ParamsE$_ZN4cute3eso3ESOILb1ELb0EJNS_6LayoutINS_5tupleIJNS_1CILi1EEENS3_IJNS4_ILi2EEES6_EEEEEENS3_IJNS4_ILi0EEENS3_IJNS4_ILi8EEENS4_ILi64EEEEEEEEEEENS_10ViewEngineINS_8smem_ptrIPfEEEEEEC2ERKSE_RKSJ_:
[----:B------:R-:W-:Y:S01]  /*a0d0*/  IADD3 R3, R25, -c[0x0][0x20], RZ ;  /* 0x8000080019037a10 */ /* 0x000fe20007ffe0ff */
[----:B------:R-:W-:Y:S01]  /*a0e0*/  IMAD.MOV.U32 R8, RZ, RZ, R2 ;  /* 0x000000ffff087224 */ /* 0x000fe200078e0002 */
[----:B------:R-:W-:Y:S01]  /*a0f0*/  MOV R10, R6 ;  /* 0x00000006000a7202 */ /* 0x000fe20000000f00 */
[----:B------:R-:W-:-:S03]  /*a100*/  IMAD.MOV.U32 R11, RZ, RZ, 0x0 ;  /* 0x00000000ff0b7424 */ /* 0x000fc600078e00ff */
[----:B------:R1:W-:Y:S01]  /*a110*/  STL.64 [R3], R8 ;  /* 0x0000000803007387 */ /* 0x0003e20000100a00 */
[----:B------:R-:W-:Y:S05]  /*a120*/  RET.REL.NODEC R10 `(_ZN7cutlass13device_kernelIN5flash19enable_sm80_to_sm89INS1_16FlashAttnBwdSm80INS1_25CollectiveMainloopBwdSm80ILi2ELi2EN4cute5tupleIJNS5_1CILi128EEES8_NS7_ILi64EEEEEENS_10bfloat16_tEfNS_4arch4Sm80ELb0ELb1ELb1ELb0ELb1ELb0ELb0ELb0ELi2ELi4ELi4ELi4ELb0EEENS1_24CollectiveEpilogueBwdGQAISA_fSD_Li256ELb0ELb1EEENS1_19SingleTileSchedulerILb0ELb0ELb0ELi128EEEEEEEEEvNT_6ParamsE) ;  /* 0xffff5ed00a007950 */ /* 0x000fea0003c3ffff */
        .type           $_ZN7cutlass13device_kernelIN5flash19enable_sm80_to_sm89INS1_16FlashAttnBwdSm80INS1_25CollectiveMainloopBwdSm80ILi2ELi2EN4cute5tupleIJNS5_1CILi128EEES8_NS7_ILi64EEEEEENS_10bfloat16_tEfNS_4arch4Sm80ELb0ELb1ELb1ELb0ELb1ELb0ELb0ELb0ELi2ELi4ELi4ELi4ELb0EEENS1_24CollectiveEpilogueBwdGQAISA_fSD_Li256ELb0ELb1EEENS1_19SingleTileSchedulerILb0ELb0ELb0ELi128EEEEEEEEEvNT_6ParamsE$_ZN4cute3eso3ESOILb1ELb0EJNS_6LayoutINS_5tupleIJNS_1CILi1EEENS4_ILi4EEEEEENS3_IJNS4_ILi0EEES5_EEEEENS_10ViewEngineIPfEEEEC2ERKSA_RKSD_,@function
        .size           $_ZN7cutlass13device_kernelIN5flash19enable_sm80_to_sm89INS1_16FlashAttnBwdSm80INS1_25CollectiveMainloopBwdSm80ILi2ELi2EN4cute5tupleIJNS5_1CILi128EEES8_NS7_ILi64EEEEEENS_10bfloat16_tEfNS_4arch4Sm80ELb0ELb1ELb1ELb0ELb1ELb0ELb0ELb0ELi2ELi4ELi4ELi4ELb0EEENS1_24CollectiveEpilogueBwdGQAISA_fSD_Li256ELb0ELb1EEENS1_19SingleTileSchedulerILb0ELb0ELb0ELi128EEEEEEEEEvNT_6ParamsE$_ZN4cute3eso3ESOILb1ELb0EJNS_6LayoutINS_5tupleIJNS_1CILi1EEENS4_ILi4EEEEEENS3_IJNS4_ILi0EEES5_EEEEENS_10ViewEngineIPfEEEEC2ERKSA_RKSD_,($_ZN7cutlass13device_kernelIN5flash19enable_sm80_to_sm89INS1_16FlashAttnBwdSm80INS1_25CollectiveMainloopBwdSm80ILi2ELi2EN4cute5tupleIJNS5_1CILi128EEES8_NS7_ILi64EEEEEENS_10bfloat16_tEfNS_4arch4Sm80ELb0ELb1ELb1ELb0ELb1ELb0ELb0ELb0ELi2ELi4ELi4ELi4ELb0EEENS1_24CollectiveEpilogueBwdGQAISA_fSD_Li256ELb0ELb1EEENS1_19SingleTileSchedulerILb0ELb0ELb0ELi128EEEEEEEEEvNT_6ParamsE$_ZN4cute3eso3ESOILb1ELb0EJNS_6LayoutINS_5tupleIJNS_1CILi4EEEEEENS3_IJNS4_ILi1EEEEEEEENS_10ViewEngineIPfEEEEC2ERKS9_RKSC_ - $_ZN7cutlass13device_kernelIN5flash19enable_sm80_to_sm89INS1_16FlashAttnBwdSm80INS1_25CollectiveMainloopBwdSm80ILi2ELi2EN4cute5tupleIJNS5_1CILi128EEES8_NS7_ILi64EEEEEENS_10bfloat16_tEfNS_4arch4Sm80ELb0ELb1ELb1ELb0ELb1ELb0ELb0ELb0ELi2ELi4ELi4ELi4ELb0EEENS1_24CollectiveEpilogueBwdGQAISA_fSD_Li256ELb0ELb1EEENS1_19SingleTileSchedulerILb0ELb0ELb0ELi128EEEEEEEEEvNT_6ParamsE$_ZN4cute3eso3ESOILb1ELb0EJNS_6LayoutINS_5tupleIJNS_1CILi1EEENS4_ILi4EEEEEENS3_IJNS4_ILi0EEES5_EEEEENS_10ViewEngineIPfEEEEC2ERKSA_RKSD_)
$_ZN7cutlass13device_kernelIN5flash19enable_sm80_to_sm89INS1_16FlashAttnBwdSm80INS1_25CollectiveMainloopBwdSm80ILi2ELi2EN4cute5tupleIJNS5_1CILi128EEES8_NS7_ILi64EEEEEENS_10bfloat16_tEfNS_4arch4Sm80ELb0ELb1ELb1ELb0ELb1ELb0ELb0ELb0ELi2ELi4ELi4ELi4ELb0EEENS1_24CollectiveEpilogueBwdGQAISA_fSD_Li256ELb0ELb1EEENS1_19SingleTileSchedulerILb0ELb0ELb0ELi128EEEEEEEEEvNT_6ParamsE$_ZN4cute3eso3ESOILb1ELb0EJNS_6LayoutINS_5tupleIJNS_1CILi1EEENS4_ILi4EEEEEENS3_IJNS4_ILi0EEES5_EEEEENS_10ViewEngineIPfEEEEC2ERKSA_RKSD_:
[----:B------:R-:W-:Y:S01]  /*a130*/  IADD3 R5, R25, -c[0x0][0x20], RZ ;  /* 0x8000080019057a10 */ /* 0x000fe20007ffe0ff */
[----:B------:R-:W-:Y:S01]  /*a140*/  IMAD.MOV.U32 R8, RZ, RZ, R16 ;  /* 0x000000ffff087224 */ /* 0x000fe200078e0010 */
[----:B------:R-:W-:Y:S01]  /*a150*/  MOV R10, R6 ;  /* 0x00000006000a7202 */ /* 0x000fe20000000f00 */
[----:B------:R-:W-:-:S03]  /*a160*/  IMAD.MOV.U32 R11, RZ, RZ, 0x0 ;  /* 0x00000000ff0b7424 */ /* 0x000fc600078e00ff */
[----:B------:R1:W-:Y:S01]  /*a170*/  STL.64 [R5], R8 ;  /* 0x0000000805007387 */ /* 0x0003e20000100a00 */
[----:B------:R-:W-:Y:S05]  /*a180*/  RET.REL.NODEC R10 `(_ZN7cutlass13device_kernelIN5flash19enable_sm80_to_sm89INS1_16FlashAttnBwdSm80INS1_25CollectiveMainloopBwdSm80ILi2ELi2EN4cute5tupleIJNS5_1CILi128EEES8_NS7_ILi64EEEEEENS_10bfloat16_tEfNS_4arch4Sm80ELb0ELb1ELb1ELb0ELb1ELb0ELb0ELb0ELi2ELi4ELi4ELi4ELb0EEENS1_24CollectiveEpilogueBwdGQAISA_fSD_Li256ELb0ELb1EEENS1_19SingleTileSchedulerILb0ELb0ELb0ELi128EEEEEEEEEvNT_6ParamsE) ;  /* 0xffff5e700a007950 */ /* 0x000fea0003c3ffff */
        .type           $_ZN7cutlass13device_kernelIN5flash19enable_sm80_to_sm89INS1_16FlashAttnBwdSm80INS1_25CollectiveMainloopBwdSm80ILi2ELi2EN4cute5tupleIJNS5_1CILi128EEES8_NS7_ILi64EEEEEENS_10bfloat16_tEfNS_4arch4Sm80ELb0ELb1ELb1ELb0ELb1ELb0ELb0ELb0ELi2ELi4ELi4ELi4ELb0EEENS1_24CollectiveEpilogueBwdGQAISA_fSD_Li256ELb0ELb1EEENS1_19SingleTileSchedulerILb0ELb0ELb0ELi128EEEEEEEEEvNT_6ParamsE$_ZN4cute3eso3ESOILb1ELb0EJNS_6LayoutINS_5tupleIJNS_1CILi4EEEEEENS3_IJNS4_ILi1EEEEEEEENS_10ViewEngineIPfEEEEC2ERKS9_RKSC_,@function
        .size           $_ZN7cutlass13device_kernelIN5flash19enable_sm80_to_sm89INS1_16FlashAttnBwdSm80INS1_25CollectiveMainloopBwdSm80ILi2ELi2EN4cute5tupleIJNS5_1CILi128EEES8_NS7_ILi64EEEEEENS_10bfloat16_tEfNS_4arch4Sm80ELb0ELb1ELb1ELb0ELb1ELb0ELb0ELb0ELi2ELi4ELi4ELi4ELb0EEENS1_24CollectiveEpilogueBwdGQAISA_fSD_Li256ELb0ELb1EEENS1_19SingleTileSchedulerILb0ELb0ELb0ELi128EEEEEEEEEvNT_6ParamsE$_ZN4cute3eso3ESOILb1ELb0EJNS_6LayoutINS_5tupleIJNS_1CILi4EEEEEENS3_IJNS4_ILi1EEEEEEEENS_10ViewEngineIPfEEEEC2ERKS9_RKSC_,($_ZN7cutlass13device_kernelIN5flash19enable_sm80_to_sm89INS1_16FlashAttnBwdSm80INS1_25CollectiveMainloopBwdSm80ILi2ELi2EN4cute5tupleIJNS5_1CILi128EEES8_NS7_ILi64EEEEEENS_10bfloat16_tEfNS_4arch4Sm80ELb0ELb1ELb1ELb0ELb1ELb0ELb0ELb0ELi2ELi4ELi4ELi4ELb0EEENS1_24CollectiveEpilogueBwdGQAISA_fSD_Li256ELb0ELb1EEENS1_19SingleTileSchedulerILb0ELb0ELb0ELi128EEEEEEEEEvNT_6ParamsE$_ZN4cute3eso3ESOILb1ELb0EJNS_7SwizzleILi3ELi3ELi3EEENS_9MixedBitsILj0ELj432EEENS_6LayoutINS_5tupleIJNS7_IJNS_1CILi2EEES9_S9_EEES9_NS8_ILi8EEEEEENS7_IJNS7_IJNS8_ILi64EEESB_NS8_ILi512EEEEEENS8_ILi8192EEENS8_ILi1024EEEEEEEEEEC2ERKS3_RKS5_RKSJ_ - $_ZN7cutlass13device_kernelIN5flash19enable_sm80_to_sm89INS1_16FlashAttnBwdSm80INS1_25CollectiveMainloopBwdSm80ILi2ELi2EN4cute5tupleIJNS5_1CILi128EEES8_NS7_ILi64EEEEEENS_10bfloat16_tEfNS_4arch4Sm80ELb0ELb1ELb1ELb0ELb1ELb0ELb0ELb0ELi2ELi4ELi4ELi4ELb0EEENS1_24CollectiveEpilogueBwdGQAISA_fSD_Li256ELb0ELb1EEENS1_19SingleTileSchedulerILb0ELb0ELb0ELi128EEEEEEEEEvNT_6ParamsE$_ZN4cute3eso3ESOILb1ELb0EJNS_6LayoutINS_5tupleIJNS_1CILi4EEEEEENS3_IJNS4_ILi1EEEEEEEENS_10ViewEngineIPfEEEEC2ERKS9_RKSC_)
$_ZN7cutlass13device_kernelIN5flash19enable_sm80_to_sm89INS1_16FlashAttnBwdSm80INS1_25CollectiveMainloopBwdSm80ILi2ELi2EN4cute5tupleIJNS5_1CILi128EEES8_NS7_ILi64EEEEEENS_10bfloat16_tEfNS_4arch4Sm80ELb0ELb1ELb1ELb0ELb1ELb0ELb0ELb0ELi2ELi4ELi4ELi4ELb0EEENS1_24CollectiveEpilogueBwdGQAISA_fSD_Li256ELb0ELb1EEENS1_19SingleTileSchedulerILb0ELb0ELb0ELi128EEEEEEEEEvNT_6ParamsE$_ZN4cute3eso3ESOILb1ELb0EJNS_6LayoutINS_5tupleIJNS_1CILi4EEEEEENS3_IJNS4_ILi1EEEEEEEENS_10ViewEngineIPfEEEEC2ERKS9_RKSC_:
[----:B------:R-:W-:Y:S01]  /*a190*/  IADD3 R2, R25, -c[0x0][0x20], RZ ;  /* 0x8000080019027a10 */ /* 0x000fe20007ffe0ff */
[----:B------:R-:W-:Y:S01]  /*a1a0*/  IMAD.MOV.U32 R8, RZ, RZ, R6 ;  /* 0x000000ffff087224 */ /* 0x000fe200078e0006 */
[----:B------:R-:W-:-:S03]  /*a1b0*/  MOV R9, 0x0 ;  /* 0x0000000000097802 */ /* 0x000fc60000000f00 */
[----:B------:R1:W-:Y:S01]  /*a1c0*/  STL.64 [R2], R12 ;  /* 0x0000000c02007387 */ /* 0x0003e20000100a00 */
[----:B------:R-:W-:Y:S05]  /*a1d0*/  RET.REL.NODEC R8 `(_ZN7cutlass13device_kernelIN5flash19enable_sm80_to_sm89INS1_16FlashAttnBwdSm80INS1_25CollectiveMainloopBwdSm80ILi2ELi2EN4cute5tupleIJNS5_1CILi128EEES8_NS7_ILi64EEEEEENS_10bfloat16_tEfNS_4arch4Sm80ELb0ELb1ELb1ELb0ELb1ELb0ELb0ELb0ELi2ELi4ELi4ELi4ELb0EEENS1_24CollectiveEpilogueBwdGQAISA_fSD_Li256ELb0ELb1EEENS1_19SingleTileSchedulerILb0ELb0ELb0ELi128EEEEEEEEEvNT_6ParamsE) ;  /* 0xffff5e2008007950 */ /* 0x000fea0003c3ffff */
        .type           $_ZN7cutlass13device_kernelIN5flash19enable_sm80_to_sm89INS1_16FlashAttnBwdSm80INS1_25CollectiveMainloopBwdSm80ILi2ELi2EN4cute5tupleIJNS5_1CILi128EEES8_NS7_ILi64EEEEEENS_10bfloat16_tEfNS_4arch4Sm80ELb0ELb1ELb1ELb0ELb1ELb0ELb0ELb0ELi2ELi4ELi4ELi4ELb0EEENS1_24CollectiveEpilogueBwdGQAISA_fSD_Li256ELb0ELb1EEENS1_19SingleTileSchedulerILb0ELb0ELb0ELi128EEEEEEEEEvNT_6ParamsE$_ZN4cute3eso3ESOILb1ELb0EJNS_7SwizzleILi3ELi3ELi3EEENS_9MixedBitsILj0ELj432EEENS_6LayoutINS_5tupleIJNS7_IJNS_1CILi2EEES9_S9_EEES9_NS8_ILi8EEEEEENS7_IJNS7_IJNS8_ILi64EEESB_NS8_ILi512EEEEEENS8_ILi8192EEENS8_ILi1024EEEEEEEEEEC2ERKS3_RKS5_RKSJ_,@function
        .size           $_ZN7cutlass13device_kernelIN5flash19enable_sm80_to_sm89INS1_16FlashAttnBwdSm80INS1_25CollectiveMainloopBwdSm80ILi2ELi2EN4cute5tupleIJNS5_1CILi128EEES8_NS7_ILi64EEEEEENS_10bfloat16_tEfNS_4arch4Sm80ELb0ELb1ELb1ELb0ELb1ELb0ELb0ELb0ELi2ELi4ELi4ELi4ELb0EEENS1_24CollectiveEpilogueBwdGQAISA_fSD_Li256ELb0ELb1EEENS1_19SingleTileSchedulerILb0ELb0ELb0ELi128EEEEEEEEEvNT_6ParamsE$_ZN4cute3eso3ESOILb1ELb0EJNS_7SwizzleILi3ELi3ELi3EEENS_9MixedBitsILj0ELj432EEENS_6LayoutINS_5tupleIJNS7_IJNS_1CILi2EEES9_S9_EEES9_NS8_ILi8EEEEEENS7_IJNS7_IJNS8_ILi64EEESB_NS8_ILi512EEEEEENS8_ILi8192EEENS8_ILi1024EEEEEEEEEEC2ERKS3_RKS5_RKSJ_,($_ZN7cutlass13device_kernelIN5flash19enable_sm80_to_sm89INS1_16FlashAttnBwdSm80INS1_25CollectiveMainloopBwdSm80ILi2ELi2EN4cute5tupleIJNS5_1CILi128EEES8_NS7_ILi64EEEEEENS_10bfloat16_tEfNS_4arch4Sm80ELb0ELb1ELb1ELb0ELb1ELb0ELb0ELb0ELi2ELi4ELi4ELi4ELb0EEENS1_24CollectiveEpilogueBwdGQAISA_fSD_Li256ELb0ELb1EEENS1_19SingleTileSchedulerILb0ELb0ELb0ELi128EEEEEEEEEvNT_6ParamsE$_ZN4cute5tupleIJNS0_IJNS0_IJNS0_IJNS_1CILi8EEENS1_ILi1EEEEEENS0_IJS3_S3_EEEEEENS0_IJS3_NS1_ILi2EEEEEEEEENS0_IJNS0_IJNS0_IJS3_NS1_ILi0EEEEEENS0_IJSA_SA_EEEEEENS0_IJSA_iEEEEEEEEC2ERKS9_RKSF_ - $_ZN7cutlass13device_kernelIN5flash19enable_sm80_to_sm89INS1_16FlashAttnBwdSm80INS1_25CollectiveMainloopBwdSm80ILi2ELi2EN4cute5tupleIJNS5_1CILi128EEES8_NS7_ILi64EEEEEENS_10bfloat16_tEfNS_4arch4Sm80ELb0ELb1ELb1ELb0ELb1ELb0ELb0ELb0ELi2ELi4ELi4ELi4ELb0EEENS1_24CollectiveEpilogueBwdGQAISA_fSD_Li256ELb0ELb1EEENS1_19SingleTileSchedulerILb0ELb0ELb0ELi128EEEEEEEEEvNT_6ParamsE$_ZN4cute3eso3ESOILb1ELb0EJNS_7SwizzleILi3ELi3ELi3EEENS_9MixedBitsILj0ELj432EEENS_6LayoutINS_5tupleIJNS7_IJNS_1CILi2EEES9_S9_EEES9_NS8_ILi8EEEEEENS7_IJNS7_IJNS8_ILi64EEESB_NS8_ILi512EEEEEENS8_ILi8192EEENS8_ILi1024EEEEEEEEEEC2ERKS3_RKS5_RKSJ_)
$_ZN7cutlass13device_kernelIN5flash19enable_sm80_to_sm89INS1_16FlashAttnBwdSm80INS1_25CollectiveMainloopBwdSm80ILi2ELi2EN4cute5tupleIJNS5_1CILi128EEES8_NS7_ILi64EEEEEENS_10bfloat16_tEfNS_4arch4Sm80ELb0ELb1ELb1ELb0ELb1ELb0ELb0ELb0ELi2ELi4ELi4ELi4ELb0EEENS1_24CollectiveEpilogueBwdGQAISA_fSD_Li256ELb0ELb1EEENS1_19SingleTileSchedulerILb0ELb0ELb0ELi128EEEEEEEEEvNT_6ParamsE$_ZN4cute3eso3ESOILb1ELb0EJNS_7SwizzleILi3ELi3ELi3EEENS_9MixedBitsILj0ELj432EEENS_6LayoutINS_5tupleIJNS7_IJNS_1CILi2EEES9_S9_EEES9_NS8_ILi8EEEEEENS7_IJNS7_IJNS8_ILi64EEESB_NS8_ILi512EEEEEENS8_ILi8192EEENS8_ILi1024EEEEEEEEEEC2ERKS3_RKS5_RKSJ_:
[----:B------:R-:W-:Y:S02]  /*a1e0*/  IADD3 R2, R25, -c[0x0][0x20], RZ ;  /* 0x8000080019027a10 */ /* 0x000fe40007ffe0ff */
[----:B------:R-:W-:-:S03]  /*a1f0*/  MOV R7, 0x0 ;  /* 0x0000000000077802 */ /* 0x000fc60000000f00 */
[----:B------:R1:W-:Y:S01]  /*a200*/  STL [R2], R3 ;  /* 0x0000000302007387 */ /* 0x0003e20000100800 */
[----:B------:R-:W-:Y:S05]  /*a210*/  RET.REL.NODEC R6 `(_ZN7cutlass13device_kernelIN5flash19enable_sm80_to_sm89INS1_16FlashAttnBwdSm80INS1_25CollectiveMainloopBwdSm80ILi2ELi2EN4cute5tupleIJNS5_1CILi128EEES8_NS7_ILi64EEEEEENS_10bfloat16_tEfNS_4arch4Sm80ELb0ELb1ELb1ELb0ELb1ELb0ELb0ELb0ELi2ELi4ELi4ELi4ELb0EEENS1_24CollectiveEpilogueBwdGQAISA_fSD_Li256ELb0ELb1EEENS1_19SingleTileSchedulerILb0ELb0ELb0ELi128EEEEEEEEEvNT_6ParamsE) ;  /* 0xffff5de006007950 */ /* 0x000fea0003c3ffff */
        .type           $_ZN7cutlass13device_kernelIN5flash19enable_sm80_to_sm89INS1_16FlashAttnBwdSm80INS1_25CollectiveMainloopBwdSm80ILi2ELi2EN4cute5tupleIJNS5_1CILi128EEES8_NS7_ILi64EEEEEENS_10bfloat16_tEfNS_4arch4Sm80ELb0ELb1ELb1ELb0ELb1ELb0ELb0ELb0ELi2ELi4ELi4ELi4ELb0EEENS1_24CollectiveEpilogueBwdGQAISA_fSD_Li256ELb0ELb1EEENS1_19SingleTileSchedulerILb0ELb0ELb0ELi128EEEEEEEEEvNT_6ParamsE$_ZN4cute5tupleIJNS0_IJNS0_IJNS0_IJNS_1CILi8EEENS1_ILi1EEEEEENS0_IJS3_S3_EEEEEENS0_IJS3_NS1_ILi2EEEEEEEEENS0_IJNS0_IJNS0_IJS3_NS1_ILi0EEEEEENS0_IJSA_SA_EEEEEENS0_IJSA_iEEEEEEEEC2ERKS9_RKSF_,@function
        .size           $_ZN7cutlass13device_kernelIN5flash19enable_sm80_to_sm89INS1_16FlashAttnBwdSm80INS1_25CollectiveMainloopBwdSm80ILi2ELi2EN4cute5tupleIJNS5_1CILi128EEES8_NS7_ILi64EEEEEENS_10bfloat16_tEfNS_4arch4Sm80ELb0ELb1ELb1ELb0ELb1ELb0ELb0ELb0ELi2ELi4ELi4ELi4ELb0EEENS1_24CollectiveEpilogueBwdGQAISA_fSD_Li256ELb0ELb1EEENS1_19SingleTileSchedulerILb0ELb0ELb0ELi128EEEEEEEEEvNT_6ParamsE$_ZN4cute5tupleIJNS0_IJNS0_IJNS0_IJNS_1CILi8EEENS1_ILi1EEEEEENS0_IJS3_S3_EEEEEENS0_IJS3_NS1_ILi2EEEEEEEEENS0_IJNS0_IJNS0_IJS3_NS1_ILi0EEEEEENS0_IJSA_SA_EEEEEENS0_IJSA_iEEEEEEEEC2ERKS9_RKSF_,($_ZN7cutlass13device_kernelIN5flash19enable_sm80_to_sm89INS1_16FlashAttnBwdSm80INS1_25CollectiveMainloopBwdSm80ILi2ELi2EN4cute5tupleIJNS5_1CILi128EEES8_NS7_ILi64EEEEEENS_10bfloat16_tEfNS_4arch4Sm80ELb0ELb1ELb1ELb0ELb1ELb0ELb0ELb0ELi2ELi4ELi4ELi4ELb0EEENS1_24CollectiveEpilogueBwdGQAISA_fSD_Li256ELb0ELb1EEENS1_19SingleTileSchedulerILb0ELb0ELb0ELi128EEEEEEEEEvNT_6ParamsE$_ZN4cute5tupleIJNS0_IJNS0_IJNS0_IJNS_1CILi8EEENS1_ILi1EEEEEES3_EEENS0_IJNS0_IJS3_S3_EEENS1_ILi2EEEEEEEEENS0_IJNS0_IJNS0_IJS3_NS1_ILi0EEEEEESA_EEENS0_IJNS0_IJSA_SA_EEEiEEEEEEEEC2ERKS9_RKSF_ - $_ZN7cutlass13device_kernelIN5flash19enable_sm80_to_sm89INS1_16FlashAttnBwdSm80INS1_25CollectiveMainloopBwdSm80ILi2ELi2EN4cute5tupleIJNS5_1CILi128EEES8_NS7_ILi64EEEEEENS_10bfloat16_tEfNS_4arch4Sm80ELb0ELb1ELb1ELb0ELb1ELb0ELb0ELb0ELi2ELi4ELi4ELi4ELb0EEENS1_24CollectiveEpilogueBwdGQAISA_fSD_Li256ELb0ELb1EEENS1_19SingleTileSchedulerILb0ELb0ELb0ELi128EEEEEEEEEvNT_6ParamsE$_ZN4cute5tupleIJNS0_IJNS0_IJNS0_IJNS_1CILi8EEENS1_ILi1EEEEEENS0_IJS3_S3_EEEEEENS0_IJS3_NS1_ILi2EEEEEEEEENS0_IJNS0_IJNS0_IJS3_NS1_ILi0EEEEEENS0_IJSA_SA_EEEEEENS0_IJSA_iEEEEEEEEC2ERKS9_RKSF_)
$_ZN7cutlass13device_kernelIN5flash19enable_sm80_to_sm89INS1_16FlashAttnBwdSm80INS1_25CollectiveMainloopBwdSm80ILi2ELi2EN4cute5tupleIJNS5_1CILi128EEES8_NS7_ILi64EEEEEENS_10bfloat16_tEfNS_4arch4Sm80ELb0ELb1ELb1ELb0ELb1ELb0ELb0ELb0ELi2ELi4ELi4ELi4ELb0EEENS1_24CollectiveEpilogueBwdGQAISA_fSD_Li256ELb0ELb1EEENS1_19SingleTileSchedulerILb0ELb0ELb0ELi128EEEEEEEEEvNT_6ParamsE$_ZN4cute5tupleIJNS0_IJNS0_IJNS0_IJNS_1CILi8EEENS1_ILi1EEEEEENS0_IJS3_S3_EEEEEENS0_IJS3_NS1_ILi2EEEEEEEEENS0_IJNS0_IJNS0_IJS3_NS1_ILi0EEEEEENS0_IJSA_SA_EEEEEENS0_IJSA_iEEEEEEEEC2ERKS9_RKSF_:
[----:B------:R-:W-:Y:S02]  /*a220*/  MOV R6, 0xa240 ;  /* 0x0000a24000067802 */ /* 0x000fe40000000f00 */
[----:B------:R-:W-:Y:S05]  /*a230*/  CALL.REL.NOINC `($_ZN7cutlass13device_kernelIN5flash19enable_sm80_to_sm89INS1_16FlashAttnBwdSm80INS1_25CollectiveMainloopBwdSm80ILi2ELi2EN4cute5tupleIJNS5_1CILi128EEES8_NS7_ILi64EEEEEENS_10bfloat16_tEfNS_4arch4Sm80ELb0ELb1ELb1ELb0ELb1ELb0ELb0ELb0ELi2ELi4ELi4ELi4ELb0EEENS1_24CollectiveEpilogueBwdGQAISA_fSD_Li256ELb0ELb1EEENS1_19SingleTileSchedulerILb0ELb0ELb0ELi128EEEEEEEEEvNT_6ParamsE$_ZN4cute3eso3ESOILb1ELb0EJNS_5tupleIJNS2_IJNS2_IJNS_1CILi8EEENS3_ILi1EEEEEENS2_IJS5_S5_EEEEEENS2_IJS5_NS3_ILi2EEEEEEEEENS2_IJNS2_IJNS2_IJS5_NS3_ILi0EEEEEENS2_IJSC_SC_EEEEEENS2_IJSC_iEEEEEEEEC2ERKSB_RKSH_) ;  /* 0xffffdab000007944 */ /* 0x000fea0003c3ffff */
[----:B------:R-:W-:-:S04]  /*a240*/  MOV R5, 0x0 ;  /* 0x0000000000057802 */ /* 0x000fc80000000f00 */
[----:B------:R-:W-:Y:S05]  /*a250*/  RET.REL.NODEC R4 `(_ZN7cutlass13device_kernelIN5flash19enable_sm80_to_sm89INS1_16FlashAttnBwdSm80INS1_25CollectiveMainloopBwdSm80ILi2ELi2EN4cute5tupleIJNS5_1CILi128EEES8_NS7_ILi64EEEEEENS_10bfloat16_tEfNS_4arch4Sm80ELb0ELb1ELb1ELb0ELb1ELb0ELb0ELb0ELi2ELi4ELi4ELi4ELb0EEENS1_24CollectiveEpilogueBwdGQAISA_fSD_Li256ELb0ELb1EEENS1_19SingleTileSchedulerILb0ELb0ELb0ELi128EEEEEEEEEvNT_6ParamsE) ;  /* 0xffff5da004007950 */ /* 0x000fea0003c3ffff */
        .type           $_ZN7cutlass13device_kernelIN5flash19enable_sm80_to_sm89INS1_16FlashAttnBwdSm80INS1_25CollectiveMainloopBwdSm80ILi2ELi2EN4cute5tupleIJNS5_1CILi128EEES8_NS7_ILi64EEEEEENS_10bfloat16_tEfNS_4arch4Sm80ELb0ELb1ELb1ELb0ELb1ELb0ELb0ELb0ELi2ELi4ELi4ELi4ELb0EEENS1_24CollectiveEpilogueBwdGQAISA_fSD_Li256ELb0ELb1EEENS1_19SingleTileSchedulerILb0ELb0ELb0ELi128EEEEEEEEEvNT_6ParamsE$_ZN4cute5tupleIJNS0_IJNS0_IJNS0_IJNS_1CILi8EEENS1_ILi1EEEEEES3_EEENS0_IJNS0_IJS3_S3_EEENS1_ILi2EEEEEEEEENS0_IJNS0_IJNS0_IJS3_NS1_ILi0EEEEEESA_EEENS0_IJNS0_IJSA_SA_EEEiEEEEEEEEC2ERKS9_RKSF_,@function
        .size           $_ZN7cutlass13device_kernelIN5flash19enable_sm80_to_sm89INS1_16FlashAttnBwdSm80INS1_25CollectiveMainloopBwdSm80ILi2ELi2EN4cute5tupleIJNS5_1CILi128EEES8_NS7_ILi64EEEEEENS_10bfloat16_tEfNS_4arch4Sm80ELb0ELb1ELb1ELb0ELb1ELb0ELb0ELb0ELi2ELi4ELi4ELi4ELb0EEENS1_24CollectiveEpilogueBwdGQAISA_fSD_Li256ELb0ELb1EEENS1_19SingleTileSchedulerILb0ELb0ELb0ELi128EEEEEEEEEvNT_6ParamsE$_ZN4cute5tupleIJNS0_IJNS0_IJNS0_IJNS_1CILi8EEENS1_ILi1EEEEEES3_EEENS0_IJNS0_IJS3_S3_EEENS1_ILi2EEEEEEEEENS0_IJNS0_IJNS0_IJS3_NS1_ILi0EEEEEESA_EEENS0_IJNS0_IJSA_SA_EEEiEEEEEEEEC2ERKS9_RKSF_,($_ZN7cutlass13device_kernelIN5flash19enable_sm80_to_sm89INS1_16FlashAttnBwdSm80INS1_25CollectiveMainloopBwdSm80ILi2ELi2EN4cute5tupleIJNS5_1CILi128EEES8_NS7_ILi64EEEEEENS_10bfloat16_tEfNS_4arch4Sm80ELb0ELb1ELb1ELb0ELb1ELb0ELb0ELb0ELi2ELi4ELi4ELi4ELb0EEENS1_24CollectiveEpilogueBwdGQAISA_fSD_Li256ELb0ELb1EEENS1_19SingleTileSchedulerILb0ELb0ELb0ELi128EEEEEEEEEvNT_6ParamsE$_ZN4cute5tupleIJNS0_IJNS0_IJNS_1CILi1EEENS0_IJS2_NS1_ILi2EEES3_EEEEEES3_NS0_IJS3_S3_EEEEEENS0_IJNS0_IJNS1_ILi0EEENS0_IJS2_NS1_ILi256EEEiEEEEEENS1_ILi2048EEENS0_IJiNS1_ILi4096EEEEEEEEEEEC2ERKS7_RKSF_ - $_ZN7cutlass13device_kernelIN5flash19enable_sm80_to_sm89INS1_16FlashAttnBwdSm80INS1_25CollectiveMainloopBwdSm80ILi2ELi2EN4cute5tupleIJNS5_1CILi128EEES8_NS7_ILi64EEEEEENS_10bfloat16_tEfNS_4arch4Sm80ELb0ELb1ELb1ELb0ELb1ELb0ELb0ELb0ELi2ELi4ELi4ELi4ELb0EEENS1_24CollectiveEpilogueBwdGQAISA_fSD_Li256ELb0ELb1EEENS1_19SingleTileSchedulerILb0ELb0ELb0ELi128EEEEEEEEEvNT_6ParamsE$_ZN4cute5tupleIJNS0_IJNS0_IJNS0_IJNS_1CILi8EEENS1_ILi1EEEEEES3_EEENS0_IJNS0_IJS3_S3_EEENS1_ILi2EEEEEEEEENS0_IJNS0_IJNS0_IJS3_NS1_ILi0EEEEEESA_EEENS0_IJNS0_IJSA_SA_EEEiEEEEEEEEC2ERKS9_RKSF_)
$_ZN7cutlass13device_kernelIN5flash19enable_sm80_to_sm89INS1_16FlashAttnBwdSm80INS1_25CollectiveMainloopBwdSm80ILi2ELi2EN4cute5tupleIJNS5_1CILi128EEES8_NS7_ILi64EEEEEENS_10bfloat16_tEfNS_4arch4Sm80ELb0ELb1ELb1ELb0ELb1ELb0ELb0ELb0ELi2ELi4ELi4ELi4ELb0EEENS1_24CollectiveEpilogueBwdGQAISA_fSD_Li256ELb0ELb1EEENS1_19SingleTileSchedulerILb0ELb0ELb0ELi128EEEEEEEEEvNT_6ParamsE$_ZN4cute5tupleIJNS0_IJNS0_IJNS0_IJNS_1CILi8EEENS1_ILi1EEEEEES3_EEENS0_IJNS0_IJS3_S3_EEENS1_ILi2EEEEEEEEENS0_IJNS0_IJNS0_IJS3_NS1_ILi0EEEEEESA_EEENS0_IJNS0_IJSA_SA_EEEiEEEEEEEEC2ERKS9_RKSF_:
[----:B------:R-:W-:Y:S02]  /*a260*/  MOV R6, 0xa280 ;  /* 0x0000a28000067802 */ /* 0x000fe40000000f00 */
[----:B------:R-:W-:Y:S05]  /*a270*/  CALL.REL.NOINC `($_ZN7cutlass13device_kernelIN5flash19enable_sm80_to_sm89INS1_16FlashAttnBwdSm80INS1_25CollectiveMainloopBwdSm80ILi2ELi2EN4cute5tupleIJNS5_1CILi128EEES8_NS7_ILi64EEEEEENS_10bfloat16_tEfNS_4arch4Sm80ELb0ELb1ELb1ELb0ELb1ELb0ELb0ELb0ELi2ELi4ELi4ELi4ELb0EEENS1_24CollectiveEpilogueBwdGQAISA_fSD_Li256ELb0ELb1EEENS1_19SingleTileSchedulerILb0ELb0ELb0ELi128EEEEEEEEEvNT_6ParamsE$_ZN4cute3eso3ESOILb1ELb0EJNS_5tupleIJNS2_IJNS2_IJNS_1CILi8EEENS3_ILi1EEEEEES5_EEENS2_IJNS2_IJS5_S5_EEENS3_ILi2EEEEEEEEENS2_IJNS2_IJNS2_IJS5_NS3_ILi0EEEEEESC_EEENS2_IJNS2_IJSC_SC_EEEiEEEEEEEEC2ERKSB_RKSH_) ;  /* 0xffffdab000007944 */ /* 0x000fea0003c3ffff */
[----:B------:R-:W-:-:S04]  /*a280*/  MOV R5, 0x0 ;  /* 0x0000000000057802 */ /* 0x000fc80000000f00 */
[----:B------:R-:W-:Y:S05]  /*a290*/  RET.REL.NODEC R4 `(_ZN7cutlass13device_kernelIN5flash19enable_sm80_to_sm89INS1_16FlashAttnBwdSm80INS1_25CollectiveMainloopBwdSm80ILi2ELi2EN4cute5tupleIJNS5_1CILi128EEES8_NS7_ILi64EEEEEENS_10bfloat16_tEfNS_4arch4Sm80ELb0ELb1ELb1ELb0ELb1ELb0ELb0ELb0ELi2ELi4ELi4ELi4ELb0EEENS1_24CollectiveEpilogueBwdGQAISA_fSD_Li256ELb0ELb1EEENS1_19SingleTileSchedulerILb0ELb0ELb0ELi128EEEEEEEEEvNT_6ParamsE) ;  /* 0xffff5d6004007950 */ /* 0x000fea0003c3ffff */
        .type           $_ZN7cutlass13device_kernelIN5flash19enable_sm80_to_sm89INS1_16FlashAttnBwdSm80INS1_25CollectiveMainloopBwdSm80ILi2ELi2EN4cute5tupleIJNS5_1CILi128EEES8_NS7_ILi64EEEEEENS_10bfloat16_tEfNS_4arch4Sm80ELb0ELb1ELb1ELb0ELb1ELb0ELb0ELb0ELi2ELi4ELi4ELi4ELb0EEENS1_24CollectiveEpilogueBwdGQAISA_fSD_Li256ELb0ELb1EEENS1_19SingleTileSchedulerILb0ELb0ELb0ELi128EEEEEEEEEvNT_6ParamsE$_ZN4cute5tupleIJNS0_IJNS0_IJNS_1CILi1EEENS0_IJS2_NS1_ILi2EEES3_EEEEEES3_NS0_IJS3_S3_EEEEEENS0_IJNS0_IJNS1_ILi0EEENS0_IJS2_NS1_ILi256EEEiEEEEEENS1_ILi2048EEENS0_IJiNS1_ILi4096EEEEEEEEEEEC2ERKS7_RKSF_,@function
        .size           $_ZN7cutlass13device_kernelIN5flash19enable_sm80_to_sm89INS1_16FlashAttnBwdSm80INS1_25CollectiveMainloopBwdSm80ILi2ELi2EN4cute5tupleIJNS5_1CILi128EEES8_NS7_ILi64EEEEEENS_10bfloat16_tEfNS_4arch4Sm80ELb0ELb1ELb1ELb0ELb1ELb0ELb0ELb0ELi2ELi4ELi4ELi4ELb0EEENS1_24CollectiveEpilogueBwdGQAISA_fSD_Li256ELb0ELb1EEENS1_19SingleTileSchedulerILb0ELb0ELb0ELi128EEEEEEEEEvNT_6ParamsE$_ZN4cute5tupleIJNS0_IJNS0_IJNS_1CILi1EEENS0_IJS2_NS1_ILi2EEES3_EEEEEES3_NS0_IJS3_S3_EEEEEENS0_IJNS0_IJNS1_ILi0EEENS0_IJS2_NS1_ILi256EEEiEEEEEENS1_ILi2048EEENS0_IJiNS1_ILi4096EEEEEEEEEEEC2ERKS7_RKSF_,($_ZN7cutlass13device_kernelIN5flash19enable_sm80_to_sm89INS1_16FlashAttnBwdSm80INS1_25CollectiveMainloopBwdSm80ILi2ELi2EN4cute5tupleIJNS5_1CILi128EEES8_NS7_ILi64EEEEEENS_10bfloat16_tEfNS_4arch4Sm80ELb0ELb1ELb1ELb0ELb1ELb0ELb0ELb0ELi2ELi4ELi4ELi4ELb0EEENS1_24CollectiveEpilogueBwdGQAISA_fSD_Li256ELb0ELb1EEENS1_19SingleTileSchedulerILb0ELb0ELb0ELi128EEEEEEEEEvNT_6ParamsE$_ZN4cute5tupleIJNS0_IJNS0_IJNS_1CILi2EEES2_EEENS1_ILi8EEES3_EEENS0_IJNS0_IJNS1_ILi1EEEiEEENS1_ILi1024EEENS0_IJiiEEEEEEEEC2ERKS5_RKSA_ - $_ZN7cutlass13device_kernelIN5flash19enable_sm80_to_sm89INS1_16FlashAttnBwdSm80INS1_25CollectiveMainloopBwdSm80ILi2ELi2EN4cute5tupleIJNS5_1CILi128EEES8_NS7_ILi64EEEEEENS_10bfloat16_tEfNS_4arch4Sm80ELb0ELb1ELb1ELb0ELb1ELb0ELb0ELb0ELi2ELi4ELi4ELi4ELb0EEENS1_24CollectiveEpilogueBwdGQAISA_fSD_Li256ELb0ELb1EEENS1_19SingleTileSchedulerILb0ELb0ELb0ELi128EEEEEEEEEvNT_6ParamsE$_ZN4cute5tupleIJNS0_IJNS0_IJNS_1CILi1EEENS0_IJS2_NS1_ILi2EEES3_EEEEEES3_NS0_IJS3_S3_EEEEEENS0_IJNS0_IJNS1_ILi0EEENS0_IJS2_NS1_ILi256EEEiEEEEEENS1_ILi2048EEENS0_IJiNS1_ILi4096EEEEEEEEEEEC2ERKS7_RKSF_)
$_ZN7cutlass13device_kernelIN5flash19enable_sm80_to_sm89INS1_16FlashAttnBwdSm80INS1_25CollectiveMainloopBwdSm80ILi2ELi2EN4cute5tupleIJNS5_1CILi128EEES8_NS7_ILi64EEEEEENS_10bfloat16_tEfNS_4arch4Sm80ELb0ELb1ELb1ELb0ELb1ELb0ELb0ELb0ELi2ELi4ELi4ELi4ELb0EEENS1_24CollectiveEpilogueBwdGQAISA_fSD_Li256ELb0ELb1EEENS1_19SingleTileSchedulerILb0ELb0ELb0ELi128EEEEEEEEEvNT_6ParamsE$_ZN4cute5tupleIJNS0_IJNS0_IJNS_1CILi1EEENS0_IJS2_NS1_ILi2EEES3_EEEEEES3_NS0_IJS3_S3_EEEEEENS0_IJNS0_IJNS1_ILi0EEENS0_IJS2_NS1_ILi256EEEiEEEEEENS1_ILi2048EEENS0_IJiNS1_ILi4096EEEEEEEEEEEC2ERKS7_RKSF_:
[----:B------:R-:W-:Y:S02]  /*a2a0*/  MOV R6, 0xa2c0 ;  /* 0x0000a2c000067802 */ /* 0x000fe40000000f00 */
[----:B------:R-:W-:Y:S05]  /*a2b0*/  CALL.REL.NOINC `($_ZN7cutlass13device_kernelIN5flash19enable_sm80_to_sm89INS1_16FlashAttnBwdSm80INS1_25CollectiveMainloopBwdSm80ILi2ELi2EN4cute5tupleIJNS5_1CILi128EEES8_NS7_ILi64EEEEEENS_10bfloat16_tEfNS_4arch4Sm80ELb0ELb1ELb1ELb0ELb1ELb0ELb0ELb0ELi2ELi4ELi4ELi4ELb0EEENS1_24CollectiveEpilogueBwdGQAISA_fSD_Li256ELb0ELb1EEENS1_19SingleTileSchedulerILb0ELb0ELb0ELi128EEEEEEEEEvNT_6ParamsE$_ZN4cute3eso3ESOILb1ELb0EJNS_5tupleIJNS2_IJNS_1CILi1EEENS2_IJS4_NS3_ILi2EEES5_EEEEEES5_NS2_IJS5_S5_EEEEEENS2_IJNS2_IJNS3_ILi0EEENS2_IJS4_NS3_ILi256EEEiEEEEEENS3_ILi2048EEENS2_IJiNS3_ILi4096EEEEEEEEEEEC2ERKS9_RKSH_) ;  /* 0xffffdab000007944 */ /* 0x000fea0003c3ffff */
[----:B-1----:R-:W-:-:S04]  /*a2c0*/  MOV R5, 0x0 ;  /* 0x0000000000057802 */ /* 0x002fc80000000f00 */
[----:B------:R-:W-:Y:S05]  /*a2d0*/  RET.REL.NODEC R4 `(_ZN7cutlass13device_kernelIN5flash19enable_sm80_to_sm89INS1_16FlashAttnBwdSm80INS1_25CollectiveMainloopBwdSm80ILi2ELi2EN4cute5tupleIJNS5_1CILi128EEES8_NS7_ILi64EEEEEENS_10bfloat16_tEfNS_4arch4Sm80ELb0ELb1ELb1ELb0ELb1ELb0ELb0ELb0ELi2ELi4ELi4ELi4ELb0EEENS1_24CollectiveEpilogueBwdGQAISA_fSD_Li256ELb0ELb1EEENS1_19SingleTileSchedulerILb0ELb0ELb0ELi128EEEEEEEEEvNT_6ParamsE) ;  /* 0xffff5d2004007950 */ /* 0x000fea0003c3ffff */
        .type           $_ZN7cutlass13device_kernelIN5flash19enable_sm80_to_sm89INS1_16FlashAttnBwdSm80INS1_25CollectiveMainloopBwdSm80ILi2ELi2EN4cute5tupleIJNS5_1CILi128EEES8_NS7_ILi64EEEEEENS_10bfloat16_tEfNS_4arch4Sm80ELb0ELb1ELb1ELb0ELb1ELb0ELb0ELb0ELi2ELi4ELi4ELi4ELb0EEENS1_24CollectiveEpilogueBwdGQAISA_fSD_Li256ELb0ELb1EEENS1_19SingleTileSchedulerILb0ELb0ELb0ELi128EEEEEEEEEvNT_6ParamsE$_ZN4cute5tupleIJNS0_IJNS0_IJNS_1CILi2EEES2_EEENS1_ILi8EEES3_EEENS0_IJNS0_IJNS1_ILi1EEEiEEENS1_ILi1024EEENS0_IJiiEEEEEEEEC2ERKS5_RKSA_,@function
        .size           $_ZN7cutlass13device_kernelIN5flash19enable_sm80_to_sm89INS1_16FlashAttnBwdSm80INS1_25CollectiveMainloopBwdSm80ILi2ELi2EN4cute5tupleIJNS5_1CILi128EEES8_NS7_ILi64EEEEEENS_10bfloat16_tEfNS_4arch4Sm80ELb0ELb1ELb1ELb0ELb1ELb0ELb0ELb0ELi2ELi4ELi4ELi4ELb0EEENS1_24CollectiveEpilogueBwdGQAISA_fSD_Li256ELb0ELb1EEENS1_19SingleTileSchedulerILb0ELb0ELb0ELi128EEEEEEEEEvNT_6ParamsE$_ZN4cute5tupleIJNS0_IJNS0_IJNS_1CILi2EEES2_EEENS1_ILi8EEES3_EEENS0_IJNS0_IJNS1_ILi1EEEiEEENS1_ILi1024EEENS0_IJiiEEEEEEEEC2ERKS5_RKSA_,($_ZN7cutlass13device_kernelIN5flash19enable_sm80_to_sm89INS1_16FlashAttnBwdSm80INS1_25CollectiveMainloopBwdSm80ILi2ELi2EN4cute5tupleIJNS5_1CILi128EEES8_NS7_ILi64EEEEEENS_10bfloat16_tEfNS_4arch4Sm80ELb0ELb1ELb1ELb0ELb1ELb0ELb0ELb0ELi2ELi4ELi4ELi4ELb0EEENS1_24CollectiveEpilogueBwdGQAISA_fSD_Li256ELb0ELb1EEENS1_19SingleTileSchedulerILb0ELb0ELb0ELi128EEEEEEEEEvNT_6ParamsE$_ZN4cute5tupleIJNS0_IJNS0_IJNS_1CILi2EEES2_EEES2_EEENS0_IJNS0_IJiiEEENS1_ILi8192EEEEEEEEC2ERKS4_RKS7_ - $_ZN7cutlass13device_kernelIN5flash19enable_sm80_to_sm89INS1_16FlashAttnBwdSm80INS1_25CollectiveMainloopBwdSm80ILi2ELi2EN4cute5tupleIJNS5_1CILi128EEES8_NS7_ILi64EEEEEENS_10bfloat16_tEfNS_4arch4Sm80ELb0ELb1ELb1ELb0ELb1ELb0ELb0ELb0ELi2ELi4ELi4ELi4ELb0EEENS1_24CollectiveEpilogueBwdGQAISA_fSD_Li256ELb0ELb1EEENS1_19SingleTileSchedulerILb0ELb0ELb0ELi128EEEEEEEEEvNT_6ParamsE$_ZN4cute5tupleIJNS0_IJNS0_IJNS_1CILi2EEES2_EEENS1_ILi8EEES3_EEENS0_IJNS0_IJNS1_ILi1EEEiEEENS1_ILi1024EEENS0_IJiiEEEEEEEEC2ERKS5_RKSA_)
$_ZN7cutlass13device_kernelIN5flash19enable_sm80_to_sm89INS1_16FlashAttnBwdSm80INS1_25CollectiveMainloopBwdSm80ILi2ELi2EN4cute5tupleIJNS5_1CILi128EEES8_NS7_ILi64EEEEEENS_10bfloat16_tEfNS_4arch4Sm80ELb0ELb1ELb1ELb0ELb1ELb0ELb0ELb0ELi2ELi4ELi4ELi4ELb0EEENS1_24CollectiveEpilogueBwdGQAISA_fSD_Li256ELb0ELb1EEENS1_19SingleTileSchedulerILb0ELb0ELb0ELi128EEEEEEEEEvNT_6ParamsE$_ZN4cute5tupleIJNS0_IJNS0_IJNS_1CILi2EEES2_EEENS1_ILi8EEES3_EEENS0_IJNS0_IJNS1_ILi1EEEiEEENS1_ILi1024EEENS0_IJiiEEEEEEEEC2ERKS5_RKSA_:
[----:B------:R-:W-:Y:S02]  /*a2e0*/  MOV R8, 0xa300 ;  /* 0x0000a30000087802 */ /* 0x000fe40000000f00 */
[----:B------:R-:W-:Y:S05]  /*a2f0*/  CALL.REL.NOINC `($_ZN7cutlass13device_kernelIN5flash19enable_sm80_to_sm89INS1_16FlashAttnBwdSm80INS1_25CollectiveMainloopBwdSm80ILi2ELi2EN4cute5tupleIJNS5_1CILi128EEES8_NS7_ILi64EEEEEENS_10bfloat16_tEfNS_4arch4Sm80ELb0ELb1ELb1ELb0ELb1ELb0ELb0ELb0ELi2ELi4ELi4ELi4ELb0EEENS1_24CollectiveEpilogueBwdGQAISA_fSD_Li256ELb0ELb1EEENS1_19SingleTileSchedulerILb0ELb0ELb0ELi128EEEEEEEEEvNT_6ParamsE$_ZN4cute3eso3ESOILb1ELb0EJNS_5tupleIJNS2_IJNS_1CILi2EEES4_EEENS3_ILi8EEES5_EEENS2_IJNS2_IJNS3_ILi1EEEiEEENS3_ILi1024EEENS2_IJiiEEEEEEEEC2ERKS7_RKSC_) ;  /* 0xffffdb4000007944 */ /* 0x000fea0003c3ffff */
[----:B------:R-:W-:-:S04]  /*a300*/  MOV R7, 0x0 ;  /* 0x0000000000077802 */ /* 0x000fc80000000f00 */
[----:B------:R-:W-:Y:S05]  /*a310*/  RET.REL.NODEC R6 `(_ZN7cutlass13device_kernelIN5flash19enable_sm80_to_sm89INS1_16FlashAttnBwdSm80INS1_25CollectiveMainloopBwdSm80ILi2ELi2EN4cute5tupleIJNS5_1CILi128EEES8_NS7_ILi64EEEEEENS_10bfloat16_tEfNS_4arch4Sm80ELb0ELb1ELb1ELb0ELb1ELb0ELb0ELb0ELi2ELi4ELi4ELi4ELb0EEENS1_24CollectiveEpilogueBwdGQAISA_fSD_Li256ELb0ELb1EEENS1_19SingleTileSchedulerILb0ELb0ELb0ELi128EEEEEEEEEvNT_6ParamsE) ;  /* 0xffff5ce006007950 */ /* 0x000fea0003c3ffff */
        .type           $_ZN7cutlass13device_kernelIN5flash19enable_sm80_to_sm89INS1_16FlashAttnBwdSm80INS1_25CollectiveMainloopBwdSm80ILi2ELi2EN4cute5tupleIJNS5_1CILi128EEES8_NS7_ILi64EEEEEENS_10bfloat16_tEfNS_4arch4Sm80ELb0ELb1ELb1ELb0ELb1ELb0ELb0ELb0ELi2ELi4ELi4ELi4ELb0EEENS1_24CollectiveEpilogueBwdGQAISA_fSD_Li256ELb0ELb1EEENS1_19SingleTileSchedulerILb0ELb0ELb0ELi128EEEEEEEEEvNT_6ParamsE$_ZN4cute5tupleIJNS0_IJNS0_IJNS_1CILi2EEES2_EEES2_EEENS0_IJNS0_IJiiEEENS1_ILi8192EEEEEEEEC2ERKS4_RKS7_,@function
        .size           $_ZN7cutlass13device_kernelIN5flash19enable_sm80_to_sm89INS1_16FlashAttnBwdSm80INS1_25CollectiveMainloopBwdSm80ILi2ELi2EN4cute5tupleIJNS5_1CILi128EEES8_NS7_ILi64EEEEEENS_10bfloat16_tEfNS_4arch4Sm80ELb0ELb1ELb1ELb0ELb1ELb0ELb0ELb0ELi2ELi4ELi4ELi4ELb0EEENS1_24CollectiveEpilogueBwdGQAISA_fSD_Li256ELb0ELb1EEENS1_19SingleTileSchedulerILb0ELb0ELb0ELi128EEEEEEEEEvNT_6ParamsE$_ZN4cute5tupleIJNS0_IJNS0_IJNS_1CILi2EEES2_EEES2_EEENS0_IJNS0_IJiiEEENS1_ILi8192EEEEEEEEC2ERKS4_RKS7_,($_ZN7cutlass13device_kernelIN5flash19enable_sm80_to_sm89INS1_16FlashAttnBwdSm80INS1_25CollectiveMainloopBwdSm80ILi2ELi2EN4cute5tupleIJNS5_1CILi128EEES8_NS7_ILi64EEEEEENS_10bfloat16_tEfNS_4arch4Sm80ELb0ELb1ELb1ELb0ELb1ELb0ELb0ELb0ELi2ELi4ELi4ELi4ELb0EEENS1_24CollectiveEpilogueBwdGQAISA_fSD_Li256ELb0ELb1EEENS1_19SingleTileSchedulerILb0ELb0ELb0ELi128EEEEEEEEEvNT_6ParamsE$_ZN4cute5tupleIJNS0_IJNS0_IJNS_1CILi2EEES2_EEES3_NS1_ILi8EEEEEENS0_IJNS0_IJiNS1_ILi512EEEEEENS0_IJiiEEENS1_ILi1024EEEEEEEEC2ERKS5_RKSA_ - $_ZN7cutlass13device_kernelIN5flash19enable_sm80_to_sm89INS1_16FlashAttnBwdSm80INS1_25CollectiveMainloopBwdSm80ILi2ELi2EN4cute5tupleIJNS5_1CILi128EEES8_NS7_ILi64EEEEEENS_10bfloat16_tEfNS_4arch4Sm80ELb0ELb1ELb1ELb0ELb1ELb0ELb0ELb0ELi2ELi4ELi4ELi4ELb0EEENS1_24CollectiveEpilogueBwdGQAISA_fSD_Li256ELb0ELb1EEENS1_19SingleTileSchedulerILb0ELb0ELb0ELi128EEEEEEEEEvNT_6ParamsE$_ZN4cute5tupleIJNS0_IJNS0_IJNS_1CILi2EEES2_EEES2_EEENS0_IJNS0_IJiiEEENS1_ILi8192EEEEEEEEC2ERKS4_RKS7_)
$_ZN7cutlass13device_kernelIN5flash19enable_sm80_to_sm89INS1_16FlashAttnBwdSm80INS1_25CollectiveMainloopBwdSm80ILi2ELi2EN4cute5tupleIJNS5_1CILi128EEES8_NS7_ILi64EEEEEENS_10bfloat16_tEfNS_4arch4Sm80ELb0ELb1ELb1ELb0ELb1ELb0ELb0ELb0ELi2ELi4ELi4ELi4ELb0EEENS1_24CollectiveEpilogueBwdGQAISA_fSD_Li256ELb0ELb1EEENS1_19SingleTileSchedulerILb0ELb0ELb0ELi128EEEEEEEEEvNT_6ParamsE$_ZN4cute5tupleIJNS0_IJNS0_IJNS_1CILi2EEES2_EEES2_EEENS0_IJNS0_IJiiEEENS1_ILi8192EEEEEEEEC2ERKS4_RKS7_:
[----:B------:R-:W-:Y:S02]  /*a320*/  MOV R6, 0xa340 ;  /* 0x0000a34000067802 */ /* 0x000fe40000000f00 */
[----:B------:R-:W-:Y:S05]  /*a330*/  CALL.REL.NOINC `($_ZN7cutlass13device_kernelIN5flash19enable_sm80_to_sm89INS1_16FlashAttnBwdSm80INS1_25CollectiveMainloopBwdSm80ILi2ELi2EN4cute5tupleIJNS5_1CILi128EEES8_NS7_ILi64EEEEEENS_10bfloat16_tEfNS_4arch4Sm80ELb0ELb1ELb1ELb0ELb1ELb0ELb0ELb0ELi2ELi4ELi4ELi4ELb0EEENS1_24CollectiveEpilogueBwdGQAISA_fSD_Li256ELb0ELb1EEENS1_19SingleTileSchedulerILb0ELb0ELb0ELi128EEEEEEEEEvNT_6ParamsE$_ZN4cute3eso3ESOILb1ELb0EJNS_5tupleIJNS2_IJNS_1CILi2EEES4_EEES4_EEENS2_IJNS2_IJiiEEENS3_ILi8192EEEEEEEEC2ERKS6_RKS9_) ;  /* 0xffffdb7000007944 */ /* 0x000fea0003c3ffff */
[----:B-1----:R-:W-:Y:S02]  /*a340*/  MOV R2, R8 ;  /* 0x0000000800027202 */ /* 0x002fe40000000f00 */
[----:B------:R-:W-:-:S04]  /*a350*/  MOV R3, 0x0 ;  /* 0x0000000000037802 */ /* 0x000fc80000000f00 */
[----:B------:R-:W-:Y:S05]  /*a360*/  RET.REL.NODEC R2 `(_ZN7cutlass13device_kernelIN5flash19enable_sm80_to_sm89INS1_16FlashAttnBwdSm80INS1_25CollectiveMainloopBwdSm80ILi2ELi2EN4cute5tupleIJNS5_1CILi128EEES8_NS7_ILi64EEEEEENS_10bfloat16_tEfNS_4arch4Sm80ELb0ELb1ELb1ELb0ELb1ELb0ELb0ELb0ELi2ELi4ELi4ELi4ELb0EEENS1_24CollectiveEpilogueBwdGQAISA_fSD_Li256ELb0ELb1EEENS1_19SingleTileSchedulerILb0ELb0ELb0ELi128EEEEEEEEEvNT_6ParamsE) ;  /* 0xffff5c9002007950 */ /* 0x000fea0003c3ffff */
        .type           $_ZN7cutlass13device_kernelIN5flash19enable_sm80_to_sm89INS1_16FlashAttnBwdSm80INS1_25CollectiveMainloopBwdSm80ILi2ELi2EN4cute5tupleIJNS5_1CILi128EEES8_NS7_ILi64EEEEEENS_10bfloat16_tEfNS_4arch4Sm80ELb0ELb1ELb1ELb0ELb1ELb0ELb0ELb0ELi2ELi4ELi4ELi4ELb0EEENS1_24CollectiveEpilogueBwdGQAISA_fSD_Li256ELb0ELb1EEENS1_19SingleTileSchedulerILb0ELb0ELb0ELi128EEEEEEEEEvNT_6ParamsE$_ZN4cute5tupleIJNS0_IJNS0_IJNS_1CILi2EEES2_EEES3_NS1_ILi8EEEEEENS0_IJNS0_IJiNS1_ILi512EEEEEENS0_IJiiEEENS1_ILi1024EEEEEEEEC2ERKS5_RKSA_,@function
        .size           $_ZN7cutlass13device_kernelIN5flash19enable_sm80_to_sm89INS1_16FlashAttnBwdSm80INS1_25CollectiveMainloopBwdSm80ILi2ELi2EN4cute5tupleIJNS5_1CILi128EEES8_NS7_ILi64EEEEEENS_10bfloat16_tEfNS_4arch4Sm80ELb0ELb1ELb1ELb0ELb1ELb0ELb0ELb0ELi2ELi4ELi4ELi4ELb0EEENS1_24CollectiveEpilogueBwdGQAISA_fSD_Li256ELb0ELb1EEENS1_19SingleTileSchedulerILb0ELb0ELb0ELi128EEEEEEEEEvNT_6ParamsE$_ZN4cute5tupleIJNS0_IJNS0_IJNS_1CILi2EEES2_EEES3_NS1_ILi8EEEEEENS0_IJNS0_IJiNS1_ILi512EEEEEENS0_IJiiEEENS1_ILi1024EEEEEEEEC2ERKS5_RKSA_,($_ZN7cutlass13device_kernelIN5flash19enable_sm80_to_sm89INS1_16FlashAttnBwdSm80INS1_25CollectiveMainloopBwdSm80ILi2ELi2EN4cute5tupleIJNS5_1CILi128EEES8_NS7_ILi64EEEEEENS_10bfloat16_tEfNS_4arch4Sm80ELb0ELb1ELb1ELb0ELb1ELb0ELb0ELb0ELi2ELi4ELi4ELi4ELb0EEENS1_24CollectiveEpilogueBwdGQAISA_fSD_Li256ELb0ELb1EEENS1_19SingleTileSchedulerILb0ELb0ELb0ELi128EEEEEEEEEvNT_6ParamsE$_ZN4cute5tupleIJNS0_IJNS0_IJNS_1CILi2EEES2_S2_EEES2_NS0_IJNS0_IJS2_S2_EEES2_EEEEEENS0_IJNS0_IJNS1_ILi1EEENS1_ILi512EEEiEEENS1_ILi4096EEENS0_IJNS0_IJiiEEENS1_ILi8192EEEEEEEEEEEC2ERKS6_RKSE_ - $_ZN7cutlass13device_kernelIN5flash19enable_sm80_to_sm89INS1_16FlashAttnBwdSm80INS1_25CollectiveMainloopBwdSm80ILi2ELi2EN4cute5tupleIJNS5_1CILi128EEES8_NS7_ILi64EEEEEENS_10bfloat16_tEfNS_4arch4Sm80ELb0ELb1ELb1ELb0ELb1ELb0ELb0ELb0ELi2ELi4ELi4ELi4ELb0EEENS1_24CollectiveEpilogueBwdGQAISA_fSD_Li256ELb0ELb1EEENS1_19SingleTileSchedulerILb0ELb0ELb0ELi128EEEEEEEEEvNT_6ParamsE$_ZN4cute5tupleIJNS0_IJNS0_IJNS_1CILi2EEES2_EEES3_NS1_ILi8EEEEEENS0_IJNS0_IJiNS1_ILi512EEEEEENS0_IJiiEEENS1_ILi1024EEEEEEEEC2ERKS5_RKSA_)
$_ZN7cutlass13device_kernelIN5flash19enable_sm80_to_sm89INS1_16FlashAttnBwdSm80INS1_25CollectiveMainloopBwdSm80ILi2ELi2EN4cute5tupleIJNS5_1CILi128EEES8_NS7_ILi64EEEEEENS_10bfloat16_tEfNS_4arch4Sm80ELb0ELb1ELb1ELb0ELb1ELb0ELb0ELb0ELi2ELi4ELi4ELi4ELb0EEENS1_24CollectiveEpilogueBwdGQAISA_fSD_Li256ELb0ELb1EEENS1_19SingleTileSchedulerILb0ELb0ELb0ELi128EEEEEEEEEvNT_6ParamsE$_ZN4cute5tupleIJNS0_IJNS0_IJNS_1CILi2EEES2_EEES3_NS1_ILi8EEEEEENS0_IJNS0_IJiNS1_ILi512EEEEEENS0_IJiiEEENS1_ILi1024EEEEEEEEC2ERKS5_RKSA_:
[----:B------:R-:W-:Y:S02]  /*a370*/  MOV R8, 0xa390 ;  /* 0x0000a39000087802 */ /* 0x000fe40000000f00 */
[----:B------:R-:W-:Y:S05]  /*a380*/  CALL.REL.NOINC `($_ZN7cutlass13device_kernelIN5flash19enable_sm80_to_sm89INS1_16FlashAttnBwdSm80INS1_25CollectiveMainloopBwdSm80ILi2ELi2EN4cute5tupleIJNS5_1CILi128EEES8_NS7_ILi64EEEEEENS_10bfloat16_tEfNS_4arch4Sm80ELb0ELb1ELb1ELb0ELb1ELb0ELb0ELb0ELi2ELi4ELi4ELi4ELb0EEENS1_24CollectiveEpilogueBwdGQAISA_fSD_Li256ELb0ELb1EEENS1_19SingleTileSchedulerILb0ELb0ELb0ELi128EEEEEEEEEvNT_6ParamsE$_ZN4cute3eso3ESOILb1ELb0EJNS_5tupleIJNS2_IJNS_1CILi2EEES4_EEES5_NS3_ILi8EEEEEENS2_IJNS2_IJiNS3_ILi512EEEEEENS2_IJiiEEENS3_ILi1024EEEEEEEEC2ERKS7_RKSC_) ;  /* 0xffffdb8000007944 */ /* 0x000fea0003c3ffff */
[----:B------:R-:W-:-:S04]  /*a390*/  MOV R7, 0x0 ;  /* 0x0000000000077802 */ /* 0x000fc80000000f00 */
[----:B------:R-:W-:Y:S05]  /*a3a0*/  RET.REL.NODEC R6 `(_ZN7cutlass13device_kernelIN5flash19enable_sm80_to_sm89INS1_16FlashAttnBwdSm80INS1_25CollectiveMainloopBwdSm80ILi2ELi2EN4cute5tupleIJNS5_1CILi128EEES8_NS7_ILi64EEEEEENS_10bfloat16_tEfNS_4arch4Sm80ELb0ELb1ELb1ELb0ELb1ELb0ELb0ELb0ELi2ELi4ELi4ELi4ELb0EEENS1_24CollectiveEpilogueBwdGQAISA_fSD_Li256ELb0ELb1EEENS1_19SingleTileSchedulerILb0ELb0ELb0ELi128EEEEEEEEEvNT_6ParamsE) ;  /* 0xffff5c5006007950 */ /* 0x000fea0003c3ffff */
        .type           $_ZN7cutlass13device_kernelIN5flash19enable_sm80_to_sm89INS1_16FlashAttnBwdSm80INS1_25CollectiveMainloopBwdSm80ILi2ELi2EN4cute5tupleIJNS5_1CILi128EEES8_NS7_ILi64EEEEEENS_10bfloat16_tEfNS_4arch4Sm80ELb0ELb1ELb1ELb0ELb1ELb0ELb0ELb0ELi2ELi4ELi4ELi4ELb0EEENS1_24CollectiveEpilogueBwdGQAISA_fSD_Li256ELb0ELb1EEENS1_19SingleTileSchedulerILb0ELb0ELb0ELi128EEEEEEEEEvNT_6ParamsE$_ZN4cute5tupleIJNS0_IJNS0_IJNS_1CILi2EEES2_S2_EEES2_NS0_IJNS0_IJS2_S2_EEES2_EEEEEENS0_IJNS0_IJNS1_ILi1EEENS1_ILi512EEEiEEENS1_ILi4096EEENS0_IJNS0_IJiiEEENS1_ILi8192EEEEEEEEEEEC2ERKS6_RKSE_,@function
        .size           $_ZN7cutlass13device_kernelIN5flash19enable_sm80_to_sm89INS1_16FlashAttnBwdSm80INS1_25CollectiveMainloopBwdSm80ILi2ELi2EN4cute5tupleIJNS5_1CILi128EEES8_NS7_ILi64EEEEEENS_10bfloat16_tEfNS_4arch4Sm80ELb0ELb1ELb1ELb0ELb1ELb0ELb0ELb0ELi2ELi4ELi4ELi4ELb0EEENS1_24CollectiveEpilogueBwdGQAISA_fSD_Li256ELb0ELb1EEENS1_19SingleTileSchedulerILb0ELb0ELb0ELi128EEEEEEEEEvNT_6ParamsE$_ZN4cute5tupleIJNS0_IJNS0_IJNS_1CILi2EEES2_S2_EEES2_NS0_IJNS0_IJS2_S2_EEES2_EEEEEENS0_IJNS0_IJNS1_ILi1EEENS1_ILi512EEEiEEENS1_ILi4096EEENS0_IJNS0_IJiiEEENS1_ILi8192EEEEEEEEEEEC2ERKS6_RKSE_,($_ZN7cutlass13device_kernelIN5flash19enable_sm80_to_sm89INS1_16FlashAttnBwdSm80INS1_25CollectiveMainloopBwdSm80ILi2ELi2EN4cute5tupleIJNS5_1CILi128EEES8_NS7_ILi64EEEEEENS_10bfloat16_tEfNS_4arch4Sm80ELb0ELb1ELb1ELb0ELb1ELb0ELb0ELb0ELi2ELi4ELi4ELi4ELb0EEENS1_24CollectiveEpilogueBwdGQAISA_fSD_Li256ELb0ELb1EEENS1_19SingleTileSchedulerILb0ELb0ELb0ELi128EEEEEEEEEvNT_6ParamsE$_ZN4cute5tupleIJNS0_IJNS0_IJNS_1CILi2EEES2_S2_EEES2_NS0_IJS2_S2_EEEEEENS0_IJNS0_IJNS1_ILi1EEENS1_ILi512EEEiEEENS1_ILi4096EEENS0_IJiiEEEEEEEEC2ERKS5_RKSB_ - $_ZN7cutlass13device_kernelIN5flash19enable_sm80_to_sm89INS1_16FlashAttnBwdSm80INS1_25CollectiveMainloopBwdSm80ILi2ELi2EN4cute5tupleIJNS5_1CILi128EEES8_NS7_ILi64EEEEEENS_10bfloat16_tEfNS_4arch4Sm80ELb0ELb1ELb1ELb0ELb1ELb0ELb0ELb0ELi2ELi4ELi4ELi4ELb0EEENS1_24CollectiveEpilogueBwdGQAISA_fSD_Li256ELb0ELb1EEENS1_19SingleTileSchedulerILb0ELb0ELb0ELi128EEEEEEEEEvNT_6ParamsE$_ZN4cute5tupleIJNS0_IJNS0_IJNS_1CILi2EEES2_S2_EEES2_NS0_IJNS0_IJS2_S2_EEES2_EEEEEENS0_IJNS0_IJNS1_ILi1EEENS1_ILi512EEEiEEENS1_ILi4096EEENS0_IJNS0_IJiiEEENS1_ILi8192EEEEEEEEEEEC2ERKS6_RKSE_)
$_ZN7cutlass13device_kernelIN5flash19enable_sm80_to_sm89INS1_16FlashAttnBwdSm80INS1_25CollectiveMainloopBwdSm80ILi2ELi2EN4cute5tupleIJNS5_1CILi128EEES8_NS7_ILi64EEEEEENS_10bfloat16_tEfNS_4arch4Sm80ELb0ELb1ELb1ELb0ELb1ELb0ELb0ELb0ELi2ELi4ELi4ELi4ELb0EEENS1_24CollectiveEpilogueBwdGQAISA_fSD_Li256ELb0ELb1EEENS1_19SingleTileSchedulerILb0ELb0ELb0ELi128EEEEEEEEEvNT_6ParamsE$_ZN4cute5tupleIJNS0_IJNS0_IJNS_1CILi2EEES2_S2_EEES2_NS0_IJNS0_IJS2_S2_EEES2_EEEEEENS0_IJNS0_IJNS1_ILi1EEENS1_ILi512EEEiEEENS1_ILi4096EEENS0_IJNS0_IJiiEEENS1_ILi8192EEEEEEEEEEEC2ERKS6_RKSE_:
[----:B------:R-:W-:Y:S02]  /*a3b0*/  MOV R8, 0xa3d0 ;  /* 0x0000a3d000087802 */ /* 0x000fe40000000f00 */
[----:B------:R-:W-:Y:S05]  /*a3c0*/  CALL.REL.NOINC `($_ZN7cutlass13device_kernelIN5flash19enable_sm80_to_sm89INS1_16FlashAttnBwdSm80INS1_25CollectiveMainloopBwdSm80ILi2ELi2EN4cute5tupleIJNS5_1CILi128EEES8_NS7_ILi64EEEEEENS_10bfloat16_tEfNS_4arch4Sm80ELb0ELb1ELb1ELb0ELb1ELb0ELb0ELb0ELi2ELi4ELi4ELi4ELb0EEENS1_24CollectiveEpilogueBwdGQAISA_fSD_Li256ELb0ELb1EEENS1_19SingleTileSchedulerILb0ELb0ELb0ELi128EEEEEEEEEvNT_6ParamsE$_ZN4cute3eso3ESOILb1ELb0EJNS_5tupleIJNS2_IJNS_1CILi2EEES4_S4_EEES4_NS2_IJNS2_IJS4_S4_EEES4_EEEEEENS2_IJNS2_IJNS3_ILi1EEENS3_ILi512EEEiEEENS3_ILi4096EEENS2_IJNS2_IJiiEEENS3_ILi8192EEEEEEEEEEEC2ERKS8_RKSG_) ;  /* 0xffffdbb000007944 */ /* 0x000fea0003c3ffff */
[----:B------:R-:W-:-:S04]  /*a3d0*/  MOV R7, 0x0 ;  /* 0x0000000000077802 */ /* 0x000fc80000000f00 */
[----:B------:R-:W-:Y:S05]  /*a3e0*/  RET.REL.NODEC R6 `(_ZN7cutlass13device_kernelIN5flash19enable_sm80_to_sm89INS1_16FlashAttnBwdSm80INS1_25CollectiveMainloopBwdSm80ILi2ELi2EN4cute5tupleIJNS5_1CILi128EEES8_NS7_ILi64EEEEEENS_10bfloat16_tEfNS_4arch4Sm80ELb0ELb1ELb1ELb0ELb1ELb0ELb0ELb0ELi2ELi4ELi4ELi4ELb0EEENS1_24CollectiveEpilogueBwdGQAISA_fSD_Li256ELb0ELb1EEENS1_19SingleTileSchedulerILb0ELb0ELb0ELi128EEEEEEEEEvNT_6ParamsE) ;  /* 0xffff5c1006007950 */ /* 0x000fea0003c3ffff */
        .type           $_ZN7cutlass13device_kernelIN5flash19enable_sm80_to_sm89INS1_16FlashAttnBwdSm80INS1_25CollectiveMainloopBwdSm80ILi2ELi2EN4cute5tupleIJNS5_1CILi128EEES8_NS7_ILi64EEEEEENS_10bfloat16_tEfNS_4arch4Sm80ELb0ELb1ELb1ELb0ELb1ELb0ELb0ELb0ELi2ELi4ELi4ELi4ELb0EEENS1_24CollectiveEpilogueBwdGQAISA_fSD_Li256ELb0ELb1EEENS1_19SingleTileSchedulerILb0ELb0ELb0ELi128EEEEEEEEEvNT_6ParamsE$_ZN4cute5tupleIJNS0_IJNS0_IJNS_1CILi2EEES2_S2_EEES2_NS0_IJS2_S2_EEEEEENS0_IJNS0_IJNS1_ILi1EEENS1_ILi512EEEiEEENS1_ILi4096EEENS0_IJiiEEEEEEEEC2ERKS5_RKSB_,@function
        .size           $_ZN7cutlass13device_kernelIN5flash19enable_sm80_to_sm89INS1_16FlashAttnBwdSm80INS1_25CollectiveMainloopBwdSm80ILi2ELi2EN4cute5tupleIJNS5_1CILi128EEES8_NS7_ILi64EEEEEENS_10bfloat16_tEfNS_4arch4Sm80ELb0ELb1ELb1ELb0ELb1ELb0ELb0ELb0ELi2ELi4ELi4ELi4ELb0EEENS1_24CollectiveEpilogueBwdGQAISA_fSD_Li256ELb0ELb1EEENS1_19SingleTileSchedulerILb0ELb0ELb0ELi128EEEEEEEEEvNT_6ParamsE$_ZN4cute5tupleIJNS0_IJNS0_IJNS_1CILi2EEES2_S2_EEES2_NS0_IJS2_S2_EEEEEENS0_IJNS0_IJNS1_ILi1EEENS1_ILi512EEEiEEENS1_ILi4096EEENS0_IJiiEEEEEEEEC2ERKS5_RKSB_,($_ZN7cutlass13device_kernelIN5flash19enable_sm80_to_sm89INS1_16FlashAttnBwdSm80INS1_25CollectiveMainloopBwdSm80ILi2ELi2EN4cute5tupleIJNS5_1CILi128EEES8_NS7_ILi64EEEEEENS_10bfloat16_tEfNS_4arch4Sm80ELb0ELb1ELb1ELb0ELb1ELb0ELb0ELb0ELi2ELi4ELi4ELi4ELb0EEENS1_24CollectiveEpilogueBwdGQAISA_fSD_Li256ELb0ELb1EEENS1_19SingleTileSchedulerILb0ELb0ELb0ELi128EEEEEEEEEvNT_6ParamsE$_ZN4cute5tupleIJNS0_IJNS0_IJNS_1CILi8EEENS1_ILi1EEEEEENS0_IJNS1_ILi2EEEEEEEEENS0_IJNS0_IJS3_NS1_ILi0EEEEEENS0_IJiEEEEEEEEC2ERKS7_RKSB_ - $_ZN7cutlass13device_kernelIN5flash19enable_sm80_to_sm89INS1_16FlashAttnBwdSm80INS1_25CollectiveMainloopBwdSm80ILi2ELi2EN4cute5tupleIJNS5_1CILi128EEES8_NS7_ILi64EEEEEENS_10bfloat16_tEfNS_4arch4Sm80ELb0ELb1ELb1ELb0ELb1ELb0ELb0ELb0ELi2ELi4ELi4ELi4ELb0EEENS1_24CollectiveEpilogueBwdGQAISA_fSD_Li256ELb0ELb1EEENS1_19SingleTileSchedulerILb0ELb0ELb0ELi128EEEEEEEEEvNT_6ParamsE$_ZN4cute5tupleIJNS0_IJNS0_IJNS_1CILi2EEES2_S2_EEES2_NS0_IJS2_S2_EEEEEENS0_IJNS0_IJNS1_ILi1EEENS1_ILi512EEEiEEENS1_ILi4096EEENS0_IJiiEEEEEEEEC2ERKS5_RKSB_)
$_ZN7cutlass13device_kernelIN5flash19enable_sm80_to_sm89INS1_16FlashAttnBwdSm80INS1_25CollectiveMainloopBwdSm80ILi2ELi2EN4cute5tupleIJNS5_1CILi128EEES8_NS7_ILi64EEEEEENS_10bfloat16_tEfNS_4arch4Sm80ELb0ELb1ELb1ELb0ELb1ELb0ELb0ELb0ELi2ELi4ELi4ELi4ELb0EEENS1_24CollectiveEpilogueBwdGQAISA_fSD_Li256ELb0ELb1EEENS1_19SingleTileSchedulerILb0ELb0ELb0ELi128EEEEEEEEEvNT_6ParamsE$_ZN4cute5tupleIJNS0_IJNS0_IJNS_1CILi2EEES2_S2_EEES2_NS0_IJS2_S2_EEEEEENS0_IJNS0_IJNS1_ILi1EEENS1_ILi512EEEiEEENS1_ILi4096EEENS0_IJiiEEEEEEEEC2ERKS5_RKSB_:
[----:B------:R-:W-:Y:S02]  /*a3f0*/  MOV R8, 0xa410 ;  /* 0x0000a41000087802 */ /* 0x000fe40000000f00 */
[----:B------:R-:W-:Y:S05]  /*a400*/  CALL.REL.NOINC `($_ZN7cutlass13device_kernelIN5flash19enable_sm80_to_sm89INS1_16FlashAttnBwdSm80INS1_25CollectiveMainloopBwdSm80ILi2ELi2EN4cute5tupleIJNS5_1CILi128EEES8_NS7_ILi64EEEEEENS_10bfloat16_tEfNS_4arch4Sm80ELb0ELb1ELb1ELb0ELb1ELb0ELb0ELb0ELi2ELi4ELi4ELi4ELb0EEENS1_24CollectiveEpilogueBwdGQAISA_fSD_Li256ELb0ELb1EEENS1_19SingleTileSchedulerILb0ELb0ELb0ELi128EEEEEEEEEvNT_6ParamsE$_ZN4cute3eso3ESOILb1ELb0EJNS_5tupleIJNS2_IJNS_1CILi2EEES4_S4_EEES4_NS2_IJS4_S4_EEEEEENS2_IJNS2_IJNS3_ILi1EEENS3_ILi512EEEiEEENS3_ILi4096EEENS2_IJiiEEEEEEEEC2ERKS7_RKSD_) ;  /* 0xffffdbe000007944 */ /* 0x000fea0003c3ffff */
[----:B------:R-:W-:-:S04]  /*a410*/  MOV R7, 0x0 ;  /* 0x0000000000077802 */ /* 0x000fc80000000f00 */
[----:B------:R-:W-:Y:S05]  /*a420*/  RET.REL.NODEC R6 `(_ZN7cutlass13device_kernelIN5flash19enable_sm80_to_sm89INS1_16FlashAttnBwdSm80INS1_25CollectiveMainloopBwdSm80ILi2ELi2EN4cute5tupleIJNS5_1CILi128EEES8_NS7_ILi64EEEEEENS_10bfloat16_tEfNS_4arch4Sm80ELb0ELb1ELb1ELb0ELb1ELb0ELb0ELb0ELi2ELi4ELi4ELi4ELb0EEENS1_24CollectiveEpilogueBwdGQAISA_fSD_Li256ELb0ELb1EEENS1_19SingleTileSchedulerILb0ELb0ELb0ELi128EEEEEEEEEvNT_6ParamsE) ;  /* 0xffff5bd006007950 */ /* 0x000fea0003c3ffff */
        .type           $_ZN7cutlass13device_kernelIN5flash19enable_sm80_to_sm89INS1_16FlashAttnBwdSm80INS1_25CollectiveMainloopBwdSm80ILi2ELi2EN4cute5tupleIJNS5_1CILi128EEES8_NS7_ILi64EEEEEENS_10bfloat16_tEfNS_4arch4Sm80ELb0ELb1ELb1ELb0ELb1ELb0ELb0ELb0ELi2ELi4ELi4ELi4ELb0EEENS1_24CollectiveEpilogueBwdGQAISA_fSD_Li256ELb0ELb1EEENS1_19SingleTileSchedulerILb0ELb0ELb0ELi128EEEEEEEEEvNT_6ParamsE$_ZN4cute5tupleIJNS0_IJNS0_IJNS_1CILi8EEENS1_ILi1EEEEEENS0_IJNS1_ILi2EEEEEEEEENS0_IJNS0_IJS3_NS1_ILi0EEEEEENS0_IJiEEEEEEEEC2ERKS7_RKSB_,@function
        .size           $_ZN7cutlass13device_kernelIN5flash19enable_sm80_to_sm89INS1_16FlashAttnBwdSm80INS1_25CollectiveMainloopBwdSm80ILi2ELi2EN4cute5tupleIJNS5_1CILi128EEES8_NS7_ILi64EEEEEENS_10bfloat16_tEfNS_4arch4Sm80ELb0ELb1ELb1ELb0ELb1ELb0ELb0ELb0ELi2ELi4ELi4ELi4ELb0EEENS1_24CollectiveEpilogueBwdGQAISA_fSD_Li256ELb0ELb1EEENS1_19SingleTileSchedulerILb0ELb0ELb0ELi128EEEEEEEEEvNT_6ParamsE$_ZN4cute5tupleIJNS0_IJNS0_IJNS_1CILi8EEENS1_ILi1EEEEEENS0_IJNS1_ILi2EEEEEEEEENS0_IJNS0_IJS3_NS1_ILi0EEEEEENS0_IJiEEEEEEEEC2ERKS7_RKSB_,($_ZN7cutlass13device_kernelIN5flash19enable_sm80_to_sm89INS1_16FlashAttnBwdSm80INS1_25CollectiveMainloopBwdSm80ILi2ELi2EN4cute5tupleIJNS5_1CILi128EEES8_NS7_ILi64EEEEEENS_10bfloat16_tEfNS_4arch4Sm80ELb0ELb1ELb1ELb0ELb1ELb0ELb0ELb0ELi2ELi4ELi4ELi4ELb0EEENS1_24CollectiveEpilogueBwdGQAISA_fSD_Li256ELb0ELb1EEENS1_19SingleTileSchedulerILb0ELb0ELb0ELi128EEEEEEEEEvNT_6ParamsE$_ZN4cute5tupleIJNS0_IJNS0_IJNS_1CILi8EEENS1_ILi1EEEEEENS1_ILi2EEEEEENS0_IJNS0_IJS3_NS1_ILi0EEEEEEiEEEEEC2ERKS6_RKS9_ - $_ZN7cutlass13device_kernelIN5flash19enable_sm80_to_sm89INS1_16FlashAttnBwdSm80INS1_25CollectiveMainloopBwdSm80ILi2ELi2EN4cute5tupleIJNS5_1CILi128EEES8_NS7_ILi64EEEEEENS_10bfloat16_tEfNS_4arch4Sm80ELb0ELb1ELb1ELb0ELb1ELb0ELb0ELb0ELi2ELi4ELi4ELi4ELb0EEENS1_24CollectiveEpilogueBwdGQAISA_fSD_Li256ELb0ELb1EEENS1_19SingleTileSchedulerILb0ELb0ELb0ELi128EEEEEEEEEvNT_6ParamsE$_ZN4cute5tupleIJNS0_IJNS0_IJNS_1CILi8EEENS1_ILi1EEEEEENS0_IJNS1_ILi2EEEEEEEEENS0_IJNS0_IJS3_NS1_ILi0EEEEEENS0_IJiEEEEEEEEC2ERKS7_RKSB_)
$_ZN7cutlass13device_kernelIN5flash19enable_sm80_to_sm89INS1_16FlashAttnBwdSm80INS1_25CollectiveMainloopBwdSm80ILi2ELi2EN4cute5tupleIJNS5_1CILi128EEES8_NS7_ILi64EEEEEENS_10bfloat16_tEfNS_4arch4Sm80ELb0ELb1ELb1ELb0ELb1ELb0ELb0ELb0ELi2ELi4ELi4ELi4ELb0EEENS1_24CollectiveEpilogueBwdGQAISA_fSD_Li256ELb0ELb1EEENS1_19SingleTileSchedulerILb0ELb0ELb0ELi128EEEEEEEEEvNT_6ParamsE$_ZN4cute5tupleIJNS0_IJNS0_IJNS_1CILi8EEENS1_ILi1EEEEEENS0_IJNS1_ILi2EEEEEEEEENS0_IJNS0_IJS3_NS1_ILi0EEEEEENS0_IJiEEEEEEEEC2ERKS7_RKSB_:
[----:B------:R-:W-:Y:S02]  /*a430*/  MOV R8, 0xa450 ;  /* 0x0000a45000087802 */ /* 0x000fe40000000f00 */
[----:B------:R-:W-:Y:S05]  /*a440*/  CALL.REL.NOINC `($_ZN7cutlass13device_kernelIN5flash19enable_sm80_to_sm89INS1_16FlashAttnBwdSm80INS1_25CollectiveMainloopBwdSm80ILi2ELi2EN4cute5tupleIJNS5_1CILi128EEES8_NS7_ILi64EEEEEENS_10bfloat16_tEfNS_4arch4Sm80ELb0ELb1ELb1ELb0ELb1ELb0ELb0ELb0ELi2ELi4ELi4ELi4ELb0EEENS1_24CollectiveEpilogueBwdGQAISA_fSD_Li256ELb0ELb1EEENS1_19SingleTileSchedulerILb0ELb0ELb0ELi128EEEEEEEEEvNT_6ParamsE$_ZN4cute3eso3ESOILb1ELb0EJNS_5tupleIJNS2_IJNS_1CILi8EEENS3_ILi1EEEEEENS2_IJNS3_ILi2EEEEEEEEENS2_IJNS2_IJS5_NS3_ILi0EEEEEENS2_IJiEEEEEEEEC2ERKS9_RKSD_) ;  /* 0xffffdc1000007944 */ /* 0x000fea0003c3ffff */
[----:B------:R-:W-:-:S04]  /*a450*/  MOV R7, 0x0 ;  /* 0x0000000000077802 */ /* 0x000fc80000000f00 */
[----:B------:R-:W-:Y:S05]  /*a460*/  RET.REL.NODEC R6 `(_ZN7cutlass13device_kernelIN5flash19enable_sm80_to_sm89INS1_16FlashAttnBwdSm80INS1_25CollectiveMainloopBwdSm80ILi2ELi2EN4cute5tupleIJNS5_1CILi128EEES8_NS7_ILi64EEEEEENS_10bfloat16_tEfNS_4arch4Sm80ELb0ELb1ELb1ELb0ELb1ELb0ELb0ELb0ELi2ELi4ELi4ELi4ELb0EEENS1_24CollectiveEpilogueBwdGQAISA_fSD_Li256ELb0ELb1EEENS1_19SingleTileSchedulerILb0ELb0ELb0ELi128EEEEEEEEEvNT_6ParamsE) ;  /* 0xffff5b9006007950 */ /* 0x000fea0003c3ffff */
        .type           $_ZN7cutlass13device_kernelIN5flash19enable_sm80_to_sm89INS1_16FlashAttnBwdSm80INS1_25CollectiveMainloopBwdSm80ILi2ELi2EN4cute5tupleIJNS5_1CILi128EEES8_NS7_ILi64EEEEEENS_10bfloat16_tEfNS_4arch4Sm80ELb0ELb1ELb1ELb0ELb1ELb0ELb0ELb0ELi2ELi4ELi4ELi4ELb0EEENS1_24CollectiveEpilogueBwdGQAISA_fSD_Li256ELb0ELb1EEENS1_19SingleTileSchedulerILb0ELb0ELb0ELi128EEEEEEEEEvNT_6ParamsE$_ZN4cute5tupleIJNS0_IJNS0_IJNS_1CILi8EEENS1_ILi1EEEEEENS1_ILi2EEEEEENS0_IJNS0_IJS3_NS1_ILi0EEEEEEiEEEEEC2ERKS6_RKS9_,@function
        .size           $_ZN7cutlass13device_kernelIN5flash19enable_sm80_to_sm89INS1_16FlashAttnBwdSm80INS1_25CollectiveMainloopBwdSm80ILi2ELi2EN4cute5tupleIJNS5_1CILi128EEES8_NS7_ILi64EEEEEENS_10bfloat16_tEfNS_4arch4Sm80ELb0ELb1ELb1ELb0ELb1ELb0ELb0ELb0ELi2ELi4ELi4ELi4ELb0EEENS1_24CollectiveEpilogueBwdGQAISA_fSD_Li256ELb0ELb1EEENS1_19SingleTileSchedulerILb0ELb0ELb0ELi128EEEEEEEEEvNT_6ParamsE$_ZN4cute5tupleIJNS0_IJNS0_IJNS_1CILi8EEENS1_ILi1EEEEEENS1_ILi2EEEEEENS0_IJNS0_IJS3_NS1_ILi0EEEEEEiEEEEEC2ERKS6_RKS9_,($_ZN7cutlass13device_kernelIN5flash19enable_sm80_to_sm89INS1_16FlashAttnBwdSm80INS1_25CollectiveMainloopBwdSm80ILi2ELi2EN4cute5tupleIJNS5_1CILi128EEES8_NS7_ILi64EEEEEENS_10bfloat16_tEfNS_4arch4Sm80ELb0ELb1ELb1ELb0ELb1ELb0ELb0ELb0ELi2ELi4ELi4ELi4ELb0EEENS1_24CollectiveEpilogueBwdGQAISA_fSD_Li256ELb0ELb1EEENS1_19SingleTileSchedulerILb0ELb0ELb0ELi128EEEEEEEEEvNT_6ParamsE$_ZN4cute5tupleIJNS0_IJNS0_IJNS_1CILi8EEENS1_ILi1EEEEEENS1_ILi2EEENS0_IJS5_S5_EEEEEENS0_IJNS0_IJS3_NS1_ILi0EEEEEENS1_ILi4096EEENS0_IJiiEEEEEEEEC2ERKS7_RKSC_ - $_ZN7cutlass13device_kernelIN5flash19enable_sm80_to_sm89INS1_16FlashAttnBwdSm80INS1_25CollectiveMainloopBwdSm80ILi2ELi2EN4cute5tupleIJNS5_1CILi128EEES8_NS7_ILi64EEEEEENS_10bfloat16_tEfNS_4arch4Sm80ELb0ELb1ELb1ELb0ELb1ELb0ELb0ELb0ELi2ELi4ELi4ELi4ELb0EEENS1_24CollectiveEpilogueBwdGQAISA_fSD_Li256ELb0ELb1EEENS1_19SingleTileSchedulerILb0ELb0ELb0ELi128EEEEEEEEEvNT_6ParamsE$_ZN4cute5tupleIJNS0_IJNS0_IJNS_1CILi8EEENS1_ILi1EEEEEENS1_ILi2EEEEEENS0_IJNS0_IJS3_NS1_ILi0EEEEEEiEEEEEC2ERKS6_RKS9_)
$_ZN7cutlass13device_kernelIN5flash19enable_sm80_to_sm89INS1_16FlashAttnBwdSm80INS1_25CollectiveMainloopBwdSm80ILi2ELi2EN4cute5tupleIJNS5_1CILi128EEES8_NS7_ILi64EEEEEENS_10bfloat16_tEfNS_4arch4Sm80ELb0ELb1ELb1ELb0ELb1ELb0ELb0ELb0ELi2ELi4ELi4ELi4ELb0EEENS1_24CollectiveEpilogueBwdGQAISA_fSD_Li256ELb0ELb1EEENS1_19SingleTileSchedulerILb0ELb0ELb0ELi128EEEEEEEEEvNT_6ParamsE$_ZN4cute5tupleIJNS0_IJNS0_IJNS_1CILi8EEENS1_ILi1EEEEEENS1_ILi2EEEEEENS0_IJNS0_IJS3_NS1_ILi0EEEEEEiEEEEEC2ERKS6_RKS9_:
[----:B------:R-:W-:Y:S02]  /*a470*/  MOV R8, 0xa490 ;  /* 0x0000a49000087802 */ /* 0x000fe40000000f00 */
[----:B------:R-:W-:Y:S05]  /*a480*/  CALL.REL.NOINC `($_ZN7cutlass13device_kernelIN5flash19enable_sm80_to_sm89INS1_16FlashAttnBwdSm80INS1_25CollectiveMainloopBwdSm80ILi2ELi2EN4cute5tupleIJNS5_1CILi128EEES8_NS7_ILi64EEEEEENS_10bfloat16_tEfNS_4arch4Sm80ELb0ELb1ELb1ELb0ELb1ELb0ELb0ELb0ELi2ELi4ELi4ELi4ELb0EEENS1_24CollectiveEpilogueBwdGQAISA_fSD_Li256ELb0ELb1EEENS1_19SingleTileSchedulerILb0ELb0ELb0ELi128EEEEEEEEEvNT_6ParamsE$_ZN4cute3eso3ESOILb1ELb0EJNS_5tupleIJNS2_IJNS_1CILi8EEENS3_ILi1EEEEEENS3_ILi2EEEEEENS2_IJNS2_IJS5_NS3_ILi0EEEEEEiEEEEEC2ERKS8_RKSB_) ;  /* 0xffffdc1000007944 */ /* 0x000fea0003c3ffff */
[----:B------:R-:W-:-:S04]  /*a490*/  MOV R7, 0x0 ;  /* 0x0000000000077802 */ /* 0x000fc80000000f00 */
[----:B------:R-:W-:Y:S05]  /*a4a0*/  RET.REL.NODEC R6 `(_ZN7cutlass13device_kernelIN5flash19enable_sm80_to_sm89INS1_16FlashAttnBwdSm80INS1_25CollectiveMainloopBwdSm80ILi2ELi2EN4cute5tupleIJNS5_1CILi128EEES8_NS7_ILi64EEEEEENS_10bfloat16_tEfNS_4arch4Sm80ELb0ELb1ELb1ELb0ELb1ELb0ELb0ELb0ELi2ELi4ELi4ELi4ELb0EEENS1_24CollectiveEpilogueBwdGQAISA_fSD_Li256ELb0ELb1EEENS1_19SingleTileSchedulerILb0ELb0ELb0ELi128EEEEEEEEEvNT_6ParamsE) ;  /* 0xffff5b5006007950 */ /* 0x000fea0003c3ffff */
        .type           $_ZN7cutlass13device_kernelIN5flash19enable_sm80_to_sm89INS1_16FlashAttnBwdSm80INS1_25CollectiveMainloopBwdSm80ILi2ELi2EN4cute5tupleIJNS5_1CILi128EEES8_NS7_ILi64EEEEEENS_10bfloat16_tEfNS_4arch4Sm80ELb0ELb1ELb1ELb0ELb1ELb0ELb0ELb0ELi2ELi4ELi4ELi4ELb0EEENS1_24CollectiveEpilogueBwdGQAISA_fSD_Li256ELb0ELb1EEENS1_19SingleTileSchedulerILb0ELb0ELb0ELi128EEEEEEEEEvNT_6ParamsE$_ZN4cute5tupleIJNS0_IJNS0_IJNS_1CILi8EEENS1_ILi1EEEEEENS1_ILi2EEENS0_IJS5_S5_EEEEEENS0_IJNS0_IJS3_NS1_ILi0EEEEEENS1_ILi4096EEENS0_IJiiEEEEEEEEC2ERKS7_RKSC_,@function
        .size           $_ZN7cutlass13device_kernelIN5flash19enable_sm80_to_sm89INS1_16FlashAttnBwdSm80INS1_25CollectiveMainloopBwdSm80ILi2ELi2EN4cute5tupleIJNS5_1CILi128EEES8_NS7_ILi64EEEEEENS_10bfloat16_tEfNS_4arch4Sm80ELb0ELb1ELb1ELb0ELb1ELb0ELb0ELb0ELi2ELi4ELi4ELi4ELb0EEENS1_24CollectiveEpilogueBwdGQAISA_fSD_Li256ELb0ELb1EEENS1_19SingleTileSchedulerILb0ELb0ELb0ELi128EEEEEEEEEvNT_6ParamsE$_ZN4cute5tupleIJNS0_IJNS0_IJNS_1CILi8EEENS1_ILi1EEEEEENS1_ILi2EEENS0_IJS5_S5_EEEEEENS0_IJNS0_IJS3_NS1_ILi0EEEEEENS1_ILi4096EEENS0_IJiiEEEEEEEEC2ERKS7_RKSC_,($_ZN7cutlass13device_kernelIN5flash19enable_sm80_to_sm89INS1_16FlashAttnBwdSm80INS1_25CollectiveMainloopBwdSm80ILi2ELi2EN4cute5tupleIJNS5_1CILi128EEES8_NS7_ILi64EEEEEENS_10bfloat16_tEfNS_4arch4Sm80ELb0ELb1ELb1ELb0ELb1ELb0ELb0ELb0ELi2ELi4ELi4ELi4ELb0EEENS1_24CollectiveEpilogueBwdGQAISA_fSD_Li256ELb0ELb1EEENS1_19SingleTileSchedulerILb0ELb0ELb0ELi128EEEEEEEEEvNT_6ParamsE$_ZN4cute5tupleIJNS0_IJNS0_IJNS_1CILi8EEENS1_ILi1EEEEEENS1_ILi2EEES2_EEENS0_IJNS0_IJS3_NS1_ILi0EEEEEEiNS1_ILi1024EEEEEEEEC2ERKS6_RKSA_ - $_ZN7cutlass13device_kernelIN5flash19enable_sm80_to_sm89INS1_16FlashAttnBwdSm80INS1_25CollectiveMainloopBwdSm80ILi2ELi2EN4cute5tupleIJNS5_1CILi128EEES8_NS7_ILi64EEEEEENS_10bfloat16_tEfNS_4arch4Sm80ELb0ELb1ELb1ELb0ELb1ELb0ELb0ELb0ELi2ELi4ELi4ELi4ELb0EEENS1_24CollectiveEpilogueBwdGQAISA_fSD_Li256ELb0ELb1EEENS1_19SingleTileSchedulerILb0ELb0ELb0ELi128EEEEEEEEEvNT_6ParamsE$_ZN4cute5tupleIJNS0_IJNS0_IJNS_1CILi8EEENS1_ILi1EEEEEENS1_ILi2EEENS0_IJS5_S5_EEEEEENS0_IJNS0_IJS3_NS1_ILi0EEEEEENS1_ILi4096EEENS0_IJiiEEEEEEEEC2ERKS7_RKSC_)
$_ZN7cutlass13device_kernelIN5flash19enable_sm80_to_sm89INS1_16FlashAttnBwdSm80INS1_25CollectiveMainloopBwdSm80ILi2ELi2EN4cute5tupleIJNS5_1CILi128EEES8_NS7_ILi64EEEEEENS_10bfloat16_tEfNS_4arch4Sm80ELb0ELb1ELb1ELb0ELb1ELb0ELb0ELb0ELi2ELi4ELi4ELi4ELb0EEENS1_24CollectiveEpilogueBwdGQAISA_fSD_Li256ELb0ELb1EEENS1_19SingleTileSchedulerILb0ELb0ELb0ELi128EEEEEEEEEvNT_6ParamsE$_ZN4cute5tupleIJNS0_IJNS0_IJNS_1CILi8EEENS1_ILi1EEEEEENS1_ILi2EEENS0_IJS5_S5_EEEEEENS0_IJNS0_IJS3_NS1_ILi0EEEEEENS1_ILi4096EEENS0_IJiiEEEEEEEEC2ERKS7_RKSC_:
[----:B------:R-:W-:Y:S02]  /*a4b0*/  MOV R6, 0xa4d0 ;  /* 0x0000a4d000067802 */ /* 0x000fe40000000f00 */
[----:B------:R-:W-:Y:S05]  /*a4c0*/  CALL.REL.NOINC `($_ZN7cutlass13device_kernelIN5flash19enable_sm80_to_sm89INS1_16FlashAttnBwdSm80INS1_25CollectiveMainloopBwdSm80ILi2ELi2EN4cute5tupleIJNS5_1CILi128EEES8_NS7_ILi64EEEEEENS_10bfloat16_tEfNS_4arch4Sm80ELb0ELb1ELb1ELb0ELb1ELb0ELb0ELb0ELi2ELi4ELi4ELi4ELb0EEENS1_24CollectiveEpilogueBwdGQAISA_fSD_Li256ELb0ELb1EEENS1_19SingleTileSchedulerILb0ELb0ELb0ELi128EEEEEEEEEvNT_6ParamsE$_ZN4cute3eso3ESOILb1ELb0EJNS_5tupleIJNS2_IJNS_1CILi8EEENS3_ILi1EEEEEENS3_ILi2EEENS2_IJS7_S7_EEEEEENS2_IJNS2_IJS5_NS3_ILi0EEEEEENS3_ILi4096EEENS2_IJiiEEEEEEEEC2ERKS9_RKSE_) ;  /* 0xffffdc1000007944 */ /* 0x000fea0003c3ffff */
[----:B------:R-:W-:-:S04]  /*a4d0*/  MOV R5, 0x0 ;  /* 0x0000000000057802 */ /* 0x000fc80000000f00 */
[----:B------:R-:W-:Y:S05]  /*a4e0*/  RET.REL.NODEC R4 `(_ZN7cutlass13device_kernelIN5flash19enable_sm80_to_sm89INS1_16FlashAttnBwdSm80INS1_25CollectiveMainloopBwdSm80ILi2ELi2EN4cute5tupleIJNS5_1CILi128EEES8_NS7_ILi64EEEEEENS_10bfloat16_tEfNS_4arch4Sm80ELb0ELb1ELb1ELb0ELb1ELb0ELb0ELb0ELi2ELi4ELi4ELi4ELb0EEENS1_24CollectiveEpilogueBwdGQAISA_fSD_Li256ELb0ELb1EEENS1_19SingleTileSchedulerILb0ELb0ELb0ELi128EEEEEEEEEvNT_6ParamsE) ;  /* 0xffff5b1004007950 */ /* 0x000fea0003c3ffff */
        .type           $_ZN7cutlass13device_kernelIN5flash19enable_sm80_to_sm89INS1_16FlashAttnBwdSm80INS1_25CollectiveMainloopBwdSm80ILi2ELi2EN4cute5tupleIJNS5_1CILi128EEES8_NS7_ILi64EEEEEENS_10bfloat16_tEfNS_4arch4Sm80ELb0ELb1ELb1ELb0ELb1ELb0ELb0ELb0ELi2ELi4ELi4ELi4ELb0EEENS1_24CollectiveEpilogueBwdGQAISA_fSD_Li256ELb0ELb1EEENS1_19SingleTileSchedulerILb0ELb0ELb0ELi128EEEEEEEEEvNT_6ParamsE$_ZN4cute5tupleIJNS0_IJNS0_IJNS_1CILi8EEENS1_ILi1EEEEEENS1_ILi2EEES2_EEENS0_IJNS0_IJS3_NS1_ILi0EEEEEEiNS1_ILi1024EEEEEEEEC2ERKS6_RKSA_,@function
        .size           $_ZN7cutlass13device_kernelIN5flash19enable_sm80_to_sm89INS1_16FlashAttnBwdSm80INS1_25CollectiveMainloopBwdSm80ILi2ELi2EN4cute5tupleIJNS5_1CILi128EEES8_NS7_ILi64EEEEEENS_10bfloat16_tEfNS_4arch4Sm80ELb0ELb1ELb1ELb0ELb1ELb0ELb0ELb0ELi2ELi4ELi4ELi4ELb0EEENS1_24CollectiveEpilogueBwdGQAISA_fSD_Li256ELb0ELb1EEENS1_19SingleTileSchedulerILb0ELb0ELb0ELi128EEEEEEEEEvNT_6ParamsE$_ZN4cute5tupleIJNS0_IJNS0_IJNS_1CILi8EEENS1_ILi1EEEEEENS1_ILi2EEES2_EEENS0_IJNS0_IJS3_NS1_ILi0EEEEEEiNS1_ILi1024EEEEEEEEC2ERKS6_RKSA_,($_ZN7cutlass13device_kernelIN5flash19enable_sm80_to_sm89INS1_16FlashAttnBwdSm80INS1_25CollectiveMainloopBwdSm80ILi2ELi2EN4cute5tupleIJNS5_1CILi128EEES8_NS7_ILi64EEEEEENS_10bfloat16_tEfNS_4arch4Sm80ELb0ELb1ELb1ELb0ELb1ELb0ELb0ELb0ELi2ELi4ELi4ELi4ELb0EEENS1_24CollectiveEpilogueBwdGQAISA_fSD_Li256ELb0ELb1EEENS1_19SingleTileSchedulerILb0ELb0ELb0ELi128EEEEEEEEEvNT_6ParamsE$_ZN4cute5tupleIJNS0_IJNS0_IJNS_1CILi8EEENS1_ILi1EEEEEENS1_ILi4EEES3_EEENS0_IJNS0_IJS3_NS1_ILi0EEEEEElS7_EEEEEC2ERKS6_RKS9_ - $_ZN7cutlass13device_kernelIN5flash19enable_sm80_to_sm89INS1_16FlashAttnBwdSm80INS1_25CollectiveMainloopBwdSm80ILi2ELi2EN4cute5tupleIJNS5_1CILi128EEES8_NS7_ILi64EEEEEENS_10bfloat16_tEfNS_4arch4Sm80ELb0ELb1ELb1ELb0ELb1ELb0ELb0ELb0ELi2ELi4ELi4ELi4ELb0EEENS1_24CollectiveEpilogueBwdGQAISA_fSD_Li256ELb0ELb1EEENS1_19SingleTileSchedulerILb0ELb0ELb0ELi128EEEEEEEEEvNT_6ParamsE$_ZN4cute5tupleIJNS0_IJNS0_IJNS_1CILi8EEENS1_ILi1EEEEEENS1_ILi2EEES2_EEENS0_IJNS0_IJS3_NS1_ILi0EEEEEEiNS1_ILi1024EEEEEEEEC2ERKS6_RKSA_)
$_ZN7cutlass13device_kernelIN5flash19enable_sm80_to_sm89INS1_16FlashAttnBwdSm80INS1_25CollectiveMainloopBwdSm80ILi2ELi2EN4cute5tupleIJNS5_1CILi128EEES8_NS7_ILi64EEEEEENS_10bfloat16_tEfNS_4arch4Sm80ELb0ELb1ELb1ELb0ELb1ELb0ELb0ELb0ELi2ELi4ELi4ELi4ELb0EEENS1_24CollectiveEpilogueBwdGQAISA_fSD_Li256ELb0ELb1EEENS1_19SingleTileSchedulerILb0ELb0ELb0ELi128EEEEEEEEEvNT_6ParamsE$_ZN4cute5tupleIJNS0_IJNS0_IJNS_1CILi8EEENS1_ILi1EEEEEENS1_ILi2EEES2_EEENS0_IJNS0_IJS3_NS1_ILi0EEEEEEiNS1_ILi1024EEEEEEEEC2ERKS6_RKSA_:
[----:B------:R-:W-:Y:S02]  /*a4f0*/  MOV R6, 0xa510 ;  /* 0x0000a51000067802 */ /* 0x000fe40000000f00 */
[----:B------:R-:W-:Y:S05]  /*a500*/  CALL.REL.NOINC `($_ZN7cutlass13device_kernelIN5flash19enable_sm80_to_sm89INS1_16FlashAttnBwdSm80INS1_25CollectiveMainloopBwdSm80ILi2ELi2EN4cute5tupleIJNS5_1CILi128EEES8_NS7_ILi64EEEEEENS_10bfloat16_tEfNS_4arch4Sm80ELb0ELb1ELb1ELb0ELb1ELb0ELb0ELb0ELi2ELi4ELi4ELi4ELb0EEENS1_24CollectiveEpilogueBwdGQAISA_fSD_Li256ELb0ELb1EEENS1_19SingleTileSchedulerILb0ELb0ELb0ELi128EEEEEEEEEvNT_6ParamsE$_ZN4cute3eso3ESOILb1ELb0EJNS_5tupleIJNS2_IJNS_1CILi8EEENS3_ILi1EEEEEENS3_ILi2EEES4_EEENS2_IJNS2_IJS5_NS3_ILi0EEEEEEiNS3_ILi1024EEEEEEEEC2ERKS8_RKSC_) ;  /* 0xffffdc3000007944 */ /* 0x000fea0003c3ffff */
[----:B-1----:R-:W-:Y:S02]  /*a510*/  MOV R2, R4 ;  /* 0x0000000400027202 */ /* 0x002fe40000000f00 */
[----:B------:R-:W-:-:S04]  /*a520*/  MOV R3, 0x0 ;  /* 0x0000000000037802 */ /* 0x000fc80000000f00 */
[----:B------:R-:W-:Y:S05]  /*a530*/  RET.REL.NODEC R2 `(_ZN7cutlass13device_kernelIN5flash19enable_sm80_to_sm89INS1_16FlashAttnBwdSm80INS1_25CollectiveMainloopBwdSm80ILi2ELi2EN4cute5tupleIJNS5_1CILi128EEES8_NS7_ILi64EEEEEENS_10bfloat16_tEfNS_4arch4Sm80ELb0ELb1ELb1ELb0ELb1ELb0ELb0ELb0ELi2ELi4ELi4ELi4ELb0EEENS1_24CollectiveEpilogueBwdGQAISA_fSD_Li256ELb0ELb1EEENS1_19SingleTileSchedulerILb0ELb0ELb0ELi128EEEEEEEEEvNT_6ParamsE) ;  /* 0xffff5ac002007950 */ /* 0x000fea0003c3ffff */
        .type           $_ZN7cutlass13device_kernelIN5flash19enable_sm80_to_sm89INS1_16FlashAttnBwdSm80INS1_25CollectiveMainloopBwdSm80ILi2ELi2EN4cute5tupleIJNS5_1CILi128EEES8_NS7_ILi64EEEEEENS_10bfloat16_tEfNS_4arch4Sm80ELb0ELb1ELb1ELb0ELb1ELb0ELb0ELb0ELi2ELi4ELi4ELi4ELb0EEENS1_24CollectiveEpilogueBwdGQAISA_fSD_Li256ELb0ELb1EEENS1_19SingleTileSchedulerILb0ELb0ELb0ELi128EEEEEEEEEvNT_6ParamsE$_ZN4cute5tupleIJNS0_IJNS0_IJNS_1CILi8EEENS1_ILi1EEEEEENS1_ILi4EEES3_EEENS0_IJNS0_IJS3_NS1_ILi0EEEEEElS7_EEEEEC2ERKS6_RKS9_,@function
        .size           $_ZN7cutlass13device_kernelIN5flash19enable_sm80_to_sm89INS1_16FlashAttnBwdSm80INS1_25CollectiveMainloopBwdSm80ILi2ELi2EN4cute5tupleIJNS5_1CILi128EEES8_NS7_ILi64EEEEEENS_10bfloat16_tEfNS_4arch4Sm80ELb0ELb1ELb1ELb0ELb1ELb0ELb0ELb0ELi2ELi4ELi4ELi4ELb0EEENS1_24CollectiveEpilogueBwdGQAISA_fSD_Li256ELb0ELb1EEENS1_19SingleTileSchedulerILb0ELb0ELb0ELi128EEEEEEEEEvNT_6ParamsE$_ZN4cute5tupleIJNS0_IJNS0_IJNS_1CILi8EEENS1_ILi1EEEEEENS1_ILi4EEES3_EEENS0_IJNS0_IJS3_NS1_ILi0EEEEEElS7_EEEEEC2ERKS6_RKS9_,($_ZN7cutlass13device_kernelIN5flash19enable_sm80_to_sm89INS1_16FlashAttnBwdSm80INS1_25CollectiveMainloopBwdSm80ILi2ELi2EN4cute5tupleIJNS5_1CILi128EEES8_NS7_ILi64EEEEEENS_10bfloat16_tEfNS_4arch4Sm80ELb0ELb1ELb1ELb0ELb1ELb0ELb0ELb0ELi2ELi4ELi4ELi4ELb0EEENS1_24CollectiveEpilogueBwdGQAISA_fSD_Li256ELb0ELb1EEENS1_19SingleTileSchedulerILb0ELb0ELb0ELi128EEEEEEEEEvNT_6ParamsE$_ZN4cute5tupleIJNS0_IJNS_1CILi16EEENS1_ILi2EEES3_S3_NS1_ILi4EEES3_EEENS0_IJNS1_ILi1EEEiiiNS1_ILi144EEENS1_ILi512EEEEEEEEC2ERKS5_RKS9_ - $_ZN7cutlass13device_kernelIN5flash19enable_sm80_to_sm89INS1_16FlashAttnBwdSm80INS1_25CollectiveMainloopBwdSm80ILi2ELi2EN4cute5tupleIJNS5_1CILi128EEES8_NS7_ILi64EEEEEENS_10bfloat16_tEfNS_4arch4Sm80ELb0ELb1ELb1ELb0ELb1ELb0ELb0ELb0ELi2ELi4ELi4ELi4ELb0EEENS1_24CollectiveEpilogueBwdGQAISA_fSD_Li256ELb0ELb1EEENS1_19SingleTileSchedulerILb0ELb0ELb0ELi128EEEEEEEEEvNT_6ParamsE$_ZN4cute5tupleIJNS0_IJNS0_IJNS_1CILi8EEENS1_ILi1EEEEEENS1_ILi4EEES3_EEENS0_IJNS0_IJS3_NS1_ILi0EEEEEElS7_EEEEEC2ERKS6_RKS9_)
$_ZN7cutlass13device_kernelIN5flash19enable_sm80_to_sm89INS1_16FlashAttnBwdSm80INS1_25CollectiveMainloopBwdSm80ILi2ELi2EN4cute5tupleIJNS5_1CILi128EEES8_NS7_ILi64EEEEEENS_10bfloat16_tEfNS_4arch4Sm80ELb0ELb1ELb1ELb0ELb1ELb0ELb0ELb0ELi2ELi4ELi4ELi4ELb0EEENS1_24CollectiveEpilogueBwdGQAISA_fSD_Li256ELb0ELb1EEENS1_19SingleTileSchedulerILb0ELb0ELb0ELi128EEEEEEEEEvNT_6ParamsE$_ZN4cute5tupleIJNS0_IJNS0_IJNS_1CILi8EEENS1_ILi1EEEEEENS1_ILi4EEES3_EEENS0_IJNS0_IJS3_NS1_ILi0EEEEEElS7_EEEEEC2ERKS6_RKS9_:
[----:B------:R-:W-:Y:S02]  /*a540*/  MOV R6, 0xa560 ;  /* 0x0000a56000067802 */ /* 0x000fe40000000f00 */
[----:B------:R-:W-:Y:S05]  /*a550*/  CALL.REL.NOINC `($_ZN7cutlass13device_kernelIN5flash19enable_sm80_to_sm89INS1_16FlashAttnBwdSm80INS1_25CollectiveMainloopBwdSm80ILi2ELi2EN4cute5tupleIJNS5_1CILi128EEES8_NS7_ILi64EEEEEENS_10bfloat16_tEfNS_4arch4Sm80ELb0ELb1ELb1ELb0ELb1ELb0ELb0ELb0ELi2ELi4ELi4ELi4ELb0EEENS1_24CollectiveEpilogueBwdGQAISA_fSD_Li256ELb0ELb1EEENS1_19SingleTileSchedulerILb0ELb0ELb0ELi128EEEEEEEEEvNT_6ParamsE$_ZN4cute3eso3ESOILb1ELb0EJNS_5tupleIJNS2_IJNS_1CILi8EEENS3_ILi1EEEEEENS3_ILi4EEES5_EEENS2_IJNS2_IJS5_NS3_ILi0EEEEEElS9_EEEEEC2ERKS8_RKSB_) ;  /* 0xffffdc2000007944 */ /* 0x000fea0003c3ffff */
[----:B------:R-:W-:-:S04]  /*a560*/  MOV R5, 0x0 ;  /* 0x0000000000057802 */ /* 0x000fc80000000f00 */
[----:B------:R-:W-:Y:S05]  /*a570*/  RET.REL.NODEC R4 `(_ZN7cutlass13device_kernelIN5flash19enable_sm80_to_sm89INS1_16FlashAttnBwdSm80INS1_25CollectiveMainloopBwdSm80ILi2ELi2EN4cute5tupleIJNS5_1CILi128EEES8_NS7_ILi64EEEEEENS_10bfloat16_tEfNS_4arch4Sm80ELb0ELb1ELb1ELb0ELb1ELb0ELb0ELb0ELi2ELi4ELi4ELi4ELb0EEENS1_24CollectiveEpilogueBwdGQAISA_fSD_Li256ELb0ELb1EEENS1_19SingleTileSchedulerILb0ELb0ELb0ELi128EEEEEEEEEvNT_6ParamsE) ;  /* 0xffff5a8004007950 */ /* 0x000fea0003c3ffff */
        .type           $_ZN7cutlass13device_kernelIN5flash19enable_sm80_to_sm89INS1_16FlashAttnBwdSm80INS1_25CollectiveMainloopBwdSm80ILi2ELi2EN4cute5tupleIJNS5_1CILi128EEES8_NS7_ILi64EEEEEENS_10bfloat16_tEfNS_4arch4Sm80ELb0ELb1ELb1ELb0ELb1ELb0ELb0ELb0ELi2ELi4ELi4ELi4ELb0EEENS1_24CollectiveEpilogueBwdGQAISA_fSD_Li256ELb0ELb1EEENS1_19SingleTileSchedulerILb0ELb0ELb0ELi128EEEEEEEEEvNT_6ParamsE$_ZN4cute5tupleIJNS0_IJNS_1CILi16EEENS1_ILi2EEES3_S3_NS1_ILi4EEES3_EEENS0_IJNS1_ILi1EEEiiiNS1_ILi144EEENS1_ILi512EEEEEEEEC2ERKS5_RKS9_,@function
        .size           $_ZN7cutlass13device_kernelIN5flash19enable_sm80_to_sm89INS1_16FlashAttnBwdSm80INS1_25CollectiveMainloopBwdSm80ILi2ELi2EN4cute5tupleIJNS5_1CILi128EEES8_NS7_ILi64EEEEEENS_10bfloat16_tEfNS_4arch4Sm80ELb0ELb1ELb1ELb0ELb1ELb0ELb0ELb0ELi2ELi4ELi4ELi4ELb0EEENS1_24CollectiveEpilogueBwdGQAISA_fSD_Li256ELb0ELb1EEENS1_19SingleTileSchedulerILb0ELb0ELb0ELi128EEEEEEEEEvNT_6ParamsE$_ZN4cute5tupleIJNS0_IJNS_1CILi16EEENS1_ILi2EEES3_S3_NS1_ILi4EEES3_EEENS0_IJNS1_ILi1EEEiiiNS1_ILi144EEENS1_ILi512EEEEEEEEC2ERKS5_RKS9_,($_ZN7cutlass13device_kernelIN5flash19enable_sm80_to_sm89INS1_16FlashAttnBwdSm80INS1_25CollectiveMainloopBwdSm80ILi2ELi2EN4cute5tupleIJNS5_1CILi128EEES8_NS7_ILi64EEEEEENS_10bfloat16_tEfNS_4arch4Sm80ELb0ELb1ELb1ELb0ELb1ELb0ELb0ELb0ELi2ELi4ELi4ELi4ELb0EEENS1_24CollectiveEpilogueBwdGQAISA_fSD_Li256ELb0ELb1EEENS1_19SingleTileSchedulerILb0ELb0ELb0ELi128EEEEEEEEEvNT_6ParamsE$_ZN4cute5tupleIJNS0_IJNS_1CILi1EEENS0_IJS2_NS1_ILi2EEES3_EEEEEENS0_IJNS1_ILi0EEENS0_IJS2_NS1_ILi256EEEiEEEEEEEEC2ERKS5_RKS9_ - $_ZN7cutlass13device_kernelIN5flash19enable_sm80_to_sm89INS1_16FlashAttnBwdSm80INS1_25CollectiveMainloopBwdSm80ILi2ELi2EN4cute5tupleIJNS5_1CILi128EEES8_NS7_ILi64EEEEEENS_10bfloat16_tEfNS_4arch4Sm80ELb0ELb1ELb1ELb0ELb1ELb0ELb0ELb0ELi2ELi4ELi4ELi4ELb0EEENS1_24CollectiveEpilogueBwdGQAISA_fSD_Li256ELb0ELb1EEENS1_19SingleTileSchedulerILb0ELb0ELb0ELi128EEEEEEEEEvNT_6ParamsE$_ZN4cute5tupleIJNS0_IJNS_1CILi16EEENS1_ILi2EEES3_S3_NS1_ILi4EEES3_EEENS0_IJNS1_ILi1EEEiiiNS1_ILi144EEENS1_ILi512EEEEEEEEC2ERKS5_RKS9_)
$_ZN7cutlass13device_kernelIN5flash19enable_sm80_to_sm89INS1_16FlashAttnBwdSm80INS1_25CollectiveMainloopBwdSm80ILi2ELi2EN4cute5tupleIJNS5_1CILi128EEES8_NS7_ILi64EEEEEENS_10bfloat16_tEfNS_4arch4Sm80ELb0ELb1ELb1ELb0ELb1ELb0ELb0ELb0ELi2ELi4ELi4ELi4ELb0EEENS1_24CollectiveEpilogueBwdGQAISA_fSD_Li256ELb0ELb1EEENS1_19SingleTileSchedulerILb0ELb0ELb0ELi128EEEEEEEEEvNT_6ParamsE$_ZN4cute5tupleIJNS0_IJNS_1CILi16EEENS1_ILi2EEES3_S3_NS1_ILi4EEES3_EEENS0_IJNS1_ILi1EEEiiiNS1_ILi144EEENS1_ILi512EEEEEEEEC2ERKS5_RKS9_:
[----:B------:R-:W-:Y:S02]  /*a580*/  MOV R8, 0xa5a0 ;  /* 0x0000a5a000087802 */ /* 0x000fe40000000f00 */
[----:B------:R-:W-:Y:S05]  /*a590*/  CALL.REL.NOINC `($_ZN7cutlass13device_kernelIN5flash19enable_sm80_to_sm89INS1_16FlashAttnBwdSm80INS1_25CollectiveMainloopBwdSm80ILi2ELi2EN4cute5tupleIJNS5_1CILi128EEES8_NS7_ILi64EEEEEENS_10bfloat16_tEfNS_4arch4Sm80ELb0ELb1ELb1ELb0ELb1ELb0ELb0ELb0ELi2ELi4ELi4ELi4ELb0EEENS1_24CollectiveEpilogueBwdGQAISA_fSD_Li256ELb0ELb1EEENS1_19SingleTileSchedulerILb0ELb0ELb0ELi128EEEEEEEEEvNT_6ParamsE$_ZN4cute3eso3ESOILb1ELb0EJNS_5tupleIJNS_1CILi16EEENS3_ILi2EEES5_S5_NS3_ILi4EEES5_EEENS2_IJNS3_ILi1EEEiiiNS3_ILi144EEENS3_ILi512EEEEEEEEC2ERKS7_RKSB_) ;  /* 0xffffdc9000007944 */ /* 0x000fea0003c3ffff */
[----:B------:R-:W-:-:S04]  /*a5a0*/  MOV R7, 0x0 ;  /* 0x0000000000077802 */ /* 0x000fc80000000f00 */
[----:B------:R-:W-:Y:S05]  /*a5b0*/  RET.REL.NODEC R6 `(_ZN7cutlass13device_kernelIN5flash19enable_sm80_to_sm89INS1_16FlashAttnBwdSm80INS1_25CollectiveMainloopBwdSm80ILi2ELi2EN4cute5tupleIJNS5_1CILi128EEES8_NS7_ILi64EEEEEENS_10bfloat16_tEfNS_4arch4Sm80ELb0ELb1ELb1ELb0ELb1ELb0ELb0ELb0ELi2ELi4ELi4ELi4ELb0EEENS1_24CollectiveEpilogueBwdGQAISA_fSD_Li256ELb0ELb1EEENS1_19SingleTileSchedulerILb0ELb0ELb0ELi128EEEEEEEEEvNT_6ParamsE) ;  /* 0xffff5a4006007950 */ /* 0x000fea0003c3ffff */
        .type           $_ZN7cutlass13device_kernelIN5flash19enable_sm80_to_sm89INS1_16FlashAttnBwdSm80INS1_25CollectiveMainloopBwdSm80ILi2ELi2EN4cute5tupleIJNS5_1CILi128EEES8_NS7_ILi64EEEEEENS_10bfloat16_tEfNS_4arch4Sm80ELb0ELb1ELb1ELb0ELb1ELb0ELb0ELb0ELi2ELi4ELi4ELi4ELb0EEENS1_24CollectiveEpilogueBwdGQAISA_fSD_Li256ELb0ELb1EEENS1_19SingleTileSchedulerILb0ELb0ELb0ELi128EEEEEEEEEvNT_6ParamsE$_ZN4cute5tupleIJNS0_IJNS_1CILi1EEENS0_IJS2_NS1_ILi2EEES3_EEEEEENS0_IJNS1_ILi0EEENS0_IJS2_NS1_ILi256EEEiEEEEEEEEC2ERKS5_RKS9_,@function
        .size           $_ZN7cutlass13device_kernelIN5flash19enable_sm80_to_sm89INS1_16FlashAttnBwdSm80INS1_25CollectiveMainloopBwdSm80ILi2ELi2EN4cute5tupleIJNS5_1CILi128EEES8_NS7_ILi64EEEEEENS_10bfloat16_tEfNS_4arch4Sm80ELb0ELb1ELb1ELb0ELb1ELb0ELb0ELb0ELi2ELi4ELi4ELi4ELb0EEENS1_24CollectiveEpilogueBwdGQAISA_fSD_Li256ELb0ELb1EEENS1_19SingleTileSchedulerILb0ELb0ELb0ELi128EEEEEEEEEvNT_6ParamsE$_ZN4cute5tupleIJNS0_IJNS_1CILi1EEENS0_IJS2_NS1_ILi2EEES3_EEEEEENS0_IJNS1_ILi0EEENS0_IJS2_NS1_ILi256EEEiEEEEEEEEC2ERKS5_RKS9_,($_ZN7cutlass13device_kernelIN5flash19enable_sm80_to_sm89INS1_16FlashAttnBwdSm80INS1_25CollectiveMainloopBwdSm80ILi2ELi2EN4cute5tupleIJNS5_1CILi128EEES8_NS7_ILi64EEEEEENS_10bfloat16_tEfNS_4arch4Sm80ELb0ELb1ELb1ELb0ELb1ELb0ELb0ELb0ELi2ELi4ELi4ELi4ELb0EEENS1_24CollectiveEpilogueBwdGQAISA_fSD_Li256ELb0ELb1EEENS1_19SingleTileSchedulerILb0ELb0ELb0ELi128EEEEEEEEEvNT_6ParamsE$_ZN4cute5tupleIJNS0_IJNS_1CILi1EEENS1_ILi2EEEEEENS0_IJNS1_ILi0EEEiEEEEEC2ERKS4_RKS6_ - $_ZN7cutlass13device_kernelIN5flash19enable_sm80_to_sm89INS1_16FlashAttnBwdSm80INS1_25CollectiveMainloopBwdSm80ILi2ELi2EN4cute5tupleIJNS5_1CILi128EEES8_NS7_ILi64EEEEEENS_10bfloat16_tEfNS_4arch4Sm80ELb0ELb1ELb1ELb0ELb1ELb0ELb0ELb0ELi2ELi4ELi4ELi4ELb0EEENS1_24CollectiveEpilogueBwdGQAISA_fSD_Li256ELb0ELb1EEENS1_19SingleTileSchedulerILb0ELb0ELb0ELi128EEEEEEEEEvNT_6ParamsE$_ZN4cute5tupleIJNS0_IJNS_1CILi1EEENS0_IJS2_NS1_ILi2EEES3_EEEEEENS0_IJNS1_ILi0EEENS0_IJS2_NS1_ILi256EEEiEEEEEEEEC2ERKS5_RKS9_)
$_ZN7cutlass13device_kernelIN5flash19enable_sm80_to_sm89INS1_16FlashAttnBwdSm80INS1_25CollectiveMainloopBwdSm80ILi2ELi2EN4cute5tupleIJNS5_1CILi128EEES8_NS7_ILi64EEEEEENS_10bfloat16_tEfNS_4arch4Sm80ELb0ELb1ELb1ELb0ELb1ELb0ELb0ELb0ELi2ELi4ELi4ELi4ELb0EEENS1_24CollectiveEpilogueBwdGQAISA_fSD_Li256ELb0ELb1EEENS1_19SingleTileSchedulerILb0ELb0ELb0ELi128EEEEEEEEEvNT_6ParamsE$_ZN4cute5tupleIJNS0_IJNS_1CILi1EEENS0_IJS2_NS1_ILi2EEES3_EEEEEENS0_IJNS1_ILi0EEENS0_IJS2_NS1_ILi256EEEiEEEEEEEEC2ERKS5_RKS9_:
[----:B------:R-:W-:Y:S02]  /*a5c0*/  MOV R4, 0xa5e0 ;  /* 0x0000a5e000047802 */ /* 0x000fe40000000f00 */
[----:B------:R-:W-:Y:S05]  /*a5d0*/  CALL.REL.NOINC `($_ZN7cutlass13device_kernelIN5flash19enable_sm80_to_sm89INS1_16FlashAttnBwdSm80INS1_25CollectiveMainloopBwdSm80ILi2ELi2EN4cute5tupleIJNS5_1CILi128EEES8_NS7_ILi64EEEEEENS_10bfloat16_tEfNS_4arch4Sm80ELb0ELb1ELb1ELb0ELb1ELb0ELb0ELb0ELi2ELi4ELi4ELi4ELb0EEENS1_24CollectiveEpilogueBwdGQAISA_fSD_Li256ELb0ELb1EEENS1_19SingleTileSchedulerILb0ELb0ELb0ELi128EEEEEEEEEvNT_6ParamsE$_ZN4cute3eso3ESOILb1ELb0EJNS_5tupleIJNS_1CILi1EEENS2_IJS4_NS3_ILi2EEES5_EEEEEENS2_IJNS3_ILi0EEENS2_IJS4_NS3_ILi256EEEiEEEEEEEEC2ERKS7_RKSB_) ;  /* 0xffffdcc000007944 */ /* 0x000fea0003c3ffff */
[----:B------:R-:W-:-:S04]  /*a5e0*/  MOV R7, 0x0 ;  /* 0x0000000000077802 */ /* 0x000fc80000000f00 */
[----:B------:R-:W-:Y:S05]  /*a5f0*/  RET.REL.NODEC R6 `(_ZN7cutlass13device_kernelIN5flash19enable_sm80_to_sm89INS1_16FlashAttnBwdSm80INS1_25CollectiveMainloopBwdSm80ILi2ELi2EN4cute5tupleIJNS5_1CILi128EEES8_NS7_ILi64EEEEEENS_10bfloat16_tEfNS_4arch4Sm80ELb0ELb1ELb1ELb0ELb1ELb0ELb0ELb0ELi2ELi4ELi4ELi4ELb0EEENS1_24CollectiveEpilogueBwdGQAISA_fSD_Li256ELb0ELb1EEENS1_19SingleTileSchedulerILb0ELb0ELb0ELi128EEEEEEEEEvNT_6ParamsE) ;  /* 0xffff5a0006007950 */ /* 0x000fea0003c3ffff */
        .type           $_ZN7cutlass13device_kernelIN5flash19enable_sm80_to_sm89INS1_16FlashAttnBwdSm80INS1_25CollectiveMainloopBwdSm80ILi2ELi2EN4cute5tupleIJNS5_1CILi128EEES8_NS7_ILi64EEEEEENS_10bfloat16_tEfNS_4arch4Sm80ELb0ELb1ELb1ELb0ELb1ELb0ELb0ELb0ELi2ELi4ELi4ELi4ELb0EEENS1_24CollectiveEpilogueBwdGQAISA_fSD_Li256ELb0ELb1EEENS1_19SingleTileSchedulerILb0ELb0ELb0ELi128EEEEEEEEEvNT_6ParamsE$_ZN4cute5tupleIJNS0_IJNS_1CILi1EEENS1_ILi2EEEEEENS0_IJNS1_ILi0EEEiEEEEEC2ERKS4_RKS6_,@function
        .size           $_ZN7cutlass13device_kernelIN5flash19enable_sm80_to_sm89INS1_16FlashAttnBwdSm80INS1_25CollectiveMainloopBwdSm80ILi2ELi2EN4cute5tupleIJNS5_1CILi128EEES8_NS7_ILi64EEEEEENS_10bfloat16_tEfNS_4arch4Sm80ELb0ELb1ELb1ELb0ELb1ELb0ELb0ELb0ELi2ELi4ELi4ELi4ELb0EEENS1_24CollectiveEpilogueBwdGQAISA_fSD_Li256ELb0ELb1EEENS1_19SingleTileSchedulerILb0ELb0ELb0ELi128EEEEEEEEEvNT_6ParamsE$_ZN4cute5tupleIJNS0_IJNS_1CILi1EEENS1_ILi2EEEEEENS0_IJNS1_ILi0EEEiEEEEEC2ERKS4_RKS6_,($_ZN7cutlass13device_kernelIN5flash19enable_sm80_to_sm89INS1_16FlashAttnBwdSm80INS1_25CollectiveMainloopBwdSm80ILi2ELi2EN4cute5tupleIJNS5_1CILi128EEES8_NS7_ILi64EEEEEENS_10bfloat16_tEfNS_4arch4Sm80ELb0ELb1ELb1ELb0ELb1ELb0ELb0ELb0ELi2ELi4ELi4ELi4ELb0EEENS1_24CollectiveEpilogueBwdGQAISA_fSD_Li256ELb0ELb1EEENS1_19SingleTileSchedulerILb0ELb0ELb0ELi128EEEEEEEEEvNT_6ParamsE$_ZN4cute5tupleIJNS0_IJNS_1CILi1EEENS1_ILi2EEES3_EEENS0_IJS2_NS1_ILi256EEEiEEEEEC2ERKS4_RKS6_ - $_ZN7cutlass13device_kernelIN5flash19enable_sm80_to_sm89INS1_16FlashAttnBwdSm80INS1_25CollectiveMainloopBwdSm80ILi2ELi2EN4cute5tupleIJNS5_1CILi128EEES8_NS7_ILi64EEEEEENS_10bfloat16_tEfNS_4arch4Sm80ELb0ELb1ELb1ELb0ELb1ELb0ELb0ELb0ELi2ELi4ELi4ELi4ELb0EEENS1_24CollectiveEpilogueBwdGQAISA_fSD_Li256ELb0ELb1EEENS1_19SingleTileSchedulerILb0ELb0ELb0ELi128EEEEEEEEEvNT_6ParamsE$_ZN4cute5tupleIJNS0_IJNS_1CILi1EEENS1_ILi2EEEEEENS0_IJNS1_ILi0EEEiEEEEEC2ERKS4_RKS6_)
$_ZN7cutlass13device_kernelIN5flash19enable_sm80_to_sm89INS1_16FlashAttnBwdSm80INS1_25CollectiveMainloopBwdSm80ILi2ELi2EN4cute5tupleIJNS5_1CILi128EEES8_NS7_ILi64EEEEEENS_10bfloat16_tEfNS_4arch4Sm80ELb0ELb1ELb1ELb0ELb1ELb0ELb0ELb0ELi2ELi4ELi4ELi4ELb0EEENS1_24CollectiveEpilogueBwdGQAISA_fSD_Li256ELb0ELb1EEENS1_19SingleTileSchedulerILb0ELb0ELb0ELi128EEEEEEEEEvNT_6ParamsE$_ZN4cute5tupleIJNS0_IJNS_1CILi1EEENS1_ILi2EEEEEENS0_IJNS1_ILi0EEEiEEEEEC2ERKS4_RKS6_:
[----:B------:R-:W-:Y:S02]  /*a600*/  MOV R4, 0xa620 ;  /* 0x0000a62000047802 */ /* 0x000fe40000000f00 */
[----:B------:R-:W-:Y:S05]  /*a610*/  CALL.REL.NOINC `($_ZN7cutlass13device_kernelIN5flash19enable_sm80_to_sm89INS1_16FlashAttnBwdSm80INS1_25CollectiveMainloopBwdSm80ILi2ELi2EN4cute5tupleIJNS5_1CILi128EEES8_NS7_ILi64EEEEEENS_10bfloat16_tEfNS_4arch4Sm80ELb0ELb1ELb1ELb0ELb1ELb0ELb0ELb0ELi2ELi4ELi4ELi4ELb0EEENS1_24CollectiveEpilogueBwdGQAISA_fSD_Li256ELb0ELb1EEENS1_19SingleTileSchedulerILb0ELb0ELb0ELi128EEEEEEEEEvNT_6ParamsE$_ZN4cute3eso3ESOILb1ELb0EJNS_5tupleIJNS_1CILi1EEENS3_ILi2EEEEEENS2_IJNS3_ILi0EEEiEEEEEC2ERKS6_RKS8_) ;  /* 0xffffde5000007944 */ /* 0x000fea0003c3ffff */
[----:B------:R-:W-:-:S04]  /*a620*/  MOV R7, 0x0 ;  /* 0x0000000000077802 */ /* 0x000fc80000000f00 */
[----:B------:R-:W-:Y:S05]  /*a630*/  RET.REL.NODEC R6 `(_ZN7cutlass13device_kernelIN5flash19enable_sm80_to_sm89INS1_16FlashAttnBwdSm80INS1_25CollectiveMainloopBwdSm80ILi2ELi2EN4cute5tupleIJNS5_1CILi128EEES8_NS7_ILi64EEEEEENS_10bfloat16_tEfNS_4arch4Sm80ELb0ELb1ELb1ELb0ELb1ELb0ELb0ELb0ELi2ELi4ELi4ELi4ELb0EEENS1_24CollectiveEpilogueBwdGQAISA_fSD_Li256ELb0ELb1EEENS1_19SingleTileSchedulerILb0ELb0ELb0ELi128EEEEEEEEEvNT_6ParamsE) ;  /* 0xffff59c006007950 */ /* 0x000fea0003c3ffff */
        .type           $_ZN7cutlass13device_kernelIN5flash19enable_sm80_to_sm89INS1_16FlashAttnBwdSm80INS1_25CollectiveMainloopBwdSm80ILi2ELi2EN4cute5tupleIJNS5_1CILi128EEES8_NS7_ILi64EEEEEENS_10bfloat16_tEfNS_4arch4Sm80ELb0ELb1ELb1ELb0ELb1ELb0ELb0ELb0ELi2ELi4ELi4ELi4ELb0EEENS1_24CollectiveEpilogueBwdGQAISA_fSD_Li256ELb0ELb1EEENS1_19SingleTileSchedulerILb0ELb0ELb0ELi128EEEEEEEEEvNT_6ParamsE$_ZN4cute5tupleIJNS0_IJNS_1CILi1EEENS1_ILi2EEES3_EEENS0_IJS2_NS1_ILi256EEEiEEEEEC2ERKS4_RKS6_,@function
        .size           $_ZN7cutlass13device_kernelIN5flash19enable_sm80_to_sm89INS1_16FlashAttnBwdSm80INS1_25CollectiveMainloopBwdSm80ILi2ELi2EN4cute5tupleIJNS5_1CILi128EEES8_NS7_ILi64EEEEEENS_10bfloat16_tEfNS_4arch4Sm80ELb0ELb1ELb1ELb0ELb1ELb0ELb0ELb0ELi2ELi4ELi4ELi4ELb0EEENS1_24CollectiveEpilogueBwdGQAISA_fSD_Li256ELb0ELb1EEENS1_19SingleTileSchedulerILb0ELb0ELb0ELi128EEEEEEEEEvNT_6ParamsE$_ZN4cute5tupleIJNS0_IJNS_1CILi1EEENS1_ILi2EEES3_EEENS0_IJS2_NS1_ILi256EEEiEEEEEC2ERKS4_RKS6_,($_ZN7cutlass13device_kernelIN5flash19enable_sm80_to_sm89INS1_16FlashAttnBwdSm80INS1_25CollectiveMainloopBwdSm80ILi2ELi2EN4cute5tupleIJNS5_1CILi128EEES8_NS7_ILi64EEEEEENS_10bfloat16_tEfNS_4arch4Sm80ELb0ELb1ELb1ELb0ELb1ELb0ELb0ELb0ELi2ELi4ELi4ELi4ELb0EEENS1_24CollectiveEpilogueBwdGQAISA_fSD_Li256ELb0ELb1EEENS1_19SingleTileSchedulerILb0ELb0ELb0ELi128EEEEEEEEEvNT_6ParamsE$_ZN4cute5tupleIJNS0_IJNS_1CILi2EEEEEENS0_IJiEEEEEC2ERKS3_RKS4_ - $_ZN7cutlass13device_kernelIN5flash19enable_sm80_to_sm89INS1_16FlashAttnBwdSm80INS1_25CollectiveMainloopBwdSm80ILi2ELi2EN4cute5tupleIJNS5_1CILi128EEES8_NS7_ILi64EEEEEENS_10bfloat16_tEfNS_4arch4Sm80ELb0ELb1ELb1ELb0ELb1ELb0ELb0ELb0ELi2ELi4ELi4ELi4ELb0EEENS1_24CollectiveEpilogueBwdGQAISA_fSD_Li256ELb0ELb1EEENS1_19SingleTileSchedulerILb0ELb0ELb0ELi128EEEEEEEEEvNT_6ParamsE$_ZN4cute5tupleIJNS0_IJNS_1CILi1EEENS1_ILi2EEES3_EEENS0_IJS2_NS1_ILi256EEEiEEEEEC2ERKS4_RKS6_)
$_ZN7cutlass13device_kernelIN5flash19enable_sm80_to_sm89INS1_16FlashAttnBwdSm80INS1_25CollectiveMainloopBwdSm80ILi2ELi2EN4cute5tupleIJNS5_1CILi128EEES8_NS7_ILi64EEEEEENS_10bfloat16_tEfNS_4arch4Sm80ELb0ELb1ELb1ELb0ELb1ELb0ELb0ELb0ELi2ELi4ELi4ELi4ELb0EEENS1_24CollectiveEpilogueBwdGQAISA_fSD_Li256ELb0ELb1EEENS1_19SingleTileSchedulerILb0ELb0ELb0ELi128EEEEEEEEEvNT_6ParamsE$_ZN4cute5tupleIJNS0_IJNS_1CILi1EEENS1_ILi2EEES3_EEENS0_IJS2_NS1_ILi256EEEiEEEEEC2ERKS4_RKS6_:
[----:B------:R-:W-:Y:S02]  /*a640*/  MOV R4, 0xa660 ;  /* 0x0000a66000047802 */ /* 0x000fe40000000f00 */
[----:B------:R-:W-:Y:S05]  /*a650*/  CALL.REL.NOINC `($_ZN7cutlass13device_kernelIN5flash19enable_sm80_to_sm89INS1_16FlashAttnBwdSm80INS1_25CollectiveMainloopBwdSm80ILi2ELi2EN4cute5tupleIJNS5_1CILi128EEES8_NS7_ILi64EEEEEENS_10bfloat16_tEfNS_4arch4Sm80ELb0ELb1ELb1ELb0ELb1ELb0ELb0ELb0ELi2ELi4ELi4ELi4ELb0EEENS1_24CollectiveEpilogueBwdGQAISA_fSD_Li256ELb0ELb1EEENS1_19SingleTileSchedulerILb0ELb0ELb0ELi128EEEEEEEEEvNT_6ParamsE$_ZN4cute3eso3ESOILb1ELb0EJNS_5tupleIJNS_1CILi1EEENS3_ILi2EEES5_EEENS2_IJS4_NS3_ILi256EEEiEEEEEC2ERKS6_RKS8_) ;  /* 0xffffde5000007944 */ /* 0x000fea0003c3ffff */
[----:B------:R-:W-:-:S04]  /*a660*/  MOV R7, 0x0 ;  /* 0x0000000000077802 */ /* 0x000fc80000000f00 */
[----:B------:R-:W-:Y:S05]  /*a670*/  RET.REL.NODEC R6 `(_ZN7cutlass13device_kernelIN5flash19enable_sm80_to_sm89INS1_16FlashAttnBwdSm80INS1_25CollectiveMainloopBwdSm80ILi2ELi2EN4cute5tupleIJNS5_1CILi128EEES8_NS7_ILi64EEEEEENS_10bfloat16_tEfNS_4arch4Sm80ELb0ELb1ELb1ELb0ELb1ELb0ELb0ELb0ELi2ELi4ELi4ELi4ELb0EEENS1_24CollectiveEpilogueBwdGQAISA_fSD_Li256ELb0ELb1EEENS1_19SingleTileSchedulerILb0ELb0ELb0ELi128EEEEEEEEEvNT_6ParamsE) ;  /* 0xffff598006007950 */ /* 0x000fea0003c3ffff */
        .type           $_ZN7cutlass13device_kernelIN5flash19enable_sm80_to_sm89INS1_16FlashAttnBwdSm80INS1_25CollectiveMainloopBwdSm80ILi2ELi2EN4cute5tupleIJNS5_1CILi128EEES8_NS7_ILi64EEEEEENS_10bfloat16_tEfNS_4arch4Sm80ELb0ELb1ELb1ELb0ELb1ELb0ELb0ELb0ELi2ELi4ELi4ELi4ELb0EEENS1_24CollectiveEpilogueBwdGQAISA_fSD_Li256ELb0ELb1EEENS1_19SingleTileSchedulerILb0ELb0ELb0ELi128EEEEEEEEEvNT_6ParamsE$_ZN4cute5tupleIJNS0_IJNS_1CILi2EEEEEENS0_IJiEEEEEC2ERKS3_RKS4_,@function
        .size           $_ZN7cutlass13device_kernelIN5flash19enable_sm80_to_sm89INS1_16FlashAttnBwdSm80INS1_25CollectiveMainloopBwdSm80ILi2ELi2EN4cute5tupleIJNS5_1CILi128EEES8_NS7_ILi64EEEEEENS_10bfloat16_tEfNS_4arch4Sm80ELb0ELb1ELb1ELb0ELb1ELb0ELb0ELb0ELi2ELi4ELi4ELi4ELb0EEENS1_24CollectiveEpilogueBwdGQAISA_fSD_Li256ELb0ELb1EEENS1_19SingleTileSchedulerILb0ELb0ELb0ELi128EEEEEEEEEvNT_6ParamsE$_ZN4cute5tupleIJNS0_IJNS_1CILi2EEEEEENS0_IJiEEEEEC2ERKS3_RKS4_,($_ZN7cutlass13device_kernelIN5flash19enable_sm80_to_sm89INS1_16FlashAttnBwdSm80INS1_25CollectiveMainloopBwdSm80ILi2ELi2EN4cute5tupleIJNS5_1CILi128EEES8_NS7_ILi64EEEEEENS_10bfloat16_tEfNS_4arch4Sm80ELb0ELb1ELb1ELb0ELb1ELb0ELb0ELb0ELi2ELi4ELi4ELi4ELb0EEENS1_24CollectiveEpilogueBwdGQAISA_fSD_Li256ELb0ELb1EEENS1_19SingleTileSchedulerILb0ELb0ELb0ELi128EEEEEEEEEvNT_6ParamsE$_ZN4cute5tupleIJNS0_IJNS_1CILi2EEES2_EEENS0_IJNS1_ILi1EEEiEEEEEC2ERKS3_RKS5_ - $_ZN7cutlass13device_kernelIN5flash19enable_sm80_to_sm89INS1_16FlashAttnBwdSm80INS1_25CollectiveMainloopBwdSm80ILi2ELi2EN4cute5tupleIJNS5_1CILi128EEES8_NS7_ILi64EEEEEENS_10bfloat16_tEfNS_4arch4Sm80ELb0ELb1ELb1ELb0ELb1ELb0ELb0ELb0ELi2ELi4ELi4ELi4ELb0EEENS1_24CollectiveEpilogueBwdGQAISA_fSD_Li256ELb0ELb1EEENS1_19SingleTileSchedulerILb0ELb0ELb0ELi128EEEEEEEEEvNT_6ParamsE$_ZN4cute5tupleIJNS0_IJNS_1CILi2EEEEEENS0_IJiEEEEEC2ERKS3_RKS4_)
$_ZN7cutlass13device_kernelIN5flash19enable_sm80_to_sm89INS1_16FlashAttnBwdSm80INS1_25CollectiveMainloopBwdSm80ILi2ELi2EN4cute5tupleIJNS5_1CILi128EEES8_NS7_ILi64EEEEEENS_10bfloat16_tEfNS_4arch4Sm80ELb0ELb1ELb1ELb0ELb1ELb0ELb0ELb0ELi2ELi4ELi4ELi4ELb0EEENS1_24CollectiveEpilogueBwdGQAISA_fSD_Li256ELb0ELb1EEENS1_19SingleTileSchedulerILb0ELb0ELb0ELi128EEEEEEEEEvNT_6ParamsE$_ZN4cute5tupleIJNS0_IJNS_1CILi2EEEEEENS0_IJiEEEEEC2ERKS3_RKS4_:
[----:B------:R-:W-:Y:S02]  /*a680*/  MOV R6, 0xa6a0 ;  /* 0x0000a6a000067802 */ /* 0x000fe40000000f00 */
[----:B------:R-:W-:Y:S05]  /*a690*/  CALL.REL.NOINC `($_ZN7cutlass13device_kernelIN5flash19enable_sm80_to_sm89INS1_16FlashAttnBwdSm80INS1_25CollectiveMainloopBwdSm80ILi2ELi2EN4cute5tupleIJNS5_1CILi128EEES8_NS7_ILi64EEEEEENS_10bfloat16_tEfNS_4arch4Sm80ELb0ELb1ELb1ELb0ELb1ELb0ELb0ELb0ELi2ELi4ELi4ELi4ELb0EEENS1_24CollectiveEpilogueBwdGQAISA_fSD_Li256ELb0ELb1EEENS1_19SingleTileSchedulerILb0ELb0ELb0ELi128EEEEEEEEEvNT_6ParamsE$_ZN4cute3eso3ESOILb1ELb0EJNS_5tupleIJNS_1CILi2EEEEEENS2_IJiEEEEEC2ERKS5_RKS6_) ;  /* 0xffffde5000007944 */ /* 0x000fea0003c3ffff */
[----:B------:R-:W-:-:S04]  /*a6a0*/  MOV R5, 0x0 ;  /* 0x0000000000057802 */ /* 0x000fc80000000f00 */
[----:B------:R-:W-:Y:S05]  /*a6b0*/  RET.REL.NODEC R4 `(_ZN7cutlass13device_kernelIN5flash19enable_sm80_to_sm89INS1_16FlashAttnBwdSm80INS1_25CollectiveMainloopBwdSm80ILi2ELi2EN4cute5tupleIJNS5_1CILi128EEES8_NS7_ILi64EEEEEENS_10bfloat16_tEfNS_4arch4Sm80ELb0ELb1ELb1ELb0ELb1ELb0ELb0ELb0ELi2ELi4ELi4ELi4ELb0EEENS1_24CollectiveEpilogueBwdGQAISA_fSD_Li256ELb0ELb1EEENS1_19SingleTileSchedulerILb0ELb0ELb0ELi128EEEEEEEEEvNT_6ParamsE) ;  /* 0xffff594004007950 */ /* 0x000fea0003c3ffff */
        .type           $_ZN7cutlass13device_kernelIN5flash19enable_sm80_to_sm89INS1_16FlashAttnBwdSm80INS1_25CollectiveMainloopBwdSm80ILi2ELi2EN4cute5tupleIJNS5_1CILi128EEES8_NS7_ILi64EEEEEENS_10bfloat16_tEfNS_4arch4Sm80ELb0ELb1ELb1ELb0ELb1ELb0ELb0ELb0ELi2ELi4ELi4ELi4ELb0EEENS1_24CollectiveEpilogueBwdGQAISA_fSD_Li256ELb0ELb1EEENS1_19SingleTileSchedulerILb0ELb0ELb0ELi128EEEEEEEEEvNT_6ParamsE$_ZN4cute5tupleIJNS0_IJNS_1CILi2EEES2_EEENS0_IJNS1_ILi1EEEiEEEEEC2ERKS3_RKS5_,@function
        .size           $_ZN7cutlass13device_kernelIN5flash19enable_sm80_to_sm89INS1_16FlashAttnBwdSm80INS1_25CollectiveMainloopBwdSm80ILi2ELi2EN4cute5tupleIJNS5_1CILi128EEES8_NS7_ILi64EEEEEENS_10bfloat16_tEfNS_4arch4Sm80ELb0ELb1ELb1ELb0ELb1ELb0ELb0ELb0ELi2ELi4ELi4ELi4ELb0EEENS1_24CollectiveEpilogueBwdGQAISA_fSD_Li256ELb0ELb1EEENS1_19SingleTileSchedulerILb0ELb0ELb0ELi128EEEEEEEEEvNT_6ParamsE$_ZN4cute5tupleIJNS0_IJNS_1CILi2EEES2_EEENS0_IJNS1_ILi1EEEiEEEEEC2ERKS3_RKS5_,($_ZN7cutlass13device_kernelIN5flash19enable_sm80_to_sm89INS1_16FlashAttnBwdSm80INS1_25CollectiveMainloopBwdSm80ILi2ELi2EN4cute5tupleIJNS5_1CILi128EEES8_NS7_ILi64EEEEEENS_10bfloat16_tEfNS_4arch4Sm80ELb0ELb1ELb1ELb0ELb1ELb0ELb0ELb0ELi2ELi4ELi4ELi4ELb0EEENS1_24CollectiveEpilogueBwdGQAISA_fSD_Li256ELb0ELb1EEENS1_19SingleTileSchedulerILb0ELb0ELb0ELi128EEEEEEEEEvNT_6ParamsE$_ZN4cute5tupleIJNS0_IJNS_1CILi2EEES2_EEENS0_IJiNS1_ILi4096EEEEEEEEC2ERKS3_RKS5_ - $_ZN7cutlass13device_kernelIN5flash19enable_sm80_to_sm89INS1_16FlashAttnBwdSm80INS1_25CollectiveMainloopBwdSm80ILi2ELi2EN4cute5tupleIJNS5_1CILi128EEES8_NS7_ILi64EEEEEENS_10bfloat16_tEfNS_4arch4Sm80ELb0ELb1ELb1ELb0ELb1ELb0ELb0ELb0ELi2ELi4ELi4ELi4ELb0EEENS1_24CollectiveEpilogueBwdGQAISA_fSD_Li256ELb0ELb1EEENS1_19SingleTileSchedulerILb0ELb0ELb0ELi128EEEEEEEEEvNT_6ParamsE$_ZN4cute5tupleIJNS0_IJNS_1CILi2EEES2_EEENS0_IJNS1_ILi1EEEiEEEEEC2ERKS3_RKS5_)
$_ZN7cutlass13device_kernelIN5flash19enable_sm80_to_sm89INS1_16FlashAttnBwdSm80INS1_25CollectiveMainloopBwdSm80ILi2ELi2EN4cute5tupleIJNS5_1CILi128EEES8_NS7_ILi64EEEEEENS_10bfloat16_tEfNS_4arch4Sm80ELb0ELb1ELb1ELb0ELb1ELb0ELb0ELb0ELi2ELi4ELi4ELi4ELb0EEENS1_24CollectiveEpilogueBwdGQAISA_fSD_Li256ELb0ELb1EEENS1_19SingleTileSchedulerILb0ELb0ELb0ELi128EEEEEEEEEvNT_6ParamsE$_ZN4cute5tupleIJNS0_IJNS_1CILi2EEES2_EEENS0_IJNS1_ILi1EEEiEEEEEC2ERKS3_RKS5_:
[----:B------:R-:W-:Y:S02]  /*a6c0*/  MOV R4, 0xa6e0 ;  /* 0x0000a6e000047802 */ /* 0x000fe40000000f00 */
[----:B------:R-:W-:Y:S05]  /*a6d0*/  CALL.REL.NOINC `($_ZN7cutlass13device_kernelIN5flash19enable_sm80_to_sm89INS1_16FlashAttnBwdSm80INS1_25CollectiveMainloopBwdSm80ILi2ELi2EN4cute5tupleIJNS5_1CILi128EEES8_NS7_ILi64EEEEEENS_10bfloat16_tEfNS_4arch4Sm80ELb0ELb1ELb1ELb0ELb1ELb0ELb0ELb0ELi2ELi4ELi4ELi4ELb0EEENS1_24CollectiveEpilogueBwdGQAISA_fSD_Li256ELb0ELb1EEENS1_19SingleTileSchedulerILb0ELb0ELb0ELi128EEEEEEEEEvNT_6ParamsE$_ZN4cute3eso3ESOILb1ELb0EJNS_5tupleIJNS_1CILi2EEES4_EEENS2_IJNS3_ILi1EEEiEEEEEC2ERKS5_RKS7_) ;  /* 0xffffdee000007944 */ /* 0x000fea0003c3ffff */
[----:B------:R-:W-:-:S04]  /*a6e0*/  MOV R7, 0x0 ;  /* 0x0000000000077802 */ /* 0x000fc80000000f00 */
[----:B------:R-:W-:Y:S05]  /*a6f0*/  RET.REL.NODEC R6 `(_ZN7cutlass13device_kernelIN5flash19enable_sm80_to_sm89INS1_16FlashAttnBwdSm80INS1_25CollectiveMainloopBwdSm80ILi2ELi2EN4cute5tupleIJNS5_1CILi128EEES8_NS7_ILi64EEEEEENS_10bfloat16_tEfNS_4arch4Sm80ELb0ELb1ELb1ELb0ELb1ELb0ELb0ELb0ELi2ELi4ELi4ELi4ELb0EEENS1_24CollectiveEpilogueBwdGQAISA_fSD_Li256ELb0ELb1EEENS1_19SingleTileSchedulerILb0ELb0ELb0ELi128EEEEEEEEEvNT_6ParamsE) ;  /* 0xffff590006007950 */ /* 0x000fea0003c3ffff */
        .type           $_ZN7cutlass13device_kernelIN5flash19enable_sm80_to_sm89INS1_16FlashAttnBwdSm80INS1_25CollectiveMainloopBwdSm80ILi2ELi2EN4cute5tupleIJNS5_1CILi128EEES8_NS7_ILi64EEEEEENS_10bfloat16_tEfNS_4arch4Sm80ELb0ELb1ELb1ELb0ELb1ELb0ELb0ELb0ELi2ELi4ELi4ELi4ELb0EEENS1_24CollectiveEpilogueBwdGQAISA_fSD_Li256ELb0ELb1EEENS1_19SingleTileSchedulerILb0ELb0ELb0ELi128EEEEEEEEEvNT_6ParamsE$_ZN4cute5tupleIJNS0_IJNS_1CILi2EEES2_EEENS0_IJiNS1_ILi4096EEEEEEEEC2ERKS3_RKS5_,@function
        .size           $_ZN7cutlass13device_kernelIN5flash19enable_sm80_to_sm89INS1_16FlashAttnBwdSm80INS1_25CollectiveMainloopBwdSm80ILi2ELi2EN4cute5tupleIJNS5_1CILi128EEES8_NS7_ILi64EEEEEENS_10bfloat16_tEfNS_4arch4Sm80ELb0ELb1ELb1ELb0ELb1ELb0ELb0ELb0ELi2ELi4ELi4ELi4ELb0EEENS1_24CollectiveEpilogueBwdGQAISA_fSD_Li256ELb0ELb1EEENS1_19SingleTileSchedulerILb0ELb0ELb0ELi128EEEEEEEEEvNT_6ParamsE$_ZN4cute5tupleIJNS0_IJNS_1CILi2EEES2_EEENS0_IJiNS1_ILi4096EEEEEEEEC2ERKS3_RKS5_,($_ZN7cutlass13device_kernelIN5flash19enable_sm80_to_sm89INS1_16FlashAttnBwdSm80INS1_25CollectiveMainloopBwdSm80ILi2ELi2EN4cute5tupleIJNS5_1CILi128EEES8_NS7_ILi64EEEEEENS_10bfloat16_tEfNS_4arch4Sm80ELb0ELb1ELb1ELb0ELb1ELb0ELb0ELb0ELi2ELi4ELi4ELi4ELb0EEENS1_24CollectiveEpilogueBwdGQAISA_fSD_Li256ELb0ELb1EEENS1_19SingleTileSchedulerILb0ELb0ELb0ELi128EEEEEEEEEvNT_6ParamsE$_ZN4cute5tupleIJNS0_IJNS_1CILi2EEES2_EEENS0_IJiNS1_ILi512EEEEEEEEC2ERKS3_RKS5_ - $_ZN7cutlass13device_kernelIN5flash19enable_sm80_to_sm89INS1_16FlashAttnBwdSm80INS1_25CollectiveMainloopBwdSm80ILi2ELi2EN4cute5tupleIJNS5_1CILi128EEES8_NS7_ILi64EEEEEENS_10bfloat16_tEfNS_4arch4Sm80ELb0ELb1ELb1ELb0ELb1ELb0ELb0ELb0ELi2ELi4ELi4ELi4ELb0EEENS1_24CollectiveEpilogueBwdGQAISA_fSD_Li256ELb0ELb1EEENS1_19SingleTileSchedulerILb0ELb0ELb0ELi128EEEEEEEEEvNT_6ParamsE$_ZN4cute5tupleIJNS0_IJNS_1CILi2EEES2_EEENS0_IJiNS1_ILi4096EEEEEEEEC2ERKS3_RKS5_)
$_ZN7cutlass13device_kernelIN5flash19enable_sm80_to_sm89INS1_16FlashAttnBwdSm80INS1_25CollectiveMainloopBwdSm80ILi2ELi2EN4cute5tupleIJNS5_1CILi128EEES8_NS7_ILi64EEEEEENS_10bfloat16_tEfNS_4arch4Sm80ELb0ELb1ELb1ELb0ELb1ELb0ELb0ELb0ELi2ELi4ELi4ELi4ELb0EEENS1_24CollectiveEpilogueBwdGQAISA_fSD_Li256ELb0ELb1EEENS1_19SingleTileSchedulerILb0ELb0ELb0ELi128EEEEEEEEEvNT_6ParamsE$_ZN4cute5tupleIJNS0_IJNS_1CILi2EEES2_EEENS0_IJiNS1_ILi4096EEEEEEEEC2ERKS3_RKS5_:
[----:B------:R-:W-:Y:S02]  /*a700*/  MOV R4, 0xa720 ;  /* 0x0000a72000047802 */ /* 0x000fe40000000f00 */
[----:B------:R-:W-:Y:S05]  /*a710*/  CALL.REL.NOINC `($_ZN7cutlass13device_kernelIN5flash19enable_sm80_to_sm89INS1_16FlashAttnBwdSm80INS1_25CollectiveMainloopBwdSm80ILi2ELi2EN4cute5tupleIJNS5_1CILi128EEES8_NS7_ILi64EEEEEENS_10bfloat16_tEfNS_4arch4Sm80ELb0ELb1ELb1ELb0ELb1ELb0ELb0ELb0ELi2ELi4ELi4ELi4ELb0EEENS1_24CollectiveEpilogueBwdGQAISA_fSD_Li256ELb0ELb1EEENS1_19SingleTileSchedulerILb0ELb0ELb0ELi128EEEEEEEEEvNT_6ParamsE$_ZN4cute3eso3ESOILb1ELb0EJNS_5tupleIJNS_1CILi2EEES4_EEENS2_IJiNS3_ILi4096EEEEEEEEC2ERKS5_RKS7_) ;  /* 0xffffdee000007944 */ /* 0x000fea0003c3ffff */
[----:B------:R-:W-:-:S04]  /*a720*/  MOV R7, 0x0 ;  /* 0x0000000000077802 */ /* 0x000fc80000000f00 */
[----:B------:R-:W-:Y:S05]  /*a730*/  RET.REL.NODEC R6 `(_ZN7cutlass13device_kernelIN5flash19enable_sm80_to_sm89INS1_16FlashAttnBwdSm80INS1_25CollectiveMainloopBwdSm80ILi2ELi2EN4cute5tupleIJNS5_1CILi128EEES8_NS7_ILi64EEEEEENS_10bfloat16_tEfNS_4arch4Sm80ELb0ELb1ELb1ELb0ELb1ELb0ELb0ELb0ELi2ELi4ELi4ELi4ELb0EEENS1_24CollectiveEpilogueBwdGQAISA_fSD_Li256ELb0ELb1EEENS1_19SingleTileSchedulerILb0ELb0ELb0ELi128EEEEEEEEEvNT_6ParamsE) ;  /* 0xffff58c006007950 */ /* 0x000fea0003c3ffff */
        .type           $_ZN7cutlass13device_kernelIN5flash19enable_sm80_to_sm89INS1_16FlashAttnBwdSm80INS1_25CollectiveMainloopBwdSm80ILi2ELi2EN4cute5tupleIJNS5_1CILi128EEES8_NS7_ILi64EEEEEENS_10bfloat16_tEfNS_4arch4Sm80ELb0ELb1ELb1ELb0ELb1ELb0ELb0ELb0ELi2ELi4ELi4ELi4ELb0EEENS1_24CollectiveEpilogueBwdGQAISA_fSD_Li256ELb0ELb1EEENS1_19SingleTileSchedulerILb0ELb0ELb0ELi128EEEEEEEEEvNT_6ParamsE$_ZN4cute5tupleIJNS0_IJNS_1CILi2EEES2_EEENS0_IJiNS1_ILi512EEEEEEEEC2ERKS3_RKS5_,@function
        .size           $_ZN7cutlass13device_kernelIN5flash19enable_sm80_to_sm89INS1_16FlashAttnBwdSm80INS1_25CollectiveMainloopBwdSm80ILi2ELi2EN4cute5tupleIJNS5_1CILi128EEES8_NS7_ILi64EEEEEENS_10bfloat16_tEfNS_4arch4Sm80ELb0ELb1ELb1ELb0ELb1ELb0ELb0ELb0ELi2ELi4ELi4ELi4ELb0EEENS1_24CollectiveEpilogueBwdGQAISA_fSD_Li256ELb0ELb1EEENS1_19SingleTileSchedulerILb0ELb0ELb0ELi128EEEEEEEEEvNT_6ParamsE$_ZN4cute5tupleIJNS0_IJNS_1CILi2EEES2_EEENS0_IJiNS1_ILi512EEEEEEEEC2ERKS3_RKS5_,($_ZN7cutlass13device_kernelIN5flash19enable_sm80_to_sm89INS1_16FlashAttnBwdSm80INS1_25CollectiveMainloopBwdSm80ILi2ELi2EN4cute5tupleIJNS5_1CILi128EEES8_NS7_ILi64EEEEEENS_10bfloat16_tEfNS_4arch4Sm80ELb0ELb1ELb1ELb0ELb1ELb0ELb0ELb0ELi2ELi4ELi4ELi4ELb0EEENS1_24CollectiveEpilogueBwdGQAISA_fSD_Li256ELb0ELb1EEENS1_19SingleTileSchedulerILb0ELb0ELb0ELi128EEEEEEEEEvNT_6ParamsE$_ZN4cute5tupleIJNS0_IJNS_1CILi2EEES2_EEENS0_IJiiEEEEEC2ERKS3_RKS4_ - $_ZN7cutlass13device_kernelIN5flash19enable_sm80_to_sm89INS1_16FlashAttnBwdSm80INS1_25CollectiveMainloopBwdSm80ILi2ELi2EN4cute5tupleIJNS5_1CILi128EEES8_NS7_ILi64EEEEEENS_10bfloat16_tEfNS_4arch4Sm80ELb0ELb1ELb1ELb0ELb1ELb0ELb0ELb0ELi2ELi4ELi4ELi4ELb0EEENS1_24CollectiveEpilogueBwdGQAISA_fSD_Li256ELb0ELb1EEENS1_19SingleTileSchedulerILb0ELb0ELb0ELi128EEEEEEEEEvNT_6ParamsE$_ZN4cute5tupleIJNS0_IJNS_1CILi2EEES2_EEENS0_IJiNS1_ILi512EEEEEEEEC2ERKS3_RKS5_)
$_ZN7cutlass13device_kernelIN5flash19enable_sm80_to_sm89INS1_16FlashAttnBwdSm80INS1_25CollectiveMainloopBwdSm80ILi2ELi2EN4cute5tupleIJNS5_1CILi128EEES8_NS7_ILi64EEEEEENS_10bfloat16_tEfNS_4arch4Sm80ELb0ELb1ELb1ELb0ELb1ELb0ELb0ELb0ELi2ELi4ELi4ELi4ELb0EEENS1_24CollectiveEpilogueBwdGQAISA_fSD_Li256ELb0ELb1EEENS1_19SingleTileSchedulerILb0ELb0ELb0ELi128EEEEEEEEEvNT_6ParamsE$_ZN4cute5tupleIJNS0_IJNS_1CILi2EEES2_EEENS0_IJiNS1_ILi512EEEEEEEEC2ERKS3_RKS5_:
[----:B------:R-:W-:Y:S02]  /*a740*/  MOV R4, 0xa760 ;  /* 0x0000a76000047802 */ /* 0x000fe40000000f00 */
[----:B------:R-:W-:Y:S05]  /*a750*/  CALL.REL.NOINC `($_ZN7cutlass13device_kernelIN5flash19enable_sm80_to_sm89INS1_16FlashAttnBwdSm80INS1_25CollectiveMainloopBwdSm80ILi2ELi2EN4cute5tupleIJNS5_1CILi128EEES8_NS7_ILi64EEEEEENS_10bfloat16_tEfNS_4arch4Sm80ELb0ELb1ELb1ELb0ELb1ELb0ELb0ELb0ELi2ELi4ELi4ELi4ELb0EEENS1_24CollectiveEpilogueBwdGQAISA_fSD_Li256ELb0ELb1EEENS1_19SingleTileSchedulerILb0ELb0ELb0ELi128EEEEEEEEEvNT_6ParamsE$_ZN4cute3eso3ESOILb1ELb0EJNS_5tupleIJNS_1CILi2EEES4_EEENS2_IJiNS3_ILi512EEEEEEEEC2ERKS5_RKS7_) ;  /* 0xffffdee000007944 */ /* 0x000fea0003c3ffff */
[----:B------:R-:W-:-:S04]  /*a760*/  MOV R7, 0x0 ;  /* 0x0000000000077802 */ /* 0x000fc80000000f00 */
[----:B------:R-:W-:Y:S05]  /*a770*/  RET.REL.NODEC R6 `(_ZN7cutlass13device_kernelIN5flash19enable_sm80_to_sm89INS1_16FlashAttnBwdSm80INS1_25CollectiveMainloopBwdSm80ILi2ELi2EN4cute5tupleIJNS5_1CILi128EEES8_NS7_ILi64EEEEEENS_10bfloat16_tEfNS_4arch4Sm80ELb0ELb1ELb1ELb0ELb1ELb0ELb0ELb0ELi2ELi4ELi4ELi4ELb0EEENS1_24CollectiveEpilogueBwdGQAISA_fSD_Li256ELb0ELb1EEENS1_19SingleTileSchedulerILb0ELb0ELb0ELi128EEEEEEEEEvNT_6ParamsE) ;  /* 0xffff588006007950 */ /* 0x000fea0003c3ffff */
        .type           $_ZN7cutlass13device_kernelIN5flash19enable_sm80_to_sm89INS1_16FlashAttnBwdSm80INS1_25CollectiveMainloopBwdSm80ILi2ELi2EN4cute5tupleIJNS5_1CILi128EEES8_NS7_ILi64EEEEEENS_10bfloat16_tEfNS_4arch4Sm80ELb0ELb1ELb1ELb0ELb1ELb0ELb0ELb0ELi2ELi4ELi4ELi4ELb0EEENS1_24CollectiveEpilogueBwdGQAISA_fSD_Li256ELb0ELb1EEENS1_19SingleTileSchedulerILb0ELb0ELb0ELi128EEEEEEEEEvNT_6ParamsE$_ZN4cute5tupleIJNS0_IJNS_1CILi2EEES2_EEENS0_IJiiEEEEEC2ERKS3_RKS4_,@function
        .size           $_ZN7cutlass13device_kernelIN5flash19enable_sm80_to_sm89INS1_16FlashAttnBwdSm80INS1_25CollectiveMainloopBwdSm80ILi2ELi2EN4cute5tupleIJNS5_1CILi128EEES8_NS7_ILi64EEEEEENS_10bfloat16_tEfNS_4arch4Sm80ELb0ELb1ELb1ELb0ELb1ELb0ELb0ELb0ELi2ELi4ELi4ELi4ELb0EEENS1_24CollectiveEpilogueBwdGQAISA_fSD_Li256ELb0ELb1EEENS1_19SingleTileSchedulerILb0ELb0ELb0ELi128EEEEEEEEEvNT_6ParamsE$_ZN4cute5tupleIJNS0_IJNS_1CILi2EEES2_EEENS0_IJiiEEEEEC2ERKS3_RKS4_,($_ZN7cutlass13device_kernelIN5flash19enable_sm80_to_sm89INS1_16FlashAttnBwdSm80INS1_25CollectiveMainloopBwdSm80ILi2ELi2EN4cute5tupleIJNS5_1CILi128EEES8_NS7_ILi64EEEEEENS_10bfloat16_tEfNS_4arch4Sm80ELb0ELb1ELb1ELb0ELb1ELb0ELb0ELb0ELi2ELi4ELi4ELi4ELb0EEENS1_24CollectiveEpilogueBwdGQAISA_fSD_Li256ELb0ELb1EEENS1_19SingleTileSchedulerILb0ELb0ELb0ELi128EEEEEEEEEvNT_6ParamsE$_ZN4cute5tupleIJNS0_IJNS_1CILi2EEES2_S2_EEENS0_IJNS1_ILi1EEENS1_ILi512EEEiEEEEEC2ERKS3_RKS6_ - $_ZN7cutlass13device_kernelIN5flash19enable_sm80_to_sm89INS1_16FlashAttnBwdSm80INS1_25CollectiveMainloopBwdSm80ILi2ELi2EN4cute5tupleIJNS5_1CILi128EEES8_NS7_ILi64EEEEEENS_10bfloat16_tEfNS_4arch4Sm80ELb0ELb1ELb1ELb0ELb1ELb0ELb0ELb0ELi2ELi4ELi4ELi4ELb0EEENS1_24CollectiveEpilogueBwdGQAISA_fSD_Li256ELb0ELb1EEENS1_19SingleTileSchedulerILb0ELb0ELb0ELi128EEEEEEEEEvNT_6ParamsE$_ZN4cute5tupleIJNS0_IJNS_1CILi2EEES2_EEENS0_IJiiEEEEEC2ERKS3_RKS4_)
$_ZN7cutlass13device_kernelIN5flash19enable_sm80_to_sm89INS1_16FlashAttnBwdSm80INS1_25CollectiveMainloopBwdSm80ILi2ELi2EN4cute5tupleIJNS5_1CILi128EEES8_NS7_ILi64EEEEEENS_10bfloat16_tEfNS_4arch4Sm80ELb0ELb1ELb1ELb0ELb1ELb0ELb0ELb0ELi2ELi4ELi4ELi4ELb0EEENS1_24CollectiveEpilogueBwdGQAISA_fSD_Li256ELb0ELb1EEENS1_19SingleTileSchedulerILb0ELb0ELb0ELi128EEEEEEEEEvNT_6ParamsE$_ZN4cute5tupleIJNS0_IJNS_1CILi2EEES2_EEENS0_IJiiEEEEEC2ERKS3_RKS4_:
[----:B------:R-:W-:Y:S02]  /*a780*/  MOV R4, 0xa7a0 ;  /* 0x0000a7a000047802 */ /* 0x000fe40000000f00 */
[----:B------:R-:W-:Y:S05]  /*a790*/  CALL.REL.NOINC `($_ZN7cutlass13device_kernelIN5flash19enable_sm80_to_sm89INS1_16FlashAttnBwdSm80INS1_25CollectiveMainloopBwdSm80ILi2ELi2EN4cute5tupleIJNS5_1CILi128EEES8_NS7_ILi64EEEEEENS_10bfloat16_tEfNS_4arch4Sm80ELb0ELb1ELb1ELb0ELb1ELb0ELb0ELb0ELi2ELi4ELi4ELi4ELb0EEENS1_24CollectiveEpilogueBwdGQAISA_fSD_Li256ELb0ELb1EEENS1_19SingleTileSchedulerILb0ELb0ELb0ELi128EEEEEEEEEvNT_6ParamsE$_ZN4cute3eso3ESOILb1ELb0EJNS_5tupleIJNS_1CILi2EEES4_EEENS2_IJiiEEEEEC2ERKS5_RKS6_) ;  /* 0xffffdee000007944 */ /* 0x000fea0003c3ffff */
[----:B-1----:R-:W-:Y:S02]  /*a7a0*/  MOV R2, R6 ;  /* 0x0000000600027202 */ /* 0x002fe40000000f00 */
[----:B------:R-:W-:-:S04]  /*a7b0*/  MOV R3, 0x0 ;  /* 0x0000000000037802 */ /* 0x000fc80000000f00 */
[----:B------:R-:W-:Y:S05]  /*a7c0*/  RET.REL.NODEC R2 `(_ZN7cutlass13device_kernelIN5flash19enable_sm80_to_sm89INS1_16FlashAttnBwdSm80INS1_25CollectiveMainloopBwdSm80ILi2ELi2EN4cute5tupleIJNS5_1CILi128EEES8_NS7_ILi64EEEEEENS_10bfloat16_tEfNS_4arch4Sm80ELb0ELb1ELb1ELb0ELb1ELb0ELb0ELb0ELi2ELi4ELi4ELi4ELb0EEENS1_24CollectiveEpilogueBwdGQAISA_fSD_Li256ELb0ELb1EEENS1_19SingleTileSchedulerILb0ELb0ELb0ELi128EEEEEEEEEvNT_6ParamsE) ;  /* 0xffff583002007950 */ /* 0x000fea0003c3ffff */
        .type           $_ZN7cutlass13device_kernelIN5flash19enable_sm80_to_sm89INS1_16FlashAttnBwdSm80INS1_25CollectiveMainloopBwdSm80ILi2ELi2EN4cute5tupleIJNS5_1CILi128EEES8_NS7_ILi64EEEEEENS_10bfloat16_tEfNS_4arch4Sm80ELb0ELb1ELb1ELb0ELb1ELb0ELb0ELb0ELi2ELi4ELi4ELi4ELb0EEENS1_24CollectiveEpilogueBwdGQAISA_fSD_Li256ELb0ELb1EEENS1_19SingleTileSchedulerILb0ELb0ELb0ELi128EEEEEEEEEvNT_6ParamsE$_ZN4cute5tupleIJNS0_IJNS_1CILi2EEES2_S2_EEENS0_IJNS1_ILi1EEENS1_ILi512EEEiEEEEEC2ERKS3_RKS6_,@function
        .size           $_ZN7cutlass13device_kernelIN5flash19enable_sm80_to_sm89INS1_16FlashAttnBwdSm80INS1_25CollectiveMainloopBwdSm80ILi2ELi2EN4cute5tupleIJNS5_1CILi128EEES8_NS7_ILi64EEEEEENS_10bfloat16_tEfNS_4arch4Sm80ELb0ELb1ELb1ELb0ELb1ELb0ELb0ELb0ELi2ELi4ELi4ELi4ELb0EEENS1_24CollectiveEpilogueBwdGQAISA_fSD_Li256ELb0ELb1EEENS1_19SingleTileSchedulerILb0ELb0ELb0ELi128EEEEEEEEEvNT_6ParamsE$_ZN4cute5tupleIJNS0_IJNS_1CILi2EEES2_S2_EEENS0_IJNS1_ILi1EEENS1_ILi512EEEiEEEEEC2ERKS3_RKS6_,($_ZN7cutlass13device_kernelIN5flash19enable_sm80_to_sm89INS1_16FlashAttnBwdSm80INS1_25CollectiveMainloopBwdSm80ILi2ELi2EN4cute5tupleIJNS5_1CILi128EEES8_NS7_ILi64EEEEEENS_10bfloat16_tEfNS_4arch4Sm80ELb0ELb1ELb1ELb0ELb1ELb0ELb0ELb0ELi2ELi4ELi4ELi4ELb0EEENS1_24CollectiveEpilogueBwdGQAISA_fSD_Li256ELb0ELb1EEENS1_19SingleTileSchedulerILb0ELb0ELb0ELi128EEEEEEEEEvNT_6ParamsE$_ZN4cute5tupleIJNS0_IJNS_1CILi8EEENS0_IJNS1_ILi2EEES3_S3_EEENS1_ILi1EEES4_S5_EEENS0_IJS5_NS0_IJS2_iiEEENS1_ILi64EEENS0_IJiNS1_ILi144EEENS1_ILi288EEEEEENS1_ILi512EEEEEEEEC2ERKS6_RKSD_ - $_ZN7cutlass13device_kernelIN5flash19enable_sm80_to_sm89INS1_16FlashAttnBwdSm80INS1_25CollectiveMainloopBwdSm80ILi2ELi2EN4cute5tupleIJNS5_1CILi128EEES8_NS7_ILi64EEEEEENS_10bfloat16_tEfNS_4arch4Sm80ELb0ELb1ELb1ELb0ELb1ELb0ELb0ELb0ELi2ELi4ELi4ELi4ELb0EEENS1_24CollectiveEpilogueBwdGQAISA_fSD_Li256ELb0ELb1EEENS1_19SingleTileSchedulerILb0ELb0ELb0ELi128EEEEEEEEEvNT_6ParamsE$_ZN4cute5tupleIJNS0_IJNS_1CILi2EEES2_S2_EEENS0_IJNS1_ILi1EEENS1_ILi512EEEiEEEEEC2ERKS3_RKS6_)
$_ZN7cutlass13device_kernelIN5flash19enable_sm80_to_sm89INS1_16FlashAttnBwdSm80INS1_25CollectiveMainloopBwdSm80ILi2ELi2EN4cute5tupleIJNS5_1CILi128EEES8_NS7_ILi64EEEEEENS_10bfloat16_tEfNS_4arch4Sm80ELb0ELb1ELb1ELb0ELb1ELb0ELb0ELb0ELi2ELi4ELi4ELi4ELb0EEENS1_24CollectiveEpilogueBwdGQAISA_fSD_Li256ELb0ELb1EEENS1_19SingleTileSchedulerILb0ELb0ELb0ELi128EEEEEEEEEvNT_6ParamsE$_ZN4cute5tupleIJNS0_IJNS_1CILi2EEES2_S2_EEENS0_IJNS1_ILi1EEENS1_ILi512EEEiEEEEEC2ERKS3_RKS6_:
[----:B------:R-:W-:Y:S02]  /*a7d0*/  MOV R4, 0xa7f0 ;  /* 0x0000a7f000047802 */ /* 0x000fe40000000f00 */
[----:B------:R-:W-:Y:S05]  /*a7e0*/  CALL.REL.NOINC `($_ZN7cutlass13device_kernelIN5flash19enable_sm80_to_sm89INS1_16FlashAttnBwdSm80INS1_25CollectiveMainloopBwdSm80ILi2ELi2EN4cute5tupleIJNS5_1CILi128EEES8_NS7_ILi64EEEEEENS_10bfloat16_tEfNS_4arch4Sm80ELb0ELb1ELb1ELb0ELb1ELb0ELb0ELb0ELi2ELi4ELi4ELi4ELb0EEENS1_24CollectiveEpilogueBwdGQAISA_fSD_Li256ELb0ELb1EEENS1_19SingleTileSchedulerILb0ELb0ELb0ELi128EEEEEEEEEvNT_6ParamsE$_ZN4cute3eso3ESOILb1ELb0EJNS_5tupleIJNS_1CILi2EEES4_S4_EEENS2_IJNS3_ILi1EEENS3_ILi512EEEiEEEEEC2ERKS5_RKS8_) ;  /* 0xffffdf4000007944 */ /* 0x000fea0003c3ffff */
[----:B------:R-:W-:-:S04]  /*a7f0*/  MOV R7, 0x0 ;  /* 0x0000000000077802 */ /* 0x000fc80000000f00 */
[----:B------:R-:W-:Y:S05]  /*a800*/  RET.REL.NODEC R6 `(_ZN7cutlass13device_kernelIN5flash19enable_sm80_to_sm89INS1_16FlashAttnBwdSm80INS1_25CollectiveMainloopBwdSm80ILi2ELi2EN4cute5tupleIJNS5_1CILi128EEES8_NS7_ILi64EEEEEENS_10bfloat16_tEfNS_4arch4Sm80ELb0ELb1ELb1ELb0ELb1ELb0ELb0ELb0ELi2ELi4ELi4ELi4ELb0EEENS1_24CollectiveEpilogueBwdGQAISA_fSD_Li256ELb0ELb1EEENS1_19SingleTileSchedulerILb0ELb0ELb0ELi128EEEEEEEEEvNT_6ParamsE) ;  /* 0xffff57f006007950 */ /* 0x000fea0003c3ffff */
        .type           $_ZN7cutlass13device_kernelIN5flash19enable_sm80_to_sm89INS1_16FlashAttnBwdSm80INS1_25CollectiveMainloopBwdSm80ILi2ELi2EN4cute5tupleIJNS5_1CILi128EEES8_NS7_ILi64EEEEEENS_10bfloat16_tEfNS_4arch4Sm80ELb0ELb1ELb1ELb0ELb1ELb0ELb0ELb0ELi2ELi4ELi4ELi4ELb0EEENS1_24CollectiveEpilogueBwdGQAISA_fSD_Li256ELb0ELb1EEENS1_19SingleTileSchedulerILb0ELb0ELb0ELi128EEEEEEEEEvNT_6ParamsE$_ZN4cute5tupleIJNS0_IJNS_1CILi8EEENS0_IJNS1_ILi2EEES3_S3_EEENS1_ILi1EEES4_S5_EEENS0_IJS5_NS0_IJS2_iiEEENS1_ILi64EEENS0_IJiNS1_ILi144EEENS1_ILi288EEEEEENS1_ILi512EEEEEEEEC2ERKS6_RKSD_,@function
        .size           $_ZN7cutlass13device_kernelIN5flash19enable_sm80_to_sm89INS1_16FlashAttnBwdSm80INS1_25CollectiveMainloopBwdSm80ILi2ELi2EN4cute5tupleIJNS5_1CILi128EEES8_NS7_ILi64EEEEEENS_10bfloat16_tEfNS_4arch4Sm80ELb0ELb1ELb1ELb0ELb1ELb0ELb0ELb0ELi2ELi4ELi4ELi4ELb0EEENS1_24CollectiveEpilogueBwdGQAISA_fSD_Li256ELb0ELb1EEENS1_19SingleTileSchedulerILb0ELb0ELb0ELi128EEEEEEEEEvNT_6ParamsE$_ZN4cute5tupleIJNS0_IJNS_1CILi8EEENS0_IJNS1_ILi2EEES3_S3_EEENS1_ILi1EEES4_S5_EEENS0_IJS5_NS0_IJS2_iiEEENS1_ILi64EEENS0_IJiNS1_ILi144EEENS1_ILi288EEEEEENS1_ILi512EEEEEEEEC2ERKS6_RKSD_,($_ZN7cutlass13device_kernelIN5flash19enable_sm80_to_sm89INS1_16FlashAttnBwdSm80INS1_25CollectiveMainloopBwdSm80ILi2ELi2EN4cute5tupleIJNS5_1CILi128EEES8_NS7_ILi64EEEEEENS_10bfloat16_tEfNS_4arch4Sm80ELb0ELb1ELb1ELb0ELb1ELb0ELb0ELb0ELi2ELi4ELi4ELi4ELb0EEENS1_24CollectiveEpilogueBwdGQAISA_fSD_Li256ELb0ELb1EEENS1_19SingleTileSchedulerILb0ELb0ELb0ELi128EEEEEEEEEvNT_6ParamsE$_ZN4cute5tupleIJNS0_IJNS_1CILi8EEENS0_IJNS1_ILi2EEES3_S3_EEENS1_ILi1EEES4_S5_EEENS0_IJS5_NS0_IJiiiEEENS1_ILi64EEENS0_IJNS1_ILi72EEENS1_ILi144EEENS1_ILi288EEEEEENS1_ILi512EEEEEEEEC2ERKS6_RKSE_ - $_ZN7cutlass13device_kernelIN5flash19enable_sm80_to_sm89INS1_16FlashAttnBwdSm80INS1_25CollectiveMainloopBwdSm80ILi2ELi2EN4cute5tupleIJNS5_1CILi128EEES8_NS7_ILi64EEEEEENS_10bfloat16_tEfNS_4arch4Sm80ELb0ELb1ELb1ELb0ELb1ELb0ELb0ELb0ELi2ELi4ELi4ELi4ELb0EEENS1_24CollectiveEpilogueBwdGQAISA_fSD_Li256ELb0ELb1EEENS1_19SingleTileSchedulerILb0ELb0ELb0ELi128EEEEEEEEEvNT_6ParamsE$_ZN4cute5tupleIJNS0_IJNS_1CILi8EEENS0_IJNS1_ILi2EEES3_S3_EEENS1_ILi1EEES4_S5_EEENS0_IJS5_NS0_IJS2_iiEEENS1_ILi64EEENS0_IJiNS1_ILi144EEENS1_ILi288EEEEEENS1_ILi512EEEEEEEEC2ERKS6_RKSD_)
$_ZN7cutlass13device_kernelIN5flash19enable_sm80_to_sm89INS1_16FlashAttnBwdSm80INS1_25CollectiveMainloopBwdSm80ILi2ELi2EN4cute5tupleIJNS5_1CILi128EEES8_NS7_ILi64EEEEEENS_10bfloat16_tEfNS_4arch4Sm80ELb0ELb1ELb1ELb0ELb1ELb0ELb0ELb0ELi2ELi4ELi4ELi4ELb0EEENS1_24CollectiveEpilogueBwdGQAISA_fSD_Li256ELb0ELb1EEENS1_19SingleTileSchedulerILb0ELb0ELb0ELi128EEEEEEEEEvNT_6ParamsE$_ZN4cute5tupleIJNS0_IJNS_1CILi8EEENS0_IJNS1_ILi2EEES3_S3_EEENS1_ILi1EEES4_S5_EEENS0_IJS5_NS0_IJS2_iiEEENS1_ILi64EEENS0_IJiNS1_ILi144EEENS1_ILi288EEEEEENS1_ILi512EEEEEEEEC2ERKS6_RKSD_:
[----:B------:R-:W-:Y:S02]  /*a810*/  MOV R8, 0xa830 ;  /* 0x0000a83000087802 */ /* 0x000fe40000000f00 */
[----:B------:R-:W-:Y:S05]  /*a820*/  CALL.REL.NOINC `($_ZN7cutlass13device_kernelIN5flash19enable_sm80_to_sm89INS1_16FlashAttnBwdSm80INS1_25CollectiveMainloopBwdSm80ILi2ELi2EN4cute5tupleIJNS5_1CILi128EEES8_NS7_ILi64EEEEEENS_10bfloat16_tEfNS_4arch4Sm80ELb0ELb1ELb1ELb0ELb1ELb0ELb0ELb0ELi2ELi4ELi4ELi4ELb0EEENS1_24CollectiveEpilogueBwdGQAISA_fSD_Li256ELb0ELb1EEENS1_19SingleTileSchedulerILb0ELb0ELb0ELi128EEEEEEEEEvNT_6ParamsE$_ZN4cute3eso3ESOILb1ELb0EJNS_5tupleIJNS_1CILi8EEENS2_IJNS3_ILi2EEES5_S5_EEENS3_ILi1EEES6_S7_EEENS2_IJS7_NS2_IJS4_iiEEENS3_ILi64EEENS2_IJiNS3_ILi144EEENS3_ILi288EEEEEENS3_ILi512EEEEEEEEC2ERKS8_RKSF_) ;  /* 0xffffdf4000007944 */ /* 0x000fea0003c3ffff */
[----:B------:R-:W-:-:S04]  /*a830*/  MOV R7, 0x0 ;  /* 0x0000000000077802 */ /* 0x000fc80000000f00 */
[----:B------:R-:W-:Y:S05]  /*a840*/  RET.REL.NODEC R6 `(_ZN7cutlass13device_kernelIN5flash19enable_sm80_to_sm89INS1_16FlashAttnBwdSm80INS1_25CollectiveMainloopBwdSm80ILi2ELi2EN4cute5tupleIJNS5_1CILi128EEES8_NS7_ILi64EEEEEENS_10bfloat16_tEfNS_4arch4Sm80ELb0ELb1ELb1ELb0ELb1ELb0ELb0ELb0ELi2ELi4ELi4ELi4ELb0EEENS1_24CollectiveEpilogueBwdGQAISA_fSD_Li256ELb0ELb1EEENS1_19SingleTileSchedulerILb0ELb0ELb0ELi128EEEEEEEEEvNT_6ParamsE) ;  /* 0xffff57b006007950 */ /* 0x000fea0003c3ffff */
        .type           $_ZN7cutlass13device_kernelIN5flash19enable_sm80_to_sm89INS1_16FlashAttnBwdSm80INS1_25CollectiveMainloopBwdSm80ILi2ELi2EN4cute5tupleIJNS5_1CILi128EEES8_NS7_ILi64EEEEEENS_10bfloat16_tEfNS_4arch4Sm80ELb0ELb1ELb1ELb0ELb1ELb0ELb0ELb0ELi2ELi4ELi4ELi4ELb0EEENS1_24CollectiveEpilogueBwdGQAISA_fSD_Li256ELb0ELb1EEENS1_19SingleTileSchedulerILb0ELb0ELb0ELi128EEEEEEEEEvNT_6ParamsE$_ZN4cute5tupleIJNS0_IJNS_1CILi8EEENS0_IJNS1_ILi2EEES3_S3_EEENS1_ILi1EEES4_S5_EEENS0_IJS5_NS0_IJiiiEEENS1_ILi64EEENS0_IJNS1_ILi72EEENS1_ILi144EEENS1_ILi288EEEEEENS1_ILi512EEEEEEEEC2ERKS6_RKSE_,@function
        .size           $_ZN7cutlass13device_kernelIN5flash19enable_sm80_to_sm89INS1_16FlashAttnBwdSm80INS1_25CollectiveMainloopBwdSm80ILi2ELi2EN4cute5tupleIJNS5_1CILi128EEES8_NS7_ILi64EEEEEENS_10bfloat16_tEfNS_4arch4Sm80ELb0ELb1ELb1ELb0ELb1ELb0ELb0ELb0ELi2ELi4ELi4ELi4ELb0EEENS1_24CollectiveEpilogueBwdGQAISA_fSD_Li256ELb0ELb1EEENS1_19SingleTileSchedulerILb0ELb0ELb0ELi128EEEEEEEEEvNT_6ParamsE$_ZN4cute5tupleIJNS0_IJNS_1CILi8EEENS0_IJNS1_ILi2EEES3_S3_EEENS1_ILi1EEES4_S5_EEENS0_IJS5_NS0_IJiiiEEENS1_ILi64EEENS0_IJNS1_ILi72EEENS1_ILi144EEENS1_ILi288EEEEEENS1_ILi512EEEEEEEEC2ERKS6_RKSE_,($_ZN7cutlass13device_kernelIN5flash19enable_sm80_to_sm89INS1_16FlashAttnBwdSm80INS1_25CollectiveMainloopBwdSm80ILi2ELi2EN4cute5tupleIJNS5_1CILi128EEES8_NS7_ILi64EEEEEENS_10bfloat16_tEfNS_4arch4Sm80ELb0ELb1ELb1ELb0ELb1ELb0ELb0ELb0ELi2ELi4ELi4ELi4ELb0EEENS1_24CollectiveEpilogueBwdGQAISA_fSD_Li256ELb0ELb1EEENS1_19SingleTileSchedulerILb0ELb0ELb0ELi128EEEEEEEEEvNT_6ParamsE$_ZN4cute5tupleIJNS0_IJNS_1CILi8EEENS1_ILi2EEES3_S3_S2_S3_EEENS0_IJNS1_ILi1EEEiiiNS1_ILi72EEENS1_ILi512EEEEEEEEC2ERKS4_RKS8_ - $_ZN7cutlass13device_kernelIN5flash19enable_sm80_to_sm89INS1_16FlashAttnBwdSm80INS1_25CollectiveMainloopBwdSm80ILi2ELi2EN4cute5tupleIJNS5_1CILi128EEES8_NS7_ILi64EEEEEENS_10bfloat16_tEfNS_4arch4Sm80ELb0ELb1ELb1ELb0ELb1ELb0ELb0ELb0ELi2ELi4ELi4ELi4ELb0EEENS1_24CollectiveEpilogueBwdGQAISA_fSD_Li256ELb0ELb1EEENS1_19SingleTileSchedulerILb0ELb0ELb0ELi128EEEEEEEEEvNT_6ParamsE$_ZN4cute5tupleIJNS0_IJNS_1CILi8EEENS0_IJNS1_ILi2EEES3_S3_EEENS1_ILi1EEES4_S5_EEENS0_IJS5_NS0_IJiiiEEENS1_ILi64EEENS0_IJNS1_ILi72EEENS1_ILi144EEENS1_ILi288EEEEEENS1_ILi512EEEEEEEEC2ERKS6_RKSE_)
$_ZN7cutlass13device_kernelIN5flash19enable_sm80_to_sm89INS1_16FlashAttnBwdSm80INS1_25CollectiveMainloopBwdSm80ILi2ELi2EN4cute5tupleIJNS5_1CILi128EEES8_NS7_ILi64EEEEEENS_10bfloat16_tEfNS_4arch4Sm80ELb0ELb1ELb1ELb0ELb1ELb0ELb0ELb0ELi2ELi4ELi4ELi4ELb0EEENS1_24CollectiveEpilogueBwdGQAISA_fSD_Li256ELb0ELb1EEENS1_19SingleTileSchedulerILb0ELb0ELb0ELi128EEEEEEEEEvNT_6ParamsE$_ZN4cute5tupleIJNS0_IJNS_1CILi8EEENS0_IJNS1_ILi2EEES3_S3_EEENS1_ILi1EEES4_S5_EEENS0_IJS5_NS0_IJiiiEEENS1_ILi64EEENS0_IJNS1_ILi72EEENS1_ILi144EEENS1_ILi288EEEEEENS1_ILi512EEEEEEEEC2ERKS6_RKSE_:
[----:B------:R-:W-:Y:S02]  /*a850*/  MOV R8, 0xa870 ;  /* 0x0000a87000087802 */ /* 0x000fe40000000f00 */
[----:B------:R-:W-:Y:S05]  /*a860*/  CALL.REL.NOINC `($_ZN7cutlass13device_kernelIN5flash19enable_sm80_to_sm89INS1_16FlashAttnBwdSm80INS1_25CollectiveMainloopBwdSm80ILi2ELi2EN4cute5tupleIJNS5_1CILi128EEES8_NS7_ILi64EEEEEENS_10bfloat16_tEfNS_4arch4Sm80ELb0ELb1ELb1ELb0ELb1ELb0ELb0ELb0ELi2ELi4ELi4ELi4ELb0EEENS1_24CollectiveEpilogueBwdGQAISA_fSD_Li256ELb0ELb1EEENS1_19SingleTileSchedulerILb0ELb0ELb0ELi128EEEEEEEEEvNT_6ParamsE$_ZN4cute3eso3ESOILb1ELb0EJNS_5tupleIJNS_1CILi8EEENS2_IJNS3_ILi2EEES5_S5_EEENS3_ILi1EEES6_S7_EEENS2_IJS7_NS2_IJiiiEEENS3_ILi64EEENS2_IJNS3_ILi72EEENS3_ILi144EEENS3_ILi288EEEEEENS3_ILi512EEEEEEEEC2ERKS8_RKSG_) ;  /* 0xffffdf7000007944 */ /* 0x000fea0003c3ffff */
[----:B------:R-:W-:-:S04]  /*a870*/  MOV R7, 0x0 ;  /* 0x0000000000077802 */ /* 0x000fc80000000f00 */
[----:B------:R-:W-:Y:S05]  /*a880*/  RET.REL.NODEC R6 `(_ZN7cutlass13device_kernelIN5flash19enable_sm80_to_sm89INS1_16FlashAttnBwdSm80INS1_25CollectiveMainloopBwdSm80ILi2ELi2EN4cute5tupleIJNS5_1CILi128EEES8_NS7_ILi64EEEEEENS_10bfloat16_tEfNS_4arch4Sm80ELb0ELb1ELb1ELb0ELb1ELb0ELb0ELb0ELi2ELi4ELi4ELi4ELb0EEENS1_24CollectiveEpilogueBwdGQAISA_fSD_Li256ELb0ELb1EEENS1_19SingleTileSchedulerILb0ELb0ELb0ELi128EEEEEEEEEvNT_6ParamsE) ;  /* 0xffff577006007950 */ /* 0x000fea0003c3ffff */
        .type           $_ZN7cutlass13device_kernelIN5flash19enable_sm80_to_sm89INS1_16FlashAttnBwdSm80INS1_25CollectiveMainloopBwdSm80ILi2ELi2EN4cute5tupleIJNS5_1CILi128EEES8_NS7_ILi64EEEEEENS_10bfloat16_tEfNS_4arch4Sm80ELb0ELb1ELb1ELb0ELb1ELb0ELb0ELb0ELi2ELi4ELi4ELi4ELb0EEENS1_24CollectiveEpilogueBwdGQAISA_fSD_Li256ELb0ELb1EEENS1_19SingleTileSchedulerILb0ELb0ELb0ELi128EEEEEEEEEvNT_6ParamsE$_ZN4cute5tupleIJNS0_IJNS_1CILi8EEENS1_ILi2EEES3_S3_S2_S3_EEENS0_IJNS1_ILi1EEEiiiNS1_ILi72EEENS1_ILi512EEEEEEEEC2ERKS4_RKS8_,@function
        .size           $_ZN7cutlass13device_kernelIN5flash19enable_sm80_to_sm89INS1_16FlashAttnBwdSm80INS1_25CollectiveMainloopBwdSm80ILi2ELi2EN4cute5tupleIJNS5_1CILi128EEES8_NS7_ILi64EEEEEENS_10bfloat16_tEfNS_4arch4Sm80ELb0ELb1ELb1ELb0ELb1ELb0ELb0ELb0ELi2ELi4ELi4ELi4ELb0EEENS1_24CollectiveEpilogueBwdGQAISA_fSD_Li256ELb0ELb1EEENS1_19SingleTileSchedulerILb0ELb0ELb0ELi128EEEEEEEEEvNT_6ParamsE$_ZN4cute5tupleIJNS0_IJNS_1CILi8EEENS1_ILi2EEES3_S3_S2_S3_EEENS0_IJNS1_ILi1EEEiiiNS1_ILi72EEENS1_ILi512EEEEEEEEC2ERKS4_RKS8_,($_ZN7cutlass13device_kernelIN5flash19enable_sm80_to_sm89INS1_16FlashAttnBwdSm80INS1_25CollectiveMainloopBwdSm80ILi2ELi2EN4cute5tupleIJNS5_1CILi128EEES8_NS7_ILi64EEEEEENS_10bfloat16_tEfNS_4arch4Sm80ELb0ELb1ELb1ELb0ELb1ELb0ELb0ELb0ELi2ELi4ELi4ELi4ELb0EEENS1_24CollectiveEpilogueBwdGQAISA_fSD_Li256ELb0ELb1EEENS1_19SingleTileSchedulerILb0ELb0ELb0ELi128EEEEEEEEEvNT_6ParamsE$_ZN4cute5tupleIJNS_1CILi0EEEiEEC2ERKS2_RKi - $_ZN7cutlass13device_kernelIN5flash19enable_sm80_to_sm89INS1_16FlashAttnBwdSm80INS1_25CollectiveMainloopBwdSm80ILi2ELi2EN4cute5tupleIJNS5_1CILi128EEES8_NS7_ILi64EEEEEENS_10bfloat16_tEfNS_4arch4Sm80ELb0ELb1ELb1ELb0ELb1ELb0ELb0ELb0ELi2ELi4ELi4ELi4ELb0EEENS1_24CollectiveEpilogueBwdGQAISA_fSD_Li256ELb0ELb1EEENS1_19SingleTileSchedulerILb0ELb0ELb0ELi128EEEEEEEEEvNT_6ParamsE$_ZN4cute5tupleIJNS0_IJNS_1CILi8EEENS1_ILi2EEES3_S3_S2_S3_EEENS0_IJNS1_ILi1EEEiiiNS1_ILi72EEENS1_ILi512EEEEEEEEC2ERKS4_RKS8_)
$_ZN7cutlass13device_kernelIN5flash19enable_sm80_to_sm89INS1_16FlashAttnBwdSm80INS1_25CollectiveMainloopBwdSm80ILi2ELi2EN4cute5tupleIJNS5_1CILi128EEES8_NS7_ILi64EEEEEENS_10bfloat16_tEfNS_4arch4Sm80ELb0ELb1ELb1ELb0ELb1ELb0ELb0ELb0ELi2ELi4ELi4ELi4ELb0EEENS1_24CollectiveEpilogueBwdGQAISA_fSD_Li256ELb0ELb1EEENS1_19SingleTileSchedulerILb0ELb0ELb0ELi128EEEEEEEEEvNT_6ParamsE$_ZN4cute5tupleIJNS0_IJNS_1CILi8EEENS1_ILi2EEES3_S3_S2_S3_EEENS0_IJNS1_ILi1EEEiiiNS1_ILi72EEENS1_ILi512EEEEEEEEC2ERKS4_RKS8_:
[----:B------:R-:W-:Y:S02]  /*a890*/  MOV R8, 0xa8b0 ;  /* 0x0000a8b000087802 */ /* 0x000fe40000000f00 */
[----:B------:R-:W-:Y:S05]  /*a8a0*/  CALL.REL.NOINC `($_ZN7cutlass13device_kernelIN5flash19enable_sm80_to_sm89INS1_16FlashAttnBwdSm80INS1_25CollectiveMainloopBwdSm80ILi2ELi2EN4cute5tupleIJNS5_1CILi128EEES8_NS7_ILi64EEEEEENS_10bfloat16_tEfNS_4arch4Sm80ELb0ELb1ELb1ELb0ELb1ELb0ELb0ELb0ELi2ELi4ELi4ELi4ELb0EEENS1_24CollectiveEpilogueBwdGQAISA_fSD_Li256ELb0ELb1EEENS1_19SingleTileSchedulerILb0ELb0ELb0ELi128EEEEEEEEEvNT_6ParamsE$_ZN4cute3eso3ESOILb1ELb0EJNS_5tupleIJNS_1CILi8EEENS3_ILi2EEES5_S5_S4_S5_EEENS2_IJNS3_ILi1EEEiiiNS3_ILi72EEENS3_ILi512EEEEEEEEC2ERKS6_RKSA_) ;  /* 0xffffdfa000007944 */ /* 0x000fea0003c3ffff */
[----:B------:R-:W-:-:S04]  /*a8b0*/  MOV R7, 0x0 ;  /* 0x0000000000077802 */ /* 0x000fc80000000f00 */
[----:B------:R-:W-:Y:S05]  /*a8c0*/  RET.REL.NODEC R6 `(_ZN7cutlass13device_kernelIN5flash19enable_sm80_to_sm89INS1_16FlashAttnBwdSm80INS1_25CollectiveMainloopBwdSm80ILi2ELi2EN4cute5tupleIJNS5_1CILi128EEES8_NS7_ILi64EEEEEENS_10bfloat16_tEfNS_4arch4Sm80ELb0ELb1ELb1ELb0ELb1ELb0ELb0ELb0ELi2ELi4ELi4ELi4ELb0EEENS1_24CollectiveEpilogueBwdGQAISA_fSD_Li256ELb0ELb1EEENS1_19SingleTileSchedulerILb0ELb0ELb0ELi128EEEEEEEEEvNT_6ParamsE) ;  /* 0xffff573006007950 */ /* 0x000fea0003c3ffff */
        .type           $_ZN7cutlass13device_kernelIN5flash19enable_sm80_to_sm89INS1_16FlashAttnBwdSm80INS1_25CollectiveMainloopBwdSm80ILi2ELi2EN4cute5tupleIJNS5_1CILi128EEES8_NS7_ILi64EEEEEENS_10bfloat16_tEfNS_4arch4Sm80ELb0ELb1ELb1ELb0ELb1ELb0ELb0ELb0ELi2ELi4ELi4ELi4ELb0EEENS1_24CollectiveEpilogueBwdGQAISA_fSD_Li256ELb0ELb1EEENS1_19SingleTileSchedulerILb0ELb0ELb0ELi128EEEEEEEEEvNT_6ParamsE$_ZN4cute5tupleIJNS_1CILi0EEEiEEC2ERKS2_RKi,@function
        .size           $_ZN7cutlass13device_kernelIN5flash19enable_sm80_to_sm89INS1_16FlashAttnBwdSm80INS1_25CollectiveMainloopBwdSm80ILi2ELi2EN4cute5tupleIJNS5_1CILi128EEES8_NS7_ILi64EEEEEENS_10bfloat16_tEfNS_4arch4Sm80ELb0ELb1ELb1ELb0ELb1ELb0ELb0ELb0ELi2ELi4ELi4ELi4ELb0EEENS1_24CollectiveEpilogueBwdGQAISA_fSD_Li256ELb0ELb1EEENS1_19SingleTileSchedulerILb0ELb0ELb0ELi128EEEEEEEEEvNT_6ParamsE$_ZN4cute5tupleIJNS_1CILi0EEEiEEC2ERKS2_RKi,($_ZN7cutlass13device_kernelIN5flash19enable_sm80_to_sm89INS1_16FlashAttnBwdSm80INS1_25CollectiveMainloopBwdSm80ILi2ELi2EN4cute5tupleIJNS5_1CILi128EEES8_NS7_ILi64EEEEEENS_10bfloat16_tEfNS_4arch4Sm80ELb0ELb1ELb1ELb0ELb1ELb0ELb0ELb0ELi2ELi4ELi4ELi4ELb0EEENS1_24CollectiveEpilogueBwdGQAISA_fSD_Li256ELb0ELb1EEENS1_19SingleTileSchedulerILb0ELb0ELb0ELi128EEEEEEEEEvNT_6ParamsE$_ZN4cute5tupleIJNS_1CILi2EEEiEEC2ERKS2_RKi - $_ZN7cutlass13device_kernelIN5flash19enable_sm80_to_sm89INS1_16FlashAttnBwdSm80INS1_25CollectiveMainloopBwdSm80ILi2ELi2EN4cute5tupleIJNS5_1CILi128EEES8_NS7_ILi64EEEEEENS_10bfloat16_tEfNS_4arch4Sm80ELb0ELb1ELb1ELb0ELb1ELb0ELb0ELb0ELi2ELi4ELi4ELi4ELb0EEENS1_24CollectiveEpilogueBwdGQAISA_fSD_Li256ELb0ELb1EEENS1_19SingleTileSchedulerILb0ELb0ELb0ELi128EEEEEEEEEvNT_6ParamsE$_ZN4cute5tupleIJNS_1CILi0EEEiEEC2ERKS2_RKi)
$_ZN7cutlass13device_kernelIN5flash19enable_sm80_to_sm89INS1_16FlashAttnBwdSm80INS1_25CollectiveMainloopBwdSm80ILi2ELi2EN4cute5tupleIJNS5_1CILi128EEES8_NS7_ILi64EEEEEENS_10bfloat16_tEfNS_4arch4Sm80ELb0ELb1ELb1ELb0ELb1ELb0ELb0ELb0ELi2ELi4ELi4ELi4ELb0EEENS1_24CollectiveEpilogueBwdGQAISA_fSD_Li256ELb0ELb1EEENS1_19SingleTileSchedulerILb0ELb0ELb0ELi128EEEEEEEEEvNT_6ParamsE$_ZN4cute5tupleIJNS_1CILi0EEEiEEC2ERKS2_RKi:
[----:B------:R-:W-:Y:S02]  /*a8d0*/  MOV R7, R9 ;  /* 0x0000000900077202 */ /* 0x000fe40000000f00 */
[----:B------:R-:W-:Y:S02]  /*a8e0*/  MOV R6, 0xa900 ;  /* 0x0000a90000067802 */ /* 0x000fe40000000f00 */
[----:B------:R-:W-:Y:S05]  /*a8f0*/  CALL.REL.NOINC `($_ZN7cutlass13device_kernelIN5flash19enable_sm80_to_sm89INS1_16FlashAttnBwdSm80INS1_25CollectiveMainloopBwdSm80ILi2ELi2EN4cute5tupleIJNS5_1CILi128EEES8_NS7_ILi64EEEEEENS_10bfloat16_tEfNS_4arch4Sm80ELb0ELb1ELb1ELb0ELb1ELb0ELb0ELb0ELi2ELi4ELi4ELi4ELb0EEENS1_24CollectiveEpilogueBwdGQAISA_fSD_Li256ELb0ELb1EEENS1_19SingleTileSchedulerILb0ELb0ELb0ELi128EEEEEEEEEvNT_6ParamsE$_ZN4cute3eso3ESOILb1ELb0EJNS_1CILi0EEEiEEC2ERKS3_RKi) ;  /* 0xffffcb7000007944 */ /* 0x000fea0003c3ffff */
[----:B-1----:R-:W-:Y:S02]  /*a900*/  MOV R2, R8 ;  /* 0x0000000800027202 */ /* 0x002fe40000000f00 */
[----:B------:R-:W-:-:S04]  /*a910*/  MOV R3, 0x0 ;  /* 0x0000000000037802 */ /* 0x000fc80000000f00 */
[----:B------:R-:W-:Y:S05]  /*a920*/  RET.REL.NODEC R2 `(_ZN7cutlass13device_kernelIN5flash19enable_sm80_to_sm89INS1_16FlashAttnBwdSm80INS1_25CollectiveMainloopBwdSm80ILi2ELi2EN4cute5tupleIJNS5_1CILi128EEES8_NS7_ILi64EEEEEENS_10bfloat16_tEfNS_4arch4Sm80ELb0ELb1ELb1ELb0ELb1ELb0ELb0ELb0ELi2ELi4ELi4ELi4ELb0EEENS1_24CollectiveEpilogueBwdGQAISA_fSD_Li256ELb0ELb1EEENS1_19SingleTileSchedulerILb0ELb0ELb0ELi128EEEEEEEEEvNT_6ParamsE) ;  /* 0xffff56d002007950 */ /* 0x000fea0003c3ffff */
        .type           $_ZN7cutlass13device_kernelIN5flash19enable_sm80_to_sm89INS1_16FlashAttnBwdSm80INS1_25CollectiveMainloopBwdSm80ILi2ELi2EN4cute5tupleIJNS5_1CILi128EEES8_NS7_ILi64EEEEEENS_10bfloat16_tEfNS_4arch4Sm80ELb0ELb1ELb1ELb0ELb1ELb0ELb0ELb0ELi2ELi4ELi4ELi4ELb0EEENS1_24CollectiveEpilogueBwdGQAISA_fSD_Li256ELb0ELb1EEENS1_19SingleTileSchedulerILb0ELb0ELb0ELi128EEEEEEEEEvNT_6ParamsE$_ZN4cute5tupleIJNS_1CILi2EEEiEEC2ERKS2_RKi,@function
        .size           $_ZN7cutlass13device_kernelIN5flash19enable_sm80_to_sm89INS1_16FlashAttnBwdSm80INS1_25CollectiveMainloopBwdSm80ILi2ELi2EN4cute5tupleIJNS5_1CILi128EEES8_NS7_ILi64EEEEEENS_10bfloat16_tEfNS_4arch4Sm80ELb0ELb1ELb1ELb0ELb1ELb0ELb0ELb0ELi2ELi4ELi4ELi4ELb0EEENS1_24CollectiveEpilogueBwdGQAISA_fSD_Li256ELb0ELb1EEENS1_19SingleTileSchedulerILb0ELb0ELb0ELi128EEEEEEEEEvNT_6ParamsE$_ZN4cute5tupleIJNS_1CILi2EEEiEEC2ERKS2_RKi,($_ZN7cutlass13device_kernelIN5flash19enable_sm80_to_sm89INS1_16FlashAttnBwdSm80INS1_25CollectiveMainloopBwdSm80ILi2ELi2EN4cute5tupleIJNS5_1CILi128EEES8_NS7_ILi64EEEEEENS_10bfloat16_tEfNS_4arch4Sm80ELb0ELb1ELb1ELb0ELb1ELb0ELb0ELb0ELi2ELi4ELi4ELi4ELb0EEENS1_24CollectiveEpilogueBwdGQAISA_fSD_Li256ELb0ELb1EEENS1_19SingleTileSchedulerILb0ELb0ELb0ELi128EEEEEEEEEvNT_6ParamsE$_ZN4cute5tupleIJNS_7SwizzleILi3ELi3ELi3EEENS_9MixedBitsILj0ELj432EEENS_6LayoutINS0_IJNS0_IJNS_1CILi2EEES7_S7_EEES7_NS6_ILi8EEEEEENS0_IJNS0_IJNS6_ILi64EEES9_NS6_ILi512EEEEEENS6_ILi8192EEENS6_ILi1024EEEEEEEEEEC2ERKS2_RKS4_RKSH_ - $_ZN7cutlass13device_kernelIN5flash19enable_sm80_to_sm89INS1_16FlashAttnBwdSm80INS1_25CollectiveMainloopBwdSm80ILi2ELi2EN4cute5tupleIJNS5_1CILi128EEES8_NS7_ILi64EEEEEENS_10bfloat16_tEfNS_4arch4Sm80ELb0ELb1ELb1ELb0ELb1ELb0ELb0ELb0ELi2ELi4ELi4ELi4ELb0EEENS1_24CollectiveEpilogueBwdGQAISA_fSD_Li256ELb0ELb1EEENS1_19SingleTileSchedulerILb0ELb0ELb0ELi128EEEEEEEEEvNT_6ParamsE$_ZN4cute5tupleIJNS_1CILi2EEEiEEC2ERKS2_RKi)
$_ZN7cutlass13device_kernelIN5flash19enable_sm80_to_sm89INS1_16FlashAttnBwdSm80INS1_25CollectiveMainloopBwdSm80ILi2ELi2EN4cute5tupleIJNS5_1CILi128EEES8_NS7_ILi64EEEEEENS_10bfloat16_tEfNS_4arch4Sm80ELb0ELb1ELb1ELb0ELb1ELb0ELb0ELb0ELi2ELi4ELi4ELi4ELb0EEENS1_24CollectiveEpilogueBwdGQAISA_fSD_Li256ELb0ELb1EEENS1_19SingleTileSchedulerILb0ELb0ELb0ELi128EEEEEEEEEvNT_6ParamsE$_ZN4cute5tupleIJNS_1CILi2EEEiEEC2ERKS2_RKi:
[----:B------:R-:W-:Y:S02]  /*a930*/  MOV R4, 0xa950 ;  /* 0x0000a95000047802 */ /* 0x000fe40000000f00 */
[----:B------:R-:W-:Y:S05]  /*a940*/  CALL.REL.NOINC `($_ZN7cutlass13device_kernelIN5flash19enable_sm80_to_sm89INS1_16FlashAttnBwdSm80INS1_25CollectiveMainloopBwdSm80ILi2ELi2EN4cute5tupleIJNS5_1CILi128EEES8_NS7_ILi64EEEEEENS_10bfloat16_tEfNS_4arch4Sm80ELb0ELb1ELb1ELb0ELb1ELb0ELb0ELb0ELi2ELi4ELi4ELi4ELb0EEENS1_24CollectiveEpilogueBwdGQAISA_fSD_Li256ELb0ELb1EEENS1_19SingleTileSchedulerILb0ELb0ELb0ELi128EEEEEEEEEvNT_6ParamsE$_ZN4cute3eso3ESOILb1ELb0EJNS_1CILi2EEEiEEC2ERKS3_RKi) ;  /* 0xffffd0d000007944 */ /* 0x000fea0003c3ffff */
[----:B------:R-:W-:-:S04]  /*a950*/  MOV R7, 0x0 ;  /* 0x0000000000077802 */ /* 0x000fc80000000f00 */
[----:B------:R-:W-:Y:S05]  /*a960*/  RET.REL.NODEC R6 `(_ZN7cutlass13device_kernelIN5flash19enable_sm80_to_sm89INS1_16FlashAttnBwdSm80INS1_25CollectiveMainloopBwdSm80ILi2ELi2EN4cute5tupleIJNS5_1CILi128EEES8_NS7_ILi64EEEEEENS_10bfloat16_tEfNS_4arch4Sm80ELb0ELb1ELb1ELb0ELb1ELb0ELb0ELb0ELi2ELi4ELi4ELi4ELb0EEENS1_24CollectiveEpilogueBwdGQAISA_fSD_Li256ELb0ELb1EEENS1_19SingleTileSchedulerILb0ELb0ELb0ELi128EEEEEEEEEvNT_6ParamsE) ;  /* 0xffff569006007950 */ /* 0x000fea0003c3ffff */
        .type           $_ZN7cutlass13device_kernelIN5flash19enable_sm80_to_sm89INS1_16FlashAttnBwdSm80INS1_25CollectiveMainloopBwdSm80ILi2ELi2EN4cute5tupleIJNS5_1CILi128EEES8_NS7_ILi64EEEEEENS_10bfloat16_tEfNS_4arch4Sm80ELb0ELb1ELb1ELb0ELb1ELb0ELb0ELb0ELi2ELi4ELi4ELi4ELb0EEENS1_24CollectiveEpilogueBwdGQAISA_fSD_Li256ELb0ELb1EEENS1_19SingleTileSchedulerILb0ELb0ELb0ELi128EEEEEEEEEvNT_6ParamsE$_ZN4cute5tupleIJNS_7SwizzleILi3ELi3ELi3EEENS_9MixedBitsILj0ELj432EEENS_6LayoutINS0_IJNS0_IJNS_1CILi2EEES7_S7_EEES7_NS6_ILi8EEEEEENS0_IJNS0_IJNS6_ILi64EEES9_NS6_ILi512EEEEEENS6_ILi8192EEENS6_ILi1024EEEEEEEEEEC2ERKS2_RKS4_RKSH_,@function
        .size           $_ZN7cutlass13device_kernelIN5flash19enable_sm80_to_sm89INS1_16FlashAttnBwdSm80INS1_25CollectiveMainloopBwdSm80ILi2ELi2EN4cute5tupleIJNS5_1CILi128EEES8_NS7_ILi64EEEEEENS_10bfloat16_tEfNS_4arch4Sm80ELb0ELb1ELb1ELb0ELb1ELb0ELb0ELb0ELi2ELi4ELi4ELi4ELb0EEENS1_24CollectiveEpilogueBwdGQAISA_fSD_Li256ELb0ELb1EEENS1_19SingleTileSchedulerILb0ELb0ELb0ELi128EEEEEEEEEvNT_6ParamsE$_ZN4cute5tupleIJNS_7SwizzleILi3ELi3ELi3EEENS_9MixedBitsILj0ELj432EEENS_6LayoutINS0_IJNS0_IJNS_1CILi2EEES7_S7_EEES7_NS6_ILi8EEEEEENS0_IJNS0_IJNS6_ILi64EEES9_NS6_ILi512EEEEEENS6_ILi8192EEENS6_ILi1024EEEEEEEEEEC2ERKS2_RKS4_RKSH_,($_ZN7cutlass13device_kernelIN5flash19enable_sm80_to_sm89INS1_16FlashAttnBwdSm80INS1_25CollectiveMainloopBwdSm80ILi2ELi2EN4cute5tupleIJNS5_1CILi128EEES8_NS7_ILi64EEEEEENS_10bfloat16_tEfNS_4arch4Sm80ELb0ELb1ELb1ELb0ELb1ELb0ELb0ELb0ELi2ELi4ELi4ELi4ELb0EEENS1_24CollectiveEpilogueBwdGQAISA_fSD_Li256ELb0ELb1EEENS1_19SingleTileSchedulerILb0ELb0ELb0ELi128EEEEEEEEEvNT_6ParamsE$_ZN4cute5tupleIJiEEC2ERKi - $_ZN7cutlass13device_kernelIN5flash19enable_sm80_to_sm89INS1_16FlashAttnBwdSm80INS1_25CollectiveMainloopBwdSm80ILi2ELi2EN4cute5tupleIJNS5_1CILi128EEES8_NS7_ILi64EEEEEENS_10bfloat16_tEfNS_4arch4Sm80ELb0ELb1ELb1ELb0ELb1ELb0ELb0ELb0ELi2ELi4ELi4ELi4ELb0EEENS1_24CollectiveEpilogueBwdGQAISA_fSD_Li256ELb0ELb1EEENS1_19SingleTileSchedulerILb0ELb0ELb0ELi128EEEEEEEEEvNT_6ParamsE$_ZN4cute5tupleIJNS_7SwizzleILi3ELi3ELi3EEENS_9MixedBitsILj0ELj432EEENS_6LayoutINS0_IJNS0_IJNS_1CILi2EEES7_S7_EEES7_NS6_ILi8EEEEEENS0_IJNS0_IJNS6_ILi64EEES9_NS6_ILi512EEEEEENS6_ILi8192EEENS6_ILi1024EEEEEEEEEEC2ERKS2_RKS4_RKSH_)
$_ZN7cutlass13device_kernelIN5flash19enable_sm80_to_sm89INS1_16FlashAttnBwdSm80INS1_25CollectiveMainloopBwdSm80ILi2ELi2EN4cute5tupleIJNS5_1CILi128EEES8_NS7_ILi64EEEEEENS_10bfloat16_tEfNS_4arch4Sm80ELb0ELb1ELb1ELb0ELb1ELb0ELb0ELb0ELi2ELi4ELi4ELi4ELb0EEENS1_24CollectiveEpilogueBwdGQAISA_fSD_Li256ELb0ELb1EEENS1_19SingleTileSchedulerILb0ELb0ELb0ELi128EEEEEEEEEvNT_6ParamsE$_ZN4cute5tupleIJNS_7SwizzleILi3ELi3ELi3EEENS_9MixedBitsILj0ELj432EEENS_6LayoutINS0_IJNS0_IJNS_1CILi2EEES7_S7_EEES7_NS6_ILi8EEEEEENS0_IJNS0_IJNS6_ILi64EEES9_NS6_ILi512EEEEEENS6_ILi8192EEENS6_ILi1024EEEEEEEEEEC2ERKS2_RKS4_RKSH_:
[----:B------:R-:W-:Y:S02]  /*a970*/  MOV R6, 0xa990 ;  /* 0x0000a99000067802 */ /* 0x000fe40000000f00 */
[----:B------:R-:W-:Y:S05]  /*a980*/  CALL.REL.NOINC `($_ZN7cutlass13device_kernelIN5flash19enable_sm80_to_sm89INS1_16FlashAttnBwdSm80INS1_25CollectiveMainloopBwdSm80ILi2ELi2EN4cute5tupleIJNS5_1CILi128EEES8_NS7_ILi64EEEEEENS_10bfloat16_tEfNS_4arch4Sm80ELb0ELb1ELb1ELb0ELb1ELb0ELb0ELb0ELi2ELi4ELi4ELi4ELb0EEENS1_24CollectiveEpilogueBwdGQAISA_fSD_Li256ELb0ELb1EEENS1_19SingleTileSchedulerILb0ELb0ELb0ELi128EEEEEEEEEvNT_6ParamsE$_ZN4cute3eso3ESOILb1ELb0EJNS_7SwizzleILi3ELi3ELi3EEENS_9MixedBitsILj0ELj432EEENS_6LayoutINS_5tupleIJNS7_IJNS_1CILi2EEES9_S9_EEES9_NS8_ILi8EEEEEENS7_IJNS7_IJNS8_ILi64EEESB_NS8_ILi512EEEEEENS8_ILi8192EEENS8_ILi1024EEEEEEEEEEC2ERKS3_RKS5_RKSJ_) ;  /* 0xfffff85000007944 */ /* 0x000fea0003c3ffff */
[----:B------:R-:W-:-:S04]  /*a990*/  MOV R5, 0x0 ;  /* 0x0000000000057802 */ /* 0x000fc80000000f00 */
[----:B------:R-:W-:Y:S05]  /*a9a0*/  RET.REL.NODEC R4 `(_ZN7cutlass13device_kernelIN5flash19enable_sm80_to_sm89INS1_16FlashAttnBwdSm80INS1_25CollectiveMainloopBwdSm80ILi2ELi2EN4cute5tupleIJNS5_1CILi128EEES8_NS7_ILi64EEEEEENS_10bfloat16_tEfNS_4arch4Sm80ELb0ELb1ELb1ELb0ELb1ELb0ELb0ELb0ELi2ELi4ELi4ELi4ELb0EEENS1_24CollectiveEpilogueBwdGQAISA_fSD_Li256ELb0ELb1EEENS1_19SingleTileSchedulerILb0ELb0ELb0ELi128EEEEEEEEEvNT_6ParamsE) ;  /* 0xffff565004007950 */ /* 0x000fea0003c3ffff */
        .type           $_ZN7cutlass13device_kernelIN5flash19enable_sm80_to_sm89INS1_16FlashAttnBwdSm80INS1_25CollectiveMainloopBwdSm80ILi2ELi2EN4cute5tupleIJNS5_1CILi128EEES8_NS7_ILi64EEEEEENS_10bfloat16_tEfNS_4arch4Sm80ELb0ELb1ELb1ELb0ELb1ELb0ELb0ELb0ELi2ELi4ELi4ELi4ELb0EEENS1_24CollectiveEpilogueBwdGQAISA_fSD_Li256ELb0ELb1EEENS1_19SingleTileSchedulerILb0ELb0ELb0ELi128EEEEEEEEEvNT_6ParamsE$_ZN4cute5tupleIJiEEC2ERKi,@function
        .size           $_ZN7cutlass13device_kernelIN5flash19enable_sm80_to_sm89INS1_16FlashAttnBwdSm80INS1_25CollectiveMainloopBwdSm80ILi2ELi2EN4cute5tupleIJNS5_1CILi128EEES8_NS7_ILi64EEEEEENS_10bfloat16_tEfNS_4arch4Sm80ELb0ELb1ELb1ELb0ELb1ELb0ELb0ELb0ELi2ELi4ELi4ELi4ELb0EEENS1_24CollectiveEpilogueBwdGQAISA_fSD_Li256ELb0ELb1EEENS1_19SingleTileSchedulerILb0ELb0ELb0ELi128EEEEEEEEEvNT_6ParamsE$_ZN4cute5tupleIJiEEC2ERKi,($_ZN7cutlass13device_kernelIN5flash19enable_sm80_to_sm89INS1_16FlashAttnBwdSm80INS1_25CollectiveMainloopBwdSm80ILi2ELi2EN4cute5tupleIJNS5_1CILi128EEES8_NS7_ILi64EEEEEENS_10bfloat16_tEfNS_4arch4Sm80ELb0ELb1ELb1ELb0ELb1ELb0ELb0ELb0ELi2ELi4ELi4ELi4ELb0EEENS1_24CollectiveEpilogueBwdGQAISA_fSD_Li256ELb0ELb1EEENS1_19SingleTileSchedulerILb0ELb0ELb0ELi128EEEEEEEEEvNT_6ParamsE$_ZN4cute5tupleIJiNS_1CILi0EEEEEC2ERKiRKS2_ - $_ZN7cutlass13device_kernelIN5flash19enable_sm80_to_sm89INS1_16FlashAttnBwdSm80INS1_25CollectiveMainloopBwdSm80ILi2ELi2EN4cute5tupleIJNS5_1CILi128EEES8_NS7_ILi64EEEEEENS_10bfloat16_tEfNS_4arch4Sm80ELb0ELb1ELb1ELb0ELb1ELb0ELb0ELb0ELi2ELi4ELi4ELi4ELb0EEENS1_24CollectiveEpilogueBwdGQAISA_fSD_Li256ELb0ELb1EEENS1_19SingleTileSchedulerILb0ELb0ELb0ELi128EEEEEEEEEvNT_6ParamsE$_ZN4cute5tupleIJiEEC2ERKi)
$_ZN7cutlass13device_kernelIN5flash19enable_sm80_to_sm89INS1_16FlashAttnBwdSm80INS1_25CollectiveMainloopBwdSm80ILi2ELi2EN4cute5tupleIJNS5_1CILi128EEES8_NS7_ILi64EEEEEENS_10bfloat16_tEfNS_4arch4Sm80ELb0ELb1ELb1ELb0ELb1ELb0ELb0ELb0ELi2ELi4ELi4ELi4ELb0EEENS1_24CollectiveEpilogueBwdGQAISA_fSD_Li256ELb0ELb1EEENS1_19SingleTileSchedulerILb0ELb0ELb0ELi128EEEEEEEEEvNT_6ParamsE$_ZN4cute5tupleIJiEEC2ERKi:
[----:B------:R-:W-:Y:S02]  /*a9b0*/  MOV R6, 0xa9d0 ;  /* 0x0000a9d000067802 */ /* 0x000fe40000000f00 */
[----:B------:R-:W-:Y:S05]  /*a9c0*/  CALL.REL.NOINC `($_ZN7cutlass13device_kernelIN5flash19enable_sm80_to_sm89INS1_16FlashAttnBwdSm80INS1_25CollectiveMainloopBwdSm80ILi2ELi2EN4cute5tupleIJNS5_1CILi128EEES8_NS7_ILi64EEEEEENS_10bfloat16_tEfNS_4arch4Sm80ELb0ELb1ELb1ELb0ELb1ELb0ELb0ELb0ELi2ELi4ELi4ELi4ELb0EEENS1_24CollectiveEpilogueBwdGQAISA_fSD_Li256ELb0ELb1EEENS1_19SingleTileSchedulerILb0ELb0ELb0ELi128EEEEEEEEEvNT_6ParamsE$_ZN4cute3eso3ESOILb0ELb1EJiEEC2ERKi) ;  /* 0xffffc45000007944 */ /* 0x000fea0003c3ffff */
[----:B------:R-:W-:-:S04]  /*a9d0*/  MOV R11, 0x0 ;  /* 0x00000000000b7802 */ /* 0x000fc80000000f00 */
[----:B------:R-:W-:Y:S05]  /*a9e0*/  RET.REL.NODEC R10 `(_ZN7cutlass13device_kernelIN5flash19enable_sm80_to_sm89INS1_16FlashAttnBwdSm80INS1_25CollectiveMainloopBwdSm80ILi2ELi2EN4cute5tupleIJNS5_1CILi128EEES8_NS7_ILi64EEEEEENS_10bfloat16_tEfNS_4arch4Sm80ELb0ELb1ELb1ELb0ELb1ELb0ELb0ELb0ELi2ELi4ELi4ELi4ELb0EEENS1_24CollectiveEpilogueBwdGQAISA_fSD_Li256ELb0ELb1EEENS1_19SingleTileSchedulerILb0ELb0ELb0ELi128EEEEEEEEEvNT_6ParamsE) ;  /* 0xffff56100a007950 */ /* 0x000fea0003c3ffff */
        .type           $_ZN7cutlass13device_kernelIN5flash19enable_sm80_to_sm89INS1_16FlashAttnBwdSm80INS1_25CollectiveMainloopBwdSm80ILi2ELi2EN4cute5tupleIJNS5_1CILi128EEES8_NS7_ILi64EEEEEENS_10bfloat16_tEfNS_4arch4Sm80ELb0ELb1ELb1ELb0ELb1ELb0ELb0ELb0ELi2ELi4ELi4ELi4ELb0EEENS1_24CollectiveEpilogueBwdGQAISA_fSD_Li256ELb0ELb1EEENS1_19SingleTileSchedulerILb0ELb0ELb0ELi128EEEEEEEEEvNT_6ParamsE$_ZN4cute5tupleIJiNS_1CILi0EEEEEC2ERKiRKS2_,@function
        .size           $_ZN7cutlass13device_kernelIN5flash19enable_sm80_to_sm89INS1_16FlashAttnBwdSm80INS1_25CollectiveMainloopBwdSm80ILi2ELi2EN4cute5tupleIJNS5_1CILi128EEES8_NS7_ILi64EEEEEENS_10bfloat16_tEfNS_4arch4Sm80ELb0ELb1ELb1ELb0ELb1ELb0ELb0ELb0ELi2ELi4ELi4ELi4ELb0EEENS1_24CollectiveEpilogueBwdGQAISA_fSD_Li256ELb0ELb1EEENS1_19SingleTileSchedulerILb0ELb0ELb0ELi128EEEEEEEEEvNT_6ParamsE$_ZN4cute5tupleIJiNS_1CILi0EEEEEC2ERKiRKS2_,($_ZN7cutlass13device_kernelIN5flash19enable_sm80_to_sm89INS1_16FlashAttnBwdSm80INS1_25CollectiveMainloopBwdSm80ILi2ELi2EN4cute5tupleIJNS5_1CILi128EEES8_NS7_ILi64EEEEEENS_10bfloat16_tEfNS_4arch4Sm80ELb0ELb1ELb1ELb0ELb1ELb0ELb0ELb0ELi2ELi4ELi4ELi4ELb0EEENS1_24CollectiveEpilogueBwdGQAISA_fSD_Li256ELb0ELb1EEENS1_19SingleTileSchedulerILb0ELb0ELb0ELi128EEEEEEEEEvNT_6ParamsE$_ZN4cute5tupleIJiiEEC2ERKiS3_ - $_ZN7cutlass13device_kernelIN5flash19enable_sm80_to_sm89INS1_16FlashAttnBwdSm80INS1_25CollectiveMainloopBwdSm80ILi2ELi2EN4cute5tupleIJNS5_1CILi128EEES8_NS7_ILi64EEEEEENS_10bfloat16_tEfNS_4arch4Sm80ELb0ELb1ELb1ELb0ELb1ELb0ELb0ELb0ELi2ELi4ELi4ELi4ELb0EEENS1_24CollectiveEpilogueBwdGQAISA_fSD_Li256ELb0ELb1EEENS1_19SingleTileSchedulerILb0ELb0ELb0ELi128EEEEEEEEEvNT_6ParamsE$_ZN4cute5tupleIJiNS_1CILi0EEEEEC2ERKiRKS2_)
$_ZN7cutlass13device_kernelIN5flash19enable_sm80_to_sm89INS1_16FlashAttnBwdSm80INS1_25CollectiveMainloopBwdSm80ILi2ELi2EN4cute5tupleIJNS5_1CILi128EEES8_NS7_ILi64EEEEEENS_10bfloat16_tEfNS_4arch4Sm80ELb0ELb1ELb1ELb0ELb1ELb0ELb0ELb0ELi2ELi4ELi4ELi4ELb0EEENS1_24CollectiveEpilogueBwdGQAISA_fSD_Li256ELb0ELb1EEENS1_19SingleTileSchedulerILb0ELb0ELb0ELi128EEEEEEEEEvNT_6ParamsE$_ZN4cute5tupleIJiNS_1CILi0EEEEEC2ERKiRKS2_:
[----:B------:R-:W-:Y:S02]  /*a9f0*/  MOV R6, 0xaa10 ;  /* 0x0000aa1000067802 */ /* 0x000fe40000000f00 */
[----:B------:R-:W-:Y:S05]  /*aa00*/  CALL.REL.NOINC `($_ZN7cutlass13device_kernelIN5flash19enable_sm80_to_sm89INS1_16FlashAttnBwdSm80INS1_25CollectiveMainloopBwdSm80ILi2ELi2EN4cute5tupleIJNS5_1CILi128EEES8_NS7_ILi64EEEEEENS_10bfloat16_tEfNS_4arch4Sm80ELb0ELb1ELb1ELb0ELb1ELb0ELb0ELb0ELi2ELi4ELi4ELi4ELb0EEENS1_24CollectiveEpilogueBwdGQAISA_fSD_Li256ELb0ELb1EEENS1_19SingleTileSchedulerILb0ELb0ELb0ELi128EEEEEEEEEvNT_6ParamsE$_ZN4cute3eso3ESOILb0ELb1EJiNS_1CILi0EEEEEC2ERKiRKS3_) ;  /* 0xffffc46000007944 */ /* 0x000fea0003c3ffff */
[----:B------:R-:W-:-:S04]  /*aa10*/  MOV R9, 0x0 ;  /* 0x0000000000097802 */ /* 0x000fc80000000f00 */
[----:B------:R-:W-:Y:S05]  /*aa20*/  RET.REL.NODEC R8 `(_ZN7cutlass13device_kernelIN5flash19enable_sm80_to_sm89INS1_16FlashAttnBwdSm80INS1_25CollectiveMainloopBwdSm80ILi2ELi2EN4cute5tupleIJNS5_1CILi128EEES8_NS7_ILi64EEEEEENS_10bfloat16_tEfNS_4arch4Sm80ELb0ELb1ELb1ELb0ELb1ELb0ELb0ELb0ELi2ELi4ELi4ELi4ELb0EEENS1_24CollectiveEpilogueBwdGQAISA_fSD_Li256ELb0ELb1EEENS1_19SingleTileSchedulerILb0ELb0ELb0ELi128EEEEEEEEEvNT_6ParamsE) ;  /* 0xffff55d008007950 */ /* 0x000fea0003c3ffff */
        .type           $_ZN7cutlass13device_kernelIN5flash19enable_sm80_to_sm89INS1_16FlashAttnBwdSm80INS1_25CollectiveMainloopBwdSm80ILi2ELi2EN4cute5tupleIJNS5_1CILi128EEES8_NS7_ILi64EEEEEENS_10bfloat16_tEfNS_4arch4Sm80ELb0ELb1ELb1ELb0ELb1ELb0ELb0ELb0ELi2ELi4ELi4ELi4ELb0EEENS1_24CollectiveEpilogueBwdGQAISA_fSD_Li256ELb0ELb1EEENS1_19SingleTileSchedulerILb0ELb0ELb0ELi128EEEEEEEEEvNT_6ParamsE$_ZN4cute5tupleIJiiEEC2ERKiS3_,@function
        .size           $_ZN7cutlass13device_kernelIN5flash19enable_sm80_to_sm89INS1_16FlashAttnBwdSm80INS1_25CollectiveMainloopBwdSm80ILi2ELi2EN4cute5tupleIJNS5_1CILi128EEES8_NS7_ILi64EEEEEENS_10bfloat16_tEfNS_4arch4Sm80ELb0ELb1ELb1ELb0ELb1ELb0ELb0ELb0ELi2ELi4ELi4ELi4ELb0EEENS1_24CollectiveEpilogueBwdGQAISA_fSD_Li256ELb0ELb1EEENS1_19SingleTileSchedulerILb0ELb0ELb0ELi128EEEEEEEEEvNT_6ParamsE$_ZN4cute5tupleIJiiEEC2ERKiS3_,($_ZN7cutlass13device_kernelIN5flash19enable_sm80_to_sm89INS1_16FlashAttnBwdSm80INS1_25CollectiveMainloopBwdSm80ILi2ELi2EN4cute5tupleIJNS5_1CILi128EEES8_NS7_ILi64EEEEEENS_10bfloat16_tEfNS_4arch4Sm80ELb0ELb1ELb1ELb0ELb1ELb0ELb0ELb0ELi2ELi4ELi4ELi4ELb0EEENS1_24CollectiveEpilogueBwdGQAISA_fSD_Li256ELb0ELb1EEENS1_19SingleTileSchedulerILb0ELb0ELb0ELi128EEEEEEEEEvNT_6ParamsE$_ZN4cute8gmem_ptrIPKN7cutlass10bfloat16_tEECI1NS_12iter_adaptorIS4_S5_EEES4_ - $_ZN7cutlass13device_kernelIN5flash19enable_sm80_to_sm89INS1_16FlashAttnBwdSm80INS1_25CollectiveMainloopBwdSm80ILi2ELi2EN4cute5tupleIJNS5_1CILi128EEES8_NS7_ILi64EEEEEENS_10bfloat16_tEfNS_4arch4Sm80ELb0ELb1ELb1ELb0ELb1ELb0ELb0ELb0ELi2ELi4ELi4ELi4ELb0EEENS1_24CollectiveEpilogueBwdGQAISA_fSD_Li256ELb0ELb1EEENS1_19SingleTileSchedulerILb0ELb0ELb0ELi128EEEEEEEEEvNT_6ParamsE$_ZN4cute5tupleIJiiEEC2ERKiS3_)
$_ZN7cutlass13device_kernelIN5flash19enable_sm80_to_sm89INS1_16FlashAttnBwdSm80INS1_25CollectiveMainloopBwdSm80ILi2ELi2EN4cute5tupleIJNS5_1CILi128EEES8_NS7_ILi64EEEEEENS_10bfloat16_tEfNS_4arch4Sm80ELb0ELb1ELb1ELb0ELb1ELb0ELb0ELb0ELi2ELi4ELi4ELi4ELb0EEENS1_24CollectiveEpilogueBwdGQAISA_fSD_Li256ELb0ELb1EEENS1_19SingleTileSchedulerILb0ELb0ELb0ELi128EEEEEEEEEvNT_6ParamsE$_ZN4cute5tupleIJiiEEC2ERKiS3_:
[----:B------:R-:W-:Y:S02]  /*aa30*/  MOV R8, 0xaa50 ;  /* 0x0000aa5000087802 */ /* 0x000fe40000000f00 */
[----:B------:R-:W-:Y:S05]  /*aa40*/  CALL.REL.NOINC `($_ZN7cutlass13device_kernelIN5flash19enable_sm80_to_sm89INS1_16FlashAttnBwdSm80INS1_25CollectiveMainloopBwdSm80ILi2ELi2EN4cute5tupleIJNS5_1CILi128EEES8_NS7_ILi64EEEEEENS_10bfloat16_tEfNS_4arch4Sm80ELb0ELb1ELb1ELb0ELb1ELb0ELb0ELb0ELi2ELi4ELi4ELi4ELb0EEENS1_24CollectiveEpilogueBwdGQAISA_fSD_Li256ELb0ELb1EEENS1_19SingleTileSchedulerILb0ELb0ELb0ELi128EEEEEEEEEvNT_6ParamsE$_ZN4cute3eso3ESOILb0ELb0EJiiEEC2ERKiS4_) ;  /* 0xffffbc9000007944 */ /* 0x000fea0003c3ffff */
[----:B-1----:R-:W-:Y:S02]  /*aa50*/  MOV R2, R6 ;  /* 0x0000000600027202 */ /* 0x002fe40000000f00 */
[----:B------:R-:W-:-:S04]  /*aa60*/  MOV R3, 0x0 ;  /* 0x0000000000037802 */ /* 0x000fc80000000f00 */
[----:B------:R-:W-:Y:S05]  /*aa70*/  RET.REL.NODEC R2 `(_ZN7cutlass13device_kernelIN5flash19enable_sm80_to_sm89INS1_16FlashAttnBwdSm80INS1_25CollectiveMainloopBwdSm80ILi2ELi2EN4cute5tupleIJNS5_1CILi128EEES8_NS7_ILi64EEEEEENS_10bfloat16_tEfNS_4arch4Sm80ELb0ELb1ELb1ELb0ELb1ELb0ELb0ELb0ELi2ELi4ELi4ELi4ELb0EEENS1_24CollectiveEpilogueBwdGQAISA_fSD_Li256ELb0ELb1EEENS1_19SingleTileSchedulerILb0ELb0ELb0ELi128EEEEEEEEEvNT_6ParamsE) ;  /* 0xffff558002007950 */ /* 0x000fea0003c3ffff */
        .type           $_ZN7cutlass13device_kernelIN5flash19enable_sm80_to_sm89INS1_16FlashAttnBwdSm80INS1_25CollectiveMainloopBwdSm80ILi2ELi2EN4cute5tupleIJNS5_1CILi128EEES8_NS7_ILi64EEEEEENS_10bfloat16_tEfNS_4arch4Sm80ELb0ELb1ELb1ELb0ELb1ELb0ELb0ELb0ELi2ELi4ELi4ELi4ELb0EEENS1_24CollectiveEpilogueBwdGQAISA_fSD_Li256ELb0ELb1EEENS1_19SingleTileSchedulerILb0ELb0ELb0ELi128EEEEEEEEEvNT_6ParamsE$_ZN4cute8gmem_ptrIPKN7cutlass10bfloat16_tEECI1NS_12iter_adaptorIS4_S5_EEES4_,@function
        .size           $_ZN7cutlass13device_kernelIN5flash19enable_sm80_to_sm89INS1_16FlashAttnBwdSm80INS1_25CollectiveMainloopBwdSm80ILi2ELi2EN4cute5tupleIJNS5_1CILi128EEES8_NS7_ILi64EEEEEENS_10bfloat16_tEfNS_4arch4Sm80ELb0ELb1ELb1ELb0ELb1ELb0ELb0ELb0ELi2ELi4ELi4ELi4ELb0EEENS1_24CollectiveEpilogueBwdGQAISA_fSD_Li256ELb0ELb1EEENS1_19SingleTileSchedulerILb0ELb0ELb0ELi128EEEEEEEEEvNT_6ParamsE$_ZN4cute8gmem_ptrIPKN7cutlass10bfloat16_tEECI1NS_12iter_adaptorIS4_S5_EEES4_,($_ZN7cutlass13device_kernelIN5flash19enable_sm80_to_sm89INS1_16FlashAttnBwdSm80INS1_25CollectiveMainloopBwdSm80ILi2ELi2EN4cute5tupleIJNS5_1CILi128EEES8_NS7_ILi64EEEEEENS_10bfloat16_tEfNS_4arch4Sm80ELb0ELb1ELb1ELb0ELb1ELb0ELb0ELb0ELi2ELi4ELi4ELi4ELb0EEENS1_24CollectiveEpilogueBwdGQAISA_fSD_Li256ELb0ELb1EEENS1_19SingleTileSchedulerILb0ELb0ELb0ELi128EEEEEEEEEvNT_6ParamsE$_ZN4cute8gmem_ptrIPKN7cutlass9uint128_tEECI1NS_12iter_adaptorIS4_S5_EEES4_ - $_ZN7cutlass13device_kernelIN5flash19enable_sm80_to_sm89INS1_16FlashAttnBwdSm80INS1_25CollectiveMainloopBwdSm80ILi2ELi2EN4cute5tupleIJNS5_1CILi128EEES8_NS7_ILi64EEEEEENS_10bfloat16_tEfNS_4arch4Sm80ELb0ELb1ELb1ELb0ELb1ELb0ELb0ELb0ELi2ELi4ELi4ELi4ELb0EEENS1_24CollectiveEpilogueBwdGQAISA_fSD_Li256ELb0ELb1EEENS1_19SingleTileSchedulerILb0ELb0ELb0ELi128EEEEEEEEEvNT_6ParamsE$_ZN4cute8gmem_ptrIPKN7cutlass10bfloat16_tEECI1NS_12iter_adaptorIS4_S5_EEES4_)
$_ZN7cutlass13device_kernelIN5flash19enable_sm80_to_sm89INS1_16FlashAttnBwdSm80INS1_25CollectiveMainloopBwdSm80ILi2ELi2EN4cute5tupleIJNS5_1CILi128EEES8_NS7_ILi64EEEEEENS_10bfloat16_tEfNS_4arch4Sm80ELb0ELb1ELb1ELb0ELb1ELb0ELb0ELb0ELi2ELi4ELi4ELi4ELb0EEENS1_24CollectiveEpilogueBwdGQAISA_fSD_Li256ELb0ELb1EEENS1_19SingleTileSchedulerILb0ELb0ELb0ELi128EEEEEEEEEvNT_6ParamsE$_ZN4cute8gmem_ptrIPKN7cutlass10bfloat16_tEECI1NS_12iter_adaptorIS4_S5_EEES4_:
[----:B------:R-:W-:Y:S02]  /*aa80*/  MOV R10, 0xaaa0 ;  /* 0x0000aaa0000a7802 */ /* 0x000fe40000000f00 */
[----:B------:R-:W-:Y:S05]  /*aa90*/  CALL.REL.NOINC `($_ZN7cutlass13device_kernelIN5flash19enable_sm80_to_sm89INS1_16FlashAttnBwdSm80INS1_25CollectiveMainloopBwdSm80ILi2ELi2EN4cute5tupleIJNS5_1CILi128EEES8_NS7_ILi64EEEEEENS_10bfloat16_tEfNS_4arch4Sm80ELb0ELb1ELb1ELb0ELb1ELb0ELb0ELb0ELi2ELi4ELi4ELi4ELb0EEENS1_24CollectiveEpilogueBwdGQAISA_fSD_Li256ELb0ELb1EEENS1_19SingleTileSchedulerILb0ELb0ELb0ELi128EEEEEEEEEvNT_6ParamsE$_ZN4cute12iter_adaptorIPKN7cutlass10bfloat16_tENS_8gmem_ptrIS4_EEEC2ES4_) ;  /* 0xffffab3000007944 */ /* 0x000fea0003c3ffff */
[----:B------:R-:W-:Y:S02]  /*aaa0*/  MOV R4, R6 ;  /* 0x0000000600047202 */ /* 0x000fe40000000f00 */
[----:B-1----:R-:W-:-:S04]  /*aab0*/  MOV R5, 0x0 ;  /* 0x0000000000057802 */ /* 0x002fc80000000f00 */
[----:B------:R-:W-:Y:S05]  /*aac0*/  RET.REL.NODEC R4 `(_ZN7cutlass13device_kernelIN5flash19enable_sm80_to_sm89INS1_16FlashAttnBwdSm80INS1_25CollectiveMainloopBwdSm80ILi2ELi2EN4cute5tupleIJNS5_1CILi128EEES8_NS7_ILi64EEEEEENS_10bfloat16_tEfNS_4arch4Sm80ELb0ELb1ELb1ELb0ELb1ELb0ELb0ELb0ELi2ELi4ELi4ELi4ELb0EEENS1_24CollectiveEpilogueBwdGQAISA_fSD_Li256ELb0ELb1EEENS1_19SingleTileSchedulerILb0ELb0ELb0ELi128EEEEEEEEEvNT_6ParamsE) ;  /* 0xffff553004007950 */ /* 0x000fea0003c3ffff */
        .type           $_ZN7cutlass13device_kernelIN5flash19enable_sm80_to_sm89INS1_16FlashAttnBwdSm80INS1_25CollectiveMainloopBwdSm80ILi2ELi2EN4cute5tupleIJNS5_1CILi128EEES8_NS7_ILi64EEEEEENS_10bfloat16_tEfNS_4arch4Sm80ELb0ELb1ELb1ELb0ELb1ELb0ELb0ELb0ELi2ELi4ELi4ELi4ELb0EEENS1_24CollectiveEpilogueBwdGQAISA_fSD_Li256ELb0ELb1EEENS1_19SingleTileSchedulerILb0ELb0ELb0ELi128EEEEEEEEEvNT_6ParamsE$_ZN4cute8gmem_ptrIPKN7cutlass9uint128_tEECI1NS_12iter_adaptorIS4_S5_EEES4_,@function
        .size           $_ZN7cutlass13device_kernelIN5flash19enable_sm80_to_sm89INS1_16FlashAttnBwdSm80INS1_25CollectiveMainloopBwdSm80ILi2ELi2EN4cute5tupleIJNS5_1CILi128EEES8_NS7_ILi64EEEEEENS_10bfloat16_tEfNS_4arch4Sm80ELb0ELb1ELb1ELb0ELb1ELb0ELb0ELb0ELi2ELi4ELi4ELi4ELb0EEENS1_24CollectiveEpilogueBwdGQAISA_fSD_Li256ELb0ELb1EEENS1_19SingleTileSchedulerILb0ELb0ELb0ELi128EEEEEEEEEvNT_6ParamsE$_ZN4cute8gmem_ptrIPKN7cutlass9uint128_tEECI1NS_12iter_adaptorIS4_S5_EEES4_,($_ZN7cutlass13device_kernelIN5flash19enable_sm80_to_sm89INS1_16FlashAttnBwdSm80INS1_25CollectiveMainloopBwdSm80ILi2ELi2EN4cute5tupleIJNS5_1CILi128EEES8_NS7_ILi64EEEEEENS_10bfloat16_tEfNS_4arch4Sm80ELb0ELb1ELb1ELb0ELb1ELb0ELb0ELb0ELi2ELi4ELi4ELi4ELb0EEENS1_24CollectiveEpilogueBwdGQAISA_fSD_Li256ELb0ELb1EEENS1_19SingleTileSchedulerILb0ELb0ELb0ELi128EEEEEEEEEvNT_6ParamsE$_ZN4cute8gmem_ptrIPKfECI1NS_12iter_adaptorIS2_S3_EEES2_ - $_ZN7cutlass13device_kernelIN5flash19enable_sm80_to_sm89INS1_16FlashAttnBwdSm80INS1_25CollectiveMainloopBwdSm80ILi2ELi2EN4cute5tupleIJNS5_1CILi128EEES8_NS7_ILi64EEEEEENS_10bfloat16_tEfNS_4arch4Sm80ELb0ELb1ELb1ELb0ELb1ELb0ELb0ELb0ELi2ELi4ELi4ELi4ELb0EEENS1_24CollectiveEpilogueBwdGQAISA_fSD_Li256ELb0ELb1EEENS1_19SingleTileSchedulerILb0ELb0ELb0ELi128EEEEEEEEEvNT_6ParamsE$_ZN4cute8gmem_ptrIPKN7cutlass9uint128_tEECI1NS_12iter_adaptorIS4_S5_EEES4_)
$_ZN7cutlass13device_kernelIN5flash19enable_sm80_to_sm89INS1_16FlashAttnBwdSm80INS1_25CollectiveMainloopBwdSm80ILi2ELi2EN4cute5tupleIJNS5_1CILi128EEES8_NS7_ILi64EEEEEENS_10bfloat16_tEfNS_4arch4Sm80ELb0ELb1ELb1ELb0ELb1ELb0ELb0ELb0ELi2ELi4ELi4ELi4ELb0EEENS1_24CollectiveEpilogueBwdGQAISA_fSD_Li256ELb0ELb1EEENS1_19SingleTileSchedulerILb0ELb0ELb0ELi128EEEEEEEEEvNT_6ParamsE$_ZN4cute8gmem_ptrIPKN7cutlass9uint128_tEECI1NS_12iter_adaptorIS4_S5_EEES4_:
[----:B------:R-:W-:Y:S02]  /*aad0*/  MOV R80, 0xaaf0 ;  /* 0x0000aaf000507802 */ /* 0x000fe40000000f00 */
[----:B------:R-:W-:Y:S05]  /*aae0*/  CALL.REL.NOINC `($_ZN7cutlass13device_kernelIN5flash19enable_sm80_to_sm89INS1_16FlashAttnBwdSm80INS1_25CollectiveMainloopBwdSm80ILi2ELi2EN4cute5tupleIJNS5_1CILi128EEES8_NS7_ILi64EEEEEENS_10bfloat16_tEfNS_4arch4Sm80ELb0ELb1ELb1ELb0ELb1ELb0ELb0ELb0ELi2ELi4ELi4ELi4ELb0EEENS1_24CollectiveEpilogueBwdGQAISA_fSD_Li256ELb0ELb1EEENS1_19SingleTileSchedulerILb0ELb0ELb0ELi128EEEEEEEEEvNT_6ParamsE$_ZN4cute12iter_adaptorIPKN7cutlass9uint128_tENS_8gmem_ptrIS4_EEEC2ES4_) ;  /* 0xffffab4000007944 */ /* 0x000fea0003c3ffff */
[----:B------:R-:W-:-:S04]  /*aaf0*/  MOV R11, 0x0 ;  /* 0x00000000000b7802 */ /* 0x000fc80000000f00 */
[----:B------:R-:W-:Y:S05]  /*ab00*/  RET.REL.NODEC R10 `(_ZN7cutlass13device_kernelIN5flash19enable_sm80_to_sm89INS1_16FlashAttnBwdSm80INS1_25CollectiveMainloopBwdSm80ILi2ELi2EN4cute5tupleIJNS5_1CILi128EEES8_NS7_ILi64EEEEEENS_10bfloat16_tEfNS_4arch4Sm80ELb0ELb1ELb1ELb0ELb1ELb0ELb0ELb0ELi2ELi4ELi4ELi4ELb0EEENS1_24CollectiveEpilogueBwdGQAISA_fSD_Li256ELb0ELb1EEENS1_19SingleTileSchedulerILb0ELb0ELb0ELi128EEEEEEEEEvNT_6ParamsE) ;  /* 0xffff54f00a007950 */ /* 0x000fea0003c3ffff */
        .type           $_ZN7cutlass13device_kernelIN5flash19enable_sm80_to_sm89INS1_16FlashAttnBwdSm80INS1_25CollectiveMainloopBwdSm80ILi2ELi2EN4cute5tupleIJNS5_1CILi128EEES8_NS7_ILi64EEEEEENS_10bfloat16_tEfNS_4arch4Sm80ELb0ELb1ELb1ELb0ELb1ELb0ELb0ELb0ELi2ELi4ELi4ELi4ELb0EEENS1_24CollectiveEpilogueBwdGQAISA_fSD_Li256ELb0ELb1EEENS1_19SingleTileSchedulerILb0ELb0ELb0ELi128EEEEEEEEEvNT_6ParamsE$_ZN4cute8gmem_ptrIPKfECI1NS_12iter_adaptorIS2_S3_EEES2_,@function
        .size           $_ZN7cutlass13device_kernelIN5flash19enable_sm80_to_sm89INS1_16FlashAttnBwdSm80INS1_25CollectiveMainloopBwdSm80ILi2ELi2EN4cute5tupleIJNS5_1CILi128EEES8_NS7_ILi64EEEEEENS_10bfloat16_tEfNS_4arch4Sm80ELb0ELb1ELb1ELb0ELb1ELb0ELb0ELb0ELi2ELi4ELi4ELi4ELb0EEENS1_24CollectiveEpilogueBwdGQAISA_fSD_Li256ELb0ELb1EEENS1_19SingleTileSchedulerILb0ELb0ELb0ELi128EEEEEEEEEvNT_6ParamsE$_ZN4cute8gmem_ptrIPKfECI1NS_12iter_adaptorIS2_S3_EEES2_,($_ZN7cutlass13device_kernelIN5flash19enable_sm80_to_sm89INS1_16FlashAttnBwdSm80INS1_25CollectiveMainloopBwdSm80ILi2ELi2EN4cute5tupleIJNS5_1CILi128EEES8_NS7_ILi64EEEEEENS_10bfloat16_tEfNS_4arch4Sm80ELb0ELb1ELb1ELb0ELb1ELb0ELb0ELb0ELi2ELi4ELi4ELi4ELb0EEENS1_24CollectiveEpilogueBwdGQAISA_fSD_Li256ELb0ELb1EEENS1_19SingleTileSchedulerILb0ELb0ELb0ELi128EEEEEEEEEvNT_6ParamsE$_ZN4cute8gmem_ptrIPfECI1NS_12iter_adaptorIS1_S2_EEES1_ - $_ZN7cutlass13device_kernelIN5flash19enable_sm80_to_sm89INS1_16FlashAttnBwdSm80INS1_25CollectiveMainloopBwdSm80ILi2ELi2EN4cute5tupleIJNS5_1CILi128EEES8_NS7_ILi64EEEEEENS_10bfloat16_tEfNS_4arch4Sm80ELb0ELb1ELb1ELb0ELb1ELb0ELb0ELb0ELi2ELi4ELi4ELi4ELb0EEENS1_24CollectiveEpilogueBwdGQAISA_fSD_Li256ELb0ELb1EEENS1_19SingleTileSchedulerILb0ELb0ELb0ELi128EEEEEEEEEvNT_6ParamsE$_ZN4cute8gmem_ptrIPKfECI1NS_12iter_adaptorIS2_S3_EEES2_)
$_ZN7cutlass13device_kernelIN5flash19enable_sm80_to_sm89INS1_16FlashAttnBwdSm80INS1_25CollectiveMainloopBwdSm80ILi2ELi2EN4cute5tupleIJNS5_1CILi128EEES8_NS7_ILi64EEEEEENS_10bfloat16_tEfNS_4arch4Sm80ELb0ELb1ELb1ELb0ELb1ELb0ELb0ELb0ELi2ELi4ELi4ELi4ELb0EEENS1_24CollectiveEpilogueBwdGQAISA_fSD_Li256ELb0ELb1EEENS1_19SingleTileSchedulerILb0ELb0ELb0ELi128EEEEEEEEEvNT_6ParamsE$_ZN4cute8gmem_ptrIPKfECI1NS_12iter_adaptorIS2_S3_EEES2_:
[----:B------:R-:W-:Y:S02]  /*ab10*/  MOV R16, 0xab30 ;  /* 0x0000ab3000107802 */ /* 0x000fe40000000f00 */
[----:B------:R-:W-:Y:S05]  /*ab20*/  CALL.REL.NOINC `($_ZN7cutlass13device_kernelIN5flash19enable_sm80_to_sm89INS1_16FlashAttnBwdSm80INS1_25CollectiveMainloopBwdSm80ILi2ELi2EN4cute5tupleIJNS5_1CILi128EEES8_NS7_ILi64EEEEEENS_10bfloat16_tEfNS_4arch4Sm80ELb0ELb1ELb1ELb0ELb1ELb0ELb0ELb0ELi2ELi4ELi4ELi4ELb0EEENS1_24CollectiveEpilogueBwdGQAISA_fSD_Li256ELb0ELb1EEENS1_19SingleTileSchedulerILb0ELb0ELb0ELi128EEEEEEEEEvNT_6ParamsE$_ZN4cute12iter_adaptorIPKfNS_8gmem_ptrIS2_EEEC2ES2_) ;  /* 0xffffab4000007944 */ /* 0x000fea0003c3ffff */
[----:B------:R-:W-:-:S04]  /*ab30*/  MOV R11, 0x0 ;  /* 0x00000000000b7802 */ /* 0x000fc80000000f00 */
[----:B------:R-:W-:Y:S05]  /*ab40*/  RET.REL.NODEC R10 `(_ZN7cutlass13device_kernelIN5flash19enable_sm80_to_sm89INS1_16FlashAttnBwdSm80INS1_25CollectiveMainloopBwdSm80ILi2ELi2EN4cute5tupleIJNS5_1CILi128EEES8_NS7_ILi64EEEEEENS_10bfloat16_tEfNS_4arch4Sm80ELb0ELb1ELb1ELb0ELb1ELb0ELb0ELb0ELi2ELi4ELi4ELi4ELb0EEENS1_24CollectiveEpilogueBwdGQAISA_fSD_Li256ELb0ELb1EEENS1_19SingleTileSchedulerILb0ELb0ELb0ELi128EEEEEEEEEvNT_6ParamsE) ;  /* 0xffff54b00a007950 */ /* 0x000fea0003c3ffff */
        .type           $_ZN7cutlass13device_kernelIN5flash19enable_sm80_to_sm89INS1_16FlashAttnBwdSm80INS1_25CollectiveMainloopBwdSm80ILi2ELi2EN4cute5tupleIJNS5_1CILi128EEES8_NS7_ILi64EEEEEENS_10bfloat16_tEfNS_4arch4Sm80ELb0ELb1ELb1ELb0ELb1ELb0ELb0ELb0ELi2ELi4ELi4ELi4ELb0EEENS1_24CollectiveEpilogueBwdGQAISA_fSD_Li256ELb0ELb1EEENS1_19SingleTileSchedulerILb0ELb0ELb0ELi128EEEEEEEEEvNT_6ParamsE$_ZN4cute8gmem_ptrIPfECI1NS_12iter_adaptorIS1_S2_EEES1_,@function
        .size           $_ZN7cutlass13device_kernelIN5flash19enable_sm80_to_sm89INS1_16FlashAttnBwdSm80INS1_25CollectiveMainloopBwdSm80ILi2ELi2EN4cute5tupleIJNS5_1CILi128EEES8_NS7_ILi64EEEEEENS_10bfloat16_tEfNS_4arch4Sm80ELb0ELb1ELb1ELb0ELb1ELb0ELb0ELb0ELi2ELi4ELi4ELi4ELb0EEENS1_24CollectiveEpilogueBwdGQAISA_fSD_Li256ELb0ELb1EEENS1_19SingleTileSchedulerILb0ELb0ELb0ELi128EEEEEEEEEvNT_6ParamsE$_ZN4cute8gmem_ptrIPfECI1NS_12iter_adaptorIS1_S2_EEES1_,($_ZN7cutlass13device_kernelIN5flash19enable_sm80_to_sm89INS1_16FlashAttnBwdSm80INS1_25CollectiveMainloopBwdSm80ILi2ELi2EN4cute5tupleIJNS5_1CILi128EEES8_NS7_ILi64EEEEEENS_10bfloat16_tEfNS_4arch4Sm80ELb0ELb1ELb1ELb0ELb1ELb0ELb0ELb0ELi2ELi4ELi4ELi4ELb0EEENS1_24CollectiveEpilogueBwdGQAISA_fSD_Li256ELb0ELb1EEENS1_19SingleTileSchedulerILb0ELb0ELb0ELi128EEEEEEEEEvNT_6ParamsE$_ZN4cute8smem_ptrIPN7cutlass10bfloat16_tEECI1NS_12iter_adaptorIS3_S4_EEES3_ - $_ZN7cutlass13device_kernelIN5flash19enable_sm80_to_sm89INS1_16FlashAttnBwdSm80INS1_25CollectiveMainloopBwdSm80ILi2ELi2EN4cute5tupleIJNS5_1CILi128EEES8_NS7_ILi64EEEEEENS_10bfloat16_tEfNS_4arch4Sm80ELb0ELb1ELb1ELb0ELb1ELb0ELb0ELb0ELi2ELi4ELi4ELi4ELb0EEENS1_24CollectiveEpilogueBwdGQAISA_fSD_Li256ELb0ELb1EEENS1_19SingleTileSchedulerILb0ELb0ELb0ELi128EEEEEEEEEvNT_6ParamsE$_ZN4cute8gmem_ptrIPfECI1NS_12iter_adaptorIS1_S2_EEES1_)
$_ZN7cutlass13device_kernelIN5flash19enable_sm80_to_sm89INS1_16FlashAttnBwdSm80INS1_25CollectiveMainloopBwdSm80ILi2ELi2EN4cute5tupleIJNS5_1CILi128EEES8_NS7_ILi64EEEEEENS_10bfloat16_tEfNS_4arch4Sm80ELb0ELb1ELb1ELb0ELb1ELb0ELb0ELb0ELi2ELi4ELi4ELi4ELb0EEENS1_24CollectiveEpilogueBwdGQAISA_fSD_Li256ELb0ELb1EEENS1_19SingleTileSchedulerILb0ELb0ELb0ELi128EEEEEEEEEvNT_6ParamsE$_ZN4cute8gmem_ptrIPfECI1NS_12iter_adaptorIS1_S2_EEES1_:
[----:B------:R-:W-:Y:S02]  /*ab50*/  MOV R4, 0xab70 ;  /* 0x0000ab7000047802 */ /* 0x000fe40000000f00 */
[----:B------:R-:W-:Y:S05]  /*ab60*/  CALL.REL.NOINC `($_ZN7cutlass13device_kernelIN5flash19enable_sm80_to_sm89INS1_16FlashAttnBwdSm80INS1_25CollectiveMainloopBwdSm80ILi2ELi2EN4cute5tupleIJNS5_1CILi128EEES8_NS7_ILi64EEEEEENS_10bfloat16_tEfNS_4arch4Sm80ELb0ELb1ELb1ELb0ELb1ELb0ELb0ELb0ELi2ELi4ELi4ELi4ELb0EEENS1_24CollectiveEpilogueBwdGQAISA_fSD_Li256ELb0ELb1EEENS1_19SingleTileSchedulerILb0ELb0ELb0ELi128EEEEEEEEEvNT_6ParamsE$_ZN4cute12iter_adaptorIPfNS_8gmem_ptrIS1_EEEC2ES1_) ;  /* 0xffffabc000007944 */ /* 0x000fea0003c3ffff */
[----:B------:R-:W-:-:S04]  /*ab70*/  MOV R9, 0x0 ;  /* 0x0000000000097802 */ /* 0x000fc80000000f00 */
[----:B------:R-:W-:Y:S05]  /*ab80*/  RET.REL.NODEC R8 `(_ZN7cutlass13device_kernelIN5flash19enable_sm80_to_sm89INS1_16FlashAttnBwdSm80INS1_25CollectiveMainloopBwdSm80ILi2ELi2EN4cute5tupleIJNS5_1CILi128EEES8_NS7_ILi64EEEEEENS_10bfloat16_tEfNS_4arch4Sm80ELb0ELb1ELb1ELb0ELb1ELb0ELb0ELb0ELi2ELi4ELi4ELi4ELb0EEENS1_24CollectiveEpilogueBwdGQAISA_fSD_Li256ELb0ELb1EEENS1_19SingleTileSchedulerILb0ELb0ELb0ELi128EEEEEEEEEvNT_6ParamsE) ;  /* 0xffff547008007950 */ /* 0x000fea0003c3ffff */
        .type           $_ZN7cutlass13device_kernelIN5flash19enable_sm80_to_sm89INS1_16FlashAttnBwdSm80INS1_25CollectiveMainloopBwdSm80ILi2ELi2EN4cute5tupleIJNS5_1CILi128EEES8_NS7_ILi64EEEEEENS_10bfloat16_tEfNS_4arch4Sm80ELb0ELb1ELb1ELb0ELb1ELb0ELb0ELb0ELi2ELi4ELi4ELi4ELb0EEENS1_24CollectiveEpilogueBwdGQAISA_fSD_Li256ELb0ELb1EEENS1_19SingleTileSchedulerILb0ELb0ELb0ELi128EEEEEEEEEvNT_6ParamsE$_ZN4cute8smem_ptrIPN7cutlass10bfloat16_tEECI1NS_12iter_adaptorIS3_S4_EEES3_,@function
        .size           $_ZN7cutlass13device_kernelIN5flash19enable_sm80_to_sm89INS1_16FlashAttnBwdSm80INS1_25CollectiveMainloopBwdSm80ILi2ELi2EN4cute5tupleIJNS5_1CILi128EEES8_NS7_ILi64EEEEEENS_10bfloat16_tEfNS_4arch4Sm80ELb0ELb1ELb1ELb0ELb1ELb0ELb0ELb0ELi2ELi4ELi4ELi4ELb0EEENS1_24CollectiveEpilogueBwdGQAISA_fSD_Li256ELb0ELb1EEENS1_19SingleTileSchedulerILb0ELb0ELb0ELi128EEEEEEEEEvNT_6ParamsE$_ZN4cute8smem_ptrIPN7cutlass10bfloat16_tEECI1NS_12iter_adaptorIS3_S4_EEES3_,($_ZN7cutlass13device_kernelIN5flash19enable_sm80_to_sm89INS1_16FlashAttnBwdSm80INS1_25CollectiveMainloopBwdSm80ILi2ELi2EN4cute5tupleIJNS5_1CILi128EEES8_NS7_ILi64EEEEEENS_10bfloat16_tEfNS_4arch4Sm80ELb0ELb1ELb1ELb0ELb1ELb0ELb0ELb0ELi2ELi4ELi4ELi4ELb0EEENS1_24CollectiveEpilogueBwdGQAISA_fSD_Li256ELb0ELb1EEENS1_19SingleTileSchedulerILb0ELb0ELb0ELi128EEEEEEEEEvNT_6ParamsE$_ZN4cute8smem_ptrIPN7cutlass9uint128_tEECI1NS_12iter_adaptorIS3_S4_EEES3_ - $_ZN7cutlass13device_kernelIN5flash19enable_sm80_to_sm89INS1_16FlashAttnBwdSm80INS1_25CollectiveMainloopBwdSm80ILi2ELi2EN4cute5tupleIJNS5_1CILi128EEES8_NS7_ILi64EEEEEENS_10bfloat16_tEfNS_4arch4Sm80ELb0ELb1ELb1ELb0ELb1ELb0ELb0ELb0ELi2ELi4ELi4ELi4ELb0EEENS1_24CollectiveEpilogueBwdGQAISA_fSD_Li256ELb0ELb1EEENS1_19SingleTileSchedulerILb0ELb0ELb0ELi128EEEEEEEEEvNT_6ParamsE$_ZN4cute8smem_ptrIPN7cutlass10bfloat16_tEECI1NS_12iter_adaptorIS3_S4_EEES3_)
$_ZN7cutlass13device_kernelIN5flash19enable_sm80_to_sm89INS1_16FlashAttnBwdSm80INS1_25CollectiveMainloopBwdSm80ILi2ELi2EN4cute5tupleIJNS5_1CILi128EEES8_NS7_ILi64EEEEEENS_10bfloat16_tEfNS_4arch4Sm80ELb0ELb1ELb1ELb0ELb1ELb0ELb0ELb0ELi2ELi4ELi4ELi4ELb0EEENS1_24CollectiveEpilogueBwdGQAISA_fSD_Li256ELb0ELb1EEENS1_19SingleTileSchedulerILb0ELb0ELb0ELi128EEEEEEEEEvNT_6ParamsE$_ZN4cute8smem_ptrIPN7cutlass10bfloat16_tEECI1NS_12iter_adaptorIS3_S4_EEES3_:
[----:B------:R-:W-:Y:S02]  /*ab90*/  MOV R10, 0xabb0 ;  /* 0x0000abb0000a7802 */ /* 0x000fe40000000f00 */
[----:B------:R-:W-:Y:S05]  /*aba0*/  CALL.REL.NOINC `($_ZN7cutlass13device_kernelIN5flash19enable_sm80_to_sm89INS1_16FlashAttnBwdSm80INS1_25CollectiveMainloopBwdSm80ILi2ELi2EN4cute5tupleIJNS5_1CILi128EEES8_NS7_ILi64EEEEEENS_10bfloat16_tEfNS_4arch4Sm80ELb0ELb1ELb1ELb0ELb1ELb0ELb0ELb0ELi2ELi4ELi4ELi4ELb0EEENS1_24CollectiveEpilogueBwdGQAISA_fSD_Li256ELb0ELb1EEENS1_19SingleTileSchedulerILb0ELb0ELb0ELi128EEEEEEEEEvNT_6ParamsE$_ZN4cute12iter_adaptorIPN7cutlass10bfloat16_tENS_8smem_ptrIS3_EEEC2ES3_) ;  /* 0xffffab0000007944 */ /* 0x000fea0003c3ffff */
[----:B------:R-:W-:-:S04]  /*abb0*/  MOV R9, 0x0 ;  /* 0x0000000000097802 */ /* 0x000fc80000000f00 */
[----:B------:R-:W-:Y:S05]  /*abc0*/  RET.REL.NODEC R8 `(_ZN7cutlass13device_kernelIN5flash19enable_sm80_to_sm89INS1_16FlashAttnBwdSm80INS1_25CollectiveMainloopBwdSm80ILi2ELi2EN4cute5tupleIJNS5_1CILi128EEES8_NS7_ILi64EEEEEENS_10bfloat16_tEfNS_4arch4Sm80ELb0ELb1ELb1ELb0ELb1ELb0ELb0ELb0ELi2ELi4ELi4ELi4ELb0EEENS1_24CollectiveEpilogueBwdGQAISA_fSD_Li256ELb0ELb1EEENS1_19SingleTileSchedulerILb0ELb0ELb0ELi128EEEEEEEEEvNT_6ParamsE) ;  /* 0xffff543008007950 */ /* 0x000fea0003c3ffff */
        .type           $_ZN7cutlass13device_kernelIN5flash19enable_sm80_to_sm89INS1_16FlashAttnBwdSm80INS1_25CollectiveMainloopBwdSm80ILi2ELi2EN4cute5tupleIJNS5_1CILi128EEES8_NS7_ILi64EEEEEENS_10bfloat16_tEfNS_4arch4Sm80ELb0ELb1ELb1ELb0ELb1ELb0ELb0ELb0ELi2ELi4ELi4ELi4ELb0EEENS1_24CollectiveEpilogueBwdGQAISA_fSD_Li256ELb0ELb1EEENS1_19SingleTileSchedulerILb0ELb0ELb0ELi128EEEEEEEEEvNT_6ParamsE$_ZN4cute8smem_ptrIPN7cutlass9uint128_tEECI1NS_12iter_adaptorIS3_S4_EEES3_,@function
        .size           $_ZN7cutlass13device_kernelIN5flash19enable_sm80_to_sm89INS1_16FlashAttnBwdSm80INS1_25CollectiveMainloopBwdSm80ILi2ELi2EN4cute5tupleIJNS5_1CILi128EEES8_NS7_ILi64EEEEEENS_10bfloat16_tEfNS_4arch4Sm80ELb0ELb1ELb1ELb0ELb1ELb0ELb0ELb0ELi2ELi4ELi4ELi4ELb0EEENS1_24CollectiveEpilogueBwdGQAISA_fSD_Li256ELb0ELb1EEENS1_19SingleTileSchedulerILb0ELb0ELb0ELi128EEEEEEEEEvNT_6ParamsE$_ZN4cute8smem_ptrIPN7cutlass9uint128_tEECI1NS_12iter_adaptorIS3_S4_EEES3_,($_ZN7cutlass13device_kernelIN5flash19enable_sm80_to_sm89INS1_16FlashAttnBwdSm80INS1_25CollectiveMainloopBwdSm80ILi2ELi2EN4cute5tupleIJNS5_1CILi128EEES8_NS7_ILi64EEEEEENS_10bfloat16_tEfNS_4arch4Sm80ELb0ELb1ELb1ELb0ELb1ELb0ELb0ELb0ELi2ELi4ELi4ELi4ELb0EEENS1_24CollectiveEpilogueBwdGQAISA_fSD_Li256ELb0ELb1EEENS1_19SingleTileSchedulerILb0ELb0ELb0ELi128EEEEEEEEEvNT_6ParamsE$_ZN4cute8smem_ptrIPfECI1NS_12iter_adaptorIS1_S2_EEES1_ - $_ZN7cutlass13device_kernelIN5flash19enable_sm80_to_sm89INS1_16FlashAttnBwdSm80INS1_25CollectiveMainloopBwdSm80ILi2ELi2EN4cute5tupleIJNS5_1CILi128EEES8_NS7_ILi64EEEEEENS_10bfloat16_tEfNS_4arch4Sm80ELb0ELb1ELb1ELb0ELb1ELb0ELb0ELb0ELi2ELi4ELi4ELi4ELb0EEENS1_24CollectiveEpilogueBwdGQAISA_fSD_Li256ELb0ELb1EEENS1_19SingleTileSchedulerILb0ELb0ELb0ELi128EEEEEEEEEvNT_6ParamsE$_ZN4cute8smem_ptrIPN7cutlass9uint128_tEECI1NS_12iter_adaptorIS3_S4_EEES3_)
$_ZN7cutlass13device_kernelIN5flash19enable_sm80_to_sm89INS1_16FlashAttnBwdSm80INS1_25CollectiveMainloopBwdSm80ILi2ELi2EN4cute5tupleIJNS5_1CILi128EEES8_NS7_ILi64EEEEEENS_10bfloat16_tEfNS_4arch4Sm80ELb0ELb1ELb1ELb0ELb1ELb0ELb0ELb0ELi2ELi4ELi4ELi4ELb0EEENS1_24CollectiveEpilogueBwdGQAISA_fSD_Li256ELb0ELb1EEENS1_19SingleTileSchedulerILb0ELb0ELb0ELi128EEEEEEEEEvNT_6ParamsE$_ZN4cute8smem_ptrIPN7cutlass9uint128_tEECI1NS_12iter_adaptorIS3_S4_EEES3_:
[----:B------:R-:W-:Y:S02]  /*abd0*/  MOV R10, 0xabf0 ;  /* 0x0000abf0000a7802 */ /* 0x000fe40000000f00 */
[----:B------:R-:W-:Y:S05]  /*abe0*/  CALL.REL.NOINC `($_ZN7cutlass13device_kernelIN5flash19enable_sm80_to_sm89INS1_16FlashAttnBwdSm80INS1_25CollectiveMainloopBwdSm80ILi2ELi2EN4cute5tupleIJNS5_1CILi128EEES8_NS7_ILi64EEEEEENS_10bfloat16_tEfNS_4arch4Sm80ELb0ELb1ELb1ELb0ELb1ELb0ELb0ELb0ELi2ELi4ELi4ELi4ELb0EEENS1_24CollectiveEpilogueBwdGQAISA_fSD_Li256ELb0ELb1EEENS1_19SingleTileSchedulerILb0ELb0ELb0ELi128EEEEEEEEEvNT_6ParamsE$_ZN4cute12iter_adaptorIPN7cutlass9uint128_tENS_8smem_ptrIS3_EEEC2ES3_) ;  /* 0xffffab0000007944 */ /* 0x000fea0003c3ffff */
[----:B------:R-:W-:-:S04]  /*abf0*/  MOV R9, 0x0 ;  /* 0x0000000000097802 */ /* 0x000fc80000000f00 */
[----:B------:R-:W-:Y:S05]  /*ac00*/  RET.REL.NODEC R8 `(_ZN7cutlass13device_kernelIN5flash19enable_sm80_to_sm89INS1_16FlashAttnBwdSm80INS1_25CollectiveMainloopBwdSm80ILi2ELi2EN4cute5tupleIJNS5_1CILi128EEES8_NS7_ILi64EEEEEENS_10bfloat16_tEfNS_4arch4Sm80ELb0ELb1ELb1ELb0ELb1ELb0ELb0ELb0ELi2ELi4ELi4ELi4ELb0EEENS1_24CollectiveEpilogueBwdGQAISA_fSD_Li256ELb0ELb1EEENS1_19SingleTileSchedulerILb0ELb0ELb0ELi128EEEEEEEEEvNT_6ParamsE) ;  /* 0xffff53f008007950 */ /* 0x000fea0003c3ffff */
        .type           $_ZN7cutlass13device_kernelIN5flash19enable_sm80_to_sm89INS1_16FlashAttnBwdSm80INS1_25CollectiveMainloopBwdSm80ILi2ELi2EN4cute5tupleIJNS5_1CILi128EEES8_NS7_ILi64EEEEEENS_10bfloat16_tEfNS_4arch4Sm80ELb0ELb1ELb1ELb0ELb1ELb0ELb0ELb0ELi2ELi4ELi4ELi4ELb0EEENS1_24CollectiveEpilogueBwdGQAISA_fSD_Li256ELb0ELb1EEENS1_19SingleTileSchedulerILb0ELb0ELb0ELi128EEEEEEEEEvNT_6ParamsE$_ZN4cute8smem_ptrIPfECI1NS_12iter_adaptorIS1_S2_EEES1_,@function
        .size           $_ZN7cutlass13device_kernelIN5flash19enable_sm80_to_sm89INS1_16FlashAttnBwdSm80INS1_25CollectiveMainloopBwdSm80ILi2ELi2EN4cute5tupleIJNS5_1CILi128EEES8_NS7_ILi64EEEEEENS_10bfloat16_tEfNS_4arch4Sm80ELb0ELb1ELb1ELb0ELb1ELb0ELb0ELb0ELi2ELi4ELi4ELi4ELb0EEENS1_24CollectiveEpilogueBwdGQAISA_fSD_Li256ELb0ELb1EEENS1_19SingleTileSchedulerILb0ELb0ELb0ELi128EEEEEEEEEvNT_6ParamsE$_ZN4cute8smem_ptrIPfECI1NS_12iter_adaptorIS1_S2_EEES1_,($_ZN7cutlass13device_kernelIN5flash19enable_sm80_to_sm89INS1_16FlashAttnBwdSm80INS1_25CollectiveMainloopBwdSm80ILi2ELi2EN4cute5tupleIJNS5_1CILi128EEES8_NS7_ILi64EEEEEENS_10bfloat16_tEfNS_4arch4Sm80ELb0ELb1ELb1ELb0ELb1ELb0ELb0ELb0ELi2ELi4ELi4ELi4ELb0EEENS1_24CollectiveEpilogueBwdGQAISA_fSD_Li256ELb0ELb1EEENS1_19SingleTileSchedulerILb0ELb0ELb0ELi128EEEEEEEEEvNT_6ParamsE$_ZN4cute8smem_ptrIPjECI1NS_12iter_adaptorIS1_S2_EEES1_ - $_ZN7cutlass13device_kernelIN5flash19enable_sm80_to_sm89INS1_16FlashAttnBwdSm80INS1_25CollectiveMainloopBwdSm80ILi2ELi2EN4cute5tupleIJNS5_1CILi128EEES8_NS7_ILi64EEEEEENS_10bfloat16_tEfNS_4arch4Sm80ELb0ELb1ELb1ELb0ELb1ELb0ELb0ELb0ELi2ELi4ELi4ELi4ELb0EEENS1_24CollectiveEpilogueBwdGQAISA_fSD_Li256ELb0ELb1EEENS1_19SingleTileSchedulerILb0ELb0ELb0ELi128EEEEEEEEEvNT_6ParamsE$_ZN4cute8smem_ptrIPfECI1NS_12iter_adaptorIS1_S2_EEES1_)
$_ZN7cutlass13device_kernelIN5flash19enable_sm80_to_sm89INS1_16FlashAttnBwdSm80INS1_25CollectiveMainloopBwdSm80ILi2ELi2EN4cute5tupleIJNS5_1CILi128EEES8_NS7_ILi64EEEEEENS_10bfloat16_tEfNS_4arch4Sm80ELb0ELb1ELb1ELb0ELb1ELb0ELb0ELb0ELi2ELi4ELi4ELi4ELb0EEENS1_24CollectiveEpilogueBwdGQAISA_fSD_Li256ELb0ELb1EEENS1_19SingleTileSchedulerILb0ELb0ELb0ELi128EEEEEEEEEvNT_6ParamsE$_ZN4cute8smem_ptrIPfECI1NS_12iter_adaptorIS1_S2_EEES1_:
[----:B------:R-:W-:Y:S02]  /*ac10*/  MOV R10, 0xac30 ;  /* 0x0000ac30000a7802 */ /* 0x000fe40000000f00 */
[----:B------:R-:W-:Y:S05]  /*ac20*/  CALL.REL.NOINC `($_ZN7cutlass13device_kernelIN5flash19enable_sm80_to_sm89INS1_16FlashAttnBwdSm80INS1_25CollectiveMainloopBwdSm80ILi2ELi2EN4cute5tupleIJNS5_1CILi128EEES8_NS7_ILi64EEEEEENS_10bfloat16_tEfNS_4arch4Sm80ELb0ELb1ELb1ELb0ELb1ELb0ELb0ELb0ELi2ELi4ELi4ELi4ELb0EEENS1_24CollectiveEpilogueBwdGQAISA_fSD_Li256ELb0ELb1EEENS1_19SingleTileSchedulerILb0ELb0ELb0ELi128EEEEEEEEEvNT_6ParamsE$_ZN4cute12iter_adaptorIPfNS_8smem_ptrIS1_EEEC2ES1_) ;  /* 0xffffab4000007944 */ /* 0x000fea0003c3ffff */
[----:B------:R-:W-:-:S04]  /*ac30*/  MOV R9, 0x0 ;  /* 0x0000000000097802 */ /* 0x000fc80000000f00 */
[----:B------:R-:W-:Y:S05]  /*ac40*/  RET.REL.NODEC R8 `(_ZN7cutlass13device_kernelIN5flash19enable_sm80_to_sm89INS1_16FlashAttnBwdSm80INS1_25CollectiveMainloopBwdSm80ILi2ELi2EN4cute5tupleIJNS5_1CILi128EEES8_NS7_ILi64EEEEEENS_10bfloat16_tEfNS_4arch4Sm80ELb0ELb1ELb1ELb0ELb1ELb0ELb0ELb0ELi2ELi4ELi4ELi4ELb0EEENS1_24CollectiveEpilogueBwdGQAISA_fSD_Li256ELb0ELb1EEENS1_19SingleTileSchedulerILb0ELb0ELb0ELi128EEEEEEEEEvNT_6ParamsE) ;  /* 0xffff53b008007950 */ /* 0x000fea0003c3ffff */
        .type           $_ZN7cutlass13device_kernelIN5flash19enable_sm80_to_sm89INS1_16FlashAttnBwdSm80INS1_25CollectiveMainloopBwdSm80ILi2ELi2EN4cute5tupleIJNS5_1CILi128EEES8_NS7_ILi64EEEEEENS_10bfloat16_tEfNS_4arch4Sm80ELb0ELb1ELb1ELb0ELb1ELb0ELb0ELb0ELi2ELi4ELi4ELi4ELb0EEENS1_24CollectiveEpilogueBwdGQAISA_fSD_Li256ELb0ELb1EEENS1_19SingleTileSchedulerILb0ELb0ELb0ELi128EEEEEEEEEvNT_6ParamsE$_ZN4cute8smem_ptrIPjECI1NS_12iter_adaptorIS1_S2_EEES1_,@function
        .size           $_ZN7cutlass13device_kernelIN5flash19enable_sm80_to_sm89INS1_16FlashAttnBwdSm80INS1_25CollectiveMainloopBwdSm80ILi2ELi2EN4cute5tupleIJNS5_1CILi128EEES8_NS7_ILi64EEEEEENS_10bfloat16_tEfNS_4arch4Sm80ELb0ELb1ELb1ELb0ELb1ELb0ELb0ELb0ELi2ELi4ELi4ELi4ELb0EEENS1_24CollectiveEpilogueBwdGQAISA_fSD_Li256ELb0ELb1EEENS1_19SingleTileSchedulerILb0ELb0ELb0ELi128EEEEEEEEEvNT_6ParamsE$_ZN4cute8smem_ptrIPjECI1NS_12iter_adaptorIS1_S2_EEES1_,($_ZN7cutlass13device_kernelIN5flash19enable_sm80_to_sm89INS1_16FlashAttnBwdSm80INS1_25CollectiveMainloopBwdSm80ILi2ELi2EN4cute5tupleIJNS5_1CILi128EEES8_NS7_ILi64EEEEEENS_10bfloat16_tEfNS_4arch4Sm80ELb0ELb1ELb1ELb0ELb1ELb0ELb0ELb0ELi2ELi4ELi4ELi4ELb0EEENS1_24CollectiveEpilogueBwdGQAISA_fSD_Li256ELb0ELb1EEENS1_19SingleTileSchedulerILb0ELb0ELb0ELi128EEEEEEEEEvNT_6ParamsE$_ZN73_INTERNAL_24fd9406_37_flash_bwd_hdim64_bf16_softcap_sm80_cu_8e232a79_330714__viaddmin_s32Eiii - $_ZN7cutlass13device_kernelIN5flash19enable_sm80_to_sm89INS1_16FlashAttnBwdSm80INS1_25CollectiveMainloopBwdSm80ILi2ELi2EN4cute5tupleIJNS5_1CILi128EEES8_NS7_ILi64EEEEEENS_10bfloat16_tEfNS_4arch4Sm80ELb0ELb1ELb1ELb0ELb1ELb0ELb0ELb0ELi2ELi4ELi4ELi4ELb0EEENS1_24CollectiveEpilogueBwdGQAISA_fSD_Li256ELb0ELb1EEENS1_19SingleTileSchedulerILb0ELb0ELb0ELi128EEEEEEEEEvNT_6ParamsE$_ZN4cute8smem_ptrIPjECI1NS_12iter_adaptorIS1_S2_EEES1_)
$_ZN7cutlass13device_kernelIN5flash19enable_sm80_to_sm89INS1_16FlashAttnBwdSm80INS1_25CollectiveMainloopBwdSm80ILi2ELi2EN4cute5tupleIJNS5_1CILi128EEES8_NS7_ILi64EEEEEENS_10bfloat16_tEfNS_4arch4Sm80ELb0ELb1ELb1ELb0ELb1ELb0ELb0ELb0ELi2ELi4ELi4ELi4ELb0EEENS1_24CollectiveEpilogueBwdGQAISA_fSD_Li256ELb0ELb1EEENS1_19SingleTileSchedulerILb0ELb0ELb0ELi128EEEEEEEEEvNT_6ParamsE$_ZN4cute8smem_ptrIPjECI1NS_12iter_adaptorIS1_S2_EEES1_:
[----:B------:R-:W-:Y:S02]  /*ac50*/  MOV R10, 0xac70 ;  /* 0x0000ac70000a7802 */ /* 0x000fe40000000f00 */
[----:B------:R-:W-:Y:S05]  /*ac60*/  CALL.REL.NOINC `($_ZN7cutlass13device_kernelIN5flash19enable_sm80_to_sm89INS1_16FlashAttnBwdSm80INS1_25CollectiveMainloopBwdSm80ILi2ELi2EN4cute5tupleIJNS5_1CILi128EEES8_NS7_ILi64EEEEEENS_10bfloat16_tEfNS_4arch4Sm80ELb0ELb1ELb1ELb0ELb1ELb0ELb0ELb0ELi2ELi4ELi4ELi4ELb0EEENS1_24CollectiveEpilogueBwdGQAISA_fSD_Li256ELb0ELb1EEENS1_19SingleTileSchedulerILb0ELb0ELb0ELi128EEEEEEEEEvNT_6ParamsE$_ZN4cute12iter_adaptorIPjNS_8smem_ptrIS1_EEEC2ES1_) ;  /* 0xffffab4000007944 */ /* 0x000fea0003c3ffff */
[----:B------:R-:W-:-:S04]  /*ac70*/  MOV R9, 0x0 ;  /* 0x0000000000097802 */ /* 0x000fc80000000f00 */
[----:B------:R-:W-:Y:S05]  /*ac80*/  RET.REL.NODEC R8 `(_ZN7cutlass13device_kernelIN5flash19enable_sm80_to_sm89INS1_16FlashAttnBwdSm80INS1_25CollectiveMainloopBwdSm80ILi2ELi2EN4cute5tupleIJNS5_1CILi128EEES8_NS7_ILi64EEEEEENS_10bfloat16_tEfNS_4arch4Sm80ELb0ELb1ELb1ELb0ELb1ELb0ELb0ELb0ELi2ELi4ELi4ELi4ELb0EEENS1_24CollectiveEpilogueBwdGQAISA_fSD_Li256ELb0ELb1EEENS1_19SingleTileSchedulerILb0ELb0ELb0ELi128EEEEEEEEEvNT_6ParamsE) ;  /* 0xffff537008007950 */ /* 0x000fea0003c3ffff */
        .type           $_ZN7cutlass13device_kernelIN5flash19enable_sm80_to_sm89INS1_16FlashAttnBwdSm80INS1_25CollectiveMainloopBwdSm80ILi2ELi2EN4cute5tupleIJNS5_1CILi128EEES8_NS7_ILi64EEEEEENS_10bfloat16_tEfNS_4arch4Sm80ELb0ELb1ELb1ELb0ELb1ELb0ELb0ELb0ELi2ELi4ELi4ELi4ELb0EEENS1_24CollectiveEpilogueBwdGQAISA_fSD_Li256ELb0ELb1EEENS1_19SingleTileSchedulerILb0ELb0ELb0ELi128EEEEEEEEEvNT_6ParamsE$_ZN73_INTERNAL_24fd9406_37_flash_bwd_hdim64_bf16_softcap_sm80_cu_8e232a79_330714__viaddmin_s32Eiii,@function
        .size           $_ZN7cutlass13device_kernelIN5flash19enable_sm80_to_sm89INS1_16FlashAttnBwdSm80INS1_25CollectiveMainloopBwdSm80ILi2ELi2EN4cute5tupleIJNS5_1CILi128EEES8_NS7_ILi64EEEEEENS_10bfloat16_tEfNS_4arch4Sm80ELb0ELb1ELb1ELb0ELb1ELb0ELb0ELb0ELi2ELi4ELi4ELi4ELb0EEENS1_24CollectiveEpilogueBwdGQAISA_fSD_Li256ELb0ELb1EEENS1_19SingleTileSchedulerILb0ELb0ELb0ELi128EEEEEEEEEvNT_6ParamsE$_ZN73_INTERNAL_24fd9406_37_flash_bwd_hdim64_bf16_softcap_sm80_cu_8e232a79_330714__viaddmin_s32Eiii,($_ZN7cutlass13device_kernelIN5flash19enable_sm80_to_sm89INS1_16FlashAttnBwdSm80INS1_25CollectiveMainloopBwdSm80ILi2ELi2EN4cute5tupleIJNS5_1CILi128EEES8_NS7_ILi64EEEEEENS_10bfloat16_tEfNS_4arch4Sm80ELb0ELb1ELb1ELb0ELb1ELb0ELb0ELb0ELi2ELi4ELi4ELi4ELb0EEENS1_24CollectiveEpilogueBwdGQAISA_fSD_Li256ELb0ELb1EEENS1_19SingleTileSchedulerILb0ELb0ELb0ELi128EEEEEEEEEvNT_6ParamsE$_ZN73_INTERNAL_24fd9406_37_flash_bwd_hdim64_bf16_softcap_sm80_cu_8e232a79_330724__cvta_generic_to_sharedEPKv - $_ZN7cutlass13device_kernelIN5flash19enable_sm80_to_sm89INS1_16FlashAttnBwdSm80INS1_25CollectiveMainloopBwdSm80ILi2ELi2EN4cute5tupleIJNS5_1CILi128EEES8_NS7_ILi64EEEEEENS_10bfloat16_tEfNS_4arch4Sm80ELb0ELb1ELb1ELb0ELb1ELb0ELb0ELb0ELi2ELi4ELi4ELi4ELb0EEENS1_24CollectiveEpilogueBwdGQAISA_fSD_Li256ELb0ELb1EEENS1_19SingleTileSchedulerILb0ELb0ELb0ELi128EEEEEEEEEvNT_6ParamsE$_ZN73_INTERNAL_24fd9406_37_flash_bwd_hdim64_bf16_softcap_sm80_cu_8e232a79_330714__viaddmin_s32Eiii)
$_ZN7cutlass13device_kernelIN5flash19enable_sm80_to_sm89INS1_16FlashAttnBwdSm80INS1_25CollectiveMainloopBwdSm80ILi2ELi2EN4cute5tupleIJNS5_1CILi128EEES8_NS7_ILi64EEEEEENS_10bfloat16_tEfNS_4arch4Sm80ELb0ELb1ELb1ELb0ELb1ELb0ELb0ELb0ELi2ELi4ELi4ELi4ELb0EEENS1_24CollectiveEpilogueBwdGQAISA_fSD_Li256ELb0ELb1EEENS1_19SingleTileSchedulerILb0ELb0ELb0ELi128EEEEEEEEEvNT_6ParamsE$_ZN73_INTERNAL_24fd9406_37_flash_bwd_hdim64_bf16_softcap_sm80_cu_8e232a79_330714__viaddmin_s32Eiii:
[----:B------:R-:W-:Y:S02]  /*ac90*/  IADD3 R2, R7, R53, RZ ;  /* 0x0000003507027210 */ /* 0x000fe40007ffe0ff */
[----:B------:R-:W-:Y:S02]  /*aca0*/  MOV R8, 0xacc0 ;  /* 0x0000acc000087802 */ /* 0x000fe40000000f00 */
[----:B------:R-:W-:Y:S05]  /*acb0*/  CALL.REL.NOINC `($_ZN7cutlass13device_kernelIN5flash19enable_sm80_to_sm89INS1_16FlashAttnBwdSm80INS1_25CollectiveMainloopBwdSm80ILi2ELi2EN4cute5tupleIJNS5_1CILi128EEES8_NS7_ILi64EEEEEENS_10bfloat16_tEfNS_4arch4Sm80ELb0ELb1ELb1ELb0ELb1ELb0ELb0ELb0ELi2ELi4ELi4ELi4ELb0EEENS1_24CollectiveEpilogueBwdGQAISA_fSD_Li256ELb0ELb1EEENS1_19SingleTileSchedulerILb0ELb0ELb0ELi128EEEEEEEEEvNT_6ParamsE$min) ;  /* 0x0005d6f000007944 */ /* 0x000fea0003c00000 */
[----:B------:R-:W-:Y:S02]  /*acc0*/  MOV R8, R6 ;  /* 0x0000000600087202 */ /* 0x000fe40000000f00 */
[----:B------:R-:W-:-:S04]  /*acd0*/  MOV R9, 0x0 ;  /* 0x0000000000097802 */ /* 0x000fc80000000f00 */
[----:B------:R-:W-:Y:S05]  /*ace0*/  RET.REL.NODEC R8 `(_ZN7cutlass13device_kernelIN5flash19enable_sm80_to_sm89INS1_16FlashAttnBwdSm80INS1_25CollectiveMainloopBwdSm80ILi2ELi2EN4cute5tupleIJNS5_1CILi128EEES8_NS7_ILi64EEEEEENS_10bfloat16_tEfNS_4arch4Sm80ELb0ELb1ELb1ELb0ELb1ELb0ELb0ELb0ELi2ELi4ELi4ELi4ELb0EEENS1_24CollectiveEpilogueBwdGQAISA_fSD_Li256ELb0ELb1EEENS1_19SingleTileSchedulerILb0ELb0ELb0ELi128EEEEEEEEEvNT_6ParamsE) ;  /* 0xffff531008007950 */ /* 0x000fea0003c3ffff */
        .type           $_ZN7cutlass13device_kernelIN5flash19enable_sm80_to_sm89INS1_16FlashAttnBwdSm80INS1_25CollectiveMainloopBwdSm80ILi2ELi2EN4cute5tupleIJNS5_1CILi128EEES8_NS7_ILi64EEEEEENS_10bfloat16_tEfNS_4arch4Sm80ELb0ELb1ELb1ELb0ELb1ELb0ELb0ELb0ELi2ELi4ELi4ELi4ELb0EEENS1_24CollectiveEpilogueBwdGQAISA_fSD_Li256ELb0ELb1EEENS1_19SingleTileSchedulerILb0ELb0ELb0ELi128EEEEEEEEEvNT_6ParamsE$_ZN73_INTERNAL_24fd9406_37_flash_bwd_hdim64_bf16_softcap_sm80_cu_8e232a79_330724__cvta_generic_to_sharedEPKv,@function
        .size           $_ZN7cutlass13device_kernelIN5flash19enable_sm80_to_sm89INS1_16FlashAttnBwdSm80INS1_25CollectiveMainloopBwdSm80ILi2ELi2EN4cute5tupleIJNS5_1CILi128EEES8_NS7_ILi64EEEEEENS_10bfloat16_tEfNS_4arch4Sm80ELb0ELb1ELb1ELb0ELb1ELb0ELb0ELb0ELi2ELi4ELi4ELi4ELb0EEENS1_24CollectiveEpilogueBwdGQAISA_fSD_Li256ELb0ELb1EEENS1_19SingleTileSchedulerILb0ELb0ELb0ELi128EEEEEEEEEvNT_6ParamsE$_ZN73_INTERNAL_24fd9406_37_flash_bwd_hdim64_bf16_softcap_sm80_cu_8e232a79_330724__cvta_generic_to_sharedEPKv,($_ZN7cutlass13device_kernelIN5flash19enable_sm80_to_sm89INS1_16FlashAttnBwdSm80INS1_25CollectiveMainloopBwdSm80ILi2ELi2EN4cute5tupleIJNS5_1CILi128EEES8_NS7_ILi64EEEEEENS_10bfloat16_tEfNS_4arch4Sm80ELb0ELb1ELb1ELb0ELb1ELb0ELb0ELb0ELi2ELi4ELi4ELi4ELb0EEENS1_24CollectiveEpilogueBwdGQAISA_fSD_Li256ELb0ELb1EEENS1_19SingleTileSchedulerILb0ELb0ELb0ELi128EEEEEEEEEvNT_6ParamsE$_ZN73_INTERNAL_24fd9406_37_flash_bwd_hdim64_bf16_softcap_sm80_cu_8e232a79_33079atomicAddEPff - $_ZN7cutlass13device_kernelIN5flash19enable_sm80_to_sm89INS1_16FlashAttnBwdSm80INS1_25CollectiveMainloopBwdSm80ILi2ELi2EN4cute5tupleIJNS5_1CILi128EEES8_NS7_ILi64EEEEEENS_10bfloat16_tEfNS_4arch4Sm80ELb0ELb1ELb1ELb0ELb1ELb0ELb0ELb0ELi2ELi4ELi4ELi4ELb0EEENS1_24CollectiveEpilogueBwdGQAISA_fSD_Li256ELb0ELb1EEENS1_19SingleTileSchedulerILb0ELb0ELb0ELi128EEEEEEEEEvNT_6ParamsE$_ZN73_INTERNAL_24fd9406_37_flash_bwd_hdim64_bf16_softcap_sm80_cu_8e232a79_330724__cvta_generic_to_sharedEPKv)
$_ZN7cutlass13device_kernelIN5flash19enable_sm80_to_sm89INS1_16FlashAttnBwdSm80INS1_25CollectiveMainloopBwdSm80ILi2ELi2EN4cute5tupleIJNS5_1CILi128EEES8_NS7_ILi64EEEEEENS_10bfloat16_tEfNS_4arch4Sm80ELb0ELb1ELb1ELb0ELb1ELb0ELb0ELb0ELi2ELi4ELi4ELi4ELb0EEENS1_24CollectiveEpilogueBwdGQAISA_fSD_Li256ELb0ELb1EEENS1_19SingleTileSchedulerILb0ELb0ELb0ELi128EEEEEEEEEvNT_6ParamsE$_ZN73_INTERNAL_24fd9406_37_flash_bwd_hdim64_bf16_softcap_sm80_cu_8e232a79_330724__cvta_generic_to_sharedEPKv:
[----:B------:R-:W-:Y:S02]  /*acf0*/  MOV R3, 0x0 ;  /* 0x0000000000037802 */ /* 0x000fe40000000f00 */
[----:B------:R-:W-:Y:S02]  /*ad00*/  IADD3 R4, R4, -c[0x0][0x18], RZ ;  /* 0x8000060004047a10 */ /* 0x000fe40007ffe0ff */
[----:B------:R-:W-:Y:S05]  /*ad10*/  RET.REL.NODEC R2 `(_ZN7cutlass13device_kernelIN5flash19enable_sm80_to_sm89INS1_16FlashAttnBwdSm80INS1_25CollectiveMainloopBwdSm80ILi2ELi2EN4cute5tupleIJNS5_1CILi128EEES8_NS7_ILi64EEEEEENS_10bfloat16_tEfNS_4arch4Sm80ELb0ELb1ELb1ELb0ELb1ELb0ELb0ELb0ELi2ELi4ELi4ELi4ELb0EEENS1_24CollectiveEpilogueBwdGQAISA_fSD_Li256ELb0ELb1EEENS1_19SingleTileSchedulerILb0ELb0ELb0ELi128EEEEEEEEEvNT_6ParamsE) ;  /* 0xffff52e002007950 */ /* 0x000fea0003c3ffff */
        .type           $_ZN7cutlass13device_kernelIN5flash19enable_sm80_to_sm89INS1_16FlashAttnBwdSm80INS1_25CollectiveMainloopBwdSm80ILi2ELi2EN4cute5tupleIJNS5_1CILi128EEES8_NS7_ILi64EEEEEENS_10bfloat16_tEfNS_4arch4Sm80ELb0ELb1ELb1ELb0ELb1ELb0ELb0ELb0ELi2ELi4ELi4ELi4ELb0EEENS1_24CollectiveEpilogueBwdGQAISA_fSD_Li256ELb0ELb1EEENS1_19SingleTileSchedulerILb0ELb0ELb0ELi128EEEEEEEEEvNT_6ParamsE$_ZN73_INTERNAL_24fd9406_37_flash_bwd_hdim64_bf16_softcap_sm80_cu_8e232a79_33079atomicAddEPff,@function
        .size           $_ZN7cutlass13device_kernelIN5flash19enable_sm80_to_sm89INS1_16FlashAttnBwdSm80INS1_25CollectiveMainloopBwdSm80ILi2ELi2EN4cute5tupleIJNS5_1CILi128EEES8_NS7_ILi64EEEEEENS_10bfloat16_tEfNS_4arch4Sm80ELb0ELb1ELb1ELb0ELb1ELb0ELb0ELb0ELi2ELi4ELi4ELi4ELb0EEENS1_24CollectiveEpilogueBwdGQAISA_fSD_Li256ELb0ELb1EEENS1_19SingleTileSchedulerILb0ELb0ELb0ELi128EEEEEEEEEvNT_6ParamsE$_ZN73_INTERNAL_24fd9406_37_flash_bwd_hdim64_bf16_softcap_sm80_cu_8e232a79_33079atomicAddEPff,($_ZN7cutlass13device_kernelIN5flash19enable_sm80_to_sm89INS1_16FlashAttnBwdSm80INS1_25CollectiveMainloopBwdSm80ILi2ELi2EN4cute5tupleIJNS5_1CILi128EEES8_NS7_ILi64EEEEEENS_10bfloat16_tEfNS_4arch4Sm80ELb0ELb1ELb1ELb0ELb1ELb0ELb0ELb0ELi2ELi4ELi4ELi4ELb0EEENS1_24CollectiveEpilogueBwdGQAISA_fSD_Li256ELb0ELb1EEENS1_19SingleTileSchedulerILb0ELb0ELb0ELi128EEEEEEEEEvNT_6ParamsE$_ZSt3maxIiERKT_S2_S2_ - $_ZN7cutlass13device_kernelIN5flash19enable_sm80_to_sm89INS1_16FlashAttnBwdSm80INS1_25CollectiveMainloopBwdSm80ILi2ELi2EN4cute5tupleIJNS5_1CILi128EEES8_NS7_ILi64EEEEEENS_10bfloat16_tEfNS_4arch4Sm80ELb0ELb1ELb1ELb0ELb1ELb0ELb0ELb0ELi2ELi4ELi4ELi4ELb0EEENS1_24CollectiveEpilogueBwdGQAISA_fSD_Li256ELb0ELb1EEENS1_19SingleTileSchedulerILb0ELb0ELb0ELi128EEEEEEEEEvNT_6ParamsE$_ZN73_INTERNAL_24fd9406_37_flash_bwd_hdim64_bf16_softcap_sm80_cu_8e232a79_33079atomicAddEPff)
$_ZN7cutlass13device_kernelIN5flash19enable_sm80_to_sm89INS1_16FlashAttnBwdSm80INS1_25CollectiveMainloopBwdSm80ILi2ELi2EN4cute5tupleIJNS5_1CILi128EEES8_NS7_ILi64EEEEEENS_10bfloat16_tEfNS_4arch4Sm80ELb0ELb1ELb1ELb0ELb1ELb0ELb0ELb0ELi2ELi4ELi4ELi4ELb0EEENS1_24CollectiveEpilogueBwdGQAISA_fSD_Li256ELb0ELb1EEENS1_19SingleTileSchedulerILb0ELb0ELb0ELi128EEEEEEEEEvNT_6ParamsE$_ZN73_INTERNAL_24fd9406_37_flash_bwd_hdim64_bf16_softcap_sm80_cu_8e232a79_33079atomicAddEPff:
[----:B------:R-:W-:Y:S01]  /*ad20*/  BSSY B0, `(.L_x_1821) ;  /* 0x0000003000007945 */ /* 0x000fe20003800000 */
[----:B------:R-:W-:Y:S02]  /*ad30*/  MOV R12, 0xad50 ;  /* 0x0000ad50000c7802 */ /* 0x000fe40000000f00 */
[----:B------:R-:W-:Y:S05]  /*ad40*/  CALL.REL.NOINC `($_ZN7cutlass13device_kernelIN5flash19enable_sm80_to_sm89INS1_16FlashAttnBwdSm80INS1_25CollectiveMainloopBwdSm80ILi2ELi2EN4cute5tupleIJNS5_1CILi128EEES8_NS7_ILi64EEEEEENS_10bfloat16_tEfNS_4arch4Sm80ELb0ELb1ELb1ELb0ELb1ELb0ELb0ELb0ELi2ELi4ELi4ELi4ELb0EEENS1_24CollectiveEpilogueBwdGQAISA_fSD_Li256ELb0ELb1EEENS1_19SingleTileSchedulerILb0ELb0ELb0ELi128EEEEEEEEEvNT_6ParamsE$__fAtomicAdd) ;  /* 0x0005d4b000007944 */ /* 0x000fea0003c00000 */
[----:B------:R-:W-:Y:S05]  /*ad50*/  BSYNC B0 ;  /* 0x0000000000007941 */ /* 0x000fea0003800000 */
.L_x_1821:
[----:B------:R-:W-:-:S04]  /*ad60*/  MOV R11, 0x0 ;  /* 0x00000000000b7802 */ /* 0x000fc80000000f00 */
[----:B------:R-:W-:Y:S05]  /*ad70*/  RET.REL.NODEC R10 `(_ZN7cutlass13device_kernelIN5flash19enable_sm80_to_sm89INS1_16FlashAttnBwdSm80INS1_25CollectiveMainloopBwdSm80ILi2ELi2EN4cute5tupleIJNS5_1CILi128EEES8_NS7_ILi64EEEEEENS_10bfloat16_tEfNS_4arch4Sm80ELb0ELb1ELb1ELb0ELb1ELb0ELb0ELb0ELi2ELi4ELi4ELi4ELb0EEENS1_24CollectiveEpilogueBwdGQAISA_fSD_Li256ELb0ELb1EEENS1_19SingleTileSchedulerILb0ELb0ELb0ELi128EEEEEEEEEvNT_6ParamsE) ;  /* 0xffff52800a007950 */ /* 0x000fea0003c3ffff */
        .type           $_ZN7cutlass13device_kernelIN5flash19enable_sm80_to_sm89INS1_16FlashAttnBwdSm80INS1_25CollectiveMainloopBwdSm80ILi2ELi2EN4cute5tupleIJNS5_1CILi128EEES8_NS7_ILi64EEEEEENS_10bfloat16_tEfNS_4arch4Sm80ELb0ELb1ELb1ELb0ELb1ELb0ELb0ELb0ELi2ELi4ELi4ELi4ELb0EEENS1_24CollectiveEpilogueBwdGQAISA_fSD_Li256ELb0ELb1EEENS1_19SingleTileSchedulerILb0ELb0ELb0ELi128EEEEEEEEEvNT_6ParamsE$_ZSt3maxIiERKT_S2_S2_,@function
        .size           $_ZN7cutlass13device_kernelIN5flash19enable_sm80_to_sm89INS1_16FlashAttnBwdSm80INS1_25CollectiveMainloopBwdSm80ILi2ELi2EN4cute5tupleIJNS5_1CILi128EEES8_NS7_ILi64EEEEEENS_10bfloat16_tEfNS_4arch4Sm80ELb0ELb1ELb1ELb0ELb1ELb0ELb0ELb0ELi2ELi4ELi4ELi4ELb0EEENS1_24CollectiveEpilogueBwdGQAISA_fSD_Li256ELb0ELb1EEENS1_19SingleTileSchedulerILb0ELb0ELb0ELi128EEEEEEEEEvNT_6ParamsE$_ZSt3maxIiERKT_S2_S2_,($_ZN7cutlass13device_kernelIN5flash19enable_sm80_to_sm89INS1_16FlashAttnBwdSm80INS1_25CollectiveMainloopBwdSm80ILi2ELi2EN4cute5tupleIJNS5_1CILi128EEES8_NS7_ILi64EEEEEENS_10bfloat16_tEfNS_4arch4Sm80ELb0ELb1ELb1ELb0ELb1ELb0ELb0ELb0ELi2ELi4ELi4ELi4ELb0EEENS1_24CollectiveEpilogueBwdGQAISA_fSD_Li256ELb0ELb1EEENS1_19SingleTileSchedulerILb0ELb0ELb0ELi128EEEEEEEEEvNT_6ParamsE$_ZSt3minIiERKT_S2_S2_ - $_ZN7cutlass13device_kernelIN5flash19enable_sm80_to_sm89INS1_16FlashAttnBwdSm80INS1_25CollectiveMainloopBwdSm80ILi2ELi2EN4cute5tupleIJNS5_1CILi128EEES8_NS7_ILi64EEEEEENS_10bfloat16_tEfNS_4arch4Sm80ELb0ELb1ELb1ELb0ELb1ELb0ELb0ELb0ELi2ELi4ELi4ELi4ELb0EEENS1_24CollectiveEpilogueBwdGQAISA_fSD_Li256ELb0ELb1EEENS1_19SingleTileSchedulerILb0ELb0ELb0ELi128EEEEEEEEEvNT_6ParamsE$_ZSt3maxIiERKT_S2_S2_)
$_ZN7cutlass13device_kernelIN5flash19enable_sm80_to_sm89INS1_16FlashAttnBwdSm80INS1_25CollectiveMainloopBwdSm80ILi2ELi2EN4cute5tupleIJNS5_1CILi128EEES8_NS7_ILi64EEEEEENS_10bfloat16_tEfNS_4arch4Sm80ELb0ELb1ELb1ELb0ELb1ELb0ELb0ELb0ELi2ELi4ELi4ELi4ELb0EEENS1_24CollectiveEpilogueBwdGQAISA_fSD_Li256ELb0ELb1EEENS1_19SingleTileSchedulerILb0ELb0ELb0ELi128EEEEEEEEEvNT_6ParamsE$_ZSt3maxIiERKT_S2_S2_:
        /* <DEDUP_REMOVED lines=8> */
[----:B------:R-:W-:Y:S08]  /*ae00*/  RET.REL.NODEC R10 `(_ZN7cutlass13device_kernelIN5flash19enable_sm80_to_sm89INS1_16FlashAttnBwdSm80INS1_25CollectiveMainloopBwdSm80ILi2ELi2EN4cute5tupleIJNS5_1CILi128EEES8_NS7_ILi64EEEEEENS_10bfloat16_tEfNS_4arch4Sm80ELb0ELb1ELb1ELb0ELb1ELb0ELb0ELb0ELi2ELi4ELi4ELi4ELb0EEENS1_24CollectiveEpilogueBwdGQAISA_fSD_Li256ELb0ELb1EEENS1_19SingleTileSchedulerILb0ELb0ELb0ELi128EEEEEEEEEvNT_6ParamsE) ;  /* 0xffff51f00a007950 */ /* 0x000ff00003c3ffff */
        .type           $_ZN7cutlass13device_kernelIN5flash19enable_sm80_to_sm89INS1_16FlashAttnBwdSm80INS1_25CollectiveMainloopBwdSm80ILi2ELi2EN4cute5tupleIJNS5_1CILi128EEES8_NS7_ILi64EEEEEENS_10bfloat16_tEfNS_4arch4Sm80ELb0ELb1ELb1ELb0ELb1ELb0ELb0ELb0ELi2ELi4ELi4ELi4ELb0EEENS1_24CollectiveEpilogueBwdGQAISA_fSD_Li256ELb0ELb1EEENS1_19SingleTileSchedulerILb0ELb0ELb0ELi128EEEEEEEEEvNT_6ParamsE$_ZSt3minIiERKT_S2_S2_,@function
        .size           $_ZN7cutlass13device_kernelIN5flash19enable_sm80_to_sm89INS1_16FlashAttnBwdSm80INS1_25CollectiveMainloopBwdSm80ILi2ELi2EN4cute5tupleIJNS5_1CILi128EEES8_NS7_ILi64EEEEEENS_10bfloat16_tEfNS_4arch4Sm80ELb0ELb1ELb1ELb0ELb1ELb0ELb0ELb0ELi2ELi4ELi4ELi4ELb0EEENS1_24CollectiveEpilogueBwdGQAISA_fSD_Li256ELb0ELb1EEENS1_19SingleTileSchedulerILb0ELb0ELb0ELi128EEEEEEEEEvNT_6ParamsE$_ZSt3minIiERKT_S2_S2_,($_ZN7cutlass13device_kernelIN5flash19enable_sm80_to_sm89INS1_16FlashAttnBwdSm80INS1_25CollectiveMainloopBwdSm80ILi2ELi2EN4cute5tupleIJNS5_1CILi128EEES8_NS7_ILi64EEEEEENS_10bfloat16_tEfNS_4arch4Sm80ELb0ELb1ELb1ELb0ELb1ELb0ELb0ELb0ELi2ELi4ELi4ELi4ELb0EEENS1_24CollectiveEpilogueBwdGQAISA_fSD_Li256ELb0ELb1EEENS1_19SingleTileSchedulerILb0ELb0ELb0ELi128EEEEEEEEEvNT_6ParamsE$_ZZN4cute12filter_tupleINS_5tupleIJNS1_IJNS_10UnderscoreENS_1CILi0EEEEEENS1_IJS4_S2_EEEEEENS1_IJNS1_IJNS1_IJNS3_ILi1EEES4_EEES4_EEENS1_IJNS1_IJS4_S4_EEEiEEEEEEZNS_5sliceIS7_SD_EEDaRKT_RKT0_EUlRKT_RKT0_E_EEDaSH_SK_OT1_ENKUlDpSN_E_clIJNS1_IJS9_EEENS1_IJiEEEEEEDaSU_ - $_ZN7cutlass13device_kernelIN5flash19enable_sm80_to_sm89INS1_16FlashAttnBwdSm80INS1_25CollectiveMainloopBwdSm80ILi2ELi2EN4cute5tupleIJNS5_1CILi128EEES8_NS7_ILi64EEEEEENS_10bfloat16_tEfNS_4arch4Sm80ELb0ELb1ELb1ELb0ELb1ELb0ELb0ELb0ELi2ELi4ELi4ELi4ELb0EEENS1_24CollectiveEpilogueBwdGQAISA_fSD_Li256ELb0ELb1EEENS1_19SingleTileSchedulerILb0ELb0ELb0ELi128EEEEEEEEEvNT_6ParamsE$_ZSt3minIiERKT_S2_S2_)
$_ZN7cutlass13device_kernelIN5flash19enable_sm80_to_sm89INS1_16FlashAttnBwdSm80INS1_25CollectiveMainloopBwdSm80ILi2ELi2EN4cute5tupleIJNS5_1CILi128EEES8_NS7_ILi64EEEEEENS_10bfloat16_tEfNS_4arch4Sm80ELb0ELb1ELb1ELb0ELb1ELb0ELb0ELb0ELi2ELi4ELi4ELi4ELb0EEENS1_24CollectiveEpilogueBwdGQAISA_fSD_Li256ELb0ELb1EEENS1_19SingleTileSchedulerILb0ELb0ELb0ELi128EEEEEEEEEvNT_6ParamsE$_ZSt3minIiERKT_S2_S2_:
        /* <DEDUP_REMOVED lines=9> */
        .type           $_ZN7cutlass13device_kernelIN5flash19enable_sm80_to_sm89INS1_16FlashAttnBwdSm80INS1_25CollectiveMainloopBwdSm80ILi2ELi2EN4cute5tupleIJNS5_1CILi128EEES8_NS7_ILi64EEEEEENS_10bfloat16_tEfNS_4arch4Sm80ELb0ELb1ELb1ELb0ELb1ELb0ELb0ELb0ELi2ELi4ELi4ELi4ELb0EEENS1_24CollectiveEpilogueBwdGQAISA_fSD_Li256ELb0ELb1EEENS1_19SingleTileSchedulerILb0ELb0ELb0ELi128EEEEEEEEEvNT_6ParamsE$_ZZN4cute12filter_tupleINS_5tupleIJNS1_IJNS_10UnderscoreENS_1CILi0EEEEEENS1_IJS4_S2_EEEEEENS1_IJNS1_IJNS1_IJNS3_ILi1EEES4_EEES4_EEENS1_IJNS1_IJS4_S4_EEEiEEEEEEZNS_5sliceIS7_SD_EEDaRKT_RKT0_EUlRKT_RKT0_E_EEDaSH_SK_OT1_ENKUlDpSN_E_clIJNS1_IJS9_EEENS1_IJiEEEEEEDaSU_,@function
        .size           $_ZN7cutlass13device_kernelIN5flash19enable_sm80_to_sm89INS1_16FlashAttnBwdSm80INS1_25CollectiveMainloopBwdSm80ILi2ELi2EN4cute5tupleIJNS5_1CILi128EEES8_NS7_ILi64EEEEEENS_10bfloat16_tEfNS_4arch4Sm80ELb0ELb1ELb1ELb0ELb1ELb0ELb0ELb0ELi2ELi4ELi4ELi4ELb0EEENS1_24CollectiveEpilogueBwdGQAISA_fSD_Li256ELb0ELb1EEENS1_19SingleTileSchedulerILb0ELb0ELb0ELi128EEEEEEEEEvNT_6ParamsE$_ZZN4cute12filter_tupleINS_5tupleIJNS1_IJNS_10UnderscoreENS_1CILi0EEEEEENS1_IJS4_S2_EEEEEENS1_IJNS1_IJNS1_IJNS3_ILi1EEES4_EEES4_EEENS1_IJNS1_IJS4_S4_EEEiEEEEEEZNS_5sliceIS7_SD_EEDaRKT_RKT0_EUlRKT_RKT0_E_EEDaSH_SK_OT1_ENKUlDpSN_E_clIJNS1_IJS9_EEENS1_IJiEEEEEEDaSU_,($_ZN7cutlass13device_kernelIN5flash19enable_sm80_to_sm89INS1_16FlashAttnBwdSm80INS1_25CollectiveMainloopBwdSm80ILi2ELi2EN4cute5tupleIJNS5_1CILi128EEES8_NS7_ILi64EEEEEENS_10bfloat16_tEfNS_4arch4Sm80ELb0ELb1ELb1ELb0ELb1ELb0ELb0ELb0ELi2ELi4ELi4ELi4ELb0EEENS1_24CollectiveEpilogueBwdGQAISA_fSD_Li256ELb0ELb1EEENS1_19SingleTileSchedulerILb0ELb0ELb0ELi128EEEEEEEEEvNT_6ParamsE$_ZZN4cute12filter_tupleINS_5tupleIJNS1_IJNS_1CILi0EEENS1_IJNS2_ILi1EEENS2_ILi512EEEiEEEEEENS2_ILi4096EEENS1_IJiNS2_ILi8192EEEEEEEEEZNS_7flattenISB_EEDaRKT_EUlRKT_E_EEDaSF_OT0_ENKUlDpSI_E_clIJNS1_IJS3_S4_S5_iEEENS1_IJS8_EEESA_EEEDaSM_ - $_ZN7cutlass13device_kernelIN5flash19enable_sm80_to_sm89INS1_16FlashAttnBwdSm80INS1_25CollectiveMainloopBwdSm80ILi2ELi2EN4cute5tupleIJNS5_1CILi128EEES8_NS7_ILi64EEEEEENS_10bfloat16_tEfNS_4arch4Sm80ELb0ELb1ELb1ELb0ELb1ELb0ELb0ELb0ELi2ELi4ELi4ELi4ELb0EEENS1_24CollectiveEpilogueBwdGQAISA_fSD_Li256ELb0ELb1EEENS1_19SingleTileSchedulerILb0ELb0ELb0ELi128EEEEEEEEEvNT_6ParamsE$_ZZN4cute12filter_tupleINS_5tupleIJNS1_IJNS_10UnderscoreENS_1CILi0EEEEEENS1_IJS4_S2_EEEEEENS1_IJNS1_IJNS1_IJNS3_ILi1EEES4_EEES4_EEENS1_IJNS1_IJS4_S4_EEEiEEEEEEZNS_5sliceIS7_SD_EEDaRKT_RKT0_EUlRKT_RKT0_E_EEDaSH_SK_OT1_ENKUlDpSN_E_clIJNS1_IJS9_EEENS1_IJiEEEEEEDaSU_)
$_ZN7cutlass13device_kernelIN5flash19enable_sm80_to_sm89INS1_16FlashAttnBwdSm80INS1_25CollectiveMainloopBwdSm80ILi2ELi2EN4cute5tupleIJNS5_1CILi128EEES8_NS7_ILi64EEEEEENS_10bfloat16_tEfNS_4arch4Sm80ELb0ELb1ELb1ELb0ELb1ELb0ELb0ELb0ELi2ELi4ELi4ELi4ELb0EEENS1_24CollectiveEpilogueBwdGQAISA_fSD_Li256ELb0ELb1EEENS1_19SingleTileSchedulerILb0ELb0ELb0ELi128EEEEEEEEEvNT_6ParamsE$_ZZN4cute12filter_tupleINS_5tupleIJNS1_IJNS_10UnderscoreENS_1CILi0EEEEEENS1_IJS4_S2_EEEEEENS1_IJNS1_IJNS1_IJNS3_ILi1EEES4_EEES4_EEENS1_IJNS1_IJS4_S4_EEEiEEEEEEZNS_5sliceIS7_SD_EEDaRKT_RKT0_EUlRKT_RKT0_E_EEDaSH_SK_OT1_ENKUlDpSN_E_clIJNS1_IJS9_EEENS1_IJiEEEEEEDaSU_:
[----:B------:R-:W-:Y:S02]  /*aea0*/  IADD3 R2, R1, 0x1680, RZ ;  /* 0x0000168001027810 */ /* 0x000fe40007ffe0ff */
[----:B------:R-:W-:Y:S02]  /*aeb0*/  MOV R6, 0xaee0 ;  /* 0x0000aee000067802 */ /* 0x000fe40000000f00 */
[----:B------:R-:W-:Y:S02]  /*aec0*/  IADD3 R2, R2, c[0x0][0x20], RZ ;  /* 0x0000080002027a10 */ /* 0x000fe40007ffe0ff */
[----:B------:R-:W-:Y:S05]  /*aed0*/  CALL.REL.NOINC `($_ZN7cutlass13device_kernelIN5flash19enable_sm80_to_sm89INS1_16FlashAttnBwdSm80INS1_25CollectiveMainloopBwdSm80ILi2ELi2EN4cute5tupleIJNS5_1CILi128EEES8_NS7_ILi64EEEEEENS_10bfloat16_tEfNS_4arch4Sm80ELb0ELb1ELb1ELb0ELb1ELb0ELb0ELb0ELi2ELi4ELi4ELi4ELb0EEENS1_24CollectiveEpilogueBwdGQAISA_fSD_Li256ELb0ELb1EEENS1_19SingleTileSchedulerILb0ELb0ELb0ELi128EEEEEEEEEvNT_6ParamsE$_ZN4cute3eso3ESOILb1ELb0EJNS_5tupleIJNS_1CILi1EEENS3_ILi0EEEEEEiEEC2ERKS6_RKi) ;  /* 0xffffd4a000007944 */ /* 0x000fea0003c3ffff */
[----:B-1----:R1:W5:Y:S01]  /*aee0*/  LDL R3, [R1+0x1680] ;  /* 0x0016800001037983 */ /* 0x0023620000100800 */
[----:B------:R-:W-:-:S04]  /*aef0*/  MOV R9, 0x0 ;  /* 0x0000000000097802 */ /* 0x000fc80000000f00 */
[----:B------:R-:W-:Y:S05]  /*af00*/  RET.REL.NODEC R8 `(_ZN7cutlass13device_kernelIN5flash19enable_sm80_to_sm89INS1_16FlashAttnBwdSm80INS1_25CollectiveMainloopBwdSm80ILi2ELi2EN4cute5tupleIJNS5_1CILi128EEES8_NS7_ILi64EEEEEENS_10bfloat16_tEfNS_4arch4Sm80ELb0ELb1ELb1ELb0ELb1ELb0ELb0ELb0ELi2ELi4ELi4ELi4ELb0EEENS1_24CollectiveEpilogueBwdGQAISA_fSD_Li256ELb0ELb1EEENS1_19SingleTileSchedulerILb0ELb0ELb0ELi128EEEEEEEEEvNT_6ParamsE) ;  /* 0xffff50f008007950 */ /* 0x000fea0003c3ffff */
        .type           $_ZN7cutlass13device_kernelIN5flash19enable_sm80_to_sm89INS1_16FlashAttnBwdSm80INS1_25CollectiveMainloopBwdSm80ILi2ELi2EN4cute5tupleIJNS5_1CILi128EEES8_NS7_ILi64EEEEEENS_10bfloat16_tEfNS_4arch4Sm80ELb0ELb1ELb1ELb0ELb1ELb0ELb0ELb0ELi2ELi4ELi4ELi4ELb0EEENS1_24CollectiveEpilogueBwdGQAISA_fSD_Li256ELb0ELb1EEENS1_19SingleTileSchedulerILb0ELb0ELb0ELi128EEEEEEEEEvNT_6ParamsE$_ZZN4cute12filter_tupleINS_5tupleIJNS1_IJNS_1CILi0EEENS1_IJNS2_ILi1EEENS2_ILi512EEEiEEEEEENS2_ILi4096EEENS1_IJiNS2_ILi8192EEEEEEEEEZNS_7flattenISB_EEDaRKT_EUlRKT_E_EEDaSF_OT0_ENKUlDpSI_E_clIJNS1_IJS3_S4_S5_iEEENS1_IJS8_EEESA_EEEDaSM_,@function
        .size           $_ZN7cutlass13device_kernelIN5flash19enable_sm80_to_sm89INS1_16FlashAttnBwdSm80INS1_25CollectiveMainloopBwdSm80ILi2ELi2EN4cute5tupleIJNS5_1CILi128EEES8_NS7_ILi64EEEEEENS_10bfloat16_tEfNS_4arch4Sm80ELb0ELb1ELb1ELb0ELb1ELb0ELb0ELb0ELi2ELi4ELi4ELi4ELb0EEENS1_24CollectiveEpilogueBwdGQAISA_fSD_Li256ELb0ELb1EEENS1_19SingleTileSchedulerILb0ELb0ELb0ELi128EEEEEEEEEvNT_6ParamsE$_ZZN4cute12filter_tupleINS_5tupleIJNS1_IJNS_1CILi0EEENS1_IJNS2_ILi1EEENS2_ILi512EEEiEEEEEENS2_ILi4096EEENS1_IJiNS2_ILi8192EEEEEEEEEZNS_7flattenISB_EEDaRKT_EUlRKT_E_EEDaSF_OT0_ENKUlDpSI_E_clIJNS1_IJS3_S4_S5_iEEENS1_IJS8_EEESA_EEEDaSM_,($_ZN7cutlass13device_kernelIN5flash19enable_sm80_to_sm89INS1_16FlashAttnBwdSm80INS1_25CollectiveMainloopBwdSm80ILi2ELi2EN4cute5tupleIJNS5_1CILi128EEES8_NS7_ILi64EEEEEENS_10bfloat16_tEfNS_4arch4Sm80ELb0ELb1ELb1ELb0ELb1ELb0ELb0ELb0ELi2ELi4ELi4ELi4ELb0EEENS1_24CollectiveEpilogueBwdGQAISA_fSD_Li256ELb0ELb1EEENS1_19SingleTileSchedulerILb0ELb0ELb0ELi128EEEEEEEEEvNT_6ParamsE$_ZZN4cute12filter_tupleINS_5tupleIJNS1_IJiNS1_IJiNS_1CILi0EEEEEEEEENS1_IJNS_10UnderscoreENS1_IJS6_S6_EEEEEEEEES9_ZNS_4diceIS9_S9_EEDaRKT_RKT0_EUlRKT_RKT0_E_EEDaSD_SG_OT1_ENKUlDpSJ_E_clIJNS1_IJiiS3_EEENS1_IJEEEEEEDaSQ_ - $_ZN7cutlass13device_kernelIN5flash19enable_sm80_to_sm89INS1_16FlashAttnBwdSm80INS1_25CollectiveMainloopBwdSm80ILi2ELi2EN4cute5tupleIJNS5_1CILi128EEES8_NS7_ILi64EEEEEENS_10bfloat16_tEfNS_4arch4Sm80ELb0ELb1ELb1ELb0ELb1ELb0ELb0ELb0ELi2ELi4ELi4ELi4ELb0EEENS1_24CollectiveEpilogueBwdGQAISA_fSD_Li256ELb0ELb1EEENS1_19SingleTileSchedulerILb0ELb0ELb0ELi128EEEEEEEEEvNT_6ParamsE$_ZZN4cute12filter_tupleINS_5tupleIJNS1_IJNS_1CILi0EEENS1_IJNS2_ILi1EEENS2_ILi512EEEiEEEEEENS2_ILi4096EEENS1_IJiNS2_ILi8192EEEEEEEEEZNS_7flattenISB_EEDaRKT_EUlRKT_E_EEDaSF_OT0_ENKUlDpSI_E_clIJNS1_IJS3_S4_S5_iEEENS1_IJS8_EEESA_EEEDaSM_)
$_ZN7cutlass13device_kernelIN5flash19enable_sm80_to_sm89INS1_16FlashAttnBwdSm80INS1_25CollectiveMainloopBwdSm80ILi2ELi2EN4cute5tupleIJNS5_1CILi128EEES8_NS7_ILi64EEEEEENS_10bfloat16_tEfNS_4arch4Sm80ELb0ELb1ELb1ELb0ELb1ELb0ELb0ELb0ELi2ELi4ELi4ELi4ELb0EEENS1_24CollectiveEpilogueBwdGQAISA_fSD_Li256ELb0ELb1EEENS1_19SingleTileSchedulerILb0ELb0ELb0ELi128EEEEEEEEEvNT_6ParamsE$_ZZN4cute12filter_tupleINS_5tupleIJNS1_IJNS_1CILi0EEENS1_IJNS2_ILi1EEENS2_ILi512EEEiEEEEEENS2_ILi4096EEENS1_IJiNS2_ILi8192EEEEEEEEEZNS_7flattenISB_EEDaRKT_EUlRKT_E_EEDaSF_OT0_ENKUlDpSI_E_clIJNS1_IJS3_S4_S5_iEEENS1_IJS8_EEESA_EEEDaSM_:
[----:B------:R-:W-:Y:S02]  /*af10*/  IADD3 R3, R1, 0x1380, RZ ;  /* 0x0000138001037810 */ /* 0x000fe40007ffe0ff */
[----:B------:R-:W-:Y:S02]  /*af20*/  MOV R8, 0xaf50 ;  /* 0x0000af5000087802 */ /* 0x000fe40000000f00 */
[----:B------:R-:W-:Y:S02]  /*af30*/  IADD3 R3, R3, c[0x0][0x20], RZ ;  /* 0x0000080003037a10 */ /* 0x000fe40007ffe0ff */
[----:B------:R-:W-:Y:S05]  /*af40*/  CALL.REL.NOINC `($_ZN7cutlass13device_kernelIN5flash19enable_sm80_to_sm89INS1_16FlashAttnBwdSm80INS1_25CollectiveMainloopBwdSm80ILi2ELi2EN4cute5tupleIJNS5_1CILi128EEES8_NS7_ILi64EEEEEENS_10bfloat16_tEfNS_4arch4Sm80ELb0ELb1ELb1ELb0ELb1ELb0ELb0ELb0ELi2ELi4ELi4ELi4ELb0EEENS1_24CollectiveEpilogueBwdGQAISA_fSD_Li256ELb0ELb1EEENS1_19SingleTileSchedulerILb0ELb0ELb0ELi128EEEEEEEEEvNT_6ParamsE$_ZN4cute3eso3ESOILb1ELb0EJNS_1CILi0EEENS2_ILi1EEENS2_ILi512EEEiNS2_ILi4096EEEiNS2_ILi8192EEEEEC2ERKS3_RKS4_RKS5_RKiRKS6_SG_RKS7_) ;  /* 0xffffc47000007944 */ /* 0x000fea0003c3ffff */
[----:B------:R-:W-:-:S04]  /*af50*/  MOV R7, 0x0 ;  /* 0x0000000000077802 */ /* 0x000fc80000000f00 */
[----:B------:R-:W-:Y:S05]  /*af60*/  RET.REL.NODEC R6 `(_ZN7cutlass13device_kernelIN5flash19enable_sm80_to_sm89INS1_16FlashAttnBwdSm80INS1_25CollectiveMainloopBwdSm80ILi2ELi2EN4cute5tupleIJNS5_1CILi128EEES8_NS7_ILi64EEEEEENS_10bfloat16_tEfNS_4arch4Sm80ELb0ELb1ELb1ELb0ELb1ELb0ELb0ELb0ELi2ELi4ELi4ELi4ELb0EEENS1_24CollectiveEpilogueBwdGQAISA_fSD_Li256ELb0ELb1EEENS1_19SingleTileSchedulerILb0ELb0ELb0ELi128EEEEEEEEEvNT_6ParamsE) ;  /* 0xffff509006007950 */ /* 0x000fea0003c3ffff */
        .type           $_ZN7cutlass13device_kernelIN5flash19enable_sm80_to_sm89INS1_16FlashAttnBwdSm80INS1_25CollectiveMainloopBwdSm80ILi2ELi2EN4cute5tupleIJNS5_1CILi128EEES8_NS7_ILi64EEEEEENS_10bfloat16_tEfNS_4arch4Sm80ELb0ELb1ELb1ELb0ELb1ELb0ELb0ELb0ELi2ELi4ELi4ELi4ELb0EEENS1_24CollectiveEpilogueBwdGQAISA_fSD_Li256ELb0ELb1EEENS1_19SingleTileSchedulerILb0ELb0ELb0ELi128EEEEEEEEEvNT_6ParamsE$_ZZN4cute12filter_tupleINS_5tupleIJNS1_IJiNS1_IJiNS_1CILi0EEEEEEEEENS1_IJNS_10UnderscoreENS1_IJS6_S6_EEEEEEEEES9_ZNS_4diceIS9_S9_EEDaRKT_RKT0_EUlRKT_RKT0_E_EEDaSD_SG_OT1_ENKUlDpSJ_E_clIJNS1_IJiiS3_EEENS1_IJEEEEEEDaSQ_,@function
        .size           $_ZN7cutlass13device_kernelIN5flash19enable_sm80_to_sm89INS1_16FlashAttnBwdSm80INS1_25CollectiveMainloopBwdSm80ILi2ELi2EN4cute5tupleIJNS5_1CILi128EEES8_NS7_ILi64EEEEEENS_10bfloat16_tEfNS_4arch4Sm80ELb0ELb1ELb1ELb0ELb1ELb0ELb0ELb0ELi2ELi4ELi4ELi4ELb0EEENS1_24CollectiveEpilogueBwdGQAISA_fSD_Li256ELb0ELb1EEENS1_19SingleTileSchedulerILb0ELb0ELb0ELi128EEEEEEEEEvNT_6ParamsE$_ZZN4cute12filter_tupleINS_5tupleIJNS1_IJiNS1_IJiNS_1CILi0EEEEEEEEENS1_IJNS_10UnderscoreENS1_IJS6_S6_EEEEEEEEES9_ZNS_4diceIS9_S9_EEDaRKT_RKT0_EUlRKT_RKT0_E_EEDaSD_SG_OT1_ENKUlDpSJ_E_clIJNS1_IJiiS3_EEENS1_IJEEEEEEDaSQ_,($_ZN7cutlass13device_kernelIN5flash19enable_sm80_to_sm89INS1_16FlashAttnBwdSm80INS1_25CollectiveMainloopBwdSm80ILi2ELi2EN4cute5tupleIJNS5_1CILi128EEES8_NS7_ILi64EEEEEENS_10bfloat16_tEfNS_4arch4Sm80ELb0ELb1ELb1ELb0ELb1ELb0ELb0ELb0ELi2ELi4ELi4ELi4ELb0EEENS1_24CollectiveEpilogueBwdGQAISA_fSD_Li256ELb0ELb1EEENS1_19SingleTileSchedulerILb0ELb0ELb0ELi128EEEEEEEEEvNT_6ParamsE$_ZZN4cute12filter_tupleINS_5tupleIJNS1_IJiiEEENS_1CILi1024EEEEEEZNS_16flatten_to_tupleIS5_EEDaRKT_EUlRKT_E_EEDaS9_OT0_ENKUlDpSC_E_clIJS2_NS1_IJS4_EEEEEEDaSG_ - $_ZN7cutlass13device_kernelIN5flash19enable_sm80_to_sm89INS1_16FlashAttnBwdSm80INS1_25CollectiveMainloopBwdSm80ILi2ELi2EN4cute5tupleIJNS5_1CILi128EEES8_NS7_ILi64EEEEEENS_10bfloat16_tEfNS_4arch4Sm80ELb0ELb1ELb1ELb0ELb1ELb0ELb0ELb0ELi2ELi4ELi4ELi4ELb0EEENS1_24CollectiveEpilogueBwdGQAISA_fSD_Li256ELb0ELb1EEENS1_19SingleTileSchedulerILb0ELb0ELb0ELi128EEEEEEEEEvNT_6ParamsE$_ZZN4cute12filter_tupleINS_5tupleIJNS1_IJiNS1_IJiNS_1CILi0EEEEEEEEENS1_IJNS_10UnderscoreENS1_IJS6_S6_EEEEEEEEES9_ZNS_4diceIS9_S9_EEDaRKT_RKT0_EUlRKT_RKT0_E_EEDaSD_SG_OT1_ENKUlDpSJ_E_clIJNS1_IJiiS3_EEENS1_IJEEEEEEDaSQ_)
$_ZN7cutlass13device_kernelIN5flash19enable_sm80_to_sm89INS1_16FlashAttnBwdSm80INS1_25CollectiveMainloopBwdSm80ILi2ELi2EN4cute5tupleIJNS5_1CILi128EEES8_NS7_ILi64EEEEEENS_10bfloat16_tEfNS_4arch4Sm80ELb0ELb1ELb1ELb0ELb1ELb0ELb0ELb0ELi2ELi4ELi4ELi4ELb0EEENS1_24CollectiveEpilogueBwdGQAISA_fSD_Li256ELb0ELb1EEENS1_19SingleTileSchedulerILb0ELb0ELb0ELi128EEEEEEEEEvNT_6ParamsE$_ZZN4cute12filter_tupleINS_5tupleIJNS1_IJiNS1_IJiNS_1CILi0EEEEEEEEENS1_IJNS_10UnderscoreENS1_IJS6_S6_EEEEEEEEES9_ZNS_4diceIS9_S9_EEDaRKT_RKT0_EUlRKT_RKT0_E_EEDaSD_SG_OT1_ENKUlDpSJ_E_clIJNS1_IJiiS3_EEENS1_IJEEEEEEDaSQ_:
[----:B------:R-:W-:-:S06]  /*af70*/  IADD3 R7, R4, -c[0x0][0x20], RZ ;  /* 0x8000080004077a10 */ /* 0x000fcc0007ffe0ff */
[----:B------:R-:W5:Y:S01]  /*af80*/  LDL R7, [R7] ;  /* 0x0000000007077983 */ /* 0x000f620000100800 */
[----:B------:R-:W-:Y:S02]  /*af90*/  IADD3 R6, R1, 0x1680, RZ ;  /* 0x0000168001067810 */ /* 0x000fe40007ffe0ff */
[----:B------:R-:W-:Y:S02]  /*afa0*/  IADD3 R5, R4, 0x4, RZ ;  /* 0x0000000404057810 */ /* 0x000fe40007ffe0ff */
[----:B------:R-:W-:Y:S02]  /*afb0*/  IADD3 R6, R6, c[0x0][0x20], RZ ;  /* 0x0000080006067a10 */ /* 0x000fe40007ffe0ff */
[----:B------:R-:W-:Y:S02]  /*afc0*/  MOV R10, 0xafe0 ;  /* 0x0000afe0000a7802 */ /* 0x000fe40000000f00 */
[----:B-----5:R-:W-:Y:S05]  /*afd0*/  CALL.REL.NOINC `($_ZN7cutlass13device_kernelIN5flash19enable_sm80_to_sm89INS1_16FlashAttnBwdSm80INS1_25CollectiveMainloopBwdSm80ILi2ELi2EN4cute5tupleIJNS5_1CILi128EEES8_NS7_ILi64EEEEEENS_10bfloat16_tEfNS_4arch4Sm80ELb0ELb1ELb1ELb0ELb1ELb0ELb0ELb0ELi2ELi4ELi4ELi4ELb0EEENS1_24CollectiveEpilogueBwdGQAISA_fSD_Li256ELb0ELb1EEENS1_19SingleTileSchedulerILb0ELb0ELb0ELi128EEEEEEEEEvNT_6ParamsE$_ZN4cute3eso3ESOILb0ELb0EJiiNS_1CILi0EEEEEC2ERKiS6_RKS3_) ;  /* 0xffffb78000007944 */ /* 0x020fea0003c3ffff */
[----:B------:R2:W5:Y:S01]  /*afe0*/  LDL.64 R4, [R1+0x1680] ;  /* 0x0016800001047983 */ /* 0x0005620000100a00 */
[----:B------:R-:W-:-:S04]  /*aff0*/  MOV R9, 0x0 ;  /* 0x0000000000097802 */ /* 0x000fc80000000f00 */
[----:B------:R-:W-:Y:S05]  /*b000*/  RET.REL.NODEC R8 `(_ZN7cutlass13device_kernelIN5flash19enable_sm80_to_sm89INS1_16FlashAttnBwdSm80INS1_25CollectiveMainloopBwdSm80ILi2ELi2EN4cute5tupleIJNS5_1CILi128EEES8_NS7_ILi64EEEEEENS_10bfloat16_tEfNS_4arch4Sm80ELb0ELb1ELb1ELb0ELb1ELb0ELb0ELb0ELi2ELi4ELi4ELi4ELb0EEENS1_24CollectiveEpilogueBwdGQAISA_fSD_Li256ELb0ELb1EEENS1_19SingleTileSchedulerILb0ELb0ELb0ELi128EEEEEEEEEvNT_6ParamsE) ;  /* 0xffff4ff008007950 */ /* 0x000fea0003c3ffff */
        .type           $_ZN7cutlass13device_kernelIN5flash19enable_sm80_to_sm89INS1_16FlashAttnBwdSm80INS1_25CollectiveMainloopBwdSm80ILi2ELi2EN4cute5tupleIJNS5_1CILi128EEES8_NS7_ILi64EEEEEENS_10bfloat16_tEfNS_4arch4Sm80ELb0ELb1ELb1ELb0ELb1ELb0ELb0ELb0ELi2ELi4ELi4ELi4ELb0EEENS1_24CollectiveEpilogueBwdGQAISA_fSD_Li256ELb0ELb1EEENS1_19SingleTileSchedulerILb0ELb0ELb0ELi128EEEEEEEEEvNT_6ParamsE$_ZZN4cute12filter_tupleINS_5tupleIJNS1_IJiiEEENS_1CILi1024EEEEEEZNS_16flatten_to_tupleIS5_EEDaRKT_EUlRKT_E_EEDaS9_OT0_ENKUlDpSC_E_clIJS2_NS1_IJS4_EEEEEEDaSG_,@function
        .size           $_ZN7cutlass13device_kernelIN5flash19enable_sm80_to_sm89INS1_16FlashAttnBwdSm80INS1_25CollectiveMainloopBwdSm80ILi2ELi2EN4cute5tupleIJNS5_1CILi128EEES8_NS7_ILi64EEEEEENS_10bfloat16_tEfNS_4arch4Sm80ELb0ELb1ELb1ELb0ELb1ELb0ELb0ELb0ELi2ELi4ELi4ELi4ELb0EEENS1_24CollectiveEpilogueBwdGQAISA_fSD_Li256ELb0ELb1EEENS1_19SingleTileSchedulerILb0ELb0ELb0ELi128EEEEEEEEEvNT_6ParamsE$_ZZN4cute12filter_tupleINS_5tupleIJNS1_IJiiEEENS_1CILi1024EEEEEEZNS_16flatten_to_tupleIS5_EEDaRKT_EUlRKT_E_EEDaS9_OT0_ENKUlDpSC_E_clIJS2_NS1_IJS4_EEEEEEDaSG_,($_ZN7cutlass13device_kernelIN5flash19enable_sm80_to_sm89INS1_16FlashAttnBwdSm80INS1_25CollectiveMainloopBwdSm80ILi2ELi2EN4cute5tupleIJNS5_1CILi128EEES8_NS7_ILi64EEEEEENS_10bfloat16_tEfNS_4arch4Sm80ELb0ELb1ELb1ELb0ELb1ELb0ELb0ELb0ELi2ELi4ELi4ELi4ELb0EEENS1_24CollectiveEpilogueBwdGQAISA_fSD_Li256ELb0ELb1EEENS1_19SingleTileSchedulerILb0ELb0ELb0ELi128EEEEEEEEEvNT_6ParamsE$_ZZN4cute12filter_tupleINS_5tupleIJNS1_IJiiEEENS_1CILi8192EEEEEEZNS_16flatten_to_tupleIS5_EEDaRKT_EUlRKT_E_EEDaS9_OT0_ENKUlDpSC_E_clIJS2_NS1_IJS4_EEEEEEDaSG_ - $_ZN7cutlass13device_kernelIN5flash19enable_sm80_to_sm89INS1_16FlashAttnBwdSm80INS1_25CollectiveMainloopBwdSm80ILi2ELi2EN4cute5tupleIJNS5_1CILi128EEES8_NS7_ILi64EEEEEENS_10bfloat16_tEfNS_4arch4Sm80ELb0ELb1ELb1ELb0ELb1ELb0ELb0ELb0ELi2ELi4ELi4ELi4ELb0EEENS1_24CollectiveEpilogueBwdGQAISA_fSD_Li256ELb0ELb1EEENS1_19SingleTileSchedulerILb0ELb0ELb0ELi128EEEEEEEEEvNT_6ParamsE$_ZZN4cute12filter_tupleINS_5tupleIJNS1_IJiiEEENS_1CILi1024EEEEEEZNS_16flatten_to_tupleIS5_EEDaRKT_EUlRKT_E_EEDaS9_OT0_ENKUlDpSC_E_clIJS2_NS1_IJS4_EEEEEEDaSG_)
$_ZN7cutlass13device_kernelIN5flash19enable_sm80_to_sm89INS1_16FlashAttnBwdSm80INS1_25CollectiveMainloopBwdSm80ILi2ELi2EN4cute5tupleIJNS5_1CILi128EEES8_NS7_ILi64EEEEEENS_10bfloat16_tEfNS_4arch4Sm80ELb0ELb1ELb1ELb0ELb1ELb0ELb0ELb0ELi2ELi4ELi4ELi4ELb0EEENS1_24CollectiveEpilogueBwdGQAISA_fSD_Li256ELb0ELb1EEENS1_19SingleTileSchedulerILb0ELb0ELb0ELi128EEEEEEEEEvNT_6ParamsE$_ZZN4cute12filter_tupleINS_5tupleIJNS1_IJiiEEENS_1CILi1024EEEEEEZNS_16flatten_to_tupleIS5_EEDaRKT_EUlRKT_E_EEDaS9_OT0_ENKUlDpSC_E_clIJS2_NS1_IJS4_EEEEEEDaSG_:
[----:B------:R-:W-:-:S06]  /*b010*/  IADD3 R8, R62, -c[0x0][0x20], RZ ;  /* 0x800008003e087a10 */ /* 0x000fcc0007ffe0ff */
[----:B------:R-:W5:Y:S01]  /*b020*/  LDL R8, [R8] ;  /* 0x0000000008087983 */ /* 0x000f620000100800 */
[----:B------:R-:W-:Y:S02]  /*b030*/  IADD3 R3, R1, 0x1680, RZ ;  /* 0x0000168001037810 */ /* 0x000fe40007ffe0ff */
[----:B------:R-:W-:Y:S02]  /*b040*/  IADD3 R2, R62, 0x4, RZ ;  /* 0x000000043e027810 */ /* 0x000fe40007ffe0ff */
[----:B------:R-:W-:Y:S02]  /*b050*/  IADD3 R3, R3, c[0x0][0x20], RZ ;  /* 0x0000080003037a10 */ /* 0x000fe40007ffe0ff */
[----:B------:R-:W-:Y:S02]  /*b060*/  MOV R6, 0xb080 ;  /* 0x0000b08000067802 */ /* 0x000fe40000000f00 */
[----:B-----5:R-:W-:Y:S05]  /*b070*/  CALL.REL.NOINC `($_ZN7cutlass13device_kernelIN5flash19enable_sm80_to_sm89INS1_16FlashAttnBwdSm80INS1_25CollectiveMainloopBwdSm80ILi2ELi2EN4cute5tupleIJNS5_1CILi128EEES8_NS7_ILi64EEEEEENS_10bfloat16_tEfNS_4arch4Sm80ELb0ELb1ELb1ELb0ELb1ELb0ELb0ELb0ELi2ELi4ELi4ELi4ELb0EEENS1_24CollectiveEpilogueBwdGQAISA_fSD_Li256ELb0ELb1EEENS1_19SingleTileSchedulerILb0ELb0ELb0ELi128EEEEEEEEEvNT_6ParamsE$_ZN4cute3eso3ESOILb0ELb0EJiiNS_1CILi1024EEEEEC2ERKiS6_RKS3_) ;  /* 0xffffb75000007944 */ /* 0x020fea0003c3ffff */
[----:B------:R-:W-:-:S04]  /*b080*/  MOV R5, 0x0 ;  /* 0x0000000000057802 */ /* 0x000fc80000000f00 */
[----:B------:R-:W-:Y:S05]  /*b090*/  RET.REL.NODEC R4 `(_ZN7cutlass13device_kernelIN5flash19enable_sm80_to_sm89INS1_16FlashAttnBwdSm80INS1_25CollectiveMainloopBwdSm80ILi2ELi2EN4cute5tupleIJNS5_1CILi128EEES8_NS7_ILi64EEEEEENS_10bfloat16_tEfNS_4arch4Sm80ELb0ELb1ELb1ELb0ELb1ELb0ELb0ELb0ELi2ELi4ELi4ELi4ELb0EEENS1_24CollectiveEpilogueBwdGQAISA_fSD_Li256ELb0ELb1EEENS1_19SingleTileSchedulerILb0ELb0ELb0ELi128EEEEEEEEEvNT_6ParamsE) ;  /* 0xffff4f6004007950 */ /* 0x000fea0003c3ffff */
        .type           $_ZN7cutlass13device_kernelIN5flash19enable_sm80_to_sm89INS1_16FlashAttnBwdSm80INS1_25CollectiveMainloopBwdSm80ILi2ELi2EN4cute5tupleIJNS5_1CILi128EEES8_NS7_ILi64EEEEEENS_10bfloat16_tEfNS_4arch4Sm80ELb0ELb1ELb1ELb0ELb1ELb0ELb0ELb0ELi2ELi4ELi4ELi4ELb0EEENS1_24CollectiveEpilogueBwdGQAISA_fSD_Li256ELb0ELb1EEENS1_19SingleTileSchedulerILb0ELb0ELb0ELi128EEEEEEEEEvNT_6ParamsE$_ZZN4cute12filter_tupleINS_5tupleIJNS1_IJiiEEENS_1CILi8192EEEEEEZNS_16flatten_to_tupleIS5_EEDaRKT_EUlRKT_E_EEDaS9_OT0_ENKUlDpSC_E_clIJS2_NS1_IJS4_EEEEEEDaSG_,@function
        .size           $_ZN7cutlass13device_kernelIN5flash19enable_sm80_to_sm89INS1_16FlashAttnBwdSm80INS1_25CollectiveMainloopBwdSm80ILi2ELi2EN4cute5tupleIJNS5_1CILi128EEES8_NS7_ILi64EEEEEENS_10bfloat16_tEfNS_4arch4Sm80ELb0ELb1ELb1ELb0ELb1ELb0ELb0ELb0ELi2ELi4ELi4ELi4ELb0EEENS1_24CollectiveEpilogueBwdGQAISA_fSD_Li256ELb0ELb1EEENS1_19SingleTileSchedulerILb0ELb0ELb0ELi128EEEEEEEEEvNT_6ParamsE$_ZZN4cute12filter_tupleINS_5tupleIJNS1_IJiiEEENS_1CILi8192EEEEEEZNS_16flatten_to_tupleIS5_EEDaRKT_EUlRKT_E_EEDaS9_OT0_ENKUlDpSC_E_clIJS2_NS1_IJS4_EEEEEEDaSG_,($_ZN7cutlass13device_kernelIN5flash19enable_sm80_to_sm89INS1_16FlashAttnBwdSm80INS1_25CollectiveMainloopBwdSm80ILi2ELi2EN4cute5tupleIJNS5_1CILi128EEES8_NS7_ILi64EEEEEENS_10bfloat16_tEfNS_4arch4Sm80ELb0ELb1ELb1ELb0ELb1ELb0ELb0ELb0ELi2ELi4ELi4ELi4ELb0EEENS1_24CollectiveEpilogueBwdGQAISA_fSD_Li256ELb0ELb1EEENS1_19SingleTileSchedulerILb0ELb0ELb0ELi128EEEEEEEEEvNT_6ParamsE$_ZZN4cute12filter_tupleINS_5tupleIJNS_10UnderscoreES2_NS_1CILi0EEEEEENS1_IJNS1_IJNS3_ILi1EEES4_EEEiNS3_ILi1024EEEEEEZNS_5sliceIS5_S9_EEDaRKT_RKT0_EUlRKT_RKT0_E_EEDaSD_SG_OT1_ENKUlDpSJ_E_clIJNS1_IJS7_EEENS1_IJiEEENS1_IJEEEEEEDaSQ_ - $_ZN7cutlass13device_kernelIN5flash19enable_sm80_to_sm89INS1_16FlashAttnBwdSm80INS1_25CollectiveMainloopBwdSm80ILi2ELi2EN4cute5tupleIJNS5_1CILi128EEES8_NS7_ILi64EEEEEENS_10bfloat16_tEfNS_4arch4Sm80ELb0ELb1ELb1ELb0ELb1ELb0ELb0ELb0ELi2ELi4ELi4ELi4ELb0EEENS1_24CollectiveEpilogueBwdGQAISA_fSD_Li256ELb0ELb1EEENS1_19SingleTileSchedulerILb0ELb0ELb0ELi128EEEEEEEEEvNT_6ParamsE$_ZZN4cute12filter_tupleINS_5tupleIJNS1_IJiiEEENS_1CILi8192EEEEEEZNS_16flatten_to_tupleIS5_EEDaRKT_EUlRKT_E_EEDaS9_OT0_ENKUlDpSC_E_clIJS2_NS1_IJS4_EEEEEEDaSG_)
$_ZN7cutlass13device_kernelIN5flash19enable_sm80_to_sm89INS1_16FlashAttnBwdSm80INS1_25CollectiveMainloopBwdSm80ILi2ELi2EN4cute5tupleIJNS5_1CILi128EEES8_NS7_ILi64EEEEEENS_10bfloat16_tEfNS_4arch4Sm80ELb0ELb1ELb1ELb0ELb1ELb0ELb0ELb0ELi2ELi4ELi4ELi4ELb0EEENS1_24CollectiveEpilogueBwdGQAISA_fSD_Li256ELb0ELb1EEENS1_19SingleTileSchedulerILb0ELb0ELb0ELi128EEEEEEEEEvNT_6ParamsE$_ZZN4cute12filter_tupleINS_5tupleIJNS1_IJiiEEENS_1CILi8192EEEEEEZNS_16flatten_to_tupleIS5_EEDaRKT_EUlRKT_E_EEDaS9_OT0_ENKUlDpSC_E_clIJS2_NS1_IJS4_EEEEEEDaSG_:
[----:B------:R-:W-:-:S06]  /*b0a0*/  IADD3 R10, R5, -c[0x0][0x20], RZ ;  /* 0x80000800050a7a10 */ /* 0x000fcc0007ffe0ff */
[----:B------:R-:W5:Y:S01]  /*b0b0*/  LDL R10, [R10] ;  /* 0x000000000a0a7983 */ /* 0x000f620000100800 */
[----:B------:R-:W-:Y:S02]  /*b0c0*/  IADD3 R3, R1, 0x1688, RZ ;  /* 0x0000168801037810 */ /* 0x000fe40007ffe0ff */
[----:B------:R-:W-:Y:S02]  /*b0d0*/  IADD3 R2, R5, 0x4, RZ ;  /* 0x0000000405027810 */ /* 0x000fe40007ffe0ff */
[----:B------:R-:W-:Y:S02]  /*b0e0*/  IADD3 R3, R3, c[0x0][0x20], RZ ;  /* 0x0000080003037a10 */ /* 0x000fe40007ffe0ff */
[----:B------:R-:W-:Y:S02]  /*b0f0*/  MOV R8, 0xb110 ;  /* 0x0000b11000087802 */ /* 0x000fe40000000f00 */
[----:B-----5:R-:W-:Y:S05]  /*b100*/  CALL.REL.NOINC `($_ZN7cutlass13device_kernelIN5flash19enable_sm80_to_sm89INS1_16FlashAttnBwdSm80INS1_25CollectiveMainloopBwdSm80ILi2ELi2EN4cute5tupleIJNS5_1CILi128EEES8_NS7_ILi64EEEEEENS_10bfloat16_tEfNS_4arch4Sm80ELb0ELb1ELb1ELb0ELb1ELb0ELb0ELb0ELi2ELi4ELi4ELi4ELb0EEENS1_24CollectiveEpilogueBwdGQAISA_fSD_Li256ELb0ELb1EEENS1_19SingleTileSchedulerILb0ELb0ELb0ELi128EEEEEEEEEvNT_6ParamsE$_ZN4cute3eso3ESOILb0ELb0EJiiNS_1CILi8192EEEEEC2ERKiS6_RKS3_) ;  /* 0xffffb82000007944 */ /* 0x020fea0003c3ffff */
[----:B-1----:R1:W5:Y:S01]  /*b110*/  LDL.64 R2, [R1+0x1688] ;  /* 0x0016880001027983 */ /* 0x0023620000100a00 */
[----:B------:R-:W-:-:S04]  /*b120*/  MOV R7, 0x0 ;  /* 0x0000000000077802 */ /* 0x000fc80000000f00 */
[----:B------:R-:W-:Y:S05]  /*b130*/  RET.REL.NODEC R6 `(_ZN7cutlass13device_kernelIN5flash19enable_sm80_to_sm89INS1_16FlashAttnBwdSm80INS1_25CollectiveMainloopBwdSm80ILi2ELi2EN4cute5tupleIJNS5_1CILi128EEES8_NS7_ILi64EEEEEENS_10bfloat16_tEfNS_4arch4Sm80ELb0ELb1ELb1ELb0ELb1ELb0ELb0ELb0ELi2ELi4ELi4ELi4ELb0EEENS1_24CollectiveEpilogueBwdGQAISA_fSD_Li256ELb0ELb1EEENS1_19SingleTileSchedulerILb0ELb0ELb0ELi128EEEEEEEEEvNT_6ParamsE) ;  /* 0xffff4ec006007950 */ /* 0x000fea0003c3ffff */
        .type           $_ZN7cutlass13device_kernelIN5flash19enable_sm80_to_sm89INS1_16FlashAttnBwdSm80INS1_25CollectiveMainloopBwdSm80ILi2ELi2EN4cute5tupleIJNS5_1CILi128EEES8_NS7_ILi64EEEEEENS_10bfloat16_tEfNS_4arch4Sm80ELb0ELb1ELb1ELb0ELb1ELb0ELb0ELb0ELi2ELi4ELi4ELi4ELb0EEENS1_24CollectiveEpilogueBwdGQAISA_fSD_Li256ELb0ELb1EEENS1_19SingleTileSchedulerILb0ELb0ELb0ELi128EEEEEEEEEvNT_6ParamsE$_ZZN4cute12filter_tupleINS_5tupleIJNS_10UnderscoreES2_NS_1CILi0EEEEEENS1_IJNS1_IJNS3_ILi1EEES4_EEEiNS3_ILi1024EEEEEEZNS_5sliceIS5_S9_EEDaRKT_RKT0_EUlRKT_RKT0_E_EEDaSD_SG_OT1_ENKUlDpSJ_E_clIJNS1_IJS7_EEENS1_IJiEEENS1_IJEEEEEEDaSQ_,@function
        .size           $_ZN7cutlass13device_kernelIN5flash19enable_sm80_to_sm89INS1_16FlashAttnBwdSm80INS1_25CollectiveMainloopBwdSm80ILi2ELi2EN4cute5tupleIJNS5_1CILi128EEES8_NS7_ILi64EEEEEENS_10bfloat16_tEfNS_4arch4Sm80ELb0ELb1ELb1ELb0ELb1ELb0ELb0ELb0ELi2ELi4ELi4ELi4ELb0EEENS1_24CollectiveEpilogueBwdGQAISA_fSD_Li256ELb0ELb1EEENS1_19SingleTileSchedulerILb0ELb0ELb0ELi128EEEEEEEEEvNT_6ParamsE$_ZZN4cute12filter_tupleINS_5tupleIJNS_10UnderscoreES2_NS_1CILi0EEEEEENS1_IJNS1_IJNS3_ILi1EEES4_EEEiNS3_ILi1024EEEEEEZNS_5sliceIS5_S9_EEDaRKT_RKT0_EUlRKT_RKT0_E_EEDaSD_SG_OT1_ENKUlDpSJ_E_clIJNS1_IJS7_EEENS1_IJiEEENS1_IJEEEEEEDaSQ_,($_ZN7cutlass13device_kernelIN5flash19enable_sm80_to_sm89INS1_16FlashAttnBwdSm80INS1_25CollectiveMainloopBwdSm80ILi2ELi2EN4cute5tupleIJNS5_1CILi128EEES8_NS7_ILi64EEEEEENS_10bfloat16_tEfNS_4arch4Sm80ELb0ELb1ELb1ELb0ELb1ELb0ELb0ELb0ELi2ELi4ELi4ELi4ELb0EEENS1_24CollectiveEpilogueBwdGQAISA_fSD_Li256ELb0ELb1EEENS1_19SingleTileSchedulerILb0ELb0ELb0ELi128EEEEEEEEEvNT_6ParamsE$_ZZN4cute12filter_tupleINS_5tupleIJNS_10UnderscoreES2_S2_iEEENS1_IJNS1_IJNS_1CILi1EEENS4_ILi0EEEEEENS4_ILi4096EEENS1_IJiiEEENS1_IJS6_NS4_ILi8192EEEEEEEEEZNS_5sliceIS3_SC_EEDaRKT_RKT0_EUlRKT_RKT0_E_EEDaSG_SJ_OT1_ENKUlDpSM_E_clIJNS1_IJS7_EEENS1_IJS8_EEENS1_IJS9_EEENS1_IJEEEEEEDaST_ - $_ZN7cutlass13device_kernelIN5flash19enable_sm80_to_sm89INS1_16FlashAttnBwdSm80INS1_25CollectiveMainloopBwdSm80ILi2ELi2EN4cute5tupleIJNS5_1CILi128EEES8_NS7_ILi64EEEEEENS_10bfloat16_tEfNS_4arch4Sm80ELb0ELb1ELb1ELb0ELb1ELb0ELb0ELb0ELi2ELi4ELi4ELi4ELb0EEENS1_24CollectiveEpilogueBwdGQAISA_fSD_Li256ELb0ELb1EEENS1_19SingleTileSchedulerILb0ELb0ELb0ELi128EEEEEEEEEvNT_6ParamsE$_ZZN4cute12filter_tupleINS_5tupleIJNS_10UnderscoreES2_NS_1CILi0EEEEEENS1_IJNS1_IJNS3_ILi1EEES4_EEEiNS3_ILi1024EEEEEEZNS_5sliceIS5_S9_EEDaRKT_RKT0_EUlRKT_RKT0_E_EEDaSD_SG_OT1_ENKUlDpSJ_E_clIJNS1_IJS7_EEENS1_IJiEEENS1_IJEEEEEEDaSQ_)
$_ZN7cutlass13device_kernelIN5flash19enable_sm80_to_sm89INS1_16FlashAttnBwdSm80INS1_25CollectiveMainloopBwdSm80ILi2ELi2EN4cute5tupleIJNS5_1CILi128EEES8_NS7_ILi64EEEEEENS_10bfloat16_tEfNS_4arch4Sm80ELb0ELb1ELb1ELb0ELb1ELb0ELb0ELb0ELi2ELi4ELi4ELi4ELb0EEENS1_24CollectiveEpilogueBwdGQAISA_fSD_Li256ELb0ELb1EEENS1_19SingleTileSchedulerILb0ELb0ELb0ELi128EEEEEEEEEvNT_6ParamsE$_ZZN4cute12filter_tupleINS_5tupleIJNS_10UnderscoreES2_NS_1CILi0EEEEEENS1_IJNS1_IJNS3_ILi1EEES4_EEEiNS3_ILi1024EEEEEEZNS_5sliceIS5_S9_EEDaRKT_RKT0_EUlRKT_RKT0_E_EEDaSD_SG_OT1_ENKUlDpSJ_E_clIJNS1_IJS7_EEENS1_IJiEEENS1_IJEEEEEEDaSQ_:
[----:B------:R-:W-:Y:S02]  /*b140*/  IADD3 R2, R1, 0x1680, RZ ;  /* 0x0000168001027810 */ /* 0x000fe40007ffe0ff */
[----:B------:R-:W-:Y:S02]  /*b150*/  MOV R6, 0xb180 ;  /* 0x0000b18000067802 */ /* 0x000fe40000000f00 */
[----:B------:R-:W-:Y:S02]  /*b160*/  IADD3 R2, R2, c[0x0][0x20], RZ ;  /* 0x0000080002027a10 */ /* 0x000fe40007ffe0ff */
[----:B------:R-:W-:Y:S05]  /*b170*/  CALL.REL.NOINC `($_ZN7cutlass13device_kernelIN5flash19enable_sm80_to_sm89INS1_16FlashAttnBwdSm80INS1_25CollectiveMainloopBwdSm80ILi2ELi2EN4cute5tupleIJNS5_1CILi128EEES8_NS7_ILi64EEEEEENS_10bfloat16_tEfNS_4arch4Sm80ELb0ELb1ELb1ELb0ELb1ELb0ELb0ELb0ELi2ELi4ELi4ELi4ELb0EEENS1_24CollectiveEpilogueBwdGQAISA_fSD_Li256ELb0ELb1EEENS1_19SingleTileSchedulerILb0ELb0ELb0ELi128EEEEEEEEEvNT_6ParamsE$_ZN4cute3eso3ESOILb1ELb0EJNS_5tupleIJNS_1CILi1EEENS3_ILi0EEEEEEiEEC2ERKS6_RKi) ;  /* 0xffffd20000007944 */ /* 0x000fea0003c3ffff */
[----:B-1----:R1:W5:Y:S01]  /*b180*/  LDL R3, [R1+0x1680] ;  /* 0x0016800001037983 */ /* 0x0023620000100800 */
[----:B------:R-:W-:-:S04]  /*b190*/  MOV R5, 0x0 ;  /* 0x0000000000057802 */ /* 0x000fc80000000f00 */
[----:B------:R-:W-:Y:S05]  /*b1a0*/  RET.REL.NODEC R4 `(_ZN7cutlass13device_kernelIN5flash19enable_sm80_to_sm89INS1_16FlashAttnBwdSm80INS1_25CollectiveMainloopBwdSm80ILi2ELi2EN4cute5tupleIJNS5_1CILi128EEES8_NS7_ILi64EEEEEENS_10bfloat16_tEfNS_4arch4Sm80ELb0ELb1ELb1ELb0ELb1ELb0ELb0ELb0ELi2ELi4ELi4ELi4ELb0EEENS1_24CollectiveEpilogueBwdGQAISA_fSD_Li256ELb0ELb1EEENS1_19SingleTileSchedulerILb0ELb0ELb0ELi128EEEEEEEEEvNT_6ParamsE) ;  /* 0xffff4e5004007950 */ /* 0x000fea0003c3ffff */
        .type           $_ZN7cutlass13device_kernelIN5flash19enable_sm80_to_sm89INS1_16FlashAttnBwdSm80INS1_25CollectiveMainloopBwdSm80ILi2ELi2EN4cute5tupleIJNS5_1CILi128EEES8_NS7_ILi64EEEEEENS_10bfloat16_tEfNS_4arch4Sm80ELb0ELb1ELb1ELb0ELb1ELb0ELb0ELb0ELi2ELi4ELi4ELi4ELb0EEENS1_24CollectiveEpilogueBwdGQAISA_fSD_Li256ELb0ELb1EEENS1_19SingleTileSchedulerILb0ELb0ELb0ELi128EEEEEEEEEvNT_6ParamsE$_ZZN4cute12filter_tupleINS_5tupleIJNS_10UnderscoreES2_S2_iEEENS1_IJNS1_IJNS_1CILi1EEENS4_ILi0EEEEEENS4_ILi4096EEENS1_IJiiEEENS1_IJS6_NS4_ILi8192EEEEEEEEEZNS_5sliceIS3_SC_EEDaRKT_RKT0_EUlRKT_RKT0_E_EEDaSG_SJ_OT1_ENKUlDpSM_E_clIJNS1_IJS7_EEENS1_IJS8_EEENS1_IJS9_EEENS1_IJEEEEEEDaST_,@function
        .size           $_ZN7cutlass13device_kernelIN5flash19enable_sm80_to_sm89INS1_16FlashAttnBwdSm80INS1_25CollectiveMainloopBwdSm80ILi2ELi2EN4cute5tupleIJNS5_1CILi128EEES8_NS7_ILi64EEEEEENS_10bfloat16_tEfNS_4arch4Sm80ELb0ELb1ELb1ELb0ELb1ELb0ELb0ELb0ELi2ELi4ELi4ELi4ELb0EEENS1_24CollectiveEpilogueBwdGQAISA_fSD_Li256ELb0ELb1EEENS1_19SingleTileSchedulerILb0ELb0ELb0ELi128EEEEEEEEEvNT_6ParamsE$_ZZN4cute12filter_tupleINS_5tupleIJNS_10UnderscoreES2_S2_iEEENS1_IJNS1_IJNS_1CILi1EEENS4_ILi0EEEEEENS4_ILi4096EEENS1_IJiiEEENS1_IJS6_NS4_ILi8192EEEEEEEEEZNS_5sliceIS3_SC_EEDaRKT_RKT0_EUlRKT_RKT0_E_EEDaSG_SJ_OT1_ENKUlDpSM_E_clIJNS1_IJS7_EEENS1_IJS8_EEENS1_IJS9_EEENS1_IJEEEEEEDaST_,($_ZN7cutlass13device_kernelIN5flash19enable_sm80_to_sm89INS1_16FlashAttnBwdSm80INS1_25CollectiveMainloopBwdSm80ILi2ELi2EN4cute5tupleIJNS5_1CILi128EEES8_NS7_ILi64EEEEEENS_10bfloat16_tEfNS_4arch4Sm80ELb0ELb1ELb1ELb0ELb1ELb0ELb0ELb0ELi2ELi4ELi4ELi4ELb0EEENS1_24CollectiveEpilogueBwdGQAISA_fSD_Li256ELb0ELb1EEENS1_19SingleTileSchedulerILb0ELb0ELb0ELi128EEEEEEEEEvNT_6ParamsE$_ZZN4cute12filter_tupleINS_5tupleIJNS_10UnderscoreES2_S2_iEEENS1_IJNS1_IJNS_1CILi1EEENS4_ILi0EEEEEEiNS4_ILi1024EEENS4_ILi8192EEEEEEZNS_5sliceIS3_SA_EEDaRKT_RKT0_EUlRKT_RKT0_E_EEDaSE_SH_OT1_ENKUlDpSK_E_clIJNS1_IJS7_EEENS1_IJiEEENS1_IJS8_EEENS1_IJEEEEEEDaSR_ - $_ZN7cutlass13device_kernelIN5flash19enable_sm80_to_sm89INS1_16FlashAttnBwdSm80INS1_25CollectiveMainloopBwdSm80ILi2ELi2EN4cute5tupleIJNS5_1CILi128EEES8_NS7_ILi64EEEEEENS_10bfloat16_tEfNS_4arch4Sm80ELb0ELb1ELb1ELb0ELb1ELb0ELb0ELb0ELi2ELi4ELi4ELi4ELb0EEENS1_24CollectiveEpilogueBwdGQAISA_fSD_Li256ELb0ELb1EEENS1_19SingleTileSchedulerILb0ELb0ELb0ELi128EEEEEEEEEvNT_6ParamsE$_ZZN4cute12filter_tupleINS_5tupleIJNS_10UnderscoreES2_S2_iEEENS1_IJNS1_IJNS_1CILi1EEENS4_ILi0EEEEEENS4_ILi4096EEENS1_IJiiEEENS1_IJS6_NS4_ILi8192EEEEEEEEEZNS_5sliceIS3_SC_EEDaRKT_RKT0_EUlRKT_RKT0_E_EEDaSG_SJ_OT1_ENKUlDpSM_E_clIJNS1_IJS7_EEENS1_IJS8_EEENS1_IJS9_EEENS1_IJEEEEEEDaST_)
$_ZN7cutlass13device_kernelIN5flash19enable_sm80_to_sm89INS1_16FlashAttnBwdSm80INS1_25CollectiveMainloopBwdSm80ILi2ELi2EN4cute5tupleIJNS5_1CILi128EEES8_NS7_ILi64EEEEEENS_10bfloat16_tEfNS_4arch4Sm80ELb0ELb1ELb1ELb0ELb1ELb0ELb0ELb0ELi2ELi4ELi4ELi4ELb0EEENS1_24CollectiveEpilogueBwdGQAISA_fSD_Li256ELb0ELb1EEENS1_19SingleTileSchedulerILb0ELb0ELb0ELi128EEEEEEEEEvNT_6ParamsE$_ZZN4cute12filter_tupleINS_5tupleIJNS_10UnderscoreES2_S2_iEEENS1_IJNS1_IJNS_1CILi1EEENS4_ILi0EEEEEENS4_ILi4096EEENS1_IJiiEEENS1_IJS6_NS4_ILi8192EEEEEEEEEZNS_5sliceIS3_SC_EEDaRKT_RKT0_EUlRKT_RKT0_E_EEDaSG_SJ_OT1_ENKUlDpSM_E_clIJNS1_IJS7_EEENS1_IJS8_EEENS1_IJS9_EEENS1_IJEEEEEEDaST_:
[----:B------:R-:W-:-:S05]  /*b1b0*/  IADD3 R8, R58, -c[0x0][0x20], RZ ;  /* 0x800008003a087a10 */ /* 0x000fca0007ffe0ff */
[----:B------:R1:W5:Y:S04]  /*b1c0*/  LDL R5, [R8] ;  /* 0x0000000008057983 */ /* 0x0003680000100800 */
[----:B------:R1:W5:Y:S01]  /*b1d0*/  LDL R3, [R8+0x4] ;  /* 0x0000040008037983 */ /* 0x0003620000100800 */
[----:B------:R-:W-:Y:S02]  /*b1e0*/  IADD3 R2, R1, 0x1380, RZ ;  /* 0x0000138001027810 */ /* 0x000fe40007ffe0ff */
[----:B------:R-:W-:Y:S02]  /*b1f0*/  MOV R6, 0xb220 ;  /* 0x0000b22000067802 */ /* 0x000fe40000000f00 */
[----:B------:R-:W-:Y:S02]  /*b200*/  IADD3 R2, R2, c[0x0][0x20], RZ ;  /* 0x0000080002027a10 */ /* 0x000fe40007ffe0ff */
[----:B-1---5:R-:W-:Y:S05]  /*b210*/  CALL.REL.NOINC `($_ZN7cutlass13device_kernelIN5flash19enable_sm80_to_sm89INS1_16FlashAttnBwdSm80INS1_25CollectiveMainloopBwdSm80ILi2ELi2EN4cute5tupleIJNS5_1CILi128EEES8_NS7_ILi64EEEEEENS_10bfloat16_tEfNS_4arch4Sm80ELb0ELb1ELb1ELb0ELb1ELb0ELb0ELb0ELi2ELi4ELi4ELi4ELb0EEENS1_24CollectiveEpilogueBwdGQAISA_fSD_Li256ELb0ELb1EEENS1_19SingleTileSchedulerILb0ELb0ELb0ELi128EEEEEEEEEvNT_6ParamsE$_ZN4cute3eso3ESOILb1ELb0EJNS_5tupleIJNS_1CILi1EEENS3_ILi0EEEEEENS3_ILi4096EEENS2_IJiiEEEEEC2ERKS6_RKS7_RKS8_) ;  /* 0xffffd10000007944 */ /* 0x022fea0003c3ffff */
[----:B-1----:R1:W5:Y:S01]  /*b220*/  LDL.64 R2, [R1+0x1380] ;  /* 0x0013800001027983 */ /* 0x0023620000100a00 */
[----:B------:R-:W-:-:S04]  /*b230*/  MOV R5, 0x0 ;  /* 0x0000000000057802 */ /* 0x000fc80000000f00 */
[----:B------:R-:W-:Y:S05]  /*b240*/  RET.REL.NODEC R4 `(_ZN7cutlass13device_kernelIN5flash19enable_sm80_to_sm89INS1_16FlashAttnBwdSm80INS1_25CollectiveMainloopBwdSm80ILi2ELi2EN4cute5tupleIJNS5_1CILi128EEES8_NS7_ILi64EEEEEENS_10bfloat16_tEfNS_4arch4Sm80ELb0ELb1ELb1ELb0ELb1ELb0ELb0ELb0ELi2ELi4ELi4ELi4ELb0EEENS1_24CollectiveEpilogueBwdGQAISA_fSD_Li256ELb0ELb1EEENS1_19SingleTileSchedulerILb0ELb0ELb0ELi128EEEEEEEEEvNT_6ParamsE) ;  /* 0xffff4db004007950 */ /* 0x000fea0003c3ffff */
        .type           $_ZN7cutlass13device_kernelIN5flash19enable_sm80_to_sm89INS1_16FlashAttnBwdSm80INS1_25CollectiveMainloopBwdSm80ILi2ELi2EN4cute5tupleIJNS5_1CILi128EEES8_NS7_ILi64EEEEEENS_10bfloat16_tEfNS_4arch4Sm80ELb0ELb1ELb1ELb0ELb1ELb0ELb0ELb0ELi2ELi4ELi4ELi4ELb0EEENS1_24CollectiveEpilogueBwdGQAISA_fSD_Li256ELb0ELb1EEENS1_19SingleTileSchedulerILb0ELb0ELb0ELi128EEEEEEEEEvNT_6ParamsE$_ZZN4cute12filter_tupleINS_5tupleIJNS_10UnderscoreES2_S2_iEEENS1_IJNS1_IJNS_1CILi1EEENS4_ILi0EEEEEEiNS4_ILi1024EEENS4_ILi8192EEEEEEZNS_5sliceIS3_SA_EEDaRKT_RKT0_EUlRKT_RKT0_E_EEDaSE_SH_OT1_ENKUlDpSK_E_clIJNS1_IJS7_EEENS1_IJiEEENS1_IJS8_EEENS1_IJEEEEEEDaSR_,@function
        .size           $_ZN7cutlass13device_kernelIN5flash19enable_sm80_to_sm89INS1_16FlashAttnBwdSm80INS1_25CollectiveMainloopBwdSm80ILi2ELi2EN4cute5tupleIJNS5_1CILi128EEES8_NS7_ILi64EEEEEENS_10bfloat16_tEfNS_4arch4Sm80ELb0ELb1ELb1ELb0ELb1ELb0ELb0ELb0ELi2ELi4ELi4ELi4ELb0EEENS1_24CollectiveEpilogueBwdGQAISA_fSD_Li256ELb0ELb1EEENS1_19SingleTileSchedulerILb0ELb0ELb0ELi128EEEEEEEEEvNT_6ParamsE$_ZZN4cute12filter_tupleINS_5tupleIJNS_10UnderscoreES2_S2_iEEENS1_IJNS1_IJNS_1CILi1EEENS4_ILi0EEEEEEiNS4_ILi1024EEENS4_ILi8192EEEEEEZNS_5sliceIS3_SA_EEDaRKT_RKT0_EUlRKT_RKT0_E_EEDaSE_SH_OT1_ENKUlDpSK_E_clIJNS1_IJS7_EEENS1_IJiEEENS1_IJS8_EEENS1_IJEEEEEEDaSR_,($_ZN7cutlass13device_kernelIN5flash19enable_sm80_to_sm89INS1_16FlashAttnBwdSm80INS1_25CollectiveMainloopBwdSm80ILi2ELi2EN4cute5tupleIJNS5_1CILi128EEES8_NS7_ILi64EEEEEENS_10bfloat16_tEfNS_4arch4Sm80ELb0ELb1ELb1ELb0ELb1ELb0ELb0ELb0ELi2ELi4ELi4ELi4ELb0EEENS1_24CollectiveEpilogueBwdGQAISA_fSD_Li256ELb0ELb1EEENS1_19SingleTileSchedulerILb0ELb0ELb0ELi128EEEEEEEEEvNT_6ParamsE$_ZZN4cute12filter_tupleINS_5tupleIJNS_10UnderscoreES2_S2_iEEENS1_IJNS1_IJNS_1CILi1EEENS4_ILi0EEEEEElS6_lEEEZNS_5sliceIS3_S8_EEDaRKT_RKT0_EUlRKT_RKT0_E_EEDaSC_SF_OT1_ENKUlDpSI_E_clIJNS1_IJS7_EEENS1_IJlEEENS1_IJS6_EEENS1_IJEEEEEEDaSP_ - $_ZN7cutlass13device_kernelIN5flash19enable_sm80_to_sm89INS1_16FlashAttnBwdSm80INS1_25CollectiveMainloopBwdSm80ILi2ELi2EN4cute5tupleIJNS5_1CILi128EEES8_NS7_ILi64EEEEEENS_10bfloat16_tEfNS_4arch4Sm80ELb0ELb1ELb1ELb0ELb1ELb0ELb0ELb0ELi2ELi4ELi4ELi4ELb0EEENS1_24CollectiveEpilogueBwdGQAISA_fSD_Li256ELb0ELb1EEENS1_19SingleTileSchedulerILb0ELb0ELb0ELi128EEEEEEEEEvNT_6ParamsE$_ZZN4cute12filter_tupleINS_5tupleIJNS_10UnderscoreES2_S2_iEEENS1_IJNS1_IJNS_1CILi1EEENS4_ILi0EEEEEEiNS4_ILi1024EEENS4_ILi8192EEEEEEZNS_5sliceIS3_SA_EEDaRKT_RKT0_EUlRKT_RKT0_E_EEDaSE_SH_OT1_ENKUlDpSK_E_clIJNS1_IJS7_EEENS1_IJiEEENS1_IJS8_EEENS1_IJEEEEEEDaSR_)
$_ZN7cutlass13device_kernelIN5flash19enable_sm80_to_sm89INS1_16FlashAttnBwdSm80INS1_25CollectiveMainloopBwdSm80ILi2ELi2EN4cute5tupleIJNS5_1CILi128EEES8_NS7_ILi64EEEEEENS_10bfloat16_tEfNS_4arch4Sm80ELb0ELb1ELb1ELb0ELb1ELb0ELb0ELb0ELi2ELi4ELi4ELi4ELb0EEENS1_24CollectiveEpilogueBwdGQAISA_fSD_Li256ELb0ELb1EEENS1_19SingleTileSchedulerILb0ELb0ELb0ELi128EEEEEEEEEvNT_6ParamsE$_ZZN4cute12filter_tupleINS_5tupleIJNS_10UnderscoreES2_S2_iEEENS1_IJNS1_IJNS_1CILi1EEENS4_ILi0EEEEEEiNS4_ILi1024EEENS4_ILi8192EEEEEEZNS_5sliceIS3_SA_EEDaRKT_RKT0_EUlRKT_RKT0_E_EEDaSE_SH_OT1_ENKUlDpSK_E_clIJNS1_IJS7_EEENS1_IJiEEENS1_IJS8_EEENS1_IJEEEEEEDaSR_:
[----:B------:R-:W-:Y:S02]  /*b250*/  IADD3 R2, R1, 0x1380, RZ ;  /* 0x0000138001027810 */ /* 0x000fe40007ffe0ff */
[----:B------:R-:W-:Y:S02]  /*b260*/  MOV R6, 0xb290 ;  /* 0x0000b29000067802 */ /* 0x000fe40000000f00 */
[----:B------:R-:W-:Y:S02]  /*b270*/  IADD3 R2, R2, c[0x0][0x20], RZ ;  /* 0x0000080002027a10 */ /* 0x000fe40007ffe0ff */
[----:B------:R-:W-:Y:S05]  /*b280*/  CALL.REL.NOINC `($_ZN7cutlass13device_kernelIN5flash19enable_sm80_to_sm89INS1_16FlashAttnBwdSm80INS1_25CollectiveMainloopBwdSm80ILi2ELi2EN4cute5tupleIJNS5_1CILi128EEES8_NS7_ILi64EEEEEENS_10bfloat16_tEfNS_4arch4Sm80ELb0ELb1ELb1ELb0ELb1ELb0ELb0ELb0ELi2ELi4ELi4ELi4ELb0EEENS1_24CollectiveEpilogueBwdGQAISA_fSD_Li256ELb0ELb1EEENS1_19SingleTileSchedulerILb0ELb0ELb0ELi128EEEEEEEEEvNT_6ParamsE$_ZN4cute3eso3ESOILb1ELb0EJNS_5tupleIJNS_1CILi1EEENS3_ILi0EEEEEEiNS3_ILi1024EEEEEC2ERKS6_RKiRKS7_) ;  /* 0xffffd13000007944 */ /* 0x000fea0003c3ffff */
[----:B-1----:R1:W5:Y:S01]  /*b290*/  LDL R3, [R1+0x1380] ;  /* 0x0013800001037983 */ /* 0x0023620000100800 */
[----:B------:R-:W-:Y:S02]  /*b2a0*/  MOV R6, R4 ;  /* 0x0000000400067202 */ /* 0x000fe40000000f00 */
[----:B------:R-:W-:-:S04]  /*b2b0*/  MOV R7, 0x0 ;  /* 0x0000000000077802 */ /* 0x000fc80000000f00 */
[----:B------:R-:W-:Y:S05]  /*b2c0*/  RET.REL.NODEC R6 `(_ZN7cutlass13device_kernelIN5flash19enable_sm80_to_sm89INS1_16FlashAttnBwdSm80INS1_25CollectiveMainloopBwdSm80ILi2ELi2EN4cute5tupleIJNS5_1CILi128EEES8_NS7_ILi64EEEEEENS_10bfloat16_tEfNS_4arch4Sm80ELb0ELb1ELb1ELb0ELb1ELb0ELb0ELb0ELi2ELi4ELi4ELi4ELb0EEENS1_24CollectiveEpilogueBwdGQAISA_fSD_Li256ELb0ELb1EEENS1_19SingleTileSchedulerILb0ELb0ELb0ELi128EEEEEEEEEvNT_6ParamsE) ;  /* 0xffff4d3006007950 */ /* 0x000fea0003c3ffff */
        .type           $_ZN7cutlass13device_kernelIN5flash19enable_sm80_to_sm89INS1_16FlashAttnBwdSm80INS1_25CollectiveMainloopBwdSm80ILi2ELi2EN4cute5tupleIJNS5_1CILi128EEES8_NS7_ILi64EEEEEENS_10bfloat16_tEfNS_4arch4Sm80ELb0ELb1ELb1ELb0ELb1ELb0ELb0ELb0ELi2ELi4ELi4ELi4ELb0EEENS1_24CollectiveEpilogueBwdGQAISA_fSD_Li256ELb0ELb1EEENS1_19SingleTileSchedulerILb0ELb0ELb0ELi128EEEEEEEEEvNT_6ParamsE$_ZZN4cute12filter_tupleINS_5tupleIJNS_10UnderscoreES2_S2_iEEENS1_IJNS1_IJNS_1CILi1EEENS4_ILi0EEEEEElS6_lEEEZNS_5sliceIS3_S8_EEDaRKT_RKT0_EUlRKT_RKT0_E_EEDaSC_SF_OT1_ENKUlDpSI_E_clIJNS1_IJS7_EEENS1_IJlEEENS1_IJS6_EEENS1_IJEEEEEEDaSP_,@function
        .size           $_ZN7cutlass13device_kernelIN5flash19enable_sm80_to_sm89INS1_16FlashAttnBwdSm80INS1_25CollectiveMainloopBwdSm80ILi2ELi2EN4cute5tupleIJNS5_1CILi128EEES8_NS7_ILi64EEEEEENS_10bfloat16_tEfNS_4arch4Sm80ELb0ELb1ELb1ELb0ELb1ELb0ELb0ELb0ELi2ELi4ELi4ELi4ELb0EEENS1_24CollectiveEpilogueBwdGQAISA_fSD_Li256ELb0ELb1EEENS1_19SingleTileSchedulerILb0ELb0ELb0ELi128EEEEEEEEEvNT_6ParamsE$_ZZN4cute12filter_tupleINS_5tupleIJNS_10UnderscoreES2_S2_iEEENS1_IJNS1_IJNS_1CILi1EEENS4_ILi0EEEEEElS6_lEEEZNS_5sliceIS3_S8_EEDaRKT_RKT0_EUlRKT_RKT0_E_EEDaSC_SF_OT1_ENKUlDpSI_E_clIJNS1_IJS7_EEENS1_IJlEEENS1_IJS6_EEENS1_IJEEEEEEDaSP_,($_ZN7cutlass13device_kernelIN5flash19enable_sm80_to_sm89INS1_16FlashAttnBwdSm80INS1_25CollectiveMainloopBwdSm80ILi2ELi2EN4cute5tupleIJNS5_1CILi128EEES8_NS7_ILi64EEEEEENS_10bfloat16_tEfNS_4arch4Sm80ELb0ELb1ELb1ELb0ELb1ELb0ELb0ELb0ELi2ELi4ELi4ELi4ELb0EEENS1_24CollectiveEpilogueBwdGQAISA_fSD_Li256ELb0ELb1EEENS1_19SingleTileSchedulerILb0ELb0ELb0ELi128EEEEEEEEEvNT_6ParamsE$_ZZN4cute12filter_tupleINS_5tupleIJNS_10UnderscoreES2_iEEENS1_IJNS1_IJNS_1CILi1EEENS4_ILi0EEEEEEiNS4_ILi1024EEEEEEZNS_5sliceIS3_S9_EEDaRKT_RKT0_EUlRKT_RKT0_E_EEDaSD_SG_OT1_ENKUlDpSJ_E_clIJNS1_IJS7_EEENS1_IJiEEENS1_IJEEEEEEDaSQ_ - $_ZN7cutlass13device_kernelIN5flash19enable_sm80_to_sm89INS1_16FlashAttnBwdSm80INS1_25CollectiveMainloopBwdSm80ILi2ELi2EN4cute5tupleIJNS5_1CILi128EEES8_NS7_ILi64EEEEEENS_10bfloat16_tEfNS_4arch4Sm80ELb0ELb1ELb1ELb0ELb1ELb0ELb0ELb0ELi2ELi4ELi4ELi4ELb0EEENS1_24CollectiveEpilogueBwdGQAISA_fSD_Li256ELb0ELb1EEENS1_19SingleTileSchedulerILb0ELb0ELb0ELi128EEEEEEEEEvNT_6ParamsE$_ZZN4cute12filter_tupleINS_5tupleIJNS_10UnderscoreES2_S2_iEEENS1_IJNS1_IJNS_1CILi1EEENS4_ILi0EEEEEElS6_lEEEZNS_5sliceIS3_S8_EEDaRKT_RKT0_EUlRKT_RKT0_E_EEDaSC_SF_OT1_ENKUlDpSI_E_clIJNS1_IJS7_EEENS1_IJlEEENS1_IJS6_EEENS1_IJEEEEEEDaSP_)
$_ZN7cutlass13device_kernelIN5flash19enable_sm80_to_sm89INS1_16FlashAttnBwdSm80INS1_25CollectiveMainloopBwdSm80ILi2ELi2EN4cute5tupleIJNS5_1CILi128EEES8_NS7_ILi64EEEEEENS_10bfloat16_tEfNS_4arch4Sm80ELb0ELb1ELb1ELb0ELb1ELb0ELb0ELb0ELi2ELi4ELi4ELi4ELb0EEENS1_24CollectiveEpilogueBwdGQAISA_fSD_Li256ELb0ELb1EEENS1_19SingleTileSchedulerILb0ELb0ELb0ELi128EEEEEEEEEvNT_6ParamsE$_ZZN4cute12filter_tupleINS_5tupleIJNS_10UnderscoreES2_S2_iEEENS1_IJNS1_IJNS_1CILi1EEENS4_ILi0EEEEEElS6_lEEEZNS_5sliceIS3_S8_EEDaRKT_RKT0_EUlRKT_RKT0_E_EEDaSC_SF_OT1_ENKUlDpSI_E_clIJNS1_IJS7_EEENS1_IJlEEENS1_IJS6_EEENS1_IJEEEEEEDaSP_:
[----:B------:R-:W-:Y:S02]  /*b2d0*/  IADD3 R3, R1, 0x16a8, RZ ;  /* 0x000016a801037810 */ /* 0x000fe40007ffe0ff */
[----:B------:R-:W-:Y:S02]  /*b2e0*/  MOV R6, 0xb310 ;  /* 0x0000b31000067802 */ /* 0x000fe40000000f00 */
[----:B------:R-:W-:Y:S02]  /*b2f0*/  IADD3 R3, R3, c[0x0][0x20], RZ ;  /* 0x0000080003037a10 */ /* 0x000fe40007ffe0ff */
[----:B------:R-:W-:Y:S05]  /*b300*/  CALL.REL.NOINC `($_ZN7cutlass13device_kernelIN5flash19enable_sm80_to_sm89INS1_16FlashAttnBwdSm80INS1_25CollectiveMainloopBwdSm80ILi2ELi2EN4cute5tupleIJNS5_1CILi128EEES8_NS7_ILi64EEEEEENS_10bfloat16_tEfNS_4arch4Sm80ELb0ELb1ELb1ELb0ELb1ELb0ELb0ELb0ELi2ELi4ELi4ELi4ELb0EEENS1_24CollectiveEpilogueBwdGQAISA_fSD_Li256ELb0ELb1EEENS1_19SingleTileSchedulerILb0ELb0ELb0ELi128EEEEEEEEEvNT_6ParamsE$_ZN4cute3eso3ESOILb1ELb0EJNS_5tupleIJNS_1CILi1EEENS3_ILi0EEEEEElS5_EEC2ERKS6_RKlRKS5_) ;  /* 0xffffd0f000007944 */ /* 0x000fea0003c3ffff */
[----:B-1----:R1:W5:Y:S01]  /*b310*/  LDL.64 R2, [R1+0x16a8] ;  /* 0x0016a80001027983 */ /* 0x0023620000100a00 */
[----:B------:R-:W-:-:S04]  /*b320*/  MOV R5, 0x0 ;  /* 0x0000000000057802 */ /* 0x000fc80000000f00 */
[----:B------:R-:W-:Y:S05]  /*b330*/  RET.REL.NODEC R4 `(_ZN7cutlass13device_kernelIN5flash19enable_sm80_to_sm89INS1_16FlashAttnBwdSm80INS1_25CollectiveMainloopBwdSm80ILi2ELi2EN4cute5tupleIJNS5_1CILi128EEES8_NS7_ILi64EEEEEENS_10bfloat16_tEfNS_4arch4Sm80ELb0ELb1ELb1ELb0ELb1ELb0ELb0ELb0ELi2ELi4ELi4ELi4ELb0EEENS1_24CollectiveEpilogueBwdGQAISA_fSD_Li256ELb0ELb1EEENS1_19SingleTileSchedulerILb0ELb0ELb0ELi128EEEEEEEEEvNT_6ParamsE) ;  /* 0xffff4cc004007950 */ /* 0x000fea0003c3ffff */
        .type           $_ZN7cutlass13device_kernelIN5flash19enable_sm80_to_sm89INS1_16FlashAttnBwdSm80INS1_25CollectiveMainloopBwdSm80ILi2ELi2EN4cute5tupleIJNS5_1CILi128EEES8_NS7_ILi64EEEEEENS_10bfloat16_tEfNS_4arch4Sm80ELb0ELb1ELb1ELb0ELb1ELb0ELb0ELb0ELi2ELi4ELi4ELi4ELb0EEENS1_24CollectiveEpilogueBwdGQAISA_fSD_Li256ELb0ELb1EEENS1_19SingleTileSchedulerILb0ELb0ELb0ELi128EEEEEEEEEvNT_6ParamsE$_ZZN4cute12filter_tupleINS_5tupleIJNS_10UnderscoreES2_iEEENS1_IJNS1_IJNS_1CILi1EEENS4_ILi0EEEEEEiNS4_ILi1024EEEEEEZNS_5sliceIS3_S9_EEDaRKT_RKT0_EUlRKT_RKT0_E_EEDaSD_SG_OT1_ENKUlDpSJ_E_clIJNS1_IJS7_EEENS1_IJiEEENS1_IJEEEEEEDaSQ_,@function
        .size           $_ZN7cutlass13device_kernelIN5flash19enable_sm80_to_sm89INS1_16FlashAttnBwdSm80INS1_25CollectiveMainloopBwdSm80ILi2ELi2EN4cute5tupleIJNS5_1CILi128EEES8_NS7_ILi64EEEEEENS_10bfloat16_tEfNS_4arch4Sm80ELb0ELb1ELb1ELb0ELb1ELb0ELb0ELb0ELi2ELi4ELi4ELi4ELb0EEENS1_24CollectiveEpilogueBwdGQAISA_fSD_Li256ELb0ELb1EEENS1_19SingleTileSchedulerILb0ELb0ELb0ELi128EEEEEEEEEvNT_6ParamsE$_ZZN4cute12filter_tupleINS_5tupleIJNS_10UnderscoreES2_iEEENS1_IJNS1_IJNS_1CILi1EEENS4_ILi0EEEEEEiNS4_ILi1024EEEEEEZNS_5sliceIS3_S9_EEDaRKT_RKT0_EUlRKT_RKT0_E_EEDaSD_SG_OT1_ENKUlDpSJ_E_clIJNS1_IJS7_EEENS1_IJiEEENS1_IJEEEEEEDaSQ_,($_ZN7cutlass13device_kernelIN5flash19enable_sm80_to_sm89INS1_16FlashAttnBwdSm80INS1_25CollectiveMainloopBwdSm80ILi2ELi2EN4cute5tupleIJNS5_1CILi128EEES8_NS7_ILi64EEEEEENS_10bfloat16_tEfNS_4arch4Sm80ELb0ELb1ELb1ELb0ELb1ELb0ELb0ELb0ELi2ELi4ELi4ELi4ELb0EEENS1_24CollectiveEpilogueBwdGQAISA_fSD_Li256ELb0ELb1EEENS1_19SingleTileSchedulerILb0ELb0ELb0ELi128EEEEEEEEEvNT_6ParamsE$_ZZN4cute12filter_tupleINS_5tupleIJNS_1CILi0EEENS1_IJNS2_ILi1EEENS2_ILi512EEEiEEEEEEZNS_16flatten_to_tupleIS7_EEDaRKT_EUlRKT_E_EEDaSB_OT0_ENKUlDpSE_E_clIJNS1_IJS3_EEES6_EEEDaSI_ - $_ZN7cutlass13device_kernelIN5flash19enable_sm80_to_sm89INS1_16FlashAttnBwdSm80INS1_25CollectiveMainloopBwdSm80ILi2ELi2EN4cute5tupleIJNS5_1CILi128EEES8_NS7_ILi64EEEEEENS_10bfloat16_tEfNS_4arch4Sm80ELb0ELb1ELb1ELb0ELb1ELb0ELb0ELb0ELi2ELi4ELi4ELi4ELb0EEENS1_24CollectiveEpilogueBwdGQAISA_fSD_Li256ELb0ELb1EEENS1_19SingleTileSchedulerILb0ELb0ELb0ELi128EEEEEEEEEvNT_6ParamsE$_ZZN4cute12filter_tupleINS_5tupleIJNS_10UnderscoreES2_iEEENS1_IJNS1_IJNS_1CILi1EEENS4_ILi0EEEEEEiNS4_ILi1024EEEEEEZNS_5sliceIS3_S9_EEDaRKT_RKT0_EUlRKT_RKT0_E_EEDaSD_SG_OT1_ENKUlDpSJ_E_clIJNS1_IJS7_EEENS1_IJiEEENS1_IJEEEEEEDaSQ_)
$_ZN7cutlass13device_kernelIN5flash19enable_sm80_to_sm89INS1_16FlashAttnBwdSm80INS1_25CollectiveMainloopBwdSm80ILi2ELi2EN4cute5tupleIJNS5_1CILi128EEES8_NS7_ILi64EEEEEENS_10bfloat16_tEfNS_4arch4Sm80ELb0ELb1ELb1ELb0ELb1ELb0ELb0ELb0ELi2ELi4ELi4ELi4ELb0EEENS1_24CollectiveEpilogueBwdGQAISA_fSD_Li256ELb0ELb1EEENS1_19SingleTileSchedulerILb0ELb0ELb0ELi128EEEEEEEEEvNT_6ParamsE$_ZZN4cute12filter_tupleINS_5tupleIJNS_10UnderscoreES2_iEEENS1_IJNS1_IJNS_1CILi1EEENS4_ILi0EEEEEEiNS4_ILi1024EEEEEEZNS_5sliceIS3_S9_EEDaRKT_RKT0_EUlRKT_RKT0_E_EEDaSD_SG_OT1_ENKUlDpSJ_E_clIJNS1_IJS7_EEENS1_IJiEEENS1_IJEEEEEEDaSQ_:
[----:B------:R-:W-:Y:S02]  /*b340*/  IADD3 R2, R1, 0x1680, RZ ;  /* 0x0000168001027810 */ /* 0x000fe40007ffe0ff */
[----:B------:R-:W-:Y:S02]  /*b350*/  MOV R6, 0xb380 ;  /* 0x0000b38000067802 */ /* 0x000fe40000000f00 */
[----:B------:R-:W-:Y:S02]  /*b360*/  IADD3 R2, R2, c[0x0][0x20], RZ ;  /* 0x0000080002027a10 */ /* 0x000fe40007ffe0ff */
[----:B------:R-:W-:Y:S05]  /*b370*/  CALL.REL.NOINC `($_ZN7cutlass13device_kernelIN5flash19enable_sm80_to_sm89INS1_16FlashAttnBwdSm80INS1_25CollectiveMainloopBwdSm80ILi2ELi2EN4cute5tupleIJNS5_1CILi128EEES8_NS7_ILi64EEEEEENS_10bfloat16_tEfNS_4arch4Sm80ELb0ELb1ELb1ELb0ELb1ELb0ELb0ELb0ELi2ELi4ELi4ELi4ELb0EEENS1_24CollectiveEpilogueBwdGQAISA_fSD_Li256ELb0ELb1EEENS1_19SingleTileSchedulerILb0ELb0ELb0ELi128EEEEEEEEEvNT_6ParamsE$_ZN4cute3eso3ESOILb1ELb0EJNS_5tupleIJNS_1CILi1EEENS3_ILi0EEEEEEiEEC2ERKS6_RKi) ;  /* 0xffffd00000007944 */ /* 0x000fea0003c3ffff */
[----:B-1----:R1:W5:Y:S01]  /*b380*/  LDL R3, [R1+0x1680] ;  /* 0x0016800001037983 */ /* 0x0023620000100800 */
[----:B------:R-:W-:Y:S02]  /*b390*/  MOV R6, R4 ;  /* 0x0000000400067202 */ /* 0x000fe40000000f00 */
[----:B------:R-:W-:-:S04]  /*b3a0*/  MOV R7, 0x0 ;  /* 0x0000000000077802 */ /* 0x000fc80000000f00 */
[----:B------:R-:W-:Y:S05]  /*b3b0*/  RET.REL.NODEC R6 `(_ZN7cutlass13device_kernelIN5flash19enable_sm80_to_sm89INS1_16FlashAttnBwdSm80INS1_25CollectiveMainloopBwdSm80ILi2ELi2EN4cute5tupleIJNS5_1CILi128EEES8_NS7_ILi64EEEEEENS_10bfloat16_tEfNS_4arch4Sm80ELb0ELb1ELb1ELb0ELb1ELb0ELb0ELb0ELi2ELi4ELi4ELi4ELb0EEENS1_24CollectiveEpilogueBwdGQAISA_fSD_Li256ELb0ELb1EEENS1_19SingleTileSchedulerILb0ELb0ELb0ELi128EEEEEEEEEvNT_6ParamsE) ;  /* 0xffff4c4006007950 */ /* 0x000fea0003c3ffff */
        .type           $_ZN7cutlass13device_kernelIN5flash19enable_sm80_to_sm89INS1_16FlashAttnBwdSm80INS1_25CollectiveMainloopBwdSm80ILi2ELi2EN4cute5tupleIJNS5_1CILi128EEES8_NS7_ILi64EEEEEENS_10bfloat16_tEfNS_4arch4Sm80ELb0ELb1ELb1ELb0ELb1ELb0ELb0ELb0ELi2ELi4ELi4ELi4ELb0EEENS1_24CollectiveEpilogueBwdGQAISA_fSD_Li256ELb0ELb1EEENS1_19SingleTileSchedulerILb0ELb0ELb0ELi128EEEEEEEEEvNT_6ParamsE$_ZZN4cute12filter_tupleINS_5tupleIJNS_1CILi0EEENS1_IJNS2_ILi1EEENS2_ILi512EEEiEEEEEEZNS_16flatten_to_tupleIS7_EEDaRKT_EUlRKT_E_EEDaSB_OT0_ENKUlDpSE_E_clIJNS1_IJS3_EEES6_EEEDaSI_,@function
        .size           $_ZN7cutlass13device_kernelIN5flash19enable_sm80_to_sm89INS1_16FlashAttnBwdSm80INS1_25CollectiveMainloopBwdSm80ILi2ELi2EN4cute5tupleIJNS5_1CILi128EEES8_NS7_ILi64EEEEEENS_10bfloat16_tEfNS_4arch4Sm80ELb0ELb1ELb1ELb0ELb1ELb0ELb0ELb0ELi2ELi4ELi4ELi4ELb0EEENS1_24CollectiveEpilogueBwdGQAISA_fSD_Li256ELb0ELb1EEENS1_19SingleTileSchedulerILb0ELb0ELb0ELi128EEEEEEEEEvNT_6ParamsE$_ZZN4cute12filter_tupleINS_5tupleIJNS_1CILi0EEENS1_IJNS2_ILi1EEENS2_ILi512EEEiEEEEEEZNS_16flatten_to_tupleIS7_EEDaRKT_EUlRKT_E_EEDaSB_OT0_ENKUlDpSE_E_clIJNS1_IJS3_EEES6_EEEDaSI_,($_ZN7cutlass13device_kernelIN5flash19enable_sm80_to_sm89INS1_16FlashAttnBwdSm80INS1_25CollectiveMainloopBwdSm80ILi2ELi2EN4cute5tupleIJNS5_1CILi128EEES8_NS7_ILi64EEEEEENS_10bfloat16_tEfNS_4arch4Sm80ELb0ELb1ELb1ELb0ELb1ELb0ELb0ELb0ELi2ELi4ELi4ELi4ELb0EEENS1_24CollectiveEpilogueBwdGQAISA_fSD_Li256ELb0ELb1EEENS1_19SingleTileSchedulerILb0ELb0ELb0ELi128EEEEEEEEEvNT_6ParamsE$_ZZN4cute12filter_tupleINS_5tupleIJNS_1CILi0EEENS_10UnderscoreEEEENS1_IJNS1_IJS3_S3_EEEiEEEZNS_6detail10lift_sliceIS5_S7_EEDaRKT_RKT0_EUlRKT_RKT0_E_EEDaSC_SF_OT1_ENKUlDpSI_E_clIJNS1_IJEEENS1_IJiEEEEEEDaSP_ - $_ZN7cutlass13device_kernelIN5flash19enable_sm80_to_sm89INS1_16FlashAttnBwdSm80INS1_25CollectiveMainloopBwdSm80ILi2ELi2EN4cute5tupleIJNS5_1CILi128EEES8_NS7_ILi64EEEEEENS_10bfloat16_tEfNS_4arch4Sm80ELb0ELb1ELb1ELb0ELb1ELb0ELb0ELb0ELi2ELi4ELi4ELi4ELb0EEENS1_24CollectiveEpilogueBwdGQAISA_fSD_Li256ELb0ELb1EEENS1_19SingleTileSchedulerILb0ELb0ELb0ELi128EEEEEEEEEvNT_6ParamsE$_ZZN4cute12filter_tupleINS_5tupleIJNS_1CILi0EEENS1_IJNS2_ILi1EEENS2_ILi512EEEiEEEEEEZNS_16flatten_to_tupleIS7_EEDaRKT_EUlRKT_E_EEDaSB_OT0_ENKUlDpSE_E_clIJNS1_IJS3_EEES6_EEEDaSI_)
$_ZN7cutlass13device_kernelIN5flash19enable_sm80_to_sm89INS1_16FlashAttnBwdSm80INS1_25CollectiveMainloopBwdSm80ILi2ELi2EN4cute5tupleIJNS5_1CILi128EEES8_NS7_ILi64EEEEEENS_10bfloat16_tEfNS_4arch4Sm80ELb0ELb1ELb1ELb0ELb1ELb0ELb0ELb0ELi2ELi4ELi4ELi4ELb0EEENS1_24CollectiveEpilogueBwdGQAISA_fSD_Li256ELb0ELb1EEENS1_19SingleTileSchedulerILb0ELb0ELb0ELi128EEEEEEEEEvNT_6ParamsE$_ZZN4cute12filter_tupleINS_5tupleIJNS_1CILi0EEENS1_IJNS2_ILi1EEENS2_ILi512EEEiEEEEEEZNS_16flatten_to_tupleIS7_EEDaRKT_EUlRKT_E_EEDaSB_OT0_ENKUlDpSE_E_clIJNS1_IJS3_EEES6_EEEDaSI_:
[----:B------:R-:W-:Y:S02]  /*b3c0*/  IADD3 R2, R1, 0x1380, RZ ;  /* 0x0000138001027810 */ /* 0x000fe40007ffe0ff */
[----:B------:R-:W-:Y:S02]  /*b3d0*/  MOV R8, 0xb400 ;  /* 0x0000b40000087802 */ /* 0x000fe40000000f00 */
[----:B------:R-:W-:Y:S02]  /*b3e0*/  IADD3 R2, R2, c[0x0][0x20], RZ ;  /* 0x0000080002027a10 */ /* 0x000fe40007ffe0ff */
[----:B------:R-:W-:Y:S05]  /*b3f0*/  CALL.REL.NOINC `($_ZN7cutlass13device_kernelIN5flash19enable_sm80_to_sm89INS1_16FlashAttnBwdSm80INS1_25CollectiveMainloopBwdSm80ILi2ELi2EN4cute5tupleIJNS5_1CILi128EEES8_NS7_ILi64EEEEEENS_10bfloat16_tEfNS_4arch4Sm80ELb0ELb1ELb1ELb0ELb1ELb0ELb0ELb0ELi2ELi4ELi4ELi4ELb0EEENS1_24CollectiveEpilogueBwdGQAISA_fSD_Li256ELb0ELb1EEENS1_19SingleTileSchedulerILb0ELb0ELb0ELi128EEEEEEEEEvNT_6ParamsE$_ZN4cute3eso3ESOILb1ELb0EJNS_1CILi0EEENS2_ILi1EEENS2_ILi512EEEiEEC2ERKS3_RKS4_RKS5_RKi) ;  /* 0xffffbf8000007944 */ /* 0x000fea0003c3ffff */
[----:B-1----:R1:W5:Y:S01]  /*b400*/  LDL R2, [R1+0x1380] ;  /* 0x0013800001027983 */ /* 0x0023620000100800 */
[----:B------:R-:W-:-:S04]  /*b410*/  MOV R11, 0x0 ;  /* 0x00000000000b7802 */ /* 0x000fc80000000f00 */
[----:B------:R-:W-:Y:S05]  /*b420*/  RET.REL.NODEC R10 `(_ZN7cutlass13device_kernelIN5flash19enable_sm80_to_sm89INS1_16FlashAttnBwdSm80INS1_25CollectiveMainloopBwdSm80ILi2ELi2EN4cute5tupleIJNS5_1CILi128EEES8_NS7_ILi64EEEEEENS_10bfloat16_tEfNS_4arch4Sm80ELb0ELb1ELb1ELb0ELb1ELb0ELb0ELb0ELi2ELi4ELi4ELi4ELb0EEENS1_24CollectiveEpilogueBwdGQAISA_fSD_Li256ELb0ELb1EEENS1_19SingleTileSchedulerILb0ELb0ELb0ELi128EEEEEEEEEvNT_6ParamsE) ;  /* 0xffff4bd00a007950 */ /* 0x000fea0003c3ffff */
        .type           $_ZN7cutlass13device_kernelIN5flash19enable_sm80_to_sm89INS1_16FlashAttnBwdSm80INS1_25CollectiveMainloopBwdSm80ILi2ELi2EN4cute5tupleIJNS5_1CILi128EEES8_NS7_ILi64EEEEEENS_10bfloat16_tEfNS_4arch4Sm80ELb0ELb1ELb1ELb0ELb1ELb0ELb0ELb0ELi2ELi4ELi4ELi4ELb0EEENS1_24CollectiveEpilogueBwdGQAISA_fSD_Li256ELb0ELb1EEENS1_19SingleTileSchedulerILb0ELb0ELb0ELi128EEEEEEEEEvNT_6ParamsE$_ZZN4cute12filter_tupleINS_5tupleIJNS_1CILi0EEENS_10UnderscoreEEEENS1_IJNS1_IJS3_S3_EEEiEEEZNS_6detail10lift_sliceIS5_S7_EEDaRKT_RKT0_EUlRKT_RKT0_E_EEDaSC_SF_OT1_ENKUlDpSI_E_clIJNS1_IJEEENS1_IJiEEEEEEDaSP_,@function
        .size           $_ZN7cutlass13device_kernelIN5flash19enable_sm80_to_sm89INS1_16FlashAttnBwdSm80INS1_25CollectiveMainloopBwdSm80ILi2ELi2EN4cute5tupleIJNS5_1CILi128EEES8_NS7_ILi64EEEEEENS_10bfloat16_tEfNS_4arch4Sm80ELb0ELb1ELb1ELb0ELb1ELb0ELb0ELb0ELi2ELi4ELi4ELi4ELb0EEENS1_24CollectiveEpilogueBwdGQAISA_fSD_Li256ELb0ELb1EEENS1_19SingleTileSchedulerILb0ELb0ELb0ELi128EEEEEEEEEvNT_6ParamsE$_ZZN4cute12filter_tupleINS_5tupleIJNS_1CILi0EEENS_10UnderscoreEEEENS1_IJNS1_IJS3_S3_EEEiEEEZNS_6detail10lift_sliceIS5_S7_EEDaRKT_RKT0_EUlRKT_RKT0_E_EEDaSC_SF_OT1_ENKUlDpSI_E_clIJNS1_IJEEENS1_IJiEEEEEEDaSP_,($_ZN7cutlass13device_kernelIN5flash19enable_sm80_to_sm89INS1_16FlashAttnBwdSm80INS1_25CollectiveMainloopBwdSm80ILi2ELi2EN4cute5tupleIJNS5_1CILi128EEES8_NS7_ILi64EEEEEENS_10bfloat16_tEfNS_4arch4Sm80ELb0ELb1ELb1ELb0ELb1ELb0ELb0ELb0ELi2ELi4ELi4ELi4ELb0EEENS1_24CollectiveEpilogueBwdGQAISA_fSD_Li256ELb0ELb1EEENS1_19SingleTileSchedulerILb0ELb0ELb0ELi128EEEEEEEEEvNT_6ParamsE$_ZZN4cute12filter_tupleINS_5tupleIJNS_1CILi1024EEENS1_IJiiEEEEEEZNS_16flatten_to_tupleIS5_EEDaRKT_EUlRKT_E_EEDaS9_OT0_ENKUlDpSC_E_clIJNS1_IJS3_EEES4_EEEDaSG_ - $_ZN7cutlass13device_kernelIN5flash19enable_sm80_to_sm89INS1_16FlashAttnBwdSm80INS1_25CollectiveMainloopBwdSm80ILi2ELi2EN4cute5tupleIJNS5_1CILi128EEES8_NS7_ILi64EEEEEENS_10bfloat16_tEfNS_4arch4Sm80ELb0ELb1ELb1ELb0ELb1ELb0ELb0ELb0ELi2ELi4ELi4ELi4ELb0EEENS1_24CollectiveEpilogueBwdGQAISA_fSD_Li256ELb0ELb1EEENS1_19SingleTileSchedulerILb0ELb0ELb0ELi128EEEEEEEEEvNT_6ParamsE$_ZZN4cute12filter_tupleINS_5tupleIJNS_1CILi0EEENS_10UnderscoreEEEENS1_IJNS1_IJS3_S3_EEEiEEEZNS_6detail10lift_sliceIS5_S7_EEDaRKT_RKT0_EUlRKT_RKT0_E_EEDaSC_SF_OT1_ENKUlDpSI_E_clIJNS1_IJEEENS1_IJiEEEEEEDaSP_)
$_ZN7cutlass13device_kernelIN5flash19enable_sm80_to_sm89INS1_16FlashAttnBwdSm80INS1_25CollectiveMainloopBwdSm80ILi2ELi2EN4cute5tupleIJNS5_1CILi128EEES8_NS7_ILi64EEEEEENS_10bfloat16_tEfNS_4arch4Sm80ELb0ELb1ELb1ELb0ELb1ELb0ELb0ELb0ELi2ELi4ELi4ELi4ELb0EEENS1_24CollectiveEpilogueBwdGQAISA_fSD_Li256ELb0ELb1EEENS1_19SingleTileSchedulerILb0ELb0ELb0ELi128EEEEEEEEEvNT_6ParamsE$_ZZN4cute12filter_tupleINS_5tupleIJNS_1CILi0EEENS_10UnderscoreEEEENS1_IJNS1_IJS3_S3_EEEiEEEZNS_6detail10lift_sliceIS5_S7_EEDaRKT_RKT0_EUlRKT_RKT0_E_EEDaSC_SF_OT1_ENKUlDpSI_E_clIJNS1_IJEEENS1_IJiEEEEEEDaSP_:
[----:B------:R-:W-:Y:S02]  /*b430*/  IADD3 R2, R1, 0x1680, RZ ;  /* 0x0000168001027810 */ /* 0x000fe40007ffe0ff */
[----:B------:R-:W-:Y:S02]  /*b440*/  MOV R6, 0xb470 ;  /* 0x0000b47000067802 */ /* 0x000fe40000000f00 */
[----:B------:R-:W-:Y:S02]  /*b450*/  IADD3 R2, R2, c[0x0][0x20], RZ ;  /* 0x0000080002027a10 */ /* 0x000fe40007ffe0ff */
[----:B------:R-:W-:Y:S05]  /*b460*/  CALL.REL.NOINC `($_ZN7cutlass13device_kernelIN5flash19enable_sm80_to_sm89INS1_16FlashAttnBwdSm80INS1_25CollectiveMainloopBwdSm80ILi2ELi2EN4cute5tupleIJNS5_1CILi128EEES8_NS7_ILi64EEEEEENS_10bfloat16_tEfNS_4arch4Sm80ELb0ELb1ELb1ELb0ELb1ELb0ELb0ELb0ELi2ELi4ELi4ELi4ELb0EEENS1_24CollectiveEpilogueBwdGQAISA_fSD_Li256ELb0ELb1EEENS1_19SingleTileSchedulerILb0ELb0ELb0ELi128EEEEEEEEEvNT_6ParamsE$_ZN4cute3eso3ESOILb0ELb1EJiEEC2ERKi) ;  /* 0xffffb9b000007944 */ /* 0x000fea0003c3ffff */
[----:B-1----:R1:W5:Y:S01]  /*b470*/  LDL R2, [R1+0x1680] ;  /* 0x0016800001027983 */ /* 0x0023620000100800 */
[----:B------:R-:W-:-:S04]  /*b480*/  MOV R11, 0x0 ;  /* 0x00000000000b7802 */ /* 0x000fc80000000f00 */
[----:B------:R-:W-:Y:S05]  /*b490*/  RET.REL.NODEC R10 `(_ZN7cutlass13device_kernelIN5flash19enable_sm80_to_sm89INS1_16FlashAttnBwdSm80INS1_25CollectiveMainloopBwdSm80ILi2ELi2EN4cute5tupleIJNS5_1CILi128EEES8_NS7_ILi64EEEEEENS_10bfloat16_tEfNS_4arch4Sm80ELb0ELb1ELb1ELb0ELb1ELb0ELb0ELb0ELi2ELi4ELi4ELi4ELb0EEENS1_24CollectiveEpilogueBwdGQAISA_fSD_Li256ELb0ELb1EEENS1_19SingleTileSchedulerILb0ELb0ELb0ELi128EEEEEEEEEvNT_6ParamsE) ;  /* 0xffff4b600a007950 */ /* 0x000fea0003c3ffff */
        .type           $_ZN7cutlass13device_kernelIN5flash19enable_sm80_to_sm89INS1_16FlashAttnBwdSm80INS1_25CollectiveMainloopBwdSm80ILi2ELi2EN4cute5tupleIJNS5_1CILi128EEES8_NS7_ILi64EEEEEENS_10bfloat16_tEfNS_4arch4Sm80ELb0ELb1ELb1ELb0ELb1ELb0ELb0ELb0ELi2ELi4ELi4ELi4ELb0EEENS1_24CollectiveEpilogueBwdGQAISA_fSD_Li256ELb0ELb1EEENS1_19SingleTileSchedulerILb0ELb0ELb0ELi128EEEEEEEEEvNT_6ParamsE$_ZZN4cute12filter_tupleINS_5tupleIJNS_1CILi1024EEENS1_IJiiEEEEEEZNS_16flatten_to_tupleIS5_EEDaRKT_EUlRKT_E_EEDaS9_OT0_ENKUlDpSC_E_clIJNS1_IJS3_EEES4_EEEDaSG_,@function
        .size           $_ZN7cutlass13device_kernelIN5flash19enable_sm80_to_sm89INS1_16FlashAttnBwdSm80INS1_25CollectiveMainloopBwdSm80ILi2ELi2EN4cute5tupleIJNS5_1CILi128EEES8_NS7_ILi64EEEEEENS_10bfloat16_tEfNS_4arch4Sm80ELb0ELb1ELb1ELb0ELb1ELb0ELb0ELb0ELi2ELi4ELi4ELi4ELb0EEENS1_24CollectiveEpilogueBwdGQAISA_fSD_Li256ELb0ELb1EEENS1_19SingleTileSchedulerILb0ELb0ELb0ELi128EEEEEEEEEvNT_6ParamsE$_ZZN4cute12filter_tupleINS_5tupleIJNS_1CILi1024EEENS1_IJiiEEEEEEZNS_16flatten_to_tupleIS5_EEDaRKT_EUlRKT_E_EEDaS9_OT0_ENKUlDpSC_E_clIJNS1_IJS3_EEES4_EEEDaSG_,($_ZN7cutlass13device_kernelIN5flash19enable_sm80_to_sm89INS1_16FlashAttnBwdSm80INS1_25CollectiveMainloopBwdSm80ILi2ELi2EN4cute5tupleIJNS5_1CILi128EEES8_NS7_ILi64EEEEEENS_10bfloat16_tEfNS_4arch4Sm80ELb0ELb1ELb1ELb0ELb1ELb0ELb0ELb0ELi2ELi4ELi4ELi4ELb0EEENS1_24CollectiveEpilogueBwdGQAISA_fSD_Li256ELb0ELb1EEENS1_19SingleTileSchedulerILb0ELb0ELb0ELi128EEEEEEEEEvNT_6ParamsE$_ZZN4cute12filter_tupleINS_5tupleIJNS_1CILi1EEENS1_IJNS2_ILi8EEEiiEEENS2_ILi64EEENS1_IJiNS2_ILi144EEENS2_ILi288EEEEEENS2_ILi512EEEEEEZNS_7flattenISB_EEDaRKT_EUlRKT_E_EEDaSF_OT0_ENKUlDpSI_E_clIJNS1_IJS3_EEES5_NS1_IJS6_EEES9_NS1_IJSA_EEEEEEDaSM_ - $_ZN7cutlass13device_kernelIN5flash19enable_sm80_to_sm89INS1_16FlashAttnBwdSm80INS1_25CollectiveMainloopBwdSm80ILi2ELi2EN4cute5tupleIJNS5_1CILi128EEES8_NS7_ILi64EEEEEENS_10bfloat16_tEfNS_4arch4Sm80ELb0ELb1ELb1ELb0ELb1ELb0ELb0ELb0ELi2ELi4ELi4ELi4ELb0EEENS1_24CollectiveEpilogueBwdGQAISA_fSD_Li256ELb0ELb1EEENS1_19SingleTileSchedulerILb0ELb0ELb0ELi128EEEEEEEEEvNT_6ParamsE$_ZZN4cute12filter_tupleINS_5tupleIJNS_1CILi1024EEENS1_IJiiEEEEEEZNS_16flatten_to_tupleIS5_EEDaRKT_EUlRKT_E_EEDaS9_OT0_ENKUlDpSC_E_clIJNS1_IJS3_EEES4_EEEDaSG_)
$_ZN7cutlass13device_kernelIN5flash19enable_sm80_to_sm89INS1_16FlashAttnBwdSm80INS1_25CollectiveMainloopBwdSm80ILi2ELi2EN4cute5tupleIJNS5_1CILi128EEES8_NS7_ILi64EEEEEENS_10bfloat16_tEfNS_4arch4Sm80ELb0ELb1ELb1ELb0ELb1ELb0ELb0ELb0ELi2ELi4ELi4ELi4ELb0EEENS1_24CollectiveEpilogueBwdGQAISA_fSD_Li256ELb0ELb1EEENS1_19SingleTileSchedulerILb0ELb0ELb0ELi128EEEEEEEEEvNT_6ParamsE$_ZZN4cute12filter_tupleINS_5tupleIJNS_1CILi1024EEENS1_IJiiEEEEEEZNS_16flatten_to_tupleIS5_EEDaRKT_EUlRKT_E_EEDaS9_OT0_ENKUlDpSC_E_clIJNS1_IJS3_EEES4_EEEDaSG_:
[----:B------:R-:W-:-:S06]  /*b4a0*/  IADD3 R8, R58, -c[0x0][0x20], RZ ;  /* 0x800008003a087a10 */ /* 0x000fcc0007ffe0ff */
[----:B------:R-:W5:Y:S01]  /*b4b0*/  LDL R8, [R8] ;  /* 0x0000000008087983 */ /* 0x000f620000100800 */
[----:B------:R-:W-:Y:S02]  /*b4c0*/  IADD3 R3, R1, 0x1380, RZ ;  /* 0x0000138001037810 */ /* 0x000fe40007ffe0ff */
[----:B------:R-:W-:Y:S02]  /*b4d0*/  IADD3 R2, R58, 0x4, RZ ;  /* 0x000000043a027810 */ /* 0x000fe40007ffe0ff */
[----:B------:R-:W-:Y:S02]  /*b4e0*/  IADD3 R3, R3, c[0x0][0x20], RZ ;  /* 0x0000080003037a10 */ /* 0x000fe40007ffe0ff */
[----:B------:R-:W-:Y:S02]  /*b4f0*/  MOV R6, 0xb510 ;  /* 0x0000b51000067802 */ /* 0x000fe40000000f00 */
[----:B-----5:R-:W-:Y:S05]  /*b500*/  CALL.REL.NOINC `($_ZN7cutlass13device_kernelIN5flash19enable_sm80_to_sm89INS1_16FlashAttnBwdSm80INS1_25CollectiveMainloopBwdSm80ILi2ELi2EN4cute5tupleIJNS5_1CILi128EEES8_NS7_ILi64EEEEEENS_10bfloat16_tEfNS_4arch4Sm80ELb0ELb1ELb1ELb0ELb1ELb0ELb0ELb0ELi2ELi4ELi4ELi4ELb0EEENS1_24CollectiveEpilogueBwdGQAISA_fSD_Li256ELb0ELb1EEENS1_19SingleTileSchedulerILb0ELb0ELb0ELi128EEEEEEEEEvNT_6ParamsE$_ZN4cute3eso3ESOILb1ELb0EJNS_1CILi1024EEEiiEEC2ERKS3_RKiS8_) ;  /* 0xffffc05000007944 */ /* 0x020fea0003c3ffff */
[----:B------:R-:W-:-:S04]  /*b510*/  MOV R5, 0x0 ;  /* 0x0000000000057802 */ /* 0x000fc80000000f00 */
[----:B------:R-:W-:Y:S05]  /*b520*/  RET.REL.NODEC R4 `(_ZN7cutlass13device_kernelIN5flash19enable_sm80_to_sm89INS1_16FlashAttnBwdSm80INS1_25CollectiveMainloopBwdSm80ILi2ELi2EN4cute5tupleIJNS5_1CILi128EEES8_NS7_ILi64EEEEEENS_10bfloat16_tEfNS_4arch4Sm80ELb0ELb1ELb1ELb0ELb1ELb0ELb0ELb0ELi2ELi4ELi4ELi4ELb0EEENS1_24CollectiveEpilogueBwdGQAISA_fSD_Li256ELb0ELb1EEENS1_19SingleTileSchedulerILb0ELb0ELb0ELi128EEEEEEEEEvNT_6ParamsE) ;  /* 0xffff4ad004007950 */ /* 0x000fea0003c3ffff */
        .type           $_ZN7cutlass13device_kernelIN5flash19enable_sm80_to_sm89INS1_16FlashAttnBwdSm80INS1_25CollectiveMainloopBwdSm80ILi2ELi2EN4cute5tupleIJNS5_1CILi128EEES8_NS7_ILi64EEEEEENS_10bfloat16_tEfNS_4arch4Sm80ELb0ELb1ELb1ELb0ELb1ELb0ELb0ELb0ELi2ELi4ELi4ELi4ELb0EEENS1_24CollectiveEpilogueBwdGQAISA_fSD_Li256ELb0ELb1EEENS1_19SingleTileSchedulerILb0ELb0ELb0ELi128EEEEEEEEEvNT_6ParamsE$_ZZN4cute12filter_tupleINS_5tupleIJNS_1CILi1EEENS1_IJNS2_ILi8EEEiiEEENS2_ILi64EEENS1_IJiNS2_ILi144EEENS2_ILi288EEEEEENS2_ILi512EEEEEEZNS_7flattenISB_EEDaRKT_EUlRKT_E_EEDaSF_OT0_ENKUlDpSI_E_clIJNS1_IJS3_EEES5_NS1_IJS6_EEES9_NS1_IJSA_EEEEEEDaSM_,@function
        .size           $_ZN7cutlass13device_kernelIN5flash19enable_sm80_to_sm89INS1_16FlashAttnBwdSm80INS1_25CollectiveMainloopBwdSm80ILi2ELi2EN4cute5tupleIJNS5_1CILi128EEES8_NS7_ILi64EEEEEENS_10bfloat16_tEfNS_4arch4Sm80ELb0ELb1ELb1ELb0ELb1ELb0ELb0ELb0ELi2ELi4ELi4ELi4ELb0EEENS1_24CollectiveEpilogueBwdGQAISA_fSD_Li256ELb0ELb1EEENS1_19SingleTileSchedulerILb0ELb0ELb0ELi128EEEEEEEEEvNT_6ParamsE$_ZZN4cute12filter_tupleINS_5tupleIJNS_1CILi1EEENS1_IJNS2_ILi8EEEiiEEENS2_ILi64EEENS1_IJiNS2_ILi144EEENS2_ILi288EEEEEENS2_ILi512EEEEEEZNS_7flattenISB_EEDaRKT_EUlRKT_E_EEDaSF_OT0_ENKUlDpSI_E_clIJNS1_IJS3_EEES5_NS1_IJS6_EEES9_NS1_IJSA_EEEEEEDaSM_,($_ZN7cutlass13device_kernelIN5flash19enable_sm80_to_sm89INS1_16FlashAttnBwdSm80INS1_25CollectiveMainloopBwdSm80ILi2ELi2EN4cute5tupleIJNS5_1CILi128EEES8_NS7_ILi64EEEEEENS_10bfloat16_tEfNS_4arch4Sm80ELb0ELb1ELb1ELb0ELb1ELb0ELb0ELb0ELi2ELi4ELi4ELi4ELb0EEENS1_24CollectiveEpilogueBwdGQAISA_fSD_Li256ELb0ELb1EEENS1_19SingleTileSchedulerILb0ELb0ELb0ELi128EEEEEEEEEvNT_6ParamsE$_ZZN4cute12filter_tupleINS_5tupleIJNS_1CILi1EEENS1_IJiiiEEENS2_ILi64EEENS1_IJNS2_ILi72EEENS2_ILi144EEENS2_ILi288EEEEEENS2_ILi512EEEEEEZNS_7flattenISB_EEDaRKT_EUlRKT_E_EEDaSF_OT0_ENKUlDpSI_E_clIJNS1_IJS3_EEES4_NS1_IJS5_EEES9_NS1_IJSA_EEEEEEDaSM_ - $_ZN7cutlass13device_kernelIN5flash19enable_sm80_to_sm89INS1_16FlashAttnBwdSm80INS1_25CollectiveMainloopBwdSm80ILi2ELi2EN4cute5tupleIJNS5_1CILi128EEES8_NS7_ILi64EEEEEENS_10bfloat16_tEfNS_4arch4Sm80ELb0ELb1ELb1ELb0ELb1ELb0ELb0ELb0ELi2ELi4ELi4ELi4ELb0EEENS1_24CollectiveEpilogueBwdGQAISA_fSD_Li256ELb0ELb1EEENS1_19SingleTileSchedulerILb0ELb0ELb0ELi128EEEEEEEEEvNT_6ParamsE$_ZZN4cute12filter_tupleINS_5tupleIJNS_1CILi1EEENS1_IJNS2_ILi8EEEiiEEENS2_ILi64EEENS1_IJiNS2_ILi144EEENS2_ILi288EEEEEENS2_ILi512EEEEEEZNS_7flattenISB_EEDaRKT_EUlRKT_E_EEDaSF_OT0_ENKUlDpSI_E_clIJNS1_IJS3_EEES5_NS1_IJS6_EEES9_NS1_IJSA_EEEEEEDaSM_)
$_ZN7cutlass13device_kernelIN5flash19enable_sm80_to_sm89INS1_16FlashAttnBwdSm80INS1_25CollectiveMainloopBwdSm80ILi2ELi2EN4cute5tupleIJNS5_1CILi128EEES8_NS7_ILi64EEEEEENS_10bfloat16_tEfNS_4arch4Sm80ELb0ELb1ELb1ELb0ELb1ELb0ELb0ELb0ELi2ELi4ELi4ELi4ELb0EEENS1_24CollectiveEpilogueBwdGQAISA_fSD_Li256ELb0ELb1EEENS1_19SingleTileSchedulerILb0ELb0ELb0ELi128EEEEEEEEEvNT_6ParamsE$_ZZN4cute12filter_tupleINS_5tupleIJNS_1CILi1EEENS1_IJNS2_ILi8EEEiiEEENS2_ILi64EEENS1_IJiNS2_ILi144EEENS2_ILi288EEEEEENS2_ILi512EEEEEEZNS_7flattenISB_EEDaRKT_EUlRKT_E_EEDaSF_OT0_ENKUlDpSI_E_clIJNS1_IJS3_EEES5_NS1_IJS6_EEES9_NS1_IJSA_EEEEEEDaSM_:
[----:B------:R-:W-:-:S06]  /*b530*/  IADD3 R8, R62, -c[0x0][0x20], RZ ;  /* 0x800008003e087a10 */ /* 0x000fcc0007ffe0ff */
[----:B------:R-:W5:Y:S01]  /*b540*/  LDL R8, [R8] ;  /* 0x0000000008087983 */ /* 0x000f620000100800 */
[----:B------:R-:W-:Y:S02]  /*b550*/  IADD3 R3, R1, 0x1680, RZ ;  /* 0x0000168001037810 */ /* 0x000fe40007ffe0ff */
[----:B------:R-:W-:Y:S02]  /*b560*/  IADD3 R2, R62, 0x4, RZ ;  /* 0x000000043e027810 */ /* 0x000fe40007ffe0ff */
[----:B------:R-:W-:Y:S02]  /*b570*/  IADD3 R3, R3, c[0x0][0x20], RZ ;  /* 0x0000080003037a10 */ /* 0x000fe40007ffe0ff */
[----:B------:R-:W-:Y:S02]  /*b580*/  MOV R6, 0xb5a0 ;  /* 0x0000b5a000067802 */ /* 0x000fe40000000f00 */
[----:B-----5:R-:W-:Y:S05]  /*b590*/  CALL.REL.NOINC `($_ZN7cutlass13device_kernelIN5flash19enable_sm80_to_sm89INS1_16FlashAttnBwdSm80INS1_25CollectiveMainloopBwdSm80ILi2ELi2EN4cute5tupleIJNS5_1CILi128EEES8_NS7_ILi64EEEEEENS_10bfloat16_tEfNS_4arch4Sm80ELb0ELb1ELb1ELb0ELb1ELb0ELb0ELb0ELi2ELi4ELi4ELi4ELb0EEENS1_24CollectiveEpilogueBwdGQAISA_fSD_Li256ELb0ELb1EEENS1_19SingleTileSchedulerILb0ELb0ELb0ELi128EEEEEEEEEvNT_6ParamsE$_ZN4cute3eso3ESOILb1ELb0EJNS_1CILi1EEENS2_ILi8EEEiiNS2_ILi64EEEiNS2_ILi144EEENS2_ILi288EEENS2_ILi512EEEEEC2ERKS3_RKS4_RKiSF_RKS5_SF_RKS6_RKS7_RKS8_) ;  /* 0xffffc0c000007944 */ /* 0x020fea0003c3ffff */
[----:B------:R2:W5:Y:S04]  /*b5a0*/  LDL R5, [R1+0x1688] ;  /* 0x0016880001057983 */ /* 0x0005680000100800 */
[----:B-1----:R2:W5:Y:S01]  /*b5b0*/  LDL.64 R2, [R1+0x1680] ;  /* 0x0016800001027983 */ /* 0x0025620000100a00 */
[----:B------:R-:W-:-:S02]  /*b5c0*/  MOV R6, R4 ;  /* 0x0000000400067202 */ /* 0x000fc40000000f00 */
[----:B------:R-:W-:-:S04]  /*b5d0*/  MOV R7, 0x0 ;  /* 0x0000000000077802 */ /* 0x000fc80000000f00 */
[----:B------:R-:W-:Y:S05]  /*b5e0*/  RET.REL.NODEC R6 `(_ZN7cutlass13device_kernelIN5flash19enable_sm80_to_sm89INS1_16FlashAttnBwdSm80INS1_25CollectiveMainloopBwdSm80ILi2ELi2EN4cute5tupleIJNS5_1CILi128EEES8_NS7_ILi64EEEEEENS_10bfloat16_tEfNS_4arch4Sm80ELb0ELb1ELb1ELb0ELb1ELb0ELb0ELb0ELi2ELi4ELi4ELi4ELb0EEENS1_24CollectiveEpilogueBwdGQAISA_fSD_Li256ELb0ELb1EEENS1_19SingleTileSchedulerILb0ELb0ELb0ELi128EEEEEEEEEvNT_6ParamsE) ;  /* 0xffff4a1006007950 */ /* 0x000fea0003c3ffff */
        .type           $_ZN7cutlass13device_kernelIN5flash19enable_sm80_to_sm89INS1_16FlashAttnBwdSm80INS1_25CollectiveMainloopBwdSm80ILi2ELi2EN4cute5tupleIJNS5_1CILi128EEES8_NS7_ILi64EEEEEENS_10bfloat16_tEfNS_4arch4Sm80ELb0ELb1ELb1ELb0ELb1ELb0ELb0ELb0ELi2ELi4ELi4ELi4ELb0EEENS1_24CollectiveEpilogueBwdGQAISA_fSD_Li256ELb0ELb1EEENS1_19SingleTileSchedulerILb0ELb0ELb0ELi128EEEEEEEEEvNT_6ParamsE$_ZZN4cute12filter_tupleINS_5tupleIJNS_1CILi1EEENS1_IJiiiEEENS2_ILi64EEENS1_IJNS2_ILi72EEENS2_ILi144EEENS2_ILi288EEEEEENS2_ILi512EEEEEEZNS_7flattenISB_EEDaRKT_EUlRKT_E_EEDaSF_OT0_ENKUlDpSI_E_clIJNS1_IJS3_EEES4_NS1_IJS5_EEES9_NS1_IJSA_EEEEEEDaSM_,@function
        .size           $_ZN7cutlass13device_kernelIN5flash19enable_sm80_to_sm89INS1_16FlashAttnBwdSm80INS1_25CollectiveMainloopBwdSm80ILi2ELi2EN4cute5tupleIJNS5_1CILi128EEES8_NS7_ILi64EEEEEENS_10bfloat16_tEfNS_4arch4Sm80ELb0ELb1ELb1ELb0ELb1ELb0ELb0ELb0ELi2ELi4ELi4ELi4ELb0EEENS1_24CollectiveEpilogueBwdGQAISA_fSD_Li256ELb0ELb1EEENS1_19SingleTileSchedulerILb0ELb0ELb0ELi128EEEEEEEEEvNT_6ParamsE$_ZZN4cute12filter_tupleINS_5tupleIJNS_1CILi1EEENS1_IJiiiEEENS2_ILi64EEENS1_IJNS2_ILi72EEENS2_ILi144EEENS2_ILi288EEEEEENS2_ILi512EEEEEEZNS_7flattenISB_EEDaRKT_EUlRKT_E_EEDaSF_OT0_ENKUlDpSI_E_clIJNS1_IJS3_EEES4_NS1_IJS5_EEES9_NS1_IJSA_EEEEEEDaSM_,($_ZN7cutlass13device_kernelIN5flash19enable_sm80_to_sm89INS1_16FlashAttnBwdSm80INS1_25CollectiveMainloopBwdSm80ILi2ELi2EN4cute5tupleIJNS5_1CILi128EEES8_NS7_ILi64EEEEEENS_10bfloat16_tEfNS_4arch4Sm80ELb0ELb1ELb1ELb0ELb1ELb0ELb0ELb0ELi2ELi4ELi4ELi4ELb0EEENS1_24CollectiveEpilogueBwdGQAISA_fSD_Li256ELb0ELb1EEENS1_19SingleTileSchedulerILb0ELb0ELb0ELi128EEEEEEEEEvNT_6ParamsE$_ZZN4cute12filter_tupleINS_5tupleIJNS_1CILi4096EEENS1_IJNS1_IJiiEEENS2_ILi8192EEEEEEEEEZNS_16flatten_to_tupleIS7_EEDaRKT_EUlRKT_E_EEDaSB_OT0_ENKUlDpSE_E_clIJNS1_IJS3_EEENS1_IJiiS5_EEEEEEDaSI_ - $_ZN7cutlass13device_kernelIN5flash19enable_sm80_to_sm89INS1_16FlashAttnBwdSm80INS1_25CollectiveMainloopBwdSm80ILi2ELi2EN4cute5tupleIJNS5_1CILi128EEES8_NS7_ILi64EEEEEENS_10bfloat16_tEfNS_4arch4Sm80ELb0ELb1ELb1ELb0ELb1ELb0ELb0ELb0ELi2ELi4ELi4ELi4ELb0EEENS1_24CollectiveEpilogueBwdGQAISA_fSD_Li256ELb0ELb1EEENS1_19SingleTileSchedulerILb0ELb0ELb0ELi128EEEEEEEEEvNT_6ParamsE$_ZZN4cute12filter_tupleINS_5tupleIJNS_1CILi1EEENS1_IJiiiEEENS2_ILi64EEENS1_IJNS2_ILi72EEENS2_ILi144EEENS2_ILi288EEEEEENS2_ILi512EEEEEEZNS_7flattenISB_EEDaRKT_EUlRKT_E_EEDaSF_OT0_ENKUlDpSI_E_clIJNS1_IJS3_EEES4_NS1_IJS5_EEES9_NS1_IJSA_EEEEEEDaSM_)
$_ZN7cutlass13device_kernelIN5flash19enable_sm80_to_sm89INS1_16FlashAttnBwdSm80INS1_25CollectiveMainloopBwdSm80ILi2ELi2EN4cute5tupleIJNS5_1CILi128EEES8_NS7_ILi64EEEEEENS_10bfloat16_tEfNS_4arch4Sm80ELb0ELb1ELb1ELb0ELb1ELb0ELb0ELb0ELi2ELi4ELi4ELi4ELb0EEENS1_24CollectiveEpilogueBwdGQAISA_fSD_Li256ELb0ELb1EEENS1_19SingleTileSchedulerILb0ELb0ELb0ELi128EEEEEEEEEvNT_6ParamsE$_ZZN4cute12filter_tupleINS_5tupleIJNS_1CILi1EEENS1_IJiiiEEENS2_ILi64EEENS1_IJNS2_ILi72EEENS2_ILi144EEENS2_ILi288EEEEEENS2_ILi512EEEEEEZNS_7flattenISB_EEDaRKT_EUlRKT_E_EEDaSF_OT0_ENKUlDpSI_E_clIJNS1_IJS3_EEES4_NS1_IJS5_EEES9_NS1_IJSA_EEEEEEDaSM_:
[----:B------:R-:W-:-:S06]  /*b5f0*/  IADD3 R8, R6, -c[0x0][0x20], RZ ;  /* 0x8000080006087a10 */ /* 0x000fcc0007ffe0ff */
[----:B------:R-:W5:Y:S01]  /*b600*/  LDL R8, [R8] ;  /* 0x0000000008087983 */ /* 0x000f620000100800 */
[----:B------:R-:W-:Y:S02]  /*b610*/  IADD3 R3, R1, 0x1680, RZ ;  /* 0x0000168001037810 */ /* 0x000fe40007ffe0ff */
[C---:B------:R-:W-:Y:S02]  /*b620*/  IADD3 R2, R6.reuse, 0x4, RZ ;  /* 0x0000000406027810 */ /* 0x040fe40007ffe0ff */
[----:B------:R-:W-:Y:S02]  /*b630*/  IADD3 R5, R6, 0x8, RZ ;  /* 0x0000000806057810 */ /* 0x000fe40007ffe0ff */
[----:B------:R-:W-:Y:S02]  /*b640*/  IADD3 R3, R3, c[0x0][0x20], RZ ;  /* 0x0000080003037a10 */ /* 0x000fe40007ffe0ff */
[----:B------:R-:W-:Y:S02]  /*b650*/  MOV R6, 0xb670 ;  /* 0x0000b67000067802 */ /* 0x000fe40000000f00 */
[----:B-----5:R-:W-:Y:S05]  /*b660*/  CALL.REL.NOINC `($_ZN7cutlass13device_kernelIN5flash19enable_sm80_to_sm89INS1_16FlashAttnBwdSm80INS1_25CollectiveMainloopBwdSm80ILi2ELi2EN4cute5tupleIJNS5_1CILi128EEES8_NS7_ILi64EEEEEENS_10bfloat16_tEfNS_4arch4Sm80ELb0ELb1ELb1ELb0ELb1ELb0ELb0ELb0ELi2ELi4ELi4ELi4ELb0EEENS1_24CollectiveEpilogueBwdGQAISA_fSD_Li256ELb0ELb1EEENS1_19SingleTileSchedulerILb0ELb0ELb0ELi128EEEEEEEEEvNT_6ParamsE$_ZN4cute3eso3ESOILb1ELb0EJNS_1CILi1EEEiiiNS2_ILi64EEENS2_ILi72EEENS2_ILi144EEENS2_ILi288EEENS2_ILi512EEEEEC2ERKS3_RKiSD_SD_RKS4_RKS5_RKS6_RKS7_RKS8_) ;  /* 0xffffc26000007944 */ /* 0x020fea0003c3ffff */
[----:B------:R2:W5:Y:S04]  /*b670*/  LDL R5, [R1+0x1688] ;  /* 0x0016880001057983 */ /* 0x0005680000100800 */
[----:B-1----:R2:W5:Y:S01]  /*b680*/  LDL.64 R2, [R1+0x1680] ;  /* 0x0016800001027983 */ /* 0x0025620000100a00 */
[----:B------:R-:W-:-:S02]  /*b690*/  MOV R6, R4 ;  /* 0x0000000400067202 */ /* 0x000fc40000000f00 */
[----:B------:R-:W-:-:S04]  /*b6a0*/  MOV R7, 0x0 ;  /* 0x0000000000077802 */ /* 0x000fc80000000f00 */
[----:B------:R-:W-:Y:S05]  /*b6b0*/  RET.REL.NODEC R6 `(_ZN7cutlass13device_kernelIN5flash19enable_sm80_to_sm89INS1_16FlashAttnBwdSm80INS1_25CollectiveMainloopBwdSm80ILi2ELi2EN4cute5tupleIJNS5_1CILi128EEES8_NS7_ILi64EEEEEENS_10bfloat16_tEfNS_4arch4Sm80ELb0ELb1ELb1ELb0ELb1ELb0ELb0ELb0ELi2ELi4ELi4ELi4ELb0EEENS1_24CollectiveEpilogueBwdGQAISA_fSD_Li256ELb0ELb1EEENS1_19SingleTileSchedulerILb0ELb0ELb0ELi128EEEEEEEEEvNT_6ParamsE) ;  /* 0xffff494006007950 */ /* 0x000fea0003c3ffff */
        .type           $_ZN7cutlass13device_kernelIN5flash19enable_sm80_to_sm89INS1_16FlashAttnBwdSm80INS1_25CollectiveMainloopBwdSm80ILi2ELi2EN4cute5tupleIJNS5_1CILi128EEES8_NS7_ILi64EEEEEENS_10bfloat16_tEfNS_4arch4Sm80ELb0ELb1ELb1ELb0ELb1ELb0ELb0ELb0ELi2ELi4ELi4ELi4ELb0EEENS1_24CollectiveEpilogueBwdGQAISA_fSD_Li256ELb0ELb1EEENS1_19SingleTileSchedulerILb0ELb0ELb0ELi128EEEEEEEEEvNT_6ParamsE$_ZZN4cute12filter_tupleINS_5tupleIJNS_1CILi4096EEENS1_IJNS1_IJiiEEENS2_ILi8192EEEEEEEEEZNS_16flatten_to_tupleIS7_EEDaRKT_EUlRKT_E_EEDaSB_OT0_ENKUlDpSE_E_clIJNS1_IJS3_EEENS1_IJiiS5_EEEEEEDaSI_,@function
        .size           $_ZN7cutlass13device_kernelIN5flash19enable_sm80_to_sm89INS1_16FlashAttnBwdSm80INS1_25CollectiveMainloopBwdSm80ILi2ELi2EN4cute5tupleIJNS5_1CILi128EEES8_NS7_ILi64EEEEEENS_10bfloat16_tEfNS_4arch4Sm80ELb0ELb1ELb1ELb0ELb1ELb0ELb0ELb0ELi2ELi4ELi4ELi4ELb0EEENS1_24CollectiveEpilogueBwdGQAISA_fSD_Li256ELb0ELb1EEENS1_19SingleTileSchedulerILb0ELb0ELb0ELi128EEEEEEEEEvNT_6ParamsE$_ZZN4cute12filter_tupleINS_5tupleIJNS_1CILi4096EEENS1_IJNS1_IJiiEEENS2_ILi8192EEEEEEEEEZNS_16flatten_to_tupleIS7_EEDaRKT_EUlRKT_E_EEDaSB_OT0_ENKUlDpSE_E_clIJNS1_IJS3_EEENS1_IJiiS5_EEEEEEDaSI_,($_ZN7cutlass13device_kernelIN5flash19enable_sm80_to_sm89INS1_16FlashAttnBwdSm80INS1_25CollectiveMainloopBwdSm80ILi2ELi2EN4cute5tupleIJNS5_1CILi128EEES8_NS7_ILi64EEEEEENS_10bfloat16_tEfNS_4arch4Sm80ELb0ELb1ELb1ELb0ELb1ELb0ELb0ELb0ELi2ELi4ELi4ELi4ELb0EEENS1_24CollectiveEpilogueBwdGQAISA_fSD_Li256ELb0ELb1EEENS1_19SingleTileSchedulerILb0ELb0ELb0ELi128EEEEEEEEEvNT_6ParamsE$_ZZN4cute12filter_tupleINS_5tupleIJNS_1CILi4096EEENS1_IJiiEEEEEEZNS_16flatten_to_tupleIS5_EEDaRKT_EUlRKT_E_EEDaS9_OT0_ENKUlDpSC_E_clIJNS1_IJS3_EEES4_EEEDaSG_ - $_ZN7cutlass13device_kernelIN5flash19enable_sm80_to_sm89INS1_16FlashAttnBwdSm80INS1_25CollectiveMainloopBwdSm80ILi2ELi2EN4cute5tupleIJNS5_1CILi128EEES8_NS7_ILi64EEEEEENS_10bfloat16_tEfNS_4arch4Sm80ELb0ELb1ELb1ELb0ELb1ELb0ELb0ELb0ELi2ELi4ELi4ELi4ELb0EEENS1_24CollectiveEpilogueBwdGQAISA_fSD_Li256ELb0ELb1EEENS1_19SingleTileSchedulerILb0ELb0ELb0ELi128EEEEEEEEEvNT_6ParamsE$_ZZN4cute12filter_tupleINS_5tupleIJNS_1CILi4096EEENS1_IJNS1_IJiiEEENS2_ILi8192EEEEEEEEEZNS_16flatten_to_tupleIS7_EEDaRKT_EUlRKT_E_EEDaSB_OT0_ENKUlDpSE_E_clIJNS1_IJS3_EEENS1_IJiiS5_EEEEEEDaSI_)
$_ZN7cutlass13device_kernelIN5flash19enable_sm80_to_sm89INS1_16FlashAttnBwdSm80INS1_25CollectiveMainloopBwdSm80ILi2ELi2EN4cute5tupleIJNS5_1CILi128EEES8_NS7_ILi64EEEEEENS_10bfloat16_tEfNS_4arch4Sm80ELb0ELb1ELb1ELb0ELb1ELb0ELb0ELb0ELi2ELi4ELi4ELi4ELb0EEENS1_24CollectiveEpilogueBwdGQAISA_fSD_Li256ELb0ELb1EEENS1_19SingleTileSchedulerILb0ELb0ELb0ELi128EEEEEEEEEvNT_6ParamsE$_ZZN4cute12filter_tupleINS_5tupleIJNS_1CILi4096EEENS1_IJNS1_IJiiEEENS2_ILi8192EEEEEEEEEZNS_16flatten_to_tupleIS7_EEDaRKT_EUlRKT_E_EEDaSB_OT0_ENKUlDpSE_E_clIJNS1_IJS3_EEENS1_IJiiS5_EEEEEEDaSI_:
[----:B------:R-:W-:-:S06]  /*b6c0*/  IADD3 R8, R62, -c[0x0][0x20], RZ ;  /* 0x800008003e087a10 */ /* 0x000fcc0007ffe0ff */
[----:B------:R-:W5:Y:S01]  /*b6d0*/  LDL R8, [R8] ;  /* 0x0000000008087983 */ /* 0x000f620000100800 */
[----:B------:R-:W-:Y:S02]  /*b6e0*/  IADD3 R3, R1, 0x1680, RZ ;  /* 0x0000168001037810 */ /* 0x000fe40007ffe0ff */
[----:B------:R-:W-:Y:S02]  /*b6f0*/  IADD3 R2, R62, 0x4, RZ ;  /* 0x000000043e027810 */ /* 0x000fe40007ffe0ff */
[----:B------:R-:W-:Y:S02]  /*b700*/  IADD3 R3, R3, c[0x0][0x20], RZ ;  /* 0x0000080003037a10 */ /* 0x000fe40007ffe0ff */
[----:B------:R-:W-:Y:S02]  /*b710*/  MOV R6, 0xb730 ;  /* 0x0000b73000067802 */ /* 0x000fe40000000f00 */
[----:B-----5:R-:W-:Y:S05]  /*b720*/  CALL.REL.NOINC `($_ZN7cutlass13device_kernelIN5flash19enable_sm80_to_sm89INS1_16FlashAttnBwdSm80INS1_25CollectiveMainloopBwdSm80ILi2ELi2EN4cute5tupleIJNS5_1CILi128EEES8_NS7_ILi64EEEEEENS_10bfloat16_tEfNS_4arch4Sm80ELb0ELb1ELb1ELb0ELb1ELb0ELb0ELb0ELi2ELi4ELi4ELi4ELb0EEENS1_24CollectiveEpilogueBwdGQAISA_fSD_Li256ELb0ELb1EEENS1_19SingleTileSchedulerILb0ELb0ELb0ELi128EEEEEEEEEvNT_6ParamsE$_ZN4cute3eso3ESOILb1ELb0EJNS_1CILi4096EEEiiNS2_ILi8192EEEEEC2ERKS3_RKiS9_RKS4_) ;  /* 0xffffc44000007944 */ /* 0x020fea0003c3ffff */
[----:B------:R-:W-:-:S04]  /*b730*/  MOV R5, 0x0 ;  /* 0x0000000000057802 */ /* 0x000fc80000000f00 */
[----:B------:R-:W-:Y:S05]  /*b740*/  RET.REL.NODEC R4 `(_ZN7cutlass13device_kernelIN5flash19enable_sm80_to_sm89INS1_16FlashAttnBwdSm80INS1_25CollectiveMainloopBwdSm80ILi2ELi2EN4cute5tupleIJNS5_1CILi128EEES8_NS7_ILi64EEEEEENS_10bfloat16_tEfNS_4arch4Sm80ELb0ELb1ELb1ELb0ELb1ELb0ELb0ELb0ELi2ELi4ELi4ELi4ELb0EEENS1_24CollectiveEpilogueBwdGQAISA_fSD_Li256ELb0ELb1EEENS1_19SingleTileSchedulerILb0ELb0ELb0ELi128EEEEEEEEEvNT_6ParamsE) ;  /* 0xffff48b004007950 */ /* 0x000fea0003c3ffff */
        .type           $_ZN7cutlass13device_kernelIN5flash19enable_sm80_to_sm89INS1_16FlashAttnBwdSm80INS1_25CollectiveMainloopBwdSm80ILi2ELi2EN4cute5tupleIJNS5_1CILi128EEES8_NS7_ILi64EEEEEENS_10bfloat16_tEfNS_4arch4Sm80ELb0ELb1ELb1ELb0ELb1ELb0ELb0ELb0ELi2ELi4ELi4ELi4ELb0EEENS1_24CollectiveEpilogueBwdGQAISA_fSD_Li256ELb0ELb1EEENS1_19SingleTileSchedulerILb0ELb0ELb0ELi128EEEEEEEEEvNT_6ParamsE$_ZZN4cute12filter_tupleINS_5tupleIJNS_1CILi4096EEENS1_IJiiEEEEEEZNS_16flatten_to_tupleIS5_EEDaRKT_EUlRKT_E_EEDaS9_OT0_ENKUlDpSC_E_clIJNS1_IJS3_EEES4_EEEDaSG_,@function
        .size           $_ZN7cutlass13device_kernelIN5flash19enable_sm80_to_sm89INS1_16FlashAttnBwdSm80INS1_25CollectiveMainloopBwdSm80ILi2ELi2EN4cute5tupleIJNS5_1CILi128EEES8_NS7_ILi64EEEEEENS_10bfloat16_tEfNS_4arch4Sm80ELb0ELb1ELb1ELb0ELb1ELb0ELb0ELb0ELi2ELi4ELi4ELi4ELb0EEENS1_24CollectiveEpilogueBwdGQAISA_fSD_Li256ELb0ELb1EEENS1_19SingleTileSchedulerILb0ELb0ELb0ELi128EEEEEEEEEvNT_6ParamsE$_ZZN4cute12filter_tupleINS_5tupleIJNS_1CILi4096EEENS1_IJiiEEEEEEZNS_16flatten_to_tupleIS5_EEDaRKT_EUlRKT_E_EEDaS9_OT0_ENKUlDpSC_E_clIJNS1_IJS3_EEES4_EEEDaSG_,($_ZN7cutlass13device_kernelIN5flash19enable_sm80_to_sm89INS1_16FlashAttnBwdSm80INS1_25CollectiveMainloopBwdSm80ILi2ELi2EN4cute5tupleIJNS5_1CILi128EEES8_NS7_ILi64EEEEEENS_10bfloat16_tEfNS_4arch4Sm80ELb0ELb1ELb1ELb0ELb1ELb0ELb0ELb0ELi2ELi4ELi4ELi4ELb0EEENS1_24CollectiveEpilogueBwdGQAISA_fSD_Li256ELb0ELb1EEENS1_19SingleTileSchedulerILb0ELb0ELb0ELi128EEEEEEEEEvNT_6ParamsE$_ZZN4cute12filter_tupleINS_5tupleIJiNS1_IJiNS_1CILi0EEEEEEEEES5_ZNS_6detail9lift_diceIS5_S5_EEDaRKT_RKT0_EUlRKT_RKT0_E_EEDaSA_SD_OT1_ENKUlDpSG_E_clIJNS1_IJiEEES4_EEEDaSN_ - $_ZN7cutlass13device_kernelIN5flash19enable_sm80_to_sm89INS1_16FlashAttnBwdSm80INS1_25CollectiveMainloopBwdSm80ILi2ELi2EN4cute5tupleIJNS5_1CILi128EEES8_NS7_ILi64EEEEEENS_10bfloat16_tEfNS_4arch4Sm80ELb0ELb1ELb1ELb0ELb1ELb0ELb0ELb0ELi2ELi4ELi4ELi4ELb0EEENS1_24CollectiveEpilogueBwdGQAISA_fSD_Li256ELb0ELb1EEENS1_19SingleTileSchedulerILb0ELb0ELb0ELi128EEEEEEEEEvNT_6ParamsE$_ZZN4cute12filter_tupleINS_5tupleIJNS_1CILi4096EEENS1_IJiiEEEEEEZNS_16flatten_to_tupleIS5_EEDaRKT_EUlRKT_E_EEDaS9_OT0_ENKUlDpSC_E_clIJNS1_IJS3_EEES4_EEEDaSG_)
$_ZN7cutlass13device_kernelIN5flash19enable_sm80_to_sm89INS1_16FlashAttnBwdSm80INS1_25CollectiveMainloopBwdSm80ILi2ELi2EN4cute5tupleIJNS5_1CILi128EEES8_NS7_ILi64EEEEEENS_10bfloat16_tEfNS_4arch4Sm80ELb0ELb1ELb1ELb0ELb1ELb0ELb0ELb0ELi2ELi4ELi4ELi4ELb0EEENS1_24CollectiveEpilogueBwdGQAISA_fSD_Li256ELb0ELb1EEENS1_19SingleTileSchedulerILb0ELb0ELb0ELi128EEEEEEEEEvNT_6ParamsE$_ZZN4cute12filter_tupleINS_5tupleIJNS_1CILi4096EEENS1_IJiiEEEEEEZNS_16flatten_to_tupleIS5_EEDaRKT_EUlRKT_E_EEDaS9_OT0_ENKUlDpSC_E_clIJNS1_IJS3_EEES4_EEEDaSG_:
[----:B------:R-:W-:-:S06]  /*b750*/  IADD3 R8, R58, -c[0x0][0x20], RZ ;  /* 0x800008003a087a10 */ /* 0x000fcc0007ffe0ff */
[----:B------:R-:W5:Y:S01]  /*b760*/  LDL R8, [R8] ;  /* 0x0000000008087983 */ /* 0x000f620000100800 */
[----:B------:R-:W-:Y:S02]  /*b770*/  IADD3 R3, R1, 0x1380, RZ ;  /* 0x0000138001037810 */ /* 0x000fe40007ffe0ff */
[----:B------:R-:W-:Y:S02]  /*b780*/  IADD3 R2, R58, 0x4, RZ ;  /* 0x000000043a027810 */ /* 0x000fe40007ffe0ff */
[----:B------:R-:W-:Y:S02]  /*b790*/  IADD3 R3, R3, c[0x0][0x20], RZ ;  /* 0x0000080003037a10 */ /* 0x000fe40007ffe0ff */
[----:B------:R-:W-:Y:S02]  /*b7a0*/  MOV R6, 0xb7c0 ;  /* 0x0000b7c000067802 */ /* 0x000fe40000000f00 */
[----:B-----5:R-:W-:Y:S05]  /*b7b0*/  CALL.REL.NOINC `($_ZN7cutlass13device_kernelIN5flash19enable_sm80_to_sm89INS1_16FlashAttnBwdSm80INS1_25CollectiveMainloopBwdSm80ILi2ELi2EN4cute5tupleIJNS5_1CILi128EEES8_NS7_ILi64EEEEEENS_10bfloat16_tEfNS_4arch4Sm80ELb0ELb1ELb1ELb0ELb1ELb0ELb0ELb0ELi2ELi4ELi4ELi4ELb0EEENS1_24CollectiveEpilogueBwdGQAISA_fSD_Li256ELb0ELb1EEENS1_19SingleTileSchedulerILb0ELb0ELb0ELi128EEEEEEEEEvNT_6ParamsE$_ZN4cute3eso3ESOILb1ELb0EJNS_1CILi4096EEEiiEEC2ERKS3_RKiS8_) ;  /* 0xffffc34000007944 */ /* 0x020fea0003c3ffff */
[----:B------:R-:W-:-:S04]  /*b7c0*/  MOV R5, 0x0 ;  /* 0x0000000000057802 */ /* 0x000fc80000000f00 */
[----:B------:R-:W-:Y:S05]  /*b7d0*/  RET.REL.NODEC R4 `(_ZN7cutlass13device_kernelIN5flash19enable_sm80_to_sm89INS1_16FlashAttnBwdSm80INS1_25CollectiveMainloopBwdSm80ILi2ELi2EN4cute5tupleIJNS5_1CILi128EEES8_NS7_ILi64EEEEEENS_10bfloat16_tEfNS_4arch4Sm80ELb0ELb1ELb1ELb0ELb1ELb0ELb0ELb0ELi2ELi4ELi4ELi4ELb0EEENS1_24CollectiveEpilogueBwdGQAISA_fSD_Li256ELb0ELb1EEENS1_19SingleTileSchedulerILb0ELb0ELb0ELi128EEEEEEEEEvNT_6ParamsE) ;  /* 0xffff482004007950 */ /* 0x000fea0003c3ffff */
        .type           $_ZN7cutlass13device_kernelIN5flash19enable_sm80_to_sm89INS1_16FlashAttnBwdSm80INS1_25CollectiveMainloopBwdSm80ILi2ELi2EN4cute5tupleIJNS5_1CILi128EEES8_NS7_ILi64EEEEEENS_10bfloat16_tEfNS_4arch4Sm80ELb0ELb1ELb1ELb0ELb1ELb0ELb0ELb0ELi2ELi4ELi4ELi4ELb0EEENS1_24CollectiveEpilogueBwdGQAISA_fSD_Li256ELb0ELb1EEENS1_19SingleTileSchedulerILb0ELb0ELb0ELi128EEEEEEEEEvNT_6ParamsE$_ZZN4cute12filter_tupleINS_5tupleIJiNS1_IJiNS_1CILi0EEEEEEEEES5_ZNS_6detail9lift_diceIS5_S5_EEDaRKT_RKT0_EUlRKT_RKT0_E_EEDaSA_SD_OT1_ENKUlDpSG_E_clIJNS1_IJiEEES4_EEEDaSN_,@function
        .size           $_ZN7cutlass13device_kernelIN5flash19enable_sm80_to_sm89INS1_16FlashAttnBwdSm80INS1_25CollectiveMainloopBwdSm80ILi2ELi2EN4cute5tupleIJNS5_1CILi128EEES8_NS7_ILi64EEEEEENS_10bfloat16_tEfNS_4arch4Sm80ELb0ELb1ELb1ELb0ELb1ELb0ELb0ELb0ELi2ELi4ELi4ELi4ELb0EEENS1_24CollectiveEpilogueBwdGQAISA_fSD_Li256ELb0ELb1EEENS1_19SingleTileSchedulerILb0ELb0ELb0ELi128EEEEEEEEEvNT_6ParamsE$_ZZN4cute12filter_tupleINS_5tupleIJiNS1_IJiNS_1CILi0EEEEEEEEES5_ZNS_6detail9lift_diceIS5_S5_EEDaRKT_RKT0_EUlRKT_RKT0_E_EEDaSA_SD_OT1_ENKUlDpSG_E_clIJNS1_IJiEEES4_EEEDaSN_,($_ZN7cutlass13device_kernelIN5flash19enable_sm80_to_sm89INS1_16FlashAttnBwdSm80INS1_25CollectiveMainloopBwdSm80ILi2ELi2EN4cute5tupleIJNS5_1CILi128EEES8_NS7_ILi64EEEEEENS_10bfloat16_tEfNS_4arch4Sm80ELb0ELb1ELb1ELb0ELb1ELb0ELb0ELb0ELi2ELi4ELi4ELi4ELb0EEENS1_24CollectiveEpilogueBwdGQAISA_fSD_Li256ELb0ELb1EEENS1_19SingleTileSchedulerILb0ELb0ELb0ELi128EEEEEEEEEvNT_6ParamsE$_ZZN4cute12filter_tupleINS_5tupleIJiNS_1CILi0EEEEEES4_ZNS_6detail9lift_diceIS4_S4_EEDaRKT_RKT0_EUlRKT_RKT0_E_EEDaS9_SC_OT1_ENKUlDpSF_E_clIJNS1_IJiEEENS1_IJS3_EEEEEEDaSM_ - $_ZN7cutlass13device_kernelIN5flash19enable_sm80_to_sm89INS1_16FlashAttnBwdSm80INS1_25CollectiveMainloopBwdSm80ILi2ELi2EN4cute5tupleIJNS5_1CILi128EEES8_NS7_ILi64EEEEEENS_10bfloat16_tEfNS_4arch4Sm80ELb0ELb1ELb1ELb0ELb1ELb0ELb0ELb0ELi2ELi4ELi4ELi4ELb0EEENS1_24CollectiveEpilogueBwdGQAISA_fSD_Li256ELb0ELb1EEENS1_19SingleTileSchedulerILb0ELb0ELb0ELi128EEEEEEEEEvNT_6ParamsE$_ZZN4cute12filter_tupleINS_5tupleIJiNS1_IJiNS_1CILi0EEEEEEEEES5_ZNS_6detail9lift_diceIS5_S5_EEDaRKT_RKT0_EUlRKT_RKT0_E_EEDaSA_SD_OT1_ENKUlDpSG_E_clIJNS1_IJiEEES4_EEEDaSN_)
$_ZN7cutlass13device_kernelIN5flash19enable_sm80_to_sm89INS1_16FlashAttnBwdSm80INS1_25CollectiveMainloopBwdSm80ILi2ELi2EN4cute5tupleIJNS5_1CILi128EEES8_NS7_ILi64EEEEEENS_10bfloat16_tEfNS_4arch4Sm80ELb0ELb1ELb1ELb0ELb1ELb0ELb0ELb0ELi2ELi4ELi4ELi4ELb0EEENS1_24CollectiveEpilogueBwdGQAISA_fSD_Li256ELb0ELb1EEENS1_19SingleTileSchedulerILb0ELb0ELb0ELi128EEEEEEEEEvNT_6ParamsE$_ZZN4cute12filter_tupleINS_5tupleIJiNS1_IJiNS_1CILi0EEEEEEEEES5_ZNS_6detail9lift_diceIS5_S5_EEDaRKT_RKT0_EUlRKT_RKT0_E_EEDaSA_SD_OT1_ENKUlDpSG_E_clIJNS1_IJiEEES4_EEEDaSN_:
[----:B------:R-:W-:Y:S02]  /*b7e0*/  IADD3 R6, R1, 0x1684, RZ ;  /* 0x0000168401067810 */ /* 0x000fe40007ffe0ff */
[----:B------:R-:W-:Y:S02]  /*b7f0*/  MOV R10, 0xb820 ;  /* 0x0000b820000a7802 */ /* 0x000fe40000000f00 */
[----:B------:R-:W-:Y:S02]  /*b800*/  IADD3 R6, R6, c[0x0][0x20], RZ ;  /* 0x0000080006067a10 */ /* 0x000fe40007ffe0ff */
[----:B------:R-:W-:Y:S05]  /*b810*/  CALL.REL.NOINC `($_ZN7cutlass13device_kernelIN5flash19enable_sm80_to_sm89INS1_16FlashAttnBwdSm80INS1_25CollectiveMainloopBwdSm80ILi2ELi2EN4cute5tupleIJNS5_1CILi128EEES8_NS7_ILi64EEEEEENS_10bfloat16_tEfNS_4arch4Sm80ELb0ELb1ELb1ELb0ELb1ELb0ELb0ELb0ELi2ELi4ELi4ELi4ELb0EEENS1_24CollectiveEpilogueBwdGQAISA_fSD_Li256ELb0ELb1EEENS1_19SingleTileSchedulerILb0ELb0ELb0ELi128EEEEEEEEEvNT_6ParamsE$_ZN4cute3eso3ESOILb0ELb0EJiiNS_1CILi0EEEEEC2ERKiS6_RKS3_) ;  /* 0xffffaf4000007944 */ /* 0x000fea0003c3ffff */
[----:B-1----:R1:W5:Y:S04]  /*b820*/  LDL R3, [R1+0x1688] ;  /* 0x0016880001037983 */ /* 0x0023680000100800 */
[----:B------:R1:W5:Y:S01]  /*b830*/  LDL R5, [R1+0x1684] ;  /* 0x0016840001057983 */ /* 0x0003620000100800 */
[----:B------:R-:W-:Y:S02]  /*b840*/  MOV R6, R2 ;  /* 0x0000000200067202 */ /* 0x000fe40000000f00 */
[----:B------:R-:W-:-:S04]  /*b850*/  MOV R7, 0x0 ;  /* 0x0000000000077802 */ /* 0x000fc80000000f00 */
[----:B------:R-:W-:Y:S05]  /*b860*/  RET.REL.NODEC R6 `(_ZN7cutlass13device_kernelIN5flash19enable_sm80_to_sm89INS1_16FlashAttnBwdSm80INS1_25CollectiveMainloopBwdSm80ILi2ELi2EN4cute5tupleIJNS5_1CILi128EEES8_NS7_ILi64EEEEEENS_10bfloat16_tEfNS_4arch4Sm80ELb0ELb1ELb1ELb0ELb1ELb0ELb0ELb0ELi2ELi4ELi4ELi4ELb0EEENS1_24CollectiveEpilogueBwdGQAISA_fSD_Li256ELb0ELb1EEENS1_19SingleTileSchedulerILb0ELb0ELb0ELi128EEEEEEEEEvNT_6ParamsE) ;  /* 0xffff479006007950 */ /* 0x000fea0003c3ffff */
        .type           $_ZN7cutlass13device_kernelIN5flash19enable_sm80_to_sm89INS1_16FlashAttnBwdSm80INS1_25CollectiveMainloopBwdSm80ILi2ELi2EN4cute5tupleIJNS5_1CILi128EEES8_NS7_ILi64EEEEEENS_10bfloat16_tEfNS_4arch4Sm80ELb0ELb1ELb1ELb0ELb1ELb0ELb0ELb0ELi2ELi4ELi4ELi4ELb0EEENS1_24CollectiveEpilogueBwdGQAISA_fSD_Li256ELb0ELb1EEENS1_19SingleTileSchedulerILb0ELb0ELb0ELi128EEEEEEEEEvNT_6ParamsE$_ZZN4cute12filter_tupleINS_5tupleIJiNS_1CILi0EEEEEES4_ZNS_6detail9lift_diceIS4_S4_EEDaRKT_RKT0_EUlRKT_RKT0_E_EEDaS9_SC_OT1_ENKUlDpSF_E_clIJNS1_IJiEEENS1_IJS3_EEEEEEDaSM_,@function
        .size           $_ZN7cutlass13device_kernelIN5flash19enable_sm80_to_sm89INS1_16FlashAttnBwdSm80INS1_25CollectiveMainloopBwdSm80ILi2ELi2EN4cute5tupleIJNS5_1CILi128EEES8_NS7_ILi64EEEEEENS_10bfloat16_tEfNS_4arch4Sm80ELb0ELb1ELb1ELb0ELb1ELb0ELb0ELb0ELi2ELi4ELi4ELi4ELb0EEENS1_24CollectiveEpilogueBwdGQAISA_fSD_Li256ELb0ELb1EEENS1_19SingleTileSchedulerILb0ELb0ELb0ELi128EEEEEEEEEvNT_6ParamsE$_ZZN4cute12filter_tupleINS_5tupleIJiNS_1CILi0EEEEEES4_ZNS_6detail9lift_diceIS4_S4_EEDaRKT_RKT0_EUlRKT_RKT0_E_EEDaS9_SC_OT1_ENKUlDpSF_E_clIJNS1_IJiEEENS1_IJS3_EEEEEEDaSM_,($_ZN7cutlass13device_kernelIN5flash19enable_sm80_to_sm89INS1_16FlashAttnBwdSm80INS1_25CollectiveMainloopBwdSm80ILi2ELi2EN4cute5tupleIJNS5_1CILi128EEES8_NS7_ILi64EEEEEENS_10bfloat16_tEfNS_4arch4Sm80ELb0ELb1ELb1ELb0ELb1ELb0ELb0ELb0ELi2ELi4ELi4ELi4ELb0EEENS1_24CollectiveEpilogueBwdGQAISA_fSD_Li256ELb0ELb1EEENS1_19SingleTileSchedulerILb0ELb0ELb0ELi128EEEEEEEEEvNT_6ParamsE$_ZZN4cute13to_mixed_bitsINS_5tupleIJNS1_IJNS_1CILi4EEENS2_ILi8EEEEEENS2_ILi2EEENS2_ILi1EEEEEENS1_IJNS1_IJNS2_ILi0EEENS2_ILi64EEEEEES9_S9_EEENS1_IJNS1_IJiiEEEiS9_EEEEEDaRKT_RKT0_RKT1_ENKUlDpRKT_E_clIJNS_9MixedBitsILj0ELj448EEENS2_ILj0EEESW_EEEDaSR_ - $_ZN7cutlass13device_kernelIN5flash19enable_sm80_to_sm89INS1_16FlashAttnBwdSm80INS1_25CollectiveMainloopBwdSm80ILi2ELi2EN4cute5tupleIJNS5_1CILi128EEES8_NS7_ILi64EEEEEENS_10bfloat16_tEfNS_4arch4Sm80ELb0ELb1ELb1ELb0ELb1ELb0ELb0ELb0ELi2ELi4ELi4ELi4ELb0EEENS1_24CollectiveEpilogueBwdGQAISA_fSD_Li256ELb0ELb1EEENS1_19SingleTileSchedulerILb0ELb0ELb0ELi128EEEEEEEEEvNT_6ParamsE$_ZZN4cute12filter_tupleINS_5tupleIJiNS_1CILi0EEEEEES4_ZNS_6detail9lift_diceIS4_S4_EEDaRKT_RKT0_EUlRKT_RKT0_E_EEDaS9_SC_OT1_ENKUlDpSF_E_clIJNS1_IJiEEENS1_IJS3_EEEEEEDaSM_)
$_ZN7cutlass13device_kernelIN5flash19enable_sm80_to_sm89INS1_16FlashAttnBwdSm80INS1_25CollectiveMainloopBwdSm80ILi2ELi2EN4cute5tupleIJNS5_1CILi128EEES8_NS7_ILi64EEEEEENS_10bfloat16_tEfNS_4arch4Sm80ELb0ELb1ELb1ELb0ELb1ELb0ELb0ELb0ELi2ELi4ELi4ELi4ELb0EEENS1_24CollectiveEpilogueBwdGQAISA_fSD_Li256ELb0ELb1EEENS1_19SingleTileSchedulerILb0ELb0ELb0ELi128EEEEEEEEEvNT_6ParamsE$_ZZN4cute12filter_tupleINS_5tupleIJiNS_1CILi0EEEEEES4_ZNS_6detail9lift_diceIS4_S4_EEDaRKT_RKT0_EUlRKT_RKT0_E_EEDaS9_SC_OT1_ENKUlDpSF_E_clIJNS1_IJiEEENS1_IJS3_EEEEEEDaSM_:
[----:B------:R-:W-:Y:S02]  /*b870*/  IADD3 R2, R1, 0x1684, RZ ;  /* 0x0000168401027810 */ /* 0x000fe40007ffe0ff */
[----:B------:R-:W-:Y:S02]  /*b880*/  MOV R6, 0xb8b0 ;  /* 0x0000b8b000067802 */ /* 0x000fe40000000f00 */
[----:B------:R-:W-:Y:S02]  /*b890*/  IADD3 R2, R2, c[0x0][0x20], RZ ;  /* 0x0000080002027a10 */ /* 0x000fe40007ffe0ff */
[----:B------:R-:W-:Y:S05]  /*b8a0*/  CALL.REL.NOINC `($_ZN7cutlass13device_kernelIN5flash19enable_sm80_to_sm89INS1_16FlashAttnBwdSm80INS1_25CollectiveMainloopBwdSm80ILi2ELi2EN4cute5tupleIJNS5_1CILi128EEES8_NS7_ILi64EEEEEENS_10bfloat16_tEfNS_4arch4Sm80ELb0ELb1ELb1ELb0ELb1ELb0ELb0ELb0ELi2ELi4ELi4ELi4ELb0EEENS1_24CollectiveEpilogueBwdGQAISA_fSD_Li256ELb0ELb1EEENS1_19SingleTileSchedulerILb0ELb0ELb0ELi128EEEEEEEEEvNT_6ParamsE$_ZN4cute3eso3ESOILb0ELb1EJiNS_1CILi0EEEEEC2ERKiRKS3_) ;  /* 0xffffb5c000007944 */ /* 0x000fea0003c3ffff */
[----:B-1----:R1:W5:Y:S01]  /*b8b0*/  LDL R2, [R1+0x1684] ;  /* 0x0016840001027983 */ /* 0x0023620000100800 */
[----:B------:R-:W-:Y:S02]  /*b8c0*/  MOV R10, R72 ;  /* 0x00000048000a7202 */ /* 0x000fe40000000f00 */
[----:B------:R-:W-:-:S04]  /*b8d0*/  MOV R11, 0x0 ;  /* 0x00000000000b7802 */ /* 0x000fc80000000f00 */
[----:B------:R-:W-:Y:S05]  /*b8e0*/  RET.REL.NODEC R10 `(_ZN7cutlass13device_kernelIN5flash19enable_sm80_to_sm89INS1_16FlashAttnBwdSm80INS1_25CollectiveMainloopBwdSm80ILi2ELi2EN4cute5tupleIJNS5_1CILi128EEES8_NS7_ILi64EEEEEENS_10bfloat16_tEfNS_4arch4Sm80ELb0ELb1ELb1ELb0ELb1ELb0ELb0ELb0ELi2ELi4ELi4ELi4ELb0EEENS1_24CollectiveEpilogueBwdGQAISA_fSD_Li256ELb0ELb1EEENS1_19SingleTileSchedulerILb0ELb0ELb0ELi128EEEEEEEEEvNT_6ParamsE) ;  /* 0xffff47100a007950 */ /* 0x000fea0003c3ffff */
        .type           $_ZN7cutlass13device_kernelIN5flash19enable_sm80_to_sm89INS1_16FlashAttnBwdSm80INS1_25CollectiveMainloopBwdSm80ILi2ELi2EN4cute5tupleIJNS5_1CILi128EEES8_NS7_ILi64EEEEEENS_10bfloat16_tEfNS_4arch4Sm80ELb0ELb1ELb1ELb0ELb1ELb0ELb0ELb0ELi2ELi4ELi4ELi4ELb0EEENS1_24CollectiveEpilogueBwdGQAISA_fSD_Li256ELb0ELb1EEENS1_19SingleTileSchedulerILb0ELb0ELb0ELi128EEEEEEEEEvNT_6ParamsE$_ZZN4cute13to_mixed_bitsINS_5tupleIJNS1_IJNS_1CILi4EEENS2_ILi8EEEEEENS2_ILi2EEENS2_ILi1EEEEEENS1_IJNS1_IJNS2_ILi0EEENS2_ILi64EEEEEES9_S9_EEENS1_IJNS1_IJiiEEEiS9_EEEEEDaRKT_RKT0_RKT1_ENKUlDpRKT_E_clIJNS_9MixedBitsILj0ELj448EEENS2_ILj0EEESW_EEEDaSR_,@function
        .size           $_ZN7cutlass13device_kernelIN5flash19enable_sm80_to_sm89INS1_16FlashAttnBwdSm80INS1_25CollectiveMainloopBwdSm80ILi2ELi2EN4cute5tupleIJNS5_1CILi128EEES8_NS7_ILi64EEEEEENS_10bfloat16_tEfNS_4arch4Sm80ELb0ELb1ELb1ELb0ELb1ELb0ELb0ELb0ELi2ELi4ELi4ELi4ELb0EEENS1_24CollectiveEpilogueBwdGQAISA_fSD_Li256ELb0ELb1EEENS1_19SingleTileSchedulerILb0ELb0ELb0ELi128EEEEEEEEEvNT_6ParamsE$_ZZN4cute13to_mixed_bitsINS_5tupleIJNS1_IJNS_1CILi4EEENS2_ILi8EEEEEENS2_ILi2EEENS2_ILi1EEEEEENS1_IJNS1_IJNS2_ILi0EEENS2_ILi64EEEEEES9_S9_EEENS1_IJNS1_IJiiEEEiS9_EEEEEDaRKT_RKT0_RKT1_ENKUlDpRKT_E_clIJNS_9MixedBitsILj0ELj448EEENS2_ILj0EEESW_EEEDaSR_,($_ZN7cutlass13device_kernelIN5flash19enable_sm80_to_sm89INS1_16FlashAttnBwdSm80INS1_25CollectiveMainloopBwdSm80ILi2ELi2EN4cute5tupleIJNS5_1CILi128EEES8_NS7_ILi64EEEEEENS_10bfloat16_tEfNS_4arch4Sm80ELb0ELb1ELb1ELb0ELb1ELb0ELb0ELb0ELi2ELi4ELi4ELi4ELb0EEENS1_24CollectiveEpilogueBwdGQAISA_fSD_Li256ELb0ELb1EEENS1_19SingleTileSchedulerILb0ELb0ELb0ELi128EEEEEEEEEvNT_6ParamsE$_ZZN4cute13to_mixed_bitsINS_5tupleIJNS1_IJNS_1CILi4EEENS2_ILi8EEEEEENS2_ILi2EEENS2_ILi1EEEEEENS1_IJNS1_IJNS2_ILi0EEENS2_ILi64EEEEEES9_S9_EEENS1_IJNS1_IJiiEEEiS9_EEEEEDaRKT_RKT0_RKT1_ENKUlRKT_RKT0_RKT1_E_clIS5_SB_SD_EEDaSQ_ST_SW_ - $_ZN7cutlass13device_kernelIN5flash19enable_sm80_to_sm89INS1_16FlashAttnBwdSm80INS1_25CollectiveMainloopBwdSm80ILi2ELi2EN4cute5tupleIJNS5_1CILi128EEES8_NS7_ILi64EEEEEENS_10bfloat16_tEfNS_4arch4Sm80ELb0ELb1ELb1ELb0ELb1ELb0ELb0ELb0ELi2ELi4ELi4ELi4ELb0EEENS1_24CollectiveEpilogueBwdGQAISA_fSD_Li256ELb0ELb1EEENS1_19SingleTileSchedulerILb0ELb0ELb0ELi128EEEEEEEEEvNT_6ParamsE$_ZZN4cute13to_mixed_bitsINS_5tupleIJNS1_IJNS_1CILi4EEENS2_ILi8EEEEEENS2_ILi2EEENS2_ILi1EEEEEENS1_IJNS1_IJNS2_ILi0EEENS2_ILi64EEEEEES9_S9_EEENS1_IJNS1_IJiiEEEiS9_EEEEEDaRKT_RKT0_RKT1_ENKUlDpRKT_E_clIJNS_9MixedBitsILj0ELj448EEENS2_ILj0EEESW_EEEDaSR_)
$_ZN7cutlass13device_kernelIN5flash19enable_sm80_to_sm89INS1_16FlashAttnBwdSm80INS1_25CollectiveMainloopBwdSm80ILi2ELi2EN4cute5tupleIJNS5_1CILi128EEES8_NS7_ILi64EEEEEENS_10bfloat16_tEfNS_4arch4Sm80ELb0ELb1ELb1ELb0ELb1ELb0ELb0ELb0ELi2ELi4ELi4ELi4ELb0EEENS1_24CollectiveEpilogueBwdGQAISA_fSD_Li256ELb0ELb1EEENS1_19SingleTileSchedulerILb0ELb0ELb0ELi128EEEEEEEEEvNT_6ParamsE$_ZZN4cute13to_mixed_bitsINS_5tupleIJNS1_IJNS_1CILi4EEENS2_ILi8EEEEEENS2_ILi2EEENS2_ILi1EEEEEENS1_IJNS1_IJNS2_ILi0EEENS2_ILi64EEEEEES9_S9_EEENS1_IJNS1_IJiiEEEiS9_EEEEEDaRKT_RKT0_RKT1_ENKUlDpRKT_E_clIJNS_9MixedBitsILj0ELj448EEENS2_ILj0EEESW_EEEDaSR_:
[----:B------:R-:W-:Y:S02]  /*b8f0*/  MOV R3, 0x0 ;  /* 0x0000000000037802 */ /* 0x000fe40000000f00 */
[----:B------:R-:W-:Y:S02]  /*b900*/  LOP3.LUT R11, R11, 0x1c0, RZ, 0xc0, !PT ;  /* 0x000001c00b0b7812 */ /* 0x000fe400078ec0ff */
[----:B------:R-:W-:Y:S05]  /*b910*/  RET.REL.NODEC R2 `(_ZN7cutlass13device_kernelIN5flash19enable_sm80_to_sm89INS1_16FlashAttnBwdSm80INS1_25CollectiveMainloopBwdSm80ILi2ELi2EN4cute5tupleIJNS5_1CILi128EEES8_NS7_ILi64EEEEEENS_10bfloat16_tEfNS_4arch4Sm80ELb0ELb1ELb1ELb0ELb1ELb0ELb0ELb0ELi2ELi4ELi4ELi4ELb0EEENS1_24CollectiveEpilogueBwdGQAISA_fSD_Li256ELb0ELb1EEENS1_19SingleTileSchedulerILb0ELb0ELb0ELi128EEEEEEEEEvNT_6ParamsE) ;  /* 0xffff46e002007950 */ /* 0x000fea0003c3ffff */
        .type           $_ZN7cutlass13device_kernelIN5flash19enable_sm80_to_sm89INS1_16FlashAttnBwdSm80INS1_25CollectiveMainloopBwdSm80ILi2ELi2EN4cute5tupleIJNS5_1CILi128EEES8_NS7_ILi64EEEEEENS_10bfloat16_tEfNS_4arch4Sm80ELb0ELb1ELb1ELb0ELb1ELb0ELb0ELb0ELi2ELi4ELi4ELi4ELb0EEENS1_24CollectiveEpilogueBwdGQAISA_fSD_Li256ELb0ELb1EEENS1_19SingleTileSchedulerILb0ELb0ELb0ELi128EEEEEEEEEvNT_6ParamsE$_ZZN4cute13to_mixed_bitsINS_5tupleIJNS1_IJNS_1CILi4EEENS2_ILi8EEEEEENS2_ILi2EEENS2_ILi1EEEEEENS1_IJNS1_IJNS2_ILi0EEENS2_ILi64EEEEEES9_S9_EEENS1_IJNS1_IJiiEEEiS9_EEEEEDaRKT_RKT0_RKT1_ENKUlRKT_RKT0_RKT1_E_clIS5_SB_SD_EEDaSQ_ST_SW_,@function
        .size           $_ZN7cutlass13device_kernelIN5flash19enable_sm80_to_sm89INS1_16FlashAttnBwdSm80INS1_25CollectiveMainloopBwdSm80ILi2ELi2EN4cute5tupleIJNS5_1CILi128EEES8_NS7_ILi64EEEEEENS_10bfloat16_tEfNS_4arch4Sm80ELb0ELb1ELb1ELb0ELb1ELb0ELb0ELb0ELi2ELi4ELi4ELi4ELb0EEENS1_24CollectiveEpilogueBwdGQAISA_fSD_Li256ELb0ELb1EEENS1_19SingleTileSchedulerILb0ELb0ELb0ELi128EEEEEEEEEvNT_6ParamsE$_ZZN4cute13to_mixed_bitsINS_5tupleIJNS1_IJNS_1CILi4EEENS2_ILi8EEEEEENS2_ILi2EEENS2_ILi1EEEEEENS1_IJNS1_IJNS2_ILi0EEENS2_ILi64EEEEEES9_S9_EEENS1_IJNS1_IJiiEEEiS9_EEEEEDaRKT_RKT0_RKT1_ENKUlRKT_RKT0_RKT1_E_clIS5_SB_SD_EEDaSQ_ST_SW_,($_ZN7cutlass13device_kernelIN5flash19enable_sm80_to_sm89INS1_16FlashAttnBwdSm80INS1_25CollectiveMainloopBwdSm80ILi2ELi2EN4cute5tupleIJNS5_1CILi128EEES8_NS7_ILi64EEEEEENS_10bfloat16_tEfNS_4arch4Sm80ELb0ELb1ELb1ELb0ELb1ELb0ELb0ELb0ELi2ELi4ELi4ELi4ELb0EEENS1_24CollectiveEpilogueBwdGQAISA_fSD_Li256ELb0ELb1EEENS1_19SingleTileSchedulerILb0ELb0ELb0ELi128EEEEEEEEEvNT_6ParamsE$_ZZN4cute13to_mixed_bitsINS_5tupleIJNS1_IJNS_1CILi4EEENS2_ILi8EEEEEENS2_ILi2EEENS2_ILi1EEEEEENS1_IJNS1_IJNS2_ILi128EEENS2_ILi0EEEEEES4_SA_EEENS1_IJNS1_IJiiEEEiSA_EEEEEDaRKT_RKT0_RKT1_ENKUlDpRKT_E_clIJNS_9MixedBitsILj0ELj384EEENSU_ILj0ELj8EEENS2_ILj0EEEEEEDaSR_ - $_ZN7cutlass13device_kernelIN5flash19enable_sm80_to_sm89INS1_16FlashAttnBwdSm80INS1_25CollectiveMainloopBwdSm80ILi2ELi2EN4cute5tupleIJNS5_1CILi128EEES8_NS7_ILi64EEEEEENS_10bfloat16_tEfNS_4arch4Sm80ELb0ELb1ELb1ELb0ELb1ELb0ELb0ELb0ELi2ELi4ELi4ELi4ELb0EEENS1_24CollectiveEpilogueBwdGQAISA_fSD_Li256ELb0ELb1EEENS1_19SingleTileSchedulerILb0ELb0ELb0ELi128EEEEEEEEEvNT_6ParamsE$_ZZN4cute13to_mixed_bitsINS_5tupleIJNS1_IJNS_1CILi4EEENS2_ILi8EEEEEENS2_ILi2EEENS2_ILi1EEEEEENS1_IJNS1_IJNS2_ILi0EEENS2_ILi64EEEEEES9_S9_EEENS1_IJNS1_IJiiEEEiS9_EEEEEDaRKT_RKT0_RKT1_ENKUlRKT_RKT0_RKT1_E_clIS5_SB_SD_EEDaSQ_ST_SW_)
$_ZN7cutlass13device_kernelIN5flash19enable_sm80_to_sm89INS1_16FlashAttnBwdSm80INS1_25CollectiveMainloopBwdSm80ILi2ELi2EN4cute5tupleIJNS5_1CILi128EEES8_NS7_ILi64EEEEEENS_10bfloat16_tEfNS_4arch4Sm80ELb0ELb1ELb1ELb0ELb1ELb0ELb0ELb0ELi2ELi4ELi4ELi4ELb0EEENS1_24CollectiveEpilogueBwdGQAISA_fSD_Li256ELb0ELb1EEENS1_19SingleTileSchedulerILb0ELb0ELb0ELi128EEEEEEEEEvNT_6ParamsE$_ZZN4cute13to_mixed_bitsINS_5tupleIJNS1_IJNS_1CILi4EEENS2_ILi8EEEEEENS2_ILi2EEENS2_ILi1EEEEEENS1_IJNS1_IJNS2_ILi0EEENS2_ILi64EEEEEES9_S9_EEENS1_IJNS1_IJiiEEEiS9_EEEEEDaRKT_RKT0_RKT1_ENKUlRKT_RKT0_RKT1_E_clIS5_SB_SD_EEDaSQ_ST_SW_:
[----:B------:R-:W-:Y:S02]  /*b920*/  MOV R2, 0xb940 ;  /* 0x0000b94000027802 */ /* 0x000fe40000000f00 */
[----:B------:R-:W-:Y:S05]  /*b930*/  CALL.REL.NOINC `($_ZN7cutlass13device_kernelIN5flash19enable_sm80_to_sm89INS1_16FlashAttnBwdSm80INS1_25CollectiveMainloopBwdSm80ILi2ELi2EN4cute5tupleIJNS5_1CILi128EEES8_NS7_ILi64EEEEEENS_10bfloat16_tEfNS_4arch4Sm80ELb0ELb1ELb1ELb0ELb1ELb0ELb0ELb0ELi2ELi4ELi4ELi4ELb0EEENS1_24CollectiveEpilogueBwdGQAISA_fSD_Li256ELb0ELb1EEENS1_19SingleTileSchedulerILb0ELb0ELb0ELi128EEEEEEEEEvNT_6ParamsE$_ZZN4cute13to_mixed_bitsINS_5tupleIJNS_1CILi4EEENS2_ILi8EEEEEENS1_IJNS2_ILi0EEENS2_ILi64EEEEEENS1_IJiiEEEEEDaRKT_RKT0_RKT1_ENKUlRKT_RKT0_RKT1_E_clIS4_S7_iEEDaSL_SO_SR_) ;  /* 0x0000032000007944 */ /* 0x000fea0003c00000 */
[----:B------:R-:W-:Y:S02]  /*b940*/  MOV R2, 0xb960 ;  /* 0x0000b96000027802 */ /* 0x000fe40000000f00 */
[----:B------:R-:W-:Y:S05]  /*b950*/  CALL.REL.NOINC `($_ZN7cutlass13device_kernelIN5flash19enable_sm80_to_sm89INS1_16FlashAttnBwdSm80INS1_25CollectiveMainloopBwdSm80ILi2ELi2EN4cute5tupleIJNS5_1CILi128EEES8_NS7_ILi64EEEEEENS_10bfloat16_tEfNS_4arch4Sm80ELb0ELb1ELb1ELb0ELb1ELb0ELb0ELb0ELi2ELi4ELi4ELi4ELb0EEENS1_24CollectiveEpilogueBwdGQAISA_fSD_Li256ELb0ELb1EEENS1_19SingleTileSchedulerILb0ELb0ELb0ELi128EEEEEEEEEvNT_6ParamsE$_ZZN4cute13to_mixed_bitsINS_5tupleIJNS_1CILi4EEENS2_ILi8EEEEEENS1_IJNS2_ILi0EEENS2_ILi64EEEEEENS1_IJiiEEEEEDaRKT_RKT0_RKT1_ENKUlDpRKT_E_clIJNS2_ILj0EEENS_9MixedBitsILj0ELj448EEEEEEDaSM_) ;  /* 0x000002c000007944 */ /* 0x000fea0003c00000 */
[----:B------:R-:W-:Y:S02]  /*b960*/  MOV R7, 0x0 ;  /* 0x0000000000077802 */ /* 0x000fe40000000f00 */
[----:B------:R-:W-:Y:S02]  /*b970*/  MOV R11, R3 ;  /* 0x00000003000b7202 */ /* 0x000fe40000000f00 */
[----:B------:R-:W-:Y:S05]  /*b980*/  RET.REL.NODEC R6 `(_ZN7cutlass13device_kernelIN5flash19enable_sm80_to_sm89INS1_16FlashAttnBwdSm80INS1_25CollectiveMainloopBwdSm80ILi2ELi2EN4cute5tupleIJNS5_1CILi128EEES8_NS7_ILi64EEEEEENS_10bfloat16_tEfNS_4arch4Sm80ELb0ELb1ELb1ELb0ELb1ELb0ELb0ELb0ELi2ELi4ELi4ELi4ELb0EEENS1_24CollectiveEpilogueBwdGQAISA_fSD_Li256ELb0ELb1EEENS1_19SingleTileSchedulerILb0ELb0ELb0ELi128EEEEEEEEEvNT_6ParamsE) ;  /* 0xffff467006007950 */ /* 0x000fea0003c3ffff */
        .type           $_ZN7cutlass13device_kernelIN5flash19enable_sm80_to_sm89INS1_16FlashAttnBwdSm80INS1_25CollectiveMainloopBwdSm80ILi2ELi2EN4cute5tupleIJNS5_1CILi128EEES8_NS7_ILi64EEEEEENS_10bfloat16_tEfNS_4arch4Sm80ELb0ELb1ELb1ELb0ELb1ELb0ELb0ELb0ELi2ELi4ELi4ELi4ELb0EEENS1_24CollectiveEpilogueBwdGQAISA_fSD_Li256ELb0ELb1EEENS1_19SingleTileSchedulerILb0ELb0ELb0ELi128EEEEEEEEEvNT_6ParamsE$_ZZN4cute13to_mixed_bitsINS_5tupleIJNS1_IJNS_1CILi4EEENS2_ILi8EEEEEENS2_ILi2EEENS2_ILi1EEEEEENS1_IJNS1_IJNS2_ILi128EEENS2_ILi0EEEEEES4_SA_EEENS1_IJNS1_IJiiEEEiSA_EEEEEDaRKT_RKT0_RKT1_ENKUlDpRKT_E_clIJNS_9MixedBitsILj0ELj384EEENSU_ILj0ELj8EEENS2_ILj0EEEEEEDaSR_,@function
        .size           $_ZN7cutlass13device_kernelIN5flash19enable_sm80_to_sm89INS1_16FlashAttnBwdSm80INS1_25CollectiveMainloopBwdSm80ILi2ELi2EN4cute5tupleIJNS5_1CILi128EEES8_NS7_ILi64EEEEEENS_10bfloat16_tEfNS_4arch4Sm80ELb0ELb1ELb1ELb0ELb1ELb0ELb0ELb0ELi2ELi4ELi4ELi4ELb0EEENS1_24CollectiveEpilogueBwdGQAISA_fSD_Li256ELb0ELb1EEENS1_19SingleTileSchedulerILb0ELb0ELb0ELi128EEEEEEEEEvNT_6ParamsE$_ZZN4cute13to_mixed_bitsINS_5tupleIJNS1_IJNS_1CILi4EEENS2_ILi8EEEEEENS2_ILi2EEENS2_ILi1EEEEEENS1_IJNS1_IJNS2_ILi128EEENS2_ILi0EEEEEES4_SA_EEENS1_IJNS1_IJiiEEEiSA_EEEEEDaRKT_RKT0_RKT1_ENKUlDpRKT_E_clIJNS_9MixedBitsILj0ELj384EEENSU_ILj0ELj8EEENS2_ILj0EEEEEEDaSR_,($_ZN7cutlass13device_kernelIN5flash19enable_sm80_to_sm89INS1_16FlashAttnBwdSm80INS1_25CollectiveMainloopBwdSm80ILi2ELi2EN4cute5tupleIJNS5_1CILi128EEES8_NS7_ILi64EEEEEENS_10bfloat16_tEfNS_4arch4Sm80ELb0ELb1ELb1ELb0ELb1ELb0ELb0ELb0ELi2ELi4ELi4ELi4ELb0EEENS1_24CollectiveEpilogueBwdGQAISA_fSD_Li256ELb0ELb1EEENS1_19SingleTileSchedulerILb0ELb0ELb0ELi128EEEEEEEEEvNT_6ParamsE$_ZZN4cute13to_mixed_bitsINS_5tupleIJNS1_IJNS_1CILi4EEENS2_ILi8EEEEEENS2_ILi2EEENS2_ILi1EEEEEENS1_IJNS1_IJNS2_ILi128EEENS2_ILi0EEEEEES4_SA_EEENS1_IJNS1_IJiiEEEiSA_EEEEEDaRKT_RKT0_RKT1_ENKUlRKT_RKT0_RKT1_E_clIS5_SB_SD_EEDaSQ_ST_SW_ - $_ZN7cutlass13device_kernelIN5flash19enable_sm80_to_sm89INS1_16FlashAttnBwdSm80INS1_25CollectiveMainloopBwdSm80ILi2ELi2EN4cute5tupleIJNS5_1CILi128EEES8_NS7_ILi64EEEEEENS_10bfloat16_tEfNS_4arch4Sm80ELb0ELb1ELb1ELb0ELb1ELb0ELb0ELb0ELi2ELi4ELi4ELi4ELb0EEENS1_24CollectiveEpilogueBwdGQAISA_fSD_Li256ELb0ELb1EEENS1_19SingleTileSchedulerILb0ELb0ELb0ELi128EEEEEEEEEvNT_6ParamsE$_ZZN4cute13to_mixed_bitsINS_5tupleIJNS1_IJNS_1CILi4EEENS2_ILi8EEEEEENS2_ILi2EEENS2_ILi1EEEEEENS1_IJNS1_IJNS2_ILi128EEENS2_ILi0EEEEEES4_SA_EEENS1_IJNS1_IJiiEEEiSA_EEEEEDaRKT_RKT0_RKT1_ENKUlDpRKT_E_clIJNS_9MixedBitsILj0ELj384EEENSU_ILj0ELj8EEENS2_ILj0EEEEEEDaSR_)
$_ZN7cutlass13device_kernelIN5flash19enable_sm80_to_sm89INS1_16FlashAttnBwdSm80INS1_25CollectiveMainloopBwdSm80ILi2ELi2EN4cute5tupleIJNS5_1CILi128EEES8_NS7_ILi64EEEEEENS_10bfloat16_tEfNS_4arch4Sm80ELb0ELb1ELb1ELb0ELb1ELb0ELb0ELb0ELi2ELi4ELi4ELi4ELb0EEENS1_24CollectiveEpilogueBwdGQAISA_fSD_Li256ELb0ELb1EEENS1_19SingleTileSchedulerILb0ELb0ELb0ELi128EEEEEEEEEvNT_6ParamsE$_ZZN4cute13to_mixed_bitsINS_5tupleIJNS1_IJNS_1CILi4EEENS2_ILi8EEEEEENS2_ILi2EEENS2_ILi1EEEEEENS1_IJNS1_IJNS2_ILi128EEENS2_ILi0EEEEEES4_SA_EEENS1_IJNS1_IJiiEEEiSA_EEEEEDaRKT_RKT0_RKT1_ENKUlDpRKT_E_clIJNS_9MixedBitsILj0ELj384EEENSU_ILj0ELj8EEENS2_ILj0EEEEEEDaSR_:
[----:B------:R-:W-:-:S04]  /*b990*/  LOP3.LUT R6, R5, 0x8, RZ, 0xc0, !PT ;  /* 0x0000000805067812 */ /* 0x000fc800078ec0ff */
[----:B------:R-:W-:Y:S01]  /*b9a0*/  LOP3.LUT R9, R6, 0x188, R3, 0x78, !PT ;  /* 0x0000018806097812 */ /* 0x000fe200078e7803 */
[----:B------:R-:W-:-:S04]  /*b9b0*/  IMAD.MOV.U32 R3, RZ, RZ, 0x0 ;  /* 0x00000000ff037424 */ /* 0x000fc800078e00ff */
[----:B------:R-:W-:Y:S05]  /*b9c0*/  RET.REL.NODEC R2 `(_ZN7cutlass13device_kernelIN5flash19enable_sm80_to_sm89INS1_16FlashAttnBwdSm80INS1_25CollectiveMainloopBwdSm80ILi2ELi2EN4cute5tupleIJNS5_1CILi128EEES8_NS7_ILi64EEEEEENS_10bfloat16_tEfNS_4arch4Sm80ELb0ELb1ELb1ELb0ELb1ELb0ELb0ELb0ELi2ELi4ELi4ELi4ELb0EEENS1_24CollectiveEpilogueBwdGQAISA_fSD_Li256ELb0ELb1EEENS1_19SingleTileSchedulerILb0ELb0ELb0ELi128EEEEEEEEEvNT_6ParamsE) ;  /* 0xffff463002007950 */ /* 0x000fea0003c3ffff */
        .type           $_ZN7cutlass13device_kernelIN5flash19enable_sm80_to_sm89INS1_16FlashAttnBwdSm80INS1_25CollectiveMainloopBwdSm80ILi2ELi2EN4cute5tupleIJNS5_1CILi128EEES8_NS7_ILi64EEEEEENS_10bfloat16_tEfNS_4arch4Sm80ELb0ELb1ELb1ELb0ELb1ELb0ELb0ELb0ELi2ELi4ELi4ELi4ELb0EEENS1_24CollectiveEpilogueBwdGQAISA_fSD_Li256ELb0ELb1EEENS1_19SingleTileSchedulerILb0ELb0ELb0ELi128EEEEEEEEEvNT_6ParamsE$_ZZN4cute13to_mixed_bitsINS_5tupleIJNS1_IJNS_1CILi4EEENS2_ILi8EEEEEENS2_ILi2EEENS2_ILi1EEEEEENS1_IJNS1_IJNS2_ILi128EEENS2_ILi0EEEEEES4_SA_EEENS1_IJNS1_IJiiEEEiSA_EEEEEDaRKT_RKT0_RKT1_ENKUlRKT_RKT0_RKT1_E_clIS5_SB_SD_EEDaSQ_ST_SW_,@function
        .size           $_ZN7cutlass13device_kernelIN5flash19enable_sm80_to_sm89INS1_16FlashAttnBwdSm80INS1_25CollectiveMainloopBwdSm80ILi2ELi2EN4cute5tupleIJNS5_1CILi128EEES8_NS7_ILi64EEEEEENS_10bfloat16_tEfNS_4arch4Sm80ELb0ELb1ELb1ELb0ELb1ELb0ELb0ELb0ELi2ELi4ELi4ELi4ELb0EEENS1_24CollectiveEpilogueBwdGQAISA_fSD_Li256ELb0ELb1EEENS1_19SingleTileSchedulerILb0ELb0ELb0ELi128EEEEEEEEEvNT_6ParamsE$_ZZN4cute13to_mixed_bitsINS_5tupleIJNS1_IJNS_1CILi4EEENS2_ILi8EEEEEENS2_ILi2EEENS2_ILi1EEEEEENS1_IJNS1_IJNS2_ILi128EEENS2_ILi0EEEEEES4_SA_EEENS1_IJNS1_IJiiEEEiSA_EEEEEDaRKT_RKT0_RKT1_ENKUlRKT_RKT0_RKT1_E_clIS5_SB_SD_EEDaSQ_ST_SW_,($_ZN7cutlass13device_kernelIN5flash19enable_sm80_to_sm89INS1_16FlashAttnBwdSm80INS1_25CollectiveMainloopBwdSm80ILi2ELi2EN4cute5tupleIJNS5_1CILi128EEES8_NS7_ILi64EEEEEENS_10bfloat16_tEfNS_4arch4Sm80ELb0ELb1ELb1ELb0ELb1ELb0ELb0ELb0ELi2ELi4ELi4ELi4ELb0EEENS1_24CollectiveEpilogueBwdGQAISA_fSD_Li256ELb0ELb1EEENS1_19SingleTileSchedulerILb0ELb0ELb0ELi128EEEEEEEEEvNT_6ParamsE$_ZZN4cute13to_mixed_bitsINS_5tupleIJNS1_IJNS_1CILi4EEENS2_ILi8EEEEEENS2_ILi2EEENS2_ILi1EEEEEENS1_IJNS1_IJNS2_ILi128EEENS2_ILi0EEEEEES4_SA_EEENS1_IJNS1_IJiiEEEiSA_EEEEEDaRKT_RKT0_RKT1_ENKUlRKT_RKT0_RKT1_E_clIS6_S4_iEEDaSQ_ST_SW_ - $_ZN7cutlass13device_kernelIN5flash19enable_sm80_to_sm89INS1_16FlashAttnBwdSm80INS1_25CollectiveMainloopBwdSm80ILi2ELi2EN4cute5tupleIJNS5_1CILi128EEES8_NS7_ILi64EEEEEENS_10bfloat16_tEfNS_4arch4Sm80ELb0ELb1ELb1ELb0ELb1ELb0ELb0ELb0ELi2ELi4ELi4ELi4ELb0EEENS1_24CollectiveEpilogueBwdGQAISA_fSD_Li256ELb0ELb1EEENS1_19SingleTileSchedulerILb0ELb0ELb0ELi128EEEEEEEEEvNT_6ParamsE$_ZZN4cute13to_mixed_bitsINS_5tupleIJNS1_IJNS_1CILi4EEENS2_ILi8EEEEEENS2_ILi2EEENS2_ILi1EEEEEENS1_IJNS1_IJNS2_ILi128EEENS2_ILi0EEEEEES4_SA_EEENS1_IJNS1_IJiiEEEiSA_EEEEEDaRKT_RKT0_RKT1_ENKUlRKT_RKT0_RKT1_E_clIS5_SB_SD_EEDaSQ_ST_SW_)
$_ZN7cutlass13device_kernelIN5flash19enable_sm80_to_sm89INS1_16FlashAttnBwdSm80INS1_25CollectiveMainloopBwdSm80ILi2ELi2EN4cute5tupleIJNS5_1CILi128EEES8_NS7_ILi64EEEEEENS_10bfloat16_tEfNS_4arch4Sm80ELb0ELb1ELb1ELb0ELb1ELb0ELb0ELb0ELi2ELi4ELi4ELi4ELb0EEENS1_24CollectiveEpilogueBwdGQAISA_fSD_Li256ELb0ELb1EEENS1_19SingleTileSchedulerILb0ELb0ELb0ELi128EEEEEEEEEvNT_6ParamsE$_ZZN4cute13to_mixed_bitsINS_5tupleIJNS1_IJNS_1CILi4EEENS2_ILi8EEEEEENS2_ILi2EEENS2_ILi1EEEEEENS1_IJNS1_IJNS2_ILi128EEENS2_ILi0EEEEEES4_SA_EEENS1_IJNS1_IJiiEEEiSA_EEEEEDaRKT_RKT0_RKT1_ENKUlRKT_RKT0_RKT1_E_clIS5_SB_SD_EEDaSQ_ST_SW_:
[----:B------:R-:W-:Y:S02]  /*b9d0*/  MOV R3, R2 ;  /* 0x0000000200037202 */ /* 0x000fe40000000f00 */
[----:B------:R-:W-:Y:S02]  /*b9e0*/  MOV R2, 0xba00 ;  /* 0x0000ba0000027802 */ /* 0x000fe40000000f00 */
[----:B------:R-:W-:Y:S05]  /*b9f0*/  CALL.REL.NOINC `($_ZN7cutlass13device_kernelIN5flash19enable_sm80_to_sm89INS1_16FlashAttnBwdSm80INS1_25CollectiveMainloopBwdSm80ILi2ELi2EN4cute5tupleIJNS5_1CILi128EEES8_NS7_ILi64EEEEEENS_10bfloat16_tEfNS_4arch4Sm80ELb0ELb1ELb1ELb0ELb1ELb0ELb0ELb0ELi2ELi4ELi4ELi4ELb0EEENS1_24CollectiveEpilogueBwdGQAISA_fSD_Li256ELb0ELb1EEENS1_19SingleTileSchedulerILb0ELb0ELb0ELi128EEEEEEEEEvNT_6ParamsE$_ZZN4cute13to_mixed_bitsINS_5tupleIJNS_1CILi4EEENS2_ILi8EEEEEENS1_IJNS2_ILi128EEENS2_ILi0EEEEEENS1_IJiiEEEEEDaRKT_RKT0_RKT1_ENKUlRKT_RKT0_RKT1_E_clIS3_S6_iEEDaSL_SO_SR_) ;  /* 0x000002f000007944 */ /* 0x000fea0003c00000 */
[----:B------:R-:W-:Y:S02]  /*ba00*/  MOV R2, 0xba20 ;  /* 0x0000ba2000027802 */ /* 0x000fe40000000f00 */
[----:B------:R-:W-:Y:S05]  /*ba10*/  CALL.REL.NOINC `($_ZN7cutlass13device_kernelIN5flash19enable_sm80_to_sm89INS1_16FlashAttnBwdSm80INS1_25CollectiveMainloopBwdSm80ILi2ELi2EN4cute5tupleIJNS5_1CILi128EEES8_NS7_ILi64EEEEEENS_10bfloat16_tEfNS_4arch4Sm80ELb0ELb1ELb1ELb0ELb1ELb0ELb0ELb0ELi2ELi4ELi4ELi4ELb0EEENS1_24CollectiveEpilogueBwdGQAISA_fSD_Li256ELb0ELb1EEENS1_19SingleTileSchedulerILb0ELb0ELb0ELi128EEEEEEEEEvNT_6ParamsE$_ZZN4cute13to_mixed_bitsINS_5tupleIJNS_1CILi4EEENS2_ILi8EEEEEENS1_IJNS2_ILi128EEENS2_ILi0EEEEEENS1_IJiiEEEEEDaRKT_RKT0_RKT1_ENKUlDpRKT_E_clIJNS_9MixedBitsILj0ELj384EEENS2_ILj0EEEEEEDaSM_) ;  /* 0x0000029000007944 */ /* 0x000fea0003c00000 */
[----:B------:R-:W-:-:S04]  /*ba20*/  MOV R7, 0x0 ;  /* 0x0000000000077802 */ /* 0x000fc80000000f00 */
[----:B------:R-:W-:Y:S05]  /*ba30*/  RET.REL.NODEC R6 `(_ZN7cutlass13device_kernelIN5flash19enable_sm80_to_sm89INS1_16FlashAttnBwdSm80INS1_25CollectiveMainloopBwdSm80ILi2ELi2EN4cute5tupleIJNS5_1CILi128EEES8_NS7_ILi64EEEEEENS_10bfloat16_tEfNS_4arch4Sm80ELb0ELb1ELb1ELb0ELb1ELb0ELb0ELb0ELi2ELi4ELi4ELi4ELb0EEENS1_24CollectiveEpilogueBwdGQAISA_fSD_Li256ELb0ELb1EEENS1_19SingleTileSchedulerILb0ELb0ELb0ELi128EEEEEEEEEvNT_6ParamsE) ;  /* 0xffff45c006007950 */ /* 0x000fea0003c3ffff */
        .type           $_ZN7cutlass13device_kernelIN5flash19enable_sm80_to_sm89INS1_16FlashAttnBwdSm80INS1_25CollectiveMainloopBwdSm80ILi2ELi2EN4cute5tupleIJNS5_1CILi128EEES8_NS7_ILi64EEEEEENS_10bfloat16_tEfNS_4arch4Sm80ELb0ELb1ELb1ELb0ELb1ELb0ELb0ELb0ELi2ELi4ELi4ELi4ELb0EEENS1_24CollectiveEpilogueBwdGQAISA_fSD_Li256ELb0ELb1EEENS1_19SingleTileSchedulerILb0ELb0ELb0ELi128EEEEEEEEEvNT_6ParamsE$_ZZN4cute13to_mixed_bitsINS_5tupleIJNS1_IJNS_1CILi4EEENS2_ILi8EEEEEENS2_ILi2EEENS2_ILi1EEEEEENS1_IJNS1_IJNS2_ILi128EEENS2_ILi0EEEEEES4_SA_EEENS1_IJNS1_IJiiEEEiSA_EEEEEDaRKT_RKT0_RKT1_ENKUlRKT_RKT0_RKT1_E_clIS6_S4_iEEDaSQ_ST_SW_,@function
        .size           $_ZN7cutlass13device_kernelIN5flash19enable_sm80_to_sm89INS1_16FlashAttnBwdSm80INS1_25CollectiveMainloopBwdSm80ILi2ELi2EN4cute5tupleIJNS5_1CILi128EEES8_NS7_ILi64EEEEEENS_10bfloat16_tEfNS_4arch4Sm80ELb0ELb1ELb1ELb0ELb1ELb0ELb0ELb0ELi2ELi4ELi4ELi4ELb0EEENS1_24CollectiveEpilogueBwdGQAISA_fSD_Li256ELb0ELb1EEENS1_19SingleTileSchedulerILb0ELb0ELb0ELi128EEEEEEEEEvNT_6ParamsE$_ZZN4cute13to_mixed_bitsINS_5tupleIJNS1_IJNS_1CILi4EEENS2_ILi8EEEEEENS2_ILi2EEENS2_ILi1EEEEEENS1_IJNS1_IJNS2_ILi128EEENS2_ILi0EEEEEES4_SA_EEENS1_IJNS1_IJiiEEEiSA_EEEEEDaRKT_RKT0_RKT1_ENKUlRKT_RKT0_RKT1_E_clIS6_S4_iEEDaSQ_ST_SW_,($_ZN7cutlass13device_kernelIN5flash19enable_sm80_to_sm89INS1_16FlashAttnBwdSm80INS1_25CollectiveMainloopBwdSm80ILi2ELi2EN4cute5tupleIJNS5_1CILi128EEES8_NS7_ILi64EEEEEENS_10bfloat16_tEfNS_4arch4Sm80ELb0ELb1ELb1ELb0ELb1ELb0ELb0ELb0ELi2ELi4ELi4ELi4ELb0EEENS1_24CollectiveEpilogueBwdGQAISA_fSD_Li256ELb0ELb1EEENS1_19SingleTileSchedulerILb0ELb0ELb0ELi128EEEEEEEEEvNT_6ParamsE$_ZZN4cute13to_mixed_bitsINS_5tupleIJNS1_IJNS_1CILi4EEENS2_ILi8EEEEEES3_NS2_ILi1EEEEEENS1_IJNS1_IJNS2_ILi0EEENS2_ILi64EEEEEES8_S8_EEENS1_IJNS1_IJiiEEEiS8_EEEEEDaRKT_RKT0_RKT1_ENKUlDpRKT_E_clIJNS_9MixedBitsILj0ELj448EEENS2_ILj0EEESV_EEEDaSQ_ - $_ZN7cutlass13device_kernelIN5flash19enable_sm80_to_sm89INS1_16FlashAttnBwdSm80INS1_25CollectiveMainloopBwdSm80ILi2ELi2EN4cute5tupleIJNS5_1CILi128EEES8_NS7_ILi64EEEEEENS_10bfloat16_tEfNS_4arch4Sm80ELb0ELb1ELb1ELb0ELb1ELb0ELb0ELb0ELi2ELi4ELi4ELi4ELb0EEENS1_24CollectiveEpilogueBwdGQAISA_fSD_Li256ELb0ELb1EEENS1_19SingleTileSchedulerILb0ELb0ELb0ELi128EEEEEEEEEvNT_6ParamsE$_ZZN4cute13to_mixed_bitsINS_5tupleIJNS1_IJNS_1CILi4EEENS2_ILi8EEEEEENS2_ILi2EEENS2_ILi1EEEEEENS1_IJNS1_IJNS2_ILi128EEENS2_ILi0EEEEEES4_SA_EEENS1_IJNS1_IJiiEEEiSA_EEEEEDaRKT_RKT0_RKT1_ENKUlRKT_RKT0_RKT1_E_clIS6_S4_iEEDaSQ_ST_SW_)
$_ZN7cutlass13device_kernelIN5flash19enable_sm80_to_sm89INS1_16FlashAttnBwdSm80INS1_25CollectiveMainloopBwdSm80ILi2ELi2EN4cute5tupleIJNS5_1CILi128EEES8_NS7_ILi64EEEEEENS_10bfloat16_tEfNS_4arch4Sm80ELb0ELb1ELb1ELb0ELb1ELb0ELb0ELb0ELi2ELi4ELi4ELi4ELb0EEENS1_24CollectiveEpilogueBwdGQAISA_fSD_Li256ELb0ELb1EEENS1_19SingleTileSchedulerILb0ELb0ELb0ELi128EEEEEEEEEvNT_6ParamsE$_ZZN4cute13to_mixed_bitsINS_5tupleIJNS1_IJNS_1CILi4EEENS2_ILi8EEEEEENS2_ILi2EEENS2_ILi1EEEEEENS1_IJNS1_IJNS2_ILi128EEENS2_ILi0EEEEEES4_SA_EEENS1_IJNS1_IJiiEEEiSA_EEEEEDaRKT_RKT0_RKT1_ENKUlRKT_RKT0_RKT1_E_clIS6_S4_iEEDaSQ_ST_SW_:
[----:B------:R-:W-:Y:S01]  /*ba40*/  MOV R7, 0x0 ;  /* 0x0000000000077802 */ /* 0x000fe20000000f00 */
[----:B------:R-:W-:-:S05]  /*ba50*/  IMAD.SHL.U32 R2, R35, 0x8, RZ ;  /* 0x0000000823027824 */ /* 0x000fca00078e00ff */
[----:B------:R-:W-:Y:S01]  /*ba60*/  LOP3.LUT R2, R2, 0x8, RZ, 0xc0, !PT ;  /* 0x0000000802027812 */ /* 0x000fe200078ec0ff */
[----:B------:R-:W-:Y:S06]  /*ba70*/  RET.REL.NODEC R6 `(_ZN7cutlass13device_kernelIN5flash19enable_sm80_to_sm89INS1_16FlashAttnBwdSm80INS1_25CollectiveMainloopBwdSm80ILi2ELi2EN4cute5tupleIJNS5_1CILi128EEES8_NS7_ILi64EEEEEENS_10bfloat16_tEfNS_4arch4Sm80ELb0ELb1ELb1ELb0ELb1ELb0ELb0ELb0ELi2ELi4ELi4ELi4ELb0EEENS1_24CollectiveEpilogueBwdGQAISA_fSD_Li256ELb0ELb1EEENS1_19SingleTileSchedulerILb0ELb0ELb0ELi128EEEEEEEEEvNT_6ParamsE) ;  /* 0xffff458006007950 */ /* 0x000fec0003c3ffff */
        .type           $_ZN7cutlass13device_kernelIN5flash19enable_sm80_to_sm89INS1_16FlashAttnBwdSm80INS1_25CollectiveMainloopBwdSm80ILi2ELi2EN4cute5tupleIJNS5_1CILi128EEES8_NS7_ILi64EEEEEENS_10bfloat16_tEfNS_4arch4Sm80ELb0ELb1ELb1ELb0ELb1ELb0ELb0ELb0ELi2ELi4ELi4ELi4ELb0EEENS1_24CollectiveEpilogueBwdGQAISA_fSD_Li256ELb0ELb1EEENS1_19SingleTileSchedulerILb0ELb0ELb0ELi128EEEEEEEEEvNT_6ParamsE$_ZZN4cute13to_mixed_bitsINS_5tupleIJNS1_IJNS_1CILi4EEENS2_ILi8EEEEEES3_NS2_ILi1EEEEEENS1_IJNS1_IJNS2_ILi0EEENS2_ILi64EEEEEES8_S8_EEENS1_IJNS1_IJiiEEEiS8_EEEEEDaRKT_RKT0_RKT1_ENKUlDpRKT_E_clIJNS_9MixedBitsILj0ELj448EEENS2_ILj0EEESV_EEEDaSQ_,@function
        .size           $_ZN7cutlass13device_kernelIN5flash19enable_sm80_to_sm89INS1_16FlashAttnBwdSm80INS1_25CollectiveMainloopBwdSm80ILi2ELi2EN4cute5tupleIJNS5_1CILi128EEES8_NS7_ILi64EEEEEENS_10bfloat16_tEfNS_4arch4Sm80ELb0ELb1ELb1ELb0ELb1ELb0ELb0ELb0ELi2ELi4ELi4ELi4ELb0EEENS1_24CollectiveEpilogueBwdGQAISA_fSD_Li256ELb0ELb1EEENS1_19SingleTileSchedulerILb0ELb0ELb0ELi128EEEEEEEEEvNT_6ParamsE$_ZZN4cute13to_mixed_bitsINS_5tupleIJNS1_IJNS_1CILi4EEENS2_ILi8EEEEEES3_NS2_ILi1EEEEEENS1_IJNS1_IJNS2_ILi0EEENS2_ILi64EEEEEES8_S8_EEENS1_IJNS1_IJiiEEEiS8_EEEEEDaRKT_RKT0_RKT1_ENKUlDpRKT_E_clIJNS_9MixedBitsILj0ELj448EEENS2_ILj0EEESV_EEEDaSQ_,($_ZN7cutlass13device_kernelIN5flash19enable_sm80_to_sm89INS1_16FlashAttnBwdSm80INS1_25CollectiveMainloopBwdSm80ILi2ELi2EN4cute5tupleIJNS5_1CILi128EEES8_NS7_ILi64EEEEEENS_10bfloat16_tEfNS_4arch4Sm80ELb0ELb1ELb1ELb0ELb1ELb0ELb0ELb0ELi2ELi4ELi4ELi4ELb0EEENS1_24CollectiveEpilogueBwdGQAISA_fSD_Li256ELb0ELb1EEENS1_19SingleTileSchedulerILb0ELb0ELb0ELi128EEEEEEEEEvNT_6ParamsE$_ZZN4cute13to_mixed_bitsINS_5tupleIJNS1_IJNS_1CILi4EEENS2_ILi8EEEEEES3_NS2_ILi1EEEEEENS1_IJNS1_IJNS2_ILi0EEENS2_ILi64EEEEEES8_S8_EEENS1_IJNS1_IJiiEEEiS8_EEEEEDaRKT_RKT0_RKT1_ENKUlRKT_RKT0_RKT1_E_clIS5_SA_SC_EEDaSP_SS_SV_ - $_ZN7cutlass13device_kernelIN5flash19enable_sm80_to_sm89INS1_16FlashAttnBwdSm80INS1_25CollectiveMainloopBwdSm80ILi2ELi2EN4cute5tupleIJNS5_1CILi128EEES8_NS7_ILi64EEEEEENS_10bfloat16_tEfNS_4arch4Sm80ELb0ELb1ELb1ELb0ELb1ELb0ELb0ELb0ELi2ELi4ELi4ELi4ELb0EEENS1_24CollectiveEpilogueBwdGQAISA_fSD_Li256ELb0ELb1EEENS1_19SingleTileSchedulerILb0ELb0ELb0ELi128EEEEEEEEEvNT_6ParamsE$_ZZN4cute13to_mixed_bitsINS_5tupleIJNS1_IJNS_1CILi4EEENS2_ILi8EEEEEES3_NS2_ILi1EEEEEENS1_IJNS1_IJNS2_ILi0EEENS2_ILi64EEEEEES8_S8_EEENS1_IJNS1_IJiiEEEiS8_EEEEEDaRKT_RKT0_RKT1_ENKUlDpRKT_E_clIJNS_9MixedBitsILj0ELj448EEENS2_ILj0EEESV_EEEDaSQ_)
$_ZN7cutlass13device_kernelIN5flash19enable_sm80_to_sm89INS1_16FlashAttnBwdSm80INS1_25CollectiveMainloopBwdSm80ILi2ELi2EN4cute5tupleIJNS5_1CILi128EEES8_NS7_ILi64EEEEEENS_10bfloat16_tEfNS_4arch4Sm80ELb0ELb1ELb1ELb0ELb1ELb0ELb0ELb0ELi2ELi4ELi4ELi4ELb0EEENS1_24CollectiveEpilogueBwdGQAISA_fSD_Li256ELb0ELb1EEENS1_19SingleTileSchedulerILb0ELb0ELb0ELi128EEEEEEEEEvNT_6ParamsE$_ZZN4cute13to_mixed_bitsINS_5tupleIJNS1_IJNS_1CILi4EEENS2_ILi8EEEEEES3_NS2_ILi1EEEEEENS1_IJNS1_IJNS2_ILi0EEENS2_ILi64EEEEEES8_S8_EEENS1_IJNS1_IJiiEEEiS8_EEEEEDaRKT_RKT0_RKT1_ENKUlDpRKT_E_clIJNS_9MixedBitsILj0ELj448EEENS2_ILj0EEESV_EEEDaSQ_:
[----:B------:R-:W-:Y:S02]  /*ba80*/  MOV R3, 0x0 ;  /* 0x0000000000037802 */ /* 0x000fe40000000f00 */
[----:B------:R-:W-:Y:S02]  /*ba90*/  LOP3.LUT R11, R11, 0x1c0, RZ, 0xc0, !PT ;  /* 0x000001c00b0b7812 */ /* 0x000fe400078ec0ff */
[----:B------:R-:W-:Y:S05]  /*baa0*/  RET.REL.NODEC R2 `(_ZN7cutlass13device_kernelIN5flash19enable_sm80_to_sm89INS1_16FlashAttnBwdSm80INS1_25CollectiveMainloopBwdSm80ILi2ELi2EN4cute5tupleIJNS5_1CILi128EEES8_NS7_ILi64EEEEEENS_10bfloat16_tEfNS_4arch4Sm80ELb0ELb1ELb1ELb0ELb1ELb0ELb0ELb0ELi2ELi4ELi4ELi4ELb0EEENS1_24CollectiveEpilogueBwdGQAISA_fSD_Li256ELb0ELb1EEENS1_19SingleTileSchedulerILb0ELb0ELb0ELi128EEEEEEEEEvNT_6ParamsE) ;  /* 0xffff455002007950 */ /* 0x000fea0003c3ffff */
        .type           $_ZN7cutlass13device_kernelIN5flash19enable_sm80_to_sm89INS1_16FlashAttnBwdSm80INS1_25CollectiveMainloopBwdSm80ILi2ELi2EN4cute5tupleIJNS5_1CILi128EEES8_NS7_ILi64EEEEEENS_10bfloat16_tEfNS_4arch4Sm80ELb0ELb1ELb1ELb0ELb1ELb0ELb0ELb0ELi2ELi4ELi4ELi4ELb0EEENS1_24CollectiveEpilogueBwdGQAISA_fSD_Li256ELb0ELb1EEENS1_19SingleTileSchedulerILb0ELb0ELb0ELi128EEEEEEEEEvNT_6ParamsE$_ZZN4cute13to_mixed_bitsINS_5tupleIJNS1_IJNS_1CILi4EEENS2_ILi8EEEEEES3_NS2_ILi1EEEEEENS1_IJNS1_IJNS2_ILi0EEENS2_ILi64EEEEEES8_S8_EEENS1_IJNS1_IJiiEEEiS8_EEEEEDaRKT_RKT0_RKT1_ENKUlRKT_RKT0_RKT1_E_clIS5_SA_SC_EEDaSP_SS_SV_,@function
        .size           $_ZN7cutlass13device_kernelIN5flash19enable_sm80_to_sm89INS1_16FlashAttnBwdSm80INS1_25CollectiveMainloopBwdSm80ILi2ELi2EN4cute5tupleIJNS5_1CILi128EEES8_NS7_ILi64EEEEEENS_10bfloat16_tEfNS_4arch4Sm80ELb0ELb1ELb1ELb0ELb1ELb0ELb0ELb0ELi2ELi4ELi4ELi4ELb0EEENS1_24CollectiveEpilogueBwdGQAISA_fSD_Li256ELb0ELb1EEENS1_19SingleTileSchedulerILb0ELb0ELb0ELi128EEEEEEEEEvNT_6ParamsE$_ZZN4cute13to_mixed_bitsINS_5tupleIJNS1_IJNS_1CILi4EEENS2_ILi8EEEEEES3_NS2_ILi1EEEEEENS1_IJNS1_IJNS2_ILi0EEENS2_ILi64EEEEEES8_S8_EEENS1_IJNS1_IJiiEEEiS8_EEEEEDaRKT_RKT0_RKT1_ENKUlRKT_RKT0_RKT1_E_clIS5_SA_SC_EEDaSP_SS_SV_,($_ZN7cutlass13device_kernelIN5flash19enable_sm80_to_sm89INS1_16FlashAttnBwdSm80INS1_25CollectiveMainloopBwdSm80ILi2ELi2EN4cute5tupleIJNS5_1CILi128EEES8_NS7_ILi64EEEEEENS_10bfloat16_tEfNS_4arch4Sm80ELb0ELb1ELb1ELb0ELb1ELb0ELb0ELb0ELi2ELi4ELi4ELi4ELb0EEENS1_24CollectiveEpilogueBwdGQAISA_fSD_Li256ELb0ELb1EEENS1_19SingleTileSchedulerILb0ELb0ELb0ELi128EEEEEEEEEvNT_6ParamsE$_ZZN4cute13to_mixed_bitsINS_5tupleIJNS1_IJNS_1CILi4EEENS2_ILi8EEEEEES3_NS2_ILi1EEEEEENS1_IJNS1_IJNS2_ILi128EEENS2_ILi0EEEEEENS2_ILi16EEES9_EEENS1_IJNS1_IJiiEEEiS9_EEEEEDaRKT_RKT0_RKT1_ENKUlDpRKT_E_clIJNS_9MixedBitsILj0ELj384EEENSU_ILj0ELj48EEENS2_ILj0EEEEEEDaSR_ - $_ZN7cutlass13device_kernelIN5flash19enable_sm80_to_sm89INS1_16FlashAttnBwdSm80INS1_25CollectiveMainloopBwdSm80ILi2ELi2EN4cute5tupleIJNS5_1CILi128EEES8_NS7_ILi64EEEEEENS_10bfloat16_tEfNS_4arch4Sm80ELb0ELb1ELb1ELb0ELb1ELb0ELb0ELb0ELi2ELi4ELi4ELi4ELb0EEENS1_24CollectiveEpilogueBwdGQAISA_fSD_Li256ELb0ELb1EEENS1_19SingleTileSchedulerILb0ELb0ELb0ELi128EEEEEEEEEvNT_6ParamsE$_ZZN4cute13to_mixed_bitsINS_5tupleIJNS1_IJNS_1CILi4EEENS2_ILi8EEEEEES3_NS2_ILi1EEEEEENS1_IJNS1_IJNS2_ILi0EEENS2_ILi64EEEEEES8_S8_EEENS1_IJNS1_IJiiEEEiS8_EEEEEDaRKT_RKT0_RKT1_ENKUlRKT_RKT0_RKT1_E_clIS5_SA_SC_EEDaSP_SS_SV_)
$_ZN7cutlass13device_kernelIN5flash19enable_sm80_to_sm89INS1_16FlashAttnBwdSm80INS1_25CollectiveMainloopBwdSm80ILi2ELi2EN4cute5tupleIJNS5_1CILi128EEES8_NS7_ILi64EEEEEENS_10bfloat16_tEfNS_4arch4Sm80ELb0ELb1ELb1ELb0ELb1ELb0ELb0ELb0ELi2ELi4ELi4ELi4ELb0EEENS1_24CollectiveEpilogueBwdGQAISA_fSD_Li256ELb0ELb1EEENS1_19SingleTileSchedulerILb0ELb0ELb0ELi128EEEEEEEEEvNT_6ParamsE$_ZZN4cute13to_mixed_bitsINS_5tupleIJNS1_IJNS_1CILi4EEENS2_ILi8EEEEEES3_NS2_ILi1EEEEEENS1_IJNS1_IJNS2_ILi0EEENS2_ILi64EEEEEES8_S8_EEENS1_IJNS1_IJiiEEEiS8_EEEEEDaRKT_RKT0_RKT1_ENKUlRKT_RKT0_RKT1_E_clIS5_SA_SC_EEDaSP_SS_SV_:
[----:B------:R-:W-:Y:S02]  /*bab0*/  MOV R2, 0xbad0 ;  /* 0x0000bad000027802 */ /* 0x000fe40000000f00 */
[----:B------:R-:W-:Y:S05]  /*bac0*/  CALL.REL.NOINC `($_ZN7cutlass13device_kernelIN5flash19enable_sm80_to_sm89INS1_16FlashAttnBwdSm80INS1_25CollectiveMainloopBwdSm80ILi2ELi2EN4cute5tupleIJNS5_1CILi128EEES8_NS7_ILi64EEEEEENS_10bfloat16_tEfNS_4arch4Sm80ELb0ELb1ELb1ELb0ELb1ELb0ELb0ELb0ELi2ELi4ELi4ELi4ELb0EEENS1_24CollectiveEpilogueBwdGQAISA_fSD_Li256ELb0ELb1EEENS1_19SingleTileSchedulerILb0ELb0ELb0ELi128EEEEEEEEEvNT_6ParamsE$_ZZN4cute13to_mixed_bitsINS_5tupleIJNS_1CILi4EEENS2_ILi8EEEEEENS1_IJNS2_ILi0EEENS2_ILi64EEEEEENS1_IJiiEEEEEDaRKT_RKT0_RKT1_ENKUlRKT_RKT0_RKT1_E_clIS4_S7_iEEDaSL_SO_SR_) ;  /* 0x0000019000007944 */ /* 0x000fea0003c00000 */
[----:B------:R-:W-:Y:S02]  /*bad0*/  MOV R2, 0xbaf0 ;  /* 0x0000baf000027802 */ /* 0x000fe40000000f00 */
[----:B------:R-:W-:Y:S05]  /*bae0*/  CALL.REL.NOINC `($_ZN7cutlass13device_kernelIN5flash19enable_sm80_to_sm89INS1_16FlashAttnBwdSm80INS1_25CollectiveMainloopBwdSm80ILi2ELi2EN4cute5tupleIJNS5_1CILi128EEES8_NS7_ILi64EEEEEENS_10bfloat16_tEfNS_4arch4Sm80ELb0ELb1ELb1ELb0ELb1ELb0ELb0ELb0ELi2ELi4ELi4ELi4ELb0EEENS1_24CollectiveEpilogueBwdGQAISA_fSD_Li256ELb0ELb1EEENS1_19SingleTileSchedulerILb0ELb0ELb0ELi128EEEEEEEEEvNT_6ParamsE$_ZZN4cute13to_mixed_bitsINS_5tupleIJNS_1CILi4EEENS2_ILi8EEEEEENS1_IJNS2_ILi0EEENS2_ILi64EEEEEENS1_IJiiEEEEEDaRKT_RKT0_RKT1_ENKUlDpRKT_E_clIJNS2_ILj0EEENS_9MixedBitsILj0ELj448EEEEEEDaSM_) ;  /* 0x0000013000007944 */ /* 0x000fea0003c00000 */
[----:B------:R-:W-:Y:S02]  /*baf0*/  MOV R7, 0x0 ;  /* 0x0000000000077802 */ /* 0x000fe40000000f00 */
[----:B------:R-:W-:Y:S02]  /*bb00*/  MOV R11, R3 ;  /* 0x00000003000b7202 */ /* 0x000fe40000000f00 */
[----:B------:R-:W-:Y:S05]  /*bb10*/  RET.REL.NODEC R6 `(_ZN7cutlass13device_kernelIN5flash19enable_sm80_to_sm89INS1_16FlashAttnBwdSm80INS1_25CollectiveMainloopBwdSm80ILi2ELi2EN4cute5tupleIJNS5_1CILi128EEES8_NS7_ILi64EEEEEENS_10bfloat16_tEfNS_4arch4Sm80ELb0ELb1ELb1ELb0ELb1ELb0ELb0ELb0ELi2ELi4ELi4ELi4ELb0EEENS1_24CollectiveEpilogueBwdGQAISA_fSD_Li256ELb0ELb1EEENS1_19SingleTileSchedulerILb0ELb0ELb0ELi128EEEEEEEEEvNT_6ParamsE) ;  /* 0xffff44e006007950 */ /* 0x000fea0003c3ffff */
        .type           $_ZN7cutlass13device_kernelIN5flash19enable_sm80_to_sm89INS1_16FlashAttnBwdSm80INS1_25CollectiveMainloopBwdSm80ILi2ELi2EN4cute5tupleIJNS5_1CILi128EEES8_NS7_ILi64EEEEEENS_10bfloat16_tEfNS_4arch4Sm80ELb0ELb1ELb1ELb0ELb1ELb0ELb0ELb0ELi2ELi4ELi4ELi4ELb0EEENS1_24CollectiveEpilogueBwdGQAISA_fSD_Li256ELb0ELb1EEENS1_19SingleTileSchedulerILb0ELb0ELb0ELi128EEEEEEEEEvNT_6ParamsE$_ZZN4cute13to_mixed_bitsINS_5tupleIJNS1_IJNS_1CILi4EEENS2_ILi8EEEEEES3_NS2_ILi1EEEEEENS1_IJNS1_IJNS2_ILi128EEENS2_ILi0EEEEEENS2_ILi16EEES9_EEENS1_IJNS1_IJiiEEEiS9_EEEEEDaRKT_RKT0_RKT1_ENKUlDpRKT_E_clIJNS_9MixedBitsILj0ELj384EEENSU_ILj0ELj48EEENS2_ILj0EEEEEEDaSR_,@function
        .size           $_ZN7cutlass13device_kernelIN5flash19enable_sm80_to_sm89INS1_16FlashAttnBwdSm80INS1_25CollectiveMainloopBwdSm80ILi2ELi2EN4cute5tupleIJNS5_1CILi128EEES8_NS7_ILi64EEEEEENS_10bfloat16_tEfNS_4arch4Sm80ELb0ELb1ELb1ELb0ELb1ELb0ELb0ELb0ELi2ELi4ELi4ELi4ELb0EEENS1_24CollectiveEpilogueBwdGQAISA_fSD_Li256ELb0ELb1EEENS1_19SingleTileSchedulerILb0ELb0ELb0ELi128EEEEEEEEEvNT_6ParamsE$_ZZN4cute13to_mixed_bitsINS_5tupleIJNS1_IJNS_1CILi4EEENS2_ILi8EEEEEES3_NS2_ILi1EEEEEENS1_IJNS1_IJNS2_ILi128EEENS2_ILi0EEEEEENS2_ILi16EEES9_EEENS1_IJNS1_IJiiEEEiS9_EEEEEDaRKT_RKT0_RKT1_ENKUlDpRKT_E_clIJNS_9MixedBitsILj0ELj384EEENSU_ILj0ELj48EEENS2_ILj0EEEEEEDaSR_,($_ZN7cutlass13device_kernelIN5flash19enable_sm80_to_sm89INS1_16FlashAttnBwdSm80INS1_25CollectiveMainloopBwdSm80ILi2ELi2EN4cute5tupleIJNS5_1CILi128EEES8_NS7_ILi64EEEEEENS_10bfloat16_tEfNS_4arch4Sm80ELb0ELb1ELb1ELb0ELb1ELb0ELb0ELb0ELi2ELi4ELi4ELi4ELb0EEENS1_24CollectiveEpilogueBwdGQAISA_fSD_Li256ELb0ELb1EEENS1_19SingleTileSchedulerILb0ELb0ELb0ELi128EEEEEEEEEvNT_6ParamsE$_ZZN4cute13to_mixed_bitsINS_5tupleIJNS1_IJNS_1CILi4EEENS2_ILi8EEEEEES3_NS2_ILi1EEEEEENS1_IJNS1_IJNS2_ILi128EEENS2_ILi0EEEEEENS2_ILi16EEES9_EEENS1_IJNS1_IJiiEEEiS9_EEEEEDaRKT_RKT0_RKT1_ENKUlRKT_RKT0_RKT1_E_clIS3_SB_iEEDaSQ_ST_SW_ - $_ZN7cutlass13device_kernelIN5flash19enable_sm80_to_sm89INS1_16FlashAttnBwdSm80INS1_25CollectiveMainloopBwdSm80ILi2ELi2EN4cute5tupleIJNS5_1CILi128EEES8_NS7_ILi64EEEEEENS_10bfloat16_tEfNS_4arch4Sm80ELb0ELb1ELb1ELb0ELb1ELb0ELb0ELb0ELi2ELi4ELi4ELi4ELb0EEENS1_24CollectiveEpilogueBwdGQAISA_fSD_Li256ELb0ELb1EEENS1_19SingleTileSchedulerILb0ELb0ELb0ELi128EEEEEEEEEvNT_6ParamsE$_ZZN4cute13to_mixed_bitsINS_5tupleIJNS1_IJNS_1CILi4EEENS2_ILi8EEEEEES3_NS2_ILi1EEEEEENS1_IJNS1_IJNS2_ILi128EEENS2_ILi0EEEEEENS2_ILi16EEES9_EEENS1_IJNS1_IJiiEEEiS9_EEEEEDaRKT_RKT0_RKT1_ENKUlDpRKT_E_clIJNS_9MixedBitsILj0ELj384EEENSU_ILj0ELj48EEENS2_ILj0EEEEEEDaSR_)
$_ZN7cutlass13device_kernelIN5flash19enable_sm80_to_sm89INS1_16FlashAttnBwdSm80INS1_25CollectiveMainloopBwdSm80ILi2ELi2EN4cute5tupleIJNS5_1CILi128EEES8_NS7_ILi64EEEEEENS_10bfloat16_tEfNS_4arch4Sm80ELb0ELb1ELb1ELb0ELb1ELb0ELb0ELb0ELi2ELi4ELi4ELi4ELb0EEENS1_24CollectiveEpilogueBwdGQAISA_fSD_Li256ELb0ELb1EEENS1_19SingleTileSchedulerILb0ELb0ELb0ELi128EEEEEEEEEvNT_6ParamsE$_ZZN4cute13to_mixed_bitsINS_5tupleIJNS1_IJNS_1CILi4EEENS2_ILi8EEEEEES3_NS2_ILi1EEEEEENS1_IJNS1_IJNS2_ILi128EEENS2_ILi0EEEEEENS2_ILi16EEES9_EEENS1_IJNS1_IJiiEEEiS9_EEEEEDaRKT_RKT0_RKT1_ENKUlDpRKT_E_clIJNS_9MixedBitsILj0ELj384EEENSU_ILj0ELj48EEENS2_ILj0EEEEEEDaSR_:
[----:B------:R-:W-:Y:S01]  /*bb20*/  LOP3.LUT R6, R5, 0x30, RZ, 0xc0, !PT ;  /* 0x0000003005067812 */ /* 0x000fe200078ec0ff */
[----:B------:R-:W-:-:S03]  /*bb30*/  IMAD.MOV.U32 R7, RZ, RZ, 0x0 ;  /* 0x00000000ff077424 */ /* 0x000fc600078e00ff */
[----:B------:R-:W-:Y:S01]  /*bb40*/  LOP3.LUT R3, R6, 0x1b0, R3, 0x78, !PT ;  /* 0x000001b006037812 */ /* 0x000fe200078e7803 */
[----:B------:R-:W-:-:S04]  /*bb50*/  IMAD.MOV.U32 R6, RZ, RZ, R2 ;  /* 0x000000ffff067224 */ /* 0x000fc800078e0002 */
[----:B------:R-:W-:Y:S05]  /*bb60*/  RET.REL.NODEC R6 `(_ZN7cutlass13device_kernelIN5flash19enable_sm80_to_sm89INS1_16FlashAttnBwdSm80INS1_25CollectiveMainloopBwdSm80ILi2ELi2EN4cute5tupleIJNS5_1CILi128EEES8_NS7_ILi64EEEEEENS_10bfloat16_tEfNS_4arch4Sm80ELb0ELb1ELb1ELb0ELb1ELb0ELb0ELb0ELi2ELi4ELi4ELi4ELb0EEENS1_24CollectiveEpilogueBwdGQAISA_fSD_Li256ELb0ELb1EEENS1_19SingleTileSchedulerILb0ELb0ELb0ELi128EEEEEEEEEvNT_6ParamsE) ;  /* 0xffff449006007950 */ /* 0x000fea0003c3ffff */
        .type           $_ZN7cutlass13device_kernelIN5flash19enable_sm80_to_sm89INS1_16FlashAttnBwdSm80INS1_25CollectiveMainloopBwdSm80ILi2ELi2EN4cute5tupleIJNS5_1CILi128EEES8_NS7_ILi64EEEEEENS_10bfloat16_tEfNS_4arch4Sm80ELb0ELb1ELb1ELb0ELb1ELb0ELb0ELb0ELi2ELi4ELi4ELi4ELb0EEENS1_24CollectiveEpilogueBwdGQAISA_fSD_Li256ELb0ELb1EEENS1_19SingleTileSchedulerILb0ELb0ELb0ELi128EEEEEEEEEvNT_6ParamsE$_ZZN4cute13to_mixed_bitsINS_5tupleIJNS1_IJNS_1CILi4EEENS2_ILi8EEEEEES3_NS2_ILi1EEEEEENS1_IJNS1_IJNS2_ILi128EEENS2_ILi0EEEEEENS2_ILi16EEES9_EEENS1_IJNS1_IJiiEEEiS9_EEEEEDaRKT_RKT0_RKT1_ENKUlRKT_RKT0_RKT1_E_clIS3_SB_iEEDaSQ_ST_SW_,@function
        .size           $_ZN7cutlass13device_kernelIN5flash19enable_sm80_to_sm89INS1_16FlashAttnBwdSm80INS1_25CollectiveMainloopBwdSm80ILi2ELi2EN4cute5tupleIJNS5_1CILi128EEES8_NS7_ILi64EEEEEENS_10bfloat16_tEfNS_4arch4Sm80ELb0ELb1ELb1ELb0ELb1ELb0ELb0ELb0ELi2ELi4ELi4ELi4ELb0EEENS1_24CollectiveEpilogueBwdGQAISA_fSD_Li256ELb0ELb1EEENS1_19SingleTileSchedulerILb0ELb0ELb0ELi128EEEEEEEEEvNT_6ParamsE$_ZZN4cute13to_mixed_bitsINS_5tupleIJNS1_IJNS_1CILi4EEENS2_ILi8EEEEEES3_NS2_ILi1EEEEEENS1_IJNS1_IJNS2_ILi128EEENS2_ILi0EEEEEENS2_ILi16EEES9_EEENS1_IJNS1_IJiiEEEiS9_EEEEEDaRKT_RKT0_RKT1_ENKUlRKT_RKT0_RKT1_E_clIS3_SB_iEEDaSQ_ST_SW_,($_ZN7cutlass13device_kernelIN5flash19enable_sm80_to_sm89INS1_16FlashAttnBwdSm80INS1_25CollectiveMainloopBwdSm80ILi2ELi2EN4cute5tupleIJNS5_1CILi128EEES8_NS7_ILi64EEEEEENS_10bfloat16_tEfNS_4arch4Sm80ELb0ELb1ELb1ELb0ELb1ELb0ELb0ELb0ELi2ELi4ELi4ELi4ELb0EEENS1_24CollectiveEpilogueBwdGQAISA_fSD_Li256ELb0ELb1EEENS1_19SingleTileSchedulerILb0ELb0ELb0ELi128EEEEEEEEEvNT_6ParamsE$_ZZN4cute13to_mixed_bitsINS_5tupleIJNS1_IJNS_1CILi4EEENS2_ILi8EEEEEES3_NS2_ILi1EEEEEENS1_IJNS1_IJNS2_ILi128EEENS2_ILi0EEEEEENS2_ILi16EEES9_EEENS1_IJNS1_IJiiEEEiS9_EEEEEDaRKT_RKT0_RKT1_ENKUlRKT_RKT0_RKT1_E_clIS5_SA_SD_EEDaSQ_ST_SW_ - $_ZN7cutlass13device_kernelIN5flash19enable_sm80_to_sm89INS1_16FlashAttnBwdSm80INS1_25CollectiveMainloopBwdSm80ILi2ELi2EN4cute5tupleIJNS5_1CILi128EEES8_NS7_ILi64EEEEEENS_10bfloat16_tEfNS_4arch4Sm80ELb0ELb1ELb1ELb0ELb1ELb0ELb0ELb0ELi2ELi4ELi4ELi4ELb0EEENS1_24CollectiveEpilogueBwdGQAISA_fSD_Li256ELb0ELb1EEENS1_19SingleTileSchedulerILb0ELb0ELb0ELi128EEEEEEEEEvNT_6ParamsE$_ZZN4cute13to_mixed_bitsINS_5tupleIJNS1_IJNS_1CILi4EEENS2_ILi8EEEEEES3_NS2_ILi1EEEEEENS1_IJNS1_IJNS2_ILi128EEENS2_ILi0EEEEEENS2_ILi16EEES9_EEENS1_IJNS1_IJiiEEEiS9_EEEEEDaRKT_RKT0_RKT1_ENKUlRKT_RKT0_RKT1_E_clIS3_SB_iEEDaSQ_ST_SW_)
$_ZN7cutlass13device_kernelIN5flash19enable_sm80_to_sm89INS1_16FlashAttnBwdSm80INS1_25CollectiveMainloopBwdSm80ILi2ELi2EN4cute5tupleIJNS5_1CILi128EEES8_NS7_ILi64EEEEEENS_10bfloat16_tEfNS_4arch4Sm80ELb0ELb1ELb1ELb0ELb1ELb0ELb0ELb0ELi2ELi4ELi4ELi4ELb0EEENS1_24CollectiveEpilogueBwdGQAISA_fSD_Li256ELb0ELb1EEENS1_19SingleTileSchedulerILb0ELb0ELb0ELi128EEEEEEEEEvNT_6ParamsE$_ZZN4cute13to_mixed_bitsINS_5tupleIJNS1_IJNS_1CILi4EEENS2_ILi8EEEEEES3_NS2_ILi1EEEEEENS1_IJNS1_IJNS2_ILi128EEENS2_ILi0EEEEEENS2_ILi16EEES9_EEENS1_IJNS1_IJiiEEEiS9_EEEEEDaRKT_RKT0_RKT1_ENKUlRKT_RKT0_RKT1_E_clIS3_SB_iEEDaSQ_ST_SW_:
[----:B------:R-:W-:Y:S01]  /*bb70*/  MOV R7, 0x0 ;  /* 0x0000000000077802 */ /* 0x000fe20000000f00 */
[----:B------:R-:W-:-:S05]  /*bb80*/  IMAD.SHL.U32 R2, R33, 0x10, RZ ;  /* 0x0000001021027824 */ /* 0x000fca00078e00ff */
[----:B------:R-:W-:Y:S01]  /*bb90*/  LOP3.LUT R2, R2, 0x30, RZ, 0xc0, !PT ;  /* 0x0000003002027812 */ /* 0x000fe200078ec0ff */
[----:B------:R-:W-:Y:S06]  /*bba0*/  RET.REL.NODEC R6 `(_ZN7cutlass13device_kernelIN5flash19enable_sm80_to_sm89INS1_16FlashAttnBwdSm80INS1_25CollectiveMainloopBwdSm80ILi2ELi2EN4cute5tupleIJNS5_1CILi128EEES8_NS7_ILi64EEEEEENS_10bfloat16_tEfNS_4arch4Sm80ELb0ELb1ELb1ELb0ELb1ELb0ELb0ELb0ELi2ELi4ELi4ELi4ELb0EEENS1_24CollectiveEpilogueBwdGQAISA_fSD_Li256ELb0ELb1EEENS1_19SingleTileSchedulerILb0ELb0ELb0ELi128EEEEEEEEEvNT_6ParamsE) ;  /* 0xffff445006007950 */ /* 0x000fec0003c3ffff */
        .type           $_ZN7cutlass13device_kernelIN5flash19enable_sm80_to_sm89INS1_16FlashAttnBwdSm80INS1_25CollectiveMainloopBwdSm80ILi2ELi2EN4cute5tupleIJNS5_1CILi128EEES8_NS7_ILi64EEEEEENS_10bfloat16_tEfNS_4arch4Sm80ELb0ELb1ELb1ELb0ELb1ELb0ELb0ELb0ELi2ELi4ELi4ELi4ELb0EEENS1_24CollectiveEpilogueBwdGQAISA_fSD_Li256ELb0ELb1EEENS1_19SingleTileSchedulerILb0ELb0ELb0ELi128EEEEEEEEEvNT_6ParamsE$_ZZN4cute13to_mixed_bitsINS_5tupleIJNS1_IJNS_1CILi4EEENS2_ILi8EEEEEES3_NS2_ILi1EEEEEENS1_IJNS1_IJNS2_ILi128EEENS2_ILi0EEEEEENS2_ILi16EEES9_EEENS1_IJNS1_IJiiEEEiS9_EEEEEDaRKT_RKT0_RKT1_ENKUlRKT_RKT0_RKT1_E_clIS5_SA_SD_EEDaSQ_ST_SW_,@function
        .size           $_ZN7cutlass13device_kernelIN5flash19enable_sm80_to_sm89INS1_16FlashAttnBwdSm80INS1_25CollectiveMainloopBwdSm80ILi2ELi2EN4cute5tupleIJNS5_1CILi128EEES8_NS7_ILi64EEEEEENS_10bfloat16_tEfNS_4arch4Sm80ELb0ELb1ELb1ELb0ELb1ELb0ELb0ELb0ELi2ELi4ELi4ELi4ELb0EEENS1_24CollectiveEpilogueBwdGQAISA_fSD_Li256ELb0ELb1EEENS1_19SingleTileSchedulerILb0ELb0ELb0ELi128EEEEEEEEEvNT_6ParamsE$_ZZN4cute13to_mixed_bitsINS_5tupleIJNS1_IJNS_1CILi4EEENS2_ILi8EEEEEES3_NS2_ILi1EEEEEENS1_IJNS1_IJNS2_ILi128EEENS2_ILi0EEEEEENS2_ILi16EEES9_EEENS1_IJNS1_IJiiEEEiS9_EEEEEDaRKT_RKT0_RKT1_ENKUlRKT_RKT0_RKT1_E_clIS5_SA_SD_EEDaSQ_ST_SW_,($_ZN7cutlass13device_kernelIN5flash19enable_sm80_to_sm89INS1_16FlashAttnBwdSm80INS1_25CollectiveMainloopBwdSm80ILi2ELi2EN4cute5tupleIJNS5_1CILi128EEES8_NS7_ILi64EEEEEENS_10bfloat16_tEfNS_4arch4Sm80ELb0ELb1ELb1ELb0ELb1ELb0ELb0ELb0ELi2ELi4ELi4ELi4ELb0EEENS1_24CollectiveEpilogueBwdGQAISA_fSD_Li256ELb0ELb1EEENS1_19SingleTileSchedulerILb0ELb0ELb0ELi128EEEEEEEEEvNT_6ParamsE$_ZZN4cute13to_mixed_bitsINS_5tupleIJNS_1CILi4EEENS2_ILi8EEEEEENS1_IJNS2_ILi0EEENS2_ILi64EEEEEENS1_IJiiEEEEEDaRKT_RKT0_RKT1_ENKUlDpRKT_E_clIJNS2_ILj0EEENS_9MixedBitsILj0ELj448EEEEEEDaSM_ - $_ZN7cutlass13device_kernelIN5flash19enable_sm80_to_sm89INS1_16FlashAttnBwdSm80INS1_25CollectiveMainloopBwdSm80ILi2ELi2EN4cute5tupleIJNS5_1CILi128EEES8_NS7_ILi64EEEEEENS_10bfloat16_tEfNS_4arch4Sm80ELb0ELb1ELb1ELb0ELb1ELb0ELb0ELb0ELi2ELi4ELi4ELi4ELb0EEENS1_24CollectiveEpilogueBwdGQAISA_fSD_Li256ELb0ELb1EEENS1_19SingleTileSchedulerILb0ELb0ELb0ELi128EEEEEEEEEvNT_6ParamsE$_ZZN4cute13to_mixed_bitsINS_5tupleIJNS1_IJNS_1CILi4EEENS2_ILi8EEEEEES3_NS2_ILi1EEEEEENS1_IJNS1_IJNS2_ILi128EEENS2_ILi0EEEEEENS2_ILi16EEES9_EEENS1_IJNS1_IJiiEEEiS9_EEEEEDaRKT_RKT0_RKT1_ENKUlRKT_RKT0_RKT1_E_clIS5_SA_SD_EEDaSQ_ST_SW_)
$_ZN7cutlass13device_kernelIN5flash19enable_sm80_to_sm89INS1_16FlashAttnBwdSm80INS1_25CollectiveMainloopBwdSm80ILi2ELi2EN4cute5tupleIJNS5_1CILi128EEES8_NS7_ILi64EEEEEENS_10bfloat16_tEfNS_4arch4Sm80ELb0ELb1ELb1ELb0ELb1ELb0ELb0ELb0ELi2ELi4ELi4ELi4ELb0EEENS1_24CollectiveEpilogueBwdGQAISA_fSD_Li256ELb0ELb1EEENS1_19SingleTileSchedulerILb0ELb0ELb0ELi128EEEEEEEEEvNT_6ParamsE$_ZZN4cute13to_mixed_bitsINS_5tupleIJNS1_IJNS_1CILi4EEENS2_ILi8EEEEEES3_NS2_ILi1EEEEEENS1_IJNS1_IJNS2_ILi128EEENS2_ILi0EEEEEENS2_ILi16EEES9_EEENS1_IJNS1_IJiiEEEiS9_EEEEEDaRKT_RKT0_RKT1_ENKUlRKT_RKT0_RKT1_E_clIS5_SA_SD_EEDaSQ_ST_SW_:
[----:B------:R-:W-:Y:S02]  /*bbb0*/  MOV R3, R2 ;  /* 0x0000000200037202 */ /* 0x000fe40000000f00 */
[----:B------:R-:W-:Y:S02]  /*bbc0*/  MOV R2, 0xbbe0 ;  /* 0x0000bbe000027802 */ /* 0x000fe40000000f00 */
[----:B------:R-:W-:Y:S05]  /*bbd0*/  CALL.REL.NOINC `($_ZN7cutlass13device_kernelIN5flash19enable_sm80_to_sm89INS1_16FlashAttnBwdSm80INS1_25CollectiveMainloopBwdSm80ILi2ELi2EN4cute5tupleIJNS5_1CILi128EEES8_NS7_ILi64EEEEEENS_10bfloat16_tEfNS_4arch4Sm80ELb0ELb1ELb1ELb0ELb1ELb0ELb0ELb0ELi2ELi4ELi4ELi4ELb0EEENS1_24CollectiveEpilogueBwdGQAISA_fSD_Li256ELb0ELb1EEENS1_19SingleTileSchedulerILb0ELb0ELb0ELi128EEEEEEEEEvNT_6ParamsE$_ZZN4cute13to_mixed_bitsINS_5tupleIJNS_1CILi4EEENS2_ILi8EEEEEENS1_IJNS2_ILi128EEENS2_ILi0EEEEEENS1_IJiiEEEEEDaRKT_RKT0_RKT1_ENKUlRKT_RKT0_RKT1_E_clIS3_S6_iEEDaSL_SO_SR_) ;  /* 0x0000011000007944 */ /* 0x000fea0003c00000 */
[----:B------:R-:W-:Y:S02]  /*bbe0*/  MOV R2, 0xbc00 ;  /* 0x0000bc0000027802 */ /* 0x000fe40000000f00 */
[----:B------:R-:W-:Y:S05]  /*bbf0*/  CALL.REL.NOINC `($_ZN7cutlass13device_kernelIN5flash19enable_sm80_to_sm89INS1_16FlashAttnBwdSm80INS1_25CollectiveMainloopBwdSm80ILi2ELi2EN4cute5tupleIJNS5_1CILi128EEES8_NS7_ILi64EEEEEENS_10bfloat16_tEfNS_4arch4Sm80ELb0ELb1ELb1ELb0ELb1ELb0ELb0ELb0ELi2ELi4ELi4ELi4ELb0EEENS1_24CollectiveEpilogueBwdGQAISA_fSD_Li256ELb0ELb1EEENS1_19SingleTileSchedulerILb0ELb0ELb0ELi128EEEEEEEEEvNT_6ParamsE$_ZZN4cute13to_mixed_bitsINS_5tupleIJNS_1CILi4EEENS2_ILi8EEEEEENS1_IJNS2_ILi128EEENS2_ILi0EEEEEENS1_IJiiEEEEEDaRKT_RKT0_RKT1_ENKUlDpRKT_E_clIJNS_9MixedBitsILj0ELj384EEENS2_ILj0EEEEEEDaSM_) ;  /* 0x000000b000007944 */ /* 0x000fea0003c00000 */
[----:B------:R-:W-:-:S04]  /*bc00*/  MOV R7, 0x0 ;  /* 0x0000000000077802 */ /* 0x000fc80000000f00 */
[----:B------:R-:W-:Y:S05]  /*bc10*/  RET.REL.NODEC R6 `(_ZN7cutlass13device_kernelIN5flash19enable_sm80_to_sm89INS1_16FlashAttnBwdSm80INS1_25CollectiveMainloopBwdSm80ILi2ELi2EN4cute5tupleIJNS5_1CILi128EEES8_NS7_ILi64EEEEEENS_10bfloat16_tEfNS_4arch4Sm80ELb0ELb1ELb1ELb0ELb1ELb0ELb0ELb0ELi2ELi4ELi4ELi4ELb0EEENS1_24CollectiveEpilogueBwdGQAISA_fSD_Li256ELb0ELb1EEENS1_19SingleTileSchedulerILb0ELb0ELb0ELi128EEEEEEEEEvNT_6ParamsE) ;  /* 0xffff43e006007950 */ /* 0x000fea0003c3ffff */
        .type           $_ZN7cutlass13device_kernelIN5flash19enable_sm80_to_sm89INS1_16FlashAttnBwdSm80INS1_25CollectiveMainloopBwdSm80ILi2ELi2EN4cute5tupleIJNS5_1CILi128EEES8_NS7_ILi64EEEEEENS_10bfloat16_tEfNS_4arch4Sm80ELb0ELb1ELb1ELb0ELb1ELb0ELb0ELb0ELi2ELi4ELi4ELi4ELb0EEENS1_24CollectiveEpilogueBwdGQAISA_fSD_Li256ELb0ELb1EEENS1_19SingleTileSchedulerILb0ELb0ELb0ELi128EEEEEEEEEvNT_6ParamsE$_ZZN4cute13to_mixed_bitsINS_5tupleIJNS_1CILi4EEENS2_ILi8EEEEEENS1_IJNS2_ILi0EEENS2_ILi64EEEEEENS1_IJiiEEEEEDaRKT_RKT0_RKT1_ENKUlDpRKT_E_clIJNS2_ILj0EEENS_9MixedBitsILj0ELj448EEEEEEDaSM_,@function
        .size           $_ZN7cutlass13device_kernelIN5flash19enable_sm80_to_sm89INS1_16FlashAttnBwdSm80INS1_25CollectiveMainloopBwdSm80ILi2ELi2EN4cute5tupleIJNS5_1CILi128EEES8_NS7_ILi64EEEEEENS_10bfloat16_tEfNS_4arch4Sm80ELb0ELb1ELb1ELb0ELb1ELb0ELb0ELb0ELi2ELi4ELi4ELi4ELb0EEENS1_24CollectiveEpilogueBwdGQAISA_fSD_Li256ELb0ELb1EEENS1_19SingleTileSchedulerILb0ELb0ELb0ELi128EEEEEEEEEvNT_6ParamsE$_ZZN4cute13to_mixed_bitsINS_5tupleIJNS_1CILi4EEENS2_ILi8EEEEEENS1_IJNS2_ILi0EEENS2_ILi64EEEEEENS1_IJiiEEEEEDaRKT_RKT0_RKT1_ENKUlDpRKT_E_clIJNS2_ILj0EEENS_9MixedBitsILj0ELj448EEEEEEDaSM_,($_ZN7cutlass13device_kernelIN5flash19enable_sm80_to_sm89INS1_16FlashAttnBwdSm80INS1_25CollectiveMainloopBwdSm80ILi2ELi2EN4cute5tupleIJNS5_1CILi128EEES8_NS7_ILi64EEEEEENS_10bfloat16_tEfNS_4arch4Sm80ELb0ELb1ELb1ELb0ELb1ELb0ELb0ELb0ELi2ELi4ELi4ELi4ELb0EEENS1_24CollectiveEpilogueBwdGQAISA_fSD_Li256ELb0ELb1EEENS1_19SingleTileSchedulerILb0ELb0ELb0ELi128EEEEEEEEEvNT_6ParamsE$_ZZN4cute13to_mixed_bitsINS_5tupleIJNS_1CILi4EEENS2_ILi8EEEEEENS1_IJNS2_ILi0EEENS2_ILi64EEEEEENS1_IJiiEEEEEDaRKT_RKT0_RKT1_ENKUlRKT_RKT0_RKT1_E_clIS4_S7_iEEDaSL_SO_SR_ - $_ZN7cutlass13device_kernelIN5flash19enable_sm80_to_sm89INS1_16FlashAttnBwdSm80INS1_25CollectiveMainloopBwdSm80ILi2ELi2EN4cute5tupleIJNS5_1CILi128EEES8_NS7_ILi64EEEEEENS_10bfloat16_tEfNS_4arch4Sm80ELb0ELb1ELb1ELb0ELb1ELb0ELb0ELb0ELi2ELi4ELi4ELi4ELb0EEENS1_24CollectiveEpilogueBwdGQAISA_fSD_Li256ELb0ELb1EEENS1_19SingleTileSchedulerILb0ELb0ELb0ELi128EEEEEEEEEvNT_6ParamsE$_ZZN4cute13to_mixed_bitsINS_5tupleIJNS_1CILi4EEENS2_ILi8EEEEEENS1_IJNS2_ILi0EEENS2_ILi64EEEEEENS1_IJiiEEEEEDaRKT_RKT0_RKT1_ENKUlDpRKT_E_clIJNS2_ILj0EEENS_9MixedBitsILj0ELj448EEEEEEDaSM_)
$_ZN7cutlass13device_kernelIN5flash19enable_sm80_to_sm89INS1_16FlashAttnBwdSm80INS1_25CollectiveMainloopBwdSm80ILi2ELi2EN4cute5tupleIJNS5_1CILi128EEES8_NS7_ILi64EEEEEENS_10bfloat16_tEfNS_4arch4Sm80ELb0ELb1ELb1ELb0ELb1ELb0ELb0ELb0ELi2ELi4ELi4ELi4ELb0EEENS1_24CollectiveEpilogueBwdGQAISA_fSD_Li256ELb0ELb1EEENS1_19SingleTileSchedulerILb0ELb0ELb0ELi128EEEEEEEEEvNT_6ParamsE$_ZZN4cute13to_mixed_bitsINS_5tupleIJNS_1CILi4EEENS2_ILi8EEEEEENS1_IJNS2_ILi0EEENS2_ILi64EEEEEENS1_IJiiEEEEEDaRKT_RKT0_RKT1_ENKUlDpRKT_E_clIJNS2_ILj0EEENS_9MixedBitsILj0ELj448EEEEEEDaSM_:
[----:B------:R-:W-:Y:S01]  /*bc20*/  IMAD.MOV.U32 R8, RZ, RZ, R2 ;  /* 0x000000ffff087224 */ /* 0x000fe200078e0002 */
[----:B------:R-:W-:Y:S02]  /*bc30*/  MOV R9, 0x0 ;  /* 0x0000000000097802 */ /* 0x000fe40000000f00 */
[----:B------:R-:W-:Y:S02]  /*bc40*/  LOP3.LUT R3, R3, 0x1c0, RZ, 0xc0, !PT ;  /* 0x000001c003037812 */ /* 0x000fe400078ec0ff */
[----:B------:R-:W-:Y:S05]  /*bc50*/  RET.REL.NODEC R8 `(_ZN7cutlass13device_kernelIN5flash19enable_sm80_to_sm89INS1_16FlashAttnBwdSm80INS1_25CollectiveMainloopBwdSm80ILi2ELi2EN4cute5tupleIJNS5_1CILi128EEES8_NS7_ILi64EEEEEENS_10bfloat16_tEfNS_4arch4Sm80ELb0ELb1ELb1ELb0ELb1ELb0ELb0ELb0ELi2ELi4ELi4ELi4ELb0EEENS1_24CollectiveEpilogueBwdGQAISA_fSD_Li256ELb0ELb1EEENS1_19SingleTileSchedulerILb0ELb0ELb0ELi128EEEEEEEEEvNT_6ParamsE) ;  /* 0xffff43a008007950 */ /* 0x000fea0003c3ffff */
        .type           $_ZN7cutlass13device_kernelIN5flash19enable_sm80_to_sm89INS1_16FlashAttnBwdSm80INS1_25CollectiveMainloopBwdSm80ILi2ELi2EN4cute5tupleIJNS5_1CILi128EEES8_NS7_ILi64EEEEEENS_10bfloat16_tEfNS_4arch4Sm80ELb0ELb1ELb1ELb0ELb1ELb0ELb0ELb0ELi2ELi4ELi4ELi4ELb0EEENS1_24CollectiveEpilogueBwdGQAISA_fSD_Li256ELb0ELb1EEENS1_19SingleTileSchedulerILb0ELb0ELb0ELi128EEEEEEEEEvNT_6ParamsE$_ZZN4cute13to_mixed_bitsINS_5tupleIJNS_1CILi4EEENS2_ILi8EEEEEENS1_IJNS2_ILi0EEENS2_ILi64EEEEEENS1_IJiiEEEEEDaRKT_RKT0_RKT1_ENKUlRKT_RKT0_RKT1_E_clIS4_S7_iEEDaSL_SO_SR_,@function
        .size           $_ZN7cutlass13device_kernelIN5flash19enable_sm80_to_sm89INS1_16FlashAttnBwdSm80INS1_25CollectiveMainloopBwdSm80ILi2ELi2EN4cute5tupleIJNS5_1CILi128EEES8_NS7_ILi64EEEEEENS_10bfloat16_tEfNS_4arch4Sm80ELb0ELb1ELb1ELb0ELb1ELb0ELb0ELb0ELi2ELi4ELi4ELi4ELb0EEENS1_24CollectiveEpilogueBwdGQAISA_fSD_Li256ELb0ELb1EEENS1_19SingleTileSchedulerILb0ELb0ELb0ELi128EEEEEEEEEvNT_6ParamsE$_ZZN4cute13to_mixed_bitsINS_5tupleIJNS_1CILi4EEENS2_ILi8EEEEEENS1_IJNS2_ILi0EEENS2_ILi64EEEEEENS1_IJiiEEEEEDaRKT_RKT0_RKT1_ENKUlRKT_RKT0_RKT1_E_clIS4_S7_iEEDaSL_SO_SR_,($_ZN7cutlass13device_kernelIN5flash19enable_sm80_to_sm89INS1_16FlashAttnBwdSm80INS1_25CollectiveMainloopBwdSm80ILi2ELi2EN4cute5tupleIJNS5_1CILi128EEES8_NS7_ILi64EEEEEENS_10bfloat16_tEfNS_4arch4Sm80ELb0ELb1ELb1ELb0ELb1ELb0ELb0ELb0ELi2ELi4ELi4ELi4ELb0EEENS1_24CollectiveEpilogueBwdGQAISA_fSD_Li256ELb0ELb1EEENS1_19SingleTileSchedulerILb0ELb0ELb0ELi128EEEEEEEEEvNT_6ParamsE$_ZZN4cute13to_mixed_bitsINS_5tupleIJNS_1CILi4EEENS2_ILi8EEEEEENS1_IJNS2_ILi128EEENS2_ILi0EEEEEENS1_IJiiEEEEEDaRKT_RKT0_RKT1_ENKUlDpRKT_E_clIJNS_9MixedBitsILj0ELj384EEENS2_ILj0EEEEEEDaSM_ - $_ZN7cutlass13device_kernelIN5flash19enable_sm80_to_sm89INS1_16FlashAttnBwdSm80INS1_25CollectiveMainloopBwdSm80ILi2ELi2EN4cute5tupleIJNS5_1CILi128EEES8_NS7_ILi64EEEEEENS_10bfloat16_tEfNS_4arch4Sm80ELb0ELb1ELb1ELb0ELb1ELb0ELb0ELb0ELi2ELi4ELi4ELi4ELb0EEENS1_24CollectiveEpilogueBwdGQAISA_fSD_Li256ELb0ELb1EEENS1_19SingleTileSchedulerILb0ELb0ELb0ELi128EEEEEEEEEvNT_6ParamsE$_ZZN4cute13to_mixed_bitsINS_5tupleIJNS_1CILi4EEENS2_ILi8EEEEEENS1_IJNS2_ILi0EEENS2_ILi64EEEEEENS1_IJiiEEEEEDaRKT_RKT0_RKT1_ENKUlRKT_RKT0_RKT1_E_clIS4_S7_iEEDaSL_SO_SR_)
$_ZN7cutlass13device_kernelIN5flash19enable_sm80_to_sm89INS1_16FlashAttnBwdSm80INS1_25CollectiveMainloopBwdSm80ILi2ELi2EN4cute5tupleIJNS5_1CILi128EEES8_NS7_ILi64EEEEEENS_10bfloat16_tEfNS_4arch4Sm80ELb0ELb1ELb1ELb0ELb1ELb0ELb0ELb0ELi2ELi4ELi4ELi4ELb0EEENS1_24CollectiveEpilogueBwdGQAISA_fSD_Li256ELb0ELb1EEENS1_19SingleTileSchedulerILb0ELb0ELb0ELi128EEEEEEEEEvNT_6ParamsE$_ZZN4cute13to_mixed_bitsINS_5tupleIJNS_1CILi4EEENS2_ILi8EEEEEENS1_IJNS2_ILi0EEENS2_ILi64EEEEEENS1_IJiiEEEEEDaRKT_RKT0_RKT1_ENKUlRKT_RKT0_RKT1_E_clIS4_S7_iEEDaSL_SO_SR_:
[----:B------:R-:W-:Y:S01]  /*bc60*/  MOV R8, R2 ;  /* 0x0000000200087202 */ /* 0x000fe20000000f00 */
[----:B------:R-:W-:Y:S02]  /*bc70*/  IMAD.MOV.U32 R9, RZ, RZ, 0x0 ;  /* 0x00000000ff097424 */ /* 0x000fe400078e00ff */
[----:B------:R-:W-:-:S05]  /*bc80*/  IMAD.SHL.U32 R3, R3, 0x40, RZ ;  /* 0x0000004003037824 */ /* 0x000fca00078e00ff */
[----:B------:R-:W-:Y:S01]  /*bc90*/  LOP3.LUT R3, R3, 0x1c0, RZ, 0xc0, !PT ;  /* 0x000001c003037812 */ /* 0x000fe200078ec0ff */
[----:B------:R-:W-:Y:S06]  /*bca0*/  RET.REL.NODEC R8 `(_ZN7cutlass13device_kernelIN5flash19enable_sm80_to_sm89INS1_16FlashAttnBwdSm80INS1_25CollectiveMainloopBwdSm80ILi2ELi2EN4cute5tupleIJNS5_1CILi128EEES8_NS7_ILi64EEEEEENS_10bfloat16_tEfNS_4arch4Sm80ELb0ELb1ELb1ELb0ELb1ELb0ELb0ELb0ELi2ELi4ELi4ELi4ELb0EEENS1_24CollectiveEpilogueBwdGQAISA_fSD_Li256ELb0ELb1EEENS1_19SingleTileSchedulerILb0ELb0ELb0ELi128EEEEEEEEEvNT_6ParamsE) ;  /* 0xffff435008007950 */ /* 0x000fec0003c3ffff */
        .type           $_ZN7cutlass13device_kernelIN5flash19enable_sm80_to_sm89INS1_16FlashAttnBwdSm80INS1_25CollectiveMainloopBwdSm80ILi2ELi2EN4cute5tupleIJNS5_1CILi128EEES8_NS7_ILi64EEEEEENS_10bfloat16_tEfNS_4arch4Sm80ELb0ELb1ELb1ELb0ELb1ELb0ELb0ELb0ELi2ELi4ELi4ELi4ELb0EEENS1_24CollectiveEpilogueBwdGQAISA_fSD_Li256ELb0ELb1EEENS1_19SingleTileSchedulerILb0ELb0ELb0ELi128EEEEEEEEEvNT_6ParamsE$_ZZN4cute13to_mixed_bitsINS_5tupleIJNS_1CILi4EEENS2_ILi8EEEEEENS1_IJNS2_ILi128EEENS2_ILi0EEEEEENS1_IJiiEEEEEDaRKT_RKT0_RKT1_ENKUlDpRKT_E_clIJNS_9MixedBitsILj0ELj384EEENS2_ILj0EEEEEEDaSM_,@function
        .size           $_ZN7cutlass13device_kernelIN5flash19enable_sm80_to_sm89INS1_16FlashAttnBwdSm80INS1_25CollectiveMainloopBwdSm80ILi2ELi2EN4cute5tupleIJNS5_1CILi128EEES8_NS7_ILi64EEEEEENS_10bfloat16_tEfNS_4arch4Sm80ELb0ELb1ELb1ELb0ELb1ELb0ELb0ELb0ELi2ELi4ELi4ELi4ELb0EEENS1_24CollectiveEpilogueBwdGQAISA_fSD_Li256ELb0ELb1EEENS1_19SingleTileSchedulerILb0ELb0ELb0ELi128EEEEEEEEEvNT_6ParamsE$_ZZN4cute13to_mixed_bitsINS_5tupleIJNS_1CILi4EEENS2_ILi8EEEEEENS1_IJNS2_ILi128EEENS2_ILi0EEEEEENS1_IJiiEEEEEDaRKT_RKT0_RKT1_ENKUlDpRKT_E_clIJNS_9MixedBitsILj0ELj384EEENS2_ILj0EEEEEEDaSM_,($_ZN7cutlass13device_kernelIN5flash19enable_sm80_to_sm89INS1_16FlashAttnBwdSm80INS1_25CollectiveMainloopBwdSm80ILi2ELi2EN4cute5tupleIJNS5_1CILi128EEES8_NS7_ILi64EEEEEENS_10bfloat16_tEfNS_4arch4Sm80ELb0ELb1ELb1ELb0ELb1ELb0ELb0ELb0ELi2ELi4ELi4ELi4ELb0EEENS1_24CollectiveEpilogueBwdGQAISA_fSD_Li256ELb0ELb1EEENS1_19SingleTileSchedulerILb0ELb0ELb0ELi128EEEEEEEEEvNT_6ParamsE$_ZZN4cute13to_mixed_bitsINS_5tupleIJNS_1CILi4EEENS2_ILi8EEEEEENS1_IJNS2_ILi128EEENS2_ILi0EEEEEENS1_IJiiEEEEEDaRKT_RKT0_RKT1_ENKUlRKT_RKT0_RKT1_E_clIS3_S6_iEEDaSL_SO_SR_ - $_ZN7cutlass13device_kernelIN5flash19enable_sm80_to_sm89INS1_16FlashAttnBwdSm80INS1_25CollectiveMainloopBwdSm80ILi2ELi2EN4cute5tupleIJNS5_1CILi128EEES8_NS7_ILi64EEEEEENS_10bfloat16_tEfNS_4arch4Sm80ELb0ELb1ELb1ELb0ELb1ELb0ELb0ELb0ELi2ELi4ELi4ELi4ELb0EEENS1_24CollectiveEpilogueBwdGQAISA_fSD_Li256ELb0ELb1EEENS1_19SingleTileSchedulerILb0ELb0ELb0ELi128EEEEEEEEEvNT_6ParamsE$_ZZN4cute13to_mixed_bitsINS_5tupleIJNS_1CILi4EEENS2_ILi8EEEEEENS1_IJNS2_ILi128EEENS2_ILi0EEEEEENS1_IJiiEEEEEDaRKT_RKT0_RKT1_ENKUlDpRKT_E_clIJNS_9MixedBitsILj0ELj384EEENS2_ILj0EEEEEEDaSM_)
$_ZN7cutlass13device_kernelIN5flash19enable_sm80_to_sm89INS1_16FlashAttnBwdSm80INS1_25CollectiveMainloopBwdSm80ILi2ELi2EN4cute5tupleIJNS5_1CILi128EEES8_NS7_ILi64EEEEEENS_10bfloat16_tEfNS_4arch4Sm80ELb0ELb1ELb1ELb0ELb1ELb0ELb0ELb0ELi2ELi4ELi4ELi4ELb0EEENS1_24CollectiveEpilogueBwdGQAISA_fSD_Li256ELb0ELb1EEENS1_19SingleTileSchedulerILb0ELb0ELb0ELi128EEEEEEEEEvNT_6ParamsE$_ZZN4cute13to_mixed_bitsINS_5tupleIJNS_1CILi4EEENS2_ILi8EEEEEENS1_IJNS2_ILi128EEENS2_ILi0EEEEEENS1_IJiiEEEEEDaRKT_RKT0_RKT1_ENKUlDpRKT_E_clIJNS_9MixedBitsILj0ELj384EEENS2_ILj0EEEEEEDaSM_:
[----:B------:R-:W-:Y:S01]  /*bcb0*/  IMAD.MOV.U32 R8, RZ, RZ, R2 ;  /* 0x000000ffff087224 */ /* 0x000fe200078e0002 */
[----:B------:R-:W-:Y:S02]  /*bcc0*/  MOV R9, 0x0 ;  /* 0x0000000000097802 */ /* 0x000fe40000000f00 */
[----:B------:R-:W-:Y:S02]  /*bcd0*/  LOP3.LUT R3, R3, 0x180, RZ, 0xc0, !PT ;  /* 0x0000018003037812 */ /* 0x000fe400078ec0ff */
[----:B------:R-:W-:Y:S05]  /*bce0*/  RET.REL.NODEC R8 `(_ZN7cutlass13device_kernelIN5flash19enable_sm80_to_sm89INS1_16FlashAttnBwdSm80INS1_25CollectiveMainloopBwdSm80ILi2ELi2EN4cute5tupleIJNS5_1CILi128EEES8_NS7_ILi64EEEEEENS_10bfloat16_tEfNS_4arch4Sm80ELb0ELb1ELb1ELb0ELb1ELb0ELb0ELb0ELi2ELi4ELi4ELi4ELb0EEENS1_24CollectiveEpilogueBwdGQAISA_fSD_Li256ELb0ELb1EEENS1_19SingleTileSchedulerILb0ELb0ELb0ELi128EEEEEEEEEvNT_6ParamsE) ;  /* 0xffff431008007950 */ /* 0x000fea0003c3ffff */
        .type           $_ZN7cutlass13device_kernelIN5flash19enable_sm80_to_sm89INS1_16FlashAttnBwdSm80INS1_25CollectiveMainloopBwdSm80ILi2ELi2EN4cute5tupleIJNS5_1CILi128EEES8_NS7_ILi64EEEEEENS_10bfloat16_tEfNS_4arch4Sm80ELb0ELb1ELb1ELb0ELb1ELb0ELb0ELb0ELi2ELi4ELi4ELi4ELb0EEENS1_24CollectiveEpilogueBwdGQAISA_fSD_Li256ELb0ELb1EEENS1_19SingleTileSchedulerILb0ELb0ELb0ELi128EEEEEEEEEvNT_6ParamsE$_ZZN4cute13to_mixed_bitsINS_5tupleIJNS_1CILi4EEENS2_ILi8EEEEEENS1_IJNS2_ILi128EEENS2_ILi0EEEEEENS1_IJiiEEEEEDaRKT_RKT0_RKT1_ENKUlRKT_RKT0_RKT1_E_clIS3_S6_iEEDaSL_SO_SR_,@function
        .size           $_ZN7cutlass13device_kernelIN5flash19enable_sm80_to_sm89INS1_16FlashAttnBwdSm80INS1_25CollectiveMainloopBwdSm80ILi2ELi2EN4cute5tupleIJNS5_1CILi128EEES8_NS7_ILi64EEEEEENS_10bfloat16_tEfNS_4arch4Sm80ELb0ELb1ELb1ELb0ELb1ELb0ELb0ELb0ELi2ELi4ELi4ELi4ELb0EEENS1_24CollectiveEpilogueBwdGQAISA_fSD_Li256ELb0ELb1EEENS1_19SingleTileSchedulerILb0ELb0ELb0ELi128EEEEEEEEEvNT_6ParamsE$_ZZN4cute13to_mixed_bitsINS_5tupleIJNS_1CILi4EEENS2_ILi8EEEEEENS1_IJNS2_ILi128EEENS2_ILi0EEEEEENS1_IJiiEEEEEDaRKT_RKT0_RKT1_ENKUlRKT_RKT0_RKT1_E_clIS3_S6_iEEDaSL_SO_SR_,($_ZN7cutlass13device_kernelIN5flash19enable_sm80_to_sm89INS1_16FlashAttnBwdSm80INS1_25CollectiveMainloopBwdSm80ILi2ELi2EN4cute5tupleIJNS5_1CILi128EEES8_NS7_ILi64EEEEEENS_10bfloat16_tEfNS_4arch4Sm80ELb0ELb1ELb1ELb0ELb1ELb0ELb0ELb0ELi2ELi4ELi4ELi4ELb0EEENS1_24CollectiveEpilogueBwdGQAISA_fSD_Li256ELb0ELb1EEENS1_19SingleTileSchedulerILb0ELb0ELb0ELi128EEEEEEEEEvNT_6ParamsE$_ZZN4cute14logical_divideINS_5tupleIJNS1_IJNS_1CILi8EEENS2_ILi1EEEEEENS1_IJNS2_ILi2EEEEEEEEENS1_IJNS1_IJS4_NS2_ILi0EEEEEENS1_IJiEEEEEENS1_IJS5_NS_6LayoutIS4_S9_EEEEEEEDaRKNSD_IT_T0_EERKT1_ENKUlRKT_RKT0_E_clINSD_IS7_SB_EESE_EEDaSQ_ST_ - $_ZN7cutlass13device_kernelIN5flash19enable_sm80_to_sm89INS1_16FlashAttnBwdSm80INS1_25CollectiveMainloopBwdSm80ILi2ELi2EN4cute5tupleIJNS5_1CILi128EEES8_NS7_ILi64EEEEEENS_10bfloat16_tEfNS_4arch4Sm80ELb0ELb1ELb1ELb0ELb1ELb0ELb0ELb0ELi2ELi4ELi4ELi4ELb0EEENS1_24CollectiveEpilogueBwdGQAISA_fSD_Li256ELb0ELb1EEENS1_19SingleTileSchedulerILb0ELb0ELb0ELi128EEEEEEEEEvNT_6ParamsE$_ZZN4cute13to_mixed_bitsINS_5tupleIJNS_1CILi4EEENS2_ILi8EEEEEENS1_IJNS2_ILi128EEENS2_ILi0EEEEEENS1_IJiiEEEEEDaRKT_RKT0_RKT1_ENKUlRKT_RKT0_RKT1_E_clIS3_S6_iEEDaSL_SO_SR_)
$_ZN7cutlass13device_kernelIN5flash19enable_sm80_to_sm89INS1_16FlashAttnBwdSm80INS1_25CollectiveMainloopBwdSm80ILi2ELi2EN4cute5tupleIJNS5_1CILi128EEES8_NS7_ILi64EEEEEENS_10bfloat16_tEfNS_4arch4Sm80ELb0ELb1ELb1ELb0ELb1ELb0ELb0ELb0ELi2ELi4ELi4ELi4ELb0EEENS1_24CollectiveEpilogueBwdGQAISA_fSD_Li256ELb0ELb1EEENS1_19SingleTileSchedulerILb0ELb0ELb0ELi128EEEEEEEEEvNT_6ParamsE$_ZZN4cute13to_mixed_bitsINS_5tupleIJNS_1CILi4EEENS2_ILi8EEEEEENS1_IJNS2_ILi128EEENS2_ILi0EEEEEENS1_IJiiEEEEEDaRKT_RKT0_RKT1_ENKUlRKT_RKT0_RKT1_E_clIS3_S6_iEEDaSL_SO_SR_:
[----:B------:R-:W-:Y:S01]  /*bcf0*/  MOV R8, R2 ;  /* 0x0000000200087202 */ /* 0x000fe20000000f00 */
[----:B------:R-:W-:Y:S02]  /*bd00*/  IMAD.MOV.U32 R9, RZ, RZ, 0x0 ;  /* 0x00000000ff097424 */ /* 0x000fe400078e00ff */
[----:B------:R-:W-:-:S05]  /*bd10*/  IMAD.SHL.U32 R3, R3, 0x80, RZ ;  /* 0x0000008003037824 */ /* 0x000fca00078e00ff */
[----:B------:R-:W-:Y:S01]  /*bd20*/  LOP3.LUT R3, R3, 0x180, RZ, 0xc0, !PT ;  /* 0x0000018003037812 */ /* 0x000fe200078ec0ff */
[----:B------:R-:W-:Y:S06]  /*bd30*/  RET.REL.NODEC R8 `(_ZN7cutlass13device_kernelIN5flash19enable_sm80_to_sm89INS1_16FlashAttnBwdSm80INS1_25CollectiveMainloopBwdSm80ILi2ELi2EN4cute5tupleIJNS5_1CILi128EEES8_NS7_ILi64EEEEEENS_10bfloat16_tEfNS_4arch4Sm80ELb0ELb1ELb1ELb0ELb1ELb0ELb0ELb0ELi2ELi4ELi4ELi4ELb0EEENS1_24CollectiveEpilogueBwdGQAISA_fSD_Li256ELb0ELb1EEENS1_19SingleTileSchedulerILb0ELb0ELb0ELi128EEEEEEEEEvNT_6ParamsE) ;  /* 0xffff42c008007950 */ /* 0x000fec0003c3ffff */
        .type           $_ZN7cutlass13device_kernelIN5flash19enable_sm80_to_sm89INS1_16FlashAttnBwdSm80INS1_25CollectiveMainloopBwdSm80ILi2ELi2EN4cute5tupleIJNS5_1CILi128EEES8_NS7_ILi64EEEEEENS_10bfloat16_tEfNS_4arch4Sm80ELb0ELb1ELb1ELb0ELb1ELb0ELb0ELb0ELi2ELi4ELi4ELi4ELb0EEENS1_24CollectiveEpilogueBwdGQAISA_fSD_Li256ELb0ELb1EEENS1_19SingleTileSchedulerILb0ELb0ELb0ELi128EEEEEEEEEvNT_6ParamsE$_ZZN4cute14logical_divideINS_5tupleIJNS1_IJNS_1CILi8EEENS2_ILi1EEEEEENS1_IJNS2_ILi2EEEEEEEEENS1_IJNS1_IJS4_NS2_ILi0EEEEEENS1_IJiEEEEEENS1_IJS5_NS_6LayoutIS4_S9_EEEEEEEDaRKNSD_IT_T0_EERKT1_ENKUlRKT_RKT0_E_clINSD_IS7_SB_EESE_EEDaSQ_ST_,@function
        .size           $_ZN7cutlass13device_kernelIN5flash19enable_sm80_to_sm89INS1_16FlashAttnBwdSm80INS1_25CollectiveMainloopBwdSm80ILi2ELi2EN4cute5tupleIJNS5_1CILi128EEES8_NS7_ILi64EEEEEENS_10bfloat16_tEfNS_4arch4Sm80ELb0ELb1ELb1ELb0ELb1ELb0ELb0ELb0ELi2ELi4ELi4ELi4ELb0EEENS1_24CollectiveEpilogueBwdGQAISA_fSD_Li256ELb0ELb1EEENS1_19SingleTileSchedulerILb0ELb0ELb0ELi128EEEEEEEEEvNT_6ParamsE$_ZZN4cute14logical_divideINS_5tupleIJNS1_IJNS_1CILi8EEENS2_ILi1EEEEEENS1_IJNS2_ILi2EEEEEEEEENS1_IJNS1_IJS4_NS2_ILi0EEEEEENS1_IJiEEEEEENS1_IJS5_NS_6LayoutIS4_S9_EEEEEEEDaRKNSD_IT_T0_EERKT1_ENKUlRKT_RKT0_E_clINSD_IS7_SB_EESE_EEDaSQ_ST_,($_ZN7cutlass13device_kernelIN5flash19enable_sm80_to_sm89INS1_16FlashAttnBwdSm80INS1_25CollectiveMainloopBwdSm80ILi2ELi2EN4cute5tupleIJNS5_1CILi128EEES8_NS7_ILi64EEEEEENS_10bfloat16_tEfNS_4arch4Sm80ELb0ELb1ELb1ELb0ELb1ELb0ELb0ELb0ELi2ELi4ELi4ELi4ELb0EEENS1_24CollectiveEpilogueBwdGQAISA_fSD_Li256ELb0ELb1EEENS1_19SingleTileSchedulerILb0ELb0ELb0ELi128EEEEEEEEEvNT_6ParamsE$_ZZN4cute14transform_leafINS_15ArithmeticTupleIJiiEEENS_8identityEEEDaRKT_OT0_ENKUlRKT_E_clIiEEDaSB_ - $_ZN7cutlass13device_kernelIN5flash19enable_sm80_to_sm89INS1_16FlashAttnBwdSm80INS1_25CollectiveMainloopBwdSm80ILi2ELi2EN4cute5tupleIJNS5_1CILi128EEES8_NS7_ILi64EEEEEENS_10bfloat16_tEfNS_4arch4Sm80ELb0ELb1ELb1ELb0ELb1ELb0ELb0ELb0ELi2ELi4ELi4ELi4ELb0EEENS1_24CollectiveEpilogueBwdGQAISA_fSD_Li256ELb0ELb1EEENS1_19SingleTileSchedulerILb0ELb0ELb0ELi128EEEEEEEEEvNT_6ParamsE$_ZZN4cute14logical_divideINS_5tupleIJNS1_IJNS_1CILi8EEENS2_ILi1EEEEEENS1_IJNS2_ILi2EEEEEEEEENS1_IJNS1_IJS4_NS2_ILi0EEEEEENS1_IJiEEEEEENS1_IJS5_NS_6LayoutIS4_S9_EEEEEEEDaRKNSD_IT_T0_EERKT1_ENKUlRKT_RKT0_E_clINSD_IS7_SB_EESE_EEDaSQ_ST_)
$_ZN7cutlass13device_kernelIN5flash19enable_sm80_to_sm89INS1_16FlashAttnBwdSm80INS1_25CollectiveMainloopBwdSm80ILi2ELi2EN4cute5tupleIJNS5_1CILi128EEES8_NS7_ILi64EEEEEENS_10bfloat16_tEfNS_4arch4Sm80ELb0ELb1ELb1ELb0ELb1ELb0ELb0ELb0ELi2ELi4ELi4ELi4ELb0EEENS1_24CollectiveEpilogueBwdGQAISA_fSD_Li256ELb0ELb1EEENS1_19SingleTileSchedulerILb0ELb0ELb0ELi128EEEEEEEEEvNT_6ParamsE$_ZZN4cute14logical_divideINS_5tupleIJNS1_IJNS_1CILi8EEENS2_ILi1EEEEEENS1_IJNS2_ILi2EEEEEEEEENS1_IJNS1_IJS4_NS2_ILi0EEEEEENS1_IJiEEEEEENS1_IJS5_NS_6LayoutIS4_S9_EEEEEEEDaRKNSD_IT_T0_EERKT1_ENKUlRKT_RKT0_E_clINSD_IS7_SB_EESE_EEDaSQ_ST_:
[----:B------:R-:W-:-:S05]  /*bd40*/  IADD3 R10, R2, -c[0x0][0x20], RZ ;  /* 0x80000800020a7a10 */ /* 0x000fca0007ffe0ff */
[----:B------:R1:W5:Y:S01]  /*bd50*/  LDL R3, [R10] ;  /* 0x000000000a037983 */ /* 0x0003620000100800 */
[----:B------:R-:W-:Y:S02]  /*bd60*/  IADD3 R12, R1, 0x1680, RZ ;  /* 0x00001680010c7810 */ /* 0x000fe40007ffe0ff */
[----:B------:R-:W-:Y:S02]  /*bd70*/  MOV R6, 0xbdb0 ;  /* 0x0000bdb000067802 */ /* 0x000fe40000000f00 */
[----:B------:R-:W-:-:S04]  /*bd80*/  IADD3 R12, R12, c[0x0][0x20], RZ ;  /* 0x000008000c0c7a10 */ /* 0x000fc80007ffe0ff */
[----:B------:R-:W-:Y:S02]  /*bd90*/  IADD3 R2, R12, 0x4, RZ ;  /* 0x000000040c027810 */ /* 0x000fe40007ffe0ff */
[----:B-1---5:R-:W-:Y:S05]  /*bda0*/  CALL.REL.NOINC `($_ZN7cutlass13device_kernelIN5flash19enable_sm80_to_sm89INS1_16FlashAttnBwdSm80INS1_25CollectiveMainloopBwdSm80ILi2ELi2EN4cute5tupleIJNS5_1CILi128EEES8_NS7_ILi64EEEEEENS_10bfloat16_tEfNS_4arch4Sm80ELb0ELb1ELb1ELb0ELb1ELb0ELb0ELb0ELi2ELi4ELi4ELi4ELb0EEENS1_24CollectiveEpilogueBwdGQAISA_fSD_Li256ELb0ELb1EEENS1_19SingleTileSchedulerILb0ELb0ELb0ELi128EEEEEEEEEvNT_6ParamsE$_ZN4cute5tupleIJNS_1CILi2EEEiEEC2ERKS2_RKi) ;  /* 0xffffeb8000007944 */ /* 0x022fea0003c3ffff */
[----:B-1----:R1:W5:Y:S01]  /*bdb0*/  LDL R3, [R10] ;  /* 0x000000000a037983 */ /* 0x0023620000100800 */
[----:B------:R-:W-:Y:S02]  /*bdc0*/  MOV R2, R12 ;  /* 0x0000000c00027202 */ /* 0x000fe40000000f00 */
[----:B------:R-:W-:Y:S02]  /*bdd0*/  MOV R6, 0xbdf0 ;  /* 0x0000bdf000067802 */ /* 0x000fe40000000f00 */
[----:B-1---5:R-:W-:Y:S05]  /*bde0*/  CALL.REL.NOINC `($_ZN7cutlass13device_kernelIN5flash19enable_sm80_to_sm89INS1_16FlashAttnBwdSm80INS1_25CollectiveMainloopBwdSm80ILi2ELi2EN4cute5tupleIJNS5_1CILi128EEES8_NS7_ILi64EEEEEENS_10bfloat16_tEfNS_4arch4Sm80ELb0ELb1ELb1ELb0ELb1ELb0ELb0ELb0ELi2ELi4ELi4ELi4ELb0EEENS1_24CollectiveEpilogueBwdGQAISA_fSD_Li256ELb0ELb1EEENS1_19SingleTileSchedulerILb0ELb0ELb0ELi128EEEEEEEEEvNT_6ParamsE$_ZN4cute5tupleIJNS_1CILi2EEEiEEC2ERKS2_RKi) ;  /* 0xffffeb4000007944 */ /* 0x022fea0003c3ffff */
[----:B-1----:R1:W5:Y:S01]  /*bdf0*/  LDL R3, [R1+0x1680] ;  /* 0x0016800001037983 */ /* 0x0023620000100800 */
[----:B------:R-:W-:-:S03]  /*be00*/  MOV R10, 0xbe20 ;  /* 0x0000be20000a7802 */ /* 0x000fc60000000f00 */
[----:B-1---5:R-:W-:Y:S05]  /*be10*/  CALL.REL.NOINC `($_ZN7cutlass13device_kernelIN5flash19enable_sm80_to_sm89INS1_16FlashAttnBwdSm80INS1_25CollectiveMainloopBwdSm80ILi2ELi2EN4cute5tupleIJNS5_1CILi128EEES8_NS7_ILi64EEEEEENS_10bfloat16_tEfNS_4arch4Sm80ELb0ELb1ELb1ELb0ELb1ELb0ELb0ELb0ELi2ELi4ELi4ELi4ELb0EEENS1_24CollectiveEpilogueBwdGQAISA_fSD_Li256ELb0ELb1EEENS1_19SingleTileSchedulerILb0ELb0ELb0ELi128EEEEEEEEEvNT_6ParamsE$_ZZN4cute6detail16composition_implINS_1CILi2EEEiNS_5tupleIJNS2_ILi1EEES3_EEENS4_IJNS2_ILi0EEES5_EEEEEDaRKT_RKT0_RKT1_RKT2_ENKUlRKT_RKT0_E_clIS3_S5_EEDaSN_SQ_) ;  /* 0x0000097000007944 */ /* 0x022fea0003c00000 */
[----:B------:R-:W-:Y:S02]  /*be20*/  MOV R7, R12 ;  /* 0x0000000c00077202 */ /* 0x000fe40000000f00 */
[----:B------:R-:W-:Y:S02]  /*be30*/  MOV R6, 0xbe50 ;  /* 0x0000be5000067802 */ /* 0x000fe40000000f00 */
[----:B-1---5:R-:W-:Y:S05]  /*be40*/  CALL.REL.NOINC `($_ZN7cutlass13device_kernelIN5flash19enable_sm80_to_sm89INS1_16FlashAttnBwdSm80INS1_25CollectiveMainloopBwdSm80ILi2ELi2EN4cute5tupleIJNS5_1CILi128EEES8_NS7_ILi64EEEEEENS_10bfloat16_tEfNS_4arch4Sm80ELb0ELb1ELb1ELb0ELb1ELb0ELb0ELb0ELi2ELi4ELi4ELi4ELb0EEENS1_24CollectiveEpilogueBwdGQAISA_fSD_Li256ELb0ELb1EEENS1_19SingleTileSchedulerILb0ELb0ELb0ELi128EEEEEEEEEvNT_6ParamsE$_ZN4cute3eso3ESOILb1ELb0EJNS_1CILi0EEEiEEC2ERKS3_RKi) ;  /* 0xffffb62000007944 */ /* 0x022fea0003c3ffff */
[----:B-1----:R1:W5:Y:S01]  /*be50*/  LDL R2, [R1+0x1680] ;  /* 0x0016800001027983 */ /* 0x0023620000100800 */
[----:B------:R-:W-:-:S03]  /*be60*/  MOV R6, 0xbe80 ;  /* 0x0000be8000067802 */ /* 0x000fc60000000f00 */
[----:B-1---5:R-:W-:Y:S05]  /*be70*/  CALL.REL.NOINC `($_ZN7cutlass13device_kernelIN5flash19enable_sm80_to_sm89INS1_16FlashAttnBwdSm80INS1_25CollectiveMainloopBwdSm80ILi2ELi2EN4cute5tupleIJNS5_1CILi128EEES8_NS7_ILi64EEEEEENS_10bfloat16_tEfNS_4arch4Sm80ELb0ELb1ELb1ELb0ELb1ELb0ELb0ELb0ELi2ELi4ELi4ELi4ELb0EEENS1_24CollectiveEpilogueBwdGQAISA_fSD_Li256ELb0ELb1EEENS1_19SingleTileSchedulerILb0ELb0ELb0ELi128EEEEEEEEEvNT_6ParamsE$_ZN4cute5tupleIJNS0_IJNS_1CILi1EEENS1_ILi2EEEEEENS0_IJNS1_ILi0EEEiEEEEEC2ERKS4_RKS6_) ;  /* 0xffffe78000007944 */ /* 0x022fea0003c3ffff */
[----:B-1----:R1:W5:Y:S01]  /*be80*/  LDL R3, [R1+0x1680] ;  /* 0x0016800001037983 */ /* 0x0023620000100800 */
[----:B------:R-:W-:-:S04]  /*be90*/  MOV R15, 0x0 ;  /* 0x00000000000f7802 */ /* 0x000fc80000000f00 */
[----:B------:R-:W-:Y:S05]  /*bea0*/  RET.REL.NODEC R14 `(_ZN7cutlass13device_kernelIN5flash19enable_sm80_to_sm89INS1_16FlashAttnBwdSm80INS1_25CollectiveMainloopBwdSm80ILi2ELi2EN4cute5tupleIJNS5_1CILi128EEES8_NS7_ILi64EEEEEENS_10bfloat16_tEfNS_4arch4Sm80ELb0ELb1ELb1ELb0ELb1ELb0ELb0ELb0ELi2ELi4ELi4ELi4ELb0EEENS1_24CollectiveEpilogueBwdGQAISA_fSD_Li256ELb0ELb1EEENS1_19SingleTileSchedulerILb0ELb0ELb0ELi128EEEEEEEEEvNT_6ParamsE) ;  /* 0xffff41500e007950 */ /* 0x000fea0003c3ffff */
        .type           $_ZN7cutlass13device_kernelIN5flash19enable_sm80_to_sm89INS1_16FlashAttnBwdSm80INS1_25CollectiveMainloopBwdSm80ILi2ELi2EN4cute5tupleIJNS5_1CILi128EEES8_NS7_ILi64EEEEEENS_10bfloat16_tEfNS_4arch4Sm80ELb0ELb1ELb1ELb0ELb1ELb0ELb0ELb0ELi2ELi4ELi4ELi4ELb0EEENS1_24CollectiveEpilogueBwdGQAISA_fSD_Li256ELb0ELb1EEENS1_19SingleTileSchedulerILb0ELb0ELb0ELi128EEEEEEEEEvNT_6ParamsE$_ZZN4cute14transform_leafINS_15ArithmeticTupleIJiiEEENS_8identityEEEDaRKT_OT0_ENKUlRKT_E_clIiEEDaSB_,@function
        .size           $_ZN7cutlass13device_kernelIN5flash19enable_sm80_to_sm89INS1_16FlashAttnBwdSm80INS1_25CollectiveMainloopBwdSm80ILi2ELi2EN4cute5tupleIJNS5_1CILi128EEES8_NS7_ILi64EEEEEENS_10bfloat16_tEfNS_4arch4Sm80ELb0ELb1ELb1ELb0ELb1ELb0ELb0ELb0ELi2ELi4ELi4ELi4ELb0EEENS1_24CollectiveEpilogueBwdGQAISA_fSD_Li256ELb0ELb1EEENS1_19SingleTileSchedulerILb0ELb0ELb0ELi128EEEEEEEEEvNT_6ParamsE$_ZZN4cute14transform_leafINS_15ArithmeticTupleIJiiEEENS_8identityEEEDaRKT_OT0_ENKUlRKT_E_clIiEEDaSB_,($_ZN7cutlass13device_kernelIN5flash19enable_sm80_to_sm89INS1_16FlashAttnBwdSm80INS1_25CollectiveMainloopBwdSm80ILi2ELi2EN4cute5tupleIJNS5_1CILi128EEES8_NS7_ILi64EEEEEENS_10bfloat16_tEfNS_4arch4Sm80ELb0ELb1ELb1ELb0ELb1ELb0ELb0ELb0ELi2ELi4ELi4ELi4ELb0EEENS1_24CollectiveEpilogueBwdGQAISA_fSD_Li256ELb0ELb1EEENS1_19SingleTileSchedulerILb0ELb0ELb0ELi128EEEEEEEEEvNT_6ParamsE$_ZZN4cute16flatten_to_tupleINS_5tupleIJNS1_IJiiEEENS_1CILi1024EEEEEEEEDaRKT_ENKUlRKT_E_clIS2_EEDaSB_ - $_ZN7cutlass13device_kernelIN5flash19enable_sm80_to_sm89INS1_16FlashAttnBwdSm80INS1_25CollectiveMainloopBwdSm80ILi2ELi2EN4cute5tupleIJNS5_1CILi128EEES8_NS7_ILi64EEEEEENS_10bfloat16_tEfNS_4arch4Sm80ELb0ELb1ELb1ELb0ELb1ELb0ELb0ELb0ELi2ELi4ELi4ELi4ELb0EEENS1_24CollectiveEpilogueBwdGQAISA_fSD_Li256ELb0ELb1EEENS1_19SingleTileSchedulerILb0ELb0ELb0ELi128EEEEEEEEEvNT_6ParamsE$_ZZN4cute14transform_leafINS_15ArithmeticTupleIJiiEEENS_8identityEEEDaRKT_OT0_ENKUlRKT_E_clIiEEDaSB_)
$_ZN7cutlass13device_kernelIN5flash19enable_sm80_to_sm89INS1_16FlashAttnBwdSm80INS1_25CollectiveMainloopBwdSm80ILi2ELi2EN4cute5tupleIJNS5_1CILi128EEES8_NS7_ILi64EEEEEENS_10bfloat16_tEfNS_4arch4Sm80ELb0ELb1ELb1ELb0ELb1ELb0ELb0ELb0ELi2ELi4ELi4ELi4ELb0EEENS1_24CollectiveEpilogueBwdGQAISA_fSD_Li256ELb0ELb1EEENS1_19SingleTileSchedulerILb0ELb0ELb0ELi128EEEEEEEEEvNT_6ParamsE$_ZZN4cute14transform_leafINS_15ArithmeticTupleIJiiEEENS_8identityEEEDaRKT_OT0_ENKUlRKT_E_clIiEEDaSB_:
[----:B------:R-:W-:Y:S02]  /*beb0*/  MOV R8, R6 ;  /* 0x0000000600087202 */ /* 0x000fe40000000f00 */
[----:B------:R-:W-:Y:S02]  /*bec0*/  MOV R6, R2 ;  /* 0x0000000200067202 */ /* 0x000fe40000000f00 */
[----:B------:R-:W-:-:S04]  /*bed0*/  MOV R7, 0x0 ;  /* 0x0000000000077802 */ /* 0x000fc80000000f00 */
[----:B------:R-:W-:Y:S05]  /*bee0*/  RET.REL.NODEC R6 `(_ZN7cutlass13device_kernelIN5flash19enable_sm80_to_sm89INS1_16FlashAttnBwdSm80INS1_25CollectiveMainloopBwdSm80ILi2ELi2EN4cute5tupleIJNS5_1CILi128EEES8_NS7_ILi64EEEEEENS_10bfloat16_tEfNS_4arch4Sm80ELb0ELb1ELb1ELb0ELb1ELb0ELb0ELb0ELi2ELi4ELi4ELi4ELb0EEENS1_24CollectiveEpilogueBwdGQAISA_fSD_Li256ELb0ELb1EEENS1_19SingleTileSchedulerILb0ELb0ELb0ELi128EEEEEEEEEvNT_6ParamsE) ;  /* 0xffff411006007950 */ /* 0x000fea0003c3ffff */
        .type           $_ZN7cutlass13device_kernelIN5flash19enable_sm80_to_sm89INS1_16FlashAttnBwdSm80INS1_25CollectiveMainloopBwdSm80ILi2ELi2EN4cute5tupleIJNS5_1CILi128EEES8_NS7_ILi64EEEEEENS_10bfloat16_tEfNS_4arch4Sm80ELb0ELb1ELb1ELb0ELb1ELb0ELb0ELb0ELi2ELi4ELi4ELi4ELb0EEENS1_24CollectiveEpilogueBwdGQAISA_fSD_Li256ELb0ELb1EEENS1_19SingleTileSchedulerILb0ELb0ELb0ELi128EEEEEEEEEvNT_6ParamsE$_ZZN4cute16flatten_to_tupleINS_5tupleIJNS1_IJiiEEENS_1CILi1024EEEEEEEEDaRKT_ENKUlRKT_E_clIS2_EEDaSB_,@function
        .size           $_ZN7cutlass13device_kernelIN5flash19enable_sm80_to_sm89INS1_16FlashAttnBwdSm80INS1_25CollectiveMainloopBwdSm80ILi2ELi2EN4cute5tupleIJNS5_1CILi128EEES8_NS7_ILi64EEEEEENS_10bfloat16_tEfNS_4arch4Sm80ELb0ELb1ELb1ELb0ELb1ELb0ELb0ELb0ELi2ELi4ELi4ELi4ELb0EEENS1_24CollectiveEpilogueBwdGQAISA_fSD_Li256ELb0ELb1EEENS1_19SingleTileSchedulerILb0ELb0ELb0ELi128EEEEEEEEEvNT_6ParamsE$_ZZN4cute16flatten_to_tupleINS_5tupleIJNS1_IJiiEEENS_1CILi1024EEEEEEEEDaRKT_ENKUlRKT_E_clIS2_EEDaSB_,($_ZN7cutlass13device_kernelIN5flash19enable_sm80_to_sm89INS1_16FlashAttnBwdSm80INS1_25CollectiveMainloopBwdSm80ILi2ELi2EN4cute5tupleIJNS5_1CILi128EEES8_NS7_ILi64EEEEEENS_10bfloat16_tEfNS_4arch4Sm80ELb0ELb1ELb1ELb0ELb1ELb0ELb0ELb0ELi2ELi4ELi4ELi4ELb0EEENS1_24CollectiveEpilogueBwdGQAISA_fSD_Li256ELb0ELb1EEENS1_19SingleTileSchedulerILb0ELb0ELb0ELi128EEEEEEEEEvNT_6ParamsE$_ZZN4cute16flatten_to_tupleINS_5tupleIJNS1_IJiiEEENS_1CILi8192EEEEEEEEDaRKT_ENKUlRKT_E_clIS2_EEDaSB_ - $_ZN7cutlass13device_kernelIN5flash19enable_sm80_to_sm89INS1_16FlashAttnBwdSm80INS1_25CollectiveMainloopBwdSm80ILi2ELi2EN4cute5tupleIJNS5_1CILi128EEES8_NS7_ILi64EEEEEENS_10bfloat16_tEfNS_4arch4Sm80ELb0ELb1ELb1ELb0ELb1ELb0ELb0ELb0ELi2ELi4ELi4ELi4ELb0EEENS1_24CollectiveEpilogueBwdGQAISA_fSD_Li256ELb0ELb1EEENS1_19SingleTileSchedulerILb0ELb0ELb0ELi128EEEEEEEEEvNT_6ParamsE$_ZZN4cute16flatten_to_tupleINS_5tupleIJNS1_IJiiEEENS_1CILi1024EEEEEEEEDaRKT_ENKUlRKT_E_clIS2_EEDaSB_)
$_ZN7cutlass13device_kernelIN5flash19enable_sm80_to_sm89INS1_16FlashAttnBwdSm80INS1_25CollectiveMainloopBwdSm80ILi2ELi2EN4cute5tupleIJNS5_1CILi128EEES8_NS7_ILi64EEEEEENS_10bfloat16_tEfNS_4arch4Sm80ELb0ELb1ELb1ELb0ELb1ELb0ELb0ELb0ELi2ELi4ELi4ELi4ELb0EEENS1_24CollectiveEpilogueBwdGQAISA_fSD_Li256ELb0ELb1EEENS1_19SingleTileSchedulerILb0ELb0ELb0ELi128EEEEEEEEEvNT_6ParamsE$_ZZN4cute16flatten_to_tupleINS_5tupleIJNS1_IJiiEEENS_1CILi1024EEEEEEEEDaRKT_ENKUlRKT_E_clIS2_EEDaSB_:
[----:B------:R-:W-:-:S04]  /*bef0*/  MOV R5, 0x0 ;  /* 0x0000000000057802 */ /* 0x000fc80000000f00 */
[----:B------:R-:W-:Y:S05]  /*bf00*/  RET.REL.NODEC R4 `(_ZN7cutlass13device_kernelIN5flash19enable_sm80_to_sm89INS1_16FlashAttnBwdSm80INS1_25CollectiveMainloopBwdSm80ILi2ELi2EN4cute5tupleIJNS5_1CILi128EEES8_NS7_ILi64EEEEEENS_10bfloat16_tEfNS_4arch4Sm80ELb0ELb1ELb1ELb0ELb1ELb0ELb0ELb0ELi2ELi4ELi4ELi4ELb0EEENS1_24CollectiveEpilogueBwdGQAISA_fSD_Li256ELb0ELb1EEENS1_19SingleTileSchedulerILb0ELb0ELb0ELi128EEEEEEEEEvNT_6ParamsE) ;  /* 0xffff40f004007950 */ /* 0x000fea0003c3ffff */
        .type           $_ZN7cutlass13device_kernelIN5flash19enable_sm80_to_sm89INS1_16FlashAttnBwdSm80INS1_25CollectiveMainloopBwdSm80ILi2ELi2EN4cute5tupleIJNS5_1CILi128EEES8_NS7_ILi64EEEEEENS_10bfloat16_tEfNS_4arch4Sm80ELb0ELb1ELb1ELb0ELb1ELb0ELb0ELb0ELi2ELi4ELi4ELi4ELb0EEENS1_24CollectiveEpilogueBwdGQAISA_fSD_Li256ELb0ELb1EEENS1_19SingleTileSchedulerILb0ELb0ELb0ELi128EEEEEEEEEvNT_6ParamsE$_ZZN4cute16flatten_to_tupleINS_5tupleIJNS1_IJiiEEENS_1CILi8192EEEEEEEEDaRKT_ENKUlRKT_E_clIS2_EEDaSB_,@function
        .size           $_ZN7cutlass13device_kernelIN5flash19enable_sm80_to_sm89INS1_16FlashAttnBwdSm80INS1_25CollectiveMainloopBwdSm80ILi2ELi2EN4cute5tupleIJNS5_1CILi128EEES8_NS7_ILi64EEEEEENS_10bfloat16_tEfNS_4arch4Sm80ELb0ELb1ELb1ELb0ELb1ELb0ELb0ELb0ELi2ELi4ELi4ELi4ELb0EEENS1_24CollectiveEpilogueBwdGQAISA_fSD_Li256ELb0ELb1EEENS1_19SingleTileSchedulerILb0ELb0ELb0ELi128EEEEEEEEEvNT_6ParamsE$_ZZN4cute16flatten_to_tupleINS_5tupleIJNS1_IJiiEEENS_1CILi8192EEEEEEEEDaRKT_ENKUlRKT_E_clIS2_EEDaSB_,($_ZN7cutlass13device_kernelIN5flash19enable_sm80_to_sm89INS1_16FlashAttnBwdSm80INS1_25CollectiveMainloopBwdSm80ILi2ELi2EN4cute5tupleIJNS5_1CILi128EEES8_NS7_ILi64EEEEEENS_10bfloat16_tEfNS_4arch4Sm80ELb0ELb1ELb1ELb0ELb1ELb0ELb0ELb0ELi2ELi4ELi4ELi4ELb0EEENS1_24CollectiveEpilogueBwdGQAISA_fSD_Li256ELb0ELb1EEENS1_19SingleTileSchedulerILb0ELb0ELb0ELi128EEEEEEEEEvNT_6ParamsE$_ZZN4cute16flatten_to_tupleINS_5tupleIJNS_1CILi0EEENS1_IJNS2_ILi1EEENS2_ILi512EEEiEEEEEEEEDaRKT_ENKUlRKT_E_clIS6_EEDaSD_ - $_ZN7cutlass13device_kernelIN5flash19enable_sm80_to_sm89INS1_16FlashAttnBwdSm80INS1_25CollectiveMainloopBwdSm80ILi2ELi2EN4cute5tupleIJNS5_1CILi128EEES8_NS7_ILi64EEEEEENS_10bfloat16_tEfNS_4arch4Sm80ELb0ELb1ELb1ELb0ELb1ELb0ELb0ELb0ELi2ELi4ELi4ELi4ELb0EEENS1_24CollectiveEpilogueBwdGQAISA_fSD_Li256ELb0ELb1EEENS1_19SingleTileSchedulerILb0ELb0ELb0ELi128EEEEEEEEEvNT_6ParamsE$_ZZN4cute16flatten_to_tupleINS_5tupleIJNS1_IJiiEEENS_1CILi8192EEEEEEEEDaRKT_ENKUlRKT_E_clIS2_EEDaSB_)
$_ZN7cutlass13device_kernelIN5flash19enable_sm80_to_sm89INS1_16FlashAttnBwdSm80INS1_25CollectiveMainloopBwdSm80ILi2ELi2EN4cute5tupleIJNS5_1CILi128EEES8_NS7_ILi64EEEEEENS_10bfloat16_tEfNS_4arch4Sm80ELb0ELb1ELb1ELb0ELb1ELb0ELb0ELb0ELi2ELi4ELi4ELi4ELb0EEENS1_24CollectiveEpilogueBwdGQAISA_fSD_Li256ELb0ELb1EEENS1_19SingleTileSchedulerILb0ELb0ELb0ELi128EEEEEEEEEvNT_6ParamsE$_ZZN4cute16flatten_to_tupleINS_5tupleIJNS1_IJiiEEENS_1CILi8192EEEEEEEEDaRKT_ENKUlRKT_E_clIS2_EEDaSB_:
[----:B------:R-:W-:-:S04]  /*bf10*/  MOV R7, 0x0 ;  /* 0x0000000000077802 */ /* 0x000fc80000000f00 */
[----:B------:R-:W-:Y:S05]  /*bf20*/  RET.REL.NODEC R6 `(_ZN7cutlass13device_kernelIN5flash19enable_sm80_to_sm89INS1_16FlashAttnBwdSm80INS1_25CollectiveMainloopBwdSm80ILi2ELi2EN4cute5tupleIJNS5_1CILi128EEES8_NS7_ILi64EEEEEENS_10bfloat16_tEfNS_4arch4Sm80ELb0ELb1ELb1ELb0ELb1ELb0ELb0ELb0ELi2ELi4ELi4ELi4ELb0EEENS1_24CollectiveEpilogueBwdGQAISA_fSD_Li256ELb0ELb1EEENS1_19SingleTileSchedulerILb0ELb0ELb0ELi128EEEEEEEEEvNT_6ParamsE) ;  /* 0xffff40d006007950 */ /* 0x000fea0003c3ffff */
        .type           $_ZN7cutlass13device_kernelIN5flash19enable_sm80_to_sm89INS1_16FlashAttnBwdSm80INS1_25CollectiveMainloopBwdSm80ILi2ELi2EN4cute5tupleIJNS5_1CILi128EEES8_NS7_ILi64EEEEEENS_10bfloat16_tEfNS_4arch4Sm80ELb0ELb1ELb1ELb0ELb1ELb0ELb0ELb0ELi2ELi4ELi4ELi4ELb0EEENS1_24CollectiveEpilogueBwdGQAISA_fSD_Li256ELb0ELb1EEENS1_19SingleTileSchedulerILb0ELb0ELb0ELi128EEEEEEEEEvNT_6ParamsE$_ZZN4cute16flatten_to_tupleINS_5tupleIJNS_1CILi0EEENS1_IJNS2_ILi1EEENS2_ILi512EEEiEEEEEEEEDaRKT_ENKUlRKT_E_clIS6_EEDaSD_,@function
        .size           $_ZN7cutlass13device_kernelIN5flash19enable_sm80_to_sm89INS1_16FlashAttnBwdSm80INS1_25CollectiveMainloopBwdSm80ILi2ELi2EN4cute5tupleIJNS5_1CILi128EEES8_NS7_ILi64EEEEEENS_10bfloat16_tEfNS_4arch4Sm80ELb0ELb1ELb1ELb0ELb1ELb0ELb0ELb0ELi2ELi4ELi4ELi4ELb0EEENS1_24CollectiveEpilogueBwdGQAISA_fSD_Li256ELb0ELb1EEENS1_19SingleTileSchedulerILb0ELb0ELb0ELi128EEEEEEEEEvNT_6ParamsE$_ZZN4cute16flatten_to_tupleINS_5tupleIJNS_1CILi0EEENS1_IJNS2_ILi1EEENS2_ILi512EEEiEEEEEEEEDaRKT_ENKUlRKT_E_clIS6_EEDaSD_,($_ZN7cutlass13device_kernelIN5flash19enable_sm80_to_sm89INS1_16FlashAttnBwdSm80INS1_25CollectiveMainloopBwdSm80ILi2ELi2EN4cute5tupleIJNS5_1CILi128EEES8_NS7_ILi64EEEEEENS_10bfloat16_tEfNS_4arch4Sm80ELb0ELb1ELb1ELb0ELb1ELb0ELb0ELb0ELi2ELi4ELi4ELi4ELb0EEENS1_24CollectiveEpilogueBwdGQAISA_fSD_Li256ELb0ELb1EEENS1_19SingleTileSchedulerILb0ELb0ELb0ELi128EEEEEEEEEvNT_6ParamsE$_ZZN4cute16flatten_to_tupleINS_5tupleIJNS_1CILi1024EEENS1_IJiiEEEEEEEEDaRKT_ENKUlRKT_E_clIS4_EEDaSB_ - $_ZN7cutlass13device_kernelIN5flash19enable_sm80_to_sm89INS1_16FlashAttnBwdSm80INS1_25CollectiveMainloopBwdSm80ILi2ELi2EN4cute5tupleIJNS5_1CILi128EEES8_NS7_ILi64EEEEEENS_10bfloat16_tEfNS_4arch4Sm80ELb0ELb1ELb1ELb0ELb1ELb0ELb0ELb0ELi2ELi4ELi4ELi4ELb0EEENS1_24CollectiveEpilogueBwdGQAISA_fSD_Li256ELb0ELb1EEENS1_19SingleTileSchedulerILb0ELb0ELb0ELi128EEEEEEEEEvNT_6ParamsE$_ZZN4cute16flatten_to_tupleINS_5tupleIJNS_1CILi0EEENS1_IJNS2_ILi1EEENS2_ILi512EEEiEEEEEEEEDaRKT_ENKUlRKT_E_clIS6_EEDaSD_)
$_ZN7cutlass13device_kernelIN5flash19enable_sm80_to_sm89INS1_16FlashAttnBwdSm80INS1_25CollectiveMainloopBwdSm80ILi2ELi2EN4cute5tupleIJNS5_1CILi128EEES8_NS7_ILi64EEEEEENS_10bfloat16_tEfNS_4arch4Sm80ELb0ELb1ELb1ELb0ELb1ELb0ELb0ELb0ELi2ELi4ELi4ELi4ELb0EEENS1_24CollectiveEpilogueBwdGQAISA_fSD_Li256ELb0ELb1EEENS1_19SingleTileSchedulerILb0ELb0ELb0ELi128EEEEEEEEEvNT_6ParamsE$_ZZN4cute16flatten_to_tupleINS_5tupleIJNS_1CILi0EEENS1_IJNS2_ILi1EEENS2_ILi512EEEiEEEEEEEEDaRKT_ENKUlRKT_E_clIS6_EEDaSD_:
[----:B------:R-:W-:Y:S02]  /*bf30*/  MOV R8, R2 ;  /* 0x0000000200087202 */ /* 0x000fe40000000f00 */
[----:B------:R-:W-:-:S04]  /*bf40*/  MOV R9, 0x0 ;  /* 0x0000000000097802 */ /* 0x000fc80000000f00 */
[----:B------:R-:W-:Y:S05]  /*bf50*/  RET.REL.NODEC R8 `(_ZN7cutlass13device_kernelIN5flash19enable_sm80_to_sm89INS1_16FlashAttnBwdSm80INS1_25CollectiveMainloopBwdSm80ILi2ELi2EN4cute5tupleIJNS5_1CILi128EEES8_NS7_ILi64EEEEEENS_10bfloat16_tEfNS_4arch4Sm80ELb0ELb1ELb1ELb0ELb1ELb0ELb0ELb0ELi2ELi4ELi4ELi4ELb0EEENS1_24CollectiveEpilogueBwdGQAISA_fSD_Li256ELb0ELb1EEENS1_19SingleTileSchedulerILb0ELb0ELb0ELi128EEEEEEEEEvNT_6ParamsE) ;  /* 0xffff40a008007950 */ /* 0x000fea0003c3ffff */
        .type           $_ZN7cutlass13device_kernelIN5flash19enable_sm80_to_sm89INS1_16FlashAttnBwdSm80INS1_25CollectiveMainloopBwdSm80ILi2ELi2EN4cute5tupleIJNS5_1CILi128EEES8_NS7_ILi64EEEEEENS_10bfloat16_tEfNS_4arch4Sm80ELb0ELb1ELb1ELb0ELb1ELb0ELb0ELb0ELi2ELi4ELi4ELi4ELb0EEENS1_24CollectiveEpilogueBwdGQAISA_fSD_Li256ELb0ELb1EEENS1_19SingleTileSchedulerILb0ELb0ELb0ELi128EEEEEEEEEvNT_6ParamsE$_ZZN4cute16flatten_to_tupleINS_5tupleIJNS_1CILi1024EEENS1_IJiiEEEEEEEEDaRKT_ENKUlRKT_E_clIS4_EEDaSB_,@function
        .size           $_ZN7cutlass13device_kernelIN5flash19enable_sm80_to_sm89INS1_16FlashAttnBwdSm80INS1_25CollectiveMainloopBwdSm80ILi2ELi2EN4cute5tupleIJNS5_1CILi128EEES8_NS7_ILi64EEEEEENS_10bfloat16_tEfNS_4arch4Sm80ELb0ELb1ELb1ELb0ELb1ELb0ELb0ELb0ELi2ELi4ELi4ELi4ELb0EEENS1_24CollectiveEpilogueBwdGQAISA_fSD_Li256ELb0ELb1EEENS1_19SingleTileSchedulerILb0ELb0ELb0ELi128EEEEEEEEEvNT_6ParamsE$_ZZN4cute16flatten_to_tupleINS_5tupleIJNS_1CILi1024EEENS1_IJiiEEEEEEEEDaRKT_ENKUlRKT_E_clIS4_EEDaSB_,($_ZN7cutlass13device_kernelIN5flash19enable_sm80_to_sm89INS1_16FlashAttnBwdSm80INS1_25CollectiveMainloopBwdSm80ILi2ELi2EN4cute5tupleIJNS5_1CILi128EEES8_NS7_ILi64EEEEEENS_10bfloat16_tEfNS_4arch4Sm80ELb0ELb1ELb1ELb0ELb1ELb0ELb0ELb0ELi2ELi4ELi4ELi4ELb0EEENS1_24CollectiveEpilogueBwdGQAISA_fSD_Li256ELb0ELb1EEENS1_19SingleTileSchedulerILb0ELb0ELb0ELi128EEEEEEEEEvNT_6ParamsE$_ZZN4cute16flatten_to_tupleINS_5tupleIJNS_1CILi4096EEENS1_IJNS1_IJiiEEENS2_ILi8192EEEEEEEEEEEDaRKT_ENKUlRKT_E_clIS6_EEDaSD_ - $_ZN7cutlass13device_kernelIN5flash19enable_sm80_to_sm89INS1_16FlashAttnBwdSm80INS1_25CollectiveMainloopBwdSm80ILi2ELi2EN4cute5tupleIJNS5_1CILi128EEES8_NS7_ILi64EEEEEENS_10bfloat16_tEfNS_4arch4Sm80ELb0ELb1ELb1ELb0ELb1ELb0ELb0ELb0ELi2ELi4ELi4ELi4ELb0EEENS1_24CollectiveEpilogueBwdGQAISA_fSD_Li256ELb0ELb1EEENS1_19SingleTileSchedulerILb0ELb0ELb0ELi128EEEEEEEEEvNT_6ParamsE$_ZZN4cute16flatten_to_tupleINS_5tupleIJNS_1CILi1024EEENS1_IJiiEEEEEEEEDaRKT_ENKUlRKT_E_clIS4_EEDaSB_)
$_ZN7cutlass13device_kernelIN5flash19enable_sm80_to_sm89INS1_16FlashAttnBwdSm80INS1_25CollectiveMainloopBwdSm80ILi2ELi2EN4cute5tupleIJNS5_1CILi128EEES8_NS7_ILi64EEEEEENS_10bfloat16_tEfNS_4arch4Sm80ELb0ELb1ELb1ELb0ELb1ELb0ELb0ELb0ELi2ELi4ELi4ELi4ELb0EEENS1_24CollectiveEpilogueBwdGQAISA_fSD_Li256ELb0ELb1EEENS1_19SingleTileSchedulerILb0ELb0ELb0ELi128EEEEEEEEEvNT_6ParamsE$_ZZN4cute16flatten_to_tupleINS_5tupleIJNS_1CILi1024EEENS1_IJiiEEEEEEEEDaRKT_ENKUlRKT_E_clIS4_EEDaSB_:
[----:B------:R-:W-:-:S04]  /*bf60*/  MOV R5, 0x0 ;  /* 0x0000000000057802 */ /* 0x000fc80000000f00 */
[----:B------:R-:W-:Y:S05]  /*bf70*/  RET.REL.NODEC R4 `(_ZN7cutlass13device_kernelIN5flash19enable_sm80_to_sm89INS1_16FlashAttnBwdSm80INS1_25CollectiveMainloopBwdSm80ILi2ELi2EN4cute5tupleIJNS5_1CILi128EEES8_NS7_ILi64EEEEEENS_10bfloat16_tEfNS_4arch4Sm80ELb0ELb1ELb1ELb0ELb1ELb0ELb0ELb0ELi2ELi4ELi4ELi4ELb0EEENS1_24CollectiveEpilogueBwdGQAISA_fSD_Li256ELb0ELb1EEENS1_19SingleTileSchedulerILb0ELb0ELb0ELi128EEEEEEEEEvNT_6ParamsE) ;  /* 0xffff408004007950 */ /* 0x000fea0003c3ffff */
        .type           $_ZN7cutlass13device_kernelIN5flash19enable_sm80_to_sm89INS1_16FlashAttnBwdSm80INS1_25CollectiveMainloopBwdSm80ILi2ELi2EN4cute5tupleIJNS5_1CILi128EEES8_NS7_ILi64EEEEEENS_10bfloat16_tEfNS_4arch4Sm80ELb0ELb1ELb1ELb0ELb1ELb0ELb0ELb0ELi2ELi4ELi4ELi4ELb0EEENS1_24CollectiveEpilogueBwdGQAISA_fSD_Li256ELb0ELb1EEENS1_19SingleTileSchedulerILb0ELb0ELb0ELi128EEEEEEEEEvNT_6ParamsE$_ZZN4cute16flatten_to_tupleINS_5tupleIJNS_1CILi4096EEENS1_IJNS1_IJiiEEENS2_ILi8192EEEEEEEEEEEDaRKT_ENKUlRKT_E_clIS6_EEDaSD_,@function
        .size           $_ZN7cutlass13device_kernelIN5flash19enable_sm80_to_sm89INS1_16FlashAttnBwdSm80INS1_25CollectiveMainloopBwdSm80ILi2ELi2EN4cute5tupleIJNS5_1CILi128EEES8_NS7_ILi64EEEEEENS_10bfloat16_tEfNS_4arch4Sm80ELb0ELb1ELb1ELb0ELb1ELb0ELb0ELb0ELi2ELi4ELi4ELi4ELb0EEENS1_24CollectiveEpilogueBwdGQAISA_fSD_Li256ELb0ELb1EEENS1_19SingleTileSchedulerILb0ELb0ELb0ELi128EEEEEEEEEvNT_6ParamsE$_ZZN4cute16flatten_to_tupleINS_5tupleIJNS_1CILi4096EEENS1_IJNS1_IJiiEEENS2_ILi8192EEEEEEEEEEEDaRKT_ENKUlRKT_E_clIS6_EEDaSD_,($_ZN7cutlass13device_kernelIN5flash19enable_sm80_to_sm89INS1_16FlashAttnBwdSm80INS1_25CollectiveMainloopBwdSm80ILi2ELi2EN4cute5tupleIJNS5_1CILi128EEES8_NS7_ILi64EEEEEENS_10bfloat16_tEfNS_4arch4Sm80ELb0ELb1ELb1ELb0ELb1ELb0ELb0ELb0ELi2ELi4ELi4ELi4ELb0EEENS1_24CollectiveEpilogueBwdGQAISA_fSD_Li256ELb0ELb1EEENS1_19SingleTileSchedulerILb0ELb0ELb0ELi128EEEEEEEEEvNT_6ParamsE$_ZZN4cute16flatten_to_tupleINS_5tupleIJNS_1CILi4096EEENS1_IJiiEEEEEEEEDaRKT_ENKUlRKT_E_clIS4_EEDaSB_ - $_ZN7cutlass13device_kernelIN5flash19enable_sm80_to_sm89INS1_16FlashAttnBwdSm80INS1_25CollectiveMainloopBwdSm80ILi2ELi2EN4cute5tupleIJNS5_1CILi128EEES8_NS7_ILi64EEEEEENS_10bfloat16_tEfNS_4arch4Sm80ELb0ELb1ELb1ELb0ELb1ELb0ELb0ELb0ELi2ELi4ELi4ELi4ELb0EEENS1_24CollectiveEpilogueBwdGQAISA_fSD_Li256ELb0ELb1EEENS1_19SingleTileSchedulerILb0ELb0ELb0ELi128EEEEEEEEEvNT_6ParamsE$_ZZN4cute16flatten_to_tupleINS_5tupleIJNS_1CILi4096EEENS1_IJNS1_IJiiEEENS2_ILi8192EEEEEEEEEEEDaRKT_ENKUlRKT_E_clIS6_EEDaSD_)
$_ZN7cutlass13device_kernelIN5flash19enable_sm80_to_sm89INS1_16FlashAttnBwdSm80INS1_25CollectiveMainloopBwdSm80ILi2ELi2EN4cute5tupleIJNS5_1CILi128EEES8_NS7_ILi64EEEEEENS_10bfloat16_tEfNS_4arch4Sm80ELb0ELb1ELb1ELb0ELb1ELb0ELb0ELb0ELi2ELi4ELi4ELi4ELb0EEENS1_24CollectiveEpilogueBwdGQAISA_fSD_Li256ELb0ELb1EEENS1_19SingleTileSchedulerILb0ELb0ELb0ELi128EEEEEEEEEvNT_6ParamsE$_ZZN4cute16flatten_to_tupleINS_5tupleIJNS_1CILi4096EEENS1_IJNS1_IJiiEEENS2_ILi8192EEEEEEEEEEEDaRKT_ENKUlRKT_E_clIS6_EEDaSD_:
[----:B------:R-:W-:-:S05]  /*bf80*/  IADD3 R7, R69, -c[0x0][0x20], RZ ;  /* 0x8000080045077a10 */ /* 0x000fca0007ffe0ff */
[----:B------:R1:W5:Y:S04]  /*bf90*/  LDL R2, [R7] ;  /* 0x0000000007027983 */ /* 0x0003680000100800 */
[----:B------:R1:W5:Y:S01]  /*bfa0*/  LDL R3, [R7+0x4] ;  /* 0x0000040007037983 */ /* 0x0003620000100800 */
[----:B------:R-:W-:Y:S02]  /*bfb0*/  IADD3 R5, R1, 0x1680, RZ ;  /* 0x0000168001057810 */ /* 0x000fe40007ffe0ff */
[----:B------:R-:W-:Y:S02]  /*bfc0*/  MOV R6, 0xbff0 ;  /* 0x0000bff000067802 */ /* 0x000fe40000000f00 */
[----:B------:R-:W-:Y:S02]  /*bfd0*/  IADD3 R5, R5, c[0x0][0x20], RZ ;  /* 0x0000080005057a10 */ /* 0x000fe40007ffe0ff */
[----:B-1---5:R-:W-:Y:S05]  /*bfe0*/  CALL.REL.NOINC `($_ZN7cutlass13device_kernelIN5flash19enable_sm80_to_sm89INS1_16FlashAttnBwdSm80INS1_25CollectiveMainloopBwdSm80ILi2ELi2EN4cute5tupleIJNS5_1CILi128EEES8_NS7_ILi64EEEEEENS_10bfloat16_tEfNS_4arch4Sm80ELb0ELb1ELb1ELb0ELb1ELb0ELb0ELb0ELi2ELi4ELi4ELi4ELb0EEENS1_24CollectiveEpilogueBwdGQAISA_fSD_Li256ELb0ELb1EEENS1_19SingleTileSchedulerILb0ELb0ELb0ELi128EEEEEEEEEvNT_6ParamsE$_ZZN4cute16flatten_to_tupleINS_5tupleIJNS1_IJiiEEENS_1CILi8192EEEEEEEEDaRKT_ENKUlRKT_E_clIS2_EEDaSB_) ;  /* 0xffffff2000007944 */ /* 0x022fea0003c3ffff */
[----:B------:R1:W-:Y:S01]  /*bff0*/  STL.64 [R1+0x1680], R2 ;  /* 0x0016800201007387 */ /* 0x0003e20000100a00 */
[----:B------:R-:W-:-:S03]  /*c000*/  MOV R6, 0xc020 ;  /* 0x0000c02000067802 */ /* 0x000fc60000000f00 */
[----:B-1----:R-:W-:Y:S05]  /*c010*/  CALL.REL.NOINC `($_ZN7cutlass13device_kernelIN5flash19enable_sm80_to_sm89INS1_16FlashAttnBwdSm80INS1_25CollectiveMainloopBwdSm80ILi2ELi2EN4cute5tupleIJNS5_1CILi128EEES8_NS7_ILi64EEEEEENS_10bfloat16_tEfNS_4arch4Sm80ELb0ELb1ELb1ELb0ELb1ELb0ELb0ELb0ELi2ELi4ELi4ELi4ELb0EEENS1_24CollectiveEpilogueBwdGQAISA_fSD_Li256ELb0ELb1EEENS1_19SingleTileSchedulerILb0ELb0ELb0ELi128EEEEEEEEEvNT_6ParamsE$_ZZN4cute12filter_tupleINS_5tupleIJNS1_IJiiEEENS_1CILi8192EEEEEEZNS_16flatten_to_tupleIS5_EEDaRKT_EUlRKT_E_EEDaS9_OT0_ENKUlDpSC_E_clIJS2_NS1_IJS4_EEEEEEDaSG_) ;  /* 0xfffff08000007944 */ /* 0x002fea0003c3ffff */
[----:B------:R-:W-:-:S04]  /*c020*/  MOV R5, 0x0 ;  /* 0x0000000000057802 */ /* 0x000fc80000000f00 */
[----:B------:R-:W-:Y:S05]  /*c030*/  RET.REL.NODEC R4 `(_ZN7cutlass13device_kernelIN5flash19enable_sm80_to_sm89INS1_16FlashAttnBwdSm80INS1_25CollectiveMainloopBwdSm80ILi2ELi2EN4cute5tupleIJNS5_1CILi128EEES8_NS7_ILi64EEEEEENS_10bfloat16_tEfNS_4arch4Sm80ELb0ELb1ELb1ELb0ELb1ELb0ELb0ELb0ELi2ELi4ELi4ELi4ELb0EEENS1_24CollectiveEpilogueBwdGQAISA_fSD_Li256ELb0ELb1EEENS1_19SingleTileSchedulerILb0ELb0ELb0ELi128EEEEEEEEEvNT_6ParamsE) ;  /* 0xffff3fc004007950 */ /* 0x000fea0003c3ffff */
        .type           $_ZN7cutlass13device_kernelIN5flash19enable_sm80_to_sm89INS1_16FlashAttnBwdSm80INS1_25CollectiveMainloopBwdSm80ILi2ELi2EN4cute5tupleIJNS5_1CILi128EEES8_NS7_ILi64EEEEEENS_10bfloat16_tEfNS_4arch4Sm80ELb0ELb1ELb1ELb0ELb1ELb0ELb0ELb0ELi2ELi4ELi4ELi4ELb0EEENS1_24CollectiveEpilogueBwdGQAISA_fSD_Li256ELb0ELb1EEENS1_19SingleTileSchedulerILb0ELb0ELb0ELi128EEEEEEEEEvNT_6ParamsE$_ZZN4cute16flatten_to_tupleINS_5tupleIJNS_1CILi4096EEENS1_IJiiEEEEEEEEDaRKT_ENKUlRKT_E_clIS4_EEDaSB_,@function
        .size           $_ZN7cutlass13device_kernelIN5flash19enable_sm80_to_sm89INS1_16FlashAttnBwdSm80INS1_25CollectiveMainloopBwdSm80ILi2ELi2EN4cute5tupleIJNS5_1CILi128EEES8_NS7_ILi64EEEEEENS_10bfloat16_tEfNS_4arch4Sm80ELb0ELb1ELb1ELb0ELb1ELb0ELb0ELb0ELi2ELi4ELi4ELi4ELb0EEENS1_24CollectiveEpilogueBwdGQAISA_fSD_Li256ELb0ELb1EEENS1_19SingleTileSchedulerILb0ELb0ELb0ELi128EEEEEEEEEvNT_6ParamsE$_ZZN4cute16flatten_to_tupleINS_5tupleIJNS_1CILi4096EEENS1_IJiiEEEEEEEEDaRKT_ENKUlRKT_E_clIS4_EEDaSB_,($_ZN7cutlass13device_kernelIN5flash19enable_sm80_to_sm89INS1_16FlashAttnBwdSm80INS1_25CollectiveMainloopBwdSm80ILi2ELi2EN4cute5tupleIJNS5_1CILi128EEES8_NS7_ILi64EEEEEENS_10bfloat16_tEfNS_4arch4Sm80ELb0ELb1ELb1ELb0ELb1ELb0ELb0ELb0ELi2ELi4ELi4ELi4ELb0EEENS1_24CollectiveEpilogueBwdGQAISA_fSD_Li256ELb0ELb1EEENS1_19SingleTileSchedulerILb0ELb0ELb0ELi128EEEEEEEEEvNT_6ParamsE$_ZZN4cute19as_arithmetic_tupleINS_15ArithmeticTupleIJiiEEEEEDaRKT_ENKUlDpRKT_E_clIJiiEEEDaS9_ - $_ZN7cutlass13device_kernelIN5flash19enable_sm80_to_sm89INS1_16FlashAttnBwdSm80INS1_25CollectiveMainloopBwdSm80ILi2ELi2EN4cute5tupleIJNS5_1CILi128EEES8_NS7_ILi64EEEEEENS_10bfloat16_tEfNS_4arch4Sm80ELb0ELb1ELb1ELb0ELb1ELb0ELb0ELb0ELi2ELi4ELi4ELi4ELb0EEENS1_24CollectiveEpilogueBwdGQAISA_fSD_Li256ELb0ELb1EEENS1_19SingleTileSchedulerILb0ELb0ELb0ELi128EEEEEEEEEvNT_6ParamsE$_ZZN4cute16flatten_to_tupleINS_5tupleIJNS_1CILi4096EEENS1_IJiiEEEEEEEEDaRKT_ENKUlRKT_E_clIS4_EEDaSB_)
$_ZN7cutlass13device_kernelIN5flash19enable_sm80_to_sm89INS1_16FlashAttnBwdSm80INS1_25CollectiveMainloopBwdSm80ILi2ELi2EN4cute5tupleIJNS5_1CILi128EEES8_NS7_ILi64EEEEEENS_10bfloat16_tEfNS_4arch4Sm80ELb0ELb1ELb1ELb0ELb1ELb0ELb0ELb0ELi2ELi4ELi4ELi4ELb0EEENS1_24CollectiveEpilogueBwdGQAISA_fSD_Li256ELb0ELb1EEENS1_19SingleTileSchedulerILb0ELb0ELb0ELi128EEEEEEEEEvNT_6ParamsE$_ZZN4cute16flatten_to_tupleINS_5tupleIJNS_1CILi4096EEENS1_IJiiEEEEEEEEDaRKT_ENKUlRKT_E_clIS4_EEDaSB_:
[----:B------:R-:W-:-:S04]  /*c040*/  MOV R5, 0x0 ;  /* 0x0000000000057802 */ /* 0x000fc80000000f00 */
[----:B------:R-:W-:Y:S05]  /*c050*/  RET.REL.NODEC R4 `(_ZN7cutlass13device_kernelIN5flash19enable_sm80_to_sm89INS1_16FlashAttnBwdSm80INS1_25CollectiveMainloopBwdSm80ILi2ELi2EN4cute5tupleIJNS5_1CILi128EEES8_NS7_ILi64EEEEEENS_10bfloat16_tEfNS_4arch4Sm80ELb0ELb1ELb1ELb0ELb1ELb0ELb0ELb0ELi2ELi4ELi4ELi4ELb0EEENS1_24CollectiveEpilogueBwdGQAISA_fSD_Li256ELb0ELb1EEENS1_19SingleTileSchedulerILb0ELb0ELb0ELi128EEEEEEEEEvNT_6ParamsE) ;  /* 0xffff3fa004007950 */ /* 0x000fea0003c3ffff */
        .type           $_ZN7cutlass13device_kernelIN5flash19enable_sm80_to_sm89INS1_16FlashAttnBwdSm80INS1_25CollectiveMainloopBwdSm80ILi2ELi2EN4cute5tupleIJNS5_1CILi128EEES8_NS7_ILi64EEEEEENS_10bfloat16_tEfNS_4arch4Sm80ELb0ELb1ELb1ELb0ELb1ELb0ELb0ELb0ELi2ELi4ELi4ELi4ELb0EEENS1_24CollectiveEpilogueBwdGQAISA_fSD_Li256ELb0ELb1EEENS1_19SingleTileSchedulerILb0ELb0ELb0ELi128EEEEEEEEEvNT_6ParamsE$_ZZN4cute19as_arithmetic_tupleINS_15ArithmeticTupleIJiiEEEEEDaRKT_ENKUlDpRKT_E_clIJiiEEEDaS9_,@function
        .size           $_ZN7cutlass13device_kernelIN5flash19enable_sm80_to_sm89INS1_16FlashAttnBwdSm80INS1_25CollectiveMainloopBwdSm80ILi2ELi2EN4cute5tupleIJNS5_1CILi128EEES8_NS7_ILi64EEEEEENS_10bfloat16_tEfNS_4arch4Sm80ELb0ELb1ELb1ELb0ELb1ELb0ELb0ELb0ELi2ELi4ELi4ELi4ELb0EEENS1_24CollectiveEpilogueBwdGQAISA_fSD_Li256ELb0ELb1EEENS1_19SingleTileSchedulerILb0ELb0ELb0ELi128EEEEEEEEEvNT_6ParamsE$_ZZN4cute19as_arithmetic_tupleINS_15ArithmeticTupleIJiiEEEEEDaRKT_ENKUlDpRKT_E_clIJiiEEEDaS9_,($_ZN7cutlass13device_kernelIN5flash19enable_sm80_to_sm89INS1_16FlashAttnBwdSm80INS1_25CollectiveMainloopBwdSm80ILi2ELi2EN4cute5tupleIJNS5_1CILi128EEES8_NS7_ILi64EEEEEENS_10bfloat16_tEfNS_4arch4Sm80ELb0ELb1ELb1ELb0ELb1ELb0ELb0ELb0ELi2ELi4ELi4ELi4ELb0EEENS1_24CollectiveEpilogueBwdGQAISA_fSD_Li256ELb0ELb1EEENS1_19SingleTileSchedulerILb0ELb0ELb0ELi128EEEEEEEEEvNT_6ParamsE$_ZZN4cute19as_arithmetic_tupleINS_15ArithmeticTupleIJiiEEEEEDaRKT_ENKUlRKT_E_clIiEEDaS8_ - $_ZN7cutlass13device_kernelIN5flash19enable_sm80_to_sm89INS1_16FlashAttnBwdSm80INS1_25CollectiveMainloopBwdSm80ILi2ELi2EN4cute5tupleIJNS5_1CILi128EEES8_NS7_ILi64EEEEEENS_10bfloat16_tEfNS_4arch4Sm80ELb0ELb1ELb1ELb0ELb1ELb0ELb0ELb0ELi2ELi4ELi4ELi4ELb0EEENS1_24CollectiveEpilogueBwdGQAISA_fSD_Li256ELb0ELb1EEENS1_19SingleTileSchedulerILb0ELb0ELb0ELi128EEEEEEEEEvNT_6ParamsE$_ZZN4cute19as_arithmetic_tupleINS_15ArithmeticTupleIJiiEEEEEDaRKT_ENKUlDpRKT_E_clIJiiEEEDaS9_)
$_ZN7cutlass13device_kernelIN5flash19enable_sm80_to_sm89INS1_16FlashAttnBwdSm80INS1_25CollectiveMainloopBwdSm80ILi2ELi2EN4cute5tupleIJNS5_1CILi128EEES8_NS7_ILi64EEEEEENS_10bfloat16_tEfNS_4arch4Sm80ELb0ELb1ELb1ELb0ELb1ELb0ELb0ELb0ELi2ELi4ELi4ELi4ELb0EEENS1_24CollectiveEpilogueBwdGQAISA_fSD_Li256ELb0ELb1EEENS1_19SingleTileSchedulerILb0ELb0ELb0ELi128EEEEEEEEEvNT_6ParamsE$_ZZN4cute19as_arithmetic_tupleINS_15ArithmeticTupleIJiiEEEEEDaRKT_ENKUlDpRKT_E_clIJiiEEEDaS9_:
[----:B------:R-:W-:Y:S01]  /*c060*/  IADD3 R3, R1, 0x1688, RZ ;  /* 0x0000168801037810 */ /* 0x000fe20007ffe0ff */
[----:B------:R-:W-:Y:S01]  /*c070*/  IMAD.MOV.U32 R2, RZ, RZ, R9 ;  /* 0x000000ffff027224 */ /* 0x000fe200078e0009 */
[----:B------:R-:W-:Y:S02]  /*c080*/  MOV R6, 0xc0b0 ;  /* 0x0000c0b000067802 */ /* 0x000fe40000000f00 */
[----:B------:R-:W-:Y:S02]  /*c090*/  IADD3 R3, R3, c[0x0][0x20], RZ ;  /* 0x0000080003037a10 */ /* 0x000fe40007ffe0ff */
[----:B------:R-:W-:Y:S05]  /*c0a0*/  CALL.REL.NOINC `($_ZN7cutlass13device_kernelIN5flash19enable_sm80_to_sm89INS1_16FlashAttnBwdSm80INS1_25CollectiveMainloopBwdSm80ILi2ELi2EN4cute5tupleIJNS5_1CILi128EEES8_NS7_ILi64EEEEEENS_10bfloat16_tEfNS_4arch4Sm80ELb0ELb1ELb1ELb0ELb1ELb0ELb0ELb0ELi2ELi4ELi4ELi4ELb0EEENS1_24CollectiveEpilogueBwdGQAISA_fSD_Li256ELb0ELb1EEENS1_19SingleTileSchedulerILb0ELb0ELb0ELi128EEEEEEEEEvNT_6ParamsE$_ZN4cute5tupleIJiiEEC2ERKiS3_) ;  /* 0xffffe98000007944 */ /* 0x000fea0003c3ffff */
[----:B------:R1:W5:Y:S01]  /*c0b0*/  LDL.64 R2, [R1+0x1688] ;  /* 0x0016880001027983 */ /* 0x0003620000100a00 */
[----:B------:R-:W-:-:S04]  /*c0c0*/  MOV R79, 0x0 ;  /* 0x00000000004f7802 */ /* 0x000fc80000000f00 */
[----:B------:R-:W-:Y:S05]  /*c0d0*/  RET.REL.NODEC R78 `(_ZN7cutlass13device_kernelIN5flash19enable_sm80_to_sm89INS1_16FlashAttnBwdSm80INS1_25CollectiveMainloopBwdSm80ILi2ELi2EN4cute5tupleIJNS5_1CILi128EEES8_NS7_ILi64EEEEEENS_10bfloat16_tEfNS_4arch4Sm80ELb0ELb1ELb1ELb0ELb1ELb0ELb0ELb0ELi2ELi4ELi4ELi4ELb0EEENS1_24CollectiveEpilogueBwdGQAISA_fSD_Li256ELb0ELb1EEENS1_19SingleTileSchedulerILb0ELb0ELb0ELi128EEEEEEEEEvNT_6ParamsE) ;  /* 0xffff3f204e007950 */ /* 0x000fea0003c3ffff */
        .type           $_ZN7cutlass13device_kernelIN5flash19enable_sm80_to_sm89INS1_16FlashAttnBwdSm80INS1_25CollectiveMainloopBwdSm80ILi2ELi2EN4cute5tupleIJNS5_1CILi128EEES8_NS7_ILi64EEEEEENS_10bfloat16_tEfNS_4arch4Sm80ELb0ELb1ELb1ELb0ELb1ELb0ELb0ELb0ELi2ELi4ELi4ELi4ELb0EEENS1_24CollectiveEpilogueBwdGQAISA_fSD_Li256ELb0ELb1EEENS1_19SingleTileSchedulerILb0ELb0ELb0ELi128EEEEEEEEEvNT_6ParamsE$_ZZN4cute19as_arithmetic_tupleINS_15ArithmeticTupleIJiiEEEEEDaRKT_ENKUlRKT_E_clIiEEDaS8_,@function
        .size           $_ZN7cutlass13device_kernelIN5flash19enable_sm80_to_sm89INS1_16FlashAttnBwdSm80INS1_25CollectiveMainloopBwdSm80ILi2ELi2EN4cute5tupleIJNS5_1CILi128EEES8_NS7_ILi64EEEEEENS_10bfloat16_tEfNS_4arch4Sm80ELb0ELb1ELb1ELb0ELb1ELb0ELb0ELb0ELi2ELi4ELi4ELi4ELb0EEENS1_24CollectiveEpilogueBwdGQAISA_fSD_Li256ELb0ELb1EEENS1_19SingleTileSchedulerILb0ELb0ELb0ELi128EEEEEEEEEvNT_6ParamsE$_ZZN4cute19as_arithmetic_tupleINS_15ArithmeticTupleIJiiEEEEEDaRKT_ENKUlRKT_E_clIiEEDaS8_,($_ZN7cutlass13device_kernelIN5flash19enable_sm80_to_sm89INS1_16FlashAttnBwdSm80INS1_25CollectiveMainloopBwdSm80ILi2ELi2EN4cute5tupleIJNS5_1CILi128EEES8_NS7_ILi64EEEEEENS_10bfloat16_tEfNS_4arch4Sm80ELb0ELb1ELb1ELb0ELb1ELb0ELb0ELb0ELi2ELi4ELi4ELi4ELb0EEENS1_24CollectiveEpilogueBwdGQAISA_fSD_Li256ELb0ELb1EEENS1_19SingleTileSchedulerILb0ELb0ELb0ELi128EEEEEEEEEvNT_6ParamsE$_ZZN4cute4diceINS_5tupleIJNS1_IJiNS1_IJiNS_1CILi0EEEEEEEEENS1_IJNS_10UnderscoreENS1_IJS6_S6_EEEEEEEEES9_EEDaRKT_RKT0_ENKUlRKT_RKT0_E_clIS5_S5_EEDaSI_SL_ - $_ZN7cutlass13device_kernelIN5flash19enable_sm80_to_sm89INS1_16FlashAttnBwdSm80INS1_25CollectiveMainloopBwdSm80ILi2ELi2EN4cute5tupleIJNS5_1CILi128EEES8_NS7_ILi64EEEEEENS_10bfloat16_tEfNS_4arch4Sm80ELb0ELb1ELb1ELb0ELb1ELb0ELb0ELb0ELi2ELi4ELi4ELi4ELb0EEENS1_24CollectiveEpilogueBwdGQAISA_fSD_Li256ELb0ELb1EEENS1_19SingleTileSchedulerILb0ELb0ELb0ELi128EEEEEEEEEvNT_6ParamsE$_ZZN4cute19as_arithmetic_tupleINS_15ArithmeticTupleIJiiEEEEEDaRKT_ENKUlRKT_E_clIiEEDaS8_)
$_ZN7cutlass13device_kernelIN5flash19enable_sm80_to_sm89INS1_16FlashAttnBwdSm80INS1_25CollectiveMainloopBwdSm80ILi2ELi2EN4cute5tupleIJNS5_1CILi128EEES8_NS7_ILi64EEEEEENS_10bfloat16_tEfNS_4arch4Sm80ELb0ELb1ELb1ELb0ELb1ELb0ELb0ELb0ELi2ELi4ELi4ELi4ELb0EEENS1_24CollectiveEpilogueBwdGQAISA_fSD_Li256ELb0ELb1EEENS1_19SingleTileSchedulerILb0ELb0ELb0ELi128EEEEEEEEEvNT_6ParamsE$_ZZN4cute19as_arithmetic_tupleINS_15ArithmeticTupleIJiiEEEEEDaRKT_ENKUlRKT_E_clIiEEDaS8_:
[----:B------:R-:W-:Y:S02]  /*c0e0*/  MOV R78, R2 ;  /* 0x00000002004e7202 */ /* 0x000fe40000000f00 */
[----:B------:R-:W-:Y:S02]  /*c0f0*/  MOV R79, 0x0 ;  /* 0x00000000004f7802 */ /* 0x000fe40000000f00 */
[----:B------:R-:W-:Y:S02]  /*c100*/  MOV R6, R7 ;  /* 0x0000000700067202 */ /* 0x000fe40000000f00 */
[----:B------:R-:W-:Y:S05]  /*c110*/  RET.REL.NODEC R78 `(_ZN7cutlass13device_kernelIN5flash19enable_sm80_to_sm89INS1_16FlashAttnBwdSm80INS1_25CollectiveMainloopBwdSm80ILi2ELi2EN4cute5tupleIJNS5_1CILi128EEES8_NS7_ILi64EEEEEENS_10bfloat16_tEfNS_4arch4Sm80ELb0ELb1ELb1ELb0ELb1ELb0ELb0ELb0ELi2ELi4ELi4ELi4ELb0EEENS1_24CollectiveEpilogueBwdGQAISA_fSD_Li256ELb0ELb1EEENS1_19SingleTileSchedulerILb0ELb0ELb0ELi128EEEEEEEEEvNT_6ParamsE) ;  /* 0xffff3ee04e007950 */ /* 0x000fea0003c3ffff */
        .type           $_ZN7cutlass13device_kernelIN5flash19enable_sm80_to_sm89INS1_16FlashAttnBwdSm80INS1_25CollectiveMainloopBwdSm80ILi2ELi2EN4cute5tupleIJNS5_1CILi128EEES8_NS7_ILi64EEEEEENS_10bfloat16_tEfNS_4arch4Sm80ELb0ELb1ELb1ELb0ELb1ELb0ELb0ELb0ELi2ELi4ELi4ELi4ELb0EEENS1_24CollectiveEpilogueBwdGQAISA_fSD_Li256ELb0ELb1EEENS1_19SingleTileSchedulerILb0ELb0ELb0ELi128EEEEEEEEEvNT_6ParamsE$_ZZN4cute4diceINS_5tupleIJNS1_IJiNS1_IJiNS_1CILi0EEEEEEEEENS1_IJNS_10UnderscoreENS1_IJS6_S6_EEEEEEEEES9_EEDaRKT_RKT0_ENKUlRKT_RKT0_E_clIS5_S5_EEDaSI_SL_,@function
        .size           $_ZN7cutlass13device_kernelIN5flash19enable_sm80_to_sm89INS1_16FlashAttnBwdSm80INS1_25CollectiveMainloopBwdSm80ILi2ELi2EN4cute5tupleIJNS5_1CILi128EEES8_NS7_ILi64EEEEEENS_10bfloat16_tEfNS_4arch4Sm80ELb0ELb1ELb1ELb0ELb1ELb0ELb0ELb0ELi2ELi4ELi4ELi4ELb0EEENS1_24CollectiveEpilogueBwdGQAISA_fSD_Li256ELb0ELb1EEENS1_19SingleTileSchedulerILb0ELb0ELb0ELi128EEEEEEEEEvNT_6ParamsE$_ZZN4cute4diceINS_5tupleIJNS1_IJiNS1_IJiNS_1CILi0EEEEEEEEENS1_IJNS_10UnderscoreENS1_IJS6_S6_EEEEEEEEES9_EEDaRKT_RKT0_ENKUlRKT_RKT0_E_clIS5_S5_EEDaSI_SL_,($_ZN7cutlass13device_kernelIN5flash19enable_sm80_to_sm89INS1_16FlashAttnBwdSm80INS1_25CollectiveMainloopBwdSm80ILi2ELi2EN4cute5tupleIJNS5_1CILi128EEES8_NS7_ILi64EEEEEENS_10bfloat16_tEfNS_4arch4Sm80ELb0ELb1ELb1ELb0ELb1ELb0ELb0ELb0ELi2ELi4ELi4ELi4ELb0EEENS1_24CollectiveEpilogueBwdGQAISA_fSD_Li256ELb0ELb1EEENS1_19SingleTileSchedulerILb0ELb0ELb0ELi128EEEEEEEEEvNT_6ParamsE$_ZZN4cute4takeILi1ELi2ENS_5tupleIJNS1_IJNS_1CILi1EEENS2_ILi0EEEEEEiEEEEEDaRKT1_ENKUlDpRKT_E_clIJiEEEDaSD_ - $_ZN7cutlass13device_kernelIN5flash19enable_sm80_to_sm89INS1_16FlashAttnBwdSm80INS1_25CollectiveMainloopBwdSm80ILi2ELi2EN4cute5tupleIJNS5_1CILi128EEES8_NS7_ILi64EEEEEENS_10bfloat16_tEfNS_4arch4Sm80ELb0ELb1ELb1ELb0ELb1ELb0ELb0ELb0ELi2ELi4ELi4ELi4ELb0EEENS1_24CollectiveEpilogueBwdGQAISA_fSD_Li256ELb0ELb1EEENS1_19SingleTileSchedulerILb0ELb0ELb0ELi128EEEEEEEEEvNT_6ParamsE$_ZZN4cute4diceINS_5tupleIJNS1_IJiNS1_IJiNS_1CILi0EEEEEEEEENS1_IJNS_10UnderscoreENS1_IJS6_S6_EEEEEEEEES9_EEDaRKT_RKT0_ENKUlRKT_RKT0_E_clIS5_S5_EEDaSI_SL_)
$_ZN7cutlass13device_kernelIN5flash19enable_sm80_to_sm89INS1_16FlashAttnBwdSm80INS1_25CollectiveMainloopBwdSm80ILi2ELi2EN4cute5tupleIJNS5_1CILi128EEES8_NS7_ILi64EEEEEENS_10bfloat16_tEfNS_4arch4Sm80ELb0ELb1ELb1ELb0ELb1ELb0ELb0ELb0ELi2ELi4ELi4ELi4ELb0EEENS1_24CollectiveEpilogueBwdGQAISA_fSD_Li256ELb0ELb1EEENS1_19SingleTileSchedulerILb0ELb0ELb0ELi128EEEEEEEEEvNT_6ParamsE$_ZZN4cute4diceINS_5tupleIJNS1_IJiNS1_IJiNS_1CILi0EEEEEEEEENS1_IJNS_10UnderscoreENS1_IJS6_S6_EEEEEEEEES9_EEDaRKT_RKT0_ENKUlRKT_RKT0_E_clIS5_S5_EEDaSI_SL_:
[----:B------:R-:W-:-:S05]  /*c120*/  IADD3 R9, R2, -c[0x0][0x20], RZ ;  /* 0x8000080002097a10 */ /* 0x000fca0007ffe0ff */
[----:B------:R1:W5:Y:S01]  /*c130*/  LDL R3, [R9] ;  /* 0x0000000009037983 */ /* 0x0003620000100800 */
[----:B------:R-:W-:Y:S02]  /*c140*/  IADD3 R5, R1, 0x1680, RZ ;  /* 0x0000168001057810 */ /* 0x000fe40007ffe0ff */
[----:B------:R-:W-:Y:S02]  /*c150*/  MOV R8, 0xc180 ;  /* 0x0000c18000087802 */ /* 0x000fe40000000f00 */
[----:B------:R-:W-:Y:S02]  /*c160*/  IADD3 R5, R5, c[0x0][0x20], RZ ;  /* 0x0000080005057a10 */ /* 0x000fe40007ffe0ff */
[----:B-1---5:R-:W-:Y:S05]  /*c170*/  CALL.REL.NOINC `($_ZN7cutlass13device_kernelIN5flash19enable_sm80_to_sm89INS1_16FlashAttnBwdSm80INS1_25CollectiveMainloopBwdSm80ILi2ELi2EN4cute5tupleIJNS5_1CILi128EEES8_NS7_ILi64EEEEEENS_10bfloat16_tEfNS_4arch4Sm80ELb0ELb1ELb1ELb0ELb1ELb0ELb0ELb0ELi2ELi4ELi4ELi4ELb0EEENS1_24CollectiveEpilogueBwdGQAISA_fSD_Li256ELb0ELb1EEENS1_19SingleTileSchedulerILb0ELb0ELb0ELi128EEEEEEEEEvNT_6ParamsE$_ZZN4cute6detail9lift_diceINS_5tupleIJiNS2_IJiNS_1CILi0EEEEEEEEES6_EEDaRKT_RKT0_ENKUlRKT_RKT0_E_clIiiEEDaSF_SI_) ;  /* 0x0000250000007944 */ /* 0x022fea0003c00000 */
[----:B------:R1:W5:Y:S01]  /*c180*/  LDL R3, [R9+0x4] ;  /* 0x0000040009037983 */ /* 0x0003620000100800 */
[----:B------:R-:W-:-:S03]  /*c190*/  MOV R8, 0xc1b0 ;  /* 0x0000c1b000087802 */ /* 0x000fc60000000f00 */
[----:B-12--5:R-:W-:Y:S05]  /*c1a0*/  CALL.REL.NOINC `($_ZN7cutlass13device_kernelIN5flash19enable_sm80_to_sm89INS1_16FlashAttnBwdSm80INS1_25CollectiveMainloopBwdSm80ILi2ELi2EN4cute5tupleIJNS5_1CILi128EEES8_NS7_ILi64EEEEEENS_10bfloat16_tEfNS_4arch4Sm80ELb0ELb1ELb1ELb0ELb1ELb0ELb0ELb0ELi2ELi4ELi4ELi4ELb0EEENS1_24CollectiveEpilogueBwdGQAISA_fSD_Li256ELb0ELb1EEENS1_19SingleTileSchedulerILb0ELb0ELb0ELi128EEEEEEEEEvNT_6ParamsE$_ZZN4cute6detail9lift_diceINS_5tupleIJiNS2_IJiNS_1CILi0EEEEEEEEES6_EEDaRKT_RKT0_ENKUlRKT_RKT0_E_clIS5_S5_EEDaSF_SI_) ;  /* 0x0000246000007944 */ /* 0x026fea0003c00000 */
[----:B------:R2:W-:Y:S01]  /*c1b0*/  STL [R1+0x1680], R6 ;  /* 0x0016800601007387 */ /* 0x0005e20000100800 */
[----:B------:R-:W-:-:S03]  /*c1c0*/  MOV R2, 0xc1e0 ;  /* 0x0000c1e000027802 */ /* 0x000fc60000000f00 */
[----:B-12---:R-:W-:Y:S05]  /*c1d0*/  CALL.REL.NOINC `($_ZN7cutlass13device_kernelIN5flash19enable_sm80_to_sm89INS1_16FlashAttnBwdSm80INS1_25CollectiveMainloopBwdSm80ILi2ELi2EN4cute5tupleIJNS5_1CILi128EEES8_NS7_ILi64EEEEEENS_10bfloat16_tEfNS_4arch4Sm80ELb0ELb1ELb1ELb0ELb1ELb0ELb0ELb0ELi2ELi4ELi4ELi4ELb0EEENS1_24CollectiveEpilogueBwdGQAISA_fSD_Li256ELb0ELb1EEENS1_19SingleTileSchedulerILb0ELb0ELb0ELi128EEEEEEEEEvNT_6ParamsE$_ZZN4cute12filter_tupleINS_5tupleIJiNS1_IJiNS_1CILi0EEEEEEEEES5_ZNS_6detail9lift_diceIS5_S5_EEDaRKT_RKT0_EUlRKT_RKT0_E_EEDaSA_SD_OT1_ENKUlDpSG_E_clIJNS1_IJiEEES4_EEEDaSN_) ;  /* 0xfffff60000007944 */ /* 0x006fea0003c3ffff */
[----:B-----5:R-:W-:Y:S02]  /*c1e0*/  MOV R2, R5 ;  /* 0x0000000500027202 */ /* 0x020fe40000000f00 */
[----:B------:R-:W-:-:S04]  /*c1f0*/  MOV R5, 0x0 ;  /* 0x0000000000057802 */ /* 0x000fc80000000f00 */
[----:B------:R-:W-:Y:S05]  /*c200*/  RET.REL.NODEC R4 `(_ZN7cutlass13device_kernelIN5flash19enable_sm80_to_sm89INS1_16FlashAttnBwdSm80INS1_25CollectiveMainloopBwdSm80ILi2ELi2EN4cute5tupleIJNS5_1CILi128EEES8_NS7_ILi64EEEEEENS_10bfloat16_tEfNS_4arch4Sm80ELb0ELb1ELb1ELb0ELb1ELb0ELb0ELb0ELi2ELi4ELi4ELi4ELb0EEENS1_24CollectiveEpilogueBwdGQAISA_fSD_Li256ELb0ELb1EEENS1_19SingleTileSchedulerILb0ELb0ELb0ELi128EEEEEEEEEvNT_6ParamsE) ;  /* 0xffff3df004007950 */ /* 0x000fea0003c3ffff */
        .type           $_ZN7cutlass13device_kernelIN5flash19enable_sm80_to_sm89INS1_16FlashAttnBwdSm80INS1_25CollectiveMainloopBwdSm80ILi2ELi2EN4cute5tupleIJNS5_1CILi128EEES8_NS7_ILi64EEEEEENS_10bfloat16_tEfNS_4arch4Sm80ELb0ELb1ELb1ELb0ELb1ELb0ELb0ELb0ELi2ELi4ELi4ELi4ELb0EEENS1_24CollectiveEpilogueBwdGQAISA_fSD_Li256ELb0ELb1EEENS1_19SingleTileSchedulerILb0ELb0ELb0ELi128EEEEEEEEEvNT_6ParamsE$_ZZN4cute4takeILi1ELi2ENS_5tupleIJNS1_IJNS_1CILi1EEENS2_ILi0EEEEEEiEEEEEDaRKT1_ENKUlDpRKT_E_clIJiEEEDaSD_,@function
        .size           $_ZN7cutlass13device_kernelIN5flash19enable_sm80_to_sm89INS1_16FlashAttnBwdSm80INS1_25CollectiveMainloopBwdSm80ILi2ELi2EN4cute5tupleIJNS5_1CILi128EEES8_NS7_ILi64EEEEEENS_10bfloat16_tEfNS_4arch4Sm80ELb0ELb1ELb1ELb0ELb1ELb0ELb0ELb0ELi2ELi4ELi4ELi4ELb0EEENS1_24CollectiveEpilogueBwdGQAISA_fSD_Li256ELb0ELb1EEENS1_19SingleTileSchedulerILb0ELb0ELb0ELi128EEEEEEEEEvNT_6ParamsE$_ZZN4cute4takeILi1ELi2ENS_5tupleIJNS1_IJNS_1CILi1EEENS2_ILi0EEEEEEiEEEEEDaRKT1_ENKUlDpRKT_E_clIJiEEEDaSD_,($_ZN7cutlass13device_kernelIN5flash19enable_sm80_to_sm89INS1_16FlashAttnBwdSm80INS1_25CollectiveMainloopBwdSm80ILi2ELi2EN4cute5tupleIJNS5_1CILi128EEES8_NS7_ILi64EEEEEENS_10bfloat16_tEfNS_4arch4Sm80ELb0ELb1ELb1ELb0ELb1ELb0ELb0ELb0ELi2ELi4ELi4ELi4ELb0EEENS1_24CollectiveEpilogueBwdGQAISA_fSD_Li256ELb0ELb1EEENS1_19SingleTileSchedulerILb0ELb0ELb0ELi128EEEEEEEEEvNT_6ParamsE$_ZZN4cute4takeILi1ELi3ENS_5tupleIJNS1_IJNS_1CILi1EEENS2_ILi512EEEiEEENS2_ILi4096EEENS1_IJNS1_IJiiEEENS2_ILi8192EEEEEEEEEEEDaRKT1_ENKUlDpRKT_E_clIJS6_S9_EEEDaSH_ - $_ZN7cutlass13device_kernelIN5flash19enable_sm80_to_sm89INS1_16FlashAttnBwdSm80INS1_25CollectiveMainloopBwdSm80ILi2ELi2EN4cute5tupleIJNS5_1CILi128EEES8_NS7_ILi64EEEEEENS_10bfloat16_tEfNS_4arch4Sm80ELb0ELb1ELb1ELb0ELb1ELb0ELb0ELb0ELi2ELi4ELi4ELi4ELb0EEENS1_24CollectiveEpilogueBwdGQAISA_fSD_Li256ELb0ELb1EEENS1_19SingleTileSchedulerILb0ELb0ELb0ELi128EEEEEEEEEvNT_6ParamsE$_ZZN4cute4takeILi1ELi2ENS_5tupleIJNS1_IJNS_1CILi1EEENS2_ILi0EEEEEEiEEEEEDaRKT1_ENKUlDpRKT_E_clIJiEEEDaSD_)
$_ZN7cutlass13device_kernelIN5flash19enable_sm80_to_sm89INS1_16FlashAttnBwdSm80INS1_25CollectiveMainloopBwdSm80ILi2ELi2EN4cute5tupleIJNS5_1CILi128EEES8_NS7_ILi64EEEEEENS_10bfloat16_tEfNS_4arch4Sm80ELb0ELb1ELb1ELb0ELb1ELb0ELb0ELb0ELi2ELi4ELi4ELi4ELb0EEENS1_24CollectiveEpilogueBwdGQAISA_fSD_Li256ELb0ELb1EEENS1_19SingleTileSchedulerILb0ELb0ELb0ELi128EEEEEEEEEvNT_6ParamsE$_ZZN4cute4takeILi1ELi2ENS_5tupleIJNS1_IJNS_1CILi1EEENS2_ILi0EEEEEEiEEEEEDaRKT1_ENKUlDpRKT_E_clIJiEEEDaSD_:
[----:B------:R-:W-:Y:S02]  /*c210*/  IADD3 R2, R1, 0x1680, RZ ;  /* 0x0000168001027810 */ /* 0x000fe40007ffe0ff */
[----:B------:R-:W-:Y:S02]  /*c220*/  MOV R6, 0xc250 ;  /* 0x0000c25000067802 */ /* 0x000fe40000000f00 */
[----:B------:R-:W-:Y:S02]  /*c230*/  IADD3 R2, R2, c[0x0][0x20], RZ ;  /* 0x0000080002027a10 */ /* 0x000fe40007ffe0ff */
[----:B------:R-:W-:Y:S05]  /*c240*/  CALL.REL.NOINC `($_ZN7cutlass13device_kernelIN5flash19enable_sm80_to_sm89INS1_16FlashAttnBwdSm80INS1_25CollectiveMainloopBwdSm80ILi2ELi2EN4cute5tupleIJNS5_1CILi128EEES8_NS7_ILi64EEEEEENS_10bfloat16_tEfNS_4arch4Sm80ELb0ELb1ELb1ELb0ELb1ELb0ELb0ELb0ELi2ELi4ELi4ELi4ELb0EEENS1_24CollectiveEpilogueBwdGQAISA_fSD_Li256ELb0ELb1EEENS1_19SingleTileSchedulerILb0ELb0ELb0ELi128EEEEEEEEEvNT_6ParamsE$_ZN4cute3eso3ESOILb0ELb1EJiEEC2ERKi) ;  /* 0xffffabd000007944 */ /* 0x000fea0003c3ffff */
[----:B-1----:R1:W5:Y:S01]  /*c250*/  LDL R3, [R1+0x1680] ;  /* 0x0016800001037983 */ /* 0x0023620000100800 */
[----:B------:R-:W-:-:S04]  /*c260*/  MOV R9, 0x0 ;  /* 0x0000000000097802 */ /* 0x000fc80000000f00 */
[----:B------:R-:W-:Y:S05]  /*c270*/  RET.REL.NODEC R8 `(_ZN7cutlass13device_kernelIN5flash19enable_sm80_to_sm89INS1_16FlashAttnBwdSm80INS1_25CollectiveMainloopBwdSm80ILi2ELi2EN4cute5tupleIJNS5_1CILi128EEES8_NS7_ILi64EEEEEENS_10bfloat16_tEfNS_4arch4Sm80ELb0ELb1ELb1ELb0ELb1ELb0ELb0ELb0ELi2ELi4ELi4ELi4ELb0EEENS1_24CollectiveEpilogueBwdGQAISA_fSD_Li256ELb0ELb1EEENS1_19SingleTileSchedulerILb0ELb0ELb0ELi128EEEEEEEEEvNT_6ParamsE) ;  /* 0xffff3d8008007950 */ /* 0x000fea0003c3ffff */
        .type           $_ZN7cutlass13device_kernelIN5flash19enable_sm80_to_sm89INS1_16FlashAttnBwdSm80INS1_25CollectiveMainloopBwdSm80ILi2ELi2EN4cute5tupleIJNS5_1CILi128EEES8_NS7_ILi64EEEEEENS_10bfloat16_tEfNS_4arch4Sm80ELb0ELb1ELb1ELb0ELb1ELb0ELb0ELb0ELi2ELi4ELi4ELi4ELb0EEENS1_24CollectiveEpilogueBwdGQAISA_fSD_Li256ELb0ELb1EEENS1_19SingleTileSchedulerILb0ELb0ELb0ELi128EEEEEEEEEvNT_6ParamsE$_ZZN4cute4takeILi1ELi3ENS_5tupleIJNS1_IJNS_1CILi1EEENS2_ILi512EEEiEEENS2_ILi4096EEENS1_IJNS1_IJiiEEENS2_ILi8192EEEEEEEEEEEDaRKT1_ENKUlDpRKT_E_clIJS6_S9_EEEDaSH_,@function
        .size           $_ZN7cutlass13device_kernelIN5flash19enable_sm80_to_sm89INS1_16FlashAttnBwdSm80INS1_25CollectiveMainloopBwdSm80ILi2ELi2EN4cute5tupleIJNS5_1CILi128EEES8_NS7_ILi64EEEEEENS_10bfloat16_tEfNS_4arch4Sm80ELb0ELb1ELb1ELb0ELb1ELb0ELb0ELb0ELi2ELi4ELi4ELi4ELb0EEENS1_24CollectiveEpilogueBwdGQAISA_fSD_Li256ELb0ELb1EEENS1_19SingleTileSchedulerILb0ELb0ELb0ELi128EEEEEEEEEvNT_6ParamsE$_ZZN4cute4takeILi1ELi3ENS_5tupleIJNS1_IJNS_1CILi1EEENS2_ILi512EEEiEEENS2_ILi4096EEENS1_IJNS1_IJiiEEENS2_ILi8192EEEEEEEEEEEDaRKT1_ENKUlDpRKT_E_clIJS6_S9_EEEDaSH_,($_ZN7cutlass13device_kernelIN5flash19enable_sm80_to_sm89INS1_16FlashAttnBwdSm80INS1_25CollectiveMainloopBwdSm80ILi2ELi2EN4cute5tupleIJNS5_1CILi128EEES8_NS7_ILi64EEEEEENS_10bfloat16_tEfNS_4arch4Sm80ELb0ELb1ELb1ELb0ELb1ELb0ELb0ELb0ELi2ELi4ELi4ELi4ELb0EEENS1_24CollectiveEpilogueBwdGQAISA_fSD_Li256ELb0ELb1EEENS1_19SingleTileSchedulerILb0ELb0ELb0ELi128EEEEEEEEEvNT_6ParamsE$_ZZN4cute4takeILi1ELi3ENS_5tupleIJNS1_IJNS_1CILi1EEENS2_ILi512EEEiEEENS2_ILi4096EEENS1_IJiiEEEEEEEEDaRKT1_ENKUlDpRKT_E_clIJS6_S7_EEEDaSF_ - $_ZN7cutlass13device_kernelIN5flash19enable_sm80_to_sm89INS1_16FlashAttnBwdSm80INS1_25CollectiveMainloopBwdSm80ILi2ELi2EN4cute5tupleIJNS5_1CILi128EEES8_NS7_ILi64EEEEEENS_10bfloat16_tEfNS_4arch4Sm80ELb0ELb1ELb1ELb0ELb1ELb0ELb0ELb0ELi2ELi4ELi4ELi4ELb0EEENS1_24CollectiveEpilogueBwdGQAISA_fSD_Li256ELb0ELb1EEENS1_19SingleTileSchedulerILb0ELb0ELb0ELi128EEEEEEEEEvNT_6ParamsE$_ZZN4cute4takeILi1ELi3ENS_5tupleIJNS1_IJNS_1CILi1EEENS2_ILi512EEEiEEENS2_ILi4096EEENS1_IJNS1_IJiiEEENS2_ILi8192EEEEEEEEEEEDaRKT1_ENKUlDpRKT_E_clIJS6_S9_EEEDaSH_)
$_ZN7cutlass13device_kernelIN5flash19enable_sm80_to_sm89INS1_16FlashAttnBwdSm80INS1_25CollectiveMainloopBwdSm80ILi2ELi2EN4cute5tupleIJNS5_1CILi128EEES8_NS7_ILi64EEEEEENS_10bfloat16_tEfNS_4arch4Sm80ELb0ELb1ELb1ELb0ELb1ELb0ELb0ELb0ELi2ELi4ELi4ELi4ELb0EEENS1_24CollectiveEpilogueBwdGQAISA_fSD_Li256ELb0ELb1EEENS1_19SingleTileSchedulerILb0ELb0ELb0ELi128EEEEEEEEEvNT_6ParamsE$_ZZN4cute4takeILi1ELi3ENS_5tupleIJNS1_IJNS_1CILi1EEENS2_ILi512EEEiEEENS2_ILi4096EEENS1_IJNS1_IJiiEEENS2_ILi8192EEEEEEEEEEEDaRKT1_ENKUlDpRKT_E_clIJS6_S9_EEEDaSH_:
[----:B------:R-:W-:Y:S02]  /*c280*/  IADD3 R2, R1, 0x1680, RZ ;  /* 0x0000168001027810 */ /* 0x000fe40007ffe0ff */
[----:B------:R-:W-:Y:S02]  /*c290*/  MOV R6, 0xc2c0 ;  /* 0x0000c2c000067802 */ /* 0x000fe40000000f00 */
[----:B------:R-:W-:Y:S02]  /*c2a0*/  IADD3 R2, R2, c[0x0][0x20], RZ ;  /* 0x0000080002027a10 */ /* 0x000fe40007ffe0ff */
[----:B------:R-:W-:Y:S05]  /*c2b0*/  CALL.REL.NOINC `($_ZN7cutlass13device_kernelIN5flash19enable_sm80_to_sm89INS1_16FlashAttnBwdSm80INS1_25CollectiveMainloopBwdSm80ILi2ELi2EN4cute5tupleIJNS5_1CILi128EEES8_NS7_ILi64EEEEEENS_10bfloat16_tEfNS_4arch4Sm80ELb0ELb1ELb1ELb0ELb1ELb0ELb0ELb0ELi2ELi4ELi4ELi4ELb0EEENS1_24CollectiveEpilogueBwdGQAISA_fSD_Li256ELb0ELb1EEENS1_19SingleTileSchedulerILb0ELb0ELb0ELi128EEEEEEEEEvNT_6ParamsE$_ZN4cute3eso3ESOILb1ELb0EJNS_1CILi4096EEENS_5tupleIJNS4_IJiiEEENS2_ILi8192EEEEEEEEC2ERKS3_RKS7_) ;  /* 0xffffb7a000007944 */ /* 0x000fea0003c3ffff */
[----:B-1----:R1:W5:Y:S01]  /*c2c0*/  LDL.64 R2, [R1+0x1680] ;  /* 0x0016800001027983 */ /* 0x0023620000100a00 */
[----:B------:R-:W-:-:S04]  /*c2d0*/  MOV R5, 0x0 ;  /* 0x0000000000057802 */ /* 0x000fc80000000f00 */
[----:B------:R-:W-:Y:S05]  /*c2e0*/  RET.REL.NODEC R4 `(_ZN7cutlass13device_kernelIN5flash19enable_sm80_to_sm89INS1_16FlashAttnBwdSm80INS1_25CollectiveMainloopBwdSm80ILi2ELi2EN4cute5tupleIJNS5_1CILi128EEES8_NS7_ILi64EEEEEENS_10bfloat16_tEfNS_4arch4Sm80ELb0ELb1ELb1ELb0ELb1ELb0ELb0ELb0ELi2ELi4ELi4ELi4ELb0EEENS1_24CollectiveEpilogueBwdGQAISA_fSD_Li256ELb0ELb1EEENS1_19SingleTileSchedulerILb0ELb0ELb0ELi128EEEEEEEEEvNT_6ParamsE) ;  /* 0xffff3d1004007950 */ /* 0x000fea0003c3ffff */
        .type           $_ZN7cutlass13device_kernelIN5flash19enable_sm80_to_sm89INS1_16FlashAttnBwdSm80INS1_25CollectiveMainloopBwdSm80ILi2ELi2EN4cute5tupleIJNS5_1CILi128EEES8_NS7_ILi64EEEEEENS_10bfloat16_tEfNS_4arch4Sm80ELb0ELb1ELb1ELb0ELb1ELb0ELb0ELb0ELi2ELi4ELi4ELi4ELb0EEENS1_24CollectiveEpilogueBwdGQAISA_fSD_Li256ELb0ELb1EEENS1_19SingleTileSchedulerILb0ELb0ELb0ELi128EEEEEEEEEvNT_6ParamsE$_ZZN4cute4takeILi1ELi3ENS_5tupleIJNS1_IJNS_1CILi1EEENS2_ILi512EEEiEEENS2_ILi4096EEENS1_IJiiEEEEEEEEDaRKT1_ENKUlDpRKT_E_clIJS6_S7_EEEDaSF_,@function
        .size           $_ZN7cutlass13device_kernelIN5flash19enable_sm80_to_sm89INS1_16FlashAttnBwdSm80INS1_25CollectiveMainloopBwdSm80ILi2ELi2EN4cute5tupleIJNS5_1CILi128EEES8_NS7_ILi64EEEEEENS_10bfloat16_tEfNS_4arch4Sm80ELb0ELb1ELb1ELb0ELb1ELb0ELb0ELb0ELi2ELi4ELi4ELi4ELb0EEENS1_24CollectiveEpilogueBwdGQAISA_fSD_Li256ELb0ELb1EEENS1_19SingleTileSchedulerILb0ELb0ELb0ELi128EEEEEEEEEvNT_6ParamsE$_ZZN4cute4takeILi1ELi3ENS_5tupleIJNS1_IJNS_1CILi1EEENS2_ILi512EEEiEEENS2_ILi4096EEENS1_IJiiEEEEEEEEDaRKT1_ENKUlDpRKT_E_clIJS6_S7_EEEDaSF_,($_ZN7cutlass13device_kernelIN5flash19enable_sm80_to_sm89INS1_16FlashAttnBwdSm80INS1_25CollectiveMainloopBwdSm80ILi2ELi2EN4cute5tupleIJNS5_1CILi128EEES8_NS7_ILi64EEEEEENS_10bfloat16_tEfNS_4arch4Sm80ELb0ELb1ELb1ELb0ELb1ELb0ELb0ELb0ELi2ELi4ELi4ELi4ELb0EEENS1_24CollectiveEpilogueBwdGQAISA_fSD_Li256ELb0ELb1EEENS1_19SingleTileSchedulerILb0ELb0ELb0ELi128EEEEEEEEEvNT_6ParamsE$_ZZN4cute4takeILi1ELi3ENS_5tupleIJNS1_IJNS_1CILi1EEEiEEENS2_ILi1024EEENS1_IJiiEEEEEEEEDaRKT1_ENKUlDpRKT_E_clIJS5_S6_EEEDaSE_ - $_ZN7cutlass13device_kernelIN5flash19enable_sm80_to_sm89INS1_16FlashAttnBwdSm80INS1_25CollectiveMainloopBwdSm80ILi2ELi2EN4cute5tupleIJNS5_1CILi128EEES8_NS7_ILi64EEEEEENS_10bfloat16_tEfNS_4arch4Sm80ELb0ELb1ELb1ELb0ELb1ELb0ELb0ELb0ELi2ELi4ELi4ELi4ELb0EEENS1_24CollectiveEpilogueBwdGQAISA_fSD_Li256ELb0ELb1EEENS1_19SingleTileSchedulerILb0ELb0ELb0ELi128EEEEEEEEEvNT_6ParamsE$_ZZN4cute4takeILi1ELi3ENS_5tupleIJNS1_IJNS_1CILi1EEENS2_ILi512EEEiEEENS2_ILi4096EEENS1_IJiiEEEEEEEEDaRKT1_ENKUlDpRKT_E_clIJS6_S7_EEEDaSF_)
$_ZN7cutlass13device_kernelIN5flash19enable_sm80_to_sm89INS1_16FlashAttnBwdSm80INS1_25CollectiveMainloopBwdSm80ILi2ELi2EN4cute5tupleIJNS5_1CILi128EEES8_NS7_ILi64EEEEEENS_10bfloat16_tEfNS_4arch4Sm80ELb0ELb1ELb1ELb0ELb1ELb0ELb0ELb0ELi2ELi4ELi4ELi4ELb0EEENS1_24CollectiveEpilogueBwdGQAISA_fSD_Li256ELb0ELb1EEENS1_19SingleTileSchedulerILb0ELb0ELb0ELi128EEEEEEEEEvNT_6ParamsE$_ZZN4cute4takeILi1ELi3ENS_5tupleIJNS1_IJNS_1CILi1EEENS2_ILi512EEEiEEENS2_ILi4096EEENS1_IJiiEEEEEEEEDaRKT1_ENKUlDpRKT_E_clIJS6_S7_EEEDaSF_:
[----:B------:R-:W-:Y:S02]  /*c2f0*/  IADD3 R2, R1, 0x1380, RZ ;  /* 0x0000138001027810 */ /* 0x000fe40007ffe0ff */
[----:B------:R-:W-:Y:S02]  /*c300*/  MOV R6, 0xc330 ;  /* 0x0000c33000067802 */ /* 0x000fe40000000f00 */
[----:B------:R-:W-:Y:S02]  /*c310*/  IADD3 R2, R2, c[0x0][0x20], RZ ;  /* 0x0000080002027a10 */ /* 0x000fe40007ffe0ff */
[----:B------:R-:W-:Y:S05]  /*c320*/  CALL.REL.NOINC `($_ZN7cutlass13device_kernelIN5flash19enable_sm80_to_sm89INS1_16FlashAttnBwdSm80INS1_25CollectiveMainloopBwdSm80ILi2ELi2EN4cute5tupleIJNS5_1CILi128EEES8_NS7_ILi64EEEEEENS_10bfloat16_tEfNS_4arch4Sm80ELb0ELb1ELb1ELb0ELb1ELb0ELb0ELb0ELi2ELi4ELi4ELi4ELb0EEENS1_24CollectiveEpilogueBwdGQAISA_fSD_Li256ELb0ELb1EEENS1_19SingleTileSchedulerILb0ELb0ELb0ELi128EEEEEEEEEvNT_6ParamsE$_ZN4cute3eso3ESOILb1ELb0EJNS_1CILi4096EEENS_5tupleIJiiEEEEEC2ERKS3_RKS5_) ;  /* 0xffffb78000007944 */ /* 0x000fea0003c3ffff */
[----:B-1----:R1:W5:Y:S01]  /*c330*/  LDL.64 R2, [R1+0x1380] ;  /* 0x0013800001027983 */ /* 0x0023620000100a00 */
[----:B------:R-:W-:-:S04]  /*c340*/  MOV R5, 0x0 ;  /* 0x0000000000057802 */ /* 0x000fc80000000f00 */
[----:B------:R-:W-:Y:S05]  /*c350*/  RET.REL.NODEC R4 `(_ZN7cutlass13device_kernelIN5flash19enable_sm80_to_sm89INS1_16FlashAttnBwdSm80INS1_25CollectiveMainloopBwdSm80ILi2ELi2EN4cute5tupleIJNS5_1CILi128EEES8_NS7_ILi64EEEEEENS_10bfloat16_tEfNS_4arch4Sm80ELb0ELb1ELb1ELb0ELb1ELb0ELb0ELb0ELi2ELi4ELi4ELi4ELb0EEENS1_24CollectiveEpilogueBwdGQAISA_fSD_Li256ELb0ELb1EEENS1_19SingleTileSchedulerILb0ELb0ELb0ELi128EEEEEEEEEvNT_6ParamsE) ;  /* 0xffff3ca004007950 */ /* 0x000fea0003c3ffff */
        .type           $_ZN7cutlass13device_kernelIN5flash19enable_sm80_to_sm89INS1_16FlashAttnBwdSm80INS1_25CollectiveMainloopBwdSm80ILi2ELi2EN4cute5tupleIJNS5_1CILi128EEES8_NS7_ILi64EEEEEENS_10bfloat16_tEfNS_4arch4Sm80ELb0ELb1ELb1ELb0ELb1ELb0ELb0ELb0ELi2ELi4ELi4ELi4ELb0EEENS1_24CollectiveEpilogueBwdGQAISA_fSD_Li256ELb0ELb1EEENS1_19SingleTileSchedulerILb0ELb0ELb0ELi128EEEEEEEEEvNT_6ParamsE$_ZZN4cute4takeILi1ELi3ENS_5tupleIJNS1_IJNS_1CILi1EEEiEEENS2_ILi1024EEENS1_IJiiEEEEEEEEDaRKT1_ENKUlDpRKT_E_clIJS5_S6_EEEDaSE_,@function
        .size           $_ZN7cutlass13device_kernelIN5flash19enable_sm80_to_sm89INS1_16FlashAttnBwdSm80INS1_25CollectiveMainloopBwdSm80ILi2ELi2EN4cute5tupleIJNS5_1CILi128EEES8_NS7_ILi64EEEEEENS_10bfloat16_tEfNS_4arch4Sm80ELb0ELb1ELb1ELb0ELb1ELb0ELb0ELb0ELi2ELi4ELi4ELi4ELb0EEENS1_24CollectiveEpilogueBwdGQAISA_fSD_Li256ELb0ELb1EEENS1_19SingleTileSchedulerILb0ELb0ELb0ELi128EEEEEEEEEvNT_6ParamsE$_ZZN4cute4takeILi1ELi3ENS_5tupleIJNS1_IJNS_1CILi1EEEiEEENS2_ILi1024EEENS1_IJiiEEEEEEEEDaRKT1_ENKUlDpRKT_E_clIJS5_S6_EEEDaSE_,($_ZN7cutlass13device_kernelIN5flash19enable_sm80_to_sm89INS1_16FlashAttnBwdSm80INS1_25CollectiveMainloopBwdSm80ILi2ELi2EN4cute5tupleIJNS5_1CILi128EEES8_NS7_ILi64EEEEEENS_10bfloat16_tEfNS_4arch4Sm80ELb0ELb1ELb1ELb0ELb1ELb0ELb0ELb0ELi2ELi4ELi4ELi4ELb0EEENS1_24CollectiveEpilogueBwdGQAISA_fSD_Li256ELb0ELb1EEENS1_19SingleTileSchedulerILb0ELb0ELb0ELi128EEEEEEEEEvNT_6ParamsE$_ZZN4cute4takeILi1ELi3ENS_5tupleIJNS1_IJiNS_1CILi512EEEEEENS1_IJiiEEENS2_ILi1024EEEEEEEEDaRKT1_ENKUlDpRKT_E_clIJS5_S6_EEEDaSE_ - $_ZN7cutlass13device_kernelIN5flash19enable_sm80_to_sm89INS1_16FlashAttnBwdSm80INS1_25CollectiveMainloopBwdSm80ILi2ELi2EN4cute5tupleIJNS5_1CILi128EEES8_NS7_ILi64EEEEEENS_10bfloat16_tEfNS_4arch4Sm80ELb0ELb1ELb1ELb0ELb1ELb0ELb0ELb0ELi2ELi4ELi4ELi4ELb0EEENS1_24CollectiveEpilogueBwdGQAISA_fSD_Li256ELb0ELb1EEENS1_19SingleTileSchedulerILb0ELb0ELb0ELi128EEEEEEEEEvNT_6ParamsE$_ZZN4cute4takeILi1ELi3ENS_5tupleIJNS1_IJNS_1CILi1EEEiEEENS2_ILi1024EEENS1_IJiiEEEEEEEEDaRKT1_ENKUlDpRKT_E_clIJS5_S6_EEEDaSE_)
$_ZN7cutlass13device_kernelIN5flash19enable_sm80_to_sm89INS1_16FlashAttnBwdSm80INS1_25CollectiveMainloopBwdSm80ILi2ELi2EN4cute5tupleIJNS5_1CILi128EEES8_NS7_ILi64EEEEEENS_10bfloat16_tEfNS_4arch4Sm80ELb0ELb1ELb1ELb0ELb1ELb0ELb0ELb0ELi2ELi4ELi4ELi4ELb0EEENS1_24CollectiveEpilogueBwdGQAISA_fSD_Li256ELb0ELb1EEENS1_19SingleTileSchedulerILb0ELb0ELb0ELi128EEEEEEEEEvNT_6ParamsE$_ZZN4cute4takeILi1ELi3ENS_5tupleIJNS1_IJNS_1CILi1EEEiEEENS2_ILi1024EEENS1_IJiiEEEEEEEEDaRKT1_ENKUlDpRKT_E_clIJS5_S6_EEEDaSE_:
[----:B------:R-:W-:Y:S02]  /*c360*/  IADD3 R2, R1, 0x1380, RZ ;  /* 0x0000138001027810 */ /* 0x000fe40007ffe0ff */
[----:B------:R-:W-:Y:S02]  /*c370*/  MOV R6, 0xc3a0 ;  /* 0x0000c3a000067802 */ /* 0x000fe40000000f00 */
[----:B------:R-:W-:Y:S02]  /*c380*/  IADD3 R2, R2, c[0x0][0x20], RZ ;  /* 0x0000080002027a10 */ /* 0x000fe40007ffe0ff */
[----:B------:R-:W-:Y:S05]  /*c390*/  CALL.REL.NOINC `($_ZN7cutlass13device_kernelIN5flash19enable_sm80_to_sm89INS1_16FlashAttnBwdSm80INS1_25CollectiveMainloopBwdSm80ILi2ELi2EN4cute5tupleIJNS5_1CILi128EEES8_NS7_ILi64EEEEEENS_10bfloat16_tEfNS_4arch4Sm80ELb0ELb1ELb1ELb0ELb1ELb0ELb0ELb0ELi2ELi4ELi4ELi4ELb0EEENS1_24CollectiveEpilogueBwdGQAISA_fSD_Li256ELb0ELb1EEENS1_19SingleTileSchedulerILb0ELb0ELb0ELi128EEEEEEEEEvNT_6ParamsE$_ZN4cute3eso3ESOILb1ELb0EJNS_1CILi1024EEENS_5tupleIJiiEEEEEC2ERKS3_RKS5_) ;  /* 0xffffb17000007944 */ /* 0x000fea0003c3ffff */
[----:B-1----:R1:W5:Y:S01]  /*c3a0*/  LDL.64 R2, [R1+0x1380] ;  /* 0x0013800001027983 */ /* 0x0023620000100a00 */
[----:B------:R-:W-:-:S04]  /*c3b0*/  MOV R5, 0x0 ;  /* 0x0000000000057802 */ /* 0x000fc80000000f00 */
[----:B------:R-:W-:Y:S05]  /*c3c0*/  RET.REL.NODEC R4 `(_ZN7cutlass13device_kernelIN5flash19enable_sm80_to_sm89INS1_16FlashAttnBwdSm80INS1_25CollectiveMainloopBwdSm80ILi2ELi2EN4cute5tupleIJNS5_1CILi128EEES8_NS7_ILi64EEEEEENS_10bfloat16_tEfNS_4arch4Sm80ELb0ELb1ELb1ELb0ELb1ELb0ELb0ELb0ELi2ELi4ELi4ELi4ELb0EEENS1_24CollectiveEpilogueBwdGQAISA_fSD_Li256ELb0ELb1EEENS1_19SingleTileSchedulerILb0ELb0ELb0ELi128EEEEEEEEEvNT_6ParamsE) ;  /* 0xffff3c3004007950 */ /* 0x000fea0003c3ffff */
        .type           $_ZN7cutlass13device_kernelIN5flash19enable_sm80_to_sm89INS1_16FlashAttnBwdSm80INS1_25CollectiveMainloopBwdSm80ILi2ELi2EN4cute5tupleIJNS5_1CILi128EEES8_NS7_ILi64EEEEEENS_10bfloat16_tEfNS_4arch4Sm80ELb0ELb1ELb1ELb0ELb1ELb0ELb0ELb0ELi2ELi4ELi4ELi4ELb0EEENS1_24CollectiveEpilogueBwdGQAISA_fSD_Li256ELb0ELb1EEENS1_19SingleTileSchedulerILb0ELb0ELb0ELi128EEEEEEEEEvNT_6ParamsE$_ZZN4cute4takeILi1ELi3ENS_5tupleIJNS1_IJiNS_1CILi512EEEEEENS1_IJiiEEENS2_ILi1024EEEEEEEEDaRKT1_ENKUlDpRKT_E_clIJS5_S6_EEEDaSE_,@function
        .size           $_ZN7cutlass13device_kernelIN5flash19enable_sm80_to_sm89INS1_16FlashAttnBwdSm80INS1_25CollectiveMainloopBwdSm80ILi2ELi2EN4cute5tupleIJNS5_1CILi128EEES8_NS7_ILi64EEEEEENS_10bfloat16_tEfNS_4arch4Sm80ELb0ELb1ELb1ELb0ELb1ELb0ELb0ELb0ELi2ELi4ELi4ELi4ELb0EEENS1_24CollectiveEpilogueBwdGQAISA_fSD_Li256ELb0ELb1EEENS1_19SingleTileSchedulerILb0ELb0ELb0ELi128EEEEEEEEEvNT_6ParamsE$_ZZN4cute4takeILi1ELi3ENS_5tupleIJNS1_IJiNS_1CILi512EEEEEENS1_IJiiEEENS2_ILi1024EEEEEEEEDaRKT1_ENKUlDpRKT_E_clIJS5_S6_EEEDaSE_,($_ZN7cutlass13device_kernelIN5flash19enable_sm80_to_sm89INS1_16FlashAttnBwdSm80INS1_25CollectiveMainloopBwdSm80ILi2ELi2EN4cute5tupleIJNS5_1CILi128EEES8_NS7_ILi64EEEEEENS_10bfloat16_tEfNS_4arch4Sm80ELb0ELb1ELb1ELb0ELb1ELb0ELb0ELb0ELi2ELi4ELi4ELi4ELb0EEENS1_24CollectiveEpilogueBwdGQAISA_fSD_Li256ELb0ELb1EEENS1_19SingleTileSchedulerILb0ELb0ELb0ELi128EEEEEEEEEvNT_6ParamsE$_ZZN4cute5sliceINS_5tupleIJNS1_IJNS_10UnderscoreENS_1CILi0EEEEEENS1_IJS4_S2_EEEEEENS1_IJNS1_IJNS1_IJNS3_ILi1EEES4_EEES4_EEENS1_IJNS1_IJS4_S4_EEEiEEEEEEEEDaRKT_RKT0_ENKUlRKT_RKT0_E_clIS6_SC_EEDaSM_SP_ - $_ZN7cutlass13device_kernelIN5flash19enable_sm80_to_sm89INS1_16FlashAttnBwdSm80INS1_25CollectiveMainloopBwdSm80ILi2ELi2EN4cute5tupleIJNS5_1CILi128EEES8_NS7_ILi64EEEEEENS_10bfloat16_tEfNS_4arch4Sm80ELb0ELb1ELb1ELb0ELb1ELb0ELb0ELb0ELi2ELi4ELi4ELi4ELb0EEENS1_24CollectiveEpilogueBwdGQAISA_fSD_Li256ELb0ELb1EEENS1_19SingleTileSchedulerILb0ELb0ELb0ELi128EEEEEEEEEvNT_6ParamsE$_ZZN4cute4takeILi1ELi3ENS_5tupleIJNS1_IJiNS_1CILi512EEEEEENS1_IJiiEEENS2_ILi1024EEEEEEEEDaRKT1_ENKUlDpRKT_E_clIJS5_S6_EEEDaSE_)
$_ZN7cutlass13device_kernelIN5flash19enable_sm80_to_sm89INS1_16FlashAttnBwdSm80INS1_25CollectiveMainloopBwdSm80ILi2ELi2EN4cute5tupleIJNS5_1CILi128EEES8_NS7_ILi64EEEEEENS_10bfloat16_tEfNS_4arch4Sm80ELb0ELb1ELb1ELb0ELb1ELb0ELb0ELb0ELi2ELi4ELi4ELi4ELb0EEENS1_24CollectiveEpilogueBwdGQAISA_fSD_Li256ELb0ELb1EEENS1_19SingleTileSchedulerILb0ELb0ELb0ELi128EEEEEEEEEvNT_6ParamsE$_ZZN4cute4takeILi1ELi3ENS_5tupleIJNS1_IJiNS_1CILi512EEEEEENS1_IJiiEEENS2_ILi1024EEEEEEEEDaRKT1_ENKUlDpRKT_E_clIJS5_S6_EEEDaSE_:
[----:B------:R-:W-:Y:S02]  /*c3d0*/  IADD3 R2, R1, 0x1680, RZ ;  /* 0x0000168001027810 */ /* 0x000fe40007ffe0ff */
[----:B------:R-:W-:Y:S02]  /*c3e0*/  MOV R6, 0xc410 ;  /* 0x0000c41000067802 */ /* 0x000fe40000000f00 */
[----:B------:R-:W-:Y:S02]  /*c3f0*/  IADD3 R2, R2, c[0x0][0x20], RZ ;  /* 0x0000080002027a10 */ /* 0x000fe40007ffe0ff */
[----:B------:R-:W-:Y:S05]  /*c400*/  CALL.REL.NOINC `($_ZN7cutlass13device_kernelIN5flash19enable_sm80_to_sm89INS1_16FlashAttnBwdSm80INS1_25CollectiveMainloopBwdSm80ILi2ELi2EN4cute5tupleIJNS5_1CILi128EEES8_NS7_ILi64EEEEEENS_10bfloat16_tEfNS_4arch4Sm80ELb0ELb1ELb1ELb0ELb1ELb0ELb0ELb0ELi2ELi4ELi4ELi4ELb0EEENS1_24CollectiveEpilogueBwdGQAISA_fSD_Li256ELb0ELb1EEENS1_19SingleTileSchedulerILb0ELb0ELb0ELi128EEEEEEEEEvNT_6ParamsE$_ZN4cute3eso3ESOILb0ELb1EJNS_5tupleIJiiEEENS_1CILi1024EEEEEC2ERKS3_RKS5_) ;  /* 0xffffa92000007944 */ /* 0x000fea0003c3ffff */
[----:B-1----:R1:W5:Y:S01]  /*c410*/  LDL.64 R2, [R1+0x1680] ;  /* 0x0016800001027983 */ /* 0x0023620000100a00 */
[----:B------:R-:W-:-:S04]  /*c420*/  MOV R5, 0x0 ;  /* 0x0000000000057802 */ /* 0x000fc80000000f00 */
[----:B------:R-:W-:Y:S05]  /*c430*/  RET.REL.NODEC R4 `(_ZN7cutlass13device_kernelIN5flash19enable_sm80_to_sm89INS1_16FlashAttnBwdSm80INS1_25CollectiveMainloopBwdSm80ILi2ELi2EN4cute5tupleIJNS5_1CILi128EEES8_NS7_ILi64EEEEEENS_10bfloat16_tEfNS_4arch4Sm80ELb0ELb1ELb1ELb0ELb1ELb0ELb0ELb0ELi2ELi4ELi4ELi4ELb0EEENS1_24CollectiveEpilogueBwdGQAISA_fSD_Li256ELb0ELb1EEENS1_19SingleTileSchedulerILb0ELb0ELb0ELi128EEEEEEEEEvNT_6ParamsE) ;  /* 0xffff3bc004007950 */ /* 0x000fea0003c3ffff */
        .type           $_ZN7cutlass13device_kernelIN5flash19enable_sm80_to_sm89INS1_16FlashAttnBwdSm80INS1_25CollectiveMainloopBwdSm80ILi2ELi2EN4cute5tupleIJNS5_1CILi128EEES8_NS7_ILi64EEEEEENS_10bfloat16_tEfNS_4arch4Sm80ELb0ELb1ELb1ELb0ELb1ELb0ELb0ELb0ELi2ELi4ELi4ELi4ELb0EEENS1_24CollectiveEpilogueBwdGQAISA_fSD_Li256ELb0ELb1EEENS1_19SingleTileSchedulerILb0ELb0ELb0ELi128EEEEEEEEEvNT_6ParamsE$_ZZN4cute5sliceINS_5tupleIJNS1_IJNS_10UnderscoreENS_1CILi0EEEEEENS1_IJS4_S2_EEEEEENS1_IJNS1_IJNS1_IJNS3_ILi1EEES4_EEES4_EEENS1_IJNS1_IJS4_S4_EEEiEEEEEEEEDaRKT_RKT0_ENKUlRKT_RKT0_E_clIS6_SC_EEDaSM_SP_,@function
        .size           $_ZN7cutlass13device_kernelIN5flash19enable_sm80_to_sm89INS1_16FlashAttnBwdSm80INS1_25CollectiveMainloopBwdSm80ILi2ELi2EN4cute5tupleIJNS5_1CILi128EEES8_NS7_ILi64EEEEEENS_10bfloat16_tEfNS_4arch4Sm80ELb0ELb1ELb1ELb0ELb1ELb0ELb0ELb0ELi2ELi4ELi4ELi4ELb0EEENS1_24CollectiveEpilogueBwdGQAISA_fSD_Li256ELb0ELb1EEENS1_19SingleTileSchedulerILb0ELb0ELb0ELi128EEEEEEEEEvNT_6ParamsE$_ZZN4cute5sliceINS_5tupleIJNS1_IJNS_10UnderscoreENS_1CILi0EEEEEENS1_IJS4_S2_EEEEEENS1_IJNS1_IJNS1_IJNS3_ILi1EEES4_EEES4_EEENS1_IJNS1_IJS4_S4_EEEiEEEEEEEEDaRKT_RKT0_ENKUlRKT_RKT0_E_clIS6_SC_EEDaSM_SP_,($_ZN7cutlass13device_kernelIN5flash19enable_sm80_to_sm89INS1_16FlashAttnBwdSm80INS1_25CollectiveMainloopBwdSm80ILi2ELi2EN4cute5tupleIJNS5_1CILi128EEES8_NS7_ILi64EEEEEENS_10bfloat16_tEfNS_4arch4Sm80ELb0ELb1ELb1ELb0ELb1ELb0ELb0ELb0ELi2ELi4ELi4ELi4ELb0EEENS1_24CollectiveEpilogueBwdGQAISA_fSD_Li256ELb0ELb1EEENS1_19SingleTileSchedulerILb0ELb0ELb0ELi128EEEEEEEEEvNT_6ParamsE$_ZZN4cute5sliceINS_5tupleIJNS_10UnderscoreES2_NS_1CILi0EEEEEENS1_IJNS1_IJNS3_ILi1EEES4_EEEiNS3_ILi1024EEEEEEEEDaRKT_RKT0_ENKUlRKT_RKT0_E_clIS2_iEEDaSI_SL_ - $_ZN7cutlass13device_kernelIN5flash19enable_sm80_to_sm89INS1_16FlashAttnBwdSm80INS1_25CollectiveMainloopBwdSm80ILi2ELi2EN4cute5tupleIJNS5_1CILi128EEES8_NS7_ILi64EEEEEENS_10bfloat16_tEfNS_4arch4Sm80ELb0ELb1ELb1ELb0ELb1ELb0ELb0ELb0ELi2ELi4ELi4ELi4ELb0EEENS1_24CollectiveEpilogueBwdGQAISA_fSD_Li256ELb0ELb1EEENS1_19SingleTileSchedulerILb0ELb0ELb0ELi128EEEEEEEEEvNT_6ParamsE$_ZZN4cute5sliceINS_5tupleIJNS1_IJNS_10UnderscoreENS_1CILi0EEEEEENS1_IJS4_S2_EEEEEENS1_IJNS1_IJNS1_IJNS3_ILi1EEES4_EEES4_EEENS1_IJNS1_IJS4_S4_EEEiEEEEEEEEDaRKT_RKT0_ENKUlRKT_RKT0_E_clIS6_SC_EEDaSM_SP_)
$_ZN7cutlass13device_kernelIN5flash19enable_sm80_to_sm89INS1_16FlashAttnBwdSm80INS1_25CollectiveMainloopBwdSm80ILi2ELi2EN4cute5tupleIJNS5_1CILi128EEES8_NS7_ILi64EEEEEENS_10bfloat16_tEfNS_4arch4Sm80ELb0ELb1ELb1ELb0ELb1ELb0ELb0ELb0ELi2ELi4ELi4ELi4ELb0EEENS1_24CollectiveEpilogueBwdGQAISA_fSD_Li256ELb0ELb1EEENS1_19SingleTileSchedulerILb0ELb0ELb0ELi128EEEEEEEEEvNT_6ParamsE$_ZZN4cute5sliceINS_5tupleIJNS1_IJNS_10UnderscoreENS_1CILi0EEEEEENS1_IJS4_S2_EEEEEENS1_IJNS1_IJNS1_IJNS3_ILi1EEES4_EEES4_EEENS1_IJNS1_IJS4_S4_EEEiEEEEEEEEDaRKT_RKT0_ENKUlRKT_RKT0_E_clIS6_SC_EEDaSM_SP_:
[----:B------:R-:W-:Y:S02]  /*c440*/  MOV R10, 0xc460 ;  /* 0x0000c460000a7802 */ /* 0x000fe40000000f00 */
[----:B------:R-:W-:Y:S05]  /*c450*/  CALL.REL.NOINC `($_ZN7cutlass13device_kernelIN5flash19enable_sm80_to_sm89INS1_16FlashAttnBwdSm80INS1_25CollectiveMainloopBwdSm80ILi2ELi2EN4cute5tupleIJNS5_1CILi128EEES8_NS7_ILi64EEEEEENS_10bfloat16_tEfNS_4arch4Sm80ELb0ELb1ELb1ELb0ELb1ELb0ELb0ELb0ELi2ELi4ELi4ELi4ELb0EEENS1_24CollectiveEpilogueBwdGQAISA_fSD_Li256ELb0ELb1EEENS1_19SingleTileSchedulerILb0ELb0ELb0ELi128EEEEEEEEEvNT_6ParamsE$_ZZN4cute6detail10lift_sliceINS_5tupleIJNS_1CILi0EEENS_10UnderscoreEEEENS2_IJNS2_IJS4_S4_EEEiEEEEEDaRKT_RKT0_ENKUlRKT_RKT0_E_clIS5_iEEDaSH_SK_) ;  /* 0x000002c000007944 */ /* 0x000fea0003c00000 */
[----:B------:R-:W-:Y:S02]  /*c460*/  MOV R10, 0xc480 ;  /* 0x0000c480000a7802 */ /* 0x000fe40000000f00 */
[----:B-1---5:R-:W-:Y:S05]  /*c470*/  CALL.REL.NOINC `($_ZN7cutlass13device_kernelIN5flash19enable_sm80_to_sm89INS1_16FlashAttnBwdSm80INS1_25CollectiveMainloopBwdSm80ILi2ELi2EN4cute5tupleIJNS5_1CILi128EEES8_NS7_ILi64EEEEEENS_10bfloat16_tEfNS_4arch4Sm80ELb0ELb1ELb1ELb0ELb1ELb0ELb0ELb0ELi2ELi4ELi4ELi4ELb0EEENS1_24CollectiveEpilogueBwdGQAISA_fSD_Li256ELb0ELb1EEENS1_19SingleTileSchedulerILb0ELb0ELb0ELi128EEEEEEEEEvNT_6ParamsE$_ZZN4cute12filter_tupleINS_5tupleIJNS_1CILi0EEENS_10UnderscoreEEEENS1_IJNS1_IJS3_S3_EEEiEEEZNS_6detail10lift_sliceIS5_S7_EEDaRKT_RKT0_EUlRKT_RKT0_E_EEDaSC_SF_OT1_ENKUlDpSI_E_clIJNS1_IJEEENS1_IJiEEEEEEDaSP_) ;  /* 0xffffefb000007944 */ /* 0x022fea0003c3ffff */
[----:B------:R-:W-:Y:S02]  /*c480*/  MOV R9, 0x0 ;  /* 0x0000000000097802 */ /* 0x000fe40000000f00 */
[----:B-----5:R-:W-:Y:S02]  /*c490*/  MOV R3, R2 ;  /* 0x0000000200037202 */ /* 0x020fe40000000f00 */
[----:B------:R-:W-:Y:S05]  /*c4a0*/  RET.REL.NODEC R8 `(_ZN7cutlass13device_kernelIN5flash19enable_sm80_to_sm89INS1_16FlashAttnBwdSm80INS1_25CollectiveMainloopBwdSm80ILi2ELi2EN4cute5tupleIJNS5_1CILi128EEES8_NS7_ILi64EEEEEENS_10bfloat16_tEfNS_4arch4Sm80ELb0ELb1ELb1ELb0ELb1ELb0ELb0ELb0ELi2ELi4ELi4ELi4ELb0EEENS1_24CollectiveEpilogueBwdGQAISA_fSD_Li256ELb0ELb1EEENS1_19SingleTileSchedulerILb0ELb0ELb0ELi128EEEEEEEEEvNT_6ParamsE) ;  /* 0xffff3b5008007950 */ /* 0x000fea0003c3ffff */
        .type           $_ZN7cutlass13device_kernelIN5flash19enable_sm80_to_sm89INS1_16FlashAttnBwdSm80INS1_25CollectiveMainloopBwdSm80ILi2ELi2EN4cute5tupleIJNS5_1CILi128EEES8_NS7_ILi64EEEEEENS_10bfloat16_tEfNS_4arch4Sm80ELb0ELb1ELb1ELb0ELb1ELb0ELb0ELb0ELi2ELi4ELi4ELi4ELb0EEENS1_24CollectiveEpilogueBwdGQAISA_fSD_Li256ELb0ELb1EEENS1_19SingleTileSchedulerILb0ELb0ELb0ELi128EEEEEEEEEvNT_6ParamsE$_ZZN4cute5sliceINS_5tupleIJNS_10UnderscoreES2_NS_1CILi0EEEEEENS1_IJNS1_IJNS3_ILi1EEES4_EEEiNS3_ILi1024EEEEEEEEDaRKT_RKT0_ENKUlRKT_RKT0_E_clIS2_iEEDaSI_SL_,@function
        .size           $_ZN7cutlass13device_kernelIN5flash19enable_sm80_to_sm89INS1_16FlashAttnBwdSm80INS1_25CollectiveMainloopBwdSm80ILi2ELi2EN4cute5tupleIJNS5_1CILi128EEES8_NS7_ILi64EEEEEENS_10bfloat16_tEfNS_4arch4Sm80ELb0ELb1ELb1ELb0ELb1ELb0ELb0ELb0ELi2ELi4ELi4ELi4ELb0EEENS1_24CollectiveEpilogueBwdGQAISA_fSD_Li256ELb0ELb1EEENS1_19SingleTileSchedulerILb0ELb0ELb0ELi128EEEEEEEEEvNT_6ParamsE$_ZZN4cute5sliceINS_5tupleIJNS_10UnderscoreES2_NS_1CILi0EEEEEENS1_IJNS1_IJNS3_ILi1EEES4_EEEiNS3_ILi1024EEEEEEEEDaRKT_RKT0_ENKUlRKT_RKT0_E_clIS2_iEEDaSI_SL_,($_ZN7cutlass13device_kernelIN5flash19enable_sm80_to_sm89INS1_16FlashAttnBwdSm80INS1_25CollectiveMainloopBwdSm80ILi2ELi2EN4cute5tupleIJNS5_1CILi128EEES8_NS7_ILi64EEEEEENS_10bfloat16_tEfNS_4arch4Sm80ELb0ELb1ELb1ELb0ELb1ELb0ELb0ELb0ELi2ELi4ELi4ELi4ELb0EEENS1_24CollectiveEpilogueBwdGQAISA_fSD_Li256ELb0ELb1EEENS1_19SingleTileSchedulerILb0ELb0ELb0ELi128EEEEEEEEEvNT_6ParamsE$_ZZN4cute5sliceINS_5tupleIJNS_10UnderscoreES2_S2_iEEENS1_IJNS1_IJNS_1CILi1EEENS4_ILi0EEEEEENS4_ILi4096EEENS1_IJiiEEENS1_IJS6_NS4_ILi8192EEEEEEEEEEEDaRKT_RKT0_ENKUlRKT_RKT0_E_clIS2_S9_EEDaSL_SO_ - $_ZN7cutlass13device_kernelIN5flash19enable_sm80_to_sm89INS1_16FlashAttnBwdSm80INS1_25CollectiveMainloopBwdSm80ILi2ELi2EN4cute5tupleIJNS5_1CILi128EEES8_NS7_ILi64EEEEEENS_10bfloat16_tEfNS_4arch4Sm80ELb0ELb1ELb1ELb0ELb1ELb0ELb0ELb0ELi2ELi4ELi4ELi4ELb0EEENS1_24CollectiveEpilogueBwdGQAISA_fSD_Li256ELb0ELb1EEENS1_19SingleTileSchedulerILb0ELb0ELb0ELi128EEEEEEEEEvNT_6ParamsE$_ZZN4cute5sliceINS_5tupleIJNS_10UnderscoreES2_NS_1CILi0EEEEEENS1_IJNS1_IJNS3_ILi1EEES4_EEEiNS3_ILi1024EEEEEEEEDaRKT_RKT0_ENKUlRKT_RKT0_E_clIS2_iEEDaSI_SL_)
$_ZN7cutlass13device_kernelIN5flash19enable_sm80_to_sm89INS1_16FlashAttnBwdSm80INS1_25CollectiveMainloopBwdSm80ILi2ELi2EN4cute5tupleIJNS5_1CILi128EEES8_NS7_ILi64EEEEEENS_10bfloat16_tEfNS_4arch4Sm80ELb0ELb1ELb1ELb0ELb1ELb0ELb0ELb0ELi2ELi4ELi4ELi4ELb0EEENS1_24CollectiveEpilogueBwdGQAISA_fSD_Li256ELb0ELb1EEENS1_19SingleTileSchedulerILb0ELb0ELb0ELi128EEEEEEEEEvNT_6ParamsE$_ZZN4cute5sliceINS_5tupleIJNS_10UnderscoreES2_NS_1CILi0EEEEEENS1_IJNS1_IJNS3_ILi1EEES4_EEEiNS3_ILi1024EEEEEEEEDaRKT_RKT0_ENKUlRKT_RKT0_E_clIS2_iEEDaSI_SL_:
[----:B------:R-:W-:Y:S01]  /*c4b0*/  IADD3 R2, R1, 0x1680, RZ ;  /* 0x0000168001027810 */ /* 0x000fe20007ffe0ff */
[----:B------:R-:W-:Y:S01]  /*c4c0*/  IMAD.MOV.U32 R3, RZ, RZ, R20 ;  /* 0x000000ffff037224 */ /* 0x000fe200078e0014 */
[----:B------:R-:W-:Y:S02]  /*c4d0*/  MOV R6, 0xc500 ;  /* 0x0000c50000067802 */ /* 0x000fe40000000f00 */
[----:B------:R-:W-:Y:S02]  /*c4e0*/  IADD3 R2, R2, c[0x0][0x20], RZ ;  /* 0x0000080002027a10 */ /* 0x000fe40007ffe0ff */
[----:B------:R-:W-:Y:S05]  /*c4f0*/  CALL.REL.NOINC `($_ZN7cutlass13device_kernelIN5flash19enable_sm80_to_sm89INS1_16FlashAttnBwdSm80INS1_25CollectiveMainloopBwdSm80ILi2ELi2EN4cute5tupleIJNS5_1CILi128EEES8_NS7_ILi64EEEEEENS_10bfloat16_tEfNS_4arch4Sm80ELb0ELb1ELb1ELb0ELb1ELb0ELb0ELb0ELi2ELi4ELi4ELi4ELb0EEENS1_24CollectiveEpilogueBwdGQAISA_fSD_Li256ELb0ELb1EEENS1_19SingleTileSchedulerILb0ELb0ELb0ELi128EEEEEEEEEvNT_6ParamsE$_ZN4cute3eso3ESOILb0ELb1EJiEEC2ERKi) ;  /* 0xffffa92000007944 */ /* 0x000fea0003c3ffff */
[----:B-1----:R1:W5:Y:S01]  /*c500*/  LDL R3, [R1+0x1680] ;  /* 0x0016800001037983 */ /* 0x0023620000100800 */
[----:B------:R-:W-:-:S04]  /*c510*/  MOV R9, 0x0 ;  /* 0x0000000000097802 */ /* 0x000fc80000000f00 */
[----:B------:R-:W-:Y:S05]  /*c520*/  RET.REL.NODEC R8 `(_ZN7cutlass13device_kernelIN5flash19enable_sm80_to_sm89INS1_16FlashAttnBwdSm80INS1_25CollectiveMainloopBwdSm80ILi2ELi2EN4cute5tupleIJNS5_1CILi128EEES8_NS7_ILi64EEEEEENS_10bfloat16_tEfNS_4arch4Sm80ELb0ELb1ELb1ELb0ELb1ELb0ELb0ELb0ELi2ELi4ELi4ELi4ELb0EEENS1_24CollectiveEpilogueBwdGQAISA_fSD_Li256ELb0ELb1EEENS1_19SingleTileSchedulerILb0ELb0ELb0ELi128EEEEEEEEEvNT_6ParamsE) ;  /* 0xffff3ad008007950 */ /* 0x000fea0003c3ffff */
        .type           $_ZN7cutlass13device_kernelIN5flash19enable_sm80_to_sm89INS1_16FlashAttnBwdSm80INS1_25CollectiveMainloopBwdSm80ILi2ELi2EN4cute5tupleIJNS5_1CILi128EEES8_NS7_ILi64EEEEEENS_10bfloat16_tEfNS_4arch4Sm80ELb0ELb1ELb1ELb0ELb1ELb0ELb0ELb0ELi2ELi4ELi4ELi4ELb0EEENS1_24CollectiveEpilogueBwdGQAISA_fSD_Li256ELb0ELb1EEENS1_19SingleTileSchedulerILb0ELb0ELb0ELi128EEEEEEEEEvNT_6ParamsE$_ZZN4cute5sliceINS_5tupleIJNS_10UnderscoreES2_S2_iEEENS1_IJNS1_IJNS_1CILi1EEENS4_ILi0EEEEEENS4_ILi4096EEENS1_IJiiEEENS1_IJS6_NS4_ILi8192EEEEEEEEEEEDaRKT_RKT0_ENKUlRKT_RKT0_E_clIS2_S9_EEDaSL_SO_,@function
        .size           $_ZN7cutlass13device_kernelIN5flash19enable_sm80_to_sm89INS1_16FlashAttnBwdSm80INS1_25CollectiveMainloopBwdSm80ILi2ELi2EN4cute5tupleIJNS5_1CILi128EEES8_NS7_ILi64EEEEEENS_10bfloat16_tEfNS_4arch4Sm80ELb0ELb1ELb1ELb0ELb1ELb0ELb0ELb0ELi2ELi4ELi4ELi4ELb0EEENS1_24CollectiveEpilogueBwdGQAISA_fSD_Li256ELb0ELb1EEENS1_19SingleTileSchedulerILb0ELb0ELb0ELi128EEEEEEEEEvNT_6ParamsE$_ZZN4cute5sliceINS_5tupleIJNS_10UnderscoreES2_S2_iEEENS1_IJNS1_IJNS_1CILi1EEENS4_ILi0EEEEEENS4_ILi4096EEENS1_IJiiEEENS1_IJS6_NS4_ILi8192EEEEEEEEEEEDaRKT_RKT0_ENKUlRKT_RKT0_E_clIS2_S9_EEDaSL_SO_,($_ZN7cutlass13device_kernelIN5flash19enable_sm80_to_sm89INS1_16FlashAttnBwdSm80INS1_25CollectiveMainloopBwdSm80ILi2ELi2EN4cute5tupleIJNS5_1CILi128EEES8_NS7_ILi64EEEEEENS_10bfloat16_tEfNS_4arch4Sm80ELb0ELb1ELb1ELb0ELb1ELb0ELb0ELb0ELi2ELi4ELi4ELi4ELb0EEENS1_24CollectiveEpilogueBwdGQAISA_fSD_Li256ELb0ELb1EEENS1_19SingleTileSchedulerILb0ELb0ELb0ELi128EEEEEEEEEvNT_6ParamsE$_ZZN4cute5sliceINS_5tupleIJNS_10UnderscoreES2_S2_iEEENS1_IJNS1_IJNS_1CILi1EEENS4_ILi0EEEEEEiNS4_ILi1024EEENS4_ILi8192EEEEEEEEDaRKT_RKT0_ENKUlRKT_RKT0_E_clIS2_iEEDaSJ_SM_ - $_ZN7cutlass13device_kernelIN5flash19enable_sm80_to_sm89INS1_16FlashAttnBwdSm80INS1_25CollectiveMainloopBwdSm80ILi2ELi2EN4cute5tupleIJNS5_1CILi128EEES8_NS7_ILi64EEEEEENS_10bfloat16_tEfNS_4arch4Sm80ELb0ELb1ELb1ELb0ELb1ELb0ELb0ELb0ELi2ELi4ELi4ELi4ELb0EEENS1_24CollectiveEpilogueBwdGQAISA_fSD_Li256ELb0ELb1EEENS1_19SingleTileSchedulerILb0ELb0ELb0ELi128EEEEEEEEEvNT_6ParamsE$_ZZN4cute5sliceINS_5tupleIJNS_10UnderscoreES2_S2_iEEENS1_IJNS1_IJNS_1CILi1EEENS4_ILi0EEEEEENS4_ILi4096EEENS1_IJiiEEENS1_IJS6_NS4_ILi8192EEEEEEEEEEEDaRKT_RKT0_ENKUlRKT_RKT0_E_clIS2_S9_EEDaSL_SO_)
$_ZN7cutlass13device_kernelIN5flash19enable_sm80_to_sm89INS1_16FlashAttnBwdSm80INS1_25CollectiveMainloopBwdSm80ILi2ELi2EN4cute5tupleIJNS5_1CILi128EEES8_NS7_ILi64EEEEEENS_10bfloat16_tEfNS_4arch4Sm80ELb0ELb1ELb1ELb0ELb1ELb0ELb0ELb0ELi2ELi4ELi4ELi4ELb0EEENS1_24CollectiveEpilogueBwdGQAISA_fSD_Li256ELb0ELb1EEENS1_19SingleTileSchedulerILb0ELb0ELb0ELi128EEEEEEEEEvNT_6ParamsE$_ZZN4cute5sliceINS_5tupleIJNS_10UnderscoreES2_S2_iEEENS1_IJNS1_IJNS_1CILi1EEENS4_ILi0EEEEEENS4_ILi4096EEENS1_IJiiEEENS1_IJS6_NS4_ILi8192EEEEEEEEEEEDaRKT_RKT0_ENKUlRKT_RKT0_E_clIS2_S9_EEDaSL_SO_:
[----:B------:R-:W-:Y:S02]  /*c530*/  IADD3 R2, R1, 0x1380, RZ ;  /* 0x0000138001027810 */ /* 0x000fe40007ffe0ff */
[----:B------:R-:W-:Y:S02]  /*c540*/  MOV R6, 0xc570 ;  /* 0x0000c57000067802 */ /* 0x000fe40000000f00 */
[----:B------:R-:W-:Y:S02]  /*c550*/  IADD3 R2, R2, c[0x0][0x20], RZ ;  /* 0x0000080002027a10 */ /* 0x000fe40007ffe0ff */
[----:B------:R-:W-:Y:S05]  /*c560*/  CALL.REL.NOINC `($_ZN7cutlass13device_kernelIN5flash19enable_sm80_to_sm89INS1_16FlashAttnBwdSm80INS1_25CollectiveMainloopBwdSm80ILi2ELi2EN4cute5tupleIJNS5_1CILi128EEES8_NS7_ILi64EEEEEENS_10bfloat16_tEfNS_4arch4Sm80ELb0ELb1ELb1ELb0ELb1ELb0ELb0ELb0ELi2ELi4ELi4ELi4ELb0EEENS1_24CollectiveEpilogueBwdGQAISA_fSD_Li256ELb0ELb1EEENS1_19SingleTileSchedulerILb0ELb0ELb0ELi128EEEEEEEEEvNT_6ParamsE$_ZN4cute3eso3ESOILb0ELb1EJNS_5tupleIJiiEEEEEC2ERKS3_) ;  /* 0xffffa76000007944 */ /* 0x000fea0003c3ffff */
[----:B-1----:R1:W5:Y:S01]  /*c570*/  LDL.64 R2, [R1+0x1380] ;  /* 0x0013800001027983 */ /* 0x0023620000100a00 */
[----:B------:R-:W-:-:S04]  /*c580*/  MOV R5, 0x0 ;  /* 0x0000000000057802 */ /* 0x000fc80000000f00 */
[----:B------:R-:W-:Y:S05]  /*c590*/  RET.REL.NODEC R4 `(_ZN7cutlass13device_kernelIN5flash19enable_sm80_to_sm89INS1_16FlashAttnBwdSm80INS1_25CollectiveMainloopBwdSm80ILi2ELi2EN4cute5tupleIJNS5_1CILi128EEES8_NS7_ILi64EEEEEENS_10bfloat16_tEfNS_4arch4Sm80ELb0ELb1ELb1ELb0ELb1ELb0ELb0ELb0ELi2ELi4ELi4ELi4ELb0EEENS1_24CollectiveEpilogueBwdGQAISA_fSD_Li256ELb0ELb1EEENS1_19SingleTileSchedulerILb0ELb0ELb0ELi128EEEEEEEEEvNT_6ParamsE) ;  /* 0xffff3a6004007950 */ /* 0x000fea0003c3ffff */
        .type           $_ZN7cutlass13device_kernelIN5flash19enable_sm80_to_sm89INS1_16FlashAttnBwdSm80INS1_25CollectiveMainloopBwdSm80ILi2ELi2EN4cute5tupleIJNS5_1CILi128EEES8_NS7_ILi64EEEEEENS_10bfloat16_tEfNS_4arch4Sm80ELb0ELb1ELb1ELb0ELb1ELb0ELb0ELb0ELi2ELi4ELi4ELi4ELb0EEENS1_24CollectiveEpilogueBwdGQAISA_fSD_Li256ELb0ELb1EEENS1_19SingleTileSchedulerILb0ELb0ELb0ELi128EEEEEEEEEvNT_6ParamsE$_ZZN4cute5sliceINS_5tupleIJNS_10UnderscoreES2_S2_iEEENS1_IJNS1_IJNS_1CILi1EEENS4_ILi0EEEEEEiNS4_ILi1024EEENS4_ILi8192EEEEEEEEDaRKT_RKT0_ENKUlRKT_RKT0_E_clIS2_iEEDaSJ_SM_,@function
        .size           $_ZN7cutlass13device_kernelIN5flash19enable_sm80_to_sm89INS1_16FlashAttnBwdSm80INS1_25CollectiveMainloopBwdSm80ILi2ELi2EN4cute5tupleIJNS5_1CILi128EEES8_NS7_ILi64EEEEEENS_10bfloat16_tEfNS_4arch4Sm80ELb0ELb1ELb1ELb0ELb1ELb0ELb0ELb0ELi2ELi4ELi4ELi4ELb0EEENS1_24CollectiveEpilogueBwdGQAISA_fSD_Li256ELb0ELb1EEENS1_19SingleTileSchedulerILb0ELb0ELb0ELi128EEEEEEEEEvNT_6ParamsE$_ZZN4cute5sliceINS_5tupleIJNS_10UnderscoreES2_S2_iEEENS1_IJNS1_IJNS_1CILi1EEENS4_ILi0EEEEEEiNS4_ILi1024EEENS4_ILi8192EEEEEEEEDaRKT_RKT0_ENKUlRKT_RKT0_E_clIS2_iEEDaSJ_SM_,($_ZN7cutlass13device_kernelIN5flash19enable_sm80_to_sm89INS1_16FlashAttnBwdSm80INS1_25CollectiveMainloopBwdSm80ILi2ELi2EN4cute5tupleIJNS5_1CILi128EEES8_NS7_ILi64EEEEEENS_10bfloat16_tEfNS_4arch4Sm80ELb0ELb1ELb1ELb0ELb1ELb0ELb0ELb0ELi2ELi4ELi4ELi4ELb0EEENS1_24CollectiveEpilogueBwdGQAISA_fSD_Li256ELb0ELb1EEENS1_19SingleTileSchedulerILb0ELb0ELb0ELi128EEEEEEEEEvNT_6ParamsE$_ZZN4cute5sliceINS_5tupleIJNS_10UnderscoreES2_S2_iEEENS1_IJNS1_IJNS_1CILi1EEENS4_ILi0EEEEEElS6_lEEEEEDaRKT_RKT0_ENKUlRKT_RKT0_E_clIS2_lEEDaSH_SK_ - $_ZN7cutlass13device_kernelIN5flash19enable_sm80_to_sm89INS1_16FlashAttnBwdSm80INS1_25CollectiveMainloopBwdSm80ILi2ELi2EN4cute5tupleIJNS5_1CILi128EEES8_NS7_ILi64EEEEEENS_10bfloat16_tEfNS_4arch4Sm80ELb0ELb1ELb1ELb0ELb1ELb0ELb0ELb0ELi2ELi4ELi4ELi4ELb0EEENS1_24CollectiveEpilogueBwdGQAISA_fSD_Li256ELb0ELb1EEENS1_19SingleTileSchedulerILb0ELb0ELb0ELi128EEEEEEEEEvNT_6ParamsE$_ZZN4cute5sliceINS_5tupleIJNS_10UnderscoreES2_S2_iEEENS1_IJNS1_IJNS_1CILi1EEENS4_ILi0EEEEEEiNS4_ILi1024EEENS4_ILi8192EEEEEEEEDaRKT_RKT0_ENKUlRKT_RKT0_E_clIS2_iEEDaSJ_SM_)
$_ZN7cutlass13device_kernelIN5flash19enable_sm80_to_sm89INS1_16FlashAttnBwdSm80INS1_25CollectiveMainloopBwdSm80ILi2ELi2EN4cute5tupleIJNS5_1CILi128EEES8_NS7_ILi64EEEEEENS_10bfloat16_tEfNS_4arch4Sm80ELb0ELb1ELb1ELb0ELb1ELb0ELb0ELb0ELi2ELi4ELi4ELi4ELb0EEENS1_24CollectiveEpilogueBwdGQAISA_fSD_Li256ELb0ELb1EEENS1_19SingleTileSchedulerILb0ELb0ELb0ELi128EEEEEEEEEvNT_6ParamsE$_ZZN4cute5sliceINS_5tupleIJNS_10UnderscoreES2_S2_iEEENS1_IJNS1_IJNS_1CILi1EEENS4_ILi0EEEEEEiNS4_ILi1024EEENS4_ILi8192EEEEEEEEDaRKT_RKT0_ENKUlRKT_RKT0_E_clIS2_iEEDaSJ_SM_:
[----:B------:R-:W-:Y:S02]  /*c5a0*/  IADD3 R2, R1, 0x1380, RZ ;  /* 0x0000138001027810 */ /* 0x000fe40007ffe0ff */
[----:B------:R-:W-:Y:S02]  /*c5b0*/  MOV R6, 0xc5e0 ;  /* 0x0000c5e000067802 */ /* 0x000fe40000000f00 */
[----:B------:R-:W-:Y:S02]  /*c5c0*/  IADD3 R2, R2, c[0x0][0x20], RZ ;  /* 0x0000080002027a10 */ /* 0x000fe40007ffe0ff */
[----:B------:R-:W-:Y:S05]  /*c5d0*/  CALL.REL.NOINC `($_ZN7cutlass13device_kernelIN5flash19enable_sm80_to_sm89INS1_16FlashAttnBwdSm80INS1_25CollectiveMainloopBwdSm80ILi2ELi2EN4cute5tupleIJNS5_1CILi128EEES8_NS7_ILi64EEEEEENS_10bfloat16_tEfNS_4arch4Sm80ELb0ELb1ELb1ELb0ELb1ELb0ELb0ELb0ELi2ELi4ELi4ELi4ELb0EEENS1_24CollectiveEpilogueBwdGQAISA_fSD_Li256ELb0ELb1EEENS1_19SingleTileSchedulerILb0ELb0ELb0ELi128EEEEEEEEEvNT_6ParamsE$_ZN4cute3eso3ESOILb0ELb1EJiEEC2ERKi) ;  /* 0xffffa84000007944 */ /* 0x000fea0003c3ffff */
[----:B-1----:R1:W5:Y:S01]  /*c5e0*/  LDL R3, [R1+0x1380] ;  /* 0x0013800001037983 */ /* 0x0023620000100800 */
[----:B------:R-:W-:Y:S02]  /*c5f0*/  MOV R6, R4 ;  /* 0x0000000400067202 */ /* 0x000fe40000000f00 */
[----:B------:R-:W-:-:S04]  /*c600*/  MOV R7, 0x0 ;  /* 0x0000000000077802 */ /* 0x000fc80000000f00 */
[----:B------:R-:W-:Y:S05]  /*c610*/  RET.REL.NODEC R6 `(_ZN7cutlass13device_kernelIN5flash19enable_sm80_to_sm89INS1_16FlashAttnBwdSm80INS1_25CollectiveMainloopBwdSm80ILi2ELi2EN4cute5tupleIJNS5_1CILi128EEES8_NS7_ILi64EEEEEENS_10bfloat16_tEfNS_4arch4Sm80ELb0ELb1ELb1ELb0ELb1ELb0ELb0ELb0ELi2ELi4ELi4ELi4ELb0EEENS1_24CollectiveEpilogueBwdGQAISA_fSD_Li256ELb0ELb1EEENS1_19SingleTileSchedulerILb0ELb0ELb0ELi128EEEEEEEEEvNT_6ParamsE) ;  /* 0xffff39e006007950 */ /* 0x000fea0003c3ffff */
        .type           $_ZN7cutlass13device_kernelIN5flash19enable_sm80_to_sm89INS1_16FlashAttnBwdSm80INS1_25CollectiveMainloopBwdSm80ILi2ELi2EN4cute5tupleIJNS5_1CILi128EEES8_NS7_ILi64EEEEEENS_10bfloat16_tEfNS_4arch4Sm80ELb0ELb1ELb1ELb0ELb1ELb0ELb0ELb0ELi2ELi4ELi4ELi4ELb0EEENS1_24CollectiveEpilogueBwdGQAISA_fSD_Li256ELb0ELb1EEENS1_19SingleTileSchedulerILb0ELb0ELb0ELi128EEEEEEEEEvNT_6ParamsE$_ZZN4cute5sliceINS_5tupleIJNS_10UnderscoreES2_S2_iEEENS1_IJNS1_IJNS_1CILi1EEENS4_ILi0EEEEEElS6_lEEEEEDaRKT_RKT0_ENKUlRKT_RKT0_E_clIS2_lEEDaSH_SK_,@function
        .size           $_ZN7cutlass13device_kernelIN5flash19enable_sm80_to_sm89INS1_16FlashAttnBwdSm80INS1_25CollectiveMainloopBwdSm80ILi2ELi2EN4cute5tupleIJNS5_1CILi128EEES8_NS7_ILi64EEEEEENS_10bfloat16_tEfNS_4arch4Sm80ELb0ELb1ELb1ELb0ELb1ELb0ELb0ELb0ELi2ELi4ELi4ELi4ELb0EEENS1_24CollectiveEpilogueBwdGQAISA_fSD_Li256ELb0ELb1EEENS1_19SingleTileSchedulerILb0ELb0ELb0ELi128EEEEEEEEEvNT_6ParamsE$_ZZN4cute5sliceINS_5tupleIJNS_10UnderscoreES2_S2_iEEENS1_IJNS1_IJNS_1CILi1EEENS4_ILi0EEEEEElS6_lEEEEEDaRKT_RKT0_ENKUlRKT_RKT0_E_clIS2_lEEDaSH_SK_,($_ZN7cutlass13device_kernelIN5flash19enable_sm80_to_sm89INS1_16FlashAttnBwdSm80INS1_25CollectiveMainloopBwdSm80ILi2ELi2EN4cute5tupleIJNS5_1CILi128EEES8_NS7_ILi64EEEEEENS_10bfloat16_tEfNS_4arch4Sm80ELb0ELb1ELb1ELb0ELb1ELb0ELb0ELb0ELi2ELi4ELi4ELi4ELb0EEENS1_24CollectiveEpilogueBwdGQAISA_fSD_Li256ELb0ELb1EEENS1_19SingleTileSchedulerILb0ELb0ELb0ELi128EEEEEEEEEvNT_6ParamsE$_ZZN4cute5sliceINS_5tupleIJNS_10UnderscoreES2_iEEENS1_IJNS1_IJNS_1CILi1EEENS4_ILi0EEEEEEiNS4_ILi1024EEEEEEEEDaRKT_RKT0_ENKUlRKT_RKT0_E_clIS2_iEEDaSI_SL_ - $_ZN7cutlass13device_kernelIN5flash19enable_sm80_to_sm89INS1_16FlashAttnBwdSm80INS1_25CollectiveMainloopBwdSm80ILi2ELi2EN4cute5tupleIJNS5_1CILi128EEES8_NS7_ILi64EEEEEENS_10bfloat16_tEfNS_4arch4Sm80ELb0ELb1ELb1ELb0ELb1ELb0ELb0ELb0ELi2ELi4ELi4ELi4ELb0EEENS1_24CollectiveEpilogueBwdGQAISA_fSD_Li256ELb0ELb1EEENS1_19SingleTileSchedulerILb0ELb0ELb0ELi128EEEEEEEEEvNT_6ParamsE$_ZZN4cute5sliceINS_5tupleIJNS_10UnderscoreES2_S2_iEEENS1_IJNS1_IJNS_1CILi1EEENS4_ILi0EEEEEElS6_lEEEEEDaRKT_RKT0_ENKUlRKT_RKT0_E_clIS2_lEEDaSH_SK_)
$_ZN7cutlass13device_kernelIN5flash19enable_sm80_to_sm89INS1_16FlashAttnBwdSm80INS1_25CollectiveMainloopBwdSm80ILi2ELi2EN4cute5tupleIJNS5_1CILi128EEES8_NS7_ILi64EEEEEENS_10bfloat16_tEfNS_4arch4Sm80ELb0ELb1ELb1ELb0ELb1ELb0ELb0ELb0ELi2ELi4ELi4ELi4ELb0EEENS1_24CollectiveEpilogueBwdGQAISA_fSD_Li256ELb0ELb1EEENS1_19SingleTileSchedulerILb0ELb0ELb0ELi128EEEEEEEEEvNT_6ParamsE$_ZZN4cute5sliceINS_5tupleIJNS_10UnderscoreES2_S2_iEEENS1_IJNS1_IJNS_1CILi1EEENS4_ILi0EEEEEElS6_lEEEEEDaRKT_RKT0_ENKUlRKT_RKT0_E_clIS2_lEEDaSH_SK_:
[----:B------:R-:W-:Y:S02]  /*c620*/  IADD3 R5, R1, 0x16a8, RZ ;  /* 0x000016a801057810 */ /* 0x000fe40007ffe0ff */
[----:B------:R-:W-:Y:S02]  /*c630*/  MOV R6, 0xc660 ;  /* 0x0000c66000067802 */ /* 0x000fe40000000f00 */
[----:B------:R-:W-:Y:S02]  /*c640*/  IADD3 R5, R5, c[0x0][0x20], RZ ;  /* 0x0000080005057a10 */ /* 0x000fe40007ffe0ff */
[----:B------:R-:W-:Y:S05]  /*c650*/  CALL.REL.NOINC `($_ZN7cutlass13device_kernelIN5flash19enable_sm80_to_sm89INS1_16FlashAttnBwdSm80INS1_25CollectiveMainloopBwdSm80ILi2ELi2EN4cute5tupleIJNS5_1CILi128EEES8_NS7_ILi64EEEEEENS_10bfloat16_tEfNS_4arch4Sm80ELb0ELb1ELb1ELb0ELb1ELb0ELb0ELb0ELi2ELi4ELi4ELi4ELb0EEENS1_24CollectiveEpilogueBwdGQAISA_fSD_Li256ELb0ELb1EEENS1_19SingleTileSchedulerILb0ELb0ELb0ELi128EEEEEEEEEvNT_6ParamsE$_ZN4cute3eso3ESOILb0ELb1EJlEEC2ERKl) ;  /* 0xffffa9a000007944 */ /* 0x000fea0003c3ffff */
[----:B-1----:R1:W5:Y:S01]  /*c660*/  LDL.64 R2, [R1+0x16a8] ;  /* 0x0016a80001027983 */ /* 0x0023620000100a00 */
[----:B------:R-:W-:-:S04]  /*c670*/  MOV R5, 0x0 ;  /* 0x0000000000057802 */ /* 0x000fc80000000f00 */
[----:B------:R-:W-:Y:S05]  /*c680*/  RET.REL.NODEC R4 `(_ZN7cutlass13device_kernelIN5flash19enable_sm80_to_sm89INS1_16FlashAttnBwdSm80INS1_25CollectiveMainloopBwdSm80ILi2ELi2EN4cute5tupleIJNS5_1CILi128EEES8_NS7_ILi64EEEEEENS_10bfloat16_tEfNS_4arch4Sm80ELb0ELb1ELb1ELb0ELb1ELb0ELb0ELb0ELi2ELi4ELi4ELi4ELb0EEENS1_24CollectiveEpilogueBwdGQAISA_fSD_Li256ELb0ELb1EEENS1_19SingleTileSchedulerILb0ELb0ELb0ELi128EEEEEEEEEvNT_6ParamsE) ;  /* 0xffff397004007950 */ /* 0x000fea0003c3ffff */
        .type           $_ZN7cutlass13device_kernelIN5flash19enable_sm80_to_sm89INS1_16FlashAttnBwdSm80INS1_25CollectiveMainloopBwdSm80ILi2ELi2EN4cute5tupleIJNS5_1CILi128EEES8_NS7_ILi64EEEEEENS_10bfloat16_tEfNS_4arch4Sm80ELb0ELb1ELb1ELb0ELb1ELb0ELb0ELb0ELi2ELi4ELi4ELi4ELb0EEENS1_24CollectiveEpilogueBwdGQAISA_fSD_Li256ELb0ELb1EEENS1_19SingleTileSchedulerILb0ELb0ELb0ELi128EEEEEEEEEvNT_6ParamsE$_ZZN4cute5sliceINS_5tupleIJNS_10UnderscoreES2_iEEENS1_IJNS1_IJNS_1CILi1EEENS4_ILi0EEEEEEiNS4_ILi1024EEEEEEEEDaRKT_RKT0_ENKUlRKT_RKT0_E_clIS2_iEEDaSI_SL_,@function
        .size           $_ZN7cutlass13device_kernelIN5flash19enable_sm80_to_sm89INS1_16FlashAttnBwdSm80INS1_25CollectiveMainloopBwdSm80ILi2ELi2EN4cute5tupleIJNS5_1CILi128EEES8_NS7_ILi64EEEEEENS_10bfloat16_tEfNS_4arch4Sm80ELb0ELb1ELb1ELb0ELb1ELb0ELb0ELb0ELi2ELi4ELi4ELi4ELb0EEENS1_24CollectiveEpilogueBwdGQAISA_fSD_Li256ELb0ELb1EEENS1_19SingleTileSchedulerILb0ELb0ELb0ELi128EEEEEEEEEvNT_6ParamsE$_ZZN4cute5sliceINS_5tupleIJNS_10UnderscoreES2_iEEENS1_IJNS1_IJNS_1CILi1EEENS4_ILi0EEEEEEiNS4_ILi1024EEEEEEEEDaRKT_RKT0_ENKUlRKT_RKT0_E_clIS2_iEEDaSI_SL_,($_ZN7cutlass13device_kernelIN5flash19enable_sm80_to_sm89INS1_16FlashAttnBwdSm80INS1_25CollectiveMainloopBwdSm80ILi2ELi2EN4cute5tupleIJNS5_1CILi128EEES8_NS7_ILi64EEEEEENS_10bfloat16_tEfNS_4arch4Sm80ELb0ELb1ELb1ELb0ELb1ELb0ELb0ELb0ELi2ELi4ELi4ELi4ELb0EEENS1_24CollectiveEpilogueBwdGQAISA_fSD_Li256ELb0ELb1EEENS1_19SingleTileSchedulerILb0ELb0ELb0ELi128EEEEEEEEEvNT_6ParamsE$_ZZN4cute6detail10lift_sliceINS_5tupleIJNS_1CILi0EEENS_10UnderscoreEEEENS2_IJNS2_IJS4_S4_EEEiEEEEEDaRKT_RKT0_ENKUlRKT_RKT0_E_clIS5_iEEDaSH_SK_ - $_ZN7cutlass13device_kernelIN5flash19enable_sm80_to_sm89INS1_16FlashAttnBwdSm80INS1_25CollectiveMainloopBwdSm80ILi2ELi2EN4cute5tupleIJNS5_1CILi128EEES8_NS7_ILi64EEEEEENS_10bfloat16_tEfNS_4arch4Sm80ELb0ELb1ELb1ELb0ELb1ELb0ELb0ELb0ELi2ELi4ELi4ELi4ELb0EEENS1_24CollectiveEpilogueBwdGQAISA_fSD_Li256ELb0ELb1EEENS1_19SingleTileSchedulerILb0ELb0ELb0ELi128EEEEEEEEEvNT_6ParamsE$_ZZN4cute5sliceINS_5tupleIJNS_10UnderscoreES2_iEEENS1_IJNS1_IJNS_1CILi1EEENS4_ILi0EEEEEEiNS4_ILi1024EEEEEEEEDaRKT_RKT0_ENKUlRKT_RKT0_E_clIS2_iEEDaSI_SL_)
$_ZN7cutlass13device_kernelIN5flash19enable_sm80_to_sm89INS1_16FlashAttnBwdSm80INS1_25CollectiveMainloopBwdSm80ILi2ELi2EN4cute5tupleIJNS5_1CILi128EEES8_NS7_ILi64EEEEEENS_10bfloat16_tEfNS_4arch4Sm80ELb0ELb1ELb1ELb0ELb1ELb0ELb0ELb0ELi2ELi4ELi4ELi4ELb0EEENS1_24CollectiveEpilogueBwdGQAISA_fSD_Li256ELb0ELb1EEENS1_19SingleTileSchedulerILb0ELb0ELb0ELi128EEEEEEEEEvNT_6ParamsE$_ZZN4cute5sliceINS_5tupleIJNS_10UnderscoreES2_iEEENS1_IJNS1_IJNS_1CILi1EEENS4_ILi0EEEEEEiNS4_ILi1024EEEEEEEEDaRKT_RKT0_ENKUlRKT_RKT0_E_clIS2_iEEDaSI_SL_:
[----:B------:R-:W-:Y:S01]  /*c690*/  IADD3 R2, R1, 0x1680, RZ ;  /* 0x0000168001027810 */ /* 0x000fe20007ffe0ff */
[----:B------:R-:W-:Y:S01]  /*c6a0*/  IMAD.MOV.U32 R3, RZ, RZ, R20 ;  /* 0x000000ffff037224 */ /* 0x000fe200078e0014 */
[----:B------:R-:W-:Y:S02]  /*c6b0*/  MOV R6, 0xc6e0 ;  /* 0x0000c6e000067802 */ /* 0x000fe40000000f00 */
[----:B------:R-:W-:Y:S02]  /*c6c0*/  IADD3 R2, R2, c[0x0][0x20], RZ ;  /* 0x0000080002027a10 */ /* 0x000fe40007ffe0ff */
[----:B------:R-:W-:Y:S05]  /*c6d0*/  CALL.REL.NOINC `($_ZN7cutlass13device_kernelIN5flash19enable_sm80_to_sm89INS1_16FlashAttnBwdSm80INS1_25CollectiveMainloopBwdSm80ILi2ELi2EN4cute5tupleIJNS5_1CILi128EEES8_NS7_ILi64EEEEEENS_10bfloat16_tEfNS_4arch4Sm80ELb0ELb1ELb1ELb0ELb1ELb0ELb0ELb0ELi2ELi4ELi4ELi4ELb0EEENS1_24CollectiveEpilogueBwdGQAISA_fSD_Li256ELb0ELb1EEENS1_19SingleTileSchedulerILb0ELb0ELb0ELi128EEEEEEEEEvNT_6ParamsE$_ZN4cute3eso3ESOILb0ELb1EJiEEC2ERKi) ;  /* 0xffffa74000007944 */ /* 0x000fea0003c3ffff */
[----:B-1----:R1:W5:Y:S01]  /*c6e0*/  LDL R3, [R1+0x1680] ;  /* 0x0016800001037983 */ /* 0x0023620000100800 */
[----:B------:R-:W-:Y:S02]  /*c6f0*/  MOV R6, R4 ;  /* 0x0000000400067202 */ /* 0x000fe40000000f00 */
[----:B------:R-:W-:-:S04]  /*c700*/  MOV R7, 0x0 ;  /* 0x0000000000077802 */ /* 0x000fc80000000f00 */
[----:B------:R-:W-:Y:S05]  /*c710*/  RET.REL.NODEC R6 `(_ZN7cutlass13device_kernelIN5flash19enable_sm80_to_sm89INS1_16FlashAttnBwdSm80INS1_25CollectiveMainloopBwdSm80ILi2ELi2EN4cute5tupleIJNS5_1CILi128EEES8_NS7_ILi64EEEEEENS_10bfloat16_tEfNS_4arch4Sm80ELb0ELb1ELb1ELb0ELb1ELb0ELb0ELb0ELi2ELi4ELi4ELi4ELb0EEENS1_24CollectiveEpilogueBwdGQAISA_fSD_Li256ELb0ELb1EEENS1_19SingleTileSchedulerILb0ELb0ELb0ELi128EEEEEEEEEvNT_6ParamsE) ;  /* 0xffff38e006007950 */ /* 0x000fea0003c3ffff */
        .type           $_ZN7cutlass13device_kernelIN5flash19enable_sm80_to_sm89INS1_16FlashAttnBwdSm80INS1_25CollectiveMainloopBwdSm80ILi2ELi2EN4cute5tupleIJNS5_1CILi128EEES8_NS7_ILi64EEEEEENS_10bfloat16_tEfNS_4arch4Sm80ELb0ELb1ELb1ELb0ELb1ELb0ELb0ELb0ELi2ELi4ELi4ELi4ELb0EEENS1_24CollectiveEpilogueBwdGQAISA_fSD_Li256ELb0ELb1EEENS1_19SingleTileSchedulerILb0ELb0ELb0ELi128EEEEEEEEEvNT_6ParamsE$_ZZN4cute6detail10lift_sliceINS_5tupleIJNS_1CILi0EEENS_10UnderscoreEEEENS2_IJNS2_IJS4_S4_EEEiEEEEEDaRKT_RKT0_ENKUlRKT_RKT0_E_clIS5_iEEDaSH_SK_,@function
        .size           $_ZN7cutlass13device_kernelIN5flash19enable_sm80_to_sm89INS1_16FlashAttnBwdSm80INS1_25CollectiveMainloopBwdSm80ILi2ELi2EN4cute5tupleIJNS5_1CILi128EEES8_NS7_ILi64EEEEEENS_10bfloat16_tEfNS_4arch4Sm80ELb0ELb1ELb1ELb0ELb1ELb0ELb0ELb0ELi2ELi4ELi4ELi4ELb0EEENS1_24CollectiveEpilogueBwdGQAISA_fSD_Li256ELb0ELb1EEENS1_19SingleTileSchedulerILb0ELb0ELb0ELi128EEEEEEEEEvNT_6ParamsE$_ZZN4cute6detail10lift_sliceINS_5tupleIJNS_1CILi0EEENS_10UnderscoreEEEENS2_IJNS2_IJS4_S4_EEEiEEEEEDaRKT_RKT0_ENKUlRKT_RKT0_E_clIS5_iEEDaSH_SK_,($_ZN7cutlass13device_kernelIN5flash19enable_sm80_to_sm89INS1_16FlashAttnBwdSm80INS1_25CollectiveMainloopBwdSm80ILi2ELi2EN4cute5tupleIJNS5_1CILi128EEES8_NS7_ILi64EEEEEENS_10bfloat16_tEfNS_4arch4Sm80ELb0ELb1ELb1ELb0ELb1ELb0ELb0ELb0ELi2ELi4ELi4ELi4ELb0EEENS1_24CollectiveEpilogueBwdGQAISA_fSD_Li256ELb0ELb1EEENS1_19SingleTileSchedulerILb0ELb0ELb0ELi128EEEEEEEEEvNT_6ParamsE$_ZZN4cute6detail16composition_implINS_1CILi2EEEiNS_5tupleIJNS2_ILi1EEES3_EEENS4_IJNS2_ILi0EEES5_EEEEEDaRKT_RKT0_RKT1_RKT2_ENKUlRKT_RKT0_E_clIS3_S5_EEDaSN_SQ_ - $_ZN7cutlass13device_kernelIN5flash19enable_sm80_to_sm89INS1_16FlashAttnBwdSm80INS1_25CollectiveMainloopBwdSm80ILi2ELi2EN4cute5tupleIJNS5_1CILi128EEES8_NS7_ILi64EEEEEENS_10bfloat16_tEfNS_4arch4Sm80ELb0ELb1ELb1ELb0ELb1ELb0ELb0ELb0ELi2ELi4ELi4ELi4ELb0EEENS1_24CollectiveEpilogueBwdGQAISA_fSD_Li256ELb0ELb1EEENS1_19SingleTileSchedulerILb0ELb0ELb0ELi128EEEEEEEEEvNT_6ParamsE$_ZZN4cute6detail10lift_sliceINS_5tupleIJNS_1CILi0EEENS_10UnderscoreEEEENS2_IJNS2_IJS4_S4_EEEiEEEEEDaRKT_RKT0_ENKUlRKT_RKT0_E_clIS5_iEEDaSH_SK_)
$_ZN7cutlass13device_kernelIN5flash19enable_sm80_to_sm89INS1_16FlashAttnBwdSm80INS1_25CollectiveMainloopBwdSm80ILi2ELi2EN4cute5tupleIJNS5_1CILi128EEES8_NS7_ILi64EEEEEENS_10bfloat16_tEfNS_4arch4Sm80ELb0ELb1ELb1ELb0ELb1ELb0ELb0ELb0ELi2ELi4ELi4ELi4ELb0EEENS1_24CollectiveEpilogueBwdGQAISA_fSD_Li256ELb0ELb1EEENS1_19SingleTileSchedulerILb0ELb0ELb0ELi128EEEEEEEEEvNT_6ParamsE$_ZZN4cute6detail10lift_sliceINS_5tupleIJNS_1CILi0EEENS_10UnderscoreEEEENS2_IJNS2_IJS4_S4_EEEiEEEEEDaRKT_RKT0_ENKUlRKT_RKT0_E_clIS5_iEEDaSH_SK_:
[----:B------:R-:W-:Y:S02]  /*c720*/  IADD3 R2, R1, 0x1680, RZ ;  /* 0x0000168001027810 */ /* 0x000fe40007ffe0ff */
[----:B------:R-:W-:Y:S02]  /*c730*/  MOV R6, 0xc760 ;  /* 0x0000c76000067802 */ /* 0x000fe40000000f00 */
[----:B------:R-:W-:Y:S02]  /*c740*/  IADD3 R2, R2, c[0x0][0x20], RZ ;  /* 0x0000080002027a10 */ /* 0x000fe40007ffe0ff */
[----:B------:R-:W-:Y:S05]  /*c750*/  CALL.REL.NOINC `($_ZN7cutlass13device_kernelIN5flash19enable_sm80_to_sm89INS1_16FlashAttnBwdSm80INS1_25CollectiveMainloopBwdSm80ILi2ELi2EN4cute5tupleIJNS5_1CILi128EEES8_NS7_ILi64EEEEEENS_10bfloat16_tEfNS_4arch4Sm80ELb0ELb1ELb1ELb0ELb1ELb0ELb0ELb0ELi2ELi4ELi4ELi4ELb0EEENS1_24CollectiveEpilogueBwdGQAISA_fSD_Li256ELb0ELb1EEENS1_19SingleTileSchedulerILb0ELb0ELb0ELi128EEEEEEEEEvNT_6ParamsE$_ZN4cute3eso3ESOILb0ELb1EJiEEC2ERKi) ;  /* 0xffffa6c000007944 */ /* 0x000fea0003c3ffff */
[----:B-1----:R1:W5:Y:S01]  /*c760*/  LDL R3, [R1+0x1680] ;  /* 0x0016800001037983 */ /* 0x0023620000100800 */
[----:B------:R-:W-:-:S04]  /*c770*/  MOV R11, 0x0 ;  /* 0x00000000000b7802 */ /* 0x000fc80000000f00 */
[----:B------:R-:W-:Y:S05]  /*c780*/  RET.REL.NODEC R10 `(_ZN7cutlass13device_kernelIN5flash19enable_sm80_to_sm89INS1_16FlashAttnBwdSm80INS1_25CollectiveMainloopBwdSm80ILi2ELi2EN4cute5tupleIJNS5_1CILi128EEES8_NS7_ILi64EEEEEENS_10bfloat16_tEfNS_4arch4Sm80ELb0ELb1ELb1ELb0ELb1ELb0ELb0ELb0ELi2ELi4ELi4ELi4ELb0EEENS1_24CollectiveEpilogueBwdGQAISA_fSD_Li256ELb0ELb1EEENS1_19SingleTileSchedulerILb0ELb0ELb0ELi128EEEEEEEEEvNT_6ParamsE) ;  /* 0xffff38700a007950 */ /* 0x000fea0003c3ffff */
        .type           $_ZN7cutlass13device_kernelIN5flash19enable_sm80_to_sm89INS1_16FlashAttnBwdSm80INS1_25CollectiveMainloopBwdSm80ILi2ELi2EN4cute5tupleIJNS5_1CILi128EEES8_NS7_ILi64EEEEEENS_10bfloat16_tEfNS_4arch4Sm80ELb0ELb1ELb1ELb0ELb1ELb0ELb0ELb0ELi2ELi4ELi4ELi4ELb0EEENS1_24CollectiveEpilogueBwdGQAISA_fSD_Li256ELb0ELb1EEENS1_19SingleTileSchedulerILb0ELb0ELb0ELi128EEEEEEEEEvNT_6ParamsE$_ZZN4cute6detail16composition_implINS_1CILi2EEEiNS_5tupleIJNS2_ILi1EEES3_EEENS4_IJNS2_ILi0EEES5_EEEEEDaRKT_RKT0_RKT1_RKT2_ENKUlRKT_RKT0_E_clIS3_S5_EEDaSN_SQ_,@function
        .size           $_ZN7cutlass13device_kernelIN5flash19enable_sm80_to_sm89INS1_16FlashAttnBwdSm80INS1_25CollectiveMainloopBwdSm80ILi2ELi2EN4cute5tupleIJNS5_1CILi128EEES8_NS7_ILi64EEEEEENS_10bfloat16_tEfNS_4arch4Sm80ELb0ELb1ELb1ELb0ELb1ELb0ELb0ELb0ELi2ELi4ELi4ELi4ELb0EEENS1_24CollectiveEpilogueBwdGQAISA_fSD_Li256ELb0ELb1EEENS1_19SingleTileSchedulerILb0ELb0ELb0ELi128EEEEEEEEEvNT_6ParamsE$_ZZN4cute6detail16composition_implINS_1CILi2EEEiNS_5tupleIJNS2_ILi1EEES3_EEENS4_IJNS2_ILi0EEES5_EEEEEDaRKT_RKT0_RKT1_RKT2_ENKUlRKT_RKT0_E_clIS3_S5_EEDaSN_SQ_,($_ZN7cutlass13device_kernelIN5flash19enable_sm80_to_sm89INS1_16FlashAttnBwdSm80INS1_25CollectiveMainloopBwdSm80ILi2ELi2EN4cute5tupleIJNS5_1CILi128EEES8_NS7_ILi64EEEEEENS_10bfloat16_tEfNS_4arch4Sm80ELb0ELb1ELb1ELb0ELb1ELb0ELb0ELb0ELi2ELi4ELi4ELi4ELb0EEENS1_24CollectiveEpilogueBwdGQAISA_fSD_Li256ELb0ELb1EEENS1_19SingleTileSchedulerILb0ELb0ELb0ELi128EEEEEEEEEvNT_6ParamsE$_ZZN4cute6detail16composition_implINS_5tupleIJNS_1CILi16EEENS3_ILi2EEES5_S5_NS3_ILi4EEES5_EEENS2_IJNS3_ILi1EEEiiiNS3_ILi144EEENS3_ILi512EEEEEENS2_IJNS2_IJS5_S5_EEES6_NS3_ILi8EEEEEENS2_IJNS2_IJNS3_ILi64EEESA_EEES4_NS3_ILi1024EEEEEEEEDaRKT_RKT0_RKT1_RKT2_ENKUlRKT_RKT0_E_clIS6_S4_EEDaSX_S10_ - $_ZN7cutlass13device_kernelIN5flash19enable_sm80_to_sm89INS1_16FlashAttnBwdSm80INS1_25CollectiveMainloopBwdSm80ILi2ELi2EN4cute5tupleIJNS5_1CILi128EEES8_NS7_ILi64EEEEEENS_10bfloat16_tEfNS_4arch4Sm80ELb0ELb1ELb1ELb0ELb1ELb0ELb0ELb0ELi2ELi4ELi4ELi4ELb0EEENS1_24CollectiveEpilogueBwdGQAISA_fSD_Li256ELb0ELb1EEENS1_19SingleTileSchedulerILb0ELb0ELb0ELi128EEEEEEEEEvNT_6ParamsE$_ZZN4cute6detail16composition_implINS_1CILi2EEEiNS_5tupleIJNS2_ILi1EEES3_EEENS4_IJNS2_ILi0EEES5_EEEEEDaRKT_RKT0_RKT1_RKT2_ENKUlRKT_RKT0_E_clIS3_S5_EEDaSN_SQ_)
$_ZN7cutlass13device_kernelIN5flash19enable_sm80_to_sm89INS1_16FlashAttnBwdSm80INS1_25CollectiveMainloopBwdSm80ILi2ELi2EN4cute5tupleIJNS5_1CILi128EEES8_NS7_ILi64EEEEEENS_10bfloat16_tEfNS_4arch4Sm80ELb0ELb1ELb1ELb0ELb1ELb0ELb0ELb0ELi2ELi4ELi4ELi4ELb0EEENS1_24CollectiveEpilogueBwdGQAISA_fSD_Li256ELb0ELb1EEENS1_19SingleTileSchedulerILb0ELb0ELb0ELi128EEEEEEEEEvNT_6ParamsE$_ZZN4cute6detail16composition_implINS_1CILi2EEEiNS_5tupleIJNS2_ILi1EEES3_EEENS4_IJNS2_ILi0EEES5_EEEEEDaRKT_RKT0_RKT1_RKT2_ENKUlRKT_RKT0_E_clIS3_S5_EEDaSN_SQ_:
[----:B------:R-:W-:Y:S02]  /*c790*/  IADD3 R2, R1, 0x1688, RZ ;  /* 0x0000168801027810 */ /* 0x000fe40007ffe0ff */
[----:B------:R-:W-:Y:S02]  /*c7a0*/  MOV R6, 0xc7d0 ;  /* 0x0000c7d000067802 */ /* 0x000fe40000000f00 */
[----:B------:R-:W-:Y:S02]  /*c7b0*/  IADD3 R2, R2, c[0x0][0x20], RZ ;  /* 0x0000080002027a10 */ /* 0x000fe40007ffe0ff */
[----:B------:R-:W-:Y:S05]  /*c7c0*/  CALL.REL.NOINC `($_ZN7cutlass13device_kernelIN5flash19enable_sm80_to_sm89INS1_16FlashAttnBwdSm80INS1_25CollectiveMainloopBwdSm80ILi2ELi2EN4cute5tupleIJNS5_1CILi128EEES8_NS7_ILi64EEEEEENS_10bfloat16_tEfNS_4arch4Sm80ELb0ELb1ELb1ELb0ELb1ELb0ELb0ELb0ELi2ELi4ELi4ELi4ELb0EEENS1_24CollectiveEpilogueBwdGQAISA_fSD_Li256ELb0ELb1EEENS1_19SingleTileSchedulerILb0ELb0ELb0ELi128EEEEEEEEEvNT_6ParamsE$_ZN4cute5tupleIJNS_1CILi2EEEiEEC2ERKS2_RKi) ;  /* 0xffffe16000007944 */ /* 0x000fea0003c3ffff */
[----:B-1----:R1:W5:Y:S01]  /*c7d0*/  LDL R3, [R1+0x1688] ;  /* 0x0016880001037983 */ /* 0x0023620000100800 */
[----:B------:R-:W-:-:S04]  /*c7e0*/  MOV R11, 0x0 ;  /* 0x00000000000b7802 */ /* 0x000fc80000000f00 */
[----:B------:R-:W-:Y:S05]  /*c7f0*/  RET.REL.NODEC R10 `(_ZN7cutlass13device_kernelIN5flash19enable_sm80_to_sm89INS1_16FlashAttnBwdSm80INS1_25CollectiveMainloopBwdSm80ILi2ELi2EN4cute5tupleIJNS5_1CILi128EEES8_NS7_ILi64EEEEEENS_10bfloat16_tEfNS_4arch4Sm80ELb0ELb1ELb1ELb0ELb1ELb0ELb0ELb0ELi2ELi4ELi4ELi4ELb0EEENS1_24CollectiveEpilogueBwdGQAISA_fSD_Li256ELb0ELb1EEENS1_19SingleTileSchedulerILb0ELb0ELb0ELi128EEEEEEEEEvNT_6ParamsE) ;  /* 0xffff38000a007950 */ /* 0x000fea0003c3ffff */
        .type           $_ZN7cutlass13device_kernelIN5flash19enable_sm80_to_sm89INS1_16FlashAttnBwdSm80INS1_25CollectiveMainloopBwdSm80ILi2ELi2EN4cute5tupleIJNS5_1CILi128EEES8_NS7_ILi64EEEEEENS_10bfloat16_tEfNS_4arch4Sm80ELb0ELb1ELb1ELb0ELb1ELb0ELb0ELb0ELi2ELi4ELi4ELi4ELb0EEENS1_24CollectiveEpilogueBwdGQAISA_fSD_Li256ELb0ELb1EEENS1_19SingleTileSchedulerILb0ELb0ELb0ELi128EEEEEEEEEvNT_6ParamsE$_ZZN4cute6detail16composition_implINS_5tupleIJNS_1CILi16EEENS3_ILi2EEES5_S5_NS3_ILi4EEES5_EEENS2_IJNS3_ILi1EEEiiiNS3_ILi144EEENS3_ILi512EEEEEENS2_IJNS2_IJS5_S5_EEES6_NS3_ILi8EEEEEENS2_IJNS2_IJNS3_ILi64EEESA_EEES4_NS3_ILi1024EEEEEEEEDaRKT_RKT0_RKT1_RKT2_ENKUlRKT_RKT0_E_clIS6_S4_EEDaSX_S10_,@function
        .size           $_ZN7cutlass13device_kernelIN5flash19enable_sm80_to_sm89INS1_16FlashAttnBwdSm80INS1_25CollectiveMainloopBwdSm80ILi2ELi2EN4cute5tupleIJNS5_1CILi128EEES8_NS7_ILi64EEEEEENS_10bfloat16_tEfNS_4arch4Sm80ELb0ELb1ELb1ELb0ELb1ELb0ELb0ELb0ELi2ELi4ELi4ELi4ELb0EEENS1_24CollectiveEpilogueBwdGQAISA_fSD_Li256ELb0ELb1EEENS1_19SingleTileSchedulerILb0ELb0ELb0ELi128EEEEEEEEEvNT_6ParamsE$_ZZN4cute6detail16composition_implINS_5tupleIJNS_1CILi16EEENS3_ILi2EEES5_S5_NS3_ILi4EEES5_EEENS2_IJNS3_ILi1EEEiiiNS3_ILi144EEENS3_ILi512EEEEEENS2_IJNS2_IJS5_S5_EEES6_NS3_ILi8EEEEEENS2_IJNS2_IJNS3_ILi64EEESA_EEES4_NS3_ILi1024EEEEEEEEDaRKT_RKT0_RKT1_RKT2_ENKUlRKT_RKT0_E_clIS6_S4_EEDaSX_S10_,($_ZN7cutlass13device_kernelIN5flash19enable_sm80_to_sm89INS1_16FlashAttnBwdSm80INS1_25CollectiveMainloopBwdSm80ILi2ELi2EN4cute5tupleIJNS5_1CILi128EEES8_NS7_ILi64EEEEEENS_10bfloat16_tEfNS_4arch4Sm80ELb0ELb1ELb1ELb0ELb1ELb0ELb0ELb0ELi2ELi4ELi4ELi4ELb0EEENS1_24CollectiveEpilogueBwdGQAISA_fSD_Li256ELb0ELb1EEENS1_19SingleTileSchedulerILb0ELb0ELb0ELi128EEEEEEEEEvNT_6ParamsE$_ZZN4cute6detail16composition_implINS_5tupleIJNS_1CILi16EEENS3_ILi2EEES5_S5_NS3_ILi4EEES5_EEENS2_IJNS3_ILi1EEEiiiNS3_ILi144EEENS3_ILi512EEEEEENS2_IJNS2_IJS5_S5_EEES6_NS3_ILi8EEEEEENS2_IJNS2_IJNS3_ILi64EEESA_EEES4_NS3_ILi1024EEEEEEEEDaRKT_RKT0_RKT1_RKT2_ENKUlRKT_RKT0_E_clISC_SG_EEDaSX_S10_ - $_ZN7cutlass13device_kernelIN5flash19enable_sm80_to_sm89INS1_16FlashAttnBwdSm80INS1_25CollectiveMainloopBwdSm80ILi2ELi2EN4cute5tupleIJNS5_1CILi128EEES8_NS7_ILi64EEEEEENS_10bfloat16_tEfNS_4arch4Sm80ELb0ELb1ELb1ELb0ELb1ELb0ELb0ELb0ELi2ELi4ELi4ELi4ELb0EEENS1_24CollectiveEpilogueBwdGQAISA_fSD_Li256ELb0ELb1EEENS1_19SingleTileSchedulerILb0ELb0ELb0ELi128EEEEEEEEEvNT_6ParamsE$_ZZN4cute6detail16composition_implINS_5tupleIJNS_1CILi16EEENS3_ILi2EEES5_S5_NS3_ILi4EEES5_EEENS2_IJNS3_ILi1EEEiiiNS3_ILi144EEENS3_ILi512EEEEEENS2_IJNS2_IJS5_S5_EEES6_NS3_ILi8EEEEEENS2_IJNS2_IJNS3_ILi64EEESA_EEES4_NS3_ILi1024EEEEEEEEDaRKT_RKT0_RKT1_RKT2_ENKUlRKT_RKT0_E_clIS6_S4_EEDaSX_S10_)
$_ZN7cutlass13device_kernelIN5flash19enable_sm80_to_sm89INS1_16FlashAttnBwdSm80INS1_25CollectiveMainloopBwdSm80ILi2ELi2EN4cute5tupleIJNS5_1CILi128EEES8_NS7_ILi64EEEEEENS_10bfloat16_tEfNS_4arch4Sm80ELb0ELb1ELb1ELb0ELb1ELb0ELb0ELb0ELi2ELi4ELi4ELi4ELb0EEENS1_24CollectiveEpilogueBwdGQAISA_fSD_Li256ELb0ELb1EEENS1_19SingleTileSchedulerILb0ELb0ELb0ELi128EEEEEEEEEvNT_6ParamsE$_ZZN4cute6detail16composition_implINS_5tupleIJNS_1CILi16EEENS3_ILi2EEES5_S5_NS3_ILi4EEES5_EEENS2_IJNS3_ILi1EEEiiiNS3_ILi144EEENS3_ILi512EEEEEENS2_IJNS2_IJS5_S5_EEES6_NS3_ILi8EEEEEENS2_IJNS2_IJNS3_ILi64EEESA_EEES4_NS3_ILi1024EEEEEEEEDaRKT_RKT0_RKT1_RKT2_ENKUlRKT_RKT0_E_clIS6_S4_EEDaSX_S10_:
        /* <DEDUP_REMOVED lines=14> */
[----:B-1---5:R-:W-:Y:S05]  /*c8e0*/  CALL.REL.NOINC `($_ZN7cutlass13device_kernelIN5flash19enable_sm80_to_sm89INS1_16FlashAttnBwdSm80INS1_25CollectiveMainloopBwdSm80ILi2ELi2EN4cute5tupleIJNS5_1CILi128EEES8_NS7_ILi64EEEEEENS_10bfloat16_tEfNS_4arch4Sm80ELb0ELb1ELb1ELb0ELb1ELb0ELb0ELb0ELi2ELi4ELi4ELi4ELb0EEENS1_24CollectiveEpilogueBwdGQAISA_fSD_Li256ELb0ELb1EEENS1_19SingleTileSchedulerILb0ELb0ELb0ELi128EEEEEEEEEvNT_6ParamsE$_ZZN4cute6detail16composition_implINS_5tupleIJNS_1CILi16EEENS3_ILi2EEES5_S5_NS3_ILi4EEES5_EEENS2_IJNS3_ILi1EEEiiiNS3_ILi144EEENS3_ILi512EEEEEES6_S4_EEDaRKT_RKT0_RKT1_RKT2_ENKUlRKT_T0_E_clINS2_IJNS2_IJEEESU_S6_S8_EEENS_17integral_constantIiLi1EEEEEDaSQ_SR_) ;  /* 0x0000058000007944 */ /* 0x022fea0003c00000 */
[----:B-----5:R2:W-:Y:S04]  /*c8f0*/  STL [R1+0x16a8], R2 ;  /* 0x0016a80201007387 */ /* 0x0205e80000100800 */
[----:B------:R2:W-:Y:S04]  /*c900*/  STL.64 [R1+0x16a0], R74 ;  /* 0x0016a04a01007387 */ /* 0x0005e80000100a00 */
[----:B------:R2:W5:Y:S01]  /*c910*/  LDL R6, [R8+0x4] ;  /* 0x0000040008067983 */ /* 0x0005620000100800 */
[----:B------:R-:W-:Y:S02]  /*c920*/  IADD3 R3, R17, 0x28, RZ ;  /* 0x0000002811037810 */ /* 0x000fe40007ffe0ff */
[----:B------:R-:W-:-:S02]  /*c930*/  MOV R20, 0xc950 ;  /* 0x0000c95000147802 */ /* 0x000fc40000000f00 */
[----:B-12--5:R-:W-:Y:S05]  /*c940*/  CALL.REL.NOINC `($_ZN7cutlass13device_kernelIN5flash19enable_sm80_to_sm89INS1_16FlashAttnBwdSm80INS1_25CollectiveMainloopBwdSm80ILi2ELi2EN4cute5tupleIJNS5_1CILi128EEES8_NS7_ILi64EEEEEENS_10bfloat16_tEfNS_4arch4Sm80ELb0ELb1ELb1ELb0ELb1ELb0ELb0ELb0ELi2ELi4ELi4ELi4ELb0EEENS1_24CollectiveEpilogueBwdGQAISA_fSD_Li256ELb0ELb1EEENS1_19SingleTileSchedulerILb0ELb0ELb0ELi128EEEEEEEEEvNT_6ParamsE$_ZZN4cute6detail16composition_implINS_5tupleIJNS_1CILi16EEENS3_ILi2EEES5_S5_NS3_ILi4EEES5_EEENS2_IJNS3_ILi1EEEiiiNS3_ILi144EEENS3_ILi512EEEEEES6_S4_EEDaRKT_RKT0_RKT1_RKT2_ENKUlRKT_T0_E_clINS2_IJNS2_IJS5_EEENS2_IJiEEES5_S8_EEENS_17integral_constantIiLi2EEEEEDaSQ_SR_) ;  /* 0x000005f000007944 */ /* 0x026fea0003c00000 */
[----:B------:R-:W2:Y:S01]  /*c950*/  LDL.64 R74, [R1+0x16a0] ;  /* 0x0016a000014a7983 */ /* 0x000ea20000100a00 */
[----:B------:R-:W-:-:S02]  /*c960*/  IADD3 R5, R17, 0x18, RZ ;  /* 0x0000001811057810 */ /* 0x000fc40007ffe0ff */
[----:B------:R-:W-:Y:S01]  /*c970*/  MOV R8, 0xc9b0 ;  /* 0x0000c9b000087802 */ /* 0x000fe20000000f00 */
[----:B-----5:R3:W-:Y:S04]  /*c980*/  STL.64 [R1+0x1698], R2 ;  /* 0x0016980201007387 */ /* 0x0207e80000100a00 */
[----:B--2---:R3:W-:Y:S02]  /*c990*/  STL.64 [R1+0x1690], R74 ;  /* 0x0016904a01007387 */ /* 0x0047e40000100a00 */
[----:B-1-3--:R-:W-:Y:S05]  /*c9a0*/  CALL.REL.NOINC `($_ZN7cutlass13device_kernelIN5flash19enable_sm80_to_sm89INS1_16FlashAttnBwdSm80INS1_25CollectiveMainloopBwdSm80ILi2ELi2EN4cute5tupleIJNS5_1CILi128EEES8_NS7_ILi64EEEEEENS_10bfloat16_tEfNS_4arch4Sm80ELb0ELb1ELb1ELb0ELb1ELb0ELb0ELb0ELi2ELi4ELi4ELi4ELb0EEENS1_24CollectiveEpilogueBwdGQAISA_fSD_Li256ELb0ELb1EEENS1_19SingleTileSchedulerILb0ELb0ELb0ELi128EEEEEEEEEvNT_6ParamsE$_ZZN4cute6detail16composition_implINS_5tupleIJNS_1CILi16EEENS3_ILi2EEES5_S5_NS3_ILi4EEES5_EEENS2_IJNS3_ILi1EEEiiiNS3_ILi144EEENS3_ILi512EEEEEES6_S4_EEDaRKT_RKT0_RKT1_RKT2_ENKUlRKT_T0_E_clINS2_IJNS2_IJS5_S5_EEENS2_IJiiEEES8_S8_EEENS_17integral_constantIiLi3EEEEEDaSQ_SR_) ;  /* 0x0000069000007944 */ /* 0x00afea0003c00000 */
[----:B------:R-:W2:Y:S01]  /*c9b0*/  LDL.64 R74, [R1+0x1690] ;  /* 0x00169000014a7983 */ /* 0x000ea20000100a00 */
[----:B------:R-:W-:Y:S02]  /*c9c0*/  IADD3 R5, R17, 0x8, RZ ;  /* 0x0000000811057810 */ /* 0x000fe40007ffe0ff */
[----:B------:R-:W-:Y:S01]  /*c9d0*/  MOV R8, 0xca10 ;  /* 0x0000ca1000087802 */ /* 0x000fe20000000f00 */
[----:B-----5:R3:W-:Y:S04]  /*c9e0*/  STL.64 [R1+0x1688], R2 ;  /* 0x0016880201007387 */ /* 0x0207e80000100a00 */
[----:B--2---:R3:W-:Y:S02]  /*c9f0*/  STL.64 [R1+0x1680], R74 ;  /* 0x0016804a01007387 */ /* 0x0047e40000100a00 */
[----:B-1-3--:R-:W-:Y:S05]  /*ca00*/  CALL.REL.NOINC `($_ZN7cutlass13device_kernelIN5flash19enable_sm80_to_sm89INS1_16FlashAttnBwdSm80INS1_25CollectiveMainloopBwdSm80ILi2ELi2EN4cute5tupleIJNS5_1CILi128EEES8_NS7_ILi64EEEEEENS_10bfloat16_tEfNS_4arch4Sm80ELb0ELb1ELb1ELb0ELb1ELb0ELb0ELb0ELi2ELi4ELi4ELi4ELb0EEENS1_24CollectiveEpilogueBwdGQAISA_fSD_Li256ELb0ELb1EEENS1_19SingleTileSchedulerILb0ELb0ELb0ELi128EEEEEEEEEvNT_6ParamsE$_ZZN4cute6detail16composition_implINS_5tupleIJNS_1CILi16EEENS3_ILi2EEES5_S5_NS3_ILi4EEES5_EEENS2_IJNS3_ILi1EEEiiiNS3_ILi144EEENS3_ILi512EEEEEES6_S4_EEDaRKT_RKT0_RKT1_RKT2_ENKUlRKT_T0_E_clINS2_IJNS2_IJS5_S5_EEENS2_IJiiEEES8_S8_EEENS_17integral_constantIiLi4EEEEEDaSQ_SR_) ;  /* 0x000006e000007944 */ /* 0x00afea0003c00000 */
[----:B-----5:R-:W-:Y:S01]  /*ca10*/  IMAD.MOV.U32 R8, RZ, RZ, R3 ;  /* 0x000000ffff087224 */ /* 0x020fe200078e0003 */
[----:B------:R-:W-:-:S02]  /*ca20*/  MOV R3, R7 ;  /* 0x0000000700037202 */ /* 0x000fc40000000f00 */
[----:B------:R-:W-:Y:S02]  /*ca30*/  MOV R6, 0xca50 ;  /* 0x0000ca5000067802 */ /* 0x000fe40000000f00 */
[----:B-1----:R-:W-:Y:S05]  /*ca40*/  CALL.REL.NOINC `($_ZN7cutlass13device_kernelIN5flash19enable_sm80_to_sm89INS1_16FlashAttnBwdSm80INS1_25CollectiveMainloopBwdSm80ILi2ELi2EN4cute5tupleIJNS5_1CILi128EEES8_NS7_ILi64EEEEEENS_10bfloat16_tEfNS_4arch4Sm80ELb0ELb1ELb1ELb0ELb1ELb0ELb0ELb0ELi2ELi4ELi4ELi4ELb0EEENS1_24CollectiveEpilogueBwdGQAISA_fSD_Li256ELb0ELb1EEENS1_19SingleTileSchedulerILb0ELb0ELb0ELi128EEEEEEEEEvNT_6ParamsE$_ZN4cute5tupleIJNS0_IJNS_1CILi2EEES2_EEENS0_IJiiEEEEEC2ERKS3_RKS4_) ;  /* 0xffffdd3000007944 */ /* 0x002fea0003c3ffff */
[----:B------:R1:W5:Y:S01]  /*ca50*/  LDL.64 R2, [R1+0x16c0] ;  /* 0x0016c00001027983 */ /* 0x0003620000100a00 */
[----:B------:R-:W-:-:S04]  /*ca60*/  MOV R17, 0x0 ;  /* 0x0000000000117802 */ /* 0x000fc80000000f00 */
[----:B------:R-:W-:Y:S05]  /*ca70*/  RET.REL.NODEC R16 `(_ZN7cutlass13device_kernelIN5flash19enable_sm80_to_sm89INS1_16FlashAttnBwdSm80INS1_25CollectiveMainloopBwdSm80ILi2ELi2EN4cute5tupleIJNS5_1CILi128EEES8_NS7_ILi64EEEEEENS_10bfloat16_tEfNS_4arch4Sm80ELb0ELb1ELb1ELb0ELb1ELb0ELb0ELb0ELi2ELi4ELi4ELi4ELb0EEENS1_24CollectiveEpilogueBwdGQAISA_fSD_Li256ELb0ELb1EEENS1_19SingleTileSchedulerILb0ELb0ELb0ELi128EEEEEEEEEvNT_6ParamsE) ;  /* 0xffff358010007950 */ /* 0x000fea0003c3ffff */
        .type           $_ZN7cutlass13device_kernelIN5flash19enable_sm80_to_sm89INS1_16FlashAttnBwdSm80INS1_25CollectiveMainloopBwdSm80ILi2ELi2EN4cute5tupleIJNS5_1CILi128EEES8_NS7_ILi64EEEEEENS_10bfloat16_tEfNS_4arch4Sm80ELb0ELb1ELb1ELb0ELb1ELb0ELb0ELb0ELi2ELi4ELi4ELi4ELb0EEENS1_24CollectiveEpilogueBwdGQAISA_fSD_Li256ELb0ELb1EEENS1_19SingleTileSchedulerILb0ELb0ELb0ELi128EEEEEEEEEvNT_6ParamsE$_ZZN4cute6detail16composition_implINS_5tupleIJNS_1CILi16EEENS3_ILi2EEES5_S5_NS3_ILi4EEES5_EEENS2_IJNS3_ILi1EEEiiiNS3_ILi144EEENS3_ILi512EEEEEENS2_IJNS2_IJS5_S5_EEES6_NS3_ILi8EEEEEENS2_IJNS2_IJNS3_ILi64EEESA_EEES4_NS3_ILi1024EEEEEEEEDaRKT_RKT0_RKT1_RKT2_ENKUlRKT_RKT0_E_clISC_SG_EEDaSX_S10_,@function
        .size           $_ZN7cutlass13device_kernelIN5flash19enable_sm80_to_sm89INS1_16FlashAttnBwdSm80INS1_25CollectiveMainloopBwdSm80ILi2ELi2EN4cute5tupleIJNS5_1CILi128EEES8_NS7_ILi64EEEEEENS_10bfloat16_tEfNS_4arch4Sm80ELb0ELb1ELb1ELb0ELb1ELb0ELb0ELb0ELi2ELi4ELi4ELi4ELb0EEENS1_24CollectiveEpilogueBwdGQAISA_fSD_Li256ELb0ELb1EEENS1_19SingleTileSchedulerILb0ELb0ELb0ELi128EEEEEEEEEvNT_6ParamsE$_ZZN4cute6detail16composition_implINS_5tupleIJNS_1CILi16EEENS3_ILi2EEES5_S5_NS3_ILi4EEES5_EEENS2_IJNS3_ILi1EEEiiiNS3_ILi144EEENS3_ILi512EEEEEENS2_IJNS2_IJS5_S5_EEES6_NS3_ILi8EEEEEENS2_IJNS2_IJNS3_ILi64EEESA_EEES4_NS3_ILi1024EEEEEEEEDaRKT_RKT0_RKT1_RKT2_ENKUlRKT_RKT0_E_clISC_SG_EEDaSX_S10_,($_ZN7cutlass13device_kernelIN5flash19enable_sm80_to_sm89INS1_16FlashAttnBwdSm80INS1_25CollectiveMainloopBwdSm80ILi2ELi2EN4cute5tupleIJNS5_1CILi128EEES8_NS7_ILi64EEEEEENS_10bfloat16_tEfNS_4arch4Sm80ELb0ELb1ELb1ELb0ELb1ELb0ELb0ELb0ELi2ELi4ELi4ELi4ELb0EEENS1_24CollectiveEpilogueBwdGQAISA_fSD_Li256ELb0ELb1EEENS1_19SingleTileSchedulerILb0ELb0ELb0ELi128EEEEEEEEEvNT_6ParamsE$_ZZN4cute6detail16composition_implINS_5tupleIJNS_1CILi16EEENS3_ILi2EEES5_S5_NS3_ILi4EEES5_EEENS2_IJNS3_ILi1EEEiiiNS3_ILi144EEENS3_ILi512EEEEEENS2_IJS5_S5_EEENS2_IJNS3_ILi64EEESA_EEEEEDaRKT_RKT0_RKT1_RKT2_ENKUlRKT_RKT0_E_clIS5_SD_EEDaST_SW_ - $_ZN7cutlass13device_kernelIN5flash19enable_sm80_to_sm89INS1_16FlashAttnBwdSm80INS1_25CollectiveMainloopBwdSm80ILi2ELi2EN4cute5tupleIJNS5_1CILi128EEES8_NS7_ILi64EEEEEENS_10bfloat16_tEfNS_4arch4Sm80ELb0ELb1ELb1ELb0ELb1ELb0ELb0ELb0ELi2ELi4ELi4ELi4ELb0EEENS1_24CollectiveEpilogueBwdGQAISA_fSD_Li256ELb0ELb1EEENS1_19SingleTileSchedulerILb0ELb0ELb0ELi128EEEEEEEEEvNT_6ParamsE$_ZZN4cute6detail16composition_implINS_5tupleIJNS_1CILi16EEENS3_ILi2EEES5_S5_NS3_ILi4EEES5_EEENS2_IJNS3_ILi1EEEiiiNS3_ILi144EEENS3_ILi512EEEEEENS2_IJNS2_IJS5_S5_EEES6_NS3_ILi8EEEEEENS2_IJNS2_IJNS3_ILi64EEESA_EEES4_NS3_ILi1024EEEEEEEEDaRKT_RKT0_RKT1_RKT2_ENKUlRKT_RKT0_E_clISC_SG_EEDaSX_S10_)
$_ZN7cutlass13device_kernelIN5flash19enable_sm80_to_sm89INS1_16FlashAttnBwdSm80INS1_25CollectiveMainloopBwdSm80ILi2ELi2EN4cute5tupleIJNS5_1CILi128EEES8_NS7_ILi64EEEEEENS_10bfloat16_tEfNS_4arch4Sm80ELb0ELb1ELb1ELb0ELb1ELb0ELb0ELb0ELi2ELi4ELi4ELi4ELb0EEENS1_24CollectiveEpilogueBwdGQAISA_fSD_Li256ELb0ELb1EEENS1_19SingleTileSchedulerILb0ELb0ELb0ELi128EEEEEEEEEvNT_6ParamsE$_ZZN4cute6detail16composition_implINS_5tupleIJNS_1CILi16EEENS3_ILi2EEES5_S5_NS3_ILi4EEES5_EEENS2_IJNS3_ILi1EEEiiiNS3_ILi144EEENS3_ILi512EEEEEENS2_IJNS2_IJS5_S5_EEES6_NS3_ILi8EEEEEENS2_IJNS2_IJNS3_ILi64EEESA_EEES4_NS3_ILi1024EEEEEEEEDaRKT_RKT0_RKT1_RKT2_ENKUlRKT_RKT0_E_clISC_SG_EEDaSX_S10_:
[----:B------:R-:W-:Y:S02]  /*ca80*/  IADD3 R10, R1, 0x1680, RZ ;  /* 0x00001680010a7810 */ /* 0x000fe40007ffe0ff */
[----:B------:R-:W-:Y:S02]  /*ca90*/  MOV R74, 0xcad0 ;  /* 0x0000cad0004a7802 */ /* 0x000fe40000000f00 */
[----:B------:R-:W-:-:S04]  /*caa0*/  IADD3 R10, R10, c[0x0][0x20], RZ ;  /* 0x000008000a0a7a10 */ /* 0x000fc80007ffe0ff */
[----:B------:R-:W-:Y:S02]  /*cab0*/  IADD3 R40, R10, 0x4, RZ ;  /* 0x000000040a287810 */ /* 0x000fe40007ffe0ff */
[----:B------:R-:W-:Y:S05]  /*cac0*/  CALL.REL.NOINC `($_ZN7cutlass13device_kernelIN5flash19enable_sm80_to_sm89INS1_16FlashAttnBwdSm80INS1_25CollectiveMainloopBwdSm80ILi2ELi2EN4cute5tupleIJNS5_1CILi128EEES8_NS7_ILi64EEEEEENS_10bfloat16_tEfNS_4arch4Sm80ELb0ELb1ELb1ELb0ELb1ELb0ELb0ELb0ELi2ELi4ELi4ELi4ELb0EEENS1_24CollectiveEpilogueBwdGQAISA_fSD_Li256ELb0ELb1EEENS1_19SingleTileSchedulerILb0ELb0ELb0ELi128EEEEEEEEEvNT_6ParamsE$_ZZN4cute6detail16composition_implINS_5tupleIJNS_1CILi16EEENS3_ILi2EEES5_S5_NS3_ILi4EEES5_EEENS2_IJNS3_ILi1EEEiiiNS3_ILi144EEENS3_ILi512EEEEEENS2_IJS5_S5_EEENS2_IJNS3_ILi64EEESA_EEEEEDaRKT_RKT0_RKT1_RKT2_ENKUlRKT_RKT0_E_clIS5_SD_EEDaST_SW_) ;  /* 0x0000009000007944 */ /* 0x000fea0003c00000 */
[----:B------:R-:W-:Y:S02]  /*cad0*/  MOV R4, 0xcaf0 ;  /* 0x0000caf000047802 */ /* 0x000fe40000000f00 */
[----:B-1---5:R-:W-:Y:S05]  /*cae0*/  CALL.REL.NOINC `($_ZN7cutlass13device_kernelIN5flash19enable_sm80_to_sm89INS1_16FlashAttnBwdSm80INS1_25CollectiveMainloopBwdSm80ILi2ELi2EN4cute5tupleIJNS5_1CILi128EEES8_NS7_ILi64EEEEEENS_10bfloat16_tEfNS_4arch4Sm80ELb0ELb1ELb1ELb0ELb1ELb0ELb0ELb0ELi2ELi4ELi4ELi4ELb0EEENS1_24CollectiveEpilogueBwdGQAISA_fSD_Li256ELb0ELb1EEENS1_19SingleTileSchedulerILb0ELb0ELb0ELi128EEEEEEEEEvNT_6ParamsE$_ZN4cute3eso3ESOILb0ELb1EJiNS_1CILi512EEEEEC2ERKiRKS3_) ;  /* 0xffffa49000007944 */ /* 0x022fea0003c3ffff */
[----:B-1----:R1:W5:Y:S01]  /*caf0*/  LDL R2, [R1+0x1684] ;  /* 0x0016840001027983 */ /* 0x0023620000100800 */
[----:B------:R-:W-:-:S03]  /*cb00*/  MOV R6, 0xcb20 ;  /* 0x0000cb2000067802 */ /* 0x000fc60000000f00 */
[----:B-1---5:R-:W-:Y:S05]  /*cb10*/  CALL.REL.NOINC `($_ZN7cutlass13device_kernelIN5flash19enable_sm80_to_sm89INS1_16FlashAttnBwdSm80INS1_25CollectiveMainloopBwdSm80ILi2ELi2EN4cute5tupleIJNS5_1CILi128EEES8_NS7_ILi64EEEEEENS_10bfloat16_tEfNS_4arch4Sm80ELb0ELb1ELb1ELb0ELb1ELb0ELb0ELb0ELi2ELi4ELi4ELi4ELb0EEENS1_24CollectiveEpilogueBwdGQAISA_fSD_Li256ELb0ELb1EEENS1_19SingleTileSchedulerILb0ELb0ELb0ELi128EEEEEEEEEvNT_6ParamsE$_ZN4cute5tupleIJNS0_IJNS_1CILi2EEES2_EEENS0_IJiNS1_ILi512EEEEEEEEC2ERKS3_RKS5_) ;  /* 0xffffdc2000007944 */ /* 0x022fea0003c3ffff */
[----:B------:R2:W5:Y:S01]  /*cb20*/  LDL R40, [R1+0x1680] ;  /* 0x0016800001287983 */ /* 0x0005620000100800 */
[----:B-1----:R-:W-:Y:S02]  /*cb30*/  MOV R2, R8 ;  /* 0x0000000800027202 */ /* 0x002fe40000000f00 */
[----:B------:R-:W-:-:S04]  /*cb40*/  MOV R3, 0x0 ;  /* 0x0000000000037802 */ /* 0x000fc80000000f00 */
[----:B------:R-:W-:Y:S05]  /*cb50*/  RET.REL.NODEC R2 `(_ZN7cutlass13device_kernelIN5flash19enable_sm80_to_sm89INS1_16FlashAttnBwdSm80INS1_25CollectiveMainloopBwdSm80ILi2ELi2EN4cute5tupleIJNS5_1CILi128EEES8_NS7_ILi64EEEEEENS_10bfloat16_tEfNS_4arch4Sm80ELb0ELb1ELb1ELb0ELb1ELb0ELb0ELb0ELi2ELi4ELi4ELi4ELb0EEENS1_24CollectiveEpilogueBwdGQAISA_fSD_Li256ELb0ELb1EEENS1_19SingleTileSchedulerILb0ELb0ELb0ELi128EEEEEEEEEvNT_6ParamsE) ;  /* 0xffff34a002007950 */ /* 0x000fea0003c3ffff */
        .type           $_ZN7cutlass13device_kernelIN5flash19enable_sm80_to_sm89INS1_16FlashAttnBwdSm80INS1_25CollectiveMainloopBwdSm80ILi2ELi2EN4cute5tupleIJNS5_1CILi128EEES8_NS7_ILi64EEEEEENS_10bfloat16_tEfNS_4arch4Sm80ELb0ELb1ELb1ELb0ELb1ELb0ELb0ELb0ELi2ELi4ELi4ELi4ELb0EEENS1_24CollectiveEpilogueBwdGQAISA_fSD_Li256ELb0ELb1EEENS1_19SingleTileSchedulerILb0ELb0ELb0ELi128EEEEEEEEEvNT_6ParamsE$_ZZN4cute6detail16composition_implINS_5tupleIJNS_1CILi16EEENS3_ILi2EEES5_S5_NS3_ILi4EEES5_EEENS2_IJNS3_ILi1EEEiiiNS3_ILi144EEENS3_ILi512EEEEEENS2_IJS5_S5_EEENS2_IJNS3_ILi64EEESA_EEEEEDaRKT_RKT0_RKT1_RKT2_ENKUlRKT_RKT0_E_clIS5_SD_EEDaST_SW_,@function
        .size           $_ZN7cutlass13device_kernelIN5flash19enable_sm80_to_sm89INS1_16FlashAttnBwdSm80INS1_25CollectiveMainloopBwdSm80ILi2ELi2EN4cute5tupleIJNS5_1CILi128EEES8_NS7_ILi64EEEEEENS_10bfloat16_tEfNS_4arch4Sm80ELb0ELb1ELb1ELb0ELb1ELb0ELb0ELb0ELi2ELi4ELi4ELi4ELb0EEENS1_24CollectiveEpilogueBwdGQAISA_fSD_Li256ELb0ELb1EEENS1_19SingleTileSchedulerILb0ELb0ELb0ELi128EEEEEEEEEvNT_6ParamsE$_ZZN4cute6detail16composition_implINS_5tupleIJNS_1CILi16EEENS3_ILi2EEES5_S5_NS3_ILi4EEES5_EEENS2_IJNS3_ILi1EEEiiiNS3_ILi144EEENS3_ILi512EEEEEENS2_IJS5_S5_EEENS2_IJNS3_ILi64EEESA_EEEEEDaRKT_RKT0_RKT1_RKT2_ENKUlRKT_RKT0_E_clIS5_SD_EEDaST_SW_,($_ZN7cutlass13device_kernelIN5flash19enable_sm80_to_sm89INS1_16FlashAttnBwdSm80INS1_25CollectiveMainloopBwdSm80ILi2ELi2EN4cute5tupleIJNS5_1CILi128EEES8_NS7_ILi64EEEEEENS_10bfloat16_tEfNS_4arch4Sm80ELb0ELb1ELb1ELb0ELb1ELb0ELb0ELb0ELi2ELi4ELi4ELi4ELb0EEENS1_24CollectiveEpilogueBwdGQAISA_fSD_Li256ELb0ELb1EEENS1_19SingleTileSchedulerILb0ELb0ELb0ELi128EEEEEEEEEvNT_6ParamsE$_ZZN4cute6detail16composition_implINS_5tupleIJNS_1CILi16EEENS3_ILi2EEES5_S5_NS3_ILi4EEES5_EEENS2_IJNS3_ILi1EEEiiiNS3_ILi144EEENS3_ILi512EEEEEES5_NS3_ILi64EEEEEDaRKT_RKT0_RKT1_RKT2_ENKUlRKT_T0_E_clINS2_IJNS2_IJEEESV_S5_S8_EEENS_17integral_constantIiLi3EEEEEDaSR_SS_ - $_ZN7cutlass13device_kernelIN5flash19enable_sm80_to_sm89INS1_16FlashAttnBwdSm80INS1_25CollectiveMainloopBwdSm80ILi2ELi2EN4cute5tupleIJNS5_1CILi128EEES8_NS7_ILi64EEEEEENS_10bfloat16_tEfNS_4arch4Sm80ELb0ELb1ELb1ELb0ELb1ELb0ELb0ELb0ELi2ELi4ELi4ELi4ELb0EEENS1_24CollectiveEpilogueBwdGQAISA_fSD_Li256ELb0ELb1EEENS1_19SingleTileSchedulerILb0ELb0ELb0ELi128EEEEEEEEEvNT_6ParamsE$_ZZN4cute6detail16composition_implINS_5tupleIJNS_1CILi16EEENS3_ILi2EEES5_S5_NS3_ILi4EEES5_EEENS2_IJNS3_ILi1EEEiiiNS3_ILi144EEENS3_ILi512EEEEEENS2_IJS5_S5_EEENS2_IJNS3_ILi64EEESA_EEEEEDaRKT_RKT0_RKT1_RKT2_ENKUlRKT_RKT0_E_clIS5_SD_EEDaST_SW_)
$_ZN7cutlass13device_kernelIN5flash19enable_sm80_to_sm89INS1_16FlashAttnBwdSm80INS1_25CollectiveMainloopBwdSm80ILi2ELi2EN4cute5tupleIJNS5_1CILi128EEES8_NS7_ILi64EEEEEENS_10bfloat16_tEfNS_4arch4Sm80ELb0ELb1ELb1ELb0ELb1ELb0ELb0ELb0ELi2ELi4ELi4ELi4ELb0EEENS1_24CollectiveEpilogueBwdGQAISA_fSD_Li256ELb0ELb1EEENS1_19SingleTileSchedulerILb0ELb0ELb0ELi128EEEEEEEEEvNT_6ParamsE$_ZZN4cute6detail16composition_implINS_5tupleIJNS_1CILi16EEENS3_ILi2EEES5_S5_NS3_ILi4EEES5_EEENS2_IJNS3_ILi1EEEiiiNS3_ILi144EEENS3_ILi512EEEEEENS2_IJS5_S5_EEENS2_IJNS3_ILi64EEESA_EEEEEDaRKT_RKT0_RKT1_RKT2_ENKUlRKT_RKT0_E_clIS5_SD_EEDaST_SW_:
        /* <DEDUP_REMOVED lines=15> */
[----:B-1---5:R-:W-:Y:S05]  /*cc50*/  CALL.REL.NOINC `($_ZN7cutlass13device_kernelIN5flash19enable_sm80_to_sm89INS1_16FlashAttnBwdSm80INS1_25CollectiveMainloopBwdSm80ILi2ELi2EN4cute5tupleIJNS5_1CILi128EEES8_NS7_ILi64EEEEEENS_10bfloat16_tEfNS_4arch4Sm80ELb0ELb1ELb1ELb0ELb1ELb0ELb0ELb0ELi2ELi4ELi4ELi4ELb0EEENS1_24CollectiveEpilogueBwdGQAISA_fSD_Li256ELb0ELb1EEENS1_19SingleTileSchedulerILb0ELb0ELb0ELi128EEEEEEEEEvNT_6ParamsE$_ZZN4cute6detail16composition_implINS_5tupleIJNS_1CILi16EEENS3_ILi2EEES5_S5_NS3_ILi4EEES5_EEENS2_IJNS3_ILi1EEEiiiNS3_ILi144EEENS3_ILi512EEEEEES5_NS3_ILi64EEEEEDaRKT_RKT0_RKT1_RKT2_ENKUlRKT_T0_E_clINS2_IJNS2_IJEEESV_S5_S8_EEENS_17integral_constantIiLi3EEEEEDaSR_SS_) ;  /* 0x000000b000007944 */ /* 0x022fea0003c00000 */
[----:B-----5:R2:W-:Y:S01]  /*cc60*/  STL [R1+0x1690], R2 ;  /* 0x0016900201007387 */ /* 0x0205e20000100800 */
[----:B------:R-:W-:Y:S02]  /*cc70*/  IADD3 R5, R5, 0x8, RZ ;  /* 0x0000000805057810 */ /* 0x000fe40007ffe0ff */
[----:B------:R-:W-:Y:S01]  /*cc80*/  MOV R6, 0xccb0 ;  /* 0x0000ccb000067802 */ /* 0x000fe20000000f00 */
[----:B------:R2:W-:Y:S04]  /*cc90*/  STL.64 [R1+0x1688], R92 ;  /* 0x0016885c01007387 */ /* 0x0005e80000100a00 */
[----:B-12---:R-:W-:Y:S05]  /*cca0*/  CALL.REL.NOINC `($_ZN7cutlass13device_kernelIN5flash19enable_sm80_to_sm89INS1_16FlashAttnBwdSm80INS1_25CollectiveMainloopBwdSm80ILi2ELi2EN4cute5tupleIJNS5_1CILi128EEES8_NS7_ILi64EEEEEENS_10bfloat16_tEfNS_4arch4Sm80ELb0ELb1ELb1ELb0ELb1ELb0ELb0ELb0ELi2ELi4ELi4ELi4ELb0EEENS1_24CollectiveEpilogueBwdGQAISA_fSD_Li256ELb0ELb1EEENS1_19SingleTileSchedulerILb0ELb0ELb0ELi128EEEEEEEEEvNT_6ParamsE$_ZZN4cute6detail16composition_implINS_5tupleIJNS_1CILi16EEENS3_ILi2EEES5_S5_NS3_ILi4EEES5_EEENS2_IJNS3_ILi1EEEiiiNS3_ILi144EEENS3_ILi512EEEEEES5_NS3_ILi64EEEEEDaRKT_RKT0_RKT1_RKT2_ENKUlRKT_T0_E_clINS2_IJNS2_IJS5_EEENS2_IJiEEES8_S8_EEENS_17integral_constantIiLi4EEEEEDaSR_SS_) ;  /* 0x0000012000007944 */ /* 0x006fea0003c00000 */
[----:B------:R-:W-:Y:S02]  /*ccb0*/  MOV R2, R7 ;  /* 0x0000000700027202 */ /* 0x000fe40000000f00 */
[----:B------:R-:W-:Y:S02]  /*ccc0*/  MOV R6, 0xcce0 ;  /* 0x0000cce000067802 */ /* 0x000fe40000000f00 */
[----:B-1---5:R-:W-:Y:S05]  /*ccd0*/  CALL.REL.NOINC `($_ZN7cutlass13device_kernelIN5flash19enable_sm80_to_sm89INS1_16FlashAttnBwdSm80INS1_25CollectiveMainloopBwdSm80ILi2ELi2EN4cute5tupleIJNS5_1CILi128EEES8_NS7_ILi64EEEEEENS_10bfloat16_tEfNS_4arch4Sm80ELb0ELb1ELb1ELb0ELb1ELb0ELb0ELb0ELi2ELi4ELi4ELi4ELb0EEENS1_24CollectiveEpilogueBwdGQAISA_fSD_Li256ELb0ELb1EEENS1_19SingleTileSchedulerILb0ELb0ELb0ELi128EEEEEEEEEvNT_6ParamsE$_ZN4cute5tupleIJNS_1CILi2EEEiEEC2ERKS2_RKi) ;  /* 0xffffdc5000007944 */ /* 0x022fea0003c3ffff */
[----:B-1----:R1:W5:Y:S01]  /*cce0*/  LDL R2, [R1+0x16a8] ;  /* 0x0016a80001027983 */ /* 0x0023620000100800 */
[----:B------:R-:W-:-:S04]  /*ccf0*/  MOV R75, 0x0 ;  /* 0x00000000004b7802 */ /* 0x000fc80000000f00 */
[----:B------:R-:W-:Y:S05]  /*cd00*/  RET.REL.NODEC R74 `(_ZN7cutlass13device_kernelIN5flash19enable_sm80_to_sm89INS1_16FlashAttnBwdSm80INS1_25CollectiveMainloopBwdSm80ILi2ELi2EN4cute5tupleIJNS5_1CILi128EEES8_NS7_ILi64EEEEEENS_10bfloat16_tEfNS_4arch4Sm80ELb0ELb1ELb1ELb0ELb1ELb0ELb0ELb0ELi2ELi4ELi4ELi4ELb0EEENS1_24CollectiveEpilogueBwdGQAISA_fSD_Li256ELb0ELb1EEENS1_19SingleTileSchedulerILb0ELb0ELb0ELi128EEEEEEEEEvNT_6ParamsE) ;  /* 0xffff32f04a007950 */ /* 0x000fea0003c3ffff */
        .type           $_ZN7cutlass13device_kernelIN5flash19enable_sm80_to_sm89INS1_16FlashAttnBwdSm80INS1_25CollectiveMainloopBwdSm80ILi2ELi2EN4cute5tupleIJNS5_1CILi128EEES8_NS7_ILi64EEEEEENS_10bfloat16_tEfNS_4arch4Sm80ELb0ELb1ELb1ELb0ELb1ELb0ELb0ELb0ELi2ELi4ELi4ELi4ELb0EEENS1_24CollectiveEpilogueBwdGQAISA_fSD_Li256ELb0ELb1EEENS1_19SingleTileSchedulerILb0ELb0ELb0ELi128EEEEEEEEEvNT_6ParamsE$_ZZN4cute6detail16composition_implINS_5tupleIJNS_1CILi16EEENS3_ILi2EEES5_S5_NS3_ILi4EEES5_EEENS2_IJNS3_ILi1EEEiiiNS3_ILi144EEENS3_ILi512EEEEEES5_NS3_ILi64EEEEEDaRKT_RKT0_RKT1_RKT2_ENKUlRKT_T0_E_clINS2_IJNS2_IJEEESV_S5_S8_EEENS_17integral_constantIiLi3EEEEEDaSR_SS_,@function
        .size           $_ZN7cutlass13device_kernelIN5flash19enable_sm80_to_sm89INS1_16FlashAttnBwdSm80INS1_25CollectiveMainloopBwdSm80ILi2ELi2EN4cute5tupleIJNS5_1CILi128EEES8_NS7_ILi64EEEEEENS_10bfloat16_tEfNS_4arch4Sm80ELb0ELb1ELb1ELb0ELb1ELb0ELb0ELb0ELi2ELi4ELi4ELi4ELb0EEENS1_24CollectiveEpilogueBwdGQAISA_fSD_Li256ELb0ELb1EEENS1_19SingleTileSchedulerILb0ELb0ELb0ELi128EEEEEEEEEvNT_6ParamsE$_ZZN4cute6detail16composition_implINS_5tupleIJNS_1CILi16EEENS3_ILi2EEES5_S5_NS3_ILi4EEES5_EEENS2_IJNS3_ILi1EEEiiiNS3_ILi144EEENS3_ILi512EEEEEES5_NS3_ILi64EEEEEDaRKT_RKT0_RKT1_RKT2_ENKUlRKT_T0_E_clINS2_IJNS2_IJEEESV_S5_S8_EEENS_17integral_constantIiLi3EEEEEDaSR_SS_,($_ZN7cutlass13device_kernelIN5flash19enable_sm80_to_sm89INS1_16FlashAttnBwdSm80INS1_25CollectiveMainloopBwdSm80ILi2ELi2EN4cute5tupleIJNS5_1CILi128EEES8_NS7_ILi64EEEEEENS_10bfloat16_tEfNS_4arch4Sm80ELb0ELb1ELb1ELb0ELb1ELb0ELb0ELb0ELi2ELi4ELi4ELi4ELb0EEENS1_24CollectiveEpilogueBwdGQAISA_fSD_Li256ELb0ELb1EEENS1_19SingleTileSchedulerILb0ELb0ELb0ELi128EEEEEEEEEvNT_6ParamsE$_ZZN4cute6detail16composition_implINS_5tupleIJNS_1CILi16EEENS3_ILi2EEES5_S5_NS3_ILi4EEES5_EEENS2_IJNS3_ILi1EEEiiiNS3_ILi144EEENS3_ILi512EEEEEES5_NS3_ILi64EEEEEDaRKT_RKT0_RKT1_RKT2_ENKUlRKT_T0_E_clINS2_IJNS2_IJS5_EEENS2_IJiEEES8_S8_EEENS_17integral_constantIiLi4EEEEEDaSR_SS_ - $_ZN7cutlass13device_kernelIN5flash19enable_sm80_to_sm89INS1_16FlashAttnBwdSm80INS1_25CollectiveMainloopBwdSm80ILi2ELi2EN4cute5tupleIJNS5_1CILi128EEES8_NS7_ILi64EEEEEENS_10bfloat16_tEfNS_4arch4Sm80ELb0ELb1ELb1ELb0ELb1ELb0ELb0ELb0ELi2ELi4ELi4ELi4ELb0EEENS1_24CollectiveEpilogueBwdGQAISA_fSD_Li256ELb0ELb1EEENS1_19SingleTileSchedulerILb0ELb0ELb0ELi128EEEEEEEEEvNT_6ParamsE$_ZZN4cute6detail16composition_implINS_5tupleIJNS_1CILi16EEENS3_ILi2EEES5_S5_NS3_ILi4EEES5_EEENS2_IJNS3_ILi1EEEiiiNS3_ILi144EEENS3_ILi512EEEEEES5_NS3_ILi64EEEEEDaRKT_RKT0_RKT1_RKT2_ENKUlRKT_T0_E_clINS2_IJNS2_IJEEESV_S5_S8_EEENS_17integral_constantIiLi3EEEEEDaSR_SS_)
$_ZN7cutlass13device_kernelIN5flash19enable_sm80_to_sm89INS1_16FlashAttnBwdSm80INS1_25CollectiveMainloopBwdSm80ILi2ELi2EN4cute5tupleIJNS5_1CILi128EEES8_NS7_ILi64EEEEEENS_10bfloat16_tEfNS_4arch4Sm80ELb0ELb1ELb1ELb0ELb1ELb0ELb0ELb0ELi2ELi4ELi4ELi4ELb0EEENS1_24CollectiveEpilogueBwdGQAISA_fSD_Li256ELb0ELb1EEENS1_19SingleTileSchedulerILb0ELb0ELb0ELi128EEEEEEEEEvNT_6ParamsE$_ZZN4cute6detail16composition_implINS_5tupleIJNS_1CILi16EEENS3_ILi2EEES5_S5_NS3_ILi4EEES5_EEENS2_IJNS3_ILi1EEEiiiNS3_ILi144EEENS3_ILi512EEEEEES5_NS3_ILi64EEEEEDaRKT_RKT0_RKT1_RKT2_ENKUlRKT_T0_E_clINS2_IJNS2_IJEEESV_S5_S8_EEENS_17integral_constantIiLi3EEEEEDaSR_SS_:
[----:B------:R-:W-:Y:S02]  /*cd10*/  IADD3 R4, R1, 0x16b0, RZ ;  /* 0x000016b001047810 */ /* 0x000fe40007ffe0ff */
[----:B------:R-:W-:Y:S02]  /*cd20*/  MOV R6, 0xcd60 ;  /* 0x0000cd6000067802 */ /* 0x000fe40000000f00 */
[----:B------:R-:W-:-:S04]  /*cd30*/  IADD3 R4, R4, c[0x0][0x20], RZ ;  /* 0x0000080004047a10 */ /* 0x000fc80007ffe0ff */
[----:B------:R-:W-:Y:S02]  /*cd40*/  IADD3 R2, R4, 0x4, RZ ;  /* 0x0000000404027810 */ /* 0x000fe40007ffe0ff */
[----:B------:R-:W-:Y:S05]  /*cd50*/  CALL.REL.NOINC `($_ZN7cutlass13device_kernelIN5flash19enable_sm80_to_sm89INS1_16FlashAttnBwdSm80INS1_25CollectiveMainloopBwdSm80ILi2ELi2EN4cute5tupleIJNS5_1CILi128EEES8_NS7_ILi64EEEEEENS_10bfloat16_tEfNS_4arch4Sm80ELb0ELb1ELb1ELb0ELb1ELb0ELb0ELb0ELi2ELi4ELi4ELi4ELb0EEENS1_24CollectiveEpilogueBwdGQAISA_fSD_Li256ELb0ELb1EEENS1_19SingleTileSchedulerILb0ELb0ELb0ELi128EEEEEEEEEvNT_6ParamsE$_ZN4cute3eso3ESOILb0ELb1EJiEEC2ERKi) ;  /* 0xffffa0c000007944 */ /* 0x000fea0003c3ffff */
[----:B-1----:R1:W5:Y:S01]  /*cd60*/  LDL R3, [R1+0x16b4] ;  /* 0x0016b40001037983 */ /* 0x0023620000100800 */
[----:B------:R-:W-:Y:S02]  /*cd70*/  MOV R2, R4 ;  /* 0x0000000400027202 */ /* 0x000fe40000000f00 */
[----:B------:R-:W-:Y:S02]  /*cd80*/  MOV R4, 0xcda0 ;  /* 0x0000cda000047802 */ /* 0x000fe40000000f00 */
[----:B-1---5:R-:W-:Y:S05]  /*cd90*/  CALL.REL.NOINC `($_ZN7cutlass13device_kernelIN5flash19enable_sm80_to_sm89INS1_16FlashAttnBwdSm80INS1_25CollectiveMainloopBwdSm80ILi2ELi2EN4cute5tupleIJNS5_1CILi128EEES8_NS7_ILi64EEEEEENS_10bfloat16_tEfNS_4arch4Sm80ELb0ELb1ELb1ELb0ELb1ELb0ELb0ELb0ELi2ELi4ELi4ELi4ELb0EEENS1_24CollectiveEpilogueBwdGQAISA_fSD_Li256ELb0ELb1EEENS1_19SingleTileSchedulerILb0ELb0ELb0ELi128EEEEEEEEEvNT_6ParamsE$_ZN4cute3eso3ESOILb1ELb0EJNS_5tupleIJNS_1CILi2EEEEEENS2_IJiEEENS3_ILi1EEES7_EEC2ERKS5_RKS6_RKS7_SE_) ;  /* 0xffffb79000007944 */ /* 0x022fea0003c3ffff */
[----:B-1----:R1:W5:Y:S01]  /*cda0*/  LDL R2, [R1+0x16b0] ;  /* 0x0016b00001027983 */ /* 0x0023620000100800 */
[----:B------:R-:W-:-:S04]  /*cdb0*/  MOV R77, 0x0 ;  /* 0x00000000004d7802 */ /* 0x000fc80000000f00 */
[----:B------:R-:W-:Y:S05]  /*cdc0*/  RET.REL.NODEC R76 `(_ZN7cutlass13device_kernelIN5flash19enable_sm80_to_sm89INS1_16FlashAttnBwdSm80INS1_25CollectiveMainloopBwdSm80ILi2ELi2EN4cute5tupleIJNS5_1CILi128EEES8_NS7_ILi64EEEEEENS_10bfloat16_tEfNS_4arch4Sm80ELb0ELb1ELb1ELb0ELb1ELb0ELb0ELb0ELi2ELi4ELi4ELi4ELb0EEENS1_24CollectiveEpilogueBwdGQAISA_fSD_Li256ELb0ELb1EEENS1_19SingleTileSchedulerILb0ELb0ELb0ELi128EEEEEEEEEvNT_6ParamsE) ;  /* 0xffff32304c007950 */ /* 0x000fea0003c3ffff */
        .type           $_ZN7cutlass13device_kernelIN5flash19enable_sm80_to_sm89INS1_16FlashAttnBwdSm80INS1_25CollectiveMainloopBwdSm80ILi2ELi2EN4cute5tupleIJNS5_1CILi128EEES8_NS7_ILi64EEEEEENS_10bfloat16_tEfNS_4arch4Sm80ELb0ELb1ELb1ELb0ELb1ELb0ELb0ELb0ELi2ELi4ELi4ELi4ELb0EEENS1_24CollectiveEpilogueBwdGQAISA_fSD_Li256ELb0ELb1EEENS1_19SingleTileSchedulerILb0ELb0ELb0ELi128EEEEEEEEEvNT_6ParamsE$_ZZN4cute6detail16composition_implINS_5tupleIJNS_1CILi16EEENS3_ILi2EEES5_S5_NS3_ILi4EEES5_EEENS2_IJNS3_ILi1EEEiiiNS3_ILi144EEENS3_ILi512EEEEEES5_NS3_ILi64EEEEEDaRKT_RKT0_RKT1_RKT2_ENKUlRKT_T0_E_clINS2_IJNS2_IJS5_EEENS2_IJiEEES8_S8_EEENS_17integral_constantIiLi4EEEEEDaSR_SS_,@function
        .size           $_ZN7cutlass13device_kernelIN5flash19enable_sm80_to_sm89INS1_16FlashAttnBwdSm80INS1_25CollectiveMainloopBwdSm80ILi2ELi2EN4cute5tupleIJNS5_1CILi128EEES8_NS7_ILi64EEEEEENS_10bfloat16_tEfNS_4arch4Sm80ELb0ELb1ELb1ELb0ELb1ELb0ELb0ELb0ELi2ELi4ELi4ELi4ELb0EEENS1_24CollectiveEpilogueBwdGQAISA_fSD_Li256ELb0ELb1EEENS1_19SingleTileSchedulerILb0ELb0ELb0ELi128EEEEEEEEEvNT_6ParamsE$_ZZN4cute6detail16composition_implINS_5tupleIJNS_1CILi16EEENS3_ILi2EEES5_S5_NS3_ILi4EEES5_EEENS2_IJNS3_ILi1EEEiiiNS3_ILi144EEENS3_ILi512EEEEEES5_NS3_ILi64EEEEEDaRKT_RKT0_RKT1_RKT2_ENKUlRKT_T0_E_clINS2_IJNS2_IJS5_EEENS2_IJiEEES8_S8_EEENS_17integral_constantIiLi4EEEEEDaSR_SS_,($_ZN7cutlass13device_kernelIN5flash19enable_sm80_to_sm89INS1_16FlashAttnBwdSm80INS1_25CollectiveMainloopBwdSm80ILi2ELi2EN4cute5tupleIJNS5_1CILi128EEES8_NS7_ILi64EEEEEENS_10bfloat16_tEfNS_4arch4Sm80ELb0ELb1ELb1ELb0ELb1ELb0ELb0ELb0ELi2ELi4ELi4ELi4ELb0EEENS1_24CollectiveEpilogueBwdGQAISA_fSD_Li256ELb0ELb1EEENS1_19SingleTileSchedulerILb0ELb0ELb0ELi128EEEEEEEEEvNT_6ParamsE$_ZZN4cute6detail16composition_implINS_5tupleIJNS_1CILi16EEENS3_ILi2EEES5_S5_NS3_ILi4EEES5_EEENS2_IJNS3_ILi1EEEiiiNS3_ILi144EEENS3_ILi512EEEEEES6_S4_EEDaRKT_RKT0_RKT1_RKT2_ENKUlRKT_T0_E_clINS2_IJNS2_IJEEESU_S6_S8_EEENS_17integral_constantIiLi1EEEEEDaSQ_SR_ - $_ZN7cutlass13device_kernelIN5flash19enable_sm80_to_sm89INS1_16FlashAttnBwdSm80INS1_25CollectiveMainloopBwdSm80ILi2ELi2EN4cute5tupleIJNS5_1CILi128EEES8_NS7_ILi64EEEEEENS_10bfloat16_tEfNS_4arch4Sm80ELb0ELb1ELb1ELb0ELb1ELb0ELb0ELb0ELi2ELi4ELi4ELi4ELb0EEENS1_24CollectiveEpilogueBwdGQAISA_fSD_Li256ELb0ELb1EEENS1_19SingleTileSchedulerILb0ELb0ELb0ELi128EEEEEEEEEvNT_6ParamsE$_ZZN4cute6detail16composition_implINS_5tupleIJNS_1CILi16EEENS3_ILi2EEES5_S5_NS3_ILi4EEES5_EEENS2_IJNS3_ILi1EEEiiiNS3_ILi144EEENS3_ILi512EEEEEES5_NS3_ILi64EEEEEDaRKT_RKT0_RKT1_RKT2_ENKUlRKT_T0_E_clINS2_IJNS2_IJS5_EEENS2_IJiEEES8_S8_EEENS_17integral_constantIiLi4EEEEEDaSR_SS_)
$_ZN7cutlass13device_kernelIN5flash19enable_sm80_to_sm89INS1_16FlashAttnBwdSm80INS1_25CollectiveMainloopBwdSm80ILi2ELi2EN4cute5tupleIJNS5_1CILi128EEES8_NS7_ILi64EEEEEENS_10bfloat16_tEfNS_4arch4Sm80ELb0ELb1ELb1ELb0ELb1ELb0ELb0ELb0ELi2ELi4ELi4ELi4ELb0EEENS1_24CollectiveEpilogueBwdGQAISA_fSD_Li256ELb0ELb1EEENS1_19SingleTileSchedulerILb0ELb0ELb0ELi128EEEEEEEEEvNT_6ParamsE$_ZZN4cute6detail16composition_implINS_5tupleIJNS_1CILi16EEENS3_ILi2EEES5_S5_NS3_ILi4EEES5_EEENS2_IJNS3_ILi1EEEiiiNS3_ILi144EEENS3_ILi512EEEEEES5_NS3_ILi64EEEEEDaRKT_RKT0_RKT1_RKT2_ENKUlRKT_T0_E_clINS2_IJNS2_IJS5_EEENS2_IJiEEES8_S8_EEENS_17integral_constantIiLi4EEEEEDaSR_SS_:
[----:B------:R-:W-:-:S05]  /*cdd0*/  IADD3 R5, R5, -c[0x0][0x20], RZ ;  /* 0x8000080005057a10 */ /* 0x000fca0007ffe0ff */
[----:B------:R1:W5:Y:S01]  /*cde0*/  LDL R3, [R5] ;  /* 0x0000000005037983 */ /* 0x0003620000100800 */
[----:B------:R-:W-:Y:S02]  /*cdf0*/  IADD3 R2, R1, 0x16b0, RZ ;  /* 0x000016b001027810 */ /* 0x000fe40007ffe0ff */
[----:B------:R-:W-:Y:S02]  /*ce00*/  MOV R4, 0xce30 ;  /* 0x0000ce3000047802 */ /* 0x000fe40000000f00 */
[----:B------:R-:W-:Y:S02]  /*ce10*/  IADD3 R2, R2, c[0x0][0x20], RZ ;  /* 0x0000080002027a10 */ /* 0x000fe40007ffe0ff */
[----:B-1---5:R-:W-:Y:S05]  /*ce20*/  CALL.REL.NOINC `($_ZN7cutlass13device_kernelIN5flash19enable_sm80_to_sm89INS1_16FlashAttnBwdSm80INS1_25CollectiveMainloopBwdSm80ILi2ELi2EN4cute5tupleIJNS5_1CILi128EEES8_NS7_ILi64EEEEEENS_10bfloat16_tEfNS_4arch4Sm80ELb0ELb1ELb1ELb0ELb1ELb0ELb0ELb0ELi2ELi4ELi4ELi4ELb0EEENS1_24CollectiveEpilogueBwdGQAISA_fSD_Li256ELb0ELb1EEENS1_19SingleTileSchedulerILb0ELb0ELb0ELi128EEEEEEEEEvNT_6ParamsE$_ZN4cute3eso3ESOILb1ELb0EJNS_5tupleIJNS_1CILi2EEEEEENS2_IJiEEENS3_ILi1EEES7_EEC2ERKS5_RKS6_RKS7_SE_) ;  /* 0xffffb70000007944 */ /* 0x022fea0003c3ffff */
[----:B-1----:R1:W5:Y:S01]  /*ce30*/  LDL R3, [R1+0x16b0] ;  /* 0x0016b00001037983 */ /* 0x0023620000100800 */
[----:B------:R-:W-:Y:S02]  /*ce40*/  MOV R4, R6 ;  /* 0x0000000600047202 */ /* 0x000fe40000000f00 */
[----:B------:R-:W-:-:S04]  /*ce50*/  MOV R5, 0x0 ;  /* 0x0000000000057802 */ /* 0x000fc80000000f00 */
[----:B------:R-:W-:Y:S05]  /*ce60*/  RET.REL.NODEC R4 `(_ZN7cutlass13device_kernelIN5flash19enable_sm80_to_sm89INS1_16FlashAttnBwdSm80INS1_25CollectiveMainloopBwdSm80ILi2ELi2EN4cute5tupleIJNS5_1CILi128EEES8_NS7_ILi64EEEEEENS_10bfloat16_tEfNS_4arch4Sm80ELb0ELb1ELb1ELb0ELb1ELb0ELb0ELb0ELi2ELi4ELi4ELi4ELb0EEENS1_24CollectiveEpilogueBwdGQAISA_fSD_Li256ELb0ELb1EEENS1_19SingleTileSchedulerILb0ELb0ELb0ELi128EEEEEEEEEvNT_6ParamsE) ;  /* 0xffff319004007950 */ /* 0x000fea0003c3ffff */
        .type           $_ZN7cutlass13device_kernelIN5flash19enable_sm80_to_sm89INS1_16FlashAttnBwdSm80INS1_25CollectiveMainloopBwdSm80ILi2ELi2EN4cute5tupleIJNS5_1CILi128EEES8_NS7_ILi64EEEEEENS_10bfloat16_tEfNS_4arch4Sm80ELb0ELb1ELb1ELb0ELb1ELb0ELb0ELb0ELi2ELi4ELi4ELi4ELb0EEENS1_24CollectiveEpilogueBwdGQAISA_fSD_Li256ELb0ELb1EEENS1_19SingleTileSchedulerILb0ELb0ELb0ELi128EEEEEEEEEvNT_6ParamsE$_ZZN4cute6detail16composition_implINS_5tupleIJNS_1CILi16EEENS3_ILi2EEES5_S5_NS3_ILi4EEES5_EEENS2_IJNS3_ILi1EEEiiiNS3_ILi144EEENS3_ILi512EEEEEES6_S4_EEDaRKT_RKT0_RKT1_RKT2_ENKUlRKT_T0_E_clINS2_IJNS2_IJEEESU_S6_S8_EEENS_17integral_constantIiLi1EEEEEDaSQ_SR_,@function
        .size           $_ZN7cutlass13device_kernelIN5flash19enable_sm80_to_sm89INS1_16FlashAttnBwdSm80INS1_25CollectiveMainloopBwdSm80ILi2ELi2EN4cute5tupleIJNS5_1CILi128EEES8_NS7_ILi64EEEEEENS_10bfloat16_tEfNS_4arch4Sm80ELb0ELb1ELb1ELb0ELb1ELb0ELb0ELb0ELi2ELi4ELi4ELi4ELb0EEENS1_24CollectiveEpilogueBwdGQAISA_fSD_Li256ELb0ELb1EEENS1_19SingleTileSchedulerILb0ELb0ELb0ELi128EEEEEEEEEvNT_6ParamsE$_ZZN4cute6detail16composition_implINS_5tupleIJNS_1CILi16EEENS3_ILi2EEES5_S5_NS3_ILi4EEES5_EEENS2_IJNS3_ILi1EEEiiiNS3_ILi144EEENS3_ILi512EEEEEES6_S4_EEDaRKT_RKT0_RKT1_RKT2_ENKUlRKT_T0_E_clINS2_IJNS2_IJEEESU_S6_S8_EEENS_17integral_constantIiLi1EEEEEDaSQ_SR_,($_ZN7cutlass13device_kernelIN5flash19enable_sm80_to_sm89INS1_16FlashAttnBwdSm80INS1_25CollectiveMainloopBwdSm80ILi2ELi2EN4cute5tupleIJNS5_1CILi128EEES8_NS7_ILi64EEEEEENS_10bfloat16_tEfNS_4arch4Sm80ELb0ELb1ELb1ELb0ELb1ELb0ELb0ELb0ELi2ELi4ELi4ELi4ELb0EEENS1_24CollectiveEpilogueBwdGQAISA_fSD_Li256ELb0ELb1EEENS1_19SingleTileSchedulerILb0ELb0ELb0ELi128EEEEEEEEEvNT_6ParamsE$_ZZN4cute6detail16composition_implINS_5tupleIJNS_1CILi16EEENS3_ILi2EEES5_S5_NS3_ILi4EEES5_EEENS2_IJNS3_ILi1EEEiiiNS3_ILi144EEENS3_ILi512EEEEEES6_S4_EEDaRKT_RKT0_RKT1_RKT2_ENKUlRKT_T0_E_clINS2_IJNS2_IJS5_EEENS2_IJiEEES5_S8_EEENS_17integral_constantIiLi2EEEEEDaSQ_SR_ - $_ZN7cutlass13device_kernelIN5flash19enable_sm80_to_sm89INS1_16FlashAttnBwdSm80INS1_25CollectiveMainloopBwdSm80ILi2ELi2EN4cute5tupleIJNS5_1CILi128EEES8_NS7_ILi64EEEEEENS_10bfloat16_tEfNS_4arch4Sm80ELb0ELb1ELb1ELb0ELb1ELb0ELb0ELb0ELi2ELi4ELi4ELi4ELb0EEENS1_24CollectiveEpilogueBwdGQAISA_fSD_Li256ELb0ELb1EEENS1_19SingleTileSchedulerILb0ELb0ELb0ELi128EEEEEEEEEvNT_6ParamsE$_ZZN4cute6detail16composition_implINS_5tupleIJNS_1CILi16EEENS3_ILi2EEES5_S5_NS3_ILi4EEES5_EEENS2_IJNS3_ILi1EEEiiiNS3_ILi144EEENS3_ILi512EEEEEES6_S4_EEDaRKT_RKT0_RKT1_RKT2_ENKUlRKT_T0_E_clINS2_IJNS2_IJEEESU_S6_S8_EEENS_17integral_constantIiLi1EEEEEDaSQ_SR_)
$_ZN7cutlass13device_kernelIN5flash19enable_sm80_to_sm89INS1_16FlashAttnBwdSm80INS1_25CollectiveMainloopBwdSm80ILi2ELi2EN4cute5tupleIJNS5_1CILi128EEES8_NS7_ILi64EEEEEENS_10bfloat16_tEfNS_4arch4Sm80ELb0ELb1ELb1ELb0ELb1ELb0ELb0ELb0ELi2ELi4ELi4ELi4ELb0EEENS1_24CollectiveEpilogueBwdGQAISA_fSD_Li256ELb0ELb1EEENS1_19SingleTileSchedulerILb0ELb0ELb0ELi128EEEEEEEEEvNT_6ParamsE$_ZZN4cute6detail16composition_implINS_5tupleIJNS_1CILi16EEENS3_ILi2EEES5_S5_NS3_ILi4EEES5_EEENS2_IJNS3_ILi1EEEiiiNS3_ILi144EEENS3_ILi512EEEEEES6_S4_EEDaRKT_RKT0_RKT1_RKT2_ENKUlRKT_T0_E_clINS2_IJNS2_IJEEESU_S6_S8_EEENS_17integral_constantIiLi1EEEEEDaSQ_SR_:
        /* <DEDUP_REMOVED lines=8> */
[----:B-1---5:R-:W-:Y:S05]  /*cef0*/  CALL.REL.NOINC `($_ZN7cutlass13device_kernelIN5flash19enable_sm80_to_sm89INS1_16FlashAttnBwdSm80INS1_25CollectiveMainloopBwdSm80ILi2ELi2EN4cute5tupleIJNS5_1CILi128EEES8_NS7_ILi64EEEEEENS_10bfloat16_tEfNS_4arch4Sm80ELb0ELb1ELb1ELb0ELb1ELb0ELb0ELb0ELi2ELi4ELi4ELi4ELb0EEENS1_24CollectiveEpilogueBwdGQAISA_fSD_Li256ELb0ELb1EEENS1_19SingleTileSchedulerILb0ELb0ELb0ELi128EEEEEEEEEvNT_6ParamsE$_ZN4cute3eso3ESOILb1ELb0EJNS_5tupleIJNS_1CILi2EEEEEENS2_IJiEEES4_NS3_ILi1EEEEEC2ERKS5_RKS6_RKS4_RKS7_) ;  /* 0xffffb68000007944 */ /* 0x022fea0003c3ffff */
[----:B-1----:R1:W5:Y:S01]  /*cf00*/  LDL R2, [R1+0x16c8] ;  /* 0x0016c80001027983 */ /* 0x0023620000100800 */
[----:B------:R-:W-:Y:S02]  /*cf10*/  MOV R4, R10 ;  /* 0x0000000a00047202 */ /* 0x000fe40000000f00 */
[----:B------:R-:W-:-:S04]  /*cf20*/  MOV R5, 0x0 ;  /* 0x0000000000057802 */ /* 0x000fc80000000f00 */
[----:B------:R-:W-:Y:S05]  /*cf30*/  RET.REL.NODEC R4 `(_ZN7cutlass13device_kernelIN5flash19enable_sm80_to_sm89INS1_16FlashAttnBwdSm80INS1_25CollectiveMainloopBwdSm80ILi2ELi2EN4cute5tupleIJNS5_1CILi128EEES8_NS7_ILi64EEEEEENS_10bfloat16_tEfNS_4arch4Sm80ELb0ELb1ELb1ELb0ELb1ELb0ELb0ELb0ELi2ELi4ELi4ELi4ELb0EEENS1_24CollectiveEpilogueBwdGQAISA_fSD_Li256ELb0ELb1EEENS1_19SingleTileSchedulerILb0ELb0ELb0ELi128EEEEEEEEEvNT_6ParamsE) ;  /* 0xffff30c004007950 */ /* 0x000fea0003c3ffff */
        .type           $_ZN7cutlass13device_kernelIN5flash19enable_sm80_to_sm89INS1_16FlashAttnBwdSm80INS1_25CollectiveMainloopBwdSm80ILi2ELi2EN4cute5tupleIJNS5_1CILi128EEES8_NS7_ILi64EEEEEENS_10bfloat16_tEfNS_4arch4Sm80ELb0ELb1ELb1ELb0ELb1ELb0ELb0ELb0ELi2ELi4ELi4ELi4ELb0EEENS1_24CollectiveEpilogueBwdGQAISA_fSD_Li256ELb0ELb1EEENS1_19SingleTileSchedulerILb0ELb0ELb0ELi128EEEEEEEEEvNT_6ParamsE$_ZZN4cute6detail16composition_implINS_5tupleIJNS_1CILi16EEENS3_ILi2EEES5_S5_NS3_ILi4EEES5_EEENS2_IJNS3_ILi1EEEiiiNS3_ILi144EEENS3_ILi512EEEEEES6_S4_EEDaRKT_RKT0_RKT1_RKT2_ENKUlRKT_T0_E_clINS2_IJNS2_IJS5_EEENS2_IJiEEES5_S8_EEENS_17integral_constantIiLi2EEEEEDaSQ_SR_,@function
        .size           $_ZN7cutlass13device_kernelIN5flash19enable_sm80_to_sm89INS1_16FlashAttnBwdSm80INS1_25CollectiveMainloopBwdSm80ILi2ELi2EN4cute5tupleIJNS5_1CILi128EEES8_NS7_ILi64EEEEEENS_10bfloat16_tEfNS_4arch4Sm80ELb0ELb1ELb1ELb0ELb1ELb0ELb0ELb0ELi2ELi4ELi4ELi4ELb0EEENS1_24CollectiveEpilogueBwdGQAISA_fSD_Li256ELb0ELb1EEENS1_19SingleTileSchedulerILb0ELb0ELb0ELi128EEEEEEEEEvNT_6ParamsE$_ZZN4cute6detail16composition_implINS_5tupleIJNS_1CILi16EEENS3_ILi2EEES5_S5_NS3_ILi4EEES5_EEENS2_IJNS3_ILi1EEEiiiNS3_ILi144EEENS3_ILi512EEEEEES6_S4_EEDaRKT_RKT0_RKT1_RKT2_ENKUlRKT_T0_E_clINS2_IJNS2_IJS5_EEENS2_IJiEEES5_S8_EEENS_17integral_constantIiLi2EEEEEDaSQ_SR_,($_ZN7cutlass13device_kernelIN5flash19enable_sm80_to_sm89INS1_16FlashAttnBwdSm80INS1_25CollectiveMainloopBwdSm80ILi2ELi2EN4cute5tupleIJNS5_1CILi128EEES8_NS7_ILi64EEEEEENS_10bfloat16_tEfNS_4arch4Sm80ELb0ELb1ELb1ELb0ELb1ELb0ELb0ELb0ELi2ELi4ELi4ELi4ELb0EEENS1_24CollectiveEpilogueBwdGQAISA_fSD_Li256ELb0ELb1EEENS1_19SingleTileSchedulerILb0ELb0ELb0ELi128EEEEEEEEEvNT_6ParamsE$_ZZN4cute6detail16composition_implINS_5tupleIJNS_1CILi16EEENS3_ILi2EEES5_S5_NS3_ILi4EEES5_EEENS2_IJNS3_ILi1EEEiiiNS3_ILi144EEENS3_ILi512EEEEEES6_S4_EEDaRKT_RKT0_RKT1_RKT2_ENKUlRKT_T0_E_clINS2_IJNS2_IJS5_S5_EEENS2_IJiiEEES8_S8_EEENS_17integral_constantIiLi3EEEEEDaSQ_SR_ - $_ZN7cutlass13device_kernelIN5flash19enable_sm80_to_sm89INS1_16FlashAttnBwdSm80INS1_25CollectiveMainloopBwdSm80ILi2ELi2EN4cute5tupleIJNS5_1CILi128EEES8_NS7_ILi64EEEEEENS_10bfloat16_tEfNS_4arch4Sm80ELb0ELb1ELb1ELb0ELb1ELb0ELb0ELb0ELi2ELi4ELi4ELi4ELb0EEENS1_24CollectiveEpilogueBwdGQAISA_fSD_Li256ELb0ELb1EEENS1_19SingleTileSchedulerILb0ELb0ELb0ELi128EEEEEEEEEvNT_6ParamsE$_ZZN4cute6detail16composition_implINS_5tupleIJNS_1CILi16EEENS3_ILi2EEES5_S5_NS3_ILi4EEES5_EEENS2_IJNS3_ILi1EEEiiiNS3_ILi144EEENS3_ILi512EEEEEES6_S4_EEDaRKT_RKT0_RKT1_RKT2_ENKUlRKT_T0_E_clINS2_IJNS2_IJS5_EEENS2_IJiEEES5_S8_EEENS_17integral_constantIiLi2EEEEEDaSQ_SR_)
$_ZN7cutlass13device_kernelIN5flash19enable_sm80_to_sm89INS1_16FlashAttnBwdSm80INS1_25CollectiveMainloopBwdSm80ILi2ELi2EN4cute5tupleIJNS5_1CILi128EEES8_NS7_ILi64EEEEEENS_10bfloat16_tEfNS_4arch4Sm80ELb0ELb1ELb1ELb0ELb1ELb0ELb0ELb0ELi2ELi4ELi4ELi4ELb0EEENS1_24CollectiveEpilogueBwdGQAISA_fSD_Li256ELb0ELb1EEENS1_19SingleTileSchedulerILb0ELb0ELb0ELi128EEEEEEEEEvNT_6ParamsE$_ZZN4cute6detail16composition_implINS_5tupleIJNS_1CILi16EEENS3_ILi2EEES5_S5_NS3_ILi4EEES5_EEENS2_IJNS3_ILi1EEEiiiNS3_ILi144EEENS3_ILi512EEEEEES6_S4_EEDaRKT_RKT0_RKT1_RKT2_ENKUlRKT_T0_E_clINS2_IJNS2_IJS5_EEENS2_IJiEEES5_S8_EEENS_17integral_constantIiLi2EEEEEDaSQ_SR_:
        /* <DEDUP_REMOVED lines=8> */
[----:B-1---5:R-:W-:Y:S05]  /*cfc0*/  CALL.REL.NOINC `($_ZN7cutlass13device_kernelIN5flash19enable_sm80_to_sm89INS1_16FlashAttnBwdSm80INS1_25CollectiveMainloopBwdSm80ILi2ELi2EN4cute5tupleIJNS5_1CILi128EEES8_NS7_ILi64EEEEEENS_10bfloat16_tEfNS_4arch4Sm80ELb0ELb1ELb1ELb0ELb1ELb0ELb0ELb0ELi2ELi4ELi4ELi4ELb0EEENS1_24CollectiveEpilogueBwdGQAISA_fSD_Li256ELb0ELb1EEENS1_19SingleTileSchedulerILb0ELb0ELb0ELi128EEEEEEEEEvNT_6ParamsE$_ZN4cute3eso3ESOILb0ELb0EJiiEEC2ERKiS4_) ;  /* 0xffff971000007944 */ /* 0x022fea0003c3ffff */
[----:B-1----:R1:W5:Y:S01]  /*cfd0*/  LDL.64 R2, [R1+0x16c8] ;  /* 0x0016c80001027983 */ /* 0x0023620000100a00 */
[----:B------:R-:W-:-:S03]  /*cfe0*/  MOV R6, 0xd000 ;  /* 0x0000d00000067802 */ /* 0x000fc60000000f00 */
[----:B-1---5:R-:W-:Y:S05]  /*cff0*/  CALL.REL.NOINC `($_ZN7cutlass13device_kernelIN5flash19enable_sm80_to_sm89INS1_16FlashAttnBwdSm80INS1_25CollectiveMainloopBwdSm80ILi2ELi2EN4cute5tupleIJNS5_1CILi128EEES8_NS7_ILi64EEEEEENS_10bfloat16_tEfNS_4arch4Sm80ELb0ELb1ELb1ELb0ELb1ELb0ELb0ELb0ELi2ELi4ELi4ELi4ELb0EEENS1_24CollectiveEpilogueBwdGQAISA_fSD_Li256ELb0ELb1EEENS1_19SingleTileSchedulerILb0ELb0ELb0ELi128EEEEEEEEEvNT_6ParamsE$_ZN4cute3eso3ESOILb1ELb0EJNS_5tupleIJNS_1CILi2EEES4_EEENS2_IJiiEEENS3_ILi1EEES7_EEC2ERKS5_RKS6_RKS7_SE_) ;  /* 0xffffb6d000007944 */ /* 0x022fea0003c3ffff */
[----:B-1----:R1:W5:Y:S01]  /*d000*/  LDL.64 R2, [R1+0x16c8] ;  /* 0x0016c80001027983 */ /* 0x0023620000100a00 */
[----:B------:R-:W-:Y:S02]  /*d010*/  MOV R4, R20 ;  /* 0x0000001400047202 */ /* 0x000fe40000000f00 */
[----:B------:R-:W-:-:S04]  /*d020*/  MOV R5, 0x0 ;  /* 0x0000000000057802 */ /* 0x000fc80000000f00 */
[----:B------:R-:W-:Y:S05]  /*d030*/  RET.REL.NODEC R4 `(_ZN7cutlass13device_kernelIN5flash19enable_sm80_to_sm89INS1_16FlashAttnBwdSm80INS1_25CollectiveMainloopBwdSm80ILi2ELi2EN4cute5tupleIJNS5_1CILi128EEES8_NS7_ILi64EEEEEENS_10bfloat16_tEfNS_4arch4Sm80ELb0ELb1ELb1ELb0ELb1ELb0ELb0ELb0ELi2ELi4ELi4ELi4ELb0EEENS1_24CollectiveEpilogueBwdGQAISA_fSD_Li256ELb0ELb1EEENS1_19SingleTileSchedulerILb0ELb0ELb0ELi128EEEEEEEEEvNT_6ParamsE) ;  /* 0xffff2fc004007950 */ /* 0x000fea0003c3ffff */
        .type           $_ZN7cutlass13device_kernelIN5flash19enable_sm80_to_sm89INS1_16FlashAttnBwdSm80INS1_25CollectiveMainloopBwdSm80ILi2ELi2EN4cute5tupleIJNS5_1CILi128EEES8_NS7_ILi64EEEEEENS_10bfloat16_tEfNS_4arch4Sm80ELb0ELb1ELb1ELb0ELb1ELb0ELb0ELb0ELi2ELi4ELi4ELi4ELb0EEENS1_24CollectiveEpilogueBwdGQAISA_fSD_Li256ELb0ELb1EEENS1_19SingleTileSchedulerILb0ELb0ELb0ELi128EEEEEEEEEvNT_6ParamsE$_ZZN4cute6detail16composition_implINS_5tupleIJNS_1CILi16EEENS3_ILi2EEES5_S5_NS3_ILi4EEES5_EEENS2_IJNS3_ILi1EEEiiiNS3_ILi144EEENS3_ILi512EEEEEES6_S4_EEDaRKT_RKT0_RKT1_RKT2_ENKUlRKT_T0_E_clINS2_IJNS2_IJS5_S5_EEENS2_IJiiEEES8_S8_EEENS_17integral_constantIiLi3EEEEEDaSQ_SR_,@function
        .size           $_ZN7cutlass13device_kernelIN5flash19enable_sm80_to_sm89INS1_16FlashAttnBwdSm80INS1_25CollectiveMainloopBwdSm80ILi2ELi2EN4cute5tupleIJNS5_1CILi128EEES8_NS7_ILi64EEEEEENS_10bfloat16_tEfNS_4arch4Sm80ELb0ELb1ELb1ELb0ELb1ELb0ELb0ELb0ELi2ELi4ELi4ELi4ELb0EEENS1_24CollectiveEpilogueBwdGQAISA_fSD_Li256ELb0ELb1EEENS1_19SingleTileSchedulerILb0ELb0ELb0ELi128EEEEEEEEEvNT_6ParamsE$_ZZN4cute6detail16composition_implINS_5tupleIJNS_1CILi16EEENS3_ILi2EEES5_S5_NS3_ILi4EEES5_EEENS2_IJNS3_ILi1EEEiiiNS3_ILi144EEENS3_ILi512EEEEEES6_S4_EEDaRKT_RKT0_RKT1_RKT2_ENKUlRKT_T0_E_clINS2_IJNS2_IJS5_S5_EEENS2_IJiiEEES8_S8_EEENS_17integral_constantIiLi3EEEEEDaSQ_SR_,($_ZN7cutlass13device_kernelIN5flash19enable_sm80_to_sm89INS1_16FlashAttnBwdSm80INS1_25CollectiveMainloopBwdSm80ILi2ELi2EN4cute5tupleIJNS5_1CILi128EEES8_NS7_ILi64EEEEEENS_10bfloat16_tEfNS_4arch4Sm80ELb0ELb1ELb1ELb0ELb1ELb0ELb0ELb0ELi2ELi4ELi4ELi4ELb0EEENS1_24CollectiveEpilogueBwdGQAISA_fSD_Li256ELb0ELb1EEENS1_19SingleTileSchedulerILb0ELb0ELb0ELi128EEEEEEEEEvNT_6ParamsE$_ZZN4cute6detail16composition_implINS_5tupleIJNS_1CILi16EEENS3_ILi2EEES5_S5_NS3_ILi4EEES5_EEENS2_IJNS3_ILi1EEEiiiNS3_ILi144EEENS3_ILi512EEEEEES6_S4_EEDaRKT_RKT0_RKT1_RKT2_ENKUlRKT_T0_E_clINS2_IJNS2_IJS5_S5_EEENS2_IJiiEEES8_S8_EEENS_17integral_constantIiLi4EEEEEDaSQ_SR_ - $_ZN7cutlass13device_kernelIN5flash19enable_sm80_to_sm89INS1_16FlashAttnBwdSm80INS1_25CollectiveMainloopBwdSm80ILi2ELi2EN4cute5tupleIJNS5_1CILi128EEES8_NS7_ILi64EEEEEENS_10bfloat16_tEfNS_4arch4Sm80ELb0ELb1ELb1ELb0ELb1ELb0ELb0ELb0ELi2ELi4ELi4ELi4ELb0EEENS1_24CollectiveEpilogueBwdGQAISA_fSD_Li256ELb0ELb1EEENS1_19SingleTileSchedulerILb0ELb0ELb0ELi128EEEEEEEEEvNT_6ParamsE$_ZZN4cute6detail16composition_implINS_5tupleIJNS_1CILi16EEENS3_ILi2EEES5_S5_NS3_ILi4EEES5_EEENS2_IJNS3_ILi1EEEiiiNS3_ILi144EEENS3_ILi512EEEEEES6_S4_EEDaRKT_RKT0_RKT1_RKT2_ENKUlRKT_T0_E_clINS2_IJNS2_IJS5_S5_EEENS2_IJiiEEES8_S8_EEENS_17integral_constantIiLi3EEEEEDaSQ_SR_)
$_ZN7cutlass13device_kernelIN5flash19enable_sm80_to_sm89INS1_16FlashAttnBwdSm80INS1_25CollectiveMainloopBwdSm80ILi2ELi2EN4cute5tupleIJNS5_1CILi128EEES8_NS7_ILi64EEEEEENS_10bfloat16_tEfNS_4arch4Sm80ELb0ELb1ELb1ELb0ELb1ELb0ELb0ELb0ELi2ELi4ELi4ELi4ELb0EEENS1_24CollectiveEpilogueBwdGQAISA_fSD_Li256ELb0ELb1EEENS1_19SingleTileSchedulerILb0ELb0ELb0ELi128EEEEEEEEEvNT_6ParamsE$_ZZN4cute6detail16composition_implINS_5tupleIJNS_1CILi16EEENS3_ILi2EEES5_S5_NS3_ILi4EEES5_EEENS2_IJNS3_ILi1EEEiiiNS3_ILi144EEENS3_ILi512EEEEEES6_S4_EEDaRKT_RKT0_RKT1_RKT2_ENKUlRKT_T0_E_clINS2_IJNS2_IJS5_S5_EEENS2_IJiiEEES8_S8_EEENS_17integral_constantIiLi3EEEEEDaSQ_SR_:
[----:B------:R-:W-:-:S05]  /*d040*/  IADD3 R5, R5, -c[0x0][0x20], RZ ;  /* 0x8000080005057a10 */ /* 0x000fca0007ffe0ff */
[----:B------:R1:W5:Y:S04]  /*d050*/  LDL R2, [R5] ;  /* 0x0000000005027983 */ /* 0x0003680000100800 */
[----:B------:R1:W5:Y:S01]  /*d060*/  LDL R3, [R5+0x4] ;  /* 0x0000040005037983 */ /* 0x0003620000100800 */
[----:B------:R-:W-:Y:S02]  /*d070*/  IADD3 R4, R1, 0x16c8, RZ ;  /* 0x000016c801047810 */ /* 0x000fe40007ffe0ff */
[----:B------:R-:W-:Y:S02]  /*d080*/  MOV R6, 0xd0b0 ;  /* 0x0000d0b000067802 */ /* 0x000fe40000000f00 */
[----:B------:R-:W-:Y:S02]  /*d090*/  IADD3 R4, R4, c[0x0][0x20], RZ ;  /* 0x0000080004047a10 */ /* 0x000fe40007ffe0ff */
[----:B-1---5:R-:W-:Y:S05]  /*d0a0*/  CALL.REL.NOINC `($_ZN7cutlass13device_kernelIN5flash19enable_sm80_to_sm89INS1_16FlashAttnBwdSm80INS1_25CollectiveMainloopBwdSm80ILi2ELi2EN4cute5tupleIJNS5_1CILi128EEES8_NS7_ILi64EEEEEENS_10bfloat16_tEfNS_4arch4Sm80ELb0ELb1ELb1ELb0ELb1ELb0ELb0ELb0ELi2ELi4ELi4ELi4ELb0EEENS1_24CollectiveEpilogueBwdGQAISA_fSD_Li256ELb0ELb1EEENS1_19SingleTileSchedulerILb0ELb0ELb0ELi128EEEEEEEEEvNT_6ParamsE$_ZN4cute3eso3ESOILb1ELb0EJNS_5tupleIJNS_1CILi2EEES4_EEENS2_IJiiEEENS3_ILi1EEES7_EEC2ERKS5_RKS6_RKS7_SE_) ;  /* 0xffffb62000007944 */ /* 0x022fea0003c3ffff */
[----:B-1----:R1:W5:Y:S01]  /*d0b0*/  LDL.64 R2, [R1+0x16c8] ;  /* 0x0016c80001027983 */ /* 0x0023620000100a00 */
[----:B------:R-:W-:-:S02]  /*d0c0*/  MOV R4, R8 ;  /* 0x0000000800047202 */ /* 0x000fc40000000f00 */
[----:B------:R-:W-:-:S04]  /*d0d0*/  MOV R5, 0x0 ;  /* 0x0000000000057802 */ /* 0x000fc80000000f00 */
[----:B------:R-:W-:Y:S05]  /*d0e0*/  RET.REL.NODEC R4 `(_ZN7cutlass13device_kernelIN5flash19enable_sm80_to_sm89INS1_16FlashAttnBwdSm80INS1_25CollectiveMainloopBwdSm80ILi2ELi2EN4cute5tupleIJNS5_1CILi128EEES8_NS7_ILi64EEEEEENS_10bfloat16_tEfNS_4arch4Sm80ELb0ELb1ELb1ELb0ELb1ELb0ELb0ELb0ELi2ELi4ELi4ELi4ELb0EEENS1_24CollectiveEpilogueBwdGQAISA_fSD_Li256ELb0ELb1EEENS1_19SingleTileSchedulerILb0ELb0ELb0ELi128EEEEEEEEEvNT_6ParamsE) ;  /* 0xffff2f1004007950 */ /* 0x000fea0003c3ffff */
        .type           $_ZN7cutlass13device_kernelIN5flash19enable_sm80_to_sm89INS1_16FlashAttnBwdSm80INS1_25CollectiveMainloopBwdSm80ILi2ELi2EN4cute5tupleIJNS5_1CILi128EEES8_NS7_ILi64EEEEEENS_10bfloat16_tEfNS_4arch4Sm80ELb0ELb1ELb1ELb0ELb1ELb0ELb0ELb0ELi2ELi4ELi4ELi4ELb0EEENS1_24CollectiveEpilogueBwdGQAISA_fSD_Li256ELb0ELb1EEENS1_19SingleTileSchedulerILb0ELb0ELb0ELi128EEEEEEEEEvNT_6ParamsE$_ZZN4cute6detail16composition_implINS_5tupleIJNS_1CILi16EEENS3_ILi2EEES5_S5_NS3_ILi4EEES5_EEENS2_IJNS3_ILi1EEEiiiNS3_ILi144EEENS3_ILi512EEEEEES6_S4_EEDaRKT_RKT0_RKT1_RKT2_ENKUlRKT_T0_E_clINS2_IJNS2_IJS5_S5_EEENS2_IJiiEEES8_S8_EEENS_17integral_constantIiLi4EEEEEDaSQ_SR_,@function
        .size           $_ZN7cutlass13device_kernelIN5flash19enable_sm80_to_sm89INS1_16FlashAttnBwdSm80INS1_25CollectiveMainloopBwdSm80ILi2ELi2EN4cute5tupleIJNS5_1CILi128EEES8_NS7_ILi64EEEEEENS_10bfloat16_tEfNS_4arch4Sm80ELb0ELb1ELb1ELb0ELb1ELb0ELb0ELb0ELi2ELi4ELi4ELi4ELb0EEENS1_24CollectiveEpilogueBwdGQAISA_fSD_Li256ELb0ELb1EEENS1_19SingleTileSchedulerILb0ELb0ELb0ELi128EEEEEEEEEvNT_6ParamsE$_ZZN4cute6detail16composition_implINS_5tupleIJNS_1CILi16EEENS3_ILi2EEES5_S5_NS3_ILi4EEES5_EEENS2_IJNS3_ILi1EEEiiiNS3_ILi144EEENS3_ILi512EEEEEES6_S4_EEDaRKT_RKT0_RKT1_RKT2_ENKUlRKT_T0_E_clINS2_IJNS2_IJS5_S5_EEENS2_IJiiEEES8_S8_EEENS_17integral_constantIiLi4EEEEEDaSQ_SR_,($_ZN7cutlass13device_kernelIN5flash19enable_sm80_to_sm89INS1_16FlashAttnBwdSm80INS1_25CollectiveMainloopBwdSm80ILi2ELi2EN4cute5tupleIJNS5_1CILi128EEES8_NS7_ILi64EEEEEENS_10bfloat16_tEfNS_4arch4Sm80ELb0ELb1ELb1ELb0ELb1ELb0ELb0ELb0ELi2ELi4ELi4ELi4ELb0EEENS1_24CollectiveEpilogueBwdGQAISA_fSD_Li256ELb0ELb1EEENS1_19SingleTileSchedulerILb0ELb0ELb0ELi128EEEEEEEEEvNT_6ParamsE$_ZZN4cute6detail16composition_implINS_5tupleIJNS_1CILi8EEENS3_ILi2EEES5_S5_S4_S5_EEENS2_IJNS3_ILi1EEEiiiNS3_ILi72EEENS3_ILi512EEEEEENS2_IJNS2_IJS5_S5_EEES4_NS3_ILi4EEEEEENS2_IJNS2_IJS7_S4_EEENS3_ILi1024EEENS3_ILi16EEEEEEEEDaRKT_RKT0_RKT1_RKT2_ENKUlRKT_RKT0_E_clISB_SE_EEDaSW_SZ_ - $_ZN7cutlass13device_kernelIN5flash19enable_sm80_to_sm89INS1_16FlashAttnBwdSm80INS1_25CollectiveMainloopBwdSm80ILi2ELi2EN4cute5tupleIJNS5_1CILi128EEES8_NS7_ILi64EEEEEENS_10bfloat16_tEfNS_4arch4Sm80ELb0ELb1ELb1ELb0ELb1ELb0ELb0ELb0ELi2ELi4ELi4ELi4ELb0EEENS1_24CollectiveEpilogueBwdGQAISA_fSD_Li256ELb0ELb1EEENS1_19SingleTileSchedulerILb0ELb0ELb0ELi128EEEEEEEEEvNT_6ParamsE$_ZZN4cute6detail16composition_implINS_5tupleIJNS_1CILi16EEENS3_ILi2EEES5_S5_NS3_ILi4EEES5_EEENS2_IJNS3_ILi1EEEiiiNS3_ILi144EEENS3_ILi512EEEEEES6_S4_EEDaRKT_RKT0_RKT1_RKT2_ENKUlRKT_T0_E_clINS2_IJNS2_IJS5_S5_EEENS2_IJiiEEES8_S8_EEENS_17integral_constantIiLi4EEEEEDaSQ_SR_)
$_ZN7cutlass13device_kernelIN5flash19enable_sm80_to_sm89INS1_16FlashAttnBwdSm80INS1_25CollectiveMainloopBwdSm80ILi2ELi2EN4cute5tupleIJNS5_1CILi128EEES8_NS7_ILi64EEEEEENS_10bfloat16_tEfNS_4arch4Sm80ELb0ELb1ELb1ELb0ELb1ELb0ELb0ELb0ELi2ELi4ELi4ELi4ELb0EEENS1_24CollectiveEpilogueBwdGQAISA_fSD_Li256ELb0ELb1EEENS1_19SingleTileSchedulerILb0ELb0ELb0ELi128EEEEEEEEEvNT_6ParamsE$_ZZN4cute6detail16composition_implINS_5tupleIJNS_1CILi16EEENS3_ILi2EEES5_S5_NS3_ILi4EEES5_EEENS2_IJNS3_ILi1EEEiiiNS3_ILi144EEENS3_ILi512EEEEEES6_S4_EEDaRKT_RKT0_RKT1_RKT2_ENKUlRKT_T0_E_clINS2_IJNS2_IJS5_S5_EEENS2_IJiiEEES8_S8_EEENS_17integral_constantIiLi4EEEEEDaSQ_SR_:
        /* <DEDUP_REMOVED lines=11> */
        .type           $_ZN7cutlass13device_kernelIN5flash19enable_sm80_to_sm89INS1_16FlashAttnBwdSm80INS1_25CollectiveMainloopBwdSm80ILi2ELi2EN4cute5tupleIJNS5_1CILi128EEES8_NS7_ILi64EEEEEENS_10bfloat16_tEfNS_4arch4Sm80ELb0ELb1ELb1ELb0ELb1ELb0ELb0ELb0ELi2ELi4ELi4ELi4ELb0EEENS1_24CollectiveEpilogueBwdGQAISA_fSD_Li256ELb0ELb1EEENS1_19SingleTileSchedulerILb0ELb0ELb0ELi128EEEEEEEEEvNT_6ParamsE$_ZZN4cute6detail16composition_implINS_5tupleIJNS_1CILi8EEENS3_ILi2EEES5_S5_S4_S5_EEENS2_IJNS3_ILi1EEEiiiNS3_ILi72EEENS3_ILi512EEEEEENS2_IJNS2_IJS5_S5_EEES4_NS3_ILi4EEEEEENS2_IJNS2_IJS7_S4_EEENS3_ILi1024EEENS3_ILi16EEEEEEEEDaRKT_RKT0_RKT1_RKT2_ENKUlRKT_RKT0_E_clISB_SE_EEDaSW_SZ_,@function
        .size           $_ZN7cutlass13device_kernelIN5flash19enable_sm80_to_sm89INS1_16FlashAttnBwdSm80INS1_25CollectiveMainloopBwdSm80ILi2ELi2EN4cute5tupleIJNS5_1CILi128EEES8_NS7_ILi64EEEEEENS_10bfloat16_tEfNS_4arch4Sm80ELb0ELb1ELb1ELb0ELb1ELb0ELb0ELb0ELi2ELi4ELi4ELi4ELb0EEENS1_24CollectiveEpilogueBwdGQAISA_fSD_Li256ELb0ELb1EEENS1_19SingleTileSchedulerILb0ELb0ELb0ELi128EEEEEEEEEvNT_6ParamsE$_ZZN4cute6detail16composition_implINS_5tupleIJNS_1CILi8EEENS3_ILi2EEES5_S5_S4_S5_EEENS2_IJNS3_ILi1EEEiiiNS3_ILi72EEENS3_ILi512EEEEEENS2_IJNS2_IJS5_S5_EEES4_NS3_ILi4EEEEEENS2_IJNS2_IJS7_S4_EEENS3_ILi1024EEENS3_ILi16EEEEEEEEDaRKT_RKT0_RKT1_RKT2_ENKUlRKT_RKT0_E_clISB_SE_EEDaSW_SZ_,($_ZN7cutlass13device_kernelIN5flash19enable_sm80_to_sm89INS1_16FlashAttnBwdSm80INS1_25CollectiveMainloopBwdSm80ILi2ELi2EN4cute5tupleIJNS5_1CILi128EEES8_NS7_ILi64EEEEEENS_10bfloat16_tEfNS_4arch4Sm80ELb0ELb1ELb1ELb0ELb1ELb0ELb0ELb0ELi2ELi4ELi4ELi4ELb0EEENS1_24CollectiveEpilogueBwdGQAISA_fSD_Li256ELb0ELb1EEENS1_19SingleTileSchedulerILb0ELb0ELb0ELi128EEEEEEEEEvNT_6ParamsE$_ZZN4cute6detail16composition_implINS_5tupleIJNS_1CILi8EEENS3_ILi2EEES5_S5_S4_S5_EEENS2_IJNS3_ILi1EEEiiiNS3_ILi72EEENS3_ILi512EEEEEENS2_IJNS2_IJS5_S5_EEES4_NS3_ILi4EEEEEENS2_IJNS2_IJS7_S4_EEENS3_ILi1024EEENS3_ILi16EEEEEEEEDaRKT_RKT0_RKT1_RKT2_ENKUlRKT_RKT0_E_clISC_SG_EEDaSW_SZ_ - $_ZN7cutlass13device_kernelIN5flash19enable_sm80_to_sm89INS1_16FlashAttnBwdSm80INS1_25CollectiveMainloopBwdSm80ILi2ELi2EN4cute5tupleIJNS5_1CILi128EEES8_NS7_ILi64EEEEEENS_10bfloat16_tEfNS_4arch4Sm80ELb0ELb1ELb1ELb0ELb1ELb0ELb0ELb0ELi2ELi4ELi4ELi4ELb0EEENS1_24CollectiveEpilogueBwdGQAISA_fSD_Li256ELb0ELb1EEENS1_19SingleTileSchedulerILb0ELb0ELb0ELi128EEEEEEEEEvNT_6ParamsE$_ZZN4cute6detail16composition_implINS_5tupleIJNS_1CILi8EEENS3_ILi2EEES5_S5_S4_S5_EEENS2_IJNS3_ILi1EEEiiiNS3_ILi72EEENS3_ILi512EEEEEENS2_IJNS2_IJS5_S5_EEES4_NS3_ILi4EEEEEENS2_IJNS2_IJS7_S4_EEENS3_ILi1024EEENS3_ILi16EEEEEEEEDaRKT_RKT0_RKT1_RKT2_ENKUlRKT_RKT0_E_clISB_SE_EEDaSW_SZ_)
$_ZN7cutlass13device_kernelIN5flash19enable_sm80_to_sm89INS1_16FlashAttnBwdSm80INS1_25CollectiveMainloopBwdSm80ILi2ELi2EN4cute5tupleIJNS5_1CILi128EEES8_NS7_ILi64EEEEEENS_10bfloat16_tEfNS_4arch4Sm80ELb0ELb1ELb1ELb0ELb1ELb0ELb0ELb0ELi2ELi4ELi4ELi4ELb0EEENS1_24CollectiveEpilogueBwdGQAISA_fSD_Li256ELb0ELb1EEENS1_19SingleTileSchedulerILb0ELb0ELb0ELi128EEEEEEEEEvNT_6ParamsE$_ZZN4cute6detail16composition_implINS_5tupleIJNS_1CILi8EEENS3_ILi2EEES5_S5_S4_S5_EEENS2_IJNS3_ILi1EEEiiiNS3_ILi72EEENS3_ILi512EEEEEENS2_IJNS2_IJS5_S5_EEES4_NS3_ILi4EEEEEENS2_IJNS2_IJS7_S4_EEENS3_ILi1024EEENS3_ILi16EEEEEEEEDaRKT_RKT0_RKT1_RKT2_ENKUlRKT_RKT0_E_clISB_SE_EEDaSW_SZ_:
[----:B------:R-:W-:Y:S02]  /*d1a0*/  IADD3 R39, R1, 0x1380, RZ ;  /* 0x0000138001277810 */ /* 0x000fe40007ffe0ff */
[----:B------:R-:W-:Y:S02]  /*d1b0*/  MOV R66, 0xd1f0 ;  /* 0x0000d1f000427802 */ /* 0x000fe40000000f00 */
[----:B------:R-:W-:-:S04]  /*d1c0*/  IADD3 R39, R39, c[0x0][0x20], RZ ;  /* 0x0000080027277a10 */ /* 0x000fc80007ffe0ff */
[----:B------:R-:W-:Y:S02]  /*d1d0*/  IADD3 R53, R39, 0x4, RZ ;  /* 0x0000000427357810 */ /* 0x000fe40007ffe0ff */
[----:B------:R-:W-:Y:S05]  /*d1e0*/  CALL.REL.NOINC `($_ZN7cutlass13device_kernelIN5flash19enable_sm80_to_sm89INS1_16FlashAttnBwdSm80INS1_25CollectiveMainloopBwdSm80ILi2ELi2EN4cute5tupleIJNS5_1CILi128EEES8_NS7_ILi64EEEEEENS_10bfloat16_tEfNS_4arch4Sm80ELb0ELb1ELb1ELb0ELb1ELb0ELb0ELb0ELi2ELi4ELi4ELi4ELb0EEENS1_24CollectiveEpilogueBwdGQAISA_fSD_Li256ELb0ELb1EEENS1_19SingleTileSchedulerILb0ELb0ELb0ELi128EEEEEEEEEvNT_6ParamsE$_ZZN4cute6detail16composition_implINS_5tupleIJNS_1CILi8EEENS3_ILi2EEES5_S5_S4_S5_EEENS2_IJNS3_ILi1EEEiiiNS3_ILi72EEENS3_ILi512EEEEEENS2_IJS5_S5_EEENS2_IJS7_S4_EEEEEDaRKT_RKT0_RKT1_RKT2_ENKUlRKT_RKT0_E_clIS5_S4_EEDaSR_SU_) ;  /* 0x00000a0000007944 */ /* 0x000fea0003c00000 */
[----:B------:R-:W-:Y:S02]  /*d1f0*/  MOV R4, 0xd210 ;  /* 0x0000d21000047802 */ /* 0x000fe40000000f00 */
[----:B-1---5:R-:W-:Y:S05]  /*d200*/  CALL.REL.NOINC `($_ZN7cutlass13device_kernelIN5flash19enable_sm80_to_sm89INS1_16FlashAttnBwdSm80INS1_25CollectiveMainloopBwdSm80ILi2ELi2EN4cute5tupleIJNS5_1CILi128EEES8_NS7_ILi64EEEEEENS_10bfloat16_tEfNS_4arch4Sm80ELb0ELb1ELb1ELb0ELb1ELb0ELb0ELb0ELi2ELi4ELi4ELi4ELb0EEENS1_24CollectiveEpilogueBwdGQAISA_fSD_Li256ELb0ELb1EEENS1_19SingleTileSchedulerILb0ELb0ELb0ELi128EEEEEEEEEvNT_6ParamsE$_ZN4cute3eso3ESOILb1ELb0EJNS_1CILi1EEEiEEC2ERKS3_RKi) ;  /* 0xffffa5d000007944 */ /* 0x022fea0003c3ffff */
[----:B-1----:R1:W5:Y:S01]  /*d210*/  LDL R2, [R1+0x1384] ;  /* 0x0013840001027983 */ /* 0x0023620000100800 */
[----:B------:R-:W-:-:S03]  /*d220*/  MOV R6, 0xd240 ;  /* 0x0000d24000067802 */ /* 0x000fc60000000f00 */
[----:B-1---5:R-:W-:Y:S05]  /*d230*/  CALL.REL.NOINC `($_ZN7cutlass13device_kernelIN5flash19enable_sm80_to_sm89INS1_16FlashAttnBwdSm80INS1_25CollectiveMainloopBwdSm80ILi2ELi2EN4cute5tupleIJNS5_1CILi128EEES8_NS7_ILi64EEEEEENS_10bfloat16_tEfNS_4arch4Sm80ELb0ELb1ELb1ELb0ELb1ELb0ELb0ELb0ELi2ELi4ELi4ELi4ELb0EEENS1_24CollectiveEpilogueBwdGQAISA_fSD_Li256ELb0ELb1EEENS1_19SingleTileSchedulerILb0ELb0ELb0ELi128EEEEEEEEEvNT_6ParamsE$_ZN4cute5tupleIJNS0_IJNS_1CILi2EEES2_EEENS0_IJNS1_ILi1EEEiEEEEEC2ERKS3_RKS5_) ;  /* 0xffffd48000007944 */ /* 0x022fea0003c3ffff */
[----:B------:R2:W5:Y:S01]  /*d240*/  LDL R39, [R1+0x1380] ;  /* 0x0013800001277983 */ /* 0x0005620000100800 */
[----:B-1----:R-:W-:Y:S02]  /*d250*/  MOV R2, R8 ;  /* 0x0000000800027202 */ /* 0x002fe40000000f00 */
[----:B------:R-:W-:-:S04]  /*d260*/  MOV R3, 0x0 ;  /* 0x0000000000037802 */ /* 0x000fc80000000f00 */
[----:B------:R-:W-:Y:S05]  /*d270*/  RET.REL.NODEC R2 `(_ZN7cutlass13device_kernelIN5flash19enable_sm80_to_sm89INS1_16FlashAttnBwdSm80INS1_25CollectiveMainloopBwdSm80ILi2ELi2EN4cute5tupleIJNS5_1CILi128EEES8_NS7_ILi64EEEEEENS_10bfloat16_tEfNS_4arch4Sm80ELb0ELb1ELb1ELb0ELb1ELb0ELb0ELb0ELi2ELi4ELi4ELi4ELb0EEENS1_24CollectiveEpilogueBwdGQAISA_fSD_Li256ELb0ELb1EEENS1_19SingleTileSchedulerILb0ELb0ELb0ELi128EEEEEEEEEvNT_6ParamsE) ;  /* 0xffff2d8002007950 */ /* 0x000fea0003c3ffff */
        .type           $_ZN7cutlass13device_kernelIN5flash19enable_sm80_to_sm89INS1_16FlashAttnBwdSm80INS1_25CollectiveMainloopBwdSm80ILi2ELi2EN4cute5tupleIJNS5_1CILi128EEES8_NS7_ILi64EEEEEENS_10bfloat16_tEfNS_4arch4Sm80ELb0ELb1ELb1ELb0ELb1ELb0ELb0ELb0ELi2ELi4ELi4ELi4ELb0EEENS1_24CollectiveEpilogueBwdGQAISA_fSD_Li256ELb0ELb1EEENS1_19SingleTileSchedulerILb0ELb0ELb0ELi128EEEEEEEEEvNT_6ParamsE$_ZZN4cute6detail16composition_implINS_5tupleIJNS_1CILi8EEENS3_ILi2EEES5_S5_S4_S5_EEENS2_IJNS3_ILi1EEEiiiNS3_ILi72EEENS3_ILi512EEEEEENS2_IJNS2_IJS5_S5_EEES4_NS3_ILi4EEEEEENS2_IJNS2_IJS7_S4_EEENS3_ILi1024EEENS3_ILi16EEEEEEEEDaRKT_RKT0_RKT1_RKT2_ENKUlRKT_RKT0_E_clISC_SG_EEDaSW_SZ_,@function
        .size           $_ZN7cutlass13device_kernelIN5flash19enable_sm80_to_sm89INS1_16FlashAttnBwdSm80INS1_25CollectiveMainloopBwdSm80ILi2ELi2EN4cute5tupleIJNS5_1CILi128EEES8_NS7_ILi64EEEEEENS_10bfloat16_tEfNS_4arch4Sm80ELb0ELb1ELb1ELb0ELb1ELb0ELb0ELb0ELi2ELi4ELi4ELi4ELb0EEENS1_24CollectiveEpilogueBwdGQAISA_fSD_Li256ELb0ELb1EEENS1_19SingleTileSchedulerILb0ELb0ELb0ELi128EEEEEEEEEvNT_6ParamsE$_ZZN4cute6detail16composition_implINS_5tupleIJNS_1CILi8EEENS3_ILi2EEES5_S5_S4_S5_EEENS2_IJNS3_ILi1EEEiiiNS3_ILi72EEENS3_ILi512EEEEEENS2_IJNS2_IJS5_S5_EEES4_NS3_ILi4EEEEEENS2_IJNS2_IJS7_S4_EEENS3_ILi1024EEENS3_ILi16EEEEEEEEDaRKT_RKT0_RKT1_RKT2_ENKUlRKT_RKT0_E_clISC_SG_EEDaSW_SZ_,($_ZN7cutlass13device_kernelIN5flash19enable_sm80_to_sm89INS1_16FlashAttnBwdSm80INS1_25CollectiveMainloopBwdSm80ILi2ELi2EN4cute5tupleIJNS5_1CILi128EEES8_NS7_ILi64EEEEEENS_10bfloat16_tEfNS_4arch4Sm80ELb0ELb1ELb1ELb0ELb1ELb0ELb0ELb0ELi2ELi4ELi4ELi4ELb0EEENS1_24CollectiveEpilogueBwdGQAISA_fSD_Li256ELb0ELb1EEENS1_19SingleTileSchedulerILb0ELb0ELb0ELi128EEEEEEEEEvNT_6ParamsE$_ZZN4cute6detail16composition_implINS_5tupleIJNS_1CILi8EEENS3_ILi2EEES5_S5_S4_S5_EEENS2_IJNS3_ILi1EEEiiiNS3_ILi72EEENS3_ILi512EEEEEENS2_IJNS2_IJS5_S5_S5_EEES5_NS2_IJNS3_ILi4EEES5_EEEEEENS2_IJNS2_IJS7_S9_S4_EEENS3_ILi4096EEENS2_IJNS3_ILi16EEENS3_ILi8192EEEEEEEEEEEDaRKT_RKT0_RKT1_RKT2_ENKUlRKT_RKT0_E_clISB_SF_EEDaSZ_S12_ - $_ZN7cutlass13device_kernelIN5flash19enable_sm80_to_sm89INS1_16FlashAttnBwdSm80INS1_25CollectiveMainloopBwdSm80ILi2ELi2EN4cute5tupleIJNS5_1CILi128EEES8_NS7_ILi64EEEEEENS_10bfloat16_tEfNS_4arch4Sm80ELb0ELb1ELb1ELb0ELb1ELb0ELb0ELb0ELi2ELi4ELi4ELi4ELb0EEENS1_24CollectiveEpilogueBwdGQAISA_fSD_Li256ELb0ELb1EEENS1_19SingleTileSchedulerILb0ELb0ELb0ELi128EEEEEEEEEvNT_6ParamsE$_ZZN4cute6detail16composition_implINS_5tupleIJNS_1CILi8EEENS3_ILi2EEES5_S5_S4_S5_EEENS2_IJNS3_ILi1EEEiiiNS3_ILi72EEENS3_ILi512EEEEEENS2_IJNS2_IJS5_S5_EEES4_NS3_ILi4EEEEEENS2_IJNS2_IJS7_S4_EEENS3_ILi1024EEENS3_ILi16EEEEEEEEDaRKT_RKT0_RKT1_RKT2_ENKUlRKT_RKT0_E_clISC_SG_EEDaSW_SZ_)
$_ZN7cutlass13device_kernelIN5flash19enable_sm80_to_sm89INS1_16FlashAttnBwdSm80INS1_25CollectiveMainloopBwdSm80ILi2ELi2EN4cute5tupleIJNS5_1CILi128EEES8_NS7_ILi64EEEEEENS_10bfloat16_tEfNS_4arch4Sm80ELb0ELb1ELb1ELb0ELb1ELb0ELb0ELb0ELi2ELi4ELi4ELi4ELb0EEENS1_24CollectiveEpilogueBwdGQAISA_fSD_Li256ELb0ELb1EEENS1_19SingleTileSchedulerILb0ELb0ELb0ELi128EEEEEEEEEvNT_6ParamsE$_ZZN4cute6detail16composition_implINS_5tupleIJNS_1CILi8EEENS3_ILi2EEES5_S5_S4_S5_EEENS2_IJNS3_ILi1EEEiiiNS3_ILi72EEENS3_ILi512EEEEEENS2_IJNS2_IJS5_S5_EEES4_NS3_ILi4EEEEEENS2_IJNS2_IJS7_S4_EEENS3_ILi1024EEENS3_ILi16EEEEEEEEDaRKT_RKT0_RKT1_RKT2_ENKUlRKT_RKT0_E_clISC_SG_EEDaSW_SZ_:
        /* <DEDUP_REMOVED lines=15> */
[----:B-1---5:R-:W-:Y:S05]  /*d370*/  CALL.REL.NOINC `($_ZN7cutlass13device_kernelIN5flash19enable_sm80_to_sm89INS1_16FlashAttnBwdSm80INS1_25CollectiveMainloopBwdSm80ILi2ELi2EN4cute5tupleIJNS5_1CILi128EEES8_NS7_ILi64EEEEEENS_10bfloat16_tEfNS_4arch4Sm80ELb0ELb1ELb1ELb0ELb1ELb0ELb0ELb0ELi2ELi4ELi4ELi4ELb0EEENS1_24CollectiveEpilogueBwdGQAISA_fSD_Li256ELb0ELb1EEENS1_19SingleTileSchedulerILb0ELb0ELb0ELi128EEEEEEEEEvNT_6ParamsE$_ZZN4cute6detail16composition_implINS_5tupleIJNS_1CILi8EEENS3_ILi2EEES5_S5_S4_S5_EEENS2_IJNS3_ILi1EEEiiiNS3_ILi72EEENS3_ILi512EEEEEENS3_ILi4EEENS3_ILi16EEEEEDaRKT_RKT0_RKT1_RKT2_ENKUlRKT_T0_E_clINS2_IJNS2_IJEEESV_SB_S7_EEENS_17integral_constantIiLi2EEEEEDaSR_SS_) ;  /* 0x00000d6000007944 */ /* 0x022fea0003c00000 */
[----:B-----5:R2:W-:Y:S04]  /*d380*/  STL [R1+0x1398], R2 ;  /* 0x0013980201007387 */ /* 0x0205e80000100800 */
[----:B------:R2:W-:Y:S04]  /*d390*/  STL.64 [R1+0x1390], R66 ;  /* 0x0013904201007387 */ /* 0x0005e80000100a00 */
[----:B------:R2:W5:Y:S01]  /*d3a0*/  LDL R6, [R46+0x8] ;  /* 0x000008002e067983 */ /* 0x0005620000100800 */
[----:B------:R-:W-:Y:S02]  /*d3b0*/  IADD3 R10, R17, 0x18, RZ ;  /* 0x00000018110a7810 */ /* 0x000fe40007ffe0ff */
[----:B------:R-:W-:-:S02]  /*d3c0*/  MOV R72, 0xd3e0 ;  /* 0x0000d3e000487802 */ /* 0x000fc40000000f00 */
[----:B-12--5:R-:W-:Y:S05]  /*d3d0*/  CALL.REL.NOINC `($_ZN7cutlass13device_kernelIN5flash19enable_sm80_to_sm89INS1_16FlashAttnBwdSm80INS1_25CollectiveMainloopBwdSm80ILi2ELi2EN4cute5tupleIJNS5_1CILi128EEES8_NS7_ILi64EEEEEENS_10bfloat16_tEfNS_4arch4Sm80ELb0ELb1ELb1ELb0ELb1ELb0ELb0ELb0ELi2ELi4ELi4ELi4ELb0EEENS1_24CollectiveEpilogueBwdGQAISA_fSD_Li256ELb0ELb1EEENS1_19SingleTileSchedulerILb0ELb0ELb0ELi128EEEEEEEEEvNT_6ParamsE$_ZZN4cute6detail16composition_implINS_5tupleIJNS_1CILi8EEENS3_ILi2EEES5_S5_S4_S5_EEENS2_IJNS3_ILi1EEEiiiNS3_ILi72EEENS3_ILi512EEEEEENS3_ILi4EEENS3_ILi16EEEEEDaRKT_RKT0_RKT1_RKT2_ENKUlRKT_T0_E_clINS2_IJNS2_IJS5_EEENS2_IJiEEES5_S7_EEENS_17integral_constantIiLi3EEEEEDaSR_SS_) ;  /* 0x00000dd000007944 */ /* 0x026fea0003c00000 */
[----:B------:R-:W2:Y:S01]  /*d3e0*/  LDL.64 R46, [R1+0x1390] ;  /* 0x00139000012e7983 */ /* 0x000ea20000100a00 */
[----:B------:R-:W-:-:S02]  /*d3f0*/  IADD3 R5, R17, 0x8, RZ ;  /* 0x0000000811057810 */ /* 0x000fc40007ffe0ff */
[----:B------:R-:W-:Y:S01]  /*d400*/  MOV R8, 0xd440 ;  /* 0x0000d44000087802 */ /* 0x000fe20000000f00 */
[----:B-----5:R3:W-:Y:S04]  /*d410*/  STL.64 [R1+0x1388], R2 ;  /* 0x0013880201007387 */ /* 0x0207e80000100a00 */
[----:B--2---:R3:W-:Y:S02]  /*d420*/  STL.64 [R1+0x1380], R46 ;  /* 0x0013802e01007387 */ /* 0x0047e40000100a00 */
[----:B-1-3--:R-:W-:Y:S05]  /*d430*/  CALL.REL.NOINC `($_ZN7cutlass13device_kernelIN5flash19enable_sm80_to_sm89INS1_16FlashAttnBwdSm80INS1_25CollectiveMainloopBwdSm80ILi2ELi2EN4cute5tupleIJNS5_1CILi128EEES8_NS7_ILi64EEEEEENS_10bfloat16_tEfNS_4arch4Sm80ELb0ELb1ELb1ELb0ELb1ELb0ELb0ELb0ELi2ELi4ELi4ELi4ELb0EEENS1_24CollectiveEpilogueBwdGQAISA_fSD_Li256ELb0ELb1EEENS1_19SingleTileSchedulerILb0ELb0ELb0ELi128EEEEEEEEEvNT_6ParamsE$_ZZN4cute6detail16composition_implINS_5tupleIJNS_1CILi8EEENS3_ILi2EEES5_S5_S4_S5_EEENS2_IJNS3_ILi1EEEiiiNS3_ILi72EEENS3_ILi512EEEEEENS3_ILi4EEENS3_ILi16EEEEEDaRKT_RKT0_RKT1_RKT2_ENKUlRKT_T0_E_clINS2_IJNS2_IJS5_S5_EEENS2_IJiiEEES7_S7_EEENS_17integral_constantIiLi4EEEEEDaSR_SS_) ;  /* 0x00000e7000007944 */ /* 0x00afea0003c00000 */
[----:B-----5:R-:W-:Y:S01]  /*d440*/  IMAD.MOV.U32 R8, RZ, RZ, R3 ;  /* 0x000000ffff087224 */ /* 0x020fe200078e0003 */
[----:B------:R-:W-:Y:S02]  /*d450*/  MOV R3, R7 ;  /* 0x0000000700037202 */ /* 0x000fe40000000f00 */
[----:B------:R-:W-:Y:S02]  /*d460*/  MOV R6, 0xd480 ;  /* 0x0000d48000067802 */ /* 0x000fe40000000f00 */
[----:B-1----:R-:W-:Y:S05]  /*d470*/  CALL.REL.NOINC `($_ZN7cutlass13device_kernelIN5flash19enable_sm80_to_sm89INS1_16FlashAttnBwdSm80INS1_25CollectiveMainloopBwdSm80ILi2ELi2EN4cute5tupleIJNS5_1CILi128EEES8_NS7_ILi64EEEEEENS_10bfloat16_tEfNS_4arch4Sm80ELb0ELb1ELb1ELb0ELb1ELb0ELb0ELb0ELi2ELi4ELi4ELi4ELb0EEENS1_24CollectiveEpilogueBwdGQAISA_fSD_Li256ELb0ELb1EEENS1_19SingleTileSchedulerILb0ELb0ELb0ELi128EEEEEEEEEvNT_6ParamsE$_ZN4cute5tupleIJNS0_IJNS_1CILi2EEES2_EEENS0_IJiiEEEEEC2ERKS3_RKS4_) ;  /* 0xffffd30000007944 */ /* 0x002fea0003c3ffff */
[----:B------:R1:W5:Y:S01]  /*d480*/  LDL.64 R2, [R1+0x13b0] ;  /* 0x0013b00001027983 */ /* 0x0003620000100a00 */
[----:B------:R-:W-:-:S04]  /*d490*/  MOV R17, 0x0 ;  /* 0x0000000000117802 */ /* 0x000fc80000000f00 */
[----:B------:R-:W-:Y:S05]  /*d4a0*/  RET.REL.NODEC R16 `(_ZN7cutlass13device_kernelIN5flash19enable_sm80_to_sm89INS1_16FlashAttnBwdSm80INS1_25CollectiveMainloopBwdSm80ILi2ELi2EN4cute5tupleIJNS5_1CILi128EEES8_NS7_ILi64EEEEEENS_10bfloat16_tEfNS_4arch4Sm80ELb0ELb1ELb1ELb0ELb1ELb0ELb0ELb0ELi2ELi4ELi4ELi4ELb0EEENS1_24CollectiveEpilogueBwdGQAISA_fSD_Li256ELb0ELb1EEENS1_19SingleTileSchedulerILb0ELb0ELb0ELi128EEEEEEEEEvNT_6ParamsE) ;  /* 0xffff2b5010007950 */ /* 0x000fea0003c3ffff */
        .type           $_ZN7cutlass13device_kernelIN5flash19enable_sm80_to_sm89INS1_16FlashAttnBwdSm80INS1_25CollectiveMainloopBwdSm80ILi2ELi2EN4cute5tupleIJNS5_1CILi128EEES8_NS7_ILi64EEEEEENS_10bfloat16_tEfNS_4arch4Sm80ELb0ELb1ELb1ELb0ELb1ELb0ELb0ELb0ELi2ELi4ELi4ELi4ELb0EEENS1_24CollectiveEpilogueBwdGQAISA_fSD_Li256ELb0ELb1EEENS1_19SingleTileSchedulerILb0ELb0ELb0ELi128EEEEEEEEEvNT_6ParamsE$_ZZN4cute6detail16composition_implINS_5tupleIJNS_1CILi8EEENS3_ILi2EEES5_S5_S4_S5_EEENS2_IJNS3_ILi1EEEiiiNS3_ILi72EEENS3_ILi512EEEEEENS2_IJNS2_IJS5_S5_S5_EEES5_NS2_IJNS3_ILi4EEES5_EEEEEENS2_IJNS2_IJS7_S9_S4_EEENS3_ILi4096EEENS2_IJNS3_ILi16EEENS3_ILi8192EEEEEEEEEEEDaRKT_RKT0_RKT1_RKT2_ENKUlRKT_RKT0_E_clISB_SF_EEDaSZ_S12_,@function
        .size           $_ZN7cutlass13device_kernelIN5flash19enable_sm80_to_sm89INS1_16FlashAttnBwdSm80INS1_25CollectiveMainloopBwdSm80ILi2ELi2EN4cute5tupleIJNS5_1CILi128EEES8_NS7_ILi64EEEEEENS_10bfloat16_tEfNS_4arch4Sm80ELb0ELb1ELb1ELb0ELb1ELb0ELb0ELb0ELi2ELi4ELi4ELi4ELb0EEENS1_24CollectiveEpilogueBwdGQAISA_fSD_Li256ELb0ELb1EEENS1_19SingleTileSchedulerILb0ELb0ELb0ELi128EEEEEEEEEvNT_6ParamsE$_ZZN4cute6detail16composition_implINS_5tupleIJNS_1CILi8EEENS3_ILi2EEES5_S5_S4_S5_EEENS2_IJNS3_ILi1EEEiiiNS3_ILi72EEENS3_ILi512EEEEEENS2_IJNS2_IJS5_S5_S5_EEES5_NS2_IJNS3_ILi4EEES5_EEEEEENS2_IJNS2_IJS7_S9_S4_EEENS3_ILi4096EEENS2_IJNS3_ILi16EEENS3_ILi8192EEEEEEEEEEEDaRKT_RKT0_RKT1_RKT2_ENKUlRKT_RKT0_E_clISB_SF_EEDaSZ_S12_,($_ZN7cutlass13device_kernelIN5flash19enable_sm80_to_sm89INS1_16FlashAttnBwdSm80INS1_25CollectiveMainloopBwdSm80ILi2ELi2EN4cute5tupleIJNS5_1CILi128EEES8_NS7_ILi64EEEEEENS_10bfloat16_tEfNS_4arch4Sm80ELb0ELb1ELb1ELb0ELb1ELb0ELb0ELb0ELi2ELi4ELi4ELi4ELb0EEENS1_24CollectiveEpilogueBwdGQAISA_fSD_Li256ELb0ELb1EEENS1_19SingleTileSchedulerILb0ELb0ELb0ELi128EEEEEEEEEvNT_6ParamsE$_ZZN4cute6detail16composition_implINS_5tupleIJNS_1CILi8EEENS3_ILi2EEES5_S5_S4_S5_EEENS2_IJNS3_ILi1EEEiiiNS3_ILi72EEENS3_ILi512EEEEEENS2_IJNS2_IJS5_S5_S5_EEES5_NS2_IJNS3_ILi4EEES5_EEEEEENS2_IJNS2_IJS7_S9_S4_EEENS3_ILi4096EEENS2_IJNS3_ILi16EEENS3_ILi8192EEEEEEEEEEEDaRKT_RKT0_RKT1_RKT2_ENKUlRKT_RKT0_E_clISD_SJ_EEDaSZ_S12_ - $_ZN7cutlass13device_kernelIN5flash19enable_sm80_to_sm89INS1_16FlashAttnBwdSm80INS1_25CollectiveMainloopBwdSm80ILi2ELi2EN4cute5tupleIJNS5_1CILi128EEES8_NS7_ILi64EEEEEENS_10bfloat16_tEfNS_4arch4Sm80ELb0ELb1ELb1ELb0ELb1ELb0ELb0ELb0ELi2ELi4ELi4ELi4ELb0EEENS1_24CollectiveEpilogueBwdGQAISA_fSD_Li256ELb0ELb1EEENS1_19SingleTileSchedulerILb0ELb0ELb0ELi128EEEEEEEEEvNT_6ParamsE$_ZZN4cute6detail16composition_implINS_5tupleIJNS_1CILi8EEENS3_ILi2EEES5_S5_S4_S5_EEENS2_IJNS3_ILi1EEEiiiNS3_ILi72EEENS3_ILi512EEEEEENS2_IJNS2_IJS5_S5_S5_EEES5_NS2_IJNS3_ILi4EEES5_EEEEEENS2_IJNS2_IJS7_S9_S4_EEENS3_ILi4096EEENS2_IJNS3_ILi16EEENS3_ILi8192EEEEEEEEEEEDaRKT_RKT0_RKT1_RKT2_ENKUlRKT_RKT0_E_clISB_SF_EEDaSZ_S12_)
$_ZN7cutlass13device_kernelIN5flash19enable_sm80_to_sm89INS1_16FlashAttnBwdSm80INS1_25CollectiveMainloopBwdSm80ILi2ELi2EN4cute5tupleIJNS5_1CILi128EEES8_NS7_ILi64EEEEEENS_10bfloat16_tEfNS_4arch4Sm80ELb0ELb1ELb1ELb0ELb1ELb0ELb0ELb0ELi2ELi4ELi4ELi4ELb0EEENS1_24CollectiveEpilogueBwdGQAISA_fSD_Li256ELb0ELb1EEENS1_19SingleTileSchedulerILb0ELb0ELb0ELi128EEEEEEEEEvNT_6ParamsE$_ZZN4cute6detail16composition_implINS_5tupleIJNS_1CILi8EEENS3_ILi2EEES5_S5_S4_S5_EEENS2_IJNS3_ILi1EEEiiiNS3_ILi72EEENS3_ILi512EEEEEENS2_IJNS2_IJS5_S5_S5_EEES5_NS2_IJNS3_ILi4EEES5_EEEEEENS2_IJNS2_IJS7_S9_S4_EEENS3_ILi4096EEENS2_IJNS3_ILi16EEENS3_ILi8192EEEEEEEEEEEDaRKT_RKT0_RKT1_RKT2_ENKUlRKT_RKT0_E_clISB_SF_EEDaSZ_S12_:
[----:B------:R-:W-:Y:S01]  /*d4b0*/  IADD3 R72, R1, 0x1680, RZ ;  /* 0x0000168001487810 */ /* 0x000fe20007ffe0ff */
[----:B------:R-:W-:Y:S01]  /*d4c0*/  IMAD.MOV.U32 R2, RZ, RZ, R20 ;  /* 0x000000ffff027224 */ /* 0x000fe200078e0014 */
[----:B------:R-:W-:Y:S02]  /*d4d0*/  MOV R8, 0xd510 ;  /* 0x0000d51000087802 */ /* 0x000fe40000000f00 */
[----:B------:R-:W-:-:S04]  /*d4e0*/  IADD3 R72, R72, c[0x0][0x20], RZ ;  /* 0x0000080048487a10 */ /* 0x000fc80007ffe0ff */
[----:B------:R-:W-:Y:S02]  /*d4f0*/  IADD3 R92, R72, 0x4, RZ ;  /* 0x00000004485c7810 */ /* 0x000fe40007ffe0ff */
[----:B------:R-:W-:Y:S05]  /*d500*/  CALL.REL.NOINC `($_ZN7cutlass13device_kernelIN5flash19enable_sm80_to_sm89INS1_16FlashAttnBwdSm80INS1_25CollectiveMainloopBwdSm80ILi2ELi2EN4cute5tupleIJNS5_1CILi128EEES8_NS7_ILi64EEEEEENS_10bfloat16_tEfNS_4arch4Sm80ELb0ELb1ELb1ELb0ELb1ELb0ELb0ELb0ELi2ELi4ELi4ELi4ELb0EEENS1_24CollectiveEpilogueBwdGQAISA_fSD_Li256ELb0ELb1EEENS1_19SingleTileSchedulerILb0ELb0ELb0ELi128EEEEEEEEEvNT_6ParamsE$_ZZN4cute6detail16composition_implINS_5tupleIJNS_1CILi8EEENS3_ILi2EEES5_S5_S4_S5_EEENS2_IJNS3_ILi1EEEiiiNS3_ILi72EEENS3_ILi512EEEEEENS2_IJS5_S5_S5_EEENS2_IJS7_S9_S4_EEEEEDaRKT_RKT0_RKT1_RKT2_ENKUlRKT_RKT0_E_clIS5_S4_EEDaSR_SU_) ;  /* 0x0000095000007944 */ /* 0x000fea0003c00000 */
[----:B-----5:R-:W-:Y:S02]  /*d510*/  MOV R3, R2 ;  /* 0x0000000200037202 */ /* 0x020fe40000000f00 */
[----:B------:R-:W-:Y:S02]  /*d520*/  MOV R2, 0xd540 ;  /* 0x0000d54000027802 */ /* 0x000fe40000000f00 */
[----:B-1----:R-:W-:Y:S05]  /*d530*/  CALL.REL.NOINC `($_ZN7cutlass13device_kernelIN5flash19enable_sm80_to_sm89INS1_16FlashAttnBwdSm80INS1_25CollectiveMainloopBwdSm80ILi2ELi2EN4cute5tupleIJNS5_1CILi128EEES8_NS7_ILi64EEEEEENS_10bfloat16_tEfNS_4arch4Sm80ELb0ELb1ELb1ELb0ELb1ELb0ELb0ELb0ELi2ELi4ELi4ELi4ELb0EEENS1_24CollectiveEpilogueBwdGQAISA_fSD_Li256ELb0ELb1EEENS1_19SingleTileSchedulerILb0ELb0ELb0ELi128EEEEEEEEEvNT_6ParamsE$_ZN4cute3eso3ESOILb1ELb0EJNS_1CILi1EEENS2_ILi512EEEiEEC2ERKS3_RKS4_RKi) ;  /* 0xffffa0d000007944 */ /* 0x002fea0003c3ffff */
[----:B------:R2:W5:Y:S01]  /*d540*/  LDL R2, [R1+0x1684] ;  /* 0x0016840001027983 */ /* 0x0005620000100800 */
[----:B------:R-:W-:-:S03]  /*d550*/  MOV R6, 0xd570 ;  /* 0x0000d57000067802 */ /* 0x000fc60000000f00 */
[----:B-12--5:R-:W-:Y:S05]  /*d560*/  CALL.REL.NOINC `($_ZN7cutlass13device_kernelIN5flash19enable_sm80_to_sm89INS1_16FlashAttnBwdSm80INS1_25CollectiveMainloopBwdSm80ILi2ELi2EN4cute5tupleIJNS5_1CILi128EEES8_NS7_ILi64EEEEEENS_10bfloat16_tEfNS_4arch4Sm80ELb0ELb1ELb1ELb0ELb1ELb0ELb0ELb0ELi2ELi4ELi4ELi4ELb0EEENS1_24CollectiveEpilogueBwdGQAISA_fSD_Li256ELb0ELb1EEENS1_19SingleTileSchedulerILb0ELb0ELb0ELi128EEEEEEEEEvNT_6ParamsE$_ZN4cute5tupleIJNS0_IJNS_1CILi2EEES2_S2_EEENS0_IJNS1_ILi1EEENS1_ILi512EEEiEEEEEC2ERKS3_RKS6_) ;  /* 0xffffd26000007944 */ /* 0x026fea0003c3ffff */
[----:B------:R2:W5:Y:S01]  /*d570*/  LDL R7, [R1+0x1680] ;  /* 0x0016800001077983 */ /* 0x0005620000100800 */
[----:B------:R-:W-:-:S04]  /*d580*/  MOV R95, 0x0 ;  /* 0x00000000005f7802 */ /* 0x000fc80000000f00 */
[----:B------:R-:W-:Y:S05]  /*d590*/  RET.REL.NODEC R94 `(_ZN7cutlass13device_kernelIN5flash19enable_sm80_to_sm89INS1_16FlashAttnBwdSm80INS1_25CollectiveMainloopBwdSm80ILi2ELi2EN4cute5tupleIJNS5_1CILi128EEES8_NS7_ILi64EEEEEENS_10bfloat16_tEfNS_4arch4Sm80ELb0ELb1ELb1ELb0ELb1ELb0ELb0ELb0ELi2ELi4ELi4ELi4ELb0EEENS1_24CollectiveEpilogueBwdGQAISA_fSD_Li256ELb0ELb1EEENS1_19SingleTileSchedulerILb0ELb0ELb0ELi128EEEEEEEEEvNT_6ParamsE) ;  /* 0xffff2a605e007950 */ /* 0x000fea0003c3ffff */
        .type           $_ZN7cutlass13device_kernelIN5flash19enable_sm80_to_sm89INS1_16FlashAttnBwdSm80INS1_25CollectiveMainloopBwdSm80ILi2ELi2EN4cute5tupleIJNS5_1CILi128EEES8_NS7_ILi64EEEEEENS_10bfloat16_tEfNS_4arch4Sm80ELb0ELb1ELb1ELb0ELb1ELb0ELb0ELb0ELi2ELi4ELi4ELi4ELb0EEENS1_24CollectiveEpilogueBwdGQAISA_fSD_Li256ELb0ELb1EEENS1_19SingleTileSchedulerILb0ELb0ELb0ELi128EEEEEEEEEvNT_6ParamsE$_ZZN4cute6detail16composition_implINS_5tupleIJNS_1CILi8EEENS3_ILi2EEES5_S5_S4_S5_EEENS2_IJNS3_ILi1EEEiiiNS3_ILi72EEENS3_ILi512EEEEEENS2_IJNS2_IJS5_S5_S5_EEES5_NS2_IJNS3_ILi4EEES5_EEEEEENS2_IJNS2_IJS7_S9_S4_EEENS3_ILi4096EEENS2_IJNS3_ILi16EEENS3_ILi8192EEEEEEEEEEEDaRKT_RKT0_RKT1_RKT2_ENKUlRKT_RKT0_E_clISD_SJ_EEDaSZ_S12_,@function
        .size           $_ZN7cutlass13device_kernelIN5flash19enable_sm80_to_sm89INS1_16FlashAttnBwdSm80INS1_25CollectiveMainloopBwdSm80ILi2ELi2EN4cute5tupleIJNS5_1CILi128EEES8_NS7_ILi64EEEEEENS_10bfloat16_tEfNS_4arch4Sm80ELb0ELb1ELb1ELb0ELb1ELb0ELb0ELb0ELi2ELi4ELi4ELi4ELb0EEENS1_24CollectiveEpilogueBwdGQAISA_fSD_Li256ELb0ELb1EEENS1_19SingleTileSchedulerILb0ELb0ELb0ELi128EEEEEEEEEvNT_6ParamsE$_ZZN4cute6detail16composition_implINS_5tupleIJNS_1CILi8EEENS3_ILi2EEES5_S5_S4_S5_EEENS2_IJNS3_ILi1EEEiiiNS3_ILi72EEENS3_ILi512EEEEEENS2_IJNS2_IJS5_S5_S5_EEES5_NS2_IJNS3_ILi4EEES5_EEEEEENS2_IJNS2_IJS7_S9_S4_EEENS3_ILi4096EEENS2_IJNS3_ILi16EEENS3_ILi8192EEEEEEEEEEEDaRKT_RKT0_RKT1_RKT2_ENKUlRKT_RKT0_E_clISD_SJ_EEDaSZ_S12_,($_ZN7cutlass13device_kernelIN5flash19enable_sm80_to_sm89INS1_16FlashAttnBwdSm80INS1_25CollectiveMainloopBwdSm80ILi2ELi2EN4cute5tupleIJNS5_1CILi128EEES8_NS7_ILi64EEEEEENS_10bfloat16_tEfNS_4arch4Sm80ELb0ELb1ELb1ELb0ELb1ELb0ELb0ELb0ELi2ELi4ELi4ELi4ELb0EEENS1_24CollectiveEpilogueBwdGQAISA_fSD_Li256ELb0ELb1EEENS1_19SingleTileSchedulerILb0ELb0ELb0ELi128EEEEEEEEEvNT_6ParamsE$_ZZN4cute6detail16composition_implINS_5tupleIJNS_1CILi8EEENS3_ILi2EEES5_S5_S4_S5_EEENS2_IJNS3_ILi1EEEiiiNS3_ILi72EEENS3_ILi512EEEEEENS2_IJNS2_IJS5_S5_S5_EEES5_NS3_ILi4EEEEEENS2_IJNS2_IJS7_S9_S4_EEENS3_ILi4096EEENS3_ILi16EEEEEEEEDaRKT_RKT0_RKT1_RKT2_ENKUlRKT_RKT0_E_clISB_SE_EEDaSW_SZ_ - $_ZN7cutlass13device_kernelIN5flash19enable_sm80_to_sm89INS1_16FlashAttnBwdSm80INS1_25CollectiveMainloopBwdSm80ILi2ELi2EN4cute5tupleIJNS5_1CILi128EEES8_NS7_ILi64EEEEEENS_10bfloat16_tEfNS_4arch4Sm80ELb0ELb1ELb1ELb0ELb1ELb0ELb0ELb0ELi2ELi4ELi4ELi4ELb0EEENS1_24CollectiveEpilogueBwdGQAISA_fSD_Li256ELb0ELb1EEENS1_19SingleTileSchedulerILb0ELb0ELb0ELi128EEEEEEEEEvNT_6ParamsE$_ZZN4cute6detail16composition_implINS_5tupleIJNS_1CILi8EEENS3_ILi2EEES5_S5_S4_S5_EEENS2_IJNS3_ILi1EEEiiiNS3_ILi72EEENS3_ILi512EEEEEENS2_IJNS2_IJS5_S5_S5_EEES5_NS2_IJNS3_ILi4EEES5_EEEEEENS2_IJNS2_IJS7_S9_S4_EEENS3_ILi4096EEENS2_IJNS3_ILi16EEENS3_ILi8192EEEEEEEEEEEDaRKT_RKT0_RKT1_RKT2_ENKUlRKT_RKT0_E_clISD_SJ_EEDaSZ_S12_)
$_ZN7cutlass13device_kernelIN5flash19enable_sm80_to_sm89INS1_16FlashAttnBwdSm80INS1_25CollectiveMainloopBwdSm80ILi2ELi2EN4cute5tupleIJNS5_1CILi128EEES8_NS7_ILi64EEEEEENS_10bfloat16_tEfNS_4arch4Sm80ELb0ELb1ELb1ELb0ELb1ELb0ELb0ELb0ELi2ELi4ELi4ELi4ELb0EEENS1_24CollectiveEpilogueBwdGQAISA_fSD_Li256ELb0ELb1EEENS1_19SingleTileSchedulerILb0ELb0ELb0ELi128EEEEEEEEEvNT_6ParamsE$_ZZN4cute6detail16composition_implINS_5tupleIJNS_1CILi8EEENS3_ILi2EEES5_S5_S4_S5_EEENS2_IJNS3_ILi1EEEiiiNS3_ILi72EEENS3_ILi512EEEEEENS2_IJNS2_IJS5_S5_S5_EEES5_NS2_IJNS3_ILi4EEES5_EEEEEENS2_IJNS2_IJS7_S9_S4_EEENS3_ILi4096EEENS2_IJNS3_ILi16EEENS3_ILi8192EEEEEEEEEEEDaRKT_RKT0_RKT1_RKT2_ENKUlRKT_RKT0_E_clISD_SJ_EEDaSZ_S12_:
[----:B------:R-:W-:Y:S01]  /*d5a0*/  IADD3 R2, R1, 0x1680, RZ ;  /* 0x0000168001027810 */ /* 0x000fe20007ffe0ff */
[----:B------:R-:W-:Y:S01]  /*d5b0*/  IMAD.MOV.U32 R3, RZ, RZ, R67 ;  /* 0x000000ffff037224 */ /* 0x000fe200078e0043 */
[----:B------:R-:W-:Y:S02]  /*d5c0*/  MOV R92, 0xd5f0 ;  /* 0x0000d5f0005c7802 */ /* 0x000fe40000000f00 */
[----:B------:R-:W-:Y:S02]  /*d5d0*/  IADD3 R67, R2, c[0x0][0x20], RZ ;  /* 0x0000080002437a10 */ /* 0x000fe40007ffe0ff */
[----:B------:R-:W-:Y:S05]  /*d5e0*/  CALL.REL.NOINC `($_ZN7cutlass13device_kernelIN5flash19enable_sm80_to_sm89INS1_16FlashAttnBwdSm80INS1_25CollectiveMainloopBwdSm80ILi2ELi2EN4cute5tupleIJNS5_1CILi128EEES8_NS7_ILi64EEEEEENS_10bfloat16_tEfNS_4arch4Sm80ELb0ELb1ELb1ELb0ELb1ELb0ELb0ELb0ELi2ELi4ELi4ELi4ELb0EEENS1_24CollectiveEpilogueBwdGQAISA_fSD_Li256ELb0ELb1EEENS1_19SingleTileSchedulerILb0ELb0ELb0ELi128EEEEEEEEEvNT_6ParamsE$_ZZN4cute6detail16composition_implINS_5tupleIJNS_1CILi8EEENS3_ILi2EEES5_S5_S4_S5_EEENS2_IJNS3_ILi1EEEiiiNS3_ILi72EEENS3_ILi512EEEEEENS2_IJNS3_ILi4EEES5_EEENS2_IJNS3_ILi16EEENS3_ILi8192EEEEEEEEDaRKT_RKT0_RKT1_RKT2_ENKUlRKT_RKT0_E_clISB_SD_EEDaSU_SX_) ;  /* 0x000003d000007944 */ /* 0x000fea0003c00000 */
[----:B------:R-:W-:Y:S02]  /*d5f0*/  MOV R6, 0xd610 ;  /* 0x0000d61000067802 */ /* 0x000fe40000000f00 */
[----:B-1---5:R-:W-:Y:S05]  /*d600*/  CALL.REL.NOINC `($_ZN7cutlass13device_kernelIN5flash19enable_sm80_to_sm89INS1_16FlashAttnBwdSm80INS1_25CollectiveMainloopBwdSm80ILi2ELi2EN4cute5tupleIJNS5_1CILi128EEES8_NS7_ILi64EEEEEENS_10bfloat16_tEfNS_4arch4Sm80ELb0ELb1ELb1ELb0ELb1ELb0ELb0ELb0ELi2ELi4ELi4ELi4ELb0EEENS1_24CollectiveEpilogueBwdGQAISA_fSD_Li256ELb0ELb1EEENS1_19SingleTileSchedulerILb0ELb0ELb0ELi128EEEEEEEEEvNT_6ParamsE$_ZN4cute3eso3ESOILb0ELb1EJNS_5tupleIJiiEEENS_1CILi8192EEEEEC2ERKS3_RKS5_) ;  /* 0xffff977000007944 */ /* 0x022fea0003c3ffff */
[----:B-1----:R1:W5:Y:S01]  /*d610*/  LDL.64 R2, [R1+0x1680] ;  /* 0x0016800001027983 */ /* 0x0023620000100a00 */
[----:B------:R-:W-:-:S03]  /*d620*/  MOV R8, 0xd640 ;  /* 0x0000d64000087802 */ /* 0x000fc60000000f00 */
[----:B-1---5:R-:W-:Y:S05]  /*d630*/  CALL.REL.NOINC `($_ZN7cutlass13device_kernelIN5flash19enable_sm80_to_sm89INS1_16FlashAttnBwdSm80INS1_25CollectiveMainloopBwdSm80ILi2ELi2EN4cute5tupleIJNS5_1CILi128EEES8_NS7_ILi64EEEEEENS_10bfloat16_tEfNS_4arch4Sm80ELb0ELb1ELb1ELb0ELb1ELb0ELb0ELb0ELi2ELi4ELi4ELi4ELb0EEENS1_24CollectiveEpilogueBwdGQAISA_fSD_Li256ELb0ELb1EEENS1_19SingleTileSchedulerILb0ELb0ELb0ELi128EEEEEEEEEvNT_6ParamsE$_ZN4cute5tupleIJNS0_IJNS0_IJNS_1CILi2EEES2_EEES2_EEENS0_IJNS0_IJiiEEENS1_ILi8192EEEEEEEEC2ERKS4_RKS7_) ;  /* 0xffffcce000007944 */ /* 0x022fea0003c3ffff */
[----:B------:R1:W5:Y:S01]  /*d640*/  LDL.64 R2, [R1+0x1680] ;  /* 0x0016800001027983 */ /* 0x0003620000100a00 */
[----:B------:R-:W-:-:S04]  /*d650*/  MOV R79, 0x0 ;  /* 0x00000000004f7802 */ /* 0x000fc80000000f00 */
[----:B------:R-:W-:Y:S05]  /*d660*/  RET.REL.NODEC R78 `(_ZN7cutlass13device_kernelIN5flash19enable_sm80_to_sm89INS1_16FlashAttnBwdSm80INS1_25CollectiveMainloopBwdSm80ILi2ELi2EN4cute5tupleIJNS5_1CILi128EEES8_NS7_ILi64EEEEEENS_10bfloat16_tEfNS_4arch4Sm80ELb0ELb1ELb1ELb0ELb1ELb0ELb0ELb0ELi2ELi4ELi4ELi4ELb0EEENS1_24CollectiveEpilogueBwdGQAISA_fSD_Li256ELb0ELb1EEENS1_19SingleTileSchedulerILb0ELb0ELb0ELi128EEEEEEEEEvNT_6ParamsE) ;  /* 0xffff29904e007950 */ /* 0x000fea0003c3ffff */
        .type           $_ZN7cutlass13device_kernelIN5flash19enable_sm80_to_sm89INS1_16FlashAttnBwdSm80INS1_25CollectiveMainloopBwdSm80ILi2ELi2EN4cute5tupleIJNS5_1CILi128EEES8_NS7_ILi64EEEEEENS_10bfloat16_tEfNS_4arch4Sm80ELb0ELb1ELb1ELb0ELb1ELb0ELb0ELb0ELi2ELi4ELi4ELi4ELb0EEENS1_24CollectiveEpilogueBwdGQAISA_fSD_Li256ELb0ELb1EEENS1_19SingleTileSchedulerILb0ELb0ELb0ELi128EEEEEEEEEvNT_6ParamsE$_ZZN4cute6detail16composition_implINS_5tupleIJNS_1CILi8EEENS3_ILi2EEES5_S5_S4_S5_EEENS2_IJNS3_ILi1EEEiiiNS3_ILi72EEENS3_ILi512EEEEEENS2_IJNS2_IJS5_S5_S5_EEES5_NS3_ILi4EEEEEENS2_IJNS2_IJS7_S9_S4_EEENS3_ILi4096EEENS3_ILi16EEEEEEEEDaRKT_RKT0_RKT1_RKT2_ENKUlRKT_RKT0_E_clISB_SE_EEDaSW_SZ_,@function
        .size           $_ZN7cutlass13device_kernelIN5flash19enable_sm80_to_sm89INS1_16FlashAttnBwdSm80INS1_25CollectiveMainloopBwdSm80ILi2ELi2EN4cute5tupleIJNS5_1CILi128EEES8_NS7_ILi64EEEEEENS_10bfloat16_tEfNS_4arch4Sm80ELb0ELb1ELb1ELb0ELb1ELb0ELb0ELb0ELi2ELi4ELi4ELi4ELb0EEENS1_24CollectiveEpilogueBwdGQAISA_fSD_Li256ELb0ELb1EEENS1_19SingleTileSchedulerILb0ELb0ELb0ELi128EEEEEEEEEvNT_6ParamsE$_ZZN4cute6detail16composition_implINS_5tupleIJNS_1CILi8EEENS3_ILi2EEES5_S5_S4_S5_EEENS2_IJNS3_ILi1EEEiiiNS3_ILi72EEENS3_ILi512EEEEEENS2_IJNS2_IJS5_S5_S5_EEES5_NS3_ILi4EEEEEENS2_IJNS2_IJS7_S9_S4_EEENS3_ILi4096EEENS3_ILi16EEEEEEEEDaRKT_RKT0_RKT1_RKT2_ENKUlRKT_RKT0_E_clISB_SE_EEDaSW_SZ_,($_ZN7cutlass13device_kernelIN5flash19enable_sm80_to_sm89INS1_16FlashAttnBwdSm80INS1_25CollectiveMainloopBwdSm80ILi2ELi2EN4cute5tupleIJNS5_1CILi128EEES8_NS7_ILi64EEEEEENS_10bfloat16_tEfNS_4arch4Sm80ELb0ELb1ELb1ELb0ELb1ELb0ELb0ELb0ELi2ELi4ELi4ELi4ELb0EEENS1_24CollectiveEpilogueBwdGQAISA_fSD_Li256ELb0ELb1EEENS1_19SingleTileSchedulerILb0ELb0ELb0ELi128EEEEEEEEEvNT_6ParamsE$_ZZN4cute6detail16composition_implINS_5tupleIJNS_1CILi8EEENS3_ILi2EEES5_S5_S4_S5_EEENS2_IJNS3_ILi1EEEiiiNS3_ILi72EEENS3_ILi512EEEEEENS2_IJNS2_IJS5_S5_S5_EEES5_NS3_ILi4EEEEEENS2_IJNS2_IJS7_S9_S4_EEENS3_ILi4096EEENS3_ILi16EEEEEEEEDaRKT_RKT0_RKT1_RKT2_ENKUlRKT_RKT0_E_clISC_SG_EEDaSW_SZ_ - $_ZN7cutlass13device_kernelIN5flash19enable_sm80_to_sm89INS1_16FlashAttnBwdSm80INS1_25CollectiveMainloopBwdSm80ILi2ELi2EN4cute5tupleIJNS5_1CILi128EEES8_NS7_ILi64EEEEEENS_10bfloat16_tEfNS_4arch4Sm80ELb0ELb1ELb1ELb0ELb1ELb0ELb0ELb0ELi2ELi4ELi4ELi4ELb0EEENS1_24CollectiveEpilogueBwdGQAISA_fSD_Li256ELb0ELb1EEENS1_19SingleTileSchedulerILb0ELb0ELb0ELi128EEEEEEEEEvNT_6ParamsE$_ZZN4cute6detail16composition_implINS_5tupleIJNS_1CILi8EEENS3_ILi2EEES5_S5_S4_S5_EEENS2_IJNS3_ILi1EEEiiiNS3_ILi72EEENS3_ILi512EEEEEENS2_IJNS2_IJS5_S5_S5_EEES5_NS3_ILi4EEEEEENS2_IJNS2_IJS7_S9_S4_EEENS3_ILi4096EEENS3_ILi16EEEEEEEEDaRKT_RKT0_RKT1_RKT2_ENKUlRKT_RKT0_E_clISB_SE_EEDaSW_SZ_)
$_ZN7cutlass13device_kernelIN5flash19enable_sm80_to_sm89INS1_16FlashAttnBwdSm80INS1_25CollectiveMainloopBwdSm80ILi2ELi2EN4cute5tupleIJNS5_1CILi128EEES8_NS7_ILi64EEEEEENS_10bfloat16_tEfNS_4arch4Sm80ELb0ELb1ELb1ELb0ELb1ELb0ELb0ELb0ELi2ELi4ELi4ELi4ELb0EEENS1_24CollectiveEpilogueBwdGQAISA_fSD_Li256ELb0ELb1EEENS1_19SingleTileSchedulerILb0ELb0ELb0ELi128EEEEEEEEEvNT_6ParamsE$_ZZN4cute6detail16composition_implINS_5tupleIJNS_1CILi8EEENS3_ILi2EEES5_S5_S4_S5_EEENS2_IJNS3_ILi1EEEiiiNS3_ILi72EEENS3_ILi512EEEEEENS2_IJNS2_IJS5_S5_S5_EEES5_NS3_ILi4EEEEEENS2_IJNS2_IJS7_S9_S4_EEENS3_ILi4096EEENS3_ILi16EEEEEEEEDaRKT_RKT0_RKT1_RKT2_ENKUlRKT_RKT0_E_clISB_SE_EEDaSW_SZ_:
[----:B------:R-:W-:Y:S01]  /*d670*/  IADD3 R38, R1, 0x1380, RZ ;  /* 0x0000138001267810 */ /* 0x000fe20007ffe0ff */
[----:B------:R-:W-:Y:S01]  /*d680*/  IMAD.MOV.U32 R2, RZ, RZ, R47 ;  /* 0x000000ffff027224 */ /* 0x000fe200078e002f */
[----:B------:R-:W-:Y:S01]  /*d690*/  MOV R8, 0xd6e0 ;  /* 0x0000d6e000087802 */ /* 0x000fe20000000f00 */
[----:B------:R-:W-:Y:S01]  /*d6a0*/  IMAD.MOV.U32 R73, RZ, RZ, R46 ;  /* 0x000000ffff497224 */ /* 0x000fe200078e002e */
[----:B------:R-:W-:-:S04]  /*d6b0*/  IADD3 R38, R38, c[0x0][0x20], RZ ;  /* 0x0000080026267a10 */ /* 0x000fc80007ffe0ff */
[----:B------:R-:W-:Y:S02]  /*d6c0*/  IADD3 R57, R38, 0x4, RZ ;  /* 0x0000000426397810 */ /* 0x000fe40007ffe0ff */
[----:B------:R-:W-:Y:S05]  /*d6d0*/  CALL.REL.NOINC `($_ZN7cutlass13device_kernelIN5flash19enable_sm80_to_sm89INS1_16FlashAttnBwdSm80INS1_25CollectiveMainloopBwdSm80ILi2ELi2EN4cute5tupleIJNS5_1CILi128EEES8_NS7_ILi64EEEEEENS_10bfloat16_tEfNS_4arch4Sm80ELb0ELb1ELb1ELb0ELb1ELb0ELb0ELb0ELi2ELi4ELi4ELi4ELb0EEENS1_24CollectiveEpilogueBwdGQAISA_fSD_Li256ELb0ELb1EEENS1_19SingleTileSchedulerILb0ELb0ELb0ELi128EEEEEEEEEvNT_6ParamsE$_ZZN4cute6detail16composition_implINS_5tupleIJNS_1CILi8EEENS3_ILi2EEES5_S5_S4_S5_EEENS2_IJNS3_ILi1EEEiiiNS3_ILi72EEENS3_ILi512EEEEEENS2_IJS5_S5_S5_EEENS2_IJS7_S9_S4_EEEEEDaRKT_RKT0_RKT1_RKT2_ENKUlRKT_RKT0_E_clIS5_S4_EEDaSR_SU_) ;  /* 0x0000078000007944 */ /* 0x000fea0003c00000 */
[----:B-----5:R-:W-:Y:S01]  /*d6e0*/  MOV R3, R2 ;  /* 0x0000000200037202 */ /* 0x020fe20000000f00 */
[----:B------:R-:W-:Y:S01]  /*d6f0*/  IMAD.MOV.U32 R92, RZ, RZ, R57 ;  /* 0x000000ffff5c7224 */ /* 0x000fe200078e0039 */
[----:B------:R-:W-:Y:S02]  /*d700*/  MOV R2, 0xd720 ;  /* 0x0000d72000027802 */ /* 0x000fe40000000f00 */
[----:B-1----:R-:W-:Y:S05]  /*d710*/  CALL.REL.NOINC `($_ZN7cutlass13device_kernelIN5flash19enable_sm80_to_sm89INS1_16FlashAttnBwdSm80INS1_25CollectiveMainloopBwdSm80ILi2ELi2EN4cute5tupleIJNS5_1CILi128EEES8_NS7_ILi64EEEEEENS_10bfloat16_tEfNS_4arch4Sm80ELb0ELb1ELb1ELb0ELb1ELb0ELb0ELb0ELi2ELi4ELi4ELi4ELb0EEENS1_24CollectiveEpilogueBwdGQAISA_fSD_Li256ELb0ELb1EEENS1_19SingleTileSchedulerILb0ELb0ELb0ELi128EEEEEEEEEvNT_6ParamsE$_ZN4cute3eso3ESOILb1ELb0EJNS_1CILi1EEENS2_ILi512EEEiEEC2ERKS3_RKS4_RKi) ;  /* 0xffff9ef000007944 */ /* 0x002fea0003c3ffff */
[----:B------:R2:W5:Y:S01]  /*d720*/  LDL R2, [R1+0x1384] ;  /* 0x0013840001027983 */ /* 0x0005620000100800 */
[----:B------:R-:W-:Y:S02]  /*d730*/  MOV R72, R38 ;  /* 0x0000002600487202 */ /* 0x000fe40000000f00 */
[----:B------:R-:W-:Y:S02]  /*d740*/  MOV R6, 0xd760 ;  /* 0x0000d76000067802 */ /* 0x000fe40000000f00 */
[----:B-12--5:R-:W-:Y:S05]  /*d750*/  CALL.REL.NOINC `($_ZN7cutlass13device_kernelIN5flash19enable_sm80_to_sm89INS1_16FlashAttnBwdSm80INS1_25CollectiveMainloopBwdSm80ILi2ELi2EN4cute5tupleIJNS5_1CILi128EEES8_NS7_ILi64EEEEEENS_10bfloat16_tEfNS_4arch4Sm80ELb0ELb1ELb1ELb0ELb1ELb0ELb0ELb0ELi2ELi4ELi4ELi4ELb0EEENS1_24CollectiveEpilogueBwdGQAISA_fSD_Li256ELb0ELb1EEENS1_19SingleTileSchedulerILb0ELb0ELb0ELi128EEEEEEEEEvNT_6ParamsE$_ZN4cute5tupleIJNS0_IJNS_1CILi2EEES2_S2_EEENS0_IJNS1_ILi1EEENS1_ILi512EEEiEEEEEC2ERKS3_RKS6_) ;  /* 0xffffd07000007944 */ /* 0x026fea0003c3ffff */
[----:B------:R2:W5:Y:S01]  /*d760*/  LDL R38, [R1+0x1380] ;  /* 0x0013800001267983 */ /* 0x0005620000100800 */
[----:B------:R-:W-:-:S04]  /*d770*/  MOV R61, 0x0 ;  /* 0x00000000003d7802 */ /* 0x000fc80000000f00 */
[----:B------:R-:W-:Y:S05]  /*d780*/  RET.REL.NODEC R60 `(_ZN7cutlass13device_kernelIN5flash19enable_sm80_to_sm89INS1_16FlashAttnBwdSm80INS1_25CollectiveMainloopBwdSm80ILi2ELi2EN4cute5tupleIJNS5_1CILi128EEES8_NS7_ILi64EEEEEENS_10bfloat16_tEfNS_4arch4Sm80ELb0ELb1ELb1ELb0ELb1ELb0ELb0ELb0ELi2ELi4ELi4ELi4ELb0EEENS1_24CollectiveEpilogueBwdGQAISA_fSD_Li256ELb0ELb1EEENS1_19SingleTileSchedulerILb0ELb0ELb0ELi128EEEEEEEEEvNT_6ParamsE) ;  /* 0xffff28703c007950 */ /* 0x000fea0003c3ffff */
        .type           $_ZN7cutlass13device_kernelIN5flash19enable_sm80_to_sm89INS1_16FlashAttnBwdSm80INS1_25CollectiveMainloopBwdSm80ILi2ELi2EN4cute5tupleIJNS5_1CILi128EEES8_NS7_ILi64EEEEEENS_10bfloat16_tEfNS_4arch4Sm80ELb0ELb1ELb1ELb0ELb1ELb0ELb0ELb0ELi2ELi4ELi4ELi4ELb0EEENS1_24CollectiveEpilogueBwdGQAISA_fSD_Li256ELb0ELb1EEENS1_19SingleTileSchedulerILb0ELb0ELb0ELi128EEEEEEEEEvNT_6ParamsE$_ZZN4cute6detail16composition_implINS_5tupleIJNS_1CILi8EEENS3_ILi2EEES5_S5_S4_S5_EEENS2_IJNS3_ILi1EEEiiiNS3_ILi72EEENS3_ILi512EEEEEENS2_IJNS2_IJS5_S5_S5_EEES5_NS3_ILi4EEEEEENS2_IJNS2_IJS7_S9_S4_EEENS3_ILi4096EEENS3_ILi16EEEEEEEEDaRKT_RKT0_RKT1_RKT2_ENKUlRKT_RKT0_E_clISC_SG_EEDaSW_SZ_,@function
        .size           $_ZN7cutlass13device_kernelIN5flash19enable_sm80_to_sm89INS1_16FlashAttnBwdSm80INS1_25CollectiveMainloopBwdSm80ILi2ELi2EN4cute5tupleIJNS5_1CILi128EEES8_NS7_ILi64EEEEEENS_10bfloat16_tEfNS_4arch4Sm80ELb0ELb1ELb1ELb0ELb1ELb0ELb0ELb0ELi2ELi4ELi4ELi4ELb0EEENS1_24CollectiveEpilogueBwdGQAISA_fSD_Li256ELb0ELb1EEENS1_19SingleTileSchedulerILb0ELb0ELb0ELi128EEEEEEEEEvNT_6ParamsE$_ZZN4cute6detail16composition_implINS_5tupleIJNS_1CILi8EEENS3_ILi2EEES5_S5_S4_S5_EEENS2_IJNS3_ILi1EEEiiiNS3_ILi72EEENS3_ILi512EEEEEENS2_IJNS2_IJS5_S5_S5_EEES5_NS3_ILi4EEEEEENS2_IJNS2_IJS7_S9_S4_EEENS3_ILi4096EEENS3_ILi16EEEEEEEEDaRKT_RKT0_RKT1_RKT2_ENKUlRKT_RKT0_E_clISC_SG_EEDaSW_SZ_,($_ZN7cutlass13device_kernelIN5flash19enable_sm80_to_sm89INS1_16FlashAttnBwdSm80INS1_25CollectiveMainloopBwdSm80ILi2ELi2EN4cute5tupleIJNS5_1CILi128EEES8_NS7_ILi64EEEEEENS_10bfloat16_tEfNS_4arch4Sm80ELb0ELb1ELb1ELb0ELb1ELb0ELb0ELb0ELi2ELi4ELi4ELi4ELb0EEENS1_24CollectiveEpilogueBwdGQAISA_fSD_Li256ELb0ELb1EEENS1_19SingleTileSchedulerILb0ELb0ELb0ELi128EEEEEEEEEvNT_6ParamsE$_ZZN4cute6detail16composition_implINS_5tupleIJNS_1CILi8EEENS3_ILi2EEES5_S5_S4_S5_EEENS2_IJNS3_ILi1EEEiiiNS3_ILi72EEENS3_ILi512EEEEEENS2_IJNS3_ILi4EEES5_EEENS2_IJNS3_ILi16EEENS3_ILi8192EEEEEEEEDaRKT_RKT0_RKT1_RKT2_ENKUlRKT_RKT0_E_clISB_SD_EEDaSU_SX_ - $_ZN7cutlass13device_kernelIN5flash19enable_sm80_to_sm89INS1_16FlashAttnBwdSm80INS1_25CollectiveMainloopBwdSm80ILi2ELi2EN4cute5tupleIJNS5_1CILi128EEES8_NS7_ILi64EEEEEENS_10bfloat16_tEfNS_4arch4Sm80ELb0ELb1ELb1ELb0ELb1ELb0ELb0ELb0ELi2ELi4ELi4ELi4ELb0EEENS1_24CollectiveEpilogueBwdGQAISA_fSD_Li256ELb0ELb1EEENS1_19SingleTileSchedulerILb0ELb0ELb0ELi128EEEEEEEEEvNT_6ParamsE$_ZZN4cute6detail16composition_implINS_5tupleIJNS_1CILi8EEENS3_ILi2EEES5_S5_S4_S5_EEENS2_IJNS3_ILi1EEEiiiNS3_ILi72EEENS3_ILi512EEEEEENS2_IJNS2_IJS5_S5_S5_EEES5_NS3_ILi4EEEEEENS2_IJNS2_IJS7_S9_S4_EEENS3_ILi4096EEENS3_ILi16EEEEEEEEDaRKT_RKT0_RKT1_RKT2_ENKUlRKT_RKT0_E_clISC_SG_EEDaSW_SZ_)
$_ZN7cutlass13device_kernelIN5flash19enable_sm80_to_sm89INS1_16FlashAttnBwdSm80INS1_25CollectiveMainloopBwdSm80ILi2ELi2EN4cute5tupleIJNS5_1CILi128EEES8_NS7_ILi64EEEEEENS_10bfloat16_tEfNS_4arch4Sm80ELb0ELb1ELb1ELb0ELb1ELb0ELb0ELb0ELi2ELi4ELi4ELi4ELb0EEENS1_24CollectiveEpilogueBwdGQAISA_fSD_Li256ELb0ELb1EEENS1_19SingleTileSchedulerILb0ELb0ELb0ELi128EEEEEEEEEvNT_6ParamsE$_ZZN4cute6detail16composition_implINS_5tupleIJNS_1CILi8EEENS3_ILi2EEES5_S5_S4_S5_EEENS2_IJNS3_ILi1EEEiiiNS3_ILi72EEENS3_ILi512EEEEEENS2_IJNS2_IJS5_S5_S5_EEES5_NS3_ILi4EEEEEENS2_IJNS2_IJS7_S9_S4_EEENS3_ILi4096EEENS3_ILi16EEEEEEEEDaRKT_RKT0_RKT1_RKT2_ENKUlRKT_RKT0_E_clISC_SG_EEDaSW_SZ_:
        /* <DEDUP_REMOVED lines=35> */
        .type           $_ZN7cutlass13device_kernelIN5flash19enable_sm80_to_sm89INS1_16FlashAttnBwdSm80INS1_25CollectiveMainloopBwdSm80ILi2ELi2EN4cute5tupleIJNS5_1CILi128EEES8_NS7_ILi64EEEEEENS_10bfloat16_tEfNS_4arch4Sm80ELb0ELb1ELb1ELb0ELb1ELb0ELb0ELb0ELi2ELi4ELi4ELi4ELb0EEENS1_24CollectiveEpilogueBwdGQAISA_fSD_Li256ELb0ELb1EEENS1_19SingleTileSchedulerILb0ELb0ELb0ELi128EEEEEEEEEvNT_6ParamsE$_ZZN4cute6detail16composition_implINS_5tupleIJNS_1CILi8EEENS3_ILi2EEES5_S5_S4_S5_EEENS2_IJNS3_ILi1EEEiiiNS3_ILi72EEENS3_ILi512EEEEEENS2_IJNS3_ILi4EEES5_EEENS2_IJNS3_ILi16EEENS3_ILi8192EEEEEEEEDaRKT_RKT0_RKT1_RKT2_ENKUlRKT_RKT0_E_clISB_SD_EEDaSU_SX_,@function
        .size           $_ZN7cutlass13device_kernelIN5flash19enable_sm80_to_sm89INS1_16FlashAttnBwdSm80INS1_25CollectiveMainloopBwdSm80ILi2ELi2EN4cute5tupleIJNS5_1CILi128EEES8_NS7_ILi64EEEEEENS_10bfloat16_tEfNS_4arch4Sm80ELb0ELb1ELb1ELb0ELb1ELb0ELb0ELb0ELi2ELi4ELi4ELi4ELb0EEENS1_24CollectiveEpilogueBwdGQAISA_fSD_Li256ELb0ELb1EEENS1_19SingleTileSchedulerILb0ELb0ELb0ELi128EEEEEEEEEvNT_6ParamsE$_ZZN4cute6detail16composition_implINS_5tupleIJNS_1CILi8EEENS3_ILi2EEES5_S5_S4_S5_EEENS2_IJNS3_ILi1EEEiiiNS3_ILi72EEENS3_ILi512EEEEEENS2_IJNS3_ILi4EEES5_EEENS2_IJNS3_ILi16EEENS3_ILi8192EEEEEEEEDaRKT_RKT0_RKT1_RKT2_ENKUlRKT_RKT0_E_clISB_SD_EEDaSU_SX_,($_ZN7cutlass13device_kernelIN5flash19enable_sm80_to_sm89INS1_16FlashAttnBwdSm80INS1_25CollectiveMainloopBwdSm80ILi2ELi2EN4cute5tupleIJNS5_1CILi128EEES8_NS7_ILi64EEEEEENS_10bfloat16_tEfNS_4arch4Sm80ELb0ELb1ELb1ELb0ELb1ELb0ELb0ELb0ELi2ELi4ELi4ELi4ELb0EEENS1_24CollectiveEpilogueBwdGQAISA_fSD_Li256ELb0ELb1EEENS1_19SingleTileSchedulerILb0ELb0ELb0ELi128EEEEEEEEEvNT_6ParamsE$_ZZN4cute6detail16composition_implINS_5tupleIJNS_1CILi8EEENS3_ILi2EEES5_S5_S4_S5_EEENS2_IJNS3_ILi1EEEiiiNS3_ILi72EEENS3_ILi512EEEEEENS2_IJS5_S5_EEENS2_IJS7_S4_EEEEEDaRKT_RKT0_RKT1_RKT2_ENKUlRKT_RKT0_E_clIS5_S4_EEDaSR_SU_ - $_ZN7cutlass13device_kernelIN5flash19enable_sm80_to_sm89INS1_16FlashAttnBwdSm80INS1_25CollectiveMainloopBwdSm80ILi2ELi2EN4cute5tupleIJNS5_1CILi128EEES8_NS7_ILi64EEEEEENS_10bfloat16_tEfNS_4arch4Sm80ELb0ELb1ELb1ELb0ELb1ELb0ELb0ELb0ELi2ELi4ELi4ELi4ELb0EEENS1_24CollectiveEpilogueBwdGQAISA_fSD_Li256ELb0ELb1EEENS1_19SingleTileSchedulerILb0ELb0ELb0ELi128EEEEEEEEEvNT_6ParamsE$_ZZN4cute6detail16composition_implINS_5tupleIJNS_1CILi8EEENS3_ILi2EEES5_S5_S4_S5_EEENS2_IJNS3_ILi1EEEiiiNS3_ILi72EEENS3_ILi512EEEEEENS2_IJNS3_ILi4EEES5_EEENS2_IJNS3_ILi16EEENS3_ILi8192EEEEEEEEDaRKT_RKT0_RKT1_RKT2_ENKUlRKT_RKT0_E_clISB_SD_EEDaSU_SX_)
$_ZN7cutlass13device_kernelIN5flash19enable_sm80_to_sm89INS1_16FlashAttnBwdSm80INS1_25CollectiveMainloopBwdSm80ILi2ELi2EN4cute5tupleIJNS5_1CILi128EEES8_NS7_ILi64EEEEEENS_10bfloat16_tEfNS_4arch4Sm80ELb0ELb1ELb1ELb0ELb1ELb0ELb0ELb0ELi2ELi4ELi4ELi4ELb0EEENS1_24CollectiveEpilogueBwdGQAISA_fSD_Li256ELb0ELb1EEENS1_19SingleTileSchedulerILb0ELb0ELb0ELi128EEEEEEEEEvNT_6ParamsE$_ZZN4cute6detail16composition_implINS_5tupleIJNS_1CILi8EEENS3_ILi2EEES5_S5_S4_S5_EEENS2_IJNS3_ILi1EEEiiiNS3_ILi72EEENS3_ILi512EEEEEENS2_IJNS3_ILi4EEES5_EEENS2_IJNS3_ILi16EEENS3_ILi8192EEEEEEEEDaRKT_RKT0_RKT1_RKT2_ENKUlRKT_RKT0_E_clISB_SD_EEDaSU_SX_:
        /* <DEDUP_REMOVED lines=35> */
        .type           $_ZN7cutlass13device_kernelIN5flash19enable_sm80_to_sm89INS1_16FlashAttnBwdSm80INS1_25CollectiveMainloopBwdSm80ILi2ELi2EN4cute5tupleIJNS5_1CILi128EEES8_NS7_ILi64EEEEEENS_10bfloat16_tEfNS_4arch4Sm80ELb0ELb1ELb1ELb0ELb1ELb0ELb0ELb0ELi2ELi4ELi4ELi4ELb0EEENS1_24CollectiveEpilogueBwdGQAISA_fSD_Li256ELb0ELb1EEENS1_19SingleTileSchedulerILb0ELb0ELb0ELi128EEEEEEEEEvNT_6ParamsE$_ZZN4cute6detail16composition_implINS_5tupleIJNS_1CILi8EEENS3_ILi2EEES5_S5_S4_S5_EEENS2_IJNS3_ILi1EEEiiiNS3_ILi72EEENS3_ILi512EEEEEENS2_IJS5_S5_EEENS2_IJS7_S4_EEEEEDaRKT_RKT0_RKT1_RKT2_ENKUlRKT_RKT0_E_clIS5_S4_EEDaSR_SU_,@function
        .size           $_ZN7cutlass13device_kernelIN5flash19enable_sm80_to_sm89INS1_16FlashAttnBwdSm80INS1_25CollectiveMainloopBwdSm80ILi2ELi2EN4cute5tupleIJNS5_1CILi128EEES8_NS7_ILi64EEEEEENS_10bfloat16_tEfNS_4arch4Sm80ELb0ELb1ELb1ELb0ELb1ELb0ELb0ELb0ELi2ELi4ELi4ELi4ELb0EEENS1_24CollectiveEpilogueBwdGQAISA_fSD_Li256ELb0ELb1EEENS1_19SingleTileSchedulerILb0ELb0ELb0ELi128EEEEEEEEEvNT_6ParamsE$_ZZN4cute6detail16composition_implINS_5tupleIJNS_1CILi8EEENS3_ILi2EEES5_S5_S4_S5_EEENS2_IJNS3_ILi1EEEiiiNS3_ILi72EEENS3_ILi512EEEEEENS2_IJS5_S5_EEENS2_IJS7_S4_EEEEEDaRKT_RKT0_RKT1_RKT2_ENKUlRKT_RKT0_E_clIS5_S4_EEDaSR_SU_,($_ZN7cutlass13device_kernelIN5flash19enable_sm80_to_sm89INS1_16FlashAttnBwdSm80INS1_25CollectiveMainloopBwdSm80ILi2ELi2EN4cute5tupleIJNS5_1CILi128EEES8_NS7_ILi64EEEEEENS_10bfloat16_tEfNS_4arch4Sm80ELb0ELb1ELb1ELb0ELb1ELb0ELb0ELb0ELi2ELi4ELi4ELi4ELb0EEENS1_24CollectiveEpilogueBwdGQAISA_fSD_Li256ELb0ELb1EEENS1_19SingleTileSchedulerILb0ELb0ELb0ELi128EEEEEEEEEvNT_6ParamsE$_ZZN4cute6detail16composition_implINS_5tupleIJNS_1CILi8EEENS3_ILi2EEES5_S5_S4_S5_EEENS2_IJNS3_ILi1EEEiiiNS3_ILi72EEENS3_ILi512EEEEEENS2_IJS5_S5_S5_EEENS2_IJS7_S9_S4_EEEEEDaRKT_RKT0_RKT1_RKT2_ENKUlRKT_RKT0_E_clIS5_S4_EEDaSR_SU_ - $_ZN7cutlass13device_kernelIN5flash19enable_sm80_to_sm89INS1_16FlashAttnBwdSm80INS1_25CollectiveMainloopBwdSm80ILi2ELi2EN4cute5tupleIJNS5_1CILi128EEES8_NS7_ILi64EEEEEENS_10bfloat16_tEfNS_4arch4Sm80ELb0ELb1ELb1ELb0ELb1ELb0ELb0ELb0ELi2ELi4ELi4ELi4ELb0EEENS1_24CollectiveEpilogueBwdGQAISA_fSD_Li256ELb0ELb1EEENS1_19SingleTileSchedulerILb0ELb0ELb0ELi128EEEEEEEEEvNT_6ParamsE$_ZZN4cute6detail16composition_implINS_5tupleIJNS_1CILi8EEENS3_ILi2EEES5_S5_S4_S5_EEENS2_IJNS3_ILi1EEEiiiNS3_ILi72EEENS3_ILi512EEEEEENS2_IJS5_S5_EEENS2_IJS7_S4_EEEEEDaRKT_RKT0_RKT1_RKT2_ENKUlRKT_RKT0_E_clIS5_S4_EEDaSR_SU_)
$_ZN7cutlass13device_kernelIN5flash19enable_sm80_to_sm89INS1_16FlashAttnBwdSm80INS1_25CollectiveMainloopBwdSm80ILi2ELi2EN4cute5tupleIJNS5_1CILi128EEES8_NS7_ILi64EEEEEENS_10bfloat16_tEfNS_4arch4Sm80ELb0ELb1ELb1ELb0ELb1ELb0ELb0ELb0ELi2ELi4ELi4ELi4ELb0EEENS1_24CollectiveEpilogueBwdGQAISA_fSD_Li256ELb0ELb1EEENS1_19SingleTileSchedulerILb0ELb0ELb0ELi128EEEEEEEEEvNT_6ParamsE$_ZZN4cute6detail16composition_implINS_5tupleIJNS_1CILi8EEENS3_ILi2EEES5_S5_S4_S5_EEENS2_IJNS3_ILi1EEEiiiNS3_ILi72EEENS3_ILi512EEEEEENS2_IJS5_S5_EEENS2_IJS7_S4_EEEEEDaRKT_RKT0_RKT1_RKT2_ENKUlRKT_RKT0_E_clIS5_S4_EEDaSR_SU_:
        /* <DEDUP_REMOVED lines=15> */
[----:B-1---5:R-:W-:Y:S05]  /*dce0*/  CALL.REL.NOINC `($_ZN7cutlass13device_kernelIN5flash19enable_sm80_to_sm89INS1_16FlashAttnBwdSm80INS1_25CollectiveMainloopBwdSm80ILi2ELi2EN4cute5tupleIJNS5_1CILi128EEES8_NS7_ILi64EEEEEENS_10bfloat16_tEfNS_4arch4Sm80ELb0ELb1ELb1ELb0ELb1ELb0ELb0ELb0ELi2ELi4ELi4ELi4ELb0EEENS1_24CollectiveEpilogueBwdGQAISA_fSD_Li256ELb0ELb1EEENS1_19SingleTileSchedulerILb0ELb0ELb0ELi128EEEEEEEEEvNT_6ParamsE$_ZZN4cute6detail16composition_implINS_5tupleIJNS_1CILi8EEENS3_ILi2EEES5_S5_S4_S5_EEENS2_IJNS3_ILi1EEEiiiNS3_ILi72EEENS3_ILi512EEEEEES5_S4_EEDaRKT_RKT0_RKT1_RKT2_ENKUlRKT_T0_E_clINS2_IJNS2_IJEEEST_S5_S7_EEENS_17integral_constantIiLi1EEEEEDaSP_SQ_) ;  /* 0x0000067000007944 */ /* 0x022fea0003c00000 */
[----:B-----5:R2:W-:Y:S01]  /*dcf0*/  STL [R1+0x13b0], R2 ;  /* 0x0013b00201007387 */ /* 0x0205e20000100800 */
[----:B------:R-:W-:Y:S02]  /*dd00*/  IADD3 R3, R5, 0x28, RZ ;  /* 0x0000002805037810 */ /* 0x000fe40007ffe0ff */
[----:B------:R-:W-:Y:S01]  /*dd10*/  MOV R6, 0xdd40 ;  /* 0x0000dd4000067802 */ /* 0x000fe20000000f00 */
[----:B------:R2:W-:Y:S04]  /*dd20*/  STL.64 [R1+0x13a8], R70 ;  /* 0x0013a84601007387 */ /* 0x0005e80000100a00 */
[----:B-12---:R-:W-:Y:S05]  /*dd30*/  CALL.REL.NOINC `($_ZN7cutlass13device_kernelIN5flash19enable_sm80_to_sm89INS1_16FlashAttnBwdSm80INS1_25CollectiveMainloopBwdSm80ILi2ELi2EN4cute5tupleIJNS5_1CILi128EEES8_NS7_ILi64EEEEEENS_10bfloat16_tEfNS_4arch4Sm80ELb0ELb1ELb1ELb0ELb1ELb0ELb0ELb0ELi2ELi4ELi4ELi4ELb0EEENS1_24CollectiveEpilogueBwdGQAISA_fSD_Li256ELb0ELb1EEENS1_19SingleTileSchedulerILb0ELb0ELb0ELi128EEEEEEEEEvNT_6ParamsE$_ZZN4cute6detail16composition_implINS_5tupleIJNS_1CILi8EEENS3_ILi2EEES5_S5_S4_S5_EEENS2_IJNS3_ILi1EEEiiiNS3_ILi72EEENS3_ILi512EEEEEES5_S4_EEDaRKT_RKT0_RKT1_RKT2_ENKUlRKT_T0_E_clINS2_IJNS2_IJS5_EEENS2_IJiEEES7_S7_EEENS_17integral_constantIiLi2EEEEEDaSP_SQ_) ;  /* 0x000006f000007944 */ /* 0x006fea0003c00000 */
[----:B------:R-:W2:Y:S01]  /*dd40*/  LDL.64 R70, [R1+0x13a8] ;  /* 0x0013a80001467983 */ /* 0x000ea20000100a00 */
[----:B------:R-:W-:Y:S02]  /*dd50*/  IADD3 R3, R5, 0x18, RZ ;  /* 0x0000001805037810 */ /* 0x000fe40007ffe0ff */
[----:B------:R-:W-:Y:S01]  /*dd60*/  MOV R6, 0xdda0 ;  /* 0x0000dda000067802 */ /* 0x000fe20000000f00 */
[----:B-----5:R3:W-:Y:S04]  /*dd70*/  STL [R1+0x13a0], R2 ;  /* 0x0013a00201007387 */ /* 0x0207e80000100800 */
[----:B--2---:R3:W-:Y:S02]  /*dd80*/  STL.64 [R1+0x1398], R70 ;  /* 0x0013984601007387 */ /* 0x0047e40000100a00 */
[----:B-1-3--:R-:W-:Y:S05]  /*dd90*/  CALL.REL.NOINC `($_ZN7cutlass13device_kernelIN5flash19enable_sm80_to_sm89INS1_16FlashAttnBwdSm80INS1_25CollectiveMainloopBwdSm80ILi2ELi2EN4cute5tupleIJNS5_1CILi128EEES8_NS7_ILi64EEEEEENS_10bfloat16_tEfNS_4arch4Sm80ELb0ELb1ELb1ELb0ELb1ELb0ELb0ELb0ELi2ELi4ELi4ELi4ELb0EEENS1_24CollectiveEpilogueBwdGQAISA_fSD_Li256ELb0ELb1EEENS1_19SingleTileSchedulerILb0ELb0ELb0ELi128EEEEEEEEEvNT_6ParamsE$_ZZN4cute6detail16composition_implINS_5tupleIJNS_1CILi8EEENS3_ILi2EEES5_S5_S4_S5_EEENS2_IJNS3_ILi1EEEiiiNS3_ILi72EEENS3_ILi512EEEEEES5_S4_EEDaRKT_RKT0_RKT1_RKT2_ENKUlRKT_T0_E_clINS2_IJNS2_IJS5_EEENS2_IJiEEES7_S7_EEENS_17integral_constantIiLi3EEEEEDaSP_SQ_) ;  /* 0x0000073000007944 */ /* 0x00afea0003c00000 */
[----:B------:R-:W2:Y:S01]  /*dda0*/  LDL.64 R70, [R1+0x1398] ;  /* 0x0013980001467983 */ /* 0x000ea20000100a00 */
[----:B------:R-:W-:-:S02]  /*ddb0*/  IADD3 R3, R5, 0x8, RZ ;  /* 0x0000000805037810 */ /* 0x000fc40007ffe0ff */
[----:B------:R-:W-:Y:S01]  /*ddc0*/  MOV R6, 0xde00 ;  /* 0x0000de0000067802 */ /* 0x000fe20000000f00 */
[----:B-----5:R3:W-:Y:S04]  /*ddd0*/  STL [R1+0x1390], R2 ;  /* 0x0013900201007387 */ /* 0x0207e80000100800 */
[----:B--2---:R3:W-:Y:S02]  /*dde0*/  STL.64 [R1+0x1388], R70 ;  /* 0x0013884601007387 */ /* 0x0047e40000100a00 */
[----:B-1-3--:R-:W-:Y:S05]  /*ddf0*/  CALL.REL.NOINC `($_ZN7cutlass13device_kernelIN5flash19enable_sm80_to_sm89INS1_16FlashAttnBwdSm80INS1_25CollectiveMainloopBwdSm80ILi2ELi2EN4cute5tupleIJNS5_1CILi128EEES8_NS7_ILi64EEEEEENS_10bfloat16_tEfNS_4arch4Sm80ELb0ELb1ELb1ELb0ELb1ELb0ELb0ELb0ELi2ELi4ELi4ELi4ELb0EEENS1_24CollectiveEpilogueBwdGQAISA_fSD_Li256ELb0ELb1EEENS1_19SingleTileSchedulerILb0ELb0ELb0ELi128EEEEEEEEEvNT_6ParamsE$_ZZN4cute6detail16composition_implINS_5tupleIJNS_1CILi8EEENS3_ILi2EEES5_S5_S4_S5_EEENS2_IJNS3_ILi1EEEiiiNS3_ILi72EEENS3_ILi512EEEEEES5_S4_EEDaRKT_RKT0_RKT1_RKT2_ENKUlRKT_T0_E_clINS2_IJNS2_IJS5_EEENS2_IJiEEES7_S7_EEENS_17integral_constantIiLi4EEEEEDaSP_SQ_) ;  /* 0x0000077000007944 */ /* 0x00afea0003c00000 */
[----:B------:R-:W-:Y:S02]  /*de00*/  MOV R2, R7 ;  /* 0x0000000700027202 */ /* 0x000fe40000000f00 */
[----:B------:R-:W-:Y:S02]  /*de10*/  MOV R6, 0xde30 ;  /* 0x0000de3000067802 */ /* 0x000fe40000000f00 */
[----:B-1---5:R-:W-:Y:S05]  /*de20*/  CALL.REL.NOINC `($_ZN7cutlass13device_kernelIN5flash19enable_sm80_to_sm89INS1_16FlashAttnBwdSm80INS1_25CollectiveMainloopBwdSm80ILi2ELi2EN4cute5tupleIJNS5_1CILi128EEES8_NS7_ILi64EEEEEENS_10bfloat16_tEfNS_4arch4Sm80ELb0ELb1ELb1ELb0ELb1ELb0ELb0ELb0ELi2ELi4ELi4ELi4ELb0EEENS1_24CollectiveEpilogueBwdGQAISA_fSD_Li256ELb0ELb1EEENS1_19SingleTileSchedulerILb0ELb0ELb0ELi128EEEEEEEEEvNT_6ParamsE$_ZN4cute5tupleIJNS_1CILi2EEEiEEC2ERKS2_RKi) ;  /* 0xffffcb0000007944 */ /* 0x022fea0003c3ffff */
[----:B-1----:R1:W5:Y:S01]  /*de30*/  LDL R2, [R1+0x13c8] ;  /* 0x0013c80001027983 */ /* 0x0023620000100800 */
[----:B------:R-:W-:-:S04]  /*de40*/  MOV R67, 0x0 ;  /* 0x0000000000437802 */ /* 0x000fc80000000f00 */
[----:B------:R-:W-:Y:S05]  /*de50*/  RET.REL.NODEC R66 `(_ZN7cutlass13device_kernelIN5flash19enable_sm80_to_sm89INS1_16FlashAttnBwdSm80INS1_25CollectiveMainloopBwdSm80ILi2ELi2EN4cute5tupleIJNS5_1CILi128EEES8_NS7_ILi64EEEEEENS_10bfloat16_tEfNS_4arch4Sm80ELb0ELb1ELb1ELb0ELb1ELb0ELb0ELb0ELi2ELi4ELi4ELi4ELb0EEENS1_24CollectiveEpilogueBwdGQAISA_fSD_Li256ELb0ELb1EEENS1_19SingleTileSchedulerILb0ELb0ELb0ELi128EEEEEEEEEvNT_6ParamsE) ;  /* 0xffff21a042007950 */ /* 0x000fea0003c3ffff */
        .type           $_ZN7cutlass13device_kernelIN5flash19enable_sm80_to_sm89INS1_16FlashAttnBwdSm80INS1_25CollectiveMainloopBwdSm80ILi2ELi2EN4cute5tupleIJNS5_1CILi128EEES8_NS7_ILi64EEEEEENS_10bfloat16_tEfNS_4arch4Sm80ELb0ELb1ELb1ELb0ELb1ELb0ELb0ELb0ELi2ELi4ELi4ELi4ELb0EEENS1_24CollectiveEpilogueBwdGQAISA_fSD_Li256ELb0ELb1EEENS1_19SingleTileSchedulerILb0ELb0ELb0ELi128EEEEEEEEEvNT_6ParamsE$_ZZN4cute6detail16composition_implINS_5tupleIJNS_1CILi8EEENS3_ILi2EEES5_S5_S4_S5_EEENS2_IJNS3_ILi1EEEiiiNS3_ILi72EEENS3_ILi512EEEEEENS2_IJS5_S5_S5_EEENS2_IJS7_S9_S4_EEEEEDaRKT_RKT0_RKT1_RKT2_ENKUlRKT_RKT0_E_clIS5_S4_EEDaSR_SU_,@function
        .size           $_ZN7cutlass13device_kernelIN5flash19enable_sm80_to_sm89INS1_16FlashAttnBwdSm80INS1_25CollectiveMainloopBwdSm80ILi2ELi2EN4cute5tupleIJNS5_1CILi128EEES8_NS7_ILi64EEEEEENS_10bfloat16_tEfNS_4arch4Sm80ELb0ELb1ELb1ELb0ELb1ELb0ELb0ELb0ELi2ELi4ELi4ELi4ELb0EEENS1_24CollectiveEpilogueBwdGQAISA_fSD_Li256ELb0ELb1EEENS1_19SingleTileSchedulerILb0ELb0ELb0ELi128EEEEEEEEEvNT_6ParamsE$_ZZN4cute6detail16composition_implINS_5tupleIJNS_1CILi8EEENS3_ILi2EEES5_S5_S4_S5_EEENS2_IJNS3_ILi1EEEiiiNS3_ILi72EEENS3_ILi512EEEEEENS2_IJS5_S5_S5_EEENS2_IJS7_S9_S4_EEEEEDaRKT_RKT0_RKT1_RKT2_ENKUlRKT_RKT0_E_clIS5_S4_EEDaSR_SU_,($_ZN7cutlass13device_kernelIN5flash19enable_sm80_to_sm89INS1_16FlashAttnBwdSm80INS1_25CollectiveMainloopBwdSm80ILi2ELi2EN4cute5tupleIJNS5_1CILi128EEES8_NS7_ILi64EEEEEENS_10bfloat16_tEfNS_4arch4Sm80ELb0ELb1ELb1ELb0ELb1ELb0ELb0ELb0ELi2ELi4ELi4ELi4ELb0EEENS1_24CollectiveEpilogueBwdGQAISA_fSD_Li256ELb0ELb1EEENS1_19SingleTileSchedulerILb0ELb0ELb0ELi128EEEEEEEEEvNT_6ParamsE$_ZZN4cute6detail16composition_implINS_5tupleIJNS_1CILi8EEENS3_ILi2EEES5_S5_S4_S5_EEENS2_IJNS3_ILi1EEEiiiNS3_ILi72EEENS3_ILi512EEEEEENS3_ILi4EEENS3_ILi16EEEEEDaRKT_RKT0_RKT1_RKT2_ENKUlRKT_T0_E_clINS2_IJNS2_IJEEESV_SB_S7_EEENS_17integral_constantIiLi2EEEEEDaSR_SS_ - $_ZN7cutlass13device_kernelIN5flash19enable_sm80_to_sm89INS1_16FlashAttnBwdSm80INS1_25CollectiveMainloopBwdSm80ILi2ELi2EN4cute5tupleIJNS5_1CILi128EEES8_NS7_ILi64EEEEEENS_10bfloat16_tEfNS_4arch4Sm80ELb0ELb1ELb1ELb0ELb1ELb0ELb0ELb0ELi2ELi4ELi4ELi4ELb0EEENS1_24CollectiveEpilogueBwdGQAISA_fSD_Li256ELb0ELb1EEENS1_19SingleTileSchedulerILb0ELb0ELb0ELi128EEEEEEEEEvNT_6ParamsE$_ZZN4cute6detail16composition_implINS_5tupleIJNS_1CILi8EEENS3_ILi2EEES5_S5_S4_S5_EEENS2_IJNS3_ILi1EEEiiiNS3_ILi72EEENS3_ILi512EEEEEENS2_IJS5_S5_S5_EEENS2_IJS7_S9_S4_EEEEEDaRKT_RKT0_RKT1_RKT2_ENKUlRKT_RKT0_E_clIS5_S4_EEDaSR_SU_)
$_ZN7cutlass13device_kernelIN5flash19enable_sm80_to_sm89INS1_16FlashAttnBwdSm80INS1_25CollectiveMainloopBwdSm80ILi2ELi2EN4cute5tupleIJNS5_1CILi128EEES8_NS7_ILi64EEEEEENS_10bfloat16_tEfNS_4arch4Sm80ELb0ELb1ELb1ELb0ELb1ELb0ELb0ELb0ELi2ELi4ELi4ELi4ELb0EEENS1_24CollectiveEpilogueBwdGQAISA_fSD_Li256ELb0ELb1EEENS1_19SingleTileSchedulerILb0ELb0ELb0ELi128EEEEEEEEEvNT_6ParamsE$_ZZN4cute6detail16composition_implINS_5tupleIJNS_1CILi8EEENS3_ILi2EEES5_S5_S4_S5_EEENS2_IJNS3_ILi1EEEiiiNS3_ILi72EEENS3_ILi512EEEEEENS2_IJS5_S5_S5_EEENS2_IJS7_S9_S4_EEEEEDaRKT_RKT0_RKT1_RKT2_ENKUlRKT_RKT0_E_clIS5_S4_EEDaSR_SU_:
        /* <DEDUP_REMOVED lines=37> */
[----:B------:R-:W-:Y:S02]  /*e0b0*/  MOV R4, R8 ;  /* 0x0000000800047202 */ /* 0x000fe40000000f00 */
[----:B------:R-:W-:-:S04]  /*e0c0*/  MOV R5, 0x0 ;  /* 0x0000000000057802 */ /* 0x000fc80000000f00 */
[----:B------:R-:W-:Y:S05]  /*e0d0*/  RET.REL.NODEC R4 `(_ZN7cutlass13device_kernelIN5flash19enable_sm80_to_sm89INS1_16FlashAttnBwdSm80INS1_25CollectiveMainloopBwdSm80ILi2ELi2EN4cute5tupleIJNS5_1CILi128EEES8_NS7_ILi64EEEEEENS_10bfloat16_tEfNS_4arch4Sm80ELb0ELb1ELb1ELb0ELb1ELb0ELb0ELb0ELi2ELi4ELi4ELi4ELb0EEENS1_24CollectiveEpilogueBwdGQAISA_fSD_Li256ELb0ELb1EEENS1_19SingleTileSchedulerILb0ELb0ELb0ELi128EEEEEEEEEvNT_6ParamsE) ;  /* 0xffff1f2004007950 */ /* 0x000fea0003c3ffff */
        .type           $_ZN7cutlass13device_kernelIN5flash19enable_sm80_to_sm89INS1_16FlashAttnBwdSm80INS1_25CollectiveMainloopBwdSm80ILi2ELi2EN4cute5tupleIJNS5_1CILi128EEES8_NS7_ILi64EEEEEENS_10bfloat16_tEfNS_4arch4Sm80ELb0ELb1ELb1ELb0ELb1ELb0ELb0ELb0ELi2ELi4ELi4ELi4ELb0EEENS1_24CollectiveEpilogueBwdGQAISA_fSD_Li256ELb0ELb1EEENS1_19SingleTileSchedulerILb0ELb0ELb0ELi128EEEEEEEEEvNT_6ParamsE$_ZZN4cute6detail16composition_implINS_5tupleIJNS_1CILi8EEENS3_ILi2EEES5_S5_S4_S5_EEENS2_IJNS3_ILi1EEEiiiNS3_ILi72EEENS3_ILi512EEEEEENS3_ILi4EEENS3_ILi16EEEEEDaRKT_RKT0_RKT1_RKT2_ENKUlRKT_T0_E_clINS2_IJNS2_IJEEESV_SB_S7_EEENS_17integral_constantIiLi2EEEEEDaSR_SS_,@function
        .size           $_ZN7cutlass13device_kernelIN5flash19enable_sm80_to_sm89INS1_16FlashAttnBwdSm80INS1_25CollectiveMainloopBwdSm80ILi2ELi2EN4cute5tupleIJNS5_1CILi128EEES8_NS7_ILi64EEEEEENS_10bfloat16_tEfNS_4arch4Sm80ELb0ELb1ELb1ELb0ELb1ELb0ELb0ELb0ELi2ELi4ELi4ELi4ELb0EEENS1_24CollectiveEpilogueBwdGQAISA_fSD_Li256ELb0ELb1EEENS1_19SingleTileSchedulerILb0ELb0ELb0ELi128EEEEEEEEEvNT_6ParamsE$_ZZN4cute6detail16composition_implINS_5tupleIJNS_1CILi8EEENS3_ILi2EEES5_S5_S4_S5_EEENS2_IJNS3_ILi1EEEiiiNS3_ILi72EEENS3_ILi512EEEEEENS3_ILi4EEENS3_ILi16EEEEEDaRKT_RKT0_RKT1_RKT2_ENKUlRKT_T0_E_clINS2_IJNS2_IJEEESV_SB_S7_EEENS_17integral_constantIiLi2EEEEEDaSR_SS_,($_ZN7cutlass13device_kernelIN5flash19enable_sm80_to_sm89INS1_16FlashAttnBwdSm80INS1_25CollectiveMainloopBwdSm80ILi2ELi2EN4cute5tupleIJNS5_1CILi128EEES8_NS7_ILi64EEEEEENS_10bfloat16_tEfNS_4arch4Sm80ELb0ELb1ELb1ELb0ELb1ELb0ELb0ELb0ELi2ELi4ELi4ELi4ELb0EEENS1_24CollectiveEpilogueBwdGQAISA_fSD_Li256ELb0ELb1EEENS1_19SingleTileSchedulerILb0ELb0ELb0ELi128EEEEEEEEEvNT_6ParamsE$_ZZN4cute6detail16composition_implINS_5tupleIJNS_1CILi8EEENS3_ILi2EEES5_S5_S4_S5_EEENS2_IJNS3_ILi1EEEiiiNS3_ILi72EEENS3_ILi512EEEEEENS3_ILi4EEENS3_ILi16EEEEEDaRKT_RKT0_RKT1_RKT2_ENKUlRKT_T0_E_clINS2_IJNS2_IJS5_EEENS2_IJiEEES5_S7_EEENS_17integral_constantIiLi3EEEEEDaSR_SS_ - $_ZN7cutlass13device_kernelIN5flash19enable_sm80_to_sm89INS1_16FlashAttnBwdSm80INS1_25CollectiveMainloopBwdSm80ILi2ELi2EN4cute5tupleIJNS5_1CILi128EEES8_NS7_ILi64EEEEEENS_10bfloat16_tEfNS_4arch4Sm80ELb0ELb1ELb1ELb0ELb1ELb0ELb0ELb0ELi2ELi4ELi4ELi4ELb0EEENS1_24CollectiveEpilogueBwdGQAISA_fSD_Li256ELb0ELb1EEENS1_19SingleTileSchedulerILb0ELb0ELb0ELi128EEEEEEEEEvNT_6ParamsE$_ZZN4cute6detail16composition_implINS_5tupleIJNS_1CILi8EEENS3_ILi2EEES5_S5_S4_S5_EEENS2_IJNS3_ILi1EEEiiiNS3_ILi72EEENS3_ILi512EEEEEENS3_ILi4EEENS3_ILi16EEEEEDaRKT_RKT0_RKT1_RKT2_ENKUlRKT_T0_E_clINS2_IJNS2_IJEEESV_SB_S7_EEENS_17integral_constantIiLi2EEEEEDaSR_SS_)
$_ZN7cutlass13device_kernelIN5flash19enable_sm80_to_sm89INS1_16FlashAttnBwdSm80INS1_25CollectiveMainloopBwdSm80ILi2ELi2EN4cute5tupleIJNS5_1CILi128EEES8_NS7_ILi64EEEEEENS_10bfloat16_tEfNS_4arch4Sm80ELb0ELb1ELb1ELb0ELb1ELb0ELb0ELb0ELi2ELi4ELi4ELi4ELb0EEENS1_24CollectiveEpilogueBwdGQAISA_fSD_Li256ELb0ELb1EEENS1_19SingleTileSchedulerILb0ELb0ELb0ELi128EEEEEEEEEvNT_6ParamsE$_ZZN4cute6detail16composition_implINS_5tupleIJNS_1CILi8EEENS3_ILi2EEES5_S5_S4_S5_EEENS2_IJNS3_ILi1EEEiiiNS3_ILi72EEENS3_ILi512EEEEEENS3_ILi4EEENS3_ILi16EEEEEDaRKT_RKT0_RKT1_RKT2_ENKUlRKT_T0_E_clINS2_IJNS2_IJEEESV_SB_S7_EEENS_17integral_constantIiLi2EEEEEDaSR_SS_:
        /* <DEDUP_REMOVED lines=13> */
        .type           $_ZN7cutlass13device_kernelIN5flash19enable_sm80_to_sm89INS1_16FlashAttnBwdSm80INS1_25CollectiveMainloopBwdSm80ILi2ELi2EN4cute5tupleIJNS5_1CILi128EEES8_NS7_ILi64EEEEEENS_10bfloat16_tEfNS_4arch4Sm80ELb0ELb1ELb1ELb0ELb1ELb0ELb0ELb0ELi2ELi4ELi4ELi4ELb0EEENS1_24CollectiveEpilogueBwdGQAISA_fSD_Li256ELb0ELb1EEENS1_19SingleTileSchedulerILb0ELb0ELb0ELi128EEEEEEEEEvNT_6ParamsE$_ZZN4cute6detail16composition_implINS_5tupleIJNS_1CILi8EEENS3_ILi2EEES5_S5_S4_S5_EEENS2_IJNS3_ILi1EEEiiiNS3_ILi72EEENS3_ILi512EEEEEENS3_ILi4EEENS3_ILi16EEEEEDaRKT_RKT0_RKT1_RKT2_ENKUlRKT_T0_E_clINS2_IJNS2_IJS5_EEENS2_IJiEEES5_S7_EEENS_17integral_constantIiLi3EEEEEDaSR_SS_,@function
        .size           $_ZN7cutlass13device_kernelIN5flash19enable_sm80_to_sm89INS1_16FlashAttnBwdSm80INS1_25CollectiveMainloopBwdSm80ILi2ELi2EN4cute5tupleIJNS5_1CILi128EEES8_NS7_ILi64EEEEEENS_10bfloat16_tEfNS_4arch4Sm80ELb0ELb1ELb1ELb0ELb1ELb0ELb0ELb0ELi2ELi4ELi4ELi4ELb0EEENS1_24CollectiveEpilogueBwdGQAISA_fSD_Li256ELb0ELb1EEENS1_19SingleTileSchedulerILb0ELb0ELb0ELi128EEEEEEEEEvNT_6ParamsE$_ZZN4cute6detail16composition_implINS_5tupleIJNS_1CILi8EEENS3_ILi2EEES5_S5_S4_S5_EEENS2_IJNS3_ILi1EEEiiiNS3_ILi72EEENS3_ILi512EEEEEENS3_ILi4EEENS3_ILi16EEEEEDaRKT_RKT0_RKT1_RKT2_ENKUlRKT_T0_E_clINS2_IJNS2_IJS5_EEENS2_IJiEEES5_S7_EEENS_17integral_constantIiLi3EEEEEDaSR_SS_,($_ZN7cutlass13device_kernelIN5flash19enable_sm80_to_sm89INS1_16FlashAttnBwdSm80INS1_25CollectiveMainloopBwdSm80ILi2ELi2EN4cute5tupleIJNS5_1CILi128EEES8_NS7_ILi64EEEEEENS_10bfloat16_tEfNS_4arch4Sm80ELb0ELb1ELb1ELb0ELb1ELb0ELb0ELb0ELi2ELi4ELi4ELi4ELb0EEENS1_24CollectiveEpilogueBwdGQAISA_fSD_Li256ELb0ELb1EEENS1_19SingleTileSchedulerILb0ELb0ELb0ELi128EEEEEEEEEvNT_6ParamsE$_ZZN4cute6detail16composition_implINS_5tupleIJNS_1CILi8EEENS3_ILi2EEES5_S5_S4_S5_EEENS2_IJNS3_ILi1EEEiiiNS3_ILi72EEENS3_ILi512EEEEEENS3_ILi4EEENS3_ILi16EEEEEDaRKT_RKT0_RKT1_RKT2_ENKUlRKT_T0_E_clINS2_IJNS2_IJS5_S5_EEENS2_IJiiEEES7_S7_EEENS_17integral_constantIiLi4EEEEEDaSR_SS_ - $_ZN7cutlass13device_kernelIN5flash19enable_sm80_to_sm89INS1_16FlashAttnBwdSm80INS1_25CollectiveMainloopBwdSm80ILi2ELi2EN4cute5tupleIJNS5_1CILi128EEES8_NS7_ILi64EEEEEENS_10bfloat16_tEfNS_4arch4Sm80ELb0ELb1ELb1ELb0ELb1ELb0ELb0ELb0ELi2ELi4ELi4ELi4ELb0EEENS1_24CollectiveEpilogueBwdGQAISA_fSD_Li256ELb0ELb1EEENS1_19SingleTileSchedulerILb0ELb0ELb0ELi128EEEEEEEEEvNT_6ParamsE$_ZZN4cute6detail16composition_implINS_5tupleIJNS_1CILi8EEENS3_ILi2EEES5_S5_S4_S5_EEENS2_IJNS3_ILi1EEEiiiNS3_ILi72EEENS3_ILi512EEEEEENS3_ILi4EEENS3_ILi16EEEEEDaRKT_RKT0_RKT1_RKT2_ENKUlRKT_T0_E_clINS2_IJNS2_IJS5_EEENS2_IJiEEES5_S7_EEENS_17integral_constantIiLi3EEEEEDaSR_SS_)
$_ZN7cutlass13device_kernelIN5flash19enable_sm80_to_sm89INS1_16FlashAttnBwdSm80INS1_25CollectiveMainloopBwdSm80ILi2ELi2EN4cute5tupleIJNS5_1CILi128EEES8_NS7_ILi64EEEEEENS_10bfloat16_tEfNS_4arch4Sm80ELb0ELb1ELb1ELb0ELb1ELb0ELb0ELb0ELi2ELi4ELi4ELi4ELb0EEENS1_24CollectiveEpilogueBwdGQAISA_fSD_Li256ELb0ELb1EEENS1_19SingleTileSchedulerILb0ELb0ELb0ELi128EEEEEEEEEvNT_6ParamsE$_ZZN4cute6detail16composition_implINS_5tupleIJNS_1CILi8EEENS3_ILi2EEES5_S5_S4_S5_EEENS2_IJNS3_ILi1EEEiiiNS3_ILi72EEENS3_ILi512EEEEEENS3_ILi4EEENS3_ILi16EEEEEDaRKT_RKT0_RKT1_RKT2_ENKUlRKT_T0_E_clINS2_IJNS2_IJS5_EEENS2_IJiEEES5_S7_EEENS_17integral_constantIiLi3EEEEEDaSR_SS_:
        /* <DEDUP_REMOVED lines=16> */
        .type           $_ZN7cutlass13device_kernelIN5flash19enable_sm80_to_sm89INS1_16FlashAttnBwdSm80INS1_25CollectiveMainloopBwdSm80ILi2ELi2EN4cute5tupleIJNS5_1CILi128EEES8_NS7_ILi64EEEEEENS_10bfloat16_tEfNS_4arch4Sm80ELb0ELb1ELb1ELb0ELb1ELb0ELb0ELb0ELi2ELi4ELi4ELi4ELb0EEENS1_24CollectiveEpilogueBwdGQAISA_fSD_Li256ELb0ELb1EEENS1_19SingleTileSchedulerILb0ELb0ELb0ELi128EEEEEEEEEvNT_6ParamsE$_ZZN4cute6detail16composition_implINS_5tupleIJNS_1CILi8EEENS3_ILi2EEES5_S5_S4_S5_EEENS2_IJNS3_ILi1EEEiiiNS3_ILi72EEENS3_ILi512EEEEEENS3_ILi4EEENS3_ILi16EEEEEDaRKT_RKT0_RKT1_RKT2_ENKUlRKT_T0_E_clINS2_IJNS2_IJS5_S5_EEENS2_IJiiEEES7_S7_EEENS_17integral_constantIiLi4EEEEEDaSR_SS_,@function
        .size           $_ZN7cutlass13device_kernelIN5flash19enable_sm80_to_sm89INS1_16FlashAttnBwdSm80INS1_25CollectiveMainloopBwdSm80ILi2ELi2EN4cute5tupleIJNS5_1CILi128EEES8_NS7_ILi64EEEEEENS_10bfloat16_tEfNS_4arch4Sm80ELb0ELb1ELb1ELb0ELb1ELb0ELb0ELb0ELi2ELi4ELi4ELi4ELb0EEENS1_24CollectiveEpilogueBwdGQAISA_fSD_Li256ELb0ELb1EEENS1_19SingleTileSchedulerILb0ELb0ELb0ELi128EEEEEEEEEvNT_6ParamsE$_ZZN4cute6detail16composition_implINS_5tupleIJNS_1CILi8EEENS3_ILi2EEES5_S5_S4_S5_EEENS2_IJNS3_ILi1EEEiiiNS3_ILi72EEENS3_ILi512EEEEEENS3_ILi4EEENS3_ILi16EEEEEDaRKT_RKT0_RKT1_RKT2_ENKUlRKT_T0_E_clINS2_IJNS2_IJS5_S5_EEENS2_IJiiEEES7_S7_EEENS_17integral_constantIiLi4EEEEEDaSR_SS_,($_ZN7cutlass13device_kernelIN5flash19enable_sm80_to_sm89INS1_16FlashAttnBwdSm80INS1_25CollectiveMainloopBwdSm80ILi2ELi2EN4cute5tupleIJNS5_1CILi128EEES8_NS7_ILi64EEEEEENS_10bfloat16_tEfNS_4arch4Sm80ELb0ELb1ELb1ELb0ELb1ELb0ELb0ELb0ELi2ELi4ELi4ELi4ELb0EEENS1_24CollectiveEpilogueBwdGQAISA_fSD_Li256ELb0ELb1EEENS1_19SingleTileSchedulerILb0ELb0ELb0ELi128EEEEEEEEEvNT_6ParamsE$_ZZN4cute6detail16composition_implINS_5tupleIJNS_1CILi8EEENS3_ILi2EEES5_S5_S4_S5_EEENS2_IJNS3_ILi1EEEiiiNS3_ILi72EEENS3_ILi512EEEEEES5_S4_EEDaRKT_RKT0_RKT1_RKT2_ENKUlRKT_T0_E_clINS2_IJNS2_IJEEEST_S5_S7_EEENS_17integral_constantIiLi1EEEEEDaSP_SQ_ - $_ZN7cutlass13device_kernelIN5flash19enable_sm80_to_sm89INS1_16FlashAttnBwdSm80INS1_25CollectiveMainloopBwdSm80ILi2ELi2EN4cute5tupleIJNS5_1CILi128EEES8_NS7_ILi64EEEEEENS_10bfloat16_tEfNS_4arch4Sm80ELb0ELb1ELb1ELb0ELb1ELb0ELb0ELb0ELi2ELi4ELi4ELi4ELb0EEENS1_24CollectiveEpilogueBwdGQAISA_fSD_Li256ELb0ELb1EEENS1_19SingleTileSchedulerILb0ELb0ELb0ELi128EEEEEEEEEvNT_6ParamsE$_ZZN4cute6detail16composition_implINS_5tupleIJNS_1CILi8EEENS3_ILi2EEES5_S5_S4_S5_EEENS2_IJNS3_ILi1EEEiiiNS3_ILi72EEENS3_ILi512EEEEEENS3_ILi4EEENS3_ILi16EEEEEDaRKT_RKT0_RKT1_RKT2_ENKUlRKT_T0_E_clINS2_IJNS2_IJS5_S5_EEENS2_IJiiEEES7_S7_EEENS_17integral_constantIiLi4EEEEEDaSR_SS_)
$_ZN7cutlass13device_kernelIN5flash19enable_sm80_to_sm89INS1_16FlashAttnBwdSm80INS1_25CollectiveMainloopBwdSm80ILi2ELi2EN4cute5tupleIJNS5_1CILi128EEES8_NS7_ILi64EEEEEENS_10bfloat16_tEfNS_4arch4Sm80ELb0ELb1ELb1ELb0ELb1ELb0ELb0ELb0ELi2ELi4ELi4ELi4ELb0EEENS1_24CollectiveEpilogueBwdGQAISA_fSD_Li256ELb0ELb1EEENS1_19SingleTileSchedulerILb0ELb0ELb0ELi128EEEEEEEEEvNT_6ParamsE$_ZZN4cute6detail16composition_implINS_5tupleIJNS_1CILi8EEENS3_ILi2EEES5_S5_S4_S5_EEENS2_IJNS3_ILi1EEEiiiNS3_ILi72EEENS3_ILi512EEEEEENS3_ILi4EEENS3_ILi16EEEEEDaRKT_RKT0_RKT1_RKT2_ENKUlRKT_T0_E_clINS2_IJNS2_IJS5_S5_EEENS2_IJiiEEES7_S7_EEENS_17integral_constantIiLi4EEEEEDaSR_SS_:
        /* <DEDUP_REMOVED lines=11> */
        .type           $_ZN7cutlass13device_kernelIN5flash19enable_sm80_to_sm89INS1_16FlashAttnBwdSm80INS1_25CollectiveMainloopBwdSm80ILi2ELi2EN4cute5tupleIJNS5_1CILi128EEES8_NS7_ILi64EEEEEENS_10bfloat16_tEfNS_4arch4Sm80ELb0ELb1ELb1ELb0ELb1ELb0ELb0ELb0ELi2ELi4ELi4ELi4ELb0EEENS1_24CollectiveEpilogueBwdGQAISA_fSD_Li256ELb0ELb1EEENS1_19SingleTileSchedulerILb0ELb0ELb0ELi128EEEEEEEEEvNT_6ParamsE$_ZZN4cute6detail16composition_implINS_5tupleIJNS_1CILi8EEENS3_ILi2EEES5_S5_S4_S5_EEENS2_IJNS3_ILi1EEEiiiNS3_ILi72EEENS3_ILi512EEEEEES5_S4_EEDaRKT_RKT0_RKT1_RKT2_ENKUlRKT_T0_E_clINS2_IJNS2_IJEEEST_S5_S7_EEENS_17integral_constantIiLi1EEEEEDaSP_SQ_,@function
        .size           $_ZN7cutlass13device_kernelIN5flash19enable_sm80_to_sm89INS1_16FlashAttnBwdSm80INS1_25CollectiveMainloopBwdSm80ILi2ELi2EN4cute5tupleIJNS5_1CILi128EEES8_NS7_ILi64EEEEEENS_10bfloat16_tEfNS_4arch4Sm80ELb0ELb1ELb1ELb0ELb1ELb0ELb0ELb0ELi2ELi4ELi4ELi4ELb0EEENS1_24CollectiveEpilogueBwdGQAISA_fSD_Li256ELb0ELb1EEENS1_19SingleTileSchedulerILb0ELb0ELb0ELi128EEEEEEEEEvNT_6ParamsE$_ZZN4cute6detail16composition_implINS_5tupleIJNS_1CILi8EEENS3_ILi2EEES5_S5_S4_S5_EEENS2_IJNS3_ILi1EEEiiiNS3_ILi72EEENS3_ILi512EEEEEES5_S4_EEDaRKT_RKT0_RKT1_RKT2_ENKUlRKT_T0_E_clINS2_IJNS2_IJEEEST_S5_S7_EEENS_17integral_constantIiLi1EEEEEDaSP_SQ_,($_ZN7cutlass13device_kernelIN5flash19enable_sm80_to_sm89INS1_16FlashAttnBwdSm80INS1_25CollectiveMainloopBwdSm80ILi2ELi2EN4cute5tupleIJNS5_1CILi128EEES8_NS7_ILi64EEEEEENS_10bfloat16_tEfNS_4arch4Sm80ELb0ELb1ELb1ELb0ELb1ELb0ELb0ELb0ELi2ELi4ELi4ELi4ELb0EEENS1_24CollectiveEpilogueBwdGQAISA_fSD_Li256ELb0ELb1EEENS1_19SingleTileSchedulerILb0ELb0ELb0ELi128EEEEEEEEEvNT_6ParamsE$_ZZN4cute6detail16composition_implINS_5tupleIJNS_1CILi8EEENS3_ILi2EEES5_S5_S4_S5_EEENS2_IJNS3_ILi1EEEiiiNS3_ILi72EEENS3_ILi512EEEEEES5_S4_EEDaRKT_RKT0_RKT1_RKT2_ENKUlRKT_T0_E_clINS2_IJNS2_IJS5_EEENS2_IJiEEES7_S7_EEENS_17integral_constantIiLi2EEEEEDaSP_SQ_ - $_ZN7cutlass13device_kernelIN5flash19enable_sm80_to_sm89INS1_16FlashAttnBwdSm80INS1_25CollectiveMainloopBwdSm80ILi2ELi2EN4cute5tupleIJNS5_1CILi128EEES8_NS7_ILi64EEEEEENS_10bfloat16_tEfNS_4arch4Sm80ELb0ELb1ELb1ELb0ELb1ELb0ELb0ELb0ELi2ELi4ELi4ELi4ELb0EEENS1_24CollectiveEpilogueBwdGQAISA_fSD_Li256ELb0ELb1EEENS1_19SingleTileSchedulerILb0ELb0ELb0ELi128EEEEEEEEEvNT_6ParamsE$_ZZN4cute6detail16composition_implINS_5tupleIJNS_1CILi8EEENS3_ILi2EEES5_S5_S4_S5_EEENS2_IJNS3_ILi1EEEiiiNS3_ILi72EEENS3_ILi512EEEEEES5_S4_EEDaRKT_RKT0_RKT1_RKT2_ENKUlRKT_T0_E_clINS2_IJNS2_IJEEEST_S5_S7_EEENS_17integral_constantIiLi1EEEEEDaSP_SQ_)
$_ZN7cutlass13device_kernelIN5flash19enable_sm80_to_sm89INS1_16FlashAttnBwdSm80INS1_25CollectiveMainloopBwdSm80ILi2ELi2EN4cute5tupleIJNS5_1CILi128EEES8_NS7_ILi64EEEEEENS_10bfloat16_tEfNS_4arch4Sm80ELb0ELb1ELb1ELb0ELb1ELb0ELb0ELb0ELi2ELi4ELi4ELi4ELb0EEENS1_24CollectiveEpilogueBwdGQAISA_fSD_Li256ELb0ELb1EEENS1_19SingleTileSchedulerILb0ELb0ELb0ELi128EEEEEEEEEvNT_6ParamsE$_ZZN4cute6detail16composition_implINS_5tupleIJNS_1CILi8EEENS3_ILi2EEES5_S5_S4_S5_EEENS2_IJNS3_ILi1EEEiiiNS3_ILi72EEENS3_ILi512EEEEEES5_S4_EEDaRKT_RKT0_RKT1_RKT2_ENKUlRKT_T0_E_clINS2_IJNS2_IJEEEST_S5_S7_EEENS_17integral_constantIiLi1EEEEEDaSP_SQ_:
        /* <DEDUP_REMOVED lines=10> */
[----:B------:R-:W-:Y:S02]  /*e400*/  MOV R78, R10 ;  /* 0x0000000a004e7202 */ /* 0x000fe40000000f00 */
[----:B------:R-:W-:-:S04]  /*e410*/  MOV R79, 0x0 ;  /* 0x00000000004f7802 */ /* 0x000fc80000000f00 */
[----:B------:R-:W-:Y:S05]  /*e420*/  RET.REL.NODEC R78 `(_ZN7cutlass13device_kernelIN5flash19enable_sm80_to_sm89INS1_16FlashAttnBwdSm80INS1_25CollectiveMainloopBwdSm80ILi2ELi2EN4cute5tupleIJNS5_1CILi128EEES8_NS7_ILi64EEEEEENS_10bfloat16_tEfNS_4arch4Sm80ELb0ELb1ELb1ELb0ELb1ELb0ELb0ELb0ELi2ELi4ELi4ELi4ELb0EEENS1_24CollectiveEpilogueBwdGQAISA_fSD_Li256ELb0ELb1EEENS1_19SingleTileSchedulerILb0ELb0ELb0ELi128EEEEEEEEEvNT_6ParamsE) ;  /* 0xffff1bd04e007950 */ /* 0x000fea0003c3ffff */
        .type           $_ZN7cutlass13device_kernelIN5flash19enable_sm80_to_sm89INS1_16FlashAttnBwdSm80INS1_25CollectiveMainloopBwdSm80ILi2ELi2EN4cute5tupleIJNS5_1CILi128EEES8_NS7_ILi64EEEEEENS_10bfloat16_tEfNS_4arch4Sm80ELb0ELb1ELb1ELb0ELb1ELb0ELb0ELb0ELi2ELi4ELi4ELi4ELb0EEENS1_24CollectiveEpilogueBwdGQAISA_fSD_Li256ELb0ELb1EEENS1_19SingleTileSchedulerILb0ELb0ELb0ELi128EEEEEEEEEvNT_6ParamsE$_ZZN4cute6detail16composition_implINS_5tupleIJNS_1CILi8EEENS3_ILi2EEES5_S5_S4_S5_EEENS2_IJNS3_ILi1EEEiiiNS3_ILi72EEENS3_ILi512EEEEEES5_S4_EEDaRKT_RKT0_RKT1_RKT2_ENKUlRKT_T0_E_clINS2_IJNS2_IJS5_EEENS2_IJiEEES7_S7_EEENS_17integral_constantIiLi2EEEEEDaSP_SQ_,@function
        .size           $_ZN7cutlass13device_kernelIN5flash19enable_sm80_to_sm89INS1_16FlashAttnBwdSm80INS1_25CollectiveMainloopBwdSm80ILi2ELi2EN4cute5tupleIJNS5_1CILi128EEES8_NS7_ILi64EEEEEENS_10bfloat16_tEfNS_4arch4Sm80ELb0ELb1ELb1ELb0ELb1ELb0ELb0ELb0ELi2ELi4ELi4ELi4ELb0EEENS1_24CollectiveEpilogueBwdGQAISA_fSD_Li256ELb0ELb1EEENS1_19SingleTileSchedulerILb0ELb0ELb0ELi128EEEEEEEEEvNT_6ParamsE$_ZZN4cute6detail16composition_implINS_5tupleIJNS_1CILi8EEENS3_ILi2EEES5_S5_S4_S5_EEENS2_IJNS3_ILi1EEEiiiNS3_ILi72EEENS3_ILi512EEEEEES5_S4_EEDaRKT_RKT0_RKT1_RKT2_ENKUlRKT_T0_E_clINS2_IJNS2_IJS5_EEENS2_IJiEEES7_S7_EEENS_17integral_constantIiLi2EEEEEDaSP_SQ_,($_ZN7cutlass13device_kernelIN5flash19enable_sm80_to_sm89INS1_16FlashAttnBwdSm80INS1_25CollectiveMainloopBwdSm80ILi2ELi2EN4cute5tupleIJNS5_1CILi128EEES8_NS7_ILi64EEEEEENS_10bfloat16_tEfNS_4arch4Sm80ELb0ELb1ELb1ELb0ELb1ELb0ELb0ELb0ELi2ELi4ELi4ELi4ELb0EEENS1_24CollectiveEpilogueBwdGQAISA_fSD_Li256ELb0ELb1EEENS1_19SingleTileSchedulerILb0ELb0ELb0ELi128EEEEEEEEEvNT_6ParamsE$_ZZN4cute6detail16composition_implINS_5tupleIJNS_1CILi8EEENS3_ILi2EEES5_S5_S4_S5_EEENS2_IJNS3_ILi1EEEiiiNS3_ILi72EEENS3_ILi512EEEEEES5_S4_EEDaRKT_RKT0_RKT1_RKT2_ENKUlRKT_T0_E_clINS2_IJNS2_IJS5_EEENS2_IJiEEES7_S7_EEENS_17integral_constantIiLi3EEEEEDaSP_SQ_ - $_ZN7cutlass13device_kernelIN5flash19enable_sm80_to_sm89INS1_16FlashAttnBwdSm80INS1_25CollectiveMainloopBwdSm80ILi2ELi2EN4cute5tupleIJNS5_1CILi128EEES8_NS7_ILi64EEEEEENS_10bfloat16_tEfNS_4arch4Sm80ELb0ELb1ELb1ELb0ELb1ELb0ELb0ELb0ELi2ELi4ELi4ELi4ELb0EEENS1_24CollectiveEpilogueBwdGQAISA_fSD_Li256ELb0ELb1EEENS1_19SingleTileSchedulerILb0ELb0ELb0ELi128EEEEEEEEEvNT_6ParamsE$_ZZN4cute6detail16composition_implINS_5tupleIJNS_1CILi8EEENS3_ILi2EEES5_S5_S4_S5_EEENS2_IJNS3_ILi1EEEiiiNS3_ILi72EEENS3_ILi512EEEEEES5_S4_EEDaRKT_RKT0_RKT1_RKT2_ENKUlRKT_T0_E_clINS2_IJNS2_IJS5_EEENS2_IJiEEES7_S7_EEENS_17integral_constantIiLi2EEEEEDaSP_SQ_)
$_ZN7cutlass13device_kernelIN5flash19enable_sm80_to_sm89INS1_16FlashAttnBwdSm80INS1_25CollectiveMainloopBwdSm80ILi2ELi2EN4cute5tupleIJNS5_1CILi128EEES8_NS7_ILi64EEEEEENS_10bfloat16_tEfNS_4arch4Sm80ELb0ELb1ELb1ELb0ELb1ELb0ELb0ELb0ELi2ELi4ELi4ELi4ELb0EEENS1_24CollectiveEpilogueBwdGQAISA_fSD_Li256ELb0ELb1EEENS1_19SingleTileSchedulerILb0ELb0ELb0ELi128EEEEEEEEEvNT_6ParamsE$_ZZN4cute6detail16composition_implINS_5tupleIJNS_1CILi8EEENS3_ILi2EEES5_S5_S4_S5_EEENS2_IJNS3_ILi1EEEiiiNS3_ILi72EEENS3_ILi512EEEEEES5_S4_EEDaRKT_RKT0_RKT1_RKT2_ENKUlRKT_T0_E_clINS2_IJNS2_IJS5_EEENS2_IJiEEES7_S7_EEENS_17integral_constantIiLi2EEEEEDaSP_SQ_:
[----:B------:R-:W-:-:S06]  /*e430*/  IADD3 R3, R3, -c[0x0][0x20], RZ ;  /* 0x8000080003037a10 */ /* 0x000fcc0007ffe0ff */
[----:B------:R-:W5:Y:S01]  /*e440*/  LDL R3, [R3] ;  /* 0x0000000003037983 */ /* 0x000f620000100800 */
[----:B------:R-:W-:Y:S02]  /*e450*/  IADD3 R2, R1, 0x16d0, RZ ;  /* 0x000016d001027810 */ /* 0x000fe40007ffe0ff */
[----:B------:R-:W-:Y:S02]  /*e460*/  MOV R4, 0xe490 ;  /* 0x0000e49000047802 */ /* 0x000fe40000000f00 */
[----:B------:R-:W-:Y:S02]  /*e470*/  IADD3 R2, R2, c[0x0][0x20], RZ ;  /* 0x0000080002027a10 */ /* 0x000fe40007ffe0ff */
[----:B-----5:R-:W-:Y:S05]  /*e480*/  CALL.REL.NOINC `($_ZN7cutlass13device_kernelIN5flash19enable_sm80_to_sm89INS1_16FlashAttnBwdSm80INS1_25CollectiveMainloopBwdSm80ILi2ELi2EN4cute5tupleIJNS5_1CILi128EEES8_NS7_ILi64EEEEEENS_10bfloat16_tEfNS_4arch4Sm80ELb0ELb1ELb1ELb0ELb1ELb0ELb0ELb0ELi2ELi4ELi4ELi4ELb0EEENS1_24CollectiveEpilogueBwdGQAISA_fSD_Li256ELb0ELb1EEENS1_19SingleTileSchedulerILb0ELb0ELb0ELi128EEEEEEEEEvNT_6ParamsE$_ZN4cute3eso3ESOILb1ELb0EJNS_5tupleIJNS_1CILi2EEEEEENS2_IJiEEENS3_ILi1EEES7_EEC2ERKS5_RKS6_RKS7_SE_) ;  /* 0xffffa0a000007944 */ /* 0x020fea0003c3ffff */
[----:B-1----:R1:W5:Y:S01]  /*e490*/  LDL R2, [R1+0x16d0] ;  /* 0x0016d00001027983 */ /* 0x0023620000100800 */
[----:B------:R-:W-:Y:S02]  /*e4a0*/  MOV R78, R6 ;  /* 0x00000006004e7202 */ /* 0x000fe40000000f00 */
[----:B------:R-:W-:-:S04]  /*e4b0*/  MOV R79, 0x0 ;  /* 0x00000000004f7802 */ /* 0x000fc80000000f00 */
[----:B------:R-:W-:Y:S05]  /*e4c0*/  RET.REL.NODEC R78 `(_ZN7cutlass13device_kernelIN5flash19enable_sm80_to_sm89INS1_16FlashAttnBwdSm80INS1_25CollectiveMainloopBwdSm80ILi2ELi2EN4cute5tupleIJNS5_1CILi128EEES8_NS7_ILi64EEEEEENS_10bfloat16_tEfNS_4arch4Sm80ELb0ELb1ELb1ELb0ELb1ELb0ELb0ELb0ELi2ELi4ELi4ELi4ELb0EEENS1_24CollectiveEpilogueBwdGQAISA_fSD_Li256ELb0ELb1EEENS1_19SingleTileSchedulerILb0ELb0ELb0ELi128EEEEEEEEEvNT_6ParamsE) ;  /* 0xffff1b304e007950 */ /* 0x000fea0003c3ffff */
        .type           $_ZN7cutlass13device_kernelIN5flash19enable_sm80_to_sm89INS1_16FlashAttnBwdSm80INS1_25CollectiveMainloopBwdSm80ILi2ELi2EN4cute5tupleIJNS5_1CILi128EEES8_NS7_ILi64EEEEEENS_10bfloat16_tEfNS_4arch4Sm80ELb0ELb1ELb1ELb0ELb1ELb0ELb0ELb0ELi2ELi4ELi4ELi4ELb0EEENS1_24CollectiveEpilogueBwdGQAISA_fSD_Li256ELb0ELb1EEENS1_19SingleTileSchedulerILb0ELb0ELb0ELi128EEEEEEEEEvNT_6ParamsE$_ZZN4cute6detail16composition_implINS_5tupleIJNS_1CILi8EEENS3_ILi2EEES5_S5_S4_S5_EEENS2_IJNS3_ILi1EEEiiiNS3_ILi72EEENS3_ILi512EEEEEES5_S4_EEDaRKT_RKT0_RKT1_RKT2_ENKUlRKT_T0_E_clINS2_IJNS2_IJS5_EEENS2_IJiEEES7_S7_EEENS_17integral_constantIiLi3EEEEEDaSP_SQ_,@function
        .size           $_ZN7cutlass13device_kernelIN5flash19enable_sm80_to_sm89INS1_16FlashAttnBwdSm80INS1_25CollectiveMainloopBwdSm80ILi2ELi2EN4cute5tupleIJNS5_1CILi128EEES8_NS7_ILi64EEEEEENS_10bfloat16_tEfNS_4arch4Sm80ELb0ELb1ELb1ELb0ELb1ELb0ELb0ELb0ELi2ELi4ELi4ELi4ELb0EEENS1_24CollectiveEpilogueBwdGQAISA_fSD_Li256ELb0ELb1EEENS1_19SingleTileSchedulerILb0ELb0ELb0ELi128EEEEEEEEEvNT_6ParamsE$_ZZN4cute6detail16composition_implINS_5tupleIJNS_1CILi8EEENS3_ILi2EEES5_S5_S4_S5_EEENS2_IJNS3_ILi1EEEiiiNS3_ILi72EEENS3_ILi512EEEEEES5_S4_EEDaRKT_RKT0_RKT1_RKT2_ENKUlRKT_T0_E_clINS2_IJNS2_IJS5_EEENS2_IJiEEES7_S7_EEENS_17integral_constantIiLi3EEEEEDaSP_SQ_,($_ZN7cutlass13device_kernelIN5flash19enable_sm80_to_sm89INS1_16FlashAttnBwdSm80INS1_25CollectiveMainloopBwdSm80ILi2ELi2EN4cute5tupleIJNS5_1CILi128EEES8_NS7_ILi64EEEEEENS_10bfloat16_tEfNS_4arch4Sm80ELb0ELb1ELb1ELb0ELb1ELb0ELb0ELb0ELi2ELi4ELi4ELi4ELb0EEENS1_24CollectiveEpilogueBwdGQAISA_fSD_Li256ELb0ELb1EEENS1_19SingleTileSchedulerILb0ELb0ELb0ELi128EEEEEEEEEvNT_6ParamsE$_ZZN4cute6detail16composition_implINS_5tupleIJNS_1CILi8EEENS3_ILi2EEES5_S5_S4_S5_EEENS2_IJNS3_ILi1EEEiiiNS3_ILi72EEENS3_ILi512EEEEEES5_S4_EEDaRKT_RKT0_RKT1_RKT2_ENKUlRKT_T0_E_clINS2_IJNS2_IJS5_EEENS2_IJiEEES7_S7_EEENS_17integral_constantIiLi4EEEEEDaSP_SQ_ - $_ZN7cutlass13device_kernelIN5flash19enable_sm80_to_sm89INS1_16FlashAttnBwdSm80INS1_25CollectiveMainloopBwdSm80ILi2ELi2EN4cute5tupleIJNS5_1CILi128EEES8_NS7_ILi64EEEEEENS_10bfloat16_tEfNS_4arch4Sm80ELb0ELb1ELb1ELb0ELb1ELb0ELb0ELb0ELi2ELi4ELi4ELi4ELb0EEENS1_24CollectiveEpilogueBwdGQAISA_fSD_Li256ELb0ELb1EEENS1_19SingleTileSchedulerILb0ELb0ELb0ELi128EEEEEEEEEvNT_6ParamsE$_ZZN4cute6detail16composition_implINS_5tupleIJNS_1CILi8EEENS3_ILi2EEES5_S5_S4_S5_EEENS2_IJNS3_ILi1EEEiiiNS3_ILi72EEENS3_ILi512EEEEEES5_S4_EEDaRKT_RKT0_RKT1_RKT2_ENKUlRKT_T0_E_clINS2_IJNS2_IJS5_EEENS2_IJiEEES7_S7_EEENS_17integral_constantIiLi3EEEEEDaSP_SQ_)
$_ZN7cutlass13device_kernelIN5flash19enable_sm80_to_sm89INS1_16FlashAttnBwdSm80INS1_25CollectiveMainloopBwdSm80ILi2ELi2EN4cute5tupleIJNS5_1CILi128EEES8_NS7_ILi64EEEEEENS_10bfloat16_tEfNS_4arch4Sm80ELb0ELb1ELb1ELb0ELb1ELb0ELb0ELb0ELi2ELi4ELi4ELi4ELb0EEENS1_24CollectiveEpilogueBwdGQAISA_fSD_Li256ELb0ELb1EEENS1_19SingleTileSchedulerILb0ELb0ELb0ELi128EEEEEEEEEvNT_6ParamsE$_ZZN4cute6detail16composition_implINS_5tupleIJNS_1CILi8EEENS3_ILi2EEES5_S5_S4_S5_EEENS2_IJNS3_ILi1EEEiiiNS3_ILi72EEENS3_ILi512EEEEEES5_S4_EEDaRKT_RKT0_RKT1_RKT2_ENKUlRKT_T0_E_clINS2_IJNS2_IJS5_EEENS2_IJiEEES7_S7_EEENS_17integral_constantIiLi3EEEEEDaSP_SQ_:
        /* <DEDUP_REMOVED lines=10> */
        .type           $_ZN7cutlass13device_kernelIN5flash19enable_sm80_to_sm89INS1_16FlashAttnBwdSm80INS1_25CollectiveMainloopBwdSm80ILi2ELi2EN4cute5tupleIJNS5_1CILi128EEES8_NS7_ILi64EEEEEENS_10bfloat16_tEfNS_4arch4Sm80ELb0ELb1ELb1ELb0ELb1ELb0ELb0ELb0ELi2ELi4ELi4ELi4ELb0EEENS1_24CollectiveEpilogueBwdGQAISA_fSD_Li256ELb0ELb1EEENS1_19SingleTileSchedulerILb0ELb0ELb0ELi128EEEEEEEEEvNT_6ParamsE$_ZZN4cute6detail16composition_implINS_5tupleIJNS_1CILi8EEENS3_ILi2EEES5_S5_S4_S5_EEENS2_IJNS3_ILi1EEEiiiNS3_ILi72EEENS3_ILi512EEEEEES5_S4_EEDaRKT_RKT0_RKT1_RKT2_ENKUlRKT_T0_E_clINS2_IJNS2_IJS5_EEENS2_IJiEEES7_S7_EEENS_17integral_constantIiLi4EEEEEDaSP_SQ_,@function
        .size           $_ZN7cutlass13device_kernelIN5flash19enable_sm80_to_sm89INS1_16FlashAttnBwdSm80INS1_25CollectiveMainloopBwdSm80ILi2ELi2EN4cute5tupleIJNS5_1CILi128EEES8_NS7_ILi64EEEEEENS_10bfloat16_tEfNS_4arch4Sm80ELb0ELb1ELb1ELb0ELb1ELb0ELb0ELb0ELi2ELi4ELi4ELi4ELb0EEENS1_24CollectiveEpilogueBwdGQAISA_fSD_Li256ELb0ELb1EEENS1_19SingleTileSchedulerILb0ELb0ELb0ELi128EEEEEEEEEvNT_6ParamsE$_ZZN4cute6detail16composition_implINS_5tupleIJNS_1CILi8EEENS3_ILi2EEES5_S5_S4_S5_EEENS2_IJNS3_ILi1EEEiiiNS3_ILi72EEENS3_ILi512EEEEEES5_S4_EEDaRKT_RKT0_RKT1_RKT2_ENKUlRKT_T0_E_clINS2_IJNS2_IJS5_EEENS2_IJiEEES7_S7_EEENS_17integral_constantIiLi4EEEEEDaSP_SQ_,($_ZN7cutlass13device_kernelIN5flash19enable_sm80_to_sm89INS1_16FlashAttnBwdSm80INS1_25CollectiveMainloopBwdSm80ILi2ELi2EN4cute5tupleIJNS5_1CILi128EEES8_NS7_ILi64EEEEEENS_10bfloat16_tEfNS_4arch4Sm80ELb0ELb1ELb1ELb0ELb1ELb0ELb0ELb0ELi2ELi4ELi4ELi4ELb0EEENS1_24CollectiveEpilogueBwdGQAISA_fSD_Li256ELb0ELb1EEENS1_19SingleTileSchedulerILb0ELb0ELb0ELi128EEEEEEEEEvNT_6ParamsE$_ZZN4cute6detail9lift_diceINS_5tupleIJiNS2_IJiNS_1CILi0EEEEEEEEES6_EEDaRKT_RKT0_ENKUlRKT_RKT0_E_clIS5_S5_EEDaSF_SI_ - $_ZN7cutlass13device_kernelIN5flash19enable_sm80_to_sm89INS1_16FlashAttnBwdSm80INS1_25CollectiveMainloopBwdSm80ILi2ELi2EN4cute5tupleIJNS5_1CILi128EEES8_NS7_ILi64EEEEEENS_10bfloat16_tEfNS_4arch4Sm80ELb0ELb1ELb1ELb0ELb1ELb0ELb0ELb0ELi2ELi4ELi4ELi4ELb0EEENS1_24CollectiveEpilogueBwdGQAISA_fSD_Li256ELb0ELb1EEENS1_19SingleTileSchedulerILb0ELb0ELb0ELi128EEEEEEEEEvNT_6ParamsE$_ZZN4cute6detail16composition_implINS_5tupleIJNS_1CILi8EEENS3_ILi2EEES5_S5_S4_S5_EEENS2_IJNS3_ILi1EEEiiiNS3_ILi72EEENS3_ILi512EEEEEES5_S4_EEDaRKT_RKT0_RKT1_RKT2_ENKUlRKT_T0_E_clINS2_IJNS2_IJS5_EEENS2_IJiEEES7_S7_EEENS_17integral_constantIiLi4EEEEEDaSP_SQ_)
$_ZN7cutlass13device_kernelIN5flash19enable_sm80_to_sm89INS1_16FlashAttnBwdSm80INS1_25CollectiveMainloopBwdSm80ILi2ELi2EN4cute5tupleIJNS5_1CILi128EEES8_NS7_ILi64EEEEEENS_10bfloat16_tEfNS_4arch4Sm80ELb0ELb1ELb1ELb0ELb1ELb0ELb0ELb0ELi2ELi4ELi4ELi4ELb0EEENS1_24CollectiveEpilogueBwdGQAISA_fSD_Li256ELb0ELb1EEENS1_19SingleTileSchedulerILb0ELb0ELb0ELi128EEEEEEEEEvNT_6ParamsE$_ZZN4cute6detail16composition_implINS_5tupleIJNS_1CILi8EEENS3_ILi2EEES5_S5_S4_S5_EEENS2_IJNS3_ILi1EEEiiiNS3_ILi72EEENS3_ILi512EEEEEES5_S4_EEDaRKT_RKT0_RKT1_RKT2_ENKUlRKT_T0_E_clINS2_IJNS2_IJS5_EEENS2_IJiEEES7_S7_EEENS_17integral_constantIiLi4EEEEEDaSP_SQ_:
        /* <DEDUP_REMOVED lines=10> */
        .type           $_ZN7cutlass13device_kernelIN5flash19enable_sm80_to_sm89INS1_16FlashAttnBwdSm80INS1_25CollectiveMainloopBwdSm80ILi2ELi2EN4cute5tupleIJNS5_1CILi128EEES8_NS7_ILi64EEEEEENS_10bfloat16_tEfNS_4arch4Sm80ELb0ELb1ELb1ELb0ELb1ELb0ELb0ELb0ELi2ELi4ELi4ELi4ELb0EEENS1_24CollectiveEpilogueBwdGQAISA_fSD_Li256ELb0ELb1EEENS1_19SingleTileSchedulerILb0ELb0ELb0ELi128EEEEEEEEEvNT_6ParamsE$_ZZN4cute6detail9lift_diceINS_5tupleIJiNS2_IJiNS_1CILi0EEEEEEEEES6_EEDaRKT_RKT0_ENKUlRKT_RKT0_E_clIS5_S5_EEDaSF_SI_,@function
        .size           $_ZN7cutlass13device_kernelIN5flash19enable_sm80_to_sm89INS1_16FlashAttnBwdSm80INS1_25CollectiveMainloopBwdSm80ILi2ELi2EN4cute5tupleIJNS5_1CILi128EEES8_NS7_ILi64EEEEEENS_10bfloat16_tEfNS_4arch4Sm80ELb0ELb1ELb1ELb0ELb1ELb0ELb0ELb0ELi2ELi4ELi4ELi4ELb0EEENS1_24CollectiveEpilogueBwdGQAISA_fSD_Li256ELb0ELb1EEENS1_19SingleTileSchedulerILb0ELb0ELb0ELi128EEEEEEEEEvNT_6ParamsE$_ZZN4cute6detail9lift_diceINS_5tupleIJiNS2_IJiNS_1CILi0EEEEEEEEES6_EEDaRKT_RKT0_ENKUlRKT_RKT0_E_clIS5_S5_EEDaSF_SI_,($_ZN7cutlass13device_kernelIN5flash19enable_sm80_to_sm89INS1_16FlashAttnBwdSm80INS1_25CollectiveMainloopBwdSm80ILi2ELi2EN4cute5tupleIJNS5_1CILi128EEES8_NS7_ILi64EEEEEENS_10bfloat16_tEfNS_4arch4Sm80ELb0ELb1ELb1ELb0ELb1ELb0ELb0ELb0ELi2ELi4ELi4ELi4ELb0EEENS1_24CollectiveEpilogueBwdGQAISA_fSD_Li256ELb0ELb1EEENS1_19SingleTileSchedulerILb0ELb0ELb0ELi128EEEEEEEEEvNT_6ParamsE$_ZZN4cute6detail9lift_diceINS_5tupleIJiNS2_IJiNS_1CILi0EEEEEEEEES6_EEDaRKT_RKT0_ENKUlRKT_RKT0_E_clIiiEEDaSF_SI_ - $_ZN7cutlass13device_kernelIN5flash19enable_sm80_to_sm89INS1_16FlashAttnBwdSm80INS1_25CollectiveMainloopBwdSm80ILi2ELi2EN4cute5tupleIJNS5_1CILi128EEES8_NS7_ILi64EEEEEENS_10bfloat16_tEfNS_4arch4Sm80ELb0ELb1ELb1ELb0ELb1ELb0ELb0ELb0ELi2ELi4ELi4ELi4ELb0EEENS1_24CollectiveEpilogueBwdGQAISA_fSD_Li256ELb0ELb1EEENS1_19SingleTileSchedulerILb0ELb0ELb0ELi128EEEEEEEEEvNT_6ParamsE$_ZZN4cute6detail9lift_diceINS_5tupleIJiNS2_IJiNS_1CILi0EEEEEEEEES6_EEDaRKT_RKT0_ENKUlRKT_RKT0_E_clIS5_S5_EEDaSF_SI_)
$_ZN7cutlass13device_kernelIN5flash19enable_sm80_to_sm89INS1_16FlashAttnBwdSm80INS1_25CollectiveMainloopBwdSm80ILi2ELi2EN4cute5tupleIJNS5_1CILi128EEES8_NS7_ILi64EEEEEENS_10bfloat16_tEfNS_4arch4Sm80ELb0ELb1ELb1ELb0ELb1ELb0ELb0ELb0ELi2ELi4ELi4ELi4ELb0EEENS1_24CollectiveEpilogueBwdGQAISA_fSD_Li256ELb0ELb1EEENS1_19SingleTileSchedulerILb0ELb0ELb0ELi128EEEEEEEEEvNT_6ParamsE$_ZZN4cute6detail9lift_diceINS_5tupleIJiNS2_IJiNS_1CILi0EEEEEEEEES6_EEDaRKT_RKT0_ENKUlRKT_RKT0_E_clIS5_S5_EEDaSF_SI_:
[----:B------:R-:W-:Y:S02]  /*e610*/  MOV R10, 0xe630 ;  /* 0x0000e630000a7802 */ /* 0x000fe40000000f00 */
[----:B------:R-:W-:Y:S05]  /*e620*/  CALL.REL.NOINC `($_ZN7cutlass13device_kernelIN5flash19enable_sm80_to_sm89INS1_16FlashAttnBwdSm80INS1_25CollectiveMainloopBwdSm80ILi2ELi2EN4cute5tupleIJNS5_1CILi128EEES8_NS7_ILi64EEEEEENS_10bfloat16_tEfNS_4arch4Sm80ELb0ELb1ELb1ELb0ELb1ELb0ELb0ELb0ELi2ELi4ELi4ELi4ELb0EEENS1_24CollectiveEpilogueBwdGQAISA_fSD_Li256ELb0ELb1EEENS1_19SingleTileSchedulerILb0ELb0ELb0ELi128EEEEEEEEEvNT_6ParamsE$_ZZN4cute6detail9lift_diceINS_5tupleIJiNS_1CILi0EEEEEES5_EEDaRKT_RKT0_ENKUlRKT_RKT0_E_clIiiEEDaSE_SH_) ;  /* 0x000000d000007944 */ /* 0x000fea0003c00000 */
[----:B------:R-:W-:Y:S02]  /*e630*/  MOV R72, 0xe650 ;  /* 0x0000e65000487802 */ /* 0x000fe40000000f00 */
[----:B-1---5:R-:W-:Y:S05]  /*e640*/  CALL.REL.NOINC `($_ZN7cutlass13device_kernelIN5flash19enable_sm80_to_sm89INS1_16FlashAttnBwdSm80INS1_25CollectiveMainloopBwdSm80ILi2ELi2EN4cute5tupleIJNS5_1CILi128EEES8_NS7_ILi64EEEEEENS_10bfloat16_tEfNS_4arch4Sm80ELb0ELb1ELb1ELb0ELb1ELb0ELb0ELb0ELi2ELi4ELi4ELi4ELb0EEENS1_24CollectiveEpilogueBwdGQAISA_fSD_Li256ELb0ELb1EEENS1_19SingleTileSchedulerILb0ELb0ELb0ELi128EEEEEEEEEvNT_6ParamsE$_ZZN4cute12filter_tupleINS_5tupleIJiNS_1CILi0EEEEEES4_ZNS_6detail9lift_diceIS4_S4_EEDaRKT_RKT0_EUlRKT_RKT0_E_EEDaS9_SC_OT1_ENKUlDpSF_E_clIJNS1_IJiEEENS1_IJS3_EEEEEEDaSM_) ;  /* 0xffffd22000007944 */ /* 0x022fea0003c3ffff */
[----:B------:R-:W-:Y:S02]  /*e650*/  MOV R9, 0x0 ;  /* 0x0000000000097802 */ /* 0x000fe40000000f00 */
[----:B-----5:R-:W-:Y:S02]  /*e660*/  MOV R6, R2 ;  /* 0x0000000200067202 */ /* 0x020fe40000000f00 */
[----:B------:R-:W-:Y:S05]  /*e670*/  RET.REL.NODEC R8 `(_ZN7cutlass13device_kernelIN5flash19enable_sm80_to_sm89INS1_16FlashAttnBwdSm80INS1_25CollectiveMainloopBwdSm80ILi2ELi2EN4cute5tupleIJNS5_1CILi128EEES8_NS7_ILi64EEEEEENS_10bfloat16_tEfNS_4arch4Sm80ELb0ELb1ELb1ELb0ELb1ELb0ELb0ELb0ELi2ELi4ELi4ELi4ELb0EEENS1_24CollectiveEpilogueBwdGQAISA_fSD_Li256ELb0ELb1EEENS1_19SingleTileSchedulerILb0ELb0ELb0ELi128EEEEEEEEEvNT_6ParamsE) ;  /* 0xffff198008007950 */ /* 0x000fea0003c3ffff */
        .type           $_ZN7cutlass13device_kernelIN5flash19enable_sm80_to_sm89INS1_16FlashAttnBwdSm80INS1_25CollectiveMainloopBwdSm80ILi2ELi2EN4cute5tupleIJNS5_1CILi128EEES8_NS7_ILi64EEEEEENS_10bfloat16_tEfNS_4arch4Sm80ELb0ELb1ELb1ELb0ELb1ELb0ELb0ELb0ELi2ELi4ELi4ELi4ELb0EEENS1_24CollectiveEpilogueBwdGQAISA_fSD_Li256ELb0ELb1EEENS1_19SingleTileSchedulerILb0ELb0ELb0ELi128EEEEEEEEEvNT_6ParamsE$_ZZN4cute6detail9lift_diceINS_5tupleIJiNS2_IJiNS_1CILi0EEEEEEEEES6_EEDaRKT_RKT0_ENKUlRKT_RKT0_E_clIiiEEDaSF_SI_,@function
        .size           $_ZN7cutlass13device_kernelIN5flash19enable_sm80_to_sm89INS1_16FlashAttnBwdSm80INS1_25CollectiveMainloopBwdSm80ILi2ELi2EN4cute5tupleIJNS5_1CILi128EEES8_NS7_ILi64EEEEEENS_10bfloat16_tEfNS_4arch4Sm80ELb0ELb1ELb1ELb0ELb1ELb0ELb0ELb0ELi2ELi4ELi4ELi4ELb0EEENS1_24CollectiveEpilogueBwdGQAISA_fSD_Li256ELb0ELb1EEENS1_19SingleTileSchedulerILb0ELb0ELb0ELi128EEEEEEEEEvNT_6ParamsE$_ZZN4cute6detail9lift_diceINS_5tupleIJiNS2_IJiNS_1CILi0EEEEEEEEES6_EEDaRKT_RKT0_ENKUlRKT_RKT0_E_clIiiEEDaSF_SI_,($_ZN7cutlass13device_kernelIN5flash19enable_sm80_to_sm89INS1_16FlashAttnBwdSm80INS1_25CollectiveMainloopBwdSm80ILi2ELi2EN4cute5tupleIJNS5_1CILi128EEES8_NS7_ILi64EEEEEENS_10bfloat16_tEfNS_4arch4Sm80ELb0ELb1ELb1ELb0ELb1ELb0ELb0ELb0ELi2ELi4ELi4ELi4ELb0EEENS1_24CollectiveEpilogueBwdGQAISA_fSD_Li256ELb0ELb1EEENS1_19SingleTileSchedulerILb0ELb0ELb0ELi128EEEEEEEEEvNT_6ParamsE$_ZZN4cute6detail9lift_diceINS_5tupleIJiNS_1CILi0EEEEEES5_EEDaRKT_RKT0_ENKUlRKT_RKT0_E_clIiiEEDaSE_SH_ - $_ZN7cutlass13device_kernelIN5flash19enable_sm80_to_sm89INS1_16FlashAttnBwdSm80INS1_25CollectiveMainloopBwdSm80ILi2ELi2EN4cute5tupleIJNS5_1CILi128EEES8_NS7_ILi64EEEEEENS_10bfloat16_tEfNS_4arch4Sm80ELb0ELb1ELb1ELb0ELb1ELb0ELb0ELb0ELi2ELi4ELi4ELi4ELb0EEENS1_24CollectiveEpilogueBwdGQAISA_fSD_Li256ELb0ELb1EEENS1_19SingleTileSchedulerILb0ELb0ELb0ELi128EEEEEEEEEvNT_6ParamsE$_ZZN4cute6detail9lift_diceINS_5tupleIJiNS2_IJiNS_1CILi0EEEEEEEEES6_EEDaRKT_RKT0_ENKUlRKT_RKT0_E_clIiiEEDaSF_SI_)
$_ZN7cutlass13device_kernelIN5flash19enable_sm80_to_sm89INS1_16FlashAttnBwdSm80INS1_25CollectiveMainloopBwdSm80ILi2ELi2EN4cute5tupleIJNS5_1CILi128EEES8_NS7_ILi64EEEEEENS_10bfloat16_tEfNS_4arch4Sm80ELb0ELb1ELb1ELb0ELb1ELb0ELb0ELb0ELi2ELi4ELi4ELi4ELb0EEENS1_24CollectiveEpilogueBwdGQAISA_fSD_Li256ELb0ELb1EEENS1_19SingleTileSchedulerILb0ELb0ELb0ELi128EEEEEEEEEvNT_6ParamsE$_ZZN4cute6detail9lift_diceINS_5tupleIJiNS2_IJiNS_1CILi0EEEEEEEEES6_EEDaRKT_RKT0_ENKUlRKT_RKT0_E_clIiiEEDaSF_SI_:
[----:B------:R-:W-:Y:S02]  /*e680*/  IADD3 R2, R1, 0x1684, RZ ;  /* 0x0000168401027810 */ /* 0x000fe40007ffe0ff */
[----:B------:R-:W-:Y:S02]  /*e690*/  MOV R6, 0xe6c0 ;  /* 0x0000e6c000067802 */ /* 0x000fe40000000f00 */
[----:B------:R-:W-:Y:S02]  /*e6a0*/  IADD3 R2, R2, c[0x0][0x20], RZ ;  /* 0x0000080002027a10 */ /* 0x000fe40007ffe0ff */
[----:B------:R-:W-:Y:S05]  /*e6b0*/  CALL.REL.NOINC `($_ZN7cutlass13device_kernelIN5flash19enable_sm80_to_sm89INS1_16FlashAttnBwdSm80INS1_25CollectiveMainloopBwdSm80ILi2ELi2EN4cute5tupleIJNS5_1CILi128EEES8_NS7_ILi64EEEEEENS_10bfloat16_tEfNS_4arch4Sm80ELb0ELb1ELb1ELb0ELb1ELb0ELb0ELb0ELi2ELi4ELi4ELi4ELb0EEENS1_24CollectiveEpilogueBwdGQAISA_fSD_Li256ELb0ELb1EEENS1_19SingleTileSchedulerILb0ELb0ELb0ELi128EEEEEEEEEvNT_6ParamsE$_ZN4cute3eso3ESOILb0ELb1EJiEEC2ERKi) ;  /* 0xffff876000007944 */ /* 0x000fea0003c3ffff */
[----:B------:R2:W5:Y:S01]  /*e6c0*/  LDL R7, [R1+0x1684] ;  /* 0x0016840001077983 */ /* 0x0005620000100800 */
[----:B-1----:R-:W-:Y:S02]  /*e6d0*/  MOV R2, R8 ;  /* 0x0000000800027202 */ /* 0x002fe40000000f00 */
[----:B------:R-:W-:-:S04]  /*e6e0*/  MOV R3, 0x0 ;  /* 0x0000000000037802 */ /* 0x000fc80000000f00 */
[----:B------:R-:W-:Y:S05]  /*e6f0*/  RET.REL.NODEC R2 `(_ZN7cutlass13device_kernelIN5flash19enable_sm80_to_sm89INS1_16FlashAttnBwdSm80INS1_25CollectiveMainloopBwdSm80ILi2ELi2EN4cute5tupleIJNS5_1CILi128EEES8_NS7_ILi64EEEEEENS_10bfloat16_tEfNS_4arch4Sm80ELb0ELb1ELb1ELb0ELb1ELb0ELb0ELb0ELi2ELi4ELi4ELi4ELb0EEENS1_24CollectiveEpilogueBwdGQAISA_fSD_Li256ELb0ELb1EEENS1_19SingleTileSchedulerILb0ELb0ELb0ELi128EEEEEEEEEvNT_6ParamsE) ;  /* 0xffff190002007950 */ /* 0x000fea0003c3ffff */
        .type           $_ZN7cutlass13device_kernelIN5flash19enable_sm80_to_sm89INS1_16FlashAttnBwdSm80INS1_25CollectiveMainloopBwdSm80ILi2ELi2EN4cute5tupleIJNS5_1CILi128EEES8_NS7_ILi64EEEEEENS_10bfloat16_tEfNS_4arch4Sm80ELb0ELb1ELb1ELb0ELb1ELb0ELb0ELb0ELi2ELi4ELi4ELi4ELb0EEENS1_24CollectiveEpilogueBwdGQAISA_fSD_Li256ELb0ELb1EEENS1_19SingleTileSchedulerILb0ELb0ELb0ELi128EEEEEEEEEvNT_6ParamsE$_ZZN4cute6detail9lift_diceINS_5tupleIJiNS_1CILi0EEEEEES5_EEDaRKT_RKT0_ENKUlRKT_RKT0_E_clIiiEEDaSE_SH_,@function
        .size           $_ZN7cutlass13device_kernelIN5flash19enable_sm80_to_sm89INS1_16FlashAttnBwdSm80INS1_25CollectiveMainloopBwdSm80ILi2ELi2EN4cute5tupleIJNS5_1CILi128EEES8_NS7_ILi64EEEEEENS_10bfloat16_tEfNS_4arch4Sm80ELb0ELb1ELb1ELb0ELb1ELb0ELb0ELb0ELi2ELi4ELi4ELi4ELb0EEENS1_24CollectiveEpilogueBwdGQAISA_fSD_Li256ELb0ELb1EEENS1_19SingleTileSchedulerILb0ELb0ELb0ELi128EEEEEEEEEvNT_6ParamsE$_ZZN4cute6detail9lift_diceINS_5tupleIJiNS_1CILi0EEEEEES5_EEDaRKT_RKT0_ENKUlRKT_RKT0_E_clIiiEEDaSE_SH_,($_ZN7cutlass13device_kernelIN5flash19enable_sm80_to_sm89INS1_16FlashAttnBwdSm80INS1_25CollectiveMainloopBwdSm80ILi2ELi2EN4cute5tupleIJNS5_1CILi128EEES8_NS7_ILi64EEEEEENS_10bfloat16_tEfNS_4arch4Sm80ELb0ELb1ELb1ELb0ELb1ELb0ELb0ELb0ELi2ELi4ELi4ELi4ELb0EEENS1_24CollectiveEpilogueBwdGQAISA_fSD_Li256ELb0ELb1EEENS1_19SingleTileSchedulerILb0ELb0ELb0ELi128EEEEEEEEEvNT_6ParamsE$_ZZN4cute6upcastILi2ENS_5tupleIJNS1_IJNS_1CILi1EEENS1_IJNS2_ILi2EEES4_S4_EEEEEES4_NS1_IJS4_S4_EEEEEENS1_IJNS1_IJNS2_ILi0EEENS1_IJS3_NS2_ILi512EEEiEEEEEENS2_ILi4096EEENS1_IJiNS2_ILi8192EEEEEEEEEEEDaRKT0_RKT1_ENKUlRKT_RKT0_E_clIS6_SC_EEDaSP_SS_ - $_ZN7cutlass13device_kernelIN5flash19enable_sm80_to_sm89INS1_16FlashAttnBwdSm80INS1_25CollectiveMainloopBwdSm80ILi2ELi2EN4cute5tupleIJNS5_1CILi128EEES8_NS7_ILi64EEEEEENS_10bfloat16_tEfNS_4arch4Sm80ELb0ELb1ELb1ELb0ELb1ELb0ELb0ELb0ELi2ELi4ELi4ELi4ELb0EEENS1_24CollectiveEpilogueBwdGQAISA_fSD_Li256ELb0ELb1EEENS1_19SingleTileSchedulerILb0ELb0ELb0ELi128EEEEEEEEEvNT_6ParamsE$_ZZN4cute6detail9lift_diceINS_5tupleIJiNS_1CILi0EEEEEES5_EEDaRKT_RKT0_ENKUlRKT_RKT0_E_clIiiEEDaSE_SH_)
$_ZN7cutlass13device_kernelIN5flash19enable_sm80_to_sm89INS1_16FlashAttnBwdSm80INS1_25CollectiveMainloopBwdSm80ILi2ELi2EN4cute5tupleIJNS5_1CILi128EEES8_NS7_ILi64EEEEEENS_10bfloat16_tEfNS_4arch4Sm80ELb0ELb1ELb1ELb0ELb1ELb0ELb0ELb0ELi2ELi4ELi4ELi4ELb0EEENS1_24CollectiveEpilogueBwdGQAISA_fSD_Li256ELb0ELb1EEENS1_19SingleTileSchedulerILb0ELb0ELb0ELi128EEEEEEEEEvNT_6ParamsE$_ZZN4cute6detail9lift_diceINS_5tupleIJiNS_1CILi0EEEEEES5_EEDaRKT_RKT0_ENKUlRKT_RKT0_E_clIiiEEDaSE_SH_:
[----:B------:R-:W-:Y:S02]  /*e700*/  IADD3 R2, R1, 0x1684, RZ ;  /* 0x0000168401027810 */ /* 0x000fe40007ffe0ff */
[----:B------:R-:W-:Y:S02]  /*e710*/  MOV R6, 0xe740 ;  /* 0x0000e74000067802 */ /* 0x000fe40000000f00 */
[----:B------:R-:W-:Y:S02]  /*e720*/  IADD3 R2, R2, c[0x0][0x20], RZ ;  /* 0x0000080002027a10 */ /* 0x000fe40007ffe0ff */
[----:B------:R-:W-:Y:S05]  /*e730*/  CALL.REL.NOINC `($_ZN7cutlass13device_kernelIN5flash19enable_sm80_to_sm89INS1_16FlashAttnBwdSm80INS1_25CollectiveMainloopBwdSm80ILi2ELi2EN4cute5tupleIJNS5_1CILi128EEES8_NS7_ILi64EEEEEENS_10bfloat16_tEfNS_4arch4Sm80ELb0ELb1ELb1ELb0ELb1ELb0ELb0ELb0ELi2ELi4ELi4ELi4ELb0EEENS1_24CollectiveEpilogueBwdGQAISA_fSD_Li256ELb0ELb1EEENS1_19SingleTileSchedulerILb0ELb0ELb0ELi128EEEEEEEEEvNT_6ParamsE$_ZN4cute3eso3ESOILb0ELb1EJiEEC2ERKi) ;  /* 0xffff86e000007944 */ /* 0x000fea0003c3ffff */
[----:B-1----:R1:W5:Y:S01]  /*e740*/  LDL R3, [R1+0x1684] ;  /* 0x0016840001037983 */ /* 0x0023620000100800 */
[----:B------:R-:W-:-:S04]  /*e750*/  MOV R11, 0x0 ;  /* 0x00000000000b7802 */ /* 0x000fc80000000f00 */
[----:B------:R-:W-:Y:S05]  /*e760*/  RET.REL.NODEC R10 `(_ZN7cutlass13device_kernelIN5flash19enable_sm80_to_sm89INS1_16FlashAttnBwdSm80INS1_25CollectiveMainloopBwdSm80ILi2ELi2EN4cute5tupleIJNS5_1CILi128EEES8_NS7_ILi64EEEEEENS_10bfloat16_tEfNS_4arch4Sm80ELb0ELb1ELb1ELb0ELb1ELb0ELb0ELb0ELi2ELi4ELi4ELi4ELb0EEENS1_24CollectiveEpilogueBwdGQAISA_fSD_Li256ELb0ELb1EEENS1_19SingleTileSchedulerILb0ELb0ELb0ELi128EEEEEEEEEvNT_6ParamsE) ;  /* 0xffff18900a007950 */ /* 0x000fea0003c3ffff */
        .type           $_ZN7cutlass13device_kernelIN5flash19enable_sm80_to_sm89INS1_16FlashAttnBwdSm80INS1_25CollectiveMainloopBwdSm80ILi2ELi2EN4cute5tupleIJNS5_1CILi128EEES8_NS7_ILi64EEEEEENS_10bfloat16_tEfNS_4arch4Sm80ELb0ELb1ELb1ELb0ELb1ELb0ELb0ELb0ELi2ELi4ELi4ELi4ELb0EEENS1_24CollectiveEpilogueBwdGQAISA_fSD_Li256ELb0ELb1EEENS1_19SingleTileSchedulerILb0ELb0ELb0ELi128EEEEEEEEEvNT_6ParamsE$_ZZN4cute6upcastILi2ENS_5tupleIJNS1_IJNS_1CILi1EEENS1_IJNS2_ILi2EEES4_S4_EEEEEES4_NS1_IJS4_S4_EEEEEENS1_IJNS1_IJNS2_ILi0EEENS1_IJS3_NS2_ILi512EEEiEEEEEENS2_ILi4096EEENS1_IJiNS2_ILi8192EEEEEEEEEEEDaRKT0_RKT1_ENKUlRKT_RKT0_E_clIS6_SC_EEDaSP_SS_,@function
        .size           $_ZN7cutlass13device_kernelIN5flash19enable_sm80_to_sm89INS1_16FlashAttnBwdSm80INS1_25CollectiveMainloopBwdSm80ILi2ELi2EN4cute5tupleIJNS5_1CILi128EEES8_NS7_ILi64EEEEEENS_10bfloat16_tEfNS_4arch4Sm80ELb0ELb1ELb1ELb0ELb1ELb0ELb0ELb0ELi2ELi4ELi4ELi4ELb0EEENS1_24CollectiveEpilogueBwdGQAISA_fSD_Li256ELb0ELb1EEENS1_19SingleTileSchedulerILb0ELb0ELb0ELi128EEEEEEEEEvNT_6ParamsE$_ZZN4cute6upcastILi2ENS_5tupleIJNS1_IJNS_1CILi1EEENS1_IJNS2_ILi2EEES4_S4_EEEEEES4_NS1_IJS4_S4_EEEEEENS1_IJNS1_IJNS2_ILi0EEENS1_IJS3_NS2_ILi512EEEiEEEEEENS2_ILi4096EEENS1_IJiNS2_ILi8192EEEEEEEEEEEDaRKT0_RKT1_ENKUlRKT_RKT0_E_clIS6_SC_EEDaSP_SS_,($_ZN7cutlass13device_kernelIN5flash19enable_sm80_to_sm89INS1_16FlashAttnBwdSm80INS1_25CollectiveMainloopBwdSm80ILi2ELi2EN4cute5tupleIJNS5_1CILi128EEES8_NS7_ILi64EEEEEENS_10bfloat16_tEfNS_4arch4Sm80ELb0ELb1ELb1ELb0ELb1ELb0ELb0ELb0ELi2ELi4ELi4ELi4ELb0EEENS1_24CollectiveEpilogueBwdGQAISA_fSD_Li256ELb0ELb1EEENS1_19SingleTileSchedulerILb0ELb0ELb0ELi128EEEEEEEEEvNT_6ParamsE$_ZZN4cute6upcastILi2ENS_5tupleIJNS1_IJNS_1CILi1EEENS1_IJNS2_ILi2EEES4_S4_EEEEEES4_NS1_IJS4_S4_EEEEEENS1_IJNS1_IJNS2_ILi0EEENS1_IJS3_NS2_ILi512EEEiEEEEEENS2_ILi4096EEENS1_IJiNS2_ILi8192EEEEEEEEEEEDaRKT0_RKT1_ENKUlRKT_RKT0_E_clIS7_SF_EEDaSP_SS_ - $_ZN7cutlass13device_kernelIN5flash19enable_sm80_to_sm89INS1_16FlashAttnBwdSm80INS1_25CollectiveMainloopBwdSm80ILi2ELi2EN4cute5tupleIJNS5_1CILi128EEES8_NS7_ILi64EEEEEENS_10bfloat16_tEfNS_4arch4Sm80ELb0ELb1ELb1ELb0ELb1ELb0ELb0ELb0ELi2ELi4ELi4ELi4ELb0EEENS1_24CollectiveEpilogueBwdGQAISA_fSD_Li256ELb0ELb1EEENS1_19SingleTileSchedulerILb0ELb0ELb0ELi128EEEEEEEEEvNT_6ParamsE$_ZZN4cute6upcastILi2ENS_5tupleIJNS1_IJNS_1CILi1EEENS1_IJNS2_ILi2EEES4_S4_EEEEEES4_NS1_IJS4_S4_EEEEEENS1_IJNS1_IJNS2_ILi0EEENS1_IJS3_NS2_ILi512EEEiEEEEEENS2_ILi4096EEENS1_IJiNS2_ILi8192EEEEEEEEEEEDaRKT0_RKT1_ENKUlRKT_RKT0_E_clIS6_SC_EEDaSP_SS_)
$_ZN7cutlass13device_kernelIN5flash19enable_sm80_to_sm89INS1_16FlashAttnBwdSm80INS1_25CollectiveMainloopBwdSm80ILi2ELi2EN4cute5tupleIJNS5_1CILi128EEES8_NS7_ILi64EEEEEENS_10bfloat16_tEfNS_4arch4Sm80ELb0ELb1ELb1ELb0ELb1ELb0ELb0ELb0ELi2ELi4ELi4ELi4ELb0EEENS1_24CollectiveEpilogueBwdGQAISA_fSD_Li256ELb0ELb1EEENS1_19SingleTileSchedulerILb0ELb0ELb0ELi128EEEEEEEEEvNT_6ParamsE$_ZZN4cute6upcastILi2ENS_5tupleIJNS1_IJNS_1CILi1EEENS1_IJNS2_ILi2EEES4_S4_EEEEEES4_NS1_IJS4_S4_EEEEEENS1_IJNS1_IJNS2_ILi0EEENS1_IJS3_NS2_ILi512EEEiEEEEEENS2_ILi4096EEENS1_IJiNS2_ILi8192EEEEEEEEEEEDaRKT0_RKT1_ENKUlRKT_RKT0_E_clIS6_SC_EEDaSP_SS_:
[----:B------:R-:W-:-:S06]  /*e770*/  IADD3 R3, R20, -c[0x0][0x20], RZ ;  /* 0x8000080014037a10 */ /* 0x000fcc0007ffe0ff */
[----:B------:R-:W5:Y:S01]  /*e780*/  LDL R3, [R3] ;  /* 0x0000000003037983 */ /* 0x000f620000100800 */
[----:B------:R-:W-:Y:S02]  /*e790*/  IADD3 R9, R1, 0x1380, RZ ;  /* 0x0000138001097810 */ /* 0x000fe40007ffe0ff */
[----:B------:R-:W-:Y:S02]  /*e7a0*/  MOV R56, 0xe7e0 ;  /* 0x0000e7e000387802 */ /* 0x000fe40000000f00 */
[----:B------:R-:W-:-:S04]  /*e7b0*/  IADD3 R9, R9, c[0x0][0x20], RZ ;  /* 0x0000080009097a10 */ /* 0x000fc80007ffe0ff */
[----:B------:R-:W-:Y:S02]  /*e7c0*/  IADD3 R10, R9, 0x4, RZ ;  /* 0x00000004090a7810 */ /* 0x000fe40007ffe0ff */
[----:B-----5:R-:W-:Y:S05]  /*e7d0*/  CALL.REL.NOINC `($_ZN7cutlass13device_kernelIN5flash19enable_sm80_to_sm89INS1_16FlashAttnBwdSm80INS1_25CollectiveMainloopBwdSm80ILi2ELi2EN4cute5tupleIJNS5_1CILi128EEES8_NS7_ILi64EEEEEENS_10bfloat16_tEfNS_4arch4Sm80ELb0ELb1ELb1ELb0ELb1ELb0ELb0ELb0ELi2ELi4ELi4ELi4ELb0EEENS1_24CollectiveEpilogueBwdGQAISA_fSD_Li256ELb0ELb1EEENS1_19SingleTileSchedulerILb0ELb0ELb0ELi128EEEEEEEEEvNT_6ParamsE$_ZZN4cute6upcastILi2ENS_5tupleIJNS_1CILi1EEENS1_IJNS2_ILi2EEES4_S4_EEEEEENS1_IJNS2_ILi0EEENS1_IJS3_NS2_ILi512EEEiEEEEEEEEDaRKT0_RKT1_ENKUlRKT_RKT0_E_clIS5_S9_EEDaSJ_SM_) ;  /* 0x0000015000007944 */ /* 0x020fea0003c00000 */
[----:B------:R-:W-:Y:S02]  /*e7e0*/  MOV R4, 0xe800 ;  /* 0x0000e80000047802 */ /* 0x000fe40000000f00 */
[----:B-1---5:R-:W-:Y:S05]  /*e7f0*/  CALL.REL.NOINC `($_ZN7cutlass13device_kernelIN5flash19enable_sm80_to_sm89INS1_16FlashAttnBwdSm80INS1_25CollectiveMainloopBwdSm80ILi2ELi2EN4cute5tupleIJNS5_1CILi128EEES8_NS7_ILi64EEEEEENS_10bfloat16_tEfNS_4arch4Sm80ELb0ELb1ELb1ELb0ELb1ELb0ELb0ELb0ELi2ELi4ELi4ELi4ELb0EEENS1_24CollectiveEpilogueBwdGQAISA_fSD_Li256ELb0ELb1EEENS1_19SingleTileSchedulerILb0ELb0ELb0ELi128EEEEEEEEEvNT_6ParamsE$_ZN4cute3eso3ESOILb1ELb0EJNS_1CILi0EEENS_5tupleIJNS2_ILi1EEENS2_ILi256EEEiEEEEEC2ERKS3_RKS7_) ;  /* 0xffff8c3000007944 */ /* 0x022fea0003c3ffff */
[----:B-1----:R1:W5:Y:S01]  /*e800*/  LDL R2, [R1+0x1384] ;  /* 0x0013840001027983 */ /* 0x0023620000100800 */
[----:B------:R-:W-:-:S03]  /*e810*/  MOV R6, 0xe830 ;  /* 0x0000e83000067802 */ /* 0x000fc60000000f00 */
[----:B-1---5:R-:W-:Y:S05]  /*e820*/  CALL.REL.NOINC `($_ZN7cutlass13device_kernelIN5flash19enable_sm80_to_sm89INS1_16FlashAttnBwdSm80INS1_25CollectiveMainloopBwdSm80ILi2ELi2EN4cute5tupleIJNS5_1CILi128EEES8_NS7_ILi64EEEEEENS_10bfloat16_tEfNS_4arch4Sm80ELb0ELb1ELb1ELb0ELb1ELb0ELb0ELb0ELi2ELi4ELi4ELi4ELb0EEENS1_24CollectiveEpilogueBwdGQAISA_fSD_Li256ELb0ELb1EEENS1_19SingleTileSchedulerILb0ELb0ELb0ELi128EEEEEEEEEvNT_6ParamsE$_ZN4cute5tupleIJNS0_IJNS_1CILi1EEENS0_IJS2_NS1_ILi2EEES3_EEEEEENS0_IJNS1_ILi0EEENS0_IJS2_NS1_ILi256EEEiEEEEEEEEC2ERKS5_RKS9_) ;  /* 0xffffbd9000007944 */ /* 0x022fea0003c3ffff */
[----:B------:R2:W5:Y:S01]  /*e830*/  LDL R37, [R1+0x1380] ;  /* 0x0013800001257983 */ /* 0x0005620000100800 */
[----:B------:R-:W-:-:S04]  /*e840*/  MOV R9, 0x0 ;  /* 0x0000000000097802 */ /* 0x000fc80000000f00 */
[----:B------:R-:W-:Y:S05]  /*e850*/  RET.REL.NODEC R8 `(_ZN7cutlass13device_kernelIN5flash19enable_sm80_to_sm89INS1_16FlashAttnBwdSm80INS1_25CollectiveMainloopBwdSm80ILi2ELi2EN4cute5tupleIJNS5_1CILi128EEES8_NS7_ILi64EEEEEENS_10bfloat16_tEfNS_4arch4Sm80ELb0ELb1ELb1ELb0ELb1ELb0ELb0ELb0ELi2ELi4ELi4ELi4ELb0EEENS1_24CollectiveEpilogueBwdGQAISA_fSD_Li256ELb0ELb1EEENS1_19SingleTileSchedulerILb0ELb0ELb0ELi128EEEEEEEEEvNT_6ParamsE) ;  /* 0xffff17a008007950 */ /* 0x000fea0003c3ffff */
        .type           $_ZN7cutlass13device_kernelIN5flash19enable_sm80_to_sm89INS1_16FlashAttnBwdSm80INS1_25CollectiveMainloopBwdSm80ILi2ELi2EN4cute5tupleIJNS5_1CILi128EEES8_NS7_ILi64EEEEEENS_10bfloat16_tEfNS_4arch4Sm80ELb0ELb1ELb1ELb0ELb1ELb0ELb0ELb0ELi2ELi4ELi4ELi4ELb0EEENS1_24CollectiveEpilogueBwdGQAISA_fSD_Li256ELb0ELb1EEENS1_19SingleTileSchedulerILb0ELb0ELb0ELi128EEEEEEEEEvNT_6ParamsE$_ZZN4cute6upcastILi2ENS_5tupleIJNS1_IJNS_1CILi1EEENS1_IJNS2_ILi2EEES4_S4_EEEEEES4_NS1_IJS4_S4_EEEEEENS1_IJNS1_IJNS2_ILi0EEENS1_IJS3_NS2_ILi512EEEiEEEEEENS2_ILi4096EEENS1_IJiNS2_ILi8192EEEEEEEEEEEDaRKT0_RKT1_ENKUlRKT_RKT0_E_clIS7_SF_EEDaSP_SS_,@function
        .size           $_ZN7cutlass13device_kernelIN5flash19enable_sm80_to_sm89INS1_16FlashAttnBwdSm80INS1_25CollectiveMainloopBwdSm80ILi2ELi2EN4cute5tupleIJNS5_1CILi128EEES8_NS7_ILi64EEEEEENS_10bfloat16_tEfNS_4arch4Sm80ELb0ELb1ELb1ELb0ELb1ELb0ELb0ELb0ELi2ELi4ELi4ELi4ELb0EEENS1_24CollectiveEpilogueBwdGQAISA_fSD_Li256ELb0ELb1EEENS1_19SingleTileSchedulerILb0ELb0ELb0ELi128EEEEEEEEEvNT_6ParamsE$_ZZN4cute6upcastILi2ENS_5tupleIJNS1_IJNS_1CILi1EEENS1_IJNS2_ILi2EEES4_S4_EEEEEES4_NS1_IJS4_S4_EEEEEENS1_IJNS1_IJNS2_ILi0EEENS1_IJS3_NS2_ILi512EEEiEEEEEENS2_ILi4096EEENS1_IJiNS2_ILi8192EEEEEEEEEEEDaRKT0_RKT1_ENKUlRKT_RKT0_E_clIS7_SF_EEDaSP_SS_,($_ZN7cutlass13device_kernelIN5flash19enable_sm80_to_sm89INS1_16FlashAttnBwdSm80INS1_25CollectiveMainloopBwdSm80ILi2ELi2EN4cute5tupleIJNS5_1CILi128EEES8_NS7_ILi64EEEEEENS_10bfloat16_tEfNS_4arch4Sm80ELb0ELb1ELb1ELb0ELb1ELb0ELb0ELb0ELi2ELi4ELi4ELi4ELb0EEENS1_24CollectiveEpilogueBwdGQAISA_fSD_Li256ELb0ELb1EEENS1_19SingleTileSchedulerILb0ELb0ELb0ELi128EEEEEEEEEvNT_6ParamsE$_ZZN4cute6upcastILi2ENS_5tupleIJNS_1CILi1EEENS1_IJNS2_ILi2EEES4_S4_EEEEEENS1_IJNS2_ILi0EEENS1_IJS3_NS2_ILi512EEEiEEEEEEEEDaRKT0_RKT1_ENKUlRKT_RKT0_E_clIS5_S9_EEDaSJ_SM_ - $_ZN7cutlass13device_kernelIN5flash19enable_sm80_to_sm89INS1_16FlashAttnBwdSm80INS1_25CollectiveMainloopBwdSm80ILi2ELi2EN4cute5tupleIJNS5_1CILi128EEES8_NS7_ILi64EEEEEENS_10bfloat16_tEfNS_4arch4Sm80ELb0ELb1ELb1ELb0ELb1ELb0ELb0ELb0ELi2ELi4ELi4ELi4ELb0EEENS1_24CollectiveEpilogueBwdGQAISA_fSD_Li256ELb0ELb1EEENS1_19SingleTileSchedulerILb0ELb0ELb0ELi128EEEEEEEEEvNT_6ParamsE$_ZZN4cute6upcastILi2ENS_5tupleIJNS1_IJNS_1CILi1EEENS1_IJNS2_ILi2EEES4_S4_EEEEEES4_NS1_IJS4_S4_EEEEEENS1_IJNS1_IJNS2_ILi0EEENS1_IJS3_NS2_ILi512EEEiEEEEEENS2_ILi4096EEENS1_IJiNS2_ILi8192EEEEEEEEEEEDaRKT0_RKT1_ENKUlRKT_RKT0_E_clIS7_SF_EEDaSP_SS_)
$_ZN7cutlass13device_kernelIN5flash19enable_sm80_to_sm89INS1_16FlashAttnBwdSm80INS1_25CollectiveMainloopBwdSm80ILi2ELi2EN4cute5tupleIJNS5_1CILi128EEES8_NS7_ILi64EEEEEENS_10bfloat16_tEfNS_4arch4Sm80ELb0ELb1ELb1ELb0ELb1ELb0ELb0ELb0ELi2ELi4ELi4ELi4ELb0EEENS1_24CollectiveEpilogueBwdGQAISA_fSD_Li256ELb0ELb1EEENS1_19SingleTileSchedulerILb0ELb0ELb0ELi128EEEEEEEEEvNT_6ParamsE$_ZZN4cute6upcastILi2ENS_5tupleIJNS1_IJNS_1CILi1EEENS1_IJNS2_ILi2EEES4_S4_EEEEEES4_NS1_IJS4_S4_EEEEEENS1_IJNS1_IJNS2_ILi0EEENS1_IJS3_NS2_ILi512EEEiEEEEEENS2_ILi4096EEENS1_IJiNS2_ILi8192EEEEEEEEEEEDaRKT0_RKT1_ENKUlRKT_RKT0_E_clIS7_SF_EEDaSP_SS_:
[----:B------:R-:W-:Y:S02]  /*e860*/  IADD3 R8, R1, 0x1380, RZ ;  /* 0x0000138001087810 */ /* 0x000fe40007ffe0ff */
[----:B------:R-:W-:Y:S02]  /*e870*/  MOV R52, 0xe8b0 ;  /* 0x0000e8b000347802 */ /* 0x000fe40000000f00 */
[----:B------:R-:W-:-:S04]  /*e880*/  IADD3 R8, R8, c[0x0][0x20], RZ ;  /* 0x0000080008087a10 */ /* 0x000fc80007ffe0ff */
[----:B------:R-:W-:Y:S02]  /*e890*/  IADD3 R9, R8, 0x4, RZ ;  /* 0x0000000408097810 */ /* 0x000fe40007ffe0ff */
[----:B------:R-:W-:Y:S05]  /*e8a0*/  CALL.REL.NOINC `($_ZN7cutlass13device_kernelIN5flash19enable_sm80_to_sm89INS1_16FlashAttnBwdSm80INS1_25CollectiveMainloopBwdSm80ILi2ELi2EN4cute5tupleIJNS5_1CILi128EEES8_NS7_ILi64EEEEEENS_10bfloat16_tEfNS_4arch4Sm80ELb0ELb1ELb1ELb0ELb1ELb0ELb0ELb0ELi2ELi4ELi4ELi4ELb0EEENS1_24CollectiveEpilogueBwdGQAISA_fSD_Li256ELb0ELb1EEENS1_19SingleTileSchedulerILb0ELb0ELb0ELi128EEEEEEEEEvNT_6ParamsE$_ZZN4cute6upcastILi2ENS_5tupleIJNS_1CILi2EEES3_EEENS1_IJiNS2_ILi8192EEEEEEEEDaRKT0_RKT1_ENKUlRKT_RKT0_E_clIS3_iEEDaSF_SI_) ;  /* 0x0000015000007944 */ /* 0x000fea0003c00000 */
[----:B------:R-:W-:Y:S02]  /*e8b0*/  MOV R4, 0xe8d0 ;  /* 0x0000e8d000047802 */ /* 0x000fe40000000f00 */
[----:B-1---5:R-:W-:Y:S05]  /*e8c0*/  CALL.REL.NOINC `($_ZN7cutlass13device_kernelIN5flash19enable_sm80_to_sm89INS1_16FlashAttnBwdSm80INS1_25CollectiveMainloopBwdSm80ILi2ELi2EN4cute5tupleIJNS5_1CILi128EEES8_NS7_ILi64EEEEEENS_10bfloat16_tEfNS_4arch4Sm80ELb0ELb1ELb1ELb0ELb1ELb0ELb0ELb0ELi2ELi4ELi4ELi4ELb0EEENS1_24CollectiveEpilogueBwdGQAISA_fSD_Li256ELb0ELb1EEENS1_19SingleTileSchedulerILb0ELb0ELb0ELi128EEEEEEEEEvNT_6ParamsE$_ZN4cute3eso3ESOILb0ELb1EJiNS_1CILi4096EEEEEC2ERKiRKS3_) ;  /* 0xffff867000007944 */ /* 0x022fea0003c3ffff */
[----:B-1----:R1:W5:Y:S01]  /*e8d0*/  LDL R2, [R1+0x1384] ;  /* 0x0013840001027983 */ /* 0x0023620000100800 */
[----:B------:R-:W-:-:S03]  /*e8e0*/  MOV R6, 0xe900 ;  /* 0x0000e90000067802 */ /* 0x000fc60000000f00 */
[----:B-1---5:R-:W-:Y:S05]  /*e8f0*/  CALL.REL.NOINC `($_ZN7cutlass13device_kernelIN5flash19enable_sm80_to_sm89INS1_16FlashAttnBwdSm80INS1_25CollectiveMainloopBwdSm80ILi2ELi2EN4cute5tupleIJNS5_1CILi128EEES8_NS7_ILi64EEEEEENS_10bfloat16_tEfNS_4arch4Sm80ELb0ELb1ELb1ELb0ELb1ELb0ELb0ELb0ELi2ELi4ELi4ELi4ELb0EEENS1_24CollectiveEpilogueBwdGQAISA_fSD_Li256ELb0ELb1EEENS1_19SingleTileSchedulerILb0ELb0ELb0ELi128EEEEEEEEEvNT_6ParamsE$_ZN4cute5tupleIJNS0_IJNS_1CILi2EEES2_EEENS0_IJiNS1_ILi4096EEEEEEEEC2ERKS3_RKS5_) ;  /* 0xffffbe0000007944 */ /* 0x022fea0003c3ffff */
[----:B-1----:R1:W5:Y:S01]  /*e900*/  LDL R2, [R1+0x1380] ;  /* 0x0013800001027983 */ /* 0x0023620000100800 */
[----:B------:R-:W-:-:S04]  /*e910*/  MOV R11, 0x0 ;  /* 0x00000000000b7802 */ /* 0x000fc80000000f00 */
[----:B------:R-:W-:Y:S05]  /*e920*/  RET.REL.NODEC R10 `(_ZN7cutlass13device_kernelIN5flash19enable_sm80_to_sm89INS1_16FlashAttnBwdSm80INS1_25CollectiveMainloopBwdSm80ILi2ELi2EN4cute5tupleIJNS5_1CILi128EEES8_NS7_ILi64EEEEEENS_10bfloat16_tEfNS_4arch4Sm80ELb0ELb1ELb1ELb0ELb1ELb0ELb0ELb0ELi2ELi4ELi4ELi4ELb0EEENS1_24CollectiveEpilogueBwdGQAISA_fSD_Li256ELb0ELb1EEENS1_19SingleTileSchedulerILb0ELb0ELb0ELi128EEEEEEEEEvNT_6ParamsE) ;  /* 0xffff16d00a007950 */ /* 0x000fea0003c3ffff */
        .type           $_ZN7cutlass13device_kernelIN5flash19enable_sm80_to_sm89INS1_16FlashAttnBwdSm80INS1_25CollectiveMainloopBwdSm80ILi2ELi2EN4cute5tupleIJNS5_1CILi128EEES8_NS7_ILi64EEEEEENS_10bfloat16_tEfNS_4arch4Sm80ELb0ELb1ELb1ELb0ELb1ELb0ELb0ELb0ELi2ELi4ELi4ELi4ELb0EEENS1_24CollectiveEpilogueBwdGQAISA_fSD_Li256ELb0ELb1EEENS1_19SingleTileSchedulerILb0ELb0ELb0ELi128EEEEEEEEEvNT_6ParamsE$_ZZN4cute6upcastILi2ENS_5tupleIJNS_1CILi1EEENS1_IJNS2_ILi2EEES4_S4_EEEEEENS1_IJNS2_ILi0EEENS1_IJS3_NS2_ILi512EEEiEEEEEEEEDaRKT0_RKT1_ENKUlRKT_RKT0_E_clIS5_S9_EEDaSJ_SM_,@function
        .size           $_ZN7cutlass13device_kernelIN5flash19enable_sm80_to_sm89INS1_16FlashAttnBwdSm80INS1_25CollectiveMainloopBwdSm80ILi2ELi2EN4cute5tupleIJNS5_1CILi128EEES8_NS7_ILi64EEEEEENS_10bfloat16_tEfNS_4arch4Sm80ELb0ELb1ELb1ELb0ELb1ELb0ELb0ELb0ELi2ELi4ELi4ELi4ELb0EEENS1_24CollectiveEpilogueBwdGQAISA_fSD_Li256ELb0ELb1EEENS1_19SingleTileSchedulerILb0ELb0ELb0ELi128EEEEEEEEEvNT_6ParamsE$_ZZN4cute6upcastILi2ENS_5tupleIJNS_1CILi1EEENS1_IJNS2_ILi2EEES4_S4_EEEEEENS1_IJNS2_ILi0EEENS1_IJS3_NS2_ILi512EEEiEEEEEEEEDaRKT0_RKT1_ENKUlRKT_RKT0_E_clIS5_S9_EEDaSJ_SM_,($_ZN7cutlass13device_kernelIN5flash19enable_sm80_to_sm89INS1_16FlashAttnBwdSm80INS1_25CollectiveMainloopBwdSm80ILi2ELi2EN4cute5tupleIJNS5_1CILi128EEES8_NS7_ILi64EEEEEENS_10bfloat16_tEfNS_4arch4Sm80ELb0ELb1ELb1ELb0ELb1ELb0ELb0ELb0ELi2ELi4ELi4ELi4ELb0EEENS1_24CollectiveEpilogueBwdGQAISA_fSD_Li256ELb0ELb1EEENS1_19SingleTileSchedulerILb0ELb0ELb0ELi128EEEEEEEEEvNT_6ParamsE$_ZZN4cute6upcastILi2ENS_5tupleIJNS_1CILi2EEES3_EEENS1_IJiNS2_ILi8192EEEEEEEEDaRKT0_RKT1_ENKUlRKT_RKT0_E_clIS3_iEEDaSF_SI_ - $_ZN7cutlass13device_kernelIN5flash19enable_sm80_to_sm89INS1_16FlashAttnBwdSm80INS1_25CollectiveMainloopBwdSm80ILi2ELi2EN4cute5tupleIJNS5_1CILi128EEES8_NS7_ILi64EEEEEENS_10bfloat16_tEfNS_4arch4Sm80ELb0ELb1ELb1ELb0ELb1ELb0ELb0ELb0ELi2ELi4ELi4ELi4ELb0EEENS1_24CollectiveEpilogueBwdGQAISA_fSD_Li256ELb0ELb1EEENS1_19SingleTileSchedulerILb0ELb0ELb0ELi128EEEEEEEEEvNT_6ParamsE$_ZZN4cute6upcastILi2ENS_5tupleIJNS_1CILi1EEENS1_IJNS2_ILi2EEES4_S4_EEEEEENS1_IJNS2_ILi0EEENS1_IJS3_NS2_ILi512EEEiEEEEEEEEDaRKT0_RKT1_ENKUlRKT_RKT0_E_clIS5_S9_EEDaSJ_SM_)
$_ZN7cutlass13device_kernelIN5flash19enable_sm80_to_sm89INS1_16FlashAttnBwdSm80INS1_25CollectiveMainloopBwdSm80ILi2ELi2EN4cute5tupleIJNS5_1CILi128EEES8_NS7_ILi64EEEEEENS_10bfloat16_tEfNS_4arch4Sm80ELb0ELb1ELb1ELb0ELb1ELb0ELb0ELb0ELi2ELi4ELi4ELi4ELb0EEENS1_24CollectiveEpilogueBwdGQAISA_fSD_Li256ELb0ELb1EEENS1_19SingleTileSchedulerILb0ELb0ELb0ELi128EEEEEEEEEvNT_6ParamsE$_ZZN4cute6upcastILi2ENS_5tupleIJNS_1CILi1EEENS1_IJNS2_ILi2EEES4_S4_EEEEEENS1_IJNS2_ILi0EEENS1_IJS3_NS2_ILi512EEEiEEEEEEEEDaRKT0_RKT1_ENKUlRKT_RKT0_E_clIS5_S9_EEDaSJ_SM_:
[----:B------:R-:W-:Y:S02]  /*e930*/  IADD3 R11, R1, 0x1388, RZ ;  /* 0x00001388010b7810 */ /* 0x000fe40007ffe0ff */
[----:B------:R-:W-:Y:S02]  /*e940*/  MOV R52, 0xe980 ;  /* 0x0000e98000347802 */ /* 0x000fe40000000f00 */
[----:B------:R-:W-:-:S04]  /*e950*/  IADD3 R11, R11, c[0x0][0x20], RZ ;  /* 0x000008000b0b7a10 */ /* 0x000fc80007ffe0ff */
[----:B------:R-:W-:Y:S02]  /*e960*/  IADD3 R37, R11, 0x4, RZ ;  /* 0x000000040b257810 */ /* 0x000fe40007ffe0ff */
[----:B------:R-:W-:Y:S05]  /*e970*/  CALL.REL.NOINC `($_ZN7cutlass13device_kernelIN5flash19enable_sm80_to_sm89INS1_16FlashAttnBwdSm80INS1_25CollectiveMainloopBwdSm80ILi2ELi2EN4cute5tupleIJNS5_1CILi128EEES8_NS7_ILi64EEEEEENS_10bfloat16_tEfNS_4arch4Sm80ELb0ELb1ELb1ELb0ELb1ELb0ELb0ELb0ELi2ELi4ELi4ELi4ELb0EEENS1_24CollectiveEpilogueBwdGQAISA_fSD_Li256ELb0ELb1EEENS1_19SingleTileSchedulerILb0ELb0ELb0ELi128EEEEEEEEEvNT_6ParamsE$_ZZN4cute6upcastILi2ENS_5tupleIJNS_1CILi2EEES3_S3_EEENS1_IJNS2_ILi1EEENS2_ILi512EEEiEEEEEDaRKT0_RKT1_ENKUlRKT_RKT0_E_clIS3_iEEDaSG_SJ_) ;  /* 0x0000011000007944 */ /* 0x000fea0003c00000 */
[----:B------:R-:W-:Y:S02]  /*e980*/  MOV R4, 0xe9a0 ;  /* 0x0000e9a000047802 */ /* 0x000fe40000000f00 */
[----:B-1---5:R-:W-:Y:S05]  /*e990*/  CALL.REL.NOINC `($_ZN7cutlass13device_kernelIN5flash19enable_sm80_to_sm89INS1_16FlashAttnBwdSm80INS1_25CollectiveMainloopBwdSm80ILi2ELi2EN4cute5tupleIJNS5_1CILi128EEES8_NS7_ILi64EEEEEENS_10bfloat16_tEfNS_4arch4Sm80ELb0ELb1ELb1ELb0ELb1ELb0ELb0ELb0ELi2ELi4ELi4ELi4ELb0EEENS1_24CollectiveEpilogueBwdGQAISA_fSD_Li256ELb0ELb1EEENS1_19SingleTileSchedulerILb0ELb0ELb0ELi128EEEEEEEEEvNT_6ParamsE$_ZN4cute3eso3ESOILb1ELb0EJNS_1CILi1EEENS2_ILi256EEEiEEC2ERKS3_RKS4_RKi) ;  /* 0xffff8c3000007944 */ /* 0x022fea0003c3ffff */
[----:B-1----:R1:W5:Y:S01]  /*e9a0*/  LDL R2, [R1+0x138c] ;  /* 0x00138c0001027983 */ /* 0x0023620000100800 */
[----:B------:R-:W-:-:S03]  /*e9b0*/  MOV R6, 0xe9d0 ;  /* 0x0000e9d000067802 */ /* 0x000fc60000000f00 */
[----:B-1---5:R-:W-:Y:S05]  /*e9c0*/  CALL.REL.NOINC `($_ZN7cutlass13device_kernelIN5flash19enable_sm80_to_sm89INS1_16FlashAttnBwdSm80INS1_25CollectiveMainloopBwdSm80ILi2ELi2EN4cute5tupleIJNS5_1CILi128EEES8_NS7_ILi64EEEEEENS_10bfloat16_tEfNS_4arch4Sm80ELb0ELb1ELb1ELb0ELb1ELb0ELb0ELb0ELi2ELi4ELi4ELi4ELb0EEENS1_24CollectiveEpilogueBwdGQAISA_fSD_Li256ELb0ELb1EEENS1_19SingleTileSchedulerILb0ELb0ELb0ELi128EEEEEEEEEvNT_6ParamsE$_ZN4cute5tupleIJNS0_IJNS_1CILi1EEENS1_ILi2EEES3_EEENS0_IJS2_NS1_ILi256EEEiEEEEEC2ERKS4_RKS6_) ;  /* 0xffffbc7000007944 */ /* 0x022fea0003c3ffff */
[----:B-1----:R1:W5:Y:S01]  /*e9d0*/  LDL R2, [R1+0x1388] ;  /* 0x0013880001027983 */ /* 0x0023620000100800 */
[----:B------:R-:W-:-:S04]  /*e9e0*/  MOV R57, 0x0 ;  /* 0x0000000000397802 */ /* 0x000fc80000000f00 */
[----:B------:R-:W-:Y:S05]  /*e9f0*/  RET.REL.NODEC R56 `(_ZN7cutlass13device_kernelIN5flash19enable_sm80_to_sm89INS1_16FlashAttnBwdSm80INS1_25CollectiveMainloopBwdSm80ILi2ELi2EN4cute5tupleIJNS5_1CILi128EEES8_NS7_ILi64EEEEEENS_10bfloat16_tEfNS_4arch4Sm80ELb0ELb1ELb1ELb0ELb1ELb0ELb0ELb0ELi2ELi4ELi4ELi4ELb0EEENS1_24CollectiveEpilogueBwdGQAISA_fSD_Li256ELb0ELb1EEENS1_19SingleTileSchedulerILb0ELb0ELb0ELi128EEEEEEEEEvNT_6ParamsE) ;  /* 0xffff160038007950 */ /* 0x000fea0003c3ffff */
        .type           $_ZN7cutlass13device_kernelIN5flash19enable_sm80_to_sm89INS1_16FlashAttnBwdSm80INS1_25CollectiveMainloopBwdSm80ILi2ELi2EN4cute5tupleIJNS5_1CILi128EEES8_NS7_ILi64EEEEEENS_10bfloat16_tEfNS_4arch4Sm80ELb0ELb1ELb1ELb0ELb1ELb0ELb0ELb0ELi2ELi4ELi4ELi4ELb0EEENS1_24CollectiveEpilogueBwdGQAISA_fSD_Li256ELb0ELb1EEENS1_19SingleTileSchedulerILb0ELb0ELb0ELi128EEEEEEEEEvNT_6ParamsE$_ZZN4cute6upcastILi2ENS_5tupleIJNS_1CILi2EEES3_EEENS1_IJiNS2_ILi8192EEEEEEEEDaRKT0_RKT1_ENKUlRKT_RKT0_E_clIS3_iEEDaSF_SI_,@function
        .size           $_ZN7cutlass13device_kernelIN5flash19enable_sm80_to_sm89INS1_16FlashAttnBwdSm80INS1_25CollectiveMainloopBwdSm80ILi2ELi2EN4cute5tupleIJNS5_1CILi128EEES8_NS7_ILi64EEEEEENS_10bfloat16_tEfNS_4arch4Sm80ELb0ELb1ELb1ELb0ELb1ELb0ELb0ELb0ELi2ELi4ELi4ELi4ELb0EEENS1_24CollectiveEpilogueBwdGQAISA_fSD_Li256ELb0ELb1EEENS1_19SingleTileSchedulerILb0ELb0ELb0ELi128EEEEEEEEEvNT_6ParamsE$_ZZN4cute6upcastILi2ENS_5tupleIJNS_1CILi2EEES3_EEENS1_IJiNS2_ILi8192EEEEEEEEDaRKT0_RKT1_ENKUlRKT_RKT0_E_clIS3_iEEDaSF_SI_,($_ZN7cutlass13device_kernelIN5flash19enable_sm80_to_sm89INS1_16FlashAttnBwdSm80INS1_25CollectiveMainloopBwdSm80ILi2ELi2EN4cute5tupleIJNS5_1CILi128EEES8_NS7_ILi64EEEEEENS_10bfloat16_tEfNS_4arch4Sm80ELb0ELb1ELb1ELb0ELb1ELb0ELb0ELb0ELi2ELi4ELi4ELi4ELb0EEENS1_24CollectiveEpilogueBwdGQAISA_fSD_Li256ELb0ELb1EEENS1_19SingleTileSchedulerILb0ELb0ELb0ELi128EEEEEEEEEvNT_6ParamsE$_ZZN4cute6upcastILi2ENS_5tupleIJNS_1CILi2EEES3_S3_EEENS1_IJNS2_ILi1EEENS2_ILi512EEEiEEEEEDaRKT0_RKT1_ENKUlRKT_RKT0_E_clIS3_iEEDaSG_SJ_ - $_ZN7cutlass13device_kernelIN5flash19enable_sm80_to_sm89INS1_16FlashAttnBwdSm80INS1_25CollectiveMainloopBwdSm80ILi2ELi2EN4cute5tupleIJNS5_1CILi128EEES8_NS7_ILi64EEEEEENS_10bfloat16_tEfNS_4arch4Sm80ELb0ELb1ELb1ELb0ELb1ELb0ELb0ELb0ELi2ELi4ELi4ELi4ELb0EEENS1_24CollectiveEpilogueBwdGQAISA_fSD_Li256ELb0ELb1EEENS1_19SingleTileSchedulerILb0ELb0ELb0ELi128EEEEEEEEEvNT_6ParamsE$_ZZN4cute6upcastILi2ENS_5tupleIJNS_1CILi2EEES3_EEENS1_IJiNS2_ILi8192EEEEEEEEDaRKT0_RKT1_ENKUlRKT_RKT0_E_clIS3_iEEDaSF_SI_)
$_ZN7cutlass13device_kernelIN5flash19enable_sm80_to_sm89INS1_16FlashAttnBwdSm80INS1_25CollectiveMainloopBwdSm80ILi2ELi2EN4cute5tupleIJNS5_1CILi128EEES8_NS7_ILi64EEEEEENS_10bfloat16_tEfNS_4arch4Sm80ELb0ELb1ELb1ELb0ELb1ELb0ELb0ELb0ELi2ELi4ELi4ELi4ELb0EEENS1_24CollectiveEpilogueBwdGQAISA_fSD_Li256ELb0ELb1EEENS1_19SingleTileSchedulerILb0ELb0ELb0ELi128EEEEEEEEEvNT_6ParamsE$_ZZN4cute6upcastILi2ENS_5tupleIJNS_1CILi2EEES3_EEENS1_IJiNS2_ILi8192EEEEEEEEDaRKT0_RKT1_ENKUlRKT_RKT0_E_clIS3_iEEDaSF_SI_:
[----:B------:R-:W-:Y:S02]  /*ea00*/  LEA.HI R3, R3, R3, RZ, 0x1 ;  /* 0x0000000303037211 */ /* 0x000fe400078f08ff */
[----:B------:R-:W-:Y:S02]  /*ea10*/  IADD3 R2, R1, 0x1388, RZ ;  /* 0x0000138801027810 */ /* 0x000fe40007ffe0ff */
[----:B------:R-:W-:Y:S02]  /*ea20*/  SHF.R.S32.HI R3, RZ, 0x1, R3 ;  /* 0x00000001ff037819 */ /* 0x000fe40000011403 */
[----:B------:R-:W-:Y:S02]  /*ea30*/  IADD3 R2, R2, c[0x0][0x20], RZ ;  /* 0x0000080002027a10 */ /* 0x000fe40007ffe0ff */
[----:B------:R-:W-:Y:S02]  /*ea40*/  MOV R6, 0xea60 ;  /* 0x0000ea6000067802 */ /* 0x000fe40000000f00 */
[----:B------:R-:W-:Y:S05]  /*ea50*/  CALL.REL.NOINC `($_ZN7cutlass13device_kernelIN5flash19enable_sm80_to_sm89INS1_16FlashAttnBwdSm80INS1_25CollectiveMainloopBwdSm80ILi2ELi2EN4cute5tupleIJNS5_1CILi128EEES8_NS7_ILi64EEEEEENS_10bfloat16_tEfNS_4arch4Sm80ELb0ELb1ELb1ELb0ELb1ELb0ELb0ELb0ELi2ELi4ELi4ELi4ELb0EEENS1_24CollectiveEpilogueBwdGQAISA_fSD_Li256ELb0ELb1EEENS1_19SingleTileSchedulerILb0ELb0ELb0ELi128EEEEEEEEEvNT_6ParamsE$_ZN4cute5tupleIJNS_1CILi2EEEiEEC2ERKS2_RKi) ;  /* 0xffffbed000007944 */ /* 0x000fea0003c3ffff */
[----:B-1----:R1:W5:Y:S01]  /*ea60*/  LDL R2, [R1+0x1388] ;  /* 0x0013880001027983 */ /* 0x0023620000100800 */
[----:B------:R-:W-:-:S04]  /*ea70*/  MOV R53, 0x0 ;  /* 0x0000000000357802 */ /* 0x000fc80000000f00 */
[----:B------:R-:W-:Y:S05]  /*ea80*/  RET.REL.NODEC R52 `(_ZN7cutlass13device_kernelIN5flash19enable_sm80_to_sm89INS1_16FlashAttnBwdSm80INS1_25CollectiveMainloopBwdSm80ILi2ELi2EN4cute5tupleIJNS5_1CILi128EEES8_NS7_ILi64EEEEEENS_10bfloat16_tEfNS_4arch4Sm80ELb0ELb1ELb1ELb0ELb1ELb0ELb0ELb0ELi2ELi4ELi4ELi4ELb0EEENS1_24CollectiveEpilogueBwdGQAISA_fSD_Li256ELb0ELb1EEENS1_19SingleTileSchedulerILb0ELb0ELb0ELi128EEEEEEEEEvNT_6ParamsE) ;  /* 0xffff157034007950 */ /* 0x000fea0003c3ffff */
        .type           $_ZN7cutlass13device_kernelIN5flash19enable_sm80_to_sm89INS1_16FlashAttnBwdSm80INS1_25CollectiveMainloopBwdSm80ILi2ELi2EN4cute5tupleIJNS5_1CILi128EEES8_NS7_ILi64EEEEEENS_10bfloat16_tEfNS_4arch4Sm80ELb0ELb1ELb1ELb0ELb1ELb0ELb0ELb0ELi2ELi4ELi4ELi4ELb0EEENS1_24CollectiveEpilogueBwdGQAISA_fSD_Li256ELb0ELb1EEENS1_19SingleTileSchedulerILb0ELb0ELb0ELi128EEEEEEEEEvNT_6ParamsE$_ZZN4cute6upcastILi2ENS_5tupleIJNS_1CILi2EEES3_S3_EEENS1_IJNS2_ILi1EEENS2_ILi512EEEiEEEEEDaRKT0_RKT1_ENKUlRKT_RKT0_E_clIS3_iEEDaSG_SJ_,@function
        .size           $_ZN7cutlass13device_kernelIN5flash19enable_sm80_to_sm89INS1_16FlashAttnBwdSm80INS1_25CollectiveMainloopBwdSm80ILi2ELi2EN4cute5tupleIJNS5_1CILi128EEES8_NS7_ILi64EEEEEENS_10bfloat16_tEfNS_4arch4Sm80ELb0ELb1ELb1ELb0ELb1ELb0ELb0ELb0ELi2ELi4ELi4ELi4ELb0EEENS1_24CollectiveEpilogueBwdGQAISA_fSD_Li256ELb0ELb1EEENS1_19SingleTileSchedulerILb0ELb0ELb0ELi128EEEEEEEEEvNT_6ParamsE$_ZZN4cute6upcastILi2ENS_5tupleIJNS_1CILi2EEES3_S3_EEENS1_IJNS2_ILi1EEENS2_ILi512EEEiEEEEEDaRKT0_RKT1_ENKUlRKT_RKT0_E_clIS3_iEEDaSG_SJ_,($_ZN7cutlass13device_kernelIN5flash19enable_sm80_to_sm89INS1_16FlashAttnBwdSm80INS1_25CollectiveMainloopBwdSm80ILi2ELi2EN4cute5tupleIJNS5_1CILi128EEES8_NS7_ILi64EEEEEENS_10bfloat16_tEfNS_4arch4Sm80ELb0ELb1ELb1ELb0ELb1ELb0ELb0ELb0ELi2ELi4ELi4ELi4ELb0EEENS1_24CollectiveEpilogueBwdGQAISA_fSD_Li256ELb0ELb1EEENS1_19SingleTileSchedulerILb0ELb0ELb0ELi128EEEEEEEEEvNT_6ParamsE$_ZZN4cute7crd2crdINS_5tupleIJiiiNS_1CILi0EEEEEENS1_IJNS2_ILi32EEENS2_ILi4EEENS2_ILi2EEENS2_ILi1EEEEEENS1_IJS8_S8_S8_S8_EEEEEDaRKT_RKT0_RKT1_ENKUlRKT_RKT0_RKT1_E_clIiS5_S8_EEDaSM_SP_SS_ - $_ZN7cutlass13device_kernelIN5flash19enable_sm80_to_sm89INS1_16FlashAttnBwdSm80INS1_25CollectiveMainloopBwdSm80ILi2ELi2EN4cute5tupleIJNS5_1CILi128EEES8_NS7_ILi64EEEEEENS_10bfloat16_tEfNS_4arch4Sm80ELb0ELb1ELb1ELb0ELb1ELb0ELb0ELb0ELi2ELi4ELi4ELi4ELb0EEENS1_24CollectiveEpilogueBwdGQAISA_fSD_Li256ELb0ELb1EEENS1_19SingleTileSchedulerILb0ELb0ELb0ELi128EEEEEEEEEvNT_6ParamsE$_ZZN4cute6upcastILi2ENS_5tupleIJNS_1CILi2EEES3_S3_EEENS1_IJNS2_ILi1EEENS2_ILi512EEEiEEEEEDaRKT0_RKT1_ENKUlRKT_RKT0_E_clIS3_iEEDaSG_SJ_)
$_ZN7cutlass13device_kernelIN5flash19enable_sm80_to_sm89INS1_16FlashAttnBwdSm80INS1_25CollectiveMainloopBwdSm80ILi2ELi2EN4cute5tupleIJNS5_1CILi128EEES8_NS7_ILi64EEEEEENS_10bfloat16_tEfNS_4arch4Sm80ELb0ELb1ELb1ELb0ELb1ELb0ELb0ELb0ELi2ELi4ELi4ELi4ELb0EEENS1_24CollectiveEpilogueBwdGQAISA_fSD_Li256ELb0ELb1EEENS1_19SingleTileSchedulerILb0ELb0ELb0ELi128EEEEEEEEEvNT_6ParamsE$_ZZN4cute6upcastILi2ENS_5tupleIJNS_1CILi2EEES3_S3_EEENS1_IJNS2_ILi1EEENS2_ILi512EEEiEEEEEDaRKT0_RKT1_ENKUlRKT_RKT0_E_clIS3_iEEDaSG_SJ_:
        /* <DEDUP_REMOVED lines=9> */
        .type           $_ZN7cutlass13device_kernelIN5flash19enable_sm80_to_sm89INS1_16FlashAttnBwdSm80INS1_25CollectiveMainloopBwdSm80ILi2ELi2EN4cute5tupleIJNS5_1CILi128EEES8_NS7_ILi64EEEEEENS_10bfloat16_tEfNS_4arch4Sm80ELb0ELb1ELb1ELb0ELb1ELb0ELb0ELb0ELi2ELi4ELi4ELi4ELb0EEENS1_24CollectiveEpilogueBwdGQAISA_fSD_Li256ELb0ELb1EEENS1_19SingleTileSchedulerILb0ELb0ELb0ELi128EEEEEEEEEvNT_6ParamsE$_ZZN4cute7crd2crdINS_5tupleIJiiiNS_1CILi0EEEEEENS1_IJNS2_ILi32EEENS2_ILi4EEENS2_ILi2EEENS2_ILi1EEEEEENS1_IJS8_S8_S8_S8_EEEEEDaRKT_RKT0_RKT1_ENKUlRKT_RKT0_RKT1_E_clIiS5_S8_EEDaSM_SP_SS_,@function
        .size           $_ZN7cutlass13device_kernelIN5flash19enable_sm80_to_sm89INS1_16FlashAttnBwdSm80INS1_25CollectiveMainloopBwdSm80ILi2ELi2EN4cute5tupleIJNS5_1CILi128EEES8_NS7_ILi64EEEEEENS_10bfloat16_tEfNS_4arch4Sm80ELb0ELb1ELb1ELb0ELb1ELb0ELb0ELb0ELi2ELi4ELi4ELi4ELb0EEENS1_24CollectiveEpilogueBwdGQAISA_fSD_Li256ELb0ELb1EEENS1_19SingleTileSchedulerILb0ELb0ELb0ELi128EEEEEEEEEvNT_6ParamsE$_ZZN4cute7crd2crdINS_5tupleIJiiiNS_1CILi0EEEEEENS1_IJNS2_ILi32EEENS2_ILi4EEENS2_ILi2EEENS2_ILi1EEEEEENS1_IJS8_S8_S8_S8_EEEEEDaRKT_RKT0_RKT1_ENKUlRKT_RKT0_RKT1_E_clIiS5_S8_EEDaSM_SP_SS_,($_ZN7cutlass13device_kernelIN5flash19enable_sm80_to_sm89INS1_16FlashAttnBwdSm80INS1_25CollectiveMainloopBwdSm80ILi2ELi2EN4cute5tupleIJNS5_1CILi128EEES8_NS7_ILi64EEEEEENS_10bfloat16_tEfNS_4arch4Sm80ELb0ELb1ELb1ELb0ELb1ELb0ELb0ELb0ELi2ELi4ELi4ELi4ELb0EEENS1_24CollectiveEpilogueBwdGQAISA_fSD_Li256ELb0ELb1EEENS1_19SingleTileSchedulerILb0ELb0ELb0ELi128EEEEEEEEEvNT_6ParamsE$_ZZN4cute7crd2crdINS_5tupleIJiiiNS_1CILi0EEEEEENS1_IJNS2_ILi32EEENS2_ILi4EEENS2_ILi2EEENS2_ILi1EEEEEENS1_IJS8_S8_S8_S8_EEEEEDaRKT_RKT0_RKT1_ENKUlRKT_RKT0_RKT1_E_clIiS6_S8_EEDaSM_SP_SS_ - $_ZN7cutlass13device_kernelIN5flash19enable_sm80_to_sm89INS1_16FlashAttnBwdSm80INS1_25CollectiveMainloopBwdSm80ILi2ELi2EN4cute5tupleIJNS5_1CILi128EEES8_NS7_ILi64EEEEEENS_10bfloat16_tEfNS_4arch4Sm80ELb0ELb1ELb1ELb0ELb1ELb0ELb0ELb0ELi2ELi4ELi4ELi4ELb0EEENS1_24CollectiveEpilogueBwdGQAISA_fSD_Li256ELb0ELb1EEENS1_19SingleTileSchedulerILb0ELb0ELb0ELi128EEEEEEEEEvNT_6ParamsE$_ZZN4cute7crd2crdINS_5tupleIJiiiNS_1CILi0EEEEEENS1_IJNS2_ILi32EEENS2_ILi4EEENS2_ILi2EEENS2_ILi1EEEEEENS1_IJS8_S8_S8_S8_EEEEEDaRKT_RKT0_RKT1_ENKUlRKT_RKT0_RKT1_E_clIiS5_S8_EEDaSM_SP_SS_)
$_ZN7cutlass13device_kernelIN5flash19enable_sm80_to_sm89INS1_16FlashAttnBwdSm80INS1_25CollectiveMainloopBwdSm80ILi2ELi2EN4cute5tupleIJNS5_1CILi128EEES8_NS7_ILi64EEEEEENS_10bfloat16_tEfNS_4arch4Sm80ELb0ELb1ELb1ELb0ELb1ELb0ELb0ELb0ELi2ELi4ELi4ELi4ELb0EEENS1_24CollectiveEpilogueBwdGQAISA_fSD_Li256ELb0ELb1EEENS1_19SingleTileSchedulerILb0ELb0ELb0ELi128EEEEEEEEEvNT_6ParamsE$_ZZN4cute7crd2crdINS_5tupleIJiiiNS_1CILi0EEEEEENS1_IJNS2_ILi32EEENS2_ILi4EEENS2_ILi2EEENS2_ILi1EEEEEENS1_IJS8_S8_S8_S8_EEEEEDaRKT_RKT0_RKT1_ENKUlRKT_RKT0_RKT1_E_clIiS5_S8_EEDaSM_SP_SS_:
[----:B------:R-:W-:Y:S02]  /*eb20*/  MOV R6, R4 ;  /* 0x0000000400067202 */ /* 0x000fe40000000f00 */
[----:B------:R-:W-:-:S04]  /*eb30*/  MOV R7, 0x0 ;  /* 0x0000000000077802 */ /* 0x000fc80000000f00 */
[----:B------:R-:W-:Y:S05]  /*eb40*/  RET.REL.NODEC R6 `(_ZN7cutlass13device_kernelIN5flash19enable_sm80_to_sm89INS1_16FlashAttnBwdSm80INS1_25CollectiveMainloopBwdSm80ILi2ELi2EN4cute5tupleIJNS5_1CILi128EEES8_NS7_ILi64EEEEEENS_10bfloat16_tEfNS_4arch4Sm80ELb0ELb1ELb1ELb0ELb1ELb0ELb0ELb0ELi2ELi4ELi4ELi4ELb0EEENS1_24CollectiveEpilogueBwdGQAISA_fSD_Li256ELb0ELb1EEENS1_19SingleTileSchedulerILb0ELb0ELb0ELi128EEEEEEEEEvNT_6ParamsE) ;  /* 0xffff14b006007950 */ /* 0x000fea0003c3ffff */
        .type           $_ZN7cutlass13device_kernelIN5flash19enable_sm80_to_sm89INS1_16FlashAttnBwdSm80INS1_25CollectiveMainloopBwdSm80ILi2ELi2EN4cute5tupleIJNS5_1CILi128EEES8_NS7_ILi64EEEEEENS_10bfloat16_tEfNS_4arch4Sm80ELb0ELb1ELb1ELb0ELb1ELb0ELb0ELb0ELi2ELi4ELi4ELi4ELb0EEENS1_24CollectiveEpilogueBwdGQAISA_fSD_Li256ELb0ELb1EEENS1_19SingleTileSchedulerILb0ELb0ELb0ELi128EEEEEEEEEvNT_6ParamsE$_ZZN4cute7crd2crdINS_5tupleIJiiiNS_1CILi0EEEEEENS1_IJNS2_ILi32EEENS2_ILi4EEENS2_ILi2EEENS2_ILi1EEEEEENS1_IJS8_S8_S8_S8_EEEEEDaRKT_RKT0_RKT1_ENKUlRKT_RKT0_RKT1_E_clIiS6_S8_EEDaSM_SP_SS_,@function
        .size           $_ZN7cutlass13device_kernelIN5flash19enable_sm80_to_sm89INS1_16FlashAttnBwdSm80INS1_25CollectiveMainloopBwdSm80ILi2ELi2EN4cute5tupleIJNS5_1CILi128EEES8_NS7_ILi64EEEEEENS_10bfloat16_tEfNS_4arch4Sm80ELb0ELb1ELb1ELb0ELb1ELb0ELb0ELb0ELi2ELi4ELi4ELi4ELb0EEENS1_24CollectiveEpilogueBwdGQAISA_fSD_Li256ELb0ELb1EEENS1_19SingleTileSchedulerILb0ELb0ELb0ELi128EEEEEEEEEvNT_6ParamsE$_ZZN4cute7crd2crdINS_5tupleIJiiiNS_1CILi0EEEEEENS1_IJNS2_ILi32EEENS2_ILi4EEENS2_ILi2EEENS2_ILi1EEEEEENS1_IJS8_S8_S8_S8_EEEEEDaRKT_RKT0_RKT1_ENKUlRKT_RKT0_RKT1_E_clIiS6_S8_EEDaSM_SP_SS_,($_ZN7cutlass13device_kernelIN5flash19enable_sm80_to_sm89INS1_16FlashAttnBwdSm80INS1_25CollectiveMainloopBwdSm80ILi2ELi2EN4cute5tupleIJNS5_1CILi128EEES8_NS7_ILi64EEEEEENS_10bfloat16_tEfNS_4arch4Sm80ELb0ELb1ELb1ELb0ELb1ELb0ELb0ELb0ELi2ELi4ELi4ELi4ELb0EEENS1_24CollectiveEpilogueBwdGQAISA_fSD_Li256ELb0ELb1EEENS1_19SingleTileSchedulerILb0ELb0ELb0ELi128EEEEEEEEEvNT_6ParamsE$_ZZN4cute7crd2crdINS_5tupleIJiiiNS_1CILi0EEEEEENS1_IJNS2_ILi32EEENS2_ILi4EEENS2_ILi2EEENS2_ILi1EEEEEENS1_IJS8_S8_S8_S8_EEEEEDaRKT_RKT0_RKT1_ENKUlRKT_RKT0_RKT1_E_clIiS7_S8_EEDaSM_SP_SS_ - $_ZN7cutlass13device_kernelIN5flash19enable_sm80_to_sm89INS1_16FlashAttnBwdSm80INS1_25CollectiveMainloopBwdSm80ILi2ELi2EN4cute5tupleIJNS5_1CILi128EEES8_NS7_ILi64EEEEEENS_10bfloat16_tEfNS_4arch4Sm80ELb0ELb1ELb1ELb0ELb1ELb0ELb0ELb0ELi2ELi4ELi4ELi4ELb0EEENS1_24CollectiveEpilogueBwdGQAISA_fSD_Li256ELb0ELb1EEENS1_19SingleTileSchedulerILb0ELb0ELb0ELi128EEEEEEEEEvNT_6ParamsE$_ZZN4cute7crd2crdINS_5tupleIJiiiNS_1CILi0EEEEEENS1_IJNS2_ILi32EEENS2_ILi4EEENS2_ILi2EEENS2_ILi1EEEEEENS1_IJS8_S8_S8_S8_EEEEEDaRKT_RKT0_RKT1_ENKUlRKT_RKT0_RKT1_E_clIiS6_S8_EEDaSM_SP_SS_)
$_ZN7cutlass13device_kernelIN5flash19enable_sm80_to_sm89INS1_16FlashAttnBwdSm80INS1_25CollectiveMainloopBwdSm80ILi2ELi2EN4cute5tupleIJNS5_1CILi128EEES8_NS7_ILi64EEEEEENS_10bfloat16_tEfNS_4arch4Sm80ELb0ELb1ELb1ELb0ELb1ELb0ELb0ELb0ELi2ELi4ELi4ELi4ELb0EEENS1_24CollectiveEpilogueBwdGQAISA_fSD_Li256ELb0ELb1EEENS1_19SingleTileSchedulerILb0ELb0ELb0ELi128EEEEEEEEEvNT_6ParamsE$_ZZN4cute7crd2crdINS_5tupleIJiiiNS_1CILi0EEEEEENS1_IJNS2_ILi32EEENS2_ILi4EEENS2_ILi2EEENS2_ILi1EEEEEENS1_IJS8_S8_S8_S8_EEEEEDaRKT_RKT0_RKT1_ENKUlRKT_RKT0_RKT1_E_clIiS6_S8_EEDaSM_SP_SS_:
[----:B------:R-:W-:Y:S02]  /*eb50*/  MOV R6, R2 ;  /* 0x0000000200067202 */ /* 0x000fe40000000f00 */
[----:B------:R-:W-:-:S04]  /*eb60*/  MOV R7, 0x0 ;  /* 0x0000000000077802 */ /* 0x000fc80000000f00 */
[----:B------:R-:W-:Y:S05]  /*eb70*/  RET.REL.NODEC R6 `(_ZN7cutlass13device_kernelIN5flash19enable_sm80_to_sm89INS1_16FlashAttnBwdSm80INS1_25CollectiveMainloopBwdSm80ILi2ELi2EN4cute5tupleIJNS5_1CILi128EEES8_NS7_ILi64EEEEEENS_10bfloat16_tEfNS_4arch4Sm80ELb0ELb1ELb1ELb0ELb1ELb0ELb0ELb0ELi2ELi4ELi4ELi4ELb0EEENS1_24CollectiveEpilogueBwdGQAISA_fSD_Li256ELb0ELb1EEENS1_19SingleTileSchedulerILb0ELb0ELb0ELi128EEEEEEEEEvNT_6ParamsE) ;  /* 0xffff148006007950 */ /* 0x000fea0003c3ffff */
        .type           $_ZN7cutlass13device_kernelIN5flash19enable_sm80_to_sm89INS1_16FlashAttnBwdSm80INS1_25CollectiveMainloopBwdSm80ILi2ELi2EN4cute5tupleIJNS5_1CILi128EEES8_NS7_ILi64EEEEEENS_10bfloat16_tEfNS_4arch4Sm80ELb0ELb1ELb1ELb0ELb1ELb0ELb0ELb0ELi2ELi4ELi4ELi4ELb0EEENS1_24CollectiveEpilogueBwdGQAISA_fSD_Li256ELb0ELb1EEENS1_19SingleTileSchedulerILb0ELb0ELb0ELi128EEEEEEEEEvNT_6ParamsE$_ZZN4cute7crd2crdINS_5tupleIJiiiNS_1CILi0EEEEEENS1_IJNS2_ILi32EEENS2_ILi4EEENS2_ILi2EEENS2_ILi1EEEEEENS1_IJS8_S8_S8_S8_EEEEEDaRKT_RKT0_RKT1_ENKUlRKT_RKT0_RKT1_E_clIiS7_S8_EEDaSM_SP_SS_,@function
        .size           $_ZN7cutlass13device_kernelIN5flash19enable_sm80_to_sm89INS1_16FlashAttnBwdSm80INS1_25CollectiveMainloopBwdSm80ILi2ELi2EN4cute5tupleIJNS5_1CILi128EEES8_NS7_ILi64EEEEEENS_10bfloat16_tEfNS_4arch4Sm80ELb0ELb1ELb1ELb0ELb1ELb0ELb0ELb0ELi2ELi4ELi4ELi4ELb0EEENS1_24CollectiveEpilogueBwdGQAISA_fSD_Li256ELb0ELb1EEENS1_19SingleTileSchedulerILb0ELb0ELb0ELi128EEEEEEEEEvNT_6ParamsE$_ZZN4cute7crd2crdINS_5tupleIJiiiNS_1CILi0EEEEEENS1_IJNS2_ILi32EEENS2_ILi4EEENS2_ILi2EEENS2_ILi1EEEEEENS1_IJS8_S8_S8_S8_EEEEEDaRKT_RKT0_RKT1_ENKUlRKT_RKT0_RKT1_E_clIiS7_S8_EEDaSM_SP_SS_,($_ZN7cutlass13device_kernelIN5flash19enable_sm80_to_sm89INS1_16FlashAttnBwdSm80INS1_25CollectiveMainloopBwdSm80ILi2ELi2EN4cute5tupleIJNS5_1CILi128EEES8_NS7_ILi64EEEEEENS_10bfloat16_tEfNS_4arch4Sm80ELb0ELb1ELb1ELb0ELb1ELb0ELb0ELb0ELi2ELi4ELi4ELi4ELb0EEENS1_24CollectiveEpilogueBwdGQAISA_fSD_Li256ELb0ELb1EEENS1_19SingleTileSchedulerILb0ELb0ELb0ELi128EEEEEEEEEvNT_6ParamsE$_ZZN4cute7flattenINS_5tupleIJNS1_IJNS_1CILi0EEENS1_IJNS2_ILi1EEENS2_ILi512EEEiEEEEEENS2_ILi4096EEENS1_IJiNS2_ILi8192EEEEEEEEEEEDaRKT_ENKUlRKT_E_clIS7_EEDaSH_ - $_ZN7cutlass13device_kernelIN5flash19enable_sm80_to_sm89INS1_16FlashAttnBwdSm80INS1_25CollectiveMainloopBwdSm80ILi2ELi2EN4cute5tupleIJNS5_1CILi128EEES8_NS7_ILi64EEEEEENS_10bfloat16_tEfNS_4arch4Sm80ELb0ELb1ELb1ELb0ELb1ELb0ELb0ELb0ELi2ELi4ELi4ELi4ELb0EEENS1_24CollectiveEpilogueBwdGQAISA_fSD_Li256ELb0ELb1EEENS1_19SingleTileSchedulerILb0ELb0ELb0ELi128EEEEEEEEEvNT_6ParamsE$_ZZN4cute7crd2crdINS_5tupleIJiiiNS_1CILi0EEEEEENS1_IJNS2_ILi32EEENS2_ILi4EEENS2_ILi2EEENS2_ILi1EEEEEENS1_IJS8_S8_S8_S8_EEEEEDaRKT_RKT0_RKT1_ENKUlRKT_RKT0_RKT1_E_clIiS7_S8_EEDaSM_SP_SS_)
$_ZN7cutlass13device_kernelIN5flash19enable_sm80_to_sm89INS1_16FlashAttnBwdSm80INS1_25CollectiveMainloopBwdSm80ILi2ELi2EN4cute5tupleIJNS5_1CILi128EEES8_NS7_ILi64EEEEEENS_10bfloat16_tEfNS_4arch4Sm80ELb0ELb1ELb1ELb0ELb1ELb0ELb0ELb0ELi2ELi4ELi4ELi4ELb0EEENS1_24CollectiveEpilogueBwdGQAISA_fSD_Li256ELb0ELb1EEENS1_19SingleTileSchedulerILb0ELb0ELb0ELi128EEEEEEEEEvNT_6ParamsE$_ZZN4cute7crd2crdINS_5tupleIJiiiNS_1CILi0EEEEEENS1_IJNS2_ILi32EEENS2_ILi4EEENS2_ILi2EEENS2_ILi1EEEEEENS1_IJS8_S8_S8_S8_EEEEEDaRKT_RKT0_RKT1_ENKUlRKT_RKT0_RKT1_E_clIiS7_S8_EEDaSM_SP_SS_:
[----:B------:R-:W-:-:S04]  /*eb80*/  MOV R3, 0x0 ;  /* 0x0000000000037802 */ /* 0x000fc80000000f00 */
[----:B------:R-:W-:Y:S05]  /*eb90*/  RET.REL.NODEC R2 `(_ZN7cutlass13device_kernelIN5flash19enable_sm80_to_sm89INS1_16FlashAttnBwdSm80INS1_25CollectiveMainloopBwdSm80ILi2ELi2EN4cute5tupleIJNS5_1CILi128EEES8_NS7_ILi64EEEEEENS_10bfloat16_tEfNS_4arch4Sm80ELb0ELb1ELb1ELb0ELb1ELb0ELb0ELb0ELi2ELi4ELi4ELi4ELb0EEENS1_24CollectiveEpilogueBwdGQAISA_fSD_Li256ELb0ELb1EEENS1_19SingleTileSchedulerILb0ELb0ELb0ELi128EEEEEEEEEvNT_6ParamsE) ;  /* 0xffff146002007950 */ /* 0x000fea0003c3ffff */
        .type           $_ZN7cutlass13device_kernelIN5flash19enable_sm80_to_sm89INS1_16FlashAttnBwdSm80INS1_25CollectiveMainloopBwdSm80ILi2ELi2EN4cute5tupleIJNS5_1CILi128EEES8_NS7_ILi64EEEEEENS_10bfloat16_tEfNS_4arch4Sm80ELb0ELb1ELb1ELb0ELb1ELb0ELb0ELb0ELi2ELi4ELi4ELi4ELb0EEENS1_24CollectiveEpilogueBwdGQAISA_fSD_Li256ELb0ELb1EEENS1_19SingleTileSchedulerILb0ELb0ELb0ELi128EEEEEEEEEvNT_6ParamsE$_ZZN4cute7flattenINS_5tupleIJNS1_IJNS_1CILi0EEENS1_IJNS2_ILi1EEENS2_ILi512EEEiEEEEEENS2_ILi4096EEENS1_IJiNS2_ILi8192EEEEEEEEEEEDaRKT_ENKUlRKT_E_clIS7_EEDaSH_,@function
        .size           $_ZN7cutlass13device_kernelIN5flash19enable_sm80_to_sm89INS1_16FlashAttnBwdSm80INS1_25CollectiveMainloopBwdSm80ILi2ELi2EN4cute5tupleIJNS5_1CILi128EEES8_NS7_ILi64EEEEEENS_10bfloat16_tEfNS_4arch4Sm80ELb0ELb1ELb1ELb0ELb1ELb0ELb0ELb0ELi2ELi4ELi4ELi4ELb0EEENS1_24CollectiveEpilogueBwdGQAISA_fSD_Li256ELb0ELb1EEENS1_19SingleTileSchedulerILb0ELb0ELb0ELi128EEEEEEEEEvNT_6ParamsE$_ZZN4cute7flattenINS_5tupleIJNS1_IJNS_1CILi0EEENS1_IJNS2_ILi1EEENS2_ILi512EEEiEEEEEENS2_ILi4096EEENS1_IJiNS2_ILi8192EEEEEEEEEEEDaRKT_ENKUlRKT_E_clIS7_EEDaSH_,($_ZN7cutlass13device_kernelIN5flash19enable_sm80_to_sm89INS1_16FlashAttnBwdSm80INS1_25CollectiveMainloopBwdSm80ILi2ELi2EN4cute5tupleIJNS5_1CILi128EEES8_NS7_ILi64EEEEEENS_10bfloat16_tEfNS_4arch4Sm80ELb0ELb1ELb1ELb0ELb1ELb0ELb0ELb0ELi2ELi4ELi4ELi4ELb0EEENS1_24CollectiveEpilogueBwdGQAISA_fSD_Li256ELb0ELb1EEENS1_19SingleTileSchedulerILb0ELb0ELb0ELi128EEEEEEEEEvNT_6ParamsE$_ZZN4cute7flattenINS_5tupleIJNS1_IJNS_1CILi0EEENS1_IJNS2_ILi1EEENS2_ILi512EEEiEEEEEENS2_ILi4096EEENS1_IJiNS2_ILi8192EEEEEEEEEEEDaRKT_ENKUlRKT_E_clISA_EEDaSH_ - $_ZN7cutlass13device_kernelIN5flash19enable_sm80_to_sm89INS1_16FlashAttnBwdSm80INS1_25CollectiveMainloopBwdSm80ILi2ELi2EN4cute5tupleIJNS5_1CILi128EEES8_NS7_ILi64EEEEEENS_10bfloat16_tEfNS_4arch4Sm80ELb0ELb1ELb1ELb0ELb1ELb0ELb0ELb0ELi2ELi4ELi4ELi4ELb0EEENS1_24CollectiveEpilogueBwdGQAISA_fSD_Li256ELb0ELb1EEENS1_19SingleTileSchedulerILb0ELb0ELb0ELi128EEEEEEEEEvNT_6ParamsE$_ZZN4cute7flattenINS_5tupleIJNS1_IJNS_1CILi0EEENS1_IJNS2_ILi1EEENS2_ILi512EEEiEEEEEENS2_ILi4096EEENS1_IJiNS2_ILi8192EEEEEEEEEEEDaRKT_ENKUlRKT_E_clIS7_EEDaSH_)
$_ZN7cutlass13device_kernelIN5flash19enable_sm80_to_sm89INS1_16FlashAttnBwdSm80INS1_25CollectiveMainloopBwdSm80ILi2ELi2EN4cute5tupleIJNS5_1CILi128EEES8_NS7_ILi64EEEEEENS_10bfloat16_tEfNS_4arch4Sm80ELb0ELb1ELb1ELb0ELb1ELb0ELb0ELb0ELi2ELi4ELi4ELi4ELb0EEENS1_24CollectiveEpilogueBwdGQAISA_fSD_Li256ELb0ELb1EEENS1_19SingleTileSchedulerILb0ELb0ELb0ELi128EEEEEEEEEvNT_6ParamsE$_ZZN4cute7flattenINS_5tupleIJNS1_IJNS_1CILi0EEENS1_IJNS2_ILi1EEENS2_ILi512EEEiEEEEEENS2_ILi4096EEENS1_IJiNS2_ILi8192EEEEEEEEEEEDaRKT_ENKUlRKT_E_clIS7_EEDaSH_:
[----:B------:R-:W-:-:S06]  /*eba0*/  IADD3 R3, R20, -c[0x0][0x20], RZ ;  /* 0x8000080014037a10 */ /* 0x000fcc0007ffe0ff */
[----:B------:R-:W5:Y:S01]  /*ebb0*/  LDL R3, [R3] ;  /* 0x0000000003037983 */ /* 0x000f620000100800 */
[----:B------:R-:W-:-:S03]  /*ebc0*/  MOV R2, 0xebe0 ;  /* 0x0000ebe000027802 */ /* 0x000fc60000000f00 */
[----:B-----5:R-:W-:Y:S05]  /*ebd0*/  CALL.REL.NOINC `($_ZN7cutlass13device_kernelIN5flash19enable_sm80_to_sm89INS1_16FlashAttnBwdSm80INS1_25CollectiveMainloopBwdSm80ILi2ELi2EN4cute5tupleIJNS5_1CILi128EEES8_NS7_ILi64EEEEEENS_10bfloat16_tEfNS_4arch4Sm80ELb0ELb1ELb1ELb0ELb1ELb0ELb0ELb0ELi2ELi4ELi4ELi4ELb0EEENS1_24CollectiveEpilogueBwdGQAISA_fSD_Li256ELb0ELb1EEENS1_19SingleTileSchedulerILb0ELb0ELb0ELi128EEEEEEEEEvNT_6ParamsE$_ZZN4cute16flatten_to_tupleINS_5tupleIJNS_1CILi0EEENS1_IJNS2_ILi1EEENS2_ILi512EEEiEEEEEEEEDaRKT_ENKUlRKT_E_clIS6_EEDaSD_) ;  /* 0xffffd35000007944 */ /* 0x020fea0003c3ffff */
[----:B------:R-:W-:Y:S02]  /*ebe0*/  MOV R10, 0xec00 ;  /* 0x0000ec00000a7802 */ /* 0x000fe40000000f00 */
[----:B------:R-:W-:Y:S05]  /*ebf0*/  CALL.REL.NOINC `($_ZN7cutlass13device_kernelIN5flash19enable_sm80_to_sm89INS1_16FlashAttnBwdSm80INS1_25CollectiveMainloopBwdSm80ILi2ELi2EN4cute5tupleIJNS5_1CILi128EEES8_NS7_ILi64EEEEEENS_10bfloat16_tEfNS_4arch4Sm80ELb0ELb1ELb1ELb0ELb1ELb0ELb0ELb0ELi2ELi4ELi4ELi4ELb0EEENS1_24CollectiveEpilogueBwdGQAISA_fSD_Li256ELb0ELb1EEENS1_19SingleTileSchedulerILb0ELb0ELb0ELi128EEEEEEEEEvNT_6ParamsE$_ZZN4cute12filter_tupleINS_5tupleIJNS_1CILi0EEENS1_IJNS2_ILi1EEENS2_ILi512EEEiEEEEEEZNS_16flatten_to_tupleIS7_EEDaRKT_EUlRKT_E_EEDaSB_OT0_ENKUlDpSE_E_clIJNS1_IJS3_EEES6_EEEDaSI_) ;  /* 0xffffc7c000007944 */ /* 0x000fea0003c3ffff */
[----:B------:R-:W-:Y:S02]  /*ec00*/  MOV R7, 0x0 ;  /* 0x0000000000077802 */ /* 0x000fe40000000f00 */
[----:B-----5:R-:W-:Y:S02]  /*ec10*/  MOV R10, R2 ;  /* 0x00000002000a7202 */ /* 0x020fe40000000f00 */
[----:B------:R-:W-:Y:S05]  /*ec20*/  RET.REL.NODEC R6 `(_ZN7cutlass13device_kernelIN5flash19enable_sm80_to_sm89INS1_16FlashAttnBwdSm80INS1_25CollectiveMainloopBwdSm80ILi2ELi2EN4cute5tupleIJNS5_1CILi128EEES8_NS7_ILi64EEEEEENS_10bfloat16_tEfNS_4arch4Sm80ELb0ELb1ELb1ELb0ELb1ELb0ELb0ELb0ELi2ELi4ELi4ELi4ELb0EEENS1_24CollectiveEpilogueBwdGQAISA_fSD_Li256ELb0ELb1EEENS1_19SingleTileSchedulerILb0ELb0ELb0ELi128EEEEEEEEEvNT_6ParamsE) ;  /* 0xffff13d006007950 */ /* 0x000fea0003c3ffff */
        .type           $_ZN7cutlass13device_kernelIN5flash19enable_sm80_to_sm89INS1_16FlashAttnBwdSm80INS1_25CollectiveMainloopBwdSm80ILi2ELi2EN4cute5tupleIJNS5_1CILi128EEES8_NS7_ILi64EEEEEENS_10bfloat16_tEfNS_4arch4Sm80ELb0ELb1ELb1ELb0ELb1ELb0ELb0ELb0ELi2ELi4ELi4ELi4ELb0EEENS1_24CollectiveEpilogueBwdGQAISA_fSD_Li256ELb0ELb1EEENS1_19SingleTileSchedulerILb0ELb0ELb0ELi128EEEEEEEEEvNT_6ParamsE$_ZZN4cute7flattenINS_5tupleIJNS1_IJNS_1CILi0EEENS1_IJNS2_ILi1EEENS2_ILi512EEEiEEEEEENS2_ILi4096EEENS1_IJiNS2_ILi8192EEEEEEEEEEEDaRKT_ENKUlRKT_E_clISA_EEDaSH_,@function
        .size           $_ZN7cutlass13device_kernelIN5flash19enable_sm80_to_sm89INS1_16FlashAttnBwdSm80INS1_25CollectiveMainloopBwdSm80ILi2ELi2EN4cute5tupleIJNS5_1CILi128EEES8_NS7_ILi64EEEEEENS_10bfloat16_tEfNS_4arch4Sm80ELb0ELb1ELb1ELb0ELb1ELb0ELb0ELb0ELi2ELi4ELi4ELi4ELb0EEENS1_24CollectiveEpilogueBwdGQAISA_fSD_Li256ELb0ELb1EEENS1_19SingleTileSchedulerILb0ELb0ELb0ELi128EEEEEEEEEvNT_6ParamsE$_ZZN4cute7flattenINS_5tupleIJNS1_IJNS_1CILi0EEENS1_IJNS2_ILi1EEENS2_ILi512EEEiEEEEEENS2_ILi4096EEENS1_IJiNS2_ILi8192EEEEEEEEEEEDaRKT_ENKUlRKT_E_clISA_EEDaSH_,($_ZN7cutlass13device_kernelIN5flash19enable_sm80_to_sm89INS1_16FlashAttnBwdSm80INS1_25CollectiveMainloopBwdSm80ILi2ELi2EN4cute5tupleIJNS5_1CILi128EEES8_NS7_ILi64EEEEEENS_10bfloat16_tEfNS_4arch4Sm80ELb0ELb1ELb1ELb0ELb1ELb0ELb0ELb0ELi2ELi4ELi4ELi4ELb0EEENS1_24CollectiveEpilogueBwdGQAISA_fSD_Li256ELb0ELb1EEENS1_19SingleTileSchedulerILb0ELb0ELb0ELi128EEEEEEEEEvNT_6ParamsE$_ZZN4cute7flattenINS_5tupleIJNS_1CILi1EEENS1_IJNS2_ILi8EEEiiEEENS2_ILi64EEENS1_IJiNS2_ILi144EEENS2_ILi288EEEEEENS2_ILi512EEEEEEEEDaRKT_ENKUlRKT_E_clIS5_EEDaSH_ - $_ZN7cutlass13device_kernelIN5flash19enable_sm80_to_sm89INS1_16FlashAttnBwdSm80INS1_25CollectiveMainloopBwdSm80ILi2ELi2EN4cute5tupleIJNS5_1CILi128EEES8_NS7_ILi64EEEEEENS_10bfloat16_tEfNS_4arch4Sm80ELb0ELb1ELb1ELb0ELb1ELb0ELb0ELb0ELi2ELi4ELi4ELi4ELb0EEENS1_24CollectiveEpilogueBwdGQAISA_fSD_Li256ELb0ELb1EEENS1_19SingleTileSchedulerILb0ELb0ELb0ELi128EEEEEEEEEvNT_6ParamsE$_ZZN4cute7flattenINS_5tupleIJNS1_IJNS_1CILi0EEENS1_IJNS2_ILi1EEENS2_ILi512EEEiEEEEEENS2_ILi4096EEENS1_IJiNS2_ILi8192EEEEEEEEEEEDaRKT_ENKUlRKT_E_clISA_EEDaSH_)
$_ZN7cutlass13device_kernelIN5flash19enable_sm80_to_sm89INS1_16FlashAttnBwdSm80INS1_25CollectiveMainloopBwdSm80ILi2ELi2EN4cute5tupleIJNS5_1CILi128EEES8_NS7_ILi64EEEEEENS_10bfloat16_tEfNS_4arch4Sm80ELb0ELb1ELb1ELb0ELb1ELb0ELb0ELb0ELi2ELi4ELi4ELi4ELb0EEENS1_24CollectiveEpilogueBwdGQAISA_fSD_Li256ELb0ELb1EEENS1_19SingleTileSchedulerILb0ELb0ELb0ELi128EEEEEEEEEvNT_6ParamsE$_ZZN4cute7flattenINS_5tupleIJNS1_IJNS_1CILi0EEENS1_IJNS2_ILi1EEENS2_ILi512EEEiEEEEEENS2_ILi4096EEENS1_IJiNS2_ILi8192EEEEEEEEEEEDaRKT_ENKUlRKT_E_clISA_EEDaSH_:
[----:B------:R-:W-:Y:S02]  /*ec30*/  MOV R6, R2 ;  /* 0x0000000200067202 */ /* 0x000fe40000000f00 */
[----:B------:R-:W-:-:S04]  /*ec40*/  MOV R7, 0x0 ;  /* 0x0000000000077802 */ /* 0x000fc80000000f00 */
[----:B------:R-:W-:Y:S05]  /*ec50*/  RET.REL.NODEC R6 `(_ZN7cutlass13device_kernelIN5flash19enable_sm80_to_sm89INS1_16FlashAttnBwdSm80INS1_25CollectiveMainloopBwdSm80ILi2ELi2EN4cute5tupleIJNS5_1CILi128EEES8_NS7_ILi64EEEEEENS_10bfloat16_tEfNS_4arch4Sm80ELb0ELb1ELb1ELb0ELb1ELb0ELb0ELb0ELi2ELi4ELi4ELi4ELb0EEENS1_24CollectiveEpilogueBwdGQAISA_fSD_Li256ELb0ELb1EEENS1_19SingleTileSchedulerILb0ELb0ELb0ELi128EEEEEEEEEvNT_6ParamsE) ;  /* 0xffff13a006007950 */ /* 0x000fea0003c3ffff */
        .type           $_ZN7cutlass13device_kernelIN5flash19enable_sm80_to_sm89INS1_16FlashAttnBwdSm80INS1_25CollectiveMainloopBwdSm80ILi2ELi2EN4cute5tupleIJNS5_1CILi128EEES8_NS7_ILi64EEEEEENS_10bfloat16_tEfNS_4arch4Sm80ELb0ELb1ELb1ELb0ELb1ELb0ELb0ELb0ELi2ELi4ELi4ELi4ELb0EEENS1_24CollectiveEpilogueBwdGQAISA_fSD_Li256ELb0ELb1EEENS1_19SingleTileSchedulerILb0ELb0ELb0ELi128EEEEEEEEEvNT_6ParamsE$_ZZN4cute7flattenINS_5tupleIJNS_1CILi1EEENS1_IJNS2_ILi8EEEiiEEENS2_ILi64EEENS1_IJiNS2_ILi144EEENS2_ILi288EEEEEENS2_ILi512EEEEEEEEDaRKT_ENKUlRKT_E_clIS5_EEDaSH_,@function
        .size           $_ZN7cutlass13device_kernelIN5flash19enable_sm80_to_sm89INS1_16FlashAttnBwdSm80INS1_25CollectiveMainloopBwdSm80ILi2ELi2EN4cute5tupleIJNS5_1CILi128EEES8_NS7_ILi64EEEEEENS_10bfloat16_tEfNS_4arch4Sm80ELb0ELb1ELb1ELb0ELb1ELb0ELb0ELb0ELi2ELi4ELi4ELi4ELb0EEENS1_24CollectiveEpilogueBwdGQAISA_fSD_Li256ELb0ELb1EEENS1_19SingleTileSchedulerILb0ELb0ELb0ELi128EEEEEEEEEvNT_6ParamsE$_ZZN4cute7flattenINS_5tupleIJNS_1CILi1EEENS1_IJNS2_ILi8EEEiiEEENS2_ILi64EEENS1_IJiNS2_ILi144EEENS2_ILi288EEEEEENS2_ILi512EEEEEEEEDaRKT_ENKUlRKT_E_clIS5_EEDaSH_,($_ZN7cutlass13device_kernelIN5flash19enable_sm80_to_sm89INS1_16FlashAttnBwdSm80INS1_25CollectiveMainloopBwdSm80ILi2ELi2EN4cute5tupleIJNS5_1CILi128EEES8_NS7_ILi64EEEEEENS_10bfloat16_tEfNS_4arch4Sm80ELb0ELb1ELb1ELb0ELb1ELb0ELb0ELb0ELi2ELi4ELi4ELi4ELb0EEENS1_24CollectiveEpilogueBwdGQAISA_fSD_Li256ELb0ELb1EEENS1_19SingleTileSchedulerILb0ELb0ELb0ELi128EEEEEEEEEvNT_6ParamsE$_ZZN4cute7flattenINS_5tupleIJNS_1CILi1EEENS1_IJNS2_ILi8EEEiiEEENS2_ILi64EEENS1_IJiNS2_ILi144EEENS2_ILi288EEEEEENS2_ILi512EEEEEEEEDaRKT_ENKUlRKT_E_clIS9_EEDaSH_ - $_ZN7cutlass13device_kernelIN5flash19enable_sm80_to_sm89INS1_16FlashAttnBwdSm80INS1_25CollectiveMainloopBwdSm80ILi2ELi2EN4cute5tupleIJNS5_1CILi128EEES8_NS7_ILi64EEEEEENS_10bfloat16_tEfNS_4arch4Sm80ELb0ELb1ELb1ELb0ELb1ELb0ELb0ELb0ELi2ELi4ELi4ELi4ELb0EEENS1_24CollectiveEpilogueBwdGQAISA_fSD_Li256ELb0ELb1EEENS1_19SingleTileSchedulerILb0ELb0ELb0ELi128EEEEEEEEEvNT_6ParamsE$_ZZN4cute7flattenINS_5tupleIJNS_1CILi1EEENS1_IJNS2_ILi8EEEiiEEENS2_ILi64EEENS1_IJiNS2_ILi144EEENS2_ILi288EEEEEENS2_ILi512EEEEEEEEDaRKT_ENKUlRKT_E_clIS5_EEDaSH_)
$_ZN7cutlass13device_kernelIN5flash19enable_sm80_to_sm89INS1_16FlashAttnBwdSm80INS1_25CollectiveMainloopBwdSm80ILi2ELi2EN4cute5tupleIJNS5_1CILi128EEES8_NS7_ILi64EEEEEENS_10bfloat16_tEfNS_4arch4Sm80ELb0ELb1ELb1ELb0ELb1ELb0ELb0ELb0ELi2ELi4ELi4ELi4ELb0EEENS1_24CollectiveEpilogueBwdGQAISA_fSD_Li256ELb0ELb1EEENS1_19SingleTileSchedulerILb0ELb0ELb0ELi128EEEEEEEEEvNT_6ParamsE$_ZZN4cute7flattenINS_5tupleIJNS_1CILi1EEENS1_IJNS2_ILi8EEEiiEEENS2_ILi64EEENS1_IJiNS2_ILi144EEENS2_ILi288EEEEEENS2_ILi512EEEEEEEEDaRKT_ENKUlRKT_E_clIS5_EEDaSH_:
[----:B------:R-:W-:-:S04]  /*ec60*/  MOV R5, 0x0 ;  /* 0x0000000000057802 */ /* 0x000fc80000000f00 */
[----:B------:R-:W-:Y:S05]  /*ec70*/  RET.REL.NODEC R4 `(_ZN7cutlass13device_kernelIN5flash19enable_sm80_to_sm89INS1_16FlashAttnBwdSm80INS1_25CollectiveMainloopBwdSm80ILi2ELi2EN4cute5tupleIJNS5_1CILi128EEES8_NS7_ILi64EEEEEENS_10bfloat16_tEfNS_4arch4Sm80ELb0ELb1ELb1ELb0ELb1ELb0ELb0ELb0ELi2ELi4ELi4ELi4ELb0EEENS1_24CollectiveEpilogueBwdGQAISA_fSD_Li256ELb0ELb1EEENS1_19SingleTileSchedulerILb0ELb0ELb0ELi128EEEEEEEEEvNT_6ParamsE) ;  /* 0xffff138004007950 */ /* 0x000fea0003c3ffff */
        .type           $_ZN7cutlass13device_kernelIN5flash19enable_sm80_to_sm89INS1_16FlashAttnBwdSm80INS1_25CollectiveMainloopBwdSm80ILi2ELi2EN4cute5tupleIJNS5_1CILi128EEES8_NS7_ILi64EEEEEENS_10bfloat16_tEfNS_4arch4Sm80ELb0ELb1ELb1ELb0ELb1ELb0ELb0ELb0ELi2ELi4ELi4ELi4ELb0EEENS1_24CollectiveEpilogueBwdGQAISA_fSD_Li256ELb0ELb1EEENS1_19SingleTileSchedulerILb0ELb0ELb0ELi128EEEEEEEEEvNT_6ParamsE$_ZZN4cute7flattenINS_5tupleIJNS_1CILi1EEENS1_IJNS2_ILi8EEEiiEEENS2_ILi64EEENS1_IJiNS2_ILi144EEENS2_ILi288EEEEEENS2_ILi512EEEEEEEEDaRKT_ENKUlRKT_E_clIS9_EEDaSH_,@function
        .size           $_ZN7cutlass13device_kernelIN5flash19enable_sm80_to_sm89INS1_16FlashAttnBwdSm80INS1_25CollectiveMainloopBwdSm80ILi2ELi2EN4cute5tupleIJNS5_1CILi128EEES8_NS7_ILi64EEEEEENS_10bfloat16_tEfNS_4arch4Sm80ELb0ELb1ELb1ELb0ELb1ELb0ELb0ELb0ELi2ELi4ELi4ELi4ELb0EEENS1_24CollectiveEpilogueBwdGQAISA_fSD_Li256ELb0ELb1EEENS1_19SingleTileSchedulerILb0ELb0ELb0ELi128EEEEEEEEEvNT_6ParamsE$_ZZN4cute7flattenINS_5tupleIJNS_1CILi1EEENS1_IJNS2_ILi8EEEiiEEENS2_ILi64EEENS1_IJiNS2_ILi144EEENS2_ILi288EEEEEENS2_ILi512EEEEEEEEDaRKT_ENKUlRKT_E_clIS9_EEDaSH_,($_ZN7cutlass13device_kernelIN5flash19enable_sm80_to_sm89INS1_16FlashAttnBwdSm80INS1_25CollectiveMainloopBwdSm80ILi2ELi2EN4cute5tupleIJNS5_1CILi128EEES8_NS7_ILi64EEEEEENS_10bfloat16_tEfNS_4arch4Sm80ELb0ELb1ELb1ELb0ELb1ELb0ELb0ELb0ELi2ELi4ELi4ELi4ELb0EEENS1_24CollectiveEpilogueBwdGQAISA_fSD_Li256ELb0ELb1EEENS1_19SingleTileSchedulerILb0ELb0ELb0ELi128EEEEEEEEEvNT_6ParamsE$_ZZN4cute7flattenINS_5tupleIJNS_1CILi1EEENS1_IJiiiEEENS2_ILi64EEENS1_IJNS2_ILi72EEENS2_ILi144EEENS2_ILi288EEEEEENS2_ILi512EEEEEEEEDaRKT_ENKUlRKT_E_clIS4_EEDaSH_ - $_ZN7cutlass13device_kernelIN5flash19enable_sm80_to_sm89INS1_16FlashAttnBwdSm80INS1_25CollectiveMainloopBwdSm80ILi2ELi2EN4cute5tupleIJNS5_1CILi128EEES8_NS7_ILi64EEEEEENS_10bfloat16_tEfNS_4arch4Sm80ELb0ELb1ELb1ELb0ELb1ELb0ELb0ELb0ELi2ELi4ELi4ELi4ELb0EEENS1_24CollectiveEpilogueBwdGQAISA_fSD_Li256ELb0ELb1EEENS1_19SingleTileSchedulerILb0ELb0ELb0ELi128EEEEEEEEEvNT_6ParamsE$_ZZN4cute7flattenINS_5tupleIJNS_1CILi1EEENS1_IJNS2_ILi8EEEiiEEENS2_ILi64EEENS1_IJiNS2_ILi144EEENS2_ILi288EEEEEENS2_ILi512EEEEEEEEDaRKT_ENKUlRKT_E_clIS9_EEDaSH_)
$_ZN7cutlass13device_kernelIN5flash19enable_sm80_to_sm89INS1_16FlashAttnBwdSm80INS1_25CollectiveMainloopBwdSm80ILi2ELi2EN4cute5tupleIJNS5_1CILi128EEES8_NS7_ILi64EEEEEENS_10bfloat16_tEfNS_4arch4Sm80ELb0ELb1ELb1ELb0ELb1ELb0ELb0ELb0ELi2ELi4ELi4ELi4ELb0EEENS1_24CollectiveEpilogueBwdGQAISA_fSD_Li256ELb0ELb1EEENS1_19SingleTileSchedulerILb0ELb0ELb0ELi128EEEEEEEEEvNT_6ParamsE$_ZZN4cute7flattenINS_5tupleIJNS_1CILi1EEENS1_IJNS2_ILi8EEEiiEEENS2_ILi64EEENS1_IJiNS2_ILi144EEENS2_ILi288EEEEEENS2_ILi512EEEEEEEEDaRKT_ENKUlRKT_E_clIS9_EEDaSH_:
[----:B------:R-:W-:Y:S02]  /*ec80*/  MOV R2, R5 ;  /* 0x0000000500027202 */ /* 0x000fe40000000f00 */
[----:B------:R-:W-:-:S04]  /*ec90*/  MOV R5, 0x0 ;  /* 0x0000000000057802 */ /* 0x000fc80000000f00 */
[----:B------:R-:W-:Y:S05]  /*eca0*/  RET.REL.NODEC R4 `(_ZN7cutlass13device_kernelIN5flash19enable_sm80_to_sm89INS1_16FlashAttnBwdSm80INS1_25CollectiveMainloopBwdSm80ILi2ELi2EN4cute5tupleIJNS5_1CILi128EEES8_NS7_ILi64EEEEEENS_10bfloat16_tEfNS_4arch4Sm80ELb0ELb1ELb1ELb0ELb1ELb0ELb0ELb0ELi2ELi4ELi4ELi4ELb0EEENS1_24CollectiveEpilogueBwdGQAISA_fSD_Li256ELb0ELb1EEENS1_19SingleTileSchedulerILb0ELb0ELb0ELi128EEEEEEEEEvNT_6ParamsE) ;  /* 0xffff135004007950 */ /* 0x000fea0003c3ffff */
        .type           $_ZN7cutlass13device_kernelIN5flash19enable_sm80_to_sm89INS1_16FlashAttnBwdSm80INS1_25CollectiveMainloopBwdSm80ILi2ELi2EN4cute5tupleIJNS5_1CILi128EEES8_NS7_ILi64EEEEEENS_10bfloat16_tEfNS_4arch4Sm80ELb0ELb1ELb1ELb0ELb1ELb0ELb0ELb0ELi2ELi4ELi4ELi4ELb0EEENS1_24CollectiveEpilogueBwdGQAISA_fSD_Li256ELb0ELb1EEENS1_19SingleTileSchedulerILb0ELb0ELb0ELi128EEEEEEEEEvNT_6ParamsE$_ZZN4cute7flattenINS_5tupleIJNS_1CILi1EEENS1_IJiiiEEENS2_ILi64EEENS1_IJNS2_ILi72EEENS2_ILi144EEENS2_ILi288EEEEEENS2_ILi512EEEEEEEEDaRKT_ENKUlRKT_E_clIS4_EEDaSH_,@function
        .size           $_ZN7cutlass13device_kernelIN5flash19enable_sm80_to_sm89INS1_16FlashAttnBwdSm80INS1_25CollectiveMainloopBwdSm80ILi2ELi2EN4cute5tupleIJNS5_1CILi128EEES8_NS7_ILi64EEEEEENS_10bfloat16_tEfNS_4arch4Sm80ELb0ELb1ELb1ELb0ELb1ELb0ELb0ELb0ELi2ELi4ELi4ELi4ELb0EEENS1_24CollectiveEpilogueBwdGQAISA_fSD_Li256ELb0ELb1EEENS1_19SingleTileSchedulerILb0ELb0ELb0ELi128EEEEEEEEEvNT_6ParamsE$_ZZN4cute7flattenINS_5tupleIJNS_1CILi1EEENS1_IJiiiEEENS2_ILi64EEENS1_IJNS2_ILi72EEENS2_ILi144EEENS2_ILi288EEEEEENS2_ILi512EEEEEEEEDaRKT_ENKUlRKT_E_clIS4_EEDaSH_,($_ZN7cutlass13device_kernelIN5flash19enable_sm80_to_sm89INS1_16FlashAttnBwdSm80INS1_25CollectiveMainloopBwdSm80ILi2ELi2EN4cute5tupleIJNS5_1CILi128EEES8_NS7_ILi64EEEEEENS_10bfloat16_tEfNS_4arch4Sm80ELb0ELb1ELb1ELb0ELb1ELb0ELb0ELb0ELi2ELi4ELi4ELi4ELb0EEENS1_24CollectiveEpilogueBwdGQAISA_fSD_Li256ELb0ELb1EEENS1_19SingleTileSchedulerILb0ELb0ELb0ELi128EEEEEEEEEvNT_6ParamsE$_ZZN4cute7idx2crdINS_5tupleIJiiNS_1CILi0EEEEEENS1_IJNS1_IJNS2_ILi4EEENS2_ILi8EEEEEENS2_ILi2EEENS2_ILi1EEEEEEEEDaRKT_RKT0_ENKUlRKT_RKT0_E_clIiS7_EEDaSJ_SM_ - $_ZN7cutlass13device_kernelIN5flash19enable_sm80_to_sm89INS1_16FlashAttnBwdSm80INS1_25CollectiveMainloopBwdSm80ILi2ELi2EN4cute5tupleIJNS5_1CILi128EEES8_NS7_ILi64EEEEEENS_10bfloat16_tEfNS_4arch4Sm80ELb0ELb1ELb1ELb0ELb1ELb0ELb0ELb0ELi2ELi4ELi4ELi4ELb0EEENS1_24CollectiveEpilogueBwdGQAISA_fSD_Li256ELb0ELb1EEENS1_19SingleTileSchedulerILb0ELb0ELb0ELi128EEEEEEEEEvNT_6ParamsE$_ZZN4cute7flattenINS_5tupleIJNS_1CILi1EEENS1_IJiiiEEENS2_ILi64EEENS1_IJNS2_ILi72EEENS2_ILi144EEENS2_ILi288EEEEEENS2_ILi512EEEEEEEEDaRKT_ENKUlRKT_E_clIS4_EEDaSH_)
$_ZN7cutlass13device_kernelIN5flash19enable_sm80_to_sm89INS1_16FlashAttnBwdSm80INS1_25CollectiveMainloopBwdSm80ILi2ELi2EN4cute5tupleIJNS5_1CILi128EEES8_NS7_ILi64EEEEEENS_10bfloat16_tEfNS_4arch4Sm80ELb0ELb1ELb1ELb0ELb1ELb0ELb0ELb0ELi2ELi4ELi4ELi4ELb0EEENS1_24CollectiveEpilogueBwdGQAISA_fSD_Li256ELb0ELb1EEENS1_19SingleTileSchedulerILb0ELb0ELb0ELi128EEEEEEEEEvNT_6ParamsE$_ZZN4cute7flattenINS_5tupleIJNS_1CILi1EEENS1_IJiiiEEENS2_ILi64EEENS1_IJNS2_ILi72EEENS2_ILi144EEENS2_ILi288EEEEEENS2_ILi512EEEEEEEEDaRKT_ENKUlRKT_E_clIS4_EEDaSH_:
[----:B------:R-:W-:Y:S02]  /*ecb0*/  MOV R6, R4 ;  /* 0x0000000400067202 */ /* 0x000fe40000000f00 */
[----:B------:R-:W-:-:S04]  /*ecc0*/  MOV R7, 0x0 ;  /* 0x0000000000077802 */ /* 0x000fc80000000f00 */
[----:B------:R-:W-:Y:S05]  /*ecd0*/  RET.REL.NODEC R6 `(_ZN7cutlass13device_kernelIN5flash19enable_sm80_to_sm89INS1_16FlashAttnBwdSm80INS1_25CollectiveMainloopBwdSm80ILi2ELi2EN4cute5tupleIJNS5_1CILi128EEES8_NS7_ILi64EEEEEENS_10bfloat16_tEfNS_4arch4Sm80ELb0ELb1ELb1ELb0ELb1ELb0ELb0ELb0ELi2ELi4ELi4ELi4ELb0EEENS1_24CollectiveEpilogueBwdGQAISA_fSD_Li256ELb0ELb1EEENS1_19SingleTileSchedulerILb0ELb0ELb0ELi128EEEEEEEEEvNT_6ParamsE) ;  /* 0xffff132006007950 */ /* 0x000fea0003c3ffff */
        .type           $_ZN7cutlass13device_kernelIN5flash19enable_sm80_to_sm89INS1_16FlashAttnBwdSm80INS1_25CollectiveMainloopBwdSm80ILi2ELi2EN4cute5tupleIJNS5_1CILi128EEES8_NS7_ILi64EEEEEENS_10bfloat16_tEfNS_4arch4Sm80ELb0ELb1ELb1ELb0ELb1ELb0ELb0ELb0ELi2ELi4ELi4ELi4ELb0EEENS1_24CollectiveEpilogueBwdGQAISA_fSD_Li256ELb0ELb1EEENS1_19SingleTileSchedulerILb0ELb0ELb0ELi128EEEEEEEEEvNT_6ParamsE$_ZZN4cute7idx2crdINS_5tupleIJiiNS_1CILi0EEEEEENS1_IJNS1_IJNS2_ILi4EEENS2_ILi8EEEEEENS2_ILi2EEENS2_ILi1EEEEEEEEDaRKT_RKT0_ENKUlRKT_RKT0_E_clIiS7_EEDaSJ_SM_,@function
        .size           $_ZN7cutlass13device_kernelIN5flash19enable_sm80_to_sm89INS1_16FlashAttnBwdSm80INS1_25CollectiveMainloopBwdSm80ILi2ELi2EN4cute5tupleIJNS5_1CILi128EEES8_NS7_ILi64EEEEEENS_10bfloat16_tEfNS_4arch4Sm80ELb0ELb1ELb1ELb0ELb1ELb0ELb0ELb0ELi2ELi4ELi4ELi4ELb0EEENS1_24CollectiveEpilogueBwdGQAISA_fSD_Li256ELb0ELb1EEENS1_19SingleTileSchedulerILb0ELb0ELb0ELi128EEEEEEEEEvNT_6ParamsE$_ZZN4cute7idx2crdINS_5tupleIJiiNS_1CILi0EEEEEENS1_IJNS1_IJNS2_ILi4EEENS2_ILi8EEEEEENS2_ILi2EEENS2_ILi1EEEEEEEEDaRKT_RKT0_ENKUlRKT_RKT0_E_clIiS7_EEDaSJ_SM_,($_ZN7cutlass13device_kernelIN5flash19enable_sm80_to_sm89INS1_16FlashAttnBwdSm80INS1_25CollectiveMainloopBwdSm80ILi2ELi2EN4cute5tupleIJNS5_1CILi128EEES8_NS7_ILi64EEEEEENS_10bfloat16_tEfNS_4arch4Sm80ELb0ELb1ELb1ELb0ELb1ELb0ELb0ELb0ELi2ELi4ELi4ELi4ELb0EEENS1_24CollectiveEpilogueBwdGQAISA_fSD_Li256ELb0ELb1EEENS1_19SingleTileSchedulerILb0ELb0ELb0ELi128EEEEEEEEEvNT_6ParamsE$_ZZN4cute7idx2crdINS_5tupleIJiiNS_1CILi0EEEEEENS1_IJNS1_IJNS2_ILi4EEENS2_ILi8EEEEEENS2_ILi2EEENS2_ILi1EEEEEEEEDaRKT_RKT0_ENKUlRKT_RKT0_E_clIiS8_EEDaSJ_SM_ - $_ZN7cutlass13device_kernelIN5flash19enable_sm80_to_sm89INS1_16FlashAttnBwdSm80INS1_25CollectiveMainloopBwdSm80ILi2ELi2EN4cute5tupleIJNS5_1CILi128EEES8_NS7_ILi64EEEEEENS_10bfloat16_tEfNS_4arch4Sm80ELb0ELb1ELb1ELb0ELb1ELb0ELb0ELb0ELi2ELi4ELi4ELi4ELb0EEENS1_24CollectiveEpilogueBwdGQAISA_fSD_Li256ELb0ELb1EEENS1_19SingleTileSchedulerILb0ELb0ELb0ELi128EEEEEEEEEvNT_6ParamsE$_ZZN4cute7idx2crdINS_5tupleIJiiNS_1CILi0EEEEEENS1_IJNS1_IJNS2_ILi4EEENS2_ILi8EEEEEENS2_ILi2EEENS2_ILi1EEEEEEEEDaRKT_RKT0_ENKUlRKT_RKT0_E_clIiS7_EEDaSJ_SM_)
$_ZN7cutlass13device_kernelIN5flash19enable_sm80_to_sm89INS1_16FlashAttnBwdSm80INS1_25CollectiveMainloopBwdSm80ILi2ELi2EN4cute5tupleIJNS5_1CILi128EEES8_NS7_ILi64EEEEEENS_10bfloat16_tEfNS_4arch4Sm80ELb0ELb1ELb1ELb0ELb1ELb0ELb0ELb0ELi2ELi4ELi4ELi4ELb0EEENS1_24CollectiveEpilogueBwdGQAISA_fSD_Li256ELb0ELb1EEENS1_19SingleTileSchedulerILb0ELb0ELb0ELi128EEEEEEEEEvNT_6ParamsE$_ZZN4cute7idx2crdINS_5tupleIJiiNS_1CILi0EEEEEENS1_IJNS1_IJNS2_ILi4EEENS2_ILi8EEEEEENS2_ILi2EEENS2_ILi1EEEEEEEEDaRKT_RKT0_ENKUlRKT_RKT0_E_clIiS7_EEDaSJ_SM_:
        /* <DEDUP_REMOVED lines=10> */
[----:B------:R-:W-:Y:S05]  /*ed80*/  CALL.REL.NOINC `($_ZN7cutlass13device_kernelIN5flash19enable_sm80_to_sm89INS1_16FlashAttnBwdSm80INS1_25CollectiveMainloopBwdSm80ILi2ELi2EN4cute5tupleIJNS5_1CILi128EEES8_NS7_ILi64EEEEEENS_10bfloat16_tEfNS_4arch4Sm80ELb0ELb1ELb1ELb0ELb1ELb0ELb0ELb0ELi2ELi4ELi4ELi4ELb0EEENS1_24CollectiveEpilogueBwdGQAISA_fSD_Li256ELb0ELb1EEENS1_19SingleTileSchedulerILb0ELb0ELb0ELi128EEEEEEEEEvNT_6ParamsE$_ZN4cute5tupleIJiEEC2ERKi) ;  /* 0xffffbc2000007944 */ /* 0x000fea0003c3ffff */
[----:B------:R2:W5:Y:S01]  /*ed90*/  LDL R73, [R1+0x1680] ;  /* 0x0016800001497983 */ /* 0x0005620000100800 */
[----:B-1----:R-:W-:Y:S01]  /*eda0*/  IMAD.MOV.U32 R3, RZ, RZ, R8 ;  /* 0x000000ffff037224 */ /* 0x002fe200078e0008 */
[----:B------:R-:W-:-:S02]  /*edb0*/  MOV R2, R9 ;  /* 0x0000000900027202 */ /* 0x000fc40000000f00 */
[----:B------:R-:W-:Y:S02]  /*edc0*/  MOV R10, 0xede0 ;  /* 0x0000ede0000a7802 */ /* 0x000fe40000000f00 */
[----:B--2--5:R-:W-:Y:S05]  /*edd0*/  CALL.REL.NOINC `($_ZN7cutlass13device_kernelIN5flash19enable_sm80_to_sm89INS1_16FlashAttnBwdSm80INS1_25CollectiveMainloopBwdSm80ILi2ELi2EN4cute5tupleIJNS5_1CILi128EEES8_NS7_ILi64EEEEEENS_10bfloat16_tEfNS_4arch4Sm80ELb0ELb1ELb1ELb0ELb1ELb0ELb0ELb0ELi2ELi4ELi4ELi4ELb0EEENS1_24CollectiveEpilogueBwdGQAISA_fSD_Li256ELb0ELb1EEENS1_19SingleTileSchedulerILb0ELb0ELb0ELi128EEEEEEEEEvNT_6ParamsE$_ZN4cute5tupleIJiEEC2ERKi) ;  /* 0xffffbbd000007944 */ /* 0x024fea0003c3ffff */
[----:B------:R2:W5:Y:S01]  /*ede0*/  LDL R8, [R1+0x1680] ;  /* 0x0016800001087983 */ /* 0x0005620000100800 */
[----:B-1----:R-:W-:Y:S01]  /*edf0*/  IMAD.MOV.U32 R3, RZ, RZ, R73 ;  /* 0x000000ffff037224 */ /* 0x002fe200078e0049 */
[----:B------:R-:W-:Y:S02]  /*ee00*/  MOV R2, R7 ;  /* 0x0000000700027202 */ /* 0x000fe40000000f00 */
[----:B------:R-:W-:Y:S02]  /*ee10*/  MOV R10, 0xee30 ;  /* 0x0000ee30000a7802 */ /* 0x000fe40000000f00 */
[----:B--2--5:R-:W-:Y:S05]  /*ee20*/  CALL.REL.NOINC `($_ZN7cutlass13device_kernelIN5flash19enable_sm80_to_sm89INS1_16FlashAttnBwdSm80INS1_25CollectiveMainloopBwdSm80ILi2ELi2EN4cute5tupleIJNS5_1CILi128EEES8_NS7_ILi64EEEEEENS_10bfloat16_tEfNS_4arch4Sm80ELb0ELb1ELb1ELb0ELb1ELb0ELb0ELb0ELi2ELi4ELi4ELi4ELb0EEENS1_24CollectiveEpilogueBwdGQAISA_fSD_Li256ELb0ELb1EEENS1_19SingleTileSchedulerILb0ELb0ELb0ELi128EEEEEEEEEvNT_6ParamsE$_ZN4cute5tupleIJiEEC2ERKi) ;  /* 0xffffbb8000007944 */ /* 0x024fea0003c3ffff */
[----:B-1----:R1:W5:Y:S01]  /*ee30*/  LDL R3, [R1+0x1684] ;  /* 0x0016840001037983 */ /* 0x0023620000100800 */
[----:B------:R-:W-:Y:S02]  /*ee40*/  MOV R2, R9 ;  /* 0x0000000900027202 */ /* 0x000fe40000000f00 */
[----:B------:R-:W-:Y:S02]  /*ee50*/  MOV R10, 0xee70 ;  /* 0x0000ee70000a7802 */ /* 0x000fe40000000f00 */
[----:B-1---5:R-:W-:Y:S05]  /*ee60*/  CALL.REL.NOINC `($_ZN7cutlass13device_kernelIN5flash19enable_sm80_to_sm89INS1_16FlashAttnBwdSm80INS1_25CollectiveMainloopBwdSm80ILi2ELi2EN4cute5tupleIJNS5_1CILi128EEES8_NS7_ILi64EEEEEENS_10bfloat16_tEfNS_4arch4Sm80ELb0ELb1ELb1ELb0ELb1ELb0ELb0ELb0ELi2ELi4ELi4ELi4ELb0EEENS1_24CollectiveEpilogueBwdGQAISA_fSD_Li256ELb0ELb1EEENS1_19SingleTileSchedulerILb0ELb0ELb0ELi128EEEEEEEEEvNT_6ParamsE$_ZN4cute5tupleIJiEEC2ERKi) ;  /* 0xffffbb4000007944 */ /* 0x022fea0003c3ffff */
[----:B------:R2:W5:Y:S01]  /*ee70*/  LDL R73, [R1+0x1680] ;  /* 0x0016800001497983 */ /* 0x0005620000100800 */
[----:B-1----:R-:W-:Y:S01]  /*ee80*/  IMAD.MOV.U32 R2, RZ, RZ, R7 ;  /* 0x000000ffff027224 */ /* 0x002fe200078e0007 */
[----:B------:R-:W-:Y:S02]  /*ee90*/  MOV R3, R8 ;  /* 0x0000000800037202 */ /* 0x000fe40000000f00 */
[----:B------:R-:W-:-:S02]  /*eea0*/  MOV R10, 0xeec0 ;  /* 0x0000eec0000a7802 */ /* 0x000fc40000000f00 */
[----:B--2--5:R-:W-:Y:S05]  /*eeb0*/  CALL.REL.NOINC `($_ZN7cutlass13device_kernelIN5flash19enable_sm80_to_sm89INS1_16FlashAttnBwdSm80INS1_25CollectiveMainloopBwdSm80ILi2ELi2EN4cute5tupleIJNS5_1CILi128EEES8_NS7_ILi64EEEEEENS_10bfloat16_tEfNS_4arch4Sm80ELb0ELb1ELb1ELb0ELb1ELb0ELb0ELb0ELi2ELi4ELi4ELi4ELb0EEENS1_24CollectiveEpilogueBwdGQAISA_fSD_Li256ELb0ELb1EEENS1_19SingleTileSchedulerILb0ELb0ELb0ELi128EEEEEEEEEvNT_6ParamsE$_ZN4cute5tupleIJiEEC2ERKi) ;  /* 0xffffbaf000007944 */ /* 0x024fea0003c3ffff */
[----:B-1----:R1:W5:Y:S01]  /*eec0*/  LDL R3, [R1+0x1684] ;  /* 0x0016840001037983 */ /* 0x0023620000100800 */
[----:B------:R-:W-:-:S03]  /*eed0*/  MOV R8, 0xeef0 ;  /* 0x0000eef000087802 */ /* 0x000fc60000000f00 */
[----:B-1---5:R-:W-:Y:S05]  /*eee0*/  CALL.REL.NOINC `($_ZN7cutlass13device_kernelIN5flash19enable_sm80_to_sm89INS1_16FlashAttnBwdSm80INS1_25CollectiveMainloopBwdSm80ILi2ELi2EN4cute5tupleIJNS5_1CILi128EEES8_NS7_ILi64EEEEEENS_10bfloat16_tEfNS_4arch4Sm80ELb0ELb1ELb1ELb0ELb1ELb0ELb0ELb0ELi2ELi4ELi4ELi4ELb0EEENS1_24CollectiveEpilogueBwdGQAISA_fSD_Li256ELb0ELb1EEENS1_19SingleTileSchedulerILb0ELb0ELb0ELi128EEEEEEEEEvNT_6ParamsE$_ZN4cute5tupleIJNS_1CILi0EEEiEEC2ERKS2_RKi) ;  /* 0xffffb9e000007944 */ /* 0x022fea0003c3ffff */
[----:B------:R1:W5:Y:S01]  /*eef0*/  LDL R8, [R1+0x1680] ;  /* 0x0016800001087983 */ /* 0x0003620000100800 */
[----:B------:R-:W-:Y:S01]  /*ef00*/  IMAD.MOV.U32 R3, RZ, RZ, R73 ;  /* 0x000000ffff037224 */ /* 0x000fe200078e0049 */
[----:B------:R-:W-:-:S02]  /*ef10*/  MOV R2, R9 ;  /* 0x0000000900027202 */ /* 0x000fc40000000f00 */
[----:B------:R-:W-:Y:S02]  /*ef20*/  MOV R6, 0xef40 ;  /* 0x0000ef4000067802 */ /* 0x000fe40000000f00 */
[----:B-1---5:R-:W-:Y:S05]  /*ef30*/  CALL.REL.NOINC `($_ZN7cutlass13device_kernelIN5flash19enable_sm80_to_sm89INS1_16FlashAttnBwdSm80INS1_25CollectiveMainloopBwdSm80ILi2ELi2EN4cute5tupleIJNS5_1CILi128EEES8_NS7_ILi64EEEEEENS_10bfloat16_tEfNS_4arch4Sm80ELb0ELb1ELb1ELb0ELb1ELb0ELb0ELb0ELi2ELi4ELi4ELi4ELb0EEENS1_24CollectiveEpilogueBwdGQAISA_fSD_Li256ELb0ELb1EEENS1_19SingleTileSchedulerILb0ELb0ELb0ELi128EEEEEEEEEvNT_6ParamsE$_ZN4cute3eso3ESOILb0ELb1EJiNS_1CILi0EEEEEC2ERKiRKS3_) ;  /* 0xffff7f3000007944 */ /* 0x022fea0003c3ffff */
[----:B------:R2:W5:Y:S01]  /*ef40*/  LDL R10, [R1+0x1680] ;  /* 0x00168000010a7983 */ /* 0x0005620000100800 */
[----:B------:R-:W-:-:S03]  /*ef50*/  MOV R78, 0xef80 ;  /* 0x0000ef80004e7802 */ /* 0x000fc60000000f00 */
[----:B------:R2:W-:Y:S04]  /*ef60*/  STL [R1+0x1680], R8 ;  /* 0x0016800801007387 */ /* 0x0005e80000100800 */
[----:B-12--5:R-:W-:Y:S05]  /*ef70*/  CALL.REL.NOINC `($_ZN7cutlass13device_kernelIN5flash19enable_sm80_to_sm89INS1_16FlashAttnBwdSm80INS1_25CollectiveMainloopBwdSm80ILi2ELi2EN4cute5tupleIJNS5_1CILi128EEES8_NS7_ILi64EEEEEENS_10bfloat16_tEfNS_4arch4Sm80ELb0ELb1ELb1ELb0ELb1ELb0ELb0ELb0ELi2ELi4ELi4ELi4ELb0EEENS1_24CollectiveEpilogueBwdGQAISA_fSD_Li256ELb0ELb1EEENS1_19SingleTileSchedulerILb0ELb0ELb0ELi128EEEEEEEEEvNT_6ParamsE$_ZZN4cuteplIJiEJNS_1CILi0EEEiEEEDaRKNS_15ArithmeticTupleIJDpT_EEERKNS3_IJDpT0_EEEENKUlDpRKT_E_clIJiiEEEDaSH_) ;  /* 0x00000d7000007944 */ /* 0x026fea0003c00000 */
[----:B-----5:R-:W-:Y:S02]  /*ef80*/  MOV R7, R2 ;  /* 0x0000000200077202 */ /* 0x020fe40000000f00 */
[----:B------:R-:W-:Y:S02]  /*ef90*/  MOV R2, 0xefb0 ;  /* 0x0000efb000027802 */ /* 0x000fe40000000f00 */
[----:B-1----:R-:W-:Y:S05]  /*efa0*/  CALL.REL.NOINC `($_ZN7cutlass13device_kernelIN5flash19enable_sm80_to_sm89INS1_16FlashAttnBwdSm80INS1_25CollectiveMainloopBwdSm80ILi2ELi2EN4cute5tupleIJNS5_1CILi128EEES8_NS7_ILi64EEEEEENS_10bfloat16_tEfNS_4arch4Sm80ELb0ELb1ELb1ELb0ELb1ELb0ELb0ELb0ELi2ELi4ELi4ELi4ELb0EEENS1_24CollectiveEpilogueBwdGQAISA_fSD_Li256ELb0ELb1EEENS1_19SingleTileSchedulerILb0ELb0ELb0ELi128EEEEEEEEEvNT_6ParamsE$_ZZN4cute19as_arithmetic_tupleINS_15ArithmeticTupleIJiiEEEEEDaRKT_ENKUlRKT_E_clIiEEDaS8_) ;  /* 0xffffd13000007944 */ /* 0x002fea0003c3ffff */
[----:B------:R-:W-:Y:S01]  /*efb0*/  IMAD.MOV.U32 R7, RZ, RZ, R3 ;  /* 0x000000ffff077224 */ /* 0x000fe200078e0003 */
[----:B------:R-:W-:Y:S02]  /*efc0*/  MOV R10, R6 ;  /* 0x00000006000a7202 */ /* 0x000fe40000000f00 */
[----:B------:R-:W-:Y:S02]  /*efd0*/  MOV R2, 0xeff0 ;  /* 0x0000eff000027802 */ /* 0x000fe40000000f00 */
[----:B------:R-:W-:Y:S05]  /*efe0*/  CALL.REL.NOINC `($_ZN7cutlass13device_kernelIN5flash19enable_sm80_to_sm89INS1_16FlashAttnBwdSm80INS1_25CollectiveMainloopBwdSm80ILi2ELi2EN4cute5tupleIJNS5_1CILi128EEES8_NS7_ILi64EEEEEENS_10bfloat16_tEfNS_4arch4Sm80ELb0ELb1ELb1ELb0ELb1ELb0ELb0ELb0ELi2ELi4ELi4ELi4ELb0EEENS1_24CollectiveEpilogueBwdGQAISA_fSD_Li256ELb0ELb1EEENS1_19SingleTileSchedulerILb0ELb0ELb0ELi128EEEEEEEEEvNT_6ParamsE$_ZZN4cute19as_arithmetic_tupleINS_15ArithmeticTupleIJiiEEEEEDaRKT_ENKUlRKT_E_clIiEEDaS8_) ;  /* 0xffffd0f000007944 */ /* 0x000fea0003c3ffff */
[----:B------:R1:W-:Y:S01]  /*eff0*/  STL [R1+0x1680], R6 ;  /* 0x0016800601007387 */ /* 0x0003e20000100800 */
[----:B------:R-:W-:-:S03]  /*f000*/  MOV R78, 0xf020 ;  /* 0x0000f020004e7802 */ /* 0x000fc60000000f00 */
[----:B-1----:R-:W-:Y:S05]  /*f010*/  CALL.REL.NOINC `($_ZN7cutlass13device_kernelIN5flash19enable_sm80_to_sm89INS1_16FlashAttnBwdSm80INS1_25CollectiveMainloopBwdSm80ILi2ELi2EN4cute5tupleIJNS5_1CILi128EEES8_NS7_ILi64EEEEEENS_10bfloat16_tEfNS_4arch4Sm80ELb0ELb1ELb1ELb0ELb1ELb0ELb0ELb0ELi2ELi4ELi4ELi4ELb0EEENS1_24CollectiveEpilogueBwdGQAISA_fSD_Li256ELb0ELb1EEENS1_19SingleTileSchedulerILb0ELb0ELb0ELi128EEEEEEEEEvNT_6ParamsE$_ZZN4cute19as_arithmetic_tupleINS_15ArithmeticTupleIJiiEEEEEDaRKT_ENKUlDpRKT_E_clIJiiEEEDaS9_) ;  /* 0xffffd04000007944 */ /* 0x002fea0003c3ffff */
[----:B-----5:R-:W-:Y:S02]  /*f020*/  MOV R6, R2 ;  /* 0x0000000200067202 */ /* 0x020fe40000000f00 */
[----:B------:R-:W-:Y:S02]  /*f030*/  MOV R2, 0xf050 ;  /* 0x0000f05000027802 */ /* 0x000fe40000000f00 */
[----:B-1----:R-:W-:Y:S05]  /*f040*/  CALL.REL.NOINC `($_ZN7cutlass13device_kernelIN5flash19enable_sm80_to_sm89INS1_16FlashAttnBwdSm80INS1_25CollectiveMainloopBwdSm80ILi2ELi2EN4cute5tupleIJNS5_1CILi128EEES8_NS7_ILi64EEEEEENS_10bfloat16_tEfNS_4arch4Sm80ELb0ELb1ELb1ELb0ELb1ELb0ELb0ELb0ELi2ELi4ELi4ELi4ELb0EEENS1_24CollectiveEpilogueBwdGQAISA_fSD_Li256ELb0ELb1EEENS1_19SingleTileSchedulerILb0ELb0ELb0ELi128EEEEEEEEEvNT_6ParamsE$_ZZN4cute14transform_leafINS_15ArithmeticTupleIJiiEEENS_8identityEEEDaRKT_OT0_ENKUlRKT_E_clIiEEDaSB_) ;  /* 0xffffce6000007944 */ /* 0x002fea0003c3ffff */
[----:B------:R-:W-:Y:S01]  /*f050*/  IMAD.MOV.U32 R6, RZ, RZ, R3 ;  /* 0x000000ffff067224 */ /* 0x000fe200078e0003 */
[----:B------:R-:W-:Y:S02]  /*f060*/  MOV R10, R8 ;  /* 0x00000008000a7202 */ /* 0x000fe40000000f00 */
[----:B------:R-:W-:-:S02]  /*f070*/  MOV R2, 0xf090 ;  /* 0x0000f09000027802 */ /* 0x000fc40000000f00 */
[----:B------:R-:W-:Y:S05]  /*f080*/  CALL.REL.NOINC `($_ZN7cutlass13device_kernelIN5flash19enable_sm80_to_sm89INS1_16FlashAttnBwdSm80INS1_25CollectiveMainloopBwdSm80ILi2ELi2EN4cute5tupleIJNS5_1CILi128EEES8_NS7_ILi64EEEEEENS_10bfloat16_tEfNS_4arch4Sm80ELb0ELb1ELb1ELb0ELb1ELb0ELb0ELb0ELi2ELi4ELi4ELi4ELb0EEENS1_24CollectiveEpilogueBwdGQAISA_fSD_Li256ELb0ELb1EEENS1_19SingleTileSchedulerILb0ELb0ELb0ELi128EEEEEEEEEvNT_6ParamsE$_ZZN4cute14transform_leafINS_15ArithmeticTupleIJiiEEENS_8identityEEEDaRKT_OT0_ENKUlRKT_E_clIiEEDaSB_) ;  /* 0xffffce2000007944 */ /* 0x000fea0003c3ffff */
[----:B------:R1:W-:Y:S01]  /*f090*/  STL [R1+0x1680], R8 ;  /* 0x0016800801007387 */ /* 0x0003e20000100800 */
[----:B------:R-:W-:-:S03]  /*f0a0*/  MOV R6, 0xf0c0 ;  /* 0x0000f0c000067802 */ /* 0x000fc60000000f00 */
[----:B-1----:R-:W-:Y:S05]  /*f0b0*/  CALL.REL.NOINC `($_ZN7cutlass13device_kernelIN5flash19enable_sm80_to_sm89INS1_16FlashAttnBwdSm80INS1_25CollectiveMainloopBwdSm80ILi2ELi2EN4cute5tupleIJNS5_1CILi128EEES8_NS7_ILi64EEEEEENS_10bfloat16_tEfNS_4arch4Sm80ELb0ELb1ELb1ELb0ELb1ELb0ELb0ELb0ELi2ELi4ELi4ELi4ELb0EEENS1_24CollectiveEpilogueBwdGQAISA_fSD_Li256ELb0ELb1EEENS1_19SingleTileSchedulerILb0ELb0ELb0ELi128EEEEEEEEEvNT_6ParamsE$_ZZN4cute9transformINS_15ArithmeticTupleIJiiEEEZNS_14transform_leafIS2_NS_8identityEEEDaRKT_OT0_EUlRKT_E_EEDaS7_S9_ENKUlDpSC_E_clIJiiEEEDaSE_) ;  /* 0x0000064000007944 */ /* 0x002fea0003c00000 */
[----:B------:R-:W-:Y:S02]  /*f0c0*/  MOV R73, 0x0 ;  /* 0x0000000000497802 */ /* 0x000fe40000000f00 */
[----:B-----5:R-:W-:-:S02]  /*f0d0*/  MOV R10, R2 ;  /* 0x00000002000a7202 */ /* 0x020fc40000000f00 */
[----:B------:R-:W-:Y:S01]  /*f0e0*/  MOV R8, R3 ;  /* 0x0000000300087202 */ /* 0x000fe20000000f00 */
[----:B------:R-:W-:Y:S06]  /*f0f0*/  RET.REL.NODEC R72 `(_ZN7cutlass13device_kernelIN5flash19enable_sm80_to_sm89INS1_16FlashAttnBwdSm80INS1_25CollectiveMainloopBwdSm80ILi2ELi2EN4cute5tupleIJNS5_1CILi128EEES8_NS7_ILi64EEEEEENS_10bfloat16_tEfNS_4arch4Sm80ELb0ELb1ELb1ELb0ELb1ELb0ELb0ELb0ELi2ELi4ELi4ELi4ELb0EEENS1_24CollectiveEpilogueBwdGQAISA_fSD_Li256ELb0ELb1EEENS1_19SingleTileSchedulerILb0ELb0ELb0ELi128EEEEEEEEEvNT_6ParamsE) ;  /* 0xffff0f0048007950 */ /* 0x000fec0003c3ffff */
        .type           $_ZN7cutlass13device_kernelIN5flash19enable_sm80_to_sm89INS1_16FlashAttnBwdSm80INS1_25CollectiveMainloopBwdSm80ILi2ELi2EN4cute5tupleIJNS5_1CILi128EEES8_NS7_ILi64EEEEEENS_10bfloat16_tEfNS_4arch4Sm80ELb0ELb1ELb1ELb0ELb1ELb0ELb0ELb0ELi2ELi4ELi4ELi4ELb0EEENS1_24CollectiveEpilogueBwdGQAISA_fSD_Li256ELb0ELb1EEENS1_19SingleTileSchedulerILb0ELb0ELb0ELi128EEEEEEEEEvNT_6ParamsE$_ZZN4cute7idx2crdINS_5tupleIJiiNS_1CILi0EEEEEENS1_IJNS1_IJNS2_ILi4EEENS2_ILi8EEEEEENS2_ILi2EEENS2_ILi1EEEEEEEEDaRKT_RKT0_ENKUlRKT_RKT0_E_clIiS8_EEDaSJ_SM_,@function
        .size           $_ZN7cutlass13device_kernelIN5flash19enable_sm80_to_sm89INS1_16FlashAttnBwdSm80INS1_25CollectiveMainloopBwdSm80ILi2ELi2EN4cute5tupleIJNS5_1CILi128EEES8_NS7_ILi64EEEEEENS_10bfloat16_tEfNS_4arch4Sm80ELb0ELb1ELb1ELb0ELb1ELb0ELb0ELb0ELi2ELi4ELi4ELi4ELb0EEENS1_24CollectiveEpilogueBwdGQAISA_fSD_Li256ELb0ELb1EEENS1_19SingleTileSchedulerILb0ELb0ELb0ELi128EEEEEEEEEvNT_6ParamsE$_ZZN4cute7idx2crdINS_5tupleIJiiNS_1CILi0EEEEEENS1_IJNS1_IJNS2_ILi4EEENS2_ILi8EEEEEENS2_ILi2EEENS2_ILi1EEEEEEEEDaRKT_RKT0_ENKUlRKT_RKT0_E_clIiS8_EEDaSJ_SM_,($_ZN7cutlass13device_kernelIN5flash19enable_sm80_to_sm89INS1_16FlashAttnBwdSm80INS1_25CollectiveMainloopBwdSm80ILi2ELi2EN4cute5tupleIJNS5_1CILi128EEES8_NS7_ILi64EEEEEENS_10bfloat16_tEfNS_4arch4Sm80ELb0ELb1ELb1ELb0ELb1ELb0ELb0ELb0ELi2ELi4ELi4ELi4ELb0EEENS1_24CollectiveEpilogueBwdGQAISA_fSD_Li256ELb0ELb1EEENS1_19SingleTileSchedulerILb0ELb0ELb0ELi128EEEEEEEEEvNT_6ParamsE$_ZZN4cute7idx2crdINS_5tupleIJiiNS_1CILi0EEEEEENS1_IJNS1_IJNS2_ILi4EEENS2_ILi8EEEEEES5_NS2_ILi1EEEEEEEEDaRKT_RKT0_ENKUlRKT_RKT0_E_clIiS5_EEDaSI_SL_ - $_ZN7cutlass13device_kernelIN5flash19enable_sm80_to_sm89INS1_16FlashAttnBwdSm80INS1_25CollectiveMainloopBwdSm80ILi2ELi2EN4cute5tupleIJNS5_1CILi128EEES8_NS7_ILi64EEEEEENS_10bfloat16_tEfNS_4arch4Sm80ELb0ELb1ELb1ELb0ELb1ELb0ELb0ELb0ELi2ELi4ELi4ELi4ELb0EEENS1_24CollectiveEpilogueBwdGQAISA_fSD_Li256ELb0ELb1EEENS1_19SingleTileSchedulerILb0ELb0ELb0ELi128EEEEEEEEEvNT_6ParamsE$_ZZN4cute7idx2crdINS_5tupleIJiiNS_1CILi0EEEEEENS1_IJNS1_IJNS2_ILi4EEENS2_ILi8EEEEEENS2_ILi2EEENS2_ILi1EEEEEEEEDaRKT_RKT0_ENKUlRKT_RKT0_E_clIiS8_EEDaSJ_SM_)
$_ZN7cutlass13device_kernelIN5flash19enable_sm80_to_sm89INS1_16FlashAttnBwdSm80INS1_25CollectiveMainloopBwdSm80ILi2ELi2EN4cute5tupleIJNS5_1CILi128EEES8_NS7_ILi64EEEEEENS_10bfloat16_tEfNS_4arch4Sm80ELb0ELb1ELb1ELb0ELb1ELb0ELb0ELb0ELi2ELi4ELi4ELi4ELb0EEENS1_24CollectiveEpilogueBwdGQAISA_fSD_Li256ELb0ELb1EEENS1_19SingleTileSchedulerILb0ELb0ELb0ELi128EEEEEEEEEvNT_6ParamsE$_ZZN4cute7idx2crdINS_5tupleIJiiNS_1CILi0EEEEEENS1_IJNS1_IJNS2_ILi4EEENS2_ILi8EEEEEENS2_ILi2EEENS2_ILi1EEEEEEEEDaRKT_RKT0_ENKUlRKT_RKT0_E_clIiS8_EEDaSJ_SM_:
[----:B------:R-:W-:Y:S02]  /*f100*/  MOV R3, 0x0 ;  /* 0x0000000000037802 */ /* 0x000fe40000000f00 */
[----:B------:R-:W-:Y:S02]  /*f110*/  MOV R6, R5 ;  /* 0x0000000500067202 */ /* 0x000fe40000000f00 */
[----:B------:R-:W-:Y:S05]  /*f120*/  RET.REL.NODEC R2 `(_ZN7cutlass13device_kernelIN5flash19enable_sm80_to_sm89INS1_16FlashAttnBwdSm80INS1_25CollectiveMainloopBwdSm80ILi2ELi2EN4cute5tupleIJNS5_1CILi128EEES8_NS7_ILi64EEEEEENS_10bfloat16_tEfNS_4arch4Sm80ELb0ELb1ELb1ELb0ELb1ELb0ELb0ELb0ELi2ELi4ELi4ELi4ELb0EEENS1_24CollectiveEpilogueBwdGQAISA_fSD_Li256ELb0ELb1EEENS1_19SingleTileSchedulerILb0ELb0ELb0ELi128EEEEEEEEEvNT_6ParamsE) ;  /* 0xffff0ed002007950 */ /* 0x000fea0003c3ffff */
        .type           $_ZN7cutlass13device_kernelIN5flash19enable_sm80_to_sm89INS1_16FlashAttnBwdSm80INS1_25CollectiveMainloopBwdSm80ILi2ELi2EN4cute5tupleIJNS5_1CILi128EEES8_NS7_ILi64EEEEEENS_10bfloat16_tEfNS_4arch4Sm80ELb0ELb1ELb1ELb0ELb1ELb0ELb0ELb0ELi2ELi4ELi4ELi4ELb0EEENS1_24CollectiveEpilogueBwdGQAISA_fSD_Li256ELb0ELb1EEENS1_19SingleTileSchedulerILb0ELb0ELb0ELi128EEEEEEEEEvNT_6ParamsE$_ZZN4cute7idx2crdINS_5tupleIJiiNS_1CILi0EEEEEENS1_IJNS1_IJNS2_ILi4EEENS2_ILi8EEEEEES5_NS2_ILi1EEEEEEEEDaRKT_RKT0_ENKUlRKT_RKT0_E_clIiS5_EEDaSI_SL_,@function
        .size           $_ZN7cutlass13device_kernelIN5flash19enable_sm80_to_sm89INS1_16FlashAttnBwdSm80INS1_25CollectiveMainloopBwdSm80ILi2ELi2EN4cute5tupleIJNS5_1CILi128EEES8_NS7_ILi64EEEEEENS_10bfloat16_tEfNS_4arch4Sm80ELb0ELb1ELb1ELb0ELb1ELb0ELb0ELb0ELi2ELi4ELi4ELi4ELb0EEENS1_24CollectiveEpilogueBwdGQAISA_fSD_Li256ELb0ELb1EEENS1_19SingleTileSchedulerILb0ELb0ELb0ELi128EEEEEEEEEvNT_6ParamsE$_ZZN4cute7idx2crdINS_5tupleIJiiNS_1CILi0EEEEEENS1_IJNS1_IJNS2_ILi4EEENS2_ILi8EEEEEES5_NS2_ILi1EEEEEEEEDaRKT_RKT0_ENKUlRKT_RKT0_E_clIiS5_EEDaSI_SL_,($_ZN7cutlass13device_kernelIN5flash19enable_sm80_to_sm89INS1_16FlashAttnBwdSm80INS1_25CollectiveMainloopBwdSm80ILi2ELi2EN4cute5tupleIJNS5_1CILi128EEES8_NS7_ILi64EEEEEENS_10bfloat16_tEfNS_4arch4Sm80ELb0ELb1ELb1ELb0ELb1ELb0ELb0ELb0ELi2ELi4ELi4ELi4ELb0EEENS1_24CollectiveEpilogueBwdGQAISA_fSD_Li256ELb0ELb1EEENS1_19SingleTileSchedulerILb0ELb0ELb0ELi128EEEEEEEEEvNT_6ParamsE$_ZZN4cute7idx2crdINS_5tupleIJiiNS_1CILi0EEEEEENS1_IJNS1_IJNS2_ILi4EEENS2_ILi8EEEEEES5_NS2_ILi1EEEEEEEEDaRKT_RKT0_ENKUlRKT_RKT0_E_clIiS7_EEDaSI_SL_ - $_ZN7cutlass13device_kernelIN5flash19enable_sm80_to_sm89INS1_16FlashAttnBwdSm80INS1_25CollectiveMainloopBwdSm80ILi2ELi2EN4cute5tupleIJNS5_1CILi128EEES8_NS7_ILi64EEEEEENS_10bfloat16_tEfNS_4arch4Sm80ELb0ELb1ELb1ELb0ELb1ELb0ELb0ELb0ELi2ELi4ELi4ELi4ELb0EEENS1_24CollectiveEpilogueBwdGQAISA_fSD_Li256ELb0ELb1EEENS1_19SingleTileSchedulerILb0ELb0ELb0ELi128EEEEEEEEEvNT_6ParamsE$_ZZN4cute7idx2crdINS_5tupleIJiiNS_1CILi0EEEEEENS1_IJNS1_IJNS2_ILi4EEENS2_ILi8EEEEEES5_NS2_ILi1EEEEEEEEDaRKT_RKT0_ENKUlRKT_RKT0_E_clIiS5_EEDaSI_SL_)
$_ZN7cutlass13device_kernelIN5flash19enable_sm80_to_sm89INS1_16FlashAttnBwdSm80INS1_25CollectiveMainloopBwdSm80ILi2ELi2EN4cute5tupleIJNS5_1CILi128EEES8_NS7_ILi64EEEEEENS_10bfloat16_tEfNS_4arch4Sm80ELb0ELb1ELb1ELb0ELb1ELb0ELb0ELb0ELi2ELi4ELi4ELi4ELb0EEENS1_24CollectiveEpilogueBwdGQAISA_fSD_Li256ELb0ELb1EEENS1_19SingleTileSchedulerILb0ELb0ELb0ELi128EEEEEEEEEvNT_6ParamsE$_ZZN4cute7idx2crdINS_5tupleIJiiNS_1CILi0EEEEEENS1_IJNS1_IJNS2_ILi4EEENS2_ILi8EEEEEES5_NS2_ILi1EEEEEEEEDaRKT_RKT0_ENKUlRKT_RKT0_E_clIiS5_EEDaSI_SL_:
[----:B------:R-:W-:Y:S02]  /*f130*/  MOV R3, 0x0 ;  /* 0x0000000000037802 */ /* 0x000fe40000000f00 */
[----:B------:R-:W-:Y:S02]  /*f140*/  MOV R6, R5 ;  /* 0x0000000500067202 */ /* 0x000fe40000000f00 */
[----:B------:R-:W-:Y:S05]  /*f150*/  RET.REL.NODEC R2 `(_ZN7cutlass13device_kernelIN5flash19enable_sm80_to_sm89INS1_16FlashAttnBwdSm80INS1_25CollectiveMainloopBwdSm80ILi2ELi2EN4cute5tupleIJNS5_1CILi128EEES8_NS7_ILi64EEEEEENS_10bfloat16_tEfNS_4arch4Sm80ELb0ELb1ELb1ELb0ELb1ELb0ELb0ELb0ELi2ELi4ELi4ELi4ELb0EEENS1_24CollectiveEpilogueBwdGQAISA_fSD_Li256ELb0ELb1EEENS1_19SingleTileSchedulerILb0ELb0ELb0ELi128EEEEEEEEEvNT_6ParamsE) ;  /* 0xffff0ea002007950 */ /* 0x000fea0003c3ffff */
        .type           $_ZN7cutlass13device_kernelIN5flash19enable_sm80_to_sm89INS1_16FlashAttnBwdSm80INS1_25CollectiveMainloopBwdSm80ILi2ELi2EN4cute5tupleIJNS5_1CILi128EEES8_NS7_ILi64EEEEEENS_10bfloat16_tEfNS_4arch4Sm80ELb0ELb1ELb1ELb0ELb1ELb0ELb0ELb0ELi2ELi4ELi4ELi4ELb0EEENS1_24CollectiveEpilogueBwdGQAISA_fSD_Li256ELb0ELb1EEENS1_19SingleTileSchedulerILb0ELb0ELb0ELi128EEEEEEEEEvNT_6ParamsE$_ZZN4cute7idx2crdINS_5tupleIJiiNS_1CILi0EEEEEENS1_IJNS1_IJNS2_ILi4EEENS2_ILi8EEEEEES5_NS2_ILi1EEEEEEEEDaRKT_RKT0_ENKUlRKT_RKT0_E_clIiS7_EEDaSI_SL_,@function
        .size           $_ZN7cutlass13device_kernelIN5flash19enable_sm80_to_sm89INS1_16FlashAttnBwdSm80INS1_25CollectiveMainloopBwdSm80ILi2ELi2EN4cute5tupleIJNS5_1CILi128EEES8_NS7_ILi64EEEEEENS_10bfloat16_tEfNS_4arch4Sm80ELb0ELb1ELb1ELb0ELb1ELb0ELb0ELb0ELi2ELi4ELi4ELi4ELb0EEENS1_24CollectiveEpilogueBwdGQAISA_fSD_Li256ELb0ELb1EEENS1_19SingleTileSchedulerILb0ELb0ELb0ELi128EEEEEEEEEvNT_6ParamsE$_ZZN4cute7idx2crdINS_5tupleIJiiNS_1CILi0EEEEEENS1_IJNS1_IJNS2_ILi4EEENS2_ILi8EEEEEES5_NS2_ILi1EEEEEEEEDaRKT_RKT0_ENKUlRKT_RKT0_E_clIiS7_EEDaSI_SL_,($_ZN7cutlass13device_kernelIN5flash19enable_sm80_to_sm89INS1_16FlashAttnBwdSm80INS1_25CollectiveMainloopBwdSm80ILi2ELi2EN4cute5tupleIJNS5_1CILi128EEES8_NS7_ILi64EEEEEENS_10bfloat16_tEfNS_4arch4Sm80ELb0ELb1ELb1ELb0ELb1ELb0ELb0ELb0ELi2ELi4ELi4ELi4ELb0EEENS1_24CollectiveEpilogueBwdGQAISA_fSD_Li256ELb0ELb1EEENS1_19SingleTileSchedulerILb0ELb0ELb0ELi128EEEEEEEEEvNT_6ParamsE$_ZZN4cute7idx2crdIiNS_5tupleIJNS_1CILi32EEENS2_ILi4EEENS2_ILi2EEENS2_ILi1EEEEEENS1_IJS6_S3_NS2_ILi128EEENS2_ILi0EEEEEEEEDaRKT_RKT0_RKT1_ENKUlRKT_RKT0_E_clIS3_S6_EEDaSM_SP_ - $_ZN7cutlass13device_kernelIN5flash19enable_sm80_to_sm89INS1_16FlashAttnBwdSm80INS1_25CollectiveMainloopBwdSm80ILi2ELi2EN4cute5tupleIJNS5_1CILi128EEES8_NS7_ILi64EEEEEENS_10bfloat16_tEfNS_4arch4Sm80ELb0ELb1ELb1ELb0ELb1ELb0ELb0ELb0ELi2ELi4ELi4ELi4ELb0EEENS1_24CollectiveEpilogueBwdGQAISA_fSD_Li256ELb0ELb1EEENS1_19SingleTileSchedulerILb0ELb0ELb0ELi128EEEEEEEEEvNT_6ParamsE$_ZZN4cute7idx2crdINS_5tupleIJiiNS_1CILi0EEEEEENS1_IJNS1_IJNS2_ILi4EEENS2_ILi8EEEEEES5_NS2_ILi1EEEEEEEEDaRKT_RKT0_ENKUlRKT_RKT0_E_clIiS7_EEDaSI_SL_)
$_ZN7cutlass13device_kernelIN5flash19enable_sm80_to_sm89INS1_16FlashAttnBwdSm80INS1_25CollectiveMainloopBwdSm80ILi2ELi2EN4cute5tupleIJNS5_1CILi128EEES8_NS7_ILi64EEEEEENS_10bfloat16_tEfNS_4arch4Sm80ELb0ELb1ELb1ELb0ELb1ELb0ELb0ELb0ELi2ELi4ELi4ELi4ELb0EEENS1_24CollectiveEpilogueBwdGQAISA_fSD_Li256ELb0ELb1EEENS1_19SingleTileSchedulerILb0ELb0ELb0ELi128EEEEEEEEEvNT_6ParamsE$_ZZN4cute7idx2crdINS_5tupleIJiiNS_1CILi0EEEEEENS1_IJNS1_IJNS2_ILi4EEENS2_ILi8EEEEEES5_NS2_ILi1EEEEEEEEDaRKT_RKT0_ENKUlRKT_RKT0_E_clIiS7_EEDaSI_SL_:
        /* <DEDUP_REMOVED lines=62> */
[----:B-----5:R-:W-:Y:S01]  /*f540*/  IMAD.MOV.U32 R10, RZ, RZ, R2 ;  /* 0x000000ffff0a7224 */ /* 0x020fe200078e0002 */
[----:B------:R-:W-:Y:S01]  /*f550*/  MOV R2, R72 ;  /* 0x0000004800027202 */ /* 0x000fe20000000f00 */
[----:B------:R-:W-:Y:S01]  /*f560*/  IMAD.MOV.U32 R8, RZ, RZ, R3 ;  /* 0x000000ffff087224 */ /* 0x000fe200078e0003 */
[----:B------:R-:W-:-:S04]  /*f570*/  MOV R3, 0x0 ;  /* 0x0000000000037802 */ /* 0x000fc80000000f00 */
[----:B------:R-:W-:Y:S05]  /*f580*/  RET.REL.NODEC R2 `(_ZN7cutlass13device_kernelIN5flash19enable_sm80_to_sm89INS1_16FlashAttnBwdSm80INS1_25CollectiveMainloopBwdSm80ILi2ELi2EN4cute5tupleIJNS5_1CILi128EEES8_NS7_ILi64EEEEEENS_10bfloat16_tEfNS_4arch4Sm80ELb0ELb1ELb1ELb0ELb1ELb0ELb0ELb0ELi2ELi4ELi4ELi4ELb0EEENS1_24CollectiveEpilogueBwdGQAISA_fSD_Li256ELb0ELb1EEENS1_19SingleTileSchedulerILb0ELb0ELb0ELi128EEEEEEEEEvNT_6ParamsE) ;  /* 0xffff0a7002007950 */ /* 0x000fea0003c3ffff */
        .type           $_ZN7cutlass13device_kernelIN5flash19enable_sm80_to_sm89INS1_16FlashAttnBwdSm80INS1_25CollectiveMainloopBwdSm80ILi2ELi2EN4cute5tupleIJNS5_1CILi128EEES8_NS7_ILi64EEEEEENS_10bfloat16_tEfNS_4arch4Sm80ELb0ELb1ELb1ELb0ELb1ELb0ELb0ELb0ELi2ELi4ELi4ELi4ELb0EEENS1_24CollectiveEpilogueBwdGQAISA_fSD_Li256ELb0ELb1EEENS1_19SingleTileSchedulerILb0ELb0ELb0ELi128EEEEEEEEEvNT_6ParamsE$_ZZN4cute7idx2crdIiNS_5tupleIJNS_1CILi32EEENS2_ILi4EEENS2_ILi2EEENS2_ILi1EEEEEENS1_IJS6_S3_NS2_ILi128EEENS2_ILi0EEEEEEEEDaRKT_RKT0_RKT1_ENKUlRKT_RKT0_E_clIS3_S6_EEDaSM_SP_,@function
        .size           $_ZN7cutlass13device_kernelIN5flash19enable_sm80_to_sm89INS1_16FlashAttnBwdSm80INS1_25CollectiveMainloopBwdSm80ILi2ELi2EN4cute5tupleIJNS5_1CILi128EEES8_NS7_ILi64EEEEEENS_10bfloat16_tEfNS_4arch4Sm80ELb0ELb1ELb1ELb0ELb1ELb0ELb0ELb0ELi2ELi4ELi4ELi4ELb0EEENS1_24CollectiveEpilogueBwdGQAISA_fSD_Li256ELb0ELb1EEENS1_19SingleTileSchedulerILb0ELb0ELb0ELi128EEEEEEEEEvNT_6ParamsE$_ZZN4cute7idx2crdIiNS_5tupleIJNS_1CILi32EEENS2_ILi4EEENS2_ILi2EEENS2_ILi1EEEEEENS1_IJS6_S3_NS2_ILi128EEENS2_ILi0EEEEEEEEDaRKT_RKT0_RKT1_ENKUlRKT_RKT0_E_clIS3_S6_EEDaSM_SP_,($_ZN7cutlass13device_kernelIN5flash19enable_sm80_to_sm89INS1_16FlashAttnBwdSm80INS1_25CollectiveMainloopBwdSm80ILi2ELi2EN4cute5tupleIJNS5_1CILi128EEES8_NS7_ILi64EEEEEENS_10bfloat16_tEfNS_4arch4Sm80ELb0ELb1ELb1ELb0ELb1ELb0ELb0ELb0ELi2ELi4ELi4ELi4ELb0EEENS1_24CollectiveEpilogueBwdGQAISA_fSD_Li256ELb0ELb1EEENS1_19SingleTileSchedulerILb0ELb0ELb0ELi128EEEEEEEEEvNT_6ParamsE$_ZZN4cute7idx2crdIiNS_5tupleIJNS_1CILi32EEENS2_ILi4EEENS2_ILi2EEENS2_ILi1EEEEEENS1_IJS6_S3_NS2_ILi128EEENS2_ILi0EEEEEEEEDaRKT_RKT0_RKT1_ENKUlRKT_RKT0_E_clIS4_S3_EEDaSM_SP_ - $_ZN7cutlass13device_kernelIN5flash19enable_sm80_to_sm89INS1_16FlashAttnBwdSm80INS1_25CollectiveMainloopBwdSm80ILi2ELi2EN4cute5tupleIJNS5_1CILi128EEES8_NS7_ILi64EEEEEENS_10bfloat16_tEfNS_4arch4Sm80ELb0ELb1ELb1ELb0ELb1ELb0ELb0ELb0ELi2ELi4ELi4ELi4ELb0EEENS1_24CollectiveEpilogueBwdGQAISA_fSD_Li256ELb0ELb1EEENS1_19SingleTileSchedulerILb0ELb0ELb0ELi128EEEEEEEEEvNT_6ParamsE$_ZZN4cute7idx2crdIiNS_5tupleIJNS_1CILi32EEENS2_ILi4EEENS2_ILi2EEENS2_ILi1EEEEEENS1_IJS6_S3_NS2_ILi128EEENS2_ILi0EEEEEEEEDaRKT_RKT0_RKT1_ENKUlRKT_RKT0_E_clIS3_S6_EEDaSM_SP_)
$_ZN7cutlass13device_kernelIN5flash19enable_sm80_to_sm89INS1_16FlashAttnBwdSm80INS1_25CollectiveMainloopBwdSm80ILi2ELi2EN4cute5tupleIJNS5_1CILi128EEES8_NS7_ILi64EEEEEENS_10bfloat16_tEfNS_4arch4Sm80ELb0ELb1ELb1ELb0ELb1ELb0ELb0ELb0ELi2ELi4ELi4ELi4ELb0EEENS1_24CollectiveEpilogueBwdGQAISA_fSD_Li256ELb0ELb1EEENS1_19SingleTileSchedulerILb0ELb0ELb0ELi128EEEEEEEEEvNT_6ParamsE$_ZZN4cute7idx2crdIiNS_5tupleIJNS_1CILi32EEENS2_ILi4EEENS2_ILi2EEENS2_ILi1EEEEEENS1_IJS6_S3_NS2_ILi128EEENS2_ILi0EEEEEEEEDaRKT_RKT0_RKT1_ENKUlRKT_RKT0_E_clIS3_S6_EEDaSM_SP_:
[----:B------:R-:W-:Y:S01]  /*f590*/  SHF.R.S32.HI R3, RZ, 0x1f, R2 ;  /* 0x0000001fff037819 */ /* 0x000fe20000011402 */
[----:B------:R-:W-:-:S03]  /*f5a0*/  IMAD.MOV.U32 R5, RZ, RZ, 0x0 ;  /* 0x00000000ff057424 */ /* 0x000fc600078e00ff */
[----:B------:R-:W-:-:S04]  /*f5b0*/  LEA.HI R3, R3, R2, RZ, 0x5 ;  /* 0x0000000203037211 */ /* 0x000fc800078f28ff */
[----:B------:R-:W-:-:S05]  /*f5c0*/  LOP3.LUT R3, R3, 0xffffffe0, RZ, 0xc0, !PT ;  /* 0xffffffe003037812 */ /* 0x000fca00078ec0ff */
[----:B------:R-:W-:Y:S01]  /*f5d0*/  IMAD.IADD R8, R2, 0x1, -R3 ;  /* 0x0000000102087824 */ /* 0x000fe200078e0a03 */
[----:B------:R-:W-:Y:S06]  /*f5e0*/  RET.REL.NODEC R4 `(_ZN7cutlass13device_kernelIN5flash19enable_sm80_to_sm89INS1_16FlashAttnBwdSm80INS1_25CollectiveMainloopBwdSm80ILi2ELi2EN4cute5tupleIJNS5_1CILi128EEES8_NS7_ILi64EEEEEENS_10bfloat16_tEfNS_4arch4Sm80ELb0ELb1ELb1ELb0ELb1ELb0ELb0ELb0ELi2ELi4ELi4ELi4ELb0EEENS1_24CollectiveEpilogueBwdGQAISA_fSD_Li256ELb0ELb1EEENS1_19SingleTileSchedulerILb0ELb0ELb0ELi128EEEEEEEEEvNT_6ParamsE) ;  /* 0xffff0a1004007950 */ /* 0x000fec0003c3ffff */
        .type           $_ZN7cutlass13device_kernelIN5flash19enable_sm80_to_sm89INS1_16FlashAttnBwdSm80INS1_25CollectiveMainloopBwdSm80ILi2ELi2EN4cute5tupleIJNS5_1CILi128EEES8_NS7_ILi64EEEEEENS_10bfloat16_tEfNS_4arch4Sm80ELb0ELb1ELb1ELb0ELb1ELb0ELb0ELb0ELi2ELi4ELi4ELi4ELb0EEENS1_24CollectiveEpilogueBwdGQAISA_fSD_Li256ELb0ELb1EEENS1_19SingleTileSchedulerILb0ELb0ELb0ELi128EEEEEEEEEvNT_6ParamsE$_ZZN4cute7idx2crdIiNS_5tupleIJNS_1CILi32EEENS2_ILi4EEENS2_ILi2EEENS2_ILi1EEEEEENS1_IJS6_S3_NS2_ILi128EEENS2_ILi0EEEEEEEEDaRKT_RKT0_RKT1_ENKUlRKT_RKT0_E_clIS4_S3_EEDaSM_SP_,@function
        .size           $_ZN7cutlass13device_kernelIN5flash19enable_sm80_to_sm89INS1_16FlashAttnBwdSm80INS1_25CollectiveMainloopBwdSm80ILi2ELi2EN4cute5tupleIJNS5_1CILi128EEES8_NS7_ILi64EEEEEENS_10bfloat16_tEfNS_4arch4Sm80ELb0ELb1ELb1ELb0ELb1ELb0ELb0ELb0ELi2ELi4ELi4ELi4ELb0EEENS1_24CollectiveEpilogueBwdGQAISA_fSD_Li256ELb0ELb1EEENS1_19SingleTileSchedulerILb0ELb0ELb0ELi128EEEEEEEEEvNT_6ParamsE$_ZZN4cute7idx2crdIiNS_5tupleIJNS_1CILi32EEENS2_ILi4EEENS2_ILi2EEENS2_ILi1EEEEEENS1_IJS6_S3_NS2_ILi128EEENS2_ILi0EEEEEEEEDaRKT_RKT0_RKT1_ENKUlRKT_RKT0_E_clIS4_S3_EEDaSM_SP_,($_ZN7cutlass13device_kernelIN5flash19enable_sm80_to_sm89INS1_16FlashAttnBwdSm80INS1_25CollectiveMainloopBwdSm80ILi2ELi2EN4cute5tupleIJNS5_1CILi128EEES8_NS7_ILi64EEEEEENS_10bfloat16_tEfNS_4arch4Sm80ELb0ELb1ELb1ELb0ELb1ELb0ELb0ELb0ELi2ELi4ELi4ELi4ELb0EEENS1_24CollectiveEpilogueBwdGQAISA_fSD_Li256ELb0ELb1EEENS1_19SingleTileSchedulerILb0ELb0ELb0ELi128EEEEEEEEEvNT_6ParamsE$_ZZN4cute7idx2crdIiNS_5tupleIJNS_1CILi32EEENS2_ILi4EEENS2_ILi2EEENS2_ILi1EEEEEENS1_IJS6_S3_NS2_ILi128EEENS2_ILi0EEEEEEEEDaRKT_RKT0_RKT1_ENKUlRKT_RKT0_E_clIS5_S8_EEDaSM_SP_ - $_ZN7cutlass13device_kernelIN5flash19enable_sm80_to_sm89INS1_16FlashAttnBwdSm80INS1_25CollectiveMainloopBwdSm80ILi2ELi2EN4cute5tupleIJNS5_1CILi128EEES8_NS7_ILi64EEEEEENS_10bfloat16_tEfNS_4arch4Sm80ELb0ELb1ELb1ELb0ELb1ELb0ELb0ELb0ELi2ELi4ELi4ELi4ELb0EEENS1_24CollectiveEpilogueBwdGQAISA_fSD_Li256ELb0ELb1EEENS1_19SingleTileSchedulerILb0ELb0ELb0ELi128EEEEEEEEEvNT_6ParamsE$_ZZN4cute7idx2crdIiNS_5tupleIJNS_1CILi32EEENS2_ILi4EEENS2_ILi2EEENS2_ILi1EEEEEENS1_IJS6_S3_NS2_ILi128EEENS2_ILi0EEEEEEEEDaRKT_RKT0_RKT1_ENKUlRKT_RKT0_E_clIS4_S3_EEDaSM_SP_)
$_ZN7cutlass13device_kernelIN5flash19enable_sm80_to_sm89INS1_16FlashAttnBwdSm80INS1_25CollectiveMainloopBwdSm80ILi2ELi2EN4cute5tupleIJNS5_1CILi128EEES8_NS7_ILi64EEEEEENS_10bfloat16_tEfNS_4arch4Sm80ELb0ELb1ELb1ELb0ELb1ELb0ELb0ELb0ELi2ELi4ELi4ELi4ELb0EEENS1_24CollectiveEpilogueBwdGQAISA_fSD_Li256ELb0ELb1EEENS1_19SingleTileSchedulerILb0ELb0ELb0ELi128EEEEEEEEEvNT_6ParamsE$_ZZN4cute7idx2crdIiNS_5tupleIJNS_1CILi32EEENS2_ILi4EEENS2_ILi2EEENS2_ILi1EEEEEENS1_IJS6_S3_NS2_ILi128EEENS2_ILi0EEEEEEEEDaRKT_RKT0_RKT1_ENKUlRKT_RKT0_E_clIS4_S3_EEDaSM_SP_:
        /* <DEDUP_REMOVED lines=8> */
[----:B------:R-:W-:Y:S06]  /*f670*/  RET.REL.NODEC R4 `(_ZN7cutlass13device_kernelIN5flash19enable_sm80_to_sm89INS1_16FlashAttnBwdSm80INS1_25CollectiveMainloopBwdSm80ILi2ELi2EN4cute5tupleIJNS5_1CILi128EEES8_NS7_ILi64EEEEEENS_10bfloat16_tEfNS_4arch4Sm80ELb0ELb1ELb1ELb0ELb1ELb0ELb0ELb0ELi2ELi4ELi4ELi4ELb0EEENS1_24CollectiveEpilogueBwdGQAISA_fSD_Li256ELb0ELb1EEENS1_19SingleTileSchedulerILb0ELb0ELb0ELi128EEEEEEEEEvNT_6ParamsE) ;  /* 0xffff098004007950 */ /* 0x000fec0003c3ffff */
        .type           $_ZN7cutlass13device_kernelIN5flash19enable_sm80_to_sm89INS1_16FlashAttnBwdSm80INS1_25CollectiveMainloopBwdSm80ILi2ELi2EN4cute5tupleIJNS5_1CILi128EEES8_NS7_ILi64EEEEEENS_10bfloat16_tEfNS_4arch4Sm80ELb0ELb1ELb1ELb0ELb1ELb0ELb0ELb0ELi2ELi4ELi4ELi4ELb0EEENS1_24CollectiveEpilogueBwdGQAISA_fSD_Li256ELb0ELb1EEENS1_19SingleTileSchedulerILb0ELb0ELb0ELi128EEEEEEEEEvNT_6ParamsE$_ZZN4cute7idx2crdIiNS_5tupleIJNS_1CILi32EEENS2_ILi4EEENS2_ILi2EEENS2_ILi1EEEEEENS1_IJS6_S3_NS2_ILi128EEENS2_ILi0EEEEEEEEDaRKT_RKT0_RKT1_ENKUlRKT_RKT0_E_clIS5_S8_EEDaSM_SP_,@function
        .size           $_ZN7cutlass13device_kernelIN5flash19enable_sm80_to_sm89INS1_16FlashAttnBwdSm80INS1_25CollectiveMainloopBwdSm80ILi2ELi2EN4cute5tupleIJNS5_1CILi128EEES8_NS7_ILi64EEEEEENS_10bfloat16_tEfNS_4arch4Sm80ELb0ELb1ELb1ELb0ELb1ELb0ELb0ELb0ELi2ELi4ELi4ELi4ELb0EEENS1_24CollectiveEpilogueBwdGQAISA_fSD_Li256ELb0ELb1EEENS1_19SingleTileSchedulerILb0ELb0ELb0ELi128EEEEEEEEEvNT_6ParamsE$_ZZN4cute7idx2crdIiNS_5tupleIJNS_1CILi32EEENS2_ILi4EEENS2_ILi2EEENS2_ILi1EEEEEENS1_IJS6_S3_NS2_ILi128EEENS2_ILi0EEEEEEEEDaRKT_RKT0_RKT1_ENKUlRKT_RKT0_E_clIS5_S8_EEDaSM_SP_,($_ZN7cutlass13device_kernelIN5flash19enable_sm80_to_sm89INS1_16FlashAttnBwdSm80INS1_25CollectiveMainloopBwdSm80ILi2ELi2EN4cute5tupleIJNS5_1CILi128EEES8_NS7_ILi64EEEEEENS_10bfloat16_tEfNS_4arch4Sm80ELb0ELb1ELb1ELb0ELb1ELb0ELb0ELb0ELi2ELi4ELi4ELi4ELb0EEENS1_24CollectiveEpilogueBwdGQAISA_fSD_Li256ELb0ELb1EEENS1_19SingleTileSchedulerILb0ELb0ELb0ELi128EEEEEEEEEvNT_6ParamsE$_ZZN4cute9transformINS_15ArithmeticTupleIJiiEEEZNS_14transform_leafIS2_NS_8identityEEEDaRKT_OT0_EUlRKT_E_EEDaS7_S9_ENKUlDpSC_E_clIJiiEEEDaSE_ - $_ZN7cutlass13device_kernelIN5flash19enable_sm80_to_sm89INS1_16FlashAttnBwdSm80INS1_25CollectiveMainloopBwdSm80ILi2ELi2EN4cute5tupleIJNS5_1CILi128EEES8_NS7_ILi64EEEEEENS_10bfloat16_tEfNS_4arch4Sm80ELb0ELb1ELb1ELb0ELb1ELb0ELb0ELb0ELi2ELi4ELi4ELi4ELb0EEENS1_24CollectiveEpilogueBwdGQAISA_fSD_Li256ELb0ELb1EEENS1_19SingleTileSchedulerILb0ELb0ELb0ELi128EEEEEEEEEvNT_6ParamsE$_ZZN4cute7idx2crdIiNS_5tupleIJNS_1CILi32EEENS2_ILi4EEENS2_ILi2EEENS2_ILi1EEEEEENS1_IJS6_S3_NS2_ILi128EEENS2_ILi0EEEEEEEEDaRKT_RKT0_RKT1_ENKUlRKT_RKT0_E_clIS5_S8_EEDaSM_SP_)
$_ZN7cutlass13device_kernelIN5flash19enable_sm80_to_sm89INS1_16FlashAttnBwdSm80INS1_25CollectiveMainloopBwdSm80ILi2ELi2EN4cute5tupleIJNS5_1CILi128EEES8_NS7_ILi64EEEEEENS_10bfloat16_tEfNS_4arch4Sm80ELb0ELb1ELb1ELb0ELb1ELb0ELb0ELb0ELi2ELi4ELi4ELi4ELb0EEENS1_24CollectiveEpilogueBwdGQAISA_fSD_Li256ELb0ELb1EEENS1_19SingleTileSchedulerILb0ELb0ELb0ELi128EEEEEEEEEvNT_6ParamsE$_ZZN4cute7idx2crdIiNS_5tupleIJNS_1CILi32EEENS2_ILi4EEENS2_ILi2EEENS2_ILi1EEEEEENS1_IJS6_S3_NS2_ILi128EEENS2_ILi0EEEEEEEEDaRKT_RKT0_RKT1_ENKUlRKT_RKT0_E_clIS5_S8_EEDaSM_SP_:
[----:B------:R-:W-:Y:S01]  /*f680*/  SHF.R.S32.HI R3, RZ, 0x1f, R2 ;  /* 0x0000001fff037819 */ /* 0x000fe20000011402 */
[----:B------:R-:W-:-:S03]  /*f690*/  IMAD.MOV.U32 R5, RZ, RZ, 0x0 ;  /* 0x00000000ff057424 */ /* 0x000fc600078e00ff */
[----:B------:R-:W-:-:S04]  /*f6a0*/  LEA.HI R2, R3, R2, RZ, 0x7 ;  /* 0x0000000203027211 */ /* 0x000fc800078f38ff */
[----:B------:R-:W-:-:S04]  /*f6b0*/  SHF.R.S32.HI R3, RZ, 0x7, R2 ;  /* 0x00000007ff037819 */ /* 0x000fc80000011402 */
[----:B------:R-:W-:-:S04]  /*f6c0*/  LEA.HI R2, R2, R3, RZ, 0x1 ;  /* 0x0000000302027211 */ /* 0x000fc800078f08ff */
[----:B------:R-:W-:-:S05]  /*f6d0*/  LOP3.LUT R2, R2, 0xfffffffe, RZ, 0xc0, !PT ;  /* 0xfffffffe02027812 */ /* 0x000fca00078ec0ff */
[----:B------:R-:W-:Y:S01]  /*f6e0*/  IMAD.IADD R2, R3, 0x1, -R2 ;  /* 0x0000000103027824 */ /* 0x000fe200078e0a02 */
[----:B------:R-:W-:Y:S06]  /*f6f0*/  RET.REL.NODEC R4 `(_ZN7cutlass13device_kernelIN5flash19enable_sm80_to_sm89INS1_16FlashAttnBwdSm80INS1_25CollectiveMainloopBwdSm80ILi2ELi2EN4cute5tupleIJNS5_1CILi128EEES8_NS7_ILi64EEEEEENS_10bfloat16_tEfNS_4arch4Sm80ELb0ELb1ELb1ELb0ELb1ELb0ELb0ELb0ELi2ELi4ELi4ELi4ELb0EEENS1_24CollectiveEpilogueBwdGQAISA_fSD_Li256ELb0ELb1EEENS1_19SingleTileSchedulerILb0ELb0ELb0ELi128EEEEEEEEEvNT_6ParamsE) ;  /* 0xffff090004007950 */ /* 0x000fec0003c3ffff */
        .type           $_ZN7cutlass13device_kernelIN5flash19enable_sm80_to_sm89INS1_16FlashAttnBwdSm80INS1_25CollectiveMainloopBwdSm80ILi2ELi2EN4cute5tupleIJNS5_1CILi128EEES8_NS7_ILi64EEEEEENS_10bfloat16_tEfNS_4arch4Sm80ELb0ELb1ELb1ELb0ELb1ELb0ELb0ELb0ELi2ELi4ELi4ELi4ELb0EEENS1_24CollectiveEpilogueBwdGQAISA_fSD_Li256ELb0ELb1EEENS1_19SingleTileSchedulerILb0ELb0ELb0ELi128EEEEEEEEEvNT_6ParamsE$_ZZN4cute9transformINS_15ArithmeticTupleIJiiEEEZNS_14transform_leafIS2_NS_8identityEEEDaRKT_OT0_EUlRKT_E_EEDaS7_S9_ENKUlDpSC_E_clIJiiEEEDaSE_,@function
        .size           $_ZN7cutlass13device_kernelIN5flash19enable_sm80_to_sm89INS1_16FlashAttnBwdSm80INS1_25CollectiveMainloopBwdSm80ILi2ELi2EN4cute5tupleIJNS5_1CILi128EEES8_NS7_ILi64EEEEEENS_10bfloat16_tEfNS_4arch4Sm80ELb0ELb1ELb1ELb0ELb1ELb0ELb0ELb0ELi2ELi4ELi4ELi4ELb0EEENS1_24CollectiveEpilogueBwdGQAISA_fSD_Li256ELb0ELb1EEENS1_19SingleTileSchedulerILb0ELb0ELb0ELi128EEEEEEEEEvNT_6ParamsE$_ZZN4cute9transformINS_15ArithmeticTupleIJiiEEEZNS_14transform_leafIS2_NS_8identityEEEDaRKT_OT0_EUlRKT_E_EEDaS7_S9_ENKUlDpSC_E_clIJiiEEEDaSE_,($_ZN7cutlass13device_kernelIN5flash19enable_sm80_to_sm89INS1_16FlashAttnBwdSm80INS1_25CollectiveMainloopBwdSm80ILi2ELi2EN4cute5tupleIJNS5_1CILi128EEES8_NS7_ILi64EEEEEENS_10bfloat16_tEfNS_4arch4Sm80ELb0ELb1ELb1ELb0ELb1ELb0ELb0ELb0ELi2ELi4ELi4ELi4ELb0EEENS1_24CollectiveEpilogueBwdGQAISA_fSD_Li256ELb0ELb1EEENS1_19SingleTileSchedulerILb0ELb0ELb0ELi128EEEEEEEEEvNT_6ParamsE$_ZZN4cute9transformINS_5tupleIJNS_1CILi32EEENS2_ILi4EEENS2_ILi2EEENS2_ILi1EEEEEENS1_IJS6_S3_NS2_ILi128EEENS2_ILi0EEEEEEZNS_7idx2crdIiS7_SA_EEDaRKT_RKT0_RKT1_EUlRKT_RKT0_E_EEDaSE_SH_OSI_ENKUlDpSN_E_clIJiiiS9_EEEDaST_ - $_ZN7cutlass13device_kernelIN5flash19enable_sm80_to_sm89INS1_16FlashAttnBwdSm80INS1_25CollectiveMainloopBwdSm80ILi2ELi2EN4cute5tupleIJNS5_1CILi128EEES8_NS7_ILi64EEEEEENS_10bfloat16_tEfNS_4arch4Sm80ELb0ELb1ELb1ELb0ELb1ELb0ELb0ELb0ELi2ELi4ELi4ELi4ELb0EEENS1_24CollectiveEpilogueBwdGQAISA_fSD_Li256ELb0ELb1EEENS1_19SingleTileSchedulerILb0ELb0ELb0ELi128EEEEEEEEEvNT_6ParamsE$_ZZN4cute9transformINS_15ArithmeticTupleIJiiEEEZNS_14transform_leafIS2_NS_8identityEEEDaRKT_OT0_EUlRKT_E_EEDaS7_S9_ENKUlDpSC_E_clIJiiEEEDaSE_)
$_ZN7cutlass13device_kernelIN5flash19enable_sm80_to_sm89INS1_16FlashAttnBwdSm80INS1_25CollectiveMainloopBwdSm80ILi2ELi2EN4cute5tupleIJNS5_1CILi128EEES8_NS7_ILi64EEEEEENS_10bfloat16_tEfNS_4arch4Sm80ELb0ELb1ELb1ELb0ELb1ELb0ELb0ELb0ELi2ELi4ELi4ELi4ELb0EEENS1_24CollectiveEpilogueBwdGQAISA_fSD_Li256ELb0ELb1EEENS1_19SingleTileSchedulerILb0ELb0ELb0ELi128EEEEEEEEEvNT_6ParamsE$_ZZN4cute9transformINS_15ArithmeticTupleIJiiEEEZNS_14transform_leafIS2_NS_8identityEEEDaRKT_OT0_EUlRKT_E_EEDaS7_S9_ENKUlDpSC_E_clIJiiEEEDaSE_:
[----:B------:R-:W-:Y:S01]  /*f700*/  IADD3 R3, R1, 0x1688, RZ ;  /* 0x0000168801037810 */ /* 0x000fe20007ffe0ff */
[----:B------:R-:W-:Y:S01]  /*f710*/  IMAD.MOV.U32 R2, RZ, RZ, R9 ;  /* 0x000000ffff027224 */ /* 0x000fe200078e0009 */
[----:B------:R-:W-:Y:S02]  /*f720*/  MOV R8, 0xf750 ;  /* 0x0000f75000087802 */ /* 0x000fe40000000f00 */
[----:B------:R-:W-:Y:S02]  /*f730*/  IADD3 R3, R3, c[0x0][0x20], RZ ;  /* 0x0000080003037a10 */ /* 0x000fe40007ffe0ff */
[----:B------:R-:W-:Y:S05]  /*f740*/  CALL.REL.NOINC `($_ZN7cutlass13device_kernelIN5flash19enable_sm80_to_sm89INS1_16FlashAttnBwdSm80INS1_25CollectiveMainloopBwdSm80ILi2ELi2EN4cute5tupleIJNS5_1CILi128EEES8_NS7_ILi64EEEEEENS_10bfloat16_tEfNS_4arch4Sm80ELb0ELb1ELb1ELb0ELb1ELb0ELb0ELb0ELi2ELi4ELi4ELi4ELb0EEENS1_24CollectiveEpilogueBwdGQAISA_fSD_Li256ELb0ELb1EEENS1_19SingleTileSchedulerILb0ELb0ELb0ELi128EEEEEEEEEvNT_6ParamsE$_ZN4cute3eso3ESOILb0ELb0EJiiEEC2ERKiS4_) ;  /* 0xffff6f9000007944 */ /* 0x000fea0003c3ffff */
[----:B-1----:R1:W5:Y:S01]  /*f750*/  LDL.64 R2, [R1+0x1688] ;  /* 0x0016880001027983 */ /* 0x0023620000100a00 */
[----:B------:R-:W-:-:S04]  /*f760*/  MOV R7, 0x0 ;  /* 0x0000000000077802 */ /* 0x000fc80000000f00 */
[----:B------:R-:W-:Y:S05]  /*f770*/  RET.REL.NODEC R6 `(_ZN7cutlass13device_kernelIN5flash19enable_sm80_to_sm89INS1_16FlashAttnBwdSm80INS1_25CollectiveMainloopBwdSm80ILi2ELi2EN4cute5tupleIJNS5_1CILi128EEES8_NS7_ILi64EEEEEENS_10bfloat16_tEfNS_4arch4Sm80ELb0ELb1ELb1ELb0ELb1ELb0ELb0ELb0ELi2ELi4ELi4ELi4ELb0EEENS1_24CollectiveEpilogueBwdGQAISA_fSD_Li256ELb0ELb1EEENS1_19SingleTileSchedulerILb0ELb0ELb0ELi128EEEEEEEEEvNT_6ParamsE) ;  /* 0xffff088006007950 */ /* 0x000fea0003c3ffff */
        .type           $_ZN7cutlass13device_kernelIN5flash19enable_sm80_to_sm89INS1_16FlashAttnBwdSm80INS1_25CollectiveMainloopBwdSm80ILi2ELi2EN4cute5tupleIJNS5_1CILi128EEES8_NS7_ILi64EEEEEENS_10bfloat16_tEfNS_4arch4Sm80ELb0ELb1ELb1ELb0ELb1ELb0ELb0ELb0ELi2ELi4ELi4ELi4ELb0EEENS1_24CollectiveEpilogueBwdGQAISA_fSD_Li256ELb0ELb1EEENS1_19SingleTileSchedulerILb0ELb0ELb0ELi128EEEEEEEEEvNT_6ParamsE$_ZZN4cute9transformINS_5tupleIJNS_1CILi32EEENS2_ILi4EEENS2_ILi2EEENS2_ILi1EEEEEENS1_IJS6_S3_NS2_ILi128EEENS2_ILi0EEEEEEZNS_7idx2crdIiS7_SA_EEDaRKT_RKT0_RKT1_EUlRKT_RKT0_E_EEDaSE_SH_OSI_ENKUlDpSN_E_clIJiiiS9_EEEDaST_,@function
        .size           $_ZN7cutlass13device_kernelIN5flash19enable_sm80_to_sm89INS1_16FlashAttnBwdSm80INS1_25CollectiveMainloopBwdSm80ILi2ELi2EN4cute5tupleIJNS5_1CILi128EEES8_NS7_ILi64EEEEEENS_10bfloat16_tEfNS_4arch4Sm80ELb0ELb1ELb1ELb0ELb1ELb0ELb0ELb0ELi2ELi4ELi4ELi4ELb0EEENS1_24CollectiveEpilogueBwdGQAISA_fSD_Li256ELb0ELb1EEENS1_19SingleTileSchedulerILb0ELb0ELb0ELi128EEEEEEEEEvNT_6ParamsE$_ZZN4cute9transformINS_5tupleIJNS_1CILi32EEENS2_ILi4EEENS2_ILi2EEENS2_ILi1EEEEEENS1_IJS6_S3_NS2_ILi128EEENS2_ILi0EEEEEEZNS_7idx2crdIiS7_SA_EEDaRKT_RKT0_RKT1_EUlRKT_RKT0_E_EEDaSE_SH_OSI_ENKUlDpSN_E_clIJiiiS9_EEEDaST_,($_ZN7cutlass13device_kernelIN5flash19enable_sm80_to_sm89INS1_16FlashAttnBwdSm80INS1_25CollectiveMainloopBwdSm80ILi2ELi2EN4cute5tupleIJNS5_1CILi128EEES8_NS7_ILi64EEEEEENS_10bfloat16_tEfNS_4arch4Sm80ELb0ELb1ELb1ELb0ELb1ELb0ELb0ELb0ELi2ELi4ELi4ELi4ELb0EEENS1_24CollectiveEpilogueBwdGQAISA_fSD_Li256ELb0ELb1EEENS1_19SingleTileSchedulerILb0ELb0ELb0ELi128EEEEEEEEEvNT_6ParamsE$_ZZN4cute9transformINS_5tupleIJiiNS_1CILi0EEEEEENS1_IJNS1_IJNS2_ILi4EEENS2_ILi8EEEEEENS2_ILi2EEENS2_ILi1EEEEEEZNS_7idx2crdIS4_SA_EEDaRKT_RKT0_EUlRKT_RKT0_E_EEDaSE_SH_OT1_ENKUlDpSK_E_clIJNS1_IJiiEEEiS3_EEEDaSR_ - $_ZN7cutlass13device_kernelIN5flash19enable_sm80_to_sm89INS1_16FlashAttnBwdSm80INS1_25CollectiveMainloopBwdSm80ILi2ELi2EN4cute5tupleIJNS5_1CILi128EEES8_NS7_ILi64EEEEEENS_10bfloat16_tEfNS_4arch4Sm80ELb0ELb1ELb1ELb0ELb1ELb0ELb0ELb0ELi2ELi4ELi4ELi4ELb0EEENS1_24CollectiveEpilogueBwdGQAISA_fSD_Li256ELb0ELb1EEENS1_19SingleTileSchedulerILb0ELb0ELb0ELi128EEEEEEEEEvNT_6ParamsE$_ZZN4cute9transformINS_5tupleIJNS_1CILi32EEENS2_ILi4EEENS2_ILi2EEENS2_ILi1EEEEEENS1_IJS6_S3_NS2_ILi128EEENS2_ILi0EEEEEEZNS_7idx2crdIiS7_SA_EEDaRKT_RKT0_RKT1_EUlRKT_RKT0_E_EEDaSE_SH_OSI_ENKUlDpSN_E_clIJiiiS9_EEEDaST_)
$_ZN7cutlass13device_kernelIN5flash19enable_sm80_to_sm89INS1_16FlashAttnBwdSm80INS1_25CollectiveMainloopBwdSm80ILi2ELi2EN4cute5tupleIJNS5_1CILi128EEES8_NS7_ILi64EEEEEENS_10bfloat16_tEfNS_4arch4Sm80ELb0ELb1ELb1ELb0ELb1ELb0ELb0ELb0ELi2ELi4ELi4ELi4ELb0EEENS1_24CollectiveEpilogueBwdGQAISA_fSD_Li256ELb0ELb1EEENS1_19SingleTileSchedulerILb0ELb0ELb0ELi128EEEEEEEEEvNT_6ParamsE$_ZZN4cute9transformINS_5tupleIJNS_1CILi32EEENS2_ILi4EEENS2_ILi2EEENS2_ILi1EEEEEENS1_IJS6_S3_NS2_ILi128EEENS2_ILi0EEEEEEZNS_7idx2crdIiS7_SA_EEDaRKT_RKT0_RKT1_EUlRKT_RKT0_E_EEDaSE_SH_OSI_ENKUlDpSN_E_clIJiiiS9_EEEDaST_:
[----:B------:R-:W-:Y:S02]  /*f780*/  IADD3 R3, R1, 0x13c8, RZ ;  /* 0x000013c801037810 */ /* 0x000fe40007ffe0ff */
[----:B------:R-:W-:Y:S02]  /*f790*/  MOV R6, 0xf7c0 ;  /* 0x0000f7c000067802 */ /* 0x000fe40000000f00 */
[----:B------:R-:W-:Y:S02]  /*f7a0*/  IADD3 R3, R3, c[0x0][0x20], RZ ;  /* 0x0000080003037a10 */ /* 0x000fe40007ffe0ff */
[----:B------:R-:W-:Y:S05]  /*f7b0*/  CALL.REL.NOINC `($_ZN7cutlass13device_kernelIN5flash19enable_sm80_to_sm89INS1_16FlashAttnBwdSm80INS1_25CollectiveMainloopBwdSm80ILi2ELi2EN4cute5tupleIJNS5_1CILi128EEES8_NS7_ILi64EEEEEENS_10bfloat16_tEfNS_4arch4Sm80ELb0ELb1ELb1ELb0ELb1ELb0ELb0ELb0ELi2ELi4ELi4ELi4ELb0EEENS1_24CollectiveEpilogueBwdGQAISA_fSD_Li256ELb0ELb1EEENS1_19SingleTileSchedulerILb0ELb0ELb0ELi128EEEEEEEEEvNT_6ParamsE$_ZN4cute3eso3ESOILb0ELb0EJiiiNS_1CILi0EEEEEC2ERKiS6_S6_RKS3_) ;  /* 0xffff728000007944 */ /* 0x000fea0003c3ffff */
[----:B------:R2:W5:Y:S04]  /*f7c0*/  LDL R5, [R1+0x13d0] ;  /* 0x0013d00001057983 */ /* 0x0005680000100800 */
[----:B-1----:R2:W5:Y:S01]  /*f7d0*/  LDL.64 R2, [R1+0x13c8] ;  /* 0x0013c80001027983 */ /* 0x0025620000100a00 */
[----:B------:R-:W-:Y:S02]  /*f7e0*/  MOV R6, R4 ;  /* 0x0000000400067202 */ /* 0x000fe40000000f00 */
[----:B------:R-:W-:-:S04]  /*f7f0*/  MOV R7, 0x0 ;  /* 0x0000000000077802 */ /* 0x000fc80000000f00 */
[----:B------:R-:W-:Y:S05]  /*f800*/  RET.REL.NODEC R6 `(_ZN7cutlass13device_kernelIN5flash19enable_sm80_to_sm89INS1_16FlashAttnBwdSm80INS1_25CollectiveMainloopBwdSm80ILi2ELi2EN4cute5tupleIJNS5_1CILi128EEES8_NS7_ILi64EEEEEENS_10bfloat16_tEfNS_4arch4Sm80ELb0ELb1ELb1ELb0ELb1ELb0ELb0ELb0ELi2ELi4ELi4ELi4ELb0EEENS1_24CollectiveEpilogueBwdGQAISA_fSD_Li256ELb0ELb1EEENS1_19SingleTileSchedulerILb0ELb0ELb0ELi128EEEEEEEEEvNT_6ParamsE) ;  /* 0xffff07f006007950 */ /* 0x000fea0003c3ffff */
        .type           $_ZN7cutlass13device_kernelIN5flash19enable_sm80_to_sm89INS1_16FlashAttnBwdSm80INS1_25CollectiveMainloopBwdSm80ILi2ELi2EN4cute5tupleIJNS5_1CILi128EEES8_NS7_ILi64EEEEEENS_10bfloat16_tEfNS_4arch4Sm80ELb0ELb1ELb1ELb0ELb1ELb0ELb0ELb0ELi2ELi4ELi4ELi4ELb0EEENS1_24CollectiveEpilogueBwdGQAISA_fSD_Li256ELb0ELb1EEENS1_19SingleTileSchedulerILb0ELb0ELb0ELi128EEEEEEEEEvNT_6ParamsE$_ZZN4cute9transformINS_5tupleIJiiNS_1CILi0EEEEEENS1_IJNS1_IJNS2_ILi4EEENS2_ILi8EEEEEENS2_ILi2EEENS2_ILi1EEEEEEZNS_7idx2crdIS4_SA_EEDaRKT_RKT0_EUlRKT_RKT0_E_EEDaSE_SH_OT1_ENKUlDpSK_E_clIJNS1_IJiiEEEiS3_EEEDaSR_,@function
        .size           $_ZN7cutlass13device_kernelIN5flash19enable_sm80_to_sm89INS1_16FlashAttnBwdSm80INS1_25CollectiveMainloopBwdSm80ILi2ELi2EN4cute5tupleIJNS5_1CILi128EEES8_NS7_ILi64EEEEEENS_10bfloat16_tEfNS_4arch4Sm80ELb0ELb1ELb1ELb0ELb1ELb0ELb0ELb0ELi2ELi4ELi4ELi4ELb0EEENS1_24CollectiveEpilogueBwdGQAISA_fSD_Li256ELb0ELb1EEENS1_19SingleTileSchedulerILb0ELb0ELb0ELi128EEEEEEEEEvNT_6ParamsE$_ZZN4cute9transformINS_5tupleIJiiNS_1CILi0EEEEEENS1_IJNS1_IJNS2_ILi4EEENS2_ILi8EEEEEENS2_ILi2EEENS2_ILi1EEEEEEZNS_7idx2crdIS4_SA_EEDaRKT_RKT0_EUlRKT_RKT0_E_EEDaSE_SH_OT1_ENKUlDpSK_E_clIJNS1_IJiiEEEiS3_EEEDaSR_,($_ZN7cutlass13device_kernelIN5flash19enable_sm80_to_sm89INS1_16FlashAttnBwdSm80INS1_25CollectiveMainloopBwdSm80ILi2ELi2EN4cute5tupleIJNS5_1CILi128EEES8_NS7_ILi64EEEEEENS_10bfloat16_tEfNS_4arch4Sm80ELb0ELb1ELb1ELb0ELb1ELb0ELb0ELb0ELi2ELi4ELi4ELi4ELb0EEENS1_24CollectiveEpilogueBwdGQAISA_fSD_Li256ELb0ELb1EEENS1_19SingleTileSchedulerILb0ELb0ELb0ELi128EEEEEEEEEvNT_6ParamsE$_ZZN4cute9transformINS_5tupleIJiiNS_1CILi0EEEEEENS1_IJNS1_IJNS2_ILi4EEENS2_ILi8EEEEEES5_NS2_ILi1EEEEEEZNS_7idx2crdIS4_S9_EEDaRKT_RKT0_EUlRKT_RKT0_E_EEDaSD_SG_OT1_ENKUlDpSJ_E_clIJNS1_IJiiEEEiS3_EEEDaSQ_ - $_ZN7cutlass13device_kernelIN5flash19enable_sm80_to_sm89INS1_16FlashAttnBwdSm80INS1_25CollectiveMainloopBwdSm80ILi2ELi2EN4cute5tupleIJNS5_1CILi128EEES8_NS7_ILi64EEEEEENS_10bfloat16_tEfNS_4arch4Sm80ELb0ELb1ELb1ELb0ELb1ELb0ELb0ELb0ELi2ELi4ELi4ELi4ELb0EEENS1_24CollectiveEpilogueBwdGQAISA_fSD_Li256ELb0ELb1EEENS1_19SingleTileSchedulerILb0ELb0ELb0ELi128EEEEEEEEEvNT_6ParamsE$_ZZN4cute9transformINS_5tupleIJiiNS_1CILi0EEEEEENS1_IJNS1_IJNS2_ILi4EEENS2_ILi8EEEEEENS2_ILi2EEENS2_ILi1EEEEEEZNS_7idx2crdIS4_SA_EEDaRKT_RKT0_EUlRKT_RKT0_E_EEDaSE_SH_OT1_ENKUlDpSK_E_clIJNS1_IJiiEEEiS3_EEEDaSR_)
$_ZN7cutlass13device_kernelIN5flash19enable_sm80_to_sm89INS1_16FlashAttnBwdSm80INS1_25CollectiveMainloopBwdSm80ILi2ELi2EN4cute5tupleIJNS5_1CILi128EEES8_NS7_ILi64EEEEEENS_10bfloat16_tEfNS_4arch4Sm80ELb0ELb1ELb1ELb0ELb1ELb0ELb0ELb0ELi2ELi4ELi4ELi4ELb0EEENS1_24CollectiveEpilogueBwdGQAISA_fSD_Li256ELb0ELb1EEENS1_19SingleTileSchedulerILb0ELb0ELb0ELi128EEEEEEEEEvNT_6ParamsE$_ZZN4cute9transformINS_5tupleIJiiNS_1CILi0EEEEEENS1_IJNS1_IJNS2_ILi4EEENS2_ILi8EEEEEENS2_ILi2EEENS2_ILi1EEEEEEZNS_7idx2crdIS4_SA_EEDaRKT_RKT0_EUlRKT_RKT0_E_EEDaSE_SH_OT1_ENKUlDpSK_E_clIJNS1_IJiiEEEiS3_EEEDaSR_:
[----:B------:R-:W-:Y:S02]  /*f810*/  IADD3 R3, R1, 0x1680, RZ ;  /* 0x0000168001037810 */ /* 0x000fe40007ffe0ff */
[----:B------:R-:W-:Y:S02]  /*f820*/  MOV R6, 0xf850 ;  /* 0x0000f85000067802 */ /* 0x000fe40000000f00 */
[----:B------:R-:W-:Y:S02]  /*f830*/  IADD3 R3, R3, c[0x0][0x20], RZ ;  /* 0x0000080003037a10 */ /* 0x000fe40007ffe0ff */
[----:B------:R-:W-:Y:S05]  /*f840*/  CALL.REL.NOINC `($_ZN7cutlass13device_kernelIN5flash19enable_sm80_to_sm89INS1_16FlashAttnBwdSm80INS1_25CollectiveMainloopBwdSm80ILi2ELi2EN4cute5tupleIJNS5_1CILi128EEES8_NS7_ILi64EEEEEENS_10bfloat16_tEfNS_4arch4Sm80ELb0ELb1ELb1ELb0ELb1ELb0ELb0ELb0ELi2ELi4ELi4ELi4ELb0EEENS1_24CollectiveEpilogueBwdGQAISA_fSD_Li256ELb0ELb1EEENS1_19SingleTileSchedulerILb0ELb0ELb0ELi128EEEEEEEEEvNT_6ParamsE$_ZN4cute3eso3ESOILb0ELb0EJNS_5tupleIJiiEEEiNS_1CILi0EEEEEC2ERKS3_RKiRKS5_) ;  /* 0xffff635000007944 */ /* 0x000fea0003c3ffff */
[----:B------:R2:W5:Y:S04]  /*f850*/  LDL R35, [R1+0x1688] ;  /* 0x0016880001237983 */ /* 0x0005680000100800 */
[----:B-1----:R2:W5:Y:S01]  /*f860*/  LDL.64 R2, [R1+0x1680] ;  /* 0x0016800001027983 */ /* 0x0025620000100a00 */
[----:B------:R-:W-:-:S04]  /*f870*/  MOV R73, 0x0 ;  /* 0x0000000000497802 */ /* 0x000fc80000000f00 */
[----:B------:R-:W-:Y:S05]  /*f880*/  RET.REL.NODEC R72 `(_ZN7cutlass13device_kernelIN5flash19enable_sm80_to_sm89INS1_16FlashAttnBwdSm80INS1_25CollectiveMainloopBwdSm80ILi2ELi2EN4cute5tupleIJNS5_1CILi128EEES8_NS7_ILi64EEEEEENS_10bfloat16_tEfNS_4arch4Sm80ELb0ELb1ELb1ELb0ELb1ELb0ELb0ELb0ELi2ELi4ELi4ELi4ELb0EEENS1_24CollectiveEpilogueBwdGQAISA_fSD_Li256ELb0ELb1EEENS1_19SingleTileSchedulerILb0ELb0ELb0ELi128EEEEEEEEEvNT_6ParamsE) ;  /* 0xffff077048007950 */ /* 0x000fea0003c3ffff */
        .type           $_ZN7cutlass13device_kernelIN5flash19enable_sm80_to_sm89INS1_16FlashAttnBwdSm80INS1_25CollectiveMainloopBwdSm80ILi2ELi2EN4cute5tupleIJNS5_1CILi128EEES8_NS7_ILi64EEEEEENS_10bfloat16_tEfNS_4arch4Sm80ELb0ELb1ELb1ELb0ELb1ELb0ELb0ELb0ELi2ELi4ELi4ELi4ELb0EEENS1_24CollectiveEpilogueBwdGQAISA_fSD_Li256ELb0ELb1EEENS1_19SingleTileSchedulerILb0ELb0ELb0ELi128EEEEEEEEEvNT_6ParamsE$_ZZN4cute9transformINS_5tupleIJiiNS_1CILi0EEEEEENS1_IJNS1_IJNS2_ILi4EEENS2_ILi8EEEEEES5_NS2_ILi1EEEEEEZNS_7idx2crdIS4_S9_EEDaRKT_RKT0_EUlRKT_RKT0_E_EEDaSD_SG_OT1_ENKUlDpSJ_E_clIJNS1_IJiiEEEiS3_EEEDaSQ_,@function
        .size           $_ZN7cutlass13device_kernelIN5flash19enable_sm80_to_sm89INS1_16FlashAttnBwdSm80INS1_25CollectiveMainloopBwdSm80ILi2ELi2EN4cute5tupleIJNS5_1CILi128EEES8_NS7_ILi64EEEEEENS_10bfloat16_tEfNS_4arch4Sm80ELb0ELb1ELb1ELb0ELb1ELb0ELb0ELb0ELi2ELi4ELi4ELi4ELb0EEENS1_24CollectiveEpilogueBwdGQAISA_fSD_Li256ELb0ELb1EEENS1_19SingleTileSchedulerILb0ELb0ELb0ELi128EEEEEEEEEvNT_6ParamsE$_ZZN4cute9transformINS_5tupleIJiiNS_1CILi0EEEEEENS1_IJNS1_IJNS2_ILi4EEENS2_ILi8EEEEEES5_NS2_ILi1EEEEEEZNS_7idx2crdIS4_S9_EEDaRKT_RKT0_EUlRKT_RKT0_E_EEDaSD_SG_OT1_ENKUlDpSJ_E_clIJNS1_IJiiEEEiS3_EEEDaSQ_,($_ZN7cutlass13device_kernelIN5flash19enable_sm80_to_sm89INS1_16FlashAttnBwdSm80INS1_25CollectiveMainloopBwdSm80ILi2ELi2EN4cute5tupleIJNS5_1CILi128EEES8_NS7_ILi64EEEEEENS_10bfloat16_tEfNS_4arch4Sm80ELb0ELb1ELb1ELb0ELb1ELb0ELb0ELb0ELi2ELi4ELi4ELi4ELb0EEENS1_24CollectiveEpilogueBwdGQAISA_fSD_Li256ELb0ELb1EEENS1_19SingleTileSchedulerILb0ELb0ELb0ELi128EEEEEEEEEvNT_6ParamsE$_ZZN4cute9transformINS_5tupleIJiiiNS_1CILi0EEEEEENS1_IJNS2_ILi32EEENS2_ILi4EEENS2_ILi2EEENS2_ILi1EEEEEENS1_IJS8_S8_S8_S8_EEEZNS_7crd2crdIS4_S9_SA_EEDaRKT_RKT0_RKT1_EUlRKT_RKT0_RKT1_E_EEDaSE_SH_SK_OT2_ENKUlDpSN_E_clIJiiiS3_EEEDaSX_ - $_ZN7cutlass13device_kernelIN5flash19enable_sm80_to_sm89INS1_16FlashAttnBwdSm80INS1_25CollectiveMainloopBwdSm80ILi2ELi2EN4cute5tupleIJNS5_1CILi128EEES8_NS7_ILi64EEEEEENS_10bfloat16_tEfNS_4arch4Sm80ELb0ELb1ELb1ELb0ELb1ELb0ELb0ELb0ELi2ELi4ELi4ELi4ELb0EEENS1_24CollectiveEpilogueBwdGQAISA_fSD_Li256ELb0ELb1EEENS1_19SingleTileSchedulerILb0ELb0ELb0ELi128EEEEEEEEEvNT_6ParamsE$_ZZN4cute9transformINS_5tupleIJiiNS_1CILi0EEEEEENS1_IJNS1_IJNS2_ILi4EEENS2_ILi8EEEEEES5_NS2_ILi1EEEEEEZNS_7idx2crdIS4_S9_EEDaRKT_RKT0_EUlRKT_RKT0_E_EEDaSD_SG_OT1_ENKUlDpSJ_E_clIJNS1_IJiiEEEiS3_EEEDaSQ_)
$_ZN7cutlass13device_kernelIN5flash19enable_sm80_to_sm89INS1_16FlashAttnBwdSm80INS1_25CollectiveMainloopBwdSm80ILi2ELi2EN4cute5tupleIJNS5_1CILi128EEES8_NS7_ILi64EEEEEENS_10bfloat16_tEfNS_4arch4Sm80ELb0ELb1ELb1ELb0ELb1ELb0ELb0ELb0ELi2ELi4ELi4ELi4ELb0EEENS1_24CollectiveEpilogueBwdGQAISA_fSD_Li256ELb0ELb1EEENS1_19SingleTileSchedulerILb0ELb0ELb0ELi128EEEEEEEEEvNT_6ParamsE$_ZZN4cute9transformINS_5tupleIJiiNS_1CILi0EEEEEENS1_IJNS1_IJNS2_ILi4EEENS2_ILi8EEEEEES5_NS2_ILi1EEEEEEZNS_7idx2crdIS4_S9_EEDaRKT_RKT0_EUlRKT_RKT0_E_EEDaSD_SG_OT1_ENKUlDpSJ_E_clIJNS1_IJiiEEEiS3_EEEDaSQ_:
[----:B------:R-:W-:Y:S02]  /*f890*/  IADD3 R3, R1, 0x1680, RZ ;  /* 0x0000168001037810 */ /* 0x000fe40007ffe0ff */
[----:B------:R-:W-:Y:S02]  /*f8a0*/  MOV R6, 0xf8d0 ;  /* 0x0000f8d000067802 */ /* 0x000fe40000000f00 */
[----:B------:R-:W-:Y:S02]  /*f8b0*/  IADD3 R3, R3, c[0x0][0x20], RZ ;  /* 0x0000080003037a10 */ /* 0x000fe40007ffe0ff */
[----:B------:R-:W-:Y:S05]  /*f8c0*/  CALL.REL.NOINC `($_ZN7cutlass13device_kernelIN5flash19enable_sm80_to_sm89INS1_16FlashAttnBwdSm80INS1_25CollectiveMainloopBwdSm80ILi2ELi2EN4cute5tupleIJNS5_1CILi128EEES8_NS7_ILi64EEEEEENS_10bfloat16_tEfNS_4arch4Sm80ELb0ELb1ELb1ELb0ELb1ELb0ELb0ELb0ELi2ELi4ELi4ELi4ELb0EEENS1_24CollectiveEpilogueBwdGQAISA_fSD_Li256ELb0ELb1EEENS1_19SingleTileSchedulerILb0ELb0ELb0ELi128EEEEEEEEEvNT_6ParamsE$_ZN4cute3eso3ESOILb0ELb0EJNS_5tupleIJiiEEEiNS_1CILi0EEEEEC2ERKS3_RKiRKS5_) ;  /* 0xffff62d000007944 */ /* 0x000fea0003c3ffff */
[----:B------:R2:W5:Y:S04]  /*f8d0*/  LDL R33, [R1+0x1688] ;  /* 0x0016880001217983 */ /* 0x0005680000100800 */
[----:B-1----:R2:W5:Y:S01]  /*f8e0*/  LDL.64 R2, [R1+0x1680] ;  /* 0x0016800001027983 */ /* 0x0025620000100a00 */
[----:B------:R-:W-:Y:S02]  /*f8f0*/  MOV R6, R72 ;  /* 0x0000004800067202 */ /* 0x000fe40000000f00 */
[----:B------:R-:W-:-:S04]  /*f900*/  MOV R7, 0x0 ;  /* 0x0000000000077802 */ /* 0x000fc80000000f00 */
[----:B------:R-:W-:Y:S05]  /*f910*/  RET.REL.NODEC R6 `(_ZN7cutlass13device_kernelIN5flash19enable_sm80_to_sm89INS1_16FlashAttnBwdSm80INS1_25CollectiveMainloopBwdSm80ILi2ELi2EN4cute5tupleIJNS5_1CILi128EEES8_NS7_ILi64EEEEEENS_10bfloat16_tEfNS_4arch4Sm80ELb0ELb1ELb1ELb0ELb1ELb0ELb0ELb0ELi2ELi4ELi4ELi4ELb0EEENS1_24CollectiveEpilogueBwdGQAISA_fSD_Li256ELb0ELb1EEENS1_19SingleTileSchedulerILb0ELb0ELb0ELi128EEEEEEEEEvNT_6ParamsE) ;  /* 0xffff06e006007950 */ /* 0x000fea0003c3ffff */
        .type           $_ZN7cutlass13device_kernelIN5flash19enable_sm80_to_sm89INS1_16FlashAttnBwdSm80INS1_25CollectiveMainloopBwdSm80ILi2ELi2EN4cute5tupleIJNS5_1CILi128EEES8_NS7_ILi64EEEEEENS_10bfloat16_tEfNS_4arch4Sm80ELb0ELb1ELb1ELb0ELb1ELb0ELb0ELb0ELi2ELi4ELi4ELi4ELb0EEENS1_24CollectiveEpilogueBwdGQAISA_fSD_Li256ELb0ELb1EEENS1_19SingleTileSchedulerILb0ELb0ELb0ELi128EEEEEEEEEvNT_6ParamsE$_ZZN4cute9transformINS_5tupleIJiiiNS_1CILi0EEEEEENS1_IJNS2_ILi32EEENS2_ILi4EEENS2_ILi2EEENS2_ILi1EEEEEENS1_IJS8_S8_S8_S8_EEEZNS_7crd2crdIS4_S9_SA_EEDaRKT_RKT0_RKT1_EUlRKT_RKT0_RKT1_E_EEDaSE_SH_SK_OT2_ENKUlDpSN_E_clIJiiiS3_EEEDaSX_,@function
        .size           $_ZN7cutlass13device_kernelIN5flash19enable_sm80_to_sm89INS1_16FlashAttnBwdSm80INS1_25CollectiveMainloopBwdSm80ILi2ELi2EN4cute5tupleIJNS5_1CILi128EEES8_NS7_ILi64EEEEEENS_10bfloat16_tEfNS_4arch4Sm80ELb0ELb1ELb1ELb0ELb1ELb0ELb0ELb0ELi2ELi4ELi4ELi4ELb0EEENS1_24CollectiveEpilogueBwdGQAISA_fSD_Li256ELb0ELb1EEENS1_19SingleTileSchedulerILb0ELb0ELb0ELi128EEEEEEEEEvNT_6ParamsE$_ZZN4cute9transformINS_5tupleIJiiiNS_1CILi0EEEEEENS1_IJNS2_ILi32EEENS2_ILi4EEENS2_ILi2EEENS2_ILi1EEEEEENS1_IJS8_S8_S8_S8_EEEZNS_7crd2crdIS4_S9_SA_EEDaRKT_RKT0_RKT1_EUlRKT_RKT0_RKT1_E_EEDaSE_SH_SK_OT2_ENKUlDpSN_E_clIJiiiS3_EEEDaSX_,($_ZN7cutlass13device_kernelIN5flash19enable_sm80_to_sm89INS1_16FlashAttnBwdSm80INS1_25CollectiveMainloopBwdSm80ILi2ELi2EN4cute5tupleIJNS5_1CILi128EEES8_NS7_ILi64EEEEEENS_10bfloat16_tEfNS_4arch4Sm80ELb0ELb1ELb1ELb0ELb1ELb0ELb0ELb0ELi2ELi4ELi4ELi4ELb0EEENS1_24CollectiveEpilogueBwdGQAISA_fSD_Li256ELb0ELb1EEENS1_19SingleTileSchedulerILb0ELb0ELb0ELi128EEEEEEEEEvNT_6ParamsE$_ZZN4cuteplIJNS_1CILi0EEES2_EJiEEEDaRKNS_15ArithmeticTupleIJDpT_EEERKNS3_IJDpT0_EEEENKUlDpRKT_E_clIJiS2_EEEDaSH_ - $_ZN7cutlass13device_kernelIN5flash19enable_sm80_to_sm89INS1_16FlashAttnBwdSm80INS1_25CollectiveMainloopBwdSm80ILi2ELi2EN4cute5tupleIJNS5_1CILi128EEES8_NS7_ILi64EEEEEENS_10bfloat16_tEfNS_4arch4Sm80ELb0ELb1ELb1ELb0ELb1ELb0ELb0ELb0ELi2ELi4ELi4ELi4ELb0EEENS1_24CollectiveEpilogueBwdGQAISA_fSD_Li256ELb0ELb1EEENS1_19SingleTileSchedulerILb0ELb0ELb0ELi128EEEEEEEEEvNT_6ParamsE$_ZZN4cute9transformINS_5tupleIJiiiNS_1CILi0EEEEEENS1_IJNS2_ILi32EEENS2_ILi4EEENS2_ILi2EEENS2_ILi1EEEEEENS1_IJS8_S8_S8_S8_EEEZNS_7crd2crdIS4_S9_SA_EEDaRKT_RKT0_RKT1_EUlRKT_RKT0_RKT1_E_EEDaSE_SH_SK_OT2_ENKUlDpSN_E_clIJiiiS3_EEEDaSX_)
$_ZN7cutlass13device_kernelIN5flash19enable_sm80_to_sm89INS1_16FlashAttnBwdSm80INS1_25CollectiveMainloopBwdSm80ILi2ELi2EN4cute5tupleIJNS5_1CILi128EEES8_NS7_ILi64EEEEEENS_10bfloat16_tEfNS_4arch4Sm80ELb0ELb1ELb1ELb0ELb1ELb0ELb0ELb0ELi2ELi4ELi4ELi4ELb0EEENS1_24CollectiveEpilogueBwdGQAISA_fSD_Li256ELb0ELb1EEENS1_19SingleTileSchedulerILb0ELb0ELb0ELi128EEEEEEEEEvNT_6ParamsE$_ZZN4cute9transformINS_5tupleIJiiiNS_1CILi0EEEEEENS1_IJNS2_ILi32EEENS2_ILi4EEENS2_ILi2EEENS2_ILi1EEEEEENS1_IJS8_S8_S8_S8_EEEZNS_7crd2crdIS4_S9_SA_EEDaRKT_RKT0_RKT1_EUlRKT_RKT0_RKT1_E_EEDaSE_SH_SK_OT2_ENKUlDpSN_E_clIJiiiS3_EEEDaSX_:
[----:B------:R-:W-:Y:S02]  /*f920*/  IADD3 R3, R1, 0x13c8, RZ ;  /* 0x000013c801037810 */ /* 0x000fe40007ffe0ff */
[----:B------:R-:W-:Y:S02]  /*f930*/  MOV R6, 0xf960 ;  /* 0x0000f96000067802 */ /* 0x000fe40000000f00 */
[----:B------:R-:W-:Y:S02]  /*f940*/  IADD3 R3, R3, c[0x0][0x20], RZ ;  /* 0x0000080003037a10 */ /* 0x000fe40007ffe0ff */
[----:B------:R-:W-:Y:S05]  /*f950*/  CALL.REL.NOINC `($_ZN7cutlass13device_kernelIN5flash19enable_sm80_to_sm89INS1_16FlashAttnBwdSm80INS1_25CollectiveMainloopBwdSm80ILi2ELi2EN4cute5tupleIJNS5_1CILi128EEES8_NS7_ILi64EEEEEENS_10bfloat16_tEfNS_4arch4Sm80ELb0ELb1ELb1ELb0ELb1ELb0ELb0ELb0ELi2ELi4ELi4ELi4ELb0EEENS1_24CollectiveEpilogueBwdGQAISA_fSD_Li256ELb0ELb1EEENS1_19SingleTileSchedulerILb0ELb0ELb0ELi128EEEEEEEEEvNT_6ParamsE$_ZN4cute3eso3ESOILb0ELb0EJiiiNS_1CILi0EEEEEC2ERKiS6_S6_RKS3_) ;  /* 0xffff70e000007944 */ /* 0x000fea0003c3ffff */
[----:B-1----:R1:W5:Y:S04]  /*f960*/  LDL R8, [R1+0x13d0] ;  /* 0x0013d00001087983 */ /* 0x0023680000100800 */
[----:B------:R1:W5:Y:S01]  /*f970*/  LDL.64 R2, [R1+0x13c8] ;  /* 0x0013c80001027983 */ /* 0x0003620000100a00 */
[----:B------:R-:W-:-:S04]  /*f980*/  MOV R5, 0x0 ;  /* 0x0000000000057802 */ /* 0x000fc80000000f00 */
[----:B------:R-:W-:Y:S05]  /*f990*/  RET.REL.NODEC R4 `(_ZN7cutlass13device_kernelIN5flash19enable_sm80_to_sm89INS1_16FlashAttnBwdSm80INS1_25CollectiveMainloopBwdSm80ILi2ELi2EN4cute5tupleIJNS5_1CILi128EEES8_NS7_ILi64EEEEEENS_10bfloat16_tEfNS_4arch4Sm80ELb0ELb1ELb1ELb0ELb1ELb0ELb0ELb0ELi2ELi4ELi4ELi4ELb0EEENS1_24CollectiveEpilogueBwdGQAISA_fSD_Li256ELb0ELb1EEENS1_19SingleTileSchedulerILb0ELb0ELb0ELi128EEEEEEEEEvNT_6ParamsE) ;  /* 0xffff066004007950 */ /* 0x000fea0003c3ffff */
        .type           $_ZN7cutlass13device_kernelIN5flash19enable_sm80_to_sm89INS1_16FlashAttnBwdSm80INS1_25CollectiveMainloopBwdSm80ILi2ELi2EN4cute5tupleIJNS5_1CILi128EEES8_NS7_ILi64EEEEEENS_10bfloat16_tEfNS_4arch4Sm80ELb0ELb1ELb1ELb0ELb1ELb0ELb0ELb0ELi2ELi4ELi4ELi4ELb0EEENS1_24CollectiveEpilogueBwdGQAISA_fSD_Li256ELb0ELb1EEENS1_19SingleTileSchedulerILb0ELb0ELb0ELi128EEEEEEEEEvNT_6ParamsE$_ZZN4cuteplIJNS_1CILi0EEES2_EJiEEEDaRKNS_15ArithmeticTupleIJDpT_EEERKNS3_IJDpT0_EEEENKUlDpRKT_E_clIJiS2_EEEDaSH_,@function
        .size           $_ZN7cutlass13device_kernelIN5flash19enable_sm80_to_sm89INS1_16FlashAttnBwdSm80INS1_25CollectiveMainloopBwdSm80ILi2ELi2EN4cute5tupleIJNS5_1CILi128EEES8_NS7_ILi64EEEEEENS_10bfloat16_tEfNS_4arch4Sm80ELb0ELb1ELb1ELb0ELb1ELb0ELb0ELb0ELi2ELi4ELi4ELi4ELb0EEENS1_24CollectiveEpilogueBwdGQAISA_fSD_Li256ELb0ELb1EEENS1_19SingleTileSchedulerILb0ELb0ELb0ELi128EEEEEEEEEvNT_6ParamsE$_ZZN4cuteplIJNS_1CILi0EEES2_EJiEEEDaRKNS_15ArithmeticTupleIJDpT_EEERKNS3_IJDpT0_EEEENKUlDpRKT_E_clIJiS2_EEEDaSH_,($_ZN7cutlass13device_kernelIN5flash19enable_sm80_to_sm89INS1_16FlashAttnBwdSm80INS1_25CollectiveMainloopBwdSm80ILi2ELi2EN4cute5tupleIJNS5_1CILi128EEES8_NS7_ILi64EEEEEENS_10bfloat16_tEfNS_4arch4Sm80ELb0ELb1ELb1ELb0ELb1ELb0ELb0ELb0ELi2ELi4ELi4ELi4ELb0EEENS1_24CollectiveEpilogueBwdGQAISA_fSD_Li256ELb0ELb1EEENS1_19SingleTileSchedulerILb0ELb0ELb0ELi128EEEEEEEEEvNT_6ParamsE$_ZZN4cuteplIJNS_1CILi0EEES2_EJiS2_EEEDaRKNS_15ArithmeticTupleIJDpT_EEERKNS3_IJDpT0_EEEENKUlDpRKT_E_clIJiS2_EEEDaSH_ - $_ZN7cutlass13device_kernelIN5flash19enable_sm80_to_sm89INS1_16FlashAttnBwdSm80INS1_25CollectiveMainloopBwdSm80ILi2ELi2EN4cute5tupleIJNS5_1CILi128EEES8_NS7_ILi64EEEEEENS_10bfloat16_tEfNS_4arch4Sm80ELb0ELb1ELb1ELb0ELb1ELb0ELb0ELb0ELi2ELi4ELi4ELi4ELb0EEENS1_24CollectiveEpilogueBwdGQAISA_fSD_Li256ELb0ELb1EEENS1_19SingleTileSchedulerILb0ELb0ELb0ELi128EEEEEEEEEvNT_6ParamsE$_ZZN4cuteplIJNS_1CILi0EEES2_EJiEEEDaRKNS_15ArithmeticTupleIJDpT_EEERKNS3_IJDpT0_EEEENKUlDpRKT_E_clIJiS2_EEEDaSH_)
$_ZN7cutlass13device_kernelIN5flash19enable_sm80_to_sm89INS1_16FlashAttnBwdSm80INS1_25CollectiveMainloopBwdSm80ILi2ELi2EN4cute5tupleIJNS5_1CILi128EEES8_NS7_ILi64EEEEEENS_10bfloat16_tEfNS_4arch4Sm80ELb0ELb1ELb1ELb0ELb1ELb0ELb0ELb0ELi2ELi4ELi4ELi4ELb0EEENS1_24CollectiveEpilogueBwdGQAISA_fSD_Li256ELb0ELb1EEENS1_19SingleTileSchedulerILb0ELb0ELb0ELi128EEEEEEEEEvNT_6ParamsE$_ZZN4cuteplIJNS_1CILi0EEES2_EJiEEEDaRKNS_15ArithmeticTupleIJDpT_EEERKNS3_IJDpT0_EEEENKUlDpRKT_E_clIJiS2_EEEDaSH_:
[----:B------:R-:W-:Y:S02]  /*f9a0*/  IADD3 R2, R1, 0x16a8, RZ ;  /* 0x000016a801027810 */ /* 0x000fe40007ffe0ff */
[----:B------:R-:W-:Y:S02]  /*f9b0*/  MOV R8, 0xf9e0 ;  /* 0x0000f9e000087802 */ /* 0x000fe40000000f00 */
[----:B------:R-:W-:Y:S02]  /*f9c0*/  IADD3 R2, R2, c[0x0][0x20], RZ ;  /* 0x0000080002027a10 */ /* 0x000fe40007ffe0ff */
[----:B------:R-:W-:Y:S05]  /*f9d0*/  CALL.REL.NOINC `($_ZN7cutlass13device_kernelIN5flash19enable_sm80_to_sm89INS1_16FlashAttnBwdSm80INS1_25CollectiveMainloopBwdSm80ILi2ELi2EN4cute5tupleIJNS5_1CILi128EEES8_NS7_ILi64EEEEEENS_10bfloat16_tEfNS_4arch4Sm80ELb0ELb1ELb1ELb0ELb1ELb0ELb0ELb0ELi2ELi4ELi4ELi4ELb0EEENS1_24CollectiveEpilogueBwdGQAISA_fSD_Li256ELb0ELb1EEENS1_19SingleTileSchedulerILb0ELb0ELb0ELi128EEEEEEEEEvNT_6ParamsE$_ZN4cute5tupleIJiNS_1CILi0EEEEEC2ERKiRKS2_) ;  /* 0xffffb01000007944 */ /* 0x000fea0003c3ffff */
[----:B-1----:R1:W5:Y:S01]  /*f9e0*/  LDL R3, [R1+0x16a8] ;  /* 0x0016a80001037983 */ /* 0x0023620000100800 */
[----:B------:R-:W-:-:S04]  /*f9f0*/  MOV R5, 0x0 ;  /* 0x0000000000057802 */ /* 0x000fc80000000f00 */
[----:B------:R-:W-:Y:S05]  /*fa00*/  RET.REL.NODEC R4 `(_ZN7cutlass13device_kernelIN5flash19enable_sm80_to_sm89INS1_16FlashAttnBwdSm80INS1_25CollectiveMainloopBwdSm80ILi2ELi2EN4cute5tupleIJNS5_1CILi128EEES8_NS7_ILi64EEEEEENS_10bfloat16_tEfNS_4arch4Sm80ELb0ELb1ELb1ELb0ELb1ELb0ELb0ELb0ELi2ELi4ELi4ELi4ELb0EEENS1_24CollectiveEpilogueBwdGQAISA_fSD_Li256ELb0ELb1EEENS1_19SingleTileSchedulerILb0ELb0ELb0ELi128EEEEEEEEEvNT_6ParamsE) ;  /* 0xffff05f004007950 */ /* 0x000fea0003c3ffff */
        .type           $_ZN7cutlass13device_kernelIN5flash19enable_sm80_to_sm89INS1_16FlashAttnBwdSm80INS1_25CollectiveMainloopBwdSm80ILi2ELi2EN4cute5tupleIJNS5_1CILi128EEES8_NS7_ILi64EEEEEENS_10bfloat16_tEfNS_4arch4Sm80ELb0ELb1ELb1ELb0ELb1ELb0ELb0ELb0ELi2ELi4ELi4ELi4ELb0EEENS1_24CollectiveEpilogueBwdGQAISA_fSD_Li256ELb0ELb1EEENS1_19SingleTileSchedulerILb0ELb0ELb0ELi128EEEEEEEEEvNT_6ParamsE$_ZZN4cuteplIJNS_1CILi0EEES2_EJiS2_EEEDaRKNS_15ArithmeticTupleIJDpT_EEERKNS3_IJDpT0_EEEENKUlDpRKT_E_clIJiS2_EEEDaSH_,@function
        .size           $_ZN7cutlass13device_kernelIN5flash19enable_sm80_to_sm89INS1_16FlashAttnBwdSm80INS1_25CollectiveMainloopBwdSm80ILi2ELi2EN4cute5tupleIJNS5_1CILi128EEES8_NS7_ILi64EEEEEENS_10bfloat16_tEfNS_4arch4Sm80ELb0ELb1ELb1ELb0ELb1ELb0ELb0ELb0ELi2ELi4ELi4ELi4ELb0EEENS1_24CollectiveEpilogueBwdGQAISA_fSD_Li256ELb0ELb1EEENS1_19SingleTileSchedulerILb0ELb0ELb0ELi128EEEEEEEEEvNT_6ParamsE$_ZZN4cuteplIJNS_1CILi0EEES2_EJiS2_EEEDaRKNS_15ArithmeticTupleIJDpT_EEERKNS3_IJDpT0_EEEENKUlDpRKT_E_clIJiS2_EEEDaSH_,($_ZN7cutlass13device_kernelIN5flash19enable_sm80_to_sm89INS1_16FlashAttnBwdSm80INS1_25CollectiveMainloopBwdSm80ILi2ELi2EN4cute5tupleIJNS5_1CILi128EEES8_NS7_ILi64EEEEEENS_10bfloat16_tEfNS_4arch4Sm80ELb0ELb1ELb1ELb0ELb1ELb0ELb0ELb0ELi2ELi4ELi4ELi4ELb0EEENS1_24CollectiveEpilogueBwdGQAISA_fSD_Li256ELb0ELb1EEENS1_19SingleTileSchedulerILb0ELb0ELb0ELi128EEEEEEEEEvNT_6ParamsE$_ZZN4cuteplIJNS_1CILi0EEES2_EJiiEEEDaRKNS_15ArithmeticTupleIJDpT_EEERKNS3_IJDpT0_EEEENKUlDpRKT_E_clIJiiEEEDaSH_ - $_ZN7cutlass13device_kernelIN5flash19enable_sm80_to_sm89INS1_16FlashAttnBwdSm80INS1_25CollectiveMainloopBwdSm80ILi2ELi2EN4cute5tupleIJNS5_1CILi128EEES8_NS7_ILi64EEEEEENS_10bfloat16_tEfNS_4arch4Sm80ELb0ELb1ELb1ELb0ELb1ELb0ELb0ELb0ELi2ELi4ELi4ELi4ELb0EEENS1_24CollectiveEpilogueBwdGQAISA_fSD_Li256ELb0ELb1EEENS1_19SingleTileSchedulerILb0ELb0ELb0ELi128EEEEEEEEEvNT_6ParamsE$_ZZN4cuteplIJNS_1CILi0EEES2_EJiS2_EEEDaRKNS_15ArithmeticTupleIJDpT_EEERKNS3_IJDpT0_EEEENKUlDpRKT_E_clIJiS2_EEEDaSH_)
$_ZN7cutlass13device_kernelIN5flash19enable_sm80_to_sm89INS1_16FlashAttnBwdSm80INS1_25CollectiveMainloopBwdSm80ILi2ELi2EN4cute5tupleIJNS5_1CILi128EEES8_NS7_ILi64EEEEEENS_10bfloat16_tEfNS_4arch4Sm80ELb0ELb1ELb1ELb0ELb1ELb0ELb0ELb0ELi2ELi4ELi4ELi4ELb0EEENS1_24CollectiveEpilogueBwdGQAISA_fSD_Li256ELb0ELb1EEENS1_19SingleTileSchedulerILb0ELb0ELb0ELi128EEEEEEEEEvNT_6ParamsE$_ZZN4cuteplIJNS_1CILi0EEES2_EJiS2_EEEDaRKNS_15ArithmeticTupleIJDpT_EEERKNS3_IJDpT0_EEEENKUlDpRKT_E_clIJiS2_EEEDaSH_:
[----:B------:R-:W-:Y:S02]  /*fa10*/  IADD3 R2, R1, 0x16a8, RZ ;  /* 0x000016a801027810 */ /* 0x000fe40007ffe0ff */
[----:B------:R-:W-:Y:S02]  /*fa20*/  MOV R8, 0xfa50 ;  /* 0x0000fa5000087802 */ /* 0x000fe40000000f00 */
[----:B------:R-:W-:Y:S02]  /*fa30*/  IADD3 R2, R2, c[0x0][0x20], RZ ;  /* 0x0000080002027a10 */ /* 0x000fe40007ffe0ff */
[----:B------:R-:W-:Y:S05]  /*fa40*/  CALL.REL.NOINC `($_ZN7cutlass13device_kernelIN5flash19enable_sm80_to_sm89INS1_16FlashAttnBwdSm80INS1_25CollectiveMainloopBwdSm80ILi2ELi2EN4cute5tupleIJNS5_1CILi128EEES8_NS7_ILi64EEEEEENS_10bfloat16_tEfNS_4arch4Sm80ELb0ELb1ELb1ELb0ELb1ELb0ELb0ELb0ELi2ELi4ELi4ELi4ELb0EEENS1_24CollectiveEpilogueBwdGQAISA_fSD_Li256ELb0ELb1EEENS1_19SingleTileSchedulerILb0ELb0ELb0ELi128EEEEEEEEEvNT_6ParamsE$_ZN4cute5tupleIJiNS_1CILi0EEEEEC2ERKiRKS2_) ;  /* 0xffffafa000007944 */ /* 0x000fea0003c3ffff */
[----:B------:R2:W5:Y:S01]  /*fa50*/  LDL R31, [R1+0x16a8] ;  /* 0x0016a800011f7983 */ /* 0x0005620000100800 */
[----:B------:R-:W-:-:S04]  /*fa60*/  MOV R5, 0x0 ;  /* 0x0000000000057802 */ /* 0x000fc80000000f00 */
[----:B------:R-:W-:Y:S05]  /*fa70*/  RET.REL.NODEC R4 `(_ZN7cutlass13device_kernelIN5flash19enable_sm80_to_sm89INS1_16FlashAttnBwdSm80INS1_25CollectiveMainloopBwdSm80ILi2ELi2EN4cute5tupleIJNS5_1CILi128EEES8_NS7_ILi64EEEEEENS_10bfloat16_tEfNS_4arch4Sm80ELb0ELb1ELb1ELb0ELb1ELb0ELb0ELb0ELi2ELi4ELi4ELi4ELb0EEENS1_24CollectiveEpilogueBwdGQAISA_fSD_Li256ELb0ELb1EEENS1_19SingleTileSchedulerILb0ELb0ELb0ELi128EEEEEEEEEvNT_6ParamsE) ;  /* 0xffff058004007950 */ /* 0x000fea0003c3ffff */
        .type           $_ZN7cutlass13device_kernelIN5flash19enable_sm80_to_sm89INS1_16FlashAttnBwdSm80INS1_25CollectiveMainloopBwdSm80ILi2ELi2EN4cute5tupleIJNS5_1CILi128EEES8_NS7_ILi64EEEEEENS_10bfloat16_tEfNS_4arch4Sm80ELb0ELb1ELb1ELb0ELb1ELb0ELb0ELb0ELi2ELi4ELi4ELi4ELb0EEENS1_24CollectiveEpilogueBwdGQAISA_fSD_Li256ELb0ELb1EEENS1_19SingleTileSchedulerILb0ELb0ELb0ELi128EEEEEEEEEvNT_6ParamsE$_ZZN4cuteplIJNS_1CILi0EEES2_EJiiEEEDaRKNS_15ArithmeticTupleIJDpT_EEERKNS3_IJDpT0_EEEENKUlDpRKT_E_clIJiiEEEDaSH_,@function
        .size           $_ZN7cutlass13device_kernelIN5flash19enable_sm80_to_sm89INS1_16FlashAttnBwdSm80INS1_25CollectiveMainloopBwdSm80ILi2ELi2EN4cute5tupleIJNS5_1CILi128EEES8_NS7_ILi64EEEEEENS_10bfloat16_tEfNS_4arch4Sm80ELb0ELb1ELb1ELb0ELb1ELb0ELb0ELb0ELi2ELi4ELi4ELi4ELb0EEENS1_24CollectiveEpilogueBwdGQAISA_fSD_Li256ELb0ELb1EEENS1_19SingleTileSchedulerILb0ELb0ELb0ELi128EEEEEEEEEvNT_6ParamsE$_ZZN4cuteplIJNS_1CILi0EEES2_EJiiEEEDaRKNS_15ArithmeticTupleIJDpT_EEERKNS3_IJDpT0_EEEENKUlDpRKT_E_clIJiiEEEDaSH_,($_ZN7cutlass13device_kernelIN5flash19enable_sm80_to_sm89INS1_16FlashAttnBwdSm80INS1_25CollectiveMainloopBwdSm80ILi2ELi2EN4cute5tupleIJNS5_1CILi128EEES8_NS7_ILi64EEEEEENS_10bfloat16_tEfNS_4arch4Sm80ELb0ELb1ELb1ELb0ELb1ELb0ELb0ELb0ELi2ELi4ELi4ELi4ELb0EEENS1_24CollectiveEpilogueBwdGQAISA_fSD_Li256ELb0ELb1EEENS1_19SingleTileSchedulerILb0ELb0ELb0ELi128EEEEEEEEEvNT_6ParamsE$_ZZN4cuteplIJNS_1CILi0EEEiEJS2_iEEEDaRKNS_15ArithmeticTupleIJDpT_EEERKNS3_IJDpT0_EEEENKUlDpRKT_E_clIJS2_iEEEDaSH_ - $_ZN7cutlass13device_kernelIN5flash19enable_sm80_to_sm89INS1_16FlashAttnBwdSm80INS1_25CollectiveMainloopBwdSm80ILi2ELi2EN4cute5tupleIJNS5_1CILi128EEES8_NS7_ILi64EEEEEENS_10bfloat16_tEfNS_4arch4Sm80ELb0ELb1ELb1ELb0ELb1ELb0ELb0ELb0ELi2ELi4ELi4ELi4ELb0EEENS1_24CollectiveEpilogueBwdGQAISA_fSD_Li256ELb0ELb1EEENS1_19SingleTileSchedulerILb0ELb0ELb0ELi128EEEEEEEEEvNT_6ParamsE$_ZZN4cuteplIJNS_1CILi0EEES2_EJiiEEEDaRKNS_15ArithmeticTupleIJDpT_EEERKNS3_IJDpT0_EEEENKUlDpRKT_E_clIJiiEEEDaSH_)
$_ZN7cutlass13device_kernelIN5flash19enable_sm80_to_sm89INS1_16FlashAttnBwdSm80INS1_25CollectiveMainloopBwdSm80ILi2ELi2EN4cute5tupleIJNS5_1CILi128EEES8_NS7_ILi64EEEEEENS_10bfloat16_tEfNS_4arch4Sm80ELb0ELb1ELb1ELb0ELb1ELb0ELb0ELb0ELi2ELi4ELi4ELi4ELb0EEENS1_24CollectiveEpilogueBwdGQAISA_fSD_Li256ELb0ELb1EEENS1_19SingleTileSchedulerILb0ELb0ELb0ELi128EEEEEEEEEvNT_6ParamsE$_ZZN4cuteplIJNS_1CILi0EEES2_EJiiEEEDaRKNS_15ArithmeticTupleIJDpT_EEERKNS3_IJDpT0_EEEENKUlDpRKT_E_clIJiiEEEDaSH_:
[----:B------:R-:W-:Y:S01]  /*fa80*/  IADD3 R3, R1, 0x13c8, RZ ;  /* 0x000013c801037810 */ /* 0x000fe20007ffe0ff */
[----:B------:R-:W-:Y:S01]  /*fa90*/  IMAD.MOV.U32 R10, RZ, RZ, R2 ;  /* 0x000000ffff0a7224 */ /* 0x000fe200078e0002 */
[----:B------:R-:W-:Y:S01]  /*faa0*/  MOV R6, 0xfae0 ;  /* 0x0000fae000067802 */ /* 0x000fe20000000f00 */
[----:B------:R-:W-:Y:S01]  /*fab0*/  IMAD.MOV.U32 R2, RZ, RZ, R83 ;  /* 0x000000ffff027224 */ /* 0x000fe200078e0053 */
[----:B------:R-:W-:Y:S02]  /*fac0*/  IADD3 R3, R3, c[0x0][0x20], RZ ;  /* 0x0000080003037a10 */ /* 0x000fe40007ffe0ff */
[----:B------:R-:W-:Y:S05]  /*fad0*/  CALL.REL.NOINC `($_ZN7cutlass13device_kernelIN5flash19enable_sm80_to_sm89INS1_16FlashAttnBwdSm80INS1_25CollectiveMainloopBwdSm80ILi2ELi2EN4cute5tupleIJNS5_1CILi128EEES8_NS7_ILi64EEEEEENS_10bfloat16_tEfNS_4arch4Sm80ELb0ELb1ELb1ELb0ELb1ELb0ELb0ELb0ELi2ELi4ELi4ELi4ELb0EEENS1_24CollectiveEpilogueBwdGQAISA_fSD_Li256ELb0ELb1EEENS1_19SingleTileSchedulerILb0ELb0ELb0ELi128EEEEEEEEEvNT_6ParamsE$_ZN4cute5tupleIJiiEEC2ERKiS3_) ;  /* 0xffffaf5000007944 */ /* 0x000fea0003c3ffff */
[----:B------:R1:W5:Y:S01]  /*fae0*/  LDL.64 R2, [R1+0x13c8] ;  /* 0x0013c80001027983 */ /* 0x0003620000100a00 */
[----:B------:R-:W-:-:S04]  /*faf0*/  MOV R63, 0x0 ;  /* 0x00000000003f7802 */ /* 0x000fc80000000f00 */
[----:B------:R-:W-:Y:S05]  /*fb00*/  RET.REL.NODEC R62 `(_ZN7cutlass13device_kernelIN5flash19enable_sm80_to_sm89INS1_16FlashAttnBwdSm80INS1_25CollectiveMainloopBwdSm80ILi2ELi2EN4cute5tupleIJNS5_1CILi128EEES8_NS7_ILi64EEEEEENS_10bfloat16_tEfNS_4arch4Sm80ELb0ELb1ELb1ELb0ELb1ELb0ELb0ELb0ELi2ELi4ELi4ELi4ELb0EEENS1_24CollectiveEpilogueBwdGQAISA_fSD_Li256ELb0ELb1EEENS1_19SingleTileSchedulerILb0ELb0ELb0ELi128EEEEEEEEEvNT_6ParamsE) ;  /* 0xffff04f03e007950 */ /* 0x000fea0003c3ffff */
        .type           $_ZN7cutlass13device_kernelIN5flash19enable_sm80_to_sm89INS1_16FlashAttnBwdSm80INS1_25CollectiveMainloopBwdSm80ILi2ELi2EN4cute5tupleIJNS5_1CILi128EEES8_NS7_ILi64EEEEEENS_10bfloat16_tEfNS_4arch4Sm80ELb0ELb1ELb1ELb0ELb1ELb0ELb0ELb0ELi2ELi4ELi4ELi4ELb0EEENS1_24CollectiveEpilogueBwdGQAISA_fSD_Li256ELb0ELb1EEENS1_19SingleTileSchedulerILb0ELb0ELb0ELi128EEEEEEEEEvNT_6ParamsE$_ZZN4cuteplIJNS_1CILi0EEEiEJS2_iEEEDaRKNS_15ArithmeticTupleIJDpT_EEERKNS3_IJDpT0_EEEENKUlDpRKT_E_clIJS2_iEEEDaSH_,@function
        .size           $_ZN7cutlass13device_kernelIN5flash19enable_sm80_to_sm89INS1_16FlashAttnBwdSm80INS1_25CollectiveMainloopBwdSm80ILi2ELi2EN4cute5tupleIJNS5_1CILi128EEES8_NS7_ILi64EEEEEENS_10bfloat16_tEfNS_4arch4Sm80ELb0ELb1ELb1ELb0ELb1ELb0ELb0ELb0ELi2ELi4ELi4ELi4ELb0EEENS1_24CollectiveEpilogueBwdGQAISA_fSD_Li256ELb0ELb1EEENS1_19SingleTileSchedulerILb0ELb0ELb0ELi128EEEEEEEEEvNT_6ParamsE$_ZZN4cuteplIJNS_1CILi0EEEiEJS2_iEEEDaRKNS_15ArithmeticTupleIJDpT_EEERKNS3_IJDpT0_EEEENKUlDpRKT_E_clIJS2_iEEEDaSH_,($_ZN7cutlass13device_kernelIN5flash19enable_sm80_to_sm89INS1_16FlashAttnBwdSm80INS1_25CollectiveMainloopBwdSm80ILi2ELi2EN4cute5tupleIJNS5_1CILi128EEES8_NS7_ILi64EEEEEENS_10bfloat16_tEfNS_4arch4Sm80ELb0ELb1ELb1ELb0ELb1ELb0ELb0ELb0ELi2ELi4ELi4ELi4ELb0EEENS1_24CollectiveEpilogueBwdGQAISA_fSD_Li256ELb0ELb1EEENS1_19SingleTileSchedulerILb0ELb0ELb0ELi128EEEEEEEEEvNT_6ParamsE$_ZZN4cuteplIJNS_1CILi0EEEiEJiEEEDaRKNS_15ArithmeticTupleIJDpT_EEERKNS3_IJDpT0_EEEENKUlDpRKT_E_clIJiiEEEDaSH_ - $_ZN7cutlass13device_kernelIN5flash19enable_sm80_to_sm89INS1_16FlashAttnBwdSm80INS1_25CollectiveMainloopBwdSm80ILi2ELi2EN4cute5tupleIJNS5_1CILi128EEES8_NS7_ILi64EEEEEENS_10bfloat16_tEfNS_4arch4Sm80ELb0ELb1ELb1ELb0ELb1ELb0ELb0ELb0ELi2ELi4ELi4ELi4ELb0EEENS1_24CollectiveEpilogueBwdGQAISA_fSD_Li256ELb0ELb1EEENS1_19SingleTileSchedulerILb0ELb0ELb0ELi128EEEEEEEEEvNT_6ParamsE$_ZZN4cuteplIJNS_1CILi0EEEiEJS2_iEEEDaRKNS_15ArithmeticTupleIJDpT_EEERKNS3_IJDpT0_EEEENKUlDpRKT_E_clIJS2_iEEEDaSH_)
$_ZN7cutlass13device_kernelIN5flash19enable_sm80_to_sm89INS1_16FlashAttnBwdSm80INS1_25CollectiveMainloopBwdSm80ILi2ELi2EN4cute5tupleIJNS5_1CILi128EEES8_NS7_ILi64EEEEEENS_10bfloat16_tEfNS_4arch4Sm80ELb0ELb1ELb1ELb0ELb1ELb0ELb0ELb0ELi2ELi4ELi4ELi4ELb0EEENS1_24CollectiveEpilogueBwdGQAISA_fSD_Li256ELb0ELb1EEENS1_19SingleTileSchedulerILb0ELb0ELb0ELi128EEEEEEEEEvNT_6ParamsE$_ZZN4cuteplIJNS_1CILi0EEEiEJS2_iEEEDaRKNS_15ArithmeticTupleIJDpT_EEERKNS3_IJDpT0_EEEENKUlDpRKT_E_clIJS2_iEEEDaSH_:
[----:B------:R-:W-:Y:S02]  /*fb10*/  IADD3 R9, R1, 0x13c8, RZ ;  /* 0x000013c801097810 */ /* 0x000fe40007ffe0ff */
[----:B------:R-:W-:Y:S02]  /*fb20*/  MOV R8, 0xfb50 ;  /* 0x0000fb5000087802 */ /* 0x000fe40000000f00 */
[----:B------:R-:W-:Y:S02]  /*fb30*/  IADD3 R9, R9, c[0x0][0x20], RZ ;  /* 0x0000080009097a10 */ /* 0x000fe40007ffe0ff */
[----:B------:R-:W-:Y:S05]  /*fb40*/  CALL.REL.NOINC `($_ZN7cutlass13device_kernelIN5flash19enable_sm80_to_sm89INS1_16FlashAttnBwdSm80INS1_25CollectiveMainloopBwdSm80ILi2ELi2EN4cute5tupleIJNS5_1CILi128EEES8_NS7_ILi64EEEEEENS_10bfloat16_tEfNS_4arch4Sm80ELb0ELb1ELb1ELb0ELb1ELb0ELb0ELb0ELi2ELi4ELi4ELi4ELb0EEENS1_24CollectiveEpilogueBwdGQAISA_fSD_Li256ELb0ELb1EEENS1_19SingleTileSchedulerILb0ELb0ELb0ELi128EEEEEEEEEvNT_6ParamsE$_ZN4cute5tupleIJNS_1CILi0EEEiEEC2ERKS2_RKi) ;  /* 0xffffad8000007944 */ /* 0x000fea0003c3ffff */
[----:B------:R1:W5:Y:S01]  /*fb50*/  LDL R36, [R1+0x13c8] ;  /* 0x0013c80001247983 */ /* 0x0003620000100800 */
[----:B------:R-:W-:-:S04]  /*fb60*/  MOV R63, 0x0 ;  /* 0x00000000003f7802 */ /* 0x000fc80000000f00 */
[----:B------:R-:W-:Y:S05]  /*fb70*/  RET.REL.NODEC R62 `(_ZN7cutlass13device_kernelIN5flash19enable_sm80_to_sm89INS1_16FlashAttnBwdSm80INS1_25CollectiveMainloopBwdSm80ILi2ELi2EN4cute5tupleIJNS5_1CILi128EEES8_NS7_ILi64EEEEEENS_10bfloat16_tEfNS_4arch4Sm80ELb0ELb1ELb1ELb0ELb1ELb0ELb0ELb0ELi2ELi4ELi4ELi4ELb0EEENS1_24CollectiveEpilogueBwdGQAISA_fSD_Li256ELb0ELb1EEENS1_19SingleTileSchedulerILb0ELb0ELb0ELi128EEEEEEEEEvNT_6ParamsE) ;  /* 0xffff04803e007950 */ /* 0x000fea0003c3ffff */
        .type           $_ZN7cutlass13device_kernelIN5flash19enable_sm80_to_sm89INS1_16FlashAttnBwdSm80INS1_25CollectiveMainloopBwdSm80ILi2ELi2EN4cute5tupleIJNS5_1CILi128EEES8_NS7_ILi64EEEEEENS_10bfloat16_tEfNS_4arch4Sm80ELb0ELb1ELb1ELb0ELb1ELb0ELb0ELb0ELi2ELi4ELi4ELi4ELb0EEENS1_24CollectiveEpilogueBwdGQAISA_fSD_Li256ELb0ELb1EEENS1_19SingleTileSchedulerILb0ELb0ELb0ELi128EEEEEEEEEvNT_6ParamsE$_ZZN4cuteplIJNS_1CILi0EEEiEJiEEEDaRKNS_15ArithmeticTupleIJDpT_EEERKNS3_IJDpT0_EEEENKUlDpRKT_E_clIJiiEEEDaSH_,@function
        .size           $_ZN7cutlass13device_kernelIN5flash19enable_sm80_to_sm89INS1_16FlashAttnBwdSm80INS1_25CollectiveMainloopBwdSm80ILi2ELi2EN4cute5tupleIJNS5_1CILi128EEES8_NS7_ILi64EEEEEENS_10bfloat16_tEfNS_4arch4Sm80ELb0ELb1ELb1ELb0ELb1ELb0ELb0ELb0ELi2ELi4ELi4ELi4ELb0EEENS1_24CollectiveEpilogueBwdGQAISA_fSD_Li256ELb0ELb1EEENS1_19SingleTileSchedulerILb0ELb0ELb0ELi128EEEEEEEEEvNT_6ParamsE$_ZZN4cuteplIJNS_1CILi0EEEiEJiEEEDaRKNS_15ArithmeticTupleIJDpT_EEERKNS3_IJDpT0_EEEENKUlDpRKT_E_clIJiiEEEDaSH_,($_ZN7cutlass13device_kernelIN5flash19enable_sm80_to_sm89INS1_16FlashAttnBwdSm80INS1_25CollectiveMainloopBwdSm80ILi2ELi2EN4cute5tupleIJNS5_1CILi128EEES8_NS7_ILi64EEEEEENS_10bfloat16_tEfNS_4arch4Sm80ELb0ELb1ELb1ELb0ELb1ELb0ELb0ELb0ELi2ELi4ELi4ELi4ELb0EEENS1_24CollectiveEpilogueBwdGQAISA_fSD_Li256ELb0ELb1EEENS1_19SingleTileSchedulerILb0ELb0ELb0ELi128EEEEEEEEEvNT_6ParamsE$_ZZN4cuteplIJiEJNS_1CILi0EEEEEEDaRKNS_15ArithmeticTupleIJDpT_EEERKNS3_IJDpT0_EEEENKUlDpRKT_E_clIJiEEEDaSH_ - $_ZN7cutlass13device_kernelIN5flash19enable_sm80_to_sm89INS1_16FlashAttnBwdSm80INS1_25CollectiveMainloopBwdSm80ILi2ELi2EN4cute5tupleIJNS5_1CILi128EEES8_NS7_ILi64EEEEEENS_10bfloat16_tEfNS_4arch4Sm80ELb0ELb1ELb1ELb0ELb1ELb0ELb0ELb0ELi2ELi4ELi4ELi4ELb0EEENS1_24CollectiveEpilogueBwdGQAISA_fSD_Li256ELb0ELb1EEENS1_19SingleTileSchedulerILb0ELb0ELb0ELi128EEEEEEEEEvNT_6ParamsE$_ZZN4cuteplIJNS_1CILi0EEEiEJiEEEDaRKNS_15ArithmeticTupleIJDpT_EEERKNS3_IJDpT0_EEEENKUlDpRKT_E_clIJiiEEEDaSH_)
$_ZN7cutlass13device_kernelIN5flash19enable_sm80_to_sm89INS1_16FlashAttnBwdSm80INS1_25CollectiveMainloopBwdSm80ILi2ELi2EN4cute5tupleIJNS5_1CILi128EEES8_NS7_ILi64EEEEEENS_10bfloat16_tEfNS_4arch4Sm80ELb0ELb1ELb1ELb0ELb1ELb0ELb0ELb0ELi2ELi4ELi4ELi4ELb0EEENS1_24CollectiveEpilogueBwdGQAISA_fSD_Li256ELb0ELb1EEENS1_19SingleTileSchedulerILb0ELb0ELb0ELi128EEEEEEEEEvNT_6ParamsE$_ZZN4cuteplIJNS_1CILi0EEEiEJiEEEDaRKNS_15ArithmeticTupleIJDpT_EEERKNS3_IJDpT0_EEEENKUlDpRKT_E_clIJiiEEEDaSH_:
[----:B------:R-:W-:Y:S01]  /*fb80*/  IADD3 R3, R1, 0x13c8, RZ ;  /* 0x000013c801037810 */ /* 0x000fe20007ffe0ff */
[----:B------:R-:W-:Y:S01]  /*fb90*/  IMAD.MOV.U32 R2, RZ, RZ, R83 ;  /* 0x000000ffff027224 */ /* 0x000fe200078e0053 */
[----:B------:R-:W-:Y:S02]  /*fba0*/  MOV R6, 0xfbd0 ;  /* 0x0000fbd000067802 */ /* 0x000fe40000000f00 */
[----:B------:R-:W-:Y:S02]  /*fbb0*/  IADD3 R3, R3, c[0x0][0x20], RZ ;  /* 0x0000080003037a10 */ /* 0x000fe40007ffe0ff */
[----:B------:R-:W-:Y:S05]  /*fbc0*/  CALL.REL.NOINC `($_ZN7cutlass13device_kernelIN5flash19enable_sm80_to_sm89INS1_16FlashAttnBwdSm80INS1_25CollectiveMainloopBwdSm80ILi2ELi2EN4cute5tupleIJNS5_1CILi128EEES8_NS7_ILi64EEEEEENS_10bfloat16_tEfNS_4arch4Sm80ELb0ELb1ELb1ELb0ELb1ELb0ELb0ELb0ELi2ELi4ELi4ELi4ELb0EEENS1_24CollectiveEpilogueBwdGQAISA_fSD_Li256ELb0ELb1EEENS1_19SingleTileSchedulerILb0ELb0ELb0ELi128EEEEEEEEEvNT_6ParamsE$_ZN4cute5tupleIJiiEEC2ERKiS3_) ;  /* 0xffffae6000007944 */ /* 0x000fea0003c3ffff */
[----:B------:R1:W5:Y:S01]  /*fbd0*/  LDL.64 R18, [R1+0x13c8] ;  /* 0x0013c80001127983 */ /* 0x0003620000100a00 */
[----:B------:R-:W-:Y:S02]  /*fbe0*/  MOV R2, R4 ;  /* 0x0000000400027202 */ /* 0x000fe40000000f00 */
[----:B------:R-:W-:-:S04]  /*fbf0*/  MOV R3, 0x0 ;  /* 0x0000000000037802 */ /* 0x000fc80000000f00 */
[----:B------:R-:W-:Y:S05]  /*fc00*/  RET.REL.NODEC R2 `(_ZN7cutlass13device_kernelIN5flash19enable_sm80_to_sm89INS1_16FlashAttnBwdSm80INS1_25CollectiveMainloopBwdSm80ILi2ELi2EN4cute5tupleIJNS5_1CILi128EEES8_NS7_ILi64EEEEEENS_10bfloat16_tEfNS_4arch4Sm80ELb0ELb1ELb1ELb0ELb1ELb0ELb0ELb0ELi2ELi4ELi4ELi4ELb0EEENS1_24CollectiveEpilogueBwdGQAISA_fSD_Li256ELb0ELb1EEENS1_19SingleTileSchedulerILb0ELb0ELb0ELi128EEEEEEEEEvNT_6ParamsE) ;  /* 0xffff03f002007950 */ /* 0x000fea0003c3ffff */
        .type           $_ZN7cutlass13device_kernelIN5flash19enable_sm80_to_sm89INS1_16FlashAttnBwdSm80INS1_25CollectiveMainloopBwdSm80ILi2ELi2EN4cute5tupleIJNS5_1CILi128EEES8_NS7_ILi64EEEEEENS_10bfloat16_tEfNS_4arch4Sm80ELb0ELb1ELb1ELb0ELb1ELb0ELb0ELb0ELi2ELi4ELi4ELi4ELb0EEENS1_24CollectiveEpilogueBwdGQAISA_fSD_Li256ELb0ELb1EEENS1_19SingleTileSchedulerILb0ELb0ELb0ELi128EEEEEEEEEvNT_6ParamsE$_ZZN4cuteplIJiEJNS_1CILi0EEEEEEDaRKNS_15ArithmeticTupleIJDpT_EEERKNS3_IJDpT0_EEEENKUlDpRKT_E_clIJiEEEDaSH_,@function
        .size           $_ZN7cutlass13device_kernelIN5flash19enable_sm80_to_sm89INS1_16FlashAttnBwdSm80INS1_25CollectiveMainloopBwdSm80ILi2ELi2EN4cute5tupleIJNS5_1CILi128EEES8_NS7_ILi64EEEEEENS_10bfloat16_tEfNS_4arch4Sm80ELb0ELb1ELb1ELb0ELb1ELb0ELb0ELb0ELi2ELi4ELi4ELi4ELb0EEENS1_24CollectiveEpilogueBwdGQAISA_fSD_Li256ELb0ELb1EEENS1_19SingleTileSchedulerILb0ELb0ELb0ELi128EEEEEEEEEvNT_6ParamsE$_ZZN4cuteplIJiEJNS_1CILi0EEEEEEDaRKNS_15ArithmeticTupleIJDpT_EEERKNS3_IJDpT0_EEEENKUlDpRKT_E_clIJiEEEDaSH_,($_ZN7cutlass13device_kernelIN5flash19enable_sm80_to_sm89INS1_16FlashAttnBwdSm80INS1_25CollectiveMainloopBwdSm80ILi2ELi2EN4cute5tupleIJNS5_1CILi128EEES8_NS7_ILi64EEEEEENS_10bfloat16_tEfNS_4arch4Sm80ELb0ELb1ELb1ELb0ELb1ELb0ELb0ELb0ELi2ELi4ELi4ELi4ELb0EEENS1_24CollectiveEpilogueBwdGQAISA_fSD_Li256ELb0ELb1EEENS1_19SingleTileSchedulerILb0ELb0ELb0ELi128EEEEEEEEEvNT_6ParamsE$_ZZN4cuteplIJiEJNS_1CILi0EEES2_EEEDaRKNS_15ArithmeticTupleIJDpT_EEERKNS3_IJDpT0_EEEENKUlDpRKT_E_clIJiS2_EEEDaSH_ - $_ZN7cutlass13device_kernelIN5flash19enable_sm80_to_sm89INS1_16FlashAttnBwdSm80INS1_25CollectiveMainloopBwdSm80ILi2ELi2EN4cute5tupleIJNS5_1CILi128EEES8_NS7_ILi64EEEEEENS_10bfloat16_tEfNS_4arch4Sm80ELb0ELb1ELb1ELb0ELb1ELb0ELb0ELb0ELi2ELi4ELi4ELi4ELb0EEENS1_24CollectiveEpilogueBwdGQAISA_fSD_Li256ELb0ELb1EEENS1_19SingleTileSchedulerILb0ELb0ELb0ELi128EEEEEEEEEvNT_6ParamsE$_ZZN4cuteplIJiEJNS_1CILi0EEEEEEDaRKNS_15ArithmeticTupleIJDpT_EEERKNS3_IJDpT0_EEEENKUlDpRKT_E_clIJiEEEDaSH_)
$_ZN7cutlass13device_kernelIN5flash19enable_sm80_to_sm89INS1_16FlashAttnBwdSm80INS1_25CollectiveMainloopBwdSm80ILi2ELi2EN4cute5tupleIJNS5_1CILi128EEES8_NS7_ILi64EEEEEENS_10bfloat16_tEfNS_4arch4Sm80ELb0ELb1ELb1ELb0ELb1ELb0ELb0ELb0ELi2ELi4ELi4ELi4ELb0EEENS1_24CollectiveEpilogueBwdGQAISA_fSD_Li256ELb0ELb1EEENS1_19SingleTileSchedulerILb0ELb0ELb0ELi128EEEEEEEEEvNT_6ParamsE$_ZZN4cuteplIJiEJNS_1CILi0EEEEEEDaRKNS_15ArithmeticTupleIJDpT_EEERKNS3_IJDpT0_EEEENKUlDpRKT_E_clIJiEEEDaSH_:
[----:B------:R-:W-:Y:S02]  /*fc10*/  IADD3 R2, R1, 0x16a8, RZ ;  /* 0x000016a801027810 */ /* 0x000fe40007ffe0ff */
[----:B------:R-:W-:Y:S02]  /*fc20*/  MOV R10, 0xfc50 ;  /* 0x0000fc50000a7802 */ /* 0x000fe40000000f00 */
[----:B------:R-:W-:Y:S02]  /*fc30*/  IADD3 R2, R2, c[0x0][0x20], RZ ;  /* 0x0000080002027a10 */ /* 0x000fe40007ffe0ff */
[----:B------:R-:W-:Y:S05]  /*fc40*/  CALL.REL.NOINC `($_ZN7cutlass13device_kernelIN5flash19enable_sm80_to_sm89INS1_16FlashAttnBwdSm80INS1_25CollectiveMainloopBwdSm80ILi2ELi2EN4cute5tupleIJNS5_1CILi128EEES8_NS7_ILi64EEEEEENS_10bfloat16_tEfNS_4arch4Sm80ELb0ELb1ELb1ELb0ELb1ELb0ELb0ELb0ELi2ELi4ELi4ELi4ELb0EEENS1_24CollectiveEpilogueBwdGQAISA_fSD_Li256ELb0ELb1EEENS1_19SingleTileSchedulerILb0ELb0ELb0ELi128EEEEEEEEEvNT_6ParamsE$_ZN4cute5tupleIJiEEC2ERKi) ;  /* 0xffffad6000007944 */ /* 0x000fea0003c3ffff */
[----:B-1----:R1:W5:Y:S01]  /*fc50*/  LDL R2, [R1+0x16a8] ;  /* 0x0016a80001027983 */ /* 0x0023620000100800 */
[----:B------:R-:W-:-:S04]  /*fc60*/  MOV R17, 0x0 ;  /* 0x0000000000117802 */ /* 0x000fc80000000f00 */
[----:B------:R-:W-:Y:S05]  /*fc70*/  RET.REL.NODEC R16 `(_ZN7cutlass13device_kernelIN5flash19enable_sm80_to_sm89INS1_16FlashAttnBwdSm80INS1_25CollectiveMainloopBwdSm80ILi2ELi2EN4cute5tupleIJNS5_1CILi128EEES8_NS7_ILi64EEEEEENS_10bfloat16_tEfNS_4arch4Sm80ELb0ELb1ELb1ELb0ELb1ELb0ELb0ELb0ELi2ELi4ELi4ELi4ELb0EEENS1_24CollectiveEpilogueBwdGQAISA_fSD_Li256ELb0ELb1EEENS1_19SingleTileSchedulerILb0ELb0ELb0ELi128EEEEEEEEEvNT_6ParamsE) ;  /* 0xffff038010007950 */ /* 0x000fea0003c3ffff */
        .type           $_ZN7cutlass13device_kernelIN5flash19enable_sm80_to_sm89INS1_16FlashAttnBwdSm80INS1_25CollectiveMainloopBwdSm80ILi2ELi2EN4cute5tupleIJNS5_1CILi128EEES8_NS7_ILi64EEEEEENS_10bfloat16_tEfNS_4arch4Sm80ELb0ELb1ELb1ELb0ELb1ELb0ELb0ELb0ELi2ELi4ELi4ELi4ELb0EEENS1_24CollectiveEpilogueBwdGQAISA_fSD_Li256ELb0ELb1EEENS1_19SingleTileSchedulerILb0ELb0ELb0ELi128EEEEEEEEEvNT_6ParamsE$_ZZN4cuteplIJiEJNS_1CILi0EEES2_EEEDaRKNS_15ArithmeticTupleIJDpT_EEERKNS3_IJDpT0_EEEENKUlDpRKT_E_clIJiS2_EEEDaSH_,@function
        .size           $_ZN7cutlass13device_kernelIN5flash19enable_sm80_to_sm89INS1_16FlashAttnBwdSm80INS1_25CollectiveMainloopBwdSm80ILi2ELi2EN4cute5tupleIJNS5_1CILi128EEES8_NS7_ILi64EEEEEENS_10bfloat16_tEfNS_4arch4Sm80ELb0ELb1ELb1ELb0ELb1ELb0ELb0ELb0ELi2ELi4ELi4ELi4ELb0EEENS1_24CollectiveEpilogueBwdGQAISA_fSD_Li256ELb0ELb1EEENS1_19SingleTileSchedulerILb0ELb0ELb0ELi128EEEEEEEEEvNT_6ParamsE$_ZZN4cuteplIJiEJNS_1CILi0EEES2_EEEDaRKNS_15ArithmeticTupleIJDpT_EEERKNS3_IJDpT0_EEEENKUlDpRKT_E_clIJiS2_EEEDaSH_,($_ZN7cutlass13device_kernelIN5flash19enable_sm80_to_sm89INS1_16FlashAttnBwdSm80INS1_25CollectiveMainloopBwdSm80ILi2ELi2EN4cute5tupleIJNS5_1CILi128EEES8_NS7_ILi64EEEEEENS_10bfloat16_tEfNS_4arch4Sm80ELb0ELb1ELb1ELb0ELb1ELb0ELb0ELb0ELi2ELi4ELi4ELi4ELb0EEENS1_24CollectiveEpilogueBwdGQAISA_fSD_Li256ELb0ELb1EEENS1_19SingleTileSchedulerILb0ELb0ELb0ELi128EEEEEEEEEvNT_6ParamsE$_ZZN4cuteplIJiEJNS_1CILi0EEEiEEEDaRKNS_15ArithmeticTupleIJDpT_EEERKNS3_IJDpT0_EEEENKUlDpRKT_E_clIJiiEEEDaSH_ - $_ZN7cutlass13device_kernelIN5flash19enable_sm80_to_sm89INS1_16FlashAttnBwdSm80INS1_25CollectiveMainloopBwdSm80ILi2ELi2EN4cute5tupleIJNS5_1CILi128EEES8_NS7_ILi64EEEEEENS_10bfloat16_tEfNS_4arch4Sm80ELb0ELb1ELb1ELb0ELb1ELb0ELb0ELb0ELi2ELi4ELi4ELi4ELb0EEENS1_24CollectiveEpilogueBwdGQAISA_fSD_Li256ELb0ELb1EEENS1_19SingleTileSchedulerILb0ELb0ELb0ELi128EEEEEEEEEvNT_6ParamsE$_ZZN4cuteplIJiEJNS_1CILi0EEES2_EEEDaRKNS_15ArithmeticTupleIJDpT_EEERKNS3_IJDpT0_EEEENKUlDpRKT_E_clIJiS2_EEEDaSH_)
$_ZN7cutlass13device_kernelIN5flash19enable_sm80_to_sm89INS1_16FlashAttnBwdSm80INS1_25CollectiveMainloopBwdSm80ILi2ELi2EN4cute5tupleIJNS5_1CILi128EEES8_NS7_ILi64EEEEEENS_10bfloat16_tEfNS_4arch4Sm80ELb0ELb1ELb1ELb0ELb1ELb0ELb0ELb0ELi2ELi4ELi4ELi4ELb0EEENS1_24CollectiveEpilogueBwdGQAISA_fSD_Li256ELb0ELb1EEENS1_19SingleTileSchedulerILb0ELb0ELb0ELi128EEEEEEEEEvNT_6ParamsE$_ZZN4cuteplIJiEJNS_1CILi0EEES2_EEEDaRKNS_15ArithmeticTupleIJDpT_EEERKNS3_IJDpT0_EEEENKUlDpRKT_E_clIJiS2_EEEDaSH_:
[----:B------:R-:W-:Y:S02]  /*fc80*/  IADD3 R2, R1, 0x13c8, RZ ;  /* 0x000013c801027810 */ /* 0x000fe40007ffe0ff */
[----:B------:R-:W-:Y:S02]  /*fc90*/  MOV R8, 0xfcc0 ;  /* 0x0000fcc000087802 */ /* 0x000fe40000000f00 */
[----:B------:R-:W-:Y:S02]  /*fca0*/  IADD3 R2, R2, c[0x0][0x20], RZ ;  /* 0x0000080002027a10 */ /* 0x000fe40007ffe0ff */
[----:B------:R-:W-:Y:S05]  /*fcb0*/  CALL.REL.NOINC `($_ZN7cutlass13device_kernelIN5flash19enable_sm80_to_sm89INS1_16FlashAttnBwdSm80INS1_25CollectiveMainloopBwdSm80ILi2ELi2EN4cute5tupleIJNS5_1CILi128EEES8_NS7_ILi64EEEEEENS_10bfloat16_tEfNS_4arch4Sm80ELb0ELb1ELb1ELb0ELb1ELb0ELb0ELb0ELi2ELi4ELi4ELi4ELb0EEENS1_24CollectiveEpilogueBwdGQAISA_fSD_Li256ELb0ELb1EEENS1_19SingleTileSchedulerILb0ELb0ELb0ELi128EEEEEEEEEvNT_6ParamsE$_ZN4cute5tupleIJiNS_1CILi0EEEEEC2ERKiRKS2_) ;  /* 0xffffad3000007944 */ /* 0x000fea0003c3ffff */
[----:B-1----:R1:W5:Y:S01]  /*fcc0*/  LDL R3, [R1+0x13c8] ;  /* 0x0013c80001037983 */ /* 0x0023620000100800 */
[----:B------:R-:W-:-:S04]  /*fcd0*/  MOV R57, 0x0 ;  /* 0x0000000000397802 */ /* 0x000fc80000000f00 */
[----:B------:R-:W-:Y:S05]  /*fce0*/  RET.REL.NODEC R56 `(_ZN7cutlass13device_kernelIN5flash19enable_sm80_to_sm89INS1_16FlashAttnBwdSm80INS1_25CollectiveMainloopBwdSm80ILi2ELi2EN4cute5tupleIJNS5_1CILi128EEES8_NS7_ILi64EEEEEENS_10bfloat16_tEfNS_4arch4Sm80ELb0ELb1ELb1ELb0ELb1ELb0ELb0ELb0ELi2ELi4ELi4ELi4ELb0EEENS1_24CollectiveEpilogueBwdGQAISA_fSD_Li256ELb0ELb1EEENS1_19SingleTileSchedulerILb0ELb0ELb0ELi128EEEEEEEEEvNT_6ParamsE) ;  /* 0xffff031038007950 */ /* 0x000fea0003c3ffff */
        .type           $_ZN7cutlass13device_kernelIN5flash19enable_sm80_to_sm89INS1_16FlashAttnBwdSm80INS1_25CollectiveMainloopBwdSm80ILi2ELi2EN4cute5tupleIJNS5_1CILi128EEES8_NS7_ILi64EEEEEENS_10bfloat16_tEfNS_4arch4Sm80ELb0ELb1ELb1ELb0ELb1ELb0ELb0ELb0ELi2ELi4ELi4ELi4ELb0EEENS1_24CollectiveEpilogueBwdGQAISA_fSD_Li256ELb0ELb1EEENS1_19SingleTileSchedulerILb0ELb0ELb0ELi128EEEEEEEEEvNT_6ParamsE$_ZZN4cuteplIJiEJNS_1CILi0EEEiEEEDaRKNS_15ArithmeticTupleIJDpT_EEERKNS3_IJDpT0_EEEENKUlDpRKT_E_clIJiiEEEDaSH_,@function
        .size           $_ZN7cutlass13device_kernelIN5flash19enable_sm80_to_sm89INS1_16FlashAttnBwdSm80INS1_25CollectiveMainloopBwdSm80ILi2ELi2EN4cute5tupleIJNS5_1CILi128EEES8_NS7_ILi64EEEEEENS_10bfloat16_tEfNS_4arch4Sm80ELb0ELb1ELb1ELb0ELb1ELb0ELb0ELb0ELi2ELi4ELi4ELi4ELb0EEENS1_24CollectiveEpilogueBwdGQAISA_fSD_Li256ELb0ELb1EEENS1_19SingleTileSchedulerILb0ELb0ELb0ELi128EEEEEEEEEvNT_6ParamsE$_ZZN4cuteplIJiEJNS_1CILi0EEEiEEEDaRKNS_15ArithmeticTupleIJDpT_EEERKNS3_IJDpT0_EEEENKUlDpRKT_E_clIJiiEEEDaSH_,($_ZN7cutlass13device_kernelIN5flash19enable_sm80_to_sm89INS1_16FlashAttnBwdSm80INS1_25CollectiveMainloopBwdSm80ILi2ELi2EN4cute5tupleIJNS5_1CILi128EEES8_NS7_ILi64EEEEEENS_10bfloat16_tEfNS_4arch4Sm80ELb0ELb1ELb1ELb0ELb1ELb0ELb0ELb0ELi2ELi4ELi4ELi4ELb0EEENS1_24CollectiveEpilogueBwdGQAISA_fSD_Li256ELb0ELb1EEENS1_19SingleTileSchedulerILb0ELb0ELb0ELi128EEEEEEEEEvNT_6ParamsE$_ZZN4cuteplIJiEJiEEEDaRKNS_15ArithmeticTupleIJDpT_EEERKNS1_IJDpT0_EEEENKUlDpRKT_E_clIJiEEEDaSF_ - $_ZN7cutlass13device_kernelIN5flash19enable_sm80_to_sm89INS1_16FlashAttnBwdSm80INS1_25CollectiveMainloopBwdSm80ILi2ELi2EN4cute5tupleIJNS5_1CILi128EEES8_NS7_ILi64EEEEEENS_10bfloat16_tEfNS_4arch4Sm80ELb0ELb1ELb1ELb0ELb1ELb0ELb0ELb0ELi2ELi4ELi4ELi4ELb0EEENS1_24CollectiveEpilogueBwdGQAISA_fSD_Li256ELb0ELb1EEENS1_19SingleTileSchedulerILb0ELb0ELb0ELi128EEEEEEEEEvNT_6ParamsE$_ZZN4cuteplIJiEJNS_1CILi0EEEiEEEDaRKNS_15ArithmeticTupleIJDpT_EEERKNS3_IJDpT0_EEEENKUlDpRKT_E_clIJiiEEEDaSH_)
$_ZN7cutlass13device_kernelIN5flash19enable_sm80_to_sm89INS1_16FlashAttnBwdSm80INS1_25CollectiveMainloopBwdSm80ILi2ELi2EN4cute5tupleIJNS5_1CILi128EEES8_NS7_ILi64EEEEEENS_10bfloat16_tEfNS_4arch4Sm80ELb0ELb1ELb1ELb0ELb1ELb0ELb0ELb0ELi2ELi4ELi4ELi4ELb0EEENS1_24CollectiveEpilogueBwdGQAISA_fSD_Li256ELb0ELb1EEENS1_19SingleTileSchedulerILb0ELb0ELb0ELi128EEEEEEEEEvNT_6ParamsE$_ZZN4cuteplIJiEJNS_1CILi0EEEiEEEDaRKNS_15ArithmeticTupleIJDpT_EEERKNS3_IJDpT0_EEEENKUlDpRKT_E_clIJiiEEEDaSH_:
        /* <DEDUP_REMOVED lines=8> */
        .type           $_ZN7cutlass13device_kernelIN5flash19enable_sm80_to_sm89INS1_16FlashAttnBwdSm80INS1_25CollectiveMainloopBwdSm80ILi2ELi2EN4cute5tupleIJNS5_1CILi128EEES8_NS7_ILi64EEEEEENS_10bfloat16_tEfNS_4arch4Sm80ELb0ELb1ELb1ELb0ELb1ELb0ELb0ELb0ELi2ELi4ELi4ELi4ELb0EEENS1_24CollectiveEpilogueBwdGQAISA_fSD_Li256ELb0ELb1EEENS1_19SingleTileSchedulerILb0ELb0ELb0ELi128EEEEEEEEEvNT_6ParamsE$_ZZN4cuteplIJiEJiEEEDaRKNS_15ArithmeticTupleIJDpT_EEERKNS1_IJDpT0_EEEENKUlDpRKT_E_clIJiEEEDaSF_,@function
        .size           $_ZN7cutlass13device_kernelIN5flash19enable_sm80_to_sm89INS1_16FlashAttnBwdSm80INS1_25CollectiveMainloopBwdSm80ILi2ELi2EN4cute5tupleIJNS5_1CILi128EEES8_NS7_ILi64EEEEEENS_10bfloat16_tEfNS_4arch4Sm80ELb0ELb1ELb1ELb0ELb1ELb0ELb0ELb0ELi2ELi4ELi4ELi4ELb0EEENS1_24CollectiveEpilogueBwdGQAISA_fSD_Li256ELb0ELb1EEENS1_19SingleTileSchedulerILb0ELb0ELb0ELi128EEEEEEEEEvNT_6ParamsE$_ZZN4cuteplIJiEJiEEEDaRKNS_15ArithmeticTupleIJDpT_EEERKNS1_IJDpT0_EEEENKUlDpRKT_E_clIJiEEEDaSF_,($_ZN7cutlass13device_kernelIN5flash19enable_sm80_to_sm89INS1_16FlashAttnBwdSm80INS1_25CollectiveMainloopBwdSm80ILi2ELi2EN4cute5tupleIJNS5_1CILi128EEES8_NS7_ILi64EEEEEENS_10bfloat16_tEfNS_4arch4Sm80ELb0ELb1ELb1ELb0ELb1ELb0ELb0ELb0ELi2ELi4ELi4ELi4ELb0EEENS1_24CollectiveEpilogueBwdGQAISA_fSD_Li256ELb0ELb1EEENS1_19SingleTileSchedulerILb0ELb0ELb0ELi128EEEEEEEEEvNT_6ParamsE$_ZZN4cuteplIJiiEJNS_1CILi0EEES2_EEEDaRKNS_15ArithmeticTupleIJDpT_EEERKNS3_IJDpT0_EEEENKUlDpRKT_E_clIJiiEEEDaSH_ - $_ZN7cutlass13device_kernelIN5flash19enable_sm80_to_sm89INS1_16FlashAttnBwdSm80INS1_25CollectiveMainloopBwdSm80ILi2ELi2EN4cute5tupleIJNS5_1CILi128EEES8_NS7_ILi64EEEEEENS_10bfloat16_tEfNS_4arch4Sm80ELb0ELb1ELb1ELb0ELb1ELb0ELb0ELb0ELi2ELi4ELi4ELi4ELb0EEENS1_24CollectiveEpilogueBwdGQAISA_fSD_Li256ELb0ELb1EEENS1_19SingleTileSchedulerILb0ELb0ELb0ELi128EEEEEEEEEvNT_6ParamsE$_ZZN4cuteplIJiEJiEEEDaRKNS_15ArithmeticTupleIJDpT_EEERKNS1_IJDpT0_EEEENKUlDpRKT_E_clIJiEEEDaSF_)
$_ZN7cutlass13device_kernelIN5flash19enable_sm80_to_sm89INS1_16FlashAttnBwdSm80INS1_25CollectiveMainloopBwdSm80ILi2ELi2EN4cute5tupleIJNS5_1CILi128EEES8_NS7_ILi64EEEEEENS_10bfloat16_tEfNS_4arch4Sm80ELb0ELb1ELb1ELb0ELb1ELb0ELb0ELb0ELi2ELi4ELi4ELi4ELb0EEENS1_24CollectiveEpilogueBwdGQAISA_fSD_Li256ELb0ELb1EEENS1_19SingleTileSchedulerILb0ELb0ELb0ELi128EEEEEEEEEvNT_6ParamsE$_ZZN4cuteplIJiEJiEEEDaRKNS_15ArithmeticTupleIJDpT_EEERKNS1_IJDpT0_EEEENKUlDpRKT_E_clIJiEEEDaSF_:
[----:B------:R-:W-:Y:S02]  /*fd70*/  IADD3 R2, R1, 0x13c8, RZ ;  /* 0x000013c801027810 */ /* 0x000fe40007ffe0ff */
[----:B------:R-:W-:Y:S02]  /*fd80*/  MOV R10, 0xfdb0 ;  /* 0x0000fdb0000a7802 */ /* 0x000fe40000000f00 */
[----:B------:R-:W-:Y:S02]  /*fd90*/  IADD3 R2, R2, c[0x0][0x20], RZ ;  /* 0x0000080002027a10 */ /* 0x000fe40007ffe0ff */
[----:B------:R-:W-:Y:S05]  /*fda0*/  CALL.REL.NOINC `($_ZN7cutlass13device_kernelIN5flash19enable_sm80_to_sm89INS1_16FlashAttnBwdSm80INS1_25CollectiveMainloopBwdSm80ILi2ELi2EN4cute5tupleIJNS5_1CILi128EEES8_NS7_ILi64EEEEEENS_10bfloat16_tEfNS_4arch4Sm80ELb0ELb1ELb1ELb0ELb1ELb0ELb0ELb0ELi2ELi4ELi4ELi4ELb0EEENS1_24CollectiveEpilogueBwdGQAISA_fSD_Li256ELb0ELb1EEENS1_19SingleTileSchedulerILb0ELb0ELb0ELi128EEEEEEEEEvNT_6ParamsE$_ZN4cute5tupleIJiEEC2ERKi) ;  /* 0xffffac0000007944 */ /* 0x000fea0003c3ffff */
[----:B------:R2:W5:Y:S01]  /*fdb0*/  LDL R29, [R1+0x13c8] ;  /* 0x0013c800011d7983 */ /* 0x0005620000100800 */
[----:B------:R-:W-:-:S04]  /*fdc0*/  MOV R9, 0x0 ;  /* 0x0000000000097802 */ /* 0x000fc80000000f00 */
[----:B------:R-:W-:Y:S05]  /*fdd0*/  RET.REL.NODEC R8 `(_ZN7cutlass13device_kernelIN5flash19enable_sm80_to_sm89INS1_16FlashAttnBwdSm80INS1_25CollectiveMainloopBwdSm80ILi2ELi2EN4cute5tupleIJNS5_1CILi128EEES8_NS7_ILi64EEEEEENS_10bfloat16_tEfNS_4arch4Sm80ELb0ELb1ELb1ELb0ELb1ELb0ELb0ELb0ELi2ELi4ELi4ELi4ELb0EEENS1_24CollectiveEpilogueBwdGQAISA_fSD_Li256ELb0ELb1EEENS1_19SingleTileSchedulerILb0ELb0ELb0ELi128EEEEEEEEEvNT_6ParamsE) ;  /* 0xffff022008007950 */ /* 0x000fea0003c3ffff */
        .type           $_ZN7cutlass13device_kernelIN5flash19enable_sm80_to_sm89INS1_16FlashAttnBwdSm80INS1_25CollectiveMainloopBwdSm80ILi2ELi2EN4cute5tupleIJNS5_1CILi128EEES8_NS7_ILi64EEEEEENS_10bfloat16_tEfNS_4arch4Sm80ELb0ELb1ELb1ELb0ELb1ELb0ELb0ELb0ELi2ELi4ELi4ELi4ELb0EEENS1_24CollectiveEpilogueBwdGQAISA_fSD_Li256ELb0ELb1EEENS1_19SingleTileSchedulerILb0ELb0ELb0ELi128EEEEEEEEEvNT_6ParamsE$_ZZN4cuteplIJiiEJNS_1CILi0EEES2_EEEDaRKNS_15ArithmeticTupleIJDpT_EEERKNS3_IJDpT0_EEEENKUlDpRKT_E_clIJiiEEEDaSH_,@function
        .size           $_ZN7cutlass13device_kernelIN5flash19enable_sm80_to_sm89INS1_16FlashAttnBwdSm80INS1_25CollectiveMainloopBwdSm80ILi2ELi2EN4cute5tupleIJNS5_1CILi128EEES8_NS7_ILi64EEEEEENS_10bfloat16_tEfNS_4arch4Sm80ELb0ELb1ELb1ELb0ELb1ELb0ELb0ELb0ELi2ELi4ELi4ELi4ELb0EEENS1_24CollectiveEpilogueBwdGQAISA_fSD_Li256ELb0ELb1EEENS1_19SingleTileSchedulerILb0ELb0ELb0ELi128EEEEEEEEEvNT_6ParamsE$_ZZN4cuteplIJiiEJNS_1CILi0EEES2_EEEDaRKNS_15ArithmeticTupleIJDpT_EEERKNS3_IJDpT0_EEEENKUlDpRKT_E_clIJiiEEEDaSH_,($_ZN7cutlass13device_kernelIN5flash19enable_sm80_to_sm89INS1_16FlashAttnBwdSm80INS1_25CollectiveMainloopBwdSm80ILi2ELi2EN4cute5tupleIJNS5_1CILi128EEES8_NS7_ILi64EEEEEENS_10bfloat16_tEfNS_4arch4Sm80ELb0ELb1ELb1ELb0ELb1ELb0ELb0ELb0ELi2ELi4ELi4ELi4ELb0EEENS1_24CollectiveEpilogueBwdGQAISA_fSD_Li256ELb0ELb1EEENS1_19SingleTileSchedulerILb0ELb0ELb0ELi128EEEEEEEEEvNT_6ParamsE$_ZZN4cuteplIJiiEJiNS_1CILi0EEEEEEDaRKNS_15ArithmeticTupleIJDpT_EEERKNS3_IJDpT0_EEEENKUlDpRKT_E_clIJiiEEEDaSH_ - $_ZN7cutlass13device_kernelIN5flash19enable_sm80_to_sm89INS1_16FlashAttnBwdSm80INS1_25CollectiveMainloopBwdSm80ILi2ELi2EN4cute5tupleIJNS5_1CILi128EEES8_NS7_ILi64EEEEEENS_10bfloat16_tEfNS_4arch4Sm80ELb0ELb1ELb1ELb0ELb1ELb0ELb0ELb0ELi2ELi4ELi4ELi4ELb0EEENS1_24CollectiveEpilogueBwdGQAISA_fSD_Li256ELb0ELb1EEENS1_19SingleTileSchedulerILb0ELb0ELb0ELi128EEEEEEEEEvNT_6ParamsE$_ZZN4cuteplIJiiEJNS_1CILi0EEES2_EEEDaRKNS_15ArithmeticTupleIJDpT_EEERKNS3_IJDpT0_EEEENKUlDpRKT_E_clIJiiEEEDaSH_)
$_ZN7cutlass13device_kernelIN5flash19enable_sm80_to_sm89INS1_16FlashAttnBwdSm80INS1_25CollectiveMainloopBwdSm80ILi2ELi2EN4cute5tupleIJNS5_1CILi128EEES8_NS7_ILi64EEEEEENS_10bfloat16_tEfNS_4arch4Sm80ELb0ELb1ELb1ELb0ELb1ELb0ELb0ELb0ELi2ELi4ELi4ELi4ELb0EEENS1_24CollectiveEpilogueBwdGQAISA_fSD_Li256ELb0ELb1EEENS1_19SingleTileSchedulerILb0ELb0ELb0ELi128EEEEEEEEEvNT_6ParamsE$_ZZN4cuteplIJiiEJNS_1CILi0EEES2_EEEDaRKNS_15ArithmeticTupleIJDpT_EEERKNS3_IJDpT0_EEEENKUlDpRKT_E_clIJiiEEEDaSH_:
[----:B------:R-:W-:Y:S01]  /*fde0*/  IADD3 R3, R1, 0x16a8, RZ ;  /* 0x000016a801037810 */ /* 0x000fe20007ffe0ff */
[----:B------:R-:W-:Y:S01]  /*fdf0*/  IMAD.MOV.U32 R10, RZ, RZ, R4 ;  /* 0x000000ffff0a7224 */ /* 0x000fe200078e0004 */
[----:B------:R-:W-:Y:S01]  /*fe00*/  MOV R6, 0xfe40 ;  /* 0x0000fe4000067802 */ /* 0x000fe20000000f00 */
[----:B------:R-:W-:Y:S01]  /*fe10*/  IMAD.MOV.U32 R2, RZ, RZ, R83 ;  /* 0x000000ffff027224 */ /* 0x000fe200078e0053 */
[----:B------:R-:W-:Y:S02]  /*fe20*/  IADD3 R3, R3, c[0x0][0x20], RZ ;  /* 0x0000080003037a10 */ /* 0x000fe40007ffe0ff */
[----:B------:R-:W-:Y:S05]  /*fe30*/  CALL.REL.NOINC `($_ZN7cutlass13device_kernelIN5flash19enable_sm80_to_sm89INS1_16FlashAttnBwdSm80INS1_25CollectiveMainloopBwdSm80ILi2ELi2EN4cute5tupleIJNS5_1CILi128EEES8_NS7_ILi64EEEEEENS_10bfloat16_tEfNS_4arch4Sm80ELb0ELb1ELb1ELb0ELb1ELb0ELb0ELb0ELi2ELi4ELi4ELi4ELb0EEENS1_24CollectiveEpilogueBwdGQAISA_fSD_Li256ELb0ELb1EEENS1_19SingleTileSchedulerILb0ELb0ELb0ELi128EEEEEEEEEvNT_6ParamsE$_ZN4cute5tupleIJiiEEC2ERKiS3_) ;  /* 0xffffabf000007944 */ /* 0x000fea0003c3ffff */
[----:B------:R1:W5:Y:S01]  /*fe40*/  LDL.64 R20, [R1+0x16a8] ;  /* 0x0016a80001147983 */ /* 0x0003620000100a00 */
[----:B------:R-:W-:Y:S02]  /*fe50*/  MOV R2, R82 ;  /* 0x0000005200027202 */ /* 0x000fe40000000f00 */
[----:B------:R-:W-:-:S04]  /*fe60*/  MOV R3, 0x0 ;  /* 0x0000000000037802 */ /* 0x000fc80000000f00 */
[----:B------:R-:W-:Y:S05]  /*fe70*/  RET.REL.NODEC R2 `(_ZN7cutlass13device_kernelIN5flash19enable_sm80_to_sm89INS1_16FlashAttnBwdSm80INS1_25CollectiveMainloopBwdSm80ILi2ELi2EN4cute5tupleIJNS5_1CILi128EEES8_NS7_ILi64EEEEEENS_10bfloat16_tEfNS_4arch4Sm80ELb0ELb1ELb1ELb0ELb1ELb0ELb0ELb0ELi2ELi4ELi4ELi4ELb0EEENS1_24CollectiveEpilogueBwdGQAISA_fSD_Li256ELb0ELb1EEENS1_19SingleTileSchedulerILb0ELb0ELb0ELi128EEEEEEEEEvNT_6ParamsE) ;  /* 0xffff018002007950 */ /* 0x000fea0003c3ffff */
        .type           $_ZN7cutlass13device_kernelIN5flash19enable_sm80_to_sm89INS1_16FlashAttnBwdSm80INS1_25CollectiveMainloopBwdSm80ILi2ELi2EN4cute5tupleIJNS5_1CILi128EEES8_NS7_ILi64EEEEEENS_10bfloat16_tEfNS_4arch4Sm80ELb0ELb1ELb1ELb0ELb1ELb0ELb0ELb0ELi2ELi4ELi4ELi4ELb0EEENS1_24CollectiveEpilogueBwdGQAISA_fSD_Li256ELb0ELb1EEENS1_19SingleTileSchedulerILb0ELb0ELb0ELi128EEEEEEEEEvNT_6ParamsE$_ZZN4cuteplIJiiEJiNS_1CILi0EEEEEEDaRKNS_15ArithmeticTupleIJDpT_EEERKNS3_IJDpT0_EEEENKUlDpRKT_E_clIJiiEEEDaSH_,@function
        .size           $_ZN7cutlass13device_kernelIN5flash19enable_sm80_to_sm89INS1_16FlashAttnBwdSm80INS1_25CollectiveMainloopBwdSm80ILi2ELi2EN4cute5tupleIJNS5_1CILi128EEES8_NS7_ILi64EEEEEENS_10bfloat16_tEfNS_4arch4Sm80ELb0ELb1ELb1ELb0ELb1ELb0ELb0ELb0ELi2ELi4ELi4ELi4ELb0EEENS1_24CollectiveEpilogueBwdGQAISA_fSD_Li256ELb0ELb1EEENS1_19SingleTileSchedulerILb0ELb0ELb0ELi128EEEEEEEEEvNT_6ParamsE$_ZZN4cuteplIJiiEJiNS_1CILi0EEEEEEDaRKNS_15ArithmeticTupleIJDpT_EEERKNS3_IJDpT0_EEEENKUlDpRKT_E_clIJiiEEEDaSH_,($_ZN7cutlass13device_kernelIN5flash19enable_sm80_to_sm89INS1_16FlashAttnBwdSm80INS1_25CollectiveMainloopBwdSm80ILi2ELi2EN4cute5tupleIJNS5_1CILi128EEES8_NS7_ILi64EEEEEENS_10bfloat16_tEfNS_4arch4Sm80ELb0ELb1ELb1ELb0ELb1ELb0ELb0ELb0ELi2ELi4ELi4ELi4ELb0EEENS1_24CollectiveEpilogueBwdGQAISA_fSD_Li256ELb0ELb1EEENS1_19SingleTileSchedulerILb0ELb0ELb0ELi128EEEEEEEEEvNT_6ParamsE$_ZZN4cuteplIJiiEJiiEEEDaRKNS_15ArithmeticTupleIJDpT_EEERKNS1_IJDpT0_EEEENKUlDpRKT_E_clIJiiEEEDaSF_ - $_ZN7cutlass13device_kernelIN5flash19enable_sm80_to_sm89INS1_16FlashAttnBwdSm80INS1_25CollectiveMainloopBwdSm80ILi2ELi2EN4cute5tupleIJNS5_1CILi128EEES8_NS7_ILi64EEEEEENS_10bfloat16_tEfNS_4arch4Sm80ELb0ELb1ELb1ELb0ELb1ELb0ELb0ELb0ELi2ELi4ELi4ELi4ELb0EEENS1_24CollectiveEpilogueBwdGQAISA_fSD_Li256ELb0ELb1EEENS1_19SingleTileSchedulerILb0ELb0ELb0ELi128EEEEEEEEEvNT_6ParamsE$_ZZN4cuteplIJiiEJiNS_1CILi0EEEEEEDaRKNS_15ArithmeticTupleIJDpT_EEERKNS3_IJDpT0_EEEENKUlDpRKT_E_clIJiiEEEDaSH_)
$_ZN7cutlass13device_kernelIN5flash19enable_sm80_to_sm89INS1_16FlashAttnBwdSm80INS1_25CollectiveMainloopBwdSm80ILi2ELi2EN4cute5tupleIJNS5_1CILi128EEES8_NS7_ILi64EEEEEENS_10bfloat16_tEfNS_4arch4Sm80ELb0ELb1ELb1ELb0ELb1ELb0ELb0ELb0ELi2ELi4ELi4ELi4ELb0EEENS1_24CollectiveEpilogueBwdGQAISA_fSD_Li256ELb0ELb1EEENS1_19SingleTileSchedulerILb0ELb0ELb0ELi128EEEEEEEEEvNT_6ParamsE$_ZZN4cuteplIJiiEJiNS_1CILi0EEEEEEDaRKNS_15ArithmeticTupleIJDpT_EEERKNS3_IJDpT0_EEEENKUlDpRKT_E_clIJiiEEEDaSH_:
[----:B------:R-:W-:Y:S01]  /*fe80*/  IADD3 R3, R1, 0x13c8, RZ ;  /* 0x000013c801037810 */ /* 0x000fe20007ffe0ff */
[----:B------:R-:W-:Y:S01]  /*fe90*/  IMAD.MOV.U32 R2, RZ, RZ, R83 ;  /* 0x000000ffff027224 */ /* 0x000fe200078e0053 */
[----:B------:R-:W-:Y:S02]  /*fea0*/  MOV R6, 0xfed0 ;  /* 0x0000fed000067802 */ /* 0x000fe40000000f00 */
[----:B------:R-:W-:Y:S02]  /*feb0*/  IADD3 R3, R3, c[0x0][0x20], RZ ;  /* 0x0000080003037a10 */ /* 0x000fe40007ffe0ff */
[----:B------:R-:W-:Y:S05]  /*fec0*/  CALL.REL.NOINC `($_ZN7cutlass13device_kernelIN5flash19enable_sm80_to_sm89INS1_16FlashAttnBwdSm80INS1_25CollectiveMainloopBwdSm80ILi2ELi2EN4cute5tupleIJNS5_1CILi128EEES8_NS7_ILi64EEEEEENS_10bfloat16_tEfNS_4arch4Sm80ELb0ELb1ELb1ELb0ELb1ELb0ELb0ELb0ELi2ELi4ELi4ELi4ELb0EEENS1_24CollectiveEpilogueBwdGQAISA_fSD_Li256ELb0ELb1EEENS1_19SingleTileSchedulerILb0ELb0ELb0ELi128EEEEEEEEEvNT_6ParamsE$_ZN4cute5tupleIJiiEEC2ERKiS3_) ;  /* 0xffffab6000007944 */ /* 0x000fea0003c3ffff */
[----:B------:R1:W5:Y:S01]  /*fed0*/  LDL R2, [R1+0x13c8] ;  /* 0x0013c80001027983 */ /* 0x0003620000100800 */
[----:B------:R-:W-:-:S04]  /*fee0*/  MOV R57, 0x0 ;  /* 0x0000000000397802 */ /* 0x000fc80000000f00 */
[----:B------:R-:W-:Y:S05]  /*fef0*/  RET.REL.NODEC R56 `(_ZN7cutlass13device_kernelIN5flash19enable_sm80_to_sm89INS1_16FlashAttnBwdSm80INS1_25CollectiveMainloopBwdSm80ILi2ELi2EN4cute5tupleIJNS5_1CILi128EEES8_NS7_ILi64EEEEEENS_10bfloat16_tEfNS_4arch4Sm80ELb0ELb1ELb1ELb0ELb1ELb0ELb0ELb0ELi2ELi4ELi4ELi4ELb0EEENS1_24CollectiveEpilogueBwdGQAISA_fSD_Li256ELb0ELb1EEENS1_19SingleTileSchedulerILb0ELb0ELb0ELi128EEEEEEEEEvNT_6ParamsE) ;  /* 0xffff010038007950 */ /* 0x000fea0003c3ffff */
        .type           $_ZN7cutlass13device_kernelIN5flash19enable_sm80_to_sm89INS1_16FlashAttnBwdSm80INS1_25CollectiveMainloopBwdSm80ILi2ELi2EN4cute5tupleIJNS5_1CILi128EEES8_NS7_ILi64EEEEEENS_10bfloat16_tEfNS_4arch4Sm80ELb0ELb1ELb1ELb0ELb1ELb0ELb0ELb0ELi2ELi4ELi4ELi4ELb0EEENS1_24CollectiveEpilogueBwdGQAISA_fSD_Li256ELb0ELb1EEENS1_19SingleTileSchedulerILb0ELb0ELb0ELi128EEEEEEEEEvNT_6ParamsE$_ZZN4cuteplIJiiEJiiEEEDaRKNS_15ArithmeticTupleIJDpT_EEERKNS1_IJDpT0_EEEENKUlDpRKT_E_clIJiiEEEDaSF_,@function
        .size           $_ZN7cutlass13device_kernelIN5flash19enable_sm80_to_sm89INS1_16FlashAttnBwdSm80INS1_25CollectiveMainloopBwdSm80ILi2ELi2EN4cute5tupleIJNS5_1CILi128EEES8_NS7_ILi64EEEEEENS_10bfloat16_tEfNS_4arch4Sm80ELb0ELb1ELb1ELb0ELb1ELb0ELb0ELb0ELi2ELi4ELi4ELi4ELb0EEENS1_24CollectiveEpilogueBwdGQAISA_fSD_Li256ELb0ELb1EEENS1_19SingleTileSchedulerILb0ELb0ELb0ELi128EEEEEEEEEvNT_6ParamsE$_ZZN4cuteplIJiiEJiiEEEDaRKNS_15ArithmeticTupleIJDpT_EEERKNS1_IJDpT0_EEEENKUlDpRKT_E_clIJiiEEEDaSF_,($_ZN7cutlass13device_kernelIN5flash19enable_sm80_to_sm89INS1_16FlashAttnBwdSm80INS1_25CollectiveMainloopBwdSm80ILi2ELi2EN4cute5tupleIJNS5_1CILi128EEES8_NS7_ILi64EEEEEENS_10bfloat16_tEfNS_4arch4Sm80ELb0ELb1ELb1ELb0ELb1ELb0ELb0ELb0ELi2ELi4ELi4ELi4ELb0EEENS1_24CollectiveEpilogueBwdGQAISA_fSD_Li256ELb0ELb1EEENS1_19SingleTileSchedulerILb0ELb0ELb0ELi128EEEEEEEEEvNT_6ParamsE$_ZZN5flash25CollectiveMainloopBwdSm80ILi2ELi2EN4cute5tupleIJNS1_1CILi128EEES4_NS3_ILi64EEEEEEN7cutlass10bfloat16_tEfNS7_4arch4Sm80ELb0ELb1ELb1ELb0ELb1ELb0ELb0ELb0ELi2ELi4ELi4ELi4ELb0EE3mmaINS_16FlashAttnBwdSm80ISB_NS_24CollectiveEpilogueBwdGQAIS6_fSA_Li256ELb0ELb1EEENS_19SingleTileSchedulerILb0ELb0ELb0ELi128EEEE13SharedStorageENS1_6TensorINS1_11ArrayEngineIfLm32EEENS1_6LayoutINS2_IJNS2_IJNS3_ILi2EEESO_EEESO_NS3_ILi4EEEEEENS2_IJNS2_IJNS3_ILi1EEESO_EEESQ_NS3_ILi8EEEEEEEEEEEEbRKNSB_6ParamsERT0_S12_iNS2_IJiiiEEERT_ENKUlRT_iE_clINSK_INSL_IfLm64EEENSN_INS2_IJSP_SO_SU_EEESV_EEEEEEDaS17_i - $_ZN7cutlass13device_kernelIN5flash19enable_sm80_to_sm89INS1_16FlashAttnBwdSm80INS1_25CollectiveMainloopBwdSm80ILi2ELi2EN4cute5tupleIJNS5_1CILi128EEES8_NS7_ILi64EEEEEENS_10bfloat16_tEfNS_4arch4Sm80ELb0ELb1ELb1ELb0ELb1ELb0ELb0ELb0ELi2ELi4ELi4ELi4ELb0EEENS1_24CollectiveEpilogueBwdGQAISA_fSD_Li256ELb0ELb1EEENS1_19SingleTileSchedulerILb0ELb0ELb0ELi128EEEEEEEEEvNT_6ParamsE$_ZZN4cuteplIJiiEJiiEEEDaRKNS_15ArithmeticTupleIJDpT_EEERKNS1_IJDpT0_EEEENKUlDpRKT_E_clIJiiEEEDaSF_)
$_ZN7cutlass13device_kernelIN5flash19enable_sm80_to_sm89INS1_16FlashAttnBwdSm80INS1_25CollectiveMainloopBwdSm80ILi2ELi2EN4cute5tupleIJNS5_1CILi128EEES8_NS7_ILi64EEEEEENS_10bfloat16_tEfNS_4arch4Sm80ELb0ELb1ELb1ELb0ELb1ELb0ELb0ELb0ELi2ELi4ELi4ELi4ELb0EEENS1_24CollectiveEpilogueBwdGQAISA_fSD_Li256ELb0ELb1EEENS1_19SingleTileSchedulerILb0ELb0ELb0ELi128EEEEEEEEEvNT_6ParamsE$_ZZN4cuteplIJiiEJiiEEEDaRKNS_15ArithmeticTupleIJDpT_EEERKNS1_IJDpT0_EEEENKUlDpRKT_E_clIJiiEEEDaSF_:
        /* <DEDUP_REMOVED lines=9> */
        .type           $_ZN7cutlass13device_kernelIN5flash19enable_sm80_to_sm89INS1_16FlashAttnBwdSm80INS1_25CollectiveMainloopBwdSm80ILi2ELi2EN4cute5tupleIJNS5_1CILi128EEES8_NS7_ILi64EEEEEENS_10bfloat16_tEfNS_4arch4Sm80ELb0ELb1ELb1ELb0ELb1ELb0ELb0ELb0ELi2ELi4ELi4ELi4ELb0EEENS1_24CollectiveEpilogueBwdGQAISA_fSD_Li256ELb0ELb1EEENS1_19SingleTileSchedulerILb0ELb0ELb0ELi128EEEEEEEEEvNT_6ParamsE$_ZZN5flash25CollectiveMainloopBwdSm80ILi2ELi2EN4cute5tupleIJNS1_1CILi128EEES4_NS3_ILi64EEEEEEN7cutlass10bfloat16_tEfNS7_4arch4Sm80ELb0ELb1ELb1ELb0ELb1ELb0ELb0ELb0ELi2ELi4ELi4ELi4ELb0EE3mmaINS_16FlashAttnBwdSm80ISB_NS_24CollectiveEpilogueBwdGQAIS6_fSA_Li256ELb0ELb1EEENS_19SingleTileSchedulerILb0ELb0ELb0ELi128EEEE13SharedStorageENS1_6TensorINS1_11ArrayEngineIfLm32EEENS1_6LayoutINS2_IJNS2_IJNS3_ILi2EEESO_EEESO_NS3_ILi4EEEEEENS2_IJNS2_IJNS3_ILi1EEESO_EEESQ_NS3_ILi8EEEEEEEEEEEEbRKNSB_6ParamsERT0_S12_iNS2_IJiiiEEERT_ENKUlRT_iE_clINSK_INSL_IfLm64EEENSN_INS2_IJSP_SO_SU_EEESV_EEEEEEDaS17_i,@function
        .size           $_ZN7cutlass13device_kernelIN5flash19enable_sm80_to_sm89INS1_16FlashAttnBwdSm80INS1_25CollectiveMainloopBwdSm80ILi2ELi2EN4cute5tupleIJNS5_1CILi128EEES8_NS7_ILi64EEEEEENS_10bfloat16_tEfNS_4arch4Sm80ELb0ELb1ELb1ELb0ELb1ELb0ELb0ELb0ELi2ELi4ELi4ELi4ELb0EEENS1_24CollectiveEpilogueBwdGQAISA_fSD_Li256ELb0ELb1EEENS1_19SingleTileSchedulerILb0ELb0ELb0ELi128EEEEEEEEEvNT_6ParamsE$_ZZN5flash25CollectiveMainloopBwdSm80ILi2ELi2EN4cute5tupleIJNS1_1CILi128EEES4_NS3_ILi64EEEEEEN7cutlass10bfloat16_tEfNS7_4arch4Sm80ELb0ELb1ELb1ELb0ELb1ELb0ELb0ELb0ELi2ELi4ELi4ELi4ELb0EE3mmaINS_16FlashAttnBwdSm80ISB_NS_24CollectiveEpilogueBwdGQAIS6_fSA_Li256ELb0ELb1EEENS_19SingleTileSchedulerILb0ELb0ELb0ELi128EEEE13SharedStorageENS1_6TensorINS1_11ArrayEngineIfLm32EEENS1_6LayoutINS2_IJNS2_IJNS3_ILi2EEESO_EEESO_NS3_ILi4EEEEEENS2_IJNS2_IJNS3_ILi1EEESO_EEESQ_NS3_ILi8EEEEEEEEEEEEbRKNSB_6ParamsERT0_S12_iNS2_IJiiiEEERT_ENKUlRT_iE_clINSK_INSL_IfLm64EEENSN_INS2_IJSP_SO_SU_EEESV_EEEEEEDaS17_i,($_ZN7cutlass13device_kernelIN5flash19enable_sm80_to_sm89INS1_16FlashAttnBwdSm80INS1_25CollectiveMainloopBwdSm80ILi2ELi2EN4cute5tupleIJNS5_1CILi128EEES8_NS7_ILi64EEEEEENS_10bfloat16_tEfNS_4arch4Sm80ELb0ELb1ELb1ELb0ELb1ELb0ELb0ELb0ELi2ELi4ELi4ELi4ELb0EEENS1_24CollectiveEpilogueBwdGQAISA_fSD_Li256ELb0ELb1EEENS1_19SingleTileSchedulerILb0ELb0ELb0ELi128EEEEEEEEEvNT_6ParamsE$_ZZN5flash25CollectiveMainloopBwdSm80ILi2ELi2EN4cute5tupleIJNS1_1CILi128EEES4_NS3_ILi64EEEEEEN7cutlass10bfloat16_tEfNS7_4arch4Sm80ELb0ELb1ELb1ELb0ELb1ELb0ELb0ELb0ELi2ELi4ELi4ELi4ELb0EE3mmaINS_16FlashAttnBwdSm80ISB_NS_24CollectiveEpilogueBwdGQAIS6_fSA_Li256ELb0ELb1EEENS_19SingleTileSchedulerILb0ELb0ELb0ELi128EEEE13SharedStorageENS1_6TensorINS1_11ArrayEngineIfLm32EEENS1_6LayoutINS2_IJNS2_IJNS3_ILi2EEESO_EEESO_NS3_ILi4EEEEEENS2_IJNS2_IJNS3_ILi1EEESO_EEESQ_NS3_ILi8EEEEEEEEEEEEbRKNSB_6ParamsERT0_S12_iNS2_IJiiiEEERT_ENKUliT_E_clIZSC_ISJ_SX_EbS10_S12_S12_iS13_S15_EUlRS16_iE_EEDaiS16_ - $_ZN7cutlass13device_kernelIN5flash19enable_sm80_to_sm89INS1_16FlashAttnBwdSm80INS1_25CollectiveMainloopBwdSm80ILi2ELi2EN4cute5tupleIJNS5_1CILi128EEES8_NS7_ILi64EEEEEENS_10bfloat16_tEfNS_4arch4Sm80ELb0ELb1ELb1ELb0ELb1ELb0ELb0ELb0ELi2ELi4ELi4ELi4ELb0EEENS1_24CollectiveEpilogueBwdGQAISA_fSD_Li256ELb0ELb1EEENS1_19SingleTileSchedulerILb0ELb0ELb0ELi128EEEEEEEEEvNT_6ParamsE$_ZZN5flash25CollectiveMainloopBwdSm80ILi2ELi2EN4cute5tupleIJNS1_1CILi128EEES4_NS3_ILi64EEEEEEN7cutlass10bfloat16_tEfNS7_4arch4Sm80ELb0ELb1ELb1ELb0ELb1ELb0ELb0ELb0ELi2ELi4ELi4ELi4ELb0EE3mmaINS_16FlashAttnBwdSm80ISB_NS_24CollectiveEpilogueBwdGQAIS6_fSA_Li256ELb0ELb1EEENS_19SingleTileSchedulerILb0ELb0ELb0ELi128EEEE13SharedStorageENS1_6TensorINS1_11ArrayEngineIfLm32EEENS1_6LayoutINS2_IJNS2_IJNS3_ILi2EEESO_EEESO_NS3_ILi4EEEEEENS2_IJNS2_IJNS3_ILi1EEESO_EEESQ_NS3_ILi8EEEEEEEEEEEEbRKNSB_6ParamsERT0_S12_iNS2_IJiiiEEERT_ENKUlRT_iE_clINSK_INSL_IfLm64EEENSN_INS2_IJSP_SO_SU_EEESV_EEEEEEDaS17_i)
$_ZN7cutlass13device_kernelIN5flash19enable_sm80_to_sm89INS1_16FlashAttnBwdSm80INS1_25CollectiveMainloopBwdSm80ILi2ELi2EN4cute5tupleIJNS5_1CILi128EEES8_NS7_ILi64EEEEEENS_10bfloat16_tEfNS_4arch4Sm80ELb0ELb1ELb1ELb0ELb1ELb0ELb0ELb0ELi2ELi4ELi4ELi4ELb0EEENS1_24CollectiveEpilogueBwdGQAISA_fSD_Li256ELb0ELb1EEENS1_19SingleTileSchedulerILb0ELb0ELb0ELi128EEEEEEEEEvNT_6ParamsE$_ZZN5flash25CollectiveMainloopBwdSm80ILi2ELi2EN4cute5tupleIJNS1_1CILi128EEES4_NS3_ILi64EEEEEEN7cutlass10bfloat16_tEfNS7_4arch4Sm80ELb0ELb1ELb1ELb0ELb1ELb0ELb0ELb0ELi2ELi4ELi4ELi4ELb0EE3mmaINS_16FlashAttnBwdSm80ISB_NS_24CollectiveEpilogueBwdGQAIS6_fSA_Li256ELb0ELb1EEENS_19SingleTileSchedulerILb0ELb0ELb0ELi128EEEE13SharedStorageENS1_6TensorINS1_11ArrayEngineIfLm32EEENS1_6LayoutINS2_IJNS2_IJNS3_ILi2EEESO_EEESO_NS3_ILi4EEEEEENS2_IJNS2_IJNS3_ILi1EEESO_EEESQ_NS3_ILi8EEEEEEEEEEEEbRKNSB_6ParamsERT0_S12_iNS2_IJiiiEEERT_ENKUlRT_iE_clINSK_INSL_IfLm64EEENSN_INS2_IJSP_SO_SU_EEESV_EEEEEEDaS17_i:
        /* <DEDUP_REMOVED lines=18> */
[----:B-1---5:R-:W-:Y:S05]  /*100b0*/  CALL.REL.NOINC `($_ZN7cutlass13device_kernelIN5flash19enable_sm80_to_sm89INS1_16FlashAttnBwdSm80INS1_25CollectiveMainloopBwdSm80ILi2ELi2EN4cute5tupleIJNS5_1CILi128EEES8_NS7_ILi64EEEEEENS_10bfloat16_tEfNS_4arch4Sm80ELb0ELb1ELb1ELb0ELb1ELb0ELb0ELb0ELi2ELi4ELi4ELi4ELb0EEENS1_24CollectiveEpilogueBwdGQAISA_fSD_Li256ELb0ELb1EEENS1_19SingleTileSchedulerILb0ELb0ELb0ELi128EEEEEEEEEvNT_6ParamsE$_ZZN4cute7idx2crdIiNS_5tupleIJNS_1CILi32EEENS2_ILi4EEENS2_ILi2EEENS2_ILi1EEEEEENS1_IJS6_S3_NS2_ILi128EEENS2_ILi0EEEEEEEEDaRKT_RKT0_RKT1_ENKUlRKT_RKT0_E_clIS3_S6_EEDaSM_SP_) ;  /* 0xfffff4d000007944 */ /* 0x022fea0003c3ffff */
[----:B------:R-:W-:Y:S02]  /*100c0*/  MOV R4, 0x100e0 ;  /* 0x000100e000047802 */ /* 0x000fe40000000f00 */
[----:B------:R-:W-:Y:S05]  /*100d0*/  CALL.REL.NOINC `($_ZN7cutlass13device_kernelIN5flash19enable_sm80_to_sm89INS1_16FlashAttnBwdSm80INS1_25CollectiveMainloopBwdSm80ILi2ELi2EN4cute5tupleIJNS5_1CILi128EEES8_NS7_ILi64EEEEEENS_10bfloat16_tEfNS_4arch4Sm80ELb0ELb1ELb1ELb0ELb1ELb0ELb0ELb0ELi2ELi4ELi4ELi4ELb0EEENS1_24CollectiveEpilogueBwdGQAISA_fSD_Li256ELb0ELb1EEENS1_19SingleTileSchedulerILb0ELb0ELb0ELi128EEEEEEEEEvNT_6ParamsE$_ZZN4cute7idx2crdIiNS_5tupleIJNS_1CILi32EEENS2_ILi4EEENS2_ILi2EEENS2_ILi1EEEEEENS1_IJS6_S3_NS2_ILi128EEENS2_ILi0EEEEEEEEDaRKT_RKT0_RKT1_ENKUlRKT_RKT0_E_clIS4_S3_EEDaSM_SP_) ;  /* 0xfffff51000007944 */ /* 0x000fea0003c3ffff */
[----:B------:R1:W-:Y:S01]  /*100e0*/  STL [R1+0x1390], R6 ;  /* 0x0013900601007387 */ /* 0x0003e20000100800 */
[----:B------:R-:W-:-:S03]  /*100f0*/  MOV R4, 0x10110 ;  /* 0x0001011000047802 */ /* 0x000fc60000000f00 */
[----:B-1----:R-:W-:Y:S05]  /*10100*/  CALL.REL.NOINC `($_ZN7cutlass13device_kernelIN5flash19enable_sm80_to_sm89INS1_16FlashAttnBwdSm80INS1_25CollectiveMainloopBwdSm80ILi2ELi2EN4cute5tupleIJNS5_1CILi128EEES8_NS7_ILi64EEEEEENS_10bfloat16_tEfNS_4arch4Sm80ELb0ELb1ELb1ELb0ELb1ELb0ELb0ELb0ELi2ELi4ELi4ELi4ELb0EEENS1_24CollectiveEpilogueBwdGQAISA_fSD_Li256ELb0ELb1EEENS1_19SingleTileSchedulerILb0ELb0ELb0ELi128EEEEEEEEEvNT_6ParamsE$_ZZN4cute7idx2crdIiNS_5tupleIJNS_1CILi32EEENS2_ILi4EEENS2_ILi2EEENS2_ILi1EEEEEENS1_IJS6_S3_NS2_ILi128EEENS2_ILi0EEEEEEEEDaRKT_RKT0_RKT1_ENKUlRKT_RKT0_E_clIS5_S8_EEDaSM_SP_) ;  /* 0xfffff57000007944 */ /* 0x002fea0003c3ffff */
[----:B------:R1:W-:Y:S01]  /*10110*/  STL [R1+0x1384], R2 ;  /* 0x0013840201007387 */ /* 0x0003e20000100800 */
[----:B------:R-:W-:-:S03]  /*10120*/  MOV R4, 0x10140 ;  /* 0x0001014000047802 */ /* 0x000fc60000000f00 */
[----:B-1----:R-:W-:Y:S05]  /*10130*/  CALL.REL.NOINC `($_ZN7cutlass13device_kernelIN5flash19enable_sm80_to_sm89INS1_16FlashAttnBwdSm80INS1_25CollectiveMainloopBwdSm80ILi2ELi2EN4cute5tupleIJNS5_1CILi128EEES8_NS7_ILi64EEEEEENS_10bfloat16_tEfNS_4arch4Sm80ELb0ELb1ELb1ELb0ELb1ELb0ELb0ELb0ELi2ELi4ELi4ELi4ELb0EEENS1_24CollectiveEpilogueBwdGQAISA_fSD_Li256ELb0ELb1EEENS1_19SingleTileSchedulerILb0ELb0ELb0ELi128EEEEEEEEEvNT_6ParamsE$_ZZN4cute9transformINS_5tupleIJNS_1CILi32EEENS2_ILi4EEENS2_ILi2EEENS2_ILi1EEEEEENS1_IJS6_S3_NS2_ILi128EEENS2_ILi0EEEEEEZNS_7idx2crdIiS7_SA_EEDaRKT_RKT0_RKT1_EUlRKT_RKT0_E_EEDaSE_SH_OSI_ENKUlDpSN_E_clIJiiiS9_EEEDaST_) ;  /* 0xfffff64000007944 */ /* 0x002fea0003c3ffff */
[----:B------:R-:W-:Y:S02]  /*10140*/  MOV R4, 0x10160 ;  /* 0x0001016000047802 */ /* 0x000fe40000000f00 */
[----:B--2--5:R-:W-:Y:S05]  /*10150*/  CALL.REL.NOINC `($_ZN7cutlass13device_kernelIN5flash19enable_sm80_to_sm89INS1_16FlashAttnBwdSm80INS1_25CollectiveMainloopBwdSm80ILi2ELi2EN4cute5tupleIJNS5_1CILi128EEES8_NS7_ILi64EEEEEENS_10bfloat16_tEfNS_4arch4Sm80ELb0ELb1ELb1ELb0ELb1ELb0ELb0ELb0ELi2ELi4ELi4ELi4ELb0EEENS1_24CollectiveEpilogueBwdGQAISA_fSD_Li256ELb0ELb1EEENS1_19SingleTileSchedulerILb0ELb0ELb0ELi128EEEEEEEEEvNT_6ParamsE$_ZZN4cute7crd2crdINS_5tupleIJiiiNS_1CILi0EEEEEENS1_IJNS2_ILi32EEENS2_ILi4EEENS2_ILi2EEENS2_ILi1EEEEEENS1_IJS8_S8_S8_S8_EEEEEDaRKT_RKT0_RKT1_ENKUlRKT_RKT0_RKT1_E_clIiS5_S8_EEDaSM_SP_SS_) ;  /* 0xffffe9c000007944 */ /* 0x024fea0003c3ffff */
[----:B------:R-:W-:Y:S02]  /*10160*/  MOV R8, R2 ;  /* 0x0000000200087202 */ /* 0x000fe40000000f00 */
[----:B------:R-:W-:-:S02]  /*10170*/  MOV R2, 0x10190 ;  /* 0x0001019000027802 */ /* 0x000fc40000000f00 */
[----:B------:R-:W-:Y:S05]  /*10180*/  CALL.REL.NOINC `($_ZN7cutlass13device_kernelIN5flash19enable_sm80_to_sm89INS1_16FlashAttnBwdSm80INS1_25CollectiveMainloopBwdSm80ILi2ELi2EN4cute5tupleIJNS5_1CILi128EEES8_NS7_ILi64EEEEEENS_10bfloat16_tEfNS_4arch4Sm80ELb0ELb1ELb1ELb0ELb1ELb0ELb0ELb0ELi2ELi4ELi4ELi4ELb0EEENS1_24CollectiveEpilogueBwdGQAISA_fSD_Li256ELb0ELb1EEENS1_19SingleTileSchedulerILb0ELb0ELb0ELi128EEEEEEEEEvNT_6ParamsE$_ZZN4cute7crd2crdINS_5tupleIJiiiNS_1CILi0EEEEEENS1_IJNS2_ILi32EEENS2_ILi4EEENS2_ILi2EEENS2_ILi1EEEEEENS1_IJS8_S8_S8_S8_EEEEEDaRKT_RKT0_RKT1_ENKUlRKT_RKT0_RKT1_E_clIiS6_S8_EEDaSM_SP_SS_) ;  /* 0xffffe9c000007944 */ /* 0x000fea0003c3ffff */
[----:B------:R1:W-:Y:S01]  /*10190*/  STL [R1+0x1390], R3 ;  /* 0x0013900301007387 */ /* 0x0003e20000100800 */
[----:B------:R-:W-:-:S03]  /*101a0*/  MOV R2, 0x101c0 ;  /* 0x000101c000027802 */ /* 0x000fc60000000f00 */
[----:B-1----:R-:W-:Y:S05]  /*101b0*/  CALL.REL.NOINC `($_ZN7cutlass13device_kernelIN5flash19enable_sm80_to_sm89INS1_16FlashAttnBwdSm80INS1_25CollectiveMainloopBwdSm80ILi2ELi2EN4cute5tupleIJNS5_1CILi128EEES8_NS7_ILi64EEEEEENS_10bfloat16_tEfNS_4arch4Sm80ELb0ELb1ELb1ELb0ELb1ELb0ELb0ELb0ELi2ELi4ELi4ELi4ELb0EEENS1_24CollectiveEpilogueBwdGQAISA_fSD_Li256ELb0ELb1EEENS1_19SingleTileSchedulerILb0ELb0ELb0ELi128EEEEEEEEEvNT_6ParamsE$_ZZN4cute7crd2crdINS_5tupleIJiiiNS_1CILi0EEEEEENS1_IJNS2_ILi32EEENS2_ILi4EEENS2_ILi2EEENS2_ILi1EEEEEENS1_IJS8_S8_S8_S8_EEEEEDaRKT_RKT0_RKT1_ENKUlRKT_RKT0_RKT1_E_clIiS7_S8_EEDaSM_SP_SS_) ;  /* 0xffffe9c000007944 */ /* 0x002fea0003c3ffff */
[----:B------:R1:W-:Y:S01]  /*101c0*/  STL [R1+0x1384], R5 ;  /* 0x0013840501007387 */ /* 0x0003e20000100800 */
[----:B------:R-:W-:-:S03]  /*101d0*/  MOV R4, 0x101f0 ;  /* 0x000101f000047802 */ /* 0x000fc60000000f00 */
[----:B-1----:R-:W-:Y:S05]  /*101e0*/  CALL.REL.NOINC `($_ZN7cutlass13device_kernelIN5flash19enable_sm80_to_sm89INS1_16FlashAttnBwdSm80INS1_25CollectiveMainloopBwdSm80ILi2ELi2EN4cute5tupleIJNS5_1CILi128EEES8_NS7_ILi64EEEEEENS_10bfloat16_tEfNS_4arch4Sm80ELb0ELb1ELb1ELb0ELb1ELb0ELb0ELb0ELi2ELi4ELi4ELi4ELb0EEENS1_24CollectiveEpilogueBwdGQAISA_fSD_Li256ELb0ELb1EEENS1_19SingleTileSchedulerILb0ELb0ELb0ELi128EEEEEEEEEvNT_6ParamsE$_ZZN4cute9transformINS_5tupleIJiiiNS_1CILi0EEEEEENS1_IJNS2_ILi32EEENS2_ILi4EEENS2_ILi2EEENS2_ILi1EEEEEENS1_IJS8_S8_S8_S8_EEEZNS_7crd2crdIS4_S9_SA_EEDaRKT_RKT0_RKT1_EUlRKT_RKT0_RKT1_E_EEDaSE_SH_SK_OT2_ENKUlDpSN_E_clIJiiiS3_EEEDaSX_) ;  /* 0xfffff73000007944 */ /* 0x002fea0003c3ffff */
[----:B-----5:R2:W-:Y:S01]  /*101f0*/  STL [R1+0x13a8], R8 ;  /* 0x0013a80801007387 */ /* 0x0205e20000100800 */
[----:B------:R-:W-:Y:S01]  /*10200*/  IADD3 R53, R12, 0x40, RZ ;  /* 0x000000400c357810 */ /* 0x000fe20007ffe0ff */
[----:B------:R-:W-:Y:S01]  /*10210*/  IMAD.MOV.U32 R4, RZ, RZ, R2 ;  /* 0x000000ffff047224 */ /* 0x000fe200078e0002 */
[----:B------:R-:W-:Y:S01]  /*10220*/  MOV R6, 0x10270 ;  /* 0x0001027000067802 */ /* 0x000fe20000000f00 */
[----:B------:R2:W-:Y:S01]  /*10230*/  STL.U8 [R1+0x139c], RZ ;  /* 0x00139cff01007387 */ /* 0x0005e20000100000 */
[----:B------:R-:W-:-:S03]  /*10240*/  IMAD.MOV.U32 R54, RZ, RZ, RZ ;  /* 0x000000ffff367224 */ /* 0x000fc600078e00ff */
[----:B------:R2:W-:Y:S04]  /*10250*/  STL.64 [R1+0x13a0], R2 ;  /* 0x0013a00201007387 */ /* 0x0005e80000100a00 */
[----:B-12---:R-:W-:Y:S05]  /*10260*/  CALL.REL.NOINC `($_ZN7cutlass13device_kernelIN5flash19enable_sm80_to_sm89INS1_16FlashAttnBwdSm80INS1_25CollectiveMainloopBwdSm80ILi2ELi2EN4cute5tupleIJNS5_1CILi128EEES8_NS7_ILi64EEEEEENS_10bfloat16_tEfNS_4arch4Sm80ELb0ELb1ELb1ELb0ELb1ELb0ELb0ELb0ELi2ELi4ELi4ELi4ELb0EEENS1_24CollectiveEpilogueBwdGQAISA_fSD_Li256ELb0ELb1EEENS1_19SingleTileSchedulerILb0ELb0ELb0ELi128EEEEEEEEEvNT_6ParamsE$_ZN4cute3eso3ESOILb1ELb0EJNS_6LayoutINS_5tupleIJNS3_IJNS3_IJNS_1CILi4EEENS4_ILi8EEEEEENS3_IJS5_NS4_ILi2EEEEEEEEENS3_IJNS3_IJS8_S8_EEENS3_IJS8_S6_EEEEEEEEENS3_IJNS3_IJNS3_IJNS_11ScaledBasisIS8_JLi1EEEENSF_INS4_ILi1EEEJLi0EEEEEEENS3_IJNSF_INS4_ILi16EEEJLi0EEEENSF_IS6_JLi1EEEEEEEEEENS3_IJNS3_IJNSF_ISH_JLi1EEEENSF_IS6_JLi0EEEEEEENS3_IJNSF_INS4_ILi64EEEJLi0EEEENSF_ISK_JLi1EEEEEEEEEEEEEEENS_10ViewEngineINS_23ArithmeticTupleIteratorINS_15ArithmeticTupleIJNS4_ILi0EEES12_EEEEEEEEEC2ERKSY_RKS15_) ;  /* 0xffff887000007944 */ /* 0x006fea0003c3ffff */
[----:B------:R-:W-:Y:S01]  /*10270*/  IMAD.MOV.U32 R10, RZ, RZ, R3 ;  /* 0x000000ffff0a7224 */ /* 0x000fe200078e0003 */
[----:B-1----:R-:W-:Y:S01]  /*10280*/  IADD3 R2, R12, 0x28, RZ ;  /* 0x000000280c027810 */ /* 0x002fe20007ffe0ff */
[----:B------:R-:W-:Y:S01]  /*10290*/  IMAD.MOV.U32 R3, RZ, RZ, R83 ;  /* 0x000000ffff037224 */ /* 0x000fe200078e0053 */
[----:B------:R-:W-:Y:S02]  /*102a0*/  MOV R8, 0x102c0 ;  /* 0x000102c000087802 */ /* 0x000fe40000000f00 */
[----:B------:R-:W-:Y:S05]  /*102b0*/  CALL.REL.NOINC `($_ZN7cutlass13device_kernelIN5flash19enable_sm80_to_sm89INS1_16FlashAttnBwdSm80INS1_25CollectiveMainloopBwdSm80ILi2ELi2EN4cute5tupleIJNS5_1CILi128EEES8_NS7_ILi64EEEEEENS_10bfloat16_tEfNS_4arch4Sm80ELb0ELb1ELb1ELb0ELb1ELb0ELb0ELb0ELi2ELi4ELi4ELi4ELb0EEENS1_24CollectiveEpilogueBwdGQAISA_fSD_Li256ELb0ELb1EEENS1_19SingleTileSchedulerILb0ELb0ELb0ELi128EEEEEEEEEvNT_6ParamsE$_ZN4cute3eso3ESOILb0ELb0EJiiEEC2ERKiS4_) ;  /* 0xffff642000007944 */ /* 0x000fea0003c3ffff */
[----:B-1----:R-:W2:Y:S01]  /*102c0*/  LDL.64 R2, [R1+0x1390] ;  /* 0x0013900001027983 */ /* 0x002ea20000100a00 */
[----:B------:R-:W-:-:S03]  /*102d0*/  MOV R6, 0x10310 ;  /* 0x0001031000067802 */ /* 0x000fc60000000f00 */
[----:B--2---:R1:W-:Y:S04]  /*102e0*/  STL [R1+0x1384], R2 ;  /* 0x0013840201007387 */ /* 0x0043e80000100800 */
[----:B------:R1:W-:Y:S02]  /*102f0*/  STL [R1+0x1388], R3 ;  /* 0x0013880301007387 */ /* 0x0003e40000100800 */
[----:B-1----:R-:W-:Y:S05]  /*10300*/  CALL.REL.NOINC `($_ZN7cutlass13device_kernelIN5flash19enable_sm80_to_sm89INS1_16FlashAttnBwdSm80INS1_25CollectiveMainloopBwdSm80ILi2ELi2EN4cute5tupleIJNS5_1CILi128EEES8_NS7_ILi64EEEEEENS_10bfloat16_tEfNS_4arch4Sm80ELb0ELb1ELb1ELb0ELb1ELb0ELb0ELb0ELi2ELi4ELi4ELi4ELb0EEENS1_24CollectiveEpilogueBwdGQAISA_fSD_Li256ELb0ELb1EEENS1_19SingleTileSchedulerILb0ELb0ELb0ELi128EEEEEEEEEvNT_6ParamsE$_ZN4cute3eso3ESOILb0ELb0EJiNS_5tupleIJiiEEEEEC2ERKiRKS3_) ;  /* 0xffff634000007944 */ /* 0x002fea0003c3ffff */
[----:B------:R2:W5:Y:S04]  /*10310*/  LDL R5, [R1+0x1398] ;  /* 0x0013980001057983 */ /* 0x0005680000100800 */
[----:B-1----:R2:W5:Y:S01]  /*10320*/  LDL.64 R2, [R1+0x1390] ;  /* 0x0013900001027983 */ /* 0x0025620000100a00 */
[----:B------:R-:W-:-:S03]  /*10330*/  MOV R6, 0x10350 ;  /* 0x0001035000067802 */ /* 0x000fc60000000f00 */
[----:B--2--5:R-:W-:Y:S05]  /*10340*/  CALL.REL.NOINC `($_ZN7cutlass13device_kernelIN5flash19enable_sm80_to_sm89INS1_16FlashAttnBwdSm80INS1_25CollectiveMainloopBwdSm80ILi2ELi2EN4cute5tupleIJNS5_1CILi128EEES8_NS7_ILi64EEEEEENS_10bfloat16_tEfNS_4arch4Sm80ELb0ELb1ELb1ELb0ELb1ELb0ELb0ELb0ELi2ELi4ELi4ELi4ELb0EEENS1_24CollectiveEpilogueBwdGQAISA_fSD_Li256ELb0ELb1EEENS1_19SingleTileSchedulerILb0ELb0ELb0ELi128EEEEEEEEEvNT_6ParamsE$_ZN4cute3eso3ESOILb0ELb1EJNS_5tupleIJiNS2_IJiiEEEEEENS2_IJNS_10UnderscoreENS2_IJS5_S5_EEEEEEEEC2ERKS4_RKS7_) ;  /* 0xffff692000007944 */ /* 0x024fea0003c3ffff */
        /* <DEDUP_REMOVED lines=10> */
[----:B-1---5:R-:W-:Y:S05]  /*103f0*/  CALL.REL.NOINC `($_ZN7cutlass13device_kernelIN5flash19enable_sm80_to_sm89INS1_16FlashAttnBwdSm80INS1_25CollectiveMainloopBwdSm80ILi2ELi2EN4cute5tupleIJNS5_1CILi128EEES8_NS7_ILi64EEEEEENS_10bfloat16_tEfNS_4arch4Sm80ELb0ELb1ELb1ELb0ELb1ELb0ELb0ELb0ELi2ELi4ELi4ELi4ELb0EEENS1_24CollectiveEpilogueBwdGQAISA_fSD_Li256ELb0ELb1EEENS1_19SingleTileSchedulerILb0ELb0ELb0ELi128EEEEEEEEEvNT_6ParamsE$_ZN4cute5tupleIJiEEC2ERKi) ;  /* 0xffffa5b000007944 */ /* 0x022fea0003c3ffff */
[----:B------:R2:W5:Y:S01]  /*10400*/  LDL R7, [R1+0x1390] ;  /* 0x0013900001077983 */ /* 0x0005620000100800 */
[----:B-1----:R-:W-:Y:S01]  /*10410*/  IMAD.MOV.U32 R3, RZ, RZ, R4 ;  /* 0x000000ffff037224 */ /* 0x002fe200078e0004 */
[----:B------:R-:W-:Y:S02]  /*10420*/  MOV R2, R83 ;  /* 0x0000005300027202 */ /* 0x000fe40000000f00 */
        /* <DEDUP_REMOVED lines=9> */
[----:B------:R-:W-:-:S02]  /*104c0*/  MOV R8, 0x104e0 ;  /* 0x000104e000087802 */ /* 0x000fc40000000f00 */
[----:B-1---5:R-:W-:Y:S05]  /*104d0*/  CALL.REL.NOINC `($_ZN7cutlass13device_kernelIN5flash19enable_sm80_to_sm89INS1_16FlashAttnBwdSm80INS1_25CollectiveMainloopBwdSm80ILi2ELi2EN4cute5tupleIJNS5_1CILi128EEES8_NS7_ILi64EEEEEENS_10bfloat16_tEfNS_4arch4Sm80ELb0ELb1ELb1ELb0ELb1ELb0ELb0ELb0ELi2ELi4ELi4ELi4ELb0EEENS1_24CollectiveEpilogueBwdGQAISA_fSD_Li256ELb0ELb1EEENS1_19SingleTileSchedulerILb0ELb0ELb0ELi128EEEEEEEEEvNT_6ParamsE$_ZN4cute5tupleIJNS_1CILi0EEEiEEC2ERKS2_RKi) ;  /* 0xffffa3f000007944 */ /* 0x022fea0003c3ffff */
[----:B------:R1:W5:Y:S01]  /*104e0*/  LDL R8, [R1+0x1390] ;  /* 0x0013900001087983 */ /* 0x0003620000100800 */
[----:B------:R-:W-:Y:S01]  /*104f0*/  IMAD.MOV.U32 R3, RZ, RZ, R4 ;  /* 0x000000ffff037224 */ /* 0x000fe200078e0004 */
[----:B------:R-:W-:-:S02]  /*10500*/  MOV R2, R12 ;  /* 0x0000000c00027202 */ /* 0x000fc40000000f00 */
[----:B------:R-:W-:Y:S02]  /*10510*/  MOV R10, 0x10530 ;  /* 0x00010530000a7802 */ /* 0x000fe40000000f00 */
[----:B-1---5:R-:W-:Y:S05]  /*10520*/  CALL.REL.NOINC `($_ZN7cutlass13device_kernelIN5flash19enable_sm80_to_sm89INS1_16FlashAttnBwdSm80INS1_25CollectiveMainloopBwdSm80ILi2ELi2EN4cute5tupleIJNS5_1CILi128EEES8_NS7_ILi64EEEEEENS_10bfloat16_tEfNS_4arch4Sm80ELb0ELb1ELb1ELb0ELb1ELb0ELb0ELb0ELi2ELi4ELi4ELi4ELb0EEENS1_24CollectiveEpilogueBwdGQAISA_fSD_Li256ELb0ELb1EEENS1_19SingleTileSchedulerILb0ELb0ELb0ELi128EEEEEEEEEvNT_6ParamsE$_ZN4cute5tupleIJiEEC2ERKi) ;  /* 0xffffa48000007944 */ /* 0x022fea0003c3ffff */
[----:B-1----:R1:W5:Y:S01]  /*10530*/  LDL R3, [R1+0x1380] ;  /* 0x0013800001037983 */ /* 0x0023620000100800 */
[----:B------:R-:W-:Y:S02]  /*10540*/  MOV R2, R83 ;  /* 0x0000005300027202 */ /* 0x000fe40000000f00 */
[----:B------:R-:W-:Y:S02]  /*10550*/  MOV R10, 0x10570 ;  /* 0x00010570000a7802 */ /* 0x000fe40000000f00 */
[----:B-1---5:R-:W-:Y:S05]  /*10560*/  CALL.REL.NOINC `($_ZN7cutlass13device_kernelIN5flash19enable_sm80_to_sm89INS1_16FlashAttnBwdSm80INS1_25CollectiveMainloopBwdSm80ILi2ELi2EN4cute5tupleIJNS5_1CILi128EEES8_NS7_ILi64EEEEEENS_10bfloat16_tEfNS_4arch4Sm80ELb0ELb1ELb1ELb0ELb1ELb0ELb0ELb0ELi2ELi4ELi4ELi4ELb0EEENS1_24CollectiveEpilogueBwdGQAISA_fSD_Li256ELb0ELb1EEENS1_19SingleTileSchedulerILb0ELb0ELb0ELi128EEEEEEEEEvNT_6ParamsE$_ZN4cute5tupleIJiEEC2ERKi) ;  /* 0xffffa44000007944 */ /* 0x022fea0003c3ffff */
[----:B-1----:R1:W5:Y:S01]  /*10570*/  LDL R3, [R1+0x1390] ;  /* 0x0013900001037983 */ /* 0x0023620000100800 */
[----:B------:R-:W-:Y:S02]  /*10580*/  MOV R2, R83 ;  /* 0x0000005300027202 */ /* 0x000fe40000000f00 */
[----:B------:R-:W-:Y:S02]  /*10590*/  MOV R6, 0x105b0 ;  /* 0x000105b000067802 */ /* 0x000fe40000000f00 */
[----:B-1---5:R-:W-:Y:S05]  /*105a0*/  CALL.REL.NOINC `($_ZN7cutlass13device_kernelIN5flash19enable_sm80_to_sm89INS1_16FlashAttnBwdSm80INS1_25CollectiveMainloopBwdSm80ILi2ELi2EN4cute5tupleIJNS5_1CILi128EEES8_NS7_ILi64EEEEEENS_10bfloat16_tEfNS_4arch4Sm80ELb0ELb1ELb1ELb0ELb1ELb0ELb0ELb0ELi2ELi4ELi4ELi4ELb0EEENS1_24CollectiveEpilogueBwdGQAISA_fSD_Li256ELb0ELb1EEENS1_19SingleTileSchedulerILb0ELb0ELb0ELi128EEEEEEEEEvNT_6ParamsE$_ZN4cute3eso3ESOILb0ELb1EJiNS_1CILi0EEEEEC2ERKiRKS3_) ;  /* 0xffff68c000007944 */ /* 0x022fea0003c3ffff */
[----:B------:R2:W5:Y:S01]  /*105b0*/  LDL R10, [R1+0x1390] ;  /* 0x00139000010a7983 */ /* 0x0005620000100800 */
[----:B------:R-:W-:-:S03]  /*105c0*/  MOV R4, 0x105f0 ;  /* 0x000105f000047802 */ /* 0x000fc60000000f00 */
[----:B------:R2:W-:Y:S04]  /*105d0*/  STL [R1+0x1390], R8 ;  /* 0x0013900801007387 */ /* 0x0005e80000100800 */
[----:B-12--5:R-:W-:Y:S05]  /*105e0*/  CALL.REL.NOINC `($_ZN7cutlass13device_kernelIN5flash19enable_sm80_to_sm89INS1_16FlashAttnBwdSm80INS1_25CollectiveMainloopBwdSm80ILi2ELi2EN4cute5tupleIJNS5_1CILi128EEES8_NS7_ILi64EEEEEENS_10bfloat16_tEfNS_4arch4Sm80ELb0ELb1ELb1ELb0ELb1ELb0ELb0ELb0ELi2ELi4ELi4ELi4ELb0EEENS1_24CollectiveEpilogueBwdGQAISA_fSD_Li256ELb0ELb1EEENS1_19SingleTileSchedulerILb0ELb0ELb0ELi128EEEEEEEEEvNT_6ParamsE$_ZZN4cuteplIJNS_1CILi0EEEiEJiEEEDaRKNS_15ArithmeticTupleIJDpT_EEERKNS3_IJDpT0_EEEENKUlDpRKT_E_clIJiiEEEDaSH_) ;  /* 0xfffff59000007944 */ /* 0x026fea0003c3ffff */
[----:B------:R-:W-:Y:S01]  /*105f0*/  IMAD.SHL.U32 R3, R5, 0x10, RZ ;  /* 0x0000001005037824 */ /* 0x000fe200078e00ff */
[----:B------:R-:W-:Y:S02]  /*10600*/  MOV R2, R83 ;  /* 0x0000005300027202 */ /* 0x000fe40000000f00 */
[----:B------:R-:W-:Y:S02]  /*10610*/  MOV R10, 0x10630 ;  /* 0x00010630000a7802 */ /* 0x000fe40000000f00 */
[----:B-1---5:R-:W-:Y:S05]  /*10620*/  CALL.REL.NOINC `($_ZN7cutlass13device_kernelIN5flash19enable_sm80_to_sm89INS1_16FlashAttnBwdSm80INS1_25CollectiveMainloopBwdSm80ILi2ELi2EN4cute5tupleIJNS5_1CILi128EEES8_NS7_ILi64EEEEEENS_10bfloat16_tEfNS_4arch4Sm80ELb0ELb1ELb1ELb0ELb1ELb0ELb0ELb0ELi2ELi4ELi4ELi4ELb0EEENS1_24CollectiveEpilogueBwdGQAISA_fSD_Li256ELb0ELb1EEENS1_19SingleTileSchedulerILb0ELb0ELb0ELi128EEEEEEEEEvNT_6ParamsE$_ZN4cute5tupleIJiEEC2ERKi) ;  /* 0xffffa38000007944 */ /* 0x022fea0003c3ffff */
[----:B------:R2:W5:Y:S01]  /*10630*/  LDL R4, [R1+0x1390] ;  /* 0x0013900001047983 */ /* 0x0005620000100800 */
[----:B-1----:R-:W-:Y:S01]  /*10640*/  IMAD.SHL.U32 R3, R20, 0x8, RZ ;  /* 0x0000000814037824 */ /* 0x002fe200078e00ff */
[----:B------:R-:W-:Y:S02]  /*10650*/  MOV R2, R83 ;  /* 0x0000005300027202 */ /* 0x000fe40000000f00 */
[----:B------:R-:W-:Y:S02]  /*10660*/  MOV R10, 0x10680 ;  /* 0x00010680000a7802 */ /* 0x000fe40000000f00 */
[----:B--2--5:R-:W-:Y:S05]  /*10670*/  CALL.REL.NOINC `($_ZN7cutlass13device_kernelIN5flash19enable_sm80_to_sm89INS1_16FlashAttnBwdSm80INS1_25CollectiveMainloopBwdSm80ILi2ELi2EN4cute5tupleIJNS5_1CILi128EEES8_NS7_ILi64EEEEEENS_10bfloat16_tEfNS_4arch4Sm80ELb0ELb1ELb1ELb0ELb1ELb0ELb0ELb0ELi2ELi4ELi4ELi4ELb0EEENS1_24CollectiveEpilogueBwdGQAISA_fSD_Li256ELb0ELb1EEENS1_19SingleTileSchedulerILb0ELb0ELb0ELi128EEEEEEEEEvNT_6ParamsE$_ZN4cute5tupleIJiEEC2ERKi) ;  /* 0xffffa33000007944 */ /* 0x024fea0003c3ffff */
[----:B------:R2:W5:Y:S01]  /*10680*/  LDL R5, [R1+0x1390] ;  /* 0x0013900001057983 */ /* 0x0005620000100800 */
[----:B-1----:R-:W-:Y:S01]  /*10690*/  IMAD.MOV.U32 R3, RZ, RZ, R4 ;  /* 0x000000ffff037224 */ /* 0x002fe200078e0004 */
[----:B------:R-:W-:Y:S02]  /*106a0*/  MOV R2, R12 ;  /* 0x0000000c00027202 */ /* 0x000fe40000000f00 */
[----:B------:R-:W-:-:S02]  /*106b0*/  MOV R10, 0x106d0 ;  /* 0x000106d0000a7802 */ /* 0x000fc40000000f00 */
[----:B--2--5:R-:W-:Y:S05]  /*106c0*/  CALL.REL.NOINC `($_ZN7cutlass13device_kernelIN5flash19enable_sm80_to_sm89INS1_16FlashAttnBwdSm80INS1_25CollectiveMainloopBwdSm80ILi2ELi2EN4cute5tupleIJNS5_1CILi128EEES8_NS7_ILi64EEEEEENS_10bfloat16_tEfNS_4arch4Sm80ELb0ELb1ELb1ELb0ELb1ELb0ELb0ELb0ELi2ELi4ELi4ELi4ELb0EEENS1_24CollectiveEpilogueBwdGQAISA_fSD_Li256ELb0ELb1EEENS1_19SingleTileSchedulerILb0ELb0ELb0ELi128EEEEEEEEEvNT_6ParamsE$_ZN4cute5tupleIJiEEC2ERKi) ;  /* 0xffffa2e000007944 */ /* 0x024fea0003c3ffff */
[----:B-1----:R1:W5:Y:S01]  /*106d0*/  LDL R3, [R1+0x1380] ;  /* 0x0013800001037983 */ /* 0x0023620000100800 */
[----:B------:R-:W-:-:S02]  /*106e0*/  MOV R2, R83 ;  /* 0x0000005300027202 */ /* 0x000fc40000000f00 */
[----:B------:R-:W-:Y:S02]  /*106f0*/  MOV R10, 0x10710 ;  /* 0x00010710000a7802 */ /* 0x000fe40000000f00 */
[----:B-1---5:R-:W-:Y:S05]  /*10700*/  CALL.REL.NOINC `($_ZN7cutlass13device_kernelIN5flash19enable_sm80_to_sm89INS1_16FlashAttnBwdSm80INS1_25CollectiveMainloopBwdSm80ILi2ELi2EN4cute5tupleIJNS5_1CILi128EEES8_NS7_ILi64EEEEEENS_10bfloat16_tEfNS_4arch4Sm80ELb0ELb1ELb1ELb0ELb1ELb0ELb0ELb0ELi2ELi4ELi4ELi4ELb0EEENS1_24CollectiveEpilogueBwdGQAISA_fSD_Li256ELb0ELb1EEENS1_19SingleTileSchedulerILb0ELb0ELb0ELi128EEEEEEEEEvNT_6ParamsE$_ZN4cute5tupleIJiEEC2ERKi) ;  /* 0xffffa2a000007944 */ /* 0x022fea0003c3ffff */
        /* <DEDUP_REMOVED lines=8> */
[----:B-1---5:R-:W-:Y:S05]  /*10790*/  CALL.REL.NOINC `($_ZN7cutlass13device_kernelIN5flash19enable_sm80_to_sm89INS1_16FlashAttnBwdSm80INS1_25CollectiveMainloopBwdSm80ILi2ELi2EN4cute5tupleIJNS5_1CILi128EEES8_NS7_ILi64EEEEEENS_10bfloat16_tEfNS_4arch4Sm80ELb0ELb1ELb1ELb0ELb1ELb0ELb0ELb0ELi2ELi4ELi4ELi4ELb0EEENS1_24CollectiveEpilogueBwdGQAISA_fSD_Li256ELb0ELb1EEENS1_19SingleTileSchedulerILb0ELb0ELb0ELi128EEEEEEEEEvNT_6ParamsE$_ZN4cute5tupleIJNS_1CILi0EEEiEEC2ERKS2_RKi) ;  /* 0xffffa13000007944 */ /* 0x022fea0003c3ffff */
[----:B------:R1:W5:Y:S01]  /*107a0*/  LDL R8, [R1+0x1390] ;  /* 0x0013900001087983 */ /* 0x0003620000100800 */
[----:B------:R-:W-:Y:S01]  /*107b0*/  IMAD.MOV.U32 R3, RZ, RZ, R4 ;  /* 0x000000ffff037224 */ /* 0x000fe200078e0004 */
[----:B------:R-:W-:Y:S02]  /*107c0*/  MOV R2, R83 ;  /* 0x0000005300027202 */ /* 0x000fe40000000f00 */
[----:B------:R-:W-:-:S02]  /*107d0*/  MOV R6, 0x107f0 ;  /* 0x000107f000067802 */ /* 0x000fc40000000f00 */
[----:B-1---5:R-:W-:Y:S05]  /*107e0*/  CALL.REL.NOINC `($_ZN7cutlass13device_kernelIN5flash19enable_sm80_to_sm89INS1_16FlashAttnBwdSm80INS1_25CollectiveMainloopBwdSm80ILi2ELi2EN4cute5tupleIJNS5_1CILi128EEES8_NS7_ILi64EEEEEENS_10bfloat16_tEfNS_4arch4Sm80ELb0ELb1ELb1ELb0ELb1ELb0ELb0ELb0ELi2ELi4ELi4ELi4ELb0EEENS1_24CollectiveEpilogueBwdGQAISA_fSD_Li256ELb0ELb1EEENS1_19SingleTileSchedulerILb0ELb0ELb0ELi128EEEEEEEEEvNT_6ParamsE$_ZN4cute3eso3ESOILb0ELb1EJiNS_1CILi0EEEEEC2ERKiRKS3_) ;  /* 0xffff668000007944 */ /* 0x022fea0003c3ffff */
[----:B------:R2:W5:Y:S01]  /*107f0*/  LDL R10, [R1+0x1390] ;  /* 0x00139000010a7983 */ /* 0x0005620000100800 */
[----:B------:R-:W-:-:S02]  /*10800*/  MOV R9, R83 ;  /* 0x0000005300097202 */ /* 0x000fc40000000f00 */
[----:B------:R-:W-:Y:S01]  /*10810*/  MOV R78, 0x10840 ;  /* 0x00010840004e7802 */ /* 0x000fe20000000f00 */
[----:B------:R2:W-:Y:S04]  /*10820*/  STL [R1+0x1390], R8 ;  /* 0x0013900801007387 */ /* 0x0005e80000100800 */
[----:B-12--5:R-:W-:Y:S05]  /*10830*/  CALL.REL.NOINC `($_ZN7cutlass13device_kernelIN5flash19enable_sm80_to_sm89INS1_16FlashAttnBwdSm80INS1_25CollectiveMainloopBwdSm80ILi2ELi2EN4cute5tupleIJNS5_1CILi128EEES8_NS7_ILi64EEEEEENS_10bfloat16_tEfNS_4arch4Sm80ELb0ELb1ELb1ELb0ELb1ELb0ELb0ELb0ELi2ELi4ELi4ELi4ELb0EEENS1_24CollectiveEpilogueBwdGQAISA_fSD_Li256ELb0ELb1EEENS1_19SingleTileSchedulerILb0ELb0ELb0ELi128EEEEEEEEEvNT_6ParamsE$_ZZN4cuteplIJiEJNS_1CILi0EEEiEEEDaRKNS_15ArithmeticTupleIJDpT_EEERKNS3_IJDpT0_EEEENKUlDpRKT_E_clIJiiEEEDaSH_) ;  /* 0xfffff4b000007944 */ /* 0x026fea0003c3ffff */
[----:B-----5:R-:W-:Y:S01]  /*10840*/  IMAD.IADD R4, R3, 0x1, R19 ;  /* 0x0000000103047824 */ /* 0x020fe200078e0213 */
[----:B------:R-:W-:Y:S02]  /*10850*/  IADD3 R10, R18, R2, RZ ;  /* 0x00000002120a7210 */ /* 0x000fe40007ffe0ff */
[----:B------:R-:W-:Y:S02]  /*10860*/  MOV R20, 0x10890 ;  /* 0x0001089000147802 */ /* 0x000fe40000000f00 */
[----:B------:R2:W-:Y:S04]  /*10870*/  STL [R1+0x1390], R4 ;  /* 0x0013900401007387 */ /* 0x0005e80000100800 */
[----:B-12---:R-:W-:Y:S05]  /*10880*/  CALL.REL.NOINC `($_ZN7cutlass13device_kernelIN5flash19enable_sm80_to_sm89INS1_16FlashAttnBwdSm80INS1_25CollectiveMainloopBwdSm80ILi2ELi2EN4cute5tupleIJNS5_1CILi128EEES8_NS7_ILi64EEEEEENS_10bfloat16_tEfNS_4arch4Sm80ELb0ELb1ELb1ELb0ELb1ELb0ELb0ELb0ELi2ELi4ELi4ELi4ELb0EEENS1_24CollectiveEpilogueBwdGQAISA_fSD_Li256ELb0ELb1EEENS1_19SingleTileSchedulerILb0ELb0ELb0ELi128EEEEEEEEEvNT_6ParamsE$_ZZN4cuteplIJiiEJiiEEEDaRKNS_15ArithmeticTupleIJDpT_EEERKNS1_IJDpT0_EEEENKUlDpRKT_E_clIJiiEEEDaSF_) ;  /* 0xfffff67000007944 */ /* 0x006fea0003c3ffff */
[----:B-----5:R2:W-:Y:S01]  /*10890*/  STL [R1+0x1390], R5 ;  /* 0x0013900501007387 */ /* 0x0205e20000100800 */
[----:B------:R-:W-:-:S03]  /*108a0*/  MOV R82, 0x108c0 ;  /* 0x000108c000527802 */ /* 0x000fc60000000f00 */
[----:B-12---:R-:W-:Y:S05]  /*108b0*/  CALL.REL.NOINC `($_ZN7cutlass13device_kernelIN5flash19enable_sm80_to_sm89INS1_16FlashAttnBwdSm80INS1_25CollectiveMainloopBwdSm80ILi2ELi2EN4cute5tupleIJNS5_1CILi128EEES8_NS7_ILi64EEEEEENS_10bfloat16_tEfNS_4arch4Sm80ELb0ELb1ELb1ELb0ELb1ELb0ELb0ELb0ELi2ELi4ELi4ELi4ELb0EEENS1_24CollectiveEpilogueBwdGQAISA_fSD_Li256ELb0ELb1EEENS1_19SingleTileSchedulerILb0ELb0ELb0ELi128EEEEEEEEEvNT_6ParamsE$_ZZN4cuteplIJiiEJNS_1CILi0EEES2_EEEDaRKNS_15ArithmeticTupleIJDpT_EEERKNS3_IJDpT0_EEEENKUlDpRKT_E_clIJiiEEEDaSH_) ;  /* 0xfffff52000007944 */ /* 0x006fea0003c3ffff */
[----:B------:R-:W-:Y:S02]  /*108c0*/  MOV R4, 0x108e0 ;  /* 0x000108e000047802 */ /* 0x000fe40000000f00 */
[----:B-1---5:R-:W-:Y:S05]  /*108d0*/  CALL.REL.NOINC `($_ZN7cutlass13device_kernelIN5flash19enable_sm80_to_sm89INS1_16FlashAttnBwdSm80INS1_25CollectiveMainloopBwdSm80ILi2ELi2EN4cute5tupleIJNS5_1CILi128EEES8_NS7_ILi64EEEEEENS_10bfloat16_tEfNS_4arch4Sm80ELb0ELb1ELb1ELb0ELb1ELb0ELb0ELb0ELi2ELi4ELi4ELi4ELb0EEENS1_24CollectiveEpilogueBwdGQAISA_fSD_Li256ELb0ELb1EEENS1_19SingleTileSchedulerILb0ELb0ELb0ELi128EEEEEEEEEvNT_6ParamsE$_ZN4cute3eso3ESOILb1ELb0EJNS_6LayoutINS_5tupleIJNS3_IJNS_1CILi2EEES5_EEES5_NS4_ILi8EEEEEENS3_IJNS3_IJNS_11ScaledBasisINS4_ILi1EEEJLi1EEEENS9_IS7_JLi0EEEEEEENS9_INS4_ILi64EEEJLi0EEEENS9_INS4_ILi16EEEJLi1EEEEEEEEENS_15ArithmeticTupleIJiiEEEEEC2ERKSJ_RKSL_) ;  /* 0xffff8ae000007944 */ /* 0x022fea0003c3ffff */
[----:B-1----:R-:W2:Y:S01]  /*108e0*/  LDL.64 R2, [R1+0x1390] ;  /* 0x0013900001027983 */ /* 0x002ea20000100a00 */
[----:B------:R-:W-:-:S03]  /*108f0*/  MOV R62, 0x10920 ;  /* 0x00010920003e7802 */ /* 0x000fc60000000f00 */
[----:B--2---:R1:W-:Y:S04]  /*10900*/  STL [R1+0x1390], R3 ;  /* 0x0013900301007387 */ /* 0x0043e80000100800 */
[----:B-1----:R-:W-:Y:S05]  /*10910*/  CALL.REL.NOINC `($_ZN7cutlass13device_kernelIN5flash19enable_sm80_to_sm89INS1_16FlashAttnBwdSm80INS1_25CollectiveMainloopBwdSm80ILi2ELi2EN4cute5tupleIJNS5_1CILi128EEES8_NS7_ILi64EEEEEENS_10bfloat16_tEfNS_4arch4Sm80ELb0ELb1ELb1ELb0ELb1ELb0ELb0ELb0ELi2ELi4ELi4ELi4ELb0EEENS1_24CollectiveEpilogueBwdGQAISA_fSD_Li256ELb0ELb1EEENS1_19SingleTileSchedulerILb0ELb0ELb0ELi128EEEEEEEEEvNT_6ParamsE$_ZZN4cuteplIJNS_1CILi0EEES2_EJiiEEEDaRKNS_15ArithmeticTupleIJDpT_EEERKNS3_IJDpT0_EEEENKUlDpRKT_E_clIJiiEEEDaSH_) ;  /* 0xfffff16000007944 */ /* 0x002fea0003c3ffff */
[----:B------:R-:W-:Y:S02]  /*10920*/  MOV R6, 0x10940 ;  /* 0x0001094000067802 */ /* 0x000fe40000000f00 */
[----:B-1---5:R-:W-:Y:S05]  /*10930*/  CALL.REL.NOINC `($_ZN7cutlass13device_kernelIN5flash19enable_sm80_to_sm89INS1_16FlashAttnBwdSm80INS1_25CollectiveMainloopBwdSm80ILi2ELi2EN4cute5tupleIJNS5_1CILi128EEES8_NS7_ILi64EEEEEENS_10bfloat16_tEfNS_4arch4Sm80ELb0ELb1ELb1ELb0ELb1ELb0ELb0ELb0ELi2ELi4ELi4ELi4ELb0EEENS1_24CollectiveEpilogueBwdGQAISA_fSD_Li256ELb0ELb1EEENS1_19SingleTileSchedulerILb0ELb0ELb0ELi128EEEEEEEEEvNT_6ParamsE$_ZN4cute3eso3ESOILb1ELb0EJNS_6LayoutINS_5tupleIJNS3_IJNS_1CILi2EEES5_EEES5_NS4_ILi8EEEEEENS3_IJNS3_IJNS_11ScaledBasisINS4_ILi1EEEJLi1EEEENS9_IS7_JLi0EEEEEEENS9_INS4_ILi64EEEJLi0EEEENS9_INS4_ILi16EEEJLi1EEEEEEEEENS_10ViewEngineINS_23ArithmeticTupleIteratorINS_15ArithmeticTupleIJiiEEEEEEEEEC2ERKSJ_RKSP_) ;  /* 0xffff8a3000007944 */ /* 0x022fea0003c3ffff */
[----:B-1----:R1:W5:Y:S01]  /*10940*/  LDL.64 R2, [R1+0x1390] ;  /* 0x0013900001027983 */ /* 0x0023620000100a00 */
[----:B------:R-:W-:Y:S02]  /*10950*/  MOV R20, R55 ;  /* 0x0000003700147202 */ /* 0x000fe40000000f00 */
[----:B------:R-:W-:Y:S02]  /*10960*/  MOV R6, 0x10980 ;  /* 0x0001098000067802 */ /* 0x000fe40000000f00 */
[----:B-1---5:R-:W-:Y:S05]  /*10970*/  CALL.REL.NOINC `($_ZN7cutlass13device_kernelIN5flash19enable_sm80_to_sm89INS1_16FlashAttnBwdSm80INS1_25CollectiveMainloopBwdSm80ILi2ELi2EN4cute5tupleIJNS5_1CILi128EEES8_NS7_ILi64EEEEEENS_10bfloat16_tEfNS_4arch4Sm80ELb0ELb1ELb1ELb0ELb1ELb0ELb0ELb0ELi2ELi4ELi4ELi4ELb0EEENS1_24CollectiveEpilogueBwdGQAISA_fSD_Li256ELb0ELb1EEENS1_19SingleTileSchedulerILb0ELb0ELb0ELi128EEEEEEEEEvNT_6ParamsE$_ZN4cute3eso3ESOILb1ELb0EJNS_6LayoutINS_5tupleIJNS3_IJNS_1CILi2EEES5_EEENS3_IJS5_NS4_ILi8EEEEEEEEENS3_IJNS3_IJS5_NS4_ILi4EEEEEENS3_IJNS4_ILi1EEES7_EEEEEEEENS_10ViewEngineIPfEEEEC2ERKSF_RKSI_) ;  /* 0xffff88f000007944 */ /* 0x022fea0003c3ffff */
[----:B------:R2:W5:Y:S01]  /*10980*/  LDL.64 R60, [R1+0x1390] ;  /* 0x00139000013c7983 */ /* 0x0005620000100a00 */
[----:B------:R-:W-:-:S03]  /*10990*/  MOV R6, 0x109b0 ;  /* 0x000109b000067802 */ /* 0x000fc60000000f00 */
[----:B-12--5:R-:W-:Y:S05]  /*109a0*/  CALL.REL.NOINC `($_ZN7cutlass13device_kernelIN5flash19enable_sm80_to_sm89INS1_16FlashAttnBwdSm80INS1_25CollectiveMainloopBwdSm80ILi2ELi2EN4cute5tupleIJNS5_1CILi128EEES8_NS7_ILi64EEEEEENS_10bfloat16_tEfNS_4arch4Sm80ELb0ELb1ELb1ELb0ELb1ELb0ELb0ELb0ELi2ELi4ELi4ELi4ELb0EEENS1_24CollectiveEpilogueBwdGQAISA_fSD_Li256ELb0ELb1EEENS1_19SingleTileSchedulerILb0ELb0ELb0ELi128EEEEEEEEEvNT_6ParamsE$_ZN4cute3eso3ESOILb1ELb0EJNS_6LayoutINS_5tupleIJNS3_IJNS_1CILi2EEES5_EEENS3_IJS5_NS4_ILi8EEEEEEEEENS3_IJNS3_IJNS_11ScaledBasisIS7_JLi0EEEENSA_INS4_ILi64EEEJLi0EEEEEEENS3_IJNSA_INS4_ILi1EEEJLi1EEEENSA_INS4_ILi16EEEJLi1EEEEEEEEEEEENS_10ViewEngineINS_23ArithmeticTupleIteratorINS_15ArithmeticTupleIJiiEEEEEEEEEC2ERKSL_RKSR_) ;  /* 0xffff887000007944 */ /* 0x026fea0003c3ffff */
[----:B-1----:R1:W5:Y:S01]  /*109b0*/  LDL.64 R4, [R1+0x1390] ;  /* 0x0013900001047983 */ /* 0x0023620000100a00 */
[----:B------:R-:W-:-:S03]  /*109c0*/  MOV R6, 0x109e0 ;  /* 0x000109e000067802 */ /* 0x000fc60000000f00 */
[----:B-1---5:R-:W-:Y:S05]  /*109d0*/  CALL.REL.NOINC `($_ZN7cutlass13device_kernelIN5flash19enable_sm80_to_sm89INS1_16FlashAttnBwdSm80INS1_25CollectiveMainloopBwdSm80ILi2ELi2EN4cute5tupleIJNS5_1CILi128EEES8_NS7_ILi64EEEEEENS_10bfloat16_tEfNS_4arch4Sm80ELb0ELb1ELb1ELb0ELb1ELb0ELb0ELb0ELi2ELi4ELi4ELi4ELb0EEENS1_24CollectiveEpilogueBwdGQAISA_fSD_Li256ELb0ELb1EEENS1_19SingleTileSchedulerILb0ELb0ELb0ELi128EEEEEEEEEvNT_6ParamsE$_ZN4cute3eso3ESOILb1ELb0EJNS_6LayoutINS_5tupleIJNS3_IJNS3_IJNS_1CILi4EEENS4_ILi8EEEEEENS3_IJS5_NS4_ILi2EEEEEEEEENS3_IJNS3_IJS8_S8_EEENS3_IJS8_S6_EEEEEEEEENS3_IJNS3_IJNS3_IJNS_11ScaledBasisIS8_JLi1EEEENSF_INS4_ILi1EEEJLi0EEEEEEENS3_IJNSF_INS4_ILi16EEEJLi0EEEENSF_IS6_JLi1EEEEEEEEEENS3_IJNS3_IJNSF_ISH_JLi1EEEENSF_IS6_JLi0EEEEEEENS3_IJNSF_INS4_ILi64EEEJLi0EEEENSF_ISK_JLi1EEEEEEEEEEEEEEENS_10ViewEngineINS_23ArithmeticTupleIteratorINS_15ArithmeticTupleIJNS4_ILi0EEES12_EEEEEEEEEC2ERKSY_RKS15_) ;  /* 0xffff810000007944 */ /* 0x022fea0003c3ffff */
[----:B-1----:R-:W-:Y:S02]  /*109e0*/  MOV R2, 0x10a00 ;  /* 0x00010a0000027802 */ /* 0x002fe40000000f00 */
[----:B------:R-:W-:Y:S05]  /*109f0*/  CALL.REL.NOINC `($_ZN7cutlass13device_kernelIN5flash19enable_sm80_to_sm89INS1_16FlashAttnBwdSm80INS1_25CollectiveMainloopBwdSm80ILi2ELi2EN4cute5tupleIJNS5_1CILi128EEES8_NS7_ILi64EEEEEENS_10bfloat16_tEfNS_4arch4Sm80ELb0ELb1ELb1ELb0ELb1ELb0ELb0ELb0ELi2ELi4ELi4ELi4ELb0EEENS1_24CollectiveEpilogueBwdGQAISA_fSD_Li256ELb0ELb1EEENS1_19SingleTileSchedulerILb0ELb0ELb0ELi128EEEEEEEEEvNT_6ParamsE$_ZN4cute3eso3ESOILb1ELb0EJNS_6LayoutINS_5tupleIJNS3_IJNS_1CILi2EEES5_EEENS3_IJS5_NS4_ILi8EEEEEEEEENS3_IJNS3_IJNS_11ScaledBasisIS7_JLi0EEEENSA_INS4_ILi64EEEJLi0EEEEEEENS3_IJNSA_INS4_ILi1EEEJLi1EEEENSA_INS4_ILi16EEEJLi1EEEEEEEEEEEENS_10ViewEngineINS_23ArithmeticTupleIteratorINS_15ArithmeticTupleIJNS4_ILi0EEESP_EEEEEEEEEC2ERKSL_RKSS_) ;  /* 0xffff87c000007944 */ /* 0x000fea0003c3ffff */
[----:B------:R2:W-:Y:S01]  /*10a00*/  STL [R1+0x1390], R5 ;  /* 0x0013900501007387 */ /* 0x0005e20000100800 */
[----:B------:R-:W-:-:S03]  /*10a10*/  MOV R82, 0x10a30 ;  /* 0x00010a3000527802 */ /* 0x000fc60000000f00 */
[----:B-12---:R-:W-:Y:S05]  /*10a20*/  CALL.REL.NOINC `($_ZN7cutlass13device_kernelIN5flash19enable_sm80_to_sm89INS1_16FlashAttnBwdSm80INS1_25CollectiveMainloopBwdSm80ILi2ELi2EN4cute5tupleIJNS5_1CILi128EEES8_NS7_ILi64EEEEEENS_10bfloat16_tEfNS_4arch4Sm80ELb0ELb1ELb1ELb0ELb1ELb0ELb0ELb0ELi2ELi4ELi4ELi4ELb0EEENS1_24CollectiveEpilogueBwdGQAISA_fSD_Li256ELb0ELb1EEENS1_19SingleTileSchedulerILb0ELb0ELb0ELi128EEEEEEEEEvNT_6ParamsE$_ZZN4cuteplIJiiEJNS_1CILi0EEES2_EEEDaRKNS_15ArithmeticTupleIJDpT_EEERKNS3_IJDpT0_EEEENKUlDpRKT_E_clIJiiEEEDaSH_) ;  /* 0xfffff3b000007944 */ /* 0x006fea0003c3ffff */
        /* <DEDUP_REMOVED lines=16> */
[----:B-1----:R-:W-:Y:S05]  /*10b30*/  CALL.REL.NOINC `($_ZN7cutlass13device_kernelIN5flash19enable_sm80_to_sm89INS1_16FlashAttnBwdSm80INS1_25CollectiveMainloopBwdSm80ILi2ELi2EN4cute5tupleIJNS5_1CILi128EEES8_NS7_ILi64EEEEEENS_10bfloat16_tEfNS_4arch4Sm80ELb0ELb1ELb1ELb0ELb1ELb0ELb0ELb0ELi2ELi4ELi4ELi4ELb0EEENS1_24CollectiveEpilogueBwdGQAISA_fSD_Li256ELb0ELb1EEENS1_19SingleTileSchedulerILb0ELb0ELb0ELi128EEEEEEEEEvNT_6ParamsE$_ZN4cute3eso3ESOILb0ELb1EJiNS_1CILi0EEEEEC2ERKiRKS3_) ;  /* 0xffff633000007944 */ /* 0x002fea0003c3ffff */
[----:B-1----:R-:W2:Y:S01]  /*10b40*/  LDL R2, [R1+0x1390] ;  /* 0x0013900001027983 */ /* 0x002ea20000100800 */
[----:B------:R-:W-:Y:S02]  /*10b50*/  MOV R10, 0x10bc0 ;  /* 0x00010bc0000a7802 */ /* 0x000fe40000000f00 */
[----:B--2---:R-:W-:-:S04]  /*10b60*/  LEA.HI R8, R2, R2, RZ, 0x1 ;  /* 0x0000000202087211 */ /* 0x004fc800078f08ff */
[----:B------:R-:W-:-:S05]  /*10b70*/  LOP3.LUT R3, R8, 0x1ffffffe, RZ, 0xc0, !PT ;  /* 0x1ffffffe08037812 */ /* 0x000fca00078ec0ff */
[----:B------:R-:W-:Y:S02]  /*10b80*/  IMAD.IADD R3, R2, 0x1, -R3 ;  /* 0x0000000102037824 */ /* 0x000fe400078e0a03 */
[----:B------:R-:W-:Y:S02]  /*10b90*/  IMAD.MOV.U32 R2, RZ, RZ, R83 ;  /* 0x000000ffff027224 */ /* 0x000fe400078e0053 */
[----:B------:R-:W-:Y:S02]  /*10ba0*/  IMAD.SHL.U32 R3, R3, 0x8, RZ ;  /* 0x0000000803037824 */ /* 0x000fe400078e00ff */
[----:B------:R-:W-:Y:S05]  /*10bb0*/  CALL.REL.NOINC `($_ZN7cutlass13device_kernelIN5flash19enable_sm80_to_sm89INS1_16FlashAttnBwdSm80INS1_25CollectiveMainloopBwdSm80ILi2ELi2EN4cute5tupleIJNS5_1CILi128EEES8_NS7_ILi64EEEEEENS_10bfloat16_tEfNS_4arch4Sm80ELb0ELb1ELb1ELb0ELb1ELb0ELb0ELb0ELi2ELi4ELi4ELi4ELb0EEENS1_24CollectiveEpilogueBwdGQAISA_fSD_Li256ELb0ELb1EEENS1_19SingleTileSchedulerILb0ELb0ELb0ELi128EEEEEEEEEvNT_6ParamsE$_ZN4cute5tupleIJiEEC2ERKi) ;  /* 0xffff9df000007944 */ /* 0x000fea0003c3ffff */
[----:B------:R2:W5:Y:S01]  /*10bc0*/  LDL R7, [R1+0x1390] ;  /* 0x0013900001077983 */ /* 0x0005620000100800 */
[----:B-1----:R-:W-:Y:S01]  /*10bd0*/  IMAD.SHL.U32 R3, R8, 0x20, RZ ;  /* 0x0000002008037824 */ /* 0x002fe200078e00ff */
[----:B------:R-:W-:Y:S01]  /*10be0*/  MOV R10, 0x10c20 ;  /* 0x00010c20000a7802 */ /* 0x000fe20000000f00 */
[----:B------:R-:W-:-:S03]  /*10bf0*/  IMAD.MOV.U32 R2, RZ, RZ, R83 ;  /* 0x000000ffff027224 */ /* 0x000fc600078e0053 */
[----:B------:R-:W-:Y:S02]  /*10c00*/  LOP3.LUT R3, R3, 0xffffffc0, RZ, 0xc0, !PT ;  /* 0xffffffc003037812 */ /* 0x000fe400078ec0ff */
        /* <DEDUP_REMOVED lines=19> */
[----:B-1----:R-:W2:Y:S01]  /*10d40*/  LDL R2, [R1+0x1390] ;  /* 0x0013900001027983 */ /* 0x002ea20000100800 */
[----:B------:R-:W-:Y:S02]  /*10d50*/  MOV R8, 0x10d80 ;  /* 0x00010d8000087802 */ /* 0x000fe40000000f00 */
[----:B--2---:R-:W-:Y:S02]  /*10d60*/  IADD3 R3, R7, R2, RZ ;  /* 0x0000000207037210 */ /* 0x004fe40007ffe0ff */
[----:B------:R-:W-:Y:S05]  /*10d70*/  CALL.REL.NOINC `($_ZN7cutlass13device_kernelIN5flash19enable_sm80_to_sm89INS1_16FlashAttnBwdSm80INS1_25CollectiveMainloopBwdSm80ILi2ELi2EN4cute5tupleIJNS5_1CILi128EEES8_NS7_ILi64EEEEEENS_10bfloat16_tEfNS_4arch4Sm80ELb0ELb1ELb1ELb0ELb1ELb0ELb0ELb0ELi2ELi4ELi4ELi4ELb0EEENS1_24CollectiveEpilogueBwdGQAISA_fSD_Li256ELb0ELb1EEENS1_19SingleTileSchedulerILb0ELb0ELb0ELi128EEEEEEEEEvNT_6ParamsE$_ZZN4cuteplIJiEJiEEEDaRKNS_15ArithmeticTupleIJDpT_EEERKNS1_IJDpT0_EEEENKUlDpRKT_E_clIJiEEEDaSF_) ;  /* 0xffffeff000007944 */ /* 0x000fea0003c3ffff */
[----:B-1----:R-:W-:Y:S01]  /*10d80*/  IMAD.MOV.U32 R2, RZ, RZ, R83 ;  /* 0x000000ffff027224 */ /* 0x002fe200078e0053 */
[----:B-----5:R-:W-:Y:S02]  /*10d90*/  MOV R3, R29 ;  /* 0x0000001d00037202 */ /* 0x020fe40000000f00 */
[----:B------:R-:W-:Y:S02]  /*10da0*/  MOV R6, 0x10dc0 ;  /* 0x00010dc000067802 */ /* 0x000fe40000000f00 */
[----:B--2---:R-:W-:Y:S05]  /*10db0*/  CALL.REL.NOINC `($_ZN7cutlass13device_kernelIN5flash19enable_sm80_to_sm89INS1_16FlashAttnBwdSm80INS1_25CollectiveMainloopBwdSm80ILi2ELi2EN4cute5tupleIJNS5_1CILi128EEES8_NS7_ILi64EEEEEENS_10bfloat16_tEfNS_4arch4Sm80ELb0ELb1ELb1ELb0ELb1ELb0ELb0ELb0ELi2ELi4ELi4ELi4ELb0EEENS1_24CollectiveEpilogueBwdGQAISA_fSD_Li256ELb0ELb1EEENS1_19SingleTileSchedulerILb0ELb0ELb0ELi128EEEEEEEEEvNT_6ParamsE$_ZN4cute3eso3ESOILb0ELb1EJiNS_1CILi0EEEEEC2ERKiRKS3_) ;  /* 0xffff60b000007944 */ /* 0x004fea0003c3ffff */
[----:B-1----:R1:W5:Y:S01]  /*10dc0*/  LDL R3, [R1+0x1390] ;  /* 0x0013900001037983 */ /* 0x0023620000100800 */
[----:B------:R-:W-:-:S03]  /*10dd0*/  MOV R56, 0x10df0 ;  /* 0x00010df000387802 */ /* 0x000fc60000000f00 */
[----:B-1---5:R-:W-:Y:S05]  /*10de0*/  CALL.REL.NOINC `($_ZN7cutlass13device_kernelIN5flash19enable_sm80_to_sm89INS1_16FlashAttnBwdSm80INS1_25CollectiveMainloopBwdSm80ILi2ELi2EN4cute5tupleIJNS5_1CILi128EEES8_NS7_ILi64EEEEEENS_10bfloat16_tEfNS_4arch4Sm80ELb0ELb1ELb1ELb0ELb1ELb0ELb0ELb0ELi2ELi4ELi4ELi4ELb0EEENS1_24CollectiveEpilogueBwdGQAISA_fSD_Li256ELb0ELb1EEENS1_19SingleTileSchedulerILb0ELb0ELb0ELi128EEEEEEEEEvNT_6ParamsE$_ZZN4cuteplIJiEJNS_1CILi0EEES2_EEEDaRKNS_15ArithmeticTupleIJDpT_EEERKNS3_IJDpT0_EEEENKUlDpRKT_E_clIJiS2_EEEDaSH_) ;  /* 0xffffee9000007944 */ /* 0x022fea0003c3ffff */
[----:B------:R2:W-:Y:S01]  /*10df0*/  STL [R1+0x1390], R5 ;  /* 0x0013900501007387 */ /* 0x0005e20000100800 */
[----:B-----5:R-:W-:Y:S02]  /*10e00*/  IADD3 R10, R3, R4, RZ ;  /* 0x00000004030a7210 */ /* 0x020fe40007ffe0ff */
[----:B------:R-:W-:-:S02]  /*10e10*/  MOV R56, 0x10e30 ;  /* 0x00010e3000387802 */ /* 0x000fc40000000f00 */
[----:B-12---:R-:W-:Y:S05]  /*10e20*/  CALL.REL.NOINC `($_ZN7cutlass13device_kernelIN5flash19enable_sm80_to_sm89INS1_16FlashAttnBwdSm80INS1_25CollectiveMainloopBwdSm80ILi2ELi2EN4cute5tupleIJNS5_1CILi128EEES8_NS7_ILi64EEEEEENS_10bfloat16_tEfNS_4arch4Sm80ELb0ELb1ELb1ELb0ELb1ELb0ELb0ELb0ELi2ELi4ELi4ELi4ELb0EEENS1_24CollectiveEpilogueBwdGQAISA_fSD_Li256ELb0ELb1EEENS1_19SingleTileSchedulerILb0ELb0ELb0ELi128EEEEEEEEEvNT_6ParamsE$_ZZN4cuteplIJiiEJiNS_1CILi0EEEEEEDaRKNS_15ArithmeticTupleIJDpT_EEERKNS3_IJDpT0_EEEENKUlDpRKT_E_clIJiiEEEDaSH_) ;  /* 0xfffff05000007944 */ /* 0x006fea0003c3ffff */
[----:B-----5:R-:W-:Y:S02]  /*10e30*/  LEA R7, R49, R2, 0x7 ;  /* 0x0000000231077211 */ /* 0x020fe400078e38ff */
[----:B------:R-:W-:-:S02]  /*10e40*/  MOV R6, 0x10e60 ;  /* 0x00010e6000067802 */ /* 0x000fc40000000f00 */
[----:B-1----:R-:W-:Y:S05]  /*10e50*/  CALL.REL.NOINC `($_ZN7cutlass13device_kernelIN5flash19enable_sm80_to_sm89INS1_16FlashAttnBwdSm80INS1_25CollectiveMainloopBwdSm80ILi2ELi2EN4cute5tupleIJNS5_1CILi128EEES8_NS7_ILi64EEEEEENS_10bfloat16_tEfNS_4arch4Sm80ELb0ELb1ELb1ELb0ELb1ELb0ELb0ELb0ELi2ELi4ELi4ELi4ELb0EEENS1_24CollectiveEpilogueBwdGQAISA_fSD_Li256ELb0ELb1EEENS1_19SingleTileSchedulerILb0ELb0ELb0ELi128EEEEEEEEEvNT_6ParamsE$_ZN73_INTERNAL_24fd9406_37_flash_bwd_hdim64_bf16_softcap_sm80_cu_8e232a79_330714__viaddmin_s32Eiii) ;  /* 0xffff9e3000007944 */ /* 0x002fea0003c3ffff */
        /* <DEDUP_REMOVED lines=19> */
[----:B-1---5:R-:W-:Y:S05]  /*10f90*/  CALL.REL.NOINC `($_ZN7cutlass13device_kernelIN5flash19enable_sm80_to_sm89INS1_16FlashAttnBwdSm80INS1_25CollectiveMainloopBwdSm80ILi2ELi2EN4cute5tupleIJNS5_1CILi128EEES8_NS7_ILi64EEEEEENS_10bfloat16_tEfNS_4arch4Sm80ELb0ELb1ELb1ELb0ELb1ELb0ELb0ELb0ELi2ELi4ELi4ELi4ELb0EEENS1_24CollectiveEpilogueBwdGQAISA_fSD_Li256ELb0ELb1EEENS1_19SingleTileSchedulerILb0ELb0ELb0ELi128EEEEEEEEEvNT_6ParamsE$__umulhi) ;  /* 0x000573a000007944 */ /* 0x022fea0003c00000 */
[----:B------:R-:W2:Y:S02]  /*10fa0*/  LD.E R7, [R58.64+0x20] ;  /* 0x000020043a077980 */ /* 0x000ea4000c101900 */
[----:B--2---:R-:W-:Y:S02]  /*10fb0*/  SHF.R.U32.HI R7, RZ, R7, R6 ;  /* 0x00000007ff077219 */ /* 0x004fe40000011606 */
.L_x_1827:
[----:B------:R-:W-:Y:S05]  /*10fc0*/  BSYNC B0 ;  /* 0x0000000000007941 */ /* 0x000fea0003800000 */
.L_x_1826:
[----:B------:R-:W-:Y:S01]  /*10fd0*/  LOP3.LUT R7, RZ, R7, RZ, 0x33, !PT ;  /* 0x00000007ff077212 */ /* 0x000fe200078e33ff */
[----:B------:R-:W-:Y:S05]  /*10fe0*/  BRA `(.L_x_1828) ;  /* 0x0000007000007947 */ /* 0x000fea0003800000 */
.L_x_1825:
[----:B------:R-:W-:-:S13]  /*10ff0*/  ISETP.NE.AND P0, PT, R3, 0x1, PT ;  /* 0x000000010300780c */ /* 0x000fda0003f05270 */
[----:B------:R-:W-:Y:S05]  /*11000*/  @!P0 BRA `(.L_x_1828) ;  /* 0x0000005000008947 */ /* 0x000fea0003800000 */
[----:B------:R1:W5:Y:S01]  /*11010*/  LD.E R6, [R58.64+0x1c] ;  /* 0x00001c043a067980 */ /* 0x000362000c101900 */
[----:B------:R-:W-:-:S03]  /*11020*/  MOV R2, 0x11040 ;  /* 0x0001104000027802 */ /* 0x000fc60000000f00 */
[----:B-1---5:R-:W-:Y:S05]  /*11030*/  CALL.REL.NOINC `($_ZN7cutlass13device_kernelIN5flash19enable_sm80_to_sm89INS1_16FlashAttnBwdSm80INS1_25CollectiveMainloopBwdSm80ILi2ELi2EN4cute5tupleIJNS5_1CILi128EEES8_NS7_ILi64EEEEEENS_10bfloat16_tEfNS_4arch4Sm80ELb0ELb1ELb1ELb0ELb1ELb0ELb0ELb0ELi2ELi4ELi4ELi4ELb0EEENS1_24CollectiveEpilogueBwdGQAISA_fSD_Li256ELb0ELb1EEENS1_19SingleTileSchedulerILb0ELb0ELb0ELi128EEEEEEEEEvNT_6ParamsE$__umulhi) ;  /* 0x0005730000007944 */ /* 0x022fea0003c00000 */
[----:B------:R-:W2:Y:S02]  /*11040*/  LD.E R7, [R58.64+0x20] ;  /* 0x000020043a077980 */ /* 0x000ea4000c101900 */
[----:B--2---:R-:W-:Y:S02]  /*11050*/  SHF.R.U32.HI R7, RZ, R7, R6 ;  /* 0x00000007ff077219 */ /* 0x004fe40000011606 */
.L_x_1828:
[----:B------:R-:W-:Y:S05]  /*11060*/  BSYNC B1 ;  /* 0x0000000000017941 */ /* 0x000fea0003800000 */
.L_x_1824:
[----:B------:R-:W-:Y:S01]  /*11070*/  IMAD R6, R3, R7, -R54 ;  /* 0x0000000703067224 */ /* 0x000fe200078e0a36 */
[----:B------:R-:W-:-:S04]  /*11080*/  MOV R8, 0x110c0 ;  /* 0x000110c000087802 */ /* 0x000fc80000000f00 */
[----:B------:R-:W-:-:S05]  /*11090*/  IADD3 R6, -R21, R6, RZ ;  /* 0x0000000615067210 */ /* 0x000fca0007ffe1ff */
[----:B------:R1:W-:Y:S02]  /*110a0*/  STL [R1+0x13b8], R6 ;  /* 0x0013b80601007387 */ /* 0x0003e40000100800 */
[----:B-1----:R-:W-:Y:S05]  /*110b0*/  CALL.REL.NOINC `($_ZN7cutlass13device_kernelIN5flash19enable_sm80_to_sm89INS1_16FlashAttnBwdSm80INS1_25CollectiveMainloopBwdSm80ILi2ELi2EN4cute5tupleIJNS5_1CILi128EEES8_NS7_ILi64EEEEEENS_10bfloat16_tEfNS_4arch4Sm80ELb0ELb1ELb1ELb0ELb1ELb0ELb0ELb0ELi2ELi4ELi4ELi4ELb0EEENS1_24CollectiveEpilogueBwdGQAISA_fSD_Li256ELb0ELb1EEENS1_19SingleTileSchedulerILb0ELb0ELb0ELi128EEEEEEEEEvNT_6ParamsE$_ZSt3maxIiERKT_S2_S2_) ;  /* 0xffff9cc000007944 */ /* 0x002fea0003c3ffff */
[----:B------:R-:W-:-:S06]  /*110c0*/  IADD3 R2, R9, -c[0x0][0x20], RZ ;  /* 0x8000080009027a10 */ /* 0x000fcc0007ffe0ff */
[----:B------:R-:W2:Y:S01]  /*110d0*/  LDL R2, [R2] ;  /* 0x0000000002027983 */ /* 0x000ea20000100800 */
[----:B------:R-:W-:Y:S01]  /*110e0*/  IMAD.IADD R3, R3, 0x1, R6 ;  /* 0x0000000103037824 */ /* 0x000fe200078e0206 */
[----:B------:R-:W-:-:S04]  /*110f0*/  MOV R6, 0x11120 ;  /* 0x0001112000067802 */ /* 0x000fc80000000f00 */
[----:B--2---:R1:W-:Y:S03]  /*11100*/  STL.64 [R1+0x13b0], R2 ;  /* 0x0013b00201007387 */ /* 0x0043e60000100a00 */
[----:B-1----:R-:W-:Y:S05]  /*11110*/  CALL.REL.NOINC `($_ZN7cutlass13device_kernelIN5flash19enable_sm80_to_sm89INS1_16FlashAttnBwdSm80INS1_25CollectiveMainloopBwdSm80ILi2ELi2EN4cute5tupleIJNS5_1CILi128EEES8_NS7_ILi64EEEEEENS_10bfloat16_tEfNS_4arch4Sm80ELb0ELb1ELb1ELb0ELb1ELb0ELb0ELb0ELi2ELi4ELi4ELi4ELb0EEENS1_24CollectiveEpilogueBwdGQAISA_fSD_Li256ELb0ELb1EEENS1_19SingleTileSchedulerILb0ELb0ELb0ELi128EEEEEEEEEvNT_6ParamsE$_ZSt3minIiERKT_S2_S2_) ;  /* 0xffff9cf000007944 */ /* 0x002fea0003c3ffff */
[----:B------:R-:W-:-:S05]  /*11120*/  IADD3 R7, R7, -c[0x0][0x20], RZ ;  /* 0x8000080007077a10 */ /* 0x000fca0007ffe0ff */
[----:B------:R-:W2:Y:S04]  /*11130*/  LDL R2, [R7] ;  /* 0x0000000007027983 */ /* 0x000ea80000100800 */
[----:B--2---:R1:W-:Y:S02]  /*11140*/  STL [R1+0x13ac], R2 ;  /* 0x0013ac0201007387 */ /* 0x0043e40000100800 */
.L_x_1823:
[----:B-1----:R-:W-:Y:S05]  /*11150*/  BSYNC B2 ;  /* 0x0000000000027941 */ /* 0x002fea0003800000 */
.L_x_1822:
[----:B------:R1:W-:Y:S01]  /*11160*/  STL [R1+0x13bc], RZ ;  /* 0x0013bcff01007387 */ /* 0x0003e20000100800 */
[----:B------:R-:W-:-:S03]  /*11170*/  MOV R56, 0xffffffff ;  /* 0xffffffff00387802 */ /* 0x000fc60000000f00 */
.L_x_1831:
[----:B------:R-:W-:Y:S01]  /*11180*/  IMAD.MOV.U32 R3, RZ, RZ, R13 ;  /* 0x000000ffff037224 */ /* 0x000fe200078e000d */
[----:B------:R-:W-:Y:S01]  /*11190*/  MOV R10, RZ ;  /* 0x000000ff000a7202 */ /* 0x000fe20000000f00 */
[----:B-1----:R-:W-:Y:S01]  /*111a0*/  IMAD.MOV.U32 R2, RZ, RZ, R48 ;  /* 0x000000ffff027224 */ /* 0x002fe200078e0030 */
[----:B------:R-:W-:Y:S02]  /*111b0*/  MOV R8, 0x111d0 ;  /* 0x000111d000087802 */ /* 0x000fe40000000f00 */
[----:B-1----:R-:W-:Y:S05]  /*111c0*/  CALL.REL.NOINC `($_ZN7cutlass13device_kernelIN5flash19enable_sm80_to_sm89INS1_16FlashAttnBwdSm80INS1_25CollectiveMainloopBwdSm80ILi2ELi2EN4cute5tupleIJNS5_1CILi128EEES8_NS7_ILi64EEEEEENS_10bfloat16_tEfNS_4arch4Sm80ELb0ELb1ELb1ELb0ELb1ELb0ELb0ELb0ELi2ELi4ELi4ELi4ELb0EEENS1_24CollectiveEpilogueBwdGQAISA_fSD_Li256ELb0ELb1EEENS1_19SingleTileSchedulerILb0ELb0ELb0ELi128EEEEEEEEEvNT_6ParamsE$_ZN4cute3eso3ESOILb0ELb0EJiiEEC2ERKiS4_) ;  /* 0xffff551000007944 */ /* 0x002fea0003c3ffff */
        /* <DEDUP_REMOVED lines=8> */
[----:B-1---5:R-:W-:Y:S05]  /*11250*/  CALL.REL.NOINC `($_ZN7cutlass13device_kernelIN5flash19enable_sm80_to_sm89INS1_16FlashAttnBwdSm80INS1_25CollectiveMainloopBwdSm80ILi2ELi2EN4cute5tupleIJNS5_1CILi128EEES8_NS7_ILi64EEEEEENS_10bfloat16_tEfNS_4arch4Sm80ELb0ELb1ELb1ELb0ELb1ELb0ELb0ELb0ELi2ELi4ELi4ELi4ELb0EEENS1_24CollectiveEpilogueBwdGQAISA_fSD_Li256ELb0ELb1EEENS1_19SingleTileSchedulerILb0ELb0ELb0ELi128EEEEEEEEEvNT_6ParamsE$_ZN4cute5tupleIJiEEC2ERKi) ;  /* 0xffff975000007944 */ /* 0x022fea0003c3ffff */
        /* <DEDUP_REMOVED lines=24> */
[----:B-1----:R-:W2:Y:S02]  /*113e0*/  LDL R3, [R1+0x1390] ;  /* 0x0013900001037983 */ /* 0x002ea40000100800 */
[----:B--2---:R-:W-:Y:S02]  /*113f0*/  IADD3 R3, R8, R3, RZ ;  /* 0x0000000308037210 */ /* 0x004fe40007ffe0ff */
[----:B------:R-:W-:Y:S02]  /*11400*/  MOV R8, 0x11420 ;  /* 0x0001142000087802 */ /* 0x000fe40000000f00 */
[----:B------:R-:W-:Y:S05]  /*11410*/  CALL.REL.NOINC `($_ZN7cutlass13device_kernelIN5flash19enable_sm80_to_sm89INS1_16FlashAttnBwdSm80INS1_25CollectiveMainloopBwdSm80ILi2ELi2EN4cute5tupleIJNS5_1CILi128EEES8_NS7_ILi64EEEEEENS_10bfloat16_tEfNS_4arch4Sm80ELb0ELb1ELb1ELb0ELb1ELb0ELb0ELb0ELi2ELi4ELi4ELi4ELb0EEENS1_24CollectiveEpilogueBwdGQAISA_fSD_Li256ELb0ELb1EEENS1_19SingleTileSchedulerILb0ELb0ELb0ELi128EEEEEEEEEvNT_6ParamsE$_ZZN4cuteplIJiEJiEEEDaRKNS_15ArithmeticTupleIJDpT_EEERKNS1_IJDpT0_EEEENKUlDpRKT_E_clIJiEEEDaSF_) ;  /* 0xffffe95000007944 */ /* 0x000fea0003c3ffff */
[----:B------:R-:W-:Y:S01]  /*11420*/  LEA.HI R8, R7, R7, RZ, 0x1 ;  /* 0x0000000707087211 */ /* 0x000fe200078f08ff */
[----:B-1----:R-:W-:Y:S01]  /*11430*/  IMAD.MOV.U32 R2, RZ, RZ, R83 ;  /* 0x000000ffff027224 */ /* 0x002fe200078e0053 */
[----:B------:R-:W-:Y:S02]  /*11440*/  MOV R10, 0x11480 ;  /* 0x00011480000a7802 */ /* 0x000fe40000000f00 */
[----:B------:R-:W-:-:S05]  /*11450*/  LOP3.LUT R6, R8, 0xfffffffe, RZ, 0xc0, !PT ;  /* 0xfffffffe08067812 */ /* 0x000fca00078ec0ff */
[----:B------:R-:W-:Y:S02]  /*11460*/  IMAD.IADD R3, R7, 0x1, -R6 ;  /* 0x0000000107037824 */ /* 0x000fe400078e0a06 */
[----:B--2--5:R-:W-:Y:S05]  /*11470*/  CALL.REL.NOINC `($_ZN7cutlass13device_kernelIN5flash19enable_sm80_to_sm89INS1_16FlashAttnBwdSm80INS1_25CollectiveMainloopBwdSm80ILi2ELi2EN4cute5tupleIJNS5_1CILi128EEES8_NS7_ILi64EEEEEENS_10bfloat16_tEfNS_4arch4Sm80ELb0ELb1ELb1ELb0ELb1ELb0ELb0ELb0ELi2ELi4ELi4ELi4ELb0EEENS1_24CollectiveEpilogueBwdGQAISA_fSD_Li256ELb0ELb1EEENS1_19SingleTileSchedulerILb0ELb0ELb0ELi128EEEEEEEEEvNT_6ParamsE$_ZN4cute5tupleIJiEEC2ERKi) ;  /* 0xffff953000007944 */ /* 0x024fea0003c3ffff */
        /* <DEDUP_REMOVED lines=19> */
[----:B-1---5:R-:W-:Y:S05]  /*115b0*/  CALL.REL.NOINC `($_ZN7cutlass13device_kernelIN5flash19enable_sm80_to_sm89INS1_16FlashAttnBwdSm80INS1_25CollectiveMainloopBwdSm80ILi2ELi2EN4cute5tupleIJNS5_1CILi128EEES8_NS7_ILi64EEEEEENS_10bfloat16_tEfNS_4arch4Sm80ELb0ELb1ELb1ELb0ELb1ELb0ELb0ELb0ELi2ELi4ELi4ELi4ELb0EEENS1_24CollectiveEpilogueBwdGQAISA_fSD_Li256ELb0ELb1EEENS1_19SingleTileSchedulerILb0ELb0ELb0ELi128EEEEEEEEEvNT_6ParamsE$_ZN4cute5tupleIJiEEC2ERKi) ;  /* 0xffff93f000007944 */ /* 0x022fea0003c3ffff */
[----:B-1----:R1:W5:Y:S01]  /*115c0*/  LDL R3, [R1+0x1380] ;  /* 0x0013800001037983 */ /* 0x0023620000100800 */
[----:B------:R-:W-:-:S02]  /*115d0*/  MOV R9, R83 ;  /* 0x0000005300097202 */ /* 0x000fc40000000f00 */
[----:B------:R-:W-:Y:S02]  /*115e0*/  MOV R8, 0x11600 ;  /* 0x0001160000087802 */ /* 0x000fe40000000f00 */
[----:B-1---5:R-:W-:Y:S05]  /*115f0*/  CALL.REL.NOINC `($_ZN7cutlass13device_kernelIN5flash19enable_sm80_to_sm89INS1_16FlashAttnBwdSm80INS1_25CollectiveMainloopBwdSm80ILi2ELi2EN4cute5tupleIJNS5_1CILi128EEES8_NS7_ILi64EEEEEENS_10bfloat16_tEfNS_4arch4Sm80ELb0ELb1ELb1ELb0ELb1ELb0ELb0ELb0ELi2ELi4ELi4ELi4ELb0EEENS1_24CollectiveEpilogueBwdGQAISA_fSD_Li256ELb0ELb1EEENS1_19SingleTileSchedulerILb0ELb0ELb0ELi128EEEEEEEEEvNT_6ParamsE$_ZN4cute5tupleIJNS_1CILi0EEEiEEC2ERKS2_RKi) ;  /* 0xffff92d000007944 */ /* 0x022fea0003c3ffff */
[----:B------:R-:W2:Y:S01]  /*11600*/  LDL R2, [R1+0x1390] ;  /* 0x0013900001027983 */ /* 0x000ea20000100800 */
[----:B------:R-:W-:Y:S02]  /*11610*/  MOV R62, 0x11640 ;  /* 0x00011640003e7802 */ /* 0x000fe40000000f00 */
[----:B--2---:R-:W-:Y:S02]  /*11620*/  IADD3 R3, R57, R2, RZ ;  /* 0x0000000239037210 */ /* 0x004fe40007ffe0ff */
[----:B------:R-:W-:Y:S05]  /*11630*/  CALL.REL.NOINC `($_ZN7cutlass13device_kernelIN5flash19enable_sm80_to_sm89INS1_16FlashAttnBwdSm80INS1_25CollectiveMainloopBwdSm80ILi2ELi2EN4cute5tupleIJNS5_1CILi128EEES8_NS7_ILi64EEEEEENS_10bfloat16_tEfNS_4arch4Sm80ELb0ELb1ELb1ELb0ELb1ELb0ELb0ELb0ELi2ELi4ELi4ELi4ELb0EEENS1_24CollectiveEpilogueBwdGQAISA_fSD_Li256ELb0ELb1EEENS1_19SingleTileSchedulerILb0ELb0ELb0ELi128EEEEEEEEEvNT_6ParamsE$_ZZN4cuteplIJNS_1CILi0EEEiEJS2_iEEEDaRKNS_15ArithmeticTupleIJDpT_EEERKNS3_IJDpT0_EEEENKUlDpRKT_E_clIJS2_iEEEDaSH_) ;  /* 0xffffe4d000007944 */ /* 0x000fea0003c3ffff */
[----:B------:R-:W-:Y:S01]  /*11640*/  IMAD.MOV.U32 R2, RZ, RZ, R83 ;  /* 0x000000ffff027224 */ /* 0x000fe200078e0053 */
[----:B------:R-:W-:Y:S02]  /*11650*/  MOV R3, R29 ;  /* 0x0000001d00037202 */ /* 0x000fe40000000f00 */
[----:B------:R-:W-:Y:S02]  /*11660*/  MOV R6, 0x11680 ;  /* 0x0001168000067802 */ /* 0x000fe40000000f00 */
[----:B-1---5:R-:W-:Y:S05]  /*11670*/  CALL.REL.NOINC `($_ZN7cutlass13device_kernelIN5flash19enable_sm80_to_sm89INS1_16FlashAttnBwdSm80INS1_25CollectiveMainloopBwdSm80ILi2ELi2EN4cute5tupleIJNS5_1CILi128EEES8_NS7_ILi64EEEEEENS_10bfloat16_tEfNS_4arch4Sm80ELb0ELb1ELb1ELb0ELb1ELb0ELb0ELb0ELi2ELi4ELi4ELi4ELb0EEENS1_24CollectiveEpilogueBwdGQAISA_fSD_Li256ELb0ELb1EEENS1_19SingleTileSchedulerILb0ELb0ELb0ELi128EEEEEEEEEvNT_6ParamsE$_ZN4cute3eso3ESOILb0ELb1EJiNS_1CILi0EEEEEC2ERKiRKS3_) ;  /* 0xffff57f000007944 */ /* 0x022fea0003c3ffff */
[----:B------:R2:W5:Y:S01]  /*11680*/  LDL R10, [R1+0x1390] ;  /* 0x00139000010a7983 */ /* 0x0005620000100800 */
[----:B------:R-:W-:Y:S02]  /*11690*/  MOV R9, R83 ;  /* 0x0000005300097202 */ /* 0x000fe40000000f00 */
[----:B------:R-:W-:Y:S01]  /*116a0*/  MOV R78, 0x116d0 ;  /* 0x000116d0004e7802 */ /* 0x000fe20000000f00 */
[----:B------:R2:W-:Y:S04]  /*116b0*/  STL [R1+0x1390], R36 ;  /* 0x0013902401007387 */ /* 0x0005e80000100800 */
[----:B-12--5:R-:W-:Y:S05]  /*116c0*/  CALL.REL.NOINC `($_ZN7cutlass13device_kernelIN5flash19enable_sm80_to_sm89INS1_16FlashAttnBwdSm80INS1_25CollectiveMainloopBwdSm80ILi2ELi2EN4cute5tupleIJNS5_1CILi128EEES8_NS7_ILi64EEEEEENS_10bfloat16_tEfNS_4arch4Sm80ELb0ELb1ELb1ELb0ELb1ELb0ELb0ELb0ELi2ELi4ELi4ELi4ELb0EEENS1_24CollectiveEpilogueBwdGQAISA_fSD_Li256ELb0ELb1EEENS1_19SingleTileSchedulerILb0ELb0ELb0ELi128EEEEEEEEEvNT_6ParamsE$_ZZN4cuteplIJiEJNS_1CILi0EEEiEEEDaRKNS_15ArithmeticTupleIJDpT_EEERKNS3_IJDpT0_EEEENKUlDpRKT_E_clIJiiEEEDaSH_) ;  /* 0xffffe62000007944 */ /* 0x026fea0003c3ffff */
[----:B-----5:R2:W-:Y:S01]  /*116d0*/  STL [R1+0x1390], R3 ;  /* 0x0013900301007387 */ /* 0x0205e20000100800 */
[----:B------:R-:W-:-:S03]  /*116e0*/  MOV R62, 0x11700 ;  /* 0x00011700003e7802 */ /* 0x000fc60000000f00 */
[----:B-12---:R-:W-:Y:S05]  /*116f0*/  CALL.REL.NOINC `($_ZN7cutlass13device_kernelIN5flash19enable_sm80_to_sm89INS1_16FlashAttnBwdSm80INS1_25CollectiveMainloopBwdSm80ILi2ELi2EN4cute5tupleIJNS5_1CILi128EEES8_NS7_ILi64EEEEEENS_10bfloat16_tEfNS_4arch4Sm80ELb0ELb1ELb1ELb0ELb1ELb0ELb0ELb0ELi2ELi4ELi4ELi4ELb0EEENS1_24CollectiveEpilogueBwdGQAISA_fSD_Li256ELb0ELb1EEENS1_19SingleTileSchedulerILb0ELb0ELb0ELi128EEEEEEEEEvNT_6ParamsE$_ZZN4cuteplIJNS_1CILi0EEES2_EJiiEEEDaRKNS_15ArithmeticTupleIJDpT_EEERKNS3_IJDpT0_EEEENKUlDpRKT_E_clIJiiEEEDaSH_) ;  /* 0xffffe38000007944 */ /* 0x006fea0003c3ffff */
        /* <DEDUP_REMOVED lines=11> */
[----:B-1----:R-:W-:Y:S05]  /*117b0*/  CALL.REL.NOINC `($_ZN7cutlass13device_kernelIN5flash19enable_sm80_to_sm89INS1_16FlashAttnBwdSm80INS1_25CollectiveMainloopBwdSm80ILi2ELi2EN4cute5tupleIJNS5_1CILi128EEES8_NS7_ILi64EEEEEENS_10bfloat16_tEfNS_4arch4Sm80ELb0ELb1ELb1ELb0ELb1ELb0ELb0ELb0ELi2ELi4ELi4ELi4ELb0EEENS1_24CollectiveEpilogueBwdGQAISA_fSD_Li256ELb0ELb1EEENS1_19SingleTileSchedulerILb0ELb0ELb0ELi128EEEEEEEEEvNT_6ParamsE$_ZN4cute3eso3ESOILb0ELb0EJiiEEC2ERKiS4_) ;  /* 0xffff4f2000007944 */ /* 0x002fea0003c3ffff */
        /* <DEDUP_REMOVED lines=16> */
.L_x_1830:
[----:B------:R-:W-:Y:S05]  /*118c0*/  BSYNC B0 ;  /* 0x0000000000007941 */ /* 0x000fea0003800000 */
.L_x_1829:
        /* <DEDUP_REMOVED lines=8> */
[----:B------:R-:W-:Y:S05]  /*11950*/  CALL.REL.NOINC `($_ZN7cutlass13device_kernelIN5flash19enable_sm80_to_sm89INS1_16FlashAttnBwdSm80INS1_25CollectiveMainloopBwdSm80ILi2ELi2EN4cute5tupleIJNS5_1CILi128EEES8_NS7_ILi64EEEEEENS_10bfloat16_tEfNS_4arch4Sm80ELb0ELb1ELb1ELb0ELb1ELb0ELb0ELb0ELi2ELi4ELi4ELi4ELb0EEENS1_24CollectiveEpilogueBwdGQAISA_fSD_Li256ELb0ELb1EEENS1_19SingleTileSchedulerILb0ELb0ELb0ELi128EEEEEEEEEvNT_6ParamsE$_ZN4cute3eso3ESOILb0ELb1EJiNS_1CILi0EEEEEC2ERKiRKS3_) ;  /* 0xffff551000007944 */ /* 0x000fea0003c3ffff */
        /* <DEDUP_REMOVED lines=72> */
.L_x_1837:
[----:B------:R-:W-:Y:S05]  /*11de0*/  BSYNC B0 ;  /* 0x0000000000007941 */ /* 0x000fea0003800000 */
.L_x_1836:
[----:B------:R-:W-:Y:S01]  /*11df0*/  LOP3.LUT R7, RZ, R7, RZ, 0x33, !PT ;  /* 0x00000007ff077212 */ /* 0x000fe200078e33ff */
[----:B------:R-:W-:Y:S05]  /*11e00*/  BRA `(.L_x_1838) ;  /* 0x0000007000007947 */ /* 0x000fea0003800000 */
.L_x_1835:
[----:B------:R-:W-:-:S13]  /*11e10*/  ISETP.NE.AND P0, PT, R3, 0x1, PT ;  /* 0x000000010300780c */ /* 0x000fda0003f05270 */
[----:B------:R-:W-:Y:S05]  /*11e20*/  @!P0 BRA `(.L_x_1838) ;  /* 0x0000005000008947 */ /* 0x000fea0003800000 */
[----:B------:R1:W5:Y:S01]  /*11e30*/  LD.E R6, [R58.64+0x1c] ;  /* 0x00001c043a067980 */ /* 0x000362000c101900 */
[----:B------:R-:W-:-:S03]  /*11e40*/  MOV R2, 0x11e60 ;  /* 0x00011e6000027802 */ /* 0x000fc60000000f00 */
[----:B-1---5:R-:W-:Y:S05]  /*11e50*/  CALL.REL.NOINC `($_ZN7cutlass13device_kernelIN5flash19enable_sm80_to_sm89INS1_16FlashAttnBwdSm80INS1_25CollectiveMainloopBwdSm80ILi2ELi2EN4cute5tupleIJNS5_1CILi128EEES8_NS7_ILi64EEEEEENS_10bfloat16_tEfNS_4arch4Sm80ELb0ELb1ELb1ELb0ELb1ELb0ELb0ELb0ELi2ELi4ELi4ELi4ELb0EEENS1_24CollectiveEpilogueBwdGQAISA_fSD_Li256ELb0ELb1EEENS1_19SingleTileSchedulerILb0ELb0ELb0ELi128EEEEEEEEEvNT_6ParamsE$__umulhi) ;  /* 0x000564e000007944 */ /* 0x022fea0003c00000 */
[----:B------:R-:W2:Y:S02]  /*11e60*/  LD.E R7, [R58.64+0x20] ;  /* 0x000020043a077980 */ /* 0x000ea4000c101900 */
[----:B--2---:R-:W-:Y:S02]  /*11e70*/  SHF.R.U32.HI R7, RZ, R7, R6 ;  /* 0x00000007ff077219 */ /* 0x004fe40000011606 */
.L_x_1838:
[----:B------:R-:W-:Y:S05]  /*11e80*/  BSYNC B1 ;  /* 0x0000000000017941 */ /* 0x000fea0003800000 */
.L_x_1834:
        /* <DEDUP_REMOVED lines=14> */
.L_x_1833:
[----:B-1----:R-:W-:Y:S05]  /*11f70*/  BSYNC B2 ;  /* 0x0000000000027941 */ /* 0x002fea0003800000 */
.L_x_1832:
[----:B------:R1:W-:Y:S01]  /*11f80*/  STL [R1+0x13bc], RZ ;  /* 0x0013bcff01007387 */ /* 0x0003e20000100800 */
[----:B------:R-:W-:-:S03]  /*11f90*/  MOV R56, 0xffffffff ;  /* 0xffffffff00387802 */ /* 0x000fc60000000f00 */
.L_x_1841:
[----:B------:R-:W-:Y:S01]  /*11fa0*/  IMAD.MOV.U32 R3, RZ, RZ, R13 ;  /* 0x000000ffff037224 */ /* 0x000fe200078e000d */
[----:B------:R-:W-:Y:S01]  /*11fb0*/  MOV R10, 0x1 ;  /* 0x00000001000a7802 */ /* 0x000fe20000000f00 */
        /* <DEDUP_REMOVED lines=114> */
.L_x_1840:
[----:B------:R-:W-:Y:S05]  /*126e0*/  BSYNC B0 ;  /* 0x0000000000007941 */ /* 0x000fea0003800000 */
.L_x_1839:
        /* <DEDUP_REMOVED lines=81> */
.L_x_1847:
[----:B------:R-:W-:Y:S05]  /*12c00*/  BSYNC B0 ;  /* 0x0000000000007941 */ /* 0x000fea0003800000 */
.L_x_1846:
[----:B------:R-:W-:Y:S01]  /*12c10*/  LOP3.LUT R7, RZ, R7, RZ, 0x33, !PT ;  /* 0x00000007ff077212 */ /* 0x000fe200078e33ff */
[----:B------:R-:W-:Y:S05]  /*12c20*/  BRA `(.L_x_1848) ;  /* 0x0000007000007947 */ /* 0x000fea0003800000 */
.L_x_1845:
[----:B------:R-:W-:-:S13]  /*12c30*/  ISETP.NE.AND P0, PT, R3, 0x1, PT ;  /* 0x000000010300780c */ /* 0x000fda0003f05270 */
[----:B------:R-:W-:Y:S05]  /*12c40*/  @!P0 BRA `(.L_x_1848) ;  /* 0x0000005000008947 */ /* 0x000fea0003800000 */
[----:B------:R1:W5:Y:S01]  /*12c50*/  LD.E R6, [R58.64+0x1c] ;  /* 0x00001c043a067980 */ /* 0x000362000c101900 */
[----:B------:R-:W-:-:S03]  /*12c60*/  MOV R2, 0x12c80 ;  /* 0x00012c8000027802 */ /* 0x000fc60000000f00 */
[----:B-1---5:R-:W-:Y:S05]  /*12c70*/  CALL.REL.NOINC `($_ZN7cutlass13device_kernelIN5flash19enable_sm80_to_sm89INS1_16FlashAttnBwdSm80INS1_25CollectiveMainloopBwdSm80ILi2ELi2EN4cute5tupleIJNS5_1CILi128EEES8_NS7_ILi64EEEEEENS_10bfloat16_tEfNS_4arch4Sm80ELb0ELb1ELb1ELb0ELb1ELb0ELb0ELb0ELi2ELi4ELi4ELi4ELb0EEENS1_24CollectiveEpilogueBwdGQAISA_fSD_Li256ELb0ELb1EEENS1_19SingleTileSchedulerILb0ELb0ELb0ELi128EEEEEEEEEvNT_6ParamsE$__umulhi) ;  /* 0x000556c000007944 */ /* 0x022fea0003c00000 */
[----:B------:R-:W2:Y:S02]  /*12c80*/  LD.E R7, [R58.64+0x20] ;  /* 0x000020043a077980 */ /* 0x000ea4000c101900 */
[----:B--2---:R-:W-:Y:S02]  /*12c90*/  SHF.R.U32.HI R7, RZ, R7, R6 ;  /* 0x00000007ff077219 */ /* 0x004fe40000011606 */
.L_x_1848:
[----:B------:R-:W-:Y:S05]  /*12ca0*/  BSYNC B1 ;  /* 0x0000000000017941 */ /* 0x000fea0003800000 */
.L_x_1844:
        /* <DEDUP_REMOVED lines=14> */
.L_x_1843:
[----:B-1----:R-:W-:Y:S05]  /*12d90*/  BSYNC B2 ;  /* 0x0000000000027941 */ /* 0x002fea0003800000 */
.L_x_1842:
[----:B------:R1:W-:Y:S01]  /*12da0*/  STL [R1+0x13bc], RZ ;  /* 0x0013bcff01007387 */ /* 0x0003e20000100800 */
[----:B------:R-:W-:-:S03]  /*12db0*/  MOV R56, 0xffffffff ;  /* 0xffffffff00387802 */ /* 0x000fc60000000f00 */
.L_x_1851:
        /* <DEDUP_REMOVED lines=116> */
.L_x_1850:
[----:B------:R-:W-:Y:S05]  /*13500*/  BSYNC B0 ;  /* 0x0000000000007941 */ /* 0x000fea0003800000 */
.L_x_1849:
        /* <DEDUP_REMOVED lines=56> */
[----:B-----5:R-:W-:Y:S01]  /*13890*/  IMAD R49, R49, 0x80, R2 ;  /* 0x0000008031317824 */ /* 0x020fe200078e0202 */
[----:B------:R-:W-:-:S04]  /*138a0*/  MOV R6, 0x138d0 ;  /* 0x000138d000067802 */ /* 0x000fc80000000f00 */
[----:B------:R-:W-:Y:S02]  /*138b0*/  MOV R7, R49 ;  /* 0x0000003100077202 */ /* 0x000fe40000000f00 */
        /* <DEDUP_REMOVED lines=23> */
.L_x_1857:
[----:B------:R-:W-:Y:S05]  /*13a30*/  BSYNC B0 ;  /* 0x0000000000007941 */ /* 0x000fea0003800000 */
.L_x_1856:
[----:B------:R-:W-:Y:S01]  /*13a40*/  LOP3.LUT R7, RZ, R7, RZ, 0x33, !PT ;  /* 0x00000007ff077212 */ /* 0x000fe200078e33ff */
[----:B------:R-:W-:Y:S05]  /*13a50*/  BRA `(.L_x_1858) ;  /* 0x0000007000007947 */ /* 0x000fea0003800000 */
.L_x_1855:
[----:B------:R-:W-:-:S13]  /*13a60*/  ISETP.NE.AND P0, PT, R3, 0x1, PT ;  /* 0x000000010300780c */ /* 0x000fda0003f05270 */
[----:B------:R-:W-:Y:S05]  /*13a70*/  @!P0 BRA `(.L_x_1858) ;  /* 0x0000005000008947 */ /* 0x000fea0003800000 */
[----:B------:R1:W5:Y:S01]  /*13a80*/  LD.E R6, [R58.64+0x1c] ;  /* 0x00001c043a067980 */ /* 0x000362000c101900 */
[----:B------:R-:W-:-:S03]  /*13a90*/  MOV R2, 0x13ab0 ;  /* 0x00013ab000027802 */ /* 0x000fc60000000f00 */
[----:B-1---5:R-:W-:Y:S05]  /*13aa0*/  CALL.REL.NOINC `($_ZN7cutlass13device_kernelIN5flash19enable_sm80_to_sm89INS1_16FlashAttnBwdSm80INS1_25CollectiveMainloopBwdSm80ILi2ELi2EN4cute5tupleIJNS5_1CILi128EEES8_NS7_ILi64EEEEEENS_10bfloat16_tEfNS_4arch4Sm80ELb0ELb1ELb1ELb0ELb1ELb0ELb0ELb0ELi2ELi4ELi4ELi4ELb0EEENS1_24CollectiveEpilogueBwdGQAISA_fSD_Li256ELb0ELb1EEENS1_19SingleTileSchedulerILb0ELb0ELb0ELi128EEEEEEEEEvNT_6ParamsE$__umulhi) ;  /* 0x0005489000007944 */ /* 0x022fea0003c00000 */
[----:B------:R-:W2:Y:S02]  /*13ab0*/  LD.E R7, [R58.64+0x20] ;  /* 0x000020043a077980 */ /* 0x000ea4000c101900 */
[----:B--2---:R-:W-:Y:S02]  /*13ac0*/  SHF.R.U32.HI R7, RZ, R7, R6 ;  /* 0x00000007ff077219 */ /* 0x004fe40000011606 */
.L_x_1858:
[----:B------:R-:W-:Y:S05]  /*13ad0*/  BSYNC B1 ;  /* 0x0000000000017941 */ /* 0x000fea0003800000 */
.L_x_1854:
        /* <DEDUP_REMOVED lines=14> */
.L_x_1853:
[----:B-1----:R-:W-:Y:S05]  /*13bc0*/  BSYNC B2 ;  /* 0x0000000000027941 */ /* 0x002fea0003800000 */
.L_x_1852:
[----:B------:R1:W-:Y:S01]  /*13bd0*/  STL [R1+0x13bc], RZ ;  /* 0x0013bcff01007387 */ /* 0x0003e20000100800 */
[----:B------:R-:W-:-:S03]  /*13be0*/  MOV R4, 0xffffffff ;  /* 0xffffffff00047802 */ /* 0x000fc60000000f00 */
.L_x_1861:
        /* <DEDUP_REMOVED lines=116> */
.L_x_1860:
[----:B------:R-:W-:Y:S05]  /*14330*/  BSYNC B0 ;  /* 0x0000000000007941 */ /* 0x000fea0003800000 */
.L_x_1859:
[C---:B-1----:R-:W-:Y:S02]  /*14340*/  IADD3 R2, R4.reuse, 0x2, RZ ;  /* 0x0000000204027810 */ /* 0x042fe40007ffe0ff */
[----:B------:R-:W-:-:S03]  /*14350*/  IADD3 R4, R4, 0x1, RZ ;  /* 0x0000000104047810 */ /* 0x000fc60007ffe0ff */
[----:B------:R1:W-:Y:S01]  /*14360*/  STL [R1+0x13bc], R2 ;  /* 0x0013bc0201007387 */ /* 0x0003e20000100800 */
[----:B------:R-:W-:-:S13]  /*14370*/  ISETP.GE.U32.AND P0, PT, R4, 0xf, PT ;  /* 0x0000000f0400780c */ /* 0x000fda0003f06070 */
[----:B------:R-:W-:Y:S05]  /*14380*/  @!P0 BRA `(.L_x_1861) ;  /* 0xfffff86000008947 */ /* 0x000fea000383ffff */
[----:B------:R-:W-:-:S04]  /*14390*/  MOV R47, 0x0 ;  /* 0x00000000002f7802 */ /* 0x000fc80000000f00 */
[----:B------:R-:W-:Y:S05]  /*143a0*/  RET.REL.NODEC R46 `(_ZN7cutlass13device_kernelIN5flash19enable_sm80_to_sm89INS1_16FlashAttnBwdSm80INS1_25CollectiveMainloopBwdSm80ILi2ELi2EN4cute5tupleIJNS5_1CILi128EEES8_NS7_ILi64EEEEEENS_10bfloat16_tEfNS_4arch4Sm80ELb0ELb1ELb1ELb0ELb1ELb0ELb0ELb0ELi2ELi4ELi4ELi4ELb0EEENS1_24CollectiveEpilogueBwdGQAISA_fSD_Li256ELb0ELb1EEENS1_19SingleTileSchedulerILb0ELb0ELb0ELi128EEEEEEEEEvNT_6ParamsE) ;  /* 0xfffebc502e007950 */ /* 0x000fea0003c3ffff */
        .type           $_ZN7cutlass13device_kernelIN5flash19enable_sm80_to_sm89INS1_16FlashAttnBwdSm80INS1_25CollectiveMainloopBwdSm80ILi2ELi2EN4cute5tupleIJNS5_1CILi128EEES8_NS7_ILi64EEEEEENS_10bfloat16_tEfNS_4arch4Sm80ELb0ELb1ELb1ELb0ELb1ELb0ELb0ELb0ELi2ELi4ELi4ELi4ELb0EEENS1_24CollectiveEpilogueBwdGQAISA_fSD_Li256ELb0ELb1EEENS1_19SingleTileSchedulerILb0ELb0ELb0ELi128EEEEEEEEEvNT_6ParamsE$_ZZN5flash25CollectiveMainloopBwdSm80ILi2ELi2EN4cute5tupleIJNS1_1CILi128EEES4_NS3_ILi64EEEEEEN7cutlass10bfloat16_tEfNS7_4arch4Sm80ELb0ELb1ELb1ELb0ELb1ELb0ELb0ELb0ELi2ELi4ELi4ELi4ELb0EE3mmaINS_16FlashAttnBwdSm80ISB_NS_24CollectiveEpilogueBwdGQAIS6_fSA_Li256ELb0ELb1EEENS_19SingleTileSchedulerILb0ELb0ELb0ELi128EEEE13SharedStorageENS1_6TensorINS1_11ArrayEngineIfLm32EEENS1_6LayoutINS2_IJNS2_IJNS3_ILi2EEESO_EEESO_NS3_ILi4EEEEEENS2_IJNS2_IJNS3_ILi1EEESO_EEESQ_NS3_ILi8EEEEEEEEEEEEbRKNSB_6ParamsERT0_S12_iNS2_IJiiiEEERT_ENKUliT_E_clIZSC_ISJ_SX_EbS10_S12_S12_iS13_S15_EUlRS16_iE_EEDaiS16_,@function
        .size           $_ZN7cutlass13device_kernelIN5flash19enable_sm80_to_sm89INS1_16FlashAttnBwdSm80INS1_25CollectiveMainloopBwdSm80ILi2ELi2EN4cute5tupleIJNS5_1CILi128EEES8_NS7_ILi64EEEEEENS_10bfloat16_tEfNS_4arch4Sm80ELb0ELb1ELb1ELb0ELb1ELb0ELb0ELb0ELi2ELi4ELi4ELi4ELb0EEENS1_24CollectiveEpilogueBwdGQAISA_fSD_Li256ELb0ELb1EEENS1_19SingleTileSchedulerILb0ELb0ELb0ELi128EEEEEEEEEvNT_6ParamsE$_ZZN5flash25CollectiveMainloopBwdSm80ILi2ELi2EN4cute5tupleIJNS1_1CILi128EEES4_NS3_ILi64EEEEEEN7cutlass10bfloat16_tEfNS7_4arch4Sm80ELb0ELb1ELb1ELb0ELb1ELb0ELb0ELb0ELi2ELi4ELi4ELi4ELb0EE3mmaINS_16FlashAttnBwdSm80ISB_NS_24CollectiveEpilogueBwdGQAIS6_fSA_Li256ELb0ELb1EEENS_19SingleTileSchedulerILb0ELb0ELb0ELi128EEEE13SharedStorageENS1_6TensorINS1_11ArrayEngineIfLm32EEENS1_6LayoutINS2_IJNS2_IJNS3_ILi2EEESO_EEESO_NS3_ILi4EEEEEENS2_IJNS2_IJNS3_ILi1EEESO_EEESQ_NS3_ILi8EEEEEEEEEEEEbRKNSB_6ParamsERT0_S12_iNS2_IJiiiEEERT_ENKUliT_E_clIZSC_ISJ_SX_EbS10_S12_S12_iS13_S15_EUlRS16_iE_EEDaiS16_,($_ZN7cutlass13device_kernelIN5flash19enable_sm80_to_sm89INS1_16FlashAttnBwdSm80INS1_25CollectiveMainloopBwdSm80ILi2ELi2EN4cute5tupleIJNS5_1CILi128EEES8_NS7_ILi64EEEEEENS_10bfloat16_tEfNS_4arch4Sm80ELb0ELb1ELb1ELb0ELb1ELb0ELb0ELb0ELi2ELi4ELi4ELi4ELb0EEENS1_24CollectiveEpilogueBwdGQAISA_fSD_Li256ELb0ELb1EEENS1_19SingleTileSchedulerILb0ELb0ELb0ELi128EEEEEEEEEvNT_6ParamsE$_ZZN5flash25CollectiveMainloopBwdSm80ILi2ELi2EN4cute5tupleIJNS1_1CILi128EEES4_NS3_ILi64EEEEEEN7cutlass10bfloat16_tEfNS7_4arch4Sm80ELb0ELb1ELb1ELb0ELb1ELb0ELb0ELb0ELi2ELi4ELi4ELi4ELb0EE3mmaINS_16FlashAttnBwdSm80ISB_NS_24CollectiveEpilogueBwdGQAIS6_fSA_Li256ELb0ELb1EEENS_19SingleTileSchedulerILb0ELb0ELb0ELi128EEEE13SharedStorageENS1_6TensorINS1_11ArrayEngineIfLm32EEENS1_6LayoutINS2_IJNS2_IJNS3_ILi2EEESO_EEESO_NS3_ILi4EEEEEENS2_IJNS2_IJNS3_ILi1EEESO_EEESQ_NS3_ILi8EEEEEEEEEEEEbRKNSB_6ParamsERT0_S12_iNS2_IJiiiEEERT_ENKUliiE0_clEii - $_ZN7cutlass13device_kernelIN5flash19enable_sm80_to_sm89INS1_16FlashAttnBwdSm80INS1_25CollectiveMainloopBwdSm80ILi2ELi2EN4cute5tupleIJNS5_1CILi128EEES8_NS7_ILi64EEEEEENS_10bfloat16_tEfNS_4arch4Sm80ELb0ELb1ELb1ELb0ELb1ELb0ELb0ELb0ELi2ELi4ELi4ELi4ELb0EEENS1_24CollectiveEpilogueBwdGQAISA_fSD_Li256ELb0ELb1EEENS1_19SingleTileSchedulerILb0ELb0ELb0ELi128EEEEEEEEEvNT_6ParamsE$_ZZN5flash25CollectiveMainloopBwdSm80ILi2ELi2EN4cute5tupleIJNS1_1CILi128EEES4_NS3_ILi64EEEEEEN7cutlass10bfloat16_tEfNS7_4arch4Sm80ELb0ELb1ELb1ELb0ELb1ELb0ELb0ELb0ELi2ELi4ELi4ELi4ELb0EE3mmaINS_16FlashAttnBwdSm80ISB_NS_24CollectiveEpilogueBwdGQAIS6_fSA_Li256ELb0ELb1EEENS_19SingleTileSchedulerILb0ELb0ELb0ELi128EEEE13SharedStorageENS1_6TensorINS1_11ArrayEngineIfLm32EEENS1_6LayoutINS2_IJNS2_IJNS3_ILi2EEESO_EEESO_NS3_ILi4EEEEEENS2_IJNS2_IJNS3_ILi1EEESO_EEESQ_NS3_ILi8EEEEEEEEEEEEbRKNSB_6ParamsERT0_S12_iNS2_IJiiiEEERT_ENKUliT_E_clIZSC_ISJ_SX_EbS10_S12_S12_iS13_S15_EUlRS16_iE_EEDaiS16_)
$_ZN7cutlass13device_kernelIN5flash19enable_sm80_to_sm89INS1_16FlashAttnBwdSm80INS1_25CollectiveMainloopBwdSm80ILi2ELi2EN4cute5tupleIJNS5_1CILi128EEES8_NS7_ILi64EEEEEENS_10bfloat16_tEfNS_4arch4Sm80ELb0ELb1ELb1ELb0ELb1ELb0ELb0ELb0ELi2ELi4ELi4ELi4ELb0EEENS1_24CollectiveEpilogueBwdGQAISA_fSD_Li256ELb0ELb1EEENS1_19SingleTileSchedulerILb0ELb0ELb0ELi128EEEEEEEEEvNT_6ParamsE$_ZZN5flash25CollectiveMainloopBwdSm80ILi2ELi2EN4cute5tupleIJNS1_1CILi128EEES4_NS3_ILi64EEEEEEN7cutlass10bfloat16_tEfNS7_4arch4Sm80ELb0ELb1ELb1ELb0ELb1ELb0ELb0ELb0ELi2ELi4ELi4ELi4ELb0EE3mmaINS_16FlashAttnBwdSm80ISB_NS_24CollectiveEpilogueBwdGQAIS6_fSA_Li256ELb0ELb1EEENS_19SingleTileSchedulerILb0ELb0ELb0ELi128EEEE13SharedStorageENS1_6TensorINS1_11ArrayEngineIfLm32EEENS1_6LayoutINS2_IJNS2_IJNS3_ILi2EEESO_EEESO_NS3_ILi4EEEEEENS2_IJNS2_IJNS3_ILi1EEESO_EEESQ_NS3_ILi8EEEEEEEEEEEEbRKNSB_6ParamsERT0_S12_iNS2_IJiiiEEERT_ENKUliT_E_clIZSC_ISJ_SX_EbS10_S12_S12_iS13_S15_EUlRS16_iE_EEDaiS16_:
        /* <DEDUP_REMOVED lines=48> */
[----:B-1---5:R-:W-:Y:S05]  /*146b0*/  CALL.REL.NOINC `($_ZN7cutlass13device_kernelIN5flash19enable_sm80_to_sm89INS1_16FlashAttnBwdSm80INS1_25CollectiveMainloopBwdSm80ILi2ELi2EN4cute5tupleIJNS5_1CILi128EEES8_NS7_ILi64EEEEEENS_10bfloat16_tEfNS_4arch4Sm80ELb0ELb1ELb1ELb0ELb1ELb0ELb0ELb0ELi2ELi4ELi4ELi4ELb0EEENS1_24CollectiveEpilogueBwdGQAISA_fSD_Li256ELb0ELb1EEENS1_19SingleTileSchedulerILb0ELb0ELb0ELi128EEEEEEEEEvNT_6ParamsE$_ZN4cute8smem_ptrIPN7cutlass10bfloat16_tEECI1NS_12iter_adaptorIS3_S4_EEES3_) ;  /* 0xffff64d000007944 */ /* 0x022fea0003c3ffff */
[----:B-1----:R1:W5:Y:S01]  /*146c0*/  LDL.64 R2, [R1+0x758] ;  /* 0x0007580001027983 */ /* 0x0023620000100a00 */
[----:B------:R-:W-:-:S03]  /*146d0*/  MOV R6, 0x146f0 ;  /* 0x000146f000067802 */ /* 0x000fc60000000f00 */
[----:B-1---5:R-:W-:Y:S05]  /*146e0*/  CALL.REL.NOINC `($_ZN7cutlass13device_kernelIN5flash19enable_sm80_to_sm89INS1_16FlashAttnBwdSm80INS1_25CollectiveMainloopBwdSm80ILi2ELi2EN4cute5tupleIJNS5_1CILi128EEES8_NS7_ILi64EEEEEENS_10bfloat16_tEfNS_4arch4Sm80ELb0ELb1ELb1ELb0ELb1ELb0ELb0ELb0ELi2ELi4ELi4ELi4ELb0EEENS1_24CollectiveEpilogueBwdGQAISA_fSD_Li256ELb0ELb1EEENS1_19SingleTileSchedulerILb0ELb0ELb0ELi128EEEEEEEEEvNT_6ParamsE$_ZN4cute3eso3ESOILb1ELb0EJNS_14ComposedLayoutINS_7SwizzleILi3ELi3ELi3EEENS_1CILj0EEENS_6LayoutINS_5tupleIJNS8_IJNS5_ILi8EEENS5_ILi16EEEEEENS8_IJNS5_ILi64EEENS5_ILi1EEEEEEEEENS8_IJNS8_IJSC_NS5_ILi512EEEEEENS8_IJSD_NS5_ILi0EEEEEEEEEEEEENS_10ViewEngineINS_8smem_ptrIPN7cutlass10bfloat16_tEEEEEEEC2ERKSM_RKST_) ;  /* 0xffff2bd000007944 */ /* 0x022fea0003c3ffff */
[----:B-1----:R1:W5:Y:S01]  /*146f0*/  LDL.64 R2, [R1+0x758] ;  /* 0x0007580001027983 */ /* 0x0023620000100a00 */
[----:B------:R-:W-:-:S03]  /*14700*/  MOV R6, 0x14720 ;  /* 0x0001472000067802 */ /* 0x000fc60000000f00 */
[----:B-1---5:R-:W-:Y:S05]  /*14710*/  CALL.REL.NOINC `($_ZN7cutlass13device_kernelIN5flash19enable_sm80_to_sm89INS1_16FlashAttnBwdSm80INS1_25CollectiveMainloopBwdSm80ILi2ELi2EN4cute5tupleIJNS5_1CILi128EEES8_NS7_ILi64EEEEEENS_10bfloat16_tEfNS_4arch4Sm80ELb0ELb1ELb1ELb0ELb1ELb0ELb0ELb0ELi2ELi4ELi4ELi4ELb0EEENS1_24CollectiveEpilogueBwdGQAISA_fSD_Li256ELb0ELb1EEENS1_19SingleTileSchedulerILb0ELb0ELb0ELi128EEEEEEEEEvNT_6ParamsE$_ZN4cute3eso3ESOILb1ELb0EJNS_14ComposedLayoutINS_7SwizzleILi3ELi3ELi3EEENS_1CILj0EEENS_6LayoutINS_5tupleIJNS8_IJNS8_IJNS5_ILi4EEENS5_ILi8EEEEEENS8_IJS9_NS5_ILi1EEEEEEEEENS8_IJNS8_IJNS5_ILi2EEESF_SF_EEENS8_IJSF_S9_EEEEEEEEENS8_IJNS8_IJNS8_IJSF_NS5_ILi64EEEEEENS8_IJNS5_ILi1024EEENS5_ILi0EEEEEEEEENS8_IJNS8_IJSC_NS5_ILi512EEESA_EEENS8_IJNS5_ILi4096EEENS5_ILi16EEEEEEEEEEEEEEEENS_10ViewEngineINS_8smem_ptrIPN7cutlass10bfloat16_tEEEEEEEC2ERKSY_RKS15_) ;  /* 0xffff2c2000007944 */ /* 0x022fea0003c3ffff */
[----:B------:R-:W-:Y:S01]  /*14720*/  ULDC.64 UR4, c[0x0][0x118] ;  /* 0x0000460000047ab9 */ /* 0x000fe20000000a00 */
[----:B------:R2:W5:Y:S04]  /*14730*/  LDL.64 R58, [R1+0x758] ;  /* 0x00075800013a7983 */ /* 0x0005680000100a00 */
[----:B-1----:R2:W5:Y:S01]  /*14740*/  LD.E R3, [R56.64+0x8] ;  /* 0x0000080438037980 */ /* 0x002562000c101900 */
[----:B------:R-:W-:-:S02]  /*14750*/  MOV R2, R25 ;  /* 0x0000001900027202 */ /* 0x000fc40000000f00 */
[----:B------:R-:W-:Y:S02]  /*14760*/  MOV R6, 0x14780 ;  /* 0x0001478000067802 */ /* 0x000fe40000000f00 */
[----:B--2--5:R-:W-:Y:S05]  /*14770*/  CALL.REL.NOINC `($_ZN7cutlass13device_kernelIN5flash19enable_sm80_to_sm89INS1_16FlashAttnBwdSm80INS1_25CollectiveMainloopBwdSm80ILi2ELi2EN4cute5tupleIJNS5_1CILi128EEES8_NS7_ILi64EEEEEENS_10bfloat16_tEfNS_4arch4Sm80ELb0ELb1ELb1ELb0ELb1ELb0ELb0ELb0ELi2ELi4ELi4ELi4ELb0EEENS1_24CollectiveEpilogueBwdGQAISA_fSD_Li256ELb0ELb1EEENS1_19SingleTileSchedulerILb0ELb0ELb0ELi128EEEEEEEEEvNT_6ParamsE$_ZN4cute3eso3ESOILb0ELb1EJiNS_1CILi0EEEEEC2ERKiRKS3_) ;  /* 0xffff26f000007944 */ /* 0x024fea0003c3ffff */
[----:B------:R-:W2:Y:S01]  /*14780*/  LDL R8, [R1+0x758] ;  /* 0x0007580001087983 */ /* 0x000ea20000100800 */
[----:B------:R-:W-:Y:S01]  /*14790*/  ULDC.64 UR4, c[0x0][0x118] ;  /* 0x0000460000047ab9 */ /* 0x000fe20000000a00 */
[----:B-1----:R-:W-:Y:S01]  /*147a0*/  IMAD.MOV.U32 R3, RZ, RZ, R25 ;  /* 0x000000ffff037224 */ /* 0x002fe200078e0019 */
[----:B------:R-:W-:Y:S01]  /*147b0*/  MOV R2, R51 ;  /* 0x0000003300027202 */ /* 0x000fe20000000f00 */
[----:B--2---:R1:W-:Y:S04]  /*147c0*/  STL [R1+0x11e8], R8 ;  /* 0x0011e80801007387 */ /* 0x0043e80000100800 */
[----:B------:R1:W5:Y:S01]  /*147d0*/  LD.E R6, [R56.64+0x4] ;  /* 0x0000040438067980 */ /* 0x000362000c101900 */
[----:B------:R-:W-:-:S03]  /*147e0*/  MOV R4, 0x14800 ;  /* 0x0001480000047802 */ /* 0x000fc60000000f00 */
[----:B-1---5:R-:W-:Y:S05]  /*147f0*/  CALL.REL.NOINC `($_ZN7cutlass13device_kernelIN5flash19enable_sm80_to_sm89INS1_16FlashAttnBwdSm80INS1_25CollectiveMainloopBwdSm80ILi2ELi2EN4cute5tupleIJNS5_1CILi128EEES8_NS7_ILi64EEEEEENS_10bfloat16_tEfNS_4arch4Sm80ELb0ELb1ELb1ELb0ELb1ELb0ELb0ELb0ELi2ELi4ELi4ELi4ELb0EEENS1_24CollectiveEpilogueBwdGQAISA_fSD_Li256ELb0ELb1EEENS1_19SingleTileSchedulerILb0ELb0ELb0ELi128EEEEEEEEEvNT_6ParamsE$_ZN4cute3eso3ESOILb0ELb0EJiNS_5tupleIJiNS_1CILi0EEEEEEEEC2ERKiRKS5_) ;  /* 0xffff1de000007944 */ /* 0x022fea0003c3ffff */
[----:B-1----:R1:W5:Y:S01]  /*14800*/  LDL.64 R2, [R1+0x758] ;  /* 0x0007580001027983 */ /* 0x0023620000100a00 */
[----:B------:R-:W-:-:S02]  /*14810*/  MOV R4, R25 ;  /* 0x0000001900047202 */ /* 0x000fc40000000f00 */
[----:B------:R-:W-:Y:S02]  /*14820*/  MOV R6, 0x14840 ;  /* 0x0001484000067802 */ /* 0x000fe40000000f00 */
[----:B-1---5:R-:W-:Y:S05]  /*14830*/  CALL.REL.NOINC `($_ZN7cutlass13device_kernelIN5flash19enable_sm80_to_sm89INS1_16FlashAttnBwdSm80INS1_25CollectiveMainloopBwdSm80ILi2ELi2EN4cute5tupleIJNS5_1CILi128EEES8_NS7_ILi64EEEEEENS_10bfloat16_tEfNS_4arch4Sm80ELb0ELb1ELb1ELb0ELb1ELb0ELb0ELb0ELi2ELi4ELi4ELi4ELb0EEENS1_24CollectiveEpilogueBwdGQAISA_fSD_Li256ELb0ELb1EEENS1_19SingleTileSchedulerILb0ELb0ELb0ELi128EEEEEEEEEvNT_6ParamsE$_ZN4cute3eso3ESOILb0ELb1EJNS_5tupleIJiNS2_IJiNS_1CILi0EEEEEEEEENS2_IJNS_10UnderscoreENS2_IJS7_S7_EEEEEEEEC2ERKS6_RKS9_) ;  /* 0xffff23e000007944 */ /* 0x022fea0003c3ffff */
[----:B------:R-:W2:Y:S01]  /*14840*/  LDL.64 R6, [R1+0x758] ;  /* 0x0007580001067983 */ /* 0x000ea20000100a00 */
[----:B-1----:R-:W-:Y:S02]  /*14850*/  MOV R2, R54 ;  /* 0x0000003600027202 */ /* 0x002fe40000000f00 */
[----:B------:R-:W-:Y:S01]  /*14860*/  MOV R4, 0x148a0 ;  /* 0x000148a000047802 */ /* 0x000fe20000000f00 */
[----:B--2---:R1:W-:Y:S04]  /*14870*/  STL [R1+0x11ec], R6 ;  /* 0x0011ec0601007387 */ /* 0x0043e80000100800 */
[----:B------:R1:W-:Y:S02]  /*14880*/  STL [R1+0x11f0], R7 ;  /* 0x0011f00701007387 */ /* 0x0003e40000100800 */
[----:B-1----:R-:W-:Y:S05]  /*14890*/  CALL.REL.NOINC `($_ZN7cutlass13device_kernelIN5flash19enable_sm80_to_sm89INS1_16FlashAttnBwdSm80INS1_25CollectiveMainloopBwdSm80ILi2ELi2EN4cute5tupleIJNS5_1CILi128EEES8_NS7_ILi64EEEEEENS_10bfloat16_tEfNS_4arch4Sm80ELb0ELb1ELb1ELb0ELb1ELb0ELb0ELb0ELi2ELi4ELi4ELi4ELb0EEENS1_24CollectiveEpilogueBwdGQAISA_fSD_Li256ELb0ELb1EEENS1_19SingleTileSchedulerILb0ELb0ELb0ELi128EEEEEEEEEvNT_6ParamsE$_ZZN4cute4diceINS_5tupleIJNS1_IJiNS1_IJiNS_1CILi0EEEEEEEEENS1_IJNS_10UnderscoreENS1_IJS6_S6_EEEEEEEEES9_EEDaRKT_RKT0_ENKUlRKT_RKT0_E_clIS5_S5_EEDaSI_SL_) ;  /* 0xffff788000007944 */ /* 0x002fea0003c3ffff */
[----:B------:R2:W-:Y:S01]  /*148a0*/  STL.64 [R1+0x758], R2 ;  /* 0x0007580201007387 */ /* 0x0005e20000100a00 */
[----:B------:R-:W-:Y:S02]  /*148b0*/  MOV R4, R25 ;  /* 0x0000001900047202 */ /* 0x000fe40000000f00 */
[----:B------:R-:W-:-:S02]  /*148c0*/  MOV R8, 0x148e0 ;  /* 0x000148e000087802 */ /* 0x000fc40000000f00 */
[----:B-12---:R-:W-:Y:S05]  /*148d0*/  CALL.REL.NOINC `($_ZN7cutlass13device_kernelIN5flash19enable_sm80_to_sm89INS1_16FlashAttnBwdSm80INS1_25CollectiveMainloopBwdSm80ILi2ELi2EN4cute5tupleIJNS5_1CILi128EEES8_NS7_ILi64EEEEEENS_10bfloat16_tEfNS_4arch4Sm80ELb0ELb1ELb1ELb0ELb1ELb0ELb0ELb0ELi2ELi4ELi4ELi4ELb0EEENS1_24CollectiveEpilogueBwdGQAISA_fSD_Li256ELb0ELb1EEENS1_19SingleTileSchedulerILb0ELb0ELb0ELi128EEEEEEEEEvNT_6ParamsE$_ZZN4cute12filter_tupleINS_5tupleIJNS1_IJiNS1_IJiNS_1CILi0EEEEEEEEENS1_IJNS_10UnderscoreENS1_IJS6_S6_EEEEEEEEES9_ZNS_4diceIS9_S9_EEDaRKT_RKT0_EUlRKT_RKT0_E_EEDaSD_SG_OT1_ENKUlDpSJ_E_clIJNS1_IJiiS3_EEENS1_IJEEEEEEDaSQ_) ;  /* 0xffff669000007944 */ /* 0x006fea0003c3ffff */
[----:B------:R-:W-:Y:S02]  /*148e0*/  MOV R72, 0x14900 ;  /* 0x0001490000487802 */ /* 0x000fe40000000f00 */
[----:B-12--5:R-:W-:Y:S05]  /*148f0*/  CALL.REL.NOINC `($_ZN7cutlass13device_kernelIN5flash19enable_sm80_to_sm89INS1_16FlashAttnBwdSm80INS1_25CollectiveMainloopBwdSm80ILi2ELi2EN4cute5tupleIJNS5_1CILi128EEES8_NS7_ILi64EEEEEENS_10bfloat16_tEfNS_4arch4Sm80ELb0ELb1ELb1ELb0ELb1ELb0ELb0ELb0ELi2ELi4ELi4ELi4ELb0EEENS1_24CollectiveEpilogueBwdGQAISA_fSD_Li256ELb0ELb1EEENS1_19SingleTileSchedulerILb0ELb0ELb0ELi128EEEEEEEEEvNT_6ParamsE$_ZZN4cute7idx2crdINS_5tupleIJiiNS_1CILi0EEEEEENS1_IJNS1_IJNS2_ILi4EEENS2_ILi8EEEEEES5_NS2_ILi1EEEEEEEEDaRKT_RKT0_ENKUlRKT_RKT0_E_clIiS7_EEDaSI_SL_) ;  /* 0xffffa86000007944 */ /* 0x026fea0003c3ffff */
[----:B------:R-:W-:Y:S02]  /*14900*/  MOV R2, 0x14920 ;  /* 0x0001492000027802 */ /* 0x000fe40000000f00 */
[----:B-1----:R-:W-:Y:S05]  /*14910*/  CALL.REL.NOINC `($_ZN7cutlass13device_kernelIN5flash19enable_sm80_to_sm89INS1_16FlashAttnBwdSm80INS1_25CollectiveMainloopBwdSm80ILi2ELi2EN4cute5tupleIJNS5_1CILi128EEES8_NS7_ILi64EEEEEENS_10bfloat16_tEfNS_4arch4Sm80ELb0ELb1ELb1ELb0ELb1ELb0ELb0ELb0ELi2ELi4ELi4ELi4ELb0EEENS1_24CollectiveEpilogueBwdGQAISA_fSD_Li256ELb0ELb1EEENS1_19SingleTileSchedulerILb0ELb0ELb0ELi128EEEEEEEEEvNT_6ParamsE$_ZZN4cute7idx2crdINS_5tupleIJiiNS_1CILi0EEEEEENS1_IJNS1_IJNS2_ILi4EEENS2_ILi8EEEEEES5_NS2_ILi1EEEEEEEEDaRKT_RKT0_ENKUlRKT_RKT0_E_clIiS5_EEDaSI_SL_) ;  /* 0xffffa81000007944 */ /* 0x002fea0003c3ffff */
[----:B------:R1:W-:Y:S01]  /*14920*/  STL [R1+0x758], R6 ;  /* 0x0007580601007387 */ /* 0x0003e20000100800 */
[----:B------:R-:W-:-:S02]  /*14930*/  MOV R2, R25 ;  /* 0x0000001900027202 */ /* 0x000fc40000000f00 */
[----:B------:R-:W-:Y:S02]  /*14940*/  MOV R72, 0x14960 ;  /* 0x0001496000487802 */ /* 0x000fe40000000f00 */
[----:B-1----:R-:W-:Y:S05]  /*14950*/  CALL.REL.NOINC `($_ZN7cutlass13device_kernelIN5flash19enable_sm80_to_sm89INS1_16FlashAttnBwdSm80INS1_25CollectiveMainloopBwdSm80ILi2ELi2EN4cute5tupleIJNS5_1CILi128EEES8_NS7_ILi64EEEEEENS_10bfloat16_tEfNS_4arch4Sm80ELb0ELb1ELb1ELb0ELb1ELb0ELb0ELb0ELi2ELi4ELi4ELi4ELb0EEENS1_24CollectiveEpilogueBwdGQAISA_fSD_Li256ELb0ELb1EEENS1_19SingleTileSchedulerILb0ELb0ELb0ELi128EEEEEEEEEvNT_6ParamsE$_ZZN4cute9transformINS_5tupleIJiiNS_1CILi0EEEEEENS1_IJNS1_IJNS2_ILi4EEENS2_ILi8EEEEEES5_NS2_ILi1EEEEEEZNS_7idx2crdIS4_S9_EEDaRKT_RKT0_EUlRKT_RKT0_E_EEDaSD_SG_OT1_ENKUlDpSJ_E_clIJNS1_IJiiEEEiS3_EEEDaSQ_) ;  /* 0xffffaf3000007944 */ /* 0x002fea0003c3ffff */
[----:B------:R-:W-:Y:S02]  /*14960*/  MOV R6, 0x14980 ;  /* 0x0001498000067802 */ /* 0x000fe40000000f00 */
[----:B--2--5:R-:W-:Y:S05]  /*14970*/  CALL.REL.NOINC `($_ZN7cutlass13device_kernelIN5flash19enable_sm80_to_sm89INS1_16FlashAttnBwdSm80INS1_25CollectiveMainloopBwdSm80ILi2ELi2EN4cute5tupleIJNS5_1CILi128EEES8_NS7_ILi64EEEEEENS_10bfloat16_tEfNS_4arch4Sm80ELb0ELb1ELb1ELb0ELb1ELb0ELb0ELb0ELi2ELi4ELi4ELi4ELb0EEENS1_24CollectiveEpilogueBwdGQAISA_fSD_Li256ELb0ELb1EEENS1_19SingleTileSchedulerILb0ELb0ELb0ELi128EEEEEEEEEvNT_6ParamsE$_ZZN4cute13to_mixed_bitsINS_5tupleIJNS1_IJNS_1CILi4EEENS2_ILi8EEEEEES3_NS2_ILi1EEEEEENS1_IJNS1_IJNS2_ILi0EEENS2_ILi64EEEEEES8_S8_EEENS1_IJNS1_IJiiEEEiS8_EEEEEDaRKT_RKT0_RKT1_ENKUlRKT_RKT0_RKT1_E_clIS5_SA_SC_EEDaSP_SS_SV_) ;  /* 0xffff713000007944 */ /* 0x024fea0003c3ffff */
[----:B------:R-:W-:Y:S02]  /*14980*/  MOV R2, 0x149a0 ;  /* 0x000149a000027802 */ /* 0x000fe40000000f00 */
[----:B------:R-:W-:Y:S05]  /*14990*/  CALL.REL.NOINC `($_ZN7cutlass13device_kernelIN5flash19enable_sm80_to_sm89INS1_16FlashAttnBwdSm80INS1_25CollectiveMainloopBwdSm80ILi2ELi2EN4cute5tupleIJNS5_1CILi128EEES8_NS7_ILi64EEEEEENS_10bfloat16_tEfNS_4arch4Sm80ELb0ELb1ELb1ELb0ELb1ELb0ELb0ELb0ELi2ELi4ELi4ELi4ELb0EEENS1_24CollectiveEpilogueBwdGQAISA_fSD_Li256ELb0ELb1EEENS1_19SingleTileSchedulerILb0ELb0ELb0ELi128EEEEEEEEEvNT_6ParamsE$_ZZN4cute13to_mixed_bitsINS_5tupleIJNS1_IJNS_1CILi4EEENS2_ILi8EEEEEES3_NS2_ILi1EEEEEENS1_IJNS1_IJNS2_ILi0EEENS2_ILi64EEEEEES8_S8_EEENS1_IJNS1_IJiiEEEiS8_EEEEEDaRKT_RKT0_RKT1_ENKUlDpRKT_E_clIJNS_9MixedBitsILj0ELj448EEENS2_ILj0EEESV_EEEDaSQ_) ;  /* 0xffff70e000007944 */ /* 0x000fea0003c3ffff */
        /* <DEDUP_REMOVED lines=21> */
[----:B-1----:R-:W-:Y:S05]  /*14af0*/  CALL.REL.NOINC `($_ZN7cutlass13device_kernelIN5flash19enable_sm80_to_sm89INS1_16FlashAttnBwdSm80INS1_25CollectiveMainloopBwdSm80ILi2ELi2EN4cute5tupleIJNS5_1CILi128EEES8_NS7_ILi64EEEEEENS_10bfloat16_tEfNS_4arch4Sm80ELb0ELb1ELb1ELb0ELb1ELb0ELb0ELb0ELi2ELi4ELi4ELi4ELb0EEENS1_24CollectiveEpilogueBwdGQAISA_fSD_Li256ELb0ELb1EEENS1_19SingleTileSchedulerILb0ELb0ELb0ELi128EEEEEEEEEvNT_6ParamsE$_ZN4cute3eso3ESOILb0ELb0EJiiiEEC2ERKiS4_S4_) ;  /* 0xffff1ea000007944 */ /* 0x002fea0003c3ffff */
[----:B------:R2:W5:Y:S04]  /*14b00*/  LDL R5, [R1+0x760] ;  /* 0x0007600001057983 */ /* 0x0005680000100800 */
[----:B-1----:R2:W5:Y:S01]  /*14b10*/  LDL.64 R2, [R1+0x758] ;  /* 0x0007580001027983 */ /* 0x0025620000100a00 */
[----:B------:R-:W-:Y:S02]  /*14b20*/  MOV R4, R25 ;  /* 0x0000001900047202 */ /* 0x000fe40000000f00 */
[----:B------:R-:W-:Y:S02]  /*14b30*/  MOV R6, 0x14b50 ;  /* 0x00014b5000067802 */ /* 0x000fe40000000f00 */
[----:B--2--5:R-:W-:Y:S05]  /*14b40*/  CALL.REL.NOINC `($_ZN7cutlass13device_kernelIN5flash19enable_sm80_to_sm89INS1_16FlashAttnBwdSm80INS1_25CollectiveMainloopBwdSm80ILi2ELi2EN4cute5tupleIJNS5_1CILi128EEES8_NS7_ILi64EEEEEENS_10bfloat16_tEfNS_4arch4Sm80ELb0ELb1ELb1ELb0ELb1ELb0ELb0ELb0ELi2ELi4ELi4ELi4ELb0EEENS1_24CollectiveEpilogueBwdGQAISA_fSD_Li256ELb0ELb1EEENS1_19SingleTileSchedulerILb0ELb0ELb0ELi128EEEEEEEEEvNT_6ParamsE$_ZN4cute3eso3ESOILb1ELb0EJNS_1CILi1EEENS_5tupleIJiiiEEENS2_ILi64EEENS4_IJNS2_ILi72EEENS2_ILi144EEENS2_ILi288EEEEEENS2_ILi512EEEEEC2ERKS3_RKS5_RKS6_RKSA_RKSB_) ;  /* 0xffff2c3000007944 */ /* 0x024fea0003c3ffff */
[----:B-1----:R1:W5:Y:S04]  /*14b50*/  LDL R5, [R1+0x760] ;  /* 0x0007600001057983 */ /* 0x0023680000100800 */
[----:B------:R1:W5:Y:S01]  /*14b60*/  LDL.64 R2, [R1+0x758] ;  /* 0x0007580001027983 */ /* 0x0003620000100a00 */
[----:B------:R-:W-:-:S02]  /*14b70*/  MOV R4, R25 ;  /* 0x0000001900047202 */ /* 0x000fc40000000f00 */
[----:B------:R-:W-:Y:S02]  /*14b80*/  MOV R6, 0x14ba0 ;  /* 0x00014ba000067802 */ /* 0x000fe40000000f00 */
[----:B-1---5:R-:W-:Y:S05]  /*14b90*/  CALL.REL.NOINC `($_ZN7cutlass13device_kernelIN5flash19enable_sm80_to_sm89INS1_16FlashAttnBwdSm80INS1_25CollectiveMainloopBwdSm80ILi2ELi2EN4cute5tupleIJNS5_1CILi128EEES8_NS7_ILi64EEEEEENS_10bfloat16_tEfNS_4arch4Sm80ELb0ELb1ELb1ELb0ELb1ELb0ELb0ELb0ELi2ELi4ELi4ELi4ELb0EEENS1_24CollectiveEpilogueBwdGQAISA_fSD_Li256ELb0ELb1EEENS1_19SingleTileSchedulerILb0ELb0ELb0ELi128EEEEEEEEEvNT_6ParamsE$_ZN4cute5tupleIJNS0_IJNS_1CILi8EEENS0_IJNS1_ILi2EEES3_S3_EEENS1_ILi1EEES4_S5_EEENS0_IJS5_NS0_IJiiiEEENS1_ILi64EEENS0_IJNS1_ILi72EEENS1_ILi144EEENS1_ILi288EEEEEENS1_ILi512EEEEEEEEC2ERKS6_RKSE_) ;  /* 0xffff5cb000007944 */ /* 0x022fea0003c3ffff */
[----:B-1----:R1:W5:Y:S04]  /*14ba0*/  LDL R5, [R1+0x760] ;  /* 0x0007600001057983 */ /* 0x0023680000100800 */
[----:B------:R1:W5:Y:S01]  /*14bb0*/  LDL.64 R2, [R1+0x758] ;  /* 0x0007580001027983 */ /* 0x0003620000100a00 */
[----:B------:R-:W-:-:S03]  /*14bc0*/  MOV R4, 0x14be0 ;  /* 0x00014be000047802 */ /* 0x000fc60000000f00 */
[----:B-1---5:R-:W-:Y:S05]  /*14bd0*/  CALL.REL.NOINC `($_ZN7cutlass13device_kernelIN5flash19enable_sm80_to_sm89INS1_16FlashAttnBwdSm80INS1_25CollectiveMainloopBwdSm80ILi2ELi2EN4cute5tupleIJNS5_1CILi128EEES8_NS7_ILi64EEEEEENS_10bfloat16_tEfNS_4arch4Sm80ELb0ELb1ELb1ELb0ELb1ELb0ELb0ELb0ELi2ELi4ELi4ELi4ELb0EEENS1_24CollectiveEpilogueBwdGQAISA_fSD_Li256ELb0ELb1EEENS1_19SingleTileSchedulerILb0ELb0ELb0ELi128EEEEEEEEEvNT_6ParamsE$_ZZN4cute7flattenINS_5tupleIJNS_1CILi1EEENS1_IJiiiEEENS2_ILi64EEENS1_IJNS2_ILi72EEENS2_ILi144EEENS2_ILi288EEEEEENS2_ILi512EEEEEEEEDaRKT_ENKUlRKT_E_clIS4_EEDaSH_) ;  /* 0xffffa0d000007944 */ /* 0x022fea0003c3ffff */
[----:B------:R1:W-:Y:S01]  /*14be0*/  STL.64 [R1+0x758], R2 ;  /* 0x0007580201007387 */ /* 0x0003e20000100a00 */
[----:B------:R-:W-:Y:S02]  /*14bf0*/  MOV R6, R25 ;  /* 0x0000001900067202 */ /* 0x000fe40000000f00 */
[----:B------:R-:W-:Y:S01]  /*14c00*/  MOV R4, 0x14c30 ;  /* 0x00014c3000047802 */ /* 0x000fe20000000f00 */
[----:B------:R1:W-:Y:S04]  /*14c10*/  STL [R1+0x760], R5 ;  /* 0x0007600501007387 */ /* 0x0003e80000100800 */
[----:B-1----:R-:W-:Y:S05]  /*14c20*/  CALL.REL.NOINC `($_ZN7cutlass13device_kernelIN5flash19enable_sm80_to_sm89INS1_16FlashAttnBwdSm80INS1_25CollectiveMainloopBwdSm80ILi2ELi2EN4cute5tupleIJNS5_1CILi128EEES8_NS7_ILi64EEEEEENS_10bfloat16_tEfNS_4arch4Sm80ELb0ELb1ELb1ELb0ELb1ELb0ELb0ELb0ELi2ELi4ELi4ELi4ELb0EEENS1_24CollectiveEpilogueBwdGQAISA_fSD_Li256ELb0ELb1EEENS1_19SingleTileSchedulerILb0ELb0ELb0ELi128EEEEEEEEEvNT_6ParamsE$_ZZN4cute12filter_tupleINS_5tupleIJNS_1CILi1EEENS1_IJiiiEEENS2_ILi64EEENS1_IJNS2_ILi72EEENS2_ILi144EEENS2_ILi288EEEEEENS2_ILi512EEEEEEZNS_7flattenISB_EEDaRKT_EUlRKT_E_EEDaSF_OT0_ENKUlDpSI_E_clIJNS1_IJS3_EEES4_NS1_IJS5_EEES9_NS1_IJSA_EEEEEEDaSM_) ;  /* 0xffff69c000007944 */ /* 0x002fea0003c3ffff */
[----:B------:R-:W-:Y:S02]  /*14c30*/  MOV R4, R25 ;  /* 0x0000001900047202 */ /* 0x000fe40000000f00 */
[----:B------:R-:W-:-:S02]  /*14c40*/  MOV R6, 0x14c60 ;  /* 0x00014c6000067802 */ /* 0x000fc40000000f00 */
[----:B--2--5:R-:W-:Y:S05]  /*14c50*/  CALL.REL.NOINC `($_ZN7cutlass13device_kernelIN5flash19enable_sm80_to_sm89INS1_16FlashAttnBwdSm80INS1_25CollectiveMainloopBwdSm80ILi2ELi2EN4cute5tupleIJNS5_1CILi128EEES8_NS7_ILi64EEEEEENS_10bfloat16_tEfNS_4arch4Sm80ELb0ELb1ELb1ELb0ELb1ELb0ELb0ELb0ELi2ELi4ELi4ELi4ELb0EEENS1_24CollectiveEpilogueBwdGQAISA_fSD_Li256ELb0ELb1EEENS1_19SingleTileSchedulerILb0ELb0ELb0ELi128EEEEEEEEEvNT_6ParamsE$_ZN4cute3eso3ESOILb0ELb1EJiNS_1CILi72EEENS2_ILi512EEEEEC2ERKiRKS3_RKS4_) ;  /* 0xffff236000007944 */ /* 0x024fea0003c3ffff */
[----:B-1----:R-:W2:Y:S01]  /*14c60*/  LDL R4, [R1+0x758] ;  /* 0x0007580001047983 */ /* 0x002ea20000100800 */
[----:B------:R-:W-:Y:S01]  /*14c70*/  IMAD.MOV.U32 R5, RZ, RZ, R3 ;  /* 0x000000ffff057224 */ /* 0x000fe200078e0003 */
[----:B------:R-:W-:Y:S01]  /*14c80*/  MOV R3, R25 ;  /* 0x0000001900037202 */ /* 0x000fe20000000f00 */
[----:B------:R-:W-:Y:S01]  /*14c90*/  IMAD.MOV.U32 R7, RZ, RZ, R53 ;  /* 0x000000ffff077224 */ /* 0x000fe200078e0035 */
[----:B------:R-:W-:Y:S01]  /*14ca0*/  MOV R6, 0x14cd0 ;  /* 0x00014cd000067802 */ /* 0x000fe20000000f00 */
[----:B--2---:R1:W-:Y:S04]  /*14cb0*/  STL [R1+0x790], R4 ;  /* 0x0007900401007387 */ /* 0x0043e80000100800 */
[----:B-1----:R-:W-:Y:S05]  /*14cc0*/  CALL.REL.NOINC `($_ZN7cutlass13device_kernelIN5flash19enable_sm80_to_sm89INS1_16FlashAttnBwdSm80INS1_25CollectiveMainloopBwdSm80ILi2ELi2EN4cute5tupleIJNS5_1CILi128EEES8_NS7_ILi64EEEEEENS_10bfloat16_tEfNS_4arch4Sm80ELb0ELb1ELb1ELb0ELb1ELb0ELb0ELb0ELi2ELi4ELi4ELi4ELb0EEENS1_24CollectiveEpilogueBwdGQAISA_fSD_Li256ELb0ELb1EEENS1_19SingleTileSchedulerILb0ELb0ELb0ELi128EEEEEEEEEvNT_6ParamsE$_ZN4cute3eso3ESOILb0ELb0EJiiNS_1CILi72EEENS2_ILi512EEEEEC2ERKiS7_RKS3_RKS4_) ;  /* 0xffff1bf000007944 */ /* 0x002fea0003c3ffff */
        /* <DEDUP_REMOVED lines=8> */
[----:B-1----:R-:W-:Y:S05]  /*14d50*/  CALL.REL.NOINC `($_ZN7cutlass13device_kernelIN5flash19enable_sm80_to_sm89INS1_16FlashAttnBwdSm80INS1_25CollectiveMainloopBwdSm80ILi2ELi2EN4cute5tupleIJNS5_1CILi128EEES8_NS7_ILi64EEEEEENS_10bfloat16_tEfNS_4arch4Sm80ELb0ELb1ELb1ELb0ELb1ELb0ELb0ELb0ELi2ELi4ELi4ELi4ELb0EEENS1_24CollectiveEpilogueBwdGQAISA_fSD_Li256ELb0ELb1EEENS1_19SingleTileSchedulerILb0ELb0ELb0ELi128EEEEEEEEEvNT_6ParamsE$_ZN4cute3eso3ESOILb0ELb0EJiiiNS_1CILi72EEENS2_ILi512EEEEEC2ERKiS7_S7_RKS3_RKS4_) ;  /* 0xffff1e2000007944 */ /* 0x002fea0003c3ffff */
        /* <DEDUP_REMOVED lines=10> */
[----:B-1----:R-:W-:Y:S05]  /*14e00*/  CALL.REL.NOINC `($_ZN7cutlass13device_kernelIN5flash19enable_sm80_to_sm89INS1_16FlashAttnBwdSm80INS1_25CollectiveMainloopBwdSm80ILi2ELi2EN4cute5tupleIJNS5_1CILi128EEES8_NS7_ILi64EEEEEENS_10bfloat16_tEfNS_4arch4Sm80ELb0ELb1ELb1ELb0ELb1ELb0ELb0ELb0ELi2ELi4ELi4ELi4ELb0EEENS1_24CollectiveEpilogueBwdGQAISA_fSD_Li256ELb0ELb1EEENS1_19SingleTileSchedulerILb0ELb0ELb0ELi128EEEEEEEEEvNT_6ParamsE$_ZN4cute3eso3ESOILb1ELb0EJNS_1CILi1EEEiiiNS2_ILi72EEENS2_ILi512EEEEEC2ERKS3_RKiSA_SA_RKS4_RKS5_) ;  /* 0xffff2b6000007944 */ /* 0x002fea0003c3ffff */
[----:B-1----:R1:W5:Y:S04]  /*14e10*/  LDL R5, [R1+0x778] ;  /* 0x0007780001057983 */ /* 0x0023680000100800 */
[----:B------:R1:W5:Y:S01]  /*14e20*/  LDL.64 R2, [R1+0x770] ;  /* 0x0007700001027983 */ /* 0x0003620000100a00 */
[----:B------:R-:W-:-:S02]  /*14e30*/  MOV R4, R24 ;  /* 0x0000001800047202 */ /* 0x000fc40000000f00 */
[----:B------:R-:W-:Y:S02]  /*14e40*/  MOV R6, 0x14e60 ;  /* 0x00014e6000067802 */ /* 0x000fe40000000f00 */
[----:B-1---5:R-:W-:Y:S05]  /*14e50*/  CALL.REL.NOINC `($_ZN7cutlass13device_kernelIN5flash19enable_sm80_to_sm89INS1_16FlashAttnBwdSm80INS1_25CollectiveMainloopBwdSm80ILi2ELi2EN4cute5tupleIJNS5_1CILi128EEES8_NS7_ILi64EEEEEENS_10bfloat16_tEfNS_4arch4Sm80ELb0ELb1ELb1ELb0ELb1ELb0ELb0ELb0ELi2ELi4ELi4ELi4ELb0EEENS1_24CollectiveEpilogueBwdGQAISA_fSD_Li256ELb0ELb1EEENS1_19SingleTileSchedulerILb0ELb0ELb0ELi128EEEEEEEEEvNT_6ParamsE$_ZN4cute5tupleIJNS0_IJNS_1CILi8EEENS1_ILi2EEES3_S3_S2_S3_EEENS0_IJNS1_ILi1EEEiiiNS1_ILi72EEENS1_ILi512EEEEEEEEC2ERKS4_RKS8_) ;  /* 0xffff5a3000007944 */ /* 0x022fea0003c3ffff */
        /* <DEDUP_REMOVED lines=9> */
[----:B-1----:R-:W-:Y:S05]  /*14ef0*/  CALL.REL.NOINC `($_ZN7cutlass13device_kernelIN5flash19enable_sm80_to_sm89INS1_16FlashAttnBwdSm80INS1_25CollectiveMainloopBwdSm80ILi2ELi2EN4cute5tupleIJNS5_1CILi128EEES8_NS7_ILi64EEEEEENS_10bfloat16_tEfNS_4arch4Sm80ELb0ELb1ELb1ELb0ELb1ELb0ELb0ELb0ELi2ELi4ELi4ELi4ELb0EEENS1_24CollectiveEpilogueBwdGQAISA_fSD_Li256ELb0ELb1EEENS1_19SingleTileSchedulerILb0ELb0ELb0ELi128EEEEEEEEEvNT_6ParamsE$_ZZN4cute6detail16composition_implINS_5tupleIJNS_1CILi8EEENS3_ILi2EEES5_S5_S4_S5_EEENS2_IJNS3_ILi1EEEiiiNS3_ILi72EEENS3_ILi512EEEEEENS2_IJNS2_IJS5_S5_S5_EEES5_NS3_ILi4EEEEEENS2_IJNS2_IJS7_S9_S4_EEENS3_ILi4096EEENS3_ILi16EEEEEEEEDaRKT_RKT0_RKT1_RKT2_ENKUlRKT_RKT0_E_clISB_SE_EEDaSW_SZ_) ;  /* 0xffff877000007944 */ /* 0x002fea0003c3ffff */
[----:B-1----:R-:W-:Y:S01]  /*14f00*/  IMAD.MOV.U32 R2, RZ, RZ, R17 ;  /* 0x000000ffff027224 */ /* 0x002fe200078e0011 */
[----:B------:R-:W-:Y:S02]  /*14f10*/  MOV R3, R16 ;  /* 0x0000001000037202 */ /* 0x000fe40000000f00 */
[----:B------:R-:W-:Y:S02]  /*14f20*/  MOV R60, 0x14f40 ;  /* 0x00014f40003c7802 */ /* 0x000fe40000000f00 */
[----:B--2--5:R-:W-:Y:S05]  /*14f30*/  CALL.REL.NOINC `($_ZN7cutlass13device_kernelIN5flash19enable_sm80_to_sm89INS1_16FlashAttnBwdSm80INS1_25CollectiveMainloopBwdSm80ILi2ELi2EN4cute5tupleIJNS5_1CILi128EEES8_NS7_ILi64EEEEEENS_10bfloat16_tEfNS_4arch4Sm80ELb0ELb1ELb1ELb0ELb1ELb0ELb0ELb0ELi2ELi4ELi4ELi4ELb0EEENS1_24CollectiveEpilogueBwdGQAISA_fSD_Li256ELb0ELb1EEENS1_19SingleTileSchedulerILb0ELb0ELb0ELi128EEEEEEEEEvNT_6ParamsE$_ZZN4cute6detail16composition_implINS_5tupleIJNS_1CILi8EEENS3_ILi2EEES5_S5_S4_S5_EEENS2_IJNS3_ILi1EEEiiiNS3_ILi72EEENS3_ILi512EEEEEENS2_IJNS2_IJS5_S5_S5_EEES5_NS3_ILi4EEEEEENS2_IJNS2_IJS7_S9_S4_EEENS3_ILi4096EEENS3_ILi16EEEEEEEEDaRKT_RKT0_RKT1_RKT2_ENKUlRKT_RKT0_E_clISC_SG_EEDaSW_SZ_) ;  /* 0xffff885000007944 */ /* 0x024fea0003c3ffff */
[----:B-----5:R2:W-:Y:S01]  /*14f40*/  STL.64 [R1+0x770], R2 ;  /* 0x0007700201007387 */ /* 0x0205e20000100a00 */
[----:B------:R-:W-:-:S03]  /*14f50*/  MOV R4, 0x14f70 ;  /* 0x00014f7000047802 */ /* 0x000fc60000000f00 */
[----:B-12---:R-:W-:Y:S05]  /*14f60*/  CALL.REL.NOINC `($_ZN7cutlass13device_kernelIN5flash19enable_sm80_to_sm89INS1_16FlashAttnBwdSm80INS1_25CollectiveMainloopBwdSm80ILi2ELi2EN4cute5tupleIJNS5_1CILi128EEES8_NS7_ILi64EEEEEENS_10bfloat16_tEfNS_4arch4Sm80ELb0ELb1ELb1ELb0ELb1ELb0ELb0ELb0ELi2ELi4ELi4ELi4ELb0EEENS1_24CollectiveEpilogueBwdGQAISA_fSD_Li256ELb0ELb1EEENS1_19SingleTileSchedulerILb0ELb0ELb0ELi128EEEEEEEEEvNT_6ParamsE$_ZN4cute3eso3ESOILb0ELb0EJNS_5tupleIJNS_1CILi1EEENS3_ILi512EEEiEEENS3_ILi4096EEENS2_IJiiEEEEEC2ERKS6_RKS7_RKS8_) ;  /* 0xffff0a8000007944 */ /* 0x006fea0003c3ffff */
[----:B------:R2:W5:Y:S04]  /*14f70*/  LDL R5, [R1+0x760] ;  /* 0x0007600001057983 */ /* 0x0005680000100800 */
[----:B-1----:R2:W5:Y:S01]  /*14f80*/  LDL.64 R2, [R1+0x758] ;  /* 0x0007580001027983 */ /* 0x0025620000100a00 */
[----:B------:R-:W-:-:S03]  /*14f90*/  MOV R6, 0x14fb0 ;  /* 0x00014fb000067802 */ /* 0x000fc60000000f00 */
[----:B--2--5:R-:W-:Y:S05]  /*14fa0*/  CALL.REL.NOINC `($_ZN7cutlass13device_kernelIN5flash19enable_sm80_to_sm89INS1_16FlashAttnBwdSm80INS1_25CollectiveMainloopBwdSm80ILi2ELi2EN4cute5tupleIJNS5_1CILi128EEES8_NS7_ILi64EEEEEENS_10bfloat16_tEfNS_4arch4Sm80ELb0ELb1ELb1ELb0ELb1ELb0ELb0ELb0ELi2ELi4ELi4ELi4ELb0EEENS1_24CollectiveEpilogueBwdGQAISA_fSD_Li256ELb0ELb1EEENS1_19SingleTileSchedulerILb0ELb0ELb0ELi128EEEEEEEEEvNT_6ParamsE$_ZN4cute5tupleIJNS0_IJNS0_IJNS_1CILi2EEES2_S2_EEES2_NS0_IJS2_S2_EEEEEENS0_IJNS0_IJNS1_ILi1EEENS1_ILi512EEEiEEENS1_ILi4096EEENS0_IJiiEEEEEEEEC2ERKS5_RKSB_) ;  /* 0xffff544000007944 */ /* 0x024fea0003c3ffff */
[----:B-1----:R1:W5:Y:S04]  /*14fb0*/  LDL R4, [R1+0x760] ;  /* 0x0007600001047983 */ /* 0x0023680000100800 */
[----:B------:R1:W5:Y:S01]  /*14fc0*/  LDL.64 R2, [R1+0x758] ;  /* 0x0007580001027983 */ /* 0x0003620000100a00 */
[----:B------:R-:W-:Y:S01]  /*14fd0*/  LEA.HI R6, R11, R11, RZ, 0x1d ;  /* 0x0000000b0b067211 */ /* 0x000fe200078fe8ff */
[----:B------:R-:W-:-:S04]  /*14fe0*/  IMAD.MOV.U32 R5, RZ, RZ, R50 ;  /* 0x000000ffff057224 */ /* 0x000fc800078e0032 */
[----:B------:R-:W-:Y:S01]  /*14ff0*/  IMAD.U32 R8, R9, 0x2, R6 ;  /* 0x0000000209087824 */ /* 0x000fe200078e0006 */
[----:B------:R-:W-:-:S04]  /*15000*/  MOV R6, 0x15030 ;  /* 0x0001503000067802 */ /* 0x000fc80000000f00 */
[----:B------:R1:W-:Y:S03]  /*15010*/  STL [R1+0x11e4], R8 ;  /* 0x0011e40801007387 */ /* 0x0003e60000100800 */
[----:B-1---5:R-:W-:Y:S05]  /*15020*/  CALL.REL.NOINC `($_ZN7cutlass13device_kernelIN5flash19enable_sm80_to_sm89INS1_16FlashAttnBwdSm80INS1_25CollectiveMainloopBwdSm80ILi2ELi2EN4cute5tupleIJNS5_1CILi128EEES8_NS7_ILi64EEEEEENS_10bfloat16_tEfNS_4arch4Sm80ELb0ELb1ELb1ELb0ELb1ELb0ELb0ELb0ELi2ELi4ELi4ELi4ELb0EEENS1_24CollectiveEpilogueBwdGQAISA_fSD_Li256ELb0ELb1EEENS1_19SingleTileSchedulerILb0ELb0ELb0ELi128EEEEEEEEEvNT_6ParamsE$_ZN4cute3eso3ESOILb0ELb0EJNS_6LayoutINS_5tupleIJNS3_IJNS_1CILi2EEES5_S5_EEES5_NS3_IJS5_S5_EEEEEENS3_IJNS3_IJNS4_ILi1EEENS4_ILi512EEEiEEENS4_ILi4096EEENS3_IJiiEEEEEEEEjEEC2ERKSF_RKj) ;  /* 0xffff10c000007944 */ /* 0x022fea0003c3ffff */
[----:B------:R-:W2:Y:S04]  /*15030*/  LDL.64 R60, [R1+0x760] ;  /* 0x00076000013c7983 */ /* 0x000ea80000100a00 */
[----:B-1----:R1:W5:Y:S01]  /*15040*/  LDL.64 R4, [R1+0x758] ;  /* 0x0007580001047983 */ /* 0x0023620000100a00 */
[----:B------:R-:W-:Y:S02]  /*15050*/  MOV R9, R25 ;  /* 0x0000001900097202 */ /* 0x000fe40000000f00 */
[----:B------:R-:W-:Y:S01]  /*15060*/  MOV R8, 0x15090 ;  /* 0x0001509000087802 */ /* 0x000fe20000000f00 */
[----:B--2---:R-:W-:-:S04]  /*15070*/  IMAD.WIDE.U32 R2, R61, 0x2, R58 ;  /* 0x000000023d027825 */ /* 0x004fc800078e003a */
[----:B-1---5:R-:W-:Y:S05]  /*15080*/  CALL.REL.NOINC `($_ZN7cutlass13device_kernelIN5flash19enable_sm80_to_sm89INS1_16FlashAttnBwdSm80INS1_25CollectiveMainloopBwdSm80ILi2ELi2EN4cute5tupleIJNS5_1CILi128EEES8_NS7_ILi64EEEEEENS_10bfloat16_tEfNS_4arch4Sm80ELb0ELb1ELb1ELb0ELb1ELb0ELb0ELb0ELi2ELi4ELi4ELi4ELb0EEENS1_24CollectiveEpilogueBwdGQAISA_fSD_Li256ELb0ELb1EEENS1_19SingleTileSchedulerILb0ELb0ELb0ELi128EEEEEEEEEvNT_6ParamsE$_ZN4cute8smem_ptrIPN7cutlass10bfloat16_tEECI1NS_12iter_adaptorIS3_S4_EEES3_) ;  /* 0xffff5b0000007944 */ /* 0x022fea0003c3ffff */
[----:B------:R-:W2:Y:S01]  /*15090*/  LDL.64 R8, [R1+0x758] ;  /* 0x0007580001087983 */ /* 0x000ea20000100a00 */
[----:B-1----:R-:W-:Y:S01]  /*150a0*/  IMAD.MOV.U32 R2, RZ, RZ, R4 ;  /* 0x000000ffff027224 */ /* 0x002fe200078e0004 */
[----:B------:R-:W-:-:S02]  /*150b0*/  MOV R3, R5 ;  /* 0x0000000500037202 */ /* 0x000fc40000000f00 */
[----:B------:R-:W-:Y:S01]  /*150c0*/  MOV R6, 0x150f0 ;  /* 0x000150f000067802 */ /* 0x000fe20000000f00 */
[----:B--2---:R1:W-:Y:S04]  /*150d0*/  STL.64 [R1+0x770], R8 ;  /* 0x0007700801007387 */ /* 0x0043e80000100a00 */
[----:B-1----:R-:W-:Y:S05]  /*150e0*/  CALL.REL.NOINC `($_ZN7cutlass13device_kernelIN5flash19enable_sm80_to_sm89INS1_16FlashAttnBwdSm80INS1_25CollectiveMainloopBwdSm80ILi2ELi2EN4cute5tupleIJNS5_1CILi128EEES8_NS7_ILi64EEEEEENS_10bfloat16_tEfNS_4arch4Sm80ELb0ELb1ELb1ELb0ELb1ELb0ELb0ELb0ELi2ELi4ELi4ELi4ELb0EEENS1_24CollectiveEpilogueBwdGQAISA_fSD_Li256ELb0ELb1EEENS1_19SingleTileSchedulerILb0ELb0ELb0ELi128EEEEEEEEEvNT_6ParamsE$_ZN4cute3eso3ESOILb0ELb0EJNS_6LayoutINS_5tupleIJNS3_IJNS_1CILi2EEES5_S5_EEES5_NS3_IJS5_S5_EEEEEENS3_IJNS3_IJNS4_ILi1EEENS4_ILi512EEEiEEENS4_ILi4096EEENS3_IJiiEEEEEEEENS_10ViewEngineINS_8smem_ptrIPN7cutlass10bfloat16_tEEEEEEEC2ERKSF_RKSM_) ;  /* 0xffff0f8000007944 */ /* 0x002fea0003c3ffff */
[----:B-1----:R1:W5:Y:S04]  /*150f0*/  LDL R5, [R1+0x75c] ;  /* 0x00075c0001057983 */ /* 0x0023680000100800 */
[----:B------:R1:W5:Y:S01]  /*15100*/  LDL R3, [R1+0x760] ;  /* 0x0007600001037983 */ /* 0x0003620000100800 */
[----:B------:R-:W-:-:S03]  /*15110*/  MOV R4, 0x15130 ;  /* 0x0001513000047802 */ /* 0x000fc60000000f00 */
[----:B-1---5:R-:W-:Y:S05]  /*15120*/  CALL.REL.NOINC `($_ZN7cutlass13device_kernelIN5flash19enable_sm80_to_sm89INS1_16FlashAttnBwdSm80INS1_25CollectiveMainloopBwdSm80ILi2ELi2EN4cute5tupleIJNS5_1CILi128EEES8_NS7_ILi64EEEEEENS_10bfloat16_tEfNS_4arch4Sm80ELb0ELb1ELb1ELb0ELb1ELb0ELb0ELb0ELi2ELi4ELi4ELi4ELb0EEENS1_24CollectiveEpilogueBwdGQAISA_fSD_Li256ELb0ELb1EEENS1_19SingleTileSchedulerILb0ELb0ELb0ELi128EEEEEEEEEvNT_6ParamsE$_ZZN4cute4takeILi1ELi3ENS_5tupleIJNS1_IJNS_1CILi1EEENS2_ILi512EEEiEEENS2_ILi4096EEENS1_IJiiEEEEEEEEDaRKT1_ENKUlDpRKT_E_clIJS6_S7_EEEDaSF_) ;  /* 0xffff71c000007944 */ /* 0x022fea0003c3ffff */
[----:B------:R-:W-:Y:S02]  /*15130*/  MOV R4, 0x15150 ;  /* 0x0001515000047802 */ /* 0x000fe40000000f00 */
[----:B-1---5:R-:W-:Y:S05]  /*15140*/  CALL.REL.NOINC `($_ZN7cutlass13device_kernelIN5flash19enable_sm80_to_sm89INS1_16FlashAttnBwdSm80INS1_25CollectiveMainloopBwdSm80ILi2ELi2EN4cute5tupleIJNS5_1CILi128EEES8_NS7_ILi64EEEEEENS_10bfloat16_tEfNS_4arch4Sm80ELb0ELb1ELb1ELb0ELb1ELb0ELb0ELb0ELi2ELi4ELi4ELi4ELb0EEENS1_24CollectiveEpilogueBwdGQAISA_fSD_Li256ELb0ELb1EEENS1_19SingleTileSchedulerILb0ELb0ELb0ELi128EEEEEEEEEvNT_6ParamsE$_ZZN4cute16flatten_to_tupleINS_5tupleIJNS_1CILi4096EEENS1_IJiiEEEEEEEEDaRKT_ENKUlRKT_E_clIS4_EEDaSB_) ;  /* 0xffff6ef000007944 */ /* 0x022fea0003c3ffff */
[----:B------:R1:W-:Y:S01]  /*15150*/  STL.64 [R1+0x758], R2 ;  /* 0x0007580201007387 */ /* 0x0003e20000100a00 */
[----:B------:R-:W-:Y:S02]  /*15160*/  MOV R58, R25 ;  /* 0x00000019003a7202 */ /* 0x000fe40000000f00 */
[----:B------:R-:W-:Y:S02]  /*15170*/  MOV R4, 0x15190 ;  /* 0x0001519000047802 */ /* 0x000fe40000000f00 */
[----:B-1----:R-:W-:Y:S05]  /*15180*/  CALL.REL.NOINC `($_ZN7cutlass13device_kernelIN5flash19enable_sm80_to_sm89INS1_16FlashAttnBwdSm80INS1_25CollectiveMainloopBwdSm80ILi2ELi2EN4cute5tupleIJNS5_1CILi128EEES8_NS7_ILi64EEEEEENS_10bfloat16_tEfNS_4arch4Sm80ELb0ELb1ELb1ELb0ELb1ELb0ELb0ELb0ELi2ELi4ELi4ELi4ELb0EEENS1_24CollectiveEpilogueBwdGQAISA_fSD_Li256ELb0ELb1EEENS1_19SingleTileSchedulerILb0ELb0ELb0ELi128EEEEEEEEEvNT_6ParamsE$_ZZN4cute12filter_tupleINS_5tupleIJNS_1CILi4096EEENS1_IJiiEEEEEEZNS_16flatten_to_tupleIS5_EEDaRKT_EUlRKT_E_EEDaS9_OT0_ENKUlDpSC_E_clIJNS1_IJS3_EEES4_EEEDaSG_) ;  /* 0xffff65c000007944 */ /* 0x002fea0003c3ffff */
        /* <DEDUP_REMOVED lines=14> */
[----:B--2--5:R-:W-:Y:S05]  /*15270*/  CALL.REL.NOINC `($_ZN7cutlass13device_kernelIN5flash19enable_sm80_to_sm89INS1_16FlashAttnBwdSm80INS1_25CollectiveMainloopBwdSm80ILi2ELi2EN4cute5tupleIJNS5_1CILi128EEES8_NS7_ILi64EEEEEENS_10bfloat16_tEfNS_4arch4Sm80ELb0ELb1ELb1ELb0ELb1ELb0ELb0ELb0ELi2ELi4ELi4ELi4ELb0EEENS1_24CollectiveEpilogueBwdGQAISA_fSD_Li256ELb0ELb1EEENS1_19SingleTileSchedulerILb0ELb0ELb0ELi128EEEEEEEEEvNT_6ParamsE$_ZN4cute3eso3ESOILb1ELb0EJNS_14ComposedLayoutINS_7SwizzleILi3ELi3ELi3EEENS_1CILi0EEENS_6LayoutINS_5tupleIJNS8_IJNS8_IJNS5_ILi4EEENS5_ILi8EEEEEENS8_IJNS5_ILi2EEENS5_ILi1EEEEEEEEENS8_IJNS8_IJSC_SC_EEENS8_IJSA_S9_EEEEEEEEENS8_IJNS8_IJNS8_IJSC_NS5_ILi64EEEEEENS8_IJNS5_ILi512EEES6_EEEEEENS8_IJNS8_IJSD_SA_EEENS8_IJNS5_ILi1024EEENS5_ILi16EEEEEEEEEEEEEEEENS_10ViewEngineINS_8smem_ptrIPN7cutlass10bfloat16_tEEEEEEEC2ERKSW_RKS13_) ;  /* 0xffff1f0000007944 */ /* 0x024fea0003c3ffff */
        /* <DEDUP_REMOVED lines=29> */
[----:B-12--5:R-:W-:Y:S05]  /*15450*/  CALL.REL.NOINC `($_ZN7cutlass13device_kernelIN5flash19enable_sm80_to_sm89INS1_16FlashAttnBwdSm80INS1_25CollectiveMainloopBwdSm80ILi2ELi2EN4cute5tupleIJNS5_1CILi128EEES8_NS7_ILi64EEEEEENS_10bfloat16_tEfNS_4arch4Sm80ELb0ELb1ELb1ELb0ELb1ELb0ELb0ELb0ELi2ELi4ELi4ELi4ELb0EEENS1_24CollectiveEpilogueBwdGQAISA_fSD_Li256ELb0ELb1EEENS1_19SingleTileSchedulerILb0ELb0ELb0ELi128EEEEEEEEEvNT_6ParamsE$_ZZN4cute7idx2crdINS_5tupleIJiiNS_1CILi0EEEEEENS1_IJNS1_IJNS2_ILi4EEENS2_ILi8EEEEEENS2_ILi2EEENS2_ILi1EEEEEEEEDaRKT_RKT0_ENKUlRKT_RKT0_E_clIiS7_EEDaSJ_SM_) ;  /* 0xffff988000007944 */ /* 0x026fea0003c3ffff */
[----:B------:R-:W-:Y:S02]  /*15460*/  MOV R2, 0x15480 ;  /* 0x0001548000027802 */ /* 0x000fe40000000f00 */
[----:B-1----:R-:W-:Y:S05]  /*15470*/  CALL.REL.NOINC `($_ZN7cutlass13device_kernelIN5flash19enable_sm80_to_sm89INS1_16FlashAttnBwdSm80INS1_25CollectiveMainloopBwdSm80ILi2ELi2EN4cute5tupleIJNS5_1CILi128EEES8_NS7_ILi64EEEEEENS_10bfloat16_tEfNS_4arch4Sm80ELb0ELb1ELb1ELb0ELb1ELb0ELb0ELb0ELi2ELi4ELi4ELi4ELb0EEENS1_24CollectiveEpilogueBwdGQAISA_fSD_Li256ELb0ELb1EEENS1_19SingleTileSchedulerILb0ELb0ELb0ELi128EEEEEEEEEvNT_6ParamsE$_ZZN4cute7idx2crdINS_5tupleIJiiNS_1CILi0EEEEEENS1_IJNS1_IJNS2_ILi4EEENS2_ILi8EEEEEENS2_ILi2EEENS2_ILi1EEEEEEEEDaRKT_RKT0_ENKUlRKT_RKT0_E_clIiS8_EEDaSJ_SM_) ;  /* 0xffff9c8000007944 */ /* 0x002fea0003c3ffff */
[----:B------:R1:W-:Y:S01]  /*15480*/  STL [R1+0x758], R6 ;  /* 0x0007580601007387 */ /* 0x0003e20000100800 */
[----:B------:R-:W-:-:S02]  /*15490*/  MOV R2, R25 ;  /* 0x0000001900027202 */ /* 0x000fc40000000f00 */
[----:B------:R-:W-:Y:S02]  /*154a0*/  MOV R72, 0x154c0 ;  /* 0x000154c000487802 */ /* 0x000fe40000000f00 */
[----:B-1----:R-:W-:Y:S05]  /*154b0*/  CALL.REL.NOINC `($_ZN7cutlass13device_kernelIN5flash19enable_sm80_to_sm89INS1_16FlashAttnBwdSm80INS1_25CollectiveMainloopBwdSm80ILi2ELi2EN4cute5tupleIJNS5_1CILi128EEES8_NS7_ILi64EEEEEENS_10bfloat16_tEfNS_4arch4Sm80ELb0ELb1ELb1ELb0ELb1ELb0ELb0ELb0ELi2ELi4ELi4ELi4ELb0EEENS1_24CollectiveEpilogueBwdGQAISA_fSD_Li256ELb0ELb1EEENS1_19SingleTileSchedulerILb0ELb0ELb0ELi128EEEEEEEEEvNT_6ParamsE$_ZZN4cute9transformINS_5tupleIJiiNS_1CILi0EEEEEENS1_IJNS1_IJNS2_ILi4EEENS2_ILi8EEEEEENS2_ILi2EEENS2_ILi1EEEEEEZNS_7idx2crdIS4_SA_EEDaRKT_RKT0_EUlRKT_RKT0_E_EEDaSE_SH_OT1_ENKUlDpSK_E_clIJNS1_IJiiEEEiS3_EEEDaSR_) ;  /* 0xffffa35000007944 */ /* 0x002fea0003c3ffff */
[----:B------:R-:W-:Y:S02]  /*154c0*/  MOV R6, 0x154e0 ;  /* 0x000154e000067802 */ /* 0x000fe40000000f00 */
[----:B--2--5:R-:W-:Y:S05]  /*154d0*/  CALL.REL.NOINC `($_ZN7cutlass13device_kernelIN5flash19enable_sm80_to_sm89INS1_16FlashAttnBwdSm80INS1_25CollectiveMainloopBwdSm80ILi2ELi2EN4cute5tupleIJNS5_1CILi128EEES8_NS7_ILi64EEEEEENS_10bfloat16_tEfNS_4arch4Sm80ELb0ELb1ELb1ELb0ELb1ELb0ELb0ELb0ELi2ELi4ELi4ELi4ELb0EEENS1_24CollectiveEpilogueBwdGQAISA_fSD_Li256ELb0ELb1EEENS1_19SingleTileSchedulerILb0ELb0ELb0ELi128EEEEEEEEEvNT_6ParamsE$_ZZN4cute13to_mixed_bitsINS_5tupleIJNS1_IJNS_1CILi4EEENS2_ILi8EEEEEENS2_ILi2EEENS2_ILi1EEEEEENS1_IJNS1_IJNS2_ILi0EEENS2_ILi64EEEEEES9_S9_EEENS1_IJNS1_IJiiEEEiS9_EEEEEDaRKT_RKT0_RKT1_ENKUlRKT_RKT0_RKT1_E_clIS5_SB_SD_EEDaSQ_ST_SW_) ;  /* 0xffff644000007944 */ /* 0x024fea0003c3ffff */
[----:B------:R-:W-:Y:S02]  /*154e0*/  MOV R2, 0x15500 ;  /* 0x0001550000027802 */ /* 0x000fe40000000f00 */
[----:B------:R-:W-:Y:S05]  /*154f0*/  CALL.REL.NOINC `($_ZN7cutlass13device_kernelIN5flash19enable_sm80_to_sm89INS1_16FlashAttnBwdSm80INS1_25CollectiveMainloopBwdSm80ILi2ELi2EN4cute5tupleIJNS5_1CILi128EEES8_NS7_ILi64EEEEEENS_10bfloat16_tEfNS_4arch4Sm80ELb0ELb1ELb1ELb0ELb1ELb0ELb0ELb0ELi2ELi4ELi4ELi4ELb0EEENS1_24CollectiveEpilogueBwdGQAISA_fSD_Li256ELb0ELb1EEENS1_19SingleTileSchedulerILb0ELb0ELb0ELi128EEEEEEEEEvNT_6ParamsE$_ZZN4cute13to_mixed_bitsINS_5tupleIJNS1_IJNS_1CILi4EEENS2_ILi8EEEEEENS2_ILi2EEENS2_ILi1EEEEEENS1_IJNS1_IJNS2_ILi0EEENS2_ILi64EEEEEES9_S9_EEENS1_IJNS1_IJiiEEEiS9_EEEEEDaRKT_RKT0_RKT1_ENKUlDpRKT_E_clIJNS_9MixedBitsILj0ELj448EEENS2_ILj0EEESW_EEEDaSR_) ;  /* 0xffff63f000007944 */ /* 0x000fea0003c3ffff */
        /* <DEDUP_REMOVED lines=52> */
[----:B------:R-:W-:Y:S01]  /*15840*/  IMAD.MOV.U32 R8, RZ, RZ, R2 ;  /* 0x000000ffff087224 */ /* 0x000fe200078e0002 */
[----:B------:R-:W-:Y:S01]  /*15850*/  MOV R2, R24 ;  /* 0x0000001800027202 */ /* 0x000fe20000000f00 */
[----:B------:R-:W-:Y:S01]  /*15860*/  IMAD.MOV.U32 R10, RZ, RZ, R52 ;  /* 0x000000ffff0a7224 */ /* 0x000fe200078e0034 */
[----:B------:R-:W-:-:S02]  /*15870*/  MOV R7, R45 ;  /* 0x0000002d00077202 */ /* 0x000fc40000000f00 */
[----:B------:R-:W-:Y:S01]  /*15880*/  MOV R6, 0x158b0 ;  /* 0x000158b000067802 */ /* 0x000fe20000000f00 */
[----:B--2---:R1:W-:Y:S04]  /*15890*/  STL.64 [R1+0x788], R4 ;  /* 0x0007880401007387 */ /* 0x0043e80000100a00 */
[----:B-1----:R-:W-:Y:S05]  /*158a0*/  CALL.REL.NOINC `($_ZN7cutlass13device_kernelIN5flash19enable_sm80_to_sm89INS1_16FlashAttnBwdSm80INS1_25CollectiveMainloopBwdSm80ILi2ELi2EN4cute5tupleIJNS5_1CILi128EEES8_NS7_ILi64EEEEEENS_10bfloat16_tEfNS_4arch4Sm80ELb0ELb1ELb1ELb0ELb1ELb0ELb0ELb0ELi2ELi4ELi4ELi4ELb0EEENS1_24CollectiveEpilogueBwdGQAISA_fSD_Li256ELb0ELb1EEENS1_19SingleTileSchedulerILb0ELb0ELb0ELi128EEEEEEEEEvNT_6ParamsE$_ZN4cute3eso3ESOILb0ELb0EJiiiNS_1CILi72EEENS2_ILi512EEEEEC2ERKiS7_S7_RKS3_RKS4_) ;  /* 0xffff12d000007944 */ /* 0x002fea0003c3ffff */
        /* <DEDUP_REMOVED lines=16> */
[----:B------:R-:W-:-:S03]  /*159b0*/  MOV R8, 0x15a10 ;  /* 0x00015a1000087802 */ /* 0x000fc60000000f00 */
[----:B------:R1:W-:Y:S01]  /*159c0*/  STL.U8 [R1+0x11e0], RZ ;  /* 0x0011e0ff01007387 */ /* 0x0003e20000100000 */
[----:B--2---:R-:W-:-:S03]  /*159d0*/  MOV R2, R5 ;  /* 0x0000000500027202 */ /* 0x004fc60000000f00 */
[----:B------:R1:W-:Y:S04]  /*159e0*/  STL [R1+0x77c], R4 ;  /* 0x00077c0401007387 */ /* 0x0003e80000100800 */
[----:B---3--:R1:W-:Y:S02]  /*159f0*/  STL.64 [R1+0x780], R2 ;  /* 0x0007800201007387 */ /* 0x0083e40000100a00 */
[----:B-1----:R-:W-:Y:S05]  /*15a00*/  CALL.REL.NOINC `($_ZN7cutlass13device_kernelIN5flash19enable_sm80_to_sm89INS1_16FlashAttnBwdSm80INS1_25CollectiveMainloopBwdSm80ILi2ELi2EN4cute5tupleIJNS5_1CILi128EEES8_NS7_ILi64EEEEEENS_10bfloat16_tEfNS_4arch4Sm80ELb0ELb1ELb1ELb0ELb1ELb0ELb0ELb0ELi2ELi4ELi4ELi4ELb0EEENS1_24CollectiveEpilogueBwdGQAISA_fSD_Li256ELb0ELb1EEENS1_19SingleTileSchedulerILb0ELb0ELb0ELi128EEEEEEEEEvNT_6ParamsE$_ZZN4cute6detail16composition_implINS_5tupleIJNS_1CILi8EEENS3_ILi2EEES5_S5_S4_S5_EEENS2_IJNS3_ILi1EEEiiiNS3_ILi72EEENS3_ILi512EEEEEENS2_IJNS2_IJS5_S5_EEES4_NS3_ILi4EEEEEENS2_IJNS2_IJS7_S4_EEENS3_ILi1024EEENS3_ILi16EEEEEEEEDaRKT_RKT0_RKT1_RKT2_ENKUlRKT_RKT0_E_clISB_SE_EEDaSW_SZ_) ;  /* 0xffff779000007944 */ /* 0x002fea0003c3ffff */
[----:B------:R-:W-:Y:S01]  /*15a10*/  MOV R3, R16 ;  /* 0x0000001000037202 */ /* 0x000fe20000000f00 */
[----:B------:R-:W-:Y:S01]  /*15a20*/  IMAD.MOV.U32 R2, RZ, RZ, R46 ;  /* 0x000000ffff027224 */ /* 0x000fe200078e002e */
[----:B------:R-:W-:Y:S02]  /*15a30*/  MOV R16, 0x15a50 ;  /* 0x00015a5000107802 */ /* 0x000fe40000000f00 */
[----:B--2--5:R-:W-:Y:S05]  /*15a40*/  CALL.REL.NOINC `($_ZN7cutlass13device_kernelIN5flash19enable_sm80_to_sm89INS1_16FlashAttnBwdSm80INS1_25CollectiveMainloopBwdSm80ILi2ELi2EN4cute5tupleIJNS5_1CILi128EEES8_NS7_ILi64EEEEEENS_10bfloat16_tEfNS_4arch4Sm80ELb0ELb1ELb1ELb0ELb1ELb0ELb0ELb0ELi2ELi4ELi4ELi4ELb0EEENS1_24CollectiveEpilogueBwdGQAISA_fSD_Li256ELb0ELb1EEENS1_19SingleTileSchedulerILb0ELb0ELb0ELi128EEEEEEEEEvNT_6ParamsE$_ZZN4cute6detail16composition_implINS_5tupleIJNS_1CILi8EEENS3_ILi2EEES5_S5_S4_S5_EEENS2_IJNS3_ILi1EEEiiiNS3_ILi72EEENS3_ILi512EEEEEENS2_IJNS2_IJS5_S5_EEES4_NS3_ILi4EEEEEENS2_IJNS2_IJS7_S4_EEENS3_ILi1024EEENS3_ILi16EEEEEEEEDaRKT_RKT0_RKT1_RKT2_ENKUlRKT_RKT0_E_clISC_SG_EEDaSW_SZ_) ;  /* 0xffff783000007944 */ /* 0x024fea0003c3ffff */
[----:B-----5:R2:W-:Y:S01]  /*15a50*/  STL.64 [R1+0x770], R2 ;  /* 0x0007700201007387 */ /* 0x0205e20000100a00 */
[----:B------:R-:W-:-:S03]  /*15a60*/  MOV R4, 0x15a80 ;  /* 0x00015a8000047802 */ /* 0x000fc60000000f00 */
[----:B-12---:R-:W-:Y:S05]  /*15a70*/  CALL.REL.NOINC `($_ZN7cutlass13device_kernelIN5flash19enable_sm80_to_sm89INS1_16FlashAttnBwdSm80INS1_25CollectiveMainloopBwdSm80ILi2ELi2EN4cute5tupleIJNS5_1CILi128EEES8_NS7_ILi64EEEEEENS_10bfloat16_tEfNS_4arch4Sm80ELb0ELb1ELb1ELb0ELb1ELb0ELb0ELb0ELi2ELi4ELi4ELi4ELb0EEENS1_24CollectiveEpilogueBwdGQAISA_fSD_Li256ELb0ELb1EEENS1_19SingleTileSchedulerILb0ELb0ELb0ELi128EEEEEEEEEvNT_6ParamsE$_ZN4cute3eso3ESOILb0ELb0EJNS_5tupleIJNS_1CILi1EEEiEEENS3_ILi1024EEENS2_IJiiEEEEEC2ERKS5_RKS6_RKS7_) ;  /* 0xffff000000007944 */ /* 0x006fea0003c3ffff */
[----:B------:R2:W5:Y:S04]  /*15a80*/  LDL R5, [R1+0x760] ;  /* 0x0007600001057983 */ /* 0x0005680000100800 */
[----:B-1----:R2:W5:Y:S01]  /*15a90*/  LDL.64 R2, [R1+0x758] ;  /* 0x0007580001027983 */ /* 0x0025620000100a00 */
[----:B------:R-:W-:-:S03]  /*15aa0*/  MOV R6, 0x15ac0 ;  /* 0x00015ac000067802 */ /* 0x000fc60000000f00 */
[----:B--2--5:R-:W-:Y:S05]  /*15ab0*/  CALL.REL.NOINC `($_ZN7cutlass13device_kernelIN5flash19enable_sm80_to_sm89INS1_16FlashAttnBwdSm80INS1_25CollectiveMainloopBwdSm80ILi2ELi2EN4cute5tupleIJNS5_1CILi128EEES8_NS7_ILi64EEEEEENS_10bfloat16_tEfNS_4arch4Sm80ELb0ELb1ELb1ELb0ELb1ELb0ELb0ELb0ELi2ELi4ELi4ELi4ELb0EEENS1_24CollectiveEpilogueBwdGQAISA_fSD_Li256ELb0ELb1EEENS1_19SingleTileSchedulerILb0ELb0ELb0ELi128EEEEEEEEEvNT_6ParamsE$_ZN4cute5tupleIJNS0_IJNS0_IJNS_1CILi2EEES2_EEENS1_ILi8EEES3_EEENS0_IJNS0_IJNS1_ILi1EEEiEEENS1_ILi1024EEENS0_IJiiEEEEEEEEC2ERKS5_RKSA_) ;  /* 0xffff482000007944 */ /* 0x024fea0003c3ffff */
[----:B-1----:R1:W5:Y:S04]  /*15ac0*/  LDL R4, [R1+0x760] ;  /* 0x0007600001047983 */ /* 0x0023680000100800 */
[----:B------:R1:W5:Y:S01]  /*15ad0*/  LDL.64 R2, [R1+0x758] ;  /* 0x0007580001027983 */ /* 0x0003620000100a00 */
[----:B------:R-:W-:Y:S01]  /*15ae0*/  LEA.HI R6, R11, R11, RZ, 0x1d ;  /* 0x0000000b0b067211 */ /* 0x000fe200078fe8ff */
[----:B------:R-:W-:-:S04]  /*15af0*/  IMAD.MOV.U32 R5, RZ, RZ, R50 ;  /* 0x000000ffff057224 */ /* 0x000fc800078e0032 */
[----:B------:R-:W-:Y:S01]  /*15b00*/  IMAD.U32 R8, R9, 0x2, R6 ;  /* 0x0000000209087824 */ /* 0x000fe200078e0006 */
[----:B------:R-:W-:-:S04]  /*15b10*/  MOV R6, 0x15b40 ;  /* 0x00015b4000067802 */ /* 0x000fc80000000f00 */
[----:B------:R1:W-:Y:S03]  /*15b20*/  STL [R1+0x11e4], R8 ;  /* 0x0011e40801007387 */ /* 0x0003e60000100800 */
[----:B-1---5:R-:W-:Y:S05]  /*15b30*/  CALL.REL.NOINC `($_ZN7cutlass13device_kernelIN5flash19enable_sm80_to_sm89INS1_16FlashAttnBwdSm80INS1_25CollectiveMainloopBwdSm80ILi2ELi2EN4cute5tupleIJNS5_1CILi128EEES8_NS7_ILi64EEEEEENS_10bfloat16_tEfNS_4arch4Sm80ELb0ELb1ELb1ELb0ELb1ELb0ELb0ELb0ELi2ELi4ELi4ELi4ELb0EEENS1_24CollectiveEpilogueBwdGQAISA_fSD_Li256ELb0ELb1EEENS1_19SingleTileSchedulerILb0ELb0ELb0ELi128EEEEEEEEEvNT_6ParamsE$_ZN4cute3eso3ESOILb0ELb0EJNS_6LayoutINS_5tupleIJNS3_IJNS_1CILi2EEES5_EEENS4_ILi8EEES6_EEENS3_IJNS3_IJNS4_ILi1EEEiEEENS4_ILi1024EEENS3_IJiiEEEEEEEEjEEC2ERKSE_RKj) ;  /* 0xffff025000007944 */ /* 0x022fea0003c3ffff */
[----:B------:R-:W2:Y:S04]  /*15b40*/  LDL.64 R16, [R1+0x760] ;  /* 0x0007600001107983 */ /* 0x000ea80000100a00 */
[----:B-1----:R1:W5:Y:S01]  /*15b50*/  LDL.64 R4, [R1+0x758] ;  /* 0x0007580001047983 */ /* 0x0023620000100a00 */
[----:B------:R-:W-:Y:S02]  /*15b60*/  MOV R9, R25 ;  /* 0x0000001900097202 */ /* 0x000fe40000000f00 */
[----:B------:R-:W-:Y:S01]  /*15b70*/  MOV R8, 0x15ba0 ;  /* 0x00015ba000087802 */ /* 0x000fe20000000f00 */
[----:B--2---:R-:W-:-:S04]  /*15b80*/  IMAD.WIDE.U32 R2, R17, 0x2, R58 ;  /* 0x0000000211027825 */ /* 0x004fc800078e003a */
[----:B-1---5:R-:W-:Y:S05]  /*15b90*/  CALL.REL.NOINC `($_ZN7cutlass13device_kernelIN5flash19enable_sm80_to_sm89INS1_16FlashAttnBwdSm80INS1_25CollectiveMainloopBwdSm80ILi2ELi2EN4cute5tupleIJNS5_1CILi128EEES8_NS7_ILi64EEEEEENS_10bfloat16_tEfNS_4arch4Sm80ELb0ELb1ELb1ELb0ELb1ELb0ELb0ELb0ELi2ELi4ELi4ELi4ELb0EEENS1_24CollectiveEpilogueBwdGQAISA_fSD_Li256ELb0ELb1EEENS1_19SingleTileSchedulerILb0ELb0ELb0ELi128EEEEEEEEEvNT_6ParamsE$_ZN4cute8smem_ptrIPN7cutlass10bfloat16_tEECI1NS_12iter_adaptorIS3_S4_EEES3_) ;  /* 0xffff4ff000007944 */ /* 0x022fea0003c3ffff */
[----:B-1----:R-:W2:Y:S01]  /*15ba0*/  LDL.64 R2, [R1+0x758] ;  /* 0x0007580001027983 */ /* 0x002ea20000100a00 */
[----:B------:R-:W-:-:S03]  /*15bb0*/  MOV R6, 0x15be0 ;  /* 0x00015be000067802 */ /* 0x000fc60000000f00 */
[----:B--2---:R1:W-:Y:S04]  /*15bc0*/  STL.64 [R1+0x770], R2 ;  /* 0x0007700201007387 */ /* 0x0043e80000100a00 */
[----:B-1----:R-:W-:Y:S05]  /*15bd0*/  CALL.REL.NOINC `($_ZN7cutlass13device_kernelIN5flash19enable_sm80_to_sm89INS1_16FlashAttnBwdSm80INS1_25CollectiveMainloopBwdSm80ILi2ELi2EN4cute5tupleIJNS5_1CILi128EEES8_NS7_ILi64EEEEEENS_10bfloat16_tEfNS_4arch4Sm80ELb0ELb1ELb1ELb0ELb1ELb0ELb0ELb0ELi2ELi4ELi4ELi4ELb0EEENS1_24CollectiveEpilogueBwdGQAISA_fSD_Li256ELb0ELb1EEENS1_19SingleTileSchedulerILb0ELb0ELb0ELi128EEEEEEEEEvNT_6ParamsE$_ZN4cute3eso3ESOILb0ELb0EJNS_6LayoutINS_5tupleIJNS3_IJNS_1CILi2EEES5_EEENS4_ILi8EEES6_EEENS3_IJNS3_IJNS4_ILi1EEEiEEENS4_ILi1024EEENS3_IJiiEEEEEEEENS_10ViewEngineINS_8smem_ptrIPN7cutlass10bfloat16_tEEEEEEEC2ERKSE_RKSL_) ;  /* 0xffff013000007944 */ /* 0x002fea0003c3ffff */
[----:B-1----:R1:W5:Y:S04]  /*15be0*/  LDL R5, [R1+0x75c] ;  /* 0x00075c0001057983 */ /* 0x0023680000100800 */
[----:B------:R1:W5:Y:S01]  /*15bf0*/  LDL R3, [R1+0x760] ;  /* 0x0007600001037983 */ /* 0x0003620000100800 */
[----:B------:R-:W-:-:S03]  /*15c00*/  MOV R4, 0x15c20 ;  /* 0x00015c2000047802 */ /* 0x000fc60000000f00 */
[----:B-1---5:R-:W-:Y:S05]  /*15c10*/  CALL.REL.NOINC `($_ZN7cutlass13device_kernelIN5flash19enable_sm80_to_sm89INS1_16FlashAttnBwdSm80INS1_25CollectiveMainloopBwdSm80ILi2ELi2EN4cute5tupleIJNS5_1CILi128EEES8_NS7_ILi64EEEEEENS_10bfloat16_tEfNS_4arch4Sm80ELb0ELb1ELb1ELb0ELb1ELb0ELb0ELb0ELi2ELi4ELi4ELi4ELb0EEENS1_24CollectiveEpilogueBwdGQAISA_fSD_Li256ELb0ELb1EEENS1_19SingleTileSchedulerILb0ELb0ELb0ELi128EEEEEEEEEvNT_6ParamsE$_ZZN4cute4takeILi1ELi3ENS_5tupleIJNS1_IJNS_1CILi1EEEiEEENS2_ILi1024EEENS1_IJiiEEEEEEEEDaRKT1_ENKUlDpRKT_E_clIJS5_S6_EEEDaSE_) ;  /* 0xffff674000007944 */ /* 0x022fea0003c3ffff */
[----:B------:R-:W-:Y:S02]  /*15c20*/  MOV R4, 0x15c40 ;  /* 0x00015c4000047802 */ /* 0x000fe40000000f00 */
[----:B-1---5:R-:W-:Y:S05]  /*15c30*/  CALL.REL.NOINC `($_ZN7cutlass13device_kernelIN5flash19enable_sm80_to_sm89INS1_16FlashAttnBwdSm80INS1_25CollectiveMainloopBwdSm80ILi2ELi2EN4cute5tupleIJNS5_1CILi128EEES8_NS7_ILi64EEEEEENS_10bfloat16_tEfNS_4arch4Sm80ELb0ELb1ELb1ELb0ELb1ELb0ELb0ELb0ELi2ELi4ELi4ELi4ELb0EEENS1_24CollectiveEpilogueBwdGQAISA_fSD_Li256ELb0ELb1EEENS1_19SingleTileSchedulerILb0ELb0ELb0ELi128EEEEEEEEEvNT_6ParamsE$_ZZN4cute16flatten_to_tupleINS_5tupleIJNS_1CILi1024EEENS1_IJiiEEEEEEEEDaRKT_ENKUlRKT_E_clIS4_EEDaSB_) ;  /* 0xffff632000007944 */ /* 0x022fea0003c3ffff */
[----:B------:R1:W-:Y:S01]  /*15c40*/  STL.64 [R1+0x758], R2 ;  /* 0x0007580201007387 */ /* 0x0003e20000100a00 */
[----:B------:R-:W-:Y:S02]  /*15c50*/  MOV R58, R25 ;  /* 0x00000019003a7202 */ /* 0x000fe40000000f00 */
[----:B------:R-:W-:Y:S02]  /*15c60*/  MOV R4, 0x15c80 ;  /* 0x00015c8000047802 */ /* 0x000fe40000000f00 */
[----:B-1----:R-:W-:Y:S05]  /*15c70*/  CALL.REL.NOINC `($_ZN7cutlass13device_kernelIN5flash19enable_sm80_to_sm89INS1_16FlashAttnBwdSm80INS1_25CollectiveMainloopBwdSm80ILi2ELi2EN4cute5tupleIJNS5_1CILi128EEES8_NS7_ILi64EEEEEENS_10bfloat16_tEfNS_4arch4Sm80ELb0ELb1ELb1ELb0ELb1ELb0ELb0ELb0ELi2ELi4ELi4ELi4ELb0EEENS1_24CollectiveEpilogueBwdGQAISA_fSD_Li256ELb0ELb1EEENS1_19SingleTileSchedulerILb0ELb0ELb0ELi128EEEEEEEEEvNT_6ParamsE$_ZZN4cute12filter_tupleINS_5tupleIJNS_1CILi1024EEENS1_IJiiEEEEEEZNS_16flatten_to_tupleIS5_EEDaRKT_EUlRKT_E_EEDaS9_OT0_ENKUlDpSC_E_clIJNS1_IJS3_EEES4_EEEDaSG_) ;  /* 0xffff582000007944 */ /* 0x002fea0003c3ffff */
        /* <DEDUP_REMOVED lines=22> */
[----:B--2--5:R-:W-:Y:S05]  /*15de0*/  CALL.REL.NOINC `($_ZN7cutlass13device_kernelIN5flash19enable_sm80_to_sm89INS1_16FlashAttnBwdSm80INS1_25CollectiveMainloopBwdSm80ILi2ELi2EN4cute5tupleIJNS5_1CILi128EEES8_NS7_ILi64EEEEEENS_10bfloat16_tEfNS_4arch4Sm80ELb0ELb1ELb1ELb0ELb1ELb0ELb0ELb0ELi2ELi4ELi4ELi4ELb0EEENS1_24CollectiveEpilogueBwdGQAISA_fSD_Li256ELb0ELb1EEENS1_19SingleTileSchedulerILb0ELb0ELb0ELi128EEEEEEEEEvNT_6ParamsE$_ZN4cute3eso3ESOILb1ELb0EJNS_10UnderscoreES2_S2_iEEC2ERKS2_S5_S5_RKi) ;  /* 0xffff126000007944 */ /* 0x024fea0003c3ffff */
[----:B------:R-:W-:Y:S01]  /*15df0*/  ULDC.64 UR4, c[0x0][0x118] ;  /* 0x0000460000047ab9 */ /* 0x000fe20000000a00 */
[----:B------:R2:W5:Y:S04]  /*15e00*/  LDL R7, [R1+0x758] ;  /* 0x0007580001077983 */ /* 0x0005680000100800 */
[----:B------:R2:W5:Y:S04]  /*15e10*/  LD.E R5, [R10.64] ;  /* 0x000000040a057980 */ /* 0x000568000c101900 */
[----:B-1----:R2:W5:Y:S01]  /*15e20*/  LD.E R3, [R10.64+0x4] ;  /* 0x000004040a037980 */ /* 0x002562000c101900 */
[----:B------:R-:W-:-:S03]  /*15e30*/  MOV R4, 0x15e50 ;  /* 0x00015e5000047802 */ /* 0x000fc60000000f00 */
[----:B--2--5:R-:W-:Y:S05]  /*15e40*/  CALL.REL.NOINC `($_ZN7cutlass13device_kernelIN5flash19enable_sm80_to_sm89INS1_16FlashAttnBwdSm80INS1_25CollectiveMainloopBwdSm80ILi2ELi2EN4cute5tupleIJNS5_1CILi128EEES8_NS7_ILi64EEEEEENS_10bfloat16_tEfNS_4arch4Sm80ELb0ELb1ELb1ELb0ELb1ELb0ELb0ELb0ELi2ELi4ELi4ELi4ELb0EEENS1_24CollectiveEpilogueBwdGQAISA_fSD_Li256ELb0ELb1EEENS1_19SingleTileSchedulerILb0ELb0ELb0ELi128EEEEEEEEEvNT_6ParamsE$_ZZN4cute5sliceINS_5tupleIJNS_10UnderscoreES2_S2_iEEENS1_IJNS1_IJNS_1CILi1EEENS4_ILi0EEEEEENS4_ILi4096EEENS1_IJiiEEENS1_IJS6_NS4_ILi8192EEEEEEEEEEEDaRKT_RKT0_ENKUlRKT_RKT0_E_clIS2_S9_EEDaSL_SO_) ;  /* 0xffff66e000007944 */ /* 0x024fea0003c3ffff */
[----:B-----5:R2:W-:Y:S01]  /*15e50*/  STL.64 [R1+0x758], R2 ;  /* 0x0007580201007387 */ /* 0x0205e20000100a00 */
[----:B------:R-:W-:-:S02]  /*15e60*/  MOV R58, R25 ;  /* 0x00000019003a7202 */ /* 0x000fc40000000f00 */
[----:B------:R-:W-:Y:S02]  /*15e70*/  MOV R4, 0x15e90 ;  /* 0x00015e9000047802 */ /* 0x000fe40000000f00 */
[----:B-12---:R-:W-:Y:S05]  /*15e80*/  CALL.REL.NOINC `($_ZN7cutlass13device_kernelIN5flash19enable_sm80_to_sm89INS1_16FlashAttnBwdSm80INS1_25CollectiveMainloopBwdSm80ILi2ELi2EN4cute5tupleIJNS5_1CILi128EEES8_NS7_ILi64EEEEEENS_10bfloat16_tEfNS_4arch4Sm80ELb0ELb1ELb1ELb0ELb1ELb0ELb0ELb0ELi2ELi4ELi4ELi4ELb0EEENS1_24CollectiveEpilogueBwdGQAISA_fSD_Li256ELb0ELb1EEENS1_19SingleTileSchedulerILb0ELb0ELb0ELi128EEEEEEEEEvNT_6ParamsE$_ZZN4cute12filter_tupleINS_5tupleIJNS_10UnderscoreES2_S2_iEEENS1_IJNS1_IJNS_1CILi1EEENS4_ILi0EEEEEENS4_ILi4096EEENS1_IJiiEEENS1_IJS6_NS4_ILi8192EEEEEEEEEZNS_5sliceIS3_SC_EEDaRKT_RKT0_EUlRKT_RKT0_E_EEDaSG_SJ_OT1_ENKUlDpSM_E_clIJNS1_IJS7_EEENS1_IJS8_EEENS1_IJS9_EEENS1_IJEEEEEEDaST_) ;  /* 0xffff532000007944 */ /* 0x006fea0003c3ffff */
[----:B-----5:R-:W-:Y:S02]  /*15e90*/  MOV R8, R3 ;  /* 0x0000000300087202 */ /* 0x020fe40000000f00 */
[----:B------:R-:W-:Y:S02]  /*15ea0*/  MOV R4, 0x15ec0 ;  /* 0x00015ec000047802 */ /* 0x000fe40000000f00 */
[----:B-1----:R-:W-:Y:S05]  /*15eb0*/  CALL.REL.NOINC `($_ZN7cutlass13device_kernelIN5flash19enable_sm80_to_sm89INS1_16FlashAttnBwdSm80INS1_25CollectiveMainloopBwdSm80ILi2ELi2EN4cute5tupleIJNS5_1CILi128EEES8_NS7_ILi64EEEEEENS_10bfloat16_tEfNS_4arch4Sm80ELb0ELb1ELb1ELb0ELb1ELb0ELb0ELb0ELi2ELi4ELi4ELi4ELb0EEENS1_24CollectiveEpilogueBwdGQAISA_fSD_Li256ELb0ELb1EEENS1_19SingleTileSchedulerILb0ELb0ELb0ELi128EEEEEEEEEvNT_6ParamsE$_ZN4cute5tupleIJNS0_IJNS0_IJNS_1CILi8EEENS1_ILi1EEEEEENS1_ILi2EEENS0_IJS5_S5_EEEEEENS0_IJNS0_IJS3_NS1_ILi0EEEEEENS1_ILi4096EEENS0_IJiiEEEEEEEEC2ERKS7_RKSC_) ;  /* 0xffff45f000007944 */ /* 0x002fea0003c3ffff */
[----:B-1----:R1:W5:Y:S01]  /*15ec0*/  LDL.64 R2, [R1+0x758] ;  /* 0x0007580001027983 */ /* 0x0023620000100a00 */
[----:B------:R-:W-:Y:S02]  /*15ed0*/  SHF.L.U32 R4, R7, 0xd, RZ ;  /* 0x0000000d07047819 */ /* 0x000fe400000006ff */
[----:B------:R-:W-:-:S03]  /*15ee0*/  MOV R6, 0x15f10 ;  /* 0x00015f1000067802 */ /* 0x000fc60000000f00 */
[----:B------:R1:W-:Y:S04]  /*15ef0*/  STL [R1+0x770], R4 ;  /* 0x0007700401007387 */ /* 0x0003e80000100800 */
[----:B-1---5:R-:W-:Y:S05]  /*15f00*/  CALL.REL.NOINC `($_ZN7cutlass13device_kernelIN5flash19enable_sm80_to_sm89INS1_16FlashAttnBwdSm80INS1_25CollectiveMainloopBwdSm80ILi2ELi2EN4cute5tupleIJNS5_1CILi128EEES8_NS7_ILi64EEEEEENS_10bfloat16_tEfNS_4arch4Sm80ELb0ELb1ELb1ELb0ELb1ELb0ELb0ELb0ELi2ELi4ELi4ELi4ELb0EEENS1_24CollectiveEpilogueBwdGQAISA_fSD_Li256ELb0ELb1EEENS1_19SingleTileSchedulerILb0ELb0ELb0ELi128EEEEEEEEEvNT_6ParamsE$_ZN4cute3eso3ESOILb0ELb0EJNS_6LayoutINS_5tupleIJNS3_IJNS_1CILi8EEENS4_ILi1EEEEEENS4_ILi2EEENS3_IJS8_S8_EEEEEENS3_IJNS3_IJS6_NS4_ILi0EEEEEENS4_ILi4096EEENS3_IJiiEEEEEEEEiEEC2ERKSG_RKi) ;  /* 0xffff044000007944 */ /* 0x022fea0003c3ffff */
[----:B------:R-:W-:Y:S01]  /*15f10*/  ULDC.64 UR4, c[0x0][0x118] ;  /* 0x0000460000047ab9 */ /* 0x000fe20000000a00 */
[----:B-1----:R-:W2:Y:S04]  /*15f20*/  LDL R2, [R1+0x760] ;  /* 0x0007600001027983 */ /* 0x002ea80000100800 */
[----:B------:R-:W2:Y:S04]  /*15f30*/  LD.E.64 R10, [R10.64+0x8] ;  /* 0x000008040a0a7980 */ /* 0x000ea8000c101b00 */
[----:B------:R1:W5:Y:S01]  /*15f40*/  LDL.64 R4, [R1+0x758] ;  /* 0x0007580001047983 */ /* 0x0003620000100a00 */
[----:B------:R-:W-:-:S02]  /*15f50*/  MOV R9, R25 ;  /* 0x0000001900097202 */ /* 0x000fc40000000f00 */
[----:B------:R-:W-:Y:S01]  /*15f60*/  MOV R8, 0x15f90 ;  /* 0x00015f9000087802 */ /* 0x000fe20000000f00 */
[----:B--2---:R-:W-:-:S04]  /*15f70*/  IMAD.WIDE R2, R2, 0x2, R10 ;  /* 0x0000000202027825 */ /* 0x004fc800078e020a */
[----:B-1---5:R-:W-:Y:S05]  /*15f80*/  CALL.REL.NOINC `($_ZN7cutlass13device_kernelIN5flash19enable_sm80_to_sm89INS1_16FlashAttnBwdSm80INS1_25CollectiveMainloopBwdSm80ILi2ELi2EN4cute5tupleIJNS5_1CILi128EEES8_NS7_ILi64EEEEEENS_10bfloat16_tEfNS_4arch4Sm80ELb0ELb1ELb1ELb0ELb1ELb0ELb0ELb0ELi2ELi4ELi4ELi4ELb0EEENS1_24CollectiveEpilogueBwdGQAISA_fSD_Li256ELb0ELb1EEENS1_19SingleTileSchedulerILb0ELb0ELb0ELi128EEEEEEEEEvNT_6ParamsE$_ZN4cute8smem_ptrIPN7cutlass10bfloat16_tEECI1NS_12iter_adaptorIS3_S4_EEES3_) ;  /* 0xffff4c0000007944 */ /* 0x022fea0003c3ffff */
[----:B-1----:R-:W2:Y:S01]  /*15f90*/  LDL.64 R2, [R1+0x758] ;  /* 0x0007580001027983 */ /* 0x002ea20000100a00 */
[----:B------:R-:W-:-:S03]  /*15fa0*/  MOV R6, 0x15fd0 ;  /* 0x00015fd000067802 */ /* 0x000fc60000000f00 */
[----:B--2---:R1:W-:Y:S04]  /*15fb0*/  STL.64 [R1+0x770], R2 ;  /* 0x0007700201007387 */ /* 0x0043e80000100a00 */
[----:B-1----:R-:W-:Y:S05]  /*15fc0*/  CALL.REL.NOINC `($_ZN7cutlass13device_kernelIN5flash19enable_sm80_to_sm89INS1_16FlashAttnBwdSm80INS1_25CollectiveMainloopBwdSm80ILi2ELi2EN4cute5tupleIJNS5_1CILi128EEES8_NS7_ILi64EEEEEENS_10bfloat16_tEfNS_4arch4Sm80ELb0ELb1ELb1ELb0ELb1ELb0ELb0ELb0ELi2ELi4ELi4ELi4ELb0EEENS1_24CollectiveEpilogueBwdGQAISA_fSD_Li256ELb0ELb1EEENS1_19SingleTileSchedulerILb0ELb0ELb0ELi128EEEEEEEEEvNT_6ParamsE$_ZN4cute3eso3ESOILb0ELb0EJNS_6LayoutINS_5tupleIJNS3_IJNS_1CILi8EEENS4_ILi1EEEEEENS4_ILi2EEENS3_IJS8_S8_EEEEEENS3_IJNS3_IJS6_NS4_ILi0EEEEEENS4_ILi4096EEENS3_IJiiEEEEEEEENS_10ViewEngineINS_8smem_ptrIPN7cutlass10bfloat16_tEEEEEEEC2ERKSG_RKSN_) ;  /* 0xffff031000007944 */ /* 0x002fea0003c3ffff */
[----:B------:R2:W5:Y:S04]  /*15fd0*/  LDL.64 R56, [R1+0x760] ;  /* 0x0007600001387983 */ /* 0x0005680000100a00 */
[----:B------:R2:W5:Y:S04]  /*15fe0*/  LDL.64 R54, [R26+0x30] ;  /* 0x000030001a367983 */ /* 0x0005680000100a00 */
[----:B------:R2:W5:Y:S01]  /*15ff0*/  LDL.64 R46, [R1+0x758] ;  /* 0x00075800012e7983 */ /* 0x0005620000100a00 */
[----:B------:R-:W-:Y:S01]  /*16000*/  IMAD.MOV.U32 R6, RZ, RZ, R14 ;  /* 0x000000ffff067224 */ /* 0x000fe200078e000e */
[----:B-1----:R-:W-:-:S02]  /*16010*/  MOV R3, R15 ;  /* 0x0000000f00037202 */ /* 0x002fc40000000f00 */
[----:B------:R-:W-:Y:S02]  /*16020*/  MOV R4, 0x16040 ;  /* 0x0001604000047802 */ /* 0x000fe40000000f00 */
[----:B--2--5:R-:W-:Y:S05]  /*16030*/  CALL.REL.NOINC `($_ZN7cutlass13device_kernelIN5flash19enable_sm80_to_sm89INS1_16FlashAttnBwdSm80INS1_25CollectiveMainloopBwdSm80ILi2ELi2EN4cute5tupleIJNS5_1CILi128EEES8_NS7_ILi64EEEEEENS_10bfloat16_tEfNS_4arch4Sm80ELb0ELb1ELb1ELb0ELb1ELb0ELb0ELb0ELi2ELi4ELi4ELi4ELb0EEENS1_24CollectiveEpilogueBwdGQAISA_fSD_Li256ELb0ELb1EEENS1_19SingleTileSchedulerILb0ELb0ELb0ELi128EEEEEEEEEvNT_6ParamsE$_ZN4cute3eso3ESOILb1ELb0EJNS_6LayoutINS_5tupleIJNS3_IJNS_1CILi8EEENS4_ILi1EEEEEENS4_ILi2EEENS4_ILi4EEEEEENS3_IJNS3_IJS6_NS4_ILi0EEEEEES5_NS4_ILi16EEEEEEEENS_10ViewEngineIPN7cutlass10bfloat16_tEEEEEC2ERKSF_RKSK_) ;  /* 0xffff3df000007944 */ /* 0x024fea0003c3ffff */
[----:B------:R2:W5:Y:S01]  /*16040*/  LDL.64 R52, [R1+0x758] ;  /* 0x0007580001347983 */ /* 0x0005620000100a00 */
[----:B-1----:R-:W-:Y:S01]  /*16050*/  IMAD.MOV.U32 R6, RZ, RZ, R12 ;  /* 0x000000ffff067224 */ /* 0x002fe200078e000c */
[----:B------:R-:W-:Y:S02]  /*16060*/  MOV R3, R13 ;  /* 0x0000000d00037202 */ /* 0x000fe40000000f00 */
[----:B------:R-:W-:Y:S02]  /*16070*/  MOV R4, 0x16090 ;  /* 0x0001609000047802 */ /* 0x000fe40000000f00 */
[----:B--2--5:R-:W-:Y:S05]  /*16080*/  CALL.REL.NOINC `($_ZN7cutlass13device_kernelIN5flash19enable_sm80_to_sm89INS1_16FlashAttnBwdSm80INS1_25CollectiveMainloopBwdSm80ILi2ELi2EN4cute5tupleIJNS5_1CILi128EEES8_NS7_ILi64EEEEEENS_10bfloat16_tEfNS_4arch4Sm80ELb0ELb1ELb1ELb0ELb1ELb0ELb0ELb0ELi2ELi4ELi4ELi4ELb0EEENS1_24CollectiveEpilogueBwdGQAISA_fSD_Li256ELb0ELb1EEENS1_19SingleTileSchedulerILb0ELb0ELb0ELi128EEEEEEEEEvNT_6ParamsE$_ZN4cute3eso3ESOILb1ELb0EJNS_6LayoutINS_5tupleIJNS3_IJNS_1CILi8EEENS4_ILi1EEEEEENS4_ILi4EEES8_EEENS3_IJNS3_IJS6_NS4_ILi0EEEEEES5_NS4_ILi32EEEEEEEENS_10ViewEngineIPN7cutlass10bfloat16_tEEEEEC2ERKSE_RKSJ_) ;  /* 0xffff3ff000007944 */ /* 0x024fea0003c3ffff */
[----:B------:R2:W5:Y:S01]  /*16090*/  LDL.64 R50, [R1+0x758] ;  /* 0x0007580001327983 */ /* 0x0005620000100a00 */
[----:B------:R-:W-:Y:S01]  /*160a0*/  IMAD.MOV.U32 R9, RZ, RZ, R25 ;  /* 0x000000ffff097224 */ /* 0x000fe200078e0019 */
[----:B-1----:R-:W-:Y:S01]  /*160b0*/  MOV R2, R56 ;  /* 0x0000003800027202 */ /* 0x002fe20000000f00 */
[----:B------:R-:W-:Y:S01]  /*160c0*/  IMAD.MOV.U32 R3, RZ, RZ, R57 ;  /* 0x000000ffff037224 */ /* 0x000fe200078e0039 */
[----:B------:R-:W-:Y:S02]  /*160d0*/  MOV R8, 0x160f0 ;  /* 0x000160f000087802 */ /* 0x000fe40000000f00 */
[----:B--2--5:R-:W-:Y:S05]  /*160e0*/  CALL.REL.NOINC `($_ZN7cutlass13device_kernelIN5flash19enable_sm80_to_sm89INS1_16FlashAttnBwdSm80INS1_25CollectiveMainloopBwdSm80ILi2ELi2EN4cute5tupleIJNS5_1CILi128EEES8_NS7_ILi64EEEEEENS_10bfloat16_tEfNS_4arch4Sm80ELb0ELb1ELb1ELb0ELb1ELb0ELb0ELb0ELi2ELi4ELi4ELi4ELb0EEENS1_24CollectiveEpilogueBwdGQAISA_fSD_Li256ELb0ELb1EEENS1_19SingleTileSchedulerILb0ELb0ELb0ELi128EEEEEEEEEvNT_6ParamsE$_ZN4cute8smem_ptrIPN7cutlass10bfloat16_tEECI1NS_12iter_adaptorIS3_S4_EEES3_) ;  /* 0xffff4aa000007944 */ /* 0x024fea0003c3ffff */
[----:B-1----:R1:W5:Y:S01]  /*160f0*/  LDL.64 R2, [R1+0x758] ;  /* 0x0007580001027983 */ /* 0x0023620000100a00 */
[----:B------:R-:W-:Y:S02]  /*16100*/  MOV R69, R25 ;  /* 0x0000001900457202 */ /* 0x000fe40000000f00 */
[----:B------:R-:W-:-:S02]  /*16110*/  MOV R6, 0x16130 ;  /* 0x0001613000067802 */ /* 0x000fc40000000f00 */
[----:B-1---5:R-:W-:Y:S05]  /*16120*/  CALL.REL.NOINC `($_ZN7cutlass13device_kernelIN5flash19enable_sm80_to_sm89INS1_16FlashAttnBwdSm80INS1_25CollectiveMainloopBwdSm80ILi2ELi2EN4cute5tupleIJNS5_1CILi128EEES8_NS7_ILi64EEEEEENS_10bfloat16_tEfNS_4arch4Sm80ELb0ELb1ELb1ELb0ELb1ELb0ELb0ELb0ELi2ELi4ELi4ELi4ELb0EEENS1_24CollectiveEpilogueBwdGQAISA_fSD_Li256ELb0ELb1EEENS1_19SingleTileSchedulerILb0ELb0ELb0ELi128EEEEEEEEEvNT_6ParamsE$_ZN4cute3eso3ESOILb1ELb0EJNS_6LayoutINS_5tupleIJNS3_IJNS_1CILi8EEENS4_ILi1EEEEEENS4_ILi2EEEEEENS3_IJNS3_IJS6_NS4_ILi0EEEEEENS4_ILi4096EEEEEEEENS_10ViewEngineINS_8smem_ptrIPN7cutlass10bfloat16_tEEEEEEEC2ERKSE_RKSL_) ;  /* 0xffff3a9000007944 */ /* 0x022fea0003c3ffff */
[----:B-1----:R1:W5:Y:S01]  /*16130*/  LDL.64 R4, [R1+0x758] ;  /* 0x0007580001047983 */ /* 0x0023620000100a00 */
[----:B------:R-:W-:Y:S01]  /*16140*/  IMAD.MOV.U32 R69, RZ, RZ, R25 ;  /* 0x000000ffff457224 */ /* 0x000fe200078e0019 */
[----:B------:R-:W-:Y:S01]  /*16150*/  MOV R6, R52 ;  /* 0x0000003400067202 */ /* 0x000fe20000000f00 */
[----:B------:R-:W-:Y:S01]  /*16160*/  IMAD.MOV.U32 R9, RZ, RZ, R53 ;  /* 0x000000ffff097224 */ /* 0x000fe200078e0035 */
[----:B------:R-:W-:-:S02]  /*16170*/  MOV R8, 0x16190 ;  /* 0x0001619000087802 */ /* 0x000fc40000000f00 */
[----:B-1---5:R-:W-:Y:S05]  /*16180*/  CALL.REL.NOINC `($_ZN7cutlass13device_kernelIN5flash19enable_sm80_to_sm89INS1_16FlashAttnBwdSm80INS1_25CollectiveMainloopBwdSm80ILi2ELi2EN4cute5tupleIJNS5_1CILi128EEES8_NS7_ILi64EEEEEENS_10bfloat16_tEfNS_4arch4Sm80ELb0ELb1ELb1ELb0ELb1ELb0ELb0ELb0ELi2ELi4ELi4ELi4ELb0EEENS1_24CollectiveEpilogueBwdGQAISA_fSD_Li256ELb0ELb1EEENS1_19SingleTileSchedulerILb0ELb0ELb0ELi128EEEEEEEEEvNT_6ParamsE$_ZN4cute3eso3ESOILb1ELb0EJNS_6LayoutINS_5tupleIJNS3_IJNS_1CILi8EEENS4_ILi1EEEEEENS4_ILi2EEEEEENS3_IJNS3_IJS6_NS4_ILi0EEEEEES5_EEEEENS_10ViewEngineIPN7cutlass10bfloat16_tEEEEEC2ERKSD_RKSI_) ;  /* 0xffff3bc000007944 */ /* 0x022fea0003c3ffff */
[----:B------:R2:W5:Y:S01]  /*16190*/  LDL.64 R2, [R1+0x758] ;  /* 0x0007580001027983 */ /* 0x0005620000100a00 */
[----:B-1----:R-:W-:Y:S01]  /*161a0*/  IMAD.MOV.U32 R7, RZ, RZ, R5 ;  /* 0x000000ffff077224 */ /* 0x002fe200078e0005 */
[----:B------:R-:W-:-:S02]  /*161b0*/  MOV R69, R25 ;  /* 0x0000001900457202 */ /* 0x000fc40000000f00 */
[----:B------:R-:W-:Y:S02]  /*161c0*/  MOV R6, 0x161e0 ;  /* 0x000161e000067802 */ /* 0x000fe40000000f00 */
[----:B--2--5:R-:W-:Y:S05]  /*161d0*/  CALL.REL.NOINC `($_ZN7cutlass13device_kernelIN5flash19enable_sm80_to_sm89INS1_16FlashAttnBwdSm80INS1_25CollectiveMainloopBwdSm80ILi2ELi2EN4cute5tupleIJNS5_1CILi128EEES8_NS7_ILi64EEEEEENS_10bfloat16_tEfNS_4arch4Sm80ELb0ELb1ELb1ELb0ELb1ELb0ELb0ELb0ELi2ELi4ELi4ELi4ELb0EEENS1_24CollectiveEpilogueBwdGQAISA_fSD_Li256ELb0ELb1EEENS1_19SingleTileSchedulerILb0ELb0ELb0ELi128EEEEEEEEEvNT_6ParamsE$_ZN4cute3eso3ESOILb1ELb0EJNS_6LayoutINS_5tupleIJNS3_IJNS_1CILi8EEENS4_ILi1EEEEEENS3_IJNS4_ILi2EEEEEEEEENS3_IJNS3_IJS6_NS4_ILi0EEEEEENS3_IJNS4_ILi4096EEEEEEEEEEENS_10ViewEngineINS_8smem_ptrIPN7cutlass10bfloat16_tEEEEEEEC2ERKSG_RKSN_) ;  /* 0xffff37b000007944 */ /* 0x024fea0003c3ffff */
[----:B------:R2:W5:Y:S01]  /*161e0*/  LDL.64 R6, [R1+0x758] ;  /* 0x0007580001067983 */ /* 0x0005620000100a00 */
[----:B-1----:R-:W-:Y:S01]  /*161f0*/  IMAD.MOV.U32 R9, RZ, RZ, R3 ;  /* 0x000000ffff097224 */ /* 0x002fe200078e0003 */
[----:B------:R-:W-:Y:S02]  /*16200*/  MOV R69, R25 ;  /* 0x0000001900457202 */ /* 0x000fe40000000f00 */
[----:B------:R-:W-:Y:S02]  /*16210*/  MOV R8, 0x16230 ;  /* 0x0001623000087802 */ /* 0x000fe40000000f00 */
[----:B--2--5:R-:W-:Y:S05]  /*16220*/  CALL.REL.NOINC `($_ZN7cutlass13device_kernelIN5flash19enable_sm80_to_sm89INS1_16FlashAttnBwdSm80INS1_25CollectiveMainloopBwdSm80ILi2ELi2EN4cute5tupleIJNS5_1CILi128EEES8_NS7_ILi64EEEEEENS_10bfloat16_tEfNS_4arch4Sm80ELb0ELb1ELb1ELb0ELb1ELb0ELb0ELb0ELi2ELi4ELi4ELi4ELb0EEENS1_24CollectiveEpilogueBwdGQAISA_fSD_Li256ELb0ELb1EEENS1_19SingleTileSchedulerILb0ELb0ELb0ELi128EEEEEEEEEvNT_6ParamsE$_ZN4cute3eso3ESOILb1ELb0EJNS_6LayoutINS_5tupleIJNS3_IJNS_1CILi8EEENS4_ILi1EEEEEENS3_IJNS4_ILi2EEEEEEEEENS3_IJNS3_IJS6_NS4_ILi0EEEEEENS3_IJS5_EEEEEEEENS_10ViewEngineIPN7cutlass10bfloat16_tEEEEEC2ERKSF_RKSK_) ;  /* 0xffff387000007944 */ /* 0x024fea0003c3ffff */
[----:B-1----:R1:W5:Y:S01]  /*16230*/  LDL.64 R2, [R1+0x758] ;  /* 0x0007580001027983 */ /* 0x0023620000100a00 */
[----:B------:R-:W-:Y:S02]  /*16240*/  MOV R69, R25 ;  /* 0x0000001900457202 */ /* 0x000fe40000000f00 */
[----:B------:R-:W-:Y:S02]  /*16250*/  MOV R10, 0x16270 ;  /* 0x00016270000a7802 */ /* 0x000fe40000000f00 */
[----:B-1---5:R-:W-:Y:S05]  /*16260*/  CALL.REL.NOINC `($_ZN7cutlass13device_kernelIN5flash19enable_sm80_to_sm89INS1_16FlashAttnBwdSm80INS1_25CollectiveMainloopBwdSm80ILi2ELi2EN4cute5tupleIJNS5_1CILi128EEES8_NS7_ILi64EEEEEENS_10bfloat16_tEfNS_4arch4Sm80ELb0ELb1ELb1ELb0ELb1ELb0ELb0ELb0ELi2ELi4ELi4ELi4ELb0EEENS1_24CollectiveEpilogueBwdGQAISA_fSD_Li256ELb0ELb1EEENS1_19SingleTileSchedulerILb0ELb0ELb0ELi128EEEEEEEEEvNT_6ParamsE$_ZN4cute3eso3ESOILb1ELb0EJNS_6LayoutINS_5tupleIJNS3_IJNS3_IJNS_1CILi8EEENS4_ILi1EEEEEES6_EEENS3_IJNS3_IJS6_S6_EEENS4_ILi2EEEEEEEEENS3_IJNS3_IJNS3_IJS6_NS4_ILi0EEEEEESD_EEENS3_IJNS3_IJSD_SD_EEES5_EEEEEEEENS_10ViewEngineIPN7cutlass10bfloat16_tEEEEEC2ERKSJ_RKSO_) ;  /* 0xffff29d000007944 */ /* 0x022fea0003c3ffff */
[----:B------:R2:W5:Y:S01]  /*16270*/  LDL.64 R4, [R1+0x758] ;  /* 0x0007580001047983 */ /* 0x0005620000100a00 */
[----:B------:R-:W-:Y:S01]  /*16280*/  IMAD.MOV.U32 R9, RZ, RZ, R7 ;  /* 0x000000ffff097224 */ /* 0x000fe200078e0007 */
[----:B------:R-:W-:Y:S02]  /*16290*/  MOV R69, R25 ;  /* 0x0000001900457202 */ /* 0x000fe40000000f00 */
[----:B-1----:R-:W-:-:S02]  /*162a0*/  MOV R8, 0x162c0 ;  /* 0x000162c000087802 */ /* 0x002fc40000000f00 */
[----:B--2--5:R-:W-:Y:S05]  /*162b0*/  CALL.REL.NOINC `($_ZN7cutlass13device_kernelIN5flash19enable_sm80_to_sm89INS1_16FlashAttnBwdSm80INS1_25CollectiveMainloopBwdSm80ILi2ELi2EN4cute5tupleIJNS5_1CILi128EEES8_NS7_ILi64EEEEEENS_10bfloat16_tEfNS_4arch4Sm80ELb0ELb1ELb1ELb0ELb1ELb0ELb0ELb0ELi2ELi4ELi4ELi4ELb0EEENS1_24CollectiveEpilogueBwdGQAISA_fSD_Li256ELb0ELb1EEENS1_19SingleTileSchedulerILb0ELb0ELb0ELi128EEEEEEEEEvNT_6ParamsE$_ZN4cute3eso3ESOILb1ELb0EJNS_6LayoutINS_5tupleIJNS3_IJNS3_IJNS_1CILi8EEENS4_ILi1EEEEEES6_EEENS3_IJNS3_IJS6_S6_EEENS4_ILi2EEEEEEEEENS3_IJNS3_IJNS3_IJS6_NS4_ILi0EEEEEESD_EEENS3_IJNS3_IJSD_SD_EEENS4_ILi4096EEEEEEEEEEENS_10ViewEngineINS_8smem_ptrIPN7cutlass10bfloat16_tEEEEEEEC2ERKSK_RKSR_) ;  /* 0xffff288000007944 */ /* 0x024fea0003c3ffff */
[----:B------:R2:W5:Y:S01]  /*162c0*/  LDL.64 R2, [R1+0x758] ;  /* 0x0007580001027983 */ /* 0x0005620000100a00 */
[----:B------:R-:W-:Y:S01]  /*162d0*/  IMAD.MOV.U32 R6, RZ, RZ, R4 ;  /* 0x000000ffff067224 */ /* 0x000fe200078e0004 */
[----:B------:R-:W-:Y:S01]  /*162e0*/  MOV R9, R5 ;  /* 0x0000000500097202 */ /* 0x000fe20000000f00 */
[----:B------:R-:W-:Y:S01]  /*162f0*/  IMAD.MOV.U32 R69, RZ, RZ, R25 ;  /* 0x000000ffff457224 */ /* 0x000fe200078e0019 */
[----:B------:R-:W-:-:S02]  /*16300*/  MOV R8, 0x16320 ;  /* 0x0001632000087802 */ /* 0x000fc40000000f00 */
[----:B-12--5:R-:W-:Y:S05]  /*16310*/  CALL.REL.NOINC `($_ZN7cutlass13device_kernelIN5flash19enable_sm80_to_sm89INS1_16FlashAttnBwdSm80INS1_25CollectiveMainloopBwdSm80ILi2ELi2EN4cute5tupleIJNS5_1CILi128EEES8_NS7_ILi64EEEEEENS_10bfloat16_tEfNS_4arch4Sm80ELb0ELb1ELb1ELb0ELb1ELb0ELb0ELb0ELi2ELi4ELi4ELi4ELb0EEENS1_24CollectiveEpilogueBwdGQAISA_fSD_Li256ELb0ELb1EEENS1_19SingleTileSchedulerILb0ELb0ELb0ELi128EEEEEEEEEvNT_6ParamsE$_ZN4cute3eso3ESOILb1ELb0EJNS_6LayoutINS_5tupleIJNS3_IJNS_1CILi8EEENS4_ILi1EEEEEENS4_ILi2EEEEEENS3_IJNS3_IJS6_NS4_ILi0EEEEEES5_EEEEENS_10ViewEngineIPN7cutlass10bfloat16_tEEEEEC2ERKSD_RKSI_) ;  /* 0xffff3a3000007944 */ /* 0x026fea0003c3ffff */
[----:B------:R2:W5:Y:S01]  /*16320*/  LDL.64 R16, [R1+0x758] ;  /* 0x0007580001107983 */ /* 0x0005620000100a00 */
[----:B------:R-:W-:-:S02]  /*16330*/  MOV R9, R25 ;  /* 0x0000001900097202 */ /* 0x000fc40000000f00 */
[----:B------:R-:W-:Y:S02]  /*16340*/  MOV R8, 0x16360 ;  /* 0x0001636000087802 */ /* 0x000fe40000000f00 */
[----:B-12--5:R-:W-:Y:S05]  /*16350*/  CALL.REL.NOINC `($_ZN7cutlass13device_kernelIN5flash19enable_sm80_to_sm89INS1_16FlashAttnBwdSm80INS1_25CollectiveMainloopBwdSm80ILi2ELi2EN4cute5tupleIJNS5_1CILi128EEES8_NS7_ILi64EEEEEENS_10bfloat16_tEfNS_4arch4Sm80ELb0ELb1ELb1ELb0ELb1ELb0ELb0ELb0ELi2ELi4ELi4ELi4ELb0EEENS1_24CollectiveEpilogueBwdGQAISA_fSD_Li256ELb0ELb1EEENS1_19SingleTileSchedulerILb0ELb0ELb0ELi128EEEEEEEEEvNT_6ParamsE$_ZN4cute8smem_ptrIPN7cutlass10bfloat16_tEECI1NS_12iter_adaptorIS3_S4_EEES3_) ;  /* 0xffff483000007944 */ /* 0x026fea0003c3ffff */
[----:B-1----:R1:W5:Y:S01]  /*16360*/  LDL.64 R2, [R1+0x758] ;  /* 0x0007580001027983 */ /* 0x0023620000100a00 */
[----:B------:R-:W-:Y:S02]  /*16370*/  MOV R69, R25 ;  /* 0x0000001900457202 */ /* 0x000fe40000000f00 */
[----:B------:R-:W-:Y:S02]  /*16380*/  MOV R6, 0x163a0 ;  /* 0x000163a000067802 */ /* 0x000fe40000000f00 */
[----:B-1---5:R-:W-:Y:S05]  /*16390*/  CALL.REL.NOINC `($_ZN7cutlass13device_kernelIN5flash19enable_sm80_to_sm89INS1_16FlashAttnBwdSm80INS1_25CollectiveMainloopBwdSm80ILi2ELi2EN4cute5tupleIJNS5_1CILi128EEES8_NS7_ILi64EEEEEENS_10bfloat16_tEfNS_4arch4Sm80ELb0ELb1ELb1ELb0ELb1ELb0ELb0ELb0ELi2ELi4ELi4ELi4ELb0EEENS1_24CollectiveEpilogueBwdGQAISA_fSD_Li256ELb0ELb1EEENS1_19SingleTileSchedulerILb0ELb0ELb0ELi128EEEEEEEEEvNT_6ParamsE$_ZN4cute3eso3ESOILb1ELb0EJNS_6LayoutINS_5tupleIJNS3_IJNS_1CILi8EEENS4_ILi1EEEEEENS4_ILi2EEEEEENS3_IJNS3_IJS6_NS4_ILi0EEEEEENS4_ILi4096EEEEEEEENS_10ViewEngineINS_8smem_ptrIPN7cutlass10bfloat16_tEEEEEEEC2ERKSE_RKSL_) ;  /* 0xffff382000007944 */ /* 0x022fea0003c3ffff */
[----:B------:R2:W5:Y:S01]  /*163a0*/  LDL.64 R58, [R1+0x758] ;  /* 0x00075800013a7983 */ /* 0x0005620000100a00 */
[----:B-1----:R-:W-:Y:S01]  /*163b0*/  IMAD.MOV.U32 R2, RZ, RZ, R25 ;  /* 0x000000ffff027224 */ /* 0x002fe200078e0019 */
[----:B------:R-:W-:Y:S02]  /*163c0*/  MOV R3, RZ ;  /* 0x000000ff00037202 */ /* 0x000fe40000000f00 */
[----:B------:R-:W-:Y:S02]  /*163d0*/  MOV R10, 0x163f0 ;  /* 0x000163f0000a7802 */ /* 0x000fe40000000f00 */
[----:B--2--5:R-:W-:Y:S05]  /*163e0*/  CALL.REL.NOINC `($_ZN7cutlass13device_kernelIN5flash19enable_sm80_to_sm89INS1_16FlashAttnBwdSm80INS1_25CollectiveMainloopBwdSm80ILi2ELi2EN4cute5tupleIJNS5_1CILi128EEES8_NS7_ILi64EEEEEENS_10bfloat16_tEfNS_4arch4Sm80ELb0ELb1ELb1ELb0ELb1ELb0ELb0ELb0ELi2ELi4ELi4ELi4ELb0EEENS1_24CollectiveEpilogueBwdGQAISA_fSD_Li256ELb0ELb1EEENS1_19SingleTileSchedulerILb0ELb0ELb0ELi128EEEEEEEEEvNT_6ParamsE$_ZN4cute3eso3ESOILb1ELb0EJNS_10UnderscoreEiEEC2ERKS2_RKi) ;  /* 0xffff0ce000007944 */ /* 0x024fea0003c3ffff */
[----:B-1----:R-:W2:Y:S01]  /*163f0*/  LDL R3, [R1+0x758] ;  /* 0x0007580001037983 */ /* 0x002ea20000100800 */
[----:B------:R-:W-:Y:S01]  /*16400*/  IMAD.MOV.U32 R2, RZ, RZ, R25 ;  /* 0x000000ffff027224 */ /* 0x000fe200078e0019 */
[----:B------:R-:W-:Y:S02]  /*16410*/  MOV R6, 0x16440 ;  /* 0x0001644000067802 */ /* 0x000fe40000000f00 */
[----:B--2---:R-:W-:-:S02]  /*16420*/  SHF.L.U32 R3, R3, 0xc, RZ ;  /* 0x0000000c03037819 */ /* 0x004fc400000006ff */
[----:B------:R-:W-:Y:S05]  /*16430*/  CALL.REL.NOINC `($_ZN7cutlass13device_kernelIN5flash19enable_sm80_to_sm89INS1_16FlashAttnBwdSm80INS1_25CollectiveMainloopBwdSm80ILi2ELi2EN4cute5tupleIJNS5_1CILi128EEES8_NS7_ILi64EEEEEENS_10bfloat16_tEfNS_4arch4Sm80ELb0ELb1ELb1ELb0ELb1ELb0ELb0ELb0ELi2ELi4ELi4ELi4ELb0EEENS1_24CollectiveEpilogueBwdGQAISA_fSD_Li256ELb0ELb1EEENS1_19SingleTileSchedulerILb0ELb0ELb0ELi128EEEEEEEEEvNT_6ParamsE$_ZN4cute3eso3ESOILb1ELb0EJNS_6LayoutINS_5tupleIJNS3_IJNS_1CILi8EEENS4_ILi1EEEEEEEEENS3_IJNS3_IJS6_NS4_ILi0EEEEEEEEEEEiEEC2ERKSC_RKi) ;  /* 0xffff34a000007944 */ /* 0x000fea0003c3ffff */
[----:B-1----:R-:W2:Y:S01]  /*16440*/  LDL R3, [R1+0x758] ;  /* 0x0007580001037983 */ /* 0x002ea20000100800 */
[----:B------:R-:W-:-:S02]  /*16450*/  MOV R9, R25 ;  /* 0x0000001900097202 */ /* 0x000fc40000000f00 */
[----:B------:R-:W-:Y:S01]  /*16460*/  MOV R8, 0x16490 ;  /* 0x0001649000087802 */ /* 0x000fe20000000f00 */
[----:B--2---:R-:W-:-:S04]  /*16470*/  IMAD.WIDE R2, R3, 0x2, R58 ;  /* 0x0000000203027825 */ /* 0x004fc800078e023a */
[----:B------:R-:W-:Y:S05]  /*16480*/  CALL.REL.NOINC `($_ZN7cutlass13device_kernelIN5flash19enable_sm80_to_sm89INS1_16FlashAttnBwdSm80INS1_25CollectiveMainloopBwdSm80ILi2ELi2EN4cute5tupleIJNS5_1CILi128EEES8_NS7_ILi64EEEEEENS_10bfloat16_tEfNS_4arch4Sm80ELb0ELb1ELb1ELb0ELb1ELb0ELb0ELb0ELi2ELi4ELi4ELi4ELb0EEENS1_24CollectiveEpilogueBwdGQAISA_fSD_Li256ELb0ELb1EEENS1_19SingleTileSchedulerILb0ELb0ELb0ELi128EEEEEEEEEvNT_6ParamsE$_ZN4cute8smem_ptrIPN7cutlass10bfloat16_tEECI1NS_12iter_adaptorIS3_S4_EEES3_) ;  /* 0xffff470000007944 */ /* 0x000fea0003c3ffff */
[----:B-1----:R1:W5:Y:S01]  /*16490*/  LDL.64 R2, [R1+0x758] ;  /* 0x0007580001027983 */ /* 0x0023620000100a00 */
[----:B------:R-:W-:Y:S02]  /*164a0*/  MOV R6, R25 ;  /* 0x0000001900067202 */ /* 0x000fe40000000f00 */
[----:B------:R-:W-:Y:S02]  /*164b0*/  MOV R8, 0x164d0 ;  /* 0x000164d000087802 */ /* 0x000fe40000000f00 */
[----:B-1---5:R-:W-:Y:S05]  /*164c0*/  CALL.REL.NOINC `($_ZN7cutlass13device_kernelIN5flash19enable_sm80_to_sm89INS1_16FlashAttnBwdSm80INS1_25CollectiveMainloopBwdSm80ILi2ELi2EN4cute5tupleIJNS5_1CILi128EEES8_NS7_ILi64EEEEEENS_10bfloat16_tEfNS_4arch4Sm80ELb0ELb1ELb1ELb0ELb1ELb0ELb0ELb0ELi2ELi4ELi4ELi4ELb0EEENS1_24CollectiveEpilogueBwdGQAISA_fSD_Li256ELb0ELb1EEENS1_19SingleTileSchedulerILb0ELb0ELb0ELi128EEEEEEEEEvNT_6ParamsE$_ZN4cute3eso3ESOILb1ELb0EJNS_6LayoutINS_5tupleIJNS3_IJNS_1CILi8EEENS4_ILi1EEEEEEEEENS3_IJNS3_IJS6_NS4_ILi0EEEEEEEEEEENS_10ViewEngineINS_8smem_ptrIPN7cutlass10bfloat16_tEEEEEEEC2ERKSC_RKSJ_) ;  /* 0xffff338000007944 */ /* 0x022fea0003c3ffff */
[----:B------:R2:W5:Y:S01]  /*164d0*/  LDL.64 R8, [R1+0x758] ;  /* 0x0007580001087983 */ /* 0x0005620000100a00 */
[----:B-1----:R-:W-:Y:S01]  /*164e0*/  IMAD.MOV.U32 R2, RZ, RZ, R25 ;  /* 0x000000ffff027224 */ /* 0x002fe200078e0019 */
[----:B------:R-:W-:Y:S02]  /*164f0*/  MOV R3, RZ ;  /* 0x000000ff00037202 */ /* 0x000fe40000000f00 */
[----:B------:R-:W-:Y:S02]  /*16500*/  MOV R10, 0x16520 ;  /* 0x00016520000a7802 */ /* 0x000fe40000000f00 */
[----:B--2--5:R-:W-:Y:S05]  /*16510*/  CALL.REL.NOINC `($_ZN7cutlass13device_kernelIN5flash19enable_sm80_to_sm89INS1_16FlashAttnBwdSm80INS1_25CollectiveMainloopBwdSm80ILi2ELi2EN4cute5tupleIJNS5_1CILi128EEES8_NS7_ILi64EEEEEENS_10bfloat16_tEfNS_4arch4Sm80ELb0ELb1ELb1ELb0ELb1ELb0ELb0ELb0ELi2ELi4ELi4ELi4ELb0EEENS1_24CollectiveEpilogueBwdGQAISA_fSD_Li256ELb0ELb1EEENS1_19SingleTileSchedulerILb0ELb0ELb0ELi128EEEEEEEEEvNT_6ParamsE$_ZN4cute3eso3ESOILb1ELb0EJNS_10UnderscoreEiEEC2ERKS2_RKi) ;  /* 0xffff0bb000007944 */ /* 0x024fea0003c3ffff */
[----:B-1----:R-:W2:Y:S01]  /*16520*/  LDL R3, [R1+0x758] ;  /* 0x0007580001037983 */ /* 0x002ea20000100800 */
[----:B------:R-:W-:Y:S01]  /*16530*/  IMAD.MOV.U32 R2, RZ, RZ, R25 ;  /* 0x000000ffff027224 */ /* 0x000fe200078e0019 */
[----:B------:R-:W-:-:S02]  /*16540*/  MOV R6, 0x16570 ;  /* 0x0001657000067802 */ /* 0x000fc40000000f00 */
[----:B--2---:R-:W-:Y:S02]  /*16550*/  SHF.L.U32 R3, R3, 0x3, RZ ;  /* 0x0000000303037819 */ /* 0x004fe400000006ff */
[----:B------:R-:W-:Y:S05]  /*16560*/  CALL.REL.NOINC `($_ZN7cutlass13device_kernelIN5flash19enable_sm80_to_sm89INS1_16FlashAttnBwdSm80INS1_25CollectiveMainloopBwdSm80ILi2ELi2EN4cute5tupleIJNS5_1CILi128EEES8_NS7_ILi64EEEEEENS_10bfloat16_tEfNS_4arch4Sm80ELb0ELb1ELb1ELb0ELb1ELb0ELb0ELb0ELi2ELi4ELi4ELi4ELb0EEENS1_24CollectiveEpilogueBwdGQAISA_fSD_Li256ELb0ELb1EEENS1_19SingleTileSchedulerILb0ELb0ELb0ELi128EEEEEEEEEvNT_6ParamsE$_ZN4cute3eso3ESOILb1ELb0EJNS_6LayoutINS_5tupleIJNS3_IJNS_1CILi8EEENS4_ILi1EEEEEEEEENS3_IJNS3_IJS6_NS4_ILi0EEEEEEEEEEEiEEC2ERKSC_RKi) ;  /* 0xffff337000007944 */ /* 0x000fea0003c3ffff */
[----:B-1----:R-:W2:Y:S01]  /*16570*/  LDL R3, [R1+0x758] ;  /* 0x0007580001037983 */ /* 0x002ea20000100800 */
[----:B------:R-:W-:Y:S02]  /*16580*/  MOV R69, R25 ;  /* 0x0000001900457202 */ /* 0x000fe40000000f00 */
[----:B------:R-:W-:Y:S01]  /*16590*/  MOV R4, 0x165d0 ;  /* 0x000165d000047802 */ /* 0x000fe20000000f00 */
[----:B--2---:R-:W-:-:S05]  /*165a0*/  IMAD.WIDE R2, R3, 0x2, R16 ;  /* 0x0000000203027825 */ /* 0x004fca00078e0210 */
[----:B------:R-:W-:Y:S02]  /*165b0*/  MOV R6, R2 ;  /* 0x0000000200067202 */ /* 0x000fe40000000f00 */
[----:B------:R-:W-:Y:S05]  /*165c0*/  CALL.REL.NOINC `($_ZN7cutlass13device_kernelIN5flash19enable_sm80_to_sm89INS1_16FlashAttnBwdSm80INS1_25CollectiveMainloopBwdSm80ILi2ELi2EN4cute5tupleIJNS5_1CILi128EEES8_NS7_ILi64EEEEEENS_10bfloat16_tEfNS_4arch4Sm80ELb0ELb1ELb1ELb0ELb1ELb0ELb0ELb0ELi2ELi4ELi4ELi4ELb0EEENS1_24CollectiveEpilogueBwdGQAISA_fSD_Li256ELb0ELb1EEENS1_19SingleTileSchedulerILb0ELb0ELb0ELi128EEEEEEEEEvNT_6ParamsE$_ZN4cute3eso3ESOILb1ELb0EJNS_6LayoutINS_5tupleIJNS3_IJNS_1CILi8EEENS4_ILi1EEEEEEEEENS3_IJNS3_IJS6_NS4_ILi0EEEEEEEEEEENS_10ViewEngineIPN7cutlass10bfloat16_tEEEEEC2ERKSC_RKSH_) ;  /* 0xffff32c000007944 */ /* 0x000fea0003c3ffff */
[----:B------:R2:W5:Y:S01]  /*165d0*/  LDL.64 R4, [R1+0x758] ;  /* 0x0007580001047983 */ /* 0x0005620000100a00 */
[----:B-1----:R-:W-:Y:S01]  /*165e0*/  IMAD.MOV.U32 R2, RZ, RZ, R8 ;  /* 0x000000ffff027224 */ /* 0x002fe200078e0008 */
[----:B------:R-:W-:Y:S01]  /*165f0*/  MOV R3, R9 ;  /* 0x0000000900037202 */ /* 0x000fe20000000f00 */
[----:B------:R-:W-:Y:S01]  /*16600*/  IMAD.MOV.U32 R9, RZ, RZ, R25 ;  /* 0x000000ffff097224 */ /* 0x000fe200078e0019 */
[----:B------:R-:W-:Y:S02]  /*16610*/  MOV R8, 0x16630 ;  /* 0x0001663000087802 */ /* 0x000fe40000000f00 */
[----:B--2--5:R-:W-:Y:S05]  /*16620*/  CALL.REL.NOINC `($_ZN7cutlass13device_kernelIN5flash19enable_sm80_to_sm89INS1_16FlashAttnBwdSm80INS1_25CollectiveMainloopBwdSm80ILi2ELi2EN4cute5tupleIJNS5_1CILi128EEES8_NS7_ILi64EEEEEENS_10bfloat16_tEfNS_4arch4Sm80ELb0ELb1ELb1ELb0ELb1ELb0ELb0ELb0ELi2ELi4ELi4ELi4ELb0EEENS1_24CollectiveEpilogueBwdGQAISA_fSD_Li256ELb0ELb1EEENS1_19SingleTileSchedulerILb0ELb0ELb0ELi128EEEEEEEEEvNT_6ParamsE$_ZN4cute8smem_ptrIPN7cutlass10bfloat16_tEECI1NS_12iter_adaptorIS3_S4_EEES3_) ;  /* 0xffff456000007944 */ /* 0x024fea0003c3ffff */
[----:B-1----:R1:W5:Y:S01]  /*16630*/  LDL.64 R2, [R1+0x758] ;  /* 0x0007580001027983 */ /* 0x0023620000100a00 */
[----:B------:R-:W-:Y:S02]  /*16640*/  MOV R6, R25 ;  /* 0x0000001900067202 */ /* 0x000fe40000000f00 */
[----:B------:R-:W-:Y:S02]  /*16650*/  MOV R8, 0x16670 ;  /* 0x0001667000087802 */ /* 0x000fe40000000f00 */
[----:B-1---5:R-:W-:Y:S05]  /*16660*/  CALL.REL.NOINC `($_ZN7cutlass13device_kernelIN5flash19enable_sm80_to_sm89INS1_16FlashAttnBwdSm80INS1_25CollectiveMainloopBwdSm80ILi2ELi2EN4cute5tupleIJNS5_1CILi128EEES8_NS7_ILi64EEEEEENS_10bfloat16_tEfNS_4arch4Sm80ELb0ELb1ELb1ELb0ELb1ELb0ELb0ELb0ELi2ELi4ELi4ELi4ELb0EEENS1_24CollectiveEpilogueBwdGQAISA_fSD_Li256ELb0ELb1EEENS1_19SingleTileSchedulerILb0ELb0ELb0ELi128EEEEEEEEEvNT_6ParamsE$_ZN4cute8smem_ptrIPN7cutlass9uint128_tEECI1NS_12iter_adaptorIS3_S4_EEES3_) ;  /* 0xffff456000007944 */ /* 0x022fea0003c3ffff */
[----:B-1----:R1:W5:Y:S01]  /*16670*/  LDL.64 R2, [R1+0x758] ;  /* 0x0007580001027983 */ /* 0x0023620000100a00 */
[----:B------:R-:W-:Y:S02]  /*16680*/  MOV R6, R25 ;  /* 0x0000001900067202 */ /* 0x000fe40000000f00 */
[----:B------:R-:W-:-:S02]  /*16690*/  MOV R8, 0x166b0 ;  /* 0x000166b000087802 */ /* 0x000fc40000000f00 */
[----:B-1---5:R-:W-:Y:S05]  /*166a0*/  CALL.REL.NOINC `($_ZN7cutlass13device_kernelIN5flash19enable_sm80_to_sm89INS1_16FlashAttnBwdSm80INS1_25CollectiveMainloopBwdSm80ILi2ELi2EN4cute5tupleIJNS5_1CILi128EEES8_NS7_ILi64EEEEEENS_10bfloat16_tEfNS_4arch4Sm80ELb0ELb1ELb1ELb0ELb1ELb0ELb0ELb0ELi2ELi4ELi4ELi4ELb0EEENS1_24CollectiveEpilogueBwdGQAISA_fSD_Li256ELb0ELb1EEENS1_19SingleTileSchedulerILb0ELb0ELb0ELi128EEEEEEEEEvNT_6ParamsE$_ZN4cute3eso3ESOILb1ELb0EJNS_6LayoutINS_5tupleIJNS3_IJNS_1CILi1EEES5_EEEEEENS3_IJNS3_IJS5_NS4_ILi0EEEEEEEEEEENS_10ViewEngineINS_8smem_ptrIPN7cutlass9uint128_tEEEEEEEC2ERKSB_RKSI_) ;  /* 0xffff289000007944 */ /* 0x022fea0003c3ffff */
[----:B------:R2:W5:Y:S01]  /*166b0*/  LDL R8, [R1+0x758] ;  /* 0x0007580001087983 */ /* 0x0005620000100800 */
[----:B------:R-:W-:-:S02]  /*166c0*/  MOV R69, R25 ;  /* 0x0000001900457202 */ /* 0x000fc40000000f00 */
[----:B-1----:R-:W-:Y:S02]  /*166d0*/  MOV R6, 0x166f0 ;  /* 0x000166f000067802 */ /* 0x002fe40000000f00 */
[----:B--2--5:R-:W-:Y:S05]  /*166e0*/  CALL.REL.NOINC `($_ZN7cutlass13device_kernelIN5flash19enable_sm80_to_sm89INS1_16FlashAttnBwdSm80INS1_25CollectiveMainloopBwdSm80ILi2ELi2EN4cute5tupleIJNS5_1CILi128EEES8_NS7_ILi64EEEEEENS_10bfloat16_tEfNS_4arch4Sm80ELb0ELb1ELb1ELb0ELb1ELb0ELb0ELb0ELi2ELi4ELi4ELi4ELb0EEENS1_24CollectiveEpilogueBwdGQAISA_fSD_Li256ELb0ELb1EEENS1_19SingleTileSchedulerILb0ELb0ELb0ELi128EEEEEEEEEvNT_6ParamsE$_ZN4cute3eso3ESOILb1ELb0EJNS_6LayoutINS_5tupleIJNS3_IJNS_1CILi4EEENS4_ILi1EEEEEEEEENS3_IJNS3_IJS6_NS4_ILi0EEEEEEEEEEENS_10ViewEngineIPjEEEEC2ERKSC_RKSF_) ;  /* 0xffff2ff000007944 */ /* 0x024fea0003c3ffff */
[----:B------:R2:W5:Y:S01]  /*166f0*/  LDL.64 R60, [R1+0x758] ;  /* 0x00075800013c7983 */ /* 0x0005620000100a00 */
[----:B-1----:R-:W-:Y:S02]  /*16700*/  MOV R4, R8 ;  /* 0x0000000800047202 */ /* 0x002fe40000000f00 */
[----:B------:R-:W-:Y:S02]  /*16710*/  MOV R2, 0x16730 ;  /* 0x0001673000027802 */ /* 0x000fe40000000f00 */
[----:B--2--5:R-:W-:Y:S05]  /*16720*/  CALL.REL.NOINC `($_ZN7cutlass13device_kernelIN5flash19enable_sm80_to_sm89INS1_16FlashAttnBwdSm80INS1_25CollectiveMainloopBwdSm80ILi2ELi2EN4cute5tupleIJNS5_1CILi128EEES8_NS7_ILi64EEEEEENS_10bfloat16_tEfNS_4arch4Sm80ELb0ELb1ELb1ELb0ELb1ELb0ELb0ELb0ELi2ELi4ELi4ELi4ELb0EEENS1_24CollectiveEpilogueBwdGQAISA_fSD_Li256ELb0ELb1EEENS1_19SingleTileSchedulerILb0ELb0ELb0ELi128EEEEEEEEEvNT_6ParamsE$_ZN73_INTERNAL_24fd9406_37_flash_bwd_hdim64_bf16_softcap_sm80_cu_8e232a79_330724__cvta_generic_to_sharedEPKv) ;  /* 0xffff45c000007944 */ /* 0x024fea0003c3ffff */
        /* <DEDUP_REMOVED lines=9> */
[----:B-1----:R-:W-:Y:S05]  /*167c0*/  CALL.REL.NOINC `($_ZN7cutlass13device_kernelIN5flash19enable_sm80_to_sm89INS1_16FlashAttnBwdSm80INS1_25CollectiveMainloopBwdSm80ILi2ELi2EN4cute5tupleIJNS5_1CILi128EEES8_NS7_ILi64EEEEEENS_10bfloat16_tEfNS_4arch4Sm80ELb0ELb1ELb1ELb0ELb1ELb0ELb0ELb0ELi2ELi4ELi4ELi4ELb0EEENS1_24CollectiveEpilogueBwdGQAISA_fSD_Li256ELb0ELb1EEENS1_19SingleTileSchedulerILb0ELb0ELb0ELi128EEEEEEEEEvNT_6ParamsE$_ZN4cute3eso3ESOILb1ELb0EJNS_10UnderscoreEiEEC2ERKS2_RKi) ;  /* 0xffff090000007944 */ /* 0x002fea0003c3ffff */
        /* <DEDUP_REMOVED lines=16> */
[----:B------:R-:W-:Y:S02]  /*168d0*/  MOV R3, 0x1 ;  /* 0x0000000100037802 */ /* 0x000fe40000000f00 */
[----:B------:R-:W-:-:S02]  /*168e0*/  MOV R10, 0x16900 ;  /* 0x00016900000a7802 */ /* 0x000fc40000000f00 */
        /* <DEDUP_REMOVED lines=43> */
[----:B-1---5:R-:W-:Y:S05]  /*16ba0*/  CALL.REL.NOINC `($_ZN7cutlass13device_kernelIN5flash19enable_sm80_to_sm89INS1_16FlashAttnBwdSm80INS1_25CollectiveMainloopBwdSm80ILi2ELi2EN4cute5tupleIJNS5_1CILi128EEES8_NS7_ILi64EEEEEENS_10bfloat16_tEfNS_4arch4Sm80ELb0ELb1ELb1ELb0ELb1ELb0ELb0ELb0ELi2ELi4ELi4ELi4ELb0EEENS1_24CollectiveEpilogueBwdGQAISA_fSD_Li256ELb0ELb1EEENS1_19SingleTileSchedulerILb0ELb0ELb0ELi128EEEEEEEEEvNT_6ParamsE$_ZN4cute8smem_ptrIPN7cutlass10bfloat16_tEECI1NS_12iter_adaptorIS3_S4_EEES3_) ;  /* 0xffff3fe000007944 */ /* 0x022fea0003c3ffff */
[----:B-1----:R1:W5:Y:S01]  /*16bb0*/  LDL.64 R2, [R1+0x758] ;  /* 0x0007580001027983 */ /* 0x0023620000100a00 */
[----:B------:R-:W-:-:S03]  /*16bc0*/  MOV R6, 0x16be0 ;  /* 0x00016be000067802 */ /* 0x000fc60000000f00 */
[----:B-1---5:R-:W-:Y:S05]  /*16bd0*/  CALL.REL.NOINC `($_ZN7cutlass13device_kernelIN5flash19enable_sm80_to_sm89INS1_16FlashAttnBwdSm80INS1_25CollectiveMainloopBwdSm80ILi2ELi2EN4cute5tupleIJNS5_1CILi128EEES8_NS7_ILi64EEEEEENS_10bfloat16_tEfNS_4arch4Sm80ELb0ELb1ELb1ELb0ELb1ELb0ELb0ELb0ELi2ELi4ELi4ELi4ELb0EEENS1_24CollectiveEpilogueBwdGQAISA_fSD_Li256ELb0ELb1EEENS1_19SingleTileSchedulerILb0ELb0ELb0ELi128EEEEEEEEEvNT_6ParamsE$_ZN4cute3eso3ESOILb1ELb0EJNS_6LayoutINS_5tupleIJNS3_IJNS_1CILi8EEENS4_ILi1EEEEEENS4_ILi4EEEEEENS3_IJNS3_IJS6_NS4_ILi0EEEEEENS4_ILi2048EEEEEEEENS_10ViewEngineINS_8smem_ptrIPN7cutlass10bfloat16_tEEEEEEEC2ERKSE_RKSL_) ;  /* 0xffff32f000007944 */ /* 0x022fea0003c3ffff */
[----:B-1----:R1:W5:Y:S01]  /*16be0*/  LDL.64 R4, [R1+0x758] ;  /* 0x0007580001047983 */ /* 0x0023620000100a00 */
[----:B------:R-:W-:Y:S01]  /*16bf0*/  IMAD.MOV.U32 R6, RZ, RZ, R50 ;  /* 0x000000ffff067224 */ /* 0x000fe200078e0032 */
[----:B------:R-:W-:Y:S02]  /*16c00*/  MOV R9, R51 ;  /* 0x0000003300097202 */ /* 0x000fe40000000f00 */
[----:B------:R-:W-:Y:S02]  /*16c10*/  MOV R8, 0x16c30 ;  /* 0x00016c3000087802 */ /* 0x000fe40000000f00 */
[----:B-1---5:R-:W-:Y:S05]  /*16c20*/  CALL.REL.NOINC `($_ZN7cutlass13device_kernelIN5flash19enable_sm80_to_sm89INS1_16FlashAttnBwdSm80INS1_25CollectiveMainloopBwdSm80ILi2ELi2EN4cute5tupleIJNS5_1CILi128EEES8_NS7_ILi64EEEEEENS_10bfloat16_tEfNS_4arch4Sm80ELb0ELb1ELb1ELb0ELb1ELb0ELb0ELb0ELi2ELi4ELi4ELi4ELb0EEENS1_24CollectiveEpilogueBwdGQAISA_fSD_Li256ELb0ELb1EEENS1_19SingleTileSchedulerILb0ELb0ELb0ELi128EEEEEEEEEvNT_6ParamsE$_ZN4cute3eso3ESOILb1ELb0EJNS_6LayoutINS_5tupleIJNS3_IJNS_1CILi8EEENS4_ILi1EEEEEENS4_ILi4EEEEEENS3_IJNS3_IJS6_NS4_ILi0EEEEEES5_EEEEENS_10ViewEngineIPN7cutlass10bfloat16_tEEEEEC2ERKSD_RKSI_) ;  /* 0xffff332000007944 */ /* 0x022fea0003c3ffff */
[----:B------:R2:W5:Y:S01]  /*16c30*/  LDL.64 R2, [R1+0x758] ;  /* 0x0007580001027983 */ /* 0x0005620000100a00 */
[----:B-1----:R-:W-:Y:S02]  /*16c40*/  MOV R7, R5 ;  /* 0x0000000500077202 */ /* 0x002fe40000000f00 */
[----:B------:R-:W-:Y:S02]  /*16c50*/  MOV R6, 0x16c70 ;  /* 0x00016c7000067802 */ /* 0x000fe40000000f00 */
[----:B--2--5:R-:W-:Y:S05]  /*16c60*/  CALL.REL.NOINC `($_ZN7cutlass13device_kernelIN5flash19enable_sm80_to_sm89INS1_16FlashAttnBwdSm80INS1_25CollectiveMainloopBwdSm80ILi2ELi2EN4cute5tupleIJNS5_1CILi128EEES8_NS7_ILi64EEEEEENS_10bfloat16_tEfNS_4arch4Sm80ELb0ELb1ELb1ELb0ELb1ELb0ELb0ELb0ELi2ELi4ELi4ELi4ELb0EEENS1_24CollectiveEpilogueBwdGQAISA_fSD_Li256ELb0ELb1EEENS1_19SingleTileSchedulerILb0ELb0ELb0ELi128EEEEEEEEEvNT_6ParamsE$_ZN4cute3eso3ESOILb1ELb0EJNS_6LayoutINS_5tupleIJNS3_IJNS_1CILi8EEENS4_ILi1EEEEEENS3_IJNS4_ILi4EEEEEEEEENS3_IJNS3_IJS6_NS4_ILi0EEEEEENS3_IJNS4_ILi2048EEEEEEEEEEENS_10ViewEngineINS_8smem_ptrIPN7cutlass10bfloat16_tEEEEEEEC2ERKSG_RKSN_) ;  /* 0xffff2e9000007944 */ /* 0x024fea0003c3ffff */
[----:B------:R2:W5:Y:S01]  /*16c70*/  LDL.64 R6, [R1+0x758] ;  /* 0x0007580001067983 */ /* 0x0005620000100a00 */
[----:B-1----:R-:W-:Y:S02]  /*16c80*/  MOV R5, R3 ;  /* 0x0000000300057202 */ /* 0x002fe40000000f00 */
[----:B------:R-:W-:-:S02]  /*16c90*/  MOV R4, 0x16cb0 ;  /* 0x00016cb000047802 */ /* 0x000fc40000000f00 */
[----:B--2--5:R-:W-:Y:S05]  /*16ca0*/  CALL.REL.NOINC `($_ZN7cutlass13device_kernelIN5flash19enable_sm80_to_sm89INS1_16FlashAttnBwdSm80INS1_25CollectiveMainloopBwdSm80ILi2ELi2EN4cute5tupleIJNS5_1CILi128EEES8_NS7_ILi64EEEEEENS_10bfloat16_tEfNS_4arch4Sm80ELb0ELb1ELb1ELb0ELb1ELb0ELb0ELb0ELi2ELi4ELi4ELi4ELb0EEENS1_24CollectiveEpilogueBwdGQAISA_fSD_Li256ELb0ELb1EEENS1_19SingleTileSchedulerILb0ELb0ELb0ELi128EEEEEEEEEvNT_6ParamsE$_ZN4cute3eso3ESOILb1ELb0EJNS_6LayoutINS_5tupleIJNS3_IJNS_1CILi8EEENS4_ILi1EEEEEENS3_IJNS4_ILi4EEEEEEEEENS3_IJNS3_IJS6_NS4_ILi0EEEEEENS3_IJS5_EEEEEEEENS_10ViewEngineIPN7cutlass10bfloat16_tEEEEEC2ERKSF_RKSK_) ;  /* 0xffff2eb000007944 */ /* 0x024fea0003c3ffff */
[----:B-1----:R1:W5:Y:S01]  /*16cb0*/  LDL.64 R2, [R1+0x758] ;  /* 0x0007580001027983 */ /* 0x0023620000100a00 */
[----:B------:R-:W-:-:S03]  /*16cc0*/  MOV R8, 0x16ce0 ;  /* 0x00016ce000087802 */ /* 0x000fc60000000f00 */
[----:B-1---5:R-:W-:Y:S05]  /*16cd0*/  CALL.REL.NOINC `($_ZN7cutlass13device_kernelIN5flash19enable_sm80_to_sm89INS1_16FlashAttnBwdSm80INS1_25CollectiveMainloopBwdSm80ILi2ELi2EN4cute5tupleIJNS5_1CILi128EEES8_NS7_ILi64EEEEEENS_10bfloat16_tEfNS_4arch4Sm80ELb0ELb1ELb1ELb0ELb1ELb0ELb0ELb0ELi2ELi4ELi4ELi4ELb0EEENS1_24CollectiveEpilogueBwdGQAISA_fSD_Li256ELb0ELb1EEENS1_19SingleTileSchedulerILb0ELb0ELb0ELi128EEEEEEEEEvNT_6ParamsE$_ZN4cute3eso3ESOILb1ELb0EJNS_6LayoutINS_5tupleIJNS3_IJNS3_IJNS_1CILi8EEENS4_ILi1EEEEEES6_EEENS3_IJNS3_IJS6_S6_EEENS4_ILi4EEEEEEEEENS3_IJNS3_IJNS3_IJS6_NS4_ILi0EEEEEESD_EEENS3_IJNS3_IJSD_SD_EEES5_EEEEEEEENS_10ViewEngineIPN7cutlass10bfloat16_tEEEEEC2ERKSJ_RKSO_) ;  /* 0xffff1fe000007944 */ /* 0x022fea0003c3ffff */
[----:B-1----:R1:W5:Y:S01]  /*16ce0*/  LDL.64 R4, [R1+0x758] ;  /* 0x0007580001047983 */ /* 0x0023620000100a00 */
[----:B------:R-:W-:-:S03]  /*16cf0*/  MOV R8, 0x16d10 ;  /* 0x00016d1000087802 */ /* 0x000fc60000000f00 */
[----:B-1---5:R-:W-:Y:S05]  /*16d00*/  CALL.REL.NOINC `($_ZN7cutlass13device_kernelIN5flash19enable_sm80_to_sm89INS1_16FlashAttnBwdSm80INS1_25CollectiveMainloopBwdSm80ILi2ELi2EN4cute5tupleIJNS5_1CILi128EEES8_NS7_ILi64EEEEEENS_10bfloat16_tEfNS_4arch4Sm80ELb0ELb1ELb1ELb0ELb1ELb0ELb0ELb0ELi2ELi4ELi4ELi4ELb0EEENS1_24CollectiveEpilogueBwdGQAISA_fSD_Li256ELb0ELb1EEENS1_19SingleTileSchedulerILb0ELb0ELb0ELi128EEEEEEEEEvNT_6ParamsE$_ZN4cute3eso3ESOILb1ELb0EJNS_6LayoutINS_5tupleIJNS3_IJNS3_IJNS_1CILi8EEENS4_ILi1EEEEEES6_EEENS3_IJNS3_IJS6_S6_EEENS4_ILi4EEEEEEEEENS3_IJNS3_IJNS3_IJS6_NS4_ILi0EEEEEESD_EEENS3_IJNS3_IJSD_SD_EEENS4_ILi2048EEEEEEEEEEENS_10ViewEngineINS_8smem_ptrIPN7cutlass10bfloat16_tEEEEEEEC2ERKSK_RKSR_) ;  /* 0xffff1f7000007944 */ /* 0x022fea0003c3ffff */
[----:B-1----:R1:W5:Y:S01]  /*16d10*/  LDL.64 R2, [R1+0x758] ;  /* 0x0007580001027983 */ /* 0x0023620000100a00 */
[----:B------:R-:W-:Y:S01]  /*16d20*/  IMAD.MOV.U32 R6, RZ, RZ, R4 ;  /* 0x000000ffff067224 */ /* 0x000fe200078e0004 */
[----:B------:R-:W-:-:S02]  /*16d30*/  MOV R9, R5 ;  /* 0x0000000500097202 */ /* 0x000fc40000000f00 */
[----:B------:R-:W-:Y:S02]  /*16d40*/  MOV R8, 0x16d60 ;  /* 0x00016d6000087802 */ /* 0x000fe40000000f00 */
[----:B-1---5:R-:W-:Y:S05]  /*16d50*/  CALL.REL.NOINC `($_ZN7cutlass13device_kernelIN5flash19enable_sm80_to_sm89INS1_16FlashAttnBwdSm80INS1_25CollectiveMainloopBwdSm80ILi2ELi2EN4cute5tupleIJNS5_1CILi128EEES8_NS7_ILi64EEEEEENS_10bfloat16_tEfNS_4arch4Sm80ELb0ELb1ELb1ELb0ELb1ELb0ELb0ELb0ELi2ELi4ELi4ELi4ELb0EEENS1_24CollectiveEpilogueBwdGQAISA_fSD_Li256ELb0ELb1EEENS1_19SingleTileSchedulerILb0ELb0ELb0ELi128EEEEEEEEEvNT_6ParamsE$_ZN4cute3eso3ESOILb1ELb0EJNS_6LayoutINS_5tupleIJNS3_IJNS_1CILi8EEENS4_ILi1EEEEEENS4_ILi4EEEEEENS3_IJNS3_IJS6_NS4_ILi0EEEEEES5_EEEEENS_10ViewEngineIPN7cutlass10bfloat16_tEEEEEC2ERKSD_RKSI_) ;  /* 0xffff31f000007944 */ /* 0x022fea0003c3ffff */
[----:B------:R2:W5:Y:S01]  /*16d60*/  LDL.64 R16, [R1+0x758] ;  /* 0x0007580001107983 */ /* 0x0005620000100a00 */
[----:B------:R-:W-:Y:S02]  /*16d70*/  MOV R9, R25 ;  /* 0x0000001900097202 */ /* 0x000fe40000000f00 */
[----:B------:R-:W-:Y:S02]  /*16d80*/  MOV R8, 0x16da0 ;  /* 0x00016da000087802 */ /* 0x000fe40000000f00 */
[----:B-12--5:R-:W-:Y:S05]  /*16d90*/  CALL.REL.NOINC `($_ZN7cutlass13device_kernelIN5flash19enable_sm80_to_sm89INS1_16FlashAttnBwdSm80INS1_25CollectiveMainloopBwdSm80ILi2ELi2EN4cute5tupleIJNS5_1CILi128EEES8_NS7_ILi64EEEEEENS_10bfloat16_tEfNS_4arch4Sm80ELb0ELb1ELb1ELb0ELb1ELb0ELb0ELb0ELi2ELi4ELi4ELi4ELb0EEENS1_24CollectiveEpilogueBwdGQAISA_fSD_Li256ELb0ELb1EEENS1_19SingleTileSchedulerILb0ELb0ELb0ELi128EEEEEEEEEvNT_6ParamsE$_ZN4cute8smem_ptrIPN7cutlass10bfloat16_tEECI1NS_12iter_adaptorIS3_S4_EEES3_) ;  /* 0xffff3df000007944 */ /* 0x026fea0003c3ffff */
[----:B-1----:R1:W5:Y:S01]  /*16da0*/  LDL.64 R2, [R1+0x758] ;  /* 0x0007580001027983 */ /* 0x0023620000100a00 */
[----:B------:R-:W-:-:S03]  /*16db0*/  MOV R6, 0x16dd0 ;  /* 0x00016dd000067802 */ /* 0x000fc60000000f00 */
[----:B-1---5:R-:W-:Y:S05]  /*16dc0*/  CALL.REL.NOINC `($_ZN7cutlass13device_kernelIN5flash19enable_sm80_to_sm89INS1_16FlashAttnBwdSm80INS1_25CollectiveMainloopBwdSm80ILi2ELi2EN4cute5tupleIJNS5_1CILi128EEES8_NS7_ILi64EEEEEENS_10bfloat16_tEfNS_4arch4Sm80ELb0ELb1ELb1ELb0ELb1ELb0ELb0ELb0ELi2ELi4ELi4ELi4ELb0EEENS1_24CollectiveEpilogueBwdGQAISA_fSD_Li256ELb0ELb1EEENS1_19SingleTileSchedulerILb0ELb0ELb0ELi128EEEEEEEEEvNT_6ParamsE$_ZN4cute3eso3ESOILb1ELb0EJNS_6LayoutINS_5tupleIJNS3_IJNS_1CILi8EEENS4_ILi1EEEEEENS4_ILi4EEEEEENS3_IJNS3_IJS6_NS4_ILi0EEEEEENS4_ILi2048EEEEEEEENS_10ViewEngineINS_8smem_ptrIPN7cutlass10bfloat16_tEEEEEEEC2ERKSE_RKSL_) ;  /* 0xffff310000007944 */ /* 0x022fea0003c3ffff */
        /* <DEDUP_REMOVED lines=252> */
[----:B-1----:R-:W-:Y:S05]  /*17d90*/  CALL.REL.NOINC `($_ZN7cutlass13device_kernelIN5flash19enable_sm80_to_sm89INS1_16FlashAttnBwdSm80INS1_25CollectiveMainloopBwdSm80ILi2ELi2EN4cute5tupleIJNS5_1CILi128EEES8_NS7_ILi64EEEEEENS_10bfloat16_tEfNS_4arch4Sm80ELb0ELb1ELb1ELb0ELb1ELb0ELb0ELb0ELi2ELi4ELi4ELi4ELb0EEENS1_24CollectiveEpilogueBwdGQAISA_fSD_Li256ELb0ELb1EEENS1_19SingleTileSchedulerILb0ELb0ELb0ELi128EEEEEEEEEvNT_6ParamsE$_ZN4cute3eso3ESOILb1ELb0EJNS_10UnderscoreES2_iEEC2ERKS2_S5_RKi) ;  /* 0xfffef2f000007944 */ /* 0x002fea0003c3ffff */
        /* <DEDUP_REMOVED lines=9> */
[----:B------:R-:W-:Y:S05]  /*17e30*/  CALL.REL.NOINC `($_ZN7cutlass13device_kernelIN5flash19enable_sm80_to_sm89INS1_16FlashAttnBwdSm80INS1_25CollectiveMainloopBwdSm80ILi2ELi2EN4cute5tupleIJNS5_1CILi128EEES8_NS7_ILi64EEEEEENS_10bfloat16_tEfNS_4arch4Sm80ELb0ELb1ELb1ELb0ELb1ELb0ELb0ELb0ELi2ELi4ELi4ELi4ELb0EEENS1_24CollectiveEpilogueBwdGQAISA_fSD_Li256ELb0ELb1EEENS1_19SingleTileSchedulerILb0ELb0ELb0ELi128EEEEEEEEEvNT_6ParamsE$_ZN4cute3eso3ESOILb1ELb0EJNS_6LayoutINS_5tupleIJNS3_IJNS_1CILi8EEENS4_ILi1EEEEEENS4_ILi2EEEEEENS3_IJNS3_IJS6_NS4_ILi0EEEEEENS4_ILi4096EEEEEEEEiEEC2ERKSE_RKi) ;  /* 0xffff1dc000007944 */ /* 0x000fea0003c3ffff */
        /* <DEDUP_REMOVED lines=8> */
[----:B-1---5:R-:W-:Y:S05]  /*17ec0*/  CALL.REL.NOINC `($_ZN7cutlass13device_kernelIN5flash19enable_sm80_to_sm89INS1_16FlashAttnBwdSm80INS1_25CollectiveMainloopBwdSm80ILi2ELi2EN4cute5tupleIJNS5_1CILi128EEES8_NS7_ILi64EEEEEENS_10bfloat16_tEfNS_4arch4Sm80ELb0ELb1ELb1ELb0ELb1ELb0ELb0ELb0ELi2ELi4ELi4ELi4ELb0EEENS1_24CollectiveEpilogueBwdGQAISA_fSD_Li256ELb0ELb1EEENS1_19SingleTileSchedulerILb0ELb0ELb0ELi128EEEEEEEEEvNT_6ParamsE$_ZN4cute3eso3ESOILb1ELb0EJNS_6LayoutINS_5tupleIJNS3_IJNS_1CILi8EEENS4_ILi1EEEEEENS4_ILi2EEEEEENS3_IJNS3_IJS6_NS4_ILi0EEEEEENS4_ILi4096EEEEEEEENS_10ViewEngineINS_8smem_ptrIPN7cutlass10bfloat16_tEEEEEEEC2ERKSE_RKSL_) ;  /* 0xffff1cf000007944 */ /* 0x022fea0003c3ffff */
[----:B-1----:R1:W5:Y:S01]  /*17ed0*/  LDL.64 R4, [R1+0x758] ;  /* 0x0007580001047983 */ /* 0x0023620000100a00 */
[----:B------:R-:W-:Y:S01]  /*17ee0*/  IMAD.MOV.U32 R83, RZ, RZ, R25 ;  /* 0x000000ffff537224 */ /* 0x000fe200078e0019 */
[----:B------:R-:W-:Y:S02]  /*17ef0*/  MOV R3, 0x1 ;  /* 0x0000000100037802 */ /* 0x000fe40000000f00 */
[----:B------:R-:W-:-:S02]  /*17f00*/  MOV R8, 0x17f20 ;  /* 0x00017f2000087802 */ /* 0x000fc40000000f00 */
[----:B-1---5:R-:W-:Y:S05]  /*17f10*/  CALL.REL.NOINC `($_ZN7cutlass13device_kernelIN5flash19enable_sm80_to_sm89INS1_16FlashAttnBwdSm80INS1_25CollectiveMainloopBwdSm80ILi2ELi2EN4cute5tupleIJNS5_1CILi128EEES8_NS7_ILi64EEEEEENS_10bfloat16_tEfNS_4arch4Sm80ELb0ELb1ELb1ELb0ELb1ELb0ELb0ELb0ELi2ELi4ELi4ELi4ELb0EEENS1_24CollectiveEpilogueBwdGQAISA_fSD_Li256ELb0ELb1EEENS1_19SingleTileSchedulerILb0ELb0ELb0ELi128EEEEEEEEEvNT_6ParamsE$_ZN4cute3eso3ESOILb1ELb0EJNS_10UnderscoreES2_iEEC2ERKS2_S5_RKi) ;  /* 0xfffef17000007944 */ /* 0x022fea0003c3ffff */
[----:B-1----:R-:W2:Y:S01]  /*17f20*/  LDL R3, [R1+0x758] ;  /* 0x0007580001037983 */ /* 0x002ea20000100800 */
[----:B------:R-:W-:Y:S01]  /*17f30*/  IMAD.MOV.U32 R2, RZ, RZ, R25 ;  /* 0x000000ffff027224 */ /* 0x000fe200078e0019 */
[----:B------:R-:W-:-:S02]  /*17f40*/  MOV R6, 0x17f70 ;  /* 0x00017f7000067802 */ /* 0x000fc40000000f00 */
[----:B--2---:R-:W-:Y:S02]  /*17f50*/  SHF.L.U32 R3, R3, 0x4, RZ ;  /* 0x0000000403037819 */ /* 0x004fe400000006ff */
[----:B------:R-:W-:Y:S05]  /*17f60*/  CALL.REL.NOINC `($_ZN7cutlass13device_kernelIN5flash19enable_sm80_to_sm89INS1_16FlashAttnBwdSm80INS1_25CollectiveMainloopBwdSm80ILi2ELi2EN4cute5tupleIJNS5_1CILi128EEES8_NS7_ILi64EEEEEENS_10bfloat16_tEfNS_4arch4Sm80ELb0ELb1ELb1ELb0ELb1ELb0ELb0ELb0ELi2ELi4ELi4ELi4ELb0EEENS1_24CollectiveEpilogueBwdGQAISA_fSD_Li256ELb0ELb1EEENS1_19SingleTileSchedulerILb0ELb0ELb0ELi128EEEEEEEEEvNT_6ParamsE$_ZN4cute3eso3ESOILb1ELb0EJNS_6LayoutINS_5tupleIJNS3_IJNS_1CILi8EEENS4_ILi1EEEEEENS4_ILi2EEEEEENS3_IJNS3_IJS6_NS4_ILi0EEEEEES5_EEEEEiEEC2ERKSD_RKi) ;  /* 0xffff1e4000007944 */ /* 0x000fea0003c3ffff */
[----:B-1----:R-:W2:Y:S01]  /*17f70*/  LDL R3, [R1+0x758] ;  /* 0x0007580001037983 */ /* 0x002ea20000100800 */
[----:B------:R-:W-:Y:S02]  /*17f80*/  MOV R69, R25 ;  /* 0x0000001900457202 */ /* 0x000fe40000000f00 */
[----:B------:R-:W-:Y:S01]  /*17f90*/  MOV R8, 0x17fd0 ;  /* 0x00017fd000087802 */ /* 0x000fe20000000f00 */
[----:B--2---:R-:W-:-:S05]  /*17fa0*/  IMAD.WIDE R6, R3, 0x2, R52 ;  /* 0x0000000203067825 */ /* 0x004fca00078e0234 */
[----:B------:R-:W-:Y:S02]  /*17fb0*/  MOV R9, R7 ;  /* 0x0000000700097202 */ /* 0x000fe40000000f00 */
[----:B------:R-:W-:Y:S05]  /*17fc0*/  CALL.REL.NOINC `($_ZN7cutlass13device_kernelIN5flash19enable_sm80_to_sm89INS1_16FlashAttnBwdSm80INS1_25CollectiveMainloopBwdSm80ILi2ELi2EN4cute5tupleIJNS5_1CILi128EEES8_NS7_ILi64EEEEEENS_10bfloat16_tEfNS_4arch4Sm80ELb0ELb1ELb1ELb0ELb1ELb0ELb0ELb0ELi2ELi4ELi4ELi4ELb0EEENS1_24CollectiveEpilogueBwdGQAISA_fSD_Li256ELb0ELb1EEENS1_19SingleTileSchedulerILb0ELb0ELb0ELi128EEEEEEEEEvNT_6ParamsE$_ZN4cute3eso3ESOILb1ELb0EJNS_6LayoutINS_5tupleIJNS3_IJNS_1CILi8EEENS4_ILi1EEEEEENS4_ILi2EEEEEENS3_IJNS3_IJS6_NS4_ILi0EEEEEES5_EEEEENS_10ViewEngineIPN7cutlass10bfloat16_tEEEEEC2ERKSD_RKSI_) ;  /* 0xffff1d8000007944 */ /* 0x000fea0003c3ffff */
[----:B------:R2:W5:Y:S01]  /*17fd0*/  LDL.64 R2, [R1+0x758] ;  /* 0x0007580001027983 */ /* 0x0005620000100a00 */
[----:B-1----:R-:W-:Y:S01]  /*17fe0*/  IMAD.MOV.U32 R7, RZ, RZ, R5 ;  /* 0x000000ffff077224 */ /* 0x002fe200078e0005 */
[----:B------:R-:W-:Y:S02]  /*17ff0*/  MOV R69, R25 ;  /* 0x0000001900457202 */ /* 0x000fe40000000f00 */
        /* <DEDUP_REMOVED lines=9> */
[----:B------:R-:W-:-:S02]  /*18090*/  MOV R10, 0x180b0 ;  /* 0x000180b0000a7802 */ /* 0x000fc40000000f00 */
[----:B-1---5:R-:W-:Y:S05]  /*180a0*/  CALL.REL.NOINC `($_ZN7cutlass13device_kernelIN5flash19enable_sm80_to_sm89INS1_16FlashAttnBwdSm80INS1_25CollectiveMainloopBwdSm80ILi2ELi2EN4cute5tupleIJNS5_1CILi128EEES8_NS7_ILi64EEEEEENS_10bfloat16_tEfNS_4arch4Sm80ELb0ELb1ELb1ELb0ELb1ELb0ELb0ELb0ELi2ELi4ELi4ELi4ELb0EEENS1_24CollectiveEpilogueBwdGQAISA_fSD_Li256ELb0ELb1EEENS1_19SingleTileSchedulerILb0ELb0ELb0ELi128EEEEEEEEEvNT_6ParamsE$_ZN4cute3eso3ESOILb1ELb0EJNS_6LayoutINS_5tupleIJNS3_IJNS3_IJNS_1CILi8EEENS4_ILi1EEEEEES6_EEENS3_IJNS3_IJS6_S6_EEENS4_ILi2EEEEEEEEENS3_IJNS3_IJNS3_IJS6_NS4_ILi0EEEEEESD_EEENS3_IJNS3_IJSD_SD_EEES5_EEEEEEEENS_10ViewEngineIPN7cutlass10bfloat16_tEEEEEC2ERKSJ_RKSO_) ;  /* 0xffff0b9000007944 */ /* 0x022fea0003c3ffff */
[----:B------:R2:W5:Y:S01]  /*180b0*/  LDL.64 R4, [R1+0x758] ;  /* 0x0007580001047983 */ /* 0x0005620000100a00 */
[----:B------:R-:W-:Y:S01]  /*180c0*/  IMAD.MOV.U32 R9, RZ, RZ, R7 ;  /* 0x000000ffff097224 */ /* 0x000fe200078e0007 */
[----:B------:R-:W-:-:S02]  /*180d0*/  MOV R69, R25 ;  /* 0x0000001900457202 */ /* 0x000fc40000000f00 */
[----:B-1----:R-:W-:Y:S02]  /*180e0*/  MOV R8, 0x18100 ;  /* 0x0001810000087802 */ /* 0x002fe40000000f00 */
[----:B--2--5:R-:W-:Y:S05]  /*180f0*/  CALL.REL.NOINC `($_ZN7cutlass13device_kernelIN5flash19enable_sm80_to_sm89INS1_16FlashAttnBwdSm80INS1_25CollectiveMainloopBwdSm80ILi2ELi2EN4cute5tupleIJNS5_1CILi128EEES8_NS7_ILi64EEEEEENS_10bfloat16_tEfNS_4arch4Sm80ELb0ELb1ELb1ELb0ELb1ELb0ELb0ELb0ELi2ELi4ELi4ELi4ELb0EEENS1_24CollectiveEpilogueBwdGQAISA_fSD_Li256ELb0ELb1EEENS1_19SingleTileSchedulerILb0ELb0ELb0ELi128EEEEEEEEEvNT_6ParamsE$_ZN4cute3eso3ESOILb1ELb0EJNS_6LayoutINS_5tupleIJNS3_IJNS3_IJNS_1CILi8EEENS4_ILi1EEEEEES6_EEENS3_IJNS3_IJS6_S6_EEENS4_ILi2EEEEEEEEENS3_IJNS3_IJNS3_IJS6_NS4_ILi0EEEEEESD_EEENS3_IJNS3_IJSD_SD_EEENS4_ILi4096EEEEEEEEEEENS_10ViewEngineINS_8smem_ptrIPN7cutlass10bfloat16_tEEEEEEEC2ERKSK_RKSR_) ;  /* 0xffff0a4000007944 */ /* 0x024fea0003c3ffff */
[----:B------:R2:W5:Y:S01]  /*18100*/  LDL.64 R2, [R1+0x758] ;  /* 0x0007580001027983 */ /* 0x0005620000100a00 */
[----:B------:R-:W-:Y:S01]  /*18110*/  IMAD.MOV.U32 R6, RZ, RZ, R4 ;  /* 0x000000ffff067224 */ /* 0x000fe200078e0004 */
[----:B------:R-:W-:Y:S01]  /*18120*/  MOV R9, R5 ;  /* 0x0000000500097202 */ /* 0x000fe20000000f00 */
[----:B------:R-:W-:Y:S01]  /*18130*/  IMAD.MOV.U32 R69, RZ, RZ, R25 ;  /* 0x000000ffff457224 */ /* 0x000fe200078e0019 */
[----:B------:R-:W-:Y:S02]  /*18140*/  MOV R8, 0x18160 ;  /* 0x0001816000087802 */ /* 0x000fe40000000f00 */
[----:B-12--5:R-:W-:Y:S05]  /*18150*/  CALL.REL.NOINC `($_ZN7cutlass13device_kernelIN5flash19enable_sm80_to_sm89INS1_16FlashAttnBwdSm80INS1_25CollectiveMainloopBwdSm80ILi2ELi2EN4cute5tupleIJNS5_1CILi128EEES8_NS7_ILi64EEEEEENS_10bfloat16_tEfNS_4arch4Sm80ELb0ELb1ELb1ELb0ELb1ELb0ELb0ELb0ELi2ELi4ELi4ELi4ELb0EEENS1_24CollectiveEpilogueBwdGQAISA_fSD_Li256ELb0ELb1EEENS1_19SingleTileSchedulerILb0ELb0ELb0ELi128EEEEEEEEEvNT_6ParamsE$_ZN4cute3eso3ESOILb1ELb0EJNS_6LayoutINS_5tupleIJNS3_IJNS_1CILi8EEENS4_ILi1EEEEEENS4_ILi2EEEEEENS3_IJNS3_IJS6_NS4_ILi0EEEEEES5_EEEEENS_10ViewEngineIPN7cutlass10bfloat16_tEEEEEC2ERKSD_RKSI_) ;  /* 0xffff1bf000007944 */ /* 0x026fea0003c3ffff */
[----:B------:R2:W5:Y:S01]  /*18160*/  LDL.64 R16, [R1+0x758] ;  /* 0x0007580001107983 */ /* 0x0005620000100a00 */
[----:B------:R-:W-:Y:S02]  /*18170*/  MOV R9, R25 ;  /* 0x0000001900097202 */ /* 0x000fe40000000f00 */
[----:B------:R-:W-:Y:S02]  /*18180*/  MOV R8, 0x181a0 ;  /* 0x000181a000087802 */ /* 0x000fe40000000f00 */
[----:B-12--5:R-:W-:Y:S05]  /*18190*/  CALL.REL.NOINC `($_ZN7cutlass13device_kernelIN5flash19enable_sm80_to_sm89INS1_16FlashAttnBwdSm80INS1_25CollectiveMainloopBwdSm80ILi2ELi2EN4cute5tupleIJNS5_1CILi128EEES8_NS7_ILi64EEEEEENS_10bfloat16_tEfNS_4arch4Sm80ELb0ELb1ELb1ELb0ELb1ELb0ELb0ELb0ELi2ELi4ELi4ELi4ELb0EEENS1_24CollectiveEpilogueBwdGQAISA_fSD_Li256ELb0ELb1EEENS1_19SingleTileSchedulerILb0ELb0ELb0ELi128EEEEEEEEEvNT_6ParamsE$_ZN4cute8smem_ptrIPN7cutlass10bfloat16_tEECI1NS_12iter_adaptorIS3_S4_EEES3_) ;  /* 0xffff29f000007944 */ /* 0x026fea0003c3ffff */
[----:B-1----:R1:W5:Y:S01]  /*181a0*/  LDL.64 R2, [R1+0x758] ;  /* 0x0007580001027983 */ /* 0x0023620000100a00 */
[----:B------:R-:W-:Y:S02]  /*181b0*/  MOV R69, R25 ;  /* 0x0000001900457202 */ /* 0x000fe40000000f00 */
[----:B------:R-:W-:-:S02]  /*181c0*/  MOV R6, 0x181e0 ;  /* 0x000181e000067802 */ /* 0x000fc40000000f00 */
[----:B-1---5:R-:W-:Y:S05]  /*181d0*/  CALL.REL.NOINC `($_ZN7cutlass13device_kernelIN5flash19enable_sm80_to_sm89INS1_16FlashAttnBwdSm80INS1_25CollectiveMainloopBwdSm80ILi2ELi2EN4cute5tupleIJNS5_1CILi128EEES8_NS7_ILi64EEEEEENS_10bfloat16_tEfNS_4arch4Sm80ELb0ELb1ELb1ELb0ELb1ELb0ELb0ELb0ELi2ELi4ELi4ELi4ELb0EEENS1_24CollectiveEpilogueBwdGQAISA_fSD_Li256ELb0ELb1EEENS1_19SingleTileSchedulerILb0ELb0ELb0ELi128EEEEEEEEEvNT_6ParamsE$_ZN4cute3eso3ESOILb1ELb0EJNS_6LayoutINS_5tupleIJNS3_IJNS_1CILi8EEENS4_ILi1EEEEEENS4_ILi2EEEEEENS3_IJNS3_IJS6_NS4_ILi0EEEEEENS4_ILi4096EEEEEEEENS_10ViewEngineINS_8smem_ptrIPN7cutlass10bfloat16_tEEEEEEEC2ERKSE_RKSL_) ;  /* 0xffff19e000007944 */ /* 0x022fea0003c3ffff */
[----:B------:R2:W5:Y:S01]  /*181e0*/  LDL.64 R58, [R1+0x758] ;  /* 0x00075800013a7983 */ /* 0x0005620000100a00 */
[----:B-1----:R-:W-:Y:S01]  /*181f0*/  IMAD.MOV.U32 R2, RZ, RZ, R25 ;  /* 0x000000ffff027224 */ /* 0x002fe200078e0019 */
[----:B------:R-:W-:-:S02]  /*18200*/  MOV R3, RZ ;  /* 0x000000ff00037202 */ /* 0x000fc40000000f00 */
[----:B------:R-:W-:Y:S02]  /*18210*/  MOV R10, 0x18230 ;  /* 0x00018230000a7802 */ /* 0x000fe40000000f00 */
[----:B--2--5:R-:W-:Y:S05]  /*18220*/  CALL.REL.NOINC `($_ZN7cutlass13device_kernelIN5flash19enable_sm80_to_sm89INS1_16FlashAttnBwdSm80INS1_25CollectiveMainloopBwdSm80ILi2ELi2EN4cute5tupleIJNS5_1CILi128EEES8_NS7_ILi64EEEEEENS_10bfloat16_tEfNS_4arch4Sm80ELb0ELb1ELb1ELb0ELb1ELb0ELb0ELb0ELi2ELi4ELi4ELi4ELb0EEENS1_24CollectiveEpilogueBwdGQAISA_fSD_Li256ELb0ELb1EEENS1_19SingleTileSchedulerILb0ELb0ELb0ELi128EEEEEEEEEvNT_6ParamsE$_ZN4cute3eso3ESOILb1ELb0EJNS_10UnderscoreEiEEC2ERKS2_RKi) ;  /* 0xfffeeea000007944 */ /* 0x024fea0003c3ffff */
[----:B-1----:R-:W2:Y:S01]  /*18230*/  LDL R3, [R1+0x758] ;  /* 0x0007580001037983 */ /* 0x002ea20000100800 */
[----:B------:R-:W-:Y:S01]  /*18240*/  IMAD.MOV.U32 R2, RZ, RZ, R25 ;  /* 0x000000ffff027224 */ /* 0x000fe200078e0019 */
[----:B------:R-:W-:Y:S02]  /*18250*/  MOV R6, 0x18280 ;  /* 0x0001828000067802 */ /* 0x000fe40000000f00 */
        /* <DEDUP_REMOVED lines=9> */
[----:B------:R-:W-:-:S02]  /*182f0*/  MOV R8, 0x18310 ;  /* 0x0001831000087802 */ /* 0x000fc40000000f00 */
[----:B-1---5:R-:W-:Y:S05]  /*18300*/  CALL.REL.NOINC `($_ZN7cutlass13device_kernelIN5flash19enable_sm80_to_sm89INS1_16FlashAttnBwdSm80INS1_25CollectiveMainloopBwdSm80ILi2ELi2EN4cute5tupleIJNS5_1CILi128EEES8_NS7_ILi64EEEEEENS_10bfloat16_tEfNS_4arch4Sm80ELb0ELb1ELb1ELb0ELb1ELb0ELb0ELb0ELi2ELi4ELi4ELi4ELb0EEENS1_24CollectiveEpilogueBwdGQAISA_fSD_Li256ELb0ELb1EEENS1_19SingleTileSchedulerILb0ELb0ELb0ELi128EEEEEEEEEvNT_6ParamsE$_ZN4cute3eso3ESOILb1ELb0EJNS_6LayoutINS_5tupleIJNS3_IJNS_1CILi8EEENS4_ILi1EEEEEEEEENS3_IJNS3_IJS6_NS4_ILi0EEEEEEEEEEENS_10ViewEngineINS_8smem_ptrIPN7cutlass10bfloat16_tEEEEEEEC2ERKSC_RKSJ_) ;  /* 0xffff154000007944 */ /* 0x022fea0003c3ffff */
        /* <DEDUP_REMOVED lines=121> */
[----:B------:R-:W-:Y:S05]  /*18aa0*/  CALL.REL.NOINC `($_ZN7cutlass13device_kernelIN5flash19enable_sm80_to_sm89INS1_16FlashAttnBwdSm80INS1_25CollectiveMainloopBwdSm80ILi2ELi2EN4cute5tupleIJNS5_1CILi128EEES8_NS7_ILi64EEEEEENS_10bfloat16_tEfNS_4arch4Sm80ELb0ELb1ELb1ELb0ELb1ELb0ELb0ELb0ELi2ELi4ELi4ELi4ELb0EEENS1_24CollectiveEpilogueBwdGQAISA_fSD_Li256ELb0ELb1EEENS1_19SingleTileSchedulerILb0ELb0ELb0ELi128EEEEEEEEEvNT_6ParamsE$_ZN4cute3eso3ESOILb1ELb0EJNS_6LayoutINS_5tupleIJNS3_IJNS_1CILi8EEENS4_ILi1EEEEEENS4_ILi4EEEEEENS3_IJNS3_IJS6_NS4_ILi0EEEEEENS4_ILi2048EEEEEEEEiEEC2ERKSE_RKi) ;  /* 0xffff146000007944 */ /* 0x000fea0003c3ffff */
[----:B------:R-:W-:Y:S01]  /*18ab0*/  ULDC.64 UR4, c[0x0][0x118] ;  /* 0x0000460000047ab9 */ /* 0x000fe20000000a00 */
[----:B-1----:R-:W2:Y:S04]  /*18ac0*/  LDL R2, [R1+0x758] ;  /* 0x0007580001027983 */ /* 0x002ea80000100800 */
[----:B------:R-:W2:Y:S01]  /*18ad0*/  LD.E.64 R4, [R54.64+0x8] ;  /* 0x0000080436047980 */ /* 0x000ea2000c101b00 */
[----:B------:R-:W-:Y:S02]  /*18ae0*/  MOV R9, R25 ;  /* 0x0000001900097202 */ /* 0x000fe40000000f00 */
[----:B------:R-:W-:Y:S01]  /*18af0*/  MOV R8, 0x18b20 ;  /* 0x00018b2000087802 */ /* 0x000fe20000000f00 */
[----:B--2---:R-:W-:-:S04]  /*18b00*/  IMAD.WIDE R2, R2, 0x2, R4 ;  /* 0x0000000202027825 */ /* 0x004fc800078e0204 */
[----:B------:R-:W-:Y:S05]  /*18b10*/  CALL.REL.NOINC `($_ZN7cutlass13device_kernelIN5flash19enable_sm80_to_sm89INS1_16FlashAttnBwdSm80INS1_25CollectiveMainloopBwdSm80ILi2ELi2EN4cute5tupleIJNS5_1CILi128EEES8_NS7_ILi64EEEEEENS_10bfloat16_tEfNS_4arch4Sm80ELb0ELb1ELb1ELb0ELb1ELb0ELb0ELb0ELi2ELi4ELi4ELi4ELb0EEENS1_24CollectiveEpilogueBwdGQAISA_fSD_Li256ELb0ELb1EEENS1_19SingleTileSchedulerILb0ELb0ELb0ELi128EEEEEEEEEvNT_6ParamsE$_ZN4cute8smem_ptrIPN7cutlass10bfloat16_tEECI1NS_12iter_adaptorIS3_S4_EEES3_) ;  /* 0xffff207000007944 */ /* 0x000fea0003c3ffff */
[----:B-1----:R1:W5:Y:S01]  /*18b20*/  LDL.64 R2, [R1+0x758] ;  /* 0x0007580001027983 */ /* 0x0023620000100a00 */
[----:B------:R-:W-:-:S03]  /*18b30*/  MOV R6, 0x18b50 ;  /* 0x00018b5000067802 */ /* 0x000fc60000000f00 */
[----:B-1---5:R-:W-:Y:S05]  /*18b40*/  CALL.REL.NOINC `($_ZN7cutlass13device_kernelIN5flash19enable_sm80_to_sm89INS1_16FlashAttnBwdSm80INS1_25CollectiveMainloopBwdSm80ILi2ELi2EN4cute5tupleIJNS5_1CILi128EEES8_NS7_ILi64EEEEEENS_10bfloat16_tEfNS_4arch4Sm80ELb0ELb1ELb1ELb0ELb1ELb0ELb0ELb0ELi2ELi4ELi4ELi4ELb0EEENS1_24CollectiveEpilogueBwdGQAISA_fSD_Li256ELb0ELb1EEENS1_19SingleTileSchedulerILb0ELb0ELb0ELi128EEEEEEEEEvNT_6ParamsE$_ZN4cute3eso3ESOILb1ELb0EJNS_6LayoutINS_5tupleIJNS3_IJNS_1CILi8EEENS4_ILi1EEEEEENS4_ILi4EEEEEENS3_IJNS3_IJS6_NS4_ILi0EEEEEENS4_ILi2048EEEEEEEENS_10ViewEngineINS_8smem_ptrIPN7cutlass10bfloat16_tEEEEEEEC2ERKSE_RKSL_) ;  /* 0xffff138000007944 */ /* 0x022fea0003c3ffff */
[----:B-1----:R1:W5:Y:S01]  /*18b50*/  LDL.64 R4, [R1+0x758] ;  /* 0x0007580001047983 */ /* 0x0023620000100a00 */
[----:B------:R-:W-:Y:S01]  /*18b60*/  IMAD.MOV.U32 R83, RZ, RZ, R25 ;  /* 0x000000ffff537224 */ /* 0x000fe200078e0019 */
[----:B------:R-:W-:-:S02]  /*18b70*/  MOV R3, 0x1 ;  /* 0x0000000100037802 */ /* 0x000fc40000000f00 */
[----:B------:R-:W-:Y:S02]  /*18b80*/  MOV R8, 0x18ba0 ;  /* 0x00018ba000087802 */ /* 0x000fe40000000f00 */
[----:B-1---5:R-:W-:Y:S05]  /*18b90*/  CALL.REL.NOINC `($_ZN7cutlass13device_kernelIN5flash19enable_sm80_to_sm89INS1_16FlashAttnBwdSm80INS1_25CollectiveMainloopBwdSm80ILi2ELi2EN4cute5tupleIJNS5_1CILi128EEES8_NS7_ILi64EEEEEENS_10bfloat16_tEfNS_4arch4Sm80ELb0ELb1ELb1ELb0ELb1ELb0ELb0ELb0ELi2ELi4ELi4ELi4ELb0EEENS1_24CollectiveEpilogueBwdGQAISA_fSD_Li256ELb0ELb1EEENS1_19SingleTileSchedulerILb0ELb0ELb0ELi128EEEEEEEEEvNT_6ParamsE$_ZN4cute3eso3ESOILb1ELb0EJNS_10UnderscoreES2_iEEC2ERKS2_S5_RKi) ;  /* 0xfffee4f000007944 */ /* 0x022fea0003c3ffff */
[----:B-1----:R-:W2:Y:S01]  /*18ba0*/  LDL R3, [R1+0x758] ;  /* 0x0007580001037983 */ /* 0x002ea20000100800 */
[----:B------:R-:W-:Y:S02]  /*18bb0*/  MOV R6, 0x18be0 ;  /* 0x00018be000067802 */ /* 0x000fe40000000f00 */
[----:B--2---:R-:W-:Y:S02]  /*18bc0*/  SHF.L.U32 R3, R3, 0x5, RZ ;  /* 0x0000000503037819 */ /* 0x004fe400000006ff */
[----:B------:R-:W-:Y:S05]  /*18bd0*/  CALL.REL.NOINC `($_ZN7cutlass13device_kernelIN5flash19enable_sm80_to_sm89INS1_16FlashAttnBwdSm80INS1_25CollectiveMainloopBwdSm80ILi2ELi2EN4cute5tupleIJNS5_1CILi128EEES8_NS7_ILi64EEEEEENS_10bfloat16_tEfNS_4arch4Sm80ELb0ELb1ELb1ELb0ELb1ELb0ELb0ELb0ELi2ELi4ELi4ELi4ELb0EEENS1_24CollectiveEpilogueBwdGQAISA_fSD_Li256ELb0ELb1EEENS1_19SingleTileSchedulerILb0ELb0ELb0ELi128EEEEEEEEEvNT_6ParamsE$_ZN4cute3eso3ESOILb1ELb0EJNS_6LayoutINS_5tupleIJNS3_IJNS_1CILi8EEENS4_ILi1EEEEEENS4_ILi4EEEEEENS3_IJNS3_IJS6_NS4_ILi0EEEEEES5_EEEEEiEEC2ERKSD_RKi) ;  /* 0xffff13d000007944 */ /* 0x000fea0003c3ffff */
[----:B-1----:R-:W2:Y:S01]  /*18be0*/  LDL R3, [R1+0x758] ;  /* 0x0007580001037983 */ /* 0x002ea20000100800 */
[----:B------:R-:W-:Y:S01]  /*18bf0*/  MOV R8, 0x18c30 ;  /* 0x00018c3000087802 */ /* 0x000fe20000000f00 */
[----:B--2---:R-:W-:-:S05]  /*18c00*/  IMAD.WIDE R6, R3, 0x2, R50 ;  /* 0x0000000203067825 */ /* 0x004fca00078e0232 */
[----:B------:R-:W-:Y:S02]  /*18c10*/  MOV R9, R7 ;  /* 0x0000000700097202 */ /* 0x000fe40000000f00 */
[----:B------:R-:W-:Y:S05]  /*18c20*/  CALL.REL.NOINC `($_ZN7cutlass13device_kernelIN5flash19enable_sm80_to_sm89INS1_16FlashAttnBwdSm80INS1_25CollectiveMainloopBwdSm80ILi2ELi2EN4cute5tupleIJNS5_1CILi128EEES8_NS7_ILi64EEEEEENS_10bfloat16_tEfNS_4arch4Sm80ELb0ELb1ELb1ELb0ELb1ELb0ELb0ELb0ELi2ELi4ELi4ELi4ELb0EEENS1_24CollectiveEpilogueBwdGQAISA_fSD_Li256ELb0ELb1EEENS1_19SingleTileSchedulerILb0ELb0ELb0ELi128EEEEEEEEEvNT_6ParamsE$_ZN4cute3eso3ESOILb1ELb0EJNS_6LayoutINS_5tupleIJNS3_IJNS_1CILi8EEENS4_ILi1EEEEEENS4_ILi4EEEEEENS3_IJNS3_IJS6_NS4_ILi0EEEEEES5_EEEEENS_10ViewEngineIPN7cutlass10bfloat16_tEEEEEC2ERKSD_RKSI_) ;  /* 0xffff132000007944 */ /* 0x000fea0003c3ffff */
[----:B------:R2:W5:Y:S01]  /*18c30*/  LDL.64 R2, [R1+0x758] ;  /* 0x0007580001027983 */ /* 0x0005620000100a00 */
[----:B-1----:R-:W-:Y:S02]  /*18c40*/  MOV R7, R5 ;  /* 0x0000000500077202 */ /* 0x002fe40000000f00 */
[----:B------:R-:W-:Y:S02]  /*18c50*/  MOV R6, 0x18c70 ;  /* 0x00018c7000067802 */ /* 0x000fe40000000f00 */
[----:B--2--5:R-:W-:Y:S05]  /*18c60*/  CALL.REL.NOINC `($_ZN7cutlass13device_kernelIN5flash19enable_sm80_to_sm89INS1_16FlashAttnBwdSm80INS1_25CollectiveMainloopBwdSm80ILi2ELi2EN4cute5tupleIJNS5_1CILi128EEES8_NS7_ILi64EEEEEENS_10bfloat16_tEfNS_4arch4Sm80ELb0ELb1ELb1ELb0ELb1ELb0ELb0ELb0ELi2ELi4ELi4ELi4ELb0EEENS1_24CollectiveEpilogueBwdGQAISA_fSD_Li256ELb0ELb1EEENS1_19SingleTileSchedulerILb0ELb0ELb0ELi128EEEEEEEEEvNT_6ParamsE$_ZN4cute3eso3ESOILb1ELb0EJNS_6LayoutINS_5tupleIJNS3_IJNS_1CILi8EEENS4_ILi1EEEEEENS3_IJNS4_ILi4EEEEEEEEENS3_IJNS3_IJS6_NS4_ILi0EEEEEENS3_IJNS4_ILi2048EEEEEEEEEEENS_10ViewEngineINS_8smem_ptrIPN7cutlass10bfloat16_tEEEEEEEC2ERKSG_RKSN_) ;  /* 0xffff0e9000007944 */ /* 0x024fea0003c3ffff */
[----:B------:R2:W5:Y:S01]  /*18c70*/  LDL.64 R6, [R1+0x758] ;  /* 0x0007580001067983 */ /* 0x0005620000100a00 */
[----:B-1----:R-:W-:Y:S02]  /*18c80*/  MOV R5, R3 ;  /* 0x0000000300057202 */ /* 0x002fe40000000f00 */
[----:B------:R-:W-:Y:S02]  /*18c90*/  MOV R4, 0x18cb0 ;  /* 0x00018cb000047802 */ /* 0x000fe40000000f00 */
        /* <DEDUP_REMOVED lines=271> */
[----:B-1----:R-:W-:Y:S05]  /*19d90*/  CALL.REL.NOINC `($_ZN7cutlass13device_kernelIN5flash19enable_sm80_to_sm89INS1_16FlashAttnBwdSm80INS1_25CollectiveMainloopBwdSm80ILi2ELi2EN4cute5tupleIJNS5_1CILi128EEES8_NS7_ILi64EEEEEENS_10bfloat16_tEfNS_4arch4Sm80ELb0ELb1ELb1ELb0ELb1ELb0ELb0ELb0ELi2ELi4ELi4ELi4ELb0EEENS1_24CollectiveEpilogueBwdGQAISA_fSD_Li256ELb0ELb1EEENS1_19SingleTileSchedulerILb0ELb0ELb0ELi128EEEEEEEEEvNT_6ParamsE$_ZN4cute3eso3ESOILb1ELb0EJNS_10UnderscoreES2_iEEC2ERKS2_S5_RKi) ;  /* 0xfffed2f000007944 */ /* 0x002fea0003c3ffff */
        /* <DEDUP_REMOVED lines=9> */
[----:B------:R-:W-:Y:S05]  /*19e30*/  CALL.REL.NOINC `($_ZN7cutlass13device_kernelIN5flash19enable_sm80_to_sm89INS1_16FlashAttnBwdSm80INS1_25CollectiveMainloopBwdSm80ILi2ELi2EN4cute5tupleIJNS5_1CILi128EEES8_NS7_ILi64EEEEEENS_10bfloat16_tEfNS_4arch4Sm80ELb0ELb1ELb1ELb0ELb1ELb0ELb0ELb0ELi2ELi4ELi4ELi4ELb0EEENS1_24CollectiveEpilogueBwdGQAISA_fSD_Li256ELb0ELb1EEENS1_19SingleTileSchedulerILb0ELb0ELb0ELi128EEEEEEEEEvNT_6ParamsE$_ZN4cute3eso3ESOILb1ELb0EJNS_6LayoutINS_5tupleIJNS3_IJNS_1CILi2EEES5_S5_EEES5_EEENS3_IJNS3_IJNS4_ILi1EEES5_NS4_ILi4EEEEEENS4_ILi8EEEEEEEEiEEC2ERKSD_RKi) ;  /* 0xfffef7d000007944 */ /* 0x000fea0003c3ffff */
[----:B-1----:R-:W2:Y:S01]  /*19e40*/  LDL R3, [R1+0x758] ;  /* 0x0007580001037983 */ /* 0x002ea20000100800 */
[----:B------:R-:W-:Y:S02]  /*19e50*/  MOV R69, R25 ;  /* 0x0000001900457202 */ /* 0x000fe40000000f00 */
[----:B------:R-:W-:Y:S01]  /*19e60*/  MOV R4, 0x19ea0 ;  /* 0x00019ea000047802 */ /* 0x000fe20000000f00 */
[----:B--2---:R-:W-:-:S05]  /*19e70*/  IMAD.WIDE R2, R3, 0x2, R14 ;  /* 0x0000000203027825 */ /* 0x004fca00078e020e */
[----:B------:R-:W-:Y:S02]  /*19e80*/  MOV R6, R2 ;  /* 0x0000000200067202 */ /* 0x000fe40000000f00 */
[----:B------:R-:W-:Y:S05]  /*19e90*/  CALL.REL.NOINC `($_ZN7cutlass13device_kernelIN5flash19enable_sm80_to_sm89INS1_16FlashAttnBwdSm80INS1_25CollectiveMainloopBwdSm80ILi2ELi2EN4cute5tupleIJNS5_1CILi128EEES8_NS7_ILi64EEEEEENS_10bfloat16_tEfNS_4arch4Sm80ELb0ELb1ELb1ELb0ELb1ELb0ELb0ELb0ELi2ELi4ELi4ELi4ELb0EEENS1_24CollectiveEpilogueBwdGQAISA_fSD_Li256ELb0ELb1EEENS1_19SingleTileSchedulerILb0ELb0ELb0ELi128EEEEEEEEEvNT_6ParamsE$_ZN4cute3eso3ESOILb1ELb0EJNS_6LayoutINS_5tupleIJNS3_IJNS_1CILi2EEES5_S5_EEES5_EEENS3_IJNS3_IJNS4_ILi1EEES5_NS4_ILi4EEEEEENS4_ILi8EEEEEEEENS_10ViewEngineIPN7cutlass10bfloat16_tEEEEEC2ERKSD_RKSI_) ;  /* 0xfffef72000007944 */ /* 0x000fea0003c3ffff */
[----:B------:R2:W5:Y:S01]  /*19ea0*/  LDL.64 R58, [R1+0x758] ;  /* 0x00075800013a7983 */ /* 0x0005620000100a00 */
[----:B------:R-:W-:Y:S01]  /*19eb0*/  IMAD.MOV.U32 R83, RZ, RZ, R25 ;  /* 0x000000ffff537224 */ /* 0x000fe200078e0019 */
[----:B------:R-:W-:Y:S02]  /*19ec0*/  MOV R3, RZ ;  /* 0x000000ff00037202 */ /* 0x000fe40000000f00 */
[----:B------:R-:W-:Y:S02]  /*19ed0*/  MOV R8, 0x19ef0 ;  /* 0x00019ef000087802 */ /* 0x000fe40000000f00 */
[----:B-12--5:R-:W-:Y:S05]  /*19ee0*/  CALL.REL.NOINC `($_ZN7cutlass13device_kernelIN5flash19enable_sm80_to_sm89INS1_16FlashAttnBwdSm80INS1_25CollectiveMainloopBwdSm80ILi2ELi2EN4cute5tupleIJNS5_1CILi128EEES8_NS7_ILi64EEEEEENS_10bfloat16_tEfNS_4arch4Sm80ELb0ELb1ELb1ELb0ELb1ELb0ELb0ELb0ELi2ELi4ELi4ELi4ELb0EEENS1_24CollectiveEpilogueBwdGQAISA_fSD_Li256ELb0ELb1EEENS1_19SingleTileSchedulerILb0ELb0ELb0ELi128EEEEEEEEEvNT_6ParamsE$_ZN4cute3eso3ESOILb1ELb0EJNS_10UnderscoreES2_iEEC2ERKS2_S5_RKi) ;  /* 0xfffed1a000007944 */ /* 0x026fea0003c3ffff */
        /* <DEDUP_REMOVED lines=8> */
[----:B------:R-:W-:Y:S05]  /*19f70*/  CALL.REL.NOINC `($_ZN7cutlass13device_kernelIN5flash19enable_sm80_to_sm89INS1_16FlashAttnBwdSm80INS1_25CollectiveMainloopBwdSm80ILi2ELi2EN4cute5tupleIJNS5_1CILi128EEES8_NS7_ILi64EEEEEENS_10bfloat16_tEfNS_4arch4Sm80ELb0ELb1ELb1ELb0ELb1ELb0ELb0ELb0ELi2ELi4ELi4ELi4ELb0EEENS1_24CollectiveEpilogueBwdGQAISA_fSD_Li256ELb0ELb1EEENS1_19SingleTileSchedulerILb0ELb0ELb0ELi128EEEEEEEEEvNT_6ParamsE$_ZN4cute3eso3ESOILb1ELb0EJNS_6LayoutINS_5tupleIJNS3_IJNS_1CILi2EEES5_EEENS4_ILi8EEEEEENS3_IJNS3_IJNS4_ILi1EEES5_EEENS4_ILi4EEEEEEEEiEEC2ERKSD_RKi) ;  /* 0xfffef3b000007944 */ /* 0x000fea0003c3ffff */
[----:B-1----:R-:W2:Y:S01]  /*19f80*/  LDL R3, [R1+0x758] ;  /* 0x0007580001037983 */ /* 0x002ea20000100800 */
[----:B------:R-:W-:Y:S01]  /*19f90*/  MOV R4, 0x19fd0 ;  /* 0x00019fd000047802 */ /* 0x000fe20000000f00 */
[----:B--2---:R-:W-:-:S05]  /*19fa0*/  IMAD.WIDE R2, R3, 0x2, R12 ;  /* 0x0000000203027825 */ /* 0x004fca00078e020c */
[----:B------:R-:W-:Y:S02]  /*19fb0*/  MOV R6, R2 ;  /* 0x0000000200067202 */ /* 0x000fe40000000f00 */
[----:B------:R-:W-:Y:S05]  /*19fc0*/  CALL.REL.NOINC `($_ZN7cutlass13device_kernelIN5flash19enable_sm80_to_sm89INS1_16FlashAttnBwdSm80INS1_25CollectiveMainloopBwdSm80ILi2ELi2EN4cute5tupleIJNS5_1CILi128EEES8_NS7_ILi64EEEEEENS_10bfloat16_tEfNS_4arch4Sm80ELb0ELb1ELb1ELb0ELb1ELb0ELb0ELb0ELi2ELi4ELi4ELi4ELb0EEENS1_24CollectiveEpilogueBwdGQAISA_fSD_Li256ELb0ELb1EEENS1_19SingleTileSchedulerILb0ELb0ELb0ELi128EEEEEEEEEvNT_6ParamsE$_ZN4cute3eso3ESOILb1ELb0EJNS_6LayoutINS_5tupleIJNS3_IJNS_1CILi2EEES5_EEENS4_ILi8EEEEEENS3_IJNS3_IJNS4_ILi1EEES5_EEENS4_ILi4EEEEEEEENS_10ViewEngineIPN7cutlass10bfloat16_tEEEEEC2ERKSD_RKSI_) ;  /* 0xfffef31000007944 */ /* 0x000fea0003c3ffff */
[----:B------:R2:W5:Y:S04]  /*19fd0*/  LDL.64 R60, [R1+0x758] ;  /* 0x00075800013c7983 */ /* 0x0005680000100a00 */
[----:B------:R2:W-:Y:S02]  /*19fe0*/  STL [R1+0x770], RZ ;  /* 0x000770ff01007387 */ /* 0x0005e40000100800 */
.L_x_1862:
[----:B------:R-:W-:Y:S01]  /*19ff0*/  IMAD.MOV.U32 R83, RZ, RZ, R25 ;  /* 0x000000ffff537224 */ /* 0x000fe200078e0019 */
[----:B------:R-:W-:Y:S01]  /*1a000*/  LOP3.LUT R82, R20, 0x1, RZ, 0xc0, !PT ;  /* 0x0000000114527812 */ /* 0x000fe200078ec0ff */
[----:B------:R-:W-:Y:S01]  /*1a010*/  IMAD.MOV.U32 R81, RZ, RZ, R24 ;  /* 0x000000ffff517224 */ /* 0x000fe200078e0018 */
[----:B-1----:R-:W-:Y:S02]  /*1a020*/  MOV R80, 0x1a040 ;  /* 0x0001a04000507802 */ /* 0x002fe40000000f00 */
[----:B-12--5:R-:W-:Y:S05]  /*1a030*/  CALL.REL.NOINC `($_ZN7cutlass13device_kernelIN5flash19enable_sm80_to_sm89INS1_16FlashAttnBwdSm80INS1_25CollectiveMainloopBwdSm80ILi2ELi2EN4cute5tupleIJNS5_1CILi128EEES8_NS7_ILi64EEEEEENS_10bfloat16_tEfNS_4arch4Sm80ELb0ELb1ELb1ELb0ELb1ELb0ELb0ELb0ELi2ELi4ELi4ELi4ELb0EEENS1_24CollectiveEpilogueBwdGQAISA_fSD_Li256ELb0ELb1EEENS1_19SingleTileSchedulerILb0ELb0ELb0ELi128EEEEEEEEEvNT_6ParamsE$_ZN4cute3eso3ESOILb1ELb0EJNS_10UnderscoreEiiEEC2ERKS2_RKiS7_) ;  /* 0xfffed0d000007944 */ /* 0x026fea0003c3ffff */
[----:B------:R-:W-:Y:S01]  /*1a040*/  MOV R69, R25 ;  /* 0x0000001900457202 */ /* 0x000fe20000000f00 */
[----:B-1----:R-:W2:Y:S01]  /*1a050*/  LDL.64 R2, [R1+0x758] ;  /* 0x0007580001027983 */ /* 0x002ea20000100a00 */
[----:B------:R-:W-:Y:S01]  /*1a060*/  MOV R4, 0x1a0a0 ;  /* 0x0001a0a000047802 */ /* 0x000fe20000000f00 */
[----:B--2---:R-:W-:Y:S04]  /*1a070*/  IMAD R3, R3, 0x2, R2 ;  /* 0x0000000203037824 */ /* 0x004fe800078e0202 */
[----:B------:R-:W-:Y:S02]  /*1a080*/  IMAD.SHL.U32 R3, R3, 0x4, RZ ;  /* 0x0000000403037824 */ /* 0x000fe400078e00ff */
[----:B------:R-:W-:Y:S05]  /*1a090*/  CALL.REL.NOINC `($_ZN7cutlass13device_kernelIN5flash19enable_sm80_to_sm89INS1_16FlashAttnBwdSm80INS1_25CollectiveMainloopBwdSm80ILi2ELi2EN4cute5tupleIJNS5_1CILi128EEES8_NS7_ILi64EEEEEENS_10bfloat16_tEfNS_4arch4Sm80ELb0ELb1ELb1ELb0ELb1ELb0ELb0ELb0ELi2ELi4ELi4ELi4ELb0EEENS1_24CollectiveEpilogueBwdGQAISA_fSD_Li256ELb0ELb1EEENS1_19SingleTileSchedulerILb0ELb0ELb0ELi128EEEEEEEEEvNT_6ParamsE$_ZN4cute3eso3ESOILb1ELb0EJNS_6LayoutINS_5tupleIJNS3_IJNS_1CILi2EEES5_EEEEEENS3_IJNS3_IJNS4_ILi1EEES5_EEEEEEEEiEEC2ERKSB_RKi) ;  /* 0xfffef05000007944 */ /* 0x000fea0003c3ffff */
[----:B------:R-:W-:Y:S01]  /*1a0a0*/  MOV R4, 0x1a100 ;  /* 0x0001a10000047802 */ /* 0x000fe20000000f00 */
[----:B-1----:R-:W2:Y:S01]  /*1a0b0*/  LDL R3, [R1+0x758] ;  /* 0x0007580001037983 */ /* 0x002ea20000100800 */
[----:B------:R-:W-:Y:S01]  /*1a0c0*/  IMAD.MOV.U32 R2, RZ, RZ, R25 ;  /* 0x000000ffff027224 */ /* 0x000fe200078e0019 */
[C---:B--2---:R-:W-:Y:S04]  /*1a0d0*/  LEA R8, P0, R3.reuse, R48, 0x2 ;  /* 0x0000003003087211 */ /* 0x044fe800078010ff */
[----:B------:R-:W-:Y:S04]  /*1a0e0*/  LEA.HI.X.SX32 R3, R3, R49, 0x2, P0 ;  /* 0x0000003103037211 */ /* 0x000fe800000f16ff */
[----:B------:R-:W-:Y:S05]  /*1a0f0*/  CALL.REL.NOINC `($_ZN7cutlass13device_kernelIN5flash19enable_sm80_to_sm89INS1_16FlashAttnBwdSm80INS1_25CollectiveMainloopBwdSm80ILi2ELi2EN4cute5tupleIJNS5_1CILi128EEES8_NS7_ILi64EEEEEENS_10bfloat16_tEfNS_4arch4Sm80ELb0ELb1ELb1ELb0ELb1ELb0ELb0ELb0ELi2ELi4ELi4ELi4ELb0EEENS1_24CollectiveEpilogueBwdGQAISA_fSD_Li256ELb0ELb1EEENS1_19SingleTileSchedulerILb0ELb0ELb0ELi128EEEEEEEEEvNT_6ParamsE$_ZN4cute3eso3ESOILb1ELb0EJNS_6LayoutINS_5tupleIJNS3_IJNS_1CILi2EEES5_EEEEEENS3_IJNS3_IJNS4_ILi1EEES5_EEEEEEEENS_10ViewEngineIPfEEEEC2ERKSB_RKSE_) ;  /* 0xfffeefa000007944 */ /* 0x000fea0003c3ffff */
[----:B------:R-:W-:Y:S01]  /*1a100*/  MOV R3, R82 ;  /* 0x0000005200037202 */ /* 0x000fe20000000f00 */
[----:B-1----:R1:W5:Y:S01]  /*1a110*/  LDL.64 R8, [R1+0x758] ;  /* 0x0007580001087983 */ /* 0x0023620000100a00 */
[----:B------:R-:W-:Y:S01]  /*1a120*/  MOV R10, 0x1a150 ;  /* 0x0001a150000a7802 */ /* 0x000fe20000000f00 */
[----:B------:R-:W-:Y:S02]  /*1a130*/  IMAD.MOV.U32 R2, RZ, RZ, R25 ;  /* 0x000000ffff027224 */ /* 0x000fe400078e0019 */
[----:B-1---5:R-:W-:Y:S05]  /*1a140*/  CALL.REL.NOINC `($_ZN7cutlass13device_kernelIN5flash19enable_sm80_to_sm89INS1_16FlashAttnBwdSm80INS1_25CollectiveMainloopBwdSm80ILi2ELi2EN4cute5tupleIJNS5_1CILi128EEES8_NS7_ILi64EEEEEENS_10bfloat16_tEfNS_4arch4Sm80ELb0ELb1ELb1ELb0ELb1ELb0ELb0ELb0ELi2ELi4ELi4ELi4ELb0EEENS1_24CollectiveEpilogueBwdGQAISA_fSD_Li256ELb0ELb1EEENS1_19SingleTileSchedulerILb0ELb0ELb0ELi128EEEEEEEEEvNT_6ParamsE$_ZN4cute3eso3ESOILb1ELb0EJNS_10UnderscoreEiEEC2ERKS2_RKi) ;  /* 0xfffecf8000007944 */ /* 0x022fea0003c3ffff */
[----:B------:R-:W-:Y:S01]  /*1a150*/  MOV R4, 0x1a1a0 ;  /* 0x0001a1a000047802 */ /* 0x000fe20000000f00 */
[----:B-1----:R-:W2:Y:S01]  /*1a160*/  LDL R3, [R1+0x758] ;  /* 0x0007580001037983 */ /* 0x002ea20000100800 */
[----:B------:R-:W-:Y:S01]  /*1a170*/  IMAD.MOV.U32 R69, RZ, RZ, R25 ;  /* 0x000000ffff457224 */ /* 0x000fe200078e0019 */
[----:B--2---:R-:W-:Y:S02]  /*1a180*/  SHF.L.U32 R3, R3, 0x3, RZ ;  /* 0x0000000303037819 */ /* 0x004fe400000006ff */
[----:B------:R-:W-:Y:S05]  /*1a190*/  CALL.REL.NOINC `($_ZN7cutlass13device_kernelIN5flash19enable_sm80_to_sm89INS1_16FlashAttnBwdSm80INS1_25CollectiveMainloopBwdSm80ILi2ELi2EN4cute5tupleIJNS5_1CILi128EEES8_NS7_ILi64EEEEEENS_10bfloat16_tEfNS_4arch4Sm80ELb0ELb1ELb1ELb0ELb1ELb0ELb0ELb0ELi2ELi4ELi4ELi4ELb0EEENS1_24CollectiveEpilogueBwdGQAISA_fSD_Li256ELb0ELb1EEENS1_19SingleTileSchedulerILb0ELb0ELb0ELi128EEEEEEEEEvNT_6ParamsE$_ZN4cute3eso3ESOILb1ELb0EJNS_6LayoutINS_5tupleIJNS3_IJNS_1CILi2EEES5_S5_EEEEEENS3_IJNS3_IJNS4_ILi1EEES5_NS4_ILi4EEEEEEEEEEEiEEC2ERKSC_RKi) ;  /* 0xfffef35000007944 */ /* 0x000fea0003c3ffff */
[----:B------:R-:W-:Y:S01]  /*1a1a0*/  MOV R4, 0x1a200 ;  /* 0x0001a20000047802 */ /* 0x000fe20000000f00 */
[----:B-1----:R-:W2:Y:S01]  /*1a1b0*/  LDL R3, [R1+0x758] ;  /* 0x0007580001037983 */ /* 0x002ea20000100800 */
[----:B------:R-:W-:Y:S01]  /*1a1c0*/  IMAD.MOV.U32 R69, RZ, RZ, R25 ;  /* 0x000000ffff457224 */ /* 0x000fe200078e0019 */
[C---:B--2---:R-:W-:Y:S04]  /*1a1d0*/  LEA R6, P0, R3.reuse, R58, 0x1 ;  /* 0x0000003a03067211 */ /* 0x044fe800078008ff */
[----:B------:R-:W-:Y:S04]  /*1a1e0*/  LEA.HI.X.SX32 R3, R3, R59, 0x1, P0 ;  /* 0x0000003b03037211 */ /* 0x000fe800000f0eff */
[----:B------:R-:W-:Y:S05]  /*1a1f0*/  CALL.REL.NOINC `($_ZN7cutlass13device_kernelIN5flash19enable_sm80_to_sm89INS1_16FlashAttnBwdSm80INS1_25CollectiveMainloopBwdSm80ILi2ELi2EN4cute5tupleIJNS5_1CILi128EEES8_NS7_ILi64EEEEEENS_10bfloat16_tEfNS_4arch4Sm80ELb0ELb1ELb1ELb0ELb1ELb0ELb0ELb0ELi2ELi4ELi4ELi4ELb0EEENS1_24CollectiveEpilogueBwdGQAISA_fSD_Li256ELb0ELb1EEENS1_19SingleTileSchedulerILb0ELb0ELb0ELi128EEEEEEEEEvNT_6ParamsE$_ZN4cute3eso3ESOILb1ELb0EJNS_6LayoutINS_5tupleIJNS3_IJNS_1CILi2EEES5_S5_EEEEEENS3_IJNS3_IJNS4_ILi1EEES5_NS4_ILi4EEEEEEEEEEENS_10ViewEngineIPN7cutlass10bfloat16_tEEEEEC2ERKSC_RKSH_) ;  /* 0xfffef2a000007944 */ /* 0x000fea0003c3ffff */
[----:B------:R-:W-:Y:S01]  /*1a200*/  MOV R3, R20 ;  /* 0x0000001400037202 */ /* 0x000fe20000000f00 */
[----:B------:R2:W5:Y:S01]  /*1a210*/  LDL.64 R12, [R1+0x758] ;  /* 0x00075800010c7983 */ /* 0x0005620000100a00 */
[----:B------:R-:W-:Y:S01]  /*1a220*/  MOV R10, 0x1a250 ;  /* 0x0001a250000a7802 */ /* 0x000fe20000000f00 */
[----:B-1----:R-:W-:Y:S02]  /*1a230*/  IMAD.MOV.U32 R2, RZ, RZ, R25 ;  /* 0x000000ffff027224 */ /* 0x002fe400078e0019 */
[----:B--2--5:R-:W-:Y:S05]  /*1a240*/  CALL.REL.NOINC `($_ZN7cutlass13device_kernelIN5flash19enable_sm80_to_sm89INS1_16FlashAttnBwdSm80INS1_25CollectiveMainloopBwdSm80ILi2ELi2EN4cute5tupleIJNS5_1CILi128EEES8_NS7_ILi64EEEEEENS_10bfloat16_tEfNS_4arch4Sm80ELb0ELb1ELb1ELb0ELb1ELb0ELb0ELb0ELi2ELi4ELi4ELi4ELb0EEENS1_24CollectiveEpilogueBwdGQAISA_fSD_Li256ELb0ELb1EEENS1_19SingleTileSchedulerILb0ELb0ELb0ELi128EEEEEEEEEvNT_6ParamsE$_ZN4cute3eso3ESOILb1ELb0EJNS_10UnderscoreEiEEC2ERKS2_RKi) ;  /* 0xfffece8000007944 */ /* 0x024fea0003c3ffff */
[----:B------:R-:W-:Y:S01]  /*1a250*/  MOV R4, 0x1a2a0 ;  /* 0x0001a2a000047802 */ /* 0x000fe20000000f00 */
[----:B-1----:R-:W2:Y:S01]  /*1a260*/  LDL R3, [R1+0x758] ;  /* 0x0007580001037983 */ /* 0x002ea20000100800 */
[----:B------:R-:W-:Y:S01]  /*1a270*/  IMAD.MOV.U32 R69, RZ, RZ, R25 ;  /* 0x000000ffff457224 */ /* 0x000fe200078e0019 */
[----:B--2---:R-:W-:Y:S02]  /*1a280*/  SHF.L.U32 R3, R3, 0x2, RZ ;  /* 0x0000000203037819 */ /* 0x004fe400000006ff */
[----:B------:R-:W-:Y:S05]  /*1a290*/  CALL.REL.NOINC `($_ZN7cutlass13device_kernelIN5flash19enable_sm80_to_sm89INS1_16FlashAttnBwdSm80INS1_25CollectiveMainloopBwdSm80ILi2ELi2EN4cute5tupleIJNS5_1CILi128EEES8_NS7_ILi64EEEEEENS_10bfloat16_tEfNS_4arch4Sm80ELb0ELb1ELb1ELb0ELb1ELb0ELb0ELb0ELi2ELi4ELi4ELi4ELb0EEENS1_24CollectiveEpilogueBwdGQAISA_fSD_Li256ELb0ELb1EEENS1_19SingleTileSchedulerILb0ELb0ELb0ELi128EEEEEEEEEvNT_6ParamsE$_ZN4cute3eso3ESOILb1ELb0EJNS_6LayoutINS_5tupleIJNS3_IJNS_1CILi2EEES5_EEEEEENS3_IJNS3_IJNS4_ILi1EEES5_EEEEEEEEiEEC2ERKSB_RKi) ;  /* 0xfffeee5000007944 */ /* 0x000fea0003c3ffff */
[----:B------:R-:W-:Y:S01]  /*1a2a0*/  MOV R4, 0x1a300 ;  /* 0x0001a30000047802 */ /* 0x000fe20000000f00 */
[----:B-1----:R-:W2:Y:S01]  /*1a2b0*/  LDL R3, [R1+0x758] ;  /* 0x0007580001037983 */ /* 0x002ea20000100800 */
[----:B------:R-:W-:Y:S01]  /*1a2c0*/  IMAD.MOV.U32 R69, RZ, RZ, R25 ;  /* 0x000000ffff457224 */ /* 0x000fe200078e0019 */
[C---:B--2---:R-:W-:Y:S04]  /*1a2d0*/  LEA R6, P0, R3.reuse, R60, 0x1 ;  /* 0x0000003c03067211 */ /* 0x044fe800078008ff */
[----:B------:R-:W-:Y:S04]  /*1a2e0*/  LEA.HI.X.SX32 R3, R3, R61, 0x1, P0 ;  /* 0x0000003d03037211 */ /* 0x000fe800000f0eff */
[----:B------:R-:W-:Y:S05]  /*1a2f0*/  CALL.REL.NOINC `($_ZN7cutlass13device_kernelIN5flash19enable_sm80_to_sm89INS1_16FlashAttnBwdSm80INS1_25CollectiveMainloopBwdSm80ILi2ELi2EN4cute5tupleIJNS5_1CILi128EEES8_NS7_ILi64EEEEEENS_10bfloat16_tEfNS_4arch4Sm80ELb0ELb1ELb1ELb0ELb1ELb0ELb0ELb0ELi2ELi4ELi4ELi4ELb0EEENS1_24CollectiveEpilogueBwdGQAISA_fSD_Li256ELb0ELb1EEENS1_19SingleTileSchedulerILb0ELb0ELb0ELi128EEEEEEEEEvNT_6ParamsE$_ZN4cute3eso3ESOILb1ELb0EJNS_6LayoutINS_5tupleIJNS3_IJNS_1CILi2EEES5_EEEEEENS3_IJNS3_IJNS4_ILi1EEES5_EEEEEEEENS_10ViewEngineIPN7cutlass10bfloat16_tEEEEEC2ERKSB_RKSG_) ;  /* 0xfffeed5000007944 */ /* 0x000fea0003c3ffff */
[----:B------:R-:W-:Y:S01]  /*1a300*/  MOV R81, R24 ;  /* 0x0000001800517202 */ /* 0x000fe20000000f00 */
[----:B------:R2:W5:Y:S01]  /*1a310*/  LDL.64 R10, [R1+0x758] ;  /* 0x00075800010a7983 */ /* 0x0005620000100a00 */
[----:B------:R-:W-:Y:S01]  /*1a320*/  MOV R80, 0x1a350 ;  /* 0x0001a35000507802 */ /* 0x000fe20000000f00 */
[----:B------:R-:W-:Y:S02]  /*1a330*/  IMAD.MOV.U32 R83, RZ, RZ, R25 ;  /* 0x000000ffff537224 */ /* 0x000fe400078e0019 */
        /* <DEDUP_REMOVED lines=12> */
[----:B------:R-:W-:Y:S05]  /*1a400*/  CALL.REL.NOINC `($_ZN7cutlass13device_kernelIN5flash19enable_sm80_to_sm89INS1_16FlashAttnBwdSm80INS1_25CollectiveMainloopBwdSm80ILi2ELi2EN4cute5tupleIJNS5_1CILi128EEES8_NS7_ILi64EEEEEENS_10bfloat16_tEfNS_4arch4Sm80ELb0ELb1ELb1ELb0ELb1ELb0ELb0ELb0ELi2ELi4ELi4ELi4ELb0EEENS1_24CollectiveEpilogueBwdGQAISA_fSD_Li256ELb0ELb1EEENS1_19SingleTileSchedulerILb0ELb0ELb0ELi128EEEEEEEEEvNT_6ParamsE$_ZN4cute3eso3ESOILb1ELb0EJNS_6LayoutINS_5tupleIJNS3_IJNS_1CILi2EEES5_EEEEEENS3_IJNS3_IJNS4_ILi1EEES5_EEEEEEEENS_10ViewEngineIPKfEEEEC2ERKSB_RKSF_) ;  /* 0xfffeebf000007944 */ /* 0x000fea0003c3ffff */
[----:B------:R-:W-:Y:S01]  /*1a410*/  MOV R69, R25 ;  /* 0x0000001900457202 */ /* 0x000fe20000000f00 */
[----:B-1----:R1:W5:Y:S01]  /*1a420*/  LDL.64 R6, [R1+0x758] ;  /* 0x0007580001067983 */ /* 0x0023620000100a00 */
[----:B------:R-:W-:Y:S03]  /*1a430*/  MOV R4, 0x1a450 ;  /* 0x0001a45000047802 */ /* 0x000fe60000000f00 */
[----:B-1---5:R-:W-:Y:S05]  /*1a440*/  CALL.REL.NOINC `($_ZN7cutlass13device_kernelIN5flash19enable_sm80_to_sm89INS1_16FlashAttnBwdSm80INS1_25CollectiveMainloopBwdSm80ILi2ELi2EN4cute5tupleIJNS5_1CILi128EEES8_NS7_ILi64EEEEEENS_10bfloat16_tEfNS_4arch4Sm80ELb0ELb1ELb1ELb0ELb1ELb0ELb0ELb0ELi2ELi4ELi4ELi4ELb0EEENS1_24CollectiveEpilogueBwdGQAISA_fSD_Li256ELb0ELb1EEENS1_19SingleTileSchedulerILb0ELb0ELb0ELi128EEEEEEEEEvNT_6ParamsE$_ZN4cute3eso3ESOILb1ELb0EJNS_6LayoutINS_5tupleIJNS3_IJNS_1CILi1EEENS4_ILi2EEES6_EEEEEENS3_IJNS3_IJS5_S5_S6_EEEEEEEENS_10ViewEngineIPjEEEEC2ERKSB_RKSE_) ;  /* 0xfffeea3000007944 */ /* 0x022fea0003c3ffff */
[----:B-1----:R-:W-:Y:S01]  /*1a450*/  MOV R2, R25 ;  /* 0x0000001900027202 */ /* 0x002fe20000000f00 */
[----:B------:R1:W5:Y:S01]  /*1a460*/  LDL.64 R14, [R1+0x758] ;  /* 0x00075800010e7983 */ /* 0x0003620000100a00 */
[----:B------:R-:W-:Y:S01]  /*1a470*/  MOV R4, 0x1a4a0 ;  /* 0x0001a4a000047802 */ /* 0x000fe20000000f00 */
[----:B------:R-:W-:Y:S02]  /*1a480*/  IMAD.MOV.U32 R3, RZ, RZ, R11 ;  /* 0x000000ffff037224 */ /* 0x000fe400078e000b */
[----:B-1---5:R-:W-:Y:S05]  /*1a490*/  CALL.REL.NOINC `($_ZN7cutlass13device_kernelIN5flash19enable_sm80_to_sm89INS1_16FlashAttnBwdSm80INS1_25CollectiveMainloopBwdSm80ILi2ELi2EN4cute5tupleIJNS5_1CILi128EEES8_NS7_ILi64EEEEEENS_10bfloat16_tEfNS_4arch4Sm80ELb0ELb1ELb1ELb0ELb1ELb0ELb0ELb0ELi2ELi4ELi4ELi4ELb0EEENS1_24CollectiveEpilogueBwdGQAISA_fSD_Li256ELb0ELb1EEENS1_19SingleTileSchedulerILb0ELb0ELb0ELi128EEEEEEEEEvNT_6ParamsE$_ZN4cute3eso3ESOILb1ELb0EJNS_6LayoutINS_5tupleIJNS3_IJNS_1CILi1EEENS4_ILi2EEEEEEEEENS3_IJNS3_IJS5_S5_EEEEEEEENS_10ViewEngineIPjEEEEC2ERKSB_RKSE_) ;  /* 0xfffee8f000007944 */ /* 0x022fea0003c3ffff */
[----:B-1----:R-:W-:Y:S01]  /*1a4a0*/  MOV R2, R25 ;  /* 0x0000001900027202 */ /* 0x002fe20000000f00 */
[----:B------:R1:W5:Y:S01]  /*1a4b0*/  LDL.64 R16, [R1+0x758] ;  /* 0x0007580001107983 */ /* 0x0003620000100a00 */
[----:B------:R-:W-:Y:S01]  /*1a4c0*/  MOV R4, 0x1a4f0 ;  /* 0x0001a4f000047802 */ /* 0x000fe20000000f00 */
[----:B------:R-:W-:Y:S02]  /*1a4d0*/  IMAD.MOV.U32 R3, RZ, RZ, R9 ;  /* 0x000000ffff037224 */ /* 0x000fe400078e0009 */
[----:B-1---5:R-:W-:Y:S05]  /*1a4e0*/  CALL.REL.NOINC `($_ZN7cutlass13device_kernelIN5flash19enable_sm80_to_sm89INS1_16FlashAttnBwdSm80INS1_25CollectiveMainloopBwdSm80ILi2ELi2EN4cute5tupleIJNS5_1CILi128EEES8_NS7_ILi64EEEEEENS_10bfloat16_tEfNS_4arch4Sm80ELb0ELb1ELb1ELb0ELb1ELb0ELb0ELb0ELi2ELi4ELi4ELi4ELb0EEENS1_24CollectiveEpilogueBwdGQAISA_fSD_Li256ELb0ELb1EEENS1_19SingleTileSchedulerILb0ELb0ELb0ELi128EEEEEEEEEvNT_6ParamsE$_ZN4cute3eso3ESOILb1ELb0EJNS_6LayoutINS_5tupleIJNS3_IJNS_1CILi2EEES5_EEEEEENS3_IJNS3_IJNS4_ILi1EEES5_EEEEEEEENS_10ViewEngineIPfEEEEC2ERKSB_RKSE_) ;  /* 0xfffeebb000007944 */ /* 0x022fea0003c3ffff */
[----:B-1----:R-:W-:Y:S01]  /*1a4f0*/  MOV R2, R25 ;  /* 0x0000001900027202 */ /* 0x002fe20000000f00 */
[----:B------:R1:W5:Y:S01]  /*1a500*/  LDL.64 R62, [R1+0x758] ;  /* 0x00075800013e7983 */ /* 0x0003620000100a00 */
[----:B------:R-:W-:Y:S01]  /*1a510*/  MOV R4, 0x1a540 ;  /* 0x0001a54000047802 */ /* 0x000fe20000000f00 */
[----:B------:R-:W-:Y:S02]  /*1a520*/  IMAD.MOV.U32 R3, RZ, RZ, R7 ;  /* 0x000000ffff037224 */ /* 0x000fe400078e0007 */
[----:B-1---5:R-:W-:Y:S05]  /*1a530*/  CALL.REL.NOINC `($_ZN7cutlass13device_kernelIN5flash19enable_sm80_to_sm89INS1_16FlashAttnBwdSm80INS1_25CollectiveMainloopBwdSm80ILi2ELi2EN4cute5tupleIJNS5_1CILi128EEES8_NS7_ILi64EEEEEENS_10bfloat16_tEfNS_4arch4Sm80ELb0ELb1ELb1ELb0ELb1ELb0ELb0ELb0ELi2ELi4ELi4ELi4ELb0EEENS1_24CollectiveEpilogueBwdGQAISA_fSD_Li256ELb0ELb1EEENS1_19SingleTileSchedulerILb0ELb0ELb0ELi128EEEEEEEEEvNT_6ParamsE$_ZN4cute3eso3ESOILb1ELb0EJNS_6LayoutINS_5tupleIJNS3_IJNS_1CILi2EEES5_EEEEEENS3_IJNS3_IJNS4_ILi1EEES5_EEEEEEEENS_10ViewEngineIPKfEEEEC2ERKSB_RKSF_) ;  /* 0xfffeeac000007944 */ /* 0x022fea0003c3ffff */
        /* <DEDUP_REMOVED lines=24> */
[----:B-1----:R-:W-:Y:S05]  /*1a6c0*/  CALL.REL.NOINC `($_ZN7cutlass13device_kernelIN5flash19enable_sm80_to_sm89INS1_16FlashAttnBwdSm80INS1_25CollectiveMainloopBwdSm80ILi2ELi2EN4cute5tupleIJNS5_1CILi128EEES8_NS7_ILi64EEEEEENS_10bfloat16_tEfNS_4arch4Sm80ELb0ELb1ELb1ELb0ELb1ELb0ELb0ELb0ELi2ELi4ELi4ELi4ELb0EEENS1_24CollectiveEpilogueBwdGQAISA_fSD_Li256ELb0ELb1EEENS1_19SingleTileSchedulerILb0ELb0ELb0ELi128EEEEEEEEEvNT_6ParamsE$_ZN4cute3eso3ESOILb1ELb0EJNS_10UnderscoreEiiEEC2ERKS2_RKiS7_) ;  /* 0xfffeca4000007944 */ /* 0x002fea0003c3ffff */
        /* <DEDUP_REMOVED lines=643> */
[----:B------:R-:W-:Y:S02]  /*1cf00*/  MOV R3, 0x1 ;  /* 0x0000000100037802 */ /* 0x000fe40000000f00 */
        /* <DEDUP_REMOVED lines=18> */
.L_x_1863:
        /* <DEDUP_REMOVED lines=772> */
.L_x_1864:
        /* <DEDUP_REMOVED lines=222> */
[----:B------:R-:W-:Y:S05]  /*20e50*/  CALL.REL.NOINC `($_ZN7cutlass13device_kernelIN5flash19enable_sm80_to_sm89INS1_16FlashAttnBwdSm80INS1_25CollectiveMainloopBwdSm80ILi2ELi2EN4cute5tupleIJNS5_1CILi128EEES8_NS7_ILi64EEEEEENS_10bfloat16_tEfNS_4arch4Sm80ELb0ELb1ELb1ELb0ELb1ELb0ELb0ELb0ELi2ELi4ELi4ELi4ELb0EEENS1_24CollectiveEpilogueBwdGQAISA_fSD_Li256ELb0ELb1EEENS1_19SingleTileSchedulerILb0ELb0ELb0ELi128EEEEEEEEEvNT_6ParamsE$_ZN4cute3eso3ESOILb1ELb0EJNS_10UnderscoreES2_iEEC2ERKS2_S5_RKi) ;  /* 0xfffe623000007944 */ /* 0x000fea0003c3ffff */
        /* <DEDUP_REMOVED lines=37> */
.L_x_1865:
        /* <DEDUP_REMOVED lines=220> */
[----:B-----5:R-:W-:Y:S05]  /*21e70*/  CALL.REL.NOINC `($_ZN7cutlass13device_kernelIN5flash19enable_sm80_to_sm89INS1_16FlashAttnBwdSm80INS1_25CollectiveMainloopBwdSm80ILi2ELi2EN4cute5tupleIJNS5_1CILi128EEES8_NS7_ILi64EEEEEENS_10bfloat16_tEfNS_4arch4Sm80ELb0ELb1ELb1ELb0ELb1ELb0ELb0ELb0ELi2ELi4ELi4ELi4ELb0EEENS1_24CollectiveEpilogueBwdGQAISA_fSD_Li256ELb0ELb1EEENS1_19SingleTileSchedulerILb0ELb0ELb0ELi128EEEEEEEEEvNT_6ParamsE$_ZN4cute8smem_ptrIPfECI1NS_12iter_adaptorIS1_S2_EEES1_) ;  /* 0xfffe8d9000007944 */ /* 0x020fea0003c3ffff */
[----:B-1----:R1:W5:Y:S01]  /*21e80*/  LDL.64 R2, [R1+0x758] ;  /* 0x0007580001027983 */ /* 0x0023620000100a00 */
[----:B------:R-:W-:-:S03]  /*21e90*/  MOV R8, 0x21eb0 ;  /* 0x00021eb000087802 */ /* 0x000fc60000000f00 */
[----:B-1---5:R-:W-:Y:S05]  /*21ea0*/  CALL.REL.NOINC `($_ZN7cutlass13device_kernelIN5flash19enable_sm80_to_sm89INS1_16FlashAttnBwdSm80INS1_25CollectiveMainloopBwdSm80ILi2ELi2EN4cute5tupleIJNS5_1CILi128EEES8_NS7_ILi64EEEEEENS_10bfloat16_tEfNS_4arch4Sm80ELb0ELb1ELb1ELb0ELb1ELb0ELb0ELb0ELi2ELi4ELi4ELi4ELb0EEENS1_24CollectiveEpilogueBwdGQAISA_fSD_Li256ELb0ELb1EEENS1_19SingleTileSchedulerILb0ELb0ELb0ELi128EEEEEEEEEvNT_6ParamsE$_ZN4cute3eso3ESOILb1ELb0EJNS_6LayoutINS_5tupleIJNS3_IJNS_1CILi2EEES5_EEEEEENS3_IJNS3_IJNS4_ILi8EEENS4_ILi64EEEEEEEEEEENS_10ViewEngineINS_8smem_ptrIPfEEEEEEC2ERKSC_RKSH_) ;  /* 0xfffe728000007944 */ /* 0x022fea0003c3ffff */
        /* <DEDUP_REMOVED lines=9> */
[----:B--2--5:R-:W-:Y:S05]  /*21f40*/  CALL.REL.NOINC `($_ZN7cutlass13device_kernelIN5flash19enable_sm80_to_sm89INS1_16FlashAttnBwdSm80INS1_25CollectiveMainloopBwdSm80ILi2ELi2EN4cute5tupleIJNS5_1CILi128EEES8_NS7_ILi64EEEEEENS_10bfloat16_tEfNS_4arch4Sm80ELb0ELb1ELb1ELb0ELb1ELb0ELb0ELb0ELi2ELi4ELi4ELi4ELb0EEENS1_24CollectiveEpilogueBwdGQAISA_fSD_Li256ELb0ELb1EEENS1_19SingleTileSchedulerILb0ELb0ELb0ELi128EEEEEEEEEvNT_6ParamsE$_ZN4cute3eso3ESOILb1ELb0EJNS_10UnderscoreEiEEC2ERKS2_RKi) ;  /* 0xfffe518000007944 */ /* 0x024fea0003c3ffff */
[----:B-1----:R-:W2:Y:S01]  /*21f50*/  LDL R3, [R1+0x758] ;  /* 0x0007580001037983 */ /* 0x002ea20000100800 */
[----:B------:R-:W-:Y:S02]  /*21f60*/  MOV R6, 0x21f90 ;  /* 0x00021f9000067802 */ /* 0x000fe40000000f00 */
[----:B--2---:R-:W-:Y:S02]  /*21f70*/  SHF.L.U32 R3, R3, 0x7, RZ ;  /* 0x0000000703037819 */ /* 0x004fe400000006ff */
[----:B------:R-:W-:Y:S05]  /*21f80*/  CALL.REL.NOINC `($_ZN7cutlass13device_kernelIN5flash19enable_sm80_to_sm89INS1_16FlashAttnBwdSm80INS1_25CollectiveMainloopBwdSm80ILi2ELi2EN4cute5tupleIJNS5_1CILi128EEES8_NS7_ILi64EEEEEENS_10bfloat16_tEfNS_4arch4Sm80ELb0ELb1ELb1ELb0ELb1ELb0ELb0ELb0ELi2ELi4ELi4ELi4ELb0EEENS1_24CollectiveEpilogueBwdGQAISA_fSD_Li256ELb0ELb1EEENS1_19SingleTileSchedulerILb0ELb0ELb0ELi128EEEEEEEEEvNT_6ParamsE$_ZN4cute3eso3ESOILb1ELb0EJNS_6LayoutINS_5tupleIJNS3_IJNS_1CILi2EEES5_EEEEEENS3_IJNS3_IJNS4_ILi8EEENS4_ILi64EEEEEEEEEEEiEEC2ERKSC_RKi) ;  /* 0xfffe71e000007944 */ /* 0x000fea0003c3ffff */
[----:B------:R-:W-:Y:S01]  /*21f90*/  ULDC.64 UR4, c[0x0][0x118] ;  /* 0x0000460000047ab9 */ /* 0x000fe20000000a00 */
[----:B-1----:R-:W2:Y:S04]  /*21fa0*/  LDL R2, [R1+0x758] ;  /* 0x0007580001027983 */ /* 0x002ea80000100800 */
[----:B------:R-:W2:Y:S01]  /*21fb0*/  LD.E.64 R12, [R12.64] ;  /* 0x000000040c0c7980 */ /* 0x000ea2000c101b00 */
[----:B------:R-:W-:-:S02]  /*21fc0*/  MOV R6, R25 ;  /* 0x0000001900067202 */ /* 0x000fc40000000f00 */
[----:B------:R-:W-:Y:S01]  /*21fd0*/  MOV R8, 0x22000 ;  /* 0x0002200000087802 */ /* 0x000fe20000000f00 */
[----:B--2---:R-:W-:-:S04]  /*21fe0*/  IMAD.WIDE R2, R2, 0x4, R12 ;  /* 0x0000000402027825 */ /* 0x004fc800078e020c */
[----:B------:R-:W-:Y:S05]  /*21ff0*/  CALL.REL.NOINC `($_ZN7cutlass13device_kernelIN5flash19enable_sm80_to_sm89INS1_16FlashAttnBwdSm80INS1_25CollectiveMainloopBwdSm80ILi2ELi2EN4cute5tupleIJNS5_1CILi128EEES8_NS7_ILi64EEEEEENS_10bfloat16_tEfNS_4arch4Sm80ELb0ELb1ELb1ELb0ELb1ELb0ELb0ELb0ELi2ELi4ELi4ELi4ELb0EEENS1_24CollectiveEpilogueBwdGQAISA_fSD_Li256ELb0ELb1EEENS1_19SingleTileSchedulerILb0ELb0ELb0ELi128EEEEEEEEEvNT_6ParamsE$_ZN4cute8smem_ptrIPfECI1NS_12iter_adaptorIS1_S2_EEES1_) ;  /* 0xfffe8c1000007944 */ /* 0x000fea0003c3ffff */
[----:B-1----:R1:W5:Y:S01]  /*22000*/  LDL.64 R2, [R1+0x758] ;  /* 0x0007580001027983 */ /* 0x0023620000100a00 */
[----:B------:R-:W-:-:S03]  /*22010*/  MOV R8, 0x22030 ;  /* 0x0002203000087802 */ /* 0x000fc60000000f00 */
[----:B-1---5:R-:W-:Y:S05]  /*22020*/  CALL.REL.NOINC `($_ZN7cutlass13device_kernelIN5flash19enable_sm80_to_sm89INS1_16FlashAttnBwdSm80INS1_25CollectiveMainloopBwdSm80ILi2ELi2EN4cute5tupleIJNS5_1CILi128EEES8_NS7_ILi64EEEEEENS_10bfloat16_tEfNS_4arch4Sm80ELb0ELb1ELb1ELb0ELb1ELb0ELb0ELb0ELi2ELi4ELi4ELi4ELb0EEENS1_24CollectiveEpilogueBwdGQAISA_fSD_Li256ELb0ELb1EEENS1_19SingleTileSchedulerILb0ELb0ELb0ELi128EEEEEEEEEvNT_6ParamsE$_ZN4cute3eso3ESOILb1ELb0EJNS_6LayoutINS_5tupleIJNS3_IJNS_1CILi2EEES5_EEEEEENS3_IJNS3_IJNS4_ILi8EEENS4_ILi64EEEEEEEEEEENS_10ViewEngineINS_8smem_ptrIPfEEEEEEC2ERKSC_RKSH_) ;  /* 0xfffe710000007944 */ /* 0x022fea0003c3ffff */
[----:B-1----:R1:W5:Y:S01]  /*22030*/  LDL.64 R2, [R1+0x758] ;  /* 0x0007580001027983 */ /* 0x0023620000100a00 */
[----:B------:R-:W-:Y:S02]  /*22040*/  MOV R9, R5 ;  /* 0x0000000500097202 */ /* 0x000fe40000000f00 */
[----:B------:R-:W-:Y:S02]  /*22050*/  MOV R6, 0x22070 ;  /* 0x0002207000067802 */ /* 0x000fe40000000f00 */
[----:B-1---5:R-:W-:Y:S05]  /*22060*/  CALL.REL.NOINC `($_ZN7cutlass13device_kernelIN5flash19enable_sm80_to_sm89INS1_16FlashAttnBwdSm80INS1_25CollectiveMainloopBwdSm80ILi2ELi2EN4cute5tupleIJNS5_1CILi128EEES8_NS7_ILi64EEEEEENS_10bfloat16_tEfNS_4arch4Sm80ELb0ELb1ELb1ELb0ELb1ELb0ELb0ELb0ELi2ELi4ELi4ELi4ELb0EEENS1_24CollectiveEpilogueBwdGQAISA_fSD_Li256ELb0ELb1EEENS1_19SingleTileSchedulerILb0ELb0ELb0ELi128EEEEEEEEEvNT_6ParamsE$_ZN4cute3eso3ESOILb1ELb0EJNS_6LayoutINS_5tupleIJNS_1CILi1EEENS4_ILi4EEEEEENS3_IJNS4_ILi0EEES5_EEEEENS_10ViewEngineIPfEEEEC2ERKSA_RKSD_) ;  /* 0xfffe80c000007944 */ /* 0x022fea0003c3ffff */
[----:B------:R2:W5:Y:S01]  /*22070*/  LDL.64 R12, [R1+0x758] ;  /* 0x00075800010c7983 */ /* 0x0005620000100a00 */
[----:B-1----:R-:W-:Y:S02]  /*22080*/  MOV R9, R3 ;  /* 0x0000000300097202 */ /* 0x002fe40000000f00 */
[----:B------:R-:W-:Y:S02]  /*22090*/  MOV R6, 0x220b0 ;  /* 0x000220b000067802 */ /* 0x000fe40000000f00 */
[----:B--2--5:R-:W-:Y:S05]  /*220a0*/  CALL.REL.NOINC `($_ZN7cutlass13device_kernelIN5flash19enable_sm80_to_sm89INS1_16FlashAttnBwdSm80INS1_25CollectiveMainloopBwdSm80ILi2ELi2EN4cute5tupleIJNS5_1CILi128EEES8_NS7_ILi64EEEEEENS_10bfloat16_tEfNS_4arch4Sm80ELb0ELb1ELb1ELb0ELb1ELb0ELb0ELb0ELi2ELi4ELi4ELi4ELb0EEENS1_24CollectiveEpilogueBwdGQAISA_fSD_Li256ELb0ELb1EEENS1_19SingleTileSchedulerILb0ELb0ELb0ELi128EEEEEEEEEvNT_6ParamsE$_ZN4cute3eso3ESOILb1ELb0EJNS_6LayoutINS_5tupleIJNS_1CILi1EEENS3_IJNS4_ILi2EEES6_EEEEEENS3_IJNS4_ILi0EEENS3_IJNS4_ILi8EEENS4_ILi64EEEEEEEEEEENS_10ViewEngineINS_8smem_ptrIPfEEEEEEC2ERKSE_RKSJ_) ;  /* 0xfffe802000007944 */ /* 0x024fea0003c3ffff */
[----:B-1----:R1:W5:Y:S01]  /*220b0*/  LDL.64 R2, [R1+0x758] ;  /* 0x0007580001027983 */ /* 0x0023620000100a00 */
[----:B------:R-:W-:Y:S02]  /*220c0*/  MOV R6, R25 ;  /* 0x0000001900067202 */ /* 0x000fe40000000f00 */
[----:B------:R-:W-:-:S02]  /*220d0*/  MOV R8, 0x220f0 ;  /* 0x000220f000087802 */ /* 0x000fc40000000f00 */
[----:B-1---5:R-:W-:Y:S05]  /*220e0*/  CALL.REL.NOINC `($_ZN7cutlass13device_kernelIN5flash19enable_sm80_to_sm89INS1_16FlashAttnBwdSm80INS1_25CollectiveMainloopBwdSm80ILi2ELi2EN4cute5tupleIJNS5_1CILi128EEES8_NS7_ILi64EEEEEENS_10bfloat16_tEfNS_4arch4Sm80ELb0ELb1ELb1ELb0ELb1ELb0ELb0ELb0ELi2ELi4ELi4ELi4ELb0EEENS1_24CollectiveEpilogueBwdGQAISA_fSD_Li256ELb0ELb1EEENS1_19SingleTileSchedulerILb0ELb0ELb0ELi128EEEEEEEEEvNT_6ParamsE$_ZN4cute8smem_ptrIPfECI1NS_12iter_adaptorIS1_S2_EEES1_) ;  /* 0xfffe8b2000007944 */ /* 0x022fea0003c3ffff */
[----:B-1----:R1:W5:Y:S01]  /*220f0*/  LDL.64 R2, [R1+0x758] ;  /* 0x0007580001027983 */ /* 0x0023620000100a00 */
[----:B------:R-:W-:-:S03]  /*22100*/  MOV R8, 0x22120 ;  /* 0x0002212000087802 */ /* 0x000fc60000000f00 */
[----:B-1---5:R-:W-:Y:S05]  /*22110*/  CALL.REL.NOINC `($_ZN7cutlass13device_kernelIN5flash19enable_sm80_to_sm89INS1_16FlashAttnBwdSm80INS1_25CollectiveMainloopBwdSm80ILi2ELi2EN4cute5tupleIJNS5_1CILi128EEES8_NS7_ILi64EEEEEENS_10bfloat16_tEfNS_4arch4Sm80ELb0ELb1ELb1ELb0ELb1ELb0ELb0ELb0ELi2ELi4ELi4ELi4ELb0EEENS1_24CollectiveEpilogueBwdGQAISA_fSD_Li256ELb0ELb1EEENS1_19SingleTileSchedulerILb0ELb0ELb0ELi128EEEEEEEEEvNT_6ParamsE$_ZN4cute3eso3ESOILb1ELb0EJNS_6LayoutINS_5tupleIJNS3_IJNS_1CILi2EEES5_EEEEEENS3_IJNS3_IJNS4_ILi8EEENS4_ILi64EEEEEEEEEEENS_10ViewEngineINS_8smem_ptrIPfEEEEEEC2ERKSC_RKSH_) ;  /* 0xfffe701000007944 */ /* 0x022fea0003c3ffff */
[----:B------:R2:W5:Y:S01]  /*22120*/  LDL.64 R10, [R1+0x758] ;  /* 0x00075800010a7983 */ /* 0x0005620000100a00 */
[----:B-1----:R-:W-:-:S03]  /*22130*/  MOV R6, 0x22150 ;  /* 0x0002215000067802 */ /* 0x002fc60000000f00 */
[----:B--2--5:R-:W-:Y:S05]  /*22140*/  CALL.REL.NOINC `($_ZN7cutlass13device_kernelIN5flash19enable_sm80_to_sm89INS1_16FlashAttnBwdSm80INS1_25CollectiveMainloopBwdSm80ILi2ELi2EN4cute5tupleIJNS5_1CILi128EEES8_NS7_ILi64EEEEEENS_10bfloat16_tEfNS_4arch4Sm80ELb0ELb1ELb1ELb0ELb1ELb0ELb0ELb0ELi2ELi4ELi4ELi4ELb0EEENS1_24CollectiveEpilogueBwdGQAISA_fSD_Li256ELb0ELb1EEENS1_19SingleTileSchedulerILb0ELb0ELb0ELi128EEEEEEEEEvNT_6ParamsE$_ZN4cute3eso3ESOILb1ELb0EJNS_6LayoutINS_5tupleIJNS_1CILi4EEEEEENS3_IJNS4_ILi1EEEEEEEENS_10ViewEngineIPfEEEEC2ERKS9_RKSC_) ;  /* 0xfffe804000007944 */ /* 0x024fea0003c3ffff */
        /* <DEDUP_REMOVED lines=272> */
[----:B------:R-:W-:Y:S05]  /*23250*/  CALL.REL.NOINC `($_ZN7cutlass13device_kernelIN5flash19enable_sm80_to_sm89INS1_16FlashAttnBwdSm80INS1_25CollectiveMainloopBwdSm80ILi2ELi2EN4cute5tupleIJNS5_1CILi128EEES8_NS7_ILi64EEEEEENS_10bfloat16_tEfNS_4arch4Sm80ELb0ELb1ELb1ELb0ELb1ELb0ELb0ELb0ELi2ELi4ELi4ELi4ELb0EEENS1_24CollectiveEpilogueBwdGQAISA_fSD_Li256ELb0ELb1EEENS1_19SingleTileSchedulerILb0ELb0ELb0ELi128EEEEEEEEEvNT_6ParamsE$_ZN4cute3eso3ESOILb1ELb0EJNS_6LayoutINS_5tupleIJNS3_IJNS_1CILi2EEES5_EEENS3_IJS5_NS4_ILi8EEEEEEEEENS3_IJNS3_IJS5_NS4_ILi4EEEEEENS3_IJNS4_ILi1EEES7_EEEEEEEENS_10ViewEngineIPfEEEEC2ERKSF_RKSI_) ;  /* 0xfffe601000007944 */ /* 0x000fea0003c3ffff */
        /* <DEDUP_REMOVED lines=149> */
[----:B-1---5:R-:W-:Y:S05]  /*23bb0*/  CALL.REL.NOINC `($_ZN7cutlass13device_kernelIN5flash19enable_sm80_to_sm89INS1_16FlashAttnBwdSm80INS1_25CollectiveMainloopBwdSm80ILi2ELi2EN4cute5tupleIJNS5_1CILi128EEES8_NS7_ILi64EEEEEENS_10bfloat16_tEfNS_4arch4Sm80ELb0ELb1ELb1ELb0ELb1ELb0ELb0ELb0ELi2ELi4ELi4ELi4ELb0EEENS1_24CollectiveEpilogueBwdGQAISA_fSD_Li256ELb0ELb1EEENS1_19SingleTileSchedulerILb0ELb0ELb0ELi128EEEEEEEEEvNT_6ParamsE$_ZZN5flash25CollectiveMainloopBwdSm80ILi2ELi2EN4cute5tupleIJNS1_1CILi128EEES4_NS3_ILi64EEEEEEN7cutlass10bfloat16_tEfNS7_4arch4Sm80ELb0ELb1ELb1ELb0ELb1ELb0ELb0ELb0ELi2ELi4ELi4ELi4ELb0EE3mmaINS_16FlashAttnBwdSm80ISB_NS_24CollectiveEpilogueBwdGQAIS6_fSA_Li256ELb0ELb1EEENS_19SingleTileSchedulerILb0ELb0ELb0ELi128EEEE13SharedStorageENS1_6TensorINS1_11ArrayEngineIfLm32EEENS1_6LayoutINS2_IJNS2_IJNS3_ILi2EEESO_EEESO_NS3_ILi4EEEEEENS2_IJNS2_IJNS3_ILi1EEESO_EEESQ_NS3_ILi8EEEEEEEEEEEEbRKNSB_6ParamsERT0_S12_iNS2_IJiiiEEERT_ENKUlRT_iE_clINSK_INSL_IfLm64EEENSN_INS2_IJSP_SO_SU_EEESV_EEEEEEDaS17_i) ;  /* 0xfffec3d000007944 */ /* 0x022fea0003c3ffff */
[----:B------:R-:W-:Y:S02]  /*23bc0*/  MOV R10, RZ ;  /* 0x000000ff000a7202 */ /* 0x000fe40000000f00 */
.L_x_1867:
[----:B-1----:R-:W-:-:S05]  /*23bd0*/  MOV R2, 0x23bf0 ;  /* 0x00023bf000027802 */ /* 0x002fca0000000f00 */
[----:B------:R-:W-:Y:S05]  /*23be0*/  CALL.REL.NOINC `($_ZN7cutlass13device_kernelIN5flash19enable_sm80_to_sm89INS1_16FlashAttnBwdSm80INS1_25CollectiveMainloopBwdSm80ILi2ELi2EN4cute5tupleIJNS5_1CILi128EEES8_NS7_ILi64EEEEEENS_10bfloat16_tEfNS_4arch4Sm80ELb0ELb1ELb1ELb0ELb1ELb0ELb0ELb0ELi2ELi4ELi4ELi4ELb0EEENS1_24CollectiveEpilogueBwdGQAISA_fSD_Li256ELb0ELb1EEENS1_19SingleTileSchedulerILb0ELb0ELb0ELi128EEEEEEEEEvNT_6ParamsE$_ZZZN5flash25CollectiveMainloopBwdSm80ILi2ELi2EN4cute5tupleIJNS1_1CILi128EEES4_NS3_ILi64EEEEEEN7cutlass10bfloat16_tEfNS7_4arch4Sm80ELb0ELb1ELb1ELb0ELb1ELb0ELb0ELb0ELi2ELi4ELi4ELi4ELb0EE3mmaINS_16FlashAttnBwdSm80ISB_NS_24CollectiveEpilogueBwdGQAIS6_fSA_Li256ELb0ELb1EEENS_19SingleTileSchedulerILb0ELb0ELb0ELi128EEEE13SharedStorageENS1_6TensorINS1_11ArrayEngineIfLm32EEENS1_6LayoutINS2_IJNS2_IJNS3_ILi2EEESO_EEESO_NS3_ILi4EEEEEENS2_IJNS2_IJNS3_ILi1EEESO_EEESQ_NS3_ILi8EEEEEEEEEEEEbRKNSB_6ParamsERT0_S12_iNS2_IJiiiEEERT_ENKUliT_E_clIZSC_ISJ_SX_EbS10_S12_S12_iS13_S15_EUlRS16_iE_EEDaiS16_ENKUlvE0_clEv) ;  /* 0x0004454000007944 */ /* 0x000fea0003c00000 */
[----:B------:R1:W-:Y:S01]  /*23bf0*/  STL [R1+0x770], RZ ;  /* 0x000770ff01007387 */ /* 0x0003e20000100800 */
[----:B------:R-:W-:-:S03]  /*23c00*/  MOV R5, RZ ;  /* 0x000000ff00057202 */ /* 0x000fc60000000f00 */
.L_x_1866:
[----:B------:R-:W-:Y:S01]  /*23c10*/  IMAD.MOV.U32 R3, RZ, RZ, R25 ;  /* 0x000000ffff037224 */ /* 0x000fe200078e0019 */
[----:B-1----:R-:W-:-:S02]  /*23c20*/  MOV R2, R24 ;  /* 0x0000001800027202 */ /* 0x002fc40000000f00 */
[----:B------:R-:W-:Y:S02]  /*23c30*/  MOV R8, 0x23c50 ;  /* 0x00023c5000087802 */ /* 0x000fe40000000f00 */
[----:B-1---5:R-:W-:Y:S05]  /*23c40*/  CALL.REL.NOINC `($_ZN7cutlass13device_kernelIN5flash19enable_sm80_to_sm89INS1_16FlashAttnBwdSm80INS1_25CollectiveMainloopBwdSm80ILi2ELi2EN4cute5tupleIJNS5_1CILi128EEES8_NS7_ILi64EEEEEENS_10bfloat16_tEfNS_4arch4Sm80ELb0ELb1ELb1ELb0ELb1ELb0ELb0ELb0ELi2ELi4ELi4ELi4ELb0EEENS1_24CollectiveEpilogueBwdGQAISA_fSD_Li256ELb0ELb1EEENS1_19SingleTileSchedulerILb0ELb0ELb0ELi128EEEEEEEEEvNT_6ParamsE$_ZN4cute3eso3ESOILb0ELb0EJiiEEC2ERKiS4_) ;  /* 0xfffe2a9000007944 */ /* 0x022fea0003c3ffff */
        /* <DEDUP_REMOVED lines=20> */
[----:B------:R-:W-:Y:S05]  /*23d90*/  CALL.REL.NOINC `($_ZN7cutlass13device_kernelIN5flash19enable_sm80_to_sm89INS1_16FlashAttnBwdSm80INS1_25CollectiveMainloopBwdSm80ILi2ELi2EN4cute5tupleIJNS5_1CILi128EEES8_NS7_ILi64EEEEEENS_10bfloat16_tEfNS_4arch4Sm80ELb0ELb1ELb1ELb0ELb1ELb0ELb0ELb0ELi2ELi4ELi4ELi4ELb0EEENS1_24CollectiveEpilogueBwdGQAISA_fSD_Li256ELb0ELb1EEENS1_19SingleTileSchedulerILb0ELb0ELb0ELi128EEEEEEEEEvNT_6ParamsE$exp2f) ;  /* 0x000445e000007944 */ /* 0x000fea0003c00000 */
[----:B------:R-:W-:Y:S01]  /*23da0*/  IMAD.MOV.U32 R3, RZ, RZ, R25 ;  /* 0x000000ffff037224 */ /* 0x000fe200078e0019 */
[----:B------:R-:W-:Y:S02]  /*23db0*/  MOV R2, R24 ;  /* 0x0000001800027202 */ /* 0x000fe40000000f00 */
[----:B------:R-:W-:Y:S02]  /*23dc0*/  MOV R8, 0x23de0 ;  /* 0x00023de000087802 */ /* 0x000fe40000000f00 */
[----:B-1----:R-:W-:Y:S05]  /*23dd0*/  CALL.REL.NOINC `($_ZN7cutlass13device_kernelIN5flash19enable_sm80_to_sm89INS1_16FlashAttnBwdSm80INS1_25CollectiveMainloopBwdSm80ILi2ELi2EN4cute5tupleIJNS5_1CILi128EEES8_NS7_ILi64EEEEEENS_10bfloat16_tEfNS_4arch4Sm80ELb0ELb1ELb1ELb0ELb1ELb0ELb0ELb0ELi2ELi4ELi4ELi4ELb0EEENS1_24CollectiveEpilogueBwdGQAISA_fSD_Li256ELb0ELb1EEENS1_19SingleTileSchedulerILb0ELb0ELb0ELi128EEEEEEEEEvNT_6ParamsE$_ZN4cute3eso3ESOILb0ELb0EJiiEEC2ERKiS4_) ;  /* 0xfffe290000007944 */ /* 0x002fea0003c3ffff */
        /* <DEDUP_REMOVED lines=93> */
[----:B--2---:R1:W-:Y:S04]  /*243b0*/  STL.64 [R1+0x750], R6 ;  /* 0x0007500601007387 */ /* 0x0043e80000100a00 */
[----:B-1----:R-:W-:Y:S05]  /*243c0*/  CALL.REL.NOINC `($_ZN7cutlass13device_kernelIN5flash19enable_sm80_to_sm89INS1_16FlashAttnBwdSm80INS1_25CollectiveMainloopBwdSm80ILi2ELi2EN4cute5tupleIJNS5_1CILi128EEES8_NS7_ILi64EEEEEENS_10bfloat16_tEfNS_4arch4Sm80ELb0ELb1ELb1ELb0ELb1ELb0ELb0ELb0ELi2ELi4ELi4ELi4ELb0EEENS1_24CollectiveEpilogueBwdGQAISA_fSD_Li256ELb0ELb1EEENS1_19SingleTileSchedulerILb0ELb0ELb0ELi128EEEEEEEEEvNT_6ParamsE$_ZZN4cute4diceINS_5tupleIJNS1_IJiNS1_IJiNS_1CILi0EEEEEEEEENS1_IJNS_10UnderscoreENS1_IJS6_S6_EEEEEEEEES9_EEDaRKT_RKT0_ENKUlRKT_RKT0_E_clIS5_S5_EEDaSI_SL_) ;  /* 0xfffe7d5000007944 */ /* 0x002fea0003c3ffff */
[----:B------:R2:W-:Y:S01]  /*243d0*/  STL.64 [R1+0x7a0], R2 ;  /* 0x0007a00201007387 */ /* 0x0005e20000100a00 */
[----:B------:R-:W-:Y:S02]  /*243e0*/  IADD3 R58, P0, R43, 0x50, RZ ;  /* 0x000000502b3a7810 */ /* 0x000fe40007f1e0ff */
[----:B------:R-:W-:-:S03]  /*243f0*/  MOV R8, 0x24430 ;  /* 0x0002443000087802 */ /* 0x000fc60000000f00 */
[----:B------:R-:W-:Y:S02]  /*24400*/  IMAD.X R48, RZ, RZ, R42, P0 ;  /* 0x000000ffff307224 */ /* 0x000fe400000e062a */
[----:B------:R-:W-:Y:S02]  /*24410*/  IMAD.MOV.U32 R4, RZ, RZ, R58 ;  /* 0x000000ffff047224 */ /* 0x000fe400078e003a */
[----:B-12---:R-:W-:Y:S05]  /*24420*/  CALL.REL.NOINC `($_ZN7cutlass13device_kernelIN5flash19enable_sm80_to_sm89INS1_16FlashAttnBwdSm80INS1_25CollectiveMainloopBwdSm80ILi2ELi2EN4cute5tupleIJNS5_1CILi128EEES8_NS7_ILi64EEEEEENS_10bfloat16_tEfNS_4arch4Sm80ELb0ELb1ELb1ELb0ELb1ELb0ELb0ELb0ELi2ELi4ELi4ELi4ELb0EEENS1_24CollectiveEpilogueBwdGQAISA_fSD_Li256ELb0ELb1EEENS1_19SingleTileSchedulerILb0ELb0ELb0ELi128EEEEEEEEEvNT_6ParamsE$_ZZN4cute12filter_tupleINS_5tupleIJNS1_IJiNS1_IJiNS_1CILi0EEEEEEEEENS1_IJNS_10UnderscoreENS1_IJS6_S6_EEEEEEEEES9_ZNS_4diceIS9_S9_EEDaRKT_RKT0_EUlRKT_RKT0_E_EEDaSD_SG_OT1_ENKUlDpSJ_E_clIJNS1_IJiiS3_EEENS1_IJEEEEEEDaSQ_) ;  /* 0xfffe6b4000007944 */ /* 0x006fea0003c3ffff */
[----:B------:R-:W-:Y:S02]  /*24430*/  MOV R72, 0x24450 ;  /* 0x0002445000487802 */ /* 0x000fe40000000f00 */
[----:B-12--5:R-:W-:Y:S05]  /*24440*/  CALL.REL.NOINC `($_ZN7cutlass13device_kernelIN5flash19enable_sm80_to_sm89INS1_16FlashAttnBwdSm80INS1_25CollectiveMainloopBwdSm80ILi2ELi2EN4cute5tupleIJNS5_1CILi128EEES8_NS7_ILi64EEEEEENS_10bfloat16_tEfNS_4arch4Sm80ELb0ELb1ELb1ELb0ELb1ELb0ELb0ELb0ELi2ELi4ELi4ELi4ELb0EEENS1_24CollectiveEpilogueBwdGQAISA_fSD_Li256ELb0ELb1EEENS1_19SingleTileSchedulerILb0ELb0ELb0ELi128EEEEEEEEEvNT_6ParamsE$_ZZN4cute7idx2crdINS_5tupleIJiiNS_1CILi0EEEEEENS1_IJNS1_IJNS2_ILi4EEENS2_ILi8EEEEEES5_NS2_ILi1EEEEEEEEDaRKT_RKT0_ENKUlRKT_RKT0_E_clIiS7_EEDaSI_SL_) ;  /* 0xfffead1000007944 */ /* 0x026fea0003c3ffff */
[----:B------:R-:W-:Y:S02]  /*24450*/  MOV R2, 0x24470 ;  /* 0x0002447000027802 */ /* 0x000fe40000000f00 */
[----:B-1----:R-:W-:Y:S05]  /*24460*/  CALL.REL.NOINC `($_ZN7cutlass13device_kernelIN5flash19enable_sm80_to_sm89INS1_16FlashAttnBwdSm80INS1_25CollectiveMainloopBwdSm80ILi2ELi2EN4cute5tupleIJNS5_1CILi128EEES8_NS7_ILi64EEEEEENS_10bfloat16_tEfNS_4arch4Sm80ELb0ELb1ELb1ELb0ELb1ELb0ELb0ELb0ELi2ELi4ELi4ELi4ELb0EEENS1_24CollectiveEpilogueBwdGQAISA_fSD_Li256ELb0ELb1EEENS1_19SingleTileSchedulerILb0ELb0ELb0ELi128EEEEEEEEEvNT_6ParamsE$_ZZN4cute7idx2crdINS_5tupleIJiiNS_1CILi0EEEEEENS1_IJNS1_IJNS2_ILi4EEENS2_ILi8EEEEEES5_NS2_ILi1EEEEEEEEDaRKT_RKT0_ENKUlRKT_RKT0_E_clIiS5_EEDaSI_SL_) ;  /* 0xfffeacc000007944 */ /* 0x002fea0003c3ffff */
[----:B------:R1:W-:Y:S01]  /*24470*/  STL [R1+0x7a0], R6 ;  /* 0x0007a00601007387 */ /* 0x0003e20000100800 */
[----:B------:R-:W-:Y:S02]  /*24480*/  MOV R2, R58 ;  /* 0x0000003a00027202 */ /* 0x000fe40000000f00 */
        /* <DEDUP_REMOVED lines=26> */
[----:B-1----:R-:W-:Y:S05]  /*24630*/  CALL.REL.NOINC `($_ZN7cutlass13device_kernelIN5flash19enable_sm80_to_sm89INS1_16FlashAttnBwdSm80INS1_25CollectiveMainloopBwdSm80ILi2ELi2EN4cute5tupleIJNS5_1CILi128EEES8_NS7_ILi64EEEEEENS_10bfloat16_tEfNS_4arch4Sm80ELb0ELb1ELb1ELb0ELb1ELb0ELb0ELb0ELi2ELi4ELi4ELi4ELb0EEENS1_24CollectiveEpilogueBwdGQAISA_fSD_Li256ELb0ELb1EEENS1_19SingleTileSchedulerILb0ELb0ELb0ELi128EEEEEEEEEvNT_6ParamsE$_ZN4cute3eso3ESOILb0ELb0EJiiiEEC2ERKiS4_S4_) ;  /* 0xfffe236000007944 */ /* 0x002fea0003c3ffff */
[----:B------:R2:W5:Y:S04]  /*24640*/  LDL R5, [R1+0x760] ;  /* 0x0007600001057983 */ /* 0x0005680000100800 */
[----:B-1----:R2:W5:Y:S01]  /*24650*/  LDL.64 R2, [R1+0x758] ;  /* 0x0007580001027983 */ /* 0x0025620000100a00 */
[----:B------:R-:W-:-:S02]  /*24660*/  MOV R4, R25 ;  /* 0x0000001900047202 */ /* 0x000fc40000000f00 */
[----:B------:R-:W-:Y:S02]  /*24670*/  MOV R6, 0x24690 ;  /* 0x0002469000067802 */ /* 0x000fe40000000f00 */
[----:B--2--5:R-:W-:Y:S05]  /*24680*/  CALL.REL.NOINC `($_ZN7cutlass13device_kernelIN5flash19enable_sm80_to_sm89INS1_16FlashAttnBwdSm80INS1_25CollectiveMainloopBwdSm80ILi2ELi2EN4cute5tupleIJNS5_1CILi128EEES8_NS7_ILi64EEEEEENS_10bfloat16_tEfNS_4arch4Sm80ELb0ELb1ELb1ELb0ELb1ELb0ELb0ELb0ELi2ELi4ELi4ELi4ELb0EEENS1_24CollectiveEpilogueBwdGQAISA_fSD_Li256ELb0ELb1EEENS1_19SingleTileSchedulerILb0ELb0ELb0ELi128EEEEEEEEEvNT_6ParamsE$_ZN4cute3eso3ESOILb1ELb0EJNS_1CILi1EEENS_5tupleIJiiiEEENS2_ILi64EEENS4_IJNS2_ILi72EEENS2_ILi144EEENS2_ILi288EEEEEENS2_ILi512EEEEEC2ERKS3_RKS5_RKS6_RKSA_RKSB_) ;  /* 0xfffe30f000007944 */ /* 0x024fea0003c3ffff */
[----:B-1----:R1:W5:Y:S04]  /*24690*/  LDL R5, [R1+0x760] ;  /* 0x0007600001057983 */ /* 0x0023680000100800 */
[----:B------:R1:W5:Y:S01]  /*246a0*/  LDL.64 R2, [R1+0x758] ;  /* 0x0007580001027983 */ /* 0x0003620000100a00 */
[----:B------:R-:W-:Y:S02]  /*246b0*/  MOV R4, R25 ;  /* 0x0000001900047202 */ /* 0x000fe40000000f00 */
[----:B------:R-:W-:Y:S02]  /*246c0*/  MOV R6, 0x246e0 ;  /* 0x000246e000067802 */ /* 0x000fe40000000f00 */
[----:B-1---5:R-:W-:Y:S05]  /*246d0*/  CALL.REL.NOINC `($_ZN7cutlass13device_kernelIN5flash19enable_sm80_to_sm89INS1_16FlashAttnBwdSm80INS1_25CollectiveMainloopBwdSm80ILi2ELi2EN4cute5tupleIJNS5_1CILi128EEES8_NS7_ILi64EEEEEENS_10bfloat16_tEfNS_4arch4Sm80ELb0ELb1ELb1ELb0ELb1ELb0ELb0ELb0ELi2ELi4ELi4ELi4ELb0EEENS1_24CollectiveEpilogueBwdGQAISA_fSD_Li256ELb0ELb1EEENS1_19SingleTileSchedulerILb0ELb0ELb0ELi128EEEEEEEEEvNT_6ParamsE$_ZN4cute5tupleIJNS0_IJNS_1CILi8EEENS0_IJNS1_ILi2EEES3_S3_EEENS1_ILi1EEES4_S5_EEENS0_IJS5_NS0_IJiiiEEENS1_ILi64EEENS0_IJNS1_ILi72EEENS1_ILi144EEENS1_ILi288EEEEEENS1_ILi512EEEEEEEEC2ERKS6_RKSE_) ;  /* 0xfffe617000007944 */ /* 0x022fea0003c3ffff */
[----:B-1----:R1:W5:Y:S04]  /*246e0*/  LDL R5, [R1+0x760] ;  /* 0x0007600001057983 */ /* 0x0023680000100800 */
[----:B------:R1:W5:Y:S01]  /*246f0*/  LDL.64 R2, [R1+0x758] ;  /* 0x0007580001027983 */ /* 0x0003620000100a00 */
[----:B------:R-:W-:-:S03]  /*24700*/  MOV R4, 0x24720 ;  /* 0x0002472000047802 */ /* 0x000fc60000000f00 */
[----:B-1---5:R-:W-:Y:S05]  /*24710*/  CALL.REL.NOINC `($_ZN7cutlass13device_kernelIN5flash19enable_sm80_to_sm89INS1_16FlashAttnBwdSm80INS1_25CollectiveMainloopBwdSm80ILi2ELi2EN4cute5tupleIJNS5_1CILi128EEES8_NS7_ILi64EEEEEENS_10bfloat16_tEfNS_4arch4Sm80ELb0ELb1ELb1ELb0ELb1ELb0ELb0ELb0ELi2ELi4ELi4ELi4ELb0EEENS1_24CollectiveEpilogueBwdGQAISA_fSD_Li256ELb0ELb1EEENS1_19SingleTileSchedulerILb0ELb0ELb0ELi128EEEEEEEEEvNT_6ParamsE$_ZZN4cute7flattenINS_5tupleIJNS_1CILi1EEENS1_IJiiiEEENS2_ILi64EEENS1_IJNS2_ILi72EEENS2_ILi144EEENS2_ILi288EEEEEENS2_ILi512EEEEEEEEDaRKT_ENKUlRKT_E_clIS4_EEDaSH_) ;  /* 0xfffea59000007944 */ /* 0x022fea0003c3ffff */
[----:B------:R1:W-:Y:S01]  /*24720*/  STL.64 [R1+0x7a0], R2 ;  /* 0x0007a00201007387 */ /* 0x0003e20000100a00 */
[----:B------:R-:W-:-:S02]  /*24730*/  MOV R6, R58 ;  /* 0x0000003a00067202 */ /* 0x000fc40000000f00 */
[----:B------:R-:W-:Y:S01]  /*24740*/  MOV R4, 0x24770 ;  /* 0x0002477000047802 */ /* 0x000fe20000000f00 */
[----:B------:R1:W-:Y:S04]  /*24750*/  STL [R1+0x7a8], R5 ;  /* 0x0007a80501007387 */ /* 0x0003e80000100800 */
[----:B-1----:R-:W-:Y:S05]  /*24760*/  CALL.REL.NOINC `($_ZN7cutlass13device_kernelIN5flash19enable_sm80_to_sm89INS1_16FlashAttnBwdSm80INS1_25CollectiveMainloopBwdSm80ILi2ELi2EN4cute5tupleIJNS5_1CILi128EEES8_NS7_ILi64EEEEEENS_10bfloat16_tEfNS_4arch4Sm80ELb0ELb1ELb1ELb0ELb1ELb0ELb0ELb0ELi2ELi4ELi4ELi4ELb0EEENS1_24CollectiveEpilogueBwdGQAISA_fSD_Li256ELb0ELb1EEENS1_19SingleTileSchedulerILb0ELb0ELb0ELi128EEEEEEEEEvNT_6ParamsE$_ZZN4cute12filter_tupleINS_5tupleIJNS_1CILi1EEENS1_IJiiiEEENS2_ILi64EEENS1_IJNS2_ILi72EEENS2_ILi144EEENS2_ILi288EEEEEENS2_ILi512EEEEEEZNS_7flattenISB_EEDaRKT_EUlRKT_E_EEDaSF_OT0_ENKUlDpSI_E_clIJNS1_IJS3_EEES4_NS1_IJS5_EEES9_NS1_IJSA_EEEEEEDaSM_) ;  /* 0xfffe6e8000007944 */ /* 0x002fea0003c3ffff */
[----:B------:R-:W-:Y:S02]  /*24770*/  MOV R4, R25 ;  /* 0x0000001900047202 */ /* 0x000fe40000000f00 */
[----:B------:R-:W-:Y:S02]  /*24780*/  MOV R6, 0x247a0 ;  /* 0x000247a000067802 */ /* 0x000fe40000000f00 */
        /* <DEDUP_REMOVED lines=67> */
[----:B------:R-:W-:Y:S01]  /*24bc0*/  IMAD.MOV.U32 R60, RZ, RZ, R56 ;  /* 0x000000ffff3c7224 */ /* 0x000fe200078e0038 */
[----:B-1----:R-:W-:Y:S01]  /*24bd0*/  MOV R2, R4 ;  /* 0x0000000400027202 */ /* 0x002fe20000000f00 */
[----:B------:R-:W-:Y:S01]  /*24be0*/  IMAD.MOV.U32 R3, RZ, RZ, R5 ;  /* 0x000000ffff037224 */ /* 0x000fe200078e0005 */
        /* <DEDUP_REMOVED lines=10> */
[----:B------:R-:W-:-:S03]  /*24c90*/  MOV R4, 0x24cb0 ;  /* 0x00024cb000047802 */ /* 0x000fc60000000f00 */
        /* <DEDUP_REMOVED lines=17> */
[----:B--2--5:R-:W-:Y:S05]  /*24db0*/  CALL.REL.NOINC `($_ZN7cutlass13device_kernelIN5flash19enable_sm80_to_sm89INS1_16FlashAttnBwdSm80INS1_25CollectiveMainloopBwdSm80ILi2ELi2EN4cute5tupleIJNS5_1CILi128EEES8_NS7_ILi64EEEEEENS_10bfloat16_tEfNS_4arch4Sm80ELb0ELb1ELb1ELb0ELb1ELb0ELb0ELb0ELi2ELi4ELi4ELi4ELb0EEENS1_24CollectiveEpilogueBwdGQAISA_fSD_Li256ELb0ELb1EEENS1_19SingleTileSchedulerILb0ELb0ELb0ELi128EEEEEEEEEvNT_6ParamsE$_ZN4cute3eso3ESOILb1ELb0EJNS_14ComposedLayoutINS_7SwizzleILi3ELi3ELi3EEENS_1CILi0EEENS_6LayoutINS_5tupleIJNS8_IJNS8_IJNS5_ILi4EEENS5_ILi8EEEEEENS8_IJNS5_ILi2EEENS5_ILi1EEEEEEEEENS8_IJNS8_IJSC_SC_EEENS8_IJSA_S9_EEEEEEEEENS8_IJNS8_IJNS8_IJSC_NS5_ILi64EEEEEENS8_IJNS5_ILi512EEES6_EEEEEENS8_IJNS8_IJSD_SA_EEENS8_IJNS5_ILi1024EEENS5_ILi16EEEEEEEEEEEEEEEENS_10ViewEngineINS_8smem_ptrIPN7cutlass10bfloat16_tEEEEEEEC2ERKSW_RKS13_) ;  /* 0xfffe23c000007944 */ /* 0x024fea0003c3ffff */
[----:B------:R-:W-:Y:S01]  /*24dc0*/  ULDC.64 UR4, c[0x0][0x118] ;  /* 0x0000460000047ab9 */ /* 0x000fe20000000a00 */
[----:B------:R2:W5:Y:S04]  /*24dd0*/  LDL.64 R56, [R1+0x758] ;  /* 0x0007580001387983 */ /* 0x0005680000100a00 */
[----:B-1----:R2:W5:Y:S01]  /*24de0*/  LD.E R3, [R8.64+0xc] ;  /* 0x00000c0408037980 */ /* 0x002562000c101900 */
[----:B------:R-:W-:Y:S02]  /*24df0*/  MOV R2, R25 ;  /* 0x0000001900027202 */ /* 0x000fe40000000f00 */
[----:B------:R-:W-:-:S02]  /*24e00*/  MOV R6, 0x24e20 ;  /* 0x00024e2000067802 */ /* 0x000fc40000000f00 */
        /* <DEDUP_REMOVED lines=19> */
[----:B------:R-:W-:Y:S02]  /*24f40*/  MOV R4, R58 ;  /* 0x0000003a00047202 */ /* 0x000fe40000000f00 */
[----:B------:R-:W-:Y:S02]  /*24f50*/  MOV R8, 0x24f70 ;  /* 0x00024f7000087802 */ /* 0x000fe40000000f00 */
[----:B-12---:R-:W-:Y:S05]  /*24f60*/  CALL.REL.NOINC `($_ZN7cutlass13device_kernelIN5flash19enable_sm80_to_sm89INS1_16FlashAttnBwdSm80INS1_25CollectiveMainloopBwdSm80ILi2ELi2EN4cute5tupleIJNS5_1CILi128EEES8_NS7_ILi64EEEEEENS_10bfloat16_tEfNS_4arch4Sm80ELb0ELb1ELb1ELb0ELb1ELb0ELb0ELb0ELi2ELi4ELi4ELi4ELb0EEENS1_24CollectiveEpilogueBwdGQAISA_fSD_Li256ELb0ELb1EEENS1_19SingleTileSchedulerILb0ELb0ELb0ELi128EEEEEEEEEvNT_6ParamsE$_ZZN4cute12filter_tupleINS_5tupleIJNS1_IJiNS1_IJiNS_1CILi0EEEEEEEEENS1_IJNS_10UnderscoreENS1_IJS6_S6_EEEEEEEEES9_ZNS_4diceIS9_S9_EEDaRKT_RKT0_EUlRKT_RKT0_E_EEDaSD_SG_OT1_ENKUlDpSJ_E_clIJNS1_IJiiS3_EEENS1_IJEEEEEEDaSQ_) ;  /* 0xfffe600000007944 */ /* 0x006fea0003c3ffff */
[----:B------:R-:W-:Y:S02]  /*24f70*/  MOV R72, 0x24f90 ;  /* 0x00024f9000487802 */ /* 0x000fe40000000f00 */
[----:B-12--5:R-:W-:Y:S05]  /*24f80*/  CALL.REL.NOINC `($_ZN7cutlass13device_kernelIN5flash19enable_sm80_to_sm89INS1_16FlashAttnBwdSm80INS1_25CollectiveMainloopBwdSm80ILi2ELi2EN4cute5tupleIJNS5_1CILi128EEES8_NS7_ILi64EEEEEENS_10bfloat16_tEfNS_4arch4Sm80ELb0ELb1ELb1ELb0ELb1ELb0ELb0ELb0ELi2ELi4ELi4ELi4ELb0EEENS1_24CollectiveEpilogueBwdGQAISA_fSD_Li256ELb0ELb1EEENS1_19SingleTileSchedulerILb0ELb0ELb0ELi128EEEEEEEEEvNT_6ParamsE$_ZZN4cute7idx2crdINS_5tupleIJiiNS_1CILi0EEEEEENS1_IJNS1_IJNS2_ILi4EEENS2_ILi8EEEEEENS2_ILi2EEENS2_ILi1EEEEEEEEDaRKT_RKT0_ENKUlRKT_RKT0_E_clIiS7_EEDaSJ_SM_) ;  /* 0xfffe9d5000007944 */ /* 0x026fea0003c3ffff */
[----:B------:R-:W-:Y:S02]  /*24f90*/  MOV R2, 0x24fb0 ;  /* 0x00024fb000027802 */ /* 0x000fe40000000f00 */
[----:B-1----:R-:W-:Y:S05]  /*24fa0*/  CALL.REL.NOINC `($_ZN7cutlass13device_kernelIN5flash19enable_sm80_to_sm89INS1_16FlashAttnBwdSm80INS1_25CollectiveMainloopBwdSm80ILi2ELi2EN4cute5tupleIJNS5_1CILi128EEES8_NS7_ILi64EEEEEENS_10bfloat16_tEfNS_4arch4Sm80ELb0ELb1ELb1ELb0ELb1ELb0ELb0ELb0ELi2ELi4ELi4ELi4ELb0EEENS1_24CollectiveEpilogueBwdGQAISA_fSD_Li256ELb0ELb1EEENS1_19SingleTileSchedulerILb0ELb0ELb0ELi128EEEEEEEEEvNT_6ParamsE$_ZZN4cute7idx2crdINS_5tupleIJiiNS_1CILi0EEEEEENS1_IJNS1_IJNS2_ILi4EEENS2_ILi8EEEEEENS2_ILi2EEENS2_ILi1EEEEEEEEDaRKT_RKT0_ENKUlRKT_RKT0_E_clIiS8_EEDaSJ_SM_) ;  /* 0xfffea15000007944 */ /* 0x002fea0003c3ffff */
[----:B------:R1:W-:Y:S01]  /*24fb0*/  STL [R1+0x7a0], R6 ;  /* 0x0007a00601007387 */ /* 0x0003e20000100800 */
[----:B------:R-:W-:Y:S02]  /*24fc0*/  MOV R2, R58 ;  /* 0x0000003a00027202 */ /* 0x000fe40000000f00 */
[----:B------:R-:W-:-:S02]  /*24fd0*/  MOV R72, 0x24ff0 ;  /* 0x00024ff000487802 */ /* 0x000fc40000000f00 */
        /* <DEDUP_REMOVED lines=86> */
[----:B-1----:R-:W-:Y:S05]  /*25540*/  CALL.REL.NOINC `($_ZN7cutlass13device_kernelIN5flash19enable_sm80_to_sm89INS1_16FlashAttnBwdSm80INS1_25CollectiveMainloopBwdSm80ILi2ELi2EN4cute5tupleIJNS5_1CILi128EEES8_NS7_ILi64EEEEEENS_10bfloat16_tEfNS_4arch4Sm80ELb0ELb1ELb1ELb0ELb1ELb0ELb0ELb0ELi2ELi4ELi4ELi4ELb0EEENS1_24CollectiveEpilogueBwdGQAISA_fSD_Li256ELb0ELb1EEENS1_19SingleTileSchedulerILb0ELb0ELb0ELi128EEEEEEEEEvNT_6ParamsE$_ZZN4cute6detail16composition_implINS_5tupleIJNS_1CILi8EEENS3_ILi2EEES5_S5_S4_S5_EEENS2_IJNS3_ILi1EEEiiiNS3_ILi72EEENS3_ILi512EEEEEENS2_IJNS2_IJS5_S5_EEES4_NS3_ILi4EEEEEENS2_IJNS2_IJS7_S4_EEENS3_ILi1024EEENS3_ILi16EEEEEEEEDaRKT_RKT0_RKT1_RKT2_ENKUlRKT_RKT0_E_clISB_SE_EEDaSW_SZ_) ;  /* 0xfffe7c5000007944 */ /* 0x002fea0003c3ffff */
[----:B------:R-:W-:Y:S01]  /*25550*/  IMAD.MOV.U32 R2, RZ, RZ, R46 ;  /* 0x000000ffff027224 */ /* 0x000fe200078e002e */
        /* <DEDUP_REMOVED lines=26> */
[----:B------:R-:W-:Y:S02]  /*25700*/  MOV R16, R12 ;  /* 0x0000000c00107202 */ /* 0x000fe40000000f00 */
[----:B------:R-:W-:Y:S01]  /*25710*/  MOV R6, 0x25740 ;  /* 0x0002574000067802 */ /* 0x000fe20000000f00 */
        /* <DEDUP_REMOVED lines=9> */
[----:B------:R-:W-:-:S03]  /*257b0*/  MOV R4, 0x257d0 ;  /* 0x000257d000047802 */ /* 0x000fc60000000f00 */
        /* <DEDUP_REMOVED lines=31> */
[----:B------:R-:W-:-:S03]  /*259b0*/  MOV R4, 0x259d0 ;  /* 0x000259d000047802 */ /* 0x000fc60000000f00 */
[----:B-12---:R-:W-:Y:S05]  /*259c0*/  CALL.REL.NOINC `($_ZN7cutlass13device_kernelIN5flash19enable_sm80_to_sm89INS1_16FlashAttnBwdSm80INS1_25CollectiveMainloopBwdSm80ILi2ELi2EN4cute5tupleIJNS5_1CILi128EEES8_NS7_ILi64EEEEEENS_10bfloat16_tEfNS_4arch4Sm80ELb0ELb1ELb1ELb0ELb1ELb0ELb0ELb0ELi2ELi4ELi4ELi4ELb0EEENS1_24CollectiveEpilogueBwdGQAISA_fSD_Li256ELb0ELb1EEENS1_19SingleTileSchedulerILb0ELb0ELb0ELi128EEEEEEEEEvNT_6ParamsE$_ZZN4cute12filter_tupleINS_5tupleIJNS_10UnderscoreES2_S2_iEEENS1_IJNS1_IJNS_1CILi1EEENS4_ILi0EEEEEENS4_ILi4096EEENS1_IJiiEEENS1_IJS6_NS4_ILi8192EEEEEEEEEZNS_5sliceIS3_SC_EEDaRKT_RKT0_EUlRKT_RKT0_E_EEDaSG_SJ_OT1_ENKUlDpSM_E_clIJNS1_IJS7_EEENS1_IJS8_EEENS1_IJS9_EEENS1_IJEEEEEEDaST_) ;  /* 0xfffe57e000007944 */ /* 0x006fea0003c3ffff */
[----:B-----5:R-:W-:Y:S02]  /*259d0*/  MOV R8, R3 ;  /* 0x0000000300087202 */ /* 0x020fe40000000f00 */
[----:B------:R-:W-:-:S02]  /*259e0*/  MOV R4, 0x25a00 ;  /* 0x00025a0000047802 */ /* 0x000fc40000000f00 */
[----:B-1----:R-:W-:Y:S05]  /*259f0*/  CALL.REL.NOINC `($_ZN7cutlass13device_kernelIN5flash19enable_sm80_to_sm89INS1_16FlashAttnBwdSm80INS1_25CollectiveMainloopBwdSm80ILi2ELi2EN4cute5tupleIJNS5_1CILi128EEES8_NS7_ILi64EEEEEENS_10bfloat16_tEfNS_4arch4Sm80ELb0ELb1ELb1ELb0ELb1ELb0ELb0ELb0ELi2ELi4ELi4ELi4ELb0EEENS1_24CollectiveEpilogueBwdGQAISA_fSD_Li256ELb0ELb1EEENS1_19SingleTileSchedulerILb0ELb0ELb0ELi128EEEEEEEEEvNT_6ParamsE$_ZN4cute5tupleIJNS0_IJNS0_IJNS_1CILi8EEENS1_ILi1EEEEEENS1_ILi2EEENS0_IJS5_S5_EEEEEENS0_IJNS0_IJS3_NS1_ILi0EEEEEENS1_ILi4096EEENS0_IJiiEEEEEEEEC2ERKS7_RKSC_) ;  /* 0xfffe4ab000007944 */ /* 0x002fea0003c3ffff */
[----:B-1----:R1:W5:Y:S01]  /*25a00*/  LDL.64 R2, [R1+0x758] ;  /* 0x0007580001027983 */ /* 0x0023620000100a00 */
[----:B------:R-:W-:-:S02]  /*25a10*/  SHF.L.U32 R4, R7, 0xd, RZ ;  /* 0x0000000d07047819 */ /* 0x000fc400000006ff */
        /* <DEDUP_REMOVED lines=491> */
[----:B------:R1:W-:Y:S02]  /*278d0*/  ST.E [R10.64+0xc], R7 ;  /* 0x00000c070a007985 */ /* 0x0003e4000c101904 */
.L_x_1871:
[----:B------:R-:W-:-:S13]  /*278e0*/  ISETP.NE.AND P0, PT, R52, 0x3, PT ;  /* 0x000000033400780c */ /* 0x000fda0003f05270 */
[----:B-1----:R-:W-:Y:S05]  /*278f0*/  @!P0 BRA `(.L_x_1868) ;  /* 0x0000206000008947 */ /* 0x002fea0003800000 */
[----:B------:R-:W-:Y:S01]  /*27900*/  IADD3 R12, R52, 0x1, RZ ;  /* 0x00000001340c7810 */ /* 0x000fe20007ffe0ff */
[----:B------:R-:W-:Y:S01]  /*27910*/  IMAD.MOV.U32 R83, RZ, RZ, R25 ;  /* 0x000000ffff537224 */ /* 0x000fe200078e0019 */
[----:B------:R-:W-:-:S03]  /*27920*/  MOV R8, 0x27950 ;  /* 0x0002795000087802 */ /* 0x000fc60000000f00 */
[----:B------:R-:W-:Y:S02]  /*27930*/  IMAD.MOV.U32 R3, RZ, RZ, R12 ;  /* 0x000000ffff037224 */ /* 0x000fe400078e000c */
        /* <DEDUP_REMOVED lines=22> */
[----:B------:R-:W-:Y:S02]  /*27aa0*/  MOV R3, R12 ;  /* 0x0000000c00037202 */ /* 0x000fe40000000f00 */
        /* <DEDUP_REMOVED lines=18> */
[----:B-1----:R1:W5:Y:S01]  /*27bd0*/  LDL.64 R4, [R1+0x758] ;  /* 0x0007580001047983 */ /* 0x0023620000100a00 */
[----:B------:R-:W-:Y:S01]  /*27be0*/  IMAD.MOV.U32 R9, RZ, RZ, R3 ;  /* 0x000000ffff097224 */ /* 0x000fe200078e0003 */
[----:B------:R-:W-:Y:S02]  /*27bf0*/  MOV R69, R25 ;  /* 0x0000001900457202 */ /* 0x000fe40000000f00 */
[----:B------:R-:W-:Y:S02]  /*27c00*/  MOV R8, 0x27c20 ;  /* 0x00027c2000087802 */ /* 0x000fe40000000f00 */
[----:B-1---5:R-:W-:Y:S05]  /*27c10*/  CALL.REL.NOINC `($_ZN7cutlass13device_kernelIN5flash19enable_sm80_to_sm89INS1_16FlashAttnBwdSm80INS1_25CollectiveMainloopBwdSm80ILi2ELi2EN4cute5tupleIJNS5_1CILi128EEES8_NS7_ILi64EEEEEENS_10bfloat16_tEfNS_4arch4Sm80ELb0ELb1ELb1ELb0ELb1ELb0ELb0ELb0ELi2ELi4ELi4ELi4ELb0EEENS1_24CollectiveEpilogueBwdGQAISA_fSD_Li256ELb0ELb1EEENS1_19SingleTileSchedulerILb0ELb0ELb0ELi128EEEEEEEEEvNT_6ParamsE$_ZN4cute3eso3ESOILb1ELb0EJNS_6LayoutINS_5tupleIJNS3_IJNS_1CILi8EEENS4_ILi1EEEEEENS3_IJNS4_ILi2EEEEEEEEENS3_IJNS3_IJS6_NS4_ILi0EEEEEENS3_IJS5_EEEEEEEENS_10ViewEngineIPN7cutlass10bfloat16_tEEEEEC2ERKSF_RKSK_) ;  /* 0xfffe1e8000007944 */ /* 0x022fea0003c3ffff */
[----:B-1----:R1:W5:Y:S01]  /*27c20*/  LDL.64 R2, [R1+0x758] ;  /* 0x0007580001027983 */ /* 0x0023620000100a00 */
[----:B------:R-:W-:Y:S02]  /*27c30*/  MOV R69, R25 ;  /* 0x0000001900457202 */ /* 0x000fe40000000f00 */
[----:B------:R-:W-:-:S02]  /*27c40*/  MOV R10, 0x27c60 ;  /* 0x00027c60000a7802 */ /* 0x000fc40000000f00 */
[----:B-1---5:R-:W-:Y:S05]  /*27c50*/  CALL.REL.NOINC `($_ZN7cutlass13device_kernelIN5flash19enable_sm80_to_sm89INS1_16FlashAttnBwdSm80INS1_25CollectiveMainloopBwdSm80ILi2ELi2EN4cute5tupleIJNS5_1CILi128EEES8_NS7_ILi64EEEEEENS_10bfloat16_tEfNS_4arch4Sm80ELb0ELb1ELb1ELb0ELb1ELb0ELb0ELb0ELi2ELi4ELi4ELi4ELb0EEENS1_24CollectiveEpilogueBwdGQAISA_fSD_Li256ELb0ELb1EEENS1_19SingleTileSchedulerILb0ELb0ELb0ELi128EEEEEEEEEvNT_6ParamsE$_ZN4cute3eso3ESOILb1ELb0EJNS_6LayoutINS_5tupleIJNS3_IJNS3_IJNS_1CILi8EEENS4_ILi1EEEEEES6_EEENS3_IJNS3_IJS6_S6_EEENS4_ILi2EEEEEEEEENS3_IJNS3_IJNS3_IJS6_NS4_ILi0EEEEEESD_EEENS3_IJNS3_IJSD_SD_EEES5_EEEEEEEENS_10ViewEngineIPN7cutlass10bfloat16_tEEEEEC2ERKSJ_RKSO_) ;  /* 0xfffe0fe000007944 */ /* 0x022fea0003c3ffff */
[----:B------:R2:W5:Y:S01]  /*27c60*/  LDL.64 R10, [R1+0x758] ;  /* 0x00075800010a7983 */ /* 0x0005620000100a00 */
[----:B------:R-:W-:Y:S01]  /*27c70*/  IMAD.MOV.U32 R6, RZ, RZ, R4 ;  /* 0x000000ffff067224 */ /* 0x000fe200078e0004 */
[----:B------:R-:W-:Y:S01]  /*27c80*/  MOV R9, R5 ;  /* 0x0000000500097202 */ /* 0x000fe20000000f00 */
[----:B------:R-:W-:Y:S01]  /*27c90*/  IMAD.MOV.U32 R69, RZ, RZ, R25 ;  /* 0x000000ffff457224 */ /* 0x000fe200078e0019 */
        /* <DEDUP_REMOVED lines=169> */
[----:B------:R-:W-:-:S02]  /*28730*/  MOV R83, R25 ;  /* 0x0000001900537202 */ /* 0x000fc40000000f00 */
        /* <DEDUP_REMOVED lines=289> */
[----:B-1----:R-:W-:Y:S05]  /*29950*/  CALL.REL.NOINC `($_ZN7cutlass13device_kernelIN5flash19enable_sm80_to_sm89INS1_16FlashAttnBwdSm80INS1_25CollectiveMainloopBwdSm80ILi2ELi2EN4cute5tupleIJNS5_1CILi128EEES8_NS7_ILi64EEEEEENS_10bfloat16_tEfNS_4arch4Sm80ELb0ELb1ELb1ELb0ELb1ELb0ELb0ELb0ELi2ELi4ELi4ELi4ELb0EEENS1_24CollectiveEpilogueBwdGQAISA_fSD_Li256ELb0ELb1EEENS1_19SingleTileSchedulerILb0ELb0ELb0ELi128EEEEEEEEEvNT_6ParamsE$_ZZN5flash25CollectiveMainloopBwdSm80ILi2ELi2EN4cute5tupleIJNS1_1CILi128EEES4_NS3_ILi64EEEEEEN7cutlass10bfloat16_tEfNS7_4arch4Sm80ELb0ELb1ELb1ELb0ELb1ELb0ELb0ELb0ELi2ELi4ELi4ELi4ELb0EE3mmaINS_16FlashAttnBwdSm80ISB_NS_24CollectiveEpilogueBwdGQAIS6_fSA_Li256ELb0ELb1EEENS_19SingleTileSchedulerILb0ELb0ELb0ELi128EEEE13SharedStorageENS1_6TensorINS1_11ArrayEngineIfLm32EEENS1_6LayoutINS2_IJNS2_IJNS3_ILi2EEESO_EEESO_NS3_ILi4EEEEEENS2_IJNS2_IJNS3_ILi1EEESO_EEESQ_NS3_ILi8EEEEEEEEEEEEbRKNSB_6ParamsERT0_S12_iNS2_IJiiiEEERT_ENKUlvE_clEv) ;  /* 0x00037e5000007944 */ /* 0x002fea0003c00000 */
.L_x_1868:
[----:B------:R-:W-:Y:S01]  /*29960*/  IMAD.MOV.U32 R83, RZ, RZ, R25 ;  /* 0x000000ffff537224 */ /* 0x000fe200078e0019 */
[----:B------:R-:W-:Y:S01]  /*29970*/  MOV R3, R52 ;  /* 0x0000003400037202 */ /* 0x000fe20000000f00 */
[----:B------:R-:W-:Y:S01]  /*29980*/  IMAD.MOV.U32 R20, RZ, RZ, RZ ;  /* 0x000000ffff147224 */ /* 0x000fe200078e00ff */
[----:B------:R-:W-:-:S02]  /*29990*/  MOV R8, 0x299b0 ;  /* 0x000299b000087802 */ /* 0x000fc40000000f00 */
        /* <DEDUP_REMOVED lines=19> */
[----:B------:R-:W-:Y:S02]  /*29ad0*/  MOV R3, R52 ;  /* 0x0000003400037202 */ /* 0x000fe40000000f00 */
        /* <DEDUP_REMOVED lines=18> */
.L_x_1869:
        /* <DEDUP_REMOVED lines=218> */
.L_x_1870:
[----:B------:R-:W2:Y:S01]  /*2a9a0*/  LDL.64 R2, [R26+0xa0] ;  /* 0x0000a0001a027983 */ /* 0x000ea20000100a00 */
[----:B------:R-:W-:Y:S01]  /*2a9b0*/  ULDC.64 UR4, c[0x0][0x118] ;  /* 0x0000460000047ab9 */ /* 0x000fe20000000a00 */
[----:B-1----:R-:W-:Y:S02]  /*2a9c0*/  MOV R6, R25 ;  /* 0x0000001900067202 */ /* 0x002fe40000000f00 */
[----:B------:R-:W-:Y:S01]  /*2a9d0*/  MOV R8, 0x2aa00 ;  /* 0x0002aa0000087802 */ /* 0x000fe20000000f00 */
[----:B--2---:R-:W5:Y:S04]  /*2a9e0*/  LD.E.64 R2, [R2.64] ;  /* 0x0000000402027980 */ /* 0x004f68000c101b00 */
[----:B-----5:R-:W-:Y:S05]  /*2a9f0*/  CALL.REL.NOINC `($_ZN7cutlass13device_kernelIN5flash19enable_sm80_to_sm89INS1_16FlashAttnBwdSm80INS1_25CollectiveMainloopBwdSm80ILi2ELi2EN4cute5tupleIJNS5_1CILi128EEES8_NS7_ILi64EEEEEENS_10bfloat16_tEfNS_4arch4Sm80ELb0ELb1ELb1ELb0ELb1ELb0ELb0ELb0ELi2ELi4ELi4ELi4ELb0EEENS1_24CollectiveEpilogueBwdGQAISA_fSD_Li256ELb0ELb1EEENS1_19SingleTileSchedulerILb0ELb0ELb0ELi128EEEEEEEEEvNT_6ParamsE$_ZN4cute8smem_ptrIPfECI1NS_12iter_adaptorIS1_S2_EEES1_) ;  /* 0xfffe021000007944 */ /* 0x020fea0003c3ffff */
[----:B-1----:R1:W5:Y:S01]  /*2aa00*/  LDL.64 R2, [R1+0x758] ;  /* 0x0007580001027983 */ /* 0x0023620000100a00 */
[----:B------:R-:W-:-:S03]  /*2aa10*/  MOV R8, 0x2aa30 ;  /* 0x0002aa3000087802 */ /* 0x000fc60000000f00 */
[----:B-1---5:R-:W-:Y:S05]  /*2aa20*/  CALL.REL.NOINC `($_ZN7cutlass13device_kernelIN5flash19enable_sm80_to_sm89INS1_16FlashAttnBwdSm80INS1_25CollectiveMainloopBwdSm80ILi2ELi2EN4cute5tupleIJNS5_1CILi128EEES8_NS7_ILi64EEEEEENS_10bfloat16_tEfNS_4arch4Sm80ELb0ELb1ELb1ELb0ELb1ELb0ELb0ELb0ELi2ELi4ELi4ELi4ELb0EEENS1_24CollectiveEpilogueBwdGQAISA_fSD_Li256ELb0ELb1EEENS1_19SingleTileSchedulerILb0ELb0ELb0ELi128EEEEEEEEEvNT_6ParamsE$_ZN4cute3eso3ESOILb1ELb0EJNS_6LayoutINS_5tupleIJNS3_IJNS_1CILi2EEES5_EEEEEENS3_IJNS3_IJNS4_ILi8EEENS4_ILi64EEEEEEEEEEENS_10ViewEngineINS_8smem_ptrIPfEEEEEEC2ERKSC_RKSH_) ;  /* 0xfffde70000007944 */ /* 0x022fea0003c3ffff */
[----:B------:R2:W-:Y:S04]  /*2aa30*/  STL.128 [R1+0xa50], RZ ;  /* 0x000a50ff01007387 */ /* 0x0005e80000100c00 */
[----:B------:R2:W5:Y:S01]  /*2aa40*/  LDL.64 R12, [R26+0xa0] ;  /* 0x0000a0001a0c7983 */ /* 0x0005620000100a00 */
[----:B------:R-:W-:Y:S01]  /*2aa50*/  IADD3 R7, P0, R43, 0x300, RZ ;  /* 0x000003002b077810 */ /* 0x000fe20007f1e0ff */
[----:B-1----:R-:W-:Y:S01]  /*2aa60*/  IMAD.MOV.U32 R2, RZ, RZ, R25 ;  /* 0x000000ffff027224 */ /* 0x002fe200078e0019 */
[----:B------:R-:W-:-:S02]  /*2aa70*/  MOV R3, R49 ;  /* 0x0000003100037202 */ /* 0x000fc40000000f00 */
[----:B------:R-:W-:Y:S01]  /*2aa80*/  MOV R10, 0x2aab0 ;  /* 0x0002aab0000a7802 */ /* 0x000fe20000000f00 */
[----:B------:R-:W-:-:S03]  /*2aa90*/  IMAD.X R4, RZ, RZ, R42, P0 ;  /* 0x000000ffff047224 */ /* 0x000fc600000e062a */
        /* <DEDUP_REMOVED lines=16> */
[----:B------:R-:W-:Y:S01]  /*2aba0*/  IMAD.MOV.U32 R9, RZ, RZ, R4 ;  /* 0x000000ffff097224 */ /* 0x000fe200078e0004 */
[----:B------:R-:W-:Y:S02]  /*2abb0*/  MOV R16, R7 ;  /* 0x0000000700107202 */ /* 0x000fe40000000f00 */
[----:B------:R-:W-:Y:S02]  /*2abc0*/  MOV R6, 0x2abe0 ;  /* 0x0002abe000067802 */ /* 0x000fe40000000f00 */
[----:B-1---5:R-:W-:Y:S05]  /*2abd0*/  CALL.REL.NOINC `($_ZN7cutlass13device_kernelIN5flash19enable_sm80_to_sm89INS1_16FlashAttnBwdSm80INS1_25CollectiveMainloopBwdSm80ILi2ELi2EN4cute5tupleIJNS5_1CILi128EEES8_NS7_ILi64EEEEEENS_10bfloat16_tEfNS_4arch4Sm80ELb0ELb1ELb1ELb0ELb1ELb0ELb0ELb0ELi2ELi4ELi4ELi4ELb0EEENS1_24CollectiveEpilogueBwdGQAISA_fSD_Li256ELb0ELb1EEENS1_19SingleTileSchedulerILb0ELb0ELb0ELi128EEEEEEEEEvNT_6ParamsE$_ZN4cute3eso3ESOILb1ELb0EJNS_6LayoutINS_5tupleIJNS_1CILi1EEENS4_ILi4EEEEEENS3_IJNS4_ILi0EEES5_EEEEENS_10ViewEngineIPfEEEEC2ERKSA_RKSD_) ;  /* 0xfffdf55000007944 */ /* 0x022fea0003c3ffff */
[----:B-1----:R1:W5:Y:S01]  /*2abe0*/  LDL.64 R4, [R1+0x758] ;  /* 0x0007580001047983 */ /* 0x0023620000100a00 */
[----:B------:R-:W-:Y:S02]  /*2abf0*/  MOV R9, R3 ;  /* 0x0000000300097202 */ /* 0x000fe40000000f00 */
[----:B------:R-:W-:Y:S02]  /*2ac00*/  MOV R6, 0x2ac20 ;  /* 0x0002ac2000067802 */ /* 0x000fe40000000f00 */
[----:B-1---5:R-:W-:Y:S05]  /*2ac10*/  CALL.REL.NOINC `($_ZN7cutlass13device_kernelIN5flash19enable_sm80_to_sm89INS1_16FlashAttnBwdSm80INS1_25CollectiveMainloopBwdSm80ILi2ELi2EN4cute5tupleIJNS5_1CILi128EEES8_NS7_ILi64EEEEEENS_10bfloat16_tEfNS_4arch4Sm80ELb0ELb1ELb1ELb0ELb1ELb0ELb0ELb0ELi2ELi4ELi4ELi4ELb0EEENS1_24CollectiveEpilogueBwdGQAISA_fSD_Li256ELb0ELb1EEENS1_19SingleTileSchedulerILb0ELb0ELb0ELi128EEEEEEEEEvNT_6ParamsE$_ZN4cute3eso3ESOILb1ELb0EJNS_6LayoutINS_5tupleIJNS_1CILi1EEENS3_IJNS4_ILi2EEES6_EEEEEENS3_IJNS4_ILi0EEENS3_IJNS4_ILi8EEENS4_ILi64EEEEEEEEEEENS_10ViewEngineINS_8smem_ptrIPfEEEEEEC2ERKSE_RKSJ_) ;  /* 0xfffdf4b000007944 */ /* 0x022fea0003c3ffff */
[----:B-1----:R1:W5:Y:S01]  /*2ac20*/  LDL.64 R2, [R1+0x758] ;  /* 0x0007580001027983 */ /* 0x0023620000100a00 */
[----:B------:R-:W-:-:S02]  /*2ac30*/  MOV R6, R25 ;  /* 0x0000001900067202 */ /* 0x000fc40000000f00 */
[----:B------:R-:W-:Y:S02]  /*2ac40*/  MOV R8, 0x2ac60 ;  /* 0x0002ac6000087802 */ /* 0x000fe40000000f00 */
[----:B-1---5:R-:W-:Y:S05]  /*2ac50*/  CALL.REL.NOINC `($_ZN7cutlass13device_kernelIN5flash19enable_sm80_to_sm89INS1_16FlashAttnBwdSm80INS1_25CollectiveMainloopBwdSm80ILi2ELi2EN4cute5tupleIJNS5_1CILi128EEES8_NS7_ILi64EEEEEENS_10bfloat16_tEfNS_4arch4Sm80ELb0ELb1ELb1ELb0ELb1ELb0ELb0ELb0ELi2ELi4ELi4ELi4ELb0EEENS1_24CollectiveEpilogueBwdGQAISA_fSD_Li256ELb0ELb1EEENS1_19SingleTileSchedulerILb0ELb0ELb0ELi128EEEEEEEEEvNT_6ParamsE$_ZN4cute8smem_ptrIPfECI1NS_12iter_adaptorIS1_S2_EEES1_) ;  /* 0xfffdffb000007944 */ /* 0x022fea0003c3ffff */
[----:B-1----:R1:W5:Y:S01]  /*2ac60*/  LDL.64 R2, [R1+0x758] ;  /* 0x0007580001027983 */ /* 0x0023620000100a00 */
[----:B------:R-:W-:-:S03]  /*2ac70*/  MOV R8, 0x2ac90 ;  /* 0x0002ac9000087802 */ /* 0x000fc60000000f00 */
[----:B-1---5:R-:W-:Y:S05]  /*2ac80*/  CALL.REL.NOINC `($_ZN7cutlass13device_kernelIN5flash19enable_sm80_to_sm89INS1_16FlashAttnBwdSm80INS1_25CollectiveMainloopBwdSm80ILi2ELi2EN4cute5tupleIJNS5_1CILi128EEES8_NS7_ILi64EEEEEENS_10bfloat16_tEfNS_4arch4Sm80ELb0ELb1ELb1ELb0ELb1ELb0ELb0ELb0ELi2ELi4ELi4ELi4ELb0EEENS1_24CollectiveEpilogueBwdGQAISA_fSD_Li256ELb0ELb1EEENS1_19SingleTileSchedulerILb0ELb0ELb0ELi128EEEEEEEEEvNT_6ParamsE$_ZN4cute3eso3ESOILb1ELb0EJNS_6LayoutINS_5tupleIJNS3_IJNS_1CILi2EEES5_EEEEEENS3_IJNS3_IJNS4_ILi8EEENS4_ILi64EEEEEEEEEEENS_10ViewEngineINS_8smem_ptrIPfEEEEEEC2ERKSC_RKSH_) ;  /* 0xfffde4a000007944 */ /* 0x022fea0003c3ffff */
[----:B------:R2:W5:Y:S01]  /*2ac90*/  LDL.64 R10, [R1+0x758] ;  /* 0x00075800010a7983 */ /* 0x0005620000100a00 */
[----:B------:R-:W-:Y:S01]  /*2aca0*/  IMAD.MOV.U32 R12, RZ, RZ, R4 ;  /* 0x000000ffff0c7224 */ /* 0x000fe200078e0004 */
[----:B------:R-:W-:Y:S02]  /*2acb0*/  MOV R13, R5 ;  /* 0x00000005000d7202 */ /* 0x000fe40000000f00 */
[----:B-1----:R-:W-:Y:S02]  /*2acc0*/  MOV R6, 0x2ace0 ;  /* 0x0002ace000067802 */ /* 0x002fe40000000f00 */
[----:B--2--5:R-:W-:Y:S05]  /*2acd0*/  CALL.REL.NOINC `($_ZN7cutlass13device_kernelIN5flash19enable_sm80_to_sm89INS1_16FlashAttnBwdSm80INS1_25CollectiveMainloopBwdSm80ILi2ELi2EN4cute5tupleIJNS5_1CILi128EEES8_NS7_ILi64EEEEEENS_10bfloat16_tEfNS_4arch4Sm80ELb0ELb1ELb1ELb0ELb1ELb0ELb0ELb0ELi2ELi4ELi4ELi4ELb0EEENS1_24CollectiveEpilogueBwdGQAISA_fSD_Li256ELb0ELb1EEENS1_19SingleTileSchedulerILb0ELb0ELb0ELi128EEEEEEEEEvNT_6ParamsE$_ZN4cute3eso3ESOILb1ELb0EJNS_6LayoutINS_5tupleIJNS_1CILi4EEEEEENS3_IJNS4_ILi1EEEEEEEENS_10ViewEngineIPfEEEEC2ERKS9_RKSC_) ;  /* 0xfffdf4b000007944 */ /* 0x024fea0003c3ffff */
        /* <DEDUP_REMOVED lines=14> */
[----:B--2---:R-:W-:Y:S05]  /*2adc0*/  CALL.REL.NOINC `($_ZN7cutlass13device_kernelIN5flash19enable_sm80_to_sm89INS1_16FlashAttnBwdSm80INS1_25CollectiveMainloopBwdSm80ILi2ELi2EN4cute5tupleIJNS5_1CILi128EEES8_NS7_ILi64EEEEEENS_10bfloat16_tEfNS_4arch4Sm80ELb0ELb1ELb1ELb0ELb1ELb0ELb0ELb0ELi2ELi4ELi4ELi4ELb0EEENS1_24CollectiveEpilogueBwdGQAISA_fSD_Li256ELb0ELb1EEENS1_19SingleTileSchedulerILb0ELb0ELb0ELi128EEEEEEEEEvNT_6ParamsE$_ZN4cute3eso3ESOILb1ELb0EJNS_6LayoutINS_5tupleIJNS3_IJNS_1CILi2EEES5_EEENS3_IJS5_NS4_ILi8EEEEEEEEENS3_IJNS3_IJS5_NS4_ILi4EEEEEENS3_IJNS4_ILi1EEES7_EEEEEEEENS_10ViewEngineIPfEEEEC2ERKSF_RKSI_) ;  /* 0xfffde4a000007944 */ /* 0x004fea0003c3ffff */
[----:B------:R2:W5:Y:S01]  /*2add0*/  LDL.64 R12, [R1+0x758] ;  /* 0x00075800010c7983 */ /* 0x0005620000100a00 */
[----:B------:R-:W-:-:S03]  /*2ade0*/  MOV R10, RZ ;  /* 0x000000ff000a7202 */ /* 0x000fc60000000f00 */
.L_x_1873:
[----:B-1----:R-:W-:-:S04]  /*2adf0*/  MOV R2, 0x2ae10 ;  /* 0x0002ae1000027802 */ /* 0x002fc80000000f00 */
[----:B-12--5:R-:W-:Y:S05]  /*2ae00*/  CALL.REL.NOINC `($_ZN7cutlass13device_kernelIN5flash19enable_sm80_to_sm89INS1_16FlashAttnBwdSm80INS1_25CollectiveMainloopBwdSm80ILi2ELi2EN4cute5tupleIJNS5_1CILi128EEES8_NS7_ILi64EEEEEENS_10bfloat16_tEfNS_4arch4Sm80ELb0ELb1ELb1ELb0ELb1ELb0ELb0ELb0ELi2ELi4ELi4ELi4ELb0EEENS1_24CollectiveEpilogueBwdGQAISA_fSD_Li256ELb0ELb1EEENS1_19SingleTileSchedulerILb0ELb0ELb0ELi128EEEEEEEEEvNT_6ParamsE$_ZZZN5flash25CollectiveMainloopBwdSm80ILi2ELi2EN4cute5tupleIJNS1_1CILi128EEES4_NS3_ILi64EEEEEEN7cutlass10bfloat16_tEfNS7_4arch4Sm80ELb0ELb1ELb1ELb0ELb1ELb0ELb0ELb0ELi2ELi4ELi4ELi4ELb0EE3mmaINS_16FlashAttnBwdSm80ISB_NS_24CollectiveEpilogueBwdGQAIS6_fSA_Li256ELb0ELb1EEENS_19SingleTileSchedulerILb0ELb0ELb0ELi128EEEE13SharedStorageENS1_6TensorINS1_11ArrayEngineIfLm32EEENS1_6LayoutINS2_IJNS2_IJNS3_ILi2EEESO_EEESO_NS3_ILi4EEEEEENS2_IJNS2_IJNS3_ILi1EEESO_EEESQ_NS3_ILi8EEEEEEEEEEEEbRKNSB_6ParamsERT0_S12_iNS2_IJiiiEEERT_ENKUliT_E_clIZSC_ISJ_SX_EbS10_S12_S12_iS13_S15_EUlRS16_iE_EEDaiS16_ENKUlvE1_clEv) ;  /* 0x0003d37000007944 */ /* 0x026fea0003c00000 */
[----:B------:R1:W-:Y:S01]  /*2ae10*/  STL [R1+0x770], RZ ;  /* 0x000770ff01007387 */ /* 0x0003e20000100800 */
[----:B------:R-:W-:-:S03]  /*2ae20*/  MOV R5, RZ ;  /* 0x000000ff00057202 */ /* 0x000fc60000000f00 */
.L_x_1872:
[----:B------:R-:W-:Y:S01]  /*2ae30*/  IMAD.MOV.U32 R3, RZ, RZ, R25 ;  /* 0x000000ffff037224 */ /* 0x000fe200078e0019 */
[----:B-1----:R-:W-:-:S02]  /*2ae40*/  MOV R2, R24 ;  /* 0x0000001800027202 */ /* 0x002fc40000000f00 */
[----:B------:R-:W-:Y:S02]  /*2ae50*/  MOV R8, 0x2ae70 ;  /* 0x0002ae7000087802 */ /* 0x000fe40000000f00 */
[----:B-1---5:R-:W-:Y:S05]  /*2ae60*/  CALL.REL.NOINC `($_ZN7cutlass13device_kernelIN5flash19enable_sm80_to_sm89INS1_16FlashAttnBwdSm80INS1_25CollectiveMainloopBwdSm80ILi2ELi2EN4cute5tupleIJNS5_1CILi128EEES8_NS7_ILi64EEEEEENS_10bfloat16_tEfNS_4arch4Sm80ELb0ELb1ELb1ELb0ELb1ELb0ELb0ELb0ELi2ELi4ELi4ELi4ELb0EEENS1_24CollectiveEpilogueBwdGQAISA_fSD_Li256ELb0ELb1EEENS1_19SingleTileSchedulerILb0ELb0ELb0ELi128EEEEEEEEEvNT_6ParamsE$_ZN4cute3eso3ESOILb0ELb0EJiiEEC2ERKiS4_) ;  /* 0xfffdb87000007944 */ /* 0x022fea0003c3ffff */
        /* <DEDUP_REMOVED lines=41> */
[----:B------:R-:W-:Y:S05]  /*2b100*/  CALL.REL.NOINC `($_ZN7cutlass13device_kernelIN5flash19enable_sm80_to_sm89INS1_16FlashAttnBwdSm80INS1_25CollectiveMainloopBwdSm80ILi2ELi2EN4cute5tupleIJNS5_1CILi128EEES8_NS7_ILi64EEEEEENS_10bfloat16_tEfNS_4arch4Sm80ELb0ELb1ELb1ELb0ELb1ELb0ELb0ELb0ELi2ELi4ELi4ELi4ELb0EEENS1_24CollectiveEpilogueBwdGQAISA_fSD_Li256ELb0ELb1EEENS1_19SingleTileSchedulerILb0ELb0ELb0ELi128EEEEEEEEEvNT_6ParamsE$_ZN4cute3eso3ESOILb0ELb0EJiiEEC2ERKiS4_) ;  /* 0xfffdb5d000007944 */ /* 0x000fea0003c3ffff */
        /* <DEDUP_REMOVED lines=19> */
[----:B-1----:R-:W-:Y:S05]  /*2b240*/  CALL.REL.NOINC `($_ZN7cutlass13device_kernelIN5flash19enable_sm80_to_sm89INS1_16FlashAttnBwdSm80INS1_25CollectiveMainloopBwdSm80ILi2ELi2EN4cute5tupleIJNS5_1CILi128EEES8_NS7_ILi64EEEEEENS_10bfloat16_tEfNS_4arch4Sm80ELb0ELb1ELb1ELb0ELb1ELb0ELb0ELb0ELi2ELi4ELi4ELi4ELb0EEENS1_24CollectiveEpilogueBwdGQAISA_fSD_Li256ELb0ELb1EEENS1_19SingleTileSchedulerILb0ELb0ELb0ELi128EEEEEEEEEvNT_6ParamsE$_ZN4cute3eso3ESOILb0ELb0EJiiEEC2ERKiS4_) ;  /* 0xfffdb49000007944 */ /* 0x002fea0003c3ffff */
        /* <DEDUP_REMOVED lines=13> */
[----:B-----5:R-:W-:Y:S05]  /*2b320*/  CALL.REL.NOINC `($_ZN7cutlass13device_kernelIN5flash19enable_sm80_to_sm89INS1_16FlashAttnBwdSm80INS1_25CollectiveMainloopBwdSm80ILi2ELi2EN4cute5tupleIJNS5_1CILi128EEES8_NS7_ILi64EEEEEENS_10bfloat16_tEfNS_4arch4Sm80ELb0ELb1ELb1ELb0ELb1ELb0ELb0ELb0ELi2ELi4ELi4ELi4ELb0EEENS1_24CollectiveEpilogueBwdGQAISA_fSD_Li256ELb0ELb1EEENS1_19SingleTileSchedulerILb0ELb0ELb0ELi128EEEEEEEEEvNT_6ParamsE$_ZN4cute3eso3ESOILb0ELb0EJiiEEC2ERKiS4_) ;  /* 0xfffdb3b000007944 */ /* 0x020fea0003c3ffff */
        /* <DEDUP_REMOVED lines=50> */
[----:B--2---:R-:W-:Y:S05]  /*2b650*/  CALL.REL.NOINC `($_ZN7cutlass13device_kernelIN5flash19enable_sm80_to_sm89INS1_16FlashAttnBwdSm80INS1_25CollectiveMainloopBwdSm80ILi2ELi2EN4cute5tupleIJNS5_1CILi128EEES8_NS7_ILi64EEEEEENS_10bfloat16_tEfNS_4arch4Sm80ELb0ELb1ELb1ELb0ELb1ELb0ELb0ELb0ELi2ELi4ELi4ELi4ELb0EEENS1_24CollectiveEpilogueBwdGQAISA_fSD_Li256ELb0ELb1EEENS1_19SingleTileSchedulerILb0ELb0ELb0ELi128EEEEEEEEEvNT_6ParamsE$_ZN4cute3eso3ESOILb1ELb0EJNS_6LayoutINS_5tupleIJNS3_IJNS_1CILi1EEENS4_ILi2EEEEEES6_NS4_ILi8EEEEEENS3_IJNS3_IJS5_S5_EEES6_NS4_ILi4EEEEEEEENS_10ViewEngineIPKN7cutlass5ArrayIfLi2ELb1EEEEEEEC2ERKSD_RKSK_) ;  /* 0xfffdd78000007944 */ /* 0x004fea0003c3ffff */
[----:B------:R2:W5:Y:S01]  /*2b660*/  LDL.64 R10, [R12] ;  /* 0x000000000c0a7983 */ /* 0x0005620000100a00 */
[----:B-1----:R-:W-:Y:S01]  /*2b670*/  IMAD.MOV.U32 R8, RZ, RZ, R4 ;  /* 0x000000ffff087224 */ /* 0x002fe200078e0004 */
[----:B------:R-:W-:-:S02]  /*2b680*/  MOV R5, R3 ;  /* 0x0000000300057202 */ /* 0x000fc40000000f00 */
[----:B------:R-:W-:Y:S02]  /*2b690*/  MOV R6, 0x2b6b0 ;  /* 0x0002b6b000067802 */ /* 0x000fe40000000f00 */
[----:B--2--5:R-:W-:Y:S05]  /*2b6a0*/  CALL.REL.NOINC `($_ZN7cutlass13device_kernelIN5flash19enable_sm80_to_sm89INS1_16FlashAttnBwdSm80INS1_25CollectiveMainloopBwdSm80ILi2ELi2EN4cute5tupleIJNS5_1CILi128EEES8_NS7_ILi64EEEEEENS_10bfloat16_tEfNS_4arch4Sm80ELb0ELb1ELb1ELb0ELb1ELb0ELb0ELb0ELi2ELi4ELi4ELi4ELb0EEENS1_24CollectiveEpilogueBwdGQAISA_fSD_Li256ELb0ELb1EEENS1_19SingleTileSchedulerILb0ELb0ELb0ELi128EEEEEEEEEvNT_6ParamsE$_ZN4cute3eso3ESOILb1ELb0EJNS_6LayoutINS_5tupleIJNS3_IJNS_1CILi1EEENS4_ILi2EEEEEES6_NS4_ILi8EEEEEENS3_IJNS3_IJS5_S5_EEES6_NS4_ILi4EEEEEEEENS_10ViewEngineIPN7cutlass5ArrayINSF_10bfloat16_tELi2ELb0EEEEEEEC2ERKSD_RKSK_) ;  /* 0xfffdd78000007944 */ /* 0x024fea0003c3ffff */
        /* <DEDUP_REMOVED lines=133> */
[----:B---3--:R-:W-:Y:S05]  /*2bf00*/  CALL.REL.NOINC `($_ZN7cutlass13device_kernelIN5flash19enable_sm80_to_sm89INS1_16FlashAttnBwdSm80INS1_25CollectiveMainloopBwdSm80ILi2ELi2EN4cute5tupleIJNS5_1CILi128EEES8_NS7_ILi64EEEEEENS_10bfloat16_tEfNS_4arch4Sm80ELb0ELb1ELb1ELb0ELb1ELb0ELb0ELb0ELi2ELi4ELi4ELi4ELb0EEENS1_24CollectiveEpilogueBwdGQAISA_fSD_Li256ELb0ELb1EEENS1_19SingleTileSchedulerILb0ELb0ELb0ELi128EEEEEEEEEvNT_6ParamsE$_ZN4cute3eso3ESOILb1ELb0EJNS_6LayoutINS_5tupleIJNS3_IJNS_1CILi1EEENS3_IJNS4_ILi4EEENS4_ILi2EEEEEEEEES7_S6_EEENS3_IJNS3_IJNS4_ILi0EEENS3_IJS5_NS4_ILi8EEEEEEEEES6_NS4_ILi16EEEEEEEENS_10ViewEngineIPN7cutlass10bfloat16_tEEEEEC2ERKSH_RKSM_) ;  /* 0xfffdce3000007944 */ /* 0x008fea0003c3ffff */
[----:B------:R2:W5:Y:S04]  /*2bf10*/  LDL.64 R60, [R26+0xb8] ;  /* 0x0000b8001a3c7983 */ /* 0x0005680000100a00 */
[----:B-1----:R2:W5:Y:S01]  /*2bf20*/  LDL.64 R2, [R12] ;  /* 0x000000000c027983 */ /* 0x0025620000100a00 */
[----:B------:R-:W-:-:S03]  /*2bf30*/  MOV R6, 0x2bf50 ;  /* 0x0002bf5000067802 */ /* 0x000fc60000000f00 */
[----:B--2--5:R-:W-:Y:S05]  /*2bf40*/  CALL.REL.NOINC `($_ZN7cutlass13device_kernelIN5flash19enable_sm80_to_sm89INS1_16FlashAttnBwdSm80INS1_25CollectiveMainloopBwdSm80ILi2ELi2EN4cute5tupleIJNS5_1CILi128EEES8_NS7_ILi64EEEEEENS_10bfloat16_tEfNS_4arch4Sm80ELb0ELb1ELb1ELb0ELb1ELb0ELb0ELb0ELi2ELi4ELi4ELi4ELb0EEENS1_24CollectiveEpilogueBwdGQAISA_fSD_Li256ELb0ELb1EEENS1_19SingleTileSchedulerILb0ELb0ELb0ELi128EEEEEEEEEvNT_6ParamsE$_ZN4cute3eso3ESOILb1ELb0EJNS_6LayoutINS_5tupleIJNS3_IJNS_1CILi1EEENS3_IJNS4_ILi2EEES6_EEEEEES6_NS4_ILi4EEEEEENS3_IJNS3_IJNS4_ILi0EEENS3_IJS5_S9_EEEEEES6_NS4_ILi8EEEEEEEENS_10ViewEngineIPjEEEEC2ERKSG_RKSJ_) ;  /* 0xfffdcdb000007944 */ /* 0x024fea0003c3ffff */
[----:B------:R-:W-:Y:S01]  /*2bf50*/  ULDC.64 UR4, c[0x0][0x118] ;  /* 0x0000460000047ab9 */ /* 0x000fe20000000a00 */
[----:B------:R2:W5:Y:S04]  /*2bf60*/  LDL.64 R50, [R12] ;  /* 0x000000000c327983 */ /* 0x0005680000100a00 */
[----:B-1----:R-:W3:Y:S04]  /*2bf70*/  LD.E R4, [R60.64] ;  /* 0x000000043c047980 */ /* 0x002ee8000c101900 */
[----:B------:R-:W4:Y:S01]  /*2bf80*/  LD.E R2, [R60.64+0x4] ;  /* 0x000004043c027980 */ /* 0x000f22000c101900 */
[----:B------:R-:W-:-:S03]  /*2bf90*/  MOV R8, 0x2bfd0 ;  /* 0x0002bfd000087802 */ /* 0x000fc60000000f00 */
[----:B---3--:R2:W-:Y:S04]  /*2bfa0*/  STL [R1+0x794], R4 ;  /* 0x0007940401007387 */ /* 0x0085e80000100800 */
[----:B----4-:R2:W-:Y:S02]  /*2bfb0*/  STL [R1+0x798], R2 ;  /* 0x0007980201007387 */ /* 0x0105e40000100800 */
[----:B--2--5:R-:W-:Y:S05]  /*2bfc0*/  CALL.REL.NOINC `($_ZN7cutlass13device_kernelIN5flash19enable_sm80_to_sm89INS1_16FlashAttnBwdSm80INS1_25CollectiveMainloopBwdSm80ILi2ELi2EN4cute5tupleIJNS5_1CILi128EEES8_NS7_ILi64EEEEEENS_10bfloat16_tEfNS_4arch4Sm80ELb0ELb1ELb1ELb0ELb1ELb0ELb0ELb0ELi2ELi4ELi4ELi4ELb0EEENS1_24CollectiveEpilogueBwdGQAISA_fSD_Li256ELb0ELb1EEENS1_19SingleTileSchedulerILb0ELb0ELb0ELi128EEEEEEEEEvNT_6ParamsE$_ZZN4cute6upcastILi2ENS_5tupleIJNS1_IJNS_1CILi1EEENS1_IJNS2_ILi2EEES4_S4_EEEEEES4_NS1_IJS4_S4_EEEEEENS1_IJNS1_IJNS2_ILi0EEENS1_IJS3_NS2_ILi512EEEiEEEEEENS2_ILi4096EEENS1_IJiNS2_ILi8192EEEEEEEEEEEDaRKT0_RKT1_ENKUlRKT_RKT0_E_clIS6_SC_EEDaSP_SS_) ;  /* 0xfffe27a000007944 */ /* 0x024fea0003c3ffff */
[----:B-1----:R1:W5:Y:S01]  /*2bfd0*/  LDL R3, [R1+0x798] ;  /* 0x0007980001037983 */ /* 0x0023620000100800 */
[----:B------:R-:W-:-:S03]  /*2bfe0*/  MOV R10, 0x2c000 ;  /* 0x0002c000000a7802 */ /* 0x000fc60000000f00 */
[----:B-12--5:R-:W-:Y:S05]  /*2bff0*/  CALL.REL.NOINC `($_ZN7cutlass13device_kernelIN5flash19enable_sm80_to_sm89INS1_16FlashAttnBwdSm80INS1_25CollectiveMainloopBwdSm80ILi2ELi2EN4cute5tupleIJNS5_1CILi128EEES8_NS7_ILi64EEEEEENS_10bfloat16_tEfNS_4arch4Sm80ELb0ELb1ELb1ELb0ELb1ELb0ELb0ELb0ELi2ELi4ELi4ELi4ELb0EEENS1_24CollectiveEpilogueBwdGQAISA_fSD_Li256ELb0ELb1EEENS1_19SingleTileSchedulerILb0ELb0ELb0ELi128EEEEEEEEEvNT_6ParamsE$_ZZN4cute6upcastILi2ENS_5tupleIJNS1_IJNS_1CILi1EEENS1_IJNS2_ILi2EEES4_S4_EEEEEES4_NS1_IJS4_S4_EEEEEENS1_IJNS1_IJNS2_ILi0EEENS1_IJS3_NS2_ILi512EEEiEEEEEENS2_ILi4096EEENS1_IJiNS2_ILi8192EEEEEEEEEEEDaRKT0_RKT1_ENKUlRKT_RKT0_E_clIS7_SF_EEDaSP_SS_) ;  /* 0xfffe286000007944 */ /* 0x026fea0003c3ffff */
[----:B-----5:R2:W-:Y:S01]  /*2c000*/  STL [R1+0x750], R2 ;  /* 0x0007500201007387 */ /* 0x0205e20000100800 */
[----:B------:R-:W-:-:S03]  /*2c010*/  MOV R4, 0x2c030 ;  /* 0x0002c03000047802 */ /* 0x000fc60000000f00 */
[----:B-12---:R-:W-:Y:S05]  /*2c020*/  CALL.REL.NOINC `($_ZN7cutlass13device_kernelIN5flash19enable_sm80_to_sm89INS1_16FlashAttnBwdSm80INS1_25CollectiveMainloopBwdSm80ILi2ELi2EN4cute5tupleIJNS5_1CILi128EEES8_NS7_ILi64EEEEEENS_10bfloat16_tEfNS_4arch4Sm80ELb0ELb1ELb1ELb0ELb1ELb0ELb0ELb0ELi2ELi4ELi4ELi4ELb0EEENS1_24CollectiveEpilogueBwdGQAISA_fSD_Li256ELb0ELb1EEENS1_19SingleTileSchedulerILb0ELb0ELb0ELi128EEEEEEEEEvNT_6ParamsE$_ZN4cute3eso3ESOILb0ELb0EJNS_5tupleIJNS_1CILi0EEENS2_IJNS3_ILi1EEENS3_ILi256EEEiEEEEEENS3_ILi2048EEENS2_IJiNS3_ILi4096EEEEEEEEC2ERKS8_RKS9_RKSB_) ;  /* 0xfffd98b000007944 */ /* 0x006fea0003c3ffff */
[----:B------:R2:W5:Y:S04]  /*2c030*/  LDL R5, [R12] ;  /* 0x000000000c057983 */ /* 0x0005680000100800 */
[----:B-1----:R2:W5:Y:S01]  /*2c040*/  LDL R3, [R12+0x4] ;  /* 0x000004000c037983 */ /* 0x0025620000100800 */
[----:B------:R-:W-:-:S03]  /*2c050*/  MOV R4, 0x2c070 ;  /* 0x0002c07000047802 */ /* 0x000fc60000000f00 */
[----:B--2--5:R-:W-:Y:S05]  /*2c060*/  CALL.REL.NOINC `($_ZN7cutlass13device_kernelIN5flash19enable_sm80_to_sm89INS1_16FlashAttnBwdSm80INS1_25CollectiveMainloopBwdSm80ILi2ELi2EN4cute5tupleIJNS5_1CILi128EEES8_NS7_ILi64EEEEEENS_10bfloat16_tEfNS_4arch4Sm80ELb0ELb1ELb1ELb0ELb1ELb0ELb0ELb0ELi2ELi4ELi4ELi4ELb0EEENS1_24CollectiveEpilogueBwdGQAISA_fSD_Li256ELb0ELb1EEENS1_19SingleTileSchedulerILb0ELb0ELb0ELi128EEEEEEEEEvNT_6ParamsE$_ZN4cute5tupleIJNS0_IJNS0_IJNS_1CILi1EEENS0_IJS2_NS1_ILi2EEES3_EEEEEES3_NS0_IJS3_S3_EEEEEENS0_IJNS0_IJNS1_ILi0EEENS0_IJS2_NS1_ILi256EEEiEEEEEENS1_ILi2048EEENS0_IJiNS1_ILi4096EEEEEEEEEEEC2ERKS7_RKSF_) ;  /* 0xfffde23000007944 */ /* 0x024fea0003c3ffff */
[----:B------:R1:W5:Y:S04]  /*2c070*/  LDL R5, [R12] ;  /* 0x000000000c057983 */ /* 0x0003680000100800 */
[----:B------:R1:W5:Y:S01]  /*2c080*/  LDL R4, [R12+0x4] ;  /* 0x000004000c047983 */ /* 0x0003620000100800 */
[----:B------:R-:W-:-:S03]  /*2c090*/  MOV R6, 0x2c0b0 ;  /* 0x0002c0b000067802 */ /* 0x000fc60000000f00 */
[----:B-1---5:R-:W-:Y:S05]  /*2c0a0*/  CALL.REL.NOINC `($_ZN7cutlass13device_kernelIN5flash19enable_sm80_to_sm89INS1_16FlashAttnBwdSm80INS1_25CollectiveMainloopBwdSm80ILi2ELi2EN4cute5tupleIJNS5_1CILi128EEES8_NS7_ILi64EEEEEENS_10bfloat16_tEfNS_4arch4Sm80ELb0ELb1ELb1ELb0ELb1ELb0ELb0ELb0ELi2ELi4ELi4ELi4ELb0EEENS1_24CollectiveEpilogueBwdGQAISA_fSD_Li256ELb0ELb1EEENS1_19SingleTileSchedulerILb0ELb0ELb0ELi128EEEEEEEEEvNT_6ParamsE$_ZZN4cute7flattenINS_5tupleIJNS1_IJNS_1CILi0EEENS1_IJNS2_ILi1EEENS2_ILi512EEEiEEEEEENS2_ILi4096EEENS1_IJiNS2_ILi8192EEEEEEEEEEEDaRKT_ENKUlRKT_E_clIS7_EEDaSH_) ;  /* 0xfffe2af000007944 */ /* 0x022fea0003c3ffff */
[----:B------:R2:W5:Y:S01]  /*2c0b0*/  LDL R3, [R1+0x798] ;  /* 0x0007980001037983 */ /* 0x0005620000100800 */
[----:B------:R-:W-:-:S03]  /*2c0c0*/  MOV R2, 0x2c0e0 ;  /* 0x0002c0e000027802 */ /* 0x000fc60000000f00 */
[----:B-12--5:R-:W-:Y:S05]  /*2c0d0*/  CALL.REL.NOINC `($_ZN7cutlass13device_kernelIN5flash19enable_sm80_to_sm89INS1_16FlashAttnBwdSm80INS1_25CollectiveMainloopBwdSm80ILi2ELi2EN4cute5tupleIJNS5_1CILi128EEES8_NS7_ILi64EEEEEENS_10bfloat16_tEfNS_4arch4Sm80ELb0ELb1ELb1ELb0ELb1ELb0ELb0ELb0ELi2ELi4ELi4ELi4ELb0EEENS1_24CollectiveEpilogueBwdGQAISA_fSD_Li256ELb0ELb1EEENS1_19SingleTileSchedulerILb0ELb0ELb0ELi128EEEEEEEEEvNT_6ParamsE$_ZZN4cute7flattenINS_5tupleIJNS1_IJNS_1CILi0EEENS1_IJNS2_ILi1EEENS2_ILi512EEEiEEEEEENS2_ILi4096EEENS1_IJiNS2_ILi8192EEEEEEEEEEEDaRKT_ENKUlRKT_E_clISA_EEDaSH_) ;  /* 0xfffe2b5000007944 */ /* 0x026fea0003c3ffff */
[----:B------:R1:W-:Y:S01]  /*2c0e0*/  STL [R12], R3 ;  /* 0x000000030c007387 */ /* 0x0003e20000100800 */
[----:B------:R-:W-:-:S03]  /*2c0f0*/  MOV R6, 0x2c110 ;  /* 0x0002c11000067802 */ /* 0x000fc60000000f00 */
[----:B-1----:R-:W-:Y:S05]  /*2c100*/  CALL.REL.NOINC `($_ZN7cutlass13device_kernelIN5flash19enable_sm80_to_sm89INS1_16FlashAttnBwdSm80INS1_25CollectiveMainloopBwdSm80ILi2ELi2EN4cute5tupleIJNS5_1CILi128EEES8_NS7_ILi64EEEEEENS_10bfloat16_tEfNS_4arch4Sm80ELb0ELb1ELb1ELb0ELb1ELb0ELb0ELb0ELi2ELi4ELi4ELi4ELb0EEENS1_24CollectiveEpilogueBwdGQAISA_fSD_Li256ELb0ELb1EEENS1_19SingleTileSchedulerILb0ELb0ELb0ELi128EEEEEEEEEvNT_6ParamsE$_ZZN4cute12filter_tupleINS_5tupleIJNS1_IJNS_1CILi0EEENS1_IJNS2_ILi1EEENS2_ILi512EEEiEEEEEENS2_ILi4096EEENS1_IJiNS2_ILi8192EEEEEEEEEZNS_7flattenISB_EEDaRKT_EUlRKT_E_EEDaSF_OT0_ENKUlDpSI_E_clIJNS1_IJS3_S4_S5_iEEENS1_IJS8_EEESA_EEEDaSM_) ;  /* 0xfffdee0000007944 */ /* 0x002fea0003c3ffff */
[----:B------:R-:W-:Y:S02]  /*2c110*/  ULDC.64 UR4, c[0x0][0x118] ;  /* 0x0000460000047ab9 */ /* 0x000fe40000000a00 */
[----:B-1----:R1:W5:Y:S01]  /*2c120*/  LD.E.64 R2, [R60.64+0x8] ;  /* 0x000008043c027980 */ /* 0x002362000c101b00 */
[----:B------:R-:W-:-:S02]  /*2c130*/  MOV R9, R58 ;  /* 0x0000003a00097202 */ /* 0x000fc40000000f00 */
[----:B------:R-:W-:Y:S02]  /*2c140*/  MOV R8, 0x2c160 ;  /* 0x0002c16000087802 */ /* 0x000fe40000000f00 */
[----:B-1---5:R-:W-:Y:S05]  /*2c150*/  CALL.REL.NOINC `($_ZN7cutlass13device_kernelIN5flash19enable_sm80_to_sm89INS1_16FlashAttnBwdSm80INS1_25CollectiveMainloopBwdSm80ILi2ELi2EN4cute5tupleIJNS5_1CILi128EEES8_NS7_ILi64EEEEEENS_10bfloat16_tEfNS_4arch4Sm80ELb0ELb1ELb1ELb0ELb1ELb0ELb0ELb0ELi2ELi4ELi4ELi4ELb0EEENS1_24CollectiveEpilogueBwdGQAISA_fSD_Li256ELb0ELb1EEENS1_19SingleTileSchedulerILb0ELb0ELb0ELi128EEEEEEEEEvNT_6ParamsE$_ZN4cute8smem_ptrIPN7cutlass10bfloat16_tEECI1NS_12iter_adaptorIS3_S4_EEES3_) ;  /* 0xfffdea3000007944 */ /* 0x022fea0003c3ffff */
[----:B-1----:R1:W5:Y:S01]  /*2c160*/  LDL.64 R2, [R12] ;  /* 0x000000000c027983 */ /* 0x0023620000100a00 */
[----:B------:R-:W-:-:S03]  /*2c170*/  MOV R8, 0x2c190 ;  /* 0x0002c19000087802 */ /* 0x000fc60000000f00 */
[----:B-1---5:R-:W-:Y:S05]  /*2c180*/  CALL.REL.NOINC `($_ZN7cutlass13device_kernelIN5flash19enable_sm80_to_sm89INS1_16FlashAttnBwdSm80INS1_25CollectiveMainloopBwdSm80ILi2ELi2EN4cute5tupleIJNS5_1CILi128EEES8_NS7_ILi64EEEEEENS_10bfloat16_tEfNS_4arch4Sm80ELb0ELb1ELb1ELb0ELb1ELb0ELb0ELb0ELi2ELi4ELi4ELi4ELb0EEENS1_24CollectiveEpilogueBwdGQAISA_fSD_Li256ELb0ELb1EEENS1_19SingleTileSchedulerILb0ELb0ELb0ELi128EEEEEEEEEvNT_6ParamsE$_ZN4cute8smem_ptrIPjECI1NS_12iter_adaptorIS1_S2_EEES1_) ;  /* 0xfffdeac000007944 */ /* 0x022fea0003c3ffff */
[----:B-1----:R-:W2:Y:S01]  /*2c190*/  LDL.64 R6, [R12] ;  /* 0x000000000c067983 */ /* 0x002ea20000100a00 */
[----:B------:R-:W-:Y:S01]  /*2c1a0*/  MOV R3, R4 ;  /* 0x0000000400037202 */ /* 0x000fe20000000f00 */
[----:B------:R-:W-:Y:S01]  /*2c1b0*/  IMAD.MOV.U32 R2, RZ, RZ, R5 ;  /* 0x000000ffff027224 */ /* 0x000fe200078e0005 */
[----:B------:R-:W-:Y:S01]  /*2c1c0*/  MOV R4, 0x2c1f0 ;  /* 0x0002c1f000047802 */ /* 0x000fe20000000f00 */
[----:B--2---:R1:W-:Y:S04]  /*2c1d0*/  STL.64 [R1+0x750], R6 ;  /* 0x0007500601007387 */ /* 0x0043e80000100a00 */
[----:B-1----:R-:W-:Y:S05]  /*2c1e0*/  CALL.REL.NOINC `($_ZN7cutlass13device_kernelIN5flash19enable_sm80_to_sm89INS1_16FlashAttnBwdSm80INS1_25CollectiveMainloopBwdSm80ILi2ELi2EN4cute5tupleIJNS5_1CILi128EEES8_NS7_ILi64EEEEEENS_10bfloat16_tEfNS_4arch4Sm80ELb0ELb1ELb1ELb0ELb1ELb0ELb0ELb0ELi2ELi4ELi4ELi4ELb0EEENS1_24CollectiveEpilogueBwdGQAISA_fSD_Li256ELb0ELb1EEENS1_19SingleTileSchedulerILb0ELb0ELb0ELi128EEEEEEEEEvNT_6ParamsE$_ZN4cute3eso3ESOILb0ELb0EJNS_6LayoutINS_5tupleIJNS3_IJNS_1CILi1EEENS3_IJS5_NS4_ILi2EEES6_EEEEEES6_NS3_IJS6_S6_EEEEEENS3_IJNS3_IJNS4_ILi0EEENS3_IJS5_NS4_ILi256EEEiEEEEEENS4_ILi2048EEENS3_IJiNS4_ILi4096EEEEEEEEEEENS_10ViewEngineINS_8smem_ptrIPjEEEEEEC2ERKSJ_RKSO_) ;  /* 0xfffd9aa000007944 */ /* 0x002fea0003c3ffff */
        /* <DEDUP_REMOVED lines=347> */
[----:B----45:R-:W-:Y:S05]  /*2d7a0*/  CALL.REL.NOINC `($_ZN7cutlass13device_kernelIN5flash19enable_sm80_to_sm89INS1_16FlashAttnBwdSm80INS1_25CollectiveMainloopBwdSm80ILi2ELi2EN4cute5tupleIJNS5_1CILi128EEES8_NS7_ILi64EEEEEENS_10bfloat16_tEfNS_4arch4Sm80ELb0ELb1ELb1ELb0ELb1ELb0ELb0ELb0ELi2ELi4ELi4ELi4ELb0EEENS1_24CollectiveEpilogueBwdGQAISA_fSD_Li256ELb0ELb1EEENS1_19SingleTileSchedulerILb0ELb0ELb0ELi128EEEEEEEEEvNT_6ParamsE$_ZN4cute8smem_ptrIPN7cutlass10bfloat16_tEECI1NS_12iter_adaptorIS3_S4_EEES3_) ;  /* 0xfffdd3e000007944 */ /* 0x030fea0003c3ffff */
[----:B-1----:R1:W5:Y:S01]  /*2d7b0*/  LDL.64 R2, [R1+0x758] ;  /* 0x0007580001027983 */ /* 0x0023620000100a00 */
[----:B------:R-:W-:-:S03]  /*2d7c0*/  MOV R6, 0x2d7e0 ;  /* 0x0002d7e000067802 */ /* 0x000fc60000000f00 */
[----:B-1---5:R-:W-:Y:S05]  /*2d7d0*/  CALL.REL.NOINC `($_ZN7cutlass13device_kernelIN5flash19enable_sm80_to_sm89INS1_16FlashAttnBwdSm80INS1_25CollectiveMainloopBwdSm80ILi2ELi2EN4cute5tupleIJNS5_1CILi128EEES8_NS7_ILi64EEEEEENS_10bfloat16_tEfNS_4arch4Sm80ELb0ELb1ELb1ELb0ELb1ELb0ELb0ELb0ELi2ELi4ELi4ELi4ELb0EEENS1_24CollectiveEpilogueBwdGQAISA_fSD_Li256ELb0ELb1EEENS1_19SingleTileSchedulerILb0ELb0ELb0ELi128EEEEEEEEEvNT_6ParamsE$_ZN4cute3eso3ESOILb1ELb0EJNS_14ComposedLayoutINS_7SwizzleILi3ELi3ELi3EEENS_1CILj0EEENS_6LayoutINS_5tupleIJNS5_ILi64EEENS5_ILi128EEEEEENS8_IJNS5_ILi1EEES9_EEEEEEENS_10ViewEngineINS_8smem_ptrIPN7cutlass10bfloat16_tEEEEEEEC2ERKSF_RKSM_) ;  /* 0xfffd9aa000007944 */ /* 0x022fea0003c3ffff */
[----:B-1----:R1:W5:Y:S01]  /*2d7e0*/  LDL.64 R2, [R1+0x758] ;  /* 0x0007580001027983 */ /* 0x0023620000100a00 */
[----:B------:R-:W-:-:S03]  /*2d7f0*/  MOV R6, 0x2d810 ;  /* 0x0002d81000067802 */ /* 0x000fc60000000f00 */
[----:B-1---5:R-:W-:Y:S05]  /*2d800*/  CALL.REL.NOINC `($_ZN7cutlass13device_kernelIN5flash19enable_sm80_to_sm89INS1_16FlashAttnBwdSm80INS1_25CollectiveMainloopBwdSm80ILi2ELi2EN4cute5tupleIJNS5_1CILi128EEES8_NS7_ILi64EEEEEENS_10bfloat16_tEfNS_4arch4Sm80ELb0ELb1ELb1ELb0ELb1ELb0ELb0ELb0ELi2ELi4ELi4ELi4ELb0EEENS1_24CollectiveEpilogueBwdGQAISA_fSD_Li256ELb0ELb1EEENS1_19SingleTileSchedulerILb0ELb0ELb0ELi128EEEEEEEEEvNT_6ParamsE$_ZN4cute3eso3ESOILb1ELb0EJNS_14ComposedLayoutINS_7SwizzleILi3ELi3ELi3EEENS_1CILj0EEENS_6LayoutINS_5tupleIJNS8_IJNS8_IJNS5_ILi4EEENS5_ILi8EEEEEENS8_IJNS5_ILi2EEENS5_ILi1EEEEEEEEENS8_IJNS8_IJSC_SC_EEESB_EEEEEENS8_IJNS8_IJNS8_IJNS5_ILi128EEESD_EEENS8_IJSA_NS5_ILi0EEEEEEEEENS8_IJNS8_IJNS5_ILi64EEENS5_ILi512EEEEEENS8_IJNS5_ILi16EEENS5_ILi1024EEEEEEEEEEEEEEEENS_10ViewEngineINS_8smem_ptrIPN7cutlass10bfloat16_tEEEEEEEC2ERKSX_RKS14_) ;  /* 0xfffd9af000007944 */ /* 0x022fea0003c3ffff */
        /* <DEDUP_REMOVED lines=23> */
[----:B------:R2:W-:Y:S01]  /*2d980*/  STL [R12], R2 ;  /* 0x000000020c007387 */ /* 0x0005e20000100800 */
[----:B------:R-:W-:Y:S02]  /*2d990*/  MOV R4, R58 ;  /* 0x0000003a00047202 */ /* 0x000fe40000000f00 */
[----:B------:R-:W-:Y:S01]  /*2d9a0*/  MOV R8, 0x2d9d0 ;  /* 0x0002d9d000087802 */ /* 0x000fe20000000f00 */
[----:B------:R2:W-:Y:S04]  /*2d9b0*/  STL [R12+0x4], R3 ;  /* 0x000004030c007387 */ /* 0x0005e80000100800 */
[----:B-12---:R-:W-:Y:S05]  /*2d9c0*/  CALL.REL.NOINC `($_ZN7cutlass13device_kernelIN5flash19enable_sm80_to_sm89INS1_16FlashAttnBwdSm80INS1_25CollectiveMainloopBwdSm80ILi2ELi2EN4cute5tupleIJNS5_1CILi128EEES8_NS7_ILi64EEEEEENS_10bfloat16_tEfNS_4arch4Sm80ELb0ELb1ELb1ELb0ELb1ELb0ELb0ELb0ELi2ELi4ELi4ELi4ELb0EEENS1_24CollectiveEpilogueBwdGQAISA_fSD_Li256ELb0ELb1EEENS1_19SingleTileSchedulerILb0ELb0ELb0ELi128EEEEEEEEEvNT_6ParamsE$_ZZN4cute12filter_tupleINS_5tupleIJNS1_IJiNS1_IJiNS_1CILi0EEEEEEEEENS1_IJNS_10UnderscoreENS1_IJS6_S6_EEEEEEEEES9_ZNS_4diceIS9_S9_EEDaRKT_RKT0_EUlRKT_RKT0_E_EEDaSD_SG_OT1_ENKUlDpSJ_E_clIJNS1_IJiiS3_EEENS1_IJEEEEEEDaSQ_) ;  /* 0xfffdd5a000007944 */ /* 0x006fea0003c3ffff */
[----:B------:R-:W-:Y:S02]  /*2d9d0*/  MOV R72, 0x2d9f0 ;  /* 0x0002d9f000487802 */ /* 0x000fe40000000f00 */
[----:B-12--5:R-:W-:Y:S05]  /*2d9e0*/  CALL.REL.NOINC `($_ZN7cutlass13device_kernelIN5flash19enable_sm80_to_sm89INS1_16FlashAttnBwdSm80INS1_25CollectiveMainloopBwdSm80ILi2ELi2EN4cute5tupleIJNS5_1CILi128EEES8_NS7_ILi64EEEEEENS_10bfloat16_tEfNS_4arch4Sm80ELb0ELb1ELb1ELb0ELb1ELb0ELb0ELb0ELi2ELi4ELi4ELi4ELb0EEENS1_24CollectiveEpilogueBwdGQAISA_fSD_Li256ELb0ELb1EEENS1_19SingleTileSchedulerILb0ELb0ELb0ELi128EEEEEEEEEvNT_6ParamsE$_ZZN4cute7idx2crdINS_5tupleIJiiNS_1CILi0EEEEEENS1_IJNS1_IJNS2_ILi4EEENS2_ILi8EEEEEENS2_ILi2EEENS2_ILi1EEEEEEEEDaRKT_RKT0_ENKUlRKT_RKT0_E_clIiS7_EEDaSJ_SM_) ;  /* 0xfffe12f000007944 */ /* 0x026fea0003c3ffff */
[----:B------:R-:W-:Y:S02]  /*2d9f0*/  MOV R2, 0x2da10 ;  /* 0x0002da1000027802 */ /* 0x000fe40000000f00 */
[----:B-1----:R-:W-:Y:S05]  /*2da00*/  CALL.REL.NOINC `($_ZN7cutlass13device_kernelIN5flash19enable_sm80_to_sm89INS1_16FlashAttnBwdSm80INS1_25CollectiveMainloopBwdSm80ILi2ELi2EN4cute5tupleIJNS5_1CILi128EEES8_NS7_ILi64EEEEEENS_10bfloat16_tEfNS_4arch4Sm80ELb0ELb1ELb1ELb0ELb1ELb0ELb0ELb0ELi2ELi4ELi4ELi4ELb0EEENS1_24CollectiveEpilogueBwdGQAISA_fSD_Li256ELb0ELb1EEENS1_19SingleTileSchedulerILb0ELb0ELb0ELi128EEEEEEEEEvNT_6ParamsE$_ZZN4cute7idx2crdINS_5tupleIJiiNS_1CILi0EEEEEENS1_IJNS1_IJNS2_ILi4EEENS2_ILi8EEEEEENS2_ILi2EEENS2_ILi1EEEEEEEEDaRKT_RKT0_ENKUlRKT_RKT0_E_clIiS8_EEDaSJ_SM_) ;  /* 0xfffe16f000007944 */ /* 0x002fea0003c3ffff */
[----:B------:R1:W-:Y:S01]  /*2da10*/  STL [R12], R6 ;  /* 0x000000060c007387 */ /* 0x0003e20000100800 */
[----:B------:R-:W-:Y:S02]  /*2da20*/  MOV R2, R58 ;  /* 0x0000003a00027202 */ /* 0x000fe40000000f00 */
[----:B------:R-:W-:-:S02]  /*2da30*/  MOV R72, 0x2da50 ;  /* 0x0002da5000487802 */ /* 0x000fc40000000f00 */
[----:B-1----:R-:W-:Y:S05]  /*2da40*/  CALL.REL.NOINC `($_ZN7cutlass13device_kernelIN5flash19enable_sm80_to_sm89INS1_16FlashAttnBwdSm80INS1_25CollectiveMainloopBwdSm80ILi2ELi2EN4cute5tupleIJNS5_1CILi128EEES8_NS7_ILi64EEEEEENS_10bfloat16_tEfNS_4arch4Sm80ELb0ELb1ELb1ELb0ELb1ELb0ELb0ELb0ELi2ELi4ELi4ELi4ELb0EEENS1_24CollectiveEpilogueBwdGQAISA_fSD_Li256ELb0ELb1EEENS1_19SingleTileSchedulerILb0ELb0ELb0ELi128EEEEEEEEEvNT_6ParamsE$_ZZN4cute9transformINS_5tupleIJiiNS_1CILi0EEEEEENS1_IJNS1_IJNS2_ILi4EEENS2_ILi8EEEEEENS2_ILi2EEENS2_ILi1EEEEEEZNS_7idx2crdIS4_SA_EEDaRKT_RKT0_EUlRKT_RKT0_E_EEDaSE_SH_OT1_ENKUlDpSK_E_clIJNS1_IJiiEEEiS3_EEEDaSR_) ;  /* 0xfffe1dc000007944 */ /* 0x002fea0003c3ffff */
[----:B------:R-:W-:Y:S02]  /*2da50*/  MOV R6, 0x2da70 ;  /* 0x0002da7000067802 */ /* 0x000fe40000000f00 */
[----:B--2--5:R-:W-:Y:S05]  /*2da60*/  CALL.REL.NOINC `($_ZN7cutlass13device_kernelIN5flash19enable_sm80_to_sm89INS1_16FlashAttnBwdSm80INS1_25CollectiveMainloopBwdSm80ILi2ELi2EN4cute5tupleIJNS5_1CILi128EEES8_NS7_ILi64EEEEEENS_10bfloat16_tEfNS_4arch4Sm80ELb0ELb1ELb1ELb0ELb1ELb0ELb0ELb0ELi2ELi4ELi4ELi4ELb0EEENS1_24CollectiveEpilogueBwdGQAISA_fSD_Li256ELb0ELb1EEENS1_19SingleTileSchedulerILb0ELb0ELb0ELi128EEEEEEEEEvNT_6ParamsE$_ZZN4cute13to_mixed_bitsINS_5tupleIJNS1_IJNS_1CILi4EEENS2_ILi8EEEEEENS2_ILi2EEENS2_ILi1EEEEEENS1_IJNS1_IJNS2_ILi128EEENS2_ILi0EEEEEES4_SA_EEENS1_IJNS1_IJiiEEEiSA_EEEEEDaRKT_RKT0_RKT1_ENKUlRKT_RKT0_RKT1_E_clIS5_SB_SD_EEDaSQ_ST_SW_) ;  /* 0xfffddf6000007944 */ /* 0x024fea0003c3ffff */
[----:B------:R-:W-:Y:S02]  /*2da70*/  MOV R6, 0x2da90 ;  /* 0x0002da9000067802 */ /* 0x000fe40000000f00 */
[----:B------:R-:W-:Y:S05]  /*2da80*/  CALL.REL.NOINC `($_ZN7cutlass13device_kernelIN5flash19enable_sm80_to_sm89INS1_16FlashAttnBwdSm80INS1_25CollectiveMainloopBwdSm80ILi2ELi2EN4cute5tupleIJNS5_1CILi128EEES8_NS7_ILi64EEEEEENS_10bfloat16_tEfNS_4arch4Sm80ELb0ELb1ELb1ELb0ELb1ELb0ELb0ELb0ELi2ELi4ELi4ELi4ELb0EEENS1_24CollectiveEpilogueBwdGQAISA_fSD_Li256ELb0ELb1EEENS1_19SingleTileSchedulerILb0ELb0ELb0ELi128EEEEEEEEEvNT_6ParamsE$_ZZN4cute13to_mixed_bitsINS_5tupleIJNS1_IJNS_1CILi4EEENS2_ILi8EEEEEENS2_ILi2EEENS2_ILi1EEEEEENS1_IJNS1_IJNS2_ILi128EEENS2_ILi0EEEEEES4_SA_EEENS1_IJNS1_IJiiEEEiSA_EEEEEDaRKT_RKT0_RKT1_ENKUlRKT_RKT0_RKT1_E_clIS6_S4_iEEDaSQ_ST_SW_) ;  /* 0xfffddfb000007944 */ /* 0x000fea0003c3ffff */
[----:B------:R-:W-:Y:S02]  /*2da90*/  MOV R5, R2 ;  /* 0x0000000200057202 */ /* 0x000fe40000000f00 */
[----:B------:R-:W-:-:S02]  /*2daa0*/  MOV R2, 0x2dac0 ;  /* 0x0002dac000027802 */ /* 0x000fc40000000f00 */
[----:B------:R-:W-:Y:S05]  /*2dab0*/  CALL.REL.NOINC `($_ZN7cutlass13device_kernelIN5flash19enable_sm80_to_sm89INS1_16FlashAttnBwdSm80INS1_25CollectiveMainloopBwdSm80ILi2ELi2EN4cute5tupleIJNS5_1CILi128EEES8_NS7_ILi64EEEEEENS_10bfloat16_tEfNS_4arch4Sm80ELb0ELb1ELb1ELb0ELb1ELb0ELb0ELb0ELi2ELi4ELi4ELi4ELb0EEENS1_24CollectiveEpilogueBwdGQAISA_fSD_Li256ELb0ELb1EEENS1_19SingleTileSchedulerILb0ELb0ELb0ELi128EEEEEEEEEvNT_6ParamsE$_ZZN4cute13to_mixed_bitsINS_5tupleIJNS1_IJNS_1CILi4EEENS2_ILi8EEEEEENS2_ILi2EEENS2_ILi1EEEEEENS1_IJNS1_IJNS2_ILi128EEENS2_ILi0EEEEEES4_SA_EEENS1_IJNS1_IJiiEEEiSA_EEEEEDaRKT_RKT0_RKT1_ENKUlDpRKT_E_clIJNS_9MixedBitsILj0ELj384EEENSU_ILj0ELj8EEENS2_ILj0EEEEEEDaSR_) ;  /* 0xfffdded000007944 */ /* 0x000fea0003c3ffff */
        /* <DEDUP_REMOVED lines=13> */
[----:B-1----:R-:W-:Y:S05]  /*2db90*/  CALL.REL.NOINC `($_ZN7cutlass13device_kernelIN5flash19enable_sm80_to_sm89INS1_16FlashAttnBwdSm80INS1_25CollectiveMainloopBwdSm80ILi2ELi2EN4cute5tupleIJNS5_1CILi128EEES8_NS7_ILi64EEEEEENS_10bfloat16_tEfNS_4arch4Sm80ELb0ELb1ELb1ELb0ELb1ELb0ELb0ELb0ELi2ELi4ELi4ELi4ELb0EEENS1_24CollectiveEpilogueBwdGQAISA_fSD_Li256ELb0ELb1EEENS1_19SingleTileSchedulerILb0ELb0ELb0ELi128EEEEEEEEEvNT_6ParamsE$_ZN4cute3eso3ESOILb1ELb0EJNS_1CILi8EEEiiEEC2ERKS3_RKiS8_) ;  /* 0xfffda04000007944 */ /* 0x002fea0003c3ffff */
[----:B-1----:R1:W5:Y:S01]  /*2dba0*/  LDL.64 R2, [R1+0x758] ;  /* 0x0007580001027983 */ /* 0x0023620000100a00 */
[----:B------:R-:W-:Y:S01]  /*2dbb0*/  IMAD.MOV.U32 R5, RZ, RZ, 0x48 ;  /* 0x00000048ff057424 */ /* 0x000fe200078e00ff */
[----:B------:R-:W-:Y:S01]  /*2dbc0*/  LOP3.LUT P0, RZ, R9, 0x8, RZ, 0xc0, !PT ;  /* 0x0000000809ff7812 */ /* 0x000fe2000780c0ff */
[----:B------:R-:W-:Y:S01]  /*2dbd0*/  IMAD.MOV.U32 R62, RZ, RZ, R25 ;  /* 0x000000ffff3e7224 */ /* 0x000fe200078e0019 */
[----:B------:R-:W-:-:S02]  /*2dbe0*/  MOV R6, 0x2dc10 ;  /* 0x0002dc1000067802 */ /* 0x000fc40000000f00 */
[----:B------:R-:W-:-:S04]  /*2dbf0*/  SEL R5, R5, 0x38, !P0 ;  /* 0x0000003805057807 */ /* 0x000fc80004000000 */
[----:B-1---5:R-:W-:Y:S05]  /*2dc00*/  CALL.REL.NOINC `($_ZN7cutlass13device_kernelIN5flash19enable_sm80_to_sm89INS1_16FlashAttnBwdSm80INS1_25CollectiveMainloopBwdSm80ILi2ELi2EN4cute5tupleIJNS5_1CILi128EEES8_NS7_ILi64EEEEEENS_10bfloat16_tEfNS_4arch4Sm80ELb0ELb1ELb1ELb0ELb1ELb0ELb0ELb0ELi2ELi4ELi4ELi4ELb0EEENS1_24CollectiveEpilogueBwdGQAISA_fSD_Li256ELb0ELb1EEENS1_19SingleTileSchedulerILb0ELb0ELb0ELi128EEEEEEEEEvNT_6ParamsE$_ZN4cute3eso3ESOILb0ELb1EJiNS_1CILi144EEENS2_ILi288EEEEEC2ERKiRKS3_RKS4_) ;  /* 0xfffd92b000007944 */ /* 0x022fea0003c3ffff */
[----:B------:R-:W2:Y:S01]  /*2dc10*/  LDL R8, [R1+0x758] ;  /* 0x0007580001087983 */ /* 0x000ea20000100800 */
[----:B------:R-:W-:Y:S01]  /*2dc20*/  IMAD.MOV.U32 R62, RZ, RZ, R25 ;  /* 0x000000ffff3e7224 */ /* 0x000fe200078e0019 */
[----:B-1----:R-:W-:Y:S02]  /*2dc30*/  MOV R4, R14 ;  /* 0x0000000e00047202 */ /* 0x002fe40000000f00 */
[----:B------:R-:W-:Y:S01]  /*2dc40*/  MOV R6, 0x2dc70 ;  /* 0x0002dc7000067802 */ /* 0x000fe20000000f00 */
[----:B--2---:R1:W-:Y:S04]  /*2dc50*/  STL [R1+0x790], R8 ;  /* 0x0007900801007387 */ /* 0x0043e80000100800 */
[----:B-1----:R-:W-:Y:S05]  /*2dc60*/  CALL.REL.NOINC `($_ZN7cutlass13device_kernelIN5flash19enable_sm80_to_sm89INS1_16FlashAttnBwdSm80INS1_25CollectiveMainloopBwdSm80ILi2ELi2EN4cute5tupleIJNS5_1CILi128EEES8_NS7_ILi64EEEEEENS_10bfloat16_tEfNS_4arch4Sm80ELb0ELb1ELb1ELb0ELb1ELb0ELb0ELb0ELi2ELi4ELi4ELi4ELb0EEENS1_24CollectiveEpilogueBwdGQAISA_fSD_Li256ELb0ELb1EEENS1_19SingleTileSchedulerILb0ELb0ELb0ELi128EEEEEEEEEvNT_6ParamsE$_ZN4cute3eso3ESOILb1ELb0EJNS_1CILi1EEENS_5tupleIJNS2_ILi8EEEiiEEENS2_ILi64EEENS4_IJiNS2_ILi144EEENS2_ILi288EEEEEENS2_ILi512EEEEEC2ERKS3_RKS6_RKS7_RKSA_RKSB_) ;  /* 0xfffd9a9000007944 */ /* 0x002fea0003c3ffff */
[----:B-1----:R1:W5:Y:S04]  /*2dc70*/  LDL R5, [R1+0x760] ;  /* 0x0007600001057983 */ /* 0x0023680000100800 */
[----:B------:R1:W5:Y:S01]  /*2dc80*/  LDL.64 R2, [R1+0x758] ;  /* 0x0007580001027983 */ /* 0x0003620000100a00 */
[----:B------:R-:W-:-:S02]  /*2dc90*/  MOV R62, R25 ;  /* 0x00000019003e7202 */ /* 0x000fc40000000f00 */
[----:B------:R-:W-:Y:S02]  /*2dca0*/  MOV R6, 0x2dcc0 ;  /* 0x0002dcc000067802 */ /* 0x000fe40000000f00 */
[----:B-1---5:R-:W-:Y:S05]  /*2dcb0*/  CALL.REL.NOINC `($_ZN7cutlass13device_kernelIN5flash19enable_sm80_to_sm89INS1_16FlashAttnBwdSm80INS1_25CollectiveMainloopBwdSm80ILi2ELi2EN4cute5tupleIJNS5_1CILi128EEES8_NS7_ILi64EEEEEENS_10bfloat16_tEfNS_4arch4Sm80ELb0ELb1ELb1ELb0ELb1ELb0ELb0ELb0ELi2ELi4ELi4ELi4ELb0EEENS1_24CollectiveEpilogueBwdGQAISA_fSD_Li256ELb0ELb1EEENS1_19SingleTileSchedulerILb0ELb0ELb0ELi128EEEEEEEEEvNT_6ParamsE$_ZN4cute5tupleIJNS0_IJNS_1CILi8EEENS0_IJNS1_ILi2EEES3_S3_EEENS1_ILi1EEES4_S5_EEENS0_IJS5_NS0_IJS2_iiEEENS1_ILi64EEENS0_IJiNS1_ILi144EEENS1_ILi288EEEEEENS1_ILi512EEEEEEEEC2ERKS6_RKSD_) ;  /* 0xfffdcb5000007944 */ /* 0x022fea0003c3ffff */
[----:B------:R2:W5:Y:S04]  /*2dcc0*/  LDL R6, [R1+0x760] ;  /* 0x0007600001067983 */ /* 0x0005680000100800 */
[----:B-1----:R2:W5:Y:S01]  /*2dcd0*/  LDL.64 R2, [R1+0x758] ;  /* 0x0007580001027983 */ /* 0x0025620000100a00 */
[----:B------:R-:W-:-:S03]  /*2dce0*/  MOV R4, 0x2dd00 ;  /* 0x0002dd0000047802 */ /* 0x000fc60000000f00 */
[----:B--2--5:R-:W-:Y:S05]  /*2dcf0*/  CALL.REL.NOINC `($_ZN7cutlass13device_kernelIN5flash19enable_sm80_to_sm89INS1_16FlashAttnBwdSm80INS1_25CollectiveMainloopBwdSm80ILi2ELi2EN4cute5tupleIJNS5_1CILi128EEES8_NS7_ILi64EEEEEENS_10bfloat16_tEfNS_4arch4Sm80ELb0ELb1ELb1ELb0ELb1ELb0ELb0ELb0ELi2ELi4ELi4ELi4ELb0EEENS1_24CollectiveEpilogueBwdGQAISA_fSD_Li256ELb0ELb1EEENS1_19SingleTileSchedulerILb0ELb0ELb0ELi128EEEEEEEEEvNT_6ParamsE$_ZZN4cute7flattenINS_5tupleIJNS_1CILi1EEENS1_IJNS2_ILi8EEEiiEEENS2_ILi64EEENS1_IJiNS2_ILi144EEENS2_ILi288EEEEEENS2_ILi512EEEEEEEEDaRKT_ENKUlRKT_E_clIS5_EEDaSH_) ;  /* 0xfffe0f6000007944 */ /* 0x024fea0003c3ffff */
[----:B------:R1:W-:Y:S01]  /*2dd00*/  STL [R12], R2 ;  /* 0x000000020c007387 */ /* 0x0003e20000100800 */
[----:B------:R-:W-:Y:S02]  /*2dd10*/  MOV R5, R6 ;  /* 0x0000000600057202 */ /* 0x000fe40000000f00 */
[----:B------:R-:W-:Y:S01]  /*2dd20*/  MOV R4, 0x2dd50 ;  /* 0x0002dd5000047802 */ /* 0x000fe20000000f00 */
[----:B------:R1:W-:Y:S04]  /*2dd30*/  STL [R12+0x4], R3 ;  /* 0x000004030c007387 */ /* 0x0003e80000100800 */
[----:B-1----:R-:W-:Y:S05]  /*2dd40*/  CALL.REL.NOINC `($_ZN7cutlass13device_kernelIN5flash19enable_sm80_to_sm89INS1_16FlashAttnBwdSm80INS1_25CollectiveMainloopBwdSm80ILi2ELi2EN4cute5tupleIJNS5_1CILi128EEES8_NS7_ILi64EEEEEENS_10bfloat16_tEfNS_4arch4Sm80ELb0ELb1ELb1ELb0ELb1ELb0ELb0ELb0ELi2ELi4ELi4ELi4ELb0EEENS1_24CollectiveEpilogueBwdGQAISA_fSD_Li256ELb0ELb1EEENS1_19SingleTileSchedulerILb0ELb0ELb0ELi128EEEEEEEEEvNT_6ParamsE$_ZZN4cute7flattenINS_5tupleIJNS_1CILi1EEENS1_IJNS2_ILi8EEEiiEEENS2_ILi64EEENS1_IJiNS2_ILi144EEENS2_ILi288EEEEEENS2_ILi512EEEEEEEEDaRKT_ENKUlRKT_E_clIS9_EEDaSH_) ;  /* 0xfffe0f3000007944 */ /* 0x002fea0003c3ffff */
[----:B------:R1:W-:Y:S01]  /*2dd50*/  STL [R1+0x794], R2 ;  /* 0x0007940201007387 */ /* 0x0003e20000100800 */
[----:B------:R-:W-:-:S02]  /*2dd60*/  MOV R62, R58 ;  /* 0x0000003a003e7202 */ /* 0x000fc40000000f00 */
[----:B------:R-:W-:Y:S02]  /*2dd70*/  MOV R4, 0x2dd90 ;  /* 0x0002dd9000047802 */ /* 0x000fe40000000f00 */
[----:B-1----:R-:W-:Y:S05]  /*2dd80*/  CALL.REL.NOINC `($_ZN7cutlass13device_kernelIN5flash19enable_sm80_to_sm89INS1_16FlashAttnBwdSm80INS1_25CollectiveMainloopBwdSm80ILi2ELi2EN4cute5tupleIJNS5_1CILi128EEES8_NS7_ILi64EEEEEENS_10bfloat16_tEfNS_4arch4Sm80ELb0ELb1ELb1ELb0ELb1ELb0ELb0ELb0ELi2ELi4ELi4ELi4ELb0EEENS1_24CollectiveEpilogueBwdGQAISA_fSD_Li256ELb0ELb1EEENS1_19SingleTileSchedulerILb0ELb0ELb0ELi128EEEEEEEEEvNT_6ParamsE$_ZZN4cute12filter_tupleINS_5tupleIJNS_1CILi1EEENS1_IJNS2_ILi8EEEiiEEENS2_ILi64EEENS1_IJiNS2_ILi144EEENS2_ILi288EEEEEENS2_ILi512EEEEEEZNS_7flattenISB_EEDaRKT_EUlRKT_E_EEDaSF_OT0_ENKUlDpSI_E_clIJNS1_IJS3_EEES5_NS1_IJS6_EEES9_NS1_IJSA_EEEEEEDaSM_) ;  /* 0xfffdd7a000007944 */ /* 0x002fea0003c3ffff */
[----:B------:R-:W-:Y:S02]  /*2dd90*/  MOV R62, R25 ;  /* 0x00000019003e7202 */ /* 0x000fe40000000f00 */
[----:B------:R-:W-:Y:S02]  /*2dda0*/  MOV R6, 0x2ddc0 ;  /* 0x0002ddc000067802 */ /* 0x000fe40000000f00 */
[----:B--2--5:R-:W-:Y:S05]  /*2ddb0*/  CALL.REL.NOINC `($_ZN7cutlass13device_kernelIN5flash19enable_sm80_to_sm89INS1_16FlashAttnBwdSm80INS1_25CollectiveMainloopBwdSm80ILi2ELi2EN4cute5tupleIJNS5_1CILi128EEES8_NS7_ILi64EEEEEENS_10bfloat16_tEfNS_4arch4Sm80ELb0ELb1ELb1ELb0ELb1ELb0ELb0ELb0ELi2ELi4ELi4ELi4ELb0EEENS1_24CollectiveEpilogueBwdGQAISA_fSD_Li256ELb0ELb1EEENS1_19SingleTileSchedulerILb0ELb0ELb0ELi128EEEEEEEEEvNT_6ParamsE$_ZN4cute3eso3ESOILb0ELb1EJiNS_1CILi144EEENS2_ILi512EEEEEC2ERKiRKS3_RKS4_) ;  /* 0xfffd914000007944 */ /* 0x024fea0003c3ffff */
[----:B------:R-:W2:Y:S01]  /*2ddc0*/  LDL R6, [R1+0x758] ;  /* 0x0007580001067983 */ /* 0x000ea20000100800 */
[----:B-1----:R-:W-:Y:S01]  /*2ddd0*/  IMAD.MOV.U32 R4, RZ, RZ, R44 ;  /* 0x000000ffff047224 */ /* 0x002fe200078e002c */
[----:B------:R-:W-:Y:S02]  /*2dde0*/  MOV R62, R25 ;  /* 0x00000019003e7202 */ /* 0x000fe40000000f00 */
[----:B------:R-:W-:Y:S01]  /*2ddf0*/  MOV R8, 0x2de20 ;  /* 0x0002de2000087802 */ /* 0x000fe20000000f00 */
[----:B--2---:R1:W-:Y:S04]  /*2de00*/  STL [R1+0x11ec], R6 ;  /* 0x0011ec0601007387 */ /* 0x0043e80000100800 */
[----:B-1----:R-:W-:Y:S05]  /*2de10*/  CALL.REL.NOINC `($_ZN7cutlass13device_kernelIN5flash19enable_sm80_to_sm89INS1_16FlashAttnBwdSm80INS1_25CollectiveMainloopBwdSm80ILi2ELi2EN4cute5tupleIJNS5_1CILi128EEES8_NS7_ILi64EEEEEENS_10bfloat16_tEfNS_4arch4Sm80ELb0ELb1ELb1ELb0ELb1ELb0ELb0ELb0ELi2ELi4ELi4ELi4ELb0EEENS1_24CollectiveEpilogueBwdGQAISA_fSD_Li256ELb0ELb1EEENS1_19SingleTileSchedulerILb0ELb0ELb0ELi128EEEEEEEEEvNT_6ParamsE$_ZN4cute3eso3ESOILb0ELb0EJiiNS_1CILi144EEENS2_ILi512EEEEEC2ERKiS7_RKS3_RKS4_) ;  /* 0xfffd8a2000007944 */ /* 0x002fea0003c3ffff */
[----:B-1----:R-:W2:Y:S01]  /*2de20*/  LDL.64 R4, [R1+0x758] ;  /* 0x0007580001047983 */ /* 0x002ea20000100a00 */
[----:B------:R-:W-:Y:S01]  /*2de30*/  IMAD.MOV.U32 R3, RZ, RZ, R16 ;  /* 0x000000ffff037224 */ /* 0x000fe200078e0010 */
[----:B------:R-:W-:Y:S01]  /*2de40*/  MOV R7, R45 ;  /* 0x0000002d00077202 */ /* 0x000fe20000000f00 */
[----:B------:R-:W-:Y:S01]  /*2de50*/  IMAD.MOV.U32 R69, RZ, RZ, R25 ;  /* 0x000000ffff457224 */ /* 0x000fe200078e0019 */
[----:B------:R-:W-:Y:S01]  /*2de60*/  MOV R6, 0x2de90 ;  /* 0x0002de9000067802 */ /* 0x000fe20000000f00 */
[----:B--2---:R1:W-:Y:S04]  /*2de70*/  STL.64 [R1+0x788], R4 ;  /* 0x0007880401007387 */ /* 0x0043e80000100a00 */
[----:B-1----:R-:W-:Y:S05]  /*2de80*/  CALL.REL.NOINC `($_ZN7cutlass13device_kernelIN5flash19enable_sm80_to_sm89INS1_16FlashAttnBwdSm80INS1_25CollectiveMainloopBwdSm80ILi2ELi2EN4cute5tupleIJNS5_1CILi128EEES8_NS7_ILi64EEEEEENS_10bfloat16_tEfNS_4arch4Sm80ELb0ELb1ELb1ELb0ELb1ELb0ELb0ELb0ELi2ELi4ELi4ELi4ELb0EEENS1_24CollectiveEpilogueBwdGQAISA_fSD_Li256ELb0ELb1EEENS1_19SingleTileSchedulerILb0ELb0ELb0ELi128EEEEEEEEEvNT_6ParamsE$_ZN4cute3eso3ESOILb0ELb0EJiiiNS_1CILi144EEENS2_ILi512EEEEEC2ERKiS7_S7_RKS3_RKS4_) ;  /* 0xfffd8c5000007944 */ /* 0x002fea0003c3ffff */
        /* <DEDUP_REMOVED lines=9> */
[----:B-1----:R-:W-:Y:S05]  /*2df20*/  CALL.REL.NOINC `($_ZN7cutlass13device_kernelIN5flash19enable_sm80_to_sm89INS1_16FlashAttnBwdSm80INS1_25CollectiveMainloopBwdSm80ILi2ELi2EN4cute5tupleIJNS5_1CILi128EEES8_NS7_ILi64EEEEEENS_10bfloat16_tEfNS_4arch4Sm80ELb0ELb1ELb1ELb0ELb1ELb0ELb0ELb0ELi2ELi4ELi4ELi4ELb0EEENS1_24CollectiveEpilogueBwdGQAISA_fSD_Li256ELb0ELb1EEENS1_19SingleTileSchedulerILb0ELb0ELb0ELi128EEEEEEEEEvNT_6ParamsE$_ZN4cute3eso3ESOILb1ELb0EJNS_1CILi8EEEiiiNS2_ILi144EEENS2_ILi512EEEEEC2ERKS3_RKiSA_SA_RKS4_RKS5_) ;  /* 0xfffd9d2000007944 */ /* 0x002fea0003c3ffff */
        /* <DEDUP_REMOVED lines=8> */
[----:B-1----:R-:W-:Y:S05]  /*2dfb0*/  CALL.REL.NOINC `($_ZN7cutlass13device_kernelIN5flash19enable_sm80_to_sm89INS1_16FlashAttnBwdSm80INS1_25CollectiveMainloopBwdSm80ILi2ELi2EN4cute5tupleIJNS5_1CILi128EEES8_NS7_ILi64EEEEEENS_10bfloat16_tEfNS_4arch4Sm80ELb0ELb1ELb1ELb0ELb1ELb0ELb0ELb0ELi2ELi4ELi4ELi4ELb0EEENS1_24CollectiveEpilogueBwdGQAISA_fSD_Li256ELb0ELb1EEENS1_19SingleTileSchedulerILb0ELb0ELb0ELi128EEEEEEEEEvNT_6ParamsE$_ZN4cute3eso3ESOILb1ELb0EJNS_1CILi1EEEiiiNS2_ILi144EEENS2_ILi512EEEEEC2ERKS3_RKiSA_SA_RKS4_RKS5_) ;  /* 0xfffd986000007944 */ /* 0x002fea0003c3ffff */
[----:B-1----:R1:W5:Y:S04]  /*2dfc0*/  LDL R5, [R1+0x760] ;  /* 0x0007600001057983 */ /* 0x0023680000100800 */
[----:B------:R1:W5:Y:S01]  /*2dfd0*/  LDL.64 R2, [R1+0x758] ;  /* 0x0007580001027983 */ /* 0x0003620000100a00 */
[----:B------:R-:W-:-:S02]  /*2dfe0*/  MOV R61, R25 ;  /* 0x00000019003d7202 */ /* 0x000fc40000000f00 */
[----:B------:R-:W-:Y:S02]  /*2dff0*/  MOV R6, 0x2e010 ;  /* 0x0002e01000067802 */ /* 0x000fe40000000f00 */
[----:B-1---5:R-:W-:Y:S05]  /*2e000*/  CALL.REL.NOINC `($_ZN7cutlass13device_kernelIN5flash19enable_sm80_to_sm89INS1_16FlashAttnBwdSm80INS1_25CollectiveMainloopBwdSm80ILi2ELi2EN4cute5tupleIJNS5_1CILi128EEES8_NS7_ILi64EEEEEENS_10bfloat16_tEfNS_4arch4Sm80ELb0ELb1ELb1ELb0ELb1ELb0ELb0ELb0ELi2ELi4ELi4ELi4ELb0EEENS1_24CollectiveEpilogueBwdGQAISA_fSD_Li256ELb0ELb1EEENS1_19SingleTileSchedulerILb0ELb0ELb0ELi128EEEEEEEEEvNT_6ParamsE$_ZN4cute5tupleIJNS0_IJNS_1CILi16EEENS1_ILi2EEES3_S3_NS1_ILi4EEES3_EEENS0_IJNS1_ILi1EEEiiiNS1_ILi144EEENS1_ILi512EEEEEEEEC2ERKS5_RKS9_) ;  /* 0xfffdc57000007944 */ /* 0x022fea0003c3ffff */
        /* <DEDUP_REMOVED lines=10> */
[----:B-1----:R-:W-:Y:S05]  /*2e0b0*/  CALL.REL.NOINC `($_ZN7cutlass13device_kernelIN5flash19enable_sm80_to_sm89INS1_16FlashAttnBwdSm80INS1_25CollectiveMainloopBwdSm80ILi2ELi2EN4cute5tupleIJNS5_1CILi128EEES8_NS7_ILi64EEEEEENS_10bfloat16_tEfNS_4arch4Sm80ELb0ELb1ELb1ELb0ELb1ELb0ELb0ELb0ELi2ELi4ELi4ELi4ELb0EEENS1_24CollectiveEpilogueBwdGQAISA_fSD_Li256ELb0ELb1EEENS1_19SingleTileSchedulerILb0ELb0ELb0ELi128EEEEEEEEEvNT_6ParamsE$_ZZN4cute6detail16composition_implINS_5tupleIJNS_1CILi16EEENS3_ILi2EEES5_S5_NS3_ILi4EEES5_EEENS2_IJNS3_ILi1EEEiiiNS3_ILi144EEENS3_ILi512EEEEEENS2_IJNS2_IJS5_S5_EEES6_NS3_ILi8EEEEEENS2_IJNS2_IJNS3_ILi64EEESA_EEES4_NS3_ILi1024EEEEEEEEDaRKT_RKT0_RKT1_RKT2_ENKUlRKT_RKT0_E_clISC_SG_EEDaSX_S10_) ;  /* 0xfffde9c000007944 */ /* 0x002fea0003c3ffff */
[----:B------:R-:W-:Y:S01]  /*2e0c0*/  IMAD.MOV.U32 R3, RZ, RZ, R17 ;  /* 0x000000ffff037224 */ /* 0x000fe200078e0011 */
[----:B------:R-:W-:Y:S01]  /*2e0d0*/  MOV R5, R48 ;  /* 0x0000003000057202 */ /* 0x000fe20000000f00 */
[----:B------:R-:W-:Y:S01]  /*2e0e0*/  IMAD.MOV.U32 R17, RZ, RZ, R58 ;  /* 0x000000ffff117224 */ /* 0x000fe200078e003a */
[----:B------:R-:W-:-:S02]  /*2e0f0*/  MOV R16, 0x2e110 ;  /* 0x0002e11000107802 */ /* 0x000fc40000000f00 */
[----:B--2--5:R-:W-:Y:S05]  /*2e100*/  CALL.REL.NOINC `($_ZN7cutlass13device_kernelIN5flash19enable_sm80_to_sm89INS1_16FlashAttnBwdSm80INS1_25CollectiveMainloopBwdSm80ILi2ELi2EN4cute5tupleIJNS5_1CILi128EEES8_NS7_ILi64EEEEEENS_10bfloat16_tEfNS_4arch4Sm80ELb0ELb1ELb1ELb0ELb1ELb0ELb0ELb0ELi2ELi4ELi4ELi4ELb0EEENS1_24CollectiveEpilogueBwdGQAISA_fSD_Li256ELb0ELb1EEENS1_19SingleTileSchedulerILb0ELb0ELb0ELi128EEEEEEEEEvNT_6ParamsE$_ZZN4cute6detail16composition_implINS_5tupleIJNS_1CILi16EEENS3_ILi2EEES5_S5_NS3_ILi4EEES5_EEENS2_IJNS3_ILi1EEEiiiNS3_ILi144EEENS3_ILi512EEEEEENS2_IJNS2_IJS5_S5_EEES6_NS3_ILi8EEEEEENS2_IJNS2_IJNS3_ILi64EEESA_EEES4_NS3_ILi1024EEEEEEEEDaRKT_RKT0_RKT1_RKT2_ENKUlRKT_RKT0_E_clIS6_S4_EEDaSX_S10_) ;  /* 0xfffde6f000007944 */ /* 0x024fea0003c3ffff */
[----:B-----5:R2:W-:Y:S01]  /*2e110*/  STL.64 [R1+0x770], R2 ;  /* 0x0007700201007387 */ /* 0x0205e20000100a00 */
[----:B------:R-:W-:Y:S01]  /*2e120*/  IMAD.MOV.U32 R62, RZ, RZ, R25 ;  /* 0x000000ffff3e7224 */ /* 0x000fe200078e0019 */
[----:B------:R-:W-:-:S02]  /*2e130*/  MOV R69, R24 ;  /* 0x0000001800457202 */ /* 0x000fc40000000f00 */
[----:B------:R-:W-:Y:S02]  /*2e140*/  MOV R4, 0x2e160 ;  /* 0x0002e16000047802 */ /* 0x000fe40000000f00 */
[----:B-12---:R-:W-:Y:S05]  /*2e150*/  CALL.REL.NOINC `($_ZN7cutlass13device_kernelIN5flash19enable_sm80_to_sm89INS1_16FlashAttnBwdSm80INS1_25CollectiveMainloopBwdSm80ILi2ELi2EN4cute5tupleIJNS5_1CILi128EEES8_NS7_ILi64EEEEEENS_10bfloat16_tEfNS_4arch4Sm80ELb0ELb1ELb1ELb0ELb1ELb0ELb0ELb0ELi2ELi4ELi4ELi4ELb0EEENS1_24CollectiveEpilogueBwdGQAISA_fSD_Li256ELb0ELb1EEENS1_19SingleTileSchedulerILb0ELb0ELb0ELi128EEEEEEEEEvNT_6ParamsE$_ZN4cute3eso3ESOILb0ELb0EJNS_5tupleIJiNS_1CILi512EEEEEENS2_IJiiEEENS3_ILi1024EEEEEC2ERKS5_RKS6_RKS7_) ;  /* 0xfffd79b000007944 */ /* 0x006fea0003c3ffff */
[----:B------:R2:W5:Y:S04]  /*2e160*/  LDL R5, [R1+0x760] ;  /* 0x0007600001057983 */ /* 0x0005680000100800 */
[----:B-1----:R2:W5:Y:S01]  /*2e170*/  LDL.64 R2, [R1+0x758] ;  /* 0x0007580001027983 */ /* 0x0025620000100a00 */
[----:B------:R-:W-:Y:S02]  /*2e180*/  MOV R62, R25 ;  /* 0x00000019003e7202 */ /* 0x000fe40000000f00 */
[----:B------:R-:W-:Y:S02]  /*2e190*/  MOV R6, 0x2e1b0 ;  /* 0x0002e1b000067802 */ /* 0x000fe40000000f00 */
[----:B--2--5:R-:W-:Y:S05]  /*2e1a0*/  CALL.REL.NOINC `($_ZN7cutlass13device_kernelIN5flash19enable_sm80_to_sm89INS1_16FlashAttnBwdSm80INS1_25CollectiveMainloopBwdSm80ILi2ELi2EN4cute5tupleIJNS5_1CILi128EEES8_NS7_ILi64EEEEEENS_10bfloat16_tEfNS_4arch4Sm80ELb0ELb1ELb1ELb0ELb1ELb0ELb0ELb0ELi2ELi4ELi4ELi4ELb0EEENS1_24CollectiveEpilogueBwdGQAISA_fSD_Li256ELb0ELb1EEENS1_19SingleTileSchedulerILb0ELb0ELb0ELi128EEEEEEEEEvNT_6ParamsE$_ZN4cute5tupleIJNS0_IJNS0_IJNS_1CILi2EEES2_EEES3_NS1_ILi8EEEEEENS0_IJNS0_IJiNS1_ILi512EEEEEENS0_IJiiEEENS1_ILi1024EEEEEEEEC2ERKS5_RKSA_) ;  /* 0xfffdc1c000007944 */ /* 0x024fea0003c3ffff */
        /* <DEDUP_REMOVED lines=8> */
[----:B-1---5:R-:W-:Y:S05]  /*2e230*/  CALL.REL.NOINC `($_ZN7cutlass13device_kernelIN5flash19enable_sm80_to_sm89INS1_16FlashAttnBwdSm80INS1_25CollectiveMainloopBwdSm80ILi2ELi2EN4cute5tupleIJNS5_1CILi128EEES8_NS7_ILi64EEEEEENS_10bfloat16_tEfNS_4arch4Sm80ELb0ELb1ELb1ELb0ELb1ELb0ELb0ELb0ELi2ELi4ELi4ELi4ELb0EEENS1_24CollectiveEpilogueBwdGQAISA_fSD_Li256ELb0ELb1EEENS1_19SingleTileSchedulerILb0ELb0ELb0ELi128EEEEEEEEEvNT_6ParamsE$_ZN4cute3eso3ESOILb0ELb0EJNS_6LayoutINS_5tupleIJNS3_IJNS_1CILi2EEES5_EEES6_NS4_ILi8EEEEEENS3_IJNS3_IJiNS4_ILi512EEEEEENS3_IJiiEEENS4_ILi1024EEEEEEEEjEEC2ERKSE_RKj) ;  /* 0xfffd7c7000007944 */ /* 0x022fea0003c3ffff */
[----:B------:R-:W2:Y:S04]  /*2e240*/  LDL.64 R16, [R1+0x760] ;  /* 0x0007600001107983 */ /* 0x000ea80000100a00 */
[----:B-1----:R1:W5:Y:S01]  /*2e250*/  LDL.64 R4, [R1+0x758] ;  /* 0x0007580001047983 */ /* 0x0023620000100a00 */
[----:B------:R-:W-:Y:S02]  /*2e260*/  MOV R9, R25 ;  /* 0x0000001900097202 */ /* 0x000fe40000000f00 */
[----:B------:R-:W-:Y:S01]  /*2e270*/  MOV R8, 0x2e2a0 ;  /* 0x0002e2a000087802 */ /* 0x000fe20000000f00 */
[----:B--2---:R-:W-:-:S04]  /*2e280*/  IMAD.WIDE.U32 R2, R17, 0x2, R50 ;  /* 0x0000000211027825 */ /* 0x004fc800078e0032 */
[----:B-1---5:R-:W-:Y:S05]  /*2e290*/  CALL.REL.NOINC `($_ZN7cutlass13device_kernelIN5flash19enable_sm80_to_sm89INS1_16FlashAttnBwdSm80INS1_25CollectiveMainloopBwdSm80ILi2ELi2EN4cute5tupleIJNS5_1CILi128EEES8_NS7_ILi64EEEEEENS_10bfloat16_tEfNS_4arch4Sm80ELb0ELb1ELb1ELb0ELb1ELb0ELb0ELb0ELi2ELi4ELi4ELi4ELb0EEENS1_24CollectiveEpilogueBwdGQAISA_fSD_Li256ELb0ELb1EEENS1_19SingleTileSchedulerILb0ELb0ELb0ELi128EEEEEEEEEvNT_6ParamsE$_ZN4cute8smem_ptrIPN7cutlass10bfloat16_tEECI1NS_12iter_adaptorIS3_S4_EEES3_) ;  /* 0xfffdc8f000007944 */ /* 0x022fea0003c3ffff */
[----:B-1----:R-:W2:Y:S01]  /*2e2a0*/  LDL.64 R2, [R1+0x758] ;  /* 0x0007580001027983 */ /* 0x002ea20000100a00 */
[----:B------:R-:W-:Y:S01]  /*2e2b0*/  IMAD.MOV.U32 R62, RZ, RZ, R25 ;  /* 0x000000ffff3e7224 */ /* 0x000fe200078e0019 */
[----:B------:R-:W-:-:S02]  /*2e2c0*/  MOV R69, R24 ;  /* 0x0000001800457202 */ /* 0x000fc40000000f00 */
[----:B------:R-:W-:Y:S01]  /*2e2d0*/  MOV R6, 0x2e300 ;  /* 0x0002e30000067802 */ /* 0x000fe20000000f00 */
[----:B--2---:R1:W-:Y:S04]  /*2e2e0*/  STL.64 [R1+0x770], R2 ;  /* 0x0007700201007387 */ /* 0x0043e80000100a00 */
[----:B-1----:R-:W-:Y:S05]  /*2e2f0*/  CALL.REL.NOINC `($_ZN7cutlass13device_kernelIN5flash19enable_sm80_to_sm89INS1_16FlashAttnBwdSm80INS1_25CollectiveMainloopBwdSm80ILi2ELi2EN4cute5tupleIJNS5_1CILi128EEES8_NS7_ILi64EEEEEENS_10bfloat16_tEfNS_4arch4Sm80ELb0ELb1ELb1ELb0ELb1ELb0ELb0ELb0ELi2ELi4ELi4ELi4ELb0EEENS1_24CollectiveEpilogueBwdGQAISA_fSD_Li256ELb0ELb1EEENS1_19SingleTileSchedulerILb0ELb0ELb0ELi128EEEEEEEEEvNT_6ParamsE$_ZN4cute3eso3ESOILb0ELb0EJNS_6LayoutINS_5tupleIJNS3_IJNS_1CILi2EEES5_EEES6_NS4_ILi8EEEEEENS3_IJNS3_IJiNS4_ILi512EEEEEENS3_IJiiEEENS4_ILi1024EEEEEEEENS_10ViewEngineINS_8smem_ptrIPN7cutlass10bfloat16_tEEEEEEEC2ERKSE_RKSL_) ;  /* 0xfffd7b3000007944 */ /* 0x002fea0003c3ffff */
[----:B-1----:R1:W5:Y:S04]  /*2e300*/  LDL R5, [R1+0x75c] ;  /* 0x00075c0001057983 */ /* 0x0023680000100800 */
[----:B------:R1:W5:Y:S01]  /*2e310*/  LDL R3, [R1+0x760] ;  /* 0x0007600001037983 */ /* 0x0003620000100800 */
[----:B------:R-:W-:-:S03]  /*2e320*/  MOV R4, 0x2e340 ;  /* 0x0002e34000047802 */ /* 0x000fc60000000f00 */
[----:B-1---5:R-:W-:Y:S05]  /*2e330*/  CALL.REL.NOINC `($_ZN7cutlass13device_kernelIN5flash19enable_sm80_to_sm89INS1_16FlashAttnBwdSm80INS1_25CollectiveMainloopBwdSm80ILi2ELi2EN4cute5tupleIJNS5_1CILi128EEES8_NS7_ILi64EEEEEENS_10bfloat16_tEfNS_4arch4Sm80ELb0ELb1ELb1ELb0ELb1ELb0ELb0ELb0ELi2ELi4ELi4ELi4ELb0EEENS1_24CollectiveEpilogueBwdGQAISA_fSD_Li256ELb0ELb1EEENS1_19SingleTileSchedulerILb0ELb0ELb0ELi128EEEEEEEEEvNT_6ParamsE$_ZZN4cute4takeILi1ELi3ENS_5tupleIJNS1_IJiNS_1CILi512EEEEEENS1_IJiiEEENS2_ILi1024EEEEEEEEDaRKT1_ENKUlDpRKT_E_clIJS5_S6_EEEDaSE_) ;  /* 0xfffde09000007944 */ /* 0x022fea0003c3ffff */
[----:B------:R-:W-:Y:S02]  /*2e340*/  MOV R4, 0x2e360 ;  /* 0x0002e36000047802 */ /* 0x000fe40000000f00 */
[----:B-1---5:R-:W-:Y:S05]  /*2e350*/  CALL.REL.NOINC `($_ZN7cutlass13device_kernelIN5flash19enable_sm80_to_sm89INS1_16FlashAttnBwdSm80INS1_25CollectiveMainloopBwdSm80ILi2ELi2EN4cute5tupleIJNS5_1CILi128EEES8_NS7_ILi64EEEEEENS_10bfloat16_tEfNS_4arch4Sm80ELb0ELb1ELb1ELb0ELb1ELb0ELb0ELb0ELi2ELi4ELi4ELi4ELb0EEENS1_24CollectiveEpilogueBwdGQAISA_fSD_Li256ELb0ELb1EEENS1_19SingleTileSchedulerILb0ELb0ELb0ELi128EEEEEEEEEvNT_6ParamsE$_ZZN4cute16flatten_to_tupleINS_5tupleIJNS1_IJiiEEENS_1CILi1024EEEEEEEEDaRKT_ENKUlRKT_E_clIS2_EEDaSB_) ;  /* 0xfffddb9000007944 */ /* 0x022fea0003c3ffff */
[----:B------:R1:W-:Y:S01]  /*2e360*/  STL [R12], R2 ;  /* 0x000000020c007387 */ /* 0x0003e20000100800 */
[----:B------:R-:W-:Y:S02]  /*2e370*/  MOV R62, R58 ;  /* 0x0000003a003e7202 */ /* 0x000fe40000000f00 */
[----:B------:R-:W-:Y:S01]  /*2e380*/  MOV R4, 0x2e3b0 ;  /* 0x0002e3b000047802 */ /* 0x000fe20000000f00 */
[----:B------:R1:W-:Y:S04]  /*2e390*/  STL [R12+0x4], R3 ;  /* 0x000004030c007387 */ /* 0x0003e80000100800 */
[----:B-1----:R-:W-:Y:S05]  /*2e3a0*/  CALL.REL.NOINC `($_ZN7cutlass13device_kernelIN5flash19enable_sm80_to_sm89INS1_16FlashAttnBwdSm80INS1_25CollectiveMainloopBwdSm80ILi2ELi2EN4cute5tupleIJNS5_1CILi128EEES8_NS7_ILi64EEEEEENS_10bfloat16_tEfNS_4arch4Sm80ELb0ELb1ELb1ELb0ELb1ELb0ELb0ELb0ELi2ELi4ELi4ELi4ELb0EEENS1_24CollectiveEpilogueBwdGQAISA_fSD_Li256ELb0ELb1EEENS1_19SingleTileSchedulerILb0ELb0ELb0ELi128EEEEEEEEEvNT_6ParamsE$_ZZN4cute12filter_tupleINS_5tupleIJNS1_IJiiEEENS_1CILi1024EEEEEEZNS_16flatten_to_tupleIS5_EEDaRKT_EUlRKT_E_EEDaS9_OT0_ENKUlDpSC_E_clIJS2_NS1_IJS4_EEEEEEDaSG_) ;  /* 0xfffdcc6000007944 */ /* 0x002fea0003c3ffff */
        /* <DEDUP_REMOVED lines=22> */
[----:B--2--5:R-:W-:Y:S05]  /*2e510*/  CALL.REL.NOINC `($_ZN7cutlass13device_kernelIN5flash19enable_sm80_to_sm89INS1_16FlashAttnBwdSm80INS1_25CollectiveMainloopBwdSm80ILi2ELi2EN4cute5tupleIJNS5_1CILi128EEES8_NS7_ILi64EEEEEENS_10bfloat16_tEfNS_4arch4Sm80ELb0ELb1ELb1ELb0ELb1ELb0ELb0ELb0ELi2ELi4ELi4ELi4ELb0EEENS1_24CollectiveEpilogueBwdGQAISA_fSD_Li256ELb0ELb1EEENS1_19SingleTileSchedulerILb0ELb0ELb0ELi128EEEEEEEEEvNT_6ParamsE$_ZN4cute3eso3ESOILb1ELb0EJNS_10UnderscoreES2_S2_iEEC2ERKS2_S5_S5_RKi) ;  /* 0xfffd8b3000007944 */ /* 0x024fea0003c3ffff */
[----:B------:R-:W-:Y:S01]  /*2e520*/  ULDC.64 UR4, c[0x0][0x118] ;  /* 0x0000460000047ab9 */ /* 0x000fe20000000a00 */
[----:B------:R2:W5:Y:S04]  /*2e530*/  LDL R5, [R1+0x758] ;  /* 0x0007580001057983 */ /* 0x0005680000100800 */
[----:B-1----:R2:W5:Y:S01]  /*2e540*/  LD.E R3, [R10.64] ;  /* 0x000000040a037980 */ /* 0x002562000c101900 */
[----:B------:R-:W-:-:S03]  /*2e550*/  MOV R4, 0x2e570 ;  /* 0x0002e57000047802 */ /* 0x000fc60000000f00 */
[----:B--2--5:R-:W-:Y:S05]  /*2e560*/  CALL.REL.NOINC `($_ZN7cutlass13device_kernelIN5flash19enable_sm80_to_sm89INS1_16FlashAttnBwdSm80INS1_25CollectiveMainloopBwdSm80ILi2ELi2EN4cute5tupleIJNS5_1CILi128EEES8_NS7_ILi64EEEEEENS_10bfloat16_tEfNS_4arch4Sm80ELb0ELb1ELb1ELb0ELb1ELb0ELb0ELb0ELi2ELi4ELi4ELi4ELb0EEENS1_24CollectiveEpilogueBwdGQAISA_fSD_Li256ELb0ELb1EEENS1_19SingleTileSchedulerILb0ELb0ELb0ELi128EEEEEEEEEvNT_6ParamsE$_ZZN4cute5sliceINS_5tupleIJNS_10UnderscoreES2_S2_iEEENS1_IJNS1_IJNS_1CILi1EEENS4_ILi0EEEEEEiNS4_ILi1024EEENS4_ILi8192EEEEEEEEDaRKT_RKT0_ENKUlRKT_RKT0_E_clIS2_iEEDaSJ_SM_) ;  /* 0xfffde03000007944 */ /* 0x024fea0003c3ffff */
[----:B------:R-:W-:Y:S02]  /*2e570*/  MOV R4, 0x2e590 ;  /* 0x0002e59000047802 */ /* 0x000fe40000000f00 */
[----:B-1---5:R-:W-:Y:S05]  /*2e580*/  CALL.REL.NOINC `($_ZN7cutlass13device_kernelIN5flash19enable_sm80_to_sm89INS1_16FlashAttnBwdSm80INS1_25CollectiveMainloopBwdSm80ILi2ELi2EN4cute5tupleIJNS5_1CILi128EEES8_NS7_ILi64EEEEEENS_10bfloat16_tEfNS_4arch4Sm80ELb0ELb1ELb1ELb0ELb1ELb0ELb0ELb0ELi2ELi4ELi4ELi4ELb0EEENS1_24CollectiveEpilogueBwdGQAISA_fSD_Li256ELb0ELb1EEENS1_19SingleTileSchedulerILb0ELb0ELb0ELi128EEEEEEEEEvNT_6ParamsE$_ZZN4cute12filter_tupleINS_5tupleIJNS_10UnderscoreES2_S2_iEEENS1_IJNS1_IJNS_1CILi1EEENS4_ILi0EEEEEEiNS4_ILi1024EEENS4_ILi8192EEEEEEZNS_5sliceIS3_SA_EEDaRKT_RKT0_EUlRKT_RKT0_E_EEDaSE_SH_OT1_ENKUlDpSK_E_clIJNS1_IJS7_EEENS1_IJiEEENS1_IJS8_EEENS1_IJEEEEEEDaSR_) ;  /* 0xfffdccc000007944 */ /* 0x022fea0003c3ffff */
[----:B------:R-:W-:Y:S02]  /*2e590*/  MOV R4, 0x2e5b0 ;  /* 0x0002e5b000047802 */ /* 0x000fe40000000f00 */
[----:B-1---5:R-:W-:Y:S05]  /*2e5a0*/  CALL.REL.NOINC `($_ZN7cutlass13device_kernelIN5flash19enable_sm80_to_sm89INS1_16FlashAttnBwdSm80INS1_25CollectiveMainloopBwdSm80ILi2ELi2EN4cute5tupleIJNS5_1CILi128EEES8_NS7_ILi64EEEEEENS_10bfloat16_tEfNS_4arch4Sm80ELb0ELb1ELb1ELb0ELb1ELb0ELb0ELb0ELi2ELi4ELi4ELi4ELb0EEENS1_24CollectiveEpilogueBwdGQAISA_fSD_Li256ELb0ELb1EEENS1_19SingleTileSchedulerILb0ELb0ELb0ELi128EEEEEEEEEvNT_6ParamsE$_ZN4cute5tupleIJNS0_IJNS0_IJNS_1CILi8EEENS1_ILi1EEEEEENS1_ILi2EEES2_EEENS0_IJNS0_IJS3_NS1_ILi0EEEEEEiNS1_ILi1024EEEEEEEEC2ERKS6_RKSA_) ;  /* 0xfffdbf4000007944 */ /* 0x022fea0003c3ffff */
[----:B------:R1:W5:Y:S01]  /*2e5b0*/  LDL R2, [R1+0x758] ;  /* 0x0007580001027983 */ /* 0x0003620000100800 */
[----:B------:R-:W-:Y:S02]  /*2e5c0*/  SHF.L.U32 R6, R5, 0xd, RZ ;  /* 0x0000000d05067819 */ /* 0x000fe400000006ff */
[----:B------:R-:W-:-:S03]  /*2e5d0*/  MOV R4, 0x2e600 ;  /* 0x0002e60000047802 */ /* 0x000fc60000000f00 */
[----:B------:R1:W-:Y:S04]  /*2e5e0*/  STL [R1+0x11e0], R6 ;  /* 0x0011e00601007387 */ /* 0x0003e80000100800 */
[----:B-1---5:R-:W-:Y:S05]  /*2e5f0*/  CALL.REL.NOINC `($_ZN7cutlass13device_kernelIN5flash19enable_sm80_to_sm89INS1_16FlashAttnBwdSm80INS1_25CollectiveMainloopBwdSm80ILi2ELi2EN4cute5tupleIJNS5_1CILi128EEES8_NS7_ILi64EEEEEENS_10bfloat16_tEfNS_4arch4Sm80ELb0ELb1ELb1ELb0ELb1ELb0ELb0ELb0ELi2ELi4ELi4ELi4ELb0EEENS1_24CollectiveEpilogueBwdGQAISA_fSD_Li256ELb0ELb1EEENS1_19SingleTileSchedulerILb0ELb0ELb0ELi128EEEEEEEEEvNT_6ParamsE$_ZN4cute3eso3ESOILb0ELb0EJNS_6LayoutINS_5tupleIJNS3_IJNS_1CILi8EEENS4_ILi1EEEEEENS4_ILi2EEES5_EEENS3_IJNS3_IJS6_NS4_ILi0EEEEEEiNS4_ILi1024EEEEEEEEiEEC2ERKSE_RKi) ;  /* 0xfffd7e4000007944 */ /* 0x022fea0003c3ffff */
[----:B------:R-:W-:Y:S01]  /*2e600*/  ULDC.64 UR4, c[0x0][0x118] ;  /* 0x0000460000047ab9 */ /* 0x000fe20000000a00 */
[----:B-1----:R-:W2:Y:S04]  /*2e610*/  LDL.64 R4, [R1+0x758] ;  /* 0x0007580001047983 */ /* 0x002ea80000100a00 */
[----:B------:R-:W2:Y:S01]  /*2e620*/  LD.E.64 R2, [R10.64+0x8] ;  /* 0x000008040a027980 */ /* 0x000ea2000c101b00 */
[----:B------:R-:W-:Y:S02]  /*2e630*/  MOV R9, R25 ;  /* 0x0000001900097202 */ /* 0x000fe40000000f00 */
[----:B------:R-:W-:Y:S01]  /*2e640*/  MOV R8, 0x2e670 ;  /* 0x0002e67000087802 */ /* 0x000fe20000000f00 */
[----:B--2---:R-:W-:-:S04]  /*2e650*/  IMAD.WIDE R2, R5, 0x2, R2 ;  /* 0x0000000205027825 */ /* 0x004fc800078e0202 */
[----:B------:R-:W-:Y:S05]  /*2e660*/  CALL.REL.NOINC `($_ZN7cutlass13device_kernelIN5flash19enable_sm80_to_sm89INS1_16FlashAttnBwdSm80INS1_25CollectiveMainloopBwdSm80ILi2ELi2EN4cute5tupleIJNS5_1CILi128EEES8_NS7_ILi64EEEEEENS_10bfloat16_tEfNS_4arch4Sm80ELb0ELb1ELb1ELb0ELb1ELb0ELb0ELb0ELi2ELi4ELi4ELi4ELb0EEENS1_24CollectiveEpilogueBwdGQAISA_fSD_Li256ELb0ELb1EEENS1_19SingleTileSchedulerILb0ELb0ELb0ELi128EEEEEEEEEvNT_6ParamsE$_ZN4cute8smem_ptrIPN7cutlass10bfloat16_tEECI1NS_12iter_adaptorIS3_S4_EEES3_) ;  /* 0xfffdc52000007944 */ /* 0x000fea0003c3ffff */
[----:B-1----:R-:W2:Y:S01]  /*2e670*/  LDL.64 R2, [R1+0x758] ;  /* 0x0007580001027983 */ /* 0x002ea20000100a00 */
[----:B------:R-:W-:-:S02]  /*2e680*/  MOV R6, R4 ;  /* 0x0000000400067202 */ /* 0x000fc40000000f00 */
[----:B------:R-:W-:Y:S01]  /*2e690*/  MOV R4, 0x2e6c0 ;  /* 0x0002e6c000047802 */ /* 0x000fe20000000f00 */
[----:B--2---:R1:W-:Y:S04]  /*2e6a0*/  STL.64 [R1+0x770], R2 ;  /* 0x0007700201007387 */ /* 0x0043e80000100a00 */
[----:B-1----:R-:W-:Y:S05]  /*2e6b0*/  CALL.REL.NOINC `($_ZN7cutlass13device_kernelIN5flash19enable_sm80_to_sm89INS1_16FlashAttnBwdSm80INS1_25CollectiveMainloopBwdSm80ILi2ELi2EN4cute5tupleIJNS5_1CILi128EEES8_NS7_ILi64EEEEEENS_10bfloat16_tEfNS_4arch4Sm80ELb0ELb1ELb1ELb0ELb1ELb0ELb0ELb0ELi2ELi4ELi4ELi4ELb0EEENS1_24CollectiveEpilogueBwdGQAISA_fSD_Li256ELb0ELb1EEENS1_19SingleTileSchedulerILb0ELb0ELb0ELi128EEEEEEEEEvNT_6ParamsE$_ZN4cute3eso3ESOILb0ELb0EJNS_6LayoutINS_5tupleIJNS3_IJNS_1CILi8EEENS4_ILi1EEEEEENS4_ILi2EEES5_EEENS3_IJNS3_IJS6_NS4_ILi0EEEEEEiNS4_ILi1024EEEEEEEENS_10ViewEngineINS_8smem_ptrIPN7cutlass10bfloat16_tEEEEEEEC2ERKSE_RKSL_) ;  /* 0xfffd7d1000007944 */ /* 0x002fea0003c3ffff */
[----:B-1----:R-:W2:Y:S01]  /*2e6c0*/  LDL.64 R2, [R26+0xe0] ;  /* 0x0000e0001a027983 */ /* 0x002ea20000100a00 */
[----:B------:R-:W-:-:S03]  /*2e6d0*/  ULDC.64 UR4, c[0x0][0x118] ;  /* 0x0000460000047ab9 */ /* 0x000fc60000000a00 */
[----:B------:R1:W5:Y:S04]  /*2e6e0*/  LDL R20, [R1+0x758] ;  /* 0x0007580001147983 */ /* 0x0003680000100800 */
[----:B------:R1:W5:Y:S04]  /*2e6f0*/  LDL.64 R56, [R1+0x760] ;  /* 0x0007600001387983 */ /* 0x0003680000100a00 */
[----:B------:R1:W5:Y:S04]  /*2e700*/  LDL.64 R8, [R26+0xc8] ;  /* 0x0000c8001a087983 */ /* 0x0003680000100a00 */
[----:B--2---:R-:W5:Y:S01]  /*2e710*/  LD.E.64 R2, [R2.64] ;  /* 0x0000000402027980 */ /* 0x004f62000c101b00 */
[----:B------:R-:W-:-:S03]  /*2e720*/  MOV R6, 0x2e740 ;  /* 0x0002e74000067802 */ /* 0x000fc60000000f00 */
[----:B-1---5:R-:W-:Y:S05]  /*2e730*/  CALL.REL.NOINC `($_ZN7cutlass13device_kernelIN5flash19enable_sm80_to_sm89INS1_16FlashAttnBwdSm80INS1_25CollectiveMainloopBwdSm80ILi2ELi2EN4cute5tupleIJNS5_1CILi128EEES8_NS7_ILi64EEEEEENS_10bfloat16_tEfNS_4arch4Sm80ELb0ELb1ELb1ELb0ELb1ELb0ELb0ELb0ELi2ELi4ELi4ELi4ELb0EEENS1_24CollectiveEpilogueBwdGQAISA_fSD_Li256ELb0ELb1EEENS1_19SingleTileSchedulerILb0ELb0ELb0ELi128EEEEEEEEEvNT_6ParamsE$_ZN4cute3eso3ESOILb1ELb0EJNS_14ComposedLayoutINS_7SwizzleILi3ELi3ELi3EEENS_1CILi0EEENS_6LayoutINS_5tupleIJNS8_IJNS8_IJNS5_ILi4EEENS5_ILi8EEEEEENS8_IJS9_NS5_ILi1EEEEEEEEENS8_IJNS8_IJNS5_ILi2EEESF_SF_EEENS8_IJSF_SA_EEEEEEEEENS8_IJNS8_IJNS8_IJNS5_ILi128EEESC_EEENS8_IJNS5_ILi16EEES6_EEEEEENS8_IJNS8_IJNS5_ILi64EEESA_NS5_ILi512EEEEEENS8_IJNS5_ILi8192EEENS5_ILi1024EEEEEEEEEEEEEEEENS_10ViewEngineINS_8smem_ptrIPN7cutlass10bfloat16_tEEEEEEEC2ERKSY_RKS15_) ;  /* 0xfffd8b0000007944 */ /* 0x022fea0003c3ffff */
        /* <DEDUP_REMOVED lines=29> */
[----:B-12--5:R-:W-:Y:S05]  /*2e910*/  CALL.REL.NOINC `($_ZN7cutlass13device_kernelIN5flash19enable_sm80_to_sm89INS1_16FlashAttnBwdSm80INS1_25CollectiveMainloopBwdSm80ILi2ELi2EN4cute5tupleIJNS5_1CILi128EEES8_NS7_ILi64EEEEEENS_10bfloat16_tEfNS_4arch4Sm80ELb0ELb1ELb1ELb0ELb1ELb0ELb0ELb0ELi2ELi4ELi4ELi4ELb0EEENS1_24CollectiveEpilogueBwdGQAISA_fSD_Li256ELb0ELb1EEENS1_19SingleTileSchedulerILb0ELb0ELb0ELi128EEEEEEEEEvNT_6ParamsE$_ZZN4cute7idx2crdINS_5tupleIJiiNS_1CILi0EEEEEENS1_IJNS1_IJNS2_ILi4EEENS2_ILi8EEEEEES5_NS2_ILi1EEEEEEEEDaRKT_RKT0_ENKUlRKT_RKT0_E_clIiS7_EEDaSI_SL_) ;  /* 0xfffe084000007944 */ /* 0x026fea0003c3ffff */
[----:B------:R-:W-:Y:S02]  /*2e920*/  MOV R2, 0x2e940 ;  /* 0x0002e94000027802 */ /* 0x000fe40000000f00 */
[----:B-1----:R-:W-:Y:S05]  /*2e930*/  CALL.REL.NOINC `($_ZN7cutlass13device_kernelIN5flash19enable_sm80_to_sm89INS1_16FlashAttnBwdSm80INS1_25CollectiveMainloopBwdSm80ILi2ELi2EN4cute5tupleIJNS5_1CILi128EEES8_NS7_ILi64EEEEEENS_10bfloat16_tEfNS_4arch4Sm80ELb0ELb1ELb1ELb0ELb1ELb0ELb0ELb0ELi2ELi4ELi4ELi4ELb0EEENS1_24CollectiveEpilogueBwdGQAISA_fSD_Li256ELb0ELb1EEENS1_19SingleTileSchedulerILb0ELb0ELb0ELi128EEEEEEEEEvNT_6ParamsE$_ZZN4cute7idx2crdINS_5tupleIJiiNS_1CILi0EEEEEENS1_IJNS1_IJNS2_ILi4EEENS2_ILi8EEEEEES5_NS2_ILi1EEEEEEEEDaRKT_RKT0_ENKUlRKT_RKT0_E_clIiS5_EEDaSI_SL_) ;  /* 0xfffe07f000007944 */ /* 0x002fea0003c3ffff */
[----:B------:R1:W-:Y:S01]  /*2e940*/  STL [R12], R6 ;  /* 0x000000060c007387 */ /* 0x0003e20000100800 */
[----:B------:R-:W-:Y:S02]  /*2e950*/  MOV R2, R58 ;  /* 0x0000003a00027202 */ /* 0x000fe40000000f00 */
[----:B------:R-:W-:-:S02]  /*2e960*/  MOV R72, 0x2e980 ;  /* 0x0002e98000487802 */ /* 0x000fc40000000f00 */
[----:B-1----:R-:W-:Y:S05]  /*2e970*/  CALL.REL.NOINC `($_ZN7cutlass13device_kernelIN5flash19enable_sm80_to_sm89INS1_16FlashAttnBwdSm80INS1_25CollectiveMainloopBwdSm80ILi2ELi2EN4cute5tupleIJNS5_1CILi128EEES8_NS7_ILi64EEEEEENS_10bfloat16_tEfNS_4arch4Sm80ELb0ELb1ELb1ELb0ELb1ELb0ELb0ELb0ELi2ELi4ELi4ELi4ELb0EEENS1_24CollectiveEpilogueBwdGQAISA_fSD_Li256ELb0ELb1EEENS1_19SingleTileSchedulerILb0ELb0ELb0ELi128EEEEEEEEEvNT_6ParamsE$_ZZN4cute9transformINS_5tupleIJiiNS_1CILi0EEEEEENS1_IJNS1_IJNS2_ILi4EEENS2_ILi8EEEEEES5_NS2_ILi1EEEEEEZNS_7idx2crdIS4_S9_EEDaRKT_RKT0_EUlRKT_RKT0_E_EEDaSD_SG_OT1_ENKUlDpSJ_E_clIJNS1_IJiiEEEiS3_EEEDaSQ_) ;  /* 0xfffe0f1000007944 */ /* 0x002fea0003c3ffff */
[----:B------:R-:W-:Y:S02]  /*2e980*/  MOV R6, 0x2e9a0 ;  /* 0x0002e9a000067802 */ /* 0x000fe40000000f00 */
[----:B--2--5:R-:W-:Y:S05]  /*2e990*/  CALL.REL.NOINC `($_ZN7cutlass13device_kernelIN5flash19enable_sm80_to_sm89INS1_16FlashAttnBwdSm80INS1_25CollectiveMainloopBwdSm80ILi2ELi2EN4cute5tupleIJNS5_1CILi128EEES8_NS7_ILi64EEEEEENS_10bfloat16_tEfNS_4arch4Sm80ELb0ELb1ELb1ELb0ELb1ELb0ELb0ELb0ELi2ELi4ELi4ELi4ELb0EEENS1_24CollectiveEpilogueBwdGQAISA_fSD_Li256ELb0ELb1EEENS1_19SingleTileSchedulerILb0ELb0ELb0ELi128EEEEEEEEEvNT_6ParamsE$_ZZN4cute13to_mixed_bitsINS_5tupleIJNS1_IJNS_1CILi4EEENS2_ILi8EEEEEES3_NS2_ILi1EEEEEENS1_IJNS1_IJNS2_ILi128EEENS2_ILi0EEEEEENS2_ILi16EEES9_EEENS1_IJNS1_IJiiEEEiS9_EEEEEDaRKT_RKT0_RKT1_ENKUlRKT_RKT0_RKT1_E_clIS5_SA_SD_EEDaSQ_ST_SW_) ;  /* 0xfffdd21000007944 */ /* 0x024fea0003c3ffff */
[----:B------:R-:W-:Y:S02]  /*2e9a0*/  MOV R6, 0x2e9c0 ;  /* 0x0002e9c000067802 */ /* 0x000fe40000000f00 */
[----:B------:R-:W-:Y:S05]  /*2e9b0*/  CALL.REL.NOINC `($_ZN7cutlass13device_kernelIN5flash19enable_sm80_to_sm89INS1_16FlashAttnBwdSm80INS1_25CollectiveMainloopBwdSm80ILi2ELi2EN4cute5tupleIJNS5_1CILi128EEES8_NS7_ILi64EEEEEENS_10bfloat16_tEfNS_4arch4Sm80ELb0ELb1ELb1ELb0ELb1ELb0ELb0ELb0ELi2ELi4ELi4ELi4ELb0EEENS1_24CollectiveEpilogueBwdGQAISA_fSD_Li256ELb0ELb1EEENS1_19SingleTileSchedulerILb0ELb0ELb0ELi128EEEEEEEEEvNT_6ParamsE$_ZZN4cute13to_mixed_bitsINS_5tupleIJNS1_IJNS_1CILi4EEENS2_ILi8EEEEEES3_NS2_ILi1EEEEEENS1_IJNS1_IJNS2_ILi128EEENS2_ILi0EEEEEENS2_ILi16EEES9_EEENS1_IJNS1_IJiiEEEiS9_EEEEEDaRKT_RKT0_RKT1_ENKUlRKT_RKT0_RKT1_E_clIS3_SB_iEEDaSQ_ST_SW_) ;  /* 0xfffdd1b000007944 */ /* 0x000fea0003c3ffff */
[----:B------:R-:W-:Y:S02]  /*2e9c0*/  MOV R5, R2 ;  /* 0x0000000200057202 */ /* 0x000fe40000000f00 */
[----:B------:R-:W-:-:S02]  /*2e9d0*/  MOV R2, 0x2e9f0 ;  /* 0x0002e9f000027802 */ /* 0x000fc40000000f00 */
[----:B------:R-:W-:Y:S05]  /*2e9e0*/  CALL.REL.NOINC `($_ZN7cutlass13device_kernelIN5flash19enable_sm80_to_sm89INS1_16FlashAttnBwdSm80INS1_25CollectiveMainloopBwdSm80ILi2ELi2EN4cute5tupleIJNS5_1CILi128EEES8_NS7_ILi64EEEEEENS_10bfloat16_tEfNS_4arch4Sm80ELb0ELb1ELb1ELb0ELb1ELb0ELb0ELb0ELi2ELi4ELi4ELi4ELb0EEENS1_24CollectiveEpilogueBwdGQAISA_fSD_Li256ELb0ELb1EEENS1_19SingleTileSchedulerILb0ELb0ELb0ELi128EEEEEEEEEvNT_6ParamsE$_ZZN4cute13to_mixed_bitsINS_5tupleIJNS1_IJNS_1CILi4EEENS2_ILi8EEEEEES3_NS2_ILi1EEEEEENS1_IJNS1_IJNS2_ILi128EEENS2_ILi0EEEEEENS2_ILi16EEES9_EEENS1_IJNS1_IJiiEEEiS9_EEEEEDaRKT_RKT0_RKT1_ENKUlDpRKT_E_clIJNS_9MixedBitsILj0ELj384EEENSU_ILj0ELj48EEENS2_ILj0EEEEEEDaSR_) ;  /* 0xfffdd13000007944 */ /* 0x000fea0003c3ffff */
[----:B------:R-:W-:Y:S02]  /*2e9f0*/  SHF.R.S32.HI R5, RZ, 0x1f, R4 ;  /* 0x0000001fff057819 */ /* 0x000fe40000011404 */
[----:B------:R-:W-:-:S02]  /*2ea00*/  LOP3.LUT R3, R3, 0x1b0, RZ, 0xc0, !PT ;  /* 0x000001b003037812 */ /* 0x000fc400078ec0ff */
[----:B------:R-:W-:Y:S02]  /*2ea10*/  LEA.HI R5, R5, R4, RZ, 0x2 ;  /* 0x0000000405057211 */ /* 0x000fe400078f10ff */
[----:B------:R-:W-:Y:S02]  /*2ea20*/  MOV R4, 0x2ea60 ;  /* 0x0002ea6000047802 */ /* 0x000fe40000000f00 */
[----:B------:R-:W-:-:S05]  /*2ea30*/  SHF.R.S32.HI R2, RZ, 0x2, R5 ;  /* 0x00000002ff027819 */ /* 0x000fca0000011405 */
[----:B------:R1:W-:Y:S02]  /*2ea40*/  STL [R1+0x77c], R2 ;  /* 0x00077c0201007387 */ /* 0x0003e40000100800 */
[----:B-1----:R-:W-:Y:S05]  /*2ea50*/  CALL.REL.NOINC `($_ZN7cutlass13device_kernelIN5flash19enable_sm80_to_sm89INS1_16FlashAttnBwdSm80INS1_25CollectiveMainloopBwdSm80ILi2ELi2EN4cute5tupleIJNS5_1CILi128EEES8_NS7_ILi64EEEEEENS_10bfloat16_tEfNS_4arch4Sm80ELb0ELb1ELb1ELb0ELb1ELb0ELb0ELb0ELi2ELi4ELi4ELi4ELb0EEENS1_24CollectiveEpilogueBwdGQAISA_fSD_Li256ELb0ELb1EEENS1_19SingleTileSchedulerILb0ELb0ELb0ELi128EEEEEEEEEvNT_6ParamsE$_ZN4cute5tupleIJNS_7SwizzleILi3ELi3ELi3EEENS_9MixedBitsILj0ELj432EEENS_6LayoutINS0_IJNS0_IJNS_1CILi2EEES7_S7_EEES7_NS6_ILi8EEEEEENS0_IJNS0_IJNS6_ILi64EEES9_NS6_ILi512EEEEEENS6_ILi8192EEENS6_ILi1024EEEEEEEEEEC2ERKS2_RKS4_RKSH_) ;  /* 0xfffdbf1000007944 */ /* 0x002fea0003c3ffff */
[----:B-1----:R1:W5:Y:S01]  /*2ea60*/  LDL R2, [R1+0x758] ;  /* 0x0007580001027983 */ /* 0x0023620000100800 */
[----:B------:R-:W-:Y:S02]  /*2ea70*/  MOV R45, R13 ;  /* 0x0000000d002d7202 */ /* 0x000fe40000000f00 */
[----:B------:R-:W-:Y:S02]  /*2ea80*/  MOV R4, 0x2eaa0 ;  /* 0x0002eaa000047802 */ /* 0x000fe40000000f00 */
[----:B-1---5:R-:W-:Y:S05]  /*2ea90*/  CALL.REL.NOINC `($_ZN7cutlass13device_kernelIN5flash19enable_sm80_to_sm89INS1_16FlashAttnBwdSm80INS1_25CollectiveMainloopBwdSm80ILi2ELi2EN4cute5tupleIJNS5_1CILi128EEES8_NS7_ILi64EEEEEENS_10bfloat16_tEfNS_4arch4Sm80ELb0ELb1ELb1ELb0ELb1ELb0ELb0ELb0ELi2ELi4ELi4ELi4ELb0EEENS1_24CollectiveEpilogueBwdGQAISA_fSD_Li256ELb0ELb1EEENS1_19SingleTileSchedulerILb0ELb0ELb0ELi128EEEEEEEEEvNT_6ParamsE$_ZN4cute3eso3ESOILb0ELb0EJNS_14ComposedLayoutINS_7SwizzleILi3ELi3ELi3EEENS_9MixedBitsILj0ELj432EEENS_6LayoutINS_5tupleIJNS8_IJNS_1CILi2EEESA_SA_EEESA_NS9_ILi8EEEEEENS8_IJNS8_IJNS9_ILi64EEESC_NS9_ILi512EEEEEENS9_ILi8192EEENS9_ILi1024EEEEEEEEEEiEEC2ERKSL_RKi) ;  /* 0xfffd6dc000007944 */ /* 0x022fea0003c3ffff */
[----:B-1----:R-:W2:Y:S01]  /*2eaa0*/  LDL.64 R4, [R1+0x758] ;  /* 0x0007580001047983 */ /* 0x002ea20000100a00 */
[----:B------:R-:W-:Y:S02]  /*2eab0*/  MOV R9, R25 ;  /* 0x0000001900097202 */ /* 0x000fe40000000f00 */
[----:B------:R-:W-:Y:S01]  /*2eac0*/  MOV R8, 0x2eaf0 ;  /* 0x0002eaf000087802 */ /* 0x000fe20000000f00 */
[----:B--2---:R-:W-:-:S04]  /*2ead0*/  IMAD.WIDE R2, R5, 0x2, R16 ;  /* 0x0000000205027825 */ /* 0x004fc800078e0210 */
[----:B------:R-:W-:Y:S05]  /*2eae0*/  CALL.REL.NOINC `($_ZN7cutlass13device_kernelIN5flash19enable_sm80_to_sm89INS1_16FlashAttnBwdSm80INS1_25CollectiveMainloopBwdSm80ILi2ELi2EN4cute5tupleIJNS5_1CILi128EEES8_NS7_ILi64EEEEEENS_10bfloat16_tEfNS_4arch4Sm80ELb0ELb1ELb1ELb0ELb1ELb0ELb0ELb0ELi2ELi4ELi4ELi4ELb0EEENS1_24CollectiveEpilogueBwdGQAISA_fSD_Li256ELb0ELb1EEENS1_19SingleTileSchedulerILb0ELb0ELb0ELi128EEEEEEEEEvNT_6ParamsE$_ZN4cute8smem_ptrIPN7cutlass10bfloat16_tEECI1NS_12iter_adaptorIS3_S4_EEES3_) ;  /* 0xfffdc0a000007944 */ /* 0x000fea0003c3ffff */
[----:B-1----:R-:W2:Y:S01]  /*2eaf0*/  LDL.64 R2, [R1+0x758] ;  /* 0x0007580001027983 */ /* 0x002ea20000100a00 */
[----:B------:R-:W-:Y:S02]  /*2eb00*/  MOV R6, R4 ;  /* 0x0000000400067202 */ /* 0x000fe40000000f00 */
[----:B------:R-:W-:Y:S01]  /*2eb10*/  MOV R4, 0x2eb40 ;  /* 0x0002eb4000047802 */ /* 0x000fe20000000f00 */
[----:B--2---:R1:W-:Y:S04]  /*2eb20*/  STL.64 [R1+0x770], R2 ;  /* 0x0007700201007387 */ /* 0x0043e80000100a00 */
[----:B-1----:R-:W-:Y:S05]  /*2eb30*/  CALL.REL.NOINC `($_ZN7cutlass13device_kernelIN5flash19enable_sm80_to_sm89INS1_16FlashAttnBwdSm80INS1_25CollectiveMainloopBwdSm80ILi2ELi2EN4cute5tupleIJNS5_1CILi128EEES8_NS7_ILi64EEEEEENS_10bfloat16_tEfNS_4arch4Sm80ELb0ELb1ELb1ELb0ELb1ELb0ELb0ELb0ELi2ELi4ELi4ELi4ELb0EEENS1_24CollectiveEpilogueBwdGQAISA_fSD_Li256ELb0ELb1EEENS1_19SingleTileSchedulerILb0ELb0ELb0ELi128EEEEEEEEEvNT_6ParamsE$_ZN4cute3eso3ESOILb0ELb0EJNS_14ComposedLayoutINS_7SwizzleILi3ELi3ELi3EEENS_9MixedBitsILj0ELj432EEENS_6LayoutINS_5tupleIJNS8_IJNS_1CILi2EEESA_SA_EEESA_NS9_ILi8EEEEEENS8_IJNS8_IJNS9_ILi64EEESC_NS9_ILi512EEEEEENS9_ILi8192EEENS9_ILi1024EEEEEEEEEENS_10ViewEngineINS_8smem_ptrIPN7cutlass10bfloat16_tEEEEEEEC2ERKSL_RKSS_) ;  /* 0xfffd6cb000007944 */ /* 0x002fea0003c3ffff */
        /* <DEDUP_REMOVED lines=23> */
[----:B--2--5:R-:W-:Y:S05]  /*2ecb0*/  CALL.REL.NOINC `($_ZN7cutlass13device_kernelIN5flash19enable_sm80_to_sm89INS1_16FlashAttnBwdSm80INS1_25CollectiveMainloopBwdSm80ILi2ELi2EN4cute5tupleIJNS5_1CILi128EEES8_NS7_ILi64EEEEEENS_10bfloat16_tEfNS_4arch4Sm80ELb0ELb1ELb1ELb0ELb1ELb0ELb0ELb0ELi2ELi4ELi4ELi4ELb0EEENS1_24CollectiveEpilogueBwdGQAISA_fSD_Li256ELb0ELb1EEENS1_19SingleTileSchedulerILb0ELb0ELb0ELi128EEEEEEEEEvNT_6ParamsE$_ZN4cute3eso3ESOILb1ELb0EJNS_6LayoutINS_5tupleIJNS3_IJNS_1CILi8EEENS4_ILi1EEEEEENS4_ILi2EEES5_EEENS3_IJNS3_IJS6_NS4_ILi0EEEEEENS4_ILi64EEES5_EEEEENS_10ViewEngineIPN7cutlass10bfloat16_tEEEEEC2ERKSE_RKSJ_) ;  /* 0xfffdb1c000007944 */ /* 0x024fea0003c3ffff */
[----:B------:R2:W5:Y:S01]  /*2ecc0*/  LDL.64 R52, [R1+0x758] ;  /* 0x0007580001347983 */ /* 0x0005620000100a00 */
[----:B-1----:R-:W-:Y:S01]  /*2ecd0*/  IMAD.MOV.U32 R6, RZ, RZ, R48 ;  /* 0x000000ffff067224 */ /* 0x002fe200078e0030 */
[----:B------:R-:W-:Y:S01]  /*2ece0*/  MOV R3, R49 ;  /* 0x0000003100037202 */ /* 0x000fe20000000f00 */
[----:B------:R-:W-:Y:S01]  /*2ecf0*/  IMAD.MOV.U32 R69, RZ, RZ, R25 ;  /* 0x000000ffff457224 */ /* 0x000fe200078e0019 */
[----:B------:R-:W-:Y:S02]  /*2ed00*/  MOV R4, 0x2ed20 ;  /* 0x0002ed2000047802 */ /* 0x000fe40000000f00 */
[----:B--2--5:R-:W-:Y:S05]  /*2ed10*/  CALL.REL.NOINC `($_ZN7cutlass13device_kernelIN5flash19enable_sm80_to_sm89INS1_16FlashAttnBwdSm80INS1_25CollectiveMainloopBwdSm80ILi2ELi2EN4cute5tupleIJNS5_1CILi128EEES8_NS7_ILi64EEEEEENS_10bfloat16_tEfNS_4arch4Sm80ELb0ELb1ELb1ELb0ELb1ELb0ELb0ELb0ELi2ELi4ELi4ELi4ELb0EEENS1_24CollectiveEpilogueBwdGQAISA_fSD_Li256ELb0ELb1EEENS1_19SingleTileSchedulerILb0ELb0ELb0ELi128EEEEEEEEEvNT_6ParamsE$_ZN4cute3eso3ESOILb1ELb0EJNS_6LayoutINS_5tupleIJNS3_IJNS3_IJNS_1CILi4EEENS4_ILi2EEEEEENS4_ILi1EEEEEES6_NS4_ILi8EEEEEENS3_IJNS3_IJNS3_IJS8_NS4_ILi32EEEEEENS4_ILi0EEEEEENS4_ILi64EEES5_EEEEENS_10ViewEngineIPN7cutlass10bfloat16_tEEEEEC2ERKSI_RKSN_) ;  /* 0xfffd9d7000007944 */ /* 0x024fea0003c3ffff */
[----:B------:R-:W-:Y:S01]  /*2ed20*/  ULDC.64 UR4, c[0x0][0x118] ;  /* 0x0000460000047ab9 */ /* 0x000fe20000000a00 */
[----:B------:R2:W5:Y:S04]  /*2ed30*/  LDL.64 R50, [R1+0x758] ;  /* 0x0007580001327983 */ /* 0x0005680000100a00 */
[----:B-1----:R2:W5:Y:S01]  /*2ed40*/  LD.E.64 R2, [R54.64] ;  /* 0x0000000436027980 */ /* 0x002562000c101b00 */
[----:B------:R-:W-:-:S02]  /*2ed50*/  MOV R9, R25 ;  /* 0x0000001900097202 */ /* 0x000fc40000000f00 */
[----:B------:R-:W-:Y:S02]  /*2ed60*/  MOV R8, 0x2ed80 ;  /* 0x0002ed8000087802 */ /* 0x000fe40000000f00 */
[----:B--2--5:R-:W-:Y:S05]  /*2ed70*/  CALL.REL.NOINC `($_ZN7cutlass13device_kernelIN5flash19enable_sm80_to_sm89INS1_16FlashAttnBwdSm80INS1_25CollectiveMainloopBwdSm80ILi2ELi2EN4cute5tupleIJNS5_1CILi128EEES8_NS7_ILi64EEEEEENS_10bfloat16_tEfNS_4arch4Sm80ELb0ELb1ELb1ELb0ELb1ELb0ELb0ELb0ELi2ELi4ELi4ELi4ELb0EEENS1_24CollectiveEpilogueBwdGQAISA_fSD_Li256ELb0ELb1EEENS1_19SingleTileSchedulerILb0ELb0ELb0ELi128EEEEEEEEEvNT_6ParamsE$_ZN4cute8smem_ptrIPN7cutlass10bfloat16_tEECI1NS_12iter_adaptorIS3_S4_EEES3_) ;  /* 0xfffdbe1000007944 */ /* 0x024fea0003c3ffff */
[----:B-1----:R1:W5:Y:S01]  /*2ed80*/  LDL.64 R2, [R1+0x758] ;  /* 0x0007580001027983 */ /* 0x0023620000100a00 */
[----:B------:R-:W-:-:S03]  /*2ed90*/  MOV R6, 0x2edb0 ;  /* 0x0002edb000067802 */ /* 0x000fc60000000f00 */
[----:B-1---5:R-:W-:Y:S05]  /*2eda0*/  CALL.REL.NOINC `($_ZN7cutlass13device_kernelIN5flash19enable_sm80_to_sm89INS1_16FlashAttnBwdSm80INS1_25CollectiveMainloopBwdSm80ILi2ELi2EN4cute5tupleIJNS5_1CILi128EEES8_NS7_ILi64EEEEEENS_10bfloat16_tEfNS_4arch4Sm80ELb0ELb1ELb1ELb0ELb1ELb0ELb0ELb0ELi2ELi4ELi4ELi4ELb0EEENS1_24CollectiveEpilogueBwdGQAISA_fSD_Li256ELb0ELb1EEENS1_19SingleTileSchedulerILb0ELb0ELb0ELi128EEEEEEEEEvNT_6ParamsE$_ZN4cute3eso3ESOILb1ELb0EJNS_6LayoutINS_5tupleIJNS3_IJNS_1CILi8EEENS4_ILi1EEEEEENS4_ILi2EEEEEENS3_IJNS3_IJS6_NS4_ILi0EEEEEENS4_ILi8192EEEEEEEENS_10ViewEngineINS_8smem_ptrIPN7cutlass10bfloat16_tEEEEEEEC2ERKSE_RKSL_) ;  /* 0xfffdaf2000007944 */ /* 0x022fea0003c3ffff */
[----:B-1----:R1:W5:Y:S01]  /*2edb0*/  LDL.64 R4, [R1+0x758] ;  /* 0x0007580001047983 */ /* 0x0023620000100a00 */
[----:B------:R-:W-:Y:S01]  /*2edc0*/  IMAD.MOV.U32 R8, RZ, RZ, R52 ;  /* 0x000000ffff087224 */ /* 0x000fe200078e0034 */
[----:B------:R-:W-:Y:S02]  /*2edd0*/  MOV R3, R53 ;  /* 0x0000003500037202 */ /* 0x000fe40000000f00 */
[----:B------:R-:W-:Y:S02]  /*2ede0*/  MOV R6, 0x2ee00 ;  /* 0x0002ee0000067802 */ /* 0x000fe40000000f00 */
[----:B-1---5:R-:W-:Y:S05]  /*2edf0*/  CALL.REL.NOINC `($_ZN7cutlass13device_kernelIN5flash19enable_sm80_to_sm89INS1_16FlashAttnBwdSm80INS1_25CollectiveMainloopBwdSm80ILi2ELi2EN4cute5tupleIJNS5_1CILi128EEES8_NS7_ILi64EEEEEENS_10bfloat16_tEfNS_4arch4Sm80ELb0ELb1ELb1ELb0ELb1ELb0ELb0ELb0ELi2ELi4ELi4ELi4ELb0EEENS1_24CollectiveEpilogueBwdGQAISA_fSD_Li256ELb0ELb1EEENS1_19SingleTileSchedulerILb0ELb0ELb0ELi128EEEEEEEEEvNT_6ParamsE$_ZN4cute3eso3ESOILb1ELb0EJNS_6LayoutINS_5tupleIJNS3_IJNS_1CILi8EEENS4_ILi1EEEEEENS4_ILi2EEEEEENS3_IJNS3_IJS6_NS4_ILi0EEEEEENS4_ILi64EEEEEEEENS_10ViewEngineIPN7cutlass10bfloat16_tEEEEEC2ERKSE_RKSJ_) ;  /* 0xfffdae4000007944 */ /* 0x022fea0003c3ffff */
[----:B-1----:R1:W5:Y:S01]  /*2ee00*/  LDL.64 R2, [R1+0x758] ;  /* 0x0007580001027983 */ /* 0x0023620000100a00 */
[----:B------:R-:W-:Y:S02]  /*2ee10*/  MOV R7, R5 ;  /* 0x0000000500077202 */ /* 0x000fe40000000f00 */
[----:B------:R-:W-:Y:S02]  /*2ee20*/  MOV R6, 0x2ee40 ;  /* 0x0002ee4000067802 */ /* 0x000fe40000000f00 */
[----:B-1---5:R-:W-:Y:S05]  /*2ee30*/  CALL.REL.NOINC `($_ZN7cutlass13device_kernelIN5flash19enable_sm80_to_sm89INS1_16FlashAttnBwdSm80INS1_25CollectiveMainloopBwdSm80ILi2ELi2EN4cute5tupleIJNS5_1CILi128EEES8_NS7_ILi64EEEEEENS_10bfloat16_tEfNS_4arch4Sm80ELb0ELb1ELb1ELb0ELb1ELb0ELb0ELb0ELi2ELi4ELi4ELi4ELb0EEENS1_24CollectiveEpilogueBwdGQAISA_fSD_Li256ELb0ELb1EEENS1_19SingleTileSchedulerILb0ELb0ELb0ELi128EEEEEEEEEvNT_6ParamsE$_ZN4cute3eso3ESOILb1ELb0EJNS_6LayoutINS_5tupleIJNS3_IJNS_1CILi8EEENS4_ILi1EEEEEENS3_IJNS4_ILi2EEEEEEEEENS3_IJNS3_IJS6_NS4_ILi0EEEEEENS3_IJNS4_ILi8192EEEEEEEEEEENS_10ViewEngineINS_8smem_ptrIPN7cutlass10bfloat16_tEEEEEEEC2ERKSG_RKSN_) ;  /* 0xfffdac0000007944 */ /* 0x022fea0003c3ffff */
[----:B-1----:R1:W5:Y:S01]  /*2ee40*/  LDL.64 R4, [R1+0x758] ;  /* 0x0007580001047983 */ /* 0x0023620000100a00 */
[----:B------:R-:W-:Y:S02]  /*2ee50*/  MOV R8, R2 ;  /* 0x0000000200087202 */ /* 0x000fe40000000f00 */
[----:B------:R-:W-:-:S02]  /*2ee60*/  MOV R6, 0x2ee80 ;  /* 0x0002ee8000067802 */ /* 0x000fc40000000f00 */
[----:B-1---5:R-:W-:Y:S05]  /*2ee70*/  CALL.REL.NOINC `($_ZN7cutlass13device_kernelIN5flash19enable_sm80_to_sm89INS1_16FlashAttnBwdSm80INS1_25CollectiveMainloopBwdSm80ILi2ELi2EN4cute5tupleIJNS5_1CILi128EEES8_NS7_ILi64EEEEEENS_10bfloat16_tEfNS_4arch4Sm80ELb0ELb1ELb1ELb0ELb1ELb0ELb0ELb0ELi2ELi4ELi4ELi4ELb0EEENS1_24CollectiveEpilogueBwdGQAISA_fSD_Li256ELb0ELb1EEENS1_19SingleTileSchedulerILb0ELb0ELb0ELi128EEEEEEEEEvNT_6ParamsE$_ZN4cute3eso3ESOILb1ELb0EJNS_6LayoutINS_5tupleIJNS3_IJNS_1CILi8EEENS4_ILi1EEEEEENS3_IJNS4_ILi2EEEEEEEEENS3_IJNS3_IJS6_NS4_ILi0EEEEEENS3_IJNS4_ILi64EEEEEEEEEEENS_10ViewEngineIPN7cutlass10bfloat16_tEEEEEC2ERKSG_RKSL_) ;  /* 0xfffdab7000007944 */ /* 0x022fea0003c3ffff */
[----:B-1----:R1:W5:Y:S01]  /*2ee80*/  LDL.64 R2, [R1+0x758] ;  /* 0x0007580001027983 */ /* 0x0023620000100a00 */
[----:B------:R-:W-:-:S03]  /*2ee90*/  MOV R8, 0x2eeb0 ;  /* 0x0002eeb000087802 */ /* 0x000fc60000000f00 */
[----:B-1---5:R-:W-:Y:S05]  /*2eea0*/  CALL.REL.NOINC `($_ZN7cutlass13device_kernelIN5flash19enable_sm80_to_sm89INS1_16FlashAttnBwdSm80INS1_25CollectiveMainloopBwdSm80ILi2ELi2EN4cute5tupleIJNS5_1CILi128EEES8_NS7_ILi64EEEEEENS_10bfloat16_tEfNS_4arch4Sm80ELb0ELb1ELb1ELb0ELb1ELb0ELb0ELb0ELi2ELi4ELi4ELi4ELb0EEENS1_24CollectiveEpilogueBwdGQAISA_fSD_Li256ELb0ELb1EEENS1_19SingleTileSchedulerILb0ELb0ELb0ELi128EEEEEEEEEvNT_6ParamsE$_ZN4cute3eso3ESOILb1ELb0EJNS_6LayoutINS_5tupleIJNS3_IJNS3_IJNS_1CILi8EEENS4_ILi1EEEEEES6_EEENS3_IJNS3_IJS6_S6_EEENS4_ILi2EEEEEEEEENS3_IJNS3_IJNS3_IJS6_NS4_ILi0EEEEEESD_EEENS3_IJNS3_IJSD_SD_EEENS4_ILi64EEEEEEEEEEENS_10ViewEngineIPN7cutlass10bfloat16_tEEEEEC2ERKSK_RKSP_) ;  /* 0xfffd9cf000007944 */ /* 0x022fea0003c3ffff */
[----:B-1----:R1:W5:Y:S01]  /*2eeb0*/  LDL.64 R2, [R1+0x758] ;  /* 0x0007580001027983 */ /* 0x0023620000100a00 */
[----:B------:R-:W-:-:S02]  /*2eec0*/  MOV R7, R5 ;  /* 0x0000000500077202 */ /* 0x000fc40000000f00 */
[----:B------:R-:W-:Y:S02]  /*2eed0*/  MOV R6, 0x2eef0 ;  /* 0x0002eef000067802 */ /* 0x000fe40000000f00 */
[----:B-1---5:R-:W-:Y:S05]  /*2eee0*/  CALL.REL.NOINC `($_ZN7cutlass13device_kernelIN5flash19enable_sm80_to_sm89INS1_16FlashAttnBwdSm80INS1_25CollectiveMainloopBwdSm80ILi2ELi2EN4cute5tupleIJNS5_1CILi128EEES8_NS7_ILi64EEEEEENS_10bfloat16_tEfNS_4arch4Sm80ELb0ELb1ELb1ELb0ELb1ELb0ELb0ELb0ELi2ELi4ELi4ELi4ELb0EEENS1_24CollectiveEpilogueBwdGQAISA_fSD_Li256ELb0ELb1EEENS1_19SingleTileSchedulerILb0ELb0ELb0ELi128EEEEEEEEEvNT_6ParamsE$_ZN4cute3eso3ESOILb1ELb0EJNS_6LayoutINS_5tupleIJNS3_IJNS3_IJNS_1CILi8EEENS4_ILi1EEEEEES6_EEENS3_IJNS3_IJS6_S6_EEENS4_ILi2EEEEEEEEENS3_IJNS3_IJNS3_IJS6_NS4_ILi0EEEEEESD_EEENS3_IJNS3_IJSD_SD_EEENS4_ILi8192EEEEEEEEEEENS_10ViewEngineINS_8smem_ptrIPN7cutlass10bfloat16_tEEEEEEEC2ERKSK_RKSR_) ;  /* 0xfffd9cf000007944 */ /* 0x022fea0003c3ffff */
[----:B-1----:R1:W5:Y:S01]  /*2eef0*/  LDL.64 R4, [R1+0x758] ;  /* 0x0007580001047983 */ /* 0x0023620000100a00 */
[----:B------:R-:W-:Y:S02]  /*2ef00*/  MOV R8, R2 ;  /* 0x0000000200087202 */ /* 0x000fe40000000f00 */
[----:B------:R-:W-:Y:S02]  /*2ef10*/  MOV R6, 0x2ef30 ;  /* 0x0002ef3000067802 */ /* 0x000fe40000000f00 */
[----:B-1---5:R-:W-:Y:S05]  /*2ef20*/  CALL.REL.NOINC `($_ZN7cutlass13device_kernelIN5flash19enable_sm80_to_sm89INS1_16FlashAttnBwdSm80INS1_25CollectiveMainloopBwdSm80ILi2ELi2EN4cute5tupleIJNS5_1CILi128EEES8_NS7_ILi64EEEEEENS_10bfloat16_tEfNS_4arch4Sm80ELb0ELb1ELb1ELb0ELb1ELb0ELb0ELb0ELi2ELi4ELi4ELi4ELb0EEENS1_24CollectiveEpilogueBwdGQAISA_fSD_Li256ELb0ELb1EEENS1_19SingleTileSchedulerILb0ELb0ELb0ELi128EEEEEEEEEvNT_6ParamsE$_ZN4cute3eso3ESOILb1ELb0EJNS_6LayoutINS_5tupleIJNS3_IJNS_1CILi8EEENS4_ILi1EEEEEENS4_ILi2EEEEEENS3_IJNS3_IJS6_NS4_ILi0EEEEEENS4_ILi64EEEEEEEENS_10ViewEngineIPN7cutlass10bfloat16_tEEEEEC2ERKSE_RKSJ_) ;  /* 0xfffdad1000007944 */ /* 0x022fea0003c3ffff */
[----:B------:R2:W5:Y:S01]  /*2ef30*/  LDL.64 R14, [R1+0x758] ;  /* 0x00075800010e7983 */ /* 0x0005620000100a00 */
[----:B-1----:R-:W-:Y:S01]  /*2ef40*/  IMAD.MOV.U32 R2, RZ, RZ, R4 ;  /* 0x000000ffff027224 */ /* 0x002fe200078e0004 */
[----:B------:R-:W-:Y:S01]  /*2ef50*/  MOV R3, R5 ;  /* 0x0000000500037202 */ /* 0x000fe20000000f00 */
[----:B------:R-:W-:Y:S01]  /*2ef60*/  IMAD.MOV.U32 R9, RZ, RZ, R25 ;  /* 0x000000ffff097224 */ /* 0x000fe200078e0019 */
[----:B------:R-:W-:Y:S02]  /*2ef70*/  MOV R8, 0x2ef90 ;  /* 0x0002ef9000087802 */ /* 0x000fe40000000f00 */
[----:B--2--5:R-:W-:Y:S05]  /*2ef80*/  CALL.REL.NOINC `($_ZN7cutlass13device_kernelIN5flash19enable_sm80_to_sm89INS1_16FlashAttnBwdSm80INS1_25CollectiveMainloopBwdSm80ILi2ELi2EN4cute5tupleIJNS5_1CILi128EEES8_NS7_ILi64EEEEEENS_10bfloat16_tEfNS_4arch4Sm80ELb0ELb1ELb1ELb0ELb1ELb0ELb0ELb0ELi2ELi4ELi4ELi4ELb0EEENS1_24CollectiveEpilogueBwdGQAISA_fSD_Li256ELb0ELb1EEENS1_19SingleTileSchedulerILb0ELb0ELb0ELi128EEEEEEEEEvNT_6ParamsE$_ZN4cute8smem_ptrIPN7cutlass10bfloat16_tEECI1NS_12iter_adaptorIS3_S4_EEES3_) ;  /* 0xfffdbc0000007944 */ /* 0x024fea0003c3ffff */
[----:B-1----:R1:W5:Y:S01]  /*2ef90*/  LDL.64 R2, [R1+0x758] ;  /* 0x0007580001027983 */ /* 0x0023620000100a00 */
[----:B------:R-:W-:-:S03]  /*2efa0*/  MOV R6, 0x2efc0 ;  /* 0x0002efc000067802 */ /* 0x000fc60000000f00 */
[----:B-1---5:R-:W-:Y:S05]  /*2efb0*/  CALL.REL.NOINC `($_ZN7cutlass13device_kernelIN5flash19enable_sm80_to_sm89INS1_16FlashAttnBwdSm80INS1_25CollectiveMainloopBwdSm80ILi2ELi2EN4cute5tupleIJNS5_1CILi128EEES8_NS7_ILi64EEEEEENS_10bfloat16_tEfNS_4arch4Sm80ELb0ELb1ELb1ELb0ELb1ELb0ELb0ELb0ELi2ELi4ELi4ELi4ELb0EEENS1_24CollectiveEpilogueBwdGQAISA_fSD_Li256ELb0ELb1EEENS1_19SingleTileSchedulerILb0ELb0ELb0ELi128EEEEEEEEEvNT_6ParamsE$_ZN4cute3eso3ESOILb1ELb0EJNS_6LayoutINS_5tupleIJNS3_IJNS_1CILi8EEENS4_ILi1EEEEEENS4_ILi2EEEEEENS3_IJNS3_IJS6_NS4_ILi0EEEEEENS4_ILi8192EEEEEEEENS_10ViewEngineINS_8smem_ptrIPN7cutlass10bfloat16_tEEEEEEEC2ERKSE_RKSL_) ;  /* 0xfffdad1000007944 */ /* 0x022fea0003c3ffff */
        /* <DEDUP_REMOVED lines=121> */
[----:B------:R-:W-:Y:S02]  /*2f750*/  MOV R8, 0x2f7b0 ;  /* 0x0002f7b000087802 */ /* 0x000fe40000000f00 */
[----:B-1----:R1:W-:Y:S04]  /*2f760*/  ST.E [R10.64], R4 ;  /* 0x000000040a007985 */ /* 0x0023e8000c101904 */
[----:B------:R1:W-:Y:S04]  /*2f770*/  ST.E [R10.64+0x4], R5 ;  /* 0x000004050a007985 */ /* 0x0003e8000c101904 */
[----:B------:R1:W-:Y:S04]  /*2f780*/  ST.E [R10.64+0x8], R6 ;  /* 0x000008060a007985 */ /* 0x0003e8000c101904 */
[----:B------:R1:W-:Y:S02]  /*2f790*/  ST.E [R10.64+0xc], R7 ;  /* 0x00000c070a007985 */ /* 0x0003e4000c101904 */
[----:B-1----:R-:W-:Y:S05]  /*2f7a0*/  CALL.REL.NOINC `($_ZN7cutlass13device_kernelIN5flash19enable_sm80_to_sm89INS1_16FlashAttnBwdSm80INS1_25CollectiveMainloopBwdSm80ILi2ELi2EN4cute5tupleIJNS5_1CILi128EEES8_NS7_ILi64EEEEEENS_10bfloat16_tEfNS_4arch4Sm80ELb0ELb1ELb1ELb0ELb1ELb0ELb0ELb0ELi2ELi4ELi4ELi4ELb0EEENS1_24CollectiveEpilogueBwdGQAISA_fSD_Li256ELb0ELb1EEENS1_19SingleTileSchedulerILb0ELb0ELb0ELi128EEEEEEEEEvNT_6ParamsE$_ZZN4cute5sliceINS_5tupleIJNS_10UnderscoreES2_NS_1CILi0EEEEEENS1_IJNS1_IJNS3_ILi1EEES4_EEEiNS3_ILi1024EEEEEEEEDaRKT_RKT0_ENKUlRKT_RKT0_E_clIS2_iEEDaSI_SL_) ;  /* 0xfffdcd0000007944 */ /* 0x002fea0003c3ffff */
[----:B------:R-:W-:Y:S02]  /*2f7b0*/  MOV R4, 0x2f7d0 ;  /* 0x0002f7d000047802 */ /* 0x000fe40000000f00 */
[----:B-1---5:R-:W-:Y:S05]  /*2f7c0*/  CALL.REL.NOINC `($_ZN7cutlass13device_kernelIN5flash19enable_sm80_to_sm89INS1_16FlashAttnBwdSm80INS1_25CollectiveMainloopBwdSm80ILi2ELi2EN4cute5tupleIJNS5_1CILi128EEES8_NS7_ILi64EEEEEENS_10bfloat16_tEfNS_4arch4Sm80ELb0ELb1ELb1ELb0ELb1ELb0ELb0ELb0ELi2ELi4ELi4ELi4ELb0EEENS1_24CollectiveEpilogueBwdGQAISA_fSD_Li256ELb0ELb1EEENS1_19SingleTileSchedulerILb0ELb0ELb0ELi128EEEEEEEEEvNT_6ParamsE$_ZZN4cute12filter_tupleINS_5tupleIJNS_10UnderscoreES2_NS_1CILi0EEEEEENS1_IJNS1_IJNS3_ILi1EEES4_EEEiNS3_ILi1024EEEEEEZNS_5sliceIS5_S9_EEDaRKT_RKT0_EUlRKT_RKT0_E_EEDaSD_SG_OT1_ENKUlDpSJ_E_clIJNS1_IJS7_EEENS1_IJiEEENS1_IJEEEEEEDaSQ_) ;  /* 0xfffdb97000007944 */ /* 0x022fea0003c3ffff */
[----:B------:R-:W-:Y:S02]  /*2f7d0*/  MOV R69, R25 ;  /* 0x0000001900457202 */ /* 0x000fe40000000f00 */
[----:B------:R-:W-:-:S02]  /*2f7e0*/  MOV R6, 0x2f800 ;  /* 0x0002f80000067802 */ /* 0x000fc40000000f00 */
[----:B-1---5:R-:W-:Y:S05]  /*2f7f0*/  CALL.REL.NOINC `($_ZN7cutlass13device_kernelIN5flash19enable_sm80_to_sm89INS1_16FlashAttnBwdSm80INS1_25CollectiveMainloopBwdSm80ILi2ELi2EN4cute5tupleIJNS5_1CILi128EEES8_NS7_ILi64EEEEEENS_10bfloat16_tEfNS_4arch4Sm80ELb0ELb1ELb1ELb0ELb1ELb0ELb0ELb0ELi2ELi4ELi4ELi4ELb0EEENS1_24CollectiveEpilogueBwdGQAISA_fSD_Li256ELb0ELb1EEENS1_19SingleTileSchedulerILb0ELb0ELb0ELi128EEEEEEEEEvNT_6ParamsE$_ZN4cute5tupleIJNS0_IJNS0_IJNS_1CILi8EEENS1_ILi1EEEEEENS1_ILi2EEEEEENS0_IJNS0_IJS3_NS1_ILi0EEEEEEiEEEEEC2ERKS6_RKS9_) ;  /* 0xfffdac7000007944 */ /* 0x022fea0003c3ffff */
[----:B-1----:R1:W5:Y:S01]  /*2f800*/  LDL R3, [R1+0x758] ;  /* 0x0007580001037983 */ /* 0x0023620000100800 */
[----:B------:R-:W-:-:S02]  /*2f810*/  MOV R69, R25 ;  /* 0x0000001900457202 */ /* 0x000fc40000000f00 */
[----:B------:R-:W-:Y:S02]  /*2f820*/  MOV R6, 0x2f840 ;  /* 0x0002f84000067802 */ /* 0x000fe40000000f00 */
[----:B-1---5:R-:W-:Y:S05]  /*2f830*/  CALL.REL.NOINC `($_ZN7cutlass13device_kernelIN5flash19enable_sm80_to_sm89INS1_16FlashAttnBwdSm80INS1_25CollectiveMainloopBwdSm80ILi2ELi2EN4cute5tupleIJNS5_1CILi128EEES8_NS7_ILi64EEEEEENS_10bfloat16_tEfNS_4arch4Sm80ELb0ELb1ELb1ELb0ELb1ELb0ELb0ELb0ELi2ELi4ELi4ELi4ELb0EEENS1_24CollectiveEpilogueBwdGQAISA_fSD_Li256ELb0ELb1EEENS1_19SingleTileSchedulerILb0ELb0ELb0ELi128EEEEEEEEEvNT_6ParamsE$_ZN4cute3eso3ESOILb0ELb1EJNS_6LayoutINS_5tupleIJNS3_IJNS_1CILi8EEENS4_ILi1EEEEEENS4_ILi2EEEEEENS3_IJNS3_IJS6_NS4_ILi0EEEEEEiEEEEESA_EEC2ERKSD_RKSA_) ;  /* 0xfffd75a000007944 */ /* 0x022fea0003c3ffff */
[----:B------:R2:W5:Y:S01]  /*2f840*/  LDL R4, [R1+0x758] ;  /* 0x0007580001047983 */ /* 0x0005620000100800 */
[----:B------:R-:W-:Y:S01]  /*2f850*/  IMAD.MOV.U32 R9, RZ, RZ, R25 ;  /* 0x000000ffff097224 */ /* 0x000fe200078e0019 */
[----:B-1----:R-:W-:Y:S01]  /*2f860*/  MOV R2, R56 ;  /* 0x0000003800027202 */ /* 0x002fe20000000f00 */
[----:B------:R-:W-:Y:S01]  /*2f870*/  IMAD.MOV.U32 R3, RZ, RZ, R57 ;  /* 0x000000ffff037224 */ /* 0x000fe200078e0039 */
[----:B------:R-:W-:Y:S02]  /*2f880*/  MOV R8, 0x2f8a0 ;  /* 0x0002f8a000087802 */ /* 0x000fe40000000f00 */
[----:B--2--5:R-:W-:Y:S05]  /*2f890*/  CALL.REL.NOINC `($_ZN7cutlass13device_kernelIN5flash19enable_sm80_to_sm89INS1_16FlashAttnBwdSm80INS1_25CollectiveMainloopBwdSm80ILi2ELi2EN4cute5tupleIJNS5_1CILi128EEES8_NS7_ILi64EEEEEENS_10bfloat16_tEfNS_4arch4Sm80ELb0ELb1ELb1ELb0ELb1ELb0ELb0ELb0ELi2ELi4ELi4ELi4ELb0EEENS1_24CollectiveEpilogueBwdGQAISA_fSD_Li256ELb0ELb1EEENS1_19SingleTileSchedulerILb0ELb0ELb0ELi128EEEEEEEEEvNT_6ParamsE$_ZN4cute8smem_ptrIPN7cutlass10bfloat16_tEECI1NS_12iter_adaptorIS3_S4_EEES3_) ;  /* 0xfffdb2f000007944 */ /* 0x024fea0003c3ffff */
[----:B-1----:R-:W2:Y:S01]  /*2f8a0*/  LDL.64 R2, [R1+0x758] ;  /* 0x0007580001027983 */ /* 0x002ea20000100a00 */
[----:B------:R-:W-:Y:S01]  /*2f8b0*/  IMAD.MOV.U32 R6, RZ, RZ, R4 ;  /* 0x000000ffff067224 */ /* 0x000fe200078e0004 */
[----:B------:R-:W-:Y:S01]  /*2f8c0*/  MOV R69, R25 ;  /* 0x0000001900457202 */ /* 0x000fe20000000f00 */
[----:B------:R-:W-:Y:S01]  /*2f8d0*/  IMAD.MOV.U32 R61, RZ, RZ, R24 ;  /* 0x000000ffff3d7224 */ /* 0x000fe200078e0018 */
[----:B------:R-:W-:Y:S01]  /*2f8e0*/  MOV R4, 0x2f910 ;  /* 0x0002f91000047802 */ /* 0x000fe20000000f00 */
[----:B--2---:R1:W-:Y:S04]  /*2f8f0*/  STL.64 [R1+0x770], R2 ;  /* 0x0007700201007387 */ /* 0x0043e80000100a00 */
[----:B-1----:R-:W-:Y:S05]  /*2f900*/  CALL.REL.NOINC `($_ZN7cutlass13device_kernelIN5flash19enable_sm80_to_sm89INS1_16FlashAttnBwdSm80INS1_25CollectiveMainloopBwdSm80ILi2ELi2EN4cute5tupleIJNS5_1CILi128EEES8_NS7_ILi64EEEEEENS_10bfloat16_tEfNS_4arch4Sm80ELb0ELb1ELb1ELb0ELb1ELb0ELb0ELb0ELi2ELi4ELi4ELi4ELb0EEENS1_24CollectiveEpilogueBwdGQAISA_fSD_Li256ELb0ELb1EEENS1_19SingleTileSchedulerILb0ELb0ELb0ELi128EEEEEEEEEvNT_6ParamsE$_ZN4cute3eso3ESOILb0ELb0EJNS_6LayoutINS_5tupleIJNS3_IJNS_1CILi8EEENS4_ILi1EEEEEENS4_ILi2EEEEEENS3_IJNS3_IJS6_NS4_ILi0EEEEEEiEEEEENS_10ViewEngineINS_8smem_ptrIPN7cutlass10bfloat16_tEEEEEEEC2ERKSD_RKSK_) ;  /* 0xfffd68f000007944 */ /* 0x002fea0003c3ffff */
[----:B------:R2:W5:Y:S04]  /*2f910*/  LDL R13, [R1+0x758] ;  /* 0x00075800010d7983 */ /* 0x0005680000100800 */
[----:B------:R2:W5:Y:S01]  /*2f920*/  LDL.64 R10, [R1+0x760] ;  /* 0x00076000010a7983 */ /* 0x0005620000100a00 */
[----:B------:R-:W-:Y:S01]  /*2f930*/  IMAD.MOV.U32 R69, RZ, RZ, R25 ;  /* 0x000000ffff457224 */ /* 0x000fe200078e0019 */
[----:B-1----:R-:W-:Y:S01]  /*2f940*/  MOV R8, R50 ;  /* 0x0000003200087202 */ /* 0x002fe20000000f00 */
[----:B------:R-:W-:Y:S01]  /*2f950*/  IMAD.MOV.U32 R9, RZ, RZ, R51 ;  /* 0x000000ffff097224 */ /* 0x000fe200078e0033 */
[----:B------:R-:W-:-:S02]  /*2f960*/  MOV R6, 0x2f980 ;  /* 0x0002f98000067802 */ /* 0x000fc40000000f00 */
[----:B--2--5:R-:W-:Y:S05]  /*2f970*/  CALL.REL.NOINC `($_ZN7cutlass13device_kernelIN5flash19enable_sm80_to_sm89INS1_16FlashAttnBwdSm80INS1_25CollectiveMainloopBwdSm80ILi2ELi2EN4cute5tupleIJNS5_1CILi128EEES8_NS7_ILi64EEEEEENS_10bfloat16_tEfNS_4arch4Sm80ELb0ELb1ELb1ELb0ELb1ELb0ELb0ELb0ELi2ELi4ELi4ELi4ELb0EEENS1_24CollectiveEpilogueBwdGQAISA_fSD_Li256ELb0ELb1EEENS1_19SingleTileSchedulerILb0ELb0ELb0ELi128EEEEEEEEEvNT_6ParamsE$_ZN4cute3eso3ESOILb1ELb0EJNS_6LayoutINS_5tupleIJNS3_IJNS3_IJNS_1CILi4EEENS4_ILi2EEEEEENS4_ILi1EEEEEES6_EEENS3_IJNS3_IJNS3_IJS8_NS4_ILi32EEEEEENS4_ILi0EEEEEENS4_ILi64EEEEEEEENS_10ViewEngineIPN7cutlass10bfloat16_tEEEEEC2ERKSH_RKSM_) ;  /* 0xfffd909000007944 */ /* 0x024fea0003c3ffff */
[----:B------:R2:W5:Y:S01]  /*2f980*/  LDL.64 R4, [R1+0x758] ;  /* 0x0007580001047983 */ /* 0x0005620000100a00 */
[----:B------:R-:W-:-:S02]  /*2f990*/  MOV R3, R13 ;  /* 0x0000000d00037202 */ /* 0x000fc40000000f00 */
[----:B-1----:R-:W-:Y:S02]  /*2f9a0*/  MOV R8, 0x2f9c0 ;  /* 0x0002f9c000087802 */ /* 0x002fe40000000f00 */
[----:B--2--5:R-:W-:Y:S05]  /*2f9b0*/  CALL.REL.NOINC `($_ZN7cutlass13device_kernelIN5flash19enable_sm80_to_sm89INS1_16FlashAttnBwdSm80INS1_25CollectiveMainloopBwdSm80ILi2ELi2EN4cute5tupleIJNS5_1CILi128EEES8_NS7_ILi64EEEEEENS_10bfloat16_tEfNS_4arch4Sm80ELb0ELb1ELb1ELb0ELb1ELb0ELb0ELb0ELi2ELi4ELi4ELi4ELb0EEENS1_24CollectiveEpilogueBwdGQAISA_fSD_Li256ELb0ELb1EEENS1_19SingleTileSchedulerILb0ELb0ELb0ELi128EEEEEEEEEvNT_6ParamsE$_ZZN4cute4takeILi1ELi2ENS_5tupleIJNS1_IJNS_1CILi1EEENS2_ILi0EEEEEEiEEEEEDaRKT1_ENKUlDpRKT_E_clIJiEEEDaSD_) ;  /* 0xfffdc85000007944 */ /* 0x024fea0003c3ffff */
[----:B------:R-:W-:Y:S02]  /*2f9c0*/  MOV R69, R25 ;  /* 0x0000001900457202 */ /* 0x000fe40000000f00 */
[----:B------:R-:W-:Y:S02]  /*2f9d0*/  MOV R6, 0x2f9f0 ;  /* 0x0002f9f000067802 */ /* 0x000fe40000000f00 */
[----:B-1---5:R-:W-:Y:S05]  /*2f9e0*/  CALL.REL.NOINC `($_ZN7cutlass13device_kernelIN5flash19enable_sm80_to_sm89INS1_16FlashAttnBwdSm80INS1_25CollectiveMainloopBwdSm80ILi2ELi2EN4cute5tupleIJNS5_1CILi128EEES8_NS7_ILi64EEEEEENS_10bfloat16_tEfNS_4arch4Sm80ELb0ELb1ELb1ELb0ELb1ELb0ELb0ELb0ELi2ELi4ELi4ELi4ELb0EEENS1_24CollectiveEpilogueBwdGQAISA_fSD_Li256ELb0ELb1EEENS1_19SingleTileSchedulerILb0ELb0ELb0ELi128EEEEEEEEEvNT_6ParamsE$_ZN4cute3eso3ESOILb1ELb0EJNS_5tupleIJNS_1CILi1EEENS3_ILi0EEEEEENS2_IJiEEEEEC2ERKS6_RKS7_) ;  /* 0xfffd88f000007944 */ /* 0x022fea0003c3ffff */
[----:B-1----:R1:W5:Y:S01]  /*2f9f0*/  LDL R3, [R1+0x758] ;  /* 0x0007580001037983 */ /* 0x0023620000100800 */
[----:B------:R-:W-:Y:S02]  /*2fa00*/  MOV R69, R25 ;  /* 0x0000001900457202 */ /* 0x000fe40000000f00 */
[----:B------:R-:W-:Y:S02]  /*2fa10*/  MOV R6, 0x2fa30 ;  /* 0x0002fa3000067802 */ /* 0x000fe40000000f00 */
[----:B-1---5:R-:W-:Y:S05]  /*2fa20*/  CALL.REL.NOINC `($_ZN7cutlass13device_kernelIN5flash19enable_sm80_to_sm89INS1_16FlashAttnBwdSm80INS1_25CollectiveMainloopBwdSm80ILi2ELi2EN4cute5tupleIJNS5_1CILi128EEES8_NS7_ILi64EEEEEENS_10bfloat16_tEfNS_4arch4Sm80ELb0ELb1ELb1ELb0ELb1ELb0ELb0ELb0ELi2ELi4ELi4ELi4ELb0EEENS1_24CollectiveEpilogueBwdGQAISA_fSD_Li256ELb0ELb1EEENS1_19SingleTileSchedulerILb0ELb0ELb0ELi128EEEEEEEEEvNT_6ParamsE$_ZN4cute5tupleIJNS0_IJNS0_IJNS_1CILi8EEENS1_ILi1EEEEEENS0_IJNS1_ILi2EEEEEEEEENS0_IJNS0_IJS3_NS1_ILi0EEEEEENS0_IJiEEEEEEEEC2ERKS7_RKSB_) ;  /* 0xfffdaa0000007944 */ /* 0x022fea0003c3ffff */
[----:B------:R2:W5:Y:S01]  /*2fa30*/  LDL R8, [R1+0x758] ;  /* 0x0007580001087983 */ /* 0x0005620000100800 */
[----:B------:R-:W-:Y:S01]  /*2fa40*/  IMAD.MOV.U32 R69, RZ, RZ, R25 ;  /* 0x000000ffff457224 */ /* 0x000fe200078e0019 */
[----:B------:R-:W-:Y:S02]  /*2fa50*/  MOV R61, R24 ;  /* 0x00000018003d7202 */ /* 0x000fe40000000f00 */
[----:B------:R2:W-:Y:S01]  /*2fa60*/  STL.64 [R1+0x770], R10 ;  /* 0x0007700a01007387 */ /* 0x0005e20000100a00 */
[----:B------:R-:W-:-:S03]  /*2fa70*/  MOV R6, 0x2fa90 ;  /* 0x0002fa9000067802 */ /* 0x000fc60000000f00 */
[----:B-12--5:R-:W-:Y:S05]  /*2fa80*/  CALL.REL.NOINC `($_ZN7cutlass13device_kernelIN5flash19enable_sm80_to_sm89INS1_16FlashAttnBwdSm80INS1_25CollectiveMainloopBwdSm80ILi2ELi2EN4cute5tupleIJNS5_1CILi128EEES8_NS7_ILi64EEEEEENS_10bfloat16_tEfNS_4arch4Sm80ELb0ELb1ELb1ELb0ELb1ELb0ELb0ELb0ELi2ELi4ELi4ELi4ELb0EEENS1_24CollectiveEpilogueBwdGQAISA_fSD_Li256ELb0ELb1EEENS1_19SingleTileSchedulerILb0ELb0ELb0ELi128EEEEEEEEEvNT_6ParamsE$_ZN4cute3eso3ESOILb0ELb0EJNS_6LayoutINS_5tupleIJNS3_IJNS_1CILi8EEENS4_ILi1EEEEEENS3_IJNS4_ILi2EEEEEEEEENS3_IJNS3_IJS6_NS4_ILi0EEEEEENS3_IJiEEEEEEEENS_10ViewEngineINS_8smem_ptrIPN7cutlass10bfloat16_tEEEEEEEC2ERKSF_RKSM_) ;  /* 0xfffd670000007944 */ /* 0x026fea0003c3ffff */
[----:B-1----:R1:W5:Y:S04]  /*2fa90*/  LDL R10, [R1+0x758] ;  /* 0x00075800010a7983 */ /* 0x0023680000100800 */
[----:B------:R1:W5:Y:S01]  /*2faa0*/  LDL.64 R16, [R1+0x760] ;  /* 0x0007600001107983 */ /* 0x0003620000100a00 */
[----:B------:R-:W-:-:S02]  /*2fab0*/  MOV R69, R25 ;  /* 0x0000001900457202 */ /* 0x000fc40000000f00 */
[----:B------:R-:W-:Y:S02]  /*2fac0*/  MOV R6, 0x2fae0 ;  /* 0x0002fae000067802 */ /* 0x000fe40000000f00 */
[----:B-1---5:R-:W-:Y:S05]  /*2fad0*/  CALL.REL.NOINC `($_ZN7cutlass13device_kernelIN5flash19enable_sm80_to_sm89INS1_16FlashAttnBwdSm80INS1_25CollectiveMainloopBwdSm80ILi2ELi2EN4cute5tupleIJNS5_1CILi128EEES8_NS7_ILi64EEEEEENS_10bfloat16_tEfNS_4arch4Sm80ELb0ELb1ELb1ELb0ELb1ELb0ELb0ELb0ELi2ELi4ELi4ELi4ELb0EEENS1_24CollectiveEpilogueBwdGQAISA_fSD_Li256ELb0ELb1EEENS1_19SingleTileSchedulerILb0ELb0ELb0ELi128EEEEEEEEEvNT_6ParamsE$_ZN4cute3eso3ESOILb1ELb0EJNS_6LayoutINS_5tupleIJNS3_IJNS3_IJNS_1CILi4EEENS4_ILi2EEEEEENS4_ILi1EEEEEENS3_IJS6_EEEEEENS3_IJNS3_IJNS3_IJS8_NS4_ILi32EEEEEENS4_ILi0EEEEEENS3_IJNS4_ILi64EEEEEEEEEEENS_10ViewEngineIPN7cutlass10bfloat16_tEEEEEC2ERKSJ_RKSO_) ;  /* 0xfffd8ef000007944 */ /* 0x022fea0003c3ffff */
[----:B-1----:R1:W5:Y:S01]  /*2fae0*/  LDL.64 R2, [R1+0x758] ;  /* 0x0007580001027983 */ /* 0x0023620000100a00 */
[----:B------:R-:W-:Y:S02]  /*2faf0*/  MOV R69, R25 ;  /* 0x0000001900457202 */ /* 0x000fe40000000f00 */
[----:B------:R-:W-:Y:S02]  /*2fb00*/  MOV R6, 0x2fb20 ;  /* 0x0002fb2000067802 */ /* 0x000fe40000000f00 */
[----:B-1---5:R-:W-:Y:S05]  /*2fb10*/  CALL.REL.NOINC `($_ZN7cutlass13device_kernelIN5flash19enable_sm80_to_sm89INS1_16FlashAttnBwdSm80INS1_25CollectiveMainloopBwdSm80ILi2ELi2EN4cute5tupleIJNS5_1CILi128EEES8_NS7_ILi64EEEEEENS_10bfloat16_tEfNS_4arch4Sm80ELb0ELb1ELb1ELb0ELb1ELb0ELb0ELb0ELi2ELi4ELi4ELi4ELb0EEENS1_24CollectiveEpilogueBwdGQAISA_fSD_Li256ELb0ELb1EEENS1_19SingleTileSchedulerILb0ELb0ELb0ELi128EEEEEEEEEvNT_6ParamsE$_ZN4cute3eso3ESOILb1ELb0EJNS_6LayoutINS_5tupleIJNS3_IJNS3_IJNS3_IJNS_1CILi4EEENS4_ILi2EEEEEENS4_ILi1EEEEEES8_EEENS3_IJNS3_IJNS3_IJS8_S8_EEES8_EEES6_EEEEEENS3_IJNS3_IJNS3_IJNS3_IJS8_NS4_ILi32EEEEEENS4_ILi0EEEEEESH_EEENS3_IJNS3_IJNS3_IJSH_SH_EEESH_EEENS4_ILi64EEEEEEEEEEENS_10ViewEngineIPN7cutlass10bfloat16_tEEEEEC2ERKSP_RKSU_) ;  /* 0xfffd8da000007944 */ /* 0x022fea0003c3ffff */
[----:B------:R2:W5:Y:S01]  /*2fb20*/  LDL.64 R8, [R1+0x758] ;  /* 0x0007580001087983 */ /* 0x0005620000100a00 */
[----:B-1----:R-:W-:Y:S01]  /*2fb30*/  IMAD.MOV.U32 R3, RZ, RZ, R10 ;  /* 0x000000ffff037224 */ /* 0x002fe200078e000a */
[----:B------:R-:W-:Y:S02]  /*2fb40*/  MOV R69, R25 ;  /* 0x0000001900457202 */ /* 0x000fe40000000f00 */
[----:B------:R-:W-:Y:S02]  /*2fb50*/  MOV R4, 0x2fb70 ;  /* 0x0002fb7000047802 */ /* 0x000fe40000000f00 */
[----:B--2--5:R-:W-:Y:S05]  /*2fb60*/  CALL.REL.NOINC `($_ZN7cutlass13device_kernelIN5flash19enable_sm80_to_sm89INS1_16FlashAttnBwdSm80INS1_25CollectiveMainloopBwdSm80ILi2ELi2EN4cute5tupleIJNS5_1CILi128EEES8_NS7_ILi64EEEEEENS_10bfloat16_tEfNS_4arch4Sm80ELb0ELb1ELb1ELb0ELb1ELb0ELb0ELb0ELi2ELi4ELi4ELi4ELb0EEENS1_24CollectiveEpilogueBwdGQAISA_fSD_Li256ELb0ELb1EEENS1_19SingleTileSchedulerILb0ELb0ELb0ELi128EEEEEEEEEvNT_6ParamsE$_ZN4cute5tupleIJNS0_IJNS_1CILi2EEEEEENS0_IJiEEEEEC2ERKS3_RKS4_) ;  /* 0xfffdab1000007944 */ /* 0x024fea0003c3ffff */
[----:B-1----:R-:W2:Y:S01]  /*2fb70*/  LDL R3, [R1+0x758] ;  /* 0x0007580001037983 */ /* 0x002ea20000100800 */
[----:B------:R-:W-:Y:S02]  /*2fb80*/  MOV R2, R58 ;  /* 0x0000003a00027202 */ /* 0x000fe40000000f00 */
[----:B------:R-:W-:Y:S01]  /*2fb90*/  MOV R14, 0x2fbc0 ;  /* 0x0002fbc0000e7802 */ /* 0x000fe20000000f00 */
[----:B--2---:R1:W-:Y:S04]  /*2fba0*/  STL [R12], R3 ;  /* 0x000000030c007387 */ /* 0x0043e80000100800 */
[----:B-1----:R-:W-:Y:S05]  /*2fbb0*/  CALL.REL.NOINC `($_ZN7cutlass13device_kernelIN5flash19enable_sm80_to_sm89INS1_16FlashAttnBwdSm80INS1_25CollectiveMainloopBwdSm80ILi2ELi2EN4cute5tupleIJNS5_1CILi128EEES8_NS7_ILi64EEEEEENS_10bfloat16_tEfNS_4arch4Sm80ELb0ELb1ELb1ELb0ELb1ELb0ELb0ELb0ELi2ELi4ELi4ELi4ELb0EEENS1_24CollectiveEpilogueBwdGQAISA_fSD_Li256ELb0ELb1EEENS1_19SingleTileSchedulerILb0ELb0ELb0ELi128EEEEEEEEEvNT_6ParamsE$_ZZN4cute14logical_divideINS_5tupleIJNS1_IJNS_1CILi8EEENS2_ILi1EEEEEENS1_IJNS2_ILi2EEEEEEEEENS1_IJNS1_IJS4_NS2_ILi0EEEEEENS1_IJiEEEEEENS1_IJS5_NS_6LayoutIS4_S9_EEEEEEEDaRKNSD_IT_T0_EERKT1_ENKUlRKT_RKT0_E_clINSD_IS7_SB_EESE_EEDaSQ_ST_) ;  /* 0xfffdc18000007944 */ /* 0x002fea0003c3ffff */
[----:B------:R-:W-:Y:S02]  /*2fbc0*/  MOV R69, R25 ;  /* 0x0000001900457202 */ /* 0x000fe40000000f00 */
[----:B------:R-:W-:-:S02]  /*2fbd0*/  MOV R4, 0x2fbf0 ;  /* 0x0002fbf000047802 */ /* 0x000fc40000000f00 */
[----:B-1---5:R-:W-:Y:S05]  /*2fbe0*/  CALL.REL.NOINC `($_ZN7cutlass13device_kernelIN5flash19enable_sm80_to_sm89INS1_16FlashAttnBwdSm80INS1_25CollectiveMainloopBwdSm80ILi2ELi2EN4cute5tupleIJNS5_1CILi128EEES8_NS7_ILi64EEEEEENS_10bfloat16_tEfNS_4arch4Sm80ELb0ELb1ELb1ELb0ELb1ELb0ELb0ELb0ELi2ELi4ELi4ELi4ELb0EEENS1_24CollectiveEpilogueBwdGQAISA_fSD_Li256ELb0ELb1EEENS1_19SingleTileSchedulerILb0ELb0ELb0ELi128EEEEEEEEEvNT_6ParamsE$_ZN4cute3eso3ESOILb1ELb0EJNS_5tupleIJNS2_IJNS_1CILi1EEENS3_ILi0EEEEEENS2_IJS5_S5_EEEEEENS2_IJS5_iEEEEEC2ERKS8_RKS9_) ;  /* 0xfffd81d000007944 */ /* 0x022fea0003c3ffff */
[----:B-1----:R1:W5:Y:S01]  /*2fbf0*/  LDL R3, [R1+0x758] ;  /* 0x0007580001037983 */ /* 0x0023620000100800 */
[----:B------:R-:W-:-:S02]  /*2fc00*/  MOV R69, R25 ;  /* 0x0000001900457202 */ /* 0x000fc40000000f00 */
[----:B------:R-:W-:Y:S02]  /*2fc10*/  MOV R4, 0x2fc30 ;  /* 0x0002fc3000047802 */ /* 0x000fe40000000f00 */
[----:B-1---5:R-:W-:Y:S05]  /*2fc20*/  CALL.REL.NOINC `($_ZN7cutlass13device_kernelIN5flash19enable_sm80_to_sm89INS1_16FlashAttnBwdSm80INS1_25CollectiveMainloopBwdSm80ILi2ELi2EN4cute5tupleIJNS5_1CILi128EEES8_NS7_ILi64EEEEEENS_10bfloat16_tEfNS_4arch4Sm80ELb0ELb1ELb1ELb0ELb1ELb0ELb0ELb0ELi2ELi4ELi4ELi4ELb0EEENS1_24CollectiveEpilogueBwdGQAISA_fSD_Li256ELb0ELb1EEENS1_19SingleTileSchedulerILb0ELb0ELb0ELi128EEEEEEEEEvNT_6ParamsE$_ZN4cute5tupleIJNS0_IJNS0_IJNS0_IJNS_1CILi8EEENS1_ILi1EEEEEENS0_IJS3_S3_EEEEEENS0_IJS3_NS1_ILi2EEEEEEEEENS0_IJNS0_IJNS0_IJS3_NS1_ILi0EEEEEENS0_IJSA_SA_EEEEEENS0_IJSA_iEEEEEEEEC2ERKS9_RKSF_) ;  /* 0xfffda5f000007944 */ /* 0x022fea0003c3ffff */
[----:B-1----:R1:W5:Y:S01]  /*2fc30*/  LDL R3, [R1+0x758] ;  /* 0x0007580001037983 */ /* 0x0023620000100800 */
[----:B------:R-:W-:Y:S02]  /*2fc40*/  MOV R69, R25 ;  /* 0x0000001900457202 */ /* 0x000fe40000000f00 */
[----:B------:R-:W-:Y:S02]  /*2fc50*/  MOV R4, 0x2fc70 ;  /* 0x0002fc7000047802 */ /* 0x000fe40000000f00 */
[----:B-1---5:R-:W-:Y:S05]  /*2fc60*/  CALL.REL.NOINC `($_ZN7cutlass13device_kernelIN5flash19enable_sm80_to_sm89INS1_16FlashAttnBwdSm80INS1_25CollectiveMainloopBwdSm80ILi2ELi2EN4cute5tupleIJNS5_1CILi128EEES8_NS7_ILi64EEEEEENS_10bfloat16_tEfNS_4arch4Sm80ELb0ELb1ELb1ELb0ELb1ELb0ELb0ELb0ELi2ELi4ELi4ELi4ELb0EEENS1_24CollectiveEpilogueBwdGQAISA_fSD_Li256ELb0ELb1EEENS1_19SingleTileSchedulerILb0ELb0ELb0ELi128EEEEEEEEEvNT_6ParamsE$_ZN4cute3eso3ESOILb1ELb0EJNS_5tupleIJNS2_IJNS_1CILi1EEENS3_ILi0EEEEEENS2_IJS5_S5_EEEEEENS2_IJS5_iEEEEEC2ERKS8_RKS9_) ;  /* 0xfffd815000007944 */ /* 0x022fea0003c3ffff */
[----:B-1----:R1:W5:Y:S01]  /*2fc70*/  LDL R3, [R1+0x758] ;  /* 0x0007580001037983 */ /* 0x0023620000100800 */
[----:B------:R-:W-:Y:S02]  /*2fc80*/  MOV R69, R25 ;  /* 0x0000001900457202 */ /* 0x000fe40000000f00 */
[----:B------:R-:W-:Y:S02]  /*2fc90*/  MOV R4, 0x2fcb0 ;  /* 0x0002fcb000047802 */ /* 0x000fe40000000f00 */
[----:B-1---5:R-:W-:Y:S05]  /*2fca0*/  CALL.REL.NOINC `($_ZN7cutlass13device_kernelIN5flash19enable_sm80_to_sm89INS1_16FlashAttnBwdSm80INS1_25CollectiveMainloopBwdSm80ILi2ELi2EN4cute5tupleIJNS5_1CILi128EEES8_NS7_ILi64EEEEEENS_10bfloat16_tEfNS_4arch4Sm80ELb0ELb1ELb1ELb0ELb1ELb0ELb0ELb0ELi2ELi4ELi4ELi4ELb0EEENS1_24CollectiveEpilogueBwdGQAISA_fSD_Li256ELb0ELb1EEENS1_19SingleTileSchedulerILb0ELb0ELb0ELi128EEEEEEEEEvNT_6ParamsE$_ZN4cute3eso3ESOILb1ELb0EJNS_5tupleIJNS_1CILi0EEES4_EEEiEEC2ERKS5_RKi) ;  /* 0xfffd854000007944 */ /* 0x022fea0003c3ffff */
[----:B-1----:R1:W5:Y:S01]  /*2fcb0*/  LDL R3, [R1+0x758] ;  /* 0x0007580001037983 */ /* 0x0023620000100800 */
[----:B------:R-:W-:Y:S02]  /*2fcc0*/  MOV R69, R25 ;  /* 0x0000001900457202 */ /* 0x000fe40000000f00 */
[----:B------:R-:W-:Y:S02]  /*2fcd0*/  MOV R4, 0x2fcf0 ;  /* 0x0002fcf000047802 */ /* 0x000fe40000000f00 */
[----:B-1---5:R-:W-:Y:S05]  /*2fce0*/  CALL.REL.NOINC `($_ZN7cutlass13device_kernelIN5flash19enable_sm80_to_sm89INS1_16FlashAttnBwdSm80INS1_25CollectiveMainloopBwdSm80ILi2ELi2EN4cute5tupleIJNS5_1CILi128EEES8_NS7_ILi64EEEEEENS_10bfloat16_tEfNS_4arch4Sm80ELb0ELb1ELb1ELb0ELb1ELb0ELb0ELb0ELi2ELi4ELi4ELi4ELb0EEENS1_24CollectiveEpilogueBwdGQAISA_fSD_Li256ELb0ELb1EEENS1_19SingleTileSchedulerILb0ELb0ELb0ELi128EEEEEEEEEvNT_6ParamsE$_ZN4cute3eso3ESOILb1ELb0EJNS_5tupleIJNS2_IJNS_1CILi1EEENS3_ILi0EEEEEES5_EEENS2_IJNS2_IJS5_S5_EEEiEEEEEC2ERKS7_RKS9_) ;  /* 0xfffd811000007944 */ /* 0x022fea0003c3ffff */
[----:B-1----:R1:W5:Y:S01]  /*2fcf0*/  LDL R3, [R1+0x758] ;  /* 0x0007580001037983 */ /* 0x0023620000100800 */
[----:B------:R-:W-:-:S02]  /*2fd00*/  MOV R69, R25 ;  /* 0x0000001900457202 */ /* 0x000fc40000000f00 */
[----:B------:R-:W-:Y:S02]  /*2fd10*/  MOV R4, 0x2fd30 ;  /* 0x0002fd3000047802 */ /* 0x000fe40000000f00 */
[----:B-1---5:R-:W-:Y:S05]  /*2fd20*/  CALL.REL.NOINC `($_ZN7cutlass13device_kernelIN5flash19enable_sm80_to_sm89INS1_16FlashAttnBwdSm80INS1_25CollectiveMainloopBwdSm80ILi2ELi2EN4cute5tupleIJNS5_1CILi128EEES8_NS7_ILi64EEEEEENS_10bfloat16_tEfNS_4arch4Sm80ELb0ELb1ELb1ELb0ELb1ELb0ELb0ELb0ELi2ELi4ELi4ELi4ELb0EEENS1_24CollectiveEpilogueBwdGQAISA_fSD_Li256ELb0ELb1EEENS1_19SingleTileSchedulerILb0ELb0ELb0ELi128EEEEEEEEEvNT_6ParamsE$_ZN4cute5tupleIJNS0_IJNS0_IJNS0_IJNS_1CILi8EEENS1_ILi1EEEEEES3_EEENS0_IJNS0_IJS3_S3_EEENS1_ILi2EEEEEEEEENS0_IJNS0_IJNS0_IJS3_NS1_ILi0EEEEEESA_EEENS0_IJNS0_IJSA_SA_EEEiEEEEEEEEC2ERKS9_RKSF_) ;  /* 0xfffda53000007944 */ /* 0x022fea0003c3ffff */
[----:B------:R2:W5:Y:S01]  /*2fd30*/  LDL R6, [R1+0x758] ;  /* 0x0007580001067983 */ /* 0x0005620000100800 */
[----:B------:R-:W-:Y:S01]  /*2fd40*/  IMAD.MOV.U32 R69, RZ, RZ, R25 ;  /* 0x000000ffff457224 */ /* 0x000fe200078e0019 */
[----:B------:R-:W-:Y:S02]  /*2fd50*/  MOV R61, R24 ;  /* 0x00000018003d7202 */ /* 0x000fe40000000f00 */
[----:B------:R2:W-:Y:S01]  /*2fd60*/  STL.64 [R1+0x770], R16 ;  /* 0x0007701001007387 */ /* 0x0005e20000100a00 */
[----:B------:R-:W-:-:S03]  /*2fd70*/  MOV R4, 0x2fd90 ;  /* 0x0002fd9000047802 */ /* 0x000fc60000000f00 */
[----:B-12--5:R-:W-:Y:S05]  /*2fd80*/  CALL.REL.NOINC `($_ZN7cutlass13device_kernelIN5flash19enable_sm80_to_sm89INS1_16FlashAttnBwdSm80INS1_25CollectiveMainloopBwdSm80ILi2ELi2EN4cute5tupleIJNS5_1CILi128EEES8_NS7_ILi64EEEEEENS_10bfloat16_tEfNS_4arch4Sm80ELb0ELb1ELb1ELb0ELb1ELb0ELb0ELb0ELi2ELi4ELi4ELi4ELb0EEENS1_24CollectiveEpilogueBwdGQAISA_fSD_Li256ELb0ELb1EEENS1_19SingleTileSchedulerILb0ELb0ELb0ELi128EEEEEEEEEvNT_6ParamsE$_ZN4cute3eso3ESOILb0ELb0EJNS_6LayoutINS_5tupleIJNS3_IJNS3_IJNS_1CILi8EEENS4_ILi1EEEEEES6_EEENS3_IJNS3_IJS6_S6_EEENS4_ILi2EEEEEEEEENS3_IJNS3_IJNS3_IJS6_NS4_ILi0EEEEEESD_EEENS3_IJNS3_IJSD_SD_EEEiEEEEEEEENS_10ViewEngineINS_8smem_ptrIPN7cutlass10bfloat16_tEEEEEEEC2ERKSJ_RKSQ_) ;  /* 0xfffd5e9000007944 */ /* 0x026fea0003c3ffff */
[----:B-1----:R1:W5:Y:S04]  /*2fd90*/  LDL R10, [R1+0x758] ;  /* 0x00075800010a7983 */ /* 0x0023680000100800 */
[----:B------:R1:W5:Y:S01]  /*2fda0*/  LDL.64 R4, [R1+0x760] ;  /* 0x0007600001047983 */ /* 0x0003620000100a00 */
[----:B------:R-:W-:-:S02]  /*2fdb0*/  MOV R69, R25 ;  /* 0x0000001900457202 */ /* 0x000fc40000000f00 */
[----:B------:R-:W-:Y:S02]  /*2fdc0*/  MOV R6, 0x2fde0 ;  /* 0x0002fde000067802 */ /* 0x000fe40000000f00 */
[----:B-1---5:R-:W-:Y:S05]  /*2fdd0*/  CALL.REL.NOINC `($_ZN7cutlass13device_kernelIN5flash19enable_sm80_to_sm89INS1_16FlashAttnBwdSm80INS1_25CollectiveMainloopBwdSm80ILi2ELi2EN4cute5tupleIJNS5_1CILi128EEES8_NS7_ILi64EEEEEENS_10bfloat16_tEfNS_4arch4Sm80ELb0ELb1ELb1ELb0ELb1ELb0ELb0ELb0ELi2ELi4ELi4ELi4ELb0EEENS1_24CollectiveEpilogueBwdGQAISA_fSD_Li256ELb0ELb1EEENS1_19SingleTileSchedulerILb0ELb0ELb0ELi128EEEEEEEEEvNT_6ParamsE$_ZN4cute3eso3ESOILb1ELb0EJNS_6LayoutINS_5tupleIJNS3_IJNS3_IJNS_1CILi4EEENS4_ILi2EEEEEENS4_ILi1EEEEEES6_EEENS3_IJNS3_IJNS3_IJS8_NS4_ILi32EEEEEENS4_ILi0EEEEEENS4_ILi64EEEEEEEENS_10ViewEngineIPN7cutlass10bfloat16_tEEEEEC2ERKSH_RKSM_) ;  /* 0xfffd8c3000007944 */ /* 0x022fea0003c3ffff */
[----:B------:R2:W5:Y:S01]  /*2fde0*/  LDL.64 R12, [R1+0x758] ;  /* 0x00075800010c7983 */ /* 0x0005620000100a00 */
[----:B------:R-:W-:Y:S02]  /*2fdf0*/  MOV R3, R10 ;  /* 0x0000000a00037202 */ /* 0x000fe40000000f00 */
[----:B-1----:R-:W-:Y:S02]  /*2fe00*/  MOV R8, 0x2fe20 ;  /* 0x0002fe2000087802 */ /* 0x002fe40000000f00 */
[----:B--2--5:R-:W-:Y:S05]  /*2fe10*/  CALL.REL.NOINC `($_ZN7cutlass13device_kernelIN5flash19enable_sm80_to_sm89INS1_16FlashAttnBwdSm80INS1_25CollectiveMainloopBwdSm80ILi2ELi2EN4cute5tupleIJNS5_1CILi128EEES8_NS7_ILi64EEEEEENS_10bfloat16_tEfNS_4arch4Sm80ELb0ELb1ELb1ELb0ELb1ELb0ELb0ELb0ELi2ELi4ELi4ELi4ELb0EEENS1_24CollectiveEpilogueBwdGQAISA_fSD_Li256ELb0ELb1EEENS1_19SingleTileSchedulerILb0ELb0ELb0ELi128EEEEEEEEEvNT_6ParamsE$_ZZN4cute5sliceINS_5tupleIJNS1_IJNS_10UnderscoreENS_1CILi0EEEEEENS1_IJS4_S2_EEEEEENS1_IJNS1_IJNS1_IJNS3_ILi1EEES4_EEES4_EEENS1_IJNS1_IJS4_S4_EEEiEEEEEEEEDaRKT_RKT0_ENKUlRKT_RKT0_E_clIS6_SC_EEDaSM_SP_) ;  /* 0xfffdc62000007944 */ /* 0x024fea0003c3ffff */
[----:B------:R-:W-:Y:S02]  /*2fe20*/  MOV R8, 0x2fe40 ;  /* 0x0002fe4000087802 */ /* 0x000fe40000000f00 */
[----:B-1----:R-:W-:Y:S05]  /*2fe30*/  CALL.REL.NOINC `($_ZN7cutlass13device_kernelIN5flash19enable_sm80_to_sm89INS1_16FlashAttnBwdSm80INS1_25CollectiveMainloopBwdSm80ILi2ELi2EN4cute5tupleIJNS5_1CILi128EEES8_NS7_ILi64EEEEEENS_10bfloat16_tEfNS_4arch4Sm80ELb0ELb1ELb1ELb0ELb1ELb0ELb0ELb0ELi2ELi4ELi4ELi4ELb0EEENS1_24CollectiveEpilogueBwdGQAISA_fSD_Li256ELb0ELb1EEENS1_19SingleTileSchedulerILb0ELb0ELb0ELi128EEEEEEEEEvNT_6ParamsE$_ZZN4cute12filter_tupleINS_5tupleIJNS1_IJNS_10UnderscoreENS_1CILi0EEEEEENS1_IJS4_S2_EEEEEENS1_IJNS1_IJNS1_IJNS3_ILi1EEES4_EEES4_EEENS1_IJNS1_IJS4_S4_EEEiEEEEEEZNS_5sliceIS7_SD_EEDaRKT_RKT0_EUlRKT_RKT0_E_EEDaSH_SK_OT1_ENKUlDpSN_E_clIJNS1_IJS9_EEENS1_IJiEEEEEEDaSU_) ;  /* 0xfffdb06000007944 */ /* 0x002fea0003c3ffff */
[----:B------:R-:W-:Y:S02]  /*2fe40*/  MOV R69, R25 ;  /* 0x0000001900457202 */ /* 0x000fe40000000f00 */
[----:B------:R-:W-:Y:S02]  /*2fe50*/  MOV R6, 0x2fe70 ;  /* 0x0002fe7000067802 */ /* 0x000fe40000000f00 */
[----:B-1---5:R-:W-:Y:S05]  /*2fe60*/  CALL.REL.NOINC `($_ZN7cutlass13device_kernelIN5flash19enable_sm80_to_sm89INS1_16FlashAttnBwdSm80INS1_25CollectiveMainloopBwdSm80ILi2ELi2EN4cute5tupleIJNS5_1CILi128EEES8_NS7_ILi64EEEEEENS_10bfloat16_tEfNS_4arch4Sm80ELb0ELb1ELb1ELb0ELb1ELb0ELb0ELb0ELi2ELi4ELi4ELi4ELb0EEENS1_24CollectiveEpilogueBwdGQAISA_fSD_Li256ELb0ELb1EEENS1_19SingleTileSchedulerILb0ELb0ELb0ELi128EEEEEEEEEvNT_6ParamsE$_ZN4cute5tupleIJNS0_IJNS0_IJNS_1CILi8EEENS1_ILi1EEEEEENS1_ILi2EEEEEENS0_IJNS0_IJS3_NS1_ILi0EEEEEEiEEEEEC2ERKS6_RKS9_) ;  /* 0xfffda60000007944 */ /* 0x022fea0003c3ffff */
[----:B-1----:R1:W5:Y:S01]  /*2fe70*/  LDL R3, [R1+0x758] ;  /* 0x0007580001037983 */ /* 0x0023620000100800 */
[----:B------:R-:W-:Y:S02]  /*2fe80*/  MOV R69, R25 ;  /* 0x0000001900457202 */ /* 0x000fe40000000f00 */
[----:B------:R-:W-:Y:S02]  /*2fe90*/  MOV R6, 0x2feb0 ;  /* 0x0002feb000067802 */ /* 0x000fe40000000f00 */
[----:B-1---5:R-:W-:Y:S05]  /*2fea0*/  CALL.REL.NOINC `($_ZN7cutlass13device_kernelIN5flash19enable_sm80_to_sm89INS1_16FlashAttnBwdSm80INS1_25CollectiveMainloopBwdSm80ILi2ELi2EN4cute5tupleIJNS5_1CILi128EEES8_NS7_ILi64EEEEEENS_10bfloat16_tEfNS_4arch4Sm80ELb0ELb1ELb1ELb0ELb1ELb0ELb0ELb0ELi2ELi4ELi4ELi4ELb0EEENS1_24CollectiveEpilogueBwdGQAISA_fSD_Li256ELb0ELb1EEENS1_19SingleTileSchedulerILb0ELb0ELb0ELi128EEEEEEEEEvNT_6ParamsE$_ZN4cute3eso3ESOILb0ELb1EJNS_6LayoutINS_5tupleIJNS3_IJNS_1CILi8EEENS4_ILi1EEEEEENS4_ILi2EEEEEENS3_IJNS3_IJS6_NS4_ILi0EEEEEEiEEEEESA_EEC2ERKSD_RKSA_) ;  /* 0xfffd6f3000007944 */ /* 0x022fea0003c3ffff */
[----:B------:R2:W5:Y:S01]  /*2feb0*/  LDL R7, [R1+0x758] ;  /* 0x0007580001077983 */ /* 0x0005620000100800 */
[----:B-1----:R-:W-:Y:S01]  /*2fec0*/  IMAD.MOV.U32 R2, RZ, RZ, R4 ;  /* 0x000000ffff027224 */ /* 0x002fe200078e0004 */
[----:B------:R-:W-:Y:S01]  /*2fed0*/  MOV R3, R5 ;  /* 0x0000000500037202 */ /* 0x000fe20000000f00 */
[----:B------:R-:W-:Y:S01]  /*2fee0*/  IMAD.MOV.U32 R9, RZ, RZ, R25 ;  /* 0x000000ffff097224 */ /* 0x000fe200078e0019 */
[----:B------:R-:W-:-:S02]  /*2fef0*/  MOV R8, 0x2ff10 ;  /* 0x0002ff1000087802 */ /* 0x000fc40000000f00 */
        /* <DEDUP_REMOVED lines=11> */
[----:B-1----:R-:W-:-:S02]  /*2ffb0*/  MOV R3, RZ ;  /* 0x000000ff00037202 */ /* 0x002fc40000000f00 */
[----:B------:R-:W-:Y:S02]  /*2ffc0*/  MOV R10, 0x2ffe0 ;  /* 0x0002ffe0000a7802 */ /* 0x000fe40000000f00 */
[----:B--2--5:R-:W-:Y:S05]  /*2ffd0*/  CALL.REL.NOINC `($_ZN7cutlass13device_kernelIN5flash19enable_sm80_to_sm89INS1_16FlashAttnBwdSm80INS1_25CollectiveMainloopBwdSm80ILi2ELi2EN4cute5tupleIJNS5_1CILi128EEES8_NS7_ILi64EEEEEENS_10bfloat16_tEfNS_4arch4Sm80ELb0ELb1ELb1ELb0ELb1ELb0ELb0ELb0ELi2ELi4ELi4ELi4ELb0EEENS1_24CollectiveEpilogueBwdGQAISA_fSD_Li256ELb0ELb1EEENS1_19SingleTileSchedulerILb0ELb0ELb0ELi128EEEEEEEEEvNT_6ParamsE$_ZN4cute3eso3ESOILb1ELb0EJNS_10UnderscoreEiEEC2ERKS2_RKi) ;  /* 0xfffd70f000007944 */ /* 0x024fea0003c3ffff */
[----:B-1----:R-:W2:Y:S01]  /*2ffe0*/  LDL R3, [R1+0x758] ;  /* 0x0007580001037983 */ /* 0x002ea20000100800 */
[----:B------:R-:W-:Y:S02]  /*2fff0*/  MOV R2, R25 ;  /* 0x0000001900027202 */ /* 0x000fe40000000f00 */
[----:B------:R-:W-:Y:S01]  /*30000*/  MOV R6, 0x30030 ;  /* 0x0003003000067802 */ /* 0x000fe20000000f00 */
[----:B--2---:R-:W-:Y:S02]  /*30010*/  IMAD R3, R14, R3, RZ ;  /* 0x000000030e037224 */ /* 0x004fe400078e02ff */
        /* <DEDUP_REMOVED lines=10> */
[----:B-1----:R1:W5:Y:S01]  /*300c0*/  LDL.64 R6, [R1+0x758] ;  /* 0x0007580001067983 */ /* 0x0023620000100a00 */
[----:B------:R-:W-:Y:S01]  /*300d0*/  IMAD.MOV.U32 R2, RZ, RZ, R25 ;  /* 0x000000ffff027224 */ /* 0x000fe200078e0019 */
[----:B------:R-:W-:-:S02]  /*300e0*/  MOV R3, RZ ;  /* 0x000000ff00037202 */ /* 0x000fc40000000f00 */
[----:B------:R-:W-:Y:S02]  /*300f0*/  MOV R10, 0x30110 ;  /* 0x00030110000a7802 */ /* 0x000fe40000000f00 */
[----:B-1---5:R-:W-:Y:S05]  /*30100*/  CALL.REL.NOINC `($_ZN7cutlass13device_kernelIN5flash19enable_sm80_to_sm89INS1_16FlashAttnBwdSm80INS1_25CollectiveMainloopBwdSm80ILi2ELi2EN4cute5tupleIJNS5_1CILi128EEES8_NS7_ILi64EEEEEENS_10bfloat16_tEfNS_4arch4Sm80ELb0ELb1ELb1ELb0ELb1ELb0ELb0ELb0ELi2ELi4ELi4ELi4ELb0EEENS1_24CollectiveEpilogueBwdGQAISA_fSD_Li256ELb0ELb1EEENS1_19SingleTileSchedulerILb0ELb0ELb0ELi128EEEEEEEEEvNT_6ParamsE$_ZN4cute3eso3ESOILb1ELb0EJNS_10UnderscoreEiEEC2ERKS2_RKi) ;  /* 0xfffd6fc000007944 */ /* 0x022fea0003c3ffff */
[----:B-1----:R-:W2:Y:S01]  /*30110*/  LDL R3, [R1+0x758] ;  /* 0x0007580001037983 */ /* 0x002ea20000100800 */
[----:B------:R-:W-:Y:S01]  /*30120*/  IMAD.MOV.U32 R69, RZ, RZ, R25 ;  /* 0x000000ffff457224 */ /* 0x000fe200078e0019 */
[----:B------:R-:W-:Y:S02]  /*30130*/  MOV R4, 0x30160 ;  /* 0x0003016000047802 */ /* 0x000fe40000000f00 */
[----:B--2---:R-:W-:Y:S02]  /*30140*/  SHF.L.U32 R3, R3, 0x6, RZ ;  /* 0x0000000603037819 */ /* 0x004fe400000006ff */
[----:B------:R-:W-:Y:S05]  /*30150*/  CALL.REL.NOINC `($_ZN7cutlass13device_kernelIN5flash19enable_sm80_to_sm89INS1_16FlashAttnBwdSm80INS1_25CollectiveMainloopBwdSm80ILi2ELi2EN4cute5tupleIJNS5_1CILi128EEES8_NS7_ILi64EEEEEENS_10bfloat16_tEfNS_4arch4Sm80ELb0ELb1ELb1ELb0ELb1ELb0ELb0ELb0ELi2ELi4ELi4ELi4ELb0EEENS1_24CollectiveEpilogueBwdGQAISA_fSD_Li256ELb0ELb1EEENS1_19SingleTileSchedulerILb0ELb0ELb0ELi128EEEEEEEEEvNT_6ParamsE$_ZN4cute3eso3ESOILb1ELb0EJNS_6LayoutINS_5tupleIJNS3_IJNS3_IJNS_1CILi4EEENS4_ILi2EEEEEENS4_ILi1EEEEEEEEENS3_IJNS3_IJNS3_IJS8_NS4_ILi32EEEEEENS4_ILi0EEEEEEEEEEEiEEC2ERKSG_RKi) ;  /* 0xfffd883000007944 */ /* 0x000fea0003c3ffff */
[----:B-1----:R-:W2:Y:S01]  /*30160*/  LDL R3, [R1+0x758] ;  /* 0x0007580001037983 */ /* 0x002ea20000100800 */
[----:B------:R-:W-:Y:S02]  /*30170*/  MOV R69, R25 ;  /* 0x0000001900457202 */ /* 0x000fe40000000f00 */
[----:B------:R-:W-:Y:S01]  /*30180*/  MOV R4, 0x301c0 ;  /* 0x000301c000047802 */ /* 0x000fe20000000f00 */
[----:B--2---:R-:W-:-:S05]  /*30190*/  IMAD.WIDE R2, R3, 0x2, R12 ;  /* 0x0000000203027825 */ /* 0x004fca00078e020c */
[----:B------:R-:W-:Y:S02]  /*301a0*/  MOV R8, R2 ;  /* 0x0000000200087202 */ /* 0x000fe40000000f00 */
[----:B------:R-:W-:Y:S05]  /*301b0*/  CALL.REL.NOINC `($_ZN7cutlass13device_kernelIN5flash19enable_sm80_to_sm89INS1_16FlashAttnBwdSm80INS1_25CollectiveMainloopBwdSm80ILi2ELi2EN4cute5tupleIJNS5_1CILi128EEES8_NS7_ILi64EEEEEENS_10bfloat16_tEfNS_4arch4Sm80ELb0ELb1ELb1ELb0ELb1ELb0ELb0ELb0ELi2ELi4ELi4ELi4ELb0EEENS1_24CollectiveEpilogueBwdGQAISA_fSD_Li256ELb0ELb1EEENS1_19SingleTileSchedulerILb0ELb0ELb0ELi128EEEEEEEEEvNT_6ParamsE$_ZN4cute3eso3ESOILb1ELb0EJNS_6LayoutINS_5tupleIJNS3_IJNS3_IJNS_1CILi4EEENS4_ILi2EEEEEENS4_ILi1EEEEEEEEENS3_IJNS3_IJNS3_IJS8_NS4_ILi32EEEEEENS4_ILi0EEEEEEEEEEENS_10ViewEngineIPN7cutlass10bfloat16_tEEEEEC2ERKSG_RKSL_) ;  /* 0xfffd878000007944 */ /* 0x000fea0003c3ffff */
        /* <DEDUP_REMOVED lines=17> */
[----:B--2--5:R-:W-:Y:S05]  /*302d0*/  CALL.REL.NOINC `($_ZN7cutlass13device_kernelIN5flash19enable_sm80_to_sm89INS1_16FlashAttnBwdSm80INS1_25CollectiveMainloopBwdSm80ILi2ELi2EN4cute5tupleIJNS5_1CILi128EEES8_NS7_ILi64EEEEEENS_10bfloat16_tEfNS_4arch4Sm80ELb0ELb1ELb1ELb0ELb1ELb0ELb0ELb0ELi2ELi4ELi4ELi4ELb0EEENS1_24CollectiveEpilogueBwdGQAISA_fSD_Li256ELb0ELb1EEENS1_19SingleTileSchedulerILb0ELb0ELb0ELi128EEEEEEEEEvNT_6ParamsE$_ZN4cute3eso3ESOILb1ELb0EJNS_6LayoutINS_5tupleIJNS3_IJNS3_IJNS_1CILi2EEES5_EEENS4_ILi1EEEEEEEEENS3_IJNS3_IJNS3_IJS7_NS4_ILi16EEEEEENS4_ILi0EEEEEEEEEEENS_10ViewEngineIPjEEEEC2ERKSF_RKSI_) ;  /* 0xfffd862000007944 */ /* 0x024fea0003c3ffff */
        /* <DEDUP_REMOVED lines=15> */
[----:B------:R-:W-:-:S02]  /*303d0*/  MOV R2, R25 ;  /* 0x0000001900027202 */ /* 0x000fc40000000f00 */
        /* <DEDUP_REMOVED lines=12> */
[----:B-1----:R1:W5:Y:S01]  /*304a0*/  LDL.64 R6, [R1+0x758] ;  /* 0x0007580001067983 */ /* 0x0023620000100a00 */
[----:B------:R-:W-:Y:S01]  /*304b0*/  IMAD.MOV.U32 R2, RZ, RZ, R25 ;  /* 0x000000ffff027224 */ /* 0x000fe200078e0019 */
[----:B------:R-:W-:-:S02]  /*304c0*/  MOV R3, 0x1 ;  /* 0x0000000100037802 */ /* 0x000fc40000000f00 */
        /* <DEDUP_REMOVED lines=46> */
[----:B------:R-:W-:-:S02]  /*307b0*/  MOV R4, 0x307e0 ;  /* 0x000307e000047802 */ /* 0x000fc40000000f00 */
[----:B--2---:R-:W-:Y:S02]  /*307c0*/  SHF.L.U32 R3, R3, 0xa, RZ ;  /* 0x0000000a03037819 */ /* 0x004fe400000006ff */
[----:B------:R-:W-:Y:S05]  /*307d0*/  CALL.REL.NOINC `($_ZN7cutlass13device_kernelIN5flash19enable_sm80_to_sm89INS1_16FlashAttnBwdSm80INS1_25CollectiveMainloopBwdSm80ILi2ELi2EN4cute5tupleIJNS5_1CILi128EEES8_NS7_ILi64EEEEEENS_10bfloat16_tEfNS_4arch4Sm80ELb0ELb1ELb1ELb0ELb1ELb0ELb0ELb0ELi2ELi4ELi4ELi4ELb0EEENS1_24CollectiveEpilogueBwdGQAISA_fSD_Li256ELb0ELb1EEENS1_19SingleTileSchedulerILb0ELb0ELb0ELi128EEEEEEEEEvNT_6ParamsE$_ZN4cute3eso3ESOILb1ELb0EJNS_6LayoutINS_5tupleIJNS3_IJNS_1CILi8EEENS4_ILi1EEEEEENS4_ILi2EEEEEENS3_IJNS3_IJS6_NS4_ILi0EEEEEENS4_ILi8192EEEEEEEEiEEC2ERKSE_RKi) ;  /* 0xfffd953000007944 */ /* 0x000fea0003c3ffff */
[----:B------:R-:W-:Y:S01]  /*307e0*/  ULDC.64 UR4, c[0x0][0x118] ;  /* 0x0000460000047ab9 */ /* 0x000fe20000000a00 */
[----:B-1----:R-:W2:Y:S04]  /*307f0*/  LDL R2, [R1+0x758] ;  /* 0x0007580001027983 */ /* 0x002ea80000100800 */
[----:B------:R-:W2:Y:S01]  /*30800*/  LD.E.64 R4, [R54.64] ;  /* 0x0000000436047980 */ /* 0x000ea2000c101b00 */
[----:B------:R-:W-:Y:S02]  /*30810*/  MOV R9, R25 ;  /* 0x0000001900097202 */ /* 0x000fe40000000f00 */
[----:B------:R-:W-:Y:S01]  /*30820*/  MOV R8, 0x30850 ;  /* 0x0003085000087802 */ /* 0x000fe20000000f00 */
[----:B--2---:R-:W-:-:S04]  /*30830*/  IMAD.WIDE R2, R2, 0x2, R4 ;  /* 0x0000000202027825 */ /* 0x004fc800078e0204 */
[----:B------:R-:W-:Y:S05]  /*30840*/  CALL.REL.NOINC `($_ZN7cutlass13device_kernelIN5flash19enable_sm80_to_sm89INS1_16FlashAttnBwdSm80INS1_25CollectiveMainloopBwdSm80ILi2ELi2EN4cute5tupleIJNS5_1CILi128EEES8_NS7_ILi64EEEEEENS_10bfloat16_tEfNS_4arch4Sm80ELb0ELb1ELb1ELb0ELb1ELb0ELb0ELb0ELi2ELi4ELi4ELi4ELb0EEENS1_24CollectiveEpilogueBwdGQAISA_fSD_Li256ELb0ELb1EEENS1_19SingleTileSchedulerILb0ELb0ELb0ELi128EEEEEEEEEvNT_6ParamsE$_ZN4cute8smem_ptrIPN7cutlass10bfloat16_tEECI1NS_12iter_adaptorIS3_S4_EEES3_) ;  /* 0xfffda34000007944 */ /* 0x000fea0003c3ffff */
[----:B-1----:R1:W5:Y:S01]  /*30850*/  LDL.64 R2, [R1+0x758] ;  /* 0x0007580001027983 */ /* 0x0023620000100a00 */
[----:B------:R-:W-:-:S03]  /*30860*/  MOV R6, 0x30880 ;  /* 0x0003088000067802 */ /* 0x000fc60000000f00 */
[----:B-1---5:R-:W-:Y:S05]  /*30870*/  CALL.REL.NOINC `($_ZN7cutlass13device_kernelIN5flash19enable_sm80_to_sm89INS1_16FlashAttnBwdSm80INS1_25CollectiveMainloopBwdSm80ILi2ELi2EN4cute5tupleIJNS5_1CILi128EEES8_NS7_ILi64EEEEEENS_10bfloat16_tEfNS_4arch4Sm80ELb0ELb1ELb1ELb0ELb1ELb0ELb0ELb0ELi2ELi4ELi4ELi4ELb0EEENS1_24CollectiveEpilogueBwdGQAISA_fSD_Li256ELb0ELb1EEENS1_19SingleTileSchedulerILb0ELb0ELb0ELi128EEEEEEEEEvNT_6ParamsE$_ZN4cute3eso3ESOILb1ELb0EJNS_6LayoutINS_5tupleIJNS3_IJNS_1CILi8EEENS4_ILi1EEEEEENS4_ILi2EEEEEENS3_IJNS3_IJS6_NS4_ILi0EEEEEENS4_ILi8192EEEEEEEENS_10ViewEngineINS_8smem_ptrIPN7cutlass10bfloat16_tEEEEEEEC2ERKSE_RKSL_) ;  /* 0xfffd945000007944 */ /* 0x022fea0003c3ffff */
        /* <DEDUP_REMOVED lines=8> */
[----:B------:R-:W-:Y:S05]  /*30900*/  CALL.REL.NOINC `($_ZN7cutlass13device_kernelIN5flash19enable_sm80_to_sm89INS1_16FlashAttnBwdSm80INS1_25CollectiveMainloopBwdSm80ILi2ELi2EN4cute5tupleIJNS5_1CILi128EEES8_NS7_ILi64EEEEEENS_10bfloat16_tEfNS_4arch4Sm80ELb0ELb1ELb1ELb0ELb1ELb0ELb0ELb0ELi2ELi4ELi4ELi4ELb0EEENS1_24CollectiveEpilogueBwdGQAISA_fSD_Li256ELb0ELb1EEENS1_19SingleTileSchedulerILb0ELb0ELb0ELi128EEEEEEEEEvNT_6ParamsE$_ZN4cute3eso3ESOILb1ELb0EJNS_6LayoutINS_5tupleIJNS3_IJNS_1CILi8EEENS4_ILi1EEEEEENS4_ILi2EEEEEENS3_IJNS3_IJS6_NS4_ILi0EEEEEENS4_ILi64EEEEEEEEiEEC2ERKSE_RKi) ;  /* 0xfffd938000007944 */ /* 0x000fea0003c3ffff */
[----:B-1----:R-:W2:Y:S01]  /*30910*/  LDL R3, [R1+0x758] ;  /* 0x0007580001037983 */ /* 0x002ea20000100800 */
[----:B------:R-:W-:Y:S01]  /*30920*/  MOV R6, 0x30960 ;  /* 0x0003096000067802 */ /* 0x000fe20000000f00 */
[----:B--2---:R-:W-:-:S05]  /*30930*/  IMAD.WIDE R2, R3, 0x2, R52 ;  /* 0x0000000203027825 */ /* 0x004fca00078e0234 */
[----:B------:R-:W-:Y:S02]  /*30940*/  MOV R8, R2 ;  /* 0x0000000200087202 */ /* 0x000fe40000000f00 */
[----:B------:R-:W-:Y:S05]  /*30950*/  CALL.REL.NOINC `($_ZN7cutlass13device_kernelIN5flash19enable_sm80_to_sm89INS1_16FlashAttnBwdSm80INS1_25CollectiveMainloopBwdSm80ILi2ELi2EN4cute5tupleIJNS5_1CILi128EEES8_NS7_ILi64EEEEEENS_10bfloat16_tEfNS_4arch4Sm80ELb0ELb1ELb1ELb0ELb1ELb0ELb0ELb0ELi2ELi4ELi4ELi4ELb0EEENS1_24CollectiveEpilogueBwdGQAISA_fSD_Li256ELb0ELb1EEENS1_19SingleTileSchedulerILb0ELb0ELb0ELi128EEEEEEEEEvNT_6ParamsE$_ZN4cute3eso3ESOILb1ELb0EJNS_6LayoutINS_5tupleIJNS3_IJNS_1CILi8EEENS4_ILi1EEEEEENS4_ILi2EEEEEENS3_IJNS3_IJS6_NS4_ILi0EEEEEENS4_ILi64EEEEEEEENS_10ViewEngineIPN7cutlass10bfloat16_tEEEEEC2ERKSE_RKSJ_) ;  /* 0xfffd92e000007944 */ /* 0x000fea0003c3ffff */
[----:B-1----:R1:W5:Y:S01]  /*30960*/  LDL.64 R2, [R1+0x758] ;  /* 0x0007580001027983 */ /* 0x0023620000100a00 */
[----:B------:R-:W-:Y:S02]  /*30970*/  MOV R7, R5 ;  /* 0x0000000500077202 */ /* 0x000fe40000000f00 */
[----:B------:R-:W-:Y:S02]  /*30980*/  MOV R6, 0x309a0 ;  /* 0x000309a000067802 */ /* 0x000fe40000000f00 */
[----:B-1---5:R-:W-:Y:S05]  /*30990*/  CALL.REL.NOINC `($_ZN7cutlass13device_kernelIN5flash19enable_sm80_to_sm89INS1_16FlashAttnBwdSm80INS1_25CollectiveMainloopBwdSm80ILi2ELi2EN4cute5tupleIJNS5_1CILi128EEES8_NS7_ILi64EEEEEENS_10bfloat16_tEfNS_4arch4Sm80ELb0ELb1ELb1ELb0ELb1ELb0ELb0ELb0ELi2ELi4ELi4ELi4ELb0EEENS1_24CollectiveEpilogueBwdGQAISA_fSD_Li256ELb0ELb1EEENS1_19SingleTileSchedulerILb0ELb0ELb0ELi128EEEEEEEEEvNT_6ParamsE$_ZN4cute3eso3ESOILb1ELb0EJNS_6LayoutINS_5tupleIJNS3_IJNS_1CILi8EEENS4_ILi1EEEEEENS3_IJNS4_ILi2EEEEEEEEENS3_IJNS3_IJS6_NS4_ILi0EEEEEENS3_IJNS4_ILi8192EEEEEEEEEEENS_10ViewEngineINS_8smem_ptrIPN7cutlass10bfloat16_tEEEEEEEC2ERKSG_RKSN_) ;  /* 0xfffd90a000007944 */ /* 0x022fea0003c3ffff */
[----:B-1----:R1:W5:Y:S01]  /*309a0*/  LDL.64 R4, [R1+0x758] ;  /* 0x0007580001047983 */ /* 0x0023620000100a00 */
[----:B------:R-:W-:Y:S02]  /*309b0*/  MOV R8, R2 ;  /* 0x0000000200087202 */ /* 0x000fe40000000f00 */
[----:B------:R-:W-:Y:S02]  /*309c0*/  MOV R6, 0x309e0 ;  /* 0x000309e000067802 */ /* 0x000fe40000000f00 */
[----:B-1---5:R-:W-:Y:S05]  /*309d0*/  CALL.REL.NOINC `($_ZN7cutlass13device_kernelIN5flash19enable_sm80_to_sm89INS1_16FlashAttnBwdSm80INS1_25CollectiveMainloopBwdSm80ILi2ELi2EN4cute5tupleIJNS5_1CILi128EEES8_NS7_ILi64EEEEEENS_10bfloat16_tEfNS_4arch4Sm80ELb0ELb1ELb1ELb0ELb1ELb0ELb0ELb0ELi2ELi4ELi4ELi4ELb0EEENS1_24CollectiveEpilogueBwdGQAISA_fSD_Li256ELb0ELb1EEENS1_19SingleTileSchedulerILb0ELb0ELb0ELi128EEEEEEEEEvNT_6ParamsE$_ZN4cute3eso3ESOILb1ELb0EJNS_6LayoutINS_5tupleIJNS3_IJNS_1CILi8EEENS4_ILi1EEEEEENS3_IJNS4_ILi2EEEEEEEEENS3_IJNS3_IJS6_NS4_ILi0EEEEEENS3_IJNS4_ILi64EEEEEEEEEEENS_10ViewEngineIPN7cutlass10bfloat16_tEEEEEC2ERKSG_RKSL_) ;  /* 0xfffd901000007944 */ /* 0x022fea0003c3ffff */
[----:B-1----:R1:W5:Y:S01]  /*309e0*/  LDL.64 R2, [R1+0x758] ;  /* 0x0007580001027983 */ /* 0x0023620000100a00 */
[----:B------:R-:W-:-:S03]  /*309f0*/  MOV R8, 0x30a10 ;  /* 0x00030a1000087802 */ /* 0x000fc60000000f00 */
[----:B-1---5:R-:W-:Y:S05]  /*30a00*/  CALL.REL.NOINC `($_ZN7cutlass13device_kernelIN5flash19enable_sm80_to_sm89INS1_16FlashAttnBwdSm80INS1_25CollectiveMainloopBwdSm80ILi2ELi2EN4cute5tupleIJNS5_1CILi128EEES8_NS7_ILi64EEEEEENS_10bfloat16_tEfNS_4arch4Sm80ELb0ELb1ELb1ELb0ELb1ELb0ELb0ELb0ELi2ELi4ELi4ELi4ELb0EEENS1_24CollectiveEpilogueBwdGQAISA_fSD_Li256ELb0ELb1EEENS1_19SingleTileSchedulerILb0ELb0ELb0ELi128EEEEEEEEEvNT_6ParamsE$_ZN4cute3eso3ESOILb1ELb0EJNS_6LayoutINS_5tupleIJNS3_IJNS3_IJNS_1CILi8EEENS4_ILi1EEEEEES6_EEENS3_IJNS3_IJS6_S6_EEENS4_ILi2EEEEEEEEENS3_IJNS3_IJNS3_IJS6_NS4_ILi0EEEEEESD_EEENS3_IJNS3_IJSD_SD_EEENS4_ILi64EEEEEEEEEEENS_10ViewEngineIPN7cutlass10bfloat16_tEEEEEC2ERKSK_RKSP_) ;  /* 0xfffd819000007944 */ /* 0x022fea0003c3ffff */
[----:B-1----:R1:W5:Y:S01]  /*30a10*/  LDL.64 R2, [R1+0x758] ;  /* 0x0007580001027983 */ /* 0x0023620000100a00 */
[----:B------:R-:W-:Y:S02]  /*30a20*/  MOV R7, R5 ;  /* 0x0000000500077202 */ /* 0x000fe40000000f00 */
[----:B------:R-:W-:-:S02]  /*30a30*/  MOV R6, 0x30a50 ;  /* 0x00030a5000067802 */ /* 0x000fc40000000f00 */
[----:B-1---5:R-:W-:Y:S05]  /*30a40*/  CALL.REL.NOINC `($_ZN7cutlass13device_kernelIN5flash19enable_sm80_to_sm89INS1_16FlashAttnBwdSm80INS1_25CollectiveMainloopBwdSm80ILi2ELi2EN4cute5tupleIJNS5_1CILi128EEES8_NS7_ILi64EEEEEENS_10bfloat16_tEfNS_4arch4Sm80ELb0ELb1ELb1ELb0ELb1ELb0ELb0ELb0ELi2ELi4ELi4ELi4ELb0EEENS1_24CollectiveEpilogueBwdGQAISA_fSD_Li256ELb0ELb1EEENS1_19SingleTileSchedulerILb0ELb0ELb0ELi128EEEEEEEEEvNT_6ParamsE$_ZN4cute3eso3ESOILb1ELb0EJNS_6LayoutINS_5tupleIJNS3_IJNS3_IJNS_1CILi8EEENS4_ILi1EEEEEES6_EEENS3_IJNS3_IJS6_S6_EEENS4_ILi2EEEEEEEEENS3_IJNS3_IJNS3_IJS6_NS4_ILi0EEEEEESD_EEENS3_IJNS3_IJSD_SD_EEENS4_ILi8192EEEEEEEEEEENS_10ViewEngineINS_8smem_ptrIPN7cutlass10bfloat16_tEEEEEEEC2ERKSK_RKSR_) ;  /* 0xfffd819000007944 */ /* 0x022fea0003c3ffff */
[----:B-1----:R1:W5:Y:S01]  /*30a50*/  LDL.64 R4, [R1+0x758] ;  /* 0x0007580001047983 */ /* 0x0023620000100a00 */
[----:B------:R-:W-:-:S02]  /*30a60*/  MOV R8, R2 ;  /* 0x0000000200087202 */ /* 0x000fc40000000f00 */
        /* <DEDUP_REMOVED lines=140> */
[----:B------:R2:W5:Y:S01]  /*31330*/  LDL R5, [R1+0x758] ;  /* 0x0007580001057983 */ /* 0x0005620000100800 */
[----:B------:R-:W-:-:S03]  /*31340*/  MOV R4, 0x31360 ;  /* 0x0003136000047802 */ /* 0x000fc60000000f00 */
[----:B-12--5:R-:W-:Y:S05]  /*31350*/  CALL.REL.NOINC `($_ZN7cutlass13device_kernelIN5flash19enable_sm80_to_sm89INS1_16FlashAttnBwdSm80INS1_25CollectiveMainloopBwdSm80ILi2ELi2EN4cute5tupleIJNS5_1CILi128EEES8_NS7_ILi64EEEEEENS_10bfloat16_tEfNS_4arch4Sm80ELb0ELb1ELb1ELb0ELb1ELb0ELb0ELb0ELi2ELi4ELi4ELi4ELb0EEENS1_24CollectiveEpilogueBwdGQAISA_fSD_Li256ELb0ELb1EEENS1_19SingleTileSchedulerILb0ELb0ELb0ELi128EEEEEEEEEvNT_6ParamsE$_ZZN4cute5sliceINS_5tupleIJNS_10UnderscoreES2_iEEENS1_IJNS1_IJNS_1CILi1EEENS4_ILi0EEEEEEiNS4_ILi1024EEEEEEEEDaRKT_RKT0_ENKUlRKT_RKT0_E_clIS2_iEEDaSI_SL_) ;  /* 0xfffdb33000007944 */ /* 0x026fea0003c3ffff */
[----:B------:R-:W-:Y:S02]  /*31360*/  MOV R4, 0x31380 ;  /* 0x0003138000047802 */ /* 0x000fe40000000f00 */
[----:B-1---5:R-:W-:Y:S05]  /*31370*/  CALL.REL.NOINC `($_ZN7cutlass13device_kernelIN5flash19enable_sm80_to_sm89INS1_16FlashAttnBwdSm80INS1_25CollectiveMainloopBwdSm80ILi2ELi2EN4cute5tupleIJNS5_1CILi128EEES8_NS7_ILi64EEEEEENS_10bfloat16_tEfNS_4arch4Sm80ELb0ELb1ELb1ELb0ELb1ELb0ELb0ELb0ELi2ELi4ELi4ELi4ELb0EEENS1_24CollectiveEpilogueBwdGQAISA_fSD_Li256ELb0ELb1EEENS1_19SingleTileSchedulerILb0ELb0ELb0ELi128EEEEEEEEEvNT_6ParamsE$_ZZN4cute12filter_tupleINS_5tupleIJNS_10UnderscoreES2_iEEENS1_IJNS1_IJNS_1CILi1EEENS4_ILi0EEEEEEiNS4_ILi1024EEEEEEZNS_5sliceIS3_S9_EEDaRKT_RKT0_EUlRKT_RKT0_E_EEDaSD_SG_OT1_ENKUlDpSJ_E_clIJNS1_IJS7_EEENS1_IJiEEENS1_IJEEEEEEDaSQ_) ;  /* 0xfffd9fc000007944 */ /* 0x022fea0003c3ffff */
[----:B------:R-:W-:Y:S02]  /*31380*/  MOV R69, R25 ;  /* 0x0000001900457202 */ /* 0x000fe40000000f00 */
[----:B------:R-:W-:-:S02]  /*31390*/  MOV R6, 0x313b0 ;  /* 0x000313b000067802 */ /* 0x000fc40000000f00 */
[----:B-1---5:R-:W-:Y:S05]  /*313a0*/  CALL.REL.NOINC `($_ZN7cutlass13device_kernelIN5flash19enable_sm80_to_sm89INS1_16FlashAttnBwdSm80INS1_25CollectiveMainloopBwdSm80ILi2ELi2EN4cute5tupleIJNS5_1CILi128EEES8_NS7_ILi64EEEEEENS_10bfloat16_tEfNS_4arch4Sm80ELb0ELb1ELb1ELb0ELb1ELb0ELb0ELb0ELi2ELi4ELi4ELi4ELb0EEENS1_24CollectiveEpilogueBwdGQAISA_fSD_Li256ELb0ELb1EEENS1_19SingleTileSchedulerILb0ELb0ELb0ELi128EEEEEEEEEvNT_6ParamsE$_ZN4cute5tupleIJNS0_IJNS0_IJNS_1CILi8EEENS1_ILi1EEEEEENS1_ILi2EEEEEENS0_IJNS0_IJS3_NS1_ILi0EEEEEEiEEEEEC2ERKS6_RKS9_) ;  /* 0xfffd90c000007944 */ /* 0x022fea0003c3ffff */
[----:B------:R2:W5:Y:S01]  /*313b0*/  LDL R6, [R1+0x758] ;  /* 0x0007580001067983 */ /* 0x0005620000100800 */
[----:B-1----:R-:W-:Y:S01]  /*313c0*/  IMAD.SHL.U32 R2, R5, 0x400, RZ ;  /* 0x0000040005027824 */ /* 0x002fe200078e00ff */
[----:B------:R-:W-:Y:S01]  /*313d0*/  MOV R60, R25 ;  /* 0x00000019003c7202 */ /* 0x000fe20000000f00 */
[----:B------:R-:W-:Y:S01]  /*313e0*/  IMAD.MOV.U32 R63, RZ, RZ, R24 ;  /* 0x000000ffff3f7224 */ /* 0x000fe200078e0018 */
[----:B------:R-:W-:-:S02]  /*313f0*/  MOV R4, 0x31420 ;  /* 0x0003142000047802 */ /* 0x000fc40000000f00 */
[----:B------:R2:W-:Y:S04]  /*31400*/  STL [R1+0x770], R2 ;  /* 0x0007700201007387 */ /* 0x0005e80000100800 */
[----:B--2--5:R-:W-:Y:S05]  /*31410*/  CALL.REL.NOINC `($_ZN7cutlass13device_kernelIN5flash19enable_sm80_to_sm89INS1_16FlashAttnBwdSm80INS1_25CollectiveMainloopBwdSm80ILi2ELi2EN4cute5tupleIJNS5_1CILi128EEES8_NS7_ILi64EEEEEENS_10bfloat16_tEfNS_4arch4Sm80ELb0ELb1ELb1ELb0ELb1ELb0ELb0ELb0ELi2ELi4ELi4ELi4ELb0EEENS1_24CollectiveEpilogueBwdGQAISA_fSD_Li256ELb0ELb1EEENS1_19SingleTileSchedulerILb0ELb0ELb0ELi128EEEEEEEEEvNT_6ParamsE$_ZN4cute3eso3ESOILb0ELb0EJNS_6LayoutINS_5tupleIJNS3_IJNS_1CILi8EEENS4_ILi1EEEEEENS4_ILi2EEEEEENS3_IJNS3_IJS6_NS4_ILi0EEEEEEiEEEEEiEEC2ERKSD_RKi) ;  /* 0xfffd4e5000007944 */ /* 0x024fea0003c3ffff */
[----:B------:R-:W2:Y:S01]  /*31420*/  LDL.64 R4, [R1+0x758] ;  /* 0x0007580001047983 */ /* 0x000ea20000100a00 */
[----:B------:R-:W-:Y:S02]  /*31430*/  MOV R9, R25 ;  /* 0x0000001900097202 */ /* 0x000fe40000000f00 */
[----:B------:R-:W-:Y:S01]  /*31440*/  MOV R8, 0x31470 ;  /* 0x0003147000087802 */ /* 0x000fe20000000f00 */
[----:B-12---:R-:W-:-:S04]  /*31450*/  IMAD.WIDE R2, R5, 0x2, R56 ;  /* 0x0000000205027825 */ /* 0x006fc800078e0238 */
[----:B------:R-:W-:Y:S05]  /*31460*/  CALL.REL.NOINC `($_ZN7cutlass13device_kernelIN5flash19enable_sm80_to_sm89INS1_16FlashAttnBwdSm80INS1_25CollectiveMainloopBwdSm80ILi2ELi2EN4cute5tupleIJNS5_1CILi128EEES8_NS7_ILi64EEEEEENS_10bfloat16_tEfNS_4arch4Sm80ELb0ELb1ELb1ELb0ELb1ELb0ELb0ELb0ELi2ELi4ELi4ELi4ELb0EEENS1_24CollectiveEpilogueBwdGQAISA_fSD_Li256ELb0ELb1EEENS1_19SingleTileSchedulerILb0ELb0ELb0ELi128EEEEEEEEEvNT_6ParamsE$_ZN4cute8smem_ptrIPN7cutlass10bfloat16_tEECI1NS_12iter_adaptorIS3_S4_EEES3_) ;  /* 0xfffd972000007944 */ /* 0x000fea0003c3ffff */
        /* <DEDUP_REMOVED lines=10> */
[----:B-1----:R-:W-:-:S02]  /*31510*/  MOV R3, 0x1 ;  /* 0x0000000100037802 */ /* 0x002fc40000000f00 */
[----:B------:R-:W-:Y:S02]  /*31520*/  MOV R8, 0x31540 ;  /* 0x0003154000087802 */ /* 0x000fe40000000f00 */
[----:B--2--5:R-:W-:Y:S05]  /*31530*/  CALL.REL.NOINC `($_ZN7cutlass13device_kernelIN5flash19enable_sm80_to_sm89INS1_16FlashAttnBwdSm80INS1_25CollectiveMainloopBwdSm80ILi2ELi2EN4cute5tupleIJNS5_1CILi128EEES8_NS7_ILi64EEEEEENS_10bfloat16_tEfNS_4arch4Sm80ELb0ELb1ELb1ELb0ELb1ELb0ELb0ELb0ELi2ELi4ELi4ELi4ELb0EEENS1_24CollectiveEpilogueBwdGQAISA_fSD_Li256ELb0ELb1EEENS1_19SingleTileSchedulerILb0ELb0ELb0ELi128EEEEEEEEEvNT_6ParamsE$_ZN4cute3eso3ESOILb1ELb0EJNS_10UnderscoreES2_iEEC2ERKS2_S5_RKi) ;  /* 0xfffd5b5000007944 */ /* 0x024fea0003c3ffff */
[----:B-1----:R-:W2:Y:S01]  /*31540*/  LDL R3, [R1+0x758] ;  /* 0x0007580001037983 */ /* 0x002ea20000100800 */
[----:B------:R-:W-:Y:S01]  /*31550*/  IMAD.MOV.U32 R60, RZ, RZ, R25 ;  /* 0x000000ffff3c7224 */ /* 0x000fe200078e0019 */
[----:B------:R-:W-:Y:S02]  /*31560*/  MOV R4, 0x31590 ;  /* 0x0003159000047802 */ /* 0x000fe40000000f00 */
[----:B--2---:R-:W-:Y:S02]  /*31570*/  SHF.L.U32 R3, R3, 0x2, RZ ;  /* 0x0000000203037819 */ /* 0x004fe400000006ff */
[----:B------:R-:W-:Y:S05]  /*31580*/  CALL.REL.NOINC `($_ZN7cutlass13device_kernelIN5flash19enable_sm80_to_sm89INS1_16FlashAttnBwdSm80INS1_25CollectiveMainloopBwdSm80ILi2ELi2EN4cute5tupleIJNS5_1CILi128EEES8_NS7_ILi64EEEEEENS_10bfloat16_tEfNS_4arch4Sm80ELb0ELb1ELb1ELb0ELb1ELb0ELb0ELb0ELi2ELi4ELi4ELi4ELb0EEENS1_24CollectiveEpilogueBwdGQAISA_fSD_Li256ELb0ELb1EEENS1_19SingleTileSchedulerILb0ELb0ELb0ELi128EEEEEEEEEvNT_6ParamsE$_ZN4cute3eso3ESOILb1ELb0EJNS_6LayoutINS_5tupleIJNS3_IJNS3_IJNS_1CILi4EEENS4_ILi2EEEEEENS4_ILi1EEEEEES6_EEENS3_IJNS3_IJNS3_IJS8_NS4_ILi32EEEEEENS4_ILi0EEEEEENS4_ILi64EEEEEEEEiEEC2ERKSH_RKi) ;  /* 0xfffd74c000007944 */ /* 0x000fea0003c3ffff */
[----:B-1----:R-:W2:Y:S01]  /*31590*/  LDL R3, [R1+0x758] ;  /* 0x0007580001037983 */ /* 0x002ea20000100800 */
[----:B------:R-:W-:Y:S02]  /*315a0*/  MOV R69, R25 ;  /* 0x0000001900457202 */ /* 0x000fe40000000f00 */
[----:B------:R-:W-:Y:S01]  /*315b0*/  MOV R6, 0x315e0 ;  /* 0x000315e000067802 */ /* 0x000fe20000000f00 */
[----:B--2---:R-:W-:-:S04]  /*315c0*/  IMAD.WIDE R8, R3, 0x2, R50 ;  /* 0x0000000203087825 */ /* 0x004fc800078e0232 */
[----:B------:R-:W-:Y:S05]  /*315d0*/  CALL.REL.NOINC `($_ZN7cutlass13device_kernelIN5flash19enable_sm80_to_sm89INS1_16FlashAttnBwdSm80INS1_25CollectiveMainloopBwdSm80ILi2ELi2EN4cute5tupleIJNS5_1CILi128EEES8_NS7_ILi64EEEEEENS_10bfloat16_tEfNS_4arch4Sm80ELb0ELb1ELb1ELb0ELb1ELb0ELb0ELb0ELi2ELi4ELi4ELi4ELb0EEENS1_24CollectiveEpilogueBwdGQAISA_fSD_Li256ELb0ELb1EEENS1_19SingleTileSchedulerILb0ELb0ELb0ELi128EEEEEEEEEvNT_6ParamsE$_ZN4cute3eso3ESOILb1ELb0EJNS_6LayoutINS_5tupleIJNS3_IJNS3_IJNS_1CILi4EEENS4_ILi2EEEEEENS4_ILi1EEEEEES6_EEENS3_IJNS3_IJNS3_IJS8_NS4_ILi32EEEEEENS4_ILi0EEEEEENS4_ILi64EEEEEEEENS_10ViewEngineIPN7cutlass10bfloat16_tEEEEEC2ERKSH_RKSM_) ;  /* 0xfffd743000007944 */ /* 0x000fea0003c3ffff */
[----:B------:R2:W5:Y:S01]  /*315e0*/  LDL.64 R4, [R1+0x758] ;  /* 0x0007580001047983 */ /* 0x0005620000100a00 */
[----:B------:R-:W-:Y:S02]  /*315f0*/  MOV R3, R12 ;  /* 0x0000000c00037202 */ /* 0x000fe40000000f00 */
[----:B-1----:R-:W-:-:S02]  /*31600*/  MOV R8, 0x31620 ;  /* 0x0003162000087802 */ /* 0x002fc40000000f00 */
[----:B--2--5:R-:W-:Y:S05]  /*31610*/  CALL.REL.NOINC `($_ZN7cutlass13device_kernelIN5flash19enable_sm80_to_sm89INS1_16FlashAttnBwdSm80INS1_25CollectiveMainloopBwdSm80ILi2ELi2EN4cute5tupleIJNS5_1CILi128EEES8_NS7_ILi64EEEEEENS_10bfloat16_tEfNS_4arch4Sm80ELb0ELb1ELb1ELb0ELb1ELb0ELb0ELb0ELi2ELi4ELi4ELi4ELb0EEENS1_24CollectiveEpilogueBwdGQAISA_fSD_Li256ELb0ELb1EEENS1_19SingleTileSchedulerILb0ELb0ELb0ELi128EEEEEEEEEvNT_6ParamsE$_ZZN4cute4takeILi1ELi2ENS_5tupleIJNS1_IJNS_1CILi1EEENS2_ILi0EEEEEEiEEEEEDaRKT1_ENKUlDpRKT_E_clIJiEEEDaSD_) ;  /* 0xfffdabf000007944 */ /* 0x024fea0003c3ffff */
[----:B------:R-:W-:Y:S02]  /*31620*/  MOV R69, R25 ;  /* 0x0000001900457202 */ /* 0x000fe40000000f00 */
[----:B------:R-:W-:-:S02]  /*31630*/  MOV R6, 0x31650 ;  /* 0x0003165000067802 */ /* 0x000fc40000000f00 */
[----:B-1---5:R-:W-:Y:S05]  /*31640*/  CALL.REL.NOINC `($_ZN7cutlass13device_kernelIN5flash19enable_sm80_to_sm89INS1_16FlashAttnBwdSm80INS1_25CollectiveMainloopBwdSm80ILi2ELi2EN4cute5tupleIJNS5_1CILi128EEES8_NS7_ILi64EEEEEENS_10bfloat16_tEfNS_4arch4Sm80ELb0ELb1ELb1ELb0ELb1ELb0ELb0ELb0ELi2ELi4ELi4ELi4ELb0EEENS1_24CollectiveEpilogueBwdGQAISA_fSD_Li256ELb0ELb1EEENS1_19SingleTileSchedulerILb0ELb0ELb0ELi128EEEEEEEEEvNT_6ParamsE$_ZN4cute3eso3ESOILb1ELb0EJNS_5tupleIJNS_1CILi1EEENS3_ILi0EEEEEENS2_IJiEEEEEC2ERKS6_RKS7_) ;  /* 0xfffd6c9000007944 */ /* 0x022fea0003c3ffff */
[----:B-1----:R1:W5:Y:S01]  /*31650*/  LDL R3, [R1+0x758] ;  /* 0x0007580001037983 */ /* 0x0023620000100800 */
[----:B------:R-:W-:-:S02]  /*31660*/  MOV R69, R25 ;  /* 0x0000001900457202 */ /* 0x000fc40000000f00 */
        /* <DEDUP_REMOVED lines=22> */
[----:B------:R-:W2:Y:S01]  /*317d0*/  LDL R4, [R1+0x758] ;  /* 0x0007580001047983 */ /* 0x000ea20000100800 */
[----:B-1----:R-:W-:Y:S02]  /*317e0*/  MOV R2, R24 ;  /* 0x0000001800027202 */ /* 0x002fe40000000f00 */
[----:B------:R-:W-:Y:S01]  /*317f0*/  MOV R14, 0x31820 ;  /* 0x00031820000e7802 */ /* 0x000fe20000000f00 */
[----:B--2---:R1:W-:Y:S04]  /*31800*/  STL [R1+0x770], R4 ;  /* 0x0007700401007387 */ /* 0x0043e80000100800 */
        /* <DEDUP_REMOVED lines=194> */
[----:B------:R-:W-:Y:S05]  /*32430*/  CALL.REL.NOINC `($_ZN7cutlass13device_kernelIN5flash19enable_sm80_to_sm89INS1_16FlashAttnBwdSm80INS1_25CollectiveMainloopBwdSm80ILi2ELi2EN4cute5tupleIJNS5_1CILi128EEES8_NS7_ILi64EEEEEENS_10bfloat16_tEfNS_4arch4Sm80ELb0ELb1ELb1ELb0ELb1ELb0ELb0ELb0ELi2ELi4ELi4ELi4ELb0EEENS1_24CollectiveEpilogueBwdGQAISA_fSD_Li256ELb0ELb1EEENS1_19SingleTileSchedulerILb0ELb0ELb0ELi128EEEEEEEEEvNT_6ParamsE$_ZN4cute3eso3ESOILb1ELb0EJNS_6LayoutINS_5tupleIJNS3_IJNS_1CILi2EEES5_S5_EEES5_EEENS3_IJNS3_IJNS4_ILi1EEES5_NS4_ILi4EEEEEENS4_ILi64EEEEEEEEiEEC2ERKSD_RKi) ;  /* 0xfffd714000007944 */ /* 0x000fea0003c3ffff */
[----:B-1----:R-:W2:Y:S01]  /*32440*/  LDL R3, [R1+0x758] ;  /* 0x0007580001037983 */ /* 0x002ea20000100800 */
[----:B------:R-:W-:Y:S01]  /*32450*/  MOV R4, 0x32490 ;  /* 0x0003249000047802 */ /* 0x000fe20000000f00 */
[----:B--2---:R-:W-:-:S05]  /*32460*/  IMAD.WIDE R2, R3, 0x2, R46 ;  /* 0x0000000203027825 */ /* 0x004fca00078e022e */
[----:B------:R-:W-:Y:S02]  /*32470*/  MOV R6, R2 ;  /* 0x0000000200067202 */ /* 0x000fe40000000f00 */
[----:B------:R-:W-:Y:S05]  /*32480*/  CALL.REL.NOINC `($_ZN7cutlass13device_kernelIN5flash19enable_sm80_to_sm89INS1_16FlashAttnBwdSm80INS1_25CollectiveMainloopBwdSm80ILi2ELi2EN4cute5tupleIJNS5_1CILi128EEES8_NS7_ILi64EEEEEENS_10bfloat16_tEfNS_4arch4Sm80ELb0ELb1ELb1ELb0ELb1ELb0ELb0ELb0ELi2ELi4ELi4ELi4ELb0EEENS1_24CollectiveEpilogueBwdGQAISA_fSD_Li256ELb0ELb1EEENS1_19SingleTileSchedulerILb0ELb0ELb0ELi128EEEEEEEEEvNT_6ParamsE$_ZN4cute3eso3ESOILb1ELb0EJNS_6LayoutINS_5tupleIJNS3_IJNS_1CILi2EEES5_S5_EEES5_EEENS3_IJNS3_IJNS4_ILi1EEES5_NS4_ILi4EEEEEENS4_ILi64EEEEEEEENS_10ViewEngineIPN7cutlass10bfloat16_tEEEEEC2ERKSD_RKSI_) ;  /* 0xfffd70a000007944 */ /* 0x000fea0003c3ffff */
[----:B------:R2:W5:Y:S01]  /*32490*/  LDL.64 R60, [R1+0x758] ;  /* 0x00075800013c7983 */ /* 0x0005620000100a00 */
[----:B------:R-:W-:Y:S01]  /*324a0*/  IMAD.MOV.U32 R83, RZ, RZ, R25 ;  /* 0x000000ffff537224 */ /* 0x000fe200078e0019 */
[----:B------:R-:W-:Y:S02]  /*324b0*/  MOV R3, RZ ;  /* 0x000000ff00037202 */ /* 0x000fe40000000f00 */
[----:B------:R-:W-:Y:S02]  /*324c0*/  MOV R8, 0x324e0 ;  /* 0x000324e000087802 */ /* 0x000fe40000000f00 */
[----:B-12--5:R-:W-:Y:S05]  /*324d0*/  CALL.REL.NOINC `($_ZN7cutlass13device_kernelIN5flash19enable_sm80_to_sm89INS1_16FlashAttnBwdSm80INS1_25CollectiveMainloopBwdSm80ILi2ELi2EN4cute5tupleIJNS5_1CILi128EEES8_NS7_ILi64EEEEEENS_10bfloat16_tEfNS_4arch4Sm80ELb0ELb1ELb1ELb0ELb1ELb0ELb0ELb0ELi2ELi4ELi4ELi4ELb0EEENS1_24CollectiveEpilogueBwdGQAISA_fSD_Li256ELb0ELb1EEENS1_19SingleTileSchedulerILb0ELb0ELb0ELi128EEEEEEEEEvNT_6ParamsE$_ZN4cute3eso3ESOILb1ELb0EJNS_10UnderscoreES2_iEEC2ERKS2_S5_RKi) ;  /* 0xfffd4bb000007944 */ /* 0x026fea0003c3ffff */
[----:B-1----:R-:W2:Y:S01]  /*324e0*/  LDL R3, [R1+0x758] ;  /* 0x0007580001037983 */ /* 0x002ea20000100800 */
[----:B------:R-:W-:Y:S01]  /*324f0*/  IMAD.MOV.U32 R69, RZ, RZ, R25 ;  /* 0x000000ffff457224 */ /* 0x000fe200078e0019 */
[----:B------:R-:W-:Y:S02]  /*32500*/  MOV R4, 0x32530 ;  /* 0x0003253000047802 */ /* 0x000fe40000000f00 */
[----:B--2---:R-:W-:Y:S02]  /*32510*/  SHF.L.U32 R3, R3, 0x2, RZ ;  /* 0x0000000203037819 */ /* 0x004fe400000006ff */
[----:B------:R-:W-:Y:S05]  /*32520*/  CALL.REL.NOINC `($_ZN7cutlass13device_kernelIN5flash19enable_sm80_to_sm89INS1_16FlashAttnBwdSm80INS1_25CollectiveMainloopBwdSm80ILi2ELi2EN4cute5tupleIJNS5_1CILi128EEES8_NS7_ILi64EEEEEENS_10bfloat16_tEfNS_4arch4Sm80ELb0ELb1ELb1ELb0ELb1ELb0ELb0ELb0ELi2ELi4ELi4ELi4ELb0EEENS1_24CollectiveEpilogueBwdGQAISA_fSD_Li256ELb0ELb1EEENS1_19SingleTileSchedulerILb0ELb0ELb0ELi128EEEEEEEEEvNT_6ParamsE$_ZN4cute3eso3ESOILb1ELb0EJNS_6LayoutINS_5tupleIJNS3_IJNS_1CILi2EEES5_EEES6_EEENS3_IJNS3_IJNS4_ILi1EEES5_EEENS3_IJNS4_ILi32EEENS4_ILi64EEEEEEEEEEEiEEC2ERKSE_RKi) ;  /* 0xfffd6f3000007944 */ /* 0x000fea0003c3ffff */
[----:B-1----:R-:W2:Y:S01]  /*32530*/  LDL R3, [R1+0x758] ;  /* 0x0007580001037983 */ /* 0x002ea20000100800 */
[----:B------:R-:W-:Y:S02]  /*32540*/  MOV R69, R25 ;  /* 0x0000001900457202 */ /* 0x000fe40000000f00 */
[----:B------:R-:W-:Y:S01]  /*32550*/  MOV R4, 0x32590 ;  /* 0x0003259000047802 */ /* 0x000fe20000000f00 */
[----:B--2---:R-:W-:-:S05]  /*32560*/  IMAD.WIDE R2, R3, 0x2, R48 ;  /* 0x0000000203027825 */ /* 0x004fca00078e0230 */
[----:B------:R-:W-:Y:S02]  /*32570*/  MOV R6, R2 ;  /* 0x0000000200067202 */ /* 0x000fe40000000f00 */
[----:B------:R-:W-:Y:S05]  /*32580*/  CALL.REL.NOINC `($_ZN7cutlass13device_kernelIN5flash19enable_sm80_to_sm89INS1_16FlashAttnBwdSm80INS1_25CollectiveMainloopBwdSm80ILi2ELi2EN4cute5tupleIJNS5_1CILi128EEES8_NS7_ILi64EEEEEENS_10bfloat16_tEfNS_4arch4Sm80ELb0ELb1ELb1ELb0ELb1ELb0ELb0ELb0ELi2ELi4ELi4ELi4ELb0EEENS1_24CollectiveEpilogueBwdGQAISA_fSD_Li256ELb0ELb1EEENS1_19SingleTileSchedulerILb0ELb0ELb0ELi128EEEEEEEEEvNT_6ParamsE$_ZN4cute3eso3ESOILb1ELb0EJNS_6LayoutINS_5tupleIJNS3_IJNS_1CILi2EEES5_EEES6_EEENS3_IJNS3_IJNS4_ILi1EEES5_EEENS3_IJNS4_ILi32EEENS4_ILi64EEEEEEEEEEENS_10ViewEngineIPN7cutlass10bfloat16_tEEEEEC2ERKSE_RKSJ_) ;  /* 0xfffd6e8000007944 */ /* 0x000fea0003c3ffff */
[----:B------:R2:W5:Y:S04]  /*32590*/  LDL.64 R62, [R1+0x758] ;  /* 0x00075800013e7983 */ /* 0x0005680000100a00 */
[----:B------:R2:W-:Y:S02]  /*325a0*/  STL [R1+0x770], RZ ;  /* 0x000770ff01007387 */ /* 0x0005e40000100800 */
.L_x_1874:
        /* <DEDUP_REMOVED lines=228> */
[----:B------:R-:W-:Y:S05]  /*333f0*/  CALL.REL.NOINC `($_ZN7cutlass13device_kernelIN5flash19enable_sm80_to_sm89INS1_16FlashAttnBwdSm80INS1_25CollectiveMainloopBwdSm80ILi2ELi2EN4cute5tupleIJNS5_1CILi128EEES8_NS7_ILi64EEEEEENS_10bfloat16_tEfNS_4arch4Sm80ELb0ELb1ELb1ELb0ELb1ELb0ELb0ELb0ELi2ELi4ELi4ELi4ELb0EEENS1_24CollectiveEpilogueBwdGQAISA_fSD_Li256ELb0ELb1EEENS1_19SingleTileSchedulerILb0ELb0ELb0ELi128EEEEEEEEEvNT_6ParamsE$_ZN4cute3eso3ESOILb1ELb0EJNS_10UnderscoreES2_iEEC2ERKS2_S5_RKi) ;  /* 0xfffd3c9000007944 */ /* 0x000fea0003c3ffff */
        /* <DEDUP_REMOVED lines=465> */
[----:B------:R-:W-:Y:S02]  /*35110*/  MOV R3, 0x1 ;  /* 0x0000000100037802 */ /* 0x000fe40000000f00 */
        /* <DEDUP_REMOVED lines=15> */
.L_x_1875:
        /* <DEDUP_REMOVED lines=710> */
.L_x_1876:
        /* <DEDUP_REMOVED lines=710> */
.L_x_1877:
        /* <DEDUP_REMOVED lines=710> */
.L_x_1878:
        /* <DEDUP_REMOVED lines=710> */
.L_x_1879:
        /* <DEDUP_REMOVED lines=710> */
.L_x_1880:
        /* <DEDUP_REMOVED lines=256> */
.L_x_1881:
        /* <DEDUP_REMOVED lines=274> */
[----:B--2--5:R-:W-:Y:S05]  /*45110*/  CALL.REL.NOINC `($_ZN7cutlass13device_kernelIN5flash19enable_sm80_to_sm89INS1_16FlashAttnBwdSm80INS1_25CollectiveMainloopBwdSm80ILi2ELi2EN4cute5tupleIJNS5_1CILi128EEES8_NS7_ILi64EEEEEENS_10bfloat16_tEfNS_4arch4Sm80ELb0ELb1ELb1ELb0ELb1ELb0ELb0ELb0ELi2ELi4ELi4ELi4ELb0EEENS1_24CollectiveEpilogueBwdGQAISA_fSD_Li256ELb0ELb1EEENS1_19SingleTileSchedulerILb0ELb0ELb0ELi128EEEEEEEEEvNT_6ParamsE$_ZZZN5flash25CollectiveMainloopBwdSm80ILi2ELi2EN4cute5tupleIJNS1_1CILi128EEES4_NS3_ILi64EEEEEEN7cutlass10bfloat16_tEfNS7_4arch4Sm80ELb0ELb1ELb1ELb0ELb1ELb0ELb0ELb0ELi2ELi4ELi4ELi4ELb0EE3mmaINS_16FlashAttnBwdSm80ISB_NS_24CollectiveEpilogueBwdGQAIS6_fSA_Li256ELb0ELb1EEENS_19SingleTileSchedulerILb0ELb0ELb0ELi128EEEE13SharedStorageENS1_6TensorINS1_11ArrayEngineIfLm32EEENS1_6LayoutINS2_IJNS2_IJNS3_ILi2EEESO_EEESO_NS3_ILi4EEEEEENS2_IJNS2_IJNS3_ILi1EEESO_EEESQ_NS3_ILi8EEEEEEEEEEEEbRKNSB_6ParamsERT0_S12_iNS2_IJiiiEEERT_ENKUliT_E_clIZSC_ISJ_SX_EbS10_S12_S12_iS13_S15_EUlRS16_iE_EEDaiS16_ENKUlT_E_clIZSC_ISJ_SX_EbS10_S12_S12_iS13_S15_EUlvE0_EEDaS1B_) ;  /* 0x0001c7c000007944 */ /* 0x024fea0003c00000 */
[----:B------:R-:W2:Y:S01]  /*45120*/  LDL.64 R2, [R26+0x188] ;  /* 0x000188001a027983 */ /* 0x000ea20000100a00 */
[----:B------:R-:W-:-:S03]  /*45130*/  ULDC.64 UR4, c[0x0][0x118] ;  /* 0x0000460000047ab9 */ /* 0x000fc60000000a00 */
[----:B-1----:R1:W5:Y:S04]  /*45140*/  LDL.64 R14, [R26+0xc8] ;  /* 0x0000c8001a0e7983 */ /* 0x0023680000100a00 */
[----:B--2---:R-:W5:Y:S01]  /*45150*/  LD.E.64 R2, [R2.64] ;  /* 0x0000000402027980 */ /* 0x004f62000c101b00 */
[----:B------:R-:W-:Y:S02]  /*45160*/  MOV R9, R25 ;  /* 0x0000001900097202 */ /* 0x000fe40000000f00 */
[----:B------:R-:W-:Y:S02]  /*45170*/  MOV R8, 0x45190 ;  /* 0x0004519000087802 */ /* 0x000fe40000000f00 */
[----:B-1---5:R-:W-:Y:S05]  /*45180*/  CALL.REL.NOINC `($_ZN7cutlass13device_kernelIN5flash19enable_sm80_to_sm89INS1_16FlashAttnBwdSm80INS1_25CollectiveMainloopBwdSm80ILi2ELi2EN4cute5tupleIJNS5_1CILi128EEES8_NS7_ILi64EEEEEENS_10bfloat16_tEfNS_4arch4Sm80ELb0ELb1ELb1ELb0ELb1ELb0ELb0ELb0ELi2ELi4ELi4ELi4ELb0EEENS1_24CollectiveEpilogueBwdGQAISA_fSD_Li256ELb0ELb1EEENS1_19SingleTileSchedulerILb0ELb0ELb0ELi128EEEEEEEEEvNT_6ParamsE$_ZN4cute8smem_ptrIPN7cutlass10bfloat16_tEECI1NS_12iter_adaptorIS3_S4_EEES3_) ;  /* 0xfffc5a0000007944 */ /* 0x022fea0003c3ffff */
        /* <DEDUP_REMOVED lines=84> */
[----:B------:R1:W-:Y:S01]  /*456d0*/  STL.64 [R1+0x7a0], R2 ;  /* 0x0007a00201007387 */ /* 0x0003e20000100a00 */
[----:B------:R-:W-:Y:S02]  /*456e0*/  MOV R5, R6 ;  /* 0x0000000600057202 */ /* 0x000fe40000000f00 */
[----:B------:R-:W-:Y:S02]  /*456f0*/  MOV R4, 0x45710 ;  /* 0x0004571000047802 */ /* 0x000fe40000000f00 */
[----:B-1----:R-:W-:Y:S05]  /*45700*/  CALL.REL.NOINC `($_ZN7cutlass13device_kernelIN5flash19enable_sm80_to_sm89INS1_16FlashAttnBwdSm80INS1_25CollectiveMainloopBwdSm80ILi2ELi2EN4cute5tupleIJNS5_1CILi128EEES8_NS7_ILi64EEEEEENS_10bfloat16_tEfNS_4arch4Sm80ELb0ELb1ELb1ELb0ELb1ELb0ELb0ELb0ELi2ELi4ELi4ELi4ELb0EEENS1_24CollectiveEpilogueBwdGQAISA_fSD_Li256ELb0ELb1EEENS1_19SingleTileSchedulerILb0ELb0ELb0ELi128EEEEEEEEEvNT_6ParamsE$_ZZN4cute7flattenINS_5tupleIJNS_1CILi1EEENS1_IJNS2_ILi8EEEiiEEENS2_ILi64EEENS1_IJiNS2_ILi144EEENS2_ILi288EEEEEENS2_ILi512EEEEEEEEDaRKT_ENKUlRKT_E_clIS9_EEDaSH_) ;  /* 0xfffc957000007944 */ /* 0x002fea0003c3ffff */
[----:B------:R1:W-:Y:S01]  /*45710*/  STL [R1+0x794], R2 ;  /* 0x0007940201007387 */ /* 0x0003e20000100800 */
[----:B------:R-:W-:Y:S01]  /*45720*/  IMAD.MOV.U32 R62, RZ, RZ, R56 ;  /* 0x000000ffff3e7224 */ /* 0x000fe200078e0038 */
        /* <DEDUP_REMOVED lines=28> */
[----:B-1----:R-:W-:Y:S05]  /*458f0*/  CALL.REL.NOINC `($_ZN7cutlass13device_kernelIN5flash19enable_sm80_to_sm89INS1_16FlashAttnBwdSm80INS1_25CollectiveMainloopBwdSm80ILi2ELi2EN4cute5tupleIJNS5_1CILi128EEES8_NS7_ILi64EEEEEENS_10bfloat16_tEfNS_4arch4Sm80ELb0ELb1ELb1ELb0ELb1ELb0ELb0ELb0ELi2ELi4ELi4ELi4ELb0EEENS1_24CollectiveEpilogueBwdGQAISA_fSD_Li256ELb0ELb1EEENS1_19SingleTileSchedulerILb0ELb0ELb0ELi128EEEEEEEEEvNT_6ParamsE$_ZN4cute3eso3ESOILb1ELb0EJNS_1CILi8EEEiiiNS2_ILi144EEENS2_ILi512EEEEEC2ERKS3_RKiSA_SA_RKS4_RKS5_) ;  /* 0xfffc235000007944 */ /* 0x002fea0003c3ffff */
        /* <DEDUP_REMOVED lines=24> */
[----:B-1----:R-:W-:Y:S05]  /*45a80*/  CALL.REL.NOINC `($_ZN7cutlass13device_kernelIN5flash19enable_sm80_to_sm89INS1_16FlashAttnBwdSm80INS1_25CollectiveMainloopBwdSm80ILi2ELi2EN4cute5tupleIJNS5_1CILi128EEES8_NS7_ILi64EEEEEENS_10bfloat16_tEfNS_4arch4Sm80ELb0ELb1ELb1ELb0ELb1ELb0ELb0ELb0ELi2ELi4ELi4ELi4ELb0EEENS1_24CollectiveEpilogueBwdGQAISA_fSD_Li256ELb0ELb1EEENS1_19SingleTileSchedulerILb0ELb0ELb0ELi128EEEEEEEEEvNT_6ParamsE$_ZZN4cute6detail16composition_implINS_5tupleIJNS_1CILi16EEENS3_ILi2EEES5_S5_NS3_ILi4EEES5_EEENS2_IJNS3_ILi1EEEiiiNS3_ILi144EEENS3_ILi512EEEEEENS2_IJNS2_IJS5_S5_EEES6_NS3_ILi8EEEEEENS2_IJNS2_IJNS3_ILi64EEESA_EEES4_NS3_ILi1024EEEEEEEEDaRKT_RKT0_RKT1_RKT2_ENKUlRKT_RKT0_E_clISC_SG_EEDaSX_S10_) ;  /* 0xfffc6ff000007944 */ /* 0x002fea0003c3ffff */
[----:B------:R-:W-:Y:S01]  /*45a90*/  IMAD.MOV.U32 R20, RZ, RZ, R51 ;  /* 0x000000ffff147224 */ /* 0x000fe200078e0033 */
[----:B------:R-:W-:Y:S01]  /*45aa0*/  MOV R5, R55 ;  /* 0x0000003700057202 */ /* 0x000fe20000000f00 */
[----:B------:R-:W-:Y:S01]  /*45ab0*/  IMAD.MOV.U32 R3, RZ, RZ, R50 ;  /* 0x000000ffff037224 */ /* 0x000fe200078e0032 */
[----:B------:R-:W-:-:S02]  /*45ac0*/  MOV R17, R56 ;  /* 0x0000003800117202 */ /* 0x000fc40000000f00 */
[----:B------:R-:W-:Y:S02]  /*45ad0*/  MOV R16, 0x45af0 ;  /* 0x00045af000107802 */ /* 0x000fe40000000f00 */
[----:B--2--5:R-:W-:Y:S05]  /*45ae0*/  CALL.REL.NOINC `($_ZN7cutlass13device_kernelIN5flash19enable_sm80_to_sm89INS1_16FlashAttnBwdSm80INS1_25CollectiveMainloopBwdSm80ILi2ELi2EN4cute5tupleIJNS5_1CILi128EEES8_NS7_ILi64EEEEEENS_10bfloat16_tEfNS_4arch4Sm80ELb0ELb1ELb1ELb0ELb1ELb0ELb0ELb0ELi2ELi4ELi4ELi4ELb0EEENS1_24CollectiveEpilogueBwdGQAISA_fSD_Li256ELb0ELb1EEENS1_19SingleTileSchedulerILb0ELb0ELb0ELi128EEEEEEEEEvNT_6ParamsE$_ZZN4cute6detail16composition_implINS_5tupleIJNS_1CILi16EEENS3_ILi2EEES5_S5_NS3_ILi4EEES5_EEENS2_IJNS3_ILi1EEEiiiNS3_ILi144EEENS3_ILi512EEEEEENS2_IJNS2_IJS5_S5_EEES6_NS3_ILi8EEEEEENS2_IJNS2_IJNS3_ILi64EEESA_EEES4_NS3_ILi1024EEEEEEEEDaRKT_RKT0_RKT1_RKT2_ENKUlRKT_RKT0_E_clIS6_S4_EEDaSX_S10_) ;  /* 0xfffc6d1000007944 */ /* 0x024fea0003c3ffff */
[----:B-----5:R2:W-:Y:S01]  /*45af0*/  STL.64 [R1+0x770], R2 ;  /* 0x0007700201007387 */ /* 0x0205e20000100a00 */
[----:B------:R-:W-:Y:S01]  /*45b00*/  IMAD.MOV.U32 R62, RZ, RZ, R25 ;  /* 0x000000ffff3e7224 */ /* 0x000fe200078e0019 */
[----:B------:R-:W-:Y:S02]  /*45b10*/  MOV R69, R24 ;  /* 0x0000001800457202 */ /* 0x000fe40000000f00 */
[----:B------:R-:W-:Y:S02]  /*45b20*/  MOV R4, 0x45b40 ;  /* 0x00045b4000047802 */ /* 0x000fe40000000f00 */
[----:B-12---:R-:W-:Y:S05]  /*45b30*/  CALL.REL.NOINC `($_ZN7cutlass13device_kernelIN5flash19enable_sm80_to_sm89INS1_16FlashAttnBwdSm80INS1_25CollectiveMainloopBwdSm80ILi2ELi2EN4cute5tupleIJNS5_1CILi128EEES8_NS7_ILi64EEEEEENS_10bfloat16_tEfNS_4arch4Sm80ELb0ELb1ELb1ELb0ELb1ELb0ELb0ELb0ELi2ELi4ELi4ELi4ELb0EEENS1_24CollectiveEpilogueBwdGQAISA_fSD_Li256ELb0ELb1EEENS1_19SingleTileSchedulerILb0ELb0ELb0ELi128EEEEEEEEEvNT_6ParamsE$_ZN4cute3eso3ESOILb0ELb0EJNS_5tupleIJiNS_1CILi512EEEEEENS2_IJiiEEENS3_ILi1024EEEEEC2ERKS5_RKS6_RKS7_) ;  /* 0xfffbffd000007944 */ /* 0x006fea0003c3ffff */
[----:B------:R2:W5:Y:S04]  /*45b40*/  LDL R5, [R1+0x760] ;  /* 0x0007600001057983 */ /* 0x0005680000100800 */
[----:B-1----:R2:W5:Y:S01]  /*45b50*/  LDL.64 R2, [R1+0x758] ;  /* 0x0007580001027983 */ /* 0x0025620000100a00 */
[----:B------:R-:W-:Y:S02]  /*45b60*/  MOV R62, R25 ;  /* 0x00000019003e7202 */ /* 0x000fe40000000f00 */
[----:B------:R-:W-:-:S02]  /*45b70*/  MOV R6, 0x45b90 ;  /* 0x00045b9000067802 */ /* 0x000fc40000000f00 */
[----:B--2--5:R-:W-:Y:S05]  /*45b80*/  CALL.REL.NOINC `($_ZN7cutlass13device_kernelIN5flash19enable_sm80_to_sm89INS1_16FlashAttnBwdSm80INS1_25CollectiveMainloopBwdSm80ILi2ELi2EN4cute5tupleIJNS5_1CILi128EEES8_NS7_ILi64EEEEEENS_10bfloat16_tEfNS_4arch4Sm80ELb0ELb1ELb1ELb0ELb1ELb0ELb0ELb0ELi2ELi4ELi4ELi4ELb0EEENS1_24CollectiveEpilogueBwdGQAISA_fSD_Li256ELb0ELb1EEENS1_19SingleTileSchedulerILb0ELb0ELb0ELi128EEEEEEEEEvNT_6ParamsE$_ZN4cute5tupleIJNS0_IJNS0_IJNS_1CILi2EEES2_EEES3_NS1_ILi8EEEEEENS0_IJNS0_IJiNS1_ILi512EEEEEENS0_IJiiEEENS1_ILi1024EEEEEEEEC2ERKS5_RKSA_) ;  /* 0xfffc47e000007944 */ /* 0x024fea0003c3ffff */
        /* <DEDUP_REMOVED lines=18> */
[----:B------:R-:W-:Y:S01]  /*45cb0*/  MOV R62, R25 ;  /* 0x00000019003e7202 */ /* 0x000fe20000000f00 */
[----:B------:R-:W-:Y:S01]  /*45cc0*/  IMAD.MOV.U32 R69, RZ, RZ, R24 ;  /* 0x000000ffff457224 */ /* 0x000fe200078e0018 */
        /* <DEDUP_REMOVED lines=9> */
[----:B------:R1:W-:Y:S01]  /*45d60*/  STL.64 [R1+0x7a0], R2 ;  /* 0x0007a00201007387 */ /* 0x0003e20000100a00 */
[----:B------:R-:W-:-:S02]  /*45d70*/  MOV R62, R56 ;  /* 0x00000038003e7202 */ /* 0x000fc40000000f00 */
[----:B------:R-:W-:Y:S02]  /*45d80*/  MOV R4, 0x45da0 ;  /* 0x00045da000047802 */ /* 0x000fe40000000f00 */
        /* <DEDUP_REMOVED lines=37> */
[----:B------:R-:W-:Y:S01]  /*45fe0*/  IMAD.SHL.U32 R6, R5, 0x2000, RZ ;  /* 0x0000200005067824 */ /* 0x000fe200078e00ff */
[----:B------:R-:W-:-:S02]  /*45ff0*/  MOV R15, R48 ;  /* 0x00000030000f7202 */ /* 0x000fc40000000f00 */
[----:B------:R-:W-:Y:S02]  /*46000*/  MOV R4, 0x46030 ;  /* 0x0004603000047802 */ /* 0x000fe40000000f00 */
        /* <DEDUP_REMOVED lines=50> */
[----:B-12--5:R-:W-:Y:S05]  /*46330*/  CALL.REL.NOINC `($_ZN7cutlass13device_kernelIN5flash19enable_sm80_to_sm89INS1_16FlashAttnBwdSm80INS1_25CollectiveMainloopBwdSm80ILi2ELi2EN4cute5tupleIJNS5_1CILi128EEES8_NS7_ILi64EEEEEENS_10bfloat16_tEfNS_4arch4Sm80ELb0ELb1ELb1ELb0ELb1ELb0ELb0ELb0ELi2ELi4ELi4ELi4ELb0EEENS1_24CollectiveEpilogueBwdGQAISA_fSD_Li256ELb0ELb1EEENS1_19SingleTileSchedulerILb0ELb0ELb0ELi128EEEEEEEEEvNT_6ParamsE$_ZZN4cute7idx2crdINS_5tupleIJiiNS_1CILi0EEEEEENS1_IJNS1_IJNS2_ILi4EEENS2_ILi8EEEEEES5_NS2_ILi1EEEEEEEEDaRKT_RKT0_ENKUlRKT_RKT0_E_clIiS7_EEDaSI_SL_) ;  /* 0xfffc8e2000007944 */ /* 0x026fea0003c3ffff */
[----:B------:R-:W-:Y:S02]  /*46340*/  MOV R2, 0x46360 ;  /* 0x0004636000027802 */ /* 0x000fe40000000f00 */
[----:B-1----:R-:W-:Y:S05]  /*46350*/  CALL.REL.NOINC `($_ZN7cutlass13device_kernelIN5flash19enable_sm80_to_sm89INS1_16FlashAttnBwdSm80INS1_25CollectiveMainloopBwdSm80ILi2ELi2EN4cute5tupleIJNS5_1CILi128EEES8_NS7_ILi64EEEEEENS_10bfloat16_tEfNS_4arch4Sm80ELb0ELb1ELb1ELb0ELb1ELb0ELb0ELb0ELi2ELi4ELi4ELi4ELb0EEENS1_24CollectiveEpilogueBwdGQAISA_fSD_Li256ELb0ELb1EEENS1_19SingleTileSchedulerILb0ELb0ELb0ELi128EEEEEEEEEvNT_6ParamsE$_ZZN4cute7idx2crdINS_5tupleIJiiNS_1CILi0EEEEEENS1_IJNS1_IJNS2_ILi4EEENS2_ILi8EEEEEES5_NS2_ILi1EEEEEEEEDaRKT_RKT0_ENKUlRKT_RKT0_E_clIiS5_EEDaSI_SL_) ;  /* 0xfffc8dd000007944 */ /* 0x002fea0003c3ffff */
[----:B------:R1:W-:Y:S01]  /*46360*/  STL [R1+0x7a0], R6 ;  /* 0x0007a00601007387 */ /* 0x0003e20000100800 */
        /* <DEDUP_REMOVED lines=18> */
[----:B------:R-:W-:-:S03]  /*46490*/  MOV R4, 0x464b0 ;  /* 0x000464b000047802 */ /* 0x000fc60000000f00 */
        /* <DEDUP_REMOVED lines=946> */
.L_x_1882:
        /* <DEDUP_REMOVED lines=710> */
.L_x_1883:
        /* <DEDUP_REMOVED lines=710> */
.L_x_1884:
        /* <DEDUP_REMOVED lines=710> */
.L_x_1885:
        /* <DEDUP_REMOVED lines=710> */
.L_x_1886:
        /* <DEDUP_REMOVED lines=710> */
.L_x_1887:
        /* <DEDUP_REMOVED lines=710> */
.L_x_1888:
        /* <DEDUP_REMOVED lines=256> */
.L_x_1889:
        /* <DEDUP_REMOVED lines=251> */
[----:B------:R-:W-:Y:S05]  /*5c9b0*/  RET.REL.NODEC R6 `(_ZN7cutlass13device_kernelIN5flash19enable_sm80_to_sm89INS1_16FlashAttnBwdSm80INS1_25CollectiveMainloopBwdSm80ILi2ELi2EN4cute5tupleIJNS5_1CILi128EEES8_NS7_ILi64EEEEEENS_10bfloat16_tEfNS_4arch4Sm80ELb0ELb1ELb1ELb0ELb1ELb0ELb0ELb0ELi2ELi4ELi4ELi4ELb0EEENS1_24CollectiveEpilogueBwdGQAISA_fSD_Li256ELb0ELb1EEENS1_19SingleTileSchedulerILb0ELb0ELb0ELi128EEEEEEEEEvNT_6ParamsE) ;  /* 0xfffa364006007950 */ /* 0x000fea0003c3ffff */
        .type           $_ZN7cutlass13device_kernelIN5flash19enable_sm80_to_sm89INS1_16FlashAttnBwdSm80INS1_25CollectiveMainloopBwdSm80ILi2ELi2EN4cute5tupleIJNS5_1CILi128EEES8_NS7_ILi64EEEEEENS_10bfloat16_tEfNS_4arch4Sm80ELb0ELb1ELb1ELb0ELb1ELb0ELb0ELb0ELi2ELi4ELi4ELi4ELb0EEENS1_24CollectiveEpilogueBwdGQAISA_fSD_Li256ELb0ELb1EEENS1_19SingleTileSchedulerILb0ELb0ELb0ELi128EEEEEEEEEvNT_6ParamsE$_ZZN5flash25CollectiveMainloopBwdSm80ILi2ELi2EN4cute5tupleIJNS1_1CILi128EEES4_NS3_ILi64EEEEEEN7cutlass10bfloat16_tEfNS7_4arch4Sm80ELb0ELb1ELb1ELb0ELb1ELb0ELb0ELb0ELi2ELi4ELi4ELi4ELb0EE3mmaINS_16FlashAttnBwdSm80ISB_NS_24CollectiveEpilogueBwdGQAIS6_fSA_Li256ELb0ELb1EEENS_19SingleTileSchedulerILb0ELb0ELb0ELi128EEEE13SharedStorageENS1_6TensorINS1_11ArrayEngineIfLm32EEENS1_6LayoutINS2_IJNS2_IJNS3_ILi2EEESO_EEESO_NS3_ILi4EEEEEENS2_IJNS2_IJNS3_ILi1EEESO_EEESQ_NS3_ILi8EEEEEEEEEEEEbRKNSB_6ParamsERT0_S12_iNS2_IJiiiEEERT_ENKUliiE0_clEii,@function
        .size           $_ZN7cutlass13device_kernelIN5flash19enable_sm80_to_sm89INS1_16FlashAttnBwdSm80INS1_25CollectiveMainloopBwdSm80ILi2ELi2EN4cute5tupleIJNS5_1CILi128EEES8_NS7_ILi64EEEEEENS_10bfloat16_tEfNS_4arch4Sm80ELb0ELb1ELb1ELb0ELb1ELb0ELb0ELb0ELi2ELi4ELi4ELi4ELb0EEENS1_24CollectiveEpilogueBwdGQAISA_fSD_Li256ELb0ELb1EEENS1_19SingleTileSchedulerILb0ELb0ELb0ELi128EEEEEEEEEvNT_6ParamsE$_ZZN5flash25CollectiveMainloopBwdSm80ILi2ELi2EN4cute5tupleIJNS1_1CILi128EEES4_NS3_ILi64EEEEEEN7cutlass10bfloat16_tEfNS7_4arch4Sm80ELb0ELb1ELb1ELb0ELb1ELb0ELb0ELb0ELi2ELi4ELi4ELi4ELb0EE3mmaINS_16FlashAttnBwdSm80ISB_NS_24CollectiveEpilogueBwdGQAIS6_fSA_Li256ELb0ELb1EEENS_19SingleTileSchedulerILb0ELb0ELb0ELi128EEEE13SharedStorageENS1_6TensorINS1_11ArrayEngineIfLm32EEENS1_6LayoutINS2_IJNS2_IJNS3_ILi2EEESO_EEESO_NS3_ILi4EEEEEENS2_IJNS2_IJNS3_ILi1EEESO_EEESQ_NS3_ILi8EEEEEEEEEEEEbRKNSB_6ParamsERT0_S12_iNS2_IJiiiEEERT_ENKUliiE0_clEii,($_ZN7cutlass13device_kernelIN5flash19enable_sm80_to_sm89INS1_16FlashAttnBwdSm80INS1_25CollectiveMainloopBwdSm80ILi2ELi2EN4cute5tupleIJNS5_1CILi128EEES8_NS7_ILi64EEEEEENS_10bfloat16_tEfNS_4arch4Sm80ELb0ELb1ELb1ELb0ELb1ELb0ELb0ELb0ELi2ELi4ELi4ELi4ELb0EEENS1_24CollectiveEpilogueBwdGQAISA_fSD_Li256ELb0ELb1EEENS1_19SingleTileSchedulerILb0ELb0ELb0ELi128EEEEEEEEEvNT_6ParamsE$_ZZN5flash25CollectiveMainloopBwdSm80ILi2ELi2EN4cute5tupleIJNS1_1CILi128EEES4_NS3_ILi64EEEEEEN7cutlass10bfloat16_tEfNS7_4arch4Sm80ELb0ELb1ELb1ELb0ELb1ELb0ELb0ELb0ELi2ELi4ELi4ELi4ELb0EE3mmaINS_16FlashAttnBwdSm80ISB_NS_24CollectiveEpilogueBwdGQAIS6_fSA_Li256ELb0ELb1EEENS_19SingleTileSchedulerILb0ELb0ELb0ELi128EEEE13SharedStorageENS1_6TensorINS1_11ArrayEngineIfLm32EEENS1_6LayoutINS2_IJNS2_IJNS3_ILi2EEESO_EEESO_NS3_ILi4EEEEEENS2_IJNS2_IJNS3_ILi1EEESO_EEESQ_NS3_ILi8EEEEEEEEEEEEbRKNSB_6ParamsERT0_S12_iNS2_IJiiiEEERT_ENKUliiE_clEii - $_ZN7cutlass13device_kernelIN5flash19enable_sm80_to_sm89INS1_16FlashAttnBwdSm80INS1_25CollectiveMainloopBwdSm80ILi2ELi2EN4cute5tupleIJNS5_1CILi128EEES8_NS7_ILi64EEEEEENS_10bfloat16_tEfNS_4arch4Sm80ELb0ELb1ELb1ELb0ELb1ELb0ELb0ELb0ELi2ELi4ELi4ELi4ELb0EEENS1_24CollectiveEpilogueBwdGQAISA_fSD_Li256ELb0ELb1EEENS1_19SingleTileSchedulerILb0ELb0ELb0ELi128EEEEEEEEEvNT_6ParamsE$_ZZN5flash25CollectiveMainloopBwdSm80ILi2ELi2EN4cute5tupleIJNS1_1CILi128EEES4_NS3_ILi64EEEEEEN7cutlass10bfloat16_tEfNS7_4arch4Sm80ELb0ELb1ELb1ELb0ELb1ELb0ELb0ELb0ELi2ELi4ELi4ELi4ELb0EE3mmaINS_16FlashAttnBwdSm80ISB_NS_24CollectiveEpilogueBwdGQAIS6_fSA_Li256ELb0ELb1EEENS_19SingleTileSchedulerILb0ELb0ELb0ELi128EEEE13SharedStorageENS1_6TensorINS1_11ArrayEngineIfLm32EEENS1_6LayoutINS2_IJNS2_IJNS3_ILi2EEESO_EEESO_NS3_ILi4EEEEEENS2_IJNS2_IJNS3_ILi1EEESO_EEESQ_NS3_ILi8EEEEEEEEEEEEbRKNSB_6ParamsERT0_S12_iNS2_IJiiiEEERT_ENKUliiE0_clEii)
$_ZN7cutlass13device_kernelIN5flash19enable_sm80_to_sm89INS1_16FlashAttnBwdSm80INS1_25CollectiveMainloopBwdSm80ILi2ELi2EN4cute5tupleIJNS5_1CILi128EEES8_NS7_ILi64EEEEEENS_10bfloat16_tEfNS_4arch4Sm80ELb0ELb1ELb1ELb0ELb1ELb0ELb0ELb0ELi2ELi4ELi4ELi4ELb0EEENS1_24CollectiveEpilogueBwdGQAISA_fSD_Li256ELb0ELb1EEENS1_19SingleTileSchedulerILb0ELb0ELb0ELi128EEEEEEEEEvNT_6ParamsE$_ZZN5flash25CollectiveMainloopBwdSm80ILi2ELi2EN4cute5tupleIJNS1_1CILi128EEES4_NS3_ILi64EEEEEEN7cutlass10bfloat16_tEfNS7_4arch4Sm80ELb0ELb1ELb1ELb0ELb1ELb0ELb0ELb0ELi2ELi4ELi4ELi4ELb0EE3mmaINS_16FlashAttnBwdSm80ISB_NS_24CollectiveEpilogueBwdGQAIS6_fSA_Li256ELb0ELb1EEENS_19SingleTileSchedulerILb0ELb0ELb0ELi128EEEE13SharedStorageENS1_6TensorINS1_11ArrayEngineIfLm32EEENS1_6LayoutINS2_IJNS2_IJNS3_ILi2EEESO_EEESO_NS3_ILi4EEEEEENS2_IJNS2_IJNS3_ILi1EEESO_EEESQ_NS3_ILi8EEEEEEEEEEEEbRKNSB_6ParamsERT0_S12_iNS2_IJiiiEEERT_ENKUliiE0_clEii:
        /* <DEDUP_REMOVED lines=9> */
[----:B-1---5:R-:W-:Y:S05]  /*5ca50*/  CALL.REL.NOINC `($_ZN7cutlass13device_kernelIN5flash19enable_sm80_to_sm89INS1_16FlashAttnBwdSm80INS1_25CollectiveMainloopBwdSm80ILi2ELi2EN4cute5tupleIJNS5_1CILi128EEES8_NS7_ILi64EEEEEENS_10bfloat16_tEfNS_4arch4Sm80ELb0ELb1ELb1ELb0ELb1ELb0ELb0ELb0ELi2ELi4ELi4ELi4ELb0EEENS1_24CollectiveEpilogueBwdGQAISA_fSD_Li256ELb0ELb1EEENS1_19SingleTileSchedulerILb0ELb0ELb0ELi128EEEEEEEEEvNT_6ParamsE$_ZN4cute3eso3ESOILb1ELb0EJNS_10UnderscoreES2_S2_iEEC2ERKS2_S5_S5_RKi) ;  /* 0xfffaa5f000007944 */ /* 0x022fea0003c3ffff */
[----:B-1----:R-:W2:Y:S01]  /*5ca60*/  LDL R3, [R1+0x1688] ;  /* 0x0016880001037983 */ /* 0x002ea20000100800 */
[----:B------:R-:W-:Y:S02]  /*5ca70*/  MOV R4, 0x5caa0 ;  /* 0x0005caa000047802 */ /* 0x000fe40000000f00 */
[----:B--2---:R-:W-:Y:S02]  /*5ca80*/  SHF.L.U32 R3, R3, 0xd, RZ ;  /* 0x0000000d03037819 */ /* 0x004fe400000006ff */
[----:B------:R-:W-:Y:S05]  /*5ca90*/  CALL.REL.NOINC `($_ZN7cutlass13device_kernelIN5flash19enable_sm80_to_sm89INS1_16FlashAttnBwdSm80INS1_25CollectiveMainloopBwdSm80ILi2ELi2EN4cute5tupleIJNS5_1CILi128EEES8_NS7_ILi64EEEEEENS_10bfloat16_tEfNS_4arch4Sm80ELb0ELb1ELb1ELb0ELb1ELb0ELb0ELb0ELi2ELi4ELi4ELi4ELb0EEENS1_24CollectiveEpilogueBwdGQAISA_fSD_Li256ELb0ELb1EEENS1_19SingleTileSchedulerILb0ELb0ELb0ELi128EEEEEEEEEvNT_6ParamsE$_ZN4cute3eso3ESOILb1ELb0EJNS_6LayoutINS_5tupleIJNS3_IJNS_1CILi8EEENS4_ILi1EEEEEENS4_ILi4EEES6_EEENS3_IJNS3_IJS6_NS4_ILi0EEEEEENS4_ILi2048EEESA_EEEEEiEEC2ERKSE_RKi) ;  /* 0xfffad5a000007944 */ /* 0x000fea0003c3ffff */
[----:B------:R-:W-:Y:S01]  /*5caa0*/  ULDC.64 UR8, c[0x0][0x118] ;  /* 0x0000460000087ab9 */ /* 0x000fe20000000a00 */
[----:B-1----:R-:W2:Y:S04]  /*5cab0*/  LDL R2, [R1+0x1688] ;  /* 0x0016880001027983 */ /* 0x002ea80000100800 */
[----:B------:R-:W2:Y:S01]  /*5cac0*/  LD.E.64 R10, [R10.64] ;  /* 0x000000080a0a7980 */ /* 0x000ea2000c101b00 */
[----:B------:R-:W-:-:S02]  /*5cad0*/  MOV R9, R83 ;  /* 0x0000005300097202 */ /* 0x000fc40000000f00 */
[----:B------:R-:W-:Y:S01]  /*5cae0*/  MOV R8, 0x5cb10 ;  /* 0x0005cb1000087802 */ /* 0x000fe20000000f00 */
[----:B--2---:R-:W-:-:S04]  /*5caf0*/  IMAD.WIDE R2, R2, 0x2, R10 ;  /* 0x0000000202027825 */ /* 0x004fc800078e020a */
[----:B------:R-:W-:Y:S05]  /*5cb00*/  CALL.REL.NOINC `($_ZN7cutlass13device_kernelIN5flash19enable_sm80_to_sm89INS1_16FlashAttnBwdSm80INS1_25CollectiveMainloopBwdSm80ILi2ELi2EN4cute5tupleIJNS5_1CILi128EEES8_NS7_ILi64EEEEEENS_10bfloat16_tEfNS_4arch4Sm80ELb0ELb1ELb1ELb0ELb1ELb0ELb0ELb0ELi2ELi4ELi4ELi4ELb0EEENS1_24CollectiveEpilogueBwdGQAISA_fSD_Li256ELb0ELb1EEENS1_19SingleTileSchedulerILb0ELb0ELb0ELi128EEEEEEEEEvNT_6ParamsE$_ZN4cute8smem_ptrIPN7cutlass10bfloat16_tEECI1NS_12iter_adaptorIS3_S4_EEES3_) ;  /* 0xfffae08000007944 */ /* 0x000fea0003c3ffff */
[----:B-1----:R1:W5:Y:S01]  /*5cb10*/  LDL.64 R2, [R1+0x1688] ;  /* 0x0016880001027983 */ /* 0x0023620000100a00 */
[----:B------:R-:W-:-:S03]  /*5cb20*/  MOV R6, 0x5cb40 ;  /* 0x0005cb4000067802 */ /* 0x000fc60000000f00 */
[----:B-1---5:R-:W-:Y:S05]  /*5cb30*/  CALL.REL.NOINC `($_ZN7cutlass13device_kernelIN5flash19enable_sm80_to_sm89INS1_16FlashAttnBwdSm80INS1_25CollectiveMainloopBwdSm80ILi2ELi2EN4cute5tupleIJNS5_1CILi128EEES8_NS7_ILi64EEEEEENS_10bfloat16_tEfNS_4arch4Sm80ELb0ELb1ELb1ELb0ELb1ELb0ELb0ELb0ELi2ELi4ELi4ELi4ELb0EEENS1_24CollectiveEpilogueBwdGQAISA_fSD_Li256ELb0ELb1EEENS1_19SingleTileSchedulerILb0ELb0ELb0ELi128EEEEEEEEEvNT_6ParamsE$_ZN4cute3eso3ESOILb1ELb0EJNS_6LayoutINS_5tupleIJNS3_IJNS_1CILi8EEENS4_ILi1EEEEEENS4_ILi4EEES6_EEENS3_IJNS3_IJS6_NS4_ILi0EEEEEENS4_ILi2048EEESA_EEEEENS_10ViewEngineINS_8smem_ptrIPN7cutlass10bfloat16_tEEEEEEEC2ERKSE_RKSL_) ;  /* 0xfffad4b000007944 */ /* 0x022fea0003c3ffff */
[----:B------:R-:W-:Y:S01]  /*5cb40*/  ULDC.64 UR8, c[0x0][0x118] ;  /* 0x0000460000087ab9 */ /* 0x000fe20000000a00 */
[----:B------:R2:W5:Y:S04]  /*5cb50*/  LDL.64 R86, [R1+0x1688] ;  /* 0x0016880001567983 */ /* 0x0005680000100a00 */
[----:B------:R2:W5:Y:S01]  /*5cb60*/  LD.E.64 R8, [R84.64+0x8] ;  /* 0x0000080854087980 */ /* 0x000562000c101b00 */
[----:B-1----:R-:W-:Y:S02]  /*5cb70*/  MOV R3, R15 ;  /* 0x0000000f00037202 */ /* 0x002fe40000000f00 */
[----:B------:R-:W-:-:S02]  /*5cb80*/  MOV R4, 0x5cba0 ;  /* 0x0005cba000047802 */ /* 0x000fc40000000f00 */
[----:B--2--5:R-:W-:Y:S05]  /*5cb90*/  CALL.REL.NOINC `($_ZN7cutlass13device_kernelIN5flash19enable_sm80_to_sm89INS1_16FlashAttnBwdSm80INS1_25CollectiveMainloopBwdSm80ILi2ELi2EN4cute5tupleIJNS5_1CILi128EEES8_NS7_ILi64EEEEEENS_10bfloat16_tEfNS_4arch4Sm80ELb0ELb1ELb1ELb0ELb1ELb0ELb0ELb0ELi2ELi4ELi4ELi4ELb0EEENS1_24CollectiveEpilogueBwdGQAISA_fSD_Li256ELb0ELb1EEENS1_19SingleTileSchedulerILb0ELb0ELb0ELi128EEEEEEEEEvNT_6ParamsE$_ZN4cute3eso3ESOILb1ELb0EJNS_10UnderscoreES2_S2_iEEC2ERKS2_S5_S5_RKi) ;  /* 0xfffaa4b000007944 */ /* 0x024fea0003c3ffff */
[----:B------:R-:W2:Y:S01]  /*5cba0*/  LDL R11, [R1+0x1688] ;  /* 0x00168800010b7983 */ /* 0x000ea20000100800 */
[----:B------:R-:W-:-:S03]  /*5cbb0*/  ULDC.64 UR8, c[0x0][0x118] ;  /* 0x0000460000087ab9 */ /* 0x000fc60000000a00 */
[----:B-1----:R1:W5:Y:S01]  /*5cbc0*/  LD.E.64 R2, [R8.64+0x8] ;  /* 0x0000080808027980 */ /* 0x002362000c101b00 */
[----:B------:R-:W-:Y:S02]  /*5cbd0*/  MOV R4, 0x5cc00 ;  /* 0x0005cc0000047802 */ /* 0x000fe40000000f00 */
[----:B--2---:R-:W-:Y:S02]  /*5cbe0*/  SHF.R.S32.HI R10, RZ, 0x1f, R11 ;  /* 0x0000001fff0a7819 */ /* 0x004fe4000001140b */
[----:B-1---5:R-:W-:Y:S05]  /*5cbf0*/  CALL.REL.NOINC `($_ZN7cutlass13device_kernelIN5flash19enable_sm80_to_sm89INS1_16FlashAttnBwdSm80INS1_25CollectiveMainloopBwdSm80ILi2ELi2EN4cute5tupleIJNS5_1CILi128EEES8_NS7_ILi64EEEEEENS_10bfloat16_tEfNS_4arch4Sm80ELb0ELb1ELb1ELb0ELb1ELb0ELb0ELb0ELi2ELi4ELi4ELi4ELb0EEENS1_24CollectiveEpilogueBwdGQAISA_fSD_Li256ELb0ELb1EEENS1_19SingleTileSchedulerILb0ELb0ELb0ELi128EEEEEEEEEvNT_6ParamsE$_ZZN4cute5sliceINS_5tupleIJNS_10UnderscoreES2_S2_iEEENS1_IJNS1_IJNS_1CILi1EEENS4_ILi0EEEEEElS6_lEEEEEDaRKT_RKT0_ENKUlRKT_RKT0_E_clIS2_lEEDaSH_SK_) ;  /* 0xfffafa2000007944 */ /* 0x022fea0003c3ffff */
[----:B-----5:R-:W-:Y:S02]  /*5cc00*/  MOV R5, R3 ;  /* 0x0000000300057202 */ /* 0x020fe40000000f00 */
[----:B------:R-:W-:Y:S02]  /*5cc10*/  MOV R4, 0x5cc30 ;  /* 0x0005cc3000047802 */ /* 0x000fe40000000f00 */
[----:B-1----:R-:W-:Y:S05]  /*5cc20*/  CALL.REL.NOINC `($_ZN7cutlass13device_kernelIN5flash19enable_sm80_to_sm89INS1_16FlashAttnBwdSm80INS1_25CollectiveMainloopBwdSm80ILi2ELi2EN4cute5tupleIJNS5_1CILi128EEES8_NS7_ILi64EEEEEENS_10bfloat16_tEfNS_4arch4Sm80ELb0ELb1ELb1ELb0ELb1ELb0ELb0ELb0ELi2ELi4ELi4ELi4ELb0EEENS1_24CollectiveEpilogueBwdGQAISA_fSD_Li256ELb0ELb1EEENS1_19SingleTileSchedulerILb0ELb0ELb0ELi128EEEEEEEEEvNT_6ParamsE$_ZZN4cute12filter_tupleINS_5tupleIJNS_10UnderscoreES2_S2_iEEENS1_IJNS1_IJNS_1CILi1EEENS4_ILi0EEEEEElS6_lEEEZNS_5sliceIS3_S8_EEDaRKT_RKT0_EUlRKT_RKT0_E_EEDaSC_SF_OT1_ENKUlDpSI_E_clIJNS1_IJS7_EEENS1_IJlEEENS1_IJS6_EEENS1_IJEEEEEEDaSP_) ;  /* 0xfffae6a000007944 */ /* 0x002fea0003c3ffff */
[----:B-----5:R-:W-:Y:S02]  /*5cc30*/  MOV R5, R3 ;  /* 0x0000000300057202 */ /* 0x020fe40000000f00 */
[----:B------:R-:W-:Y:S02]  /*5cc40*/  MOV R4, 0x5cc60 ;  /* 0x0005cc6000047802 */ /* 0x000fe40000000f00 */
[----:B-1----:R-:W-:Y:S05]  /*5cc50*/  CALL.REL.NOINC `($_ZN7cutlass13device_kernelIN5flash19enable_sm80_to_sm89INS1_16FlashAttnBwdSm80INS1_25CollectiveMainloopBwdSm80ILi2ELi2EN4cute5tupleIJNS5_1CILi128EEES8_NS7_ILi64EEEEEENS_10bfloat16_tEfNS_4arch4Sm80ELb0ELb1ELb1ELb0ELb1ELb0ELb0ELb0ELi2ELi4ELi4ELi4ELb0EEENS1_24CollectiveEpilogueBwdGQAISA_fSD_Li256ELb0ELb1EEENS1_19SingleTileSchedulerILb0ELb0ELb0ELi128EEEEEEEEEvNT_6ParamsE$_ZN4cute5tupleIJNS0_IJNS0_IJNS_1CILi8EEENS1_ILi1EEEEEENS1_ILi4EEES3_EEENS0_IJNS0_IJS3_NS1_ILi0EEEEEElS7_EEEEEC2ERKS6_RKS9_) ;  /* 0xfffad8e000007944 */ /* 0x002fea0003c3ffff */
        /* <DEDUP_REMOVED lines=9> */
[----:B-1---5:R-:W-:Y:S05]  /*5ccf0*/  CALL.REL.NOINC `($_ZN7cutlass13device_kernelIN5flash19enable_sm80_to_sm89INS1_16FlashAttnBwdSm80INS1_25CollectiveMainloopBwdSm80ILi2ELi2EN4cute5tupleIJNS5_1CILi128EEES8_NS7_ILi64EEEEEENS_10bfloat16_tEfNS_4arch4Sm80ELb0ELb1ELb1ELb0ELb1ELb0ELb0ELb0ELi2ELi4ELi4ELi4ELb0EEENS1_24CollectiveEpilogueBwdGQAISA_fSD_Li256ELb0ELb1EEENS1_19SingleTileSchedulerILb0ELb0ELb0ELi128EEEEEEEEEvNT_6ParamsE$_ZN4cute3eso3ESOILb0ELb0EJNS_6LayoutINS_5tupleIJNS3_IJNS_1CILi8EEENS4_ILi1EEEEEENS4_ILi4EEES6_EEENS3_IJNS3_IJS6_NS4_ILi0EEEEEElSA_EEEEElEEC2ERKSD_RKl) ;  /* 0xfffa986000007944 */ /* 0x022fea0003c3ffff */
[----:B------:R-:W-:Y:S01]  /*5cd00*/  ULDC.64 UR8, c[0x0][0x118] ;  /* 0x0000460000087ab9 */ /* 0x000fe20000000a00 */
[----:B-1----:R-:W2:Y:S04]  /*5cd10*/  LDL.64 R10, [R1+0x1690] ;  /* 0x00169000010a7983 */ /* 0x002ea80000100a00 */
[----:B------:R-:W2:Y:S04]  /*5cd20*/  LD.E.64 R8, [R8.64+0x18] ;  /* 0x0000180808087980 */ /* 0x000ea8000c101b00 */
[----:B------:R1:W5:Y:S01]  /*5cd30*/  LDL.64 R2, [R1+0x1688] ;  /* 0x0016880001027983 */ /* 0x0003620000100a00 */
[----:B------:R-:W-:-:S02]  /*5cd40*/  MOV R6, 0x5cd80 ;  /* 0x0005cd8000067802 */ /* 0x000fc40000000f00 */
[----:B--2---:R-:W-:-:S04]  /*5cd50*/  LEA R4, P0, R10, R8, 0x1 ;  /* 0x000000080a047211 */ /* 0x004fc800078008ff */
[----:B------:R-:W-:-:S04]  /*5cd60*/  LEA.HI.X R11, R10, R9, R11, 0x1, P0 ;  /* 0x000000090a0b7211 */ /* 0x000fc800000f0c0b */
[----:B-1---5:R-:W-:Y:S05]  /*5cd70*/  CALL.REL.NOINC `($_ZN7cutlass13device_kernelIN5flash19enable_sm80_to_sm89INS1_16FlashAttnBwdSm80INS1_25CollectiveMainloopBwdSm80ILi2ELi2EN4cute5tupleIJNS5_1CILi128EEES8_NS7_ILi64EEEEEENS_10bfloat16_tEfNS_4arch4Sm80ELb0ELb1ELb1ELb0ELb1ELb0ELb0ELb0ELi2ELi4ELi4ELi4ELb0EEENS1_24CollectiveEpilogueBwdGQAISA_fSD_Li256ELb0ELb1EEENS1_19SingleTileSchedulerILb0ELb0ELb0ELi128EEEEEEEEEvNT_6ParamsE$_ZN4cute8gmem_ptrIPKN7cutlass10bfloat16_tEECI1NS_12iter_adaptorIS4_S5_EEES4_) ;  /* 0xfffadd0000007944 */ /* 0x022fea0003c3ffff */
[----:B------:R-:W2:Y:S01]  /*5cd80*/  LDL.64 R8, [R1+0x1688] ;  /* 0x0016880001087983 */ /* 0x000ea20000100a00 */
[----:B------:R-:W-:Y:S02]  /*5cd90*/  MOV R5, R3 ;  /* 0x0000000300057202 */ /* 0x000fe40000000f00 */
[----:B------:R-:W-:Y:S01]  /*5cda0*/  MOV R6, 0x5cdd0 ;  /* 0x0005cdd000067802 */ /* 0x000fe20000000f00 */
[----:B--2---:R1:W-:Y:S04]  /*5cdb0*/  STL.64 [R1+0x1698], R8 ;  /* 0x0016980801007387 */ /* 0x0043e80000100a00 */
[----:B-1----:R-:W-:Y:S05]  /*5cdc0*/  CALL.REL.NOINC `($_ZN7cutlass13device_kernelIN5flash19enable_sm80_to_sm89INS1_16FlashAttnBwdSm80INS1_25CollectiveMainloopBwdSm80ILi2ELi2EN4cute5tupleIJNS5_1CILi128EEES8_NS7_ILi64EEEEEENS_10bfloat16_tEfNS_4arch4Sm80ELb0ELb1ELb1ELb0ELb1ELb0ELb0ELb0ELi2ELi4ELi4ELi4ELb0EEENS1_24CollectiveEpilogueBwdGQAISA_fSD_Li256ELb0ELb1EEENS1_19SingleTileSchedulerILb0ELb0ELb0ELi128EEEEEEEEEvNT_6ParamsE$_ZN4cute3eso3ESOILb0ELb0EJNS_6LayoutINS_5tupleIJNS3_IJNS_1CILi8EEENS4_ILi1EEEEEENS4_ILi4EEES6_EEENS3_IJNS3_IJS6_NS4_ILi0EEEEEElSA_EEEEENS_10ViewEngineINS_8gmem_ptrIPKN7cutlass10bfloat16_tEEEEEEEC2ERKSD_RKSL_) ;  /* 0xfffa96f000007944 */ /* 0x002fea0003c3ffff */
        /* <DEDUP_REMOVED lines=11> */
[----:B--2--5:R-:W-:Y:S05]  /*5ce80*/  CALL.REL.NOINC `($_ZN7cutlass13device_kernelIN5flash19enable_sm80_to_sm89INS1_16FlashAttnBwdSm80INS1_25CollectiveMainloopBwdSm80ILi2ELi2EN4cute5tupleIJNS5_1CILi128EEES8_NS7_ILi64EEEEEENS_10bfloat16_tEfNS_4arch4Sm80ELb0ELb1ELb1ELb0ELb1ELb0ELb0ELb0ELi2ELi4ELi4ELi4ELb0EEENS1_24CollectiveEpilogueBwdGQAISA_fSD_Li256ELb0ELb1EEENS1_19SingleTileSchedulerILb0ELb0ELb0ELi128EEEEEEEEEvNT_6ParamsE$_ZZN4cuteplIJiiEJNS_1CILi0EEES2_EEEDaRKNS_15ArithmeticTupleIJDpT_EEERKNS3_IJDpT0_EEEENKUlDpRKT_E_clIJiiEEEDaSH_) ;  /* 0xfffb2f5000007944 */ /* 0x024fea0003c3ffff */
[----:B-----5:R-:W-:Y:S01]  /*5ce90*/  IMAD.IADD R20, R5, 0x1, -R20 ;  /* 0x0000000105147824 */ /* 0x020fe200078e0a14 */
[----:B------:R-:W-:Y:S02]  /*5cea0*/  MOV R3, RZ ;  /* 0x000000ff00037202 */ /* 0x000fe40000000f00 */
[----:B------:R-:W-:Y:S02]  /*5ceb0*/  MOV R6, 0x5ced0 ;  /* 0x0005ced000067802 */ /* 0x000fe40000000f00 */
[----:B-1----:R-:W-:Y:S05]  /*5cec0*/  CALL.REL.NOINC `($_ZN7cutlass13device_kernelIN5flash19enable_sm80_to_sm89INS1_16FlashAttnBwdSm80INS1_25CollectiveMainloopBwdSm80ILi2ELi2EN4cute5tupleIJNS5_1CILi128EEES8_NS7_ILi64EEEEEENS_10bfloat16_tEfNS_4arch4Sm80ELb0ELb1ELb1ELb0ELb1ELb0ELb0ELb0ELi2ELi4ELi4ELi4ELb0EEENS1_24CollectiveEpilogueBwdGQAISA_fSD_Li256ELb0ELb1EEENS1_19SingleTileSchedulerILb0ELb0ELb0ELi128EEEEEEEEEvNT_6ParamsE$_ZN4cute3eso3ESOILb1ELb0EJNS_1CILi0EEEiS3_EEC2ERKS3_RKiS6_) ;  /* 0xfffaa5f000007944 */ /* 0x002fea0003c3ffff */
[----:B-1----:R-:W2:Y:S01]  /*5ced0*/  LDL R3, [R1+0x1688] ;  /* 0x0016880001037983 */ /* 0x002ea20000100800 */
[----:B------:R-:W-:Y:S01]  /*5cee0*/  IMAD.MOV.U32 R2, RZ, RZ, R83 ;  /* 0x000000ffff027224 */ /* 0x000fe200078e0053 */
[----:B------:R-:W-:Y:S02]  /*5cef0*/  MOV R10, 0x5cf20 ;  /* 0x0005cf20000a7802 */ /* 0x000fe40000000f00 */
[----:B--2---:R-:W-:Y:S02]  /*5cf00*/  SHF.L.U32 R3, R3, 0x5, RZ ;  /* 0x0000000503037819 */ /* 0x004fe400000006ff */
[----:B------:R-:W-:Y:S05]  /*5cf10*/  CALL.REL.NOINC `($_ZN7cutlass13device_kernelIN5flash19enable_sm80_to_sm89INS1_16FlashAttnBwdSm80INS1_25CollectiveMainloopBwdSm80ILi2ELi2EN4cute5tupleIJNS5_1CILi128EEES8_NS7_ILi64EEEEEENS_10bfloat16_tEfNS_4arch4Sm80ELb0ELb1ELb1ELb0ELb1ELb0ELb0ELb0ELi2ELi4ELi4ELi4ELb0EEENS1_24CollectiveEpilogueBwdGQAISA_fSD_Li256ELb0ELb1EEENS1_19SingleTileSchedulerILb0ELb0ELb0ELi128EEEEEEEEEvNT_6ParamsE$_ZN4cute5tupleIJiEEC2ERKi) ;  /* 0xfffada9000007944 */ /* 0x000fea0003c3ffff */
[----:B-1----:R1:W5:Y:S01]  /*5cf20*/  LDL R3, [R1+0x1688] ;  /* 0x0016880001037983 */ /* 0x0023620000100800 */
[----:B------:R-:W-:Y:S02]  /*5cf30*/  MOV R2, R17 ;  /* 0x0000001100027202 */ /* 0x000fe40000000f00 */
[----:B------:R-:W-:-:S02]  /*5cf40*/  MOV R10, 0x5cf60 ;  /* 0x0005cf60000a7802 */ /* 0x000fc40000000f00 */
[----:B-1---5:R-:W-:Y:S05]  /*5cf50*/  CALL.REL.NOINC `($_ZN7cutlass13device_kernelIN5flash19enable_sm80_to_sm89INS1_16FlashAttnBwdSm80INS1_25CollectiveMainloopBwdSm80ILi2ELi2EN4cute5tupleIJNS5_1CILi128EEES8_NS7_ILi64EEEEEENS_10bfloat16_tEfNS_4arch4Sm80ELb0ELb1ELb1ELb0ELb1ELb0ELb0ELb0ELi2ELi4ELi4ELi4ELb0EEENS1_24CollectiveEpilogueBwdGQAISA_fSD_Li256ELb0ELb1EEENS1_19SingleTileSchedulerILb0ELb0ELb0ELi128EEEEEEEEEvNT_6ParamsE$_ZN4cute5tupleIJiEEC2ERKi) ;  /* 0xfffada5000007944 */ /* 0x022fea0003c3ffff */
[----:B-1----:R1:W5:Y:S01]  /*5cf60*/  LDL R3, [R1+0x1698] ;  /* 0x0016980001037983 */ /* 0x0023620000100800 */
[----:B------:R-:W-:-:S02]  /*5cf70*/  MOV R2, R83 ;  /* 0x0000005300027202 */ /* 0x000fc40000000f00 */
[----:B------:R-:W-:Y:S02]  /*5cf80*/  MOV R10, 0x5cfa0 ;  /* 0x0005cfa0000a7802 */ /* 0x000fe40000000f00 */
[----:B-1---5:R-:W-:Y:S05]  /*5cf90*/  CALL.REL.NOINC `($_ZN7cutlass13device_kernelIN5flash19enable_sm80_to_sm89INS1_16FlashAttnBwdSm80INS1_25CollectiveMainloopBwdSm80ILi2ELi2EN4cute5tupleIJNS5_1CILi128EEES8_NS7_ILi64EEEEEENS_10bfloat16_tEfNS_4arch4Sm80ELb0ELb1ELb1ELb0ELb1ELb0ELb0ELb0ELi2ELi4ELi4ELi4ELb0EEENS1_24CollectiveEpilogueBwdGQAISA_fSD_Li256ELb0ELb1EEENS1_19SingleTileSchedulerILb0ELb0ELb0ELi128EEEEEEEEEvNT_6ParamsE$_ZN4cute5tupleIJiEEC2ERKi) ;  /* 0xfffada1000007944 */ /* 0x022fea0003c3ffff */
[----:B-1----:R1:W5:Y:S01]  /*5cfa0*/  LDL R3, [R1+0x1688] ;  /* 0x0016880001037983 */ /* 0x0023620000100800 */
[----:B------:R-:W-:Y:S02]  /*5cfb0*/  MOV R2, R83 ;  /* 0x0000005300027202 */ /* 0x000fe40000000f00 */
[----:B------:R-:W-:Y:S02]  /*5cfc0*/  MOV R6, 0x5cfe0 ;  /* 0x0005cfe000067802 */ /* 0x000fe40000000f00 */
[----:B-1---5:R-:W-:Y:S05]  /*5cfd0*/  CALL.REL.NOINC `($_ZN7cutlass13device_kernelIN5flash19enable_sm80_to_sm89INS1_16FlashAttnBwdSm80INS1_25CollectiveMainloopBwdSm80ILi2ELi2EN4cute5tupleIJNS5_1CILi128EEES8_NS7_ILi64EEEEEENS_10bfloat16_tEfNS_4arch4Sm80ELb0ELb1ELb1ELb0ELb1ELb0ELb0ELb0ELi2ELi4ELi4ELi4ELb0EEENS1_24CollectiveEpilogueBwdGQAISA_fSD_Li256ELb0ELb1EEENS1_19SingleTileSchedulerILb0ELb0ELb0ELi128EEEEEEEEEvNT_6ParamsE$_ZN4cute3eso3ESOILb0ELb1EJiNS_1CILi0EEEEEC2ERKiRKS3_) ;  /* 0xfffa9e9000007944 */ /* 0x022fea0003c3ffff */
[----:B-1----:R1:W5:Y:S01]  /*5cfe0*/  LDL R3, [R1+0x1688] ;  /* 0x0016880001037983 */ /* 0x0023620000100800 */
[----:B------:R-:W-:-:S03]  /*5cff0*/  MOV R4, 0x5d010 ;  /* 0x0005d01000047802 */ /* 0x000fc60000000f00 */
[----:B-1---5:R-:W-:Y:S05]  /*5d000*/  CALL.REL.NOINC `($_ZN7cutlass13device_kernelIN5flash19enable_sm80_to_sm89INS1_16FlashAttnBwdSm80INS1_25CollectiveMainloopBwdSm80ILi2ELi2EN4cute5tupleIJNS5_1CILi128EEES8_NS7_ILi64EEEEEENS_10bfloat16_tEfNS_4arch4Sm80ELb0ELb1ELb1ELb0ELb1ELb0ELb0ELb0ELi2ELi4ELi4ELi4ELb0EEENS1_24CollectiveEpilogueBwdGQAISA_fSD_Li256ELb0ELb1EEENS1_19SingleTileSchedulerILb0ELb0ELb0ELi128EEEEEEEEEvNT_6ParamsE$_ZZN4cuteplIJNS_1CILi0EEES2_EJiEEEDaRKNS_15ArithmeticTupleIJDpT_EEERKNS3_IJDpT0_EEEENKUlDpRKT_E_clIJiS2_EEEDaSH_) ;  /* 0xfffb299000007944 */ /* 0x022fea0003c3ffff */
[----:B------:R-:W-:Y:S02]  /*5d010*/  MOV R4, 0x5d030 ;  /* 0x0005d03000047802 */ /* 0x000fe40000000f00 */
[----:B-1---5:R-:W-:Y:S05]  /*5d020*/  CALL.REL.NOINC `($_ZN7cutlass13device_kernelIN5flash19enable_sm80_to_sm89INS1_16FlashAttnBwdSm80INS1_25CollectiveMainloopBwdSm80ILi2ELi2EN4cute5tupleIJNS5_1CILi128EEES8_NS7_ILi64EEEEEENS_10bfloat16_tEfNS_4arch4Sm80ELb0ELb1ELb1ELb0ELb1ELb0ELb0ELb0ELi2ELi4ELi4ELi4ELb0EEENS1_24CollectiveEpilogueBwdGQAISA_fSD_Li256ELb0ELb1EEENS1_19SingleTileSchedulerILb0ELb0ELb0ELi128EEEEEEEEEvNT_6ParamsE$_ZZN4cuteplIJNS_1CILi0EEES2_EJiS2_EEEDaRKNS_15ArithmeticTupleIJDpT_EEERKNS3_IJDpT0_EEEENKUlDpRKT_E_clIJiS2_EEEDaSH_) ;  /* 0xfffb29e000007944 */ /* 0x022fea0003c3ffff */
        /* <DEDUP_REMOVED lines=9> */
[----:B--23-5:R-:W-:Y:S05]  /*5d0c0*/  CALL.REL.NOINC `($_ZN7cutlass13device_kernelIN5flash19enable_sm80_to_sm89INS1_16FlashAttnBwdSm80INS1_25CollectiveMainloopBwdSm80ILi2ELi2EN4cute5tupleIJNS5_1CILi128EEES8_NS7_ILi64EEEEEENS_10bfloat16_tEfNS_4arch4Sm80ELb0ELb1ELb1ELb0ELb1ELb0ELb0ELb0ELi2ELi4ELi4ELi4ELb0EEENS1_24CollectiveEpilogueBwdGQAISA_fSD_Li256ELb0ELb1EEENS1_19SingleTileSchedulerILb0ELb0ELb0ELi128EEEEEEEEEvNT_6ParamsE$_ZN4cute3eso3ESOILb1ELb0EJNS_10UnderscoreEiiEEC2ERKS2_RKiS7_) ;  /* 0xfffaa04000007944 */ /* 0x02cfea0003c3ffff */
        /* <DEDUP_REMOVED lines=8> */
[----:B------:R-:W-:Y:S05]  /*5d150*/  CALL.REL.NOINC `($_ZN7cutlass13device_kernelIN5flash19enable_sm80_to_sm89INS1_16FlashAttnBwdSm80INS1_25CollectiveMainloopBwdSm80ILi2ELi2EN4cute5tupleIJNS5_1CILi128EEES8_NS7_ILi64EEEEEENS_10bfloat16_tEfNS_4arch4Sm80ELb0ELb1ELb1ELb0ELb1ELb0ELb0ELb0ELi2ELi4ELi4ELi4ELb0EEENS1_24CollectiveEpilogueBwdGQAISA_fSD_Li256ELb0ELb1EEENS1_19SingleTileSchedulerILb0ELb0ELb0ELi128EEEEEEEEEvNT_6ParamsE$_ZN4cute3eso3ESOILb1ELb0EJNS_6LayoutINS_5tupleIJNS3_IJNS_1CILi8EEENS4_ILi1EEEEEEEEENS3_IJNS3_IJS6_NS4_ILi0EEEEEEEEEEElEEC2ERKSC_RKl) ;  /* 0xfffac7d000007944 */ /* 0x000fea0003c3ffff */
[----:B-1----:R-:W2:Y:S01]  /*5d160*/  LDL.64 R2, [R1+0x1688] ;  /* 0x0016880001027983 */ /* 0x002ea20000100a00 */
[----:B------:R-:W-:Y:S02]  /*5d170*/  MOV R6, 0x5d1b0 ;  /* 0x0005d1b000067802 */ /* 0x000fe40000000f00 */
[----:B--2---:R-:W-:-:S04]  /*5d180*/  LEA R4, P1, R2, R88, 0x1 ;  /* 0x0000005802047211 */ /* 0x004fc800078208ff */
[----:B------:R-:W-:-:S04]  /*5d190*/  LEA.HI.X R11, R2, R89, R3, 0x1, P1 ;  /* 0x00000059020b7211 */ /* 0x000fc800008f0c03 */
[----:B------:R-:W-:Y:S05]  /*5d1a0*/  CALL.REL.NOINC `($_ZN7cutlass13device_kernelIN5flash19enable_sm80_to_sm89INS1_16FlashAttnBwdSm80INS1_25CollectiveMainloopBwdSm80ILi2ELi2EN4cute5tupleIJNS5_1CILi128EEES8_NS7_ILi64EEEEEENS_10bfloat16_tEfNS_4arch4Sm80ELb0ELb1ELb1ELb0ELb1ELb0ELb0ELb0ELi2ELi4ELi4ELi4ELb0EEENS1_24CollectiveEpilogueBwdGQAISA_fSD_Li256ELb0ELb1EEENS1_19SingleTileSchedulerILb0ELb0ELb0ELi128EEEEEEEEEvNT_6ParamsE$_ZN4cute8gmem_ptrIPKN7cutlass10bfloat16_tEECI1NS_12iter_adaptorIS4_S5_EEES4_) ;  /* 0xfffad8d000007944 */ /* 0x000fea0003c3ffff */
[----:B------:R1:W5:Y:S01]  /*5d1b0*/  LDL.64 R2, [R1+0x1688] ;  /* 0x0016880001027983 */ /* 0x0003620000100a00 */
[----:B------:R-:W-:-:S03]  /*5d1c0*/  MOV R6, 0x5d1e0 ;  /* 0x0005d1e000067802 */ /* 0x000fc60000000f00 */
[----:B-1---5:R-:W-:Y:S05]  /*5d1d0*/  CALL.REL.NOINC `($_ZN7cutlass13device_kernelIN5flash19enable_sm80_to_sm89INS1_16FlashAttnBwdSm80INS1_25CollectiveMainloopBwdSm80ILi2ELi2EN4cute5tupleIJNS5_1CILi128EEES8_NS7_ILi64EEEEEENS_10bfloat16_tEfNS_4arch4Sm80ELb0ELb1ELb1ELb0ELb1ELb0ELb0ELb0ELi2ELi4ELi4ELi4ELb0EEENS1_24CollectiveEpilogueBwdGQAISA_fSD_Li256ELb0ELb1EEENS1_19SingleTileSchedulerILb0ELb0ELb0ELi128EEEEEEEEEvNT_6ParamsE$_ZN4cute3eso3ESOILb1ELb0EJNS_6LayoutINS_5tupleIJNS3_IJNS_1CILi8EEENS4_ILi1EEEEEEEEENS3_IJNS3_IJS6_NS4_ILi0EEEEEEEEEEENS_10ViewEngineINS_8gmem_ptrIPKN7cutlass10bfloat16_tEEEEEEEC2ERKSC_RKSK_) ;  /* 0xfffac62000007944 */ /* 0x022fea0003c3ffff */
[----:B-1----:R1:W5:Y:S01]  /*5d1e0*/  LDL.64 R4, [R1+0x1688] ;  /* 0x0016880001047983 */ /* 0x0023620000100a00 */
[----:B------:R-:W-:Y:S01]  /*5d1f0*/  IMAD.MOV.U32 R82, RZ, RZ, RZ ;  /* 0x000000ffff527224 */ /* 0x000fe200078e00ff */
[----:B------:R-:W-:Y:S02]  /*5d200*/  MOV R81, R16 ;  /* 0x0000001000517202 */ /* 0x000fe40000000f00 */
[----:B------:R-:W-:Y:S02]  /*5d210*/  MOV R80, 0x5d230 ;  /* 0x0005d23000507802 */ /* 0x000fe40000000f00 */
[----:B-1---5:R-:W-:Y:S05]  /*5d220*/  CALL.REL.NOINC `($_ZN7cutlass13device_kernelIN5flash19enable_sm80_to_sm89INS1_16FlashAttnBwdSm80INS1_25CollectiveMainloopBwdSm80ILi2ELi2EN4cute5tupleIJNS5_1CILi128EEES8_NS7_ILi64EEEEEENS_10bfloat16_tEfNS_4arch4Sm80ELb0ELb1ELb1ELb0ELb1ELb0ELb0ELb0ELi2ELi4ELi4ELi4ELb0EEENS1_24CollectiveEpilogueBwdGQAISA_fSD_Li256ELb0ELb1EEENS1_19SingleTileSchedulerILb0ELb0ELb0ELi128EEEEEEEEEvNT_6ParamsE$_ZN4cute3eso3ESOILb1ELb0EJNS_10UnderscoreEiiEEC2ERKS2_RKiS7_) ;  /* 0xfffa9ee000007944 */ /* 0x022fea0003c3ffff */
[----:B-1----:R-:W2:Y:S01]  /*5d230*/  LDL R3, [R1+0x1688] ;  /* 0x0016880001037983 */ /* 0x002ea20000100800 */
[----:B------:R-:W-:Y:S01]  /*5d240*/  IMAD.MOV.U32 R2, RZ, RZ, R83 ;  /* 0x000000ffff027224 */ /* 0x000fe200078e0053 */
[----:B------:R-:W-:Y:S02]  /*5d250*/  MOV R6, 0x5d280 ;  /* 0x0005d28000067802 */ /* 0x000fe40000000f00 */
[----:B--2---:R-:W-:Y:S02]  /*5d260*/  SHF.L.U32 R3, R3, 0xb, RZ ;  /* 0x0000000b03037819 */ /* 0x004fe400000006ff */
        /* <DEDUP_REMOVED lines=11> */
[----:B------:R-:W-:Y:S02]  /*5d320*/  MOV R11, R5 ;  /* 0x00000005000b7202 */ /* 0x000fe40000000f00 */
[----:B-1----:R-:W-:Y:S02]  /*5d330*/  MOV R6, 0x5d350 ;  /* 0x0005d35000067802 */ /* 0x002fe40000000f00 */
[----:B--2--5:R-:W-:Y:S05]  /*5d340*/  CALL.REL.NOINC `($_ZN7cutlass13device_kernelIN5flash19enable_sm80_to_sm89INS1_16FlashAttnBwdSm80INS1_25CollectiveMainloopBwdSm80ILi2ELi2EN4cute5tupleIJNS5_1CILi128EEES8_NS7_ILi64EEEEEENS_10bfloat16_tEfNS_4arch4Sm80ELb0ELb1ELb1ELb0ELb1ELb0ELb0ELb0ELi2ELi4ELi4ELi4ELb0EEENS1_24CollectiveEpilogueBwdGQAISA_fSD_Li256ELb0ELb1EEENS1_19SingleTileSchedulerILb0ELb0ELb0ELi128EEEEEEEEEvNT_6ParamsE$_ZN4cute8gmem_ptrIPKN7cutlass10bfloat16_tEECI1NS_12iter_adaptorIS4_S5_EEES4_) ;  /* 0xfffad73000007944 */ /* 0x024fea0003c3ffff */
[----:B------:R1:W5:Y:S01]  /*5d350*/  LDL.64 R2, [R1+0x1688] ;  /* 0x0016880001027983 */ /* 0x0003620000100a00 */
[----:B------:R-:W-:-:S03]  /*5d360*/  MOV R10, 0x5d380 ;  /* 0x0005d380000a7802 */ /* 0x000fc60000000f00 */
[----:B-1---5:R-:W-:Y:S05]  /*5d370*/  CALL.REL.NOINC `($_ZN7cutlass13device_kernelIN5flash19enable_sm80_to_sm89INS1_16FlashAttnBwdSm80INS1_25CollectiveMainloopBwdSm80ILi2ELi2EN4cute5tupleIJNS5_1CILi128EEES8_NS7_ILi64EEEEEENS_10bfloat16_tEfNS_4arch4Sm80ELb0ELb1ELb1ELb0ELb1ELb0ELb0ELb0ELi2ELi4ELi4ELi4ELb0EEENS1_24CollectiveEpilogueBwdGQAISA_fSD_Li256ELb0ELb1EEENS1_19SingleTileSchedulerILb0ELb0ELb0ELi128EEEEEEEEEvNT_6ParamsE$_ZN4cute8gmem_ptrIPKN7cutlass9uint128_tEECI1NS_12iter_adaptorIS4_S5_EEES4_) ;  /* 0xfffad75000007944 */ /* 0x022fea0003c3ffff */
[----:B-1----:R1:W5:Y:S01]  /*5d380*/  LDL.64 R2, [R1+0x1688] ;  /* 0x0016880001027983 */ /* 0x0023620000100a00 */
[----:B------:R-:W-:-:S03]  /*5d390*/  MOV R10, 0x5d3b0 ;  /* 0x0005d3b0000a7802 */ /* 0x000fc60000000f00 */
[----:B-1---5:R-:W-:Y:S05]  /*5d3a0*/  CALL.REL.NOINC `($_ZN7cutlass13device_kernelIN5flash19enable_sm80_to_sm89INS1_16FlashAttnBwdSm80INS1_25CollectiveMainloopBwdSm80ILi2ELi2EN4cute5tupleIJNS5_1CILi128EEES8_NS7_ILi64EEEEEENS_10bfloat16_tEfNS_4arch4Sm80ELb0ELb1ELb1ELb0ELb1ELb0ELb0ELb0ELi2ELi4ELi4ELi4ELb0EEENS1_24CollectiveEpilogueBwdGQAISA_fSD_Li256ELb0ELb1EEENS1_19SingleTileSchedulerILb0ELb0ELb0ELi128EEEEEEEEEvNT_6ParamsE$_ZN4cute3eso3ESOILb1ELb0EJNS_6LayoutINS_5tupleIJNS3_IJNS_1CILi1EEES5_EEEEEENS3_IJNS3_IJS5_NS4_ILi0EEEEEEEEEEENS_10ViewEngineINS_8gmem_ptrIPKN7cutlass9uint128_tEEEEEEEC2ERKSB_RKSJ_) ;  /* 0xfffabb5000007944 */ /* 0x022fea0003c3ffff */
[----:B------:R2:W5:Y:S01]  /*5d3b0*/  LDL.64 R80, [R1+0x1688] ;  /* 0x0016880001507983 */ /* 0x0005620000100a00 */
[----:B-1----:R-:W-:Y:S01]  /*5d3c0*/  IMAD.MOV.U32 R2, RZ, RZ, R8 ;  /* 0x000000ffff027224 */ /* 0x002fe200078e0008 */
[----:B------:R-:W-:Y:S01]  /*5d3d0*/  MOV R3, R9 ;  /* 0x0000000900037202 */ /* 0x000fe20000000f00 */
[----:B------:R-:W-:Y:S01]  /*5d3e0*/  IMAD.MOV.U32 R9, RZ, RZ, R83 ;  /* 0x000000ffff097224 */ /* 0x000fe200078e0053 */
[----:B------:R-:W-:-:S02]  /*5d3f0*/  MOV R8, 0x5d410 ;  /* 0x0005d41000087802 */ /* 0x000fc40000000f00 */
[----:B--2--5:R-:W-:Y:S05]  /*5d400*/  CALL.REL.NOINC `($_ZN7cutlass13device_kernelIN5flash19enable_sm80_to_sm89INS1_16FlashAttnBwdSm80INS1_25CollectiveMainloopBwdSm80ILi2ELi2EN4cute5tupleIJNS5_1CILi128EEES8_NS7_ILi64EEEEEENS_10bfloat16_tEfNS_4arch4Sm80ELb0ELb1ELb1ELb0ELb1ELb0ELb0ELb0ELi2ELi4ELi4ELi4ELb0EEENS1_24CollectiveEpilogueBwdGQAISA_fSD_Li256ELb0ELb1EEENS1_19SingleTileSchedulerILb0ELb0ELb0ELi128EEEEEEEEEvNT_6ParamsE$_ZN4cute8smem_ptrIPN7cutlass10bfloat16_tEECI1NS_12iter_adaptorIS3_S4_EEES3_) ;  /* 0xfffad78000007944 */ /* 0x024fea0003c3ffff */
[----:B-1----:R1:W5:Y:S01]  /*5d410*/  LDL.64 R2, [R1+0x1688] ;  /* 0x0016880001027983 */ /* 0x0023620000100a00 */
[----:B------:R-:W-:-:S02]  /*5d420*/  MOV R6, R83 ;  /* 0x0000005300067202 */ /* 0x000fc40000000f00 */
[----:B------:R-:W-:Y:S02]  /*5d430*/  MOV R8, 0x5d450 ;  /* 0x0005d45000087802 */ /* 0x000fe40000000f00 */
[----:B-1---5:R-:W-:Y:S05]  /*5d440*/  CALL.REL.NOINC `($_ZN7cutlass13device_kernelIN5flash19enable_sm80_to_sm89INS1_16FlashAttnBwdSm80INS1_25CollectiveMainloopBwdSm80ILi2ELi2EN4cute5tupleIJNS5_1CILi128EEES8_NS7_ILi64EEEEEENS_10bfloat16_tEfNS_4arch4Sm80ELb0ELb1ELb1ELb0ELb1ELb0ELb0ELb0ELi2ELi4ELi4ELi4ELb0EEENS1_24CollectiveEpilogueBwdGQAISA_fSD_Li256ELb0ELb1EEENS1_19SingleTileSchedulerILb0ELb0ELb0ELi128EEEEEEEEEvNT_6ParamsE$_ZN4cute8smem_ptrIPN7cutlass9uint128_tEECI1NS_12iter_adaptorIS3_S4_EEES3_) ;  /* 0xfffad78000007944 */ /* 0x022fea0003c3ffff */
[----:B-1----:R1:W5:Y:S01]  /*5d450*/  LDL.64 R2, [R1+0x1688] ;  /* 0x0016880001027983 */ /* 0x0023620000100a00 */
[----:B------:R-:W-:Y:S02]  /*5d460*/  MOV R6, R83 ;  /* 0x0000005300067202 */ /* 0x000fe40000000f00 */
[----:B------:R-:W-:Y:S02]  /*5d470*/  MOV R8, 0x5d490 ;  /* 0x0005d49000087802 */ /* 0x000fe40000000f00 */
[----:B-1---5:R-:W-:Y:S05]  /*5d480*/  CALL.REL.NOINC `($_ZN7cutlass13device_kernelIN5flash19enable_sm80_to_sm89INS1_16FlashAttnBwdSm80INS1_25CollectiveMainloopBwdSm80ILi2ELi2EN4cute5tupleIJNS5_1CILi128EEES8_NS7_ILi64EEEEEENS_10bfloat16_tEfNS_4arch4Sm80ELb0ELb1ELb1ELb0ELb1ELb0ELb0ELb0ELi2ELi4ELi4ELi4ELb0EEENS1_24CollectiveEpilogueBwdGQAISA_fSD_Li256ELb0ELb1EEENS1_19SingleTileSchedulerILb0ELb0ELb0ELi128EEEEEEEEEvNT_6ParamsE$_ZN4cute3eso3ESOILb1ELb0EJNS_6LayoutINS_5tupleIJNS3_IJNS_1CILi1EEES5_EEEEEENS3_IJNS3_IJS5_NS4_ILi0EEEEEEEEEEENS_10ViewEngineINS_8smem_ptrIPN7cutlass9uint128_tEEEEEEEC2ERKSB_RKSI_) ;  /* 0xfffabab000007944 */ /* 0x022fea0003c3ffff */
[----:B------:R2:W5:Y:S01]  /*5d490*/  LDL R4, [R1+0x1688] ;  /* 0x0016880001047983 */ /* 0x0005620000100800 */
[----:B-1----:R-:W-:-:S03]  /*5d4a0*/  MOV R2, 0x5d4c0 ;  /* 0x0005d4c000027802 */ /* 0x002fc60000000f00 */
[----:B--2--5:R-:W-:Y:S05]  /*5d4b0*/  CALL.REL.NOINC `($_ZN7cutlass13device_kernelIN5flash19enable_sm80_to_sm89INS1_16FlashAttnBwdSm80INS1_25CollectiveMainloopBwdSm80ILi2ELi2EN4cute5tupleIJNS5_1CILi128EEES8_NS7_ILi64EEEEEENS_10bfloat16_tEfNS_4arch4Sm80ELb0ELb1ELb1ELb0ELb1ELb0ELb0ELb0ELi2ELi4ELi4ELi4ELb0EEENS1_24CollectiveEpilogueBwdGQAISA_fSD_Li256ELb0ELb1EEENS1_19SingleTileSchedulerILb0ELb0ELb0ELi128EEEEEEEEEvNT_6ParamsE$_ZN73_INTERNAL_24fd9406_37_flash_bwd_hdim64_bf16_softcap_sm80_cu_8e232a79_330724__cvta_generic_to_sharedEPKv) ;  /* 0xfffad83000007944 */ /* 0x024fea0003c3ffff */
        /* <DEDUP_REMOVED lines=10> */
[----:B-1----:R-:W-:Y:S05]  /*5d560*/  CALL.REL.NOINC `($_ZN7cutlass13device_kernelIN5flash19enable_sm80_to_sm89INS1_16FlashAttnBwdSm80INS1_25CollectiveMainloopBwdSm80ILi2ELi2EN4cute5tupleIJNS5_1CILi128EEES8_NS7_ILi64EEEEEENS_10bfloat16_tEfNS_4arch4Sm80ELb0ELb1ELb1ELb0ELb1ELb0ELb0ELb0ELi2ELi4ELi4ELi4ELb0EEENS1_24CollectiveEpilogueBwdGQAISA_fSD_Li256ELb0ELb1EEENS1_19SingleTileSchedulerILb0ELb0ELb0ELi128EEEEEEEEEvNT_6ParamsE$_ZN4cute3eso3ESOILb1ELb0EJNS_1CILi0EEEiS3_EEC2ERKS3_RKiS6_) ;  /* 0xfffa9f5000007944 */ /* 0x002fea0003c3ffff */
[----:B-1----:R-:W2:Y:S01]  /*5d570*/  LDL R3, [R1+0x1688] ;  /* 0x0016880001037983 */ /* 0x002ea20000100800 */
[----:B------:R-:W-:Y:S01]  /*5d580*/  IMAD.MOV.U32 R2, RZ, RZ, R83 ;  /* 0x000000ffff027224 */ /* 0x000fe200078e0053 */
[----:B------:R-:W-:-:S02]  /*5d590*/  MOV R10, 0x5d5c0 ;  /* 0x0005d5c0000a7802 */ /* 0x000fc40000000f00 */
[----:B--2---:R-:W-:Y:S02]  /*5d5a0*/  SHF.L.U32 R3, R3, 0x5, RZ ;  /* 0x0000000503037819 */ /* 0x004fe400000006ff */
[----:B------:R-:W-:Y:S05]  /*5d5b0*/  CALL.REL.NOINC `($_ZN7cutlass13device_kernelIN5flash19enable_sm80_to_sm89INS1_16FlashAttnBwdSm80INS1_25CollectiveMainloopBwdSm80ILi2ELi2EN4cute5tupleIJNS5_1CILi128EEES8_NS7_ILi64EEEEEENS_10bfloat16_tEfNS_4arch4Sm80ELb0ELb1ELb1ELb0ELb1ELb0ELb0ELb0ELi2ELi4ELi4ELi4ELb0EEENS1_24CollectiveEpilogueBwdGQAISA_fSD_Li256ELb0ELb1EEENS1_19SingleTileSchedulerILb0ELb0ELb0ELi128EEEEEEEEEvNT_6ParamsE$_ZN4cute5tupleIJiEEC2ERKi) ;  /* 0xfffad3f000007944 */ /* 0x000fea0003c3ffff */
[----:B-1----:R1:W5:Y:S01]  /*5d5c0*/  LDL R3, [R1+0x1688] ;  /* 0x0016880001037983 */ /* 0x0023620000100800 */
[----:B------:R-:W-:Y:S02]  /*5d5d0*/  MOV R2, R17 ;  /* 0x0000001100027202 */ /* 0x000fe40000000f00 */
        /* <DEDUP_REMOVED lines=43> */
[----:B------:R-:W-:Y:S01]  /*5d890*/  IMAD.MOV.U32 R82, RZ, RZ, 0x1 ;  /* 0x00000001ff527424 */ /* 0x000fe200078e00ff */
        /* <DEDUP_REMOVED lines=211> */
[----:B------:R-:W-:Y:S01]  /*5e5d0*/  IMAD.MOV.U32 R81, RZ, RZ, R16 ;  /* 0x000000ffff517224 */ /* 0x000fe200078e0010 */
[----:B------:R-:W-:Y:S02]  /*5e5e0*/  MOV R82, 0x3 ;  /* 0x0000000300527802 */ /* 0x000fe40000000f00 */
        /* <DEDUP_REMOVED lines=54> */
[----:B-1---5:R-:W-:Y:S05]  /*5e950*/  CALL.REL.NOINC `($_ZN7cutlass13device_kernelIN5flash19enable_sm80_to_sm89INS1_16FlashAttnBwdSm80INS1_25CollectiveMainloopBwdSm80ILi2ELi2EN4cute5tupleIJNS5_1CILi128EEES8_NS7_ILi64EEEEEENS_10bfloat16_tEfNS_4arch4Sm80ELb0ELb1ELb1ELb0ELb1ELb0ELb0ELb0ELi2ELi4ELi4ELi4ELb0EEENS1_24CollectiveEpilogueBwdGQAISA_fSD_Li256ELb0ELb1EEENS1_19SingleTileSchedulerILb0ELb0ELb0ELi128EEEEEEEEEvNT_6ParamsE$_ZN4cute3eso3ESOILb1ELb0EJNS_10UnderscoreES2_iEEC2ERKS2_S5_RKi) ;  /* 0xfffa873000007944 */ /* 0x022fea0003c3ffff */
[----:B-1----:R-:W2:Y:S01]  /*5e960*/  LDL R3, [R1+0x1688] ;  /* 0x0016880001037983 */ /* 0x002ea20000100800 */
[----:B------:R-:W-:-:S02]  /*5e970*/  MOV R6, 0x5e9a0 ;  /* 0x0005e9a000067802 */ /* 0x000fc40000000f00 */
[----:B--2---:R-:W-:Y:S02]  /*5e980*/  SHF.L.U32 R3, R3, 0x7, RZ ;  /* 0x0000000703037819 */ /* 0x004fe400000006ff */
[----:B------:R-:W-:Y:S05]  /*5e990*/  CALL.REL.NOINC `($_ZN7cutlass13device_kernelIN5flash19enable_sm80_to_sm89INS1_16FlashAttnBwdSm80INS1_25CollectiveMainloopBwdSm80ILi2ELi2EN4cute5tupleIJNS5_1CILi128EEES8_NS7_ILi64EEEEEENS_10bfloat16_tEfNS_4arch4Sm80ELb0ELb1ELb1ELb0ELb1ELb0ELb0ELb0ELi2ELi4ELi4ELi4ELb0EEENS1_24CollectiveEpilogueBwdGQAISA_fSD_Li256ELb0ELb1EEENS1_19SingleTileSchedulerILb0ELb0ELb0ELi128EEEEEEEEEvNT_6ParamsE$_ZN4cute3eso3ESOILb1ELb0EJNS_6LayoutINS_5tupleIJNS3_IJNS_1CILi4EEENS4_ILi1EEEEEES6_EEENS3_IJNS3_IJS6_NS4_ILi0EEEEEES9_EEEEEiEEC2ERKSC_RKi) ;  /* 0xfffaae1000007944 */ /* 0x000fea0003c3ffff */
[----:B------:R-:W-:Y:S01]  /*5e9a0*/  ULDC.64 UR8, c[0x0][0x118] ;  /* 0x0000460000087ab9 */ /* 0x000fe20000000a00 */
[----:B-1----:R-:W2:Y:S04]  /*5e9b0*/  LDL R2, [R1+0x1688] ;  /* 0x0016880001027983 */ /* 0x002ea80000100800 */
[----:B------:R-:W2:Y:S01]  /*5e9c0*/  LD.E.64 R4, [R80.64+0x8] ;  /* 0x0000080850047980 */ /* 0x000ea2000c101b00 */
[----:B------:R-:W-:Y:S01]  /*5e9d0*/  MOV R10, 0x5ea10 ;  /* 0x0005ea10000a7802 */ /* 0x000fe20000000f00 */
[----:B--2---:R-:W-:Y:S01]  /*5e9e0*/  IMAD.WIDE R4, R2, 0x4, R4 ;  /* 0x0000000402047825 */ /* 0x004fe200078e0204 */
[----:B------:R-:W-:-:S03]  /*5e9f0*/  MOV R2, R83 ;  /* 0x0000005300027202 */ /* 0x000fc60000000f00 */
[----:B------:R-:W-:Y:S05]  /*5ea00*/  CALL.REL.NOINC `($_ZN7cutlass13device_kernelIN5flash19enable_sm80_to_sm89INS1_16FlashAttnBwdSm80INS1_25CollectiveMainloopBwdSm80ILi2ELi2EN4cute5tupleIJNS5_1CILi128EEES8_NS7_ILi64EEEEEENS_10bfloat16_tEfNS_4arch4Sm80ELb0ELb1ELb1ELb0ELb1ELb0ELb0ELb0ELi2ELi4ELi4ELi4ELb0EEENS1_24CollectiveEpilogueBwdGQAISA_fSD_Li256ELb0ELb1EEENS1_19SingleTileSchedulerILb0ELb0ELb0ELi128EEEEEEEEEvNT_6ParamsE$_ZN4cute8gmem_ptrIPKfECI1NS_12iter_adaptorIS2_S3_EEES2_) ;  /* 0xfffac10000007944 */ /* 0x000fea0003c3ffff */
[----:B-1----:R1:W5:Y:S01]  /*5ea10*/  LDL.64 R2, [R1+0x1688] ;  /* 0x0016880001027983 */ /* 0x0023620000100a00 */
[----:B------:R-:W-:-:S03]  /*5ea20*/  MOV R6, 0x5ea40 ;  /* 0x0005ea4000067802 */ /* 0x000fc60000000f00 */
[----:B-1---5:R-:W-:Y:S05]  /*5ea30*/  CALL.REL.NOINC `($_ZN7cutlass13device_kernelIN5flash19enable_sm80_to_sm89INS1_16FlashAttnBwdSm80INS1_25CollectiveMainloopBwdSm80ILi2ELi2EN4cute5tupleIJNS5_1CILi128EEES8_NS7_ILi64EEEEEENS_10bfloat16_tEfNS_4arch4Sm80ELb0ELb1ELb1ELb0ELb1ELb0ELb0ELb0ELi2ELi4ELi4ELi4ELb0EEENS1_24CollectiveEpilogueBwdGQAISA_fSD_Li256ELb0ELb1EEENS1_19SingleTileSchedulerILb0ELb0ELb0ELi128EEEEEEEEEvNT_6ParamsE$_ZN4cute3eso3ESOILb1ELb0EJNS_6LayoutINS_5tupleIJNS3_IJNS_1CILi4EEENS4_ILi1EEEEEES6_EEENS3_IJNS3_IJS6_NS4_ILi0EEEEEES9_EEEEENS_10ViewEngineINS_8gmem_ptrIPKfEEEEEEC2ERKSC_RKSI_) ;  /* 0xfffaace000007944 */ /* 0x022fea0003c3ffff */
[----:B------:R-:W-:Y:S01]  /*5ea40*/  ULDC.64 UR8, c[0x0][0x118] ;  /* 0x0000460000087ab9 */ /* 0x000fe20000000a00 */
[----:B-1----:R1:W5:Y:S04]  /*5ea50*/  LDL.64 R4, [R1+0x1688] ;  /* 0x0016880001047983 */ /* 0x0023680000100a00 */
[----:B------:R1:W5:Y:S01]  /*5ea60*/  LD.E.64 R10, [R84.64+0x40] ;  /* 0x00004008540a7980 */ /* 0x000362000c101b00 */
[----:B------:R-:W-:-:S02]  /*5ea70*/  MOV R3, R13 ;  /* 0x0000000d00037202 */ /* 0x000fc40000000f00 */
[----:B------:R-:W-:Y:S02]  /*5ea80*/  MOV R8, 0x5eaa0 ;  /* 0x0005eaa000087802 */ /* 0x000fe40000000f00 */
[----:B-1---5:R-:W-:Y:S05]  /*5ea90*/  CALL.REL.NOINC `($_ZN7cutlass13device_kernelIN5flash19enable_sm80_to_sm89INS1_16FlashAttnBwdSm80INS1_25CollectiveMainloopBwdSm80ILi2ELi2EN4cute5tupleIJNS5_1CILi128EEES8_NS7_ILi64EEEEEENS_10bfloat16_tEfNS_4arch4Sm80ELb0ELb1ELb1ELb0ELb1ELb0ELb0ELb0ELi2ELi4ELi4ELi4ELb0EEENS1_24CollectiveEpilogueBwdGQAISA_fSD_Li256ELb0ELb1EEENS1_19SingleTileSchedulerILb0ELb0ELb0ELi128EEEEEEEEEvNT_6ParamsE$_ZN4cute3eso3ESOILb1ELb0EJNS_10UnderscoreES2_iEEC2ERKS2_S5_RKi) ;  /* 0xfffa85f000007944 */ /* 0x022fea0003c3ffff */
[----:B-1----:R-:W2:Y:S01]  /*5eaa0*/  LDL R3, [R1+0x1688] ;  /* 0x0016880001037983 */ /* 0x002ea20000100800 */
[----:B------:R-:W-:Y:S02]  /*5eab0*/  MOV R6, 0x5eae0 ;  /* 0x0005eae000067802 */ /* 0x000fe40000000f00 */
[----:B--2---:R-:W-:Y:S02]  /*5eac0*/  SHF.L.U32 R3, R3, 0x7, RZ ;  /* 0x0000000703037819 */ /* 0x004fe400000006ff */
[----:B------:R-:W-:Y:S05]  /*5ead0*/  CALL.REL.NOINC `($_ZN7cutlass13device_kernelIN5flash19enable_sm80_to_sm89INS1_16FlashAttnBwdSm80INS1_25CollectiveMainloopBwdSm80ILi2ELi2EN4cute5tupleIJNS5_1CILi128EEES8_NS7_ILi64EEEEEENS_10bfloat16_tEfNS_4arch4Sm80ELb0ELb1ELb1ELb0ELb1ELb0ELb0ELb0ELi2ELi4ELi4ELi4ELb0EEENS1_24CollectiveEpilogueBwdGQAISA_fSD_Li256ELb0ELb1EEENS1_19SingleTileSchedulerILb0ELb0ELb0ELi128EEEEEEEEEvNT_6ParamsE$_ZN4cute3eso3ESOILb1ELb0EJNS_6LayoutINS_5tupleIJNS3_IJNS_1CILi4EEENS4_ILi1EEEEEES6_EEENS3_IJNS3_IJS6_NS4_ILi0EEEEEES9_EEEEEiEEC2ERKSC_RKi) ;  /* 0xfffaacd000007944 */ /* 0x000fea0003c3ffff */
[----:B------:R-:W-:Y:S01]  /*5eae0*/  ULDC.64 UR8, c[0x0][0x118] ;  /* 0x0000460000087ab9 */ /* 0x000fe20000000a00 */
[----:B-1----:R-:W2:Y:S04]  /*5eaf0*/  LDL R2, [R1+0x1688] ;  /* 0x0016880001027983 */ /* 0x002ea80000100800 */
[----:B------:R-:W2:Y:S01]  /*5eb00*/  LD.E.64 R10, [R10.64] ;  /* 0x000000080a0a7980 */ /* 0x000ea2000c101b00 */
[----:B------:R-:W-:Y:S02]  /*5eb10*/  MOV R6, R83 ;  /* 0x0000005300067202 */ /* 0x000fe40000000f00 */
[----:B------:R-:W-:Y:S01]  /*5eb20*/  MOV R8, 0x5eb50 ;  /* 0x0005eb5000087802 */ /* 0x000fe20000000f00 */
[----:B--2---:R-:W-:-:S04]  /*5eb30*/  IMAD.WIDE R2, R2, 0x4, R10 ;  /* 0x0000000402027825 */ /* 0x004fc800078e020a */
[----:B------:R-:W-:Y:S05]  /*5eb40*/  CALL.REL.NOINC `($_ZN7cutlass13device_kernelIN5flash19enable_sm80_to_sm89INS1_16FlashAttnBwdSm80INS1_25CollectiveMainloopBwdSm80ILi2ELi2EN4cute5tupleIJNS5_1CILi128EEES8_NS7_ILi64EEEEEENS_10bfloat16_tEfNS_4arch4Sm80ELb0ELb1ELb1ELb0ELb1ELb0ELb0ELb0ELi2ELi4ELi4ELi4ELb0EEENS1_24CollectiveEpilogueBwdGQAISA_fSD_Li256ELb0ELb1EEENS1_19SingleTileSchedulerILb0ELb0ELb0ELi128EEEEEEEEEvNT_6ParamsE$_ZN4cute8smem_ptrIPfECI1NS_12iter_adaptorIS1_S2_EEES1_) ;  /* 0xfffac0c000007944 */ /* 0x000fea0003c3ffff */
[----:B-1----:R1:W5:Y:S01]  /*5eb50*/  LDL.64 R2, [R1+0x1688] ;  /* 0x0016880001027983 */ /* 0x0023620000100a00 */
[----:B------:R-:W-:-:S03]  /*5eb60*/  MOV R8, 0x5eb80 ;  /* 0x0005eb8000087802 */ /* 0x000fc60000000f00 */
[----:B-1---5:R-:W-:Y:S05]  /*5eb70*/  CALL.REL.NOINC `($_ZN7cutlass13device_kernelIN5flash19enable_sm80_to_sm89INS1_16FlashAttnBwdSm80INS1_25CollectiveMainloopBwdSm80ILi2ELi2EN4cute5tupleIJNS5_1CILi128EEES8_NS7_ILi64EEEEEENS_10bfloat16_tEfNS_4arch4Sm80ELb0ELb1ELb1ELb0ELb1ELb0ELb0ELb0ELi2ELi4ELi4ELi4ELb0EEENS1_24CollectiveEpilogueBwdGQAISA_fSD_Li256ELb0ELb1EEENS1_19SingleTileSchedulerILb0ELb0ELb0ELi128EEEEEEEEEvNT_6ParamsE$_ZN4cute3eso3ESOILb1ELb0EJNS_6LayoutINS_5tupleIJNS3_IJNS_1CILi4EEENS4_ILi1EEEEEES6_EEENS3_IJNS3_IJS6_NS4_ILi0EEEEEES9_EEEEENS_10ViewEngineINS_8smem_ptrIPfEEEEEEC2ERKSC_RKSH_) ;  /* 0xfffaabf000007944 */ /* 0x022fea0003c3ffff */
[----:B------:R-:W-:Y:S01]  /*5eb80*/  ULDC.64 UR8, c[0x0][0x118] ;  /* 0x0000460000087ab9 */ /* 0x000fe20000000a00 */
[----:B------:R2:W5:Y:S04]  /*5eb90*/  LDL.64 R8, [R1+0x1688] ;  /* 0x0016880001087983 */ /* 0x0005680000100a00 */
[----:B------:R2:W5:Y:S01]  /*5eba0*/  LD.E.64 R80, [R84.64+0x48] ;  /* 0x0000480854507980 */ /* 0x000562000c101b00 */
[----:B-1----:R-:W-:-:S02]  /*5ebb0*/  MOV R3, RZ ;  /* 0x000000ff00037202 */ /* 0x002fc40000000f00 */
[----:B------:R-:W-:Y:S02]  /*5ebc0*/  MOV R6, 0x5ebe0 ;  /* 0x0005ebe000067802 */ /* 0x000fe40000000f00 */
[----:B--2--5:R-:W-:Y:S05]  /*5ebd0*/  CALL.REL.NOINC `($_ZN7cutlass13device_kernelIN5flash19enable_sm80_to_sm89INS1_16FlashAttnBwdSm80INS1_25CollectiveMainloopBwdSm80ILi2ELi2EN4cute5tupleIJNS5_1CILi128EEES8_NS7_ILi64EEEEEENS_10bfloat16_tEfNS_4arch4Sm80ELb0ELb1ELb1ELb0ELb1ELb0ELb0ELb0ELi2ELi4ELi4ELi4ELb0EEENS1_24CollectiveEpilogueBwdGQAISA_fSD_Li256ELb0ELb1EEENS1_19SingleTileSchedulerILb0ELb0ELb0ELi128EEEEEEEEEvNT_6ParamsE$_ZN4cute3eso3ESOILb1ELb0EJNS_1CILi0EEEiEEC2ERKS3_RKi) ;  /* 0xfffa889000007944 */ /* 0x024fea0003c3ffff */
[----:B------:R-:W-:Y:S02]  /*5ebe0*/  ULDC.64 UR8, c[0x0][0x118] ;  /* 0x0000460000087ab9 */ /* 0x000fe40000000a00 */
[----:B-1----:R1:W5:Y:S01]  /*5ebf0*/  LD.E R3, [R80.64] ;  /* 0x0000000850037980 */ /* 0x002362000c101900 */
[----:B------:R-:W-:-:S03]  /*5ec00*/  MOV R16, 0x5ec20 ;  /* 0x0005ec2000107802 */ /* 0x000fc60000000f00 */
[----:B-1---5:R-:W-:Y:S05]  /*5ec10*/  CALL.REL.NOINC `($_ZN7cutlass13device_kernelIN5flash19enable_sm80_to_sm89INS1_16FlashAttnBwdSm80INS1_25CollectiveMainloopBwdSm80ILi2ELi2EN4cute5tupleIJNS5_1CILi128EEES8_NS7_ILi64EEEEEENS_10bfloat16_tEfNS_4arch4Sm80ELb0ELb1ELb1ELb0ELb1ELb0ELb0ELb0ELi2ELi4ELi4ELi4ELb0EEENS1_24CollectiveEpilogueBwdGQAISA_fSD_Li256ELb0ELb1EEENS1_19SingleTileSchedulerILb0ELb0ELb0ELi128EEEEEEEEEvNT_6ParamsE$_ZZN4cuteplIJiEJNS_1CILi0EEEEEEDaRKNS_15ArithmeticTupleIJDpT_EEERKNS3_IJDpT0_EEEENKUlDpRKT_E_clIJiEEEDaSH_) ;  /* 0xfffb0ff000007944 */ /* 0x022fea0003c3ffff */
[----:B-----5:R-:W-:Y:S02]  /*5ec20*/  ISETP.GT.AND P0, PT, R2, 0x7f, PT ;  /* 0x0000007f0200780c */ /* 0x020fe40003f04270 */
[----:B------:R-:W-:-:S11]  /*5ec30*/  MOV R15, 0x0 ;  /* 0x00000000000f7802 */ /* 0x000fd60000000f00 */
[----:B------:R-:W-:Y:S05]  /*5ec40*/  @P0 RET.REL.NODEC R14 `(_ZN7cutlass13device_kernelIN5flash19enable_sm80_to_sm89INS1_16FlashAttnBwdSm80INS1_25CollectiveMainloopBwdSm80ILi2ELi2EN4cute5tupleIJNS5_1CILi128EEES8_NS7_ILi64EEEEEENS_10bfloat16_tEfNS_4arch4Sm80ELb0ELb1ELb1ELb0ELb1ELb0ELb0ELb0ELi2ELi4ELi4ELi4ELb0EEENS1_24CollectiveEpilogueBwdGQAISA_fSD_Li256ELb0ELb1EEENS1_19SingleTileSchedulerILb0ELb0ELb0ELi128EEEEEEEEEvNT_6ParamsE) ;  /* 0xfffa13b00e000950 */ /* 0x000fea0003c3ffff */
[----:B------:R-:W-:Y:S02]  /*5ec50*/  ULDC.64 UR8, c[0x0][0x118] ;  /* 0x0000460000087ab9 */ /* 0x000fe40000000a00 */
[----:B------:R-:W5:Y:S01]  /*5ec60*/  LD.E.64 R84, [R84.64+0x50] ;  /* 0x0000500854547980 */ /* 0x000f62000c101b00 */
[----:B------:R-:W-:Y:S01]  /*5ec70*/  IMAD.MOV.U32 R2, RZ, RZ, R7 ;  /* 0x000000ffff027224 */ /* 0x000fe200078e0007 */
[----:B------:R-:W-:Y:S02]  /*5ec80*/  MOV R3, RZ ;  /* 0x000000ff00037202 */ /* 0x000fe40000000f00 */
[----:B------:R-:W-:Y:S02]  /*5ec90*/  MOV R10, 0x5ecb0 ;  /* 0x0005ecb0000a7802 */ /* 0x000fe40000000f00 */
[----:B-1---5:R-:W-:Y:S05]  /*5eca0*/  CALL.REL.NOINC `($_ZN7cutlass13device_kernelIN5flash19enable_sm80_to_sm89INS1_16FlashAttnBwdSm80INS1_25CollectiveMainloopBwdSm80ILi2ELi2EN4cute5tupleIJNS5_1CILi128EEES8_NS7_ILi64EEEEEENS_10bfloat16_tEfNS_4arch4Sm80ELb0ELb1ELb1ELb0ELb1ELb0ELb0ELb0ELi2ELi4ELi4ELi4ELb0EEENS1_24CollectiveEpilogueBwdGQAISA_fSD_Li256ELb0ELb1EEENS1_19SingleTileSchedulerILb0ELb0ELb0ELi128EEEEEEEEEvNT_6ParamsE$_ZN4cute3eso3ESOILb1ELb0EJNS_10UnderscoreEiEEC2ERKS2_RKi) ;  /* 0xfffa842000007944 */ /* 0x022fea0003c3ffff */
[----:B-1----:R-:W-:Y:S02]  /*5ecb0*/  MOV R2, R7 ;  /* 0x0000000700027202 */ /* 0x002fe40000000f00 */
[----:B------:R-:W-:Y:S02]  /*5ecc0*/  MOV R10, 0x5ece0 ;  /* 0x0005ece0000a7802 */ /* 0x000fe40000000f00 */
[----:B------:R-:W-:Y:S05]  /*5ecd0*/  CALL.REL.NOINC `($_ZN7cutlass13device_kernelIN5flash19enable_sm80_to_sm89INS1_16FlashAttnBwdSm80INS1_25CollectiveMainloopBwdSm80ILi2ELi2EN4cute5tupleIJNS5_1CILi128EEES8_NS7_ILi64EEEEEENS_10bfloat16_tEfNS_4arch4Sm80ELb0ELb1ELb1ELb0ELb1ELb0ELb0ELb0ELi2ELi4ELi4ELi4ELb0EEENS1_24CollectiveEpilogueBwdGQAISA_fSD_Li256ELb0ELb1EEENS1_19SingleTileSchedulerILb0ELb0ELb0ELi128EEEEEEEEEvNT_6ParamsE$_ZN4cute8gmem_ptrIPKfECI1NS_12iter_adaptorIS2_S3_EEES2_) ;  /* 0xfffabe3000007944 */ /* 0x000fea0003c3ffff */
[----:B-1----:R1:W5:Y:S01]  /*5ece0*/  LDL.64 R2, [R1+0x1680] ;  /* 0x0016800001027983 */ /* 0x0023620000100a00 */
[----:B------:R-:W-:-:S03]  /*5ecf0*/  MOV R6, 0x5ed10 ;  /* 0x0005ed1000067802 */ /* 0x000fc60000000f00 */
[----:B-1---5:R-:W-:Y:S05]  /*5ed00*/  CALL.REL.NOINC `($_ZN7cutlass13device_kernelIN5flash19enable_sm80_to_sm89INS1_16FlashAttnBwdSm80INS1_25CollectiveMainloopBwdSm80ILi2ELi2EN4cute5tupleIJNS5_1CILi128EEES8_NS7_ILi64EEEEEENS_10bfloat16_tEfNS_4arch4Sm80ELb0ELb1ELb1ELb0ELb1ELb0ELb0ELb0ELi2ELi4ELi4ELi4ELb0EEENS1_24CollectiveEpilogueBwdGQAISA_fSD_Li256ELb0ELb1EEENS1_19SingleTileSchedulerILb0ELb0ELb0ELi128EEEEEEEEEvNT_6ParamsE$_ZN4cute3eso3ESOILb1ELb0EJNS_6LayoutINS_5tupleIJNS3_IJNS_1CILi4EEENS4_ILi1EEEEEEEEENS3_IJNS3_IJS6_NS4_ILi0EEEEEEEEEEENS_10ViewEngineINS_8gmem_ptrIPKfEEEEEEC2ERKSC_RKSI_) ;  /* 0xfffaa94000007944 */ /* 0x022fea0003c3ffff */
[----:B-1----:R1:W5:Y:S01]  /*5ed10*/  LDL.64 R4, [R1+0x1680] ;  /* 0x0016800001047983 */ /* 0x0023620000100a00 */
[----:B------:R-:W-:Y:S01]  /*5ed20*/  IMAD.MOV.U32 R2, RZ, RZ, R7 ;  /* 0x000000ffff027224 */ /* 0x000fe200078e0007 */
[----:B------:R-:W-:-:S02]  /*5ed30*/  MOV R3, RZ ;  /* 0x000000ff00037202 */ /* 0x000fc40000000f00 */
[----:B------:R-:W-:Y:S02]  /*5ed40*/  MOV R10, 0x5ed60 ;  /* 0x0005ed60000a7802 */ /* 0x000fe40000000f00 */
[----:B-1---5:R-:W-:Y:S05]  /*5ed50*/  CALL.REL.NOINC `($_ZN7cutlass13device_kernelIN5flash19enable_sm80_to_sm89INS1_16FlashAttnBwdSm80INS1_25CollectiveMainloopBwdSm80ILi2ELi2EN4cute5tupleIJNS5_1CILi128EEES8_NS7_ILi64EEEEEENS_10bfloat16_tEfNS_4arch4Sm80ELb0ELb1ELb1ELb0ELb1ELb0ELb0ELb0ELi2ELi4ELi4ELi4ELb0EEENS1_24CollectiveEpilogueBwdGQAISA_fSD_Li256ELb0ELb1EEENS1_19SingleTileSchedulerILb0ELb0ELb0ELi128EEEEEEEEEvNT_6ParamsE$_ZN4cute3eso3ESOILb1ELb0EJNS_10UnderscoreEiEEC2ERKS2_RKi) ;  /* 0xfffa837000007944 */ /* 0x022fea0003c3ffff */
[----:B-1----:R-:W-:Y:S01]  /*5ed60*/  IMAD.MOV.U32 R2, RZ, RZ, R8 ;  /* 0x000000ffff027224 */ /* 0x002fe200078e0008 */
[----:B------:R-:W-:Y:S01]  /*5ed70*/  MOV R3, R9 ;  /* 0x0000000900037202 */ /* 0x000fe20000000f00 */
[----:B------:R-:W-:Y:S01]  /*5ed80*/  IMAD.MOV.U32 R6, RZ, RZ, R7 ;  /* 0x000000ffff067224 */ /* 0x000fe200078e0007 */
[----:B------:R-:W-:Y:S02]  /*5ed90*/  MOV R8, 0x5edb0 ;  /* 0x0005edb000087802 */ /* 0x000fe40000000f00 */
[----:B------:R-:W-:Y:S05]  /*5eda0*/  CALL.REL.NOINC `($_ZN7cutlass13device_kernelIN5flash19enable_sm80_to_sm89INS1_16FlashAttnBwdSm80INS1_25CollectiveMainloopBwdSm80ILi2ELi2EN4cute5tupleIJNS5_1CILi128EEES8_NS7_ILi64EEEEEENS_10bfloat16_tEfNS_4arch4Sm80ELb0ELb1ELb1ELb0ELb1ELb0ELb0ELb0ELi2ELi4ELi4ELi4ELb0EEENS1_24CollectiveEpilogueBwdGQAISA_fSD_Li256ELb0ELb1EEENS1_19SingleTileSchedulerILb0ELb0ELb0ELi128EEEEEEEEEvNT_6ParamsE$_ZN4cute8smem_ptrIPfECI1NS_12iter_adaptorIS1_S2_EEES1_) ;  /* 0xfffabe6000007944 */ /* 0x000fea0003c3ffff */
[----:B-1----:R1:W5:Y:S01]  /*5edb0*/  LDL.64 R2, [R1+0x1680] ;  /* 0x0016800001027983 */ /* 0x0023620000100a00 */
[----:B------:R-:W-:-:S03]  /*5edc0*/  MOV R8, 0x5ede0 ;  /* 0x0005ede000087802 */ /* 0x000fc60000000f00 */
[----:B-1---5:R-:W-:Y:S05]  /*5edd0*/  CALL.REL.NOINC `($_ZN7cutlass13device_kernelIN5flash19enable_sm80_to_sm89INS1_16FlashAttnBwdSm80INS1_25CollectiveMainloopBwdSm80ILi2ELi2EN4cute5tupleIJNS5_1CILi128EEES8_NS7_ILi64EEEEEENS_10bfloat16_tEfNS_4arch4Sm80ELb0ELb1ELb1ELb0ELb1ELb0ELb0ELb0ELi2ELi4ELi4ELi4ELb0EEENS1_24CollectiveEpilogueBwdGQAISA_fSD_Li256ELb0ELb1EEENS1_19SingleTileSchedulerILb0ELb0ELb0ELi128EEEEEEEEEvNT_6ParamsE$_ZN4cute3eso3ESOILb1ELb0EJNS_6LayoutINS_5tupleIJNS3_IJNS_1CILi4EEENS4_ILi1EEEEEEEEENS3_IJNS3_IJS6_NS4_ILi0EEEEEEEEEEENS_10ViewEngineINS_8smem_ptrIPfEEEEEEC2ERKSC_RKSH_) ;  /* 0xfffaa8c000007944 */ /* 0x022fea0003c3ffff */
[----:B-1----:R1:W5:Y:S01]  /*5ede0*/  LDL.64 R6, [R1+0x1680] ;  /* 0x0016800001067983 */ /* 0x0023620000100a00 */
[----:B------:R-:W-:Y:S02]  /*5edf0*/  MOV R2, R83 ;  /* 0x0000005300027202 */ /* 0x000fe40000000f00 */
[----:B------:R-:W-:Y:S02]  /*5ee00*/  MOV R10, 0x5ee20 ;  /* 0x0005ee20000a7802 */ /* 0x000fe40000000f00 */
[----:B-1---5:R-:W-:Y:S05]  /*5ee10*/  CALL.REL.NOINC `($_ZN7cutlass13device_kernelIN5flash19enable_sm80_to_sm89INS1_16FlashAttnBwdSm80INS1_25CollectiveMainloopBwdSm80ILi2ELi2EN4cute5tupleIJNS5_1CILi128EEES8_NS7_ILi64EEEEEENS_10bfloat16_tEfNS_4arch4Sm80ELb0ELb1ELb1ELb0ELb1ELb0ELb0ELb0ELi2ELi4ELi4ELi4ELb0EEENS1_24CollectiveEpilogueBwdGQAISA_fSD_Li256ELb0ELb1EEENS1_19SingleTileSchedulerILb0ELb0ELb0ELi128EEEEEEEEEvNT_6ParamsE$_ZN4cute8gmem_ptrIPKfECI1NS_12iter_adaptorIS2_S3_EEES2_) ;  /* 0xfffabcf000007944 */ /* 0x022fea0003c3ffff */
[----:B-1----:R1:W5:Y:S01]  /*5ee20*/  LDL.64 R2, [R1+0x1688] ;  /* 0x0016880001027983 */ /* 0x0023620000100a00 */
        /* <DEDUP_REMOVED lines=10> */
[----:B--2--5:R-:W-:Y:S05]  /*5eed0*/  CALL.REL.NOINC `($_ZN7cutlass13device_kernelIN5flash19enable_sm80_to_sm89INS1_16FlashAttnBwdSm80INS1_25CollectiveMainloopBwdSm80ILi2ELi2EN4cute5tupleIJNS5_1CILi128EEES8_NS7_ILi64EEEEEENS_10bfloat16_tEfNS_4arch4Sm80ELb0ELb1ELb1ELb0ELb1ELb0ELb0ELb0ELi2ELi4ELi4ELi4ELb0EEENS1_24CollectiveEpilogueBwdGQAISA_fSD_Li256ELb0ELb1EEENS1_19SingleTileSchedulerILb0ELb0ELb0ELi128EEEEEEEEEvNT_6ParamsE$_ZN4cute8smem_ptrIPfECI1NS_12iter_adaptorIS1_S2_EEES1_) ;  /* 0xfffabd3000007944 */ /* 0x024fea0003c3ffff */
        /* <DEDUP_REMOVED lines=19> */
[----:B------:R-:W-:Y:S05]  /*5f010*/  RET.REL.NODEC R14 `(_ZN7cutlass13device_kernelIN5flash19enable_sm80_to_sm89INS1_16FlashAttnBwdSm80INS1_25CollectiveMainloopBwdSm80ILi2ELi2EN4cute5tupleIJNS5_1CILi128EEES8_NS7_ILi64EEEEEENS_10bfloat16_tEfNS_4arch4Sm80ELb0ELb1ELb1ELb0ELb1ELb0ELb0ELb0ELi2ELi4ELi4ELi4ELb0EEENS1_24CollectiveEpilogueBwdGQAISA_fSD_Li256ELb0ELb1EEENS1_19SingleTileSchedulerILb0ELb0ELb0ELi128EEEEEEEEEvNT_6ParamsE) ;  /* 0xfffa0fe00e007950 */ /* 0x000fea0003c3ffff */
        .type           $_ZN7cutlass13device_kernelIN5flash19enable_sm80_to_sm89INS1_16FlashAttnBwdSm80INS1_25CollectiveMainloopBwdSm80ILi2ELi2EN4cute5tupleIJNS5_1CILi128EEES8_NS7_ILi64EEEEEENS_10bfloat16_tEfNS_4arch4Sm80ELb0ELb1ELb1ELb0ELb1ELb0ELb0ELb0ELi2ELi4ELi4ELi4ELb0EEENS1_24CollectiveEpilogueBwdGQAISA_fSD_Li256ELb0ELb1EEENS1_19SingleTileSchedulerILb0ELb0ELb0ELi128EEEEEEEEEvNT_6ParamsE$_ZZN5flash25CollectiveMainloopBwdSm80ILi2ELi2EN4cute5tupleIJNS1_1CILi128EEES4_NS3_ILi64EEEEEEN7cutlass10bfloat16_tEfNS7_4arch4Sm80ELb0ELb1ELb1ELb0ELb1ELb0ELb0ELb0ELi2ELi4ELi4ELi4ELb0EE3mmaINS_16FlashAttnBwdSm80ISB_NS_24CollectiveEpilogueBwdGQAIS6_fSA_Li256ELb0ELb1EEENS_19SingleTileSchedulerILb0ELb0ELb0ELi128EEEE13SharedStorageENS1_6TensorINS1_11ArrayEngineIfLm32EEENS1_6LayoutINS2_IJNS2_IJNS3_ILi2EEESO_EEESO_NS3_ILi4EEEEEENS2_IJNS2_IJNS3_ILi1EEESO_EEESQ_NS3_ILi8EEEEEEEEEEEEbRKNSB_6ParamsERT0_S12_iNS2_IJiiiEEERT_ENKUliiE_clEii,@function
        .size           $_ZN7cutlass13device_kernelIN5flash19enable_sm80_to_sm89INS1_16FlashAttnBwdSm80INS1_25CollectiveMainloopBwdSm80ILi2ELi2EN4cute5tupleIJNS5_1CILi128EEES8_NS7_ILi64EEEEEENS_10bfloat16_tEfNS_4arch4Sm80ELb0ELb1ELb1ELb0ELb1ELb0ELb0ELb0ELi2ELi4ELi4ELi4ELb0EEENS1_24CollectiveEpilogueBwdGQAISA_fSD_Li256ELb0ELb1EEENS1_19SingleTileSchedulerILb0ELb0ELb0ELi128EEEEEEEEEvNT_6ParamsE$_ZZN5flash25CollectiveMainloopBwdSm80ILi2ELi2EN4cute5tupleIJNS1_1CILi128EEES4_NS3_ILi64EEEEEEN7cutlass10bfloat16_tEfNS7_4arch4Sm80ELb0ELb1ELb1ELb0ELb1ELb0ELb0ELb0ELi2ELi4ELi4ELi4ELb0EE3mmaINS_16FlashAttnBwdSm80ISB_NS_24CollectiveEpilogueBwdGQAIS6_fSA_Li256ELb0ELb1EEENS_19SingleTileSchedulerILb0ELb0ELb0ELi128EEEE13SharedStorageENS1_6TensorINS1_11ArrayEngineIfLm32EEENS1_6LayoutINS2_IJNS2_IJNS3_ILi2EEESO_EEESO_NS3_ILi4EEEEEENS2_IJNS2_IJNS3_ILi1EEESO_EEESQ_NS3_ILi8EEEEEEEEEEEEbRKNSB_6ParamsERT0_S12_iNS2_IJiiiEEERT_ENKUliiE_clEii,($_ZN7cutlass13device_kernelIN5flash19enable_sm80_to_sm89INS1_16FlashAttnBwdSm80INS1_25CollectiveMainloopBwdSm80ILi2ELi2EN4cute5tupleIJNS5_1CILi128EEES8_NS7_ILi64EEEEEENS_10bfloat16_tEfNS_4arch4Sm80ELb0ELb1ELb1ELb0ELb1ELb0ELb0ELb0ELi2ELi4ELi4ELi4ELb0EEENS1_24CollectiveEpilogueBwdGQAISA_fSD_Li256ELb0ELb1EEENS1_19SingleTileSchedulerILb0ELb0ELb0ELi128EEEEEEEEEvNT_6ParamsE$_ZZN5flash25CollectiveMainloopBwdSm80ILi2ELi2EN4cute5tupleIJNS1_1CILi128EEES4_NS3_ILi64EEEEEEN7cutlass10bfloat16_tEfNS7_4arch4Sm80ELb0ELb1ELb1ELb0ELb1ELb0ELb0ELb0ELi2ELi4ELi4ELi4ELb0EE3mmaINS_16FlashAttnBwdSm80ISB_NS_24CollectiveEpilogueBwdGQAIS6_fSA_Li256ELb0ELb1EEENS_19SingleTileSchedulerILb0ELb0ELb0ELi128EEEE13SharedStorageENS1_6TensorINS1_11ArrayEngineIfLm32EEENS1_6LayoutINS2_IJNS2_IJNS3_ILi2EEESO_EEESO_NS3_ILi4EEEEEENS2_IJNS2_IJNS3_ILi1EEESO_EEESQ_NS3_ILi8EEEEEEEEEEEEbRKNSB_6ParamsERT0_S12_iNS2_IJiiiEEERT_ENKUlvE0_clEv - $_ZN7cutlass13device_kernelIN5flash19enable_sm80_to_sm89INS1_16FlashAttnBwdSm80INS1_25CollectiveMainloopBwdSm80ILi2ELi2EN4cute5tupleIJNS5_1CILi128EEES8_NS7_ILi64EEEEEENS_10bfloat16_tEfNS_4arch4Sm80ELb0ELb1ELb1ELb0ELb1ELb0ELb0ELb0ELi2ELi4ELi4ELi4ELb0EEENS1_24CollectiveEpilogueBwdGQAISA_fSD_Li256ELb0ELb1EEENS1_19SingleTileSchedulerILb0ELb0ELb0ELi128EEEEEEEEEvNT_6ParamsE$_ZZN5flash25CollectiveMainloopBwdSm80ILi2ELi2EN4cute5tupleIJNS1_1CILi128EEES4_NS3_ILi64EEEEEEN7cutlass10bfloat16_tEfNS7_4arch4Sm80ELb0ELb1ELb1ELb0ELb1ELb0ELb0ELb0ELi2ELi4ELi4ELi4ELb0EE3mmaINS_16FlashAttnBwdSm80ISB_NS_24CollectiveEpilogueBwdGQAIS6_fSA_Li256ELb0ELb1EEENS_19SingleTileSchedulerILb0ELb0ELb0ELi128EEEE13SharedStorageENS1_6TensorINS1_11ArrayEngineIfLm32EEENS1_6LayoutINS2_IJNS2_IJNS3_ILi2EEESO_EEESO_NS3_ILi4EEEEEENS2_IJNS2_IJNS3_ILi1EEESO_EEESQ_NS3_ILi8EEEEEEEEEEEEbRKNSB_6ParamsERT0_S12_iNS2_IJiiiEEERT_ENKUliiE_clEii)
$_ZN7cutlass13device_kernelIN5flash19enable_sm80_to_sm89INS1_16FlashAttnBwdSm80INS1_25CollectiveMainloopBwdSm80ILi2ELi2EN4cute5tupleIJNS5_1CILi128EEES8_NS7_ILi64EEEEEENS_10bfloat16_tEfNS_4arch4Sm80ELb0ELb1ELb1ELb0ELb1ELb0ELb0ELb0ELi2ELi4ELi4ELi4ELb0EEENS1_24CollectiveEpilogueBwdGQAISA_fSD_Li256ELb0ELb1EEENS1_19SingleTileSchedulerILb0ELb0ELb0ELi128EEEEEEEEEvNT_6ParamsE$_ZZN5flash25CollectiveMainloopBwdSm80ILi2ELi2EN4cute5tupleIJNS1_1CILi128EEES4_NS3_ILi64EEEEEEN7cutlass10bfloat16_tEfNS7_4arch4Sm80ELb0ELb1ELb1ELb0ELb1ELb0ELb0ELb0ELi2ELi4ELi4ELi4ELb0EE3mmaINS_16FlashAttnBwdSm80ISB_NS_24CollectiveEpilogueBwdGQAIS6_fSA_Li256ELb0ELb1EEENS_19SingleTileSchedulerILb0ELb0ELb0ELi128EEEE13SharedStorageENS1_6TensorINS1_11ArrayEngineIfLm32EEENS1_6LayoutINS2_IJNS2_IJNS3_ILi2EEESO_EEESO_NS3_ILi4EEEEEENS2_IJNS2_IJNS3_ILi1EEESO_EEESQ_NS3_ILi8EEEEEEEEEEEEbRKNSB_6ParamsERT0_S12_iNS2_IJiiiEEERT_ENKUliiE_clEii:
        /* <DEDUP_REMOVED lines=53> */
[----:B------:R-:W2:Y:S04]  /*5f370*/  LDL.64 R8, [R1+0x1390] ;  /* 0x0013900001087983 */ /* 0x000ea80000100a00 */
[----:B------:R-:W2:Y:S04]  /*5f380*/  LD.E.64 R74, [R74.64+0x18] ;  /* 0x000018044a4a7980 */ /* 0x000ea8000c101b00 */
[----:B-1----:R1:W5:Y:S01]  /*5f390*/  LDL.64 R2, [R1+0x1388] ;  /* 0x0013880001027983 */ /* 0x0023620000100a00 */
        /* <DEDUP_REMOVED lines=558> */
        .type           $_ZN7cutlass13device_kernelIN5flash19enable_sm80_to_sm89INS1_16FlashAttnBwdSm80INS1_25CollectiveMainloopBwdSm80ILi2ELi2EN4cute5tupleIJNS5_1CILi128EEES8_NS7_ILi64EEEEEENS_10bfloat16_tEfNS_4arch4Sm80ELb0ELb1ELb1ELb0ELb1ELb0ELb0ELb0ELi2ELi4ELi4ELi4ELb0EEENS1_24CollectiveEpilogueBwdGQAISA_fSD_Li256ELb0ELb1EEENS1_19SingleTileSchedulerILb0ELb0ELb0ELi128EEEEEEEEEvNT_6ParamsE$_ZZN5flash25CollectiveMainloopBwdSm80ILi2ELi2EN4cute5tupleIJNS1_1CILi128EEES4_NS3_ILi64EEEEEEN7cutlass10bfloat16_tEfNS7_4arch4Sm80ELb0ELb1ELb1ELb0ELb1ELb0ELb0ELb0ELi2ELi4ELi4ELi4ELb0EE3mmaINS_16FlashAttnBwdSm80ISB_NS_24CollectiveEpilogueBwdGQAIS6_fSA_Li256ELb0ELb1EEENS_19SingleTileSchedulerILb0ELb0ELb0ELi128EEEE13SharedStorageENS1_6TensorINS1_11ArrayEngineIfLm32EEENS1_6LayoutINS2_IJNS2_IJNS3_ILi2EEESO_EEESO_NS3_ILi4EEEEEENS2_IJNS2_IJNS3_ILi1EEESO_EEESQ_NS3_ILi8EEEEEEEEEEEEbRKNSB_6ParamsERT0_S12_iNS2_IJiiiEEERT_ENKUlvE0_clEv,@function
        .size           $_ZN7cutlass13device_kernelIN5flash19enable_sm80_to_sm89INS1_16FlashAttnBwdSm80INS1_25CollectiveMainloopBwdSm80ILi2ELi2EN4cute5tupleIJNS5_1CILi128EEES8_NS7_ILi64EEEEEENS_10bfloat16_tEfNS_4arch4Sm80ELb0ELb1ELb1ELb0ELb1ELb0ELb0ELb0ELi2ELi4ELi4ELi4ELb0EEENS1_24CollectiveEpilogueBwdGQAISA_fSD_Li256ELb0ELb1EEENS1_19SingleTileSchedulerILb0ELb0ELb0ELi128EEEEEEEEEvNT_6ParamsE$_ZZN5flash25CollectiveMainloopBwdSm80ILi2ELi2EN4cute5tupleIJNS1_1CILi128EEES4_NS3_ILi64EEEEEEN7cutlass10bfloat16_tEfNS7_4arch4Sm80ELb0ELb1ELb1ELb0ELb1ELb0ELb0ELb0ELi2ELi4ELi4ELi4ELb0EE3mmaINS_16FlashAttnBwdSm80ISB_NS_24CollectiveEpilogueBwdGQAIS6_fSA_Li256ELb0ELb1EEENS_19SingleTileSchedulerILb0ELb0ELb0ELi128EEEE13SharedStorageENS1_6TensorINS1_11ArrayEngineIfLm32EEENS1_6LayoutINS2_IJNS2_IJNS3_ILi2EEESO_EEESO_NS3_ILi4EEEEEENS2_IJNS2_IJNS3_ILi1EEESO_EEESQ_NS3_ILi8EEEEEEEEEEEEbRKNSB_6ParamsERT0_S12_iNS2_IJiiiEEERT_ENKUlvE0_clEv,($_ZN7cutlass13device_kernelIN5flash19enable_sm80_to_sm89INS1_16FlashAttnBwdSm80INS1_25CollectiveMainloopBwdSm80ILi2ELi2EN4cute5tupleIJNS5_1CILi128EEES8_NS7_ILi64EEEEEENS_10bfloat16_tEfNS_4arch4Sm80ELb0ELb1ELb1ELb0ELb1ELb0ELb0ELb0ELi2ELi4ELi4ELi4ELb0EEENS1_24CollectiveEpilogueBwdGQAISA_fSD_Li256ELb0ELb1EEENS1_19SingleTileSchedulerILb0ELb0ELb0ELi128EEEEEEEEEvNT_6ParamsE$_ZZN5flash25CollectiveMainloopBwdSm80ILi2ELi2EN4cute5tupleIJNS1_1CILi128EEES4_NS3_ILi64EEEEEEN7cutlass10bfloat16_tEfNS7_4arch4Sm80ELb0ELb1ELb1ELb0ELb1ELb0ELb0ELb0ELi2ELi4ELi4ELi4ELb0EE3mmaINS_16FlashAttnBwdSm80ISB_NS_24CollectiveEpilogueBwdGQAIS6_fSA_Li256ELb0ELb1EEENS_19SingleTileSchedulerILb0ELb0ELb0ELi128EEEE13SharedStorageENS1_6TensorINS1_11ArrayEngineIfLm32EEENS1_6LayoutINS2_IJNS2_IJNS3_ILi2EEESO_EEESO_NS3_ILi4EEEEEENS2_IJNS2_IJNS3_ILi1EEESO_EEESQ_NS3_ILi8EEEEEEEEEEEEbRKNSB_6ParamsERT0_S12_iNS2_IJiiiEEERT_ENKUlvE_clEv - $_ZN7cutlass13device_kernelIN5flash19enable_sm80_to_sm89INS1_16FlashAttnBwdSm80INS1_25CollectiveMainloopBwdSm80ILi2ELi2EN4cute5tupleIJNS5_1CILi128EEES8_NS7_ILi64EEEEEENS_10bfloat16_tEfNS_4arch4Sm80ELb0ELb1ELb1ELb0ELb1ELb0ELb0ELb0ELi2ELi4ELi4ELi4ELb0EEENS1_24CollectiveEpilogueBwdGQAISA_fSD_Li256ELb0ELb1EEENS1_19SingleTileSchedulerILb0ELb0ELb0ELi128EEEEEEEEEvNT_6ParamsE$_ZZN5flash25CollectiveMainloopBwdSm80ILi2ELi2EN4cute5tupleIJNS1_1CILi128EEES4_NS3_ILi64EEEEEEN7cutlass10bfloat16_tEfNS7_4arch4Sm80ELb0ELb1ELb1ELb0ELb1ELb0ELb0ELb0ELi2ELi4ELi4ELi4ELb0EE3mmaINS_16FlashAttnBwdSm80ISB_NS_24CollectiveEpilogueBwdGQAIS6_fSA_Li256ELb0ELb1EEENS_19SingleTileSchedulerILb0ELb0ELb0ELi128EEEE13SharedStorageENS1_6TensorINS1_11ArrayEngineIfLm32EEENS1_6LayoutINS2_IJNS2_IJNS3_ILi2EEESO_EEESO_NS3_ILi4EEEEEENS2_IJNS2_IJNS3_ILi1EEESO_EEESQ_NS3_ILi8EEEEEEEEEEEEbRKNSB_6ParamsERT0_S12_iNS2_IJiiiEEERT_ENKUlvE0_clEv)
$_ZN7cutlass13device_kernelIN5flash19enable_sm80_to_sm89INS1_16FlashAttnBwdSm80INS1_25CollectiveMainloopBwdSm80ILi2ELi2EN4cute5tupleIJNS5_1CILi128EEES8_NS7_ILi64EEEEEENS_10bfloat16_tEfNS_4arch4Sm80ELb0ELb1ELb1ELb0ELb1ELb0ELb0ELb0ELi2ELi4ELi4ELi4ELb0EEENS1_24CollectiveEpilogueBwdGQAISA_fSD_Li256ELb0ELb1EEENS1_19SingleTileSchedulerILb0ELb0ELb0ELi128EEEEEEEEEvNT_6ParamsE$_ZZN5flash25CollectiveMainloopBwdSm80ILi2ELi2EN4cute5tupleIJNS1_1CILi128EEES4_NS3_ILi64EEEEEEN7cutlass10bfloat16_tEfNS7_4arch4Sm80ELb0ELb1ELb1ELb0ELb1ELb0ELb0ELb0ELi2ELi4ELi4ELi4ELb0EE3mmaINS_16FlashAttnBwdSm80ISB_NS_24CollectiveEpilogueBwdGQAIS6_fSA_Li256ELb0ELb1EEENS_19SingleTileSchedulerILb0ELb0ELb0ELi128EEEE13SharedStorageENS1_6TensorINS1_11ArrayEngineIfLm32EEENS1_6LayoutINS2_IJNS2_IJNS3_ILi2EEESO_EEESO_NS3_ILi4EEEEEENS2_IJNS2_IJNS3_ILi1EEESO_EEESQ_NS3_ILi8EEEEEEEEEEEEbRKNSB_6ParamsERT0_S12_iNS2_IJiiiEEERT_ENKUlvE0_clEv:
        /* <DEDUP_REMOVED lines=14> */
[----:B-1---5:R-:W-:Y:S05]  /*61760*/  CALL.REL.NOINC `($_ZN7cutlass13device_kernelIN5flash19enable_sm80_to_sm89INS1_16FlashAttnBwdSm80INS1_25CollectiveMainloopBwdSm80ILi2ELi2EN4cute5tupleIJNS5_1CILi128EEES8_NS7_ILi64EEEEEENS_10bfloat16_tEfNS_4arch4Sm80ELb0ELb1ELb1ELb0ELb1ELb0ELb0ELb0ELi2ELi4ELi4ELi4ELb0EEENS1_24CollectiveEpilogueBwdGQAISA_fSD_Li256ELb0ELb1EEENS1_19SingleTileSchedulerILb0ELb0ELb0ELi128EEEEEEEEEvNT_6ParamsE$_ZZN5flash25CollectiveMainloopBwdSm80ILi2ELi2EN4cute5tupleIJNS1_1CILi128EEES4_NS3_ILi64EEEEEEN7cutlass10bfloat16_tEfNS7_4arch4Sm80ELb0ELb1ELb1ELb0ELb1ELb0ELb0ELb0ELi2ELi4ELi4ELi4ELb0EE3mmaINS_16FlashAttnBwdSm80ISB_NS_24CollectiveEpilogueBwdGQAIS6_fSA_Li256ELb0ELb1EEENS_19SingleTileSchedulerILb0ELb0ELb0ELi128EEEE13SharedStorageENS1_6TensorINS1_11ArrayEngineIfLm32EEENS1_6LayoutINS2_IJNS2_IJNS3_ILi2EEESO_EEESO_NS3_ILi4EEEEEENS2_IJNS2_IJNS3_ILi1EEESO_EEESQ_NS3_ILi8EEEEEEEEEEEEbRKNSB_6ParamsERT0_S12_iNS2_IJiiiEEERT_ENKUliiE0_clEii) ;  /* 0xffffb25000007944 */ /* 0x022fea0003c3ffff */
.L_x_1891:
[----:B------:R-:W-:Y:S05]  /*61770*/  BSYNC B0 ;  /* 0x0000000000007941 */ /* 0x000fea0003800000 */
.L_x_1890:
[----:B------:R-:W-:Y:S01]  /*61780*/  MOV R13, 0x0 ;  /* 0x00000000000d7802 */ /* 0x000fe20000000f00 */
[----:B------:R-:W0:Y:S03]  /*61790*/  LDGDEPBAR ;  /* 0x00000000000079af */ /* 0x000e260000000000 */
[----:B------:R-:W-:Y:S05]  /*617a0*/  RET.REL.NODEC R12 `(_ZN7cutlass13device_kernelIN5flash19enable_sm80_to_sm89INS1_16FlashAttnBwdSm80INS1_25CollectiveMainloopBwdSm80ILi2ELi2EN4cute5tupleIJNS5_1CILi128EEES8_NS7_ILi64EEEEEENS_10bfloat16_tEfNS_4arch4Sm80ELb0ELb1ELb1ELb0ELb1ELb0ELb0ELb0ELi2ELi4ELi4ELi4ELb0EEENS1_24CollectiveEpilogueBwdGQAISA_fSD_Li256ELb0ELb1EEENS1_19SingleTileSchedulerILb0ELb0ELb0ELi128EEEEEEEEEvNT_6ParamsE) ;  /* 0xfff9e8500c007950 */ /* 0x000fea0003c3ffff */
        .type           $_ZN7cutlass13device_kernelIN5flash19enable_sm80_to_sm89INS1_16FlashAttnBwdSm80INS1_25CollectiveMainloopBwdSm80ILi2ELi2EN4cute5tupleIJNS5_1CILi128EEES8_NS7_ILi64EEEEEENS_10bfloat16_tEfNS_4arch4Sm80ELb0ELb1ELb1ELb0ELb1ELb0ELb0ELb0ELi2ELi4ELi4ELi4ELb0EEENS1_24CollectiveEpilogueBwdGQAISA_fSD_Li256ELb0ELb1EEENS1_19SingleTileSchedulerILb0ELb0ELb0ELi128EEEEEEEEEvNT_6ParamsE$_ZZN5flash25CollectiveMainloopBwdSm80ILi2ELi2EN4cute5tupleIJNS1_1CILi128EEES4_NS3_ILi64EEEEEEN7cutlass10bfloat16_tEfNS7_4arch4Sm80ELb0ELb1ELb1ELb0ELb1ELb0ELb0ELb0ELi2ELi4ELi4ELi4ELb0EE3mmaINS_16FlashAttnBwdSm80ISB_NS_24CollectiveEpilogueBwdGQAIS6_fSA_Li256ELb0ELb1EEENS_19SingleTileSchedulerILb0ELb0ELb0ELi128EEEE13SharedStorageENS1_6TensorINS1_11ArrayEngineIfLm32EEENS1_6LayoutINS2_IJNS2_IJNS3_ILi2EEESO_EEESO_NS3_ILi4EEEEEENS2_IJNS2_IJNS3_ILi1EEESO_EEESQ_NS3_ILi8EEEEEEEEEEEEbRKNSB_6ParamsERT0_S12_iNS2_IJiiiEEERT_ENKUlvE_clEv,@function
        .size           $_ZN7cutlass13device_kernelIN5flash19enable_sm80_to_sm89INS1_16FlashAttnBwdSm80INS1_25CollectiveMainloopBwdSm80ILi2ELi2EN4cute5tupleIJNS5_1CILi128EEES8_NS7_ILi64EEEEEENS_10bfloat16_tEfNS_4arch4Sm80ELb0ELb1ELb1ELb0ELb1ELb0ELb0ELb0ELi2ELi4ELi4ELi4ELb0EEENS1_24CollectiveEpilogueBwdGQAISA_fSD_Li256ELb0ELb1EEENS1_19SingleTileSchedulerILb0ELb0ELb0ELi128EEEEEEEEEvNT_6ParamsE$_ZZN5flash25CollectiveMainloopBwdSm80ILi2ELi2EN4cute5tupleIJNS1_1CILi128EEES4_NS3_ILi64EEEEEEN7cutlass10bfloat16_tEfNS7_4arch4Sm80ELb0ELb1ELb1ELb0ELb1ELb0ELb0ELb0ELi2ELi4ELi4ELi4ELb0EE3mmaINS_16FlashAttnBwdSm80ISB_NS_24CollectiveEpilogueBwdGQAIS6_fSA_Li256ELb0ELb1EEENS_19SingleTileSchedulerILb0ELb0ELb0ELi128EEEE13SharedStorageENS1_6TensorINS1_11ArrayEngineIfLm32EEENS1_6LayoutINS2_IJNS2_IJNS3_ILi2EEESO_EEESO_NS3_ILi4EEEEEENS2_IJNS2_IJNS3_ILi1EEESO_EEESQ_NS3_ILi8EEEEEEEEEEEEbRKNSB_6ParamsERT0_S12_iNS2_IJiiiEEERT_ENKUlvE_clEv,($_ZN7cutlass13device_kernelIN5flash19enable_sm80_to_sm89INS1_16FlashAttnBwdSm80INS1_25CollectiveMainloopBwdSm80ILi2ELi2EN4cute5tupleIJNS5_1CILi128EEES8_NS7_ILi64EEEEEENS_10bfloat16_tEfNS_4arch4Sm80ELb0ELb1ELb1ELb0ELb1ELb0ELb0ELb0ELi2ELi4ELi4ELi4ELb0EEENS1_24CollectiveEpilogueBwdGQAISA_fSD_Li256ELb0ELb1EEENS1_19SingleTileSchedulerILb0ELb0ELb0ELi128EEEEEEEEEvNT_6ParamsE$_ZZZN5flash25CollectiveMainloopBwdSm80ILi2ELi2EN4cute5tupleIJNS1_1CILi128EEES4_NS3_ILi64EEEEEEN7cutlass10bfloat16_tEfNS7_4arch4Sm80ELb0ELb1ELb1ELb0ELb1ELb0ELb0ELb0ELi2ELi4ELi4ELi4ELb0EE3mmaINS_16FlashAttnBwdSm80ISB_NS_24CollectiveEpilogueBwdGQAIS6_fSA_Li256ELb0ELb1EEENS_19SingleTileSchedulerILb0ELb0ELb0ELi128EEEE13SharedStorageENS1_6TensorINS1_11ArrayEngineIfLm32EEENS1_6LayoutINS2_IJNS2_IJNS3_ILi2EEESO_EEESO_NS3_ILi4EEEEEENS2_IJNS2_IJNS3_ILi1EEESO_EEESQ_NS3_ILi8EEEEEEEEEEEEbRKNSB_6ParamsERT0_S12_iNS2_IJiiiEEERT_ENKUliT_E_clIZSC_ISJ_SX_EbS10_S12_S12_iS13_S15_EUlRS16_iE_EEDaiS16_ENKUlT_E_clIZSC_ISJ_SX_EbS10_S12_S12_iS13_S15_EUlvE0_EEDaS1B_ - $_ZN7cutlass13device_kernelIN5flash19enable_sm80_to_sm89INS1_16FlashAttnBwdSm80INS1_25CollectiveMainloopBwdSm80ILi2ELi2EN4cute5tupleIJNS5_1CILi128EEES8_NS7_ILi64EEEEEENS_10bfloat16_tEfNS_4arch4Sm80ELb0ELb1ELb1ELb0ELb1ELb0ELb0ELb0ELi2ELi4ELi4ELi4ELb0EEENS1_24CollectiveEpilogueBwdGQAISA_fSD_Li256ELb0ELb1EEENS1_19SingleTileSchedulerILb0ELb0ELb0ELi128EEEEEEEEEvNT_6ParamsE$_ZZN5flash25CollectiveMainloopBwdSm80ILi2ELi2EN4cute5tupleIJNS1_1CILi128EEES4_NS3_ILi64EEEEEEN7cutlass10bfloat16_tEfNS7_4arch4Sm80ELb0ELb1ELb1ELb0ELb1ELb0ELb0ELb0ELi2ELi4ELi4ELi4ELb0EE3mmaINS_16FlashAttnBwdSm80ISB_NS_24CollectiveEpilogueBwdGQAIS6_fSA_Li256ELb0ELb1EEENS_19SingleTileSchedulerILb0ELb0ELb0ELi128EEEE13SharedStorageENS1_6TensorINS1_11ArrayEngineIfLm32EEENS1_6LayoutINS2_IJNS2_IJNS3_ILi2EEESO_EEESO_NS3_ILi4EEEEEENS2_IJNS2_IJNS3_ILi1EEESO_EEESQ_NS3_ILi8EEEEEEEEEEEEbRKNSB_6ParamsERT0_S12_iNS2_IJiiiEEERT_ENKUlvE_clEv)
$_ZN7cutlass13device_kernelIN5flash19enable_sm80_to_sm89INS1_16FlashAttnBwdSm80INS1_25CollectiveMainloopBwdSm80ILi2ELi2EN4cute5tupleIJNS5_1CILi128EEES8_NS7_ILi64EEEEEENS_10bfloat16_tEfNS_4arch4Sm80ELb0ELb1ELb1ELb0ELb1ELb0ELb0ELb0ELi2ELi4ELi4ELi4ELb0EEENS1_24CollectiveEpilogueBwdGQAISA_fSD_Li256ELb0ELb1EEENS1_19SingleTileSchedulerILb0ELb0ELb0ELi128EEEEEEEEEvNT_6ParamsE$_ZZN5flash25CollectiveMainloopBwdSm80ILi2ELi2EN4cute5tupleIJNS1_1CILi128EEES4_NS3_ILi64EEEEEEN7cutlass10bfloat16_tEfNS7_4arch4Sm80ELb0ELb1ELb1ELb0ELb1ELb0ELb0ELb0ELi2ELi4ELi4ELi4ELb0EE3mmaINS_16FlashAttnBwdSm80ISB_NS_24CollectiveEpilogueBwdGQAIS6_fSA_Li256ELb0ELb1EEENS_19SingleTileSchedulerILb0ELb0ELb0ELi128EEEE13SharedStorageENS1_6TensorINS1_11ArrayEngineIfLm32EEENS1_6LayoutINS2_IJNS2_IJNS3_ILi2EEESO_EEESO_NS3_ILi4EEEEEENS2_IJNS2_IJNS3_ILi1EEESO_EEESQ_NS3_ILi8EEEEEEEEEEEEbRKNSB_6ParamsERT0_S12_iNS2_IJiiiEEERT_ENKUlvE_clEv:
        /* <DEDUP_REMOVED lines=14> */
[----:B-1---5:R-:W-:Y:S05]  /*61890*/  CALL.REL.NOINC `($_ZN7cutlass13device_kernelIN5flash19enable_sm80_to_sm89INS1_16FlashAttnBwdSm80INS1_25CollectiveMainloopBwdSm80ILi2ELi2EN4cute5tupleIJNS5_1CILi128EEES8_NS7_ILi64EEEEEENS_10bfloat16_tEfNS_4arch4Sm80ELb0ELb1ELb1ELb0ELb1ELb0ELb0ELb0ELi2ELi4ELi4ELi4ELb0EEENS1_24CollectiveEpilogueBwdGQAISA_fSD_Li256ELb0ELb1EEENS1_19SingleTileSchedulerILb0ELb0ELb0ELi128EEEEEEEEEvNT_6ParamsE$_ZZN5flash25CollectiveMainloopBwdSm80ILi2ELi2EN4cute5tupleIJNS1_1CILi128EEES4_NS3_ILi64EEEEEEN7cutlass10bfloat16_tEfNS7_4arch4Sm80ELb0ELb1ELb1ELb0ELb1ELb0ELb0ELb0ELi2ELi4ELi4ELi4ELb0EE3mmaINS_16FlashAttnBwdSm80ISB_NS_24CollectiveEpilogueBwdGQAIS6_fSA_Li256ELb0ELb1EEENS_19SingleTileSchedulerILb0ELb0ELb0ELi128EEEE13SharedStorageENS1_6TensorINS1_11ArrayEngineIfLm32EEENS1_6LayoutINS2_IJNS2_IJNS3_ILi2EEESO_EEESO_NS3_ILi4EEEEEENS2_IJNS2_IJNS3_ILi1EEESO_EEESQ_NS3_ILi8EEEEEEEEEEEEbRKNSB_6ParamsERT0_S12_iNS2_IJiiiEEERT_ENKUliiE_clEii) ;  /* 0xffffd78000007944 */ /* 0x022fea0003c3ffff */
.L_x_1893:
[----:B------:R-:W-:Y:S05]  /*618a0*/  BSYNC B0 ;  /* 0x0000000000007941 */ /* 0x000fea0003800000 */
.L_x_1892:
[----:B------:R-:W-:Y:S01]  /*618b0*/  MOV R15, 0x0 ;  /* 0x00000000000f7802 */ /* 0x000fe20000000f00 */
[----:B------:R-:W0:Y:S03]  /*618c0*/  LDGDEPBAR ;  /* 0x00000000000079af */ /* 0x000e260000000000 */
[----:B------:R-:W-:Y:S05]  /*618d0*/  RET.REL.NODEC R14 `(_ZN7cutlass13device_kernelIN5flash19enable_sm80_to_sm89INS1_16FlashAttnBwdSm80INS1_25CollectiveMainloopBwdSm80ILi2ELi2EN4cute5tupleIJNS5_1CILi128EEES8_NS7_ILi64EEEEEENS_10bfloat16_tEfNS_4arch4Sm80ELb0ELb1ELb1ELb0ELb1ELb0ELb0ELb0ELi2ELi4ELi4ELi4ELb0EEENS1_24CollectiveEpilogueBwdGQAISA_fSD_Li256ELb0ELb1EEENS1_19SingleTileSchedulerILb0ELb0ELb0ELi128EEEEEEEEEvNT_6ParamsE) ;  /* 0xfff9e7200e007950 */ /* 0x000fea0003c3ffff */
        .type           $_ZN7cutlass13device_kernelIN5flash19enable_sm80_to_sm89INS1_16FlashAttnBwdSm80INS1_25CollectiveMainloopBwdSm80ILi2ELi2EN4cute5tupleIJNS5_1CILi128EEES8_NS7_ILi64EEEEEENS_10bfloat16_tEfNS_4arch4Sm80ELb0ELb1ELb1ELb0ELb1ELb0ELb0ELb0ELi2ELi4ELi4ELi4ELb0EEENS1_24CollectiveEpilogueBwdGQAISA_fSD_Li256ELb0ELb1EEENS1_19SingleTileSchedulerILb0ELb0ELb0ELi128EEEEEEEEEvNT_6ParamsE$_ZZZN5flash25CollectiveMainloopBwdSm80ILi2ELi2EN4cute5tupleIJNS1_1CILi128EEES4_NS3_ILi64EEEEEEN7cutlass10bfloat16_tEfNS7_4arch4Sm80ELb0ELb1ELb1ELb0ELb1ELb0ELb0ELb0ELi2ELi4ELi4ELi4ELb0EE3mmaINS_16FlashAttnBwdSm80ISB_NS_24CollectiveEpilogueBwdGQAIS6_fSA_Li256ELb0ELb1EEENS_19SingleTileSchedulerILb0ELb0ELb0ELi128EEEE13SharedStorageENS1_6TensorINS1_11ArrayEngineIfLm32EEENS1_6LayoutINS2_IJNS2_IJNS3_ILi2EEESO_EEESO_NS3_ILi4EEEEEENS2_IJNS2_IJNS3_ILi1EEESO_EEESQ_NS3_ILi8EEEEEEEEEEEEbRKNSB_6ParamsERT0_S12_iNS2_IJiiiEEERT_ENKUliT_E_clIZSC_ISJ_SX_EbS10_S12_S12_iS13_S15_EUlRS16_iE_EEDaiS16_ENKUlT_E_clIZSC_ISJ_SX_EbS10_S12_S12_iS13_S15_EUlvE0_EEDaS1B_,@function
        .size           $_ZN7cutlass13device_kernelIN5flash19enable_sm80_to_sm89INS1_16FlashAttnBwdSm80INS1_25CollectiveMainloopBwdSm80ILi2ELi2EN4cute5tupleIJNS5_1CILi128EEES8_NS7_ILi64EEEEEENS_10bfloat16_tEfNS_4arch4Sm80ELb0ELb1ELb1ELb0ELb1ELb0ELb0ELb0ELi2ELi4ELi4ELi4ELb0EEENS1_24CollectiveEpilogueBwdGQAISA_fSD_Li256ELb0ELb1EEENS1_19SingleTileSchedulerILb0ELb0ELb0ELi128EEEEEEEEEvNT_6ParamsE$_ZZZN5flash25CollectiveMainloopBwdSm80ILi2ELi2EN4cute5tupleIJNS1_1CILi128EEES4_NS3_ILi64EEEEEEN7cutlass10bfloat16_tEfNS7_4arch4Sm80ELb0ELb1ELb1ELb0ELb1ELb0ELb0ELb0ELi2ELi4ELi4ELi4ELb0EE3mmaINS_16FlashAttnBwdSm80ISB_NS_24CollectiveEpilogueBwdGQAIS6_fSA_Li256ELb0ELb1EEENS_19SingleTileSchedulerILb0ELb0ELb0ELi128EEEE13SharedStorageENS1_6TensorINS1_11ArrayEngineIfLm32EEENS1_6LayoutINS2_IJNS2_IJNS3_ILi2EEESO_EEESO_NS3_ILi4EEEEEENS2_IJNS2_IJNS3_ILi1EEESO_EEESQ_NS3_ILi8EEEEEEEEEEEEbRKNSB_6ParamsERT0_S12_iNS2_IJiiiEEERT_ENKUliT_E_clIZSC_ISJ_SX_EbS10_S12_S12_iS13_S15_EUlRS16_iE_EEDaiS16_ENKUlT_E_clIZSC_ISJ_SX_EbS10_S12_S12_iS13_S15_EUlvE0_EEDaS1B_,($_ZN7cutlass13device_kernelIN5flash19enable_sm80_to_sm89INS1_16FlashAttnBwdSm80INS1_25CollectiveMainloopBwdSm80ILi2ELi2EN4cute5tupleIJNS5_1CILi128EEES8_NS7_ILi64EEEEEENS_10bfloat16_tEfNS_4arch4Sm80ELb0ELb1ELb1ELb0ELb1ELb0ELb0ELb0ELi2ELi4ELi4ELi4ELb0EEENS1_24CollectiveEpilogueBwdGQAISA_fSD_Li256ELb0ELb1EEENS1_19SingleTileSchedulerILb0ELb0ELb0ELi128EEEEEEEEEvNT_6ParamsE$_ZZZN5flash25CollectiveMainloopBwdSm80ILi2ELi2EN4cute5tupleIJNS1_1CILi128EEES4_NS3_ILi64EEEEEEN7cutlass10bfloat16_tEfNS7_4arch4Sm80ELb0ELb1ELb1ELb0ELb1ELb0ELb0ELb0ELi2ELi4ELi4ELi4ELb0EE3mmaINS_16FlashAttnBwdSm80ISB_NS_24CollectiveEpilogueBwdGQAIS6_fSA_Li256ELb0ELb1EEENS_19SingleTileSchedulerILb0ELb0ELb0ELi128EEEE13SharedStorageENS1_6TensorINS1_11ArrayEngineIfLm32EEENS1_6LayoutINS2_IJNS2_IJNS3_ILi2EEESO_EEESO_NS3_ILi4EEEEEENS2_IJNS2_IJNS3_ILi1EEESO_EEESQ_NS3_ILi8EEEEEEEEEEEEbRKNSB_6ParamsERT0_S12_iNS2_IJiiiEEERT_ENKUliT_E_clIZSC_ISJ_SX_EbS10_S12_S12_iS13_S15_EUlRS16_iE_EEDaiS16_ENKUlvE0_clEv - $_ZN7cutlass13device_kernelIN5flash19enable_sm80_to_sm89INS1_16FlashAttnBwdSm80INS1_25CollectiveMainloopBwdSm80ILi2ELi2EN4cute5tupleIJNS5_1CILi128EEES8_NS7_ILi64EEEEEENS_10bfloat16_tEfNS_4arch4Sm80ELb0ELb1ELb1ELb0ELb1ELb0ELb0ELb0ELi2ELi4ELi4ELi4ELb0EEENS1_24CollectiveEpilogueBwdGQAISA_fSD_Li256ELb0ELb1EEENS1_19SingleTileSchedulerILb0ELb0ELb0ELi128EEEEEEEEEvNT_6ParamsE$_ZZZN5flash25CollectiveMainloopBwdSm80ILi2ELi2EN4cute5tupleIJNS1_1CILi128EEES4_NS3_ILi64EEEEEEN7cutlass10bfloat16_tEfNS7_4arch4Sm80ELb0ELb1ELb1ELb0ELb1ELb0ELb0ELb0ELi2ELi4ELi4ELi4ELb0EE3mmaINS_16FlashAttnBwdSm80ISB_NS_24CollectiveEpilogueBwdGQAIS6_fSA_Li256ELb0ELb1EEENS_19SingleTileSchedulerILb0ELb0ELb0ELi128EEEE13SharedStorageENS1_6TensorINS1_11ArrayEngineIfLm32EEENS1_6LayoutINS2_IJNS2_IJNS3_ILi2EEESO_EEESO_NS3_ILi4EEEEEENS2_IJNS2_IJNS3_ILi1EEESO_EEESQ_NS3_ILi8EEEEEEEEEEEEbRKNSB_6ParamsERT0_S12_iNS2_IJiiiEEERT_ENKUliT_E_clIZSC_ISJ_SX_EbS10_S12_S12_iS13_S15_EUlRS16_iE_EEDaiS16_ENKUlT_E_clIZSC_ISJ_SX_EbS10_S12_S12_iS13_S15_EUlvE0_EEDaS1B_)
$_ZN7cutlass13device_kernelIN5flash19enable_sm80_to_sm89INS1_16FlashAttnBwdSm80INS1_25CollectiveMainloopBwdSm80ILi2ELi2EN4cute5tupleIJNS5_1CILi128EEES8_NS7_ILi64EEEEEENS_10bfloat16_tEfNS_4arch4Sm80ELb0ELb1ELb1ELb0ELb1ELb0ELb0ELb0ELi2ELi4ELi4ELi4ELb0EEENS1_24CollectiveEpilogueBwdGQAISA_fSD_Li256ELb0ELb1EEENS1_19SingleTileSchedulerILb0ELb0ELb0ELi128EEEEEEEEEvNT_6ParamsE$_ZZZN5flash25CollectiveMainloopBwdSm80ILi2ELi2EN4cute5tupleIJNS1_1CILi128EEES4_NS3_ILi64EEEEEEN7cutlass10bfloat16_tEfNS7_4arch4Sm80ELb0ELb1ELb1ELb0ELb1ELb0ELb0ELb0ELi2ELi4ELi4ELi4ELb0EE3mmaINS_16FlashAttnBwdSm80ISB_NS_24CollectiveEpilogueBwdGQAIS6_fSA_Li256ELb0ELb1EEENS_19SingleTileSchedulerILb0ELb0ELb0ELi128EEEE13SharedStorageENS1_6TensorINS1_11ArrayEngineIfLm32EEENS1_6LayoutINS2_IJNS2_IJNS3_ILi2EEESO_EEESO_NS3_ILi4EEEEEENS2_IJNS2_IJNS3_ILi1EEESO_EEESQ_NS3_ILi8EEEEEEEEEEEEbRKNSB_6ParamsERT0_S12_iNS2_IJiiiEEERT_ENKUliT_E_clIZSC_ISJ_SX_EbS10_S12_S12_iS13_S15_EUlRS16_iE_EEDaiS16_ENKUlT_E_clIZSC_ISJ_SX_EbS10_S12_S12_iS13_S15_EUlvE0_EEDaS1B_:
        /* <DEDUP_REMOVED lines=38> */
[----:B-1---5:R-:W-:Y:S05]  /*61b40*/  CALL.REL.NOINC `($_ZN7cutlass13device_kernelIN5flash19enable_sm80_to_sm89INS1_16FlashAttnBwdSm80INS1_25CollectiveMainloopBwdSm80ILi2ELi2EN4cute5tupleIJNS5_1CILi128EEES8_NS7_ILi64EEEEEENS_10bfloat16_tEfNS_4arch4Sm80ELb0ELb1ELb1ELb0ELb1ELb0ELb0ELb0ELi2ELi4ELi4ELi4ELb0EEENS1_24CollectiveEpilogueBwdGQAISA_fSD_Li256ELb0ELb1EEENS1_19SingleTileSchedulerILb0ELb0ELb0ELi128EEEEEEEEEvNT_6ParamsE$_ZN4cute3eso3ESOILb1ELb0EJNS_14ComposedLayoutINS_7SwizzleILi3ELi3ELi3EEENS_1CILi0EEENS_6LayoutINS_5tupleIJNS8_IJNS8_IJNS5_ILi4EEENS5_ILi8EEEEEENS8_IJS9_NS5_ILi1EEEEEEEEENS8_IJNS8_IJNS5_ILi2EEESF_SF_EEENS8_IJSF_NS8_IJS9_SF_EEEEEEEEEEEENS8_IJNS8_IJNS8_IJSF_NS5_ILi64EEEEEENS8_IJNS5_ILi1024EEES6_EEEEEENS8_IJNS8_IJSC_NS5_ILi512EEESA_EEENS8_IJNS5_ILi4096EEENS8_IJNS5_ILi16EEENS5_ILi8192EEEEEEEEEEEEEEEEEEENS_10ViewEngineINS_8smem_ptrIPN7cutlass10bfloat16_tEEEEEEEC2ERKS10_RKS17_) ;  /* 0xfffa56b000007944 */ /* 0x022fea0003c3ffff */
[----:B-1----:R1:W5:Y:S04]  /*61b50*/  LD.E R3, [R8.64+0x8] ;  /* 0x0000080408037980 */ /* 0x002368000c101900 */
[----:B------:R1:W5:Y:S01]  /*61b60*/  LDL.64 R90, [R1+0x1428] ;  /* 0x00142800015a7983 */ /* 0x0003620000100a00 */
[----:B------:R-:W-:-:S02]  /*61b70*/  MOV R2, R62 ;  /* 0x0000003e00027202 */ /* 0x000fc40000000f00 */
[----:B------:R-:W-:Y:S02]  /*61b80*/  MOV R6, 0x61ba0 ;  /* 0x00061ba000067802 */ /* 0x000fe40000000f00 */
[----:B-1---5:R-:W-:Y:S05]  /*61b90*/  CALL.REL.NOINC `($_ZN7cutlass13device_kernelIN5flash19enable_sm80_to_sm89INS1_16FlashAttnBwdSm80INS1_25CollectiveMainloopBwdSm80ILi2ELi2EN4cute5tupleIJNS5_1CILi128EEES8_NS7_ILi64EEEEEENS_10bfloat16_tEfNS_4arch4Sm80ELb0ELb1ELb1ELb0ELb1ELb0ELb0ELb0ELi2ELi4ELi4ELi4ELb0EEENS1_24CollectiveEpilogueBwdGQAISA_fSD_Li256ELb0ELb1EEENS1_19SingleTileSchedulerILb0ELb0ELb0ELi128EEEEEEEEEvNT_6ParamsE$_ZN4cute3eso3ESOILb0ELb1EJiNS_1CILi0EEEEEC2ERKiRKS3_) ;  /* 0xfffa52d000007944 */ /* 0x022fea0003c3ffff */
[----:B------:R-:W2:Y:S01]  /*61ba0*/  LDL R10, [R1+0x1428] ;  /* 0x00142800010a7983 */ /* 0x000ea20000100800 */
[----:B-1----:R-:W-:Y:S01]  /*61bb0*/  IMAD.MOV.U32 R3, RZ, RZ, R62 ;  /* 0x000000ffff037224 */ /* 0x002fe200078e003e */
[----:B------:R-:W-:Y:S02]  /*61bc0*/  MOV R2, R13 ;  /* 0x0000000d00027202 */ /* 0x000fe40000000f00 */
        /* <DEDUP_REMOVED lines=89> */
[----:B-1----:R-:W-:Y:S05]  /*62160*/  CALL.REL.NOINC `($_ZN7cutlass13device_kernelIN5flash19enable_sm80_to_sm89INS1_16FlashAttnBwdSm80INS1_25CollectiveMainloopBwdSm80ILi2ELi2EN4cute5tupleIJNS5_1CILi128EEES8_NS7_ILi64EEEEEENS_10bfloat16_tEfNS_4arch4Sm80ELb0ELb1ELb1ELb0ELb1ELb0ELb0ELb0ELi2ELi4ELi4ELi4ELb0EEENS1_24CollectiveEpilogueBwdGQAISA_fSD_Li256ELb0ELb1EEENS1_19SingleTileSchedulerILb0ELb0ELb0ELi128EEEEEEEEEvNT_6ParamsE$_ZN4cute3eso3ESOILb0ELb0EJiiiNS_1CILi72EEENS2_ILi512EEEEEC2ERKiS7_S7_RKS3_RKS4_) ;  /* 0xfffa4a1000007944 */ /* 0x002fea0003c3ffff */
        /* <DEDUP_REMOVED lines=17> */
[----:B------:R1:W-:Y:S04]  /*62280*/  STL.U8 [R1+0x1470], RZ ;  /* 0x001470ff01007387 */ /* 0x0003e80000100000 */
[----:B--2---:R1:W-:Y:S04]  /*62290*/  STL.64 [R1+0x1448], R2 ;  /* 0x0014480201007387 */ /* 0x0043e80000100a00 */
[----:B---3--:R1:W-:Y:S02]  /*622a0*/  STL [R1+0x1450], R4 ;  /* 0x0014500401007387 */ /* 0x0083e40000100800 */
[----:B-1----:R-:W-:Y:S05]  /*622b0*/  CALL.REL.NOINC `($_ZN7cutlass13device_kernelIN5flash19enable_sm80_to_sm89INS1_16FlashAttnBwdSm80INS1_25CollectiveMainloopBwdSm80ILi2ELi2EN4cute5tupleIJNS5_1CILi128EEES8_NS7_ILi64EEEEEENS_10bfloat16_tEfNS_4arch4Sm80ELb0ELb1ELb1ELb0ELb1ELb0ELb0ELb0ELi2ELi4ELi4ELi4ELb0EEENS1_24CollectiveEpilogueBwdGQAISA_fSD_Li256ELb0ELb1EEENS1_19SingleTileSchedulerILb0ELb0ELb0ELi128EEEEEEEEEvNT_6ParamsE$_ZZN4cute6detail16composition_implINS_5tupleIJNS_1CILi8EEENS3_ILi2EEES5_S5_S4_S5_EEENS2_IJNS3_ILi1EEEiiiNS3_ILi72EEENS3_ILi512EEEEEENS2_IJNS2_IJS5_S5_S5_EEES5_NS2_IJNS3_ILi4EEES5_EEEEEENS2_IJNS2_IJS7_S9_S4_EEENS3_ILi4096EEENS2_IJNS3_ILi16EEENS3_ILi8192EEEEEEEEEEEDaRKT_RKT0_RKT1_RKT2_ENKUlRKT_RKT0_E_clISB_SF_EEDaSZ_S12_) ;  /* 0xfffab1f000007944 */ /* 0x002fea0003c3ffff */
[----:B------:R-:W-:Y:S02]  /*622c0*/  MOV R78, 0x622e0 ;  /* 0x000622e0004e7802 */ /* 0x000fe40000000f00 */
[----:B-12--5:R-:W-:Y:S05]  /*622d0*/  CALL.REL.NOINC `($_ZN7cutlass13device_kernelIN5flash19enable_sm80_to_sm89INS1_16FlashAttnBwdSm80INS1_25CollectiveMainloopBwdSm80ILi2ELi2EN4cute5tupleIJNS5_1CILi128EEES8_NS7_ILi64EEEEEENS_10bfloat16_tEfNS_4arch4Sm80ELb0ELb1ELb1ELb0ELb1ELb0ELb0ELb0ELi2ELi4ELi4ELi4ELb0EEENS1_24CollectiveEpilogueBwdGQAISA_fSD_Li256ELb0ELb1EEENS1_19SingleTileSchedulerILb0ELb0ELb0ELi128EEEEEEEEEvNT_6ParamsE$_ZZN4cute6detail16composition_implINS_5tupleIJNS_1CILi8EEENS3_ILi2EEES5_S5_S4_S5_EEENS2_IJNS3_ILi1EEEiiiNS3_ILi72EEENS3_ILi512EEEEEENS2_IJNS2_IJS5_S5_S5_EEES5_NS2_IJNS3_ILi4EEES5_EEEEEENS2_IJNS2_IJS7_S9_S4_EEENS3_ILi4096EEENS2_IJNS3_ILi16EEENS3_ILi8192EEEEEEEEEEEDaRKT_RKT0_RKT1_RKT2_ENKUlRKT_RKT0_E_clISD_SJ_EEDaSZ_S12_) ;  /* 0xfffab2c000007944 */ /* 0x026fea0003c3ffff */
[----:B-----5:R2:W-:Y:S01]  /*622e0*/  STL.64 [R1+0x1410], R2 ;  /* 0x0014100201007387 */ /* 0x0205e20000100a00 */
[----:B------:R-:W-:-:S03]  /*622f0*/  MOV R6, 0x62310 ;  /* 0x0006231000067802 */ /* 0x000fc60000000f00 */
[----:B-12---:R-:W-:Y:S05]  /*62300*/  CALL.REL.NOINC `($_ZN7cutlass13device_kernelIN5flash19enable_sm80_to_sm89INS1_16FlashAttnBwdSm80INS1_25CollectiveMainloopBwdSm80ILi2ELi2EN4cute5tupleIJNS5_1CILi128EEES8_NS7_ILi64EEEEEENS_10bfloat16_tEfNS_4arch4Sm80ELb0ELb1ELb1ELb0ELb1ELb0ELb0ELb0ELi2ELi4ELi4ELi4ELb0EEENS1_24CollectiveEpilogueBwdGQAISA_fSD_Li256ELb0ELb1EEENS1_19SingleTileSchedulerILb0ELb0ELb0ELi128EEEEEEEEEvNT_6ParamsE$_ZN4cute3eso3ESOILb0ELb0EJNS_5tupleIJNS_1CILi1EEENS3_ILi512EEEiEEENS3_ILi4096EEENS2_IJNS2_IJiiEEENS3_ILi8192EEEEEEEEC2ERKS6_RKS7_RKSA_) ;  /* 0xfffa364000007944 */ /* 0x006fea0003c3ffff */
[----:B-1----:R1:W5:Y:S04]  /*62310*/  LDL R5, [R1+0x1430] ;  /* 0x0014300001057983 */ /* 0x0023680000100800 */
[----:B------:R1:W5:Y:S01]  /*62320*/  LDL.64 R2, [R1+0x1428] ;  /* 0x0014280001027983 */ /* 0x0003620000100a00 */
[----:B------:R-:W-:-:S03]  /*62330*/  MOV R6, 0x62350 ;  /* 0x0006235000067802 */ /* 0x000fc60000000f00 */
[----:B-1---5:R-:W-:Y:S05]  /*62340*/  CALL.REL.NOINC `($_ZN7cutlass13device_kernelIN5flash19enable_sm80_to_sm89INS1_16FlashAttnBwdSm80INS1_25CollectiveMainloopBwdSm80ILi2ELi2EN4cute5tupleIJNS5_1CILi128EEES8_NS7_ILi64EEEEEENS_10bfloat16_tEfNS_4arch4Sm80ELb0ELb1ELb1ELb0ELb1ELb0ELb0ELb0ELi2ELi4ELi4ELi4ELb0EEENS1_24CollectiveEpilogueBwdGQAISA_fSD_Li256ELb0ELb1EEENS1_19SingleTileSchedulerILb0ELb0ELb0ELi128EEEEEEEEEvNT_6ParamsE$_ZN4cute5tupleIJNS0_IJNS0_IJNS_1CILi2EEES2_S2_EEES2_NS0_IJNS0_IJS2_S2_EEES2_EEEEEENS0_IJNS0_IJNS1_ILi1EEENS1_ILi512EEEiEEENS1_ILi4096EEENS0_IJNS0_IJiiEEENS1_ILi8192EEEEEEEEEEEC2ERKS6_RKSE_) ;  /* 0xfffa806000007944 */ /* 0x022fea0003c3ffff */
[----:B-1----:R1:W5:Y:S04]  /*62350*/  LDL R4, [R1+0x1430] ;  /* 0x0014300001047983 */ /* 0x0023680000100800 */
[----:B------:R1:W5:Y:S01]  /*62360*/  LDL.64 R2, [R1+0x1428] ;  /* 0x0014280001027983 */ /* 0x0003620000100a00 */
[----:B------:R-:W-:-:S05]  /*62370*/  LEA.HI R6, R11, R11, RZ, 0x1d ;  /* 0x0000000b0b067211 */ /* 0x000fca00078fe8ff */
[----:B------:R-:W-:Y:S01]  /*62380*/  IMAD.U32 R8, R9, 0x2, R6 ;  /* 0x0000000209087824 */ /* 0x000fe200078e0006 */
[----:B------:R-:W-:-:S04]  /*62390*/  MOV R6, 0x623c0 ;  /* 0x000623c000067802 */ /* 0x000fc80000000f00 */
[----:B------:R1:W-:Y:S03]  /*623a0*/  STL [R1+0x1420], R8 ;  /* 0x0014200801007387 */ /* 0x0003e60000100800 */
[----:B-1---5:R-:W-:Y:S05]  /*623b0*/  CALL.REL.NOINC `($_ZN7cutlass13device_kernelIN5flash19enable_sm80_to_sm89INS1_16FlashAttnBwdSm80INS1_25CollectiveMainloopBwdSm80ILi2ELi2EN4cute5tupleIJNS5_1CILi128EEES8_NS7_ILi64EEEEEENS_10bfloat16_tEfNS_4arch4Sm80ELb0ELb1ELb1ELb0ELb1ELb0ELb0ELb0ELi2ELi4ELi4ELi4ELb0EEENS1_24CollectiveEpilogueBwdGQAISA_fSD_Li256ELb0ELb1EEENS1_19SingleTileSchedulerILb0ELb0ELb0ELi128EEEEEEEEEvNT_6ParamsE$_ZN4cute3eso3ESOILb0ELb0EJNS_6LayoutINS_5tupleIJNS3_IJNS_1CILi2EEES5_S5_EEES5_NS3_IJNS3_IJS5_S5_EEES5_EEEEEENS3_IJNS3_IJNS4_ILi1EEENS4_ILi512EEEiEEENS4_ILi4096EEENS3_IJNS3_IJiiEEENS4_ILi8192EEEEEEEEEEEjEEC2ERKSI_RKj) ;  /* 0xfffa3c1000007944 */ /* 0x022fea0003c3ffff */
        /* <DEDUP_REMOVED lines=9> */
[----:B-1----:R-:W-:Y:S05]  /*62450*/  CALL.REL.NOINC `($_ZN7cutlass13device_kernelIN5flash19enable_sm80_to_sm89INS1_16FlashAttnBwdSm80INS1_25CollectiveMainloopBwdSm80ILi2ELi2EN4cute5tupleIJNS5_1CILi128EEES8_NS7_ILi64EEEEEENS_10bfloat16_tEfNS_4arch4Sm80ELb0ELb1ELb1ELb0ELb1ELb0ELb0ELb0ELi2ELi4ELi4ELi4ELb0EEENS1_24CollectiveEpilogueBwdGQAISA_fSD_Li256ELb0ELb1EEENS1_19SingleTileSchedulerILb0ELb0ELb0ELi128EEEEEEEEEvNT_6ParamsE$_ZN4cute3eso3ESOILb0ELb0EJNS_6LayoutINS_5tupleIJNS3_IJNS_1CILi2EEES5_S5_EEES5_NS3_IJNS3_IJS5_S5_EEES5_EEEEEENS3_IJNS3_IJNS4_ILi1EEENS4_ILi512EEEiEEENS4_ILi4096EEENS3_IJNS3_IJiiEEENS4_ILi8192EEEEEEEEEEENS_10ViewEngineINS_8smem_ptrIPN7cutlass10bfloat16_tEEEEEEEC2ERKSI_RKSP_) ;  /* 0xfffa3af000007944 */ /* 0x002fea0003c3ffff */
[----:B-1----:R1:W5:Y:S04]  /*62460*/  LDL R5, [R1+0x142c] ;  /* 0x00142c0001057983 */ /* 0x0023680000100800 */
[----:B------:R1:W5:Y:S01]  /*62470*/  LDL R3, [R1+0x1430] ;  /* 0x0014300001037983 */ /* 0x0003620000100800 */
[----:B------:R-:W-:-:S03]  /*62480*/  MOV R4, 0x624a0 ;  /* 0x000624a000047802 */ /* 0x000fc60000000f00 */
[----:B-1---5:R-:W-:Y:S05]  /*62490*/  CALL.REL.NOINC `($_ZN7cutlass13device_kernelIN5flash19enable_sm80_to_sm89INS1_16FlashAttnBwdSm80INS1_25CollectiveMainloopBwdSm80ILi2ELi2EN4cute5tupleIJNS5_1CILi128EEES8_NS7_ILi64EEEEEENS_10bfloat16_tEfNS_4arch4Sm80ELb0ELb1ELb1ELb0ELb1ELb0ELb0ELb0ELi2ELi4ELi4ELi4ELb0EEENS1_24CollectiveEpilogueBwdGQAISA_fSD_Li256ELb0ELb1EEENS1_19SingleTileSchedulerILb0ELb0ELb0ELi128EEEEEEEEEvNT_6ParamsE$_ZZN4cute4takeILi1ELi3ENS_5tupleIJNS1_IJNS_1CILi1EEENS2_ILi512EEEiEEENS2_ILi4096EEENS1_IJNS1_IJiiEEENS2_ILi8192EEEEEEEEEEEDaRKT1_ENKUlDpRKT_E_clIJS6_S9_EEEDaSH_) ;  /* 0xfffa9de000007944 */ /* 0x022fea0003c3ffff */
[----:B-----5:R2:W-:Y:S01]  /*624a0*/  STL.64 [R1+0x1410], R2 ;  /* 0x0014100201007387 */ /* 0x0205e20000100a00 */
[----:B------:R-:W-:-:S03]  /*624b0*/  MOV R4, 0x624d0 ;  /* 0x000624d000047802 */ /* 0x000fc60000000f00 */
[----:B-12---:R-:W-:Y:S05]  /*624c0*/  CALL.REL.NOINC `($_ZN7cutlass13device_kernelIN5flash19enable_sm80_to_sm89INS1_16FlashAttnBwdSm80INS1_25CollectiveMainloopBwdSm80ILi2ELi2EN4cute5tupleIJNS5_1CILi128EEES8_NS7_ILi64EEEEEENS_10bfloat16_tEfNS_4arch4Sm80ELb0ELb1ELb1ELb0ELb1ELb0ELb0ELb0ELi2ELi4ELi4ELi4ELb0EEENS1_24CollectiveEpilogueBwdGQAISA_fSD_Li256ELb0ELb1EEENS1_19SingleTileSchedulerILb0ELb0ELb0ELi128EEEEEEEEEvNT_6ParamsE$_ZZN4cute16flatten_to_tupleINS_5tupleIJNS_1CILi4096EEENS1_IJNS1_IJiiEEENS2_ILi8192EEEEEEEEEEEDaRKT_ENKUlRKT_E_clIS6_EEDaSD_) ;  /* 0xfffa9ab000007944 */ /* 0x006fea0003c3ffff */
[----:B-----5:R2:W-:Y:S01]  /*624d0*/  STL.64 [R1+0x1428], R2 ;  /* 0x0014280201007387 */ /* 0x0205e20000100a00 */
[----:B------:R-:W-:-:S03]  /*624e0*/  MOV R4, 0x62500 ;  /* 0x0006250000047802 */ /* 0x000fc60000000f00 */
[----:B-12---:R-:W-:Y:S05]  /*624f0*/  CALL.REL.NOINC `($_ZN7cutlass13device_kernelIN5flash19enable_sm80_to_sm89INS1_16FlashAttnBwdSm80INS1_25CollectiveMainloopBwdSm80ILi2ELi2EN4cute5tupleIJNS5_1CILi128EEES8_NS7_ILi64EEEEEENS_10bfloat16_tEfNS_4arch4Sm80ELb0ELb1ELb1ELb0ELb1ELb0ELb0ELb0ELi2ELi4ELi4ELi4ELb0EEENS1_24CollectiveEpilogueBwdGQAISA_fSD_Li256ELb0ELb1EEENS1_19SingleTileSchedulerILb0ELb0ELb0ELi128EEEEEEEEEvNT_6ParamsE$_ZZN4cute12filter_tupleINS_5tupleIJNS_1CILi4096EEENS1_IJNS1_IJiiEEENS2_ILi8192EEEEEEEEEZNS_16flatten_to_tupleIS7_EEDaRKT_EUlRKT_E_EEDaSB_OT0_ENKUlDpSE_E_clIJNS1_IJS3_EEENS1_IJiiS5_EEEEEEDaSI_) ;  /* 0xfffa91c000007944 */ /* 0x006fea0003c3ffff */
        /* <DEDUP_REMOVED lines=21> */
[----:B--2--5:R-:W-:Y:S05]  /*62650*/  CALL.REL.NOINC `($_ZN7cutlass13device_kernelIN5flash19enable_sm80_to_sm89INS1_16FlashAttnBwdSm80INS1_25CollectiveMainloopBwdSm80ILi2ELi2EN4cute5tupleIJNS5_1CILi128EEES8_NS7_ILi64EEEEEENS_10bfloat16_tEfNS_4arch4Sm80ELb0ELb1ELb1ELb0ELb1ELb0ELb0ELb0ELi2ELi4ELi4ELi4ELb0EEENS1_24CollectiveEpilogueBwdGQAISA_fSD_Li256ELb0ELb1EEENS1_19SingleTileSchedulerILb0ELb0ELb0ELi128EEEEEEEEEvNT_6ParamsE$_ZN4cute3eso3ESOILb1ELb0EJNS_14ComposedLayoutINS_7SwizzleILi3ELi3ELi3EEENS_1CILi0EEENS_6LayoutINS_5tupleIJNS8_IJNS8_IJNS5_ILi4EEENS5_ILi8EEEEEENS8_IJNS5_ILi2EEENS5_ILi1EEEEEEEEENS8_IJNS8_IJSC_SC_EEESB_EEEEEENS8_IJNS8_IJNS8_IJNS5_ILi128EEESD_EEENS8_IJSA_S6_EEEEEENS8_IJNS8_IJNS5_ILi64EEENS5_ILi512EEEEEENS8_IJNS5_ILi16EEENS5_ILi1024EEEEEEEEEEEEEEEENS_10ViewEngineINS_8smem_ptrIPN7cutlass10bfloat16_tEEEEEEEC2ERKSW_RKS13_) ;  /* 0xfffa4b6000007944 */ /* 0x024fea0003c3ffff */
[----:B-1----:R1:W5:Y:S04]  /*62660*/  LD.E R3, [R8.64+0xc] ;  /* 0x00000c0408037980 */ /* 0x002368000c101900 */
[----:B------:R1:W5:Y:S01]  /*62670*/  LDL.64 R90, [R1+0x1428] ;  /* 0x00142800015a7983 */ /* 0x0003620000100a00 */
[----:B------:R-:W-:Y:S02]  /*62680*/  MOV R2, R62 ;  /* 0x0000003e00027202 */ /* 0x000fe40000000f00 */
        /* <DEDUP_REMOVED lines=32> */
[----:B--2--5:R-:W-:Y:S05]  /*62890*/  CALL.REL.NOINC `($_ZN7cutlass13device_kernelIN5flash19enable_sm80_to_sm89INS1_16FlashAttnBwdSm80INS1_25CollectiveMainloopBwdSm80ILi2ELi2EN4cute5tupleIJNS5_1CILi128EEES8_NS7_ILi64EEEEEENS_10bfloat16_tEfNS_4arch4Sm80ELb0ELb1ELb1ELb0ELb1ELb0ELb0ELb0ELi2ELi4ELi4ELi4ELb0EEENS1_24CollectiveEpilogueBwdGQAISA_fSD_Li256ELb0ELb1EEENS1_19SingleTileSchedulerILb0ELb0ELb0ELi128EEEEEEEEEvNT_6ParamsE$_ZZN4cute13to_mixed_bitsINS_5tupleIJNS1_IJNS_1CILi4EEENS2_ILi8EEEEEENS2_ILi2EEENS2_ILi1EEEEEENS1_IJNS1_IJNS2_ILi128EEENS2_ILi0EEEEEES4_SA_EEENS1_IJNS1_IJiiEEEiSA_EEEEEDaRKT_RKT0_RKT1_ENKUlRKT_RKT0_RKT1_E_clIS5_SB_SD_EEDaSQ_ST_SW_) ;  /* 0xfffa913000007944 */ /* 0x024fea0003c3ffff */
[----:B------:R-:W-:Y:S02]  /*628a0*/  MOV R6, 0x628c0 ;  /* 0x000628c000067802 */ /* 0x000fe40000000f00 */
[----:B------:R-:W-:Y:S05]  /*628b0*/  CALL.REL.NOINC `($_ZN7cutlass13device_kernelIN5flash19enable_sm80_to_sm89INS1_16FlashAttnBwdSm80INS1_25CollectiveMainloopBwdSm80ILi2ELi2EN4cute5tupleIJNS5_1CILi128EEES8_NS7_ILi64EEEEEENS_10bfloat16_tEfNS_4arch4Sm80ELb0ELb1ELb1ELb0ELb1ELb0ELb0ELb0ELi2ELi4ELi4ELi4ELb0EEENS1_24CollectiveEpilogueBwdGQAISA_fSD_Li256ELb0ELb1EEENS1_19SingleTileSchedulerILb0ELb0ELb0ELi128EEEEEEEEEvNT_6ParamsE$_ZZN4cute13to_mixed_bitsINS_5tupleIJNS1_IJNS_1CILi4EEENS2_ILi8EEEEEENS2_ILi2EEENS2_ILi1EEEEEENS1_IJNS1_IJNS2_ILi128EEENS2_ILi0EEEEEES4_SA_EEENS1_IJNS1_IJiiEEEiSA_EEEEEDaRKT_RKT0_RKT1_ENKUlRKT_RKT0_RKT1_E_clIS6_S4_iEEDaSQ_ST_SW_) ;  /* 0xfffa918000007944 */ /* 0x000fea0003c3ffff */
[----:B------:R-:W-:Y:S02]  /*628c0*/  MOV R5, R2 ;  /* 0x0000000200057202 */ /* 0x000fe40000000f00 */
[----:B------:R-:W-:Y:S02]  /*628d0*/  MOV R2, 0x628f0 ;  /* 0x000628f000027802 */ /* 0x000fe40000000f00 */
[----:B------:R-:W-:Y:S05]  /*628e0*/  CALL.REL.NOINC `($_ZN7cutlass13device_kernelIN5flash19enable_sm80_to_sm89INS1_16FlashAttnBwdSm80INS1_25CollectiveMainloopBwdSm80ILi2ELi2EN4cute5tupleIJNS5_1CILi128EEES8_NS7_ILi64EEEEEENS_10bfloat16_tEfNS_4arch4Sm80ELb0ELb1ELb1ELb0ELb1ELb0ELb0ELb0ELi2ELi4ELi4ELi4ELb0EEENS1_24CollectiveEpilogueBwdGQAISA_fSD_Li256ELb0ELb1EEENS1_19SingleTileSchedulerILb0ELb0ELb0ELi128EEEEEEEEEvNT_6ParamsE$_ZZN4cute13to_mixed_bitsINS_5tupleIJNS1_IJNS_1CILi4EEENS2_ILi8EEEEEENS2_ILi2EEENS2_ILi1EEEEEENS1_IJNS1_IJNS2_ILi128EEENS2_ILi0EEEEEES4_SA_EEENS1_IJNS1_IJiiEEEiSA_EEEEEDaRKT_RKT0_RKT1_ENKUlDpRKT_E_clIJNS_9MixedBitsILj0ELj384EEENSU_ILj0ELj8EEENS2_ILj0EEEEEEDaSR_) ;  /* 0xfffa90a000007944 */ /* 0x000fea0003c3ffff */
        /* <DEDUP_REMOVED lines=11> */
[----:B-1----:R-:W-:Y:S05]  /*629a0*/  CALL.REL.NOINC `($_ZN7cutlass13device_kernelIN5flash19enable_sm80_to_sm89INS1_16FlashAttnBwdSm80INS1_25CollectiveMainloopBwdSm80ILi2ELi2EN4cute5tupleIJNS5_1CILi128EEES8_NS7_ILi64EEEEEENS_10bfloat16_tEfNS_4arch4Sm80ELb0ELb1ELb1ELb0ELb1ELb0ELb0ELb0ELi2ELi4ELi4ELi4ELb0EEENS1_24CollectiveEpilogueBwdGQAISA_fSD_Li256ELb0ELb1EEENS1_19SingleTileSchedulerILb0ELb0ELb0ELi128EEEEEEEEEvNT_6ParamsE$_ZN4cute3eso3ESOILb1ELb0EJNS_1CILi8EEEiiEEC2ERKS3_RKiS8_) ;  /* 0xfffa523000007944 */ /* 0x002fea0003c3ffff */
[----:B-1----:R1:W5:Y:S01]  /*629b0*/  LDL.64 R2, [R1+0x1428] ;  /* 0x0014280001027983 */ /* 0x0023620000100a00 */
[----:B------:R-:W-:Y:S01]  /*629c0*/  IMAD.MOV.U32 R5, RZ, RZ, 0x48 ;  /* 0x00000048ff057424 */ /* 0x000fe200078e00ff */
[----:B------:R-:W-:Y:S02]  /*629d0*/  LOP3.LUT P0, RZ, R9, 0x8, RZ, 0xc0, !PT ;  /* 0x0000000809ff7812 */ /* 0x000fe4000780c0ff */
[----:B------:R-:W-:Y:S02]  /*629e0*/  MOV R6, 0x62a10 ;  /* 0x00062a1000067802 */ /* 0x000fe40000000f00 */
[----:B------:R-:W-:-:S04]  /*629f0*/  SEL R5, R5, 0x38, !P0 ;  /* 0x0000003805057807 */ /* 0x000fc80004000000 */
[----:B-1---5:R-:W-:Y:S05]  /*62a00*/  CALL.REL.NOINC `($_ZN7cutlass13device_kernelIN5flash19enable_sm80_to_sm89INS1_16FlashAttnBwdSm80INS1_25CollectiveMainloopBwdSm80ILi2ELi2EN4cute5tupleIJNS5_1CILi128EEES8_NS7_ILi64EEEEEENS_10bfloat16_tEfNS_4arch4Sm80ELb0ELb1ELb1ELb0ELb1ELb0ELb0ELb0ELi2ELi4ELi4ELi4ELb0EEENS1_24CollectiveEpilogueBwdGQAISA_fSD_Li256ELb0ELb1EEENS1_19SingleTileSchedulerILb0ELb0ELb0ELi128EEEEEEEEEvNT_6ParamsE$_ZN4cute3eso3ESOILb0ELb1EJiNS_1CILi144EEENS2_ILi288EEEEEC2ERKiRKS3_RKS4_) ;  /* 0xfffa44b000007944 */ /* 0x022fea0003c3ffff */
[----:B------:R-:W2:Y:S01]  /*62a10*/  LDL R8, [R1+0x1428] ;  /* 0x0014280001087983 */ /* 0x000ea20000100800 */
[----:B-1----:R-:W-:Y:S02]  /*62a20*/  MOV R4, R20 ;  /* 0x0000001400047202 */ /* 0x002fe40000000f00 */
[----:B------:R-:W-:Y:S01]  /*62a30*/  MOV R6, 0x62a60 ;  /* 0x00062a6000067802 */ /* 0x000fe20000000f00 */
[----:B--2---:R1:W-:Y:S04]  /*62a40*/  STL [R1+0x1470], R8 ;  /* 0x0014700801007387 */ /* 0x0043e80000100800 */
[----:B-1----:R-:W-:Y:S05]  /*62a50*/  CALL.REL.NOINC `($_ZN7cutlass13device_kernelIN5flash19enable_sm80_to_sm89INS1_16FlashAttnBwdSm80INS1_25CollectiveMainloopBwdSm80ILi2ELi2EN4cute5tupleIJNS5_1CILi128EEES8_NS7_ILi64EEEEEENS_10bfloat16_tEfNS_4arch4Sm80ELb0ELb1ELb1ELb0ELb1ELb0ELb0ELb0ELi2ELi4ELi4ELi4ELb0EEENS1_24CollectiveEpilogueBwdGQAISA_fSD_Li256ELb0ELb1EEENS1_19SingleTileSchedulerILb0ELb0ELb0ELi128EEEEEEEEEvNT_6ParamsE$_ZN4cute3eso3ESOILb1ELb0EJNS_1CILi1EEENS_5tupleIJNS2_ILi8EEEiiEEENS2_ILi64EEENS4_IJiNS2_ILi144EEENS2_ILi288EEEEEENS2_ILi512EEEEEC2ERKS3_RKS6_RKS7_RKSA_RKSB_) ;  /* 0xfffa4ca000007944 */ /* 0x002fea0003c3ffff */
[----:B-1----:R1:W5:Y:S04]  /*62a60*/  LDL R5, [R1+0x1430] ;  /* 0x0014300001057983 */ /* 0x0023680000100800 */
[----:B------:R1:W5:Y:S01]  /*62a70*/  LDL.64 R2, [R1+0x1428] ;  /* 0x0014280001027983 */ /* 0x0003620000100a00 */
[----:B------:R-:W-:-:S03]  /*62a80*/  MOV R6, 0x62aa0 ;  /* 0x00062aa000067802 */ /* 0x000fc60000000f00 */
[----:B-1---5:R-:W-:Y:S05]  /*62a90*/  CALL.REL.NOINC `($_ZN7cutlass13device_kernelIN5flash19enable_sm80_to_sm89INS1_16FlashAttnBwdSm80INS1_25CollectiveMainloopBwdSm80ILi2ELi2EN4cute5tupleIJNS5_1CILi128EEES8_NS7_ILi64EEEEEENS_10bfloat16_tEfNS_4arch4Sm80ELb0ELb1ELb1ELb0ELb1ELb0ELb0ELb0ELi2ELi4ELi4ELi4ELb0EEENS1_24CollectiveEpilogueBwdGQAISA_fSD_Li256ELb0ELb1EEENS1_19SingleTileSchedulerILb0ELb0ELb0ELi128EEEEEEEEEvNT_6ParamsE$_ZN4cute5tupleIJNS0_IJNS_1CILi8EEENS0_IJNS1_ILi2EEES3_S3_EEENS1_ILi1EEES4_S5_EEENS0_IJS5_NS0_IJS2_iiEEENS1_ILi64EEENS0_IJiNS1_ILi144EEENS1_ILi288EEEEEENS1_ILi512EEEEEEEEC2ERKS6_RKSD_) ;  /* 0xfffa7d7000007944 */ /* 0x022fea0003c3ffff */
[----:B------:R2:W5:Y:S04]  /*62aa0*/  LDL R6, [R1+0x1430] ;  /* 0x0014300001067983 */ /* 0x0005680000100800 */
[----:B-1----:R2:W5:Y:S01]  /*62ab0*/  LDL.64 R2, [R1+0x1428] ;  /* 0x0014280001027983 */ /* 0x0025620000100a00 */
[----:B------:R-:W-:-:S03]  /*62ac0*/  MOV R4, 0x62ae0 ;  /* 0x00062ae000047802 */ /* 0x000fc60000000f00 */
[----:B--2--5:R-:W-:Y:S05]  /*62ad0*/  CALL.REL.NOINC `($_ZN7cutlass13device_kernelIN5flash19enable_sm80_to_sm89INS1_16FlashAttnBwdSm80INS1_25CollectiveMainloopBwdSm80ILi2ELi2EN4cute5tupleIJNS5_1CILi128EEES8_NS7_ILi64EEEEEENS_10bfloat16_tEfNS_4arch4Sm80ELb0ELb1ELb1ELb0ELb1ELb0ELb0ELb0ELi2ELi4ELi4ELi4ELb0EEENS1_24CollectiveEpilogueBwdGQAISA_fSD_Li256ELb0ELb1EEENS1_19SingleTileSchedulerILb0ELb0ELb0ELi128EEEEEEEEEvNT_6ParamsE$_ZZN4cute7flattenINS_5tupleIJNS_1CILi1EEENS1_IJNS2_ILi8EEEiiEEENS2_ILi64EEENS1_IJiNS2_ILi144EEENS2_ILi288EEEEEENS2_ILi512EEEEEEEEDaRKT_ENKUlRKT_E_clIS5_EEDaSH_) ;  /* 0xfffac18000007944 */ /* 0x024fea0003c3ffff */
[----:B------:R1:W-:Y:S01]  /*62ae0*/  STL.64 [R1+0x1428], R2 ;  /* 0x0014280201007387 */ /* 0x0003e20000100a00 */
[----:B------:R-:W-:-:S02]  /*62af0*/  MOV R5, R6 ;  /* 0x0000000600057202 */ /* 0x000fc40000000f00 */
[----:B------:R-:W-:Y:S02]  /*62b00*/  MOV R4, 0x62b20 ;  /* 0x00062b2000047802 */ /* 0x000fe40000000f00 */
[----:B-1----:R-:W-:Y:S05]  /*62b10*/  CALL.REL.NOINC `($_ZN7cutlass13device_kernelIN5flash19enable_sm80_to_sm89INS1_16FlashAttnBwdSm80INS1_25CollectiveMainloopBwdSm80ILi2ELi2EN4cute5tupleIJNS5_1CILi128EEES8_NS7_ILi64EEEEEENS_10bfloat16_tEfNS_4arch4Sm80ELb0ELb1ELb1ELb0ELb1ELb0ELb0ELb0ELi2ELi4ELi4ELi4ELb0EEENS1_24CollectiveEpilogueBwdGQAISA_fSD_Li256ELb0ELb1EEENS1_19SingleTileSchedulerILb0ELb0ELb0ELi128EEEEEEEEEvNT_6ParamsE$_ZZN4cute7flattenINS_5tupleIJNS_1CILi1EEENS1_IJNS2_ILi8EEEiiEEENS2_ILi64EEENS1_IJiNS2_ILi144EEENS2_ILi288EEEEEENS2_ILi512EEEEEEEEDaRKT_ENKUlRKT_E_clIS9_EEDaSH_) ;  /* 0xfffac16000007944 */ /* 0x002fea0003c3ffff */
[----:B------:R1:W-:Y:S01]  /*62b20*/  STL [R1+0x1410], R2 ;  /* 0x0014100201007387 */ /* 0x0003e20000100800 */
[----:B------:R-:W-:Y:S02]  /*62b30*/  MOV R20, R69 ;  /* 0x0000004500147202 */ /* 0x000fe40000000f00 */
[----:B------:R-:W-:Y:S02]  /*62b40*/  MOV R4, 0x62b60 ;  /* 0x00062b6000047802 */ /* 0x000fe40000000f00 */
[----:B-1----:R-:W-:Y:S05]  /*62b50*/  CALL.REL.NOINC `($_ZN7cutlass13device_kernelIN5flash19enable_sm80_to_sm89INS1_16FlashAttnBwdSm80INS1_25CollectiveMainloopBwdSm80ILi2ELi2EN4cute5tupleIJNS5_1CILi128EEES8_NS7_ILi64EEEEEENS_10bfloat16_tEfNS_4arch4Sm80ELb0ELb1ELb1ELb0ELb1ELb0ELb0ELb0ELi2ELi4ELi4ELi4ELb0EEENS1_24CollectiveEpilogueBwdGQAISA_fSD_Li256ELb0ELb1EEENS1_19SingleTileSchedulerILb0ELb0ELb0ELi128EEEEEEEEEvNT_6ParamsE$_ZZN4cute12filter_tupleINS_5tupleIJNS_1CILi1EEENS1_IJNS2_ILi8EEEiiEEENS2_ILi64EEENS1_IJiNS2_ILi144EEENS2_ILi288EEEEEENS2_ILi512EEEEEEZNS_7flattenISB_EEDaRKT_EUlRKT_E_EEDaSF_OT0_ENKUlDpSI_E_clIJNS1_IJS3_EEES5_NS1_IJS6_EEES9_NS1_IJSA_EEEEEEDaSM_) ;  /* 0xfffa89d000007944 */ /* 0x002fea0003c3ffff */
[----:B------:R-:W-:Y:S02]  /*62b60*/  MOV R6, 0x62b80 ;  /* 0x00062b8000067802 */ /* 0x000fe40000000f00 */
[----:B--2--5:R-:W-:Y:S05]  /*62b70*/  CALL.REL.NOINC `($_ZN7cutlass13device_kernelIN5flash19enable_sm80_to_sm89INS1_16FlashAttnBwdSm80INS1_25CollectiveMainloopBwdSm80ILi2ELi2EN4cute5tupleIJNS5_1CILi128EEES8_NS7_ILi64EEEEEENS_10bfloat16_tEfNS_4arch4Sm80ELb0ELb1ELb1ELb0ELb1ELb0ELb0ELb0ELi2ELi4ELi4ELi4ELb0EEENS1_24CollectiveEpilogueBwdGQAISA_fSD_Li256ELb0ELb1EEENS1_19SingleTileSchedulerILb0ELb0ELb0ELi128EEEEEEEEEvNT_6ParamsE$_ZN4cute3eso3ESOILb0ELb1EJiNS_1CILi144EEENS2_ILi512EEEEEC2ERKiRKS3_RKS4_) ;  /* 0xfffa438000007944 */ /* 0x024fea0003c3ffff */
[----:B------:R-:W2:Y:S01]  /*62b80*/  LDL R6, [R1+0x1428] ;  /* 0x0014280001067983 */ /* 0x000ea20000100800 */
[----:B-1----:R-:W-:Y:S02]  /*62b90*/  MOV R4, R13 ;  /* 0x0000000d00047202 */ /* 0x002fe40000000f00 */
[----:B------:R-:W-:Y:S01]  /*62ba0*/  MOV R8, 0x62bd0 ;  /* 0x00062bd000087802 */ /* 0x000fe20000000f00 */
[----:B--2---:R1:W-:Y:S04]  /*62bb0*/  STL [R1+0x145c], R6 ;  /* 0x00145c0601007387 */ /* 0x0043e80000100800 */
[----:B-1----:R-:W-:Y:S05]  /*62bc0*/  CALL.REL.NOINC `($_ZN7cutlass13device_kernelIN5flash19enable_sm80_to_sm89INS1_16FlashAttnBwdSm80INS1_25CollectiveMainloopBwdSm80ILi2ELi2EN4cute5tupleIJNS5_1CILi128EEES8_NS7_ILi64EEEEEENS_10bfloat16_tEfNS_4arch4Sm80ELb0ELb1ELb1ELb0ELb1ELb0ELb0ELb0ELi2ELi4ELi4ELi4ELb0EEENS1_24CollectiveEpilogueBwdGQAISA_fSD_Li256ELb0ELb1EEENS1_19SingleTileSchedulerILb0ELb0ELb0ELi128EEEEEEEEEvNT_6ParamsE$_ZN4cute3eso3ESOILb0ELb0EJiiNS_1CILi144EEENS2_ILi512EEEEEC2ERKiS7_RKS3_RKS4_) ;  /* 0xfffa3c7000007944 */ /* 0x002fea0003c3ffff */
[----:B-1----:R-:W2:Y:S01]  /*62bd0*/  LDL.64 R4, [R1+0x1428] ;  /* 0x0014280001047983 */ /* 0x002ea20000100a00 */
[----:B------:R-:W-:Y:S01]  /*62be0*/  IMAD.MOV.U32 R3, RZ, RZ, R12 ;  /* 0x000000ffff037224 */ /* 0x000fe200078e000c */
[----:B------:R-:W-:Y:S02]  /*62bf0*/  IADD3 R7, R60, 0xd8, RZ ;  /* 0x000000d83c077810 */ /* 0x000fe40007ffe0ff */
[----:B------:R-:W-:Y:S01]  /*62c00*/  MOV R6, 0x62c40 ;  /* 0x00062c4000067802 */ /* 0x000fe20000000f00 */
[----:B--2---:R1:W-:Y:S04]  /*62c10*/  STL [R1+0x1454], R4 ;  /* 0x0014540401007387 */ /* 0x0043e80000100800 */
[----:B------:R1:W-:Y:S02]  /*62c20*/  STL [R1+0x1458], R5 ;  /* 0x0014580501007387 */ /* 0x0003e40000100800 */
[----:B-1----:R-:W-:Y:S05]  /*62c30*/  CALL.REL.NOINC `($_ZN7cutlass13device_kernelIN5flash19enable_sm80_to_sm89INS1_16FlashAttnBwdSm80INS1_25CollectiveMainloopBwdSm80ILi2ELi2EN4cute5tupleIJNS5_1CILi128EEES8_NS7_ILi64EEEEEENS_10bfloat16_tEfNS_4arch4Sm80ELb0ELb1ELb1ELb0ELb1ELb0ELb0ELb0ELi2ELi4ELi4ELi4ELb0EEENS1_24CollectiveEpilogueBwdGQAISA_fSD_Li256ELb0ELb1EEENS1_19SingleTileSchedulerILb0ELb0ELb0ELi128EEEEEEEEEvNT_6ParamsE$_ZN4cute3eso3ESOILb0ELb0EJiiiNS_1CILi144EEENS2_ILi512EEEEEC2ERKiS7_S7_RKS3_RKS4_) ;  /* 0xfffa3ea000007944 */ /* 0x002fea0003c3ffff */
[----:B-1----:R-:W2:Y:S04]  /*62c40*/  LDL.64 R2, [R1+0x1410] ;  /* 0x0014100001027983 */ /* 0x002ea80000100a00 */
[----:B------:R-:W3:Y:S01]  /*62c50*/  LDL R6, [R1+0x1418] ;  /* 0x0014180001067983 */ /* 0x000ee20000100800 */
[----:B------:R-:W-:-:S03]  /*62c60*/  MOV R4, 0x62ca0 ;  /* 0x00062ca000047802 */ /* 0x000fc60000000f00 */
[----:B--2---:R1:W-:Y:S04]  /*62c70*/  STL.64 [R1+0x1428], R2 ;  /* 0x0014280201007387 */ /* 0x0043e80000100a00 */
[----:B---3--:R1:W-:Y:S02]  /*62c80*/  STL [R1+0x1430], R6 ;  /* 0x0014300601007387 */ /* 0x0083e40000100800 */
[----:B-1----:R-:W-:Y:S05]  /*62c90*/  CALL.REL.NOINC `($_ZN7cutlass13device_kernelIN5flash19enable_sm80_to_sm89INS1_16FlashAttnBwdSm80INS1_25CollectiveMainloopBwdSm80ILi2ELi2EN4cute5tupleIJNS5_1CILi128EEES8_NS7_ILi64EEEEEENS_10bfloat16_tEfNS_4arch4Sm80ELb0ELb1ELb1ELb0ELb1ELb0ELb0ELb0ELi2ELi4ELi4ELi4ELb0EEENS1_24CollectiveEpilogueBwdGQAISA_fSD_Li256ELb0ELb1EEENS1_19SingleTileSchedulerILb0ELb0ELb0ELi128EEEEEEEEEvNT_6ParamsE$_ZN4cute3eso3ESOILb1ELb0EJNS_1CILi8EEEiiiNS2_ILi144EEENS2_ILi512EEEEEC2ERKS3_RKiSA_SA_RKS4_RKS5_) ;  /* 0xfffa4fb000007944 */ /* 0x002fea0003c3ffff */
[----:B-1----:R-:W2:Y:S04]  /*62ca0*/  LDL.64 R2, [R1+0x1448] ;  /* 0x0014480001027983 */ /* 0x002ea80000100a00 */
[----:B------:R-:W3:Y:S01]  /*62cb0*/  LDL R8, [R1+0x1450] ;  /* 0x0014500001087983 */ /* 0x000ee20000100800 */
[C---:B------:R-:W-:Y:S02]  /*62cc0*/  IADD3 R7, R60.reuse, 0x94, RZ ;  /* 0x000000943c077810 */ /* 0x040fe40007ffe0ff */
[----:B------:R-:W-:-:S02]  /*62cd0*/  IADD3 R6, R60, 0x98, RZ ;  /* 0x000000983c067810 */ /* 0x000fc40007ffe0ff */
[----:B------:R-:W-:Y:S01]  /*62ce0*/  MOV R4, 0x62d20 ;  /* 0x00062d2000047802 */ /* 0x000fe20000000f00 */
[----:B--2---:R1:W-:Y:S04]  /*62cf0*/  STL.64 [R1+0x1410], R2 ;  /* 0x0014100201007387 */ /* 0x0043e80000100a00 */
[----:B---3--:R1:W-:Y:S02]  /*62d00*/  STL [R1+0x1418], R8 ;  /* 0x0014180801007387 */ /* 0x0083e40000100800 */
[----:B-1----:R-:W-:Y:S05]  /*62d10*/  CALL.REL.NOINC `($_ZN7cutlass13device_kernelIN5flash19enable_sm80_to_sm89INS1_16FlashAttnBwdSm80INS1_25CollectiveMainloopBwdSm80ILi2ELi2EN4cute5tupleIJNS5_1CILi128EEES8_NS7_ILi64EEEEEENS_10bfloat16_tEfNS_4arch4Sm80ELb0ELb1ELb1ELb0ELb1ELb0ELb0ELb0ELi2ELi4ELi4ELi4ELb0EEENS1_24CollectiveEpilogueBwdGQAISA_fSD_Li256ELb0ELb1EEENS1_19SingleTileSchedulerILb0ELb0ELb0ELi128EEEEEEEEEvNT_6ParamsE$_ZN4cute3eso3ESOILb1ELb0EJNS_1CILi1EEEiiiNS2_ILi144EEENS2_ILi512EEEEEC2ERKS3_RKiSA_SA_RKS4_RKS5_) ;  /* 0xfffa4b0000007944 */ /* 0x002fea0003c3ffff */
[----:B-1----:R1:W5:Y:S04]  /*62d20*/  LDL R5, [R1+0x1450] ;  /* 0x0014500001057983 */ /* 0x0023680000100800 */
[----:B------:R1:W5:Y:S01]  /*62d30*/  LDL.64 R2, [R1+0x1448] ;  /* 0x0014480001027983 */ /* 0x0003620000100a00 */
[----:B------:R-:W-:-:S03]  /*62d40*/  MOV R6, 0x62d60 ;  /* 0x00062d6000067802 */ /* 0x000fc60000000f00 */
[----:B-1---5:R-:W-:Y:S05]  /*62d50*/  CALL.REL.NOINC `($_ZN7cutlass13device_kernelIN5flash19enable_sm80_to_sm89INS1_16FlashAttnBwdSm80INS1_25CollectiveMainloopBwdSm80ILi2ELi2EN4cute5tupleIJNS5_1CILi128EEES8_NS7_ILi64EEEEEENS_10bfloat16_tEfNS_4arch4Sm80ELb0ELb1ELb1ELb0ELb1ELb0ELb0ELb0ELi2ELi4ELi4ELi4ELb0EEENS1_24CollectiveEpilogueBwdGQAISA_fSD_Li256ELb0ELb1EEENS1_19SingleTileSchedulerILb0ELb0ELb0ELi128EEEEEEEEEvNT_6ParamsE$_ZN4cute5tupleIJNS0_IJNS_1CILi16EEENS1_ILi2EEES3_S3_NS1_ILi4EEES3_EEENS0_IJNS1_ILi1EEEiiiNS1_ILi144EEENS1_ILi512EEEEEEEEC2ERKS5_RKS9_) ;  /* 0xfffa782000007944 */ /* 0x022fea0003c3ffff */
        /* <DEDUP_REMOVED lines=10> */
[----:B-1----:R-:W-:Y:S05]  /*62e00*/  CALL.REL.NOINC `($_ZN7cutlass13device_kernelIN5flash19enable_sm80_to_sm89INS1_16FlashAttnBwdSm80INS1_25CollectiveMainloopBwdSm80ILi2ELi2EN4cute5tupleIJNS5_1CILi128EEES8_NS7_ILi64EEEEEENS_10bfloat16_tEfNS_4arch4Sm80ELb0ELb1ELb1ELb0ELb1ELb0ELb0ELb0ELi2ELi4ELi4ELi4ELb0EEENS1_24CollectiveEpilogueBwdGQAISA_fSD_Li256ELb0ELb1EEENS1_19SingleTileSchedulerILb0ELb0ELb0ELi128EEEEEEEEEvNT_6ParamsE$_ZZN4cute6detail16composition_implINS_5tupleIJNS_1CILi16EEENS3_ILi2EEES5_S5_NS3_ILi4EEES5_EEENS2_IJNS3_ILi1EEEiiiNS3_ILi144EEENS3_ILi512EEEEEENS2_IJNS2_IJS5_S5_EEES6_NS3_ILi8EEEEEENS2_IJNS2_IJNS3_ILi64EEESA_EEES4_NS3_ILi1024EEEEEEEEDaRKT_RKT0_RKT1_RKT2_ENKUlRKT_RKT0_E_clISC_SG_EEDaSX_S10_) ;  /* 0xfffa9c7000007944 */ /* 0x002fea0003c3ffff */
[----:B------:R-:W-:Y:S01]  /*62e10*/  IMAD.MOV.U32 R5, RZ, RZ, R16 ;  /* 0x000000ffff057224 */ /* 0x000fe200078e0010 */
[----:B------:R-:W-:Y:S01]  /*62e20*/  MOV R3, R14 ;  /* 0x0000000e00037202 */ /* 0x000fe20000000f00 */
[----:B------:R-:W-:Y:S01]  /*62e30*/  IMAD.MOV.U32 R20, RZ, RZ, R15 ;  /* 0x000000ffff147224 */ /* 0x000fe200078e000f */
[----:B------:R-:W-:Y:S02]  /*62e40*/  MOV R16, 0x62e60 ;  /* 0x00062e6000107802 */ /* 0x000fe40000000f00 */
[----:B--2--5:R-:W-:Y:S05]  /*62e50*/  CALL.REL.NOINC `($_ZN7cutlass13device_kernelIN5flash19enable_sm80_to_sm89INS1_16FlashAttnBwdSm80INS1_25CollectiveMainloopBwdSm80ILi2ELi2EN4cute5tupleIJNS5_1CILi128EEES8_NS7_ILi64EEEEEENS_10bfloat16_tEfNS_4arch4Sm80ELb0ELb1ELb1ELb0ELb1ELb0ELb0ELb0ELi2ELi4ELi4ELi4ELb0EEENS1_24CollectiveEpilogueBwdGQAISA_fSD_Li256ELb0ELb1EEENS1_19SingleTileSchedulerILb0ELb0ELb0ELi128EEEEEEEEEvNT_6ParamsE$_ZZN4cute6detail16composition_implINS_5tupleIJNS_1CILi16EEENS3_ILi2EEES5_S5_NS3_ILi4EEES5_EEENS2_IJNS3_ILi1EEEiiiNS3_ILi144EEENS3_ILi512EEEEEENS2_IJNS2_IJS5_S5_EEES6_NS3_ILi8EEEEEENS2_IJNS2_IJNS3_ILi64EEESA_EEES4_NS3_ILi1024EEEEEEEEDaRKT_RKT0_RKT1_RKT2_ENKUlRKT_RKT0_E_clIS6_S4_EEDaSX_S10_) ;  /* 0xfffa99a000007944 */ /* 0x024fea0003c3ffff */
[----:B-----5:R2:W-:Y:S01]  /*62e60*/  STL.64 [R1+0x1410], R2 ;  /* 0x0014100201007387 */ /* 0x0205e20000100a00 */
[----:B------:R-:W-:-:S03]  /*62e70*/  MOV R4, 0x62e90 ;  /* 0x00062e9000047802 */ /* 0x000fc60000000f00 */
[----:B-12---:R-:W-:Y:S05]  /*62e80*/  CALL.REL.NOINC `($_ZN7cutlass13device_kernelIN5flash19enable_sm80_to_sm89INS1_16FlashAttnBwdSm80INS1_25CollectiveMainloopBwdSm80ILi2ELi2EN4cute5tupleIJNS5_1CILi128EEES8_NS7_ILi64EEEEEENS_10bfloat16_tEfNS_4arch4Sm80ELb0ELb1ELb1ELb0ELb1ELb0ELb0ELb0ELi2ELi4ELi4ELi4ELb0EEENS1_24CollectiveEpilogueBwdGQAISA_fSD_Li256ELb0ELb1EEENS1_19SingleTileSchedulerILb0ELb0ELb0ELi128EEEEEEEEEvNT_6ParamsE$_ZN4cute3eso3ESOILb0ELb0EJNS_5tupleIJiNS_1CILi512EEEEEENS2_IJiiEEENS3_ILi1024EEEEEC2ERKS5_RKS6_RKS7_) ;  /* 0xfffa2c8000007944 */ /* 0x006fea0003c3ffff */
[----:B------:R2:W5:Y:S04]  /*62e90*/  LDL R5, [R1+0x1430] ;  /* 0x0014300001057983 */ /* 0x0005680000100800 */
[----:B-1----:R2:W5:Y:S01]  /*62ea0*/  LDL.64 R2, [R1+0x1428] ;  /* 0x0014280001027983 */ /* 0x0025620000100a00 */
[----:B------:R-:W-:-:S03]  /*62eb0*/  MOV R6, 0x62ed0 ;  /* 0x00062ed000067802 */ /* 0x000fc60000000f00 */
        /* <DEDUP_REMOVED lines=28> */
[----:B------:R-:W-:-:S03]  /*63080*/  MOV R4, 0x630a0 ;  /* 0x000630a000047802 */ /* 0x000fc60000000f00 */
        /* <DEDUP_REMOVED lines=24> */
[----:B-12--5:R-:W-:Y:S05]  /*63210*/  CALL.REL.NOINC `($_ZN7cutlass13device_kernelIN5flash19enable_sm80_to_sm89INS1_16FlashAttnBwdSm80INS1_25CollectiveMainloopBwdSm80ILi2ELi2EN4cute5tupleIJNS5_1CILi128EEES8_NS7_ILi64EEEEEENS_10bfloat16_tEfNS_4arch4Sm80ELb0ELb1ELb1ELb0ELb1ELb0ELb0ELb0ELi2ELi4ELi4ELi4ELb0EEENS1_24CollectiveEpilogueBwdGQAISA_fSD_Li256ELb0ELb1EEENS1_19SingleTileSchedulerILb0ELb0ELb0ELi128EEEEEEEEEvNT_6ParamsE$_ZN4cute3eso3ESOILb1ELb0EJNS_6LayoutINS_5tupleIJNS3_IJNS_1CILi8EEENS4_ILi1EEEEEENS4_ILi2EEENS3_IJNS4_ILi4EEES8_EEEEEENS3_IJNS3_IJS6_NS4_ILi0EEEEEES5_NS3_IJNS4_ILi32EEENS4_ILi16EEEEEEEEEEENS_10ViewEngineIPN7cutlass10bfloat16_tEEEEEC2ERKSI_RKSN_) ;  /* 0xfffa6bd000007944 */ /* 0x026fea0003c3ffff */
[----:B------:R2:W5:Y:S01]  /*63220*/  LDL.64 R74, [R1+0x1410] ;  /* 0x00141000014a7983 */ /* 0x0005620000100a00 */
[----:B------:R-:W-:Y:S01]  /*63230*/  IMAD.MOV.U32 R6, RZ, RZ, R70 ;  /* 0x000000ffff067224 */ /* 0x000fe200078e0046 */
[----:B------:R-:W-:-:S02]  /*63240*/  MOV R3, R71 ;  /* 0x0000004700037202 */ /* 0x000fc40000000f00 */
[----:B------:R-:W-:Y:S02]  /*63250*/  MOV R4, 0x63270 ;  /* 0x0006327000047802 */ /* 0x000fe40000000f00 */
[----:B-12--5:R-:W-:Y:S05]  /*63260*/  CALL.REL.NOINC `($_ZN7cutlass13device_kernelIN5flash19enable_sm80_to_sm89INS1_16FlashAttnBwdSm80INS1_25CollectiveMainloopBwdSm80ILi2ELi2EN4cute5tupleIJNS5_1CILi128EEES8_NS7_ILi64EEEEEENS_10bfloat16_tEfNS_4arch4Sm80ELb0ELb1ELb1ELb0ELb1ELb0ELb0ELb0ELi2ELi4ELi4ELi4ELb0EEENS1_24CollectiveEpilogueBwdGQAISA_fSD_Li256ELb0ELb1EEENS1_19SingleTileSchedulerILb0ELb0ELb0ELi128EEEEEEEEEvNT_6ParamsE$_ZN4cute3eso3ESOILb1ELb0EJNS_6LayoutINS_5tupleIJNS3_IJNS3_IJNS_1CILi4EEENS4_ILi2EEEEEENS4_ILi1EEEEEES6_NS4_ILi8EEEEEENS3_IJNS3_IJNS3_IJS8_NS4_ILi32EEEEEENS4_ILi0EEEEEENS4_ILi64EEES5_EEEEENS_10ViewEngineIPN7cutlass10bfloat16_tEEEEEC2ERKSI_RKSN_) ;  /* 0xfffa582000007944 */ /* 0x026fea0003c3ffff */
[----:B------:R2:W5:Y:S04]  /*63270*/  LDL.64 R72, [R1+0x1410] ;  /* 0x0014100001487983 */ /* 0x0005680000100a00 */
[----:B-1----:R2:W5:Y:S01]  /*63280*/  LD.E.64 R2, [R78.64+0x8] ;  /* 0x000008044e027980 */ /* 0x002562000c101b00 */
[----:B------:R-:W-:Y:S02]  /*63290*/  MOV R9, R69 ;  /* 0x0000004500097202 */ /* 0x000fe40000000f00 */
[----:B------:R-:W-:Y:S02]  /*632a0*/  MOV R8, 0x632c0 ;  /* 0x000632c000087802 */ /* 0x000fe40000000f00 */
[----:B--2--5:R-:W-:Y:S05]  /*632b0*/  CALL.REL.NOINC `($_ZN7cutlass13device_kernelIN5flash19enable_sm80_to_sm89INS1_16FlashAttnBwdSm80INS1_25CollectiveMainloopBwdSm80ILi2ELi2EN4cute5tupleIJNS5_1CILi128EEES8_NS7_ILi64EEEEEENS_10bfloat16_tEfNS_4arch4Sm80ELb0ELb1ELb1ELb0ELb1ELb0ELb0ELb0ELi2ELi4ELi4ELi4ELb0EEENS1_24CollectiveEpilogueBwdGQAISA_fSD_Li256ELb0ELb1EEENS1_19SingleTileSchedulerILb0ELb0ELb0ELi128EEEEEEEEEvNT_6ParamsE$_ZN4cute8smem_ptrIPN7cutlass10bfloat16_tEECI1NS_12iter_adaptorIS3_S4_EEES3_) ;  /* 0xfffa78d000007944 */ /* 0x024fea0003c3ffff */
[----:B-1----:R1:W5:Y:S01]  /*632c0*/  LDL.64 R2, [R1+0x1410] ;  /* 0x0014100001027983 */ /* 0x0023620000100a00 */
[----:B------:R-:W-:-:S03]  /*632d0*/  MOV R6, 0x632f0 ;  /* 0x000632f000067802 */ /* 0x000fc60000000f00 */
[----:B-1---5:R-:W-:Y:S05]  /*632e0*/  CALL.REL.NOINC `($_ZN7cutlass13device_kernelIN5flash19enable_sm80_to_sm89INS1_16FlashAttnBwdSm80INS1_25CollectiveMainloopBwdSm80ILi2ELi2EN4cute5tupleIJNS5_1CILi128EEES8_NS7_ILi64EEEEEENS_10bfloat16_tEfNS_4arch4Sm80ELb0ELb1ELb1ELb0ELb1ELb0ELb0ELb0ELi2ELi4ELi4ELi4ELb0EEENS1_24CollectiveEpilogueBwdGQAISA_fSD_Li256ELb0ELb1EEENS1_19SingleTileSchedulerILb0ELb0ELb0ELi128EEEEEEEEEvNT_6ParamsE$_ZN4cute3eso3ESOILb1ELb0EJNS_6LayoutINS_5tupleIJNS3_IJNS_1CILi8EEENS4_ILi1EEEEEENS4_ILi2EEEEEENS3_IJNS3_IJS6_NS4_ILi0EEEEEENS4_ILi4096EEEEEEEENS_10ViewEngineINS_8smem_ptrIPN7cutlass10bfloat16_tEEEEEEEC2ERKSE_RKSL_) ;  /* 0xfffa68d000007944 */ /* 0x022fea0003c3ffff */
[----:B-1----:R1:W5:Y:S01]  /*632f0*/  LDL.64 R4, [R1+0x1410] ;  /* 0x0014100001047983 */ /* 0x0023620000100a00 */
[----:B------:R-:W-:Y:S01]  /*63300*/  IMAD.MOV.U32 R6, RZ, RZ, R74 ;  /* 0x000000ffff067224 */ /* 0x000fe200078e004a */
[----:B------:R-:W-:-:S02]  /*63310*/  MOV R9, R75 ;  /* 0x0000004b00097202 */ /* 0x000fc40000000f00 */
[----:B------:R-:W-:Y:S02]  /*63320*/  MOV R8, 0x63340 ;  /* 0x0006334000087802 */ /* 0x000fe40000000f00 */
[----:B-1---5:R-:W-:Y:S05]  /*63330*/  CALL.REL.NOINC `($_ZN7cutlass13device_kernelIN5flash19enable_sm80_to_sm89INS1_16FlashAttnBwdSm80INS1_25CollectiveMainloopBwdSm80ILi2ELi2EN4cute5tupleIJNS5_1CILi128EEES8_NS7_ILi64EEEEEENS_10bfloat16_tEfNS_4arch4Sm80ELb0ELb1ELb1ELb0ELb1ELb0ELb0ELb0ELi2ELi4ELi4ELi4ELb0EEENS1_24CollectiveEpilogueBwdGQAISA_fSD_Li256ELb0ELb1EEENS1_19SingleTileSchedulerILb0ELb0ELb0ELi128EEEEEEEEEvNT_6ParamsE$_ZN4cute3eso3ESOILb1ELb0EJNS_6LayoutINS_5tupleIJNS3_IJNS_1CILi8EEENS4_ILi1EEEEEENS4_ILi2EEEEEENS3_IJNS3_IJS6_NS4_ILi0EEEEEES5_EEEEENS_10ViewEngineIPN7cutlass10bfloat16_tEEEEEC2ERKSD_RKSI_) ;  /* 0xfffa6a1000007944 */ /* 0x022fea0003c3ffff */
[----:B------:R2:W5:Y:S01]  /*63340*/  LDL.64 R2, [R1+0x1410] ;  /* 0x0014100001027983 */ /* 0x0005620000100a00 */
[----:B-1----:R-:W-:Y:S02]  /*63350*/  MOV R7, R5 ;  /* 0x0000000500077202 */ /* 0x002fe40000000f00 */
[----:B------:R-:W-:Y:S02]  /*63360*/  MOV R6, 0x63380 ;  /* 0x0006338000067802 */ /* 0x000fe40000000f00 */
[----:B--2--5:R-:W-:Y:S05]  /*63370*/  CALL.REL.NOINC `($_ZN7cutlass13device_kernelIN5flash19enable_sm80_to_sm89INS1_16FlashAttnBwdSm80INS1_25CollectiveMainloopBwdSm80ILi2ELi2EN4cute5tupleIJNS5_1CILi128EEES8_NS7_ILi64EEEEEENS_10bfloat16_tEfNS_4arch4Sm80ELb0ELb1ELb1ELb0ELb1ELb0ELb0ELb0ELi2ELi4ELi4ELi4ELb0EEENS1_24CollectiveEpilogueBwdGQAISA_fSD_Li256ELb0ELb1EEENS1_19SingleTileSchedulerILb0ELb0ELb0ELi128EEEEEEEEEvNT_6ParamsE$_ZN4cute3eso3ESOILb1ELb0EJNS_6LayoutINS_5tupleIJNS3_IJNS_1CILi8EEENS4_ILi1EEEEEENS3_IJNS4_ILi2EEEEEEEEENS3_IJNS3_IJS6_NS4_ILi0EEEEEENS3_IJNS4_ILi4096EEEEEEEEEEENS_10ViewEngineINS_8smem_ptrIPN7cutlass10bfloat16_tEEEEEEEC2ERKSG_RKSN_) ;  /* 0xfffa661000007944 */ /* 0x024fea0003c3ffff */
[----:B------:R2:W5:Y:S01]  /*63380*/  LDL.64 R6, [R1+0x1410] ;  /* 0x0014100001067983 */ /* 0x0005620000100a00 */
[----:B-1----:R-:W-:Y:S02]  /*63390*/  MOV R9, R3 ;  /* 0x0000000300097202 */ /* 0x002fe40000000f00 */
[----:B------:R-:W-:Y:S02]  /*633a0*/  MOV R8, 0x633c0 ;  /* 0x000633c000087802 */ /* 0x000fe40000000f00 */
[----:B--2--5:R-:W-:Y:S05]  /*633b0*/  CALL.REL.NOINC `($_ZN7cutlass13device_kernelIN5flash19enable_sm80_to_sm89INS1_16FlashAttnBwdSm80INS1_25CollectiveMainloopBwdSm80ILi2ELi2EN4cute5tupleIJNS5_1CILi128EEES8_NS7_ILi64EEEEEENS_10bfloat16_tEfNS_4arch4Sm80ELb0ELb1ELb1ELb0ELb1ELb0ELb0ELb0ELi2ELi4ELi4ELi4ELb0EEENS1_24CollectiveEpilogueBwdGQAISA_fSD_Li256ELb0ELb1EEENS1_19SingleTileSchedulerILb0ELb0ELb0ELi128EEEEEEEEEvNT_6ParamsE$_ZN4cute3eso3ESOILb1ELb0EJNS_6LayoutINS_5tupleIJNS3_IJNS_1CILi8EEENS4_ILi1EEEEEENS3_IJNS4_ILi2EEEEEEEEENS3_IJNS3_IJS6_NS4_ILi0EEEEEENS3_IJS5_EEEEEEEENS_10ViewEngineIPN7cutlass10bfloat16_tEEEEEC2ERKSF_RKSK_) ;  /* 0xfffa66e000007944 */ /* 0x024fea0003c3ffff */
[----:B-1----:R1:W5:Y:S01]  /*633c0*/  LDL.64 R2, [R1+0x1410] ;  /* 0x0014100001027983 */ /* 0x0023620000100a00 */
[----:B------:R-:W-:-:S03]  /*633d0*/  MOV R10, 0x633f0 ;  /* 0x000633f0000a7802 */ /* 0x000fc60000000f00 */
[----:B-1---5:R-:W-:Y:S05]  /*633e0*/  CALL.REL.NOINC `($_ZN7cutlass13device_kernelIN5flash19enable_sm80_to_sm89INS1_16FlashAttnBwdSm80INS1_25CollectiveMainloopBwdSm80ILi2ELi2EN4cute5tupleIJNS5_1CILi128EEES8_NS7_ILi64EEEEEENS_10bfloat16_tEfNS_4arch4Sm80ELb0ELb1ELb1ELb0ELb1ELb0ELb0ELb0ELi2ELi4ELi4ELi4ELb0EEENS1_24CollectiveEpilogueBwdGQAISA_fSD_Li256ELb0ELb1EEENS1_19SingleTileSchedulerILb0ELb0ELb0ELi128EEEEEEEEEvNT_6ParamsE$_ZN4cute3eso3ESOILb1ELb0EJNS_6LayoutINS_5tupleIJNS3_IJNS3_IJNS_1CILi8EEENS4_ILi1EEEEEES6_EEENS3_IJNS3_IJS6_S6_EEENS4_ILi2EEEEEEEEENS3_IJNS3_IJNS3_IJS6_NS4_ILi0EEEEEESD_EEENS3_IJNS3_IJSD_SD_EEES5_EEEEEEEENS_10ViewEngineIPN7cutlass10bfloat16_tEEEEEC2ERKSJ_RKSO_) ;  /* 0xfffa585000007944 */ /* 0x022fea0003c3ffff */
[----:B------:R2:W5:Y:S01]  /*633f0*/  LDL.64 R4, [R1+0x1410] ;  /* 0x0014100001047983 */ /* 0x0005620000100a00 */
[----:B------:R-:W-:Y:S02]  /*63400*/  MOV R9, R7 ;  /* 0x0000000700097202 */ /* 0x000fe40000000f00 */
[----:B-1----:R-:W-:-:S02]  /*63410*/  MOV R8, 0x63430 ;  /* 0x0006343000087802 */ /* 0x002fc40000000f00 */
[----:B--2--5:R-:W-:Y:S05]  /*63420*/  CALL.REL.NOINC `($_ZN7cutlass13device_kernelIN5flash19enable_sm80_to_sm89INS1_16FlashAttnBwdSm80INS1_25CollectiveMainloopBwdSm80ILi2ELi2EN4cute5tupleIJNS5_1CILi128EEES8_NS7_ILi64EEEEEENS_10bfloat16_tEfNS_4arch4Sm80ELb0ELb1ELb1ELb0ELb1ELb0ELb0ELb0ELi2ELi4ELi4ELi4ELb0EEENS1_24CollectiveEpilogueBwdGQAISA_fSD_Li256ELb0ELb1EEENS1_19SingleTileSchedulerILb0ELb0ELb0ELi128EEEEEEEEEvNT_6ParamsE$_ZN4cute3eso3ESOILb1ELb0EJNS_6LayoutINS_5tupleIJNS3_IJNS3_IJNS_1CILi8EEENS4_ILi1EEEEEES6_EEENS3_IJNS3_IJS6_S6_EEENS4_ILi2EEEEEEEEENS3_IJNS3_IJNS3_IJS6_NS4_ILi0EEEEEESD_EEENS3_IJNS3_IJSD_SD_EEENS4_ILi4096EEEEEEEEEEENS_10ViewEngineINS_8smem_ptrIPN7cutlass10bfloat16_tEEEEEEEC2ERKSK_RKSR_) ;  /* 0xfffa571000007944 */ /* 0x024fea0003c3ffff */
[----:B------:R2:W5:Y:S01]  /*63430*/  LDL.64 R2, [R1+0x1410] ;  /* 0x0014100001027983 */ /* 0x0005620000100a00 */
[----:B------:R-:W-:Y:S01]  /*63440*/  IMAD.MOV.U32 R6, RZ, RZ, R4 ;  /* 0x000000ffff067224 */ /* 0x000fe200078e0004 */
[----:B------:R-:W-:-:S02]  /*63450*/  MOV R9, R5 ;  /* 0x0000000500097202 */ /* 0x000fc40000000f00 */
[----:B------:R-:W-:Y:S02]  /*63460*/  MOV R8, 0x63480 ;  /* 0x0006348000087802 */ /* 0x000fe40000000f00 */
[----:B-12--5:R-:W-:Y:S05]  /*63470*/  CALL.REL.NOINC `($_ZN7cutlass13device_kernelIN5flash19enable_sm80_to_sm89INS1_16FlashAttnBwdSm80INS1_25CollectiveMainloopBwdSm80ILi2ELi2EN4cute5tupleIJNS5_1CILi128EEES8_NS7_ILi64EEEEEENS_10bfloat16_tEfNS_4arch4Sm80ELb0ELb1ELb1ELb0ELb1ELb0ELb0ELb0ELi2ELi4ELi4ELi4ELb0EEENS1_24CollectiveEpilogueBwdGQAISA_fSD_Li256ELb0ELb1EEENS1_19SingleTileSchedulerILb0ELb0ELb0ELi128EEEEEEEEEvNT_6ParamsE$_ZN4cute3eso3ESOILb1ELb0EJNS_6LayoutINS_5tupleIJNS3_IJNS_1CILi8EEENS4_ILi1EEEEEENS4_ILi2EEEEEENS3_IJNS3_IJS6_NS4_ILi0EEEEEES5_EEEEENS_10ViewEngineIPN7cutlass10bfloat16_tEEEEEC2ERKSD_RKSI_) ;  /* 0xfffa68d000007944 */ /* 0x026fea0003c3ffff */
[----:B------:R2:W5:Y:S01]  /*63480*/  LDL.64 R12, [R1+0x1410] ;  /* 0x00141000010c7983 */ /* 0x0005620000100a00 */
[----:B------:R-:W-:Y:S02]  /*63490*/  MOV R9, R69 ;  /* 0x0000004500097202 */ /* 0x000fe40000000f00 */
[----:B------:R-:W-:Y:S02]  /*634a0*/  MOV R8, 0x634c0 ;  /* 0x000634c000087802 */ /* 0x000fe40000000f00 */
[----:B-12--5:R-:W-:Y:S05]  /*634b0*/  CALL.REL.NOINC `($_ZN7cutlass13device_kernelIN5flash19enable_sm80_to_sm89INS1_16FlashAttnBwdSm80INS1_25CollectiveMainloopBwdSm80ILi2ELi2EN4cute5tupleIJNS5_1CILi128EEES8_NS7_ILi64EEEEEENS_10bfloat16_tEfNS_4arch4Sm80ELb0ELb1ELb1ELb0ELb1ELb0ELb0ELb0ELi2ELi4ELi4ELi4ELb0EEENS1_24CollectiveEpilogueBwdGQAISA_fSD_Li256ELb0ELb1EEENS1_19SingleTileSchedulerILb0ELb0ELb0ELi128EEEEEEEEEvNT_6ParamsE$_ZN4cute8smem_ptrIPN7cutlass10bfloat16_tEECI1NS_12iter_adaptorIS3_S4_EEES3_) ;  /* 0xfffa76d000007944 */ /* 0x026fea0003c3ffff */
[----:B-1----:R1:W5:Y:S01]  /*634c0*/  LDL.64 R2, [R1+0x1410] ;  /* 0x0014100001027983 */ /* 0x0023620000100a00 */
[----:B------:R-:W-:-:S03]  /*634d0*/  MOV R6, 0x634f0 ;  /* 0x000634f000067802 */ /* 0x000fc60000000f00 */
        /* <DEDUP_REMOVED lines=50> */
[----:B-1----:R-:W-:-:S03]  /*63800*/  MOV R6, 0x63820 ;  /* 0x0006382000067802 */ /* 0x002fc60000000f00 */
[----:B--2--5:R-:W-:Y:S05]  /*63810*/  CALL.REL.NOINC `($_ZN7cutlass13device_kernelIN5flash19enable_sm80_to_sm89INS1_16FlashAttnBwdSm80INS1_25CollectiveMainloopBwdSm80ILi2ELi2EN4cute5tupleIJNS5_1CILi128EEES8_NS7_ILi64EEEEEENS_10bfloat16_tEfNS_4arch4Sm80ELb0ELb1ELb1ELb0ELb1ELb0ELb0ELb0ELi2ELi4ELi4ELi4ELb0EEENS1_24CollectiveEpilogueBwdGQAISA_fSD_Li256ELb0ELb1EEENS1_19SingleTileSchedulerILb0ELb0ELb0ELi128EEEEEEEEEvNT_6ParamsE$_ZN4cute3eso3ESOILb1ELb0EJNS_6LayoutINS_5tupleIJNS3_IJNS_1CILi4EEENS4_ILi1EEEEEEEEENS3_IJNS3_IJS6_NS4_ILi0EEEEEEEEEEENS_10ViewEngineIPjEEEEC2ERKSC_RKSF_) ;  /* 0xfffa5ec000007944 */ /* 0x024fea0003c3ffff */
[----:B------:R2:W5:Y:S01]  /*63820*/  LDL.64 R16, [R1+0x1410] ;  /* 0x0014100001107983 */ /* 0x0005620000100a00 */
[----:B-1----:R-:W-:-:S02]  /*63830*/  MOV R4, R8 ;  /* 0x0000000800047202 */ /* 0x002fc40000000f00 */
[----:B------:R-:W-:Y:S02]  /*63840*/  MOV R2, 0x63860 ;  /* 0x0006386000027802 */ /* 0x000fe40000000f00 */
[----:B--2--5:R-:W-:Y:S05]  /*63850*/  CALL.REL.NOINC `($_ZN7cutlass13device_kernelIN5flash19enable_sm80_to_sm89INS1_16FlashAttnBwdSm80INS1_25CollectiveMainloopBwdSm80ILi2ELi2EN4cute5tupleIJNS5_1CILi128EEES8_NS7_ILi64EEEEEENS_10bfloat16_tEfNS_4arch4Sm80ELb0ELb1ELb1ELb0ELb1ELb0ELb0ELb0ELi2ELi4ELi4ELi4ELb0EEENS1_24CollectiveEpilogueBwdGQAISA_fSD_Li256ELb0ELb1EEENS1_19SingleTileSchedulerILb0ELb0ELb0ELi128EEEEEEEEEvNT_6ParamsE$_ZN73_INTERNAL_24fd9406_37_flash_bwd_hdim64_bf16_softcap_sm80_cu_8e232a79_330724__cvta_generic_to_sharedEPKv) ;  /* 0xfffa749000007944 */ /* 0x024fea0003c3ffff */
        /* <DEDUP_REMOVED lines=59> */
[----:B------:R-:W1:Y:S04]  /*63c10*/  LDSM.16.M88.4 R4, [R4] ;  /* 0x000000000404783b */ /* 0x000e680000000200 */
[----:B-1----:R1:W-:Y:S04]  /*63c20*/  ST.E [R10.64], R4 ;  /* 0x000000040a007985 */ /* 0x0023e8000c101904 */
[----:B------:R1:W-:Y:S04]  /*63c30*/  ST.E [R10.64+0x4], R5 ;  /* 0x000004050a007985 */ /* 0x0003e8000c101904 */
[----:B------:R1:W-:Y:S04]  /*63c40*/  ST.E [R10.64+0x8], R6 ;  /* 0x000008060a007985 */ /* 0x0003e8000c101904 */
[----:B------:R1:W-:Y:S04]  /*63c50*/  ST.E [R10.64+0xc], R7 ;  /* 0x00000c070a007985 */ /* 0x0003e8000c101904 */
[----:B------:R1:W5:Y:S01]  /*63c60*/  LD.E R20, [R76.64] ;  /* 0x000000044c147980 */ /* 0x000362000c101900 */
[----:B------:R-:W-:-:S03]  /*63c70*/  MOV R8, 0x63c90 ;  /* 0x00063c9000087802 */ /* 0x000fc60000000f00 */
[----:B-1---5:R-:W-:Y:S05]  /*63c80*/  CALL.REL.NOINC `($_ZN7cutlass13device_kernelIN5flash19enable_sm80_to_sm89INS1_16FlashAttnBwdSm80INS1_25CollectiveMainloopBwdSm80ILi2ELi2EN4cute5tupleIJNS5_1CILi128EEES8_NS7_ILi64EEEEEENS_10bfloat16_tEfNS_4arch4Sm80ELb0ELb1ELb1ELb0ELb1ELb0ELb0ELb0ELi2ELi4ELi4ELi4ELb0EEENS1_24CollectiveEpilogueBwdGQAISA_fSD_Li256ELb0ELb1EEENS1_19SingleTileSchedulerILb0ELb0ELb0ELi128EEEEEEEEEvNT_6ParamsE$_ZZN4cute5sliceINS_5tupleIJNS_10UnderscoreES2_NS_1CILi0EEEEEENS1_IJNS1_IJNS3_ILi1EEES4_EEEiNS3_ILi1024EEEEEEEEDaRKT_RKT0_ENKUlRKT_RKT0_E_clIS2_iEEDaSI_SL_) ;  /* 0xfffa882000007944 */ /* 0x022fea0003c3ffff */
[----:B------:R-:W-:Y:S02]  /*63c90*/  MOV R4, 0x63cb0 ;  /* 0x00063cb000047802 */ /* 0x000fe40000000f00 */
[----:B-1---5:R-:W-:Y:S05]  /*63ca0*/  CALL.REL.NOINC `($_ZN7cutlass13device_kernelIN5flash19enable_sm80_to_sm89INS1_16FlashAttnBwdSm80INS1_25CollectiveMainloopBwdSm80ILi2ELi2EN4cute5tupleIJNS5_1CILi128EEES8_NS7_ILi64EEEEEENS_10bfloat16_tEfNS_4arch4Sm80ELb0ELb1ELb1ELb0ELb1ELb0ELb0ELb0ELi2ELi4ELi4ELi4ELb0EEENS1_24CollectiveEpilogueBwdGQAISA_fSD_Li256ELb0ELb1EEENS1_19SingleTileSchedulerILb0ELb0ELb0ELi128EEEEEEEEEvNT_6ParamsE$_ZZN4cute12filter_tupleINS_5tupleIJNS_10UnderscoreES2_NS_1CILi0EEEEEENS1_IJNS1_IJNS3_ILi1EEES4_EEEiNS3_ILi1024EEEEEEZNS_5sliceIS5_S9_EEDaRKT_RKT0_EUlRKT_RKT0_E_EEDaSD_SG_OT1_ENKUlDpSJ_E_clIJNS1_IJS7_EEENS1_IJiEEENS1_IJEEEEEEDaSQ_) ;  /* 0xfffa749000007944 */ /* 0x022fea0003c3ffff */
[----:B------:R-:W-:Y:S02]  /*63cb0*/  MOV R6, 0x63cd0 ;  /* 0x00063cd000067802 */ /* 0x000fe40000000f00 */
[----:B-1---5:R-:W-:Y:S05]  /*63cc0*/  CALL.REL.NOINC `($_ZN7cutlass13device_kernelIN5flash19enable_sm80_to_sm89INS1_16FlashAttnBwdSm80INS1_25CollectiveMainloopBwdSm80ILi2ELi2EN4cute5tupleIJNS5_1CILi128EEES8_NS7_ILi64EEEEEENS_10bfloat16_tEfNS_4arch4Sm80ELb0ELb1ELb1ELb0ELb1ELb0ELb0ELb0ELi2ELi4ELi4ELi4ELb0EEENS1_24CollectiveEpilogueBwdGQAISA_fSD_Li256ELb0ELb1EEENS1_19SingleTileSchedulerILb0ELb0ELb0ELi128EEEEEEEEEvNT_6ParamsE$_ZN4cute5tupleIJNS0_IJNS0_IJNS_1CILi8EEENS1_ILi1EEEEEENS1_ILi2EEEEEENS0_IJNS0_IJS3_NS1_ILi0EEEEEEiEEEEEC2ERKS6_RKS9_) ;  /* 0xfffa67a000007944 */ /* 0x022fea0003c3ffff */
[----:B-1----:R1:W5:Y:S01]  /*63cd0*/  LDL R3, [R1+0x1410] ;  /* 0x0014100001037983 */ /* 0x0023620000100800 */
[----:B------:R-:W-:-:S03]  /*63ce0*/  MOV R6, 0x63d00 ;  /* 0x00063d0000067802 */ /* 0x000fc60000000f00 */
[----:B-1---5:R-:W-:Y:S05]  /*63cf0*/  CALL.REL.NOINC `($_ZN7cutlass13device_kernelIN5flash19enable_sm80_to_sm89INS1_16FlashAttnBwdSm80INS1_25CollectiveMainloopBwdSm80ILi2ELi2EN4cute5tupleIJNS5_1CILi128EEES8_NS7_ILi64EEEEEENS_10bfloat16_tEfNS_4arch4Sm80ELb0ELb1ELb1ELb0ELb1ELb0ELb0ELb0ELi2ELi4ELi4ELi4ELb0EEENS1_24CollectiveEpilogueBwdGQAISA_fSD_Li256ELb0ELb1EEENS1_19SingleTileSchedulerILb0ELb0ELb0ELi128EEEEEEEEEvNT_6ParamsE$_ZN4cute3eso3ESOILb0ELb1EJNS_6LayoutINS_5tupleIJNS3_IJNS_1CILi8EEENS4_ILi1EEEEEENS4_ILi2EEEEEENS3_IJNS3_IJS6_NS4_ILi0EEEEEEiEEEEESA_EEC2ERKSD_RKSA_) ;  /* 0xfffa30e000007944 */ /* 0x022fea0003c3ffff */
[----:B------:R2:W5:Y:S04]  /*63d00*/  LDL R4, [R1+0x1410] ;  /* 0x0014100001047983 */ /* 0x0005680000100800 */
[----:B-1----:R2:W5:Y:S01]  /*63d10*/  LD.E.64 R2, [R76.64+0x8] ;  /* 0x000008044c027980 */ /* 0x002562000c101b00 */
[----:B------:R-:W-:-:S02]  /*63d20*/  MOV R9, R69 ;  /* 0x0000004500097202 */ /* 0x000fc40000000f00 */
[----:B------:R-:W-:Y:S02]  /*63d30*/  MOV R8, 0x63d50 ;  /* 0x00063d5000087802 */ /* 0x000fe40000000f00 */
[----:B--2--5:R-:W-:Y:S05]  /*63d40*/  CALL.REL.NOINC `($_ZN7cutlass13device_kernelIN5flash19enable_sm80_to_sm89INS1_16FlashAttnBwdSm80INS1_25CollectiveMainloopBwdSm80ILi2ELi2EN4cute5tupleIJNS5_1CILi128EEES8_NS7_ILi64EEEEEENS_10bfloat16_tEfNS_4arch4Sm80ELb0ELb1ELb1ELb0ELb1ELb0ELb0ELb0ELi2ELi4ELi4ELi4ELb0EEENS1_24CollectiveEpilogueBwdGQAISA_fSD_Li256ELb0ELb1EEENS1_19SingleTileSchedulerILb0ELb0ELb0ELi128EEEEEEEEEvNT_6ParamsE$_ZN4cute8smem_ptrIPN7cutlass10bfloat16_tEECI1NS_12iter_adaptorIS3_S4_EEES3_) ;  /* 0xfffa6e4000007944 */ /* 0x024fea0003c3ffff */
[----:B-1----:R-:W2:Y:S01]  /*63d50*/  LDL.64 R2, [R1+0x1410] ;  /* 0x0014100001027983 */ /* 0x002ea20000100a00 */
[----:B------:R-:W-:Y:S02]  /*63d60*/  MOV R6, R4 ;  /* 0x0000000400067202 */ /* 0x000fe40000000f00 */
[----:B------:R-:W-:Y:S01]  /*63d70*/  MOV R4, 0x63da0 ;  /* 0x00063da000047802 */ /* 0x000fe20000000f00 */
[----:B--2---:R1:W-:Y:S04]  /*63d80*/  STL.64 [R1+0x1448], R2 ;  /* 0x0014480201007387 */ /* 0x0043e80000100a00 */
[----:B-1----:R-:W-:Y:S05]  /*63d90*/  CALL.REL.NOINC `($_ZN7cutlass13device_kernelIN5flash19enable_sm80_to_sm89INS1_16FlashAttnBwdSm80INS1_25CollectiveMainloopBwdSm80ILi2ELi2EN4cute5tupleIJNS5_1CILi128EEES8_NS7_ILi64EEEEEENS_10bfloat16_tEfNS_4arch4Sm80ELb0ELb1ELb1ELb0ELb1ELb0ELb0ELb0ELi2ELi4ELi4ELi4ELb0EEENS1_24CollectiveEpilogueBwdGQAISA_fSD_Li256ELb0ELb1EEENS1_19SingleTileSchedulerILb0ELb0ELb0ELi128EEEEEEEEEvNT_6ParamsE$_ZN4cute3eso3ESOILb0ELb0EJNS_6LayoutINS_5tupleIJNS3_IJNS_1CILi8EEENS4_ILi1EEEEEENS4_ILi2EEEEEENS3_IJNS3_IJS6_NS4_ILi0EEEEEEiEEEEENS_10ViewEngineINS_8smem_ptrIPN7cutlass10bfloat16_tEEEEEEEC2ERKSD_RKSK_) ;  /* 0xfffa246000007944 */ /* 0x002fea0003c3ffff */
[----:B------:R2:W5:Y:S04]  /*63da0*/  LDL R12, [R1+0x1410] ;  /* 0x00141000010c7983 */ /* 0x0005680000100800 */
[----:B------:R2:W5:Y:S01]  /*63db0*/  LDL.64 R10, [R1+0x1418] ;  /* 0x00141800010a7983 */ /* 0x0005620000100a00 */
[----:B-1----:R-:W-:Y:S01]  /*63dc0*/  IMAD.MOV.U32 R8, RZ, RZ, R72 ;  /* 0x000000ffff087224 */ /* 0x002fe200078e0048 */
[----:B------:R-:W-:-:S02]  /*63dd0*/  MOV R9, R73 ;  /* 0x0000004900097202 */ /* 0x000fc40000000f00 */
[----:B------:R-:W-:Y:S02]  /*63de0*/  MOV R6, 0x63e00 ;  /* 0x00063e0000067802 */ /* 0x000fe40000000f00 */
[----:B--2--5:R-:W-:Y:S05]  /*63df0*/  CALL.REL.NOINC `($_ZN7cutlass13device_kernelIN5flash19enable_sm80_to_sm89INS1_16FlashAttnBwdSm80INS1_25CollectiveMainloopBwdSm80ILi2ELi2EN4cute5tupleIJNS5_1CILi128EEES8_NS7_ILi64EEEEEENS_10bfloat16_tEfNS_4arch4Sm80ELb0ELb1ELb1ELb0ELb1ELb0ELb0ELb0ELi2ELi4ELi4ELi4ELb0EEENS1_24CollectiveEpilogueBwdGQAISA_fSD_Li256ELb0ELb1EEENS1_19SingleTileSchedulerILb0ELb0ELb0ELi128EEEEEEEEEvNT_6ParamsE$_ZN4cute3eso3ESOILb1ELb0EJNS_6LayoutINS_5tupleIJNS3_IJNS3_IJNS_1CILi4EEENS4_ILi2EEEEEENS4_ILi1EEEEEES6_EEENS3_IJNS3_IJNS3_IJS8_NS4_ILi32EEEEEENS4_ILi0EEEEEENS4_ILi64EEEEEEEENS_10ViewEngineIPN7cutlass10bfloat16_tEEEEEC2ERKSH_RKSM_) ;  /* 0xfffa4c1000007944 */ /* 0x024fea0003c3ffff */
[----:B------:R2:W5:Y:S01]  /*63e00*/  LDL.64 R4, [R1+0x1410] ;  /* 0x0014100001047983 */ /* 0x0005620000100a00 */
[----:B------:R-:W-:Y:S02]  /*63e10*/  MOV R3, R12 ;  /* 0x0000000c00037202 */ /* 0x000fe40000000f00 */
[----:B-1----:R-:W-:Y:S02]  /*63e20*/  MOV R8, 0x63e40 ;  /* 0x00063e4000087802 */ /* 0x002fe40000000f00 */
[----:B--2--5:R-:W-:Y:S05]  /*63e30*/  CALL.REL.NOINC `($_ZN7cutlass13device_kernelIN5flash19enable_sm80_to_sm89INS1_16FlashAttnBwdSm80INS1_25CollectiveMainloopBwdSm80ILi2ELi2EN4cute5tupleIJNS5_1CILi128EEES8_NS7_ILi64EEEEEENS_10bfloat16_tEfNS_4arch4Sm80ELb0ELb1ELb1ELb0ELb1ELb0ELb0ELb0ELi2ELi4ELi4ELi4ELb0EEENS1_24CollectiveEpilogueBwdGQAISA_fSD_Li256ELb0ELb1EEENS1_19SingleTileSchedulerILb0ELb0ELb0ELi128EEEEEEEEEvNT_6ParamsE$_ZZN4cute4takeILi1ELi2ENS_5tupleIJNS1_IJNS_1CILi1EEENS2_ILi0EEEEEEiEEEEEDaRKT1_ENKUlDpRKT_E_clIJiEEEDaSD_) ;  /* 0xfffa83d000007944 */ /* 0x024fea0003c3ffff */
[----:B------:R-:W-:Y:S02]  /*63e40*/  MOV R6, 0x63e60 ;  /* 0x00063e6000067802 */ /* 0x000fe40000000f00 */
[----:B-1---5:R-:W-:Y:S05]  /*63e50*/  CALL.REL.NOINC `($_ZN7cutlass13device_kernelIN5flash19enable_sm80_to_sm89INS1_16FlashAttnBwdSm80INS1_25CollectiveMainloopBwdSm80ILi2ELi2EN4cute5tupleIJNS5_1CILi128EEES8_NS7_ILi64EEEEEENS_10bfloat16_tEfNS_4arch4Sm80ELb0ELb1ELb1ELb0ELb1ELb0ELb0ELb0ELi2ELi4ELi4ELi4ELb0EEENS1_24CollectiveEpilogueBwdGQAISA_fSD_Li256ELb0ELb1EEENS1_19SingleTileSchedulerILb0ELb0ELb0ELi128EEEEEEEEEvNT_6ParamsE$_ZN4cute3eso3ESOILb1ELb0EJNS_5tupleIJNS_1CILi1EEENS3_ILi0EEEEEENS2_IJiEEEEEC2ERKS6_RKS7_) ;  /* 0xfffa448000007944 */ /* 0x022fea0003c3ffff */
[----:B-1----:R1:W5:Y:S01]  /*63e60*/  LDL R3, [R1+0x1410] ;  /* 0x0014100001037983 */ /* 0x0023620000100800 */
[----:B------:R-:W-:-:S03]  /*63e70*/  MOV R6, 0x63e90 ;  /* 0x00063e9000067802 */ /* 0x000fc60000000f00 */
[----:B-1---5:R-:W-:Y:S05]  /*63e80*/  CALL.REL.NOINC `($_ZN7cutlass13device_kernelIN5flash19enable_sm80_to_sm89INS1_16FlashAttnBwdSm80INS1_25CollectiveMainloopBwdSm80ILi2ELi2EN4cute5tupleIJNS5_1CILi128EEES8_NS7_ILi64EEEEEENS_10bfloat16_tEfNS_4arch4Sm80ELb0ELb1ELb1ELb0ELb1ELb0ELb0ELb0ELi2ELi4ELi4ELi4ELb0EEENS1_24CollectiveEpilogueBwdGQAISA_fSD_Li256ELb0ELb1EEENS1_19SingleTileSchedulerILb0ELb0ELb0ELi128EEEEEEEEEvNT_6ParamsE$_ZN4cute5tupleIJNS0_IJNS0_IJNS_1CILi8EEENS1_ILi1EEEEEENS0_IJNS1_ILi2EEEEEEEEENS0_IJNS0_IJS3_NS1_ILi0EEEEEENS0_IJiEEEEEEEEC2ERKS7_RKSB_) ;  /* 0xfffa65a000007944 */ /* 0x022fea0003c3ffff */
[----:B------:R2:W5:Y:S01]  /*63e90*/  LDL R8, [R1+0x1410] ;  /* 0x0014100001087983 */ /* 0x0005620000100800 */
[----:B------:R-:W-:-:S03]  /*63ea0*/  MOV R6, 0x63ed0 ;  /* 0x00063ed000067802 */ /* 0x000fc60000000f00 */
[----:B------:R2:W-:Y:S04]  /*63eb0*/  STL.64 [R1+0x1448], R10 ;  /* 0x0014480a01007387 */ /* 0x0005e80000100a00 */
[----:B-12--5:R-:W-:Y:S05]  /*63ec0*/  CALL.REL.NOINC `($_ZN7cutlass13device_kernelIN5flash19enable_sm80_to_sm89INS1_16FlashAttnBwdSm80INS1_25CollectiveMainloopBwdSm80ILi2ELi2EN4cute5tupleIJNS5_1CILi128EEES8_NS7_ILi64EEEEEENS_10bfloat16_tEfNS_4arch4Sm80ELb0ELb1ELb1ELb0ELb1ELb0ELb0ELb0ELi2ELi4ELi4ELi4ELb0EEENS1_24CollectiveEpilogueBwdGQAISA_fSD_Li256ELb0ELb1EEENS1_19SingleTileSchedulerILb0ELb0ELb0ELi128EEEEEEEEEvNT_6ParamsE$_ZN4cute3eso3ESOILb0ELb0EJNS_6LayoutINS_5tupleIJNS3_IJNS_1CILi8EEENS4_ILi1EEEEEENS3_IJNS4_ILi2EEEEEEEEENS3_IJNS3_IJS6_NS4_ILi0EEEEEENS3_IJiEEEEEEEENS_10ViewEngineINS_8smem_ptrIPN7cutlass10bfloat16_tEEEEEEEC2ERKSF_RKSM_) ;  /* 0xfffa22c000007944 */ /* 0x026fea0003c3ffff */
[----:B-1----:R1:W5:Y:S04]  /*63ed0*/  LDL R10, [R1+0x1410] ;  /* 0x00141000010a7983 */ /* 0x0023680000100800 */
[----:B------:R1:W5:Y:S01]  /*63ee0*/  LDL.64 R16, [R1+0x1418] ;  /* 0x0014180001107983 */ /* 0x0003620000100a00 */
[----:B------:R-:W-:-:S03]  /*63ef0*/  MOV R6, 0x63f10 ;  /* 0x00063f1000067802 */ /* 0x000fc60000000f00 */
[----:B-1---5:R-:W-:Y:S05]  /*63f00*/  CALL.REL.NOINC `($_ZN7cutlass13device_kernelIN5flash19enable_sm80_to_sm89INS1_16FlashAttnBwdSm80INS1_25CollectiveMainloopBwdSm80ILi2ELi2EN4cute5tupleIJNS5_1CILi128EEES8_NS7_ILi64EEEEEENS_10bfloat16_tEfNS_4arch4Sm80ELb0ELb1ELb1ELb0ELb1ELb0ELb0ELb0ELi2ELi4ELi4ELi4ELb0EEENS1_24CollectiveEpilogueBwdGQAISA_fSD_Li256ELb0ELb1EEENS1_19SingleTileSchedulerILb0ELb0ELb0ELi128EEEEEEEEEvNT_6ParamsE$_ZN4cute3eso3ESOILb1ELb0EJNS_6LayoutINS_5tupleIJNS3_IJNS3_IJNS_1CILi4EEENS4_ILi2EEEEEENS4_ILi1EEEEEENS3_IJS6_EEEEEENS3_IJNS3_IJNS3_IJS8_NS4_ILi32EEEEEENS4_ILi0EEEEEENS3_IJNS4_ILi64EEEEEEEEEEENS_10ViewEngineIPN7cutlass10bfloat16_tEEEEEC2ERKSJ_RKSO_) ;  /* 0xfffa4ac000007944 */ /* 0x022fea0003c3ffff */
[----:B-1----:R1:W5:Y:S01]  /*63f10*/  LDL.64 R2, [R1+0x1410] ;  /* 0x0014100001027983 */ /* 0x0023620000100a00 */
[----:B------:R-:W-:-:S03]  /*63f20*/  MOV R6, 0x63f40 ;  /* 0x00063f4000067802 */ /* 0x000fc60000000f00 */
[----:B-1---5:R-:W-:Y:S05]  /*63f30*/  CALL.REL.NOINC `($_ZN7cutlass13device_kernelIN5flash19enable_sm80_to_sm89INS1_16FlashAttnBwdSm80INS1_25CollectiveMainloopBwdSm80ILi2ELi2EN4cute5tupleIJNS5_1CILi128EEES8_NS7_ILi64EEEEEENS_10bfloat16_tEfNS_4arch4Sm80ELb0ELb1ELb1ELb0ELb1ELb0ELb0ELb0ELi2ELi4ELi4ELi4ELb0EEENS1_24CollectiveEpilogueBwdGQAISA_fSD_Li256ELb0ELb1EEENS1_19SingleTileSchedulerILb0ELb0ELb0ELi128EEEEEEEEEvNT_6ParamsE$_ZN4cute3eso3ESOILb1ELb0EJNS_6LayoutINS_5tupleIJNS3_IJNS3_IJNS3_IJNS_1CILi4EEENS4_ILi2EEEEEENS4_ILi1EEEEEES8_EEENS3_IJNS3_IJNS3_IJS8_S8_EEES8_EEES6_EEEEEENS3_IJNS3_IJNS3_IJNS3_IJS8_NS4_ILi32EEEEEENS4_ILi0EEEEEESH_EEENS3_IJNS3_IJNS3_IJSH_SH_EEESH_EEENS4_ILi64EEEEEEEEEEENS_10ViewEngineIPN7cutlass10bfloat16_tEEEEEC2ERKSP_RKSU_) ;  /* 0xfffa498000007944 */ /* 0x022fea0003c3ffff */
[----:B------:R2:W5:Y:S01]  /*63f40*/  LDL.64 R8, [R1+0x1410] ;  /* 0x0014100001087983 */ /* 0x0005620000100a00 */
[----:B-1----:R-:W-:Y:S02]  /*63f50*/  MOV R3, R10 ;  /* 0x0000000a00037202 */ /* 0x002fe40000000f00 */
[----:B------:R-:W-:Y:S02]  /*63f60*/  MOV R4, 0x63f80 ;  /* 0x00063f8000047802 */ /* 0x000fe40000000f00 */
[----:B--2--5:R-:W-:Y:S05]  /*63f70*/  CALL.REL.NOINC `($_ZN7cutlass13device_kernelIN5flash19enable_sm80_to_sm89INS1_16FlashAttnBwdSm80INS1_25CollectiveMainloopBwdSm80ILi2ELi2EN4cute5tupleIJNS5_1CILi128EEES8_NS7_ILi64EEEEEENS_10bfloat16_tEfNS_4arch4Sm80ELb0ELb1ELb1ELb0ELb1ELb0ELb0ELb0ELi2ELi4ELi4ELi4ELb0EEENS1_24CollectiveEpilogueBwdGQAISA_fSD_Li256ELb0ELb1EEENS1_19SingleTileSchedulerILb0ELb0ELb0ELi128EEEEEEEEEvNT_6ParamsE$_ZN4cute5tupleIJNS0_IJNS_1CILi2EEEEEENS0_IJiEEEEEC2ERKS3_RKS4_) ;  /* 0xfffa670000007944 */ /* 0x024fea0003c3ffff */
[----:B------:R-:W2:Y:S01]  /*63f80*/  LDL R4, [R1+0x1410] ;  /* 0x0014100001047983 */ /* 0x000ea20000100800 */
[----:B-1----:R-:W-:-:S02]  /*63f90*/  MOV R2, R61 ;  /* 0x0000003d00027202 */ /* 0x002fc40000000f00 */
[----:B------:R-:W-:Y:S01]  /*63fa0*/  MOV R14, 0x63fd0 ;  /* 0x00063fd0000e7802 */ /* 0x000fe20000000f00 */
[----:B--2---:R1:W-:Y:S04]  /*63fb0*/  STL [R1+0x1448], R4 ;  /* 0x0014480401007387 */ /* 0x0043e80000100800 */
[----:B-1----:R-:W-:Y:S05]  /*63fc0*/  CALL.REL.NOINC `($_ZN7cutlass13device_kernelIN5flash19enable_sm80_to_sm89INS1_16FlashAttnBwdSm80INS1_25CollectiveMainloopBwdSm80ILi2ELi2EN4cute5tupleIJNS5_1CILi128EEES8_NS7_ILi64EEEEEENS_10bfloat16_tEfNS_4arch4Sm80ELb0ELb1ELb1ELb0ELb1ELb0ELb0ELb0ELi2ELi4ELi4ELi4ELb0EEENS1_24CollectiveEpilogueBwdGQAISA_fSD_Li256ELb0ELb1EEENS1_19SingleTileSchedulerILb0ELb0ELb0ELi128EEEEEEEEEvNT_6ParamsE$_ZZN4cute14logical_divideINS_5tupleIJNS1_IJNS_1CILi8EEENS2_ILi1EEEEEENS1_IJNS2_ILi2EEEEEEEEENS1_IJNS1_IJS4_NS2_ILi0EEEEEENS1_IJiEEEEEENS1_IJS5_NS_6LayoutIS4_S9_EEEEEEEDaRKNSD_IT_T0_EERKT1_ENKUlRKT_RKT0_E_clINSD_IS7_SB_EESE_EEDaSQ_ST_) ;  /* 0xfffa7d7000007944 */ /* 0x002fea0003c3ffff */
[----:B------:R-:W-:Y:S02]  /*63fd0*/  MOV R4, 0x63ff0 ;  /* 0x00063ff000047802 */ /* 0x000fe40000000f00 */
[----:B-1---5:R-:W-:Y:S05]  /*63fe0*/  CALL.REL.NOINC `($_ZN7cutlass13device_kernelIN5flash19enable_sm80_to_sm89INS1_16FlashAttnBwdSm80INS1_25CollectiveMainloopBwdSm80ILi2ELi2EN4cute5tupleIJNS5_1CILi128EEES8_NS7_ILi64EEEEEENS_10bfloat16_tEfNS_4arch4Sm80ELb0ELb1ELb1ELb0ELb1ELb0ELb0ELb0ELi2ELi4ELi4ELi4ELb0EEENS1_24CollectiveEpilogueBwdGQAISA_fSD_Li256ELb0ELb1EEENS1_19SingleTileSchedulerILb0ELb0ELb0ELi128EEEEEEEEEvNT_6ParamsE$_ZN4cute3eso3ESOILb1ELb0EJNS_5tupleIJNS2_IJNS_1CILi1EEENS3_ILi0EEEEEENS2_IJS5_S5_EEEEEENS2_IJS5_iEEEEEC2ERKS8_RKS9_) ;  /* 0xfffa3dd000007944 */ /* 0x022fea0003c3ffff */
[----:B-1----:R1:W5:Y:S01]  /*63ff0*/  LDL R3, [R1+0x1410] ;  /* 0x0014100001037983 */ /* 0x0023620000100800 */
[----:B------:R-:W-:-:S03]  /*64000*/  MOV R4, 0x64020 ;  /* 0x0006402000047802 */ /* 0x000fc60000000f00 */
[----:B-1---5:R-:W-:Y:S05]  /*64010*/  CALL.REL.NOINC `($_ZN7cutlass13device_kernelIN5flash19enable_sm80_to_sm89INS1_16FlashAttnBwdSm80INS1_25CollectiveMainloopBwdSm80ILi2ELi2EN4cute5tupleIJNS5_1CILi128EEES8_NS7_ILi64EEEEEENS_10bfloat16_tEfNS_4arch4Sm80ELb0ELb1ELb1ELb0ELb1ELb0ELb0ELb0ELi2ELi4ELi4ELi4ELb0EEENS1_24CollectiveEpilogueBwdGQAISA_fSD_Li256ELb0ELb1EEENS1_19SingleTileSchedulerILb0ELb0ELb0ELi128EEEEEEEEEvNT_6ParamsE$_ZN4cute5tupleIJNS0_IJNS0_IJNS0_IJNS_1CILi8EEENS1_ILi1EEEEEENS0_IJS3_S3_EEEEEENS0_IJS3_NS1_ILi2EEEEEEEEENS0_IJNS0_IJNS0_IJS3_NS1_ILi0EEEEEENS0_IJSA_SA_EEEEEENS0_IJSA_iEEEEEEEEC2ERKS9_RKSF_) ;  /* 0xfffa620000007944 */ /* 0x022fea0003c3ffff */
[----:B-1----:R1:W5:Y:S01]  /*64020*/  LDL R3, [R1+0x1410] ;  /* 0x0014100001037983 */ /* 0x0023620000100800 */
[----:B------:R-:W-:-:S03]  /*64030*/  MOV R4, 0x64050 ;  /* 0x0006405000047802 */ /* 0x000fc60000000f00 */
[----:B-1---5:R-:W-:Y:S05]  /*64040*/  CALL.REL.NOINC `($_ZN7cutlass13device_kernelIN5flash19enable_sm80_to_sm89INS1_16FlashAttnBwdSm80INS1_25CollectiveMainloopBwdSm80ILi2ELi2EN4cute5tupleIJNS5_1CILi128EEES8_NS7_ILi64EEEEEENS_10bfloat16_tEfNS_4arch4Sm80ELb0ELb1ELb1ELb0ELb1ELb0ELb0ELb0ELi2ELi4ELi4ELi4ELb0EEENS1_24CollectiveEpilogueBwdGQAISA_fSD_Li256ELb0ELb1EEENS1_19SingleTileSchedulerILb0ELb0ELb0ELi128EEEEEEEEEvNT_6ParamsE$_ZN4cute3eso3ESOILb1ELb0EJNS_5tupleIJNS2_IJNS_1CILi1EEENS3_ILi0EEEEEENS2_IJS5_S5_EEEEEENS2_IJS5_iEEEEEC2ERKS8_RKS9_) ;  /* 0xfffa3d7000007944 */ /* 0x022fea0003c3ffff */
[----:B-1----:R1:W5:Y:S01]  /*64050*/  LDL R3, [R1+0x1410] ;  /* 0x0014100001037983 */ /* 0x0023620000100800 */
[----:B------:R-:W-:-:S03]  /*64060*/  MOV R4, 0x64080 ;  /* 0x0006408000047802 */ /* 0x000fc60000000f00 */
[----:B-1---5:R-:W-:Y:S05]  /*64070*/  CALL.REL.NOINC `($_ZN7cutlass13device_kernelIN5flash19enable_sm80_to_sm89INS1_16FlashAttnBwdSm80INS1_25CollectiveMainloopBwdSm80ILi2ELi2EN4cute5tupleIJNS5_1CILi128EEES8_NS7_ILi64EEEEEENS_10bfloat16_tEfNS_4arch4Sm80ELb0ELb1ELb1ELb0ELb1ELb0ELb0ELb0ELi2ELi4ELi4ELi4ELb0EEENS1_24CollectiveEpilogueBwdGQAISA_fSD_Li256ELb0ELb1EEENS1_19SingleTileSchedulerILb0ELb0ELb0ELi128EEEEEEEEEvNT_6ParamsE$_ZN4cute3eso3ESOILb1ELb0EJNS_5tupleIJNS_1CILi0EEES4_EEEiEEC2ERKS5_RKi) ;  /* 0xfffa417000007944 */ /* 0x022fea0003c3ffff */
[----:B-1----:R1:W5:Y:S01]  /*64080*/  LDL R3, [R1+0x1410] ;  /* 0x0014100001037983 */ /* 0x0023620000100800 */
[----:B------:R-:W-:-:S03]  /*64090*/  MOV R4, 0x640b0 ;  /* 0x000640b000047802 */ /* 0x000fc60000000f00 */
[----:B-1---5:R-:W-:Y:S05]  /*640a0*/  CALL.REL.NOINC `($_ZN7cutlass13device_kernelIN5flash19enable_sm80_to_sm89INS1_16FlashAttnBwdSm80INS1_25CollectiveMainloopBwdSm80ILi2ELi2EN4cute5tupleIJNS5_1CILi128EEES8_NS7_ILi64EEEEEENS_10bfloat16_tEfNS_4arch4Sm80ELb0ELb1ELb1ELb0ELb1ELb0ELb0ELb0ELi2ELi4ELi4ELi4ELb0EEENS1_24CollectiveEpilogueBwdGQAISA_fSD_Li256ELb0ELb1EEENS1_19SingleTileSchedulerILb0ELb0ELb0ELi128EEEEEEEEEvNT_6ParamsE$_ZN4cute3eso3ESOILb1ELb0EJNS_5tupleIJNS2_IJNS_1CILi1EEENS3_ILi0EEEEEES5_EEENS2_IJNS2_IJS5_S5_EEEiEEEEEC2ERKS7_RKS9_) ;  /* 0xfffa3d5000007944 */ /* 0x022fea0003c3ffff */
[----:B-1----:R1:W5:Y:S01]  /*640b0*/  LDL R3, [R1+0x1410] ;  /* 0x0014100001037983 */ /* 0x0023620000100800 */
[----:B------:R-:W-:-:S03]  /*640c0*/  MOV R4, 0x640e0 ;  /* 0x000640e000047802 */ /* 0x000fc60000000f00 */
[----:B-1---5:R-:W-:Y:S05]  /*640d0*/  CALL.REL.NOINC `($_ZN7cutlass13device_kernelIN5flash19enable_sm80_to_sm89INS1_16FlashAttnBwdSm80INS1_25CollectiveMainloopBwdSm80ILi2ELi2EN4cute5tupleIJNS5_1CILi128EEES8_NS7_ILi64EEEEEENS_10bfloat16_tEfNS_4arch4Sm80ELb0ELb1ELb1ELb0ELb1ELb0ELb0ELb0ELi2ELi4ELi4ELi4ELb0EEENS1_24CollectiveEpilogueBwdGQAISA_fSD_Li256ELb0ELb1EEENS1_19SingleTileSchedulerILb0ELb0ELb0ELi128EEEEEEEEEvNT_6ParamsE$_ZN4cute5tupleIJNS0_IJNS0_IJNS0_IJNS_1CILi8EEENS1_ILi1EEEEEES3_EEENS0_IJNS0_IJS3_S3_EEENS1_ILi2EEEEEEEEENS0_IJNS0_IJNS0_IJS3_NS1_ILi0EEEEEESA_EEENS0_IJNS0_IJSA_SA_EEEiEEEEEEEEC2ERKS9_RKSF_) ;  /* 0xfffa618000007944 */ /* 0x022fea0003c3ffff */
[----:B------:R2:W5:Y:S01]  /*640e0*/  LDL R6, [R1+0x1410] ;  /* 0x0014100001067983 */ /* 0x0005620000100800 */
[----:B------:R-:W-:-:S03]  /*640f0*/  MOV R4, 0x64120 ;  /* 0x0006412000047802 */ /* 0x000fc60000000f00 */
[----:B------:R2:W-:Y:S04]  /*64100*/  STL.64 [R1+0x1448], R16 ;  /* 0x0014481001007387 */ /* 0x0005e80000100a00 */
[----:B-12--5:R-:W-:Y:S05]  /*64110*/  CALL.REL.NOINC `($_ZN7cutlass13device_kernelIN5flash19enable_sm80_to_sm89INS1_16FlashAttnBwdSm80INS1_25CollectiveMainloopBwdSm80ILi2ELi2EN4cute5tupleIJNS5_1CILi128EEES8_NS7_ILi64EEEEEENS_10bfloat16_tEfNS_4arch4Sm80ELb0ELb1ELb1ELb0ELb1ELb0ELb0ELb0ELi2ELi4ELi4ELi4ELb0EEENS1_24CollectiveEpilogueBwdGQAISA_fSD_Li256ELb0ELb1EEENS1_19SingleTileSchedulerILb0ELb0ELb0ELi128EEEEEEEEEvNT_6ParamsE$_ZN4cute3eso3ESOILb0ELb0EJNS_6LayoutINS_5tupleIJNS3_IJNS3_IJNS_1CILi8EEENS4_ILi1EEEEEES6_EEENS3_IJNS3_IJS6_S6_EEENS4_ILi2EEEEEEEEENS3_IJNS3_IJNS3_IJS6_NS4_ILi0EEEEEESD_EEENS3_IJNS3_IJSD_SD_EEEiEEEEEEEENS_10ViewEngineINS_8smem_ptrIPN7cutlass10bfloat16_tEEEEEEEC2ERKSJ_RKSQ_) ;  /* 0xfffa1b0000007944 */ /* 0x026fea0003c3ffff */
[----:B-1----:R1:W5:Y:S04]  /*64120*/  LDL R10, [R1+0x1410] ;  /* 0x00141000010a7983 */ /* 0x0023680000100800 */
[----:B------:R1:W5:Y:S01]  /*64130*/  LDL.64 R4, [R1+0x1418] ;  /* 0x0014180001047983 */ /* 0x0003620000100a00 */
[----:B------:R-:W-:-:S03]  /*64140*/  MOV R6, 0x64160 ;  /* 0x0006416000067802 */ /* 0x000fc60000000f00 */
[----:B-1---5:R-:W-:Y:S05]  /*64150*/  CALL.REL.NOINC `($_ZN7cutlass13device_kernelIN5flash19enable_sm80_to_sm89INS1_16FlashAttnBwdSm80INS1_25CollectiveMainloopBwdSm80ILi2ELi2EN4cute5tupleIJNS5_1CILi128EEES8_NS7_ILi64EEEEEENS_10bfloat16_tEfNS_4arch4Sm80ELb0ELb1ELb1ELb0ELb1ELb0ELb0ELb0ELi2ELi4ELi4ELi4ELb0EEENS1_24CollectiveEpilogueBwdGQAISA_fSD_Li256ELb0ELb1EEENS1_19SingleTileSchedulerILb0ELb0ELb0ELi128EEEEEEEEEvNT_6ParamsE$_ZN4cute3eso3ESOILb1ELb0EJNS_6LayoutINS_5tupleIJNS3_IJNS3_IJNS_1CILi4EEENS4_ILi2EEEEEENS4_ILi1EEEEEES6_EEENS3_IJNS3_IJNS3_IJS8_NS4_ILi32EEEEEENS4_ILi0EEEEEENS4_ILi64EEEEEEEENS_10ViewEngineIPN7cutlass10bfloat16_tEEEEEC2ERKSH_RKSM_) ;  /* 0xfffa48b000007944 */ /* 0x022fea0003c3ffff */
[----:B------:R2:W5:Y:S01]  /*64160*/  LDL.64 R14, [R1+0x1410] ;  /* 0x00141000010e7983 */ /* 0x0005620000100a00 */
[----:B------:R-:W-:Y:S02]  /*64170*/  MOV R3, R10 ;  /* 0x0000000a00037202 */ /* 0x000fe40000000f00 */
[----:B-1----:R-:W-:Y:S02]  /*64180*/  MOV R8, 0x641a0 ;  /* 0x000641a000087802 */ /* 0x002fe40000000f00 */
[----:B--2--5:R-:W-:Y:S05]  /*64190*/  CALL.REL.NOINC `($_ZN7cutlass13device_kernelIN5flash19enable_sm80_to_sm89INS1_16FlashAttnBwdSm80INS1_25CollectiveMainloopBwdSm80ILi2ELi2EN4cute5tupleIJNS5_1CILi128EEES8_NS7_ILi64EEEEEENS_10bfloat16_tEfNS_4arch4Sm80ELb0ELb1ELb1ELb0ELb1ELb0ELb0ELb0ELi2ELi4ELi4ELi4ELb0EEENS1_24CollectiveEpilogueBwdGQAISA_fSD_Li256ELb0ELb1EEENS1_19SingleTileSchedulerILb0ELb0ELb0ELi128EEEEEEEEEvNT_6ParamsE$_ZZN4cute5sliceINS_5tupleIJNS1_IJNS_10UnderscoreENS_1CILi0EEEEEENS1_IJS4_S2_EEEEEENS1_IJNS1_IJNS1_IJNS3_ILi1EEES4_EEES4_EEENS1_IJNS1_IJS4_S4_EEEiEEEEEEEEDaRKT_RKT0_ENKUlRKT_RKT0_E_clIS6_SC_EEDaSM_SP_) ;  /* 0xfffa82a000007944 */ /* 0x024fea0003c3ffff */
[----:B------:R-:W-:Y:S02]  /*641a0*/  MOV R8, 0x641c0 ;  /* 0x000641c000087802 */ /* 0x000fe40000000f00 */
[----:B-1----:R-:W-:Y:S05]  /*641b0*/  CALL.REL.NOINC `($_ZN7cutlass13device_kernelIN5flash19enable_sm80_to_sm89INS1_16FlashAttnBwdSm80INS1_25CollectiveMainloopBwdSm80ILi2ELi2EN4cute5tupleIJNS5_1CILi128EEES8_NS7_ILi64EEEEEENS_10bfloat16_tEfNS_4arch4Sm80ELb0ELb1ELb1ELb0ELb1ELb0ELb0ELb0ELi2ELi4ELi4ELi4ELb0EEENS1_24CollectiveEpilogueBwdGQAISA_fSD_Li256ELb0ELb1EEENS1_19SingleTileSchedulerILb0ELb0ELb0ELi128EEEEEEEEEvNT_6ParamsE$_ZZN4cute12filter_tupleINS_5tupleIJNS1_IJNS_10UnderscoreENS_1CILi0EEEEEENS1_IJS4_S2_EEEEEENS1_IJNS1_IJNS1_IJNS3_ILi1EEES4_EEES4_EEENS1_IJNS1_IJS4_S4_EEEiEEEEEEZNS_5sliceIS7_SD_EEDaRKT_RKT0_EUlRKT_RKT0_E_EEDaSH_SK_OT1_ENKUlDpSN_E_clIJNS1_IJS9_EEENS1_IJiEEEEEEDaSU_) ;  /* 0xfffa6ce000007944 */ /* 0x002fea0003c3ffff */
[----:B------:R-:W-:Y:S02]  /*641c0*/  MOV R6, 0x641e0 ;  /* 0x000641e000067802 */ /* 0x000fe40000000f00 */
[----:B-1---5:R-:W-:Y:S05]  /*641d0*/  CALL.REL.NOINC `($_ZN7cutlass13device_kernelIN5flash19enable_sm80_to_sm89INS1_16FlashAttnBwdSm80INS1_25CollectiveMainloopBwdSm80ILi2ELi2EN4cute5tupleIJNS5_1CILi128EEES8_NS7_ILi64EEEEEENS_10bfloat16_tEfNS_4arch4Sm80ELb0ELb1ELb1ELb0ELb1ELb0ELb0ELb0ELi2ELi4ELi4ELi4ELb0EEENS1_24CollectiveEpilogueBwdGQAISA_fSD_Li256ELb0ELb1EEENS1_19SingleTileSchedulerILb0ELb0ELb0ELi128EEEEEEEEEvNT_6ParamsE$_ZN4cute5tupleIJNS0_IJNS0_IJNS_1CILi8EEENS1_ILi1EEEEEENS1_ILi2EEEEEENS0_IJNS0_IJS3_NS1_ILi0EEEEEEiEEEEEC2ERKS6_RKS9_) ;  /* 0xfffa629000007944 */ /* 0x022fea0003c3ffff */
[----:B-1----:R1:W5:Y:S01]  /*641e0*/  LDL R3, [R1+0x1410] ;  /* 0x0014100001037983 */ /* 0x0023620000100800 */
[----:B------:R-:W-:-:S03]  /*641f0*/  MOV R6, 0x64210 ;  /* 0x0006421000067802 */ /* 0x000fc60000000f00 */
        /* <DEDUP_REMOVED lines=8> */
[----:B------:R-:W-:-:S02]  /*64280*/  MOV R6, R7 ;  /* 0x0000000700067202 */ /* 0x000fc40000000f00 */
[----:B------:R-:W-:Y:S01]  /*64290*/  MOV R4, 0x642c0 ;  /* 0x000642c000047802 */ /* 0x000fe20000000f00 */
[----:B--2---:R1:W-:Y:S04]  /*642a0*/  STL.64 [R1+0x1448], R2 ;  /* 0x0014480201007387 */ /* 0x0043e80000100a00 */
[----:B-1----:R-:W-:Y:S05]  /*642b0*/  CALL.REL.NOINC `($_ZN7cutlass13device_kernelIN5flash19enable_sm80_to_sm89INS1_16FlashAttnBwdSm80INS1_25CollectiveMainloopBwdSm80ILi2ELi2EN4cute5tupleIJNS5_1CILi128EEES8_NS7_ILi64EEEEEENS_10bfloat16_tEfNS_4arch4Sm80ELb0ELb1ELb1ELb0ELb1ELb0ELb0ELb0ELi2ELi4ELi4ELi4ELb0EEENS1_24CollectiveEpilogueBwdGQAISA_fSD_Li256ELb0ELb1EEENS1_19SingleTileSchedulerILb0ELb0ELb0ELi128EEEEEEEEEvNT_6ParamsE$_ZN4cute3eso3ESOILb0ELb0EJNS_6LayoutINS_5tupleIJNS3_IJNS_1CILi8EEENS4_ILi1EEEEEENS4_ILi2EEEEEENS3_IJNS3_IJS6_NS4_ILi0EEEEEEiEEEEENS_10ViewEngineINS_8smem_ptrIPN7cutlass10bfloat16_tEEEEEEEC2ERKSD_RKSK_) ;  /* 0xfffa1f4000007944 */ /* 0x002fea0003c3ffff */
[----:B------:R2:W5:Y:S04]  /*642c0*/  LDL R12, [R1+0x1410] ;  /* 0x00141000010c7983 */ /* 0x0005680000100800 */
[----:B------:R2:W5:Y:S01]  /*642d0*/  LDL.64 R16, [R1+0x1418] ;  /* 0x0014180001107983 */ /* 0x0005620000100a00 */
[----:B------:R-:W-:Y:S01]  /*642e0*/  IMAD.MOV.U32 R2, RZ, RZ, R69 ;  /* 0x000000ffff027224 */ /* 0x000fe200078e0045 */
[----:B-1----:R-:W-:Y:S02]  /*642f0*/  MOV R3, RZ ;  /* 0x000000ff00037202 */ /* 0x002fe40000000f00 */
[----:B------:R-:W-:Y:S02]  /*64300*/  MOV R10, 0x64320 ;  /* 0x00064320000a7802 */ /* 0x000fe40000000f00 */
[----:B--2--5:R-:W-:Y:S05]  /*64310*/  CALL.REL.NOINC `($_ZN7cutlass13device_kernelIN5flash19enable_sm80_to_sm89INS1_16FlashAttnBwdSm80INS1_25CollectiveMainloopBwdSm80ILi2ELi2EN4cute5tupleIJNS5_1CILi128EEES8_NS7_ILi64EEEEEENS_10bfloat16_tEfNS_4arch4Sm80ELb0ELb1ELb1ELb0ELb1ELb0ELb0ELb0ELi2ELi4ELi4ELi4ELb0EEENS1_24CollectiveEpilogueBwdGQAISA_fSD_Li256ELb0ELb1EEENS1_19SingleTileSchedulerILb0ELb0ELb0ELi128EEEEEEEEEvNT_6ParamsE$_ZN4cute3eso3ESOILb1ELb0EJNS_10UnderscoreEiEEC2ERKS2_RKi) ;  /* 0xfffa2db000007944 */ /* 0x024fea0003c3ffff */
        /* <DEDUP_REMOVED lines=16> */
[----:B------:R-:W-:-:S02]  /*64420*/  MOV R3, RZ ;  /* 0x000000ff00037202 */ /* 0x000fc40000000f00 */
[----:B------:R-:W-:Y:S02]  /*64430*/  MOV R10, 0x64450 ;  /* 0x00064450000a7802 */ /* 0x000fe40000000f00 */
[----:B-1---5:R-:W-:Y:S05]  /*64440*/  CALL.REL.NOINC `($_ZN7cutlass13device_kernelIN5flash19enable_sm80_to_sm89INS1_16FlashAttnBwdSm80INS1_25CollectiveMainloopBwdSm80ILi2ELi2EN4cute5tupleIJNS5_1CILi128EEES8_NS7_ILi64EEEEEENS_10bfloat16_tEfNS_4arch4Sm80ELb0ELb1ELb1ELb0ELb1ELb0ELb0ELb0ELi2ELi4ELi4ELi4ELb0EEENS1_24CollectiveEpilogueBwdGQAISA_fSD_Li256ELb0ELb1EEENS1_19SingleTileSchedulerILb0ELb0ELb0ELi128EEEEEEEEEvNT_6ParamsE$_ZN4cute3eso3ESOILb1ELb0EJNS_10UnderscoreEiEEC2ERKS2_RKi) ;  /* 0xfffa2c8000007944 */ /* 0x022fea0003c3ffff */
[----:B-1----:R-:W2:Y:S01]  /*64450*/  LDL R3, [R1+0x1410] ;  /* 0x0014100001037983 */ /* 0x002ea20000100800 */
[----:B------:R-:W-:Y:S02]  /*64460*/  MOV R4, 0x64490 ;  /* 0x0006449000047802 */ /* 0x000fe40000000f00 */
[----:B--2---:R-:W-:Y:S02]  /*64470*/  SHF.L.U32 R3, R3, 0x6, RZ ;  /* 0x0000000603037819 */ /* 0x004fe400000006ff */
[----:B------:R-:W-:Y:S05]  /*64480*/  CALL.REL.NOINC `($_ZN7cutlass13device_kernelIN5flash19enable_sm80_to_sm89INS1_16FlashAttnBwdSm80INS1_25CollectiveMainloopBwdSm80ILi2ELi2EN4cute5tupleIJNS5_1CILi128EEES8_NS7_ILi64EEEEEENS_10bfloat16_tEfNS_4arch4Sm80ELb0ELb1ELb1ELb0ELb1ELb0ELb0ELb0ELi2ELi4ELi4ELi4ELb0EEENS1_24CollectiveEpilogueBwdGQAISA_fSD_Li256ELb0ELb1EEENS1_19SingleTileSchedulerILb0ELb0ELb0ELi128EEEEEEEEEvNT_6ParamsE$_ZN4cute3eso3ESOILb1ELb0EJNS_6LayoutINS_5tupleIJNS3_IJNS3_IJNS_1CILi4EEENS4_ILi2EEEEEENS4_ILi1EEEEEEEEENS3_IJNS3_IJNS3_IJS8_NS4_ILi32EEEEEENS4_ILi0EEEEEEEEEEEiEEC2ERKSG_RKi) ;  /* 0xfffa450000007944 */ /* 0x000fea0003c3ffff */
[----:B-1----:R-:W2:Y:S01]  /*64490*/  LDL R3, [R1+0x1410] ;  /* 0x0014100001037983 */ /* 0x002ea20000100800 */
        /* <DEDUP_REMOVED lines=20> */
[----:B--2--5:R-:W-:Y:S05]  /*645e0*/  CALL.REL.NOINC `($_ZN7cutlass13device_kernelIN5flash19enable_sm80_to_sm89INS1_16FlashAttnBwdSm80INS1_25CollectiveMainloopBwdSm80ILi2ELi2EN4cute5tupleIJNS5_1CILi128EEES8_NS7_ILi64EEEEEENS_10bfloat16_tEfNS_4arch4Sm80ELb0ELb1ELb1ELb0ELb1ELb0ELb0ELb0ELi2ELi4ELi4ELi4ELb0EEENS1_24CollectiveEpilogueBwdGQAISA_fSD_Li256ELb0ELb1EEENS1_19SingleTileSchedulerILb0ELb0ELb0ELi128EEEEEEEEEvNT_6ParamsE$_ZN4cute3eso3ESOILb1ELb0EJNS_6LayoutINS_5tupleIJNS3_IJNS3_IJNS_1CILi2EEES5_EEENS4_ILi1EEEEEEEEENS3_IJNS3_IJNS3_IJS7_NS4_ILi16EEEEEENS4_ILi0EEEEEEEEEEENS_10ViewEngineIPjEEEEC2ERKSF_RKSI_) ;  /* 0xfffa431000007944 */ /* 0x024fea0003c3ffff */
[----:B------:R2:W5:Y:S01]  /*645f0*/  LDL.64 R80, [R1+0x1410] ;  /* 0x0014100001507983 */ /* 0x0005620000100a00 */
[----:B-1----:R-:W-:-:S02]  /*64600*/  MOV R4, R8 ;  /* 0x0000000800047202 */ /* 0x002fc40000000f00 */
[----:B------:R-:W-:Y:S02]  /*64610*/  MOV R2, 0x64630 ;  /* 0x0006463000027802 */ /* 0x000fe40000000f00 */
[----:B--2--5:R-:W-:Y:S05]  /*64620*/  CALL.REL.NOINC `($_ZN7cutlass13device_kernelIN5flash19enable_sm80_to_sm89INS1_16FlashAttnBwdSm80INS1_25CollectiveMainloopBwdSm80ILi2ELi2EN4cute5tupleIJNS5_1CILi128EEES8_NS7_ILi64EEEEEENS_10bfloat16_tEfNS_4arch4Sm80ELb0ELb1ELb1ELb0ELb1ELb0ELb0ELb0ELi2ELi4ELi4ELi4ELb0EEENS1_24CollectiveEpilogueBwdGQAISA_fSD_Li256ELb0ELb1EEENS1_19SingleTileSchedulerILb0ELb0ELb0ELi128EEEEEEEEEvNT_6ParamsE$_ZN73_INTERNAL_24fd9406_37_flash_bwd_hdim64_bf16_softcap_sm80_cu_8e232a79_330724__cvta_generic_to_sharedEPKv) ;  /* 0xfffa66c000007944 */ /* 0x024fea0003c3ffff */
        /* <DEDUP_REMOVED lines=58> */
[----:B------:R-:W1:Y:S04]  /*649d0*/  LDSM.16.MT88.4 R4, [R4] ;  /* 0x000000000404783b */ /* 0x000e680000004200 */
[----:B-1----:R1:W-:Y:S04]  /*649e0*/  ST.E [R10.64], R4 ;  /* 0x000000040a007985 */ /* 0x0023e8000c101904 */
[----:B------:R1:W-:Y:S04]  /*649f0*/  ST.E [R10.64+0x4], R5 ;  /* 0x000004050a007985 */ /* 0x0003e8000c101904 */
[----:B------:R1:W-:Y:S04]  /*64a00*/  ST.E [R10.64+0x40], R6 ;  /* 0x000040060a007985 */ /* 0x0003e8000c101904 */
[----:B------:R1:W-:Y:S02]  /*64a10*/  ST.E [R10.64+0x44], R7 ;  /* 0x000044070a007985 */ /* 0x0003e4000c101904 */
.L_x_1897:
[----:B------:R-:W-:-:S13]  /*64a20*/  ISETP.NE.AND P0, PT, R67, 0x7, PT ;  /* 0x000000074300780c */ /* 0x000fda0003f05270 */
[----:B-1----:R-:W-:Y:S05]  /*64a30*/  @!P0 BRA `(.L_x_1894) ;  /* 0x00001b9000008947 */ /* 0x002fea0003800000 */
[----:B------:R-:W-:Y:S01]  /*64a40*/  IADD3 R12, R67, 0x1, RZ ;  /* 0x00000001430c7810 */ /* 0x000fe20007ffe0ff */
[----:B------:R-:W-:Y:S01]  /*64a50*/  IMAD.MOV.U32 R83, RZ, RZ, R69 ;  /* 0x000000ffff537224 */ /* 0x000fe200078e0045 */
[----:B------:R-:W-:-:S03]  /*64a60*/  MOV R8, 0x64a90 ;  /* 0x00064a9000087802 */ /* 0x000fc60000000f00 */
[----:B------:R-:W-:Y:S02]  /*64a70*/  IMAD.MOV.U32 R3, RZ, RZ, R12 ;  /* 0x000000ffff037224 */ /* 0x000fe400078e000c */
[----:B-1----:R-:W-:Y:S05]  /*64a80*/  CALL.REL.NOINC `($_ZN7cutlass13device_kernelIN5flash19enable_sm80_to_sm89INS1_16FlashAttnBwdSm80INS1_25CollectiveMainloopBwdSm80ILi2ELi2EN4cute5tupleIJNS5_1CILi128EEES8_NS7_ILi64EEEEEENS_10bfloat16_tEfNS_4arch4Sm80ELb0ELb1ELb1ELb0ELb1ELb0ELb0ELb0ELi2ELi4ELi4ELi4ELb0EEENS1_24CollectiveEpilogueBwdGQAISA_fSD_Li256ELb0ELb1EEENS1_19SingleTileSchedulerILb0ELb0ELb0ELi128EEEEEEEEEvNT_6ParamsE$_ZN4cute3eso3ESOILb1ELb0EJNS_10UnderscoreES2_iEEC2ERKS2_S5_RKi) ;  /* 0xfffa260000007944 */ /* 0x002fea0003c3ffff */
        /* <DEDUP_REMOVED lines=16> */
[----:B------:R-:W-:Y:S05]  /*64b90*/  CALL.REL.NOINC `($_ZN7cutlass13device_kernelIN5flash19enable_sm80_to_sm89INS1_16FlashAttnBwdSm80INS1_25CollectiveMainloopBwdSm80ILi2ELi2EN4cute5tupleIJNS5_1CILi128EEES8_NS7_ILi64EEEEEENS_10bfloat16_tEfNS_4arch4Sm80ELb0ELb1ELb1ELb0ELb1ELb0ELb0ELb0ELi2ELi4ELi4ELi4ELb0EEENS1_24CollectiveEpilogueBwdGQAISA_fSD_Li256ELb0ELb1EEENS1_19SingleTileSchedulerILb0ELb0ELb0ELi128EEEEEEEEEvNT_6ParamsE$_ZN4cute3eso3ESOILb1ELb0EJNS_6LayoutINS_5tupleIJNS3_IJNS_1CILi8EEENS4_ILi1EEEEEENS4_ILi2EEEEEENS3_IJNS3_IJS6_NS4_ILi0EEEEEENS4_ILi4096EEEEEEEEiEEC2ERKSE_RKi) ;  /* 0xfffa506000007944 */ /* 0x000fea0003c3ffff */
        /* <DEDUP_REMOVED lines=8> */
[----:B-1---5:R-:W-:Y:S05]  /*64c20*/  CALL.REL.NOINC `($_ZN7cutlass13device_kernelIN5flash19enable_sm80_to_sm89INS1_16FlashAttnBwdSm80INS1_25CollectiveMainloopBwdSm80ILi2ELi2EN4cute5tupleIJNS5_1CILi128EEES8_NS7_ILi64EEEEEENS_10bfloat16_tEfNS_4arch4Sm80ELb0ELb1ELb1ELb0ELb1ELb0ELb0ELb0ELi2ELi4ELi4ELi4ELb0EEENS1_24CollectiveEpilogueBwdGQAISA_fSD_Li256ELb0ELb1EEENS1_19SingleTileSchedulerILb0ELb0ELb0ELi128EEEEEEEEEvNT_6ParamsE$_ZN4cute3eso3ESOILb1ELb0EJNS_6LayoutINS_5tupleIJNS3_IJNS_1CILi8EEENS4_ILi1EEEEEENS4_ILi2EEEEEENS3_IJNS3_IJS6_NS4_ILi0EEEEEENS4_ILi4096EEEEEEEENS_10ViewEngineINS_8smem_ptrIPN7cutlass10bfloat16_tEEEEEEEC2ERKSE_RKSL_) ;  /* 0xfffa4f9000007944 */ /* 0x022fea0003c3ffff */
[----:B-1----:R1:W5:Y:S01]  /*64c30*/  LDL.64 R4, [R1+0x1410] ;  /* 0x0014100001047983 */ /* 0x0023620000100a00 */
[----:B------:R-:W-:Y:S01]  /*64c40*/  IMAD.MOV.U32 R83, RZ, RZ, R60 ;  /* 0x000000ffff537224 */ /* 0x000fe200078e003c */
[----:B------:R-:W-:-:S02]  /*64c50*/  MOV R3, R12 ;  /* 0x0000000c00037202 */ /* 0x000fc40000000f00 */
[----:B------:R-:W-:Y:S02]  /*64c60*/  MOV R8, 0x64c80 ;  /* 0x00064c8000087802 */ /* 0x000fe40000000f00 */
[----:B-1---5:R-:W-:Y:S05]  /*64c70*/  CALL.REL.NOINC `($_ZN7cutlass13device_kernelIN5flash19enable_sm80_to_sm89INS1_16FlashAttnBwdSm80INS1_25CollectiveMainloopBwdSm80ILi2ELi2EN4cute5tupleIJNS5_1CILi128EEES8_NS7_ILi64EEEEEENS_10bfloat16_tEfNS_4arch4Sm80ELb0ELb1ELb1ELb0ELb1ELb0ELb0ELb0ELi2ELi4ELi4ELi4ELb0EEENS1_24CollectiveEpilogueBwdGQAISA_fSD_Li256ELb0ELb1EEENS1_19SingleTileSchedulerILb0ELb0ELb0ELi128EEEEEEEEEvNT_6ParamsE$_ZN4cute3eso3ESOILb1ELb0EJNS_10UnderscoreES2_iEEC2ERKS2_S5_RKi) ;  /* 0xfffa241000007944 */ /* 0x022fea0003c3ffff */
        /* <DEDUP_REMOVED lines=10> */
[----:B------:R-:W-:Y:S05]  /*64d20*/  CALL.REL.NOINC `($_ZN7cutlass13device_kernelIN5flash19enable_sm80_to_sm89INS1_16FlashAttnBwdSm80INS1_25CollectiveMainloopBwdSm80ILi2ELi2EN4cute5tupleIJNS5_1CILi128EEES8_NS7_ILi64EEEEEENS_10bfloat16_tEfNS_4arch4Sm80ELb0ELb1ELb1ELb0ELb1ELb0ELb0ELb0ELi2ELi4ELi4ELi4ELb0EEENS1_24CollectiveEpilogueBwdGQAISA_fSD_Li256ELb0ELb1EEENS1_19SingleTileSchedulerILb0ELb0ELb0ELi128EEEEEEEEEvNT_6ParamsE$_ZN4cute3eso3ESOILb1ELb0EJNS_6LayoutINS_5tupleIJNS3_IJNS_1CILi8EEENS4_ILi1EEEEEENS4_ILi2EEEEEENS3_IJNS3_IJS6_NS4_ILi0EEEEEES5_EEEEEiEEC2ERKSD_RKi) ;  /* 0xfffa508000007944 */ /* 0x000fea0003c3ffff */
[----:B-1----:R-:W2:Y:S01]  /*64d30*/  LDL R3, [R1+0x1380] ;  /* 0x0013800001037983 */ /* 0x002ea20000100800 */
[----:B------:R-:W-:Y:S01]  /*64d40*/  MOV R8, 0x64d80 ;  /* 0x00064d8000087802 */ /* 0x000fe20000000f00 */
[----:B--2---:R-:W-:-:S05]  /*64d50*/  IMAD.WIDE R6, R3, 0x2, R74 ;  /* 0x0000000203067825 */ /* 0x004fca00078e024a */
[----:B------:R-:W-:Y:S02]  /*64d60*/  MOV R9, R7 ;  /* 0x0000000700097202 */ /* 0x000fe40000000f00 */
[----:B------:R-:W-:Y:S05]  /*64d70*/  CALL.REL.NOINC `($_ZN7cutlass13device_kernelIN5flash19enable_sm80_to_sm89INS1_16FlashAttnBwdSm80INS1_25CollectiveMainloopBwdSm80ILi2ELi2EN4cute5tupleIJNS5_1CILi128EEES8_NS7_ILi64EEEEEENS_10bfloat16_tEfNS_4arch4Sm80ELb0ELb1ELb1ELb0ELb1ELb0ELb0ELb0ELi2ELi4ELi4ELi4ELb0EEENS1_24CollectiveEpilogueBwdGQAISA_fSD_Li256ELb0ELb1EEENS1_19SingleTileSchedulerILb0ELb0ELb0ELi128EEEEEEEEEvNT_6ParamsE$_ZN4cute3eso3ESOILb1ELb0EJNS_6LayoutINS_5tupleIJNS3_IJNS_1CILi8EEENS4_ILi1EEEEEENS4_ILi2EEEEEENS3_IJNS3_IJS6_NS4_ILi0EEEEEES5_EEEEENS_10ViewEngineIPN7cutlass10bfloat16_tEEEEEC2ERKSD_RKSI_) ;  /* 0xfffa4fd000007944 */ /* 0x000fea0003c3ffff */
[----:B------:R2:W5:Y:S01]  /*64d80*/  LDL.64 R2, [R1+0x1410] ;  /* 0x0014100001027983 */ /* 0x0005620000100a00 */
[----:B-1----:R-:W-:Y:S02]  /*64d90*/  MOV R7, R5 ;  /* 0x0000000500077202 */ /* 0x002fe40000000f00 */
[----:B------:R-:W-:Y:S02]  /*64da0*/  MOV R6, 0x64dc0 ;  /* 0x00064dc000067802 */ /* 0x000fe40000000f00 */
[----:B--2--5:R-:W-:Y:S05]  /*64db0*/  CALL.REL.NOINC `($_ZN7cutlass13device_kernelIN5flash19enable_sm80_to_sm89INS1_16FlashAttnBwdSm80INS1_25CollectiveMainloopBwdSm80ILi2ELi2EN4cute5tupleIJNS5_1CILi128EEES8_NS7_ILi64EEEEEENS_10bfloat16_tEfNS_4arch4Sm80ELb0ELb1ELb1ELb0ELb1ELb0ELb0ELb0ELi2ELi4ELi4ELi4ELb0EEENS1_24CollectiveEpilogueBwdGQAISA_fSD_Li256ELb0ELb1EEENS1_19SingleTileSchedulerILb0ELb0ELb0ELi128EEEEEEEEEvNT_6ParamsE$_ZN4cute3eso3ESOILb1ELb0EJNS_6LayoutINS_5tupleIJNS3_IJNS_1CILi8EEENS4_ILi1EEEEEENS3_IJNS4_ILi2EEEEEEEEENS3_IJNS3_IJS6_NS4_ILi0EEEEEENS3_IJNS4_ILi4096EEEEEEEEEEENS_10ViewEngineINS_8smem_ptrIPN7cutlass10bfloat16_tEEEEEEEC2ERKSG_RKSN_) ;  /* 0xfffa4bd000007944 */ /* 0x024fea0003c3ffff */
[----:B-1----:R1:W5:Y:S01]  /*64dc0*/  LDL.64 R4, [R1+0x1410] ;  /* 0x0014100001047983 */ /* 0x0023620000100a00 */
[----:B------:R-:W-:Y:S02]  /*64dd0*/  MOV R9, R3 ;  /* 0x0000000300097202 */ /* 0x000fe40000000f00 */
[----:B------:R-:W-:Y:S02]  /*64de0*/  MOV R8, 0x64e00 ;  /* 0x00064e0000087802 */ /* 0x000fe40000000f00 */
[----:B-1---5:R-:W-:Y:S05]  /*64df0*/  CALL.REL.NOINC `($_ZN7cutlass13device_kernelIN5flash19enable_sm80_to_sm89INS1_16FlashAttnBwdSm80INS1_25CollectiveMainloopBwdSm80ILi2ELi2EN4cute5tupleIJNS5_1CILi128EEES8_NS7_ILi64EEEEEENS_10bfloat16_tEfNS_4arch4Sm80ELb0ELb1ELb1ELb0ELb1ELb0ELb0ELb0ELi2ELi4ELi4ELi4ELb0EEENS1_24CollectiveEpilogueBwdGQAISA_fSD_Li256ELb0ELb1EEENS1_19SingleTileSchedulerILb0ELb0ELb0ELi128EEEEEEEEEvNT_6ParamsE$_ZN4cute3eso3ESOILb1ELb0EJNS_6LayoutINS_5tupleIJNS3_IJNS_1CILi8EEENS4_ILi1EEEEEENS3_IJNS4_ILi2EEEEEEEEENS3_IJNS3_IJS6_NS4_ILi0EEEEEENS3_IJS5_EEEEEEEENS_10ViewEngineIPN7cutlass10bfloat16_tEEEEEC2ERKSF_RKSK_) ;  /* 0xfffa4ca000007944 */ /* 0x022fea0003c3ffff */
[----:B-1----:R1:W5:Y:S01]  /*64e00*/  LDL.64 R2, [R1+0x1410] ;  /* 0x0014100001027983 */ /* 0x0023620000100a00 */
[----:B------:R-:W-:-:S03]  /*64e10*/  MOV R10, 0x64e30 ;  /* 0x00064e30000a7802 */ /* 0x000fc60000000f00 */
[----:B-1---5:R-:W-:Y:S05]  /*64e20*/  CALL.REL.NOINC `($_ZN7cutlass13device_kernelIN5flash19enable_sm80_to_sm89INS1_16FlashAttnBwdSm80INS1_25CollectiveMainloopBwdSm80ILi2ELi2EN4cute5tupleIJNS5_1CILi128EEES8_NS7_ILi64EEEEEENS_10bfloat16_tEfNS_4arch4Sm80ELb0ELb1ELb1ELb0ELb1ELb0ELb0ELb0ELi2ELi4ELi4ELi4ELb0EEENS1_24CollectiveEpilogueBwdGQAISA_fSD_Li256ELb0ELb1EEENS1_19SingleTileSchedulerILb0ELb0ELb0ELi128EEEEEEEEEvNT_6ParamsE$_ZN4cute3eso3ESOILb1ELb0EJNS_6LayoutINS_5tupleIJNS3_IJNS3_IJNS_1CILi8EEENS4_ILi1EEEEEES6_EEENS3_IJNS3_IJS6_S6_EEENS4_ILi2EEEEEEEEENS3_IJNS3_IJNS3_IJS6_NS4_ILi0EEEEEESD_EEENS3_IJNS3_IJSD_SD_EEES5_EEEEEEEENS_10ViewEngineIPN7cutlass10bfloat16_tEEEEEC2ERKSJ_RKSO_) ;  /* 0xfffa3e1000007944 */ /* 0x022fea0003c3ffff */
[----:B-1----:R1:W5:Y:S01]  /*64e30*/  LDL.64 R2, [R1+0x1410] ;  /* 0x0014100001027983 */ /* 0x0023620000100a00 */
[----:B------:R-:W-:Y:S01]  /*64e40*/  IMAD.MOV.U32 R6, RZ, RZ, R4 ;  /* 0x000000ffff067224 */ /* 0x000fe200078e0004 */
[----:B------:R-:W-:Y:S02]  /*64e50*/  MOV R9, R5 ;  /* 0x0000000500097202 */ /* 0x000fe40000000f00 */
[----:B------:R-:W-:-:S02]  /*64e60*/  MOV R8, 0x64e80 ;  /* 0x00064e8000087802 */ /* 0x000fc40000000f00 */
[----:B-1---5:R-:W-:Y:S05]  /*64e70*/  CALL.REL.NOINC `($_ZN7cutlass13device_kernelIN5flash19enable_sm80_to_sm89INS1_16FlashAttnBwdSm80INS1_25CollectiveMainloopBwdSm80ILi2ELi2EN4cute5tupleIJNS5_1CILi128EEES8_NS7_ILi64EEEEEENS_10bfloat16_tEfNS_4arch4Sm80ELb0ELb1ELb1ELb0ELb1ELb0ELb0ELb0ELi2ELi4ELi4ELi4ELb0EEENS1_24CollectiveEpilogueBwdGQAISA_fSD_Li256ELb0ELb1EEENS1_19SingleTileSchedulerILb0ELb0ELb0ELi128EEEEEEEEEvNT_6ParamsE$_ZN4cute3eso3ESOILb1ELb0EJNS_6LayoutINS_5tupleIJNS3_IJNS3_IJNS_1CILi8EEENS4_ILi1EEEEEES6_EEENS3_IJNS3_IJS6_S6_EEENS4_ILi2EEEEEEEEENS3_IJNS3_IJNS3_IJS6_NS4_ILi0EEEEEESD_EEENS3_IJNS3_IJSD_SD_EEENS4_ILi4096EEEEEEEEEEENS_10ViewEngineINS_8smem_ptrIPN7cutlass10bfloat16_tEEEEEEEC2ERKSK_RKSR_) ;  /* 0xfffa3cc000007944 */ /* 0x022fea0003c3ffff */
[----:B------:R2:W5:Y:S01]  /*64e80*/  LDL.64 R4, [R1+0x1410] ;  /* 0x0014100001047983 */ /* 0x0005620000100a00 */
[----:B------:R-:W-:Y:S01]  /*64e90*/  IMAD.MOV.U32 R6, RZ, RZ, R2 ;  /* 0x000000ffff067224 */ /* 0x000fe200078e0002 */
[----:B------:R-:W-:-:S02]  /*64ea0*/  MOV R9, R3 ;  /* 0x0000000300097202 */ /* 0x000fc40000000f00 */
[----:B------:R-:W-:Y:S02]  /*64eb0*/  MOV R8, 0x64ed0 ;  /* 0x00064ed000087802 */ /* 0x000fe40000000f00 */
[----:B-12--5:R-:W-:Y:S05]  /*64ec0*/  CALL.REL.NOINC `($_ZN7cutlass13device_kernelIN5flash19enable_sm80_to_sm89INS1_16FlashAttnBwdSm80INS1_25CollectiveMainloopBwdSm80ILi2ELi2EN4cute5tupleIJNS5_1CILi128EEES8_NS7_ILi64EEEEEENS_10bfloat16_tEfNS_4arch4Sm80ELb0ELb1ELb1ELb0ELb1ELb0ELb0ELb0ELi2ELi4ELi4ELi4ELb0EEENS1_24CollectiveEpilogueBwdGQAISA_fSD_Li256ELb0ELb1EEENS1_19SingleTileSchedulerILb0ELb0ELb0ELi128EEEEEEEEEvNT_6ParamsE$_ZN4cute3eso3ESOILb1ELb0EJNS_6LayoutINS_5tupleIJNS3_IJNS_1CILi8EEENS4_ILi1EEEEEENS4_ILi2EEEEEENS3_IJNS3_IJS6_NS4_ILi0EEEEEES5_EEEEENS_10ViewEngineIPN7cutlass10bfloat16_tEEEEEC2ERKSD_RKSI_) ;  /* 0xfffa4e8000007944 */ /* 0x026fea0003c3ffff */
[----:B------:R2:W5:Y:S01]  /*64ed0*/  LDL.64 R14, [R1+0x1410] ;  /* 0x00141000010e7983 */ /* 0x0005620000100a00 */
[----:B------:R-:W-:Y:S01]  /*64ee0*/  IMAD.MOV.U32 R2, RZ, RZ, R4 ;  /* 0x000000ffff027224 */ /* 0x000fe200078e0004 */
[----:B------:R-:W-:Y:S01]  /*64ef0*/  MOV R3, R5 ;  /* 0x0000000500037202 */ /* 0x000fe20000000f00 */
[----:B------:R-:W-:Y:S01]  /*64f00*/  IMAD.MOV.U32 R9, RZ, RZ, R69 ;  /* 0x000000ffff097224 */ /* 0x000fe200078e0045 */
        /* <DEDUP_REMOVED lines=128> */
[----:B------:R2:W5:Y:S04]  /*65710*/  LDL R5, [R1+0x1380] ;  /* 0x0013800001057983 */ /* 0x0005680000100800 */
[----:B------:R2:W5:Y:S01]  /*65720*/  LD.E R20, [R76.64] ;  /* 0x000000044c147980 */ /* 0x000562000c101900 */
[----:B------:R-:W-:-:S03]  /*65730*/  MOV R4, 0x65750 ;  /* 0x0006575000047802 */ /* 0x000fc60000000f00 */
[----:B-12--5:R-:W-:Y:S05]  /*65740*/  CALL.REL.NOINC `($_ZN7cutlass13device_kernelIN5flash19enable_sm80_to_sm89INS1_16FlashAttnBwdSm80INS1_25CollectiveMainloopBwdSm80ILi2ELi2EN4cute5tupleIJNS5_1CILi128EEES8_NS7_ILi64EEEEEENS_10bfloat16_tEfNS_4arch4Sm80ELb0ELb1ELb1ELb0ELb1ELb0ELb0ELb0ELi2ELi4ELi4ELi4ELb0EEENS1_24CollectiveEpilogueBwdGQAISA_fSD_Li256ELb0ELb1EEENS1_19SingleTileSchedulerILb0ELb0ELb0ELi128EEEEEEEEEvNT_6ParamsE$_ZZN4cute5sliceINS_5tupleIJNS_10UnderscoreES2_iEEENS1_IJNS1_IJNS_1CILi1EEENS4_ILi0EEEEEEiNS4_ILi1024EEEEEEEEDaRKT_RKT0_ENKUlRKT_RKT0_E_clIS2_iEEDaSI_SL_) ;  /* 0xfffa6f4000007944 */ /* 0x026fea0003c3ffff */
[----:B------:R-:W-:Y:S02]  /*65750*/  MOV R4, 0x65770 ;  /* 0x0006577000047802 */ /* 0x000fe40000000f00 */
[----:B-1---5:R-:W-:Y:S05]  /*65760*/  CALL.REL.NOINC `($_ZN7cutlass13device_kernelIN5flash19enable_sm80_to_sm89INS1_16FlashAttnBwdSm80INS1_25CollectiveMainloopBwdSm80ILi2ELi2EN4cute5tupleIJNS5_1CILi128EEES8_NS7_ILi64EEEEEENS_10bfloat16_tEfNS_4arch4Sm80ELb0ELb1ELb1ELb0ELb1ELb0ELb0ELb0ELi2ELi4ELi4ELi4ELb0EEENS1_24CollectiveEpilogueBwdGQAISA_fSD_Li256ELb0ELb1EEENS1_19SingleTileSchedulerILb0ELb0ELb0ELi128EEEEEEEEEvNT_6ParamsE$_ZZN4cute12filter_tupleINS_5tupleIJNS_10UnderscoreES2_iEEENS1_IJNS1_IJNS_1CILi1EEENS4_ILi0EEEEEEiNS4_ILi1024EEEEEEZNS_5sliceIS3_S9_EEDaRKT_RKT0_EUlRKT_RKT0_E_EEDaSD_SG_OT1_ENKUlDpSJ_E_clIJNS1_IJS7_EEENS1_IJiEEENS1_IJEEEEEEDaSQ_) ;  /* 0xfffa5bd000007944 */ /* 0x022fea0003c3ffff */
[----:B------:R-:W-:Y:S02]  /*65770*/  MOV R6, 0x65790 ;  /* 0x0006579000067802 */ /* 0x000fe40000000f00 */
[----:B-1---5:R-:W-:Y:S05]  /*65780*/  CALL.REL.NOINC `($_ZN7cutlass13device_kernelIN5flash19enable_sm80_to_sm89INS1_16FlashAttnBwdSm80INS1_25CollectiveMainloopBwdSm80ILi2ELi2EN4cute5tupleIJNS5_1CILi128EEES8_NS7_ILi64EEEEEENS_10bfloat16_tEfNS_4arch4Sm80ELb0ELb1ELb1ELb0ELb1ELb0ELb0ELb0ELi2ELi4ELi4ELi4ELb0EEENS1_24CollectiveEpilogueBwdGQAISA_fSD_Li256ELb0ELb1EEENS1_19SingleTileSchedulerILb0ELb0ELb0ELi128EEEEEEEEEvNT_6ParamsE$_ZN4cute5tupleIJNS0_IJNS0_IJNS_1CILi8EEENS1_ILi1EEEEEENS1_ILi2EEEEEENS0_IJNS0_IJS3_NS1_ILi0EEEEEEiEEEEEC2ERKS6_RKS9_) ;  /* 0xfffa4ce000007944 */ /* 0x022fea0003c3ffff */
[----:B------:R2:W5:Y:S01]  /*65790*/  LDL R6, [R1+0x1410] ;  /* 0x0014100001067983 */ /* 0x0005620000100800 */
[----:B-1----:R-:W-:-:S02]  /*657a0*/  SHF.L.U32 R2, R5, 0xa, RZ ;  /* 0x0000000a05027819 */ /* 0x002fc400000006ff */
[----:B------:R-:W-:-:S03]  /*657b0*/  MOV R4, 0x657e0 ;  /* 0x000657e000047802 */ /* 0x000fc60000000f00 */
[----:B------:R2:W-:Y:S04]  /*657c0*/  STL [R1+0x1420], R2 ;  /* 0x0014200201007387 */ /* 0x0005e80000100800 */
[----:B--2--5:R-:W-:Y:S05]  /*657d0*/  CALL.REL.NOINC `($_ZN7cutlass13device_kernelIN5flash19enable_sm80_to_sm89INS1_16FlashAttnBwdSm80INS1_25CollectiveMainloopBwdSm80ILi2ELi2EN4cute5tupleIJNS5_1CILi128EEES8_NS7_ILi64EEEEEENS_10bfloat16_tEfNS_4arch4Sm80ELb0ELb1ELb1ELb0ELb1ELb0ELb0ELb0ELi2ELi4ELi4ELi4ELb0EEENS1_24CollectiveEpilogueBwdGQAISA_fSD_Li256ELb0ELb1EEENS1_19SingleTileSchedulerILb0ELb0ELb0ELi128EEEEEEEEEvNT_6ParamsE$_ZN4cute3eso3ESOILb0ELb0EJNS_6LayoutINS_5tupleIJNS3_IJNS_1CILi8EEENS4_ILi1EEEEEENS4_ILi2EEEEEENS3_IJNS3_IJS6_NS4_ILi0EEEEEEiEEEEEiEEC2ERKSD_RKi) ;  /* 0xfffa0a9000007944 */ /* 0x024fea0003c3ffff */
[----:B-1----:R-:W2:Y:S04]  /*657e0*/  LD.E.64 R2, [R76.64+0x8] ;  /* 0x000008044c027980 */ /* 0x002ea8000c101b00 */
[----:B------:R-:W2:Y:S01]  /*657f0*/  LDL.64 R4, [R1+0x1380] ;  /* 0x0013800001047983 */ /* 0x000ea20000100a00 */
        /* <DEDUP_REMOVED lines=14> */
[----:B--2--5:R-:W-:Y:S05]  /*658e0*/  CALL.REL.NOINC `($_ZN7cutlass13device_kernelIN5flash19enable_sm80_to_sm89INS1_16FlashAttnBwdSm80INS1_25CollectiveMainloopBwdSm80ILi2ELi2EN4cute5tupleIJNS5_1CILi128EEES8_NS7_ILi64EEEEEENS_10bfloat16_tEfNS_4arch4Sm80ELb0ELb1ELb1ELb0ELb1ELb0ELb0ELb0ELi2ELi4ELi4ELi4ELb0EEENS1_24CollectiveEpilogueBwdGQAISA_fSD_Li256ELb0ELb1EEENS1_19SingleTileSchedulerILb0ELb0ELb0ELi128EEEEEEEEEvNT_6ParamsE$_ZN4cute3eso3ESOILb1ELb0EJNS_10UnderscoreES2_iEEC2ERKS2_S5_RKi) ;  /* 0xfffa17a000007944 */ /* 0x024fea0003c3ffff */
[----:B-1----:R-:W2:Y:S01]  /*658f0*/  LDL R3, [R1+0x1380] ;  /* 0x0013800001037983 */ /* 0x002ea20000100800 */
[----:B------:R-:W-:Y:S02]  /*65900*/  MOV R4, 0x65930 ;  /* 0x0006593000047802 */ /* 0x000fe40000000f00 */
[----:B--2---:R-:W-:Y:S02]  /*65910*/  SHF.L.U32 R3, R3, 0x2, RZ ;  /* 0x0000000203037819 */ /* 0x004fe400000006ff */
[----:B------:R-:W-:Y:S05]  /*65920*/  CALL.REL.NOINC `($_ZN7cutlass13device_kernelIN5flash19enable_sm80_to_sm89INS1_16FlashAttnBwdSm80INS1_25CollectiveMainloopBwdSm80ILi2ELi2EN4cute5tupleIJNS5_1CILi128EEES8_NS7_ILi64EEEEEENS_10bfloat16_tEfNS_4arch4Sm80ELb0ELb1ELb1ELb0ELb1ELb0ELb0ELb0ELi2ELi4ELi4ELi4ELb0EEENS1_24CollectiveEpilogueBwdGQAISA_fSD_Li256ELb0ELb1EEENS1_19SingleTileSchedulerILb0ELb0ELb0ELi128EEEEEEEEEvNT_6ParamsE$_ZN4cute3eso3ESOILb1ELb0EJNS_6LayoutINS_5tupleIJNS3_IJNS3_IJNS_1CILi4EEENS4_ILi2EEEEEENS4_ILi1EEEEEES6_EEENS3_IJNS3_IJNS3_IJS8_NS4_ILi32EEEEEENS4_ILi0EEEEEENS4_ILi64EEEEEEEEiEEC2ERKSH_RKi) ;  /* 0xfffa312000007944 */ /* 0x000fea0003c3ffff */
[----:B-1----:R-:W2:Y:S01]  /*65930*/  LDL R3, [R1+0x1380] ;  /* 0x0013800001037983 */ /* 0x002ea20000100800 */
[----:B------:R-:W-:Y:S01]  /*65940*/  MOV R6, 0x65970 ;  /* 0x0006597000067802 */ /* 0x000fe20000000f00 */
[----:B--2---:R-:W-:-:S04]  /*65950*/  IMAD.WIDE R8, R3, 0x2, R72 ;  /* 0x0000000203087825 */ /* 0x004fc800078e0248 */
[----:B------:R-:W-:Y:S05]  /*65960*/  CALL.REL.NOINC `($_ZN7cutlass13device_kernelIN5flash19enable_sm80_to_sm89INS1_16FlashAttnBwdSm80INS1_25CollectiveMainloopBwdSm80ILi2ELi2EN4cute5tupleIJNS5_1CILi128EEES8_NS7_ILi64EEEEEENS_10bfloat16_tEfNS_4arch4Sm80ELb0ELb1ELb1ELb0ELb1ELb0ELb0ELb0ELi2ELi4ELi4ELi4ELb0EEENS1_24CollectiveEpilogueBwdGQAISA_fSD_Li256ELb0ELb1EEENS1_19SingleTileSchedulerILb0ELb0ELb0ELi128EEEEEEEEEvNT_6ParamsE$_ZN4cute3eso3ESOILb1ELb0EJNS_6LayoutINS_5tupleIJNS3_IJNS3_IJNS_1CILi4EEENS4_ILi2EEEEEENS4_ILi1EEEEEES6_EEENS3_IJNS3_IJNS3_IJS8_NS4_ILi32EEEEEENS4_ILi0EEEEEENS4_ILi64EEEEEEEENS_10ViewEngineIPN7cutlass10bfloat16_tEEEEEC2ERKSH_RKSM_) ;  /* 0xfffa30a000007944 */ /* 0x000fea0003c3ffff */
        /* <DEDUP_REMOVED lines=197> */
[----:B-1----:R-:W-:Y:S05]  /*665c0*/  CALL.REL.NOINC `($_ZN7cutlass13device_kernelIN5flash19enable_sm80_to_sm89INS1_16FlashAttnBwdSm80INS1_25CollectiveMainloopBwdSm80ILi2ELi2EN4cute5tupleIJNS5_1CILi128EEES8_NS7_ILi64EEEEEENS_10bfloat16_tEfNS_4arch4Sm80ELb0ELb1ELb1ELb0ELb1ELb0ELb0ELb0ELi2ELi4ELi4ELi4ELb0EEENS1_24CollectiveEpilogueBwdGQAISA_fSD_Li256ELb0ELb1EEENS1_19SingleTileSchedulerILb0ELb0ELb0ELi128EEEEEEEEEvNT_6ParamsE$_ZZN5flash25CollectiveMainloopBwdSm80ILi2ELi2EN4cute5tupleIJNS1_1CILi128EEES4_NS3_ILi64EEEEEEN7cutlass10bfloat16_tEfNS7_4arch4Sm80ELb0ELb1ELb1ELb0ELb1ELb0ELb0ELb0ELi2ELi4ELi4ELi4ELb0EE3mmaINS_16FlashAttnBwdSm80ISB_NS_24CollectiveEpilogueBwdGQAIS6_fSA_Li256ELb0ELb1EEENS_19SingleTileSchedulerILb0ELb0ELb0ELi128EEEE13SharedStorageENS1_6TensorINS1_11ArrayEngineIfLm32EEENS1_6LayoutINS2_IJNS2_IJNS3_ILi2EEESO_EEESO_NS3_ILi4EEEEEENS2_IJNS2_IJNS3_ILi1EEESO_EEESQ_NS3_ILi8EEEEEEEEEEEEbRKNSB_6ParamsERT0_S12_iNS2_IJiiiEEERT_ENKUlvE0_clEv) ;  /* 0xffffb0b000007944 */ /* 0x002fea0003c3ffff */
.L_x_1894:
[----:B------:R-:W-:Y:S01]  /*665d0*/  IMAD.MOV.U32 R83, RZ, RZ, R69 ;  /* 0x000000ffff537224 */ /* 0x000fe200078e0045 */
[----:B------:R-:W-:Y:S01]  /*665e0*/  MOV R3, R67 ;  /* 0x0000004300037202 */ /* 0x000fe20000000f00 */
[----:B------:R-:W-:Y:S01]  /*665f0*/  IMAD.MOV.U32 R20, RZ, RZ, RZ ;  /* 0x000000ffff147224 */ /* 0x000fe200078e00ff */
[----:B------:R-:W-:-:S02]  /*66600*/  MOV R8, 0x66620 ;  /* 0x0006662000087802 */ /* 0x000fc40000000f00 */
[----:B-1----:R-:W-:Y:S05]  /*66610*/  CALL.REL.NOINC `($_ZN7cutlass13device_kernelIN5flash19enable_sm80_to_sm89INS1_16FlashAttnBwdSm80INS1_25CollectiveMainloopBwdSm80ILi2ELi2EN4cute5tupleIJNS5_1CILi128EEES8_NS7_ILi64EEEEEENS_10bfloat16_tEfNS_4arch4Sm80ELb0ELb1ELb1ELb0ELb1ELb0ELb0ELb0ELi2ELi4ELi4ELi4ELb0EEENS1_24CollectiveEpilogueBwdGQAISA_fSD_Li256ELb0ELb1EEENS1_19SingleTileSchedulerILb0ELb0ELb0ELi128EEEEEEEEEvNT_6ParamsE$_ZN4cute3eso3ESOILb1ELb0EJNS_10UnderscoreES2_iEEC2ERKS2_S5_RKi) ;  /* 0xfffa0a7000007944 */ /* 0x002fea0003c3ffff */
        /* <DEDUP_REMOVED lines=15> */
[----:B------:R-:W-:Y:S05]  /*66710*/  CALL.REL.NOINC `($_ZN7cutlass13device_kernelIN5flash19enable_sm80_to_sm89INS1_16FlashAttnBwdSm80INS1_25CollectiveMainloopBwdSm80ILi2ELi2EN4cute5tupleIJNS5_1CILi128EEES8_NS7_ILi64EEEEEENS_10bfloat16_tEfNS_4arch4Sm80ELb0ELb1ELb1ELb0ELb1ELb0ELb0ELb0ELi2ELi4ELi4ELi4ELb0EEENS1_24CollectiveEpilogueBwdGQAISA_fSD_Li256ELb0ELb1EEENS1_19SingleTileSchedulerILb0ELb0ELb0ELi128EEEEEEEEEvNT_6ParamsE$_ZN4cute3eso3ESOILb1ELb0EJNS_6LayoutINS_5tupleIJNS3_IJNS_1CILi2EEES5_S5_EEES5_EEENS3_IJNS3_IJNS4_ILi1EEES5_NS4_ILi4EEEEEENS4_ILi8EEEEEEEEiEEC2ERKSD_RKi) ;  /* 0xfffa2ef000007944 */ /* 0x000fea0003c3ffff */
[----:B-1----:R-:W2:Y:S01]  /*66720*/  LDL R2, [R1+0x1410] ;  /* 0x0014100001027983 */ /* 0x002ea20000100800 */
        /* <DEDUP_REMOVED lines=9> */
[----:B-1----:R-:W2:Y:S01]  /*667c0*/  LDL R3, [R1+0x1410] ;  /* 0x0014100001037983 */ /* 0x002ea20000100800 */
[----:B------:R-:W-:Y:S02]  /*667d0*/  MOV R4, 0x66800 ;  /* 0x0006680000047802 */ /* 0x000fe40000000f00 */
[----:B--2---:R-:W-:Y:S02]  /*667e0*/  SHF.L.U32 R3, R3, 0x2, RZ ;  /* 0x0000000203037819 */ /* 0x004fe400000006ff */
[----:B------:R-:W-:Y:S05]  /*667f0*/  CALL.REL.NOINC `($_ZN7cutlass13device_kernelIN5flash19enable_sm80_to_sm89INS1_16FlashAttnBwdSm80INS1_25CollectiveMainloopBwdSm80ILi2ELi2EN4cute5tupleIJNS5_1CILi128EEES8_NS7_ILi64EEEEEENS_10bfloat16_tEfNS_4arch4Sm80ELb0ELb1ELb1ELb0ELb1ELb0ELb0ELb0ELi2ELi4ELi4ELi4ELb0EEENS1_24CollectiveEpilogueBwdGQAISA_fSD_Li256ELb0ELb1EEENS1_19SingleTileSchedulerILb0ELb0ELb0ELi128EEEEEEEEEvNT_6ParamsE$_ZN4cute3eso3ESOILb1ELb0EJNS_6LayoutINS_5tupleIJNS3_IJNS_1CILi2EEES5_EEES6_EEENS3_IJNS3_IJNS4_ILi1EEES5_EEENS3_IJNS4_ILi32EEENS4_ILi64EEEEEEEEEEEiEEC2ERKSE_RKi) ;  /* 0xfffa2c6000007944 */ /* 0x000fea0003c3ffff */
[----:B-1----:R-:W2:Y:S01]  /*66800*/  LDL R3, [R1+0x1410] ;  /* 0x0014100001037983 */ /* 0x002ea20000100800 */
[----:B------:R-:W-:Y:S01]  /*66810*/  MOV R4, 0x66850 ;  /* 0x0006685000047802 */ /* 0x000fe20000000f00 */
[----:B--2---:R-:W-:-:S05]  /*66820*/  IMAD.WIDE R2, R3, 0x2, R70 ;  /* 0x0000000203027825 */ /* 0x004fca00078e0246 */
[----:B------:R-:W-:Y:S02]  /*66830*/  MOV R6, R2 ;  /* 0x0000000200067202 */ /* 0x000fe40000000f00 */
[----:B------:R-:W-:Y:S05]  /*66840*/  CALL.REL.NOINC `($_ZN7cutlass13device_kernelIN5flash19enable_sm80_to_sm89INS1_16FlashAttnBwdSm80INS1_25CollectiveMainloopBwdSm80ILi2ELi2EN4cute5tupleIJNS5_1CILi128EEES8_NS7_ILi64EEEEEENS_10bfloat16_tEfNS_4arch4Sm80ELb0ELb1ELb1ELb0ELb1ELb0ELb0ELb0ELi2ELi4ELi4ELi4ELb0EEENS1_24CollectiveEpilogueBwdGQAISA_fSD_Li256ELb0ELb1EEENS1_19SingleTileSchedulerILb0ELb0ELb0ELi128EEEEEEEEEvNT_6ParamsE$_ZN4cute3eso3ESOILb1ELb0EJNS_6LayoutINS_5tupleIJNS3_IJNS_1CILi2EEES5_EEES6_EEENS3_IJNS3_IJNS4_ILi1EEES5_EEENS3_IJNS4_ILi32EEENS4_ILi64EEEEEEEEEEENS_10ViewEngineIPN7cutlass10bfloat16_tEEEEEC2ERKSE_RKSJ_) ;  /* 0xfffa2bc000007944 */ /* 0x000fea0003c3ffff */
[----:B------:R2:W5:Y:S04]  /*66850*/  LDL.64 R84, [R1+0x1410] ;  /* 0x0014100001547983 */ /* 0x0005680000100a00 */
[----:B------:R2:W-:Y:S02]  /*66860*/  STL [R1+0x1448], RZ ;  /* 0x001448ff01007387 */ /* 0x0005e40000100800 */
.L_x_1895:
[----:B------:R-:W-:Y:S01]  /*66870*/  IMAD.MOV.U32 R83, RZ, RZ, R69 ;  /* 0x000000ffff537224 */ /* 0x000fe200078e0045 */
[----:B-1----:R-:W-:Y:S01]  /*66880*/  LOP3.LUT R82, R20, 0x1, RZ, 0xc0, !PT ;  /* 0x0000000114527812 */ /* 0x002fe200078ec0ff */
[----:B------:R-:W-:Y:S01]  /*66890*/  IMAD.MOV.U32 R81, RZ, RZ, R61 ;  /* 0x000000ffff517224 */ /* 0x000fe200078e003d */
[----:B------:R-:W-:Y:S02]  /*668a0*/  MOV R80, 0x668c0 ;  /* 0x000668c000507802 */ /* 0x000fe40000000f00 */
[----:B-12--5:R-:W-:Y:S05]  /*668b0*/  CALL.REL.NOINC `($_ZN7cutlass13device_kernelIN5flash19enable_sm80_to_sm89INS1_16FlashAttnBwdSm80INS1_25CollectiveMainloopBwdSm80ILi2ELi2EN4cute5tupleIJNS5_1CILi128EEES8_NS7_ILi64EEEEEENS_10bfloat16_tEfNS_4arch4Sm80ELb0ELb1ELb1ELb0ELb1ELb0ELb0ELb0ELi2ELi4ELi4ELi4ELb0EEENS1_24CollectiveEpilogueBwdGQAISA_fSD_Li256ELb0ELb1EEENS1_19SingleTileSchedulerILb0ELb0ELb0ELi128EEEEEEEEEvNT_6ParamsE$_ZN4cute3eso3ESOILb1ELb0EJNS_10UnderscoreEiiEEC2ERKS2_RKiS7_) ;  /* 0xfffa085000007944 */ /* 0x026fea0003c3ffff */
[----:B------:R-:W-:Y:S01]  /*668c0*/  MOV R4, 0x66910 ;  /* 0x0006691000047802 */ /* 0x000fe20000000f00 */
[----:B-1----:R-:W2:Y:S02]  /*668d0*/  LDL.64 R2, [R1+0x1410] ;  /* 0x0014100001027983 */ /* 0x002ea40000100a00 */
[----:B--2---:R-:W-:Y:S05]  /*668e0*/  IMAD R3, R3, 0x2, R2 ;  /* 0x0000000203037824 */ /* 0x004fea00078e0202 */
[----:B------:R-:W-:Y:S02]  /*668f0*/  SHF.L.U32 R3, R3, 0x2, RZ ;  /* 0x0000000203037819 */ /* 0x000fe400000006ff */
        /* <DEDUP_REMOVED lines=13> */
[----:B-1----:R-:W2:Y:S02]  /*669d0*/  LDL R3, [R1+0x1410] ;  /* 0x0014100001037983 */ /* 0x002ea40000100800 */
[----:B--2---:R-:W-:Y:S02]  /*669e0*/  SHF.L.U32 R3, R3, 0x3, RZ ;  /* 0x0000000303037819 */ /* 0x004fe400000006ff */
[----:B------:R-:W-:Y:S05]  /*669f0*/  CALL.REL.NOINC `($_ZN7cutlass13device_kernelIN5flash19enable_sm80_to_sm89INS1_16FlashAttnBwdSm80INS1_25CollectiveMainloopBwdSm80ILi2ELi2EN4cute5tupleIJNS5_1CILi128EEES8_NS7_ILi64EEEEEENS_10bfloat16_tEfNS_4arch4Sm80ELb0ELb1ELb1ELb0ELb1ELb0ELb0ELb0ELi2ELi4ELi4ELi4ELb0EEENS1_24CollectiveEpilogueBwdGQAISA_fSD_Li256ELb0ELb1EEENS1_19SingleTileSchedulerILb0ELb0ELb0ELi128EEEEEEEEEvNT_6ParamsE$_ZN4cute3eso3ESOILb1ELb0EJNS_6LayoutINS_5tupleIJNS3_IJNS_1CILi2EEES5_S5_EEEEEENS3_IJNS3_IJNS4_ILi1EEES5_NS4_ILi4EEEEEEEEEEEiEEC2ERKSC_RKi) ;  /* 0xfffa2af000007944 */ /* 0x000fea0003c3ffff */
[----:B------:R-:W-:Y:S01]  /*66a00*/  MOV R4, 0x66a50 ;  /* 0x00066a5000047802 */ /* 0x000fe20000000f00 */
[----:B-1----:R-:W2:Y:S02]  /*66a10*/  LDL R3, [R1+0x1410] ;  /* 0x0014100001037983 */ /* 0x002ea40000100800 */
        /* <DEDUP_REMOVED lines=18> */
[----:B-1----:R-:W2:Y:S02]  /*66b40*/  LDL R3, [R1+0x1410] ;  /* 0x0014100001037983 */ /* 0x002ea40000100800 */
        /* <DEDUP_REMOVED lines=18> */
[----:B------:R-:W-:Y:S05]  /*66c70*/  CALL.REL.NOINC `($_ZN7cutlass13device_kernelIN5flash19enable_sm80_to_sm89INS1_16FlashAttnBwdSm80INS1_25CollectiveMainloopBwdSm80ILi2ELi2EN4cute5tupleIJNS5_1CILi128EEES8_NS7_ILi64EEEEEENS_10bfloat16_tEfNS_4arch4Sm80ELb0ELb1ELb1ELb0ELb1ELb0ELb0ELb0ELi2ELi4ELi4ELi4ELb0EEENS1_24CollectiveEpilogueBwdGQAISA_fSD_Li256ELb0ELb1EEENS1_19SingleTileSchedulerILb0ELb0ELb0ELi128EEEEEEEEEvNT_6ParamsE$_ZN4cute3eso3ESOILb1ELb0EJNS_6LayoutINS_5tupleIJNS3_IJNS_1CILi2EEES5_EEEEEENS3_IJNS3_IJNS4_ILi1EEES5_EEEEEEEENS_10ViewEngineIPKfEEEEC2ERKSB_RKSF_) ;  /* 0xfffa238000007944 */ /* 0x000fea0003c3ffff */
        /* <DEDUP_REMOVED lines=147> */
.L_x_1896:
[----:B-1----:R-:W-:Y:S02]  /*675b0*/  MOV R4, 0x675d0 ;  /* 0x000675d000047802 */ /* 0x002fe40000000f00 */
[----:B------:R-:W-:Y:S05]  /*675c0*/  CALL.REL.NOINC `($_ZN7cutlass13device_kernelIN5flash19enable_sm80_to_sm89INS1_16FlashAttnBwdSm80INS1_25CollectiveMainloopBwdSm80ILi2ELi2EN4cute5tupleIJNS5_1CILi128EEES8_NS7_ILi64EEEEEENS_10bfloat16_tEfNS_4arch4Sm80ELb0ELb1ELb1ELb0ELb1ELb0ELb0ELb0ELi2ELi4ELi4ELi4ELb0EEENS1_24CollectiveEpilogueBwdGQAISA_fSD_Li256ELb0ELb1EEENS1_19SingleTileSchedulerILb0ELb0ELb0ELi128EEEEEEEEEvNT_6ParamsE$_ZN4cute3eso3ESOILb1ELb0EJNS_6LayoutINS_5tupleIJNS3_IJNS_1CILi1EEENS4_ILi4EEEEEENS4_ILi2EEES6_EEENS3_IJNS3_IJNS4_ILi0EEES5_EEES6_NS4_ILi8EEEEEEEENS_10ViewEngineIPfEEEEC2ERKSE_RKSH_) ;  /* 0xfffa18f000007944 */ /* 0x000fea0003c3ffff */
[----:B-1----:R-:W2:Y:S04]  /*675d0*/  LDL.64 R2, [R66+0x60] ;  /* 0x0000600042027983 */ /* 0x002ea80000100a00 */
[----:B------:R1:W5:Y:S04]  /*675e0*/  LDL.64 R4, [R66+0x58] ;  /* 0x0000580042047983 */ /* 0x0003680000100a00 */
[----:B------:R1:W5:Y:S04]  /*675f0*/  LDL.64 R6, [R1+0x1428] ;  /* 0x0014280001067983 */ /* 0x0003680000100a00 */
[----:B--2---:R1:W5:Y:S01]  /*67600*/  LD.E R3, [R2.64] ;  /* 0x0000000402037980 */ /* 0x004362000c101900 */
[----:B------:R-:W-:-:S02]  /*67610*/  MOV R83, R69 ;  /* 0x0000004500537202 */ /* 0x000fc40000000f00 */
[----:B------:R-:W-:Y:S02]  /*67620*/  MOV R8, 0x67640 ;  /* 0x0006764000087802 */ /* 0x000fe40000000f00 */
[----:B-1---5:R-:W-:Y:S05]  /*67630*/  CALL.REL.NOINC `($_ZN7cutlass13device_kernelIN5flash19enable_sm80_to_sm89INS1_16FlashAttnBwdSm80INS1_25CollectiveMainloopBwdSm80ILi2ELi2EN4cute5tupleIJNS5_1CILi128EEES8_NS7_ILi64EEEEEENS_10bfloat16_tEfNS_4arch4Sm80ELb0ELb1ELb1ELb0ELb1ELb0ELb0ELb0ELi2ELi4ELi4ELi4ELb0EEENS1_24CollectiveEpilogueBwdGQAISA_fSD_Li256ELb0ELb1EEENS1_19SingleTileSchedulerILb0ELb0ELb0ELi128EEEEEEEEEvNT_6ParamsE$_ZN4cute3eso3ESOILb1ELb0EJNS_10UnderscoreES2_iEEC2ERKS2_S5_RKi) ;  /* 0xfff9fa5000007944 */ /* 0x022fea0003c3ffff */
[----:B-1----:R-:W2:Y:S01]  /*67640*/  LDL R3, [R1+0x1410] ;  /* 0x0014100001037983 */ /* 0x002ea20000100800 */
[----:B------:R-:W-:Y:S02]  /*67650*/  MOV R8, 0x67680 ;  /* 0x0006768000087802 */ /* 0x000fe40000000f00 */
[----:B--2---:R-:W-:Y:S02]  /*67660*/  SHF.L.U32 R3, R3, 0xd, RZ ;  /* 0x0000000d03037819 */ /* 0x004fe400000006ff */
[----:B------:R-:W-:Y:S05]  /*67670*/  CALL.REL.NOINC `($_ZN7cutlass13device_kernelIN5flash19enable_sm80_to_sm89INS1_16FlashAttnBwdSm80INS1_25CollectiveMainloopBwdSm80ILi2ELi2EN4cute5tupleIJNS5_1CILi128EEES8_NS7_ILi64EEEEEENS_10bfloat16_tEfNS_4arch4Sm80ELb0ELb1ELb1ELb0ELb1ELb0ELb0ELb0ELi2ELi4ELi4ELi4ELb0EEENS1_24CollectiveEpilogueBwdGQAISA_fSD_Li256ELb0ELb1EEENS1_19SingleTileSchedulerILb0ELb0ELb0ELi128EEEEEEEEEvNT_6ParamsE$_ZN4cute3eso3ESOILb1ELb0EJNS_6LayoutINS_5tupleIJNS3_IJNS_1CILi1EEES5_EEENS4_ILi32EEEEEENS3_IJNS3_IJNS4_ILi0EEES9_EEENS4_ILi256EEEEEEEEiEEC2ERKSD_RKi) ;  /* 0xfffa194000007944 */ /* 0x000fea0003c3ffff */
[----:B------:R-:W2:Y:S04]  /*67680*/  LD.E.64 R4, [R4.64+0x8] ;  /* 0x0000080404047980 */ /* 0x000ea8000c101b00 */
[----:B------:R-:W2:Y:S01]  /*67690*/  LDL R10, [R1+0x1428] ;  /* 0x00142800010a7983 */ /* 0x000ea20000100800 */
[----:B------:R-:W-:Y:S01]  /*676a0*/  MOV R8, 0x676d0 ;  /* 0x000676d000087802 */ /* 0x000fe20000000f00 */
[----:B--2---:R-:W-:-:S04]  /*676b0*/  IMAD.WIDE R10, R10, 0x4, R4 ;  /* 0x000000040a0a7825 */ /* 0x004fc800078e0204 */
[----:B-1----:R-:W-:Y:S05]  /*676c0*/  CALL.REL.NOINC `($_ZN7cutlass13device_kernelIN5flash19enable_sm80_to_sm89INS1_16FlashAttnBwdSm80INS1_25CollectiveMainloopBwdSm80ILi2ELi2EN4cute5tupleIJNS5_1CILi128EEES8_NS7_ILi64EEEEEENS_10bfloat16_tEfNS_4arch4Sm80ELb0ELb1ELb1ELb0ELb1ELb0ELb0ELb0ELi2ELi4ELi4ELi4ELb0EEENS1_24CollectiveEpilogueBwdGQAISA_fSD_Li256ELb0ELb1EEENS1_19SingleTileSchedulerILb0ELb0ELb0ELi128EEEEEEEEEvNT_6ParamsE$_ZN4cute8gmem_ptrIPfECI1NS_12iter_adaptorIS1_S2_EEES1_) ;  /* 0xfffa348000007944 */ /* 0x002fea0003c3ffff */
[----:B-1----:R1:W5:Y:S01]  /*676d0*/  LDL.64 R2, [R1+0x1428] ;  /* 0x0014280001027983 */ /* 0x0023620000100a00 */
[----:B------:R-:W-:-:S03]  /*676e0*/  MOV R4, 0x67700 ;  /* 0x0006770000047802 */ /* 0x000fc60000000f00 */
[----:B-1---5:R-:W-:Y:S05]  /*676f0*/  CALL.REL.NOINC `($_ZN7cutlass13device_kernelIN5flash19enable_sm80_to_sm89INS1_16FlashAttnBwdSm80INS1_25CollectiveMainloopBwdSm80ILi2ELi2EN4cute5tupleIJNS5_1CILi128EEES8_NS7_ILi64EEEEEENS_10bfloat16_tEfNS_4arch4Sm80ELb0ELb1ELb1ELb0ELb1ELb0ELb0ELb0ELi2ELi4ELi4ELi4ELb0EEENS1_24CollectiveEpilogueBwdGQAISA_fSD_Li256ELb0ELb1EEENS1_19SingleTileSchedulerILb0ELb0ELb0ELi128EEEEEEEEEvNT_6ParamsE$_ZN4cute3eso3ESOILb1ELb0EJNS_6LayoutINS_5tupleIJNS3_IJNS_1CILi1EEES5_EEENS4_ILi32EEEEEENS3_IJNS3_IJNS4_ILi0EEES9_EEENS4_ILi256EEEEEEEENS_10ViewEngineINS_8gmem_ptrIPfEEEEEEC2ERKSD_RKSI_) ;  /* 0xfffa188000007944 */ /* 0x022fea0003c3ffff */
[----:B-1----:R-:W2:Y:S04]  /*67700*/  LDL.64 R2, [R1+0x1428] ;  /* 0x0014280001027983 */ /* 0x002ea80000100a00 */
[----:B------:R1:W5:Y:S01]  /*67710*/  LD.E R5, [R6.64] ;  /* 0x0000000406057980 */ /* 0x000362000c101900 */
[----:B------:R-:W-:Y:S01]  /*67720*/  MOV R10, 0x67760 ;  /* 0x00067760000a7802 */ /* 0x000fe20000000f00 */
[----:B--2---:R-:W-:Y:S01]  /*67730*/  IMAD.MOV.U32 R14, RZ, RZ, R2 ;  /* 0x000000ffff0e7224 */ /* 0x004fe200078e0002 */
[----:B------:R-:W-:-:S02]  /*67740*/  MOV R15, R3 ;  /* 0x00000003000f7202 */ /* 0x000fc40000000f00 */
[----:B-1---5:R-:W-:Y:S05]  /*67750*/  CALL.REL.NOINC `($_ZN7cutlass13device_kernelIN5flash19enable_sm80_to_sm89INS1_16FlashAttnBwdSm80INS1_25CollectiveMainloopBwdSm80ILi2ELi2EN4cute5tupleIJNS5_1CILi128EEES8_NS7_ILi64EEEEEENS_10bfloat16_tEfNS_4arch4Sm80ELb0ELb1ELb1ELb0ELb1ELb0ELb0ELb0ELi2ELi4ELi4ELi4ELb0EEENS1_24CollectiveEpilogueBwdGQAISA_fSD_Li256ELb0ELb1EEENS1_19SingleTileSchedulerILb0ELb0ELb0ELi128EEEEEEEEEvNT_6ParamsE$_ZN73_INTERNAL_24fd9406_37_flash_bwd_hdim64_bf16_softcap_sm80_cu_8e232a79_33079atomicAddEPff) ;  /* 0xfffa35c000007944 */ /* 0x022fea0003c3ffff */
[----:B------:R2:W5:Y:S01]  /*67760*/  LD.E R5, [R6.64+0x4] ;  /* 0x0000040406057980 */ /* 0x000562000c101900 */
[----:B-1----:R-:W-:-:S02]  /*67770*/  IADD3 R14, P0, R2, 0x400, RZ ;  /* 0x00000400020e7810 */ /* 0x002fc40007f1e0ff */
[----:B------:R-:W-:-:S03]  /*67780*/  MOV R10, 0x677b0 ;  /* 0x000677b0000a7802 */ /* 0x000fc60000000f00 */
[----:B------:R-:W-:-:S03]  /*67790*/  IMAD.X R15, RZ, RZ, R3, P0 ;  /* 0x000000ffff0f7224 */ /* 0x000fc600000e0603 */
[----:B--2--5:R-:W-:Y:S05]  /*677a0*/  CALL.REL.NOINC `($_ZN7cutlass13device_kernelIN5flash19enable_sm80_to_sm89INS1_16FlashAttnBwdSm80INS1_25CollectiveMainloopBwdSm80ILi2ELi2EN4cute5tupleIJNS5_1CILi128EEES8_NS7_ILi64EEEEEENS_10bfloat16_tEfNS_4arch4Sm80ELb0ELb1ELb1ELb0ELb1ELb0ELb0ELb0ELi2ELi4ELi4ELi4ELb0EEENS1_24CollectiveEpilogueBwdGQAISA_fSD_Li256ELb0ELb1EEENS1_19SingleTileSchedulerILb0ELb0ELb0ELi128EEEEEEEEEvNT_6ParamsE$_ZN73_INTERNAL_24fd9406_37_flash_bwd_hdim64_bf16_softcap_sm80_cu_8e232a79_33079atomicAddEPff) ;  /* 0xfffa357000007944 */ /* 0x024fea0003c3ffff */
[----:B------:R2:W5:Y:S01]  /*677b0*/  LD.E R5, [R6.64+0x8] ;  /* 0x0000080406057980 */ /* 0x000562000c101900 */
[----:B-1----:R-:W-:Y:S02]  /*677c0*/  IADD3 R14, P0, R2, 0x800, RZ ;  /* 0x00000800020e7810 */ /* 0x002fe40007f1e0ff */
        /* <DEDUP_REMOVED lines=148> */
[----:B------:R-:W-:-:S04]  /*68110*/  MOV R69, 0x0 ;  /* 0x0000000000457802 */ /* 0x000fc80000000f00 */
[----:B------:R-:W-:Y:S05]  /*68120*/  RET.REL.NODEC R68 `(_ZN7cutlass13device_kernelIN5flash19enable_sm80_to_sm89INS1_16FlashAttnBwdSm80INS1_25CollectiveMainloopBwdSm80ILi2ELi2EN4cute5tupleIJNS5_1CILi128EEES8_NS7_ILi64EEEEEENS_10bfloat16_tEfNS_4arch4Sm80ELb0ELb1ELb1ELb0ELb1ELb0ELb0ELb0ELi2ELi4ELi4ELi4ELb0EEENS1_24CollectiveEpilogueBwdGQAISA_fSD_Li256ELb0ELb1EEENS1_19SingleTileSchedulerILb0ELb0ELb0ELi128EEEEEEEEEvNT_6ParamsE) ;  /* 0xfff97ed044007950 */ /* 0x000fea0003c3ffff */
        .type           $_ZN7cutlass13device_kernelIN5flash19enable_sm80_to_sm89INS1_16FlashAttnBwdSm80INS1_25CollectiveMainloopBwdSm80ILi2ELi2EN4cute5tupleIJNS5_1CILi128EEES8_NS7_ILi64EEEEEENS_10bfloat16_tEfNS_4arch4Sm80ELb0ELb1ELb1ELb0ELb1ELb0ELb0ELb0ELi2ELi4ELi4ELi4ELb0EEENS1_24CollectiveEpilogueBwdGQAISA_fSD_Li256ELb0ELb1EEENS1_19SingleTileSchedulerILb0ELb0ELb0ELi128EEEEEEEEEvNT_6ParamsE$_ZZZN5flash25CollectiveMainloopBwdSm80ILi2ELi2EN4cute5tupleIJNS1_1CILi128EEES4_NS3_ILi64EEEEEEN7cutlass10bfloat16_tEfNS7_4arch4Sm80ELb0ELb1ELb1ELb0ELb1ELb0ELb0ELb0ELi2ELi4ELi4ELi4ELb0EE3mmaINS_16FlashAttnBwdSm80ISB_NS_24CollectiveEpilogueBwdGQAIS6_fSA_Li256ELb0ELb1EEENS_19SingleTileSchedulerILb0ELb0ELb0ELi128EEEE13SharedStorageENS1_6TensorINS1_11ArrayEngineIfLm32EEENS1_6LayoutINS2_IJNS2_IJNS3_ILi2EEESO_EEESO_NS3_ILi4EEEEEENS2_IJNS2_IJNS3_ILi1EEESO_EEESQ_NS3_ILi8EEEEEEEEEEEEbRKNSB_6ParamsERT0_S12_iNS2_IJiiiEEERT_ENKUliT_E_clIZSC_ISJ_SX_EbS10_S12_S12_iS13_S15_EUlRS16_iE_EEDaiS16_ENKUlvE0_clEv,@function
        .size           $_ZN7cutlass13device_kernelIN5flash19enable_sm80_to_sm89INS1_16FlashAttnBwdSm80INS1_25CollectiveMainloopBwdSm80ILi2ELi2EN4cute5tupleIJNS5_1CILi128EEES8_NS7_ILi64EEEEEENS_10bfloat16_tEfNS_4arch4Sm80ELb0ELb1ELb1ELb0ELb1ELb0ELb0ELb0ELi2ELi4ELi4ELi4ELb0EEENS1_24CollectiveEpilogueBwdGQAISA_fSD_Li256ELb0ELb1EEENS1_19SingleTileSchedulerILb0ELb0ELb0ELi128EEEEEEEEEvNT_6ParamsE$_ZZZN5flash25CollectiveMainloopBwdSm80ILi2ELi2EN4cute5tupleIJNS1_1CILi128EEES4_NS3_ILi64EEEEEEN7cutlass10bfloat16_tEfNS7_4arch4Sm80ELb0ELb1ELb1ELb0ELb1ELb0ELb0ELb0ELi2ELi4ELi4ELi4ELb0EE3mmaINS_16FlashAttnBwdSm80ISB_NS_24CollectiveEpilogueBwdGQAIS6_fSA_Li256ELb0ELb1EEENS_19SingleTileSchedulerILb0ELb0ELb0ELi128EEEE13SharedStorageENS1_6TensorINS1_11ArrayEngineIfLm32EEENS1_6LayoutINS2_IJNS2_IJNS3_ILi2EEESO_EEESO_NS3_ILi4EEEEEENS2_IJNS2_IJNS3_ILi1EEESO_EEESQ_NS3_ILi8EEEEEEEEEEEEbRKNSB_6ParamsERT0_S12_iNS2_IJiiiEEERT_ENKUliT_E_clIZSC_ISJ_SX_EbS10_S12_S12_iS13_S15_EUlRS16_iE_EEDaiS16_ENKUlvE0_clEv,($_ZN7cutlass13device_kernelIN5flash19enable_sm80_to_sm89INS1_16FlashAttnBwdSm80INS1_25CollectiveMainloopBwdSm80ILi2ELi2EN4cute5tupleIJNS5_1CILi128EEES8_NS7_ILi64EEEEEENS_10bfloat16_tEfNS_4arch4Sm80ELb0ELb1ELb1ELb0ELb1ELb0ELb0ELb0ELi2ELi4ELi4ELi4ELb0EEENS1_24CollectiveEpilogueBwdGQAISA_fSD_Li256ELb0ELb1EEENS1_19SingleTileSchedulerILb0ELb0ELb0ELi128EEEEEEEEEvNT_6ParamsE$_ZZZN5flash25CollectiveMainloopBwdSm80ILi2ELi2EN4cute5tupleIJNS1_1CILi128EEES4_NS3_ILi64EEEEEEN7cutlass10bfloat16_tEfNS7_4arch4Sm80ELb0ELb1ELb1ELb0ELb1ELb0ELb0ELb0ELi2ELi4ELi4ELi4ELb0EE3mmaINS_16FlashAttnBwdSm80ISB_NS_24CollectiveEpilogueBwdGQAIS6_fSA_Li256ELb0ELb1EEENS_19SingleTileSchedulerILb0ELb0ELb0ELi128EEEE13SharedStorageENS1_6TensorINS1_11ArrayEngineIfLm32EEENS1_6LayoutINS2_IJNS2_IJNS3_ILi2EEESO_EEESO_NS3_ILi4EEEEEENS2_IJNS2_IJNS3_ILi1EEESO_EEESQ_NS3_ILi8EEEEEEEEEEEEbRKNSB_6ParamsERT0_S12_iNS2_IJiiiEEERT_ENKUliT_E_clIZSC_ISJ_SX_EbS10_S12_S12_iS13_S15_EUlRS16_iE_EEDaiS16_ENKUlvE1_clEv - $_ZN7cutlass13device_kernelIN5flash19enable_sm80_to_sm89INS1_16FlashAttnBwdSm80INS1_25CollectiveMainloopBwdSm80ILi2ELi2EN4cute5tupleIJNS5_1CILi128EEES8_NS7_ILi64EEEEEENS_10bfloat16_tEfNS_4arch4Sm80ELb0ELb1ELb1ELb0ELb1ELb0ELb0ELb0ELi2ELi4ELi4ELi4ELb0EEENS1_24CollectiveEpilogueBwdGQAISA_fSD_Li256ELb0ELb1EEENS1_19SingleTileSchedulerILb0ELb0ELb0ELi128EEEEEEEEEvNT_6ParamsE$_ZZZN5flash25CollectiveMainloopBwdSm80ILi2ELi2EN4cute5tupleIJNS1_1CILi128EEES4_NS3_ILi64EEEEEEN7cutlass10bfloat16_tEfNS7_4arch4Sm80ELb0ELb1ELb1ELb0ELb1ELb0ELb0ELb0ELi2ELi4ELi4ELi4ELb0EE3mmaINS_16FlashAttnBwdSm80ISB_NS_24CollectiveEpilogueBwdGQAIS6_fSA_Li256ELb0ELb1EEENS_19SingleTileSchedulerILb0ELb0ELb0ELi128EEEE13SharedStorageENS1_6TensorINS1_11ArrayEngineIfLm32EEENS1_6LayoutINS2_IJNS2_IJNS3_ILi2EEESO_EEESO_NS3_ILi4EEEEEENS2_IJNS2_IJNS3_ILi1EEESO_EEESQ_NS3_ILi8EEEEEEEEEEEEbRKNSB_6ParamsERT0_S12_iNS2_IJiiiEEERT_ENKUliT_E_clIZSC_ISJ_SX_EbS10_S12_S12_iS13_S15_EUlRS16_iE_EEDaiS16_ENKUlvE0_clEv)
$_ZN7cutlass13device_kernelIN5flash19enable_sm80_to_sm89INS1_16FlashAttnBwdSm80INS1_25CollectiveMainloopBwdSm80ILi2ELi2EN4cute5tupleIJNS5_1CILi128EEES8_NS7_ILi64EEEEEENS_10bfloat16_tEfNS_4arch4Sm80ELb0ELb1ELb1ELb0ELb1ELb0ELb0ELb0ELi2ELi4ELi4ELi4ELb0EEENS1_24CollectiveEpilogueBwdGQAISA_fSD_Li256ELb0ELb1EEENS1_19SingleTileSchedulerILb0ELb0ELb0ELi128EEEEEEEEEvNT_6ParamsE$_ZZZN5flash25CollectiveMainloopBwdSm80ILi2ELi2EN4cute5tupleIJNS1_1CILi128EEES4_NS3_ILi64EEEEEEN7cutlass10bfloat16_tEfNS7_4arch4Sm80ELb0ELb1ELb1ELb0ELb1ELb0ELb0ELb0ELi2ELi4ELi4ELi4ELb0EE3mmaINS_16FlashAttnBwdSm80ISB_NS_24CollectiveEpilogueBwdGQAIS6_fSA_Li256ELb0ELb1EEENS_19SingleTileSchedulerILb0ELb0ELb0ELi128EEEE13SharedStorageENS1_6TensorINS1_11ArrayEngineIfLm32EEENS1_6LayoutINS2_IJNS2_IJNS3_ILi2EEESO_EEESO_NS3_ILi4EEEEEENS2_IJNS2_IJNS3_ILi1EEESO_EEESQ_NS3_ILi8EEEEEEEEEEEEbRKNSB_6ParamsERT0_S12_iNS2_IJiiiEEERT_ENKUliT_E_clIZSC_ISJ_SX_EbS10_S12_S12_iS13_S15_EUlRS16_iE_EEDaiS16_ENKUlvE0_clEv:
[----:B------:R-:W-:-:S05]  /*68130*/  IADD3 R3, R16, -c[0x0][0x20], RZ ;  /* 0x8000080010037a10 */ /* 0x000fca0007ffe0ff */
[----:B------:R-:W-:-:S05]  /*68140*/  IMAD R3, R10, 0x4, R3 ;  /* 0x000000040a037824 */ /* 0x000fca00078e0203 */
[----:B------:R1:W5:Y:S02]  /*68150*/  LDL R4, [R3] ;  /* 0x0000000003047983 */ /* 0x0003640000100800 */
[----:B-1----:R-:W-:-:S04]  /*68160*/  MOV R3, 0x0 ;  /* 0x0000000000037802 */ /* 0x002fc80000000f00 */
[----:B------:R-:W-:Y:S05]  /*68170*/  RET.REL.NODEC R2 `(_ZN7cutlass13device_kernelIN5flash19enable_sm80_to_sm89INS1_16FlashAttnBwdSm80INS1_25CollectiveMainloopBwdSm80ILi2ELi2EN4cute5tupleIJNS5_1CILi128EEES8_NS7_ILi64EEEEEENS_10bfloat16_tEfNS_4arch4Sm80ELb0ELb1ELb1ELb0ELb1ELb0ELb0ELb0ELi2ELi4ELi4ELi4ELb0EEENS1_24CollectiveEpilogueBwdGQAISA_fSD_Li256ELb0ELb1EEENS1_19SingleTileSchedulerILb0ELb0ELb0ELi128EEEEEEEEEvNT_6ParamsE) ;  /* 0xfff97e8002007950 */ /* 0x000fea0003c3ffff */
        .type           $_ZN7cutlass13device_kernelIN5flash19enable_sm80_to_sm89INS1_16FlashAttnBwdSm80INS1_25CollectiveMainloopBwdSm80ILi2ELi2EN4cute5tupleIJNS5_1CILi128EEES8_NS7_ILi64EEEEEENS_10bfloat16_tEfNS_4arch4Sm80ELb0ELb1ELb1ELb0ELb1ELb0ELb0ELb0ELi2ELi4ELi4ELi4ELb0EEENS1_24CollectiveEpilogueBwdGQAISA_fSD_Li256ELb0ELb1EEENS1_19SingleTileSchedulerILb0ELb0ELb0ELi128EEEEEEEEEvNT_6ParamsE$_ZZZN5flash25CollectiveMainloopBwdSm80ILi2ELi2EN4cute5tupleIJNS1_1CILi128EEES4_NS3_ILi64EEEEEEN7cutlass10bfloat16_tEfNS7_4arch4Sm80ELb0ELb1ELb1ELb0ELb1ELb0ELb0ELb0ELi2ELi4ELi4ELi4ELb0EE3mmaINS_16FlashAttnBwdSm80ISB_NS_24CollectiveEpilogueBwdGQAIS6_fSA_Li256ELb0ELb1EEENS_19SingleTileSchedulerILb0ELb0ELb0ELi128EEEE13SharedStorageENS1_6TensorINS1_11ArrayEngineIfLm32EEENS1_6LayoutINS2_IJNS2_IJNS3_ILi2EEESO_EEESO_NS3_ILi4EEEEEENS2_IJNS2_IJNS3_ILi1EEESO_EEESQ_NS3_ILi8EEEEEEEEEEEEbRKNSB_6ParamsERT0_S12_iNS2_IJiiiEEERT_ENKUliT_E_clIZSC_ISJ_SX_EbS10_S12_S12_iS13_S15_EUlRS16_iE_EEDaiS16_ENKUlvE1_clEv,@function
        .size           $_ZN7cutlass13device_kernelIN5flash19enable_sm80_to_sm89INS1_16FlashAttnBwdSm80INS1_25CollectiveMainloopBwdSm80ILi2ELi2EN4cute5tupleIJNS5_1CILi128EEES8_NS7_ILi64EEEEEENS_10bfloat16_tEfNS_4arch4Sm80ELb0ELb1ELb1ELb0ELb1ELb0ELb0ELb0ELi2ELi4ELi4ELi4ELb0EEENS1_24CollectiveEpilogueBwdGQAISA_fSD_Li256ELb0ELb1EEENS1_19SingleTileSchedulerILb0ELb0ELb0ELi128EEEEEEEEEvNT_6ParamsE$_ZZZN5flash25CollectiveMainloopBwdSm80ILi2ELi2EN4cute5tupleIJNS1_1CILi128EEES4_NS3_ILi64EEEEEEN7cutlass10bfloat16_tEfNS7_4arch4Sm80ELb0ELb1ELb1ELb0ELb1ELb0ELb0ELb0ELi2ELi4ELi4ELi4ELb0EE3mmaINS_16FlashAttnBwdSm80ISB_NS_24CollectiveEpilogueBwdGQAIS6_fSA_Li256ELb0ELb1EEENS_19SingleTileSchedulerILb0ELb0ELb0ELi128EEEE13SharedStorageENS1_6TensorINS1_11ArrayEngineIfLm32EEENS1_6LayoutINS2_IJNS2_IJNS3_ILi2EEESO_EEESO_NS3_ILi4EEEEEENS2_IJNS2_IJNS3_ILi1EEESO_EEESQ_NS3_ILi8EEEEEEEEEEEEbRKNSB_6ParamsERT0_S12_iNS2_IJiiiEEERT_ENKUliT_E_clIZSC_ISJ_SX_EbS10_S12_S12_iS13_S15_EUlRS16_iE_EEDaiS16_ENKUlvE1_clEv,($__internal_8_$__cuda_sm70_warpsync - $_ZN7cutlass13device_kernelIN5flash19enable_sm80_to_sm89INS1_16FlashAttnBwdSm80INS1_25CollectiveMainloopBwdSm80ILi2ELi2EN4cute5tupleIJNS5_1CILi128EEES8_NS7_ILi64EEEEEENS_10bfloat16_tEfNS_4arch4Sm80ELb0ELb1ELb1ELb0ELb1ELb0ELb0ELb0ELi2ELi4ELi4ELi4ELb0EEENS1_24CollectiveEpilogueBwdGQAISA_fSD_Li256ELb0ELb1EEENS1_19SingleTileSchedulerILb0ELb0ELb0ELi128EEEEEEEEEvNT_6ParamsE$_ZZZN5flash25CollectiveMainloopBwdSm80ILi2ELi2EN4cute5tupleIJNS1_1CILi128EEES4_NS3_ILi64EEEEEEN7cutlass10bfloat16_tEfNS7_4arch4Sm80ELb0ELb1ELb1ELb0ELb1ELb0ELb0ELb0ELi2ELi4ELi4ELi4ELb0EE3mmaINS_16FlashAttnBwdSm80ISB_NS_24CollectiveEpilogueBwdGQAIS6_fSA_Li256ELb0ELb1EEENS_19SingleTileSchedulerILb0ELb0ELb0ELi128EEEE13SharedStorageENS1_6TensorINS1_11ArrayEngineIfLm32EEENS1_6LayoutINS2_IJNS2_IJNS3_ILi2EEESO_EEESO_NS3_ILi4EEEEEENS2_IJNS2_IJNS3_ILi1EEESO_EEESQ_NS3_ILi8EEEEEEEEEEEEbRKNSB_6ParamsERT0_S12_iNS2_IJiiiEEERT_ENKUliT_E_clIZSC_ISJ_SX_EbS10_S12_S12_iS13_S15_EUlRS16_iE_EEDaiS16_ENKUlvE1_clEv)
$_ZN7cutlass13device_kernelIN5flash19enable_sm80_to_sm89INS1_16FlashAttnBwdSm80INS1_25CollectiveMainloopBwdSm80ILi2ELi2EN4cute5tupleIJNS5_1CILi128EEES8_NS7_ILi64EEEEEENS_10bfloat16_tEfNS_4arch4Sm80ELb0ELb1ELb1ELb0ELb1ELb0ELb0ELb0ELi2ELi4ELi4ELi4ELb0EEENS1_24CollectiveEpilogueBwdGQAISA_fSD_Li256ELb0ELb1EEENS1_19SingleTileSchedulerILb0ELb0ELb0ELi128EEEEEEEEEvNT_6ParamsE$_ZZZN5flash25CollectiveMainloopBwdSm80ILi2ELi2EN4cute5tupleIJNS1_1CILi128EEES4_NS3_ILi64EEEEEEN7cutlass10bfloat16_tEfNS7_4arch4Sm80ELb0ELb1ELb1ELb0ELb1ELb0ELb0ELb0ELi2ELi4ELi4ELi4ELb0EE3mmaINS_16FlashAttnBwdSm80ISB_NS_24CollectiveEpilogueBwdGQAIS6_fSA_Li256ELb0ELb1EEENS_19SingleTileSchedulerILb0ELb0ELb0ELi128EEEE13SharedStorageENS1_6TensorINS1_11ArrayEngineIfLm32EEENS1_6LayoutINS2_IJNS2_IJNS3_ILi2EEESO_EEESO_NS3_ILi4EEEEEENS2_IJNS2_IJNS3_ILi1EEESO_EEESQ_NS3_ILi8EEEEEEEEEEEEbRKNSB_6ParamsERT0_S12_iNS2_IJiiiEEERT_ENKUliT_E_clIZSC_ISJ_SX_EbS10_S12_S12_iS13_S15_EUlRS16_iE_EEDaiS16_ENKUlvE1_clEv:
[----:B------:R-:W-:-:S05]  /*68180*/  IADD3 R3, R7, -c[0x0][0x20], RZ ;  /* 0x8000080007037a10 */ /* 0x000fca0007ffe0ff */
[----:B------:R-:W-:-:S05]  /*68190*/  IMAD R3, R10, 0x4, R3 ;  /* 0x000000040a037824 */ /* 0x000fca00078e0203 */
[----:B------:R1:W5:Y:S02]  /*681a0*/  LDL R4, [R3] ;  /* 0x0000000003047983 */ /* 0x0003640000100800 */
[----:B-1----:R-:W-:-:S04]  /*681b0*/  MOV R3, 0x0 ;  /* 0x0000000000037802 */ /* 0x002fc80000000f00 */
[----:B------:R-:W-:Y:S05]  /*681c0*/  RET.REL.NODEC R2 `(_ZN7cutlass13device_kernelIN5flash19enable_sm80_to_sm89INS1_16FlashAttnBwdSm80INS1_25CollectiveMainloopBwdSm80ILi2ELi2EN4cute5tupleIJNS5_1CILi128EEES8_NS7_ILi64EEEEEENS_10bfloat16_tEfNS_4arch4Sm80ELb0ELb1ELb1ELb0ELb1ELb0ELb0ELb0ELi2ELi4ELi4ELi4ELb0EEENS1_24CollectiveEpilogueBwdGQAISA_fSD_Li256ELb0ELb1EEENS1_19SingleTileSchedulerILb0ELb0ELb0ELi128EEEEEEEEEvNT_6ParamsE) ;  /* 0xfff97e3002007950 */ /* 0x000fea0003c3ffff */
        .weak           $__internal_8_$__cuda_sm70_warpsync
        .type           $__internal_8_$__cuda_sm70_warpsync,@function
        .size           $__internal_8_$__cuda_sm70_warpsync,($_ZN7cutlass13device_kernelIN5flash19enable_sm80_to_sm89INS1_16FlashAttnBwdSm80INS1_25CollectiveMainloopBwdSm80ILi2ELi2EN4cute5tupleIJNS5_1CILi128EEES8_NS7_ILi64EEEEEENS_10bfloat16_tEfNS_4arch4Sm80ELb0ELb1ELb1ELb0ELb1ELb0ELb0ELb0ELi2ELi4ELi4ELi4ELb0EEENS1_24CollectiveEpilogueBwdGQAISA_fSD_Li256ELb0ELb1EEENS1_19SingleTileSchedulerILb0ELb0ELb0ELi128EEEEEEEEEvNT_6ParamsE$__fAtomicAdd - $__internal_8_$__cuda_sm70_warpsync)
$__internal_8_$__cuda_sm70_warpsync:
[----:B------:R-:W-:Y:S01]  /*681d0*/  MOV R5, 0x0 ;  /* 0x0000000000057802 */ /* 0x000fe20000000f00 */
[----:B------:R-:W-:Y:S04]  /*681e0*/  WARPSYNC R40 ;  /* 0x0000002800007348 */ /* 0x000fe80003800000 */
[----:B------:R-:W-:Y:S05]  /*681f0*/  RET.REL.NODEC R4 `(_ZN7cutlass13device_kernelIN5flash19enable_sm80_to_sm89INS1_16FlashAttnBwdSm80INS1_25CollectiveMainloopBwdSm80ILi2ELi2EN4cute5tupleIJNS5_1CILi128EEES8_NS7_ILi64EEEEEENS_10bfloat16_tEfNS_4arch4Sm80ELb0ELb1ELb1ELb0ELb1ELb0ELb0ELb0ELi2ELi4ELi4ELi4ELb0EEENS1_24CollectiveEpilogueBwdGQAISA_fSD_Li256ELb0ELb1EEENS1_19SingleTileSchedulerILb0ELb0ELb0ELi128EEEEEEEEEvNT_6ParamsE) ;  /* 0xfff97e0004007950 */ /* 0x000fea0003c3ffff */
        .type           $_ZN7cutlass13device_kernelIN5flash19enable_sm80_to_sm89INS1_16FlashAttnBwdSm80INS1_25CollectiveMainloopBwdSm80ILi2ELi2EN4cute5tupleIJNS5_1CILi128EEES8_NS7_ILi64EEEEEENS_10bfloat16_tEfNS_4arch4Sm80ELb0ELb1ELb1ELb0ELb1ELb0ELb0ELb0ELi2ELi4ELi4ELi4ELb0EEENS1_24CollectiveEpilogueBwdGQAISA_fSD_Li256ELb0ELb1EEENS1_19SingleTileSchedulerILb0ELb0ELb0ELi128EEEEEEEEEvNT_6ParamsE$__fAtomicAdd,@function
        .size           $_ZN7cutlass13device_kernelIN5flash19enable_sm80_to_sm89INS1_16FlashAttnBwdSm80INS1_25CollectiveMainloopBwdSm80ILi2ELi2EN4cute5tupleIJNS5_1CILi128EEES8_NS7_ILi64EEEEEENS_10bfloat16_tEfNS_4arch4Sm80ELb0ELb1ELb1ELb0ELb1ELb0ELb0ELb0ELi2ELi4ELi4ELi4ELb0EEENS1_24CollectiveEpilogueBwdGQAISA_fSD_Li256ELb0ELb1EEENS1_19SingleTileSchedulerILb0ELb0ELb0ELi128EEEEEEEEEvNT_6ParamsE$__fAtomicAdd,($_ZN7cutlass13device_kernelIN5flash19enable_sm80_to_sm89INS1_16FlashAttnBwdSm80INS1_25CollectiveMainloopBwdSm80ILi2ELi2EN4cute5tupleIJNS5_1CILi128EEES8_NS7_ILi64EEEEEENS_10bfloat16_tEfNS_4arch4Sm80ELb0ELb1ELb1ELb0ELb1ELb0ELb0ELb0ELi2ELi4ELi4ELi4ELb0EEENS1_24CollectiveEpilogueBwdGQAISA_fSD_Li256ELb0ELb1EEENS1_19SingleTileSchedulerILb0ELb0ELb0ELi128EEEEEEEEEvNT_6ParamsE$__umulhi - $_ZN7cutlass13device_kernelIN5flash19enable_sm80_to_sm89INS1_16FlashAttnBwdSm80INS1_25CollectiveMainloopBwdSm80ILi2ELi2EN4cute5tupleIJNS5_1CILi128EEES8_NS7_ILi64EEEEEENS_10bfloat16_tEfNS_4arch4Sm80ELb0ELb1ELb1ELb0ELb1ELb0ELb0ELb0ELi2ELi4ELi4ELi4ELb0EEENS1_24CollectiveEpilogueBwdGQAISA_fSD_Li256ELb0ELb1EEENS1_19SingleTileSchedulerILb0ELb0ELb0ELi128EEEEEEEEEvNT_6ParamsE$__fAtomicAdd)
$_ZN7cutlass13device_kernelIN5flash19enable_sm80_to_sm89INS1_16FlashAttnBwdSm80INS1_25CollectiveMainloopBwdSm80ILi2ELi2EN4cute5tupleIJNS5_1CILi128EEES8_NS7_ILi64EEEEEENS_10bfloat16_tEfNS_4arch4Sm80ELb0ELb1ELb1ELb0ELb1ELb0ELb0ELb0ELi2ELi4ELi4ELi4ELb0EEENS1_24CollectiveEpilogueBwdGQAISA_fSD_Li256ELb0ELb1EEENS1_19SingleTileSchedulerILb0ELb0ELb0ELi128EEEEEEEEEvNT_6ParamsE$__fAtomicAdd:
[----:B------:R-:W-:Y:S02]  /*68200*/  ULDC.64 UR8, c[0x0][0x118] ;  /* 0x0000460000087ab9 */ /* 0x000fe40000000a00 */
[----:B------:R-:W2:Y:S01]  /*68210*/  ATOM.E.ADD.F32.FTZ.RN.STRONG.GPU P0, RZ, [R14.64], R5 ;  /* 0x000000050eff798a */ /* 0x000ea2000810e7c8 */
[----:B------:R-:W-:Y:S02]  /*68220*/  MOV R13, 0x0 ;  /* 0x00000000000d7802 */ /* 0x000fe40000000f00 */
[----:B------:R-:W-:-:S02]  /*68230*/  MOV R9, R5 ;  /* 0x0000000500097202 */ /* 0x000fc40000000f00 */
[----:B--2---:R-:W-:Y:S05]  /*68240*/  @P0 RET.REL.NODEC R12 `(_ZN7cutlass13device_kernelIN5flash19enable_sm80_to_sm89INS1_16FlashAttnBwdSm80INS1_25CollectiveMainloopBwdSm80ILi2ELi2EN4cute5tupleIJNS5_1CILi128EEES8_NS7_ILi64EEEEEENS_10bfloat16_tEfNS_4arch4Sm80ELb0ELb1ELb1ELb0ELb1ELb0ELb0ELb0ELi2ELi4ELi4ELi4ELb0EEENS1_24CollectiveEpilogueBwdGQAISA_fSD_Li256ELb0ELb1EEENS1_19SingleTileSchedulerILb0ELb0ELb0ELi128EEEEEEEEEvNT_6ParamsE) ;  /* 0xfff97db00c000950 */ /* 0x004fea0003c3ffff */
[----:B------:R-:W1:Y:S02]  /*68250*/  QSPC.E.S P0, RZ, [R14] ;  /* 0x000000000eff73aa */ /* 0x000e640000000500 */
[----:B-1----:R-:W-:Y:S05]  /*68260*/  @!P0 BRA `(.L_x_1898) ;  /* 0x0000008000008947 */ /* 0x002fea0003800000 */
[----:B------:R-:W-:-:S05]  /*68270*/  LOP3.LUT R8, R14, 0xffffff, RZ, 0xc0, !PT ;  /* 0x00ffffff0e087812 */ /* 0x000fca00078ec0ff */
.L_x_1899:
[----:B------:R-:W1:Y:S02]  /*68280*/  LDS R4, [R8] ;  /* 0x0000000008047984 */ /* 0x000e640000000800 */
[----:B-1----:R-:W-:-:S06]  /*68290*/  FADD R5, R9, R4 ;  /* 0x0000000409057221 */ /* 0x002fcc0000000000 */
[----:B------:R-:W1:Y:S02]  /*682a0*/  ATOMS.CAST.SPIN R5, [R8], R4, R5 ;  /* 0x000000040805738d */ /* 0x000e640001800005 */
[----:B-1----:R-:W-:-:S13]  /*682b0*/  ISETP.EQ.U32.AND P0, PT, R5, 0x1, PT ;  /* 0x000000010500780c */ /* 0x002fda0003f02070 */
[----:B------:R-:W-:Y:S05]  /*682c0*/  @!P0 BRA `(.L_x_1899) ;  /* 0xffffffb000008947 */ /* 0x000fea000383ffff */
[----:B------:R-:W-:-:S04]  /*682d0*/  MOV R13, 0x0 ;  /* 0x00000000000d7802 */ /* 0x000fc80000000f00 */
[----:B------:R-:W-:Y:S05]  /*682e0*/  RET.REL.NODEC R12 `(_ZN7cutlass13device_kernelIN5flash19enable_sm80_to_sm89INS1_16FlashAttnBwdSm80INS1_25CollectiveMainloopBwdSm80ILi2ELi2EN4cute5tupleIJNS5_1CILi128EEES8_NS7_ILi64EEEEEENS_10bfloat16_tEfNS_4arch4Sm80ELb0ELb1ELb1ELb0ELb1ELb0ELb0ELb0ELi2ELi4ELi4ELi4ELb0EEENS1_24CollectiveEpilogueBwdGQAISA_fSD_Li256ELb0ELb1EEENS1_19SingleTileSchedulerILb0ELb0ELb0ELi128EEEEEEEEEvNT_6ParamsE) ;  /* 0xfff97d100c007950 */ /* 0x000fea0003c3ffff */
.L_x_1898:
[----:B------:R-:W2:Y:S01]  /*682f0*/  LD.E R4, [R14.64] ;  /* 0x000000080e047980 */ /* 0x000ea2000c101900 */
[----:B------:R-:W-:Y:S01]  /*68300*/  MOV R13, 0x0 ;  /* 0x00000000000d7802 */ /* 0x000fe20000000f00 */
[----:B--2---:R-:W-:-:S05]  /*68310*/  FADD R9, R9, R4 ;  /* 0x0000000409097221 */ /* 0x004fca0000000000 */
[----:B------:R1:W-:Y:S01]  /*68320*/  ST.E [R14.64], R9 ;  /* 0x000000090e007985 */ /* 0x0003e2000c101908 */
[----:B------:R-:W-:Y:S05]  /*68330*/  RET.REL.NODEC R12 `(_ZN7cutlass13device_kernelIN5flash19enable_sm80_to_sm89INS1_16FlashAttnBwdSm80INS1_25CollectiveMainloopBwdSm80ILi2ELi2EN4cute5tupleIJNS5_1CILi128EEES8_NS7_ILi64EEEEEENS_10bfloat16_tEfNS_4arch4Sm80ELb0ELb1ELb1ELb0ELb1ELb0ELb0ELb0ELi2ELi4ELi4ELi4ELb0EEENS1_24CollectiveEpilogueBwdGQAISA_fSD_Li256ELb0ELb1EEENS1_19SingleTileSchedulerILb0ELb0ELb0ELi128EEEEEEEEEvNT_6ParamsE) ;  /* 0xfff97cc00c007950 */ /* 0x000fea0003c3ffff */
        .type           $_ZN7cutlass13device_kernelIN5flash19enable_sm80_to_sm89INS1_16FlashAttnBwdSm80INS1_25CollectiveMainloopBwdSm80ILi2ELi2EN4cute5tupleIJNS5_1CILi128EEES8_NS7_ILi64EEEEEENS_10bfloat16_tEfNS_4arch4Sm80ELb0ELb1ELb1ELb0ELb1ELb0ELb0ELb0ELi2ELi4ELi4ELi4ELb0EEENS1_24CollectiveEpilogueBwdGQAISA_fSD_Li256ELb0ELb1EEENS1_19SingleTileSchedulerILb0ELb0ELb0ELi128EEEEEEEEEvNT_6ParamsE$__umulhi,@function
        .size           $_ZN7cutlass13device_kernelIN5flash19enable_sm80_to_sm89INS1_16FlashAttnBwdSm80INS1_25CollectiveMainloopBwdSm80ILi2ELi2EN4cute5tupleIJNS5_1CILi128EEES8_NS7_ILi64EEEEEENS_10bfloat16_tEfNS_4arch4Sm80ELb0ELb1ELb1ELb0ELb1ELb0ELb0ELb0ELi2ELi4ELi4ELi4ELb0EEENS1_24CollectiveEpilogueBwdGQAISA_fSD_Li256ELb0ELb1EEENS1_19SingleTileSchedulerILb0ELb0ELb0ELi128EEEEEEEEEvNT_6ParamsE$__umulhi,($_ZN7cutlass13device_kernelIN5flash19enable_sm80_to_sm89INS1_16FlashAttnBwdSm80INS1_25CollectiveMainloopBwdSm80ILi2ELi2EN4cute5tupleIJNS5_1CILi128EEES8_NS7_ILi64EEEEEENS_10bfloat16_tEfNS_4arch4Sm80ELb0ELb1ELb1ELb0ELb1ELb0ELb0ELb0ELi2ELi4ELi4ELi4ELb0EEENS1_24CollectiveEpilogueBwdGQAISA_fSD_Li256ELb0ELb1EEENS1_19SingleTileSchedulerILb0ELb0ELb0ELi128EEEEEEEEEvNT_6ParamsE$exp2f - $_ZN7cutlass13device_kernelIN5flash19enable_sm80_to_sm89INS1_16FlashAttnBwdSm80INS1_25CollectiveMainloopBwdSm80ILi2ELi2EN4cute5tupleIJNS5_1CILi128EEES8_NS7_ILi64EEEEEENS_10bfloat16_tEfNS_4arch4Sm80ELb0ELb1ELb1ELb0ELb1ELb0ELb0ELb0ELi2ELi4ELi4ELi4ELb0EEENS1_24CollectiveEpilogueBwdGQAISA_fSD_Li256ELb0ELb1EEENS1_19SingleTileSchedulerILb0ELb0ELb0ELi128EEEEEEEEEvNT_6ParamsE$__umulhi)
$_ZN7cutlass13device_kernelIN5flash19enable_sm80_to_sm89INS1_16FlashAttnBwdSm80INS1_25CollectiveMainloopBwdSm80ILi2ELi2EN4cute5tupleIJNS5_1CILi128EEES8_NS7_ILi64EEEEEENS_10bfloat16_tEfNS_4arch4Sm80ELb0ELb1ELb1ELb0ELb1ELb0ELb0ELb0ELi2ELi4ELi4ELi4ELb0EEENS1_24CollectiveEpilogueBwdGQAISA_fSD_Li256ELb0ELb1EEENS1_19SingleTileSchedulerILb0ELb0ELb0ELi128EEEEEEEEEvNT_6ParamsE$__umulhi:
[----:B------:R-:W-:Y:S01]  /*68340*/  MOV R8, R2 ;  /* 0x0000000200087202 */ /* 0x000fe20000000f00 */
[----:B------:R-:W-:Y:S01]  /*68350*/  IMAD.HI.U32 R6, R7, R6, RZ ;  /* 0x0000000607067227 */ /* 0x000fe200078e00ff */
[----:B------:R-:W-:-:S04]  /*68360*/  MOV R9, 0x0 ;  /* 0x0000000000097802 */ /* 0x000fc80000000f00 */
[----:B------:R-:W-:Y:S05]  /*68370*/  RET.REL.NODEC R8 `(_ZN7cutlass13device_kernelIN5flash19enable_sm80_to_sm89INS1_16FlashAttnBwdSm80INS1_25CollectiveMainloopBwdSm80ILi2ELi2EN4cute5tupleIJNS5_1CILi128EEES8_NS7_ILi64EEEEEENS_10bfloat16_tEfNS_4arch4Sm80ELb0ELb1ELb1ELb0ELb1ELb0ELb0ELb0ELi2ELi4ELi4ELi4ELb0EEENS1_24CollectiveEpilogueBwdGQAISA_fSD_Li256ELb0ELb1EEENS1_19SingleTileSchedulerILb0ELb0ELb0ELi128EEEEEEEEEvNT_6ParamsE) ;  /* 0xfff97c8008007950 */ /* 0x000fea0003c3ffff */
        .type           $_ZN7cutlass13device_kernelIN5flash19enable_sm80_to_sm89INS1_16FlashAttnBwdSm80INS1_25CollectiveMainloopBwdSm80ILi2ELi2EN4cute5tupleIJNS5_1CILi128EEES8_NS7_ILi64EEEEEENS_10bfloat16_tEfNS_4arch4Sm80ELb0ELb1ELb1ELb0ELb1ELb0ELb0ELb0ELi2ELi4ELi4ELi4ELb0EEENS1_24CollectiveEpilogueBwdGQAISA_fSD_Li256ELb0ELb1EEENS1_19SingleTileSchedulerILb0ELb0ELb0ELi128EEEEEEEEEvNT_6ParamsE$exp2f,@function
        .size           $_ZN7cutlass13device_kernelIN5flash19enable_sm80_to_sm89INS1_16FlashAttnBwdSm80INS1_25CollectiveMainloopBwdSm80ILi2ELi2EN4cute5tupleIJNS5_1CILi128EEES8_NS7_ILi64EEEEEENS_10bfloat16_tEfNS_4arch4Sm80ELb0ELb1ELb1ELb0ELb1ELb0ELb0ELb0ELi2ELi4ELi4ELi4ELb0EEENS1_24CollectiveEpilogueBwdGQAISA_fSD_Li256ELb0ELb1EEENS1_19SingleTileSchedulerILb0ELb0ELb0ELi128EEEEEEEEEvNT_6ParamsE$exp2f,($_ZN7cutlass13device_kernelIN5flash19enable_sm80_to_sm89INS1_16FlashAttnBwdSm80INS1_25CollectiveMainloopBwdSm80ILi2ELi2EN4cute5tupleIJNS5_1CILi128EEES8_NS7_ILi64EEEEEENS_10bfloat16_tEfNS_4arch4Sm80ELb0ELb1ELb1ELb0ELb1ELb0ELb0ELb0ELi2ELi4ELi4ELi4ELb0EEENS1_24CollectiveEpilogueBwdGQAISA_fSD_Li256ELb0ELb1EEENS1_19SingleTileSchedulerILb0ELb0ELb0ELi128EEEEEEEEEvNT_6ParamsE$min - $_ZN7cutlass13device_kernelIN5flash19enable_sm80_to_sm89INS1_16FlashAttnBwdSm80INS1_25CollectiveMainloopBwdSm80ILi2ELi2EN4cute5tupleIJNS5_1CILi128EEES8_NS7_ILi64EEEEEENS_10bfloat16_tEfNS_4arch4Sm80ELb0ELb1ELb1ELb0ELb1ELb0ELb0ELb0ELi2ELi4ELi4ELi4ELb0EEENS1_24CollectiveEpilogueBwdGQAISA_fSD_Li256ELb0ELb1EEENS1_19SingleTileSchedulerILb0ELb0ELb0ELi128EEEEEEEEEvNT_6ParamsE$exp2f)
$_ZN7cutlass13device_kernelIN5flash19enable_sm80_to_sm89INS1_16FlashAttnBwdSm80INS1_25CollectiveMainloopBwdSm80ILi2ELi2EN4cute5tupleIJNS5_1CILi128EEES8_NS7_ILi64EEEEEENS_10bfloat16_tEfNS_4arch4Sm80ELb0ELb1ELb1ELb0ELb1ELb0ELb0ELb0ELi2ELi4ELi4ELi4ELb0EEENS1_24CollectiveEpilogueBwdGQAISA_fSD_Li256ELb0ELb1EEENS1_19SingleTileSchedulerILb0ELb0ELb0ELi128EEEEEEEEEvNT_6ParamsE$exp2f:
[----:B------:R-:W1:Y:S01]  /*68380*/  MUFU.EX2 R6, R6 ;  /* 0x0000000600067308 */ /* 0x000e620000000800 */
[----:B------:R-:W-:-:S04]  /*68390*/  MOV R3, 0x0 ;  /* 0x0000000000037802 */ /* 0x000fc80000000f00 */
[----:B------:R-:W-:Y:S05]  /*683a0*/  RET.REL.NODEC R2 `(_ZN7cutlass13device_kernelIN5flash19enable_sm80_to_sm89INS1_16FlashAttnBwdSm80INS1_25CollectiveMainloopBwdSm80ILi2ELi2EN4cute5tupleIJNS5_1CILi128EEES8_NS7_ILi64EEEEEENS_10bfloat16_tEfNS_4arch4Sm80ELb0ELb1ELb1ELb0ELb1ELb0ELb0ELb0ELi2ELi4ELi4ELi4ELb0EEENS1_24CollectiveEpilogueBwdGQAISA_fSD_Li256ELb0ELb1EEENS1_19SingleTileSchedulerILb0ELb0ELb0ELi128EEEEEEEEEvNT_6ParamsE) ;  /* 0xfff97c5002007950 */ /* 0x000fea0003c3ffff */
        .type           $_ZN7cutlass13device_kernelIN5flash19enable_sm80_to_sm89INS1_16FlashAttnBwdSm80INS1_25CollectiveMainloopBwdSm80ILi2ELi2EN4cute5tupleIJNS5_1CILi128EEES8_NS7_ILi64EEEEEENS_10bfloat16_tEfNS_4arch4Sm80ELb0ELb1ELb1ELb0ELb1ELb0ELb0ELb0ELi2ELi4ELi4ELi4ELb0EEENS1_24CollectiveEpilogueBwdGQAISA_fSD_Li256ELb0ELb1EEENS1_19SingleTileSchedulerILb0ELb0ELb0ELi128EEEEEEEEEvNT_6ParamsE$min,@function
        .size           $_ZN7cutlass13device_kernelIN5flash19enable_sm80_to_sm89INS1_16FlashAttnBwdSm80INS1_25CollectiveMainloopBwdSm80ILi2ELi2EN4cute5tupleIJNS5_1CILi128EEES8_NS7_ILi64EEEEEENS_10bfloat16_tEfNS_4arch4Sm80ELb0ELb1ELb1ELb0ELb1ELb0ELb0ELb0ELi2ELi4ELi4ELi4ELb0EEENS1_24CollectiveEpilogueBwdGQAISA_fSD_Li256ELb0ELb1EEENS1_19SingleTileSchedulerILb0ELb0ELb0ELi128EEEEEEEEEvNT_6ParamsE$min,(.L_x_9637 - $_ZN7cutlass13device_kernelIN5flash19enable_sm80_to_sm89INS1_16FlashAttnBwdSm80INS1_25CollectiveMainloopBwdSm80ILi2ELi2EN4cute5tupleIJNS5_1CILi128EEES8_NS7_ILi64EEEEEENS_10bfloat16_tEfNS_4arch4Sm80ELb0ELb1ELb1ELb0ELb1ELb0ELb0ELb0ELi2ELi4ELi4ELi4ELb0EEENS1_24CollectiveEpilogueBwdGQAISA_fSD_Li256ELb0ELb1EEENS1_19SingleTileSchedulerILb0ELb0ELb0ELi128EEEEEEEEEvNT_6ParamsE$min)
$_ZN7cutlass13device_kernelIN5flash19enable_sm80_to_sm89INS1_16FlashAttnBwdSm80INS1_25CollectiveMainloopBwdSm80ILi2ELi2EN4cute5tupleIJNS5_1CILi128EEES8_NS7_ILi64EEEEEENS_10bfloat16_tEfNS_4arch4Sm80ELb0ELb1ELb1ELb0ELb1ELb0ELb0ELb0ELi2ELi4ELi4ELi4ELb0EEENS1_24CollectiveEpilogueBwdGQAISA_fSD_Li256ELb0ELb1EEENS1_19SingleTileSchedulerILb0ELb0ELb0ELi128EEEEEEEEEvNT_6ParamsE$min:
[----:B------:R-:W-:Y:S02]  /*683b0*/  MOV R9, 0x0 ;  /* 0x0000000000097802 */ /* 0x000fe40000000f00 */
[----:B------:R-:W-:Y:S02]  /*683c0*/  IMNMX R2, R2, R55, PT ;  /* 0x0000003702027217 */ /* 0x000fe40003800200 */
[----:B------:R-:W-:Y:S05]  /*683d0*/  RET.REL.NODEC R8 `(_ZN7cutlass13device_kernelIN5flash19enable_sm80_to_sm89INS1_16FlashAttnBwdSm80INS1_25CollectiveMainloopBwdSm80ILi2ELi2EN4cute5tupleIJNS5_1CILi128EEES8_NS7_ILi64EEEEEENS_10bfloat16_tEfNS_4arch4Sm80ELb0ELb1ELb1ELb0ELb1ELb0ELb0ELb0ELi2ELi4ELi4ELi4ELb0EEENS1_24CollectiveEpilogueBwdGQAISA_fSD_Li256ELb0ELb1EEENS1_19SingleTileSchedulerILb0ELb0ELb0ELi128EEEEEEEEEvNT_6ParamsE) ;  /* 0xfff97c2008007950 */ /* 0x000fea0003c3ffff */
.L_x_1900:
        /* <DEDUP_REMOVED lines=10> */
.L_x_9637:


//--------------------- .text._ZN7cutlass13device_kernelIN5flash19enable_sm80_to_sm89INS1_16FlashAttnBwdSm80INS1_25CollectiveMainloopBwdSm80ILi2ELi2EN4cute5tupleIJNS5_1CILi128EEES8_NS7_ILi64EEEEEENS_10bfloat16_tEfNS_4arch4Sm80ELb0ELb1ELb1ELb1ELb0ELb0ELb0ELb0ELi2ELi4ELi4ELi4ELb0EEENS1_21CollectiveEpilogueBwdISA_SB_SD_Li256ELb1ELb0ELi2EEENS1_19SingleTileSchedulerILb1ELb0ELb0ELi128EEEEEEEEEvNT_6ParamsE --------------------------
	.section	.text._ZN7cutlass13device_kernelIN5flash19enable_sm80_to_sm89INS1_16FlashAttnBwdSm80INS1_25CollectiveMainloopBwdSm80ILi2ELi2EN4cute5tupleIJNS5_1CILi128EEES8_NS7_ILi64EEEEEENS_10bfloat16_tEfNS_4arch4Sm80ELb0ELb1ELb1ELb1ELb0ELb0ELb0ELb0ELi2ELi4ELi4ELi4ELb0EEENS1_21CollectiveEpilogueBwdISA_SB_SD_Li256ELb1ELb0ELi2EEENS1_19SingleTileSchedulerILb1ELb0ELb0ELi128EEEEEEEEEvNT_6ParamsE,"ax",@progbits
	.sectioninfo	@"SHI_REGISTERS=127"
	.align	128
.text._ZN7cutlass13device_kernelIN5flash19enable_sm80_to_sm89INS1_16FlashAttnBwdSm80INS1_25CollectiveMainloopBwdSm80ILi2ELi2EN4cute5tupleIJNS5_1CILi128EEES8_NS7_ILi64EEEEEENS_10bfloat16_tEfNS_4arch4Sm80ELb0ELb1ELb1ELb1ELb0ELb0ELb0ELb0ELi2ELi4ELi4ELi4ELb0EEENS1_21CollectiveEpilogueBwdISA_SB_SD_Li256ELb1ELb0ELi2EEENS1_19SingleTileSchedulerILb1ELb0ELb0ELi128EEEEEEEEEvNT_6ParamsE:
        .type           _ZN7cutlass13device_kernelIN5flash19enable_sm80_to_sm89INS1_16FlashAttnBwdSm80INS1_25CollectiveMainloopBwdSm80ILi2ELi2EN4cute5tupleIJNS5_1CILi128EEES8_NS7_ILi64EEEEEENS_10bfloat16_tEfNS_4arch4Sm80ELb0ELb1ELb1ELb1ELb0ELb0ELb0ELb0ELi2ELi4ELi4ELi4ELb0EEENS1_21CollectiveEpilogueBwdISA_SB_SD_Li256ELb1ELb0ELi2EEENS1_19SingleTileSchedulerILb1ELb0ELb0ELi128EEEEEEEEEvNT_6ParamsE,@function
        .size           _ZN7cutlass13device_kernelIN5flash19enable_sm80_to_sm89INS1_16FlashAttnBwdSm80INS1_25CollectiveMainloopBwdSm80ILi2ELi2EN4cute5tupleIJNS5_1CILi128EEES8_NS7_ILi64EEEEEENS_10bfloat16_tEfNS_4arch4Sm80ELb0ELb1ELb1ELb1ELb0ELb0ELb0ELb0ELi2ELi4ELi4ELi4ELb0EEENS1_21CollectiveEpilogueBwdISA_SB_SD_Li256ELb1ELb0ELi2EEENS1_19SingleTileSchedulerILb1ELb0ELb0ELi128EEEEEEEEEvNT_6ParamsE,(.L_x_10038 - _ZN7cutlass13device_kernelIN5flash19enable_sm80_to_sm89INS1_16FlashAttnBwdSm80INS1_25CollectiveMainloopBwdSm80ILi2ELi2EN4cute5tupleIJNS5_1CILi128EEES8_NS7_ILi64EEEEEENS_10bfloat16_tEfNS_4arch4Sm80ELb0ELb1ELb1ELb1ELb0ELb0ELb0ELb0ELi2ELi4ELi4ELi4ELb0EEENS1_21CollectiveEpilogueBwdISA_SB_SD_Li256ELb1ELb0ELi2EEENS1_19SingleTileSchedulerILb1ELb0ELb0ELi128EEEEEEEEEvNT_6ParamsE)
        .other          _ZN7cutlass13device_kernelIN5flash19enable_sm80_to_sm89INS1_16FlashAttnBwdSm80INS1_25CollectiveMainloopBwdSm80ILi2ELi2EN4cute5tupleIJNS5_1CILi128EEES8_NS7_ILi64EEEEEENS_10bfloat16_tEfNS_4arch4Sm80ELb0ELb1ELb1ELb1ELb0ELb0ELb0ELb0ELi2ELi4ELi4ELi4ELb0EEENS1_21CollectiveEpilogueBwdISA_SB_SD_Li256ELb1ELb0ELi2EEENS1_19SingleTileSchedulerILb1ELb0ELb0ELi128EEEEEEEEEvNT_6ParamsE,@"STO_CUDA_ENTRY STV_DEFAULT"
_ZN7cutlass13device_kernelIN5flash19enable_sm80_to_sm89INS1_16FlashAttnBwdSm80INS1_25CollectiveMainloopBwdSm80ILi2ELi2EN4cute5tupleIJNS5_1CILi128EEES8_NS7_ILi64EEEEEENS_10bfloat16_tEfNS_4arch4Sm80ELb0ELb1ELb1ELb1ELb0ELb0ELb0ELb0ELi2ELi4ELi4ELi4ELb0EEENS1_21CollectiveEpilogueBwdISA_SB_SD_Li256ELb1ELb0ELi2EEENS1_19SingleTileSchedulerILb1ELb0ELb0ELi128EEEEEEEEEvNT_6ParamsE:
        /* <DEDUP_REMOVED lines=8> */
[----:B------:R-:W-:Y:S01]  /*0080*/  IMAD.X R23, RZ, RZ, c[0x0][0x24], P0 ;  /* 0x00000900ff177624 */ /* 0x000fe200000e06ff */
[----:B-1----:R-:W-:Y:S01]  /*0090*/  SHF.R.U32.HI R0, RZ, 0x5, R34 ;  /* 0x00000005ff007819 */ /* 0x002fe20000011622 */
[----:B--2---:R-:W-:-:S05]  /*00a0*/  IMAD.WIDE R4, R42, R3, c[0x0][0x3c0] ;  /* 0x0000f0002a047625 */ /* 0x004fca00078e0203 */
[----:B------:R-:W1:Y:S02]  /*00b0*/  SHFL.IDX PT, R0, R0, RZ, 0x1f ;  /* 0x00001fff00007589 */ /* 0x000e6400000e0000 */
[----:B-1----:R-:W-:-:S13]  /*00c0*/  ISETP.NE.AND P1, PT, R0, RZ, PT ;  /* 0x000000ff0000720c */ /* 0x002fda0003f25270 */
[----:B------:R-:W-:Y:S05]  /*00d0*/  @!P1 BRA `(.L_x_1901) ;  /* 0x0000012000009947 */ /* 0x000fea0003800000 */
[----:B---3--:R-:W-:-:S04]  /*00e0*/  ISETP.NE.U32.AND P0, PT, RZ, c[0x0][0x3c0], PT ;  /* 0x0000f000ff007a0c */ /* 0x008fc80003f05070 */
[----:B------:R-:W-:-:S13]  /*00f0*/  ISETP.NE.AND.EX P0, PT, RZ, c[0x0][0x3c4], PT, P0 ;  /* 0x0000f100ff007a0c */ /* 0x000fda0003f05300 */
[----:B------:R-:W-:Y:S05]  /*0100*/  @!P0 BRA `(.L_x_1902) ;  /* 0x0000002000008947 */ /* 0x000fea0003800000 */
[----:B------:R1:W5:Y:S01]  /*0110*/  LDG.E R5, [R4.64] ;  /* 0x0000000604057981 */ /* 0x000362000c1e1900 */
[----:B------:R-:W-:Y:S05]  /*0120*/  BRA `(.L_x_1903) ;  /* 0x0000009000007947 */ /* 0x000fea0003800000 */
.L_x_1902:
        /* <DEDUP_REMOVED lines=8> */
.L_x_1904:
[----:B------:R-:W-:Y:S02]  /*01b0*/  MOV R5, c[0x0][0x3a4] ;  /* 0x0000e90000057a02 */ /* 0x000fe40000000f00 */
.L_x_1903:
[----:B------:R-:W-:-:S05]  /*01c0*/  IMAD.SHL.U32 R0, R32, 0x80, RZ ;  /* 0x0000008020007824 */ /* 0x000fca00078e00ff */
[----:B-----5:R-:W-:-:S04]  /*01d0*/  ISETP.GE.AND P0, PT, R0, R5, PT ;  /* 0x000000050000720c */ /* 0x020fc80003f06270 */
[----:B------:R-:W-:Y:S01]  /*01e0*/  SEL R42, R42, 0xffffffff, !P0 ;  /* 0xffffffff2a2a7807 */ /* 0x000fe20004000000 */
[----:B------:R-:W-:Y:S05]  /*01f0*/  BRA `(.L_x_1905) ;  /* 0x0000011000007947 */ /* 0x000fea0003800000 */
.L_x_1901:
[----:B---3--:R-:W-:-:S04]  /*0200*/  ISETP.NE.U32.AND P0, PT, RZ, c[0x0][0x3c0], PT ;  /* 0x0000f000ff007a0c */ /* 0x008fc80003f05070 */
[----:B------:R-:W-:-:S13]  /*0210*/  ISETP.NE.AND.EX P0, PT, RZ, c[0x0][0x3c4], PT, P0 ;  /* 0x0000f100ff007a0c */ /* 0x000fda0003f05300 */
[----:B------:R-:W-:Y:S05]  /*0220*/  @!P0 BRA `(.L_x_1906) ;  /* 0x0000002000008947 */ /* 0x000fea0003800000 */
[----:B------:R1:W5:Y:S01]  /*0230*/  LDG.E R5, [R4.64] ;  /* 0x0000000604057981 */ /* 0x000362000c1e1900 */
[----:B------:R-:W-:Y:S05]  /*0240*/  BRA `(.L_x_1907) ;  /* 0x0000009000007947 */ /* 0x000fea0003800000 */
.L_x_1906:
        /* <DEDUP_REMOVED lines=8> */
.L_x_1908:
[----:B------:R-:W-:Y:S02]  /*02d0*/  MOV R5, c[0x0][0x3a4] ;  /* 0x0000e90000057a02 */ /* 0x000fe40000000f00 */
.L_x_1907:
[----:B------:R-:W-:-:S05]  /*02e0*/  IMAD.SHL.U32 R0, R32, 0x80, RZ ;  /* 0x0000008020007824 */ /* 0x000fca00078e00ff */
[----:B-----5:R-:W-:-:S04]  /*02f0*/  ISETP.GE.AND P0, PT, R0, R5, PT ;  /* 0x000000050000720c */ /* 0x020fc80003f06270 */
[----:B------:R-:W-:-:S04]  /*0300*/  SEL R42, R42, 0xffffffff, !P0 ;  /* 0xffffffff2a2a7807 */ /* 0x000fc80004000000 */
.L_x_1905:
        /* <DEDUP_REMOVED lines=8> */
[----:B------:R-:W-:Y:S01]  /*0390*/  CS2R R20, SRZ ;  /* 0x0000000000147805 */ /* 0x000fe2000001ff00 */
        /* <DEDUP_REMOVED lines=28> */
[----:B------:R-:W-:Y:S01]  /*0560*/  @P6 SHF.R.S32.HI R0, RZ, 0x1f, R5 ;  /* 0x0000001fff006819 */ /* 0x000fe20000011405 */
[----:B---3--:R1:W-:Y:S03]  /*0570*/  STL [R1+0x4], R21 ;  /* 0x0000041501007387 */ /* 0x0083e60000100800 */
[----:B------:R-:W-:Y:S01]  /*0580*/  @P6 LEA.HI R0, R0, R5, RZ, 0x7 ;  /* 0x0000000500006211 */ /* 0x000fe200078f38ff */
[----:B----4-:R1:W-:Y:S03]  /*0590*/  STL [R1+0x8], R20 ;  /* 0x0000081401007387 */ /* 0x0103e60000100800 */
[----:B------:R-:W-:-:S05]  /*05a0*/  @P6 LOP3.LUT R2, R0, 0xffffff80, RZ, 0xc0, !PT ;  /* 0xffffff8000026812 */ /* 0x000fca00078ec0ff */
        /* <DEDUP_REMOVED lines=8> */
.L_x_1909:
[----:B-----5:R2:W-:Y:S01]  /*0630*/  STL [R1+0x10], R48 ;  /* 0x0000103001007387 */ /* 0x0205e20000100800 */
[----:B------:R-:W-:-:S04]  /*0640*/  ISETP.NE.U32.AND P0, PT, RZ, c[0x0][0x2e0], PT ;  /* 0x0000b800ff007a0c */ /* 0x000fc80003f05070 */
[----:B------:R-:W-:-:S13]  /*0650*/  ISETP.NE.AND.EX P0, PT, RZ, c[0x0][0x2e4], PT, P0 ;  /* 0x0000b900ff007a0c */ /* 0x000fda0003f05300 */
[----:B------:R-:W-:Y:S05]  /*0660*/  @!P0 BRA `(.L_x_1910) ;  /* 0x0000003000008947 */ /* 0x000fea0003800000 */
[----:B------:R-:W-:-:S05]  /*0670*/  IMAD.WIDE R4, R42, R3, c[0x0][0x2e0] ;  /* 0x0000b8002a047625 */ /* 0x000fca00078e0203 */
[----:B------:R3:W5:Y:S01]  /*0680*/  LDG.E R49, [R4.64] ;  /* 0x0000000604317981 */ /* 0x000762000c1e1900 */
[----:B------:R-:W-:Y:S05]  /*0690*/  BRA `(.L_x_1911) ;  /* 0x0000005000007947 */ /* 0x000fea0003800000 */
.L_x_1910:
[----:B------:R-:W-:Y:S05]  /*06a0*/  @!P5 BRA `(.L_x_1911) ;  /* 0x000000400000d947 */ /* 0x000fea0003800000 */
[----:B------:R-:W-:-:S05]  /*06b0*/  IMAD.WIDE R4, R42, R3, c[0x0][0x2d0] ;  /* 0x0000b4002a047625 */ /* 0x000fca00078e0203 */
[----:B------:R-:W3:Y:S04]  /*06c0*/  LDG.E R49, [R4.64] ;  /* 0x0000000604317981 */ /* 0x000ee8000c1e1900 */
[----:B------:R-:W3:Y:S02]  /*06d0*/  LDG.E R0, [R4.64+0x4] ;  /* 0x0000040604007981 */ /* 0x000ee4000c1e1900 */
[----:B---3--:R-:W-:-:S05]  /*06e0*/  IADD3 R49, -R49, R0, RZ ;  /* 0x0000000031317210 */ /* 0x008fca0007ffe1ff */
.L_x_1911:
[----:B-----5:R4:W-:Y:S01]  /*06f0*/  STL [R1+0x14], R49 ;  /* 0x0000143101007387 */ /* 0x0209e20000100800 */
[----:B------:R-:W-:Y:S02]  /*0700*/  ISETP.GE.AND P0, PT, R32, RZ, PT ;  /* 0x000000ff2000720c */ /* 0x000fe40003f06270 */
[----:B------:R-:W-:-:S04]  /*0710*/  IADD3 R3, R48, 0x7f, RZ ;  /* 0x0000007f30037810 */ /* 0x000fc80007ffe0ff */
[----:B------:R-:W-:-:S04]  /*0720*/  SHF.R.S32.HI R0, RZ, 0x1f, R3 ;  /* 0x0000001fff007819 */ /* 0x000fc80000011403 */
[----:B------:R-:W-:-:S04]  /*0730*/  LEA.HI R0, R0, R3, RZ, 0x7 ;  /* 0x0000000300007211 */ /* 0x000fc800078f38ff */
[----:B------:R-:W-:Y:S01]  /*0740*/  SHF.R.S32.HI R3, RZ, 0x7, R0 ;  /* 0x00000007ff037819 */ /* 0x000fe20000011400 */
[----:B------:R-:W-:Y:S05]  /*0750*/  @!P0 BRA `(.L_x_1912) ;  /* 0x0000007000008947 */ /* 0x000fea0003800000 */
[----:B---3--:R-:W-:-:S05]  /*0760*/  IADD3 R5, -R49, 0xff, RZ ;  /* 0x000000ff31057810 */ /* 0x008fca0007ffe1ff */
[----:B------:R-:W-:-:S05]  /*0770*/  IMAD R5, R32, 0x80, R5 ;  /* 0x0000008020057824 */ /* 0x000fca00078e0205 */
[----:B------:R-:W-:-:S04]  /*0780*/  IADD3 R5, R5, c[0x0][0x2a0], R48 ;  /* 0x0000a80005057a10 */ /* 0x000fc80007ffe030 */
[----:B------:R-:W-:-:S04]  /*0790*/  SHF.R.S32.HI R0, RZ, 0x1f, R5 ;  /* 0x0000001fff007819 */ /* 0x000fc80000011405 */
[----:B------:R-:W-:-:S04]  /*07a0*/  LEA.HI R0, R0, R5, RZ, 0x7 ;  /* 0x0000000500007211 */ /* 0x000fc800078f38ff */
[----:B------:R-:W-:-:S04]  /*07b0*/  SHF.R.S32.HI R0, RZ, 0x7, R0 ;  /* 0x00000007ff007819 */ /* 0x000fc80000011400 */
[----:B------:R-:W-:-:S04]  /*07c0*/  IMNMX R3, R3, R0, PT ;  /* 0x0000000003037217 */ /* 0x000fc80003800200 */
.L_x_1912:
[----:B---3--:R-:W-:Y:S01]  /*07d0*/  IMAD R5, R32, 0x80, -R49 ;  /* 0x0000008020057824 */ /* 0x008fe200078e0a31 */
[----:B------:R3:W-:Y:S01]  /*07e0*/  STL [R1+0x18], R3 ;  /* 0x0000180301007387 */ /* 0x0007e20000100800 */
[----:B------:R-:W-:Y:S01]  /*07f0*/  PLOP3.LUT P1, PT, PT, PT, PT, 0x80, 0x0 ;  /* 0x000000000000781c */ /* 0x000fe20003f2f070 */
[----:B------:R-:W-:Y:S01]  /*0800*/  CS2R R46, SRZ ;  /* 0x00000000002e7805 */ /* 0x000fe2000001ff00 */
[----:B------:R-:W-:Y:S01]  /*0810*/  CS2R R44, SRZ ;  /* 0x00000000002c7805 */ /* 0x000fe2000001ff00 */
[----:B------:R-:W-:Y:S01]  /*0820*/  IADD3 R5, R48, -c[0x0][0x2a4], R5 ;  /* 0x8000a90030057a10 */ /* 0x000fe20007ffe005 */
        /* <DEDUP_REMOVED lines=17> */
[----:B------:R-:W-:-:S02]  /*0940*/  CS2R R4, SRZ ;  /* 0x0000000000047805 */ /* 0x000fc4000001ff00 */
[----:B------:R-:W-:-:S13]  /*0950*/  ISETP.GT.AND P0, PT, R3, R0, PT ;  /* 0x000000000300720c */ /* 0x000fda0003f04270 */
[----:B------:R-:W-:Y:S05]  /*0960*/  @!P0 BRA `(.L_x_1913) ;  /* 0x0000489000008947 */ /* 0x000fea0003800000 */
[----:B---3--:R-:W-:Y:S01]  /*0970*/  IMAD.MOV.U32 R5, RZ, RZ, c[0x0][0x2a8] ;  /* 0x0000aa00ff057624 */ /* 0x008fe200078e00ff */
        /* <DEDUP_REMOVED lines=16> */
[----:B------:R-:W-:Y:S01]  /*0a80*/  IMAD.MOV.U32 R30, RZ, RZ, c[0x0][0x168] ;  /* 0x00005a00ff1e7624 */ /* 0x000fe200078e00ff */
[----:B------:R-:W-:Y:S01]  /*0a90*/  UMOV UR10, 0x5 ;  /* 0x00000005000a7882 */ /* 0x000fe20000000000 */
[----:B------:R-:W-:Y:S01]  /*0aa0*/  PRMT R17, R3, 0x7610, R17 ;  /* 0x0000761003117816 */ /* 0x000fe20000000011 */
[----:B------:R-:W-:Y:S01]  /*0ab0*/  IMAD.MOV.U32 R50, RZ, RZ, c[0x0][0x2a0] ;  /* 0x0000a800ff327624 */ /* 0x000fe200078e00ff */
[----:B------:R-:W-:Y:S01]  /*0ac0*/  USHF.L.U64.HI UR8, UR4, UR13, UR5 ;  /* 0x0000000d04087299 */ /* 0x000fe20008010205 */
[----:B------:R-:W-:Y:S01]  /*0ad0*/  IADD3 R30, R30, 0x7f, RZ ;  /* 0x0000007f1e1e7810 */ /* 0x000fe20007ffe0ff */
[----:B------:R-:W-:Y:S01]  /*0ae0*/  IMAD.MOV.U32 R51, RZ, RZ, c[0x0][0x2a4] ;  /* 0x0000a900ff337624 */ /* 0x000fe200078e00ff */
[----:B------:R-:W-:Y:S01]  /*0af0*/  USHF.L.U32 UR9, UR4, 0x7, URZ ;  /* 0x0000000704097899 */ /* 0x000fe2000800063f */
[----:B------:R-:W-:Y:S01]  /*0b00*/  IMAD R13, R32, -0x80, R49 ;  /* 0xffffff80200d7824 */ /* 0x000fe200078e0231 */
[----:B------:R-:W-:Y:S01]  /*0b10*/  USHF.L.U64.HI UR5, UR4, UR10, UR5 ;  /* 0x0000000a04057299 */ /* 0x000fe20008010205 */
[----:B------:R-:W-:Y:S01]  /*0b20*/  MOV R16, c[0x0][0x250] ;  /* 0x0000940000107a02 */ /* 0x000fe20000000f00 */
[----:B------:R1:W-:Y:S01]  /*0b30*/  STL.128 [R1+0x350], R48 ;  /* 0x0003503001007387 */ /* 0x0003e20000100c00 */
[----:B------:R-:W-:Y:S01]  /*0b40*/  USHF.L.U32 UR4, UR4, 0x5, URZ ;  /* 0x0000000504047899 */ /* 0x000fe2000800063f */
[----:B------:R-:W-:-:S02]  /*0b50*/  IMAD.SHL.U32 R62, R34, 0x4, RZ ;  /* 0x00000004223e7824 */ /* 0x000fc400078e00ff */
[----:B------:R2:W-:Y:S03]  /*0b60*/  STL [R1+0x378], R16 ;  /* 0x0003781001007387 */ /* 0x0005e60000100800 */
[----:B------:R-:W-:Y:S01]  /*0b70*/  SHF.R.S32.HI R63, RZ, 0x1f, R62 ;  /* 0x0000001fff3f7819 */ /* 0x000fe2000001143e */
[----:B------:R-:W-:Y:S04]  /*0b80*/  STL.U8 [R1+0x70], R17 ;  /* 0x0000701101007387 */ /* 0x000fe80000100000 */
[----:B------:R-:W-:Y:S01]  /*0b90*/  STL.U8 [R1+0x71], R17 ;  /* 0x0000711101007387 */ /* 0x000fe20000100000 */
[----:B---3--:R-:W-:Y:S01]  /*0ba0*/  IADD3 R4, P0, R22, 0x98, RZ ;  /* 0x0000009816047810 */ /* 0x008fe20007f1e0ff */
[----:B------:R-:W-:-:S02]  /*0bb0*/  IMAD.MOV.U32 R6, RZ, RZ, R15 ;  /* 0x000000ffff067224 */ /* 0x000fc400078e000f */
[----:B------:R-:W3:Y:S01]  /*0bc0*/  LDL R40, [R1+0x10] ;  /* 0x0000100001287983 */ /* 0x000ee20000100800 */
[----:B------:R-:W-:Y:S02]  /*0bd0*/  IMAD.MOV.U32 R7, RZ, RZ, R12 ;  /* 0x000000ffff077224 */ /* 0x000fe400078e000c */
[--C-:B------:R-:W-:Y:S01]  /*0be0*/  IMAD.X R5, RZ, RZ, R23.reuse, P0 ;  /* 0x000000ffff057224 */ /* 0x100fe200000e0617 */
[C---:B------:R-:W-:Y:S01]  /*0bf0*/  IADD3 R3, P0, R22.reuse, 0xf0, RZ ;  /* 0x000000f016037810 */ /* 0x040fe20007f1e0ff */
[--C-:B-----5:R-:W-:Y:S02]  /*0c00*/  IMAD.X R9, RZ, RZ, R23.reuse, P3 ;  /* 0x000000ffff097224 */ /* 0x120fe400018e0617 */
[--C-:B------:R-:W-:Y:S01]  /*0c10*/  IMAD.X R8, RZ, RZ, R23.reuse, P2 ;  /* 0x000000ffff087224 */ /* 0x100fe200010e0617 */
[----:B------:R5:W-:Y:S01]  /*0c20*/  STL.128 [R1+0x380], R4 ;  /* 0x0003800401007387 */ /* 0x000be20000100c00 */
[--C-:B------:R-:W-:Y:S01]  /*0c30*/  IMAD.X R15, RZ, RZ, R23.reuse, P1 ;  /* 0x000000ffff0f7224 */ /* 0x100fe200008e0617 */
[C---:B------:R-:W-:Y:S01]  /*0c40*/  IADD3 R44, P1, R22.reuse, 0xd8, RZ ;  /* 0x000000d8162c7810 */ /* 0x040fe20007f3e0ff */
[----:B------:R-:W-:Y:S01]  /*0c50*/  IMAD.X R12, RZ, RZ, R23, P0 ;  /* 0x000000ffff0c7224 */ /* 0x000fe200000e0617 */
[----:B------:R-:W-:-:S02]  /*0c60*/  IADD3 R46, P0, R22, 0x344, RZ ;  /* 0x00000344162e7810 */ /* 0x000fc40007f1e0ff */
[C---:B-12---:R-:W-:Y:S01]  /*0c70*/  IADD3 R48, P3, R22.reuse, 0x71, RZ ;  /* 0x0000007116307810 */ /* 0x046fe20007f7e0ff */
[--C-:B------:R-:W-:Y:S01]  /*0c80*/  IMAD.X R45, RZ, RZ, R23.reuse, P1 ;  /* 0x000000ffff2d7224 */ /* 0x100fe200008e0617 */
[C---:B------:R-:W-:Y:S01]  /*0c90*/  IADD3 R38, P1, R22.reuse, 0x338, RZ ;  /* 0x0000033816267810 */ /* 0x040fe20007f3e0ff */
[--C-:B------:R-:W-:Y:S01]  /*0ca0*/  IMAD.X R47, RZ, RZ, R23.reuse, P0 ;  /* 0x000000ffff2f7224 */ /* 0x100fe200000e0617 */
[C---:B------:R-:W-:Y:S01]  /*0cb0*/  IADD3 R36, P0, R22.reuse, 0x4, RZ ;  /* 0x0000000416247810 */ /* 0x040fe20007f1e0ff */
[--C-:B----4-:R-:W-:Y:S01]  /*0cc0*/  IMAD.X R49, RZ, RZ, R23.reuse, P3 ;  /* 0x000000ffff317224 */ /* 0x110fe200018e0617 */
[C---:B------:R-:W-:Y:S02]  /*0cd0*/  IADD3 R26, P3, R22.reuse, 0x70, RZ ;  /* 0x00000070161a7810 */ /* 0x040fe40007f7e0ff */
[----:B------:R-:W-:Y:S01]  /*0ce0*/  IADD3.X R39, RZ, R23, RZ, P1, !PT ;  /* 0x00000017ff277210 */ /* 0x000fe20000ffe4ff */
[--C-:B------:R-:W-:Y:S01]  /*0cf0*/  IMAD.X R37, RZ, RZ, R23.reuse, P0 ;  /* 0x000000ffff257224 */ /* 0x100fe200000e0617 */
[C---:B------:R-:W-:Y:S01]  /*0d00*/  IADD3 R24, P0, R22.reuse, 0x340, RZ ;  /* 0x0000034016187810 */ /* 0x040fe20007f1e0ff */
[--C-:B------:R-:W-:Y:S01]  /*0d10*/  IMAD.X R27, RZ, RZ, R23.reuse, P3 ;  /* 0x000000ffff1b7224 */ /* 0x100fe200018e0617 */
[----:B------:R1:W-:Y:S01]  /*0d20*/  STL.128 [R1+0x3c0], R44 ;  /* 0x0003c02c01007387 */ /* 0x0003e20000100c00 */
[----:B------:R-:W-:Y:S01]  /*0d30*/  IMAD.MOV.U32 R18, RZ, RZ, R36 ;  /* 0x000000ffff127224 */ /* 0x000fe200078e0024 */
[----:B------:R-:W-:Y:S01]  /*0d40*/  IADD3 R50, P2, R22, 0xc0, RZ ;  /* 0x000000c016327810 */ /* 0x000fe20007f5e0ff */
[----:B------:R-:W-:Y:S01]  /*0d50*/  IMAD.X R25, RZ, RZ, R23, P0 ;  /* 0x000000ffff197224 */ /* 0x000fe200000e0617 */
[----:B------:R-:W-:Y:S01]  /*0d60*/  STL.128 [R1+0x390], R36 ;  /* 0x0003902401007387 */ /* 0x000fe20000100c00 */
[----:B------:R-:W-:-:S02]  /*0d70*/  IMAD.MOV.U32 R19, RZ, RZ, R37 ;  /* 0x000000ffff137224 */ /* 0x000fc400078e0025 */
[----:B------:R-:W-:Y:S01]  /*0d80*/  IMAD.X R51, RZ, RZ, R23, P2 ;  /* 0x000000ffff337224 */ /* 0x000fe200010e0617 */
[----:B------:R-:W-:Y:S01]  /*0d90*/  STL.128 [R1+0x3a0], R24 ;  /* 0x0003a01801007387 */ /* 0x000fe20000100c00 */
[----:B------:R-:W-:Y:S02]  /*0da0*/  IADD3 R16, P2, R22, 0xa0, RZ ;  /* 0x000000a016107810 */ /* 0x000fe40007f5e0ff */
[----:B-----5:R-:W-:Y:S01]  /*0db0*/  MOV R4, R14 ;  /* 0x0000000e00047202 */ /* 0x020fe20000000f00 */
[----:B------:R-:W-:Y:S01]  /*0dc0*/  IMAD.MOV.U32 R5, RZ, RZ, R9 ;  /* 0x000000ffff057224 */ /* 0x000fe200078e0009 */
[----:B------:R2:W-:Y:S01]  /*0dd0*/  STL.128 [R1+0x3d0], R48 ;  /* 0x0003d03001007387 */ /* 0x0005e20000100c00 */
[----:B------:R-:W-:Y:S02]  /*0de0*/  IMAD.MOV.U32 R6, RZ, RZ, R11 ;  /* 0x000000ffff067224 */ /* 0x000fe400078e000b */
[----:B------:R-:W-:Y:S01]  /*0df0*/  IMAD.MOV.U32 R7, RZ, RZ, R8 ;  /* 0x000000ffff077224 */ /* 0x000fe200078e0008 */
[----:B------:R-:W4:Y:S01]  /*0e00*/  S2R R9, SR_CTAID.Y ;  /* 0x0000000000097919 */ /* 0x000f220000002600 */
[----:B------:R-:W-:-:S02]  /*0e10*/  IMAD.U32 R11, RZ, RZ, UR9 ;  /* 0x00000009ff0b7e24 */ /* 0x000fc4000f8e00ff */
[----:B------:R-:W-:Y:S01]  /*0e20*/  IMAD.U32 R8, RZ, RZ, UR8 ;  /* 0x00000008ff087e24 */ /* 0x000fe2000f8e00ff */
[----:B------:R5:W-:Y:S01]  /*0e30*/  STL.128 [R1+0x3b0], R4 ;  /* 0x0003b00401007387 */ /* 0x000be20000100c00 */
[----:B------:R-:W-:Y:S01]  /*0e40*/  IMAD.X R17, RZ, RZ, R23, P2 ;  /* 0x000000ffff117224 */ /* 0x000fe200010e0617 */
[----:B------:R-:W-:Y:S02]  /*0e50*/  ULDC.64 UR8, c[0x0][0x208] ;  /* 0x0000820000087ab9 */ /* 0x000fe40000000a00 */
[----:B------:R-:W-:Y:S02]  /*0e60*/  USHF.L.U64.HI UR10, UR8, UR10, UR9 ;  /* 0x0000000a080a7299 */ /* 0x000fe40008010209 */
[----:B------:R4:W-:Y:S01]  /*0e70*/  STL.128 [R1+0x3e0], R16 ;  /* 0x0003e01001007387 */ /* 0x0009e20000100c00 */
[----:B-1----:R-:W-:Y:S01]  /*0e80*/  MOV R44, R26 ;  /* 0x0000001a002c7202 */ /* 0x002fe20000000f00 */
[----:B------:R-:W-:Y:S01]  /*0e90*/  IMAD.MOV.U32 R45, RZ, RZ, R27 ;  /* 0x000000ffff2d7224 */ /* 0x000fe200078e001b */
[----:B--2---:R-:W-:-:S04]  /*0ea0*/  SHF.R.S32.HI R51, RZ, 0x1f, R42 ;  /* 0x0000001fff337819 */ /* 0x004fc8000001142a */
[----:B------:R-:W-:Y:S01]  /*0eb0*/  SEL R41, R51, RZ, !P6 ;  /* 0x000000ff33297207 */ /* 0x000fe20007000000 */
[----:B-----5:R-:W-:Y:S02]  /*0ec0*/  IMAD.MOV.U32 R4, RZ, RZ, R10 ;  /* 0x000000ffff047224 */ /* 0x020fe400078e000a */
[----:B------:R-:W-:Y:S01]  /*0ed0*/  IMAD.MOV.U32 R5, RZ, RZ, R15 ;  /* 0x000000ffff057224 */ /* 0x000fe200078e000f */
[----:B------:R-:W-:Y:S01]  /*0ee0*/  IADD3 R15, P0, R22, 0x348, RZ ;  /* 0x00000348160f7810 */ /* 0x000fe20007f1e0ff */
[----:B------:R-:W-:Y:S01]  /*0ef0*/  IMAD.MOV.U32 R6, RZ, RZ, R3 ;  /* 0x000000ffff067224 */ /* 0x000fe200078e0003 */
[----:B------:R-:W-:Y:S01]  /*0f00*/  MOV R3, c[0x0][0x1f8] ;  /* 0x00007e0000037a02 */ /* 0x000fe20000000f00 */
[----:B------:R-:W-:Y:S02]  /*0f10*/  IMAD.MOV.U32 R7, RZ, RZ, R12 ;  /* 0x000000ffff077224 */ /* 0x000fe400078e000c */
[----:B----4-:R-:W-:Y:S01]  /*0f20*/  IMAD.U32 R17, RZ, RZ, UR10 ;  /* 0x0000000aff117e24 */ /* 0x010fe2000f8e00ff */
[----:B------:R-:W-:Y:S01]  /*0f30*/  IADD3 R3, R3, 0x7f, RZ ;  /* 0x0000007f03037810 */ /* 0x000fe20007ffe0ff */
[----:B------:R-:W-:Y:S01]  /*0f40*/  ULDC.64 UR10, c[0x0][0x18] ;  /* 0x00000600000a7ab9 */ /* 0x000fe20000000a00 */
[----:B------:R1:W-:Y:S02]  /*0f50*/  STL.128 [R1+0x410], R4 ;  /* 0x0004100401007387 */ /* 0x0003e40000100c00 */
[----:B-1----:R-:W-:Y:S01]  /*0f60*/  SHF.R.S32.HI R5, RZ, 0x1f, R30 ;  /* 0x0000001fff057819 */ /* 0x002fe2000001141e */
[----:B------:R-:W-:Y:S01]  /*0f70*/  IMAD.MOV.U32 R6, RZ, RZ, c[0x0][0x228] ;  /* 0x00008a00ff067624 */ /* 0x000fe200078e00ff */
[----:B------:R-:W-:Y:S01]  /*0f80*/  SHF.R.S32.HI R4, RZ, 0x1f, R3 ;  /* 0x0000001fff047819 */ /* 0x000fe20000011403 */
[----:B------:R-:W-:Y:S01]  /*0f90*/  IMAD.U32 R7, RZ, RZ, UR4 ;  /* 0x00000004ff077e24 */ /* 0x000fe2000f8e00ff */
[----:B------:R-:W-:Y:S01]  /*0fa0*/  LEA.HI R30, R5, R30, RZ, 0x7 ;  /* 0x0000001e051e7211 */ /* 0x000fe200078f38ff */
[----:B------:R-:W-:Y:S01]  /*0fb0*/  IMAD.MOV.U32 R5, RZ, RZ, c[0x0][0x260] ;  /* 0x00009800ff057624 */ /* 0x000fe200078e00ff */
[----:B------:R-:W-:Y:S01]  /*0fc0*/  LEA.HI R3, R4, R3, RZ, 0x7 ;  /* 0x0000000304037211 */ /* 0x000fe200078f38ff */
[----:B------:R-:W-:Y:S01]  /*0fd0*/  IMAD.MOV.U32 R36, RZ, RZ, R7 ;  /* 0x000000ffff247224 */ /* 0x000fe200078e0007 */
[----:B------:R-:W-:Y:S01]  /*0fe0*/  USHF.L.U32 UR4, UR8, 0x5, URZ ;  /* 0x0000000508047899 */ /* 0x000fe2000800063f */
[----:B------:R-:W-:Y:S01]  /*0ff0*/  IMAD.MOV.U32 R7, RZ, RZ, R25 ;  /* 0x000000ffff077224 */ /* 0x000fe200078e0019 */
[----:B------:R-:W-:-:S02]  /*1000*/  IADD3 R4, R5, 0x7f, RZ ;  /* 0x0000007f05047810 */ /* 0x000fc40007ffe0ff */
[----:B------:R-:W-:Y:S01]  /*1010*/  IADD3 R5, R6, 0x1fff, RZ ;  /* 0x00001fff06057810 */ /* 0x000fe20007ffe0ff */
[----:B------:R-:W-:Y:S01]  /*1020*/  IMAD.U32 R6, RZ, RZ, UR5 ;  /* 0x00000005ff067e24 */ /* 0x000fe2000f8e00ff */
[----:B------:R-:W-:Y:S01]  /*1030*/  SHF.R.S32.HI R29, RZ, 0x1f, R4 ;  /* 0x0000001fff1d7819 */ /* 0x000fe20000011404 */
[----:B------:R-:W-:Y:S01]  /*1040*/  IMAD.U32 R16, RZ, RZ, UR4 ;  /* 0x00000004ff107e24 */ /* 0x000fe2000f8e00ff */
[----:B------:R-:W-:Y:S01]  /*1050*/  SHF.R.S32.HI R10, RZ, 0x1f, R5 ;  /* 0x0000001fff0a7819 */ /* 0x000fe20000011405 */
[----:B------:R-:W-:Y:S01]  /*1060*/  IMAD.MOV.U32 R37, RZ, RZ, R6 ;  /* 0x000000ffff257224 */ /* 0x000fe200078e0006 */
[----:B------:R-:W-:Y:S01]  /*1070*/  LEA.HI R29, R29, R4, RZ, 0x7 ;  /* 0x000000041d1d7211 */ /* 0x000fe200078f38ff */
[----:B------:R-:W-:Y:S01]  /*1080*/  IMAD.MOV.U32 R6, RZ, RZ, R24 ;  /* 0x000000ffff067224 */ /* 0x000fe200078e0018 */
[----:B------:R-:W-:Y:S01]  /*1090*/  LEA.HI R10, R10, R5, RZ, 0xd ;  /* 0x000000050a0a7211 */ /* 0x000fe200078f68ff */
[----:B------:R-:W-:Y:S01]  /*10a0*/  IMAD.MOV.U32 R5, RZ, RZ, R39 ;  /* 0x000000ffff057224 */ /* 0x000fe200078e0027 */
[----:B------:R-:W-:Y:S01]  /*10b0*/  MOV R4, R38 ;  /* 0x0000002600047202 */ /* 0x000fe20000000f00 */
[----:B------:R-:W-:Y:S01]  /*10c0*/  IMAD.MOV.U32 R38, RZ, RZ, R11 ;  /* 0x000000ffff267224 */ /* 0x000fe200078e000b */
[----:B------:R-:W-:Y:S01]  /*10d0*/  SHF.R.S32.HI R11, RZ, 0x1f, R34 ;  /* 0x0000001fff0b7819 */ /* 0x000fe20000011422 */
[----:B------:R-:W-:Y:S01]  /*10e0*/  IMAD.MOV.U32 R39, RZ, RZ, R8 ;  /* 0x000000ffff277224 */ /* 0x000fe200078e0008 */
[----:B------:R-:W-:Y:S01]  /*10f0*/  UIADD3 UR5, UP0, UR10, 0x8080, URZ ;  /* 0x000080800a057890 */ /* 0x000fe2000ff1e03f */
[----:B------:R-:W-:Y:S01]  /*1100*/  IMAD.X R8, RZ, RZ, R23, P0 ;  /* 0x000000ffff087224 */ /* 0x000fe200000e0617 */
[CC--:B------:R-:W-:Y:S01]  /*1110*/  LEA.HI R26, R11.reuse, R34.reuse, RZ, 0x3 ;  /* 0x000000220b1a7211 */ /* 0x0c0fe200078f18ff */
[----:B------:R1:W-:Y:S01]  /*1120*/  STL.128 [R1+0x3f0], R4 ;  /* 0x0003f00401007387 */ /* 0x0003e20000100c00 */
[----:B------:R-:W-:Y:S01]  /*1130*/  UIADD3.X UR4, URZ, UR11, URZ, UP0, !UPT ;  /* 0x0000000b3f047290 */ /* 0x000fe200087fe43f */
[----:B------:R-:W-:-:S02]  /*1140*/  LEA.HI R28, R11, R34, RZ, 0x7 ;  /* 0x000000220b1c7211 */ /* 0x000fc400078f38ff */
[----:B------:R2:W-:Y:S02]  /*1150*/  STL.128 [R1+0x80], R36 ;  /* 0x0000802401007387 */ /* 0x0005e40000100c00 */
[----:B------:R-:W-:Y:S02]  /*1160*/  SHF.R.S32.HI R55, RZ, 0x7, R28 ;  /* 0x00000007ff377819 */ /* 0x000fe4000001141c */
[----:B------:R-:W-:Y:S01]  /*1170*/  STL.64 [R1+0xa8], R16 ;  /* 0x0000a81001007387 */ /* 0x000fe20000100a00 */
[----:B-1----:R-:W-:Y:S02]  /*1180*/  @P4 IMAD.MOV.U32 R5, RZ, RZ, R9 ;  /* 0x000000ffff054224 */ /* 0x002fe400078e0009 */
[----:B--2---:R-:W-:Y:S02]  /*1190*/  IMAD.MOV.U32 R36, RZ, RZ, R46 ;  /* 0x000000ffff247224 */ /* 0x004fe400078e002e */
[----:B------:R-:W-:Y:S01]  /*11a0*/  IMAD.MOV.U32 R37, RZ, RZ, R47 ;  /* 0x000000ffff257224 */ /* 0x000fe200078e002f */
[----:B------:R-:W-:Y:S01]  /*11b0*/  MOV R47, R8 ;  /* 0x00000008002f7202 */ /* 0x000fe20000000f00 */
[----:B------:R-:W-:Y:S01]  /*11c0*/  IMAD.MOV.U32 R46, RZ, RZ, R15 ;  /* 0x000000ffff2e7224 */ /* 0x000fe200078e000f */
[----:B------:R-:W-:Y:S01]  /*11d0*/  LEA.HI R15, R11, R34, RZ, 0x4 ;  /* 0x000000220b0f7211 */ /* 0x000fe200078f20ff */
[----:B------:R-:W-:Y:S01]  /*11e0*/  @P4 IMAD.HI.U32 R52, R5, c[0x0][0x24c], RZ ;  /* 0x0000930005344a27 */ /* 0x000fe200078e00ff */
[----:B------:R-:W-:-:S02]  /*11f0*/  SHF.R.S32.HI R8, RZ, 0x3, R26 ;  /* 0x00000003ff087819 */ /* 0x000fc4000001141a */
[----:B------:R-:W-:Y:S01]  /*1200*/  SHF.R.S32.HI R4, RZ, 0x4, R15 ;  /* 0x00000004ff047819 */ /* 0x000fe2000001140f */
[----:B------:R-:W-:Y:S01]  /*1210*/  IMAD.MOV.U32 R38, RZ, RZ, R48 ;  /* 0x000000ffff267224 */ /* 0x000fe200078e0030 */
[----:B------:R-:W-:Y:S01]  /*1220*/  SHF.R.S32.HI R6, RZ, 0x1f, R8 ;  /* 0x0000001fff067819 */ /* 0x000fe20000011408 */
[----:B------:R-:W-:Y:S01]  /*1230*/  IMAD.MOV.U32 R39, RZ, RZ, R49 ;  /* 0x000000ffff277224 */ /* 0x000fe200078e0031 */
[C---:B------:R-:W-:Y:S01]  /*1240*/  IADD3 R31, P1, R8.reuse, R21, RZ ;  /* 0x00000015081f7210 */ /* 0x040fe20007f3e0ff */
[----:B------:R-:W-:Y:S01]  /*1250*/  @!P4 IMAD.MOV.U32 R5, RZ, RZ, R9 ;  /* 0x000000ffff05c224 */ /* 0x000fe200078e0009 */
[----:B------:R-:W-:Y:S01]  /*1260*/  IADD3 R72, P0, R8, R20, RZ ;  /* 0x0000001408487210 */ /* 0x000fe20007f1e0ff */
[----:B------:R1:W-:Y:S01]  /*1270*/  STL.128 [R1+0x400], R44 ;  /* 0x0004002c01007387 */ /* 0x0003e20000100c00 */
[----:B------:R-:W-:Y:S01]  /*1280*/  LOP3.LUT R9, R26, 0xfffffff8, RZ, 0xc0, !PT ;  /* 0xfffffff81a097812 */ /* 0x000fe200078ec0ff */
[----:B------:R-:W-:Y:S01]  /*1290*/  IMAD.WIDE.U32 R24, R5, c[0x0][0x238], RZ ;  /* 0x00008e0005187a25 */ /* 0x000fe200078e00ff */
[----:B------:R-:W-:Y:S01]  /*12a0*/  LEA.HI R7, R15, R4, RZ, 0x1 ;  /* 0x000000040f077211 */ /* 0x000fe200078f08ff */
[----:B------:R2:W-:Y:S01]  /*12b0*/  STL.128 [R1+0x420], R36 ;  /* 0x0004202401007387 */ /* 0x0005e20000100c00 */
[----:B------:R-:W-:-:S02]  /*12c0*/  LEA.HI.X.SX32 R35, R21, R6, 0x1, P1 ;  /* 0x0000000615237211 */ /* 0x000fc400008f0eff */
[----:B------:R-:W-:Y:S01]  /*12d0*/  LEA.HI.X.SX32 R73, R20, R6, 0x1, P0 ;  /* 0x0000000614497211 */ /* 0x000fe200000f0eff */
[----:B------:R-:W-:Y:S01]  /*12e0*/  IMAD.SHL.U32 R6, R8, 0x40, RZ ;  /* 0x0000004008067824 */ /* 0x000fe200078e00ff */
[----:B------:R-:W-:Y:S02]  /*12f0*/  LOP3.LUT R7, R7, 0xfffffffe, RZ, 0xc0, !PT ;  /* 0xfffffffe07077812 */ /* 0x000fe400078ec0ff */
[----:B------:R-:W-:Y:S02]  /*1300*/  SHF.R.S32.HI R60, RZ, 0x1f, R5 ;  /* 0x0000001fff3c7819 */ /* 0x000fe40000011405 */
[----:B------:R-:W-:Y:S02]  /*1310*/  LOP3.LUT R6, R6, 0x1c0, RZ, 0xc0, !PT ;  /* 0x000001c006067812 */ /* 0x000fe400078ec0ff */
[----:B------:R-:W-:Y:S01]  /*1320*/  @P4 SHF.R.U32.HI R52, RZ, c[0x0][0x250], R52 ;  /* 0x00009400ff344a19 */ /* 0x000fe20000011634 */
[C---:B------:R-:W-:Y:S01]  /*1330*/  IMAD R18, R60.reuse, c[0x0][0x180], RZ ;  /* 0x000060003c127a24 */ /* 0x040fe200078e02ff */
[----:B------:R-:W-:Y:S01]  /*1340*/  SHF.R.U32.HI R49, RZ, 0x3, R6 ;  /* 0x00000003ff317819 */ /* 0x000fe20000011606 */
[----:B------:R-:W-:-:S02]  /*1350*/  IMAD R68, R60, c[0x0][0x210], RZ ;  /* 0x000084003c447a24 */ /* 0x000fc400078e02ff */
[----:B------:R-:W-:Y:S02]  /*1360*/  IMAD R18, R5, c[0x0][0x184], R18 ;  /* 0x0000610005127a24 */ /* 0x000fe400078e0212 */
[C---:B------:R-:W-:Y:S02]  /*1370*/  IMAD R66, R60.reuse, c[0x0][0x238], RZ ;  /* 0x00008e003c427a24 */ /* 0x040fe400078e02ff */
[C---:B------:R-:W-:Y:S02]  /*1380*/  IMAD R64, R60.reuse, c[0x0][0x270], RZ ;  /* 0x00009c003c407a24 */ /* 0x040fe400078e02ff */
[----:B------:R-:W-:Y:S02]  /*1390*/  IMAD R60, R60, c[0x0][0x288], RZ ;  /* 0x0000a2003c3c7a24 */ /* 0x000fe400078e02ff */
[----:B------:R-:W-:Y:S02]  /*13a0*/  @!P4 IMAD.MOV.U32 R52, RZ, RZ, R5 ;  /* 0x000000ffff34c224 */ /* 0x000fe400078e0005 */
[----:B------:R-:W-:Y:S01]  /*13b0*/  IMAD R68, R5, c[0x0][0x214], R68 ;  /* 0x0000850005447a24 */ /* 0x000fe200078e0244 */
[----:B-1----:R-:W-:Y:S01]  /*13c0*/  LOP3.LUT R47, R15, 0xfffffff0, RZ, 0xc0, !PT ;  /* 0xfffffff00f2f7812 */ /* 0x002fe200078ec0ff */
[----:B------:R-:W-:-:S02]  /*13d0*/  IMAD.IADD R46, R4, 0x1, -R7 ;  /* 0x00000001042e7824 */ /* 0x000fc400078e0a07 */
[----:B------:R-:W-:Y:S02]  /*13e0*/  IMAD R7, R41, c[0x0][0x188], RZ ;  /* 0x0000620029077a24 */ /* 0x000fe400078e02ff */
[C---:B--2---:R-:W-:Y:S02]  /*13f0*/  IMAD.IADD R36, R34.reuse, 0x1, -R9 ;  /* 0x0000000122247824 */ /* 0x044fe400078e0a09 */
[----:B------:R-:W-:Y:S02]  /*1400*/  IMAD.IADD R47, R34, 0x1, -R47 ;  /* 0x00000001222f7824 */ /* 0x000fe400078e0a2f */
[C---:B------:R-:W-:Y:S02]  /*1410*/  IMAD.SHL.U32 R9, R36.reuse, 0x8, RZ ;  /* 0x0000000824097824 */ /* 0x040fe400078e00ff */
[----:B------:R-:W-:Y:S02]  /*1420*/  IMAD.IADD R37, R13, 0x1, -R8 ;  /* 0x000000010d257824 */ /* 0x000fe400078e0a08 */
[----:B------:R-:W-:Y:S01]  /*1430*/  IMAD.SHL.U32 R53, R36, 0x40, RZ ;  /* 0x0000004024357824 */ /* 0x000fe200078e00ff */
[--C-:B------:R-:W-:Y:S01]  /*1440*/  LOP3.LUT R4, R6, 0x38, R9.reuse, 0xf8, !PT ;  /* 0x0000003806047812 */ /* 0x100fe200078ef809 */
[----:B------:R1:W-:Y:S01]  /*1450*/  STL.64 [R1+0x338], R8 ;  /* 0x0003380801007387 */ /* 0x0003e20000100a00 */
[----:B------:R-:W-:Y:S01]  /*1460*/  SHF.R.S32.HI R77, RZ, 0x1f, R9 ;  /* 0x0000001fff4d7819 */ /* 0x000fe20000011409 */
[C---:B------:R-:W-:Y:S01]  /*1470*/  IMAD R66, R5.reuse, c[0x0][0x23c], R66 ;  /* 0x00008f0005427a24 */ /* 0x040fe200078e0242 */
[----:B------:R-:W-:Y:S01]  /*1480*/  MOV R76, R9 ;  /* 0x00000009004c7202 */ /* 0x000fe20000000f00 */
[C---:B------:R-:W-:Y:S01]  /*1490*/  IMAD R64, R5.reuse, c[0x0][0x274], R64 ;  /* 0x00009d0005407a24 */ /* 0x040fe200078e0240 */
[----:B------:R-:W-:Y:S01]  /*14a0*/  LOP3.LUT R49, R4, R49, RZ, 0x3c, !PT ;  /* 0x0000003104317212 */ /* 0x000fe200078e3cff */
[----:B------:R-:W-:Y:S01]  /*14b0*/  IMAD R60, R5, c[0x0][0x28c], R60 ;  /* 0x0000a300053c7a24 */ /* 0x000fe200078e023c */
[----:B------:R-:W-:Y:S01]  /*14c0*/  LEA.HI R4, R11, R34, RZ, 0x6 ;  /* 0x000000220b047211 */ /* 0x000fe200078f30ff */
[----:B------:R-:W-:Y:S01]  /*14d0*/  IMAD.WIDE.U32 R12, R5, c[0x0][0x180], R76 ;  /* 0x00006000050c7a25 */ /* 0x000fe200078e004c */
[----:B------:R-:W-:-:S02]  /*14e0*/  SHF.R.S32.HI R6, RZ, 0x1f, R47 ;  /* 0x0000001fff067819 */ /* 0x000fc4000001142f */
[----:B------:R-:W-:Y:S01]  /*14f0*/  ISETP.GE.AND P0, PT, R9, c[0x0][0x16c], PT ;  /* 0x00005b0009007a0c */ /* 0x000fe20003f06270 */
[----:B------:R-:W-:Y:S01]  /*1500*/  IMAD.SHL.U32 R4, R4, 0x8, RZ ;  /* 0x0000000804047824 */ /* 0x000fe200078e00ff */
[----:B------:R-:W-:Y:S01]  /*1510*/  LEA.HI R33, R6, R47, RZ, 0x3 ;  /* 0x0000002f06217211 */ /* 0x000fe200078f18ff */
[----:B------:R-:W-:Y:S01]  /*1520*/  IMAD.IADD R19, R13, 0x1, R18 ;  /* 0x000000010d137824 */ /* 0x000fe200078e0212 */
[----:B------:R-:W-:Y:S01]  /*1530*/  LOP3.LUT R53, R53, 0x1c0, RZ, 0xc0, !PT ;  /* 0x000001c035357812 */ /* 0x000fe200078ec0ff */
[----:B------:R-:W-:Y:S01]  /*1540*/  IMAD.MOV.U32 R18, RZ, RZ, R12 ;  /* 0x000000ffff127224 */ /* 0x000fe200078e000c */
[----:B------:R-:W-:Y:S01]  /*1550*/  LOP3.LUT R49, R49, 0xfffffe00, R4, 0xf8, !PT ;  /* 0xfffffe0031317812 */ /* 0x000fe200078ef804 */
[----:B------:R-:W-:Y:S01]  /*1560*/  IMAD.WIDE.U32 R12, R5, c[0x0][0x270], R62 ;  /* 0x00009c00050c7a25 */ /* 0x000fe200078e003e */
[----:B------:R-:W-:Y:S02]  /*1570*/  LOP3.LUT R6, R33, 0xfffffff8, RZ, 0xc0, !PT ;  /* 0xfffffff821067812 */ /* 0x000fe400078ec0ff */
[----:B------:R-:W-:Y:S01]  /*1580*/  SEL R14, RZ, 0x1, P0 ;  /* 0x00000001ff0e7807 */ /* 0x000fe20000000000 */
[----:B------:R-:W-:Y:S01]  /*1590*/  IMAD.WIDE.U32 R20, R5, c[0x0][0x210], R76 ;  /* 0x0000840005147a25 */ /* 0x000fe200078e004c */
[----:B------:R-:W-:-:S02]  /*15a0*/  LOP3.LUT R15, R53, 0x8, R26, 0xf8, !PT ;  /* 0x00000008350f7812 */ /* 0x000fc400078ef81a */
[----:B------:R-:W-:Y:S01]  /*15b0*/  SHF.R.U32.HI R44, RZ, 0x3, R53 ;  /* 0x00000003ff2c7819 */ /* 0x000fe20000011635 */
[----:B------:R-:W-:Y:S01]  /*15c0*/  IMAD.IADD R47, R47, 0x1, -R6 ;  /* 0x000000012f2f7824 */ /* 0x000fe200078e0a06 */
[----:B-1----:R-:W-:Y:S01]  /*15d0*/  SEL R8, R42, RZ, !P6 ;  /* 0x000000ff2a087207 */ /* 0x002fe20007000000 */
[----:B------:R1:W-:Y:S01]  /*15e0*/  STL.U8 [R1+0x341], R14 ;  /* 0x0003410e01007387 */ /* 0x0003e20000100000 */
[----:B------:R-:W-:Y:S01]  /*15f0*/  LOP3.LUT R16, R15, R44, RZ, 0x3c, !PT ;  /* 0x0000002c0f107212 */ /* 0x000fe200078e3cff */
[----:B------:R-:W-:Y:S01]  /*1600*/  IMAD.IADD R67, R25, 0x1, R66 ;  /* 0x0000000119437824 */ /* 0x000fe200078e0242 */
[----:B------:R-:W-:Y:S01]  /*1610*/  IADD3 R69, R21, R68, RZ ;  /* 0x0000004415457210 */ /* 0x000fe20007ffe0ff */
[C---:B------:R-:W-:Y:S01]  /*1620*/  IMAD R4, R8.reuse, c[0x0][0x18c], R7 ;  /* 0x0000630008047a24 */ /* 0x040fe200078e0207 */
[----:B------:R-:W3:Y:S01]  /*1630*/  LDL R21, [R1+0x338] ;  /* 0x0003380001157983 */ /* 0x000ee20000100800 */
[----:B------:R-:W-:-:S04]  /*1640*/  IMAD.WIDE.U32 R18, R8, c[0x0][0x188], R18 ;  /* 0x0000620008127a25 */ /* 0x000fc800078e0012 */
[----:B------:R-:W-:Y:S02]  /*1650*/  IMAD.IADD R19, R19, 0x1, R4 ;  /* 0x0000000113137824 */ /* 0x000fe400078e0204 */
[----:B------:R-:W-:Y:S02]  /*1660*/  IMAD R4, R35, c[0x0][0x178], RZ ;  /* 0x00005e0023047a24 */ /* 0x000fe400078e02ff */
[----:B------:R-:W-:-:S04]  /*1670*/  IMAD.WIDE.U32 R6, R5, c[0x0][0x288], R62 ;  /* 0x0000a20005067a25 */ /* 0x000fc800078e003e */
[C---:B------:R-:W-:Y:S02]  /*1680*/  IMAD R5, R31.reuse, c[0x0][0x17c], R4 ;  /* 0x00005f001f057a24 */ /* 0x040fe400078e0204 */
[----:B------:R-:W-:Y:S02]  /*1690*/  IMAD.MOV.U32 R66, RZ, RZ, R24 ;  /* 0x000000ffff427224 */ /* 0x000fe400078e0018 */
[----:B------:R-:W-:Y:S02]  /*16a0*/  IMAD.U32 R24, RZ, RZ, UR5 ;  /* 0x00000005ff187e24 */ /* 0x000fe4000f8e00ff */
[----:B------:R-:W-:Y:S02]  /*16b0*/  IMAD.U32 R25, RZ, RZ, UR4 ;  /* 0x00000004ff197e24 */ /* 0x000fe4000f8e00ff */
[----:B-1----:R-:W-:-:S04]  /*16c0*/  IMAD.WIDE.U32 R14, R31, c[0x0][0x178], R18 ;  /* 0x00005e001f0e7a25 */ /* 0x002fc800078e0012 */
[----:B------:R-:W-:Y:S01]  /*16d0*/  IMAD.IADD R61, R7, 0x1, R60 ;  /* 0x00000001073d7824 */ /* 0x000fe200078e023c */
[----:B------:R-:W-:Y:S01]  /*16e0*/  IADD3 R5, R15, R5, RZ ;  /* 0x000000050f057210 */ /* 0x000fe20007ffe0ff */
[----:B------:R-:W-:Y:S01]  /*16f0*/  IMAD.MOV.U32 R60, RZ, RZ, R6 ;  /* 0x000000ffff3c7224 */ /* 0x000fe200078e0006 */
[----:B------:R-:W-:Y:S01]  /*1700*/  LEA R4, P0, R14, c[0x0][0x160], 0x1 ;  /* 0x000058000e047a11 */ /* 0x000fe200078008ff */
[----:B------:R-:W-:-:S03]  /*1710*/  IMAD.WIDE.U32 R6, R49, 0x2, R24 ;  /* 0x0000000231067825 */ /* 0x000fc600078e0018 */
[----:B------:R-:W-:Y:S01]  /*1720*/  LEA.HI.X R5, R14, c[0x0][0x164], R5, 0x1, P0 ;  /* 0x000059000e057a11 */ /* 0x000fe200000f0c05 */
[----:B------:R-:W-:Y:S02]  /*1730*/  IMAD.IADD R65, R13, 0x1, R64 ;  /* 0x000000010d417824 */ /* 0x000fe400078e0240 */
[----:B------:R-:W-:Y:S02]  /*1740*/  IMAD.MOV.U32 R64, RZ, RZ, R12 ;  /* 0x000000ffff407224 */ /* 0x000fe400078e000c */
[----:B------:R1:W-:Y:S01]  /*1750*/  STL.128 [R1+0x90], R4 ;  /* 0x0000900401007387 */ /* 0x0003e20000100c00 */
[----:B------:R-:W-:Y:S02]  /*1760*/  IMAD R45, R46, 0x2, R55 ;  /* 0x000000022e2d7824 */ /* 0x000fe400078e0237 */
[----:B------:R-:W-:Y:S01]  /*1770*/  IMAD.MOV.U32 R68, RZ, RZ, R20 ;  /* 0x000000ffff447224 */ /* 0x000fe200078e0014 */
[----:B------:R-:W2:Y:S01]  /*1780*/  LDL.128 R12, [R1+0x90] ;  /* 0x00009000010c7983 */ /* 0x000ea20000100c00 */
[----:B------:R-:W-:-:S03]  /*1790*/  IMAD.U32 R45, R45, 0x200, R16 ;  /* 0x000002002d2d7824 */ /* 0x000fc600078e0010 */
[----:B------:R-:W4:Y:S04]  /*17a0*/  LDL.U8 R20, [R1+0x341] ;  /* 0x0003410001147983 */ /* 0x000f280000100000 */
[----:B------:R-:W5:Y:S01]  /*17b0*/  LDL.128 R16, [R1+0x80] ;  /* 0x0000800001107983 */ /* 0x000f620000100c00 */
[----:B------:R-:W-:Y:S01]  /*17c0*/  SHF.R.S32.HI R27, RZ, 0x1f, R52 ;  /* 0x0000001fff1b7819 */ /* 0x000fe20000011434 */
[----:B------:R-:W-:-:S04]  /*17d0*/  IMAD.MOV.U32 R38, RZ, RZ, 0x2 ;  /* 0x00000002ff267424 */ /* 0x000fc800078e00ff */
[----:B------:R-:W-:Y:S02]  /*17e0*/  IMAD R39, R27, c[0x0][0x1e0], RZ ;  /* 0x000078001b277a24 */ /* 0x000fe400078e02ff */
[----:B------:R-:W-:-:S04]  /*17f0*/  IMAD.WIDE.U32 R70, R52, c[0x0][0x1e0], R76 ;  /* 0x0000780034467a25 */ /* 0x000fc800078e004c */
[----:B------:R-:W-:Y:S02]  /*1800*/  IMAD R39, R52, c[0x0][0x1e4], R39 ;  /* 0x0000790034277a24 */ /* 0x000fe400078e0227 */
[----:B------:R-:W-:-:S04]  /*1810*/  IMAD.WIDE.U32 R74, R45, R38, c[0x0][0x18] ;  /* 0x000006002d4a7625 */ /* 0x000fc800078e0026 */
[----:B------:R-:W-:Y:S02]  /*1820*/  IMAD.IADD R39, R71, 0x1, R39 ;  /* 0x0000000147277824 */ /* 0x000fe400078e0227 */
[----:B------:R-:W-:Y:S02]  /*1830*/  IMAD.MOV.U32 R38, RZ, RZ, R70 ;  /* 0x000000ffff267224 */ /* 0x000fe400078e0046 */
[----:B------:R-:W3:Y:S01]  /*1840*/  LDL.64 R70, [R1+0x3b0] ;  /* 0x0003b00001467983 */ /* 0x000ee20000100a00 */
[C---:B------:R-:W-:Y:S02]  /*1850*/  IMAD R59, R41.reuse, c[0x0][0x218], RZ ;  /* 0x00008600293b7a24 */ /* 0x040fe400078e02ff */
[C---:B------:R-:W-:Y:S02]  /*1860*/  IMAD R57, R41.reuse, c[0x0][0x278], RZ ;  /* 0x00009e0029397a24 */ /* 0x040fe400078e02ff */
[----:B------:R-:W-:Y:S02]  /*1870*/  IMAD R43, R41, c[0x0][0x240], RZ ;  /* 0x00009000292b7a24 */ /* 0x000fe400078e02ff */
[----:B------:R-:W-:-:S02]  /*1880*/  IMAD R50, R8, c[0x0][0x21c], R59 ;  /* 0x0000870008327a24 */ /* 0x000fc400078e023b */
[C---:B------:R-:W-:Y:S02]  /*1890*/  IMAD R48, R8.reuse, c[0x0][0x27c], R57 ;  /* 0x00009f0008307a24 */ /* 0x040fe400078e0239 */
[----:B------:R-:W-:-:S04]  /*18a0*/  IMAD.WIDE.U32 R58, R8, c[0x0][0x218], R68 ;  /* 0x00008600083a7a25 */ /* 0x000fc800078e0044 */
[----:B------:R-:W-:Y:S02]  /*18b0*/  IMAD R41, R41, c[0x0][0x290], RZ ;  /* 0x0000a40029297a24 */ /* 0x000fe400078e02ff */
[C---:B-1----:R-:W-:Y:S02]  /*18c0*/  IMAD R4, R8.reuse, c[0x0][0x244], R43 ;  /* 0x0000910008047a24 */ /* 0x042fe400078e022b */
[----:B------:R-:W-:-:S04]  /*18d0*/  IMAD.WIDE.U32 R68, R8, c[0x0][0x240], R66 ;  /* 0x0000900008447a25 */ /* 0x000fc800078e0042 */
[----:B------:R-:W-:Y:S02]  /*18e0*/  IMAD.SHL.U32 R57, R2, 0x40, RZ ;  /* 0x0000004002397824 */ /* 0x000fe400078e00ff */
[C---:B------:R-:W-:Y:S02]  /*18f0*/  IMAD R6, R8.reuse, c[0x0][0x294], R41 ;  /* 0x0000a50008067a24 */ /* 0x040fe400078e0229 */
[----:B------:R-:W-:Y:S01]  /*1900*/  IMAD.WIDE.U32 R64, R8, c[0x0][0x278], R64 ;  /* 0x00009e0008407a25 */ /* 0x000fe200078e0040 */
[----:B------:R-:W-:-:S03]  /*1910*/  IADD3 R5, P1, P0, R34, R68, R57 ;  /* 0x0000004422057210 */ /* 0x000fc6000783e039 */
[----:B------:R-:W-:Y:S01]  /*1920*/  IMAD.WIDE.U32 R66, R8, c[0x0][0x290], R60 ;  /* 0x0000a40008427a25 */ /* 0x000fe200078e003c */
[----:B------:R-:W-:Y:S02]  /*1930*/  IADD3 R60, P2, R74, 0x4080, RZ ;  /* 0x000040804a3c7810 */ /* 0x000fe40007f5e0ff */
[----:B------:R-:W-:Y:S01]  /*1940*/  SHF.R.S32.HI R8, RZ, 0x1f, R57 ;  /* 0x0000001fff087819 */ /* 0x000fe20000011439 */
[----:B------:R-:W-:Y:S01]  /*1950*/  IMAD.IADD R4, R69, 0x1, R4 ;  /* 0x0000000145047824 */ /* 0x000fe200078e0204 */
[----:B------:R-:W-:Y:S01]  /*1960*/  IADD3.X R61, RZ, R75, RZ, P2, !PT ;  /* 0x0000004bff3d7210 */ /* 0x000fe200017fe4ff */
[----:B------:R-:W-:Y:S01]  /*1970*/  IMAD.IADD R59, R59, 0x1, R50 ;  /* 0x000000013b3b7824 */ /* 0x000fe200078e0232 */
[----:B------:R-:W-:Y:S02]  /*1980*/  SHF.R.S32.HI R43, RZ, 0x1f, R2 ;  /* 0x0000001fff2b7819 */ /* 0x000fe40000011402 */
[----:B------:R-:W-:Y:S01]  /*1990*/  IADD3 R7, P2, R2, R66, RZ ;  /* 0x0000004202077210 */ /* 0x000fe20007f5e0ff */
[----:B------:R-:W-:Y:S01]  /*19a0*/  IMAD.WIDE.U32 R58, R31, c[0x0][0x208], R58 ;  /* 0x000082001f3a7a25 */ /* 0x000fe200078e003a */
[----:B------:R-:W-:-:S02]  /*19b0*/  SEL R51, R51, RZ, !P5 ;  /* 0x000000ff33337207 */ /* 0x000fc40006800000 */
[----:B------:R-:W-:Y:S02]  /*19c0*/  IADD3 R41, P3, R2, R64, RZ ;  /* 0x0000004002297210 */ /* 0x000fe40007f7e0ff */
[----:B------:R-:W-:Y:S01]  /*19d0*/  IADD3.X R6, R43, R67, R6, P2, !PT ;  /* 0x000000432b067210 */ /* 0x000fe200017fe406 */
[----:B------:R-:W-:Y:S01]  /*19e0*/  IMAD R64, R51, c[0x0][0x1e8], RZ ;  /* 0x00007a0033407a24 */ /* 0x000fe200078e02ff */
[----:B------:R-:W-:Y:S02]  /*19f0*/  IADD3.X R2, R43, R65, R48, P3, !PT ;  /* 0x000000412b027210 */ /* 0x000fe40001ffe430 */
[C---:B------:R-:W-:Y:S02]  /*1a00*/  ISETP.GE.AND P4, PT, R37.reuse, 0x21, PT ;  /* 0x000000212500780c */ /* 0x040fe40003f86270 */
[----:B------:R-:W-:Y:S02]  /*1a10*/  ISETP.GE.AND P3, PT, R37, 0x41, PT ;  /* 0x000000412500780c */ /* 0x000fe40003f66270 */
[----:B------:R-:W-:Y:S01]  /*1a20*/  LEA.HI R54, R11, R34, RZ, 0x2 ;  /* 0x000000220b367211 */ /* 0x000fe200078f10ff */
[----:B------:R-:W-:-:S03]  /*1a30*/  IMAD.WIDE R72, R32, 0x80, R72 ;  /* 0x0000008020487825 */ /* 0x000fc600078e0248 */
[--C-:B------:R-:W-:Y:S02]  /*1a40*/  SHF.R.S32.HI R43, RZ, 0x2, R54.reuse ;  /* 0x00000002ff2b7819 */ /* 0x100fe40000011436 */
[----:B------:R-:W-:-:S04]  /*1a50*/  SHF.R.S32.HI R56, RZ, 0x1f, R54 ;  /* 0x0000001fff387819 */ /* 0x000fc80000011436 */
[----:B------:R-:W-:Y:S01]  /*1a60*/  LEA.HI R56, R56, R43, RZ, 0x3 ;  /* 0x0000002b38387211 */ /* 0x000fe200078f18ff */
[----:B------:R-:W-:Y:S02]  /*1a70*/  UIADD3 UR5, UP1, UR10, 0x80, URZ ;  /* 0x000000800a057890 */ /* 0x000fe4000ff3e03f */
[----:B------:R-:W-:Y:S01]  /*1a80*/  UIADD3 UR14, UP0, UR10, 0x4080, URZ ;  /* 0x000040800a0e7890 */ /* 0x000fe2000ff1e03f */
[----:B------:R-:W-:Y:S01]  /*1a90*/  LOP3.LUT R56, R56, 0xfffffff8, RZ, 0xc0, !PT ;  /* 0xfffffff838387812 */ /* 0x000fe200078ec0ff */
[----:B------:R-:W-:Y:S02]  /*1aa0*/  UIADD3.X UR4, URZ, UR11, URZ, UP1, !UPT ;  /* 0x0000000b3f047290 */ /* 0x000fe40008ffe43f */
[----:B------:R-:W-:Y:S02]  /*1ab0*/  UIADD3.X UR12, URZ, UR11, URZ, UP0, !UPT ;  /* 0x0000000b3f0c7290 */ /* 0x000fe400087fe43f */
[----:B------:R-:W-:Y:S01]  /*1ac0*/  IMAD.IADD R56, R43, 0x1, -R56 ;  /* 0x000000012b387824 */ /* 0x000fe200078e0a38 */
[----:B------:R-:W-:Y:S01]  /*1ad0*/  UIADD3 UR15, UP0, UR10, 0x18880, URZ ;  /* 0x000188800a0f7890 */ /* 0x000fe2000ff1e03f */
[----:B------:R-:W-:Y:S01]  /*1ae0*/  IMAD.SHL.U32 R43, R49, 0x2, RZ ;  /* 0x00000002312b7824 */ /* 0x000fe200078e00ff */
[----:B------:R-:W-:-:S04]  /*1af0*/  UIADD3 UR17, UP1, UR10, 0x20880, URZ ;  /* 0x000208800a117890 */ /* 0x000fc8000ff3e03f */
[----:B------:R-:W-:Y:S01]  /*1b00*/  UIADD3.X UR16, URZ, UR11, URZ, UP1, !UPT ;  /* 0x0000000b3f107290 */ /* 0x000fe20008ffe43f */
[----:B------:R-:W-:Y:S02]  /*1b10*/  IMAD.SHL.U32 R33, R33, 0x40, RZ ;  /* 0x0000004021217824 */ /* 0x000fe400078e00ff */
[----:B------:R-:W-:-:S03]  /*1b20*/  IMAD R27, R27, c[0x0][0x1b0], RZ ;  /* 0x00006c001b1b7a24 */ /* 0x000fc600078e02ff */
[----:B------:R-:W-:Y:S01]  /*1b30*/  LOP3.LUT R33, R33, 0xfffffe00, RZ, 0xc0, !PT ;  /* 0xfffffe0021217812 */ /* 0x000fe200078ec0ff */
[----:B------:R-:W-:-:S04]  /*1b40*/  IMAD.WIDE.U32 R76, R52, c[0x0][0x1b0], R76 ;  /* 0x00006c00344c7a25 */ /* 0x000fc800078e004c */
[----:B------:R-:W-:-:S04]  /*1b50*/  IMAD R52, R52, c[0x0][0x1b4], R27 ;  /* 0x00006d0034347a24 */ /* 0x000fc800078e021b */
[----:B------:R-:W-:Y:S01]  /*1b60*/  IMAD.IADD R77, R77, 0x1, R52 ;  /* 0x000000014d4d7824 */ /* 0x000fe200078e0234 */
[----:B------:R-:W-:Y:S04]  /*1b70*/  STL [R1+0x430], R0 ;  /* 0x0004300001007387 */ /* 0x000fe80000100800 */
[----:B------:R-:W-:Y:S04]  /*1b80*/  STL.64 [R1+0x288], R60 ;  /* 0x0002883c01007387 */ /* 0x000fe80000100a00 */
[----:B------:R-:W-:Y:S04]  /*1b90*/  STL [R1+0x344], R62 ;  /* 0x0003443e01007387 */ /* 0x000fe80000100800 */
[----:B------:R-:W-:Y:S04]  /*1ba0*/  STL [R1+0x74], R34 ;  /* 0x0000742201007387 */ /* 0x000fe80000100800 */
[----:B------:R-:W-:Y:S04]  /*1bb0*/  STL.U8 [R1+0x108], RZ ;  /* 0x000108ff01007387 */ /* 0x000fe80000100000 */
[----:B------:R-:W-:Y:S04]  /*1bc0*/  STL.U8 [R1+0x109], RZ ;  /* 0x000109ff01007387 */ /* 0x000fe80000100000 */
[----:B------:R-:W-:Y:S04]  /*1bd0*/  STL.U8 [R1+0x10a], RZ ;  /* 0x00010aff01007387 */ /* 0x000fe80000100000 */
[----:B------:R-:W-:Y:S04]  /*1be0*/  STL.U8 [R1+0x10c], RZ ;  /* 0x00010cff01007387 */ /* 0x000fe80000100000 */
[----:B------:R-:W-:Y:S01]  /*1bf0*/  STL.U8 [R1+0x11c], RZ ;  /* 0x00011cff01007387 */ /* 0x000fe20000100000 */
[----:B--2---:R-:W-:-:S04]  /*1c00*/  SHF.R.S32.HI R15, RZ, 0x1f, R34 ;  /* 0x0000001fff0f7819 */ /* 0x004fc80000011422 */
[----:B------:R-:W-:Y:S01]  /*1c10*/  IADD3.X R8, R15, R4, R8, P1, P0 ;  /* 0x000000040f087210 */ /* 0x000fe20000fe0408 */
[----:B------:R-:W-:Y:S01]  /*1c20*/  IMAD R4, R35, c[0x0][0x208], RZ ;  /* 0x0000820023047a24 */ /* 0x000fe200078e02ff */
[----:B------:R-:W-:Y:S02]  /*1c30*/  LEA R66, P0, R5, c[0x0][0x220], 0x2 ;  /* 0x0000880005427a11 */ /* 0x000fe400078010ff */
[----:B------:R-:W-:Y:S01]  /*1c40*/  LEA R68, P1, R7, c[0x0][0x280], 0x2 ;  /* 0x0000a00007447a11 */ /* 0x000fe200078210ff */
[----:B------:R-:W-:Y:S01]  /*1c50*/  IMAD R4, R31, c[0x0][0x20c], R4 ;  /* 0x000083001f047a24 */ /* 0x000fe200078e0204 */
[----:B------:R-:W-:Y:S02]  /*1c60*/  SEL R15, R42, RZ, !P5 ;  /* 0x000000ff2a0f7207 */ /* 0x000fe40006800000 */
[----:B------:R-:W-:Y:S01]  /*1c70*/  LEA.HI.X R67, R5, c[0x0][0x224], R8, 0x2, P0 ;  /* 0x0000890005437a11 */ /* 0x000fe200000f1408 */
[----:B------:R-:W-:Y:S01]  /*1c80*/  IMAD.IADD R4, R59, 0x1, R4 ;  /* 0x000000013b047824 */ /* 0x000fe200078e0204 */
[----:B------:R-:W-:-:S02]  /*1c90*/  LEA.HI.X R69, R7, c[0x0][0x284], R6, 0x2, P1 ;  /* 0x0000a10007457a11 */ /* 0x000fc400008f1406 */
[----:B------:R-:W-:Y:S02]  /*1ca0*/  LEA R50, P0, R41, c[0x0][0x258], 0x2 ;  /* 0x0000960029327a11 */ /* 0x000fe400078010ff */
[C---:B------:R-:W-:Y:S02]  /*1cb0*/  LEA R48, P1, R58.reuse, c[0x0][0x1f0], 0x1 ;  /* 0x00007c003a307a11 */ /* 0x040fe400078208ff */
[----:B------:R-:W-:Y:S01]  /*1cc0*/  ISETP.GE.AND P5, PT, R37, 0x1, PT ;  /* 0x000000012500780c */ /* 0x000fe20003fa6270 */
[----:B------:R-:W-:Y:S01]  /*1cd0*/  IMAD R64, R15, c[0x0][0x1ec], R64 ;  /* 0x00007b000f407a24 */ /* 0x000fe200078e0240 */
[----:B------:R-:W-:Y:S01]  /*1ce0*/  LEA.HI.X R41, R41, c[0x0][0x25c], R2, 0x2, P0 ;  /* 0x0000970029297a11 */ /* 0x000fe200000f1402 */
[----:B------:R-:W-:Y:S01]  /*1cf0*/  IMAD.WIDE.U32 R38, R15, c[0x0][0x1e8], R38 ;  /* 0x00007a000f267a25 */ /* 0x000fe200078e0026 */
[----:B------:R-:W-:Y:S02]  /*1d00*/  LEA.HI.X R35, R58, c[0x0][0x1f4], R4, 0x1, P1 ;  /* 0x00007d003a237a11 */ /* 0x000fe400008f0c04 */
[----:B------:R-:W-:Y:S01]  /*1d10*/  R2P PR, R47, 0x6 ;  /* 0x000000062f007804 */ /* 0x000fe20000000000 */
[----:B------:R-:W-:-:S02]  /*1d20*/  IMAD.MOV.U32 R31, RZ, RZ, 0x20 ;  /* 0x00000020ff1f7424 */ /* 0x000fc400078e00ff */
[----:B------:R-:W-:Y:S01]  /*1d30*/  IMAD.MOV.U32 R2, RZ, RZ, 0x10 ;  /* 0x00000010ff027424 */ /* 0x000fe200078e00ff */
[----:B------:R-:W-:Y:S01]  /*1d40*/  ISETP.GE.AND P0, PT, R37, 0x61, PT ;  /* 0x000000612500780c */ /* 0x000fe20003f06270 */
[----:B------:R-:W-:Y:S02]  /*1d50*/  IMAD.IADD R65, R39, 0x1, R64 ;  /* 0x0000000127417824 */ /* 0x000fe400078e0240 */
[----:B------:R-:W-:Y:S02]  /*1d60*/  IMAD.MOV.U32 R64, RZ, RZ, R38 ;  /* 0x000000ffff407224 */ /* 0x000fe400078e0026 */
[----:B------:R-:W-:Y:S01]  /*1d70*/  IMAD R5, R73, c[0x0][0x1d8], RZ ;  /* 0x0000760049057a24 */ /* 0x000fe200078e02ff */
[----:B------:R-:W-:Y:S02]  /*1d80*/  SEL R7, R31, 0xffffffe0, !P2 ;  /* 0xffffffe01f077807 */ /* 0x000fe40005000000 */
[----:B------:R-:W-:Y:S01]  /*1d90*/  SEL R6, R2, 0xfffffff0, !P1 ;  /* 0xfffffff002067807 */ /* 0x000fe20004800000 */
[----:B------:R-:W-:Y:S01]  /*1da0*/  IMAD R4, R72, c[0x0][0x1dc], R5 ;  /* 0x0000770048047a24 */ /* 0x000fe200078e0205 */
[----:B------:R-:W-:Y:S01]  /*1db0*/  R2P PR, R36, 0x6 ;  /* 0x0000000624007804 */ /* 0x000fe20000000000 */
[----:B------:R-:W-:Y:S01]  /*1dc0*/  IMAD.WIDE.U32 R64, R72, c[0x0][0x1d8], R64 ;  /* 0x0000760048407a25 */ /* 0x000fe200078e0040 */
[----:B------:R-:W-:-:S03]  /*1dd0*/  ISETP.GE.OR P6, PT, R9, c[0x0][0x1cc], !P5 ;  /* 0x0000730009007a0c */ /* 0x000fc60006fc6670 */
[----:B------:R-:W-:Y:S01]  /*1de0*/  SEL R5, R31, 0xffffffe0, !P2 ;  /* 0xffffffe01f057807 */ /* 0x000fe20005000000 */
[----:B------:R-:W-:Y:S01]  /*1df0*/  IMAD.IADD R4, R65, 0x1, R4 ;  /* 0x0000000141047824 */ /* 0x000fe200078e0204 */
[C---:B------:R-:W-:Y:S01]  /*1e00*/  LEA R58, P2, R64.reuse, c[0x0][0x1c0], 0x1 ;  /* 0x00007000403a7a11 */ /* 0x040fe200078408ff */
[----:B------:R-:W-:Y:S01]  /*1e10*/  IMAD.U32 R36, RZ, RZ, UR5 ;  /* 0x00000005ff247e24 */ /* 0x000fe2000f8e00ff */
[----:B------:R-:W-:Y:S01]  /*1e20*/  MOV R37, UR4 ;  /* 0x0000000400257c02 */ /* 0x000fe20008000f00 */
[----:B------:R-:W-:Y:S01]  /*1e30*/  IMAD.U32 R39, RZ, RZ, UR12 ;  /* 0x0000000cff277e24 */ /* 0x000fe2000f8e00ff */
[----:B------:R-:W-:Y:S01]  /*1e40*/  LEA.HI.X R59, R64, c[0x0][0x1c4], R4, 0x1, P2 ;  /* 0x00007100403b7a11 */ /* 0x000fe200010f0c04 */
[----:B------:R-:W-:Y:S01]  /*1e50*/  ULDC.64 UR4, c[0x0][0x1d8] ;  /* 0x0000760000047ab9 */ /* 0x000fe20000000a00 */
[----:B------:R-:W-:Y:S02]  /*1e60*/  SEL R4, R2, 0xfffffff0, !P1 ;  /* 0xfffffff002047807 */ /* 0x000fe40004800000 */
[----:B------:R-:W-:Y:S01]  /*1e70*/  R2P PR, R56, 0x6 ;  /* 0x0000000638007804 */ /* 0x000fe20000000000 */
[----:B------:R-:W-:Y:S01]  /*1e80*/  IMAD.U32 R38, RZ, RZ, UR14 ;  /* 0x0000000eff267e24 */ /* 0x000fe2000f8e00ff */
[----:B------:R-:W-:Y:S01]  /*1e90*/  UMOV UR12, 0x6 ;  /* 0x00000006000c7882 */ /* 0x000fe20000000000 */
[----:B------:R-:W-:Y:S01]  /*1ea0*/  SHF.R.S32.HI R8, RZ, 0x7, R30 ;  /* 0x00000007ff087819 */ /* 0x000fe2000001141e */
[----:B------:R-:W-:Y:S01]  /*1eb0*/  USHF.L.U32 UR14, UR4, 0x6, URZ ;  /* 0x00000006040e7899 */ /* 0x000fe2000800063f */
[----:B------:R-:W-:Y:S01]  /*1ec0*/  SHF.R.S32.HI R30, RZ, 0x7, R3 ;  /* 0x00000007ff1e7819 */ /* 0x000fe20000011403 */
[----:B------:R-:W-:Y:S01]  /*1ed0*/  USHF.L.U64.HI UR18, UR4, UR12, UR5 ;  /* 0x0000000c04127299 */ /* 0x000fe20008010205 */
[----:B------:R-:W-:Y:S01]  /*1ee0*/  SHF.R.S32.HI R64, RZ, 0xd, R10 ;  /* 0x0000000dff407819 */ /* 0x000fe2000001140a */
[----:B------:R-:W-:Y:S01]  /*1ef0*/  UIADD3.X UR5, URZ, UR11, URZ, UP0, !UPT ;  /* 0x0000000b3f057290 */ /* 0x000fe200087fe43f */
[----:B------:R-:W-:Y:S01]  /*1f00*/  SEL R3, R31, 0xffffffe0, !P2 ;  /* 0xffffffe01f037807 */ /* 0x000fe20005000000 */
[----:B------:R-:W-:Y:S01]  /*1f10*/  @!PT LDS RZ, [RZ] ;  /* 0x00000000fffff984 */ /* 0x000fe20000000800 */
[----:B------:R-:W-:Y:S01]  /*1f20*/  @!PT LDS RZ, [RZ] ;  /* 0x00000000fffff984 */ /* 0x000fe20000000800 */
[----:B------:R-:W-:Y:S01]  /*1f30*/  @!PT LDS RZ, [RZ] ;  /* 0x00000000fffff984 */ /* 0x000fe20000000800 */
[----:B------:R1:W-:Y:S01]  /*1f40*/  LDGSTS.E.BYPASS.LTC128B.128 [R43+0x4080], [R58.64], !P6 ;  /* 0x040800003a2b7fae */ /* 0x0003e2000f101d46 */
[----:B------:R-:W-:-:S02]  /*1f50*/  LEA.HI R31, R11, R34, RZ, 0x5 ;  /* 0x000000220b1f7211 */ /* 0x000fc400078f28ff */
[----:B------:R-:W-:Y:S01]  /*1f60*/  SEL R2, R2, 0xfffffff0, !P1 ;  /* 0xfffffff002027807 */ /* 0x000fe20004800000 */
[----:B------:R-:W-:Y:S01]  /*1f70*/  STL.128 [R1+0x30], R36 ;  /* 0x0000302401007387 */ /* 0x000fe20000100c00 */
[----:B------:R-:W-:Y:S02]  /*1f80*/  IADD3 R74, P2, R58, UR14, RZ ;  /* 0x0000000e3a4a7c10 */ /* 0x000fe4000ff5e0ff */
[----:B------:R-:W-:Y:S01]  /*1f90*/  ISETP.GE.AND P1, PT, R9, c[0x0][0x1fc], PT ;  /* 0x00007f0009007a0c */ /* 0x000fe20003f26270 */
[----:B------:R2:W-:Y:S01]  /*1fa0*/  STL [R1+0xf8], R64 ;  /* 0x0000f84001007387 */ /* 0x0005e20000100800 */
[----:B------:R-:W-:Y:S02]  /*1fb0*/  IADD3.X R75, R59, UR18, RZ, P2, !PT ;  /* 0x000000123b4b7c10 */ /* 0x000fe400097fe4ff */
[C---:B------:R-:W-:Y:S01]  /*1fc0*/  ISETP.GE.OR P6, PT, R9.reuse, c[0x0][0x1cc], !P4 ;  /* 0x0000730009007a0c */ /* 0x040fe200067c6670 */
[----:B------:R3:W-:Y:S01]  /*1fd0*/  STL [R1+0x78], R8 ;  /* 0x0000780801007387 */ /* 0x0007e20000100800 */
[C---:B------:R-:W-:Y:S01]  /*1fe0*/  ISETP.GE.OR P2, PT, R9.reuse, c[0x0][0x1cc], !P3 ;  /* 0x0000730009007a0c */ /* 0x040fe20005f46670 */
[----:B------:R-:W-:Y:S01]  /*1ff0*/  IMAD.U32 R10, RZ, RZ, UR15 ;  /* 0x0000000fff0a7e24 */ /* 0x000fe2000f8e00ff */
[C---:B------:R-:W-:Y:S01]  /*2000*/  ISETP.GE.OR P5, PT, R9.reuse, c[0x0][0x19c], !P5 ;  /* 0x0000670009007a0c */ /* 0x040fe20006fa6670 */
[----:B------:R3:W-:Y:S01]  /*2010*/  STL [R1+0xa0], R30 ;  /* 0x0000a01e01007387 */ /* 0x0007e20000100800 */
[----:B------:R-:W-:-:S02]  /*2020*/  ISETP.GE.OR P4, PT, R9, c[0x0][0x19c], !P4 ;  /* 0x0000670009007a0c */ /* 0x000fc40006786670 */
[----:B------:R-:W-:Y:S01]  /*2030*/  ISETP.GE.OR P3, PT, R9, c[0x0][0x19c], !P3 ;  /* 0x0000670009007a0c */ /* 0x000fe20005f66670 */
[----:B------:R-:W-:Y:S01]  /*2040*/  ULDC UR4, c[0x0][0x1c] ;  /* 0x0000070000047ab9 */ /* 0x000fe20000000800 */
[----:B------:R-:W-:Y:S01]  /*2050*/  IMAD.SHL.U32 R47, R47, 0x40, RZ ;  /* 0x000000402f2f7824 */ /* 0x000fe200078e00ff */
[----:B------:R-:W-:Y:S04]  /*2060*/  STL.64 [R1+0x248], R6 ;  /* 0x0002480601007387 */ /* 0x000fe80000100a00 */
[----:B------:R-:W-:Y:S01]  /*2070*/  STL.64 [R1+0x258], R6 ;  /* 0x0002580601007387 */ /* 0x000fe20000100a00 */
[----:B-1----:R-:W-:Y:S01]  /*2080*/  SHF.R.S32.HI R58, RZ, 0x7, R29 ;  /* 0x00000007ff3a7819 */ /* 0x002fe2000001141d */
[----:B------:R-:W-:Y:S02]  /*2090*/  IMAD.U32 R29, RZ, RZ, UR5 ;  /* 0x00000005ff1d7e24 */ /* 0x000fe4000f8e00ff */
[----:B------:R-:W-:Y:S01]  /*20a0*/  STL.64 [R1+0x300], R6 ;  /* 0x0003000601007387 */ /* 0x000fe20000100a00 */
[----:B--2---:R-:W-:-:S03]  /*20b0*/  SHF.R.S32.HI R64, RZ, 0x1f, R31 ;  /* 0x0000001fff407819 */ /* 0x004fc6000001141f */
[----:B------:R-:W-:Y:S01]  /*20c0*/  STL [R1+0x2d8], R7 ;  /* 0x0002d80701007387 */ /* 0x000fe20000100800 */
[----:B------:R-:W-:Y:S02]  /*20d0*/  SHF.R.S32.HI R39, RZ, 0x5, R31 ;  /* 0x00000005ff277819 */ /* 0x000fe4000001141f */
[----:B------:R-:W-:Y:S01]  /*20e0*/  SEL R38, RZ, 0x1, P1 ;  /* 0x00000001ff267807 */ /* 0x000fe20000800000 */
[----:B------:R-:W-:Y:S01]  /*20f0*/  STL [R1+0x2e8], R7 ;  /* 0x0002e80701007387 */ /* 0x000fe20000100800 */
[C---:B------:R-:W-:Y:S02]  /*2100*/  ISETP.GE.OR P1, PT, R9.reuse, c[0x0][0x1cc], !P0 ;  /* 0x0000730009007a0c */ /* 0x040fe40004726670 */
[----:B------:R-:W-:Y:S01]  /*2110*/  LEA.HI R64, R64, R39, RZ, 0x2 ;  /* 0x0000002740407211 */ /* 0x000fe200078f10ff */
[----:B---3--:R-:W-:Y:S01]  /*2120*/  IMAD.MOV.U32 R8, RZ, RZ, R36 ;  /* 0x000000ffff087224 */ /* 0x008fe200078e0024 */
[----:B------:R-:W-:Y:S01]  /*2130*/  ISETP.GE.OR P0, PT, R9, c[0x0][0x19c], !P0 ;  /* 0x0000670009007a0c */ /* 0x000fe20004706670 */
[----:B------:R-:W-:Y:S01]  /*2140*/  IMAD.MOV.U32 R9, RZ, RZ, R37 ;  /* 0x000000ffff097224 */ /* 0x000fe200078e0025 */
[----:B------:R-:W-:Y:S01]  /*2150*/  MOV R11, R29 ;  /* 0x0000001d000b7202 */ /* 0x000fe20000000f00 */
[----:B------:R-:W-:Y:S01]  /*2160*/  IMAD.U32 R30, RZ, RZ, UR17 ;  /* 0x00000011ff1e7e24 */ /* 0x000fe2000f8e00ff */
[----:B------:R-:W-:Y:S01]  /*2170*/  LOP3.LUT R64, R64, 0xfffffffc, RZ, 0xc0, !PT ;  /* 0xfffffffc40407812 */ /* 0x000fe200078ec0ff */
[----:B------:R-:W-:Y:S01]  /*2180*/  STL [R1+0xc8], R58 ;  /* 0x0000c83a01007387 */ /* 0x000fe20000100800 */
[----:B------:R-:W-:Y:S01]  /*2190*/  LOP3.LUT R31, R31, 0xffffffe0, RZ, 0xc0, !PT ;  /* 0xffffffe01f1f7812 */ /* 0x000fe200078ec0ff */
[----:B------:R-:W-:-:S02]  /*21a0*/  IMAD.U32 R29, RZ, RZ, UR16 ;  /* 0x00000010ff1d7e24 */ /* 0x000fc4000f8e00ff */
[----:B------:R1:W-:Y:S04]  /*21b0*/  STL [R1+0xe0], R58 ;  /* 0x0000e03a01007387 */ /* 0x0003e80000100800 */
[----:B------:R2:W-:Y:S01]  /*21c0*/  STL.128 [R1+0x50], R8 ;  /* 0x0000500801007387 */ /* 0x0005e20000100c00 */
[----:B------:R-:W-:Y:S01]  /*21d0*/  UIADD3 UR15, UP0, UR10, 0x18480, URZ ;  /* 0x000184800a0f7890 */ /* 0x000fe2000ff1e03f */
[----:B------:R-:W-:Y:S02]  /*21e0*/  IMAD.WIDE.U32 R76, R15, c[0x0][0x1b8], R76 ;  /* 0x00006e000f4c7a25 */ /* 0x000fe400078e004c */
[----:B------:R-:W-:Y:S04]  /*21f0*/  STL [R1+0x318], R7 ;  /* 0x0003180701007387 */ /* 0x000fe80000100800 */
[----:B------:R-:W-:Y:S04]  /*2200*/  STL.64 [R1+0x270], R4 ;  /* 0x0002700401007387 */ /* 0x000fe80000100a00 */
[----:B------:R-:W-:Y:S04]  /*2210*/  STL.64 [R1+0x280], R4 ;  /* 0x0002800401007387 */ /* 0x000fe80000100a00 */
[----:B------:R3:W-:Y:S01]  /*2220*/  LDGSTS.E.BYPASS.LTC128B.128 [R43+0x5080], [R74.64], !P6 ;  /* 0x050800004a2b7fae */ /* 0x0007e2000f101d46 */
[----:B-1----:R-:W-:Y:S01]  /*2230*/  LEA.HI R58, R28, R55, RZ, 0x1 ;  /* 0x000000371c3a7211 */ /* 0x002fe200078f08ff */
[----:B------:R-:W-:-:S04]  /*2240*/  IMAD.MOV.U32 R28, RZ, RZ, R30 ;  /* 0x000000ffff1c7224 */ /* 0x000fc800078e001e */
[----:B------:R-:W-:Y:S01]  /*2250*/  IMAD.MOV.U32 R30, RZ, RZ, R28 ;  /* 0x000000ffff1e7224 */ /* 0x000fe200078e001c */
[----:B--2---:R-:W-:Y:S01]  /*2260*/  IADD3 R9, R39, -R64, RZ ;  /* 0x8000004027097210 */ /* 0x004fe20007ffe0ff */
[----:B------:R-:W-:Y:S02]  /*2270*/  IMAD.IADD R8, R34, 0x1, -R31 ;  /* 0x0000000122087824 */ /* 0x000fe400078e0a1f */
[----:B------:R-:W-:Y:S02]  /*2280*/  IMAD.MOV.U32 R31, RZ, RZ, R29 ;  /* 0x000000ffff1f7224 */ /* 0x000fe400078e001d */
[----:B------:R-:W-:Y:S01]  /*2290*/  IMAD.SHL.U32 R64, R9, 0x10, RZ ;  /* 0x0000001009407824 */ /* 0x000fe200078e00ff */
[----:B------:R-:W-:Y:S02]  /*22a0*/  LOP3.LUT R58, R58, 0xfffffffe, RZ, 0xc0, !PT ;  /* 0xfffffffe3a3a7812 */ /* 0x000fe400078ec0ff */
[----:B------:R1:W-:Y:S01]  /*22b0*/  STL.128 [R1+0x60], R28 ;  /* 0x0000601c01007387 */ /* 0x0003e20000100c00 */
[----:B------:R-:W-:-:S02]  /*22c0*/  SHF.R.S32.HI R39, RZ, 0x1f, R8 ;  /* 0x0000001fff277819 */ /* 0x000fc40000011408 */
[----:B------:R-:W-:Y:S01]  /*22d0*/  LOP3.LUT R53, R53, 0x30, R64, 0xf8, !PT ;  /* 0x0000003035357812 */ /* 0x000fe200078ef840 */
[----:B------:R-:W-:Y:S01]  /*22e0*/  IMAD.IADD R58, R55, 0x1, -R58 ;  /* 0x00000001373a7824 */ /* 0x000fe200078e0a3a */
[----:B------:R-:W-:Y:S01]  /*22f0*/  LEA.HI R39, R39, R8, RZ, 0x2 ;  /* 0x0000000827277211 */ /* 0x000fe200078f10ff */
[----:B------:R-:W-:Y:S01]  /*2300*/  IMAD.SHL.U32 R55, R55, 0x8, RZ ;  /* 0x0000000837377824 */ /* 0x000fe200078e00ff */
[----:B------:R-:W-:Y:S01]  /*2310*/  LOP3.LUT R53, R53, 0x8, R26, 0xf8, !PT ;  /* 0x0000000835357812 */ /* 0x000fe200078ef81a */
[----:B------:R2:W-:Y:S03]  /*2320*/  STL.U8 [R1+0x348], R38 ;  /* 0x0003482601007387 */ /* 0x0005e60000100000 */
[----:B------:R-:W-:Y:S01]  /*2330*/  LOP3.LUT R53, R53, R44, RZ, 0x3c, !PT ;  /* 0x0000002c35357212 */ /* 0x000fe200078e3cff */
[----:B------:R-:W-:Y:S04]  /*2340*/  STL.64 [R1+0x110], R8 ;  /* 0x0001100801007387 */ /* 0x000fe80000100a00 */
[----:B------:R-:W-:Y:S04]  /*2350*/  STL.64 [R1+0x120], R8 ;  /* 0x0001200801007387 */ /* 0x000fe80000100a00 */
[----:B------:R3:W-:Y:S01]  /*2360*/  STL.64 [R1+0x130], R8 ;  /* 0x0001300801007387 */ /* 0x0007e20000100a00 */
[----:B-1----:R-:W-:Y:S01]  /*2370*/  LOP3.LUT R31, R54, 0x7ffffffc, RZ, 0xc0, !PT ;  /* 0x7ffffffc361f7812 */ /* 0x002fe200078ec0ff */
[----:B------:R-:W-:Y:S01]  /*2380*/  IMAD.SHL.U32 R54, R56, 0x40, RZ ;  /* 0x0000004038367824 */ /* 0x000fe200078e00ff */
[----:B------:R-:W-:-:S04]  /*2390*/  LEA.HI.SX32 R30, R39, R64, 0x1e ;  /* 0x00000040271e7211 */ /* 0x000fc800078ff2ff */
[----:B------:R-:W-:Y:S01]  /*23a0*/  LOP3.LUT R54, R54, 0x1c0, RZ, 0xc0, !PT ;  /* 0x000001c036367812 */ /* 0x000fe200078ec0ff */
[----:B--2---:R-:W-:Y:S01]  /*23b0*/  IMAD.IADD R38, R34, 0x1, -R31 ;  /* 0x0000000122267824 */ /* 0x004fe200078e0a1f */
[----:B------:R-:W-:Y:S02]  /*23c0*/  LOP3.LUT R31, R55, 0x8, RZ, 0xc0, !PT ;  /* 0x00000008371f7812 */ /* 0x000fe400078ec0ff */
[----:B------:R-:W-:Y:S01]  /*23d0*/  SHF.R.U32.HI R39, RZ, 0x3, R54 ;  /* 0x00000003ff277819 */ /* 0x000fe20000011636 */
[----:B------:R-:W-:Y:S01]  /*23e0*/  UIADD3.X UR5, URZ, UR4, URZ, UP0, !UPT ;  /* 0x000000043f057290 */ /* 0x000fe200087fe43f */
[C---:B---3--:R-:W-:Y:S01]  /*23f0*/  SHF.L.U32 R8, R46.reuse, 0x4, RZ ;  /* 0x000000042e087819 */ /* 0x048fe200000006ff */
[----:B------:R-:W-:Y:S02]  /*2400*/  IMAD.SHL.U32 R9, R9, 0x400, RZ ;  /* 0x0000040009097824 */ /* 0x000fe400078e00ff */
[----:B------:R-:W-:Y:S01]  /*2410*/  IMAD R53, R46, 0x200, R53 ;  /* 0x000002002e357824 */ /* 0x000fe200078e0235 */
[----:B------:R-:W-:Y:S01]  /*2420*/  LOP3.LUT R8, R31, 0x10, R8, 0xf8, !PT ;  /* 0x000000101f087812 */ /* 0x000fe200078ef808 */
[----:B------:R-:W-:Y:S01]  /*2430*/  IMAD R38, R38, 0x2, R9 ;  /* 0x0000000226267824 */ /* 0x000fe200078e0209 */
[----:B------:R-:W-:Y:S01]  /*2440*/  LOP3.LUT R31, R39, R54, R31, 0x1e, !PT ;  /* 0x00000036271f7212 */ /* 0x000fe200078e1e1f */
[----:B------:R-:W-:Y:S01]  /*2450*/  IMAD.SHL.U32 R46, R46, 0x8, RZ ;  /* 0x000000082e2e7824 */ /* 0x000fe200078e00ff */
[----:B------:R-:W-:Y:S01]  /*2460*/  LOP3.LUT R47, R47, 0x1c0, RZ, 0xc0, !PT ;  /* 0x000001c02f2f7812 */ /* 0x000fe200078ec0ff */
[----:B------:R-:W-:Y:S01]  /*2470*/  IMAD.U32 R79, RZ, RZ, UR5 ;  /* 0x00000005ff4f7e24 */ /* 0x000fe2000f8e00ff */
[----:B------:R-:W-:Y:S01]  /*2480*/  UIADD3 UR5, UP0, UR10, 0x10080, URZ ;  /* 0x000100800a057890 */ /* 0x000fe2000ff1e03f */
[----:B------:R-:W-:Y:S01]  /*2490*/  IMAD.IADD R31, R38, 0x1, R31 ;  /* 0x00000001261f7824 */ /* 0x000fe200078e021f */
[----:B------:R-:W-:-:S02]  /*24a0*/  SHF.R.U32.HI R39, RZ, 0x3, R47 ;  /* 0x00000003ff277819 */ /* 0x000fc4000001162f */
[----:B------:R-:W-:Y:S01]  /*24b0*/  LOP3.LUT R38, R47, 0x8, R46, 0xf8, !PT ;  /* 0x000000082f267812 */ /* 0x000fe200078ef82e */
[----:B------:R-:W-:Y:S01]  /*24c0*/  UIADD3.X UR11, URZ, UR11, URZ, UP0, !UPT ;  /* 0x0000000b3f0b7290 */ /* 0x000fe200087fe43f */
[----:B------:R-:W-:Y:S01]  /*24d0*/  IMAD.WIDE.U32 R54, R45, 0x2, R36 ;  /* 0x000000022d367825 */ /* 0x000fe200078e0024 */
[----:B------:R-:W-:Y:S01]  /*24e0*/  UIADD3 UR10, UP0, UR10, 0x18080, URZ ;  /* 0x000180800a0a7890 */ /* 0x000fe2000ff1e03f */
[----:B------:R-:W-:Y:S02]  /*24f0*/  LOP3.LUT R38, R38, R39, RZ, 0x3c, !PT ;  /* 0x0000002726267212 */ /* 0x000fe400078e3cff */
[----:B------:R-:W-:Y:S01]  /*2500*/  IMAD.WIDE.U32 R44, R53, 0x2, R10 ;  /* 0x00000002352c7825 */ /* 0x000fe200078e000a */
[----:B------:R-:W-:Y:S01]  /*2510*/  UIADD3.X UR4, URZ, UR4, URZ, UP0, !UPT ;  /* 0x000000043f047290 */ /* 0x000fe200087fe43f */
[----:B------:R-:W-:Y:S02]  /*2520*/  IADD3 R9, R38, R33, R9 ;  /* 0x0000002126097210 */ /* 0x000fe40007ffe009 */
[----:B------:R-:W-:Y:S01]  /*2530*/  IMAD.WIDE.U32 R10, R31, 0x2, R10 ;  /* 0x000000021f0a7825 */ /* 0x000fe200078e000a */
[----:B------:R-:W-:Y:S01]  /*2540*/  LOP3.LUT R8, R39, R8, R47, 0x1e, !PT ;  /* 0x0000000827087212 */ /* 0x000fe200078e1e2f */
[----:B------:R1:W-:Y:S02]  /*2550*/  STL.64 [R1+0x278], R54 ;  /* 0x0002783601007387 */ /* 0x0003e40000100a00 */
[----:B------:R-:W-:-:S02]  /*2560*/  IMAD R6, R51, c[0x0][0x1b8], RZ ;  /* 0x00006e0033067a24 */ /* 0x000fc400078e02ff */
[----:B------:R2:W-:Y:S01]  /*2570*/  STL.64 [R1+0x2a0], R10 ;  /* 0x0002a00a01007387 */ /* 0x0005e20000100a00 */
[----:B------:R-:W-:Y:S01]  /*2580*/  IMAD.U32 R78, RZ, RZ, UR15 ;  /* 0x0000000fff4e7e24 */ /* 0x000fe2000f8e00ff */
[----:B------:R-:W-:Y:S01]  /*2590*/  LOP3.LUT R7, R8, R33, RZ, 0xfc, !PT ;  /* 0x0000002108077212 */ /* 0x000fe200078efcff */
[----:B------:R-:W-:-:S04]  /*25a0*/  IMAD.WIDE.U32 R46, R53, 0x2, R28 ;  /* 0x00000002352e7825 */ /* 0x000fc800078e001c */
[----:B------:R-:W-:Y:S02]  /*25b0*/  IMAD.U32 R26, RZ, RZ, UR5 ;  /* 0x00000005ff1a7e24 */ /* 0x000fe4000f8e00ff */
[----:B------:R-:W-:Y:S02]  /*25c0*/  IMAD.U32 R27, RZ, RZ, UR11 ;  /* 0x0000000bff1b7e24 */ /* 0x000fe4000f8e00ff */
[----:B------:R-:W-:Y:S02]  /*25d0*/  IMAD R6, R15, c[0x0][0x1bc], R6 ;  /* 0x00006f000f067a24 */ /* 0x000fe400078e0206 */
[----:B------:R-:W-:Y:S01]  /*25e0*/  IMAD R5, R73, c[0x0][0x1a8], RZ ;  /* 0x00006a0049057a24 */ /* 0x000fe200078e02ff */
[----:B------:R3:W-:Y:S01]  /*25f0*/  STL.128 [R1+0x2c0], R44 ;  /* 0x0002c02c01007387 */ /* 0x0007e20000100c00 */
[----:B------:R-:W-:Y:S01]  /*2600*/  IMAD.WIDE R80, R62, 0x4, R78 ;  /* 0x000000043e507825 */ /* 0x000fe200078e024e */
[----:B-1----:R-:W-:-:S03]  /*2610*/  MOV R55, UR4 ;  /* 0x0000000400377c02 */ /* 0x002fc60008000f00 */
[----:B------:R-:W-:Y:S02]  /*2620*/  IMAD.U32 R54, RZ, RZ, UR10 ;  /* 0x0000000aff367e24 */ /* 0x000fe4000f8e00ff */
[----:B--2---:R-:W-:Y:S01]  /*2630*/  IMAD.WIDE.U32 R10, R9, 0x2, R24 ;  /* 0x00000002090a7825 */ /* 0x004fe200078e0018 */
[----:B------:R-:W-:Y:S02]  /*2640*/  USHF.L.U32 UR4, UR8, 0x7, URZ ;  /* 0x0000000708047899 */ /* 0x000fe4000800063f */
[----:B------:R-:W-:Y:S02]  /*2650*/  USHF.L.U64.HI UR8, UR8, UR13, UR9 ;  /* 0x0000000d08087299 */ /* 0x000fe40008010209 */
[----:B------:R1:W-:Y:S01]  /*2660*/  STL.64 [R1+0x250], R10 ;  /* 0x0002500a01007387 */ /* 0x0003e20000100a00 */
[----:B------:R-:W-:-:S04]  /*2670*/  IMAD.WIDE R78, R30, 0x4, R78 ;  /* 0x000000041e4e7825 */ /* 0x000fc800078e024e */
[----:B------:R-:W-:Y:S01]  /*2680*/  IMAD.WIDE.U32 R52, R31, 0x2, R28 ;  /* 0x000000021f347825 */ /* 0x000fe200078e001c */
[----:B------:R-:W-:Y:S03]  /*2690*/  STL.128 [R1+0x20], R24 ;  /* 0x0000201801007387 */ /* 0x000fe60000100c00 */
[----:B------:R-:W-:Y:S01]  /*26a0*/  IMAD.WIDE R38, R30, 0x4, R54 ;  /* 0x000000041e267825 */ /* 0x000fe200078e0236 */
[----:B------:R2:W-:Y:S03]  /*26b0*/  STL.128 [R1+0x40], R24 ;  /* 0x0000401801007387 */ /* 0x0005e60000100c00 */
[----:B------:R-:W-:Y:S02]  /*26c0*/  IMAD.IADD R77, R77, 0x1, R6 ;  /* 0x000000014d4d7824 */ /* 0x000fe400078e0206 */
[C---:B------:R-:W-:Y:S01]  /*26d0*/  IMAD.WIDE.U32 R30, R7.reuse, 0x2, R24 ;  /* 0x00000002071e7825 */ /* 0x040fe200078e0018 */
[----:B------:R-:W-:Y:S03]  /*26e0*/  STL.64 [R1+0x298], R2 ;  /* 0x0002980201007387 */ /* 0x000fe60000100a00 */
[C---:B------:R-:W-:Y:S01]  /*26f0*/  IMAD.WIDE.U32 R36, R7.reuse, 0x2, R36 ;  /* 0x0000000207247825 */ /* 0x040fe200078e0024 */
[----:B------:R4:W-:Y:S03]  /*2700*/  STL.64 [R1+0x2a8], R2 ;  /* 0x0002a80201007387 */ /* 0x0009e60000100a00 */
[----:B---3--:R-:W-:Y:S01]  /*2710*/  IMAD.WIDE.U32 R44, R7, 0x2, R26 ;  /* 0x00000002072c7825 */ /* 0x008fe200078e001a */
[----:B-1----:R-:W-:-:S03]  /*2720*/  IADD3 R10, P6, R74, UR14, RZ ;  /* 0x0000000e4a0a7c10 */ /* 0x002fc6000ffde0ff */
[----:B------:R-:W-:Y:S02]  /*2730*/  IMAD R8, R72, c[0x0][0x1ac], R5 ;  /* 0x00006b0048087a24 */ /* 0x000fe400078e0205 */
[----:B------:R-:W-:Y:S01]  /*2740*/  IMAD.WIDE R6, R62, 0x4, R54 ;  /* 0x000000043e067825 */ /* 0x000fe200078e0236 */
[----:B------:R-:W-:-:S03]  /*2750*/  IADD3.X R11, R75, UR18, RZ, P6, !PT ;  /* 0x000000124b0b7c10 */ /* 0x000fc6000b7fe4ff */
[----:B------:R-:W-:Y:S02]  /*2760*/  IMAD.MOV.U32 R4, RZ, RZ, R50 ;  /* 0x000000ffff047224 */ /* 0x000fe400078e0032 */
[----:B------:R-:W-:Y:S01]  /*2770*/  IMAD.MOV.U32 R5, RZ, RZ, R41 ;  /* 0x000000ffff057224 */ /* 0x000fe200078e0029 */
[----:B------:R1:W-:Y:S01]  /*2780*/  LDGSTS.E.BYPASS.LTC128B.128 [R43+0x6080], [R10.64], !P2 ;  /* 0x060800000a2b7fae */ /* 0x0003e2000d101d46 */
[----:B------:R-:W-:Y:S01]  /*2790*/  IMAD.WIDE.U32 R72, R72, c[0x0][0x1a8], R76 ;  /* 0x00006a0048487a25 */ /* 0x000fe200078e004c */
[----:B--2---:R-:W-:Y:S02]  /*27a0*/  IADD3 R24, P6, R10, UR14, RZ ;  /* 0x0000000e0a187c10 */ /* 0x004fe4000ffde0ff */
[----:B------:R2:W-:Y:S01]  /*27b0*/  STL.128 [R1+0xd0], R4 ;  /* 0x0000d00401007387 */ /* 0x0005e20000100c00 */
[----:B------:R-:W-:-:S04]  /*27c0*/  IMAD.WIDE.U32 R46, R9, 0x2, R26 ;  /* 0x00000002092e7825 */ /* 0x000fc800078e001a */
[----:B----4-:R-:W-:Y:S01]  /*27d0*/  IMAD.U32 R2, RZ, RZ, UR4 ;  /* 0x00000004ff027e24 */ /* 0x010fe2000f8e00ff */
[----:B------:R-:W-:Y:S01]  /*27e0*/  ULDC.64 UR4, c[0x0][0x1a8] ;  /* 0x00006a0000047ab9 */ /* 0x000fe20000000a00 */
[----:B------:R-:W-:Y:S01]  /*27f0*/  IMAD.U32 R3, RZ, RZ, UR8 ;  /* 0x00000008ff037e24 */ /* 0x000fe2000f8e00ff */
[----:B------:R-:W-:Y:S01]  /*2800*/  USHF.L.U64.HI UR5, UR4, UR12, UR5 ;  /* 0x0000000c04057299 */ /* 0x000fe20008010205 */
[----:B------:R-:W-:Y:S01]  /*2810*/  IMAD.WIDE.U32 R28, R9, 0x2, R28 ;  /* 0x00000002091c7825 */ /* 0x000fe200078e001c */
[----:B------:R-:W-:Y:S01]  /*2820*/  IADD3.X R25, R11, UR18, RZ, P6, !PT ;  /* 0x000000120b197c10 */ /* 0x000fe2000b7fe4ff */
[----:B------:R-:W-:Y:S02]  /*2830*/  USHF.L.U32 UR4, UR4, 0x6, URZ ;  /* 0x0000000604047899 */ /* 0x000fe4000800063f */
[----:B------:R-:W-:Y:S01]  /*2840*/  IMAD.IADD R9, R73, 0x1, R8 ;  /* 0x0000000149097824 */ /* 0x000fe200078e0208 */
[----:B------:R-:W-:Y:S01]  /*2850*/  LEA R8, P6, R72, c[0x0][0x190], 0x1 ;  /* 0x0000640048087a11 */ /* 0x000fe200078c08ff */
[----:B------:R3:W-:Y:S01]  /*2860*/  LDGSTS.E.BYPASS.LTC128B.128 [R43+0x7080], [R24.64], !P1 ;  /* 0x07080000182b7fae */ /* 0x0007e2000c901d46 */
[----:B------:R-:W-:-:S02]  /*2870*/  LOP3.LUT R20, R20, 0x1, RZ, 0xc0, !PT ;  /* 0x0000000114147812 */ /* 0x000fc400078ec0ff */
[----:B------:R-:W-:Y:S02]  /*2880*/  LEA.HI.X R9, R72, c[0x0][0x194], R9, 0x1, P6 ;  /* 0x0000650048097a11 */ /* 0x000fe400030f0c09 */
[----:B------:R-:W-:Y:S02]  /*2890*/  SHF.R.S32.HI R15, RZ, 0x1f, R0 ;  /* 0x0000001fff0f7819 */ /* 0x000fe40000011400 */
[----:B------:R-:W-:Y:S01]  /*28a0*/  ISETP.NE.U32.AND P2, PT, R20, 0x1, PT ;  /* 0x000000011400780c */ /* 0x000fe20003f45070 */
[----:B------:R-:W-:Y:S01]  /*28b0*/  IMAD.WIDE.U32 R56, R49, 0x2, R26 ;  /* 0x0000000231387825 */ /* 0x000fe200078e001a */
[----:B------:R4:W-:Y:S03]  /*28c0*/  LDGSTS.E.BYPASS.LTC128B.128 [R43+0x80], [R8.64], !P5 ;  /* 0x00080000082b7fae */ /* 0x0009e6000e901d46 */
[----:B--2---:R-:W-:Y:S01]  /*28d0*/  IMAD.MOV.U32 R4, RZ, RZ, R2 ;  /* 0x000000ffff047224 */ /* 0x004fe200078e0002 */
[----:B------:R-:W-:Y:S01]  /*28e0*/  MOV R6, R48 ;  /* 0x0000003000067202 */ /* 0x000fe20000000f00 */
[----:B------:R-:W-:-:S02]  /*28f0*/  IMAD.MOV.U32 R5, RZ, RZ, R3 ;  /* 0x000000ffff057224 */ /* 0x000fc400078e0003 */
[----:B------:R-:W-:Y:S02]  /*2900*/  IMAD.MOV.U32 R7, RZ, RZ, R35 ;  /* 0x000000ffff077224 */ /* 0x000fe400078e0023 */
[----:B------:R-:W-:-:S03]  /*2910*/  IMAD.SHL.U32 R2, R0, 0x80, RZ ;  /* 0x0000008000027824 */ /* 0x000fc600078e00ff */
[----:B------:R2:W-:Y:S01]  /*2920*/  STL.128 [R1+0xb0], R4 ;  /* 0x0000b00401007387 */ /* 0x0005e20000100c00 */
[-C--:B-----5:R-:W-:Y:S02]  /*2930*/  IMAD R3, R19, R0.reuse, RZ ;  /* 0x0000000013037224 */ /* 0x0a0fe400078e02ff */
[----:B------:R-:W-:Y:S01]  /*2940*/  IMAD.WIDE.U32 R26, R18, R0, RZ ;  /* 0x00000000121a7225 */ /* 0x000fe200078e00ff */
[----:B------:R1:W-:Y:S03]  /*2950*/  STL.64 [R1+0xf0], R80 ;  /* 0x0000f05001007387 */ /* 0x0003e60000100a00 */
[----:B------:R-:W-:Y:S01]  /*2960*/  IMAD R3, R15, R18, R3 ;  /* 0x000000120f037224 */ /* 0x000fe200078e0203 */
[----:B------:R1:W-:Y:S03]  /*2970*/  STL [R1+0x118], R58 ;  /* 0x0001183a01007387 */ /* 0x0003e60000100800 */
[----:B------:R-:W-:Y:S01]  /*2980*/  IMAD.IADD R3, R27, 0x1, R3 ;  /* 0x000000011b037824 */ /* 0x000fe200078e0203 */
[----:B------:R-:W-:Y:S01]  /*2990*/  IADD3 R0, R14, -c[0x0][0x18], RZ ;  /* 0x800006000e007a10 */ /* 0x000fe20007ffe0ff */
[----:B------:R3:W-:Y:S04]  /*29a0*/  STL [R1+0x128], R58 ;  /* 0x0001283a01007387 */ /* 0x0007e80000100800 */
[----:B------:R3:W-:Y:S04]  /*29b0*/  STL [R1+0x138], R58 ;  /* 0x0001383a01007387 */ /* 0x0007e80000100800 */
[----:B------:R3:W-:Y:S04]  /*29c0*/  STL.64 [R1+0x330], R78 ;  /* 0x0003304e01007387 */ /* 0x0007e80000100a00 */
[----:B------:R3:W-:Y:S04]  /*29d0*/  STL.64 [R1+0x2b0], R52 ;  /* 0x0002b03401007387 */ /* 0x0007e80000100a00 */
[----:B------:R3:W-:Y:S01]  /*29e0*/  STL.128 [R1+0x320], R36 ;  /* 0x0003202401007387 */ /* 0x0007e20000100c00 */
[----:B--2---:R-:W-:-:S02]  /*29f0*/  IADD3 R6, P1, R8, UR4, RZ ;  /* 0x0000000408067c10 */ /* 0x004fc4000ff3e0ff */
[----:B------:R-:W-:Y:S01]  /*2a00*/  IADD3 R4, -R21, R40, -R2 ;  /* 0x0000002815047210 */ /* 0x000fe20007ffe902 */
[----:B------:R2:W-:Y:S01]  /*2a10*/  STL.64 [R1+0x2f0], R30 ;  /* 0x0002f01e01007387 */ /* 0x0005e20000100a00 */
[----:B------:R-:W-:Y:S02]  /*2a20*/  IADD3.X R7, R9, UR5, RZ, P1, !PT ;  /* 0x0000000509077c10 */ /* 0x000fe40008ffe4ff */
[----:B-1----:R-:W-:Y:S01]  /*2a30*/  IADD3 R10, P1, R6, UR4, RZ ;  /* 0x00000004060a7c10 */ /* 0x002fe2000ff3e0ff */
[----:B------:R2:W-:Y:S01]  /*2a40*/  STL.64 [R1+0xc0], R56 ;  /* 0x0000c03801007387 */ /* 0x0005e20000100a00 */
[----:B------:R-:W-:Y:S02]  /*2a50*/  ISETP.LT.OR P5, PT, R4, 0x1, P2 ;  /* 0x000000010400780c */ /* 0x000fe400017a1670 */
[----:B------:R-:W-:Y:S01]  /*2a60*/  IADD3.X R11, R7, UR5, RZ, P1, !PT ;  /* 0x00000005070b7c10 */ /* 0x000fe20008ffe4ff */
[----:B------:R1:W-:Y:S01]  /*2a70*/  LDGSTS.E.BYPASS.LTC128B.128 [R43+0x1080], [R6.64], !P4 ;  /* 0x01080000062b7fae */ /* 0x0003e2000e101d46 */
[----:B------:R-:W-:-:S02]  /*2a80*/  IADD3 R18, P2, R10, UR4, RZ ;  /* 0x000000040a127c10 */ /* 0x000fc4000ff5e0ff */
[C---:B------:R-:W-:Y:S01]  /*2a90*/  LEA R12, P1, R26.reuse, R12, 0x1 ;  /* 0x0000000c1a0c7211 */ /* 0x040fe200078208ff */
[----:B------:R5:W-:Y:S01]  /*2aa0*/  LDGSTS.E.BYPASS.LTC128B.128 [R43+0x2080], [R10.64], !P3 ;  /* 0x020800000a2b7fae */ /* 0x000be2000d901d46 */
[----:B------:R-:W-:Y:S02]  /*2ab0*/  IADD3.X R19, R11, UR5, RZ, P2, !PT ;  /* 0x000000050b137c10 */ /* 0x000fe400097fe4ff */
[----:B------:R-:W-:Y:S01]  /*2ac0*/  LEA.HI.X R13, R26, R13, R3, 0x1, P1 ;  /* 0x0000000d1a0d7211 */ /* 0x000fe200008f0c03 */
[----:B------:R2:W-:Y:S04]  /*2ad0*/  STL.64 [R1+0x260], R46 ;  /* 0x0002602e01007387 */ /* 0x0005e80000100a00 */
[----:B------:R1:W-:Y:S04]  /*2ae0*/  LDGSTS.E.BYPASS.LTC128B.128 [R43+0x3080], [R18.64], !P0 ;  /* 0x03080000122b7fae */ /* 0x0003e8000c101d46 */
[----:B------:R-:W0:Y:S04]  /*2af0*/  LDGDEPBAR ;  /* 0x00000000000079af */ /* 0x000e280000000000 */
[----:B------:R2:W-:Y:S04]  /*2b00*/  STL.64 [R1+0x2e0], R44 ;  /* 0x0002e02c01007387 */ /* 0x0005e80000100a00 */
[----:B------:R2:W-:Y:S04]  /*2b10*/  STL.64 [R1+0x308], R28 ;  /* 0x0003081c01007387 */ /* 0x0005e80000100a00 */
[----:B------:R2:W-:Y:S04]  /*2b20*/  STL.64 [R1+0x100], R66 ;  /* 0x0001004201007387 */ /* 0x0005e80000100a00 */
[----:B------:R2:W-:Y:S04]  /*2b30*/  STL.64 [R1+0xe8], R68 ;  /* 0x0000e84401007387 */ /* 0x0005e80000100a00 */
[----:B------:R1:W-:Y:S04]  /*2b40*/  LDGSTS.E.BYPASS.LTC128B.128 [R0], [R12.64], !P5 ;  /* 0x000000000c007fae */ /* 0x0003e8000e901d46 */
        /* <DEDUP_REMOVED lines=31> */
[----:B------:R-:W2:Y:S04]  /*2d40*/  LD.E.U8 R3, [R70.64] ;  /* 0x0000000646037980 */ /* 0x000ea8000c101100 */
[----:B-1----:R-:W5:Y:S01]  /*2d50*/  LDL.64 R18, [R1+0x3b0] ;  /* 0x0003b00001127983 */ /* 0x002f620000100a00 */
[----:B------:R-:W-:-:S03]  /*2d60*/  SHF.L.U64.HI R17, R16, 0x1, R17 ;  /* 0x0000000110117819 */ /* 0x000fc60000010211 */
[----:B----4-:R-:W4:Y:S04]  /*2d70*/  LDL.64 R8, [R1+0x3b0] ;  /* 0x0003b00001087983 */ /* 0x010f280000100a00 */
[----:B---3--:R-:W3:Y:S04]  /*2d80*/  LDL.64 R24, [R1+0x408] ;  /* 0x0004080001187983 */ /* 0x008ee80000100a00 */
[----:B------:R-:W3:Y:S01]  /*2d90*/  LDL.64 R20, [R1+0x3f0] ;  /* 0x0003f00001147983 */ /* 0x000ee20000100a00 */
[----:B--2---:R-:W-:-:S04]  /*2da0*/  LOP3.LUT R3, R3, 0x1, RZ, 0xc0, !PT ;  /* 0x0000000103037812 */ /* 0x004fc800078ec0ff */
[----:B------:R-:W-:Y:S01]  /*2db0*/  ISETP.NE.U32.AND P1, PT, R3, 0x1, PT ;  /* 0x000000010300780c */ /* 0x000fe20003f25070 */
[----:B------:R-:W-:-:S03]  /*2dc0*/  IMAD.SHL.U32 R3, R16, 0x2, RZ ;  /* 0x0000000210037824 */ /* 0x000fc600078e00ff */
[----:B------:R-:W-:Y:S02]  /*2dd0*/  ISETP.LT.OR P1, PT, R4, 0x21, P1 ;  /* 0x000000210400780c */ /* 0x000fe40000f21670 */
[----:B-----5:R-:W-:-:S05]  /*2de0*/  IADD3 R10, P0, R3, R12, RZ ;  /* 0x0000000c030a7210 */ /* 0x020fca0007f1e0ff */
[----:B------:R-:W-:Y:S02]  /*2df0*/  IMAD.X R11, R17, 0x1, R13, P0 ;  /* 0x00000001110b7824 */ /* 0x000fe400000e060d */
[----:B------:R-:W2:Y:S04]  /*2e00*/  LDL.128 R12, [R1+0x3c0] ;  /* 0x0003c000010c7983 */ /* 0x000ea80000100c00 */
[----:B------:R-:W-:Y:S01]  /*2e10*/  @!PT LDS RZ, [RZ] ;  /* 0x00000000fffff984 */ /* 0x000fe20000000800 */
[----:B------:R-:W-:Y:S01]  /*2e20*/  @!PT LDS RZ, [RZ] ;  /* 0x00000000fffff984 */ /* 0x000fe20000000800 */
[----:B------:R-:W-:Y:S01]  /*2e30*/  @!PT LDS RZ, [RZ] ;  /* 0x00000000fffff984 */ /* 0x000fe20000000800 */
[----:B------:R1:W-:Y:S04]  /*2e40*/  LDGSTS.E.BYPASS.LTC128B.128 [R0+0x1000], [R10.64], !P1 ;  /* 0x010000000a007fae */ /* 0x0003e8000c901d46 */
[----:B------:R5:W2:Y:S01]  /*2e50*/  LD.E.U8 R5, [R18.64] ;  /* 0x0000000612057980 */ /* 0x000aa2000c101100 */
[----:B------:R-:W-:-:S05]  /*2e60*/  IADD3 R6, P0, R10, R3, RZ ;  /* 0x000000030a067210 */ /* 0x000fca0007f1e0ff */
[----:B------:R-:W-:Y:S01]  /*2e70*/  IMAD.X R7, R11, 0x1, R17, P0 ;  /* 0x000000010b077824 */ /* 0x000fe200000e0611 */
[----:B-----5:R-:W5:Y:S01]  /*2e80*/  LDL.64 R18, [R1+0x3d8] ;  /* 0x0003d80001127983 */ /* 0x020f620000100a00 */
[----:B--2---:R-:W-:-:S04]  /*2e90*/  LOP3.LUT R5, R5, 0x1, RZ, 0xc0, !PT ;  /* 0x0000000105057812 */ /* 0x004fc800078ec0ff */
[----:B------:R-:W-:-:S04]  /*2ea0*/  ISETP.NE.U32.AND P1, PT, R5, 0x1, PT ;  /* 0x000000010500780c */ /* 0x000fc80003f25070 */
[----:B------:R-:W-:-:S13]  /*2eb0*/  ISETP.LT.OR P1, PT, R4, 0x41, P1 ;  /* 0x000000410400780c */ /* 0x000fda0000f21670 */
[----:B------:R-:W-:Y:S01]  /*2ec0*/  @!PT LDS RZ, [RZ] ;  /* 0x00000000fffff984 */ /* 0x000fe20000000800 */
[----:B------:R-:W-:Y:S01]  /*2ed0*/  @!PT LDS RZ, [RZ] ;  /* 0x00000000fffff984 */ /* 0x000fe20000000800 */
[----:B------:R-:W-:Y:S01]  /*2ee0*/  @!PT LDS RZ, [RZ] ;  /* 0x00000000fffff984 */ /* 0x000fe20000000800 */
[----:B------:R2:W-:Y:S04]  /*2ef0*/  LDGSTS.E.BYPASS.LTC128B.128 [R0+0x2000], [R6.64], !P1 ;  /* 0x0200000006007fae */ /* 0x0005e8000c901d46 */
[----:B----4-:R-:W4:Y:S01]  /*2f00*/  LD.E.U8 R5, [R8.64] ;  /* 0x0000000608057980 */ /* 0x010f22000c101100 */
[----:B-1----:R-:W-:-:S05]  /*2f10*/  IADD3 R10, P0, R6, R3, RZ ;  /* 0x00000003060a7210 */ /* 0x002fca0007f1e0ff */
[----:B------:R-:W-:Y:S01]  /*2f20*/  IMAD.X R11, R7, 0x1, R17, P0 ;  /* 0x00000001070b7824 */ /* 0x000fe200000e0611 */
[----:B----4-:R-:W-:-:S04]  /*2f30*/  LOP3.LUT R5, R5, 0x1, RZ, 0xc0, !PT ;  /* 0x0000000105057812 */ /* 0x010fc800078ec0ff */
[----:B------:R-:W-:-:S04]  /*2f40*/  ISETP.NE.U32.AND P1, PT, R5, 0x1, PT ;  /* 0x000000010500780c */ /* 0x000fc80003f25070 */
[----:B------:R-:W-:Y:S02]  /*2f50*/  ISETP.LT.OR P1, PT, R4, 0x61, P1 ;  /* 0x000000610400780c */ /* 0x000fe40000f21670 */
[----:B--2---:R-:W2:Y:S11]  /*2f60*/  LDL.128 R4, [R1+0x3e0] ;  /* 0x0003e00001047983 */ /* 0x004eb60000100c00 */
[----:B------:R-:W-:Y:S01]  /*2f70*/  @!PT LDS RZ, [RZ] ;  /* 0x00000000fffff984 */ /* 0x000fe20000000800 */
[----:B------:R-:W-:Y:S01]  /*2f80*/  @!PT LDS RZ, [RZ] ;  /* 0x00000000fffff984 */ /* 0x000fe20000000800 */
[----:B------:R-:W-:Y:S01]  /*2f90*/  @!PT LDS RZ, [RZ] ;  /* 0x00000000fffff984 */ /* 0x000fe20000000800 */
[----:B------:R1:W-:Y:S04]  /*2fa0*/  LDGSTS.E.BYPASS.LTC128B.128 [R0+0x3000], [R10.64], !P1 ;  /* 0x030000000a007fae */ /* 0x0003e8000c901d46 */
[----:B------:R-:W4:Y:S04]  /*2fb0*/  LD.E R14, [R14.64] ;  /* 0x000000060e0e7980 */ /* 0x000f28000c101900 */
[----:B-1----:R-:W2:Y:S01]  /*2fc0*/  LDL R0, [R1+0x430] ;  /* 0x0004300001007983 */ /* 0x002ea20000100800 */
[----:B----4-:R-:W-:-:S13]  /*2fd0*/  ISETP.GT.AND P1, PT, R14, 0x7f, PT ;  /* 0x0000007f0e00780c */ /* 0x010fda0003f24270 */
[----:B------:R-:W4:Y:S04]  /*2fe0*/  @!P1 LDL.64 R16, [R1+0x3d0] ;  /* 0x0003d00001109983 */ /* 0x000f280000100a00 */
[----:B------:R-:W2:Y:S04]  /*2ff0*/  @!P1 LDL.64 R8, [R1+0x3b8] ;  /* 0x0003b80001089983 */ /* 0x000ea80000100a00 */
[----:B------:R-:W3:Y:S04]  /*3000*/  @!P1 LD.E R12, [R12.64] ;  /* 0x000000060c0c9980 */ /* 0x000ee8000c101900 */
[----:B----4-:R-:W4:Y:S04]  /*3010*/  @!P1 LD.E.U8 R3, [R16.64] ;  /* 0x0000000610039980 */ /* 0x010f28000c101100 */
[----:B--2---:R-:W2:Y:S01]  /*3020*/  @!P1 LD.E.64 R8, [R8.64+0x8] ;  /* 0x0000080608089980 */ /* 0x004ea2000c101b00 */
[----:B----4-:R-:W-:Y:S01]  /*3030*/  @!P1 ISETP.NE.AND P0, PT, R3, RZ, PT ;  /* 0x000000ff0300920c */ /* 0x010fe20003f05270 */
[----:B--2---:R-:W-:Y:S01]  /*3040*/  @!P1 IMAD.WIDE R26, R2, 0x4, R8 ;  /* 0x00000004021a9825 */ /* 0x004fe200078e0208 */
[----:B---3--:R-:W-:-:S02]  /*3050*/  @!P1 IADD3 R2, R12, -c[0x0][0x18], RZ ;  /* 0x800006000c029a10 */ /* 0x008fc40007ffe0ff */
[----:B------:R-:W2:Y:S09]  /*3060*/  LDL.64 R12, [R1+0x408] ;  /* 0x00040800010c7983 */ /* 0x000eb20000100a00 */
[----:B------:R-:W-:Y:S01]  /*3070*/  @!PT LDS RZ, [RZ] ;  /* 0x00000000fffff984 */ /* 0x000fe20000000800 */
[----:B------:R-:W-:Y:S01]  /*3080*/  @!PT LDS RZ, [RZ] ;  /* 0x00000000fffff984 */ /* 0x000fe20000000800 */
[----:B------:R-:W-:Y:S01]  /*3090*/  @!PT LDS RZ, [RZ] ;  /* 0x00000000fffff984 */ /* 0x000fe20000000800 */
[----:B------:R1:W-:Y:S04]  /*30a0*/  @!P1 LDGSTS.E.BYPASS.LTC128B.128 [R2], [R26.64], P0 ;  /* 0x000000001a029fae */ /* 0x0003e80008101d46 */
[----:B------:R-:W3:Y:S04]  /*30b0*/  LD.E.U8 R9, [R24.64] ;  /* 0x0000000618097980 */ /* 0x000ee8000c101100 */
[----:B------:R4:W1:Y:S04]  /*30c0*/  LD.E.64 R16, [R4.64+0x10] ;  /* 0x0000100604107980 */ /* 0x000868000c101b00 */
[----:B------:R-:W2:Y:S04]  /*30d0*/  LD.E R7, [R6.64+0xc] ;  /* 0x00000c0606077980 */ /* 0x000ea8000c101900 */
[----:B------:R4:W2:Y:S04]  /*30e0*/  LD.E R10, [R20.64] ;  /* 0x00000006140a7980 */ /* 0x0008a8000c101900 */
[----:B------:R4:W2:Y:S04]  /*30f0*/  LD.E.64 R14, [R4.64+0x18] ;  /* 0x00001806040e7980 */ /* 0x0008a8000c101b00 */
[----:B-----5:R-:W5:Y:S01]  /*3100*/  LD.E R8, [R18.64] ;  /* 0x0000000612087980 */ /* 0x020f62000c101900 */
[----:B------:R-:W-:-:S02]  /*3110*/  SHF.L.U32 R11, R0, 0x7, RZ ;  /* 0x00000007000b7819 */ /* 0x000fc400000006ff */
[----:B------:R-:W-:Y:S01]  /*3120*/  SHF.R.S32.HI R3, RZ, 0x1f, R0 ;  /* 0x0000001fff037819 */ /* 0x000fe20000011400 */
[----:B------:R-:W0:Y:S04]  /*3130*/  LDGDEPBAR ;  /* 0x00000000000079af */ /* 0x000e280000000000 */
[----:B----4-:R-:W4:Y:S04]  /*3140*/  LDL.64 R20, [R1+0x408] ;  /* 0x0004080001147983 */ /* 0x010f280000100a00 */
[----:B------:R-:W4:Y:S01]  /*3150*/  LD.E.64 R4, [R4.64+0x8] ;  /* 0x0000080604047980 */ /* 0x000f22000c101b00 */
[----:B---3--:R-:W-:Y:S01]  /*3160*/  LOP3.LUT R9, R9, 0x1, RZ, 0xc0, !PT ;  /* 0x0000000109097812 */ /* 0x008fe200078ec0ff */
[----:B-1----:R-:W-:-:S03]  /*3170*/  IMAD R2, R17, R0, RZ ;  /* 0x0000000011027224 */ /* 0x002fc600078e02ff */
[----:B------:R-:W-:Y:S01]  /*3180*/  ISETP.NE.U32.AND P1, PT, R9, 0x1, PT ;  /* 0x000000010900780c */ /* 0x000fe20003f25070 */
[----:B------:R-:W-:Y:S01]  /*3190*/  IMAD R2, R16, R3, R2 ;  /* 0x0000000310027224 */ /* 0x000fe200078e0202 */
[----:B--2---:R-:W-:Y:S01]  /*31a0*/  IADD3 R10, -R10, R7, -R11 ;  /* 0x000000070a0a7210 */ /* 0x004fe20007ffe90b */
        /* <DEDUP_REMOVED lines=144> */
.L_x_1915:
[----:B---3--:R-:W-:Y:S05]  /*3ab0*/  BSYNC B0 ;  /* 0x0000000000007941 */ /* 0x008fea0003800000 */
.L_x_1914:
        /* <DEDUP_REMOVED lines=314> */
.L_x_1919:
[----:B-1----:R-:W-:Y:S02]  /*4e60*/  MOV R30, 0x4e80 ;  /* 0x00004e80001e7802 */ /* 0x002fe40000000f00 */
[----:B------:R-:W-:Y:S05]  /*4e70*/  CALL.REL.NOINC `($_ZN7cutlass13device_kernelIN5flash19enable_sm80_to_sm89INS1_16FlashAttnBwdSm80INS1_25CollectiveMainloopBwdSm80ILi2ELi2EN4cute5tupleIJNS5_1CILi128EEES8_NS7_ILi64EEEEEENS_10bfloat16_tEfNS_4arch4Sm80ELb0ELb1ELb1ELb1ELb0ELb0ELb0ELb0ELi2ELi4ELi4ELi4ELb0EEENS1_21CollectiveEpilogueBwdISA_SB_SD_Li256ELb1ELb0ELi2EEENS1_19SingleTileSchedulerILb1ELb0ELb0ELi128EEEEEEEEEvNT_6ParamsE$_ZZN5flash25CollectiveMainloopBwdSm80ILi2ELi2EN4cute5tupleIJNS1_1CILi128EEES4_NS3_ILi64EEEEEEN7cutlass10bfloat16_tEfNS7_4arch4Sm80ELb0ELb1ELb1ELb1ELb0ELb0ELb0ELb0ELi2ELi4ELi4ELi4ELb0EE3mmaINS_16FlashAttnBwdSm80ISB_NS_21CollectiveEpilogueBwdIS6_S8_SA_Li256ELb1ELb0ELi2EEENS_19SingleTileSchedulerILb1ELb0ELb0ELi128EEEE13SharedStorageENS1_6TensorINS1_11ArrayEngineIfLm32EEENS1_6LayoutINS2_IJNS2_IJNS3_ILi2EEESO_EEESO_NS3_ILi4EEEEEENS2_IJNS2_IJNS3_ILi1EEESO_EEESQ_NS3_ILi8EEEEEEEEEEEEbRKNSB_6ParamsERT0_S12_iNS2_IJiiiEEERT_ENKUliT_E_clIZSC_ISJ_SX_EbS10_S12_S12_iS13_S15_EUlRS16_iE_EEDaiS16_) ;  /* 0x00010e6000007944 */ /* 0x000fea0003c00000 */
[----:B---3--:R-:W2:Y:S02]  /*4e80*/  LDL R2, [R1+0x430] ;  /* 0x0004300001027983 */ /* 0x008ea40000100800 */
[----:B--2---:R-:W-:-:S04]  /*4e90*/  IADD3 R2, R2, 0x1, RZ ;  /* 0x0000000102027810 */ /* 0x004fc80007ffe0ff */
[----:B------:R-:W-:Y:S01]  /*4ea0*/  ISETP.GE.AND P0, PT, R2, R41, PT ;  /* 0x000000290200720c */ /* 0x000fe20003f06270 */
[----:B------:R1:W-:-:S12]  /*4eb0*/  STL [R1+0x430], R2 ;  /* 0x0004300201007387 */ /* 0x0003d80000100800 */
[----:B------:R-:W-:Y:S05]  /*4ec0*/  @!P0 BRA `(.L_x_1919) ;  /* 0xffffff9000008947 */ /* 0x000fea000383ffff */
[----:B------:R-:W-:Y:S05]  /*4ed0*/  BSYNC B3 ;  /* 0x0000000000037941 */ /* 0x000fea0003800000 */
.L_x_1918:
        /* <DEDUP_REMOVED lines=8> */
.L_x_1917:
[----:B------:R-:W-:Y:S05]  /*4f60*/  BSYNC B4 ;  /* 0x0000000000047941 */ /* 0x000fea0003800000 */
.L_x_1916:
        /* <DEDUP_REMOVED lines=41> */
.L_x_1913:
[----:B---3--:R-:W-:Y:S05]  /*5200*/  @P1 BRA `(.L_x_1920) ;  /* 0x0000125000001947 */ /* 0x008fea0003800000 */
[----:B------:R-:W3:Y:S04]  /*5210*/  LDL.128 R72, [R1+0x6d0] ;  /* 0x0006d00001487983 */ /* 0x000ee80000100c00 */
[----:B--2---:R-:W2:Y:S04]  /*5220*/  LDL.128 R64, [R1+0x6f0] ;  /* 0x0006f00001407983 */ /* 0x004ea80000100c00 */
[----:B----4-:R-:W4:Y:S04]  /*5230*/  LDL.128 R68, [R1+0x6e0] ;  /* 0x0006e00001447983 */ /* 0x010f280000100c00 */
[----:B------:R-:W4:Y:S04]  /*5240*/  LDL.128 R60, [R1+0x700] ;  /* 0x00070000013c7983 */ /* 0x000f280000100c00 */
[----:B------:R-:W4:Y:S04]  /*5250*/  LDL.128 R56, [R1+0x710] ;  /* 0x0007100001387983 */ /* 0x000f280000100c00 */
[----:B------:R-:W4:Y:S04]  /*5260*/  LDL.128 R48, [R1+0x730] ;  /* 0x0007300001307983 */ /* 0x000f280000100c00 */
[----:B------:R-:W4:Y:S04]  /*5270*/  LDL.128 R52, [R1+0x720] ;  /* 0x0007200001347983 */ /* 0x000f280000100c00 */
[----:B-1----:R-:W4:Y:S01]  /*5280*/  LDL.128 R20, [R1+0x740] ;  /* 0x0007400001147983 */ /* 0x002f220000100c00 */
        /* <DEDUP_REMOVED lines=54> */
[----:B---3--:R-:W-:Y:S01]  /*55f0*/  F2FP.BF16.PACK_AB R72, R73, R72 ;  /* 0x000000484948723e */ /* 0x008fe200000010ff */
[----:B------:R-:W-:Y:S01]  /*5600*/  BAR.SYNC.DEFER_BLOCKING 0x1, 0x100 ;  /* 0x0044000000007b1d */ /* 0x000fe20000010000 */
[----:B------:R-:W-:Y:S02]  /*5610*/  F2FP.BF16.PACK_AB R74, R75, R74 ;  /* 0x0000004a4b4a723e */ /* 0x000fe400000010ff */
[----:B--2---:R-:W-:Y:S02]  /*5620*/  F2FP.BF16.PACK_AB R64, R65, R64 ;  /* 0x000000404140723e */ /* 0x004fe400000010ff */
[----:B------:R-:W-:-:S02]  /*5630*/  F2FP.BF16.PACK_AB R66, R67, R66 ;  /* 0x000000424342723e */ /* 0x000fc400000010ff */
[----:B----4-:R-:W-:Y:S02]  /*5640*/  F2FP.BF16.PACK_AB R68, R69, R68 ;  /* 0x000000444544723e */ /* 0x010fe400000010ff */
        /* <DEDUP_REMOVED lines=37> */
[----:B------:R-:W-:Y:S04]  /*58a0*/  STS [R11+0x80], R36 ;  /* 0x000080240b007388 */ /* 0x000fe80000000800 */
        /* <DEDUP_REMOVED lines=14> */
[----:B-1----:R-:W-:Y:S05]  /*5990*/  @!P1 BRA `(.L_x_1921) ;  /* 0x0000003000009947 */ /* 0x002fea0003800000 */
[----:B-----5:R-:W2:Y:S04]  /*59a0*/  LDG.E R37, [R4.64] ;  /* 0x0000000604257981 */ /* 0x020ea8000c1e1900 */
[----:B------:R-:W2:Y:S02]  /*59b0*/  LDG.E R0, [R4.64+0x4] ;  /* 0x0000040604007981 */ /* 0x000ea4000c1e1900 */
[----:B--2---:R-:W-:-:S04]  /*59c0*/  IADD3 R37, -R37, R0, RZ ;  /* 0x0000000025257210 */ /* 0x004fc80007ffe1ff */
.L_x_1921:
[----:B-1----:R-:W-:Y:S01]  /*59d0*/  LEA.HI R0, R3, R34, RZ, 0x3 ;  /* 0x0000002203007211 */ /* 0x002fe200078f18ff */
        /* <DEDUP_REMOVED lines=26> */
[----:B------:R-:W-:Y:S01]  /*5b80*/  SEL R42, R42, RZ, !P1 ;  /* 0x000000ff2a2a7207 */ /* 0x000fe20004800000 */
[----:B------:R-:W-:-:S03]  /*5b90*/  IMAD.WIDE.U32 R44, R3, c[0x0][0x338], R40 ;  /* 0x0000ce00032c7a25 */ /* 0x000fc600078e0028 */
[----:B------:R1:W2:Y:S01]  /*5ba0*/  LDS.128 R28, [R33+0x5080] ;  /* 0x00508000211c7984 */ /* 0x0002a20000000c00 */
[----:B------:R-:W-:Y:S02]  /*5bb0*/  IMAD R34, R2, c[0x0][0x338], RZ ;  /* 0x0000ce0002227a24 */ /* 0x000fe400078e02ff */
[----:B------:R-:W-:Y:S01]  /*5bc0*/  IMAD R35, R36, c[0x0][0x340], RZ ;  /* 0x0000d00024237a24 */ /* 0x000fe200078e02ff */
[----:B------:R1:W3:Y:S01]  /*5bd0*/  LDS.128 R24, [R33+0x6080] ;  /* 0x0060800021187984 */ /* 0x0002e20000000c00 */
[----:B------:R-:W-:-:S03]  /*5be0*/  IMAD R34, R3, c[0x0][0x33c], R34 ;  /* 0x0000cf0003227a24 */ /* 0x000fc600078e0222 */
[----:B------:R1:W4:Y:S01]  /*5bf0*/  LDS.128 R20, [R33+0x7080] ;  /* 0x0070800021147984 */ /* 0x0003220000000c00 */
[----:B------:R-:W-:Y:S02]  /*5c00*/  IMAD.IADD R45, R45, 0x1, R34 ;  /* 0x000000012d2d7824 */ /* 0x000fe400078e0222 */
[C---:B------:R-:W-:Y:S01]  /*5c10*/  IMAD R34, R42.reuse, c[0x0][0x344], R35 ;  /* 0x0000d1002a227a24 */ /* 0x040fe200078e0223 */
[----:B------:R1:W1:Y:S01]  /*5c20*/  LDS.128 R16, [R33+0x80] ;  /* 0x0000800021107984 */ /* 0x0002620000000c00 */
[----:B------:R-:W-:-:S03]  /*5c30*/  IMAD.WIDE.U32 R44, R42, c[0x0][0x340], R44 ;  /* 0x0000d0002a2c7a25 */ /* 0x000fc600078e002c */
[----:B------:R1:W1:Y:S01]  /*5c40*/  LDS.128 R12, [R33+0x1080] ;  /* 0x00108000210c7984 */ /* 0x0002620000000c00 */
[----:B------:R-:W-:-:S03]  /*5c50*/  IMAD.IADD R49, R45, 0x1, R34 ;  /* 0x000000012d317824 */ /* 0x000fc600078e0222 */
        /* <DEDUP_REMOVED lines=12> */
.L_x_1923:
[----:B------:R-:W-:Y:S05]  /*5d20*/  BSYNC B0 ;  /* 0x0000000000007941 */ /* 0x000fea0003800000 */
.L_x_1922:
        /* <DEDUP_REMOVED lines=16> */
.L_x_1925:
[----:B------:R-:W-:Y:S05]  /*5e30*/  BSYNC B0 ;  /* 0x0000000000007941 */ /* 0x000fea0003800000 */
.L_x_1924:
        /* <DEDUP_REMOVED lines=16> */
.L_x_1927:
[----:B------:R-:W-:Y:S05]  /*5f40*/  BSYNC B0 ;  /* 0x0000000000007941 */ /* 0x000fea0003800000 */
.L_x_1926:
        /* <DEDUP_REMOVED lines=16> */
.L_x_1929:
[----:B------:R-:W-:Y:S05]  /*6050*/  BSYNC B0 ;  /* 0x0000000000007941 */ /* 0x000fea0003800000 */
.L_x_1928:
        /* <DEDUP_REMOVED lines=19> */
.L_x_1931:
[----:B------:R-:W-:Y:S05]  /*6190*/  BSYNC B0 ;  /* 0x0000000000007941 */ /* 0x000fea0003800000 */
.L_x_1930:
        /* <DEDUP_REMOVED lines=14> */
.L_x_1933:
[----:B------:R-:W-:Y:S05]  /*6280*/  BSYNC B0 ;  /* 0x0000000000007941 */ /* 0x000fea0003800000 */
.L_x_1932:
        /* <DEDUP_REMOVED lines=14> */
.L_x_1935:
[----:B------:R-:W-:Y:S05]  /*6370*/  BSYNC B0 ;  /* 0x0000000000007941 */ /* 0x000fea0003800000 */
.L_x_1934:
        /* <DEDUP_REMOVED lines=14> */
.L_x_1920:
[----:B------:R-:W-:Y:S01]  /*6460*/  ISETP.NE.U32.AND P0, PT, RZ, c[0x0][0x360], PT ;  /* 0x0000d800ff007a0c */ /* 0x000fe20003f05070 */
[----:B------:R-:W-:Y:S01]  /*6470*/  IMAD.MOV.U32 R9, RZ, RZ, 0x4 ;  /* 0x00000004ff097424 */ /* 0x000fe200078e00ff */
        /* <DEDUP_REMOVED lines=15> */
[----:B---3--:R-:W-:-:S03]  /*6570*/  IADD3 R7, -R7, R0, RZ ;  /* 0x0000000007077210 */ /* 0x008fc60007ffe1ff */
.L_x_1936:
[----:B-1----:R-:W1:Y:S01]  /*6580*/  S2R R0, SR_CTAID.Y ;  /* 0x0000000000007919 */ /* 0x002e620000002600 */
        /* <DEDUP_REMOVED lines=35> */
.L_x_1938:
[----:B------:R-:W-:Y:S05]  /*67c0*/  BSYNC B0 ;  /* 0x0000000000007941 */ /* 0x000fea0003800000 */
.L_x_1937:
        /* <DEDUP_REMOVED lines=16> */
.L_x_1940:
[----:B------:R-:W-:Y:S05]  /*68d0*/  BSYNC B0 ;  /* 0x0000000000007941 */ /* 0x000fea0003800000 */
.L_x_1939:
        /* <DEDUP_REMOVED lines=16> */
.L_x_1942:
[----:B------:R-:W-:Y:S05]  /*69e0*/  BSYNC B0 ;  /* 0x0000000000007941 */ /* 0x000fea0003800000 */
.L_x_1941:
        /* <DEDUP_REMOVED lines=16> */
.L_x_1944:
[----:B------:R-:W-:Y:S05]  /*6af0*/  BSYNC B0 ;  /* 0x0000000000007941 */ /* 0x000fea0003800000 */
.L_x_1943:
        /* <DEDUP_REMOVED lines=19> */
.L_x_1946:
[----:B------:R-:W-:Y:S05]  /*6c30*/  BSYNC B0 ;  /* 0x0000000000007941 */ /* 0x000fea0003800000 */
.L_x_1945:
        /* <DEDUP_REMOVED lines=14> */
.L_x_1948:
[----:B------:R-:W-:Y:S05]  /*6d20*/  BSYNC B0 ;  /* 0x0000000000007941 */ /* 0x000fea0003800000 */
.L_x_1947:
        /* <DEDUP_REMOVED lines=14> */
.L_x_1950:
[----:B------:R-:W-:Y:S05]  /*6e10*/  BSYNC B0 ;  /* 0x0000000000007941 */ /* 0x000fea0003800000 */
.L_x_1949:
        /* <DEDUP_REMOVED lines=13> */
        .type           $_ZN7cutlass13device_kernelIN5flash19enable_sm80_to_sm89INS1_16FlashAttnBwdSm80INS1_25CollectiveMainloopBwdSm80ILi2ELi2EN4cute5tupleIJNS5_1CILi128EEES8_NS7_ILi64EEEEEENS_10bfloat16_tEfNS_4arch4Sm80ELb0ELb1ELb1ELb1ELb0ELb0ELb0ELb0ELi2ELi4ELi4ELi4ELb0EEENS1_21CollectiveEpilogueBwdISA_SB_SD_Li256ELb1ELb0ELi2EEENS1_19SingleTileSchedulerILb1ELb0ELb0ELi128EEEEEEEEEvNT_6ParamsE$_ZN4cute12iter_adaptorIPKN7cutlass10bfloat16_tENS_8gmem_ptrIS4_EEEC2ES4_,@function
        .size           $_ZN7cutlass13device_kernelIN5flash19enable_sm80_to_sm89INS1_16FlashAttnBwdSm80INS1_25CollectiveMainloopBwdSm80ILi2ELi2EN4cute5tupleIJNS5_1CILi128EEES8_NS7_ILi64EEEEEENS_10bfloat16_tEfNS_4arch4Sm80ELb0ELb1ELb1ELb1ELb0ELb0ELb0ELb0ELi2ELi4ELi4ELi4ELb0EEENS1_21CollectiveEpilogueBwdISA_SB_SD_Li256ELb1ELb0ELi2EEENS1_19SingleTileSchedulerILb1ELb0ELb0ELi128EEEEEEEEEvNT_6ParamsE$_ZN4cute12iter_adaptorIPKN7cutlass10bfloat16_tENS_8gmem_ptrIS4_EEEC2ES4_,($_ZN7cutlass13device_kernelIN5flash19enable_sm80_to_sm89INS1_16FlashAttnBwdSm80INS1_25CollectiveMainloopBwdSm80ILi2ELi2EN4cute5tupleIJNS5_1CILi128EEES8_NS7_ILi64EEEEEENS_10bfloat16_tEfNS_4arch4Sm80ELb0ELb1ELb1ELb1ELb0ELb0ELb0ELb0ELi2ELi4ELi4ELi4ELb0EEENS1_21CollectiveEpilogueBwdISA_SB_SD_Li256ELb1ELb0ELi2EEENS1_19SingleTileSchedulerILb1ELb0ELb0ELi128EEEEEEEEEvNT_6ParamsE$_ZN4cute12iter_adaptorIPKN7cutlass9uint128_tENS_8gmem_ptrIS4_EEEC2ES4_ - $_ZN7cutlass13device_kernelIN5flash19enable_sm80_to_sm89INS1_16FlashAttnBwdSm80INS1_25CollectiveMainloopBwdSm80ILi2ELi2EN4cute5tupleIJNS5_1CILi128EEES8_NS7_ILi64EEEEEENS_10bfloat16_tEfNS_4arch4Sm80ELb0ELb1ELb1ELb1ELb0ELb0ELb0ELb0ELi2ELi4ELi4ELi4ELb0EEENS1_21CollectiveEpilogueBwdISA_SB_SD_Li256ELb1ELb0ELi2EEENS1_19SingleTileSchedulerILb1ELb0ELb0ELi128EEEEEEEEEvNT_6ParamsE$_ZN4cute12iter_adaptorIPKN7cutlass10bfloat16_tENS_8gmem_ptrIS4_EEEC2ES4_)
$_ZN7cutlass13device_kernelIN5flash19enable_sm80_to_sm89INS1_16FlashAttnBwdSm80INS1_25CollectiveMainloopBwdSm80ILi2ELi2EN4cute5tupleIJNS5_1CILi128EEES8_NS7_ILi64EEEEEENS_10bfloat16_tEfNS_4arch4Sm80ELb0ELb1ELb1ELb1ELb0ELb0ELb0ELb0ELi2ELi4ELi4ELi4ELb0EEENS1_21CollectiveEpilogueBwdISA_SB_SD_Li256ELb1ELb0ELi2EEENS1_19SingleTileSchedulerILb1ELb0ELb0ELi128EEEEEEEEEvNT_6ParamsE$_ZN4cute12iter_adaptorIPKN7cutlass10bfloat16_tENS_8gmem_ptrIS4_EEEC2ES4_:
[----:B------:R-:W-:Y:S01]  /*6ef0*/  IADD3 R5, R13, -c[0x0][0x20], RZ ;  /* 0x800008000d057a10 */ /* 0x000fe20007ffe0ff */
[----:B------:R-:W-:Y:S01]  /*6f00*/  IMAD.MOV.U32 R84, RZ, RZ, R4 ;  /* 0x000000ffff547224 */ /* 0x000fe200078e0004 */
[----:B------:R-:W-:Y:S01]  /*6f10*/  MOV R85, R11 ;  /* 0x0000000b00557202 */ /* 0x000fe20000000f00 */
[----:B------:R-:W-:-:S04]  /*6f20*/  IMAD.MOV.U32 R11, RZ, RZ, 0x0 ;  /* 0x00000000ff0b7424 */ /* 0x000fc800078e00ff */
[----:B------:R1:W-:Y:S01]  /*6f30*/  STL.64 [R5], R84 ;  /* 0x0000005405007387 */ /* 0x0003e20000100a00 */
[----:B------:R-:W-:Y:S05]  /*6f40*/  RET.REL.NODEC R10 `(_ZN7cutlass13device_kernelIN5flash19enable_sm80_to_sm89INS1_16FlashAttnBwdSm80INS1_25CollectiveMainloopBwdSm80ILi2ELi2EN4cute5tupleIJNS5_1CILi128EEES8_NS7_ILi64EEEEEENS_10bfloat16_tEfNS_4arch4Sm80ELb0ELb1ELb1ELb1ELb0ELb0ELb0ELb0ELi2ELi4ELi4ELi4ELb0EEENS1_21CollectiveEpilogueBwdISA_SB_SD_Li256ELb1ELb0ELi2EEENS1_19SingleTileSchedulerILb1ELb0ELb0ELi128EEEEEEEEEvNT_6ParamsE) ;  /* 0xffff90b00a007950 */ /* 0x000fea0003c3ffff */
        .type           $_ZN7cutlass13device_kernelIN5flash19enable_sm80_to_sm89INS1_16FlashAttnBwdSm80INS1_25CollectiveMainloopBwdSm80ILi2ELi2EN4cute5tupleIJNS5_1CILi128EEES8_NS7_ILi64EEEEEENS_10bfloat16_tEfNS_4arch4Sm80ELb0ELb1ELb1ELb1ELb0ELb0ELb0ELb0ELi2ELi4ELi4ELi4ELb0EEENS1_21CollectiveEpilogueBwdISA_SB_SD_Li256ELb1ELb0ELi2EEENS1_19SingleTileSchedulerILb1ELb0ELb0ELi128EEEEEEEEEvNT_6ParamsE$_ZN4cute12iter_adaptorIPKN7cutlass9uint128_tENS_8gmem_ptrIS4_EEEC2ES4_,@function
        .size           $_ZN7cutlass13device_kernelIN5flash19enable_sm80_to_sm89INS1_16FlashAttnBwdSm80INS1_25CollectiveMainloopBwdSm80ILi2ELi2EN4cute5tupleIJNS5_1CILi128EEES8_NS7_ILi64EEEEEENS_10bfloat16_tEfNS_4arch4Sm80ELb0ELb1ELb1ELb1ELb0ELb0ELb0ELb0ELi2ELi4ELi4ELi4ELb0EEENS1_21CollectiveEpilogueBwdISA_SB_SD_Li256ELb1ELb0ELi2EEENS1_19SingleTileSchedulerILb1ELb0ELb0ELi128EEEEEEEEEvNT_6ParamsE$_ZN4cute12iter_adaptorIPKN7cutlass9uint128_tENS_8gmem_ptrIS4_EEEC2ES4_,($_ZN7cutlass13device_kernelIN5flash19enable_sm80_to_sm89INS1_16FlashAttnBwdSm80INS1_25CollectiveMainloopBwdSm80ILi2ELi2EN4cute5tupleIJNS5_1CILi128EEES8_NS7_ILi64EEEEEENS_10bfloat16_tEfNS_4arch4Sm80ELb0ELb1ELb1ELb1ELb0ELb0ELb0ELb0ELi2ELi4ELi4ELi4ELb0EEENS1_21CollectiveEpilogueBwdISA_SB_SD_Li256ELb1ELb0ELi2EEENS1_19SingleTileSchedulerILb1ELb0ELb0ELi128EEEEEEEEEvNT_6ParamsE$_ZN4cute12iter_adaptorIPKfNS_8gmem_ptrIS2_EEEC2ES2_ - $_ZN7cutlass13device_kernelIN5flash19enable_sm80_to_sm89INS1_16FlashAttnBwdSm80INS1_25CollectiveMainloopBwdSm80ILi2ELi2EN4cute5tupleIJNS5_1CILi128EEES8_NS7_ILi64EEEEEENS_10bfloat16_tEfNS_4arch4Sm80ELb0ELb1ELb1ELb1ELb0ELb0ELb0ELb0ELi2ELi4ELi4ELi4ELb0EEENS1_21CollectiveEpilogueBwdISA_SB_SD_Li256ELb1ELb0ELi2EEENS1_19SingleTileSchedulerILb1ELb0ELb0ELi128EEEEEEEEEvNT_6ParamsE$_ZN4cute12iter_adaptorIPKN7cutlass9uint128_tENS_8gmem_ptrIS4_EEEC2ES4_)
$_ZN7cutlass13device_kernelIN5flash19enable_sm80_to_sm89INS1_16FlashAttnBwdSm80INS1_25CollectiveMainloopBwdSm80ILi2ELi2EN4cute5tupleIJNS5_1CILi128EEES8_NS7_ILi64EEEEEENS_10bfloat16_tEfNS_4arch4Sm80ELb0ELb1ELb1ELb1ELb0ELb0ELb0ELb0ELi2ELi4ELi4ELi4ELb0EEENS1_21CollectiveEpilogueBwdISA_SB_SD_Li256ELb1ELb0ELi2EEENS1_19SingleTileSchedulerILb1ELb0ELb0ELi128EEEEEEEEEvNT_6ParamsE$_ZN4cute12iter_adaptorIPKN7cutlass9uint128_tENS_8gmem_ptrIS4_EEEC2ES4_:
[----:B------:R-:W-:Y:S02]  /*6f50*/  IADD3 R4, R13, -c[0x0][0x20], RZ ;  /* 0x800008000d047a10 */ /* 0x000fe40007ffe0ff */
[----:B------:R-:W-:-:S03]  /*6f60*/  MOV R85, 0x0 ;  /* 0x0000000000557802 */ /* 0x000fc60000000f00 */
[----:B------:R1:W-:Y:S01]  /*6f70*/  STL.64 [R4], R2 ;  /* 0x0000000204007387 */ /* 0x0003e20000100a00 */
[----:B------:R-:W-:Y:S05]  /*6f80*/  RET.REL.NODEC R84 `(_ZN7cutlass13device_kernelIN5flash19enable_sm80_to_sm89INS1_16FlashAttnBwdSm80INS1_25CollectiveMainloopBwdSm80ILi2ELi2EN4cute5tupleIJNS5_1CILi128EEES8_NS7_ILi64EEEEEENS_10bfloat16_tEfNS_4arch4Sm80ELb0ELb1ELb1ELb1ELb0ELb0ELb0ELb0ELi2ELi4ELi4ELi4ELb0EEENS1_21CollectiveEpilogueBwdISA_SB_SD_Li256ELb1ELb0ELi2EEENS1_19SingleTileSchedulerILb1ELb0ELb0ELi128EEEEEEEEEvNT_6ParamsE) ;  /* 0xffff907054007950 */ /* 0x000fea0003c3ffff */
        .type           $_ZN7cutlass13device_kernelIN5flash19enable_sm80_to_sm89INS1_16FlashAttnBwdSm80INS1_25CollectiveMainloopBwdSm80ILi2ELi2EN4cute5tupleIJNS5_1CILi128EEES8_NS7_ILi64EEEEEENS_10bfloat16_tEfNS_4arch4Sm80ELb0ELb1ELb1ELb1ELb0ELb0ELb0ELb0ELi2ELi4ELi4ELi4ELb0EEENS1_21CollectiveEpilogueBwdISA_SB_SD_Li256ELb1ELb0ELi2EEENS1_19SingleTileSchedulerILb1ELb0ELb0ELi128EEEEEEEEEvNT_6ParamsE$_ZN4cute12iter_adaptorIPKfNS_8gmem_ptrIS2_EEEC2ES2_,@function
        .size           $_ZN7cutlass13device_kernelIN5flash19enable_sm80_to_sm89INS1_16FlashAttnBwdSm80INS1_25CollectiveMainloopBwdSm80ILi2ELi2EN4cute5tupleIJNS5_1CILi128EEES8_NS7_ILi64EEEEEENS_10bfloat16_tEfNS_4arch4Sm80ELb0ELb1ELb1ELb1ELb0ELb0ELb0ELb0ELi2ELi4ELi4ELi4ELb0EEENS1_21CollectiveEpilogueBwdISA_SB_SD_Li256ELb1ELb0ELi2EEENS1_19SingleTileSchedulerILb1ELb0ELb0ELi128EEEEEEEEEvNT_6ParamsE$_ZN4cute12iter_adaptorIPKfNS_8gmem_ptrIS2_EEEC2ES2_,($_ZN7cutlass13device_kernelIN5flash19enable_sm80_to_sm89INS1_16FlashAttnBwdSm80INS1_25CollectiveMainloopBwdSm80ILi2ELi2EN4cute5tupleIJNS5_1CILi128EEES8_NS7_ILi64EEEEEENS_10bfloat16_tEfNS_4arch4Sm80ELb0ELb1ELb1ELb1ELb0ELb0ELb0ELb0ELi2ELi4ELi4ELi4ELb0EEENS1_21CollectiveEpilogueBwdISA_SB_SD_Li256ELb1ELb0ELi2EEENS1_19SingleTileSchedulerILb1ELb0ELb0ELi128EEEEEEEEEvNT_6ParamsE$_ZN4cute12iter_adaptorIPN7cutlass10bfloat16_tENS_8smem_ptrIS3_EEEC2ES3_ - $_ZN7cutlass13device_kernelIN5flash19enable_sm80_to_sm89INS1_16FlashAttnBwdSm80INS1_25CollectiveMainloopBwdSm80ILi2ELi2EN4cute5tupleIJNS5_1CILi128EEES8_NS7_ILi64EEEEEENS_10bfloat16_tEfNS_4arch4Sm80ELb0ELb1ELb1ELb1ELb0ELb0ELb0ELb0ELi2ELi4ELi4ELi4ELb0EEENS1_21CollectiveEpilogueBwdISA_SB_SD_Li256ELb1ELb0ELi2EEENS1_19SingleTileSchedulerILb1ELb0ELb0ELi128EEEEEEEEEvNT_6ParamsE$_ZN4cute12iter_adaptorIPKfNS_8gmem_ptrIS2_EEEC2ES2_)
$_ZN7cutlass13device_kernelIN5flash19enable_sm80_to_sm89INS1_16FlashAttnBwdSm80INS1_25CollectiveMainloopBwdSm80ILi2ELi2EN4cute5tupleIJNS5_1CILi128EEES8_NS7_ILi64EEEEEENS_10bfloat16_tEfNS_4arch4Sm80ELb0ELb1ELb1ELb1ELb0ELb0ELb0ELb0ELi2ELi4ELi4ELi4ELb0EEENS1_21CollectiveEpilogueBwdISA_SB_SD_Li256ELb1ELb0ELi2EEENS1_19SingleTileSchedulerILb1ELb0ELb0ELi128EEEEEEEEEvNT_6ParamsE$_ZN4cute12iter_adaptorIPKfNS_8gmem_ptrIS2_EEEC2ES2_:
[----:B------:R-:W-:Y:S02]  /*6f90*/  IADD3 R2, R2, -c[0x0][0x20], RZ ;  /* 0x8000080002027a10 */ /* 0x000fe40007ffe0ff */
[----:B------:R-:W-:-:S03]  /*6fa0*/  MOV R17, 0x0 ;  /* 0x0000000000117802 */ /* 0x000fc60000000f00 */
[----:B------:R1:W-:Y:S01]  /*6fb0*/  STL.64 [R2], R4 ;  /* 0x0000000402007387 */ /* 0x0003e20000100a00 */
[----:B------:R-:W-:Y:S05]  /*6fc0*/  RET.REL.NODEC R16 `(_ZN7cutlass13device_kernelIN5flash19enable_sm80_to_sm89INS1_16FlashAttnBwdSm80INS1_25CollectiveMainloopBwdSm80ILi2ELi2EN4cute5tupleIJNS5_1CILi128EEES8_NS7_ILi64EEEEEENS_10bfloat16_tEfNS_4arch4Sm80ELb0ELb1ELb1ELb1ELb0ELb0ELb0ELb0ELi2ELi4ELi4ELi4ELb0EEENS1_21CollectiveEpilogueBwdISA_SB_SD_Li256ELb1ELb0ELi2EEENS1_19SingleTileSchedulerILb1ELb0ELb0ELi128EEEEEEEEEvNT_6ParamsE) ;  /* 0xffff903010007950 */ /* 0x000fea0003c3ffff */
        .type           $_ZN7cutlass13device_kernelIN5flash19enable_sm80_to_sm89INS1_16FlashAttnBwdSm80INS1_25CollectiveMainloopBwdSm80ILi2ELi2EN4cute5tupleIJNS5_1CILi128EEES8_NS7_ILi64EEEEEENS_10bfloat16_tEfNS_4arch4Sm80ELb0ELb1ELb1ELb1ELb0ELb0ELb0ELb0ELi2ELi4ELi4ELi4ELb0EEENS1_21CollectiveEpilogueBwdISA_SB_SD_Li256ELb1ELb0ELi2EEENS1_19SingleTileSchedulerILb1ELb0ELb0ELi128EEEEEEEEEvNT_6ParamsE$_ZN4cute12iter_adaptorIPN7cutlass10bfloat16_tENS_8smem_ptrIS3_EEEC2ES3_,@function
        .size           $_ZN7cutlass13device_kernelIN5flash19enable_sm80_to_sm89INS1_16FlashAttnBwdSm80INS1_25CollectiveMainloopBwdSm80ILi2ELi2EN4cute5tupleIJNS5_1CILi128EEES8_NS7_ILi64EEEEEENS_10bfloat16_tEfNS_4arch4Sm80ELb0ELb1ELb1ELb1ELb0ELb0ELb0ELb0ELi2ELi4ELi4ELi4ELb0EEENS1_21CollectiveEpilogueBwdISA_SB_SD_Li256ELb1ELb0ELi2EEENS1_19SingleTileSchedulerILb1ELb0ELb0ELi128EEEEEEEEEvNT_6ParamsE$_ZN4cute12iter_adaptorIPN7cutlass10bfloat16_tENS_8smem_ptrIS3_EEEC2ES3_,($_ZN7cutlass13device_kernelIN5flash19enable_sm80_to_sm89INS1_16FlashAttnBwdSm80INS1_25CollectiveMainloopBwdSm80ILi2ELi2EN4cute5tupleIJNS5_1CILi128EEES8_NS7_ILi64EEEEEENS_10bfloat16_tEfNS_4arch4Sm80ELb0ELb1ELb1ELb1ELb0ELb0ELb0ELb0ELi2ELi4ELi4ELi4ELb0EEENS1_21CollectiveEpilogueBwdISA_SB_SD_Li256ELb1ELb0ELi2EEENS1_19SingleTileSchedulerILb1ELb0ELb0ELi128EEEEEEEEEvNT_6ParamsE$_ZN4cute12iter_adaptorIPN7cutlass9uint128_tENS_8smem_ptrIS3_EEEC2ES3_ - $_ZN7cutlass13device_kernelIN5flash19enable_sm80_to_sm89INS1_16FlashAttnBwdSm80INS1_25CollectiveMainloopBwdSm80ILi2ELi2EN4cute5tupleIJNS5_1CILi128EEES8_NS7_ILi64EEEEEENS_10bfloat16_tEfNS_4arch4Sm80ELb0ELb1ELb1ELb1ELb0ELb0ELb0ELb0ELi2ELi4ELi4ELi4ELb0EEENS1_21CollectiveEpilogueBwdISA_SB_SD_Li256ELb1ELb0ELi2EEENS1_19SingleTileSchedulerILb1ELb0ELb0ELi128EEEEEEEEEvNT_6ParamsE$_ZN4cute12iter_adaptorIPN7cutlass10bfloat16_tENS_8smem_ptrIS3_EEEC2ES3_)
$_ZN7cutlass13device_kernelIN5flash19enable_sm80_to_sm89INS1_16FlashAttnBwdSm80INS1_25CollectiveMainloopBwdSm80ILi2ELi2EN4cute5tupleIJNS5_1CILi128EEES8_NS7_ILi64EEEEEENS_10bfloat16_tEfNS_4arch4Sm80ELb0ELb1ELb1ELb1ELb0ELb0ELb0ELb0ELi2ELi4ELi4ELi4ELb0EEENS1_21CollectiveEpilogueBwdISA_SB_SD_Li256ELb1ELb0ELi2EEENS1_19SingleTileSchedulerILb1ELb0ELb0ELi128EEEEEEEEEvNT_6ParamsE$_ZN4cute12iter_adaptorIPN7cutlass10bfloat16_tENS_8smem_ptrIS3_EEEC2ES3_:
[----:B------:R-:W-:Y:S02]  /*6fd0*/  IADD3 R6, R9, -c[0x0][0x20], RZ ;  /* 0x8000080009067a10 */ /* 0x000fe40007ffe0ff */
[----:B------:R-:W-:-:S03]  /*6fe0*/  MOV R11, 0x0 ;  /* 0x00000000000b7802 */ /* 0x000fc60000000f00 */
[----:B------:R1:W-:Y:S01]  /*6ff0*/  STL.64 [R6], R2 ;  /* 0x0000000206007387 */ /* 0x0003e20000100a00 */
[----:B------:R-:W-:Y:S05]  /*7000*/  RET.REL.NODEC R10 `(_ZN7cutlass13device_kernelIN5flash19enable_sm80_to_sm89INS1_16FlashAttnBwdSm80INS1_25CollectiveMainloopBwdSm80ILi2ELi2EN4cute5tupleIJNS5_1CILi128EEES8_NS7_ILi64EEEEEENS_10bfloat16_tEfNS_4arch4Sm80ELb0ELb1ELb1ELb1ELb0ELb0ELb0ELb0ELi2ELi4ELi4ELi4ELb0EEENS1_21CollectiveEpilogueBwdISA_SB_SD_Li256ELb1ELb0ELi2EEENS1_19SingleTileSchedulerILb1ELb0ELb0ELi128EEEEEEEEEvNT_6ParamsE) ;  /* 0xffff8ff00a007950 */ /* 0x000fea0003c3ffff */
        .type           $_ZN7cutlass13device_kernelIN5flash19enable_sm80_to_sm89INS1_16FlashAttnBwdSm80INS1_25CollectiveMainloopBwdSm80ILi2ELi2EN4cute5tupleIJNS5_1CILi128EEES8_NS7_ILi64EEEEEENS_10bfloat16_tEfNS_4arch4Sm80ELb0ELb1ELb1ELb1ELb0ELb0ELb0ELb0ELi2ELi4ELi4ELi4ELb0EEENS1_21CollectiveEpilogueBwdISA_SB_SD_Li256ELb1ELb0ELi2EEENS1_19SingleTileSchedulerILb1ELb0ELb0ELi128EEEEEEEEEvNT_6ParamsE$_ZN4cute12iter_adaptorIPN7cutlass9uint128_tENS_8smem_ptrIS3_EEEC2ES3_,@function
        .size           $_ZN7cutlass13device_kernelIN5flash19enable_sm80_to_sm89INS1_16FlashAttnBwdSm80INS1_25CollectiveMainloopBwdSm80ILi2ELi2EN4cute5tupleIJNS5_1CILi128EEES8_NS7_ILi64EEEEEENS_10bfloat16_tEfNS_4arch4Sm80ELb0ELb1ELb1ELb1ELb0ELb0ELb0ELb0ELi2ELi4ELi4ELi4ELb0EEENS1_21CollectiveEpilogueBwdISA_SB_SD_Li256ELb1ELb0ELi2EEENS1_19SingleTileSchedulerILb1ELb0ELb0ELi128EEEEEEEEEvNT_6ParamsE$_ZN4cute12iter_adaptorIPN7cutlass9uint128_tENS_8smem_ptrIS3_EEEC2ES3_,($_ZN7cutlass13device_kernelIN5flash19enable_sm80_to_sm89INS1_16FlashAttnBwdSm80INS1_25CollectiveMainloopBwdSm80ILi2ELi2EN4cute5tupleIJNS5_1CILi128EEES8_NS7_ILi64EEEEEENS_10bfloat16_tEfNS_4arch4Sm80ELb0ELb1ELb1ELb1ELb0ELb0ELb0ELb0ELi2ELi4ELi4ELi4ELb0EEENS1_21CollectiveEpilogueBwdISA_SB_SD_Li256ELb1ELb0ELi2EEENS1_19SingleTileSchedulerILb1ELb0ELb0ELi128EEEEEEEEEvNT_6ParamsE$_ZN4cute12iter_adaptorIPfNS_8gmem_ptrIS1_EEEC2ES1_ - $_ZN7cutlass13device_kernelIN5flash19enable_sm80_to_sm89INS1_16FlashAttnBwdSm80INS1_25CollectiveMainloopBwdSm80ILi2ELi2EN4cute5tupleIJNS5_1CILi128EEES8_NS7_ILi64EEEEEENS_10bfloat16_tEfNS_4arch4Sm80ELb0ELb1ELb1ELb1ELb0ELb0ELb0ELb0ELi2ELi4ELi4ELi4ELb0EEENS1_21CollectiveEpilogueBwdISA_SB_SD_Li256ELb1ELb0ELi2EEENS1_19SingleTileSchedulerILb1ELb0ELb0ELi128EEEEEEEEEvNT_6ParamsE$_ZN4cute12iter_adaptorIPN7cutlass9uint128_tENS_8smem_ptrIS3_EEEC2ES3_)
$_ZN7cutlass13device_kernelIN5flash19enable_sm80_to_sm89INS1_16FlashAttnBwdSm80INS1_25CollectiveMainloopBwdSm80ILi2ELi2EN4cute5tupleIJNS5_1CILi128EEES8_NS7_ILi64EEEEEENS_10bfloat16_tEfNS_4arch4Sm80ELb0ELb1ELb1ELb1ELb0ELb0ELb0ELb0ELi2ELi4ELi4ELi4ELb0EEENS1_21CollectiveEpilogueBwdISA_SB_SD_Li256ELb1ELb0ELi2EEENS1_19SingleTileSchedulerILb1ELb0ELb0ELi128EEEEEEEEEvNT_6ParamsE$_ZN4cute12iter_adaptorIPN7cutlass9uint128_tENS_8smem_ptrIS3_EEEC2ES3_:
[----:B------:R-:W-:Y:S02]  /*7010*/  IADD3 R6, R6, -c[0x0][0x20], RZ ;  /* 0x8000080006067a10 */ /* 0x000fe40007ffe0ff */
[----:B------:R-:W-:-:S03]  /*7020*/  MOV R11, 0x0 ;  /* 0x00000000000b7802 */ /* 0x000fc60000000f00 */
[----:B------:R1:W-:Y:S01]  /*7030*/  STL.64 [R6], R2 ;  /* 0x0000000206007387 */ /* 0x0003e20000100a00 */
[----:B------:R-:W-:Y:S05]  /*7040*/  RET.REL.NODEC R10 `(_ZN7cutlass13device_kernelIN5flash19enable_sm80_to_sm89INS1_16FlashAttnBwdSm80INS1_25CollectiveMainloopBwdSm80ILi2ELi2EN4cute5tupleIJNS5_1CILi128EEES8_NS7_ILi64EEEEEENS_10bfloat16_tEfNS_4arch4Sm80ELb0ELb1ELb1ELb1ELb0ELb0ELb0ELb0ELi2ELi4ELi4ELi4ELb0EEENS1_21CollectiveEpilogueBwdISA_SB_SD_Li256ELb1ELb0ELi2EEENS1_19SingleTileSchedulerILb1ELb0ELb0ELi128EEEEEEEEEvNT_6ParamsE) ;  /* 0xffff8fb00a007950 */ /* 0x000fea0003c3ffff */
        .type           $_ZN7cutlass13device_kernelIN5flash19enable_sm80_to_sm89INS1_16FlashAttnBwdSm80INS1_25CollectiveMainloopBwdSm80ILi2ELi2EN4cute5tupleIJNS5_1CILi128EEES8_NS7_ILi64EEEEEENS_10bfloat16_tEfNS_4arch4Sm80ELb0ELb1ELb1ELb1ELb0ELb0ELb0ELb0ELi2ELi4ELi4ELi4ELb0EEENS1_21CollectiveEpilogueBwdISA_SB_SD_Li256ELb1ELb0ELi2EEENS1_19SingleTileSchedulerILb1ELb0ELb0ELi128EEEEEEEEEvNT_6ParamsE$_ZN4cute12iter_adaptorIPfNS_8gmem_ptrIS1_EEEC2ES1_,@function
        .size           $_ZN7cutlass13device_kernelIN5flash19enable_sm80_to_sm89INS1_16FlashAttnBwdSm80INS1_25CollectiveMainloopBwdSm80ILi2ELi2EN4cute5tupleIJNS5_1CILi128EEES8_NS7_ILi64EEEEEENS_10bfloat16_tEfNS_4arch4Sm80ELb0ELb1ELb1ELb1ELb0ELb0ELb0ELb0ELi2ELi4ELi4ELi4ELb0EEENS1_21CollectiveEpilogueBwdISA_SB_SD_Li256ELb1ELb0ELi2EEENS1_19SingleTileSchedulerILb1ELb0ELb0ELi128EEEEEEEEEvNT_6ParamsE$_ZN4cute12iter_adaptorIPfNS_8gmem_ptrIS1_EEEC2ES1_,($_ZN7cutlass13device_kernelIN5flash19enable_sm80_to_sm89INS1_16FlashAttnBwdSm80INS1_25CollectiveMainloopBwdSm80ILi2ELi2EN4cute5tupleIJNS5_1CILi128EEES8_NS7_ILi64EEEEEENS_10bfloat16_tEfNS_4arch4Sm80ELb0ELb1ELb1ELb1ELb0ELb0ELb0ELb0ELi2ELi4ELi4ELi4ELb0EEENS1_21CollectiveEpilogueBwdISA_SB_SD_Li256ELb1ELb0ELi2EEENS1_19SingleTileSchedulerILb1ELb0ELb0ELi128EEEEEEEEEvNT_6ParamsE$_ZN4cute12iter_adaptorIPfNS_8smem_ptrIS1_EEEC2ES1_ - $_ZN7cutlass13device_kernelIN5flash19enable_sm80_to_sm89INS1_16FlashAttnBwdSm80INS1_25CollectiveMainloopBwdSm80ILi2ELi2EN4cute5tupleIJNS5_1CILi128EEES8_NS7_ILi64EEEEEENS_10bfloat16_tEfNS_4arch4Sm80ELb0ELb1ELb1ELb1ELb0ELb0ELb0ELb0ELi2ELi4ELi4ELi4ELb0EEENS1_21CollectiveEpilogueBwdISA_SB_SD_Li256ELb1ELb0ELi2EEENS1_19SingleTileSchedulerILb1ELb0ELb0ELi128EEEEEEEEEvNT_6ParamsE$_ZN4cute12iter_adaptorIPfNS_8gmem_ptrIS1_EEEC2ES1_)
$_ZN7cutlass13device_kernelIN5flash19enable_sm80_to_sm89INS1_16FlashAttnBwdSm80INS1_25CollectiveMainloopBwdSm80ILi2ELi2EN4cute5tupleIJNS5_1CILi128EEES8_NS7_ILi64EEEEEENS_10bfloat16_tEfNS_4arch4Sm80ELb0ELb1ELb1ELb1ELb0ELb0ELb0ELb0ELi2ELi4ELi4ELi4ELb0EEENS1_21CollectiveEpilogueBwdISA_SB_SD_Li256ELb1ELb0ELi2EEENS1_19SingleTileSchedulerILb1ELb0ELb0ELi128EEEEEEEEEvNT_6ParamsE$_ZN4cute12iter_adaptorIPfNS_8gmem_ptrIS1_EEEC2ES1_:
[----:B------:R-:W-:Y:S02]  /*7050*/  IADD3 R2, R63, -c[0x0][0x20], RZ ;  /* 0x800008003f027a10 */ /* 0x000fe40007ffe0ff */
[----:B------:R-:W-:-:S03]  /*7060*/  MOV R5, 0x0 ;  /* 0x0000000000057802 */ /* 0x000fc60000000f00 */
[----:B------:R1:W-:Y:S01]  /*7070*/  STL.64 [R2], R10 ;  /* 0x0000000a02007387 */ /* 0x0003e20000100a00 */
[----:B------:R-:W-:Y:S05]  /*7080*/  RET.REL.NODEC R4 `(_ZN7cutlass13device_kernelIN5flash19enable_sm80_to_sm89INS1_16FlashAttnBwdSm80INS1_25CollectiveMainloopBwdSm80ILi2ELi2EN4cute5tupleIJNS5_1CILi128EEES8_NS7_ILi64EEEEEENS_10bfloat16_tEfNS_4arch4Sm80ELb0ELb1ELb1ELb1ELb0ELb0ELb0ELb0ELi2ELi4ELi4ELi4ELb0EEENS1_21CollectiveEpilogueBwdISA_SB_SD_Li256ELb1ELb0ELi2EEENS1_19SingleTileSchedulerILb1ELb0ELb0ELi128EEEEEEEEEvNT_6ParamsE) ;  /* 0xffff8f7004007950 */ /* 0x000fea0003c3ffff */
        .type           $_ZN7cutlass13device_kernelIN5flash19enable_sm80_to_sm89INS1_16FlashAttnBwdSm80INS1_25CollectiveMainloopBwdSm80ILi2ELi2EN4cute5tupleIJNS5_1CILi128EEES8_NS7_ILi64EEEEEENS_10bfloat16_tEfNS_4arch4Sm80ELb0ELb1ELb1ELb1ELb0ELb0ELb0ELb0ELi2ELi4ELi4ELi4ELb0EEENS1_21CollectiveEpilogueBwdISA_SB_SD_Li256ELb1ELb0ELi2EEENS1_19SingleTileSchedulerILb1ELb0ELb0ELi128EEEEEEEEEvNT_6ParamsE$_ZN4cute12iter_adaptorIPfNS_8smem_ptrIS1_EEEC2ES1_,@function
        .size           $_ZN7cutlass13device_kernelIN5flash19enable_sm80_to_sm89INS1_16FlashAttnBwdSm80INS1_25CollectiveMainloopBwdSm80ILi2ELi2EN4cute5tupleIJNS5_1CILi128EEES8_NS7_ILi64EEEEEENS_10bfloat16_tEfNS_4arch4Sm80ELb0ELb1ELb1ELb1ELb0ELb0ELb0ELb0ELi2ELi4ELi4ELi4ELb0EEENS1_21CollectiveEpilogueBwdISA_SB_SD_Li256ELb1ELb0ELi2EEENS1_19SingleTileSchedulerILb1ELb0ELb0ELi128EEEEEEEEEvNT_6ParamsE$_ZN4cute12iter_adaptorIPfNS_8smem_ptrIS1_EEEC2ES1_,($_ZN7cutlass13device_kernelIN5flash19enable_sm80_to_sm89INS1_16FlashAttnBwdSm80INS1_25CollectiveMainloopBwdSm80ILi2ELi2EN4cute5tupleIJNS5_1CILi128EEES8_NS7_ILi64EEEEEENS_10bfloat16_tEfNS_4arch4Sm80ELb0ELb1ELb1ELb1ELb0ELb0ELb0ELb0ELi2ELi4ELi4ELi4ELb0EEENS1_21CollectiveEpilogueBwdISA_SB_SD_Li256ELb1ELb0ELi2EEENS1_19SingleTileSchedulerILb1ELb0ELb0ELi128EEEEEEEEEvNT_6ParamsE$_ZN4cute12iter_adaptorIPjNS_8smem_ptrIS1_EEEC2ES1_ - $_ZN7cutlass13device_kernelIN5flash19enable_sm80_to_sm89INS1_16FlashAttnBwdSm80INS1_25CollectiveMainloopBwdSm80ILi2ELi2EN4cute5tupleIJNS5_1CILi128EEES8_NS7_ILi64EEEEEENS_10bfloat16_tEfNS_4arch4Sm80ELb0ELb1ELb1ELb1ELb0ELb0ELb0ELb0ELi2ELi4ELi4ELi4ELb0EEENS1_21CollectiveEpilogueBwdISA_SB_SD_Li256ELb1ELb0ELi2EEENS1_19SingleTileSchedulerILb1ELb0ELb0ELi128EEEEEEEEEvNT_6ParamsE$_ZN4cute12iter_adaptorIPfNS_8smem_ptrIS1_EEEC2ES1_)
$_ZN7cutlass13device_kernelIN5flash19enable_sm80_to_sm89INS1_16FlashAttnBwdSm80INS1_25CollectiveMainloopBwdSm80ILi2ELi2EN4cute5tupleIJNS5_1CILi128EEES8_NS7_ILi64EEEEEENS_10bfloat16_tEfNS_4arch4Sm80ELb0ELb1ELb1ELb1ELb0ELb0ELb0ELb0ELi2ELi4ELi4ELi4ELb0EEENS1_21CollectiveEpilogueBwdISA_SB_SD_Li256ELb1ELb0ELi2EEENS1_19SingleTileSchedulerILb1ELb0ELb0ELi128EEEEEEEEEvNT_6ParamsE$_ZN4cute12iter_adaptorIPfNS_8smem_ptrIS1_EEEC2ES1_:
[----:B------:R-:W-:Y:S02]  /*7090*/  IADD3 R6, R6, -c[0x0][0x20], RZ ;  /* 0x8000080006067a10 */ /* 0x000fe40007ffe0ff */
[----:B------:R-:W-:-:S03]  /*70a0*/  MOV R11, 0x0 ;  /* 0x00000000000b7802 */ /* 0x000fc60000000f00 */
[----:B------:R1:W-:Y:S01]  /*70b0*/  STL.64 [R6], R2 ;  /* 0x0000000206007387 */ /* 0x0003e20000100a00 */
[----:B------:R-:W-:Y:S05]  /*70c0*/  RET.REL.NODEC R10 `(_ZN7cutlass13device_kernelIN5flash19enable_sm80_to_sm89INS1_16FlashAttnBwdSm80INS1_25CollectiveMainloopBwdSm80ILi2ELi2EN4cute5tupleIJNS5_1CILi128EEES8_NS7_ILi64EEEEEENS_10bfloat16_tEfNS_4arch4Sm80ELb0ELb1ELb1ELb1ELb0ELb0ELb0ELb0ELi2ELi4ELi4ELi4ELb0EEENS1_21CollectiveEpilogueBwdISA_SB_SD_Li256ELb1ELb0ELi2EEENS1_19SingleTileSchedulerILb1ELb0ELb0ELi128EEEEEEEEEvNT_6ParamsE) ;  /* 0xffff8f300a007950 */ /* 0x000fea0003c3ffff */
        .type           $_ZN7cutlass13device_kernelIN5flash19enable_sm80_to_sm89INS1_16FlashAttnBwdSm80INS1_25CollectiveMainloopBwdSm80ILi2ELi2EN4cute5tupleIJNS5_1CILi128EEES8_NS7_ILi64EEEEEENS_10bfloat16_tEfNS_4arch4Sm80ELb0ELb1ELb1ELb1ELb0ELb0ELb0ELb0ELi2ELi4ELi4ELi4ELb0EEENS1_21CollectiveEpilogueBwdISA_SB_SD_Li256ELb1ELb0ELi2EEENS1_19SingleTileSchedulerILb1ELb0ELb0ELi128EEEEEEEEEvNT_6ParamsE$_ZN4cute12iter_adaptorIPjNS_8smem_ptrIS1_EEEC2ES1_,@function
        .size           $_ZN7cutlass13device_kernelIN5flash19enable_sm80_to_sm89INS1_16FlashAttnBwdSm80INS1_25CollectiveMainloopBwdSm80ILi2ELi2EN4cute5tupleIJNS5_1CILi128EEES8_NS7_ILi64EEEEEENS_10bfloat16_tEfNS_4arch4Sm80ELb0ELb1ELb1ELb1ELb0ELb0ELb0ELb0ELi2ELi4ELi4ELi4ELb0EEENS1_21CollectiveEpilogueBwdISA_SB_SD_Li256ELb1ELb0ELi2EEENS1_19SingleTileSchedulerILb1ELb0ELb0ELi128EEEEEEEEEvNT_6ParamsE$_ZN4cute12iter_adaptorIPjNS_8smem_ptrIS1_EEEC2ES1_,($_ZN7cutlass13device_kernelIN5flash19enable_sm80_to_sm89INS1_16FlashAttnBwdSm80INS1_25CollectiveMainloopBwdSm80ILi2ELi2EN4cute5tupleIJNS5_1CILi128EEES8_NS7_ILi64EEEEEENS_10bfloat16_tEfNS_4arch4Sm80ELb0ELb1ELb1ELb1ELb0ELb0ELb0ELb0ELi2ELi4ELi4ELi4ELb0EEENS1_21CollectiveEpilogueBwdISA_SB_SD_Li256ELb1ELb0ELi2EEENS1_19SingleTileSchedulerILb1ELb0ELb0ELi128EEEEEEEEEvNT_6ParamsE$_ZN4cute3eso3ESOILb0ELb0EJNS_14ComposedLayoutINS_7SwizzleILi3ELi3ELi3EEENS_9MixedBitsILj0ELj432EEENS_6LayoutINS_5tupleIJNS8_IJNS_1CILi2EEESA_SA_EEESA_NS9_ILi8EEEEEENS8_IJNS8_IJNS9_ILi64EEESC_NS9_ILi512EEEEEENS9_ILi8192EEENS9_ILi1024EEEEEEEEEENS_10ViewEngineINS_8smem_ptrIPN7cutlass10bfloat16_tEEEEEEEC2ERKSL_RKSS_ - $_ZN7cutlass13device_kernelIN5flash19enable_sm80_to_sm89INS1_16FlashAttnBwdSm80INS1_25CollectiveMainloopBwdSm80ILi2ELi2EN4cute5tupleIJNS5_1CILi128EEES8_NS7_ILi64EEEEEENS_10bfloat16_tEfNS_4arch4Sm80ELb0ELb1ELb1ELb1ELb0ELb0ELb0ELb0ELi2ELi4ELi4ELi4ELb0EEENS1_21CollectiveEpilogueBwdISA_SB_SD_Li256ELb1ELb0ELi2EEENS1_19SingleTileSchedulerILb1ELb0ELb0ELi128EEEEEEEEEvNT_6ParamsE$_ZN4cute12iter_adaptorIPjNS_8smem_ptrIS1_EEEC2ES1_)
$_ZN7cutlass13device_kernelIN5flash19enable_sm80_to_sm89INS1_16FlashAttnBwdSm80INS1_25CollectiveMainloopBwdSm80ILi2ELi2EN4cute5tupleIJNS5_1CILi128EEES8_NS7_ILi64EEEEEENS_10bfloat16_tEfNS_4arch4Sm80ELb0ELb1ELb1ELb1ELb0ELb0ELb0ELb0ELi2ELi4ELi4ELi4ELb0EEENS1_21CollectiveEpilogueBwdISA_SB_SD_Li256ELb1ELb0ELi2EEENS1_19SingleTileSchedulerILb1ELb0ELb0ELi128EEEEEEEEEvNT_6ParamsE$_ZN4cute12iter_adaptorIPjNS_8smem_ptrIS1_EEEC2ES1_:
[----:B------:R-:W-:Y:S02]  /*70d0*/  IADD3 R6, R60, -c[0x0][0x20], RZ ;  /* 0x800008003c067a10 */ /* 0x000fe40007ffe0ff */
[----:B------:R-:W-:-:S03]  /*70e0*/  MOV R11, 0x0 ;  /* 0x00000000000b7802 */ /* 0x000fc60000000f00 */
[----:B------:R1:W-:Y:S01]  /*70f0*/  STL.64 [R6], R2 ;  /* 0x0000000206007387 */ /* 0x0003e20000100a00 */
[----:B------:R-:W-:Y:S05]  /*7100*/  RET.REL.NODEC R10 `(_ZN7cutlass13device_kernelIN5flash19enable_sm80_to_sm89INS1_16FlashAttnBwdSm80INS1_25CollectiveMainloopBwdSm80ILi2ELi2EN4cute5tupleIJNS5_1CILi128EEES8_NS7_ILi64EEEEEENS_10bfloat16_tEfNS_4arch4Sm80ELb0ELb1ELb1ELb1ELb0ELb0ELb0ELb0ELi2ELi4ELi4ELi4ELb0EEENS1_21CollectiveEpilogueBwdISA_SB_SD_Li256ELb1ELb0ELi2EEENS1_19SingleTileSchedulerILb1ELb0ELb0ELi128EEEEEEEEEvNT_6ParamsE) ;  /* 0xffff8ef00a007950 */ /* 0x000fea0003c3ffff */
        .type           $_ZN7cutlass13device_kernelIN5flash19enable_sm80_to_sm89INS1_16FlashAttnBwdSm80INS1_25CollectiveMainloopBwdSm80ILi2ELi2EN4cute5tupleIJNS5_1CILi128EEES8_NS7_ILi64EEEEEENS_10bfloat16_tEfNS_4arch4Sm80ELb0ELb1ELb1ELb1ELb0ELb0ELb0ELb0ELi2ELi4ELi4ELi4ELb0EEENS1_21CollectiveEpilogueBwdISA_SB_SD_Li256ELb1ELb0ELi2EEENS1_19SingleTileSchedulerILb1ELb0ELb0ELi128EEEEEEEEEvNT_6ParamsE$_ZN4cute3eso3ESOILb0ELb0EJNS_14ComposedLayoutINS_7SwizzleILi3ELi3ELi3EEENS_9MixedBitsILj0ELj432EEENS_6LayoutINS_5tupleIJNS8_IJNS_1CILi2EEESA_SA_EEESA_NS9_ILi8EEEEEENS8_IJNS8_IJNS9_ILi64EEESC_NS9_ILi512EEEEEENS9_ILi8192EEENS9_ILi1024EEEEEEEEEENS_10ViewEngineINS_8smem_ptrIPN7cutlass10bfloat16_tEEEEEEEC2ERKSL_RKSS_,@function
        .size           $_ZN7cutlass13device_kernelIN5flash19enable_sm80_to_sm89INS1_16FlashAttnBwdSm80INS1_25CollectiveMainloopBwdSm80ILi2ELi2EN4cute5tupleIJNS5_1CILi128EEES8_NS7_ILi64EEEEEENS_10bfloat16_tEfNS_4arch4Sm80ELb0ELb1ELb1ELb1ELb0ELb0ELb0ELb0ELi2ELi4ELi4ELi4ELb0EEENS1_21CollectiveEpilogueBwdISA_SB_SD_Li256ELb1ELb0ELi2EEENS1_19SingleTileSchedulerILb1ELb0ELb0ELi128EEEEEEEEEvNT_6ParamsE$_ZN4cute3eso3ESOILb0ELb0EJNS_14ComposedLayoutINS_7SwizzleILi3ELi3ELi3EEENS_9MixedBitsILj0ELj432EEENS_6LayoutINS_5tupleIJNS8_IJNS_1CILi2EEESA_SA_EEESA_NS9_ILi8EEEEEENS8_IJNS8_IJNS9_ILi64EEESC_NS9_ILi512EEEEEENS9_ILi8192EEENS9_ILi1024EEEEEEEEEENS_10ViewEngineINS_8smem_ptrIPN7cutlass10bfloat16_tEEEEEEEC2ERKSL_RKSS_,($_ZN7cutlass13device_kernelIN5flash19enable_sm80_to_sm89INS1_16FlashAttnBwdSm80INS1_25CollectiveMainloopBwdSm80ILi2ELi2EN4cute5tupleIJNS5_1CILi128EEES8_NS7_ILi64EEEEEENS_10bfloat16_tEfNS_4arch4Sm80ELb0ELb1ELb1ELb1ELb0ELb0ELb0ELb0ELi2ELi4ELi4ELi4ELb0EEENS1_21CollectiveEpilogueBwdISA_SB_SD_Li256ELb1ELb0ELi2EEENS1_19SingleTileSchedulerILb1ELb0ELb0ELi128EEEEEEEEEvNT_6ParamsE$_ZN4cute3eso3ESOILb0ELb0EJNS_14ComposedLayoutINS_7SwizzleILi3ELi3ELi3EEENS_9MixedBitsILj0ELj432EEENS_6LayoutINS_5tupleIJNS8_IJNS_1CILi2EEESA_SA_EEESA_NS9_ILi8EEEEEENS8_IJNS8_IJNS9_ILi64EEESC_NS9_ILi512EEEEEENS9_ILi8192EEENS9_ILi1024EEEEEEEEEEiEEC2ERKSL_RKi - $_ZN7cutlass13device_kernelIN5flash19enable_sm80_to_sm89INS1_16FlashAttnBwdSm80INS1_25CollectiveMainloopBwdSm80ILi2ELi2EN4cute5tupleIJNS5_1CILi128EEES8_NS7_ILi64EEEEEENS_10bfloat16_tEfNS_4arch4Sm80ELb0ELb1ELb1ELb1ELb0ELb0ELb0ELb0ELi2ELi4ELi4ELi4ELb0EEENS1_21CollectiveEpilogueBwdISA_SB_SD_Li256ELb1ELb0ELi2EEENS1_19SingleTileSchedulerILb1ELb0ELb0ELi128EEEEEEEEEvNT_6ParamsE$_ZN4cute3eso3ESOILb0ELb0EJNS_14ComposedLayoutINS_7SwizzleILi3ELi3ELi3EEENS_9MixedBitsILj0ELj432EEENS_6LayoutINS_5tupleIJNS8_IJNS_1CILi2EEESA_SA_EEESA_NS9_ILi8EEEEEENS8_IJNS8_IJNS9_ILi64EEESC_NS9_ILi512EEEEEENS9_ILi8192EEENS9_ILi1024EEEEEEEEEENS_10ViewEngineINS_8smem_ptrIPN7cutlass10bfloat16_tEEEEEEEC2ERKSL_RKSS_)
$_ZN7cutlass13device_kernelIN5flash19enable_sm80_to_sm89INS1_16FlashAttnBwdSm80INS1_25CollectiveMainloopBwdSm80ILi2ELi2EN4cute5tupleIJNS5_1CILi128EEES8_NS7_ILi64EEEEEENS_10bfloat16_tEfNS_4arch4Sm80ELb0ELb1ELb1ELb1ELb0ELb0ELb0ELb0ELi2ELi4ELi4ELi4ELb0EEENS1_21CollectiveEpilogueBwdISA_SB_SD_Li256ELb1ELb0ELi2EEENS1_19SingleTileSchedulerILb1ELb0ELb0ELi128EEEEEEEEEvNT_6ParamsE$_ZN4cute3eso3ESOILb0ELb0EJNS_14ComposedLayoutINS_7SwizzleILi3ELi3ELi3EEENS_9MixedBitsILj0ELj432EEENS_6LayoutINS_5tupleIJNS8_IJNS_1CILi2EEESA_SA_EEESA_NS9_ILi8EEEEEENS8_IJNS8_IJNS9_ILi64EEESC_NS9_ILi512EEEEEENS9_ILi8192EEENS9_ILi1024EEEEEEEEEENS_10ViewEngineINS_8smem_ptrIPN7cutlass10bfloat16_tEEEEEEEC2ERKSL_RKSS_:
[----:B------:R-:W-:Y:S02]  /*7110*/  IADD3 R3, R25, -c[0x0][0x20], RZ ;  /* 0x8000080019037a10 */ /* 0x000fe40007ffe0ff */
[----:B------:R-:W-:-:S03]  /*7120*/  IADD3 R2, R24, -c[0x0][0x20], RZ ;  /* 0x8000080018027a10 */ /* 0x000fc60007ffe0ff */
[----:B------:R1:W-:Y:S04]  /*7130*/  STL [R3], R6 ;  /* 0x0000000603007387 */ /* 0x0003e80000100800 */
[----:B------:R-:W2:Y:S01]  /*7140*/  LDL.64 R8, [R2] ;  /* 0x0000000002087983 */ /* 0x000ea20000100a00 */
[----:B------:R-:W-:-:S03]  /*7150*/  IMAD.MOV.U32 R5, RZ, RZ, 0x0 ;  /* 0x00000000ff057424 */ /* 0x000fc600078e00ff */
[----:B--2---:R1:W-:Y:S01]  /*7160*/  STL.64 [R3+0x8], R8 ;  /* 0x0000080803007387 */ /* 0x0043e20000100a00 */
[----:B------:R-:W-:Y:S05]  /*7170*/  RET.REL.NODEC R4 `(_ZN7cutlass13device_kernelIN5flash19enable_sm80_to_sm89INS1_16FlashAttnBwdSm80INS1_25CollectiveMainloopBwdSm80ILi2ELi2EN4cute5tupleIJNS5_1CILi128EEES8_NS7_ILi64EEEEEENS_10bfloat16_tEfNS_4arch4Sm80ELb0ELb1ELb1ELb1ELb0ELb0ELb0ELb0ELi2ELi4ELi4ELi4ELb0EEENS1_21CollectiveEpilogueBwdISA_SB_SD_Li256ELb1ELb0ELi2EEENS1_19SingleTileSchedulerILb1ELb0ELb0ELi128EEEEEEEEEvNT_6ParamsE) ;  /* 0xffff8e8004007950 */ /* 0x000fea0003c3ffff */
        .type           $_ZN7cutlass13device_kernelIN5flash19enable_sm80_to_sm89INS1_16FlashAttnBwdSm80INS1_25CollectiveMainloopBwdSm80ILi2ELi2EN4cute5tupleIJNS5_1CILi128EEES8_NS7_ILi64EEEEEENS_10bfloat16_tEfNS_4arch4Sm80ELb0ELb1ELb1ELb1ELb0ELb0ELb0ELb0ELi2ELi4ELi4ELi4ELb0EEENS1_21CollectiveEpilogueBwdISA_SB_SD_Li256ELb1ELb0ELi2EEENS1_19SingleTileSchedulerILb1ELb0ELb0ELi128EEEEEEEEEvNT_6ParamsE$_ZN4cute3eso3ESOILb0ELb0EJNS_14ComposedLayoutINS_7SwizzleILi3ELi3ELi3EEENS_9MixedBitsILj0ELj432EEENS_6LayoutINS_5tupleIJNS8_IJNS_1CILi2EEESA_SA_EEESA_NS9_ILi8EEEEEENS8_IJNS8_IJNS9_ILi64EEESC_NS9_ILi512EEEEEENS9_ILi8192EEENS9_ILi1024EEEEEEEEEEiEEC2ERKSL_RKi,@function
        .size           $_ZN7cutlass13device_kernelIN5flash19enable_sm80_to_sm89INS1_16FlashAttnBwdSm80INS1_25CollectiveMainloopBwdSm80ILi2ELi2EN4cute5tupleIJNS5_1CILi128EEES8_NS7_ILi64EEEEEENS_10bfloat16_tEfNS_4arch4Sm80ELb0ELb1ELb1ELb1ELb0ELb0ELb0ELb0ELi2ELi4ELi4ELi4ELb0EEENS1_21CollectiveEpilogueBwdISA_SB_SD_Li256ELb1ELb0ELi2EEENS1_19SingleTileSchedulerILb1ELb0ELb0ELi128EEEEEEEEEvNT_6ParamsE$_ZN4cute3eso3ESOILb0ELb0EJNS_14ComposedLayoutINS_7SwizzleILi3ELi3ELi3EEENS_9MixedBitsILj0ELj432EEENS_6LayoutINS_5tupleIJNS8_IJNS_1CILi2EEESA_SA_EEESA_NS9_ILi8EEEEEENS8_IJNS8_IJNS9_ILi64EEESC_NS9_ILi512EEEEEENS9_ILi8192EEENS9_ILi1024EEEEEEEEEEiEEC2ERKSL_RKi,($_ZN7cutlass13device_kernelIN5flash19enable_sm80_to_sm89INS1_16FlashAttnBwdSm80INS1_25CollectiveMainloopBwdSm80ILi2ELi2EN4cute5tupleIJNS5_1CILi128EEES8_NS7_ILi64EEEEEENS_10bfloat16_tEfNS_4arch4Sm80ELb0ELb1ELb1ELb1ELb0ELb0ELb0ELb0ELi2ELi4ELi4ELi4ELb0EEENS1_21CollectiveEpilogueBwdISA_SB_SD_Li256ELb1ELb0ELi2EEENS1_19SingleTileSchedulerILb1ELb0ELb0ELi128EEEEEEEEEvNT_6ParamsE$_ZN4cute3eso3ESOILb0ELb0EJNS_5tupleIJNS_1CILi0EEENS2_IJNS3_ILi1EEENS3_ILi256EEEiEEEEEENS3_ILi2048EEENS2_IJiNS3_ILi4096EEEEEEEEC2ERKS8_RKS9_RKSB_ - $_ZN7cutlass13device_kernelIN5flash19enable_sm80_to_sm89INS1_16FlashAttnBwdSm80INS1_25CollectiveMainloopBwdSm80ILi2ELi2EN4cute5tupleIJNS5_1CILi128EEES8_NS7_ILi64EEEEEENS_10bfloat16_tEfNS_4arch4Sm80ELb0ELb1ELb1ELb1ELb0ELb0ELb0ELb0ELi2ELi4ELi4ELi4ELb0EEENS1_21CollectiveEpilogueBwdISA_SB_SD_Li256ELb1ELb0ELi2EEENS1_19SingleTileSchedulerILb1ELb0ELb0ELi128EEEEEEEEEvNT_6ParamsE$_ZN4cute3eso3ESOILb0ELb0EJNS_14ComposedLayoutINS_7SwizzleILi3ELi3ELi3EEENS_9MixedBitsILj0ELj432EEENS_6LayoutINS_5tupleIJNS8_IJNS_1CILi2EEESA_SA_EEESA_NS9_ILi8EEEEEENS8_IJNS8_IJNS9_ILi64EEESC_NS9_ILi512EEEEEENS9_ILi8192EEENS9_ILi1024EEEEEEEEEEiEEC2ERKSL_RKi)
$_ZN7cutlass13device_kernelIN5flash19enable_sm80_to_sm89INS1_16FlashAttnBwdSm80INS1_25CollectiveMainloopBwdSm80ILi2ELi2EN4cute5tupleIJNS5_1CILi128EEES8_NS7_ILi64EEEEEENS_10bfloat16_tEfNS_4arch4Sm80ELb0ELb1ELb1ELb1ELb0ELb0ELb0ELb0ELi2ELi4ELi4ELi4ELb0EEENS1_21CollectiveEpilogueBwdISA_SB_SD_Li256ELb1ELb0ELi2EEENS1_19SingleTileSchedulerILb1ELb0ELb0ELi128EEEEEEEEEvNT_6ParamsE$_ZN4cute3eso3ESOILb0ELb0EJNS_14ComposedLayoutINS_7SwizzleILi3ELi3ELi3EEENS_9MixedBitsILj0ELj432EEENS_6LayoutINS_5tupleIJNS8_IJNS_1CILi2EEESA_SA_EEESA_NS9_ILi8EEEEEENS8_IJNS8_IJNS9_ILi64EEESC_NS9_ILi512EEEEEENS9_ILi8192EEENS9_ILi1024EEEEEEEEEEiEEC2ERKSL_RKi:
[----:B------:R-:W-:Y:S02]  /*7180*/  IADD3 R5, R25, -c[0x0][0x20], RZ ;  /* 0x8000080019057a10 */ /* 0x000fe40007ffe0ff */
[----:B------:R-:W-:-:S03]  /*7190*/  IADD3 R3, R46, -c[0x0][0x20], RZ ;  /* 0x800008002e037a10 */ /* 0x000fc60007ffe0ff */
[----:B------:R1:W-:Y:S04]  /*71a0*/  STL [R5], R2 ;  /* 0x0000000205007387 */ /* 0x0003e80000100800 */
[----:B------:R-:W2:Y:S01]  /*71b0*/  LDL R6, [R3] ;  /* 0x0000000003067983 */ /* 0x000ea20000100800 */
[----:B------:R-:W-:Y:S02]  /*71c0*/  IMAD.MOV.U32 R8, RZ, RZ, R4 ;  /* 0x000000ffff087224 */ /* 0x000fe400078e0004 */
[----:B------:R-:W-:Y:S01]  /*71d0*/  IMAD.MOV.U32 R9, RZ, RZ, 0x0 ;  /* 0x00000000ff097424 */ /* 0x000fe200078e00ff */
[----:B--2---:R1:W-:Y:S03]  /*71e0*/  STL [R5+0x4], R6 ;  /* 0x0000040605007387 */ /* 0x0043e60000100800 */
[----:B------:R-:W-:Y:S05]  /*71f0*/  RET.REL.NODEC R8 `(_ZN7cutlass13device_kernelIN5flash19enable_sm80_to_sm89INS1_16FlashAttnBwdSm80INS1_25CollectiveMainloopBwdSm80ILi2ELi2EN4cute5tupleIJNS5_1CILi128EEES8_NS7_ILi64EEEEEENS_10bfloat16_tEfNS_4arch4Sm80ELb0ELb1ELb1ELb1ELb0ELb0ELb0ELb0ELi2ELi4ELi4ELi4ELb0EEENS1_21CollectiveEpilogueBwdISA_SB_SD_Li256ELb1ELb0ELi2EEENS1_19SingleTileSchedulerILb1ELb0ELb0ELi128EEEEEEEEEvNT_6ParamsE) ;  /* 0xffff8e0008007950 */ /* 0x000fea0003c3ffff */
        .type           $_ZN7cutlass13device_kernelIN5flash19enable_sm80_to_sm89INS1_16FlashAttnBwdSm80INS1_25CollectiveMainloopBwdSm80ILi2ELi2EN4cute5tupleIJNS5_1CILi128EEES8_NS7_ILi64EEEEEENS_10bfloat16_tEfNS_4arch4Sm80ELb0ELb1ELb1ELb1ELb0ELb0ELb0ELb0ELi2ELi4ELi4ELi4ELb0EEENS1_21CollectiveEpilogueBwdISA_SB_SD_Li256ELb1ELb0ELi2EEENS1_19SingleTileSchedulerILb1ELb0ELb0ELi128EEEEEEEEEvNT_6ParamsE$_ZN4cute3eso3ESOILb0ELb0EJNS_5tupleIJNS_1CILi0EEENS2_IJNS3_ILi1EEENS3_ILi256EEEiEEEEEENS3_ILi2048EEENS2_IJiNS3_ILi4096EEEEEEEEC2ERKS8_RKS9_RKSB_,@function
        .size           $_ZN7cutlass13device_kernelIN5flash19enable_sm80_to_sm89INS1_16FlashAttnBwdSm80INS1_25CollectiveMainloopBwdSm80ILi2ELi2EN4cute5tupleIJNS5_1CILi128EEES8_NS7_ILi64EEEEEENS_10bfloat16_tEfNS_4arch4Sm80ELb0ELb1ELb1ELb1ELb0ELb0ELb0ELb0ELi2ELi4ELi4ELi4ELb0EEENS1_21CollectiveEpilogueBwdISA_SB_SD_Li256ELb1ELb0ELi2EEENS1_19SingleTileSchedulerILb1ELb0ELb0ELi128EEEEEEEEEvNT_6ParamsE$_ZN4cute3eso3ESOILb0ELb0EJNS_5tupleIJNS_1CILi0EEENS2_IJNS3_ILi1EEENS3_ILi256EEEiEEEEEENS3_ILi2048EEENS2_IJiNS3_ILi4096EEEEEEEEC2ERKS8_RKS9_RKSB_,($_ZN7cutlass13device_kernelIN5flash19enable_sm80_to_sm89INS1_16FlashAttnBwdSm80INS1_25CollectiveMainloopBwdSm80ILi2ELi2EN4cute5tupleIJNS5_1CILi128EEES8_NS7_ILi64EEEEEENS_10bfloat16_tEfNS_4arch4Sm80ELb0ELb1ELb1ELb1ELb0ELb0ELb0ELb0ELi2ELi4ELi4ELi4ELb0EEENS1_21CollectiveEpilogueBwdISA_SB_SD_Li256ELb1ELb0ELi2EEENS1_19SingleTileSchedulerILb1ELb0ELb0ELi128EEEEEEEEEvNT_6ParamsE$_ZN4cute3eso3ESOILb0ELb0EJNS_5tupleIJNS_1CILi1EEENS3_ILi512EEEiEEENS3_ILi4096EEENS2_IJNS2_IJiiEEENS3_ILi8192EEEEEEEEC2ERKS6_RKS7_RKSA_ - $_ZN7cutlass13device_kernelIN5flash19enable_sm80_to_sm89INS1_16FlashAttnBwdSm80INS1_25CollectiveMainloopBwdSm80ILi2ELi2EN4cute5tupleIJNS5_1CILi128EEES8_NS7_ILi64EEEEEENS_10bfloat16_tEfNS_4arch4Sm80ELb0ELb1ELb1ELb1ELb0ELb0ELb0ELb0ELi2ELi4ELi4ELi4ELb0EEENS1_21CollectiveEpilogueBwdISA_SB_SD_Li256ELb1ELb0ELi2EEENS1_19SingleTileSchedulerILb1ELb0ELb0ELi128EEEEEEEEEvNT_6ParamsE$_ZN4cute3eso3ESOILb0ELb0EJNS_5tupleIJNS_1CILi0EEENS2_IJNS3_ILi1EEENS3_ILi256EEEiEEEEEENS3_ILi2048EEENS2_IJiNS3_ILi4096EEEEEEEEC2ERKS8_RKS9_RKSB_)
$_ZN7cutlass13device_kernelIN5flash19enable_sm80_to_sm89INS1_16FlashAttnBwdSm80INS1_25CollectiveMainloopBwdSm80ILi2ELi2EN4cute5tupleIJNS5_1CILi128EEES8_NS7_ILi64EEEEEENS_10bfloat16_tEfNS_4arch4Sm80ELb0ELb1ELb1ELb1ELb0ELb0ELb0ELb0ELi2ELi4ELi4ELi4ELb0EEENS1_21CollectiveEpilogueBwdISA_SB_SD_Li256ELb1ELb0ELi2EEENS1_19SingleTileSchedulerILb1ELb0ELb0ELi128EEEEEEEEEvNT_6ParamsE$_ZN4cute3eso3ESOILb0ELb0EJNS_5tupleIJNS_1CILi0EEENS2_IJNS3_ILi1EEENS3_ILi256EEEiEEEEEENS3_ILi2048EEENS2_IJiNS3_ILi4096EEEEEEEEC2ERKS8_RKS9_RKSB_:
[----:B------:R-:W-:Y:S02]  /*7200*/  IADD3 R3, R60, -c[0x0][0x20], RZ ;  /* 0x800008003c037a10 */ /* 0x000fe40007ffe0ff */
[----:B------:R-:W-:-:S03]  /*7210*/  IADD3 R2, R44, -c[0x0][0x20], RZ ;  /* 0x800008002c027a10 */ /* 0x000fc60007ffe0ff */
[----:B------:R1:W-:Y:S04]  /*7220*/  STL [R3], R37 ;  /* 0x0000002503007387 */ /* 0x0003e80000100800 */
[----:B------:R-:W2:Y:S01]  /*7230*/  LDL R2, [R2] ;  /* 0x0000000002027983 */ /* 0x000ea20000100800 */
[----:B------:R-:W-:-:S03]  /*7240*/  IMAD.MOV.U32 R5, RZ, RZ, 0x0 ;  /* 0x00000000ff057424 */ /* 0x000fc600078e00ff */
[----:B--2---:R1:W-:Y:S01]  /*7250*/  STL [R3+0x4], R2 ;  /* 0x0000040203007387 */ /* 0x0043e20000100800 */
[----:B------:R-:W-:Y:S05]  /*7260*/  RET.REL.NODEC R4 `(_ZN7cutlass13device_kernelIN5flash19enable_sm80_to_sm89INS1_16FlashAttnBwdSm80INS1_25CollectiveMainloopBwdSm80ILi2ELi2EN4cute5tupleIJNS5_1CILi128EEES8_NS7_ILi64EEEEEENS_10bfloat16_tEfNS_4arch4Sm80ELb0ELb1ELb1ELb1ELb0ELb0ELb0ELb0ELi2ELi4ELi4ELi4ELb0EEENS1_21CollectiveEpilogueBwdISA_SB_SD_Li256ELb1ELb0ELi2EEENS1_19SingleTileSchedulerILb1ELb0ELb0ELi128EEEEEEEEEvNT_6ParamsE) ;  /* 0xffff8d9004007950 */ /* 0x000fea0003c3ffff */
        .type           $_ZN7cutlass13device_kernelIN5flash19enable_sm80_to_sm89INS1_16FlashAttnBwdSm80INS1_25CollectiveMainloopBwdSm80ILi2ELi2EN4cute5tupleIJNS5_1CILi128EEES8_NS7_ILi64EEEEEENS_10bfloat16_tEfNS_4arch4Sm80ELb0ELb1ELb1ELb1ELb0ELb0ELb0ELb0ELi2ELi4ELi4ELi4ELb0EEENS1_21CollectiveEpilogueBwdISA_SB_SD_Li256ELb1ELb0ELi2EEENS1_19SingleTileSchedulerILb1ELb0ELb0ELi128EEEEEEEEEvNT_6ParamsE$_ZN4cute3eso3ESOILb0ELb0EJNS_5tupleIJNS_1CILi1EEENS3_ILi512EEEiEEENS3_ILi4096EEENS2_IJNS2_IJiiEEENS3_ILi8192EEEEEEEEC2ERKS6_RKS7_RKSA_,@function
        .size           $_ZN7cutlass13device_kernelIN5flash19enable_sm80_to_sm89INS1_16FlashAttnBwdSm80INS1_25CollectiveMainloopBwdSm80ILi2ELi2EN4cute5tupleIJNS5_1CILi128EEES8_NS7_ILi64EEEEEENS_10bfloat16_tEfNS_4arch4Sm80ELb0ELb1ELb1ELb1ELb0ELb0ELb0ELb0ELi2ELi4ELi4ELi4ELb0EEENS1_21CollectiveEpilogueBwdISA_SB_SD_Li256ELb1ELb0ELi2EEENS1_19SingleTileSchedulerILb1ELb0ELb0ELi128EEEEEEEEEvNT_6ParamsE$_ZN4cute3eso3ESOILb0ELb0EJNS_5tupleIJNS_1CILi1EEENS3_ILi512EEEiEEENS3_ILi4096EEENS2_IJNS2_IJiiEEENS3_ILi8192EEEEEEEEC2ERKS6_RKS7_RKSA_,($_ZN7cutlass13device_kernelIN5flash19enable_sm80_to_sm89INS1_16FlashAttnBwdSm80INS1_25CollectiveMainloopBwdSm80ILi2ELi2EN4cute5tupleIJNS5_1CILi128EEES8_NS7_ILi64EEEEEENS_10bfloat16_tEfNS_4arch4Sm80ELb0ELb1ELb1ELb1ELb0ELb0ELb0ELb0ELi2ELi4ELi4ELi4ELb0EEENS1_21CollectiveEpilogueBwdISA_SB_SD_Li256ELb1ELb0ELi2EEENS1_19SingleTileSchedulerILb1ELb0ELb0ELi128EEEEEEEEEvNT_6ParamsE$_ZN4cute3eso3ESOILb0ELb0EJNS_5tupleIJNS_1CILi1EEENS3_ILi512EEEiEEENS3_ILi4096EEENS2_IJiiEEEEEC2ERKS6_RKS7_RKS8_ - $_ZN7cutlass13device_kernelIN5flash19enable_sm80_to_sm89INS1_16FlashAttnBwdSm80INS1_25CollectiveMainloopBwdSm80ILi2ELi2EN4cute5tupleIJNS5_1CILi128EEES8_NS7_ILi64EEEEEENS_10bfloat16_tEfNS_4arch4Sm80ELb0ELb1ELb1ELb1ELb0ELb0ELb0ELb0ELi2ELi4ELi4ELi4ELb0EEENS1_21CollectiveEpilogueBwdISA_SB_SD_Li256ELb1ELb0ELi2EEENS1_19SingleTileSchedulerILb1ELb0ELb0ELi128EEEEEEEEEvNT_6ParamsE$_ZN4cute3eso3ESOILb0ELb0EJNS_5tupleIJNS_1CILi1EEENS3_ILi512EEEiEEENS3_ILi4096EEENS2_IJNS2_IJiiEEENS3_ILi8192EEEEEEEEC2ERKS6_RKS7_RKSA_)
$_ZN7cutlass13device_kernelIN5flash19enable_sm80_to_sm89INS1_16FlashAttnBwdSm80INS1_25CollectiveMainloopBwdSm80ILi2ELi2EN4cute5tupleIJNS5_1CILi128EEES8_NS7_ILi64EEEEEENS_10bfloat16_tEfNS_4arch4Sm80ELb0ELb1ELb1ELb1ELb0ELb0ELb0ELb0ELi2ELi4ELi4ELi4ELb0EEENS1_21CollectiveEpilogueBwdISA_SB_SD_Li256ELb1ELb0ELi2EEENS1_19SingleTileSchedulerILb1ELb0ELb0ELi128EEEEEEEEEvNT_6ParamsE$_ZN4cute3eso3ESOILb0ELb0EJNS_5tupleIJNS_1CILi1EEENS3_ILi512EEEiEEENS3_ILi4096EEENS2_IJNS2_IJiiEEENS3_ILi8192EEEEEEEEC2ERKS6_RKS7_RKSA_:
        /* <DEDUP_REMOVED lines=9> */
[----:B------:R-:W-:Y:S05]  /*7300*/  RET.REL.NODEC R74 `(_ZN7cutlass13device_kernelIN5flash19enable_sm80_to_sm89INS1_16FlashAttnBwdSm80INS1_25CollectiveMainloopBwdSm80ILi2ELi2EN4cute5tupleIJNS5_1CILi128EEES8_NS7_ILi64EEEEEENS_10bfloat16_tEfNS_4arch4Sm80ELb0ELb1ELb1ELb1ELb0ELb0ELb0ELb0ELi2ELi4ELi4ELi4ELb0EEENS1_21CollectiveEpilogueBwdISA_SB_SD_Li256ELb1ELb0ELi2EEENS1_19SingleTileSchedulerILb1ELb0ELb0ELi128EEEEEEEEEvNT_6ParamsE) ;  /* 0xffff8cf04a007950 */ /* 0x000fea0003c3ffff */
        .type           $_ZN7cutlass13device_kernelIN5flash19enable_sm80_to_sm89INS1_16FlashAttnBwdSm80INS1_25CollectiveMainloopBwdSm80ILi2ELi2EN4cute5tupleIJNS5_1CILi128EEES8_NS7_ILi64EEEEEENS_10bfloat16_tEfNS_4arch4Sm80ELb0ELb1ELb1ELb1ELb0ELb0ELb0ELb0ELi2ELi4ELi4ELi4ELb0EEENS1_21CollectiveEpilogueBwdISA_SB_SD_Li256ELb1ELb0ELi2EEENS1_19SingleTileSchedulerILb1ELb0ELb0ELi128EEEEEEEEEvNT_6ParamsE$_ZN4cute3eso3ESOILb0ELb0EJNS_5tupleIJNS_1CILi1EEENS3_ILi512EEEiEEENS3_ILi4096EEENS2_IJiiEEEEEC2ERKS6_RKS7_RKS8_,@function
        .size           $_ZN7cutlass13device_kernelIN5flash19enable_sm80_to_sm89INS1_16FlashAttnBwdSm80INS1_25CollectiveMainloopBwdSm80ILi2ELi2EN4cute5tupleIJNS5_1CILi128EEES8_NS7_ILi64EEEEEENS_10bfloat16_tEfNS_4arch4Sm80ELb0ELb1ELb1ELb1ELb0ELb0ELb0ELb0ELi2ELi4ELi4ELi4ELb0EEENS1_21CollectiveEpilogueBwdISA_SB_SD_Li256ELb1ELb0ELi2EEENS1_19SingleTileSchedulerILb1ELb0ELb0ELi128EEEEEEEEEvNT_6ParamsE$_ZN4cute3eso3ESOILb0ELb0EJNS_5tupleIJNS_1CILi1EEENS3_ILi512EEEiEEENS3_ILi4096EEENS2_IJiiEEEEEC2ERKS6_RKS7_RKS8_,($_ZN7cutlass13device_kernelIN5flash19enable_sm80_to_sm89INS1_16FlashAttnBwdSm80INS1_25CollectiveMainloopBwdSm80ILi2ELi2EN4cute5tupleIJNS5_1CILi128EEES8_NS7_ILi64EEEEEENS_10bfloat16_tEfNS_4arch4Sm80ELb0ELb1ELb1ELb1ELb0ELb0ELb0ELb0ELi2ELi4ELi4ELi4ELb0EEENS1_21CollectiveEpilogueBwdISA_SB_SD_Li256ELb1ELb0ELi2EEENS1_19SingleTileSchedulerILb1ELb0ELb0ELi128EEEEEEEEEvNT_6ParamsE$_ZN4cute3eso3ESOILb0ELb0EJNS_5tupleIJNS_1CILi1EEEiEEENS3_ILi1024EEENS2_IJiiEEEEEC2ERKS5_RKS6_RKS7_ - $_ZN7cutlass13device_kernelIN5flash19enable_sm80_to_sm89INS1_16FlashAttnBwdSm80INS1_25CollectiveMainloopBwdSm80ILi2ELi2EN4cute5tupleIJNS5_1CILi128EEES8_NS7_ILi64EEEEEENS_10bfloat16_tEfNS_4arch4Sm80ELb0ELb1ELb1ELb1ELb0ELb0ELb0ELb0ELi2ELi4ELi4ELi4ELb0EEENS1_21CollectiveEpilogueBwdISA_SB_SD_Li256ELb1ELb0ELi2EEENS1_19SingleTileSchedulerILb1ELb0ELb0ELi128EEEEEEEEEvNT_6ParamsE$_ZN4cute3eso3ESOILb0ELb0EJNS_5tupleIJNS_1CILi1EEENS3_ILi512EEEiEEENS3_ILi4096EEENS2_IJiiEEEEEC2ERKS6_RKS7_RKS8_)
$_ZN7cutlass13device_kernelIN5flash19enable_sm80_to_sm89INS1_16FlashAttnBwdSm80INS1_25CollectiveMainloopBwdSm80ILi2ELi2EN4cute5tupleIJNS5_1CILi128EEES8_NS7_ILi64EEEEEENS_10bfloat16_tEfNS_4arch4Sm80ELb0ELb1ELb1ELb1ELb0ELb0ELb0ELb0ELi2ELi4ELi4ELi4ELb0EEENS1_21CollectiveEpilogueBwdISA_SB_SD_Li256ELb1ELb0ELi2EEENS1_19SingleTileSchedulerILb1ELb0ELb0ELi128EEEEEEEEEvNT_6ParamsE$_ZN4cute3eso3ESOILb0ELb0EJNS_5tupleIJNS_1CILi1EEENS3_ILi512EEEiEEENS3_ILi4096EEENS2_IJiiEEEEEC2ERKS6_RKS7_RKS8_:
        /* <DEDUP_REMOVED lines=8> */
[----:B------:R-:W-:Y:S05]  /*7390*/  RET.REL.NODEC R4 `(_ZN7cutlass13device_kernelIN5flash19enable_sm80_to_sm89INS1_16FlashAttnBwdSm80INS1_25CollectiveMainloopBwdSm80ILi2ELi2EN4cute5tupleIJNS5_1CILi128EEES8_NS7_ILi64EEEEEENS_10bfloat16_tEfNS_4arch4Sm80ELb0ELb1ELb1ELb1ELb0ELb0ELb0ELb0ELi2ELi4ELi4ELi4ELb0EEENS1_21CollectiveEpilogueBwdISA_SB_SD_Li256ELb1ELb0ELi2EEENS1_19SingleTileSchedulerILb1ELb0ELb0ELi128EEEEEEEEEvNT_6ParamsE) ;  /* 0xffff8c6004007950 */ /* 0x000fea0003c3ffff */
        .type           $_ZN7cutlass13device_kernelIN5flash19enable_sm80_to_sm89INS1_16FlashAttnBwdSm80INS1_25CollectiveMainloopBwdSm80ILi2ELi2EN4cute5tupleIJNS5_1CILi128EEES8_NS7_ILi64EEEEEENS_10bfloat16_tEfNS_4arch4Sm80ELb0ELb1ELb1ELb1ELb0ELb0ELb0ELb0ELi2ELi4ELi4ELi4ELb0EEENS1_21CollectiveEpilogueBwdISA_SB_SD_Li256ELb1ELb0ELi2EEENS1_19SingleTileSchedulerILb1ELb0ELb0ELi128EEEEEEEEEvNT_6ParamsE$_ZN4cute3eso3ESOILb0ELb0EJNS_5tupleIJNS_1CILi1EEEiEEENS3_ILi1024EEENS2_IJiiEEEEEC2ERKS5_RKS6_RKS7_,@function
        .size           $_ZN7cutlass13device_kernelIN5flash19enable_sm80_to_sm89INS1_16FlashAttnBwdSm80INS1_25CollectiveMainloopBwdSm80ILi2ELi2EN4cute5tupleIJNS5_1CILi128EEES8_NS7_ILi64EEEEEENS_10bfloat16_tEfNS_4arch4Sm80ELb0ELb1ELb1ELb1ELb0ELb0ELb0ELb0ELi2ELi4ELi4ELi4ELb0EEENS1_21CollectiveEpilogueBwdISA_SB_SD_Li256ELb1ELb0ELi2EEENS1_19SingleTileSchedulerILb1ELb0ELb0ELi128EEEEEEEEEvNT_6ParamsE$_ZN4cute3eso3ESOILb0ELb0EJNS_5tupleIJNS_1CILi1EEEiEEENS3_ILi1024EEENS2_IJiiEEEEEC2ERKS5_RKS6_RKS7_,($_ZN7cutlass13device_kernelIN5flash19enable_sm80_to_sm89INS1_16FlashAttnBwdSm80INS1_25CollectiveMainloopBwdSm80ILi2ELi2EN4cute5tupleIJNS5_1CILi128EEES8_NS7_ILi64EEEEEENS_10bfloat16_tEfNS_4arch4Sm80ELb0ELb1ELb1ELb1ELb0ELb0ELb0ELb0ELi2ELi4ELi4ELi4ELb0EEENS1_21CollectiveEpilogueBwdISA_SB_SD_Li256ELb1ELb0ELi2EEENS1_19SingleTileSchedulerILb1ELb0ELb0ELi128EEEEEEEEEvNT_6ParamsE$_ZN4cute3eso3ESOILb0ELb0EJNS_5tupleIJiNS_1CILi512EEEEEENS2_IJiiEEENS3_ILi1024EEEEEC2ERKS5_RKS6_RKS7_ - $_ZN7cutlass13device_kernelIN5flash19enable_sm80_to_sm89INS1_16FlashAttnBwdSm80INS1_25CollectiveMainloopBwdSm80ILi2ELi2EN4cute5tupleIJNS5_1CILi128EEES8_NS7_ILi64EEEEEENS_10bfloat16_tEfNS_4arch4Sm80ELb0ELb1ELb1ELb1ELb0ELb0ELb0ELb0ELi2ELi4ELi4ELi4ELb0EEENS1_21CollectiveEpilogueBwdISA_SB_SD_Li256ELb1ELb0ELi2EEENS1_19SingleTileSchedulerILb1ELb0ELb0ELi128EEEEEEEEEvNT_6ParamsE$_ZN4cute3eso3ESOILb0ELb0EJNS_5tupleIJNS_1CILi1EEEiEEENS3_ILi1024EEENS2_IJiiEEEEEC2ERKS5_RKS6_RKS7_)
$_ZN7cutlass13device_kernelIN5flash19enable_sm80_to_sm89INS1_16FlashAttnBwdSm80INS1_25CollectiveMainloopBwdSm80ILi2ELi2EN4cute5tupleIJNS5_1CILi128EEES8_NS7_ILi64EEEEEENS_10bfloat16_tEfNS_4arch4Sm80ELb0ELb1ELb1ELb1ELb0ELb0ELb0ELb0ELi2ELi4ELi4ELi4ELb0EEENS1_21CollectiveEpilogueBwdISA_SB_SD_Li256ELb1ELb0ELi2EEENS1_19SingleTileSchedulerILb1ELb0ELb0ELi128EEEEEEEEEvNT_6ParamsE$_ZN4cute3eso3ESOILb0ELb0EJNS_5tupleIJNS_1CILi1EEEiEEENS3_ILi1024EEENS2_IJiiEEEEEC2ERKS5_RKS6_RKS7_:
        /* <DEDUP_REMOVED lines=9> */
        .type           $_ZN7cutlass13device_kernelIN5flash19enable_sm80_to_sm89INS1_16FlashAttnBwdSm80INS1_25CollectiveMainloopBwdSm80ILi2ELi2EN4cute5tupleIJNS5_1CILi128EEES8_NS7_ILi64EEEEEENS_10bfloat16_tEfNS_4arch4Sm80ELb0ELb1ELb1ELb1ELb0ELb0ELb0ELb0ELi2ELi4ELi4ELi4ELb0EEENS1_21CollectiveEpilogueBwdISA_SB_SD_Li256ELb1ELb0ELi2EEENS1_19SingleTileSchedulerILb1ELb0ELb0ELi128EEEEEEEEEvNT_6ParamsE$_ZN4cute3eso3ESOILb0ELb0EJNS_5tupleIJiNS_1CILi512EEEEEENS2_IJiiEEENS3_ILi1024EEEEEC2ERKS5_RKS6_RKS7_,@function
        .size           $_ZN7cutlass13device_kernelIN5flash19enable_sm80_to_sm89INS1_16FlashAttnBwdSm80INS1_25CollectiveMainloopBwdSm80ILi2ELi2EN4cute5tupleIJNS5_1CILi128EEES8_NS7_ILi64EEEEEENS_10bfloat16_tEfNS_4arch4Sm80ELb0ELb1ELb1ELb1ELb0ELb0ELb0ELb0ELi2ELi4ELi4ELi4ELb0EEENS1_21CollectiveEpilogueBwdISA_SB_SD_Li256ELb1ELb0ELi2EEENS1_19SingleTileSchedulerILb1ELb0ELb0ELi128EEEEEEEEEvNT_6ParamsE$_ZN4cute3eso3ESOILb0ELb0EJNS_5tupleIJiNS_1CILi512EEEEEENS2_IJiiEEENS3_ILi1024EEEEEC2ERKS5_RKS6_RKS7_,($_ZN7cutlass13device_kernelIN5flash19enable_sm80_to_sm89INS1_16FlashAttnBwdSm80INS1_25CollectiveMainloopBwdSm80ILi2ELi2EN4cute5tupleIJNS5_1CILi128EEES8_NS7_ILi64EEEEEENS_10bfloat16_tEfNS_4arch4Sm80ELb0ELb1ELb1ELb1ELb0ELb0ELb0ELb0ELi2ELi4ELi4ELi4ELb0EEENS1_21CollectiveEpilogueBwdISA_SB_SD_Li256ELb1ELb0ELi2EEENS1_19SingleTileSchedulerILb1ELb0ELb0ELi128EEEEEEEEEvNT_6ParamsE$_ZN4cute3eso3ESOILb0ELb0EJNS_5tupleIJiiEEEiNS_1CILi0EEEEEC2ERKS3_RKiRKS5_ - $_ZN7cutlass13device_kernelIN5flash19enable_sm80_to_sm89INS1_16FlashAttnBwdSm80INS1_25CollectiveMainloopBwdSm80ILi2ELi2EN4cute5tupleIJNS5_1CILi128EEES8_NS7_ILi64EEEEEENS_10bfloat16_tEfNS_4arch4Sm80ELb0ELb1ELb1ELb1ELb0ELb0ELb0ELb0ELi2ELi4ELi4ELi4ELb0EEENS1_21CollectiveEpilogueBwdISA_SB_SD_Li256ELb1ELb0ELi2EEENS1_19SingleTileSchedulerILb1ELb0ELb0ELi128EEEEEEEEEvNT_6ParamsE$_ZN4cute3eso3ESOILb0ELb0EJNS_5tupleIJiNS_1CILi512EEEEEENS2_IJiiEEENS3_ILi1024EEEEEC2ERKS5_RKS6_RKS7_)
$_ZN7cutlass13device_kernelIN5flash19enable_sm80_to_sm89INS1_16FlashAttnBwdSm80INS1_25CollectiveMainloopBwdSm80ILi2ELi2EN4cute5tupleIJNS5_1CILi128EEES8_NS7_ILi64EEEEEENS_10bfloat16_tEfNS_4arch4Sm80ELb0ELb1ELb1ELb1ELb0ELb0ELb0ELb0ELi2ELi4ELi4ELi4ELb0EEENS1_21CollectiveEpilogueBwdISA_SB_SD_Li256ELb1ELb0ELi2EEENS1_19SingleTileSchedulerILb1ELb0ELb0ELi128EEEEEEEEEvNT_6ParamsE$_ZN4cute3eso3ESOILb0ELb0EJNS_5tupleIJiNS_1CILi512EEEEEENS2_IJiiEEENS3_ILi1024EEEEEC2ERKS5_RKS6_RKS7_:
        /* <DEDUP_REMOVED lines=9> */
        .type           $_ZN7cutlass13device_kernelIN5flash19enable_sm80_to_sm89INS1_16FlashAttnBwdSm80INS1_25CollectiveMainloopBwdSm80ILi2ELi2EN4cute5tupleIJNS5_1CILi128EEES8_NS7_ILi64EEEEEENS_10bfloat16_tEfNS_4arch4Sm80ELb0ELb1ELb1ELb1ELb0ELb0ELb0ELb0ELi2ELi4ELi4ELi4ELb0EEENS1_21CollectiveEpilogueBwdISA_SB_SD_Li256ELb1ELb0ELi2EEENS1_19SingleTileSchedulerILb1ELb0ELb0ELi128EEEEEEEEEvNT_6ParamsE$_ZN4cute3eso3ESOILb0ELb0EJNS_5tupleIJiiEEEiNS_1CILi0EEEEEC2ERKS3_RKiRKS5_,@function
        .size           $_ZN7cutlass13device_kernelIN5flash19enable_sm80_to_sm89INS1_16FlashAttnBwdSm80INS1_25CollectiveMainloopBwdSm80ILi2ELi2EN4cute5tupleIJNS5_1CILi128EEES8_NS7_ILi64EEEEEENS_10bfloat16_tEfNS_4arch4Sm80ELb0ELb1ELb1ELb1ELb0ELb0ELb0ELb0ELi2ELi4ELi4ELi4ELb0EEENS1_21CollectiveEpilogueBwdISA_SB_SD_Li256ELb1ELb0ELi2EEENS1_19SingleTileSchedulerILb1ELb0ELb0ELi128EEEEEEEEEvNT_6ParamsE$_ZN4cute3eso3ESOILb0ELb0EJNS_5tupleIJiiEEEiNS_1CILi0EEEEEC2ERKS3_RKiRKS5_,($_ZN7cutlass13device_kernelIN5flash19enable_sm80_to_sm89INS1_16FlashAttnBwdSm80INS1_25CollectiveMainloopBwdSm80ILi2ELi2EN4cute5tupleIJNS5_1CILi128EEES8_NS7_ILi64EEEEEENS_10bfloat16_tEfNS_4arch4Sm80ELb0ELb1ELb1ELb1ELb0ELb0ELb0ELb0ELi2ELi4ELi4ELi4ELb0EEENS1_21CollectiveEpilogueBwdISA_SB_SD_Li256ELb1ELb0ELi2EEENS1_19SingleTileSchedulerILb1ELb0ELb0ELi128EEEEEEEEEvNT_6ParamsE$_ZN4cute3eso3ESOILb0ELb0EJNS_6LayoutINS_5tupleIJNS3_IJNS3_IJNS_1CILi8EEENS4_ILi1EEEEEES6_EEENS3_IJNS3_IJS6_S6_EEENS4_ILi2EEEEEEEEENS3_IJNS3_IJNS3_IJS6_NS4_ILi0EEEEEESD_EEENS3_IJNS3_IJSD_SD_EEEiEEEEEEEENS_10ViewEngineINS_8smem_ptrIPN7cutlass10bfloat16_tEEEEEEEC2ERKSJ_RKSQ_ - $_ZN7cutlass13device_kernelIN5flash19enable_sm80_to_sm89INS1_16FlashAttnBwdSm80INS1_25CollectiveMainloopBwdSm80ILi2ELi2EN4cute5tupleIJNS5_1CILi128EEES8_NS7_ILi64EEEEEENS_10bfloat16_tEfNS_4arch4Sm80ELb0ELb1ELb1ELb1ELb0ELb0ELb0ELb0ELi2ELi4ELi4ELi4ELb0EEENS1_21CollectiveEpilogueBwdISA_SB_SD_Li256ELb1ELb0ELi2EEENS1_19SingleTileSchedulerILb1ELb0ELb0ELi128EEEEEEEEEvNT_6ParamsE$_ZN4cute3eso3ESOILb0ELb0EJNS_5tupleIJiiEEEiNS_1CILi0EEEEEC2ERKS3_RKiRKS5_)
$_ZN7cutlass13device_kernelIN5flash19enable_sm80_to_sm89INS1_16FlashAttnBwdSm80INS1_25CollectiveMainloopBwdSm80ILi2ELi2EN4cute5tupleIJNS5_1CILi128EEES8_NS7_ILi64EEEEEENS_10bfloat16_tEfNS_4arch4Sm80ELb0ELb1ELb1ELb1ELb0ELb0ELb0ELb0ELi2ELi4ELi4ELi4ELb0EEENS1_21CollectiveEpilogueBwdISA_SB_SD_Li256ELb1ELb0ELi2EEENS1_19SingleTileSchedulerILb1ELb0ELb0ELi128EEEEEEEEEvNT_6ParamsE$_ZN4cute3eso3ESOILb0ELb0EJNS_5tupleIJiiEEEiNS_1CILi0EEEEEC2ERKS3_RKiRKS5_:
[----:B------:R-:W-:Y:S02]  /*74c0*/  IADD3 R3, R3, -c[0x0][0x20], RZ ;  /* 0x8000080003037a10 */ /* 0x000fe40007ffe0ff */
[----:B------:R-:W-:-:S03]  /*74d0*/  IADD3 R2, R2, -c[0x0][0x20], RZ ;  /* 0x8000080002027a10 */ /* 0x000fc60007ffe0ff */
[----:B------:R1:W-:Y:S04]  /*74e0*/  STL [R3], R10 ;  /* 0x0000000a03007387 */ /* 0x0003e80000100800 */
[----:B------:R1:W-:Y:S04]  /*74f0*/  STL [R3+0x4], R8 ;  /* 0x0000040803007387 */ /* 0x0003e80000100800 */
[----:B------:R-:W2:Y:S01]  /*7500*/  LDL R2, [R2] ;  /* 0x0000000002027983 */ /* 0x000ea20000100800 */
[----:B------:R-:W-:-:S03]  /*7510*/  IMAD.MOV.U32 R7, RZ, RZ, 0x0 ;  /* 0x00000000ff077424 */ /* 0x000fc600078e00ff */
[----:B--2---:R1:W-:Y:S01]  /*7520*/  STL [R3+0x8], R2 ;  /* 0x0000080203007387 */ /* 0x0043e20000100800 */
[----:B------:R-:W-:Y:S05]  /*7530*/  RET.REL.NODEC R6 `(_ZN7cutlass13device_kernelIN5flash19enable_sm80_to_sm89INS1_16FlashAttnBwdSm80INS1_25CollectiveMainloopBwdSm80ILi2ELi2EN4cute5tupleIJNS5_1CILi128EEES8_NS7_ILi64EEEEEENS_10bfloat16_tEfNS_4arch4Sm80ELb0ELb1ELb1ELb1ELb0ELb0ELb0ELb0ELi2ELi4ELi4ELi4ELb0EEENS1_21CollectiveEpilogueBwdISA_SB_SD_Li256ELb1ELb0ELi2EEENS1_19SingleTileSchedulerILb1ELb0ELb0ELi128EEEEEEEEEvNT_6ParamsE) ;  /* 0xffff8ac006007950 */ /* 0x000fea0003c3ffff */
        .type           $_ZN7cutlass13device_kernelIN5flash19enable_sm80_to_sm89INS1_16FlashAttnBwdSm80INS1_25CollectiveMainloopBwdSm80ILi2ELi2EN4cute5tupleIJNS5_1CILi128EEES8_NS7_ILi64EEEEEENS_10bfloat16_tEfNS_4arch4Sm80ELb0ELb1ELb1ELb1ELb0ELb0ELb0ELb0ELi2ELi4ELi4ELi4ELb0EEENS1_21CollectiveEpilogueBwdISA_SB_SD_Li256ELb1ELb0ELi2EEENS1_19SingleTileSchedulerILb1ELb0ELb0ELi128EEEEEEEEEvNT_6ParamsE$_ZN4cute3eso3ESOILb0ELb0EJNS_6LayoutINS_5tupleIJNS3_IJNS3_IJNS_1CILi8EEENS4_ILi1EEEEEES6_EEENS3_IJNS3_IJS6_S6_EEENS4_ILi2EEEEEEEEENS3_IJNS3_IJNS3_IJS6_NS4_ILi0EEEEEESD_EEENS3_IJNS3_IJSD_SD_EEEiEEEEEEEENS_10ViewEngineINS_8smem_ptrIPN7cutlass10bfloat16_tEEEEEEEC2ERKSJ_RKSQ_,@function
        .size           $_ZN7cutlass13device_kernelIN5flash19enable_sm80_to_sm89INS1_16FlashAttnBwdSm80INS1_25CollectiveMainloopBwdSm80ILi2ELi2EN4cute5tupleIJNS5_1CILi128EEES8_NS7_ILi64EEEEEENS_10bfloat16_tEfNS_4arch4Sm80ELb0ELb1ELb1ELb1ELb0ELb0ELb0ELb0ELi2ELi4ELi4ELi4ELb0EEENS1_21CollectiveEpilogueBwdISA_SB_SD_Li256ELb1ELb0ELi2EEENS1_19SingleTileSchedulerILb1ELb0ELb0ELi128EEEEEEEEEvNT_6ParamsE$_ZN4cute3eso3ESOILb0ELb0EJNS_6LayoutINS_5tupleIJNS3_IJNS3_IJNS_1CILi8EEENS4_ILi1EEEEEES6_EEENS3_IJNS3_IJS6_S6_EEENS4_ILi2EEEEEEEEENS3_IJNS3_IJNS3_IJS6_NS4_ILi0EEEEEESD_EEENS3_IJNS3_IJSD_SD_EEEiEEEEEEEENS_10ViewEngineINS_8smem_ptrIPN7cutlass10bfloat16_tEEEEEEEC2ERKSJ_RKSQ_,($_ZN7cutlass13device_kernelIN5flash19enable_sm80_to_sm89INS1_16FlashAttnBwdSm80INS1_25CollectiveMainloopBwdSm80ILi2ELi2EN4cute5tupleIJNS5_1CILi128EEES8_NS7_ILi64EEEEEENS_10bfloat16_tEfNS_4arch4Sm80ELb0ELb1ELb1ELb1ELb0ELb0ELb0ELb0ELi2ELi4ELi4ELi4ELb0EEENS1_21CollectiveEpilogueBwdISA_SB_SD_Li256ELb1ELb0ELi2EEENS1_19SingleTileSchedulerILb1ELb0ELb0ELi128EEEEEEEEEvNT_6ParamsE$_ZN4cute3eso3ESOILb0ELb0EJNS_6LayoutINS_5tupleIJNS3_IJNS_1CILi1EEENS3_IJS5_NS4_ILi2EEES6_EEEEEES6_NS3_IJS6_S6_EEEEEENS3_IJNS3_IJNS4_ILi0EEENS3_IJS5_NS4_ILi256EEEiEEEEEENS4_ILi2048EEENS3_IJiNS4_ILi4096EEEEEEEEEEENS_10ViewEngineINS_8smem_ptrIPjEEEEEEC2ERKSJ_RKSO_ - $_ZN7cutlass13device_kernelIN5flash19enable_sm80_to_sm89INS1_16FlashAttnBwdSm80INS1_25CollectiveMainloopBwdSm80ILi2ELi2EN4cute5tupleIJNS5_1CILi128EEES8_NS7_ILi64EEEEEENS_10bfloat16_tEfNS_4arch4Sm80ELb0ELb1ELb1ELb1ELb0ELb0ELb0ELb0ELi2ELi4ELi4ELi4ELb0EEENS1_21CollectiveEpilogueBwdISA_SB_SD_Li256ELb1ELb0ELi2EEENS1_19SingleTileSchedulerILb1ELb0ELb0ELi128EEEEEEEEEvNT_6ParamsE$_ZN4cute3eso3ESOILb0ELb0EJNS_6LayoutINS_5tupleIJNS3_IJNS3_IJNS_1CILi8EEENS4_ILi1EEEEEES6_EEENS3_IJNS3_IJS6_S6_EEENS4_ILi2EEEEEEEEENS3_IJNS3_IJNS3_IJS6_NS4_ILi0EEEEEESD_EEENS3_IJNS3_IJSD_SD_EEEiEEEEEEEENS_10ViewEngineINS_8smem_ptrIPN7cutlass10bfloat16_tEEEEEEEC2ERKSJ_RKSQ_)
$_ZN7cutlass13device_kernelIN5flash19enable_sm80_to_sm89INS1_16FlashAttnBwdSm80INS1_25CollectiveMainloopBwdSm80ILi2ELi2EN4cute5tupleIJNS5_1CILi128EEES8_NS7_ILi64EEEEEENS_10bfloat16_tEfNS_4arch4Sm80ELb0ELb1ELb1ELb1ELb0ELb0ELb0ELb0ELi2ELi4ELi4ELi4ELb0EEENS1_21CollectiveEpilogueBwdISA_SB_SD_Li256ELb1ELb0ELi2EEENS1_19SingleTileSchedulerILb1ELb0ELb0ELi128EEEEEEEEEvNT_6ParamsE$_ZN4cute3eso3ESOILb0ELb0EJNS_6LayoutINS_5tupleIJNS3_IJNS3_IJNS_1CILi8EEENS4_ILi1EEEEEES6_EEENS3_IJNS3_IJS6_S6_EEENS4_ILi2EEEEEEEEENS3_IJNS3_IJNS3_IJS6_NS4_ILi0EEEEEESD_EEENS3_IJNS3_IJSD_SD_EEEiEEEEEEEENS_10ViewEngineINS_8smem_ptrIPN7cutlass10bfloat16_tEEEEEEEC2ERKSJ_RKSQ_:
[----:B------:R-:W-:Y:S02]  /*7540*/  IADD3 R3, R70, -c[0x0][0x20], RZ ;  /* 0x8000080046037a10 */ /* 0x000fe40007ffe0ff */
[----:B------:R-:W-:-:S03]  /*7550*/  IADD3 R2, R62, -c[0x0][0x20], RZ ;  /* 0x800008003e027a10 */ /* 0x000fc60007ffe0ff */
[----:B------:R1:W-:Y:S04]  /*7560*/  STL [R3], R6 ;  /* 0x0000000603007387 */ /* 0x0003e80000100800 */
[----:B------:R-:W2:Y:S01]  /*7570*/  LDL.64 R10, [R2] ;  /* 0x00000000020a7983 */ /* 0x000ea20000100a00 */
[----:B------:R-:W-:-:S03]  /*7580*/  IMAD.MOV.U32 R5, RZ, RZ, 0x0 ;  /* 0x00000000ff057424 */ /* 0x000fc600078e00ff */
[----:B--2---:R1:W-:Y:S01]  /*7590*/  STL.64 [R3+0x8], R10 ;  /* 0x0000080a03007387 */ /* 0x0043e20000100a00 */
[----:B------:R-:W-:Y:S05]  /*75a0*/  RET.REL.NODEC R4 `(_ZN7cutlass13device_kernelIN5flash19enable_sm80_to_sm89INS1_16FlashAttnBwdSm80INS1_25CollectiveMainloopBwdSm80ILi2ELi2EN4cute5tupleIJNS5_1CILi128EEES8_NS7_ILi64EEEEEENS_10bfloat16_tEfNS_4arch4Sm80ELb0ELb1ELb1ELb1ELb0ELb0ELb0ELb0ELi2ELi4ELi4ELi4ELb0EEENS1_21CollectiveEpilogueBwdISA_SB_SD_Li256ELb1ELb0ELi2EEENS1_19SingleTileSchedulerILb1ELb0ELb0ELi128EEEEEEEEEvNT_6ParamsE) ;  /* 0xffff8a5004007950 */ /* 0x000fea0003c3ffff */
        .type           $_ZN7cutlass13device_kernelIN5flash19enable_sm80_to_sm89INS1_16FlashAttnBwdSm80INS1_25CollectiveMainloopBwdSm80ILi2ELi2EN4cute5tupleIJNS5_1CILi128EEES8_NS7_ILi64EEEEEENS_10bfloat16_tEfNS_4arch4Sm80ELb0ELb1ELb1ELb1ELb0ELb0ELb0ELb0ELi2ELi4ELi4ELi4ELb0EEENS1_21CollectiveEpilogueBwdISA_SB_SD_Li256ELb1ELb0ELi2EEENS1_19SingleTileSchedulerILb1ELb0ELb0ELi128EEEEEEEEEvNT_6ParamsE$_ZN4cute3eso3ESOILb0ELb0EJNS_6LayoutINS_5tupleIJNS3_IJNS_1CILi1EEENS3_IJS5_NS4_ILi2EEES6_EEEEEES6_NS3_IJS6_S6_EEEEEENS3_IJNS3_IJNS4_ILi0EEENS3_IJS5_NS4_ILi256EEEiEEEEEENS4_ILi2048EEENS3_IJiNS4_ILi4096EEEEEEEEEEENS_10ViewEngineINS_8smem_ptrIPjEEEEEEC2ERKSJ_RKSO_,@function
        .size           $_ZN7cutlass13device_kernelIN5flash19enable_sm80_to_sm89INS1_16FlashAttnBwdSm80INS1_25CollectiveMainloopBwdSm80ILi2ELi2EN4cute5tupleIJNS5_1CILi128EEES8_NS7_ILi64EEEEEENS_10bfloat16_tEfNS_4arch4Sm80ELb0ELb1ELb1ELb1ELb0ELb0ELb0ELb0ELi2ELi4ELi4ELi4ELb0EEENS1_21CollectiveEpilogueBwdISA_SB_SD_Li256ELb1ELb0ELi2EEENS1_19SingleTileSchedulerILb1ELb0ELb0ELi128EEEEEEEEEvNT_6ParamsE$_ZN4cute3eso3ESOILb0ELb0EJNS_6LayoutINS_5tupleIJNS3_IJNS_1CILi1EEENS3_IJS5_NS4_ILi2EEES6_EEEEEES6_NS3_IJS6_S6_EEEEEENS3_IJNS3_IJNS4_ILi0EEENS3_IJS5_NS4_ILi256EEEiEEEEEENS4_ILi2048EEENS3_IJiNS4_ILi4096EEEEEEEEEEENS_10ViewEngineINS_8smem_ptrIPjEEEEEEC2ERKSJ_RKSO_,($_ZN7cutlass13device_kernelIN5flash19enable_sm80_to_sm89INS1_16FlashAttnBwdSm80INS1_25CollectiveMainloopBwdSm80ILi2ELi2EN4cute5tupleIJNS5_1CILi128EEES8_NS7_ILi64EEEEEENS_10bfloat16_tEfNS_4arch4Sm80ELb0ELb1ELb1ELb1ELb0ELb0ELb0ELb0ELi2ELi4ELi4ELi4ELb0EEENS1_21CollectiveEpilogueBwdISA_SB_SD_Li256ELb1ELb0ELi2EEENS1_19SingleTileSchedulerILb1ELb0ELb0ELi128EEEEEEEEEvNT_6ParamsE$_ZN4cute3eso3ESOILb0ELb0EJNS_6LayoutINS_5tupleIJNS3_IJNS_1CILi2EEES5_EEENS4_ILi8EEES6_EEENS3_IJNS3_IJNS4_ILi1EEEiEEENS4_ILi1024EEENS3_IJiiEEEEEEEENS_10ViewEngineINS_8smem_ptrIPN7cutlass10bfloat16_tEEEEEEEC2ERKSE_RKSL_ - $_ZN7cutlass13device_kernelIN5flash19enable_sm80_to_sm89INS1_16FlashAttnBwdSm80INS1_25CollectiveMainloopBwdSm80ILi2ELi2EN4cute5tupleIJNS5_1CILi128EEES8_NS7_ILi64EEEEEENS_10bfloat16_tEfNS_4arch4Sm80ELb0ELb1ELb1ELb1ELb0ELb0ELb0ELb0ELi2ELi4ELi4ELi4ELb0EEENS1_21CollectiveEpilogueBwdISA_SB_SD_Li256ELb1ELb0ELi2EEENS1_19SingleTileSchedulerILb1ELb0ELb0ELi128EEEEEEEEEvNT_6ParamsE$_ZN4cute3eso3ESOILb0ELb0EJNS_6LayoutINS_5tupleIJNS3_IJNS_1CILi1EEENS3_IJS5_NS4_ILi2EEES6_EEEEEES6_NS3_IJS6_S6_EEEEEENS3_IJNS3_IJNS4_ILi0EEENS3_IJS5_NS4_ILi256EEEiEEEEEENS4_ILi2048EEENS3_IJiNS4_ILi4096EEEEEEEEEEENS_10ViewEngineINS_8smem_ptrIPjEEEEEEC2ERKSJ_RKSO_)
$_ZN7cutlass13device_kernelIN5flash19enable_sm80_to_sm89INS1_16FlashAttnBwdSm80INS1_25CollectiveMainloopBwdSm80ILi2ELi2EN4cute5tupleIJNS5_1CILi128EEES8_NS7_ILi64EEEEEENS_10bfloat16_tEfNS_4arch4Sm80ELb0ELb1ELb1ELb1ELb0ELb0ELb0ELb0ELi2ELi4ELi4ELi4ELb0EEENS1_21CollectiveEpilogueBwdISA_SB_SD_Li256ELb1ELb0ELi2EEENS1_19SingleTileSchedulerILb1ELb0ELb0ELi128EEEEEEEEEvNT_6ParamsE$_ZN4cute3eso3ESOILb0ELb0EJNS_6LayoutINS_5tupleIJNS3_IJNS_1CILi1EEENS3_IJS5_NS4_ILi2EEES6_EEEEEES6_NS3_IJS6_S6_EEEEEENS3_IJNS3_IJNS4_ILi0EEENS3_IJS5_NS4_ILi256EEEiEEEEEENS4_ILi2048EEENS3_IJiNS4_ILi4096EEEEEEEEEEENS_10ViewEngineINS_8smem_ptrIPjEEEEEEC2ERKSJ_RKSO_:
[----:B------:R-:W-:Y:S02]  /*75b0*/  IADD3 R5, R60, -c[0x0][0x20], RZ ;  /* 0x800008003c057a10 */ /* 0x000fe40007ffe0ff */
[----:B------:R-:W-:-:S03]  /*75c0*/  IADD3 R6, R44, -c[0x0][0x20], RZ ;  /* 0x800008002c067a10 */ /* 0x000fc60007ffe0ff */
[----:B------:R1:W-:Y:S04]  /*75d0*/  STL.64 [R5], R2 ;  /* 0x0000000205007387 */ /* 0x0003e80000100a00 */
[----:B------:R-:W2:Y:S01]  /*75e0*/  LDL.64 R6, [R6] ;  /* 0x0000000006067983 */ /* 0x000ea20000100a00 */
[----:B------:R-:W-:Y:S02]  /*75f0*/  IMAD.MOV.U32 R8, RZ, RZ, R4 ;  /* 0x000000ffff087224 */ /* 0x000fe400078e0004 */
[----:B------:R-:W-:Y:S01]  /*7600*/  IMAD.MOV.U32 R9, RZ, RZ, 0x0 ;  /* 0x00000000ff097424 */ /* 0x000fe200078e00ff */
[----:B--2---:R1:W-:Y:S03]  /*7610*/  STL.64 [R5+0x8], R6 ;  /* 0x0000080605007387 */ /* 0x0043e60000100a00 */
[----:B------:R-:W-:Y:S05]  /*7620*/  RET.REL.NODEC R8 `(_ZN7cutlass13device_kernelIN5flash19enable_sm80_to_sm89INS1_16FlashAttnBwdSm80INS1_25CollectiveMainloopBwdSm80ILi2ELi2EN4cute5tupleIJNS5_1CILi128EEES8_NS7_ILi64EEEEEENS_10bfloat16_tEfNS_4arch4Sm80ELb0ELb1ELb1ELb1ELb0ELb0ELb0ELb0ELi2ELi4ELi4ELi4ELb0EEENS1_21CollectiveEpilogueBwdISA_SB_SD_Li256ELb1ELb0ELi2EEENS1_19SingleTileSchedulerILb1ELb0ELb0ELi128EEEEEEEEEvNT_6ParamsE) ;  /* 0xffff89d008007950 */ /* 0x000fea0003c3ffff */
        .type           $_ZN7cutlass13device_kernelIN5flash19enable_sm80_to_sm89INS1_16FlashAttnBwdSm80INS1_25CollectiveMainloopBwdSm80ILi2ELi2EN4cute5tupleIJNS5_1CILi128EEES8_NS7_ILi64EEEEEENS_10bfloat16_tEfNS_4arch4Sm80ELb0ELb1ELb1ELb1ELb0ELb0ELb0ELb0ELi2ELi4ELi4ELi4ELb0EEENS1_21CollectiveEpilogueBwdISA_SB_SD_Li256ELb1ELb0ELi2EEENS1_19SingleTileSchedulerILb1ELb0ELb0ELi128EEEEEEEEEvNT_6ParamsE$_ZN4cute3eso3ESOILb0ELb0EJNS_6LayoutINS_5tupleIJNS3_IJNS_1CILi2EEES5_EEENS4_ILi8EEES6_EEENS3_IJNS3_IJNS4_ILi1EEEiEEENS4_ILi1024EEENS3_IJiiEEEEEEEENS_10ViewEngineINS_8smem_ptrIPN7cutlass10bfloat16_tEEEEEEEC2ERKSE_RKSL_,@function
        .size           $_ZN7cutlass13device_kernelIN5flash19enable_sm80_to_sm89INS1_16FlashAttnBwdSm80INS1_25CollectiveMainloopBwdSm80ILi2ELi2EN4cute5tupleIJNS5_1CILi128EEES8_NS7_ILi64EEEEEENS_10bfloat16_tEfNS_4arch4Sm80ELb0ELb1ELb1ELb1ELb0ELb0ELb0ELb0ELi2ELi4ELi4ELi4ELb0EEENS1_21CollectiveEpilogueBwdISA_SB_SD_Li256ELb1ELb0ELi2EEENS1_19SingleTileSchedulerILb1ELb0ELb0ELi128EEEEEEEEEvNT_6ParamsE$_ZN4cute3eso3ESOILb0ELb0EJNS_6LayoutINS_5tupleIJNS3_IJNS_1CILi2EEES5_EEENS4_ILi8EEES6_EEENS3_IJNS3_IJNS4_ILi1EEEiEEENS4_ILi1024EEENS3_IJiiEEEEEEEENS_10ViewEngineINS_8smem_ptrIPN7cutlass10bfloat16_tEEEEEEEC2ERKSE_RKSL_,($_ZN7cutlass13device_kernelIN5flash19enable_sm80_to_sm89INS1_16FlashAttnBwdSm80INS1_25CollectiveMainloopBwdSm80ILi2ELi2EN4cute5tupleIJNS5_1CILi128EEES8_NS7_ILi64EEEEEENS_10bfloat16_tEfNS_4arch4Sm80ELb0ELb1ELb1ELb1ELb0ELb0ELb0ELb0ELi2ELi4ELi4ELi4ELb0EEENS1_21CollectiveEpilogueBwdISA_SB_SD_Li256ELb1ELb0ELi2EEENS1_19SingleTileSchedulerILb1ELb0ELb0ELi128EEEEEEEEEvNT_6ParamsE$_ZN4cute3eso3ESOILb0ELb0EJNS_6LayoutINS_5tupleIJNS3_IJNS_1CILi2EEES5_EEENS4_ILi8EEES6_EEENS3_IJNS3_IJNS4_ILi1EEEiEEENS4_ILi1024EEENS3_IJiiEEEEEEEEjEEC2ERKSE_RKj - $_ZN7cutlass13device_kernelIN5flash19enable_sm80_to_sm89INS1_16FlashAttnBwdSm80INS1_25CollectiveMainloopBwdSm80ILi2ELi2EN4cute5tupleIJNS5_1CILi128EEES8_NS7_ILi64EEEEEENS_10bfloat16_tEfNS_4arch4Sm80ELb0ELb1ELb1ELb1ELb0ELb0ELb0ELb0ELi2ELi4ELi4ELi4ELb0EEENS1_21CollectiveEpilogueBwdISA_SB_SD_Li256ELb1ELb0ELi2EEENS1_19SingleTileSchedulerILb1ELb0ELb0ELi128EEEEEEEEEvNT_6ParamsE$_ZN4cute3eso3ESOILb0ELb0EJNS_6LayoutINS_5tupleIJNS3_IJNS_1CILi2EEES5_EEENS4_ILi8EEES6_EEENS3_IJNS3_IJNS4_ILi1EEEiEEENS4_ILi1024EEENS3_IJiiEEEEEEEENS_10ViewEngineINS_8smem_ptrIPN7cutlass10bfloat16_tEEEEEEEC2ERKSE_RKSL_)
$_ZN7cutlass13device_kernelIN5flash19enable_sm80_to_sm89INS1_16FlashAttnBwdSm80INS1_25CollectiveMainloopBwdSm80ILi2ELi2EN4cute5tupleIJNS5_1CILi128EEES8_NS7_ILi64EEEEEENS_10bfloat16_tEfNS_4arch4Sm80ELb0ELb1ELb1ELb1ELb0ELb0ELb0ELb0ELi2ELi4ELi4ELi4ELb0EEENS1_21CollectiveEpilogueBwdISA_SB_SD_Li256ELb1ELb0ELi2EEENS1_19SingleTileSchedulerILb1ELb0ELb0ELi128EEEEEEEEEvNT_6ParamsE$_ZN4cute3eso3ESOILb0ELb0EJNS_6LayoutINS_5tupleIJNS3_IJNS_1CILi2EEES5_EEENS4_ILi8EEES6_EEENS3_IJNS3_IJNS4_ILi1EEEiEEENS4_ILi1024EEENS3_IJiiEEEEEEEENS_10ViewEngineINS_8smem_ptrIPN7cutlass10bfloat16_tEEEEEEEC2ERKSE_RKSL_:
[----:B------:R-:W-:Y:S02]  /*7630*/  IADD3 R3, R25, -c[0x0][0x20], RZ ;  /* 0x8000080019037a10 */ /* 0x000fe40007ffe0ff */
[----:B------:R-:W-:-:S03]  /*7640*/  IADD3 R2, R24, -c[0x0][0x20], RZ ;  /* 0x8000080018027a10 */ /* 0x000fc60007ffe0ff */
[----:B------:R1:W-:Y:S04]  /*7650*/  STL.64 [R3], R4 ;  /* 0x0000000403007387 */ /* 0x0003e80000100a00 */
[----:B------:R1:W-:Y:S04]  /*7660*/  STL [R3+0x8], R16 ;  /* 0x0000081003007387 */ /* 0x0003e80000100800 */
[----:B------:R-:W2:Y:S01]  /*7670*/  LDL.64 R8, [R2] ;  /* 0x0000000002087983 */ /* 0x000ea20000100a00 */
[----:B------:R-:W-:-:S03]  /*7680*/  IMAD.MOV.U32 R7, RZ, RZ, 0x0 ;  /* 0x00000000ff077424 */ /* 0x000fc600078e00ff */
[----:B--2---:R1:W-:Y:S01]  /*7690*/  STL.64 [R3+0x10], R8 ;  /* 0x0000100803007387 */ /* 0x0043e20000100a00 */
[----:B------:R-:W-:Y:S05]  /*76a0*/  RET.REL.NODEC R6 `(_ZN7cutlass13device_kernelIN5flash19enable_sm80_to_sm89INS1_16FlashAttnBwdSm80INS1_25CollectiveMainloopBwdSm80ILi2ELi2EN4cute5tupleIJNS5_1CILi128EEES8_NS7_ILi64EEEEEENS_10bfloat16_tEfNS_4arch4Sm80ELb0ELb1ELb1ELb1ELb0ELb0ELb0ELb0ELi2ELi4ELi4ELi4ELb0EEENS1_21CollectiveEpilogueBwdISA_SB_SD_Li256ELb1ELb0ELi2EEENS1_19SingleTileSchedulerILb1ELb0ELb0ELi128EEEEEEEEEvNT_6ParamsE) ;  /* 0xffff895006007950 */ /* 0x000fea0003c3ffff */
        .type           $_ZN7cutlass13device_kernelIN5flash19enable_sm80_to_sm89INS1_16FlashAttnBwdSm80INS1_25CollectiveMainloopBwdSm80ILi2ELi2EN4cute5tupleIJNS5_1CILi128EEES8_NS7_ILi64EEEEEENS_10bfloat16_tEfNS_4arch4Sm80ELb0ELb1ELb1ELb1ELb0ELb0ELb0ELb0ELi2ELi4ELi4ELi4ELb0EEENS1_21CollectiveEpilogueBwdISA_SB_SD_Li256ELb1ELb0ELi2EEENS1_19SingleTileSchedulerILb1ELb0ELb0ELi128EEEEEEEEEvNT_6ParamsE$_ZN4cute3eso3ESOILb0ELb0EJNS_6LayoutINS_5tupleIJNS3_IJNS_1CILi2EEES5_EEENS4_ILi8EEES6_EEENS3_IJNS3_IJNS4_ILi1EEEiEEENS4_ILi1024EEENS3_IJiiEEEEEEEEjEEC2ERKSE_RKj,@function
        .size           $_ZN7cutlass13device_kernelIN5flash19enable_sm80_to_sm89INS1_16FlashAttnBwdSm80INS1_25CollectiveMainloopBwdSm80ILi2ELi2EN4cute5tupleIJNS5_1CILi128EEES8_NS7_ILi64EEEEEENS_10bfloat16_tEfNS_4arch4Sm80ELb0ELb1ELb1ELb1ELb0ELb0ELb0ELb0ELi2ELi4ELi4ELi4ELb0EEENS1_21CollectiveEpilogueBwdISA_SB_SD_Li256ELb1ELb0ELi2EEENS1_19SingleTileSchedulerILb1ELb0ELb0ELi128EEEEEEEEEvNT_6ParamsE$_ZN4cute3eso3ESOILb0ELb0EJNS_6LayoutINS_5tupleIJNS3_IJNS_1CILi2EEES5_EEENS4_ILi8EEES6_EEENS3_IJNS3_IJNS4_ILi1EEEiEEENS4_ILi1024EEENS3_IJiiEEEEEEEEjEEC2ERKSE_RKj,($_ZN7cutlass13device_kernelIN5flash19enable_sm80_to_sm89INS1_16FlashAttnBwdSm80INS1_25CollectiveMainloopBwdSm80ILi2ELi2EN4cute5tupleIJNS5_1CILi128EEES8_NS7_ILi64EEEEEENS_10bfloat16_tEfNS_4arch4Sm80ELb0ELb1ELb1ELb1ELb0ELb0ELb0ELb0ELi2ELi4ELi4ELi4ELb0EEENS1_21CollectiveEpilogueBwdISA_SB_SD_Li256ELb1ELb0ELi2EEENS1_19SingleTileSchedulerILb1ELb0ELb0ELi128EEEEEEEEEvNT_6ParamsE$_ZN4cute3eso3ESOILb0ELb0EJNS_6LayoutINS_5tupleIJNS3_IJNS_1CILi2EEES5_EEES6_NS4_ILi8EEEEEENS3_IJNS3_IJiNS4_ILi512EEEEEENS3_IJiiEEENS4_ILi1024EEEEEEEENS_10ViewEngineINS_8smem_ptrIPN7cutlass10bfloat16_tEEEEEEEC2ERKSE_RKSL_ - $_ZN7cutlass13device_kernelIN5flash19enable_sm80_to_sm89INS1_16FlashAttnBwdSm80INS1_25CollectiveMainloopBwdSm80ILi2ELi2EN4cute5tupleIJNS5_1CILi128EEES8_NS7_ILi64EEEEEENS_10bfloat16_tEfNS_4arch4Sm80ELb0ELb1ELb1ELb1ELb0ELb0ELb0ELb0ELi2ELi4ELi4ELi4ELb0EEENS1_21CollectiveEpilogueBwdISA_SB_SD_Li256ELb1ELb0ELi2EEENS1_19SingleTileSchedulerILb1ELb0ELb0ELi128EEEEEEEEEvNT_6ParamsE$_ZN4cute3eso3ESOILb0ELb0EJNS_6LayoutINS_5tupleIJNS3_IJNS_1CILi2EEES5_EEENS4_ILi8EEES6_EEENS3_IJNS3_IJNS4_ILi1EEEiEEENS4_ILi1024EEENS3_IJiiEEEEEEEEjEEC2ERKSE_RKj)
$_ZN7cutlass13device_kernelIN5flash19enable_sm80_to_sm89INS1_16FlashAttnBwdSm80INS1_25CollectiveMainloopBwdSm80ILi2ELi2EN4cute5tupleIJNS5_1CILi128EEES8_NS7_ILi64EEEEEENS_10bfloat16_tEfNS_4arch4Sm80ELb0ELb1ELb1ELb1ELb0ELb0ELb0ELb0ELi2ELi4ELi4ELi4ELb0EEENS1_21CollectiveEpilogueBwdISA_SB_SD_Li256ELb1ELb0ELi2EEENS1_19SingleTileSchedulerILb1ELb0ELb0ELi128EEEEEEEEEvNT_6ParamsE$_ZN4cute3eso3ESOILb0ELb0EJNS_6LayoutINS_5tupleIJNS3_IJNS_1CILi2EEES5_EEENS4_ILi8EEES6_EEENS3_IJNS3_IJNS4_ILi1EEEiEEENS4_ILi1024EEENS3_IJiiEEEEEEEEjEEC2ERKSE_RKj:
        /* <DEDUP_REMOVED lines=9> */
[----:B------:R-:W-:Y:S05]  /*7740*/  RET.REL.NODEC R10 `(_ZN7cutlass13device_kernelIN5flash19enable_sm80_to_sm89INS1_16FlashAttnBwdSm80INS1_25CollectiveMainloopBwdSm80ILi2ELi2EN4cute5tupleIJNS5_1CILi128EEES8_NS7_ILi64EEEEEENS_10bfloat16_tEfNS_4arch4Sm80ELb0ELb1ELb1ELb1ELb0ELb0ELb0ELb0ELi2ELi4ELi4ELi4ELb0EEENS1_21CollectiveEpilogueBwdISA_SB_SD_Li256ELb1ELb0ELi2EEENS1_19SingleTileSchedulerILb1ELb0ELb0ELi128EEEEEEEEEvNT_6ParamsE) ;  /* 0xffff88b00a007950 */ /* 0x000fea0003c3ffff */
        .type           $_ZN7cutlass13device_kernelIN5flash19enable_sm80_to_sm89INS1_16FlashAttnBwdSm80INS1_25CollectiveMainloopBwdSm80ILi2ELi2EN4cute5tupleIJNS5_1CILi128EEES8_NS7_ILi64EEEEEENS_10bfloat16_tEfNS_4arch4Sm80ELb0ELb1ELb1ELb1ELb0ELb0ELb0ELb0ELi2ELi4ELi4ELi4ELb0EEENS1_21CollectiveEpilogueBwdISA_SB_SD_Li256ELb1ELb0ELi2EEENS1_19SingleTileSchedulerILb1ELb0ELb0ELi128EEEEEEEEEvNT_6ParamsE$_ZN4cute3eso3ESOILb0ELb0EJNS_6LayoutINS_5tupleIJNS3_IJNS_1CILi2EEES5_EEES6_NS4_ILi8EEEEEENS3_IJNS3_IJiNS4_ILi512EEEEEENS3_IJiiEEENS4_ILi1024EEEEEEEENS_10ViewEngineINS_8smem_ptrIPN7cutlass10bfloat16_tEEEEEEEC2ERKSE_RKSL_,@function
        .size           $_ZN7cutlass13device_kernelIN5flash19enable_sm80_to_sm89INS1_16FlashAttnBwdSm80INS1_25CollectiveMainloopBwdSm80ILi2ELi2EN4cute5tupleIJNS5_1CILi128EEES8_NS7_ILi64EEEEEENS_10bfloat16_tEfNS_4arch4Sm80ELb0ELb1ELb1ELb1ELb0ELb0ELb0ELb0ELi2ELi4ELi4ELi4ELb0EEENS1_21CollectiveEpilogueBwdISA_SB_SD_Li256ELb1ELb0ELi2EEENS1_19SingleTileSchedulerILb1ELb0ELb0ELi128EEEEEEEEEvNT_6ParamsE$_ZN4cute3eso3ESOILb0ELb0EJNS_6LayoutINS_5tupleIJNS3_IJNS_1CILi2EEES5_EEES6_NS4_ILi8EEEEEENS3_IJNS3_IJiNS4_ILi512EEEEEENS3_IJiiEEENS4_ILi1024EEEEEEEENS_10ViewEngineINS_8smem_ptrIPN7cutlass10bfloat16_tEEEEEEEC2ERKSE_RKSL_,($_ZN7cutlass13device_kernelIN5flash19enable_sm80_to_sm89INS1_16FlashAttnBwdSm80INS1_25CollectiveMainloopBwdSm80ILi2ELi2EN4cute5tupleIJNS5_1CILi128EEES8_NS7_ILi64EEEEEENS_10bfloat16_tEfNS_4arch4Sm80ELb0ELb1ELb1ELb1ELb0ELb0ELb0ELb0ELi2ELi4ELi4ELi4ELb0EEENS1_21CollectiveEpilogueBwdISA_SB_SD_Li256ELb1ELb0ELi2EEENS1_19SingleTileSchedulerILb1ELb0ELb0ELi128EEEEEEEEEvNT_6ParamsE$_ZN4cute3eso3ESOILb0ELb0EJNS_6LayoutINS_5tupleIJNS3_IJNS_1CILi2EEES5_EEES6_NS4_ILi8EEEEEENS3_IJNS3_IJiNS4_ILi512EEEEEENS3_IJiiEEENS4_ILi1024EEEEEEEEjEEC2ERKSE_RKj - $_ZN7cutlass13device_kernelIN5flash19enable_sm80_to_sm89INS1_16FlashAttnBwdSm80INS1_25CollectiveMainloopBwdSm80ILi2ELi2EN4cute5tupleIJNS5_1CILi128EEES8_NS7_ILi64EEEEEENS_10bfloat16_tEfNS_4arch4Sm80ELb0ELb1ELb1ELb1ELb0ELb0ELb0ELb0ELi2ELi4ELi4ELi4ELb0EEENS1_21CollectiveEpilogueBwdISA_SB_SD_Li256ELb1ELb0ELi2EEENS1_19SingleTileSchedulerILb1ELb0ELb0ELi128EEEEEEEEEvNT_6ParamsE$_ZN4cute3eso3ESOILb0ELb0EJNS_6LayoutINS_5tupleIJNS3_IJNS_1CILi2EEES5_EEES6_NS4_ILi8EEEEEENS3_IJNS3_IJiNS4_ILi512EEEEEENS3_IJiiEEENS4_ILi1024EEEEEEEENS_10ViewEngineINS_8smem_ptrIPN7cutlass10bfloat16_tEEEEEEEC2ERKSE_RKSL_)
$_ZN7cutlass13device_kernelIN5flash19enable_sm80_to_sm89INS1_16FlashAttnBwdSm80INS1_25CollectiveMainloopBwdSm80ILi2ELi2EN4cute5tupleIJNS5_1CILi128EEES8_NS7_ILi64EEEEEENS_10bfloat16_tEfNS_4arch4Sm80ELb0ELb1ELb1ELb1ELb0ELb0ELb0ELb0ELi2ELi4ELi4ELi4ELb0EEENS1_21CollectiveEpilogueBwdISA_SB_SD_Li256ELb1ELb0ELi2EEENS1_19SingleTileSchedulerILb1ELb0ELb0ELi128EEEEEEEEEvNT_6ParamsE$_ZN4cute3eso3ESOILb0ELb0EJNS_6LayoutINS_5tupleIJNS3_IJNS_1CILi2EEES5_EEES6_NS4_ILi8EEEEEENS3_IJNS3_IJiNS4_ILi512EEEEEENS3_IJiiEEENS4_ILi1024EEEEEEEENS_10ViewEngineINS_8smem_ptrIPN7cutlass10bfloat16_tEEEEEEEC2ERKSE_RKSL_:
        /* <DEDUP_REMOVED lines=8> */
        .type           $_ZN7cutlass13device_kernelIN5flash19enable_sm80_to_sm89INS1_16FlashAttnBwdSm80INS1_25CollectiveMainloopBwdSm80ILi2ELi2EN4cute5tupleIJNS5_1CILi128EEES8_NS7_ILi64EEEEEENS_10bfloat16_tEfNS_4arch4Sm80ELb0ELb1ELb1ELb1ELb0ELb0ELb0ELb0ELi2ELi4ELi4ELi4ELb0EEENS1_21CollectiveEpilogueBwdISA_SB_SD_Li256ELb1ELb0ELi2EEENS1_19SingleTileSchedulerILb1ELb0ELb0ELi128EEEEEEEEEvNT_6ParamsE$_ZN4cute3eso3ESOILb0ELb0EJNS_6LayoutINS_5tupleIJNS3_IJNS_1CILi2EEES5_EEES6_NS4_ILi8EEEEEENS3_IJNS3_IJiNS4_ILi512EEEEEENS3_IJiiEEENS4_ILi1024EEEEEEEEjEEC2ERKSE_RKj,@function
        .size           $_ZN7cutlass13device_kernelIN5flash19enable_sm80_to_sm89INS1_16FlashAttnBwdSm80INS1_25CollectiveMainloopBwdSm80ILi2ELi2EN4cute5tupleIJNS5_1CILi128EEES8_NS7_ILi64EEEEEENS_10bfloat16_tEfNS_4arch4Sm80ELb0ELb1ELb1ELb1ELb0ELb0ELb0ELb0ELi2ELi4ELi4ELi4ELb0EEENS1_21CollectiveEpilogueBwdISA_SB_SD_Li256ELb1ELb0ELi2EEENS1_19SingleTileSchedulerILb1ELb0ELb0ELi128EEEEEEEEEvNT_6ParamsE$_ZN4cute3eso3ESOILb0ELb0EJNS_6LayoutINS_5tupleIJNS3_IJNS_1CILi2EEES5_EEES6_NS4_ILi8EEEEEENS3_IJNS3_IJiNS4_ILi512EEEEEENS3_IJiiEEENS4_ILi1024EEEEEEEEjEEC2ERKSE_RKj,($_ZN7cutlass13device_kernelIN5flash19enable_sm80_to_sm89INS1_16FlashAttnBwdSm80INS1_25CollectiveMainloopBwdSm80ILi2ELi2EN4cute5tupleIJNS5_1CILi128EEES8_NS7_ILi64EEEEEENS_10bfloat16_tEfNS_4arch4Sm80ELb0ELb1ELb1ELb1ELb0ELb0ELb0ELb0ELi2ELi4ELi4ELi4ELb0EEENS1_21CollectiveEpilogueBwdISA_SB_SD_Li256ELb1ELb0ELi2EEENS1_19SingleTileSchedulerILb1ELb0ELb0ELi128EEEEEEEEEvNT_6ParamsE$_ZN4cute3eso3ESOILb0ELb0EJNS_6LayoutINS_5tupleIJNS3_IJNS_1CILi2EEES5_S5_EEES5_NS3_IJNS3_IJS5_S5_EEES5_EEEEEENS3_IJNS3_IJNS4_ILi1EEENS4_ILi512EEEiEEENS4_ILi4096EEENS3_IJNS3_IJiiEEENS4_ILi8192EEEEEEEEEEENS_10ViewEngineINS_8smem_ptrIPN7cutlass10bfloat16_tEEEEEEEC2ERKSI_RKSP_ - $_ZN7cutlass13device_kernelIN5flash19enable_sm80_to_sm89INS1_16FlashAttnBwdSm80INS1_25CollectiveMainloopBwdSm80ILi2ELi2EN4cute5tupleIJNS5_1CILi128EEES8_NS7_ILi64EEEEEENS_10bfloat16_tEfNS_4arch4Sm80ELb0ELb1ELb1ELb1ELb0ELb0ELb0ELb0ELi2ELi4ELi4ELi4ELb0EEENS1_21CollectiveEpilogueBwdISA_SB_SD_Li256ELb1ELb0ELi2EEENS1_19SingleTileSchedulerILb1ELb0ELb0ELi128EEEEEEEEEvNT_6ParamsE$_ZN4cute3eso3ESOILb0ELb0EJNS_6LayoutINS_5tupleIJNS3_IJNS_1CILi2EEES5_EEES6_NS4_ILi8EEEEEENS3_IJNS3_IJiNS4_ILi512EEEEEENS3_IJiiEEENS4_ILi1024EEEEEEEEjEEC2ERKSE_RKj)
$_ZN7cutlass13device_kernelIN5flash19enable_sm80_to_sm89INS1_16FlashAttnBwdSm80INS1_25CollectiveMainloopBwdSm80ILi2ELi2EN4cute5tupleIJNS5_1CILi128EEES8_NS7_ILi64EEEEEENS_10bfloat16_tEfNS_4arch4Sm80ELb0ELb1ELb1ELb1ELb0ELb0ELb0ELb0ELi2ELi4ELi4ELi4ELb0EEENS1_21CollectiveEpilogueBwdISA_SB_SD_Li256ELb1ELb0ELi2EEENS1_19SingleTileSchedulerILb1ELb0ELb0ELi128EEEEEEEEEvNT_6ParamsE$_ZN4cute3eso3ESOILb0ELb0EJNS_6LayoutINS_5tupleIJNS3_IJNS_1CILi2EEES5_EEES6_NS4_ILi8EEEEEENS3_IJNS3_IJiNS4_ILi512EEEEEENS3_IJiiEEENS4_ILi1024EEEEEEEEjEEC2ERKSE_RKj:
        /* <DEDUP_REMOVED lines=10> */
        .type           $_ZN7cutlass13device_kernelIN5flash19enable_sm80_to_sm89INS1_16FlashAttnBwdSm80INS1_25CollectiveMainloopBwdSm80ILi2ELi2EN4cute5tupleIJNS5_1CILi128EEES8_NS7_ILi64EEEEEENS_10bfloat16_tEfNS_4arch4Sm80ELb0ELb1ELb1ELb1ELb0ELb0ELb0ELb0ELi2ELi4ELi4ELi4ELb0EEENS1_21CollectiveEpilogueBwdISA_SB_SD_Li256ELb1ELb0ELi2EEENS1_19SingleTileSchedulerILb1ELb0ELb0ELi128EEEEEEEEEvNT_6ParamsE$_ZN4cute3eso3ESOILb0ELb0EJNS_6LayoutINS_5tupleIJNS3_IJNS_1CILi2EEES5_S5_EEES5_NS3_IJNS3_IJS5_S5_EEES5_EEEEEENS3_IJNS3_IJNS4_ILi1EEENS4_ILi512EEEiEEENS4_ILi4096EEENS3_IJNS3_IJiiEEENS4_ILi8192EEEEEEEEEEENS_10ViewEngineINS_8smem_ptrIPN7cutlass10bfloat16_tEEEEEEEC2ERKSI_RKSP_,@function
        .size           $_ZN7cutlass13device_kernelIN5flash19enable_sm80_to_sm89INS1_16FlashAttnBwdSm80INS1_25CollectiveMainloopBwdSm80ILi2ELi2EN4cute5tupleIJNS5_1CILi128EEES8_NS7_ILi64EEEEEENS_10bfloat16_tEfNS_4arch4Sm80ELb0ELb1ELb1ELb1ELb0ELb0ELb0ELb0ELi2ELi4ELi4ELi4ELb0EEENS1_21CollectiveEpilogueBwdISA_SB_SD_Li256ELb1ELb0ELi2EEENS1_19SingleTileSchedulerILb1ELb0ELb0ELi128EEEEEEEEEvNT_6ParamsE$_ZN4cute3eso3ESOILb0ELb0EJNS_6LayoutINS_5tupleIJNS3_IJNS_1CILi2EEES5_S5_EEES5_NS3_IJNS3_IJS5_S5_EEES5_EEEEEENS3_IJNS3_IJNS4_ILi1EEENS4_ILi512EEEiEEENS4_ILi4096EEENS3_IJNS3_IJiiEEENS4_ILi8192EEEEEEEEEEENS_10ViewEngineINS_8smem_ptrIPN7cutlass10bfloat16_tEEEEEEEC2ERKSI_RKSP_,($_ZN7cutlass13device_kernelIN5flash19enable_sm80_to_sm89INS1_16FlashAttnBwdSm80INS1_25CollectiveMainloopBwdSm80ILi2ELi2EN4cute5tupleIJNS5_1CILi128EEES8_NS7_ILi64EEEEEENS_10bfloat16_tEfNS_4arch4Sm80ELb0ELb1ELb1ELb1ELb0ELb0ELb0ELb0ELi2ELi4ELi4ELi4ELb0EEENS1_21CollectiveEpilogueBwdISA_SB_SD_Li256ELb1ELb0ELi2EEENS1_19SingleTileSchedulerILb1ELb0ELb0ELi128EEEEEEEEEvNT_6ParamsE$_ZN4cute3eso3ESOILb0ELb0EJNS_6LayoutINS_5tupleIJNS3_IJNS_1CILi2EEES5_S5_EEES5_NS3_IJNS3_IJS5_S5_EEES5_EEEEEENS3_IJNS3_IJNS4_ILi1EEENS4_ILi512EEEiEEENS4_ILi4096EEENS3_IJNS3_IJiiEEENS4_ILi8192EEEEEEEEEEEjEEC2ERKSI_RKj - $_ZN7cutlass13device_kernelIN5flash19enable_sm80_to_sm89INS1_16FlashAttnBwdSm80INS1_25CollectiveMainloopBwdSm80ILi2ELi2EN4cute5tupleIJNS5_1CILi128EEES8_NS7_ILi64EEEEEENS_10bfloat16_tEfNS_4arch4Sm80ELb0ELb1ELb1ELb1ELb0ELb0ELb0ELb0ELi2ELi4ELi4ELi4ELb0EEENS1_21CollectiveEpilogueBwdISA_SB_SD_Li256ELb1ELb0ELi2EEENS1_19SingleTileSchedulerILb1ELb0ELb0ELi128EEEEEEEEEvNT_6ParamsE$_ZN4cute3eso3ESOILb0ELb0EJNS_6LayoutINS_5tupleIJNS3_IJNS_1CILi2EEES5_S5_EEES5_NS3_IJNS3_IJS5_S5_EEES5_EEEEEENS3_IJNS3_IJNS4_ILi1EEENS4_ILi512EEEiEEENS4_ILi4096EEENS3_IJNS3_IJiiEEENS4_ILi8192EEEEEEEEEEENS_10ViewEngineINS_8smem_ptrIPN7cutlass10bfloat16_tEEEEEEEC2ERKSI_RKSP_)
$_ZN7cutlass13device_kernelIN5flash19enable_sm80_to_sm89INS1_16FlashAttnBwdSm80INS1_25CollectiveMainloopBwdSm80ILi2ELi2EN4cute5tupleIJNS5_1CILi128EEES8_NS7_ILi64EEEEEENS_10bfloat16_tEfNS_4arch4Sm80ELb0ELb1ELb1ELb1ELb0ELb0ELb0ELb0ELi2ELi4ELi4ELi4ELb0EEENS1_21CollectiveEpilogueBwdISA_SB_SD_Li256ELb1ELb0ELi2EEENS1_19SingleTileSchedulerILb1ELb0ELb0ELi128EEEEEEEEEvNT_6ParamsE$_ZN4cute3eso3ESOILb0ELb0EJNS_6LayoutINS_5tupleIJNS3_IJNS_1CILi2EEES5_S5_EEES5_NS3_IJNS3_IJS5_S5_EEES5_EEEEEENS3_IJNS3_IJNS4_ILi1EEENS4_ILi512EEEiEEENS4_ILi4096EEENS3_IJNS3_IJiiEEENS4_ILi8192EEEEEEEEEEENS_10ViewEngineINS_8smem_ptrIPN7cutlass10bfloat16_tEEEEEEEC2ERKSI_RKSP_:
        /* <DEDUP_REMOVED lines=8> */
        .type           $_ZN7cutlass13device_kernelIN5flash19enable_sm80_to_sm89INS1_16FlashAttnBwdSm80INS1_25CollectiveMainloopBwdSm80ILi2ELi2EN4cute5tupleIJNS5_1CILi128EEES8_NS7_ILi64EEEEEENS_10bfloat16_tEfNS_4arch4Sm80ELb0ELb1ELb1ELb1ELb0ELb0ELb0ELb0ELi2ELi4ELi4ELi4ELb0EEENS1_21CollectiveEpilogueBwdISA_SB_SD_Li256ELb1ELb0ELi2EEENS1_19SingleTileSchedulerILb1ELb0ELb0ELi128EEEEEEEEEvNT_6ParamsE$_ZN4cute3eso3ESOILb0ELb0EJNS_6LayoutINS_5tupleIJNS3_IJNS_1CILi2EEES5_S5_EEES5_NS3_IJNS3_IJS5_S5_EEES5_EEEEEENS3_IJNS3_IJNS4_ILi1EEENS4_ILi512EEEiEEENS4_ILi4096EEENS3_IJNS3_IJiiEEENS4_ILi8192EEEEEEEEEEEjEEC2ERKSI_RKj,@function
        .size           $_ZN7cutlass13device_kernelIN5flash19enable_sm80_to_sm89INS1_16FlashAttnBwdSm80INS1_25CollectiveMainloopBwdSm80ILi2ELi2EN4cute5tupleIJNS5_1CILi128EEES8_NS7_ILi64EEEEEENS_10bfloat16_tEfNS_4arch4Sm80ELb0ELb1ELb1ELb1ELb0ELb0ELb0ELb0ELi2ELi4ELi4ELi4ELb0EEENS1_21CollectiveEpilogueBwdISA_SB_SD_Li256ELb1ELb0ELi2EEENS1_19SingleTileSchedulerILb1ELb0ELb0ELi128EEEEEEEEEvNT_6ParamsE$_ZN4cute3eso3ESOILb0ELb0EJNS_6LayoutINS_5tupleIJNS3_IJNS_1CILi2EEES5_S5_EEES5_NS3_IJNS3_IJS5_S5_EEES5_EEEEEENS3_IJNS3_IJNS4_ILi1EEENS4_ILi512EEEiEEENS4_ILi4096EEENS3_IJNS3_IJiiEEENS4_ILi8192EEEEEEEEEEEjEEC2ERKSI_RKj,($_ZN7cutlass13device_kernelIN5flash19enable_sm80_to_sm89INS1_16FlashAttnBwdSm80INS1_25CollectiveMainloopBwdSm80ILi2ELi2EN4cute5tupleIJNS5_1CILi128EEES8_NS7_ILi64EEEEEENS_10bfloat16_tEfNS_4arch4Sm80ELb0ELb1ELb1ELb1ELb0ELb0ELb0ELb0ELi2ELi4ELi4ELi4ELb0EEENS1_21CollectiveEpilogueBwdISA_SB_SD_Li256ELb1ELb0ELi2EEENS1_19SingleTileSchedulerILb1ELb0ELb0ELi128EEEEEEEEEvNT_6ParamsE$_ZN4cute3eso3ESOILb0ELb0EJNS_6LayoutINS_5tupleIJNS3_IJNS_1CILi2EEES5_S5_EEES5_NS3_IJS5_S5_EEEEEENS3_IJNS3_IJNS4_ILi1EEENS4_ILi512EEEiEEENS4_ILi4096EEENS3_IJiiEEEEEEEENS_10ViewEngineINS_8smem_ptrIPN7cutlass10bfloat16_tEEEEEEEC2ERKSF_RKSM_ - $_ZN7cutlass13device_kernelIN5flash19enable_sm80_to_sm89INS1_16FlashAttnBwdSm80INS1_25CollectiveMainloopBwdSm80ILi2ELi2EN4cute5tupleIJNS5_1CILi128EEES8_NS7_ILi64EEEEEENS_10bfloat16_tEfNS_4arch4Sm80ELb0ELb1ELb1ELb1ELb0ELb0ELb0ELb0ELi2ELi4ELi4ELi4ELb0EEENS1_21CollectiveEpilogueBwdISA_SB_SD_Li256ELb1ELb0ELi2EEENS1_19SingleTileSchedulerILb1ELb0ELb0ELi128EEEEEEEEEvNT_6ParamsE$_ZN4cute3eso3ESOILb0ELb0EJNS_6LayoutINS_5tupleIJNS3_IJNS_1CILi2EEES5_S5_EEES5_NS3_IJNS3_IJS5_S5_EEES5_EEEEEENS3_IJNS3_IJNS4_ILi1EEENS4_ILi512EEEiEEENS4_ILi4096EEENS3_IJNS3_IJiiEEENS4_ILi8192EEEEEEEEEEEjEEC2ERKSI_RKj)
$_ZN7cutlass13device_kernelIN5flash19enable_sm80_to_sm89INS1_16FlashAttnBwdSm80INS1_25CollectiveMainloopBwdSm80ILi2ELi2EN4cute5tupleIJNS5_1CILi128EEES8_NS7_ILi64EEEEEENS_10bfloat16_tEfNS_4arch4Sm80ELb0ELb1ELb1ELb1ELb0ELb0ELb0ELb0ELi2ELi4ELi4ELi4ELb0EEENS1_21CollectiveEpilogueBwdISA_SB_SD_Li256ELb1ELb0ELi2EEENS1_19SingleTileSchedulerILb1ELb0ELb0ELi128EEEEEEEEEvNT_6ParamsE$_ZN4cute3eso3ESOILb0ELb0EJNS_6LayoutINS_5tupleIJNS3_IJNS_1CILi2EEES5_S5_EEES5_NS3_IJNS3_IJS5_S5_EEES5_EEEEEENS3_IJNS3_IJNS4_ILi1EEENS4_ILi512EEEiEEENS4_ILi4096EEENS3_IJNS3_IJiiEEENS4_ILi8192EEEEEEEEEEEjEEC2ERKSI_RKj:
        /* <DEDUP_REMOVED lines=10> */
        .type           $_ZN7cutlass13device_kernelIN5flash19enable_sm80_to_sm89INS1_16FlashAttnBwdSm80INS1_25CollectiveMainloopBwdSm80ILi2ELi2EN4cute5tupleIJNS5_1CILi128EEES8_NS7_ILi64EEEEEENS_10bfloat16_tEfNS_4arch4Sm80ELb0ELb1ELb1ELb1ELb0ELb0ELb0ELb0ELi2ELi4ELi4ELi4ELb0EEENS1_21CollectiveEpilogueBwdISA_SB_SD_Li256ELb1ELb0ELi2EEENS1_19SingleTileSchedulerILb1ELb0ELb0ELi128EEEEEEEEEvNT_6ParamsE$_ZN4cute3eso3ESOILb0ELb0EJNS_6LayoutINS_5tupleIJNS3_IJNS_1CILi2EEES5_S5_EEES5_NS3_IJS5_S5_EEEEEENS3_IJNS3_IJNS4_ILi1EEENS4_ILi512EEEiEEENS4_ILi4096EEENS3_IJiiEEEEEEEENS_10ViewEngineINS_8smem_ptrIPN7cutlass10bfloat16_tEEEEEEEC2ERKSF_RKSM_,@function
        .size           $_ZN7cutlass13device_kernelIN5flash19enable_sm80_to_sm89INS1_16FlashAttnBwdSm80INS1_25CollectiveMainloopBwdSm80ILi2ELi2EN4cute5tupleIJNS5_1CILi128EEES8_NS7_ILi64EEEEEENS_10bfloat16_tEfNS_4arch4Sm80ELb0ELb1ELb1ELb1ELb0ELb0ELb0ELb0ELi2ELi4ELi4ELi4ELb0EEENS1_21CollectiveEpilogueBwdISA_SB_SD_Li256ELb1ELb0ELi2EEENS1_19SingleTileSchedulerILb1ELb0ELb0ELi128EEEEEEEEEvNT_6ParamsE$_ZN4cute3eso3ESOILb0ELb0EJNS_6LayoutINS_5tupleIJNS3_IJNS_1CILi2EEES5_S5_EEES5_NS3_IJS5_S5_EEEEEENS3_IJNS3_IJNS4_ILi1EEENS4_ILi512EEEiEEENS4_ILi4096EEENS3_IJiiEEEEEEEENS_10ViewEngineINS_8smem_ptrIPN7cutlass10bfloat16_tEEEEEEEC2ERKSF_RKSM_,($_ZN7cutlass13device_kernelIN5flash19enable_sm80_to_sm89INS1_16FlashAttnBwdSm80INS1_25CollectiveMainloopBwdSm80ILi2ELi2EN4cute5tupleIJNS5_1CILi128EEES8_NS7_ILi64EEEEEENS_10bfloat16_tEfNS_4arch4Sm80ELb0ELb1ELb1ELb1ELb0ELb0ELb0ELb0ELi2ELi4ELi4ELi4ELb0EEENS1_21CollectiveEpilogueBwdISA_SB_SD_Li256ELb1ELb0ELi2EEENS1_19SingleTileSchedulerILb1ELb0ELb0ELi128EEEEEEEEEvNT_6ParamsE$_ZN4cute3eso3ESOILb0ELb0EJNS_6LayoutINS_5tupleIJNS3_IJNS_1CILi2EEES5_S5_EEES5_NS3_IJS5_S5_EEEEEENS3_IJNS3_IJNS4_ILi1EEENS4_ILi512EEEiEEENS4_ILi4096EEENS3_IJiiEEEEEEEEjEEC2ERKSF_RKj - $_ZN7cutlass13device_kernelIN5flash19enable_sm80_to_sm89INS1_16FlashAttnBwdSm80INS1_25CollectiveMainloopBwdSm80ILi2ELi2EN4cute5tupleIJNS5_1CILi128EEES8_NS7_ILi64EEEEEENS_10bfloat16_tEfNS_4arch4Sm80ELb0ELb1ELb1ELb1ELb0ELb0ELb0ELb0ELi2ELi4ELi4ELi4ELb0EEENS1_21CollectiveEpilogueBwdISA_SB_SD_Li256ELb1ELb0ELi2EEENS1_19SingleTileSchedulerILb1ELb0ELb0ELi128EEEEEEEEEvNT_6ParamsE$_ZN4cute3eso3ESOILb0ELb0EJNS_6LayoutINS_5tupleIJNS3_IJNS_1CILi2EEES5_S5_EEES5_NS3_IJS5_S5_EEEEEENS3_IJNS3_IJNS4_ILi1EEENS4_ILi512EEEiEEENS4_ILi4096EEENS3_IJiiEEEEEEEENS_10ViewEngineINS_8smem_ptrIPN7cutlass10bfloat16_tEEEEEEEC2ERKSF_RKSM_)
$_ZN7cutlass13device_kernelIN5flash19enable_sm80_to_sm89INS1_16FlashAttnBwdSm80INS1_25CollectiveMainloopBwdSm80ILi2ELi2EN4cute5tupleIJNS5_1CILi128EEES8_NS7_ILi64EEEEEENS_10bfloat16_tEfNS_4arch4Sm80ELb0ELb1ELb1ELb1ELb0ELb0ELb0ELb0ELi2ELi4ELi4ELi4ELb0EEENS1_21CollectiveEpilogueBwdISA_SB_SD_Li256ELb1ELb0ELi2EEENS1_19SingleTileSchedulerILb1ELb0ELb0ELi128EEEEEEEEEvNT_6ParamsE$_ZN4cute3eso3ESOILb0ELb0EJNS_6LayoutINS_5tupleIJNS3_IJNS_1CILi2EEES5_S5_EEES5_NS3_IJS5_S5_EEEEEENS3_IJNS3_IJNS4_ILi1EEENS4_ILi512EEEiEEENS4_ILi4096EEENS3_IJiiEEEEEEEENS_10ViewEngineINS_8smem_ptrIPN7cutlass10bfloat16_tEEEEEEEC2ERKSF_RKSM_:
        /* <DEDUP_REMOVED lines=8> */
        .type           $_ZN7cutlass13device_kernelIN5flash19enable_sm80_to_sm89INS1_16FlashAttnBwdSm80INS1_25CollectiveMainloopBwdSm80ILi2ELi2EN4cute5tupleIJNS5_1CILi128EEES8_NS7_ILi64EEEEEENS_10bfloat16_tEfNS_4arch4Sm80ELb0ELb1ELb1ELb1ELb0ELb0ELb0ELb0ELi2ELi4ELi4ELi4ELb0EEENS1_21CollectiveEpilogueBwdISA_SB_SD_Li256ELb1ELb0ELi2EEENS1_19SingleTileSchedulerILb1ELb0ELb0ELi128EEEEEEEEEvNT_6ParamsE$_ZN4cute3eso3ESOILb0ELb0EJNS_6LayoutINS_5tupleIJNS3_IJNS_1CILi2EEES5_S5_EEES5_NS3_IJS5_S5_EEEEEENS3_IJNS3_IJNS4_ILi1EEENS4_ILi512EEEiEEENS4_ILi4096EEENS3_IJiiEEEEEEEEjEEC2ERKSF_RKj,@function
        .size           $_ZN7cutlass13device_kernelIN5flash19enable_sm80_to_sm89INS1_16FlashAttnBwdSm80INS1_25CollectiveMainloopBwdSm80ILi2ELi2EN4cute5tupleIJNS5_1CILi128EEES8_NS7_ILi64EEEEEENS_10bfloat16_tEfNS_4arch4Sm80ELb0ELb1ELb1ELb1ELb0ELb0ELb0ELb0ELi2ELi4ELi4ELi4ELb0EEENS1_21CollectiveEpilogueBwdISA_SB_SD_Li256ELb1ELb0ELi2EEENS1_19SingleTileSchedulerILb1ELb0ELb0ELi128EEEEEEEEEvNT_6ParamsE$_ZN4cute3eso3ESOILb0ELb0EJNS_6LayoutINS_5tupleIJNS3_IJNS_1CILi2EEES5_S5_EEES5_NS3_IJS5_S5_EEEEEENS3_IJNS3_IJNS4_ILi1EEENS4_ILi512EEEiEEENS4_ILi4096EEENS3_IJiiEEEEEEEEjEEC2ERKSF_RKj,($_ZN7cutlass13device_kernelIN5flash19enable_sm80_to_sm89INS1_16FlashAttnBwdSm80INS1_25CollectiveMainloopBwdSm80ILi2ELi2EN4cute5tupleIJNS5_1CILi128EEES8_NS7_ILi64EEEEEENS_10bfloat16_tEfNS_4arch4Sm80ELb0ELb1ELb1ELb1ELb0ELb0ELb0ELb0ELi2ELi4ELi4ELi4ELb0EEENS1_21CollectiveEpilogueBwdISA_SB_SD_Li256ELb1ELb0ELi2EEENS1_19SingleTileSchedulerILb1ELb0ELb0ELi128EEEEEEEEEvNT_6ParamsE$_ZN4cute3eso3ESOILb0ELb0EJNS_6LayoutINS_5tupleIJNS3_IJNS_1CILi8EEENS4_ILi1EEEEEENS3_IJNS4_ILi2EEEEEEEEENS3_IJNS3_IJS6_NS4_ILi0EEEEEENS3_IJiEEEEEEEENS_10ViewEngineINS_8smem_ptrIPN7cutlass10bfloat16_tEEEEEEEC2ERKSF_RKSM_ - $_ZN7cutlass13device_kernelIN5flash19enable_sm80_to_sm89INS1_16FlashAttnBwdSm80INS1_25CollectiveMainloopBwdSm80ILi2ELi2EN4cute5tupleIJNS5_1CILi128EEES8_NS7_ILi64EEEEEENS_10bfloat16_tEfNS_4arch4Sm80ELb0ELb1ELb1ELb1ELb0ELb0ELb0ELb0ELi2ELi4ELi4ELi4ELb0EEENS1_21CollectiveEpilogueBwdISA_SB_SD_Li256ELb1ELb0ELi2EEENS1_19SingleTileSchedulerILb1ELb0ELb0ELi128EEEEEEEEEvNT_6ParamsE$_ZN4cute3eso3ESOILb0ELb0EJNS_6LayoutINS_5tupleIJNS3_IJNS_1CILi2EEES5_S5_EEES5_NS3_IJS5_S5_EEEEEENS3_IJNS3_IJNS4_ILi1EEENS4_ILi512EEEiEEENS4_ILi4096EEENS3_IJiiEEEEEEEEjEEC2ERKSF_RKj)
$_ZN7cutlass13device_kernelIN5flash19enable_sm80_to_sm89INS1_16FlashAttnBwdSm80INS1_25CollectiveMainloopBwdSm80ILi2ELi2EN4cute5tupleIJNS5_1CILi128EEES8_NS7_ILi64EEEEEENS_10bfloat16_tEfNS_4arch4Sm80ELb0ELb1ELb1ELb1ELb0ELb0ELb0ELb0ELi2ELi4ELi4ELi4ELb0EEENS1_21CollectiveEpilogueBwdISA_SB_SD_Li256ELb1ELb0ELi2EEENS1_19SingleTileSchedulerILb1ELb0ELb0ELi128EEEEEEEEEvNT_6ParamsE$_ZN4cute3eso3ESOILb0ELb0EJNS_6LayoutINS_5tupleIJNS3_IJNS_1CILi2EEES5_S5_EEES5_NS3_IJS5_S5_EEEEEENS3_IJNS3_IJNS4_ILi1EEENS4_ILi512EEEiEEENS4_ILi4096EEENS3_IJiiEEEEEEEEjEEC2ERKSF_RKj:
        /* <DEDUP_REMOVED lines=10> */
        .type           $_ZN7cutlass13device_kernelIN5flash19enable_sm80_to_sm89INS1_16FlashAttnBwdSm80INS1_25CollectiveMainloopBwdSm80ILi2ELi2EN4cute5tupleIJNS5_1CILi128EEES8_NS7_ILi64EEEEEENS_10bfloat16_tEfNS_4arch4Sm80ELb0ELb1ELb1ELb1ELb0ELb0ELb0ELb0ELi2ELi4ELi4ELi4ELb0EEENS1_21CollectiveEpilogueBwdISA_SB_SD_Li256ELb1ELb0ELi2EEENS1_19SingleTileSchedulerILb1ELb0ELb0ELi128EEEEEEEEEvNT_6ParamsE$_ZN4cute3eso3ESOILb0ELb0EJNS_6LayoutINS_5tupleIJNS3_IJNS_1CILi8EEENS4_ILi1EEEEEENS3_IJNS4_ILi2EEEEEEEEENS3_IJNS3_IJS6_NS4_ILi0EEEEEENS3_IJiEEEEEEEENS_10ViewEngineINS_8smem_ptrIPN7cutlass10bfloat16_tEEEEEEEC2ERKSF_RKSM_,@function
        .size           $_ZN7cutlass13device_kernelIN5flash19enable_sm80_to_sm89INS1_16FlashAttnBwdSm80INS1_25CollectiveMainloopBwdSm80ILi2ELi2EN4cute5tupleIJNS5_1CILi128EEES8_NS7_ILi64EEEEEENS_10bfloat16_tEfNS_4arch4Sm80ELb0ELb1ELb1ELb1ELb0ELb0ELb0ELb0ELi2ELi4ELi4ELi4ELb0EEENS1_21CollectiveEpilogueBwdISA_SB_SD_Li256ELb1ELb0ELi2EEENS1_19SingleTileSchedulerILb1ELb0ELb0ELi128EEEEEEEEEvNT_6ParamsE$_ZN4cute3eso3ESOILb0ELb0EJNS_6LayoutINS_5tupleIJNS3_IJNS_1CILi8EEENS4_ILi1EEEEEENS3_IJNS4_ILi2EEEEEEEEENS3_IJNS3_IJS6_NS4_ILi0EEEEEENS3_IJiEEEEEEEENS_10ViewEngineINS_8smem_ptrIPN7cutlass10bfloat16_tEEEEEEEC2ERKSF_RKSM_,($_ZN7cutlass13device_kernelIN5flash19enable_sm80_to_sm89INS1_16FlashAttnBwdSm80INS1_25CollectiveMainloopBwdSm80ILi2ELi2EN4cute5tupleIJNS5_1CILi128EEES8_NS7_ILi64EEEEEENS_10bfloat16_tEfNS_4arch4Sm80ELb0ELb1ELb1ELb1ELb0ELb0ELb0ELb0ELi2ELi4ELi4ELi4ELb0EEENS1_21CollectiveEpilogueBwdISA_SB_SD_Li256ELb1ELb0ELi2EEENS1_19SingleTileSchedulerILb1ELb0ELb0ELi128EEEEEEEEEvNT_6ParamsE$_ZN4cute3eso3ESOILb0ELb0EJNS_6LayoutINS_5tupleIJNS3_IJNS_1CILi8EEENS4_ILi1EEEEEENS4_ILi2EEEEEENS3_IJNS3_IJS6_NS4_ILi0EEEEEEiEEEEENS_10ViewEngineINS_8smem_ptrIPN7cutlass10bfloat16_tEEEEEEEC2ERKSD_RKSK_ - $_ZN7cutlass13device_kernelIN5flash19enable_sm80_to_sm89INS1_16FlashAttnBwdSm80INS1_25CollectiveMainloopBwdSm80ILi2ELi2EN4cute5tupleIJNS5_1CILi128EEES8_NS7_ILi64EEEEEENS_10bfloat16_tEfNS_4arch4Sm80ELb0ELb1ELb1ELb1ELb0ELb0ELb0ELb0ELi2ELi4ELi4ELi4ELb0EEENS1_21CollectiveEpilogueBwdISA_SB_SD_Li256ELb1ELb0ELi2EEENS1_19SingleTileSchedulerILb1ELb0ELb0ELi128EEEEEEEEEvNT_6ParamsE$_ZN4cute3eso3ESOILb0ELb0EJNS_6LayoutINS_5tupleIJNS3_IJNS_1CILi8EEENS4_ILi1EEEEEENS3_IJNS4_ILi2EEEEEEEEENS3_IJNS3_IJS6_NS4_ILi0EEEEEENS3_IJiEEEEEEEENS_10ViewEngineINS_8smem_ptrIPN7cutlass10bfloat16_tEEEEEEEC2ERKSF_RKSM_)
$_ZN7cutlass13device_kernelIN5flash19enable_sm80_to_sm89INS1_16FlashAttnBwdSm80INS1_25CollectiveMainloopBwdSm80ILi2ELi2EN4cute5tupleIJNS5_1CILi128EEES8_NS7_ILi64EEEEEENS_10bfloat16_tEfNS_4arch4Sm80ELb0ELb1ELb1ELb1ELb0ELb0ELb0ELb0ELi2ELi4ELi4ELi4ELb0EEENS1_21CollectiveEpilogueBwdISA_SB_SD_Li256ELb1ELb0ELi2EEENS1_19SingleTileSchedulerILb1ELb0ELb0ELi128EEEEEEEEEvNT_6ParamsE$_ZN4cute3eso3ESOILb0ELb0EJNS_6LayoutINS_5tupleIJNS3_IJNS_1CILi8EEENS4_ILi1EEEEEENS3_IJNS4_ILi2EEEEEEEEENS3_IJNS3_IJS6_NS4_ILi0EEEEEENS3_IJiEEEEEEEENS_10ViewEngineINS_8smem_ptrIPN7cutlass10bfloat16_tEEEEEEEC2ERKSF_RKSM_:
[----:B------:R-:W-:Y:S02]  /*7ab0*/  IADD3 R3, R70, -c[0x0][0x20], RZ ;  /* 0x8000080046037a10 */ /* 0x000fe40007ffe0ff */
[----:B------:R-:W-:-:S03]  /*7ac0*/  IADD3 R2, R62, -c[0x0][0x20], RZ ;  /* 0x800008003e027a10 */ /* 0x000fc60007ffe0ff */
[----:B------:R1:W-:Y:S04]  /*7ad0*/  STL [R3], R8 ;  /* 0x0000000803007387 */ /* 0x0003e80000100800 */
[----:B------:R-:W2:Y:S01]  /*7ae0*/  LDL.64 R10, [R2] ;  /* 0x00000000020a7983 */ /* 0x000ea20000100a00 */
[----:B------:R-:W-:-:S03]  /*7af0*/  IMAD.MOV.U32 R7, RZ, RZ, 0x0 ;  /* 0x00000000ff077424 */ /* 0x000fc600078e00ff */
[----:B--2---:R1:W-:Y:S01]  /*7b00*/  STL.64 [R3+0x8], R10 ;  /* 0x0000080a03007387 */ /* 0x0043e20000100a00 */
[----:B------:R-:W-:Y:S05]  /*7b10*/  RET.REL.NODEC R6 `(_ZN7cutlass13device_kernelIN5flash19enable_sm80_to_sm89INS1_16FlashAttnBwdSm80INS1_25CollectiveMainloopBwdSm80ILi2ELi2EN4cute5tupleIJNS5_1CILi128EEES8_NS7_ILi64EEEEEENS_10bfloat16_tEfNS_4arch4Sm80ELb0ELb1ELb1ELb1ELb0ELb0ELb0ELb0ELi2ELi4ELi4ELi4ELb0EEENS1_21CollectiveEpilogueBwdISA_SB_SD_Li256ELb1ELb0ELi2EEENS1_19SingleTileSchedulerILb1ELb0ELb0ELi128EEEEEEEEEvNT_6ParamsE) ;  /* 0xffff84e006007950 */ /* 0x000fea0003c3ffff */
        .type           $_ZN7cutlass13device_kernelIN5flash19enable_sm80_to_sm89INS1_16FlashAttnBwdSm80INS1_25CollectiveMainloopBwdSm80ILi2ELi2EN4cute5tupleIJNS5_1CILi128EEES8_NS7_ILi64EEEEEENS_10bfloat16_tEfNS_4arch4Sm80ELb0ELb1ELb1ELb1ELb0ELb0ELb0ELb0ELi2ELi4ELi4ELi4ELb0EEENS1_21CollectiveEpilogueBwdISA_SB_SD_Li256ELb1ELb0ELi2EEENS1_19SingleTileSchedulerILb1ELb0ELb0ELi128EEEEEEEEEvNT_6ParamsE$_ZN4cute3eso3ESOILb0ELb0EJNS_6LayoutINS_5tupleIJNS3_IJNS_1CILi8EEENS4_ILi1EEEEEENS4_ILi2EEEEEENS3_IJNS3_IJS6_NS4_ILi0EEEEEEiEEEEENS_10ViewEngineINS_8smem_ptrIPN7cutlass10bfloat16_tEEEEEEEC2ERKSD_RKSK_,@function
        .size           $_ZN7cutlass13device_kernelIN5flash19enable_sm80_to_sm89INS1_16FlashAttnBwdSm80INS1_25CollectiveMainloopBwdSm80ILi2ELi2EN4cute5tupleIJNS5_1CILi128EEES8_NS7_ILi64EEEEEENS_10bfloat16_tEfNS_4arch4Sm80ELb0ELb1ELb1ELb1ELb0ELb0ELb0ELb0ELi2ELi4ELi4ELi4ELb0EEENS1_21CollectiveEpilogueBwdISA_SB_SD_Li256ELb1ELb0ELi2EEENS1_19SingleTileSchedulerILb1ELb0ELb0ELi128EEEEEEEEEvNT_6ParamsE$_ZN4cute3eso3ESOILb0ELb0EJNS_6LayoutINS_5tupleIJNS3_IJNS_1CILi8EEENS4_ILi1EEEEEENS4_ILi2EEEEEENS3_IJNS3_IJS6_NS4_ILi0EEEEEEiEEEEENS_10ViewEngineINS_8smem_ptrIPN7cutlass10bfloat16_tEEEEEEEC2ERKSD_RKSK_,($_ZN7cutlass13device_kernelIN5flash19enable_sm80_to_sm89INS1_16FlashAttnBwdSm80INS1_25CollectiveMainloopBwdSm80ILi2ELi2EN4cute5tupleIJNS5_1CILi128EEES8_NS7_ILi64EEEEEENS_10bfloat16_tEfNS_4arch4Sm80ELb0ELb1ELb1ELb1ELb0ELb0ELb0ELb0ELi2ELi4ELi4ELi4ELb0EEENS1_21CollectiveEpilogueBwdISA_SB_SD_Li256ELb1ELb0ELi2EEENS1_19SingleTileSchedulerILb1ELb0ELb0ELi128EEEEEEEEEvNT_6ParamsE$_ZN4cute3eso3ESOILb0ELb0EJNS_6LayoutINS_5tupleIJNS3_IJNS_1CILi8EEENS4_ILi1EEEEEENS4_ILi2EEEEEENS3_IJNS3_IJS6_NS4_ILi0EEEEEEiEEEEEiEEC2ERKSD_RKi - $_ZN7cutlass13device_kernelIN5flash19enable_sm80_to_sm89INS1_16FlashAttnBwdSm80INS1_25CollectiveMainloopBwdSm80ILi2ELi2EN4cute5tupleIJNS5_1CILi128EEES8_NS7_ILi64EEEEEENS_10bfloat16_tEfNS_4arch4Sm80ELb0ELb1ELb1ELb1ELb0ELb0ELb0ELb0ELi2ELi4ELi4ELi4ELb0EEENS1_21CollectiveEpilogueBwdISA_SB_SD_Li256ELb1ELb0ELi2EEENS1_19SingleTileSchedulerILb1ELb0ELb0ELi128EEEEEEEEEvNT_6ParamsE$_ZN4cute3eso3ESOILb0ELb0EJNS_6LayoutINS_5tupleIJNS3_IJNS_1CILi8EEENS4_ILi1EEEEEENS4_ILi2EEEEEENS3_IJNS3_IJS6_NS4_ILi0EEEEEEiEEEEENS_10ViewEngineINS_8smem_ptrIPN7cutlass10bfloat16_tEEEEEEEC2ERKSD_RKSK_)
$_ZN7cutlass13device_kernelIN5flash19enable_sm80_to_sm89INS1_16FlashAttnBwdSm80INS1_25CollectiveMainloopBwdSm80ILi2ELi2EN4cute5tupleIJNS5_1CILi128EEES8_NS7_ILi64EEEEEENS_10bfloat16_tEfNS_4arch4Sm80ELb0ELb1ELb1ELb1ELb0ELb0ELb0ELb0ELi2ELi4ELi4ELi4ELb0EEENS1_21CollectiveEpilogueBwdISA_SB_SD_Li256ELb1ELb0ELi2EEENS1_19SingleTileSchedulerILb1ELb0ELb0ELi128EEEEEEEEEvNT_6ParamsE$_ZN4cute3eso3ESOILb0ELb0EJNS_6LayoutINS_5tupleIJNS3_IJNS_1CILi8EEENS4_ILi1EEEEEENS4_ILi2EEEEEENS3_IJNS3_IJS6_NS4_ILi0EEEEEEiEEEEENS_10ViewEngineINS_8smem_ptrIPN7cutlass10bfloat16_tEEEEEEEC2ERKSD_RKSK_:
[----:B------:R-:W-:Y:S02]  /*7b20*/  IADD3 R3, R70, -c[0x0][0x20], RZ ;  /* 0x8000080046037a10 */ /* 0x000fe40007ffe0ff */
[----:B------:R-:W-:-:S03]  /*7b30*/  IADD3 R2, R62, -c[0x0][0x20], RZ ;  /* 0x800008003e027a10 */ /* 0x000fc60007ffe0ff */
[----:B------:R1:W-:Y:S04]  /*7b40*/  STL [R3], R6 ;  /* 0x0000000603007387 */ /* 0x0003e80000100800 */
[----:B------:R-:W2:Y:S01]  /*7b50*/  LDL.64 R8, [R2] ;  /* 0x0000000002087983 */ /* 0x000ea20000100a00 */
[----:B------:R-:W-:-:S03]  /*7b60*/  IMAD.MOV.U32 R5, RZ, RZ, 0x0 ;  /* 0x00000000ff057424 */ /* 0x000fc600078e00ff */
[----:B--2---:R1:W-:Y:S01]  /*7b70*/  STL.64 [R3+0x8], R8 ;  /* 0x0000080803007387 */ /* 0x0043e20000100a00 */
[----:B------:R-:W-:Y:S05]  /*7b80*/  RET.REL.NODEC R4 `(_ZN7cutlass13device_kernelIN5flash19enable_sm80_to_sm89INS1_16FlashAttnBwdSm80INS1_25CollectiveMainloopBwdSm80ILi2ELi2EN4cute5tupleIJNS5_1CILi128EEES8_NS7_ILi64EEEEEENS_10bfloat16_tEfNS_4arch4Sm80ELb0ELb1ELb1ELb1ELb0ELb0ELb0ELb0ELi2ELi4ELi4ELi4ELb0EEENS1_21CollectiveEpilogueBwdISA_SB_SD_Li256ELb1ELb0ELi2EEENS1_19SingleTileSchedulerILb1ELb0ELb0ELi128EEEEEEEEEvNT_6ParamsE) ;  /* 0xffff847004007950 */ /* 0x000fea0003c3ffff */
        .type           $_ZN7cutlass13device_kernelIN5flash19enable_sm80_to_sm89INS1_16FlashAttnBwdSm80INS1_25CollectiveMainloopBwdSm80ILi2ELi2EN4cute5tupleIJNS5_1CILi128EEES8_NS7_ILi64EEEEEENS_10bfloat16_tEfNS_4arch4Sm80ELb0ELb1ELb1ELb1ELb0ELb0ELb0ELb0ELi2ELi4ELi4ELi4ELb0EEENS1_21CollectiveEpilogueBwdISA_SB_SD_Li256ELb1ELb0ELi2EEENS1_19SingleTileSchedulerILb1ELb0ELb0ELi128EEEEEEEEEvNT_6ParamsE$_ZN4cute3eso3ESOILb0ELb0EJNS_6LayoutINS_5tupleIJNS3_IJNS_1CILi8EEENS4_ILi1EEEEEENS4_ILi2EEEEEENS3_IJNS3_IJS6_NS4_ILi0EEEEEEiEEEEEiEEC2ERKSD_RKi,@function
        .size           $_ZN7cutlass13device_kernelIN5flash19enable_sm80_to_sm89INS1_16FlashAttnBwdSm80INS1_25CollectiveMainloopBwdSm80ILi2ELi2EN4cute5tupleIJNS5_1CILi128EEES8_NS7_ILi64EEEEEENS_10bfloat16_tEfNS_4arch4Sm80ELb0ELb1ELb1ELb1ELb0ELb0ELb0ELb0ELi2ELi4ELi4ELi4ELb0EEENS1_21CollectiveEpilogueBwdISA_SB_SD_Li256ELb1ELb0ELi2EEENS1_19SingleTileSchedulerILb1ELb0ELb0ELi128EEEEEEEEEvNT_6ParamsE$_ZN4cute3eso3ESOILb0ELb0EJNS_6LayoutINS_5tupleIJNS3_IJNS_1CILi8EEENS4_ILi1EEEEEENS4_ILi2EEEEEENS3_IJNS3_IJS6_NS4_ILi0EEEEEEiEEEEEiEEC2ERKSD_RKi,($_ZN7cutlass13device_kernelIN5flash19enable_sm80_to_sm89INS1_16FlashAttnBwdSm80INS1_25CollectiveMainloopBwdSm80ILi2ELi2EN4cute5tupleIJNS5_1CILi128EEES8_NS7_ILi64EEEEEENS_10bfloat16_tEfNS_4arch4Sm80ELb0ELb1ELb1ELb1ELb0ELb0ELb0ELb0ELi2ELi4ELi4ELi4ELb0EEENS1_21CollectiveEpilogueBwdISA_SB_SD_Li256ELb1ELb0ELi2EEENS1_19SingleTileSchedulerILb1ELb0ELb0ELi128EEEEEEEEEvNT_6ParamsE$_ZN4cute3eso3ESOILb0ELb0EJNS_6LayoutINS_5tupleIJNS3_IJNS_1CILi8EEENS4_ILi1EEEEEENS4_ILi2EEENS3_IJS8_S8_EEEEEENS3_IJNS3_IJS6_NS4_ILi0EEEEEENS4_ILi4096EEENS3_IJiiEEEEEEEENS_10ViewEngineINS_8smem_ptrIPN7cutlass10bfloat16_tEEEEEEEC2ERKSG_RKSN_ - $_ZN7cutlass13device_kernelIN5flash19enable_sm80_to_sm89INS1_16FlashAttnBwdSm80INS1_25CollectiveMainloopBwdSm80ILi2ELi2EN4cute5tupleIJNS5_1CILi128EEES8_NS7_ILi64EEEEEENS_10bfloat16_tEfNS_4arch4Sm80ELb0ELb1ELb1ELb1ELb0ELb0ELb0ELb0ELi2ELi4ELi4ELi4ELb0EEENS1_21CollectiveEpilogueBwdISA_SB_SD_Li256ELb1ELb0ELi2EEENS1_19SingleTileSchedulerILb1ELb0ELb0ELi128EEEEEEEEEvNT_6ParamsE$_ZN4cute3eso3ESOILb0ELb0EJNS_6LayoutINS_5tupleIJNS3_IJNS_1CILi8EEENS4_ILi1EEEEEENS4_ILi2EEEEEENS3_IJNS3_IJS6_NS4_ILi0EEEEEEiEEEEEiEEC2ERKSD_RKi)
$_ZN7cutlass13device_kernelIN5flash19enable_sm80_to_sm89INS1_16FlashAttnBwdSm80INS1_25CollectiveMainloopBwdSm80ILi2ELi2EN4cute5tupleIJNS5_1CILi128EEES8_NS7_ILi64EEEEEENS_10bfloat16_tEfNS_4arch4Sm80ELb0ELb1ELb1ELb1ELb0ELb0ELb0ELb0ELi2ELi4ELi4ELi4ELb0EEENS1_21CollectiveEpilogueBwdISA_SB_SD_Li256ELb1ELb0ELi2EEENS1_19SingleTileSchedulerILb1ELb0ELb0ELi128EEEEEEEEEvNT_6ParamsE$_ZN4cute3eso3ESOILb0ELb0EJNS_6LayoutINS_5tupleIJNS3_IJNS_1CILi8EEENS4_ILi1EEEEEENS4_ILi2EEEEEENS3_IJNS3_IJS6_NS4_ILi0EEEEEEiEEEEEiEEC2ERKSD_RKi:
[----:B------:R-:W-:Y:S02]  /*7b90*/  IADD3 R3, R61, -c[0x0][0x20], RZ ;  /* 0x800008003d037a10 */ /* 0x000fe40007ffe0ff */
[----:B------:R-:W-:-:S03]  /*7ba0*/  IADD3 R2, R64, -c[0x0][0x20], RZ ;  /* 0x8000080040027a10 */ /* 0x000fc60007ffe0ff */
[----:B------:R1:W-:Y:S04]  /*7bb0*/  STL [R3], R6 ;  /* 0x0000000603007387 */ /* 0x0003e80000100800 */
[----:B------:R-:W2:Y:S01]  /*7bc0*/  LDL R2, [R2] ;  /* 0x0000000002027983 */ /* 0x000ea20000100800 */
[----:B------:R-:W-:-:S03]  /*7bd0*/  IMAD.MOV.U32 R5, RZ, RZ, 0x0 ;  /* 0x00000000ff057424 */ /* 0x000fc600078e00ff */
[----:B--2---:R1:W-:Y:S01]  /*7be0*/  STL [R3+0x4], R2 ;  /* 0x0000040203007387 */ /* 0x0043e20000100800 */
[----:B------:R-:W-:Y:S05]  /*7bf0*/  RET.REL.NODEC R4 `(_ZN7cutlass13device_kernelIN5flash19enable_sm80_to_sm89INS1_16FlashAttnBwdSm80INS1_25CollectiveMainloopBwdSm80ILi2ELi2EN4cute5tupleIJNS5_1CILi128EEES8_NS7_ILi64EEEEEENS_10bfloat16_tEfNS_4arch4Sm80ELb0ELb1ELb1ELb1ELb0ELb0ELb0ELb0ELi2ELi4ELi4ELi4ELb0EEENS1_21CollectiveEpilogueBwdISA_SB_SD_Li256ELb1ELb0ELi2EEENS1_19SingleTileSchedulerILb1ELb0ELb0ELi128EEEEEEEEEvNT_6ParamsE) ;  /* 0xffff840004007950 */ /* 0x000fea0003c3ffff */
        .type           $_ZN7cutlass13device_kernelIN5flash19enable_sm80_to_sm89INS1_16FlashAttnBwdSm80INS1_25CollectiveMainloopBwdSm80ILi2ELi2EN4cute5tupleIJNS5_1CILi128EEES8_NS7_ILi64EEEEEENS_10bfloat16_tEfNS_4arch4Sm80ELb0ELb1ELb1ELb1ELb0ELb0ELb0ELb0ELi2ELi4ELi4ELi4ELb0EEENS1_21CollectiveEpilogueBwdISA_SB_SD_Li256ELb1ELb0ELi2EEENS1_19SingleTileSchedulerILb1ELb0ELb0ELi128EEEEEEEEEvNT_6ParamsE$_ZN4cute3eso3ESOILb0ELb0EJNS_6LayoutINS_5tupleIJNS3_IJNS_1CILi8EEENS4_ILi1EEEEEENS4_ILi2EEENS3_IJS8_S8_EEEEEENS3_IJNS3_IJS6_NS4_ILi0EEEEEENS4_ILi4096EEENS3_IJiiEEEEEEEENS_10ViewEngineINS_8smem_ptrIPN7cutlass10bfloat16_tEEEEEEEC2ERKSG_RKSN_,@function
        .size           $_ZN7cutlass13device_kernelIN5flash19enable_sm80_to_sm89INS1_16FlashAttnBwdSm80INS1_25CollectiveMainloopBwdSm80ILi2ELi2EN4cute5tupleIJNS5_1CILi128EEES8_NS7_ILi64EEEEEENS_10bfloat16_tEfNS_4arch4Sm80ELb0ELb1ELb1ELb1ELb0ELb0ELb0ELb0ELi2ELi4ELi4ELi4ELb0EEENS1_21CollectiveEpilogueBwdISA_SB_SD_Li256ELb1ELb0ELi2EEENS1_19SingleTileSchedulerILb1ELb0ELb0ELi128EEEEEEEEEvNT_6ParamsE$_ZN4cute3eso3ESOILb0ELb0EJNS_6LayoutINS_5tupleIJNS3_IJNS_1CILi8EEENS4_ILi1EEEEEENS4_ILi2EEENS3_IJS8_S8_EEEEEENS3_IJNS3_IJS6_NS4_ILi0EEEEEENS4_ILi4096EEENS3_IJiiEEEEEEEENS_10ViewEngineINS_8smem_ptrIPN7cutlass10bfloat16_tEEEEEEEC2ERKSG_RKSN_,($_ZN7cutlass13device_kernelIN5flash19enable_sm80_to_sm89INS1_16FlashAttnBwdSm80INS1_25CollectiveMainloopBwdSm80ILi2ELi2EN4cute5tupleIJNS5_1CILi128EEES8_NS7_ILi64EEEEEENS_10bfloat16_tEfNS_4arch4Sm80ELb0ELb1ELb1ELb1ELb0ELb0ELb0ELb0ELi2ELi4ELi4ELi4ELb0EEENS1_21CollectiveEpilogueBwdISA_SB_SD_Li256ELb1ELb0ELi2EEENS1_19SingleTileSchedulerILb1ELb0ELb0ELi128EEEEEEEEEvNT_6ParamsE$_ZN4cute3eso3ESOILb0ELb0EJNS_6LayoutINS_5tupleIJNS3_IJNS_1CILi8EEENS4_ILi1EEEEEENS4_ILi2EEENS3_IJS8_S8_EEEEEENS3_IJNS3_IJS6_NS4_ILi0EEEEEENS4_ILi4096EEENS3_IJiiEEEEEEEEiEEC2ERKSG_RKi - $_ZN7cutlass13device_kernelIN5flash19enable_sm80_to_sm89INS1_16FlashAttnBwdSm80INS1_25CollectiveMainloopBwdSm80ILi2ELi2EN4cute5tupleIJNS5_1CILi128EEES8_NS7_ILi64EEEEEENS_10bfloat16_tEfNS_4arch4Sm80ELb0ELb1ELb1ELb1ELb0ELb0ELb0ELb0ELi2ELi4ELi4ELi4ELb0EEENS1_21CollectiveEpilogueBwdISA_SB_SD_Li256ELb1ELb0ELi2EEENS1_19SingleTileSchedulerILb1ELb0ELb0ELi128EEEEEEEEEvNT_6ParamsE$_ZN4cute3eso3ESOILb0ELb0EJNS_6LayoutINS_5tupleIJNS3_IJNS_1CILi8EEENS4_ILi1EEEEEENS4_ILi2EEENS3_IJS8_S8_EEEEEENS3_IJNS3_IJS6_NS4_ILi0EEEEEENS4_ILi4096EEENS3_IJiiEEEEEEEENS_10ViewEngineINS_8smem_ptrIPN7cutlass10bfloat16_tEEEEEEEC2ERKSG_RKSN_)
$_ZN7cutlass13device_kernelIN5flash19enable_sm80_to_sm89INS1_16FlashAttnBwdSm80INS1_25CollectiveMainloopBwdSm80ILi2ELi2EN4cute5tupleIJNS5_1CILi128EEES8_NS7_ILi64EEEEEENS_10bfloat16_tEfNS_4arch4Sm80ELb0ELb1ELb1ELb1ELb0ELb0ELb0ELb0ELi2ELi4ELi4ELi4ELb0EEENS1_21CollectiveEpilogueBwdISA_SB_SD_Li256ELb1ELb0ELi2EEENS1_19SingleTileSchedulerILb1ELb0ELb0ELi128EEEEEEEEEvNT_6ParamsE$_ZN4cute3eso3ESOILb0ELb0EJNS_6LayoutINS_5tupleIJNS3_IJNS_1CILi8EEENS4_ILi1EEEEEENS4_ILi2EEENS3_IJS8_S8_EEEEEENS3_IJNS3_IJS6_NS4_ILi0EEEEEENS4_ILi4096EEENS3_IJiiEEEEEEEENS_10ViewEngineINS_8smem_ptrIPN7cutlass10bfloat16_tEEEEEEEC2ERKSG_RKSN_:
[----:B------:R-:W-:Y:S02]  /*7c00*/  IADD3 R3, R25, -c[0x0][0x20], RZ ;  /* 0x8000080019037a10 */ /* 0x000fe40007ffe0ff */
[----:B------:R-:W-:-:S03]  /*7c10*/  IADD3 R2, R24, -c[0x0][0x20], RZ ;  /* 0x8000080018027a10 */ /* 0x000fc60007ffe0ff */
[----:B------:R1:W-:Y:S04]  /*7c20*/  STL.64 [R3], R4 ;  /* 0x0000000403007387 */ /* 0x0003e80000100a00 */
[----:B------:R-:W2:Y:S01]  /*7c30*/  LDL.64 R8, [R2] ;  /* 0x0000000002087983 */ /* 0x000ea20000100a00 */
[----:B------:R-:W-:-:S03]  /*7c40*/  IMAD.MOV.U32 R7, RZ, RZ, 0x0 ;  /* 0x00000000ff077424 */ /* 0x000fc600078e00ff */
[----:B--2---:R1:W-:Y:S01]  /*7c50*/  STL.64 [R3+0x8], R8 ;  /* 0x0000080803007387 */ /* 0x0043e20000100a00 */
[----:B------:R-:W-:Y:S05]  /*7c60*/  RET.REL.NODEC R6 `(_ZN7cutlass13device_kernelIN5flash19enable_sm80_to_sm89INS1_16FlashAttnBwdSm80INS1_25CollectiveMainloopBwdSm80ILi2ELi2EN4cute5tupleIJNS5_1CILi128EEES8_NS7_ILi64EEEEEENS_10bfloat16_tEfNS_4arch4Sm80ELb0ELb1ELb1ELb1ELb0ELb0ELb0ELb0ELi2ELi4ELi4ELi4ELb0EEENS1_21CollectiveEpilogueBwdISA_SB_SD_Li256ELb1ELb0ELi2EEENS1_19SingleTileSchedulerILb1ELb0ELb0ELi128EEEEEEEEEvNT_6ParamsE) ;  /* 0xffff839006007950 */ /* 0x000fea0003c3ffff */
        .type           $_ZN7cutlass13device_kernelIN5flash19enable_sm80_to_sm89INS1_16FlashAttnBwdSm80INS1_25CollectiveMainloopBwdSm80ILi2ELi2EN4cute5tupleIJNS5_1CILi128EEES8_NS7_ILi64EEEEEENS_10bfloat16_tEfNS_4arch4Sm80ELb0ELb1ELb1ELb1ELb0ELb0ELb0ELb0ELi2ELi4ELi4ELi4ELb0EEENS1_21CollectiveEpilogueBwdISA_SB_SD_Li256ELb1ELb0ELi2EEENS1_19SingleTileSchedulerILb1ELb0ELb0ELi128EEEEEEEEEvNT_6ParamsE$_ZN4cute3eso3ESOILb0ELb0EJNS_6LayoutINS_5tupleIJNS3_IJNS_1CILi8EEENS4_ILi1EEEEEENS4_ILi2EEENS3_IJS8_S8_EEEEEENS3_IJNS3_IJS6_NS4_ILi0EEEEEENS4_ILi4096EEENS3_IJiiEEEEEEEEiEEC2ERKSG_RKi,@function
        .size           $_ZN7cutlass13device_kernelIN5flash19enable_sm80_to_sm89INS1_16FlashAttnBwdSm80INS1_25CollectiveMainloopBwdSm80ILi2ELi2EN4cute5tupleIJNS5_1CILi128EEES8_NS7_ILi64EEEEEENS_10bfloat16_tEfNS_4arch4Sm80ELb0ELb1ELb1ELb1ELb0ELb0ELb0ELb0ELi2ELi4ELi4ELi4ELb0EEENS1_21CollectiveEpilogueBwdISA_SB_SD_Li256ELb1ELb0ELi2EEENS1_19SingleTileSchedulerILb1ELb0ELb0ELi128EEEEEEEEEvNT_6ParamsE$_ZN4cute3eso3ESOILb0ELb0EJNS_6LayoutINS_5tupleIJNS3_IJNS_1CILi8EEENS4_ILi1EEEEEENS4_ILi2EEENS3_IJS8_S8_EEEEEENS3_IJNS3_IJS6_NS4_ILi0EEEEEENS4_ILi4096EEENS3_IJiiEEEEEEEEiEEC2ERKSG_RKi,($_ZN7cutlass13device_kernelIN5flash19enable_sm80_to_sm89INS1_16FlashAttnBwdSm80INS1_25CollectiveMainloopBwdSm80ILi2ELi2EN4cute5tupleIJNS5_1CILi128EEES8_NS7_ILi64EEEEEENS_10bfloat16_tEfNS_4arch4Sm80ELb0ELb1ELb1ELb1ELb0ELb0ELb0ELb0ELi2ELi4ELi4ELi4ELb0EEENS1_21CollectiveEpilogueBwdISA_SB_SD_Li256ELb1ELb0ELi2EEENS1_19SingleTileSchedulerILb1ELb0ELb0ELi128EEEEEEEEEvNT_6ParamsE$_ZN4cute3eso3ESOILb0ELb0EJNS_6LayoutINS_5tupleIJNS3_IJNS_1CILi8EEENS4_ILi1EEEEEENS4_ILi2EEES5_EEENS3_IJNS3_IJS6_NS4_ILi0EEEEEEiNS4_ILi1024EEEEEEEENS_10ViewEngineINS_8smem_ptrIPN7cutlass10bfloat16_tEEEEEEEC2ERKSE_RKSL_ - $_ZN7cutlass13device_kernelIN5flash19enable_sm80_to_sm89INS1_16FlashAttnBwdSm80INS1_25CollectiveMainloopBwdSm80ILi2ELi2EN4cute5tupleIJNS5_1CILi128EEES8_NS7_ILi64EEEEEENS_10bfloat16_tEfNS_4arch4Sm80ELb0ELb1ELb1ELb1ELb0ELb0ELb0ELb0ELi2ELi4ELi4ELi4ELb0EEENS1_21CollectiveEpilogueBwdISA_SB_SD_Li256ELb1ELb0ELi2EEENS1_19SingleTileSchedulerILb1ELb0ELb0ELi128EEEEEEEEEvNT_6ParamsE$_ZN4cute3eso3ESOILb0ELb0EJNS_6LayoutINS_5tupleIJNS3_IJNS_1CILi8EEENS4_ILi1EEEEEENS4_ILi2EEENS3_IJS8_S8_EEEEEENS3_IJNS3_IJS6_NS4_ILi0EEEEEENS4_ILi4096EEENS3_IJiiEEEEEEEEiEEC2ERKSG_RKi)
$_ZN7cutlass13device_kernelIN5flash19enable_sm80_to_sm89INS1_16FlashAttnBwdSm80INS1_25CollectiveMainloopBwdSm80ILi2ELi2EN4cute5tupleIJNS5_1CILi128EEES8_NS7_ILi64EEEEEENS_10bfloat16_tEfNS_4arch4Sm80ELb0ELb1ELb1ELb1ELb0ELb0ELb0ELb0ELi2ELi4ELi4ELi4ELb0EEENS1_21CollectiveEpilogueBwdISA_SB_SD_Li256ELb1ELb0ELi2EEENS1_19SingleTileSchedulerILb1ELb0ELb0ELi128EEEEEEEEEvNT_6ParamsE$_ZN4cute3eso3ESOILb0ELb0EJNS_6LayoutINS_5tupleIJNS3_IJNS_1CILi8EEENS4_ILi1EEEEEENS4_ILi2EEENS3_IJS8_S8_EEEEEENS3_IJNS3_IJS6_NS4_ILi0EEEEEENS4_ILi4096EEENS3_IJiiEEEEEEEEiEEC2ERKSG_RKi:
        /* <DEDUP_REMOVED lines=8> */
        .type           $_ZN7cutlass13device_kernelIN5flash19enable_sm80_to_sm89INS1_16FlashAttnBwdSm80INS1_25CollectiveMainloopBwdSm80ILi2ELi2EN4cute5tupleIJNS5_1CILi128EEES8_NS7_ILi64EEEEEENS_10bfloat16_tEfNS_4arch4Sm80ELb0ELb1ELb1ELb1ELb0ELb0ELb0ELb0ELi2ELi4ELi4ELi4ELb0EEENS1_21CollectiveEpilogueBwdISA_SB_SD_Li256ELb1ELb0ELi2EEENS1_19SingleTileSchedulerILb1ELb0ELb0ELi128EEEEEEEEEvNT_6ParamsE$_ZN4cute3eso3ESOILb0ELb0EJNS_6LayoutINS_5tupleIJNS3_IJNS_1CILi8EEENS4_ILi1EEEEEENS4_ILi2EEES5_EEENS3_IJNS3_IJS6_NS4_ILi0EEEEEEiNS4_ILi1024EEEEEEEENS_10ViewEngineINS_8smem_ptrIPN7cutlass10bfloat16_tEEEEEEEC2ERKSE_RKSL_,@function
        .size           $_ZN7cutlass13device_kernelIN5flash19enable_sm80_to_sm89INS1_16FlashAttnBwdSm80INS1_25CollectiveMainloopBwdSm80ILi2ELi2EN4cute5tupleIJNS5_1CILi128EEES8_NS7_ILi64EEEEEENS_10bfloat16_tEfNS_4arch4Sm80ELb0ELb1ELb1ELb1ELb0ELb0ELb0ELb0ELi2ELi4ELi4ELi4ELb0EEENS1_21CollectiveEpilogueBwdISA_SB_SD_Li256ELb1ELb0ELi2EEENS1_19SingleTileSchedulerILb1ELb0ELb0ELi128EEEEEEEEEvNT_6ParamsE$_ZN4cute3eso3ESOILb0ELb0EJNS_6LayoutINS_5tupleIJNS3_IJNS_1CILi8EEENS4_ILi1EEEEEENS4_ILi2EEES5_EEENS3_IJNS3_IJS6_NS4_ILi0EEEEEEiNS4_ILi1024EEEEEEEENS_10ViewEngineINS_8smem_ptrIPN7cutlass10bfloat16_tEEEEEEEC2ERKSE_RKSL_,($_ZN7cutlass13device_kernelIN5flash19enable_sm80_to_sm89INS1_16FlashAttnBwdSm80INS1_25CollectiveMainloopBwdSm80ILi2ELi2EN4cute5tupleIJNS5_1CILi128EEES8_NS7_ILi64EEEEEENS_10bfloat16_tEfNS_4arch4Sm80ELb0ELb1ELb1ELb1ELb0ELb0ELb0ELb0ELi2ELi4ELi4ELi4ELb0EEENS1_21CollectiveEpilogueBwdISA_SB_SD_Li256ELb1ELb0ELi2EEENS1_19SingleTileSchedulerILb1ELb0ELb0ELi128EEEEEEEEEvNT_6ParamsE$_ZN4cute3eso3ESOILb0ELb0EJNS_6LayoutINS_5tupleIJNS3_IJNS_1CILi8EEENS4_ILi1EEEEEENS4_ILi2EEES5_EEENS3_IJNS3_IJS6_NS4_ILi0EEEEEEiNS4_ILi1024EEEEEEEEiEEC2ERKSE_RKi - $_ZN7cutlass13device_kernelIN5flash19enable_sm80_to_sm89INS1_16FlashAttnBwdSm80INS1_25CollectiveMainloopBwdSm80ILi2ELi2EN4cute5tupleIJNS5_1CILi128EEES8_NS7_ILi64EEEEEENS_10bfloat16_tEfNS_4arch4Sm80ELb0ELb1ELb1ELb1ELb0ELb0ELb0ELb0ELi2ELi4ELi4ELi4ELb0EEENS1_21CollectiveEpilogueBwdISA_SB_SD_Li256ELb1ELb0ELi2EEENS1_19SingleTileSchedulerILb1ELb0ELb0ELi128EEEEEEEEEvNT_6ParamsE$_ZN4cute3eso3ESOILb0ELb0EJNS_6LayoutINS_5tupleIJNS3_IJNS_1CILi8EEENS4_ILi1EEEEEENS4_ILi2EEES5_EEENS3_IJNS3_IJS6_NS4_ILi0EEEEEEiNS4_ILi1024EEEEEEEENS_10ViewEngineINS_8smem_ptrIPN7cutlass10bfloat16_tEEEEEEEC2ERKSE_RKSL_)
$_ZN7cutlass13device_kernelIN5flash19enable_sm80_to_sm89INS1_16FlashAttnBwdSm80INS1_25CollectiveMainloopBwdSm80ILi2ELi2EN4cute5tupleIJNS5_1CILi128EEES8_NS7_ILi64EEEEEENS_10bfloat16_tEfNS_4arch4Sm80ELb0ELb1ELb1ELb1ELb0ELb0ELb0ELb0ELi2ELi4ELi4ELi4ELb0EEENS1_21CollectiveEpilogueBwdISA_SB_SD_Li256ELb1ELb0ELi2EEENS1_19SingleTileSchedulerILb1ELb0ELb0ELi128EEEEEEEEEvNT_6ParamsE$_ZN4cute3eso3ESOILb0ELb0EJNS_6LayoutINS_5tupleIJNS3_IJNS_1CILi8EEENS4_ILi1EEEEEENS4_ILi2EEES5_EEENS3_IJNS3_IJS6_NS4_ILi0EEEEEEiNS4_ILi1024EEEEEEEENS_10ViewEngineINS_8smem_ptrIPN7cutlass10bfloat16_tEEEEEEEC2ERKSE_RKSL_:
[----:B------:R-:W-:Y:S02]  /*7cf0*/  IADD3 R3, R25, -c[0x0][0x20], RZ ;  /* 0x8000080019037a10 */ /* 0x000fe40007ffe0ff */
[----:B------:R-:W-:-:S03]  /*7d00*/  IADD3 R2, R24, -c[0x0][0x20], RZ ;  /* 0x8000080018027a10 */ /* 0x000fc60007ffe0ff */
[----:B------:R1:W-:Y:S04]  /*7d10*/  STL [R3], R6 ;  /* 0x0000000603007387 */ /* 0x0003e80000100800 */
[----:B------:R-:W2:Y:S01]  /*7d20*/  LDL.64 R8, [R2] ;  /* 0x0000000002087983 */ /* 0x000ea20000100a00 */
[----:B------:R-:W-:-:S03]  /*7d30*/  IMAD.MOV.U32 R5, RZ, RZ, 0x0 ;  /* 0x00000000ff057424 */ /* 0x000fc600078e00ff */
[----:B--2---:R1:W-:Y:S01]  /*7d40*/  STL.64 [R3+0x8], R8 ;  /* 0x0000080803007387 */ /* 0x0043e20000100a00 */
[----:B------:R-:W-:Y:S05]  /*7d50*/  RET.REL.NODEC R4 `(_ZN7cutlass13device_kernelIN5flash19enable_sm80_to_sm89INS1_16FlashAttnBwdSm80INS1_25CollectiveMainloopBwdSm80ILi2ELi2EN4cute5tupleIJNS5_1CILi128EEES8_NS7_ILi64EEEEEENS_10bfloat16_tEfNS_4arch4Sm80ELb0ELb1ELb1ELb1ELb0ELb0ELb0ELb0ELi2ELi4ELi4ELi4ELb0EEENS1_21CollectiveEpilogueBwdISA_SB_SD_Li256ELb1ELb0ELi2EEENS1_19SingleTileSchedulerILb1ELb0ELb0ELi128EEEEEEEEEvNT_6ParamsE) ;  /* 0xffff82a004007950 */ /* 0x000fea0003c3ffff */
        .type           $_ZN7cutlass13device_kernelIN5flash19enable_sm80_to_sm89INS1_16FlashAttnBwdSm80INS1_25CollectiveMainloopBwdSm80ILi2ELi2EN4cute5tupleIJNS5_1CILi128EEES8_NS7_ILi64EEEEEENS_10bfloat16_tEfNS_4arch4Sm80ELb0ELb1ELb1ELb1ELb0ELb0ELb0ELb0ELi2ELi4ELi4ELi4ELb0EEENS1_21CollectiveEpilogueBwdISA_SB_SD_Li256ELb1ELb0ELi2EEENS1_19SingleTileSchedulerILb1ELb0ELb0ELi128EEEEEEEEEvNT_6ParamsE$_ZN4cute3eso3ESOILb0ELb0EJNS_6LayoutINS_5tupleIJNS3_IJNS_1CILi8EEENS4_ILi1EEEEEENS4_ILi2EEES5_EEENS3_IJNS3_IJS6_NS4_ILi0EEEEEEiNS4_ILi1024EEEEEEEEiEEC2ERKSE_RKi,@function
        .size           $_ZN7cutlass13device_kernelIN5flash19enable_sm80_to_sm89INS1_16FlashAttnBwdSm80INS1_25CollectiveMainloopBwdSm80ILi2ELi2EN4cute5tupleIJNS5_1CILi128EEES8_NS7_ILi64EEEEEENS_10bfloat16_tEfNS_4arch4Sm80ELb0ELb1ELb1ELb1ELb0ELb0ELb0ELb0ELi2ELi4ELi4ELi4ELb0EEENS1_21CollectiveEpilogueBwdISA_SB_SD_Li256ELb1ELb0ELi2EEENS1_19SingleTileSchedulerILb1ELb0ELb0ELi128EEEEEEEEEvNT_6ParamsE$_ZN4cute3eso3ESOILb0ELb0EJNS_6LayoutINS_5tupleIJNS3_IJNS_1CILi8EEENS4_ILi1EEEEEENS4_ILi2EEES5_EEENS3_IJNS3_IJS6_NS4_ILi0EEEEEEiNS4_ILi1024EEEEEEEEiEEC2ERKSE_RKi,($_ZN7cutlass13device_kernelIN5flash19enable_sm80_to_sm89INS1_16FlashAttnBwdSm80INS1_25CollectiveMainloopBwdSm80ILi2ELi2EN4cute5tupleIJNS5_1CILi128EEES8_NS7_ILi64EEEEEENS_10bfloat16_tEfNS_4arch4Sm80ELb0ELb1ELb1ELb1ELb0ELb0ELb0ELb0ELi2ELi4ELi4ELi4ELb0EEENS1_21CollectiveEpilogueBwdISA_SB_SD_Li256ELb1ELb0ELi2EEENS1_19SingleTileSchedulerILb1ELb0ELb0ELi128EEEEEEEEEvNT_6ParamsE$_ZN4cute3eso3ESOILb0ELb0EJNS_6LayoutINS_5tupleIJNS3_IJNS_1CILi8EEENS4_ILi1EEEEEENS4_ILi4EEES6_EEENS3_IJNS3_IJS6_NS4_ILi0EEEEEElSA_EEEEENS_10ViewEngineINS_8gmem_ptrIPKN7cutlass10bfloat16_tEEEEEEEC2ERKSD_RKSL_ - $_ZN7cutlass13device_kernelIN5flash19enable_sm80_to_sm89INS1_16FlashAttnBwdSm80INS1_25CollectiveMainloopBwdSm80ILi2ELi2EN4cute5tupleIJNS5_1CILi128EEES8_NS7_ILi64EEEEEENS_10bfloat16_tEfNS_4arch4Sm80ELb0ELb1ELb1ELb1ELb0ELb0ELb0ELb0ELi2ELi4ELi4ELi4ELb0EEENS1_21CollectiveEpilogueBwdISA_SB_SD_Li256ELb1ELb0ELi2EEENS1_19SingleTileSchedulerILb1ELb0ELb0ELi128EEEEEEEEEvNT_6ParamsE$_ZN4cute3eso3ESOILb0ELb0EJNS_6LayoutINS_5tupleIJNS3_IJNS_1CILi8EEENS4_ILi1EEEEEENS4_ILi2EEES5_EEENS3_IJNS3_IJS6_NS4_ILi0EEEEEEiNS4_ILi1024EEEEEEEEiEEC2ERKSE_RKi)
$_ZN7cutlass13device_kernelIN5flash19enable_sm80_to_sm89INS1_16FlashAttnBwdSm80INS1_25CollectiveMainloopBwdSm80ILi2ELi2EN4cute5tupleIJNS5_1CILi128EEES8_NS7_ILi64EEEEEENS_10bfloat16_tEfNS_4arch4Sm80ELb0ELb1ELb1ELb1ELb0ELb0ELb0ELb0ELi2ELi4ELi4ELi4ELb0EEENS1_21CollectiveEpilogueBwdISA_SB_SD_Li256ELb1ELb0ELi2EEENS1_19SingleTileSchedulerILb1ELb0ELb0ELi128EEEEEEEEEvNT_6ParamsE$_ZN4cute3eso3ESOILb0ELb0EJNS_6LayoutINS_5tupleIJNS3_IJNS_1CILi8EEENS4_ILi1EEEEEENS4_ILi2EEES5_EEENS3_IJNS3_IJS6_NS4_ILi0EEEEEEiNS4_ILi1024EEEEEEEEiEEC2ERKSE_RKi:
        /* <DEDUP_REMOVED lines=8> */
        .type           $_ZN7cutlass13device_kernelIN5flash19enable_sm80_to_sm89INS1_16FlashAttnBwdSm80INS1_25CollectiveMainloopBwdSm80ILi2ELi2EN4cute5tupleIJNS5_1CILi128EEES8_NS7_ILi64EEEEEENS_10bfloat16_tEfNS_4arch4Sm80ELb0ELb1ELb1ELb1ELb0ELb0ELb0ELb0ELi2ELi4ELi4ELi4ELb0EEENS1_21CollectiveEpilogueBwdISA_SB_SD_Li256ELb1ELb0ELi2EEENS1_19SingleTileSchedulerILb1ELb0ELb0ELi128EEEEEEEEEvNT_6ParamsE$_ZN4cute3eso3ESOILb0ELb0EJNS_6LayoutINS_5tupleIJNS3_IJNS_1CILi8EEENS4_ILi1EEEEEENS4_ILi4EEES6_EEENS3_IJNS3_IJS6_NS4_ILi0EEEEEElSA_EEEEENS_10ViewEngineINS_8gmem_ptrIPKN7cutlass10bfloat16_tEEEEEEEC2ERKSD_RKSL_,@function
        .size           $_ZN7cutlass13device_kernelIN5flash19enable_sm80_to_sm89INS1_16FlashAttnBwdSm80INS1_25CollectiveMainloopBwdSm80ILi2ELi2EN4cute5tupleIJNS5_1CILi128EEES8_NS7_ILi64EEEEEENS_10bfloat16_tEfNS_4arch4Sm80ELb0ELb1ELb1ELb1ELb0ELb0ELb0ELb0ELi2ELi4ELi4ELi4ELb0EEENS1_21CollectiveEpilogueBwdISA_SB_SD_Li256ELb1ELb0ELi2EEENS1_19SingleTileSchedulerILb1ELb0ELb0ELi128EEEEEEEEEvNT_6ParamsE$_ZN4cute3eso3ESOILb0ELb0EJNS_6LayoutINS_5tupleIJNS3_IJNS_1CILi8EEENS4_ILi1EEEEEENS4_ILi4EEES6_EEENS3_IJNS3_IJS6_NS4_ILi0EEEEEElSA_EEEEENS_10ViewEngineINS_8gmem_ptrIPKN7cutlass10bfloat16_tEEEEEEEC2ERKSD_RKSL_,($_ZN7cutlass13device_kernelIN5flash19enable_sm80_to_sm89INS1_16FlashAttnBwdSm80INS1_25CollectiveMainloopBwdSm80ILi2ELi2EN4cute5tupleIJNS5_1CILi128EEES8_NS7_ILi64EEEEEENS_10bfloat16_tEfNS_4arch4Sm80ELb0ELb1ELb1ELb1ELb0ELb0ELb0ELb0ELi2ELi4ELi4ELi4ELb0EEENS1_21CollectiveEpilogueBwdISA_SB_SD_Li256ELb1ELb0ELi2EEENS1_19SingleTileSchedulerILb1ELb0ELb0ELi128EEEEEEEEEvNT_6ParamsE$_ZN4cute3eso3ESOILb0ELb0EJNS_6LayoutINS_5tupleIJNS3_IJNS_1CILi8EEENS4_ILi1EEEEEENS4_ILi4EEES6_EEENS3_IJNS3_IJS6_NS4_ILi0EEEEEElSA_EEEEElEEC2ERKSD_RKl - $_ZN7cutlass13device_kernelIN5flash19enable_sm80_to_sm89INS1_16FlashAttnBwdSm80INS1_25CollectiveMainloopBwdSm80ILi2ELi2EN4cute5tupleIJNS5_1CILi128EEES8_NS7_ILi64EEEEEENS_10bfloat16_tEfNS_4arch4Sm80ELb0ELb1ELb1ELb1ELb0ELb0ELb0ELb0ELi2ELi4ELi4ELi4ELb0EEENS1_21CollectiveEpilogueBwdISA_SB_SD_Li256ELb1ELb0ELi2EEENS1_19SingleTileSchedulerILb1ELb0ELb0ELi128EEEEEEEEEvNT_6ParamsE$_ZN4cute3eso3ESOILb0ELb0EJNS_6LayoutINS_5tupleIJNS3_IJNS_1CILi8EEENS4_ILi1EEEEEENS4_ILi4EEES6_EEENS3_IJNS3_IJS6_NS4_ILi0EEEEEElSA_EEEEENS_10ViewEngineINS_8gmem_ptrIPKN7cutlass10bfloat16_tEEEEEEEC2ERKSD_RKSL_)
$_ZN7cutlass13device_kernelIN5flash19enable_sm80_to_sm89INS1_16FlashAttnBwdSm80INS1_25CollectiveMainloopBwdSm80ILi2ELi2EN4cute5tupleIJNS5_1CILi128EEES8_NS7_ILi64EEEEEENS_10bfloat16_tEfNS_4arch4Sm80ELb0ELb1ELb1ELb1ELb0ELb0ELb0ELb0ELi2ELi4ELi4ELi4ELb0EEENS1_21CollectiveEpilogueBwdISA_SB_SD_Li256ELb1ELb0ELi2EEENS1_19SingleTileSchedulerILb1ELb0ELb0ELi128EEEEEEEEEvNT_6ParamsE$_ZN4cute3eso3ESOILb0ELb0EJNS_6LayoutINS_5tupleIJNS3_IJNS_1CILi8EEENS4_ILi1EEEEEENS4_ILi4EEES6_EEENS3_IJNS3_IJS6_NS4_ILi0EEEEEElSA_EEEEENS_10ViewEngineINS_8gmem_ptrIPKN7cutlass10bfloat16_tEEEEEEEC2ERKSD_RKSL_:
        /* <DEDUP_REMOVED lines=9> */
[----:B------:R-:W-:Y:S05]  /*7e70*/  RET.REL.NODEC R10 `(_ZN7cutlass13device_kernelIN5flash19enable_sm80_to_sm89INS1_16FlashAttnBwdSm80INS1_25CollectiveMainloopBwdSm80ILi2ELi2EN4cute5tupleIJNS5_1CILi128EEES8_NS7_ILi64EEEEEENS_10bfloat16_tEfNS_4arch4Sm80ELb0ELb1ELb1ELb1ELb0ELb0ELb0ELb0ELi2ELi4ELi4ELi4ELb0EEENS1_21CollectiveEpilogueBwdISA_SB_SD_Li256ELb1ELb0ELi2EEENS1_19SingleTileSchedulerILb1ELb0ELb0ELi128EEEEEEEEEvNT_6ParamsE) ;  /* 0xffff81800a007950 */ /* 0x000fea0003c3ffff */
        .type           $_ZN7cutlass13device_kernelIN5flash19enable_sm80_to_sm89INS1_16FlashAttnBwdSm80INS1_25CollectiveMainloopBwdSm80ILi2ELi2EN4cute5tupleIJNS5_1CILi128EEES8_NS7_ILi64EEEEEENS_10bfloat16_tEfNS_4arch4Sm80ELb0ELb1ELb1ELb1ELb0ELb0ELb0ELb0ELi2ELi4ELi4ELi4ELb0EEENS1_21CollectiveEpilogueBwdISA_SB_SD_Li256ELb1ELb0ELi2EEENS1_19SingleTileSchedulerILb1ELb0ELb0ELi128EEEEEEEEEvNT_6ParamsE$_ZN4cute3eso3ESOILb0ELb0EJNS_6LayoutINS_5tupleIJNS3_IJNS_1CILi8EEENS4_ILi1EEEEEENS4_ILi4EEES6_EEENS3_IJNS3_IJS6_NS4_ILi0EEEEEElSA_EEEEElEEC2ERKSD_RKl,@function
        .size           $_ZN7cutlass13device_kernelIN5flash19enable_sm80_to_sm89INS1_16FlashAttnBwdSm80INS1_25CollectiveMainloopBwdSm80ILi2ELi2EN4cute5tupleIJNS5_1CILi128EEES8_NS7_ILi64EEEEEENS_10bfloat16_tEfNS_4arch4Sm80ELb0ELb1ELb1ELb1ELb0ELb0ELb0ELb0ELi2ELi4ELi4ELi4ELb0EEENS1_21CollectiveEpilogueBwdISA_SB_SD_Li256ELb1ELb0ELi2EEENS1_19SingleTileSchedulerILb1ELb0ELb0ELi128EEEEEEEEEvNT_6ParamsE$_ZN4cute3eso3ESOILb0ELb0EJNS_6LayoutINS_5tupleIJNS3_IJNS_1CILi8EEENS4_ILi1EEEEEENS4_ILi4EEES6_EEENS3_IJNS3_IJS6_NS4_ILi0EEEEEElSA_EEEEElEEC2ERKSD_RKl,($_ZN7cutlass13device_kernelIN5flash19enable_sm80_to_sm89INS1_16FlashAttnBwdSm80INS1_25CollectiveMainloopBwdSm80ILi2ELi2EN4cute5tupleIJNS5_1CILi128EEES8_NS7_ILi64EEEEEENS_10bfloat16_tEfNS_4arch4Sm80ELb0ELb1ELb1ELb1ELb0ELb0ELb0ELb0ELi2ELi4ELi4ELi4ELb0EEENS1_21CollectiveEpilogueBwdISA_SB_SD_Li256ELb1ELb0ELi2EEENS1_19SingleTileSchedulerILb1ELb0ELb0ELi128EEEEEEEEEvNT_6ParamsE$_ZN4cute3eso3ESOILb0ELb0EJiNS_5tupleIJiNS_1CILi0EEEEEEEEC2ERKiRKS5_ - $_ZN7cutlass13device_kernelIN5flash19enable_sm80_to_sm89INS1_16FlashAttnBwdSm80INS1_25CollectiveMainloopBwdSm80ILi2ELi2EN4cute5tupleIJNS5_1CILi128EEES8_NS7_ILi64EEEEEENS_10bfloat16_tEfNS_4arch4Sm80ELb0ELb1ELb1ELb1ELb0ELb0ELb0ELb0ELi2ELi4ELi4ELi4ELb0EEENS1_21CollectiveEpilogueBwdISA_SB_SD_Li256ELb1ELb0ELi2EEENS1_19SingleTileSchedulerILb1ELb0ELb0ELi128EEEEEEEEEvNT_6ParamsE$_ZN4cute3eso3ESOILb0ELb0EJNS_6LayoutINS_5tupleIJNS3_IJNS_1CILi8EEENS4_ILi1EEEEEENS4_ILi4EEES6_EEENS3_IJNS3_IJS6_NS4_ILi0EEEEEElSA_EEEEElEEC2ERKSD_RKl)
$_ZN7cutlass13device_kernelIN5flash19enable_sm80_to_sm89INS1_16FlashAttnBwdSm80INS1_25CollectiveMainloopBwdSm80ILi2ELi2EN4cute5tupleIJNS5_1CILi128EEES8_NS7_ILi64EEEEEENS_10bfloat16_tEfNS_4arch4Sm80ELb0ELb1ELb1ELb1ELb0ELb0ELb0ELb0ELi2ELi4ELi4ELi4ELb0EEENS1_21CollectiveEpilogueBwdISA_SB_SD_Li256ELb1ELb0ELi2EEENS1_19SingleTileSchedulerILb1ELb0ELb0ELi128EEEEEEEEEvNT_6ParamsE$_ZN4cute3eso3ESOILb0ELb0EJNS_6LayoutINS_5tupleIJNS3_IJNS_1CILi8EEENS4_ILi1EEEEEENS4_ILi4EEES6_EEENS3_IJNS3_IJS6_NS4_ILi0EEEEEElSA_EEEEElEEC2ERKSD_RKl:
        /* <DEDUP_REMOVED lines=8> */
        .type           $_ZN7cutlass13device_kernelIN5flash19enable_sm80_to_sm89INS1_16FlashAttnBwdSm80INS1_25CollectiveMainloopBwdSm80ILi2ELi2EN4cute5tupleIJNS5_1CILi128EEES8_NS7_ILi64EEEEEENS_10bfloat16_tEfNS_4arch4Sm80ELb0ELb1ELb1ELb1ELb0ELb0ELb0ELb0ELi2ELi4ELi4ELi4ELb0EEENS1_21CollectiveEpilogueBwdISA_SB_SD_Li256ELb1ELb0ELi2EEENS1_19SingleTileSchedulerILb1ELb0ELb0ELi128EEEEEEEEEvNT_6ParamsE$_ZN4cute3eso3ESOILb0ELb0EJiNS_5tupleIJiNS_1CILi0EEEEEEEEC2ERKiRKS5_,@function
        .size           $_ZN7cutlass13device_kernelIN5flash19enable_sm80_to_sm89INS1_16FlashAttnBwdSm80INS1_25CollectiveMainloopBwdSm80ILi2ELi2EN4cute5tupleIJNS5_1CILi128EEES8_NS7_ILi64EEEEEENS_10bfloat16_tEfNS_4arch4Sm80ELb0ELb1ELb1ELb1ELb0ELb0ELb0ELb0ELi2ELi4ELi4ELi4ELb0EEENS1_21CollectiveEpilogueBwdISA_SB_SD_Li256ELb1ELb0ELi2EEENS1_19SingleTileSchedulerILb1ELb0ELb0ELi128EEEEEEEEEvNT_6ParamsE$_ZN4cute3eso3ESOILb0ELb0EJiNS_5tupleIJiNS_1CILi0EEEEEEEEC2ERKiRKS5_,($_ZN7cutlass13device_kernelIN5flash19enable_sm80_to_sm89INS1_16FlashAttnBwdSm80INS1_25CollectiveMainloopBwdSm80ILi2ELi2EN4cute5tupleIJNS5_1CILi128EEES8_NS7_ILi64EEEEEENS_10bfloat16_tEfNS_4arch4Sm80ELb0ELb1ELb1ELb1ELb0ELb0ELb0ELb0ELi2ELi4ELi4ELi4ELb0EEENS1_21CollectiveEpilogueBwdISA_SB_SD_Li256ELb1ELb0ELi2EEENS1_19SingleTileSchedulerILb1ELb0ELb0ELi128EEEEEEEEEvNT_6ParamsE$_ZN4cute3eso3ESOILb0ELb0EJiNS_5tupleIJiiEEEEEC2ERKiRKS3_ - $_ZN7cutlass13device_kernelIN5flash19enable_sm80_to_sm89INS1_16FlashAttnBwdSm80INS1_25CollectiveMainloopBwdSm80ILi2ELi2EN4cute5tupleIJNS5_1CILi128EEES8_NS7_ILi64EEEEEENS_10bfloat16_tEfNS_4arch4Sm80ELb0ELb1ELb1ELb1ELb0ELb0ELb0ELb0ELi2ELi4ELi4ELi4ELb0EEENS1_21CollectiveEpilogueBwdISA_SB_SD_Li256ELb1ELb0ELi2EEENS1_19SingleTileSchedulerILb1ELb0ELb0ELi128EEEEEEEEEvNT_6ParamsE$_ZN4cute3eso3ESOILb0ELb0EJiNS_5tupleIJiNS_1CILi0EEEEEEEEC2ERKiRKS5_)
$_ZN7cutlass13device_kernelIN5flash19enable_sm80_to_sm89INS1_16FlashAttnBwdSm80INS1_25CollectiveMainloopBwdSm80ILi2ELi2EN4cute5tupleIJNS5_1CILi128EEES8_NS7_ILi64EEEEEENS_10bfloat16_tEfNS_4arch4Sm80ELb0ELb1ELb1ELb1ELb0ELb0ELb0ELb0ELi2ELi4ELi4ELi4ELb0EEENS1_21CollectiveEpilogueBwdISA_SB_SD_Li256ELb1ELb0ELi2EEENS1_19SingleTileSchedulerILb1ELb0ELb0ELi128EEEEEEEEEvNT_6ParamsE$_ZN4cute3eso3ESOILb0ELb0EJiNS_5tupleIJiNS_1CILi0EEEEEEEEC2ERKiRKS5_:
[----:B------:R-:W-:Y:S02]  /*7f00*/  IADD3 R3, R3, -c[0x0][0x20], RZ ;  /* 0x8000080003037a10 */ /* 0x000fe40007ffe0ff */
[----:B------:R-:W-:-:S03]  /*7f10*/  IADD3 R2, R2, -c[0x0][0x20], RZ ;  /* 0x8000080002027a10 */ /* 0x000fc60007ffe0ff */
[----:B------:R1:W-:Y:S04]  /*7f20*/  STL [R3], R6 ;  /* 0x0000000603007387 */ /* 0x0003e80000100800 */
[----:B------:R-:W2:Y:S01]  /*7f30*/  LDL R2, [R2] ;  /* 0x0000000002027983 */ /* 0x000ea20000100800 */
[----:B------:R-:W-:-:S03]  /*7f40*/  IMAD.MOV.U32 R5, RZ, RZ, 0x0 ;  /* 0x00000000ff057424 */ /* 0x000fc600078e00ff */
[----:B--2---:R1:W-:Y:S01]  /*7f50*/  STL [R3+0x4], R2 ;  /* 0x0000040203007387 */ /* 0x0043e20000100800 */
[----:B------:R-:W-:Y:S05]  /*7f60*/  RET.REL.NODEC R4 `(_ZN7cutlass13device_kernelIN5flash19enable_sm80_to_sm89INS1_16FlashAttnBwdSm80INS1_25CollectiveMainloopBwdSm80ILi2ELi2EN4cute5tupleIJNS5_1CILi128EEES8_NS7_ILi64EEEEEENS_10bfloat16_tEfNS_4arch4Sm80ELb0ELb1ELb1ELb1ELb0ELb0ELb0ELb0ELi2ELi4ELi4ELi4ELb0EEENS1_21CollectiveEpilogueBwdISA_SB_SD_Li256ELb1ELb0ELi2EEENS1_19SingleTileSchedulerILb1ELb0ELb0ELi128EEEEEEEEEvNT_6ParamsE) ;  /* 0xffff809004007950 */ /* 0x000fea0003c3ffff */
        .type           $_ZN7cutlass13device_kernelIN5flash19enable_sm80_to_sm89INS1_16FlashAttnBwdSm80INS1_25CollectiveMainloopBwdSm80ILi2ELi2EN4cute5tupleIJNS5_1CILi128EEES8_NS7_ILi64EEEEEENS_10bfloat16_tEfNS_4arch4Sm80ELb0ELb1ELb1ELb1ELb0ELb0ELb0ELb0ELi2ELi4ELi4ELi4ELb0EEENS1_21CollectiveEpilogueBwdISA_SB_SD_Li256ELb1ELb0ELi2EEENS1_19SingleTileSchedulerILb1ELb0ELb0ELi128EEEEEEEEEvNT_6ParamsE$_ZN4cute3eso3ESOILb0ELb0EJiNS_5tupleIJiiEEEEEC2ERKiRKS3_,@function
        .size           $_ZN7cutlass13device_kernelIN5flash19enable_sm80_to_sm89INS1_16FlashAttnBwdSm80INS1_25CollectiveMainloopBwdSm80ILi2ELi2EN4cute5tupleIJNS5_1CILi128EEES8_NS7_ILi64EEEEEENS_10bfloat16_tEfNS_4arch4Sm80ELb0ELb1ELb1ELb1ELb0ELb0ELb0ELb0ELi2ELi4ELi4ELi4ELb0EEENS1_21CollectiveEpilogueBwdISA_SB_SD_Li256ELb1ELb0ELi2EEENS1_19SingleTileSchedulerILb1ELb0ELb0ELi128EEEEEEEEEvNT_6ParamsE$_ZN4cute3eso3ESOILb0ELb0EJiNS_5tupleIJiiEEEEEC2ERKiRKS3_,($_ZN7cutlass13device_kernelIN5flash19enable_sm80_to_sm89INS1_16FlashAttnBwdSm80INS1_25CollectiveMainloopBwdSm80ILi2ELi2EN4cute5tupleIJNS5_1CILi128EEES8_NS7_ILi64EEEEEENS_10bfloat16_tEfNS_4arch4Sm80ELb0ELb1ELb1ELb1ELb0ELb0ELb0ELb0ELi2ELi4ELi4ELi4ELb0EEENS1_21CollectiveEpilogueBwdISA_SB_SD_Li256ELb1ELb0ELi2EEENS1_19SingleTileSchedulerILb1ELb0ELb0ELi128EEEEEEEEEvNT_6ParamsE$_ZN4cute3eso3ESOILb0ELb0EJiiEEC2ERKiS4_ - $_ZN7cutlass13device_kernelIN5flash19enable_sm80_to_sm89INS1_16FlashAttnBwdSm80INS1_25CollectiveMainloopBwdSm80ILi2ELi2EN4cute5tupleIJNS5_1CILi128EEES8_NS7_ILi64EEEEEENS_10bfloat16_tEfNS_4arch4Sm80ELb0ELb1ELb1ELb1ELb0ELb0ELb0ELb0ELi2ELi4ELi4ELi4ELb0EEENS1_21CollectiveEpilogueBwdISA_SB_SD_Li256ELb1ELb0ELi2EEENS1_19SingleTileSchedulerILb1ELb0ELb0ELi128EEEEEEEEEvNT_6ParamsE$_ZN4cute3eso3ESOILb0ELb0EJiNS_5tupleIJiiEEEEEC2ERKiRKS3_)
$_ZN7cutlass13device_kernelIN5flash19enable_sm80_to_sm89INS1_16FlashAttnBwdSm80INS1_25CollectiveMainloopBwdSm80ILi2ELi2EN4cute5tupleIJNS5_1CILi128EEES8_NS7_ILi64EEEEEENS_10bfloat16_tEfNS_4arch4Sm80ELb0ELb1ELb1ELb1ELb0ELb0ELb0ELb0ELi2ELi4ELi4ELi4ELb0EEENS1_21CollectiveEpilogueBwdISA_SB_SD_Li256ELb1ELb0ELi2EEENS1_19SingleTileSchedulerILb1ELb0ELb0ELi128EEEEEEEEEvNT_6ParamsE$_ZN4cute3eso3ESOILb0ELb0EJiNS_5tupleIJiiEEEEEC2ERKiRKS3_:
        /* <DEDUP_REMOVED lines=9> */
        .type           $_ZN7cutlass13device_kernelIN5flash19enable_sm80_to_sm89INS1_16FlashAttnBwdSm80INS1_25CollectiveMainloopBwdSm80ILi2ELi2EN4cute5tupleIJNS5_1CILi128EEES8_NS7_ILi64EEEEEENS_10bfloat16_tEfNS_4arch4Sm80ELb0ELb1ELb1ELb1ELb0ELb0ELb0ELb0ELi2ELi4ELi4ELi4ELb0EEENS1_21CollectiveEpilogueBwdISA_SB_SD_Li256ELb1ELb0ELi2EEENS1_19SingleTileSchedulerILb1ELb0ELb0ELi128EEEEEEEEEvNT_6ParamsE$_ZN4cute3eso3ESOILb0ELb0EJiiEEC2ERKiS4_,@function
        .size           $_ZN7cutlass13device_kernelIN5flash19enable_sm80_to_sm89INS1_16FlashAttnBwdSm80INS1_25CollectiveMainloopBwdSm80ILi2ELi2EN4cute5tupleIJNS5_1CILi128EEES8_NS7_ILi64EEEEEENS_10bfloat16_tEfNS_4arch4Sm80ELb0ELb1ELb1ELb1ELb0ELb0ELb0ELb0ELi2ELi4ELi4ELi4ELb0EEENS1_21CollectiveEpilogueBwdISA_SB_SD_Li256ELb1ELb0ELi2EEENS1_19SingleTileSchedulerILb1ELb0ELb0ELi128EEEEEEEEEvNT_6ParamsE$_ZN4cute3eso3ESOILb0ELb0EJiiEEC2ERKiS4_,($_ZN7cutlass13device_kernelIN5flash19enable_sm80_to_sm89INS1_16FlashAttnBwdSm80INS1_25CollectiveMainloopBwdSm80ILi2ELi2EN4cute5tupleIJNS5_1CILi128EEES8_NS7_ILi64EEEEEENS_10bfloat16_tEfNS_4arch4Sm80ELb0ELb1ELb1ELb1ELb0ELb0ELb0ELb0ELi2ELi4ELi4ELi4ELb0EEENS1_21CollectiveEpilogueBwdISA_SB_SD_Li256ELb1ELb0ELi2EEENS1_19SingleTileSchedulerILb1ELb0ELb0ELi128EEEEEEEEEvNT_6ParamsE$_ZN4cute3eso3ESOILb0ELb0EJiiNS_1CILi0EEEEEC2ERKiS6_RKS3_ - $_ZN7cutlass13device_kernelIN5flash19enable_sm80_to_sm89INS1_16FlashAttnBwdSm80INS1_25CollectiveMainloopBwdSm80ILi2ELi2EN4cute5tupleIJNS5_1CILi128EEES8_NS7_ILi64EEEEEENS_10bfloat16_tEfNS_4arch4Sm80ELb0ELb1ELb1ELb1ELb0ELb0ELb0ELb0ELi2ELi4ELi4ELi4ELb0EEENS1_21CollectiveEpilogueBwdISA_SB_SD_Li256ELb1ELb0ELi2EEENS1_19SingleTileSchedulerILb1ELb0ELb0ELi128EEEEEEEEEvNT_6ParamsE$_ZN4cute3eso3ESOILb0ELb0EJiiEEC2ERKiS4_)
$_ZN7cutlass13device_kernelIN5flash19enable_sm80_to_sm89INS1_16FlashAttnBwdSm80INS1_25CollectiveMainloopBwdSm80ILi2ELi2EN4cute5tupleIJNS5_1CILi128EEES8_NS7_ILi64EEEEEENS_10bfloat16_tEfNS_4arch4Sm80ELb0ELb1ELb1ELb1ELb0ELb0ELb0ELb0ELi2ELi4ELi4ELi4ELb0EEENS1_21CollectiveEpilogueBwdISA_SB_SD_Li256ELb1ELb0ELi2EEENS1_19SingleTileSchedulerILb1ELb0ELb0ELi128EEEEEEEEEvNT_6ParamsE$_ZN4cute3eso3ESOILb0ELb0EJiiEEC2ERKiS4_:
        /* <DEDUP_REMOVED lines=8> */
        .type           $_ZN7cutlass13device_kernelIN5flash19enable_sm80_to_sm89INS1_16FlashAttnBwdSm80INS1_25CollectiveMainloopBwdSm80ILi2ELi2EN4cute5tupleIJNS5_1CILi128EEES8_NS7_ILi64EEEEEENS_10bfloat16_tEfNS_4arch4Sm80ELb0ELb1ELb1ELb1ELb0ELb0ELb0ELb0ELi2ELi4ELi4ELi4ELb0EEENS1_21CollectiveEpilogueBwdISA_SB_SD_Li256ELb1ELb0ELi2EEENS1_19SingleTileSchedulerILb1ELb0ELb0ELi128EEEEEEEEEvNT_6ParamsE$_ZN4cute3eso3ESOILb0ELb0EJiiNS_1CILi0EEEEEC2ERKiS6_RKS3_,@function
        .size           $_ZN7cutlass13device_kernelIN5flash19enable_sm80_to_sm89INS1_16FlashAttnBwdSm80INS1_25CollectiveMainloopBwdSm80ILi2ELi2EN4cute5tupleIJNS5_1CILi128EEES8_NS7_ILi64EEEEEENS_10bfloat16_tEfNS_4arch4Sm80ELb0ELb1ELb1ELb1ELb0ELb0ELb0ELb0ELi2ELi4ELi4ELi4ELb0EEENS1_21CollectiveEpilogueBwdISA_SB_SD_Li256ELb1ELb0ELi2EEENS1_19SingleTileSchedulerILb1ELb0ELb0ELi128EEEEEEEEEvNT_6ParamsE$_ZN4cute3eso3ESOILb0ELb0EJiiNS_1CILi0EEEEEC2ERKiS6_RKS3_,($_ZN7cutlass13device_kernelIN5flash19enable_sm80_to_sm89INS1_16FlashAttnBwdSm80INS1_25CollectiveMainloopBwdSm80ILi2ELi2EN4cute5tupleIJNS5_1CILi128EEES8_NS7_ILi64EEEEEENS_10bfloat16_tEfNS_4arch4Sm80ELb0ELb1ELb1ELb1ELb0ELb0ELb0ELb0ELi2ELi4ELi4ELi4ELb0EEENS1_21CollectiveEpilogueBwdISA_SB_SD_Li256ELb1ELb0ELi2EEENS1_19SingleTileSchedulerILb1ELb0ELb0ELi128EEEEEEEEEvNT_6ParamsE$_ZN4cute3eso3ESOILb0ELb0EJiiNS_1CILi1024EEEEEC2ERKiS6_RKS3_ - $_ZN7cutlass13device_kernelIN5flash19enable_sm80_to_sm89INS1_16FlashAttnBwdSm80INS1_25CollectiveMainloopBwdSm80ILi2ELi2EN4cute5tupleIJNS5_1CILi128EEES8_NS7_ILi64EEEEEENS_10bfloat16_tEfNS_4arch4Sm80ELb0ELb1ELb1ELb1ELb0ELb0ELb0ELb0ELi2ELi4ELi4ELi4ELb0EEENS1_21CollectiveEpilogueBwdISA_SB_SD_Li256ELb1ELb0ELi2EEENS1_19SingleTileSchedulerILb1ELb0ELb0ELi128EEEEEEEEEvNT_6ParamsE$_ZN4cute3eso3ESOILb0ELb0EJiiNS_1CILi0EEEEEC2ERKiS6_RKS3_)
$_ZN7cutlass13device_kernelIN5flash19enable_sm80_to_sm89INS1_16FlashAttnBwdSm80INS1_25CollectiveMainloopBwdSm80ILi2ELi2EN4cute5tupleIJNS5_1CILi128EEES8_NS7_ILi64EEEEEENS_10bfloat16_tEfNS_4arch4Sm80ELb0ELb1ELb1ELb1ELb0ELb0ELb0ELb0ELi2ELi4ELi4ELi4ELb0EEENS1_21CollectiveEpilogueBwdISA_SB_SD_Li256ELb1ELb0ELi2EEENS1_19SingleTileSchedulerILb1ELb0ELb0ELi128EEEEEEEEEvNT_6ParamsE$_ZN4cute3eso3ESOILb0ELb0EJiiNS_1CILi0EEEEEC2ERKiS6_RKS3_:
[----:B------:R-:W-:Y:S02]  /*8080*/  IADD3 R6, R6, -c[0x0][0x20], RZ ;  /* 0x8000080006067a10 */ /* 0x000fe40007ffe0ff */
[----:B------:R-:W-:-:S03]  /*8090*/  IADD3 R3, R5, -c[0x0][0x20], RZ ;  /* 0x8000080005037a10 */ /* 0x000fc60007ffe0ff */
[----:B------:R1:W-:Y:S04]  /*80a0*/  STL [R6], R7 ;  /* 0x0000000706007387 */ /* 0x0003e80000100800 */
[----:B------:R-:W2:Y:S01]  /*80b0*/  LDL R3, [R3] ;  /* 0x0000000003037983 */ /* 0x000ea20000100800 */
[----:B------:R-:W-:-:S03]  /*80c0*/  IMAD.MOV.U32 R11, RZ, RZ, 0x0 ;  /* 0x00000000ff0b7424 */ /* 0x000fc600078e00ff */
[----:B--2---:R1:W-:Y:S01]  /*80d0*/  STL [R6+0x4], R3 ;  /* 0x0000040306007387 */ /* 0x0043e20000100800 */
[----:B------:R-:W-:Y:S05]  /*80e0*/  RET.REL.NODEC R10 `(_ZN7cutlass13device_kernelIN5flash19enable_sm80_to_sm89INS1_16FlashAttnBwdSm80INS1_25CollectiveMainloopBwdSm80ILi2ELi2EN4cute5tupleIJNS5_1CILi128EEES8_NS7_ILi64EEEEEENS_10bfloat16_tEfNS_4arch4Sm80ELb0ELb1ELb1ELb1ELb0ELb0ELb0ELb0ELi2ELi4ELi4ELi4ELb0EEENS1_21CollectiveEpilogueBwdISA_SB_SD_Li256ELb1ELb0ELi2EEENS1_19SingleTileSchedulerILb1ELb0ELb0ELi128EEEEEEEEEvNT_6ParamsE) ;  /* 0xffff7f100a007950 */ /* 0x000fea0003c3ffff */
        .type           $_ZN7cutlass13device_kernelIN5flash19enable_sm80_to_sm89INS1_16FlashAttnBwdSm80INS1_25CollectiveMainloopBwdSm80ILi2ELi2EN4cute5tupleIJNS5_1CILi128EEES8_NS7_ILi64EEEEEENS_10bfloat16_tEfNS_4arch4Sm80ELb0ELb1ELb1ELb1ELb0ELb0ELb0ELb0ELi2ELi4ELi4ELi4ELb0EEENS1_21CollectiveEpilogueBwdISA_SB_SD_Li256ELb1ELb0ELi2EEENS1_19SingleTileSchedulerILb1ELb0ELb0ELi128EEEEEEEEEvNT_6ParamsE$_ZN4cute3eso3ESOILb0ELb0EJiiNS_1CILi1024EEEEEC2ERKiS6_RKS3_,@function
        .size           $_ZN7cutlass13device_kernelIN5flash19enable_sm80_to_sm89INS1_16FlashAttnBwdSm80INS1_25CollectiveMainloopBwdSm80ILi2ELi2EN4cute5tupleIJNS5_1CILi128EEES8_NS7_ILi64EEEEEENS_10bfloat16_tEfNS_4arch4Sm80ELb0ELb1ELb1ELb1ELb0ELb0ELb0ELb0ELi2ELi4ELi4ELi4ELb0EEENS1_21CollectiveEpilogueBwdISA_SB_SD_Li256ELb1ELb0ELi2EEENS1_19SingleTileSchedulerILb1ELb0ELb0ELi128EEEEEEEEEvNT_6ParamsE$_ZN4cute3eso3ESOILb0ELb0EJiiNS_1CILi1024EEEEEC2ERKiS6_RKS3_,($_ZN7cutlass13device_kernelIN5flash19enable_sm80_to_sm89INS1_16FlashAttnBwdSm80INS1_25CollectiveMainloopBwdSm80ILi2ELi2EN4cute5tupleIJNS5_1CILi128EEES8_NS7_ILi64EEEEEENS_10bfloat16_tEfNS_4arch4Sm80ELb0ELb1ELb1ELb1ELb0ELb0ELb0ELb0ELi2ELi4ELi4ELi4ELb0EEENS1_21CollectiveEpilogueBwdISA_SB_SD_Li256ELb1ELb0ELi2EEENS1_19SingleTileSchedulerILb1ELb0ELb0ELi128EEEEEEEEEvNT_6ParamsE$_ZN4cute3eso3ESOILb0ELb0EJiiNS_1CILi144EEENS2_ILi512EEEEEC2ERKiS7_RKS3_RKS4_ - $_ZN7cutlass13device_kernelIN5flash19enable_sm80_to_sm89INS1_16FlashAttnBwdSm80INS1_25CollectiveMainloopBwdSm80ILi2ELi2EN4cute5tupleIJNS5_1CILi128EEES8_NS7_ILi64EEEEEENS_10bfloat16_tEfNS_4arch4Sm80ELb0ELb1ELb1ELb1ELb0ELb0ELb0ELb0ELi2ELi4ELi4ELi4ELb0EEENS1_21CollectiveEpilogueBwdISA_SB_SD_Li256ELb1ELb0ELi2EEENS1_19SingleTileSchedulerILb1ELb0ELb0ELi128EEEEEEEEEvNT_6ParamsE$_ZN4cute3eso3ESOILb0ELb0EJiiNS_1CILi1024EEEEEC2ERKiS6_RKS3_)
$_ZN7cutlass13device_kernelIN5flash19enable_sm80_to_sm89INS1_16FlashAttnBwdSm80INS1_25CollectiveMainloopBwdSm80ILi2ELi2EN4cute5tupleIJNS5_1CILi128EEES8_NS7_ILi64EEEEEENS_10bfloat16_tEfNS_4arch4Sm80ELb0ELb1ELb1ELb1ELb0ELb0ELb0ELb0ELi2ELi4ELi4ELi4ELb0EEENS1_21CollectiveEpilogueBwdISA_SB_SD_Li256ELb1ELb0ELi2EEENS1_19SingleTileSchedulerILb1ELb0ELb0ELi128EEEEEEEEEvNT_6ParamsE$_ZN4cute3eso3ESOILb0ELb0EJiiNS_1CILi1024EEEEEC2ERKiS6_RKS3_:
[----:B------:R-:W-:Y:S02]  /*80f0*/  IADD3 R3, R3, -c[0x0][0x20], RZ ;  /* 0x8000080003037a10 */ /* 0x000fe40007ffe0ff */
[----:B------:R-:W-:-:S03]  /*8100*/  IADD3 R2, R2, -c[0x0][0x20], RZ ;  /* 0x8000080002027a10 */ /* 0x000fc60007ffe0ff */
[----:B------:R1:W-:Y:S04]  /*8110*/  STL [R3], R8 ;  /* 0x0000000803007387 */ /* 0x0003e80000100800 */
[----:B------:R-:W2:Y:S01]  /*8120*/  LDL R2, [R2] ;  /* 0x0000000002027983 */ /* 0x000ea20000100800 */
[----:B------:R-:W-:-:S03]  /*8130*/  IMAD.MOV.U32 R7, RZ, RZ, 0x0 ;  /* 0x00000000ff077424 */ /* 0x000fc600078e00ff */
[----:B--2---:R1:W-:Y:S01]  /*8140*/  STL [R3+0x4], R2 ;  /* 0x0000040203007387 */ /* 0x0043e20000100800 */
[----:B------:R-:W-:Y:S05]  /*8150*/  RET.REL.NODEC R6 `(_ZN7cutlass13device_kernelIN5flash19enable_sm80_to_sm89INS1_16FlashAttnBwdSm80INS1_25CollectiveMainloopBwdSm80ILi2ELi2EN4cute5tupleIJNS5_1CILi128EEES8_NS7_ILi64EEEEEENS_10bfloat16_tEfNS_4arch4Sm80ELb0ELb1ELb1ELb1ELb0ELb0ELb0ELb0ELi2ELi4ELi4ELi4ELb0EEENS1_21CollectiveEpilogueBwdISA_SB_SD_Li256ELb1ELb0ELi2EEENS1_19SingleTileSchedulerILb1ELb0ELb0ELi128EEEEEEEEEvNT_6ParamsE) ;  /* 0xffff7ea006007950 */ /* 0x000fea0003c3ffff */
        .type           $_ZN7cutlass13device_kernelIN5flash19enable_sm80_to_sm89INS1_16FlashAttnBwdSm80INS1_25CollectiveMainloopBwdSm80ILi2ELi2EN4cute5tupleIJNS5_1CILi128EEES8_NS7_ILi64EEEEEENS_10bfloat16_tEfNS_4arch4Sm80ELb0ELb1ELb1ELb1ELb0ELb0ELb0ELb0ELi2ELi4ELi4ELi4ELb0EEENS1_21CollectiveEpilogueBwdISA_SB_SD_Li256ELb1ELb0ELi2EEENS1_19SingleTileSchedulerILb1ELb0ELb0ELi128EEEEEEEEEvNT_6ParamsE$_ZN4cute3eso3ESOILb0ELb0EJiiNS_1CILi144EEENS2_ILi512EEEEEC2ERKiS7_RKS3_RKS4_,@function
        .size           $_ZN7cutlass13device_kernelIN5flash19enable_sm80_to_sm89INS1_16FlashAttnBwdSm80INS1_25CollectiveMainloopBwdSm80ILi2ELi2EN4cute5tupleIJNS5_1CILi128EEES8_NS7_ILi64EEEEEENS_10bfloat16_tEfNS_4arch4Sm80ELb0ELb1ELb1ELb1ELb0ELb0ELb0ELb0ELi2ELi4ELi4ELi4ELb0EEENS1_21CollectiveEpilogueBwdISA_SB_SD_Li256ELb1ELb0ELi2EEENS1_19SingleTileSchedulerILb1ELb0ELb0ELi128EEEEEEEEEvNT_6ParamsE$_ZN4cute3eso3ESOILb0ELb0EJiiNS_1CILi144EEENS2_ILi512EEEEEC2ERKiS7_RKS3_RKS4_,($_ZN7cutlass13device_kernelIN5flash19enable_sm80_to_sm89INS1_16FlashAttnBwdSm80INS1_25CollectiveMainloopBwdSm80ILi2ELi2EN4cute5tupleIJNS5_1CILi128EEES8_NS7_ILi64EEEEEENS_10bfloat16_tEfNS_4arch4Sm80ELb0ELb1ELb1ELb1ELb0ELb0ELb0ELb0ELi2ELi4ELi4ELi4ELb0EEENS1_21CollectiveEpilogueBwdISA_SB_SD_Li256ELb1ELb0ELi2EEENS1_19SingleTileSchedulerILb1ELb0ELb0ELi128EEEEEEEEEvNT_6ParamsE$_ZN4cute3eso3ESOILb0ELb0EJiiNS_1CILi72EEENS2_ILi512EEEEEC2ERKiS7_RKS3_RKS4_ - $_ZN7cutlass13device_kernelIN5flash19enable_sm80_to_sm89INS1_16FlashAttnBwdSm80INS1_25CollectiveMainloopBwdSm80ILi2ELi2EN4cute5tupleIJNS5_1CILi128EEES8_NS7_ILi64EEEEEENS_10bfloat16_tEfNS_4arch4Sm80ELb0ELb1ELb1ELb1ELb0ELb0ELb0ELb0ELi2ELi4ELi4ELi4ELb0EEENS1_21CollectiveEpilogueBwdISA_SB_SD_Li256ELb1ELb0ELi2EEENS1_19SingleTileSchedulerILb1ELb0ELb0ELi128EEEEEEEEEvNT_6ParamsE$_ZN4cute3eso3ESOILb0ELb0EJiiNS_1CILi144EEENS2_ILi512EEEEEC2ERKiS7_RKS3_RKS4_)
$_ZN7cutlass13device_kernelIN5flash19enable_sm80_to_sm89INS1_16FlashAttnBwdSm80INS1_25CollectiveMainloopBwdSm80ILi2ELi2EN4cute5tupleIJNS5_1CILi128EEES8_NS7_ILi64EEEEEENS_10bfloat16_tEfNS_4arch4Sm80ELb0ELb1ELb1ELb1ELb0ELb0ELb0ELb0ELi2ELi4ELi4ELi4ELb0EEENS1_21CollectiveEpilogueBwdISA_SB_SD_Li256ELb1ELb0ELi2EEENS1_19SingleTileSchedulerILb1ELb0ELb0ELi128EEEEEEEEEvNT_6ParamsE$_ZN4cute3eso3ESOILb0ELb0EJiiNS_1CILi144EEENS2_ILi512EEEEEC2ERKiS7_RKS3_RKS4_:
        /* <DEDUP_REMOVED lines=8> */
        .type           $_ZN7cutlass13device_kernelIN5flash19enable_sm80_to_sm89INS1_16FlashAttnBwdSm80INS1_25CollectiveMainloopBwdSm80ILi2ELi2EN4cute5tupleIJNS5_1CILi128EEES8_NS7_ILi64EEEEEENS_10bfloat16_tEfNS_4arch4Sm80ELb0ELb1ELb1ELb1ELb0ELb0ELb0ELb0ELi2ELi4ELi4ELi4ELb0EEENS1_21CollectiveEpilogueBwdISA_SB_SD_Li256ELb1ELb0ELi2EEENS1_19SingleTileSchedulerILb1ELb0ELb0ELi128EEEEEEEEEvNT_6ParamsE$_ZN4cute3eso3ESOILb0ELb0EJiiNS_1CILi72EEENS2_ILi512EEEEEC2ERKiS7_RKS3_RKS4_,@function
        .size           $_ZN7cutlass13device_kernelIN5flash19enable_sm80_to_sm89INS1_16FlashAttnBwdSm80INS1_25CollectiveMainloopBwdSm80ILi2ELi2EN4cute5tupleIJNS5_1CILi128EEES8_NS7_ILi64EEEEEENS_10bfloat16_tEfNS_4arch4Sm80ELb0ELb1ELb1ELb1ELb0ELb0ELb0ELb0ELi2ELi4ELi4ELi4ELb0EEENS1_21CollectiveEpilogueBwdISA_SB_SD_Li256ELb1ELb0ELi2EEENS1_19SingleTileSchedulerILb1ELb0ELb0ELi128EEEEEEEEEvNT_6ParamsE$_ZN4cute3eso3ESOILb0ELb0EJiiNS_1CILi72EEENS2_ILi512EEEEEC2ERKiS7_RKS3_RKS4_,($_ZN7cutlass13device_kernelIN5flash19enable_sm80_to_sm89INS1_16FlashAttnBwdSm80INS1_25CollectiveMainloopBwdSm80ILi2ELi2EN4cute5tupleIJNS5_1CILi128EEES8_NS7_ILi64EEEEEENS_10bfloat16_tEfNS_4arch4Sm80ELb0ELb1ELb1ELb1ELb0ELb0ELb0ELb0ELi2ELi4ELi4ELi4ELb0EEENS1_21CollectiveEpilogueBwdISA_SB_SD_Li256ELb1ELb0ELi2EEENS1_19SingleTileSchedulerILb1ELb0ELb0ELi128EEEEEEEEEvNT_6ParamsE$_ZN4cute3eso3ESOILb0ELb0EJiiNS_1CILi8192EEEEEC2ERKiS6_RKS3_ - $_ZN7cutlass13device_kernelIN5flash19enable_sm80_to_sm89INS1_16FlashAttnBwdSm80INS1_25CollectiveMainloopBwdSm80ILi2ELi2EN4cute5tupleIJNS5_1CILi128EEES8_NS7_ILi64EEEEEENS_10bfloat16_tEfNS_4arch4Sm80ELb0ELb1ELb1ELb1ELb0ELb0ELb0ELb0ELi2ELi4ELi4ELi4ELb0EEENS1_21CollectiveEpilogueBwdISA_SB_SD_Li256ELb1ELb0ELi2EEENS1_19SingleTileSchedulerILb1ELb0ELb0ELi128EEEEEEEEEvNT_6ParamsE$_ZN4cute3eso3ESOILb0ELb0EJiiNS_1CILi72EEENS2_ILi512EEEEEC2ERKiS7_RKS3_RKS4_)
$_ZN7cutlass13device_kernelIN5flash19enable_sm80_to_sm89INS1_16FlashAttnBwdSm80INS1_25CollectiveMainloopBwdSm80ILi2ELi2EN4cute5tupleIJNS5_1CILi128EEES8_NS7_ILi64EEEEEENS_10bfloat16_tEfNS_4arch4Sm80ELb0ELb1ELb1ELb1ELb0ELb0ELb0ELb0ELi2ELi4ELi4ELi4ELb0EEENS1_21CollectiveEpilogueBwdISA_SB_SD_Li256ELb1ELb0ELi2EEENS1_19SingleTileSchedulerILb1ELb0ELb0ELi128EEEEEEEEEvNT_6ParamsE$_ZN4cute3eso3ESOILb0ELb0EJiiNS_1CILi72EEENS2_ILi512EEEEEC2ERKiS7_RKS3_RKS4_:
[----:B------:R-:W-:Y:S02]  /*81e0*/  IADD3 R4, R3, -c[0x0][0x20], RZ ;  /* 0x8000080003047a10 */ /* 0x000fe40007ffe0ff */
[----:B------:R-:W-:-:S03]  /*81f0*/  IADD3 R3, R7, -c[0x0][0x20], RZ ;  /* 0x8000080007037a10 */ /* 0x000fc60007ffe0ff */
[----:B------:R1:W-:Y:S04]  /*8200*/  STL [R4], R5 ;  /* 0x0000000504007387 */ /* 0x0003e80000100800 */
[----:B------:R-:W2:Y:S01]  /*8210*/  LDL R3, [R3] ;  /* 0x0000000003037983 */ /* 0x000ea20000100800 */
[----:B------:R-:W-:-:S03]  /*8220*/  IMAD.MOV.U32 R7, RZ, RZ, 0x0 ;  /* 0x00000000ff077424 */ /* 0x000fc600078e00ff */
[----:B--2---:R1:W-:Y:S01]  /*8230*/  STL [R4+0x4], R3 ;  /* 0x0000040304007387 */ /* 0x0043e20000100800 */
[----:B------:R-:W-:Y:S05]  /*8240*/  RET.REL.NODEC R6 `(_ZN7cutlass13device_kernelIN5flash19enable_sm80_to_sm89INS1_16FlashAttnBwdSm80INS1_25CollectiveMainloopBwdSm80ILi2ELi2EN4cute5tupleIJNS5_1CILi128EEES8_NS7_ILi64EEEEEENS_10bfloat16_tEfNS_4arch4Sm80ELb0ELb1ELb1ELb1ELb0ELb0ELb0ELb0ELi2ELi4ELi4ELi4ELb0EEENS1_21CollectiveEpilogueBwdISA_SB_SD_Li256ELb1ELb0ELi2EEENS1_19SingleTileSchedulerILb1ELb0ELb0ELi128EEEEEEEEEvNT_6ParamsE) ;  /* 0xffff7db006007950 */ /* 0x000fea0003c3ffff */
        .type           $_ZN7cutlass13device_kernelIN5flash19enable_sm80_to_sm89INS1_16FlashAttnBwdSm80INS1_25CollectiveMainloopBwdSm80ILi2ELi2EN4cute5tupleIJNS5_1CILi128EEES8_NS7_ILi64EEEEEENS_10bfloat16_tEfNS_4arch4Sm80ELb0ELb1ELb1ELb1ELb0ELb0ELb0ELb0ELi2ELi4ELi4ELi4ELb0EEENS1_21CollectiveEpilogueBwdISA_SB_SD_Li256ELb1ELb0ELi2EEENS1_19SingleTileSchedulerILb1ELb0ELb0ELi128EEEEEEEEEvNT_6ParamsE$_ZN4cute3eso3ESOILb0ELb0EJiiNS_1CILi8192EEEEEC2ERKiS6_RKS3_,@function
        .size           $_ZN7cutlass13device_kernelIN5flash19enable_sm80_to_sm89INS1_16FlashAttnBwdSm80INS1_25CollectiveMainloopBwdSm80ILi2ELi2EN4cute5tupleIJNS5_1CILi128EEES8_NS7_ILi64EEEEEENS_10bfloat16_tEfNS_4arch4Sm80ELb0ELb1ELb1ELb1ELb0ELb0ELb0ELb0ELi2ELi4ELi4ELi4ELb0EEENS1_21CollectiveEpilogueBwdISA_SB_SD_Li256ELb1ELb0ELi2EEENS1_19SingleTileSchedulerILb1ELb0ELb0ELi128EEEEEEEEEvNT_6ParamsE$_ZN4cute3eso3ESOILb0ELb0EJiiNS_1CILi8192EEEEEC2ERKiS6_RKS3_,($_ZN7cutlass13device_kernelIN5flash19enable_sm80_to_sm89INS1_16FlashAttnBwdSm80INS1_25CollectiveMainloopBwdSm80ILi2ELi2EN4cute5tupleIJNS5_1CILi128EEES8_NS7_ILi64EEEEEENS_10bfloat16_tEfNS_4arch4Sm80ELb0ELb1ELb1ELb1ELb0ELb0ELb0ELb0ELi2ELi4ELi4ELi4ELb0EEENS1_21CollectiveEpilogueBwdISA_SB_SD_Li256ELb1ELb0ELi2EEENS1_19SingleTileSchedulerILb1ELb0ELb0ELi128EEEEEEEEEvNT_6ParamsE$_ZN4cute3eso3ESOILb0ELb0EJiiiEEC2ERKiS4_S4_ - $_ZN7cutlass13device_kernelIN5flash19enable_sm80_to_sm89INS1_16FlashAttnBwdSm80INS1_25CollectiveMainloopBwdSm80ILi2ELi2EN4cute5tupleIJNS5_1CILi128EEES8_NS7_ILi64EEEEEENS_10bfloat16_tEfNS_4arch4Sm80ELb0ELb1ELb1ELb1ELb0ELb0ELb0ELb0ELi2ELi4ELi4ELi4ELb0EEENS1_21CollectiveEpilogueBwdISA_SB_SD_Li256ELb1ELb0ELi2EEENS1_19SingleTileSchedulerILb1ELb0ELb0ELi128EEEEEEEEEvNT_6ParamsE$_ZN4cute3eso3ESOILb0ELb0EJiiNS_1CILi8192EEEEEC2ERKiS6_RKS3_)
$_ZN7cutlass13device_kernelIN5flash19enable_sm80_to_sm89INS1_16FlashAttnBwdSm80INS1_25CollectiveMainloopBwdSm80ILi2ELi2EN4cute5tupleIJNS5_1CILi128EEES8_NS7_ILi64EEEEEENS_10bfloat16_tEfNS_4arch4Sm80ELb0ELb1ELb1ELb1ELb0ELb0ELb0ELb0ELi2ELi4ELi4ELi4ELb0EEENS1_21CollectiveEpilogueBwdISA_SB_SD_Li256ELb1ELb0ELi2EEENS1_19SingleTileSchedulerILb1ELb0ELb0ELi128EEEEEEEEEvNT_6ParamsE$_ZN4cute3eso3ESOILb0ELb0EJiiNS_1CILi8192EEEEEC2ERKiS6_RKS3_:
[----:B------:R-:W-:Y:S02]  /*8250*/  IADD3 R3, R3, -c[0x0][0x20], RZ ;  /* 0x8000080003037a10 */ /* 0x000fe40007ffe0ff */
[----:B------:R-:W-:-:S03]  /*8260*/  IADD3 R2, R2, -c[0x0][0x20], RZ ;  /* 0x8000080002027a10 */ /* 0x000fc60007ffe0ff */
[----:B------:R1:W-:Y:S04]  /*8270*/  STL [R3], R10 ;  /* 0x0000000a03007387 */ /* 0x0003e80000100800 */
[----:B------:R-:W2:Y:S01]  /*8280*/  LDL R2, [R2] ;  /* 0x0000000002027983 */ /* 0x000ea20000100800 */
[----:B------:R-:W-:-:S03]  /*8290*/  IMAD.MOV.U32 R9, RZ, RZ, 0x0 ;  /* 0x00000000ff097424 */ /* 0x000fc600078e00ff */
[----:B--2---:R1:W-:Y:S01]  /*82a0*/  STL [R3+0x4], R2 ;  /* 0x0000040203007387 */ /* 0x0043e20000100800 */
[----:B------:R-:W-:Y:S05]  /*82b0*/  RET.REL.NODEC R8 `(_ZN7cutlass13device_kernelIN5flash19enable_sm80_to_sm89INS1_16FlashAttnBwdSm80INS1_25CollectiveMainloopBwdSm80ILi2ELi2EN4cute5tupleIJNS5_1CILi128EEES8_NS7_ILi64EEEEEENS_10bfloat16_tEfNS_4arch4Sm80ELb0ELb1ELb1ELb1ELb0ELb0ELb0ELb0ELi2ELi4ELi4ELi4ELb0EEENS1_21CollectiveEpilogueBwdISA_SB_SD_Li256ELb1ELb0ELi2EEENS1_19SingleTileSchedulerILb1ELb0ELb0ELi128EEEEEEEEEvNT_6ParamsE) ;  /* 0xffff7d4008007950 */ /* 0x000fea0003c3ffff */
        .type           $_ZN7cutlass13device_kernelIN5flash19enable_sm80_to_sm89INS1_16FlashAttnBwdSm80INS1_25CollectiveMainloopBwdSm80ILi2ELi2EN4cute5tupleIJNS5_1CILi128EEES8_NS7_ILi64EEEEEENS_10bfloat16_tEfNS_4arch4Sm80ELb0ELb1ELb1ELb1ELb0ELb0ELb0ELb0ELi2ELi4ELi4ELi4ELb0EEENS1_21CollectiveEpilogueBwdISA_SB_SD_Li256ELb1ELb0ELi2EEENS1_19SingleTileSchedulerILb1ELb0ELb0ELi128EEEEEEEEEvNT_6ParamsE$_ZN4cute3eso3ESOILb0ELb0EJiiiEEC2ERKiS4_S4_,@function
        .size           $_ZN7cutlass13device_kernelIN5flash19enable_sm80_to_sm89INS1_16FlashAttnBwdSm80INS1_25CollectiveMainloopBwdSm80ILi2ELi2EN4cute5tupleIJNS5_1CILi128EEES8_NS7_ILi64EEEEEENS_10bfloat16_tEfNS_4arch4Sm80ELb0ELb1ELb1ELb1ELb0ELb0ELb0ELb0ELi2ELi4ELi4ELi4ELb0EEENS1_21CollectiveEpilogueBwdISA_SB_SD_Li256ELb1ELb0ELi2EEENS1_19SingleTileSchedulerILb1ELb0ELb0ELi128EEEEEEEEEvNT_6ParamsE$_ZN4cute3eso3ESOILb0ELb0EJiiiEEC2ERKiS4_S4_,($_ZN7cutlass13device_kernelIN5flash19enable_sm80_to_sm89INS1_16FlashAttnBwdSm80INS1_25CollectiveMainloopBwdSm80ILi2ELi2EN4cute5tupleIJNS5_1CILi128EEES8_NS7_ILi64EEEEEENS_10bfloat16_tEfNS_4arch4Sm80ELb0ELb1ELb1ELb1ELb0ELb0ELb0ELb0ELi2ELi4ELi4ELi4ELb0EEENS1_21CollectiveEpilogueBwdISA_SB_SD_Li256ELb1ELb0ELi2EEENS1_19SingleTileSchedulerILb1ELb0ELb0ELi128EEEEEEEEEvNT_6ParamsE$_ZN4cute3eso3ESOILb0ELb0EJiiiNS_1CILi0EEEEEC2ERKiS6_S6_RKS3_ - $_ZN7cutlass13device_kernelIN5flash19enable_sm80_to_sm89INS1_16FlashAttnBwdSm80INS1_25CollectiveMainloopBwdSm80ILi2ELi2EN4cute5tupleIJNS5_1CILi128EEES8_NS7_ILi64EEEEEENS_10bfloat16_tEfNS_4arch4Sm80ELb0ELb1ELb1ELb1ELb0ELb0ELb0ELb0ELi2ELi4ELi4ELi4ELb0EEENS1_21CollectiveEpilogueBwdISA_SB_SD_Li256ELb1ELb0ELi2EEENS1_19SingleTileSchedulerILb1ELb0ELb0ELi128EEEEEEEEEvNT_6ParamsE$_ZN4cute3eso3ESOILb0ELb0EJiiiEEC2ERKiS4_S4_)
$_ZN7cutlass13device_kernelIN5flash19enable_sm80_to_sm89INS1_16FlashAttnBwdSm80INS1_25CollectiveMainloopBwdSm80ILi2ELi2EN4cute5tupleIJNS5_1CILi128EEES8_NS7_ILi64EEEEEENS_10bfloat16_tEfNS_4arch4Sm80ELb0ELb1ELb1ELb1ELb0ELb0ELb0ELb0ELi2ELi4ELi4ELi4ELb0EEENS1_21CollectiveEpilogueBwdISA_SB_SD_Li256ELb1ELb0ELi2EEENS1_19SingleTileSchedulerILb1ELb0ELb0ELi128EEEEEEEEEvNT_6ParamsE$_ZN4cute3eso3ESOILb0ELb0EJiiiEEC2ERKiS4_S4_:
        /* <DEDUP_REMOVED lines=9> */
[----:B------:R-:W-:Y:S05]  /*8350*/  RET.REL.NODEC R4 `(_ZN7cutlass13device_kernelIN5flash19enable_sm80_to_sm89INS1_16FlashAttnBwdSm80INS1_25CollectiveMainloopBwdSm80ILi2ELi2EN4cute5tupleIJNS5_1CILi128EEES8_NS7_ILi64EEEEEENS_10bfloat16_tEfNS_4arch4Sm80ELb0ELb1ELb1ELb1ELb0ELb0ELb0ELb0ELi2ELi4ELi4ELi4ELb0EEENS1_21CollectiveEpilogueBwdISA_SB_SD_Li256ELb1ELb0ELi2EEENS1_19SingleTileSchedulerILb1ELb0ELb0ELi128EEEEEEEEEvNT_6ParamsE) ;  /* 0xffff7ca004007950 */ /* 0x000fea0003c3ffff */
        .type           $_ZN7cutlass13device_kernelIN5flash19enable_sm80_to_sm89INS1_16FlashAttnBwdSm80INS1_25CollectiveMainloopBwdSm80ILi2ELi2EN4cute5tupleIJNS5_1CILi128EEES8_NS7_ILi64EEEEEENS_10bfloat16_tEfNS_4arch4Sm80ELb0ELb1ELb1ELb1ELb0ELb0ELb0ELb0ELi2ELi4ELi4ELi4ELb0EEENS1_21CollectiveEpilogueBwdISA_SB_SD_Li256ELb1ELb0ELi2EEENS1_19SingleTileSchedulerILb1ELb0ELb0ELi128EEEEEEEEEvNT_6ParamsE$_ZN4cute3eso3ESOILb0ELb0EJiiiNS_1CILi0EEEEEC2ERKiS6_S6_RKS3_,@function
        .size           $_ZN7cutlass13device_kernelIN5flash19enable_sm80_to_sm89INS1_16FlashAttnBwdSm80INS1_25CollectiveMainloopBwdSm80ILi2ELi2EN4cute5tupleIJNS5_1CILi128EEES8_NS7_ILi64EEEEEENS_10bfloat16_tEfNS_4arch4Sm80ELb0ELb1ELb1ELb1ELb0ELb0ELb0ELb0ELi2ELi4ELi4ELi4ELb0EEENS1_21CollectiveEpilogueBwdISA_SB_SD_Li256ELb1ELb0ELi2EEENS1_19SingleTileSchedulerILb1ELb0ELb0ELi128EEEEEEEEEvNT_6ParamsE$_ZN4cute3eso3ESOILb0ELb0EJiiiNS_1CILi0EEEEEC2ERKiS6_S6_RKS3_,($_ZN7cutlass13device_kernelIN5flash19enable_sm80_to_sm89INS1_16FlashAttnBwdSm80INS1_25CollectiveMainloopBwdSm80ILi2ELi2EN4cute5tupleIJNS5_1CILi128EEES8_NS7_ILi64EEEEEENS_10bfloat16_tEfNS_4arch4Sm80ELb0ELb1ELb1ELb1ELb0ELb0ELb0ELb0ELi2ELi4ELi4ELi4ELb0EEENS1_21CollectiveEpilogueBwdISA_SB_SD_Li256ELb1ELb0ELi2EEENS1_19SingleTileSchedulerILb1ELb0ELb0ELi128EEEEEEEEEvNT_6ParamsE$_ZN4cute3eso3ESOILb0ELb0EJiiiNS_1CILi144EEENS2_ILi512EEEEEC2ERKiS7_S7_RKS3_RKS4_ - $_ZN7cutlass13device_kernelIN5flash19enable_sm80_to_sm89INS1_16FlashAttnBwdSm80INS1_25CollectiveMainloopBwdSm80ILi2ELi2EN4cute5tupleIJNS5_1CILi128EEES8_NS7_ILi64EEEEEENS_10bfloat16_tEfNS_4arch4Sm80ELb0ELb1ELb1ELb1ELb0ELb0ELb0ELb0ELi2ELi4ELi4ELi4ELb0EEENS1_21CollectiveEpilogueBwdISA_SB_SD_Li256ELb1ELb0ELi2EEENS1_19SingleTileSchedulerILb1ELb0ELb0ELi128EEEEEEEEEvNT_6ParamsE$_ZN4cute3eso3ESOILb0ELb0EJiiiNS_1CILi0EEEEEC2ERKiS6_S6_RKS3_)
$_ZN7cutlass13device_kernelIN5flash19enable_sm80_to_sm89INS1_16FlashAttnBwdSm80INS1_25CollectiveMainloopBwdSm80ILi2ELi2EN4cute5tupleIJNS5_1CILi128EEES8_NS7_ILi64EEEEEENS_10bfloat16_tEfNS_4arch4Sm80ELb0ELb1ELb1ELb1ELb0ELb0ELb0ELb0ELi2ELi4ELi4ELi4ELb0EEENS1_21CollectiveEpilogueBwdISA_SB_SD_Li256ELb1ELb0ELi2EEENS1_19SingleTileSchedulerILb1ELb0ELb0ELi128EEEEEEEEEvNT_6ParamsE$_ZN4cute3eso3ESOILb0ELb0EJiiiNS_1CILi0EEEEEC2ERKiS6_S6_RKS3_:
        /* <DEDUP_REMOVED lines=9> */
[----:B------:R-:W-:Y:S05]  /*83f0*/  RET.REL.NODEC R6 `(_ZN7cutlass13device_kernelIN5flash19enable_sm80_to_sm89INS1_16FlashAttnBwdSm80INS1_25CollectiveMainloopBwdSm80ILi2ELi2EN4cute5tupleIJNS5_1CILi128EEES8_NS7_ILi64EEEEEENS_10bfloat16_tEfNS_4arch4Sm80ELb0ELb1ELb1ELb1ELb0ELb0ELb0ELb0ELi2ELi4ELi4ELi4ELb0EEENS1_21CollectiveEpilogueBwdISA_SB_SD_Li256ELb1ELb0ELi2EEENS1_19SingleTileSchedulerILb1ELb0ELb0ELi128EEEEEEEEEvNT_6ParamsE) ;  /* 0xffff7c0006007950 */ /* 0x000fea0003c3ffff */
        .type           $_ZN7cutlass13device_kernelIN5flash19enable_sm80_to_sm89INS1_16FlashAttnBwdSm80INS1_25CollectiveMainloopBwdSm80ILi2ELi2EN4cute5tupleIJNS5_1CILi128EEES8_NS7_ILi64EEEEEENS_10bfloat16_tEfNS_4arch4Sm80ELb0ELb1ELb1ELb1ELb0ELb0ELb0ELb0ELi2ELi4ELi4ELi4ELb0EEENS1_21CollectiveEpilogueBwdISA_SB_SD_Li256ELb1ELb0ELi2EEENS1_19SingleTileSchedulerILb1ELb0ELb0ELi128EEEEEEEEEvNT_6ParamsE$_ZN4cute3eso3ESOILb0ELb0EJiiiNS_1CILi144EEENS2_ILi512EEEEEC2ERKiS7_S7_RKS3_RKS4_,@function
        .size           $_ZN7cutlass13device_kernelIN5flash19enable_sm80_to_sm89INS1_16FlashAttnBwdSm80INS1_25CollectiveMainloopBwdSm80ILi2ELi2EN4cute5tupleIJNS5_1CILi128EEES8_NS7_ILi64EEEEEENS_10bfloat16_tEfNS_4arch4Sm80ELb0ELb1ELb1ELb1ELb0ELb0ELb0ELb0ELi2ELi4ELi4ELi4ELb0EEENS1_21CollectiveEpilogueBwdISA_SB_SD_Li256ELb1ELb0ELi2EEENS1_19SingleTileSchedulerILb1ELb0ELb0ELi128EEEEEEEEEvNT_6ParamsE$_ZN4cute3eso3ESOILb0ELb0EJiiiNS_1CILi144EEENS2_ILi512EEEEEC2ERKiS7_S7_RKS3_RKS4_,($_ZN7cutlass13device_kernelIN5flash19enable_sm80_to_sm89INS1_16FlashAttnBwdSm80INS1_25CollectiveMainloopBwdSm80ILi2ELi2EN4cute5tupleIJNS5_1CILi128EEES8_NS7_ILi64EEEEEENS_10bfloat16_tEfNS_4arch4Sm80ELb0ELb1ELb1ELb1ELb0ELb0ELb0ELb0ELi2ELi4ELi4ELi4ELb0EEENS1_21CollectiveEpilogueBwdISA_SB_SD_Li256ELb1ELb0ELi2EEENS1_19SingleTileSchedulerILb1ELb0ELb0ELi128EEEEEEEEEvNT_6ParamsE$_ZN4cute3eso3ESOILb0ELb0EJiiiNS_1CILi72EEENS2_ILi512EEEEEC2ERKiS7_S7_RKS3_RKS4_ - $_ZN7cutlass13device_kernelIN5flash19enable_sm80_to_sm89INS1_16FlashAttnBwdSm80INS1_25CollectiveMainloopBwdSm80ILi2ELi2EN4cute5tupleIJNS5_1CILi128EEES8_NS7_ILi64EEEEEENS_10bfloat16_tEfNS_4arch4Sm80ELb0ELb1ELb1ELb1ELb0ELb0ELb0ELb0ELi2ELi4ELi4ELi4ELb0EEENS1_21CollectiveEpilogueBwdISA_SB_SD_Li256ELb1ELb0ELi2EEENS1_19SingleTileSchedulerILb1ELb0ELb0ELi128EEEEEEEEEvNT_6ParamsE$_ZN4cute3eso3ESOILb0ELb0EJiiiNS_1CILi144EEENS2_ILi512EEEEEC2ERKiS7_S7_RKS3_RKS4_)
$_ZN7cutlass13device_kernelIN5flash19enable_sm80_to_sm89INS1_16FlashAttnBwdSm80INS1_25CollectiveMainloopBwdSm80ILi2ELi2EN4cute5tupleIJNS5_1CILi128EEES8_NS7_ILi64EEEEEENS_10bfloat16_tEfNS_4arch4Sm80ELb0ELb1ELb1ELb1ELb0ELb0ELb0ELb0ELi2ELi4ELi4ELi4ELb0EEENS1_21CollectiveEpilogueBwdISA_SB_SD_Li256ELb1ELb0ELi2EEENS1_19SingleTileSchedulerILb1ELb0ELb0ELi128EEEEEEEEEvNT_6ParamsE$_ZN4cute3eso3ESOILb0ELb0EJiiiNS_1CILi144EEENS2_ILi512EEEEEC2ERKiS7_S7_RKS3_RKS4_:
        /* <DEDUP_REMOVED lines=10> */
        .type           $_ZN7cutlass13device_kernelIN5flash19enable_sm80_to_sm89INS1_16FlashAttnBwdSm80INS1_25CollectiveMainloopBwdSm80ILi2ELi2EN4cute5tupleIJNS5_1CILi128EEES8_NS7_ILi64EEEEEENS_10bfloat16_tEfNS_4arch4Sm80ELb0ELb1ELb1ELb1ELb0ELb0ELb0ELb0ELi2ELi4ELi4ELi4ELb0EEENS1_21CollectiveEpilogueBwdISA_SB_SD_Li256ELb1ELb0ELi2EEENS1_19SingleTileSchedulerILb1ELb0ELb0ELi128EEEEEEEEEvNT_6ParamsE$_ZN4cute3eso3ESOILb0ELb0EJiiiNS_1CILi72EEENS2_ILi512EEEEEC2ERKiS7_S7_RKS3_RKS4_,@function
        .size           $_ZN7cutlass13device_kernelIN5flash19enable_sm80_to_sm89INS1_16FlashAttnBwdSm80INS1_25CollectiveMainloopBwdSm80ILi2ELi2EN4cute5tupleIJNS5_1CILi128EEES8_NS7_ILi64EEEEEENS_10bfloat16_tEfNS_4arch4Sm80ELb0ELb1ELb1ELb1ELb0ELb0ELb0ELb0ELi2ELi4ELi4ELi4ELb0EEENS1_21CollectiveEpilogueBwdISA_SB_SD_Li256ELb1ELb0ELi2EEENS1_19SingleTileSchedulerILb1ELb0ELb0ELi128EEEEEEEEEvNT_6ParamsE$_ZN4cute3eso3ESOILb0ELb0EJiiiNS_1CILi72EEENS2_ILi512EEEEEC2ERKiS7_S7_RKS3_RKS4_,($_ZN7cutlass13device_kernelIN5flash19enable_sm80_to_sm89INS1_16FlashAttnBwdSm80INS1_25CollectiveMainloopBwdSm80ILi2ELi2EN4cute5tupleIJNS5_1CILi128EEES8_NS7_ILi64EEEEEENS_10bfloat16_tEfNS_4arch4Sm80ELb0ELb1ELb1ELb1ELb0ELb0ELb0ELb0ELi2ELi4ELi4ELi4ELb0EEENS1_21CollectiveEpilogueBwdISA_SB_SD_Li256ELb1ELb0ELi2EEENS1_19SingleTileSchedulerILb1ELb0ELb0ELi128EEEEEEEEEvNT_6ParamsE$_ZN4cute3eso3ESOILb0ELb1EJNS_5tupleIJiNS2_IJiNS_1CILi0EEEEEEEEENS2_IJNS_10UnderscoreENS2_IJS7_S7_EEEEEEEEC2ERKS6_RKS9_ - $_ZN7cutlass13device_kernelIN5flash19enable_sm80_to_sm89INS1_16FlashAttnBwdSm80INS1_25CollectiveMainloopBwdSm80ILi2ELi2EN4cute5tupleIJNS5_1CILi128EEES8_NS7_ILi64EEEEEENS_10bfloat16_tEfNS_4arch4Sm80ELb0ELb1ELb1ELb1ELb0ELb0ELb0ELb0ELi2ELi4ELi4ELi4ELb0EEENS1_21CollectiveEpilogueBwdISA_SB_SD_Li256ELb1ELb0ELi2EEENS1_19SingleTileSchedulerILb1ELb0ELb0ELi128EEEEEEEEEvNT_6ParamsE$_ZN4cute3eso3ESOILb0ELb0EJiiiNS_1CILi72EEENS2_ILi512EEEEEC2ERKiS7_S7_RKS3_RKS4_)
$_ZN7cutlass13device_kernelIN5flash19enable_sm80_to_sm89INS1_16FlashAttnBwdSm80INS1_25CollectiveMainloopBwdSm80ILi2ELi2EN4cute5tupleIJNS5_1CILi128EEES8_NS7_ILi64EEEEEENS_10bfloat16_tEfNS_4arch4Sm80ELb0ELb1ELb1ELb1ELb0ELb0ELb0ELb0ELi2ELi4ELi4ELi4ELb0EEENS1_21CollectiveEpilogueBwdISA_SB_SD_Li256ELb1ELb0ELi2EEENS1_19SingleTileSchedulerILb1ELb0ELb0ELi128EEEEEEEEEvNT_6ParamsE$_ZN4cute3eso3ESOILb0ELb0EJiiiNS_1CILi72EEENS2_ILi512EEEEEC2ERKiS7_S7_RKS3_RKS4_:
        /* <DEDUP_REMOVED lines=10> */
        .type           $_ZN7cutlass13device_kernelIN5flash19enable_sm80_to_sm89INS1_16FlashAttnBwdSm80INS1_25CollectiveMainloopBwdSm80ILi2ELi2EN4cute5tupleIJNS5_1CILi128EEES8_NS7_ILi64EEEEEENS_10bfloat16_tEfNS_4arch4Sm80ELb0ELb1ELb1ELb1ELb0ELb0ELb0ELb0ELi2ELi4ELi4ELi4ELb0EEENS1_21CollectiveEpilogueBwdISA_SB_SD_Li256ELb1ELb0ELi2EEENS1_19SingleTileSchedulerILb1ELb0ELb0ELi128EEEEEEEEEvNT_6ParamsE$_ZN4cute3eso3ESOILb0ELb1EJNS_5tupleIJiNS2_IJiNS_1CILi0EEEEEEEEENS2_IJNS_10UnderscoreENS2_IJS7_S7_EEEEEEEEC2ERKS6_RKS9_,@function
        .size           $_ZN7cutlass13device_kernelIN5flash19enable_sm80_to_sm89INS1_16FlashAttnBwdSm80INS1_25CollectiveMainloopBwdSm80ILi2ELi2EN4cute5tupleIJNS5_1CILi128EEES8_NS7_ILi64EEEEEENS_10bfloat16_tEfNS_4arch4Sm80ELb0ELb1ELb1ELb1ELb0ELb0ELb0ELb0ELi2ELi4ELi4ELi4ELb0EEENS1_21CollectiveEpilogueBwdISA_SB_SD_Li256ELb1ELb0ELi2EEENS1_19SingleTileSchedulerILb1ELb0ELb0ELi128EEEEEEEEEvNT_6ParamsE$_ZN4cute3eso3ESOILb0ELb1EJNS_5tupleIJiNS2_IJiNS_1CILi0EEEEEEEEENS2_IJNS_10UnderscoreENS2_IJS7_S7_EEEEEEEEC2ERKS6_RKS9_,($_ZN7cutlass13device_kernelIN5flash19enable_sm80_to_sm89INS1_16FlashAttnBwdSm80INS1_25CollectiveMainloopBwdSm80ILi2ELi2EN4cute5tupleIJNS5_1CILi128EEES8_NS7_ILi64EEEEEENS_10bfloat16_tEfNS_4arch4Sm80ELb0ELb1ELb1ELb1ELb0ELb0ELb0ELb0ELi2ELi4ELi4ELi4ELb0EEENS1_21CollectiveEpilogueBwdISA_SB_SD_Li256ELb1ELb0ELi2EEENS1_19SingleTileSchedulerILb1ELb0ELb0ELi128EEEEEEEEEvNT_6ParamsE$_ZN4cute3eso3ESOILb0ELb1EJNS_5tupleIJiNS2_IJiiEEEEEENS2_IJNS_10UnderscoreENS2_IJS5_S5_EEEEEEEEC2ERKS4_RKS7_ - $_ZN7cutlass13device_kernelIN5flash19enable_sm80_to_sm89INS1_16FlashAttnBwdSm80INS1_25CollectiveMainloopBwdSm80ILi2ELi2EN4cute5tupleIJNS5_1CILi128EEES8_NS7_ILi64EEEEEENS_10bfloat16_tEfNS_4arch4Sm80ELb0ELb1ELb1ELb1ELb0ELb0ELb0ELb0ELi2ELi4ELi4ELi4ELb0EEENS1_21CollectiveEpilogueBwdISA_SB_SD_Li256ELb1ELb0ELi2EEENS1_19SingleTileSchedulerILb1ELb0ELb0ELi128EEEEEEEEEvNT_6ParamsE$_ZN4cute3eso3ESOILb0ELb1EJNS_5tupleIJiNS2_IJiNS_1CILi0EEEEEEEEENS2_IJNS_10UnderscoreENS2_IJS7_S7_EEEEEEEEC2ERKS6_RKS9_)
$_ZN7cutlass13device_kernelIN5flash19enable_sm80_to_sm89INS1_16FlashAttnBwdSm80INS1_25CollectiveMainloopBwdSm80ILi2ELi2EN4cute5tupleIJNS5_1CILi128EEES8_NS7_ILi64EEEEEENS_10bfloat16_tEfNS_4arch4Sm80ELb0ELb1ELb1ELb1ELb0ELb0ELb0ELb0ELi2ELi4ELi4ELi4ELb0EEENS1_21CollectiveEpilogueBwdISA_SB_SD_Li256ELb1ELb0ELi2EEENS1_19SingleTileSchedulerILb1ELb0ELb0ELi128EEEEEEEEEvNT_6ParamsE$_ZN4cute3eso3ESOILb0ELb1EJNS_5tupleIJiNS2_IJiNS_1CILi0EEEEEEEEENS2_IJNS_10UnderscoreENS2_IJS7_S7_EEEEEEEEC2ERKS6_RKS9_:
[----:B------:R-:W-:Y:S02]  /*8540*/  IADD3 R4, R4, -c[0x0][0x20], RZ ;  /* 0x8000080004047a10 */ /* 0x000fe40007ffe0ff */
[----:B------:R-:W-:-:S03]  /*8550*/  MOV R7, 0x0 ;  /* 0x0000000000077802 */ /* 0x000fc60000000f00 */
[----:B------:R1:W-:Y:S04]  /*8560*/  STL [R4], R2 ;  /* 0x0000000204007387 */ /* 0x0003e80000100800 */
[----:B------:R1:W-:Y:S01]  /*8570*/  STL [R4+0x4], R3 ;  /* 0x0000040304007387 */ /* 0x0003e20000100800 */
[----:B------:R-:W-:Y:S05]  /*8580*/  RET.REL.NODEC R6 `(_ZN7cutlass13device_kernelIN5flash19enable_sm80_to_sm89INS1_16FlashAttnBwdSm80INS1_25CollectiveMainloopBwdSm80ILi2ELi2EN4cute5tupleIJNS5_1CILi128EEES8_NS7_ILi64EEEEEENS_10bfloat16_tEfNS_4arch4Sm80ELb0ELb1ELb1ELb1ELb0ELb0ELb0ELb0ELi2ELi4ELi4ELi4ELb0EEENS1_21CollectiveEpilogueBwdISA_SB_SD_Li256ELb1ELb0ELi2EEENS1_19SingleTileSchedulerILb1ELb0ELb0ELi128EEEEEEEEEvNT_6ParamsE) ;  /* 0xffff7a7006007950 */ /* 0x000fea0003c3ffff */
        .type           $_ZN7cutlass13device_kernelIN5flash19enable_sm80_to_sm89INS1_16FlashAttnBwdSm80INS1_25CollectiveMainloopBwdSm80ILi2ELi2EN4cute5tupleIJNS5_1CILi128EEES8_NS7_ILi64EEEEEENS_10bfloat16_tEfNS_4arch4Sm80ELb0ELb1ELb1ELb1ELb0ELb0ELb0ELb0ELi2ELi4ELi4ELi4ELb0EEENS1_21CollectiveEpilogueBwdISA_SB_SD_Li256ELb1ELb0ELi2EEENS1_19SingleTileSchedulerILb1ELb0ELb0ELi128EEEEEEEEEvNT_6ParamsE$_ZN4cute3eso3ESOILb0ELb1EJNS_5tupleIJiNS2_IJiiEEEEEENS2_IJNS_10UnderscoreENS2_IJS5_S5_EEEEEEEEC2ERKS4_RKS7_,@function
        .size           $_ZN7cutlass13device_kernelIN5flash19enable_sm80_to_sm89INS1_16FlashAttnBwdSm80INS1_25CollectiveMainloopBwdSm80ILi2ELi2EN4cute5tupleIJNS5_1CILi128EEES8_NS7_ILi64EEEEEENS_10bfloat16_tEfNS_4arch4Sm80ELb0ELb1ELb1ELb1ELb0ELb0ELb0ELb0ELi2ELi4ELi4ELi4ELb0EEENS1_21CollectiveEpilogueBwdISA_SB_SD_Li256ELb1ELb0ELi2EEENS1_19SingleTileSchedulerILb1ELb0ELb0ELi128EEEEEEEEEvNT_6ParamsE$_ZN4cute3eso3ESOILb0ELb1EJNS_5tupleIJiNS2_IJiiEEEEEENS2_IJNS_10UnderscoreENS2_IJS5_S5_EEEEEEEEC2ERKS4_RKS7_,($_ZN7cutlass13device_kernelIN5flash19enable_sm80_to_sm89INS1_16FlashAttnBwdSm80INS1_25CollectiveMainloopBwdSm80ILi2ELi2EN4cute5tupleIJNS5_1CILi128EEES8_NS7_ILi64EEEEEENS_10bfloat16_tEfNS_4arch4Sm80ELb0ELb1ELb1ELb1ELb0ELb0ELb0ELb0ELi2ELi4ELi4ELi4ELb0EEENS1_21CollectiveEpilogueBwdISA_SB_SD_Li256ELb1ELb0ELi2EEENS1_19SingleTileSchedulerILb1ELb0ELb0ELi128EEEEEEEEEvNT_6ParamsE$_ZN4cute3eso3ESOILb0ELb1EJNS_5tupleIJiiEEEEEC2ERKS3_ - $_ZN7cutlass13device_kernelIN5flash19enable_sm80_to_sm89INS1_16FlashAttnBwdSm80INS1_25CollectiveMainloopBwdSm80ILi2ELi2EN4cute5tupleIJNS5_1CILi128EEES8_NS7_ILi64EEEEEENS_10bfloat16_tEfNS_4arch4Sm80ELb0ELb1ELb1ELb1ELb0ELb0ELb0ELb0ELi2ELi4ELi4ELi4ELb0EEENS1_21CollectiveEpilogueBwdISA_SB_SD_Li256ELb1ELb0ELi2EEENS1_19SingleTileSchedulerILb1ELb0ELb0ELi128EEEEEEEEEvNT_6ParamsE$_ZN4cute3eso3ESOILb0ELb1EJNS_5tupleIJiNS2_IJiiEEEEEENS2_IJNS_10UnderscoreENS2_IJS5_S5_EEEEEEEEC2ERKS4_RKS7_)
$_ZN7cutlass13device_kernelIN5flash19enable_sm80_to_sm89INS1_16FlashAttnBwdSm80INS1_25CollectiveMainloopBwdSm80ILi2ELi2EN4cute5tupleIJNS5_1CILi128EEES8_NS7_ILi64EEEEEENS_10bfloat16_tEfNS_4arch4Sm80ELb0ELb1ELb1ELb1ELb0ELb0ELb0ELb0ELi2ELi4ELi4ELi4ELb0EEENS1_21CollectiveEpilogueBwdISA_SB_SD_Li256ELb1ELb0ELi2EEENS1_19SingleTileSchedulerILb1ELb0ELb0ELi128EEEEEEEEEvNT_6ParamsE$_ZN4cute3eso3ESOILb0ELb1EJNS_5tupleIJiNS2_IJiiEEEEEENS2_IJNS_10UnderscoreENS2_IJS5_S5_EEEEEEEEC2ERKS4_RKS7_:
[----:B------:R-:W-:Y:S02]  /*8590*/  IADD3 R4, R13, -c[0x0][0x20], RZ ;  /* 0x800008000d047a10 */ /* 0x000fe40007ffe0ff */
[----:B------:R-:W-:-:S03]  /*85a0*/  MOV R7, 0x0 ;  /* 0x0000000000077802 */ /* 0x000fc60000000f00 */
[----:B------:R1:W-:Y:S04]  /*85b0*/  STL [R4], R2 ;  /* 0x0000000204007387 */ /* 0x0003e80000100800 */
[----:B------:R1:W-:Y:S04]  /*85c0*/  STL [R4+0x4], R3 ;  /* 0x0000040304007387 */ /* 0x0003e80000100800 */
[----:B------:R1:W-:Y:S01]  /*85d0*/  STL [R4+0x8], R5 ;  /* 0x0000080504007387 */ /* 0x0003e20000100800 */
[----:B------:R-:W-:Y:S05]  /*85e0*/  RET.REL.NODEC R6 `(_ZN7cutlass13device_kernelIN5flash19enable_sm80_to_sm89INS1_16FlashAttnBwdSm80INS1_25CollectiveMainloopBwdSm80ILi2ELi2EN4cute5tupleIJNS5_1CILi128EEES8_NS7_ILi64EEEEEENS_10bfloat16_tEfNS_4arch4Sm80ELb0ELb1ELb1ELb1ELb0ELb0ELb0ELb0ELi2ELi4ELi4ELi4ELb0EEENS1_21CollectiveEpilogueBwdISA_SB_SD_Li256ELb1ELb0ELi2EEENS1_19SingleTileSchedulerILb1ELb0ELb0ELi128EEEEEEEEEvNT_6ParamsE) ;  /* 0xffff7a1006007950 */ /* 0x000fea0003c3ffff */
        .type           $_ZN7cutlass13device_kernelIN5flash19enable_sm80_to_sm89INS1_16FlashAttnBwdSm80INS1_25CollectiveMainloopBwdSm80ILi2ELi2EN4cute5tupleIJNS5_1CILi128EEES8_NS7_ILi64EEEEEENS_10bfloat16_tEfNS_4arch4Sm80ELb0ELb1ELb1ELb1ELb0ELb0ELb0ELb0ELi2ELi4ELi4ELi4ELb0EEENS1_21CollectiveEpilogueBwdISA_SB_SD_Li256ELb1ELb0ELi2EEENS1_19SingleTileSchedulerILb1ELb0ELb0ELi128EEEEEEEEEvNT_6ParamsE$_ZN4cute3eso3ESOILb0ELb1EJNS_5tupleIJiiEEEEEC2ERKS3_,@function
        .size           $_ZN7cutlass13device_kernelIN5flash19enable_sm80_to_sm89INS1_16FlashAttnBwdSm80INS1_25CollectiveMainloopBwdSm80ILi2ELi2EN4cute5tupleIJNS5_1CILi128EEES8_NS7_ILi64EEEEEENS_10bfloat16_tEfNS_4arch4Sm80ELb0ELb1ELb1ELb1ELb0ELb0ELb0ELb0ELi2ELi4ELi4ELi4ELb0EEENS1_21CollectiveEpilogueBwdISA_SB_SD_Li256ELb1ELb0ELi2EEENS1_19SingleTileSchedulerILb1ELb0ELb0ELi128EEEEEEEEEvNT_6ParamsE$_ZN4cute3eso3ESOILb0ELb1EJNS_5tupleIJiiEEEEEC2ERKS3_,($_ZN7cutlass13device_kernelIN5flash19enable_sm80_to_sm89INS1_16FlashAttnBwdSm80INS1_25CollectiveMainloopBwdSm80ILi2ELi2EN4cute5tupleIJNS5_1CILi128EEES8_NS7_ILi64EEEEEENS_10bfloat16_tEfNS_4arch4Sm80ELb0ELb1ELb1ELb1ELb0ELb0ELb0ELb0ELi2ELi4ELi4ELi4ELb0EEENS1_21CollectiveEpilogueBwdISA_SB_SD_Li256ELb1ELb0ELi2EEENS1_19SingleTileSchedulerILb1ELb0ELb0ELi128EEEEEEEEEvNT_6ParamsE$_ZN4cute3eso3ESOILb0ELb1EJNS_5tupleIJiiEEENS_1CILi1024EEEEEC2ERKS3_RKS5_ - $_ZN7cutlass13device_kernelIN5flash19enable_sm80_to_sm89INS1_16FlashAttnBwdSm80INS1_25CollectiveMainloopBwdSm80ILi2ELi2EN4cute5tupleIJNS5_1CILi128EEES8_NS7_ILi64EEEEEENS_10bfloat16_tEfNS_4arch4Sm80ELb0ELb1ELb1ELb1ELb0ELb0ELb0ELb0ELi2ELi4ELi4ELi4ELb0EEENS1_21CollectiveEpilogueBwdISA_SB_SD_Li256ELb1ELb0ELi2EEENS1_19SingleTileSchedulerILb1ELb0ELb0ELi128EEEEEEEEEvNT_6ParamsE$_ZN4cute3eso3ESOILb0ELb1EJNS_5tupleIJiiEEEEEC2ERKS3_)
$_ZN7cutlass13device_kernelIN5flash19enable_sm80_to_sm89INS1_16FlashAttnBwdSm80INS1_25CollectiveMainloopBwdSm80ILi2ELi2EN4cute5tupleIJNS5_1CILi128EEES8_NS7_ILi64EEEEEENS_10bfloat16_tEfNS_4arch4Sm80ELb0ELb1ELb1ELb1ELb0ELb0ELb0ELb0ELi2ELi4ELi4ELi4ELb0EEENS1_21CollectiveEpilogueBwdISA_SB_SD_Li256ELb1ELb0ELi2EEENS1_19SingleTileSchedulerILb1ELb0ELb0ELi128EEEEEEEEEvNT_6ParamsE$_ZN4cute3eso3ESOILb0ELb1EJNS_5tupleIJiiEEEEEC2ERKS3_:
[----:B------:R-:W-:Y:S01]  /*85f0*/  IADD3 R2, R2, -c[0x0][0x20], RZ ;  /* 0x8000080002027a10 */ /* 0x000fe20007ffe0ff */
[----:B------:R-:W-:Y:S01]  /*8600*/  IMAD.MOV.U32 R8, RZ, RZ, R6 ;  /* 0x000000ffff087224 */ /* 0x000fe200078e0006 */
[----:B------:R-:W-:-:S03]  /*8610*/  MOV R9, 0x0 ;  /* 0x0000000000097802 */ /* 0x000fc60000000f00 */
[----:B------:R1:W-:Y:S04]  /*8620*/  STL [R2], R5 ;  /* 0x0000000502007387 */ /* 0x0003e80000100800 */
[----:B------:R1:W-:Y:S01]  /*8630*/  STL [R2+0x4], R3 ;  /* 0x0000040302007387 */ /* 0x0003e20000100800 */
[----:B------:R-:W-:Y:S05]  /*8640*/  RET.REL.NODEC R8 `(_ZN7cutlass13device_kernelIN5flash19enable_sm80_to_sm89INS1_16FlashAttnBwdSm80INS1_25CollectiveMainloopBwdSm80ILi2ELi2EN4cute5tupleIJNS5_1CILi128EEES8_NS7_ILi64EEEEEENS_10bfloat16_tEfNS_4arch4Sm80ELb0ELb1ELb1ELb1ELb0ELb0ELb0ELb0ELi2ELi4ELi4ELi4ELb0EEENS1_21CollectiveEpilogueBwdISA_SB_SD_Li256ELb1ELb0ELi2EEENS1_19SingleTileSchedulerILb1ELb0ELb0ELi128EEEEEEEEEvNT_6ParamsE) ;  /* 0xffff79b008007950 */ /* 0x000fea0003c3ffff */
        .type           $_ZN7cutlass13device_kernelIN5flash19enable_sm80_to_sm89INS1_16FlashAttnBwdSm80INS1_25CollectiveMainloopBwdSm80ILi2ELi2EN4cute5tupleIJNS5_1CILi128EEES8_NS7_ILi64EEEEEENS_10bfloat16_tEfNS_4arch4Sm80ELb0ELb1ELb1ELb1ELb0ELb0ELb0ELb0ELi2ELi4ELi4ELi4ELb0EEENS1_21CollectiveEpilogueBwdISA_SB_SD_Li256ELb1ELb0ELi2EEENS1_19SingleTileSchedulerILb1ELb0ELb0ELi128EEEEEEEEEvNT_6ParamsE$_ZN4cute3eso3ESOILb0ELb1EJNS_5tupleIJiiEEENS_1CILi1024EEEEEC2ERKS3_RKS5_,@function
        .size           $_ZN7cutlass13device_kernelIN5flash19enable_sm80_to_sm89INS1_16FlashAttnBwdSm80INS1_25CollectiveMainloopBwdSm80ILi2ELi2EN4cute5tupleIJNS5_1CILi128EEES8_NS7_ILi64EEEEEENS_10bfloat16_tEfNS_4arch4Sm80ELb0ELb1ELb1ELb1ELb0ELb0ELb0ELb0ELi2ELi4ELi4ELi4ELb0EEENS1_21CollectiveEpilogueBwdISA_SB_SD_Li256ELb1ELb0ELi2EEENS1_19SingleTileSchedulerILb1ELb0ELb0ELi128EEEEEEEEEvNT_6ParamsE$_ZN4cute3eso3ESOILb0ELb1EJNS_5tupleIJiiEEENS_1CILi1024EEEEEC2ERKS3_RKS5_,($_ZN7cutlass13device_kernelIN5flash19enable_sm80_to_sm89INS1_16FlashAttnBwdSm80INS1_25CollectiveMainloopBwdSm80ILi2ELi2EN4cute5tupleIJNS5_1CILi128EEES8_NS7_ILi64EEEEEENS_10bfloat16_tEfNS_4arch4Sm80ELb0ELb1ELb1ELb1ELb0ELb0ELb0ELb0ELi2ELi4ELi4ELi4ELb0EEENS1_21CollectiveEpilogueBwdISA_SB_SD_Li256ELb1ELb0ELi2EEENS1_19SingleTileSchedulerILb1ELb0ELb0ELi128EEEEEEEEEvNT_6ParamsE$_ZN4cute3eso3ESOILb0ELb1EJNS_5tupleIJiiEEENS_1CILi8192EEEEEC2ERKS3_RKS5_ - $_ZN7cutlass13device_kernelIN5flash19enable_sm80_to_sm89INS1_16FlashAttnBwdSm80INS1_25CollectiveMainloopBwdSm80ILi2ELi2EN4cute5tupleIJNS5_1CILi128EEES8_NS7_ILi64EEEEEENS_10bfloat16_tEfNS_4arch4Sm80ELb0ELb1ELb1ELb1ELb0ELb0ELb0ELb0ELi2ELi4ELi4ELi4ELb0EEENS1_21CollectiveEpilogueBwdISA_SB_SD_Li256ELb1ELb0ELi2EEENS1_19SingleTileSchedulerILb1ELb0ELb0ELi128EEEEEEEEEvNT_6ParamsE$_ZN4cute3eso3ESOILb0ELb1EJNS_5tupleIJiiEEENS_1CILi1024EEEEEC2ERKS3_RKS5_)
$_ZN7cutlass13device_kernelIN5flash19enable_sm80_to_sm89INS1_16FlashAttnBwdSm80INS1_25CollectiveMainloopBwdSm80ILi2ELi2EN4cute5tupleIJNS5_1CILi128EEES8_NS7_ILi64EEEEEENS_10bfloat16_tEfNS_4arch4Sm80ELb0ELb1ELb1ELb1ELb0ELb0ELb0ELb0ELi2ELi4ELi4ELi4ELb0EEENS1_21CollectiveEpilogueBwdISA_SB_SD_Li256ELb1ELb0ELi2EEENS1_19SingleTileSchedulerILb1ELb0ELb0ELi128EEEEEEEEEvNT_6ParamsE$_ZN4cute3eso3ESOILb0ELb1EJNS_5tupleIJiiEEENS_1CILi1024EEEEEC2ERKS3_RKS5_:
[----:B------:R-:W-:Y:S02]  /*8650*/  IADD3 R2, R2, -c[0x0][0x20], RZ ;  /* 0x8000080002027a10 */ /* 0x000fe40007ffe0ff */
[----:B------:R-:W-:-:S03]  /*8660*/  MOV R7, 0x0 ;  /* 0x0000000000077802 */ /* 0x000fc60000000f00 */
[----:B------:R1:W-:Y:S04]  /*8670*/  STL [R2], R5 ;  /* 0x0000000502007387 */ /* 0x0003e80000100800 */
[----:B------:R1:W-:Y:S01]  /*8680*/  STL [R2+0x4], R3 ;  /* 0x0000040302007387 */ /* 0x0003e20000100800 */
[----:B------:R-:W-:Y:S05]  /*8690*/  RET.REL.NODEC R6 `(_ZN7cutlass13device_kernelIN5flash19enable_sm80_to_sm89INS1_16FlashAttnBwdSm80INS1_25CollectiveMainloopBwdSm80ILi2ELi2EN4cute5tupleIJNS5_1CILi128EEES8_NS7_ILi64EEEEEENS_10bfloat16_tEfNS_4arch4Sm80ELb0ELb1ELb1ELb1ELb0ELb0ELb0ELb0ELi2ELi4ELi4ELi4ELb0EEENS1_21CollectiveEpilogueBwdISA_SB_SD_Li256ELb1ELb0ELi2EEENS1_19SingleTileSchedulerILb1ELb0ELb0ELi128EEEEEEEEEvNT_6ParamsE) ;  /* 0xffff796006007950 */ /* 0x000fea0003c3ffff */
        .type           $_ZN7cutlass13device_kernelIN5flash19enable_sm80_to_sm89INS1_16FlashAttnBwdSm80INS1_25CollectiveMainloopBwdSm80ILi2ELi2EN4cute5tupleIJNS5_1CILi128EEES8_NS7_ILi64EEEEEENS_10bfloat16_tEfNS_4arch4Sm80ELb0ELb1ELb1ELb1ELb0ELb0ELb0ELb0ELi2ELi4ELi4ELi4ELb0EEENS1_21CollectiveEpilogueBwdISA_SB_SD_Li256ELb1ELb0ELi2EEENS1_19SingleTileSchedulerILb1ELb0ELb0ELi128EEEEEEEEEvNT_6ParamsE$_ZN4cute3eso3ESOILb0ELb1EJNS_5tupleIJiiEEENS_1CILi8192EEEEEC2ERKS3_RKS5_,@function
        .size           $_ZN7cutlass13device_kernelIN5flash19enable_sm80_to_sm89INS1_16FlashAttnBwdSm80INS1_25CollectiveMainloopBwdSm80ILi2ELi2EN4cute5tupleIJNS5_1CILi128EEES8_NS7_ILi64EEEEEENS_10bfloat16_tEfNS_4arch4Sm80ELb0ELb1ELb1ELb1ELb0ELb0ELb0ELb0ELi2ELi4ELi4ELi4ELb0EEENS1_21CollectiveEpilogueBwdISA_SB_SD_Li256ELb1ELb0ELi2EEENS1_19SingleTileSchedulerILb1ELb0ELb0ELi128EEEEEEEEEvNT_6ParamsE$_ZN4cute3eso3ESOILb0ELb1EJNS_5tupleIJiiEEENS_1CILi8192EEEEEC2ERKS3_RKS5_,($_ZN7cutlass13device_kernelIN5flash19enable_sm80_to_sm89INS1_16FlashAttnBwdSm80INS1_25CollectiveMainloopBwdSm80ILi2ELi2EN4cute5tupleIJNS5_1CILi128EEES8_NS7_ILi64EEEEEENS_10bfloat16_tEfNS_4arch4Sm80ELb0ELb1ELb1ELb1ELb0ELb0ELb0ELb0ELi2ELi4ELi4ELi4ELb0EEENS1_21CollectiveEpilogueBwdISA_SB_SD_Li256ELb1ELb0ELi2EEENS1_19SingleTileSchedulerILb1ELb0ELb0ELi128EEEEEEEEEvNT_6ParamsE$_ZN4cute3eso3ESOILb0ELb1EJNS_6LayoutINS_5tupleIJNS3_IJNS_1CILi8EEENS4_ILi1EEEEEENS4_ILi2EEEEEENS3_IJNS3_IJS6_NS4_ILi0EEEEEEiEEEEESA_EEC2ERKSD_RKSA_ - $_ZN7cutlass13device_kernelIN5flash19enable_sm80_to_sm89INS1_16FlashAttnBwdSm80INS1_25CollectiveMainloopBwdSm80ILi2ELi2EN4cute5tupleIJNS5_1CILi128EEES8_NS7_ILi64EEEEEENS_10bfloat16_tEfNS_4arch4Sm80ELb0ELb1ELb1ELb1ELb0ELb0ELb0ELb0ELi2ELi4ELi4ELi4ELb0EEENS1_21CollectiveEpilogueBwdISA_SB_SD_Li256ELb1ELb0ELi2EEENS1_19SingleTileSchedulerILb1ELb0ELb0ELi128EEEEEEEEEvNT_6ParamsE$_ZN4cute3eso3ESOILb0ELb1EJNS_5tupleIJiiEEENS_1CILi8192EEEEEC2ERKS3_RKS5_)
$_ZN7cutlass13device_kernelIN5flash19enable_sm80_to_sm89INS1_16FlashAttnBwdSm80INS1_25CollectiveMainloopBwdSm80ILi2ELi2EN4cute5tupleIJNS5_1CILi128EEES8_NS7_ILi64EEEEEENS_10bfloat16_tEfNS_4arch4Sm80ELb0ELb1ELb1ELb1ELb0ELb0ELb0ELb0ELi2ELi4ELi4ELi4ELb0EEENS1_21CollectiveEpilogueBwdISA_SB_SD_Li256ELb1ELb0ELi2EEENS1_19SingleTileSchedulerILb1ELb0ELb0ELi128EEEEEEEEEvNT_6ParamsE$_ZN4cute3eso3ESOILb0ELb1EJNS_5tupleIJiiEEENS_1CILi8192EEEEEC2ERKS3_RKS5_:
[----:B------:R-:W-:Y:S01]  /*86a0*/  IADD3 R4, R69, -c[0x0][0x20], RZ ;  /* 0x8000080045047a10 */ /* 0x000fe20007ffe0ff */
[----:B------:R-:W-:Y:S01]  /*86b0*/  IMAD.MOV.U32 R74, RZ, RZ, R6 ;  /* 0x000000ffff4a7224 */ /* 0x000fe200078e0006 */
[----:B------:R-:W-:-:S03]  /*86c0*/  MOV R75, 0x0 ;  /* 0x00000000004b7802 */ /* 0x000fc60000000f00 */
[----:B------:R1:W-:Y:S04]  /*86d0*/  STL [R4], R2 ;  /* 0x0000000204007387 */ /* 0x0003e80000100800 */
[----:B------:R1:W-:Y:S01]  /*86e0*/  STL [R4+0x4], R3 ;  /* 0x0000040304007387 */ /* 0x0003e20000100800 */
[----:B------:R-:W-:Y:S05]  /*86f0*/  RET.REL.NODEC R74 `(_ZN7cutlass13device_kernelIN5flash19enable_sm80_to_sm89INS1_16FlashAttnBwdSm80INS1_25CollectiveMainloopBwdSm80ILi2ELi2EN4cute5tupleIJNS5_1CILi128EEES8_NS7_ILi64EEEEEENS_10bfloat16_tEfNS_4arch4Sm80ELb0ELb1ELb1ELb1ELb0ELb0ELb0ELb0ELi2ELi4ELi4ELi4ELb0EEENS1_21CollectiveEpilogueBwdISA_SB_SD_Li256ELb1ELb0ELi2EEENS1_19SingleTileSchedulerILb1ELb0ELb0ELi128EEEEEEEEEvNT_6ParamsE) ;  /* 0xffff79004a007950 */ /* 0x000fea0003c3ffff */
        .type           $_ZN7cutlass13device_kernelIN5flash19enable_sm80_to_sm89INS1_16FlashAttnBwdSm80INS1_25CollectiveMainloopBwdSm80ILi2ELi2EN4cute5tupleIJNS5_1CILi128EEES8_NS7_ILi64EEEEEENS_10bfloat16_tEfNS_4arch4Sm80ELb0ELb1ELb1ELb1ELb0ELb0ELb0ELb0ELi2ELi4ELi4ELi4ELb0EEENS1_21CollectiveEpilogueBwdISA_SB_SD_Li256ELb1ELb0ELi2EEENS1_19SingleTileSchedulerILb1ELb0ELb0ELi128EEEEEEEEEvNT_6ParamsE$_ZN4cute3eso3ESOILb0ELb1EJNS_6LayoutINS_5tupleIJNS3_IJNS_1CILi8EEENS4_ILi1EEEEEENS4_ILi2EEEEEENS3_IJNS3_IJS6_NS4_ILi0EEEEEEiEEEEESA_EEC2ERKSD_RKSA_,@function
        .size           $_ZN7cutlass13device_kernelIN5flash19enable_sm80_to_sm89INS1_16FlashAttnBwdSm80INS1_25CollectiveMainloopBwdSm80ILi2ELi2EN4cute5tupleIJNS5_1CILi128EEES8_NS7_ILi64EEEEEENS_10bfloat16_tEfNS_4arch4Sm80ELb0ELb1ELb1ELb1ELb0ELb0ELb0ELb0ELi2ELi4ELi4ELi4ELb0EEENS1_21CollectiveEpilogueBwdISA_SB_SD_Li256ELb1ELb0ELi2EEENS1_19SingleTileSchedulerILb1ELb0ELb0ELi128EEEEEEEEEvNT_6ParamsE$_ZN4cute3eso3ESOILb0ELb1EJNS_6LayoutINS_5tupleIJNS3_IJNS_1CILi8EEENS4_ILi1EEEEEENS4_ILi2EEEEEENS3_IJNS3_IJS6_NS4_ILi0EEEEEEiEEEEESA_EEC2ERKSD_RKSA_,($_ZN7cutlass13device_kernelIN5flash19enable_sm80_to_sm89INS1_16FlashAttnBwdSm80INS1_25CollectiveMainloopBwdSm80ILi2ELi2EN4cute5tupleIJNS5_1CILi128EEES8_NS7_ILi64EEEEEENS_10bfloat16_tEfNS_4arch4Sm80ELb0ELb1ELb1ELb1ELb0ELb0ELb0ELb0ELi2ELi4ELi4ELi4ELb0EEENS1_21CollectiveEpilogueBwdISA_SB_SD_Li256ELb1ELb0ELi2EEENS1_19SingleTileSchedulerILb1ELb0ELb0ELi128EEEEEEEEEvNT_6ParamsE$_ZN4cute3eso3ESOILb0ELb1EJiEEC2ERKi - $_ZN7cutlass13device_kernelIN5flash19enable_sm80_to_sm89INS1_16FlashAttnBwdSm80INS1_25CollectiveMainloopBwdSm80ILi2ELi2EN4cute5tupleIJNS5_1CILi128EEES8_NS7_ILi64EEEEEENS_10bfloat16_tEfNS_4arch4Sm80ELb0ELb1ELb1ELb1ELb0ELb0ELb0ELb0ELi2ELi4ELi4ELi4ELb0EEENS1_21CollectiveEpilogueBwdISA_SB_SD_Li256ELb1ELb0ELi2EEENS1_19SingleTileSchedulerILb1ELb0ELb0ELi128EEEEEEEEEvNT_6ParamsE$_ZN4cute3eso3ESOILb0ELb1EJNS_6LayoutINS_5tupleIJNS3_IJNS_1CILi8EEENS4_ILi1EEEEEENS4_ILi2EEEEEENS3_IJNS3_IJS6_NS4_ILi0EEEEEEiEEEEESA_EEC2ERKSD_RKSA_)
$_ZN7cutlass13device_kernelIN5flash19enable_sm80_to_sm89INS1_16FlashAttnBwdSm80INS1_25CollectiveMainloopBwdSm80ILi2ELi2EN4cute5tupleIJNS5_1CILi128EEES8_NS7_ILi64EEEEEENS_10bfloat16_tEfNS_4arch4Sm80ELb0ELb1ELb1ELb1ELb0ELb0ELb0ELb0ELi2ELi4ELi4ELi4ELb0EEENS1_21CollectiveEpilogueBwdISA_SB_SD_Li256ELb1ELb0ELi2EEENS1_19SingleTileSchedulerILb1ELb0ELb0ELi128EEEEEEEEEvNT_6ParamsE$_ZN4cute3eso3ESOILb0ELb1EJNS_6LayoutINS_5tupleIJNS3_IJNS_1CILi8EEENS4_ILi1EEEEEENS4_ILi2EEEEEENS3_IJNS3_IJS6_NS4_ILi0EEEEEEiEEEEESA_EEC2ERKSD_RKSA_:
[----:B------:R-:W-:Y:S02]  /*8700*/  IADD3 R2, R70, -c[0x0][0x20], RZ ;  /* 0x8000080046027a10 */ /* 0x000fe40007ffe0ff */
[----:B------:R-:W-:-:S03]  /*8710*/  MOV R7, 0x0 ;  /* 0x0000000000077802 */ /* 0x000fc60000000f00 */
[----:B------:R1:W-:Y:S01]  /*8720*/  STL [R2], R3 ;  /* 0x0000000302007387 */ /* 0x0003e20000100800 */
[----:B------:R-:W-:Y:S05]  /*8730*/  RET.REL.NODEC R6 `(_ZN7cutlass13device_kernelIN5flash19enable_sm80_to_sm89INS1_16FlashAttnBwdSm80INS1_25CollectiveMainloopBwdSm80ILi2ELi2EN4cute5tupleIJNS5_1CILi128EEES8_NS7_ILi64EEEEEENS_10bfloat16_tEfNS_4arch4Sm80ELb0ELb1ELb1ELb1ELb0ELb0ELb0ELb0ELi2ELi4ELi4ELi4ELb0EEENS1_21CollectiveEpilogueBwdISA_SB_SD_Li256ELb1ELb0ELi2EEENS1_19SingleTileSchedulerILb1ELb0ELb0ELi128EEEEEEEEEvNT_6ParamsE) ;  /* 0xffff78c006007950 */ /* 0x000fea0003c3ffff */
        .type           $_ZN7cutlass13device_kernelIN5flash19enable_sm80_to_sm89INS1_16FlashAttnBwdSm80INS1_25CollectiveMainloopBwdSm80ILi2ELi2EN4cute5tupleIJNS5_1CILi128EEES8_NS7_ILi64EEEEEENS_10bfloat16_tEfNS_4arch4Sm80ELb0ELb1ELb1ELb1ELb0ELb0ELb0ELb0ELi2ELi4ELi4ELi4ELb0EEENS1_21CollectiveEpilogueBwdISA_SB_SD_Li256ELb1ELb0ELi2EEENS1_19SingleTileSchedulerILb1ELb0ELb0ELi128EEEEEEEEEvNT_6ParamsE$_ZN4cute3eso3ESOILb0ELb1EJiEEC2ERKi,@function
        .size           $_ZN7cutlass13device_kernelIN5flash19enable_sm80_to_sm89INS1_16FlashAttnBwdSm80INS1_25CollectiveMainloopBwdSm80ILi2ELi2EN4cute5tupleIJNS5_1CILi128EEES8_NS7_ILi64EEEEEENS_10bfloat16_tEfNS_4arch4Sm80ELb0ELb1ELb1ELb1ELb0ELb0ELb0ELb0ELi2ELi4ELi4ELi4ELb0EEENS1_21CollectiveEpilogueBwdISA_SB_SD_Li256ELb1ELb0ELi2EEENS1_19SingleTileSchedulerILb1ELb0ELb0ELi128EEEEEEEEEvNT_6ParamsE$_ZN4cute3eso3ESOILb0ELb1EJiEEC2ERKi,($_ZN7cutlass13device_kernelIN5flash19enable_sm80_to_sm89INS1_16FlashAttnBwdSm80INS1_25CollectiveMainloopBwdSm80ILi2ELi2EN4cute5tupleIJNS5_1CILi128EEES8_NS7_ILi64EEEEEENS_10bfloat16_tEfNS_4arch4Sm80ELb0ELb1ELb1ELb1ELb0ELb0ELb0ELb0ELi2ELi4ELi4ELi4ELb0EEENS1_21CollectiveEpilogueBwdISA_SB_SD_Li256ELb1ELb0ELi2EEENS1_19SingleTileSchedulerILb1ELb0ELb0ELi128EEEEEEEEEvNT_6ParamsE$_ZN4cute3eso3ESOILb0ELb1EJiNS_1CILi0EEEEEC2ERKiRKS3_ - $_ZN7cutlass13device_kernelIN5flash19enable_sm80_to_sm89INS1_16FlashAttnBwdSm80INS1_25CollectiveMainloopBwdSm80ILi2ELi2EN4cute5tupleIJNS5_1CILi128EEES8_NS7_ILi64EEEEEENS_10bfloat16_tEfNS_4arch4Sm80ELb0ELb1ELb1ELb1ELb0ELb0ELb0ELb0ELi2ELi4ELi4ELi4ELb0EEENS1_21CollectiveEpilogueBwdISA_SB_SD_Li256ELb1ELb0ELi2EEENS1_19SingleTileSchedulerILb1ELb0ELb0ELi128EEEEEEEEEvNT_6ParamsE$_ZN4cute3eso3ESOILb0ELb1EJiEEC2ERKi)
$_ZN7cutlass13device_kernelIN5flash19enable_sm80_to_sm89INS1_16FlashAttnBwdSm80INS1_25CollectiveMainloopBwdSm80ILi2ELi2EN4cute5tupleIJNS5_1CILi128EEES8_NS7_ILi64EEEEEENS_10bfloat16_tEfNS_4arch4Sm80ELb0ELb1ELb1ELb1ELb0ELb0ELb0ELb0ELi2ELi4ELi4ELi4ELb0EEENS1_21CollectiveEpilogueBwdISA_SB_SD_Li256ELb1ELb0ELi2EEENS1_19SingleTileSchedulerILb1ELb0ELb0ELi128EEEEEEEEEvNT_6ParamsE$_ZN4cute3eso3ESOILb0ELb1EJiEEC2ERKi:
[----:B------:R-:W-:Y:S01]  /*8740*/  IADD3 R2, R2, -c[0x0][0x20], RZ ;  /* 0x8000080002027a10 */ /* 0x000fe20007ffe0ff */
[----:B------:R-:W-:Y:S01]  /*8750*/  IMAD.MOV.U32 R84, RZ, RZ, R6 ;  /* 0x000000ffff547224 */ /* 0x000fe200078e0006 */
[----:B------:R-:W-:-:S03]  /*8760*/  MOV R85, 0x0 ;  /* 0x0000000000557802 */ /* 0x000fc60000000f00 */
[----:B------:R1:W-:Y:S01]  /*8770*/  STL [R2], R3 ;  /* 0x0000000302007387 */ /* 0x0003e20000100800 */
[----:B------:R-:W-:Y:S05]  /*8780*/  RET.REL.NODEC R84 `(_ZN7cutlass13device_kernelIN5flash19enable_sm80_to_sm89INS1_16FlashAttnBwdSm80INS1_25CollectiveMainloopBwdSm80ILi2ELi2EN4cute5tupleIJNS5_1CILi128EEES8_NS7_ILi64EEEEEENS_10bfloat16_tEfNS_4arch4Sm80ELb0ELb1ELb1ELb1ELb0ELb0ELb0ELb0ELi2ELi4ELi4ELi4ELb0EEENS1_21CollectiveEpilogueBwdISA_SB_SD_Li256ELb1ELb0ELi2EEENS1_19SingleTileSchedulerILb1ELb0ELb0ELi128EEEEEEEEEvNT_6ParamsE) ;  /* 0xffff787054007950 */ /* 0x000fea0003c3ffff */
        .type           $_ZN7cutlass13device_kernelIN5flash19enable_sm80_to_sm89INS1_16FlashAttnBwdSm80INS1_25CollectiveMainloopBwdSm80ILi2ELi2EN4cute5tupleIJNS5_1CILi128EEES8_NS7_ILi64EEEEEENS_10bfloat16_tEfNS_4arch4Sm80ELb0ELb1ELb1ELb1ELb0ELb0ELb0ELb0ELi2ELi4ELi4ELi4ELb0EEENS1_21CollectiveEpilogueBwdISA_SB_SD_Li256ELb1ELb0ELi2EEENS1_19SingleTileSchedulerILb1ELb0ELb0ELi128EEEEEEEEEvNT_6ParamsE$_ZN4cute3eso3ESOILb0ELb1EJiNS_1CILi0EEEEEC2ERKiRKS3_,@function
        .size           $_ZN7cutlass13device_kernelIN5flash19enable_sm80_to_sm89INS1_16FlashAttnBwdSm80INS1_25CollectiveMainloopBwdSm80ILi2ELi2EN4cute5tupleIJNS5_1CILi128EEES8_NS7_ILi64EEEEEENS_10bfloat16_tEfNS_4arch4Sm80ELb0ELb1ELb1ELb1ELb0ELb0ELb0ELb0ELi2ELi4ELi4ELi4ELb0EEENS1_21CollectiveEpilogueBwdISA_SB_SD_Li256ELb1ELb0ELi2EEENS1_19SingleTileSchedulerILb1ELb0ELb0ELi128EEEEEEEEEvNT_6ParamsE$_ZN4cute3eso3ESOILb0ELb1EJiNS_1CILi0EEEEEC2ERKiRKS3_,($_ZN7cutlass13device_kernelIN5flash19enable_sm80_to_sm89INS1_16FlashAttnBwdSm80INS1_25CollectiveMainloopBwdSm80ILi2ELi2EN4cute5tupleIJNS5_1CILi128EEES8_NS7_ILi64EEEEEENS_10bfloat16_tEfNS_4arch4Sm80ELb0ELb1ELb1ELb1ELb0ELb0ELb0ELb0ELi2ELi4ELi4ELi4ELb0EEENS1_21CollectiveEpilogueBwdISA_SB_SD_Li256ELb1ELb0ELi2EEENS1_19SingleTileSchedulerILb1ELb0ELb0ELi128EEEEEEEEEvNT_6ParamsE$_ZN4cute3eso3ESOILb0ELb1EJiNS_1CILi144EEENS2_ILi288EEEEEC2ERKiRKS3_RKS4_ - $_ZN7cutlass13device_kernelIN5flash19enable_sm80_to_sm89INS1_16FlashAttnBwdSm80INS1_25CollectiveMainloopBwdSm80ILi2ELi2EN4cute5tupleIJNS5_1CILi128EEES8_NS7_ILi64EEEEEENS_10bfloat16_tEfNS_4arch4Sm80ELb0ELb1ELb1ELb1ELb0ELb0ELb0ELb0ELi2ELi4ELi4ELi4ELb0EEENS1_21CollectiveEpilogueBwdISA_SB_SD_Li256ELb1ELb0ELi2EEENS1_19SingleTileSchedulerILb1ELb0ELb0ELi128EEEEEEEEEvNT_6ParamsE$_ZN4cute3eso3ESOILb0ELb1EJiNS_1CILi0EEEEEC2ERKiRKS3_)
$_ZN7cutlass13device_kernelIN5flash19enable_sm80_to_sm89INS1_16FlashAttnBwdSm80INS1_25CollectiveMainloopBwdSm80ILi2ELi2EN4cute5tupleIJNS5_1CILi128EEES8_NS7_ILi64EEEEEENS_10bfloat16_tEfNS_4arch4Sm80ELb0ELb1ELb1ELb1ELb0ELb0ELb0ELb0ELi2ELi4ELi4ELi4ELb0EEENS1_21CollectiveEpilogueBwdISA_SB_SD_Li256ELb1ELb0ELi2EEENS1_19SingleTileSchedulerILb1ELb0ELb0ELi128EEEEEEEEEvNT_6ParamsE$_ZN4cute3eso3ESOILb0ELb1EJiNS_1CILi0EEEEEC2ERKiRKS3_:
[----:B------:R-:W-:Y:S01]  /*8790*/  IADD3 R2, R2, -c[0x0][0x20], RZ ;  /* 0x8000080002027a10 */ /* 0x000fe20007ffe0ff */
[----:B------:R-:W-:Y:S01]  /*87a0*/  IMAD.MOV.U32 R10, RZ, RZ, R6 ;  /* 0x000000ffff0a7224 */ /* 0x000fe200078e0006 */
[----:B------:R-:W-:-:S03]  /*87b0*/  MOV R11, 0x0 ;  /* 0x00000000000b7802 */ /* 0x000fc60000000f00 */
[----:B------:R1:W-:Y:S01]  /*87c0*/  STL [R2], R3 ;  /* 0x0000000302007387 */ /* 0x0003e20000100800 */
[----:B------:R-:W-:Y:S05]  /*87d0*/  RET.REL.NODEC R10 `(_ZN7cutlass13device_kernelIN5flash19enable_sm80_to_sm89INS1_16FlashAttnBwdSm80INS1_25CollectiveMainloopBwdSm80ILi2ELi2EN4cute5tupleIJNS5_1CILi128EEES8_NS7_ILi64EEEEEENS_10bfloat16_tEfNS_4arch4Sm80ELb0ELb1ELb1ELb1ELb0ELb0ELb0ELb0ELi2ELi4ELi4ELi4ELb0EEENS1_21CollectiveEpilogueBwdISA_SB_SD_Li256ELb1ELb0ELi2EEENS1_19SingleTileSchedulerILb1ELb0ELb0ELi128EEEEEEEEEvNT_6ParamsE) ;  /* 0xffff78200a007950 */ /* 0x000fea0003c3ffff */
        .type           $_ZN7cutlass13device_kernelIN5flash19enable_sm80_to_sm89INS1_16FlashAttnBwdSm80INS1_25CollectiveMainloopBwdSm80ILi2ELi2EN4cute5tupleIJNS5_1CILi128EEES8_NS7_ILi64EEEEEENS_10bfloat16_tEfNS_4arch4Sm80ELb0ELb1ELb1ELb1ELb0ELb0ELb0ELb0ELi2ELi4ELi4ELi4ELb0EEENS1_21CollectiveEpilogueBwdISA_SB_SD_Li256ELb1ELb0ELi2EEENS1_19SingleTileSchedulerILb1ELb0ELb0ELi128EEEEEEEEEvNT_6ParamsE$_ZN4cute3eso3ESOILb0ELb1EJiNS_1CILi144EEENS2_ILi288EEEEEC2ERKiRKS3_RKS4_,@function
        .size           $_ZN7cutlass13device_kernelIN5flash19enable_sm80_to_sm89INS1_16FlashAttnBwdSm80INS1_25CollectiveMainloopBwdSm80ILi2ELi2EN4cute5tupleIJNS5_1CILi128EEES8_NS7_ILi64EEEEEENS_10bfloat16_tEfNS_4arch4Sm80ELb0ELb1ELb1ELb1ELb0ELb0ELb0ELb0ELi2ELi4ELi4ELi4ELb0EEENS1_21CollectiveEpilogueBwdISA_SB_SD_Li256ELb1ELb0ELi2EEENS1_19SingleTileSchedulerILb1ELb0ELb0ELi128EEEEEEEEEvNT_6ParamsE$_ZN4cute3eso3ESOILb0ELb1EJiNS_1CILi144EEENS2_ILi288EEEEEC2ERKiRKS3_RKS4_,($_ZN7cutlass13device_kernelIN5flash19enable_sm80_to_sm89INS1_16FlashAttnBwdSm80INS1_25CollectiveMainloopBwdSm80ILi2ELi2EN4cute5tupleIJNS5_1CILi128EEES8_NS7_ILi64EEEEEENS_10bfloat16_tEfNS_4arch4Sm80ELb0ELb1ELb1ELb1ELb0ELb0ELb0ELb0ELi2ELi4ELi4ELi4ELb0EEENS1_21CollectiveEpilogueBwdISA_SB_SD_Li256ELb1ELb0ELi2EEENS1_19SingleTileSchedulerILb1ELb0ELb0ELi128EEEEEEEEEvNT_6ParamsE$_ZN4cute3eso3ESOILb0ELb1EJiNS_1CILi144EEENS2_ILi512EEEEEC2ERKiRKS3_RKS4_ - $_ZN7cutlass13device_kernelIN5flash19enable_sm80_to_sm89INS1_16FlashAttnBwdSm80INS1_25CollectiveMainloopBwdSm80ILi2ELi2EN4cute5tupleIJNS5_1CILi128EEES8_NS7_ILi64EEEEEENS_10bfloat16_tEfNS_4arch4Sm80ELb0ELb1ELb1ELb1ELb0ELb0ELb0ELb0ELi2ELi4ELi4ELi4ELb0EEENS1_21CollectiveEpilogueBwdISA_SB_SD_Li256ELb1ELb0ELi2EEENS1_19SingleTileSchedulerILb1ELb0ELb0ELi128EEEEEEEEEvNT_6ParamsE$_ZN4cute3eso3ESOILb0ELb1EJiNS_1CILi144EEENS2_ILi288EEEEEC2ERKiRKS3_RKS4_)
$_ZN7cutlass13device_kernelIN5flash19enable_sm80_to_sm89INS1_16FlashAttnBwdSm80INS1_25CollectiveMainloopBwdSm80ILi2ELi2EN4cute5tupleIJNS5_1CILi128EEES8_NS7_ILi64EEEEEENS_10bfloat16_tEfNS_4arch4Sm80ELb0ELb1ELb1ELb1ELb0ELb0ELb0ELb0ELi2ELi4ELi4ELi4ELb0EEENS1_21CollectiveEpilogueBwdISA_SB_SD_Li256ELb1ELb0ELi2EEENS1_19SingleTileSchedulerILb1ELb0ELb0ELi128EEEEEEEEEvNT_6ParamsE$_ZN4cute3eso3ESOILb0ELb1EJiNS_1CILi144EEENS2_ILi288EEEEEC2ERKiRKS3_RKS4_:
[----:B------:R-:W-:Y:S02]  /*87e0*/  IADD3 R4, R63, -c[0x0][0x20], RZ ;  /* 0x800008003f047a10 */ /* 0x000fe40007ffe0ff */
[----:B------:R-:W-:-:S03]  /*87f0*/  MOV R7, 0x0 ;  /* 0x0000000000077802 */ /* 0x000fc60000000f00 */
[----:B------:R1:W-:Y:S01]  /*8800*/  STL [R4], R5 ;  /* 0x0000000504007387 */ /* 0x0003e20000100800 */
[----:B------:R-:W-:Y:S05]  /*8810*/  RET.REL.NODEC R6 `(_ZN7cutlass13device_kernelIN5flash19enable_sm80_to_sm89INS1_16FlashAttnBwdSm80INS1_25CollectiveMainloopBwdSm80ILi2ELi2EN4cute5tupleIJNS5_1CILi128EEES8_NS7_ILi64EEEEEENS_10bfloat16_tEfNS_4arch4Sm80ELb0ELb1ELb1ELb1ELb0ELb0ELb0ELb0ELi2ELi4ELi4ELi4ELb0EEENS1_21CollectiveEpilogueBwdISA_SB_SD_Li256ELb1ELb0ELi2EEENS1_19SingleTileSchedulerILb1ELb0ELb0ELi128EEEEEEEEEvNT_6ParamsE) ;  /* 0xffff77e006007950 */ /* 0x000fea0003c3ffff */
        .type           $_ZN7cutlass13device_kernelIN5flash19enable_sm80_to_sm89INS1_16FlashAttnBwdSm80INS1_25CollectiveMainloopBwdSm80ILi2ELi2EN4cute5tupleIJNS5_1CILi128EEES8_NS7_ILi64EEEEEENS_10bfloat16_tEfNS_4arch4Sm80ELb0ELb1ELb1ELb1ELb0ELb0ELb0ELb0ELi2ELi4ELi4ELi4ELb0EEENS1_21CollectiveEpilogueBwdISA_SB_SD_Li256ELb1ELb0ELi2EEENS1_19SingleTileSchedulerILb1ELb0ELb0ELi128EEEEEEEEEvNT_6ParamsE$_ZN4cute3eso3ESOILb0ELb1EJiNS_1CILi144EEENS2_ILi512EEEEEC2ERKiRKS3_RKS4_,@function
        .size           $_ZN7cutlass13device_kernelIN5flash19enable_sm80_to_sm89INS1_16FlashAttnBwdSm80INS1_25CollectiveMainloopBwdSm80ILi2ELi2EN4cute5tupleIJNS5_1CILi128EEES8_NS7_ILi64EEEEEENS_10bfloat16_tEfNS_4arch4Sm80ELb0ELb1ELb1ELb1ELb0ELb0ELb0ELb0ELi2ELi4ELi4ELi4ELb0EEENS1_21CollectiveEpilogueBwdISA_SB_SD_Li256ELb1ELb0ELi2EEENS1_19SingleTileSchedulerILb1ELb0ELb0ELi128EEEEEEEEEvNT_6ParamsE$_ZN4cute3eso3ESOILb0ELb1EJiNS_1CILi144EEENS2_ILi512EEEEEC2ERKiRKS3_RKS4_,($_ZN7cutlass13device_kernelIN5flash19enable_sm80_to_sm89INS1_16FlashAttnBwdSm80INS1_25CollectiveMainloopBwdSm80ILi2ELi2EN4cute5tupleIJNS5_1CILi128EEES8_NS7_ILi64EEEEEENS_10bfloat16_tEfNS_4arch4Sm80ELb0ELb1ELb1ELb1ELb0ELb0ELb0ELb0ELi2ELi4ELi4ELi4ELb0EEENS1_21CollectiveEpilogueBwdISA_SB_SD_Li256ELb1ELb0ELi2EEENS1_19SingleTileSchedulerILb1ELb0ELb0ELi128EEEEEEEEEvNT_6ParamsE$_ZN4cute3eso3ESOILb0ELb1EJiNS_1CILi4096EEEEEC2ERKiRKS3_ - $_ZN7cutlass13device_kernelIN5flash19enable_sm80_to_sm89INS1_16FlashAttnBwdSm80INS1_25CollectiveMainloopBwdSm80ILi2ELi2EN4cute5tupleIJNS5_1CILi128EEES8_NS7_ILi64EEEEEENS_10bfloat16_tEfNS_4arch4Sm80ELb0ELb1ELb1ELb1ELb0ELb0ELb0ELb0ELi2ELi4ELi4ELi4ELb0EEENS1_21CollectiveEpilogueBwdISA_SB_SD_Li256ELb1ELb0ELi2EEENS1_19SingleTileSchedulerILb1ELb0ELb0ELi128EEEEEEEEEvNT_6ParamsE$_ZN4cute3eso3ESOILb0ELb1EJiNS_1CILi144EEENS2_ILi512EEEEEC2ERKiRKS3_RKS4_)
$_ZN7cutlass13device_kernelIN5flash19enable_sm80_to_sm89INS1_16FlashAttnBwdSm80INS1_25CollectiveMainloopBwdSm80ILi2ELi2EN4cute5tupleIJNS5_1CILi128EEES8_NS7_ILi64EEEEEENS_10bfloat16_tEfNS_4arch4Sm80ELb0ELb1ELb1ELb1ELb0ELb0ELb0ELb0ELi2ELi4ELi4ELi4ELb0EEENS1_21CollectiveEpilogueBwdISA_SB_SD_Li256ELb1ELb0ELi2EEENS1_19SingleTileSchedulerILb1ELb0ELb0ELi128EEEEEEEEEvNT_6ParamsE$_ZN4cute3eso3ESOILb0ELb1EJiNS_1CILi144EEENS2_ILi512EEEEEC2ERKiRKS3_RKS4_:
[----:B------:R-:W-:Y:S02]  /*8820*/  IADD3 R4, R63, -c[0x0][0x20], RZ ;  /* 0x800008003f047a10 */ /* 0x000fe40007ffe0ff */
[----:B------:R-:W-:-:S03]  /*8830*/  MOV R7, 0x0 ;  /* 0x0000000000077802 */ /* 0x000fc60000000f00 */
[----:B------:R1:W-:Y:S01]  /*8840*/  STL [R4], R5 ;  /* 0x0000000504007387 */ /* 0x0003e20000100800 */
[----:B------:R-:W-:Y:S05]  /*8850*/  RET.REL.NODEC R6 `(_ZN7cutlass13device_kernelIN5flash19enable_sm80_to_sm89INS1_16FlashAttnBwdSm80INS1_25CollectiveMainloopBwdSm80ILi2ELi2EN4cute5tupleIJNS5_1CILi128EEES8_NS7_ILi64EEEEEENS_10bfloat16_tEfNS_4arch4Sm80ELb0ELb1ELb1ELb1ELb0ELb0ELb0ELb0ELi2ELi4ELi4ELi4ELb0EEENS1_21CollectiveEpilogueBwdISA_SB_SD_Li256ELb1ELb0ELi2EEENS1_19SingleTileSchedulerILb1ELb0ELb0ELi128EEEEEEEEEvNT_6ParamsE) ;  /* 0xffff77a006007950 */ /* 0x000fea0003c3ffff */
        .type           $_ZN7cutlass13device_kernelIN5flash19enable_sm80_to_sm89INS1_16FlashAttnBwdSm80INS1_25CollectiveMainloopBwdSm80ILi2ELi2EN4cute5tupleIJNS5_1CILi128EEES8_NS7_ILi64EEEEEENS_10bfloat16_tEfNS_4arch4Sm80ELb0ELb1ELb1ELb1ELb0ELb0ELb0ELb0ELi2ELi4ELi4ELi4ELb0EEENS1_21CollectiveEpilogueBwdISA_SB_SD_Li256ELb1ELb0ELi2EEENS1_19SingleTileSchedulerILb1ELb0ELb0ELi128EEEEEEEEEvNT_6ParamsE$_ZN4cute3eso3ESOILb0ELb1EJiNS_1CILi4096EEEEEC2ERKiRKS3_,@function
        .size           $_ZN7cutlass13device_kernelIN5flash19enable_sm80_to_sm89INS1_16FlashAttnBwdSm80INS1_25CollectiveMainloopBwdSm80ILi2ELi2EN4cute5tupleIJNS5_1CILi128EEES8_NS7_ILi64EEEEEENS_10bfloat16_tEfNS_4arch4Sm80ELb0ELb1ELb1ELb1ELb0ELb0ELb0ELb0ELi2ELi4ELi4ELi4ELb0EEENS1_21CollectiveEpilogueBwdISA_SB_SD_Li256ELb1ELb0ELi2EEENS1_19SingleTileSchedulerILb1ELb0ELb0ELi128EEEEEEEEEvNT_6ParamsE$_ZN4cute3eso3ESOILb0ELb1EJiNS_1CILi4096EEEEEC2ERKiRKS3_,($_ZN7cutlass13device_kernelIN5flash19enable_sm80_to_sm89INS1_16FlashAttnBwdSm80INS1_25CollectiveMainloopBwdSm80ILi2ELi2EN4cute5tupleIJNS5_1CILi128EEES8_NS7_ILi64EEEEEENS_10bfloat16_tEfNS_4arch4Sm80ELb0ELb1ELb1ELb1ELb0ELb0ELb0ELb0ELi2ELi4ELi4ELi4ELb0EEENS1_21CollectiveEpilogueBwdISA_SB_SD_Li256ELb1ELb0ELi2EEENS1_19SingleTileSchedulerILb1ELb0ELb0ELi128EEEEEEEEEvNT_6ParamsE$_ZN4cute3eso3ESOILb0ELb1EJiNS_1CILi512EEEEEC2ERKiRKS3_ - $_ZN7cutlass13device_kernelIN5flash19enable_sm80_to_sm89INS1_16FlashAttnBwdSm80INS1_25CollectiveMainloopBwdSm80ILi2ELi2EN4cute5tupleIJNS5_1CILi128EEES8_NS7_ILi64EEEEEENS_10bfloat16_tEfNS_4arch4Sm80ELb0ELb1ELb1ELb1ELb0ELb0ELb0ELb0ELi2ELi4ELi4ELi4ELb0EEENS1_21CollectiveEpilogueBwdISA_SB_SD_Li256ELb1ELb0ELi2EEENS1_19SingleTileSchedulerILb1ELb0ELb0ELi128EEEEEEEEEvNT_6ParamsE$_ZN4cute3eso3ESOILb0ELb1EJiNS_1CILi4096EEEEEC2ERKiRKS3_)
$_ZN7cutlass13device_kernelIN5flash19enable_sm80_to_sm89INS1_16FlashAttnBwdSm80INS1_25CollectiveMainloopBwdSm80ILi2ELi2EN4cute5tupleIJNS5_1CILi128EEES8_NS7_ILi64EEEEEENS_10bfloat16_tEfNS_4arch4Sm80ELb0ELb1ELb1ELb1ELb0ELb0ELb0ELb0ELi2ELi4ELi4ELi4ELb0EEENS1_21CollectiveEpilogueBwdISA_SB_SD_Li256ELb1ELb0ELi2EEENS1_19SingleTileSchedulerILb1ELb0ELb0ELi128EEEEEEEEEvNT_6ParamsE$_ZN4cute3eso3ESOILb0ELb1EJiNS_1CILi4096EEEEEC2ERKiRKS3_:
[----:B------:R-:W-:Y:S02]  /*8860*/  IADD3 R9, R9, -c[0x0][0x20], RZ ;  /* 0x8000080009097a10 */ /* 0x000fe40007ffe0ff */
[----:B------:R-:W-:-:S03]  /*8870*/  MOV R5, 0x0 ;  /* 0x0000000000057802 */ /* 0x000fc60000000f00 */
[----:B------:R1:W-:Y:S01]  /*8880*/  STL [R9], R2 ;  /* 0x0000000209007387 */ /* 0x0003e20000100800 */
[----:B------:R-:W-:Y:S05]  /*8890*/  RET.REL.NODEC R4 `(_ZN7cutlass13device_kernelIN5flash19enable_sm80_to_sm89INS1_16FlashAttnBwdSm80INS1_25CollectiveMainloopBwdSm80ILi2ELi2EN4cute5tupleIJNS5_1CILi128EEES8_NS7_ILi64EEEEEENS_10bfloat16_tEfNS_4arch4Sm80ELb0ELb1ELb1ELb1ELb0ELb0ELb0ELb0ELi2ELi4ELi4ELi4ELb0EEENS1_21CollectiveEpilogueBwdISA_SB_SD_Li256ELb1ELb0ELi2EEENS1_19SingleTileSchedulerILb1ELb0ELb0ELi128EEEEEEEEEvNT_6ParamsE) ;  /* 0xffff776004007950 */ /* 0x000fea0003c3ffff */
        .type           $_ZN7cutlass13device_kernelIN5flash19enable_sm80_to_sm89INS1_16FlashAttnBwdSm80INS1_25CollectiveMainloopBwdSm80ILi2ELi2EN4cute5tupleIJNS5_1CILi128EEES8_NS7_ILi64EEEEEENS_10bfloat16_tEfNS_4arch4Sm80ELb0ELb1ELb1ELb1ELb0ELb0ELb0ELb0ELi2ELi4ELi4ELi4ELb0EEENS1_21CollectiveEpilogueBwdISA_SB_SD_Li256ELb1ELb0ELi2EEENS1_19SingleTileSchedulerILb1ELb0ELb0ELi128EEEEEEEEEvNT_6ParamsE$_ZN4cute3eso3ESOILb0ELb1EJiNS_1CILi512EEEEEC2ERKiRKS3_,@function
        .size           $_ZN7cutlass13device_kernelIN5flash19enable_sm80_to_sm89INS1_16FlashAttnBwdSm80INS1_25CollectiveMainloopBwdSm80ILi2ELi2EN4cute5tupleIJNS5_1CILi128EEES8_NS7_ILi64EEEEEENS_10bfloat16_tEfNS_4arch4Sm80ELb0ELb1ELb1ELb1ELb0ELb0ELb0ELb0ELi2ELi4ELi4ELi4ELb0EEENS1_21CollectiveEpilogueBwdISA_SB_SD_Li256ELb1ELb0ELi2EEENS1_19SingleTileSchedulerILb1ELb0ELb0ELi128EEEEEEEEEvNT_6ParamsE$_ZN4cute3eso3ESOILb0ELb1EJiNS_1CILi512EEEEEC2ERKiRKS3_,($_ZN7cutlass13device_kernelIN5flash19enable_sm80_to_sm89INS1_16FlashAttnBwdSm80INS1_25CollectiveMainloopBwdSm80ILi2ELi2EN4cute5tupleIJNS5_1CILi128EEES8_NS7_ILi64EEEEEENS_10bfloat16_tEfNS_4arch4Sm80ELb0ELb1ELb1ELb1ELb0ELb0ELb0ELb0ELi2ELi4ELi4ELi4ELb0EEENS1_21CollectiveEpilogueBwdISA_SB_SD_Li256ELb1ELb0ELi2EEENS1_19SingleTileSchedulerILb1ELb0ELb0ELi128EEEEEEEEEvNT_6ParamsE$_ZN4cute3eso3ESOILb0ELb1EJiNS_1CILi72EEENS2_ILi512EEEEEC2ERKiRKS3_RKS4_ - $_ZN7cutlass13device_kernelIN5flash19enable_sm80_to_sm89INS1_16FlashAttnBwdSm80INS1_25CollectiveMainloopBwdSm80ILi2ELi2EN4cute5tupleIJNS5_1CILi128EEES8_NS7_ILi64EEEEEENS_10bfloat16_tEfNS_4arch4Sm80ELb0ELb1ELb1ELb1ELb0ELb0ELb0ELb0ELi2ELi4ELi4ELi4ELb0EEENS1_21CollectiveEpilogueBwdISA_SB_SD_Li256ELb1ELb0ELi2EEENS1_19SingleTileSchedulerILb1ELb0ELb0ELi128EEEEEEEEEvNT_6ParamsE$_ZN4cute3eso3ESOILb0ELb1EJiNS_1CILi512EEEEEC2ERKiRKS3_)
$_ZN7cutlass13device_kernelIN5flash19enable_sm80_to_sm89INS1_16FlashAttnBwdSm80INS1_25CollectiveMainloopBwdSm80ILi2ELi2EN4cute5tupleIJNS5_1CILi128EEES8_NS7_ILi64EEEEEENS_10bfloat16_tEfNS_4arch4Sm80ELb0ELb1ELb1ELb1ELb0ELb0ELb0ELb0ELi2ELi4ELi4ELi4ELb0EEENS1_21CollectiveEpilogueBwdISA_SB_SD_Li256ELb1ELb0ELi2EEENS1_19SingleTileSchedulerILb1ELb0ELb0ELi128EEEEEEEEEvNT_6ParamsE$_ZN4cute3eso3ESOILb0ELb1EJiNS_1CILi512EEEEEC2ERKiRKS3_:
[----:B------:R-:W-:Y:S02]  /*88a0*/  IADD3 R3, R40, -c[0x0][0x20], RZ ;  /* 0x8000080028037a10 */ /* 0x000fe40007ffe0ff */
[----:B------:R-:W-:-:S03]  /*88b0*/  MOV R5, 0x0 ;  /* 0x0000000000057802 */ /* 0x000fc60000000f00 */
[----:B------:R1:W-:Y:S01]  /*88c0*/  STL [R3], R2 ;  /* 0x0000000203007387 */ /* 0x0003e20000100800 */
[----:B------:R-:W-:Y:S05]  /*88d0*/  RET.REL.NODEC R4 `(_ZN7cutlass13device_kernelIN5flash19enable_sm80_to_sm89INS1_16FlashAttnBwdSm80INS1_25CollectiveMainloopBwdSm80ILi2ELi2EN4cute5tupleIJNS5_1CILi128EEES8_NS7_ILi64EEEEEENS_10bfloat16_tEfNS_4arch4Sm80ELb0ELb1ELb1ELb1ELb0ELb0ELb0ELb0ELi2ELi4ELi4ELi4ELb0EEENS1_21CollectiveEpilogueBwdISA_SB_SD_Li256ELb1ELb0ELi2EEENS1_19SingleTileSchedulerILb1ELb0ELb0ELi128EEEEEEEEEvNT_6ParamsE) ;  /* 0xffff772004007950 */ /* 0x000fea0003c3ffff */
        .type           $_ZN7cutlass13device_kernelIN5flash19enable_sm80_to_sm89INS1_16FlashAttnBwdSm80INS1_25CollectiveMainloopBwdSm80ILi2ELi2EN4cute5tupleIJNS5_1CILi128EEES8_NS7_ILi64EEEEEENS_10bfloat16_tEfNS_4arch4Sm80ELb0ELb1ELb1ELb1ELb0ELb0ELb0ELb0ELi2ELi4ELi4ELi4ELb0EEENS1_21CollectiveEpilogueBwdISA_SB_SD_Li256ELb1ELb0ELi2EEENS1_19SingleTileSchedulerILb1ELb0ELb0ELi128EEEEEEEEEvNT_6ParamsE$_ZN4cute3eso3ESOILb0ELb1EJiNS_1CILi72EEENS2_ILi512EEEEEC2ERKiRKS3_RKS4_,@function
        .size           $_ZN7cutlass13device_kernelIN5flash19enable_sm80_to_sm89INS1_16FlashAttnBwdSm80INS1_25CollectiveMainloopBwdSm80ILi2ELi2EN4cute5tupleIJNS5_1CILi128EEES8_NS7_ILi64EEEEEENS_10bfloat16_tEfNS_4arch4Sm80ELb0ELb1ELb1ELb1ELb0ELb0ELb0ELb0ELi2ELi4ELi4ELi4ELb0EEENS1_21CollectiveEpilogueBwdISA_SB_SD_Li256ELb1ELb0ELi2EEENS1_19SingleTileSchedulerILb1ELb0ELb0ELi128EEEEEEEEEvNT_6ParamsE$_ZN4cute3eso3ESOILb0ELb1EJiNS_1CILi72EEENS2_ILi512EEEEEC2ERKiRKS3_RKS4_,($_ZN7cutlass13device_kernelIN5flash19enable_sm80_to_sm89INS1_16FlashAttnBwdSm80INS1_25CollectiveMainloopBwdSm80ILi2ELi2EN4cute5tupleIJNS5_1CILi128EEES8_NS7_ILi64EEEEEENS_10bfloat16_tEfNS_4arch4Sm80ELb0ELb1ELb1ELb1ELb0ELb0ELb0ELb0ELi2ELi4ELi4ELi4ELb0EEENS1_21CollectiveEpilogueBwdISA_SB_SD_Li256ELb1ELb0ELi2EEENS1_19SingleTileSchedulerILb1ELb0ELb0ELi128EEEEEEEEEvNT_6ParamsE$_ZN4cute3eso3ESOILb0ELb1EJlEEC2ERKl - $_ZN7cutlass13device_kernelIN5flash19enable_sm80_to_sm89INS1_16FlashAttnBwdSm80INS1_25CollectiveMainloopBwdSm80ILi2ELi2EN4cute5tupleIJNS5_1CILi128EEES8_NS7_ILi64EEEEEENS_10bfloat16_tEfNS_4arch4Sm80ELb0ELb1ELb1ELb1ELb0ELb0ELb0ELb0ELi2ELi4ELi4ELi4ELb0EEENS1_21CollectiveEpilogueBwdISA_SB_SD_Li256ELb1ELb0ELi2EEENS1_19SingleTileSchedulerILb1ELb0ELb0ELi128EEEEEEEEEvNT_6ParamsE$_ZN4cute3eso3ESOILb0ELb1EJiNS_1CILi72EEENS2_ILi512EEEEEC2ERKiRKS3_RKS4_)
$_ZN7cutlass13device_kernelIN5flash19enable_sm80_to_sm89INS1_16FlashAttnBwdSm80INS1_25CollectiveMainloopBwdSm80ILi2ELi2EN4cute5tupleIJNS5_1CILi128EEES8_NS7_ILi64EEEEEENS_10bfloat16_tEfNS_4arch4Sm80ELb0ELb1ELb1ELb1ELb0ELb0ELb0ELb0ELi2ELi4ELi4ELi4ELb0EEENS1_21CollectiveEpilogueBwdISA_SB_SD_Li256ELb1ELb0ELi2EEENS1_19SingleTileSchedulerILb1ELb0ELb0ELi128EEEEEEEEEvNT_6ParamsE$_ZN4cute3eso3ESOILb0ELb1EJiNS_1CILi72EEENS2_ILi512EEEEEC2ERKiRKS3_RKS4_:
[----:B------:R-:W-:Y:S02]  /*88e0*/  IADD3 R4, R4, -c[0x0][0x20], RZ ;  /* 0x8000080004047a10 */ /* 0x000fe40007ffe0ff */
[----:B------:R-:W-:-:S03]  /*88f0*/  MOV R7, 0x0 ;  /* 0x0000000000077802 */ /* 0x000fc60000000f00 */
[----:B------:R1:W-:Y:S01]  /*8900*/  STL [R4], R5 ;  /* 0x0000000504007387 */ /* 0x0003e20000100800 */
[----:B------:R-:W-:Y:S05]  /*8910*/  RET.REL.NODEC R6 `(_ZN7cutlass13device_kernelIN5flash19enable_sm80_to_sm89INS1_16FlashAttnBwdSm80INS1_25CollectiveMainloopBwdSm80ILi2ELi2EN4cute5tupleIJNS5_1CILi128EEES8_NS7_ILi64EEEEEENS_10bfloat16_tEfNS_4arch4Sm80ELb0ELb1ELb1ELb1ELb0ELb0ELb0ELb0ELi2ELi4ELi4ELi4ELb0EEENS1_21CollectiveEpilogueBwdISA_SB_SD_Li256ELb1ELb0ELi2EEENS1_19SingleTileSchedulerILb1ELb0ELb0ELi128EEEEEEEEEvNT_6ParamsE) ;  /* 0xffff76e006007950 */ /* 0x000fea0003c3ffff */
        .type           $_ZN7cutlass13device_kernelIN5flash19enable_sm80_to_sm89INS1_16FlashAttnBwdSm80INS1_25CollectiveMainloopBwdSm80ILi2ELi2EN4cute5tupleIJNS5_1CILi128EEES8_NS7_ILi64EEEEEENS_10bfloat16_tEfNS_4arch4Sm80ELb0ELb1ELb1ELb1ELb0ELb0ELb0ELb0ELi2ELi4ELi4ELi4ELb0EEENS1_21CollectiveEpilogueBwdISA_SB_SD_Li256ELb1ELb0ELi2EEENS1_19SingleTileSchedulerILb1ELb0ELb0ELi128EEEEEEEEEvNT_6ParamsE$_ZN4cute3eso3ESOILb0ELb1EJlEEC2ERKl,@function
        .size           $_ZN7cutlass13device_kernelIN5flash19enable_sm80_to_sm89INS1_16FlashAttnBwdSm80INS1_25CollectiveMainloopBwdSm80ILi2ELi2EN4cute5tupleIJNS5_1CILi128EEES8_NS7_ILi64EEEEEENS_10bfloat16_tEfNS_4arch4Sm80ELb0ELb1ELb1ELb1ELb0ELb0ELb0ELb0ELi2ELi4ELi4ELi4ELb0EEENS1_21CollectiveEpilogueBwdISA_SB_SD_Li256ELb1ELb0ELi2EEENS1_19SingleTileSchedulerILb1ELb0ELb0ELi128EEEEEEEEEvNT_6ParamsE$_ZN4cute3eso3ESOILb0ELb1EJlEEC2ERKl,($_ZN7cutlass13device_kernelIN5flash19enable_sm80_to_sm89INS1_16FlashAttnBwdSm80INS1_25CollectiveMainloopBwdSm80ILi2ELi2EN4cute5tupleIJNS5_1CILi128EEES8_NS7_ILi64EEEEEENS_10bfloat16_tEfNS_4arch4Sm80ELb0ELb1ELb1ELb1ELb0ELb0ELb0ELb0ELi2ELi4ELi4ELi4ELb0EEENS1_21CollectiveEpilogueBwdISA_SB_SD_Li256ELb1ELb0ELi2EEENS1_19SingleTileSchedulerILb1ELb0ELb0ELi128EEEEEEEEEvNT_6ParamsE$_ZN4cute3eso3ESOILb1ELb0EJNS_10UnderscoreES2_S2_iEEC2ERKS2_S5_S5_RKi - $_ZN7cutlass13device_kernelIN5flash19enable_sm80_to_sm89INS1_16FlashAttnBwdSm80INS1_25CollectiveMainloopBwdSm80ILi2ELi2EN4cute5tupleIJNS5_1CILi128EEES8_NS7_ILi64EEEEEENS_10bfloat16_tEfNS_4arch4Sm80ELb0ELb1ELb1ELb1ELb0ELb0ELb0ELb0ELi2ELi4ELi4ELi4ELb0EEENS1_21CollectiveEpilogueBwdISA_SB_SD_Li256ELb1ELb0ELi2EEENS1_19SingleTileSchedulerILb1ELb0ELb0ELi128EEEEEEEEEvNT_6ParamsE$_ZN4cute3eso3ESOILb0ELb1EJlEEC2ERKl)
$_ZN7cutlass13device_kernelIN5flash19enable_sm80_to_sm89INS1_16FlashAttnBwdSm80INS1_25CollectiveMainloopBwdSm80ILi2ELi2EN4cute5tupleIJNS5_1CILi128EEES8_NS7_ILi64EEEEEENS_10bfloat16_tEfNS_4arch4Sm80ELb0ELb1ELb1ELb1ELb0ELb0ELb0ELb0ELi2ELi4ELi4ELi4ELb0EEENS1_21CollectiveEpilogueBwdISA_SB_SD_Li256ELb1ELb0ELi2EEENS1_19SingleTileSchedulerILb1ELb0ELb0ELi128EEEEEEEEEvNT_6ParamsE$_ZN4cute3eso3ESOILb0ELb1EJlEEC2ERKl:
[----:B------:R-:W-:Y:S01]  /*8920*/  IADD3 R5, R5, -c[0x0][0x20], RZ ;  /* 0x8000080005057a10 */ /* 0x000fe20007ffe0ff */
[----:B------:R-:W-:Y:S01]  /*8930*/  IMAD.MOV.U32 R84, RZ, RZ, R6 ;  /* 0x000000ffff547224 */ /* 0x000fe200078e0006 */
[----:B------:R-:W-:-:S03]  /*8940*/  MOV R85, 0x0 ;  /* 0x0000000000557802 */ /* 0x000fc60000000f00 */
[----:B------:R1:W-:Y:S01]  /*8950*/  STL.64 [R5], R2 ;  /* 0x0000000205007387 */ /* 0x0003e20000100a00 */
[----:B------:R-:W-:Y:S05]  /*8960*/  RET.REL.NODEC R84 `(_ZN7cutlass13device_kernelIN5flash19enable_sm80_to_sm89INS1_16FlashAttnBwdSm80INS1_25CollectiveMainloopBwdSm80ILi2ELi2EN4cute5tupleIJNS5_1CILi128EEES8_NS7_ILi64EEEEEENS_10bfloat16_tEfNS_4arch4Sm80ELb0ELb1ELb1ELb1ELb0ELb0ELb0ELb0ELi2ELi4ELi4ELi4ELb0EEENS1_21CollectiveEpilogueBwdISA_SB_SD_Li256ELb1ELb0ELi2EEENS1_19SingleTileSchedulerILb1ELb0ELb0ELi128EEEEEEEEEvNT_6ParamsE) ;  /* 0xffff769054007950 */ /* 0x000fea0003c3ffff */
        .type           $_ZN7cutlass13device_kernelIN5flash19enable_sm80_to_sm89INS1_16FlashAttnBwdSm80INS1_25CollectiveMainloopBwdSm80ILi2ELi2EN4cute5tupleIJNS5_1CILi128EEES8_NS7_ILi64EEEEEENS_10bfloat16_tEfNS_4arch4Sm80ELb0ELb1ELb1ELb1ELb0ELb0ELb0ELb0ELi2ELi4ELi4ELi4ELb0EEENS1_21CollectiveEpilogueBwdISA_SB_SD_Li256ELb1ELb0ELi2EEENS1_19SingleTileSchedulerILb1ELb0ELb0ELi128EEEEEEEEEvNT_6ParamsE$_ZN4cute3eso3ESOILb1ELb0EJNS_10UnderscoreES2_S2_iEEC2ERKS2_S5_S5_RKi,@function
        .size           $_ZN7cutlass13device_kernelIN5flash19enable_sm80_to_sm89INS1_16FlashAttnBwdSm80INS1_25CollectiveMainloopBwdSm80ILi2ELi2EN4cute5tupleIJNS5_1CILi128EEES8_NS7_ILi64EEEEEENS_10bfloat16_tEfNS_4arch4Sm80ELb0ELb1ELb1ELb1ELb0ELb0ELb0ELb0ELi2ELi4ELi4ELi4ELb0EEENS1_21CollectiveEpilogueBwdISA_SB_SD_Li256ELb1ELb0ELi2EEENS1_19SingleTileSchedulerILb1ELb0ELb0ELi128EEEEEEEEEvNT_6ParamsE$_ZN4cute3eso3ESOILb1ELb0EJNS_10UnderscoreES2_S2_iEEC2ERKS2_S5_S5_RKi,($_ZN7cutlass13device_kernelIN5flash19enable_sm80_to_sm89INS1_16FlashAttnBwdSm80INS1_25CollectiveMainloopBwdSm80ILi2ELi2EN4cute5tupleIJNS5_1CILi128EEES8_NS7_ILi64EEEEEENS_10bfloat16_tEfNS_4arch4Sm80ELb0ELb1ELb1ELb1ELb0ELb0ELb0ELb0ELi2ELi4ELi4ELi4ELb0EEENS1_21CollectiveEpilogueBwdISA_SB_SD_Li256ELb1ELb0ELi2EEENS1_19SingleTileSchedulerILb1ELb0ELb0ELi128EEEEEEEEEvNT_6ParamsE$_ZN4cute3eso3ESOILb1ELb0EJNS_10UnderscoreES2_iEEC2ERKS2_S5_RKi - $_ZN7cutlass13device_kernelIN5flash19enable_sm80_to_sm89INS1_16FlashAttnBwdSm80INS1_25CollectiveMainloopBwdSm80ILi2ELi2EN4cute5tupleIJNS5_1CILi128EEES8_NS7_ILi64EEEEEENS_10bfloat16_tEfNS_4arch4Sm80ELb0ELb1ELb1ELb1ELb0ELb0ELb0ELb0ELi2ELi4ELi4ELi4ELb0EEENS1_21CollectiveEpilogueBwdISA_SB_SD_Li256ELb1ELb0ELi2EEENS1_19SingleTileSchedulerILb1ELb0ELb0ELi128EEEEEEEEEvNT_6ParamsE$_ZN4cute3eso3ESOILb1ELb0EJNS_10UnderscoreES2_S2_iEEC2ERKS2_S5_S5_RKi)
$_ZN7cutlass13device_kernelIN5flash19enable_sm80_to_sm89INS1_16FlashAttnBwdSm80INS1_25CollectiveMainloopBwdSm80ILi2ELi2EN4cute5tupleIJNS5_1CILi128EEES8_NS7_ILi64EEEEEENS_10bfloat16_tEfNS_4arch4Sm80ELb0ELb1ELb1ELb1ELb0ELb0ELb0ELb0ELi2ELi4ELi4ELi4ELb0EEENS1_21CollectiveEpilogueBwdISA_SB_SD_Li256ELb1ELb0ELi2EEENS1_19SingleTileSchedulerILb1ELb0ELb0ELi128EEEEEEEEEvNT_6ParamsE$_ZN4cute3eso3ESOILb1ELb0EJNS_10UnderscoreES2_S2_iEEC2ERKS2_S5_S5_RKi:
[----:B------:R-:W-:Y:S02]  /*8970*/  IADD3 R2, R2, -c[0x0][0x20], RZ ;  /* 0x8000080002027a10 */ /* 0x000fe40007ffe0ff */
[----:B------:R-:W-:-:S03]  /*8980*/  MOV R5, 0x0 ;  /* 0x0000000000057802 */ /* 0x000fc60000000f00 */
[----:B------:R1:W-:Y:S01]  /*8990*/  STL [R2], R3 ;  /* 0x0000000302007387 */ /* 0x0003e20000100800 */
[----:B------:R-:W-:Y:S05]  /*89a0*/  RET.REL.NODEC R4 `(_ZN7cutlass13device_kernelIN5flash19enable_sm80_to_sm89INS1_16FlashAttnBwdSm80INS1_25CollectiveMainloopBwdSm80ILi2ELi2EN4cute5tupleIJNS5_1CILi128EEES8_NS7_ILi64EEEEEENS_10bfloat16_tEfNS_4arch4Sm80ELb0ELb1ELb1ELb1ELb0ELb0ELb0ELb0ELi2ELi4ELi4ELi4ELb0EEENS1_21CollectiveEpilogueBwdISA_SB_SD_Li256ELb1ELb0ELi2EEENS1_19SingleTileSchedulerILb1ELb0ELb0ELi128EEEEEEEEEvNT_6ParamsE) ;  /* 0xffff765004007950 */ /* 0x000fea0003c3ffff */
        .type           $_ZN7cutlass13device_kernelIN5flash19enable_sm80_to_sm89INS1_16FlashAttnBwdSm80INS1_25CollectiveMainloopBwdSm80ILi2ELi2EN4cute5tupleIJNS5_1CILi128EEES8_NS7_ILi64EEEEEENS_10bfloat16_tEfNS_4arch4Sm80ELb0ELb1ELb1ELb1ELb0ELb0ELb0ELb0ELi2ELi4ELi4ELi4ELb0EEENS1_21CollectiveEpilogueBwdISA_SB_SD_Li256ELb1ELb0ELi2EEENS1_19SingleTileSchedulerILb1ELb0ELb0ELi128EEEEEEEEEvNT_6ParamsE$_ZN4cute3eso3ESOILb1ELb0EJNS_10UnderscoreES2_iEEC2ERKS2_S5_RKi,@function
        .size           $_ZN7cutlass13device_kernelIN5flash19enable_sm80_to_sm89INS1_16FlashAttnBwdSm80INS1_25CollectiveMainloopBwdSm80ILi2ELi2EN4cute5tupleIJNS5_1CILi128EEES8_NS7_ILi64EEEEEENS_10bfloat16_tEfNS_4arch4Sm80ELb0ELb1ELb1ELb1ELb0ELb0ELb0ELb0ELi2ELi4ELi4ELi4ELb0EEENS1_21CollectiveEpilogueBwdISA_SB_SD_Li256ELb1ELb0ELi2EEENS1_19SingleTileSchedulerILb1ELb0ELb0ELi128EEEEEEEEEvNT_6ParamsE$_ZN4cute3eso3ESOILb1ELb0EJNS_10UnderscoreES2_iEEC2ERKS2_S5_RKi,($_ZN7cutlass13device_kernelIN5flash19enable_sm80_to_sm89INS1_16FlashAttnBwdSm80INS1_25CollectiveMainloopBwdSm80ILi2ELi2EN4cute5tupleIJNS5_1CILi128EEES8_NS7_ILi64EEEEEENS_10bfloat16_tEfNS_4arch4Sm80ELb0ELb1ELb1ELb1ELb0ELb0ELb0ELb0ELi2ELi4ELi4ELi4ELb0EEENS1_21CollectiveEpilogueBwdISA_SB_SD_Li256ELb1ELb0ELi2EEENS1_19SingleTileSchedulerILb1ELb0ELb0ELi128EEEEEEEEEvNT_6ParamsE$_ZN4cute3eso3ESOILb1ELb0EJNS_10UnderscoreEiEEC2ERKS2_RKi - $_ZN7cutlass13device_kernelIN5flash19enable_sm80_to_sm89INS1_16FlashAttnBwdSm80INS1_25CollectiveMainloopBwdSm80ILi2ELi2EN4cute5tupleIJNS5_1CILi128EEES8_NS7_ILi64EEEEEENS_10bfloat16_tEfNS_4arch4Sm80ELb0ELb1ELb1ELb1ELb0ELb0ELb0ELb0ELi2ELi4ELi4ELi4ELb0EEENS1_21CollectiveEpilogueBwdISA_SB_SD_Li256ELb1ELb0ELi2EEENS1_19SingleTileSchedulerILb1ELb0ELb0ELi128EEEEEEEEEvNT_6ParamsE$_ZN4cute3eso3ESOILb1ELb0EJNS_10UnderscoreES2_iEEC2ERKS2_S5_RKi)
$_ZN7cutlass13device_kernelIN5flash19enable_sm80_to_sm89INS1_16FlashAttnBwdSm80INS1_25CollectiveMainloopBwdSm80ILi2ELi2EN4cute5tupleIJNS5_1CILi128EEES8_NS7_ILi64EEEEEENS_10bfloat16_tEfNS_4arch4Sm80ELb0ELb1ELb1ELb1ELb0ELb0ELb0ELb0ELi2ELi4ELi4ELi4ELb0EEENS1_21CollectiveEpilogueBwdISA_SB_SD_Li256ELb1ELb0ELi2EEENS1_19SingleTileSchedulerILb1ELb0ELb0ELi128EEEEEEEEEvNT_6ParamsE$_ZN4cute3eso3ESOILb1ELb0EJNS_10UnderscoreES2_iEEC2ERKS2_S5_RKi:
[----:B------:R-:W-:Y:S02]  /*89b0*/  IADD3 R2, R2, -c[0x0][0x20], RZ ;  /* 0x8000080002027a10 */ /* 0x000fe40007ffe0ff */
[----:B------:R-:W-:-:S03]  /*89c0*/  MOV R9, 0x0 ;  /* 0x0000000000097802 */ /* 0x000fc60000000f00 */
[----:B------:R1:W-:Y:S01]  /*89d0*/  STL [R2], R3 ;  /* 0x0000000302007387 */ /* 0x0003e20000100800 */
[----:B------:R-:W-:Y:S05]  /*89e0*/  RET.REL.NODEC R8 `(_ZN7cutlass13device_kernelIN5flash19enable_sm80_to_sm89INS1_16FlashAttnBwdSm80INS1_25CollectiveMainloopBwdSm80ILi2ELi2EN4cute5tupleIJNS5_1CILi128EEES8_NS7_ILi64EEEEEENS_10bfloat16_tEfNS_4arch4Sm80ELb0ELb1ELb1ELb1ELb0ELb0ELb0ELb0ELi2ELi4ELi4ELi4ELb0EEENS1_21CollectiveEpilogueBwdISA_SB_SD_Li256ELb1ELb0ELi2EEENS1_19SingleTileSchedulerILb1ELb0ELb0ELi128EEEEEEEEEvNT_6ParamsE) ;  /* 0xffff761008007950 */ /* 0x000fea0003c3ffff */
        .type           $_ZN7cutlass13device_kernelIN5flash19enable_sm80_to_sm89INS1_16FlashAttnBwdSm80INS1_25CollectiveMainloopBwdSm80ILi2ELi2EN4cute5tupleIJNS5_1CILi128EEES8_NS7_ILi64EEEEEENS_10bfloat16_tEfNS_4arch4Sm80ELb0ELb1ELb1ELb1ELb0ELb0ELb0ELb0ELi2ELi4ELi4ELi4ELb0EEENS1_21CollectiveEpilogueBwdISA_SB_SD_Li256ELb1ELb0ELi2EEENS1_19SingleTileSchedulerILb1ELb0ELb0ELi128EEEEEEEEEvNT_6ParamsE$_ZN4cute3eso3ESOILb1ELb0EJNS_10UnderscoreEiEEC2ERKS2_RKi,@function
        .size           $_ZN7cutlass13device_kernelIN5flash19enable_sm80_to_sm89INS1_16FlashAttnBwdSm80INS1_25CollectiveMainloopBwdSm80ILi2ELi2EN4cute5tupleIJNS5_1CILi128EEES8_NS7_ILi64EEEEEENS_10bfloat16_tEfNS_4arch4Sm80ELb0ELb1ELb1ELb1ELb0ELb0ELb0ELb0ELi2ELi4ELi4ELi4ELb0EEENS1_21CollectiveEpilogueBwdISA_SB_SD_Li256ELb1ELb0ELi2EEENS1_19SingleTileSchedulerILb1ELb0ELb0ELi128EEEEEEEEEvNT_6ParamsE$_ZN4cute3eso3ESOILb1ELb0EJNS_10UnderscoreEiEEC2ERKS2_RKi,($_ZN7cutlass13device_kernelIN5flash19enable_sm80_to_sm89INS1_16FlashAttnBwdSm80INS1_25CollectiveMainloopBwdSm80ILi2ELi2EN4cute5tupleIJNS5_1CILi128EEES8_NS7_ILi64EEEEEENS_10bfloat16_tEfNS_4arch4Sm80ELb0ELb1ELb1ELb1ELb0ELb0ELb0ELb0ELi2ELi4ELi4ELi4ELb0EEENS1_21CollectiveEpilogueBwdISA_SB_SD_Li256ELb1ELb0ELi2EEENS1_19SingleTileSchedulerILb1ELb0ELb0ELi128EEEEEEEEEvNT_6ParamsE$_ZN4cute3eso3ESOILb1ELb0EJNS_10UnderscoreEiiEEC2ERKS2_RKiS7_ - $_ZN7cutlass13device_kernelIN5flash19enable_sm80_to_sm89INS1_16FlashAttnBwdSm80INS1_25CollectiveMainloopBwdSm80ILi2ELi2EN4cute5tupleIJNS5_1CILi128EEES8_NS7_ILi64EEEEEENS_10bfloat16_tEfNS_4arch4Sm80ELb0ELb1ELb1ELb1ELb0ELb0ELb0ELb0ELi2ELi4ELi4ELi4ELb0EEENS1_21CollectiveEpilogueBwdISA_SB_SD_Li256ELb1ELb0ELi2EEENS1_19SingleTileSchedulerILb1ELb0ELb0ELi128EEEEEEEEEvNT_6ParamsE$_ZN4cute3eso3ESOILb1ELb0EJNS_10UnderscoreEiEEC2ERKS2_RKi)
$_ZN7cutlass13device_kernelIN5flash19enable_sm80_to_sm89INS1_16FlashAttnBwdSm80INS1_25CollectiveMainloopBwdSm80ILi2ELi2EN4cute5tupleIJNS5_1CILi128EEES8_NS7_ILi64EEEEEENS_10bfloat16_tEfNS_4arch4Sm80ELb0ELb1ELb1ELb1ELb0ELb0ELb0ELb0ELi2ELi4ELi4ELi4ELb0EEENS1_21CollectiveEpilogueBwdISA_SB_SD_Li256ELb1ELb0ELi2EEENS1_19SingleTileSchedulerILb1ELb0ELb0ELi128EEEEEEEEEvNT_6ParamsE$_ZN4cute3eso3ESOILb1ELb0EJNS_10UnderscoreEiEEC2ERKS2_RKi:
[----:B------:R-:W-:Y:S02]  /*89f0*/  IADD3 R2, R2, -c[0x0][0x20], RZ ;  /* 0x8000080002027a10 */ /* 0x000fe40007ffe0ff */
[----:B------:R-:W-:-:S03]  /*8a00*/  MOV R11, 0x0 ;  /* 0x00000000000b7802 */ /* 0x000fc60000000f00 */
[----:B------:R1:W-:Y:S01]  /*8a10*/  STL [R2], R3 ;  /* 0x0000000302007387 */ /* 0x0003e20000100800 */
[----:B------:R-:W-:Y:S05]  /*8a20*/  RET.REL.NODEC R10 `(_ZN7cutlass13device_kernelIN5flash19enable_sm80_to_sm89INS1_16FlashAttnBwdSm80INS1_25CollectiveMainloopBwdSm80ILi2ELi2EN4cute5tupleIJNS5_1CILi128EEES8_NS7_ILi64EEEEEENS_10bfloat16_tEfNS_4arch4Sm80ELb0ELb1ELb1ELb1ELb0ELb0ELb0ELb0ELi2ELi4ELi4ELi4ELb0EEENS1_21CollectiveEpilogueBwdISA_SB_SD_Li256ELb1ELb0ELi2EEENS1_19SingleTileSchedulerILb1ELb0ELb0ELi128EEEEEEEEEvNT_6ParamsE) ;  /* 0xffff75d00a007950 */ /* 0x000fea0003c3ffff */
        .type           $_ZN7cutlass13device_kernelIN5flash19enable_sm80_to_sm89INS1_16FlashAttnBwdSm80INS1_25CollectiveMainloopBwdSm80ILi2ELi2EN4cute5tupleIJNS5_1CILi128EEES8_NS7_ILi64EEEEEENS_10bfloat16_tEfNS_4arch4Sm80ELb0ELb1ELb1ELb1ELb0ELb0ELb0ELb0ELi2ELi4ELi4ELi4ELb0EEENS1_21CollectiveEpilogueBwdISA_SB_SD_Li256ELb1ELb0ELi2EEENS1_19SingleTileSchedulerILb1ELb0ELb0ELi128EEEEEEEEEvNT_6ParamsE$_ZN4cute3eso3ESOILb1ELb0EJNS_10UnderscoreEiiEEC2ERKS2_RKiS7_,@function
        .size           $_ZN7cutlass13device_kernelIN5flash19enable_sm80_to_sm89INS1_16FlashAttnBwdSm80INS1_25CollectiveMainloopBwdSm80ILi2ELi2EN4cute5tupleIJNS5_1CILi128EEES8_NS7_ILi64EEEEEENS_10bfloat16_tEfNS_4arch4Sm80ELb0ELb1ELb1ELb1ELb0ELb0ELb0ELb0ELi2ELi4ELi4ELi4ELb0EEENS1_21CollectiveEpilogueBwdISA_SB_SD_Li256ELb1ELb0ELi2EEENS1_19SingleTileSchedulerILb1ELb0ELb0ELi128EEEEEEEEEvNT_6ParamsE$_ZN4cute3eso3ESOILb1ELb0EJNS_10UnderscoreEiiEEC2ERKS2_RKiS7_,($_ZN7cutlass13device_kernelIN5flash19enable_sm80_to_sm89INS1_16FlashAttnBwdSm80INS1_25CollectiveMainloopBwdSm80ILi2ELi2EN4cute5tupleIJNS5_1CILi128EEES8_NS7_ILi64EEEEEENS_10bfloat16_tEfNS_4arch4Sm80ELb0ELb1ELb1ELb1ELb0ELb0ELb0ELb0ELi2ELi4ELi4ELi4ELb0EEENS1_21CollectiveEpilogueBwdISA_SB_SD_Li256ELb1ELb0ELi2EEENS1_19SingleTileSchedulerILb1ELb0ELb0ELi128EEEEEEEEEvNT_6ParamsE$_ZN4cute3eso3ESOILb1ELb0EJNS_14ComposedLayoutINS_7SwizzleILi3ELi3ELi3EEENS_1CILi0EEENS_6LayoutINS_5tupleIJNS8_IJNS8_IJNS5_ILi4EEENS5_ILi8EEEEEENS8_IJNS5_ILi2EEENS5_ILi1EEEEEEEEENS8_IJNS8_IJSC_SC_EEENS8_IJSA_S9_EEEEEEEEENS8_IJNS8_IJNS8_IJSC_NS5_ILi64EEEEEENS8_IJNS5_ILi512EEES6_EEEEEENS8_IJNS8_IJSD_SA_EEENS8_IJNS5_ILi1024EEENS5_ILi16EEEEEEEEEEEEEEEENS_10ViewEngineINS_8smem_ptrIPN7cutlass10bfloat16_tEEEEEEEC2ERKSW_RKS13_ - $_ZN7cutlass13device_kernelIN5flash19enable_sm80_to_sm89INS1_16FlashAttnBwdSm80INS1_25CollectiveMainloopBwdSm80ILi2ELi2EN4cute5tupleIJNS5_1CILi128EEES8_NS7_ILi64EEEEEENS_10bfloat16_tEfNS_4arch4Sm80ELb0ELb1ELb1ELb1ELb0ELb0ELb0ELb0ELi2ELi4ELi4ELi4ELb0EEENS1_21CollectiveEpilogueBwdISA_SB_SD_Li256ELb1ELb0ELi2EEENS1_19SingleTileSchedulerILb1ELb0ELb0ELi128EEEEEEEEEvNT_6ParamsE$_ZN4cute3eso3ESOILb1ELb0EJNS_10UnderscoreEiiEEC2ERKS2_RKiS7_)
$_ZN7cutlass13device_kernelIN5flash19enable_sm80_to_sm89INS1_16FlashAttnBwdSm80INS1_25CollectiveMainloopBwdSm80ILi2ELi2EN4cute5tupleIJNS5_1CILi128EEES8_NS7_ILi64EEEEEENS_10bfloat16_tEfNS_4arch4Sm80ELb0ELb1ELb1ELb1ELb0ELb0ELb0ELb0ELi2ELi4ELi4ELi4ELb0EEENS1_21CollectiveEpilogueBwdISA_SB_SD_Li256ELb1ELb0ELi2EEENS1_19SingleTileSchedulerILb1ELb0ELb0ELi128EEEEEEEEEvNT_6ParamsE$_ZN4cute3eso3ESOILb1ELb0EJNS_10UnderscoreEiiEEC2ERKS2_RKiS7_:
[----:B------:R-:W-:Y:S02]  /*8a30*/  IADD3 R3, R85, -c[0x0][0x20], RZ ;  /* 0x8000080055037a10 */ /* 0x000fe40007ffe0ff */
[----:B------:R-:W-:-:S03]  /*8a40*/  IADD3 R2, R71, -c[0x0][0x20], RZ ;  /* 0x8000080047027a10 */ /* 0x000fc60007ffe0ff */
[----:B------:R1:W-:Y:S04]  /*8a50*/  STL [R3], R86 ;  /* 0x0000005603007387 */ /* 0x0003e80000100800 */
[----:B------:R-:W2:Y:S01]  /*8a60*/  LDL R2, [R2] ;  /* 0x0000000002027983 */ /* 0x000ea20000100800 */
[----:B------:R-:W-:-:S03]  /*8a70*/  IMAD.MOV.U32 R85, RZ, RZ, 0x0 ;  /* 0x00000000ff557424 */ /* 0x000fc600078e00ff */
[----:B--2---:R1:W-:Y:S01]  /*8a80*/  STL [R3+0x4], R2 ;  /* 0x0000040203007387 */ /* 0x0043e20000100800 */
[----:B------:R-:W-:Y:S05]  /*8a90*/  RET.REL.NODEC R84 `(_ZN7cutlass13device_kernelIN5flash19enable_sm80_to_sm89INS1_16FlashAttnBwdSm80INS1_25CollectiveMainloopBwdSm80ILi2ELi2EN4cute5tupleIJNS5_1CILi128EEES8_NS7_ILi64EEEEEENS_10bfloat16_tEfNS_4arch4Sm80ELb0ELb1ELb1ELb1ELb0ELb0ELb0ELb0ELi2ELi4ELi4ELi4ELb0EEENS1_21CollectiveEpilogueBwdISA_SB_SD_Li256ELb1ELb0ELi2EEENS1_19SingleTileSchedulerILb1ELb0ELb0ELi128EEEEEEEEEvNT_6ParamsE) ;  /* 0xffff756054007950 */ /* 0x000fea0003c3ffff */
        .type           $_ZN7cutlass13device_kernelIN5flash19enable_sm80_to_sm89INS1_16FlashAttnBwdSm80INS1_25CollectiveMainloopBwdSm80ILi2ELi2EN4cute5tupleIJNS5_1CILi128EEES8_NS7_ILi64EEEEEENS_10bfloat16_tEfNS_4arch4Sm80ELb0ELb1ELb1ELb1ELb0ELb0ELb0ELb0ELi2ELi4ELi4ELi4ELb0EEENS1_21CollectiveEpilogueBwdISA_SB_SD_Li256ELb1ELb0ELi2EEENS1_19SingleTileSchedulerILb1ELb0ELb0ELi128EEEEEEEEEvNT_6ParamsE$_ZN4cute3eso3ESOILb1ELb0EJNS_14ComposedLayoutINS_7SwizzleILi3ELi3ELi3EEENS_1CILi0EEENS_6LayoutINS_5tupleIJNS8_IJNS8_IJNS5_ILi4EEENS5_ILi8EEEEEENS8_IJNS5_ILi2EEENS5_ILi1EEEEEEEEENS8_IJNS8_IJSC_SC_EEENS8_IJSA_S9_EEEEEEEEENS8_IJNS8_IJNS8_IJSC_NS5_ILi64EEEEEENS8_IJNS5_ILi512EEES6_EEEEEENS8_IJNS8_IJSD_SA_EEENS8_IJNS5_ILi1024EEENS5_ILi16EEEEEEEEEEEEEEEENS_10ViewEngineINS_8smem_ptrIPN7cutlass10bfloat16_tEEEEEEEC2ERKSW_RKS13_,@function
        .size           $_ZN7cutlass13device_kernelIN5flash19enable_sm80_to_sm89INS1_16FlashAttnBwdSm80INS1_25CollectiveMainloopBwdSm80ILi2ELi2EN4cute5tupleIJNS5_1CILi128EEES8_NS7_ILi64EEEEEENS_10bfloat16_tEfNS_4arch4Sm80ELb0ELb1ELb1ELb1ELb0ELb0ELb0ELb0ELi2ELi4ELi4ELi4ELb0EEENS1_21CollectiveEpilogueBwdISA_SB_SD_Li256ELb1ELb0ELi2EEENS1_19SingleTileSchedulerILb1ELb0ELb0ELi128EEEEEEEEEvNT_6ParamsE$_ZN4cute3eso3ESOILb1ELb0EJNS_14ComposedLayoutINS_7SwizzleILi3ELi3ELi3EEENS_1CILi0EEENS_6LayoutINS_5tupleIJNS8_IJNS8_IJNS5_ILi4EEENS5_ILi8EEEEEENS8_IJNS5_ILi2EEENS5_ILi1EEEEEEEEENS8_IJNS8_IJSC_SC_EEENS8_IJSA_S9_EEEEEEEEENS8_IJNS8_IJNS8_IJSC_NS5_ILi64EEEEEENS8_IJNS5_ILi512EEES6_EEEEEENS8_IJNS8_IJSD_SA_EEENS8_IJNS5_ILi1024EEENS5_ILi16EEEEEEEEEEEEEEEENS_10ViewEngineINS_8smem_ptrIPN7cutlass10bfloat16_tEEEEEEEC2ERKSW_RKS13_,($_ZN7cutlass13device_kernelIN5flash19enable_sm80_to_sm89INS1_16FlashAttnBwdSm80INS1_25CollectiveMainloopBwdSm80ILi2ELi2EN4cute5tupleIJNS5_1CILi128EEES8_NS7_ILi64EEEEEENS_10bfloat16_tEfNS_4arch4Sm80ELb0ELb1ELb1ELb1ELb0ELb0ELb0ELb0ELi2ELi4ELi4ELi4ELb0EEENS1_21CollectiveEpilogueBwdISA_SB_SD_Li256ELb1ELb0ELi2EEENS1_19SingleTileSchedulerILb1ELb0ELb0ELi128EEEEEEEEEvNT_6ParamsE$_ZN4cute3eso3ESOILb1ELb0EJNS_14ComposedLayoutINS_7SwizzleILi3ELi3ELi3EEENS_1CILi0EEENS_6LayoutINS_5tupleIJNS8_IJNS8_IJNS5_ILi4EEENS5_ILi8EEEEEENS8_IJNS5_ILi2EEENS5_ILi1EEEEEEEEENS8_IJNS8_IJSC_SC_EEESB_EEEEEENS8_IJNS8_IJNS8_IJNS5_ILi128EEESD_EEENS8_IJSA_S6_EEEEEENS8_IJNS8_IJNS5_ILi64EEENS5_ILi512EEEEEENS8_IJNS5_ILi16EEENS5_ILi1024EEEEEEEEEEEEEEEENS_10ViewEngineINS_8smem_ptrIPN7cutlass10bfloat16_tEEEEEEEC2ERKSW_RKS13_ - $_ZN7cutlass13device_kernelIN5flash19enable_sm80_to_sm89INS1_16FlashAttnBwdSm80INS1_25CollectiveMainloopBwdSm80ILi2ELi2EN4cute5tupleIJNS5_1CILi128EEES8_NS7_ILi64EEEEEENS_10bfloat16_tEfNS_4arch4Sm80ELb0ELb1ELb1ELb1ELb0ELb0ELb0ELb0ELi2ELi4ELi4ELi4ELb0EEENS1_21CollectiveEpilogueBwdISA_SB_SD_Li256ELb1ELb0ELi2EEENS1_19SingleTileSchedulerILb1ELb0ELb0ELi128EEEEEEEEEvNT_6ParamsE$_ZN4cute3eso3ESOILb1ELb0EJNS_14ComposedLayoutINS_7SwizzleILi3ELi3ELi3EEENS_1CILi0EEENS_6LayoutINS_5tupleIJNS8_IJNS8_IJNS5_ILi4EEENS5_ILi8EEEEEENS8_IJNS5_ILi2EEENS5_ILi1EEEEEEEEENS8_IJNS8_IJSC_SC_EEENS8_IJSA_S9_EEEEEEEEENS8_IJNS8_IJNS8_IJSC_NS5_ILi64EEEEEENS8_IJNS5_ILi512EEES6_EEEEEENS8_IJNS8_IJSD_SA_EEENS8_IJNS5_ILi1024EEENS5_ILi16EEEEEEEEEEEEEEEENS_10ViewEngineINS_8smem_ptrIPN7cutlass10bfloat16_tEEEEEEEC2ERKSW_RKS13_)
$_ZN7cutlass13device_kernelIN5flash19enable_sm80_to_sm89INS1_16FlashAttnBwdSm80INS1_25CollectiveMainloopBwdSm80ILi2ELi2EN4cute5tupleIJNS5_1CILi128EEES8_NS7_ILi64EEEEEENS_10bfloat16_tEfNS_4arch4Sm80ELb0ELb1ELb1ELb1ELb0ELb0ELb0ELb0ELi2ELi4ELi4ELi4ELb0EEENS1_21CollectiveEpilogueBwdISA_SB_SD_Li256ELb1ELb0ELi2EEENS1_19SingleTileSchedulerILb1ELb0ELb0ELi128EEEEEEEEEvNT_6ParamsE$_ZN4cute3eso3ESOILb1ELb0EJNS_14ComposedLayoutINS_7SwizzleILi3ELi3ELi3EEENS_1CILi0EEENS_6LayoutINS_5tupleIJNS8_IJNS8_IJNS5_ILi4EEENS5_ILi8EEEEEENS8_IJNS5_ILi2EEENS5_ILi1EEEEEEEEENS8_IJNS8_IJSC_SC_EEENS8_IJSA_S9_EEEEEEEEENS8_IJNS8_IJNS8_IJSC_NS5_ILi64EEEEEENS8_IJNS5_ILi512EEES6_EEEEEENS8_IJNS8_IJSD_SA_EEENS8_IJNS5_ILi1024EEENS5_ILi16EEEEEEEEEEEEEEEENS_10ViewEngineINS_8smem_ptrIPN7cutlass10bfloat16_tEEEEEEEC2ERKSW_RKS13_:
[----:B------:R-:W-:Y:S02]  /*8aa0*/  IADD3 R4, R25, -c[0x0][0x20], RZ ;  /* 0x8000080019047a10 */ /* 0x000fe40007ffe0ff */
[----:B------:R-:W-:-:S03]  /*8ab0*/  MOV R7, 0x0 ;  /* 0x0000000000077802 */ /* 0x000fc60000000f00 */
[----:B------:R1:W-:Y:S01]  /*8ac0*/  STL.64 [R4], R2 ;  /* 0x0000000204007387 */ /* 0x0003e20000100a00 */
[----:B------:R-:W-:Y:S05]  /*8ad0*/  RET.REL.NODEC R6 `(_ZN7cutlass13device_kernelIN5flash19enable_sm80_to_sm89INS1_16FlashAttnBwdSm80INS1_25CollectiveMainloopBwdSm80ILi2ELi2EN4cute5tupleIJNS5_1CILi128EEES8_NS7_ILi64EEEEEENS_10bfloat16_tEfNS_4arch4Sm80ELb0ELb1ELb1ELb1ELb0ELb0ELb0ELb0ELi2ELi4ELi4ELi4ELb0EEENS1_21CollectiveEpilogueBwdISA_SB_SD_Li256ELb1ELb0ELi2EEENS1_19SingleTileSchedulerILb1ELb0ELb0ELi128EEEEEEEEEvNT_6ParamsE) ;  /* 0xffff752006007950 */ /* 0x000fea0003c3ffff */
        .type           $_ZN7cutlass13device_kernelIN5flash19enable_sm80_to_sm89INS1_16FlashAttnBwdSm80INS1_25CollectiveMainloopBwdSm80ILi2ELi2EN4cute5tupleIJNS5_1CILi128EEES8_NS7_ILi64EEEEEENS_10bfloat16_tEfNS_4arch4Sm80ELb0ELb1ELb1ELb1ELb0ELb0ELb0ELb0ELi2ELi4ELi4ELi4ELb0EEENS1_21CollectiveEpilogueBwdISA_SB_SD_Li256ELb1ELb0ELi2EEENS1_19SingleTileSchedulerILb1ELb0ELb0ELi128EEEEEEEEEvNT_6ParamsE$_ZN4cute3eso3ESOILb1ELb0EJNS_14ComposedLayoutINS_7SwizzleILi3ELi3ELi3EEENS_1CILi0EEENS_6LayoutINS_5tupleIJNS8_IJNS8_IJNS5_ILi4EEENS5_ILi8EEEEEENS8_IJNS5_ILi2EEENS5_ILi1EEEEEEEEENS8_IJNS8_IJSC_SC_EEESB_EEEEEENS8_IJNS8_IJNS8_IJNS5_ILi128EEESD_EEENS8_IJSA_S6_EEEEEENS8_IJNS8_IJNS5_ILi64EEENS5_ILi512EEEEEENS8_IJNS5_ILi16EEENS5_ILi1024EEEEEEEEEEEEEEEENS_10ViewEngineINS_8smem_ptrIPN7cutlass10bfloat16_tEEEEEEEC2ERKSW_RKS13_,@function
        .size           $_ZN7cutlass13device_kernelIN5flash19enable_sm80_to_sm89INS1_16FlashAttnBwdSm80INS1_25CollectiveMainloopBwdSm80ILi2ELi2EN4cute5tupleIJNS5_1CILi128EEES8_NS7_ILi64EEEEEENS_10bfloat16_tEfNS_4arch4Sm80ELb0ELb1ELb1ELb1ELb0ELb0ELb0ELb0ELi2ELi4ELi4ELi4ELb0EEENS1_21CollectiveEpilogueBwdISA_SB_SD_Li256ELb1ELb0ELi2EEENS1_19SingleTileSchedulerILb1ELb0ELb0ELi128EEEEEEEEEvNT_6ParamsE$_ZN4cute3eso3ESOILb1ELb0EJNS_14ComposedLayoutINS_7SwizzleILi3ELi3ELi3EEENS_1CILi0EEENS_6LayoutINS_5tupleIJNS8_IJNS8_IJNS5_ILi4EEENS5_ILi8EEEEEENS8_IJNS5_ILi2EEENS5_ILi1EEEEEEEEENS8_IJNS8_IJSC_SC_EEESB_EEEEEENS8_IJNS8_IJNS8_IJNS5_ILi128EEESD_EEENS8_IJSA_S6_EEEEEENS8_IJNS8_IJNS5_ILi64EEENS5_ILi512EEEEEENS8_IJNS5_ILi16EEENS5_ILi1024EEEEEEEEEEEEEEEENS_10ViewEngineINS_8smem_ptrIPN7cutlass10bfloat16_tEEEEEEEC2ERKSW_RKS13_,($_ZN7cutlass13device_kernelIN5flash19enable_sm80_to_sm89INS1_16FlashAttnBwdSm80INS1_25CollectiveMainloopBwdSm80ILi2ELi2EN4cute5tupleIJNS5_1CILi128EEES8_NS7_ILi64EEEEEENS_10bfloat16_tEfNS_4arch4Sm80ELb0ELb1ELb1ELb1ELb0ELb0ELb0ELb0ELi2ELi4ELi4ELi4ELb0EEENS1_21CollectiveEpilogueBwdISA_SB_SD_Li256ELb1ELb0ELi2EEENS1_19SingleTileSchedulerILb1ELb0ELb0ELi128EEEEEEEEEvNT_6ParamsE$_ZN4cute3eso3ESOILb1ELb0EJNS_14ComposedLayoutINS_7SwizzleILi3ELi3ELi3EEENS_1CILi0EEENS_6LayoutINS_5tupleIJNS8_IJNS8_IJNS5_ILi4EEENS5_ILi8EEEEEENS8_IJS9_NS5_ILi1EEEEEEEEENS8_IJNS8_IJNS5_ILi2EEESF_SF_EEENS8_IJSF_NS8_IJS9_SF_EEEEEEEEEEEENS8_IJNS8_IJNS8_IJSF_NS5_ILi64EEEEEENS8_IJNS5_ILi1024EEES6_EEEEEENS8_IJNS8_IJSC_NS5_ILi512EEESA_EEENS8_IJNS5_ILi4096EEENS8_IJNS5_ILi16EEENS5_ILi8192EEEEEEEEEEEEEEEEEEENS_10ViewEngineINS_8smem_ptrIPN7cutlass10bfloat16_tEEEEEEEC2ERKS10_RKS17_ - $_ZN7cutlass13device_kernelIN5flash19enable_sm80_to_sm89INS1_16FlashAttnBwdSm80INS1_25CollectiveMainloopBwdSm80ILi2ELi2EN4cute5tupleIJNS5_1CILi128EEES8_NS7_ILi64EEEEEENS_10bfloat16_tEfNS_4arch4Sm80ELb0ELb1ELb1ELb1ELb0ELb0ELb0ELb0ELi2ELi4ELi4ELi4ELb0EEENS1_21CollectiveEpilogueBwdISA_SB_SD_Li256ELb1ELb0ELi2EEENS1_19SingleTileSchedulerILb1ELb0ELb0ELi128EEEEEEEEEvNT_6ParamsE$_ZN4cute3eso3ESOILb1ELb0EJNS_14ComposedLayoutINS_7SwizzleILi3ELi3ELi3EEENS_1CILi0EEENS_6LayoutINS_5tupleIJNS8_IJNS8_IJNS5_ILi4EEENS5_ILi8EEEEEENS8_IJNS5_ILi2EEENS5_ILi1EEEEEEEEENS8_IJNS8_IJSC_SC_EEESB_EEEEEENS8_IJNS8_IJNS8_IJNS5_ILi128EEESD_EEENS8_IJSA_S6_EEEEEENS8_IJNS8_IJNS5_ILi64EEENS5_ILi512EEEEEENS8_IJNS5_ILi16EEENS5_ILi1024EEEEEEEEEEEEEEEENS_10ViewEngineINS_8smem_ptrIPN7cutlass10bfloat16_tEEEEEEEC2ERKSW_RKS13_)
$_ZN7cutlass13device_kernelIN5flash19enable_sm80_to_sm89INS1_16FlashAttnBwdSm80INS1_25CollectiveMainloopBwdSm80ILi2ELi2EN4cute5tupleIJNS5_1CILi128EEES8_NS7_ILi64EEEEEENS_10bfloat16_tEfNS_4arch4Sm80ELb0ELb1ELb1ELb1ELb0ELb0ELb0ELb0ELi2ELi4ELi4ELi4ELb0EEENS1_21CollectiveEpilogueBwdISA_SB_SD_Li256ELb1ELb0ELi2EEENS1_19SingleTileSchedulerILb1ELb0ELb0ELi128EEEEEEEEEvNT_6ParamsE$_ZN4cute3eso3ESOILb1ELb0EJNS_14ComposedLayoutINS_7SwizzleILi3ELi3ELi3EEENS_1CILi0EEENS_6LayoutINS_5tupleIJNS8_IJNS8_IJNS5_ILi4EEENS5_ILi8EEEEEENS8_IJNS5_ILi2EEENS5_ILi1EEEEEEEEENS8_IJNS8_IJSC_SC_EEESB_EEEEEENS8_IJNS8_IJNS8_IJNS5_ILi128EEESD_EEENS8_IJSA_S6_EEEEEENS8_IJNS8_IJNS5_ILi64EEENS5_ILi512EEEEEENS8_IJNS5_ILi16EEENS5_ILi1024EEEEEEEEEEEEEEEENS_10ViewEngineINS_8smem_ptrIPN7cutlass10bfloat16_tEEEEEEEC2ERKSW_RKS13_:
[----:B------:R-:W-:Y:S02]  /*8ae0*/  IADD3 R4, R63, -c[0x0][0x20], RZ ;  /* 0x800008003f047a10 */ /* 0x000fe40007ffe0ff */
[----:B------:R-:W-:-:S03]  /*8af0*/  MOV R7, 0x0 ;  /* 0x0000000000077802 */ /* 0x000fc60000000f00 */
[----:B------:R1:W-:Y:S01]  /*8b00*/  STL.64 [R4], R2 ;  /* 0x0000000204007387 */ /* 0x0003e20000100a00 */
[----:B------:R-:W-:Y:S05]  /*8b10*/  RET.REL.NODEC R6 `(_ZN7cutlass13device_kernelIN5flash19enable_sm80_to_sm89INS1_16FlashAttnBwdSm80INS1_25CollectiveMainloopBwdSm80ILi2ELi2EN4cute5tupleIJNS5_1CILi128EEES8_NS7_ILi64EEEEEENS_10bfloat16_tEfNS_4arch4Sm80ELb0ELb1ELb1ELb1ELb0ELb0ELb0ELb0ELi2ELi4ELi4ELi4ELb0EEENS1_21CollectiveEpilogueBwdISA_SB_SD_Li256ELb1ELb0ELi2EEENS1_19SingleTileSchedulerILb1ELb0ELb0ELi128EEEEEEEEEvNT_6ParamsE) ;  /* 0xffff74e006007950 */ /* 0x000fea0003c3ffff */
        .type           $_ZN7cutlass13device_kernelIN5flash19enable_sm80_to_sm89INS1_16FlashAttnBwdSm80INS1_25CollectiveMainloopBwdSm80ILi2ELi2EN4cute5tupleIJNS5_1CILi128EEES8_NS7_ILi64EEEEEENS_10bfloat16_tEfNS_4arch4Sm80ELb0ELb1ELb1ELb1ELb0ELb0ELb0ELb0ELi2ELi4ELi4ELi4ELb0EEENS1_21CollectiveEpilogueBwdISA_SB_SD_Li256ELb1ELb0ELi2EEENS1_19SingleTileSchedulerILb1ELb0ELb0ELi128EEEEEEEEEvNT_6ParamsE$_ZN4cute3eso3ESOILb1ELb0EJNS_14ComposedLayoutINS_7SwizzleILi3ELi3ELi3EEENS_1CILi0EEENS_6LayoutINS_5tupleIJNS8_IJNS8_IJNS5_ILi4EEENS5_ILi8EEEEEENS8_IJS9_NS5_ILi1EEEEEEEEENS8_IJNS8_IJNS5_ILi2EEESF_SF_EEENS8_IJSF_NS8_IJS9_SF_EEEEEEEEEEEENS8_IJNS8_IJNS8_IJSF_NS5_ILi64EEEEEENS8_IJNS5_ILi1024EEES6_EEEEEENS8_IJNS8_IJSC_NS5_ILi512EEESA_EEENS8_IJNS5_ILi4096EEENS8_IJNS5_ILi16EEENS5_ILi8192EEEEEEEEEEEEEEEEEEENS_10ViewEngineINS_8smem_ptrIPN7cutlass10bfloat16_tEEEEEEEC2ERKS10_RKS17_,@function
        .size           $_ZN7cutlass13device_kernelIN5flash19enable_sm80_to_sm89INS1_16FlashAttnBwdSm80INS1_25CollectiveMainloopBwdSm80ILi2ELi2EN4cute5tupleIJNS5_1CILi128EEES8_NS7_ILi64EEEEEENS_10bfloat16_tEfNS_4arch4Sm80ELb0ELb1ELb1ELb1ELb0ELb0ELb0ELb0ELi2ELi4ELi4ELi4ELb0EEENS1_21CollectiveEpilogueBwdISA_SB_SD_Li256ELb1ELb0ELi2EEENS1_19SingleTileSchedulerILb1ELb0ELb0ELi128EEEEEEEEEvNT_6ParamsE$_ZN4cute3eso3ESOILb1ELb0EJNS_14ComposedLayoutINS_7SwizzleILi3ELi3ELi3EEENS_1CILi0EEENS_6LayoutINS_5tupleIJNS8_IJNS8_IJNS5_ILi4EEENS5_ILi8EEEEEENS8_IJS9_NS5_ILi1EEEEEEEEENS8_IJNS8_IJNS5_ILi2EEESF_SF_EEENS8_IJSF_NS8_IJS9_SF_EEEEEEEEEEEENS8_IJNS8_IJNS8_IJSF_NS5_ILi64EEEEEENS8_IJNS5_ILi1024EEES6_EEEEEENS8_IJNS8_IJSC_NS5_ILi512EEESA_EEENS8_IJNS5_ILi4096EEENS8_IJNS5_ILi16EEENS5_ILi8192EEEEEEEEEEEEEEEEEEENS_10ViewEngineINS_8smem_ptrIPN7cutlass10bfloat16_tEEEEEEEC2ERKS10_RKS17_,($_ZN7cutlass13device_kernelIN5flash19enable_sm80_to_sm89INS1_16FlashAttnBwdSm80INS1_25CollectiveMainloopBwdSm80ILi2ELi2EN4cute5tupleIJNS5_1CILi128EEES8_NS7_ILi64EEEEEENS_10bfloat16_tEfNS_4arch4Sm80ELb0ELb1ELb1ELb1ELb0ELb0ELb0ELb0ELi2ELi4ELi4ELi4ELb0EEENS1_21CollectiveEpilogueBwdISA_SB_SD_Li256ELb1ELb0ELi2EEENS1_19SingleTileSchedulerILb1ELb0ELb0ELi128EEEEEEEEEvNT_6ParamsE$_ZN4cute3eso3ESOILb1ELb0EJNS_14ComposedLayoutINS_7SwizzleILi3ELi3ELi3EEENS_1CILi0EEENS_6LayoutINS_5tupleIJNS8_IJNS8_IJNS5_ILi4EEENS5_ILi8EEEEEENS8_IJS9_NS5_ILi1EEEEEEEEENS8_IJNS8_IJNS5_ILi2EEESF_SF_EEENS8_IJSF_SA_EEEEEEEEENS8_IJNS8_IJNS8_IJNS5_ILi128EEESC_EEENS8_IJNS5_ILi16EEES6_EEEEEENS8_IJNS8_IJNS5_ILi64EEESA_NS5_ILi512EEEEEENS8_IJNS5_ILi8192EEENS5_ILi1024EEEEEEEEEEEEEEEENS_10ViewEngineINS_8smem_ptrIPN7cutlass10bfloat16_tEEEEEEEC2ERKSY_RKS15_ - $_ZN7cutlass13device_kernelIN5flash19enable_sm80_to_sm89INS1_16FlashAttnBwdSm80INS1_25CollectiveMainloopBwdSm80ILi2ELi2EN4cute5tupleIJNS5_1CILi128EEES8_NS7_ILi64EEEEEENS_10bfloat16_tEfNS_4arch4Sm80ELb0ELb1ELb1ELb1ELb0ELb0ELb0ELb0ELi2ELi4ELi4ELi4ELb0EEENS1_21CollectiveEpilogueBwdISA_SB_SD_Li256ELb1ELb0ELi2EEENS1_19SingleTileSchedulerILb1ELb0ELb0ELi128EEEEEEEEEvNT_6ParamsE$_ZN4cute3eso3ESOILb1ELb0EJNS_14ComposedLayoutINS_7SwizzleILi3ELi3ELi3EEENS_1CILi0EEENS_6LayoutINS_5tupleIJNS8_IJNS8_IJNS5_ILi4EEENS5_ILi8EEEEEENS8_IJS9_NS5_ILi1EEEEEEEEENS8_IJNS8_IJNS5_ILi2EEESF_SF_EEENS8_IJSF_NS8_IJS9_SF_EEEEEEEEEEEENS8_IJNS8_IJNS8_IJSF_NS5_ILi64EEEEEENS8_IJNS5_ILi1024EEES6_EEEEEENS8_IJNS8_IJSC_NS5_ILi512EEESA_EEENS8_IJNS5_ILi4096EEENS8_IJNS5_ILi16EEENS5_ILi8192EEEEEEEEEEEEEEEEEEENS_10ViewEngineINS_8smem_ptrIPN7cutlass10bfloat16_tEEEEEEEC2ERKS10_RKS17_)
$_ZN7cutlass13device_kernelIN5flash19enable_sm80_to_sm89INS1_16FlashAttnBwdSm80INS1_25CollectiveMainloopBwdSm80ILi2ELi2EN4cute5tupleIJNS5_1CILi128EEES8_NS7_ILi64EEEEEENS_10bfloat16_tEfNS_4arch4Sm80ELb0ELb1ELb1ELb1ELb0ELb0ELb0ELb0ELi2ELi4ELi4ELi4ELb0EEENS1_21CollectiveEpilogueBwdISA_SB_SD_Li256ELb1ELb0ELi2EEENS1_19SingleTileSchedulerILb1ELb0ELb0ELi128EEEEEEEEEvNT_6ParamsE$_ZN4cute3eso3ESOILb1ELb0EJNS_14ComposedLayoutINS_7SwizzleILi3ELi3ELi3EEENS_1CILi0EEENS_6LayoutINS_5tupleIJNS8_IJNS8_IJNS5_ILi4EEENS5_ILi8EEEEEENS8_IJS9_NS5_ILi1EEEEEEEEENS8_IJNS8_IJNS5_ILi2EEESF_SF_EEENS8_IJSF_NS8_IJS9_SF_EEEEEEEEEEEENS8_IJNS8_IJNS8_IJSF_NS5_ILi64EEEEEENS8_IJNS5_ILi1024EEES6_EEEEEENS8_IJNS8_IJSC_NS5_ILi512EEESA_EEENS8_IJNS5_ILi4096EEENS8_IJNS5_ILi16EEENS5_ILi8192EEEEEEEEEEEEEEEEEEENS_10ViewEngineINS_8smem_ptrIPN7cutlass10bfloat16_tEEEEEEEC2ERKS10_RKS17_:
[----:B------:R-:W-:Y:S02]  /*8b20*/  IADD3 R4, R63, -c[0x0][0x20], RZ ;  /* 0x800008003f047a10 */ /* 0x000fe40007ffe0ff */
[----:B------:R-:W-:-:S03]  /*8b30*/  MOV R7, 0x0 ;  /* 0x0000000000077802 */ /* 0x000fc60000000f00 */
[----:B------:R1:W-:Y:S01]  /*8b40*/  STL.64 [R4], R2 ;  /* 0x0000000204007387 */ /* 0x0003e20000100a00 */
[----:B------:R-:W-:Y:S05]  /*8b50*/  RET.REL.NODEC R6 `(_ZN7cutlass13device_kernelIN5flash19enable_sm80_to_sm89INS1_16FlashAttnBwdSm80INS1_25CollectiveMainloopBwdSm80ILi2ELi2EN4cute5tupleIJNS5_1CILi128EEES8_NS7_ILi64EEEEEENS_10bfloat16_tEfNS_4arch4Sm80ELb0ELb1ELb1ELb1ELb0ELb0ELb0ELb0ELi2ELi4ELi4ELi4ELb0EEENS1_21CollectiveEpilogueBwdISA_SB_SD_Li256ELb1ELb0ELi2EEENS1_19SingleTileSchedulerILb1ELb0ELb0ELi128EEEEEEEEEvNT_6ParamsE) ;  /* 0xffff74a006007950 */ /* 0x000fea0003c3ffff */
        .type           $_ZN7cutlass13device_kernelIN5flash19enable_sm80_to_sm89INS1_16FlashAttnBwdSm80INS1_25CollectiveMainloopBwdSm80ILi2ELi2EN4cute5tupleIJNS5_1CILi128EEES8_NS7_ILi64EEEEEENS_10bfloat16_tEfNS_4arch4Sm80ELb0ELb1ELb1ELb1ELb0ELb0ELb0ELb0ELi2ELi4ELi4ELi4ELb0EEENS1_21CollectiveEpilogueBwdISA_SB_SD_Li256ELb1ELb0ELi2EEENS1_19SingleTileSchedulerILb1ELb0ELb0ELi128EEEEEEEEEvNT_6ParamsE$_ZN4cute3eso3ESOILb1ELb0EJNS_14ComposedLayoutINS_7SwizzleILi3ELi3ELi3EEENS_1CILi0EEENS_6LayoutINS_5tupleIJNS8_IJNS8_IJNS5_ILi4EEENS5_ILi8EEEEEENS8_IJS9_NS5_ILi1EEEEEEEEENS8_IJNS8_IJNS5_ILi2EEESF_SF_EEENS8_IJSF_SA_EEEEEEEEENS8_IJNS8_IJNS8_IJNS5_ILi128EEESC_EEENS8_IJNS5_ILi16EEES6_EEEEEENS8_IJNS8_IJNS5_ILi64EEESA_NS5_ILi512EEEEEENS8_IJNS5_ILi8192EEENS5_ILi1024EEEEEEEEEEEEEEEENS_10ViewEngineINS_8smem_ptrIPN7cutlass10bfloat16_tEEEEEEEC2ERKSY_RKS15_,@function
        .size           $_ZN7cutlass13device_kernelIN5flash19enable_sm80_to_sm89INS1_16FlashAttnBwdSm80INS1_25CollectiveMainloopBwdSm80ILi2ELi2EN4cute5tupleIJNS5_1CILi128EEES8_NS7_ILi64EEEEEENS_10bfloat16_tEfNS_4arch4Sm80ELb0ELb1ELb1ELb1ELb0ELb0ELb0ELb0ELi2ELi4ELi4ELi4ELb0EEENS1_21CollectiveEpilogueBwdISA_SB_SD_Li256ELb1ELb0ELi2EEENS1_19SingleTileSchedulerILb1ELb0ELb0ELi128EEEEEEEEEvNT_6ParamsE$_ZN4cute3eso3ESOILb1ELb0EJNS_14ComposedLayoutINS_7SwizzleILi3ELi3ELi3EEENS_1CILi0EEENS_6LayoutINS_5tupleIJNS8_IJNS8_IJNS5_ILi4EEENS5_ILi8EEEEEENS8_IJS9_NS5_ILi1EEEEEEEEENS8_IJNS8_IJNS5_ILi2EEESF_SF_EEENS8_IJSF_SA_EEEEEEEEENS8_IJNS8_IJNS8_IJNS5_ILi128EEESC_EEENS8_IJNS5_ILi16EEES6_EEEEEENS8_IJNS8_IJNS5_ILi64EEESA_NS5_ILi512EEEEEENS8_IJNS5_ILi8192EEENS5_ILi1024EEEEEEEEEEEEEEEENS_10ViewEngineINS_8smem_ptrIPN7cutlass10bfloat16_tEEEEEEEC2ERKSY_RKS15_,($_ZN7cutlass13device_kernelIN5flash19enable_sm80_to_sm89INS1_16FlashAttnBwdSm80INS1_25CollectiveMainloopBwdSm80ILi2ELi2EN4cute5tupleIJNS5_1CILi128EEES8_NS7_ILi64EEEEEENS_10bfloat16_tEfNS_4arch4Sm80ELb0ELb1ELb1ELb1ELb0ELb0ELb0ELb0ELi2ELi4ELi4ELi4ELb0EEENS1_21CollectiveEpilogueBwdISA_SB_SD_Li256ELb1ELb0ELi2EEENS1_19SingleTileSchedulerILb1ELb0ELb0ELi128EEEEEEEEEvNT_6ParamsE$_ZN4cute3eso3ESOILb1ELb0EJNS_14ComposedLayoutINS_7SwizzleILi3ELi3ELi3EEENS_1CILj0EEENS_6LayoutINS_5tupleIJNS5_ILi64EEENS5_ILi128EEEEEENS8_IJNS5_ILi1EEES9_EEEEEEENS_10ViewEngineINS_8smem_ptrIPN7cutlass10bfloat16_tEEEEEEEC2ERKSF_RKSM_ - $_ZN7cutlass13device_kernelIN5flash19enable_sm80_to_sm89INS1_16FlashAttnBwdSm80INS1_25CollectiveMainloopBwdSm80ILi2ELi2EN4cute5tupleIJNS5_1CILi128EEES8_NS7_ILi64EEEEEENS_10bfloat16_tEfNS_4arch4Sm80ELb0ELb1ELb1ELb1ELb0ELb0ELb0ELb0ELi2ELi4ELi4ELi4ELb0EEENS1_21CollectiveEpilogueBwdISA_SB_SD_Li256ELb1ELb0ELi2EEENS1_19SingleTileSchedulerILb1ELb0ELb0ELi128EEEEEEEEEvNT_6ParamsE$_ZN4cute3eso3ESOILb1ELb0EJNS_14ComposedLayoutINS_7SwizzleILi3ELi3ELi3EEENS_1CILi0EEENS_6LayoutINS_5tupleIJNS8_IJNS8_IJNS5_ILi4EEENS5_ILi8EEEEEENS8_IJS9_NS5_ILi1EEEEEEEEENS8_IJNS8_IJNS5_ILi2EEESF_SF_EEENS8_IJSF_SA_EEEEEEEEENS8_IJNS8_IJNS8_IJNS5_ILi128EEESC_EEENS8_IJNS5_ILi16EEES6_EEEEEENS8_IJNS8_IJNS5_ILi64EEESA_NS5_ILi512EEEEEENS8_IJNS5_ILi8192EEENS5_ILi1024EEEEEEEEEEEEEEEENS_10ViewEngineINS_8smem_ptrIPN7cutlass10bfloat16_tEEEEEEEC2ERKSY_RKS15_)
$_ZN7cutlass13device_kernelIN5flash19enable_sm80_to_sm89INS1_16FlashAttnBwdSm80INS1_25CollectiveMainloopBwdSm80ILi2ELi2EN4cute5tupleIJNS5_1CILi128EEES8_NS7_ILi64EEEEEENS_10bfloat16_tEfNS_4arch4Sm80ELb0ELb1ELb1ELb1ELb0ELb0ELb0ELb0ELi2ELi4ELi4ELi4ELb0EEENS1_21CollectiveEpilogueBwdISA_SB_SD_Li256ELb1ELb0ELi2EEENS1_19SingleTileSchedulerILb1ELb0ELb0ELi128EEEEEEEEEvNT_6ParamsE$_ZN4cute3eso3ESOILb1ELb0EJNS_14ComposedLayoutINS_7SwizzleILi3ELi3ELi3EEENS_1CILi0EEENS_6LayoutINS_5tupleIJNS8_IJNS8_IJNS5_ILi4EEENS5_ILi8EEEEEENS8_IJS9_NS5_ILi1EEEEEEEEENS8_IJNS8_IJNS5_ILi2EEESF_SF_EEENS8_IJSF_SA_EEEEEEEEENS8_IJNS8_IJNS8_IJNS5_ILi128EEESC_EEENS8_IJNS5_ILi16EEES6_EEEEEENS8_IJNS8_IJNS5_ILi64EEESA_NS5_ILi512EEEEEENS8_IJNS5_ILi8192EEENS5_ILi1024EEEEEEEEEEEEEEEENS_10ViewEngineINS_8smem_ptrIPN7cutlass10bfloat16_tEEEEEEEC2ERKSY_RKS15_:
[----:B------:R-:W-:Y:S02]  /*8b60*/  IADD3 R4, R25, -c[0x0][0x20], RZ ;  /* 0x8000080019047a10 */ /* 0x000fe40007ffe0ff */
[----:B------:R-:W-:-:S03]  /*8b70*/  MOV R7, 0x0 ;  /* 0x0000000000077802 */ /* 0x000fc60000000f00 */
[----:B------:R1:W-:Y:S01]  /*8b80*/  STL.64 [R4], R2 ;  /* 0x0000000204007387 */ /* 0x0003e20000100a00 */
[----:B------:R-:W-:Y:S05]  /*8b90*/  RET.REL.NODEC R6 `(_ZN7cutlass13device_kernelIN5flash19enable_sm80_to_sm89INS1_16FlashAttnBwdSm80INS1_25CollectiveMainloopBwdSm80ILi2ELi2EN4cute5tupleIJNS5_1CILi128EEES8_NS7_ILi64EEEEEENS_10bfloat16_tEfNS_4arch4Sm80ELb0ELb1ELb1ELb1ELb0ELb0ELb0ELb0ELi2ELi4ELi4ELi4ELb0EEENS1_21CollectiveEpilogueBwdISA_SB_SD_Li256ELb1ELb0ELi2EEENS1_19SingleTileSchedulerILb1ELb0ELb0ELi128EEEEEEEEEvNT_6ParamsE) ;  /* 0xffff746006007950 */ /* 0x000fea0003c3ffff */
        .type           $_ZN7cutlass13device_kernelIN5flash19enable_sm80_to_sm89INS1_16FlashAttnBwdSm80INS1_25CollectiveMainloopBwdSm80ILi2ELi2EN4cute5tupleIJNS5_1CILi128EEES8_NS7_ILi64EEEEEENS_10bfloat16_tEfNS_4arch4Sm80ELb0ELb1ELb1ELb1ELb0ELb0ELb0ELb0ELi2ELi4ELi4ELi4ELb0EEENS1_21CollectiveEpilogueBwdISA_SB_SD_Li256ELb1ELb0ELi2EEENS1_19SingleTileSchedulerILb1ELb0ELb0ELi128EEEEEEEEEvNT_6ParamsE$_ZN4cute3eso3ESOILb1ELb0EJNS_14ComposedLayoutINS_7SwizzleILi3ELi3ELi3EEENS_1CILj0EEENS_6LayoutINS_5tupleIJNS5_ILi64EEENS5_ILi128EEEEEENS8_IJNS5_ILi1EEES9_EEEEEEENS_10ViewEngineINS_8smem_ptrIPN7cutlass10bfloat16_tEEEEEEEC2ERKSF_RKSM_,@function
        .size           $_ZN7cutlass13device_kernelIN5flash19enable_sm80_to_sm89INS1_16FlashAttnBwdSm80INS1_25CollectiveMainloopBwdSm80ILi2ELi2EN4cute5tupleIJNS5_1CILi128EEES8_NS7_ILi64EEEEEENS_10bfloat16_tEfNS_4arch4Sm80ELb0ELb1ELb1ELb1ELb0ELb0ELb0ELb0ELi2ELi4ELi4ELi4ELb0EEENS1_21CollectiveEpilogueBwdISA_SB_SD_Li256ELb1ELb0ELi2EEENS1_19SingleTileSchedulerILb1ELb0ELb0ELi128EEEEEEEEEvNT_6ParamsE$_ZN4cute3eso3ESOILb1ELb0EJNS_14ComposedLayoutINS_7SwizzleILi3ELi3ELi3EEENS_1CILj0EEENS_6LayoutINS_5tupleIJNS5_ILi64EEENS5_ILi128EEEEEENS8_IJNS5_ILi1EEES9_EEEEEEENS_10ViewEngineINS_8smem_ptrIPN7cutlass10bfloat16_tEEEEEEEC2ERKSF_RKSM_,($_ZN7cutlass13device_kernelIN5flash19enable_sm80_to_sm89INS1_16FlashAttnBwdSm80INS1_25CollectiveMainloopBwdSm80ILi2ELi2EN4cute5tupleIJNS5_1CILi128EEES8_NS7_ILi64EEEEEENS_10bfloat16_tEfNS_4arch4Sm80ELb0ELb1ELb1ELb1ELb0ELb0ELb0ELb0ELi2ELi4ELi4ELi4ELb0EEENS1_21CollectiveEpilogueBwdISA_SB_SD_Li256ELb1ELb0ELi2EEENS1_19SingleTileSchedulerILb1ELb0ELb0ELi128EEEEEEEEEvNT_6ParamsE$_ZN4cute3eso3ESOILb1ELb0EJNS_14ComposedLayoutINS_7SwizzleILi3ELi3ELi3EEENS_1CILj0EEENS_6LayoutINS_5tupleIJNS8_IJNS5_ILi8EEENS5_ILi16EEEEEENS8_IJNS5_ILi64EEENS5_ILi1EEEEEEEEENS8_IJNS8_IJSC_NS5_ILi512EEEEEENS8_IJSD_NS5_ILi0EEEEEEEEEEEEENS_10ViewEngineINS_8smem_ptrIPN7cutlass10bfloat16_tEEEEEEEC2ERKSM_RKST_ - $_ZN7cutlass13device_kernelIN5flash19enable_sm80_to_sm89INS1_16FlashAttnBwdSm80INS1_25CollectiveMainloopBwdSm80ILi2ELi2EN4cute5tupleIJNS5_1CILi128EEES8_NS7_ILi64EEEEEENS_10bfloat16_tEfNS_4arch4Sm80ELb0ELb1ELb1ELb1ELb0ELb0ELb0ELb0ELi2ELi4ELi4ELi4ELb0EEENS1_21CollectiveEpilogueBwdISA_SB_SD_Li256ELb1ELb0ELi2EEENS1_19SingleTileSchedulerILb1ELb0ELb0ELi128EEEEEEEEEvNT_6ParamsE$_ZN4cute3eso3ESOILb1ELb0EJNS_14ComposedLayoutINS_7SwizzleILi3ELi3ELi3EEENS_1CILj0EEENS_6LayoutINS_5tupleIJNS5_ILi64EEENS5_ILi128EEEEEENS8_IJNS5_ILi1EEES9_EEEEEEENS_10ViewEngineINS_8smem_ptrIPN7cutlass10bfloat16_tEEEEEEEC2ERKSF_RKSM_)
$_ZN7cutlass13device_kernelIN5flash19enable_sm80_to_sm89INS1_16FlashAttnBwdSm80INS1_25CollectiveMainloopBwdSm80ILi2ELi2EN4cute5tupleIJNS5_1CILi128EEES8_NS7_ILi64EEEEEENS_10bfloat16_tEfNS_4arch4Sm80ELb0ELb1ELb1ELb1ELb0ELb0ELb0ELb0ELi2ELi4ELi4ELi4ELb0EEENS1_21CollectiveEpilogueBwdISA_SB_SD_Li256ELb1ELb0ELi2EEENS1_19SingleTileSchedulerILb1ELb0ELb0ELi128EEEEEEEEEvNT_6ParamsE$_ZN4cute3eso3ESOILb1ELb0EJNS_14ComposedLayoutINS_7SwizzleILi3ELi3ELi3EEENS_1CILj0EEENS_6LayoutINS_5tupleIJNS5_ILi64EEENS5_ILi128EEEEEENS8_IJNS5_ILi1EEES9_EEEEEEENS_10ViewEngineINS_8smem_ptrIPN7cutlass10bfloat16_tEEEEEEEC2ERKSF_RKSM_:
[----:B------:R-:W-:Y:S02]  /*8ba0*/  IADD3 R4, R25, -c[0x0][0x20], RZ ;  /* 0x8000080019047a10 */ /* 0x000fe40007ffe0ff */
[----:B------:R-:W-:-:S03]  /*8bb0*/  MOV R7, 0x0 ;  /* 0x0000000000077802 */ /* 0x000fc60000000f00 */
[----:B------:R1:W-:Y:S01]  /*8bc0*/  STL.64 [R4], R2 ;  /* 0x0000000204007387 */ /* 0x0003e20000100a00 */
[----:B------:R-:W-:Y:S05]  /*8bd0*/  RET.REL.NODEC R6 `(_ZN7cutlass13device_kernelIN5flash19enable_sm80_to_sm89INS1_16FlashAttnBwdSm80INS1_25CollectiveMainloopBwdSm80ILi2ELi2EN4cute5tupleIJNS5_1CILi128EEES8_NS7_ILi64EEEEEENS_10bfloat16_tEfNS_4arch4Sm80ELb0ELb1ELb1ELb1ELb0ELb0ELb0ELb0ELi2ELi4ELi4ELi4ELb0EEENS1_21CollectiveEpilogueBwdISA_SB_SD_Li256ELb1ELb0ELi2EEENS1_19SingleTileSchedulerILb1ELb0ELb0ELi128EEEEEEEEEvNT_6ParamsE) ;  /* 0xffff742006007950 */ /* 0x000fea0003c3ffff */
        .type           $_ZN7cutlass13device_kernelIN5flash19enable_sm80_to_sm89INS1_16FlashAttnBwdSm80INS1_25CollectiveMainloopBwdSm80ILi2ELi2EN4cute5tupleIJNS5_1CILi128EEES8_NS7_ILi64EEEEEENS_10bfloat16_tEfNS_4arch4Sm80ELb0ELb1ELb1ELb1ELb0ELb0ELb0ELb0ELi2ELi4ELi4ELi4ELb0EEENS1_21CollectiveEpilogueBwdISA_SB_SD_Li256ELb1ELb0ELi2EEENS1_19SingleTileSchedulerILb1ELb0ELb0ELi128EEEEEEEEEvNT_6ParamsE$_ZN4cute3eso3ESOILb1ELb0EJNS_14ComposedLayoutINS_7SwizzleILi3ELi3ELi3EEENS_1CILj0EEENS_6LayoutINS_5tupleIJNS8_IJNS5_ILi8EEENS5_ILi16EEEEEENS8_IJNS5_ILi64EEENS5_ILi1EEEEEEEEENS8_IJNS8_IJSC_NS5_ILi512EEEEEENS8_IJSD_NS5_ILi0EEEEEEEEEEEEENS_10ViewEngineINS_8smem_ptrIPN7cutlass10bfloat16_tEEEEEEEC2ERKSM_RKST_,@function
        .size           $_ZN7cutlass13device_kernelIN5flash19enable_sm80_to_sm89INS1_16FlashAttnBwdSm80INS1_25CollectiveMainloopBwdSm80ILi2ELi2EN4cute5tupleIJNS5_1CILi128EEES8_NS7_ILi64EEEEEENS_10bfloat16_tEfNS_4arch4Sm80ELb0ELb1ELb1ELb1ELb0ELb0ELb0ELb0ELi2ELi4ELi4ELi4ELb0EEENS1_21CollectiveEpilogueBwdISA_SB_SD_Li256ELb1ELb0ELi2EEENS1_19SingleTileSchedulerILb1ELb0ELb0ELi128EEEEEEEEEvNT_6ParamsE$_ZN4cute3eso3ESOILb1ELb0EJNS_14ComposedLayoutINS_7SwizzleILi3ELi3ELi3EEENS_1CILj0EEENS_6LayoutINS_5tupleIJNS8_IJNS5_ILi8EEENS5_ILi16EEEEEENS8_IJNS5_ILi64EEENS5_ILi1EEEEEEEEENS8_IJNS8_IJSC_NS5_ILi512EEEEEENS8_IJSD_NS5_ILi0EEEEEEEEEEEEENS_10ViewEngineINS_8smem_ptrIPN7cutlass10bfloat16_tEEEEEEEC2ERKSM_RKST_,($_ZN7cutlass13device_kernelIN5flash19enable_sm80_to_sm89INS1_16FlashAttnBwdSm80INS1_25CollectiveMainloopBwdSm80ILi2ELi2EN4cute5tupleIJNS5_1CILi128EEES8_NS7_ILi64EEEEEENS_10bfloat16_tEfNS_4arch4Sm80ELb0ELb1ELb1ELb1ELb0ELb0ELb0ELb0ELi2ELi4ELi4ELi4ELb0EEENS1_21CollectiveEpilogueBwdISA_SB_SD_Li256ELb1ELb0ELi2EEENS1_19SingleTileSchedulerILb1ELb0ELb0ELi128EEEEEEEEEvNT_6ParamsE$_ZN4cute3eso3ESOILb1ELb0EJNS_14ComposedLayoutINS_7SwizzleILi3ELi3ELi3EEENS_1CILj0EEENS_6LayoutINS_5tupleIJNS8_IJNS8_IJNS5_ILi4EEENS5_ILi8EEEEEENS8_IJNS5_ILi2EEENS5_ILi1EEEEEEEEENS8_IJNS8_IJSC_SC_EEESB_EEEEEENS8_IJNS8_IJNS8_IJNS5_ILi128EEESD_EEENS8_IJSA_NS5_ILi0EEEEEEEEENS8_IJNS8_IJNS5_ILi64EEENS5_ILi512EEEEEENS8_IJNS5_ILi16EEENS5_ILi1024EEEEEEEEEEEEEEEENS_10ViewEngineINS_8smem_ptrIPN7cutlass10bfloat16_tEEEEEEEC2ERKSX_RKS14_ - $_ZN7cutlass13device_kernelIN5flash19enable_sm80_to_sm89INS1_16FlashAttnBwdSm80INS1_25CollectiveMainloopBwdSm80ILi2ELi2EN4cute5tupleIJNS5_1CILi128EEES8_NS7_ILi64EEEEEENS_10bfloat16_tEfNS_4arch4Sm80ELb0ELb1ELb1ELb1ELb0ELb0ELb0ELb0ELi2ELi4ELi4ELi4ELb0EEENS1_21CollectiveEpilogueBwdISA_SB_SD_Li256ELb1ELb0ELi2EEENS1_19SingleTileSchedulerILb1ELb0ELb0ELi128EEEEEEEEEvNT_6ParamsE$_ZN4cute3eso3ESOILb1ELb0EJNS_14ComposedLayoutINS_7SwizzleILi3ELi3ELi3EEENS_1CILj0EEENS_6LayoutINS_5tupleIJNS8_IJNS5_ILi8EEENS5_ILi16EEEEEENS8_IJNS5_ILi64EEENS5_ILi1EEEEEEEEENS8_IJNS8_IJSC_NS5_ILi512EEEEEENS8_IJSD_NS5_ILi0EEEEEEEEEEEEENS_10ViewEngineINS_8smem_ptrIPN7cutlass10bfloat16_tEEEEEEEC2ERKSM_RKST_)
$_ZN7cutlass13device_kernelIN5flash19enable_sm80_to_sm89INS1_16FlashAttnBwdSm80INS1_25CollectiveMainloopBwdSm80ILi2ELi2EN4cute5tupleIJNS5_1CILi128EEES8_NS7_ILi64EEEEEENS_10bfloat16_tEfNS_4arch4Sm80ELb0ELb1ELb1ELb1ELb0ELb0ELb0ELb0ELi2ELi4ELi4ELi4ELb0EEENS1_21CollectiveEpilogueBwdISA_SB_SD_Li256ELb1ELb0ELi2EEENS1_19SingleTileSchedulerILb1ELb0ELb0ELi128EEEEEEEEEvNT_6ParamsE$_ZN4cute3eso3ESOILb1ELb0EJNS_14ComposedLayoutINS_7SwizzleILi3ELi3ELi3EEENS_1CILj0EEENS_6LayoutINS_5tupleIJNS8_IJNS5_ILi8EEENS5_ILi16EEEEEENS8_IJNS5_ILi64EEENS5_ILi1EEEEEEEEENS8_IJNS8_IJSC_NS5_ILi512EEEEEENS8_IJSD_NS5_ILi0EEEEEEEEEEEEENS_10ViewEngineINS_8smem_ptrIPN7cutlass10bfloat16_tEEEEEEEC2ERKSM_RKST_:
[----:B------:R-:W-:Y:S02]  /*8be0*/  IADD3 R4, R25, -c[0x0][0x20], RZ ;  /* 0x8000080019047a10 */ /* 0x000fe40007ffe0ff */
[----:B------:R-:W-:-:S03]  /*8bf0*/  MOV R7, 0x0 ;  /* 0x0000000000077802 */ /* 0x000fc60000000f00 */
[----:B------:R1:W-:Y:S01]  /*8c00*/  STL.64 [R4], R2 ;  /* 0x0000000204007387 */ /* 0x0003e20000100a00 */
[----:B------:R-:W-:Y:S05]  /*8c10*/  RET.REL.NODEC R6 `(_ZN7cutlass13device_kernelIN5flash19enable_sm80_to_sm89INS1_16FlashAttnBwdSm80INS1_25CollectiveMainloopBwdSm80ILi2ELi2EN4cute5tupleIJNS5_1CILi128EEES8_NS7_ILi64EEEEEENS_10bfloat16_tEfNS_4arch4Sm80ELb0ELb1ELb1ELb1ELb0ELb0ELb0ELb0ELi2ELi4ELi4ELi4ELb0EEENS1_21CollectiveEpilogueBwdISA_SB_SD_Li256ELb1ELb0ELi2EEENS1_19SingleTileSchedulerILb1ELb0ELb0ELi128EEEEEEEEEvNT_6ParamsE) ;  /* 0xffff73e006007950 */ /* 0x000fea0003c3ffff */
        .type           $_ZN7cutlass13device_kernelIN5flash19enable_sm80_to_sm89INS1_16FlashAttnBwdSm80INS1_25CollectiveMainloopBwdSm80ILi2ELi2EN4cute5tupleIJNS5_1CILi128EEES8_NS7_ILi64EEEEEENS_10bfloat16_tEfNS_4arch4Sm80ELb0ELb1ELb1ELb1ELb0ELb0ELb0ELb0ELi2ELi4ELi4ELi4ELb0EEENS1_21CollectiveEpilogueBwdISA_SB_SD_Li256ELb1ELb0ELi2EEENS1_19SingleTileSchedulerILb1ELb0ELb0ELi128EEEEEEEEEvNT_6ParamsE$_ZN4cute3eso3ESOILb1ELb0EJNS_14ComposedLayoutINS_7SwizzleILi3ELi3ELi3EEENS_1CILj0EEENS_6LayoutINS_5tupleIJNS8_IJNS8_IJNS5_ILi4EEENS5_ILi8EEEEEENS8_IJNS5_ILi2EEENS5_ILi1EEEEEEEEENS8_IJNS8_IJSC_SC_EEESB_EEEEEENS8_IJNS8_IJNS8_IJNS5_ILi128EEESD_EEENS8_IJSA_NS5_ILi0EEEEEEEEENS8_IJNS8_IJNS5_ILi64EEENS5_ILi512EEEEEENS8_IJNS5_ILi16EEENS5_ILi1024EEEEEEEEEEEEEEEENS_10ViewEngineINS_8smem_ptrIPN7cutlass10bfloat16_tEEEEEEEC2ERKSX_RKS14_,@function
        .size           $_ZN7cutlass13device_kernelIN5flash19enable_sm80_to_sm89INS1_16FlashAttnBwdSm80INS1_25CollectiveMainloopBwdSm80ILi2ELi2EN4cute5tupleIJNS5_1CILi128EEES8_NS7_ILi64EEEEEENS_10bfloat16_tEfNS_4arch4Sm80ELb0ELb1ELb1ELb1ELb0ELb0ELb0ELb0ELi2ELi4ELi4ELi4ELb0EEENS1_21CollectiveEpilogueBwdISA_SB_SD_Li256ELb1ELb0ELi2EEENS1_19SingleTileSchedulerILb1ELb0ELb0ELi128EEEEEEEEEvNT_6ParamsE$_ZN4cute3eso3ESOILb1ELb0EJNS_14ComposedLayoutINS_7SwizzleILi3ELi3ELi3EEENS_1CILj0EEENS_6LayoutINS_5tupleIJNS8_IJNS8_IJNS5_ILi4EEENS5_ILi8EEEEEENS8_IJNS5_ILi2EEENS5_ILi1EEEEEEEEENS8_IJNS8_IJSC_SC_EEESB_EEEEEENS8_IJNS8_IJNS8_IJNS5_ILi128EEESD_EEENS8_IJSA_NS5_ILi0EEEEEEEEENS8_IJNS8_IJNS5_ILi64EEENS5_ILi512EEEEEENS8_IJNS5_ILi16EEENS5_ILi1024EEEEEEEEEEEEEEEENS_10ViewEngineINS_8smem_ptrIPN7cutlass10bfloat16_tEEEEEEEC2ERKSX_RKS14_,($_ZN7cutlass13device_kernelIN5flash19enable_sm80_to_sm89INS1_16FlashAttnBwdSm80INS1_25CollectiveMainloopBwdSm80ILi2ELi2EN4cute5tupleIJNS5_1CILi128EEES8_NS7_ILi64EEEEEENS_10bfloat16_tEfNS_4arch4Sm80ELb0ELb1ELb1ELb1ELb0ELb0ELb0ELb0ELi2ELi4ELi4ELi4ELb0EEENS1_21CollectiveEpilogueBwdISA_SB_SD_Li256ELb1ELb0ELi2EEENS1_19SingleTileSchedulerILb1ELb0ELb0ELi128EEEEEEEEEvNT_6ParamsE$_ZN4cute3eso3ESOILb1ELb0EJNS_14ComposedLayoutINS_7SwizzleILi3ELi3ELi3EEENS_1CILj0EEENS_6LayoutINS_5tupleIJNS8_IJNS8_IJNS5_ILi4EEENS5_ILi8EEEEEENS8_IJS9_NS5_ILi1EEEEEEEEENS8_IJNS8_IJNS5_ILi2EEESF_SF_EEENS8_IJSF_S9_EEEEEEEEENS8_IJNS8_IJNS8_IJSF_NS5_ILi64EEEEEENS8_IJNS5_ILi1024EEENS5_ILi0EEEEEEEEENS8_IJNS8_IJSC_NS5_ILi512EEESA_EEENS8_IJNS5_ILi4096EEENS5_ILi16EEEEEEEEEEEEEEEENS_10ViewEngineINS_8smem_ptrIPN7cutlass10bfloat16_tEEEEEEEC2ERKSY_RKS15_ - $_ZN7cutlass13device_kernelIN5flash19enable_sm80_to_sm89INS1_16FlashAttnBwdSm80INS1_25CollectiveMainloopBwdSm80ILi2ELi2EN4cute5tupleIJNS5_1CILi128EEES8_NS7_ILi64EEEEEENS_10bfloat16_tEfNS_4arch4Sm80ELb0ELb1ELb1ELb1ELb0ELb0ELb0ELb0ELi2ELi4ELi4ELi4ELb0EEENS1_21CollectiveEpilogueBwdISA_SB_SD_Li256ELb1ELb0ELi2EEENS1_19SingleTileSchedulerILb1ELb0ELb0ELi128EEEEEEEEEvNT_6ParamsE$_ZN4cute3eso3ESOILb1ELb0EJNS_14ComposedLayoutINS_7SwizzleILi3ELi3ELi3EEENS_1CILj0EEENS_6LayoutINS_5tupleIJNS8_IJNS8_IJNS5_ILi4EEENS5_ILi8EEEEEENS8_IJNS5_ILi2EEENS5_ILi1EEEEEEEEENS8_IJNS8_IJSC_SC_EEESB_EEEEEENS8_IJNS8_IJNS8_IJNS5_ILi128EEESD_EEENS8_IJSA_NS5_ILi0EEEEEEEEENS8_IJNS8_IJNS5_ILi64EEENS5_ILi512EEEEEENS8_IJNS5_ILi16EEENS5_ILi1024EEEEEEEEEEEEEEEENS_10ViewEngineINS_8smem_ptrIPN7cutlass10bfloat16_tEEEEEEEC2ERKSX_RKS14_)
$_ZN7cutlass13device_kernelIN5flash19enable_sm80_to_sm89INS1_16FlashAttnBwdSm80INS1_25CollectiveMainloopBwdSm80ILi2ELi2EN4cute5tupleIJNS5_1CILi128EEES8_NS7_ILi64EEEEEENS_10bfloat16_tEfNS_4arch4Sm80ELb0ELb1ELb1ELb1ELb0ELb0ELb0ELb0ELi2ELi4ELi4ELi4ELb0EEENS1_21CollectiveEpilogueBwdISA_SB_SD_Li256ELb1ELb0ELi2EEENS1_19SingleTileSchedulerILb1ELb0ELb0ELi128EEEEEEEEEvNT_6ParamsE$_ZN4cute3eso3ESOILb1ELb0EJNS_14ComposedLayoutINS_7SwizzleILi3ELi3ELi3EEENS_1CILj0EEENS_6LayoutINS_5tupleIJNS8_IJNS8_IJNS5_ILi4EEENS5_ILi8EEEEEENS8_IJNS5_ILi2EEENS5_ILi1EEEEEEEEENS8_IJNS8_IJSC_SC_EEESB_EEEEEENS8_IJNS8_IJNS8_IJNS5_ILi128EEESD_EEENS8_IJSA_NS5_ILi0EEEEEEEEENS8_IJNS8_IJNS5_ILi64EEENS5_ILi512EEEEEENS8_IJNS5_ILi16EEENS5_ILi1024EEEEEEEEEEEEEEEENS_10ViewEngineINS_8smem_ptrIPN7cutlass10bfloat16_tEEEEEEEC2ERKSX_RKS14_:
[----:B------:R-:W-:Y:S02]  /*8c20*/  IADD3 R4, R25, -c[0x0][0x20], RZ ;  /* 0x8000080019047a10 */ /* 0x000fe40007ffe0ff */
[----:B------:R-:W-:-:S03]  /*8c30*/  MOV R7, 0x0 ;  /* 0x0000000000077802 */ /* 0x000fc60000000f00 */
[----:B------:R1:W-:Y:S01]  /*8c40*/  STL.64 [R4], R2 ;  /* 0x0000000204007387 */ /* 0x0003e20000100a00 */
[----:B------:R-:W-:Y:S05]  /*8c50*/  RET.REL.NODEC R6 `(_ZN7cutlass13device_kernelIN5flash19enable_sm80_to_sm89INS1_16FlashAttnBwdSm80INS1_25CollectiveMainloopBwdSm80ILi2ELi2EN4cute5tupleIJNS5_1CILi128EEES8_NS7_ILi64EEEEEENS_10bfloat16_tEfNS_4arch4Sm80ELb0ELb1ELb1ELb1ELb0ELb0ELb0ELb0ELi2ELi4ELi4ELi4ELb0EEENS1_21CollectiveEpilogueBwdISA_SB_SD_Li256ELb1ELb0ELi2EEENS1_19SingleTileSchedulerILb1ELb0ELb0ELi128EEEEEEEEEvNT_6ParamsE) ;  /* 0xffff73a006007950 */ /* 0x000fea0003c3ffff */
        .type           $_ZN7cutlass13device_kernelIN5flash19enable_sm80_to_sm89INS1_16FlashAttnBwdSm80INS1_25CollectiveMainloopBwdSm80ILi2ELi2EN4cute5tupleIJNS5_1CILi128EEES8_NS7_ILi64EEEEEENS_10bfloat16_tEfNS_4arch4Sm80ELb0ELb1ELb1ELb1ELb0ELb0ELb0ELb0ELi2ELi4ELi4ELi4ELb0EEENS1_21CollectiveEpilogueBwdISA_SB_SD_Li256ELb1ELb0ELi2EEENS1_19SingleTileSchedulerILb1ELb0ELb0ELi128EEEEEEEEEvNT_6ParamsE$_ZN4cute3eso3ESOILb1ELb0EJNS_14ComposedLayoutINS_7SwizzleILi3ELi3ELi3EEENS_1CILj0EEENS_6LayoutINS_5tupleIJNS8_IJNS8_IJNS5_ILi4EEENS5_ILi8EEEEEENS8_IJS9_NS5_ILi1EEEEEEEEENS8_IJNS8_IJNS5_ILi2EEESF_SF_EEENS8_IJSF_S9_EEEEEEEEENS8_IJNS8_IJNS8_IJSF_NS5_ILi64EEEEEENS8_IJNS5_ILi1024EEENS5_ILi0EEEEEEEEENS8_IJNS8_IJSC_NS5_ILi512EEESA_EEENS8_IJNS5_ILi4096EEENS5_ILi16EEEEEEEEEEEEEEEENS_10ViewEngineINS_8smem_ptrIPN7cutlass10bfloat16_tEEEEEEEC2ERKSY_RKS15_,@function
        .size           $_ZN7cutlass13device_kernelIN5flash19enable_sm80_to_sm89INS1_16FlashAttnBwdSm80INS1_25CollectiveMainloopBwdSm80ILi2ELi2EN4cute5tupleIJNS5_1CILi128EEES8_NS7_ILi64EEEEEENS_10bfloat16_tEfNS_4arch4Sm80ELb0ELb1ELb1ELb1ELb0ELb0ELb0ELb0ELi2ELi4ELi4ELi4ELb0EEENS1_21CollectiveEpilogueBwdISA_SB_SD_Li256ELb1ELb0ELi2EEENS1_19SingleTileSchedulerILb1ELb0ELb0ELi128EEEEEEEEEvNT_6ParamsE$_ZN4cute3eso3ESOILb1ELb0EJNS_14ComposedLayoutINS_7SwizzleILi3ELi3ELi3EEENS_1CILj0EEENS_6LayoutINS_5tupleIJNS8_IJNS8_IJNS5_ILi4EEENS5_ILi8EEEEEENS8_IJS9_NS5_ILi1EEEEEEEEENS8_IJNS8_IJNS5_ILi2EEESF_SF_EEENS8_IJSF_S9_EEEEEEEEENS8_IJNS8_IJNS8_IJSF_NS5_ILi64EEEEEENS8_IJNS5_ILi1024EEENS5_ILi0EEEEEEEEENS8_IJNS8_IJSC_NS5_ILi512EEESA_EEENS8_IJNS5_ILi4096EEENS5_ILi16EEEEEEEEEEEEEEEENS_10ViewEngineINS_8smem_ptrIPN7cutlass10bfloat16_tEEEEEEEC2ERKSY_RKS15_,($_ZN7cutlass13device_kernelIN5flash19enable_sm80_to_sm89INS1_16FlashAttnBwdSm80INS1_25CollectiveMainloopBwdSm80ILi2ELi2EN4cute5tupleIJNS5_1CILi128EEES8_NS7_ILi64EEEEEENS_10bfloat16_tEfNS_4arch4Sm80ELb0ELb1ELb1ELb1ELb0ELb0ELb0ELb0ELi2ELi4ELi4ELi4ELb0EEENS1_21CollectiveEpilogueBwdISA_SB_SD_Li256ELb1ELb0ELi2EEENS1_19SingleTileSchedulerILb1ELb0ELb0ELi128EEEEEEEEEvNT_6ParamsE$_ZN4cute3eso3ESOILb1ELb0EJNS_1CILi0EEENS2_ILi1EEENS2_ILi512EEEiEEC2ERKS3_RKS4_RKS5_RKi - $_ZN7cutlass13device_kernelIN5flash19enable_sm80_to_sm89INS1_16FlashAttnBwdSm80INS1_25CollectiveMainloopBwdSm80ILi2ELi2EN4cute5tupleIJNS5_1CILi128EEES8_NS7_ILi64EEEEEENS_10bfloat16_tEfNS_4arch4Sm80ELb0ELb1ELb1ELb1ELb0ELb0ELb0ELb0ELi2ELi4ELi4ELi4ELb0EEENS1_21CollectiveEpilogueBwdISA_SB_SD_Li256ELb1ELb0ELi2EEENS1_19SingleTileSchedulerILb1ELb0ELb0ELi128EEEEEEEEEvNT_6ParamsE$_ZN4cute3eso3ESOILb1ELb0EJNS_14ComposedLayoutINS_7SwizzleILi3ELi3ELi3EEENS_1CILj0EEENS_6LayoutINS_5tupleIJNS8_IJNS8_IJNS5_ILi4EEENS5_ILi8EEEEEENS8_IJS9_NS5_ILi1EEEEEEEEENS8_IJNS8_IJNS5_ILi2EEESF_SF_EEENS8_IJSF_S9_EEEEEEEEENS8_IJNS8_IJNS8_IJSF_NS5_ILi64EEEEEENS8_IJNS5_ILi1024EEENS5_ILi0EEEEEEEEENS8_IJNS8_IJSC_NS5_ILi512EEESA_EEENS8_IJNS5_ILi4096EEENS5_ILi16EEEEEEEEEEEEEEEENS_10ViewEngineINS_8smem_ptrIPN7cutlass10bfloat16_tEEEEEEEC2ERKSY_RKS15_)
$_ZN7cutlass13device_kernelIN5flash19enable_sm80_to_sm89INS1_16FlashAttnBwdSm80INS1_25CollectiveMainloopBwdSm80ILi2ELi2EN4cute5tupleIJNS5_1CILi128EEES8_NS7_ILi64EEEEEENS_10bfloat16_tEfNS_4arch4Sm80ELb0ELb1ELb1ELb1ELb0ELb0ELb0ELb0ELi2ELi4ELi4ELi4ELb0EEENS1_21CollectiveEpilogueBwdISA_SB_SD_Li256ELb1ELb0ELi2EEENS1_19SingleTileSchedulerILb1ELb0ELb0ELi128EEEEEEEEEvNT_6ParamsE$_ZN4cute3eso3ESOILb1ELb0EJNS_14ComposedLayoutINS_7SwizzleILi3ELi3ELi3EEENS_1CILj0EEENS_6LayoutINS_5tupleIJNS8_IJNS8_IJNS5_ILi4EEENS5_ILi8EEEEEENS8_IJS9_NS5_ILi1EEEEEEEEENS8_IJNS8_IJNS5_ILi2EEESF_SF_EEENS8_IJSF_S9_EEEEEEEEENS8_IJNS8_IJNS8_IJSF_NS5_ILi64EEEEEENS8_IJNS5_ILi1024EEENS5_ILi0EEEEEEEEENS8_IJNS8_IJSC_NS5_ILi512EEESA_EEENS8_IJNS5_ILi4096EEENS5_ILi16EEEEEEEEEEEEEEEENS_10ViewEngineINS_8smem_ptrIPN7cutlass10bfloat16_tEEEEEEEC2ERKSY_RKS15_:
[----:B------:R-:W-:Y:S02]  /*8c60*/  IADD3 R4, R25, -c[0x0][0x20], RZ ;  /* 0x8000080019047a10 */ /* 0x000fe40007ffe0ff */
[----:B------:R-:W-:-:S03]  /*8c70*/  MOV R7, 0x0 ;  /* 0x0000000000077802 */ /* 0x000fc60000000f00 */
[----:B------:R1:W-:Y:S01]  /*8c80*/  STL.64 [R4], R2 ;  /* 0x0000000204007387 */ /* 0x0003e20000100a00 */
[----:B------:R-:W-:Y:S05]  /*8c90*/  RET.REL.NODEC R6 `(_ZN7cutlass13device_kernelIN5flash19enable_sm80_to_sm89INS1_16FlashAttnBwdSm80INS1_25CollectiveMainloopBwdSm80ILi2ELi2EN4cute5tupleIJNS5_1CILi128EEES8_NS7_ILi64EEEEEENS_10bfloat16_tEfNS_4arch4Sm80ELb0ELb1ELb1ELb1ELb0ELb0ELb0ELb0ELi2ELi4ELi4ELi4ELb0EEENS1_21CollectiveEpilogueBwdISA_SB_SD_Li256ELb1ELb0ELi2EEENS1_19SingleTileSchedulerILb1ELb0ELb0ELi128EEEEEEEEEvNT_6ParamsE) ;  /* 0xffff736006007950 */ /* 0x000fea0003c3ffff */
        .type           $_ZN7cutlass13device_kernelIN5flash19enable_sm80_to_sm89INS1_16FlashAttnBwdSm80INS1_25CollectiveMainloopBwdSm80ILi2ELi2EN4cute5tupleIJNS5_1CILi128EEES8_NS7_ILi64EEEEEENS_10bfloat16_tEfNS_4arch4Sm80ELb0ELb1ELb1ELb1ELb0ELb0ELb0ELb0ELi2ELi4ELi4ELi4ELb0EEENS1_21CollectiveEpilogueBwdISA_SB_SD_Li256ELb1ELb0ELi2EEENS1_19SingleTileSchedulerILb1ELb0ELb0ELi128EEEEEEEEEvNT_6ParamsE$_ZN4cute3eso3ESOILb1ELb0EJNS_1CILi0EEENS2_ILi1EEENS2_ILi512EEEiEEC2ERKS3_RKS4_RKS5_RKi,@function
        .size           $_ZN7cutlass13device_kernelIN5flash19enable_sm80_to_sm89INS1_16FlashAttnBwdSm80INS1_25CollectiveMainloopBwdSm80ILi2ELi2EN4cute5tupleIJNS5_1CILi128EEES8_NS7_ILi64EEEEEENS_10bfloat16_tEfNS_4arch4Sm80ELb0ELb1ELb1ELb1ELb0ELb0ELb0ELb0ELi2ELi4ELi4ELi4ELb0EEENS1_21CollectiveEpilogueBwdISA_SB_SD_Li256ELb1ELb0ELi2EEENS1_19SingleTileSchedulerILb1ELb0ELb0ELi128EEEEEEEEEvNT_6ParamsE$_ZN4cute3eso3ESOILb1ELb0EJNS_1CILi0EEENS2_ILi1EEENS2_ILi512EEEiEEC2ERKS3_RKS4_RKS5_RKi,($_ZN7cutlass13device_kernelIN5flash19enable_sm80_to_sm89INS1_16FlashAttnBwdSm80INS1_25CollectiveMainloopBwdSm80ILi2ELi2EN4cute5tupleIJNS5_1CILi128EEES8_NS7_ILi64EEEEEENS_10bfloat16_tEfNS_4arch4Sm80ELb0ELb1ELb1ELb1ELb0ELb0ELb0ELb0ELi2ELi4ELi4ELi4ELb0EEENS1_21CollectiveEpilogueBwdISA_SB_SD_Li256ELb1ELb0ELi2EEENS1_19SingleTileSchedulerILb1ELb0ELb0ELi128EEEEEEEEEvNT_6ParamsE$_ZN4cute3eso3ESOILb1ELb0EJNS_1CILi0EEENS2_ILi1EEENS2_ILi512EEEiNS2_ILi4096EEEiNS2_ILi8192EEEEEC2ERKS3_RKS4_RKS5_RKiRKS6_SG_RKS7_ - $_ZN7cutlass13device_kernelIN5flash19enable_sm80_to_sm89INS1_16FlashAttnBwdSm80INS1_25CollectiveMainloopBwdSm80ILi2ELi2EN4cute5tupleIJNS5_1CILi128EEES8_NS7_ILi64EEEEEENS_10bfloat16_tEfNS_4arch4Sm80ELb0ELb1ELb1ELb1ELb0ELb0ELb0ELb0ELi2ELi4ELi4ELi4ELb0EEENS1_21CollectiveEpilogueBwdISA_SB_SD_Li256ELb1ELb0ELi2EEENS1_19SingleTileSchedulerILb1ELb0ELb0ELi128EEEEEEEEEvNT_6ParamsE$_ZN4cute3eso3ESOILb1ELb0EJNS_1CILi0EEENS2_ILi1EEENS2_ILi512EEEiEEC2ERKS3_RKS4_RKS5_RKi)
$_ZN7cutlass13device_kernelIN5flash19enable_sm80_to_sm89INS1_16FlashAttnBwdSm80INS1_25CollectiveMainloopBwdSm80ILi2ELi2EN4cute5tupleIJNS5_1CILi128EEES8_NS7_ILi64EEEEEENS_10bfloat16_tEfNS_4arch4Sm80ELb0ELb1ELb1ELb1ELb0ELb0ELb0ELb0ELi2ELi4ELi4ELi4ELb0EEENS1_21CollectiveEpilogueBwdISA_SB_SD_Li256ELb1ELb0ELi2EEENS1_19SingleTileSchedulerILb1ELb0ELb0ELi128EEEEEEEEEvNT_6ParamsE$_ZN4cute3eso3ESOILb1ELb0EJNS_1CILi0EEENS2_ILi1EEENS2_ILi512EEEiEEC2ERKS3_RKS4_RKS5_RKi:
[----:B------:R-:W-:Y:S02]  /*8ca0*/  IADD3 R2, R2, -c[0x0][0x20], RZ ;  /* 0x8000080002027a10 */ /* 0x000fe40007ffe0ff */
[----:B------:R-:W-:-:S03]  /*8cb0*/  MOV R9, 0x0 ;  /* 0x0000000000097802 */ /* 0x000fc60000000f00 */
[----:B------:R1:W-:Y:S01]  /*8cc0*/  STL [R2], R3 ;  /* 0x0000000302007387 */ /* 0x0003e20000100800 */
[----:B------:R-:W-:Y:S05]  /*8cd0*/  RET.REL.NODEC R8 `(_ZN7cutlass13device_kernelIN5flash19enable_sm80_to_sm89INS1_16FlashAttnBwdSm80INS1_25CollectiveMainloopBwdSm80ILi2ELi2EN4cute5tupleIJNS5_1CILi128EEES8_NS7_ILi64EEEEEENS_10bfloat16_tEfNS_4arch4Sm80ELb0ELb1ELb1ELb1ELb0ELb0ELb0ELb0ELi2ELi4ELi4ELi4ELb0EEENS1_21CollectiveEpilogueBwdISA_SB_SD_Li256ELb1ELb0ELi2EEENS1_19SingleTileSchedulerILb1ELb0ELb0ELi128EEEEEEEEEvNT_6ParamsE) ;  /* 0xffff732008007950 */ /* 0x000fea0003c3ffff */
        .type           $_ZN7cutlass13device_kernelIN5flash19enable_sm80_to_sm89INS1_16FlashAttnBwdSm80INS1_25CollectiveMainloopBwdSm80ILi2ELi2EN4cute5tupleIJNS5_1CILi128EEES8_NS7_ILi64EEEEEENS_10bfloat16_tEfNS_4arch4Sm80ELb0ELb1ELb1ELb1ELb0ELb0ELb0ELb0ELi2ELi4ELi4ELi4ELb0EEENS1_21CollectiveEpilogueBwdISA_SB_SD_Li256ELb1ELb0ELi2EEENS1_19SingleTileSchedulerILb1ELb0ELb0ELi128EEEEEEEEEvNT_6ParamsE$_ZN4cute3eso3ESOILb1ELb0EJNS_1CILi0EEENS2_ILi1EEENS2_ILi512EEEiNS2_ILi4096EEEiNS2_ILi8192EEEEEC2ERKS3_RKS4_RKS5_RKiRKS6_SG_RKS7_,@function
        .size           $_ZN7cutlass13device_kernelIN5flash19enable_sm80_to_sm89INS1_16FlashAttnBwdSm80INS1_25CollectiveMainloopBwdSm80ILi2ELi2EN4cute5tupleIJNS5_1CILi128EEES8_NS7_ILi64EEEEEENS_10bfloat16_tEfNS_4arch4Sm80ELb0ELb1ELb1ELb1ELb0ELb0ELb0ELb0ELi2ELi4ELi4ELi4ELb0EEENS1_21CollectiveEpilogueBwdISA_SB_SD_Li256ELb1ELb0ELi2EEENS1_19SingleTileSchedulerILb1ELb0ELb0ELi128EEEEEEEEEvNT_6ParamsE$_ZN4cute3eso3ESOILb1ELb0EJNS_1CILi0EEENS2_ILi1EEENS2_ILi512EEEiNS2_ILi4096EEEiNS2_ILi8192EEEEEC2ERKS3_RKS4_RKS5_RKiRKS6_SG_RKS7_,($_ZN7cutlass13device_kernelIN5flash19enable_sm80_to_sm89INS1_16FlashAttnBwdSm80INS1_25CollectiveMainloopBwdSm80ILi2ELi2EN4cute5tupleIJNS5_1CILi128EEES8_NS7_ILi64EEEEEENS_10bfloat16_tEfNS_4arch4Sm80ELb0ELb1ELb1ELb1ELb0ELb0ELb0ELb0ELi2ELi4ELi4ELi4ELb0EEENS1_21CollectiveEpilogueBwdISA_SB_SD_Li256ELb1ELb0ELi2EEENS1_19SingleTileSchedulerILb1ELb0ELb0ELi128EEEEEEEEEvNT_6ParamsE$_ZN4cute3eso3ESOILb1ELb0EJNS_1CILi0EEENS_5tupleIJNS2_ILi1EEENS2_ILi256EEEiEEEEEC2ERKS3_RKS7_ - $_ZN7cutlass13device_kernelIN5flash19enable_sm80_to_sm89INS1_16FlashAttnBwdSm80INS1_25CollectiveMainloopBwdSm80ILi2ELi2EN4cute5tupleIJNS5_1CILi128EEES8_NS7_ILi64EEEEEENS_10bfloat16_tEfNS_4arch4Sm80ELb0ELb1ELb1ELb1ELb0ELb0ELb0ELb0ELi2ELi4ELi4ELi4ELb0EEENS1_21CollectiveEpilogueBwdISA_SB_SD_Li256ELb1ELb0ELi2EEENS1_19SingleTileSchedulerILb1ELb0ELb0ELi128EEEEEEEEEvNT_6ParamsE$_ZN4cute3eso3ESOILb1ELb0EJNS_1CILi0EEENS2_ILi1EEENS2_ILi512EEEiNS2_ILi4096EEEiNS2_ILi8192EEEEEC2ERKS3_RKS4_RKS5_RKiRKS6_SG_RKS7_)
$_ZN7cutlass13device_kernelIN5flash19enable_sm80_to_sm89INS1_16FlashAttnBwdSm80INS1_25CollectiveMainloopBwdSm80ILi2ELi2EN4cute5tupleIJNS5_1CILi128EEES8_NS7_ILi64EEEEEENS_10bfloat16_tEfNS_4arch4Sm80ELb0ELb1ELb1ELb1ELb0ELb0ELb0ELb0ELi2ELi4ELi4ELi4ELb0EEENS1_21CollectiveEpilogueBwdISA_SB_SD_Li256ELb1ELb0ELi2EEENS1_19SingleTileSchedulerILb1ELb0ELb0ELi128EEEEEEEEEvNT_6ParamsE$_ZN4cute3eso3ESOILb1ELb0EJNS_1CILi0EEENS2_ILi1EEENS2_ILi512EEEiNS2_ILi4096EEEiNS2_ILi8192EEEEEC2ERKS3_RKS4_RKS5_RKiRKS6_SG_RKS7_:
[----:B------:R-:W-:Y:S02]  /*8ce0*/  IADD3 R3, R3, -c[0x0][0x20], RZ ;  /* 0x8000080003037a10 */ /* 0x000fe40007ffe0ff */
[----:B------:R-:W-:-:S03]  /*8cf0*/  IADD3 R2, R60, -c[0x0][0x20], RZ ;  /* 0x800008003c027a10 */ /* 0x000fc60007ffe0ff */
[----:B------:R1:W-:Y:S04]  /*8d00*/  STL [R3], R10 ;  /* 0x0000000a03007387 */ /* 0x0003e80000100800 */
[----:B------:R-:W2:Y:S01]  /*8d10*/  LDL R2, [R2] ;  /* 0x0000000002027983 */ /* 0x000ea20000100800 */
[----:B------:R-:W-:-:S03]  /*8d20*/  IMAD.MOV.U32 R9, RZ, RZ, 0x0 ;  /* 0x00000000ff097424 */ /* 0x000fc600078e00ff */
[----:B--2---:R1:W-:Y:S01]  /*8d30*/  STL [R3+0x4], R2 ;  /* 0x0000040203007387 */ /* 0x0043e20000100800 */
[----:B------:R-:W-:Y:S05]  /*8d40*/  RET.REL.NODEC R8 `(_ZN7cutlass13device_kernelIN5flash19enable_sm80_to_sm89INS1_16FlashAttnBwdSm80INS1_25CollectiveMainloopBwdSm80ILi2ELi2EN4cute5tupleIJNS5_1CILi128EEES8_NS7_ILi64EEEEEENS_10bfloat16_tEfNS_4arch4Sm80ELb0ELb1ELb1ELb1ELb0ELb0ELb0ELb0ELi2ELi4ELi4ELi4ELb0EEENS1_21CollectiveEpilogueBwdISA_SB_SD_Li256ELb1ELb0ELi2EEENS1_19SingleTileSchedulerILb1ELb0ELb0ELi128EEEEEEEEEvNT_6ParamsE) ;  /* 0xffff72b008007950 */ /* 0x000fea0003c3ffff */
        .type           $_ZN7cutlass13device_kernelIN5flash19enable_sm80_to_sm89INS1_16FlashAttnBwdSm80INS1_25CollectiveMainloopBwdSm80ILi2ELi2EN4cute5tupleIJNS5_1CILi128EEES8_NS7_ILi64EEEEEENS_10bfloat16_tEfNS_4arch4Sm80ELb0ELb1ELb1ELb1ELb0ELb0ELb0ELb0ELi2ELi4ELi4ELi4ELb0EEENS1_21CollectiveEpilogueBwdISA_SB_SD_Li256ELb1ELb0ELi2EEENS1_19SingleTileSchedulerILb1ELb0ELb0ELi128EEEEEEEEEvNT_6ParamsE$_ZN4cute3eso3ESOILb1ELb0EJNS_1CILi0EEENS_5tupleIJNS2_ILi1EEENS2_ILi256EEEiEEEEEC2ERKS3_RKS7_,@function
        .size           $_ZN7cutlass13device_kernelIN5flash19enable_sm80_to_sm89INS1_16FlashAttnBwdSm80INS1_25CollectiveMainloopBwdSm80ILi2ELi2EN4cute5tupleIJNS5_1CILi128EEES8_NS7_ILi64EEEEEENS_10bfloat16_tEfNS_4arch4Sm80ELb0ELb1ELb1ELb1ELb0ELb0ELb0ELb0ELi2ELi4ELi4ELi4ELb0EEENS1_21CollectiveEpilogueBwdISA_SB_SD_Li256ELb1ELb0ELi2EEENS1_19SingleTileSchedulerILb1ELb0ELb0ELi128EEEEEEEEEvNT_6ParamsE$_ZN4cute3eso3ESOILb1ELb0EJNS_1CILi0EEENS_5tupleIJNS2_ILi1EEENS2_ILi256EEEiEEEEEC2ERKS3_RKS7_,($_ZN7cutlass13device_kernelIN5flash19enable_sm80_to_sm89INS1_16FlashAttnBwdSm80INS1_25CollectiveMainloopBwdSm80ILi2ELi2EN4cute5tupleIJNS5_1CILi128EEES8_NS7_ILi64EEEEEENS_10bfloat16_tEfNS_4arch4Sm80ELb0ELb1ELb1ELb1ELb0ELb0ELb0ELb0ELi2ELi4ELi4ELi4ELb0EEENS1_21CollectiveEpilogueBwdISA_SB_SD_Li256ELb1ELb0ELi2EEENS1_19SingleTileSchedulerILb1ELb0ELb0ELi128EEEEEEEEEvNT_6ParamsE$_ZN4cute3eso3ESOILb1ELb0EJNS_1CILi0EEEiEEC2ERKS3_RKi - $_ZN7cutlass13device_kernelIN5flash19enable_sm80_to_sm89INS1_16FlashAttnBwdSm80INS1_25CollectiveMainloopBwdSm80ILi2ELi2EN4cute5tupleIJNS5_1CILi128EEES8_NS7_ILi64EEEEEENS_10bfloat16_tEfNS_4arch4Sm80ELb0ELb1ELb1ELb1ELb0ELb0ELb0ELb0ELi2ELi4ELi4ELi4ELb0EEENS1_21CollectiveEpilogueBwdISA_SB_SD_Li256ELb1ELb0ELi2EEENS1_19SingleTileSchedulerILb1ELb0ELb0ELi128EEEEEEEEEvNT_6ParamsE$_ZN4cute3eso3ESOILb1ELb0EJNS_1CILi0EEENS_5tupleIJNS2_ILi1EEENS2_ILi256EEEiEEEEEC2ERKS3_RKS7_)
$_ZN7cutlass13device_kernelIN5flash19enable_sm80_to_sm89INS1_16FlashAttnBwdSm80INS1_25CollectiveMainloopBwdSm80ILi2ELi2EN4cute5tupleIJNS5_1CILi128EEES8_NS7_ILi64EEEEEENS_10bfloat16_tEfNS_4arch4Sm80ELb0ELb1ELb1ELb1ELb0ELb0ELb0ELb0ELi2ELi4ELi4ELi4ELb0EEENS1_21CollectiveEpilogueBwdISA_SB_SD_Li256ELb1ELb0ELi2EEENS1_19SingleTileSchedulerILb1ELb0ELb0ELi128EEEEEEEEEvNT_6ParamsE$_ZN4cute3eso3ESOILb1ELb0EJNS_1CILi0EEENS_5tupleIJNS2_ILi1EEENS2_ILi256EEEiEEEEEC2ERKS3_RKS7_:
[----:B------:R-:W-:Y:S02]  /*8d50*/  IADD3 R3, R10, -c[0x0][0x20], RZ ;  /* 0x800008000a037a10 */ /* 0x000fe40007ffe0ff */
[----:B------:R-:W-:-:S03]  /*8d60*/  MOV R5, 0x0 ;  /* 0x0000000000057802 */ /* 0x000fc60000000f00 */
[----:B------:R1:W-:Y:S01]  /*8d70*/  STL [R3], R2 ;  /* 0x0000000203007387 */ /* 0x0003e20000100800 */
[----:B------:R-:W-:Y:S05]  /*8d80*/  RET.REL.NODEC R4 `(_ZN7cutlass13device_kernelIN5flash19enable_sm80_to_sm89INS1_16FlashAttnBwdSm80INS1_25CollectiveMainloopBwdSm80ILi2ELi2EN4cute5tupleIJNS5_1CILi128EEES8_NS7_ILi64EEEEEENS_10bfloat16_tEfNS_4arch4Sm80ELb0ELb1ELb1ELb1ELb0ELb0ELb0ELb0ELi2ELi4ELi4ELi4ELb0EEENS1_21CollectiveEpilogueBwdISA_SB_SD_Li256ELb1ELb0ELi2EEENS1_19SingleTileSchedulerILb1ELb0ELb0ELi128EEEEEEEEEvNT_6ParamsE) ;  /* 0xffff727004007950 */ /* 0x000fea0003c3ffff */
        .type           $_ZN7cutlass13device_kernelIN5flash19enable_sm80_to_sm89INS1_16FlashAttnBwdSm80INS1_25CollectiveMainloopBwdSm80ILi2ELi2EN4cute5tupleIJNS5_1CILi128EEES8_NS7_ILi64EEEEEENS_10bfloat16_tEfNS_4arch4Sm80ELb0ELb1ELb1ELb1ELb0ELb0ELb0ELb0ELi2ELi4ELi4ELi4ELb0EEENS1_21CollectiveEpilogueBwdISA_SB_SD_Li256ELb1ELb0ELi2EEENS1_19SingleTileSchedulerILb1ELb0ELb0ELi128EEEEEEEEEvNT_6ParamsE$_ZN4cute3eso3ESOILb1ELb0EJNS_1CILi0EEEiEEC2ERKS3_RKi,@function
        .size           $_ZN7cutlass13device_kernelIN5flash19enable_sm80_to_sm89INS1_16FlashAttnBwdSm80INS1_25CollectiveMainloopBwdSm80ILi2ELi2EN4cute5tupleIJNS5_1CILi128EEES8_NS7_ILi64EEEEEENS_10bfloat16_tEfNS_4arch4Sm80ELb0ELb1ELb1ELb1ELb0ELb0ELb0ELb0ELi2ELi4ELi4ELi4ELb0EEENS1_21CollectiveEpilogueBwdISA_SB_SD_Li256ELb1ELb0ELi2EEENS1_19SingleTileSchedulerILb1ELb0ELb0ELi128EEEEEEEEEvNT_6ParamsE$_ZN4cute3eso3ESOILb1ELb0EJNS_1CILi0EEEiEEC2ERKS3_RKi,($_ZN7cutlass13device_kernelIN5flash19enable_sm80_to_sm89INS1_16FlashAttnBwdSm80INS1_25CollectiveMainloopBwdSm80ILi2ELi2EN4cute5tupleIJNS5_1CILi128EEES8_NS7_ILi64EEEEEENS_10bfloat16_tEfNS_4arch4Sm80ELb0ELb1ELb1ELb1ELb0ELb0ELb0ELb0ELi2ELi4ELi4ELi4ELb0EEENS1_21CollectiveEpilogueBwdISA_SB_SD_Li256ELb1ELb0ELi2EEENS1_19SingleTileSchedulerILb1ELb0ELb0ELi128EEEEEEEEEvNT_6ParamsE$_ZN4cute3eso3ESOILb1ELb0EJNS_1CILi0EEEiS3_EEC2ERKS3_RKiS6_ - $_ZN7cutlass13device_kernelIN5flash19enable_sm80_to_sm89INS1_16FlashAttnBwdSm80INS1_25CollectiveMainloopBwdSm80ILi2ELi2EN4cute5tupleIJNS5_1CILi128EEES8_NS7_ILi64EEEEEENS_10bfloat16_tEfNS_4arch4Sm80ELb0ELb1ELb1ELb1ELb0ELb0ELb0ELb0ELi2ELi4ELi4ELi4ELb0EEENS1_21CollectiveEpilogueBwdISA_SB_SD_Li256ELb1ELb0ELi2EEENS1_19SingleTileSchedulerILb1ELb0ELb0ELi128EEEEEEEEEvNT_6ParamsE$_ZN4cute3eso3ESOILb1ELb0EJNS_1CILi0EEEiEEC2ERKS3_RKi)
$_ZN7cutlass13device_kernelIN5flash19enable_sm80_to_sm89INS1_16FlashAttnBwdSm80INS1_25CollectiveMainloopBwdSm80ILi2ELi2EN4cute5tupleIJNS5_1CILi128EEES8_NS7_ILi64EEEEEENS_10bfloat16_tEfNS_4arch4Sm80ELb0ELb1ELb1ELb1ELb0ELb0ELb0ELb0ELi2ELi4ELi4ELi4ELb0EEENS1_21CollectiveEpilogueBwdISA_SB_SD_Li256ELb1ELb0ELi2EEENS1_19SingleTileSchedulerILb1ELb0ELb0ELi128EEEEEEEEEvNT_6ParamsE$_ZN4cute3eso3ESOILb1ELb0EJNS_1CILi0EEEiEEC2ERKS3_RKi:
[----:B------:R-:W-:Y:S01]  /*8d90*/  IADD3 R2, R7, -c[0x0][0x20], RZ ;  /* 0x8000080007027a10 */ /* 0x000fe20007ffe0ff */
[----:B------:R-:W-:Y:S01]  /*8da0*/  IMAD.MOV.U32 R10, RZ, RZ, R6 ;  /* 0x000000ffff0a7224 */ /* 0x000fe200078e0006 */
[----:B------:R-:W-:-:S03]  /*8db0*/  MOV R11, 0x0 ;  /* 0x00000000000b7802 */ /* 0x000fc60000000f00 */
[----:B------:R1:W-:Y:S01]  /*8dc0*/  STL [R2], R3 ;  /* 0x0000000302007387 */ /* 0x0003e20000100800 */
[----:B------:R-:W-:Y:S05]  /*8dd0*/  RET.REL.NODEC R10 `(_ZN7cutlass13device_kernelIN5flash19enable_sm80_to_sm89INS1_16FlashAttnBwdSm80INS1_25CollectiveMainloopBwdSm80ILi2ELi2EN4cute5tupleIJNS5_1CILi128EEES8_NS7_ILi64EEEEEENS_10bfloat16_tEfNS_4arch4Sm80ELb0ELb1ELb1ELb1ELb0ELb0ELb0ELb0ELi2ELi4ELi4ELi4ELb0EEENS1_21CollectiveEpilogueBwdISA_SB_SD_Li256ELb1ELb0ELi2EEENS1_19SingleTileSchedulerILb1ELb0ELb0ELi128EEEEEEEEEvNT_6ParamsE) ;  /* 0xffff72200a007950 */ /* 0x000fea0003c3ffff */
        .type           $_ZN7cutlass13device_kernelIN5flash19enable_sm80_to_sm89INS1_16FlashAttnBwdSm80INS1_25CollectiveMainloopBwdSm80ILi2ELi2EN4cute5tupleIJNS5_1CILi128EEES8_NS7_ILi64EEEEEENS_10bfloat16_tEfNS_4arch4Sm80ELb0ELb1ELb1ELb1ELb0ELb0ELb0ELb0ELi2ELi4ELi4ELi4ELb0EEENS1_21CollectiveEpilogueBwdISA_SB_SD_Li256ELb1ELb0ELi2EEENS1_19SingleTileSchedulerILb1ELb0ELb0ELi128EEEEEEEEEvNT_6ParamsE$_ZN4cute3eso3ESOILb1ELb0EJNS_1CILi0EEEiS3_EEC2ERKS3_RKiS6_,@function
        .size           $_ZN7cutlass13device_kernelIN5flash19enable_sm80_to_sm89INS1_16FlashAttnBwdSm80INS1_25CollectiveMainloopBwdSm80ILi2ELi2EN4cute5tupleIJNS5_1CILi128EEES8_NS7_ILi64EEEEEENS_10bfloat16_tEfNS_4arch4Sm80ELb0ELb1ELb1ELb1ELb0ELb0ELb0ELb0ELi2ELi4ELi4ELi4ELb0EEENS1_21CollectiveEpilogueBwdISA_SB_SD_Li256ELb1ELb0ELi2EEENS1_19SingleTileSchedulerILb1ELb0ELb0ELi128EEEEEEEEEvNT_6ParamsE$_ZN4cute3eso3ESOILb1ELb0EJNS_1CILi0EEEiS3_EEC2ERKS3_RKiS6_,($_ZN7cutlass13device_kernelIN5flash19enable_sm80_to_sm89INS1_16FlashAttnBwdSm80INS1_25CollectiveMainloopBwdSm80ILi2ELi2EN4cute5tupleIJNS5_1CILi128EEES8_NS7_ILi64EEEEEENS_10bfloat16_tEfNS_4arch4Sm80ELb0ELb1ELb1ELb1ELb0ELb0ELb0ELb0ELi2ELi4ELi4ELi4ELb0EEENS1_21CollectiveEpilogueBwdISA_SB_SD_Li256ELb1ELb0ELi2EEENS1_19SingleTileSchedulerILb1ELb0ELb0ELi128EEEEEEEEEvNT_6ParamsE$_ZN4cute3eso3ESOILb1ELb0EJNS_1CILi1024EEENS_5tupleIJiiEEEEEC2ERKS3_RKS5_ - $_ZN7cutlass13device_kernelIN5flash19enable_sm80_to_sm89INS1_16FlashAttnBwdSm80INS1_25CollectiveMainloopBwdSm80ILi2ELi2EN4cute5tupleIJNS5_1CILi128EEES8_NS7_ILi64EEEEEENS_10bfloat16_tEfNS_4arch4Sm80ELb0ELb1ELb1ELb1ELb0ELb0ELb0ELb0ELi2ELi4ELi4ELi4ELb0EEENS1_21CollectiveEpilogueBwdISA_SB_SD_Li256ELb1ELb0ELi2EEENS1_19SingleTileSchedulerILb1ELb0ELb0ELi128EEEEEEEEEvNT_6ParamsE$_ZN4cute3eso3ESOILb1ELb0EJNS_1CILi0EEEiS3_EEC2ERKS3_RKiS6_)
$_ZN7cutlass13device_kernelIN5flash19enable_sm80_to_sm89INS1_16FlashAttnBwdSm80INS1_25CollectiveMainloopBwdSm80ILi2ELi2EN4cute5tupleIJNS5_1CILi128EEES8_NS7_ILi64EEEEEENS_10bfloat16_tEfNS_4arch4Sm80ELb0ELb1ELb1ELb1ELb0ELb0ELb0ELb0ELi2ELi4ELi4ELi4ELb0EEENS1_21CollectiveEpilogueBwdISA_SB_SD_Li256ELb1ELb0ELi2EEENS1_19SingleTileSchedulerILb1ELb0ELb0ELi128EEEEEEEEEvNT_6ParamsE$_ZN4cute3eso3ESOILb1ELb0EJNS_1CILi0EEEiS3_EEC2ERKS3_RKiS6_:
[----:B------:R-:W-:Y:S01]  /*8de0*/  IADD3 R2, R13, -c[0x0][0x20], RZ ;  /* 0x800008000d027a10 */ /* 0x000fe20007ffe0ff */
[----:B------:R-:W-:Y:S01]  /*8df0*/  IMAD.MOV.U32 R4, RZ, RZ, R6 ;  /* 0x000000ffff047224 */ /* 0x000fe200078e0006 */
[----:B------:R-:W-:-:S03]  /*8e00*/  MOV R5, 0x0 ;  /* 0x0000000000057802 */ /* 0x000fc60000000f00 */
[----:B------:R1:W-:Y:S01]  /*8e10*/  STL [R2], R3 ;  /* 0x0000000302007387 */ /* 0x0003e20000100800 */
[----:B------:R-:W-:Y:S05]  /*8e20*/  RET.REL.NODEC R4 `(_ZN7cutlass13device_kernelIN5flash19enable_sm80_to_sm89INS1_16FlashAttnBwdSm80INS1_25CollectiveMainloopBwdSm80ILi2ELi2EN4cute5tupleIJNS5_1CILi128EEES8_NS7_ILi64EEEEEENS_10bfloat16_tEfNS_4arch4Sm80ELb0ELb1ELb1ELb1ELb0ELb0ELb0ELb0ELi2ELi4ELi4ELi4ELb0EEENS1_21CollectiveEpilogueBwdISA_SB_SD_Li256ELb1ELb0ELi2EEENS1_19SingleTileSchedulerILb1ELb0ELb0ELi128EEEEEEEEEvNT_6ParamsE) ;  /* 0xffff71d004007950 */ /* 0x000fea0003c3ffff */
        .type           $_ZN7cutlass13device_kernelIN5flash19enable_sm80_to_sm89INS1_16FlashAttnBwdSm80INS1_25CollectiveMainloopBwdSm80ILi2ELi2EN4cute5tupleIJNS5_1CILi128EEES8_NS7_ILi64EEEEEENS_10bfloat16_tEfNS_4arch4Sm80ELb0ELb1ELb1ELb1ELb0ELb0ELb0ELb0ELi2ELi4ELi4ELi4ELb0EEENS1_21CollectiveEpilogueBwdISA_SB_SD_Li256ELb1ELb0ELi2EEENS1_19SingleTileSchedulerILb1ELb0ELb0ELi128EEEEEEEEEvNT_6ParamsE$_ZN4cute3eso3ESOILb1ELb0EJNS_1CILi1024EEENS_5tupleIJiiEEEEEC2ERKS3_RKS5_,@function
        .size           $_ZN7cutlass13device_kernelIN5flash19enable_sm80_to_sm89INS1_16FlashAttnBwdSm80INS1_25CollectiveMainloopBwdSm80ILi2ELi2EN4cute5tupleIJNS5_1CILi128EEES8_NS7_ILi64EEEEEENS_10bfloat16_tEfNS_4arch4Sm80ELb0ELb1ELb1ELb1ELb0ELb0ELb0ELb0ELi2ELi4ELi4ELi4ELb0EEENS1_21CollectiveEpilogueBwdISA_SB_SD_Li256ELb1ELb0ELi2EEENS1_19SingleTileSchedulerILb1ELb0ELb0ELi128EEEEEEEEEvNT_6ParamsE$_ZN4cute3eso3ESOILb1ELb0EJNS_1CILi1024EEENS_5tupleIJiiEEEEEC2ERKS3_RKS5_,($_ZN7cutlass13device_kernelIN5flash19enable_sm80_to_sm89INS1_16FlashAttnBwdSm80INS1_25CollectiveMainloopBwdSm80ILi2ELi2EN4cute5tupleIJNS5_1CILi128EEES8_NS7_ILi64EEEEEENS_10bfloat16_tEfNS_4arch4Sm80ELb0ELb1ELb1ELb1ELb0ELb0ELb0ELb0ELi2ELi4ELi4ELi4ELb0EEENS1_21CollectiveEpilogueBwdISA_SB_SD_Li256ELb1ELb0ELi2EEENS1_19SingleTileSchedulerILb1ELb0ELb0ELi128EEEEEEEEEvNT_6ParamsE$_ZN4cute3eso3ESOILb1ELb0EJNS_1CILi1024EEEiiEEC2ERKS3_RKiS8_ - $_ZN7cutlass13device_kernelIN5flash19enable_sm80_to_sm89INS1_16FlashAttnBwdSm80INS1_25CollectiveMainloopBwdSm80ILi2ELi2EN4cute5tupleIJNS5_1CILi128EEES8_NS7_ILi64EEEEEENS_10bfloat16_tEfNS_4arch4Sm80ELb0ELb1ELb1ELb1ELb0ELb0ELb0ELb0ELi2ELi4ELi4ELi4ELb0EEENS1_21CollectiveEpilogueBwdISA_SB_SD_Li256ELb1ELb0ELi2EEENS1_19SingleTileSchedulerILb1ELb0ELb0ELi128EEEEEEEEEvNT_6ParamsE$_ZN4cute3eso3ESOILb1ELb0EJNS_1CILi1024EEENS_5tupleIJiiEEEEEC2ERKS3_RKS5_)
$_ZN7cutlass13device_kernelIN5flash19enable_sm80_to_sm89INS1_16FlashAttnBwdSm80INS1_25CollectiveMainloopBwdSm80ILi2ELi2EN4cute5tupleIJNS5_1CILi128EEES8_NS7_ILi64EEEEEENS_10bfloat16_tEfNS_4arch4Sm80ELb0ELb1ELb1ELb1ELb0ELb0ELb0ELb0ELi2ELi4ELi4ELi4ELb0EEENS1_21CollectiveEpilogueBwdISA_SB_SD_Li256ELb1ELb0ELi2EEENS1_19SingleTileSchedulerILb1ELb0ELb0ELi128EEEEEEEEEvNT_6ParamsE$_ZN4cute3eso3ESOILb1ELb0EJNS_1CILi1024EEENS_5tupleIJiiEEEEEC2ERKS3_RKS5_:
[----:B------:R-:W-:Y:S02]  /*8e30*/  IADD3 R2, R2, -c[0x0][0x20], RZ ;  /* 0x8000080002027a10 */ /* 0x000fe40007ffe0ff */
[----:B------:R-:W-:-:S03]  /*8e40*/  MOV R7, 0x0 ;  /* 0x0000000000077802 */ /* 0x000fc60000000f00 */
[----:B------:R1:W-:Y:S04]  /*8e50*/  STL [R2], R5 ;  /* 0x0000000502007387 */ /* 0x0003e80000100800 */
[----:B------:R1:W-:Y:S01]  /*8e60*/  STL [R2+0x4], R3 ;  /* 0x0000040302007387 */ /* 0x0003e20000100800 */
[----:B------:R-:W-:Y:S05]  /*8e70*/  RET.REL.NODEC R6 `(_ZN7cutlass13device_kernelIN5flash19enable_sm80_to_sm89INS1_16FlashAttnBwdSm80INS1_25CollectiveMainloopBwdSm80ILi2ELi2EN4cute5tupleIJNS5_1CILi128EEES8_NS7_ILi64EEEEEENS_10bfloat16_tEfNS_4arch4Sm80ELb0ELb1ELb1ELb1ELb0ELb0ELb0ELb0ELi2ELi4ELi4ELi4ELb0EEENS1_21CollectiveEpilogueBwdISA_SB_SD_Li256ELb1ELb0ELi2EEENS1_19SingleTileSchedulerILb1ELb0ELb0ELi128EEEEEEEEEvNT_6ParamsE) ;  /* 0xffff718006007950 */ /* 0x000fea0003c3ffff */
        .type           $_ZN7cutlass13device_kernelIN5flash19enable_sm80_to_sm89INS1_16FlashAttnBwdSm80INS1_25CollectiveMainloopBwdSm80ILi2ELi2EN4cute5tupleIJNS5_1CILi128EEES8_NS7_ILi64EEEEEENS_10bfloat16_tEfNS_4arch4Sm80ELb0ELb1ELb1ELb1ELb0ELb0ELb0ELb0ELi2ELi4ELi4ELi4ELb0EEENS1_21CollectiveEpilogueBwdISA_SB_SD_Li256ELb1ELb0ELi2EEENS1_19SingleTileSchedulerILb1ELb0ELb0ELi128EEEEEEEEEvNT_6ParamsE$_ZN4cute3eso3ESOILb1ELb0EJNS_1CILi1024EEEiiEEC2ERKS3_RKiS8_,@function
        .size           $_ZN7cutlass13device_kernelIN5flash19enable_sm80_to_sm89INS1_16FlashAttnBwdSm80INS1_25CollectiveMainloopBwdSm80ILi2ELi2EN4cute5tupleIJNS5_1CILi128EEES8_NS7_ILi64EEEEEENS_10bfloat16_tEfNS_4arch4Sm80ELb0ELb1ELb1ELb1ELb0ELb0ELb0ELb0ELi2ELi4ELi4ELi4ELb0EEENS1_21CollectiveEpilogueBwdISA_SB_SD_Li256ELb1ELb0ELi2EEENS1_19SingleTileSchedulerILb1ELb0ELb0ELi128EEEEEEEEEvNT_6ParamsE$_ZN4cute3eso3ESOILb1ELb0EJNS_1CILi1024EEEiiEEC2ERKS3_RKiS8_,($_ZN7cutlass13device_kernelIN5flash19enable_sm80_to_sm89INS1_16FlashAttnBwdSm80INS1_25CollectiveMainloopBwdSm80ILi2ELi2EN4cute5tupleIJNS5_1CILi128EEES8_NS7_ILi64EEEEEENS_10bfloat16_tEfNS_4arch4Sm80ELb0ELb1ELb1ELb1ELb0ELb0ELb0ELb0ELi2ELi4ELi4ELi4ELb0EEENS1_21CollectiveEpilogueBwdISA_SB_SD_Li256ELb1ELb0ELi2EEENS1_19SingleTileSchedulerILb1ELb0ELb0ELi128EEEEEEEEEvNT_6ParamsE$_ZN4cute3eso3ESOILb1ELb0EJNS_1CILi1EEENS2_ILi256EEEiEEC2ERKS3_RKS4_RKi - $_ZN7cutlass13device_kernelIN5flash19enable_sm80_to_sm89INS1_16FlashAttnBwdSm80INS1_25CollectiveMainloopBwdSm80ILi2ELi2EN4cute5tupleIJNS5_1CILi128EEES8_NS7_ILi64EEEEEENS_10bfloat16_tEfNS_4arch4Sm80ELb0ELb1ELb1ELb1ELb0ELb0ELb0ELb0ELi2ELi4ELi4ELi4ELb0EEENS1_21CollectiveEpilogueBwdISA_SB_SD_Li256ELb1ELb0ELi2EEENS1_19SingleTileSchedulerILb1ELb0ELb0ELi128EEEEEEEEEvNT_6ParamsE$_ZN4cute3eso3ESOILb1ELb0EJNS_1CILi1024EEEiiEEC2ERKS3_RKiS8_)
$_ZN7cutlass13device_kernelIN5flash19enable_sm80_to_sm89INS1_16FlashAttnBwdSm80INS1_25CollectiveMainloopBwdSm80ILi2ELi2EN4cute5tupleIJNS5_1CILi128EEES8_NS7_ILi64EEEEEENS_10bfloat16_tEfNS_4arch4Sm80ELb0ELb1ELb1ELb1ELb0ELb0ELb0ELb0ELi2ELi4ELi4ELi4ELb0EEENS1_21CollectiveEpilogueBwdISA_SB_SD_Li256ELb1ELb0ELi2EEENS1_19SingleTileSchedulerILb1ELb0ELb0ELi128EEEEEEEEEvNT_6ParamsE$_ZN4cute3eso3ESOILb1ELb0EJNS_1CILi1024EEEiiEEC2ERKS3_RKiS8_:
[----:B------:R-:W-:Y:S02]  /*8e80*/  IADD3 R3, R3, -c[0x0][0x20], RZ ;  /* 0x8000080003037a10 */ /* 0x000fe40007ffe0ff */
[----:B------:R-:W-:-:S03]  /*8e90*/  IADD3 R2, R2, -c[0x0][0x20], RZ ;  /* 0x8000080002027a10 */ /* 0x000fc60007ffe0ff */
[----:B------:R1:W-:Y:S04]  /*8ea0*/  STL [R3], R8 ;  /* 0x0000000803007387 */ /* 0x0003e80000100800 */
[----:B------:R-:W2:Y:S01]  /*8eb0*/  LDL R2, [R2] ;  /* 0x0000000002027983 */ /* 0x000ea20000100800 */
[----:B------:R-:W-:-:S03]  /*8ec0*/  IMAD.MOV.U32 R7, RZ, RZ, 0x0 ;  /* 0x00000000ff077424 */ /* 0x000fc600078e00ff */
[----:B--2---:R1:W-:Y:S01]  /*8ed0*/  STL [R3+0x4], R2 ;  /* 0x0000040203007387 */ /* 0x0043e20000100800 */
[----:B------:R-:W-:Y:S05]  /*8ee0*/  RET.REL.NODEC R6 `(_ZN7cutlass13device_kernelIN5flash19enable_sm80_to_sm89INS1_16FlashAttnBwdSm80INS1_25CollectiveMainloopBwdSm80ILi2ELi2EN4cute5tupleIJNS5_1CILi128EEES8_NS7_ILi64EEEEEENS_10bfloat16_tEfNS_4arch4Sm80ELb0ELb1ELb1ELb1ELb0ELb0ELb0ELb0ELi2ELi4ELi4ELi4ELb0EEENS1_21CollectiveEpilogueBwdISA_SB_SD_Li256ELb1ELb0ELi2EEENS1_19SingleTileSchedulerILb1ELb0ELb0ELi128EEEEEEEEEvNT_6ParamsE) ;  /* 0xffff711006007950 */ /* 0x000fea0003c3ffff */
        .type           $_ZN7cutlass13device_kernelIN5flash19enable_sm80_to_sm89INS1_16FlashAttnBwdSm80INS1_25CollectiveMainloopBwdSm80ILi2ELi2EN4cute5tupleIJNS5_1CILi128EEES8_NS7_ILi64EEEEEENS_10bfloat16_tEfNS_4arch4Sm80ELb0ELb1ELb1ELb1ELb0ELb0ELb0ELb0ELi2ELi4ELi4ELi4ELb0EEENS1_21CollectiveEpilogueBwdISA_SB_SD_Li256ELb1ELb0ELi2EEENS1_19SingleTileSchedulerILb1ELb0ELb0ELi128EEEEEEEEEvNT_6ParamsE$_ZN4cute3eso3ESOILb1ELb0EJNS_1CILi1EEENS2_ILi256EEEiEEC2ERKS3_RKS4_RKi,@function
        .size           $_ZN7cutlass13device_kernelIN5flash19enable_sm80_to_sm89INS1_16FlashAttnBwdSm80INS1_25CollectiveMainloopBwdSm80ILi2ELi2EN4cute5tupleIJNS5_1CILi128EEES8_NS7_ILi64EEEEEENS_10bfloat16_tEfNS_4arch4Sm80ELb0ELb1ELb1ELb1ELb0ELb0ELb0ELb0ELi2ELi4ELi4ELi4ELb0EEENS1_21CollectiveEpilogueBwdISA_SB_SD_Li256ELb1ELb0ELi2EEENS1_19SingleTileSchedulerILb1ELb0ELb0ELi128EEEEEEEEEvNT_6ParamsE$_ZN4cute3eso3ESOILb1ELb0EJNS_1CILi1EEENS2_ILi256EEEiEEC2ERKS3_RKS4_RKi,($_ZN7cutlass13device_kernelIN5flash19enable_sm80_to_sm89INS1_16FlashAttnBwdSm80INS1_25CollectiveMainloopBwdSm80ILi2ELi2EN4cute5tupleIJNS5_1CILi128EEES8_NS7_ILi64EEEEEENS_10bfloat16_tEfNS_4arch4Sm80ELb0ELb1ELb1ELb1ELb0ELb0ELb0ELb0ELi2ELi4ELi4ELi4ELb0EEENS1_21CollectiveEpilogueBwdISA_SB_SD_Li256ELb1ELb0ELi2EEENS1_19SingleTileSchedulerILb1ELb0ELb0ELi128EEEEEEEEEvNT_6ParamsE$_ZN4cute3eso3ESOILb1ELb0EJNS_1CILi1EEENS2_ILi512EEEiEEC2ERKS3_RKS4_RKi - $_ZN7cutlass13device_kernelIN5flash19enable_sm80_to_sm89INS1_16FlashAttnBwdSm80INS1_25CollectiveMainloopBwdSm80ILi2ELi2EN4cute5tupleIJNS5_1CILi128EEES8_NS7_ILi64EEEEEENS_10bfloat16_tEfNS_4arch4Sm80ELb0ELb1ELb1ELb1ELb0ELb0ELb0ELb0ELi2ELi4ELi4ELi4ELb0EEENS1_21CollectiveEpilogueBwdISA_SB_SD_Li256ELb1ELb0ELi2EEENS1_19SingleTileSchedulerILb1ELb0ELb0ELi128EEEEEEEEEvNT_6ParamsE$_ZN4cute3eso3ESOILb1ELb0EJNS_1CILi1EEENS2_ILi256EEEiEEC2ERKS3_RKS4_RKi)
$_ZN7cutlass13device_kernelIN5flash19enable_sm80_to_sm89INS1_16FlashAttnBwdSm80INS1_25CollectiveMainloopBwdSm80ILi2ELi2EN4cute5tupleIJNS5_1CILi128EEES8_NS7_ILi64EEEEEENS_10bfloat16_tEfNS_4arch4Sm80ELb0ELb1ELb1ELb1ELb0ELb0ELb0ELb0ELi2ELi4ELi4ELi4ELb0EEENS1_21CollectiveEpilogueBwdISA_SB_SD_Li256ELb1ELb0ELi2EEENS1_19SingleTileSchedulerILb1ELb0ELb0ELi128EEEEEEEEEvNT_6ParamsE$_ZN4cute3eso3ESOILb1ELb0EJNS_1CILi1EEENS2_ILi256EEEiEEC2ERKS3_RKS4_RKi:
[----:B------:R-:W-:Y:S02]  /*8ef0*/  IADD3 R37, R37, -c[0x0][0x20], RZ ;  /* 0x8000080025257a10 */ /* 0x000fe40007ffe0ff */
[----:B------:R-:W-:-:S03]  /*8f00*/  MOV R5, 0x0 ;  /* 0x0000000000057802 */ /* 0x000fc60000000f00 */
[----:B------:R1:W-:Y:S01]  /*8f10*/  STL [R37], R2 ;  /* 0x0000000225007387 */ /* 0x0003e20000100800 */
[----:B------:R-:W-:Y:S05]  /*8f20*/  RET.REL.NODEC R4 `(_ZN7cutlass13device_kernelIN5flash19enable_sm80_to_sm89INS1_16FlashAttnBwdSm80INS1_25CollectiveMainloopBwdSm80ILi2ELi2EN4cute5tupleIJNS5_1CILi128EEES8_NS7_ILi64EEEEEENS_10bfloat16_tEfNS_4arch4Sm80ELb0ELb1ELb1ELb1ELb0ELb0ELb0ELb0ELi2ELi4ELi4ELi4ELb0EEENS1_21CollectiveEpilogueBwdISA_SB_SD_Li256ELb1ELb0ELi2EEENS1_19SingleTileSchedulerILb1ELb0ELb0ELi128EEEEEEEEEvNT_6ParamsE) ;  /* 0xffff70d004007950 */ /* 0x000fea0003c3ffff */
        .type           $_ZN7cutlass13device_kernelIN5flash19enable_sm80_to_sm89INS1_16FlashAttnBwdSm80INS1_25CollectiveMainloopBwdSm80ILi2ELi2EN4cute5tupleIJNS5_1CILi128EEES8_NS7_ILi64EEEEEENS_10bfloat16_tEfNS_4arch4Sm80ELb0ELb1ELb1ELb1ELb0ELb0ELb0ELb0ELi2ELi4ELi4ELi4ELb0EEENS1_21CollectiveEpilogueBwdISA_SB_SD_Li256ELb1ELb0ELi2EEENS1_19SingleTileSchedulerILb1ELb0ELb0ELi128EEEEEEEEEvNT_6ParamsE$_ZN4cute3eso3ESOILb1ELb0EJNS_1CILi1EEENS2_ILi512EEEiEEC2ERKS3_RKS4_RKi,@function
        .size           $_ZN7cutlass13device_kernelIN5flash19enable_sm80_to_sm89INS1_16FlashAttnBwdSm80INS1_25CollectiveMainloopBwdSm80ILi2ELi2EN4cute5tupleIJNS5_1CILi128EEES8_NS7_ILi64EEEEEENS_10bfloat16_tEfNS_4arch4Sm80ELb0ELb1ELb1ELb1ELb0ELb0ELb0ELb0ELi2ELi4ELi4ELi4ELb0EEENS1_21CollectiveEpilogueBwdISA_SB_SD_Li256ELb1ELb0ELi2EEENS1_19SingleTileSchedulerILb1ELb0ELb0ELi128EEEEEEEEEvNT_6ParamsE$_ZN4cute3eso3ESOILb1ELb0EJNS_1CILi1EEENS2_ILi512EEEiEEC2ERKS3_RKS4_RKi,($_ZN7cutlass13device_kernelIN5flash19enable_sm80_to_sm89INS1_16FlashAttnBwdSm80INS1_25CollectiveMainloopBwdSm80ILi2ELi2EN4cute5tupleIJNS5_1CILi128EEES8_NS7_ILi64EEEEEENS_10bfloat16_tEfNS_4arch4Sm80ELb0ELb1ELb1ELb1ELb0ELb0ELb0ELb0ELi2ELi4ELi4ELi4ELb0EEENS1_21CollectiveEpilogueBwdISA_SB_SD_Li256ELb1ELb0ELi2EEENS1_19SingleTileSchedulerILb1ELb0ELb0ELi128EEEEEEEEEvNT_6ParamsE$_ZN4cute3eso3ESOILb1ELb0EJNS_1CILi1EEENS2_ILi8EEEiiNS2_ILi64EEEiNS2_ILi144EEENS2_ILi288EEENS2_ILi512EEEEEC2ERKS3_RKS4_RKiSF_RKS5_SF_RKS6_RKS7_RKS8_ - $_ZN7cutlass13device_kernelIN5flash19enable_sm80_to_sm89INS1_16FlashAttnBwdSm80INS1_25CollectiveMainloopBwdSm80ILi2ELi2EN4cute5tupleIJNS5_1CILi128EEES8_NS7_ILi64EEEEEENS_10bfloat16_tEfNS_4arch4Sm80ELb0ELb1ELb1ELb1ELb0ELb0ELb0ELb0ELi2ELi4ELi4ELi4ELb0EEENS1_21CollectiveEpilogueBwdISA_SB_SD_Li256ELb1ELb0ELi2EEENS1_19SingleTileSchedulerILb1ELb0ELb0ELi128EEEEEEEEEvNT_6ParamsE$_ZN4cute3eso3ESOILb1ELb0EJNS_1CILi1EEENS2_ILi512EEEiEEC2ERKS3_RKS4_RKi)
$_ZN7cutlass13device_kernelIN5flash19enable_sm80_to_sm89INS1_16FlashAttnBwdSm80INS1_25CollectiveMainloopBwdSm80ILi2ELi2EN4cute5tupleIJNS5_1CILi128EEES8_NS7_ILi64EEEEEENS_10bfloat16_tEfNS_4arch4Sm80ELb0ELb1ELb1ELb1ELb0ELb0ELb0ELb0ELi2ELi4ELi4ELi4ELb0EEENS1_21CollectiveEpilogueBwdISA_SB_SD_Li256ELb1ELb0ELi2EEENS1_19SingleTileSchedulerILb1ELb0ELb0ELi128EEEEEEEEEvNT_6ParamsE$_ZN4cute3eso3ESOILb1ELb0EJNS_1CILi1EEENS2_ILi512EEEiEEC2ERKS3_RKS4_RKi:
[----:B------:R-:W-:Y:S01]  /*8f30*/  IADD3 R4, R81, -c[0x0][0x20], RZ ;  /* 0x8000080051047a10 */ /* 0x000fe20007ffe0ff */
[----:B------:R-:W-:Y:S01]  /*8f40*/  IMAD.MOV.U32 R6, RZ, RZ, R2 ;  /* 0x000000ffff067224 */ /* 0x000fe200078e0002 */
[----:B------:R-:W-:-:S03]  /*8f50*/  MOV R7, 0x0 ;  /* 0x0000000000077802 */ /* 0x000fc60000000f00 */
[----:B------:R1:W-:Y:S01]  /*8f60*/  STL [R4], R3 ;  /* 0x0000000304007387 */ /* 0x0003e20000100800 */
[----:B------:R-:W-:Y:S05]  /*8f70*/  RET.REL.NODEC R6 `(_ZN7cutlass13device_kernelIN5flash19enable_sm80_to_sm89INS1_16FlashAttnBwdSm80INS1_25CollectiveMainloopBwdSm80ILi2ELi2EN4cute5tupleIJNS5_1CILi128EEES8_NS7_ILi64EEEEEENS_10bfloat16_tEfNS_4arch4Sm80ELb0ELb1ELb1ELb1ELb0ELb0ELb0ELb0ELi2ELi4ELi4ELi4ELb0EEENS1_21CollectiveEpilogueBwdISA_SB_SD_Li256ELb1ELb0ELi2EEENS1_19SingleTileSchedulerILb1ELb0ELb0ELi128EEEEEEEEEvNT_6ParamsE) ;  /* 0xffff708006007950 */ /* 0x000fea0003c3ffff */
        .type           $_ZN7cutlass13device_kernelIN5flash19enable_sm80_to_sm89INS1_16FlashAttnBwdSm80INS1_25CollectiveMainloopBwdSm80ILi2ELi2EN4cute5tupleIJNS5_1CILi128EEES8_NS7_ILi64EEEEEENS_10bfloat16_tEfNS_4arch4Sm80ELb0ELb1ELb1ELb1ELb0ELb0ELb0ELb0ELi2ELi4ELi4ELi4ELb0EEENS1_21CollectiveEpilogueBwdISA_SB_SD_Li256ELb1ELb0ELi2EEENS1_19SingleTileSchedulerILb1ELb0ELb0ELi128EEEEEEEEEvNT_6ParamsE$_ZN4cute3eso3ESOILb1ELb0EJNS_1CILi1EEENS2_ILi8EEEiiNS2_ILi64EEEiNS2_ILi144EEENS2_ILi288EEENS2_ILi512EEEEEC2ERKS3_RKS4_RKiSF_RKS5_SF_RKS6_RKS7_RKS8_,@function
        .size           $_ZN7cutlass13device_kernelIN5flash19enable_sm80_to_sm89INS1_16FlashAttnBwdSm80INS1_25CollectiveMainloopBwdSm80ILi2ELi2EN4cute5tupleIJNS5_1CILi128EEES8_NS7_ILi64EEEEEENS_10bfloat16_tEfNS_4arch4Sm80ELb0ELb1ELb1ELb1ELb0ELb0ELb0ELb0ELi2ELi4ELi4ELi4ELb0EEENS1_21CollectiveEpilogueBwdISA_SB_SD_Li256ELb1ELb0ELi2EEENS1_19SingleTileSchedulerILb1ELb0ELb0ELi128EEEEEEEEEvNT_6ParamsE$_ZN4cute3eso3ESOILb1ELb0EJNS_1CILi1EEENS2_ILi8EEEiiNS2_ILi64EEEiNS2_ILi144EEENS2_ILi288EEENS2_ILi512EEEEEC2ERKS3_RKS4_RKiSF_RKS5_SF_RKS6_RKS7_RKS8_,($_ZN7cutlass13device_kernelIN5flash19enable_sm80_to_sm89INS1_16FlashAttnBwdSm80INS1_25CollectiveMainloopBwdSm80ILi2ELi2EN4cute5tupleIJNS5_1CILi128EEES8_NS7_ILi64EEEEEENS_10bfloat16_tEfNS_4arch4Sm80ELb0ELb1ELb1ELb1ELb0ELb0ELb0ELb0ELi2ELi4ELi4ELi4ELb0EEENS1_21CollectiveEpilogueBwdISA_SB_SD_Li256ELb1ELb0ELi2EEENS1_19SingleTileSchedulerILb1ELb0ELb0ELi128EEEEEEEEEvNT_6ParamsE$_ZN4cute3eso3ESOILb1ELb0EJNS_1CILi1EEENS_5tupleIJNS2_ILi8EEEiiEEENS2_ILi64EEENS4_IJiNS2_ILi144EEENS2_ILi288EEEEEENS2_ILi512EEEEEC2ERKS3_RKS6_RKS7_RKSA_RKSB_ - $_ZN7cutlass13device_kernelIN5flash19enable_sm80_to_sm89INS1_16FlashAttnBwdSm80INS1_25CollectiveMainloopBwdSm80ILi2ELi2EN4cute5tupleIJNS5_1CILi128EEES8_NS7_ILi64EEEEEENS_10bfloat16_tEfNS_4arch4Sm80ELb0ELb1ELb1ELb1ELb0ELb0ELb0ELb0ELi2ELi4ELi4ELi4ELb0EEENS1_21CollectiveEpilogueBwdISA_SB_SD_Li256ELb1ELb0ELi2EEENS1_19SingleTileSchedulerILb1ELb0ELb0ELi128EEEEEEEEEvNT_6ParamsE$_ZN4cute3eso3ESOILb1ELb0EJNS_1CILi1EEENS2_ILi8EEEiiNS2_ILi64EEEiNS2_ILi144EEENS2_ILi288EEENS2_ILi512EEEEEC2ERKS3_RKS4_RKiSF_RKS5_SF_RKS6_RKS7_RKS8_)
$_ZN7cutlass13device_kernelIN5flash19enable_sm80_to_sm89INS1_16FlashAttnBwdSm80INS1_25CollectiveMainloopBwdSm80ILi2ELi2EN4cute5tupleIJNS5_1CILi128EEES8_NS7_ILi64EEEEEENS_10bfloat16_tEfNS_4arch4Sm80ELb0ELb1ELb1ELb1ELb0ELb0ELb0ELb0ELi2ELi4ELi4ELi4ELb0EEENS1_21CollectiveEpilogueBwdISA_SB_SD_Li256ELb1ELb0ELi2EEENS1_19SingleTileSchedulerILb1ELb0ELb0ELi128EEEEEEEEEvNT_6ParamsE$_ZN4cute3eso3ESOILb1ELb0EJNS_1CILi1EEENS2_ILi8EEEiiNS2_ILi64EEEiNS2_ILi144EEENS2_ILi288EEENS2_ILi512EEEEEC2ERKS3_RKS4_RKiSF_RKS5_SF_RKS6_RKS7_RKS8_:
        /* <DEDUP_REMOVED lines=10> */
        .type           $_ZN7cutlass13device_kernelIN5flash19enable_sm80_to_sm89INS1_16FlashAttnBwdSm80INS1_25CollectiveMainloopBwdSm80ILi2ELi2EN4cute5tupleIJNS5_1CILi128EEES8_NS7_ILi64EEEEEENS_10bfloat16_tEfNS_4arch4Sm80ELb0ELb1ELb1ELb1ELb0ELb0ELb0ELb0ELi2ELi4ELi4ELi4ELb0EEENS1_21CollectiveEpilogueBwdISA_SB_SD_Li256ELb1ELb0ELi2EEENS1_19SingleTileSchedulerILb1ELb0ELb0ELi128EEEEEEEEEvNT_6ParamsE$_ZN4cute3eso3ESOILb1ELb0EJNS_1CILi1EEENS_5tupleIJNS2_ILi8EEEiiEEENS2_ILi64EEENS4_IJiNS2_ILi144EEENS2_ILi288EEEEEENS2_ILi512EEEEEC2ERKS3_RKS6_RKS7_RKSA_RKSB_,@function
        .size           $_ZN7cutlass13device_kernelIN5flash19enable_sm80_to_sm89INS1_16FlashAttnBwdSm80INS1_25CollectiveMainloopBwdSm80ILi2ELi2EN4cute5tupleIJNS5_1CILi128EEES8_NS7_ILi64EEEEEENS_10bfloat16_tEfNS_4arch4Sm80ELb0ELb1ELb1ELb1ELb0ELb0ELb0ELb0ELi2ELi4ELi4ELi4ELb0EEENS1_21CollectiveEpilogueBwdISA_SB_SD_Li256ELb1ELb0ELi2EEENS1_19SingleTileSchedulerILb1ELb0ELb0ELi128EEEEEEEEEvNT_6ParamsE$_ZN4cute3eso3ESOILb1ELb0EJNS_1CILi1EEENS_5tupleIJNS2_ILi8EEEiiEEENS2_ILi64EEENS4_IJiNS2_ILi144EEENS2_ILi288EEEEEENS2_ILi512EEEEEC2ERKS3_RKS6_RKS7_RKSA_RKSB_,($_ZN7cutlass13device_kernelIN5flash19enable_sm80_to_sm89INS1_16FlashAttnBwdSm80INS1_25CollectiveMainloopBwdSm80ILi2ELi2EN4cute5tupleIJNS5_1CILi128EEES8_NS7_ILi64EEEEEENS_10bfloat16_tEfNS_4arch4Sm80ELb0ELb1ELb1ELb1ELb0ELb0ELb0ELb0ELi2ELi4ELi4ELi4ELb0EEENS1_21CollectiveEpilogueBwdISA_SB_SD_Li256ELb1ELb0ELi2EEENS1_19SingleTileSchedulerILb1ELb0ELb0ELi128EEEEEEEEEvNT_6ParamsE$_ZN4cute3eso3ESOILb1ELb0EJNS_1CILi1EEENS_5tupleIJiiiEEENS2_ILi64EEENS4_IJNS2_ILi72EEENS2_ILi144EEENS2_ILi288EEEEEENS2_ILi512EEEEEC2ERKS3_RKS5_RKS6_RKSA_RKSB_ - $_ZN7cutlass13device_kernelIN5flash19enable_sm80_to_sm89INS1_16FlashAttnBwdSm80INS1_25CollectiveMainloopBwdSm80ILi2ELi2EN4cute5tupleIJNS5_1CILi128EEES8_NS7_ILi64EEEEEENS_10bfloat16_tEfNS_4arch4Sm80ELb0ELb1ELb1ELb1ELb0ELb0ELb0ELb0ELi2ELi4ELi4ELi4ELb0EEENS1_21CollectiveEpilogueBwdISA_SB_SD_Li256ELb1ELb0ELi2EEENS1_19SingleTileSchedulerILb1ELb0ELb0ELi128EEEEEEEEEvNT_6ParamsE$_ZN4cute3eso3ESOILb1ELb0EJNS_1CILi1EEENS_5tupleIJNS2_ILi8EEEiiEEENS2_ILi64EEENS4_IJiNS2_ILi144EEENS2_ILi288EEEEEENS2_ILi512EEEEEC2ERKS3_RKS6_RKS7_RKSA_RKSB_)
$_ZN7cutlass13device_kernelIN5flash19enable_sm80_to_sm89INS1_16FlashAttnBwdSm80INS1_25CollectiveMainloopBwdSm80ILi2ELi2EN4cute5tupleIJNS5_1CILi128EEES8_NS7_ILi64EEEEEENS_10bfloat16_tEfNS_4arch4Sm80ELb0ELb1ELb1ELb1ELb0ELb0ELb0ELb0ELi2ELi4ELi4ELi4ELb0EEENS1_21CollectiveEpilogueBwdISA_SB_SD_Li256ELb1ELb0ELi2EEENS1_19SingleTileSchedulerILb1ELb0ELb0ELi128EEEEEEEEEvNT_6ParamsE$_ZN4cute3eso3ESOILb1ELb0EJNS_1CILi1EEENS_5tupleIJNS2_ILi8EEEiiEEENS2_ILi64EEENS4_IJiNS2_ILi144EEENS2_ILi288EEEEEENS2_ILi512EEEEEC2ERKS3_RKS6_RKS7_RKSA_RKSB_:
        /* <DEDUP_REMOVED lines=8> */
        .type           $_ZN7cutlass13device_kernelIN5flash19enable_sm80_to_sm89INS1_16FlashAttnBwdSm80INS1_25CollectiveMainloopBwdSm80ILi2ELi2EN4cute5tupleIJNS5_1CILi128EEES8_NS7_ILi64EEEEEENS_10bfloat16_tEfNS_4arch4Sm80ELb0ELb1ELb1ELb1ELb0ELb0ELb0ELb0ELi2ELi4ELi4ELi4ELb0EEENS1_21CollectiveEpilogueBwdISA_SB_SD_Li256ELb1ELb0ELi2EEENS1_19SingleTileSchedulerILb1ELb0ELb0ELi128EEEEEEEEEvNT_6ParamsE$_ZN4cute3eso3ESOILb1ELb0EJNS_1CILi1EEENS_5tupleIJiiiEEENS2_ILi64EEENS4_IJNS2_ILi72EEENS2_ILi144EEENS2_ILi288EEEEEENS2_ILi512EEEEEC2ERKS3_RKS5_RKS6_RKSA_RKSB_,@function
        .size           $_ZN7cutlass13device_kernelIN5flash19enable_sm80_to_sm89INS1_16FlashAttnBwdSm80INS1_25CollectiveMainloopBwdSm80ILi2ELi2EN4cute5tupleIJNS5_1CILi128EEES8_NS7_ILi64EEEEEENS_10bfloat16_tEfNS_4arch4Sm80ELb0ELb1ELb1ELb1ELb0ELb0ELb0ELb0ELi2ELi4ELi4ELi4ELb0EEENS1_21CollectiveEpilogueBwdISA_SB_SD_Li256ELb1ELb0ELi2EEENS1_19SingleTileSchedulerILb1ELb0ELb0ELi128EEEEEEEEEvNT_6ParamsE$_ZN4cute3eso3ESOILb1ELb0EJNS_1CILi1EEENS_5tupleIJiiiEEENS2_ILi64EEENS4_IJNS2_ILi72EEENS2_ILi144EEENS2_ILi288EEEEEENS2_ILi512EEEEEC2ERKS3_RKS5_RKS6_RKSA_RKSB_,($_ZN7cutlass13device_kernelIN5flash19enable_sm80_to_sm89INS1_16FlashAttnBwdSm80INS1_25CollectiveMainloopBwdSm80ILi2ELi2EN4cute5tupleIJNS5_1CILi128EEES8_NS7_ILi64EEEEEENS_10bfloat16_tEfNS_4arch4Sm80ELb0ELb1ELb1ELb1ELb0ELb0ELb0ELb0ELi2ELi4ELi4ELi4ELb0EEENS1_21CollectiveEpilogueBwdISA_SB_SD_Li256ELb1ELb0ELi2EEENS1_19SingleTileSchedulerILb1ELb0ELb0ELi128EEEEEEEEEvNT_6ParamsE$_ZN4cute3eso3ESOILb1ELb0EJNS_1CILi1EEEiEEC2ERKS3_RKi - $_ZN7cutlass13device_kernelIN5flash19enable_sm80_to_sm89INS1_16FlashAttnBwdSm80INS1_25CollectiveMainloopBwdSm80ILi2ELi2EN4cute5tupleIJNS5_1CILi128EEES8_NS7_ILi64EEEEEENS_10bfloat16_tEfNS_4arch4Sm80ELb0ELb1ELb1ELb1ELb0ELb0ELb0ELb0ELi2ELi4ELi4ELi4ELb0EEENS1_21CollectiveEpilogueBwdISA_SB_SD_Li256ELb1ELb0ELi2EEENS1_19SingleTileSchedulerILb1ELb0ELb0ELi128EEEEEEEEEvNT_6ParamsE$_ZN4cute3eso3ESOILb1ELb0EJNS_1CILi1EEENS_5tupleIJiiiEEENS2_ILi64EEENS4_IJNS2_ILi72EEENS2_ILi144EEENS2_ILi288EEEEEENS2_ILi512EEEEEC2ERKS3_RKS5_RKS6_RKSA_RKSB_)
$_ZN7cutlass13device_kernelIN5flash19enable_sm80_to_sm89INS1_16FlashAttnBwdSm80INS1_25CollectiveMainloopBwdSm80ILi2ELi2EN4cute5tupleIJNS5_1CILi128EEES8_NS7_ILi64EEEEEENS_10bfloat16_tEfNS_4arch4Sm80ELb0ELb1ELb1ELb1ELb0ELb0ELb0ELb0ELi2ELi4ELi4ELi4ELb0EEENS1_21CollectiveEpilogueBwdISA_SB_SD_Li256ELb1ELb0ELi2EEENS1_19SingleTileSchedulerILb1ELb0ELb0ELi128EEEEEEEEEvNT_6ParamsE$_ZN4cute3eso3ESOILb1ELb0EJNS_1CILi1EEENS_5tupleIJiiiEEENS2_ILi64EEENS4_IJNS2_ILi72EEENS2_ILi144EEENS2_ILi288EEEEEENS2_ILi512EEEEEC2ERKS3_RKS5_RKS6_RKSA_RKSB_:
[----:B------:R-:W-:Y:S02]  /*90a0*/  IADD3 R4, R4, -c[0x0][0x20], RZ ;  /* 0x8000080004047a10 */ /* 0x000fe40007ffe0ff */
[----:B------:R-:W-:-:S03]  /*90b0*/  MOV R7, 0x0 ;  /* 0x0000000000077802 */ /* 0x000fc60000000f00 */
[----:B------:R1:W-:Y:S04]  /*90c0*/  STL [R4], R2 ;  /* 0x0000000204007387 */ /* 0x0003e80000100800 */
[----:B------:R1:W-:Y:S04]  /*90d0*/  STL [R4+0x4], R3 ;  /* 0x0000040304007387 */ /* 0x0003e80000100800 */
[----:B------:R1:W-:Y:S01]  /*90e0*/  STL [R4+0x8], R5 ;  /* 0x0000080504007387 */ /* 0x0003e20000100800 */
[----:B------:R-:W-:Y:S05]  /*90f0*/  RET.REL.NODEC R6 `(_ZN7cutlass13device_kernelIN5flash19enable_sm80_to_sm89INS1_16FlashAttnBwdSm80INS1_25CollectiveMainloopBwdSm80ILi2ELi2EN4cute5tupleIJNS5_1CILi128EEES8_NS7_ILi64EEEEEENS_10bfloat16_tEfNS_4arch4Sm80ELb0ELb1ELb1ELb1ELb0ELb0ELb0ELb0ELi2ELi4ELi4ELi4ELb0EEENS1_21CollectiveEpilogueBwdISA_SB_SD_Li256ELb1ELb0ELi2EEENS1_19SingleTileSchedulerILb1ELb0ELb0ELi128EEEEEEEEEvNT_6ParamsE) ;  /* 0xffff6f0006007950 */ /* 0x000fea0003c3ffff */
        .type           $_ZN7cutlass13device_kernelIN5flash19enable_sm80_to_sm89INS1_16FlashAttnBwdSm80INS1_25CollectiveMainloopBwdSm80ILi2ELi2EN4cute5tupleIJNS5_1CILi128EEES8_NS7_ILi64EEEEEENS_10bfloat16_tEfNS_4arch4Sm80ELb0ELb1ELb1ELb1ELb0ELb0ELb0ELb0ELi2ELi4ELi4ELi4ELb0EEENS1_21CollectiveEpilogueBwdISA_SB_SD_Li256ELb1ELb0ELi2EEENS1_19SingleTileSchedulerILb1ELb0ELb0ELi128EEEEEEEEEvNT_6ParamsE$_ZN4cute3eso3ESOILb1ELb0EJNS_1CILi1EEEiEEC2ERKS3_RKi,@function
        .size           $_ZN7cutlass13device_kernelIN5flash19enable_sm80_to_sm89INS1_16FlashAttnBwdSm80INS1_25CollectiveMainloopBwdSm80ILi2ELi2EN4cute5tupleIJNS5_1CILi128EEES8_NS7_ILi64EEEEEENS_10bfloat16_tEfNS_4arch4Sm80ELb0ELb1ELb1ELb1ELb0ELb0ELb0ELb0ELi2ELi4ELi4ELi4ELb0EEENS1_21CollectiveEpilogueBwdISA_SB_SD_Li256ELb1ELb0ELi2EEENS1_19SingleTileSchedulerILb1ELb0ELb0ELi128EEEEEEEEEvNT_6ParamsE$_ZN4cute3eso3ESOILb1ELb0EJNS_1CILi1EEEiEEC2ERKS3_RKi,($_ZN7cutlass13device_kernelIN5flash19enable_sm80_to_sm89INS1_16FlashAttnBwdSm80INS1_25CollectiveMainloopBwdSm80ILi2ELi2EN4cute5tupleIJNS5_1CILi128EEES8_NS7_ILi64EEEEEENS_10bfloat16_tEfNS_4arch4Sm80ELb0ELb1ELb1ELb1ELb0ELb0ELb0ELb0ELi2ELi4ELi4ELi4ELb0EEENS1_21CollectiveEpilogueBwdISA_SB_SD_Li256ELb1ELb0ELi2EEENS1_19SingleTileSchedulerILb1ELb0ELb0ELi128EEEEEEEEEvNT_6ParamsE$_ZN4cute3eso3ESOILb1ELb0EJNS_1CILi1EEEiiiNS2_ILi144EEENS2_ILi512EEEEEC2ERKS3_RKiSA_SA_RKS4_RKS5_ - $_ZN7cutlass13device_kernelIN5flash19enable_sm80_to_sm89INS1_16FlashAttnBwdSm80INS1_25CollectiveMainloopBwdSm80ILi2ELi2EN4cute5tupleIJNS5_1CILi128EEES8_NS7_ILi64EEEEEENS_10bfloat16_tEfNS_4arch4Sm80ELb0ELb1ELb1ELb1ELb0ELb0ELb0ELb0ELi2ELi4ELi4ELi4ELb0EEENS1_21CollectiveEpilogueBwdISA_SB_SD_Li256ELb1ELb0ELi2EEENS1_19SingleTileSchedulerILb1ELb0ELb0ELi128EEEEEEEEEvNT_6ParamsE$_ZN4cute3eso3ESOILb1ELb0EJNS_1CILi1EEEiEEC2ERKS3_RKi)
$_ZN7cutlass13device_kernelIN5flash19enable_sm80_to_sm89INS1_16FlashAttnBwdSm80INS1_25CollectiveMainloopBwdSm80ILi2ELi2EN4cute5tupleIJNS5_1CILi128EEES8_NS7_ILi64EEEEEENS_10bfloat16_tEfNS_4arch4Sm80ELb0ELb1ELb1ELb1ELb0ELb0ELb0ELb0ELi2ELi4ELi4ELi4ELb0EEENS1_21CollectiveEpilogueBwdISA_SB_SD_Li256ELb1ELb0ELi2EEENS1_19SingleTileSchedulerILb1ELb0ELb0ELi128EEEEEEEEEvNT_6ParamsE$_ZN4cute3eso3ESOILb1ELb0EJNS_1CILi1EEEiEEC2ERKS3_RKi:
[----:B------:R-:W-:Y:S02]  /*9100*/  IADD3 R61, R61, -c[0x0][0x20], RZ ;  /* 0x800008003d3d7a10 */ /* 0x000fe40007ffe0ff */
[----:B------:R-:W-:-:S03]  /*9110*/  MOV R5, 0x0 ;  /* 0x0000000000057802 */ /* 0x000fc60000000f00 */
[----:B------:R1:W-:Y:S01]  /*9120*/  STL [R61], R2 ;  /* 0x000000023d007387 */ /* 0x0003e20000100800 */
[----:B------:R-:W-:Y:S05]  /*9130*/  RET.REL.NODEC R4 `(_ZN7cutlass13device_kernelIN5flash19enable_sm80_to_sm89INS1_16FlashAttnBwdSm80INS1_25CollectiveMainloopBwdSm80ILi2ELi2EN4cute5tupleIJNS5_1CILi128EEES8_NS7_ILi64EEEEEENS_10bfloat16_tEfNS_4arch4Sm80ELb0ELb1ELb1ELb1ELb0ELb0ELb0ELb0ELi2ELi4ELi4ELi4ELb0EEENS1_21CollectiveEpilogueBwdISA_SB_SD_Li256ELb1ELb0ELi2EEENS1_19SingleTileSchedulerILb1ELb0ELb0ELi128EEEEEEEEEvNT_6ParamsE) ;  /* 0xffff6ec004007950 */ /* 0x000fea0003c3ffff */
        .type           $_ZN7cutlass13device_kernelIN5flash19enable_sm80_to_sm89INS1_16FlashAttnBwdSm80INS1_25CollectiveMainloopBwdSm80ILi2ELi2EN4cute5tupleIJNS5_1CILi128EEES8_NS7_ILi64EEEEEENS_10bfloat16_tEfNS_4arch4Sm80ELb0ELb1ELb1ELb1ELb0ELb0ELb0ELb0ELi2ELi4ELi4ELi4ELb0EEENS1_21CollectiveEpilogueBwdISA_SB_SD_Li256ELb1ELb0ELi2EEENS1_19SingleTileSchedulerILb1ELb0ELb0ELi128EEEEEEEEEvNT_6ParamsE$_ZN4cute3eso3ESOILb1ELb0EJNS_1CILi1EEEiiiNS2_ILi144EEENS2_ILi512EEEEEC2ERKS3_RKiSA_SA_RKS4_RKS5_,@function
        .size           $_ZN7cutlass13device_kernelIN5flash19enable_sm80_to_sm89INS1_16FlashAttnBwdSm80INS1_25CollectiveMainloopBwdSm80ILi2ELi2EN4cute5tupleIJNS5_1CILi128EEES8_NS7_ILi64EEEEEENS_10bfloat16_tEfNS_4arch4Sm80ELb0ELb1ELb1ELb1ELb0ELb0ELb0ELb0ELi2ELi4ELi4ELi4ELb0EEENS1_21CollectiveEpilogueBwdISA_SB_SD_Li256ELb1ELb0ELi2EEENS1_19SingleTileSchedulerILb1ELb0ELb0ELi128EEEEEEEEEvNT_6ParamsE$_ZN4cute3eso3ESOILb1ELb0EJNS_1CILi1EEEiiiNS2_ILi144EEENS2_ILi512EEEEEC2ERKS3_RKiSA_SA_RKS4_RKS5_,($_ZN7cutlass13device_kernelIN5flash19enable_sm80_to_sm89INS1_16FlashAttnBwdSm80INS1_25CollectiveMainloopBwdSm80ILi2ELi2EN4cute5tupleIJNS5_1CILi128EEES8_NS7_ILi64EEEEEENS_10bfloat16_tEfNS_4arch4Sm80ELb0ELb1ELb1ELb1ELb0ELb0ELb0ELb0ELi2ELi4ELi4ELi4ELb0EEENS1_21CollectiveEpilogueBwdISA_SB_SD_Li256ELb1ELb0ELi2EEENS1_19SingleTileSchedulerILb1ELb0ELb0ELi128EEEEEEEEEvNT_6ParamsE$_ZN4cute3eso3ESOILb1ELb0EJNS_1CILi1EEEiiiNS2_ILi64EEENS2_ILi72EEENS2_ILi144EEENS2_ILi288EEENS2_ILi512EEEEEC2ERKS3_RKiSD_SD_RKS4_RKS5_RKS6_RKS7_RKS8_ - $_ZN7cutlass13device_kernelIN5flash19enable_sm80_to_sm89INS1_16FlashAttnBwdSm80INS1_25CollectiveMainloopBwdSm80ILi2ELi2EN4cute5tupleIJNS5_1CILi128EEES8_NS7_ILi64EEEEEENS_10bfloat16_tEfNS_4arch4Sm80ELb0ELb1ELb1ELb1ELb0ELb0ELb0ELb0ELi2ELi4ELi4ELi4ELb0EEENS1_21CollectiveEpilogueBwdISA_SB_SD_Li256ELb1ELb0ELi2EEENS1_19SingleTileSchedulerILb1ELb0ELb0ELi128EEEEEEEEEvNT_6ParamsE$_ZN4cute3eso3ESOILb1ELb0EJNS_1CILi1EEEiiiNS2_ILi144EEENS2_ILi512EEEEEC2ERKS3_RKiSA_SA_RKS4_RKS5_)
$_ZN7cutlass13device_kernelIN5flash19enable_sm80_to_sm89INS1_16FlashAttnBwdSm80INS1_25CollectiveMainloopBwdSm80ILi2ELi2EN4cute5tupleIJNS5_1CILi128EEES8_NS7_ILi64EEEEEENS_10bfloat16_tEfNS_4arch4Sm80ELb0ELb1ELb1ELb1ELb0ELb0ELb0ELb0ELi2ELi4ELi4ELi4ELb0EEENS1_21CollectiveEpilogueBwdISA_SB_SD_Li256ELb1ELb0ELi2EEENS1_19SingleTileSchedulerILb1ELb0ELb0ELi128EEEEEEEEEvNT_6ParamsE$_ZN4cute3eso3ESOILb1ELb0EJNS_1CILi1EEEiiiNS2_ILi144EEENS2_ILi512EEEEEC2ERKS3_RKiSA_SA_RKS4_RKS5_:
        /* <DEDUP_REMOVED lines=10> */
[----:B------:R-:W-:Y:S05]  /*91e0*/  RET.REL.NODEC R74 `(_ZN7cutlass13device_kernelIN5flash19enable_sm80_to_sm89INS1_16FlashAttnBwdSm80INS1_25CollectiveMainloopBwdSm80ILi2ELi2EN4cute5tupleIJNS5_1CILi128EEES8_NS7_ILi64EEEEEENS_10bfloat16_tEfNS_4arch4Sm80ELb0ELb1ELb1ELb1ELb0ELb0ELb0ELb0ELi2ELi4ELi4ELi4ELb0EEENS1_21CollectiveEpilogueBwdISA_SB_SD_Li256ELb1ELb0ELi2EEENS1_19SingleTileSchedulerILb1ELb0ELb0ELi128EEEEEEEEEvNT_6ParamsE) ;  /* 0xffff6e104a007950 */ /* 0x000fea0003c3ffff */
        .type           $_ZN7cutlass13device_kernelIN5flash19enable_sm80_to_sm89INS1_16FlashAttnBwdSm80INS1_25CollectiveMainloopBwdSm80ILi2ELi2EN4cute5tupleIJNS5_1CILi128EEES8_NS7_ILi64EEEEEENS_10bfloat16_tEfNS_4arch4Sm80ELb0ELb1ELb1ELb1ELb0ELb0ELb0ELb0ELi2ELi4ELi4ELi4ELb0EEENS1_21CollectiveEpilogueBwdISA_SB_SD_Li256ELb1ELb0ELi2EEENS1_19SingleTileSchedulerILb1ELb0ELb0ELi128EEEEEEEEEvNT_6ParamsE$_ZN4cute3eso3ESOILb1ELb0EJNS_1CILi1EEEiiiNS2_ILi64EEENS2_ILi72EEENS2_ILi144EEENS2_ILi288EEENS2_ILi512EEEEEC2ERKS3_RKiSD_SD_RKS4_RKS5_RKS6_RKS7_RKS8_,@function
        .size           $_ZN7cutlass13device_kernelIN5flash19enable_sm80_to_sm89INS1_16FlashAttnBwdSm80INS1_25CollectiveMainloopBwdSm80ILi2ELi2EN4cute5tupleIJNS5_1CILi128EEES8_NS7_ILi64EEEEEENS_10bfloat16_tEfNS_4arch4Sm80ELb0ELb1ELb1ELb1ELb0ELb0ELb0ELb0ELi2ELi4ELi4ELi4ELb0EEENS1_21CollectiveEpilogueBwdISA_SB_SD_Li256ELb1ELb0ELi2EEENS1_19SingleTileSchedulerILb1ELb0ELb0ELi128EEEEEEEEEvNT_6ParamsE$_ZN4cute3eso3ESOILb1ELb0EJNS_1CILi1EEEiiiNS2_ILi64EEENS2_ILi72EEENS2_ILi144EEENS2_ILi288EEENS2_ILi512EEEEEC2ERKS3_RKiSD_SD_RKS4_RKS5_RKS6_RKS7_RKS8_,($_ZN7cutlass13device_kernelIN5flash19enable_sm80_to_sm89INS1_16FlashAttnBwdSm80INS1_25CollectiveMainloopBwdSm80ILi2ELi2EN4cute5tupleIJNS5_1CILi128EEES8_NS7_ILi64EEEEEENS_10bfloat16_tEfNS_4arch4Sm80ELb0ELb1ELb1ELb1ELb0ELb0ELb0ELb0ELi2ELi4ELi4ELi4ELb0EEENS1_21CollectiveEpilogueBwdISA_SB_SD_Li256ELb1ELb0ELi2EEENS1_19SingleTileSchedulerILb1ELb0ELb0ELi128EEEEEEEEEvNT_6ParamsE$_ZN4cute3eso3ESOILb1ELb0EJNS_1CILi1EEEiiiNS2_ILi72EEENS2_ILi512EEEEEC2ERKS3_RKiSA_SA_RKS4_RKS5_ - $_ZN7cutlass13device_kernelIN5flash19enable_sm80_to_sm89INS1_16FlashAttnBwdSm80INS1_25CollectiveMainloopBwdSm80ILi2ELi2EN4cute5tupleIJNS5_1CILi128EEES8_NS7_ILi64EEEEEENS_10bfloat16_tEfNS_4arch4Sm80ELb0ELb1ELb1ELb1ELb0ELb0ELb0ELb0ELi2ELi4ELi4ELi4ELb0EEENS1_21CollectiveEpilogueBwdISA_SB_SD_Li256ELb1ELb0ELi2EEENS1_19SingleTileSchedulerILb1ELb0ELb0ELi128EEEEEEEEEvNT_6ParamsE$_ZN4cute3eso3ESOILb1ELb0EJNS_1CILi1EEEiiiNS2_ILi64EEENS2_ILi72EEENS2_ILi144EEENS2_ILi288EEENS2_ILi512EEEEEC2ERKS3_RKiSD_SD_RKS4_RKS5_RKS6_RKS7_RKS8_)
$_ZN7cutlass13device_kernelIN5flash19enable_sm80_to_sm89INS1_16FlashAttnBwdSm80INS1_25CollectiveMainloopBwdSm80ILi2ELi2EN4cute5tupleIJNS5_1CILi128EEES8_NS7_ILi64EEEEEENS_10bfloat16_tEfNS_4arch4Sm80ELb0ELb1ELb1ELb1ELb0ELb0ELb0ELb0ELi2ELi4ELi4ELi4ELb0EEENS1_21CollectiveEpilogueBwdISA_SB_SD_Li256ELb1ELb0ELi2EEENS1_19SingleTileSchedulerILb1ELb0ELb0ELi128EEEEEEEEEvNT_6ParamsE$_ZN4cute3eso3ESOILb1ELb0EJNS_1CILi1EEEiiiNS2_ILi64EEENS2_ILi72EEENS2_ILi144EEENS2_ILi288EEENS2_ILi512EEEEEC2ERKS3_RKiSD_SD_RKS4_RKS5_RKS6_RKS7_RKS8_:
        /* <DEDUP_REMOVED lines=10> */
        .type           $_ZN7cutlass13device_kernelIN5flash19enable_sm80_to_sm89INS1_16FlashAttnBwdSm80INS1_25CollectiveMainloopBwdSm80ILi2ELi2EN4cute5tupleIJNS5_1CILi128EEES8_NS7_ILi64EEEEEENS_10bfloat16_tEfNS_4arch4Sm80ELb0ELb1ELb1ELb1ELb0ELb0ELb0ELb0ELi2ELi4ELi4ELi4ELb0EEENS1_21CollectiveEpilogueBwdISA_SB_SD_Li256ELb1ELb0ELi2EEENS1_19SingleTileSchedulerILb1ELb0ELb0ELi128EEEEEEEEEvNT_6ParamsE$_ZN4cute3eso3ESOILb1ELb0EJNS_1CILi1EEEiiiNS2_ILi72EEENS2_ILi512EEEEEC2ERKS3_RKiSA_SA_RKS4_RKS5_,@function
        .size           $_ZN7cutlass13device_kernelIN5flash19enable_sm80_to_sm89INS1_16FlashAttnBwdSm80INS1_25CollectiveMainloopBwdSm80ILi2ELi2EN4cute5tupleIJNS5_1CILi128EEES8_NS7_ILi64EEEEEENS_10bfloat16_tEfNS_4arch4Sm80ELb0ELb1ELb1ELb1ELb0ELb0ELb0ELb0ELi2ELi4ELi4ELi4ELb0EEENS1_21CollectiveEpilogueBwdISA_SB_SD_Li256ELb1ELb0ELi2EEENS1_19SingleTileSchedulerILb1ELb0ELb0ELi128EEEEEEEEEvNT_6ParamsE$_ZN4cute3eso3ESOILb1ELb0EJNS_1CILi1EEEiiiNS2_ILi72EEENS2_ILi512EEEEEC2ERKS3_RKiSA_SA_RKS4_RKS5_,($_ZN7cutlass13device_kernelIN5flash19enable_sm80_to_sm89INS1_16FlashAttnBwdSm80INS1_25CollectiveMainloopBwdSm80ILi2ELi2EN4cute5tupleIJNS5_1CILi128EEES8_NS7_ILi64EEEEEENS_10bfloat16_tEfNS_4arch4Sm80ELb0ELb1ELb1ELb1ELb0ELb0ELb0ELb0ELi2ELi4ELi4ELi4ELb0EEENS1_21CollectiveEpilogueBwdISA_SB_SD_Li256ELb1ELb0ELi2EEENS1_19SingleTileSchedulerILb1ELb0ELb0ELi128EEEEEEEEEvNT_6ParamsE$_ZN4cute3eso3ESOILb1ELb0EJNS_1CILi2EEEiEEC2ERKS3_RKi - $_ZN7cutlass13device_kernelIN5flash19enable_sm80_to_sm89INS1_16FlashAttnBwdSm80INS1_25CollectiveMainloopBwdSm80ILi2ELi2EN4cute5tupleIJNS5_1CILi128EEES8_NS7_ILi64EEEEEENS_10bfloat16_tEfNS_4arch4Sm80ELb0ELb1ELb1ELb1ELb0ELb0ELb0ELb0ELi2ELi4ELi4ELi4ELb0EEENS1_21CollectiveEpilogueBwdISA_SB_SD_Li256ELb1ELb0ELi2EEENS1_19SingleTileSchedulerILb1ELb0ELb0ELi128EEEEEEEEEvNT_6ParamsE$_ZN4cute3eso3ESOILb1ELb0EJNS_1CILi1EEEiiiNS2_ILi72EEENS2_ILi512EEEEEC2ERKS3_RKiSA_SA_RKS4_RKS5_)
$_ZN7cutlass13device_kernelIN5flash19enable_sm80_to_sm89INS1_16FlashAttnBwdSm80INS1_25CollectiveMainloopBwdSm80ILi2ELi2EN4cute5tupleIJNS5_1CILi128EEES8_NS7_ILi64EEEEEENS_10bfloat16_tEfNS_4arch4Sm80ELb0ELb1ELb1ELb1ELb0ELb0ELb0ELb0ELi2ELi4ELi4ELi4ELb0EEENS1_21CollectiveEpilogueBwdISA_SB_SD_Li256ELb1ELb0ELi2EEENS1_19SingleTileSchedulerILb1ELb0ELb0ELi128EEEEEEEEEvNT_6ParamsE$_ZN4cute3eso3ESOILb1ELb0EJNS_1CILi1EEEiiiNS2_ILi72EEENS2_ILi512EEEEEC2ERKS3_RKiSA_SA_RKS4_RKS5_:
        /* <DEDUP_REMOVED lines=11> */
        .type           $_ZN7cutlass13device_kernelIN5flash19enable_sm80_to_sm89INS1_16FlashAttnBwdSm80INS1_25CollectiveMainloopBwdSm80ILi2ELi2EN4cute5tupleIJNS5_1CILi128EEES8_NS7_ILi64EEEEEENS_10bfloat16_tEfNS_4arch4Sm80ELb0ELb1ELb1ELb1ELb0ELb0ELb0ELb0ELi2ELi4ELi4ELi4ELb0EEENS1_21CollectiveEpilogueBwdISA_SB_SD_Li256ELb1ELb0ELi2EEENS1_19SingleTileSchedulerILb1ELb0ELb0ELi128EEEEEEEEEvNT_6ParamsE$_ZN4cute3eso3ESOILb1ELb0EJNS_1CILi2EEEiEEC2ERKS3_RKi,@function
        .size           $_ZN7cutlass13device_kernelIN5flash19enable_sm80_to_sm89INS1_16FlashAttnBwdSm80INS1_25CollectiveMainloopBwdSm80ILi2ELi2EN4cute5tupleIJNS5_1CILi128EEES8_NS7_ILi64EEEEEENS_10bfloat16_tEfNS_4arch4Sm80ELb0ELb1ELb1ELb1ELb0ELb0ELb0ELb0ELi2ELi4ELi4ELi4ELb0EEENS1_21CollectiveEpilogueBwdISA_SB_SD_Li256ELb1ELb0ELi2EEENS1_19SingleTileSchedulerILb1ELb0ELb0ELi128EEEEEEEEEvNT_6ParamsE$_ZN4cute3eso3ESOILb1ELb0EJNS_1CILi2EEEiEEC2ERKS3_RKi,($_ZN7cutlass13device_kernelIN5flash19enable_sm80_to_sm89INS1_16FlashAttnBwdSm80INS1_25CollectiveMainloopBwdSm80ILi2ELi2EN4cute5tupleIJNS5_1CILi128EEES8_NS7_ILi64EEEEEENS_10bfloat16_tEfNS_4arch4Sm80ELb0ELb1ELb1ELb1ELb0ELb0ELb0ELb0ELi2ELi4ELi4ELi4ELb0EEENS1_21CollectiveEpilogueBwdISA_SB_SD_Li256ELb1ELb0ELi2EEENS1_19SingleTileSchedulerILb1ELb0ELb0ELi128EEEEEEEEEvNT_6ParamsE$_ZN4cute3eso3ESOILb1ELb0EJNS_1CILi4096EEENS_5tupleIJNS4_IJiiEEENS2_ILi8192EEEEEEEEC2ERKS3_RKS7_ - $_ZN7cutlass13device_kernelIN5flash19enable_sm80_to_sm89INS1_16FlashAttnBwdSm80INS1_25CollectiveMainloopBwdSm80ILi2ELi2EN4cute5tupleIJNS5_1CILi128EEES8_NS7_ILi64EEEEEENS_10bfloat16_tEfNS_4arch4Sm80ELb0ELb1ELb1ELb1ELb0ELb0ELb0ELb0ELi2ELi4ELi4ELi4ELb0EEENS1_21CollectiveEpilogueBwdISA_SB_SD_Li256ELb1ELb0ELi2EEENS1_19SingleTileSchedulerILb1ELb0ELb0ELi128EEEEEEEEEvNT_6ParamsE$_ZN4cute3eso3ESOILb1ELb0EJNS_1CILi2EEEiEEC2ERKS3_RKi)
$_ZN7cutlass13device_kernelIN5flash19enable_sm80_to_sm89INS1_16FlashAttnBwdSm80INS1_25CollectiveMainloopBwdSm80ILi2ELi2EN4cute5tupleIJNS5_1CILi128EEES8_NS7_ILi64EEEEEENS_10bfloat16_tEfNS_4arch4Sm80ELb0ELb1ELb1ELb1ELb0ELb0ELb0ELb0ELi2ELi4ELi4ELi4ELb0EEENS1_21CollectiveEpilogueBwdISA_SB_SD_Li256ELb1ELb0ELi2EEENS1_19SingleTileSchedulerILb1ELb0ELb0ELi128EEEEEEEEEvNT_6ParamsE$_ZN4cute3eso3ESOILb1ELb0EJNS_1CILi2EEEiEEC2ERKS3_RKi:
[----:B------:R-:W-:Y:S02]  /*9340*/  IADD3 R2, R2, -c[0x0][0x20], RZ ;  /* 0x8000080002027a10 */ /* 0x000fe40007ffe0ff */
[----:B------:R-:W-:-:S03]  /*9350*/  MOV R5, 0x0 ;  /* 0x0000000000057802 */ /* 0x000fc60000000f00 */
[----:B------:R1:W-:Y:S01]  /*9360*/  STL [R2], R3 ;  /* 0x0000000302007387 */ /* 0x0003e20000100800 */
[----:B------:R-:W-:Y:S05]  /*9370*/  RET.REL.NODEC R4 `(_ZN7cutlass13device_kernelIN5flash19enable_sm80_to_sm89INS1_16FlashAttnBwdSm80INS1_25CollectiveMainloopBwdSm80ILi2ELi2EN4cute5tupleIJNS5_1CILi128EEES8_NS7_ILi64EEEEEENS_10bfloat16_tEfNS_4arch4Sm80ELb0ELb1ELb1ELb1ELb0ELb0ELb0ELb0ELi2ELi4ELi4ELi4ELb0EEENS1_21CollectiveEpilogueBwdISA_SB_SD_Li256ELb1ELb0ELi2EEENS1_19SingleTileSchedulerILb1ELb0ELb0ELi128EEEEEEEEEvNT_6ParamsE) ;  /* 0xffff6c8004007950 */ /* 0x000fea0003c3ffff */
        .type           $_ZN7cutlass13device_kernelIN5flash19enable_sm80_to_sm89INS1_16FlashAttnBwdSm80INS1_25CollectiveMainloopBwdSm80ILi2ELi2EN4cute5tupleIJNS5_1CILi128EEES8_NS7_ILi64EEEEEENS_10bfloat16_tEfNS_4arch4Sm80ELb0ELb1ELb1ELb1ELb0ELb0ELb0ELb0ELi2ELi4ELi4ELi4ELb0EEENS1_21CollectiveEpilogueBwdISA_SB_SD_Li256ELb1ELb0ELi2EEENS1_19SingleTileSchedulerILb1ELb0ELb0ELi128EEEEEEEEEvNT_6ParamsE$_ZN4cute3eso3ESOILb1ELb0EJNS_1CILi4096EEENS_5tupleIJNS4_IJiiEEENS2_ILi8192EEEEEEEEC2ERKS3_RKS7_,@function
        .size           $_ZN7cutlass13device_kernelIN5flash19enable_sm80_to_sm89INS1_16FlashAttnBwdSm80INS1_25CollectiveMainloopBwdSm80ILi2ELi2EN4cute5tupleIJNS5_1CILi128EEES8_NS7_ILi64EEEEEENS_10bfloat16_tEfNS_4arch4Sm80ELb0ELb1ELb1ELb1ELb0ELb0ELb0ELb0ELi2ELi4ELi4ELi4ELb0EEENS1_21CollectiveEpilogueBwdISA_SB_SD_Li256ELb1ELb0ELi2EEENS1_19SingleTileSchedulerILb1ELb0ELb0ELi128EEEEEEEEEvNT_6ParamsE$_ZN4cute3eso3ESOILb1ELb0EJNS_1CILi4096EEENS_5tupleIJNS4_IJiiEEENS2_ILi8192EEEEEEEEC2ERKS3_RKS7_,($_ZN7cutlass13device_kernelIN5flash19enable_sm80_to_sm89INS1_16FlashAttnBwdSm80INS1_25CollectiveMainloopBwdSm80ILi2ELi2EN4cute5tupleIJNS5_1CILi128EEES8_NS7_ILi64EEEEEENS_10bfloat16_tEfNS_4arch4Sm80ELb0ELb1ELb1ELb1ELb0ELb0ELb0ELb0ELi2ELi4ELi4ELi4ELb0EEENS1_21CollectiveEpilogueBwdISA_SB_SD_Li256ELb1ELb0ELi2EEENS1_19SingleTileSchedulerILb1ELb0ELb0ELi128EEEEEEEEEvNT_6ParamsE$_ZN4cute3eso3ESOILb1ELb0EJNS_1CILi4096EEENS_5tupleIJiiEEEEEC2ERKS3_RKS5_ - $_ZN7cutlass13device_kernelIN5flash19enable_sm80_to_sm89INS1_16FlashAttnBwdSm80INS1_25CollectiveMainloopBwdSm80ILi2ELi2EN4cute5tupleIJNS5_1CILi128EEES8_NS7_ILi64EEEEEENS_10bfloat16_tEfNS_4arch4Sm80ELb0ELb1ELb1ELb1ELb0ELb0ELb0ELb0ELi2ELi4ELi4ELi4ELb0EEENS1_21CollectiveEpilogueBwdISA_SB_SD_Li256ELb1ELb0ELi2EEENS1_19SingleTileSchedulerILb1ELb0ELb0ELi128EEEEEEEEEvNT_6ParamsE$_ZN4cute3eso3ESOILb1ELb0EJNS_1CILi4096EEENS_5tupleIJNS4_IJiiEEENS2_ILi8192EEEEEEEEC2ERKS3_RKS7_)
$_ZN7cutlass13device_kernelIN5flash19enable_sm80_to_sm89INS1_16FlashAttnBwdSm80INS1_25CollectiveMainloopBwdSm80ILi2ELi2EN4cute5tupleIJNS5_1CILi128EEES8_NS7_ILi64EEEEEENS_10bfloat16_tEfNS_4arch4Sm80ELb0ELb1ELb1ELb1ELb0ELb0ELb0ELb0ELi2ELi4ELi4ELi4ELb0EEENS1_21CollectiveEpilogueBwdISA_SB_SD_Li256ELb1ELb0ELi2EEENS1_19SingleTileSchedulerILb1ELb0ELb0ELi128EEEEEEEEEvNT_6ParamsE$_ZN4cute3eso3ESOILb1ELb0EJNS_1CILi4096EEENS_5tupleIJNS4_IJiiEEENS2_ILi8192EEEEEEEEC2ERKS3_RKS7_:
[----:B------:R-:W-:Y:S02]  /*9380*/  IADD3 R2, R2, -c[0x0][0x20], RZ ;  /* 0x8000080002027a10 */ /* 0x000fe40007ffe0ff */
[----:B------:R-:W-:-:S03]  /*9390*/  MOV R7, 0x0 ;  /* 0x0000000000077802 */ /* 0x000fc60000000f00 */
[----:B------:R1:W-:Y:S04]  /*93a0*/  STL [R2], R5 ;  /* 0x0000000502007387 */ /* 0x0003e80000100800 */
[----:B------:R1:W-:Y:S01]  /*93b0*/  STL [R2+0x4], R3 ;  /* 0x0000040302007387 */ /* 0x0003e20000100800 */
[----:B------:R-:W-:Y:S05]  /*93c0*/  RET.REL.NODEC R6 `(_ZN7cutlass13device_kernelIN5flash19enable_sm80_to_sm89INS1_16FlashAttnBwdSm80INS1_25CollectiveMainloopBwdSm80ILi2ELi2EN4cute5tupleIJNS5_1CILi128EEES8_NS7_ILi64EEEEEENS_10bfloat16_tEfNS_4arch4Sm80ELb0ELb1ELb1ELb1ELb0ELb0ELb0ELb0ELi2ELi4ELi4ELi4ELb0EEENS1_21CollectiveEpilogueBwdISA_SB_SD_Li256ELb1ELb0ELi2EEENS1_19SingleTileSchedulerILb1ELb0ELb0ELi128EEEEEEEEEvNT_6ParamsE) ;  /* 0xffff6c3006007950 */ /* 0x000fea0003c3ffff */
        .type           $_ZN7cutlass13device_kernelIN5flash19enable_sm80_to_sm89INS1_16FlashAttnBwdSm80INS1_25CollectiveMainloopBwdSm80ILi2ELi2EN4cute5tupleIJNS5_1CILi128EEES8_NS7_ILi64EEEEEENS_10bfloat16_tEfNS_4arch4Sm80ELb0ELb1ELb1ELb1ELb0ELb0ELb0ELb0ELi2ELi4ELi4ELi4ELb0EEENS1_21CollectiveEpilogueBwdISA_SB_SD_Li256ELb1ELb0ELi2EEENS1_19SingleTileSchedulerILb1ELb0ELb0ELi128EEEEEEEEEvNT_6ParamsE$_ZN4cute3eso3ESOILb1ELb0EJNS_1CILi4096EEENS_5tupleIJiiEEEEEC2ERKS3_RKS5_,@function
        .size           $_ZN7cutlass13device_kernelIN5flash19enable_sm80_to_sm89INS1_16FlashAttnBwdSm80INS1_25CollectiveMainloopBwdSm80ILi2ELi2EN4cute5tupleIJNS5_1CILi128EEES8_NS7_ILi64EEEEEENS_10bfloat16_tEfNS_4arch4Sm80ELb0ELb1ELb1ELb1ELb0ELb0ELb0ELb0ELi2ELi4ELi4ELi4ELb0EEENS1_21CollectiveEpilogueBwdISA_SB_SD_Li256ELb1ELb0ELi2EEENS1_19SingleTileSchedulerILb1ELb0ELb0ELi128EEEEEEEEEvNT_6ParamsE$_ZN4cute3eso3ESOILb1ELb0EJNS_1CILi4096EEENS_5tupleIJiiEEEEEC2ERKS3_RKS5_,($_ZN7cutlass13device_kernelIN5flash19enable_sm80_to_sm89INS1_16FlashAttnBwdSm80INS1_25CollectiveMainloopBwdSm80ILi2ELi2EN4cute5tupleIJNS5_1CILi128EEES8_NS7_ILi64EEEEEENS_10bfloat16_tEfNS_4arch4Sm80ELb0ELb1ELb1ELb1ELb0ELb0ELb0ELb0ELi2ELi4ELi4ELi4ELb0EEENS1_21CollectiveEpilogueBwdISA_SB_SD_Li256ELb1ELb0ELi2EEENS1_19SingleTileSchedulerILb1ELb0ELb0ELi128EEEEEEEEEvNT_6ParamsE$_ZN4cute3eso3ESOILb1ELb0EJNS_1CILi4096EEEiiEEC2ERKS3_RKiS8_ - $_ZN7cutlass13device_kernelIN5flash19enable_sm80_to_sm89INS1_16FlashAttnBwdSm80INS1_25CollectiveMainloopBwdSm80ILi2ELi2EN4cute5tupleIJNS5_1CILi128EEES8_NS7_ILi64EEEEEENS_10bfloat16_tEfNS_4arch4Sm80ELb0ELb1ELb1ELb1ELb0ELb0ELb0ELb0ELi2ELi4ELi4ELi4ELb0EEENS1_21CollectiveEpilogueBwdISA_SB_SD_Li256ELb1ELb0ELi2EEENS1_19SingleTileSchedulerILb1ELb0ELb0ELi128EEEEEEEEEvNT_6ParamsE$_ZN4cute3eso3ESOILb1ELb0EJNS_1CILi4096EEENS_5tupleIJiiEEEEEC2ERKS3_RKS5_)
$_ZN7cutlass13device_kernelIN5flash19enable_sm80_to_sm89INS1_16FlashAttnBwdSm80INS1_25CollectiveMainloopBwdSm80ILi2ELi2EN4cute5tupleIJNS5_1CILi128EEES8_NS7_ILi64EEEEEENS_10bfloat16_tEfNS_4arch4Sm80ELb0ELb1ELb1ELb1ELb0ELb0ELb0ELb0ELi2ELi4ELi4ELi4ELb0EEENS1_21CollectiveEpilogueBwdISA_SB_SD_Li256ELb1ELb0ELi2EEENS1_19SingleTileSchedulerILb1ELb0ELb0ELi128EEEEEEEEEvNT_6ParamsE$_ZN4cute3eso3ESOILb1ELb0EJNS_1CILi4096EEENS_5tupleIJiiEEEEEC2ERKS3_RKS5_:
[----:B------:R-:W-:Y:S02]  /*93d0*/  IADD3 R2, R2, -c[0x0][0x20], RZ ;  /* 0x8000080002027a10 */ /* 0x000fe40007ffe0ff */
[----:B------:R-:W-:-:S03]  /*93e0*/  MOV R7, 0x0 ;  /* 0x0000000000077802 */ /* 0x000fc60000000f00 */
[----:B------:R1:W-:Y:S04]  /*93f0*/  STL [R2], R5 ;  /* 0x0000000502007387 */ /* 0x0003e80000100800 */
[----:B------:R1:W-:Y:S01]  /*9400*/  STL [R2+0x4], R3 ;  /* 0x0000040302007387 */ /* 0x0003e20000100800 */
[----:B------:R-:W-:Y:S05]  /*9410*/  RET.REL.NODEC R6 `(_ZN7cutlass13device_kernelIN5flash19enable_sm80_to_sm89INS1_16FlashAttnBwdSm80INS1_25CollectiveMainloopBwdSm80ILi2ELi2EN4cute5tupleIJNS5_1CILi128EEES8_NS7_ILi64EEEEEENS_10bfloat16_tEfNS_4arch4Sm80ELb0ELb1ELb1ELb1ELb0ELb0ELb0ELb0ELi2ELi4ELi4ELi4ELb0EEENS1_21CollectiveEpilogueBwdISA_SB_SD_Li256ELb1ELb0ELi2EEENS1_19SingleTileSchedulerILb1ELb0ELb0ELi128EEEEEEEEEvNT_6ParamsE) ;  /* 0xffff6be006007950 */ /* 0x000fea0003c3ffff */
        .type           $_ZN7cutlass13device_kernelIN5flash19enable_sm80_to_sm89INS1_16FlashAttnBwdSm80INS1_25CollectiveMainloopBwdSm80ILi2ELi2EN4cute5tupleIJNS5_1CILi128EEES8_NS7_ILi64EEEEEENS_10bfloat16_tEfNS_4arch4Sm80ELb0ELb1ELb1ELb1ELb0ELb0ELb0ELb0ELi2ELi4ELi4ELi4ELb0EEENS1_21CollectiveEpilogueBwdISA_SB_SD_Li256ELb1ELb0ELi2EEENS1_19SingleTileSchedulerILb1ELb0ELb0ELi128EEEEEEEEEvNT_6ParamsE$_ZN4cute3eso3ESOILb1ELb0EJNS_1CILi4096EEEiiEEC2ERKS3_RKiS8_,@function
        .size           $_ZN7cutlass13device_kernelIN5flash19enable_sm80_to_sm89INS1_16FlashAttnBwdSm80INS1_25CollectiveMainloopBwdSm80ILi2ELi2EN4cute5tupleIJNS5_1CILi128EEES8_NS7_ILi64EEEEEENS_10bfloat16_tEfNS_4arch4Sm80ELb0ELb1ELb1ELb1ELb0ELb0ELb0ELb0ELi2ELi4ELi4ELi4ELb0EEENS1_21CollectiveEpilogueBwdISA_SB_SD_Li256ELb1ELb0ELi2EEENS1_19SingleTileSchedulerILb1ELb0ELb0ELi128EEEEEEEEEvNT_6ParamsE$_ZN4cute3eso3ESOILb1ELb0EJNS_1CILi4096EEEiiEEC2ERKS3_RKiS8_,($_ZN7cutlass13device_kernelIN5flash19enable_sm80_to_sm89INS1_16FlashAttnBwdSm80INS1_25CollectiveMainloopBwdSm80ILi2ELi2EN4cute5tupleIJNS5_1CILi128EEES8_NS7_ILi64EEEEEENS_10bfloat16_tEfNS_4arch4Sm80ELb0ELb1ELb1ELb1ELb0ELb0ELb0ELb0ELi2ELi4ELi4ELi4ELb0EEENS1_21CollectiveEpilogueBwdISA_SB_SD_Li256ELb1ELb0ELi2EEENS1_19SingleTileSchedulerILb1ELb0ELb0ELi128EEEEEEEEEvNT_6ParamsE$_ZN4cute3eso3ESOILb1ELb0EJNS_1CILi4096EEEiiNS2_ILi8192EEEEEC2ERKS3_RKiS9_RKS4_ - $_ZN7cutlass13device_kernelIN5flash19enable_sm80_to_sm89INS1_16FlashAttnBwdSm80INS1_25CollectiveMainloopBwdSm80ILi2ELi2EN4cute5tupleIJNS5_1CILi128EEES8_NS7_ILi64EEEEEENS_10bfloat16_tEfNS_4arch4Sm80ELb0ELb1ELb1ELb1ELb0ELb0ELb0ELb0ELi2ELi4ELi4ELi4ELb0EEENS1_21CollectiveEpilogueBwdISA_SB_SD_Li256ELb1ELb0ELi2EEENS1_19SingleTileSchedulerILb1ELb0ELb0ELi128EEEEEEEEEvNT_6ParamsE$_ZN4cute3eso3ESOILb1ELb0EJNS_1CILi4096EEEiiEEC2ERKS3_RKiS8_)
$_ZN7cutlass13device_kernelIN5flash19enable_sm80_to_sm89INS1_16FlashAttnBwdSm80INS1_25CollectiveMainloopBwdSm80ILi2ELi2EN4cute5tupleIJNS5_1CILi128EEES8_NS7_ILi64EEEEEENS_10bfloat16_tEfNS_4arch4Sm80ELb0ELb1ELb1ELb1ELb0ELb0ELb0ELb0ELi2ELi4ELi4ELi4ELb0EEENS1_21CollectiveEpilogueBwdISA_SB_SD_Li256ELb1ELb0ELi2EEENS1_19SingleTileSchedulerILb1ELb0ELb0ELi128EEEEEEEEEvNT_6ParamsE$_ZN4cute3eso3ESOILb1ELb0EJNS_1CILi4096EEEiiEEC2ERKS3_RKiS8_:
[----:B------:R-:W-:Y:S02]  /*9420*/  IADD3 R3, R3, -c[0x0][0x20], RZ ;  /* 0x8000080003037a10 */ /* 0x000fe40007ffe0ff */
[----:B------:R-:W-:-:S03]  /*9430*/  IADD3 R2, R2, -c[0x0][0x20], RZ ;  /* 0x8000080002027a10 */ /* 0x000fc60007ffe0ff */
[----:B------:R1:W-:Y:S04]  /*9440*/  STL [R3], R8 ;  /* 0x0000000803007387 */ /* 0x0003e80000100800 */
[----:B------:R-:W2:Y:S01]  /*9450*/  LDL R2, [R2] ;  /* 0x0000000002027983 */ /* 0x000ea20000100800 */
[----:B------:R-:W-:-:S03]  /*9460*/  IMAD.MOV.U32 R7, RZ, RZ, 0x0 ;  /* 0x00000000ff077424 */ /* 0x000fc600078e00ff */
[----:B--2---:R1:W-:Y:S01]  /*9470*/  STL [R3+0x4], R2 ;  /* 0x0000040203007387 */ /* 0x0043e20000100800 */
[----:B------:R-:W-:Y:S05]  /*9480*/  RET.REL.NODEC R6 `(_ZN7cutlass13device_kernelIN5flash19enable_sm80_to_sm89INS1_16FlashAttnBwdSm80INS1_25CollectiveMainloopBwdSm80ILi2ELi2EN4cute5tupleIJNS5_1CILi128EEES8_NS7_ILi64EEEEEENS_10bfloat16_tEfNS_4arch4Sm80ELb0ELb1ELb1ELb1ELb0ELb0ELb0ELb0ELi2ELi4ELi4ELi4ELb0EEENS1_21CollectiveEpilogueBwdISA_SB_SD_Li256ELb1ELb0ELi2EEENS1_19SingleTileSchedulerILb1ELb0ELb0ELi128EEEEEEEEEvNT_6ParamsE) ;  /* 0xffff6b7006007950 */ /* 0x000fea0003c3ffff */
        .type           $_ZN7cutlass13device_kernelIN5flash19enable_sm80_to_sm89INS1_16FlashAttnBwdSm80INS1_25CollectiveMainloopBwdSm80ILi2ELi2EN4cute5tupleIJNS5_1CILi128EEES8_NS7_ILi64EEEEEENS_10bfloat16_tEfNS_4arch4Sm80ELb0ELb1ELb1ELb1ELb0ELb0ELb0ELb0ELi2ELi4ELi4ELi4ELb0EEENS1_21CollectiveEpilogueBwdISA_SB_SD_Li256ELb1ELb0ELi2EEENS1_19SingleTileSchedulerILb1ELb0ELb0ELi128EEEEEEEEEvNT_6ParamsE$_ZN4cute3eso3ESOILb1ELb0EJNS_1CILi4096EEEiiNS2_ILi8192EEEEEC2ERKS3_RKiS9_RKS4_,@function
        .size           $_ZN7cutlass13device_kernelIN5flash19enable_sm80_to_sm89INS1_16FlashAttnBwdSm80INS1_25CollectiveMainloopBwdSm80ILi2ELi2EN4cute5tupleIJNS5_1CILi128EEES8_NS7_ILi64EEEEEENS_10bfloat16_tEfNS_4arch4Sm80ELb0ELb1ELb1ELb1ELb0ELb0ELb0ELb0ELi2ELi4ELi4ELi4ELb0EEENS1_21CollectiveEpilogueBwdISA_SB_SD_Li256ELb1ELb0ELi2EEENS1_19SingleTileSchedulerILb1ELb0ELb0ELi128EEEEEEEEEvNT_6ParamsE$_ZN4cute3eso3ESOILb1ELb0EJNS_1CILi4096EEEiiNS2_ILi8192EEEEEC2ERKS3_RKiS9_RKS4_,($_ZN7cutlass13device_kernelIN5flash19enable_sm80_to_sm89INS1_16FlashAttnBwdSm80INS1_25CollectiveMainloopBwdSm80ILi2ELi2EN4cute5tupleIJNS5_1CILi128EEES8_NS7_ILi64EEEEEENS_10bfloat16_tEfNS_4arch4Sm80ELb0ELb1ELb1ELb1ELb0ELb0ELb0ELb0ELi2ELi4ELi4ELi4ELb0EEENS1_21CollectiveEpilogueBwdISA_SB_SD_Li256ELb1ELb0ELi2EEENS1_19SingleTileSchedulerILb1ELb0ELb0ELi128EEEEEEEEEvNT_6ParamsE$_ZN4cute3eso3ESOILb1ELb0EJNS_1CILi8EEEiiEEC2ERKS3_RKiS8_ - $_ZN7cutlass13device_kernelIN5flash19enable_sm80_to_sm89INS1_16FlashAttnBwdSm80INS1_25CollectiveMainloopBwdSm80ILi2ELi2EN4cute5tupleIJNS5_1CILi128EEES8_NS7_ILi64EEEEEENS_10bfloat16_tEfNS_4arch4Sm80ELb0ELb1ELb1ELb1ELb0ELb0ELb0ELb0ELi2ELi4ELi4ELi4ELb0EEENS1_21CollectiveEpilogueBwdISA_SB_SD_Li256ELb1ELb0ELi2EEENS1_19SingleTileSchedulerILb1ELb0ELb0ELi128EEEEEEEEEvNT_6ParamsE$_ZN4cute3eso3ESOILb1ELb0EJNS_1CILi4096EEEiiNS2_ILi8192EEEEEC2ERKS3_RKiS9_RKS4_)
$_ZN7cutlass13device_kernelIN5flash19enable_sm80_to_sm89INS1_16FlashAttnBwdSm80INS1_25CollectiveMainloopBwdSm80ILi2ELi2EN4cute5tupleIJNS5_1CILi128EEES8_NS7_ILi64EEEEEENS_10bfloat16_tEfNS_4arch4Sm80ELb0ELb1ELb1ELb1ELb0ELb0ELb0ELb0ELi2ELi4ELi4ELi4ELb0EEENS1_21CollectiveEpilogueBwdISA_SB_SD_Li256ELb1ELb0ELi2EEENS1_19SingleTileSchedulerILb1ELb0ELb0ELi128EEEEEEEEEvNT_6ParamsE$_ZN4cute3eso3ESOILb1ELb0EJNS_1CILi4096EEEiiNS2_ILi8192EEEEEC2ERKS3_RKiS9_RKS4_:
[----:B------:R-:W-:Y:S02]  /*9490*/  IADD3 R3, R3, -c[0x0][0x20], RZ ;  /* 0x8000080003037a10 */ /* 0x000fe40007ffe0ff */
[----:B------:R-:W-:-:S03]  /*94a0*/  IADD3 R2, R2, -c[0x0][0x20], RZ ;  /* 0x8000080002027a10 */ /* 0x000fc60007ffe0ff */
[----:B------:R1:W-:Y:S04]  /*94b0*/  STL [R3], R8 ;  /* 0x0000000803007387 */ /* 0x0003e80000100800 */
[----:B------:R-:W2:Y:S01]  /*94c0*/  LDL R2, [R2] ;  /* 0x0000000002027983 */ /* 0x000ea20000100800 */
[----:B------:R-:W-:-:S03]  /*94d0*/  IMAD.MOV.U32 R7, RZ, RZ, 0x0 ;  /* 0x00000000ff077424 */ /* 0x000fc600078e00ff */
[----:B--2---:R1:W-:Y:S01]  /*94e0*/  STL [R3+0x4], R2 ;  /* 0x0000040203007387 */ /* 0x0043e20000100800 */
[----:B------:R-:W-:Y:S05]  /*94f0*/  RET.REL.NODEC R6 `(_ZN7cutlass13device_kernelIN5flash19enable_sm80_to_sm89INS1_16FlashAttnBwdSm80INS1_25CollectiveMainloopBwdSm80ILi2ELi2EN4cute5tupleIJNS5_1CILi128EEES8_NS7_ILi64EEEEEENS_10bfloat16_tEfNS_4arch4Sm80ELb0ELb1ELb1ELb1ELb0ELb0ELb0ELb0ELi2ELi4ELi4ELi4ELb0EEENS1_21CollectiveEpilogueBwdISA_SB_SD_Li256ELb1ELb0ELi2EEENS1_19SingleTileSchedulerILb1ELb0ELb0ELi128EEEEEEEEEvNT_6ParamsE) ;  /* 0xffff6b0006007950 */ /* 0x000fea0003c3ffff */
        .type           $_ZN7cutlass13device_kernelIN5flash19enable_sm80_to_sm89INS1_16FlashAttnBwdSm80INS1_25CollectiveMainloopBwdSm80ILi2ELi2EN4cute5tupleIJNS5_1CILi128EEES8_NS7_ILi64EEEEEENS_10bfloat16_tEfNS_4arch4Sm80ELb0ELb1ELb1ELb1ELb0ELb0ELb0ELb0ELi2ELi4ELi4ELi4ELb0EEENS1_21CollectiveEpilogueBwdISA_SB_SD_Li256ELb1ELb0ELi2EEENS1_19SingleTileSchedulerILb1ELb0ELb0ELi128EEEEEEEEEvNT_6ParamsE$_ZN4cute3eso3ESOILb1ELb0EJNS_1CILi8EEEiiEEC2ERKS3_RKiS8_,@function
        .size           $_ZN7cutlass13device_kernelIN5flash19enable_sm80_to_sm89INS1_16FlashAttnBwdSm80INS1_25CollectiveMainloopBwdSm80ILi2ELi2EN4cute5tupleIJNS5_1CILi128EEES8_NS7_ILi64EEEEEENS_10bfloat16_tEfNS_4arch4Sm80ELb0ELb1ELb1ELb1ELb0ELb0ELb0ELb0ELi2ELi4ELi4ELi4ELb0EEENS1_21CollectiveEpilogueBwdISA_SB_SD_Li256ELb1ELb0ELi2EEENS1_19SingleTileSchedulerILb1ELb0ELb0ELi128EEEEEEEEEvNT_6ParamsE$_ZN4cute3eso3ESOILb1ELb0EJNS_1CILi8EEEiiEEC2ERKS3_RKiS8_,($_ZN7cutlass13device_kernelIN5flash19enable_sm80_to_sm89INS1_16FlashAttnBwdSm80INS1_25CollectiveMainloopBwdSm80ILi2ELi2EN4cute5tupleIJNS5_1CILi128EEES8_NS7_ILi64EEEEEENS_10bfloat16_tEfNS_4arch4Sm80ELb0ELb1ELb1ELb1ELb0ELb0ELb0ELb0ELi2ELi4ELi4ELi4ELb0EEENS1_21CollectiveEpilogueBwdISA_SB_SD_Li256ELb1ELb0ELi2EEENS1_19SingleTileSchedulerILb1ELb0ELb0ELi128EEEEEEEEEvNT_6ParamsE$_ZN4cute3eso3ESOILb1ELb0EJNS_1CILi8EEEiiiNS2_ILi144EEENS2_ILi512EEEEEC2ERKS3_RKiSA_SA_RKS4_RKS5_ - $_ZN7cutlass13device_kernelIN5flash19enable_sm80_to_sm89INS1_16FlashAttnBwdSm80INS1_25CollectiveMainloopBwdSm80ILi2ELi2EN4cute5tupleIJNS5_1CILi128EEES8_NS7_ILi64EEEEEENS_10bfloat16_tEfNS_4arch4Sm80ELb0ELb1ELb1ELb1ELb0ELb0ELb0ELb0ELi2ELi4ELi4ELi4ELb0EEENS1_21CollectiveEpilogueBwdISA_SB_SD_Li256ELb1ELb0ELi2EEENS1_19SingleTileSchedulerILb1ELb0ELb0ELi128EEEEEEEEEvNT_6ParamsE$_ZN4cute3eso3ESOILb1ELb0EJNS_1CILi8EEEiiEEC2ERKS3_RKiS8_)
$_ZN7cutlass13device_kernelIN5flash19enable_sm80_to_sm89INS1_16FlashAttnBwdSm80INS1_25CollectiveMainloopBwdSm80ILi2ELi2EN4cute5tupleIJNS5_1CILi128EEES8_NS7_ILi64EEEEEENS_10bfloat16_tEfNS_4arch4Sm80ELb0ELb1ELb1ELb1ELb0ELb0ELb0ELb0ELi2ELi4ELi4ELi4ELb0EEENS1_21CollectiveEpilogueBwdISA_SB_SD_Li256ELb1ELb0ELi2EEENS1_19SingleTileSchedulerILb1ELb0ELb0ELi128EEEEEEEEEvNT_6ParamsE$_ZN4cute3eso3ESOILb1ELb0EJNS_1CILi8EEEiiEEC2ERKS3_RKiS8_:
[----:B------:R-:W-:Y:S02]  /*9500*/  IADD3 R3, R63, -c[0x0][0x20], RZ ;  /* 0x800008003f037a10 */ /* 0x000fe40007ffe0ff */
[----:B------:R-:W-:-:S03]  /*9510*/  IADD3 R2, R62, -c[0x0][0x20], RZ ;  /* 0x800008003e027a10 */ /* 0x000fc60007ffe0ff */
[----:B------:R1:W-:Y:S04]  /*9520*/  STL [R3], R6 ;  /* 0x0000000603007387 */ /* 0x0003e80000100800 */
[----:B------:R-:W2:Y:S01]  /*9530*/  LDL R2, [R2] ;  /* 0x0000000002027983 */ /* 0x000ea20000100800 */
[----:B------:R-:W-:-:S03]  /*9540*/  IMAD.MOV.U32 R5, RZ, RZ, 0x0 ;  /* 0x00000000ff057424 */ /* 0x000fc600078e00ff */
[----:B--2---:R1:W-:Y:S01]  /*9550*/  STL [R3+0x4], R2 ;  /* 0x0000040203007387 */ /* 0x0043e20000100800 */
[----:B------:R-:W-:Y:S05]  /*9560*/  RET.REL.NODEC R4 `(_ZN7cutlass13device_kernelIN5flash19enable_sm80_to_sm89INS1_16FlashAttnBwdSm80INS1_25CollectiveMainloopBwdSm80ILi2ELi2EN4cute5tupleIJNS5_1CILi128EEES8_NS7_ILi64EEEEEENS_10bfloat16_tEfNS_4arch4Sm80ELb0ELb1ELb1ELb1ELb0ELb0ELb0ELb0ELi2ELi4ELi4ELi4ELb0EEENS1_21CollectiveEpilogueBwdISA_SB_SD_Li256ELb1ELb0ELi2EEENS1_19SingleTileSchedulerILb1ELb0ELb0ELi128EEEEEEEEEvNT_6ParamsE) ;  /* 0xffff6a9004007950 */ /* 0x000fea0003c3ffff */
        .type           $_ZN7cutlass13device_kernelIN5flash19enable_sm80_to_sm89INS1_16FlashAttnBwdSm80INS1_25CollectiveMainloopBwdSm80ILi2ELi2EN4cute5tupleIJNS5_1CILi128EEES8_NS7_ILi64EEEEEENS_10bfloat16_tEfNS_4arch4Sm80ELb0ELb1ELb1ELb1ELb0ELb0ELb0ELb0ELi2ELi4ELi4ELi4ELb0EEENS1_21CollectiveEpilogueBwdISA_SB_SD_Li256ELb1ELb0ELi2EEENS1_19SingleTileSchedulerILb1ELb0ELb0ELi128EEEEEEEEEvNT_6ParamsE$_ZN4cute3eso3ESOILb1ELb0EJNS_1CILi8EEEiiiNS2_ILi144EEENS2_ILi512EEEEEC2ERKS3_RKiSA_SA_RKS4_RKS5_,@function
        .size           $_ZN7cutlass13device_kernelIN5flash19enable_sm80_to_sm89INS1_16FlashAttnBwdSm80INS1_25CollectiveMainloopBwdSm80ILi2ELi2EN4cute5tupleIJNS5_1CILi128EEES8_NS7_ILi64EEEEEENS_10bfloat16_tEfNS_4arch4Sm80ELb0ELb1ELb1ELb1ELb0ELb0ELb0ELb0ELi2ELi4ELi4ELi4ELb0EEENS1_21CollectiveEpilogueBwdISA_SB_SD_Li256ELb1ELb0ELi2EEENS1_19SingleTileSchedulerILb1ELb0ELb0ELi128EEEEEEEEEvNT_6ParamsE$_ZN4cute3eso3ESOILb1ELb0EJNS_1CILi8EEEiiiNS2_ILi144EEENS2_ILi512EEEEEC2ERKS3_RKiSA_SA_RKS4_RKS5_,($_ZN7cutlass13device_kernelIN5flash19enable_sm80_to_sm89INS1_16FlashAttnBwdSm80INS1_25CollectiveMainloopBwdSm80ILi2ELi2EN4cute5tupleIJNS5_1CILi128EEES8_NS7_ILi64EEEEEENS_10bfloat16_tEfNS_4arch4Sm80ELb0ELb1ELb1ELb1ELb0ELb0ELb0ELb0ELi2ELi4ELi4ELi4ELb0EEENS1_21CollectiveEpilogueBwdISA_SB_SD_Li256ELb1ELb0ELi2EEENS1_19SingleTileSchedulerILb1ELb0ELb0ELi128EEEEEEEEEvNT_6ParamsE$_ZN4cute3eso3ESOILb1ELb0EJNS_5tupleIJNS2_IJNS2_IJNS_1CILi8EEENS3_ILi1EEEEEENS2_IJS5_S5_EEEEEENS2_IJS5_NS3_ILi2EEEEEEEEENS2_IJNS2_IJNS2_IJS5_NS3_ILi0EEEEEENS2_IJSC_SC_EEEEEENS2_IJSC_iEEEEEEEEC2ERKSB_RKSH_ - $_ZN7cutlass13device_kernelIN5flash19enable_sm80_to_sm89INS1_16FlashAttnBwdSm80INS1_25CollectiveMainloopBwdSm80ILi2ELi2EN4cute5tupleIJNS5_1CILi128EEES8_NS7_ILi64EEEEEENS_10bfloat16_tEfNS_4arch4Sm80ELb0ELb1ELb1ELb1ELb0ELb0ELb0ELb0ELi2ELi4ELi4ELi4ELb0EEENS1_21CollectiveEpilogueBwdISA_SB_SD_Li256ELb1ELb0ELi2EEENS1_19SingleTileSchedulerILb1ELb0ELb0ELi128EEEEEEEEEvNT_6ParamsE$_ZN4cute3eso3ESOILb1ELb0EJNS_1CILi8EEEiiiNS2_ILi144EEENS2_ILi512EEEEEC2ERKS3_RKiSA_SA_RKS4_RKS5_)
$_ZN7cutlass13device_kernelIN5flash19enable_sm80_to_sm89INS1_16FlashAttnBwdSm80INS1_25CollectiveMainloopBwdSm80ILi2ELi2EN4cute5tupleIJNS5_1CILi128EEES8_NS7_ILi64EEEEEENS_10bfloat16_tEfNS_4arch4Sm80ELb0ELb1ELb1ELb1ELb0ELb0ELb0ELb0ELi2ELi4ELi4ELi4ELb0EEENS1_21CollectiveEpilogueBwdISA_SB_SD_Li256ELb1ELb0ELi2EEENS1_19SingleTileSchedulerILb1ELb0ELb0ELi128EEEEEEEEEvNT_6ParamsE$_ZN4cute3eso3ESOILb1ELb0EJNS_1CILi8EEEiiiNS2_ILi144EEENS2_ILi512EEEEEC2ERKS3_RKiSA_SA_RKS4_RKS5_:
        /* <DEDUP_REMOVED lines=9> */
[----:B------:R-:W-:Y:S05]  /*9600*/  RET.REL.NODEC R4 `(_ZN7cutlass13device_kernelIN5flash19enable_sm80_to_sm89INS1_16FlashAttnBwdSm80INS1_25CollectiveMainloopBwdSm80ILi2ELi2EN4cute5tupleIJNS5_1CILi128EEES8_NS7_ILi64EEEEEENS_10bfloat16_tEfNS_4arch4Sm80ELb0ELb1ELb1ELb1ELb0ELb0ELb0ELb0ELi2ELi4ELi4ELi4ELb0EEENS1_21CollectiveEpilogueBwdISA_SB_SD_Li256ELb1ELb0ELi2EEENS1_19SingleTileSchedulerILb1ELb0ELb0ELi128EEEEEEEEEvNT_6ParamsE) ;  /* 0xffff69f004007950 */ /* 0x000fea0003c3ffff */
        .type           $_ZN7cutlass13device_kernelIN5flash19enable_sm80_to_sm89INS1_16FlashAttnBwdSm80INS1_25CollectiveMainloopBwdSm80ILi2ELi2EN4cute5tupleIJNS5_1CILi128EEES8_NS7_ILi64EEEEEENS_10bfloat16_tEfNS_4arch4Sm80ELb0ELb1ELb1ELb1ELb0ELb0ELb0ELb0ELi2ELi4ELi4ELi4ELb0EEENS1_21CollectiveEpilogueBwdISA_SB_SD_Li256ELb1ELb0ELi2EEENS1_19SingleTileSchedulerILb1ELb0ELb0ELi128EEEEEEEEEvNT_6ParamsE$_ZN4cute3eso3ESOILb1ELb0EJNS_5tupleIJNS2_IJNS2_IJNS_1CILi8EEENS3_ILi1EEEEEENS2_IJS5_S5_EEEEEENS2_IJS5_NS3_ILi2EEEEEEEEENS2_IJNS2_IJNS2_IJS5_NS3_ILi0EEEEEENS2_IJSC_SC_EEEEEENS2_IJSC_iEEEEEEEEC2ERKSB_RKSH_,@function
        .size           $_ZN7cutlass13device_kernelIN5flash19enable_sm80_to_sm89INS1_16FlashAttnBwdSm80INS1_25CollectiveMainloopBwdSm80ILi2ELi2EN4cute5tupleIJNS5_1CILi128EEES8_NS7_ILi64EEEEEENS_10bfloat16_tEfNS_4arch4Sm80ELb0ELb1ELb1ELb1ELb0ELb0ELb0ELb0ELi2ELi4ELi4ELi4ELb0EEENS1_21CollectiveEpilogueBwdISA_SB_SD_Li256ELb1ELb0ELi2EEENS1_19SingleTileSchedulerILb1ELb0ELb0ELi128EEEEEEEEEvNT_6ParamsE$_ZN4cute3eso3ESOILb1ELb0EJNS_5tupleIJNS2_IJNS2_IJNS_1CILi8EEENS3_ILi1EEEEEENS2_IJS5_S5_EEEEEENS2_IJS5_NS3_ILi2EEEEEEEEENS2_IJNS2_IJNS2_IJS5_NS3_ILi0EEEEEENS2_IJSC_SC_EEEEEENS2_IJSC_iEEEEEEEEC2ERKSB_RKSH_,($_ZN7cutlass13device_kernelIN5flash19enable_sm80_to_sm89INS1_16FlashAttnBwdSm80INS1_25CollectiveMainloopBwdSm80ILi2ELi2EN4cute5tupleIJNS5_1CILi128EEES8_NS7_ILi64EEEEEENS_10bfloat16_tEfNS_4arch4Sm80ELb0ELb1ELb1ELb1ELb0ELb0ELb0ELb0ELi2ELi4ELi4ELi4ELb0EEENS1_21CollectiveEpilogueBwdISA_SB_SD_Li256ELb1ELb0ELi2EEENS1_19SingleTileSchedulerILb1ELb0ELb0ELi128EEEEEEEEEvNT_6ParamsE$_ZN4cute3eso3ESOILb1ELb0EJNS_5tupleIJNS2_IJNS2_IJNS_1CILi8EEENS3_ILi1EEEEEES5_EEENS2_IJNS2_IJS5_S5_EEENS3_ILi2EEEEEEEEENS2_IJNS2_IJNS2_IJS5_NS3_ILi0EEEEEESC_EEENS2_IJNS2_IJSC_SC_EEEiEEEEEEEEC2ERKSB_RKSH_ - $_ZN7cutlass13device_kernelIN5flash19enable_sm80_to_sm89INS1_16FlashAttnBwdSm80INS1_25CollectiveMainloopBwdSm80ILi2ELi2EN4cute5tupleIJNS5_1CILi128EEES8_NS7_ILi64EEEEEENS_10bfloat16_tEfNS_4arch4Sm80ELb0ELb1ELb1ELb1ELb0ELb0ELb0ELb0ELi2ELi4ELi4ELi4ELb0EEENS1_21CollectiveEpilogueBwdISA_SB_SD_Li256ELb1ELb0ELi2EEENS1_19SingleTileSchedulerILb1ELb0ELb0ELi128EEEEEEEEEvNT_6ParamsE$_ZN4cute3eso3ESOILb1ELb0EJNS_5tupleIJNS2_IJNS2_IJNS_1CILi8EEENS3_ILi1EEEEEENS2_IJS5_S5_EEEEEENS2_IJS5_NS3_ILi2EEEEEEEEENS2_IJNS2_IJNS2_IJS5_NS3_ILi0EEEEEENS2_IJSC_SC_EEEEEENS2_IJSC_iEEEEEEEEC2ERKSB_RKSH_)
$_ZN7cutlass13device_kernelIN5flash19enable_sm80_to_sm89INS1_16FlashAttnBwdSm80INS1_25CollectiveMainloopBwdSm80ILi2ELi2EN4cute5tupleIJNS5_1CILi128EEES8_NS7_ILi64EEEEEENS_10bfloat16_tEfNS_4arch4Sm80ELb0ELb1ELb1ELb1ELb0ELb0ELb0ELb0ELi2ELi4ELi4ELi4ELb0EEENS1_21CollectiveEpilogueBwdISA_SB_SD_Li256ELb1ELb0ELi2EEENS1_19SingleTileSchedulerILb1ELb0ELb0ELi128EEEEEEEEEvNT_6ParamsE$_ZN4cute3eso3ESOILb1ELb0EJNS_5tupleIJNS2_IJNS2_IJNS_1CILi8EEENS3_ILi1EEEEEENS2_IJS5_S5_EEEEEENS2_IJS5_NS3_ILi2EEEEEEEEENS2_IJNS2_IJNS2_IJS5_NS3_ILi0EEEEEENS2_IJSC_SC_EEEEEENS2_IJSC_iEEEEEEEEC2ERKSB_RKSH_:
[----:B------:R-:W-:Y:S02]  /*9610*/  IADD3 R2, R70, -c[0x0][0x20], RZ ;  /* 0x8000080046027a10 */ /* 0x000fe40007ffe0ff */
[----:B------:R-:W-:-:S03]  /*9620*/  MOV R7, 0x0 ;  /* 0x0000000000077802 */ /* 0x000fc60000000f00 */
[----:B------:R1:W-:Y:S01]  /*9630*/  STL [R2], R3 ;  /* 0x0000000302007387 */ /* 0x0003e20000100800 */
[----:B------:R-:W-:Y:S05]  /*9640*/  RET.REL.NODEC R6 `(_ZN7cutlass13device_kernelIN5flash19enable_sm80_to_sm89INS1_16FlashAttnBwdSm80INS1_25CollectiveMainloopBwdSm80ILi2ELi2EN4cute5tupleIJNS5_1CILi128EEES8_NS7_ILi64EEEEEENS_10bfloat16_tEfNS_4arch4Sm80ELb0ELb1ELb1ELb1ELb0ELb0ELb0ELb0ELi2ELi4ELi4ELi4ELb0EEENS1_21CollectiveEpilogueBwdISA_SB_SD_Li256ELb1ELb0ELi2EEENS1_19SingleTileSchedulerILb1ELb0ELb0ELi128EEEEEEEEEvNT_6ParamsE) ;  /* 0xffff69b006007950 */ /* 0x000fea0003c3ffff */
        .type           $_ZN7cutlass13device_kernelIN5flash19enable_sm80_to_sm89INS1_16FlashAttnBwdSm80INS1_25CollectiveMainloopBwdSm80ILi2ELi2EN4cute5tupleIJNS5_1CILi128EEES8_NS7_ILi64EEEEEENS_10bfloat16_tEfNS_4arch4Sm80ELb0ELb1ELb1ELb1ELb0ELb0ELb0ELb0ELi2ELi4ELi4ELi4ELb0EEENS1_21CollectiveEpilogueBwdISA_SB_SD_Li256ELb1ELb0ELi2EEENS1_19SingleTileSchedulerILb1ELb0ELb0ELi128EEEEEEEEEvNT_6ParamsE$_ZN4cute3eso3ESOILb1ELb0EJNS_5tupleIJNS2_IJNS2_IJNS_1CILi8EEENS3_ILi1EEEEEES5_EEENS2_IJNS2_IJS5_S5_EEENS3_ILi2EEEEEEEEENS2_IJNS2_IJNS2_IJS5_NS3_ILi0EEEEEESC_EEENS2_IJNS2_IJSC_SC_EEEiEEEEEEEEC2ERKSB_RKSH_,@function
        .size           $_ZN7cutlass13device_kernelIN5flash19enable_sm80_to_sm89INS1_16FlashAttnBwdSm80INS1_25CollectiveMainloopBwdSm80ILi2ELi2EN4cute5tupleIJNS5_1CILi128EEES8_NS7_ILi64EEEEEENS_10bfloat16_tEfNS_4arch4Sm80ELb0ELb1ELb1ELb1ELb0ELb0ELb0ELb0ELi2ELi4ELi4ELi4ELb0EEENS1_21CollectiveEpilogueBwdISA_SB_SD_Li256ELb1ELb0ELi2EEENS1_19SingleTileSchedulerILb1ELb0ELb0ELi128EEEEEEEEEvNT_6ParamsE$_ZN4cute3eso3ESOILb1ELb0EJNS_5tupleIJNS2_IJNS2_IJNS_1CILi8EEENS3_ILi1EEEEEES5_EEENS2_IJNS2_IJS5_S5_EEENS3_ILi2EEEEEEEEENS2_IJNS2_IJNS2_IJS5_NS3_ILi0EEEEEESC_EEENS2_IJNS2_IJSC_SC_EEEiEEEEEEEEC2ERKSB_RKSH_,($_ZN7cutlass13device_kernelIN5flash19enable_sm80_to_sm89INS1_16FlashAttnBwdSm80INS1_25CollectiveMainloopBwdSm80ILi2ELi2EN4cute5tupleIJNS5_1CILi128EEES8_NS7_ILi64EEEEEENS_10bfloat16_tEfNS_4arch4Sm80ELb0ELb1ELb1ELb1ELb0ELb0ELb0ELb0ELi2ELi4ELi4ELi4ELb0EEENS1_21CollectiveEpilogueBwdISA_SB_SD_Li256ELb1ELb0ELi2EEENS1_19SingleTileSchedulerILb1ELb0ELb0ELi128EEEEEEEEEvNT_6ParamsE$_ZN4cute3eso3ESOILb1ELb0EJNS_5tupleIJNS2_IJNS_1CILi1EEENS2_IJS4_NS3_ILi2EEES5_EEEEEES5_NS2_IJS5_S5_EEEEEENS2_IJNS2_IJNS3_ILi0EEENS2_IJS4_NS3_ILi256EEEiEEEEEENS3_ILi2048EEENS2_IJiNS3_ILi4096EEEEEEEEEEEC2ERKS9_RKSH_ - $_ZN7cutlass13device_kernelIN5flash19enable_sm80_to_sm89INS1_16FlashAttnBwdSm80INS1_25CollectiveMainloopBwdSm80ILi2ELi2EN4cute5tupleIJNS5_1CILi128EEES8_NS7_ILi64EEEEEENS_10bfloat16_tEfNS_4arch4Sm80ELb0ELb1ELb1ELb1ELb0ELb0ELb0ELb0ELi2ELi4ELi4ELi4ELb0EEENS1_21CollectiveEpilogueBwdISA_SB_SD_Li256ELb1ELb0ELi2EEENS1_19SingleTileSchedulerILb1ELb0ELb0ELi128EEEEEEEEEvNT_6ParamsE$_ZN4cute3eso3ESOILb1ELb0EJNS_5tupleIJNS2_IJNS2_IJNS_1CILi8EEENS3_ILi1EEEEEES5_EEENS2_IJNS2_IJS5_S5_EEENS3_ILi2EEEEEEEEENS2_IJNS2_IJNS2_IJS5_NS3_ILi0EEEEEESC_EEENS2_IJNS2_IJSC_SC_EEEiEEEEEEEEC2ERKSB_RKSH_)
$_ZN7cutlass13device_kernelIN5flash19enable_sm80_to_sm89INS1_16FlashAttnBwdSm80INS1_25CollectiveMainloopBwdSm80ILi2ELi2EN4cute5tupleIJNS5_1CILi128EEES8_NS7_ILi64EEEEEENS_10bfloat16_tEfNS_4arch4Sm80ELb0ELb1ELb1ELb1ELb0ELb0ELb0ELb0ELi2ELi4ELi4ELi4ELb0EEENS1_21CollectiveEpilogueBwdISA_SB_SD_Li256ELb1ELb0ELi2EEENS1_19SingleTileSchedulerILb1ELb0ELb0ELi128EEEEEEEEEvNT_6ParamsE$_ZN4cute3eso3ESOILb1ELb0EJNS_5tupleIJNS2_IJNS2_IJNS_1CILi8EEENS3_ILi1EEEEEES5_EEENS2_IJNS2_IJS5_S5_EEENS3_ILi2EEEEEEEEENS2_IJNS2_IJNS2_IJS5_NS3_ILi0EEEEEESC_EEENS2_IJNS2_IJSC_SC_EEEiEEEEEEEEC2ERKSB_RKSH_:
[----:B------:R-:W-:Y:S02]  /*9650*/  IADD3 R2, R70, -c[0x0][0x20], RZ ;  /* 0x8000080046027a10 */ /* 0x000fe40007ffe0ff */
[----:B------:R-:W-:-:S03]  /*9660*/  MOV R7, 0x0 ;  /* 0x0000000000077802 */ /* 0x000fc60000000f00 */
[----:B------:R1:W-:Y:S01]  /*9670*/  STL [R2], R3 ;  /* 0x0000000302007387 */ /* 0x0003e20000100800 */
[----:B------:R-:W-:Y:S05]  /*9680*/  RET.REL.NODEC R6 `(_ZN7cutlass13device_kernelIN5flash19enable_sm80_to_sm89INS1_16FlashAttnBwdSm80INS1_25CollectiveMainloopBwdSm80ILi2ELi2EN4cute5tupleIJNS5_1CILi128EEES8_NS7_ILi64EEEEEENS_10bfloat16_tEfNS_4arch4Sm80ELb0ELb1ELb1ELb1ELb0ELb0ELb0ELb0ELi2ELi4ELi4ELi4ELb0EEENS1_21CollectiveEpilogueBwdISA_SB_SD_Li256ELb1ELb0ELi2EEENS1_19SingleTileSchedulerILb1ELb0ELb0ELi128EEEEEEEEEvNT_6ParamsE) ;  /* 0xffff697006007950 */ /* 0x000fea0003c3ffff */
        .type           $_ZN7cutlass13device_kernelIN5flash19enable_sm80_to_sm89INS1_16FlashAttnBwdSm80INS1_25CollectiveMainloopBwdSm80ILi2ELi2EN4cute5tupleIJNS5_1CILi128EEES8_NS7_ILi64EEEEEENS_10bfloat16_tEfNS_4arch4Sm80ELb0ELb1ELb1ELb1ELb0ELb0ELb0ELb0ELi2ELi4ELi4ELi4ELb0EEENS1_21CollectiveEpilogueBwdISA_SB_SD_Li256ELb1ELb0ELi2EEENS1_19SingleTileSchedulerILb1ELb0ELb0ELi128EEEEEEEEEvNT_6ParamsE$_ZN4cute3eso3ESOILb1ELb0EJNS_5tupleIJNS2_IJNS_1CILi1EEENS2_IJS4_NS3_ILi2EEES5_EEEEEES5_NS2_IJS5_S5_EEEEEENS2_IJNS2_IJNS3_ILi0EEENS2_IJS4_NS3_ILi256EEEiEEEEEENS3_ILi2048EEENS2_IJiNS3_ILi4096EEEEEEEEEEEC2ERKS9_RKSH_,@function
        .size           $_ZN7cutlass13device_kernelIN5flash19enable_sm80_to_sm89INS1_16FlashAttnBwdSm80INS1_25CollectiveMainloopBwdSm80ILi2ELi2EN4cute5tupleIJNS5_1CILi128EEES8_NS7_ILi64EEEEEENS_10bfloat16_tEfNS_4arch4Sm80ELb0ELb1ELb1ELb1ELb0ELb0ELb0ELb0ELi2ELi4ELi4ELi4ELb0EEENS1_21CollectiveEpilogueBwdISA_SB_SD_Li256ELb1ELb0ELi2EEENS1_19SingleTileSchedulerILb1ELb0ELb0ELi128EEEEEEEEEvNT_6ParamsE$_ZN4cute3eso3ESOILb1ELb0EJNS_5tupleIJNS2_IJNS_1CILi1EEENS2_IJS4_NS3_ILi2EEES5_EEEEEES5_NS2_IJS5_S5_EEEEEENS2_IJNS2_IJNS3_ILi0EEENS2_IJS4_NS3_ILi256EEEiEEEEEENS3_ILi2048EEENS2_IJiNS3_ILi4096EEEEEEEEEEEC2ERKS9_RKSH_,($_ZN7cutlass13device_kernelIN5flash19enable_sm80_to_sm89INS1_16FlashAttnBwdSm80INS1_25CollectiveMainloopBwdSm80ILi2ELi2EN4cute5tupleIJNS5_1CILi128EEES8_NS7_ILi64EEEEEENS_10bfloat16_tEfNS_4arch4Sm80ELb0ELb1ELb1ELb1ELb0ELb0ELb0ELb0ELi2ELi4ELi4ELi4ELb0EEENS1_21CollectiveEpilogueBwdISA_SB_SD_Li256ELb1ELb0ELi2EEENS1_19SingleTileSchedulerILb1ELb0ELb0ELi128EEEEEEEEEvNT_6ParamsE$_ZN4cute3eso3ESOILb1ELb0EJNS_5tupleIJNS2_IJNS_1CILi1EEENS3_ILi0EEEEEENS2_IJS5_S5_EEEEEENS2_IJS5_iEEEEEC2ERKS8_RKS9_ - $_ZN7cutlass13device_kernelIN5flash19enable_sm80_to_sm89INS1_16FlashAttnBwdSm80INS1_25CollectiveMainloopBwdSm80ILi2ELi2EN4cute5tupleIJNS5_1CILi128EEES8_NS7_ILi64EEEEEENS_10bfloat16_tEfNS_4arch4Sm80ELb0ELb1ELb1ELb1ELb0ELb0ELb0ELb0ELi2ELi4ELi4ELi4ELb0EEENS1_21CollectiveEpilogueBwdISA_SB_SD_Li256ELb1ELb0ELi2EEENS1_19SingleTileSchedulerILb1ELb0ELb0ELi128EEEEEEEEEvNT_6ParamsE$_ZN4cute3eso3ESOILb1ELb0EJNS_5tupleIJNS2_IJNS_1CILi1EEENS2_IJS4_NS3_ILi2EEES5_EEEEEES5_NS2_IJS5_S5_EEEEEENS2_IJNS2_IJNS3_ILi0EEENS2_IJS4_NS3_ILi256EEEiEEEEEENS3_ILi2048EEENS2_IJiNS3_ILi4096EEEEEEEEEEEC2ERKS9_RKSH_)
$_ZN7cutlass13device_kernelIN5flash19enable_sm80_to_sm89INS1_16FlashAttnBwdSm80INS1_25CollectiveMainloopBwdSm80ILi2ELi2EN4cute5tupleIJNS5_1CILi128EEES8_NS7_ILi64EEEEEENS_10bfloat16_tEfNS_4arch4Sm80ELb0ELb1ELb1ELb1ELb0ELb0ELb0ELb0ELi2ELi4ELi4ELi4ELb0EEENS1_21CollectiveEpilogueBwdISA_SB_SD_Li256ELb1ELb0ELi2EEENS1_19SingleTileSchedulerILb1ELb0ELb0ELi128EEEEEEEEEvNT_6ParamsE$_ZN4cute3eso3ESOILb1ELb0EJNS_5tupleIJNS2_IJNS_1CILi1EEENS2_IJS4_NS3_ILi2EEES5_EEEEEES5_NS2_IJS5_S5_EEEEEENS2_IJNS2_IJNS3_ILi0EEENS2_IJS4_NS3_ILi256EEEiEEEEEENS3_ILi2048EEENS2_IJiNS3_ILi4096EEEEEEEEEEEC2ERKS9_RKSH_:
[----:B------:R-:W-:Y:S02]  /*9690*/  IADD3 R2, R60, -c[0x0][0x20], RZ ;  /* 0x800008003c027a10 */ /* 0x000fe40007ffe0ff */
[----:B------:R-:W-:-:S03]  /*96a0*/  MOV R7, 0x0 ;  /* 0x0000000000077802 */ /* 0x000fc60000000f00 */
[----:B------:R1:W-:Y:S04]  /*96b0*/  STL [R2], R5 ;  /* 0x0000000502007387 */ /* 0x0003e80000100800 */
[----:B------:R1:W-:Y:S01]  /*96c0*/  STL [R2+0x4], R3 ;  /* 0x0000040302007387 */ /* 0x0003e20000100800 */
[----:B------:R-:W-:Y:S05]  /*96d0*/  RET.REL.NODEC R6 `(_ZN7cutlass13device_kernelIN5flash19enable_sm80_to_sm89INS1_16FlashAttnBwdSm80INS1_25CollectiveMainloopBwdSm80ILi2ELi2EN4cute5tupleIJNS5_1CILi128EEES8_NS7_ILi64EEEEEENS_10bfloat16_tEfNS_4arch4Sm80ELb0ELb1ELb1ELb1ELb0ELb0ELb0ELb0ELi2ELi4ELi4ELi4ELb0EEENS1_21CollectiveEpilogueBwdISA_SB_SD_Li256ELb1ELb0ELi2EEENS1_19SingleTileSchedulerILb1ELb0ELb0ELi128EEEEEEEEEvNT_6ParamsE) ;  /* 0xffff692006007950 */ /* 0x000fea0003c3ffff */
        .type           $_ZN7cutlass13device_kernelIN5flash19enable_sm80_to_sm89INS1_16FlashAttnBwdSm80INS1_25CollectiveMainloopBwdSm80ILi2ELi2EN4cute5tupleIJNS5_1CILi128EEES8_NS7_ILi64EEEEEENS_10bfloat16_tEfNS_4arch4Sm80ELb0ELb1ELb1ELb1ELb0ELb0ELb0ELb0ELi2ELi4ELi4ELi4ELb0EEENS1_21CollectiveEpilogueBwdISA_SB_SD_Li256ELb1ELb0ELi2EEENS1_19SingleTileSchedulerILb1ELb0ELb0ELi128EEEEEEEEEvNT_6ParamsE$_ZN4cute3eso3ESOILb1ELb0EJNS_5tupleIJNS2_IJNS_1CILi1EEENS3_ILi0EEEEEENS2_IJS5_S5_EEEEEENS2_IJS5_iEEEEEC2ERKS8_RKS9_,@function
        .size           $_ZN7cutlass13device_kernelIN5flash19enable_sm80_to_sm89INS1_16FlashAttnBwdSm80INS1_25CollectiveMainloopBwdSm80ILi2ELi2EN4cute5tupleIJNS5_1CILi128EEES8_NS7_ILi64EEEEEENS_10bfloat16_tEfNS_4arch4Sm80ELb0ELb1ELb1ELb1ELb0ELb0ELb0ELb0ELi2ELi4ELi4ELi4ELb0EEENS1_21CollectiveEpilogueBwdISA_SB_SD_Li256ELb1ELb0ELi2EEENS1_19SingleTileSchedulerILb1ELb0ELb0ELi128EEEEEEEEEvNT_6ParamsE$_ZN4cute3eso3ESOILb1ELb0EJNS_5tupleIJNS2_IJNS_1CILi1EEENS3_ILi0EEEEEENS2_IJS5_S5_EEEEEENS2_IJS5_iEEEEEC2ERKS8_RKS9_,($_ZN7cutlass13device_kernelIN5flash19enable_sm80_to_sm89INS1_16FlashAttnBwdSm80INS1_25CollectiveMainloopBwdSm80ILi2ELi2EN4cute5tupleIJNS5_1CILi128EEES8_NS7_ILi64EEEEEENS_10bfloat16_tEfNS_4arch4Sm80ELb0ELb1ELb1ELb1ELb0ELb0ELb0ELb0ELi2ELi4ELi4ELi4ELb0EEENS1_21CollectiveEpilogueBwdISA_SB_SD_Li256ELb1ELb0ELi2EEENS1_19SingleTileSchedulerILb1ELb0ELb0ELi128EEEEEEEEEvNT_6ParamsE$_ZN4cute3eso3ESOILb1ELb0EJNS_5tupleIJNS2_IJNS_1CILi1EEENS3_ILi0EEEEEES5_EEENS2_IJNS2_IJS5_S5_EEEiEEEEEC2ERKS7_RKS9_ - $_ZN7cutlass13device_kernelIN5flash19enable_sm80_to_sm89INS1_16FlashAttnBwdSm80INS1_25CollectiveMainloopBwdSm80ILi2ELi2EN4cute5tupleIJNS5_1CILi128EEES8_NS7_ILi64EEEEEENS_10bfloat16_tEfNS_4arch4Sm80ELb0ELb1ELb1ELb1ELb0ELb0ELb0ELb0ELi2ELi4ELi4ELi4ELb0EEENS1_21CollectiveEpilogueBwdISA_SB_SD_Li256ELb1ELb0ELi2EEENS1_19SingleTileSchedulerILb1ELb0ELb0ELi128EEEEEEEEEvNT_6ParamsE$_ZN4cute3eso3ESOILb1ELb0EJNS_5tupleIJNS2_IJNS_1CILi1EEENS3_ILi0EEEEEENS2_IJS5_S5_EEEEEENS2_IJS5_iEEEEEC2ERKS8_RKS9_)
$_ZN7cutlass13device_kernelIN5flash19enable_sm80_to_sm89INS1_16FlashAttnBwdSm80INS1_25CollectiveMainloopBwdSm80ILi2ELi2EN4cute5tupleIJNS5_1CILi128EEES8_NS7_ILi64EEEEEENS_10bfloat16_tEfNS_4arch4Sm80ELb0ELb1ELb1ELb1ELb0ELb0ELb0ELb0ELi2ELi4ELi4ELi4ELb0EEENS1_21CollectiveEpilogueBwdISA_SB_SD_Li256ELb1ELb0ELi2EEENS1_19SingleTileSchedulerILb1ELb0ELb0ELi128EEEEEEEEEvNT_6ParamsE$_ZN4cute3eso3ESOILb1ELb0EJNS_5tupleIJNS2_IJNS_1CILi1EEENS3_ILi0EEEEEENS2_IJS5_S5_EEEEEENS2_IJS5_iEEEEEC2ERKS8_RKS9_:
[----:B------:R-:W-:Y:S02]  /*96e0*/  IADD3 R2, R70, -c[0x0][0x20], RZ ;  /* 0x8000080046027a10 */ /* 0x000fe40007ffe0ff */
[----:B------:R-:W-:-:S03]  /*96f0*/  MOV R5, 0x0 ;  /* 0x0000000000057802 */ /* 0x000fc60000000f00 */
[----:B------:R1:W-:Y:S01]  /*9700*/  STL [R2], R3 ;  /* 0x0000000302007387 */ /* 0x0003e20000100800 */
[----:B------:R-:W-:Y:S05]  /*9710*/  RET.REL.NODEC R4 `(_ZN7cutlass13device_kernelIN5flash19enable_sm80_to_sm89INS1_16FlashAttnBwdSm80INS1_25CollectiveMainloopBwdSm80ILi2ELi2EN4cute5tupleIJNS5_1CILi128EEES8_NS7_ILi64EEEEEENS_10bfloat16_tEfNS_4arch4Sm80ELb0ELb1ELb1ELb1ELb0ELb0ELb0ELb0ELi2ELi4ELi4ELi4ELb0EEENS1_21CollectiveEpilogueBwdISA_SB_SD_Li256ELb1ELb0ELi2EEENS1_19SingleTileSchedulerILb1ELb0ELb0ELi128EEEEEEEEEvNT_6ParamsE) ;  /* 0xffff68e004007950 */ /* 0x000fea0003c3ffff */
        .type           $_ZN7cutlass13device_kernelIN5flash19enable_sm80_to_sm89INS1_16FlashAttnBwdSm80INS1_25CollectiveMainloopBwdSm80ILi2ELi2EN4cute5tupleIJNS5_1CILi128EEES8_NS7_ILi64EEEEEENS_10bfloat16_tEfNS_4arch4Sm80ELb0ELb1ELb1ELb1ELb0ELb0ELb0ELb0ELi2ELi4ELi4ELi4ELb0EEENS1_21CollectiveEpilogueBwdISA_SB_SD_Li256ELb1ELb0ELi2EEENS1_19SingleTileSchedulerILb1ELb0ELb0ELi128EEEEEEEEEvNT_6ParamsE$_ZN4cute3eso3ESOILb1ELb0EJNS_5tupleIJNS2_IJNS_1CILi1EEENS3_ILi0EEEEEES5_EEENS2_IJNS2_IJS5_S5_EEEiEEEEEC2ERKS7_RKS9_,@function
        .size           $_ZN7cutlass13device_kernelIN5flash19enable_sm80_to_sm89INS1_16FlashAttnBwdSm80INS1_25CollectiveMainloopBwdSm80ILi2ELi2EN4cute5tupleIJNS5_1CILi128EEES8_NS7_ILi64EEEEEENS_10bfloat16_tEfNS_4arch4Sm80ELb0ELb1ELb1ELb1ELb0ELb0ELb0ELb0ELi2ELi4ELi4ELi4ELb0EEENS1_21CollectiveEpilogueBwdISA_SB_SD_Li256ELb1ELb0ELi2EEENS1_19SingleTileSchedulerILb1ELb0ELb0ELi128EEEEEEEEEvNT_6ParamsE$_ZN4cute3eso3ESOILb1ELb0EJNS_5tupleIJNS2_IJNS_1CILi1EEENS3_ILi0EEEEEES5_EEENS2_IJNS2_IJS5_S5_EEEiEEEEEC2ERKS7_RKS9_,($_ZN7cutlass13device_kernelIN5flash19enable_sm80_to_sm89INS1_16FlashAttnBwdSm80INS1_25CollectiveMainloopBwdSm80ILi2ELi2EN4cute5tupleIJNS5_1CILi128EEES8_NS7_ILi64EEEEEENS_10bfloat16_tEfNS_4arch4Sm80ELb0ELb1ELb1ELb1ELb0ELb0ELb0ELb0ELi2ELi4ELi4ELi4ELb0EEENS1_21CollectiveEpilogueBwdISA_SB_SD_Li256ELb1ELb0ELi2EEENS1_19SingleTileSchedulerILb1ELb0ELb0ELi128EEEEEEEEEvNT_6ParamsE$_ZN4cute3eso3ESOILb1ELb0EJNS_5tupleIJNS2_IJNS_1CILi2EEES4_EEENS3_ILi8EEES5_EEENS2_IJNS2_IJNS3_ILi1EEEiEEENS3_ILi1024EEENS2_IJiiEEEEEEEEC2ERKS7_RKSC_ - $_ZN7cutlass13device_kernelIN5flash19enable_sm80_to_sm89INS1_16FlashAttnBwdSm80INS1_25CollectiveMainloopBwdSm80ILi2ELi2EN4cute5tupleIJNS5_1CILi128EEES8_NS7_ILi64EEEEEENS_10bfloat16_tEfNS_4arch4Sm80ELb0ELb1ELb1ELb1ELb0ELb0ELb0ELb0ELi2ELi4ELi4ELi4ELb0EEENS1_21CollectiveEpilogueBwdISA_SB_SD_Li256ELb1ELb0ELi2EEENS1_19SingleTileSchedulerILb1ELb0ELb0ELi128EEEEEEEEEvNT_6ParamsE$_ZN4cute3eso3ESOILb1ELb0EJNS_5tupleIJNS2_IJNS_1CILi1EEENS3_ILi0EEEEEES5_EEENS2_IJNS2_IJS5_S5_EEEiEEEEEC2ERKS7_RKS9_)
$_ZN7cutlass13device_kernelIN5flash19enable_sm80_to_sm89INS1_16FlashAttnBwdSm80INS1_25CollectiveMainloopBwdSm80ILi2ELi2EN4cute5tupleIJNS5_1CILi128EEES8_NS7_ILi64EEEEEENS_10bfloat16_tEfNS_4arch4Sm80ELb0ELb1ELb1ELb1ELb0ELb0ELb0ELb0ELi2ELi4ELi4ELi4ELb0EEENS1_21CollectiveEpilogueBwdISA_SB_SD_Li256ELb1ELb0ELi2EEENS1_19SingleTileSchedulerILb1ELb0ELb0ELi128EEEEEEEEEvNT_6ParamsE$_ZN4cute3eso3ESOILb1ELb0EJNS_5tupleIJNS2_IJNS_1CILi1EEENS3_ILi0EEEEEES5_EEENS2_IJNS2_IJS5_S5_EEEiEEEEEC2ERKS7_RKS9_:
[----:B------:R-:W-:Y:S02]  /*9720*/  IADD3 R2, R70, -c[0x0][0x20], RZ ;  /* 0x8000080046027a10 */ /* 0x000fe40007ffe0ff */
[----:B------:R-:W-:-:S03]  /*9730*/  MOV R5, 0x0 ;  /* 0x0000000000057802 */ /* 0x000fc60000000f00 */
[----:B------:R1:W-:Y:S01]  /*9740*/  STL [R2], R3 ;  /* 0x0000000302007387 */ /* 0x0003e20000100800 */
[----:B------:R-:W-:Y:S05]  /*9750*/  RET.REL.NODEC R4 `(_ZN7cutlass13device_kernelIN5flash19enable_sm80_to_sm89INS1_16FlashAttnBwdSm80INS1_25CollectiveMainloopBwdSm80ILi2ELi2EN4cute5tupleIJNS5_1CILi128EEES8_NS7_ILi64EEEEEENS_10bfloat16_tEfNS_4arch4Sm80ELb0ELb1ELb1ELb1ELb0ELb0ELb0ELb0ELi2ELi4ELi4ELi4ELb0EEENS1_21CollectiveEpilogueBwdISA_SB_SD_Li256ELb1ELb0ELi2EEENS1_19SingleTileSchedulerILb1ELb0ELb0ELi128EEEEEEEEEvNT_6ParamsE) ;  /* 0xffff68a004007950 */ /* 0x000fea0003c3ffff */
        .type           $_ZN7cutlass13device_kernelIN5flash19enable_sm80_to_sm89INS1_16FlashAttnBwdSm80INS1_25CollectiveMainloopBwdSm80ILi2ELi2EN4cute5tupleIJNS5_1CILi128EEES8_NS7_ILi64EEEEEENS_10bfloat16_tEfNS_4arch4Sm80ELb0ELb1ELb1ELb1ELb0ELb0ELb0ELb0ELi2ELi4ELi4ELi4ELb0EEENS1_21CollectiveEpilogueBwdISA_SB_SD_Li256ELb1ELb0ELi2EEENS1_19SingleTileSchedulerILb1ELb0ELb0ELi128EEEEEEEEEvNT_6ParamsE$_ZN4cute3eso3ESOILb1ELb0EJNS_5tupleIJNS2_IJNS_1CILi2EEES4_EEENS3_ILi8EEES5_EEENS2_IJNS2_IJNS3_ILi1EEEiEEENS3_ILi1024EEENS2_IJiiEEEEEEEEC2ERKS7_RKSC_,@function
        .size           $_ZN7cutlass13device_kernelIN5flash19enable_sm80_to_sm89INS1_16FlashAttnBwdSm80INS1_25CollectiveMainloopBwdSm80ILi2ELi2EN4cute5tupleIJNS5_1CILi128EEES8_NS7_ILi64EEEEEENS_10bfloat16_tEfNS_4arch4Sm80ELb0ELb1ELb1ELb1ELb0ELb0ELb0ELb0ELi2ELi4ELi4ELi4ELb0EEENS1_21CollectiveEpilogueBwdISA_SB_SD_Li256ELb1ELb0ELi2EEENS1_19SingleTileSchedulerILb1ELb0ELb0ELi128EEEEEEEEEvNT_6ParamsE$_ZN4cute3eso3ESOILb1ELb0EJNS_5tupleIJNS2_IJNS_1CILi2EEES4_EEENS3_ILi8EEES5_EEENS2_IJNS2_IJNS3_ILi1EEEiEEENS3_ILi1024EEENS2_IJiiEEEEEEEEC2ERKS7_RKSC_,($_ZN7cutlass13device_kernelIN5flash19enable_sm80_to_sm89INS1_16FlashAttnBwdSm80INS1_25CollectiveMainloopBwdSm80ILi2ELi2EN4cute5tupleIJNS5_1CILi128EEES8_NS7_ILi64EEEEEENS_10bfloat16_tEfNS_4arch4Sm80ELb0ELb1ELb1ELb1ELb0ELb0ELb0ELb0ELi2ELi4ELi4ELi4ELb0EEENS1_21CollectiveEpilogueBwdISA_SB_SD_Li256ELb1ELb0ELi2EEENS1_19SingleTileSchedulerILb1ELb0ELb0ELi128EEEEEEEEEvNT_6ParamsE$_ZN4cute3eso3ESOILb1ELb0EJNS_5tupleIJNS2_IJNS_1CILi2EEES4_EEES4_EEENS2_IJNS2_IJiiEEENS3_ILi8192EEEEEEEEC2ERKS6_RKS9_ - $_ZN7cutlass13device_kernelIN5flash19enable_sm80_to_sm89INS1_16FlashAttnBwdSm80INS1_25CollectiveMainloopBwdSm80ILi2ELi2EN4cute5tupleIJNS5_1CILi128EEES8_NS7_ILi64EEEEEENS_10bfloat16_tEfNS_4arch4Sm80ELb0ELb1ELb1ELb1ELb0ELb0ELb0ELb0ELi2ELi4ELi4ELi4ELb0EEENS1_21CollectiveEpilogueBwdISA_SB_SD_Li256ELb1ELb0ELi2EEENS1_19SingleTileSchedulerILb1ELb0ELb0ELi128EEEEEEEEEvNT_6ParamsE$_ZN4cute3eso3ESOILb1ELb0EJNS_5tupleIJNS2_IJNS_1CILi2EEES4_EEENS3_ILi8EEES5_EEENS2_IJNS2_IJNS3_ILi1EEEiEEENS3_ILi1024EEENS2_IJiiEEEEEEEEC2ERKS7_RKSC_)
$_ZN7cutlass13device_kernelIN5flash19enable_sm80_to_sm89INS1_16FlashAttnBwdSm80INS1_25CollectiveMainloopBwdSm80ILi2ELi2EN4cute5tupleIJNS5_1CILi128EEES8_NS7_ILi64EEEEEENS_10bfloat16_tEfNS_4arch4Sm80ELb0ELb1ELb1ELb1ELb0ELb0ELb0ELb0ELi2ELi4ELi4ELi4ELb0EEENS1_21CollectiveEpilogueBwdISA_SB_SD_Li256ELb1ELb0ELi2EEENS1_19SingleTileSchedulerILb1ELb0ELb0ELi128EEEEEEEEEvNT_6ParamsE$_ZN4cute3eso3ESOILb1ELb0EJNS_5tupleIJNS2_IJNS_1CILi2EEES4_EEENS3_ILi8EEES5_EEENS2_IJNS2_IJNS3_ILi1EEEiEEENS3_ILi1024EEENS2_IJiiEEEEEEEEC2ERKS7_RKSC_:
[----:B------:R-:W-:Y:S01]  /*9760*/  IADD3 R4, R25, -c[0x0][0x20], RZ ;  /* 0x8000080019047a10 */ /* 0x000fe20007ffe0ff */
[----:B------:R-:W-:Y:S01]  /*9770*/  IMAD.MOV.U32 R16, RZ, RZ, R8 ;  /* 0x000000ffff107224 */ /* 0x000fe200078e0008 */
[----:B------:R-:W-:-:S03]  /*9780*/  MOV R17, 0x0 ;  /* 0x0000000000117802 */ /* 0x000fc60000000f00 */
[----:B------:R1:W-:Y:S04]  /*9790*/  STL [R4], R2 ;  /* 0x0000000204007387 */ /* 0x0003e80000100800 */
[----:B------:R1:W-:Y:S04]  /*97a0*/  STL [R4+0x4], R3 ;  /* 0x0000040304007387 */ /* 0x0003e80000100800 */
[----:B------:R1:W-:Y:S01]  /*97b0*/  STL [R4+0x8], R5 ;  /* 0x0000080504007387 */ /* 0x0003e20000100800 */
[----:B------:R-:W-:Y:S05]  /*97c0*/  RET.REL.NODEC R16 `(_ZN7cutlass13device_kernelIN5flash19enable_sm80_to_sm89INS1_16FlashAttnBwdSm80INS1_25CollectiveMainloopBwdSm80ILi2ELi2EN4cute5tupleIJNS5_1CILi128EEES8_NS7_ILi64EEEEEENS_10bfloat16_tEfNS_4arch4Sm80ELb0ELb1ELb1ELb1ELb0ELb0ELb0ELb0ELi2ELi4ELi4ELi4ELb0EEENS1_21CollectiveEpilogueBwdISA_SB_SD_Li256ELb1ELb0ELi2EEENS1_19SingleTileSchedulerILb1ELb0ELb0ELi128EEEEEEEEEvNT_6ParamsE) ;  /* 0xffff683010007950 */ /* 0x000fea0003c3ffff */
        .type           $_ZN7cutlass13device_kernelIN5flash19enable_sm80_to_sm89INS1_16FlashAttnBwdSm80INS1_25CollectiveMainloopBwdSm80ILi2ELi2EN4cute5tupleIJNS5_1CILi128EEES8_NS7_ILi64EEEEEENS_10bfloat16_tEfNS_4arch4Sm80ELb0ELb1ELb1ELb1ELb0ELb0ELb0ELb0ELi2ELi4ELi4ELi4ELb0EEENS1_21CollectiveEpilogueBwdISA_SB_SD_Li256ELb1ELb0ELi2EEENS1_19SingleTileSchedulerILb1ELb0ELb0ELi128EEEEEEEEEvNT_6ParamsE$_ZN4cute3eso3ESOILb1ELb0EJNS_5tupleIJNS2_IJNS_1CILi2EEES4_EEES4_EEENS2_IJNS2_IJiiEEENS3_ILi8192EEEEEEEEC2ERKS6_RKS9_,@function
        .size           $_ZN7cutlass13device_kernelIN5flash19enable_sm80_to_sm89INS1_16FlashAttnBwdSm80INS1_25CollectiveMainloopBwdSm80ILi2ELi2EN4cute5tupleIJNS5_1CILi128EEES8_NS7_ILi64EEEEEENS_10bfloat16_tEfNS_4arch4Sm80ELb0ELb1ELb1ELb1ELb0ELb0ELb0ELb0ELi2ELi4ELi4ELi4ELb0EEENS1_21CollectiveEpilogueBwdISA_SB_SD_Li256ELb1ELb0ELi2EEENS1_19SingleTileSchedulerILb1ELb0ELb0ELi128EEEEEEEEEvNT_6ParamsE$_ZN4cute3eso3ESOILb1ELb0EJNS_5tupleIJNS2_IJNS_1CILi2EEES4_EEES4_EEENS2_IJNS2_IJiiEEENS3_ILi8192EEEEEEEEC2ERKS6_RKS9_,($_ZN7cutlass13device_kernelIN5flash19enable_sm80_to_sm89INS1_16FlashAttnBwdSm80INS1_25CollectiveMainloopBwdSm80ILi2ELi2EN4cute5tupleIJNS5_1CILi128EEES8_NS7_ILi64EEEEEENS_10bfloat16_tEfNS_4arch4Sm80ELb0ELb1ELb1ELb1ELb0ELb0ELb0ELb0ELi2ELi4ELi4ELi4ELb0EEENS1_21CollectiveEpilogueBwdISA_SB_SD_Li256ELb1ELb0ELi2EEENS1_19SingleTileSchedulerILb1ELb0ELb0ELi128EEEEEEEEEvNT_6ParamsE$_ZN4cute3eso3ESOILb1ELb0EJNS_5tupleIJNS2_IJNS_1CILi2EEES4_EEES5_NS3_ILi8EEEEEENS2_IJNS2_IJiNS3_ILi512EEEEEENS2_IJiiEEENS3_ILi1024EEEEEEEEC2ERKS7_RKSC_ - $_ZN7cutlass13device_kernelIN5flash19enable_sm80_to_sm89INS1_16FlashAttnBwdSm80INS1_25CollectiveMainloopBwdSm80ILi2ELi2EN4cute5tupleIJNS5_1CILi128EEES8_NS7_ILi64EEEEEENS_10bfloat16_tEfNS_4arch4Sm80ELb0ELb1ELb1ELb1ELb0ELb0ELb0ELb0ELi2ELi4ELi4ELi4ELb0EEENS1_21CollectiveEpilogueBwdISA_SB_SD_Li256ELb1ELb0ELi2EEENS1_19SingleTileSchedulerILb1ELb0ELb0ELi128EEEEEEEEEvNT_6ParamsE$_ZN4cute3eso3ESOILb1ELb0EJNS_5tupleIJNS2_IJNS_1CILi2EEES4_EEES4_EEENS2_IJNS2_IJiiEEENS3_ILi8192EEEEEEEEC2ERKS6_RKS9_)
$_ZN7cutlass13device_kernelIN5flash19enable_sm80_to_sm89INS1_16FlashAttnBwdSm80INS1_25CollectiveMainloopBwdSm80ILi2ELi2EN4cute5tupleIJNS5_1CILi128EEES8_NS7_ILi64EEEEEENS_10bfloat16_tEfNS_4arch4Sm80ELb0ELb1ELb1ELb1ELb0ELb0ELb0ELb0ELi2ELi4ELi4ELi4ELb0EEENS1_21CollectiveEpilogueBwdISA_SB_SD_Li256ELb1ELb0ELi2EEENS1_19SingleTileSchedulerILb1ELb0ELb0ELi128EEEEEEEEEvNT_6ParamsE$_ZN4cute3eso3ESOILb1ELb0EJNS_5tupleIJNS2_IJNS_1CILi2EEES4_EEES4_EEENS2_IJNS2_IJiiEEENS3_ILi8192EEEEEEEEC2ERKS6_RKS9_:
[----:B------:R-:W-:Y:S01]  /*97d0*/  IADD3 R4, R69, -c[0x0][0x20], RZ ;  /* 0x8000080045047a10 */ /* 0x000fe20007ffe0ff */
[----:B------:R-:W-:Y:S01]  /*97e0*/  IMAD.MOV.U32 R74, RZ, RZ, R6 ;  /* 0x000000ffff4a7224 */ /* 0x000fe200078e0006 */
[----:B------:R-:W-:-:S03]  /*97f0*/  MOV R75, 0x0 ;  /* 0x00000000004b7802 */ /* 0x000fc60000000f00 */
[----:B------:R1:W-:Y:S04]  /*9800*/  STL [R4], R2 ;  /* 0x0000000204007387 */ /* 0x0003e80000100800 */
[----:B------:R1:W-:Y:S01]  /*9810*/  STL [R4+0x4], R3 ;  /* 0x0000040304007387 */ /* 0x0003e20000100800 */
[----:B------:R-:W-:Y:S05]  /*9820*/  RET.REL.NODEC R74 `(_ZN7cutlass13device_kernelIN5flash19enable_sm80_to_sm89INS1_16FlashAttnBwdSm80INS1_25CollectiveMainloopBwdSm80ILi2ELi2EN4cute5tupleIJNS5_1CILi128EEES8_NS7_ILi64EEEEEENS_10bfloat16_tEfNS_4arch4Sm80ELb0ELb1ELb1ELb1ELb0ELb0ELb0ELb0ELi2ELi4ELi4ELi4ELb0EEENS1_21CollectiveEpilogueBwdISA_SB_SD_Li256ELb1ELb0ELi2EEENS1_19SingleTileSchedulerILb1ELb0ELb0ELi128EEEEEEEEEvNT_6ParamsE) ;  /* 0xffff67d04a007950 */ /* 0x000fea0003c3ffff */
        .type           $_ZN7cutlass13device_kernelIN5flash19enable_sm80_to_sm89INS1_16FlashAttnBwdSm80INS1_25CollectiveMainloopBwdSm80ILi2ELi2EN4cute5tupleIJNS5_1CILi128EEES8_NS7_ILi64EEEEEENS_10bfloat16_tEfNS_4arch4Sm80ELb0ELb1ELb1ELb1ELb0ELb0ELb0ELb0ELi2ELi4ELi4ELi4ELb0EEENS1_21CollectiveEpilogueBwdISA_SB_SD_Li256ELb1ELb0ELi2EEENS1_19SingleTileSchedulerILb1ELb0ELb0ELi128EEEEEEEEEvNT_6ParamsE$_ZN4cute3eso3ESOILb1ELb0EJNS_5tupleIJNS2_IJNS_1CILi2EEES4_EEES5_NS3_ILi8EEEEEENS2_IJNS2_IJiNS3_ILi512EEEEEENS2_IJiiEEENS3_ILi1024EEEEEEEEC2ERKS7_RKSC_,@function
        .size           $_ZN7cutlass13device_kernelIN5flash19enable_sm80_to_sm89INS1_16FlashAttnBwdSm80INS1_25CollectiveMainloopBwdSm80ILi2ELi2EN4cute5tupleIJNS5_1CILi128EEES8_NS7_ILi64EEEEEENS_10bfloat16_tEfNS_4arch4Sm80ELb0ELb1ELb1ELb1ELb0ELb0ELb0ELb0ELi2ELi4ELi4ELi4ELb0EEENS1_21CollectiveEpilogueBwdISA_SB_SD_Li256ELb1ELb0ELi2EEENS1_19SingleTileSchedulerILb1ELb0ELb0ELi128EEEEEEEEEvNT_6ParamsE$_ZN4cute3eso3ESOILb1ELb0EJNS_5tupleIJNS2_IJNS_1CILi2EEES4_EEES5_NS3_ILi8EEEEEENS2_IJNS2_IJiNS3_ILi512EEEEEENS2_IJiiEEENS3_ILi1024EEEEEEEEC2ERKS7_RKSC_,($_ZN7cutlass13device_kernelIN5flash19enable_sm80_to_sm89INS1_16FlashAttnBwdSm80INS1_25CollectiveMainloopBwdSm80ILi2ELi2EN4cute5tupleIJNS5_1CILi128EEES8_NS7_ILi64EEEEEENS_10bfloat16_tEfNS_4arch4Sm80ELb0ELb1ELb1ELb1ELb0ELb0ELb0ELb0ELi2ELi4ELi4ELi4ELb0EEENS1_21CollectiveEpilogueBwdISA_SB_SD_Li256ELb1ELb0ELi2EEENS1_19SingleTileSchedulerILb1ELb0ELb0ELi128EEEEEEEEEvNT_6ParamsE$_ZN4cute3eso3ESOILb1ELb0EJNS_5tupleIJNS2_IJNS_1CILi2EEES4_S4_EEES4_NS2_IJNS2_IJS4_S4_EEES4_EEEEEENS2_IJNS2_IJNS3_ILi1EEENS3_ILi512EEEiEEENS3_ILi4096EEENS2_IJNS2_IJiiEEENS3_ILi8192EEEEEEEEEEEC2ERKS8_RKSG_ - $_ZN7cutlass13device_kernelIN5flash19enable_sm80_to_sm89INS1_16FlashAttnBwdSm80INS1_25CollectiveMainloopBwdSm80ILi2ELi2EN4cute5tupleIJNS5_1CILi128EEES8_NS7_ILi64EEEEEENS_10bfloat16_tEfNS_4arch4Sm80ELb0ELb1ELb1ELb1ELb0ELb0ELb0ELb0ELi2ELi4ELi4ELi4ELb0EEENS1_21CollectiveEpilogueBwdISA_SB_SD_Li256ELb1ELb0ELi2EEENS1_19SingleTileSchedulerILb1ELb0ELb0ELi128EEEEEEEEEvNT_6ParamsE$_ZN4cute3eso3ESOILb1ELb0EJNS_5tupleIJNS2_IJNS_1CILi2EEES4_EEES5_NS3_ILi8EEEEEENS2_IJNS2_IJiNS3_ILi512EEEEEENS2_IJiiEEENS3_ILi1024EEEEEEEEC2ERKS7_RKSC_)
$_ZN7cutlass13device_kernelIN5flash19enable_sm80_to_sm89INS1_16FlashAttnBwdSm80INS1_25CollectiveMainloopBwdSm80ILi2ELi2EN4cute5tupleIJNS5_1CILi128EEES8_NS7_ILi64EEEEEENS_10bfloat16_tEfNS_4arch4Sm80ELb0ELb1ELb1ELb1ELb0ELb0ELb0ELb0ELi2ELi4ELi4ELi4ELb0EEENS1_21CollectiveEpilogueBwdISA_SB_SD_Li256ELb1ELb0ELi2EEENS1_19SingleTileSchedulerILb1ELb0ELb0ELi128EEEEEEEEEvNT_6ParamsE$_ZN4cute3eso3ESOILb1ELb0EJNS_5tupleIJNS2_IJNS_1CILi2EEES4_EEES5_NS3_ILi8EEEEEENS2_IJNS2_IJiNS3_ILi512EEEEEENS2_IJiiEEENS3_ILi1024EEEEEEEEC2ERKS7_RKSC_:
[----:B------:R-:W-:Y:S01]  /*9830*/  IADD3 R4, R63, -c[0x0][0x20], RZ ;  /* 0x800008003f047a10 */ /* 0x000fe20007ffe0ff */
[----:B------:R-:W-:Y:S01]  /*9840*/  IMAD.MOV.U32 R16, RZ, RZ, R8 ;  /* 0x000000ffff107224 */ /* 0x000fe200078e0008 */
[----:B------:R-:W-:-:S03]  /*9850*/  MOV R17, 0x0 ;  /* 0x0000000000117802 */ /* 0x000fc60000000f00 */
[----:B------:R1:W-:Y:S04]  /*9860*/  STL [R4], R2 ;  /* 0x0000000204007387 */ /* 0x0003e80000100800 */
[----:B------:R1:W-:Y:S04]  /*9870*/  STL [R4+0x4], R3 ;  /* 0x0000040304007387 */ /* 0x0003e80000100800 */
[----:B------:R1:W-:Y:S01]  /*9880*/  STL [R4+0x8], R5 ;  /* 0x0000080504007387 */ /* 0x0003e20000100800 */
[----:B------:R-:W-:Y:S05]  /*9890*/  RET.REL.NODEC R16 `(_ZN7cutlass13device_kernelIN5flash19enable_sm80_to_sm89INS1_16FlashAttnBwdSm80INS1_25CollectiveMainloopBwdSm80ILi2ELi2EN4cute5tupleIJNS5_1CILi128EEES8_NS7_ILi64EEEEEENS_10bfloat16_tEfNS_4arch4Sm80ELb0ELb1ELb1ELb1ELb0ELb0ELb0ELb0ELi2ELi4ELi4ELi4ELb0EEENS1_21CollectiveEpilogueBwdISA_SB_SD_Li256ELb1ELb0ELi2EEENS1_19SingleTileSchedulerILb1ELb0ELb0ELi128EEEEEEEEEvNT_6ParamsE) ;  /* 0xffff676010007950 */ /* 0x000fea0003c3ffff */
        .type           $_ZN7cutlass13device_kernelIN5flash19enable_sm80_to_sm89INS1_16FlashAttnBwdSm80INS1_25CollectiveMainloopBwdSm80ILi2ELi2EN4cute5tupleIJNS5_1CILi128EEES8_NS7_ILi64EEEEEENS_10bfloat16_tEfNS_4arch4Sm80ELb0ELb1ELb1ELb1ELb0ELb0ELb0ELb0ELi2ELi4ELi4ELi4ELb0EEENS1_21CollectiveEpilogueBwdISA_SB_SD_Li256ELb1ELb0ELi2EEENS1_19SingleTileSchedulerILb1ELb0ELb0ELi128EEEEEEEEEvNT_6ParamsE$_ZN4cute3eso3ESOILb1ELb0EJNS_5tupleIJNS2_IJNS_1CILi2EEES4_S4_EEES4_NS2_IJNS2_IJS4_S4_EEES4_EEEEEENS2_IJNS2_IJNS3_ILi1EEENS3_ILi512EEEiEEENS3_ILi4096EEENS2_IJNS2_IJiiEEENS3_ILi8192EEEEEEEEEEEC2ERKS8_RKSG_,@function
        .size           $_ZN7cutlass13device_kernelIN5flash19enable_sm80_to_sm89INS1_16FlashAttnBwdSm80INS1_25CollectiveMainloopBwdSm80ILi2ELi2EN4cute5tupleIJNS5_1CILi128EEES8_NS7_ILi64EEEEEENS_10bfloat16_tEfNS_4arch4Sm80ELb0ELb1ELb1ELb1ELb0ELb0ELb0ELb0ELi2ELi4ELi4ELi4ELb0EEENS1_21CollectiveEpilogueBwdISA_SB_SD_Li256ELb1ELb0ELi2EEENS1_19SingleTileSchedulerILb1ELb0ELb0ELi128EEEEEEEEEvNT_6ParamsE$_ZN4cute3eso3ESOILb1ELb0EJNS_5tupleIJNS2_IJNS_1CILi2EEES4_S4_EEES4_NS2_IJNS2_IJS4_S4_EEES4_EEEEEENS2_IJNS2_IJNS3_ILi1EEENS3_ILi512EEEiEEENS3_ILi4096EEENS2_IJNS2_IJiiEEENS3_ILi8192EEEEEEEEEEEC2ERKS8_RKSG_,($_ZN7cutlass13device_kernelIN5flash19enable_sm80_to_sm89INS1_16FlashAttnBwdSm80INS1_25CollectiveMainloopBwdSm80ILi2ELi2EN4cute5tupleIJNS5_1CILi128EEES8_NS7_ILi64EEEEEENS_10bfloat16_tEfNS_4arch4Sm80ELb0ELb1ELb1ELb1ELb0ELb0ELb0ELb0ELi2ELi4ELi4ELi4ELb0EEENS1_21CollectiveEpilogueBwdISA_SB_SD_Li256ELb1ELb0ELi2EEENS1_19SingleTileSchedulerILb1ELb0ELb0ELi128EEEEEEEEEvNT_6ParamsE$_ZN4cute3eso3ESOILb1ELb0EJNS_5tupleIJNS2_IJNS_1CILi2EEES4_S4_EEES4_NS2_IJS4_S4_EEEEEENS2_IJNS2_IJNS3_ILi1EEENS3_ILi512EEEiEEENS3_ILi4096EEENS2_IJiiEEEEEEEEC2ERKS7_RKSD_ - $_ZN7cutlass13device_kernelIN5flash19enable_sm80_to_sm89INS1_16FlashAttnBwdSm80INS1_25CollectiveMainloopBwdSm80ILi2ELi2EN4cute5tupleIJNS5_1CILi128EEES8_NS7_ILi64EEEEEENS_10bfloat16_tEfNS_4arch4Sm80ELb0ELb1ELb1ELb1ELb0ELb0ELb0ELb0ELi2ELi4ELi4ELi4ELb0EEENS1_21CollectiveEpilogueBwdISA_SB_SD_Li256ELb1ELb0ELi2EEENS1_19SingleTileSchedulerILb1ELb0ELb0ELi128EEEEEEEEEvNT_6ParamsE$_ZN4cute3eso3ESOILb1ELb0EJNS_5tupleIJNS2_IJNS_1CILi2EEES4_S4_EEES4_NS2_IJNS2_IJS4_S4_EEES4_EEEEEENS2_IJNS2_IJNS3_ILi1EEENS3_ILi512EEEiEEENS3_ILi4096EEENS2_IJNS2_IJiiEEENS3_ILi8192EEEEEEEEEEEC2ERKS8_RKSG_)
$_ZN7cutlass13device_kernelIN5flash19enable_sm80_to_sm89INS1_16FlashAttnBwdSm80INS1_25CollectiveMainloopBwdSm80ILi2ELi2EN4cute5tupleIJNS5_1CILi128EEES8_NS7_ILi64EEEEEENS_10bfloat16_tEfNS_4arch4Sm80ELb0ELb1ELb1ELb1ELb0ELb0ELb0ELb0ELi2ELi4ELi4ELi4ELb0EEENS1_21CollectiveEpilogueBwdISA_SB_SD_Li256ELb1ELb0ELi2EEENS1_19SingleTileSchedulerILb1ELb0ELb0ELi128EEEEEEEEEvNT_6ParamsE$_ZN4cute3eso3ESOILb1ELb0EJNS_5tupleIJNS2_IJNS_1CILi2EEES4_S4_EEES4_NS2_IJNS2_IJS4_S4_EEES4_EEEEEENS2_IJNS2_IJNS3_ILi1EEENS3_ILi512EEEiEEENS3_ILi4096EEENS2_IJNS2_IJiiEEENS3_ILi8192EEEEEEEEEEEC2ERKS8_RKSG_:
[----:B------:R-:W-:Y:S01]  /*98a0*/  IADD3 R4, R63, -c[0x0][0x20], RZ ;  /* 0x800008003f047a10 */ /* 0x000fe20007ffe0ff */
[----:B------:R-:W-:Y:S01]  /*98b0*/  IMAD.MOV.U32 R74, RZ, RZ, R8 ;  /* 0x000000ffff4a7224 */ /* 0x000fe200078e0008 */
[----:B------:R-:W-:-:S03]  /*98c0*/  MOV R75, 0x0 ;  /* 0x00000000004b7802 */ /* 0x000fc60000000f00 */
[----:B------:R1:W-:Y:S04]  /*98d0*/  STL [R4], R2 ;  /* 0x0000000204007387 */ /* 0x0003e80000100800 */
[----:B------:R1:W-:Y:S04]  /*98e0*/  STL [R4+0x4], R3 ;  /* 0x0000040304007387 */ /* 0x0003e80000100800 */
[----:B------:R1:W-:Y:S01]  /*98f0*/  STL [R4+0x8], R5 ;  /* 0x0000080504007387 */ /* 0x0003e20000100800 */
[----:B------:R-:W-:Y:S05]  /*9900*/  RET.REL.NODEC R74 `(_ZN7cutlass13device_kernelIN5flash19enable_sm80_to_sm89INS1_16FlashAttnBwdSm80INS1_25CollectiveMainloopBwdSm80ILi2ELi2EN4cute5tupleIJNS5_1CILi128EEES8_NS7_ILi64EEEEEENS_10bfloat16_tEfNS_4arch4Sm80ELb0ELb1ELb1ELb1ELb0ELb0ELb0ELb0ELi2ELi4ELi4ELi4ELb0EEENS1_21CollectiveEpilogueBwdISA_SB_SD_Li256ELb1ELb0ELi2EEENS1_19SingleTileSchedulerILb1ELb0ELb0ELi128EEEEEEEEEvNT_6ParamsE) ;  /* 0xffff66f04a007950 */ /* 0x000fea0003c3ffff */
        .type           $_ZN7cutlass13device_kernelIN5flash19enable_sm80_to_sm89INS1_16FlashAttnBwdSm80INS1_25CollectiveMainloopBwdSm80ILi2ELi2EN4cute5tupleIJNS5_1CILi128EEES8_NS7_ILi64EEEEEENS_10bfloat16_tEfNS_4arch4Sm80ELb0ELb1ELb1ELb1ELb0ELb0ELb0ELb0ELi2ELi4ELi4ELi4ELb0EEENS1_21CollectiveEpilogueBwdISA_SB_SD_Li256ELb1ELb0ELi2EEENS1_19SingleTileSchedulerILb1ELb0ELb0ELi128EEEEEEEEEvNT_6ParamsE$_ZN4cute3eso3ESOILb1ELb0EJNS_5tupleIJNS2_IJNS_1CILi2EEES4_S4_EEES4_NS2_IJS4_S4_EEEEEENS2_IJNS2_IJNS3_ILi1EEENS3_ILi512EEEiEEENS3_ILi4096EEENS2_IJiiEEEEEEEEC2ERKS7_RKSD_,@function
        .size           $_ZN7cutlass13device_kernelIN5flash19enable_sm80_to_sm89INS1_16FlashAttnBwdSm80INS1_25CollectiveMainloopBwdSm80ILi2ELi2EN4cute5tupleIJNS5_1CILi128EEES8_NS7_ILi64EEEEEENS_10bfloat16_tEfNS_4arch4Sm80ELb0ELb1ELb1ELb1ELb0ELb0ELb0ELb0ELi2ELi4ELi4ELi4ELb0EEENS1_21CollectiveEpilogueBwdISA_SB_SD_Li256ELb1ELb0ELi2EEENS1_19SingleTileSchedulerILb1ELb0ELb0ELi128EEEEEEEEEvNT_6ParamsE$_ZN4cute3eso3ESOILb1ELb0EJNS_5tupleIJNS2_IJNS_1CILi2EEES4_S4_EEES4_NS2_IJS4_S4_EEEEEENS2_IJNS2_IJNS3_ILi1EEENS3_ILi512EEEiEEENS3_ILi4096EEENS2_IJiiEEEEEEEEC2ERKS7_RKSD_,($_ZN7cutlass13device_kernelIN5flash19enable_sm80_to_sm89INS1_16FlashAttnBwdSm80INS1_25CollectiveMainloopBwdSm80ILi2ELi2EN4cute5tupleIJNS5_1CILi128EEES8_NS7_ILi64EEEEEENS_10bfloat16_tEfNS_4arch4Sm80ELb0ELb1ELb1ELb1ELb0ELb0ELb0ELb0ELi2ELi4ELi4ELi4ELb0EEENS1_21CollectiveEpilogueBwdISA_SB_SD_Li256ELb1ELb0ELi2EEENS1_19SingleTileSchedulerILb1ELb0ELb0ELi128EEEEEEEEEvNT_6ParamsE$_ZN4cute3eso3ESOILb1ELb0EJNS_5tupleIJNS2_IJNS_1CILi8EEENS3_ILi1EEEEEENS2_IJNS3_ILi2EEEEEEEEENS2_IJNS2_IJS5_NS3_ILi0EEEEEENS2_IJiEEEEEEEEC2ERKS9_RKSD_ - $_ZN7cutlass13device_kernelIN5flash19enable_sm80_to_sm89INS1_16FlashAttnBwdSm80INS1_25CollectiveMainloopBwdSm80ILi2ELi2EN4cute5tupleIJNS5_1CILi128EEES8_NS7_ILi64EEEEEENS_10bfloat16_tEfNS_4arch4Sm80ELb0ELb1ELb1ELb1ELb0ELb0ELb0ELb0ELi2ELi4ELi4ELi4ELb0EEENS1_21CollectiveEpilogueBwdISA_SB_SD_Li256ELb1ELb0ELi2EEENS1_19SingleTileSchedulerILb1ELb0ELb0ELi128EEEEEEEEEvNT_6ParamsE$_ZN4cute3eso3ESOILb1ELb0EJNS_5tupleIJNS2_IJNS_1CILi2EEES4_S4_EEES4_NS2_IJS4_S4_EEEEEENS2_IJNS2_IJNS3_ILi1EEENS3_ILi512EEEiEEENS3_ILi4096EEENS2_IJiiEEEEEEEEC2ERKS7_RKSD_)
$_ZN7cutlass13device_kernelIN5flash19enable_sm80_to_sm89INS1_16FlashAttnBwdSm80INS1_25CollectiveMainloopBwdSm80ILi2ELi2EN4cute5tupleIJNS5_1CILi128EEES8_NS7_ILi64EEEEEENS_10bfloat16_tEfNS_4arch4Sm80ELb0ELb1ELb1ELb1ELb0ELb0ELb0ELb0ELi2ELi4ELi4ELi4ELb0EEENS1_21CollectiveEpilogueBwdISA_SB_SD_Li256ELb1ELb0ELi2EEENS1_19SingleTileSchedulerILb1ELb0ELb0ELi128EEEEEEEEEvNT_6ParamsE$_ZN4cute3eso3ESOILb1ELb0EJNS_5tupleIJNS2_IJNS_1CILi2EEES4_S4_EEES4_NS2_IJS4_S4_EEEEEENS2_IJNS2_IJNS3_ILi1EEENS3_ILi512EEEiEEENS3_ILi4096EEENS2_IJiiEEEEEEEEC2ERKS7_RKSD_:
[----:B------:R-:W-:Y:S01]  /*9910*/  IADD3 R4, R25, -c[0x0][0x20], RZ ;  /* 0x8000080019047a10 */ /* 0x000fe20007ffe0ff */
[----:B------:R-:W-:Y:S01]  /*9920*/  IMAD.MOV.U32 R66, RZ, RZ, R8 ;  /* 0x000000ffff427224 */ /* 0x000fe200078e0008 */
[----:B------:R-:W-:-:S03]  /*9930*/  MOV R67, 0x0 ;  /* 0x0000000000437802 */ /* 0x000fc60000000f00 */
[----:B------:R1:W-:Y:S04]  /*9940*/  STL [R4], R2 ;  /* 0x0000000204007387 */ /* 0x0003e80000100800 */
[----:B------:R1:W-:Y:S04]  /*9950*/  STL [R4+0x4], R3 ;  /* 0x0000040304007387 */ /* 0x0003e80000100800 */
[----:B------:R1:W-:Y:S01]  /*9960*/  STL [R4+0x8], R5 ;  /* 0x0000080504007387 */ /* 0x0003e20000100800 */
[----:B------:R-:W-:Y:S05]  /*9970*/  RET.REL.NODEC R66 `(_ZN7cutlass13device_kernelIN5flash19enable_sm80_to_sm89INS1_16FlashAttnBwdSm80INS1_25CollectiveMainloopBwdSm80ILi2ELi2EN4cute5tupleIJNS5_1CILi128EEES8_NS7_ILi64EEEEEENS_10bfloat16_tEfNS_4arch4Sm80ELb0ELb1ELb1ELb1ELb0ELb0ELb0ELb0ELi2ELi4ELi4ELi4ELb0EEENS1_21CollectiveEpilogueBwdISA_SB_SD_Li256ELb1ELb0ELi2EEENS1_19SingleTileSchedulerILb1ELb0ELb0ELi128EEEEEEEEEvNT_6ParamsE) ;  /* 0xffff668042007950 */ /* 0x000fea0003c3ffff */
        .type           $_ZN7cutlass13device_kernelIN5flash19enable_sm80_to_sm89INS1_16FlashAttnBwdSm80INS1_25CollectiveMainloopBwdSm80ILi2ELi2EN4cute5tupleIJNS5_1CILi128EEES8_NS7_ILi64EEEEEENS_10bfloat16_tEfNS_4arch4Sm80ELb0ELb1ELb1ELb1ELb0ELb0ELb0ELb0ELi2ELi4ELi4ELi4ELb0EEENS1_21CollectiveEpilogueBwdISA_SB_SD_Li256ELb1ELb0ELi2EEENS1_19SingleTileSchedulerILb1ELb0ELb0ELi128EEEEEEEEEvNT_6ParamsE$_ZN4cute3eso3ESOILb1ELb0EJNS_5tupleIJNS2_IJNS_1CILi8EEENS3_ILi1EEEEEENS2_IJNS3_ILi2EEEEEEEEENS2_IJNS2_IJS5_NS3_ILi0EEEEEENS2_IJiEEEEEEEEC2ERKS9_RKSD_,@function
        .size           $_ZN7cutlass13device_kernelIN5flash19enable_sm80_to_sm89INS1_16FlashAttnBwdSm80INS1_25CollectiveMainloopBwdSm80ILi2ELi2EN4cute5tupleIJNS5_1CILi128EEES8_NS7_ILi64EEEEEENS_10bfloat16_tEfNS_4arch4Sm80ELb0ELb1ELb1ELb1ELb0ELb0ELb0ELb0ELi2ELi4ELi4ELi4ELb0EEENS1_21CollectiveEpilogueBwdISA_SB_SD_Li256ELb1ELb0ELi2EEENS1_19SingleTileSchedulerILb1ELb0ELb0ELi128EEEEEEEEEvNT_6ParamsE$_ZN4cute3eso3ESOILb1ELb0EJNS_5tupleIJNS2_IJNS_1CILi8EEENS3_ILi1EEEEEENS2_IJNS3_ILi2EEEEEEEEENS2_IJNS2_IJS5_NS3_ILi0EEEEEENS2_IJiEEEEEEEEC2ERKS9_RKSD_,($_ZN7cutlass13device_kernelIN5flash19enable_sm80_to_sm89INS1_16FlashAttnBwdSm80INS1_25CollectiveMainloopBwdSm80ILi2ELi2EN4cute5tupleIJNS5_1CILi128EEES8_NS7_ILi64EEEEEENS_10bfloat16_tEfNS_4arch4Sm80ELb0ELb1ELb1ELb1ELb0ELb0ELb0ELb0ELi2ELi4ELi4ELi4ELb0EEENS1_21CollectiveEpilogueBwdISA_SB_SD_Li256ELb1ELb0ELi2EEENS1_19SingleTileSchedulerILb1ELb0ELb0ELi128EEEEEEEEEvNT_6ParamsE$_ZN4cute3eso3ESOILb1ELb0EJNS_5tupleIJNS2_IJNS_1CILi8EEENS3_ILi1EEEEEENS3_ILi2EEEEEENS2_IJNS2_IJS5_NS3_ILi0EEEEEEiEEEEEC2ERKS8_RKSB_ - $_ZN7cutlass13device_kernelIN5flash19enable_sm80_to_sm89INS1_16FlashAttnBwdSm80INS1_25CollectiveMainloopBwdSm80ILi2ELi2EN4cute5tupleIJNS5_1CILi128EEES8_NS7_ILi64EEEEEENS_10bfloat16_tEfNS_4arch4Sm80ELb0ELb1ELb1ELb1ELb0ELb0ELb0ELb0ELi2ELi4ELi4ELi4ELb0EEENS1_21CollectiveEpilogueBwdISA_SB_SD_Li256ELb1ELb0ELi2EEENS1_19SingleTileSchedulerILb1ELb0ELb0ELi128EEEEEEEEEvNT_6ParamsE$_ZN4cute3eso3ESOILb1ELb0EJNS_5tupleIJNS2_IJNS_1CILi8EEENS3_ILi1EEEEEENS2_IJNS3_ILi2EEEEEEEEENS2_IJNS2_IJS5_NS3_ILi0EEEEEENS2_IJiEEEEEEEEC2ERKS9_RKSD_)
$_ZN7cutlass13device_kernelIN5flash19enable_sm80_to_sm89INS1_16FlashAttnBwdSm80INS1_25CollectiveMainloopBwdSm80ILi2ELi2EN4cute5tupleIJNS5_1CILi128EEES8_NS7_ILi64EEEEEENS_10bfloat16_tEfNS_4arch4Sm80ELb0ELb1ELb1ELb1ELb0ELb0ELb0ELb0ELi2ELi4ELi4ELi4ELb0EEENS1_21CollectiveEpilogueBwdISA_SB_SD_Li256ELb1ELb0ELi2EEENS1_19SingleTileSchedulerILb1ELb0ELb0ELi128EEEEEEEEEvNT_6ParamsE$_ZN4cute3eso3ESOILb1ELb0EJNS_5tupleIJNS2_IJNS_1CILi8EEENS3_ILi1EEEEEENS2_IJNS3_ILi2EEEEEEEEENS2_IJNS2_IJS5_NS3_ILi0EEEEEENS2_IJiEEEEEEEEC2ERKS9_RKSD_:
[----:B------:R-:W-:Y:S02]  /*9980*/  IADD3 R2, R70, -c[0x0][0x20], RZ ;  /* 0x8000080046027a10 */ /* 0x000fe40007ffe0ff */
[----:B------:R-:W-:-:S03]  /*9990*/  MOV R9, 0x0 ;  /* 0x0000000000097802 */ /* 0x000fc60000000f00 */
[----:B------:R1:W-:Y:S01]  /*99a0*/  STL [R2], R3 ;  /* 0x0000000302007387 */ /* 0x0003e20000100800 */
[----:B------:R-:W-:Y:S05]  /*99b0*/  RET.REL.NODEC R8 `(_ZN7cutlass13device_kernelIN5flash19enable_sm80_to_sm89INS1_16FlashAttnBwdSm80INS1_25CollectiveMainloopBwdSm80ILi2ELi2EN4cute5tupleIJNS5_1CILi128EEES8_NS7_ILi64EEEEEENS_10bfloat16_tEfNS_4arch4Sm80ELb0ELb1ELb1ELb1ELb0ELb0ELb0ELb0ELi2ELi4ELi4ELi4ELb0EEENS1_21CollectiveEpilogueBwdISA_SB_SD_Li256ELb1ELb0ELi2EEENS1_19SingleTileSchedulerILb1ELb0ELb0ELi128EEEEEEEEEvNT_6ParamsE) ;  /* 0xffff664008007950 */ /* 0x000fea0003c3ffff */
        .type           $_ZN7cutlass13device_kernelIN5flash19enable_sm80_to_sm89INS1_16FlashAttnBwdSm80INS1_25CollectiveMainloopBwdSm80ILi2ELi2EN4cute5tupleIJNS5_1CILi128EEES8_NS7_ILi64EEEEEENS_10bfloat16_tEfNS_4arch4Sm80ELb0ELb1ELb1ELb1ELb0ELb0ELb0ELb0ELi2ELi4ELi4ELi4ELb0EEENS1_21CollectiveEpilogueBwdISA_SB_SD_Li256ELb1ELb0ELi2EEENS1_19SingleTileSchedulerILb1ELb0ELb0ELi128EEEEEEEEEvNT_6ParamsE$_ZN4cute3eso3ESOILb1ELb0EJNS_5tupleIJNS2_IJNS_1CILi8EEENS3_ILi1EEEEEENS3_ILi2EEEEEENS2_IJNS2_IJS5_NS3_ILi0EEEEEEiEEEEEC2ERKS8_RKSB_,@function
        .size           $_ZN7cutlass13device_kernelIN5flash19enable_sm80_to_sm89INS1_16FlashAttnBwdSm80INS1_25CollectiveMainloopBwdSm80ILi2ELi2EN4cute5tupleIJNS5_1CILi128EEES8_NS7_ILi64EEEEEENS_10bfloat16_tEfNS_4arch4Sm80ELb0ELb1ELb1ELb1ELb0ELb0ELb0ELb0ELi2ELi4ELi4ELi4ELb0EEENS1_21CollectiveEpilogueBwdISA_SB_SD_Li256ELb1ELb0ELi2EEENS1_19SingleTileSchedulerILb1ELb0ELb0ELi128EEEEEEEEEvNT_6ParamsE$_ZN4cute3eso3ESOILb1ELb0EJNS_5tupleIJNS2_IJNS_1CILi8EEENS3_ILi1EEEEEENS3_ILi2EEEEEENS2_IJNS2_IJS5_NS3_ILi0EEEEEEiEEEEEC2ERKS8_RKSB_,($_ZN7cutlass13device_kernelIN5flash19enable_sm80_to_sm89INS1_16FlashAttnBwdSm80INS1_25CollectiveMainloopBwdSm80ILi2ELi2EN4cute5tupleIJNS5_1CILi128EEES8_NS7_ILi64EEEEEENS_10bfloat16_tEfNS_4arch4Sm80ELb0ELb1ELb1ELb1ELb0ELb0ELb0ELb0ELi2ELi4ELi4ELi4ELb0EEENS1_21CollectiveEpilogueBwdISA_SB_SD_Li256ELb1ELb0ELi2EEENS1_19SingleTileSchedulerILb1ELb0ELb0ELi128EEEEEEEEEvNT_6ParamsE$_ZN4cute3eso3ESOILb1ELb0EJNS_5tupleIJNS2_IJNS_1CILi8EEENS3_ILi1EEEEEENS3_ILi2EEENS2_IJS7_S7_EEEEEENS2_IJNS2_IJS5_NS3_ILi0EEEEEENS3_ILi4096EEENS2_IJiiEEEEEEEEC2ERKS9_RKSE_ - $_ZN7cutlass13device_kernelIN5flash19enable_sm80_to_sm89INS1_16FlashAttnBwdSm80INS1_25CollectiveMainloopBwdSm80ILi2ELi2EN4cute5tupleIJNS5_1CILi128EEES8_NS7_ILi64EEEEEENS_10bfloat16_tEfNS_4arch4Sm80ELb0ELb1ELb1ELb1ELb0ELb0ELb0ELb0ELi2ELi4ELi4ELi4ELb0EEENS1_21CollectiveEpilogueBwdISA_SB_SD_Li256ELb1ELb0ELi2EEENS1_19SingleTileSchedulerILb1ELb0ELb0ELi128EEEEEEEEEvNT_6ParamsE$_ZN4cute3eso3ESOILb1ELb0EJNS_5tupleIJNS2_IJNS_1CILi8EEENS3_ILi1EEEEEENS3_ILi2EEEEEENS2_IJNS2_IJS5_NS3_ILi0EEEEEEiEEEEEC2ERKS8_RKSB_)
$_ZN7cutlass13device_kernelIN5flash19enable_sm80_to_sm89INS1_16FlashAttnBwdSm80INS1_25CollectiveMainloopBwdSm80ILi2ELi2EN4cute5tupleIJNS5_1CILi128EEES8_NS7_ILi64EEEEEENS_10bfloat16_tEfNS_4arch4Sm80ELb0ELb1ELb1ELb1ELb0ELb0ELb0ELb0ELi2ELi4ELi4ELi4ELb0EEENS1_21CollectiveEpilogueBwdISA_SB_SD_Li256ELb1ELb0ELi2EEENS1_19SingleTileSchedulerILb1ELb0ELb0ELi128EEEEEEEEEvNT_6ParamsE$_ZN4cute3eso3ESOILb1ELb0EJNS_5tupleIJNS2_IJNS_1CILi8EEENS3_ILi1EEEEEENS3_ILi2EEEEEENS2_IJNS2_IJS5_NS3_ILi0EEEEEEiEEEEEC2ERKS8_RKSB_:
[----:B------:R-:W-:Y:S02]  /*99c0*/  IADD3 R2, R70, -c[0x0][0x20], RZ ;  /* 0x8000080046027a10 */ /* 0x000fe40007ffe0ff */
[----:B------:R-:W-:-:S03]  /*99d0*/  MOV R9, 0x0 ;  /* 0x0000000000097802 */ /* 0x000fc60000000f00 */
[----:B------:R1:W-:Y:S01]  /*99e0*/  STL [R2], R3 ;  /* 0x0000000302007387 */ /* 0x0003e20000100800 */
[----:B------:R-:W-:Y:S05]  /*99f0*/  RET.REL.NODEC R8 `(_ZN7cutlass13device_kernelIN5flash19enable_sm80_to_sm89INS1_16FlashAttnBwdSm80INS1_25CollectiveMainloopBwdSm80ILi2ELi2EN4cute5tupleIJNS5_1CILi128EEES8_NS7_ILi64EEEEEENS_10bfloat16_tEfNS_4arch4Sm80ELb0ELb1ELb1ELb1ELb0ELb0ELb0ELb0ELi2ELi4ELi4ELi4ELb0EEENS1_21CollectiveEpilogueBwdISA_SB_SD_Li256ELb1ELb0ELi2EEENS1_19SingleTileSchedulerILb1ELb0ELb0ELi128EEEEEEEEEvNT_6ParamsE) ;  /* 0xffff660008007950 */ /* 0x000fea0003c3ffff */
        .type           $_ZN7cutlass13device_kernelIN5flash19enable_sm80_to_sm89INS1_16FlashAttnBwdSm80INS1_25CollectiveMainloopBwdSm80ILi2ELi2EN4cute5tupleIJNS5_1CILi128EEES8_NS7_ILi64EEEEEENS_10bfloat16_tEfNS_4arch4Sm80ELb0ELb1ELb1ELb1ELb0ELb0ELb0ELb0ELi2ELi4ELi4ELi4ELb0EEENS1_21CollectiveEpilogueBwdISA_SB_SD_Li256ELb1ELb0ELi2EEENS1_19SingleTileSchedulerILb1ELb0ELb0ELi128EEEEEEEEEvNT_6ParamsE$_ZN4cute3eso3ESOILb1ELb0EJNS_5tupleIJNS2_IJNS_1CILi8EEENS3_ILi1EEEEEENS3_ILi2EEENS2_IJS7_S7_EEEEEENS2_IJNS2_IJS5_NS3_ILi0EEEEEENS3_ILi4096EEENS2_IJiiEEEEEEEEC2ERKS9_RKSE_,@function
        .size           $_ZN7cutlass13device_kernelIN5flash19enable_sm80_to_sm89INS1_16FlashAttnBwdSm80INS1_25CollectiveMainloopBwdSm80ILi2ELi2EN4cute5tupleIJNS5_1CILi128EEES8_NS7_ILi64EEEEEENS_10bfloat16_tEfNS_4arch4Sm80ELb0ELb1ELb1ELb1ELb0ELb0ELb0ELb0ELi2ELi4ELi4ELi4ELb0EEENS1_21CollectiveEpilogueBwdISA_SB_SD_Li256ELb1ELb0ELi2EEENS1_19SingleTileSchedulerILb1ELb0ELb0ELi128EEEEEEEEEvNT_6ParamsE$_ZN4cute3eso3ESOILb1ELb0EJNS_5tupleIJNS2_IJNS_1CILi8EEENS3_ILi1EEEEEENS3_ILi2EEENS2_IJS7_S7_EEEEEENS2_IJNS2_IJS5_NS3_ILi0EEEEEENS3_ILi4096EEENS2_IJiiEEEEEEEEC2ERKS9_RKSE_,($_ZN7cutlass13device_kernelIN5flash19enable_sm80_to_sm89INS1_16FlashAttnBwdSm80INS1_25CollectiveMainloopBwdSm80ILi2ELi2EN4cute5tupleIJNS5_1CILi128EEES8_NS7_ILi64EEEEEENS_10bfloat16_tEfNS_4arch4Sm80ELb0ELb1ELb1ELb1ELb0ELb0ELb0ELb0ELi2ELi4ELi4ELi4ELb0EEENS1_21CollectiveEpilogueBwdISA_SB_SD_Li256ELb1ELb0ELi2EEENS1_19SingleTileSchedulerILb1ELb0ELb0ELi128EEEEEEEEEvNT_6ParamsE$_ZN4cute3eso3ESOILb1ELb0EJNS_5tupleIJNS2_IJNS_1CILi8EEENS3_ILi1EEEEEENS3_ILi2EEES4_EEENS2_IJNS2_IJS5_NS3_ILi0EEEEEEiNS3_ILi1024EEEEEEEEC2ERKS8_RKSC_ - $_ZN7cutlass13device_kernelIN5flash19enable_sm80_to_sm89INS1_16FlashAttnBwdSm80INS1_25CollectiveMainloopBwdSm80ILi2ELi2EN4cute5tupleIJNS5_1CILi128EEES8_NS7_ILi64EEEEEENS_10bfloat16_tEfNS_4arch4Sm80ELb0ELb1ELb1ELb1ELb0ELb0ELb0ELb0ELi2ELi4ELi4ELi4ELb0EEENS1_21CollectiveEpilogueBwdISA_SB_SD_Li256ELb1ELb0ELi2EEENS1_19SingleTileSchedulerILb1ELb0ELb0ELi128EEEEEEEEEvNT_6ParamsE$_ZN4cute3eso3ESOILb1ELb0EJNS_5tupleIJNS2_IJNS_1CILi8EEENS3_ILi1EEEEEENS3_ILi2EEENS2_IJS7_S7_EEEEEENS2_IJNS2_IJS5_NS3_ILi0EEEEEENS3_ILi4096EEENS2_IJiiEEEEEEEEC2ERKS9_RKSE_)
$_ZN7cutlass13device_kernelIN5flash19enable_sm80_to_sm89INS1_16FlashAttnBwdSm80INS1_25CollectiveMainloopBwdSm80ILi2ELi2EN4cute5tupleIJNS5_1CILi128EEES8_NS7_ILi64EEEEEENS_10bfloat16_tEfNS_4arch4Sm80ELb0ELb1ELb1ELb1ELb0ELb0ELb0ELb0ELi2ELi4ELi4ELi4ELb0EEENS1_21CollectiveEpilogueBwdISA_SB_SD_Li256ELb1ELb0ELi2EEENS1_19SingleTileSchedulerILb1ELb0ELb0ELi128EEEEEEEEEvNT_6ParamsE$_ZN4cute3eso3ESOILb1ELb0EJNS_5tupleIJNS2_IJNS_1CILi8EEENS3_ILi1EEEEEENS3_ILi2EEENS2_IJS7_S7_EEEEEENS2_IJNS2_IJS5_NS3_ILi0EEEEEENS3_ILi4096EEENS2_IJiiEEEEEEEEC2ERKS9_RKSE_:
[----:B------:R-:W-:Y:S01]  /*9a00*/  IADD3 R3, R25, -c[0x0][0x20], RZ ;  /* 0x8000080019037a10 */ /* 0x000fe20007ffe0ff */
[----:B------:R-:W-:Y:S01]  /*9a10*/  IMAD.MOV.U32 R16, RZ, RZ, R6 ;  /* 0x000000ffff107224 */ /* 0x000fe200078e0006 */
[----:B------:R-:W-:-:S03]  /*9a20*/  MOV R17, 0x0 ;  /* 0x0000000000117802 */ /* 0x000fc60000000f00 */
[----:B------:R1:W-:Y:S04]  /*9a30*/  STL [R3], R2 ;  /* 0x0000000203007387 */ /* 0x0003e80000100800 */
[----:B------:R1:W-:Y:S01]  /*9a40*/  STL [R3+0x4], R8 ;  /* 0x0000040803007387 */ /* 0x0003e20000100800 */
[----:B------:R-:W-:Y:S05]  /*9a50*/  RET.REL.NODEC R16 `(_ZN7cutlass13device_kernelIN5flash19enable_sm80_to_sm89INS1_16FlashAttnBwdSm80INS1_25CollectiveMainloopBwdSm80ILi2ELi2EN4cute5tupleIJNS5_1CILi128EEES8_NS7_ILi64EEEEEENS_10bfloat16_tEfNS_4arch4Sm80ELb0ELb1ELb1ELb1ELb0ELb0ELb0ELb0ELi2ELi4ELi4ELi4ELb0EEENS1_21CollectiveEpilogueBwdISA_SB_SD_Li256ELb1ELb0ELi2EEENS1_19SingleTileSchedulerILb1ELb0ELb0ELi128EEEEEEEEEvNT_6ParamsE) ;  /* 0xffff65a010007950 */ /* 0x000fea0003c3ffff */
        .type           $_ZN7cutlass13device_kernelIN5flash19enable_sm80_to_sm89INS1_16FlashAttnBwdSm80INS1_25CollectiveMainloopBwdSm80ILi2ELi2EN4cute5tupleIJNS5_1CILi128EEES8_NS7_ILi64EEEEEENS_10bfloat16_tEfNS_4arch4Sm80ELb0ELb1ELb1ELb1ELb0ELb0ELb0ELb0ELi2ELi4ELi4ELi4ELb0EEENS1_21CollectiveEpilogueBwdISA_SB_SD_Li256ELb1ELb0ELi2EEENS1_19SingleTileSchedulerILb1ELb0ELb0ELi128EEEEEEEEEvNT_6ParamsE$_ZN4cute3eso3ESOILb1ELb0EJNS_5tupleIJNS2_IJNS_1CILi8EEENS3_ILi1EEEEEENS3_ILi2EEES4_EEENS2_IJNS2_IJS5_NS3_ILi0EEEEEEiNS3_ILi1024EEEEEEEEC2ERKS8_RKSC_,@function
        .size           $_ZN7cutlass13device_kernelIN5flash19enable_sm80_to_sm89INS1_16FlashAttnBwdSm80INS1_25CollectiveMainloopBwdSm80ILi2ELi2EN4cute5tupleIJNS5_1CILi128EEES8_NS7_ILi64EEEEEENS_10bfloat16_tEfNS_4arch4Sm80ELb0ELb1ELb1ELb1ELb0ELb0ELb0ELb0ELi2ELi4ELi4ELi4ELb0EEENS1_21CollectiveEpilogueBwdISA_SB_SD_Li256ELb1ELb0ELi2EEENS1_19SingleTileSchedulerILb1ELb0ELb0ELi128EEEEEEEEEvNT_6ParamsE$_ZN4cute3eso3ESOILb1ELb0EJNS_5tupleIJNS2_IJNS_1CILi8EEENS3_ILi1EEEEEENS3_ILi2EEES4_EEENS2_IJNS2_IJS5_NS3_ILi0EEEEEEiNS3_ILi1024EEEEEEEEC2ERKS8_RKSC_,($_ZN7cutlass13device_kernelIN5flash19enable_sm80_to_sm89INS1_16FlashAttnBwdSm80INS1_25CollectiveMainloopBwdSm80ILi2ELi2EN4cute5tupleIJNS5_1CILi128EEES8_NS7_ILi64EEEEEENS_10bfloat16_tEfNS_4arch4Sm80ELb0ELb1ELb1ELb1ELb0ELb0ELb0ELb0ELi2ELi4ELi4ELi4ELb0EEENS1_21CollectiveEpilogueBwdISA_SB_SD_Li256ELb1ELb0ELi2EEENS1_19SingleTileSchedulerILb1ELb0ELb0ELi128EEEEEEEEEvNT_6ParamsE$_ZN4cute3eso3ESOILb1ELb0EJNS_5tupleIJNS2_IJNS_1CILi8EEENS3_ILi1EEEEEENS3_ILi4EEES5_EEENS2_IJNS2_IJS5_NS3_ILi0EEEEEElS9_EEEEEC2ERKS8_RKSB_ - $_ZN7cutlass13device_kernelIN5flash19enable_sm80_to_sm89INS1_16FlashAttnBwdSm80INS1_25CollectiveMainloopBwdSm80ILi2ELi2EN4cute5tupleIJNS5_1CILi128EEES8_NS7_ILi64EEEEEENS_10bfloat16_tEfNS_4arch4Sm80ELb0ELb1ELb1ELb1ELb0ELb0ELb0ELb0ELi2ELi4ELi4ELi4ELb0EEENS1_21CollectiveEpilogueBwdISA_SB_SD_Li256ELb1ELb0ELi2EEENS1_19SingleTileSchedulerILb1ELb0ELb0ELi128EEEEEEEEEvNT_6ParamsE$_ZN4cute3eso3ESOILb1ELb0EJNS_5tupleIJNS2_IJNS_1CILi8EEENS3_ILi1EEEEEENS3_ILi2EEES4_EEENS2_IJNS2_IJS5_NS3_ILi0EEEEEEiNS3_ILi1024EEEEEEEEC2ERKS8_RKSC_)
$_ZN7cutlass13device_kernelIN5flash19enable_sm80_to_sm89INS1_16FlashAttnBwdSm80INS1_25CollectiveMainloopBwdSm80ILi2ELi2EN4cute5tupleIJNS5_1CILi128EEES8_NS7_ILi64EEEEEENS_10bfloat16_tEfNS_4arch4Sm80ELb0ELb1ELb1ELb1ELb0ELb0ELb0ELb0ELi2ELi4ELi4ELi4ELb0EEENS1_21CollectiveEpilogueBwdISA_SB_SD_Li256ELb1ELb0ELi2EEENS1_19SingleTileSchedulerILb1ELb0ELb0ELi128EEEEEEEEEvNT_6ParamsE$_ZN4cute3eso3ESOILb1ELb0EJNS_5tupleIJNS2_IJNS_1CILi8EEENS3_ILi1EEEEEENS3_ILi2EEES4_EEENS2_IJNS2_IJS5_NS3_ILi0EEEEEEiNS3_ILi1024EEEEEEEEC2ERKS8_RKSC_:
[----:B------:R-:W-:Y:S02]  /*9a60*/  IADD3 R2, R25, -c[0x0][0x20], RZ ;  /* 0x8000080019027a10 */ /* 0x000fe40007ffe0ff */
[----:B------:R-:W-:-:S03]  /*9a70*/  MOV R7, 0x0 ;  /* 0x0000000000077802 */ /* 0x000fc60000000f00 */
[----:B------:R1:W-:Y:S01]  /*9a80*/  STL [R2], R3 ;  /* 0x0000000302007387 */ /* 0x0003e20000100800 */
[----:B------:R-:W-:Y:S05]  /*9a90*/  RET.REL.NODEC R6 `(_ZN7cutlass13device_kernelIN5flash19enable_sm80_to_sm89INS1_16FlashAttnBwdSm80INS1_25CollectiveMainloopBwdSm80ILi2ELi2EN4cute5tupleIJNS5_1CILi128EEES8_NS7_ILi64EEEEEENS_10bfloat16_tEfNS_4arch4Sm80ELb0ELb1ELb1ELb1ELb0ELb0ELb0ELb0ELi2ELi4ELi4ELi4ELb0EEENS1_21CollectiveEpilogueBwdISA_SB_SD_Li256ELb1ELb0ELi2EEENS1_19SingleTileSchedulerILb1ELb0ELb0ELi128EEEEEEEEEvNT_6ParamsE) ;  /* 0xffff656006007950 */ /* 0x000fea0003c3ffff */
        .type           $_ZN7cutlass13device_kernelIN5flash19enable_sm80_to_sm89INS1_16FlashAttnBwdSm80INS1_25CollectiveMainloopBwdSm80ILi2ELi2EN4cute5tupleIJNS5_1CILi128EEES8_NS7_ILi64EEEEEENS_10bfloat16_tEfNS_4arch4Sm80ELb0ELb1ELb1ELb1ELb0ELb0ELb0ELb0ELi2ELi4ELi4ELi4ELb0EEENS1_21CollectiveEpilogueBwdISA_SB_SD_Li256ELb1ELb0ELi2EEENS1_19SingleTileSchedulerILb1ELb0ELb0ELi128EEEEEEEEEvNT_6ParamsE$_ZN4cute3eso3ESOILb1ELb0EJNS_5tupleIJNS2_IJNS_1CILi8EEENS3_ILi1EEEEEENS3_ILi4EEES5_EEENS2_IJNS2_IJS5_NS3_ILi0EEEEEElS9_EEEEEC2ERKS8_RKSB_,@function
        .size           $_ZN7cutlass13device_kernelIN5flash19enable_sm80_to_sm89INS1_16FlashAttnBwdSm80INS1_25CollectiveMainloopBwdSm80ILi2ELi2EN4cute5tupleIJNS5_1CILi128EEES8_NS7_ILi64EEEEEENS_10bfloat16_tEfNS_4arch4Sm80ELb0ELb1ELb1ELb1ELb0ELb0ELb0ELb0ELi2ELi4ELi4ELi4ELb0EEENS1_21CollectiveEpilogueBwdISA_SB_SD_Li256ELb1ELb0ELi2EEENS1_19SingleTileSchedulerILb1ELb0ELb0ELi128EEEEEEEEEvNT_6ParamsE$_ZN4cute3eso3ESOILb1ELb0EJNS_5tupleIJNS2_IJNS_1CILi8EEENS3_ILi1EEEEEENS3_ILi4EEES5_EEENS2_IJNS2_IJS5_NS3_ILi0EEEEEElS9_EEEEEC2ERKS8_RKSB_,($_ZN7cutlass13device_kernelIN5flash19enable_sm80_to_sm89INS1_16FlashAttnBwdSm80INS1_25CollectiveMainloopBwdSm80ILi2ELi2EN4cute5tupleIJNS5_1CILi128EEES8_NS7_ILi64EEEEEENS_10bfloat16_tEfNS_4arch4Sm80ELb0ELb1ELb1ELb1ELb0ELb0ELb0ELb0ELi2ELi4ELi4ELi4ELb0EEENS1_21CollectiveEpilogueBwdISA_SB_SD_Li256ELb1ELb0ELi2EEENS1_19SingleTileSchedulerILb1ELb0ELb0ELi128EEEEEEEEEvNT_6ParamsE$_ZN4cute3eso3ESOILb1ELb0EJNS_5tupleIJNS_1CILi0EEES4_EEEiEEC2ERKS5_RKi - $_ZN7cutlass13device_kernelIN5flash19enable_sm80_to_sm89INS1_16FlashAttnBwdSm80INS1_25CollectiveMainloopBwdSm80ILi2ELi2EN4cute5tupleIJNS5_1CILi128EEES8_NS7_ILi64EEEEEENS_10bfloat16_tEfNS_4arch4Sm80ELb0ELb1ELb1ELb1ELb0ELb0ELb0ELb0ELi2ELi4ELi4ELi4ELb0EEENS1_21CollectiveEpilogueBwdISA_SB_SD_Li256ELb1ELb0ELi2EEENS1_19SingleTileSchedulerILb1ELb0ELb0ELi128EEEEEEEEEvNT_6ParamsE$_ZN4cute3eso3ESOILb1ELb0EJNS_5tupleIJNS2_IJNS_1CILi8EEENS3_ILi1EEEEEENS3_ILi4EEES5_EEENS2_IJNS2_IJS5_NS3_ILi0EEEEEElS9_EEEEEC2ERKS8_RKSB_)
$_ZN7cutlass13device_kernelIN5flash19enable_sm80_to_sm89INS1_16FlashAttnBwdSm80INS1_25CollectiveMainloopBwdSm80ILi2ELi2EN4cute5tupleIJNS5_1CILi128EEES8_NS7_ILi64EEEEEENS_10bfloat16_tEfNS_4arch4Sm80ELb0ELb1ELb1ELb1ELb0ELb0ELb0ELb0ELi2ELi4ELi4ELi4ELb0EEENS1_21CollectiveEpilogueBwdISA_SB_SD_Li256ELb1ELb0ELi2EEENS1_19SingleTileSchedulerILb1ELb0ELb0ELi128EEEEEEEEEvNT_6ParamsE$_ZN4cute3eso3ESOILb1ELb0EJNS_5tupleIJNS2_IJNS_1CILi8EEENS3_ILi1EEEEEENS3_ILi4EEES5_EEENS2_IJNS2_IJS5_NS3_ILi0EEEEEElS9_EEEEEC2ERKS8_RKSB_:
[----:B------:R-:W-:Y:S01]  /*9aa0*/  IADD3 R3, R13, -c[0x0][0x20], RZ ;  /* 0x800008000d037a10 */ /* 0x000fe20007ffe0ff */
[----:B------:R-:W-:Y:S01]  /*9ab0*/  IMAD.MOV.U32 R84, RZ, RZ, R2 ;  /* 0x000000ffff547224 */ /* 0x000fe200078e0002 */
[----:B------:R-:W-:Y:S01]  /*9ac0*/  MOV R86, R6 ;  /* 0x0000000600567202 */ /* 0x000fe20000000f00 */
[----:B------:R-:W-:Y:S01]  /*9ad0*/  IMAD.MOV.U32 R85, RZ, RZ, R5 ;  /* 0x000000ffff557224 */ /* 0x000fe200078e0005 */
[----:B------:R-:W-:-:S04]  /*9ae0*/  MOV R87, 0x0 ;  /* 0x0000000000577802 */ /* 0x000fc80000000f00 */
[----:B------:R1:W-:Y:S01]  /*9af0*/  STL.64 [R3], R84 ;  /* 0x0000005403007387 */ /* 0x0003e20000100a00 */
[----:B------:R-:W-:Y:S05]  /*9b00*/  RET.REL.NODEC R86 `(_ZN7cutlass13device_kernelIN5flash19enable_sm80_to_sm89INS1_16FlashAttnBwdSm80INS1_25CollectiveMainloopBwdSm80ILi2ELi2EN4cute5tupleIJNS5_1CILi128EEES8_NS7_ILi64EEEEEENS_10bfloat16_tEfNS_4arch4Sm80ELb0ELb1ELb1ELb1ELb0ELb0ELb0ELb0ELi2ELi4ELi4ELi4ELb0EEENS1_21CollectiveEpilogueBwdISA_SB_SD_Li256ELb1ELb0ELi2EEENS1_19SingleTileSchedulerILb1ELb0ELb0ELi128EEEEEEEEEvNT_6ParamsE) ;  /* 0xffff64f056007950 */ /* 0x000fea0003c3ffff */
        .type           $_ZN7cutlass13device_kernelIN5flash19enable_sm80_to_sm89INS1_16FlashAttnBwdSm80INS1_25CollectiveMainloopBwdSm80ILi2ELi2EN4cute5tupleIJNS5_1CILi128EEES8_NS7_ILi64EEEEEENS_10bfloat16_tEfNS_4arch4Sm80ELb0ELb1ELb1ELb1ELb0ELb0ELb0ELb0ELi2ELi4ELi4ELi4ELb0EEENS1_21CollectiveEpilogueBwdISA_SB_SD_Li256ELb1ELb0ELi2EEENS1_19SingleTileSchedulerILb1ELb0ELb0ELi128EEEEEEEEEvNT_6ParamsE$_ZN4cute3eso3ESOILb1ELb0EJNS_5tupleIJNS_1CILi0EEES4_EEEiEEC2ERKS5_RKi,@function
        .size           $_ZN7cutlass13device_kernelIN5flash19enable_sm80_to_sm89INS1_16FlashAttnBwdSm80INS1_25CollectiveMainloopBwdSm80ILi2ELi2EN4cute5tupleIJNS5_1CILi128EEES8_NS7_ILi64EEEEEENS_10bfloat16_tEfNS_4arch4Sm80ELb0ELb1ELb1ELb1ELb0ELb0ELb0ELb0ELi2ELi4ELi4ELi4ELb0EEENS1_21CollectiveEpilogueBwdISA_SB_SD_Li256ELb1ELb0ELi2EEENS1_19SingleTileSchedulerILb1ELb0ELb0ELi128EEEEEEEEEvNT_6ParamsE$_ZN4cute3eso3ESOILb1ELb0EJNS_5tupleIJNS_1CILi0EEES4_EEEiEEC2ERKS5_RKi,($_ZN7cutlass13device_kernelIN5flash19enable_sm80_to_sm89INS1_16FlashAttnBwdSm80INS1_25CollectiveMainloopBwdSm80ILi2ELi2EN4cute5tupleIJNS5_1CILi128EEES8_NS7_ILi64EEEEEENS_10bfloat16_tEfNS_4arch4Sm80ELb0ELb1ELb1ELb1ELb0ELb0ELb0ELb0ELi2ELi4ELi4ELi4ELb0EEENS1_21CollectiveEpilogueBwdISA_SB_SD_Li256ELb1ELb0ELi2EEENS1_19SingleTileSchedulerILb1ELb0ELb0ELi128EEEEEEEEEvNT_6ParamsE$_ZN4cute3eso3ESOILb1ELb0EJNS_5tupleIJNS_1CILi16EEENS3_ILi2EEES5_S5_NS3_ILi4EEES5_EEENS2_IJNS3_ILi1EEEiiiNS3_ILi144EEENS3_ILi512EEEEEEEEC2ERKS7_RKSB_ - $_ZN7cutlass13device_kernelIN5flash19enable_sm80_to_sm89INS1_16FlashAttnBwdSm80INS1_25CollectiveMainloopBwdSm80ILi2ELi2EN4cute5tupleIJNS5_1CILi128EEES8_NS7_ILi64EEEEEENS_10bfloat16_tEfNS_4arch4Sm80ELb0ELb1ELb1ELb1ELb0ELb0ELb0ELb0ELi2ELi4ELi4ELi4ELb0EEENS1_21CollectiveEpilogueBwdISA_SB_SD_Li256ELb1ELb0ELi2EEENS1_19SingleTileSchedulerILb1ELb0ELb0ELi128EEEEEEEEEvNT_6ParamsE$_ZN4cute3eso3ESOILb1ELb0EJNS_5tupleIJNS_1CILi0EEES4_EEEiEEC2ERKS5_RKi)
$_ZN7cutlass13device_kernelIN5flash19enable_sm80_to_sm89INS1_16FlashAttnBwdSm80INS1_25CollectiveMainloopBwdSm80ILi2ELi2EN4cute5tupleIJNS5_1CILi128EEES8_NS7_ILi64EEEEEENS_10bfloat16_tEfNS_4arch4Sm80ELb0ELb1ELb1ELb1ELb0ELb0ELb0ELb0ELi2ELi4ELi4ELi4ELb0EEENS1_21CollectiveEpilogueBwdISA_SB_SD_Li256ELb1ELb0ELi2EEENS1_19SingleTileSchedulerILb1ELb0ELb0ELi128EEEEEEEEEvNT_6ParamsE$_ZN4cute3eso3ESOILb1ELb0EJNS_5tupleIJNS_1CILi0EEES4_EEEiEEC2ERKS5_RKi:
[----:B------:R-:W-:Y:S02]  /*9b10*/  IADD3 R2, R70, -c[0x0][0x20], RZ ;  /* 0x8000080046027a10 */ /* 0x000fe40007ffe0ff */
[----:B------:R-:W-:-:S03]  /*9b20*/  MOV R5, 0x0 ;  /* 0x0000000000057802 */ /* 0x000fc60000000f00 */
[----:B------:R1:W-:Y:S01]  /*9b30*/  STL [R2], R3 ;  /* 0x0000000302007387 */ /* 0x0003e20000100800 */
[----:B------:R-:W-:Y:S05]  /*9b40*/  RET.REL.NODEC R4 `(_ZN7cutlass13device_kernelIN5flash19enable_sm80_to_sm89INS1_16FlashAttnBwdSm80INS1_25CollectiveMainloopBwdSm80ILi2ELi2EN4cute5tupleIJNS5_1CILi128EEES8_NS7_ILi64EEEEEENS_10bfloat16_tEfNS_4arch4Sm80ELb0ELb1ELb1ELb1ELb0ELb0ELb0ELb0ELi2ELi4ELi4ELi4ELb0EEENS1_21CollectiveEpilogueBwdISA_SB_SD_Li256ELb1ELb0ELi2EEENS1_19SingleTileSchedulerILb1ELb0ELb0ELi128EEEEEEEEEvNT_6ParamsE) ;  /* 0xffff64b004007950 */ /* 0x000fea0003c3ffff */
        .type           $_ZN7cutlass13device_kernelIN5flash19enable_sm80_to_sm89INS1_16FlashAttnBwdSm80INS1_25CollectiveMainloopBwdSm80ILi2ELi2EN4cute5tupleIJNS5_1CILi128EEES8_NS7_ILi64EEEEEENS_10bfloat16_tEfNS_4arch4Sm80ELb0ELb1ELb1ELb1ELb0ELb0ELb0ELb0ELi2ELi4ELi4ELi4ELb0EEENS1_21CollectiveEpilogueBwdISA_SB_SD_Li256ELb1ELb0ELi2EEENS1_19SingleTileSchedulerILb1ELb0ELb0ELi128EEEEEEEEEvNT_6ParamsE$_ZN4cute3eso3ESOILb1ELb0EJNS_5tupleIJNS_1CILi16EEENS3_ILi2EEES5_S5_NS3_ILi4EEES5_EEENS2_IJNS3_ILi1EEEiiiNS3_ILi144EEENS3_ILi512EEEEEEEEC2ERKS7_RKSB_,@function
        .size           $_ZN7cutlass13device_kernelIN5flash19enable_sm80_to_sm89INS1_16FlashAttnBwdSm80INS1_25CollectiveMainloopBwdSm80ILi2ELi2EN4cute5tupleIJNS5_1CILi128EEES8_NS7_ILi64EEEEEENS_10bfloat16_tEfNS_4arch4Sm80ELb0ELb1ELb1ELb1ELb0ELb0ELb0ELb0ELi2ELi4ELi4ELi4ELb0EEENS1_21CollectiveEpilogueBwdISA_SB_SD_Li256ELb1ELb0ELi2EEENS1_19SingleTileSchedulerILb1ELb0ELb0ELi128EEEEEEEEEvNT_6ParamsE$_ZN4cute3eso3ESOILb1ELb0EJNS_5tupleIJNS_1CILi16EEENS3_ILi2EEES5_S5_NS3_ILi4EEES5_EEENS2_IJNS3_ILi1EEEiiiNS3_ILi144EEENS3_ILi512EEEEEEEEC2ERKS7_RKSB_,($_ZN7cutlass13device_kernelIN5flash19enable_sm80_to_sm89INS1_16FlashAttnBwdSm80INS1_25CollectiveMainloopBwdSm80ILi2ELi2EN4cute5tupleIJNS5_1CILi128EEES8_NS7_ILi64EEEEEENS_10bfloat16_tEfNS_4arch4Sm80ELb0ELb1ELb1ELb1ELb0ELb0ELb0ELb0ELi2ELi4ELi4ELi4ELb0EEENS1_21CollectiveEpilogueBwdISA_SB_SD_Li256ELb1ELb0ELi2EEENS1_19SingleTileSchedulerILb1ELb0ELb0ELi128EEEEEEEEEvNT_6ParamsE$_ZN4cute3eso3ESOILb1ELb0EJNS_5tupleIJNS_1CILi1EEENS2_IJS4_NS3_ILi2EEES5_EEEEEENS2_IJNS3_ILi0EEENS2_IJS4_NS3_ILi256EEEiEEEEEEEEC2ERKS7_RKSB_ - $_ZN7cutlass13device_kernelIN5flash19enable_sm80_to_sm89INS1_16FlashAttnBwdSm80INS1_25CollectiveMainloopBwdSm80ILi2ELi2EN4cute5tupleIJNS5_1CILi128EEES8_NS7_ILi64EEEEEENS_10bfloat16_tEfNS_4arch4Sm80ELb0ELb1ELb1ELb1ELb0ELb0ELb0ELb0ELi2ELi4ELi4ELi4ELb0EEENS1_21CollectiveEpilogueBwdISA_SB_SD_Li256ELb1ELb0ELi2EEENS1_19SingleTileSchedulerILb1ELb0ELb0ELi128EEEEEEEEEvNT_6ParamsE$_ZN4cute3eso3ESOILb1ELb0EJNS_5tupleIJNS_1CILi16EEENS3_ILi2EEES5_S5_NS3_ILi4EEES5_EEENS2_IJNS3_ILi1EEEiiiNS3_ILi144EEENS3_ILi512EEEEEEEEC2ERKS7_RKSB_)
$_ZN7cutlass13device_kernelIN5flash19enable_sm80_to_sm89INS1_16FlashAttnBwdSm80INS1_25CollectiveMainloopBwdSm80ILi2ELi2EN4cute5tupleIJNS5_1CILi128EEES8_NS7_ILi64EEEEEENS_10bfloat16_tEfNS_4arch4Sm80ELb0ELb1ELb1ELb1ELb0ELb0ELb0ELb0ELi2ELi4ELi4ELi4ELb0EEENS1_21CollectiveEpilogueBwdISA_SB_SD_Li256ELb1ELb0ELi2EEENS1_19SingleTileSchedulerILb1ELb0ELb0ELi128EEEEEEEEEvNT_6ParamsE$_ZN4cute3eso3ESOILb1ELb0EJNS_5tupleIJNS_1CILi16EEENS3_ILi2EEES5_S5_NS3_ILi4EEES5_EEENS2_IJNS3_ILi1EEEiiiNS3_ILi144EEENS3_ILi512EEEEEEEEC2ERKS7_RKSB_:
[----:B------:R-:W-:Y:S01]  /*9b50*/  IADD3 R4, R62, -c[0x0][0x20], RZ ;  /* 0x800008003e047a10 */ /* 0x000fe20007ffe0ff */
[----:B------:R-:W-:Y:S01]  /*9b60*/  IMAD.MOV.U32 R74, RZ, RZ, R8 ;  /* 0x000000ffff4a7224 */ /* 0x000fe200078e0008 */
[----:B------:R-:W-:-:S03]  /*9b70*/  MOV R75, 0x0 ;  /* 0x00000000004b7802 */ /* 0x000fc60000000f00 */
[----:B------:R1:W-:Y:S04]  /*9b80*/  STL [R4], R2 ;  /* 0x0000000204007387 */ /* 0x0003e80000100800 */
[----:B------:R1:W-:Y:S04]  /*9b90*/  STL [R4+0x4], R3 ;  /* 0x0000040304007387 */ /* 0x0003e80000100800 */
[----:B------:R1:W-:Y:S01]  /*9ba0*/  STL [R4+0x8], R5 ;  /* 0x0000080504007387 */ /* 0x0003e20000100800 */
[----:B------:R-:W-:Y:S05]  /*9bb0*/  RET.REL.NODEC R74 `(_ZN7cutlass13device_kernelIN5flash19enable_sm80_to_sm89INS1_16FlashAttnBwdSm80INS1_25CollectiveMainloopBwdSm80ILi2ELi2EN4cute5tupleIJNS5_1CILi128EEES8_NS7_ILi64EEEEEENS_10bfloat16_tEfNS_4arch4Sm80ELb0ELb1ELb1ELb1ELb0ELb0ELb0ELb0ELi2ELi4ELi4ELi4ELb0EEENS1_21CollectiveEpilogueBwdISA_SB_SD_Li256ELb1ELb0ELi2EEENS1_19SingleTileSchedulerILb1ELb0ELb0ELi128EEEEEEEEEvNT_6ParamsE) ;  /* 0xffff64404a007950 */ /* 0x000fea0003c3ffff */
        .type           $_ZN7cutlass13device_kernelIN5flash19enable_sm80_to_sm89INS1_16FlashAttnBwdSm80INS1_25CollectiveMainloopBwdSm80ILi2ELi2EN4cute5tupleIJNS5_1CILi128EEES8_NS7_ILi64EEEEEENS_10bfloat16_tEfNS_4arch4Sm80ELb0ELb1ELb1ELb1ELb0ELb0ELb0ELb0ELi2ELi4ELi4ELi4ELb0EEENS1_21CollectiveEpilogueBwdISA_SB_SD_Li256ELb1ELb0ELi2EEENS1_19SingleTileSchedulerILb1ELb0ELb0ELi128EEEEEEEEEvNT_6ParamsE$_ZN4cute3eso3ESOILb1ELb0EJNS_5tupleIJNS_1CILi1EEENS2_IJS4_NS3_ILi2EEES5_EEEEEENS2_IJNS3_ILi0EEENS2_IJS4_NS3_ILi256EEEiEEEEEEEEC2ERKS7_RKSB_,@function
        .size           $_ZN7cutlass13device_kernelIN5flash19enable_sm80_to_sm89INS1_16FlashAttnBwdSm80INS1_25CollectiveMainloopBwdSm80ILi2ELi2EN4cute5tupleIJNS5_1CILi128EEES8_NS7_ILi64EEEEEENS_10bfloat16_tEfNS_4arch4Sm80ELb0ELb1ELb1ELb1ELb0ELb0ELb0ELb0ELi2ELi4ELi4ELi4ELb0EEENS1_21CollectiveEpilogueBwdISA_SB_SD_Li256ELb1ELb0ELi2EEENS1_19SingleTileSchedulerILb1ELb0ELb0ELi128EEEEEEEEEvNT_6ParamsE$_ZN4cute3eso3ESOILb1ELb0EJNS_5tupleIJNS_1CILi1EEENS2_IJS4_NS3_ILi2EEES5_EEEEEENS2_IJNS3_ILi0EEENS2_IJS4_NS3_ILi256EEEiEEEEEEEEC2ERKS7_RKSB_,($_ZN7cutlass13device_kernelIN5flash19enable_sm80_to_sm89INS1_16FlashAttnBwdSm80INS1_25CollectiveMainloopBwdSm80ILi2ELi2EN4cute5tupleIJNS5_1CILi128EEES8_NS7_ILi64EEEEEENS_10bfloat16_tEfNS_4arch4Sm80ELb0ELb1ELb1ELb1ELb0ELb0ELb0ELb0ELi2ELi4ELi4ELi4ELb0EEENS1_21CollectiveEpilogueBwdISA_SB_SD_Li256ELb1ELb0ELi2EEENS1_19SingleTileSchedulerILb1ELb0ELb0ELi128EEEEEEEEEvNT_6ParamsE$_ZN4cute3eso3ESOILb1ELb0EJNS_5tupleIJNS_1CILi1EEENS3_ILi0EEEEEENS2_IJiEEEEEC2ERKS6_RKS7_ - $_ZN7cutlass13device_kernelIN5flash19enable_sm80_to_sm89INS1_16FlashAttnBwdSm80INS1_25CollectiveMainloopBwdSm80ILi2ELi2EN4cute5tupleIJNS5_1CILi128EEES8_NS7_ILi64EEEEEENS_10bfloat16_tEfNS_4arch4Sm80ELb0ELb1ELb1ELb1ELb0ELb0ELb0ELb0ELi2ELi4ELi4ELi4ELb0EEENS1_21CollectiveEpilogueBwdISA_SB_SD_Li256ELb1ELb0ELi2EEENS1_19SingleTileSchedulerILb1ELb0ELb0ELi128EEEEEEEEEvNT_6ParamsE$_ZN4cute3eso3ESOILb1ELb0EJNS_5tupleIJNS_1CILi1EEENS2_IJS4_NS3_ILi2EEES5_EEEEEENS2_IJNS3_ILi0EEENS2_IJS4_NS3_ILi256EEEiEEEEEEEEC2ERKS7_RKSB_)
$_ZN7cutlass13device_kernelIN5flash19enable_sm80_to_sm89INS1_16FlashAttnBwdSm80INS1_25CollectiveMainloopBwdSm80ILi2ELi2EN4cute5tupleIJNS5_1CILi128EEES8_NS7_ILi64EEEEEENS_10bfloat16_tEfNS_4arch4Sm80ELb0ELb1ELb1ELb1ELb0ELb0ELb0ELb0ELi2ELi4ELi4ELi4ELb0EEENS1_21CollectiveEpilogueBwdISA_SB_SD_Li256ELb1ELb0ELi2EEENS1_19SingleTileSchedulerILb1ELb0ELb0ELi128EEEEEEEEEvNT_6ParamsE$_ZN4cute3eso3ESOILb1ELb0EJNS_5tupleIJNS_1CILi1EEENS2_IJS4_NS3_ILi2EEES5_EEEEEENS2_IJNS3_ILi0EEENS2_IJS4_NS3_ILi256EEEiEEEEEEEEC2ERKS7_RKSB_:
[----:B------:R-:W-:Y:S02]  /*9bc0*/  IADD3 R3, R9, -c[0x0][0x20], RZ ;  /* 0x8000080009037a10 */ /* 0x000fe40007ffe0ff */
[----:B------:R-:W-:-:S03]  /*9bd0*/  MOV R5, 0x0 ;  /* 0x0000000000057802 */ /* 0x000fc60000000f00 */
[----:B------:R1:W-:Y:S01]  /*9be0*/  STL [R3], R2 ;  /* 0x0000000203007387 */ /* 0x0003e20000100800 */
[----:B------:R-:W-:Y:S05]  /*9bf0*/  RET.REL.NODEC R4 `(_ZN7cutlass13device_kernelIN5flash19enable_sm80_to_sm89INS1_16FlashAttnBwdSm80INS1_25CollectiveMainloopBwdSm80ILi2ELi2EN4cute5tupleIJNS5_1CILi128EEES8_NS7_ILi64EEEEEENS_10bfloat16_tEfNS_4arch4Sm80ELb0ELb1ELb1ELb1ELb0ELb0ELb0ELb0ELi2ELi4ELi4ELi4ELb0EEENS1_21CollectiveEpilogueBwdISA_SB_SD_Li256ELb1ELb0ELi2EEENS1_19SingleTileSchedulerILb1ELb0ELb0ELi128EEEEEEEEEvNT_6ParamsE) ;  /* 0xffff640004007950 */ /* 0x000fea0003c3ffff */
        .type           $_ZN7cutlass13device_kernelIN5flash19enable_sm80_to_sm89INS1_16FlashAttnBwdSm80INS1_25CollectiveMainloopBwdSm80ILi2ELi2EN4cute5tupleIJNS5_1CILi128EEES8_NS7_ILi64EEEEEENS_10bfloat16_tEfNS_4arch4Sm80ELb0ELb1ELb1ELb1ELb0ELb0ELb0ELb0ELi2ELi4ELi4ELi4ELb0EEENS1_21CollectiveEpilogueBwdISA_SB_SD_Li256ELb1ELb0ELi2EEENS1_19SingleTileSchedulerILb1ELb0ELb0ELi128EEEEEEEEEvNT_6ParamsE$_ZN4cute3eso3ESOILb1ELb0EJNS_5tupleIJNS_1CILi1EEENS3_ILi0EEEEEENS2_IJiEEEEEC2ERKS6_RKS7_,@function
        .size           $_ZN7cutlass13device_kernelIN5flash19enable_sm80_to_sm89INS1_16FlashAttnBwdSm80INS1_25CollectiveMainloopBwdSm80ILi2ELi2EN4cute5tupleIJNS5_1CILi128EEES8_NS7_ILi64EEEEEENS_10bfloat16_tEfNS_4arch4Sm80ELb0ELb1ELb1ELb1ELb0ELb0ELb0ELb0ELi2ELi4ELi4ELi4ELb0EEENS1_21CollectiveEpilogueBwdISA_SB_SD_Li256ELb1ELb0ELi2EEENS1_19SingleTileSchedulerILb1ELb0ELb0ELi128EEEEEEEEEvNT_6ParamsE$_ZN4cute3eso3ESOILb1ELb0EJNS_5tupleIJNS_1CILi1EEENS3_ILi0EEEEEENS2_IJiEEEEEC2ERKS6_RKS7_,($_ZN7cutlass13device_kernelIN5flash19enable_sm80_to_sm89INS1_16FlashAttnBwdSm80INS1_25CollectiveMainloopBwdSm80ILi2ELi2EN4cute5tupleIJNS5_1CILi128EEES8_NS7_ILi64EEEEEENS_10bfloat16_tEfNS_4arch4Sm80ELb0ELb1ELb1ELb1ELb0ELb0ELb0ELb0ELi2ELi4ELi4ELi4ELb0EEENS1_21CollectiveEpilogueBwdISA_SB_SD_Li256ELb1ELb0ELi2EEENS1_19SingleTileSchedulerILb1ELb0ELb0ELi128EEEEEEEEEvNT_6ParamsE$_ZN4cute3eso3ESOILb1ELb0EJNS_5tupleIJNS_1CILi1EEENS3_ILi0EEEEEENS3_ILi4096EEENS2_IJiiEEEEEC2ERKS6_RKS7_RKS8_ - $_ZN7cutlass13device_kernelIN5flash19enable_sm80_to_sm89INS1_16FlashAttnBwdSm80INS1_25CollectiveMainloopBwdSm80ILi2ELi2EN4cute5tupleIJNS5_1CILi128EEES8_NS7_ILi64EEEEEENS_10bfloat16_tEfNS_4arch4Sm80ELb0ELb1ELb1ELb1ELb0ELb0ELb0ELb0ELi2ELi4ELi4ELi4ELb0EEENS1_21CollectiveEpilogueBwdISA_SB_SD_Li256ELb1ELb0ELi2EEENS1_19SingleTileSchedulerILb1ELb0ELb0ELi128EEEEEEEEEvNT_6ParamsE$_ZN4cute3eso3ESOILb1ELb0EJNS_5tupleIJNS_1CILi1EEENS3_ILi0EEEEEENS2_IJiEEEEEC2ERKS6_RKS7_)
$_ZN7cutlass13device_kernelIN5flash19enable_sm80_to_sm89INS1_16FlashAttnBwdSm80INS1_25CollectiveMainloopBwdSm80ILi2ELi2EN4cute5tupleIJNS5_1CILi128EEES8_NS7_ILi64EEEEEENS_10bfloat16_tEfNS_4arch4Sm80ELb0ELb1ELb1ELb1ELb0ELb0ELb0ELb0ELi2ELi4ELi4ELi4ELb0EEENS1_21CollectiveEpilogueBwdISA_SB_SD_Li256ELb1ELb0ELi2EEENS1_19SingleTileSchedulerILb1ELb0ELb0ELi128EEEEEEEEEvNT_6ParamsE$_ZN4cute3eso3ESOILb1ELb0EJNS_5tupleIJNS_1CILi1EEENS3_ILi0EEEEEENS2_IJiEEEEEC2ERKS6_RKS7_:
[----:B------:R-:W-:Y:S02]  /*9c00*/  IADD3 R2, R70, -c[0x0][0x20], RZ ;  /* 0x8000080046027a10 */ /* 0x000fe40007ffe0ff */
[----:B------:R-:W-:-:S03]  /*9c10*/  MOV R7, 0x0 ;  /* 0x0000000000077802 */ /* 0x000fc60000000f00 */
[----:B------:R1:W-:Y:S01]  /*9c20*/  STL [R2], R3 ;  /* 0x0000000302007387 */ /* 0x0003e20000100800 */
[----:B------:R-:W-:Y:S05]  /*9c30*/  RET.REL.NODEC R6 `(_ZN7cutlass13device_kernelIN5flash19enable_sm80_to_sm89INS1_16FlashAttnBwdSm80INS1_25CollectiveMainloopBwdSm80ILi2ELi2EN4cute5tupleIJNS5_1CILi128EEES8_NS7_ILi64EEEEEENS_10bfloat16_tEfNS_4arch4Sm80ELb0ELb1ELb1ELb1ELb0ELb0ELb0ELb0ELi2ELi4ELi4ELi4ELb0EEENS1_21CollectiveEpilogueBwdISA_SB_SD_Li256ELb1ELb0ELi2EEENS1_19SingleTileSchedulerILb1ELb0ELb0ELi128EEEEEEEEEvNT_6ParamsE) ;  /* 0xffff63c006007950 */ /* 0x000fea0003c3ffff */
        .type           $_ZN7cutlass13device_kernelIN5flash19enable_sm80_to_sm89INS1_16FlashAttnBwdSm80INS1_25CollectiveMainloopBwdSm80ILi2ELi2EN4cute5tupleIJNS5_1CILi128EEES8_NS7_ILi64EEEEEENS_10bfloat16_tEfNS_4arch4Sm80ELb0ELb1ELb1ELb1ELb0ELb0ELb0ELb0ELi2ELi4ELi4ELi4ELb0EEENS1_21CollectiveEpilogueBwdISA_SB_SD_Li256ELb1ELb0ELi2EEENS1_19SingleTileSchedulerILb1ELb0ELb0ELi128EEEEEEEEEvNT_6ParamsE$_ZN4cute3eso3ESOILb1ELb0EJNS_5tupleIJNS_1CILi1EEENS3_ILi0EEEEEENS3_ILi4096EEENS2_IJiiEEEEEC2ERKS6_RKS7_RKS8_,@function
        .size           $_ZN7cutlass13device_kernelIN5flash19enable_sm80_to_sm89INS1_16FlashAttnBwdSm80INS1_25CollectiveMainloopBwdSm80ILi2ELi2EN4cute5tupleIJNS5_1CILi128EEES8_NS7_ILi64EEEEEENS_10bfloat16_tEfNS_4arch4Sm80ELb0ELb1ELb1ELb1ELb0ELb0ELb0ELb0ELi2ELi4ELi4ELi4ELb0EEENS1_21CollectiveEpilogueBwdISA_SB_SD_Li256ELb1ELb0ELi2EEENS1_19SingleTileSchedulerILb1ELb0ELb0ELi128EEEEEEEEEvNT_6ParamsE$_ZN4cute3eso3ESOILb1ELb0EJNS_5tupleIJNS_1CILi1EEENS3_ILi0EEEEEENS3_ILi4096EEENS2_IJiiEEEEEC2ERKS6_RKS7_RKS8_,($_ZN7cutlass13device_kernelIN5flash19enable_sm80_to_sm89INS1_16FlashAttnBwdSm80INS1_25CollectiveMainloopBwdSm80ILi2ELi2EN4cute5tupleIJNS5_1CILi128EEES8_NS7_ILi64EEEEEENS_10bfloat16_tEfNS_4arch4Sm80ELb0ELb1ELb1ELb1ELb0ELb0ELb0ELb0ELi2ELi4ELi4ELi4ELb0EEENS1_21CollectiveEpilogueBwdISA_SB_SD_Li256ELb1ELb0ELi2EEENS1_19SingleTileSchedulerILb1ELb0ELb0ELi128EEEEEEEEEvNT_6ParamsE$_ZN4cute3eso3ESOILb1ELb0EJNS_5tupleIJNS_1CILi1EEENS3_ILi0EEEEEEiEEC2ERKS6_RKi - $_ZN7cutlass13device_kernelIN5flash19enable_sm80_to_sm89INS1_16FlashAttnBwdSm80INS1_25CollectiveMainloopBwdSm80ILi2ELi2EN4cute5tupleIJNS5_1CILi128EEES8_NS7_ILi64EEEEEENS_10bfloat16_tEfNS_4arch4Sm80ELb0ELb1ELb1ELb1ELb0ELb0ELb0ELb0ELi2ELi4ELi4ELi4ELb0EEENS1_21CollectiveEpilogueBwdISA_SB_SD_Li256ELb1ELb0ELi2EEENS1_19SingleTileSchedulerILb1ELb0ELb0ELi128EEEEEEEEEvNT_6ParamsE$_ZN4cute3eso3ESOILb1ELb0EJNS_5tupleIJNS_1CILi1EEENS3_ILi0EEEEEENS3_ILi4096EEENS2_IJiiEEEEEC2ERKS6_RKS7_RKS8_)
$_ZN7cutlass13device_kernelIN5flash19enable_sm80_to_sm89INS1_16FlashAttnBwdSm80INS1_25CollectiveMainloopBwdSm80ILi2ELi2EN4cute5tupleIJNS5_1CILi128EEES8_NS7_ILi64EEEEEENS_10bfloat16_tEfNS_4arch4Sm80ELb0ELb1ELb1ELb1ELb0ELb0ELb0ELb0ELi2ELi4ELi4ELi4ELb0EEENS1_21CollectiveEpilogueBwdISA_SB_SD_Li256ELb1ELb0ELi2EEENS1_19SingleTileSchedulerILb1ELb0ELb0ELi128EEEEEEEEEvNT_6ParamsE$_ZN4cute3eso3ESOILb1ELb0EJNS_5tupleIJNS_1CILi1EEENS3_ILi0EEEEEENS3_ILi4096EEENS2_IJiiEEEEEC2ERKS6_RKS7_RKS8_:
[----:B------:R-:W-:Y:S01]  /*9c40*/  IADD3 R2, R2, -c[0x0][0x20], RZ ;  /* 0x8000080002027a10 */ /* 0x000fe20007ffe0ff */
[----:B------:R-:W-:Y:S01]  /*9c50*/  IMAD.MOV.U32 R8, RZ, RZ, R6 ;  /* 0x000000ffff087224 */ /* 0x000fe200078e0006 */
[----:B------:R-:W-:-:S03]  /*9c60*/  MOV R9, 0x0 ;  /* 0x0000000000097802 */ /* 0x000fc60000000f00 */
[----:B------:R1:W-:Y:S04]  /*9c70*/  STL [R2], R5 ;  /* 0x0000000502007387 */ /* 0x0003e80000100800 */
[----:B------:R1:W-:Y:S01]  /*9c80*/  STL [R2+0x4], R3 ;  /* 0x0000040302007387 */ /* 0x0003e20000100800 */
[----:B------:R-:W-:Y:S05]  /*9c90*/  RET.REL.NODEC R8 `(_ZN7cutlass13device_kernelIN5flash19enable_sm80_to_sm89INS1_16FlashAttnBwdSm80INS1_25CollectiveMainloopBwdSm80ILi2ELi2EN4cute5tupleIJNS5_1CILi128EEES8_NS7_ILi64EEEEEENS_10bfloat16_tEfNS_4arch4Sm80ELb0ELb1ELb1ELb1ELb0ELb0ELb0ELb0ELi2ELi4ELi4ELi4ELb0EEENS1_21CollectiveEpilogueBwdISA_SB_SD_Li256ELb1ELb0ELi2EEENS1_19SingleTileSchedulerILb1ELb0ELb0ELi128EEEEEEEEEvNT_6ParamsE) ;  /* 0xffff636008007950 */ /* 0x000fea0003c3ffff */
        .type           $_ZN7cutlass13device_kernelIN5flash19enable_sm80_to_sm89INS1_16FlashAttnBwdSm80INS1_25CollectiveMainloopBwdSm80ILi2ELi2EN4cute5tupleIJNS5_1CILi128EEES8_NS7_ILi64EEEEEENS_10bfloat16_tEfNS_4arch4Sm80ELb0ELb1ELb1ELb1ELb0ELb0ELb0ELb0ELi2ELi4ELi4ELi4ELb0EEENS1_21CollectiveEpilogueBwdISA_SB_SD_Li256ELb1ELb0ELi2EEENS1_19SingleTileSchedulerILb1ELb0ELb0ELi128EEEEEEEEEvNT_6ParamsE$_ZN4cute3eso3ESOILb1ELb0EJNS_5tupleIJNS_1CILi1EEENS3_ILi0EEEEEEiEEC2ERKS6_RKi,@function
        .size           $_ZN7cutlass13device_kernelIN5flash19enable_sm80_to_sm89INS1_16FlashAttnBwdSm80INS1_25CollectiveMainloopBwdSm80ILi2ELi2EN4cute5tupleIJNS5_1CILi128EEES8_NS7_ILi64EEEEEENS_10bfloat16_tEfNS_4arch4Sm80ELb0ELb1ELb1ELb1ELb0ELb0ELb0ELb0ELi2ELi4ELi4ELi4ELb0EEENS1_21CollectiveEpilogueBwdISA_SB_SD_Li256ELb1ELb0ELi2EEENS1_19SingleTileSchedulerILb1ELb0ELb0ELi128EEEEEEEEEvNT_6ParamsE$_ZN4cute3eso3ESOILb1ELb0EJNS_5tupleIJNS_1CILi1EEENS3_ILi0EEEEEEiEEC2ERKS6_RKi,($_ZN7cutlass13device_kernelIN5flash19enable_sm80_to_sm89INS1_16FlashAttnBwdSm80INS1_25CollectiveMainloopBwdSm80ILi2ELi2EN4cute5tupleIJNS5_1CILi128EEES8_NS7_ILi64EEEEEENS_10bfloat16_tEfNS_4arch4Sm80ELb0ELb1ELb1ELb1ELb0ELb0ELb0ELb0ELi2ELi4ELi4ELi4ELb0EEENS1_21CollectiveEpilogueBwdISA_SB_SD_Li256ELb1ELb0ELi2EEENS1_19SingleTileSchedulerILb1ELb0ELb0ELi128EEEEEEEEEvNT_6ParamsE$_ZN4cute3eso3ESOILb1ELb0EJNS_5tupleIJNS_1CILi1EEENS3_ILi0EEEEEEiNS3_ILi1024EEEEEC2ERKS6_RKiRKS7_ - $_ZN7cutlass13device_kernelIN5flash19enable_sm80_to_sm89INS1_16FlashAttnBwdSm80INS1_25CollectiveMainloopBwdSm80ILi2ELi2EN4cute5tupleIJNS5_1CILi128EEES8_NS7_ILi64EEEEEENS_10bfloat16_tEfNS_4arch4Sm80ELb0ELb1ELb1ELb1ELb0ELb0ELb0ELb0ELi2ELi4ELi4ELi4ELb0EEENS1_21CollectiveEpilogueBwdISA_SB_SD_Li256ELb1ELb0ELi2EEENS1_19SingleTileSchedulerILb1ELb0ELb0ELi128EEEEEEEEEvNT_6ParamsE$_ZN4cute3eso3ESOILb1ELb0EJNS_5tupleIJNS_1CILi1EEENS3_ILi0EEEEEEiEEC2ERKS6_RKi)
$_ZN7cutlass13device_kernelIN5flash19enable_sm80_to_sm89INS1_16FlashAttnBwdSm80INS1_25CollectiveMainloopBwdSm80ILi2ELi2EN4cute5tupleIJNS5_1CILi128EEES8_NS7_ILi64EEEEEENS_10bfloat16_tEfNS_4arch4Sm80ELb0ELb1ELb1ELb1ELb0ELb0ELb0ELb0ELi2ELi4ELi4ELi4ELb0EEENS1_21CollectiveEpilogueBwdISA_SB_SD_Li256ELb1ELb0ELi2EEENS1_19SingleTileSchedulerILb1ELb0ELb0ELi128EEEEEEEEEvNT_6ParamsE$_ZN4cute3eso3ESOILb1ELb0EJNS_5tupleIJNS_1CILi1EEENS3_ILi0EEEEEEiEEC2ERKS6_RKi:
[----:B------:R-:W-:Y:S02]  /*9ca0*/  IADD3 R2, R2, -c[0x0][0x20], RZ ;  /* 0x8000080002027a10 */ /* 0x000fe40007ffe0ff */
[----:B------:R-:W-:-:S03]  /*9cb0*/  MOV R7, 0x0 ;  /* 0x0000000000077802 */ /* 0x000fc60000000f00 */
[----:B------:R1:W-:Y:S01]  /*9cc0*/  STL [R2], R3 ;  /* 0x0000000302007387 */ /* 0x0003e20000100800 */
[----:B------:R-:W-:Y:S05]  /*9cd0*/  RET.REL.NODEC R6 `(_ZN7cutlass13device_kernelIN5flash19enable_sm80_to_sm89INS1_16FlashAttnBwdSm80INS1_25CollectiveMainloopBwdSm80ILi2ELi2EN4cute5tupleIJNS5_1CILi128EEES8_NS7_ILi64EEEEEENS_10bfloat16_tEfNS_4arch4Sm80ELb0ELb1ELb1ELb1ELb0ELb0ELb0ELb0ELi2ELi4ELi4ELi4ELb0EEENS1_21CollectiveEpilogueBwdISA_SB_SD_Li256ELb1ELb0ELi2EEENS1_19SingleTileSchedulerILb1ELb0ELb0ELi128EEEEEEEEEvNT_6ParamsE) ;  /* 0xffff632006007950 */ /* 0x000fea0003c3ffff */
        .type           $_ZN7cutlass13device_kernelIN5flash19enable_sm80_to_sm89INS1_16FlashAttnBwdSm80INS1_25CollectiveMainloopBwdSm80ILi2ELi2EN4cute5tupleIJNS5_1CILi128EEES8_NS7_ILi64EEEEEENS_10bfloat16_tEfNS_4arch4Sm80ELb0ELb1ELb1ELb1ELb0ELb0ELb0ELb0ELi2ELi4ELi4ELi4ELb0EEENS1_21CollectiveEpilogueBwdISA_SB_SD_Li256ELb1ELb0ELi2EEENS1_19SingleTileSchedulerILb1ELb0ELb0ELi128EEEEEEEEEvNT_6ParamsE$_ZN4cute3eso3ESOILb1ELb0EJNS_5tupleIJNS_1CILi1EEENS3_ILi0EEEEEEiNS3_ILi1024EEEEEC2ERKS6_RKiRKS7_,@function
        .size           $_ZN7cutlass13device_kernelIN5flash19enable_sm80_to_sm89INS1_16FlashAttnBwdSm80INS1_25CollectiveMainloopBwdSm80ILi2ELi2EN4cute5tupleIJNS5_1CILi128EEES8_NS7_ILi64EEEEEENS_10bfloat16_tEfNS_4arch4Sm80ELb0ELb1ELb1ELb1ELb0ELb0ELb0ELb0ELi2ELi4ELi4ELi4ELb0EEENS1_21CollectiveEpilogueBwdISA_SB_SD_Li256ELb1ELb0ELi2EEENS1_19SingleTileSchedulerILb1ELb0ELb0ELi128EEEEEEEEEvNT_6ParamsE$_ZN4cute3eso3ESOILb1ELb0EJNS_5tupleIJNS_1CILi1EEENS3_ILi0EEEEEEiNS3_ILi1024EEEEEC2ERKS6_RKiRKS7_,($_ZN7cutlass13device_kernelIN5flash19enable_sm80_to_sm89INS1_16FlashAttnBwdSm80INS1_25CollectiveMainloopBwdSm80ILi2ELi2EN4cute5tupleIJNS5_1CILi128EEES8_NS7_ILi64EEEEEENS_10bfloat16_tEfNS_4arch4Sm80ELb0ELb1ELb1ELb1ELb0ELb0ELb0ELb0ELi2ELi4ELi4ELi4ELb0EEENS1_21CollectiveEpilogueBwdISA_SB_SD_Li256ELb1ELb0ELi2EEENS1_19SingleTileSchedulerILb1ELb0ELb0ELi128EEEEEEEEEvNT_6ParamsE$_ZN4cute3eso3ESOILb1ELb0EJNS_5tupleIJNS_1CILi1EEENS3_ILi0EEEEEElS5_EEC2ERKS6_RKlRKS5_ - $_ZN7cutlass13device_kernelIN5flash19enable_sm80_to_sm89INS1_16FlashAttnBwdSm80INS1_25CollectiveMainloopBwdSm80ILi2ELi2EN4cute5tupleIJNS5_1CILi128EEES8_NS7_ILi64EEEEEENS_10bfloat16_tEfNS_4arch4Sm80ELb0ELb1ELb1ELb1ELb0ELb0ELb0ELb0ELi2ELi4ELi4ELi4ELb0EEENS1_21CollectiveEpilogueBwdISA_SB_SD_Li256ELb1ELb0ELi2EEENS1_19SingleTileSchedulerILb1ELb0ELb0ELi128EEEEEEEEEvNT_6ParamsE$_ZN4cute3eso3ESOILb1ELb0EJNS_5tupleIJNS_1CILi1EEENS3_ILi0EEEEEEiNS3_ILi1024EEEEEC2ERKS6_RKiRKS7_)
$_ZN7cutlass13device_kernelIN5flash19enable_sm80_to_sm89INS1_16FlashAttnBwdSm80INS1_25CollectiveMainloopBwdSm80ILi2ELi2EN4cute5tupleIJNS5_1CILi128EEES8_NS7_ILi64EEEEEENS_10bfloat16_tEfNS_4arch4Sm80ELb0ELb1ELb1ELb1ELb0ELb0ELb0ELb0ELi2ELi4ELi4ELi4ELb0EEENS1_21CollectiveEpilogueBwdISA_SB_SD_Li256ELb1ELb0ELi2EEENS1_19SingleTileSchedulerILb1ELb0ELb0ELi128EEEEEEEEEvNT_6ParamsE$_ZN4cute3eso3ESOILb1ELb0EJNS_5tupleIJNS_1CILi1EEENS3_ILi0EEEEEEiNS3_ILi1024EEEEEC2ERKS6_RKiRKS7_:
[----:B------:R-:W-:Y:S02]  /*9ce0*/  IADD3 R2, R2, -c[0x0][0x20], RZ ;  /* 0x8000080002027a10 */ /* 0x000fe40007ffe0ff */
[----:B------:R-:W-:-:S03]  /*9cf0*/  MOV R7, 0x0 ;  /* 0x0000000000077802 */ /* 0x000fc60000000f00 */
[----:B------:R1:W-:Y:S01]  /*9d00*/  STL [R2], R3 ;  /* 0x0000000302007387 */ /* 0x0003e20000100800 */
[----:B------:R-:W-:Y:S05]  /*9d10*/  RET.REL.NODEC R6 `(_ZN7cutlass13device_kernelIN5flash19enable_sm80_to_sm89INS1_16FlashAttnBwdSm80INS1_25CollectiveMainloopBwdSm80ILi2ELi2EN4cute5tupleIJNS5_1CILi128EEES8_NS7_ILi64EEEEEENS_10bfloat16_tEfNS_4arch4Sm80ELb0ELb1ELb1ELb1ELb0ELb0ELb0ELb0ELi2ELi4ELi4ELi4ELb0EEENS1_21CollectiveEpilogueBwdISA_SB_SD_Li256ELb1ELb0ELi2EEENS1_19SingleTileSchedulerILb1ELb0ELb0ELi128EEEEEEEEEvNT_6ParamsE) ;  /* 0xffff62e006007950 */ /* 0x000fea0003c3ffff */
        .type           $_ZN7cutlass13device_kernelIN5flash19enable_sm80_to_sm89INS1_16FlashAttnBwdSm80INS1_25CollectiveMainloopBwdSm80ILi2ELi2EN4cute5tupleIJNS5_1CILi128EEES8_NS7_ILi64EEEEEENS_10bfloat16_tEfNS_4arch4Sm80ELb0ELb1ELb1ELb1ELb0ELb0ELb0ELb0ELi2ELi4ELi4ELi4ELb0EEENS1_21CollectiveEpilogueBwdISA_SB_SD_Li256ELb1ELb0ELi2EEENS1_19SingleTileSchedulerILb1ELb0ELb0ELi128EEEEEEEEEvNT_6ParamsE$_ZN4cute3eso3ESOILb1ELb0EJNS_5tupleIJNS_1CILi1EEENS3_ILi0EEEEEElS5_EEC2ERKS6_RKlRKS5_,@function
        .size           $_ZN7cutlass13device_kernelIN5flash19enable_sm80_to_sm89INS1_16FlashAttnBwdSm80INS1_25CollectiveMainloopBwdSm80ILi2ELi2EN4cute5tupleIJNS5_1CILi128EEES8_NS7_ILi64EEEEEENS_10bfloat16_tEfNS_4arch4Sm80ELb0ELb1ELb1ELb1ELb0ELb0ELb0ELb0ELi2ELi4ELi4ELi4ELb0EEENS1_21CollectiveEpilogueBwdISA_SB_SD_Li256ELb1ELb0ELi2EEENS1_19SingleTileSchedulerILb1ELb0ELb0ELi128EEEEEEEEEvNT_6ParamsE$_ZN4cute3eso3ESOILb1ELb0EJNS_5tupleIJNS_1CILi1EEENS3_ILi0EEEEEElS5_EEC2ERKS6_RKlRKS5_,($_ZN7cutlass13device_kernelIN5flash19enable_sm80_to_sm89INS1_16FlashAttnBwdSm80INS1_25CollectiveMainloopBwdSm80ILi2ELi2EN4cute5tupleIJNS5_1CILi128EEES8_NS7_ILi64EEEEEENS_10bfloat16_tEfNS_4arch4Sm80ELb0ELb1ELb1ELb1ELb0ELb0ELb0ELb0ELi2ELi4ELi4ELi4ELb0EEENS1_21CollectiveEpilogueBwdISA_SB_SD_Li256ELb1ELb0ELi2EEENS1_19SingleTileSchedulerILb1ELb0ELb0ELi128EEEEEEEEEvNT_6ParamsE$_ZN4cute3eso3ESOILb1ELb0EJNS_5tupleIJNS_1CILi1EEENS3_ILi2EEEEEENS2_IJNS3_ILi0EEEiEEEEEC2ERKS6_RKS8_ - $_ZN7cutlass13device_kernelIN5flash19enable_sm80_to_sm89INS1_16FlashAttnBwdSm80INS1_25CollectiveMainloopBwdSm80ILi2ELi2EN4cute5tupleIJNS5_1CILi128EEES8_NS7_ILi64EEEEEENS_10bfloat16_tEfNS_4arch4Sm80ELb0ELb1ELb1ELb1ELb0ELb0ELb0ELb0ELi2ELi4ELi4ELi4ELb0EEENS1_21CollectiveEpilogueBwdISA_SB_SD_Li256ELb1ELb0ELi2EEENS1_19SingleTileSchedulerILb1ELb0ELb0ELi128EEEEEEEEEvNT_6ParamsE$_ZN4cute3eso3ESOILb1ELb0EJNS_5tupleIJNS_1CILi1EEENS3_ILi0EEEEEElS5_EEC2ERKS6_RKlRKS5_)
$_ZN7cutlass13device_kernelIN5flash19enable_sm80_to_sm89INS1_16FlashAttnBwdSm80INS1_25CollectiveMainloopBwdSm80ILi2ELi2EN4cute5tupleIJNS5_1CILi128EEES8_NS7_ILi64EEEEEENS_10bfloat16_tEfNS_4arch4Sm80ELb0ELb1ELb1ELb1ELb0ELb0ELb0ELb0ELi2ELi4ELi4ELi4ELb0EEENS1_21CollectiveEpilogueBwdISA_SB_SD_Li256ELb1ELb0ELi2EEENS1_19SingleTileSchedulerILb1ELb0ELb0ELi128EEEEEEEEEvNT_6ParamsE$_ZN4cute3eso3ESOILb1ELb0EJNS_5tupleIJNS_1CILi1EEENS3_ILi0EEEEEElS5_EEC2ERKS6_RKlRKS5_:
[----:B------:R-:W-:Y:S01]  /*9d20*/  IADD3 R3, R3, -c[0x0][0x20], RZ ;  /* 0x8000080003037a10 */ /* 0x000fe20007ffe0ff */
[----:B------:R-:W-:Y:S01]  /*9d30*/  IMAD.MOV.U32 R84, RZ, RZ, R2 ;  /* 0x000000ffff547224 */ /* 0x000fe200078e0002 */
[----:B------:R-:W-:Y:S01]  /*9d40*/  MOV R86, R6 ;  /* 0x0000000600567202 */ /* 0x000fe20000000f00 */
[----:B------:R-:W-:Y:S01]  /*9d50*/  IMAD.MOV.U32 R85, RZ, RZ, R5 ;  /* 0x000000ffff557224 */ /* 0x000fe200078e0005 */
[----:B------:R-:W-:-:S04]  /*9d60*/  MOV R87, 0x0 ;  /* 0x0000000000577802 */ /* 0x000fc80000000f00 */
[----:B------:R1:W-:Y:S01]  /*9d70*/  STL.64 [R3], R84 ;  /* 0x0000005403007387 */ /* 0x0003e20000100a00 */
[----:B------:R-:W-:Y:S05]  /*9d80*/  RET.REL.NODEC R86 `(_ZN7cutlass13device_kernelIN5flash19enable_sm80_to_sm89INS1_16FlashAttnBwdSm80INS1_25CollectiveMainloopBwdSm80ILi2ELi2EN4cute5tupleIJNS5_1CILi128EEES8_NS7_ILi64EEEEEENS_10bfloat16_tEfNS_4arch4Sm80ELb0ELb1ELb1ELb1ELb0ELb0ELb0ELb0ELi2ELi4ELi4ELi4ELb0EEENS1_21CollectiveEpilogueBwdISA_SB_SD_Li256ELb1ELb0ELi2EEENS1_19SingleTileSchedulerILb1ELb0ELb0ELi128EEEEEEEEEvNT_6ParamsE) ;  /* 0xffff627056007950 */ /* 0x000fea0003c3ffff */
        .type           $_ZN7cutlass13device_kernelIN5flash19enable_sm80_to_sm89INS1_16FlashAttnBwdSm80INS1_25CollectiveMainloopBwdSm80ILi2ELi2EN4cute5tupleIJNS5_1CILi128EEES8_NS7_ILi64EEEEEENS_10bfloat16_tEfNS_4arch4Sm80ELb0ELb1ELb1ELb1ELb0ELb0ELb0ELb0ELi2ELi4ELi4ELi4ELb0EEENS1_21CollectiveEpilogueBwdISA_SB_SD_Li256ELb1ELb0ELi2EEENS1_19SingleTileSchedulerILb1ELb0ELb0ELi128EEEEEEEEEvNT_6ParamsE$_ZN4cute3eso3ESOILb1ELb0EJNS_5tupleIJNS_1CILi1EEENS3_ILi2EEEEEENS2_IJNS3_ILi0EEEiEEEEEC2ERKS6_RKS8_,@function
        .size           $_ZN7cutlass13device_kernelIN5flash19enable_sm80_to_sm89INS1_16FlashAttnBwdSm80INS1_25CollectiveMainloopBwdSm80ILi2ELi2EN4cute5tupleIJNS5_1CILi128EEES8_NS7_ILi64EEEEEENS_10bfloat16_tEfNS_4arch4Sm80ELb0ELb1ELb1ELb1ELb0ELb0ELb0ELb0ELi2ELi4ELi4ELi4ELb0EEENS1_21CollectiveEpilogueBwdISA_SB_SD_Li256ELb1ELb0ELi2EEENS1_19SingleTileSchedulerILb1ELb0ELb0ELi128EEEEEEEEEvNT_6ParamsE$_ZN4cute3eso3ESOILb1ELb0EJNS_5tupleIJNS_1CILi1EEENS3_ILi2EEEEEENS2_IJNS3_ILi0EEEiEEEEEC2ERKS6_RKS8_,($_ZN7cutlass13device_kernelIN5flash19enable_sm80_to_sm89INS1_16FlashAttnBwdSm80INS1_25CollectiveMainloopBwdSm80ILi2ELi2EN4cute5tupleIJNS5_1CILi128EEES8_NS7_ILi64EEEEEENS_10bfloat16_tEfNS_4arch4Sm80ELb0ELb1ELb1ELb1ELb0ELb0ELb0ELb0ELi2ELi4ELi4ELi4ELb0EEENS1_21CollectiveEpilogueBwdISA_SB_SD_Li256ELb1ELb0ELi2EEENS1_19SingleTileSchedulerILb1ELb0ELb0ELi128EEEEEEEEEvNT_6ParamsE$_ZN4cute3eso3ESOILb1ELb0EJNS_5tupleIJNS_1CILi1EEENS3_ILi2EEES5_EEENS2_IJS4_NS3_ILi256EEEiEEEEEC2ERKS6_RKS8_ - $_ZN7cutlass13device_kernelIN5flash19enable_sm80_to_sm89INS1_16FlashAttnBwdSm80INS1_25CollectiveMainloopBwdSm80ILi2ELi2EN4cute5tupleIJNS5_1CILi128EEES8_NS7_ILi64EEEEEENS_10bfloat16_tEfNS_4arch4Sm80ELb0ELb1ELb1ELb1ELb0ELb0ELb0ELb0ELi2ELi4ELi4ELi4ELb0EEENS1_21CollectiveEpilogueBwdISA_SB_SD_Li256ELb1ELb0ELi2EEENS1_19SingleTileSchedulerILb1ELb0ELb0ELi128EEEEEEEEEvNT_6ParamsE$_ZN4cute3eso3ESOILb1ELb0EJNS_5tupleIJNS_1CILi1EEENS3_ILi2EEEEEENS2_IJNS3_ILi0EEEiEEEEEC2ERKS6_RKS8_)
$_ZN7cutlass13device_kernelIN5flash19enable_sm80_to_sm89INS1_16FlashAttnBwdSm80INS1_25CollectiveMainloopBwdSm80ILi2ELi2EN4cute5tupleIJNS5_1CILi128EEES8_NS7_ILi64EEEEEENS_10bfloat16_tEfNS_4arch4Sm80ELb0ELb1ELb1ELb1ELb0ELb0ELb0ELb0ELi2ELi4ELi4ELi4ELb0EEENS1_21CollectiveEpilogueBwdISA_SB_SD_Li256ELb1ELb0ELi2EEENS1_19SingleTileSchedulerILb1ELb0ELb0ELi128EEEEEEEEEvNT_6ParamsE$_ZN4cute3eso3ESOILb1ELb0EJNS_5tupleIJNS_1CILi1EEENS3_ILi2EEEEEENS2_IJNS3_ILi0EEEiEEEEEC2ERKS6_RKS8_:
[----:B------:R-:W-:Y:S02]  /*9d90*/  IADD3 R3, R12, -c[0x0][0x20], RZ ;  /* 0x800008000c037a10 */ /* 0x000fe40007ffe0ff */
[----:B------:R-:W-:-:S03]  /*9da0*/  MOV R5, 0x0 ;  /* 0x0000000000057802 */ /* 0x000fc60000000f00 */
[----:B------:R1:W-:Y:S01]  /*9db0*/  STL [R3], R2 ;  /* 0x0000000203007387 */ /* 0x0003e20000100800 */
[----:B------:R-:W-:Y:S05]  /*9dc0*/  RET.REL.NODEC R4 `(_ZN7cutlass13device_kernelIN5flash19enable_sm80_to_sm89INS1_16FlashAttnBwdSm80INS1_25CollectiveMainloopBwdSm80ILi2ELi2EN4cute5tupleIJNS5_1CILi128EEES8_NS7_ILi64EEEEEENS_10bfloat16_tEfNS_4arch4Sm80ELb0ELb1ELb1ELb1ELb0ELb0ELb0ELb0ELi2ELi4ELi4ELi4ELb0EEENS1_21CollectiveEpilogueBwdISA_SB_SD_Li256ELb1ELb0ELi2EEENS1_19SingleTileSchedulerILb1ELb0ELb0ELi128EEEEEEEEEvNT_6ParamsE) ;  /* 0xffff623004007950 */ /* 0x000fea0003c3ffff */
        .type           $_ZN7cutlass13device_kernelIN5flash19enable_sm80_to_sm89INS1_16FlashAttnBwdSm80INS1_25CollectiveMainloopBwdSm80ILi2ELi2EN4cute5tupleIJNS5_1CILi128EEES8_NS7_ILi64EEEEEENS_10bfloat16_tEfNS_4arch4Sm80ELb0ELb1ELb1ELb1ELb0ELb0ELb0ELb0ELi2ELi4ELi4ELi4ELb0EEENS1_21CollectiveEpilogueBwdISA_SB_SD_Li256ELb1ELb0ELi2EEENS1_19SingleTileSchedulerILb1ELb0ELb0ELi128EEEEEEEEEvNT_6ParamsE$_ZN4cute3eso3ESOILb1ELb0EJNS_5tupleIJNS_1CILi1EEENS3_ILi2EEES5_EEENS2_IJS4_NS3_ILi256EEEiEEEEEC2ERKS6_RKS8_,@function
        .size           $_ZN7cutlass13device_kernelIN5flash19enable_sm80_to_sm89INS1_16FlashAttnBwdSm80INS1_25CollectiveMainloopBwdSm80ILi2ELi2EN4cute5tupleIJNS5_1CILi128EEES8_NS7_ILi64EEEEEENS_10bfloat16_tEfNS_4arch4Sm80ELb0ELb1ELb1ELb1ELb0ELb0ELb0ELb0ELi2ELi4ELi4ELi4ELb0EEENS1_21CollectiveEpilogueBwdISA_SB_SD_Li256ELb1ELb0ELi2EEENS1_19SingleTileSchedulerILb1ELb0ELb0ELi128EEEEEEEEEvNT_6ParamsE$_ZN4cute3eso3ESOILb1ELb0EJNS_5tupleIJNS_1CILi1EEENS3_ILi2EEES5_EEENS2_IJS4_NS3_ILi256EEEiEEEEEC2ERKS6_RKS8_,($_ZN7cutlass13device_kernelIN5flash19enable_sm80_to_sm89INS1_16FlashAttnBwdSm80INS1_25CollectiveMainloopBwdSm80ILi2ELi2EN4cute5tupleIJNS5_1CILi128EEES8_NS7_ILi64EEEEEENS_10bfloat16_tEfNS_4arch4Sm80ELb0ELb1ELb1ELb1ELb0ELb0ELb0ELb0ELi2ELi4ELi4ELi4ELb0EEENS1_21CollectiveEpilogueBwdISA_SB_SD_Li256ELb1ELb0ELi2EEENS1_19SingleTileSchedulerILb1ELb0ELb0ELi128EEEEEEEEEvNT_6ParamsE$_ZN4cute3eso3ESOILb1ELb0EJNS_5tupleIJNS_1CILi2EEEEEENS2_IJiEEEEEC2ERKS5_RKS6_ - $_ZN7cutlass13device_kernelIN5flash19enable_sm80_to_sm89INS1_16FlashAttnBwdSm80INS1_25CollectiveMainloopBwdSm80ILi2ELi2EN4cute5tupleIJNS5_1CILi128EEES8_NS7_ILi64EEEEEENS_10bfloat16_tEfNS_4arch4Sm80ELb0ELb1ELb1ELb1ELb0ELb0ELb0ELb0ELi2ELi4ELi4ELi4ELb0EEENS1_21CollectiveEpilogueBwdISA_SB_SD_Li256ELb1ELb0ELi2EEENS1_19SingleTileSchedulerILb1ELb0ELb0ELi128EEEEEEEEEvNT_6ParamsE$_ZN4cute3eso3ESOILb1ELb0EJNS_5tupleIJNS_1CILi1EEENS3_ILi2EEES5_EEENS2_IJS4_NS3_ILi256EEEiEEEEEC2ERKS6_RKS8_)
$_ZN7cutlass13device_kernelIN5flash19enable_sm80_to_sm89INS1_16FlashAttnBwdSm80INS1_25CollectiveMainloopBwdSm80ILi2ELi2EN4cute5tupleIJNS5_1CILi128EEES8_NS7_ILi64EEEEEENS_10bfloat16_tEfNS_4arch4Sm80ELb0ELb1ELb1ELb1ELb0ELb0ELb0ELb0ELi2ELi4ELi4ELi4ELb0EEENS1_21CollectiveEpilogueBwdISA_SB_SD_Li256ELb1ELb0ELi2EEENS1_19SingleTileSchedulerILb1ELb0ELb0ELi128EEEEEEEEEvNT_6ParamsE$_ZN4cute3eso3ESOILb1ELb0EJNS_5tupleIJNS_1CILi1EEENS3_ILi2EEES5_EEENS2_IJS4_NS3_ILi256EEEiEEEEEC2ERKS6_RKS8_:
[----:B------:R-:W-:Y:S02]  /*9dd0*/  IADD3 R3, R11, -c[0x0][0x20], RZ ;  /* 0x800008000b037a10 */ /* 0x000fe40007ffe0ff */
[----:B------:R-:W-:-:S03]  /*9de0*/  MOV R5, 0x0 ;  /* 0x0000000000057802 */ /* 0x000fc60000000f00 */
[----:B------:R1:W-:Y:S01]  /*9df0*/  STL [R3], R2 ;  /* 0x0000000203007387 */ /* 0x0003e20000100800 */
[----:B------:R-:W-:Y:S05]  /*9e00*/  RET.REL.NODEC R4 `(_ZN7cutlass13device_kernelIN5flash19enable_sm80_to_sm89INS1_16FlashAttnBwdSm80INS1_25CollectiveMainloopBwdSm80ILi2ELi2EN4cute5tupleIJNS5_1CILi128EEES8_NS7_ILi64EEEEEENS_10bfloat16_tEfNS_4arch4Sm80ELb0ELb1ELb1ELb1ELb0ELb0ELb0ELb0ELi2ELi4ELi4ELi4ELb0EEENS1_21CollectiveEpilogueBwdISA_SB_SD_Li256ELb1ELb0ELi2EEENS1_19SingleTileSchedulerILb1ELb0ELb0ELi128EEEEEEEEEvNT_6ParamsE) ;  /* 0xffff61f004007950 */ /* 0x000fea0003c3ffff */
        .type           $_ZN7cutlass13device_kernelIN5flash19enable_sm80_to_sm89INS1_16FlashAttnBwdSm80INS1_25CollectiveMainloopBwdSm80ILi2ELi2EN4cute5tupleIJNS5_1CILi128EEES8_NS7_ILi64EEEEEENS_10bfloat16_tEfNS_4arch4Sm80ELb0ELb1ELb1ELb1ELb0ELb0ELb0ELb0ELi2ELi4ELi4ELi4ELb0EEENS1_21CollectiveEpilogueBwdISA_SB_SD_Li256ELb1ELb0ELi2EEENS1_19SingleTileSchedulerILb1ELb0ELb0ELi128EEEEEEEEEvNT_6ParamsE$_ZN4cute3eso3ESOILb1ELb0EJNS_5tupleIJNS_1CILi2EEEEEENS2_IJiEEEEEC2ERKS5_RKS6_,@function
        .size           $_ZN7cutlass13device_kernelIN5flash19enable_sm80_to_sm89INS1_16FlashAttnBwdSm80INS1_25CollectiveMainloopBwdSm80ILi2ELi2EN4cute5tupleIJNS5_1CILi128EEES8_NS7_ILi64EEEEEENS_10bfloat16_tEfNS_4arch4Sm80ELb0ELb1ELb1ELb1ELb0ELb0ELb0ELb0ELi2ELi4ELi4ELi4ELb0EEENS1_21CollectiveEpilogueBwdISA_SB_SD_Li256ELb1ELb0ELi2EEENS1_19SingleTileSchedulerILb1ELb0ELb0ELi128EEEEEEEEEvNT_6ParamsE$_ZN4cute3eso3ESOILb1ELb0EJNS_5tupleIJNS_1CILi2EEEEEENS2_IJiEEEEEC2ERKS5_RKS6_,($_ZN7cutlass13device_kernelIN5flash19enable_sm80_to_sm89INS1_16FlashAttnBwdSm80INS1_25CollectiveMainloopBwdSm80ILi2ELi2EN4cute5tupleIJNS5_1CILi128EEES8_NS7_ILi64EEEEEENS_10bfloat16_tEfNS_4arch4Sm80ELb0ELb1ELb1ELb1ELb0ELb0ELb0ELb0ELi2ELi4ELi4ELi4ELb0EEENS1_21CollectiveEpilogueBwdISA_SB_SD_Li256ELb1ELb0ELi2EEENS1_19SingleTileSchedulerILb1ELb0ELb0ELi128EEEEEEEEEvNT_6ParamsE$_ZN4cute3eso3ESOILb1ELb0EJNS_5tupleIJNS_1CILi2EEEEEENS2_IJiEEENS3_ILi1EEES7_EEC2ERKS5_RKS6_RKS7_SE_ - $_ZN7cutlass13device_kernelIN5flash19enable_sm80_to_sm89INS1_16FlashAttnBwdSm80INS1_25CollectiveMainloopBwdSm80ILi2ELi2EN4cute5tupleIJNS5_1CILi128EEES8_NS7_ILi64EEEEEENS_10bfloat16_tEfNS_4arch4Sm80ELb0ELb1ELb1ELb1ELb0ELb0ELb0ELb0ELi2ELi4ELi4ELi4ELb0EEENS1_21CollectiveEpilogueBwdISA_SB_SD_Li256ELb1ELb0ELi2EEENS1_19SingleTileSchedulerILb1ELb0ELb0ELi128EEEEEEEEEvNT_6ParamsE$_ZN4cute3eso3ESOILb1ELb0EJNS_5tupleIJNS_1CILi2EEEEEENS2_IJiEEEEEC2ERKS5_RKS6_)
$_ZN7cutlass13device_kernelIN5flash19enable_sm80_to_sm89INS1_16FlashAttnBwdSm80INS1_25CollectiveMainloopBwdSm80ILi2ELi2EN4cute5tupleIJNS5_1CILi128EEES8_NS7_ILi64EEEEEENS_10bfloat16_tEfNS_4arch4Sm80ELb0ELb1ELb1ELb1ELb0ELb0ELb0ELb0ELi2ELi4ELi4ELi4ELb0EEENS1_21CollectiveEpilogueBwdISA_SB_SD_Li256ELb1ELb0ELi2EEENS1_19SingleTileSchedulerILb1ELb0ELb0ELi128EEEEEEEEEvNT_6ParamsE$_ZN4cute3eso3ESOILb1ELb0EJNS_5tupleIJNS_1CILi2EEEEEENS2_IJiEEEEEC2ERKS5_RKS6_:
[----:B------:R-:W-:Y:S02]  /*9e10*/  IADD3 R2, R70, -c[0x0][0x20], RZ ;  /* 0x8000080046027a10 */ /* 0x000fe40007ffe0ff */
[----:B------:R-:W-:-:S03]  /*9e20*/  MOV R7, 0x0 ;  /* 0x0000000000077802 */ /* 0x000fc60000000f00 */
[----:B------:R1:W-:Y:S01]  /*9e30*/  STL [R2], R3 ;  /* 0x0000000302007387 */ /* 0x0003e20000100800 */
[----:B------:R-:W-:Y:S05]  /*9e40*/  RET.REL.NODEC R6 `(_ZN7cutlass13device_kernelIN5flash19enable_sm80_to_sm89INS1_16FlashAttnBwdSm80INS1_25CollectiveMainloopBwdSm80ILi2ELi2EN4cute5tupleIJNS5_1CILi128EEES8_NS7_ILi64EEEEEENS_10bfloat16_tEfNS_4arch4Sm80ELb0ELb1ELb1ELb1ELb0ELb0ELb0ELb0ELi2ELi4ELi4ELi4ELb0EEENS1_21CollectiveEpilogueBwdISA_SB_SD_Li256ELb1ELb0ELi2EEENS1_19SingleTileSchedulerILb1ELb0ELb0ELi128EEEEEEEEEvNT_6ParamsE) ;  /* 0xffff61b006007950 */ /* 0x000fea0003c3ffff */
        .type           $_ZN7cutlass13device_kernelIN5flash19enable_sm80_to_sm89INS1_16FlashAttnBwdSm80INS1_25CollectiveMainloopBwdSm80ILi2ELi2EN4cute5tupleIJNS5_1CILi128EEES8_NS7_ILi64EEEEEENS_10bfloat16_tEfNS_4arch4Sm80ELb0ELb1ELb1ELb1ELb0ELb0ELb0ELb0ELi2ELi4ELi4ELi4ELb0EEENS1_21CollectiveEpilogueBwdISA_SB_SD_Li256ELb1ELb0ELi2EEENS1_19SingleTileSchedulerILb1ELb0ELb0ELi128EEEEEEEEEvNT_6ParamsE$_ZN4cute3eso3ESOILb1ELb0EJNS_5tupleIJNS_1CILi2EEEEEENS2_IJiEEENS3_ILi1EEES7_EEC2ERKS5_RKS6_RKS7_SE_,@function
        .size           $_ZN7cutlass13device_kernelIN5flash19enable_sm80_to_sm89INS1_16FlashAttnBwdSm80INS1_25CollectiveMainloopBwdSm80ILi2ELi2EN4cute5tupleIJNS5_1CILi128EEES8_NS7_ILi64EEEEEENS_10bfloat16_tEfNS_4arch4Sm80ELb0ELb1ELb1ELb1ELb0ELb0ELb0ELb0ELi2ELi4ELi4ELi4ELb0EEENS1_21CollectiveEpilogueBwdISA_SB_SD_Li256ELb1ELb0ELi2EEENS1_19SingleTileSchedulerILb1ELb0ELb0ELi128EEEEEEEEEvNT_6ParamsE$_ZN4cute3eso3ESOILb1ELb0EJNS_5tupleIJNS_1CILi2EEEEEENS2_IJiEEENS3_ILi1EEES7_EEC2ERKS5_RKS6_RKS7_SE_,($_ZN7cutlass13device_kernelIN5flash19enable_sm80_to_sm89INS1_16FlashAttnBwdSm80INS1_25CollectiveMainloopBwdSm80ILi2ELi2EN4cute5tupleIJNS5_1CILi128EEES8_NS7_ILi64EEEEEENS_10bfloat16_tEfNS_4arch4Sm80ELb0ELb1ELb1ELb1ELb0ELb0ELb0ELb0ELi2ELi4ELi4ELi4ELb0EEENS1_21CollectiveEpilogueBwdISA_SB_SD_Li256ELb1ELb0ELi2EEENS1_19SingleTileSchedulerILb1ELb0ELb0ELi128EEEEEEEEEvNT_6ParamsE$_ZN4cute3eso3ESOILb1ELb0EJNS_5tupleIJNS_1CILi2EEEEEENS2_IJiEEES4_NS3_ILi1EEEEEC2ERKS5_RKS6_RKS4_RKS7_ - $_ZN7cutlass13device_kernelIN5flash19enable_sm80_to_sm89INS1_16FlashAttnBwdSm80INS1_25CollectiveMainloopBwdSm80ILi2ELi2EN4cute5tupleIJNS5_1CILi128EEES8_NS7_ILi64EEEEEENS_10bfloat16_tEfNS_4arch4Sm80ELb0ELb1ELb1ELb1ELb0ELb0ELb0ELb0ELi2ELi4ELi4ELi4ELb0EEENS1_21CollectiveEpilogueBwdISA_SB_SD_Li256ELb1ELb0ELi2EEENS1_19SingleTileSchedulerILb1ELb0ELb0ELi128EEEEEEEEEvNT_6ParamsE$_ZN4cute3eso3ESOILb1ELb0EJNS_5tupleIJNS_1CILi2EEEEEENS2_IJiEEENS3_ILi1EEES7_EEC2ERKS5_RKS6_RKS7_SE_)
$_ZN7cutlass13device_kernelIN5flash19enable_sm80_to_sm89INS1_16FlashAttnBwdSm80INS1_25CollectiveMainloopBwdSm80ILi2ELi2EN4cute5tupleIJNS5_1CILi128EEES8_NS7_ILi64EEEEEENS_10bfloat16_tEfNS_4arch4Sm80ELb0ELb1ELb1ELb1ELb0ELb0ELb0ELb0ELi2ELi4ELi4ELi4ELb0EEENS1_21CollectiveEpilogueBwdISA_SB_SD_Li256ELb1ELb0ELi2EEENS1_19SingleTileSchedulerILb1ELb0ELb0ELi128EEEEEEEEEvNT_6ParamsE$_ZN4cute3eso3ESOILb1ELb0EJNS_5tupleIJNS_1CILi2EEEEEENS2_IJiEEENS3_ILi1EEES7_EEC2ERKS5_RKS6_RKS7_SE_:
[----:B------:R-:W-:Y:S01]  /*9e50*/  IADD3 R2, R2, -c[0x0][0x20], RZ ;  /* 0x8000080002027a10 */ /* 0x000fe20007ffe0ff */
[----:B------:R-:W-:Y:S01]  /*9e60*/  IMAD.MOV.U32 R84, RZ, RZ, R4 ;  /* 0x000000ffff547224 */ /* 0x000fe200078e0004 */
[----:B------:R-:W-:-:S03]  /*9e70*/  MOV R85, 0x0 ;  /* 0x0000000000557802 */ /* 0x000fc60000000f00 */
[----:B------:R1:W-:Y:S01]  /*9e80*/  STL [R2], R3 ;  /* 0x0000000302007387 */ /* 0x0003e20000100800 */
[----:B------:R-:W-:Y:S05]  /*9e90*/  RET.REL.NODEC R84 `(_ZN7cutlass13device_kernelIN5flash19enable_sm80_to_sm89INS1_16FlashAttnBwdSm80INS1_25CollectiveMainloopBwdSm80ILi2ELi2EN4cute5tupleIJNS5_1CILi128EEES8_NS7_ILi64EEEEEENS_10bfloat16_tEfNS_4arch4Sm80ELb0ELb1ELb1ELb1ELb0ELb0ELb0ELb0ELi2ELi4ELi4ELi4ELb0EEENS1_21CollectiveEpilogueBwdISA_SB_SD_Li256ELb1ELb0ELi2EEENS1_19SingleTileSchedulerILb1ELb0ELb0ELi128EEEEEEEEEvNT_6ParamsE) ;  /* 0xffff616054007950 */ /* 0x000fea0003c3ffff */
        .type           $_ZN7cutlass13device_kernelIN5flash19enable_sm80_to_sm89INS1_16FlashAttnBwdSm80INS1_25CollectiveMainloopBwdSm80ILi2ELi2EN4cute5tupleIJNS5_1CILi128EEES8_NS7_ILi64EEEEEENS_10bfloat16_tEfNS_4arch4Sm80ELb0ELb1ELb1ELb1ELb0ELb0ELb0ELb0ELi2ELi4ELi4ELi4ELb0EEENS1_21CollectiveEpilogueBwdISA_SB_SD_Li256ELb1ELb0ELi2EEENS1_19SingleTileSchedulerILb1ELb0ELb0ELi128EEEEEEEEEvNT_6ParamsE$_ZN4cute3eso3ESOILb1ELb0EJNS_5tupleIJNS_1CILi2EEEEEENS2_IJiEEES4_NS3_ILi1EEEEEC2ERKS5_RKS6_RKS4_RKS7_,@function
        .size           $_ZN7cutlass13device_kernelIN5flash19enable_sm80_to_sm89INS1_16FlashAttnBwdSm80INS1_25CollectiveMainloopBwdSm80ILi2ELi2EN4cute5tupleIJNS5_1CILi128EEES8_NS7_ILi64EEEEEENS_10bfloat16_tEfNS_4arch4Sm80ELb0ELb1ELb1ELb1ELb0ELb0ELb0ELb0ELi2ELi4ELi4ELi4ELb0EEENS1_21CollectiveEpilogueBwdISA_SB_SD_Li256ELb1ELb0ELi2EEENS1_19SingleTileSchedulerILb1ELb0ELb0ELi128EEEEEEEEEvNT_6ParamsE$_ZN4cute3eso3ESOILb1ELb0EJNS_5tupleIJNS_1CILi2EEEEEENS2_IJiEEES4_NS3_ILi1EEEEEC2ERKS5_RKS6_RKS4_RKS7_,($_ZN7cutlass13device_kernelIN5flash19enable_sm80_to_sm89INS1_16FlashAttnBwdSm80INS1_25CollectiveMainloopBwdSm80ILi2ELi2EN4cute5tupleIJNS5_1CILi128EEES8_NS7_ILi64EEEEEENS_10bfloat16_tEfNS_4arch4Sm80ELb0ELb1ELb1ELb1ELb0ELb0ELb0ELb0ELi2ELi4ELi4ELi4ELb0EEENS1_21CollectiveEpilogueBwdISA_SB_SD_Li256ELb1ELb0ELi2EEENS1_19SingleTileSchedulerILb1ELb0ELb0ELi128EEEEEEEEEvNT_6ParamsE$_ZN4cute3eso3ESOILb1ELb0EJNS_5tupleIJNS_1CILi2EEES4_EEENS2_IJNS3_ILi1EEEiEEEEEC2ERKS5_RKS7_ - $_ZN7cutlass13device_kernelIN5flash19enable_sm80_to_sm89INS1_16FlashAttnBwdSm80INS1_25CollectiveMainloopBwdSm80ILi2ELi2EN4cute5tupleIJNS5_1CILi128EEES8_NS7_ILi64EEEEEENS_10bfloat16_tEfNS_4arch4Sm80ELb0ELb1ELb1ELb1ELb0ELb0ELb0ELb0ELi2ELi4ELi4ELi4ELb0EEENS1_21CollectiveEpilogueBwdISA_SB_SD_Li256ELb1ELb0ELi2EEENS1_19SingleTileSchedulerILb1ELb0ELb0ELi128EEEEEEEEEvNT_6ParamsE$_ZN4cute3eso3ESOILb1ELb0EJNS_5tupleIJNS_1CILi2EEEEEENS2_IJiEEES4_NS3_ILi1EEEEEC2ERKS5_RKS6_RKS4_RKS7_)
$_ZN7cutlass13device_kernelIN5flash19enable_sm80_to_sm89INS1_16FlashAttnBwdSm80INS1_25CollectiveMainloopBwdSm80ILi2ELi2EN4cute5tupleIJNS5_1CILi128EEES8_NS7_ILi64EEEEEENS_10bfloat16_tEfNS_4arch4Sm80ELb0ELb1ELb1ELb1ELb0ELb0ELb0ELb0ELi2ELi4ELi4ELi4ELb0EEENS1_21CollectiveEpilogueBwdISA_SB_SD_Li256ELb1ELb0ELi2EEENS1_19SingleTileSchedulerILb1ELb0ELb0ELi128EEEEEEEEEvNT_6ParamsE$_ZN4cute3eso3ESOILb1ELb0EJNS_5tupleIJNS_1CILi2EEEEEENS2_IJiEEES4_NS3_ILi1EEEEEC2ERKS5_RKS6_RKS4_RKS7_:
[----:B------:R-:W-:Y:S02]  /*9ea0*/  IADD3 R2, R2, -c[0x0][0x20], RZ ;  /* 0x8000080002027a10 */ /* 0x000fe40007ffe0ff */
[----:B------:R-:W-:-:S03]  /*9eb0*/  MOV R5, 0x0 ;  /* 0x0000000000057802 */ /* 0x000fc60000000f00 */
[----:B------:R1:W-:Y:S01]  /*9ec0*/  STL [R2], R3 ;  /* 0x0000000302007387 */ /* 0x0003e20000100800 */
[----:B------:R-:W-:Y:S05]  /*9ed0*/  RET.REL.NODEC R4 `(_ZN7cutlass13device_kernelIN5flash19enable_sm80_to_sm89INS1_16FlashAttnBwdSm80INS1_25CollectiveMainloopBwdSm80ILi2ELi2EN4cute5tupleIJNS5_1CILi128EEES8_NS7_ILi64EEEEEENS_10bfloat16_tEfNS_4arch4Sm80ELb0ELb1ELb1ELb1ELb0ELb0ELb0ELb0ELi2ELi4ELi4ELi4ELb0EEENS1_21CollectiveEpilogueBwdISA_SB_SD_Li256ELb1ELb0ELi2EEENS1_19SingleTileSchedulerILb1ELb0ELb0ELi128EEEEEEEEEvNT_6ParamsE) ;  /* 0xffff612004007950 */ /* 0x000fea0003c3ffff */
        .type           $_ZN7cutlass13device_kernelIN5flash19enable_sm80_to_sm89INS1_16FlashAttnBwdSm80INS1_25CollectiveMainloopBwdSm80ILi2ELi2EN4cute5tupleIJNS5_1CILi128EEES8_NS7_ILi64EEEEEENS_10bfloat16_tEfNS_4arch4Sm80ELb0ELb1ELb1ELb1ELb0ELb0ELb0ELb0ELi2ELi4ELi4ELi4ELb0EEENS1_21CollectiveEpilogueBwdISA_SB_SD_Li256ELb1ELb0ELi2EEENS1_19SingleTileSchedulerILb1ELb0ELb0ELi128EEEEEEEEEvNT_6ParamsE$_ZN4cute3eso3ESOILb1ELb0EJNS_5tupleIJNS_1CILi2EEES4_EEENS2_IJNS3_ILi1EEEiEEEEEC2ERKS5_RKS7_,@function
        .size           $_ZN7cutlass13device_kernelIN5flash19enable_sm80_to_sm89INS1_16FlashAttnBwdSm80INS1_25CollectiveMainloopBwdSm80ILi2ELi2EN4cute5tupleIJNS5_1CILi128EEES8_NS7_ILi64EEEEEENS_10bfloat16_tEfNS_4arch4Sm80ELb0ELb1ELb1ELb1ELb0ELb0ELb0ELb0ELi2ELi4ELi4ELi4ELb0EEENS1_21CollectiveEpilogueBwdISA_SB_SD_Li256ELb1ELb0ELi2EEENS1_19SingleTileSchedulerILb1ELb0ELb0ELi128EEEEEEEEEvNT_6ParamsE$_ZN4cute3eso3ESOILb1ELb0EJNS_5tupleIJNS_1CILi2EEES4_EEENS2_IJNS3_ILi1EEEiEEEEEC2ERKS5_RKS7_,($_ZN7cutlass13device_kernelIN5flash19enable_sm80_to_sm89INS1_16FlashAttnBwdSm80INS1_25CollectiveMainloopBwdSm80ILi2ELi2EN4cute5tupleIJNS5_1CILi128EEES8_NS7_ILi64EEEEEENS_10bfloat16_tEfNS_4arch4Sm80ELb0ELb1ELb1ELb1ELb0ELb0ELb0ELb0ELi2ELi4ELi4ELi4ELb0EEENS1_21CollectiveEpilogueBwdISA_SB_SD_Li256ELb1ELb0ELi2EEENS1_19SingleTileSchedulerILb1ELb0ELb0ELi128EEEEEEEEEvNT_6ParamsE$_ZN4cute3eso3ESOILb1ELb0EJNS_5tupleIJNS_1CILi2EEES4_EEENS2_IJiNS3_ILi4096EEEEEEEEC2ERKS5_RKS7_ - $_ZN7cutlass13device_kernelIN5flash19enable_sm80_to_sm89INS1_16FlashAttnBwdSm80INS1_25CollectiveMainloopBwdSm80ILi2ELi2EN4cute5tupleIJNS5_1CILi128EEES8_NS7_ILi64EEEEEENS_10bfloat16_tEfNS_4arch4Sm80ELb0ELb1ELb1ELb1ELb0ELb0ELb0ELb0ELi2ELi4ELi4ELi4ELb0EEENS1_21CollectiveEpilogueBwdISA_SB_SD_Li256ELb1ELb0ELi2EEENS1_19SingleTileSchedulerILb1ELb0ELb0ELi128EEEEEEEEEvNT_6ParamsE$_ZN4cute3eso3ESOILb1ELb0EJNS_5tupleIJNS_1CILi2EEES4_EEENS2_IJNS3_ILi1EEEiEEEEEC2ERKS5_RKS7_)
$_ZN7cutlass13device_kernelIN5flash19enable_sm80_to_sm89INS1_16FlashAttnBwdSm80INS1_25CollectiveMainloopBwdSm80ILi2ELi2EN4cute5tupleIJNS5_1CILi128EEES8_NS7_ILi64EEEEEENS_10bfloat16_tEfNS_4arch4Sm80ELb0ELb1ELb1ELb1ELb0ELb0ELb0ELb0ELi2ELi4ELi4ELi4ELb0EEENS1_21CollectiveEpilogueBwdISA_SB_SD_Li256ELb1ELb0ELi2EEENS1_19SingleTileSchedulerILb1ELb0ELb0ELi128EEEEEEEEEvNT_6ParamsE$_ZN4cute3eso3ESOILb1ELb0EJNS_5tupleIJNS_1CILi2EEES4_EEENS2_IJNS3_ILi1EEEiEEEEEC2ERKS5_RKS7_:
[----:B------:R-:W-:Y:S02]  /*9ee0*/  IADD3 R3, R39, -c[0x0][0x20], RZ ;  /* 0x8000080027037a10 */ /* 0x000fe40007ffe0ff */
[----:B------:R-:W-:-:S03]  /*9ef0*/  MOV R5, 0x0 ;  /* 0x0000000000057802 */ /* 0x000fc60000000f00 */
[----:B------:R1:W-:Y:S01]  /*9f00*/  STL [R3], R2 ;  /* 0x0000000203007387 */ /* 0x0003e20000100800 */
[----:B------:R-:W-:Y:S05]  /*9f10*/  RET.REL.NODEC R4 `(_ZN7cutlass13device_kernelIN5flash19enable_sm80_to_sm89INS1_16FlashAttnBwdSm80INS1_25CollectiveMainloopBwdSm80ILi2ELi2EN4cute5tupleIJNS5_1CILi128EEES8_NS7_ILi64EEEEEENS_10bfloat16_tEfNS_4arch4Sm80ELb0ELb1ELb1ELb1ELb0ELb0ELb0ELb0ELi2ELi4ELi4ELi4ELb0EEENS1_21CollectiveEpilogueBwdISA_SB_SD_Li256ELb1ELb0ELi2EEENS1_19SingleTileSchedulerILb1ELb0ELb0ELi128EEEEEEEEEvNT_6ParamsE) ;  /* 0xffff60e004007950 */ /* 0x000fea0003c3ffff */
        .type           $_ZN7cutlass13device_kernelIN5flash19enable_sm80_to_sm89INS1_16FlashAttnBwdSm80INS1_25CollectiveMainloopBwdSm80ILi2ELi2EN4cute5tupleIJNS5_1CILi128EEES8_NS7_ILi64EEEEEENS_10bfloat16_tEfNS_4arch4Sm80ELb0ELb1ELb1ELb1ELb0ELb0ELb0ELb0ELi2ELi4ELi4ELi4ELb0EEENS1_21CollectiveEpilogueBwdISA_SB_SD_Li256ELb1ELb0ELi2EEENS1_19SingleTileSchedulerILb1ELb0ELb0ELi128EEEEEEEEEvNT_6ParamsE$_ZN4cute3eso3ESOILb1ELb0EJNS_5tupleIJNS_1CILi2EEES4_EEENS2_IJiNS3_ILi4096EEEEEEEEC2ERKS5_RKS7_,@function
        .size           $_ZN7cutlass13device_kernelIN5flash19enable_sm80_to_sm89INS1_16FlashAttnBwdSm80INS1_25CollectiveMainloopBwdSm80ILi2ELi2EN4cute5tupleIJNS5_1CILi128EEES8_NS7_ILi64EEEEEENS_10bfloat16_tEfNS_4arch4Sm80ELb0ELb1ELb1ELb1ELb0ELb0ELb0ELb0ELi2ELi4ELi4ELi4ELb0EEENS1_21CollectiveEpilogueBwdISA_SB_SD_Li256ELb1ELb0ELi2EEENS1_19SingleTileSchedulerILb1ELb0ELb0ELi128EEEEEEEEEvNT_6ParamsE$_ZN4cute3eso3ESOILb1ELb0EJNS_5tupleIJNS_1CILi2EEES4_EEENS2_IJiNS3_ILi4096EEEEEEEEC2ERKS5_RKS7_,($_ZN7cutlass13device_kernelIN5flash19enable_sm80_to_sm89INS1_16FlashAttnBwdSm80INS1_25CollectiveMainloopBwdSm80ILi2ELi2EN4cute5tupleIJNS5_1CILi128EEES8_NS7_ILi64EEEEEENS_10bfloat16_tEfNS_4arch4Sm80ELb0ELb1ELb1ELb1ELb0ELb0ELb0ELb0ELi2ELi4ELi4ELi4ELb0EEENS1_21CollectiveEpilogueBwdISA_SB_SD_Li256ELb1ELb0ELi2EEENS1_19SingleTileSchedulerILb1ELb0ELb0ELi128EEEEEEEEEvNT_6ParamsE$_ZN4cute3eso3ESOILb1ELb0EJNS_5tupleIJNS_1CILi2EEES4_EEENS2_IJiNS3_ILi512EEEEEEEEC2ERKS5_RKS7_ - $_ZN7cutlass13device_kernelIN5flash19enable_sm80_to_sm89INS1_16FlashAttnBwdSm80INS1_25CollectiveMainloopBwdSm80ILi2ELi2EN4cute5tupleIJNS5_1CILi128EEES8_NS7_ILi64EEEEEENS_10bfloat16_tEfNS_4arch4Sm80ELb0ELb1ELb1ELb1ELb0ELb0ELb0ELb0ELi2ELi4ELi4ELi4ELb0EEENS1_21CollectiveEpilogueBwdISA_SB_SD_Li256ELb1ELb0ELi2EEENS1_19SingleTileSchedulerILb1ELb0ELb0ELi128EEEEEEEEEvNT_6ParamsE$_ZN4cute3eso3ESOILb1ELb0EJNS_5tupleIJNS_1CILi2EEES4_EEENS2_IJiNS3_ILi4096EEEEEEEEC2ERKS5_RKS7_)
$_ZN7cutlass13device_kernelIN5flash19enable_sm80_to_sm89INS1_16FlashAttnBwdSm80INS1_25CollectiveMainloopBwdSm80ILi2ELi2EN4cute5tupleIJNS5_1CILi128EEES8_NS7_ILi64EEEEEENS_10bfloat16_tEfNS_4arch4Sm80ELb0ELb1ELb1ELb1ELb0ELb0ELb0ELb0ELi2ELi4ELi4ELi4ELb0EEENS1_21CollectiveEpilogueBwdISA_SB_SD_Li256ELb1ELb0ELi2EEENS1_19SingleTileSchedulerILb1ELb0ELb0ELi128EEEEEEEEEvNT_6ParamsE$_ZN4cute3eso3ESOILb1ELb0EJNS_5tupleIJNS_1CILi2EEES4_EEENS2_IJiNS3_ILi4096EEEEEEEEC2ERKS5_RKS7_:
[----:B------:R-:W-:Y:S02]  /*9f20*/  IADD3 R3, R8, -c[0x0][0x20], RZ ;  /* 0x8000080008037a10 */ /* 0x000fe40007ffe0ff */
[----:B------:R-:W-:-:S03]  /*9f30*/  MOV R5, 0x0 ;  /* 0x0000000000057802 */ /* 0x000fc60000000f00 */
[----:B------:R1:W-:Y:S01]  /*9f40*/  STL [R3], R2 ;  /* 0x0000000203007387 */ /* 0x0003e20000100800 */
[----:B------:R-:W-:Y:S05]  /*9f50*/  RET.REL.NODEC R4 `(_ZN7cutlass13device_kernelIN5flash19enable_sm80_to_sm89INS1_16FlashAttnBwdSm80INS1_25CollectiveMainloopBwdSm80ILi2ELi2EN4cute5tupleIJNS5_1CILi128EEES8_NS7_ILi64EEEEEENS_10bfloat16_tEfNS_4arch4Sm80ELb0ELb1ELb1ELb1ELb0ELb0ELb0ELb0ELi2ELi4ELi4ELi4ELb0EEENS1_21CollectiveEpilogueBwdISA_SB_SD_Li256ELb1ELb0ELi2EEENS1_19SingleTileSchedulerILb1ELb0ELb0ELi128EEEEEEEEEvNT_6ParamsE) ;  /* 0xffff60a004007950 */ /* 0x000fea0003c3ffff */
        .type           $_ZN7cutlass13device_kernelIN5flash19enable_sm80_to_sm89INS1_16FlashAttnBwdSm80INS1_25CollectiveMainloopBwdSm80ILi2ELi2EN4cute5tupleIJNS5_1CILi128EEES8_NS7_ILi64EEEEEENS_10bfloat16_tEfNS_4arch4Sm80ELb0ELb1ELb1ELb1ELb0ELb0ELb0ELb0ELi2ELi4ELi4ELi4ELb0EEENS1_21CollectiveEpilogueBwdISA_SB_SD_Li256ELb1ELb0ELi2EEENS1_19SingleTileSchedulerILb1ELb0ELb0ELi128EEEEEEEEEvNT_6ParamsE$_ZN4cute3eso3ESOILb1ELb0EJNS_5tupleIJNS_1CILi2EEES4_EEENS2_IJiNS3_ILi512EEEEEEEEC2ERKS5_RKS7_,@function
        .size           $_ZN7cutlass13device_kernelIN5flash19enable_sm80_to_sm89INS1_16FlashAttnBwdSm80INS1_25CollectiveMainloopBwdSm80ILi2ELi2EN4cute5tupleIJNS5_1CILi128EEES8_NS7_ILi64EEEEEENS_10bfloat16_tEfNS_4arch4Sm80ELb0ELb1ELb1ELb1ELb0ELb0ELb0ELb0ELi2ELi4ELi4ELi4ELb0EEENS1_21CollectiveEpilogueBwdISA_SB_SD_Li256ELb1ELb0ELi2EEENS1_19SingleTileSchedulerILb1ELb0ELb0ELi128EEEEEEEEEvNT_6ParamsE$_ZN4cute3eso3ESOILb1ELb0EJNS_5tupleIJNS_1CILi2EEES4_EEENS2_IJiNS3_ILi512EEEEEEEEC2ERKS5_RKS7_,($_ZN7cutlass13device_kernelIN5flash19enable_sm80_to_sm89INS1_16FlashAttnBwdSm80INS1_25CollectiveMainloopBwdSm80ILi2ELi2EN4cute5tupleIJNS5_1CILi128EEES8_NS7_ILi64EEEEEENS_10bfloat16_tEfNS_4arch4Sm80ELb0ELb1ELb1ELb1ELb0ELb0ELb0ELb0ELi2ELi4ELi4ELi4ELb0EEENS1_21CollectiveEpilogueBwdISA_SB_SD_Li256ELb1ELb0ELi2EEENS1_19SingleTileSchedulerILb1ELb0ELb0ELi128EEEEEEEEEvNT_6ParamsE$_ZN4cute3eso3ESOILb1ELb0EJNS_5tupleIJNS_1CILi2EEES4_EEENS2_IJiiEEEEEC2ERKS5_RKS6_ - $_ZN7cutlass13device_kernelIN5flash19enable_sm80_to_sm89INS1_16FlashAttnBwdSm80INS1_25CollectiveMainloopBwdSm80ILi2ELi2EN4cute5tupleIJNS5_1CILi128EEES8_NS7_ILi64EEEEEENS_10bfloat16_tEfNS_4arch4Sm80ELb0ELb1ELb1ELb1ELb0ELb0ELb0ELb0ELi2ELi4ELi4ELi4ELb0EEENS1_21CollectiveEpilogueBwdISA_SB_SD_Li256ELb1ELb0ELi2EEENS1_19SingleTileSchedulerILb1ELb0ELb0ELi128EEEEEEEEEvNT_6ParamsE$_ZN4cute3eso3ESOILb1ELb0EJNS_5tupleIJNS_1CILi2EEES4_EEENS2_IJiNS3_ILi512EEEEEEEEC2ERKS5_RKS7_)
$_ZN7cutlass13device_kernelIN5flash19enable_sm80_to_sm89INS1_16FlashAttnBwdSm80INS1_25CollectiveMainloopBwdSm80ILi2ELi2EN4cute5tupleIJNS5_1CILi128EEES8_NS7_ILi64EEEEEENS_10bfloat16_tEfNS_4arch4Sm80ELb0ELb1ELb1ELb1ELb0ELb0ELb0ELb0ELi2ELi4ELi4ELi4ELb0EEENS1_21CollectiveEpilogueBwdISA_SB_SD_Li256ELb1ELb0ELi2EEENS1_19SingleTileSchedulerILb1ELb0ELb0ELi128EEEEEEEEEvNT_6ParamsE$_ZN4cute3eso3ESOILb1ELb0EJNS_5tupleIJNS_1CILi2EEES4_EEENS2_IJiNS3_ILi512EEEEEEEEC2ERKS5_RKS7_:
[----:B------:R-:W-:Y:S02]  /*9f60*/  IADD3 R3, R10, -c[0x0][0x20], RZ ;  /* 0x800008000a037a10 */ /* 0x000fe40007ffe0ff */
[----:B------:R-:W-:-:S03]  /*9f70*/  MOV R5, 0x0 ;  /* 0x0000000000057802 */ /* 0x000fc60000000f00 */
[----:B------:R1:W-:Y:S01]  /*9f80*/  STL [R3], R2 ;  /* 0x0000000203007387 */ /* 0x0003e20000100800 */
[----:B------:R-:W-:Y:S05]  /*9f90*/  RET.REL.NODEC R4 `(_ZN7cutlass13device_kernelIN5flash19enable_sm80_to_sm89INS1_16FlashAttnBwdSm80INS1_25CollectiveMainloopBwdSm80ILi2ELi2EN4cute5tupleIJNS5_1CILi128EEES8_NS7_ILi64EEEEEENS_10bfloat16_tEfNS_4arch4Sm80ELb0ELb1ELb1ELb1ELb0ELb0ELb0ELb0ELi2ELi4ELi4ELi4ELb0EEENS1_21CollectiveEpilogueBwdISA_SB_SD_Li256ELb1ELb0ELi2EEENS1_19SingleTileSchedulerILb1ELb0ELb0ELi128EEEEEEEEEvNT_6ParamsE) ;  /* 0xffff606004007950 */ /* 0x000fea0003c3ffff */
        .type           $_ZN7cutlass13device_kernelIN5flash19enable_sm80_to_sm89INS1_16FlashAttnBwdSm80INS1_25CollectiveMainloopBwdSm80ILi2ELi2EN4cute5tupleIJNS5_1CILi128EEES8_NS7_ILi64EEEEEENS_10bfloat16_tEfNS_4arch4Sm80ELb0ELb1ELb1ELb1ELb0ELb0ELb0ELb0ELi2ELi4ELi4ELi4ELb0EEENS1_21CollectiveEpilogueBwdISA_SB_SD_Li256ELb1ELb0ELi2EEENS1_19SingleTileSchedulerILb1ELb0ELb0ELi128EEEEEEEEEvNT_6ParamsE$_ZN4cute3eso3ESOILb1ELb0EJNS_5tupleIJNS_1CILi2EEES4_EEENS2_IJiiEEEEEC2ERKS5_RKS6_,@function
        .size           $_ZN7cutlass13device_kernelIN5flash19enable_sm80_to_sm89INS1_16FlashAttnBwdSm80INS1_25CollectiveMainloopBwdSm80ILi2ELi2EN4cute5tupleIJNS5_1CILi128EEES8_NS7_ILi64EEEEEENS_10bfloat16_tEfNS_4arch4Sm80ELb0ELb1ELb1ELb1ELb0ELb0ELb0ELb0ELi2ELi4ELi4ELi4ELb0EEENS1_21CollectiveEpilogueBwdISA_SB_SD_Li256ELb1ELb0ELi2EEENS1_19SingleTileSchedulerILb1ELb0ELb0ELi128EEEEEEEEEvNT_6ParamsE$_ZN4cute3eso3ESOILb1ELb0EJNS_5tupleIJNS_1CILi2EEES4_EEENS2_IJiiEEEEEC2ERKS5_RKS6_,($_ZN7cutlass13device_kernelIN5flash19enable_sm80_to_sm89INS1_16FlashAttnBwdSm80INS1_25CollectiveMainloopBwdSm80ILi2ELi2EN4cute5tupleIJNS5_1CILi128EEES8_NS7_ILi64EEEEEENS_10bfloat16_tEfNS_4arch4Sm80ELb0ELb1ELb1ELb1ELb0ELb0ELb0ELb0ELi2ELi4ELi4ELi4ELb0EEENS1_21CollectiveEpilogueBwdISA_SB_SD_Li256ELb1ELb0ELi2EEENS1_19SingleTileSchedulerILb1ELb0ELb0ELi128EEEEEEEEEvNT_6ParamsE$_ZN4cute3eso3ESOILb1ELb0EJNS_5tupleIJNS_1CILi2EEES4_EEENS2_IJiiEEENS3_ILi1EEES7_EEC2ERKS5_RKS6_RKS7_SE_ - $_ZN7cutlass13device_kernelIN5flash19enable_sm80_to_sm89INS1_16FlashAttnBwdSm80INS1_25CollectiveMainloopBwdSm80ILi2ELi2EN4cute5tupleIJNS5_1CILi128EEES8_NS7_ILi64EEEEEENS_10bfloat16_tEfNS_4arch4Sm80ELb0ELb1ELb1ELb1ELb0ELb0ELb0ELb0ELi2ELi4ELi4ELi4ELb0EEENS1_21CollectiveEpilogueBwdISA_SB_SD_Li256ELb1ELb0ELi2EEENS1_19SingleTileSchedulerILb1ELb0ELb0ELi128EEEEEEEEEvNT_6ParamsE$_ZN4cute3eso3ESOILb1ELb0EJNS_5tupleIJNS_1CILi2EEES4_EEENS2_IJiiEEEEEC2ERKS5_RKS6_)
$_ZN7cutlass13device_kernelIN5flash19enable_sm80_to_sm89INS1_16FlashAttnBwdSm80INS1_25CollectiveMainloopBwdSm80ILi2ELi2EN4cute5tupleIJNS5_1CILi128EEES8_NS7_ILi64EEEEEENS_10bfloat16_tEfNS_4arch4Sm80ELb0ELb1ELb1ELb1ELb0ELb0ELb0ELb0ELi2ELi4ELi4ELi4ELb0EEENS1_21CollectiveEpilogueBwdISA_SB_SD_Li256ELb1ELb0ELi2EEENS1_19SingleTileSchedulerILb1ELb0ELb0ELi128EEEEEEEEEvNT_6ParamsE$_ZN4cute3eso3ESOILb1ELb0EJNS_5tupleIJNS_1CILi2EEES4_EEENS2_IJiiEEEEEC2ERKS5_RKS6_:
[----:B------:R-:W-:Y:S02]  /*9fa0*/  IADD3 R3, R3, -c[0x0][0x20], RZ ;  /* 0x8000080003037a10 */ /* 0x000fe40007ffe0ff */
[----:B------:R-:W-:-:S03]  /*9fb0*/  MOV R5, 0x0 ;  /* 0x0000000000057802 */ /* 0x000fc60000000f00 */
[----:B------:R1:W-:Y:S04]  /*9fc0*/  STL [R3], R2 ;  /* 0x0000000203007387 */ /* 0x0003e80000100800 */
[----:B------:R1:W-:Y:S01]  /*9fd0*/  STL [R3+0x4], R8 ;  /* 0x0000040803007387 */ /* 0x0003e20000100800 */
[----:B------:R-:W-:Y:S05]  /*9fe0*/  RET.REL.NODEC R4 `(_ZN7cutlass13device_kernelIN5flash19enable_sm80_to_sm89INS1_16FlashAttnBwdSm80INS1_25CollectiveMainloopBwdSm80ILi2ELi2EN4cute5tupleIJNS5_1CILi128EEES8_NS7_ILi64EEEEEENS_10bfloat16_tEfNS_4arch4Sm80ELb0ELb1ELb1ELb1ELb0ELb0ELb0ELb0ELi2ELi4ELi4ELi4ELb0EEENS1_21CollectiveEpilogueBwdISA_SB_SD_Li256ELb1ELb0ELi2EEENS1_19SingleTileSchedulerILb1ELb0ELb0ELi128EEEEEEEEEvNT_6ParamsE) ;  /* 0xffff601004007950 */ /* 0x000fea0003c3ffff */
        .type           $_ZN7cutlass13device_kernelIN5flash19enable_sm80_to_sm89INS1_16FlashAttnBwdSm80INS1_25CollectiveMainloopBwdSm80ILi2ELi2EN4cute5tupleIJNS5_1CILi128EEES8_NS7_ILi64EEEEEENS_10bfloat16_tEfNS_4arch4Sm80ELb0ELb1ELb1ELb1ELb0ELb0ELb0ELb0ELi2ELi4ELi4ELi4ELb0EEENS1_21CollectiveEpilogueBwdISA_SB_SD_Li256ELb1ELb0ELi2EEENS1_19SingleTileSchedulerILb1ELb0ELb0ELi128EEEEEEEEEvNT_6ParamsE$_ZN4cute3eso3ESOILb1ELb0EJNS_5tupleIJNS_1CILi2EEES4_EEENS2_IJiiEEENS3_ILi1EEES7_EEC2ERKS5_RKS6_RKS7_SE_,@function
        .size           $_ZN7cutlass13device_kernelIN5flash19enable_sm80_to_sm89INS1_16FlashAttnBwdSm80INS1_25CollectiveMainloopBwdSm80ILi2ELi2EN4cute5tupleIJNS5_1CILi128EEES8_NS7_ILi64EEEEEENS_10bfloat16_tEfNS_4arch4Sm80ELb0ELb1ELb1ELb1ELb0ELb0ELb0ELb0ELi2ELi4ELi4ELi4ELb0EEENS1_21CollectiveEpilogueBwdISA_SB_SD_Li256ELb1ELb0ELi2EEENS1_19SingleTileSchedulerILb1ELb0ELb0ELi128EEEEEEEEEvNT_6ParamsE$_ZN4cute3eso3ESOILb1ELb0EJNS_5tupleIJNS_1CILi2EEES4_EEENS2_IJiiEEENS3_ILi1EEES7_EEC2ERKS5_RKS6_RKS7_SE_,($_ZN7cutlass13device_kernelIN5flash19enable_sm80_to_sm89INS1_16FlashAttnBwdSm80INS1_25CollectiveMainloopBwdSm80ILi2ELi2EN4cute5tupleIJNS5_1CILi128EEES8_NS7_ILi64EEEEEENS_10bfloat16_tEfNS_4arch4Sm80ELb0ELb1ELb1ELb1ELb0ELb0ELb0ELb0ELi2ELi4ELi4ELi4ELb0EEENS1_21CollectiveEpilogueBwdISA_SB_SD_Li256ELb1ELb0ELi2EEENS1_19SingleTileSchedulerILb1ELb0ELb0ELi128EEEEEEEEEvNT_6ParamsE$_ZN4cute3eso3ESOILb1ELb0EJNS_5tupleIJNS_1CILi2EEES4_S4_EEENS2_IJNS3_ILi1EEENS3_ILi512EEEiEEEEEC2ERKS5_RKS8_ - $_ZN7cutlass13device_kernelIN5flash19enable_sm80_to_sm89INS1_16FlashAttnBwdSm80INS1_25CollectiveMainloopBwdSm80ILi2ELi2EN4cute5tupleIJNS5_1CILi128EEES8_NS7_ILi64EEEEEENS_10bfloat16_tEfNS_4arch4Sm80ELb0ELb1ELb1ELb1ELb0ELb0ELb0ELb0ELi2ELi4ELi4ELi4ELb0EEENS1_21CollectiveEpilogueBwdISA_SB_SD_Li256ELb1ELb0ELi2EEENS1_19SingleTileSchedulerILb1ELb0ELb0ELi128EEEEEEEEEvNT_6ParamsE$_ZN4cute3eso3ESOILb1ELb0EJNS_5tupleIJNS_1CILi2EEES4_EEENS2_IJiiEEENS3_ILi1EEES7_EEC2ERKS5_RKS6_RKS7_SE_)
$_ZN7cutlass13device_kernelIN5flash19enable_sm80_to_sm89INS1_16FlashAttnBwdSm80INS1_25CollectiveMainloopBwdSm80ILi2ELi2EN4cute5tupleIJNS5_1CILi128EEES8_NS7_ILi64EEEEEENS_10bfloat16_tEfNS_4arch4Sm80ELb0ELb1ELb1ELb1ELb0ELb0ELb0ELb0ELi2ELi4ELi4ELi4ELb0EEENS1_21CollectiveEpilogueBwdISA_SB_SD_Li256ELb1ELb0ELi2EEENS1_19SingleTileSchedulerILb1ELb0ELb0ELi128EEEEEEEEEvNT_6ParamsE$_ZN4cute3eso3ESOILb1ELb0EJNS_5tupleIJNS_1CILi2EEES4_EEENS2_IJiiEEENS3_ILi1EEES7_EEC2ERKS5_RKS6_RKS7_SE_:
[----:B------:R-:W-:Y:S01]  /*9ff0*/  IADD3 R4, R4, -c[0x0][0x20], RZ ;  /* 0x8000080004047a10 */ /* 0x000fe20007ffe0ff */
[----:B------:R-:W-:Y:S01]  /*a000*/  IMAD.MOV.U32 R84, RZ, RZ, R6 ;  /* 0x000000ffff547224 */ /* 0x000fe200078e0006 */
[----:B------:R-:W-:-:S03]  /*a010*/  MOV R85, 0x0 ;  /* 0x0000000000557802 */ /* 0x000fc60000000f00 */
[----:B------:R1:W-:Y:S04]  /*a020*/  STL [R4], R2 ;  /* 0x0000000204007387 */ /* 0x0003e80000100800 */
[----:B------:R1:W-:Y:S01]  /*a030*/  STL [R4+0x4], R3 ;  /* 0x0000040304007387 */ /* 0x0003e20000100800 */
[----:B------:R-:W-:Y:S05]  /*a040*/  RET.REL.NODEC R84 `(_ZN7cutlass13device_kernelIN5flash19enable_sm80_to_sm89INS1_16FlashAttnBwdSm80INS1_25CollectiveMainloopBwdSm80ILi2ELi2EN4cute5tupleIJNS5_1CILi128EEES8_NS7_ILi64EEEEEENS_10bfloat16_tEfNS_4arch4Sm80ELb0ELb1ELb1ELb1ELb0ELb0ELb0ELb0ELi2ELi4ELi4ELi4ELb0EEENS1_21CollectiveEpilogueBwdISA_SB_SD_Li256ELb1ELb0ELi2EEENS1_19SingleTileSchedulerILb1ELb0ELb0ELi128EEEEEEEEEvNT_6ParamsE) ;  /* 0xffff5fb054007950 */ /* 0x000fea0003c3ffff */
        .type           $_ZN7cutlass13device_kernelIN5flash19enable_sm80_to_sm89INS1_16FlashAttnBwdSm80INS1_25CollectiveMainloopBwdSm80ILi2ELi2EN4cute5tupleIJNS5_1CILi128EEES8_NS7_ILi64EEEEEENS_10bfloat16_tEfNS_4arch4Sm80ELb0ELb1ELb1ELb1ELb0ELb0ELb0ELb0ELi2ELi4ELi4ELi4ELb0EEENS1_21CollectiveEpilogueBwdISA_SB_SD_Li256ELb1ELb0ELi2EEENS1_19SingleTileSchedulerILb1ELb0ELb0ELi128EEEEEEEEEvNT_6ParamsE$_ZN4cute3eso3ESOILb1ELb0EJNS_5tupleIJNS_1CILi2EEES4_S4_EEENS2_IJNS3_ILi1EEENS3_ILi512EEEiEEEEEC2ERKS5_RKS8_,@function
        .size           $_ZN7cutlass13device_kernelIN5flash19enable_sm80_to_sm89INS1_16FlashAttnBwdSm80INS1_25CollectiveMainloopBwdSm80ILi2ELi2EN4cute5tupleIJNS5_1CILi128EEES8_NS7_ILi64EEEEEENS_10bfloat16_tEfNS_4arch4Sm80ELb0ELb1ELb1ELb1ELb0ELb0ELb0ELb0ELi2ELi4ELi4ELi4ELb0EEENS1_21CollectiveEpilogueBwdISA_SB_SD_Li256ELb1ELb0ELi2EEENS1_19SingleTileSchedulerILb1ELb0ELb0ELi128EEEEEEEEEvNT_6ParamsE$_ZN4cute3eso3ESOILb1ELb0EJNS_5tupleIJNS_1CILi2EEES4_S4_EEENS2_IJNS3_ILi1EEENS3_ILi512EEEiEEEEEC2ERKS5_RKS8_,($_ZN7cutlass13device_kernelIN5flash19enable_sm80_to_sm89INS1_16FlashAttnBwdSm80INS1_25CollectiveMainloopBwdSm80ILi2ELi2EN4cute5tupleIJNS5_1CILi128EEES8_NS7_ILi64EEEEEENS_10bfloat16_tEfNS_4arch4Sm80ELb0ELb1ELb1ELb1ELb0ELb0ELb0ELb0ELi2ELi4ELi4ELi4ELb0EEENS1_21CollectiveEpilogueBwdISA_SB_SD_Li256ELb1ELb0ELi2EEENS1_19SingleTileSchedulerILb1ELb0ELb0ELi128EEEEEEEEEvNT_6ParamsE$_ZN4cute3eso3ESOILb1ELb0EJNS_5tupleIJNS_1CILi8EEENS2_IJNS3_ILi2EEES5_S5_EEENS3_ILi1EEES6_S7_EEENS2_IJS7_NS2_IJS4_iiEEENS3_ILi64EEENS2_IJiNS3_ILi144EEENS3_ILi288EEEEEENS3_ILi512EEEEEEEEC2ERKS8_RKSF_ - $_ZN7cutlass13device_kernelIN5flash19enable_sm80_to_sm89INS1_16FlashAttnBwdSm80INS1_25CollectiveMainloopBwdSm80ILi2ELi2EN4cute5tupleIJNS5_1CILi128EEES8_NS7_ILi64EEEEEENS_10bfloat16_tEfNS_4arch4Sm80ELb0ELb1ELb1ELb1ELb0ELb0ELb0ELb0ELi2ELi4ELi4ELi4ELb0EEENS1_21CollectiveEpilogueBwdISA_SB_SD_Li256ELb1ELb0ELi2EEENS1_19SingleTileSchedulerILb1ELb0ELb0ELi128EEEEEEEEEvNT_6ParamsE$_ZN4cute3eso3ESOILb1ELb0EJNS_5tupleIJNS_1CILi2EEES4_S4_EEENS2_IJNS3_ILi1EEENS3_ILi512EEEiEEEEEC2ERKS5_RKS8_)
$_ZN7cutlass13device_kernelIN5flash19enable_sm80_to_sm89INS1_16FlashAttnBwdSm80INS1_25CollectiveMainloopBwdSm80ILi2ELi2EN4cute5tupleIJNS5_1CILi128EEES8_NS7_ILi64EEEEEENS_10bfloat16_tEfNS_4arch4Sm80ELb0ELb1ELb1ELb1ELb0ELb0ELb0ELb0ELi2ELi4ELi4ELi4ELb0EEENS1_21CollectiveEpilogueBwdISA_SB_SD_Li256ELb1ELb0ELi2EEENS1_19SingleTileSchedulerILb1ELb0ELb0ELi128EEEEEEEEEvNT_6ParamsE$_ZN4cute3eso3ESOILb1ELb0EJNS_5tupleIJNS_1CILi2EEES4_S4_EEENS2_IJNS3_ILi1EEENS3_ILi512EEEiEEEEEC2ERKS5_RKS8_:
[----:B------:R-:W-:Y:S02]  /*a050*/  IADD3 R3, R74, -c[0x0][0x20], RZ ;  /* 0x800008004a037a10 */ /* 0x000fe40007ffe0ff */
[----:B------:R-:W-:-:S03]  /*a060*/  MOV R5, 0x0 ;  /* 0x0000000000057802 */ /* 0x000fc60000000f00 */
[----:B------:R1:W-:Y:S01]  /*a070*/  STL [R3], R2 ;  /* 0x0000000203007387 */ /* 0x0003e20000100800 */
[----:B------:R-:W-:Y:S05]  /*a080*/  RET.REL.NODEC R4 `(_ZN7cutlass13device_kernelIN5flash19enable_sm80_to_sm89INS1_16FlashAttnBwdSm80INS1_25CollectiveMainloopBwdSm80ILi2ELi2EN4cute5tupleIJNS5_1CILi128EEES8_NS7_ILi64EEEEEENS_10bfloat16_tEfNS_4arch4Sm80ELb0ELb1ELb1ELb1ELb0ELb0ELb0ELb0ELi2ELi4ELi4ELi4ELb0EEENS1_21CollectiveEpilogueBwdISA_SB_SD_Li256ELb1ELb0ELi2EEENS1_19SingleTileSchedulerILb1ELb0ELb0ELi128EEEEEEEEEvNT_6ParamsE) ;  /* 0xffff5f7004007950 */ /* 0x000fea0003c3ffff */
        .type           $_ZN7cutlass13device_kernelIN5flash19enable_sm80_to_sm89INS1_16FlashAttnBwdSm80INS1_25CollectiveMainloopBwdSm80ILi2ELi2EN4cute5tupleIJNS5_1CILi128EEES8_NS7_ILi64EEEEEENS_10bfloat16_tEfNS_4arch4Sm80ELb0ELb1ELb1ELb1ELb0ELb0ELb0ELb0ELi2ELi4ELi4ELi4ELb0EEENS1_21CollectiveEpilogueBwdISA_SB_SD_Li256ELb1ELb0ELi2EEENS1_19SingleTileSchedulerILb1ELb0ELb0ELi128EEEEEEEEEvNT_6ParamsE$_ZN4cute3eso3ESOILb1ELb0EJNS_5tupleIJNS_1CILi8EEENS2_IJNS3_ILi2EEES5_S5_EEENS3_ILi1EEES6_S7_EEENS2_IJS7_NS2_IJS4_iiEEENS3_ILi64EEENS2_IJiNS3_ILi144EEENS3_ILi288EEEEEENS3_ILi512EEEEEEEEC2ERKS8_RKSF_,@function
        .size           $_ZN7cutlass13device_kernelIN5flash19enable_sm80_to_sm89INS1_16FlashAttnBwdSm80INS1_25CollectiveMainloopBwdSm80ILi2ELi2EN4cute5tupleIJNS5_1CILi128EEES8_NS7_ILi64EEEEEENS_10bfloat16_tEfNS_4arch4Sm80ELb0ELb1ELb1ELb1ELb0ELb0ELb0ELb0ELi2ELi4ELi4ELi4ELb0EEENS1_21CollectiveEpilogueBwdISA_SB_SD_Li256ELb1ELb0ELi2EEENS1_19SingleTileSchedulerILb1ELb0ELb0ELi128EEEEEEEEEvNT_6ParamsE$_ZN4cute3eso3ESOILb1ELb0EJNS_5tupleIJNS_1CILi8EEENS2_IJNS3_ILi2EEES5_S5_EEENS3_ILi1EEES6_S7_EEENS2_IJS7_NS2_IJS4_iiEEENS3_ILi64EEENS2_IJiNS3_ILi144EEENS3_ILi288EEEEEENS3_ILi512EEEEEEEEC2ERKS8_RKSF_,($_ZN7cutlass13device_kernelIN5flash19enable_sm80_to_sm89INS1_16FlashAttnBwdSm80INS1_25CollectiveMainloopBwdSm80ILi2ELi2EN4cute5tupleIJNS5_1CILi128EEES8_NS7_ILi64EEEEEENS_10bfloat16_tEfNS_4arch4Sm80ELb0ELb1ELb1ELb1ELb0ELb0ELb0ELb0ELi2ELi4ELi4ELi4ELb0EEENS1_21CollectiveEpilogueBwdISA_SB_SD_Li256ELb1ELb0ELi2EEENS1_19SingleTileSchedulerILb1ELb0ELb0ELi128EEEEEEEEEvNT_6ParamsE$_ZN4cute3eso3ESOILb1ELb0EJNS_5tupleIJNS_1CILi8EEENS2_IJNS3_ILi2EEES5_S5_EEENS3_ILi1EEES6_S7_EEENS2_IJS7_NS2_IJiiiEEENS3_ILi64EEENS2_IJNS3_ILi72EEENS3_ILi144EEENS3_ILi288EEEEEENS3_ILi512EEEEEEEEC2ERKS8_RKSG_ - $_ZN7cutlass13device_kernelIN5flash19enable_sm80_to_sm89INS1_16FlashAttnBwdSm80INS1_25CollectiveMainloopBwdSm80ILi2ELi2EN4cute5tupleIJNS5_1CILi128EEES8_NS7_ILi64EEEEEENS_10bfloat16_tEfNS_4arch4Sm80ELb0ELb1ELb1ELb1ELb0ELb0ELb0ELb0ELi2ELi4ELi4ELi4ELb0EEENS1_21CollectiveEpilogueBwdISA_SB_SD_Li256ELb1ELb0ELi2EEENS1_19SingleTileSchedulerILb1ELb0ELb0ELi128EEEEEEEEEvNT_6ParamsE$_ZN4cute3eso3ESOILb1ELb0EJNS_5tupleIJNS_1CILi8EEENS2_IJNS3_ILi2EEES5_S5_EEENS3_ILi1EEES6_S7_EEENS2_IJS7_NS2_IJS4_iiEEENS3_ILi64EEENS2_IJiNS3_ILi144EEENS3_ILi288EEEEEENS3_ILi512EEEEEEEEC2ERKS8_RKSF_)
$_ZN7cutlass13device_kernelIN5flash19enable_sm80_to_sm89INS1_16FlashAttnBwdSm80INS1_25CollectiveMainloopBwdSm80ILi2ELi2EN4cute5tupleIJNS5_1CILi128EEES8_NS7_ILi64EEEEEENS_10bfloat16_tEfNS_4arch4Sm80ELb0ELb1ELb1ELb1ELb0ELb0ELb0ELb0ELi2ELi4ELi4ELi4ELb0EEENS1_21CollectiveEpilogueBwdISA_SB_SD_Li256ELb1ELb0ELi2EEENS1_19SingleTileSchedulerILb1ELb0ELb0ELi128EEEEEEEEEvNT_6ParamsE$_ZN4cute3eso3ESOILb1ELb0EJNS_5tupleIJNS_1CILi8EEENS2_IJNS3_ILi2EEES5_S5_EEENS3_ILi1EEES6_S7_EEENS2_IJS7_NS2_IJS4_iiEEENS3_ILi64EEENS2_IJiNS3_ILi144EEENS3_ILi288EEEEEENS3_ILi512EEEEEEEEC2ERKS8_RKSF_:
[----:B------:R-:W-:Y:S01]  /*a090*/  IADD3 R4, R63, -c[0x0][0x20], RZ ;  /* 0x800008003f047a10 */ /* 0x000fe20007ffe0ff */
[----:B------:R-:W-:Y:S01]  /*a0a0*/  IMAD.MOV.U32 R74, RZ, RZ, R8 ;  /* 0x000000ffff4a7224 */ /* 0x000fe200078e0008 */
[----:B------:R-:W-:-:S03]  /*a0b0*/  MOV R75, 0x0 ;  /* 0x00000000004b7802 */ /* 0x000fc60000000f00 */
[----:B------:R1:W-:Y:S04]  /*a0c0*/  STL [R4], R2 ;  /* 0x0000000204007387 */ /* 0x0003e80000100800 */
[----:B------:R1:W-:Y:S04]  /*a0d0*/  STL [R4+0x4], R3 ;  /* 0x0000040304007387 */ /* 0x0003e80000100800 */
[----:B------:R1:W-:Y:S01]  /*a0e0*/  STL [R4+0x8], R5 ;  /* 0x0000080504007387 */ /* 0x0003e20000100800 */
[----:B------:R-:W-:Y:S05]  /*a0f0*/  RET.REL.NODEC R74 `(_ZN7cutlass13device_kernelIN5flash19enable_sm80_to_sm89INS1_16FlashAttnBwdSm80INS1_25CollectiveMainloopBwdSm80ILi2ELi2EN4cute5tupleIJNS5_1CILi128EEES8_NS7_ILi64EEEEEENS_10bfloat16_tEfNS_4arch4Sm80ELb0ELb1ELb1ELb1ELb0ELb0ELb0ELb0ELi2ELi4ELi4ELi4ELb0EEENS1_21CollectiveEpilogueBwdISA_SB_SD_Li256ELb1ELb0ELi2EEENS1_19SingleTileSchedulerILb1ELb0ELb0ELi128EEEEEEEEEvNT_6ParamsE) ;  /* 0xffff5f004a007950 */ /* 0x000fea0003c3ffff */
        .type           $_ZN7cutlass13device_kernelIN5flash19enable_sm80_to_sm89INS1_16FlashAttnBwdSm80INS1_25CollectiveMainloopBwdSm80ILi2ELi2EN4cute5tupleIJNS5_1CILi128EEES8_NS7_ILi64EEEEEENS_10bfloat16_tEfNS_4arch4Sm80ELb0ELb1ELb1ELb1ELb0ELb0ELb0ELb0ELi2ELi4ELi4ELi4ELb0EEENS1_21CollectiveEpilogueBwdISA_SB_SD_Li256ELb1ELb0ELi2EEENS1_19SingleTileSchedulerILb1ELb0ELb0ELi128EEEEEEEEEvNT_6ParamsE$_ZN4cute3eso3ESOILb1ELb0EJNS_5tupleIJNS_1CILi8EEENS2_IJNS3_ILi2EEES5_S5_EEENS3_ILi1EEES6_S7_EEENS2_IJS7_NS2_IJiiiEEENS3_ILi64EEENS2_IJNS3_ILi72EEENS3_ILi144EEENS3_ILi288EEEEEENS3_ILi512EEEEEEEEC2ERKS8_RKSG_,@function
        .size           $_ZN7cutlass13device_kernelIN5flash19enable_sm80_to_sm89INS1_16FlashAttnBwdSm80INS1_25CollectiveMainloopBwdSm80ILi2ELi2EN4cute5tupleIJNS5_1CILi128EEES8_NS7_ILi64EEEEEENS_10bfloat16_tEfNS_4arch4Sm80ELb0ELb1ELb1ELb1ELb0ELb0ELb0ELb0ELi2ELi4ELi4ELi4ELb0EEENS1_21CollectiveEpilogueBwdISA_SB_SD_Li256ELb1ELb0ELi2EEENS1_19SingleTileSchedulerILb1ELb0ELb0ELi128EEEEEEEEEvNT_6ParamsE$_ZN4cute3eso3ESOILb1ELb0EJNS_5tupleIJNS_1CILi8EEENS2_IJNS3_ILi2EEES5_S5_EEENS3_ILi1EEES6_S7_EEENS2_IJS7_NS2_IJiiiEEENS3_ILi64EEENS2_IJNS3_ILi72EEENS3_ILi144EEENS3_ILi288EEEEEENS3_ILi512EEEEEEEEC2ERKS8_RKSG_,($_ZN7cutlass13device_kernelIN5flash19enable_sm80_to_sm89INS1_16FlashAttnBwdSm80INS1_25CollectiveMainloopBwdSm80ILi2ELi2EN4cute5tupleIJNS5_1CILi128EEES8_NS7_ILi64EEEEEENS_10bfloat16_tEfNS_4arch4Sm80ELb0ELb1ELb1ELb1ELb0ELb0ELb0ELb0ELi2ELi4ELi4ELi4ELb0EEENS1_21CollectiveEpilogueBwdISA_SB_SD_Li256ELb1ELb0ELi2EEENS1_19SingleTileSchedulerILb1ELb0ELb0ELi128EEEEEEEEEvNT_6ParamsE$_ZN4cute3eso3ESOILb1ELb0EJNS_5tupleIJNS_1CILi8EEENS3_ILi2EEES5_S5_S4_S5_EEENS2_IJNS3_ILi1EEEiiiNS3_ILi72EEENS3_ILi512EEEEEEEEC2ERKS6_RKSA_ - $_ZN7cutlass13device_kernelIN5flash19enable_sm80_to_sm89INS1_16FlashAttnBwdSm80INS1_25CollectiveMainloopBwdSm80ILi2ELi2EN4cute5tupleIJNS5_1CILi128EEES8_NS7_ILi64EEEEEENS_10bfloat16_tEfNS_4arch4Sm80ELb0ELb1ELb1ELb1ELb0ELb0ELb0ELb0ELi2ELi4ELi4ELi4ELb0EEENS1_21CollectiveEpilogueBwdISA_SB_SD_Li256ELb1ELb0ELi2EEENS1_19SingleTileSchedulerILb1ELb0ELb0ELi128EEEEEEEEEvNT_6ParamsE$_ZN4cute3eso3ESOILb1ELb0EJNS_5tupleIJNS_1CILi8EEENS2_IJNS3_ILi2EEES5_S5_EEENS3_ILi1EEES6_S7_EEENS2_IJS7_NS2_IJiiiEEENS3_ILi64EEENS2_IJNS3_ILi72EEENS3_ILi144EEENS3_ILi288EEEEEENS3_ILi512EEEEEEEEC2ERKS8_RKSG_)
$_ZN7cutlass13device_kernelIN5flash19enable_sm80_to_sm89INS1_16FlashAttnBwdSm80INS1_25CollectiveMainloopBwdSm80ILi2ELi2EN4cute5tupleIJNS5_1CILi128EEES8_NS7_ILi64EEEEEENS_10bfloat16_tEfNS_4arch4Sm80ELb0ELb1ELb1ELb1ELb0ELb0ELb0ELb0ELi2ELi4ELi4ELi4ELb0EEENS1_21CollectiveEpilogueBwdISA_SB_SD_Li256ELb1ELb0ELi2EEENS1_19SingleTileSchedulerILb1ELb0ELb0ELi128EEEEEEEEEvNT_6ParamsE$_ZN4cute3eso3ESOILb1ELb0EJNS_5tupleIJNS_1CILi8EEENS2_IJNS3_ILi2EEES5_S5_EEENS3_ILi1EEES6_S7_EEENS2_IJS7_NS2_IJiiiEEENS3_ILi64EEENS2_IJNS3_ILi72EEENS3_ILi144EEENS3_ILi288EEEEEENS3_ILi512EEEEEEEEC2ERKS8_RKSG_:
[----:B------:R-:W-:Y:S01]  /*a100*/  IADD3 R4, R4, -c[0x0][0x20], RZ ;  /* 0x8000080004047a10 */ /* 0x000fe20007ffe0ff */
[----:B------:R-:W-:Y:S01]  /*a110*/  IMAD.MOV.U32 R80, RZ, RZ, R8 ;  /* 0x000000ffff507224 */ /* 0x000fe200078e0008 */
[----:B------:R-:W-:-:S03]  /*a120*/  MOV R81, 0x0 ;  /* 0x0000000000517802 */ /* 0x000fc60000000f00 */
[----:B------:R1:W-:Y:S04]  /*a130*/  STL [R4], R2 ;  /* 0x0000000204007387 */ /* 0x0003e80000100800 */
[----:B------:R1:W-:Y:S04]  /*a140*/  STL [R4+0x4], R3 ;  /* 0x0000040304007387 */ /* 0x0003e80000100800 */
[----:B------:R1:W-:Y:S01]  /*a150*/  STL [R4+0x8], R5 ;  /* 0x0000080504007387 */ /* 0x0003e20000100800 */
[----:B------:R-:W-:Y:S05]  /*a160*/  RET.REL.NODEC R80 `(_ZN7cutlass13device_kernelIN5flash19enable_sm80_to_sm89INS1_16FlashAttnBwdSm80INS1_25CollectiveMainloopBwdSm80ILi2ELi2EN4cute5tupleIJNS5_1CILi128EEES8_NS7_ILi64EEEEEENS_10bfloat16_tEfNS_4arch4Sm80ELb0ELb1ELb1ELb1ELb0ELb0ELb0ELb0ELi2ELi4ELi4ELi4ELb0EEENS1_21CollectiveEpilogueBwdISA_SB_SD_Li256ELb1ELb0ELi2EEENS1_19SingleTileSchedulerILb1ELb0ELb0ELi128EEEEEEEEEvNT_6ParamsE) ;  /* 0xffff5e9050007950 */ /* 0x000fea0003c3ffff */
        .type           $_ZN7cutlass13device_kernelIN5flash19enable_sm80_to_sm89INS1_16FlashAttnBwdSm80INS1_25CollectiveMainloopBwdSm80ILi2ELi2EN4cute5tupleIJNS5_1CILi128EEES8_NS7_ILi64EEEEEENS_10bfloat16_tEfNS_4arch4Sm80ELb0ELb1ELb1ELb1ELb0ELb0ELb0ELb0ELi2ELi4ELi4ELi4ELb0EEENS1_21CollectiveEpilogueBwdISA_SB_SD_Li256ELb1ELb0ELi2EEENS1_19SingleTileSchedulerILb1ELb0ELb0ELi128EEEEEEEEEvNT_6ParamsE$_ZN4cute3eso3ESOILb1ELb0EJNS_5tupleIJNS_1CILi8EEENS3_ILi2EEES5_S5_S4_S5_EEENS2_IJNS3_ILi1EEEiiiNS3_ILi72EEENS3_ILi512EEEEEEEEC2ERKS6_RKSA_,@function
        .size           $_ZN7cutlass13device_kernelIN5flash19enable_sm80_to_sm89INS1_16FlashAttnBwdSm80INS1_25CollectiveMainloopBwdSm80ILi2ELi2EN4cute5tupleIJNS5_1CILi128EEES8_NS7_ILi64EEEEEENS_10bfloat16_tEfNS_4arch4Sm80ELb0ELb1ELb1ELb1ELb0ELb0ELb0ELb0ELi2ELi4ELi4ELi4ELb0EEENS1_21CollectiveEpilogueBwdISA_SB_SD_Li256ELb1ELb0ELi2EEENS1_19SingleTileSchedulerILb1ELb0ELb0ELi128EEEEEEEEEvNT_6ParamsE$_ZN4cute3eso3ESOILb1ELb0EJNS_5tupleIJNS_1CILi8EEENS3_ILi2EEES5_S5_S4_S5_EEENS2_IJNS3_ILi1EEEiiiNS3_ILi72EEENS3_ILi512EEEEEEEEC2ERKS6_RKSA_,($_ZN7cutlass13device_kernelIN5flash19enable_sm80_to_sm89INS1_16FlashAttnBwdSm80INS1_25CollectiveMainloopBwdSm80ILi2ELi2EN4cute5tupleIJNS5_1CILi128EEES8_NS7_ILi64EEEEEENS_10bfloat16_tEfNS_4arch4Sm80ELb0ELb1ELb1ELb1ELb0ELb0ELb0ELb0ELi2ELi4ELi4ELi4ELb0EEENS1_21CollectiveEpilogueBwdISA_SB_SD_Li256ELb1ELb0ELi2EEENS1_19SingleTileSchedulerILb1ELb0ELb0ELi128EEEEEEEEEvNT_6ParamsE$_ZN4cute3eso3ESOILb1ELb0EJNS_6LayoutINS_5tupleIJNS3_IJNS3_IJNS3_IJNS_1CILi4EEENS4_ILi2EEEEEENS4_ILi1EEEEEES8_EEENS3_IJNS3_IJNS3_IJS8_S8_EEES8_EEES6_EEEEEENS3_IJNS3_IJNS3_IJNS3_IJS8_NS4_ILi32EEEEEENS4_ILi0EEEEEESH_EEENS3_IJNS3_IJNS3_IJSH_SH_EEESH_EEENS4_ILi64EEEEEEEEEEENS_10ViewEngineIPN7cutlass10bfloat16_tEEEEEC2ERKSP_RKSU_ - $_ZN7cutlass13device_kernelIN5flash19enable_sm80_to_sm89INS1_16FlashAttnBwdSm80INS1_25CollectiveMainloopBwdSm80ILi2ELi2EN4cute5tupleIJNS5_1CILi128EEES8_NS7_ILi64EEEEEENS_10bfloat16_tEfNS_4arch4Sm80ELb0ELb1ELb1ELb1ELb0ELb0ELb0ELb0ELi2ELi4ELi4ELi4ELb0EEENS1_21CollectiveEpilogueBwdISA_SB_SD_Li256ELb1ELb0ELi2EEENS1_19SingleTileSchedulerILb1ELb0ELb0ELi128EEEEEEEEEvNT_6ParamsE$_ZN4cute3eso3ESOILb1ELb0EJNS_5tupleIJNS_1CILi8EEENS3_ILi2EEES5_S5_S4_S5_EEENS2_IJNS3_ILi1EEEiiiNS3_ILi72EEENS3_ILi512EEEEEEEEC2ERKS6_RKSA_)
$_ZN7cutlass13device_kernelIN5flash19enable_sm80_to_sm89INS1_16FlashAttnBwdSm80INS1_25CollectiveMainloopBwdSm80ILi2ELi2EN4cute5tupleIJNS5_1CILi128EEES8_NS7_ILi64EEEEEENS_10bfloat16_tEfNS_4arch4Sm80ELb0ELb1ELb1ELb1ELb0ELb0ELb0ELb0ELi2ELi4ELi4ELi4ELb0EEENS1_21CollectiveEpilogueBwdISA_SB_SD_Li256ELb1ELb0ELi2EEENS1_19SingleTileSchedulerILb1ELb0ELb0ELi128EEEEEEEEEvNT_6ParamsE$_ZN4cute3eso3ESOILb1ELb0EJNS_5tupleIJNS_1CILi8EEENS3_ILi2EEES5_S5_S4_S5_EEENS2_IJNS3_ILi1EEEiiiNS3_ILi72EEENS3_ILi512EEEEEEEEC2ERKS6_RKSA_:
[----:B------:R-:W-:Y:S01]  /*a170*/  IADD3 R4, R4, -c[0x0][0x20], RZ ;  /* 0x8000080004047a10 */ /* 0x000fe20007ffe0ff */
[----:B------:R-:W-:Y:S01]  /*a180*/  IMAD.MOV.U32 R84, RZ, RZ, R8 ;  /* 0x000000ffff547224 */ /* 0x000fe200078e0008 */
[----:B------:R-:W-:-:S03]  /*a190*/  MOV R85, 0x0 ;  /* 0x0000000000557802 */ /* 0x000fc60000000f00 */
[----:B------:R1:W-:Y:S04]  /*a1a0*/  STL [R4], R2 ;  /* 0x0000000204007387 */ /* 0x0003e80000100800 */
[----:B------:R1:W-:Y:S04]  /*a1b0*/  STL [R4+0x4], R3 ;  /* 0x0000040304007387 */ /* 0x0003e80000100800 */
[----:B------:R1:W-:Y:S01]  /*a1c0*/  STL [R4+0x8], R5 ;  /* 0x0000080504007387 */ /* 0x0003e20000100800 */
[----:B------:R-:W-:Y:S05]  /*a1d0*/  RET.REL.NODEC R84 `(_ZN7cutlass13device_kernelIN5flash19enable_sm80_to_sm89INS1_16FlashAttnBwdSm80INS1_25CollectiveMainloopBwdSm80ILi2ELi2EN4cute5tupleIJNS5_1CILi128EEES8_NS7_ILi64EEEEEENS_10bfloat16_tEfNS_4arch4Sm80ELb0ELb1ELb1ELb1ELb0ELb0ELb0ELb0ELi2ELi4ELi4ELi4ELb0EEENS1_21CollectiveEpilogueBwdISA_SB_SD_Li256ELb1ELb0ELi2EEENS1_19SingleTileSchedulerILb1ELb0ELb0ELi128EEEEEEEEEvNT_6ParamsE) ;  /* 0xffff5e2054007950 */ /* 0x000fea0003c3ffff */
        .type           $_ZN7cutlass13device_kernelIN5flash19enable_sm80_to_sm89INS1_16FlashAttnBwdSm80INS1_25CollectiveMainloopBwdSm80ILi2ELi2EN4cute5tupleIJNS5_1CILi128EEES8_NS7_ILi64EEEEEENS_10bfloat16_tEfNS_4arch4Sm80ELb0ELb1ELb1ELb1ELb0ELb0ELb0ELb0ELi2ELi4ELi4ELi4ELb0EEENS1_21CollectiveEpilogueBwdISA_SB_SD_Li256ELb1ELb0ELi2EEENS1_19SingleTileSchedulerILb1ELb0ELb0ELi128EEEEEEEEEvNT_6ParamsE$_ZN4cute3eso3ESOILb1ELb0EJNS_6LayoutINS_5tupleIJNS3_IJNS3_IJNS3_IJNS_1CILi4EEENS4_ILi2EEEEEENS4_ILi1EEEEEES8_EEENS3_IJNS3_IJNS3_IJS8_S8_EEES8_EEES6_EEEEEENS3_IJNS3_IJNS3_IJNS3_IJS8_NS4_ILi32EEEEEENS4_ILi0EEEEEESH_EEENS3_IJNS3_IJNS3_IJSH_SH_EEESH_EEENS4_ILi64EEEEEEEEEEENS_10ViewEngineIPN7cutlass10bfloat16_tEEEEEC2ERKSP_RKSU_,@function
        .size           $_ZN7cutlass13device_kernelIN5flash19enable_sm80_to_sm89INS1_16FlashAttnBwdSm80INS1_25CollectiveMainloopBwdSm80ILi2ELi2EN4cute5tupleIJNS5_1CILi128EEES8_NS7_ILi64EEEEEENS_10bfloat16_tEfNS_4arch4Sm80ELb0ELb1ELb1ELb1ELb0ELb0ELb0ELb0ELi2ELi4ELi4ELi4ELb0EEENS1_21CollectiveEpilogueBwdISA_SB_SD_Li256ELb1ELb0ELi2EEENS1_19SingleTileSchedulerILb1ELb0ELb0ELi128EEEEEEEEEvNT_6ParamsE$_ZN4cute3eso3ESOILb1ELb0EJNS_6LayoutINS_5tupleIJNS3_IJNS3_IJNS3_IJNS_1CILi4EEENS4_ILi2EEEEEENS4_ILi1EEEEEES8_EEENS3_IJNS3_IJNS3_IJS8_S8_EEES8_EEES6_EEEEEENS3_IJNS3_IJNS3_IJNS3_IJS8_NS4_ILi32EEEEEENS4_ILi0EEEEEESH_EEENS3_IJNS3_IJNS3_IJSH_SH_EEESH_EEENS4_ILi64EEEEEEEEEEENS_10ViewEngineIPN7cutlass10bfloat16_tEEEEEC2ERKSP_RKSU_,($_ZN7cutlass13device_kernelIN5flash19enable_sm80_to_sm89INS1_16FlashAttnBwdSm80INS1_25CollectiveMainloopBwdSm80ILi2ELi2EN4cute5tupleIJNS5_1CILi128EEES8_NS7_ILi64EEEEEENS_10bfloat16_tEfNS_4arch4Sm80ELb0ELb1ELb1ELb1ELb0ELb0ELb0ELb0ELi2ELi4ELi4ELi4ELb0EEENS1_21CollectiveEpilogueBwdISA_SB_SD_Li256ELb1ELb0ELi2EEENS1_19SingleTileSchedulerILb1ELb0ELb0ELi128EEEEEEEEEvNT_6ParamsE$_ZN4cute3eso3ESOILb1ELb0EJNS_6LayoutINS_5tupleIJNS3_IJNS3_IJNS_1CILi2EEES5_EEENS4_ILi1EEEEEEEEENS3_IJNS3_IJNS3_IJS7_NS4_ILi16EEEEEENS4_ILi0EEEEEEEEEEENS_10ViewEngineIPjEEEEC2ERKSF_RKSI_ - $_ZN7cutlass13device_kernelIN5flash19enable_sm80_to_sm89INS1_16FlashAttnBwdSm80INS1_25CollectiveMainloopBwdSm80ILi2ELi2EN4cute5tupleIJNS5_1CILi128EEES8_NS7_ILi64EEEEEENS_10bfloat16_tEfNS_4arch4Sm80ELb0ELb1ELb1ELb1ELb0ELb0ELb0ELb0ELi2ELi4ELi4ELi4ELb0EEENS1_21CollectiveEpilogueBwdISA_SB_SD_Li256ELb1ELb0ELi2EEENS1_19SingleTileSchedulerILb1ELb0ELb0ELi128EEEEEEEEEvNT_6ParamsE$_ZN4cute3eso3ESOILb1ELb0EJNS_6LayoutINS_5tupleIJNS3_IJNS3_IJNS3_IJNS_1CILi4EEENS4_ILi2EEEEEENS4_ILi1EEEEEES8_EEENS3_IJNS3_IJNS3_IJS8_S8_EEES8_EEES6_EEEEEENS3_IJNS3_IJNS3_IJNS3_IJS8_NS4_ILi32EEEEEENS4_ILi0EEEEEESH_EEENS3_IJNS3_IJNS3_IJSH_SH_EEESH_EEENS4_ILi64EEEEEEEEEEENS_10ViewEngineIPN7cutlass10bfloat16_tEEEEEC2ERKSP_RKSU_)
$_ZN7cutlass13device_kernelIN5flash19enable_sm80_to_sm89INS1_16FlashAttnBwdSm80INS1_25CollectiveMainloopBwdSm80ILi2ELi2EN4cute5tupleIJNS5_1CILi128EEES8_NS7_ILi64EEEEEENS_10bfloat16_tEfNS_4arch4Sm80ELb0ELb1ELb1ELb1ELb0ELb0ELb0ELb0ELi2ELi4ELi4ELi4ELb0EEENS1_21CollectiveEpilogueBwdISA_SB_SD_Li256ELb1ELb0ELi2EEENS1_19SingleTileSchedulerILb1ELb0ELb0ELi128EEEEEEEEEvNT_6ParamsE$_ZN4cute3eso3ESOILb1ELb0EJNS_6LayoutINS_5tupleIJNS3_IJNS3_IJNS3_IJNS_1CILi4EEENS4_ILi2EEEEEENS4_ILi1EEEEEES8_EEENS3_IJNS3_IJNS3_IJS8_S8_EEES8_EEES6_EEEEEENS3_IJNS3_IJNS3_IJNS3_IJS8_NS4_ILi32EEEEEENS4_ILi0EEEEEESH_EEENS3_IJNS3_IJNS3_IJSH_SH_EEESH_EEENS4_ILi64EEEEEEEEEEENS_10ViewEngineIPN7cutlass10bfloat16_tEEEEEC2ERKSP_RKSU_:
[----:B------:R-:W-:Y:S02]  /*a1e0*/  IADD3 R4, R70, -c[0x0][0x20], RZ ;  /* 0x8000080046047a10 */ /* 0x000fe40007ffe0ff */
[----:B------:R-:W-:-:S03]  /*a1f0*/  MOV R7, 0x0 ;  /* 0x0000000000077802 */ /* 0x000fc60000000f00 */
[----:B------:R1:W-:Y:S01]  /*a200*/  STL.64 [R4], R2 ;  /* 0x0000000204007387 */ /* 0x0003e20000100a00 */
[----:B------:R-:W-:Y:S05]  /*a210*/  RET.REL.NODEC R6 `(_ZN7cutlass13device_kernelIN5flash19enable_sm80_to_sm89INS1_16FlashAttnBwdSm80INS1_25CollectiveMainloopBwdSm80ILi2ELi2EN4cute5tupleIJNS5_1CILi128EEES8_NS7_ILi64EEEEEENS_10bfloat16_tEfNS_4arch4Sm80ELb0ELb1ELb1ELb1ELb0ELb0ELb0ELb0ELi2ELi4ELi4ELi4ELb0EEENS1_21CollectiveEpilogueBwdISA_SB_SD_Li256ELb1ELb0ELi2EEENS1_19SingleTileSchedulerILb1ELb0ELb0ELi128EEEEEEEEEvNT_6ParamsE) ;  /* 0xffff5de006007950 */ /* 0x000fea0003c3ffff */
        .type           $_ZN7cutlass13device_kernelIN5flash19enable_sm80_to_sm89INS1_16FlashAttnBwdSm80INS1_25CollectiveMainloopBwdSm80ILi2ELi2EN4cute5tupleIJNS5_1CILi128EEES8_NS7_ILi64EEEEEENS_10bfloat16_tEfNS_4arch4Sm80ELb0ELb1ELb1ELb1ELb0ELb0ELb0ELb0ELi2ELi4ELi4ELi4ELb0EEENS1_21CollectiveEpilogueBwdISA_SB_SD_Li256ELb1ELb0ELi2EEENS1_19SingleTileSchedulerILb1ELb0ELb0ELi128EEEEEEEEEvNT_6ParamsE$_ZN4cute3eso3ESOILb1ELb0EJNS_6LayoutINS_5tupleIJNS3_IJNS3_IJNS_1CILi2EEES5_EEENS4_ILi1EEEEEEEEENS3_IJNS3_IJNS3_IJS7_NS4_ILi16EEEEEENS4_ILi0EEEEEEEEEEENS_10ViewEngineIPjEEEEC2ERKSF_RKSI_,@function
        .size           $_ZN7cutlass13device_kernelIN5flash19enable_sm80_to_sm89INS1_16FlashAttnBwdSm80INS1_25CollectiveMainloopBwdSm80ILi2ELi2EN4cute5tupleIJNS5_1CILi128EEES8_NS7_ILi64EEEEEENS_10bfloat16_tEfNS_4arch4Sm80ELb0ELb1ELb1ELb1ELb0ELb0ELb0ELb0ELi2ELi4ELi4ELi4ELb0EEENS1_21CollectiveEpilogueBwdISA_SB_SD_Li256ELb1ELb0ELi2EEENS1_19SingleTileSchedulerILb1ELb0ELb0ELi128EEEEEEEEEvNT_6ParamsE$_ZN4cute3eso3ESOILb1ELb0EJNS_6LayoutINS_5tupleIJNS3_IJNS3_IJNS_1CILi2EEES5_EEENS4_ILi1EEEEEEEEENS3_IJNS3_IJNS3_IJS7_NS4_ILi16EEEEEENS4_ILi0EEEEEEEEEEENS_10ViewEngineIPjEEEEC2ERKSF_RKSI_,($_ZN7cutlass13device_kernelIN5flash19enable_sm80_to_sm89INS1_16FlashAttnBwdSm80INS1_25CollectiveMainloopBwdSm80ILi2ELi2EN4cute5tupleIJNS5_1CILi128EEES8_NS7_ILi64EEEEEENS_10bfloat16_tEfNS_4arch4Sm80ELb0ELb1ELb1ELb1ELb0ELb0ELb0ELb0ELi2ELi4ELi4ELi4ELb0EEENS1_21CollectiveEpilogueBwdISA_SB_SD_Li256ELb1ELb0ELi2EEENS1_19SingleTileSchedulerILb1ELb0ELb0ELi128EEEEEEEEEvNT_6ParamsE$_ZN4cute3eso3ESOILb1ELb0EJNS_6LayoutINS_5tupleIJNS3_IJNS3_IJNS_1CILi4EEENS4_ILi2EEEEEENS4_ILi1EEEEEEEEENS3_IJNS3_IJNS3_IJS8_NS4_ILi32EEEEEENS4_ILi0EEEEEEEEEEENS_10ViewEngineIPN7cutlass10bfloat16_tEEEEEC2ERKSG_RKSL_ - $_ZN7cutlass13device_kernelIN5flash19enable_sm80_to_sm89INS1_16FlashAttnBwdSm80INS1_25CollectiveMainloopBwdSm80ILi2ELi2EN4cute5tupleIJNS5_1CILi128EEES8_NS7_ILi64EEEEEENS_10bfloat16_tEfNS_4arch4Sm80ELb0ELb1ELb1ELb1ELb0ELb0ELb0ELb0ELi2ELi4ELi4ELi4ELb0EEENS1_21CollectiveEpilogueBwdISA_SB_SD_Li256ELb1ELb0ELi2EEENS1_19SingleTileSchedulerILb1ELb0ELb0ELi128EEEEEEEEEvNT_6ParamsE$_ZN4cute3eso3ESOILb1ELb0EJNS_6LayoutINS_5tupleIJNS3_IJNS3_IJNS_1CILi2EEES5_EEENS4_ILi1EEEEEEEEENS3_IJNS3_IJNS3_IJS7_NS4_ILi16EEEEEENS4_ILi0EEEEEEEEEEENS_10ViewEngineIPjEEEEC2ERKSF_RKSI_)
$_ZN7cutlass13device_kernelIN5flash19enable_sm80_to_sm89INS1_16FlashAttnBwdSm80INS1_25CollectiveMainloopBwdSm80ILi2ELi2EN4cute5tupleIJNS5_1CILi128EEES8_NS7_ILi64EEEEEENS_10bfloat16_tEfNS_4arch4Sm80ELb0ELb1ELb1ELb1ELb0ELb0ELb0ELb0ELi2ELi4ELi4ELi4ELb0EEENS1_21CollectiveEpilogueBwdISA_SB_SD_Li256ELb1ELb0ELi2EEENS1_19SingleTileSchedulerILb1ELb0ELb0ELi128EEEEEEEEEvNT_6ParamsE$_ZN4cute3eso3ESOILb1ELb0EJNS_6LayoutINS_5tupleIJNS3_IJNS3_IJNS_1CILi2EEES5_EEENS4_ILi1EEEEEEEEENS3_IJNS3_IJNS3_IJS7_NS4_ILi16EEEEEENS4_ILi0EEEEEEEEEEENS_10ViewEngineIPjEEEEC2ERKSF_RKSI_:
[----:B------:R-:W-:Y:S02]  /*a220*/  IADD3 R2, R70, -c[0x0][0x20], RZ ;  /* 0x8000080046027a10 */ /* 0x000fe40007ffe0ff */
[----:B------:R-:W-:-:S03]  /*a230*/  MOV R7, 0x0 ;  /* 0x0000000000077802 */ /* 0x000fc60000000f00 */
[----:B------:R1:W-:Y:S01]  /*a240*/  STL.64 [R2], R4 ;  /* 0x0000000402007387 */ /* 0x0003e20000100a00 */
[----:B------:R-:W-:Y:S05]  /*a250*/  RET.REL.NODEC R6 `(_ZN7cutlass13device_kernelIN5flash19enable_sm80_to_sm89INS1_16FlashAttnBwdSm80INS1_25CollectiveMainloopBwdSm80ILi2ELi2EN4cute5tupleIJNS5_1CILi128EEES8_NS7_ILi64EEEEEENS_10bfloat16_tEfNS_4arch4Sm80ELb0ELb1ELb1ELb1ELb0ELb0ELb0ELb0ELi2ELi4ELi4ELi4ELb0EEENS1_21CollectiveEpilogueBwdISA_SB_SD_Li256ELb1ELb0ELi2EEENS1_19SingleTileSchedulerILb1ELb0ELb0ELi128EEEEEEEEEvNT_6ParamsE) ;  /* 0xffff5da006007950 */ /* 0x000fea0003c3ffff */
        .type           $_ZN7cutlass13device_kernelIN5flash19enable_sm80_to_sm89INS1_16FlashAttnBwdSm80INS1_25CollectiveMainloopBwdSm80ILi2ELi2EN4cute5tupleIJNS5_1CILi128EEES8_NS7_ILi64EEEEEENS_10bfloat16_tEfNS_4arch4Sm80ELb0ELb1ELb1ELb1ELb0ELb0ELb0ELb0ELi2ELi4ELi4ELi4ELb0EEENS1_21CollectiveEpilogueBwdISA_SB_SD_Li256ELb1ELb0ELi2EEENS1_19SingleTileSchedulerILb1ELb0ELb0ELi128EEEEEEEEEvNT_6ParamsE$_ZN4cute3eso3ESOILb1ELb0EJNS_6LayoutINS_5tupleIJNS3_IJNS3_IJNS_1CILi4EEENS4_ILi2EEEEEENS4_ILi1EEEEEEEEENS3_IJNS3_IJNS3_IJS8_NS4_ILi32EEEEEENS4_ILi0EEEEEEEEEEENS_10ViewEngineIPN7cutlass10bfloat16_tEEEEEC2ERKSG_RKSL_,@function
        .size           $_ZN7cutlass13device_kernelIN5flash19enable_sm80_to_sm89INS1_16FlashAttnBwdSm80INS1_25CollectiveMainloopBwdSm80ILi2ELi2EN4cute5tupleIJNS5_1CILi128EEES8_NS7_ILi64EEEEEENS_10bfloat16_tEfNS_4arch4Sm80ELb0ELb1ELb1ELb1ELb0ELb0ELb0ELb0ELi2ELi4ELi4ELi4ELb0EEENS1_21CollectiveEpilogueBwdISA_SB_SD_Li256ELb1ELb0ELi2EEENS1_19SingleTileSchedulerILb1ELb0ELb0ELi128EEEEEEEEEvNT_6ParamsE$_ZN4cute3eso3ESOILb1ELb0EJNS_6LayoutINS_5tupleIJNS3_IJNS3_IJNS_1CILi4EEENS4_ILi2EEEEEENS4_ILi1EEEEEEEEENS3_IJNS3_IJNS3_IJS8_NS4_ILi32EEEEEENS4_ILi0EEEEEEEEEEENS_10ViewEngineIPN7cutlass10bfloat16_tEEEEEC2ERKSG_RKSL_,($_ZN7cutlass13device_kernelIN5flash19enable_sm80_to_sm89INS1_16FlashAttnBwdSm80INS1_25CollectiveMainloopBwdSm80ILi2ELi2EN4cute5tupleIJNS5_1CILi128EEES8_NS7_ILi64EEEEEENS_10bfloat16_tEfNS_4arch4Sm80ELb0ELb1ELb1ELb1ELb0ELb0ELb0ELb0ELi2ELi4ELi4ELi4ELb0EEENS1_21CollectiveEpilogueBwdISA_SB_SD_Li256ELb1ELb0ELi2EEENS1_19SingleTileSchedulerILb1ELb0ELb0ELi128EEEEEEEEEvNT_6ParamsE$_ZN4cute3eso3ESOILb1ELb0EJNS_6LayoutINS_5tupleIJNS3_IJNS3_IJNS_1CILi4EEENS4_ILi2EEEEEENS4_ILi1EEEEEEEEENS3_IJNS3_IJNS3_IJS8_NS4_ILi32EEEEEENS4_ILi0EEEEEEEEEEEiEEC2ERKSG_RKi - $_ZN7cutlass13device_kernelIN5flash19enable_sm80_to_sm89INS1_16FlashAttnBwdSm80INS1_25CollectiveMainloopBwdSm80ILi2ELi2EN4cute5tupleIJNS5_1CILi128EEES8_NS7_ILi64EEEEEENS_10bfloat16_tEfNS_4arch4Sm80ELb0ELb1ELb1ELb1ELb0ELb0ELb0ELb0ELi2ELi4ELi4ELi4ELb0EEENS1_21CollectiveEpilogueBwdISA_SB_SD_Li256ELb1ELb0ELi2EEENS1_19SingleTileSchedulerILb1ELb0ELb0ELi128EEEEEEEEEvNT_6ParamsE$_ZN4cute3eso3ESOILb1ELb0EJNS_6LayoutINS_5tupleIJNS3_IJNS3_IJNS_1CILi4EEENS4_ILi2EEEEEENS4_ILi1EEEEEEEEENS3_IJNS3_IJNS3_IJS8_NS4_ILi32EEEEEENS4_ILi0EEEEEEEEEEENS_10ViewEngineIPN7cutlass10bfloat16_tEEEEEC2ERKSG_RKSL_)
$_ZN7cutlass13device_kernelIN5flash19enable_sm80_to_sm89INS1_16FlashAttnBwdSm80INS1_25CollectiveMainloopBwdSm80ILi2ELi2EN4cute5tupleIJNS5_1CILi128EEES8_NS7_ILi64EEEEEENS_10bfloat16_tEfNS_4arch4Sm80ELb0ELb1ELb1ELb1ELb0ELb0ELb0ELb0ELi2ELi4ELi4ELi4ELb0EEENS1_21CollectiveEpilogueBwdISA_SB_SD_Li256ELb1ELb0ELi2EEENS1_19SingleTileSchedulerILb1ELb0ELb0ELi128EEEEEEEEEvNT_6ParamsE$_ZN4cute3eso3ESOILb1ELb0EJNS_6LayoutINS_5tupleIJNS3_IJNS3_IJNS_1CILi4EEENS4_ILi2EEEEEENS4_ILi1EEEEEEEEENS3_IJNS3_IJNS3_IJS8_NS4_ILi32EEEEEENS4_ILi0EEEEEEEEEEENS_10ViewEngineIPN7cutlass10bfloat16_tEEEEEC2ERKSG_RKSL_:
[----:B------:R-:W-:Y:S01]  /*a260*/  IADD3 R2, R70, -c[0x0][0x20], RZ ;  /* 0x8000080046027a10 */ /* 0x000fe20007ffe0ff */
[----:B------:R-:W-:Y:S01]  /*a270*/  IMAD.MOV.U32 R9, RZ, RZ, R3 ;  /* 0x000000ffff097224 */ /* 0x000fe200078e0003 */
[----:B------:R-:W-:-:S04]  /*a280*/  MOV R5, 0x0 ;  /* 0x0000000000057802 */ /* 0x000fc80000000f00 */
[----:B------:R1:W-:Y:S01]  /*a290*/  STL.64 [R2], R8 ;  /* 0x0000000802007387 */ /* 0x0003e20000100a00 */
[----:B------:R-:W-:Y:S05]  /*a2a0*/  RET.REL.NODEC R4 `(_ZN7cutlass13device_kernelIN5flash19enable_sm80_to_sm89INS1_16FlashAttnBwdSm80INS1_25CollectiveMainloopBwdSm80ILi2ELi2EN4cute5tupleIJNS5_1CILi128EEES8_NS7_ILi64EEEEEENS_10bfloat16_tEfNS_4arch4Sm80ELb0ELb1ELb1ELb1ELb0ELb0ELb0ELb0ELi2ELi4ELi4ELi4ELb0EEENS1_21CollectiveEpilogueBwdISA_SB_SD_Li256ELb1ELb0ELi2EEENS1_19SingleTileSchedulerILb1ELb0ELb0ELi128EEEEEEEEEvNT_6ParamsE) ;  /* 0xffff5d5004007950 */ /* 0x000fea0003c3ffff */
        .type           $_ZN7cutlass13device_kernelIN5flash19enable_sm80_to_sm89INS1_16FlashAttnBwdSm80INS1_25CollectiveMainloopBwdSm80ILi2ELi2EN4cute5tupleIJNS5_1CILi128EEES8_NS7_ILi64EEEEEENS_10bfloat16_tEfNS_4arch4Sm80ELb0ELb1ELb1ELb1ELb0ELb0ELb0ELb0ELi2ELi4ELi4ELi4ELb0EEENS1_21CollectiveEpilogueBwdISA_SB_SD_Li256ELb1ELb0ELi2EEENS1_19SingleTileSchedulerILb1ELb0ELb0ELi128EEEEEEEEEvNT_6ParamsE$_ZN4cute3eso3ESOILb1ELb0EJNS_6LayoutINS_5tupleIJNS3_IJNS3_IJNS_1CILi4EEENS4_ILi2EEEEEENS4_ILi1EEEEEEEEENS3_IJNS3_IJNS3_IJS8_NS4_ILi32EEEEEENS4_ILi0EEEEEEEEEEEiEEC2ERKSG_RKi,@function
        .size           $_ZN7cutlass13device_kernelIN5flash19enable_sm80_to_sm89INS1_16FlashAttnBwdSm80INS1_25CollectiveMainloopBwdSm80ILi2ELi2EN4cute5tupleIJNS5_1CILi128EEES8_NS7_ILi64EEEEEENS_10bfloat16_tEfNS_4arch4Sm80ELb0ELb1ELb1ELb1ELb0ELb0ELb0ELb0ELi2ELi4ELi4ELi4ELb0EEENS1_21CollectiveEpilogueBwdISA_SB_SD_Li256ELb1ELb0ELi2EEENS1_19SingleTileSchedulerILb1ELb0ELb0ELi128EEEEEEEEEvNT_6ParamsE$_ZN4cute3eso3ESOILb1ELb0EJNS_6LayoutINS_5tupleIJNS3_IJNS3_IJNS_1CILi4EEENS4_ILi2EEEEEENS4_ILi1EEEEEEEEENS3_IJNS3_IJNS3_IJS8_NS4_ILi32EEEEEENS4_ILi0EEEEEEEEEEEiEEC2ERKSG_RKi,($_ZN7cutlass13device_kernelIN5flash19enable_sm80_to_sm89INS1_16FlashAttnBwdSm80INS1_25CollectiveMainloopBwdSm80ILi2ELi2EN4cute5tupleIJNS5_1CILi128EEES8_NS7_ILi64EEEEEENS_10bfloat16_tEfNS_4arch4Sm80ELb0ELb1ELb1ELb1ELb0ELb0ELb0ELb0ELi2ELi4ELi4ELi4ELb0EEENS1_21CollectiveEpilogueBwdISA_SB_SD_Li256ELb1ELb0ELi2EEENS1_19SingleTileSchedulerILb1ELb0ELb0ELi128EEEEEEEEEvNT_6ParamsE$_ZN4cute3eso3ESOILb1ELb0EJNS_6LayoutINS_5tupleIJNS3_IJNS3_IJNS_1CILi4EEENS4_ILi2EEEEEENS4_ILi1EEEEEENS3_IJS6_EEEEEENS3_IJNS3_IJNS3_IJS8_NS4_ILi32EEEEEENS4_ILi0EEEEEENS3_IJNS4_ILi64EEEEEEEEEEENS_10ViewEngineIPN7cutlass10bfloat16_tEEEEEC2ERKSJ_RKSO_ - $_ZN7cutlass13device_kernelIN5flash19enable_sm80_to_sm89INS1_16FlashAttnBwdSm80INS1_25CollectiveMainloopBwdSm80ILi2ELi2EN4cute5tupleIJNS5_1CILi128EEES8_NS7_ILi64EEEEEENS_10bfloat16_tEfNS_4arch4Sm80ELb0ELb1ELb1ELb1ELb0ELb0ELb0ELb0ELi2ELi4ELi4ELi4ELb0EEENS1_21CollectiveEpilogueBwdISA_SB_SD_Li256ELb1ELb0ELi2EEENS1_19SingleTileSchedulerILb1ELb0ELb0ELi128EEEEEEEEEvNT_6ParamsE$_ZN4cute3eso3ESOILb1ELb0EJNS_6LayoutINS_5tupleIJNS3_IJNS3_IJNS_1CILi4EEENS4_ILi2EEEEEENS4_ILi1EEEEEEEEENS3_IJNS3_IJNS3_IJS8_NS4_ILi32EEEEEENS4_ILi0EEEEEEEEEEEiEEC2ERKSG_RKi)
$_ZN7cutlass13device_kernelIN5flash19enable_sm80_to_sm89INS1_16FlashAttnBwdSm80INS1_25CollectiveMainloopBwdSm80ILi2ELi2EN4cute5tupleIJNS5_1CILi128EEES8_NS7_ILi64EEEEEENS_10bfloat16_tEfNS_4arch4Sm80ELb0ELb1ELb1ELb1ELb0ELb0ELb0ELb0ELi2ELi4ELi4ELi4ELb0EEENS1_21CollectiveEpilogueBwdISA_SB_SD_Li256ELb1ELb0ELi2EEENS1_19SingleTileSchedulerILb1ELb0ELb0ELi128EEEEEEEEEvNT_6ParamsE$_ZN4cute3eso3ESOILb1ELb0EJNS_6LayoutINS_5tupleIJNS3_IJNS3_IJNS_1CILi4EEENS4_ILi2EEEEEENS4_ILi1EEEEEEEEENS3_IJNS3_IJNS3_IJS8_NS4_ILi32EEEEEENS4_ILi0EEEEEEEEEEEiEEC2ERKSG_RKi:
[----:B------:R-:W-:Y:S02]  /*a2b0*/  IADD3 R2, R70, -c[0x0][0x20], RZ ;  /* 0x8000080046027a10 */ /* 0x000fe40007ffe0ff */
[----:B------:R-:W-:-:S03]  /*a2c0*/  MOV R5, 0x0 ;  /* 0x0000000000057802 */ /* 0x000fc60000000f00 */
[----:B------:R1:W-:Y:S01]  /*a2d0*/  STL [R2], R3 ;  /* 0x0000000302007387 */ /* 0x0003e20000100800 */
[----:B------:R-:W-:Y:S05]  /*a2e0*/  RET.REL.NODEC R4 `(_ZN7cutlass13device_kernelIN5flash19enable_sm80_to_sm89INS1_16FlashAttnBwdSm80INS1_25CollectiveMainloopBwdSm80ILi2ELi2EN4cute5tupleIJNS5_1CILi128EEES8_NS7_ILi64EEEEEENS_10bfloat16_tEfNS_4arch4Sm80ELb0ELb1ELb1ELb1ELb0ELb0ELb0ELb0ELi2ELi4ELi4ELi4ELb0EEENS1_21CollectiveEpilogueBwdISA_SB_SD_Li256ELb1ELb0ELi2EEENS1_19SingleTileSchedulerILb1ELb0ELb0ELi128EEEEEEEEEvNT_6ParamsE) ;  /* 0xffff5d1004007950 */ /* 0x000fea0003c3ffff */
        .type           $_ZN7cutlass13device_kernelIN5flash19enable_sm80_to_sm89INS1_16FlashAttnBwdSm80INS1_25CollectiveMainloopBwdSm80ILi2ELi2EN4cute5tupleIJNS5_1CILi128EEES8_NS7_ILi64EEEEEENS_10bfloat16_tEfNS_4arch4Sm80ELb0ELb1ELb1ELb1ELb0ELb0ELb0ELb0ELi2ELi4ELi4ELi4ELb0EEENS1_21CollectiveEpilogueBwdISA_SB_SD_Li256ELb1ELb0ELi2EEENS1_19SingleTileSchedulerILb1ELb0ELb0ELi128EEEEEEEEEvNT_6ParamsE$_ZN4cute3eso3ESOILb1ELb0EJNS_6LayoutINS_5tupleIJNS3_IJNS3_IJNS_1CILi4EEENS4_ILi2EEEEEENS4_ILi1EEEEEENS3_IJS6_EEEEEENS3_IJNS3_IJNS3_IJS8_NS4_ILi32EEEEEENS4_ILi0EEEEEENS3_IJNS4_ILi64EEEEEEEEEEENS_10ViewEngineIPN7cutlass10bfloat16_tEEEEEC2ERKSJ_RKSO_,@function
        .size           $_ZN7cutlass13device_kernelIN5flash19enable_sm80_to_sm89INS1_16FlashAttnBwdSm80INS1_25CollectiveMainloopBwdSm80ILi2ELi2EN4cute5tupleIJNS5_1CILi128EEES8_NS7_ILi64EEEEEENS_10bfloat16_tEfNS_4arch4Sm80ELb0ELb1ELb1ELb1ELb0ELb0ELb0ELb0ELi2ELi4ELi4ELi4ELb0EEENS1_21CollectiveEpilogueBwdISA_SB_SD_Li256ELb1ELb0ELi2EEENS1_19SingleTileSchedulerILb1ELb0ELb0ELi128EEEEEEEEEvNT_6ParamsE$_ZN4cute3eso3ESOILb1ELb0EJNS_6LayoutINS_5tupleIJNS3_IJNS3_IJNS_1CILi4EEENS4_ILi2EEEEEENS4_ILi1EEEEEENS3_IJS6_EEEEEENS3_IJNS3_IJNS3_IJS8_NS4_ILi32EEEEEENS4_ILi0EEEEEENS3_IJNS4_ILi64EEEEEEEEEEENS_10ViewEngineIPN7cutlass10bfloat16_tEEEEEC2ERKSJ_RKSO_,($_ZN7cutlass13device_kernelIN5flash19enable_sm80_to_sm89INS1_16FlashAttnBwdSm80INS1_25CollectiveMainloopBwdSm80ILi2ELi2EN4cute5tupleIJNS5_1CILi128EEES8_NS7_ILi64EEEEEENS_10bfloat16_tEfNS_4arch4Sm80ELb0ELb1ELb1ELb1ELb0ELb0ELb0ELb0ELi2ELi4ELi4ELi4ELb0EEENS1_21CollectiveEpilogueBwdISA_SB_SD_Li256ELb1ELb0ELi2EEENS1_19SingleTileSchedulerILb1ELb0ELb0ELi128EEEEEEEEEvNT_6ParamsE$_ZN4cute3eso3ESOILb1ELb0EJNS_6LayoutINS_5tupleIJNS3_IJNS3_IJNS_1CILi4EEENS4_ILi2EEEEEENS4_ILi1EEEEEES6_EEENS3_IJNS3_IJNS3_IJS8_NS4_ILi32EEEEEENS4_ILi0EEEEEENS4_ILi64EEEEEEEENS_10ViewEngineIPN7cutlass10bfloat16_tEEEEEC2ERKSH_RKSM_ - $_ZN7cutlass13device_kernelIN5flash19enable_sm80_to_sm89INS1_16FlashAttnBwdSm80INS1_25CollectiveMainloopBwdSm80ILi2ELi2EN4cute5tupleIJNS5_1CILi128EEES8_NS7_ILi64EEEEEENS_10bfloat16_tEfNS_4arch4Sm80ELb0ELb1ELb1ELb1ELb0ELb0ELb0ELb0ELi2ELi4ELi4ELi4ELb0EEENS1_21CollectiveEpilogueBwdISA_SB_SD_Li256ELb1ELb0ELi2EEENS1_19SingleTileSchedulerILb1ELb0ELb0ELi128EEEEEEEEEvNT_6ParamsE$_ZN4cute3eso3ESOILb1ELb0EJNS_6LayoutINS_5tupleIJNS3_IJNS3_IJNS_1CILi4EEENS4_ILi2EEEEEENS4_ILi1EEEEEENS3_IJS6_EEEEEENS3_IJNS3_IJNS3_IJS8_NS4_ILi32EEEEEENS4_ILi0EEEEEENS3_IJNS4_ILi64EEEEEEEEEEENS_10ViewEngineIPN7cutlass10bfloat16_tEEEEEC2ERKSJ_RKSO_)
$_ZN7cutlass13device_kernelIN5flash19enable_sm80_to_sm89INS1_16FlashAttnBwdSm80INS1_25CollectiveMainloopBwdSm80ILi2ELi2EN4cute5tupleIJNS5_1CILi128EEES8_NS7_ILi64EEEEEENS_10bfloat16_tEfNS_4arch4Sm80ELb0ELb1ELb1ELb1ELb0ELb0ELb0ELb0ELi2ELi4ELi4ELi4ELb0EEENS1_21CollectiveEpilogueBwdISA_SB_SD_Li256ELb1ELb0ELi2EEENS1_19SingleTileSchedulerILb1ELb0ELb0ELi128EEEEEEEEEvNT_6ParamsE$_ZN4cute3eso3ESOILb1ELb0EJNS_6LayoutINS_5tupleIJNS3_IJNS3_IJNS_1CILi4EEENS4_ILi2EEEEEENS4_ILi1EEEEEENS3_IJS6_EEEEEENS3_IJNS3_IJNS3_IJS8_NS4_ILi32EEEEEENS4_ILi0EEEEEENS3_IJNS4_ILi64EEEEEEEEEEENS_10ViewEngineIPN7cutlass10bfloat16_tEEEEEC2ERKSJ_RKSO_:
[----:B------:R-:W-:Y:S02]  /*a2f0*/  IADD3 R2, R70, -c[0x0][0x20], RZ ;  /* 0x8000080046027a10 */ /* 0x000fe40007ffe0ff */
[----:B------:R-:W-:-:S03]  /*a300*/  MOV R7, 0x0 ;  /* 0x0000000000077802 */ /* 0x000fc60000000f00 */
[----:B------:R1:W-:Y:S01]  /*a310*/  STL.64 [R2], R4 ;  /* 0x0000000402007387 */ /* 0x0003e20000100a00 */
[----:B------:R-:W-:Y:S05]  /*a320*/  RET.REL.NODEC R6 `(_ZN7cutlass13device_kernelIN5flash19enable_sm80_to_sm89INS1_16FlashAttnBwdSm80INS1_25CollectiveMainloopBwdSm80ILi2ELi2EN4cute5tupleIJNS5_1CILi128EEES8_NS7_ILi64EEEEEENS_10bfloat16_tEfNS_4arch4Sm80ELb0ELb1ELb1ELb1ELb0ELb0ELb0ELb0ELi2ELi4ELi4ELi4ELb0EEENS1_21CollectiveEpilogueBwdISA_SB_SD_Li256ELb1ELb0ELi2EEENS1_19SingleTileSchedulerILb1ELb0ELb0ELi128EEEEEEEEEvNT_6ParamsE) ;  /* 0xffff5cd006007950 */ /* 0x000fea0003c3ffff */
        .type           $_ZN7cutlass13device_kernelIN5flash19enable_sm80_to_sm89INS1_16FlashAttnBwdSm80INS1_25CollectiveMainloopBwdSm80ILi2ELi2EN4cute5tupleIJNS5_1CILi128EEES8_NS7_ILi64EEEEEENS_10bfloat16_tEfNS_4arch4Sm80ELb0ELb1ELb1ELb1ELb0ELb0ELb0ELb0ELi2ELi4ELi4ELi4ELb0EEENS1_21CollectiveEpilogueBwdISA_SB_SD_Li256ELb1ELb0ELi2EEENS1_19SingleTileSchedulerILb1ELb0ELb0ELi128EEEEEEEEEvNT_6ParamsE$_ZN4cute3eso3ESOILb1ELb0EJNS_6LayoutINS_5tupleIJNS3_IJNS3_IJNS_1CILi4EEENS4_ILi2EEEEEENS4_ILi1EEEEEES6_EEENS3_IJNS3_IJNS3_IJS8_NS4_ILi32EEEEEENS4_ILi0EEEEEENS4_ILi64EEEEEEEENS_10ViewEngineIPN7cutlass10bfloat16_tEEEEEC2ERKSH_RKSM_,@function
        .size           $_ZN7cutlass13device_kernelIN5flash19enable_sm80_to_sm89INS1_16FlashAttnBwdSm80INS1_25CollectiveMainloopBwdSm80ILi2ELi2EN4cute5tupleIJNS5_1CILi128EEES8_NS7_ILi64EEEEEENS_10bfloat16_tEfNS_4arch4Sm80ELb0ELb1ELb1ELb1ELb0ELb0ELb0ELb0ELi2ELi4ELi4ELi4ELb0EEENS1_21CollectiveEpilogueBwdISA_SB_SD_Li256ELb1ELb0ELi2EEENS1_19SingleTileSchedulerILb1ELb0ELb0ELi128EEEEEEEEEvNT_6ParamsE$_ZN4cute3eso3ESOILb1ELb0EJNS_6LayoutINS_5tupleIJNS3_IJNS3_IJNS_1CILi4EEENS4_ILi2EEEEEENS4_ILi1EEEEEES6_EEENS3_IJNS3_IJNS3_IJS8_NS4_ILi32EEEEEENS4_ILi0EEEEEENS4_ILi64EEEEEEEENS_10ViewEngineIPN7cutlass10bfloat16_tEEEEEC2ERKSH_RKSM_,($_ZN7cutlass13device_kernelIN5flash19enable_sm80_to_sm89INS1_16FlashAttnBwdSm80INS1_25CollectiveMainloopBwdSm80ILi2ELi2EN4cute5tupleIJNS5_1CILi128EEES8_NS7_ILi64EEEEEENS_10bfloat16_tEfNS_4arch4Sm80ELb0ELb1ELb1ELb1ELb0ELb0ELb0ELb0ELi2ELi4ELi4ELi4ELb0EEENS1_21CollectiveEpilogueBwdISA_SB_SD_Li256ELb1ELb0ELi2EEENS1_19SingleTileSchedulerILb1ELb0ELb0ELi128EEEEEEEEEvNT_6ParamsE$_ZN4cute3eso3ESOILb1ELb0EJNS_6LayoutINS_5tupleIJNS3_IJNS3_IJNS_1CILi4EEENS4_ILi2EEEEEENS4_ILi1EEEEEES6_EEENS3_IJNS3_IJNS3_IJS8_NS4_ILi32EEEEEENS4_ILi0EEEEEENS4_ILi64EEEEEEEEiEEC2ERKSH_RKi - $_ZN7cutlass13device_kernelIN5flash19enable_sm80_to_sm89INS1_16FlashAttnBwdSm80INS1_25CollectiveMainloopBwdSm80ILi2ELi2EN4cute5tupleIJNS5_1CILi128EEES8_NS7_ILi64EEEEEENS_10bfloat16_tEfNS_4arch4Sm80ELb0ELb1ELb1ELb1ELb0ELb0ELb0ELb0ELi2ELi4ELi4ELi4ELb0EEENS1_21CollectiveEpilogueBwdISA_SB_SD_Li256ELb1ELb0ELi2EEENS1_19SingleTileSchedulerILb1ELb0ELb0ELi128EEEEEEEEEvNT_6ParamsE$_ZN4cute3eso3ESOILb1ELb0EJNS_6LayoutINS_5tupleIJNS3_IJNS3_IJNS_1CILi4EEENS4_ILi2EEEEEENS4_ILi1EEEEEES6_EEENS3_IJNS3_IJNS3_IJS8_NS4_ILi32EEEEEENS4_ILi0EEEEEENS4_ILi64EEEEEEEENS_10ViewEngineIPN7cutlass10bfloat16_tEEEEEC2ERKSH_RKSM_)
$_ZN7cutlass13device_kernelIN5flash19enable_sm80_to_sm89INS1_16FlashAttnBwdSm80INS1_25CollectiveMainloopBwdSm80ILi2ELi2EN4cute5tupleIJNS5_1CILi128EEES8_NS7_ILi64EEEEEENS_10bfloat16_tEfNS_4arch4Sm80ELb0ELb1ELb1ELb1ELb0ELb0ELb0ELb0ELi2ELi4ELi4ELi4ELb0EEENS1_21CollectiveEpilogueBwdISA_SB_SD_Li256ELb1ELb0ELi2EEENS1_19SingleTileSchedulerILb1ELb0ELb0ELi128EEEEEEEEEvNT_6ParamsE$_ZN4cute3eso3ESOILb1ELb0EJNS_6LayoutINS_5tupleIJNS3_IJNS3_IJNS_1CILi4EEENS4_ILi2EEEEEENS4_ILi1EEEEEES6_EEENS3_IJNS3_IJNS3_IJS8_NS4_ILi32EEEEEENS4_ILi0EEEEEENS4_ILi64EEEEEEEENS_10ViewEngineIPN7cutlass10bfloat16_tEEEEEC2ERKSH_RKSM_:
[----:B------:R-:W-:Y:S02]  /*a330*/  IADD3 R2, R70, -c[0x0][0x20], RZ ;  /* 0x8000080046027a10 */ /* 0x000fe40007ffe0ff */
[----:B------:R-:W-:-:S03]  /*a340*/  MOV R7, 0x0 ;  /* 0x0000000000077802 */ /* 0x000fc60000000f00 */
[----:B------:R1:W-:Y:S01]  /*a350*/  STL.64 [R2], R8 ;  /* 0x0000000802007387 */ /* 0x0003e20000100a00 */
[----:B------:R-:W-:Y:S05]  /*a360*/  RET.REL.NODEC R6 `(_ZN7cutlass13device_kernelIN5flash19enable_sm80_to_sm89INS1_16FlashAttnBwdSm80INS1_25CollectiveMainloopBwdSm80ILi2ELi2EN4cute5tupleIJNS5_1CILi128EEES8_NS7_ILi64EEEEEENS_10bfloat16_tEfNS_4arch4Sm80ELb0ELb1ELb1ELb1ELb0ELb0ELb0ELb0ELi2ELi4ELi4ELi4ELb0EEENS1_21CollectiveEpilogueBwdISA_SB_SD_Li256ELb1ELb0ELi2EEENS1_19SingleTileSchedulerILb1ELb0ELb0ELi128EEEEEEEEEvNT_6ParamsE) ;  /* 0xffff5c9006007950 */ /* 0x000fea0003c3ffff */
        .type           $_ZN7cutlass13device_kernelIN5flash19enable_sm80_to_sm89INS1_16FlashAttnBwdSm80INS1_25CollectiveMainloopBwdSm80ILi2ELi2EN4cute5tupleIJNS5_1CILi128EEES8_NS7_ILi64EEEEEENS_10bfloat16_tEfNS_4arch4Sm80ELb0ELb1ELb1ELb1ELb0ELb0ELb0ELb0ELi2ELi4ELi4ELi4ELb0EEENS1_21CollectiveEpilogueBwdISA_SB_SD_Li256ELb1ELb0ELi2EEENS1_19SingleTileSchedulerILb1ELb0ELb0ELi128EEEEEEEEEvNT_6ParamsE$_ZN4cute3eso3ESOILb1ELb0EJNS_6LayoutINS_5tupleIJNS3_IJNS3_IJNS_1CILi4EEENS4_ILi2EEEEEENS4_ILi1EEEEEES6_EEENS3_IJNS3_IJNS3_IJS8_NS4_ILi32EEEEEENS4_ILi0EEEEEENS4_ILi64EEEEEEEEiEEC2ERKSH_RKi,@function
        .size           $_ZN7cutlass13device_kernelIN5flash19enable_sm80_to_sm89INS1_16FlashAttnBwdSm80INS1_25CollectiveMainloopBwdSm80ILi2ELi2EN4cute5tupleIJNS5_1CILi128EEES8_NS7_ILi64EEEEEENS_10bfloat16_tEfNS_4arch4Sm80ELb0ELb1ELb1ELb1ELb0ELb0ELb0ELb0ELi2ELi4ELi4ELi4ELb0EEENS1_21CollectiveEpilogueBwdISA_SB_SD_Li256ELb1ELb0ELi2EEENS1_19SingleTileSchedulerILb1ELb0ELb0ELi128EEEEEEEEEvNT_6ParamsE$_ZN4cute3eso3ESOILb1ELb0EJNS_6LayoutINS_5tupleIJNS3_IJNS3_IJNS_1CILi4EEENS4_ILi2EEEEEENS4_ILi1EEEEEES6_EEENS3_IJNS3_IJNS3_IJS8_NS4_ILi32EEEEEENS4_ILi0EEEEEENS4_ILi64EEEEEEEEiEEC2ERKSH_RKi,($_ZN7cutlass13device_kernelIN5flash19enable_sm80_to_sm89INS1_16FlashAttnBwdSm80INS1_25CollectiveMainloopBwdSm80ILi2ELi2EN4cute5tupleIJNS5_1CILi128EEES8_NS7_ILi64EEEEEENS_10bfloat16_tEfNS_4arch4Sm80ELb0ELb1ELb1ELb1ELb0ELb0ELb0ELb0ELi2ELi4ELi4ELi4ELb0EEENS1_21CollectiveEpilogueBwdISA_SB_SD_Li256ELb1ELb0ELi2EEENS1_19SingleTileSchedulerILb1ELb0ELb0ELi128EEEEEEEEEvNT_6ParamsE$_ZN4cute3eso3ESOILb1ELb0EJNS_6LayoutINS_5tupleIJNS3_IJNS3_IJNS_1CILi4EEENS4_ILi2EEEEEENS4_ILi1EEEEEES6_NS4_ILi8EEEEEENS3_IJNS3_IJNS3_IJS8_NS4_ILi32EEEEEENS4_ILi0EEEEEENS4_ILi64EEES5_EEEEENS_10ViewEngineIPN7cutlass10bfloat16_tEEEEEC2ERKSI_RKSN_ - $_ZN7cutlass13device_kernelIN5flash19enable_sm80_to_sm89INS1_16FlashAttnBwdSm80INS1_25CollectiveMainloopBwdSm80ILi2ELi2EN4cute5tupleIJNS5_1CILi128EEES8_NS7_ILi64EEEEEENS_10bfloat16_tEfNS_4arch4Sm80ELb0ELb1ELb1ELb1ELb0ELb0ELb0ELb0ELi2ELi4ELi4ELi4ELb0EEENS1_21CollectiveEpilogueBwdISA_SB_SD_Li256ELb1ELb0ELi2EEENS1_19SingleTileSchedulerILb1ELb0ELb0ELi128EEEEEEEEEvNT_6ParamsE$_ZN4cute3eso3ESOILb1ELb0EJNS_6LayoutINS_5tupleIJNS3_IJNS3_IJNS_1CILi4EEENS4_ILi2EEEEEENS4_ILi1EEEEEES6_EEENS3_IJNS3_IJNS3_IJS8_NS4_ILi32EEEEEENS4_ILi0EEEEEENS4_ILi64EEEEEEEEiEEC2ERKSH_RKi)
$_ZN7cutlass13device_kernelIN5flash19enable_sm80_to_sm89INS1_16FlashAttnBwdSm80INS1_25CollectiveMainloopBwdSm80ILi2ELi2EN4cute5tupleIJNS5_1CILi128EEES8_NS7_ILi64EEEEEENS_10bfloat16_tEfNS_4arch4Sm80ELb0ELb1ELb1ELb1ELb0ELb0ELb0ELb0ELi2ELi4ELi4ELi4ELb0EEENS1_21CollectiveEpilogueBwdISA_SB_SD_Li256ELb1ELb0ELi2EEENS1_19SingleTileSchedulerILb1ELb0ELb0ELi128EEEEEEEEEvNT_6ParamsE$_ZN4cute3eso3ESOILb1ELb0EJNS_6LayoutINS_5tupleIJNS3_IJNS3_IJNS_1CILi4EEENS4_ILi2EEEEEENS4_ILi1EEEEEES6_EEENS3_IJNS3_IJNS3_IJS8_NS4_ILi32EEEEEENS4_ILi0EEEEEENS4_ILi64EEEEEEEEiEEC2ERKSH_RKi:
[----:B------:R-:W-:Y:S02]  /*a370*/  IADD3 R2, R61, -c[0x0][0x20], RZ ;  /* 0x800008003d027a10 */ /* 0x000fe40007ffe0ff */
[----:B------:R-:W-:-:S03]  /*a380*/  MOV R5, 0x0 ;  /* 0x0000000000057802 */ /* 0x000fc60000000f00 */
[----:B------:R1:W-:Y:S01]  /*a390*/  STL [R2], R3 ;  /* 0x0000000302007387 */ /* 0x0003e20000100800 */
[----:B------:R-:W-:Y:S05]  /*a3a0*/  RET.REL.NODEC R4 `(_ZN7cutlass13device_kernelIN5flash19enable_sm80_to_sm89INS1_16FlashAttnBwdSm80INS1_25CollectiveMainloopBwdSm80ILi2ELi2EN4cute5tupleIJNS5_1CILi128EEES8_NS7_ILi64EEEEEENS_10bfloat16_tEfNS_4arch4Sm80ELb0ELb1ELb1ELb1ELb0ELb0ELb0ELb0ELi2ELi4ELi4ELi4ELb0EEENS1_21CollectiveEpilogueBwdISA_SB_SD_Li256ELb1ELb0ELi2EEENS1_19SingleTileSchedulerILb1ELb0ELb0ELi128EEEEEEEEEvNT_6ParamsE) ;  /* 0xffff5c5004007950 */ /* 0x000fea0003c3ffff */
        .type           $_ZN7cutlass13device_kernelIN5flash19enable_sm80_to_sm89INS1_16FlashAttnBwdSm80INS1_25CollectiveMainloopBwdSm80ILi2ELi2EN4cute5tupleIJNS5_1CILi128EEES8_NS7_ILi64EEEEEENS_10bfloat16_tEfNS_4arch4Sm80ELb0ELb1ELb1ELb1ELb0ELb0ELb0ELb0ELi2ELi4ELi4ELi4ELb0EEENS1_21CollectiveEpilogueBwdISA_SB_SD_Li256ELb1ELb0ELi2EEENS1_19SingleTileSchedulerILb1ELb0ELb0ELi128EEEEEEEEEvNT_6ParamsE$_ZN4cute3eso3ESOILb1ELb0EJNS_6LayoutINS_5tupleIJNS3_IJNS3_IJNS_1CILi4EEENS4_ILi2EEEEEENS4_ILi1EEEEEES6_NS4_ILi8EEEEEENS3_IJNS3_IJNS3_IJS8_NS4_ILi32EEEEEENS4_ILi0EEEEEENS4_ILi64EEES5_EEEEENS_10ViewEngineIPN7cutlass10bfloat16_tEEEEEC2ERKSI_RKSN_,@function
        .size           $_ZN7cutlass13device_kernelIN5flash19enable_sm80_to_sm89INS1_16FlashAttnBwdSm80INS1_25CollectiveMainloopBwdSm80ILi2ELi2EN4cute5tupleIJNS5_1CILi128EEES8_NS7_ILi64EEEEEENS_10bfloat16_tEfNS_4arch4Sm80ELb0ELb1ELb1ELb1ELb0ELb0ELb0ELb0ELi2ELi4ELi4ELi4ELb0EEENS1_21CollectiveEpilogueBwdISA_SB_SD_Li256ELb1ELb0ELi2EEENS1_19SingleTileSchedulerILb1ELb0ELb0ELi128EEEEEEEEEvNT_6ParamsE$_ZN4cute3eso3ESOILb1ELb0EJNS_6LayoutINS_5tupleIJNS3_IJNS3_IJNS_1CILi4EEENS4_ILi2EEEEEENS4_ILi1EEEEEES6_NS4_ILi8EEEEEENS3_IJNS3_IJNS3_IJS8_NS4_ILi32EEEEEENS4_ILi0EEEEEENS4_ILi64EEES5_EEEEENS_10ViewEngineIPN7cutlass10bfloat16_tEEEEEC2ERKSI_RKSN_,($_ZN7cutlass13device_kernelIN5flash19enable_sm80_to_sm89INS1_16FlashAttnBwdSm80INS1_25CollectiveMainloopBwdSm80ILi2ELi2EN4cute5tupleIJNS5_1CILi128EEES8_NS7_ILi64EEEEEENS_10bfloat16_tEfNS_4arch4Sm80ELb0ELb1ELb1ELb1ELb0ELb0ELb0ELb0ELi2ELi4ELi4ELi4ELb0EEENS1_21CollectiveEpilogueBwdISA_SB_SD_Li256ELb1ELb0ELi2EEENS1_19SingleTileSchedulerILb1ELb0ELb0ELi128EEEEEEEEEvNT_6ParamsE$_ZN4cute3eso3ESOILb1ELb0EJNS_6LayoutINS_5tupleIJNS3_IJNS3_IJNS_1CILi4EEENS4_ILi8EEEEEENS3_IJS5_NS4_ILi2EEEEEEEEENS3_IJNS3_IJS8_S8_EEENS3_IJS8_S6_EEEEEEEEENS3_IJNS3_IJNS3_IJNS_11ScaledBasisIS8_JLi1EEEENSF_INS4_ILi1EEEJLi0EEEEEEENS3_IJNSF_INS4_ILi16EEEJLi0EEEENSF_IS6_JLi1EEEEEEEEEENS3_IJNS3_IJNSF_ISH_JLi1EEEENSF_IS6_JLi0EEEEEEENS3_IJNSF_INS4_ILi64EEEJLi0EEEENSF_ISK_JLi1EEEEEEEEEEEEEEENS_10ViewEngineINS_23ArithmeticTupleIteratorINS_15ArithmeticTupleIJNS4_ILi0EEES12_EEEEEEEEEC2ERKSY_RKS15_ - $_ZN7cutlass13device_kernelIN5flash19enable_sm80_to_sm89INS1_16FlashAttnBwdSm80INS1_25CollectiveMainloopBwdSm80ILi2ELi2EN4cute5tupleIJNS5_1CILi128EEES8_NS7_ILi64EEEEEENS_10bfloat16_tEfNS_4arch4Sm80ELb0ELb1ELb1ELb1ELb0ELb0ELb0ELb0ELi2ELi4ELi4ELi4ELb0EEENS1_21CollectiveEpilogueBwdISA_SB_SD_Li256ELb1ELb0ELi2EEENS1_19SingleTileSchedulerILb1ELb0ELb0ELi128EEEEEEEEEvNT_6ParamsE$_ZN4cute3eso3ESOILb1ELb0EJNS_6LayoutINS_5tupleIJNS3_IJNS3_IJNS_1CILi4EEENS4_ILi2EEEEEENS4_ILi1EEEEEES6_NS4_ILi8EEEEEENS3_IJNS3_IJNS3_IJS8_NS4_ILi32EEEEEENS4_ILi0EEEEEENS4_ILi64EEES5_EEEEENS_10ViewEngineIPN7cutlass10bfloat16_tEEEEEC2ERKSI_RKSN_)
$_ZN7cutlass13device_kernelIN5flash19enable_sm80_to_sm89INS1_16FlashAttnBwdSm80INS1_25CollectiveMainloopBwdSm80ILi2ELi2EN4cute5tupleIJNS5_1CILi128EEES8_NS7_ILi64EEEEEENS_10bfloat16_tEfNS_4arch4Sm80ELb0ELb1ELb1ELb1ELb0ELb0ELb0ELb0ELi2ELi4ELi4ELi4ELb0EEENS1_21CollectiveEpilogueBwdISA_SB_SD_Li256ELb1ELb0ELi2EEENS1_19SingleTileSchedulerILb1ELb0ELb0ELi128EEEEEEEEEvNT_6ParamsE$_ZN4cute3eso3ESOILb1ELb0EJNS_6LayoutINS_5tupleIJNS3_IJNS3_IJNS_1CILi4EEENS4_ILi2EEEEEENS4_ILi1EEEEEES6_NS4_ILi8EEEEEENS3_IJNS3_IJNS3_IJS8_NS4_ILi32EEEEEENS4_ILi0EEEEEENS4_ILi64EEES5_EEEEENS_10ViewEngineIPN7cutlass10bfloat16_tEEEEEC2ERKSI_RKSN_:
[----:B------:R-:W-:Y:S01]  /*a3b0*/  IADD3 R2, R70, -c[0x0][0x20], RZ ;  /* 0x8000080046027a10 */ /* 0x000fe20007ffe0ff */
[----:B------:R-:W-:Y:S01]  /*a3c0*/  IMAD.MOV.U32 R7, RZ, RZ, R3 ;  /* 0x000000ffff077224 */ /* 0x000fe200078e0003 */
[----:B------:R-:W-:-:S04]  /*a3d0*/  MOV R5, 0x0 ;  /* 0x0000000000057802 */ /* 0x000fc80000000f00 */
[----:B------:R1:W-:Y:S01]  /*a3e0*/  STL.64 [R2], R6 ;  /* 0x0000000602007387 */ /* 0x0003e20000100a00 */
[----:B------:R-:W-:Y:S05]  /*a3f0*/  RET.REL.NODEC R4 `(_ZN7cutlass13device_kernelIN5flash19enable_sm80_to_sm89INS1_16FlashAttnBwdSm80INS1_25CollectiveMainloopBwdSm80ILi2ELi2EN4cute5tupleIJNS5_1CILi128EEES8_NS7_ILi64EEEEEENS_10bfloat16_tEfNS_4arch4Sm80ELb0ELb1ELb1ELb1ELb0ELb0ELb0ELb0ELi2ELi4ELi4ELi4ELb0EEENS1_21CollectiveEpilogueBwdISA_SB_SD_Li256ELb1ELb0ELi2EEENS1_19SingleTileSchedulerILb1ELb0ELb0ELi128EEEEEEEEEvNT_6ParamsE) ;  /* 0xffff5c0004007950 */ /* 0x000fea0003c3ffff */
        .type           $_ZN7cutlass13device_kernelIN5flash19enable_sm80_to_sm89INS1_16FlashAttnBwdSm80INS1_25CollectiveMainloopBwdSm80ILi2ELi2EN4cute5tupleIJNS5_1CILi128EEES8_NS7_ILi64EEEEEENS_10bfloat16_tEfNS_4arch4Sm80ELb0ELb1ELb1ELb1ELb0ELb0ELb0ELb0ELi2ELi4ELi4ELi4ELb0EEENS1_21CollectiveEpilogueBwdISA_SB_SD_Li256ELb1ELb0ELi2EEENS1_19SingleTileSchedulerILb1ELb0ELb0ELi128EEEEEEEEEvNT_6ParamsE$_ZN4cute3eso3ESOILb1ELb0EJNS_6LayoutINS_5tupleIJNS3_IJNS3_IJNS_1CILi4EEENS4_ILi8EEEEEENS3_IJS5_NS4_ILi2EEEEEEEEENS3_IJNS3_IJS8_S8_EEENS3_IJS8_S6_EEEEEEEEENS3_IJNS3_IJNS3_IJNS_11ScaledBasisIS8_JLi1EEEENSF_INS4_ILi1EEEJLi0EEEEEEENS3_IJNSF_INS4_ILi16EEEJLi0EEEENSF_IS6_JLi1EEEEEEEEEENS3_IJNS3_IJNSF_ISH_JLi1EEEENSF_IS6_JLi0EEEEEEENS3_IJNSF_INS4_ILi64EEEJLi0EEEENSF_ISK_JLi1EEEEEEEEEEEEEEENS_10ViewEngineINS_23ArithmeticTupleIteratorINS_15ArithmeticTupleIJNS4_ILi0EEES12_EEEEEEEEEC2ERKSY_RKS15_,@function
        .size           $_ZN7cutlass13device_kernelIN5flash19enable_sm80_to_sm89INS1_16FlashAttnBwdSm80INS1_25CollectiveMainloopBwdSm80ILi2ELi2EN4cute5tupleIJNS5_1CILi128EEES8_NS7_ILi64EEEEEENS_10bfloat16_tEfNS_4arch4Sm80ELb0ELb1ELb1ELb1ELb0ELb0ELb0ELb0ELi2ELi4ELi4ELi4ELb0EEENS1_21CollectiveEpilogueBwdISA_SB_SD_Li256ELb1ELb0ELi2EEENS1_19SingleTileSchedulerILb1ELb0ELb0ELi128EEEEEEEEEvNT_6ParamsE$_ZN4cute3eso3ESOILb1ELb0EJNS_6LayoutINS_5tupleIJNS3_IJNS3_IJNS_1CILi4EEENS4_ILi8EEEEEENS3_IJS5_NS4_ILi2EEEEEEEEENS3_IJNS3_IJS8_S8_EEENS3_IJS8_S6_EEEEEEEEENS3_IJNS3_IJNS3_IJNS_11ScaledBasisIS8_JLi1EEEENSF_INS4_ILi1EEEJLi0EEEEEEENS3_IJNSF_INS4_ILi16EEEJLi0EEEENSF_IS6_JLi1EEEEEEEEEENS3_IJNS3_IJNSF_ISH_JLi1EEEENSF_IS6_JLi0EEEEEEENS3_IJNSF_INS4_ILi64EEEJLi0EEEENSF_ISK_JLi1EEEEEEEEEEEEEEENS_10ViewEngineINS_23ArithmeticTupleIteratorINS_15ArithmeticTupleIJNS4_ILi0EEES12_EEEEEEEEEC2ERKSY_RKS15_,($_ZN7cutlass13device_kernelIN5flash19enable_sm80_to_sm89INS1_16FlashAttnBwdSm80INS1_25CollectiveMainloopBwdSm80ILi2ELi2EN4cute5tupleIJNS5_1CILi128EEES8_NS7_ILi64EEEEEENS_10bfloat16_tEfNS_4arch4Sm80ELb0ELb1ELb1ELb1ELb0ELb0ELb0ELb0ELi2ELi4ELi4ELi4ELb0EEENS1_21CollectiveEpilogueBwdISA_SB_SD_Li256ELb1ELb0ELi2EEENS1_19SingleTileSchedulerILb1ELb0ELb0ELi128EEEEEEEEEvNT_6ParamsE$_ZN4cute3eso3ESOILb1ELb0EJNS_6LayoutINS_5tupleIJNS3_IJNS3_IJNS_1CILi8EEENS4_ILi1EEEEEES6_EEENS3_IJNS3_IJS6_S6_EEENS4_ILi2EEEEEEEEENS3_IJNS3_IJNS3_IJS6_NS4_ILi0EEEEEESD_EEENS3_IJNS3_IJSD_SD_EEENS4_ILi4096EEEEEEEEEEENS_10ViewEngineINS_8smem_ptrIPN7cutlass10bfloat16_tEEEEEEEC2ERKSK_RKSR_ - $_ZN7cutlass13device_kernelIN5flash19enable_sm80_to_sm89INS1_16FlashAttnBwdSm80INS1_25CollectiveMainloopBwdSm80ILi2ELi2EN4cute5tupleIJNS5_1CILi128EEES8_NS7_ILi64EEEEEENS_10bfloat16_tEfNS_4arch4Sm80ELb0ELb1ELb1ELb1ELb0ELb0ELb0ELb0ELi2ELi4ELi4ELi4ELb0EEENS1_21CollectiveEpilogueBwdISA_SB_SD_Li256ELb1ELb0ELi2EEENS1_19SingleTileSchedulerILb1ELb0ELb0ELi128EEEEEEEEEvNT_6ParamsE$_ZN4cute3eso3ESOILb1ELb0EJNS_6LayoutINS_5tupleIJNS3_IJNS3_IJNS_1CILi4EEENS4_ILi8EEEEEENS3_IJS5_NS4_ILi2EEEEEEEEENS3_IJNS3_IJS8_S8_EEENS3_IJS8_S6_EEEEEEEEENS3_IJNS3_IJNS3_IJNS_11ScaledBasisIS8_JLi1EEEENSF_INS4_ILi1EEEJLi0EEEEEEENS3_IJNSF_INS4_ILi16EEEJLi0EEEENSF_IS6_JLi1EEEEEEEEEENS3_IJNS3_IJNSF_ISH_JLi1EEEENSF_IS6_JLi0EEEEEEENS3_IJNSF_INS4_ILi64EEEJLi0EEEENSF_ISK_JLi1EEEEEEEEEEEEEEENS_10ViewEngineINS_23ArithmeticTupleIteratorINS_15ArithmeticTupleIJNS4_ILi0EEES12_EEEEEEEEEC2ERKSY_RKS15_)
$_ZN7cutlass13device_kernelIN5flash19enable_sm80_to_sm89INS1_16FlashAttnBwdSm80INS1_25CollectiveMainloopBwdSm80ILi2ELi2EN4cute5tupleIJNS5_1CILi128EEES8_NS7_ILi64EEEEEENS_10bfloat16_tEfNS_4arch4Sm80ELb0ELb1ELb1ELb1ELb0ELb0ELb0ELb0ELi2ELi4ELi4ELi4ELb0EEENS1_21CollectiveEpilogueBwdISA_SB_SD_Li256ELb1ELb0ELi2EEENS1_19SingleTileSchedulerILb1ELb0ELb0ELi128EEEEEEEEEvNT_6ParamsE$_ZN4cute3eso3ESOILb1ELb0EJNS_6LayoutINS_5tupleIJNS3_IJNS3_IJNS_1CILi4EEENS4_ILi8EEEEEENS3_IJS5_NS4_ILi2EEEEEEEEENS3_IJNS3_IJS8_S8_EEENS3_IJS8_S6_EEEEEEEEENS3_IJNS3_IJNS3_IJNS_11ScaledBasisIS8_JLi1EEEENSF_INS4_ILi1EEEJLi0EEEEEEENS3_IJNSF_INS4_ILi16EEEJLi0EEEENSF_IS6_JLi1EEEEEEEEEENS3_IJNS3_IJNSF_ISH_JLi1EEEENSF_IS6_JLi0EEEEEEENS3_IJNSF_INS4_ILi64EEEJLi0EEEENSF_ISK_JLi1EEEEEEEEEEEEEEENS_10ViewEngineINS_23ArithmeticTupleIteratorINS_15ArithmeticTupleIJNS4_ILi0EEES12_EEEEEEEEEC2ERKSY_RKS15_:
[----:B------:R-:W-:Y:S01]  /*a400*/  IADD3 R2, R52, -c[0x0][0x20], RZ ;  /* 0x8000080034027a10 */ /* 0x000fe20007ffe0ff */
[----:B------:R-:W-:Y:S01]  /*a410*/  IMAD.MOV.U32 R8, RZ, RZ, R6 ;  /* 0x000000ffff087224 */ /* 0x000fe200078e0006 */
[----:B------:R-:W-:Y:S01]  /*a420*/  PRMT R7, R53, 0x7770, RZ ;  /* 0x0000777035077816 */ /* 0x000fe200000000ff */
[----:B------:R-:W-:-:S04]  /*a430*/  IMAD.MOV.U32 R9, RZ, RZ, 0x0 ;  /* 0x00000000ff097424 */ /* 0x000fc800078e00ff */
[----:B------:R1:W-:Y:S01]  /*a440*/  STL.U8 [R2], R7 ;  /* 0x0000000702007387 */ /* 0x0003e20000100000 */
[----:B------:R-:W-:Y:S05]  /*a450*/  RET.REL.NODEC R8 `(_ZN7cutlass13device_kernelIN5flash19enable_sm80_to_sm89INS1_16FlashAttnBwdSm80INS1_25CollectiveMainloopBwdSm80ILi2ELi2EN4cute5tupleIJNS5_1CILi128EEES8_NS7_ILi64EEEEEENS_10bfloat16_tEfNS_4arch4Sm80ELb0ELb1ELb1ELb1ELb0ELb0ELb0ELb0ELi2ELi4ELi4ELi4ELb0EEENS1_21CollectiveEpilogueBwdISA_SB_SD_Li256ELb1ELb0ELi2EEENS1_19SingleTileSchedulerILb1ELb0ELb0ELi128EEEEEEEEEvNT_6ParamsE) ;  /* 0xffff5ba008007950 */ /* 0x000fea0003c3ffff */
        .type           $_ZN7cutlass13device_kernelIN5flash19enable_sm80_to_sm89INS1_16FlashAttnBwdSm80INS1_25CollectiveMainloopBwdSm80ILi2ELi2EN4cute5tupleIJNS5_1CILi128EEES8_NS7_ILi64EEEEEENS_10bfloat16_tEfNS_4arch4Sm80ELb0ELb1ELb1ELb1ELb0ELb0ELb0ELb0ELi2ELi4ELi4ELi4ELb0EEENS1_21CollectiveEpilogueBwdISA_SB_SD_Li256ELb1ELb0ELi2EEENS1_19SingleTileSchedulerILb1ELb0ELb0ELi128EEEEEEEEEvNT_6ParamsE$_ZN4cute3eso3ESOILb1ELb0EJNS_6LayoutINS_5tupleIJNS3_IJNS3_IJNS_1CILi8EEENS4_ILi1EEEEEES6_EEENS3_IJNS3_IJS6_S6_EEENS4_ILi2EEEEEEEEENS3_IJNS3_IJNS3_IJS6_NS4_ILi0EEEEEESD_EEENS3_IJNS3_IJSD_SD_EEENS4_ILi4096EEEEEEEEEEENS_10ViewEngineINS_8smem_ptrIPN7cutlass10bfloat16_tEEEEEEEC2ERKSK_RKSR_,@function
        .size           $_ZN7cutlass13device_kernelIN5flash19enable_sm80_to_sm89INS1_16FlashAttnBwdSm80INS1_25CollectiveMainloopBwdSm80ILi2ELi2EN4cute5tupleIJNS5_1CILi128EEES8_NS7_ILi64EEEEEENS_10bfloat16_tEfNS_4arch4Sm80ELb0ELb1ELb1ELb1ELb0ELb0ELb0ELb0ELi2ELi4ELi4ELi4ELb0EEENS1_21CollectiveEpilogueBwdISA_SB_SD_Li256ELb1ELb0ELi2EEENS1_19SingleTileSchedulerILb1ELb0ELb0ELi128EEEEEEEEEvNT_6ParamsE$_ZN4cute3eso3ESOILb1ELb0EJNS_6LayoutINS_5tupleIJNS3_IJNS3_IJNS_1CILi8EEENS4_ILi1EEEEEES6_EEENS3_IJNS3_IJS6_S6_EEENS4_ILi2EEEEEEEEENS3_IJNS3_IJNS3_IJS6_NS4_ILi0EEEEEESD_EEENS3_IJNS3_IJSD_SD_EEENS4_ILi4096EEEEEEEEEEENS_10ViewEngineINS_8smem_ptrIPN7cutlass10bfloat16_tEEEEEEEC2ERKSK_RKSR_,($_ZN7cutlass13device_kernelIN5flash19enable_sm80_to_sm89INS1_16FlashAttnBwdSm80INS1_25CollectiveMainloopBwdSm80ILi2ELi2EN4cute5tupleIJNS5_1CILi128EEES8_NS7_ILi64EEEEEENS_10bfloat16_tEfNS_4arch4Sm80ELb0ELb1ELb1ELb1ELb0ELb0ELb0ELb0ELi2ELi4ELi4ELi4ELb0EEENS1_21CollectiveEpilogueBwdISA_SB_SD_Li256ELb1ELb0ELi2EEENS1_19SingleTileSchedulerILb1ELb0ELb0ELi128EEEEEEEEEvNT_6ParamsE$_ZN4cute3eso3ESOILb1ELb0EJNS_6LayoutINS_5tupleIJNS3_IJNS3_IJNS_1CILi8EEENS4_ILi1EEEEEES6_EEENS3_IJNS3_IJS6_S6_EEENS4_ILi2EEEEEEEEENS3_IJNS3_IJNS3_IJS6_NS4_ILi0EEEEEESD_EEENS3_IJNS3_IJSD_SD_EEENS4_ILi64EEEEEEEEEEENS_10ViewEngineIPN7cutlass10bfloat16_tEEEEEC2ERKSK_RKSP_ - $_ZN7cutlass13device_kernelIN5flash19enable_sm80_to_sm89INS1_16FlashAttnBwdSm80INS1_25CollectiveMainloopBwdSm80ILi2ELi2EN4cute5tupleIJNS5_1CILi128EEES8_NS7_ILi64EEEEEENS_10bfloat16_tEfNS_4arch4Sm80ELb0ELb1ELb1ELb1ELb0ELb0ELb0ELb0ELi2ELi4ELi4ELi4ELb0EEENS1_21CollectiveEpilogueBwdISA_SB_SD_Li256ELb1ELb0ELi2EEENS1_19SingleTileSchedulerILb1ELb0ELb0ELi128EEEEEEEEEvNT_6ParamsE$_ZN4cute3eso3ESOILb1ELb0EJNS_6LayoutINS_5tupleIJNS3_IJNS3_IJNS_1CILi8EEENS4_ILi1EEEEEES6_EEENS3_IJNS3_IJS6_S6_EEENS4_ILi2EEEEEEEEENS3_IJNS3_IJNS3_IJS6_NS4_ILi0EEEEEESD_EEENS3_IJNS3_IJSD_SD_EEENS4_ILi4096EEEEEEEEEEENS_10ViewEngineINS_8smem_ptrIPN7cutlass10bfloat16_tEEEEEEEC2ERKSK_RKSR_)
$_ZN7cutlass13device_kernelIN5flash19enable_sm80_to_sm89INS1_16FlashAttnBwdSm80INS1_25CollectiveMainloopBwdSm80ILi2ELi2EN4cute5tupleIJNS5_1CILi128EEES8_NS7_ILi64EEEEEENS_10bfloat16_tEfNS_4arch4Sm80ELb0ELb1ELb1ELb1ELb0ELb0ELb0ELb0ELi2ELi4ELi4ELi4ELb0EEENS1_21CollectiveEpilogueBwdISA_SB_SD_Li256ELb1ELb0ELi2EEENS1_19SingleTileSchedulerILb1ELb0ELb0ELi128EEEEEEEEEvNT_6ParamsE$_ZN4cute3eso3ESOILb1ELb0EJNS_6LayoutINS_5tupleIJNS3_IJNS3_IJNS_1CILi8EEENS4_ILi1EEEEEES6_EEENS3_IJNS3_IJS6_S6_EEENS4_ILi2EEEEEEEEENS3_IJNS3_IJNS3_IJS6_NS4_ILi0EEEEEESD_EEENS3_IJNS3_IJSD_SD_EEENS4_ILi4096EEEEEEEEEEENS_10ViewEngineINS_8smem_ptrIPN7cutlass10bfloat16_tEEEEEEEC2ERKSK_RKSR_:
[----:B------:R-:W-:Y:S01]  /*a460*/  IADD3 R5, R70, -c[0x0][0x20], RZ ;  /* 0x8000080046057a10 */ /* 0x000fe20007ffe0ff */
[----:B------:R-:W-:Y:S01]  /*a470*/  IMAD.MOV.U32 R8, RZ, RZ, R4 ;  /* 0x000000ffff087224 */ /* 0x000fe200078e0004 */
[----:B------:R-:W-:Y:S01]  /*a480*/  MOV R9, R7 ;  /* 0x0000000700097202 */ /* 0x000fe20000000f00 */
[----:B------:R-:W-:-:S04]  /*a490*/  IMAD.MOV.U32 R7, RZ, RZ, 0x0 ;  /* 0x00000000ff077424 */ /* 0x000fc800078e00ff */
[----:B------:R1:W-:Y:S01]  /*a4a0*/  STL.64 [R5], R8 ;  /* 0x0000000805007387 */ /* 0x0003e20000100a00 */
[----:B------:R-:W-:Y:S05]  /*a4b0*/  RET.REL.NODEC R6 `(_ZN7cutlass13device_kernelIN5flash19enable_sm80_to_sm89INS1_16FlashAttnBwdSm80INS1_25CollectiveMainloopBwdSm80ILi2ELi2EN4cute5tupleIJNS5_1CILi128EEES8_NS7_ILi64EEEEEENS_10bfloat16_tEfNS_4arch4Sm80ELb0ELb1ELb1ELb1ELb0ELb0ELb0ELb0ELi2ELi4ELi4ELi4ELb0EEENS1_21CollectiveEpilogueBwdISA_SB_SD_Li256ELb1ELb0ELi2EEENS1_19SingleTileSchedulerILb1ELb0ELb0ELi128EEEEEEEEEvNT_6ParamsE) ;  /* 0xffff5b4006007950 */ /* 0x000fea0003c3ffff */
        .type           $_ZN7cutlass13device_kernelIN5flash19enable_sm80_to_sm89INS1_16FlashAttnBwdSm80INS1_25CollectiveMainloopBwdSm80ILi2ELi2EN4cute5tupleIJNS5_1CILi128EEES8_NS7_ILi64EEEEEENS_10bfloat16_tEfNS_4arch4Sm80ELb0ELb1ELb1ELb1ELb0ELb0ELb0ELb0ELi2ELi4ELi4ELi4ELb0EEENS1_21CollectiveEpilogueBwdISA_SB_SD_Li256ELb1ELb0ELi2EEENS1_19SingleTileSchedulerILb1ELb0ELb0ELi128EEEEEEEEEvNT_6ParamsE$_ZN4cute3eso3ESOILb1ELb0EJNS_6LayoutINS_5tupleIJNS3_IJNS3_IJNS_1CILi8EEENS4_ILi1EEEEEES6_EEENS3_IJNS3_IJS6_S6_EEENS4_ILi2EEEEEEEEENS3_IJNS3_IJNS3_IJS6_NS4_ILi0EEEEEESD_EEENS3_IJNS3_IJSD_SD_EEENS4_ILi64EEEEEEEEEEENS_10ViewEngineIPN7cutlass10bfloat16_tEEEEEC2ERKSK_RKSP_,@function
        .size           $_ZN7cutlass13device_kernelIN5flash19enable_sm80_to_sm89INS1_16FlashAttnBwdSm80INS1_25CollectiveMainloopBwdSm80ILi2ELi2EN4cute5tupleIJNS5_1CILi128EEES8_NS7_ILi64EEEEEENS_10bfloat16_tEfNS_4arch4Sm80ELb0ELb1ELb1ELb1ELb0ELb0ELb0ELb0ELi2ELi4ELi4ELi4ELb0EEENS1_21CollectiveEpilogueBwdISA_SB_SD_Li256ELb1ELb0ELi2EEENS1_19SingleTileSchedulerILb1ELb0ELb0ELi128EEEEEEEEEvNT_6ParamsE$_ZN4cute3eso3ESOILb1ELb0EJNS_6LayoutINS_5tupleIJNS3_IJNS3_IJNS_1CILi8EEENS4_ILi1EEEEEES6_EEENS3_IJNS3_IJS6_S6_EEENS4_ILi2EEEEEEEEENS3_IJNS3_IJNS3_IJS6_NS4_ILi0EEEEEESD_EEENS3_IJNS3_IJSD_SD_EEENS4_ILi64EEEEEEEEEEENS_10ViewEngineIPN7cutlass10bfloat16_tEEEEEC2ERKSK_RKSP_,($_ZN7cutlass13device_kernelIN5flash19enable_sm80_to_sm89INS1_16FlashAttnBwdSm80INS1_25CollectiveMainloopBwdSm80ILi2ELi2EN4cute5tupleIJNS5_1CILi128EEES8_NS7_ILi64EEEEEENS_10bfloat16_tEfNS_4arch4Sm80ELb0ELb1ELb1ELb1ELb0ELb0ELb0ELb0ELi2ELi4ELi4ELi4ELb0EEENS1_21CollectiveEpilogueBwdISA_SB_SD_Li256ELb1ELb0ELi2EEENS1_19SingleTileSchedulerILb1ELb0ELb0ELi128EEEEEEEEEvNT_6ParamsE$_ZN4cute3eso3ESOILb1ELb0EJNS_6LayoutINS_5tupleIJNS3_IJNS3_IJNS_1CILi8EEENS4_ILi1EEEEEES6_EEENS3_IJNS3_IJS6_S6_EEENS4_ILi2EEEEEEEEENS3_IJNS3_IJNS3_IJS6_NS4_ILi0EEEEEESD_EEENS3_IJNS3_IJSD_SD_EEENS4_ILi8192EEEEEEEEEEENS_10ViewEngineINS_8smem_ptrIPN7cutlass10bfloat16_tEEEEEEEC2ERKSK_RKSR_ - $_ZN7cutlass13device_kernelIN5flash19enable_sm80_to_sm89INS1_16FlashAttnBwdSm80INS1_25CollectiveMainloopBwdSm80ILi2ELi2EN4cute5tupleIJNS5_1CILi128EEES8_NS7_ILi64EEEEEENS_10bfloat16_tEfNS_4arch4Sm80ELb0ELb1ELb1ELb1ELb0ELb0ELb0ELb0ELi2ELi4ELi4ELi4ELb0EEENS1_21CollectiveEpilogueBwdISA_SB_SD_Li256ELb1ELb0ELi2EEENS1_19SingleTileSchedulerILb1ELb0ELb0ELi128EEEEEEEEEvNT_6ParamsE$_ZN4cute3eso3ESOILb1ELb0EJNS_6LayoutINS_5tupleIJNS3_IJNS3_IJNS_1CILi8EEENS4_ILi1EEEEEES6_EEENS3_IJNS3_IJS6_S6_EEENS4_ILi2EEEEEEEEENS3_IJNS3_IJNS3_IJS6_NS4_ILi0EEEEEESD_EEENS3_IJNS3_IJSD_SD_EEENS4_ILi64EEEEEEEEEEENS_10ViewEngineIPN7cutlass10bfloat16_tEEEEEC2ERKSK_RKSP_)
$_ZN7cutlass13device_kernelIN5flash19enable_sm80_to_sm89INS1_16FlashAttnBwdSm80INS1_25CollectiveMainloopBwdSm80ILi2ELi2EN4cute5tupleIJNS5_1CILi128EEES8_NS7_ILi64EEEEEENS_10bfloat16_tEfNS_4arch4Sm80ELb0ELb1ELb1ELb1ELb0ELb0ELb0ELb0ELi2ELi4ELi4ELi4ELb0EEENS1_21CollectiveEpilogueBwdISA_SB_SD_Li256ELb1ELb0ELi2EEENS1_19SingleTileSchedulerILb1ELb0ELb0ELi128EEEEEEEEEvNT_6ParamsE$_ZN4cute3eso3ESOILb1ELb0EJNS_6LayoutINS_5tupleIJNS3_IJNS3_IJNS_1CILi8EEENS4_ILi1EEEEEES6_EEENS3_IJNS3_IJS6_S6_EEENS4_ILi2EEEEEEEEENS3_IJNS3_IJNS3_IJS6_NS4_ILi0EEEEEESD_EEENS3_IJNS3_IJSD_SD_EEENS4_ILi64EEEEEEEEEEENS_10ViewEngineIPN7cutlass10bfloat16_tEEEEEC2ERKSK_RKSP_:
[----:B------:R-:W-:Y:S02]  /*a4c0*/  IADD3 R6, R25, -c[0x0][0x20], RZ ;  /* 0x8000080019067a10 */ /* 0x000fe40007ffe0ff */
[----:B------:R-:W-:-:S03]  /*a4d0*/  MOV R9, 0x0 ;  /* 0x0000000000097802 */ /* 0x000fc60000000f00 */
[----:B------:R1:W-:Y:S01]  /*a4e0*/  STL.64 [R6], R2 ;  /* 0x0000000206007387 */ /* 0x0003e20000100a00 */
[----:B------:R-:W-:Y:S05]  /*a4f0*/  RET.REL.NODEC R8 `(_ZN7cutlass13device_kernelIN5flash19enable_sm80_to_sm89INS1_16FlashAttnBwdSm80INS1_25CollectiveMainloopBwdSm80ILi2ELi2EN4cute5tupleIJNS5_1CILi128EEES8_NS7_ILi64EEEEEENS_10bfloat16_tEfNS_4arch4Sm80ELb0ELb1ELb1ELb1ELb0ELb0ELb0ELb0ELi2ELi4ELi4ELi4ELb0EEENS1_21CollectiveEpilogueBwdISA_SB_SD_Li256ELb1ELb0ELi2EEENS1_19SingleTileSchedulerILb1ELb0ELb0ELi128EEEEEEEEEvNT_6ParamsE) ;  /* 0xffff5b0008007950 */ /* 0x000fea0003c3ffff */
        .type           $_ZN7cutlass13device_kernelIN5flash19enable_sm80_to_sm89INS1_16FlashAttnBwdSm80INS1_25CollectiveMainloopBwdSm80ILi2ELi2EN4cute5tupleIJNS5_1CILi128EEES8_NS7_ILi64EEEEEENS_10bfloat16_tEfNS_4arch4Sm80ELb0ELb1ELb1ELb1ELb0ELb0ELb0ELb0ELi2ELi4ELi4ELi4ELb0EEENS1_21CollectiveEpilogueBwdISA_SB_SD_Li256ELb1ELb0ELi2EEENS1_19SingleTileSchedulerILb1ELb0ELb0ELi128EEEEEEEEEvNT_6ParamsE$_ZN4cute3eso3ESOILb1ELb0EJNS_6LayoutINS_5tupleIJNS3_IJNS3_IJNS_1CILi8EEENS4_ILi1EEEEEES6_EEENS3_IJNS3_IJS6_S6_EEENS4_ILi2EEEEEEEEENS3_IJNS3_IJNS3_IJS6_NS4_ILi0EEEEEESD_EEENS3_IJNS3_IJSD_SD_EEENS4_ILi8192EEEEEEEEEEENS_10ViewEngineINS_8smem_ptrIPN7cutlass10bfloat16_tEEEEEEEC2ERKSK_RKSR_,@function
        .size           $_ZN7cutlass13device_kernelIN5flash19enable_sm80_to_sm89INS1_16FlashAttnBwdSm80INS1_25CollectiveMainloopBwdSm80ILi2ELi2EN4cute5tupleIJNS5_1CILi128EEES8_NS7_ILi64EEEEEENS_10bfloat16_tEfNS_4arch4Sm80ELb0ELb1ELb1ELb1ELb0ELb0ELb0ELb0ELi2ELi4ELi4ELi4ELb0EEENS1_21CollectiveEpilogueBwdISA_SB_SD_Li256ELb1ELb0ELi2EEENS1_19SingleTileSchedulerILb1ELb0ELb0ELi128EEEEEEEEEvNT_6ParamsE$_ZN4cute3eso3ESOILb1ELb0EJNS_6LayoutINS_5tupleIJNS3_IJNS3_IJNS_1CILi8EEENS4_ILi1EEEEEES6_EEENS3_IJNS3_IJS6_S6_EEENS4_ILi2EEEEEEEEENS3_IJNS3_IJNS3_IJS6_NS4_ILi0EEEEEESD_EEENS3_IJNS3_IJSD_SD_EEENS4_ILi8192EEEEEEEEEEENS_10ViewEngineINS_8smem_ptrIPN7cutlass10bfloat16_tEEEEEEEC2ERKSK_RKSR_,($_ZN7cutlass13device_kernelIN5flash19enable_sm80_to_sm89INS1_16FlashAttnBwdSm80INS1_25CollectiveMainloopBwdSm80ILi2ELi2EN4cute5tupleIJNS5_1CILi128EEES8_NS7_ILi64EEEEEENS_10bfloat16_tEfNS_4arch4Sm80ELb0ELb1ELb1ELb1ELb0ELb0ELb0ELb0ELi2ELi4ELi4ELi4ELb0EEENS1_21CollectiveEpilogueBwdISA_SB_SD_Li256ELb1ELb0ELi2EEENS1_19SingleTileSchedulerILb1ELb0ELb0ELi128EEEEEEEEEvNT_6ParamsE$_ZN4cute3eso3ESOILb1ELb0EJNS_6LayoutINS_5tupleIJNS3_IJNS3_IJNS_1CILi8EEENS4_ILi1EEEEEES6_EEENS3_IJNS3_IJS6_S6_EEENS4_ILi2EEEEEEEEENS3_IJNS3_IJNS3_IJS6_NS4_ILi0EEEEEESD_EEENS3_IJNS3_IJSD_SD_EEES5_EEEEEEEENS_10ViewEngineIPN7cutlass10bfloat16_tEEEEEC2ERKSJ_RKSO_ - $_ZN7cutlass13device_kernelIN5flash19enable_sm80_to_sm89INS1_16FlashAttnBwdSm80INS1_25CollectiveMainloopBwdSm80ILi2ELi2EN4cute5tupleIJNS5_1CILi128EEES8_NS7_ILi64EEEEEENS_10bfloat16_tEfNS_4arch4Sm80ELb0ELb1ELb1ELb1ELb0ELb0ELb0ELb0ELi2ELi4ELi4ELi4ELb0EEENS1_21CollectiveEpilogueBwdISA_SB_SD_Li256ELb1ELb0ELi2EEENS1_19SingleTileSchedulerILb1ELb0ELb0ELi128EEEEEEEEEvNT_6ParamsE$_ZN4cute3eso3ESOILb1ELb0EJNS_6LayoutINS_5tupleIJNS3_IJNS3_IJNS_1CILi8EEENS4_ILi1EEEEEES6_EEENS3_IJNS3_IJS6_S6_EEENS4_ILi2EEEEEEEEENS3_IJNS3_IJNS3_IJS6_NS4_ILi0EEEEEESD_EEENS3_IJNS3_IJSD_SD_EEENS4_ILi8192EEEEEEEEEEENS_10ViewEngineINS_8smem_ptrIPN7cutlass10bfloat16_tEEEEEEEC2ERKSK_RKSR_)
$_ZN7cutlass13device_kernelIN5flash19enable_sm80_to_sm89INS1_16FlashAttnBwdSm80INS1_25CollectiveMainloopBwdSm80ILi2ELi2EN4cute5tupleIJNS5_1CILi128EEES8_NS7_ILi64EEEEEENS_10bfloat16_tEfNS_4arch4Sm80ELb0ELb1ELb1ELb1ELb0ELb0ELb0ELb0ELi2ELi4ELi4ELi4ELb0EEENS1_21CollectiveEpilogueBwdISA_SB_SD_Li256ELb1ELb0ELi2EEENS1_19SingleTileSchedulerILb1ELb0ELb0ELi128EEEEEEEEEvNT_6ParamsE$_ZN4cute3eso3ESOILb1ELb0EJNS_6LayoutINS_5tupleIJNS3_IJNS3_IJNS_1CILi8EEENS4_ILi1EEEEEES6_EEENS3_IJNS3_IJS6_S6_EEENS4_ILi2EEEEEEEEENS3_IJNS3_IJNS3_IJS6_NS4_ILi0EEEEEESD_EEENS3_IJNS3_IJSD_SD_EEENS4_ILi8192EEEEEEEEEEENS_10ViewEngineINS_8smem_ptrIPN7cutlass10bfloat16_tEEEEEEEC2ERKSK_RKSR_:
[----:B------:R-:W-:Y:S01]  /*a500*/  IADD3 R5, R25, -c[0x0][0x20], RZ ;  /* 0x8000080019057a10 */ /* 0x000fe20007ffe0ff */
[----:B------:R-:W-:Y:S01]  /*a510*/  IMAD.MOV.U32 R8, RZ, RZ, R4 ;  /* 0x000000ffff087224 */ /* 0x000fe200078e0004 */
[----:B------:R-:W-:Y:S01]  /*a520*/  MOV R9, R7 ;  /* 0x0000000700097202 */ /* 0x000fe20000000f00 */
[----:B------:R-:W-:-:S04]  /*a530*/  IMAD.MOV.U32 R7, RZ, RZ, 0x0 ;  /* 0x00000000ff077424 */ /* 0x000fc800078e00ff */
[----:B------:R1:W-:Y:S01]  /*a540*/  STL.64 [R5], R8 ;  /* 0x0000000805007387 */ /* 0x0003e20000100a00 */
[----:B------:R-:W-:Y:S05]  /*a550*/  RET.REL.NODEC R6 `(_ZN7cutlass13device_kernelIN5flash19enable_sm80_to_sm89INS1_16FlashAttnBwdSm80INS1_25CollectiveMainloopBwdSm80ILi2ELi2EN4cute5tupleIJNS5_1CILi128EEES8_NS7_ILi64EEEEEENS_10bfloat16_tEfNS_4arch4Sm80ELb0ELb1ELb1ELb1ELb0ELb0ELb0ELb0ELi2ELi4ELi4ELi4ELb0EEENS1_21CollectiveEpilogueBwdISA_SB_SD_Li256ELb1ELb0ELi2EEENS1_19SingleTileSchedulerILb1ELb0ELb0ELi128EEEEEEEEEvNT_6ParamsE) ;  /* 0xffff5aa006007950 */ /* 0x000fea0003c3ffff */
        .type           $_ZN7cutlass13device_kernelIN5flash19enable_sm80_to_sm89INS1_16FlashAttnBwdSm80INS1_25CollectiveMainloopBwdSm80ILi2ELi2EN4cute5tupleIJNS5_1CILi128EEES8_NS7_ILi64EEEEEENS_10bfloat16_tEfNS_4arch4Sm80ELb0ELb1ELb1ELb1ELb0ELb0ELb0ELb0ELi2ELi4ELi4ELi4ELb0EEENS1_21CollectiveEpilogueBwdISA_SB_SD_Li256ELb1ELb0ELi2EEENS1_19SingleTileSchedulerILb1ELb0ELb0ELi128EEEEEEEEEvNT_6ParamsE$_ZN4cute3eso3ESOILb1ELb0EJNS_6LayoutINS_5tupleIJNS3_IJNS3_IJNS_1CILi8EEENS4_ILi1EEEEEES6_EEENS3_IJNS3_IJS6_S6_EEENS4_ILi2EEEEEEEEENS3_IJNS3_IJNS3_IJS6_NS4_ILi0EEEEEESD_EEENS3_IJNS3_IJSD_SD_EEES5_EEEEEEEENS_10ViewEngineIPN7cutlass10bfloat16_tEEEEEC2ERKSJ_RKSO_,@function
        .size           $_ZN7cutlass13device_kernelIN5flash19enable_sm80_to_sm89INS1_16FlashAttnBwdSm80INS1_25CollectiveMainloopBwdSm80ILi2ELi2EN4cute5tupleIJNS5_1CILi128EEES8_NS7_ILi64EEEEEENS_10bfloat16_tEfNS_4arch4Sm80ELb0ELb1ELb1ELb1ELb0ELb0ELb0ELb0ELi2ELi4ELi4ELi4ELb0EEENS1_21CollectiveEpilogueBwdISA_SB_SD_Li256ELb1ELb0ELi2EEENS1_19SingleTileSchedulerILb1ELb0ELb0ELi128EEEEEEEEEvNT_6ParamsE$_ZN4cute3eso3ESOILb1ELb0EJNS_6LayoutINS_5tupleIJNS3_IJNS3_IJNS_1CILi8EEENS4_ILi1EEEEEES6_EEENS3_IJNS3_IJS6_S6_EEENS4_ILi2EEEEEEEEENS3_IJNS3_IJNS3_IJS6_NS4_ILi0EEEEEESD_EEENS3_IJNS3_IJSD_SD_EEES5_EEEEEEEENS_10ViewEngineIPN7cutlass10bfloat16_tEEEEEC2ERKSJ_RKSO_,($_ZN7cutlass13device_kernelIN5flash19enable_sm80_to_sm89INS1_16FlashAttnBwdSm80INS1_25CollectiveMainloopBwdSm80ILi2ELi2EN4cute5tupleIJNS5_1CILi128EEES8_NS7_ILi64EEEEEENS_10bfloat16_tEfNS_4arch4Sm80ELb0ELb1ELb1ELb1ELb0ELb0ELb0ELb0ELi2ELi4ELi4ELi4ELb0EEENS1_21CollectiveEpilogueBwdISA_SB_SD_Li256ELb1ELb0ELi2EEENS1_19SingleTileSchedulerILb1ELb0ELb0ELi128EEEEEEEEEvNT_6ParamsE$_ZN4cute3eso3ESOILb1ELb0EJNS_6LayoutINS_5tupleIJNS3_IJNS3_IJNS_1CILi8EEENS4_ILi1EEEEEES6_EEENS3_IJNS3_IJS6_S6_EEENS4_ILi4EEEEEEEEENS3_IJNS3_IJNS3_IJS6_NS4_ILi0EEEEEESD_EEENS3_IJNS3_IJSD_SD_EEENS4_ILi2048EEEEEEEEEEENS_10ViewEngineINS_8smem_ptrIPN7cutlass10bfloat16_tEEEEEEEC2ERKSK_RKSR_ - $_ZN7cutlass13device_kernelIN5flash19enable_sm80_to_sm89INS1_16FlashAttnBwdSm80INS1_25CollectiveMainloopBwdSm80ILi2ELi2EN4cute5tupleIJNS5_1CILi128EEES8_NS7_ILi64EEEEEENS_10bfloat16_tEfNS_4arch4Sm80ELb0ELb1ELb1ELb1ELb0ELb0ELb0ELb0ELi2ELi4ELi4ELi4ELb0EEENS1_21CollectiveEpilogueBwdISA_SB_SD_Li256ELb1ELb0ELi2EEENS1_19SingleTileSchedulerILb1ELb0ELb0ELi128EEEEEEEEEvNT_6ParamsE$_ZN4cute3eso3ESOILb1ELb0EJNS_6LayoutINS_5tupleIJNS3_IJNS3_IJNS_1CILi8EEENS4_ILi1EEEEEES6_EEENS3_IJNS3_IJS6_S6_EEENS4_ILi2EEEEEEEEENS3_IJNS3_IJNS3_IJS6_NS4_ILi0EEEEEESD_EEENS3_IJNS3_IJSD_SD_EEES5_EEEEEEEENS_10ViewEngineIPN7cutlass10bfloat16_tEEEEEC2ERKSJ_RKSO_)
$_ZN7cutlass13device_kernelIN5flash19enable_sm80_to_sm89INS1_16FlashAttnBwdSm80INS1_25CollectiveMainloopBwdSm80ILi2ELi2EN4cute5tupleIJNS5_1CILi128EEES8_NS7_ILi64EEEEEENS_10bfloat16_tEfNS_4arch4Sm80ELb0ELb1ELb1ELb1ELb0ELb0ELb0ELb0ELi2ELi4ELi4ELi4ELb0EEENS1_21CollectiveEpilogueBwdISA_SB_SD_Li256ELb1ELb0ELi2EEENS1_19SingleTileSchedulerILb1ELb0ELb0ELi128EEEEEEEEEvNT_6ParamsE$_ZN4cute3eso3ESOILb1ELb0EJNS_6LayoutINS_5tupleIJNS3_IJNS3_IJNS_1CILi8EEENS4_ILi1EEEEEES6_EEENS3_IJNS3_IJS6_S6_EEENS4_ILi2EEEEEEEEENS3_IJNS3_IJNS3_IJS6_NS4_ILi0EEEEEESD_EEENS3_IJNS3_IJSD_SD_EEES5_EEEEEEEENS_10ViewEngineIPN7cutlass10bfloat16_tEEEEEC2ERKSJ_RKSO_:
[----:B------:R-:W-:Y:S02]  /*a560*/  IADD3 R6, R70, -c[0x0][0x20], RZ ;  /* 0x8000080046067a10 */ /* 0x000fe40007ffe0ff */
[----:B------:R-:W-:-:S03]  /*a570*/  MOV R9, 0x0 ;  /* 0x0000000000097802 */ /* 0x000fc60000000f00 */
[----:B------:R1:W-:Y:S01]  /*a580*/  STL.64 [R6], R2 ;  /* 0x0000000206007387 */ /* 0x0003e20000100a00 */
[----:B------:R-:W-:Y:S05]  /*a590*/  RET.REL.NODEC R8 `(_ZN7cutlass13device_kernelIN5flash19enable_sm80_to_sm89INS1_16FlashAttnBwdSm80INS1_25CollectiveMainloopBwdSm80ILi2ELi2EN4cute5tupleIJNS5_1CILi128EEES8_NS7_ILi64EEEEEENS_10bfloat16_tEfNS_4arch4Sm80ELb0ELb1ELb1ELb1ELb0ELb0ELb0ELb0ELi2ELi4ELi4ELi4ELb0EEENS1_21CollectiveEpilogueBwdISA_SB_SD_Li256ELb1ELb0ELi2EEENS1_19SingleTileSchedulerILb1ELb0ELb0ELi128EEEEEEEEEvNT_6ParamsE) ;  /* 0xffff5a6008007950 */ /* 0x000fea0003c3ffff */
        .type           $_ZN7cutlass13device_kernelIN5flash19enable_sm80_to_sm89INS1_16FlashAttnBwdSm80INS1_25CollectiveMainloopBwdSm80ILi2ELi2EN4cute5tupleIJNS5_1CILi128EEES8_NS7_ILi64EEEEEENS_10bfloat16_tEfNS_4arch4Sm80ELb0ELb1ELb1ELb1ELb0ELb0ELb0ELb0ELi2ELi4ELi4ELi4ELb0EEENS1_21CollectiveEpilogueBwdISA_SB_SD_Li256ELb1ELb0ELi2EEENS1_19SingleTileSchedulerILb1ELb0ELb0ELi128EEEEEEEEEvNT_6ParamsE$_ZN4cute3eso3ESOILb1ELb0EJNS_6LayoutINS_5tupleIJNS3_IJNS3_IJNS_1CILi8EEENS4_ILi1EEEEEES6_EEENS3_IJNS3_IJS6_S6_EEENS4_ILi4EEEEEEEEENS3_IJNS3_IJNS3_IJS6_NS4_ILi0EEEEEESD_EEENS3_IJNS3_IJSD_SD_EEENS4_ILi2048EEEEEEEEEEENS_10ViewEngineINS_8smem_ptrIPN7cutlass10bfloat16_tEEEEEEEC2ERKSK_RKSR_,@function
        .size           $_ZN7cutlass13device_kernelIN5flash19enable_sm80_to_sm89INS1_16FlashAttnBwdSm80INS1_25CollectiveMainloopBwdSm80ILi2ELi2EN4cute5tupleIJNS5_1CILi128EEES8_NS7_ILi64EEEEEENS_10bfloat16_tEfNS_4arch4Sm80ELb0ELb1ELb1ELb1ELb0ELb0ELb0ELb0ELi2ELi4ELi4ELi4ELb0EEENS1_21CollectiveEpilogueBwdISA_SB_SD_Li256ELb1ELb0ELi2EEENS1_19SingleTileSchedulerILb1ELb0ELb0ELi128EEEEEEEEEvNT_6ParamsE$_ZN4cute3eso3ESOILb1ELb0EJNS_6LayoutINS_5tupleIJNS3_IJNS3_IJNS_1CILi8EEENS4_ILi1EEEEEES6_EEENS3_IJNS3_IJS6_S6_EEENS4_ILi4EEEEEEEEENS3_IJNS3_IJNS3_IJS6_NS4_ILi0EEEEEESD_EEENS3_IJNS3_IJSD_SD_EEENS4_ILi2048EEEEEEEEEEENS_10ViewEngineINS_8smem_ptrIPN7cutlass10bfloat16_tEEEEEEEC2ERKSK_RKSR_,($_ZN7cutlass13device_kernelIN5flash19enable_sm80_to_sm89INS1_16FlashAttnBwdSm80INS1_25CollectiveMainloopBwdSm80ILi2ELi2EN4cute5tupleIJNS5_1CILi128EEES8_NS7_ILi64EEEEEENS_10bfloat16_tEfNS_4arch4Sm80ELb0ELb1ELb1ELb1ELb0ELb0ELb0ELb0ELi2ELi4ELi4ELi4ELb0EEENS1_21CollectiveEpilogueBwdISA_SB_SD_Li256ELb1ELb0ELi2EEENS1_19SingleTileSchedulerILb1ELb0ELb0ELi128EEEEEEEEEvNT_6ParamsE$_ZN4cute3eso3ESOILb1ELb0EJNS_6LayoutINS_5tupleIJNS3_IJNS3_IJNS_1CILi8EEENS4_ILi1EEEEEES6_EEENS3_IJNS3_IJS6_S6_EEENS4_ILi4EEEEEEEEENS3_IJNS3_IJNS3_IJS6_NS4_ILi0EEEEEESD_EEENS3_IJNS3_IJSD_SD_EEES5_EEEEEEEENS_10ViewEngineIPN7cutlass10bfloat16_tEEEEEC2ERKSJ_RKSO_ - $_ZN7cutlass13device_kernelIN5flash19enable_sm80_to_sm89INS1_16FlashAttnBwdSm80INS1_25CollectiveMainloopBwdSm80ILi2ELi2EN4cute5tupleIJNS5_1CILi128EEES8_NS7_ILi64EEEEEENS_10bfloat16_tEfNS_4arch4Sm80ELb0ELb1ELb1ELb1ELb0ELb0ELb0ELb0ELi2ELi4ELi4ELi4ELb0EEENS1_21CollectiveEpilogueBwdISA_SB_SD_Li256ELb1ELb0ELi2EEENS1_19SingleTileSchedulerILb1ELb0ELb0ELi128EEEEEEEEEvNT_6ParamsE$_ZN4cute3eso3ESOILb1ELb0EJNS_6LayoutINS_5tupleIJNS3_IJNS3_IJNS_1CILi8EEENS4_ILi1EEEEEES6_EEENS3_IJNS3_IJS6_S6_EEENS4_ILi4EEEEEEEEENS3_IJNS3_IJNS3_IJS6_NS4_ILi0EEEEEESD_EEENS3_IJNS3_IJSD_SD_EEENS4_ILi2048EEEEEEEEEEENS_10ViewEngineINS_8smem_ptrIPN7cutlass10bfloat16_tEEEEEEEC2ERKSK_RKSR_)
$_ZN7cutlass13device_kernelIN5flash19enable_sm80_to_sm89INS1_16FlashAttnBwdSm80INS1_25CollectiveMainloopBwdSm80ILi2ELi2EN4cute5tupleIJNS5_1CILi128EEES8_NS7_ILi64EEEEEENS_10bfloat16_tEfNS_4arch4Sm80ELb0ELb1ELb1ELb1ELb0ELb0ELb0ELb0ELi2ELi4ELi4ELi4ELb0EEENS1_21CollectiveEpilogueBwdISA_SB_SD_Li256ELb1ELb0ELi2EEENS1_19SingleTileSchedulerILb1ELb0ELb0ELi128EEEEEEEEEvNT_6ParamsE$_ZN4cute3eso3ESOILb1ELb0EJNS_6LayoutINS_5tupleIJNS3_IJNS3_IJNS_1CILi8EEENS4_ILi1EEEEEES6_EEENS3_IJNS3_IJS6_S6_EEENS4_ILi4EEEEEEEEENS3_IJNS3_IJNS3_IJS6_NS4_ILi0EEEEEESD_EEENS3_IJNS3_IJSD_SD_EEENS4_ILi2048EEEEEEEEEEENS_10ViewEngineINS_8smem_ptrIPN7cutlass10bfloat16_tEEEEEEEC2ERKSK_RKSR_:
[----:B------:R-:W-:Y:S02]  /*a5a0*/  IADD3 R2, R25, -c[0x0][0x20], RZ ;  /* 0x8000080019027a10 */ /* 0x000fe40007ffe0ff */
[----:B------:R-:W-:-:S03]  /*a5b0*/  MOV R9, 0x0 ;  /* 0x0000000000097802 */ /* 0x000fc60000000f00 */
[----:B------:R1:W-:Y:S01]  /*a5c0*/  STL.64 [R2], R6 ;  /* 0x0000000602007387 */ /* 0x0003e20000100a00 */
[----:B------:R-:W-:Y:S05]  /*a5d0*/  RET.REL.NODEC R8 `(_ZN7cutlass13device_kernelIN5flash19enable_sm80_to_sm89INS1_16FlashAttnBwdSm80INS1_25CollectiveMainloopBwdSm80ILi2ELi2EN4cute5tupleIJNS5_1CILi128EEES8_NS7_ILi64EEEEEENS_10bfloat16_tEfNS_4arch4Sm80ELb0ELb1ELb1ELb1ELb0ELb0ELb0ELb0ELi2ELi4ELi4ELi4ELb0EEENS1_21CollectiveEpilogueBwdISA_SB_SD_Li256ELb1ELb0ELi2EEENS1_19SingleTileSchedulerILb1ELb0ELb0ELi128EEEEEEEEEvNT_6ParamsE) ;  /* 0xffff5a2008007950 */ /* 0x000fea0003c3ffff */
        .type           $_ZN7cutlass13device_kernelIN5flash19enable_sm80_to_sm89INS1_16FlashAttnBwdSm80INS1_25CollectiveMainloopBwdSm80ILi2ELi2EN4cute5tupleIJNS5_1CILi128EEES8_NS7_ILi64EEEEEENS_10bfloat16_tEfNS_4arch4Sm80ELb0ELb1ELb1ELb1ELb0ELb0ELb0ELb0ELi2ELi4ELi4ELi4ELb0EEENS1_21CollectiveEpilogueBwdISA_SB_SD_Li256ELb1ELb0ELi2EEENS1_19SingleTileSchedulerILb1ELb0ELb0ELi128EEEEEEEEEvNT_6ParamsE$_ZN4cute3eso3ESOILb1ELb0EJNS_6LayoutINS_5tupleIJNS3_IJNS3_IJNS_1CILi8EEENS4_ILi1EEEEEES6_EEENS3_IJNS3_IJS6_S6_EEENS4_ILi4EEEEEEEEENS3_IJNS3_IJNS3_IJS6_NS4_ILi0EEEEEESD_EEENS3_IJNS3_IJSD_SD_EEES5_EEEEEEEENS_10ViewEngineIPN7cutlass10bfloat16_tEEEEEC2ERKSJ_RKSO_,@function
        .size           $_ZN7cutlass13device_kernelIN5flash19enable_sm80_to_sm89INS1_16FlashAttnBwdSm80INS1_25CollectiveMainloopBwdSm80ILi2ELi2EN4cute5tupleIJNS5_1CILi128EEES8_NS7_ILi64EEEEEENS_10bfloat16_tEfNS_4arch4Sm80ELb0ELb1ELb1ELb1ELb0ELb0ELb0ELb0ELi2ELi4ELi4ELi4ELb0EEENS1_21CollectiveEpilogueBwdISA_SB_SD_Li256ELb1ELb0ELi2EEENS1_19SingleTileSchedulerILb1ELb0ELb0ELi128EEEEEEEEEvNT_6ParamsE$_ZN4cute3eso3ESOILb1ELb0EJNS_6LayoutINS_5tupleIJNS3_IJNS3_IJNS_1CILi8EEENS4_ILi1EEEEEES6_EEENS3_IJNS3_IJS6_S6_EEENS4_ILi4EEEEEEEEENS3_IJNS3_IJNS3_IJS6_NS4_ILi0EEEEEESD_EEENS3_IJNS3_IJSD_SD_EEES5_EEEEEEEENS_10ViewEngineIPN7cutlass10bfloat16_tEEEEEC2ERKSJ_RKSO_,($_ZN7cutlass13device_kernelIN5flash19enable_sm80_to_sm89INS1_16FlashAttnBwdSm80INS1_25CollectiveMainloopBwdSm80ILi2ELi2EN4cute5tupleIJNS5_1CILi128EEES8_NS7_ILi64EEEEEENS_10bfloat16_tEfNS_4arch4Sm80ELb0ELb1ELb1ELb1ELb0ELb0ELb0ELb0ELi2ELi4ELi4ELi4ELb0EEENS1_21CollectiveEpilogueBwdISA_SB_SD_Li256ELb1ELb0ELi2EEENS1_19SingleTileSchedulerILb1ELb0ELb0ELi128EEEEEEEEEvNT_6ParamsE$_ZN4cute3eso3ESOILb1ELb0EJNS_6LayoutINS_5tupleIJNS3_IJNS_1CILi1EEENS3_IJNS4_ILi2EEES6_EEEEEES6_NS4_ILi4EEEEEENS3_IJNS3_IJNS4_ILi0EEENS3_IJS5_S9_EEEEEES6_NS4_ILi8EEEEEEEENS_10ViewEngineIPjEEEEC2ERKSG_RKSJ_ - $_ZN7cutlass13device_kernelIN5flash19enable_sm80_to_sm89INS1_16FlashAttnBwdSm80INS1_25CollectiveMainloopBwdSm80ILi2ELi2EN4cute5tupleIJNS5_1CILi128EEES8_NS7_ILi64EEEEEENS_10bfloat16_tEfNS_4arch4Sm80ELb0ELb1ELb1ELb1ELb0ELb0ELb0ELb0ELi2ELi4ELi4ELi4ELb0EEENS1_21CollectiveEpilogueBwdISA_SB_SD_Li256ELb1ELb0ELi2EEENS1_19SingleTileSchedulerILb1ELb0ELb0ELi128EEEEEEEEEvNT_6ParamsE$_ZN4cute3eso3ESOILb1ELb0EJNS_6LayoutINS_5tupleIJNS3_IJNS3_IJNS_1CILi8EEENS4_ILi1EEEEEES6_EEENS3_IJNS3_IJS6_S6_EEENS4_ILi4EEEEEEEEENS3_IJNS3_IJNS3_IJS6_NS4_ILi0EEEEEESD_EEENS3_IJNS3_IJSD_SD_EEES5_EEEEEEEENS_10ViewEngineIPN7cutlass10bfloat16_tEEEEEC2ERKSJ_RKSO_)
$_ZN7cutlass13device_kernelIN5flash19enable_sm80_to_sm89INS1_16FlashAttnBwdSm80INS1_25CollectiveMainloopBwdSm80ILi2ELi2EN4cute5tupleIJNS5_1CILi128EEES8_NS7_ILi64EEEEEENS_10bfloat16_tEfNS_4arch4Sm80ELb0ELb1ELb1ELb1ELb0ELb0ELb0ELb0ELi2ELi4ELi4ELi4ELb0EEENS1_21CollectiveEpilogueBwdISA_SB_SD_Li256ELb1ELb0ELi2EEENS1_19SingleTileSchedulerILb1ELb0ELb0ELi128EEEEEEEEEvNT_6ParamsE$_ZN4cute3eso3ESOILb1ELb0EJNS_6LayoutINS_5tupleIJNS3_IJNS3_IJNS_1CILi8EEENS4_ILi1EEEEEES6_EEENS3_IJNS3_IJS6_S6_EEENS4_ILi4EEEEEEEEENS3_IJNS3_IJNS3_IJS6_NS4_ILi0EEEEEESD_EEENS3_IJNS3_IJSD_SD_EEES5_EEEEEEEENS_10ViewEngineIPN7cutlass10bfloat16_tEEEEEC2ERKSJ_RKSO_:
[----:B------:R-:W-:Y:S02]  /*a5e0*/  IADD3 R4, R25, -c[0x0][0x20], RZ ;  /* 0x8000080019047a10 */ /* 0x000fe40007ffe0ff */
[----:B------:R-:W-:-:S03]  /*a5f0*/  MOV R9, 0x0 ;  /* 0x0000000000097802 */ /* 0x000fc60000000f00 */
[----:B------:R1:W-:Y:S01]  /*a600*/  STL.64 [R4], R2 ;  /* 0x0000000204007387 */ /* 0x0003e20000100a00 */
[----:B------:R-:W-:Y:S05]  /*a610*/  RET.REL.NODEC R8 `(_ZN7cutlass13device_kernelIN5flash19enable_sm80_to_sm89INS1_16FlashAttnBwdSm80INS1_25CollectiveMainloopBwdSm80ILi2ELi2EN4cute5tupleIJNS5_1CILi128EEES8_NS7_ILi64EEEEEENS_10bfloat16_tEfNS_4arch4Sm80ELb0ELb1ELb1ELb1ELb0ELb0ELb0ELb0ELi2ELi4ELi4ELi4ELb0EEENS1_21CollectiveEpilogueBwdISA_SB_SD_Li256ELb1ELb0ELi2EEENS1_19SingleTileSchedulerILb1ELb0ELb0ELi128EEEEEEEEEvNT_6ParamsE) ;  /* 0xffff59e008007950 */ /* 0x000fea0003c3ffff */
        .type           $_ZN7cutlass13device_kernelIN5flash19enable_sm80_to_sm89INS1_16FlashAttnBwdSm80INS1_25CollectiveMainloopBwdSm80ILi2ELi2EN4cute5tupleIJNS5_1CILi128EEES8_NS7_ILi64EEEEEENS_10bfloat16_tEfNS_4arch4Sm80ELb0ELb1ELb1ELb1ELb0ELb0ELb0ELb0ELi2ELi4ELi4ELi4ELb0EEENS1_21CollectiveEpilogueBwdISA_SB_SD_Li256ELb1ELb0ELi2EEENS1_19SingleTileSchedulerILb1ELb0ELb0ELi128EEEEEEEEEvNT_6ParamsE$_ZN4cute3eso3ESOILb1ELb0EJNS_6LayoutINS_5tupleIJNS3_IJNS_1CILi1EEENS3_IJNS4_ILi2EEES6_EEEEEES6_NS4_ILi4EEEEEENS3_IJNS3_IJNS4_ILi0EEENS3_IJS5_S9_EEEEEES6_NS4_ILi8EEEEEEEENS_10ViewEngineIPjEEEEC2ERKSG_RKSJ_,@function
        .size           $_ZN7cutlass13device_kernelIN5flash19enable_sm80_to_sm89INS1_16FlashAttnBwdSm80INS1_25CollectiveMainloopBwdSm80ILi2ELi2EN4cute5tupleIJNS5_1CILi128EEES8_NS7_ILi64EEEEEENS_10bfloat16_tEfNS_4arch4Sm80ELb0ELb1ELb1ELb1ELb0ELb0ELb0ELb0ELi2ELi4ELi4ELi4ELb0EEENS1_21CollectiveEpilogueBwdISA_SB_SD_Li256ELb1ELb0ELi2EEENS1_19SingleTileSchedulerILb1ELb0ELb0ELi128EEEEEEEEEvNT_6ParamsE$_ZN4cute3eso3ESOILb1ELb0EJNS_6LayoutINS_5tupleIJNS3_IJNS_1CILi1EEENS3_IJNS4_ILi2EEES6_EEEEEES6_NS4_ILi4EEEEEENS3_IJNS3_IJNS4_ILi0EEENS3_IJS5_S9_EEEEEES6_NS4_ILi8EEEEEEEENS_10ViewEngineIPjEEEEC2ERKSG_RKSJ_,($_ZN7cutlass13device_kernelIN5flash19enable_sm80_to_sm89INS1_16FlashAttnBwdSm80INS1_25CollectiveMainloopBwdSm80ILi2ELi2EN4cute5tupleIJNS5_1CILi128EEES8_NS7_ILi64EEEEEENS_10bfloat16_tEfNS_4arch4Sm80ELb0ELb1ELb1ELb1ELb0ELb0ELb0ELb0ELi2ELi4ELi4ELi4ELb0EEENS1_21CollectiveEpilogueBwdISA_SB_SD_Li256ELb1ELb0ELi2EEENS1_19SingleTileSchedulerILb1ELb0ELb0ELi128EEEEEEEEEvNT_6ParamsE$_ZN4cute3eso3ESOILb1ELb0EJNS_6LayoutINS_5tupleIJNS3_IJNS_1CILi1EEENS3_IJNS4_ILi4EEENS4_ILi2EEEEEEEEES7_S6_EEENS3_IJNS3_IJNS4_ILi0EEENS3_IJS5_NS4_ILi8EEEEEEEEES6_NS4_ILi16EEEEEEEENS_10ViewEngineIPN7cutlass10bfloat16_tEEEEEC2ERKSH_RKSM_ - $_ZN7cutlass13device_kernelIN5flash19enable_sm80_to_sm89INS1_16FlashAttnBwdSm80INS1_25CollectiveMainloopBwdSm80ILi2ELi2EN4cute5tupleIJNS5_1CILi128EEES8_NS7_ILi64EEEEEENS_10bfloat16_tEfNS_4arch4Sm80ELb0ELb1ELb1ELb1ELb0ELb0ELb0ELb0ELi2ELi4ELi4ELi4ELb0EEENS1_21CollectiveEpilogueBwdISA_SB_SD_Li256ELb1ELb0ELi2EEENS1_19SingleTileSchedulerILb1ELb0ELb0ELi128EEEEEEEEEvNT_6ParamsE$_ZN4cute3eso3ESOILb1ELb0EJNS_6LayoutINS_5tupleIJNS3_IJNS_1CILi1EEENS3_IJNS4_ILi2EEES6_EEEEEES6_NS4_ILi4EEEEEENS3_IJNS3_IJNS4_ILi0EEENS3_IJS5_S9_EEEEEES6_NS4_ILi8EEEEEEEENS_10ViewEngineIPjEEEEC2ERKSG_RKSJ_)
$_ZN7cutlass13device_kernelIN5flash19enable_sm80_to_sm89INS1_16FlashAttnBwdSm80INS1_25CollectiveMainloopBwdSm80ILi2ELi2EN4cute5tupleIJNS5_1CILi128EEES8_NS7_ILi64EEEEEENS_10bfloat16_tEfNS_4arch4Sm80ELb0ELb1ELb1ELb1ELb0ELb0ELb0ELb0ELi2ELi4ELi4ELi4ELb0EEENS1_21CollectiveEpilogueBwdISA_SB_SD_Li256ELb1ELb0ELi2EEENS1_19SingleTileSchedulerILb1ELb0ELb0ELi128EEEEEEEEEvNT_6ParamsE$_ZN4cute3eso3ESOILb1ELb0EJNS_6LayoutINS_5tupleIJNS3_IJNS_1CILi1EEENS3_IJNS4_ILi2EEES6_EEEEEES6_NS4_ILi4EEEEEENS3_IJNS3_IJNS4_ILi0EEENS3_IJS5_S9_EEEEEES6_NS4_ILi8EEEEEEEENS_10ViewEngineIPjEEEEC2ERKSG_RKSJ_:
[----:B------:R-:W-:Y:S02]  /*a620*/  IADD3 R4, R60, -c[0x0][0x20], RZ ;  /* 0x800008003c047a10 */ /* 0x000fe40007ffe0ff */
[----:B------:R-:W-:-:S03]  /*a630*/  MOV R7, 0x0 ;  /* 0x0000000000077802 */ /* 0x000fc60000000f00 */
[----:B------:R1:W-:Y:S01]  /*a640*/  STL.64 [R4], R2 ;  /* 0x0000000204007387 */ /* 0x0003e20000100a00 */
[----:B------:R-:W-:Y:S05]  /*a650*/  RET.REL.NODEC R6 `(_ZN7cutlass13device_kernelIN5flash19enable_sm80_to_sm89INS1_16FlashAttnBwdSm80INS1_25CollectiveMainloopBwdSm80ILi2ELi2EN4cute5tupleIJNS5_1CILi128EEES8_NS7_ILi64EEEEEENS_10bfloat16_tEfNS_4arch4Sm80ELb0ELb1ELb1ELb1ELb0ELb0ELb0ELb0ELi2ELi4ELi4ELi4ELb0EEENS1_21CollectiveEpilogueBwdISA_SB_SD_Li256ELb1ELb0ELi2EEENS1_19SingleTileSchedulerILb1ELb0ELb0ELi128EEEEEEEEEvNT_6ParamsE) ;  /* 0xffff59a006007950 */ /* 0x000fea0003c3ffff */
        .type           $_ZN7cutlass13device_kernelIN5flash19enable_sm80_to_sm89INS1_16FlashAttnBwdSm80INS1_25CollectiveMainloopBwdSm80ILi2ELi2EN4cute5tupleIJNS5_1CILi128EEES8_NS7_ILi64EEEEEENS_10bfloat16_tEfNS_4arch4Sm80ELb0ELb1ELb1ELb1ELb0ELb0ELb0ELb0ELi2ELi4ELi4ELi4ELb0EEENS1_21CollectiveEpilogueBwdISA_SB_SD_Li256ELb1ELb0ELi2EEENS1_19SingleTileSchedulerILb1ELb0ELb0ELi128EEEEEEEEEvNT_6ParamsE$_ZN4cute3eso3ESOILb1ELb0EJNS_6LayoutINS_5tupleIJNS3_IJNS_1CILi1EEENS3_IJNS4_ILi4EEENS4_ILi2EEEEEEEEES7_S6_EEENS3_IJNS3_IJNS4_ILi0EEENS3_IJS5_NS4_ILi8EEEEEEEEES6_NS4_ILi16EEEEEEEENS_10ViewEngineIPN7cutlass10bfloat16_tEEEEEC2ERKSH_RKSM_,@function
        .size           $_ZN7cutlass13device_kernelIN5flash19enable_sm80_to_sm89INS1_16FlashAttnBwdSm80INS1_25CollectiveMainloopBwdSm80ILi2ELi2EN4cute5tupleIJNS5_1CILi128EEES8_NS7_ILi64EEEEEENS_10bfloat16_tEfNS_4arch4Sm80ELb0ELb1ELb1ELb1ELb0ELb0ELb0ELb0ELi2ELi4ELi4ELi4ELb0EEENS1_21CollectiveEpilogueBwdISA_SB_SD_Li256ELb1ELb0ELi2EEENS1_19SingleTileSchedulerILb1ELb0ELb0ELi128EEEEEEEEEvNT_6ParamsE$_ZN4cute3eso3ESOILb1ELb0EJNS_6LayoutINS_5tupleIJNS3_IJNS_1CILi1EEENS3_IJNS4_ILi4EEENS4_ILi2EEEEEEEEES7_S6_EEENS3_IJNS3_IJNS4_ILi0EEENS3_IJS5_NS4_ILi8EEEEEEEEES6_NS4_ILi16EEEEEEEENS_10ViewEngineIPN7cutlass10bfloat16_tEEEEEC2ERKSH_RKSM_,($_ZN7cutlass13device_kernelIN5flash19enable_sm80_to_sm89INS1_16FlashAttnBwdSm80INS1_25CollectiveMainloopBwdSm80ILi2ELi2EN4cute5tupleIJNS5_1CILi128EEES8_NS7_ILi64EEEEEENS_10bfloat16_tEfNS_4arch4Sm80ELb0ELb1ELb1ELb1ELb0ELb0ELb0ELb0ELi2ELi4ELi4ELi4ELb0EEENS1_21CollectiveEpilogueBwdISA_SB_SD_Li256ELb1ELb0ELi2EEENS1_19SingleTileSchedulerILb1ELb0ELb0ELi128EEEEEEEEEvNT_6ParamsE$_ZN4cute3eso3ESOILb1ELb0EJNS_6LayoutINS_5tupleIJNS3_IJNS_1CILi1EEENS4_ILi2EEEEEEEEENS3_IJNS3_IJS5_S5_EEEEEEEENS_10ViewEngineIPjEEEEC2ERKSB_RKSE_ - $_ZN7cutlass13device_kernelIN5flash19enable_sm80_to_sm89INS1_16FlashAttnBwdSm80INS1_25CollectiveMainloopBwdSm80ILi2ELi2EN4cute5tupleIJNS5_1CILi128EEES8_NS7_ILi64EEEEEENS_10bfloat16_tEfNS_4arch4Sm80ELb0ELb1ELb1ELb1ELb0ELb0ELb0ELb0ELi2ELi4ELi4ELi4ELb0EEENS1_21CollectiveEpilogueBwdISA_SB_SD_Li256ELb1ELb0ELi2EEENS1_19SingleTileSchedulerILb1ELb0ELb0ELi128EEEEEEEEEvNT_6ParamsE$_ZN4cute3eso3ESOILb1ELb0EJNS_6LayoutINS_5tupleIJNS3_IJNS_1CILi1EEENS3_IJNS4_ILi4EEENS4_ILi2EEEEEEEEES7_S6_EEENS3_IJNS3_IJNS4_ILi0EEENS3_IJS5_NS4_ILi8EEEEEEEEES6_NS4_ILi16EEEEEEEENS_10ViewEngineIPN7cutlass10bfloat16_tEEEEEC2ERKSH_RKSM_)
$_ZN7cutlass13device_kernelIN5flash19enable_sm80_to_sm89INS1_16FlashAttnBwdSm80INS1_25CollectiveMainloopBwdSm80ILi2ELi2EN4cute5tupleIJNS5_1CILi128EEES8_NS7_ILi64EEEEEENS_10bfloat16_tEfNS_4arch4Sm80ELb0ELb1ELb1ELb1ELb0ELb0ELb0ELb0ELi2ELi4ELi4ELi4ELb0EEENS1_21CollectiveEpilogueBwdISA_SB_SD_Li256ELb1ELb0ELi2EEENS1_19SingleTileSchedulerILb1ELb0ELb0ELi128EEEEEEEEEvNT_6ParamsE$_ZN4cute3eso3ESOILb1ELb0EJNS_6LayoutINS_5tupleIJNS3_IJNS_1CILi1EEENS3_IJNS4_ILi4EEENS4_ILi2EEEEEEEEES7_S6_EEENS3_IJNS3_IJNS4_ILi0EEENS3_IJS5_NS4_ILi8EEEEEEEEES6_NS4_ILi16EEEEEEEENS_10ViewEngineIPN7cutlass10bfloat16_tEEEEEC2ERKSH_RKSM_:
[----:B------:R-:W-:Y:S01]  /*a660*/  IADD3 R3, R60, -c[0x0][0x20], RZ ;  /* 0x800008003c037a10 */ /* 0x000fe20007ffe0ff */
[----:B------:R-:W-:Y:S01]  /*a670*/  IMAD.MOV.U32 R54, RZ, RZ, R2 ;  /* 0x000000ffff367224 */ /* 0x000fe200078e0002 */
[----:B------:R-:W-:-:S04]  /*a680*/  MOV R5, 0x0 ;  /* 0x0000000000057802 */ /* 0x000fc80000000f00 */
[----:B------:R1:W-:Y:S01]  /*a690*/  STL.64 [R3], R54 ;  /* 0x0000003603007387 */ /* 0x0003e20000100a00 */
[----:B------:R-:W-:Y:S05]  /*a6a0*/  RET.REL.NODEC R4 `(_ZN7cutlass13device_kernelIN5flash19enable_sm80_to_sm89INS1_16FlashAttnBwdSm80INS1_25CollectiveMainloopBwdSm80ILi2ELi2EN4cute5tupleIJNS5_1CILi128EEES8_NS7_ILi64EEEEEENS_10bfloat16_tEfNS_4arch4Sm80ELb0ELb1ELb1ELb1ELb0ELb0ELb0ELb0ELi2ELi4ELi4ELi4ELb0EEENS1_21CollectiveEpilogueBwdISA_SB_SD_Li256ELb1ELb0ELi2EEENS1_19SingleTileSchedulerILb1ELb0ELb0ELi128EEEEEEEEEvNT_6ParamsE) ;  /* 0xffff595004007950 */ /* 0x000fea0003c3ffff */
        .type           $_ZN7cutlass13device_kernelIN5flash19enable_sm80_to_sm89INS1_16FlashAttnBwdSm80INS1_25CollectiveMainloopBwdSm80ILi2ELi2EN4cute5tupleIJNS5_1CILi128EEES8_NS7_ILi64EEEEEENS_10bfloat16_tEfNS_4arch4Sm80ELb0ELb1ELb1ELb1ELb0ELb0ELb0ELb0ELi2ELi4ELi4ELi4ELb0EEENS1_21CollectiveEpilogueBwdISA_SB_SD_Li256ELb1ELb0ELi2EEENS1_19SingleTileSchedulerILb1ELb0ELb0ELi128EEEEEEEEEvNT_6ParamsE$_ZN4cute3eso3ESOILb1ELb0EJNS_6LayoutINS_5tupleIJNS3_IJNS_1CILi1EEENS4_ILi2EEEEEEEEENS3_IJNS3_IJS5_S5_EEEEEEEENS_10ViewEngineIPjEEEEC2ERKSB_RKSE_,@function
        .size           $_ZN7cutlass13device_kernelIN5flash19enable_sm80_to_sm89INS1_16FlashAttnBwdSm80INS1_25CollectiveMainloopBwdSm80ILi2ELi2EN4cute5tupleIJNS5_1CILi128EEES8_NS7_ILi64EEEEEENS_10bfloat16_tEfNS_4arch4Sm80ELb0ELb1ELb1ELb1ELb0ELb0ELb0ELb0ELi2ELi4ELi4ELi4ELb0EEENS1_21CollectiveEpilogueBwdISA_SB_SD_Li256ELb1ELb0ELi2EEENS1_19SingleTileSchedulerILb1ELb0ELb0ELi128EEEEEEEEEvNT_6ParamsE$_ZN4cute3eso3ESOILb1ELb0EJNS_6LayoutINS_5tupleIJNS3_IJNS_1CILi1EEENS4_ILi2EEEEEEEEENS3_IJNS3_IJS5_S5_EEEEEEEENS_10ViewEngineIPjEEEEC2ERKSB_RKSE_,($_ZN7cutlass13device_kernelIN5flash19enable_sm80_to_sm89INS1_16FlashAttnBwdSm80INS1_25CollectiveMainloopBwdSm80ILi2ELi2EN4cute5tupleIJNS5_1CILi128EEES8_NS7_ILi64EEEEEENS_10bfloat16_tEfNS_4arch4Sm80ELb0ELb1ELb1ELb1ELb0ELb0ELb0ELb0ELi2ELi4ELi4ELi4ELb0EEENS1_21CollectiveEpilogueBwdISA_SB_SD_Li256ELb1ELb0ELi2EEENS1_19SingleTileSchedulerILb1ELb0ELb0ELi128EEEEEEEEEvNT_6ParamsE$_ZN4cute3eso3ESOILb1ELb0EJNS_6LayoutINS_5tupleIJNS3_IJNS_1CILi1EEENS4_ILi2EEEEEES6_NS4_ILi8EEEEEENS3_IJNS3_IJS5_S5_EEES6_NS4_ILi4EEEEEEEENS_10ViewEngineIPKN7cutlass5ArrayIfLi2ELb1EEEEEEEC2ERKSD_RKSK_ - $_ZN7cutlass13device_kernelIN5flash19enable_sm80_to_sm89INS1_16FlashAttnBwdSm80INS1_25CollectiveMainloopBwdSm80ILi2ELi2EN4cute5tupleIJNS5_1CILi128EEES8_NS7_ILi64EEEEEENS_10bfloat16_tEfNS_4arch4Sm80ELb0ELb1ELb1ELb1ELb0ELb0ELb0ELb0ELi2ELi4ELi4ELi4ELb0EEENS1_21CollectiveEpilogueBwdISA_SB_SD_Li256ELb1ELb0ELi2EEENS1_19SingleTileSchedulerILb1ELb0ELb0ELi128EEEEEEEEEvNT_6ParamsE$_ZN4cute3eso3ESOILb1ELb0EJNS_6LayoutINS_5tupleIJNS3_IJNS_1CILi1EEENS4_ILi2EEEEEEEEENS3_IJNS3_IJS5_S5_EEEEEEEENS_10ViewEngineIPjEEEEC2ERKSB_RKSE_)
$_ZN7cutlass13device_kernelIN5flash19enable_sm80_to_sm89INS1_16FlashAttnBwdSm80INS1_25CollectiveMainloopBwdSm80ILi2ELi2EN4cute5tupleIJNS5_1CILi128EEES8_NS7_ILi64EEEEEENS_10bfloat16_tEfNS_4arch4Sm80ELb0ELb1ELb1ELb1ELb0ELb0ELb0ELb0ELi2ELi4ELi4ELi4ELb0EEENS1_21CollectiveEpilogueBwdISA_SB_SD_Li256ELb1ELb0ELi2EEENS1_19SingleTileSchedulerILb1ELb0ELb0ELi128EEEEEEEEEvNT_6ParamsE$_ZN4cute3eso3ESOILb1ELb0EJNS_6LayoutINS_5tupleIJNS3_IJNS_1CILi1EEENS4_ILi2EEEEEEEEENS3_IJNS3_IJS5_S5_EEEEEEEENS_10ViewEngineIPjEEEEC2ERKSB_RKSE_:
[----:B------:R-:W-:Y:S01]  /*a6b0*/  IADD3 R2, R2, -c[0x0][0x20], RZ ;  /* 0x8000080002027a10 */ /* 0x000fe20007ffe0ff */
[----:B------:R-:W-:Y:S01]  /*a6c0*/  IMAD.MOV.U32 R11, RZ, RZ, R3 ;  /* 0x000000ffff0b7224 */ /* 0x000fe200078e0003 */
[----:B------:R-:W-:-:S04]  /*a6d0*/  MOV R5, 0x0 ;  /* 0x0000000000057802 */ /* 0x000fc80000000f00 */
[----:B------:R1:W-:Y:S01]  /*a6e0*/  STL.64 [R2], R10 ;  /* 0x0000000a02007387 */ /* 0x0003e20000100a00 */
[----:B------:R-:W-:Y:S05]  /*a6f0*/  RET.REL.NODEC R4 `(_ZN7cutlass13device_kernelIN5flash19enable_sm80_to_sm89INS1_16FlashAttnBwdSm80INS1_25CollectiveMainloopBwdSm80ILi2ELi2EN4cute5tupleIJNS5_1CILi128EEES8_NS7_ILi64EEEEEENS_10bfloat16_tEfNS_4arch4Sm80ELb0ELb1ELb1ELb1ELb0ELb0ELb0ELb0ELi2ELi4ELi4ELi4ELb0EEENS1_21CollectiveEpilogueBwdISA_SB_SD_Li256ELb1ELb0ELi2EEENS1_19SingleTileSchedulerILb1ELb0ELb0ELi128EEEEEEEEEvNT_6ParamsE) ;  /* 0xffff590004007950 */ /* 0x000fea0003c3ffff */
        .type           $_ZN7cutlass13device_kernelIN5flash19enable_sm80_to_sm89INS1_16FlashAttnBwdSm80INS1_25CollectiveMainloopBwdSm80ILi2ELi2EN4cute5tupleIJNS5_1CILi128EEES8_NS7_ILi64EEEEEENS_10bfloat16_tEfNS_4arch4Sm80ELb0ELb1ELb1ELb1ELb0ELb0ELb0ELb0ELi2ELi4ELi4ELi4ELb0EEENS1_21CollectiveEpilogueBwdISA_SB_SD_Li256ELb1ELb0ELi2EEENS1_19SingleTileSchedulerILb1ELb0ELb0ELi128EEEEEEEEEvNT_6ParamsE$_ZN4cute3eso3ESOILb1ELb0EJNS_6LayoutINS_5tupleIJNS3_IJNS_1CILi1EEENS4_ILi2EEEEEES6_NS4_ILi8EEEEEENS3_IJNS3_IJS5_S5_EEES6_NS4_ILi4EEEEEEEENS_10ViewEngineIPKN7cutlass5ArrayIfLi2ELb1EEEEEEEC2ERKSD_RKSK_,@function
        .size           $_ZN7cutlass13device_kernelIN5flash19enable_sm80_to_sm89INS1_16FlashAttnBwdSm80INS1_25CollectiveMainloopBwdSm80ILi2ELi2EN4cute5tupleIJNS5_1CILi128EEES8_NS7_ILi64EEEEEENS_10bfloat16_tEfNS_4arch4Sm80ELb0ELb1ELb1ELb1ELb0ELb0ELb0ELb0ELi2ELi4ELi4ELi4ELb0EEENS1_21CollectiveEpilogueBwdISA_SB_SD_Li256ELb1ELb0ELi2EEENS1_19SingleTileSchedulerILb1ELb0ELb0ELi128EEEEEEEEEvNT_6ParamsE$_ZN4cute3eso3ESOILb1ELb0EJNS_6LayoutINS_5tupleIJNS3_IJNS_1CILi1EEENS4_ILi2EEEEEES6_NS4_ILi8EEEEEENS3_IJNS3_IJS5_S5_EEES6_NS4_ILi4EEEEEEEENS_10ViewEngineIPKN7cutlass5ArrayIfLi2ELb1EEEEEEEC2ERKSD_RKSK_,($_ZN7cutlass13device_kernelIN5flash19enable_sm80_to_sm89INS1_16FlashAttnBwdSm80INS1_25CollectiveMainloopBwdSm80ILi2ELi2EN4cute5tupleIJNS5_1CILi128EEES8_NS7_ILi64EEEEEENS_10bfloat16_tEfNS_4arch4Sm80ELb0ELb1ELb1ELb1ELb0ELb0ELb0ELb0ELi2ELi4ELi4ELi4ELb0EEENS1_21CollectiveEpilogueBwdISA_SB_SD_Li256ELb1ELb0ELi2EEENS1_19SingleTileSchedulerILb1ELb0ELb0ELi128EEEEEEEEEvNT_6ParamsE$_ZN4cute3eso3ESOILb1ELb0EJNS_6LayoutINS_5tupleIJNS3_IJNS_1CILi1EEENS4_ILi2EEEEEES6_NS4_ILi8EEEEEENS3_IJNS3_IJS5_S5_EEES6_NS4_ILi4EEEEEEEENS_10ViewEngineIPN7cutlass5ArrayINSF_10bfloat16_tELi2ELb0EEEEEEEC2ERKSD_RKSK_ - $_ZN7cutlass13device_kernelIN5flash19enable_sm80_to_sm89INS1_16FlashAttnBwdSm80INS1_25CollectiveMainloopBwdSm80ILi2ELi2EN4cute5tupleIJNS5_1CILi128EEES8_NS7_ILi64EEEEEENS_10bfloat16_tEfNS_4arch4Sm80ELb0ELb1ELb1ELb1ELb0ELb0ELb0ELb0ELi2ELi4ELi4ELi4ELb0EEENS1_21CollectiveEpilogueBwdISA_SB_SD_Li256ELb1ELb0ELi2EEENS1_19SingleTileSchedulerILb1ELb0ELb0ELi128EEEEEEEEEvNT_6ParamsE$_ZN4cute3eso3ESOILb1ELb0EJNS_6LayoutINS_5tupleIJNS3_IJNS_1CILi1EEENS4_ILi2EEEEEES6_NS4_ILi8EEEEEENS3_IJNS3_IJS5_S5_EEES6_NS4_ILi4EEEEEEEENS_10ViewEngineIPKN7cutlass5ArrayIfLi2ELb1EEEEEEEC2ERKSD_RKSK_)
$_ZN7cutlass13device_kernelIN5flash19enable_sm80_to_sm89INS1_16FlashAttnBwdSm80INS1_25CollectiveMainloopBwdSm80ILi2ELi2EN4cute5tupleIJNS5_1CILi128EEES8_NS7_ILi64EEEEEENS_10bfloat16_tEfNS_4arch4Sm80ELb0ELb1ELb1ELb1ELb0ELb0ELb0ELb0ELi2ELi4ELi4ELi4ELb0EEENS1_21CollectiveEpilogueBwdISA_SB_SD_Li256ELb1ELb0ELi2EEENS1_19SingleTileSchedulerILb1ELb0ELb0ELi128EEEEEEEEEvNT_6ParamsE$_ZN4cute3eso3ESOILb1ELb0EJNS_6LayoutINS_5tupleIJNS3_IJNS_1CILi1EEENS4_ILi2EEEEEES6_NS4_ILi8EEEEEENS3_IJNS3_IJS5_S5_EEES6_NS4_ILi4EEEEEEEENS_10ViewEngineIPKN7cutlass5ArrayIfLi2ELb1EEEEEEEC2ERKSD_RKSK_:
[----:B------:R-:W-:Y:S01]  /*a700*/  IADD3 R2, R60, -c[0x0][0x20], RZ ;  /* 0x800008003c027a10 */ /* 0x000fe20007ffe0ff */
[----:B------:R-:W-:Y:S01]  /*a710*/  IMAD.MOV.U32 R9, RZ, RZ, R5 ;  /* 0x000000ffff097224 */ /* 0x000fe200078e0005 */
[----:B------:R-:W-:-:S04]  /*a720*/  MOV R7, 0x0 ;  /* 0x0000000000077802 */ /* 0x000fc80000000f00 */
[----:B------:R1:W-:Y:S01]  /*a730*/  STL.64 [R2], R8 ;  /* 0x0000000802007387 */ /* 0x0003e20000100a00 */
[----:B------:R-:W-:Y:S05]  /*a740*/  RET.REL.NODEC R6 `(_ZN7cutlass13device_kernelIN5flash19enable_sm80_to_sm89INS1_16FlashAttnBwdSm80INS1_25CollectiveMainloopBwdSm80ILi2ELi2EN4cute5tupleIJNS5_1CILi128EEES8_NS7_ILi64EEEEEENS_10bfloat16_tEfNS_4arch4Sm80ELb0ELb1ELb1ELb1ELb0ELb0ELb0ELb0ELi2ELi4ELi4ELi4ELb0EEENS1_21CollectiveEpilogueBwdISA_SB_SD_Li256ELb1ELb0ELi2EEENS1_19SingleTileSchedulerILb1ELb0ELb0ELi128EEEEEEEEEvNT_6ParamsE) ;  /* 0xffff58b006007950 */ /* 0x000fea0003c3ffff */
        .type           $_ZN7cutlass13device_kernelIN5flash19enable_sm80_to_sm89INS1_16FlashAttnBwdSm80INS1_25CollectiveMainloopBwdSm80ILi2ELi2EN4cute5tupleIJNS5_1CILi128EEES8_NS7_ILi64EEEEEENS_10bfloat16_tEfNS_4arch4Sm80ELb0ELb1ELb1ELb1ELb0ELb0ELb0ELb0ELi2ELi4ELi4ELi4ELb0EEENS1_21CollectiveEpilogueBwdISA_SB_SD_Li256ELb1ELb0ELi2EEENS1_19SingleTileSchedulerILb1ELb0ELb0ELi128EEEEEEEEEvNT_6ParamsE$_ZN4cute3eso3ESOILb1ELb0EJNS_6LayoutINS_5tupleIJNS3_IJNS_1CILi1EEENS4_ILi2EEEEEES6_NS4_ILi8EEEEEENS3_IJNS3_IJS5_S5_EEES6_NS4_ILi4EEEEEEEENS_10ViewEngineIPN7cutlass5ArrayINSF_10bfloat16_tELi2ELb0EEEEEEEC2ERKSD_RKSK_,@function
        .size           $_ZN7cutlass13device_kernelIN5flash19enable_sm80_to_sm89INS1_16FlashAttnBwdSm80INS1_25CollectiveMainloopBwdSm80ILi2ELi2EN4cute5tupleIJNS5_1CILi128EEES8_NS7_ILi64EEEEEENS_10bfloat16_tEfNS_4arch4Sm80ELb0ELb1ELb1ELb1ELb0ELb0ELb0ELb0ELi2ELi4ELi4ELi4ELb0EEENS1_21CollectiveEpilogueBwdISA_SB_SD_Li256ELb1ELb0ELi2EEENS1_19SingleTileSchedulerILb1ELb0ELb0ELi128EEEEEEEEEvNT_6ParamsE$_ZN4cute3eso3ESOILb1ELb0EJNS_6LayoutINS_5tupleIJNS3_IJNS_1CILi1EEENS4_ILi2EEEEEES6_NS4_ILi8EEEEEENS3_IJNS3_IJS5_S5_EEES6_NS4_ILi4EEEEEEEENS_10ViewEngineIPN7cutlass5ArrayINSF_10bfloat16_tELi2ELb0EEEEEEEC2ERKSD_RKSK_,($_ZN7cutlass13device_kernelIN5flash19enable_sm80_to_sm89INS1_16FlashAttnBwdSm80INS1_25CollectiveMainloopBwdSm80ILi2ELi2EN4cute5tupleIJNS5_1CILi128EEES8_NS7_ILi64EEEEEENS_10bfloat16_tEfNS_4arch4Sm80ELb0ELb1ELb1ELb1ELb0ELb0ELb0ELb0ELi2ELi4ELi4ELi4ELb0EEENS1_21CollectiveEpilogueBwdISA_SB_SD_Li256ELb1ELb0ELi2EEENS1_19SingleTileSchedulerILb1ELb0ELb0ELi128EEEEEEEEEvNT_6ParamsE$_ZN4cute3eso3ESOILb1ELb0EJNS_6LayoutINS_5tupleIJNS3_IJNS_1CILi1EEENS4_ILi2EEES6_EEEEEENS3_IJNS3_IJS5_S5_S6_EEEEEEEENS_10ViewEngineIPjEEEEC2ERKSB_RKSE_ - $_ZN7cutlass13device_kernelIN5flash19enable_sm80_to_sm89INS1_16FlashAttnBwdSm80INS1_25CollectiveMainloopBwdSm80ILi2ELi2EN4cute5tupleIJNS5_1CILi128EEES8_NS7_ILi64EEEEEENS_10bfloat16_tEfNS_4arch4Sm80ELb0ELb1ELb1ELb1ELb0ELb0ELb0ELb0ELi2ELi4ELi4ELi4ELb0EEENS1_21CollectiveEpilogueBwdISA_SB_SD_Li256ELb1ELb0ELi2EEENS1_19SingleTileSchedulerILb1ELb0ELb0ELi128EEEEEEEEEvNT_6ParamsE$_ZN4cute3eso3ESOILb1ELb0EJNS_6LayoutINS_5tupleIJNS3_IJNS_1CILi1EEENS4_ILi2EEEEEES6_NS4_ILi8EEEEEENS3_IJNS3_IJS5_S5_EEES6_NS4_ILi4EEEEEEEENS_10ViewEngineIPN7cutlass5ArrayINSF_10bfloat16_tELi2ELb0EEEEEEEC2ERKSD_RKSK_)
$_ZN7cutlass13device_kernelIN5flash19enable_sm80_to_sm89INS1_16FlashAttnBwdSm80INS1_25CollectiveMainloopBwdSm80ILi2ELi2EN4cute5tupleIJNS5_1CILi128EEES8_NS7_ILi64EEEEEENS_10bfloat16_tEfNS_4arch4Sm80ELb0ELb1ELb1ELb1ELb0ELb0ELb0ELb0ELi2ELi4ELi4ELi4ELb0EEENS1_21CollectiveEpilogueBwdISA_SB_SD_Li256ELb1ELb0ELi2EEENS1_19SingleTileSchedulerILb1ELb0ELb0ELi128EEEEEEEEEvNT_6ParamsE$_ZN4cute3eso3ESOILb1ELb0EJNS_6LayoutINS_5tupleIJNS3_IJNS_1CILi1EEENS4_ILi2EEEEEES6_NS4_ILi8EEEEEENS3_IJNS3_IJS5_S5_EEES6_NS4_ILi4EEEEEEEENS_10ViewEngineIPN7cutlass5ArrayINSF_10bfloat16_tELi2ELb0EEEEEEEC2ERKSD_RKSK_:
[----:B------:R-:W-:Y:S01]  /*a750*/  IADD3 R2, R60, -c[0x0][0x20], RZ ;  /* 0x800008003c027a10 */ /* 0x000fe20007ffe0ff */
[----:B------:R-:W-:Y:S01]  /*a760*/  IMAD.MOV.U32 R9, RZ, RZ, R5 ;  /* 0x000000ffff097224 */ /* 0x000fe200078e0005 */
[----:B------:R-:W-:-:S04]  /*a770*/  MOV R7, 0x0 ;  /* 0x0000000000077802 */ /* 0x000fc80000000f00 */
[----:B------:R1:W-:Y:S01]  /*a780*/  STL.64 [R2], R8 ;  /* 0x0000000802007387 */ /* 0x0003e20000100a00 */
[----:B------:R-:W-:Y:S05]  /*a790*/  RET.REL.NODEC R6 `(_ZN7cutlass13device_kernelIN5flash19enable_sm80_to_sm89INS1_16FlashAttnBwdSm80INS1_25CollectiveMainloopBwdSm80ILi2ELi2EN4cute5tupleIJNS5_1CILi128EEES8_NS7_ILi64EEEEEENS_10bfloat16_tEfNS_4arch4Sm80ELb0ELb1ELb1ELb1ELb0ELb0ELb0ELb0ELi2ELi4ELi4ELi4ELb0EEENS1_21CollectiveEpilogueBwdISA_SB_SD_Li256ELb1ELb0ELi2EEENS1_19SingleTileSchedulerILb1ELb0ELb0ELi128EEEEEEEEEvNT_6ParamsE) ;  /* 0xffff586006007950 */ /* 0x000fea0003c3ffff */
        .type           $_ZN7cutlass13device_kernelIN5flash19enable_sm80_to_sm89INS1_16FlashAttnBwdSm80INS1_25CollectiveMainloopBwdSm80ILi2ELi2EN4cute5tupleIJNS5_1CILi128EEES8_NS7_ILi64EEEEEENS_10bfloat16_tEfNS_4arch4Sm80ELb0ELb1ELb1ELb1ELb0ELb0ELb0ELb0ELi2ELi4ELi4ELi4ELb0EEENS1_21CollectiveEpilogueBwdISA_SB_SD_Li256ELb1ELb0ELi2EEENS1_19SingleTileSchedulerILb1ELb0ELb0ELi128EEEEEEEEEvNT_6ParamsE$_ZN4cute3eso3ESOILb1ELb0EJNS_6LayoutINS_5tupleIJNS3_IJNS_1CILi1EEENS4_ILi2EEES6_EEEEEENS3_IJNS3_IJS5_S5_S6_EEEEEEEENS_10ViewEngineIPjEEEEC2ERKSB_RKSE_,@function
        .size           $_ZN7cutlass13device_kernelIN5flash19enable_sm80_to_sm89INS1_16FlashAttnBwdSm80INS1_25CollectiveMainloopBwdSm80ILi2ELi2EN4cute5tupleIJNS5_1CILi128EEES8_NS7_ILi64EEEEEENS_10bfloat16_tEfNS_4arch4Sm80ELb0ELb1ELb1ELb1ELb0ELb0ELb0ELb0ELi2ELi4ELi4ELi4ELb0EEENS1_21CollectiveEpilogueBwdISA_SB_SD_Li256ELb1ELb0ELi2EEENS1_19SingleTileSchedulerILb1ELb0ELb0ELi128EEEEEEEEEvNT_6ParamsE$_ZN4cute3eso3ESOILb1ELb0EJNS_6LayoutINS_5tupleIJNS3_IJNS_1CILi1EEENS4_ILi2EEES6_EEEEEENS3_IJNS3_IJS5_S5_S6_EEEEEEEENS_10ViewEngineIPjEEEEC2ERKSB_RKSE_,($_ZN7cutlass13device_kernelIN5flash19enable_sm80_to_sm89INS1_16FlashAttnBwdSm80INS1_25CollectiveMainloopBwdSm80ILi2ELi2EN4cute5tupleIJNS5_1CILi128EEES8_NS7_ILi64EEEEEENS_10bfloat16_tEfNS_4arch4Sm80ELb0ELb1ELb1ELb1ELb0ELb0ELb0ELb0ELi2ELi4ELi4ELi4ELb0EEENS1_21CollectiveEpilogueBwdISA_SB_SD_Li256ELb1ELb0ELi2EEENS1_19SingleTileSchedulerILb1ELb0ELb0ELi128EEEEEEEEEvNT_6ParamsE$_ZN4cute3eso3ESOILb1ELb0EJNS_6LayoutINS_5tupleIJNS3_IJNS_1CILi1EEENS4_ILi4EEEEEENS4_ILi2EEES6_EEENS3_IJNS3_IJNS4_ILi0EEES5_EEES6_NS4_ILi8EEEEEEEENS_10ViewEngineIPfEEEEC2ERKSE_RKSH_ - $_ZN7cutlass13device_kernelIN5flash19enable_sm80_to_sm89INS1_16FlashAttnBwdSm80INS1_25CollectiveMainloopBwdSm80ILi2ELi2EN4cute5tupleIJNS5_1CILi128EEES8_NS7_ILi64EEEEEENS_10bfloat16_tEfNS_4arch4Sm80ELb0ELb1ELb1ELb1ELb0ELb0ELb0ELb0ELi2ELi4ELi4ELi4ELb0EEENS1_21CollectiveEpilogueBwdISA_SB_SD_Li256ELb1ELb0ELi2EEENS1_19SingleTileSchedulerILb1ELb0ELb0ELi128EEEEEEEEEvNT_6ParamsE$_ZN4cute3eso3ESOILb1ELb0EJNS_6LayoutINS_5tupleIJNS3_IJNS_1CILi1EEENS4_ILi2EEES6_EEEEEENS3_IJNS3_IJS5_S5_S6_EEEEEEEENS_10ViewEngineIPjEEEEC2ERKSB_RKSE_)
$_ZN7cutlass13device_kernelIN5flash19enable_sm80_to_sm89INS1_16FlashAttnBwdSm80INS1_25CollectiveMainloopBwdSm80ILi2ELi2EN4cute5tupleIJNS5_1CILi128EEES8_NS7_ILi64EEEEEENS_10bfloat16_tEfNS_4arch4Sm80ELb0ELb1ELb1ELb1ELb0ELb0ELb0ELb0ELi2ELi4ELi4ELi4ELb0EEENS1_21CollectiveEpilogueBwdISA_SB_SD_Li256ELb1ELb0ELi2EEENS1_19SingleTileSchedulerILb1ELb0ELb0ELi128EEEEEEEEEvNT_6ParamsE$_ZN4cute3eso3ESOILb1ELb0EJNS_6LayoutINS_5tupleIJNS3_IJNS_1CILi1EEENS4_ILi2EEES6_EEEEEENS3_IJNS3_IJS5_S5_S6_EEEEEEEENS_10ViewEngineIPjEEEEC2ERKSB_RKSE_:
[----:B------:R-:W-:Y:S02]  /*a7a0*/  IADD3 R2, R70, -c[0x0][0x20], RZ ;  /* 0x8000080046027a10 */ /* 0x000fe40007ffe0ff */
[----:B------:R-:W-:-:S03]  /*a7b0*/  MOV R5, 0x0 ;  /* 0x0000000000057802 */ /* 0x000fc60000000f00 */
[----:B------:R1:W-:Y:S01]  /*a7c0*/  STL.64 [R2], R12 ;  /* 0x0000000c02007387 */ /* 0x0003e20000100a00 */
[----:B------:R-:W-:Y:S05]  /*a7d0*/  RET.REL.NODEC R4 `(_ZN7cutlass13device_kernelIN5flash19enable_sm80_to_sm89INS1_16FlashAttnBwdSm80INS1_25CollectiveMainloopBwdSm80ILi2ELi2EN4cute5tupleIJNS5_1CILi128EEES8_NS7_ILi64EEEEEENS_10bfloat16_tEfNS_4arch4Sm80ELb0ELb1ELb1ELb1ELb0ELb0ELb0ELb0ELi2ELi4ELi4ELi4ELb0EEENS1_21CollectiveEpilogueBwdISA_SB_SD_Li256ELb1ELb0ELi2EEENS1_19SingleTileSchedulerILb1ELb0ELb0ELi128EEEEEEEEEvNT_6ParamsE) ;  /* 0xffff582004007950 */ /* 0x000fea0003c3ffff */
        .type           $_ZN7cutlass13device_kernelIN5flash19enable_sm80_to_sm89INS1_16FlashAttnBwdSm80INS1_25CollectiveMainloopBwdSm80ILi2ELi2EN4cute5tupleIJNS5_1CILi128EEES8_NS7_ILi64EEEEEENS_10bfloat16_tEfNS_4arch4Sm80ELb0ELb1ELb1ELb1ELb0ELb0ELb0ELb0ELi2ELi4ELi4ELi4ELb0EEENS1_21CollectiveEpilogueBwdISA_SB_SD_Li256ELb1ELb0ELi2EEENS1_19SingleTileSchedulerILb1ELb0ELb0ELi128EEEEEEEEEvNT_6ParamsE$_ZN4cute3eso3ESOILb1ELb0EJNS_6LayoutINS_5tupleIJNS3_IJNS_1CILi1EEENS4_ILi4EEEEEENS4_ILi2EEES6_EEENS3_IJNS3_IJNS4_ILi0EEES5_EEES6_NS4_ILi8EEEEEEEENS_10ViewEngineIPfEEEEC2ERKSE_RKSH_,@function
        .size           $_ZN7cutlass13device_kernelIN5flash19enable_sm80_to_sm89INS1_16FlashAttnBwdSm80INS1_25CollectiveMainloopBwdSm80ILi2ELi2EN4cute5tupleIJNS5_1CILi128EEES8_NS7_ILi64EEEEEENS_10bfloat16_tEfNS_4arch4Sm80ELb0ELb1ELb1ELb1ELb0ELb0ELb0ELb0ELi2ELi4ELi4ELi4ELb0EEENS1_21CollectiveEpilogueBwdISA_SB_SD_Li256ELb1ELb0ELi2EEENS1_19SingleTileSchedulerILb1ELb0ELb0ELi128EEEEEEEEEvNT_6ParamsE$_ZN4cute3eso3ESOILb1ELb0EJNS_6LayoutINS_5tupleIJNS3_IJNS_1CILi1EEENS4_ILi4EEEEEENS4_ILi2EEES6_EEENS3_IJNS3_IJNS4_ILi0EEES5_EEES6_NS4_ILi8EEEEEEEENS_10ViewEngineIPfEEEEC2ERKSE_RKSH_,($_ZN7cutlass13device_kernelIN5flash19enable_sm80_to_sm89INS1_16FlashAttnBwdSm80INS1_25CollectiveMainloopBwdSm80ILi2ELi2EN4cute5tupleIJNS5_1CILi128EEES8_NS7_ILi64EEEEEENS_10bfloat16_tEfNS_4arch4Sm80ELb0ELb1ELb1ELb1ELb0ELb0ELb0ELb0ELi2ELi4ELi4ELi4ELb0EEENS1_21CollectiveEpilogueBwdISA_SB_SD_Li256ELb1ELb0ELi2EEENS1_19SingleTileSchedulerILb1ELb0ELb0ELi128EEEEEEEEEvNT_6ParamsE$_ZN4cute3eso3ESOILb1ELb0EJNS_6LayoutINS_5tupleIJNS3_IJNS_1CILi1EEES5_EEEEEENS3_IJNS3_IJS5_NS4_ILi0EEEEEEEEEEENS_10ViewEngineINS_8gmem_ptrIPKN7cutlass9uint128_tEEEEEEEC2ERKSB_RKSJ_ - $_ZN7cutlass13device_kernelIN5flash19enable_sm80_to_sm89INS1_16FlashAttnBwdSm80INS1_25CollectiveMainloopBwdSm80ILi2ELi2EN4cute5tupleIJNS5_1CILi128EEES8_NS7_ILi64EEEEEENS_10bfloat16_tEfNS_4arch4Sm80ELb0ELb1ELb1ELb1ELb0ELb0ELb0ELb0ELi2ELi4ELi4ELi4ELb0EEENS1_21CollectiveEpilogueBwdISA_SB_SD_Li256ELb1ELb0ELi2EEENS1_19SingleTileSchedulerILb1ELb0ELb0ELi128EEEEEEEEEvNT_6ParamsE$_ZN4cute3eso3ESOILb1ELb0EJNS_6LayoutINS_5tupleIJNS3_IJNS_1CILi1EEENS4_ILi4EEEEEENS4_ILi2EEES6_EEENS3_IJNS3_IJNS4_ILi0EEES5_EEES6_NS4_ILi8EEEEEEEENS_10ViewEngineIPfEEEEC2ERKSE_RKSH_)
$_ZN7cutlass13device_kernelIN5flash19enable_sm80_to_sm89INS1_16FlashAttnBwdSm80INS1_25CollectiveMainloopBwdSm80ILi2ELi2EN4cute5tupleIJNS5_1CILi128EEES8_NS7_ILi64EEEEEENS_10bfloat16_tEfNS_4arch4Sm80ELb0ELb1ELb1ELb1ELb0ELb0ELb0ELb0ELi2ELi4ELi4ELi4ELb0EEENS1_21CollectiveEpilogueBwdISA_SB_SD_Li256ELb1ELb0ELi2EEENS1_19SingleTileSchedulerILb1ELb0ELb0ELi128EEEEEEEEEvNT_6ParamsE$_ZN4cute3eso3ESOILb1ELb0EJNS_6LayoutINS_5tupleIJNS3_IJNS_1CILi1EEENS4_ILi4EEEEEENS4_ILi2EEES6_EEENS3_IJNS3_IJNS4_ILi0EEES5_EEES6_NS4_ILi8EEEEEEEENS_10ViewEngineIPfEEEEC2ERKSE_RKSH_:
[----:B------:R-:W-:Y:S01]  /*a7e0*/  IADD3 R2, R63, -c[0x0][0x20], RZ ;  /* 0x800008003f027a10 */ /* 0x000fe20007ffe0ff */
[----:B------:R-:W-:Y:S01]  /*a7f0*/  IMAD.MOV.U32 R61, RZ, RZ, R59 ;  /* 0x000000ffff3d7224 */ /* 0x000fe200078e003b */
[----:B------:R-:W-:-:S04]  /*a800*/  MOV R5, 0x0 ;  /* 0x0000000000057802 */ /* 0x000fc80000000f00 */
[----:B------:R1:W-:Y:S01]  /*a810*/  STL.64 [R2], R60 ;  /* 0x0000003c02007387 */ /* 0x0003e20000100a00 */
[----:B------:R-:W-:Y:S05]  /*a820*/  RET.REL.NODEC R4 `(_ZN7cutlass13device_kernelIN5flash19enable_sm80_to_sm89INS1_16FlashAttnBwdSm80INS1_25CollectiveMainloopBwdSm80ILi2ELi2EN4cute5tupleIJNS5_1CILi128EEES8_NS7_ILi64EEEEEENS_10bfloat16_tEfNS_4arch4Sm80ELb0ELb1ELb1ELb1ELb0ELb0ELb0ELb0ELi2ELi4ELi4ELi4ELb0EEENS1_21CollectiveEpilogueBwdISA_SB_SD_Li256ELb1ELb0ELi2EEENS1_19SingleTileSchedulerILb1ELb0ELb0ELi128EEEEEEEEEvNT_6ParamsE) ;  /* 0xffff57d004007950 */ /* 0x000fea0003c3ffff */
        .type           $_ZN7cutlass13device_kernelIN5flash19enable_sm80_to_sm89INS1_16FlashAttnBwdSm80INS1_25CollectiveMainloopBwdSm80ILi2ELi2EN4cute5tupleIJNS5_1CILi128EEES8_NS7_ILi64EEEEEENS_10bfloat16_tEfNS_4arch4Sm80ELb0ELb1ELb1ELb1ELb0ELb0ELb0ELb0ELi2ELi4ELi4ELi4ELb0EEENS1_21CollectiveEpilogueBwdISA_SB_SD_Li256ELb1ELb0ELi2EEENS1_19SingleTileSchedulerILb1ELb0ELb0ELi128EEEEEEEEEvNT_6ParamsE$_ZN4cute3eso3ESOILb1ELb0EJNS_6LayoutINS_5tupleIJNS3_IJNS_1CILi1EEES5_EEEEEENS3_IJNS3_IJS5_NS4_ILi0EEEEEEEEEEENS_10ViewEngineINS_8gmem_ptrIPKN7cutlass9uint128_tEEEEEEEC2ERKSB_RKSJ_,@function
        .size           $_ZN7cutlass13device_kernelIN5flash19enable_sm80_to_sm89INS1_16FlashAttnBwdSm80INS1_25CollectiveMainloopBwdSm80ILi2ELi2EN4cute5tupleIJNS5_1CILi128EEES8_NS7_ILi64EEEEEENS_10bfloat16_tEfNS_4arch4Sm80ELb0ELb1ELb1ELb1ELb0ELb0ELb0ELb0ELi2ELi4ELi4ELi4ELb0EEENS1_21CollectiveEpilogueBwdISA_SB_SD_Li256ELb1ELb0ELi2EEENS1_19SingleTileSchedulerILb1ELb0ELb0ELi128EEEEEEEEEvNT_6ParamsE$_ZN4cute3eso3ESOILb1ELb0EJNS_6LayoutINS_5tupleIJNS3_IJNS_1CILi1EEES5_EEEEEENS3_IJNS3_IJS5_NS4_ILi0EEEEEEEEEEENS_10ViewEngineINS_8gmem_ptrIPKN7cutlass9uint128_tEEEEEEEC2ERKSB_RKSJ_,($_ZN7cutlass13device_kernelIN5flash19enable_sm80_to_sm89INS1_16FlashAttnBwdSm80INS1_25CollectiveMainloopBwdSm80ILi2ELi2EN4cute5tupleIJNS5_1CILi128EEES8_NS7_ILi64EEEEEENS_10bfloat16_tEfNS_4arch4Sm80ELb0ELb1ELb1ELb1ELb0ELb0ELb0ELb0ELi2ELi4ELi4ELi4ELb0EEENS1_21CollectiveEpilogueBwdISA_SB_SD_Li256ELb1ELb0ELi2EEENS1_19SingleTileSchedulerILb1ELb0ELb0ELi128EEEEEEEEEvNT_6ParamsE$_ZN4cute3eso3ESOILb1ELb0EJNS_6LayoutINS_5tupleIJNS3_IJNS_1CILi1EEES5_EEEEEENS3_IJNS3_IJS5_NS4_ILi0EEEEEEEEEEENS_10ViewEngineINS_8smem_ptrIPN7cutlass9uint128_tEEEEEEEC2ERKSB_RKSI_ - $_ZN7cutlass13device_kernelIN5flash19enable_sm80_to_sm89INS1_16FlashAttnBwdSm80INS1_25CollectiveMainloopBwdSm80ILi2ELi2EN4cute5tupleIJNS5_1CILi128EEES8_NS7_ILi64EEEEEENS_10bfloat16_tEfNS_4arch4Sm80ELb0ELb1ELb1ELb1ELb0ELb0ELb0ELb0ELi2ELi4ELi4ELi4ELb0EEENS1_21CollectiveEpilogueBwdISA_SB_SD_Li256ELb1ELb0ELi2EEENS1_19SingleTileSchedulerILb1ELb0ELb0ELi128EEEEEEEEEvNT_6ParamsE$_ZN4cute3eso3ESOILb1ELb0EJNS_6LayoutINS_5tupleIJNS3_IJNS_1CILi1EEES5_EEEEEENS3_IJNS3_IJS5_NS4_ILi0EEEEEEEEEEENS_10ViewEngineINS_8gmem_ptrIPKN7cutlass9uint128_tEEEEEEEC2ERKSB_RKSJ_)
$_ZN7cutlass13device_kernelIN5flash19enable_sm80_to_sm89INS1_16FlashAttnBwdSm80INS1_25CollectiveMainloopBwdSm80ILi2ELi2EN4cute5tupleIJNS5_1CILi128EEES8_NS7_ILi64EEEEEENS_10bfloat16_tEfNS_4arch4Sm80ELb0ELb1ELb1ELb1ELb0ELb0ELb0ELb0ELi2ELi4ELi4ELi4ELb0EEENS1_21CollectiveEpilogueBwdISA_SB_SD_Li256ELb1ELb0ELi2EEENS1_19SingleTileSchedulerILb1ELb0ELb0ELi128EEEEEEEEEvNT_6ParamsE$_ZN4cute3eso3ESOILb1ELb0EJNS_6LayoutINS_5tupleIJNS3_IJNS_1CILi1EEES5_EEEEEENS3_IJNS3_IJS5_NS4_ILi0EEEEEEEEEEENS_10ViewEngineINS_8gmem_ptrIPKN7cutlass9uint128_tEEEEEEEC2ERKSB_RKSJ_:
[----:B------:R-:W-:Y:S02]  /*a830*/  IADD3 R4, R13, -c[0x0][0x20], RZ ;  /* 0x800008000d047a10 */ /* 0x000fe40007ffe0ff */
[----:B------:R-:W-:-:S03]  /*a840*/  MOV R11, 0x0 ;  /* 0x00000000000b7802 */ /* 0x000fc60000000f00 */
[----:B------:R1:W-:Y:S01]  /*a850*/  STL.64 [R4], R2 ;  /* 0x0000000204007387 */ /* 0x0003e20000100a00 */
[----:B------:R-:W-:Y:S05]  /*a860*/  RET.REL.NODEC R10 `(_ZN7cutlass13device_kernelIN5flash19enable_sm80_to_sm89INS1_16FlashAttnBwdSm80INS1_25CollectiveMainloopBwdSm80ILi2ELi2EN4cute5tupleIJNS5_1CILi128EEES8_NS7_ILi64EEEEEENS_10bfloat16_tEfNS_4arch4Sm80ELb0ELb1ELb1ELb1ELb0ELb0ELb0ELb0ELi2ELi4ELi4ELi4ELb0EEENS1_21CollectiveEpilogueBwdISA_SB_SD_Li256ELb1ELb0ELi2EEENS1_19SingleTileSchedulerILb1ELb0ELb0ELi128EEEEEEEEEvNT_6ParamsE) ;  /* 0xffff57900a007950 */ /* 0x000fea0003c3ffff */
        .type           $_ZN7cutlass13device_kernelIN5flash19enable_sm80_to_sm89INS1_16FlashAttnBwdSm80INS1_25CollectiveMainloopBwdSm80ILi2ELi2EN4cute5tupleIJNS5_1CILi128EEES8_NS7_ILi64EEEEEENS_10bfloat16_tEfNS_4arch4Sm80ELb0ELb1ELb1ELb1ELb0ELb0ELb0ELb0ELi2ELi4ELi4ELi4ELb0EEENS1_21CollectiveEpilogueBwdISA_SB_SD_Li256ELb1ELb0ELi2EEENS1_19SingleTileSchedulerILb1ELb0ELb0ELi128EEEEEEEEEvNT_6ParamsE$_ZN4cute3eso3ESOILb1ELb0EJNS_6LayoutINS_5tupleIJNS3_IJNS_1CILi1EEES5_EEEEEENS3_IJNS3_IJS5_NS4_ILi0EEEEEEEEEEENS_10ViewEngineINS_8smem_ptrIPN7cutlass9uint128_tEEEEEEEC2ERKSB_RKSI_,@function
        .size           $_ZN7cutlass13device_kernelIN5flash19enable_sm80_to_sm89INS1_16FlashAttnBwdSm80INS1_25CollectiveMainloopBwdSm80ILi2ELi2EN4cute5tupleIJNS5_1CILi128EEES8_NS7_ILi64EEEEEENS_10bfloat16_tEfNS_4arch4Sm80ELb0ELb1ELb1ELb1ELb0ELb0ELb0ELb0ELi2ELi4ELi4ELi4ELb0EEENS1_21CollectiveEpilogueBwdISA_SB_SD_Li256ELb1ELb0ELi2EEENS1_19SingleTileSchedulerILb1ELb0ELb0ELi128EEEEEEEEEvNT_6ParamsE$_ZN4cute3eso3ESOILb1ELb0EJNS_6LayoutINS_5tupleIJNS3_IJNS_1CILi1EEES5_EEEEEENS3_IJNS3_IJS5_NS4_ILi0EEEEEEEEEEENS_10ViewEngineINS_8smem_ptrIPN7cutlass9uint128_tEEEEEEEC2ERKSB_RKSI_,($_ZN7cutlass13device_kernelIN5flash19enable_sm80_to_sm89INS1_16FlashAttnBwdSm80INS1_25CollectiveMainloopBwdSm80ILi2ELi2EN4cute5tupleIJNS5_1CILi128EEES8_NS7_ILi64EEEEEENS_10bfloat16_tEfNS_4arch4Sm80ELb0ELb1ELb1ELb1ELb0ELb0ELb0ELb0ELi2ELi4ELi4ELi4ELb0EEENS1_21CollectiveEpilogueBwdISA_SB_SD_Li256ELb1ELb0ELi2EEENS1_19SingleTileSchedulerILb1ELb0ELb0ELi128EEEEEEEEEvNT_6ParamsE$_ZN4cute3eso3ESOILb1ELb0EJNS_6LayoutINS_5tupleIJNS3_IJNS_1CILi1EEES5_EEENS4_ILi32EEEEEENS3_IJNS3_IJNS4_ILi0EEES9_EEENS4_ILi256EEEEEEEENS_10ViewEngineINS_8gmem_ptrIPfEEEEEEC2ERKSD_RKSI_ - $_ZN7cutlass13device_kernelIN5flash19enable_sm80_to_sm89INS1_16FlashAttnBwdSm80INS1_25CollectiveMainloopBwdSm80ILi2ELi2EN4cute5tupleIJNS5_1CILi128EEES8_NS7_ILi64EEEEEENS_10bfloat16_tEfNS_4arch4Sm80ELb0ELb1ELb1ELb1ELb0ELb0ELb0ELb0ELi2ELi4ELi4ELi4ELb0EEENS1_21CollectiveEpilogueBwdISA_SB_SD_Li256ELb1ELb0ELi2EEENS1_19SingleTileSchedulerILb1ELb0ELb0ELi128EEEEEEEEEvNT_6ParamsE$_ZN4cute3eso3ESOILb1ELb0EJNS_6LayoutINS_5tupleIJNS3_IJNS_1CILi1EEES5_EEEEEENS3_IJNS3_IJS5_NS4_ILi0EEEEEEEEEEENS_10ViewEngineINS_8smem_ptrIPN7cutlass9uint128_tEEEEEEEC2ERKSB_RKSI_)
$_ZN7cutlass13device_kernelIN5flash19enable_sm80_to_sm89INS1_16FlashAttnBwdSm80INS1_25CollectiveMainloopBwdSm80ILi2ELi2EN4cute5tupleIJNS5_1CILi128EEES8_NS7_ILi64EEEEEENS_10bfloat16_tEfNS_4arch4Sm80ELb0ELb1ELb1ELb1ELb0ELb0ELb0ELb0ELi2ELi4ELi4ELi4ELb0EEENS1_21CollectiveEpilogueBwdISA_SB_SD_Li256ELb1ELb0ELi2EEENS1_19SingleTileSchedulerILb1ELb0ELb0ELi128EEEEEEEEEvNT_6ParamsE$_ZN4cute3eso3ESOILb1ELb0EJNS_6LayoutINS_5tupleIJNS3_IJNS_1CILi1EEES5_EEEEEENS3_IJNS3_IJS5_NS4_ILi0EEEEEEEEEEENS_10ViewEngineINS_8smem_ptrIPN7cutlass9uint128_tEEEEEEEC2ERKSB_RKSI_:
[----:B------:R-:W-:Y:S02]  /*a870*/  IADD3 R6, R6, -c[0x0][0x20], RZ ;  /* 0x8000080006067a10 */ /* 0x000fe40007ffe0ff */
[----:B------:R-:W-:-:S03]  /*a880*/  MOV R9, 0x0 ;  /* 0x0000000000097802 */ /* 0x000fc60000000f00 */
[----:B------:R1:W-:Y:S01]  /*a890*/  STL.64 [R6], R2 ;  /* 0x0000000206007387 */ /* 0x0003e20000100a00 */
[----:B------:R-:W-:Y:S05]  /*a8a0*/  RET.REL.NODEC R8 `(_ZN7cutlass13device_kernelIN5flash19enable_sm80_to_sm89INS1_16FlashAttnBwdSm80INS1_25CollectiveMainloopBwdSm80ILi2ELi2EN4cute5tupleIJNS5_1CILi128EEES8_NS7_ILi64EEEEEENS_10bfloat16_tEfNS_4arch4Sm80ELb0ELb1ELb1ELb1ELb0ELb0ELb0ELb0ELi2ELi4ELi4ELi4ELb0EEENS1_21CollectiveEpilogueBwdISA_SB_SD_Li256ELb1ELb0ELi2EEENS1_19SingleTileSchedulerILb1ELb0ELb0ELi128EEEEEEEEEvNT_6ParamsE) ;  /* 0xffff575008007950 */ /* 0x000fea0003c3ffff */
        .type           $_ZN7cutlass13device_kernelIN5flash19enable_sm80_to_sm89INS1_16FlashAttnBwdSm80INS1_25CollectiveMainloopBwdSm80ILi2ELi2EN4cute5tupleIJNS5_1CILi128EEES8_NS7_ILi64EEEEEENS_10bfloat16_tEfNS_4arch4Sm80ELb0ELb1ELb1ELb1ELb0ELb0ELb0ELb0ELi2ELi4ELi4ELi4ELb0EEENS1_21CollectiveEpilogueBwdISA_SB_SD_Li256ELb1ELb0ELi2EEENS1_19SingleTileSchedulerILb1ELb0ELb0ELi128EEEEEEEEEvNT_6ParamsE$_ZN4cute3eso3ESOILb1ELb0EJNS_6LayoutINS_5tupleIJNS3_IJNS_1CILi1EEES5_EEENS4_ILi32EEEEEENS3_IJNS3_IJNS4_ILi0EEES9_EEENS4_ILi256EEEEEEEENS_10ViewEngineINS_8gmem_ptrIPfEEEEEEC2ERKSD_RKSI_,@function
        .size           $_ZN7cutlass13device_kernelIN5flash19enable_sm80_to_sm89INS1_16FlashAttnBwdSm80INS1_25CollectiveMainloopBwdSm80ILi2ELi2EN4cute5tupleIJNS5_1CILi128EEES8_NS7_ILi64EEEEEENS_10bfloat16_tEfNS_4arch4Sm80ELb0ELb1ELb1ELb1ELb0ELb0ELb0ELb0ELi2ELi4ELi4ELi4ELb0EEENS1_21CollectiveEpilogueBwdISA_SB_SD_Li256ELb1ELb0ELi2EEENS1_19SingleTileSchedulerILb1ELb0ELb0ELi128EEEEEEEEEvNT_6ParamsE$_ZN4cute3eso3ESOILb1ELb0EJNS_6LayoutINS_5tupleIJNS3_IJNS_1CILi1EEES5_EEENS4_ILi32EEEEEENS3_IJNS3_IJNS4_ILi0EEES9_EEENS4_ILi256EEEEEEEENS_10ViewEngineINS_8gmem_ptrIPfEEEEEEC2ERKSD_RKSI_,($_ZN7cutlass13device_kernelIN5flash19enable_sm80_to_sm89INS1_16FlashAttnBwdSm80INS1_25CollectiveMainloopBwdSm80ILi2ELi2EN4cute5tupleIJNS5_1CILi128EEES8_NS7_ILi64EEEEEENS_10bfloat16_tEfNS_4arch4Sm80ELb0ELb1ELb1ELb1ELb0ELb0ELb0ELb0ELi2ELi4ELi4ELi4ELb0EEENS1_21CollectiveEpilogueBwdISA_SB_SD_Li256ELb1ELb0ELi2EEENS1_19SingleTileSchedulerILb1ELb0ELb0ELi128EEEEEEEEEvNT_6ParamsE$_ZN4cute3eso3ESOILb1ELb0EJNS_6LayoutINS_5tupleIJNS3_IJNS_1CILi1EEES5_EEENS4_ILi32EEEEEENS3_IJNS3_IJNS4_ILi0EEES9_EEENS4_ILi256EEEEEEEEiEEC2ERKSD_RKi - $_ZN7cutlass13device_kernelIN5flash19enable_sm80_to_sm89INS1_16FlashAttnBwdSm80INS1_25CollectiveMainloopBwdSm80ILi2ELi2EN4cute5tupleIJNS5_1CILi128EEES8_NS7_ILi64EEEEEENS_10bfloat16_tEfNS_4arch4Sm80ELb0ELb1ELb1ELb1ELb0ELb0ELb0ELb0ELi2ELi4ELi4ELi4ELb0EEENS1_21CollectiveEpilogueBwdISA_SB_SD_Li256ELb1ELb0ELi2EEENS1_19SingleTileSchedulerILb1ELb0ELb0ELi128EEEEEEEEEvNT_6ParamsE$_ZN4cute3eso3ESOILb1ELb0EJNS_6LayoutINS_5tupleIJNS3_IJNS_1CILi1EEES5_EEENS4_ILi32EEEEEENS3_IJNS3_IJNS4_ILi0EEES9_EEENS4_ILi256EEEEEEEENS_10ViewEngineINS_8gmem_ptrIPfEEEEEEC2ERKSD_RKSI_)
$_ZN7cutlass13device_kernelIN5flash19enable_sm80_to_sm89INS1_16FlashAttnBwdSm80INS1_25CollectiveMainloopBwdSm80ILi2ELi2EN4cute5tupleIJNS5_1CILi128EEES8_NS7_ILi64EEEEEENS_10bfloat16_tEfNS_4arch4Sm80ELb0ELb1ELb1ELb1ELb0ELb0ELb0ELb0ELi2ELi4ELi4ELi4ELb0EEENS1_21CollectiveEpilogueBwdISA_SB_SD_Li256ELb1ELb0ELi2EEENS1_19SingleTileSchedulerILb1ELb0ELb0ELi128EEEEEEEEEvNT_6ParamsE$_ZN4cute3eso3ESOILb1ELb0EJNS_6LayoutINS_5tupleIJNS3_IJNS_1CILi1EEES5_EEENS4_ILi32EEEEEENS3_IJNS3_IJNS4_ILi0EEES9_EEENS4_ILi256EEEEEEEENS_10ViewEngineINS_8gmem_ptrIPfEEEEEEC2ERKSD_RKSI_:
[----:B------:R-:W-:Y:S02]  /*a8b0*/  IADD3 R63, R63, -c[0x0][0x20], RZ ;  /* 0x800008003f3f7a10 */ /* 0x000fe40007ffe0ff */
[----:B------:R-:W-:-:S03]  /*a8c0*/  MOV R5, 0x0 ;  /* 0x0000000000057802 */ /* 0x000fc60000000f00 */
[----:B------:R1:W-:Y:S01]  /*a8d0*/  STL.64 [R63], R2 ;  /* 0x000000023f007387 */ /* 0x0003e20000100a00 */
[----:B------:R-:W-:Y:S05]  /*a8e0*/  RET.REL.NODEC R4 `(_ZN7cutlass13device_kernelIN5flash19enable_sm80_to_sm89INS1_16FlashAttnBwdSm80INS1_25CollectiveMainloopBwdSm80ILi2ELi2EN4cute5tupleIJNS5_1CILi128EEES8_NS7_ILi64EEEEEENS_10bfloat16_tEfNS_4arch4Sm80ELb0ELb1ELb1ELb1ELb0ELb0ELb0ELb0ELi2ELi4ELi4ELi4ELb0EEENS1_21CollectiveEpilogueBwdISA_SB_SD_Li256ELb1ELb0ELi2EEENS1_19SingleTileSchedulerILb1ELb0ELb0ELi128EEEEEEEEEvNT_6ParamsE) ;  /* 0xffff571004007950 */ /* 0x000fea0003c3ffff */
        .type           $_ZN7cutlass13device_kernelIN5flash19enable_sm80_to_sm89INS1_16FlashAttnBwdSm80INS1_25CollectiveMainloopBwdSm80ILi2ELi2EN4cute5tupleIJNS5_1CILi128EEES8_NS7_ILi64EEEEEENS_10bfloat16_tEfNS_4arch4Sm80ELb0ELb1ELb1ELb1ELb0ELb0ELb0ELb0ELi2ELi4ELi4ELi4ELb0EEENS1_21CollectiveEpilogueBwdISA_SB_SD_Li256ELb1ELb0ELi2EEENS1_19SingleTileSchedulerILb1ELb0ELb0ELi128EEEEEEEEEvNT_6ParamsE$_ZN4cute3eso3ESOILb1ELb0EJNS_6LayoutINS_5tupleIJNS3_IJNS_1CILi1EEES5_EEENS4_ILi32EEEEEENS3_IJNS3_IJNS4_ILi0EEES9_EEENS4_ILi256EEEEEEEEiEEC2ERKSD_RKi,@function
        .size           $_ZN7cutlass13device_kernelIN5flash19enable_sm80_to_sm89INS1_16FlashAttnBwdSm80INS1_25CollectiveMainloopBwdSm80ILi2ELi2EN4cute5tupleIJNS5_1CILi128EEES8_NS7_ILi64EEEEEENS_10bfloat16_tEfNS_4arch4Sm80ELb0ELb1ELb1ELb1ELb0ELb0ELb0ELb0ELi2ELi4ELi4ELi4ELb0EEENS1_21CollectiveEpilogueBwdISA_SB_SD_Li256ELb1ELb0ELi2EEENS1_19SingleTileSchedulerILb1ELb0ELb0ELi128EEEEEEEEEvNT_6ParamsE$_ZN4cute3eso3ESOILb1ELb0EJNS_6LayoutINS_5tupleIJNS3_IJNS_1CILi1EEES5_EEENS4_ILi32EEEEEENS3_IJNS3_IJNS4_ILi0EEES9_EEENS4_ILi256EEEEEEEEiEEC2ERKSD_RKi,($_ZN7cutlass13device_kernelIN5flash19enable_sm80_to_sm89INS1_16FlashAttnBwdSm80INS1_25CollectiveMainloopBwdSm80ILi2ELi2EN4cute5tupleIJNS5_1CILi128EEES8_NS7_ILi64EEEEEENS_10bfloat16_tEfNS_4arch4Sm80ELb0ELb1ELb1ELb1ELb0ELb0ELb0ELb0ELi2ELi4ELi4ELi4ELb0EEENS1_21CollectiveEpilogueBwdISA_SB_SD_Li256ELb1ELb0ELi2EEENS1_19SingleTileSchedulerILb1ELb0ELb0ELi128EEEEEEEEEvNT_6ParamsE$_ZN4cute3eso3ESOILb1ELb0EJNS_6LayoutINS_5tupleIJNS3_IJNS_1CILi2EEES5_EEEEEENS3_IJNS3_IJNS4_ILi1EEES5_EEEEEEEENS_10ViewEngineIPKfEEEEC2ERKSB_RKSF_ - $_ZN7cutlass13device_kernelIN5flash19enable_sm80_to_sm89INS1_16FlashAttnBwdSm80INS1_25CollectiveMainloopBwdSm80ILi2ELi2EN4cute5tupleIJNS5_1CILi128EEES8_NS7_ILi64EEEEEENS_10bfloat16_tEfNS_4arch4Sm80ELb0ELb1ELb1ELb1ELb0ELb0ELb0ELb0ELi2ELi4ELi4ELi4ELb0EEENS1_21CollectiveEpilogueBwdISA_SB_SD_Li256ELb1ELb0ELi2EEENS1_19SingleTileSchedulerILb1ELb0ELb0ELi128EEEEEEEEEvNT_6ParamsE$_ZN4cute3eso3ESOILb1ELb0EJNS_6LayoutINS_5tupleIJNS3_IJNS_1CILi1EEES5_EEENS4_ILi32EEEEEENS3_IJNS3_IJNS4_ILi0EEES9_EEENS4_ILi256EEEEEEEEiEEC2ERKSD_RKi)
$_ZN7cutlass13device_kernelIN5flash19enable_sm80_to_sm89INS1_16FlashAttnBwdSm80INS1_25CollectiveMainloopBwdSm80ILi2ELi2EN4cute5tupleIJNS5_1CILi128EEES8_NS7_ILi64EEEEEENS_10bfloat16_tEfNS_4arch4Sm80ELb0ELb1ELb1ELb1ELb0ELb0ELb0ELb0ELi2ELi4ELi4ELi4ELb0EEENS1_21CollectiveEpilogueBwdISA_SB_SD_Li256ELb1ELb0ELi2EEENS1_19SingleTileSchedulerILb1ELb0ELb0ELi128EEEEEEEEEvNT_6ParamsE$_ZN4cute3eso3ESOILb1ELb0EJNS_6LayoutINS_5tupleIJNS3_IJNS_1CILi1EEES5_EEENS4_ILi32EEEEEENS3_IJNS3_IJNS4_ILi0EEES9_EEENS4_ILi256EEEEEEEEiEEC2ERKSD_RKi:
[----:B------:R-:W-:Y:S02]  /*a8f0*/  IADD3 R2, R63, -c[0x0][0x20], RZ ;  /* 0x800008003f027a10 */ /* 0x000fe40007ffe0ff */
[----:B------:R-:W-:-:S03]  /*a900*/  MOV R9, 0x0 ;  /* 0x0000000000097802 */ /* 0x000fc60000000f00 */
[----:B------:R1:W-:Y:S01]  /*a910*/  STL [R2], R3 ;  /* 0x0000000302007387 */ /* 0x0003e20000100800 */
[----:B------:R-:W-:Y:S05]  /*a920*/  RET.REL.NODEC R8 `(_ZN7cutlass13device_kernelIN5flash19enable_sm80_to_sm89INS1_16FlashAttnBwdSm80INS1_25CollectiveMainloopBwdSm80ILi2ELi2EN4cute5tupleIJNS5_1CILi128EEES8_NS7_ILi64EEEEEENS_10bfloat16_tEfNS_4arch4Sm80ELb0ELb1ELb1ELb1ELb0ELb0ELb0ELb0ELi2ELi4ELi4ELi4ELb0EEENS1_21CollectiveEpilogueBwdISA_SB_SD_Li256ELb1ELb0ELi2EEENS1_19SingleTileSchedulerILb1ELb0ELb0ELi128EEEEEEEEEvNT_6ParamsE) ;  /* 0xffff56d008007950 */ /* 0x000fea0003c3ffff */
        .type           $_ZN7cutlass13device_kernelIN5flash19enable_sm80_to_sm89INS1_16FlashAttnBwdSm80INS1_25CollectiveMainloopBwdSm80ILi2ELi2EN4cute5tupleIJNS5_1CILi128EEES8_NS7_ILi64EEEEEENS_10bfloat16_tEfNS_4arch4Sm80ELb0ELb1ELb1ELb1ELb0ELb0ELb0ELb0ELi2ELi4ELi4ELi4ELb0EEENS1_21CollectiveEpilogueBwdISA_SB_SD_Li256ELb1ELb0ELi2EEENS1_19SingleTileSchedulerILb1ELb0ELb0ELi128EEEEEEEEEvNT_6ParamsE$_ZN4cute3eso3ESOILb1ELb0EJNS_6LayoutINS_5tupleIJNS3_IJNS_1CILi2EEES5_EEEEEENS3_IJNS3_IJNS4_ILi1EEES5_EEEEEEEENS_10ViewEngineIPKfEEEEC2ERKSB_RKSF_,@function
        .size           $_ZN7cutlass13device_kernelIN5flash19enable_sm80_to_sm89INS1_16FlashAttnBwdSm80INS1_25CollectiveMainloopBwdSm80ILi2ELi2EN4cute5tupleIJNS5_1CILi128EEES8_NS7_ILi64EEEEEENS_10bfloat16_tEfNS_4arch4Sm80ELb0ELb1ELb1ELb1ELb0ELb0ELb0ELb0ELi2ELi4ELi4ELi4ELb0EEENS1_21CollectiveEpilogueBwdISA_SB_SD_Li256ELb1ELb0ELi2EEENS1_19SingleTileSchedulerILb1ELb0ELb0ELi128EEEEEEEEEvNT_6ParamsE$_ZN4cute3eso3ESOILb1ELb0EJNS_6LayoutINS_5tupleIJNS3_IJNS_1CILi2EEES5_EEEEEENS3_IJNS3_IJNS4_ILi1EEES5_EEEEEEEENS_10ViewEngineIPKfEEEEC2ERKSB_RKSF_,($_ZN7cutlass13device_kernelIN5flash19enable_sm80_to_sm89INS1_16FlashAttnBwdSm80INS1_25CollectiveMainloopBwdSm80ILi2ELi2EN4cute5tupleIJNS5_1CILi128EEES8_NS7_ILi64EEEEEENS_10bfloat16_tEfNS_4arch4Sm80ELb0ELb1ELb1ELb1ELb0ELb0ELb0ELb0ELi2ELi4ELi4ELi4ELb0EEENS1_21CollectiveEpilogueBwdISA_SB_SD_Li256ELb1ELb0ELi2EEENS1_19SingleTileSchedulerILb1ELb0ELb0ELi128EEEEEEEEEvNT_6ParamsE$_ZN4cute3eso3ESOILb1ELb0EJNS_6LayoutINS_5tupleIJNS3_IJNS_1CILi2EEES5_EEEEEENS3_IJNS3_IJNS4_ILi1EEES5_EEEEEEEENS_10ViewEngineIPN7cutlass10bfloat16_tEEEEEC2ERKSB_RKSG_ - $_ZN7cutlass13device_kernelIN5flash19enable_sm80_to_sm89INS1_16FlashAttnBwdSm80INS1_25CollectiveMainloopBwdSm80ILi2ELi2EN4cute5tupleIJNS5_1CILi128EEES8_NS7_ILi64EEEEEENS_10bfloat16_tEfNS_4arch4Sm80ELb0ELb1ELb1ELb1ELb0ELb0ELb0ELb0ELi2ELi4ELi4ELi4ELb0EEENS1_21CollectiveEpilogueBwdISA_SB_SD_Li256ELb1ELb0ELi2EEENS1_19SingleTileSchedulerILb1ELb0ELb0ELi128EEEEEEEEEvNT_6ParamsE$_ZN4cute3eso3ESOILb1ELb0EJNS_6LayoutINS_5tupleIJNS3_IJNS_1CILi2EEES5_EEEEEENS3_IJNS3_IJNS4_ILi1EEES5_EEEEEEEENS_10ViewEngineIPKfEEEEC2ERKSB_RKSF_)
$_ZN7cutlass13device_kernelIN5flash19enable_sm80_to_sm89INS1_16FlashAttnBwdSm80INS1_25CollectiveMainloopBwdSm80ILi2ELi2EN4cute5tupleIJNS5_1CILi128EEES8_NS7_ILi64EEEEEENS_10bfloat16_tEfNS_4arch4Sm80ELb0ELb1ELb1ELb1ELb0ELb0ELb0ELb0ELi2ELi4ELi4ELi4ELb0EEENS1_21CollectiveEpilogueBwdISA_SB_SD_Li256ELb1ELb0ELi2EEENS1_19SingleTileSchedulerILb1ELb0ELb0ELi128EEEEEEEEEvNT_6ParamsE$_ZN4cute3eso3ESOILb1ELb0EJNS_6LayoutINS_5tupleIJNS3_IJNS_1CILi2EEES5_EEEEEENS3_IJNS3_IJNS4_ILi1EEES5_EEEEEEEENS_10ViewEngineIPKfEEEEC2ERKSB_RKSF_:
[----:B------:R-:W-:Y:S01]  /*a930*/  IADD3 R2, R2, -c[0x0][0x20], RZ ;  /* 0x8000080002027a10 */ /* 0x000fe20007ffe0ff */
[----:B------:R-:W-:Y:S01]  /*a940*/  IMAD.MOV.U32 R7, RZ, RZ, R3 ;  /* 0x000000ffff077224 */ /* 0x000fe200078e0003 */
[----:B------:R-:W-:-:S04]  /*a950*/  MOV R5, 0x0 ;  /* 0x0000000000057802 */ /* 0x000fc80000000f00 */
[----:B------:R1:W-:Y:S01]  /*a960*/  STL.64 [R2], R6 ;  /* 0x0000000602007387 */ /* 0x0003e20000100a00 */
[----:B------:R-:W-:Y:S05]  /*a970*/  RET.REL.NODEC R4 `(_ZN7cutlass13device_kernelIN5flash19enable_sm80_to_sm89INS1_16FlashAttnBwdSm80INS1_25CollectiveMainloopBwdSm80ILi2ELi2EN4cute5tupleIJNS5_1CILi128EEES8_NS7_ILi64EEEEEENS_10bfloat16_tEfNS_4arch4Sm80ELb0ELb1ELb1ELb1ELb0ELb0ELb0ELb0ELi2ELi4ELi4ELi4ELb0EEENS1_21CollectiveEpilogueBwdISA_SB_SD_Li256ELb1ELb0ELi2EEENS1_19SingleTileSchedulerILb1ELb0ELb0ELi128EEEEEEEEEvNT_6ParamsE) ;  /* 0xffff568004007950 */ /* 0x000fea0003c3ffff */
        .type           $_ZN7cutlass13device_kernelIN5flash19enable_sm80_to_sm89INS1_16FlashAttnBwdSm80INS1_25CollectiveMainloopBwdSm80ILi2ELi2EN4cute5tupleIJNS5_1CILi128EEES8_NS7_ILi64EEEEEENS_10bfloat16_tEfNS_4arch4Sm80ELb0ELb1ELb1ELb1ELb0ELb0ELb0ELb0ELi2ELi4ELi4ELi4ELb0EEENS1_21CollectiveEpilogueBwdISA_SB_SD_Li256ELb1ELb0ELi2EEENS1_19SingleTileSchedulerILb1ELb0ELb0ELi128EEEEEEEEEvNT_6ParamsE$_ZN4cute3eso3ESOILb1ELb0EJNS_6LayoutINS_5tupleIJNS3_IJNS_1CILi2EEES5_EEEEEENS3_IJNS3_IJNS4_ILi1EEES5_EEEEEEEENS_10ViewEngineIPN7cutlass10bfloat16_tEEEEEC2ERKSB_RKSG_,@function
        .size           $_ZN7cutlass13device_kernelIN5flash19enable_sm80_to_sm89INS1_16FlashAttnBwdSm80INS1_25CollectiveMainloopBwdSm80ILi2ELi2EN4cute5tupleIJNS5_1CILi128EEES8_NS7_ILi64EEEEEENS_10bfloat16_tEfNS_4arch4Sm80ELb0ELb1ELb1ELb1ELb0ELb0ELb0ELb0ELi2ELi4ELi4ELi4ELb0EEENS1_21CollectiveEpilogueBwdISA_SB_SD_Li256ELb1ELb0ELi2EEENS1_19SingleTileSchedulerILb1ELb0ELb0ELi128EEEEEEEEEvNT_6ParamsE$_ZN4cute3eso3ESOILb1ELb0EJNS_6LayoutINS_5tupleIJNS3_IJNS_1CILi2EEES5_EEEEEENS3_IJNS3_IJNS4_ILi1EEES5_EEEEEEEENS_10ViewEngineIPN7cutlass10bfloat16_tEEEEEC2ERKSB_RKSG_,($_ZN7cutlass13device_kernelIN5flash19enable_sm80_to_sm89INS1_16FlashAttnBwdSm80INS1_25CollectiveMainloopBwdSm80ILi2ELi2EN4cute5tupleIJNS5_1CILi128EEES8_NS7_ILi64EEEEEENS_10bfloat16_tEfNS_4arch4Sm80ELb0ELb1ELb1ELb1ELb0ELb0ELb0ELb0ELi2ELi4ELi4ELi4ELb0EEENS1_21CollectiveEpilogueBwdISA_SB_SD_Li256ELb1ELb0ELi2EEENS1_19SingleTileSchedulerILb1ELb0ELb0ELi128EEEEEEEEEvNT_6ParamsE$_ZN4cute3eso3ESOILb1ELb0EJNS_6LayoutINS_5tupleIJNS3_IJNS_1CILi2EEES5_EEEEEENS3_IJNS3_IJNS4_ILi1EEES5_EEEEEEEENS_10ViewEngineIPfEEEEC2ERKSB_RKSE_ - $_ZN7cutlass13device_kernelIN5flash19enable_sm80_to_sm89INS1_16FlashAttnBwdSm80INS1_25CollectiveMainloopBwdSm80ILi2ELi2EN4cute5tupleIJNS5_1CILi128EEES8_NS7_ILi64EEEEEENS_10bfloat16_tEfNS_4arch4Sm80ELb0ELb1ELb1ELb1ELb0ELb0ELb0ELb0ELi2ELi4ELi4ELi4ELb0EEENS1_21CollectiveEpilogueBwdISA_SB_SD_Li256ELb1ELb0ELi2EEENS1_19SingleTileSchedulerILb1ELb0ELb0ELi128EEEEEEEEEvNT_6ParamsE$_ZN4cute3eso3ESOILb1ELb0EJNS_6LayoutINS_5tupleIJNS3_IJNS_1CILi2EEES5_EEEEEENS3_IJNS3_IJNS4_ILi1EEES5_EEEEEEEENS_10ViewEngineIPN7cutlass10bfloat16_tEEEEEC2ERKSB_RKSG_)
$_ZN7cutlass13device_kernelIN5flash19enable_sm80_to_sm89INS1_16FlashAttnBwdSm80INS1_25CollectiveMainloopBwdSm80ILi2ELi2EN4cute5tupleIJNS5_1CILi128EEES8_NS7_ILi64EEEEEENS_10bfloat16_tEfNS_4arch4Sm80ELb0ELb1ELb1ELb1ELb0ELb0ELb0ELb0ELi2ELi4ELi4ELi4ELb0EEENS1_21CollectiveEpilogueBwdISA_SB_SD_Li256ELb1ELb0ELi2EEENS1_19SingleTileSchedulerILb1ELb0ELb0ELi128EEEEEEEEEvNT_6ParamsE$_ZN4cute3eso3ESOILb1ELb0EJNS_6LayoutINS_5tupleIJNS3_IJNS_1CILi2EEES5_EEEEEENS3_IJNS3_IJNS4_ILi1EEES5_EEEEEEEENS_10ViewEngineIPN7cutlass10bfloat16_tEEEEEC2ERKSB_RKSG_:
[----:B------:R-:W-:Y:S01]  /*a980*/  IADD3 R2, R70, -c[0x0][0x20], RZ ;  /* 0x8000080046027a10 */ /* 0x000fe20007ffe0ff */
[----:B------:R-:W-:Y:S01]  /*a990*/  IMAD.MOV.U32 R7, RZ, RZ, R3 ;  /* 0x000000ffff077224 */ /* 0x000fe200078e0003 */
[----:B------:R-:W-:-:S04]  /*a9a0*/  MOV R5, 0x0 ;  /* 0x0000000000057802 */ /* 0x000fc80000000f00 */
[----:B------:R1:W-:Y:S01]  /*a9b0*/  STL.64 [R2], R6 ;  /* 0x0000000602007387 */ /* 0x0003e20000100a00 */
[----:B------:R-:W-:Y:S05]  /*a9c0*/  RET.REL.NODEC R4 `(_ZN7cutlass13device_kernelIN5flash19enable_sm80_to_sm89INS1_16FlashAttnBwdSm80INS1_25CollectiveMainloopBwdSm80ILi2ELi2EN4cute5tupleIJNS5_1CILi128EEES8_NS7_ILi64EEEEEENS_10bfloat16_tEfNS_4arch4Sm80ELb0ELb1ELb1ELb1ELb0ELb0ELb0ELb0ELi2ELi4ELi4ELi4ELb0EEENS1_21CollectiveEpilogueBwdISA_SB_SD_Li256ELb1ELb0ELi2EEENS1_19SingleTileSchedulerILb1ELb0ELb0ELi128EEEEEEEEEvNT_6ParamsE) ;  /* 0xffff563004007950 */ /* 0x000fea0003c3ffff */
        .type           $_ZN7cutlass13device_kernelIN5flash19enable_sm80_to_sm89INS1_16FlashAttnBwdSm80INS1_25CollectiveMainloopBwdSm80ILi2ELi2EN4cute5tupleIJNS5_1CILi128EEES8_NS7_ILi64EEEEEENS_10bfloat16_tEfNS_4arch4Sm80ELb0ELb1ELb1ELb1ELb0ELb0ELb0ELb0ELi2ELi4ELi4ELi4ELb0EEENS1_21CollectiveEpilogueBwdISA_SB_SD_Li256ELb1ELb0ELi2EEENS1_19SingleTileSchedulerILb1ELb0ELb0ELi128EEEEEEEEEvNT_6ParamsE$_ZN4cute3eso3ESOILb1ELb0EJNS_6LayoutINS_5tupleIJNS3_IJNS_1CILi2EEES5_EEEEEENS3_IJNS3_IJNS4_ILi1EEES5_EEEEEEEENS_10ViewEngineIPfEEEEC2ERKSB_RKSE_,@function
        .size           $_ZN7cutlass13device_kernelIN5flash19enable_sm80_to_sm89INS1_16FlashAttnBwdSm80INS1_25CollectiveMainloopBwdSm80ILi2ELi2EN4cute5tupleIJNS5_1CILi128EEES8_NS7_ILi64EEEEEENS_10bfloat16_tEfNS_4arch4Sm80ELb0ELb1ELb1ELb1ELb0ELb0ELb0ELb0ELi2ELi4ELi4ELi4ELb0EEENS1_21CollectiveEpilogueBwdISA_SB_SD_Li256ELb1ELb0ELi2EEENS1_19SingleTileSchedulerILb1ELb0ELb0ELi128EEEEEEEEEvNT_6ParamsE$_ZN4cute3eso3ESOILb1ELb0EJNS_6LayoutINS_5tupleIJNS3_IJNS_1CILi2EEES5_EEEEEENS3_IJNS3_IJNS4_ILi1EEES5_EEEEEEEENS_10ViewEngineIPfEEEEC2ERKSB_RKSE_,($_ZN7cutlass13device_kernelIN5flash19enable_sm80_to_sm89INS1_16FlashAttnBwdSm80INS1_25CollectiveMainloopBwdSm80ILi2ELi2EN4cute5tupleIJNS5_1CILi128EEES8_NS7_ILi64EEEEEENS_10bfloat16_tEfNS_4arch4Sm80ELb0ELb1ELb1ELb1ELb0ELb0ELb0ELb0ELi2ELi4ELi4ELi4ELb0EEENS1_21CollectiveEpilogueBwdISA_SB_SD_Li256ELb1ELb0ELi2EEENS1_19SingleTileSchedulerILb1ELb0ELb0ELi128EEEEEEEEEvNT_6ParamsE$_ZN4cute3eso3ESOILb1ELb0EJNS_6LayoutINS_5tupleIJNS3_IJNS_1CILi2EEES5_EEEEEENS3_IJNS3_IJNS4_ILi1EEES5_EEEEEEEEiEEC2ERKSB_RKi - $_ZN7cutlass13device_kernelIN5flash19enable_sm80_to_sm89INS1_16FlashAttnBwdSm80INS1_25CollectiveMainloopBwdSm80ILi2ELi2EN4cute5tupleIJNS5_1CILi128EEES8_NS7_ILi64EEEEEENS_10bfloat16_tEfNS_4arch4Sm80ELb0ELb1ELb1ELb1ELb0ELb0ELb0ELb0ELi2ELi4ELi4ELi4ELb0EEENS1_21CollectiveEpilogueBwdISA_SB_SD_Li256ELb1ELb0ELi2EEENS1_19SingleTileSchedulerILb1ELb0ELb0ELi128EEEEEEEEEvNT_6ParamsE$_ZN4cute3eso3ESOILb1ELb0EJNS_6LayoutINS_5tupleIJNS3_IJNS_1CILi2EEES5_EEEEEENS3_IJNS3_IJNS4_ILi1EEES5_EEEEEEEENS_10ViewEngineIPfEEEEC2ERKSB_RKSE_)
$_ZN7cutlass13device_kernelIN5flash19enable_sm80_to_sm89INS1_16FlashAttnBwdSm80INS1_25CollectiveMainloopBwdSm80ILi2ELi2EN4cute5tupleIJNS5_1CILi128EEES8_NS7_ILi64EEEEEENS_10bfloat16_tEfNS_4arch4Sm80ELb0ELb1ELb1ELb1ELb0ELb0ELb0ELb0ELi2ELi4ELi4ELi4ELb0EEENS1_21CollectiveEpilogueBwdISA_SB_SD_Li256ELb1ELb0ELi2EEENS1_19SingleTileSchedulerILb1ELb0ELb0ELi128EEEEEEEEEvNT_6ParamsE$_ZN4cute3eso3ESOILb1ELb0EJNS_6LayoutINS_5tupleIJNS3_IJNS_1CILi2EEES5_EEEEEENS3_IJNS3_IJNS4_ILi1EEES5_EEEEEEEENS_10ViewEngineIPfEEEEC2ERKSB_RKSE_:
[----:B------:R-:W-:Y:S01]  /*a9d0*/  IADD3 R2, R2, -c[0x0][0x20], RZ ;  /* 0x8000080002027a10 */ /* 0x000fe20007ffe0ff */
[----:B------:R-:W-:Y:S01]  /*a9e0*/  IMAD.MOV.U32 R9, RZ, RZ, R3 ;  /* 0x000000ffff097224 */ /* 0x000fe200078e0003 */
[----:B------:R-:W-:-:S04]  /*a9f0*/  MOV R5, 0x0 ;  /* 0x0000000000057802 */ /* 0x000fc80000000f00 */
[----:B------:R1:W-:Y:S01]  /*aa00*/  STL.64 [R2], R8 ;  /* 0x0000000802007387 */ /* 0x0003e20000100a00 */
[----:B------:R-:W-:Y:S05]  /*aa10*/  RET.REL.NODEC R4 `(_ZN7cutlass13device_kernelIN5flash19enable_sm80_to_sm89INS1_16FlashAttnBwdSm80INS1_25CollectiveMainloopBwdSm80ILi2ELi2EN4cute5tupleIJNS5_1CILi128EEES8_NS7_ILi64EEEEEENS_10bfloat16_tEfNS_4arch4Sm80ELb0ELb1ELb1ELb1ELb0ELb0ELb0ELb0ELi2ELi4ELi4ELi4ELb0EEENS1_21CollectiveEpilogueBwdISA_SB_SD_Li256ELb1ELb0ELi2EEENS1_19SingleTileSchedulerILb1ELb0ELb0ELi128EEEEEEEEEvNT_6ParamsE) ;  /* 0xffff55e004007950 */ /* 0x000fea0003c3ffff */
        .type           $_ZN7cutlass13device_kernelIN5flash19enable_sm80_to_sm89INS1_16FlashAttnBwdSm80INS1_25CollectiveMainloopBwdSm80ILi2ELi2EN4cute5tupleIJNS5_1CILi128EEES8_NS7_ILi64EEEEEENS_10bfloat16_tEfNS_4arch4Sm80ELb0ELb1ELb1ELb1ELb0ELb0ELb0ELb0ELi2ELi4ELi4ELi4ELb0EEENS1_21CollectiveEpilogueBwdISA_SB_SD_Li256ELb1ELb0ELi2EEENS1_19SingleTileSchedulerILb1ELb0ELb0ELi128EEEEEEEEEvNT_6ParamsE$_ZN4cute3eso3ESOILb1ELb0EJNS_6LayoutINS_5tupleIJNS3_IJNS_1CILi2EEES5_EEEEEENS3_IJNS3_IJNS4_ILi1EEES5_EEEEEEEEiEEC2ERKSB_RKi,@function
        .size           $_ZN7cutlass13device_kernelIN5flash19enable_sm80_to_sm89INS1_16FlashAttnBwdSm80INS1_25CollectiveMainloopBwdSm80ILi2ELi2EN4cute5tupleIJNS5_1CILi128EEES8_NS7_ILi64EEEEEENS_10bfloat16_tEfNS_4arch4Sm80ELb0ELb1ELb1ELb1ELb0ELb0ELb0ELb0ELi2ELi4ELi4ELi4ELb0EEENS1_21CollectiveEpilogueBwdISA_SB_SD_Li256ELb1ELb0ELi2EEENS1_19SingleTileSchedulerILb1ELb0ELb0ELi128EEEEEEEEEvNT_6ParamsE$_ZN4cute3eso3ESOILb1ELb0EJNS_6LayoutINS_5tupleIJNS3_IJNS_1CILi2EEES5_EEEEEENS3_IJNS3_IJNS4_ILi1EEES5_EEEEEEEEiEEC2ERKSB_RKi,($_ZN7cutlass13device_kernelIN5flash19enable_sm80_to_sm89INS1_16FlashAttnBwdSm80INS1_25CollectiveMainloopBwdSm80ILi2ELi2EN4cute5tupleIJNS5_1CILi128EEES8_NS7_ILi64EEEEEENS_10bfloat16_tEfNS_4arch4Sm80ELb0ELb1ELb1ELb1ELb0ELb0ELb0ELb0ELi2ELi4ELi4ELi4ELb0EEENS1_21CollectiveEpilogueBwdISA_SB_SD_Li256ELb1ELb0ELi2EEENS1_19SingleTileSchedulerILb1ELb0ELb0ELi128EEEEEEEEEvNT_6ParamsE$_ZN4cute3eso3ESOILb1ELb0EJNS_6LayoutINS_5tupleIJNS3_IJNS_1CILi2EEES5_EEEEEENS3_IJNS3_IJNS4_ILi8EEENS4_ILi64EEEEEEEEEEENS_10ViewEngineINS_8smem_ptrIPfEEEEEEC2ERKSC_RKSH_ - $_ZN7cutlass13device_kernelIN5flash19enable_sm80_to_sm89INS1_16FlashAttnBwdSm80INS1_25CollectiveMainloopBwdSm80ILi2ELi2EN4cute5tupleIJNS5_1CILi128EEES8_NS7_ILi64EEEEEENS_10bfloat16_tEfNS_4arch4Sm80ELb0ELb1ELb1ELb1ELb0ELb0ELb0ELb0ELi2ELi4ELi4ELi4ELb0EEENS1_21CollectiveEpilogueBwdISA_SB_SD_Li256ELb1ELb0ELi2EEENS1_19SingleTileSchedulerILb1ELb0ELb0ELi128EEEEEEEEEvNT_6ParamsE$_ZN4cute3eso3ESOILb1ELb0EJNS_6LayoutINS_5tupleIJNS3_IJNS_1CILi2EEES5_EEEEEENS3_IJNS3_IJNS4_ILi1EEES5_EEEEEEEEiEEC2ERKSB_RKi)
$_ZN7cutlass13device_kernelIN5flash19enable_sm80_to_sm89INS1_16FlashAttnBwdSm80INS1_25CollectiveMainloopBwdSm80ILi2ELi2EN4cute5tupleIJNS5_1CILi128EEES8_NS7_ILi64EEEEEENS_10bfloat16_tEfNS_4arch4Sm80ELb0ELb1ELb1ELb1ELb0ELb0ELb0ELb0ELi2ELi4ELi4ELi4ELb0EEENS1_21CollectiveEpilogueBwdISA_SB_SD_Li256ELb1ELb0ELi2EEENS1_19SingleTileSchedulerILb1ELb0ELb0ELi128EEEEEEEEEvNT_6ParamsE$_ZN4cute3eso3ESOILb1ELb0EJNS_6LayoutINS_5tupleIJNS3_IJNS_1CILi2EEES5_EEEEEENS3_IJNS3_IJNS4_ILi1EEES5_EEEEEEEEiEEC2ERKSB_RKi:
[----:B------:R-:W-:Y:S02]  /*aa20*/  IADD3 R2, R70, -c[0x0][0x20], RZ ;  /* 0x8000080046027a10 */ /* 0x000fe40007ffe0ff */
[----:B------:R-:W-:-:S03]  /*aa30*/  MOV R5, 0x0 ;  /* 0x0000000000057802 */ /* 0x000fc60000000f00 */
[----:B------:R1:W-:Y:S01]  /*aa40*/  STL [R2], R3 ;  /* 0x0000000302007387 */ /* 0x0003e20000100800 */
[----:B------:R-:W-:Y:S05]  /*aa50*/  RET.REL.NODEC R4 `(_ZN7cutlass13device_kernelIN5flash19enable_sm80_to_sm89INS1_16FlashAttnBwdSm80INS1_25CollectiveMainloopBwdSm80ILi2ELi2EN4cute5tupleIJNS5_1CILi128EEES8_NS7_ILi64EEEEEENS_10bfloat16_tEfNS_4arch4Sm80ELb0ELb1ELb1ELb1ELb0ELb0ELb0ELb0ELi2ELi4ELi4ELi4ELb0EEENS1_21CollectiveEpilogueBwdISA_SB_SD_Li256ELb1ELb0ELi2EEENS1_19SingleTileSchedulerILb1ELb0ELb0ELi128EEEEEEEEEvNT_6ParamsE) ;  /* 0xffff55a004007950 */ /* 0x000fea0003c3ffff */
        .type           $_ZN7cutlass13device_kernelIN5flash19enable_sm80_to_sm89INS1_16FlashAttnBwdSm80INS1_25CollectiveMainloopBwdSm80ILi2ELi2EN4cute5tupleIJNS5_1CILi128EEES8_NS7_ILi64EEEEEENS_10bfloat16_tEfNS_4arch4Sm80ELb0ELb1ELb1ELb1ELb0ELb0ELb0ELb0ELi2ELi4ELi4ELi4ELb0EEENS1_21CollectiveEpilogueBwdISA_SB_SD_Li256ELb1ELb0ELi2EEENS1_19SingleTileSchedulerILb1ELb0ELb0ELi128EEEEEEEEEvNT_6ParamsE$_ZN4cute3eso3ESOILb1ELb0EJNS_6LayoutINS_5tupleIJNS3_IJNS_1CILi2EEES5_EEEEEENS3_IJNS3_IJNS4_ILi8EEENS4_ILi64EEEEEEEEEEENS_10ViewEngineINS_8smem_ptrIPfEEEEEEC2ERKSC_RKSH_,@function
        .size           $_ZN7cutlass13device_kernelIN5flash19enable_sm80_to_sm89INS1_16FlashAttnBwdSm80INS1_25CollectiveMainloopBwdSm80ILi2ELi2EN4cute5tupleIJNS5_1CILi128EEES8_NS7_ILi64EEEEEENS_10bfloat16_tEfNS_4arch4Sm80ELb0ELb1ELb1ELb1ELb0ELb0ELb0ELb0ELi2ELi4ELi4ELi4ELb0EEENS1_21CollectiveEpilogueBwdISA_SB_SD_Li256ELb1ELb0ELi2EEENS1_19SingleTileSchedulerILb1ELb0ELb0ELi128EEEEEEEEEvNT_6ParamsE$_ZN4cute3eso3ESOILb1ELb0EJNS_6LayoutINS_5tupleIJNS3_IJNS_1CILi2EEES5_EEEEEENS3_IJNS3_IJNS4_ILi8EEENS4_ILi64EEEEEEEEEEENS_10ViewEngineINS_8smem_ptrIPfEEEEEEC2ERKSC_RKSH_,($_ZN7cutlass13device_kernelIN5flash19enable_sm80_to_sm89INS1_16FlashAttnBwdSm80INS1_25CollectiveMainloopBwdSm80ILi2ELi2EN4cute5tupleIJNS5_1CILi128EEES8_NS7_ILi64EEEEEENS_10bfloat16_tEfNS_4arch4Sm80ELb0ELb1ELb1ELb1ELb0ELb0ELb0ELb0ELi2ELi4ELi4ELi4ELb0EEENS1_21CollectiveEpilogueBwdISA_SB_SD_Li256ELb1ELb0ELi2EEENS1_19SingleTileSchedulerILb1ELb0ELb0ELi128EEEEEEEEEvNT_6ParamsE$_ZN4cute3eso3ESOILb1ELb0EJNS_6LayoutINS_5tupleIJNS3_IJNS_1CILi2EEES5_EEEEEENS3_IJNS3_IJNS4_ILi8EEENS4_ILi64EEEEEEEEEEEiEEC2ERKSC_RKi - $_ZN7cutlass13device_kernelIN5flash19enable_sm80_to_sm89INS1_16FlashAttnBwdSm80INS1_25CollectiveMainloopBwdSm80ILi2ELi2EN4cute5tupleIJNS5_1CILi128EEES8_NS7_ILi64EEEEEENS_10bfloat16_tEfNS_4arch4Sm80ELb0ELb1ELb1ELb1ELb0ELb0ELb0ELb0ELi2ELi4ELi4ELi4ELb0EEENS1_21CollectiveEpilogueBwdISA_SB_SD_Li256ELb1ELb0ELi2EEENS1_19SingleTileSchedulerILb1ELb0ELb0ELi128EEEEEEEEEvNT_6ParamsE$_ZN4cute3eso3ESOILb1ELb0EJNS_6LayoutINS_5tupleIJNS3_IJNS_1CILi2EEES5_EEEEEENS3_IJNS3_IJNS4_ILi8EEENS4_ILi64EEEEEEEEEEENS_10ViewEngineINS_8smem_ptrIPfEEEEEEC2ERKSC_RKSH_)
$_ZN7cutlass13device_kernelIN5flash19enable_sm80_to_sm89INS1_16FlashAttnBwdSm80INS1_25CollectiveMainloopBwdSm80ILi2ELi2EN4cute5tupleIJNS5_1CILi128EEES8_NS7_ILi64EEEEEENS_10bfloat16_tEfNS_4arch4Sm80ELb0ELb1ELb1ELb1ELb0ELb0ELb0ELb0ELi2ELi4ELi4ELi4ELb0EEENS1_21CollectiveEpilogueBwdISA_SB_SD_Li256ELb1ELb0ELi2EEENS1_19SingleTileSchedulerILb1ELb0ELb0ELi128EEEEEEEEEvNT_6ParamsE$_ZN4cute3eso3ESOILb1ELb0EJNS_6LayoutINS_5tupleIJNS3_IJNS_1CILi2EEES5_EEEEEENS3_IJNS3_IJNS4_ILi8EEENS4_ILi64EEEEEEEEEEENS_10ViewEngineINS_8smem_ptrIPfEEEEEEC2ERKSC_RKSH_:
[----:B------:R-:W-:Y:S02]  /*aa60*/  IADD3 R6, R25, -c[0x0][0x20], RZ ;  /* 0x8000080019067a10 */ /* 0x000fe40007ffe0ff */
[----:B------:R-:W-:-:S03]  /*aa70*/  MOV R9, 0x0 ;  /* 0x0000000000097802 */ /* 0x000fc60000000f00 */
[----:B------:R1:W-:Y:S01]  /*aa80*/  STL.64 [R6], R2 ;  /* 0x0000000206007387 */ /* 0x0003e20000100a00 */
[----:B------:R-:W-:Y:S05]  /*aa90*/  RET.REL.NODEC R8 `(_ZN7cutlass13device_kernelIN5flash19enable_sm80_to_sm89INS1_16FlashAttnBwdSm80INS1_25CollectiveMainloopBwdSm80ILi2ELi2EN4cute5tupleIJNS5_1CILi128EEES8_NS7_ILi64EEEEEENS_10bfloat16_tEfNS_4arch4Sm80ELb0ELb1ELb1ELb1ELb0ELb0ELb0ELb0ELi2ELi4ELi4ELi4ELb0EEENS1_21CollectiveEpilogueBwdISA_SB_SD_Li256ELb1ELb0ELi2EEENS1_19SingleTileSchedulerILb1ELb0ELb0ELi128EEEEEEEEEvNT_6ParamsE) ;  /* 0xffff556008007950 */ /* 0x000fea0003c3ffff */
        .type           $_ZN7cutlass13device_kernelIN5flash19enable_sm80_to_sm89INS1_16FlashAttnBwdSm80INS1_25CollectiveMainloopBwdSm80ILi2ELi2EN4cute5tupleIJNS5_1CILi128EEES8_NS7_ILi64EEEEEENS_10bfloat16_tEfNS_4arch4Sm80ELb0ELb1ELb1ELb1ELb0ELb0ELb0ELb0ELi2ELi4ELi4ELi4ELb0EEENS1_21CollectiveEpilogueBwdISA_SB_SD_Li256ELb1ELb0ELi2EEENS1_19SingleTileSchedulerILb1ELb0ELb0ELi128EEEEEEEEEvNT_6ParamsE$_ZN4cute3eso3ESOILb1ELb0EJNS_6LayoutINS_5tupleIJNS3_IJNS_1CILi2EEES5_EEEEEENS3_IJNS3_IJNS4_ILi8EEENS4_ILi64EEEEEEEEEEEiEEC2ERKSC_RKi,@function
        .size           $_ZN7cutlass13device_kernelIN5flash19enable_sm80_to_sm89INS1_16FlashAttnBwdSm80INS1_25CollectiveMainloopBwdSm80ILi2ELi2EN4cute5tupleIJNS5_1CILi128EEES8_NS7_ILi64EEEEEENS_10bfloat16_tEfNS_4arch4Sm80ELb0ELb1ELb1ELb1ELb0ELb0ELb0ELb0ELi2ELi4ELi4ELi4ELb0EEENS1_21CollectiveEpilogueBwdISA_SB_SD_Li256ELb1ELb0ELi2EEENS1_19SingleTileSchedulerILb1ELb0ELb0ELi128EEEEEEEEEvNT_6ParamsE$_ZN4cute3eso3ESOILb1ELb0EJNS_6LayoutINS_5tupleIJNS3_IJNS_1CILi2EEES5_EEEEEENS3_IJNS3_IJNS4_ILi8EEENS4_ILi64EEEEEEEEEEEiEEC2ERKSC_RKi,($_ZN7cutlass13device_kernelIN5flash19enable_sm80_to_sm89INS1_16FlashAttnBwdSm80INS1_25CollectiveMainloopBwdSm80ILi2ELi2EN4cute5tupleIJNS5_1CILi128EEES8_NS7_ILi64EEEEEENS_10bfloat16_tEfNS_4arch4Sm80ELb0ELb1ELb1ELb1ELb0ELb0ELb0ELb0ELi2ELi4ELi4ELi4ELb0EEENS1_21CollectiveEpilogueBwdISA_SB_SD_Li256ELb1ELb0ELi2EEENS1_19SingleTileSchedulerILb1ELb0ELb0ELi128EEEEEEEEEvNT_6ParamsE$_ZN4cute3eso3ESOILb1ELb0EJNS_6LayoutINS_5tupleIJNS3_IJNS_1CILi2EEES5_EEENS3_IJS5_NS4_ILi8EEEEEEEEENS3_IJNS3_IJNS_11ScaledBasisIS7_JLi0EEEENSA_INS4_ILi64EEEJLi0EEEEEEENS3_IJNSA_INS4_ILi1EEEJLi1EEEENSA_INS4_ILi16EEEJLi1EEEEEEEEEEEENS_10ViewEngineINS_23ArithmeticTupleIteratorINS_15ArithmeticTupleIJNS4_ILi0EEESP_EEEEEEEEEC2ERKSL_RKSS_ - $_ZN7cutlass13device_kernelIN5flash19enable_sm80_to_sm89INS1_16FlashAttnBwdSm80INS1_25CollectiveMainloopBwdSm80ILi2ELi2EN4cute5tupleIJNS5_1CILi128EEES8_NS7_ILi64EEEEEENS_10bfloat16_tEfNS_4arch4Sm80ELb0ELb1ELb1ELb1ELb0ELb0ELb0ELb0ELi2ELi4ELi4ELi4ELb0EEENS1_21CollectiveEpilogueBwdISA_SB_SD_Li256ELb1ELb0ELi2EEENS1_19SingleTileSchedulerILb1ELb0ELb0ELi128EEEEEEEEEvNT_6ParamsE$_ZN4cute3eso3ESOILb1ELb0EJNS_6LayoutINS_5tupleIJNS3_IJNS_1CILi2EEES5_EEEEEENS3_IJNS3_IJNS4_ILi8EEENS4_ILi64EEEEEEEEEEEiEEC2ERKSC_RKi)
$_ZN7cutlass13device_kernelIN5flash19enable_sm80_to_sm89INS1_16FlashAttnBwdSm80INS1_25CollectiveMainloopBwdSm80ILi2ELi2EN4cute5tupleIJNS5_1CILi128EEES8_NS7_ILi64EEEEEENS_10bfloat16_tEfNS_4arch4Sm80ELb0ELb1ELb1ELb1ELb0ELb0ELb0ELb0ELi2ELi4ELi4ELi4ELb0EEENS1_21CollectiveEpilogueBwdISA_SB_SD_Li256ELb1ELb0ELi2EEENS1_19SingleTileSchedulerILb1ELb0ELb0ELi128EEEEEEEEEvNT_6ParamsE$_ZN4cute3eso3ESOILb1ELb0EJNS_6LayoutINS_5tupleIJNS3_IJNS_1CILi2EEES5_EEEEEENS3_IJNS3_IJNS4_ILi8EEENS4_ILi64EEEEEEEEEEEiEEC2ERKSC_RKi:
[----:B------:R-:W-:Y:S01]  /*aaa0*/  IADD3 R2, R25, -c[0x0][0x20], RZ ;  /* 0x8000080019027a10 */ /* 0x000fe20007ffe0ff */
[----:B------:R-:W-:Y:S01]  /*aab0*/  IMAD.MOV.U32 R8, RZ, RZ, R6 ;  /* 0x000000ffff087224 */ /* 0x000fe200078e0006 */
[----:B------:R-:W-:-:S03]  /*aac0*/  MOV R9, 0x0 ;  /* 0x0000000000097802 */ /* 0x000fc60000000f00 */
[----:B------:R1:W-:Y:S01]  /*aad0*/  STL [R2], R3 ;  /* 0x0000000302007387 */ /* 0x0003e20000100800 */
[----:B------:R-:W-:Y:S05]  /*aae0*/  RET.REL.NODEC R8 `(_ZN7cutlass13device_kernelIN5flash19enable_sm80_to_sm89INS1_16FlashAttnBwdSm80INS1_25CollectiveMainloopBwdSm80ILi2ELi2EN4cute5tupleIJNS5_1CILi128EEES8_NS7_ILi64EEEEEENS_10bfloat16_tEfNS_4arch4Sm80ELb0ELb1ELb1ELb1ELb0ELb0ELb0ELb0ELi2ELi4ELi4ELi4ELb0EEENS1_21CollectiveEpilogueBwdISA_SB_SD_Li256ELb1ELb0ELi2EEENS1_19SingleTileSchedulerILb1ELb0ELb0ELi128EEEEEEEEEvNT_6ParamsE) ;  /* 0xffff551008007950 */ /* 0x000fea0003c3ffff */
        .type           $_ZN7cutlass13device_kernelIN5flash19enable_sm80_to_sm89INS1_16FlashAttnBwdSm80INS1_25CollectiveMainloopBwdSm80ILi2ELi2EN4cute5tupleIJNS5_1CILi128EEES8_NS7_ILi64EEEEEENS_10bfloat16_tEfNS_4arch4Sm80ELb0ELb1ELb1ELb1ELb0ELb0ELb0ELb0ELi2ELi4ELi4ELi4ELb0EEENS1_21CollectiveEpilogueBwdISA_SB_SD_Li256ELb1ELb0ELi2EEENS1_19SingleTileSchedulerILb1ELb0ELb0ELi128EEEEEEEEEvNT_6ParamsE$_ZN4cute3eso3ESOILb1ELb0EJNS_6LayoutINS_5tupleIJNS3_IJNS_1CILi2EEES5_EEENS3_IJS5_NS4_ILi8EEEEEEEEENS3_IJNS3_IJNS_11ScaledBasisIS7_JLi0EEEENSA_INS4_ILi64EEEJLi0EEEEEEENS3_IJNSA_INS4_ILi1EEEJLi1EEEENSA_INS4_ILi16EEEJLi1EEEEEEEEEEEENS_10ViewEngineINS_23ArithmeticTupleIteratorINS_15ArithmeticTupleIJNS4_ILi0EEESP_EEEEEEEEEC2ERKSL_RKSS_,@function
        .size           $_ZN7cutlass13device_kernelIN5flash19enable_sm80_to_sm89INS1_16FlashAttnBwdSm80INS1_25CollectiveMainloopBwdSm80ILi2ELi2EN4cute5tupleIJNS5_1CILi128EEES8_NS7_ILi64EEEEEENS_10bfloat16_tEfNS_4arch4Sm80ELb0ELb1ELb1ELb1ELb0ELb0ELb0ELb0ELi2ELi4ELi4ELi4ELb0EEENS1_21CollectiveEpilogueBwdISA_SB_SD_Li256ELb1ELb0ELi2EEENS1_19SingleTileSchedulerILb1ELb0ELb0ELi128EEEEEEEEEvNT_6ParamsE$_ZN4cute3eso3ESOILb1ELb0EJNS_6LayoutINS_5tupleIJNS3_IJNS_1CILi2EEES5_EEENS3_IJS5_NS4_ILi8EEEEEEEEENS3_IJNS3_IJNS_11ScaledBasisIS7_JLi0EEEENSA_INS4_ILi64EEEJLi0EEEEEEENS3_IJNSA_INS4_ILi1EEEJLi1EEEENSA_INS4_ILi16EEEJLi1EEEEEEEEEEEENS_10ViewEngineINS_23ArithmeticTupleIteratorINS_15ArithmeticTupleIJNS4_ILi0EEESP_EEEEEEEEEC2ERKSL_RKSS_,($_ZN7cutlass13device_kernelIN5flash19enable_sm80_to_sm89INS1_16FlashAttnBwdSm80INS1_25CollectiveMainloopBwdSm80ILi2ELi2EN4cute5tupleIJNS5_1CILi128EEES8_NS7_ILi64EEEEEENS_10bfloat16_tEfNS_4arch4Sm80ELb0ELb1ELb1ELb1ELb0ELb0ELb0ELb0ELi2ELi4ELi4ELi4ELb0EEENS1_21CollectiveEpilogueBwdISA_SB_SD_Li256ELb1ELb0ELi2EEENS1_19SingleTileSchedulerILb1ELb0ELb0ELi128EEEEEEEEEvNT_6ParamsE$_ZN4cute3eso3ESOILb1ELb0EJNS_6LayoutINS_5tupleIJNS3_IJNS_1CILi2EEES5_EEENS3_IJS5_NS4_ILi8EEEEEEEEENS3_IJNS3_IJNS_11ScaledBasisIS7_JLi0EEEENSA_INS4_ILi64EEEJLi0EEEEEEENS3_IJNSA_INS4_ILi1EEEJLi1EEEENSA_INS4_ILi16EEEJLi1EEEEEEEEEEEENS_10ViewEngineINS_23ArithmeticTupleIteratorINS_15ArithmeticTupleIJiiEEEEEEEEEC2ERKSL_RKSR_ - $_ZN7cutlass13device_kernelIN5flash19enable_sm80_to_sm89INS1_16FlashAttnBwdSm80INS1_25CollectiveMainloopBwdSm80ILi2ELi2EN4cute5tupleIJNS5_1CILi128EEES8_NS7_ILi64EEEEEENS_10bfloat16_tEfNS_4arch4Sm80ELb0ELb1ELb1ELb1ELb0ELb0ELb0ELb0ELi2ELi4ELi4ELi4ELb0EEENS1_21CollectiveEpilogueBwdISA_SB_SD_Li256ELb1ELb0ELi2EEENS1_19SingleTileSchedulerILb1ELb0ELb0ELi128EEEEEEEEEvNT_6ParamsE$_ZN4cute3eso3ESOILb1ELb0EJNS_6LayoutINS_5tupleIJNS3_IJNS_1CILi2EEES5_EEENS3_IJS5_NS4_ILi8EEEEEEEEENS3_IJNS3_IJNS_11ScaledBasisIS7_JLi0EEEENSA_INS4_ILi64EEEJLi0EEEEEEENS3_IJNSA_INS4_ILi1EEEJLi1EEEENSA_INS4_ILi16EEEJLi1EEEEEEEEEEEENS_10ViewEngineINS_23ArithmeticTupleIteratorINS_15ArithmeticTupleIJNS4_ILi0EEESP_EEEEEEEEEC2ERKSL_RKSS_)
$_ZN7cutlass13device_kernelIN5flash19enable_sm80_to_sm89INS1_16FlashAttnBwdSm80INS1_25CollectiveMainloopBwdSm80ILi2ELi2EN4cute5tupleIJNS5_1CILi128EEES8_NS7_ILi64EEEEEENS_10bfloat16_tEfNS_4arch4Sm80ELb0ELb1ELb1ELb1ELb0ELb0ELb0ELb0ELi2ELi4ELi4ELi4ELb0EEENS1_21CollectiveEpilogueBwdISA_SB_SD_Li256ELb1ELb0ELi2EEENS1_19SingleTileSchedulerILb1ELb0ELb0ELi128EEEEEEEEEvNT_6ParamsE$_ZN4cute3eso3ESOILb1ELb0EJNS_6LayoutINS_5tupleIJNS3_IJNS_1CILi2EEES5_EEENS3_IJS5_NS4_ILi8EEEEEEEEENS3_IJNS3_IJNS_11ScaledBasisIS7_JLi0EEEENSA_INS4_ILi64EEEJLi0EEEEEEENS3_IJNSA_INS4_ILi1EEEJLi1EEEENSA_INS4_ILi16EEEJLi1EEEEEEEEEEEENS_10ViewEngineINS_23ArithmeticTupleIteratorINS_15ArithmeticTupleIJNS4_ILi0EEESP_EEEEEEEEEC2ERKSL_RKSS_:
[----:B------:R-:W-:Y:S01]  /*aaf0*/  IADD3 R52, R52, -c[0x0][0x20], RZ ;  /* 0x8000080034347a10 */ /* 0x000fe20007ffe0ff */
[----:B------:R-:W-:Y:S01]  /*ab00*/  IMAD.MOV.U32 R6, RZ, RZ, R2 ;  /* 0x000000ffff067224 */ /* 0x000fe200078e0002 */
[----:B------:R-:W-:Y:S01]  /*ab10*/  PRMT R3, RZ, 0x7610, R3 ;  /* 0x00007610ff037816 */ /* 0x000fe20000000003 */
[----:B------:R-:W-:-:S04]  /*ab20*/  IMAD.MOV.U32 R7, RZ, RZ, 0x0 ;  /* 0x00000000ff077424 */ /* 0x000fc800078e00ff */
[----:B------:R1:W-:Y:S01]  /*ab30*/  STL.U8 [R52], R3 ;  /* 0x0000000334007387 */ /* 0x0003e20000100000 */
[----:B------:R-:W-:Y:S05]  /*ab40*/  RET.REL.NODEC R6 `(_ZN7cutlass13device_kernelIN5flash19enable_sm80_to_sm89INS1_16FlashAttnBwdSm80INS1_25CollectiveMainloopBwdSm80ILi2ELi2EN4cute5tupleIJNS5_1CILi128EEES8_NS7_ILi64EEEEEENS_10bfloat16_tEfNS_4arch4Sm80ELb0ELb1ELb1ELb1ELb0ELb0ELb0ELb0ELi2ELi4ELi4ELi4ELb0EEENS1_21CollectiveEpilogueBwdISA_SB_SD_Li256ELb1ELb0ELi2EEENS1_19SingleTileSchedulerILb1ELb0ELb0ELi128EEEEEEEEEvNT_6ParamsE) ;  /* 0xffff54b006007950 */ /* 0x000fea0003c3ffff */
        .type           $_ZN7cutlass13device_kernelIN5flash19enable_sm80_to_sm89INS1_16FlashAttnBwdSm80INS1_25CollectiveMainloopBwdSm80ILi2ELi2EN4cute5tupleIJNS5_1CILi128EEES8_NS7_ILi64EEEEEENS_10bfloat16_tEfNS_4arch4Sm80ELb0ELb1ELb1ELb1ELb0ELb0ELb0ELb0ELi2ELi4ELi4ELi4ELb0EEENS1_21CollectiveEpilogueBwdISA_SB_SD_Li256ELb1ELb0ELi2EEENS1_19SingleTileSchedulerILb1ELb0ELb0ELi128EEEEEEEEEvNT_6ParamsE$_ZN4cute3eso3ESOILb1ELb0EJNS_6LayoutINS_5tupleIJNS3_IJNS_1CILi2EEES5_EEENS3_IJS5_NS4_ILi8EEEEEEEEENS3_IJNS3_IJNS_11ScaledBasisIS7_JLi0EEEENSA_INS4_ILi64EEEJLi0EEEEEEENS3_IJNSA_INS4_ILi1EEEJLi1EEEENSA_INS4_ILi16EEEJLi1EEEEEEEEEEEENS_10ViewEngineINS_23ArithmeticTupleIteratorINS_15ArithmeticTupleIJiiEEEEEEEEEC2ERKSL_RKSR_,@function
        .size           $_ZN7cutlass13device_kernelIN5flash19enable_sm80_to_sm89INS1_16FlashAttnBwdSm80INS1_25CollectiveMainloopBwdSm80ILi2ELi2EN4cute5tupleIJNS5_1CILi128EEES8_NS7_ILi64EEEEEENS_10bfloat16_tEfNS_4arch4Sm80ELb0ELb1ELb1ELb1ELb0ELb0ELb0ELb0ELi2ELi4ELi4ELi4ELb0EEENS1_21CollectiveEpilogueBwdISA_SB_SD_Li256ELb1ELb0ELi2EEENS1_19SingleTileSchedulerILb1ELb0ELb0ELi128EEEEEEEEEvNT_6ParamsE$_ZN4cute3eso3ESOILb1ELb0EJNS_6LayoutINS_5tupleIJNS3_IJNS_1CILi2EEES5_EEENS3_IJS5_NS4_ILi8EEEEEEEEENS3_IJNS3_IJNS_11ScaledBasisIS7_JLi0EEEENSA_INS4_ILi64EEEJLi0EEEEEEENS3_IJNSA_INS4_ILi1EEEJLi1EEEENSA_INS4_ILi16EEEJLi1EEEEEEEEEEEENS_10ViewEngineINS_23ArithmeticTupleIteratorINS_15ArithmeticTupleIJiiEEEEEEEEEC2ERKSL_RKSR_,($_ZN7cutlass13device_kernelIN5flash19enable_sm80_to_sm89INS1_16FlashAttnBwdSm80INS1_25CollectiveMainloopBwdSm80ILi2ELi2EN4cute5tupleIJNS5_1CILi128EEES8_NS7_ILi64EEEEEENS_10bfloat16_tEfNS_4arch4Sm80ELb0ELb1ELb1ELb1ELb0ELb0ELb0ELb0ELi2ELi4ELi4ELi4ELb0EEENS1_21CollectiveEpilogueBwdISA_SB_SD_Li256ELb1ELb0ELi2EEENS1_19SingleTileSchedulerILb1ELb0ELb0ELi128EEEEEEEEEvNT_6ParamsE$_ZN4cute3eso3ESOILb1ELb0EJNS_6LayoutINS_5tupleIJNS3_IJNS_1CILi2EEES5_EEENS3_IJS5_NS4_ILi8EEEEEEEEENS3_IJNS3_IJS5_NS4_ILi4EEEEEENS3_IJNS4_ILi1EEES7_EEEEEEEENS_10ViewEngineIPfEEEEC2ERKSF_RKSI_ - $_ZN7cutlass13device_kernelIN5flash19enable_sm80_to_sm89INS1_16FlashAttnBwdSm80INS1_25CollectiveMainloopBwdSm80ILi2ELi2EN4cute5tupleIJNS5_1CILi128EEES8_NS7_ILi64EEEEEENS_10bfloat16_tEfNS_4arch4Sm80ELb0ELb1ELb1ELb1ELb0ELb0ELb0ELb0ELi2ELi4ELi4ELi4ELb0EEENS1_21CollectiveEpilogueBwdISA_SB_SD_Li256ELb1ELb0ELi2EEENS1_19SingleTileSchedulerILb1ELb0ELb0ELi128EEEEEEEEEvNT_6ParamsE$_ZN4cute3eso3ESOILb1ELb0EJNS_6LayoutINS_5tupleIJNS3_IJNS_1CILi2EEES5_EEENS3_IJS5_NS4_ILi8EEEEEEEEENS3_IJNS3_IJNS_11ScaledBasisIS7_JLi0EEEENSA_INS4_ILi64EEEJLi0EEEEEEENS3_IJNSA_INS4_ILi1EEEJLi1EEEENSA_INS4_ILi16EEEJLi1EEEEEEEEEEEENS_10ViewEngineINS_23ArithmeticTupleIteratorINS_15ArithmeticTupleIJiiEEEEEEEEEC2ERKSL_RKSR_)
$_ZN7cutlass13device_kernelIN5flash19enable_sm80_to_sm89INS1_16FlashAttnBwdSm80INS1_25CollectiveMainloopBwdSm80ILi2ELi2EN4cute5tupleIJNS5_1CILi128EEES8_NS7_ILi64EEEEEENS_10bfloat16_tEfNS_4arch4Sm80ELb0ELb1ELb1ELb1ELb0ELb0ELb0ELb0ELi2ELi4ELi4ELi4ELb0EEENS1_21CollectiveEpilogueBwdISA_SB_SD_Li256ELb1ELb0ELi2EEENS1_19SingleTileSchedulerILb1ELb0ELb0ELi128EEEEEEEEEvNT_6ParamsE$_ZN4cute3eso3ESOILb1ELb0EJNS_6LayoutINS_5tupleIJNS3_IJNS_1CILi2EEES5_EEENS3_IJS5_NS4_ILi8EEEEEEEEENS3_IJNS3_IJNS_11ScaledBasisIS7_JLi0EEEENSA_INS4_ILi64EEEJLi0EEEEEEENS3_IJNSA_INS4_ILi1EEEJLi1EEEENSA_INS4_ILi16EEEJLi1EEEEEEEEEEEENS_10ViewEngineINS_23ArithmeticTupleIteratorINS_15ArithmeticTupleIJiiEEEEEEEEEC2ERKSL_RKSR_:
[----:B------:R-:W-:Y:S02]  /*ab50*/  IADD3 R4, R13, -c[0x0][0x20], RZ ;  /* 0x800008000d047a10 */ /* 0x000fe40007ffe0ff */
[----:B------:R-:W-:-:S03]  /*ab60*/  MOV R7, 0x0 ;  /* 0x0000000000077802 */ /* 0x000fc60000000f00 */
[----:B------:R1:W-:Y:S04]  /*ab70*/  STL [R4], R2 ;  /* 0x0000000204007387 */ /* 0x0003e80000100800 */
[----:B------:R1:W-:Y:S01]  /*ab80*/  STL [R4+0x4], R3 ;  /* 0x0000040304007387 */ /* 0x0003e20000100800 */
[----:B------:R-:W-:Y:S05]  /*ab90*/  RET.REL.NODEC R6 `(_ZN7cutlass13device_kernelIN5flash19enable_sm80_to_sm89INS1_16FlashAttnBwdSm80INS1_25CollectiveMainloopBwdSm80ILi2ELi2EN4cute5tupleIJNS5_1CILi128EEES8_NS7_ILi64EEEEEENS_10bfloat16_tEfNS_4arch4Sm80ELb0ELb1ELb1ELb1ELb0ELb0ELb0ELb0ELi2ELi4ELi4ELi4ELb0EEENS1_21CollectiveEpilogueBwdISA_SB_SD_Li256ELb1ELb0ELi2EEENS1_19SingleTileSchedulerILb1ELb0ELb0ELi128EEEEEEEEEvNT_6ParamsE) ;  /* 0xffff546006007950 */ /* 0x000fea0003c3ffff */
        .type           $_ZN7cutlass13device_kernelIN5flash19enable_sm80_to_sm89INS1_16FlashAttnBwdSm80INS1_25CollectiveMainloopBwdSm80ILi2ELi2EN4cute5tupleIJNS5_1CILi128EEES8_NS7_ILi64EEEEEENS_10bfloat16_tEfNS_4arch4Sm80ELb0ELb1ELb1ELb1ELb0ELb0ELb0ELb0ELi2ELi4ELi4ELi4ELb0EEENS1_21CollectiveEpilogueBwdISA_SB_SD_Li256ELb1ELb0ELi2EEENS1_19SingleTileSchedulerILb1ELb0ELb0ELi128EEEEEEEEEvNT_6ParamsE$_ZN4cute3eso3ESOILb1ELb0EJNS_6LayoutINS_5tupleIJNS3_IJNS_1CILi2EEES5_EEENS3_IJS5_NS4_ILi8EEEEEEEEENS3_IJNS3_IJS5_NS4_ILi4EEEEEENS3_IJNS4_ILi1EEES7_EEEEEEEENS_10ViewEngineIPfEEEEC2ERKSF_RKSI_,@function
        .size           $_ZN7cutlass13device_kernelIN5flash19enable_sm80_to_sm89INS1_16FlashAttnBwdSm80INS1_25CollectiveMainloopBwdSm80ILi2ELi2EN4cute5tupleIJNS5_1CILi128EEES8_NS7_ILi64EEEEEENS_10bfloat16_tEfNS_4arch4Sm80ELb0ELb1ELb1ELb1ELb0ELb0ELb0ELb0ELi2ELi4ELi4ELi4ELb0EEENS1_21CollectiveEpilogueBwdISA_SB_SD_Li256ELb1ELb0ELi2EEENS1_19SingleTileSchedulerILb1ELb0ELb0ELi128EEEEEEEEEvNT_6ParamsE$_ZN4cute3eso3ESOILb1ELb0EJNS_6LayoutINS_5tupleIJNS3_IJNS_1CILi2EEES5_EEENS3_IJS5_NS4_ILi8EEEEEEEEENS3_IJNS3_IJS5_NS4_ILi4EEEEEENS3_IJNS4_ILi1EEES7_EEEEEEEENS_10ViewEngineIPfEEEEC2ERKSF_RKSI_,($_ZN7cutlass13device_kernelIN5flash19enable_sm80_to_sm89INS1_16FlashAttnBwdSm80INS1_25CollectiveMainloopBwdSm80ILi2ELi2EN4cute5tupleIJNS5_1CILi128EEES8_NS7_ILi64EEEEEENS_10bfloat16_tEfNS_4arch4Sm80ELb0ELb1ELb1ELb1ELb0ELb0ELb0ELb0ELi2ELi4ELi4ELi4ELb0EEENS1_21CollectiveEpilogueBwdISA_SB_SD_Li256ELb1ELb0ELi2EEENS1_19SingleTileSchedulerILb1ELb0ELb0ELi128EEEEEEEEEvNT_6ParamsE$_ZN4cute3eso3ESOILb1ELb0EJNS_6LayoutINS_5tupleIJNS3_IJNS_1CILi2EEES5_EEENS4_ILi8EEEEEENS3_IJNS3_IJNS4_ILi1EEES5_EEENS4_ILi4EEEEEEEENS_10ViewEngineIPN7cutlass10bfloat16_tEEEEEC2ERKSD_RKSI_ - $_ZN7cutlass13device_kernelIN5flash19enable_sm80_to_sm89INS1_16FlashAttnBwdSm80INS1_25CollectiveMainloopBwdSm80ILi2ELi2EN4cute5tupleIJNS5_1CILi128EEES8_NS7_ILi64EEEEEENS_10bfloat16_tEfNS_4arch4Sm80ELb0ELb1ELb1ELb1ELb0ELb0ELb0ELb0ELi2ELi4ELi4ELi4ELb0EEENS1_21CollectiveEpilogueBwdISA_SB_SD_Li256ELb1ELb0ELi2EEENS1_19SingleTileSchedulerILb1ELb0ELb0ELi128EEEEEEEEEvNT_6ParamsE$_ZN4cute3eso3ESOILb1ELb0EJNS_6LayoutINS_5tupleIJNS3_IJNS_1CILi2EEES5_EEENS3_IJS5_NS4_ILi8EEEEEEEEENS3_IJNS3_IJS5_NS4_ILi4EEEEEENS3_IJNS4_ILi1EEES7_EEEEEEEENS_10ViewEngineIPfEEEEC2ERKSF_RKSI_)
$_ZN7cutlass13device_kernelIN5flash19enable_sm80_to_sm89INS1_16FlashAttnBwdSm80INS1_25CollectiveMainloopBwdSm80ILi2ELi2EN4cute5tupleIJNS5_1CILi128EEES8_NS7_ILi64EEEEEENS_10bfloat16_tEfNS_4arch4Sm80ELb0ELb1ELb1ELb1ELb0ELb0ELb0ELb0ELi2ELi4ELi4ELi4ELb0EEENS1_21CollectiveEpilogueBwdISA_SB_SD_Li256ELb1ELb0ELi2EEENS1_19SingleTileSchedulerILb1ELb0ELb0ELi128EEEEEEEEEvNT_6ParamsE$_ZN4cute3eso3ESOILb1ELb0EJNS_6LayoutINS_5tupleIJNS3_IJNS_1CILi2EEES5_EEENS3_IJS5_NS4_ILi8EEEEEEEEENS3_IJNS3_IJS5_NS4_ILi4EEEEEENS3_IJNS4_ILi1EEES7_EEEEEEEENS_10ViewEngineIPfEEEEC2ERKSF_RKSI_:
[----:B------:R-:W-:Y:S02]  /*aba0*/  IADD3 R4, R13, -c[0x0][0x20], RZ ;  /* 0x800008000d047a10 */ /* 0x000fe40007ffe0ff */
[----:B------:R-:W-:-:S03]  /*abb0*/  MOV R11, 0x0 ;  /* 0x00000000000b7802 */ /* 0x000fc60000000f00 */
[----:B------:R1:W-:Y:S01]  /*abc0*/  STL.64 [R4], R54 ;  /* 0x0000003604007387 */ /* 0x0003e20000100a00 */
[----:B------:R-:W-:Y:S05]  /*abd0*/  RET.REL.NODEC R10 `(_ZN7cutlass13device_kernelIN5flash19enable_sm80_to_sm89INS1_16FlashAttnBwdSm80INS1_25CollectiveMainloopBwdSm80ILi2ELi2EN4cute5tupleIJNS5_1CILi128EEES8_NS7_ILi64EEEEEENS_10bfloat16_tEfNS_4arch4Sm80ELb0ELb1ELb1ELb1ELb0ELb0ELb0ELb0ELi2ELi4ELi4ELi4ELb0EEENS1_21CollectiveEpilogueBwdISA_SB_SD_Li256ELb1ELb0ELi2EEENS1_19SingleTileSchedulerILb1ELb0ELb0ELi128EEEEEEEEEvNT_6ParamsE) ;  /* 0xffff54200a007950 */ /* 0x000fea0003c3ffff */
        .type           $_ZN7cutlass13device_kernelIN5flash19enable_sm80_to_sm89INS1_16FlashAttnBwdSm80INS1_25CollectiveMainloopBwdSm80ILi2ELi2EN4cute5tupleIJNS5_1CILi128EEES8_NS7_ILi64EEEEEENS_10bfloat16_tEfNS_4arch4Sm80ELb0ELb1ELb1ELb1ELb0ELb0ELb0ELb0ELi2ELi4ELi4ELi4ELb0EEENS1_21CollectiveEpilogueBwdISA_SB_SD_Li256ELb1ELb0ELi2EEENS1_19SingleTileSchedulerILb1ELb0ELb0ELi128EEEEEEEEEvNT_6ParamsE$_ZN4cute3eso3ESOILb1ELb0EJNS_6LayoutINS_5tupleIJNS3_IJNS_1CILi2EEES5_EEENS4_ILi8EEEEEENS3_IJNS3_IJNS4_ILi1EEES5_EEENS4_ILi4EEEEEEEENS_10ViewEngineIPN7cutlass10bfloat16_tEEEEEC2ERKSD_RKSI_,@function
        .size           $_ZN7cutlass13device_kernelIN5flash19enable_sm80_to_sm89INS1_16FlashAttnBwdSm80INS1_25CollectiveMainloopBwdSm80ILi2ELi2EN4cute5tupleIJNS5_1CILi128EEES8_NS7_ILi64EEEEEENS_10bfloat16_tEfNS_4arch4Sm80ELb0ELb1ELb1ELb1ELb0ELb0ELb0ELb0ELi2ELi4ELi4ELi4ELb0EEENS1_21CollectiveEpilogueBwdISA_SB_SD_Li256ELb1ELb0ELi2EEENS1_19SingleTileSchedulerILb1ELb0ELb0ELi128EEEEEEEEEvNT_6ParamsE$_ZN4cute3eso3ESOILb1ELb0EJNS_6LayoutINS_5tupleIJNS3_IJNS_1CILi2EEES5_EEENS4_ILi8EEEEEENS3_IJNS3_IJNS4_ILi1EEES5_EEENS4_ILi4EEEEEEEENS_10ViewEngineIPN7cutlass10bfloat16_tEEEEEC2ERKSD_RKSI_,($_ZN7cutlass13device_kernelIN5flash19enable_sm80_to_sm89INS1_16FlashAttnBwdSm80INS1_25CollectiveMainloopBwdSm80ILi2ELi2EN4cute5tupleIJNS5_1CILi128EEES8_NS7_ILi64EEEEEENS_10bfloat16_tEfNS_4arch4Sm80ELb0ELb1ELb1ELb1ELb0ELb0ELb0ELb0ELi2ELi4ELi4ELi4ELb0EEENS1_21CollectiveEpilogueBwdISA_SB_SD_Li256ELb1ELb0ELi2EEENS1_19SingleTileSchedulerILb1ELb0ELb0ELi128EEEEEEEEEvNT_6ParamsE$_ZN4cute3eso3ESOILb1ELb0EJNS_6LayoutINS_5tupleIJNS3_IJNS_1CILi2EEES5_EEENS4_ILi8EEEEEENS3_IJNS3_IJNS4_ILi1EEES5_EEENS4_ILi4EEEEEEEEiEEC2ERKSD_RKi - $_ZN7cutlass13device_kernelIN5flash19enable_sm80_to_sm89INS1_16FlashAttnBwdSm80INS1_25CollectiveMainloopBwdSm80ILi2ELi2EN4cute5tupleIJNS5_1CILi128EEES8_NS7_ILi64EEEEEENS_10bfloat16_tEfNS_4arch4Sm80ELb0ELb1ELb1ELb1ELb0ELb0ELb0ELb0ELi2ELi4ELi4ELi4ELb0EEENS1_21CollectiveEpilogueBwdISA_SB_SD_Li256ELb1ELb0ELi2EEENS1_19SingleTileSchedulerILb1ELb0ELb0ELi128EEEEEEEEEvNT_6ParamsE$_ZN4cute3eso3ESOILb1ELb0EJNS_6LayoutINS_5tupleIJNS3_IJNS_1CILi2EEES5_EEENS4_ILi8EEEEEENS3_IJNS3_IJNS4_ILi1EEES5_EEENS4_ILi4EEEEEEEENS_10ViewEngineIPN7cutlass10bfloat16_tEEEEEC2ERKSD_RKSI_)
$_ZN7cutlass13device_kernelIN5flash19enable_sm80_to_sm89INS1_16FlashAttnBwdSm80INS1_25CollectiveMainloopBwdSm80ILi2ELi2EN4cute5tupleIJNS5_1CILi128EEES8_NS7_ILi64EEEEEENS_10bfloat16_tEfNS_4arch4Sm80ELb0ELb1ELb1ELb1ELb0ELb0ELb0ELb0ELi2ELi4ELi4ELi4ELb0EEENS1_21CollectiveEpilogueBwdISA_SB_SD_Li256ELb1ELb0ELi2EEENS1_19SingleTileSchedulerILb1ELb0ELb0ELi128EEEEEEEEEvNT_6ParamsE$_ZN4cute3eso3ESOILb1ELb0EJNS_6LayoutINS_5tupleIJNS3_IJNS_1CILi2EEES5_EEENS4_ILi8EEEEEENS3_IJNS3_IJNS4_ILi1EEES5_EEENS4_ILi4EEEEEEEENS_10ViewEngineIPN7cutlass10bfloat16_tEEEEEC2ERKSD_RKSI_:
[----:B------:R-:W-:Y:S01]  /*abe0*/  IADD3 R2, R25, -c[0x0][0x20], RZ ;  /* 0x8000080019027a10 */ /* 0x000fe20007ffe0ff */
[----:B------:R-:W-:Y:S01]  /*abf0*/  IMAD.MOV.U32 R7, RZ, RZ, R3 ;  /* 0x000000ffff077224 */ /* 0x000fe200078e0003 */
[----:B------:R-:W-:-:S04]  /*ac00*/  MOV R5, 0x0 ;  /* 0x0000000000057802 */ /* 0x000fc80000000f00 */
[----:B------:R1:W-:Y:S01]  /*ac10*/  STL.64 [R2], R6 ;  /* 0x0000000602007387 */ /* 0x0003e20000100a00 */
[----:B------:R-:W-:Y:S05]  /*ac20*/  RET.REL.NODEC R4 `(_ZN7cutlass13device_kernelIN5flash19enable_sm80_to_sm89INS1_16FlashAttnBwdSm80INS1_25CollectiveMainloopBwdSm80ILi2ELi2EN4cute5tupleIJNS5_1CILi128EEES8_NS7_ILi64EEEEEENS_10bfloat16_tEfNS_4arch4Sm80ELb0ELb1ELb1ELb1ELb0ELb0ELb0ELb0ELi2ELi4ELi4ELi4ELb0EEENS1_21CollectiveEpilogueBwdISA_SB_SD_Li256ELb1ELb0ELi2EEENS1_19SingleTileSchedulerILb1ELb0ELb0ELi128EEEEEEEEEvNT_6ParamsE) ;  /* 0xffff53d004007950 */ /* 0x000fea0003c3ffff */
        .type           $_ZN7cutlass13device_kernelIN5flash19enable_sm80_to_sm89INS1_16FlashAttnBwdSm80INS1_25CollectiveMainloopBwdSm80ILi2ELi2EN4cute5tupleIJNS5_1CILi128EEES8_NS7_ILi64EEEEEENS_10bfloat16_tEfNS_4arch4Sm80ELb0ELb1ELb1ELb1ELb0ELb0ELb0ELb0ELi2ELi4ELi4ELi4ELb0EEENS1_21CollectiveEpilogueBwdISA_SB_SD_Li256ELb1ELb0ELi2EEENS1_19SingleTileSchedulerILb1ELb0ELb0ELi128EEEEEEEEEvNT_6ParamsE$_ZN4cute3eso3ESOILb1ELb0EJNS_6LayoutINS_5tupleIJNS3_IJNS_1CILi2EEES5_EEENS4_ILi8EEEEEENS3_IJNS3_IJNS4_ILi1EEES5_EEENS4_ILi4EEEEEEEEiEEC2ERKSD_RKi,@function
        .size           $_ZN7cutlass13device_kernelIN5flash19enable_sm80_to_sm89INS1_16FlashAttnBwdSm80INS1_25CollectiveMainloopBwdSm80ILi2ELi2EN4cute5tupleIJNS5_1CILi128EEES8_NS7_ILi64EEEEEENS_10bfloat16_tEfNS_4arch4Sm80ELb0ELb1ELb1ELb1ELb0ELb0ELb0ELb0ELi2ELi4ELi4ELi4ELb0EEENS1_21CollectiveEpilogueBwdISA_SB_SD_Li256ELb1ELb0ELi2EEENS1_19SingleTileSchedulerILb1ELb0ELb0ELi128EEEEEEEEEvNT_6ParamsE$_ZN4cute3eso3ESOILb1ELb0EJNS_6LayoutINS_5tupleIJNS3_IJNS_1CILi2EEES5_EEENS4_ILi8EEEEEENS3_IJNS3_IJNS4_ILi1EEES5_EEENS4_ILi4EEEEEEEEiEEC2ERKSD_RKi,($_ZN7cutlass13device_kernelIN5flash19enable_sm80_to_sm89INS1_16FlashAttnBwdSm80INS1_25CollectiveMainloopBwdSm80ILi2ELi2EN4cute5tupleIJNS5_1CILi128EEES8_NS7_ILi64EEEEEENS_10bfloat16_tEfNS_4arch4Sm80ELb0ELb1ELb1ELb1ELb0ELb0ELb0ELb0ELi2ELi4ELi4ELi4ELb0EEENS1_21CollectiveEpilogueBwdISA_SB_SD_Li256ELb1ELb0ELi2EEENS1_19SingleTileSchedulerILb1ELb0ELb0ELi128EEEEEEEEEvNT_6ParamsE$_ZN4cute3eso3ESOILb1ELb0EJNS_6LayoutINS_5tupleIJNS3_IJNS_1CILi2EEES5_EEES5_NS4_ILi8EEEEEENS3_IJNS3_IJNS_11ScaledBasisINS4_ILi1EEEJLi1EEEENS9_IS7_JLi0EEEEEEENS9_INS4_ILi64EEEJLi0EEEENS9_INS4_ILi16EEEJLi1EEEEEEEEENS_10ViewEngineINS_23ArithmeticTupleIteratorINS_15ArithmeticTupleIJiiEEEEEEEEEC2ERKSJ_RKSP_ - $_ZN7cutlass13device_kernelIN5flash19enable_sm80_to_sm89INS1_16FlashAttnBwdSm80INS1_25CollectiveMainloopBwdSm80ILi2ELi2EN4cute5tupleIJNS5_1CILi128EEES8_NS7_ILi64EEEEEENS_10bfloat16_tEfNS_4arch4Sm80ELb0ELb1ELb1ELb1ELb0ELb0ELb0ELb0ELi2ELi4ELi4ELi4ELb0EEENS1_21CollectiveEpilogueBwdISA_SB_SD_Li256ELb1ELb0ELi2EEENS1_19SingleTileSchedulerILb1ELb0ELb0ELi128EEEEEEEEEvNT_6ParamsE$_ZN4cute3eso3ESOILb1ELb0EJNS_6LayoutINS_5tupleIJNS3_IJNS_1CILi2EEES5_EEENS4_ILi8EEEEEENS3_IJNS3_IJNS4_ILi1EEES5_EEENS4_ILi4EEEEEEEEiEEC2ERKSD_RKi)
$_ZN7cutlass13device_kernelIN5flash19enable_sm80_to_sm89INS1_16FlashAttnBwdSm80INS1_25CollectiveMainloopBwdSm80ILi2ELi2EN4cute5tupleIJNS5_1CILi128EEES8_NS7_ILi64EEEEEENS_10bfloat16_tEfNS_4arch4Sm80ELb0ELb1ELb1ELb1ELb0ELb0ELb0ELb0ELi2ELi4ELi4ELi4ELb0EEENS1_21CollectiveEpilogueBwdISA_SB_SD_Li256ELb1ELb0ELi2EEENS1_19SingleTileSchedulerILb1ELb0ELb0ELi128EEEEEEEEEvNT_6ParamsE$_ZN4cute3eso3ESOILb1ELb0EJNS_6LayoutINS_5tupleIJNS3_IJNS_1CILi2EEES5_EEENS4_ILi8EEEEEENS3_IJNS3_IJNS4_ILi1EEES5_EEENS4_ILi4EEEEEEEEiEEC2ERKSD_RKi:
[----:B------:R-:W-:Y:S02]  /*ac30*/  IADD3 R2, R25, -c[0x0][0x20], RZ ;  /* 0x8000080019027a10 */ /* 0x000fe40007ffe0ff */
[----:B------:R-:W-:-:S03]  /*ac40*/  MOV R5, 0x0 ;  /* 0x0000000000057802 */ /* 0x000fc60000000f00 */
[----:B------:R1:W-:Y:S01]  /*ac50*/  STL [R2], R3 ;  /* 0x0000000302007387 */ /* 0x0003e20000100800 */
[----:B------:R-:W-:Y:S05]  /*ac60*/  RET.REL.NODEC R4 `(_ZN7cutlass13device_kernelIN5flash19enable_sm80_to_sm89INS1_16FlashAttnBwdSm80INS1_25CollectiveMainloopBwdSm80ILi2ELi2EN4cute5tupleIJNS5_1CILi128EEES8_NS7_ILi64EEEEEENS_10bfloat16_tEfNS_4arch4Sm80ELb0ELb1ELb1ELb1ELb0ELb0ELb0ELb0ELi2ELi4ELi4ELi4ELb0EEENS1_21CollectiveEpilogueBwdISA_SB_SD_Li256ELb1ELb0ELi2EEENS1_19SingleTileSchedulerILb1ELb0ELb0ELi128EEEEEEEEEvNT_6ParamsE) ;  /* 0xffff539004007950 */ /* 0x000fea0003c3ffff */
        .type           $_ZN7cutlass13device_kernelIN5flash19enable_sm80_to_sm89INS1_16FlashAttnBwdSm80INS1_25CollectiveMainloopBwdSm80ILi2ELi2EN4cute5tupleIJNS5_1CILi128EEES8_NS7_ILi64EEEEEENS_10bfloat16_tEfNS_4arch4Sm80ELb0ELb1ELb1ELb1ELb0ELb0ELb0ELb0ELi2ELi4ELi4ELi4ELb0EEENS1_21CollectiveEpilogueBwdISA_SB_SD_Li256ELb1ELb0ELi2EEENS1_19SingleTileSchedulerILb1ELb0ELb0ELi128EEEEEEEEEvNT_6ParamsE$_ZN4cute3eso3ESOILb1ELb0EJNS_6LayoutINS_5tupleIJNS3_IJNS_1CILi2EEES5_EEES5_NS4_ILi8EEEEEENS3_IJNS3_IJNS_11ScaledBasisINS4_ILi1EEEJLi1EEEENS9_IS7_JLi0EEEEEEENS9_INS4_ILi64EEEJLi0EEEENS9_INS4_ILi16EEEJLi1EEEEEEEEENS_10ViewEngineINS_23ArithmeticTupleIteratorINS_15ArithmeticTupleIJiiEEEEEEEEEC2ERKSJ_RKSP_,@function
        .size           $_ZN7cutlass13device_kernelIN5flash19enable_sm80_to_sm89INS1_16FlashAttnBwdSm80INS1_25CollectiveMainloopBwdSm80ILi2ELi2EN4cute5tupleIJNS5_1CILi128EEES8_NS7_ILi64EEEEEENS_10bfloat16_tEfNS_4arch4Sm80ELb0ELb1ELb1ELb1ELb0ELb0ELb0ELb0ELi2ELi4ELi4ELi4ELb0EEENS1_21CollectiveEpilogueBwdISA_SB_SD_Li256ELb1ELb0ELi2EEENS1_19SingleTileSchedulerILb1ELb0ELb0ELi128EEEEEEEEEvNT_6ParamsE$_ZN4cute3eso3ESOILb1ELb0EJNS_6LayoutINS_5tupleIJNS3_IJNS_1CILi2EEES5_EEES5_NS4_ILi8EEEEEENS3_IJNS3_IJNS_11ScaledBasisINS4_ILi1EEEJLi1EEEENS9_IS7_JLi0EEEEEEENS9_INS4_ILi64EEEJLi0EEEENS9_INS4_ILi16EEEJLi1EEEEEEEEENS_10ViewEngineINS_23ArithmeticTupleIteratorINS_15ArithmeticTupleIJiiEEEEEEEEEC2ERKSJ_RKSP_,($_ZN7cutlass13device_kernelIN5flash19enable_sm80_to_sm89INS1_16FlashAttnBwdSm80INS1_25CollectiveMainloopBwdSm80ILi2ELi2EN4cute5tupleIJNS5_1CILi128EEES8_NS7_ILi64EEEEEENS_10bfloat16_tEfNS_4arch4Sm80ELb0ELb1ELb1ELb1ELb0ELb0ELb0ELb0ELi2ELi4ELi4ELi4ELb0EEENS1_21CollectiveEpilogueBwdISA_SB_SD_Li256ELb1ELb0ELi2EEENS1_19SingleTileSchedulerILb1ELb0ELb0ELi128EEEEEEEEEvNT_6ParamsE$_ZN4cute3eso3ESOILb1ELb0EJNS_6LayoutINS_5tupleIJNS3_IJNS_1CILi2EEES5_EEES5_NS4_ILi8EEEEEENS3_IJNS3_IJNS_11ScaledBasisINS4_ILi1EEEJLi1EEEENS9_IS7_JLi0EEEEEEENS9_INS4_ILi64EEEJLi0EEEENS9_INS4_ILi16EEEJLi1EEEEEEEEENS_15ArithmeticTupleIJiiEEEEEC2ERKSJ_RKSL_ - $_ZN7cutlass13device_kernelIN5flash19enable_sm80_to_sm89INS1_16FlashAttnBwdSm80INS1_25CollectiveMainloopBwdSm80ILi2ELi2EN4cute5tupleIJNS5_1CILi128EEES8_NS7_ILi64EEEEEENS_10bfloat16_tEfNS_4arch4Sm80ELb0ELb1ELb1ELb1ELb0ELb0ELb0ELb0ELi2ELi4ELi4ELi4ELb0EEENS1_21CollectiveEpilogueBwdISA_SB_SD_Li256ELb1ELb0ELi2EEENS1_19SingleTileSchedulerILb1ELb0ELb0ELi128EEEEEEEEEvNT_6ParamsE$_ZN4cute3eso3ESOILb1ELb0EJNS_6LayoutINS_5tupleIJNS3_IJNS_1CILi2EEES5_EEES5_NS4_ILi8EEEEEENS3_IJNS3_IJNS_11ScaledBasisINS4_ILi1EEEJLi1EEEENS9_IS7_JLi0EEEEEEENS9_INS4_ILi64EEEJLi0EEEENS9_INS4_ILi16EEEJLi1EEEEEEEEENS_10ViewEngineINS_23ArithmeticTupleIteratorINS_15ArithmeticTupleIJiiEEEEEEEEEC2ERKSJ_RKSP_)
$_ZN7cutlass13device_kernelIN5flash19enable_sm80_to_sm89INS1_16FlashAttnBwdSm80INS1_25CollectiveMainloopBwdSm80ILi2ELi2EN4cute5tupleIJNS5_1CILi128EEES8_NS7_ILi64EEEEEENS_10bfloat16_tEfNS_4arch4Sm80ELb0ELb1ELb1ELb1ELb0ELb0ELb0ELb0ELi2ELi4ELi4ELi4ELb0EEENS1_21CollectiveEpilogueBwdISA_SB_SD_Li256ELb1ELb0ELi2EEENS1_19SingleTileSchedulerILb1ELb0ELb0ELi128EEEEEEEEEvNT_6ParamsE$_ZN4cute3eso3ESOILb1ELb0EJNS_6LayoutINS_5tupleIJNS3_IJNS_1CILi2EEES5_EEES5_NS4_ILi8EEEEEENS3_IJNS3_IJNS_11ScaledBasisINS4_ILi1EEEJLi1EEEENS9_IS7_JLi0EEEEEEENS9_INS4_ILi64EEEJLi0EEEENS9_INS4_ILi16EEEJLi1EEEEEEEEENS_10ViewEngineINS_23ArithmeticTupleIteratorINS_15ArithmeticTupleIJiiEEEEEEEEEC2ERKSJ_RKSP_:
[----:B------:R-:W-:Y:S02]  /*ac70*/  IADD3 R4, R13, -c[0x0][0x20], RZ ;  /* 0x800008000d047a10 */ /* 0x000fe40007ffe0ff */
[----:B------:R-:W-:-:S03]  /*ac80*/  MOV R7, 0x0 ;  /* 0x0000000000077802 */ /* 0x000fc60000000f00 */
[----:B------:R1:W-:Y:S04]  /*ac90*/  STL [R4], R2 ;  /* 0x0000000204007387 */ /* 0x0003e80000100800 */
[----:B------:R1:W-:Y:S01]  /*aca0*/  STL [R4+0x4], R3 ;  /* 0x0000040304007387 */ /* 0x0003e20000100800 */
[----:B------:R-:W-:Y:S05]  /*acb0*/  RET.REL.NODEC R6 `(_ZN7cutlass13device_kernelIN5flash19enable_sm80_to_sm89INS1_16FlashAttnBwdSm80INS1_25CollectiveMainloopBwdSm80ILi2ELi2EN4cute5tupleIJNS5_1CILi128EEES8_NS7_ILi64EEEEEENS_10bfloat16_tEfNS_4arch4Sm80ELb0ELb1ELb1ELb1ELb0ELb0ELb0ELb0ELi2ELi4ELi4ELi4ELb0EEENS1_21CollectiveEpilogueBwdISA_SB_SD_Li256ELb1ELb0ELi2EEENS1_19SingleTileSchedulerILb1ELb0ELb0ELi128EEEEEEEEEvNT_6ParamsE) ;  /* 0xffff534006007950 */ /* 0x000fea0003c3ffff */
        .type           $_ZN7cutlass13device_kernelIN5flash19enable_sm80_to_sm89INS1_16FlashAttnBwdSm80INS1_25CollectiveMainloopBwdSm80ILi2ELi2EN4cute5tupleIJNS5_1CILi128EEES8_NS7_ILi64EEEEEENS_10bfloat16_tEfNS_4arch4Sm80ELb0ELb1ELb1ELb1ELb0ELb0ELb0ELb0ELi2ELi4ELi4ELi4ELb0EEENS1_21CollectiveEpilogueBwdISA_SB_SD_Li256ELb1ELb0ELi2EEENS1_19SingleTileSchedulerILb1ELb0ELb0ELi128EEEEEEEEEvNT_6ParamsE$_ZN4cute3eso3ESOILb1ELb0EJNS_6LayoutINS_5tupleIJNS3_IJNS_1CILi2EEES5_EEES5_NS4_ILi8EEEEEENS3_IJNS3_IJNS_11ScaledBasisINS4_ILi1EEEJLi1EEEENS9_IS7_JLi0EEEEEEENS9_INS4_ILi64EEEJLi0EEEENS9_INS4_ILi16EEEJLi1EEEEEEEEENS_15ArithmeticTupleIJiiEEEEEC2ERKSJ_RKSL_,@function
        .size           $_ZN7cutlass13device_kernelIN5flash19enable_sm80_to_sm89INS1_16FlashAttnBwdSm80INS1_25CollectiveMainloopBwdSm80ILi2ELi2EN4cute5tupleIJNS5_1CILi128EEES8_NS7_ILi64EEEEEENS_10bfloat16_tEfNS_4arch4Sm80ELb0ELb1ELb1ELb1ELb0ELb0ELb0ELb0ELi2ELi4ELi4ELi4ELb0EEENS1_21CollectiveEpilogueBwdISA_SB_SD_Li256ELb1ELb0ELi2EEENS1_19SingleTileSchedulerILb1ELb0ELb0ELi128EEEEEEEEEvNT_6ParamsE$_ZN4cute3eso3ESOILb1ELb0EJNS_6LayoutINS_5tupleIJNS3_IJNS_1CILi2EEES5_EEES5_NS4_ILi8EEEEEENS3_IJNS3_IJNS_11ScaledBasisINS4_ILi1EEEJLi1EEEENS9_IS7_JLi0EEEEEEENS9_INS4_ILi64EEEJLi0EEEENS9_INS4_ILi16EEEJLi1EEEEEEEEENS_15ArithmeticTupleIJiiEEEEEC2ERKSJ_RKSL_,($_ZN7cutlass13device_kernelIN5flash19enable_sm80_to_sm89INS1_16FlashAttnBwdSm80INS1_25CollectiveMainloopBwdSm80ILi2ELi2EN4cute5tupleIJNS5_1CILi128EEES8_NS7_ILi64EEEEEENS_10bfloat16_tEfNS_4arch4Sm80ELb0ELb1ELb1ELb1ELb0ELb0ELb0ELb0ELi2ELi4ELi4ELi4ELb0EEENS1_21CollectiveEpilogueBwdISA_SB_SD_Li256ELb1ELb0ELi2EEENS1_19SingleTileSchedulerILb1ELb0ELb0ELi128EEEEEEEEEvNT_6ParamsE$_ZN4cute3eso3ESOILb1ELb0EJNS_6LayoutINS_5tupleIJNS3_IJNS_1CILi2EEES5_EEES6_EEENS3_IJNS3_IJNS4_ILi1EEES5_EEENS3_IJNS4_ILi32EEENS4_ILi64EEEEEEEEEEENS_10ViewEngineIPN7cutlass10bfloat16_tEEEEEC2ERKSE_RKSJ_ - $_ZN7cutlass13device_kernelIN5flash19enable_sm80_to_sm89INS1_16FlashAttnBwdSm80INS1_25CollectiveMainloopBwdSm80ILi2ELi2EN4cute5tupleIJNS5_1CILi128EEES8_NS7_ILi64EEEEEENS_10bfloat16_tEfNS_4arch4Sm80ELb0ELb1ELb1ELb1ELb0ELb0ELb0ELb0ELi2ELi4ELi4ELi4ELb0EEENS1_21CollectiveEpilogueBwdISA_SB_SD_Li256ELb1ELb0ELi2EEENS1_19SingleTileSchedulerILb1ELb0ELb0ELi128EEEEEEEEEvNT_6ParamsE$_ZN4cute3eso3ESOILb1ELb0EJNS_6LayoutINS_5tupleIJNS3_IJNS_1CILi2EEES5_EEES5_NS4_ILi8EEEEEENS3_IJNS3_IJNS_11ScaledBasisINS4_ILi1EEEJLi1EEEENS9_IS7_JLi0EEEEEEENS9_INS4_ILi64EEEJLi0EEEENS9_INS4_ILi16EEEJLi1EEEEEEEEENS_15ArithmeticTupleIJiiEEEEEC2ERKSJ_RKSL_)
$_ZN7cutlass13device_kernelIN5flash19enable_sm80_to_sm89INS1_16FlashAttnBwdSm80INS1_25CollectiveMainloopBwdSm80ILi2ELi2EN4cute5tupleIJNS5_1CILi128EEES8_NS7_ILi64EEEEEENS_10bfloat16_tEfNS_4arch4Sm80ELb0ELb1ELb1ELb1ELb0ELb0ELb0ELb0ELi2ELi4ELi4ELi4ELb0EEENS1_21CollectiveEpilogueBwdISA_SB_SD_Li256ELb1ELb0ELi2EEENS1_19SingleTileSchedulerILb1ELb0ELb0ELi128EEEEEEEEEvNT_6ParamsE$_ZN4cute3eso3ESOILb1ELb0EJNS_6LayoutINS_5tupleIJNS3_IJNS_1CILi2EEES5_EEES5_NS4_ILi8EEEEEENS3_IJNS3_IJNS_11ScaledBasisINS4_ILi1EEEJLi1EEEENS9_IS7_JLi0EEEEEEENS9_INS4_ILi64EEEJLi0EEEENS9_INS4_ILi16EEEJLi1EEEEEEEEENS_15ArithmeticTupleIJiiEEEEEC2ERKSJ_RKSL_:
[----:B------:R-:W-:Y:S02]  /*acc0*/  IADD3 R2, R13, -c[0x0][0x20], RZ ;  /* 0x800008000d027a10 */ /* 0x000fe40007ffe0ff */
[----:B------:R-:W-:-:S03]  /*acd0*/  MOV R5, 0x0 ;  /* 0x0000000000057802 */ /* 0x000fc60000000f00 */
[----:B------:R1:W-:Y:S04]  /*ace0*/  STL [R2], R20 ;  /* 0x0000001402007387 */ /* 0x0003e80000100800 */
[----:B------:R1:W-:Y:S01]  /*acf0*/  STL [R2+0x4], R21 ;  /* 0x0000041502007387 */ /* 0x0003e20000100800 */
[----:B------:R-:W-:Y:S05]  /*ad00*/  RET.REL.NODEC R4 `(_ZN7cutlass13device_kernelIN5flash19enable_sm80_to_sm89INS1_16FlashAttnBwdSm80INS1_25CollectiveMainloopBwdSm80ILi2ELi2EN4cute5tupleIJNS5_1CILi128EEES8_NS7_ILi64EEEEEENS_10bfloat16_tEfNS_4arch4Sm80ELb0ELb1ELb1ELb1ELb0ELb0ELb0ELb0ELi2ELi4ELi4ELi4ELb0EEENS1_21CollectiveEpilogueBwdISA_SB_SD_Li256ELb1ELb0ELi2EEENS1_19SingleTileSchedulerILb1ELb0ELb0ELi128EEEEEEEEEvNT_6ParamsE) ;  /* 0xffff52f004007950 */ /* 0x000fea0003c3ffff */
        .type           $_ZN7cutlass13device_kernelIN5flash19enable_sm80_to_sm89INS1_16FlashAttnBwdSm80INS1_25CollectiveMainloopBwdSm80ILi2ELi2EN4cute5tupleIJNS5_1CILi128EEES8_NS7_ILi64EEEEEENS_10bfloat16_tEfNS_4arch4Sm80ELb0ELb1ELb1ELb1ELb0ELb0ELb0ELb0ELi2ELi4ELi4ELi4ELb0EEENS1_21CollectiveEpilogueBwdISA_SB_SD_Li256ELb1ELb0ELi2EEENS1_19SingleTileSchedulerILb1ELb0ELb0ELi128EEEEEEEEEvNT_6ParamsE$_ZN4cute3eso3ESOILb1ELb0EJNS_6LayoutINS_5tupleIJNS3_IJNS_1CILi2EEES5_EEES6_EEENS3_IJNS3_IJNS4_ILi1EEES5_EEENS3_IJNS4_ILi32EEENS4_ILi64EEEEEEEEEEENS_10ViewEngineIPN7cutlass10bfloat16_tEEEEEC2ERKSE_RKSJ_,@function
        .size           $_ZN7cutlass13device_kernelIN5flash19enable_sm80_to_sm89INS1_16FlashAttnBwdSm80INS1_25CollectiveMainloopBwdSm80ILi2ELi2EN4cute5tupleIJNS5_1CILi128EEES8_NS7_ILi64EEEEEENS_10bfloat16_tEfNS_4arch4Sm80ELb0ELb1ELb1ELb1ELb0ELb0ELb0ELb0ELi2ELi4ELi4ELi4ELb0EEENS1_21CollectiveEpilogueBwdISA_SB_SD_Li256ELb1ELb0ELi2EEENS1_19SingleTileSchedulerILb1ELb0ELb0ELi128EEEEEEEEEvNT_6ParamsE$_ZN4cute3eso3ESOILb1ELb0EJNS_6LayoutINS_5tupleIJNS3_IJNS_1CILi2EEES5_EEES6_EEENS3_IJNS3_IJNS4_ILi1EEES5_EEENS3_IJNS4_ILi32EEENS4_ILi64EEEEEEEEEEENS_10ViewEngineIPN7cutlass10bfloat16_tEEEEEC2ERKSE_RKSJ_,($_ZN7cutlass13device_kernelIN5flash19enable_sm80_to_sm89INS1_16FlashAttnBwdSm80INS1_25CollectiveMainloopBwdSm80ILi2ELi2EN4cute5tupleIJNS5_1CILi128EEES8_NS7_ILi64EEEEEENS_10bfloat16_tEfNS_4arch4Sm80ELb0ELb1ELb1ELb1ELb0ELb0ELb0ELb0ELi2ELi4ELi4ELi4ELb0EEENS1_21CollectiveEpilogueBwdISA_SB_SD_Li256ELb1ELb0ELi2EEENS1_19SingleTileSchedulerILb1ELb0ELb0ELi128EEEEEEEEEvNT_6ParamsE$_ZN4cute3eso3ESOILb1ELb0EJNS_6LayoutINS_5tupleIJNS3_IJNS_1CILi2EEES5_EEES6_EEENS3_IJNS3_IJNS4_ILi1EEES5_EEENS3_IJNS4_ILi32EEENS4_ILi64EEEEEEEEEEEiEEC2ERKSE_RKi - $_ZN7cutlass13device_kernelIN5flash19enable_sm80_to_sm89INS1_16FlashAttnBwdSm80INS1_25CollectiveMainloopBwdSm80ILi2ELi2EN4cute5tupleIJNS5_1CILi128EEES8_NS7_ILi64EEEEEENS_10bfloat16_tEfNS_4arch4Sm80ELb0ELb1ELb1ELb1ELb0ELb0ELb0ELb0ELi2ELi4ELi4ELi4ELb0EEENS1_21CollectiveEpilogueBwdISA_SB_SD_Li256ELb1ELb0ELi2EEENS1_19SingleTileSchedulerILb1ELb0ELb0ELi128EEEEEEEEEvNT_6ParamsE$_ZN4cute3eso3ESOILb1ELb0EJNS_6LayoutINS_5tupleIJNS3_IJNS_1CILi2EEES5_EEES6_EEENS3_IJNS3_IJNS4_ILi1EEES5_EEENS3_IJNS4_ILi32EEENS4_ILi64EEEEEEEEEEENS_10ViewEngineIPN7cutlass10bfloat16_tEEEEEC2ERKSE_RKSJ_)
$_ZN7cutlass13device_kernelIN5flash19enable_sm80_to_sm89INS1_16FlashAttnBwdSm80INS1_25CollectiveMainloopBwdSm80ILi2ELi2EN4cute5tupleIJNS5_1CILi128EEES8_NS7_ILi64EEEEEENS_10bfloat16_tEfNS_4arch4Sm80ELb0ELb1ELb1ELb1ELb0ELb0ELb0ELb0ELi2ELi4ELi4ELi4ELb0EEENS1_21CollectiveEpilogueBwdISA_SB_SD_Li256ELb1ELb0ELi2EEENS1_19SingleTileSchedulerILb1ELb0ELb0ELi128EEEEEEEEEvNT_6ParamsE$_ZN4cute3eso3ESOILb1ELb0EJNS_6LayoutINS_5tupleIJNS3_IJNS_1CILi2EEES5_EEES6_EEENS3_IJNS3_IJNS4_ILi1EEES5_EEENS3_IJNS4_ILi32EEENS4_ILi64EEEEEEEEEEENS_10ViewEngineIPN7cutlass10bfloat16_tEEEEEC2ERKSE_RKSJ_:
[----:B------:R-:W-:Y:S01]  /*ad10*/  IADD3 R2, R70, -c[0x0][0x20], RZ ;  /* 0x8000080046027a10 */ /* 0x000fe20007ffe0ff */
[----:B------:R-:W-:Y:S01]  /*ad20*/  IMAD.MOV.U32 R7, RZ, RZ, R3 ;  /* 0x000000ffff077224 */ /* 0x000fe200078e0003 */
[----:B------:R-:W-:-:S04]  /*ad30*/  MOV R5, 0x0 ;  /* 0x0000000000057802 */ /* 0x000fc80000000f00 */
[----:B------:R1:W-:Y:S01]  /*ad40*/  STL.64 [R2], R6 ;  /* 0x0000000602007387 */ /* 0x0003e20000100a00 */
[----:B------:R-:W-:Y:S05]  /*ad50*/  RET.REL.NODEC R4 `(_ZN7cutlass13device_kernelIN5flash19enable_sm80_to_sm89INS1_16FlashAttnBwdSm80INS1_25CollectiveMainloopBwdSm80ILi2ELi2EN4cute5tupleIJNS5_1CILi128EEES8_NS7_ILi64EEEEEENS_10bfloat16_tEfNS_4arch4Sm80ELb0ELb1ELb1ELb1ELb0ELb0ELb0ELb0ELi2ELi4ELi4ELi4ELb0EEENS1_21CollectiveEpilogueBwdISA_SB_SD_Li256ELb1ELb0ELi2EEENS1_19SingleTileSchedulerILb1ELb0ELb0ELi128EEEEEEEEEvNT_6ParamsE) ;  /* 0xffff52a004007950 */ /* 0x000fea0003c3ffff */
        .type           $_ZN7cutlass13device_kernelIN5flash19enable_sm80_to_sm89INS1_16FlashAttnBwdSm80INS1_25CollectiveMainloopBwdSm80ILi2ELi2EN4cute5tupleIJNS5_1CILi128EEES8_NS7_ILi64EEEEEENS_10bfloat16_tEfNS_4arch4Sm80ELb0ELb1ELb1ELb1ELb0ELb0ELb0ELb0ELi2ELi4ELi4ELi4ELb0EEENS1_21CollectiveEpilogueBwdISA_SB_SD_Li256ELb1ELb0ELi2EEENS1_19SingleTileSchedulerILb1ELb0ELb0ELi128EEEEEEEEEvNT_6ParamsE$_ZN4cute3eso3ESOILb1ELb0EJNS_6LayoutINS_5tupleIJNS3_IJNS_1CILi2EEES5_EEES6_EEENS3_IJNS3_IJNS4_ILi1EEES5_EEENS3_IJNS4_ILi32EEENS4_ILi64EEEEEEEEEEEiEEC2ERKSE_RKi,@function
        .size           $_ZN7cutlass13device_kernelIN5flash19enable_sm80_to_sm89INS1_16FlashAttnBwdSm80INS1_25CollectiveMainloopBwdSm80ILi2ELi2EN4cute5tupleIJNS5_1CILi128EEES8_NS7_ILi64EEEEEENS_10bfloat16_tEfNS_4arch4Sm80ELb0ELb1ELb1ELb1ELb0ELb0ELb0ELb0ELi2ELi4ELi4ELi4ELb0EEENS1_21CollectiveEpilogueBwdISA_SB_SD_Li256ELb1ELb0ELi2EEENS1_19SingleTileSchedulerILb1ELb0ELb0ELi128EEEEEEEEEvNT_6ParamsE$_ZN4cute3eso3ESOILb1ELb0EJNS_6LayoutINS_5tupleIJNS3_IJNS_1CILi2EEES5_EEES6_EEENS3_IJNS3_IJNS4_ILi1EEES5_EEENS3_IJNS4_ILi32EEENS4_ILi64EEEEEEEEEEEiEEC2ERKSE_RKi,($_ZN7cutlass13device_kernelIN5flash19enable_sm80_to_sm89INS1_16FlashAttnBwdSm80INS1_25CollectiveMainloopBwdSm80ILi2ELi2EN4cute5tupleIJNS5_1CILi128EEES8_NS7_ILi64EEEEEENS_10bfloat16_tEfNS_4arch4Sm80ELb0ELb1ELb1ELb1ELb0ELb0ELb0ELb0ELi2ELi4ELi4ELi4ELb0EEENS1_21CollectiveEpilogueBwdISA_SB_SD_Li256ELb1ELb0ELi2EEENS1_19SingleTileSchedulerILb1ELb0ELb0ELi128EEEEEEEEEvNT_6ParamsE$_ZN4cute3eso3ESOILb1ELb0EJNS_6LayoutINS_5tupleIJNS3_IJNS_1CILi2EEES5_S5_EEEEEENS3_IJNS3_IJNS4_ILi1EEES5_NS4_ILi4EEEEEEEEEEENS_10ViewEngineIPN7cutlass10bfloat16_tEEEEEC2ERKSC_RKSH_ - $_ZN7cutlass13device_kernelIN5flash19enable_sm80_to_sm89INS1_16FlashAttnBwdSm80INS1_25CollectiveMainloopBwdSm80ILi2ELi2EN4cute5tupleIJNS5_1CILi128EEES8_NS7_ILi64EEEEEENS_10bfloat16_tEfNS_4arch4Sm80ELb0ELb1ELb1ELb1ELb0ELb0ELb0ELb0ELi2ELi4ELi4ELi4ELb0EEENS1_21CollectiveEpilogueBwdISA_SB_SD_Li256ELb1ELb0ELi2EEENS1_19SingleTileSchedulerILb1ELb0ELb0ELi128EEEEEEEEEvNT_6ParamsE$_ZN4cute3eso3ESOILb1ELb0EJNS_6LayoutINS_5tupleIJNS3_IJNS_1CILi2EEES5_EEES6_EEENS3_IJNS3_IJNS4_ILi1EEES5_EEENS3_IJNS4_ILi32EEENS4_ILi64EEEEEEEEEEEiEEC2ERKSE_RKi)
$_ZN7cutlass13device_kernelIN5flash19enable_sm80_to_sm89INS1_16FlashAttnBwdSm80INS1_25CollectiveMainloopBwdSm80ILi2ELi2EN4cute5tupleIJNS5_1CILi128EEES8_NS7_ILi64EEEEEENS_10bfloat16_tEfNS_4arch4Sm80ELb0ELb1ELb1ELb1ELb0ELb0ELb0ELb0ELi2ELi4ELi4ELi4ELb0EEENS1_21CollectiveEpilogueBwdISA_SB_SD_Li256ELb1ELb0ELi2EEENS1_19SingleTileSchedulerILb1ELb0ELb0ELi128EEEEEEEEEvNT_6ParamsE$_ZN4cute3eso3ESOILb1ELb0EJNS_6LayoutINS_5tupleIJNS3_IJNS_1CILi2EEES5_EEES6_EEENS3_IJNS3_IJNS4_ILi1EEES5_EEENS3_IJNS4_ILi32EEENS4_ILi64EEEEEEEEEEEiEEC2ERKSE_RKi:
[----:B------:R-:W-:Y:S02]  /*ad60*/  IADD3 R2, R70, -c[0x0][0x20], RZ ;  /* 0x8000080046027a10 */ /* 0x000fe40007ffe0ff */
[----:B------:R-:W-:-:S03]  /*ad70*/  MOV R5, 0x0 ;  /* 0x0000000000057802 */ /* 0x000fc60000000f00 */
[----:B------:R1:W-:Y:S01]  /*ad80*/  STL [R2], R3 ;  /* 0x0000000302007387 */ /* 0x0003e20000100800 */
[----:B------:R-:W-:Y:S05]  /*ad90*/  RET.REL.NODEC R4 `(_ZN7cutlass13device_kernelIN5flash19enable_sm80_to_sm89INS1_16FlashAttnBwdSm80INS1_25CollectiveMainloopBwdSm80ILi2ELi2EN4cute5tupleIJNS5_1CILi128EEES8_NS7_ILi64EEEEEENS_10bfloat16_tEfNS_4arch4Sm80ELb0ELb1ELb1ELb1ELb0ELb0ELb0ELb0ELi2ELi4ELi4ELi4ELb0EEENS1_21CollectiveEpilogueBwdISA_SB_SD_Li256ELb1ELb0ELi2EEENS1_19SingleTileSchedulerILb1ELb0ELb0ELi128EEEEEEEEEvNT_6ParamsE) ;  /* 0xffff526004007950 */ /* 0x000fea0003c3ffff */
        .type           $_ZN7cutlass13device_kernelIN5flash19enable_sm80_to_sm89INS1_16FlashAttnBwdSm80INS1_25CollectiveMainloopBwdSm80ILi2ELi2EN4cute5tupleIJNS5_1CILi128EEES8_NS7_ILi64EEEEEENS_10bfloat16_tEfNS_4arch4Sm80ELb0ELb1ELb1ELb1ELb0ELb0ELb0ELb0ELi2ELi4ELi4ELi4ELb0EEENS1_21CollectiveEpilogueBwdISA_SB_SD_Li256ELb1ELb0ELi2EEENS1_19SingleTileSchedulerILb1ELb0ELb0ELi128EEEEEEEEEvNT_6ParamsE$_ZN4cute3eso3ESOILb1ELb0EJNS_6LayoutINS_5tupleIJNS3_IJNS_1CILi2EEES5_S5_EEEEEENS3_IJNS3_IJNS4_ILi1EEES5_NS4_ILi4EEEEEEEEEEENS_10ViewEngineIPN7cutlass10bfloat16_tEEEEEC2ERKSC_RKSH_,@function
        .size           $_ZN7cutlass13device_kernelIN5flash19enable_sm80_to_sm89INS1_16FlashAttnBwdSm80INS1_25CollectiveMainloopBwdSm80ILi2ELi2EN4cute5tupleIJNS5_1CILi128EEES8_NS7_ILi64EEEEEENS_10bfloat16_tEfNS_4arch4Sm80ELb0ELb1ELb1ELb1ELb0ELb0ELb0ELb0ELi2ELi4ELi4ELi4ELb0EEENS1_21CollectiveEpilogueBwdISA_SB_SD_Li256ELb1ELb0ELi2EEENS1_19SingleTileSchedulerILb1ELb0ELb0ELi128EEEEEEEEEvNT_6ParamsE$_ZN4cute3eso3ESOILb1ELb0EJNS_6LayoutINS_5tupleIJNS3_IJNS_1CILi2EEES5_S5_EEEEEENS3_IJNS3_IJNS4_ILi1EEES5_NS4_ILi4EEEEEEEEEEENS_10ViewEngineIPN7cutlass10bfloat16_tEEEEEC2ERKSC_RKSH_,($_ZN7cutlass13device_kernelIN5flash19enable_sm80_to_sm89INS1_16FlashAttnBwdSm80INS1_25CollectiveMainloopBwdSm80ILi2ELi2EN4cute5tupleIJNS5_1CILi128EEES8_NS7_ILi64EEEEEENS_10bfloat16_tEfNS_4arch4Sm80ELb0ELb1ELb1ELb1ELb0ELb0ELb0ELb0ELi2ELi4ELi4ELi4ELb0EEENS1_21CollectiveEpilogueBwdISA_SB_SD_Li256ELb1ELb0ELi2EEENS1_19SingleTileSchedulerILb1ELb0ELb0ELi128EEEEEEEEEvNT_6ParamsE$_ZN4cute3eso3ESOILb1ELb0EJNS_6LayoutINS_5tupleIJNS3_IJNS_1CILi2EEES5_S5_EEEEEENS3_IJNS3_IJNS4_ILi1EEES5_NS4_ILi4EEEEEEEEEEEiEEC2ERKSC_RKi - $_ZN7cutlass13device_kernelIN5flash19enable_sm80_to_sm89INS1_16FlashAttnBwdSm80INS1_25CollectiveMainloopBwdSm80ILi2ELi2EN4cute5tupleIJNS5_1CILi128EEES8_NS7_ILi64EEEEEENS_10bfloat16_tEfNS_4arch4Sm80ELb0ELb1ELb1ELb1ELb0ELb0ELb0ELb0ELi2ELi4ELi4ELi4ELb0EEENS1_21CollectiveEpilogueBwdISA_SB_SD_Li256ELb1ELb0ELi2EEENS1_19SingleTileSchedulerILb1ELb0ELb0ELi128EEEEEEEEEvNT_6ParamsE$_ZN4cute3eso3ESOILb1ELb0EJNS_6LayoutINS_5tupleIJNS3_IJNS_1CILi2EEES5_S5_EEEEEENS3_IJNS3_IJNS4_ILi1EEES5_NS4_ILi4EEEEEEEEEEENS_10ViewEngineIPN7cutlass10bfloat16_tEEEEEC2ERKSC_RKSH_)
$_ZN7cutlass13device_kernelIN5flash19enable_sm80_to_sm89INS1_16FlashAttnBwdSm80INS1_25CollectiveMainloopBwdSm80ILi2ELi2EN4cute5tupleIJNS5_1CILi128EEES8_NS7_ILi64EEEEEENS_10bfloat16_tEfNS_4arch4Sm80ELb0ELb1ELb1ELb1ELb0ELb0ELb0ELb0ELi2ELi4ELi4ELi4ELb0EEENS1_21CollectiveEpilogueBwdISA_SB_SD_Li256ELb1ELb0ELi2EEENS1_19SingleTileSchedulerILb1ELb0ELb0ELi128EEEEEEEEEvNT_6ParamsE$_ZN4cute3eso3ESOILb1ELb0EJNS_6LayoutINS_5tupleIJNS3_IJNS_1CILi2EEES5_S5_EEEEEENS3_IJNS3_IJNS4_ILi1EEES5_NS4_ILi4EEEEEEEEEEENS_10ViewEngineIPN7cutlass10bfloat16_tEEEEEC2ERKSC_RKSH_:
[----:B------:R-:W-:Y:S01]  /*ada0*/  IADD3 R2, R70, -c[0x0][0x20], RZ ;  /* 0x8000080046027a10 */ /* 0x000fe20007ffe0ff */
[----:B------:R-:W-:Y:S01]  /*adb0*/  IMAD.MOV.U32 R7, RZ, RZ, R3 ;  /* 0x000000ffff077224 */ /* 0x000fe200078e0003 */
[----:B------:R-:W-:-:S04]  /*adc0*/  MOV R5, 0x0 ;  /* 0x0000000000057802 */ /* 0x000fc80000000f00 */
[----:B------:R1:W-:Y:S01]  /*add0*/  STL.64 [R2], R6 ;  /* 0x0000000602007387 */ /* 0x0003e20000100a00 */
[----:B------:R-:W-:Y:S05]  /*ade0*/  RET.REL.NODEC R4 `(_ZN7cutlass13device_kernelIN5flash19enable_sm80_to_sm89INS1_16FlashAttnBwdSm80INS1_25CollectiveMainloopBwdSm80ILi2ELi2EN4cute5tupleIJNS5_1CILi128EEES8_NS7_ILi64EEEEEENS_10bfloat16_tEfNS_4arch4Sm80ELb0ELb1ELb1ELb1ELb0ELb0ELb0ELb0ELi2ELi4ELi4ELi4ELb0EEENS1_21CollectiveEpilogueBwdISA_SB_SD_Li256ELb1ELb0ELi2EEENS1_19SingleTileSchedulerILb1ELb0ELb0ELi128EEEEEEEEEvNT_6ParamsE) ;  /* 0xffff521004007950 */ /* 0x000fea0003c3ffff */
        .type           $_ZN7cutlass13device_kernelIN5flash19enable_sm80_to_sm89INS1_16FlashAttnBwdSm80INS1_25CollectiveMainloopBwdSm80ILi2ELi2EN4cute5tupleIJNS5_1CILi128EEES8_NS7_ILi64EEEEEENS_10bfloat16_tEfNS_4arch4Sm80ELb0ELb1ELb1ELb1ELb0ELb0ELb0ELb0ELi2ELi4ELi4ELi4ELb0EEENS1_21CollectiveEpilogueBwdISA_SB_SD_Li256ELb1ELb0ELi2EEENS1_19SingleTileSchedulerILb1ELb0ELb0ELi128EEEEEEEEEvNT_6ParamsE$_ZN4cute3eso3ESOILb1ELb0EJNS_6LayoutINS_5tupleIJNS3_IJNS_1CILi2EEES5_S5_EEEEEENS3_IJNS3_IJNS4_ILi1EEES5_NS4_ILi4EEEEEEEEEEEiEEC2ERKSC_RKi,@function
        .size           $_ZN7cutlass13device_kernelIN5flash19enable_sm80_to_sm89INS1_16FlashAttnBwdSm80INS1_25CollectiveMainloopBwdSm80ILi2ELi2EN4cute5tupleIJNS5_1CILi128EEES8_NS7_ILi64EEEEEENS_10bfloat16_tEfNS_4arch4Sm80ELb0ELb1ELb1ELb1ELb0ELb0ELb0ELb0ELi2ELi4ELi4ELi4ELb0EEENS1_21CollectiveEpilogueBwdISA_SB_SD_Li256ELb1ELb0ELi2EEENS1_19SingleTileSchedulerILb1ELb0ELb0ELi128EEEEEEEEEvNT_6ParamsE$_ZN4cute3eso3ESOILb1ELb0EJNS_6LayoutINS_5tupleIJNS3_IJNS_1CILi2EEES5_S5_EEEEEENS3_IJNS3_IJNS4_ILi1EEES5_NS4_ILi4EEEEEEEEEEEiEEC2ERKSC_RKi,($_ZN7cutlass13device_kernelIN5flash19enable_sm80_to_sm89INS1_16FlashAttnBwdSm80INS1_25CollectiveMainloopBwdSm80ILi2ELi2EN4cute5tupleIJNS5_1CILi128EEES8_NS7_ILi64EEEEEENS_10bfloat16_tEfNS_4arch4Sm80ELb0ELb1ELb1ELb1ELb0ELb0ELb0ELb0ELi2ELi4ELi4ELi4ELb0EEENS1_21CollectiveEpilogueBwdISA_SB_SD_Li256ELb1ELb0ELi2EEENS1_19SingleTileSchedulerILb1ELb0ELb0ELi128EEEEEEEEEvNT_6ParamsE$_ZN4cute3eso3ESOILb1ELb0EJNS_6LayoutINS_5tupleIJNS3_IJNS_1CILi2EEES5_S5_EEES5_EEENS3_IJNS3_IJNS4_ILi1EEES5_NS4_ILi4EEEEEENS4_ILi64EEEEEEEENS_10ViewEngineIPN7cutlass10bfloat16_tEEEEEC2ERKSD_RKSI_ - $_ZN7cutlass13device_kernelIN5flash19enable_sm80_to_sm89INS1_16FlashAttnBwdSm80INS1_25CollectiveMainloopBwdSm80ILi2ELi2EN4cute5tupleIJNS5_1CILi128EEES8_NS7_ILi64EEEEEENS_10bfloat16_tEfNS_4arch4Sm80ELb0ELb1ELb1ELb1ELb0ELb0ELb0ELb0ELi2ELi4ELi4ELi4ELb0EEENS1_21CollectiveEpilogueBwdISA_SB_SD_Li256ELb1ELb0ELi2EEENS1_19SingleTileSchedulerILb1ELb0ELb0ELi128EEEEEEEEEvNT_6ParamsE$_ZN4cute3eso3ESOILb1ELb0EJNS_6LayoutINS_5tupleIJNS3_IJNS_1CILi2EEES5_S5_EEEEEENS3_IJNS3_IJNS4_ILi1EEES5_NS4_ILi4EEEEEEEEEEEiEEC2ERKSC_RKi)
$_ZN7cutlass13device_kernelIN5flash19enable_sm80_to_sm89INS1_16FlashAttnBwdSm80INS1_25CollectiveMainloopBwdSm80ILi2ELi2EN4cute5tupleIJNS5_1CILi128EEES8_NS7_ILi64EEEEEENS_10bfloat16_tEfNS_4arch4Sm80ELb0ELb1ELb1ELb1ELb0ELb0ELb0ELb0ELi2ELi4ELi4ELi4ELb0EEENS1_21CollectiveEpilogueBwdISA_SB_SD_Li256ELb1ELb0ELi2EEENS1_19SingleTileSchedulerILb1ELb0ELb0ELi128EEEEEEEEEvNT_6ParamsE$_ZN4cute3eso3ESOILb1ELb0EJNS_6LayoutINS_5tupleIJNS3_IJNS_1CILi2EEES5_S5_EEEEEENS3_IJNS3_IJNS4_ILi1EEES5_NS4_ILi4EEEEEEEEEEEiEEC2ERKSC_RKi:
[----:B------:R-:W-:Y:S02]  /*adf0*/  IADD3 R2, R70, -c[0x0][0x20], RZ ;  /* 0x8000080046027a10 */ /* 0x000fe40007ffe0ff */
[----:B------:R-:W-:-:S03]  /*ae00*/  MOV R5, 0x0 ;  /* 0x0000000000057802 */ /* 0x000fc60000000f00 */
[----:B------:R1:W-:Y:S01]  /*ae10*/  STL [R2], R3 ;  /* 0x0000000302007387 */ /* 0x0003e20000100800 */
[----:B------:R-:W-:Y:S05]  /*ae20*/  RET.REL.NODEC R4 `(_ZN7cutlass13device_kernelIN5flash19enable_sm80_to_sm89INS1_16FlashAttnBwdSm80INS1_25CollectiveMainloopBwdSm80ILi2ELi2EN4cute5tupleIJNS5_1CILi128EEES8_NS7_ILi64EEEEEENS_10bfloat16_tEfNS_4arch4Sm80ELb0ELb1ELb1ELb1ELb0ELb0ELb0ELb0ELi2ELi4ELi4ELi4ELb0EEENS1_21CollectiveEpilogueBwdISA_SB_SD_Li256ELb1ELb0ELi2EEENS1_19SingleTileSchedulerILb1ELb0ELb0ELi128EEEEEEEEEvNT_6ParamsE) ;  /* 0xffff51d004007950 */ /* 0x000fea0003c3ffff */
        .type           $_ZN7cutlass13device_kernelIN5flash19enable_sm80_to_sm89INS1_16FlashAttnBwdSm80INS1_25CollectiveMainloopBwdSm80ILi2ELi2EN4cute5tupleIJNS5_1CILi128EEES8_NS7_ILi64EEEEEENS_10bfloat16_tEfNS_4arch4Sm80ELb0ELb1ELb1ELb1ELb0ELb0ELb0ELb0ELi2ELi4ELi4ELi4ELb0EEENS1_21CollectiveEpilogueBwdISA_SB_SD_Li256ELb1ELb0ELi2EEENS1_19SingleTileSchedulerILb1ELb0ELb0ELi128EEEEEEEEEvNT_6ParamsE$_ZN4cute3eso3ESOILb1ELb0EJNS_6LayoutINS_5tupleIJNS3_IJNS_1CILi2EEES5_S5_EEES5_EEENS3_IJNS3_IJNS4_ILi1EEES5_NS4_ILi4EEEEEENS4_ILi64EEEEEEEENS_10ViewEngineIPN7cutlass10bfloat16_tEEEEEC2ERKSD_RKSI_,@function
        .size           $_ZN7cutlass13device_kernelIN5flash19enable_sm80_to_sm89INS1_16FlashAttnBwdSm80INS1_25CollectiveMainloopBwdSm80ILi2ELi2EN4cute5tupleIJNS5_1CILi128EEES8_NS7_ILi64EEEEEENS_10bfloat16_tEfNS_4arch4Sm80ELb0ELb1ELb1ELb1ELb0ELb0ELb0ELb0ELi2ELi4ELi4ELi4ELb0EEENS1_21CollectiveEpilogueBwdISA_SB_SD_Li256ELb1ELb0ELi2EEENS1_19SingleTileSchedulerILb1ELb0ELb0ELi128EEEEEEEEEvNT_6ParamsE$_ZN4cute3eso3ESOILb1ELb0EJNS_6LayoutINS_5tupleIJNS3_IJNS_1CILi2EEES5_S5_EEES5_EEENS3_IJNS3_IJNS4_ILi1EEES5_NS4_ILi4EEEEEENS4_ILi64EEEEEEEENS_10ViewEngineIPN7cutlass10bfloat16_tEEEEEC2ERKSD_RKSI_,($_ZN7cutlass13device_kernelIN5flash19enable_sm80_to_sm89INS1_16FlashAttnBwdSm80INS1_25CollectiveMainloopBwdSm80ILi2ELi2EN4cute5tupleIJNS5_1CILi128EEES8_NS7_ILi64EEEEEENS_10bfloat16_tEfNS_4arch4Sm80ELb0ELb1ELb1ELb1ELb0ELb0ELb0ELb0ELi2ELi4ELi4ELi4ELb0EEENS1_21CollectiveEpilogueBwdISA_SB_SD_Li256ELb1ELb0ELi2EEENS1_19SingleTileSchedulerILb1ELb0ELb0ELi128EEEEEEEEEvNT_6ParamsE$_ZN4cute3eso3ESOILb1ELb0EJNS_6LayoutINS_5tupleIJNS3_IJNS_1CILi2EEES5_S5_EEES5_EEENS3_IJNS3_IJNS4_ILi1EEES5_NS4_ILi4EEEEEENS4_ILi64EEEEEEEEiEEC2ERKSD_RKi - $_ZN7cutlass13device_kernelIN5flash19enable_sm80_to_sm89INS1_16FlashAttnBwdSm80INS1_25CollectiveMainloopBwdSm80ILi2ELi2EN4cute5tupleIJNS5_1CILi128EEES8_NS7_ILi64EEEEEENS_10bfloat16_tEfNS_4arch4Sm80ELb0ELb1ELb1ELb1ELb0ELb0ELb0ELb0ELi2ELi4ELi4ELi4ELb0EEENS1_21CollectiveEpilogueBwdISA_SB_SD_Li256ELb1ELb0ELi2EEENS1_19SingleTileSchedulerILb1ELb0ELb0ELi128EEEEEEEEEvNT_6ParamsE$_ZN4cute3eso3ESOILb1ELb0EJNS_6LayoutINS_5tupleIJNS3_IJNS_1CILi2EEES5_S5_EEES5_EEENS3_IJNS3_IJNS4_ILi1EEES5_NS4_ILi4EEEEEENS4_ILi64EEEEEEEENS_10ViewEngineIPN7cutlass10bfloat16_tEEEEEC2ERKSD_RKSI_)
$_ZN7cutlass13device_kernelIN5flash19enable_sm80_to_sm89INS1_16FlashAttnBwdSm80INS1_25CollectiveMainloopBwdSm80ILi2ELi2EN4cute5tupleIJNS5_1CILi128EEES8_NS7_ILi64EEEEEENS_10bfloat16_tEfNS_4arch4Sm80ELb0ELb1ELb1ELb1ELb0ELb0ELb0ELb0ELi2ELi4ELi4ELi4ELb0EEENS1_21CollectiveEpilogueBwdISA_SB_SD_Li256ELb1ELb0ELi2EEENS1_19SingleTileSchedulerILb1ELb0ELb0ELi128EEEEEEEEEvNT_6ParamsE$_ZN4cute3eso3ESOILb1ELb0EJNS_6LayoutINS_5tupleIJNS3_IJNS_1CILi2EEES5_S5_EEES5_EEENS3_IJNS3_IJNS4_ILi1EEES5_NS4_ILi4EEEEEENS4_ILi64EEEEEEEENS_10ViewEngineIPN7cutlass10bfloat16_tEEEEEC2ERKSD_RKSI_:
[----:B------:R-:W-:Y:S01]  /*ae30*/  IADD3 R2, R25, -c[0x0][0x20], RZ ;  /* 0x8000080019027a10 */ /* 0x000fe20007ffe0ff */
[----:B------:R-:W-:Y:S01]  /*ae40*/  IMAD.MOV.U32 R7, RZ, RZ, R3 ;  /* 0x000000ffff077224 */ /* 0x000fe200078e0003 */
[----:B------:R-:W-:-:S04]  /*ae50*/  MOV R5, 0x0 ;  /* 0x0000000000057802 */ /* 0x000fc80000000f00 */
[----:B------:R1:W-:Y:S01]  /*ae60*/  STL.64 [R2], R6 ;  /* 0x0000000602007387 */ /* 0x0003e20000100a00 */
[----:B------:R-:W-:Y:S05]  /*ae70*/  RET.REL.NODEC R4 `(_ZN7cutlass13device_kernelIN5flash19enable_sm80_to_sm89INS1_16FlashAttnBwdSm80INS1_25CollectiveMainloopBwdSm80ILi2ELi2EN4cute5tupleIJNS5_1CILi128EEES8_NS7_ILi64EEEEEENS_10bfloat16_tEfNS_4arch4Sm80ELb0ELb1ELb1ELb1ELb0ELb0ELb0ELb0ELi2ELi4ELi4ELi4ELb0EEENS1_21CollectiveEpilogueBwdISA_SB_SD_Li256ELb1ELb0ELi2EEENS1_19SingleTileSchedulerILb1ELb0ELb0ELi128EEEEEEEEEvNT_6ParamsE) ;  /* 0xffff518004007950 */ /* 0x000fea0003c3ffff */
        .type           $_ZN7cutlass13device_kernelIN5flash19enable_sm80_to_sm89INS1_16FlashAttnBwdSm80INS1_25CollectiveMainloopBwdSm80ILi2ELi2EN4cute5tupleIJNS5_1CILi128EEES8_NS7_ILi64EEEEEENS_10bfloat16_tEfNS_4arch4Sm80ELb0ELb1ELb1ELb1ELb0ELb0ELb0ELb0ELi2ELi4ELi4ELi4ELb0EEENS1_21CollectiveEpilogueBwdISA_SB_SD_Li256ELb1ELb0ELi2EEENS1_19SingleTileSchedulerILb1ELb0ELb0ELi128EEEEEEEEEvNT_6ParamsE$_ZN4cute3eso3ESOILb1ELb0EJNS_6LayoutINS_5tupleIJNS3_IJNS_1CILi2EEES5_S5_EEES5_EEENS3_IJNS3_IJNS4_ILi1EEES5_NS4_ILi4EEEEEENS4_ILi64EEEEEEEEiEEC2ERKSD_RKi,@function
        .size           $_ZN7cutlass13device_kernelIN5flash19enable_sm80_to_sm89INS1_16FlashAttnBwdSm80INS1_25CollectiveMainloopBwdSm80ILi2ELi2EN4cute5tupleIJNS5_1CILi128EEES8_NS7_ILi64EEEEEENS_10bfloat16_tEfNS_4arch4Sm80ELb0ELb1ELb1ELb1ELb0ELb0ELb0ELb0ELi2ELi4ELi4ELi4ELb0EEENS1_21CollectiveEpilogueBwdISA_SB_SD_Li256ELb1ELb0ELi2EEENS1_19SingleTileSchedulerILb1ELb0ELb0ELi128EEEEEEEEEvNT_6ParamsE$_ZN4cute3eso3ESOILb1ELb0EJNS_6LayoutINS_5tupleIJNS3_IJNS_1CILi2EEES5_S5_EEES5_EEENS3_IJNS3_IJNS4_ILi1EEES5_NS4_ILi4EEEEEENS4_ILi64EEEEEEEEiEEC2ERKSD_RKi,($_ZN7cutlass13device_kernelIN5flash19enable_sm80_to_sm89INS1_16FlashAttnBwdSm80INS1_25CollectiveMainloopBwdSm80ILi2ELi2EN4cute5tupleIJNS5_1CILi128EEES8_NS7_ILi64EEEEEENS_10bfloat16_tEfNS_4arch4Sm80ELb0ELb1ELb1ELb1ELb0ELb0ELb0ELb0ELi2ELi4ELi4ELi4ELb0EEENS1_21CollectiveEpilogueBwdISA_SB_SD_Li256ELb1ELb0ELi2EEENS1_19SingleTileSchedulerILb1ELb0ELb0ELi128EEEEEEEEEvNT_6ParamsE$_ZN4cute3eso3ESOILb1ELb0EJNS_6LayoutINS_5tupleIJNS3_IJNS_1CILi2EEES5_S5_EEES5_EEENS3_IJNS3_IJNS4_ILi1EEES5_NS4_ILi4EEEEEENS4_ILi8EEEEEEEENS_10ViewEngineIPN7cutlass10bfloat16_tEEEEEC2ERKSD_RKSI_ - $_ZN7cutlass13device_kernelIN5flash19enable_sm80_to_sm89INS1_16FlashAttnBwdSm80INS1_25CollectiveMainloopBwdSm80ILi2ELi2EN4cute5tupleIJNS5_1CILi128EEES8_NS7_ILi64EEEEEENS_10bfloat16_tEfNS_4arch4Sm80ELb0ELb1ELb1ELb1ELb0ELb0ELb0ELb0ELi2ELi4ELi4ELi4ELb0EEENS1_21CollectiveEpilogueBwdISA_SB_SD_Li256ELb1ELb0ELi2EEENS1_19SingleTileSchedulerILb1ELb0ELb0ELi128EEEEEEEEEvNT_6ParamsE$_ZN4cute3eso3ESOILb1ELb0EJNS_6LayoutINS_5tupleIJNS3_IJNS_1CILi2EEES5_S5_EEES5_EEENS3_IJNS3_IJNS4_ILi1EEES5_NS4_ILi4EEEEEENS4_ILi64EEEEEEEEiEEC2ERKSD_RKi)
$_ZN7cutlass13device_kernelIN5flash19enable_sm80_to_sm89INS1_16FlashAttnBwdSm80INS1_25CollectiveMainloopBwdSm80ILi2ELi2EN4cute5tupleIJNS5_1CILi128EEES8_NS7_ILi64EEEEEENS_10bfloat16_tEfNS_4arch4Sm80ELb0ELb1ELb1ELb1ELb0ELb0ELb0ELb0ELi2ELi4ELi4ELi4ELb0EEENS1_21CollectiveEpilogueBwdISA_SB_SD_Li256ELb1ELb0ELi2EEENS1_19SingleTileSchedulerILb1ELb0ELb0ELi128EEEEEEEEEvNT_6ParamsE$_ZN4cute3eso3ESOILb1ELb0EJNS_6LayoutINS_5tupleIJNS3_IJNS_1CILi2EEES5_S5_EEES5_EEENS3_IJNS3_IJNS4_ILi1EEES5_NS4_ILi4EEEEEENS4_ILi64EEEEEEEEiEEC2ERKSD_RKi:
[----:B------:R-:W-:Y:S02]  /*ae80*/  IADD3 R2, R25, -c[0x0][0x20], RZ ;  /* 0x8000080019027a10 */ /* 0x000fe40007ffe0ff */
[----:B------:R-:W-:-:S03]  /*ae90*/  MOV R5, 0x0 ;  /* 0x0000000000057802 */ /* 0x000fc60000000f00 */
[----:B------:R1:W-:Y:S01]  /*aea0*/  STL [R2], R3 ;  /* 0x0000000302007387 */ /* 0x0003e20000100800 */
[----:B------:R-:W-:Y:S05]  /*aeb0*/  RET.REL.NODEC R4 `(_ZN7cutlass13device_kernelIN5flash19enable_sm80_to_sm89INS1_16FlashAttnBwdSm80INS1_25CollectiveMainloopBwdSm80ILi2ELi2EN4cute5tupleIJNS5_1CILi128EEES8_NS7_ILi64EEEEEENS_10bfloat16_tEfNS_4arch4Sm80ELb0ELb1ELb1ELb1ELb0ELb0ELb0ELb0ELi2ELi4ELi4ELi4ELb0EEENS1_21CollectiveEpilogueBwdISA_SB_SD_Li256ELb1ELb0ELi2EEENS1_19SingleTileSchedulerILb1ELb0ELb0ELi128EEEEEEEEEvNT_6ParamsE) ;  /* 0xffff514004007950 */ /* 0x000fea0003c3ffff */
        .type           $_ZN7cutlass13device_kernelIN5flash19enable_sm80_to_sm89INS1_16FlashAttnBwdSm80INS1_25CollectiveMainloopBwdSm80ILi2ELi2EN4cute5tupleIJNS5_1CILi128EEES8_NS7_ILi64EEEEEENS_10bfloat16_tEfNS_4arch4Sm80ELb0ELb1ELb1ELb1ELb0ELb0ELb0ELb0ELi2ELi4ELi4ELi4ELb0EEENS1_21CollectiveEpilogueBwdISA_SB_SD_Li256ELb1ELb0ELi2EEENS1_19SingleTileSchedulerILb1ELb0ELb0ELi128EEEEEEEEEvNT_6ParamsE$_ZN4cute3eso3ESOILb1ELb0EJNS_6LayoutINS_5tupleIJNS3_IJNS_1CILi2EEES5_S5_EEES5_EEENS3_IJNS3_IJNS4_ILi1EEES5_NS4_ILi4EEEEEENS4_ILi8EEEEEEEENS_10ViewEngineIPN7cutlass10bfloat16_tEEEEEC2ERKSD_RKSI_,@function
        .size           $_ZN7cutlass13device_kernelIN5flash19enable_sm80_to_sm89INS1_16FlashAttnBwdSm80INS1_25CollectiveMainloopBwdSm80ILi2ELi2EN4cute5tupleIJNS5_1CILi128EEES8_NS7_ILi64EEEEEENS_10bfloat16_tEfNS_4arch4Sm80ELb0ELb1ELb1ELb1ELb0ELb0ELb0ELb0ELi2ELi4ELi4ELi4ELb0EEENS1_21CollectiveEpilogueBwdISA_SB_SD_Li256ELb1ELb0ELi2EEENS1_19SingleTileSchedulerILb1ELb0ELb0ELi128EEEEEEEEEvNT_6ParamsE$_ZN4cute3eso3ESOILb1ELb0EJNS_6LayoutINS_5tupleIJNS3_IJNS_1CILi2EEES5_S5_EEES5_EEENS3_IJNS3_IJNS4_ILi1EEES5_NS4_ILi4EEEEEENS4_ILi8EEEEEEEENS_10ViewEngineIPN7cutlass10bfloat16_tEEEEEC2ERKSD_RKSI_,($_ZN7cutlass13device_kernelIN5flash19enable_sm80_to_sm89INS1_16FlashAttnBwdSm80INS1_25CollectiveMainloopBwdSm80ILi2ELi2EN4cute5tupleIJNS5_1CILi128EEES8_NS7_ILi64EEEEEENS_10bfloat16_tEfNS_4arch4Sm80ELb0ELb1ELb1ELb1ELb0ELb0ELb0ELb0ELi2ELi4ELi4ELi4ELb0EEENS1_21CollectiveEpilogueBwdISA_SB_SD_Li256ELb1ELb0ELi2EEENS1_19SingleTileSchedulerILb1ELb0ELb0ELi128EEEEEEEEEvNT_6ParamsE$_ZN4cute3eso3ESOILb1ELb0EJNS_6LayoutINS_5tupleIJNS3_IJNS_1CILi2EEES5_S5_EEES5_EEENS3_IJNS3_IJNS4_ILi1EEES5_NS4_ILi4EEEEEENS4_ILi8EEEEEEEEiEEC2ERKSD_RKi - $_ZN7cutlass13device_kernelIN5flash19enable_sm80_to_sm89INS1_16FlashAttnBwdSm80INS1_25CollectiveMainloopBwdSm80ILi2ELi2EN4cute5tupleIJNS5_1CILi128EEES8_NS7_ILi64EEEEEENS_10bfloat16_tEfNS_4arch4Sm80ELb0ELb1ELb1ELb1ELb0ELb0ELb0ELb0ELi2ELi4ELi4ELi4ELb0EEENS1_21CollectiveEpilogueBwdISA_SB_SD_Li256ELb1ELb0ELi2EEENS1_19SingleTileSchedulerILb1ELb0ELb0ELi128EEEEEEEEEvNT_6ParamsE$_ZN4cute3eso3ESOILb1ELb0EJNS_6LayoutINS_5tupleIJNS3_IJNS_1CILi2EEES5_S5_EEES5_EEENS3_IJNS3_IJNS4_ILi1EEES5_NS4_ILi4EEEEEENS4_ILi8EEEEEEEENS_10ViewEngineIPN7cutlass10bfloat16_tEEEEEC2ERKSD_RKSI_)
$_ZN7cutlass13device_kernelIN5flash19enable_sm80_to_sm89INS1_16FlashAttnBwdSm80INS1_25CollectiveMainloopBwdSm80ILi2ELi2EN4cute5tupleIJNS5_1CILi128EEES8_NS7_ILi64EEEEEENS_10bfloat16_tEfNS_4arch4Sm80ELb0ELb1ELb1ELb1ELb0ELb0ELb0ELb0ELi2ELi4ELi4ELi4ELb0EEENS1_21CollectiveEpilogueBwdISA_SB_SD_Li256ELb1ELb0ELi2EEENS1_19SingleTileSchedulerILb1ELb0ELb0ELi128EEEEEEEEEvNT_6ParamsE$_ZN4cute3eso3ESOILb1ELb0EJNS_6LayoutINS_5tupleIJNS3_IJNS_1CILi2EEES5_S5_EEES5_EEENS3_IJNS3_IJNS4_ILi1EEES5_NS4_ILi4EEEEEENS4_ILi8EEEEEEEENS_10ViewEngineIPN7cutlass10bfloat16_tEEEEEC2ERKSD_RKSI_:
[----:B------:R-:W-:Y:S01]  /*aec0*/  IADD3 R2, R70, -c[0x0][0x20], RZ ;  /* 0x8000080046027a10 */ /* 0x000fe20007ffe0ff */
[----:B------:R-:W-:Y:S01]  /*aed0*/  IMAD.MOV.U32 R7, RZ, RZ, R3 ;  /* 0x000000ffff077224 */ /* 0x000fe200078e0003 */
[----:B------:R-:W-:-:S04]  /*aee0*/  MOV R5, 0x0 ;  /* 0x0000000000057802 */ /* 0x000fc80000000f00 */
[----:B------:R1:W-:Y:S01]  /*aef0*/  STL.64 [R2], R6 ;  /* 0x0000000602007387 */ /* 0x0003e20000100a00 */
[----:B------:R-:W-:Y:S05]  /*af00*/  RET.REL.NODEC R4 `(_ZN7cutlass13device_kernelIN5flash19enable_sm80_to_sm89INS1_16FlashAttnBwdSm80INS1_25CollectiveMainloopBwdSm80ILi2ELi2EN4cute5tupleIJNS5_1CILi128EEES8_NS7_ILi64EEEEEENS_10bfloat16_tEfNS_4arch4Sm80ELb0ELb1ELb1ELb1ELb0ELb0ELb0ELb0ELi2ELi4ELi4ELi4ELb0EEENS1_21CollectiveEpilogueBwdISA_SB_SD_Li256ELb1ELb0ELi2EEENS1_19SingleTileSchedulerILb1ELb0ELb0ELi128EEEEEEEEEvNT_6ParamsE) ;  /* 0xffff50f004007950 */ /* 0x000fea0003c3ffff */
        .type           $_ZN7cutlass13device_kernelIN5flash19enable_sm80_to_sm89INS1_16FlashAttnBwdSm80INS1_25CollectiveMainloopBwdSm80ILi2ELi2EN4cute5tupleIJNS5_1CILi128EEES8_NS7_ILi64EEEEEENS_10bfloat16_tEfNS_4arch4Sm80ELb0ELb1ELb1ELb1ELb0ELb0ELb0ELb0ELi2ELi4ELi4ELi4ELb0EEENS1_21CollectiveEpilogueBwdISA_SB_SD_Li256ELb1ELb0ELi2EEENS1_19SingleTileSchedulerILb1ELb0ELb0ELi128EEEEEEEEEvNT_6ParamsE$_ZN4cute3eso3ESOILb1ELb0EJNS_6LayoutINS_5tupleIJNS3_IJNS_1CILi2EEES5_S5_EEES5_EEENS3_IJNS3_IJNS4_ILi1EEES5_NS4_ILi4EEEEEENS4_ILi8EEEEEEEEiEEC2ERKSD_RKi,@function
        .size           $_ZN7cutlass13device_kernelIN5flash19enable_sm80_to_sm89INS1_16FlashAttnBwdSm80INS1_25CollectiveMainloopBwdSm80ILi2ELi2EN4cute5tupleIJNS5_1CILi128EEES8_NS7_ILi64EEEEEENS_10bfloat16_tEfNS_4arch4Sm80ELb0ELb1ELb1ELb1ELb0ELb0ELb0ELb0ELi2ELi4ELi4ELi4ELb0EEENS1_21CollectiveEpilogueBwdISA_SB_SD_Li256ELb1ELb0ELi2EEENS1_19SingleTileSchedulerILb1ELb0ELb0ELi128EEEEEEEEEvNT_6ParamsE$_ZN4cute3eso3ESOILb1ELb0EJNS_6LayoutINS_5tupleIJNS3_IJNS_1CILi2EEES5_S5_EEES5_EEENS3_IJNS3_IJNS4_ILi1EEES5_NS4_ILi4EEEEEENS4_ILi8EEEEEEEEiEEC2ERKSD_RKi,($_ZN7cutlass13device_kernelIN5flash19enable_sm80_to_sm89INS1_16FlashAttnBwdSm80INS1_25CollectiveMainloopBwdSm80ILi2ELi2EN4cute5tupleIJNS5_1CILi128EEES8_NS7_ILi64EEEEEENS_10bfloat16_tEfNS_4arch4Sm80ELb0ELb1ELb1ELb1ELb0ELb0ELb0ELb0ELi2ELi4ELi4ELi4ELb0EEENS1_21CollectiveEpilogueBwdISA_SB_SD_Li256ELb1ELb0ELi2EEENS1_19SingleTileSchedulerILb1ELb0ELb0ELi128EEEEEEEEEvNT_6ParamsE$_ZN4cute3eso3ESOILb1ELb0EJNS_6LayoutINS_5tupleIJNS3_IJNS_1CILi4EEENS4_ILi1EEEEEEEEENS3_IJNS3_IJS6_NS4_ILi0EEEEEEEEEEENS_10ViewEngineINS_8gmem_ptrIPKfEEEEEEC2ERKSC_RKSI_ - $_ZN7cutlass13device_kernelIN5flash19enable_sm80_to_sm89INS1_16FlashAttnBwdSm80INS1_25CollectiveMainloopBwdSm80ILi2ELi2EN4cute5tupleIJNS5_1CILi128EEES8_NS7_ILi64EEEEEENS_10bfloat16_tEfNS_4arch4Sm80ELb0ELb1ELb1ELb1ELb0ELb0ELb0ELb0ELi2ELi4ELi4ELi4ELb0EEENS1_21CollectiveEpilogueBwdISA_SB_SD_Li256ELb1ELb0ELi2EEENS1_19SingleTileSchedulerILb1ELb0ELb0ELi128EEEEEEEEEvNT_6ParamsE$_ZN4cute3eso3ESOILb1ELb0EJNS_6LayoutINS_5tupleIJNS3_IJNS_1CILi2EEES5_S5_EEES5_EEENS3_IJNS3_IJNS4_ILi1EEES5_NS4_ILi4EEEEEENS4_ILi8EEEEEEEEiEEC2ERKSD_RKi)
$_ZN7cutlass13device_kernelIN5flash19enable_sm80_to_sm89INS1_16FlashAttnBwdSm80INS1_25CollectiveMainloopBwdSm80ILi2ELi2EN4cute5tupleIJNS5_1CILi128EEES8_NS7_ILi64EEEEEENS_10bfloat16_tEfNS_4arch4Sm80ELb0ELb1ELb1ELb1ELb0ELb0ELb0ELb0ELi2ELi4ELi4ELi4ELb0EEENS1_21CollectiveEpilogueBwdISA_SB_SD_Li256ELb1ELb0ELi2EEENS1_19SingleTileSchedulerILb1ELb0ELb0ELi128EEEEEEEEEvNT_6ParamsE$_ZN4cute3eso3ESOILb1ELb0EJNS_6LayoutINS_5tupleIJNS3_IJNS_1CILi2EEES5_S5_EEES5_EEENS3_IJNS3_IJNS4_ILi1EEES5_NS4_ILi4EEEEEENS4_ILi8EEEEEEEEiEEC2ERKSD_RKi:
[----:B------:R-:W-:Y:S02]  /*af10*/  IADD3 R2, R70, -c[0x0][0x20], RZ ;  /* 0x8000080046027a10 */ /* 0x000fe40007ffe0ff */
[----:B------:R-:W-:-:S03]  /*af20*/  MOV R5, 0x0 ;  /* 0x0000000000057802 */ /* 0x000fc60000000f00 */
[----:B------:R1:W-:Y:S01]  /*af30*/  STL [R2], R3 ;  /* 0x0000000302007387 */ /* 0x0003e20000100800 */
[----:B------:R-:W-:Y:S05]  /*af40*/  RET.REL.NODEC R4 `(_ZN7cutlass13device_kernelIN5flash19enable_sm80_to_sm89INS1_16FlashAttnBwdSm80INS1_25CollectiveMainloopBwdSm80ILi2ELi2EN4cute5tupleIJNS5_1CILi128EEES8_NS7_ILi64EEEEEENS_10bfloat16_tEfNS_4arch4Sm80ELb0ELb1ELb1ELb1ELb0ELb0ELb0ELb0ELi2ELi4ELi4ELi4ELb0EEENS1_21CollectiveEpilogueBwdISA_SB_SD_Li256ELb1ELb0ELi2EEENS1_19SingleTileSchedulerILb1ELb0ELb0ELi128EEEEEEEEEvNT_6ParamsE) ;  /* 0xffff50b004007950 */ /* 0x000fea0003c3ffff */
        .type           $_ZN7cutlass13device_kernelIN5flash19enable_sm80_to_sm89INS1_16FlashAttnBwdSm80INS1_25CollectiveMainloopBwdSm80ILi2ELi2EN4cute5tupleIJNS5_1CILi128EEES8_NS7_ILi64EEEEEENS_10bfloat16_tEfNS_4arch4Sm80ELb0ELb1ELb1ELb1ELb0ELb0ELb0ELb0ELi2ELi4ELi4ELi4ELb0EEENS1_21CollectiveEpilogueBwdISA_SB_SD_Li256ELb1ELb0ELi2EEENS1_19SingleTileSchedulerILb1ELb0ELb0ELi128EEEEEEEEEvNT_6ParamsE$_ZN4cute3eso3ESOILb1ELb0EJNS_6LayoutINS_5tupleIJNS3_IJNS_1CILi4EEENS4_ILi1EEEEEEEEENS3_IJNS3_IJS6_NS4_ILi0EEEEEEEEEEENS_10ViewEngineINS_8gmem_ptrIPKfEEEEEEC2ERKSC_RKSI_,@function
        .size           $_ZN7cutlass13device_kernelIN5flash19enable_sm80_to_sm89INS1_16FlashAttnBwdSm80INS1_25CollectiveMainloopBwdSm80ILi2ELi2EN4cute5tupleIJNS5_1CILi128EEES8_NS7_ILi64EEEEEENS_10bfloat16_tEfNS_4arch4Sm80ELb0ELb1ELb1ELb1ELb0ELb0ELb0ELb0ELi2ELi4ELi4ELi4ELb0EEENS1_21CollectiveEpilogueBwdISA_SB_SD_Li256ELb1ELb0ELi2EEENS1_19SingleTileSchedulerILb1ELb0ELb0ELi128EEEEEEEEEvNT_6ParamsE$_ZN4cute3eso3ESOILb1ELb0EJNS_6LayoutINS_5tupleIJNS3_IJNS_1CILi4EEENS4_ILi1EEEEEEEEENS3_IJNS3_IJS6_NS4_ILi0EEEEEEEEEEENS_10ViewEngineINS_8gmem_ptrIPKfEEEEEEC2ERKSC_RKSI_,($_ZN7cutlass13device_kernelIN5flash19enable_sm80_to_sm89INS1_16FlashAttnBwdSm80INS1_25CollectiveMainloopBwdSm80ILi2ELi2EN4cute5tupleIJNS5_1CILi128EEES8_NS7_ILi64EEEEEENS_10bfloat16_tEfNS_4arch4Sm80ELb0ELb1ELb1ELb1ELb0ELb0ELb0ELb0ELi2ELi4ELi4ELi4ELb0EEENS1_21CollectiveEpilogueBwdISA_SB_SD_Li256ELb1ELb0ELi2EEENS1_19SingleTileSchedulerILb1ELb0ELb0ELi128EEEEEEEEEvNT_6ParamsE$_ZN4cute3eso3ESOILb1ELb0EJNS_6LayoutINS_5tupleIJNS3_IJNS_1CILi4EEENS4_ILi1EEEEEEEEENS3_IJNS3_IJS6_NS4_ILi0EEEEEEEEEEENS_10ViewEngineINS_8smem_ptrIPfEEEEEEC2ERKSC_RKSH_ - $_ZN7cutlass13device_kernelIN5flash19enable_sm80_to_sm89INS1_16FlashAttnBwdSm80INS1_25CollectiveMainloopBwdSm80ILi2ELi2EN4cute5tupleIJNS5_1CILi128EEES8_NS7_ILi64EEEEEENS_10bfloat16_tEfNS_4arch4Sm80ELb0ELb1ELb1ELb1ELb0ELb0ELb0ELb0ELi2ELi4ELi4ELi4ELb0EEENS1_21CollectiveEpilogueBwdISA_SB_SD_Li256ELb1ELb0ELi2EEENS1_19SingleTileSchedulerILb1ELb0ELb0ELi128EEEEEEEEEvNT_6ParamsE$_ZN4cute3eso3ESOILb1ELb0EJNS_6LayoutINS_5tupleIJNS3_IJNS_1CILi4EEENS4_ILi1EEEEEEEEENS3_IJNS3_IJS6_NS4_ILi0EEEEEEEEEEENS_10ViewEngineINS_8gmem_ptrIPKfEEEEEEC2ERKSC_RKSI_)
$_ZN7cutlass13device_kernelIN5flash19enable_sm80_to_sm89INS1_16FlashAttnBwdSm80INS1_25CollectiveMainloopBwdSm80ILi2ELi2EN4cute5tupleIJNS5_1CILi128EEES8_NS7_ILi64EEEEEENS_10bfloat16_tEfNS_4arch4Sm80ELb0ELb1ELb1ELb1ELb0ELb0ELb0ELb0ELi2ELi4ELi4ELi4ELb0EEENS1_21CollectiveEpilogueBwdISA_SB_SD_Li256ELb1ELb0ELi2EEENS1_19SingleTileSchedulerILb1ELb0ELb0ELi128EEEEEEEEEvNT_6ParamsE$_ZN4cute3eso3ESOILb1ELb0EJNS_6LayoutINS_5tupleIJNS3_IJNS_1CILi4EEENS4_ILi1EEEEEEEEENS3_IJNS3_IJS6_NS4_ILi0EEEEEEEEEEENS_10ViewEngineINS_8gmem_ptrIPKfEEEEEEC2ERKSC_RKSI_:
[----:B------:R-:W-:Y:S01]  /*af50*/  IADD3 R4, R7, -c[0x0][0x20], RZ ;  /* 0x8000080007047a10 */ /* 0x000fe20007ffe0ff */
[----:B------:R-:W-:Y:S01]  /*af60*/  IMAD.MOV.U32 R10, RZ, RZ, R6 ;  /* 0x000000ffff0a7224 */ /* 0x000fe200078e0006 */
[----:B------:R-:W-:-:S03]  /*af70*/  MOV R11, 0x0 ;  /* 0x00000000000b7802 */ /* 0x000fc60000000f00 */
[----:B------:R1:W-:Y:S01]  /*af80*/  STL.64 [R4], R2 ;  /* 0x0000000204007387 */ /* 0x0003e20000100a00 */
[----:B------:R-:W-:Y:S05]  /*af90*/  RET.REL.NODEC R10 `(_ZN7cutlass13device_kernelIN5flash19enable_sm80_to_sm89INS1_16FlashAttnBwdSm80INS1_25CollectiveMainloopBwdSm80ILi2ELi2EN4cute5tupleIJNS5_1CILi128EEES8_NS7_ILi64EEEEEENS_10bfloat16_tEfNS_4arch4Sm80ELb0ELb1ELb1ELb1ELb0ELb0ELb0ELb0ELi2ELi4ELi4ELi4ELb0EEENS1_21CollectiveEpilogueBwdISA_SB_SD_Li256ELb1ELb0ELi2EEENS1_19SingleTileSchedulerILb1ELb0ELb0ELi128EEEEEEEEEvNT_6ParamsE) ;  /* 0xffff50600a007950 */ /* 0x000fea0003c3ffff */
        .type           $_ZN7cutlass13device_kernelIN5flash19enable_sm80_to_sm89INS1_16FlashAttnBwdSm80INS1_25CollectiveMainloopBwdSm80ILi2ELi2EN4cute5tupleIJNS5_1CILi128EEES8_NS7_ILi64EEEEEENS_10bfloat16_tEfNS_4arch4Sm80ELb0ELb1ELb1ELb1ELb0ELb0ELb0ELb0ELi2ELi4ELi4ELi4ELb0EEENS1_21CollectiveEpilogueBwdISA_SB_SD_Li256ELb1ELb0ELi2EEENS1_19SingleTileSchedulerILb1ELb0ELb0ELi128EEEEEEEEEvNT_6ParamsE$_ZN4cute3eso3ESOILb1ELb0EJNS_6LayoutINS_5tupleIJNS3_IJNS_1CILi4EEENS4_ILi1EEEEEEEEENS3_IJNS3_IJS6_NS4_ILi0EEEEEEEEEEENS_10ViewEngineINS_8smem_ptrIPfEEEEEEC2ERKSC_RKSH_,@function
        .size           $_ZN7cutlass13device_kernelIN5flash19enable_sm80_to_sm89INS1_16FlashAttnBwdSm80INS1_25CollectiveMainloopBwdSm80ILi2ELi2EN4cute5tupleIJNS5_1CILi128EEES8_NS7_ILi64EEEEEENS_10bfloat16_tEfNS_4arch4Sm80ELb0ELb1ELb1ELb1ELb0ELb0ELb0ELb0ELi2ELi4ELi4ELi4ELb0EEENS1_21CollectiveEpilogueBwdISA_SB_SD_Li256ELb1ELb0ELi2EEENS1_19SingleTileSchedulerILb1ELb0ELb0ELi128EEEEEEEEEvNT_6ParamsE$_ZN4cute3eso3ESOILb1ELb0EJNS_6LayoutINS_5tupleIJNS3_IJNS_1CILi4EEENS4_ILi1EEEEEEEEENS3_IJNS3_IJS6_NS4_ILi0EEEEEEEEEEENS_10ViewEngineINS_8smem_ptrIPfEEEEEEC2ERKSC_RKSH_,($_ZN7cutlass13device_kernelIN5flash19enable_sm80_to_sm89INS1_16FlashAttnBwdSm80INS1_25CollectiveMainloopBwdSm80ILi2ELi2EN4cute5tupleIJNS5_1CILi128EEES8_NS7_ILi64EEEEEENS_10bfloat16_tEfNS_4arch4Sm80ELb0ELb1ELb1ELb1ELb0ELb0ELb0ELb0ELi2ELi4ELi4ELi4ELb0EEENS1_21CollectiveEpilogueBwdISA_SB_SD_Li256ELb1ELb0ELi2EEENS1_19SingleTileSchedulerILb1ELb0ELb0ELi128EEEEEEEEEvNT_6ParamsE$_ZN4cute3eso3ESOILb1ELb0EJNS_6LayoutINS_5tupleIJNS3_IJNS_1CILi4EEENS4_ILi1EEEEEEEEENS3_IJNS3_IJS6_NS4_ILi0EEEEEEEEEEENS_10ViewEngineIPjEEEEC2ERKSC_RKSF_ - $_ZN7cutlass13device_kernelIN5flash19enable_sm80_to_sm89INS1_16FlashAttnBwdSm80INS1_25CollectiveMainloopBwdSm80ILi2ELi2EN4cute5tupleIJNS5_1CILi128EEES8_NS7_ILi64EEEEEENS_10bfloat16_tEfNS_4arch4Sm80ELb0ELb1ELb1ELb1ELb0ELb0ELb0ELb0ELi2ELi4ELi4ELi4ELb0EEENS1_21CollectiveEpilogueBwdISA_SB_SD_Li256ELb1ELb0ELi2EEENS1_19SingleTileSchedulerILb1ELb0ELb0ELi128EEEEEEEEEvNT_6ParamsE$_ZN4cute3eso3ESOILb1ELb0EJNS_6LayoutINS_5tupleIJNS3_IJNS_1CILi4EEENS4_ILi1EEEEEEEEENS3_IJNS3_IJS6_NS4_ILi0EEEEEEEEEEENS_10ViewEngineINS_8smem_ptrIPfEEEEEEC2ERKSC_RKSH_)
$_ZN7cutlass13device_kernelIN5flash19enable_sm80_to_sm89INS1_16FlashAttnBwdSm80INS1_25CollectiveMainloopBwdSm80ILi2ELi2EN4cute5tupleIJNS5_1CILi128EEES8_NS7_ILi64EEEEEENS_10bfloat16_tEfNS_4arch4Sm80ELb0ELb1ELb1ELb1ELb0ELb0ELb0ELb0ELi2ELi4ELi4ELi4ELb0EEENS1_21CollectiveEpilogueBwdISA_SB_SD_Li256ELb1ELb0ELi2EEENS1_19SingleTileSchedulerILb1ELb0ELb0ELi128EEEEEEEEEvNT_6ParamsE$_ZN4cute3eso3ESOILb1ELb0EJNS_6LayoutINS_5tupleIJNS3_IJNS_1CILi4EEENS4_ILi1EEEEEEEEENS3_IJNS3_IJS6_NS4_ILi0EEEEEEEEEEENS_10ViewEngineINS_8smem_ptrIPfEEEEEEC2ERKSC_RKSH_:
[----:B------:R-:W-:Y:S02]  /*afa0*/  IADD3 R6, R7, -c[0x0][0x20], RZ ;  /* 0x8000080007067a10 */ /* 0x000fe40007ffe0ff */
[----:B------:R-:W-:-:S03]  /*afb0*/  MOV R9, 0x0 ;  /* 0x0000000000097802 */ /* 0x000fc60000000f00 */
[----:B------:R1:W-:Y:S01]  /*afc0*/  STL.64 [R6], R2 ;  /* 0x0000000206007387 */ /* 0x0003e20000100a00 */
[----:B------:R-:W-:Y:S05]  /*afd0*/  RET.REL.NODEC R8 `(_ZN7cutlass13device_kernelIN5flash19enable_sm80_to_sm89INS1_16FlashAttnBwdSm80INS1_25CollectiveMainloopBwdSm80ILi2ELi2EN4cute5tupleIJNS5_1CILi128EEES8_NS7_ILi64EEEEEENS_10bfloat16_tEfNS_4arch4Sm80ELb0ELb1ELb1ELb1ELb0ELb0ELb0ELb0ELi2ELi4ELi4ELi4ELb0EEENS1_21CollectiveEpilogueBwdISA_SB_SD_Li256ELb1ELb0ELi2EEENS1_19SingleTileSchedulerILb1ELb0ELb0ELi128EEEEEEEEEvNT_6ParamsE) ;  /* 0xffff502008007950 */ /* 0x000fea0003c3ffff */
        .type           $_ZN7cutlass13device_kernelIN5flash19enable_sm80_to_sm89INS1_16FlashAttnBwdSm80INS1_25CollectiveMainloopBwdSm80ILi2ELi2EN4cute5tupleIJNS5_1CILi128EEES8_NS7_ILi64EEEEEENS_10bfloat16_tEfNS_4arch4Sm80ELb0ELb1ELb1ELb1ELb0ELb0ELb0ELb0ELi2ELi4ELi4ELi4ELb0EEENS1_21CollectiveEpilogueBwdISA_SB_SD_Li256ELb1ELb0ELi2EEENS1_19SingleTileSchedulerILb1ELb0ELb0ELi128EEEEEEEEEvNT_6ParamsE$_ZN4cute3eso3ESOILb1ELb0EJNS_6LayoutINS_5tupleIJNS3_IJNS_1CILi4EEENS4_ILi1EEEEEEEEENS3_IJNS3_IJS6_NS4_ILi0EEEEEEEEEEENS_10ViewEngineIPjEEEEC2ERKSC_RKSF_,@function
        .size           $_ZN7cutlass13device_kernelIN5flash19enable_sm80_to_sm89INS1_16FlashAttnBwdSm80INS1_25CollectiveMainloopBwdSm80ILi2ELi2EN4cute5tupleIJNS5_1CILi128EEES8_NS7_ILi64EEEEEENS_10bfloat16_tEfNS_4arch4Sm80ELb0ELb1ELb1ELb1ELb0ELb0ELb0ELb0ELi2ELi4ELi4ELi4ELb0EEENS1_21CollectiveEpilogueBwdISA_SB_SD_Li256ELb1ELb0ELi2EEENS1_19SingleTileSchedulerILb1ELb0ELb0ELi128EEEEEEEEEvNT_6ParamsE$_ZN4cute3eso3ESOILb1ELb0EJNS_6LayoutINS_5tupleIJNS3_IJNS_1CILi4EEENS4_ILi1EEEEEEEEENS3_IJNS3_IJS6_NS4_ILi0EEEEEEEEEEENS_10ViewEngineIPjEEEEC2ERKSC_RKSF_,($_ZN7cutlass13device_kernelIN5flash19enable_sm80_to_sm89INS1_16FlashAttnBwdSm80INS1_25CollectiveMainloopBwdSm80ILi2ELi2EN4cute5tupleIJNS5_1CILi128EEES8_NS7_ILi64EEEEEENS_10bfloat16_tEfNS_4arch4Sm80ELb0ELb1ELb1ELb1ELb0ELb0ELb0ELb0ELi2ELi4ELi4ELi4ELb0EEENS1_21CollectiveEpilogueBwdISA_SB_SD_Li256ELb1ELb0ELi2EEENS1_19SingleTileSchedulerILb1ELb0ELb0ELi128EEEEEEEEEvNT_6ParamsE$_ZN4cute3eso3ESOILb1ELb0EJNS_6LayoutINS_5tupleIJNS3_IJNS_1CILi4EEENS4_ILi1EEEEEES6_EEENS3_IJNS3_IJS6_NS4_ILi0EEEEEES9_EEEEENS_10ViewEngineINS_8gmem_ptrIPKfEEEEEEC2ERKSC_RKSI_ - $_ZN7cutlass13device_kernelIN5flash19enable_sm80_to_sm89INS1_16FlashAttnBwdSm80INS1_25CollectiveMainloopBwdSm80ILi2ELi2EN4cute5tupleIJNS5_1CILi128EEES8_NS7_ILi64EEEEEENS_10bfloat16_tEfNS_4arch4Sm80ELb0ELb1ELb1ELb1ELb0ELb0ELb0ELb0ELi2ELi4ELi4ELi4ELb0EEENS1_21CollectiveEpilogueBwdISA_SB_SD_Li256ELb1ELb0ELi2EEENS1_19SingleTileSchedulerILb1ELb0ELb0ELi128EEEEEEEEEvNT_6ParamsE$_ZN4cute3eso3ESOILb1ELb0EJNS_6LayoutINS_5tupleIJNS3_IJNS_1CILi4EEENS4_ILi1EEEEEEEEENS3_IJNS3_IJS6_NS4_ILi0EEEEEEEEEEENS_10ViewEngineIPjEEEEC2ERKSC_RKSF_)
$_ZN7cutlass13device_kernelIN5flash19enable_sm80_to_sm89INS1_16FlashAttnBwdSm80INS1_25CollectiveMainloopBwdSm80ILi2ELi2EN4cute5tupleIJNS5_1CILi128EEES8_NS7_ILi64EEEEEENS_10bfloat16_tEfNS_4arch4Sm80ELb0ELb1ELb1ELb1ELb0ELb0ELb0ELb0ELi2ELi4ELi4ELi4ELb0EEENS1_21CollectiveEpilogueBwdISA_SB_SD_Li256ELb1ELb0ELi2EEENS1_19SingleTileSchedulerILb1ELb0ELb0ELi128EEEEEEEEEvNT_6ParamsE$_ZN4cute3eso3ESOILb1ELb0EJNS_6LayoutINS_5tupleIJNS3_IJNS_1CILi4EEENS4_ILi1EEEEEEEEENS3_IJNS3_IJS6_NS4_ILi0EEEEEEEEEEENS_10ViewEngineIPjEEEEC2ERKSC_RKSF_:
[----:B------:R-:W-:Y:S02]  /*afe0*/  IADD3 R2, R70, -c[0x0][0x20], RZ ;  /* 0x8000080046027a10 */ /* 0x000fe40007ffe0ff */
[----:B------:R-:W-:-:S03]  /*aff0*/  MOV R7, 0x0 ;  /* 0x0000000000077802 */ /* 0x000fc60000000f00 */
[----:B------:R1:W-:Y:S01]  /*b000*/  STL.64 [R2], R4 ;  /* 0x0000000402007387 */ /* 0x0003e20000100a00 */
[----:B------:R-:W-:Y:S05]  /*b010*/  RET.REL.NODEC R6 `(_ZN7cutlass13device_kernelIN5flash19enable_sm80_to_sm89INS1_16FlashAttnBwdSm80INS1_25CollectiveMainloopBwdSm80ILi2ELi2EN4cute5tupleIJNS5_1CILi128EEES8_NS7_ILi64EEEEEENS_10bfloat16_tEfNS_4arch4Sm80ELb0ELb1ELb1ELb1ELb0ELb0ELb0ELb0ELi2ELi4ELi4ELi4ELb0EEENS1_21CollectiveEpilogueBwdISA_SB_SD_Li256ELb1ELb0ELi2EEENS1_19SingleTileSchedulerILb1ELb0ELb0ELi128EEEEEEEEEvNT_6ParamsE) ;  /* 0xffff4fe006007950 */ /* 0x000fea0003c3ffff */
        .type           $_ZN7cutlass13device_kernelIN5flash19enable_sm80_to_sm89INS1_16FlashAttnBwdSm80INS1_25CollectiveMainloopBwdSm80ILi2ELi2EN4cute5tupleIJNS5_1CILi128EEES8_NS7_ILi64EEEEEENS_10bfloat16_tEfNS_4arch4Sm80ELb0ELb1ELb1ELb1ELb0ELb0ELb0ELb0ELi2ELi4ELi4ELi4ELb0EEENS1_21CollectiveEpilogueBwdISA_SB_SD_Li256ELb1ELb0ELi2EEENS1_19SingleTileSchedulerILb1ELb0ELb0ELi128EEEEEEEEEvNT_6ParamsE$_ZN4cute3eso3ESOILb1ELb0EJNS_6LayoutINS_5tupleIJNS3_IJNS_1CILi4EEENS4_ILi1EEEEEES6_EEENS3_IJNS3_IJS6_NS4_ILi0EEEEEES9_EEEEENS_10ViewEngineINS_8gmem_ptrIPKfEEEEEEC2ERKSC_RKSI_,@function
        .size           $_ZN7cutlass13device_kernelIN5flash19enable_sm80_to_sm89INS1_16FlashAttnBwdSm80INS1_25CollectiveMainloopBwdSm80ILi2ELi2EN4cute5tupleIJNS5_1CILi128EEES8_NS7_ILi64EEEEEENS_10bfloat16_tEfNS_4arch4Sm80ELb0ELb1ELb1ELb1ELb0ELb0ELb0ELb0ELi2ELi4ELi4ELi4ELb0EEENS1_21CollectiveEpilogueBwdISA_SB_SD_Li256ELb1ELb0ELi2EEENS1_19SingleTileSchedulerILb1ELb0ELb0ELi128EEEEEEEEEvNT_6ParamsE$_ZN4cute3eso3ESOILb1ELb0EJNS_6LayoutINS_5tupleIJNS3_IJNS_1CILi4EEENS4_ILi1EEEEEES6_EEENS3_IJNS3_IJS6_NS4_ILi0EEEEEES9_EEEEENS_10ViewEngineINS_8gmem_ptrIPKfEEEEEEC2ERKSC_RKSI_,($_ZN7cutlass13device_kernelIN5flash19enable_sm80_to_sm89INS1_16FlashAttnBwdSm80INS1_25CollectiveMainloopBwdSm80ILi2ELi2EN4cute5tupleIJNS5_1CILi128EEES8_NS7_ILi64EEEEEENS_10bfloat16_tEfNS_4arch4Sm80ELb0ELb1ELb1ELb1ELb0ELb0ELb0ELb0ELi2ELi4ELi4ELi4ELb0EEENS1_21CollectiveEpilogueBwdISA_SB_SD_Li256ELb1ELb0ELi2EEENS1_19SingleTileSchedulerILb1ELb0ELb0ELi128EEEEEEEEEvNT_6ParamsE$_ZN4cute3eso3ESOILb1ELb0EJNS_6LayoutINS_5tupleIJNS3_IJNS_1CILi4EEENS4_ILi1EEEEEES6_EEENS3_IJNS3_IJS6_NS4_ILi0EEEEEES9_EEEEENS_10ViewEngineINS_8smem_ptrIPfEEEEEEC2ERKSC_RKSH_ - $_ZN7cutlass13device_kernelIN5flash19enable_sm80_to_sm89INS1_16FlashAttnBwdSm80INS1_25CollectiveMainloopBwdSm80ILi2ELi2EN4cute5tupleIJNS5_1CILi128EEES8_NS7_ILi64EEEEEENS_10bfloat16_tEfNS_4arch4Sm80ELb0ELb1ELb1ELb1ELb0ELb0ELb0ELb0ELi2ELi4ELi4ELi4ELb0EEENS1_21CollectiveEpilogueBwdISA_SB_SD_Li256ELb1ELb0ELi2EEENS1_19SingleTileSchedulerILb1ELb0ELb0ELi128EEEEEEEEEvNT_6ParamsE$_ZN4cute3eso3ESOILb1ELb0EJNS_6LayoutINS_5tupleIJNS3_IJNS_1CILi4EEENS4_ILi1EEEEEES6_EEENS3_IJNS3_IJS6_NS4_ILi0EEEEEES9_EEEEENS_10ViewEngineINS_8gmem_ptrIPKfEEEEEEC2ERKSC_RKSI_)
$_ZN7cutlass13device_kernelIN5flash19enable_sm80_to_sm89INS1_16FlashAttnBwdSm80INS1_25CollectiveMainloopBwdSm80ILi2ELi2EN4cute5tupleIJNS5_1CILi128EEES8_NS7_ILi64EEEEEENS_10bfloat16_tEfNS_4arch4Sm80ELb0ELb1ELb1ELb1ELb0ELb0ELb0ELb0ELi2ELi4ELi4ELi4ELb0EEENS1_21CollectiveEpilogueBwdISA_SB_SD_Li256ELb1ELb0ELi2EEENS1_19SingleTileSchedulerILb1ELb0ELb0ELi128EEEEEEEEEvNT_6ParamsE$_ZN4cute3eso3ESOILb1ELb0EJNS_6LayoutINS_5tupleIJNS3_IJNS_1CILi4EEENS4_ILi1EEEEEES6_EEENS3_IJNS3_IJS6_NS4_ILi0EEEEEES9_EEEEENS_10ViewEngineINS_8gmem_ptrIPKfEEEEEEC2ERKSC_RKSI_:
[----:B------:R-:W-:Y:S01]  /*b020*/  IADD3 R4, R13, -c[0x0][0x20], RZ ;  /* 0x800008000d047a10 */ /* 0x000fe20007ffe0ff */
[----:B------:R-:W-:Y:S01]  /*b030*/  IMAD.MOV.U32 R8, RZ, RZ, R6 ;  /* 0x000000ffff087224 */ /* 0x000fe200078e0006 */
[----:B------:R-:W-:-:S03]  /*b040*/  MOV R9, 0x0 ;  /* 0x0000000000097802 */ /* 0x000fc60000000f00 */
[----:B------:R1:W-:Y:S01]  /*b050*/  STL.64 [R4], R2 ;  /* 0x0000000204007387 */ /* 0x0003e20000100a00 */
[----:B------:R-:W-:Y:S05]  /*b060*/  RET.REL.NODEC R8 `(_ZN7cutlass13device_kernelIN5flash19enable_sm80_to_sm89INS1_16FlashAttnBwdSm80INS1_25CollectiveMainloopBwdSm80ILi2ELi2EN4cute5tupleIJNS5_1CILi128EEES8_NS7_ILi64EEEEEENS_10bfloat16_tEfNS_4arch4Sm80ELb0ELb1ELb1ELb1ELb0ELb0ELb0ELb0ELi2ELi4ELi4ELi4ELb0EEENS1_21CollectiveEpilogueBwdISA_SB_SD_Li256ELb1ELb0ELi2EEENS1_19SingleTileSchedulerILb1ELb0ELb0ELi128EEEEEEEEEvNT_6ParamsE) ;  /* 0xffff4f9008007950 */ /* 0x000fea0003c3ffff */
        .type           $_ZN7cutlass13device_kernelIN5flash19enable_sm80_to_sm89INS1_16FlashAttnBwdSm80INS1_25CollectiveMainloopBwdSm80ILi2ELi2EN4cute5tupleIJNS5_1CILi128EEES8_NS7_ILi64EEEEEENS_10bfloat16_tEfNS_4arch4Sm80ELb0ELb1ELb1ELb1ELb0ELb0ELb0ELb0ELi2ELi4ELi4ELi4ELb0EEENS1_21CollectiveEpilogueBwdISA_SB_SD_Li256ELb1ELb0ELi2EEENS1_19SingleTileSchedulerILb1ELb0ELb0ELi128EEEEEEEEEvNT_6ParamsE$_ZN4cute3eso3ESOILb1ELb0EJNS_6LayoutINS_5tupleIJNS3_IJNS_1CILi4EEENS4_ILi1EEEEEES6_EEENS3_IJNS3_IJS6_NS4_ILi0EEEEEES9_EEEEENS_10ViewEngineINS_8smem_ptrIPfEEEEEEC2ERKSC_RKSH_,@function
        .size           $_ZN7cutlass13device_kernelIN5flash19enable_sm80_to_sm89INS1_16FlashAttnBwdSm80INS1_25CollectiveMainloopBwdSm80ILi2ELi2EN4cute5tupleIJNS5_1CILi128EEES8_NS7_ILi64EEEEEENS_10bfloat16_tEfNS_4arch4Sm80ELb0ELb1ELb1ELb1ELb0ELb0ELb0ELb0ELi2ELi4ELi4ELi4ELb0EEENS1_21CollectiveEpilogueBwdISA_SB_SD_Li256ELb1ELb0ELi2EEENS1_19SingleTileSchedulerILb1ELb0ELb0ELi128EEEEEEEEEvNT_6ParamsE$_ZN4cute3eso3ESOILb1ELb0EJNS_6LayoutINS_5tupleIJNS3_IJNS_1CILi4EEENS4_ILi1EEEEEES6_EEENS3_IJNS3_IJS6_NS4_ILi0EEEEEES9_EEEEENS_10ViewEngineINS_8smem_ptrIPfEEEEEEC2ERKSC_RKSH_,($_ZN7cutlass13device_kernelIN5flash19enable_sm80_to_sm89INS1_16FlashAttnBwdSm80INS1_25CollectiveMainloopBwdSm80ILi2ELi2EN4cute5tupleIJNS5_1CILi128EEES8_NS7_ILi64EEEEEENS_10bfloat16_tEfNS_4arch4Sm80ELb0ELb1ELb1ELb1ELb0ELb0ELb0ELb0ELi2ELi4ELi4ELi4ELb0EEENS1_21CollectiveEpilogueBwdISA_SB_SD_Li256ELb1ELb0ELi2EEENS1_19SingleTileSchedulerILb1ELb0ELb0ELi128EEEEEEEEEvNT_6ParamsE$_ZN4cute3eso3ESOILb1ELb0EJNS_6LayoutINS_5tupleIJNS3_IJNS_1CILi4EEENS4_ILi1EEEEEES6_EEENS3_IJNS3_IJS6_NS4_ILi0EEEEEES9_EEEEEiEEC2ERKSC_RKi - $_ZN7cutlass13device_kernelIN5flash19enable_sm80_to_sm89INS1_16FlashAttnBwdSm80INS1_25CollectiveMainloopBwdSm80ILi2ELi2EN4cute5tupleIJNS5_1CILi128EEES8_NS7_ILi64EEEEEENS_10bfloat16_tEfNS_4arch4Sm80ELb0ELb1ELb1ELb1ELb0ELb0ELb0ELb0ELi2ELi4ELi4ELi4ELb0EEENS1_21CollectiveEpilogueBwdISA_SB_SD_Li256ELb1ELb0ELi2EEENS1_19SingleTileSchedulerILb1ELb0ELb0ELi128EEEEEEEEEvNT_6ParamsE$_ZN4cute3eso3ESOILb1ELb0EJNS_6LayoutINS_5tupleIJNS3_IJNS_1CILi4EEENS4_ILi1EEEEEES6_EEENS3_IJNS3_IJS6_NS4_ILi0EEEEEES9_EEEEENS_10ViewEngineINS_8smem_ptrIPfEEEEEEC2ERKSC_RKSH_)
$_ZN7cutlass13device_kernelIN5flash19enable_sm80_to_sm89INS1_16FlashAttnBwdSm80INS1_25CollectiveMainloopBwdSm80ILi2ELi2EN4cute5tupleIJNS5_1CILi128EEES8_NS7_ILi64EEEEEENS_10bfloat16_tEfNS_4arch4Sm80ELb0ELb1ELb1ELb1ELb0ELb0ELb0ELb0ELi2ELi4ELi4ELi4ELb0EEENS1_21CollectiveEpilogueBwdISA_SB_SD_Li256ELb1ELb0ELi2EEENS1_19SingleTileSchedulerILb1ELb0ELb0ELi128EEEEEEEEEvNT_6ParamsE$_ZN4cute3eso3ESOILb1ELb0EJNS_6LayoutINS_5tupleIJNS3_IJNS_1CILi4EEENS4_ILi1EEEEEES6_EEENS3_IJNS3_IJS6_NS4_ILi0EEEEEES9_EEEEENS_10ViewEngineINS_8smem_ptrIPfEEEEEEC2ERKSC_RKSH_:
[----:B------:R-:W-:Y:S02]  /*b070*/  IADD3 R6, R13, -c[0x0][0x20], RZ ;  /* 0x800008000d067a10 */ /* 0x000fe40007ffe0ff */
[----:B------:R-:W-:-:S03]  /*b080*/  MOV R9, 0x0 ;  /* 0x0000000000097802 */ /* 0x000fc60000000f00 */
[----:B------:R1:W-:Y:S01]  /*b090*/  STL.64 [R6], R2 ;  /* 0x0000000206007387 */ /* 0x0003e20000100a00 */
[----:B------:R-:W-:Y:S05]  /*b0a0*/  RET.REL.NODEC R8 `(_ZN7cutlass13device_kernelIN5flash19enable_sm80_to_sm89INS1_16FlashAttnBwdSm80INS1_25CollectiveMainloopBwdSm80ILi2ELi2EN4cute5tupleIJNS5_1CILi128EEES8_NS7_ILi64EEEEEENS_10bfloat16_tEfNS_4arch4Sm80ELb0ELb1ELb1ELb1ELb0ELb0ELb0ELb0ELi2ELi4ELi4ELi4ELb0EEENS1_21CollectiveEpilogueBwdISA_SB_SD_Li256ELb1ELb0ELi2EEENS1_19SingleTileSchedulerILb1ELb0ELb0ELi128EEEEEEEEEvNT_6ParamsE) ;  /* 0xffff4f5008007950 */ /* 0x000fea0003c3ffff */
        .type           $_ZN7cutlass13device_kernelIN5flash19enable_sm80_to_sm89INS1_16FlashAttnBwdSm80INS1_25CollectiveMainloopBwdSm80ILi2ELi2EN4cute5tupleIJNS5_1CILi128EEES8_NS7_ILi64EEEEEENS_10bfloat16_tEfNS_4arch4Sm80ELb0ELb1ELb1ELb1ELb0ELb0ELb0ELb0ELi2ELi4ELi4ELi4ELb0EEENS1_21CollectiveEpilogueBwdISA_SB_SD_Li256ELb1ELb0ELi2EEENS1_19SingleTileSchedulerILb1ELb0ELb0ELi128EEEEEEEEEvNT_6ParamsE$_ZN4cute3eso3ESOILb1ELb0EJNS_6LayoutINS_5tupleIJNS3_IJNS_1CILi4EEENS4_ILi1EEEEEES6_EEENS3_IJNS3_IJS6_NS4_ILi0EEEEEES9_EEEEEiEEC2ERKSC_RKi,@function
        .size           $_ZN7cutlass13device_kernelIN5flash19enable_sm80_to_sm89INS1_16FlashAttnBwdSm80INS1_25CollectiveMainloopBwdSm80ILi2ELi2EN4cute5tupleIJNS5_1CILi128EEES8_NS7_ILi64EEEEEENS_10bfloat16_tEfNS_4arch4Sm80ELb0ELb1ELb1ELb1ELb0ELb0ELb0ELb0ELi2ELi4ELi4ELi4ELb0EEENS1_21CollectiveEpilogueBwdISA_SB_SD_Li256ELb1ELb0ELi2EEENS1_19SingleTileSchedulerILb1ELb0ELb0ELi128EEEEEEEEEvNT_6ParamsE$_ZN4cute3eso3ESOILb1ELb0EJNS_6LayoutINS_5tupleIJNS3_IJNS_1CILi4EEENS4_ILi1EEEEEES6_EEENS3_IJNS3_IJS6_NS4_ILi0EEEEEES9_EEEEEiEEC2ERKSC_RKi,($_ZN7cutlass13device_kernelIN5flash19enable_sm80_to_sm89INS1_16FlashAttnBwdSm80INS1_25CollectiveMainloopBwdSm80ILi2ELi2EN4cute5tupleIJNS5_1CILi128EEES8_NS7_ILi64EEEEEENS_10bfloat16_tEfNS_4arch4Sm80ELb0ELb1ELb1ELb1ELb0ELb0ELb0ELb0ELi2ELi4ELi4ELi4ELb0EEENS1_21CollectiveEpilogueBwdISA_SB_SD_Li256ELb1ELb0ELi2EEENS1_19SingleTileSchedulerILb1ELb0ELb0ELi128EEEEEEEEEvNT_6ParamsE$_ZN4cute3eso3ESOILb1ELb0EJNS_6LayoutINS_5tupleIJNS3_IJNS_1CILi8EEENS4_ILi1EEEEEEEEENS3_IJNS3_IJS6_NS4_ILi0EEEEEEEEEEENS_10ViewEngineINS_8gmem_ptrIPKN7cutlass10bfloat16_tEEEEEEEC2ERKSC_RKSK_ - $_ZN7cutlass13device_kernelIN5flash19enable_sm80_to_sm89INS1_16FlashAttnBwdSm80INS1_25CollectiveMainloopBwdSm80ILi2ELi2EN4cute5tupleIJNS5_1CILi128EEES8_NS7_ILi64EEEEEENS_10bfloat16_tEfNS_4arch4Sm80ELb0ELb1ELb1ELb1ELb0ELb0ELb0ELb0ELi2ELi4ELi4ELi4ELb0EEENS1_21CollectiveEpilogueBwdISA_SB_SD_Li256ELb1ELb0ELi2EEENS1_19SingleTileSchedulerILb1ELb0ELb0ELi128EEEEEEEEEvNT_6ParamsE$_ZN4cute3eso3ESOILb1ELb0EJNS_6LayoutINS_5tupleIJNS3_IJNS_1CILi4EEENS4_ILi1EEEEEES6_EEENS3_IJNS3_IJS6_NS4_ILi0EEEEEES9_EEEEEiEEC2ERKSC_RKi)
$_ZN7cutlass13device_kernelIN5flash19enable_sm80_to_sm89INS1_16FlashAttnBwdSm80INS1_25CollectiveMainloopBwdSm80ILi2ELi2EN4cute5tupleIJNS5_1CILi128EEES8_NS7_ILi64EEEEEENS_10bfloat16_tEfNS_4arch4Sm80ELb0ELb1ELb1ELb1ELb0ELb0ELb0ELb0ELi2ELi4ELi4ELi4ELb0EEENS1_21CollectiveEpilogueBwdISA_SB_SD_Li256ELb1ELb0ELi2EEENS1_19SingleTileSchedulerILb1ELb0ELb0ELi128EEEEEEEEEvNT_6ParamsE$_ZN4cute3eso3ESOILb1ELb0EJNS_6LayoutINS_5tupleIJNS3_IJNS_1CILi4EEENS4_ILi1EEEEEES6_EEENS3_IJNS3_IJS6_NS4_ILi0EEEEEES9_EEEEEiEEC2ERKSC_RKi:
[----:B------:R-:W-:Y:S01]  /*b0b0*/  IADD3 R2, R13, -c[0x0][0x20], RZ ;  /* 0x800008000d027a10 */ /* 0x000fe20007ffe0ff */
[----:B------:R-:W-:Y:S01]  /*b0c0*/  IMAD.MOV.U32 R8, RZ, RZ, R6 ;  /* 0x000000ffff087224 */ /* 0x000fe200078e0006 */
[----:B------:R-:W-:-:S03]  /*b0d0*/  MOV R9, 0x0 ;  /* 0x0000000000097802 */ /* 0x000fc60000000f00 */
[----:B------:R1:W-:Y:S01]  /*b0e0*/  STL [R2], R3 ;  /* 0x0000000302007387 */ /* 0x0003e20000100800 */
[----:B------:R-:W-:Y:S05]  /*b0f0*/  RET.REL.NODEC R8 `(_ZN7cutlass13device_kernelIN5flash19enable_sm80_to_sm89INS1_16FlashAttnBwdSm80INS1_25CollectiveMainloopBwdSm80ILi2ELi2EN4cute5tupleIJNS5_1CILi128EEES8_NS7_ILi64EEEEEENS_10bfloat16_tEfNS_4arch4Sm80ELb0ELb1ELb1ELb1ELb0ELb0ELb0ELb0ELi2ELi4ELi4ELi4ELb0EEENS1_21CollectiveEpilogueBwdISA_SB_SD_Li256ELb1ELb0ELi2EEENS1_19SingleTileSchedulerILb1ELb0ELb0ELi128EEEEEEEEEvNT_6ParamsE) ;  /* 0xffff4f0008007950 */ /* 0x000fea0003c3ffff */
        .type           $_ZN7cutlass13device_kernelIN5flash19enable_sm80_to_sm89INS1_16FlashAttnBwdSm80INS1_25CollectiveMainloopBwdSm80ILi2ELi2EN4cute5tupleIJNS5_1CILi128EEES8_NS7_ILi64EEEEEENS_10bfloat16_tEfNS_4arch4Sm80ELb0ELb1ELb1ELb1ELb0ELb0ELb0ELb0ELi2ELi4ELi4ELi4ELb0EEENS1_21CollectiveEpilogueBwdISA_SB_SD_Li256ELb1ELb0ELi2EEENS1_19SingleTileSchedulerILb1ELb0ELb0ELi128EEEEEEEEEvNT_6ParamsE$_ZN4cute3eso3ESOILb1ELb0EJNS_6LayoutINS_5tupleIJNS3_IJNS_1CILi8EEENS4_ILi1EEEEEEEEENS3_IJNS3_IJS6_NS4_ILi0EEEEEEEEEEENS_10ViewEngineINS_8gmem_ptrIPKN7cutlass10bfloat16_tEEEEEEEC2ERKSC_RKSK_,@function
        .size           $_ZN7cutlass13device_kernelIN5flash19enable_sm80_to_sm89INS1_16FlashAttnBwdSm80INS1_25CollectiveMainloopBwdSm80ILi2ELi2EN4cute5tupleIJNS5_1CILi128EEES8_NS7_ILi64EEEEEENS_10bfloat16_tEfNS_4arch4Sm80ELb0ELb1ELb1ELb1ELb0ELb0ELb0ELb0ELi2ELi4ELi4ELi4ELb0EEENS1_21CollectiveEpilogueBwdISA_SB_SD_Li256ELb1ELb0ELi2EEENS1_19SingleTileSchedulerILb1ELb0ELb0ELi128EEEEEEEEEvNT_6ParamsE$_ZN4cute3eso3ESOILb1ELb0EJNS_6LayoutINS_5tupleIJNS3_IJNS_1CILi8EEENS4_ILi1EEEEEEEEENS3_IJNS3_IJS6_NS4_ILi0EEEEEEEEEEENS_10ViewEngineINS_8gmem_ptrIPKN7cutlass10bfloat16_tEEEEEEEC2ERKSC_RKSK_,($_ZN7cutlass13device_kernelIN5flash19enable_sm80_to_sm89INS1_16FlashAttnBwdSm80INS1_25CollectiveMainloopBwdSm80ILi2ELi2EN4cute5tupleIJNS5_1CILi128EEES8_NS7_ILi64EEEEEENS_10bfloat16_tEfNS_4arch4Sm80ELb0ELb1ELb1ELb1ELb0ELb0ELb0ELb0ELi2ELi4ELi4ELi4ELb0EEENS1_21CollectiveEpilogueBwdISA_SB_SD_Li256ELb1ELb0ELi2EEENS1_19SingleTileSchedulerILb1ELb0ELb0ELi128EEEEEEEEEvNT_6ParamsE$_ZN4cute3eso3ESOILb1ELb0EJNS_6LayoutINS_5tupleIJNS3_IJNS_1CILi8EEENS4_ILi1EEEEEEEEENS3_IJNS3_IJS6_NS4_ILi0EEEEEEEEEEENS_10ViewEngineINS_8smem_ptrIPN7cutlass10bfloat16_tEEEEEEEC2ERKSC_RKSJ_ - $_ZN7cutlass13device_kernelIN5flash19enable_sm80_to_sm89INS1_16FlashAttnBwdSm80INS1_25CollectiveMainloopBwdSm80ILi2ELi2EN4cute5tupleIJNS5_1CILi128EEES8_NS7_ILi64EEEEEENS_10bfloat16_tEfNS_4arch4Sm80ELb0ELb1ELb1ELb1ELb0ELb0ELb0ELb0ELi2ELi4ELi4ELi4ELb0EEENS1_21CollectiveEpilogueBwdISA_SB_SD_Li256ELb1ELb0ELi2EEENS1_19SingleTileSchedulerILb1ELb0ELb0ELi128EEEEEEEEEvNT_6ParamsE$_ZN4cute3eso3ESOILb1ELb0EJNS_6LayoutINS_5tupleIJNS3_IJNS_1CILi8EEENS4_ILi1EEEEEEEEENS3_IJNS3_IJS6_NS4_ILi0EEEEEEEEEEENS_10ViewEngineINS_8gmem_ptrIPKN7cutlass10bfloat16_tEEEEEEEC2ERKSC_RKSK_)
$_ZN7cutlass13device_kernelIN5flash19enable_sm80_to_sm89INS1_16FlashAttnBwdSm80INS1_25CollectiveMainloopBwdSm80ILi2ELi2EN4cute5tupleIJNS5_1CILi128EEES8_NS7_ILi64EEEEEENS_10bfloat16_tEfNS_4arch4Sm80ELb0ELb1ELb1ELb1ELb0ELb0ELb0ELb0ELi2ELi4ELi4ELi4ELb0EEENS1_21CollectiveEpilogueBwdISA_SB_SD_Li256ELb1ELb0ELi2EEENS1_19SingleTileSchedulerILb1ELb0ELb0ELi128EEEEEEEEEvNT_6ParamsE$_ZN4cute3eso3ESOILb1ELb0EJNS_6LayoutINS_5tupleIJNS3_IJNS_1CILi8EEENS4_ILi1EEEEEEEEENS3_IJNS3_IJS6_NS4_ILi0EEEEEEEEEEENS_10ViewEngineINS_8gmem_ptrIPKN7cutlass10bfloat16_tEEEEEEEC2ERKSC_RKSK_:
[----:B------:R-:W-:Y:S01]  /*b100*/  IADD3 R4, R13, -c[0x0][0x20], RZ ;  /* 0x800008000d047a10 */ /* 0x000fe20007ffe0ff */
[----:B------:R-:W-:Y:S01]  /*b110*/  IMAD.MOV.U32 R8, RZ, RZ, R6 ;  /* 0x000000ffff087224 */ /* 0x000fe200078e0006 */
[----:B------:R-:W-:-:S03]  /*b120*/  MOV R9, 0x0 ;  /* 0x0000000000097802 */ /* 0x000fc60000000f00 */
[----:B------:R1:W-:Y:S01]  /*b130*/  STL.64 [R4], R2 ;  /* 0x0000000204007387 */ /* 0x0003e20000100a00 */
[----:B------:R-:W-:Y:S05]  /*b140*/  RET.REL.NODEC R8 `(_ZN7cutlass13device_kernelIN5flash19enable_sm80_to_sm89INS1_16FlashAttnBwdSm80INS1_25CollectiveMainloopBwdSm80ILi2ELi2EN4cute5tupleIJNS5_1CILi128EEES8_NS7_ILi64EEEEEENS_10bfloat16_tEfNS_4arch4Sm80ELb0ELb1ELb1ELb1ELb0ELb0ELb0ELb0ELi2ELi4ELi4ELi4ELb0EEENS1_21CollectiveEpilogueBwdISA_SB_SD_Li256ELb1ELb0ELi2EEENS1_19SingleTileSchedulerILb1ELb0ELb0ELi128EEEEEEEEEvNT_6ParamsE) ;  /* 0xffff4eb008007950 */ /* 0x000fea0003c3ffff */
        .type           $_ZN7cutlass13device_kernelIN5flash19enable_sm80_to_sm89INS1_16FlashAttnBwdSm80INS1_25CollectiveMainloopBwdSm80ILi2ELi2EN4cute5tupleIJNS5_1CILi128EEES8_NS7_ILi64EEEEEENS_10bfloat16_tEfNS_4arch4Sm80ELb0ELb1ELb1ELb1ELb0ELb0ELb0ELb0ELi2ELi4ELi4ELi4ELb0EEENS1_21CollectiveEpilogueBwdISA_SB_SD_Li256ELb1ELb0ELi2EEENS1_19SingleTileSchedulerILb1ELb0ELb0ELi128EEEEEEEEEvNT_6ParamsE$_ZN4cute3eso3ESOILb1ELb0EJNS_6LayoutINS_5tupleIJNS3_IJNS_1CILi8EEENS4_ILi1EEEEEEEEENS3_IJNS3_IJS6_NS4_ILi0EEEEEEEEEEENS_10ViewEngineINS_8smem_ptrIPN7cutlass10bfloat16_tEEEEEEEC2ERKSC_RKSJ_,@function
        .size           $_ZN7cutlass13device_kernelIN5flash19enable_sm80_to_sm89INS1_16FlashAttnBwdSm80INS1_25CollectiveMainloopBwdSm80ILi2ELi2EN4cute5tupleIJNS5_1CILi128EEES8_NS7_ILi64EEEEEENS_10bfloat16_tEfNS_4arch4Sm80ELb0ELb1ELb1ELb1ELb0ELb0ELb0ELb0ELi2ELi4ELi4ELi4ELb0EEENS1_21CollectiveEpilogueBwdISA_SB_SD_Li256ELb1ELb0ELi2EEENS1_19SingleTileSchedulerILb1ELb0ELb0ELi128EEEEEEEEEvNT_6ParamsE$_ZN4cute3eso3ESOILb1ELb0EJNS_6LayoutINS_5tupleIJNS3_IJNS_1CILi8EEENS4_ILi1EEEEEEEEENS3_IJNS3_IJS6_NS4_ILi0EEEEEEEEEEENS_10ViewEngineINS_8smem_ptrIPN7cutlass10bfloat16_tEEEEEEEC2ERKSC_RKSJ_,($_ZN7cutlass13device_kernelIN5flash19enable_sm80_to_sm89INS1_16FlashAttnBwdSm80INS1_25CollectiveMainloopBwdSm80ILi2ELi2EN4cute5tupleIJNS5_1CILi128EEES8_NS7_ILi64EEEEEENS_10bfloat16_tEfNS_4arch4Sm80ELb0ELb1ELb1ELb1ELb0ELb0ELb0ELb0ELi2ELi4ELi4ELi4ELb0EEENS1_21CollectiveEpilogueBwdISA_SB_SD_Li256ELb1ELb0ELi2EEENS1_19SingleTileSchedulerILb1ELb0ELb0ELi128EEEEEEEEEvNT_6ParamsE$_ZN4cute3eso3ESOILb1ELb0EJNS_6LayoutINS_5tupleIJNS3_IJNS_1CILi8EEENS4_ILi1EEEEEEEEENS3_IJNS3_IJS6_NS4_ILi0EEEEEEEEEEENS_10ViewEngineIPN7cutlass10bfloat16_tEEEEEC2ERKSC_RKSH_ - $_ZN7cutlass13device_kernelIN5flash19enable_sm80_to_sm89INS1_16FlashAttnBwdSm80INS1_25CollectiveMainloopBwdSm80ILi2ELi2EN4cute5tupleIJNS5_1CILi128EEES8_NS7_ILi64EEEEEENS_10bfloat16_tEfNS_4arch4Sm80ELb0ELb1ELb1ELb1ELb0ELb0ELb0ELb0ELi2ELi4ELi4ELi4ELb0EEENS1_21CollectiveEpilogueBwdISA_SB_SD_Li256ELb1ELb0ELi2EEENS1_19SingleTileSchedulerILb1ELb0ELb0ELi128EEEEEEEEEvNT_6ParamsE$_ZN4cute3eso3ESOILb1ELb0EJNS_6LayoutINS_5tupleIJNS3_IJNS_1CILi8EEENS4_ILi1EEEEEEEEENS3_IJNS3_IJS6_NS4_ILi0EEEEEEEEEEENS_10ViewEngineINS_8smem_ptrIPN7cutlass10bfloat16_tEEEEEEEC2ERKSC_RKSJ_)
$_ZN7cutlass13device_kernelIN5flash19enable_sm80_to_sm89INS1_16FlashAttnBwdSm80INS1_25CollectiveMainloopBwdSm80ILi2ELi2EN4cute5tupleIJNS5_1CILi128EEES8_NS7_ILi64EEEEEENS_10bfloat16_tEfNS_4arch4Sm80ELb0ELb1ELb1ELb1ELb0ELb0ELb0ELb0ELi2ELi4ELi4ELi4ELb0EEENS1_21CollectiveEpilogueBwdISA_SB_SD_Li256ELb1ELb0ELi2EEENS1_19SingleTileSchedulerILb1ELb0ELb0ELi128EEEEEEEEEvNT_6ParamsE$_ZN4cute3eso3ESOILb1ELb0EJNS_6LayoutINS_5tupleIJNS3_IJNS_1CILi8EEENS4_ILi1EEEEEEEEENS3_IJNS3_IJS6_NS4_ILi0EEEEEEEEEEENS_10ViewEngineINS_8smem_ptrIPN7cutlass10bfloat16_tEEEEEEEC2ERKSC_RKSJ_:
[----:B------:R-:W-:Y:S02]  /*b150*/  IADD3 R6, R6, -c[0x0][0x20], RZ ;  /* 0x8000080006067a10 */ /* 0x000fe40007ffe0ff */
[----:B------:R-:W-:-:S03]  /*b160*/  MOV R9, 0x0 ;  /* 0x0000000000097802 */ /* 0x000fc60000000f00 */
[----:B------:R1:W-:Y:S01]  /*b170*/  STL.64 [R6], R2 ;  /* 0x0000000206007387 */ /* 0x0003e20000100a00 */
[----:B------:R-:W-:Y:S05]  /*b180*/  RET.REL.NODEC R8 `(_ZN7cutlass13device_kernelIN5flash19enable_sm80_to_sm89INS1_16FlashAttnBwdSm80INS1_25CollectiveMainloopBwdSm80ILi2ELi2EN4cute5tupleIJNS5_1CILi128EEES8_NS7_ILi64EEEEEENS_10bfloat16_tEfNS_4arch4Sm80ELb0ELb1ELb1ELb1ELb0ELb0ELb0ELb0ELi2ELi4ELi4ELi4ELb0EEENS1_21CollectiveEpilogueBwdISA_SB_SD_Li256ELb1ELb0ELi2EEENS1_19SingleTileSchedulerILb1ELb0ELb0ELi128EEEEEEEEEvNT_6ParamsE) ;  /* 0xffff4e7008007950 */ /* 0x000fea0003c3ffff */
        .type           $_ZN7cutlass13device_kernelIN5flash19enable_sm80_to_sm89INS1_16FlashAttnBwdSm80INS1_25CollectiveMainloopBwdSm80ILi2ELi2EN4cute5tupleIJNS5_1CILi128EEES8_NS7_ILi64EEEEEENS_10bfloat16_tEfNS_4arch4Sm80ELb0ELb1ELb1ELb1ELb0ELb0ELb0ELb0ELi2ELi4ELi4ELi4ELb0EEENS1_21CollectiveEpilogueBwdISA_SB_SD_Li256ELb1ELb0ELi2EEENS1_19SingleTileSchedulerILb1ELb0ELb0ELi128EEEEEEEEEvNT_6ParamsE$_ZN4cute3eso3ESOILb1ELb0EJNS_6LayoutINS_5tupleIJNS3_IJNS_1CILi8EEENS4_ILi1EEEEEEEEENS3_IJNS3_IJS6_NS4_ILi0EEEEEEEEEEENS_10ViewEngineIPN7cutlass10bfloat16_tEEEEEC2ERKSC_RKSH_,@function
        .size           $_ZN7cutlass13device_kernelIN5flash19enable_sm80_to_sm89INS1_16FlashAttnBwdSm80INS1_25CollectiveMainloopBwdSm80ILi2ELi2EN4cute5tupleIJNS5_1CILi128EEES8_NS7_ILi64EEEEEENS_10bfloat16_tEfNS_4arch4Sm80ELb0ELb1ELb1ELb1ELb0ELb0ELb0ELb0ELi2ELi4ELi4ELi4ELb0EEENS1_21CollectiveEpilogueBwdISA_SB_SD_Li256ELb1ELb0ELi2EEENS1_19SingleTileSchedulerILb1ELb0ELb0ELi128EEEEEEEEEvNT_6ParamsE$_ZN4cute3eso3ESOILb1ELb0EJNS_6LayoutINS_5tupleIJNS3_IJNS_1CILi8EEENS4_ILi1EEEEEEEEENS3_IJNS3_IJS6_NS4_ILi0EEEEEEEEEEENS_10ViewEngineIPN7cutlass10bfloat16_tEEEEEC2ERKSC_RKSH_,($_ZN7cutlass13device_kernelIN5flash19enable_sm80_to_sm89INS1_16FlashAttnBwdSm80INS1_25CollectiveMainloopBwdSm80ILi2ELi2EN4cute5tupleIJNS5_1CILi128EEES8_NS7_ILi64EEEEEENS_10bfloat16_tEfNS_4arch4Sm80ELb0ELb1ELb1ELb1ELb0ELb0ELb0ELb0ELi2ELi4ELi4ELi4ELb0EEENS1_21CollectiveEpilogueBwdISA_SB_SD_Li256ELb1ELb0ELi2EEENS1_19SingleTileSchedulerILb1ELb0ELb0ELi128EEEEEEEEEvNT_6ParamsE$_ZN4cute3eso3ESOILb1ELb0EJNS_6LayoutINS_5tupleIJNS3_IJNS_1CILi8EEENS4_ILi1EEEEEEEEENS3_IJNS3_IJS6_NS4_ILi0EEEEEEEEEEEiEEC2ERKSC_RKi - $_ZN7cutlass13device_kernelIN5flash19enable_sm80_to_sm89INS1_16FlashAttnBwdSm80INS1_25CollectiveMainloopBwdSm80ILi2ELi2EN4cute5tupleIJNS5_1CILi128EEES8_NS7_ILi64EEEEEENS_10bfloat16_tEfNS_4arch4Sm80ELb0ELb1ELb1ELb1ELb0ELb0ELb0ELb0ELi2ELi4ELi4ELi4ELb0EEENS1_21CollectiveEpilogueBwdISA_SB_SD_Li256ELb1ELb0ELi2EEENS1_19SingleTileSchedulerILb1ELb0ELb0ELi128EEEEEEEEEvNT_6ParamsE$_ZN4cute3eso3ESOILb1ELb0EJNS_6LayoutINS_5tupleIJNS3_IJNS_1CILi8EEENS4_ILi1EEEEEEEEENS3_IJNS3_IJS6_NS4_ILi0EEEEEEEEEEENS_10ViewEngineIPN7cutlass10bfloat16_tEEEEEC2ERKSC_RKSH_)
$_ZN7cutlass13device_kernelIN5flash19enable_sm80_to_sm89INS1_16FlashAttnBwdSm80INS1_25CollectiveMainloopBwdSm80ILi2ELi2EN4cute5tupleIJNS5_1CILi128EEES8_NS7_ILi64EEEEEENS_10bfloat16_tEfNS_4arch4Sm80ELb0ELb1ELb1ELb1ELb0ELb0ELb0ELb0ELi2ELi4ELi4ELi4ELb0EEENS1_21CollectiveEpilogueBwdISA_SB_SD_Li256ELb1ELb0ELi2EEENS1_19SingleTileSchedulerILb1ELb0ELb0ELi128EEEEEEEEEvNT_6ParamsE$_ZN4cute3eso3ESOILb1ELb0EJNS_6LayoutINS_5tupleIJNS3_IJNS_1CILi8EEENS4_ILi1EEEEEEEEENS3_IJNS3_IJS6_NS4_ILi0EEEEEEEEEEENS_10ViewEngineIPN7cutlass10bfloat16_tEEEEEC2ERKSC_RKSH_:
[----:B------:R-:W-:Y:S01]  /*b190*/  IADD3 R2, R70, -c[0x0][0x20], RZ ;  /* 0x8000080046027a10 */ /* 0x000fe20007ffe0ff */
[----:B------:R-:W-:Y:S01]  /*b1a0*/  IMAD.MOV.U32 R7, RZ, RZ, R3 ;  /* 0x000000ffff077224 */ /* 0x000fe200078e0003 */
[----:B------:R-:W-:-:S04]  /*b1b0*/  MOV R5, 0x0 ;  /* 0x0000000000057802 */ /* 0x000fc80000000f00 */
[----:B------:R1:W-:Y:S01]  /*b1c0*/  STL.64 [R2], R6 ;  /* 0x0000000602007387 */ /* 0x0003e20000100a00 */
[----:B------:R-:W-:Y:S05]  /*b1d0*/  RET.REL.NODEC R4 `(_ZN7cutlass13device_kernelIN5flash19enable_sm80_to_sm89INS1_16FlashAttnBwdSm80INS1_25CollectiveMainloopBwdSm80ILi2ELi2EN4cute5tupleIJNS5_1CILi128EEES8_NS7_ILi64EEEEEENS_10bfloat16_tEfNS_4arch4Sm80ELb0ELb1ELb1ELb1ELb0ELb0ELb0ELb0ELi2ELi4ELi4ELi4ELb0EEENS1_21CollectiveEpilogueBwdISA_SB_SD_Li256ELb1ELb0ELi2EEENS1_19SingleTileSchedulerILb1ELb0ELb0ELi128EEEEEEEEEvNT_6ParamsE) ;  /* 0xffff4e2004007950 */ /* 0x000fea0003c3ffff */
        .type           $_ZN7cutlass13device_kernelIN5flash19enable_sm80_to_sm89INS1_16FlashAttnBwdSm80INS1_25CollectiveMainloopBwdSm80ILi2ELi2EN4cute5tupleIJNS5_1CILi128EEES8_NS7_ILi64EEEEEENS_10bfloat16_tEfNS_4arch4Sm80ELb0ELb1ELb1ELb1ELb0ELb0ELb0ELb0ELi2ELi4ELi4ELi4ELb0EEENS1_21CollectiveEpilogueBwdISA_SB_SD_Li256ELb1ELb0ELi2EEENS1_19SingleTileSchedulerILb1ELb0ELb0ELi128EEEEEEEEEvNT_6ParamsE$_ZN4cute3eso3ESOILb1ELb0EJNS_6LayoutINS_5tupleIJNS3_IJNS_1CILi8EEENS4_ILi1EEEEEEEEENS3_IJNS3_IJS6_NS4_ILi0EEEEEEEEEEEiEEC2ERKSC_RKi,@function
        .size           $_ZN7cutlass13device_kernelIN5flash19enable_sm80_to_sm89INS1_16FlashAttnBwdSm80INS1_25CollectiveMainloopBwdSm80ILi2ELi2EN4cute5tupleIJNS5_1CILi128EEES8_NS7_ILi64EEEEEENS_10bfloat16_tEfNS_4arch4Sm80ELb0ELb1ELb1ELb1ELb0ELb0ELb0ELb0ELi2ELi4ELi4ELi4ELb0EEENS1_21CollectiveEpilogueBwdISA_SB_SD_Li256ELb1ELb0ELi2EEENS1_19SingleTileSchedulerILb1ELb0ELb0ELi128EEEEEEEEEvNT_6ParamsE$_ZN4cute3eso3ESOILb1ELb0EJNS_6LayoutINS_5tupleIJNS3_IJNS_1CILi8EEENS4_ILi1EEEEEEEEENS3_IJNS3_IJS6_NS4_ILi0EEEEEEEEEEEiEEC2ERKSC_RKi,($_ZN7cutlass13device_kernelIN5flash19enable_sm80_to_sm89INS1_16FlashAttnBwdSm80INS1_25CollectiveMainloopBwdSm80ILi2ELi2EN4cute5tupleIJNS5_1CILi128EEES8_NS7_ILi64EEEEEENS_10bfloat16_tEfNS_4arch4Sm80ELb0ELb1ELb1ELb1ELb0ELb0ELb0ELb0ELi2ELi4ELi4ELi4ELb0EEENS1_21CollectiveEpilogueBwdISA_SB_SD_Li256ELb1ELb0ELi2EEENS1_19SingleTileSchedulerILb1ELb0ELb0ELi128EEEEEEEEEvNT_6ParamsE$_ZN4cute3eso3ESOILb1ELb0EJNS_6LayoutINS_5tupleIJNS3_IJNS_1CILi8EEENS4_ILi1EEEEEEEEENS3_IJNS3_IJS6_NS4_ILi0EEEEEEEEEEElEEC2ERKSC_RKl - $_ZN7cutlass13device_kernelIN5flash19enable_sm80_to_sm89INS1_16FlashAttnBwdSm80INS1_25CollectiveMainloopBwdSm80ILi2ELi2EN4cute5tupleIJNS5_1CILi128EEES8_NS7_ILi64EEEEEENS_10bfloat16_tEfNS_4arch4Sm80ELb0ELb1ELb1ELb1ELb0ELb0ELb0ELb0ELi2ELi4ELi4ELi4ELb0EEENS1_21CollectiveEpilogueBwdISA_SB_SD_Li256ELb1ELb0ELi2EEENS1_19SingleTileSchedulerILb1ELb0ELb0ELi128EEEEEEEEEvNT_6ParamsE$_ZN4cute3eso3ESOILb1ELb0EJNS_6LayoutINS_5tupleIJNS3_IJNS_1CILi8EEENS4_ILi1EEEEEEEEENS3_IJNS3_IJS6_NS4_ILi0EEEEEEEEEEEiEEC2ERKSC_RKi)
$_ZN7cutlass13device_kernelIN5flash19enable_sm80_to_sm89INS1_16FlashAttnBwdSm80INS1_25CollectiveMainloopBwdSm80ILi2ELi2EN4cute5tupleIJNS5_1CILi128EEES8_NS7_ILi64EEEEEENS_10bfloat16_tEfNS_4arch4Sm80ELb0ELb1ELb1ELb1ELb0ELb0ELb0ELb0ELi2ELi4ELi4ELi4ELb0EEENS1_21CollectiveEpilogueBwdISA_SB_SD_Li256ELb1ELb0ELi2EEENS1_19SingleTileSchedulerILb1ELb0ELb0ELi128EEEEEEEEEvNT_6ParamsE$_ZN4cute3eso3ESOILb1ELb0EJNS_6LayoutINS_5tupleIJNS3_IJNS_1CILi8EEENS4_ILi1EEEEEEEEENS3_IJNS3_IJS6_NS4_ILi0EEEEEEEEEEEiEEC2ERKSC_RKi:
[----:B------:R-:W-:Y:S01]  /*b1e0*/  IADD3 R2, R2, -c[0x0][0x20], RZ ;  /* 0x8000080002027a10 */ /* 0x000fe20007ffe0ff */
[----:B------:R-:W-:Y:S01]  /*b1f0*/  IMAD.MOV.U32 R10, RZ, RZ, R6 ;  /* 0x000000ffff0a7224 */ /* 0x000fe200078e0006 */
[----:B------:R-:W-:-:S03]  /*b200*/  MOV R11, 0x0 ;  /* 0x00000000000b7802 */ /* 0x000fc60000000f00 */
[----:B------:R1:W-:Y:S01]  /*b210*/  STL [R2], R3 ;  /* 0x0000000302007387 */ /* 0x0003e20000100800 */
[----:B------:R-:W-:Y:S05]  /*b220*/  RET.REL.NODEC R10 `(_ZN7cutlass13device_kernelIN5flash19enable_sm80_to_sm89INS1_16FlashAttnBwdSm80INS1_25CollectiveMainloopBwdSm80ILi2ELi2EN4cute5tupleIJNS5_1CILi128EEES8_NS7_ILi64EEEEEENS_10bfloat16_tEfNS_4arch4Sm80ELb0ELb1ELb1ELb1ELb0ELb0ELb0ELb0ELi2ELi4ELi4ELi4ELb0EEENS1_21CollectiveEpilogueBwdISA_SB_SD_Li256ELb1ELb0ELi2EEENS1_19SingleTileSchedulerILb1ELb0ELb0ELi128EEEEEEEEEvNT_6ParamsE) ;  /* 0xffff4dd00a007950 */ /* 0x000fea0003c3ffff */
        .type           $_ZN7cutlass13device_kernelIN5flash19enable_sm80_to_sm89INS1_16FlashAttnBwdSm80INS1_25CollectiveMainloopBwdSm80ILi2ELi2EN4cute5tupleIJNS5_1CILi128EEES8_NS7_ILi64EEEEEENS_10bfloat16_tEfNS_4arch4Sm80ELb0ELb1ELb1ELb1ELb0ELb0ELb0ELb0ELi2ELi4ELi4ELi4ELb0EEENS1_21CollectiveEpilogueBwdISA_SB_SD_Li256ELb1ELb0ELi2EEENS1_19SingleTileSchedulerILb1ELb0ELb0ELi128EEEEEEEEEvNT_6ParamsE$_ZN4cute3eso3ESOILb1ELb0EJNS_6LayoutINS_5tupleIJNS3_IJNS_1CILi8EEENS4_ILi1EEEEEEEEENS3_IJNS3_IJS6_NS4_ILi0EEEEEEEEEEElEEC2ERKSC_RKl,@function
        .size           $_ZN7cutlass13device_kernelIN5flash19enable_sm80_to_sm89INS1_16FlashAttnBwdSm80INS1_25CollectiveMainloopBwdSm80ILi2ELi2EN4cute5tupleIJNS5_1CILi128EEES8_NS7_ILi64EEEEEENS_10bfloat16_tEfNS_4arch4Sm80ELb0ELb1ELb1ELb1ELb0ELb0ELb0ELb0ELi2ELi4ELi4ELi4ELb0EEENS1_21CollectiveEpilogueBwdISA_SB_SD_Li256ELb1ELb0ELi2EEENS1_19SingleTileSchedulerILb1ELb0ELb0ELi128EEEEEEEEEvNT_6ParamsE$_ZN4cute3eso3ESOILb1ELb0EJNS_6LayoutINS_5tupleIJNS3_IJNS_1CILi8EEENS4_ILi1EEEEEEEEENS3_IJNS3_IJS6_NS4_ILi0EEEEEEEEEEElEEC2ERKSC_RKl,($_ZN7cutlass13device_kernelIN5flash19enable_sm80_to_sm89INS1_16FlashAttnBwdSm80INS1_25CollectiveMainloopBwdSm80ILi2ELi2EN4cute5tupleIJNS5_1CILi128EEES8_NS7_ILi64EEEEEENS_10bfloat16_tEfNS_4arch4Sm80ELb0ELb1ELb1ELb1ELb0ELb0ELb0ELb0ELi2ELi4ELi4ELi4ELb0EEENS1_21CollectiveEpilogueBwdISA_SB_SD_Li256ELb1ELb0ELi2EEENS1_19SingleTileSchedulerILb1ELb0ELb0ELi128EEEEEEEEEvNT_6ParamsE$_ZN4cute3eso3ESOILb1ELb0EJNS_6LayoutINS_5tupleIJNS3_IJNS_1CILi8EEENS4_ILi1EEEEEENS3_IJNS4_ILi2EEEEEEEEENS3_IJNS3_IJS6_NS4_ILi0EEEEEENS3_IJNS4_ILi4096EEEEEEEEEEENS_10ViewEngineINS_8smem_ptrIPN7cutlass10bfloat16_tEEEEEEEC2ERKSG_RKSN_ - $_ZN7cutlass13device_kernelIN5flash19enable_sm80_to_sm89INS1_16FlashAttnBwdSm80INS1_25CollectiveMainloopBwdSm80ILi2ELi2EN4cute5tupleIJNS5_1CILi128EEES8_NS7_ILi64EEEEEENS_10bfloat16_tEfNS_4arch4Sm80ELb0ELb1ELb1ELb1ELb0ELb0ELb0ELb0ELi2ELi4ELi4ELi4ELb0EEENS1_21CollectiveEpilogueBwdISA_SB_SD_Li256ELb1ELb0ELi2EEENS1_19SingleTileSchedulerILb1ELb0ELb0ELi128EEEEEEEEEvNT_6ParamsE$_ZN4cute3eso3ESOILb1ELb0EJNS_6LayoutINS_5tupleIJNS3_IJNS_1CILi8EEENS4_ILi1EEEEEEEEENS3_IJNS3_IJS6_NS4_ILi0EEEEEEEEEEElEEC2ERKSC_RKl)
$_ZN7cutlass13device_kernelIN5flash19enable_sm80_to_sm89INS1_16FlashAttnBwdSm80INS1_25CollectiveMainloopBwdSm80ILi2ELi2EN4cute5tupleIJNS5_1CILi128EEES8_NS7_ILi64EEEEEENS_10bfloat16_tEfNS_4arch4Sm80ELb0ELb1ELb1ELb1ELb0ELb0ELb0ELb0ELi2ELi4ELi4ELi4ELb0EEENS1_21CollectiveEpilogueBwdISA_SB_SD_Li256ELb1ELb0ELi2EEENS1_19SingleTileSchedulerILb1ELb0ELb0ELi128EEEEEEEEEvNT_6ParamsE$_ZN4cute3eso3ESOILb1ELb0EJNS_6LayoutINS_5tupleIJNS3_IJNS_1CILi8EEENS4_ILi1EEEEEEEEENS3_IJNS3_IJS6_NS4_ILi0EEEEEEEEEEElEEC2ERKSC_RKl:
[----:B------:R-:W-:Y:S01]  /*b230*/  IADD3 R2, R13, -c[0x0][0x20], RZ ;  /* 0x800008000d027a10 */ /* 0x000fe20007ffe0ff */
[----:B------:R-:W-:Y:S01]  /*b240*/  IMAD.MOV.U32 R8, RZ, RZ, R6 ;  /* 0x000000ffff087224 */ /* 0x000fe200078e0006 */
[----:B------:R-:W-:Y:S01]  /*b250*/  MOV R9, R3 ;  /* 0x0000000300097202 */ /* 0x000fe20000000f00 */
[----:B------:R-:W-:-:S04]  /*b260*/  IMAD.MOV.U32 R5, RZ, RZ, 0x0 ;  /* 0x00000000ff057424 */ /* 0x000fc800078e00ff */
[----:B------:R1:W-:Y:S01]  /*b270*/  STL.64 [R2], R8 ;  /* 0x0000000802007387 */ /* 0x0003e20000100a00 */
[----:B------:R-:W-:Y:S05]  /*b280*/  RET.REL.NODEC R4 `(_ZN7cutlass13device_kernelIN5flash19enable_sm80_to_sm89INS1_16FlashAttnBwdSm80INS1_25CollectiveMainloopBwdSm80ILi2ELi2EN4cute5tupleIJNS5_1CILi128EEES8_NS7_ILi64EEEEEENS_10bfloat16_tEfNS_4arch4Sm80ELb0ELb1ELb1ELb1ELb0ELb0ELb0ELb0ELi2ELi4ELi4ELi4ELb0EEENS1_21CollectiveEpilogueBwdISA_SB_SD_Li256ELb1ELb0ELi2EEENS1_19SingleTileSchedulerILb1ELb0ELb0ELi128EEEEEEEEEvNT_6ParamsE) ;  /* 0xffff4d7004007950 */ /* 0x000fea0003c3ffff */
        .type           $_ZN7cutlass13device_kernelIN5flash19enable_sm80_to_sm89INS1_16FlashAttnBwdSm80INS1_25CollectiveMainloopBwdSm80ILi2ELi2EN4cute5tupleIJNS5_1CILi128EEES8_NS7_ILi64EEEEEENS_10bfloat16_tEfNS_4arch4Sm80ELb0ELb1ELb1ELb1ELb0ELb0ELb0ELb0ELi2ELi4ELi4ELi4ELb0EEENS1_21CollectiveEpilogueBwdISA_SB_SD_Li256ELb1ELb0ELi2EEENS1_19SingleTileSchedulerILb1ELb0ELb0ELi128EEEEEEEEEvNT_6ParamsE$_ZN4cute3eso3ESOILb1ELb0EJNS_6LayoutINS_5tupleIJNS3_IJNS_1CILi8EEENS4_ILi1EEEEEENS3_IJNS4_ILi2EEEEEEEEENS3_IJNS3_IJS6_NS4_ILi0EEEEEENS3_IJNS4_ILi4096EEEEEEEEEEENS_10ViewEngineINS_8smem_ptrIPN7cutlass10bfloat16_tEEEEEEEC2ERKSG_RKSN_,@function
        .size           $_ZN7cutlass13device_kernelIN5flash19enable_sm80_to_sm89INS1_16FlashAttnBwdSm80INS1_25CollectiveMainloopBwdSm80ILi2ELi2EN4cute5tupleIJNS5_1CILi128EEES8_NS7_ILi64EEEEEENS_10bfloat16_tEfNS_4arch4Sm80ELb0ELb1ELb1ELb1ELb0ELb0ELb0ELb0ELi2ELi4ELi4ELi4ELb0EEENS1_21CollectiveEpilogueBwdISA_SB_SD_Li256ELb1ELb0ELi2EEENS1_19SingleTileSchedulerILb1ELb0ELb0ELi128EEEEEEEEEvNT_6ParamsE$_ZN4cute3eso3ESOILb1ELb0EJNS_6LayoutINS_5tupleIJNS3_IJNS_1CILi8EEENS4_ILi1EEEEEENS3_IJNS4_ILi2EEEEEEEEENS3_IJNS3_IJS6_NS4_ILi0EEEEEENS3_IJNS4_ILi4096EEEEEEEEEEENS_10ViewEngineINS_8smem_ptrIPN7cutlass10bfloat16_tEEEEEEEC2ERKSG_RKSN_,($_ZN7cutlass13device_kernelIN5flash19enable_sm80_to_sm89INS1_16FlashAttnBwdSm80INS1_25CollectiveMainloopBwdSm80ILi2ELi2EN4cute5tupleIJNS5_1CILi128EEES8_NS7_ILi64EEEEEENS_10bfloat16_tEfNS_4arch4Sm80ELb0ELb1ELb1ELb1ELb0ELb0ELb0ELb0ELi2ELi4ELi4ELi4ELb0EEENS1_21CollectiveEpilogueBwdISA_SB_SD_Li256ELb1ELb0ELi2EEENS1_19SingleTileSchedulerILb1ELb0ELb0ELi128EEEEEEEEEvNT_6ParamsE$_ZN4cute3eso3ESOILb1ELb0EJNS_6LayoutINS_5tupleIJNS3_IJNS_1CILi8EEENS4_ILi1EEEEEENS3_IJNS4_ILi2EEEEEEEEENS3_IJNS3_IJS6_NS4_ILi0EEEEEENS3_IJNS4_ILi64EEEEEEEEEEENS_10ViewEngineIPN7cutlass10bfloat16_tEEEEEC2ERKSG_RKSL_ - $_ZN7cutlass13device_kernelIN5flash19enable_sm80_to_sm89INS1_16FlashAttnBwdSm80INS1_25CollectiveMainloopBwdSm80ILi2ELi2EN4cute5tupleIJNS5_1CILi128EEES8_NS7_ILi64EEEEEENS_10bfloat16_tEfNS_4arch4Sm80ELb0ELb1ELb1ELb1ELb0ELb0ELb0ELb0ELi2ELi4ELi4ELi4ELb0EEENS1_21CollectiveEpilogueBwdISA_SB_SD_Li256ELb1ELb0ELi2EEENS1_19SingleTileSchedulerILb1ELb0ELb0ELi128EEEEEEEEEvNT_6ParamsE$_ZN4cute3eso3ESOILb1ELb0EJNS_6LayoutINS_5tupleIJNS3_IJNS_1CILi8EEENS4_ILi1EEEEEENS3_IJNS4_ILi2EEEEEEEEENS3_IJNS3_IJS6_NS4_ILi0EEEEEENS3_IJNS4_ILi4096EEEEEEEEEEENS_10ViewEngineINS_8smem_ptrIPN7cutlass10bfloat16_tEEEEEEEC2ERKSG_RKSN_)
$_ZN7cutlass13device_kernelIN5flash19enable_sm80_to_sm89INS1_16FlashAttnBwdSm80INS1_25CollectiveMainloopBwdSm80ILi2ELi2EN4cute5tupleIJNS5_1CILi128EEES8_NS7_ILi64EEEEEENS_10bfloat16_tEfNS_4arch4Sm80ELb0ELb1ELb1ELb1ELb0ELb0ELb0ELb0ELi2ELi4ELi4ELi4ELb0EEENS1_21CollectiveEpilogueBwdISA_SB_SD_Li256ELb1ELb0ELi2EEENS1_19SingleTileSchedulerILb1ELb0ELb0ELi128EEEEEEEEEvNT_6ParamsE$_ZN4cute3eso3ESOILb1ELb0EJNS_6LayoutINS_5tupleIJNS3_IJNS_1CILi8EEENS4_ILi1EEEEEENS3_IJNS4_ILi2EEEEEEEEENS3_IJNS3_IJS6_NS4_ILi0EEEEEENS3_IJNS4_ILi4096EEEEEEEEEEENS_10ViewEngineINS_8smem_ptrIPN7cutlass10bfloat16_tEEEEEEEC2ERKSG_RKSN_:
[----:B------:R-:W-:Y:S01]  /*b290*/  IADD3 R5, R70, -c[0x0][0x20], RZ ;  /* 0x8000080046057a10 */ /* 0x000fe20007ffe0ff */
[----:B------:R-:W-:Y:S01]  /*b2a0*/  IMAD.MOV.U32 R8, RZ, RZ, R4 ;  /* 0x000000ffff087224 */ /* 0x000fe200078e0004 */
[----:B------:R-:W-:Y:S01]  /*b2b0*/  MOV R9, R7 ;  /* 0x0000000700097202 */ /* 0x000fe20000000f00 */
[----:B------:R-:W-:-:S04]  /*b2c0*/  IMAD.MOV.U32 R7, RZ, RZ, 0x0 ;  /* 0x00000000ff077424 */ /* 0x000fc800078e00ff */
[----:B------:R1:W-:Y:S01]  /*b2d0*/  STL.64 [R5], R8 ;  /* 0x0000000805007387 */ /* 0x0003e20000100a00 */
[----:B------:R-:W-:Y:S05]  /*b2e0*/  RET.REL.NODEC R6 `(_ZN7cutlass13device_kernelIN5flash19enable_sm80_to_sm89INS1_16FlashAttnBwdSm80INS1_25CollectiveMainloopBwdSm80ILi2ELi2EN4cute5tupleIJNS5_1CILi128EEES8_NS7_ILi64EEEEEENS_10bfloat16_tEfNS_4arch4Sm80ELb0ELb1ELb1ELb1ELb0ELb0ELb0ELb0ELi2ELi4ELi4ELi4ELb0EEENS1_21CollectiveEpilogueBwdISA_SB_SD_Li256ELb1ELb0ELi2EEENS1_19SingleTileSchedulerILb1ELb0ELb0ELi128EEEEEEEEEvNT_6ParamsE) ;  /* 0xffff4d1006007950 */ /* 0x000fea0003c3ffff */
        .type           $_ZN7cutlass13device_kernelIN5flash19enable_sm80_to_sm89INS1_16FlashAttnBwdSm80INS1_25CollectiveMainloopBwdSm80ILi2ELi2EN4cute5tupleIJNS5_1CILi128EEES8_NS7_ILi64EEEEEENS_10bfloat16_tEfNS_4arch4Sm80ELb0ELb1ELb1ELb1ELb0ELb0ELb0ELb0ELi2ELi4ELi4ELi4ELb0EEENS1_21CollectiveEpilogueBwdISA_SB_SD_Li256ELb1ELb0ELi2EEENS1_19SingleTileSchedulerILb1ELb0ELb0ELi128EEEEEEEEEvNT_6ParamsE$_ZN4cute3eso3ESOILb1ELb0EJNS_6LayoutINS_5tupleIJNS3_IJNS_1CILi8EEENS4_ILi1EEEEEENS3_IJNS4_ILi2EEEEEEEEENS3_IJNS3_IJS6_NS4_ILi0EEEEEENS3_IJNS4_ILi64EEEEEEEEEEENS_10ViewEngineIPN7cutlass10bfloat16_tEEEEEC2ERKSG_RKSL_,@function
        .size           $_ZN7cutlass13device_kernelIN5flash19enable_sm80_to_sm89INS1_16FlashAttnBwdSm80INS1_25CollectiveMainloopBwdSm80ILi2ELi2EN4cute5tupleIJNS5_1CILi128EEES8_NS7_ILi64EEEEEENS_10bfloat16_tEfNS_4arch4Sm80ELb0ELb1ELb1ELb1ELb0ELb0ELb0ELb0ELi2ELi4ELi4ELi4ELb0EEENS1_21CollectiveEpilogueBwdISA_SB_SD_Li256ELb1ELb0ELi2EEENS1_19SingleTileSchedulerILb1ELb0ELb0ELi128EEEEEEEEEvNT_6ParamsE$_ZN4cute3eso3ESOILb1ELb0EJNS_6LayoutINS_5tupleIJNS3_IJNS_1CILi8EEENS4_ILi1EEEEEENS3_IJNS4_ILi2EEEEEEEEENS3_IJNS3_IJS6_NS4_ILi0EEEEEENS3_IJNS4_ILi64EEEEEEEEEEENS_10ViewEngineIPN7cutlass10bfloat16_tEEEEEC2ERKSG_RKSL_,($_ZN7cutlass13device_kernelIN5flash19enable_sm80_to_sm89INS1_16FlashAttnBwdSm80INS1_25CollectiveMainloopBwdSm80ILi2ELi2EN4cute5tupleIJNS5_1CILi128EEES8_NS7_ILi64EEEEEENS_10bfloat16_tEfNS_4arch4Sm80ELb0ELb1ELb1ELb1ELb0ELb0ELb0ELb0ELi2ELi4ELi4ELi4ELb0EEENS1_21CollectiveEpilogueBwdISA_SB_SD_Li256ELb1ELb0ELi2EEENS1_19SingleTileSchedulerILb1ELb0ELb0ELi128EEEEEEEEEvNT_6ParamsE$_ZN4cute3eso3ESOILb1ELb0EJNS_6LayoutINS_5tupleIJNS3_IJNS_1CILi8EEENS4_ILi1EEEEEENS3_IJNS4_ILi2EEEEEEEEENS3_IJNS3_IJS6_NS4_ILi0EEEEEENS3_IJNS4_ILi8192EEEEEEEEEEENS_10ViewEngineINS_8smem_ptrIPN7cutlass10bfloat16_tEEEEEEEC2ERKSG_RKSN_ - $_ZN7cutlass13device_kernelIN5flash19enable_sm80_to_sm89INS1_16FlashAttnBwdSm80INS1_25CollectiveMainloopBwdSm80ILi2ELi2EN4cute5tupleIJNS5_1CILi128EEES8_NS7_ILi64EEEEEENS_10bfloat16_tEfNS_4arch4Sm80ELb0ELb1ELb1ELb1ELb0ELb0ELb0ELb0ELi2ELi4ELi4ELi4ELb0EEENS1_21CollectiveEpilogueBwdISA_SB_SD_Li256ELb1ELb0ELi2EEENS1_19SingleTileSchedulerILb1ELb0ELb0ELi128EEEEEEEEEvNT_6ParamsE$_ZN4cute3eso3ESOILb1ELb0EJNS_6LayoutINS_5tupleIJNS3_IJNS_1CILi8EEENS4_ILi1EEEEEENS3_IJNS4_ILi2EEEEEEEEENS3_IJNS3_IJS6_NS4_ILi0EEEEEENS3_IJNS4_ILi64EEEEEEEEEEENS_10ViewEngineIPN7cutlass10bfloat16_tEEEEEC2ERKSG_RKSL_)
$_ZN7cutlass13device_kernelIN5flash19enable_sm80_to_sm89INS1_16FlashAttnBwdSm80INS1_25CollectiveMainloopBwdSm80ILi2ELi2EN4cute5tupleIJNS5_1CILi128EEES8_NS7_ILi64EEEEEENS_10bfloat16_tEfNS_4arch4Sm80ELb0ELb1ELb1ELb1ELb0ELb0ELb0ELb0ELi2ELi4ELi4ELi4ELb0EEENS1_21CollectiveEpilogueBwdISA_SB_SD_Li256ELb1ELb0ELi2EEENS1_19SingleTileSchedulerILb1ELb0ELb0ELi128EEEEEEEEEvNT_6ParamsE$_ZN4cute3eso3ESOILb1ELb0EJNS_6LayoutINS_5tupleIJNS3_IJNS_1CILi8EEENS4_ILi1EEEEEENS3_IJNS4_ILi2EEEEEEEEENS3_IJNS3_IJS6_NS4_ILi0EEEEEENS3_IJNS4_ILi64EEEEEEEEEEENS_10ViewEngineIPN7cutlass10bfloat16_tEEEEEC2ERKSG_RKSL_:
[----:B------:R-:W-:Y:S01]  /*b2f0*/  IADD3 R2, R25, -c[0x0][0x20], RZ ;  /* 0x8000080019027a10 */ /* 0x000fe20007ffe0ff */
[----:B------:R-:W-:Y:S01]  /*b300*/  IMAD.MOV.U32 R9, RZ, RZ, R3 ;  /* 0x000000ffff097224 */ /* 0x000fe200078e0003 */
[----:B------:R-:W-:-:S04]  /*b310*/  MOV R7, 0x0 ;  /* 0x0000000000077802 */ /* 0x000fc80000000f00 */
[----:B------:R1:W-:Y:S01]  /*b320*/  STL.64 [R2], R8 ;  /* 0x0000000802007387 */ /* 0x0003e20000100a00 */
[----:B------:R-:W-:Y:S05]  /*b330*/  RET.REL.NODEC R6 `(_ZN7cutlass13device_kernelIN5flash19enable_sm80_to_sm89INS1_16FlashAttnBwdSm80INS1_25CollectiveMainloopBwdSm80ILi2ELi2EN4cute5tupleIJNS5_1CILi128EEES8_NS7_ILi64EEEEEENS_10bfloat16_tEfNS_4arch4Sm80ELb0ELb1ELb1ELb1ELb0ELb0ELb0ELb0ELi2ELi4ELi4ELi4ELb0EEENS1_21CollectiveEpilogueBwdISA_SB_SD_Li256ELb1ELb0ELi2EEENS1_19SingleTileSchedulerILb1ELb0ELb0ELi128EEEEEEEEEvNT_6ParamsE) ;  /* 0xffff4cc006007950 */ /* 0x000fea0003c3ffff */
        .type           $_ZN7cutlass13device_kernelIN5flash19enable_sm80_to_sm89INS1_16FlashAttnBwdSm80INS1_25CollectiveMainloopBwdSm80ILi2ELi2EN4cute5tupleIJNS5_1CILi128EEES8_NS7_ILi64EEEEEENS_10bfloat16_tEfNS_4arch4Sm80ELb0ELb1ELb1ELb1ELb0ELb0ELb0ELb0ELi2ELi4ELi4ELi4ELb0EEENS1_21CollectiveEpilogueBwdISA_SB_SD_Li256ELb1ELb0ELi2EEENS1_19SingleTileSchedulerILb1ELb0ELb0ELi128EEEEEEEEEvNT_6ParamsE$_ZN4cute3eso3ESOILb1ELb0EJNS_6LayoutINS_5tupleIJNS3_IJNS_1CILi8EEENS4_ILi1EEEEEENS3_IJNS4_ILi2EEEEEEEEENS3_IJNS3_IJS6_NS4_ILi0EEEEEENS3_IJNS4_ILi8192EEEEEEEEEEENS_10ViewEngineINS_8smem_ptrIPN7cutlass10bfloat16_tEEEEEEEC2ERKSG_RKSN_,@function
        .size           $_ZN7cutlass13device_kernelIN5flash19enable_sm80_to_sm89INS1_16FlashAttnBwdSm80INS1_25CollectiveMainloopBwdSm80ILi2ELi2EN4cute5tupleIJNS5_1CILi128EEES8_NS7_ILi64EEEEEENS_10bfloat16_tEfNS_4arch4Sm80ELb0ELb1ELb1ELb1ELb0ELb0ELb0ELb0ELi2ELi4ELi4ELi4ELb0EEENS1_21CollectiveEpilogueBwdISA_SB_SD_Li256ELb1ELb0ELi2EEENS1_19SingleTileSchedulerILb1ELb0ELb0ELi128EEEEEEEEEvNT_6ParamsE$_ZN4cute3eso3ESOILb1ELb0EJNS_6LayoutINS_5tupleIJNS3_IJNS_1CILi8EEENS4_ILi1EEEEEENS3_IJNS4_ILi2EEEEEEEEENS3_IJNS3_IJS6_NS4_ILi0EEEEEENS3_IJNS4_ILi8192EEEEEEEEEEENS_10ViewEngineINS_8smem_ptrIPN7cutlass10bfloat16_tEEEEEEEC2ERKSG_RKSN_,($_ZN7cutlass13device_kernelIN5flash19enable_sm80_to_sm89INS1_16FlashAttnBwdSm80INS1_25CollectiveMainloopBwdSm80ILi2ELi2EN4cute5tupleIJNS5_1CILi128EEES8_NS7_ILi64EEEEEENS_10bfloat16_tEfNS_4arch4Sm80ELb0ELb1ELb1ELb1ELb0ELb0ELb0ELb0ELi2ELi4ELi4ELi4ELb0EEENS1_21CollectiveEpilogueBwdISA_SB_SD_Li256ELb1ELb0ELi2EEENS1_19SingleTileSchedulerILb1ELb0ELb0ELi128EEEEEEEEEvNT_6ParamsE$_ZN4cute3eso3ESOILb1ELb0EJNS_6LayoutINS_5tupleIJNS3_IJNS_1CILi8EEENS4_ILi1EEEEEENS3_IJNS4_ILi2EEEEEEEEENS3_IJNS3_IJS6_NS4_ILi0EEEEEENS3_IJS5_EEEEEEEENS_10ViewEngineIPN7cutlass10bfloat16_tEEEEEC2ERKSF_RKSK_ - $_ZN7cutlass13device_kernelIN5flash19enable_sm80_to_sm89INS1_16FlashAttnBwdSm80INS1_25CollectiveMainloopBwdSm80ILi2ELi2EN4cute5tupleIJNS5_1CILi128EEES8_NS7_ILi64EEEEEENS_10bfloat16_tEfNS_4arch4Sm80ELb0ELb1ELb1ELb1ELb0ELb0ELb0ELb0ELi2ELi4ELi4ELi4ELb0EEENS1_21CollectiveEpilogueBwdISA_SB_SD_Li256ELb1ELb0ELi2EEENS1_19SingleTileSchedulerILb1ELb0ELb0ELi128EEEEEEEEEvNT_6ParamsE$_ZN4cute3eso3ESOILb1ELb0EJNS_6LayoutINS_5tupleIJNS3_IJNS_1CILi8EEENS4_ILi1EEEEEENS3_IJNS4_ILi2EEEEEEEEENS3_IJNS3_IJS6_NS4_ILi0EEEEEENS3_IJNS4_ILi8192EEEEEEEEEEENS_10ViewEngineINS_8smem_ptrIPN7cutlass10bfloat16_tEEEEEEEC2ERKSG_RKSN_)
$_ZN7cutlass13device_kernelIN5flash19enable_sm80_to_sm89INS1_16FlashAttnBwdSm80INS1_25CollectiveMainloopBwdSm80ILi2ELi2EN4cute5tupleIJNS5_1CILi128EEES8_NS7_ILi64EEEEEENS_10bfloat16_tEfNS_4arch4Sm80ELb0ELb1ELb1ELb1ELb0ELb0ELb0ELb0ELi2ELi4ELi4ELi4ELb0EEENS1_21CollectiveEpilogueBwdISA_SB_SD_Li256ELb1ELb0ELi2EEENS1_19SingleTileSchedulerILb1ELb0ELb0ELi128EEEEEEEEEvNT_6ParamsE$_ZN4cute3eso3ESOILb1ELb0EJNS_6LayoutINS_5tupleIJNS3_IJNS_1CILi8EEENS4_ILi1EEEEEENS3_IJNS4_ILi2EEEEEEEEENS3_IJNS3_IJS6_NS4_ILi0EEEEEENS3_IJNS4_ILi8192EEEEEEEEEEENS_10ViewEngineINS_8smem_ptrIPN7cutlass10bfloat16_tEEEEEEEC2ERKSG_RKSN_:
[----:B------:R-:W-:Y:S01]  /*b340*/  IADD3 R5, R25, -c[0x0][0x20], RZ ;  /* 0x8000080019057a10 */ /* 0x000fe20007ffe0ff */
[----:B------:R-:W-:Y:S01]  /*b350*/  IMAD.MOV.U32 R8, RZ, RZ, R4 ;  /* 0x000000ffff087224 */ /* 0x000fe200078e0004 */
[----:B------:R-:W-:Y:S01]  /*b360*/  MOV R9, R7 ;  /* 0x0000000700097202 */ /* 0x000fe20000000f00 */
[----:B------:R-:W-:-:S04]  /*b370*/  IMAD.MOV.U32 R7, RZ, RZ, 0x0 ;  /* 0x00000000ff077424 */ /* 0x000fc800078e00ff */
[----:B------:R1:W-:Y:S01]  /*b380*/  STL.64 [R5], R8 ;  /* 0x0000000805007387 */ /* 0x0003e20000100a00 */
[----:B------:R-:W-:Y:S05]  /*b390*/  RET.REL.NODEC R6 `(_ZN7cutlass13device_kernelIN5flash19enable_sm80_to_sm89INS1_16FlashAttnBwdSm80INS1_25CollectiveMainloopBwdSm80ILi2ELi2EN4cute5tupleIJNS5_1CILi128EEES8_NS7_ILi64EEEEEENS_10bfloat16_tEfNS_4arch4Sm80ELb0ELb1ELb1ELb1ELb0ELb0ELb0ELb0ELi2ELi4ELi4ELi4ELb0EEENS1_21CollectiveEpilogueBwdISA_SB_SD_Li256ELb1ELb0ELi2EEENS1_19SingleTileSchedulerILb1ELb0ELb0ELi128EEEEEEEEEvNT_6ParamsE) ;  /* 0xffff4c6006007950 */ /* 0x000fea0003c3ffff */
        .type           $_ZN7cutlass13device_kernelIN5flash19enable_sm80_to_sm89INS1_16FlashAttnBwdSm80INS1_25CollectiveMainloopBwdSm80ILi2ELi2EN4cute5tupleIJNS5_1CILi128EEES8_NS7_ILi64EEEEEENS_10bfloat16_tEfNS_4arch4Sm80ELb0ELb1ELb1ELb1ELb0ELb0ELb0ELb0ELi2ELi4ELi4ELi4ELb0EEENS1_21CollectiveEpilogueBwdISA_SB_SD_Li256ELb1ELb0ELi2EEENS1_19SingleTileSchedulerILb1ELb0ELb0ELi128EEEEEEEEEvNT_6ParamsE$_ZN4cute3eso3ESOILb1ELb0EJNS_6LayoutINS_5tupleIJNS3_IJNS_1CILi8EEENS4_ILi1EEEEEENS3_IJNS4_ILi2EEEEEEEEENS3_IJNS3_IJS6_NS4_ILi0EEEEEENS3_IJS5_EEEEEEEENS_10ViewEngineIPN7cutlass10bfloat16_tEEEEEC2ERKSF_RKSK_,@function
        .size           $_ZN7cutlass13device_kernelIN5flash19enable_sm80_to_sm89INS1_16FlashAttnBwdSm80INS1_25CollectiveMainloopBwdSm80ILi2ELi2EN4cute5tupleIJNS5_1CILi128EEES8_NS7_ILi64EEEEEENS_10bfloat16_tEfNS_4arch4Sm80ELb0ELb1ELb1ELb1ELb0ELb0ELb0ELb0ELi2ELi4ELi4ELi4ELb0EEENS1_21CollectiveEpilogueBwdISA_SB_SD_Li256ELb1ELb0ELi2EEENS1_19SingleTileSchedulerILb1ELb0ELb0ELi128EEEEEEEEEvNT_6ParamsE$_ZN4cute3eso3ESOILb1ELb0EJNS_6LayoutINS_5tupleIJNS3_IJNS_1CILi8EEENS4_ILi1EEEEEENS3_IJNS4_ILi2EEEEEEEEENS3_IJNS3_IJS6_NS4_ILi0EEEEEENS3_IJS5_EEEEEEEENS_10ViewEngineIPN7cutlass10bfloat16_tEEEEEC2ERKSF_RKSK_,($_ZN7cutlass13device_kernelIN5flash19enable_sm80_to_sm89INS1_16FlashAttnBwdSm80INS1_25CollectiveMainloopBwdSm80ILi2ELi2EN4cute5tupleIJNS5_1CILi128EEES8_NS7_ILi64EEEEEENS_10bfloat16_tEfNS_4arch4Sm80ELb0ELb1ELb1ELb1ELb0ELb0ELb0ELb0ELi2ELi4ELi4ELi4ELb0EEENS1_21CollectiveEpilogueBwdISA_SB_SD_Li256ELb1ELb0ELi2EEENS1_19SingleTileSchedulerILb1ELb0ELb0ELi128EEEEEEEEEvNT_6ParamsE$_ZN4cute3eso3ESOILb1ELb0EJNS_6LayoutINS_5tupleIJNS3_IJNS_1CILi8EEENS4_ILi1EEEEEENS3_IJNS4_ILi4EEEEEEEEENS3_IJNS3_IJS6_NS4_ILi0EEEEEENS3_IJNS4_ILi2048EEEEEEEEEEENS_10ViewEngineINS_8smem_ptrIPN7cutlass10bfloat16_tEEEEEEEC2ERKSG_RKSN_ - $_ZN7cutlass13device_kernelIN5flash19enable_sm80_to_sm89INS1_16FlashAttnBwdSm80INS1_25CollectiveMainloopBwdSm80ILi2ELi2EN4cute5tupleIJNS5_1CILi128EEES8_NS7_ILi64EEEEEENS_10bfloat16_tEfNS_4arch4Sm80ELb0ELb1ELb1ELb1ELb0ELb0ELb0ELb0ELi2ELi4ELi4ELi4ELb0EEENS1_21CollectiveEpilogueBwdISA_SB_SD_Li256ELb1ELb0ELi2EEENS1_19SingleTileSchedulerILb1ELb0ELb0ELi128EEEEEEEEEvNT_6ParamsE$_ZN4cute3eso3ESOILb1ELb0EJNS_6LayoutINS_5tupleIJNS3_IJNS_1CILi8EEENS4_ILi1EEEEEENS3_IJNS4_ILi2EEEEEEEEENS3_IJNS3_IJS6_NS4_ILi0EEEEEENS3_IJS5_EEEEEEEENS_10ViewEngineIPN7cutlass10bfloat16_tEEEEEC2ERKSF_RKSK_)
$_ZN7cutlass13device_kernelIN5flash19enable_sm80_to_sm89INS1_16FlashAttnBwdSm80INS1_25CollectiveMainloopBwdSm80ILi2ELi2EN4cute5tupleIJNS5_1CILi128EEES8_NS7_ILi64EEEEEENS_10bfloat16_tEfNS_4arch4Sm80ELb0ELb1ELb1ELb1ELb0ELb0ELb0ELb0ELi2ELi4ELi4ELi4ELb0EEENS1_21CollectiveEpilogueBwdISA_SB_SD_Li256ELb1ELb0ELi2EEENS1_19SingleTileSchedulerILb1ELb0ELb0ELi128EEEEEEEEEvNT_6ParamsE$_ZN4cute3eso3ESOILb1ELb0EJNS_6LayoutINS_5tupleIJNS3_IJNS_1CILi8EEENS4_ILi1EEEEEENS3_IJNS4_ILi2EEEEEEEEENS3_IJNS3_IJS6_NS4_ILi0EEEEEENS3_IJS5_EEEEEEEENS_10ViewEngineIPN7cutlass10bfloat16_tEEEEEC2ERKSF_RKSK_:
[----:B------:R-:W-:Y:S01]  /*b3a0*/  IADD3 R3, R70, -c[0x0][0x20], RZ ;  /* 0x8000080046037a10 */ /* 0x000fe20007ffe0ff */
[----:B------:R-:W-:Y:S01]  /*b3b0*/  IMAD.MOV.U32 R8, RZ, RZ, R2 ;  /* 0x000000ffff087224 */ /* 0x000fe200078e0002 */
[----:B------:R-:W-:Y:S01]  /*b3c0*/  MOV R9, R7 ;  /* 0x0000000700097202 */ /* 0x000fe20000000f00 */
[----:B------:R-:W-:-:S04]  /*b3d0*/  IMAD.MOV.U32 R7, RZ, RZ, 0x0 ;  /* 0x00000000ff077424 */ /* 0x000fc800078e00ff */
[----:B------:R1:W-:Y:S01]  /*b3e0*/  STL.64 [R3], R8 ;  /* 0x0000000803007387 */ /* 0x0003e20000100a00 */
[----:B------:R-:W-:Y:S05]  /*b3f0*/  RET.REL.NODEC R6 `(_ZN7cutlass13device_kernelIN5flash19enable_sm80_to_sm89INS1_16FlashAttnBwdSm80INS1_25CollectiveMainloopBwdSm80ILi2ELi2EN4cute5tupleIJNS5_1CILi128EEES8_NS7_ILi64EEEEEENS_10bfloat16_tEfNS_4arch4Sm80ELb0ELb1ELb1ELb1ELb0ELb0ELb0ELb0ELi2ELi4ELi4ELi4ELb0EEENS1_21CollectiveEpilogueBwdISA_SB_SD_Li256ELb1ELb0ELi2EEENS1_19SingleTileSchedulerILb1ELb0ELb0ELi128EEEEEEEEEvNT_6ParamsE) ;  /* 0xffff4c0006007950 */ /* 0x000fea0003c3ffff */
        .type           $_ZN7cutlass13device_kernelIN5flash19enable_sm80_to_sm89INS1_16FlashAttnBwdSm80INS1_25CollectiveMainloopBwdSm80ILi2ELi2EN4cute5tupleIJNS5_1CILi128EEES8_NS7_ILi64EEEEEENS_10bfloat16_tEfNS_4arch4Sm80ELb0ELb1ELb1ELb1ELb0ELb0ELb0ELb0ELi2ELi4ELi4ELi4ELb0EEENS1_21CollectiveEpilogueBwdISA_SB_SD_Li256ELb1ELb0ELi2EEENS1_19SingleTileSchedulerILb1ELb0ELb0ELi128EEEEEEEEEvNT_6ParamsE$_ZN4cute3eso3ESOILb1ELb0EJNS_6LayoutINS_5tupleIJNS3_IJNS_1CILi8EEENS4_ILi1EEEEEENS3_IJNS4_ILi4EEEEEEEEENS3_IJNS3_IJS6_NS4_ILi0EEEEEENS3_IJNS4_ILi2048EEEEEEEEEEENS_10ViewEngineINS_8smem_ptrIPN7cutlass10bfloat16_tEEEEEEEC2ERKSG_RKSN_,@function
        .size           $_ZN7cutlass13device_kernelIN5flash19enable_sm80_to_sm89INS1_16FlashAttnBwdSm80INS1_25CollectiveMainloopBwdSm80ILi2ELi2EN4cute5tupleIJNS5_1CILi128EEES8_NS7_ILi64EEEEEENS_10bfloat16_tEfNS_4arch4Sm80ELb0ELb1ELb1ELb1ELb0ELb0ELb0ELb0ELi2ELi4ELi4ELi4ELb0EEENS1_21CollectiveEpilogueBwdISA_SB_SD_Li256ELb1ELb0ELi2EEENS1_19SingleTileSchedulerILb1ELb0ELb0ELi128EEEEEEEEEvNT_6ParamsE$_ZN4cute3eso3ESOILb1ELb0EJNS_6LayoutINS_5tupleIJNS3_IJNS_1CILi8EEENS4_ILi1EEEEEENS3_IJNS4_ILi4EEEEEEEEENS3_IJNS3_IJS6_NS4_ILi0EEEEEENS3_IJNS4_ILi2048EEEEEEEEEEENS_10ViewEngineINS_8smem_ptrIPN7cutlass10bfloat16_tEEEEEEEC2ERKSG_RKSN_,($_ZN7cutlass13device_kernelIN5flash19enable_sm80_to_sm89INS1_16FlashAttnBwdSm80INS1_25CollectiveMainloopBwdSm80ILi2ELi2EN4cute5tupleIJNS5_1CILi128EEES8_NS7_ILi64EEEEEENS_10bfloat16_tEfNS_4arch4Sm80ELb0ELb1ELb1ELb1ELb0ELb0ELb0ELb0ELi2ELi4ELi4ELi4ELb0EEENS1_21CollectiveEpilogueBwdISA_SB_SD_Li256ELb1ELb0ELi2EEENS1_19SingleTileSchedulerILb1ELb0ELb0ELi128EEEEEEEEEvNT_6ParamsE$_ZN4cute3eso3ESOILb1ELb0EJNS_6LayoutINS_5tupleIJNS3_IJNS_1CILi8EEENS4_ILi1EEEEEENS3_IJNS4_ILi4EEEEEEEEENS3_IJNS3_IJS6_NS4_ILi0EEEEEENS3_IJS5_EEEEEEEENS_10ViewEngineIPN7cutlass10bfloat16_tEEEEEC2ERKSF_RKSK_ - $_ZN7cutlass13device_kernelIN5flash19enable_sm80_to_sm89INS1_16FlashAttnBwdSm80INS1_25CollectiveMainloopBwdSm80ILi2ELi2EN4cute5tupleIJNS5_1CILi128EEES8_NS7_ILi64EEEEEENS_10bfloat16_tEfNS_4arch4Sm80ELb0ELb1ELb1ELb1ELb0ELb0ELb0ELb0ELi2ELi4ELi4ELi4ELb0EEENS1_21CollectiveEpilogueBwdISA_SB_SD_Li256ELb1ELb0ELi2EEENS1_19SingleTileSchedulerILb1ELb0ELb0ELi128EEEEEEEEEvNT_6ParamsE$_ZN4cute3eso3ESOILb1ELb0EJNS_6LayoutINS_5tupleIJNS3_IJNS_1CILi8EEENS4_ILi1EEEEEENS3_IJNS4_ILi4EEEEEEEEENS3_IJNS3_IJS6_NS4_ILi0EEEEEENS3_IJNS4_ILi2048EEEEEEEEEEENS_10ViewEngineINS_8smem_ptrIPN7cutlass10bfloat16_tEEEEEEEC2ERKSG_RKSN_)
$_ZN7cutlass13device_kernelIN5flash19enable_sm80_to_sm89INS1_16FlashAttnBwdSm80INS1_25CollectiveMainloopBwdSm80ILi2ELi2EN4cute5tupleIJNS5_1CILi128EEES8_NS7_ILi64EEEEEENS_10bfloat16_tEfNS_4arch4Sm80ELb0ELb1ELb1ELb1ELb0ELb0ELb0ELb0ELi2ELi4ELi4ELi4ELb0EEENS1_21CollectiveEpilogueBwdISA_SB_SD_Li256ELb1ELb0ELi2EEENS1_19SingleTileSchedulerILb1ELb0ELb0ELi128EEEEEEEEEvNT_6ParamsE$_ZN4cute3eso3ESOILb1ELb0EJNS_6LayoutINS_5tupleIJNS3_IJNS_1CILi8EEENS4_ILi1EEEEEENS3_IJNS4_ILi4EEEEEEEEENS3_IJNS3_IJS6_NS4_ILi0EEEEEENS3_IJNS4_ILi2048EEEEEEEEEEENS_10ViewEngineINS_8smem_ptrIPN7cutlass10bfloat16_tEEEEEEEC2ERKSG_RKSN_:
[----:B------:R-:W-:Y:S01]  /*b400*/  IADD3 R5, R25, -c[0x0][0x20], RZ ;  /* 0x8000080019057a10 */ /* 0x000fe20007ffe0ff */
[----:B------:R-:W-:Y:S01]  /*b410*/  IMAD.MOV.U32 R8, RZ, RZ, R4 ;  /* 0x000000ffff087224 */ /* 0x000fe200078e0004 */
[----:B------:R-:W-:Y:S01]  /*b420*/  MOV R9, R7 ;  /* 0x0000000700097202 */ /* 0x000fe20000000f00 */
[----:B------:R-:W-:-:S04]  /*b430*/  IMAD.MOV.U32 R7, RZ, RZ, 0x0 ;  /* 0x00000000ff077424 */ /* 0x000fc800078e00ff */
[----:B------:R1:W-:Y:S01]  /*b440*/  STL.64 [R5], R8 ;  /* 0x0000000805007387 */ /* 0x0003e20000100a00 */
[----:B------:R-:W-:Y:S05]  /*b450*/  RET.REL.NODEC R6 `(_ZN7cutlass13device_kernelIN5flash19enable_sm80_to_sm89INS1_16FlashAttnBwdSm80INS1_25CollectiveMainloopBwdSm80ILi2ELi2EN4cute5tupleIJNS5_1CILi128EEES8_NS7_ILi64EEEEEENS_10bfloat16_tEfNS_4arch4Sm80ELb0ELb1ELb1ELb1ELb0ELb0ELb0ELb0ELi2ELi4ELi4ELi4ELb0EEENS1_21CollectiveEpilogueBwdISA_SB_SD_Li256ELb1ELb0ELi2EEENS1_19SingleTileSchedulerILb1ELb0ELb0ELi128EEEEEEEEEvNT_6ParamsE) ;  /* 0xffff4ba006007950 */ /* 0x000fea0003c3ffff */
        .type           $_ZN7cutlass13device_kernelIN5flash19enable_sm80_to_sm89INS1_16FlashAttnBwdSm80INS1_25CollectiveMainloopBwdSm80ILi2ELi2EN4cute5tupleIJNS5_1CILi128EEES8_NS7_ILi64EEEEEENS_10bfloat16_tEfNS_4arch4Sm80ELb0ELb1ELb1ELb1ELb0ELb0ELb0ELb0ELi2ELi4ELi4ELi4ELb0EEENS1_21CollectiveEpilogueBwdISA_SB_SD_Li256ELb1ELb0ELi2EEENS1_19SingleTileSchedulerILb1ELb0ELb0ELi128EEEEEEEEEvNT_6ParamsE$_ZN4cute3eso3ESOILb1ELb0EJNS_6LayoutINS_5tupleIJNS3_IJNS_1CILi8EEENS4_ILi1EEEEEENS3_IJNS4_ILi4EEEEEEEEENS3_IJNS3_IJS6_NS4_ILi0EEEEEENS3_IJS5_EEEEEEEENS_10ViewEngineIPN7cutlass10bfloat16_tEEEEEC2ERKSF_RKSK_,@function
        .size           $_ZN7cutlass13device_kernelIN5flash19enable_sm80_to_sm89INS1_16FlashAttnBwdSm80INS1_25CollectiveMainloopBwdSm80ILi2ELi2EN4cute5tupleIJNS5_1CILi128EEES8_NS7_ILi64EEEEEENS_10bfloat16_tEfNS_4arch4Sm80ELb0ELb1ELb1ELb1ELb0ELb0ELb0ELb0ELi2ELi4ELi4ELi4ELb0EEENS1_21CollectiveEpilogueBwdISA_SB_SD_Li256ELb1ELb0ELi2EEENS1_19SingleTileSchedulerILb1ELb0ELb0ELi128EEEEEEEEEvNT_6ParamsE$_ZN4cute3eso3ESOILb1ELb0EJNS_6LayoutINS_5tupleIJNS3_IJNS_1CILi8EEENS4_ILi1EEEEEENS3_IJNS4_ILi4EEEEEEEEENS3_IJNS3_IJS6_NS4_ILi0EEEEEENS3_IJS5_EEEEEEEENS_10ViewEngineIPN7cutlass10bfloat16_tEEEEEC2ERKSF_RKSK_,($_ZN7cutlass13device_kernelIN5flash19enable_sm80_to_sm89INS1_16FlashAttnBwdSm80INS1_25CollectiveMainloopBwdSm80ILi2ELi2EN4cute5tupleIJNS5_1CILi128EEES8_NS7_ILi64EEEEEENS_10bfloat16_tEfNS_4arch4Sm80ELb0ELb1ELb1ELb1ELb0ELb0ELb0ELb0ELi2ELi4ELi4ELi4ELb0EEENS1_21CollectiveEpilogueBwdISA_SB_SD_Li256ELb1ELb0ELi2EEENS1_19SingleTileSchedulerILb1ELb0ELb0ELi128EEEEEEEEEvNT_6ParamsE$_ZN4cute3eso3ESOILb1ELb0EJNS_6LayoutINS_5tupleIJNS3_IJNS_1CILi8EEENS4_ILi1EEEEEENS4_ILi2EEEEEENS3_IJNS3_IJS6_NS4_ILi0EEEEEENS4_ILi4096EEEEEEEENS_10ViewEngineINS_8smem_ptrIPN7cutlass10bfloat16_tEEEEEEEC2ERKSE_RKSL_ - $_ZN7cutlass13device_kernelIN5flash19enable_sm80_to_sm89INS1_16FlashAttnBwdSm80INS1_25CollectiveMainloopBwdSm80ILi2ELi2EN4cute5tupleIJNS5_1CILi128EEES8_NS7_ILi64EEEEEENS_10bfloat16_tEfNS_4arch4Sm80ELb0ELb1ELb1ELb1ELb0ELb0ELb0ELb0ELi2ELi4ELi4ELi4ELb0EEENS1_21CollectiveEpilogueBwdISA_SB_SD_Li256ELb1ELb0ELi2EEENS1_19SingleTileSchedulerILb1ELb0ELb0ELi128EEEEEEEEEvNT_6ParamsE$_ZN4cute3eso3ESOILb1ELb0EJNS_6LayoutINS_5tupleIJNS3_IJNS_1CILi8EEENS4_ILi1EEEEEENS3_IJNS4_ILi4EEEEEEEEENS3_IJNS3_IJS6_NS4_ILi0EEEEEENS3_IJS5_EEEEEEEENS_10ViewEngineIPN7cutlass10bfloat16_tEEEEEC2ERKSF_RKSK_)
$_ZN7cutlass13device_kernelIN5flash19enable_sm80_to_sm89INS1_16FlashAttnBwdSm80INS1_25CollectiveMainloopBwdSm80ILi2ELi2EN4cute5tupleIJNS5_1CILi128EEES8_NS7_ILi64EEEEEENS_10bfloat16_tEfNS_4arch4Sm80ELb0ELb1ELb1ELb1ELb0ELb0ELb0ELb0ELi2ELi4ELi4ELi4ELb0EEENS1_21CollectiveEpilogueBwdISA_SB_SD_Li256ELb1ELb0ELi2EEENS1_19SingleTileSchedulerILb1ELb0ELb0ELi128EEEEEEEEEvNT_6ParamsE$_ZN4cute3eso3ESOILb1ELb0EJNS_6LayoutINS_5tupleIJNS3_IJNS_1CILi8EEENS4_ILi1EEEEEENS3_IJNS4_ILi4EEEEEEEEENS3_IJNS3_IJS6_NS4_ILi0EEEEEENS3_IJS5_EEEEEEEENS_10ViewEngineIPN7cutlass10bfloat16_tEEEEEC2ERKSF_RKSK_:
[----:B------:R-:W-:Y:S01]  /*b460*/  IADD3 R3, R25, -c[0x0][0x20], RZ ;  /* 0x8000080019037a10 */ /* 0x000fe20007ffe0ff */
[----:B------:R-:W-:Y:S01]  /*b470*/  IMAD.MOV.U32 R8, RZ, RZ, R2 ;  /* 0x000000ffff087224 */ /* 0x000fe200078e0002 */
[----:B------:R-:W-:Y:S01]  /*b480*/  MOV R9, R5 ;  /* 0x0000000500097202 */ /* 0x000fe20000000f00 */
[----:B------:R-:W-:-:S04]  /*b490*/  IMAD.MOV.U32 R5, RZ, RZ, 0x0 ;  /* 0x00000000ff057424 */ /* 0x000fc800078e00ff */
[----:B------:R1:W-:Y:S01]  /*b4a0*/  STL.64 [R3], R8 ;  /* 0x0000000803007387 */ /* 0x0003e20000100a00 */
[----:B------:R-:W-:Y:S05]  /*b4b0*/  RET.REL.NODEC R4 `(_ZN7cutlass13device_kernelIN5flash19enable_sm80_to_sm89INS1_16FlashAttnBwdSm80INS1_25CollectiveMainloopBwdSm80ILi2ELi2EN4cute5tupleIJNS5_1CILi128EEES8_NS7_ILi64EEEEEENS_10bfloat16_tEfNS_4arch4Sm80ELb0ELb1ELb1ELb1ELb0ELb0ELb0ELb0ELi2ELi4ELi4ELi4ELb0EEENS1_21CollectiveEpilogueBwdISA_SB_SD_Li256ELb1ELb0ELi2EEENS1_19SingleTileSchedulerILb1ELb0ELb0ELi128EEEEEEEEEvNT_6ParamsE) ;  /* 0xffff4b4004007950 */ /* 0x000fea0003c3ffff */
        .type           $_ZN7cutlass13device_kernelIN5flash19enable_sm80_to_sm89INS1_16FlashAttnBwdSm80INS1_25CollectiveMainloopBwdSm80ILi2ELi2EN4cute5tupleIJNS5_1CILi128EEES8_NS7_ILi64EEEEEENS_10bfloat16_tEfNS_4arch4Sm80ELb0ELb1ELb1ELb1ELb0ELb0ELb0ELb0ELi2ELi4ELi4ELi4ELb0EEENS1_21CollectiveEpilogueBwdISA_SB_SD_Li256ELb1ELb0ELi2EEENS1_19SingleTileSchedulerILb1ELb0ELb0ELi128EEEEEEEEEvNT_6ParamsE$_ZN4cute3eso3ESOILb1ELb0EJNS_6LayoutINS_5tupleIJNS3_IJNS_1CILi8EEENS4_ILi1EEEEEENS4_ILi2EEEEEENS3_IJNS3_IJS6_NS4_ILi0EEEEEENS4_ILi4096EEEEEEEENS_10ViewEngineINS_8smem_ptrIPN7cutlass10bfloat16_tEEEEEEEC2ERKSE_RKSL_,@function
        .size           $_ZN7cutlass13device_kernelIN5flash19enable_sm80_to_sm89INS1_16FlashAttnBwdSm80INS1_25CollectiveMainloopBwdSm80ILi2ELi2EN4cute5tupleIJNS5_1CILi128EEES8_NS7_ILi64EEEEEENS_10bfloat16_tEfNS_4arch4Sm80ELb0ELb1ELb1ELb1ELb0ELb0ELb0ELb0ELi2ELi4ELi4ELi4ELb0EEENS1_21CollectiveEpilogueBwdISA_SB_SD_Li256ELb1ELb0ELi2EEENS1_19SingleTileSchedulerILb1ELb0ELb0ELi128EEEEEEEEEvNT_6ParamsE$_ZN4cute3eso3ESOILb1ELb0EJNS_6LayoutINS_5tupleIJNS3_IJNS_1CILi8EEENS4_ILi1EEEEEENS4_ILi2EEEEEENS3_IJNS3_IJS6_NS4_ILi0EEEEEENS4_ILi4096EEEEEEEENS_10ViewEngineINS_8smem_ptrIPN7cutlass10bfloat16_tEEEEEEEC2ERKSE_RKSL_,($_ZN7cutlass13device_kernelIN5flash19enable_sm80_to_sm89INS1_16FlashAttnBwdSm80INS1_25CollectiveMainloopBwdSm80ILi2ELi2EN4cute5tupleIJNS5_1CILi128EEES8_NS7_ILi64EEEEEENS_10bfloat16_tEfNS_4arch4Sm80ELb0ELb1ELb1ELb1ELb0ELb0ELb0ELb0ELi2ELi4ELi4ELi4ELb0EEENS1_21CollectiveEpilogueBwdISA_SB_SD_Li256ELb1ELb0ELi2EEENS1_19SingleTileSchedulerILb1ELb0ELb0ELi128EEEEEEEEEvNT_6ParamsE$_ZN4cute3eso3ESOILb1ELb0EJNS_6LayoutINS_5tupleIJNS3_IJNS_1CILi8EEENS4_ILi1EEEEEENS4_ILi2EEEEEENS3_IJNS3_IJS6_NS4_ILi0EEEEEENS4_ILi4096EEEEEEEEiEEC2ERKSE_RKi - $_ZN7cutlass13device_kernelIN5flash19enable_sm80_to_sm89INS1_16FlashAttnBwdSm80INS1_25CollectiveMainloopBwdSm80ILi2ELi2EN4cute5tupleIJNS5_1CILi128EEES8_NS7_ILi64EEEEEENS_10bfloat16_tEfNS_4arch4Sm80ELb0ELb1ELb1ELb1ELb0ELb0ELb0ELb0ELi2ELi4ELi4ELi4ELb0EEENS1_21CollectiveEpilogueBwdISA_SB_SD_Li256ELb1ELb0ELi2EEENS1_19SingleTileSchedulerILb1ELb0ELb0ELi128EEEEEEEEEvNT_6ParamsE$_ZN4cute3eso3ESOILb1ELb0EJNS_6LayoutINS_5tupleIJNS3_IJNS_1CILi8EEENS4_ILi1EEEEEENS4_ILi2EEEEEENS3_IJNS3_IJS6_NS4_ILi0EEEEEENS4_ILi4096EEEEEEEENS_10ViewEngineINS_8smem_ptrIPN7cutlass10bfloat16_tEEEEEEEC2ERKSE_RKSL_)
$_ZN7cutlass13device_kernelIN5flash19enable_sm80_to_sm89INS1_16FlashAttnBwdSm80INS1_25CollectiveMainloopBwdSm80ILi2ELi2EN4cute5tupleIJNS5_1CILi128EEES8_NS7_ILi64EEEEEENS_10bfloat16_tEfNS_4arch4Sm80ELb0ELb1ELb1ELb1ELb0ELb0ELb0ELb0ELi2ELi4ELi4ELi4ELb0EEENS1_21CollectiveEpilogueBwdISA_SB_SD_Li256ELb1ELb0ELi2EEENS1_19SingleTileSchedulerILb1ELb0ELb0ELi128EEEEEEEEEvNT_6ParamsE$_ZN4cute3eso3ESOILb1ELb0EJNS_6LayoutINS_5tupleIJNS3_IJNS_1CILi8EEENS4_ILi1EEEEEENS4_ILi2EEEEEENS3_IJNS3_IJS6_NS4_ILi0EEEEEENS4_ILi4096EEEEEEEENS_10ViewEngineINS_8smem_ptrIPN7cutlass10bfloat16_tEEEEEEEC2ERKSE_RKSL_:
[----:B------:R-:W-:Y:S02]  /*b4c0*/  IADD3 R4, R70, -c[0x0][0x20], RZ ;  /* 0x8000080046047a10 */ /* 0x000fe40007ffe0ff */
[----:B------:R-:W-:-:S03]  /*b4d0*/  MOV R7, 0x0 ;  /* 0x0000000000077802 */ /* 0x000fc60000000f00 */
[----:B------:R1:W-:Y:S01]  /*b4e0*/  STL.64 [R4], R2 ;  /* 0x0000000204007387 */ /* 0x0003e20000100a00 */
[----:B------:R-:W-:Y:S05]  /*b4f0*/  RET.REL.NODEC R6 `(_ZN7cutlass13device_kernelIN5flash19enable_sm80_to_sm89INS1_16FlashAttnBwdSm80INS1_25CollectiveMainloopBwdSm80ILi2ELi2EN4cute5tupleIJNS5_1CILi128EEES8_NS7_ILi64EEEEEENS_10bfloat16_tEfNS_4arch4Sm80ELb0ELb1ELb1ELb1ELb0ELb0ELb0ELb0ELi2ELi4ELi4ELi4ELb0EEENS1_21CollectiveEpilogueBwdISA_SB_SD_Li256ELb1ELb0ELi2EEENS1_19SingleTileSchedulerILb1ELb0ELb0ELi128EEEEEEEEEvNT_6ParamsE) ;  /* 0xffff4b0006007950 */ /* 0x000fea0003c3ffff */
        .type           $_ZN7cutlass13device_kernelIN5flash19enable_sm80_to_sm89INS1_16FlashAttnBwdSm80INS1_25CollectiveMainloopBwdSm80ILi2ELi2EN4cute5tupleIJNS5_1CILi128EEES8_NS7_ILi64EEEEEENS_10bfloat16_tEfNS_4arch4Sm80ELb0ELb1ELb1ELb1ELb0ELb0ELb0ELb0ELi2ELi4ELi4ELi4ELb0EEENS1_21CollectiveEpilogueBwdISA_SB_SD_Li256ELb1ELb0ELi2EEENS1_19SingleTileSchedulerILb1ELb0ELb0ELi128EEEEEEEEEvNT_6ParamsE$_ZN4cute3eso3ESOILb1ELb0EJNS_6LayoutINS_5tupleIJNS3_IJNS_1CILi8EEENS4_ILi1EEEEEENS4_ILi2EEEEEENS3_IJNS3_IJS6_NS4_ILi0EEEEEENS4_ILi4096EEEEEEEEiEEC2ERKSE_RKi,@function
        .size           $_ZN7cutlass13device_kernelIN5flash19enable_sm80_to_sm89INS1_16FlashAttnBwdSm80INS1_25CollectiveMainloopBwdSm80ILi2ELi2EN4cute5tupleIJNS5_1CILi128EEES8_NS7_ILi64EEEEEENS_10bfloat16_tEfNS_4arch4Sm80ELb0ELb1ELb1ELb1ELb0ELb0ELb0ELb0ELi2ELi4ELi4ELi4ELb0EEENS1_21CollectiveEpilogueBwdISA_SB_SD_Li256ELb1ELb0ELi2EEENS1_19SingleTileSchedulerILb1ELb0ELb0ELi128EEEEEEEEEvNT_6ParamsE$_ZN4cute3eso3ESOILb1ELb0EJNS_6LayoutINS_5tupleIJNS3_IJNS_1CILi8EEENS4_ILi1EEEEEENS4_ILi2EEEEEENS3_IJNS3_IJS6_NS4_ILi0EEEEEENS4_ILi4096EEEEEEEEiEEC2ERKSE_RKi,($_ZN7cutlass13device_kernelIN5flash19enable_sm80_to_sm89INS1_16FlashAttnBwdSm80INS1_25CollectiveMainloopBwdSm80ILi2ELi2EN4cute5tupleIJNS5_1CILi128EEES8_NS7_ILi64EEEEEENS_10bfloat16_tEfNS_4arch4Sm80ELb0ELb1ELb1ELb1ELb0ELb0ELb0ELb0ELi2ELi4ELi4ELi4ELb0EEENS1_21CollectiveEpilogueBwdISA_SB_SD_Li256ELb1ELb0ELi2EEENS1_19SingleTileSchedulerILb1ELb0ELb0ELi128EEEEEEEEEvNT_6ParamsE$_ZN4cute3eso3ESOILb1ELb0EJNS_6LayoutINS_5tupleIJNS3_IJNS_1CILi8EEENS4_ILi1EEEEEENS4_ILi2EEEEEENS3_IJNS3_IJS6_NS4_ILi0EEEEEENS4_ILi64EEEEEEEENS_10ViewEngineIPN7cutlass10bfloat16_tEEEEEC2ERKSE_RKSJ_ - $_ZN7cutlass13device_kernelIN5flash19enable_sm80_to_sm89INS1_16FlashAttnBwdSm80INS1_25CollectiveMainloopBwdSm80ILi2ELi2EN4cute5tupleIJNS5_1CILi128EEES8_NS7_ILi64EEEEEENS_10bfloat16_tEfNS_4arch4Sm80ELb0ELb1ELb1ELb1ELb0ELb0ELb0ELb0ELi2ELi4ELi4ELi4ELb0EEENS1_21CollectiveEpilogueBwdISA_SB_SD_Li256ELb1ELb0ELi2EEENS1_19SingleTileSchedulerILb1ELb0ELb0ELi128EEEEEEEEEvNT_6ParamsE$_ZN4cute3eso3ESOILb1ELb0EJNS_6LayoutINS_5tupleIJNS3_IJNS_1CILi8EEENS4_ILi1EEEEEENS4_ILi2EEEEEENS3_IJNS3_IJS6_NS4_ILi0EEEEEENS4_ILi4096EEEEEEEEiEEC2ERKSE_RKi)
$_ZN7cutlass13device_kernelIN5flash19enable_sm80_to_sm89INS1_16FlashAttnBwdSm80INS1_25CollectiveMainloopBwdSm80ILi2ELi2EN4cute5tupleIJNS5_1CILi128EEES8_NS7_ILi64EEEEEENS_10bfloat16_tEfNS_4arch4Sm80ELb0ELb1ELb1ELb1ELb0ELb0ELb0ELb0ELi2ELi4ELi4ELi4ELb0EEENS1_21CollectiveEpilogueBwdISA_SB_SD_Li256ELb1ELb0ELi2EEENS1_19SingleTileSchedulerILb1ELb0ELb0ELi128EEEEEEEEEvNT_6ParamsE$_ZN4cute3eso3ESOILb1ELb0EJNS_6LayoutINS_5tupleIJNS3_IJNS_1CILi8EEENS4_ILi1EEEEEENS4_ILi2EEEEEENS3_IJNS3_IJS6_NS4_ILi0EEEEEENS4_ILi4096EEEEEEEEiEEC2ERKSE_RKi:
[----:B------:R-:W-:Y:S02]  /*b500*/  IADD3 R2, R70, -c[0x0][0x20], RZ ;  /* 0x8000080046027a10 */ /* 0x000fe40007ffe0ff */
[----:B------:R-:W-:-:S03]  /*b510*/  MOV R5, 0x0 ;  /* 0x0000000000057802 */ /* 0x000fc60000000f00 */
[----:B------:R1:W-:Y:S01]  /*b520*/  STL [R2], R3 ;  /* 0x0000000302007387 */ /* 0x0003e20000100800 */
[----:B------:R-:W-:Y:S05]  /*b530*/  RET.REL.NODEC R4 `(_ZN7cutlass13device_kernelIN5flash19enable_sm80_to_sm89INS1_16FlashAttnBwdSm80INS1_25CollectiveMainloopBwdSm80ILi2ELi2EN4cute5tupleIJNS5_1CILi128EEES8_NS7_ILi64EEEEEENS_10bfloat16_tEfNS_4arch4Sm80ELb0ELb1ELb1ELb1ELb0ELb0ELb0ELb0ELi2ELi4ELi4ELi4ELb0EEENS1_21CollectiveEpilogueBwdISA_SB_SD_Li256ELb1ELb0ELi2EEENS1_19SingleTileSchedulerILb1ELb0ELb0ELi128EEEEEEEEEvNT_6ParamsE) ;  /* 0xffff4ac004007950 */ /* 0x000fea0003c3ffff */
        .type           $_ZN7cutlass13device_kernelIN5flash19enable_sm80_to_sm89INS1_16FlashAttnBwdSm80INS1_25CollectiveMainloopBwdSm80ILi2ELi2EN4cute5tupleIJNS5_1CILi128EEES8_NS7_ILi64EEEEEENS_10bfloat16_tEfNS_4arch4Sm80ELb0ELb1ELb1ELb1ELb0ELb0ELb0ELb0ELi2ELi4ELi4ELi4ELb0EEENS1_21CollectiveEpilogueBwdISA_SB_SD_Li256ELb1ELb0ELi2EEENS1_19SingleTileSchedulerILb1ELb0ELb0ELi128EEEEEEEEEvNT_6ParamsE$_ZN4cute3eso3ESOILb1ELb0EJNS_6LayoutINS_5tupleIJNS3_IJNS_1CILi8EEENS4_ILi1EEEEEENS4_ILi2EEEEEENS3_IJNS3_IJS6_NS4_ILi0EEEEEENS4_ILi64EEEEEEEENS_10ViewEngineIPN7cutlass10bfloat16_tEEEEEC2ERKSE_RKSJ_,@function
        .size           $_ZN7cutlass13device_kernelIN5flash19enable_sm80_to_sm89INS1_16FlashAttnBwdSm80INS1_25CollectiveMainloopBwdSm80ILi2ELi2EN4cute5tupleIJNS5_1CILi128EEES8_NS7_ILi64EEEEEENS_10bfloat16_tEfNS_4arch4Sm80ELb0ELb1ELb1ELb1ELb0ELb0ELb0ELb0ELi2ELi4ELi4ELi4ELb0EEENS1_21CollectiveEpilogueBwdISA_SB_SD_Li256ELb1ELb0ELi2EEENS1_19SingleTileSchedulerILb1ELb0ELb0ELi128EEEEEEEEEvNT_6ParamsE$_ZN4cute3eso3ESOILb1ELb0EJNS_6LayoutINS_5tupleIJNS3_IJNS_1CILi8EEENS4_ILi1EEEEEENS4_ILi2EEEEEENS3_IJNS3_IJS6_NS4_ILi0EEEEEENS4_ILi64EEEEEEEENS_10ViewEngineIPN7cutlass10bfloat16_tEEEEEC2ERKSE_RKSJ_,($_ZN7cutlass13device_kernelIN5flash19enable_sm80_to_sm89INS1_16FlashAttnBwdSm80INS1_25CollectiveMainloopBwdSm80ILi2ELi2EN4cute5tupleIJNS5_1CILi128EEES8_NS7_ILi64EEEEEENS_10bfloat16_tEfNS_4arch4Sm80ELb0ELb1ELb1ELb1ELb0ELb0ELb0ELb0ELi2ELi4ELi4ELi4ELb0EEENS1_21CollectiveEpilogueBwdISA_SB_SD_Li256ELb1ELb0ELi2EEENS1_19SingleTileSchedulerILb1ELb0ELb0ELi128EEEEEEEEEvNT_6ParamsE$_ZN4cute3eso3ESOILb1ELb0EJNS_6LayoutINS_5tupleIJNS3_IJNS_1CILi8EEENS4_ILi1EEEEEENS4_ILi2EEEEEENS3_IJNS3_IJS6_NS4_ILi0EEEEEENS4_ILi64EEEEEEEEiEEC2ERKSE_RKi - $_ZN7cutlass13device_kernelIN5flash19enable_sm80_to_sm89INS1_16FlashAttnBwdSm80INS1_25CollectiveMainloopBwdSm80ILi2ELi2EN4cute5tupleIJNS5_1CILi128EEES8_NS7_ILi64EEEEEENS_10bfloat16_tEfNS_4arch4Sm80ELb0ELb1ELb1ELb1ELb0ELb0ELb0ELb0ELi2ELi4ELi4ELi4ELb0EEENS1_21CollectiveEpilogueBwdISA_SB_SD_Li256ELb1ELb0ELi2EEENS1_19SingleTileSchedulerILb1ELb0ELb0ELi128EEEEEEEEEvNT_6ParamsE$_ZN4cute3eso3ESOILb1ELb0EJNS_6LayoutINS_5tupleIJNS3_IJNS_1CILi8EEENS4_ILi1EEEEEENS4_ILi2EEEEEENS3_IJNS3_IJS6_NS4_ILi0EEEEEENS4_ILi64EEEEEEEENS_10ViewEngineIPN7cutlass10bfloat16_tEEEEEC2ERKSE_RKSJ_)
$_ZN7cutlass13device_kernelIN5flash19enable_sm80_to_sm89INS1_16FlashAttnBwdSm80INS1_25CollectiveMainloopBwdSm80ILi2ELi2EN4cute5tupleIJNS5_1CILi128EEES8_NS7_ILi64EEEEEENS_10bfloat16_tEfNS_4arch4Sm80ELb0ELb1ELb1ELb1ELb0ELb0ELb0ELb0ELi2ELi4ELi4ELi4ELb0EEENS1_21CollectiveEpilogueBwdISA_SB_SD_Li256ELb1ELb0ELi2EEENS1_19SingleTileSchedulerILb1ELb0ELb0ELi128EEEEEEEEEvNT_6ParamsE$_ZN4cute3eso3ESOILb1ELb0EJNS_6LayoutINS_5tupleIJNS3_IJNS_1CILi8EEENS4_ILi1EEEEEENS4_ILi2EEEEEENS3_IJNS3_IJS6_NS4_ILi0EEEEEENS4_ILi64EEEEEEEENS_10ViewEngineIPN7cutlass10bfloat16_tEEEEEC2ERKSE_RKSJ_:
[----:B------:R-:W-:Y:S01]  /*b540*/  IADD3 R2, R25, -c[0x0][0x20], RZ ;  /* 0x8000080019027a10 */ /* 0x000fe20007ffe0ff */
[----:B------:R-:W-:Y:S01]  /*b550*/  IMAD.MOV.U32 R9, RZ, RZ, R3 ;  /* 0x000000ffff097224 */ /* 0x000fe200078e0003 */
[----:B------:R-:W-:-:S04]  /*b560*/  MOV R7, 0x0 ;  /* 0x0000000000077802 */ /* 0x000fc80000000f00 */
[----:B------:R1:W-:Y:S01]  /*b570*/  STL.64 [R2], R8 ;  /* 0x0000000802007387 */ /* 0x0003e20000100a00 */
[----:B------:R-:W-:Y:S05]  /*b580*/  RET.REL.NODEC R6 `(_ZN7cutlass13device_kernelIN5flash19enable_sm80_to_sm89INS1_16FlashAttnBwdSm80INS1_25CollectiveMainloopBwdSm80ILi2ELi2EN4cute5tupleIJNS5_1CILi128EEES8_NS7_ILi64EEEEEENS_10bfloat16_tEfNS_4arch4Sm80ELb0ELb1ELb1ELb1ELb0ELb0ELb0ELb0ELi2ELi4ELi4ELi4ELb0EEENS1_21CollectiveEpilogueBwdISA_SB_SD_Li256ELb1ELb0ELi2EEENS1_19SingleTileSchedulerILb1ELb0ELb0ELi128EEEEEEEEEvNT_6ParamsE) ;  /* 0xffff4a7006007950 */ /* 0x000fea0003c3ffff */
        .type           $_ZN7cutlass13device_kernelIN5flash19enable_sm80_to_sm89INS1_16FlashAttnBwdSm80INS1_25CollectiveMainloopBwdSm80ILi2ELi2EN4cute5tupleIJNS5_1CILi128EEES8_NS7_ILi64EEEEEENS_10bfloat16_tEfNS_4arch4Sm80ELb0ELb1ELb1ELb1ELb0ELb0ELb0ELb0ELi2ELi4ELi4ELi4ELb0EEENS1_21CollectiveEpilogueBwdISA_SB_SD_Li256ELb1ELb0ELi2EEENS1_19SingleTileSchedulerILb1ELb0ELb0ELi128EEEEEEEEEvNT_6ParamsE$_ZN4cute3eso3ESOILb1ELb0EJNS_6LayoutINS_5tupleIJNS3_IJNS_1CILi8EEENS4_ILi1EEEEEENS4_ILi2EEEEEENS3_IJNS3_IJS6_NS4_ILi0EEEEEENS4_ILi64EEEEEEEEiEEC2ERKSE_RKi,@function
        .size           $_ZN7cutlass13device_kernelIN5flash19enable_sm80_to_sm89INS1_16FlashAttnBwdSm80INS1_25CollectiveMainloopBwdSm80ILi2ELi2EN4cute5tupleIJNS5_1CILi128EEES8_NS7_ILi64EEEEEENS_10bfloat16_tEfNS_4arch4Sm80ELb0ELb1ELb1ELb1ELb0ELb0ELb0ELb0ELi2ELi4ELi4ELi4ELb0EEENS1_21CollectiveEpilogueBwdISA_SB_SD_Li256ELb1ELb0ELi2EEENS1_19SingleTileSchedulerILb1ELb0ELb0ELi128EEEEEEEEEvNT_6ParamsE$_ZN4cute3eso3ESOILb1ELb0EJNS_6LayoutINS_5tupleIJNS3_IJNS_1CILi8EEENS4_ILi1EEEEEENS4_ILi2EEEEEENS3_IJNS3_IJS6_NS4_ILi0EEEEEENS4_ILi64EEEEEEEEiEEC2ERKSE_RKi,($_ZN7cutlass13device_kernelIN5flash19enable_sm80_to_sm89INS1_16FlashAttnBwdSm80INS1_25CollectiveMainloopBwdSm80ILi2ELi2EN4cute5tupleIJNS5_1CILi128EEES8_NS7_ILi64EEEEEENS_10bfloat16_tEfNS_4arch4Sm80ELb0ELb1ELb1ELb1ELb0ELb0ELb0ELb0ELi2ELi4ELi4ELi4ELb0EEENS1_21CollectiveEpilogueBwdISA_SB_SD_Li256ELb1ELb0ELi2EEENS1_19SingleTileSchedulerILb1ELb0ELb0ELi128EEEEEEEEEvNT_6ParamsE$_ZN4cute3eso3ESOILb1ELb0EJNS_6LayoutINS_5tupleIJNS3_IJNS_1CILi8EEENS4_ILi1EEEEEENS4_ILi2EEEEEENS3_IJNS3_IJS6_NS4_ILi0EEEEEENS4_ILi8192EEEEEEEENS_10ViewEngineINS_8smem_ptrIPN7cutlass10bfloat16_tEEEEEEEC2ERKSE_RKSL_ - $_ZN7cutlass13device_kernelIN5flash19enable_sm80_to_sm89INS1_16FlashAttnBwdSm80INS1_25CollectiveMainloopBwdSm80ILi2ELi2EN4cute5tupleIJNS5_1CILi128EEES8_NS7_ILi64EEEEEENS_10bfloat16_tEfNS_4arch4Sm80ELb0ELb1ELb1ELb1ELb0ELb0ELb0ELb0ELi2ELi4ELi4ELi4ELb0EEENS1_21CollectiveEpilogueBwdISA_SB_SD_Li256ELb1ELb0ELi2EEENS1_19SingleTileSchedulerILb1ELb0ELb0ELi128EEEEEEEEEvNT_6ParamsE$_ZN4cute3eso3ESOILb1ELb0EJNS_6LayoutINS_5tupleIJNS3_IJNS_1CILi8EEENS4_ILi1EEEEEENS4_ILi2EEEEEENS3_IJNS3_IJS6_NS4_ILi0EEEEEENS4_ILi64EEEEEEEEiEEC2ERKSE_RKi)
$_ZN7cutlass13device_kernelIN5flash19enable_sm80_to_sm89INS1_16FlashAttnBwdSm80INS1_25CollectiveMainloopBwdSm80ILi2ELi2EN4cute5tupleIJNS5_1CILi128EEES8_NS7_ILi64EEEEEENS_10bfloat16_tEfNS_4arch4Sm80ELb0ELb1ELb1ELb1ELb0ELb0ELb0ELb0ELi2ELi4ELi4ELi4ELb0EEENS1_21CollectiveEpilogueBwdISA_SB_SD_Li256ELb1ELb0ELi2EEENS1_19SingleTileSchedulerILb1ELb0ELb0ELi128EEEEEEEEEvNT_6ParamsE$_ZN4cute3eso3ESOILb1ELb0EJNS_6LayoutINS_5tupleIJNS3_IJNS_1CILi8EEENS4_ILi1EEEEEENS4_ILi2EEEEEENS3_IJNS3_IJS6_NS4_ILi0EEEEEENS4_ILi64EEEEEEEEiEEC2ERKSE_RKi:
[----:B------:R-:W-:Y:S02]  /*b590*/  IADD3 R2, R25, -c[0x0][0x20], RZ ;  /* 0x8000080019027a10 */ /* 0x000fe40007ffe0ff */
[----:B------:R-:W-:-:S03]  /*b5a0*/  MOV R7, 0x0 ;  /* 0x0000000000077802 */ /* 0x000fc60000000f00 */
[----:B------:R1:W-:Y:S01]  /*b5b0*/  STL [R2], R3 ;  /* 0x0000000302007387 */ /* 0x0003e20000100800 */
[----:B------:R-:W-:Y:S05]  /*b5c0*/  RET.REL.NODEC R6 `(_ZN7cutlass13device_kernelIN5flash19enable_sm80_to_sm89INS1_16FlashAttnBwdSm80INS1_25CollectiveMainloopBwdSm80ILi2ELi2EN4cute5tupleIJNS5_1CILi128EEES8_NS7_ILi64EEEEEENS_10bfloat16_tEfNS_4arch4Sm80ELb0ELb1ELb1ELb1ELb0ELb0ELb0ELb0ELi2ELi4ELi4ELi4ELb0EEENS1_21CollectiveEpilogueBwdISA_SB_SD_Li256ELb1ELb0ELi2EEENS1_19SingleTileSchedulerILb1ELb0ELb0ELi128EEEEEEEEEvNT_6ParamsE) ;  /* 0xffff4a3006007950 */ /* 0x000fea0003c3ffff */
        .type           $_ZN7cutlass13device_kernelIN5flash19enable_sm80_to_sm89INS1_16FlashAttnBwdSm80INS1_25CollectiveMainloopBwdSm80ILi2ELi2EN4cute5tupleIJNS5_1CILi128EEES8_NS7_ILi64EEEEEENS_10bfloat16_tEfNS_4arch4Sm80ELb0ELb1ELb1ELb1ELb0ELb0ELb0ELb0ELi2ELi4ELi4ELi4ELb0EEENS1_21CollectiveEpilogueBwdISA_SB_SD_Li256ELb1ELb0ELi2EEENS1_19SingleTileSchedulerILb1ELb0ELb0ELi128EEEEEEEEEvNT_6ParamsE$_ZN4cute3eso3ESOILb1ELb0EJNS_6LayoutINS_5tupleIJNS3_IJNS_1CILi8EEENS4_ILi1EEEEEENS4_ILi2EEEEEENS3_IJNS3_IJS6_NS4_ILi0EEEEEENS4_ILi8192EEEEEEEENS_10ViewEngineINS_8smem_ptrIPN7cutlass10bfloat16_tEEEEEEEC2ERKSE_RKSL_,@function
        .size           $_ZN7cutlass13device_kernelIN5flash19enable_sm80_to_sm89INS1_16FlashAttnBwdSm80INS1_25CollectiveMainloopBwdSm80ILi2ELi2EN4cute5tupleIJNS5_1CILi128EEES8_NS7_ILi64EEEEEENS_10bfloat16_tEfNS_4arch4Sm80ELb0ELb1ELb1ELb1ELb0ELb0ELb0ELb0ELi2ELi4ELi4ELi4ELb0EEENS1_21CollectiveEpilogueBwdISA_SB_SD_Li256ELb1ELb0ELi2EEENS1_19SingleTileSchedulerILb1ELb0ELb0ELi128EEEEEEEEEvNT_6ParamsE$_ZN4cute3eso3ESOILb1ELb0EJNS_6LayoutINS_5tupleIJNS3_IJNS_1CILi8EEENS4_ILi1EEEEEENS4_ILi2EEEEEENS3_IJNS3_IJS6_NS4_ILi0EEEEEENS4_ILi8192EEEEEEEENS_10ViewEngineINS_8smem_ptrIPN7cutlass10bfloat16_tEEEEEEEC2ERKSE_RKSL_,($_ZN7cutlass13device_kernelIN5flash19enable_sm80_to_sm89INS1_16FlashAttnBwdSm80INS1_25CollectiveMainloopBwdSm80ILi2ELi2EN4cute5tupleIJNS5_1CILi128EEES8_NS7_ILi64EEEEEENS_10bfloat16_tEfNS_4arch4Sm80ELb0ELb1ELb1ELb1ELb0ELb0ELb0ELb0ELi2ELi4ELi4ELi4ELb0EEENS1_21CollectiveEpilogueBwdISA_SB_SD_Li256ELb1ELb0ELi2EEENS1_19SingleTileSchedulerILb1ELb0ELb0ELi128EEEEEEEEEvNT_6ParamsE$_ZN4cute3eso3ESOILb1ELb0EJNS_6LayoutINS_5tupleIJNS3_IJNS_1CILi8EEENS4_ILi1EEEEEENS4_ILi2EEEEEENS3_IJNS3_IJS6_NS4_ILi0EEEEEENS4_ILi8192EEEEEEEEiEEC2ERKSE_RKi - $_ZN7cutlass13device_kernelIN5flash19enable_sm80_to_sm89INS1_16FlashAttnBwdSm80INS1_25CollectiveMainloopBwdSm80ILi2ELi2EN4cute5tupleIJNS5_1CILi128EEES8_NS7_ILi64EEEEEENS_10bfloat16_tEfNS_4arch4Sm80ELb0ELb1ELb1ELb1ELb0ELb0ELb0ELb0ELi2ELi4ELi4ELi4ELb0EEENS1_21CollectiveEpilogueBwdISA_SB_SD_Li256ELb1ELb0ELi2EEENS1_19SingleTileSchedulerILb1ELb0ELb0ELi128EEEEEEEEEvNT_6ParamsE$_ZN4cute3eso3ESOILb1ELb0EJNS_6LayoutINS_5tupleIJNS3_IJNS_1CILi8EEENS4_ILi1EEEEEENS4_ILi2EEEEEENS3_IJNS3_IJS6_NS4_ILi0EEEEEENS4_ILi8192EEEEEEEENS_10ViewEngineINS_8smem_ptrIPN7cutlass10bfloat16_tEEEEEEEC2ERKSE_RKSL_)
$_ZN7cutlass13device_kernelIN5flash19enable_sm80_to_sm89INS1_16FlashAttnBwdSm80INS1_25CollectiveMainloopBwdSm80ILi2ELi2EN4cute5tupleIJNS5_1CILi128EEES8_NS7_ILi64EEEEEENS_10bfloat16_tEfNS_4arch4Sm80ELb0ELb1ELb1ELb1ELb0ELb0ELb0ELb0ELi2ELi4ELi4ELi4ELb0EEENS1_21CollectiveEpilogueBwdISA_SB_SD_Li256ELb1ELb0ELi2EEENS1_19SingleTileSchedulerILb1ELb0ELb0ELi128EEEEEEEEEvNT_6ParamsE$_ZN4cute3eso3ESOILb1ELb0EJNS_6LayoutINS_5tupleIJNS3_IJNS_1CILi8EEENS4_ILi1EEEEEENS4_ILi2EEEEEENS3_IJNS3_IJS6_NS4_ILi0EEEEEENS4_ILi8192EEEEEEEENS_10ViewEngineINS_8smem_ptrIPN7cutlass10bfloat16_tEEEEEEEC2ERKSE_RKSL_:
[----:B------:R-:W-:Y:S02]  /*b5d0*/  IADD3 R4, R25, -c[0x0][0x20], RZ ;  /* 0x8000080019047a10 */ /* 0x000fe40007ffe0ff */
[----:B------:R-:W-:-:S03]  /*b5e0*/  MOV R7, 0x0 ;  /* 0x0000000000077802 */ /* 0x000fc60000000f00 */
[----:B------:R1:W-:Y:S01]  /*b5f0*/  STL.64 [R4], R2 ;  /* 0x0000000204007387 */ /* 0x0003e20000100a00 */
[----:B------:R-:W-:Y:S05]  /*b600*/  RET.REL.NODEC R6 `(_ZN7cutlass13device_kernelIN5flash19enable_sm80_to_sm89INS1_16FlashAttnBwdSm80INS1_25CollectiveMainloopBwdSm80ILi2ELi2EN4cute5tupleIJNS5_1CILi128EEES8_NS7_ILi64EEEEEENS_10bfloat16_tEfNS_4arch4Sm80ELb0ELb1ELb1ELb1ELb0ELb0ELb0ELb0ELi2ELi4ELi4ELi4ELb0EEENS1_21CollectiveEpilogueBwdISA_SB_SD_Li256ELb1ELb0ELi2EEENS1_19SingleTileSchedulerILb1ELb0ELb0ELi128EEEEEEEEEvNT_6ParamsE) ;  /* 0xffff49f006007950 */ /* 0x000fea0003c3ffff */
        .type           $_ZN7cutlass13device_kernelIN5flash19enable_sm80_to_sm89INS1_16FlashAttnBwdSm80INS1_25CollectiveMainloopBwdSm80ILi2ELi2EN4cute5tupleIJNS5_1CILi128EEES8_NS7_ILi64EEEEEENS_10bfloat16_tEfNS_4arch4Sm80ELb0ELb1ELb1ELb1ELb0ELb0ELb0ELb0ELi2ELi4ELi4ELi4ELb0EEENS1_21CollectiveEpilogueBwdISA_SB_SD_Li256ELb1ELb0ELi2EEENS1_19SingleTileSchedulerILb1ELb0ELb0ELi128EEEEEEEEEvNT_6ParamsE$_ZN4cute3eso3ESOILb1ELb0EJNS_6LayoutINS_5tupleIJNS3_IJNS_1CILi8EEENS4_ILi1EEEEEENS4_ILi2EEEEEENS3_IJNS3_IJS6_NS4_ILi0EEEEEENS4_ILi8192EEEEEEEEiEEC2ERKSE_RKi,@function
        .size           $_ZN7cutlass13device_kernelIN5flash19enable_sm80_to_sm89INS1_16FlashAttnBwdSm80INS1_25CollectiveMainloopBwdSm80ILi2ELi2EN4cute5tupleIJNS5_1CILi128EEES8_NS7_ILi64EEEEEENS_10bfloat16_tEfNS_4arch4Sm80ELb0ELb1ELb1ELb1ELb0ELb0ELb0ELb0ELi2ELi4ELi4ELi4ELb0EEENS1_21CollectiveEpilogueBwdISA_SB_SD_Li256ELb1ELb0ELi2EEENS1_19SingleTileSchedulerILb1ELb0ELb0ELi128EEEEEEEEEvNT_6ParamsE$_ZN4cute3eso3ESOILb1ELb0EJNS_6LayoutINS_5tupleIJNS3_IJNS_1CILi8EEENS4_ILi1EEEEEENS4_ILi2EEEEEENS3_IJNS3_IJS6_NS4_ILi0EEEEEENS4_ILi8192EEEEEEEEiEEC2ERKSE_RKi,($_ZN7cutlass13device_kernelIN5flash19enable_sm80_to_sm89INS1_16FlashAttnBwdSm80INS1_25CollectiveMainloopBwdSm80ILi2ELi2EN4cute5tupleIJNS5_1CILi128EEES8_NS7_ILi64EEEEEENS_10bfloat16_tEfNS_4arch4Sm80ELb0ELb1ELb1ELb1ELb0ELb0ELb0ELb0ELi2ELi4ELi4ELi4ELb0EEENS1_21CollectiveEpilogueBwdISA_SB_SD_Li256ELb1ELb0ELi2EEENS1_19SingleTileSchedulerILb1ELb0ELb0ELi128EEEEEEEEEvNT_6ParamsE$_ZN4cute3eso3ESOILb1ELb0EJNS_6LayoutINS_5tupleIJNS3_IJNS_1CILi8EEENS4_ILi1EEEEEENS4_ILi2EEEEEENS3_IJNS3_IJS6_NS4_ILi0EEEEEES5_EEEEENS_10ViewEngineIPN7cutlass10bfloat16_tEEEEEC2ERKSD_RKSI_ - $_ZN7cutlass13device_kernelIN5flash19enable_sm80_to_sm89INS1_16FlashAttnBwdSm80INS1_25CollectiveMainloopBwdSm80ILi2ELi2EN4cute5tupleIJNS5_1CILi128EEES8_NS7_ILi64EEEEEENS_10bfloat16_tEfNS_4arch4Sm80ELb0ELb1ELb1ELb1ELb0ELb0ELb0ELb0ELi2ELi4ELi4ELi4ELb0EEENS1_21CollectiveEpilogueBwdISA_SB_SD_Li256ELb1ELb0ELi2EEENS1_19SingleTileSchedulerILb1ELb0ELb0ELi128EEEEEEEEEvNT_6ParamsE$_ZN4cute3eso3ESOILb1ELb0EJNS_6LayoutINS_5tupleIJNS3_IJNS_1CILi8EEENS4_ILi1EEEEEENS4_ILi2EEEEEENS3_IJNS3_IJS6_NS4_ILi0EEEEEENS4_ILi8192EEEEEEEEiEEC2ERKSE_RKi)
$_ZN7cutlass13device_kernelIN5flash19enable_sm80_to_sm89INS1_16FlashAttnBwdSm80INS1_25CollectiveMainloopBwdSm80ILi2ELi2EN4cute5tupleIJNS5_1CILi128EEES8_NS7_ILi64EEEEEENS_10bfloat16_tEfNS_4arch4Sm80ELb0ELb1ELb1ELb1ELb0ELb0ELb0ELb0ELi2ELi4ELi4ELi4ELb0EEENS1_21CollectiveEpilogueBwdISA_SB_SD_Li256ELb1ELb0ELi2EEENS1_19SingleTileSchedulerILb1ELb0ELb0ELi128EEEEEEEEEvNT_6ParamsE$_ZN4cute3eso3ESOILb1ELb0EJNS_6LayoutINS_5tupleIJNS3_IJNS_1CILi8EEENS4_ILi1EEEEEENS4_ILi2EEEEEENS3_IJNS3_IJS6_NS4_ILi0EEEEEENS4_ILi8192EEEEEEEEiEEC2ERKSE_RKi:
[----:B------:R-:W-:Y:S02]  /*b610*/  IADD3 R2, R25, -c[0x0][0x20], RZ ;  /* 0x8000080019027a10 */ /* 0x000fe40007ffe0ff */
[----:B------:R-:W-:-:S03]  /*b620*/  MOV R5, 0x0 ;  /* 0x0000000000057802 */ /* 0x000fc60000000f00 */
[----:B------:R1:W-:Y:S01]  /*b630*/  STL [R2], R3 ;  /* 0x0000000302007387 */ /* 0x0003e20000100800 */
[----:B------:R-:W-:Y:S05]  /*b640*/  RET.REL.NODEC R4 `(_ZN7cutlass13device_kernelIN5flash19enable_sm80_to_sm89INS1_16FlashAttnBwdSm80INS1_25CollectiveMainloopBwdSm80ILi2ELi2EN4cute5tupleIJNS5_1CILi128EEES8_NS7_ILi64EEEEEENS_10bfloat16_tEfNS_4arch4Sm80ELb0ELb1ELb1ELb1ELb0ELb0ELb0ELb0ELi2ELi4ELi4ELi4ELb0EEENS1_21CollectiveEpilogueBwdISA_SB_SD_Li256ELb1ELb0ELi2EEENS1_19SingleTileSchedulerILb1ELb0ELb0ELi128EEEEEEEEEvNT_6ParamsE) ;  /* 0xffff49b004007950 */ /* 0x000fea0003c3ffff */
        .type           $_ZN7cutlass13device_kernelIN5flash19enable_sm80_to_sm89INS1_16FlashAttnBwdSm80INS1_25CollectiveMainloopBwdSm80ILi2ELi2EN4cute5tupleIJNS5_1CILi128EEES8_NS7_ILi64EEEEEENS_10bfloat16_tEfNS_4arch4Sm80ELb0ELb1ELb1ELb1ELb0ELb0ELb0ELb0ELi2ELi4ELi4ELi4ELb0EEENS1_21CollectiveEpilogueBwdISA_SB_SD_Li256ELb1ELb0ELi2EEENS1_19SingleTileSchedulerILb1ELb0ELb0ELi128EEEEEEEEEvNT_6ParamsE$_ZN4cute3eso3ESOILb1ELb0EJNS_6LayoutINS_5tupleIJNS3_IJNS_1CILi8EEENS4_ILi1EEEEEENS4_ILi2EEEEEENS3_IJNS3_IJS6_NS4_ILi0EEEEEES5_EEEEENS_10ViewEngineIPN7cutlass10bfloat16_tEEEEEC2ERKSD_RKSI_,@function
        .size           $_ZN7cutlass13device_kernelIN5flash19enable_sm80_to_sm89INS1_16FlashAttnBwdSm80INS1_25CollectiveMainloopBwdSm80ILi2ELi2EN4cute5tupleIJNS5_1CILi128EEES8_NS7_ILi64EEEEEENS_10bfloat16_tEfNS_4arch4Sm80ELb0ELb1ELb1ELb1ELb0ELb0ELb0ELb0ELi2ELi4ELi4ELi4ELb0EEENS1_21CollectiveEpilogueBwdISA_SB_SD_Li256ELb1ELb0ELi2EEENS1_19SingleTileSchedulerILb1ELb0ELb0ELi128EEEEEEEEEvNT_6ParamsE$_ZN4cute3eso3ESOILb1ELb0EJNS_6LayoutINS_5tupleIJNS3_IJNS_1CILi8EEENS4_ILi1EEEEEENS4_ILi2EEEEEENS3_IJNS3_IJS6_NS4_ILi0EEEEEES5_EEEEENS_10ViewEngineIPN7cutlass10bfloat16_tEEEEEC2ERKSD_RKSI_,($_ZN7cutlass13device_kernelIN5flash19enable_sm80_to_sm89INS1_16FlashAttnBwdSm80INS1_25CollectiveMainloopBwdSm80ILi2ELi2EN4cute5tupleIJNS5_1CILi128EEES8_NS7_ILi64EEEEEENS_10bfloat16_tEfNS_4arch4Sm80ELb0ELb1ELb1ELb1ELb0ELb0ELb0ELb0ELi2ELi4ELi4ELi4ELb0EEENS1_21CollectiveEpilogueBwdISA_SB_SD_Li256ELb1ELb0ELi2EEENS1_19SingleTileSchedulerILb1ELb0ELb0ELi128EEEEEEEEEvNT_6ParamsE$_ZN4cute3eso3ESOILb1ELb0EJNS_6LayoutINS_5tupleIJNS3_IJNS_1CILi8EEENS4_ILi1EEEEEENS4_ILi2EEEEEENS3_IJNS3_IJS6_NS4_ILi0EEEEEES5_EEEEEiEEC2ERKSD_RKi - $_ZN7cutlass13device_kernelIN5flash19enable_sm80_to_sm89INS1_16FlashAttnBwdSm80INS1_25CollectiveMainloopBwdSm80ILi2ELi2EN4cute5tupleIJNS5_1CILi128EEES8_NS7_ILi64EEEEEENS_10bfloat16_tEfNS_4arch4Sm80ELb0ELb1ELb1ELb1ELb0ELb0ELb0ELb0ELi2ELi4ELi4ELi4ELb0EEENS1_21CollectiveEpilogueBwdISA_SB_SD_Li256ELb1ELb0ELi2EEENS1_19SingleTileSchedulerILb1ELb0ELb0ELi128EEEEEEEEEvNT_6ParamsE$_ZN4cute3eso3ESOILb1ELb0EJNS_6LayoutINS_5tupleIJNS3_IJNS_1CILi8EEENS4_ILi1EEEEEENS4_ILi2EEEEEENS3_IJNS3_IJS6_NS4_ILi0EEEEEES5_EEEEENS_10ViewEngineIPN7cutlass10bfloat16_tEEEEEC2ERKSD_RKSI_)
$_ZN7cutlass13device_kernelIN5flash19enable_sm80_to_sm89INS1_16FlashAttnBwdSm80INS1_25CollectiveMainloopBwdSm80ILi2ELi2EN4cute5tupleIJNS5_1CILi128EEES8_NS7_ILi64EEEEEENS_10bfloat16_tEfNS_4arch4Sm80ELb0ELb1ELb1ELb1ELb0ELb0ELb0ELb0ELi2ELi4ELi4ELi4ELb0EEENS1_21CollectiveEpilogueBwdISA_SB_SD_Li256ELb1ELb0ELi2EEENS1_19SingleTileSchedulerILb1ELb0ELb0ELi128EEEEEEEEEvNT_6ParamsE$_ZN4cute3eso3ESOILb1ELb0EJNS_6LayoutINS_5tupleIJNS3_IJNS_1CILi8EEENS4_ILi1EEEEEENS4_ILi2EEEEEENS3_IJNS3_IJS6_NS4_ILi0EEEEEES5_EEEEENS_10ViewEngineIPN7cutlass10bfloat16_tEEEEEC2ERKSD_RKSI_:
[----:B------:R-:W-:Y:S01]  /*b650*/  IADD3 R3, R70, -c[0x0][0x20], RZ ;  /* 0x8000080046037a10 */ /* 0x000fe20007ffe0ff */
[----:B------:R-:W-:Y:S01]  /*b660*/  IMAD.MOV.U32 R8, RZ, RZ, R2 ;  /* 0x000000ffff087224 */ /* 0x000fe200078e0002 */
[----:B------:R-:W-:Y:S01]  /*b670*/  MOV R9, R7 ;  /* 0x0000000700097202 */ /* 0x000fe20000000f00 */
[----:B------:R-:W-:-:S04]  /*b680*/  IMAD.MOV.U32 R7, RZ, RZ, 0x0 ;  /* 0x00000000ff077424 */ /* 0x000fc800078e00ff */
[----:B------:R1:W-:Y:S01]  /*b690*/  STL.64 [R3], R8 ;  /* 0x0000000803007387 */ /* 0x0003e20000100a00 */
[----:B------:R-:W-:Y:S05]  /*b6a0*/  RET.REL.NODEC R6 `(_ZN7cutlass13device_kernelIN5flash19enable_sm80_to_sm89INS1_16FlashAttnBwdSm80INS1_25CollectiveMainloopBwdSm80ILi2ELi2EN4cute5tupleIJNS5_1CILi128EEES8_NS7_ILi64EEEEEENS_10bfloat16_tEfNS_4arch4Sm80ELb0ELb1ELb1ELb1ELb0ELb0ELb0ELb0ELi2ELi4ELi4ELi4ELb0EEENS1_21CollectiveEpilogueBwdISA_SB_SD_Li256ELb1ELb0ELi2EEENS1_19SingleTileSchedulerILb1ELb0ELb0ELi128EEEEEEEEEvNT_6ParamsE) ;  /* 0xffff495006007950 */ /* 0x000fea0003c3ffff */
        .type           $_ZN7cutlass13device_kernelIN5flash19enable_sm80_to_sm89INS1_16FlashAttnBwdSm80INS1_25CollectiveMainloopBwdSm80ILi2ELi2EN4cute5tupleIJNS5_1CILi128EEES8_NS7_ILi64EEEEEENS_10bfloat16_tEfNS_4arch4Sm80ELb0ELb1ELb1ELb1ELb0ELb0ELb0ELb0ELi2ELi4ELi4ELi4ELb0EEENS1_21CollectiveEpilogueBwdISA_SB_SD_Li256ELb1ELb0ELi2EEENS1_19SingleTileSchedulerILb1ELb0ELb0ELi128EEEEEEEEEvNT_6ParamsE$_ZN4cute3eso3ESOILb1ELb0EJNS_6LayoutINS_5tupleIJNS3_IJNS_1CILi8EEENS4_ILi1EEEEEENS4_ILi2EEEEEENS3_IJNS3_IJS6_NS4_ILi0EEEEEES5_EEEEEiEEC2ERKSD_RKi,@function
        .size           $_ZN7cutlass13device_kernelIN5flash19enable_sm80_to_sm89INS1_16FlashAttnBwdSm80INS1_25CollectiveMainloopBwdSm80ILi2ELi2EN4cute5tupleIJNS5_1CILi128EEES8_NS7_ILi64EEEEEENS_10bfloat16_tEfNS_4arch4Sm80ELb0ELb1ELb1ELb1ELb0ELb0ELb0ELb0ELi2ELi4ELi4ELi4ELb0EEENS1_21CollectiveEpilogueBwdISA_SB_SD_Li256ELb1ELb0ELi2EEENS1_19SingleTileSchedulerILb1ELb0ELb0ELi128EEEEEEEEEvNT_6ParamsE$_ZN4cute3eso3ESOILb1ELb0EJNS_6LayoutINS_5tupleIJNS3_IJNS_1CILi8EEENS4_ILi1EEEEEENS4_ILi2EEEEEENS3_IJNS3_IJS6_NS4_ILi0EEEEEES5_EEEEEiEEC2ERKSD_RKi,($_ZN7cutlass13device_kernelIN5flash19enable_sm80_to_sm89INS1_16FlashAttnBwdSm80INS1_25CollectiveMainloopBwdSm80ILi2ELi2EN4cute5tupleIJNS5_1CILi128EEES8_NS7_ILi64EEEEEENS_10bfloat16_tEfNS_4arch4Sm80ELb0ELb1ELb1ELb1ELb0ELb0ELb0ELb0ELi2ELi4ELi4ELi4ELb0EEENS1_21CollectiveEpilogueBwdISA_SB_SD_Li256ELb1ELb0ELi2EEENS1_19SingleTileSchedulerILb1ELb0ELb0ELi128EEEEEEEEEvNT_6ParamsE$_ZN4cute3eso3ESOILb1ELb0EJNS_6LayoutINS_5tupleIJNS3_IJNS_1CILi8EEENS4_ILi1EEEEEENS4_ILi2EEENS3_IJNS4_ILi4EEES8_EEEEEENS3_IJNS3_IJS6_NS4_ILi0EEEEEES5_NS3_IJNS4_ILi32EEENS4_ILi16EEEEEEEEEEENS_10ViewEngineIPN7cutlass10bfloat16_tEEEEEC2ERKSI_RKSN_ - $_ZN7cutlass13device_kernelIN5flash19enable_sm80_to_sm89INS1_16FlashAttnBwdSm80INS1_25CollectiveMainloopBwdSm80ILi2ELi2EN4cute5tupleIJNS5_1CILi128EEES8_NS7_ILi64EEEEEENS_10bfloat16_tEfNS_4arch4Sm80ELb0ELb1ELb1ELb1ELb0ELb0ELb0ELb0ELi2ELi4ELi4ELi4ELb0EEENS1_21CollectiveEpilogueBwdISA_SB_SD_Li256ELb1ELb0ELi2EEENS1_19SingleTileSchedulerILb1ELb0ELb0ELi128EEEEEEEEEvNT_6ParamsE$_ZN4cute3eso3ESOILb1ELb0EJNS_6LayoutINS_5tupleIJNS3_IJNS_1CILi8EEENS4_ILi1EEEEEENS4_ILi2EEEEEENS3_IJNS3_IJS6_NS4_ILi0EEEEEES5_EEEEEiEEC2ERKSD_RKi)
$_ZN7cutlass13device_kernelIN5flash19enable_sm80_to_sm89INS1_16FlashAttnBwdSm80INS1_25CollectiveMainloopBwdSm80ILi2ELi2EN4cute5tupleIJNS5_1CILi128EEES8_NS7_ILi64EEEEEENS_10bfloat16_tEfNS_4arch4Sm80ELb0ELb1ELb1ELb1ELb0ELb0ELb0ELb0ELi2ELi4ELi4ELi4ELb0EEENS1_21CollectiveEpilogueBwdISA_SB_SD_Li256ELb1ELb0ELi2EEENS1_19SingleTileSchedulerILb1ELb0ELb0ELi128EEEEEEEEEvNT_6ParamsE$_ZN4cute3eso3ESOILb1ELb0EJNS_6LayoutINS_5tupleIJNS3_IJNS_1CILi8EEENS4_ILi1EEEEEENS4_ILi2EEEEEENS3_IJNS3_IJS6_NS4_ILi0EEEEEES5_EEEEEiEEC2ERKSD_RKi:
[----:B------:R-:W-:Y:S02]  /*b6b0*/  IADD3 R2, R61, -c[0x0][0x20], RZ ;  /* 0x800008003d027a10 */ /* 0x000fe40007ffe0ff */
[----:B------:R-:W-:-:S03]  /*b6c0*/  MOV R7, 0x0 ;  /* 0x0000000000077802 */ /* 0x000fc60000000f00 */
[----:B------:R1:W-:Y:S01]  /*b6d0*/  STL [R2], R3 ;  /* 0x0000000302007387 */ /* 0x0003e20000100800 */
[----:B------:R-:W-:Y:S05]  /*b6e0*/  RET.REL.NODEC R6 `(_ZN7cutlass13device_kernelIN5flash19enable_sm80_to_sm89INS1_16FlashAttnBwdSm80INS1_25CollectiveMainloopBwdSm80ILi2ELi2EN4cute5tupleIJNS5_1CILi128EEES8_NS7_ILi64EEEEEENS_10bfloat16_tEfNS_4arch4Sm80ELb0ELb1ELb1ELb1ELb0ELb0ELb0ELb0ELi2ELi4ELi4ELi4ELb0EEENS1_21CollectiveEpilogueBwdISA_SB_SD_Li256ELb1ELb0ELi2EEENS1_19SingleTileSchedulerILb1ELb0ELb0ELi128EEEEEEEEEvNT_6ParamsE) ;  /* 0xffff491006007950 */ /* 0x000fea0003c3ffff */
        .type           $_ZN7cutlass13device_kernelIN5flash19enable_sm80_to_sm89INS1_16FlashAttnBwdSm80INS1_25CollectiveMainloopBwdSm80ILi2ELi2EN4cute5tupleIJNS5_1CILi128EEES8_NS7_ILi64EEEEEENS_10bfloat16_tEfNS_4arch4Sm80ELb0ELb1ELb1ELb1ELb0ELb0ELb0ELb0ELi2ELi4ELi4ELi4ELb0EEENS1_21CollectiveEpilogueBwdISA_SB_SD_Li256ELb1ELb0ELi2EEENS1_19SingleTileSchedulerILb1ELb0ELb0ELi128EEEEEEEEEvNT_6ParamsE$_ZN4cute3eso3ESOILb1ELb0EJNS_6LayoutINS_5tupleIJNS3_IJNS_1CILi8EEENS4_ILi1EEEEEENS4_ILi2EEENS3_IJNS4_ILi4EEES8_EEEEEENS3_IJNS3_IJS6_NS4_ILi0EEEEEES5_NS3_IJNS4_ILi32EEENS4_ILi16EEEEEEEEEEENS_10ViewEngineIPN7cutlass10bfloat16_tEEEEEC2ERKSI_RKSN_,@function
        .size           $_ZN7cutlass13device_kernelIN5flash19enable_sm80_to_sm89INS1_16FlashAttnBwdSm80INS1_25CollectiveMainloopBwdSm80ILi2ELi2EN4cute5tupleIJNS5_1CILi128EEES8_NS7_ILi64EEEEEENS_10bfloat16_tEfNS_4arch4Sm80ELb0ELb1ELb1ELb1ELb0ELb0ELb0ELb0ELi2ELi4ELi4ELi4ELb0EEENS1_21CollectiveEpilogueBwdISA_SB_SD_Li256ELb1ELb0ELi2EEENS1_19SingleTileSchedulerILb1ELb0ELb0ELi128EEEEEEEEEvNT_6ParamsE$_ZN4cute3eso3ESOILb1ELb0EJNS_6LayoutINS_5tupleIJNS3_IJNS_1CILi8EEENS4_ILi1EEEEEENS4_ILi2EEENS3_IJNS4_ILi4EEES8_EEEEEENS3_IJNS3_IJS6_NS4_ILi0EEEEEES5_NS3_IJNS4_ILi32EEENS4_ILi16EEEEEEEEEEENS_10ViewEngineIPN7cutlass10bfloat16_tEEEEEC2ERKSI_RKSN_,($_ZN7cutlass13device_kernelIN5flash19enable_sm80_to_sm89INS1_16FlashAttnBwdSm80INS1_25CollectiveMainloopBwdSm80ILi2ELi2EN4cute5tupleIJNS5_1CILi128EEES8_NS7_ILi64EEEEEENS_10bfloat16_tEfNS_4arch4Sm80ELb0ELb1ELb1ELb1ELb0ELb0ELb0ELb0ELi2ELi4ELi4ELi4ELb0EEENS1_21CollectiveEpilogueBwdISA_SB_SD_Li256ELb1ELb0ELi2EEENS1_19SingleTileSchedulerILb1ELb0ELb0ELi128EEEEEEEEEvNT_6ParamsE$_ZN4cute3eso3ESOILb1ELb0EJNS_6LayoutINS_5tupleIJNS3_IJNS_1CILi8EEENS4_ILi1EEEEEENS4_ILi2EEENS4_ILi4EEEEEENS3_IJNS3_IJS6_NS4_ILi0EEEEEES5_NS4_ILi16EEEEEEEENS_10ViewEngineIPN7cutlass10bfloat16_tEEEEEC2ERKSF_RKSK_ - $_ZN7cutlass13device_kernelIN5flash19enable_sm80_to_sm89INS1_16FlashAttnBwdSm80INS1_25CollectiveMainloopBwdSm80ILi2ELi2EN4cute5tupleIJNS5_1CILi128EEES8_NS7_ILi64EEEEEENS_10bfloat16_tEfNS_4arch4Sm80ELb0ELb1ELb1ELb1ELb0ELb0ELb0ELb0ELi2ELi4ELi4ELi4ELb0EEENS1_21CollectiveEpilogueBwdISA_SB_SD_Li256ELb1ELb0ELi2EEENS1_19SingleTileSchedulerILb1ELb0ELb0ELi128EEEEEEEEEvNT_6ParamsE$_ZN4cute3eso3ESOILb1ELb0EJNS_6LayoutINS_5tupleIJNS3_IJNS_1CILi8EEENS4_ILi1EEEEEENS4_ILi2EEENS3_IJNS4_ILi4EEES8_EEEEEENS3_IJNS3_IJS6_NS4_ILi0EEEEEES5_NS3_IJNS4_ILi32EEENS4_ILi16EEEEEEEEEEENS_10ViewEngineIPN7cutlass10bfloat16_tEEEEEC2ERKSI_RKSN_)
$_ZN7cutlass13device_kernelIN5flash19enable_sm80_to_sm89INS1_16FlashAttnBwdSm80INS1_25CollectiveMainloopBwdSm80ILi2ELi2EN4cute5tupleIJNS5_1CILi128EEES8_NS7_ILi64EEEEEENS_10bfloat16_tEfNS_4arch4Sm80ELb0ELb1ELb1ELb1ELb0ELb0ELb0ELb0ELi2ELi4ELi4ELi4ELb0EEENS1_21CollectiveEpilogueBwdISA_SB_SD_Li256ELb1ELb0ELi2EEENS1_19SingleTileSchedulerILb1ELb0ELb0ELi128EEEEEEEEEvNT_6ParamsE$_ZN4cute3eso3ESOILb1ELb0EJNS_6LayoutINS_5tupleIJNS3_IJNS_1CILi8EEENS4_ILi1EEEEEENS4_ILi2EEENS3_IJNS4_ILi4EEES8_EEEEEENS3_IJNS3_IJS6_NS4_ILi0EEEEEES5_NS3_IJNS4_ILi32EEENS4_ILi16EEEEEEEEEEENS_10ViewEngineIPN7cutlass10bfloat16_tEEEEEC2ERKSI_RKSN_:
[----:B------:R-:W-:Y:S01]  /*b6f0*/  IADD3 R2, R70, -c[0x0][0x20], RZ ;  /* 0x8000080046027a10 */ /* 0x000fe20007ffe0ff */
[----:B------:R-:W-:Y:S01]  /*b700*/  IMAD.MOV.U32 R6, RZ, RZ, R66 ;  /* 0x000000ffff067224 */ /* 0x000fe200078e0042 */
[----:B------:R-:W-:Y:S01]  /*b710*/  MOV R7, R65 ;  /* 0x0000004100077202 */ /* 0x000fe20000000f00 */
[----:B------:R-:W-:-:S04]  /*b720*/  IMAD.MOV.U32 R5, RZ, RZ, 0x0 ;  /* 0x00000000ff057424 */ /* 0x000fc800078e00ff */
[----:B------:R1:W-:Y:S01]  /*b730*/  STL.64 [R2], R6 ;  /* 0x0000000602007387 */ /* 0x0003e20000100a00 */
[----:B------:R-:W-:Y:S05]  /*b740*/  RET.REL.NODEC R4 `(_ZN7cutlass13device_kernelIN5flash19enable_sm80_to_sm89INS1_16FlashAttnBwdSm80INS1_25CollectiveMainloopBwdSm80ILi2ELi2EN4cute5tupleIJNS5_1CILi128EEES8_NS7_ILi64EEEEEENS_10bfloat16_tEfNS_4arch4Sm80ELb0ELb1ELb1ELb1ELb0ELb0ELb0ELb0ELi2ELi4ELi4ELi4ELb0EEENS1_21CollectiveEpilogueBwdISA_SB_SD_Li256ELb1ELb0ELi2EEENS1_19SingleTileSchedulerILb1ELb0ELb0ELi128EEEEEEEEEvNT_6ParamsE) ;  /* 0xffff48b004007950 */ /* 0x000fea0003c3ffff */
        .type           $_ZN7cutlass13device_kernelIN5flash19enable_sm80_to_sm89INS1_16FlashAttnBwdSm80INS1_25CollectiveMainloopBwdSm80ILi2ELi2EN4cute5tupleIJNS5_1CILi128EEES8_NS7_ILi64EEEEEENS_10bfloat16_tEfNS_4arch4Sm80ELb0ELb1ELb1ELb1ELb0ELb0ELb0ELb0ELi2ELi4ELi4ELi4ELb0EEENS1_21CollectiveEpilogueBwdISA_SB_SD_Li256ELb1ELb0ELi2EEENS1_19SingleTileSchedulerILb1ELb0ELb0ELi128EEEEEEEEEvNT_6ParamsE$_ZN4cute3eso3ESOILb1ELb0EJNS_6LayoutINS_5tupleIJNS3_IJNS_1CILi8EEENS4_ILi1EEEEEENS4_ILi2EEENS4_ILi4EEEEEENS3_IJNS3_IJS6_NS4_ILi0EEEEEES5_NS4_ILi16EEEEEEEENS_10ViewEngineIPN7cutlass10bfloat16_tEEEEEC2ERKSF_RKSK_,@function
        .size           $_ZN7cutlass13device_kernelIN5flash19enable_sm80_to_sm89INS1_16FlashAttnBwdSm80INS1_25CollectiveMainloopBwdSm80ILi2ELi2EN4cute5tupleIJNS5_1CILi128EEES8_NS7_ILi64EEEEEENS_10bfloat16_tEfNS_4arch4Sm80ELb0ELb1ELb1ELb1ELb0ELb0ELb0ELb0ELi2ELi4ELi4ELi4ELb0EEENS1_21CollectiveEpilogueBwdISA_SB_SD_Li256ELb1ELb0ELi2EEENS1_19SingleTileSchedulerILb1ELb0ELb0ELi128EEEEEEEEEvNT_6ParamsE$_ZN4cute3eso3ESOILb1ELb0EJNS_6LayoutINS_5tupleIJNS3_IJNS_1CILi8EEENS4_ILi1EEEEEENS4_ILi2EEENS4_ILi4EEEEEENS3_IJNS3_IJS6_NS4_ILi0EEEEEES5_NS4_ILi16EEEEEEEENS_10ViewEngineIPN7cutlass10bfloat16_tEEEEEC2ERKSF_RKSK_,($_ZN7cutlass13device_kernelIN5flash19enable_sm80_to_sm89INS1_16FlashAttnBwdSm80INS1_25CollectiveMainloopBwdSm80ILi2ELi2EN4cute5tupleIJNS5_1CILi128EEES8_NS7_ILi64EEEEEENS_10bfloat16_tEfNS_4arch4Sm80ELb0ELb1ELb1ELb1ELb0ELb0ELb0ELb0ELi2ELi4ELi4ELi4ELb0EEENS1_21CollectiveEpilogueBwdISA_SB_SD_Li256ELb1ELb0ELi2EEENS1_19SingleTileSchedulerILb1ELb0ELb0ELi128EEEEEEEEEvNT_6ParamsE$_ZN4cute3eso3ESOILb1ELb0EJNS_6LayoutINS_5tupleIJNS3_IJNS_1CILi8EEENS4_ILi1EEEEEENS4_ILi2EEES5_EEENS3_IJNS3_IJS6_NS4_ILi0EEEEEENS4_ILi64EEES5_EEEEENS_10ViewEngineIPN7cutlass10bfloat16_tEEEEEC2ERKSE_RKSJ_ - $_ZN7cutlass13device_kernelIN5flash19enable_sm80_to_sm89INS1_16FlashAttnBwdSm80INS1_25CollectiveMainloopBwdSm80ILi2ELi2EN4cute5tupleIJNS5_1CILi128EEES8_NS7_ILi64EEEEEENS_10bfloat16_tEfNS_4arch4Sm80ELb0ELb1ELb1ELb1ELb0ELb0ELb0ELb0ELi2ELi4ELi4ELi4ELb0EEENS1_21CollectiveEpilogueBwdISA_SB_SD_Li256ELb1ELb0ELi2EEENS1_19SingleTileSchedulerILb1ELb0ELb0ELi128EEEEEEEEEvNT_6ParamsE$_ZN4cute3eso3ESOILb1ELb0EJNS_6LayoutINS_5tupleIJNS3_IJNS_1CILi8EEENS4_ILi1EEEEEENS4_ILi2EEENS4_ILi4EEEEEENS3_IJNS3_IJS6_NS4_ILi0EEEEEES5_NS4_ILi16EEEEEEEENS_10ViewEngineIPN7cutlass10bfloat16_tEEEEEC2ERKSF_RKSK_)
$_ZN7cutlass13device_kernelIN5flash19enable_sm80_to_sm89INS1_16FlashAttnBwdSm80INS1_25CollectiveMainloopBwdSm80ILi2ELi2EN4cute5tupleIJNS5_1CILi128EEES8_NS7_ILi64EEEEEENS_10bfloat16_tEfNS_4arch4Sm80ELb0ELb1ELb1ELb1ELb0ELb0ELb0ELb0ELi2ELi4ELi4ELi4ELb0EEENS1_21CollectiveEpilogueBwdISA_SB_SD_Li256ELb1ELb0ELi2EEENS1_19SingleTileSchedulerILb1ELb0ELb0ELi128EEEEEEEEEvNT_6ParamsE$_ZN4cute3eso3ESOILb1ELb0EJNS_6LayoutINS_5tupleIJNS3_IJNS_1CILi8EEENS4_ILi1EEEEEENS4_ILi2EEENS4_ILi4EEEEEENS3_IJNS3_IJS6_NS4_ILi0EEEEEES5_NS4_ILi16EEEEEEEENS_10ViewEngineIPN7cutlass10bfloat16_tEEEEEC2ERKSF_RKSK_:
[----:B------:R-:W-:Y:S01]  /*b750*/  IADD3 R2, R25, -c[0x0][0x20], RZ ;  /* 0x8000080019027a10 */ /* 0x000fe20007ffe0ff */
[----:B------:R-:W-:Y:S01]  /*b760*/  IMAD.MOV.U32 R7, RZ, RZ, R3 ;  /* 0x000000ffff077224 */ /* 0x000fe200078e0003 */
[----:B------:R-:W-:-:S04]  /*b770*/  MOV R5, 0x0 ;  /* 0x0000000000057802 */ /* 0x000fc80000000f00 */
[----:B------:R1:W-:Y:S01]  /*b780*/  STL.64 [R2], R6 ;  /* 0x0000000602007387 */ /* 0x0003e20000100a00 */
[----:B------:R-:W-:Y:S05]  /*b790*/  RET.REL.NODEC R4 `(_ZN7cutlass13device_kernelIN5flash19enable_sm80_to_sm89INS1_16FlashAttnBwdSm80INS1_25CollectiveMainloopBwdSm80ILi2ELi2EN4cute5tupleIJNS5_1CILi128EEES8_NS7_ILi64EEEEEENS_10bfloat16_tEfNS_4arch4Sm80ELb0ELb1ELb1ELb1ELb0ELb0ELb0ELb0ELi2ELi4ELi4ELi4ELb0EEENS1_21CollectiveEpilogueBwdISA_SB_SD_Li256ELb1ELb0ELi2EEENS1_19SingleTileSchedulerILb1ELb0ELb0ELi128EEEEEEEEEvNT_6ParamsE) ;  /* 0xffff486004007950 */ /* 0x000fea0003c3ffff */
        .type           $_ZN7cutlass13device_kernelIN5flash19enable_sm80_to_sm89INS1_16FlashAttnBwdSm80INS1_25CollectiveMainloopBwdSm80ILi2ELi2EN4cute5tupleIJNS5_1CILi128EEES8_NS7_ILi64EEEEEENS_10bfloat16_tEfNS_4arch4Sm80ELb0ELb1ELb1ELb1ELb0ELb0ELb0ELb0ELi2ELi4ELi4ELi4ELb0EEENS1_21CollectiveEpilogueBwdISA_SB_SD_Li256ELb1ELb0ELi2EEENS1_19SingleTileSchedulerILb1ELb0ELb0ELi128EEEEEEEEEvNT_6ParamsE$_ZN4cute3eso3ESOILb1ELb0EJNS_6LayoutINS_5tupleIJNS3_IJNS_1CILi8EEENS4_ILi1EEEEEENS4_ILi2EEES5_EEENS3_IJNS3_IJS6_NS4_ILi0EEEEEENS4_ILi64EEES5_EEEEENS_10ViewEngineIPN7cutlass10bfloat16_tEEEEEC2ERKSE_RKSJ_,@function
        .size           $_ZN7cutlass13device_kernelIN5flash19enable_sm80_to_sm89INS1_16FlashAttnBwdSm80INS1_25CollectiveMainloopBwdSm80ILi2ELi2EN4cute5tupleIJNS5_1CILi128EEES8_NS7_ILi64EEEEEENS_10bfloat16_tEfNS_4arch4Sm80ELb0ELb1ELb1ELb1ELb0ELb0ELb0ELb0ELi2ELi4ELi4ELi4ELb0EEENS1_21CollectiveEpilogueBwdISA_SB_SD_Li256ELb1ELb0ELi2EEENS1_19SingleTileSchedulerILb1ELb0ELb0ELi128EEEEEEEEEvNT_6ParamsE$_ZN4cute3eso3ESOILb1ELb0EJNS_6LayoutINS_5tupleIJNS3_IJNS_1CILi8EEENS4_ILi1EEEEEENS4_ILi2EEES5_EEENS3_IJNS3_IJS6_NS4_ILi0EEEEEENS4_ILi64EEES5_EEEEENS_10ViewEngineIPN7cutlass10bfloat16_tEEEEEC2ERKSE_RKSJ_,($_ZN7cutlass13device_kernelIN5flash19enable_sm80_to_sm89INS1_16FlashAttnBwdSm80INS1_25CollectiveMainloopBwdSm80ILi2ELi2EN4cute5tupleIJNS5_1CILi128EEES8_NS7_ILi64EEEEEENS_10bfloat16_tEfNS_4arch4Sm80ELb0ELb1ELb1ELb1ELb0ELb0ELb0ELb0ELi2ELi4ELi4ELi4ELb0EEENS1_21CollectiveEpilogueBwdISA_SB_SD_Li256ELb1ELb0ELi2EEENS1_19SingleTileSchedulerILb1ELb0ELb0ELi128EEEEEEEEEvNT_6ParamsE$_ZN4cute3eso3ESOILb1ELb0EJNS_6LayoutINS_5tupleIJNS3_IJNS_1CILi8EEENS4_ILi1EEEEEENS4_ILi4EEEEEENS3_IJNS3_IJS6_NS4_ILi0EEEEEENS4_ILi2048EEEEEEEENS_10ViewEngineINS_8smem_ptrIPN7cutlass10bfloat16_tEEEEEEEC2ERKSE_RKSL_ - $_ZN7cutlass13device_kernelIN5flash19enable_sm80_to_sm89INS1_16FlashAttnBwdSm80INS1_25CollectiveMainloopBwdSm80ILi2ELi2EN4cute5tupleIJNS5_1CILi128EEES8_NS7_ILi64EEEEEENS_10bfloat16_tEfNS_4arch4Sm80ELb0ELb1ELb1ELb1ELb0ELb0ELb0ELb0ELi2ELi4ELi4ELi4ELb0EEENS1_21CollectiveEpilogueBwdISA_SB_SD_Li256ELb1ELb0ELi2EEENS1_19SingleTileSchedulerILb1ELb0ELb0ELi128EEEEEEEEEvNT_6ParamsE$_ZN4cute3eso3ESOILb1ELb0EJNS_6LayoutINS_5tupleIJNS3_IJNS_1CILi8EEENS4_ILi1EEEEEENS4_ILi2EEES5_EEENS3_IJNS3_IJS6_NS4_ILi0EEEEEENS4_ILi64EEES5_EEEEENS_10ViewEngineIPN7cutlass10bfloat16_tEEEEEC2ERKSE_RKSJ_)
$_ZN7cutlass13device_kernelIN5flash19enable_sm80_to_sm89INS1_16FlashAttnBwdSm80INS1_25CollectiveMainloopBwdSm80ILi2ELi2EN4cute5tupleIJNS5_1CILi128EEES8_NS7_ILi64EEEEEENS_10bfloat16_tEfNS_4arch4Sm80ELb0ELb1ELb1ELb1ELb0ELb0ELb0ELb0ELi2ELi4ELi4ELi4ELb0EEENS1_21CollectiveEpilogueBwdISA_SB_SD_Li256ELb1ELb0ELi2EEENS1_19SingleTileSchedulerILb1ELb0ELb0ELi128EEEEEEEEEvNT_6ParamsE$_ZN4cute3eso3ESOILb1ELb0EJNS_6LayoutINS_5tupleIJNS3_IJNS_1CILi8EEENS4_ILi1EEEEEENS4_ILi2EEES5_EEENS3_IJNS3_IJS6_NS4_ILi0EEEEEENS4_ILi64EEES5_EEEEENS_10ViewEngineIPN7cutlass10bfloat16_tEEEEEC2ERKSE_RKSJ_:
[----:B------:R-:W-:Y:S01]  /*b7a0*/  IADD3 R2, R25, -c[0x0][0x20], RZ ;  /* 0x8000080019027a10 */ /* 0x000fe20007ffe0ff */
[----:B------:R-:W-:Y:S01]  /*b7b0*/  IMAD.MOV.U32 R7, RZ, RZ, R3 ;  /* 0x000000ffff077224 */ /* 0x000fe200078e0003 */
[----:B------:R-:W-:-:S04]  /*b7c0*/  MOV R5, 0x0 ;  /* 0x0000000000057802 */ /* 0x000fc80000000f00 */
[----:B------:R1:W-:Y:S01]  /*b7d0*/  STL.64 [R2], R6 ;  /* 0x0000000602007387 */ /* 0x0003e20000100a00 */
[----:B------:R-:W-:Y:S05]  /*b7e0*/  RET.REL.NODEC R4 `(_ZN7cutlass13device_kernelIN5flash19enable_sm80_to_sm89INS1_16FlashAttnBwdSm80INS1_25CollectiveMainloopBwdSm80ILi2ELi2EN4cute5tupleIJNS5_1CILi128EEES8_NS7_ILi64EEEEEENS_10bfloat16_tEfNS_4arch4Sm80ELb0ELb1ELb1ELb1ELb0ELb0ELb0ELb0ELi2ELi4ELi4ELi4ELb0EEENS1_21CollectiveEpilogueBwdISA_SB_SD_Li256ELb1ELb0ELi2EEENS1_19SingleTileSchedulerILb1ELb0ELb0ELi128EEEEEEEEEvNT_6ParamsE) ;  /* 0xffff481004007950 */ /* 0x000fea0003c3ffff */
        .type           $_ZN7cutlass13device_kernelIN5flash19enable_sm80_to_sm89INS1_16FlashAttnBwdSm80INS1_25CollectiveMainloopBwdSm80ILi2ELi2EN4cute5tupleIJNS5_1CILi128EEES8_NS7_ILi64EEEEEENS_10bfloat16_tEfNS_4arch4Sm80ELb0ELb1ELb1ELb1ELb0ELb0ELb0ELb0ELi2ELi4ELi4ELi4ELb0EEENS1_21CollectiveEpilogueBwdISA_SB_SD_Li256ELb1ELb0ELi2EEENS1_19SingleTileSchedulerILb1ELb0ELb0ELi128EEEEEEEEEvNT_6ParamsE$_ZN4cute3eso3ESOILb1ELb0EJNS_6LayoutINS_5tupleIJNS3_IJNS_1CILi8EEENS4_ILi1EEEEEENS4_ILi4EEEEEENS3_IJNS3_IJS6_NS4_ILi0EEEEEENS4_ILi2048EEEEEEEENS_10ViewEngineINS_8smem_ptrIPN7cutlass10bfloat16_tEEEEEEEC2ERKSE_RKSL_,@function
        .size           $_ZN7cutlass13device_kernelIN5flash19enable_sm80_to_sm89INS1_16FlashAttnBwdSm80INS1_25CollectiveMainloopBwdSm80ILi2ELi2EN4cute5tupleIJNS5_1CILi128EEES8_NS7_ILi64EEEEEENS_10bfloat16_tEfNS_4arch4Sm80ELb0ELb1ELb1ELb1ELb0ELb0ELb0ELb0ELi2ELi4ELi4ELi4ELb0EEENS1_21CollectiveEpilogueBwdISA_SB_SD_Li256ELb1ELb0ELi2EEENS1_19SingleTileSchedulerILb1ELb0ELb0ELi128EEEEEEEEEvNT_6ParamsE$_ZN4cute3eso3ESOILb1ELb0EJNS_6LayoutINS_5tupleIJNS3_IJNS_1CILi8EEENS4_ILi1EEEEEENS4_ILi4EEEEEENS3_IJNS3_IJS6_NS4_ILi0EEEEEENS4_ILi2048EEEEEEEENS_10ViewEngineINS_8smem_ptrIPN7cutlass10bfloat16_tEEEEEEEC2ERKSE_RKSL_,($_ZN7cutlass13device_kernelIN5flash19enable_sm80_to_sm89INS1_16FlashAttnBwdSm80INS1_25CollectiveMainloopBwdSm80ILi2ELi2EN4cute5tupleIJNS5_1CILi128EEES8_NS7_ILi64EEEEEENS_10bfloat16_tEfNS_4arch4Sm80ELb0ELb1ELb1ELb1ELb0ELb0ELb0ELb0ELi2ELi4ELi4ELi4ELb0EEENS1_21CollectiveEpilogueBwdISA_SB_SD_Li256ELb1ELb0ELi2EEENS1_19SingleTileSchedulerILb1ELb0ELb0ELi128EEEEEEEEEvNT_6ParamsE$_ZN4cute3eso3ESOILb1ELb0EJNS_6LayoutINS_5tupleIJNS3_IJNS_1CILi8EEENS4_ILi1EEEEEENS4_ILi4EEEEEENS3_IJNS3_IJS6_NS4_ILi0EEEEEENS4_ILi2048EEEEEEEEiEEC2ERKSE_RKi - $_ZN7cutlass13device_kernelIN5flash19enable_sm80_to_sm89INS1_16FlashAttnBwdSm80INS1_25CollectiveMainloopBwdSm80ILi2ELi2EN4cute5tupleIJNS5_1CILi128EEES8_NS7_ILi64EEEEEENS_10bfloat16_tEfNS_4arch4Sm80ELb0ELb1ELb1ELb1ELb0ELb0ELb0ELb0ELi2ELi4ELi4ELi4ELb0EEENS1_21CollectiveEpilogueBwdISA_SB_SD_Li256ELb1ELb0ELi2EEENS1_19SingleTileSchedulerILb1ELb0ELb0ELi128EEEEEEEEEvNT_6ParamsE$_ZN4cute3eso3ESOILb1ELb0EJNS_6LayoutINS_5tupleIJNS3_IJNS_1CILi8EEENS4_ILi1EEEEEENS4_ILi4EEEEEENS3_IJNS3_IJS6_NS4_ILi0EEEEEENS4_ILi2048EEEEEEEENS_10ViewEngineINS_8smem_ptrIPN7cutlass10bfloat16_tEEEEEEEC2ERKSE_RKSL_)
$_ZN7cutlass13device_kernelIN5flash19enable_sm80_to_sm89INS1_16FlashAttnBwdSm80INS1_25CollectiveMainloopBwdSm80ILi2ELi2EN4cute5tupleIJNS5_1CILi128EEES8_NS7_ILi64EEEEEENS_10bfloat16_tEfNS_4arch4Sm80ELb0ELb1ELb1ELb1ELb0ELb0ELb0ELb0ELi2ELi4ELi4ELi4ELb0EEENS1_21CollectiveEpilogueBwdISA_SB_SD_Li256ELb1ELb0ELi2EEENS1_19SingleTileSchedulerILb1ELb0ELb0ELi128EEEEEEEEEvNT_6ParamsE$_ZN4cute3eso3ESOILb1ELb0EJNS_6LayoutINS_5tupleIJNS3_IJNS_1CILi8EEENS4_ILi1EEEEEENS4_ILi4EEEEEENS3_IJNS3_IJS6_NS4_ILi0EEEEEENS4_ILi2048EEEEEEEENS_10ViewEngineINS_8smem_ptrIPN7cutlass10bfloat16_tEEEEEEEC2ERKSE_RKSL_:
[----:B------:R-:W-:Y:S02]  /*b7f0*/  IADD3 R4, R25, -c[0x0][0x20], RZ ;  /* 0x8000080019047a10 */ /* 0x000fe40007ffe0ff */
[----:B------:R-:W-:-:S03]  /*b800*/  MOV R7, 0x0 ;  /* 0x0000000000077802 */ /* 0x000fc60000000f00 */
[----:B------:R1:W-:Y:S01]  /*b810*/  STL.64 [R4], R2 ;  /* 0x0000000204007387 */ /* 0x0003e20000100a00 */
[----:B------:R-:W-:Y:S05]  /*b820*/  RET.REL.NODEC R6 `(_ZN7cutlass13device_kernelIN5flash19enable_sm80_to_sm89INS1_16FlashAttnBwdSm80INS1_25CollectiveMainloopBwdSm80ILi2ELi2EN4cute5tupleIJNS5_1CILi128EEES8_NS7_ILi64EEEEEENS_10bfloat16_tEfNS_4arch4Sm80ELb0ELb1ELb1ELb1ELb0ELb0ELb0ELb0ELi2ELi4ELi4ELi4ELb0EEENS1_21CollectiveEpilogueBwdISA_SB_SD_Li256ELb1ELb0ELi2EEENS1_19SingleTileSchedulerILb1ELb0ELb0ELi128EEEEEEEEEvNT_6ParamsE) ;  /* 0xffff47d006007950 */ /* 0x000fea0003c3ffff */
        .type           $_ZN7cutlass13device_kernelIN5flash19enable_sm80_to_sm89INS1_16FlashAttnBwdSm80INS1_25CollectiveMainloopBwdSm80ILi2ELi2EN4cute5tupleIJNS5_1CILi128EEES8_NS7_ILi64EEEEEENS_10bfloat16_tEfNS_4arch4Sm80ELb0ELb1ELb1ELb1ELb0ELb0ELb0ELb0ELi2ELi4ELi4ELi4ELb0EEENS1_21CollectiveEpilogueBwdISA_SB_SD_Li256ELb1ELb0ELi2EEENS1_19SingleTileSchedulerILb1ELb0ELb0ELi128EEEEEEEEEvNT_6ParamsE$_ZN4cute3eso3ESOILb1ELb0EJNS_6LayoutINS_5tupleIJNS3_IJNS_1CILi8EEENS4_ILi1EEEEEENS4_ILi4EEEEEENS3_IJNS3_IJS6_NS4_ILi0EEEEEENS4_ILi2048EEEEEEEEiEEC2ERKSE_RKi,@function
        .size           $_ZN7cutlass13device_kernelIN5flash19enable_sm80_to_sm89INS1_16FlashAttnBwdSm80INS1_25CollectiveMainloopBwdSm80ILi2ELi2EN4cute5tupleIJNS5_1CILi128EEES8_NS7_ILi64EEEEEENS_10bfloat16_tEfNS_4arch4Sm80ELb0ELb1ELb1ELb1ELb0ELb0ELb0ELb0ELi2ELi4ELi4ELi4ELb0EEENS1_21CollectiveEpilogueBwdISA_SB_SD_Li256ELb1ELb0ELi2EEENS1_19SingleTileSchedulerILb1ELb0ELb0ELi128EEEEEEEEEvNT_6ParamsE$_ZN4cute3eso3ESOILb1ELb0EJNS_6LayoutINS_5tupleIJNS3_IJNS_1CILi8EEENS4_ILi1EEEEEENS4_ILi4EEEEEENS3_IJNS3_IJS6_NS4_ILi0EEEEEENS4_ILi2048EEEEEEEEiEEC2ERKSE_RKi,($_ZN7cutlass13device_kernelIN5flash19enable_sm80_to_sm89INS1_16FlashAttnBwdSm80INS1_25CollectiveMainloopBwdSm80ILi2ELi2EN4cute5tupleIJNS5_1CILi128EEES8_NS7_ILi64EEEEEENS_10bfloat16_tEfNS_4arch4Sm80ELb0ELb1ELb1ELb1ELb0ELb0ELb0ELb0ELi2ELi4ELi4ELi4ELb0EEENS1_21CollectiveEpilogueBwdISA_SB_SD_Li256ELb1ELb0ELi2EEENS1_19SingleTileSchedulerILb1ELb0ELb0ELi128EEEEEEEEEvNT_6ParamsE$_ZN4cute3eso3ESOILb1ELb0EJNS_6LayoutINS_5tupleIJNS3_IJNS_1CILi8EEENS4_ILi1EEEEEENS4_ILi4EEEEEENS3_IJNS3_IJS6_NS4_ILi0EEEEEES5_EEEEENS_10ViewEngineIPN7cutlass10bfloat16_tEEEEEC2ERKSD_RKSI_ - $_ZN7cutlass13device_kernelIN5flash19enable_sm80_to_sm89INS1_16FlashAttnBwdSm80INS1_25CollectiveMainloopBwdSm80ILi2ELi2EN4cute5tupleIJNS5_1CILi128EEES8_NS7_ILi64EEEEEENS_10bfloat16_tEfNS_4arch4Sm80ELb0ELb1ELb1ELb1ELb0ELb0ELb0ELb0ELi2ELi4ELi4ELi4ELb0EEENS1_21CollectiveEpilogueBwdISA_SB_SD_Li256ELb1ELb0ELi2EEENS1_19SingleTileSchedulerILb1ELb0ELb0ELi128EEEEEEEEEvNT_6ParamsE$_ZN4cute3eso3ESOILb1ELb0EJNS_6LayoutINS_5tupleIJNS3_IJNS_1CILi8EEENS4_ILi1EEEEEENS4_ILi4EEEEEENS3_IJNS3_IJS6_NS4_ILi0EEEEEENS4_ILi2048EEEEEEEEiEEC2ERKSE_RKi)
$_ZN7cutlass13device_kernelIN5flash19enable_sm80_to_sm89INS1_16FlashAttnBwdSm80INS1_25CollectiveMainloopBwdSm80ILi2ELi2EN4cute5tupleIJNS5_1CILi128EEES8_NS7_ILi64EEEEEENS_10bfloat16_tEfNS_4arch4Sm80ELb0ELb1ELb1ELb1ELb0ELb0ELb0ELb0ELi2ELi4ELi4ELi4ELb0EEENS1_21CollectiveEpilogueBwdISA_SB_SD_Li256ELb1ELb0ELi2EEENS1_19SingleTileSchedulerILb1ELb0ELb0ELi128EEEEEEEEEvNT_6ParamsE$_ZN4cute3eso3ESOILb1ELb0EJNS_6LayoutINS_5tupleIJNS3_IJNS_1CILi8EEENS4_ILi1EEEEEENS4_ILi4EEEEEENS3_IJNS3_IJS6_NS4_ILi0EEEEEENS4_ILi2048EEEEEEEEiEEC2ERKSE_RKi:
[----:B------:R-:W-:Y:S02]  /*b830*/  IADD3 R2, R25, -c[0x0][0x20], RZ ;  /* 0x8000080019027a10 */ /* 0x000fe40007ffe0ff */
[----:B------:R-:W-:-:S03]  /*b840*/  MOV R5, 0x0 ;  /* 0x0000000000057802 */ /* 0x000fc60000000f00 */
[----:B------:R1:W-:Y:S01]  /*b850*/  STL [R2], R3 ;  /* 0x0000000302007387 */ /* 0x0003e20000100800 */
[----:B------:R-:W-:Y:S05]  /*b860*/  RET.REL.NODEC R4 `(_ZN7cutlass13device_kernelIN5flash19enable_sm80_to_sm89INS1_16FlashAttnBwdSm80INS1_25CollectiveMainloopBwdSm80ILi2ELi2EN4cute5tupleIJNS5_1CILi128EEES8_NS7_ILi64EEEEEENS_10bfloat16_tEfNS_4arch4Sm80ELb0ELb1ELb1ELb1ELb0ELb0ELb0ELb0ELi2ELi4ELi4ELi4ELb0EEENS1_21CollectiveEpilogueBwdISA_SB_SD_Li256ELb1ELb0ELi2EEENS1_19SingleTileSchedulerILb1ELb0ELb0ELi128EEEEEEEEEvNT_6ParamsE) ;  /* 0xffff479004007950 */ /* 0x000fea0003c3ffff */
        .type           $_ZN7cutlass13device_kernelIN5flash19enable_sm80_to_sm89INS1_16FlashAttnBwdSm80INS1_25CollectiveMainloopBwdSm80ILi2ELi2EN4cute5tupleIJNS5_1CILi128EEES8_NS7_ILi64EEEEEENS_10bfloat16_tEfNS_4arch4Sm80ELb0ELb1ELb1ELb1ELb0ELb0ELb0ELb0ELi2ELi4ELi4ELi4ELb0EEENS1_21CollectiveEpilogueBwdISA_SB_SD_Li256ELb1ELb0ELi2EEENS1_19SingleTileSchedulerILb1ELb0ELb0ELi128EEEEEEEEEvNT_6ParamsE$_ZN4cute3eso3ESOILb1ELb0EJNS_6LayoutINS_5tupleIJNS3_IJNS_1CILi8EEENS4_ILi1EEEEEENS4_ILi4EEEEEENS3_IJNS3_IJS6_NS4_ILi0EEEEEES5_EEEEENS_10ViewEngineIPN7cutlass10bfloat16_tEEEEEC2ERKSD_RKSI_,@function
        .size           $_ZN7cutlass13device_kernelIN5flash19enable_sm80_to_sm89INS1_16FlashAttnBwdSm80INS1_25CollectiveMainloopBwdSm80ILi2ELi2EN4cute5tupleIJNS5_1CILi128EEES8_NS7_ILi64EEEEEENS_10bfloat16_tEfNS_4arch4Sm80ELb0ELb1ELb1ELb1ELb0ELb0ELb0ELb0ELi2ELi4ELi4ELi4ELb0EEENS1_21CollectiveEpilogueBwdISA_SB_SD_Li256ELb1ELb0ELi2EEENS1_19SingleTileSchedulerILb1ELb0ELb0ELi128EEEEEEEEEvNT_6ParamsE$_ZN4cute3eso3ESOILb1ELb0EJNS_6LayoutINS_5tupleIJNS3_IJNS_1CILi8EEENS4_ILi1EEEEEENS4_ILi4EEEEEENS3_IJNS3_IJS6_NS4_ILi0EEEEEES5_EEEEENS_10ViewEngineIPN7cutlass10bfloat16_tEEEEEC2ERKSD_RKSI_,($_ZN7cutlass13device_kernelIN5flash19enable_sm80_to_sm89INS1_16FlashAttnBwdSm80INS1_25CollectiveMainloopBwdSm80ILi2ELi2EN4cute5tupleIJNS5_1CILi128EEES8_NS7_ILi64EEEEEENS_10bfloat16_tEfNS_4arch4Sm80ELb0ELb1ELb1ELb1ELb0ELb0ELb0ELb0ELi2ELi4ELi4ELi4ELb0EEENS1_21CollectiveEpilogueBwdISA_SB_SD_Li256ELb1ELb0ELi2EEENS1_19SingleTileSchedulerILb1ELb0ELb0ELi128EEEEEEEEEvNT_6ParamsE$_ZN4cute3eso3ESOILb1ELb0EJNS_6LayoutINS_5tupleIJNS3_IJNS_1CILi8EEENS4_ILi1EEEEEENS4_ILi4EEEEEENS3_IJNS3_IJS6_NS4_ILi0EEEEEES5_EEEEEiEEC2ERKSD_RKi - $_ZN7cutlass13device_kernelIN5flash19enable_sm80_to_sm89INS1_16FlashAttnBwdSm80INS1_25CollectiveMainloopBwdSm80ILi2ELi2EN4cute5tupleIJNS5_1CILi128EEES8_NS7_ILi64EEEEEENS_10bfloat16_tEfNS_4arch4Sm80ELb0ELb1ELb1ELb1ELb0ELb0ELb0ELb0ELi2ELi4ELi4ELi4ELb0EEENS1_21CollectiveEpilogueBwdISA_SB_SD_Li256ELb1ELb0ELi2EEENS1_19SingleTileSchedulerILb1ELb0ELb0ELi128EEEEEEEEEvNT_6ParamsE$_ZN4cute3eso3ESOILb1ELb0EJNS_6LayoutINS_5tupleIJNS3_IJNS_1CILi8EEENS4_ILi1EEEEEENS4_ILi4EEEEEENS3_IJNS3_IJS6_NS4_ILi0EEEEEES5_EEEEENS_10ViewEngineIPN7cutlass10bfloat16_tEEEEEC2ERKSD_RKSI_)
$_ZN7cutlass13device_kernelIN5flash19enable_sm80_to_sm89INS1_16FlashAttnBwdSm80INS1_25CollectiveMainloopBwdSm80ILi2ELi2EN4cute5tupleIJNS5_1CILi128EEES8_NS7_ILi64EEEEEENS_10bfloat16_tEfNS_4arch4Sm80ELb0ELb1ELb1ELb1ELb0ELb0ELb0ELb0ELi2ELi4ELi4ELi4ELb0EEENS1_21CollectiveEpilogueBwdISA_SB_SD_Li256ELb1ELb0ELi2EEENS1_19SingleTileSchedulerILb1ELb0ELb0ELi128EEEEEEEEEvNT_6ParamsE$_ZN4cute3eso3ESOILb1ELb0EJNS_6LayoutINS_5tupleIJNS3_IJNS_1CILi8EEENS4_ILi1EEEEEENS4_ILi4EEEEEENS3_IJNS3_IJS6_NS4_ILi0EEEEEES5_EEEEENS_10ViewEngineIPN7cutlass10bfloat16_tEEEEEC2ERKSD_RKSI_:
[----:B------:R-:W-:Y:S01]  /*b870*/  IADD3 R7, R25, -c[0x0][0x20], RZ ;  /* 0x8000080019077a10 */ /* 0x000fe20007ffe0ff */
[----:B------:R-:W-:Y:S01]  /*b880*/  IMAD.MOV.U32 R10, RZ, RZ, R6 ;  /* 0x000000ffff0a7224 */ /* 0x000fe200078e0006 */
[----:B------:R-:W-:Y:S01]  /*b890*/  MOV R11, R9 ;  /* 0x00000009000b7202 */ /* 0x000fe20000000f00 */
[----:B------:R-:W-:-:S04]  /*b8a0*/  IMAD.MOV.U32 R9, RZ, RZ, 0x0 ;  /* 0x00000000ff097424 */ /* 0x000fc800078e00ff */
[----:B------:R1:W-:Y:S01]  /*b8b0*/  STL.64 [R7], R10 ;  /* 0x0000000a07007387 */ /* 0x0003e20000100a00 */
[----:B------:R-:W-:Y:S05]  /*b8c0*/  RET.REL.NODEC R8 `(_ZN7cutlass13device_kernelIN5flash19enable_sm80_to_sm89INS1_16FlashAttnBwdSm80INS1_25CollectiveMainloopBwdSm80ILi2ELi2EN4cute5tupleIJNS5_1CILi128EEES8_NS7_ILi64EEEEEENS_10bfloat16_tEfNS_4arch4Sm80ELb0ELb1ELb1ELb1ELb0ELb0ELb0ELb0ELi2ELi4ELi4ELi4ELb0EEENS1_21CollectiveEpilogueBwdISA_SB_SD_Li256ELb1ELb0ELi2EEENS1_19SingleTileSchedulerILb1ELb0ELb0ELi128EEEEEEEEEvNT_6ParamsE) ;  /* 0xffff473008007950 */ /* 0x000fea0003c3ffff */
        .type           $_ZN7cutlass13device_kernelIN5flash19enable_sm80_to_sm89INS1_16FlashAttnBwdSm80INS1_25CollectiveMainloopBwdSm80ILi2ELi2EN4cute5tupleIJNS5_1CILi128EEES8_NS7_ILi64EEEEEENS_10bfloat16_tEfNS_4arch4Sm80ELb0ELb1ELb1ELb1ELb0ELb0ELb0ELb0ELi2ELi4ELi4ELi4ELb0EEENS1_21CollectiveEpilogueBwdISA_SB_SD_Li256ELb1ELb0ELi2EEENS1_19SingleTileSchedulerILb1ELb0ELb0ELi128EEEEEEEEEvNT_6ParamsE$_ZN4cute3eso3ESOILb1ELb0EJNS_6LayoutINS_5tupleIJNS3_IJNS_1CILi8EEENS4_ILi1EEEEEENS4_ILi4EEEEEENS3_IJNS3_IJS6_NS4_ILi0EEEEEES5_EEEEEiEEC2ERKSD_RKi,@function
        .size           $_ZN7cutlass13device_kernelIN5flash19enable_sm80_to_sm89INS1_16FlashAttnBwdSm80INS1_25CollectiveMainloopBwdSm80ILi2ELi2EN4cute5tupleIJNS5_1CILi128EEES8_NS7_ILi64EEEEEENS_10bfloat16_tEfNS_4arch4Sm80ELb0ELb1ELb1ELb1ELb0ELb0ELb0ELb0ELi2ELi4ELi4ELi4ELb0EEENS1_21CollectiveEpilogueBwdISA_SB_SD_Li256ELb1ELb0ELi2EEENS1_19SingleTileSchedulerILb1ELb0ELb0ELi128EEEEEEEEEvNT_6ParamsE$_ZN4cute3eso3ESOILb1ELb0EJNS_6LayoutINS_5tupleIJNS3_IJNS_1CILi8EEENS4_ILi1EEEEEENS4_ILi4EEEEEENS3_IJNS3_IJS6_NS4_ILi0EEEEEES5_EEEEEiEEC2ERKSD_RKi,($_ZN7cutlass13device_kernelIN5flash19enable_sm80_to_sm89INS1_16FlashAttnBwdSm80INS1_25CollectiveMainloopBwdSm80ILi2ELi2EN4cute5tupleIJNS5_1CILi128EEES8_NS7_ILi64EEEEEENS_10bfloat16_tEfNS_4arch4Sm80ELb0ELb1ELb1ELb1ELb0ELb0ELb0ELb0ELi2ELi4ELi4ELi4ELb0EEENS1_21CollectiveEpilogueBwdISA_SB_SD_Li256ELb1ELb0ELi2EEENS1_19SingleTileSchedulerILb1ELb0ELb0ELi128EEEEEEEEEvNT_6ParamsE$_ZN4cute3eso3ESOILb1ELb0EJNS_6LayoutINS_5tupleIJNS3_IJNS_1CILi8EEENS4_ILi1EEEEEENS4_ILi4EEES6_EEENS3_IJNS3_IJS6_NS4_ILi0EEEEEENS4_ILi2048EEESA_EEEEENS_10ViewEngineINS_8smem_ptrIPN7cutlass10bfloat16_tEEEEEEEC2ERKSE_RKSL_ - $_ZN7cutlass13device_kernelIN5flash19enable_sm80_to_sm89INS1_16FlashAttnBwdSm80INS1_25CollectiveMainloopBwdSm80ILi2ELi2EN4cute5tupleIJNS5_1CILi128EEES8_NS7_ILi64EEEEEENS_10bfloat16_tEfNS_4arch4Sm80ELb0ELb1ELb1ELb1ELb0ELb0ELb0ELb0ELi2ELi4ELi4ELi4ELb0EEENS1_21CollectiveEpilogueBwdISA_SB_SD_Li256ELb1ELb0ELi2EEENS1_19SingleTileSchedulerILb1ELb0ELb0ELi128EEEEEEEEEvNT_6ParamsE$_ZN4cute3eso3ESOILb1ELb0EJNS_6LayoutINS_5tupleIJNS3_IJNS_1CILi8EEENS4_ILi1EEEEEENS4_ILi4EEEEEENS3_IJNS3_IJS6_NS4_ILi0EEEEEES5_EEEEEiEEC2ERKSD_RKi)
$_ZN7cutlass13device_kernelIN5flash19enable_sm80_to_sm89INS1_16FlashAttnBwdSm80INS1_25CollectiveMainloopBwdSm80ILi2ELi2EN4cute5tupleIJNS5_1CILi128EEES8_NS7_ILi64EEEEEENS_10bfloat16_tEfNS_4arch4Sm80ELb0ELb1ELb1ELb1ELb0ELb0ELb0ELb0ELi2ELi4ELi4ELi4ELb0EEENS1_21CollectiveEpilogueBwdISA_SB_SD_Li256ELb1ELb0ELi2EEENS1_19SingleTileSchedulerILb1ELb0ELb0ELi128EEEEEEEEEvNT_6ParamsE$_ZN4cute3eso3ESOILb1ELb0EJNS_6LayoutINS_5tupleIJNS3_IJNS_1CILi8EEENS4_ILi1EEEEEENS4_ILi4EEEEEENS3_IJNS3_IJS6_NS4_ILi0EEEEEES5_EEEEEiEEC2ERKSD_RKi:
[----:B------:R-:W-:Y:S02]  /*b8d0*/  IADD3 R2, R25, -c[0x0][0x20], RZ ;  /* 0x8000080019027a10 */ /* 0x000fe40007ffe0ff */
[----:B------:R-:W-:-:S03]  /*b8e0*/  MOV R7, 0x0 ;  /* 0x0000000000077802 */ /* 0x000fc60000000f00 */
[----:B------:R1:W-:Y:S01]  /*b8f0*/  STL [R2], R3 ;  /* 0x0000000302007387 */ /* 0x0003e20000100800 */
[----:B------:R-:W-:Y:S05]  /*b900*/  RET.REL.NODEC R6 `(_ZN7cutlass13device_kernelIN5flash19enable_sm80_to_sm89INS1_16FlashAttnBwdSm80INS1_25CollectiveMainloopBwdSm80ILi2ELi2EN4cute5tupleIJNS5_1CILi128EEES8_NS7_ILi64EEEEEENS_10bfloat16_tEfNS_4arch4Sm80ELb0ELb1ELb1ELb1ELb0ELb0ELb0ELb0ELi2ELi4ELi4ELi4ELb0EEENS1_21CollectiveEpilogueBwdISA_SB_SD_Li256ELb1ELb0ELi2EEENS1_19SingleTileSchedulerILb1ELb0ELb0ELi128EEEEEEEEEvNT_6ParamsE) ;  /* 0xffff46f006007950 */ /* 0x000fea0003c3ffff */
        .type           $_ZN7cutlass13device_kernelIN5flash19enable_sm80_to_sm89INS1_16FlashAttnBwdSm80INS1_25CollectiveMainloopBwdSm80ILi2ELi2EN4cute5tupleIJNS5_1CILi128EEES8_NS7_ILi64EEEEEENS_10bfloat16_tEfNS_4arch4Sm80ELb0ELb1ELb1ELb1ELb0ELb0ELb0ELb0ELi2ELi4ELi4ELi4ELb0EEENS1_21CollectiveEpilogueBwdISA_SB_SD_Li256ELb1ELb0ELi2EEENS1_19SingleTileSchedulerILb1ELb0ELb0ELi128EEEEEEEEEvNT_6ParamsE$_ZN4cute3eso3ESOILb1ELb0EJNS_6LayoutINS_5tupleIJNS3_IJNS_1CILi8EEENS4_ILi1EEEEEENS4_ILi4EEES6_EEENS3_IJNS3_IJS6_NS4_ILi0EEEEEENS4_ILi2048EEESA_EEEEENS_10ViewEngineINS_8smem_ptrIPN7cutlass10bfloat16_tEEEEEEEC2ERKSE_RKSL_,@function
        .size           $_ZN7cutlass13device_kernelIN5flash19enable_sm80_to_sm89INS1_16FlashAttnBwdSm80INS1_25CollectiveMainloopBwdSm80ILi2ELi2EN4cute5tupleIJNS5_1CILi128EEES8_NS7_ILi64EEEEEENS_10bfloat16_tEfNS_4arch4Sm80ELb0ELb1ELb1ELb1ELb0ELb0ELb0ELb0ELi2ELi4ELi4ELi4ELb0EEENS1_21CollectiveEpilogueBwdISA_SB_SD_Li256ELb1ELb0ELi2EEENS1_19SingleTileSchedulerILb1ELb0ELb0ELi128EEEEEEEEEvNT_6ParamsE$_ZN4cute3eso3ESOILb1ELb0EJNS_6LayoutINS_5tupleIJNS3_IJNS_1CILi8EEENS4_ILi1EEEEEENS4_ILi4EEES6_EEENS3_IJNS3_IJS6_NS4_ILi0EEEEEENS4_ILi2048EEESA_EEEEENS_10ViewEngineINS_8smem_ptrIPN7cutlass10bfloat16_tEEEEEEEC2ERKSE_RKSL_,($_ZN7cutlass13device_kernelIN5flash19enable_sm80_to_sm89INS1_16FlashAttnBwdSm80INS1_25CollectiveMainloopBwdSm80ILi2ELi2EN4cute5tupleIJNS5_1CILi128EEES8_NS7_ILi64EEEEEENS_10bfloat16_tEfNS_4arch4Sm80ELb0ELb1ELb1ELb1ELb0ELb0ELb0ELb0ELi2ELi4ELi4ELi4ELb0EEENS1_21CollectiveEpilogueBwdISA_SB_SD_Li256ELb1ELb0ELi2EEENS1_19SingleTileSchedulerILb1ELb0ELb0ELi128EEEEEEEEEvNT_6ParamsE$_ZN4cute3eso3ESOILb1ELb0EJNS_6LayoutINS_5tupleIJNS3_IJNS_1CILi8EEENS4_ILi1EEEEEENS4_ILi4EEES6_EEENS3_IJNS3_IJS6_NS4_ILi0EEEEEENS4_ILi2048EEESA_EEEEEiEEC2ERKSE_RKi - $_ZN7cutlass13device_kernelIN5flash19enable_sm80_to_sm89INS1_16FlashAttnBwdSm80INS1_25CollectiveMainloopBwdSm80ILi2ELi2EN4cute5tupleIJNS5_1CILi128EEES8_NS7_ILi64EEEEEENS_10bfloat16_tEfNS_4arch4Sm80ELb0ELb1ELb1ELb1ELb0ELb0ELb0ELb0ELi2ELi4ELi4ELi4ELb0EEENS1_21CollectiveEpilogueBwdISA_SB_SD_Li256ELb1ELb0ELi2EEENS1_19SingleTileSchedulerILb1ELb0ELb0ELi128EEEEEEEEEvNT_6ParamsE$_ZN4cute3eso3ESOILb1ELb0EJNS_6LayoutINS_5tupleIJNS3_IJNS_1CILi8EEENS4_ILi1EEEEEENS4_ILi4EEES6_EEENS3_IJNS3_IJS6_NS4_ILi0EEEEEENS4_ILi2048EEESA_EEEEENS_10ViewEngineINS_8smem_ptrIPN7cutlass10bfloat16_tEEEEEEEC2ERKSE_RKSL_)
$_ZN7cutlass13device_kernelIN5flash19enable_sm80_to_sm89INS1_16FlashAttnBwdSm80INS1_25CollectiveMainloopBwdSm80ILi2ELi2EN4cute5tupleIJNS5_1CILi128EEES8_NS7_ILi64EEEEEENS_10bfloat16_tEfNS_4arch4Sm80ELb0ELb1ELb1ELb1ELb0ELb0ELb0ELb0ELi2ELi4ELi4ELi4ELb0EEENS1_21CollectiveEpilogueBwdISA_SB_SD_Li256ELb1ELb0ELi2EEENS1_19SingleTileSchedulerILb1ELb0ELb0ELi128EEEEEEEEEvNT_6ParamsE$_ZN4cute3eso3ESOILb1ELb0EJNS_6LayoutINS_5tupleIJNS3_IJNS_1CILi8EEENS4_ILi1EEEEEENS4_ILi4EEES6_EEENS3_IJNS3_IJS6_NS4_ILi0EEEEEENS4_ILi2048EEESA_EEEEENS_10ViewEngineINS_8smem_ptrIPN7cutlass10bfloat16_tEEEEEEEC2ERKSE_RKSL_:
[----:B------:R-:W-:Y:S01]  /*b910*/  IADD3 R4, R13, -c[0x0][0x20], RZ ;  /* 0x800008000d047a10 */ /* 0x000fe20007ffe0ff */
[----:B------:R-:W-:Y:S01]  /*b920*/  IMAD.MOV.U32 R8, RZ, RZ, R6 ;  /* 0x000000ffff087224 */ /* 0x000fe200078e0006 */
[----:B------:R-:W-:-:S03]  /*b930*/  MOV R9, 0x0 ;  /* 0x0000000000097802 */ /* 0x000fc60000000f00 */
[----:B------:R1:W-:Y:S01]  /*b940*/  STL.64 [R4], R2 ;  /* 0x0000000204007387 */ /* 0x0003e20000100a00 */
[----:B------:R-:W-:Y:S05]  /*b950*/  RET.REL.NODEC R8 `(_ZN7cutlass13device_kernelIN5flash19enable_sm80_to_sm89INS1_16FlashAttnBwdSm80INS1_25CollectiveMainloopBwdSm80ILi2ELi2EN4cute5tupleIJNS5_1CILi128EEES8_NS7_ILi64EEEEEENS_10bfloat16_tEfNS_4arch4Sm80ELb0ELb1ELb1ELb1ELb0ELb0ELb0ELb0ELi2ELi4ELi4ELi4ELb0EEENS1_21CollectiveEpilogueBwdISA_SB_SD_Li256ELb1ELb0ELi2EEENS1_19SingleTileSchedulerILb1ELb0ELb0ELi128EEEEEEEEEvNT_6ParamsE) ;  /* 0xffff46a008007950 */ /* 0x000fea0003c3ffff */
        .type           $_ZN7cutlass13device_kernelIN5flash19enable_sm80_to_sm89INS1_16FlashAttnBwdSm80INS1_25CollectiveMainloopBwdSm80ILi2ELi2EN4cute5tupleIJNS5_1CILi128EEES8_NS7_ILi64EEEEEENS_10bfloat16_tEfNS_4arch4Sm80ELb0ELb1ELb1ELb1ELb0ELb0ELb0ELb0ELi2ELi4ELi4ELi4ELb0EEENS1_21CollectiveEpilogueBwdISA_SB_SD_Li256ELb1ELb0ELi2EEENS1_19SingleTileSchedulerILb1ELb0ELb0ELi128EEEEEEEEEvNT_6ParamsE$_ZN4cute3eso3ESOILb1ELb0EJNS_6LayoutINS_5tupleIJNS3_IJNS_1CILi8EEENS4_ILi1EEEEEENS4_ILi4EEES6_EEENS3_IJNS3_IJS6_NS4_ILi0EEEEEENS4_ILi2048EEESA_EEEEEiEEC2ERKSE_RKi,@function
        .size           $_ZN7cutlass13device_kernelIN5flash19enable_sm80_to_sm89INS1_16FlashAttnBwdSm80INS1_25CollectiveMainloopBwdSm80ILi2ELi2EN4cute5tupleIJNS5_1CILi128EEES8_NS7_ILi64EEEEEENS_10bfloat16_tEfNS_4arch4Sm80ELb0ELb1ELb1ELb1ELb0ELb0ELb0ELb0ELi2ELi4ELi4ELi4ELb0EEENS1_21CollectiveEpilogueBwdISA_SB_SD_Li256ELb1ELb0ELi2EEENS1_19SingleTileSchedulerILb1ELb0ELb0ELi128EEEEEEEEEvNT_6ParamsE$_ZN4cute3eso3ESOILb1ELb0EJNS_6LayoutINS_5tupleIJNS3_IJNS_1CILi8EEENS4_ILi1EEEEEENS4_ILi4EEES6_EEENS3_IJNS3_IJS6_NS4_ILi0EEEEEENS4_ILi2048EEESA_EEEEEiEEC2ERKSE_RKi,($_ZN7cutlass13device_kernelIN5flash19enable_sm80_to_sm89INS1_16FlashAttnBwdSm80INS1_25CollectiveMainloopBwdSm80ILi2ELi2EN4cute5tupleIJNS5_1CILi128EEES8_NS7_ILi64EEEEEENS_10bfloat16_tEfNS_4arch4Sm80ELb0ELb1ELb1ELb1ELb0ELb0ELb0ELb0ELi2ELi4ELi4ELi4ELb0EEENS1_21CollectiveEpilogueBwdISA_SB_SD_Li256ELb1ELb0ELi2EEENS1_19SingleTileSchedulerILb1ELb0ELb0ELi128EEEEEEEEEvNT_6ParamsE$_ZN4cute3eso3ESOILb1ELb0EJNS_6LayoutINS_5tupleIJNS3_IJNS_1CILi8EEENS4_ILi1EEEEEENS4_ILi4EEES8_EEENS3_IJNS3_IJS6_NS4_ILi0EEEEEES5_NS4_ILi32EEEEEEEENS_10ViewEngineIPN7cutlass10bfloat16_tEEEEEC2ERKSE_RKSJ_ - $_ZN7cutlass13device_kernelIN5flash19enable_sm80_to_sm89INS1_16FlashAttnBwdSm80INS1_25CollectiveMainloopBwdSm80ILi2ELi2EN4cute5tupleIJNS5_1CILi128EEES8_NS7_ILi64EEEEEENS_10bfloat16_tEfNS_4arch4Sm80ELb0ELb1ELb1ELb1ELb0ELb0ELb0ELb0ELi2ELi4ELi4ELi4ELb0EEENS1_21CollectiveEpilogueBwdISA_SB_SD_Li256ELb1ELb0ELi2EEENS1_19SingleTileSchedulerILb1ELb0ELb0ELi128EEEEEEEEEvNT_6ParamsE$_ZN4cute3eso3ESOILb1ELb0EJNS_6LayoutINS_5tupleIJNS3_IJNS_1CILi8EEENS4_ILi1EEEEEENS4_ILi4EEES6_EEENS3_IJNS3_IJS6_NS4_ILi0EEEEEENS4_ILi2048EEESA_EEEEEiEEC2ERKSE_RKi)
$_ZN7cutlass13device_kernelIN5flash19enable_sm80_to_sm89INS1_16FlashAttnBwdSm80INS1_25CollectiveMainloopBwdSm80ILi2ELi2EN4cute5tupleIJNS5_1CILi128EEES8_NS7_ILi64EEEEEENS_10bfloat16_tEfNS_4arch4Sm80ELb0ELb1ELb1ELb1ELb0ELb0ELb0ELb0ELi2ELi4ELi4ELi4ELb0EEENS1_21CollectiveEpilogueBwdISA_SB_SD_Li256ELb1ELb0ELi2EEENS1_19SingleTileSchedulerILb1ELb0ELb0ELi128EEEEEEEEEvNT_6ParamsE$_ZN4cute3eso3ESOILb1ELb0EJNS_6LayoutINS_5tupleIJNS3_IJNS_1CILi8EEENS4_ILi1EEEEEENS4_ILi4EEES6_EEENS3_IJNS3_IJS6_NS4_ILi0EEEEEENS4_ILi2048EEESA_EEEEEiEEC2ERKSE_RKi:
[----:B------:R-:W-:Y:S02]  /*b960*/  IADD3 R2, R13, -c[0x0][0x20], RZ ;  /* 0x800008000d027a10 */ /* 0x000fe40007ffe0ff */
[----:B------:R-:W-:-:S03]  /*b970*/  MOV R5, 0x0 ;  /* 0x0000000000057802 */ /* 0x000fc60000000f00 */
[----:B------:R1:W-:Y:S01]  /*b980*/  STL [R2], R3 ;  /* 0x0000000302007387 */ /* 0x0003e20000100800 */
[----:B------:R-:W-:Y:S05]  /*b990*/  RET.REL.NODEC R4 `(_ZN7cutlass13device_kernelIN5flash19enable_sm80_to_sm89INS1_16FlashAttnBwdSm80INS1_25CollectiveMainloopBwdSm80ILi2ELi2EN4cute5tupleIJNS5_1CILi128EEES8_NS7_ILi64EEEEEENS_10bfloat16_tEfNS_4arch4Sm80ELb0ELb1ELb1ELb1ELb0ELb0ELb0ELb0ELi2ELi4ELi4ELi4ELb0EEENS1_21CollectiveEpilogueBwdISA_SB_SD_Li256ELb1ELb0ELi2EEENS1_19SingleTileSchedulerILb1ELb0ELb0ELi128EEEEEEEEEvNT_6ParamsE) ;  /* 0xffff466004007950 */ /* 0x000fea0003c3ffff */
        .type           $_ZN7cutlass13device_kernelIN5flash19enable_sm80_to_sm89INS1_16FlashAttnBwdSm80INS1_25CollectiveMainloopBwdSm80ILi2ELi2EN4cute5tupleIJNS5_1CILi128EEES8_NS7_ILi64EEEEEENS_10bfloat16_tEfNS_4arch4Sm80ELb0ELb1ELb1ELb1ELb0ELb0ELb0ELb0ELi2ELi4ELi4ELi4ELb0EEENS1_21CollectiveEpilogueBwdISA_SB_SD_Li256ELb1ELb0ELi2EEENS1_19SingleTileSchedulerILb1ELb0ELb0ELi128EEEEEEEEEvNT_6ParamsE$_ZN4cute3eso3ESOILb1ELb0EJNS_6LayoutINS_5tupleIJNS3_IJNS_1CILi8EEENS4_ILi1EEEEEENS4_ILi4EEES8_EEENS3_IJNS3_IJS6_NS4_ILi0EEEEEES5_NS4_ILi32EEEEEEEENS_10ViewEngineIPN7cutlass10bfloat16_tEEEEEC2ERKSE_RKSJ_,@function
        .size           $_ZN7cutlass13device_kernelIN5flash19enable_sm80_to_sm89INS1_16FlashAttnBwdSm80INS1_25CollectiveMainloopBwdSm80ILi2ELi2EN4cute5tupleIJNS5_1CILi128EEES8_NS7_ILi64EEEEEENS_10bfloat16_tEfNS_4arch4Sm80ELb0ELb1ELb1ELb1ELb0ELb0ELb0ELb0ELi2ELi4ELi4ELi4ELb0EEENS1_21CollectiveEpilogueBwdISA_SB_SD_Li256ELb1ELb0ELi2EEENS1_19SingleTileSchedulerILb1ELb0ELb0ELi128EEEEEEEEEvNT_6ParamsE$_ZN4cute3eso3ESOILb1ELb0EJNS_6LayoutINS_5tupleIJNS3_IJNS_1CILi8EEENS4_ILi1EEEEEENS4_ILi4EEES8_EEENS3_IJNS3_IJS6_NS4_ILi0EEEEEES5_NS4_ILi32EEEEEEEENS_10ViewEngineIPN7cutlass10bfloat16_tEEEEEC2ERKSE_RKSJ_,($_ZN7cutlass13device_kernelIN5flash19enable_sm80_to_sm89INS1_16FlashAttnBwdSm80INS1_25CollectiveMainloopBwdSm80ILi2ELi2EN4cute5tupleIJNS5_1CILi128EEES8_NS7_ILi64EEEEEENS_10bfloat16_tEfNS_4arch4Sm80ELb0ELb1ELb1ELb1ELb0ELb0ELb0ELb0ELi2ELi4ELi4ELi4ELb0EEENS1_21CollectiveEpilogueBwdISA_SB_SD_Li256ELb1ELb0ELi2EEENS1_19SingleTileSchedulerILb1ELb0ELb0ELi128EEEEEEEEEvNT_6ParamsE$_ZN4cute3eso3ESOILb1ELb0EJNS_6LayoutINS_5tupleIJNS_1CILi1EEENS3_IJNS4_ILi2EEES6_EEEEEENS3_IJNS4_ILi0EEENS3_IJNS4_ILi8EEENS4_ILi64EEEEEEEEEEENS_10ViewEngineINS_8smem_ptrIPfEEEEEEC2ERKSE_RKSJ_ - $_ZN7cutlass13device_kernelIN5flash19enable_sm80_to_sm89INS1_16FlashAttnBwdSm80INS1_25CollectiveMainloopBwdSm80ILi2ELi2EN4cute5tupleIJNS5_1CILi128EEES8_NS7_ILi64EEEEEENS_10bfloat16_tEfNS_4arch4Sm80ELb0ELb1ELb1ELb1ELb0ELb0ELb0ELb0ELi2ELi4ELi4ELi4ELb0EEENS1_21CollectiveEpilogueBwdISA_SB_SD_Li256ELb1ELb0ELi2EEENS1_19SingleTileSchedulerILb1ELb0ELb0ELi128EEEEEEEEEvNT_6ParamsE$_ZN4cute3eso3ESOILb1ELb0EJNS_6LayoutINS_5tupleIJNS3_IJNS_1CILi8EEENS4_ILi1EEEEEENS4_ILi4EEES8_EEENS3_IJNS3_IJS6_NS4_ILi0EEEEEES5_NS4_ILi32EEEEEEEENS_10ViewEngineIPN7cutlass10bfloat16_tEEEEEC2ERKSE_RKSJ_)
$_ZN7cutlass13device_kernelIN5flash19enable_sm80_to_sm89INS1_16FlashAttnBwdSm80INS1_25CollectiveMainloopBwdSm80ILi2ELi2EN4cute5tupleIJNS5_1CILi128EEES8_NS7_ILi64EEEEEENS_10bfloat16_tEfNS_4arch4Sm80ELb0ELb1ELb1ELb1ELb0ELb0ELb0ELb0ELi2ELi4ELi4ELi4ELb0EEENS1_21CollectiveEpilogueBwdISA_SB_SD_Li256ELb1ELb0ELi2EEENS1_19SingleTileSchedulerILb1ELb0ELb0ELi128EEEEEEEEEvNT_6ParamsE$_ZN4cute3eso3ESOILb1ELb0EJNS_6LayoutINS_5tupleIJNS3_IJNS_1CILi8EEENS4_ILi1EEEEEENS4_ILi4EEES8_EEENS3_IJNS3_IJS6_NS4_ILi0EEEEEES5_NS4_ILi32EEEEEEEENS_10ViewEngineIPN7cutlass10bfloat16_tEEEEEC2ERKSE_RKSJ_:
[----:B------:R-:W-:Y:S01]  /*b9a0*/  IADD3 R2, R25, -c[0x0][0x20], RZ ;  /* 0x8000080019027a10 */ /* 0x000fe20007ffe0ff */
[----:B------:R-:W-:Y:S01]  /*b9b0*/  IMAD.MOV.U32 R7, RZ, RZ, R3 ;  /* 0x000000ffff077224 */ /* 0x000fe200078e0003 */
[----:B------:R-:W-:-:S04]  /*b9c0*/  MOV R5, 0x0 ;  /* 0x0000000000057802 */ /* 0x000fc80000000f00 */
[----:B------:R1:W-:Y:S01]  /*b9d0*/  STL.64 [R2], R6 ;  /* 0x0000000602007387 */ /* 0x0003e20000100a00 */
[----:B------:R-:W-:Y:S05]  /*b9e0*/  RET.REL.NODEC R4 `(_ZN7cutlass13device_kernelIN5flash19enable_sm80_to_sm89INS1_16FlashAttnBwdSm80INS1_25CollectiveMainloopBwdSm80ILi2ELi2EN4cute5tupleIJNS5_1CILi128EEES8_NS7_ILi64EEEEEENS_10bfloat16_tEfNS_4arch4Sm80ELb0ELb1ELb1ELb1ELb0ELb0ELb0ELb0ELi2ELi4ELi4ELi4ELb0EEENS1_21CollectiveEpilogueBwdISA_SB_SD_Li256ELb1ELb0ELi2EEENS1_19SingleTileSchedulerILb1ELb0ELb0ELi128EEEEEEEEEvNT_6ParamsE) ;  /* 0xffff461004007950 */ /* 0x000fea0003c3ffff */
        .type           $_ZN7cutlass13device_kernelIN5flash19enable_sm80_to_sm89INS1_16FlashAttnBwdSm80INS1_25CollectiveMainloopBwdSm80ILi2ELi2EN4cute5tupleIJNS5_1CILi128EEES8_NS7_ILi64EEEEEENS_10bfloat16_tEfNS_4arch4Sm80ELb0ELb1ELb1ELb1ELb0ELb0ELb0ELb0ELi2ELi4ELi4ELi4ELb0EEENS1_21CollectiveEpilogueBwdISA_SB_SD_Li256ELb1ELb0ELi2EEENS1_19SingleTileSchedulerILb1ELb0ELb0ELi128EEEEEEEEEvNT_6ParamsE$_ZN4cute3eso3ESOILb1ELb0EJNS_6LayoutINS_5tupleIJNS_1CILi1EEENS3_IJNS4_ILi2EEES6_EEEEEENS3_IJNS4_ILi0EEENS3_IJNS4_ILi8EEENS4_ILi64EEEEEEEEEEENS_10ViewEngineINS_8smem_ptrIPfEEEEEEC2ERKSE_RKSJ_,@function
        .size           $_ZN7cutlass13device_kernelIN5flash19enable_sm80_to_sm89INS1_16FlashAttnBwdSm80INS1_25CollectiveMainloopBwdSm80ILi2ELi2EN4cute5tupleIJNS5_1CILi128EEES8_NS7_ILi64EEEEEENS_10bfloat16_tEfNS_4arch4Sm80ELb0ELb1ELb1ELb1ELb0ELb0ELb0ELb0ELi2ELi4ELi4ELi4ELb0EEENS1_21CollectiveEpilogueBwdISA_SB_SD_Li256ELb1ELb0ELi2EEENS1_19SingleTileSchedulerILb1ELb0ELb0ELi128EEEEEEEEEvNT_6ParamsE$_ZN4cute3eso3ESOILb1ELb0EJNS_6LayoutINS_5tupleIJNS_1CILi1EEENS3_IJNS4_ILi2EEES6_EEEEEENS3_IJNS4_ILi0EEENS3_IJNS4_ILi8EEENS4_ILi64EEEEEEEEEEENS_10ViewEngineINS_8smem_ptrIPfEEEEEEC2ERKSE_RKSJ_,($_ZN7cutlass13device_kernelIN5flash19enable_sm80_to_sm89INS1_16FlashAttnBwdSm80INS1_25CollectiveMainloopBwdSm80ILi2ELi2EN4cute5tupleIJNS5_1CILi128EEES8_NS7_ILi64EEEEEENS_10bfloat16_tEfNS_4arch4Sm80ELb0ELb1ELb1ELb1ELb0ELb0ELb0ELb0ELi2ELi4ELi4ELi4ELb0EEENS1_21CollectiveEpilogueBwdISA_SB_SD_Li256ELb1ELb0ELi2EEENS1_19SingleTileSchedulerILb1ELb0ELb0ELi128EEEEEEEEEvNT_6ParamsE$_ZN4cute3eso3ESOILb1ELb0EJNS_6LayoutINS_5tupleIJNS_1CILi1EEENS4_ILi4EEEEEENS3_IJNS4_ILi0EEES5_EEEEENS_10ViewEngineIPfEEEEC2ERKSA_RKSD_ - $_ZN7cutlass13device_kernelIN5flash19enable_sm80_to_sm89INS1_16FlashAttnBwdSm80INS1_25CollectiveMainloopBwdSm80ILi2ELi2EN4cute5tupleIJNS5_1CILi128EEES8_NS7_ILi64EEEEEENS_10bfloat16_tEfNS_4arch4Sm80ELb0ELb1ELb1ELb1ELb0ELb0ELb0ELb0ELi2ELi4ELi4ELi4ELb0EEENS1_21CollectiveEpilogueBwdISA_SB_SD_Li256ELb1ELb0ELi2EEENS1_19SingleTileSchedulerILb1ELb0ELb0ELi128EEEEEEEEEvNT_6ParamsE$_ZN4cute3eso3ESOILb1ELb0EJNS_6LayoutINS_5tupleIJNS_1CILi1EEENS3_IJNS4_ILi2EEES6_EEEEEENS3_IJNS4_ILi0EEENS3_IJNS4_ILi8EEENS4_ILi64EEEEEEEEEEENS_10ViewEngineINS_8smem_ptrIPfEEEEEEC2ERKSE_RKSJ_)
$_ZN7cutlass13device_kernelIN5flash19enable_sm80_to_sm89INS1_16FlashAttnBwdSm80INS1_25CollectiveMainloopBwdSm80ILi2ELi2EN4cute5tupleIJNS5_1CILi128EEES8_NS7_ILi64EEEEEENS_10bfloat16_tEfNS_4arch4Sm80ELb0ELb1ELb1ELb1ELb0ELb0ELb0ELb0ELi2ELi4ELi4ELi4ELb0EEENS1_21CollectiveEpilogueBwdISA_SB_SD_Li256ELb1ELb0ELi2EEENS1_19SingleTileSchedulerILb1ELb0ELb0ELi128EEEEEEEEEvNT_6ParamsE$_ZN4cute3eso3ESOILb1ELb0EJNS_6LayoutINS_5tupleIJNS_1CILi1EEENS3_IJNS4_ILi2EEES6_EEEEEENS3_IJNS4_ILi0EEENS3_IJNS4_ILi8EEENS4_ILi64EEEEEEEEEEENS_10ViewEngineINS_8smem_ptrIPfEEEEEEC2ERKSE_RKSJ_:
[----:B------:R-:W-:Y:S01]  /*b9f0*/  IADD3 R3, R25, -c[0x0][0x20], RZ ;  /* 0x8000080019037a10 */ /* 0x000fe20007ffe0ff */
[----:B------:R-:W-:Y:S01]  /*ba00*/  IMAD.MOV.U32 R8, RZ, RZ, R2 ;  /* 0x000000ffff087224 */ /* 0x000fe200078e0002 */
[----:B------:R-:W-:Y:S01]  /*ba10*/  MOV R10, R6 ;  /* 0x00000006000a7202 */ /* 0x000fe20000000f00 */
[----:B------:R-:W-:-:S03]  /*ba20*/  IMAD.MOV.U32 R11, RZ, RZ, 0x0 ;  /* 0x00000000ff0b7424 */ /* 0x000fc600078e00ff */
[----:B------:R1:W-:Y:S01]  /*ba30*/  STL.64 [R3], R8 ;  /* 0x0000000803007387 */ /* 0x0003e20000100a00 */
[----:B------:R-:W-:Y:S05]  /*ba40*/  RET.REL.NODEC R10 `(_ZN7cutlass13device_kernelIN5flash19enable_sm80_to_sm89INS1_16FlashAttnBwdSm80INS1_25CollectiveMainloopBwdSm80ILi2ELi2EN4cute5tupleIJNS5_1CILi128EEES8_NS7_ILi64EEEEEENS_10bfloat16_tEfNS_4arch4Sm80ELb0ELb1ELb1ELb1ELb0ELb0ELb0ELb0ELi2ELi4ELi4ELi4ELb0EEENS1_21CollectiveEpilogueBwdISA_SB_SD_Li256ELb1ELb0ELi2EEENS1_19SingleTileSchedulerILb1ELb0ELb0ELi128EEEEEEEEEvNT_6ParamsE) ;  /* 0xffff45b00a007950 */ /* 0x000fea0003c3ffff */
        .type           $_ZN7cutlass13device_kernelIN5flash19enable_sm80_to_sm89INS1_16FlashAttnBwdSm80INS1_25CollectiveMainloopBwdSm80ILi2ELi2EN4cute5tupleIJNS5_1CILi128EEES8_NS7_ILi64EEEEEENS_10bfloat16_tEfNS_4arch4Sm80ELb0ELb1ELb1ELb1ELb0ELb0ELb0ELb0ELi2ELi4ELi4ELi4ELb0EEENS1_21CollectiveEpilogueBwdISA_SB_SD_Li256ELb1ELb0ELi2EEENS1_19SingleTileSchedulerILb1ELb0ELb0ELi128EEEEEEEEEvNT_6ParamsE$_ZN4cute3eso3ESOILb1ELb0EJNS_6LayoutINS_5tupleIJNS_1CILi1EEENS4_ILi4EEEEEENS3_IJNS4_ILi0EEES5_EEEEENS_10ViewEngineIPfEEEEC2ERKSA_RKSD_,@function
        .size           $_ZN7cutlass13device_kernelIN5flash19enable_sm80_to_sm89INS1_16FlashAttnBwdSm80INS1_25CollectiveMainloopBwdSm80ILi2ELi2EN4cute5tupleIJNS5_1CILi128EEES8_NS7_ILi64EEEEEENS_10bfloat16_tEfNS_4arch4Sm80ELb0ELb1ELb1ELb1ELb0ELb0ELb0ELb0ELi2ELi4ELi4ELi4ELb0EEENS1_21CollectiveEpilogueBwdISA_SB_SD_Li256ELb1ELb0ELi2EEENS1_19SingleTileSchedulerILb1ELb0ELb0ELi128EEEEEEEEEvNT_6ParamsE$_ZN4cute3eso3ESOILb1ELb0EJNS_6LayoutINS_5tupleIJNS_1CILi1EEENS4_ILi4EEEEEENS3_IJNS4_ILi0EEES5_EEEEENS_10ViewEngineIPfEEEEC2ERKSA_RKSD_,($_ZN7cutlass13device_kernelIN5flash19enable_sm80_to_sm89INS1_16FlashAttnBwdSm80INS1_25CollectiveMainloopBwdSm80ILi2ELi2EN4cute5tupleIJNS5_1CILi128EEES8_NS7_ILi64EEEEEENS_10bfloat16_tEfNS_4arch4Sm80ELb0ELb1ELb1ELb1ELb0ELb0ELb0ELb0ELi2ELi4ELi4ELi4ELb0EEENS1_21CollectiveEpilogueBwdISA_SB_SD_Li256ELb1ELb0ELi2EEENS1_19SingleTileSchedulerILb1ELb0ELb0ELi128EEEEEEEEEvNT_6ParamsE$_ZN4cute3eso3ESOILb1ELb0EJNS_6LayoutINS_5tupleIJNS_1CILi4EEEEEENS3_IJNS4_ILi1EEEEEEEENS_10ViewEngineIPfEEEEC2ERKS9_RKSC_ - $_ZN7cutlass13device_kernelIN5flash19enable_sm80_to_sm89INS1_16FlashAttnBwdSm80INS1_25CollectiveMainloopBwdSm80ILi2ELi2EN4cute5tupleIJNS5_1CILi128EEES8_NS7_ILi64EEEEEENS_10bfloat16_tEfNS_4arch4Sm80ELb0ELb1ELb1ELb1ELb0ELb0ELb0ELb0ELi2ELi4ELi4ELi4ELb0EEENS1_21CollectiveEpilogueBwdISA_SB_SD_Li256ELb1ELb0ELi2EEENS1_19SingleTileSchedulerILb1ELb0ELb0ELi128EEEEEEEEEvNT_6ParamsE$_ZN4cute3eso3ESOILb1ELb0EJNS_6LayoutINS_5tupleIJNS_1CILi1EEENS4_ILi4EEEEEENS3_IJNS4_ILi0EEES5_EEEEENS_10ViewEngineIPfEEEEC2ERKSA_RKSD_)
$_ZN7cutlass13device_kernelIN5flash19enable_sm80_to_sm89INS1_16FlashAttnBwdSm80INS1_25CollectiveMainloopBwdSm80ILi2ELi2EN4cute5tupleIJNS5_1CILi128EEES8_NS7_ILi64EEEEEENS_10bfloat16_tEfNS_4arch4Sm80ELb0ELb1ELb1ELb1ELb0ELb0ELb0ELb0ELi2ELi4ELi4ELi4ELb0EEENS1_21CollectiveEpilogueBwdISA_SB_SD_Li256ELb1ELb0ELi2EEENS1_19SingleTileSchedulerILb1ELb0ELb0ELi128EEEEEEEEEvNT_6ParamsE$_ZN4cute3eso3ESOILb1ELb0EJNS_6LayoutINS_5tupleIJNS_1CILi1EEENS4_ILi4EEEEEENS3_IJNS4_ILi0EEES5_EEEEENS_10ViewEngineIPfEEEEC2ERKSA_RKSD_:
[----:B------:R-:W-:Y:S01]  /*ba50*/  IADD3 R4, R25, -c[0x0][0x20], RZ ;  /* 0x8000080019047a10 */ /* 0x000fe20007ffe0ff */
[----:B------:R-:W-:Y:S01]  /*ba60*/  IMAD.MOV.U32 R8, RZ, RZ, R16 ;  /* 0x000000ffff087224 */ /* 0x000fe200078e0010 */
[----:B------:R-:W-:Y:S01]  /*ba70*/  MOV R10, R6 ;  /* 0x00000006000a7202 */ /* 0x000fe20000000f00 */
[----:B------:R-:W-:Y:S01]  /*ba80*/  IMAD.MOV.U32 R9, RZ, RZ, R5 ;  /* 0x000000ffff097224 */ /* 0x000fe200078e0005 */
[----:B------:R-:W-:-:S04]  /*ba90*/  MOV R11, 0x0 ;  /* 0x00000000000b7802 */ /* 0x000fc80000000f00 */
[----:B------:R1:W-:Y:S01]  /*baa0*/  STL.64 [R4], R8 ;  /* 0x0000000804007387 */ /* 0x0003e20000100a00 */
[----:B------:R-:W-:Y:S05]  /*bab0*/  RET.REL.NODEC R10 `(_ZN7cutlass13device_kernelIN5flash19enable_sm80_to_sm89INS1_16FlashAttnBwdSm80INS1_25CollectiveMainloopBwdSm80ILi2ELi2EN4cute5tupleIJNS5_1CILi128EEES8_NS7_ILi64EEEEEENS_10bfloat16_tEfNS_4arch4Sm80ELb0ELb1ELb1ELb1ELb0ELb0ELb0ELb0ELi2ELi4ELi4ELi4ELb0EEENS1_21CollectiveEpilogueBwdISA_SB_SD_Li256ELb1ELb0ELi2EEENS1_19SingleTileSchedulerILb1ELb0ELb0ELi128EEEEEEEEEvNT_6ParamsE) ;  /* 0xffff45400a007950 */ /* 0x000fea0003c3ffff */
        .type           $_ZN7cutlass13device_kernelIN5flash19enable_sm80_to_sm89INS1_16FlashAttnBwdSm80INS1_25CollectiveMainloopBwdSm80ILi2ELi2EN4cute5tupleIJNS5_1CILi128EEES8_NS7_ILi64EEEEEENS_10bfloat16_tEfNS_4arch4Sm80ELb0ELb1ELb1ELb1ELb0ELb0ELb0ELb0ELi2ELi4ELi4ELi4ELb0EEENS1_21CollectiveEpilogueBwdISA_SB_SD_Li256ELb1ELb0ELi2EEENS1_19SingleTileSchedulerILb1ELb0ELb0ELi128EEEEEEEEEvNT_6ParamsE$_ZN4cute3eso3ESOILb1ELb0EJNS_6LayoutINS_5tupleIJNS_1CILi4EEEEEENS3_IJNS4_ILi1EEEEEEEENS_10ViewEngineIPfEEEEC2ERKS9_RKSC_,@function
        .size           $_ZN7cutlass13device_kernelIN5flash19enable_sm80_to_sm89INS1_16FlashAttnBwdSm80INS1_25CollectiveMainloopBwdSm80ILi2ELi2EN4cute5tupleIJNS5_1CILi128EEES8_NS7_ILi64EEEEEENS_10bfloat16_tEfNS_4arch4Sm80ELb0ELb1ELb1ELb1ELb0ELb0ELb0ELb0ELi2ELi4ELi4ELi4ELb0EEENS1_21CollectiveEpilogueBwdISA_SB_SD_Li256ELb1ELb0ELi2EEENS1_19SingleTileSchedulerILb1ELb0ELb0ELi128EEEEEEEEEvNT_6ParamsE$_ZN4cute3eso3ESOILb1ELb0EJNS_6LayoutINS_5tupleIJNS_1CILi4EEEEEENS3_IJNS4_ILi1EEEEEEEENS_10ViewEngineIPfEEEEC2ERKS9_RKSC_,($_ZN7cutlass13device_kernelIN5flash19enable_sm80_to_sm89INS1_16FlashAttnBwdSm80INS1_25CollectiveMainloopBwdSm80ILi2ELi2EN4cute5tupleIJNS5_1CILi128EEES8_NS7_ILi64EEEEEENS_10bfloat16_tEfNS_4arch4Sm80ELb0ELb1ELb1ELb1ELb0ELb0ELb0ELb0ELi2ELi4ELi4ELi4ELb0EEENS1_21CollectiveEpilogueBwdISA_SB_SD_Li256ELb1ELb0ELi2EEENS1_19SingleTileSchedulerILb1ELb0ELb0ELi128EEEEEEEEEvNT_6ParamsE$_ZN4cute3eso3ESOILb1ELb0EJNS_7SwizzleILi3ELi3ELi3EEENS_9MixedBitsILj0ELj432EEENS_6LayoutINS_5tupleIJNS7_IJNS_1CILi2EEES9_S9_EEES9_NS8_ILi8EEEEEENS7_IJNS7_IJNS8_ILi64EEESB_NS8_ILi512EEEEEENS8_ILi8192EEENS8_ILi1024EEEEEEEEEEC2ERKS3_RKS5_RKSJ_ - $_ZN7cutlass13device_kernelIN5flash19enable_sm80_to_sm89INS1_16FlashAttnBwdSm80INS1_25CollectiveMainloopBwdSm80ILi2ELi2EN4cute5tupleIJNS5_1CILi128EEES8_NS7_ILi64EEEEEENS_10bfloat16_tEfNS_4arch4Sm80ELb0ELb1ELb1ELb1ELb0ELb0ELb0ELb0ELi2ELi4ELi4ELi4ELb0EEENS1_21CollectiveEpilogueBwdISA_SB_SD_Li256ELb1ELb0ELi2EEENS1_19SingleTileSchedulerILb1ELb0ELb0ELi128EEEEEEEEEvNT_6ParamsE$_ZN4cute3eso3ESOILb1ELb0EJNS_6LayoutINS_5tupleIJNS_1CILi4EEEEEENS3_IJNS4_ILi1EEEEEEEENS_10ViewEngineIPfEEEEC2ERKS9_RKSC_)
$_ZN7cutlass13device_kernelIN5flash19enable_sm80_to_sm89INS1_16FlashAttnBwdSm80INS1_25CollectiveMainloopBwdSm80ILi2ELi2EN4cute5tupleIJNS5_1CILi128EEES8_NS7_ILi64EEEEEENS_10bfloat16_tEfNS_4arch4Sm80ELb0ELb1ELb1ELb1ELb0ELb0ELb0ELb0ELi2ELi4ELi4ELi4ELb0EEENS1_21CollectiveEpilogueBwdISA_SB_SD_Li256ELb1ELb0ELi2EEENS1_19SingleTileSchedulerILb1ELb0ELb0ELi128EEEEEEEEEvNT_6ParamsE$_ZN4cute3eso3ESOILb1ELb0EJNS_6LayoutINS_5tupleIJNS_1CILi4EEEEEENS3_IJNS4_ILi1EEEEEEEENS_10ViewEngineIPfEEEEC2ERKS9_RKSC_:
[----:B------:R-:W-:Y:S01]  /*bac0*/  IADD3 R2, R25, -c[0x0][0x20], RZ ;  /* 0x8000080019027a10 */ /* 0x000fe20007ffe0ff */
[----:B------:R-:W-:Y:S01]  /*bad0*/  IMAD.MOV.U32 R8, RZ, RZ, R6 ;  /* 0x000000ffff087224 */ /* 0x000fe200078e0006 */
[----:B------:R-:W-:-:S03]  /*bae0*/  MOV R9, 0x0 ;  /* 0x0000000000097802 */ /* 0x000fc60000000f00 */
[----:B------:R1:W-:Y:S01]  /*baf0*/  STL.64 [R2], R4 ;  /* 0x0000000402007387 */ /* 0x0003e20000100a00 */
[----:B------:R-:W-:Y:S05]  /*bb00*/  RET.REL.NODEC R8 `(_ZN7cutlass13device_kernelIN5flash19enable_sm80_to_sm89INS1_16FlashAttnBwdSm80INS1_25CollectiveMainloopBwdSm80ILi2ELi2EN4cute5tupleIJNS5_1CILi128EEES8_NS7_ILi64EEEEEENS_10bfloat16_tEfNS_4arch4Sm80ELb0ELb1ELb1ELb1ELb0ELb0ELb0ELb0ELi2ELi4ELi4ELi4ELb0EEENS1_21CollectiveEpilogueBwdISA_SB_SD_Li256ELb1ELb0ELi2EEENS1_19SingleTileSchedulerILb1ELb0ELb0ELi128EEEEEEEEEvNT_6ParamsE) ;  /* 0xffff44f008007950 */ /* 0x000fea0003c3ffff */
        .type           $_ZN7cutlass13device_kernelIN5flash19enable_sm80_to_sm89INS1_16FlashAttnBwdSm80INS1_25CollectiveMainloopBwdSm80ILi2ELi2EN4cute5tupleIJNS5_1CILi128EEES8_NS7_ILi64EEEEEENS_10bfloat16_tEfNS_4arch4Sm80ELb0ELb1ELb1ELb1ELb0ELb0ELb0ELb0ELi2ELi4ELi4ELi4ELb0EEENS1_21CollectiveEpilogueBwdISA_SB_SD_Li256ELb1ELb0ELi2EEENS1_19SingleTileSchedulerILb1ELb0ELb0ELi128EEEEEEEEEvNT_6ParamsE$_ZN4cute3eso3ESOILb1ELb0EJNS_7SwizzleILi3ELi3ELi3EEENS_9MixedBitsILj0ELj432EEENS_6LayoutINS_5tupleIJNS7_IJNS_1CILi2EEES9_S9_EEES9_NS8_ILi8EEEEEENS7_IJNS7_IJNS8_ILi64EEESB_NS8_ILi512EEEEEENS8_ILi8192EEENS8_ILi1024EEEEEEEEEEC2ERKS3_RKS5_RKSJ_,@function
        .size           $_ZN7cutlass13device_kernelIN5flash19enable_sm80_to_sm89INS1_16FlashAttnBwdSm80INS1_25CollectiveMainloopBwdSm80ILi2ELi2EN4cute5tupleIJNS5_1CILi128EEES8_NS7_ILi64EEEEEENS_10bfloat16_tEfNS_4arch4Sm80ELb0ELb1ELb1ELb1ELb0ELb0ELb0ELb0ELi2ELi4ELi4ELi4ELb0EEENS1_21CollectiveEpilogueBwdISA_SB_SD_Li256ELb1ELb0ELi2EEENS1_19SingleTileSchedulerILb1ELb0ELb0ELi128EEEEEEEEEvNT_6ParamsE$_ZN4cute3eso3ESOILb1ELb0EJNS_7SwizzleILi3ELi3ELi3EEENS_9MixedBitsILj0ELj432EEENS_6LayoutINS_5tupleIJNS7_IJNS_1CILi2EEES9_S9_EEES9_NS8_ILi8EEEEEENS7_IJNS7_IJNS8_ILi64EEESB_NS8_ILi512EEEEEENS8_ILi8192EEENS8_ILi1024EEEEEEEEEEC2ERKS3_RKS5_RKSJ_,($_ZN7cutlass13device_kernelIN5flash19enable_sm80_to_sm89INS1_16FlashAttnBwdSm80INS1_25CollectiveMainloopBwdSm80ILi2ELi2EN4cute5tupleIJNS5_1CILi128EEES8_NS7_ILi64EEEEEENS_10bfloat16_tEfNS_4arch4Sm80ELb0ELb1ELb1ELb1ELb0ELb0ELb0ELb0ELi2ELi4ELi4ELi4ELb0EEENS1_21CollectiveEpilogueBwdISA_SB_SD_Li256ELb1ELb0ELi2EEENS1_19SingleTileSchedulerILb1ELb0ELb0ELi128EEEEEEEEEvNT_6ParamsE$_ZN4cute5tupleIJNS0_IJNS0_IJNS0_IJNS_1CILi8EEENS1_ILi1EEEEEENS0_IJS3_S3_EEEEEENS0_IJS3_NS1_ILi2EEEEEEEEENS0_IJNS0_IJNS0_IJS3_NS1_ILi0EEEEEENS0_IJSA_SA_EEEEEENS0_IJSA_iEEEEEEEEC2ERKS9_RKSF_ - $_ZN7cutlass13device_kernelIN5flash19enable_sm80_to_sm89INS1_16FlashAttnBwdSm80INS1_25CollectiveMainloopBwdSm80ILi2ELi2EN4cute5tupleIJNS5_1CILi128EEES8_NS7_ILi64EEEEEENS_10bfloat16_tEfNS_4arch4Sm80ELb0ELb1ELb1ELb1ELb0ELb0ELb0ELb0ELi2ELi4ELi4ELi4ELb0EEENS1_21CollectiveEpilogueBwdISA_SB_SD_Li256ELb1ELb0ELi2EEENS1_19SingleTileSchedulerILb1ELb0ELb0ELi128EEEEEEEEEvNT_6ParamsE$_ZN4cute3eso3ESOILb1ELb0EJNS_7SwizzleILi3ELi3ELi3EEENS_9MixedBitsILj0ELj432EEENS_6LayoutINS_5tupleIJNS7_IJNS_1CILi2EEES9_S9_EEES9_NS8_ILi8EEEEEENS7_IJNS7_IJNS8_ILi64EEESB_NS8_ILi512EEEEEENS8_ILi8192EEENS8_ILi1024EEEEEEEEEEC2ERKS3_RKS5_RKSJ_)
$_ZN7cutlass13device_kernelIN5flash19enable_sm80_to_sm89INS1_16FlashAttnBwdSm80INS1_25CollectiveMainloopBwdSm80ILi2ELi2EN4cute5tupleIJNS5_1CILi128EEES8_NS7_ILi64EEEEEENS_10bfloat16_tEfNS_4arch4Sm80ELb0ELb1ELb1ELb1ELb0ELb0ELb0ELb0ELi2ELi4ELi4ELi4ELb0EEENS1_21CollectiveEpilogueBwdISA_SB_SD_Li256ELb1ELb0ELi2EEENS1_19SingleTileSchedulerILb1ELb0ELb0ELi128EEEEEEEEEvNT_6ParamsE$_ZN4cute3eso3ESOILb1ELb0EJNS_7SwizzleILi3ELi3ELi3EEENS_9MixedBitsILj0ELj432EEENS_6LayoutINS_5tupleIJNS7_IJNS_1CILi2EEES9_S9_EEES9_NS8_ILi8EEEEEENS7_IJNS7_IJNS8_ILi64EEESB_NS8_ILi512EEEEEENS8_ILi8192EEENS8_ILi1024EEEEEEEEEEC2ERKS3_RKS5_RKSJ_:
[----:B------:R-:W-:Y:S02]  /*bb10*/  IADD3 R2, R25, -c[0x0][0x20], RZ ;  /* 0x8000080019027a10 */ /* 0x000fe40007ffe0ff */
[----:B------:R-:W-:-:S03]  /*bb20*/  MOV R7, 0x0 ;  /* 0x0000000000077802 */ /* 0x000fc60000000f00 */
[----:B------:R1:W-:Y:S01]  /*bb30*/  STL [R2], R3 ;  /* 0x0000000302007387 */ /* 0x0003e20000100800 */
[----:B------:R-:W-:Y:S05]  /*bb40*/  RET.REL.NODEC R6 `(_ZN7cutlass13device_kernelIN5flash19enable_sm80_to_sm89INS1_16FlashAttnBwdSm80INS1_25CollectiveMainloopBwdSm80ILi2ELi2EN4cute5tupleIJNS5_1CILi128EEES8_NS7_ILi64EEEEEENS_10bfloat16_tEfNS_4arch4Sm80ELb0ELb1ELb1ELb1ELb0ELb0ELb0ELb0ELi2ELi4ELi4ELi4ELb0EEENS1_21CollectiveEpilogueBwdISA_SB_SD_Li256ELb1ELb0ELi2EEENS1_19SingleTileSchedulerILb1ELb0ELb0ELi128EEEEEEEEEvNT_6ParamsE) ;  /* 0xffff44b006007950 */ /* 0x000fea0003c3ffff */
        .type           $_ZN7cutlass13device_kernelIN5flash19enable_sm80_to_sm89INS1_16FlashAttnBwdSm80INS1_25CollectiveMainloopBwdSm80ILi2ELi2EN4cute5tupleIJNS5_1CILi128EEES8_NS7_ILi64EEEEEENS_10bfloat16_tEfNS_4arch4Sm80ELb0ELb1ELb1ELb1ELb0ELb0ELb0ELb0ELi2ELi4ELi4ELi4ELb0EEENS1_21CollectiveEpilogueBwdISA_SB_SD_Li256ELb1ELb0ELi2EEENS1_19SingleTileSchedulerILb1ELb0ELb0ELi128EEEEEEEEEvNT_6ParamsE$_ZN4cute5tupleIJNS0_IJNS0_IJNS0_IJNS_1CILi8EEENS1_ILi1EEEEEENS0_IJS3_S3_EEEEEENS0_IJS3_NS1_ILi2EEEEEEEEENS0_IJNS0_IJNS0_IJS3_NS1_ILi0EEEEEENS0_IJSA_SA_EEEEEENS0_IJSA_iEEEEEEEEC2ERKS9_RKSF_,@function
        .size           $_ZN7cutlass13device_kernelIN5flash19enable_sm80_to_sm89INS1_16FlashAttnBwdSm80INS1_25CollectiveMainloopBwdSm80ILi2ELi2EN4cute5tupleIJNS5_1CILi128EEES8_NS7_ILi64EEEEEENS_10bfloat16_tEfNS_4arch4Sm80ELb0ELb1ELb1ELb1ELb0ELb0ELb0ELb0ELi2ELi4ELi4ELi4ELb0EEENS1_21CollectiveEpilogueBwdISA_SB_SD_Li256ELb1ELb0ELi2EEENS1_19SingleTileSchedulerILb1ELb0ELb0ELi128EEEEEEEEEvNT_6ParamsE$_ZN4cute5tupleIJNS0_IJNS0_IJNS0_IJNS_1CILi8EEENS1_ILi1EEEEEENS0_IJS3_S3_EEEEEENS0_IJS3_NS1_ILi2EEEEEEEEENS0_IJNS0_IJNS0_IJS3_NS1_ILi0EEEEEENS0_IJSA_SA_EEEEEENS0_IJSA_iEEEEEEEEC2ERKS9_RKSF_,($_ZN7cutlass13device_kernelIN5flash19enable_sm80_to_sm89INS1_16FlashAttnBwdSm80INS1_25CollectiveMainloopBwdSm80ILi2ELi2EN4cute5tupleIJNS5_1CILi128EEES8_NS7_ILi64EEEEEENS_10bfloat16_tEfNS_4arch4Sm80ELb0ELb1ELb1ELb1ELb0ELb0ELb0ELb0ELi2ELi4ELi4ELi4ELb0EEENS1_21CollectiveEpilogueBwdISA_SB_SD_Li256ELb1ELb0ELi2EEENS1_19SingleTileSchedulerILb1ELb0ELb0ELi128EEEEEEEEEvNT_6ParamsE$_ZN4cute5tupleIJNS0_IJNS0_IJNS0_IJNS_1CILi8EEENS1_ILi1EEEEEES3_EEENS0_IJNS0_IJS3_S3_EEENS1_ILi2EEEEEEEEENS0_IJNS0_IJNS0_IJS3_NS1_ILi0EEEEEESA_EEENS0_IJNS0_IJSA_SA_EEEiEEEEEEEEC2ERKS9_RKSF_ - $_ZN7cutlass13device_kernelIN5flash19enable_sm80_to_sm89INS1_16FlashAttnBwdSm80INS1_25CollectiveMainloopBwdSm80ILi2ELi2EN4cute5tupleIJNS5_1CILi128EEES8_NS7_ILi64EEEEEENS_10bfloat16_tEfNS_4arch4Sm80ELb0ELb1ELb1ELb1ELb0ELb0ELb0ELb0ELi2ELi4ELi4ELi4ELb0EEENS1_21CollectiveEpilogueBwdISA_SB_SD_Li256ELb1ELb0ELi2EEENS1_19SingleTileSchedulerILb1ELb0ELb0ELi128EEEEEEEEEvNT_6ParamsE$_ZN4cute5tupleIJNS0_IJNS0_IJNS0_IJNS_1CILi8EEENS1_ILi1EEEEEENS0_IJS3_S3_EEEEEENS0_IJS3_NS1_ILi2EEEEEEEEENS0_IJNS0_IJNS0_IJS3_NS1_ILi0EEEEEENS0_IJSA_SA_EEEEEENS0_IJSA_iEEEEEEEEC2ERKS9_RKSF_)
$_ZN7cutlass13device_kernelIN5flash19enable_sm80_to_sm89INS1_16FlashAttnBwdSm80INS1_25CollectiveMainloopBwdSm80ILi2ELi2EN4cute5tupleIJNS5_1CILi128EEES8_NS7_ILi64EEEEEENS_10bfloat16_tEfNS_4arch4Sm80ELb0ELb1ELb1ELb1ELb0ELb0ELb0ELb0ELi2ELi4ELi4ELi4ELb0EEENS1_21CollectiveEpilogueBwdISA_SB_SD_Li256ELb1ELb0ELi2EEENS1_19SingleTileSchedulerILb1ELb0ELb0ELi128EEEEEEEEEvNT_6ParamsE$_ZN4cute5tupleIJNS0_IJNS0_IJNS0_IJNS_1CILi8EEENS1_ILi1EEEEEENS0_IJS3_S3_EEEEEENS0_IJS3_NS1_ILi2EEEEEEEEENS0_IJNS0_IJNS0_IJS3_NS1_ILi0EEEEEENS0_IJSA_SA_EEEEEENS0_IJSA_iEEEEEEEEC2ERKS9_RKSF_:
[----:B------:R-:W-:Y:S02]  /*bb50*/  MOV R6, 0xbb70 ;  /* 0x0000bb7000067802 */ /* 0x000fe40000000f00 */
[----:B------:R-:W-:Y:S05]  /*bb60*/  CALL.REL.NOINC `($_ZN7cutlass13device_kernelIN5flash19enable_sm80_to_sm89INS1_16FlashAttnBwdSm80INS1_25CollectiveMainloopBwdSm80ILi2ELi2EN4cute5tupleIJNS5_1CILi128EEES8_NS7_ILi64EEEEEENS_10bfloat16_tEfNS_4arch4Sm80ELb0ELb1ELb1ELb1ELb0ELb0ELb0ELb0ELi2ELi4ELi4ELi4ELb0EEENS1_21CollectiveEpilogueBwdISA_SB_SD_Li256ELb1ELb0ELi2EEENS1_19SingleTileSchedulerILb1ELb0ELb0ELi128EEEEEEEEEvNT_6ParamsE$_ZN4cute3eso3ESOILb1ELb0EJNS_5tupleIJNS2_IJNS2_IJNS_1CILi8EEENS3_ILi1EEEEEENS2_IJS5_S5_EEEEEENS2_IJS5_NS3_ILi2EEEEEEEEENS2_IJNS2_IJNS2_IJS5_NS3_ILi0EEEEEENS2_IJSC_SC_EEEEEENS2_IJSC_iEEEEEEEEC2ERKSB_RKSH_) ;  /* 0xffffdaa000007944 */ /* 0x000fea0003c3ffff */
[----:B------:R-:W-:-:S04]  /*bb70*/  MOV R5, 0x0 ;  /* 0x0000000000057802 */ /* 0x000fc80000000f00 */
[----:B------:R-:W-:Y:S05]  /*bb80*/  RET.REL.NODEC R4 `(_ZN7cutlass13device_kernelIN5flash19enable_sm80_to_sm89INS1_16FlashAttnBwdSm80INS1_25CollectiveMainloopBwdSm80ILi2ELi2EN4cute5tupleIJNS5_1CILi128EEES8_NS7_ILi64EEEEEENS_10bfloat16_tEfNS_4arch4Sm80ELb0ELb1ELb1ELb1ELb0ELb0ELb0ELb0ELi2ELi4ELi4ELi4ELb0EEENS1_21CollectiveEpilogueBwdISA_SB_SD_Li256ELb1ELb0ELi2EEENS1_19SingleTileSchedulerILb1ELb0ELb0ELi128EEEEEEEEEvNT_6ParamsE) ;  /* 0xffff447004007950 */ /* 0x000fea0003c3ffff */
        .type           $_ZN7cutlass13device_kernelIN5flash19enable_sm80_to_sm89INS1_16FlashAttnBwdSm80INS1_25CollectiveMainloopBwdSm80ILi2ELi2EN4cute5tupleIJNS5_1CILi128EEES8_NS7_ILi64EEEEEENS_10bfloat16_tEfNS_4arch4Sm80ELb0ELb1ELb1ELb1ELb0ELb0ELb0ELb0ELi2ELi4ELi4ELi4ELb0EEENS1_21CollectiveEpilogueBwdISA_SB_SD_Li256ELb1ELb0ELi2EEENS1_19SingleTileSchedulerILb1ELb0ELb0ELi128EEEEEEEEEvNT_6ParamsE$_ZN4cute5tupleIJNS0_IJNS0_IJNS0_IJNS_1CILi8EEENS1_ILi1EEEEEES3_EEENS0_IJNS0_IJS3_S3_EEENS1_ILi2EEEEEEEEENS0_IJNS0_IJNS0_IJS3_NS1_ILi0EEEEEESA_EEENS0_IJNS0_IJSA_SA_EEEiEEEEEEEEC2ERKS9_RKSF_,@function
        .size           $_ZN7cutlass13device_kernelIN5flash19enable_sm80_to_sm89INS1_16FlashAttnBwdSm80INS1_25CollectiveMainloopBwdSm80ILi2ELi2EN4cute5tupleIJNS5_1CILi128EEES8_NS7_ILi64EEEEEENS_10bfloat16_tEfNS_4arch4Sm80ELb0ELb1ELb1ELb1ELb0ELb0ELb0ELb0ELi2ELi4ELi4ELi4ELb0EEENS1_21CollectiveEpilogueBwdISA_SB_SD_Li256ELb1ELb0ELi2EEENS1_19SingleTileSchedulerILb1ELb0ELb0ELi128EEEEEEEEEvNT_6ParamsE$_ZN4cute5tupleIJNS0_IJNS0_IJNS0_IJNS_1CILi8EEENS1_ILi1EEEEEES3_EEENS0_IJNS0_IJS3_S3_EEENS1_ILi2EEEEEEEEENS0_IJNS0_IJNS0_IJS3_NS1_ILi0EEEEEESA_EEENS0_IJNS0_IJSA_SA_EEEiEEEEEEEEC2ERKS9_RKSF_,($_ZN7cutlass13device_kernelIN5flash19enable_sm80_to_sm89INS1_16FlashAttnBwdSm80INS1_25CollectiveMainloopBwdSm80ILi2ELi2EN4cute5tupleIJNS5_1CILi128EEES8_NS7_ILi64EEEEEENS_10bfloat16_tEfNS_4arch4Sm80ELb0ELb1ELb1ELb1ELb0ELb0ELb0ELb0ELi2ELi4ELi4ELi4ELb0EEENS1_21CollectiveEpilogueBwdISA_SB_SD_Li256ELb1ELb0ELi2EEENS1_19SingleTileSchedulerILb1ELb0ELb0ELi128EEEEEEEEEvNT_6ParamsE$_ZN4cute5tupleIJNS0_IJNS0_IJNS_1CILi1EEENS0_IJS2_NS1_ILi2EEES3_EEEEEES3_NS0_IJS3_S3_EEEEEENS0_IJNS0_IJNS1_ILi0EEENS0_IJS2_NS1_ILi256EEEiEEEEEENS1_ILi2048EEENS0_IJiNS1_ILi4096EEEEEEEEEEEC2ERKS7_RKSF_ - $_ZN7cutlass13device_kernelIN5flash19enable_sm80_to_sm89INS1_16FlashAttnBwdSm80INS1_25CollectiveMainloopBwdSm80ILi2ELi2EN4cute5tupleIJNS5_1CILi128EEES8_NS7_ILi64EEEEEENS_10bfloat16_tEfNS_4arch4Sm80ELb0ELb1ELb1ELb1ELb0ELb0ELb0ELb0ELi2ELi4ELi4ELi4ELb0EEENS1_21CollectiveEpilogueBwdISA_SB_SD_Li256ELb1ELb0ELi2EEENS1_19SingleTileSchedulerILb1ELb0ELb0ELi128EEEEEEEEEvNT_6ParamsE$_ZN4cute5tupleIJNS0_IJNS0_IJNS0_IJNS_1CILi8EEENS1_ILi1EEEEEES3_EEENS0_IJNS0_IJS3_S3_EEENS1_ILi2EEEEEEEEENS0_IJNS0_IJNS0_IJS3_NS1_ILi0EEEEEESA_EEENS0_IJNS0_IJSA_SA_EEEiEEEEEEEEC2ERKS9_RKSF_)
$_ZN7cutlass13device_kernelIN5flash19enable_sm80_to_sm89INS1_16FlashAttnBwdSm80INS1_25CollectiveMainloopBwdSm80ILi2ELi2EN4cute5tupleIJNS5_1CILi128EEES8_NS7_ILi64EEEEEENS_10bfloat16_tEfNS_4arch4Sm80ELb0ELb1ELb1ELb1ELb0ELb0ELb0ELb0ELi2ELi4ELi4ELi4ELb0EEENS1_21CollectiveEpilogueBwdISA_SB_SD_Li256ELb1ELb0ELi2EEENS1_19SingleTileSchedulerILb1ELb0ELb0ELi128EEEEEEEEEvNT_6ParamsE$_ZN4cute5tupleIJNS0_IJNS0_IJNS0_IJNS_1CILi8EEENS1_ILi1EEEEEES3_EEENS0_IJNS0_IJS3_S3_EEENS1_ILi2EEEEEEEEENS0_IJNS0_IJNS0_IJS3_NS1_ILi0EEEEEESA_EEENS0_IJNS0_IJSA_SA_EEEiEEEEEEEEC2ERKS9_RKSF_:
[----:B------:R-:W-:Y:S02]  /*bb90*/  MOV R6, 0xbbb0 ;  /* 0x0000bbb000067802 */ /* 0x000fe40000000f00 */
[----:B------:R-:W-:Y:S05]  /*bba0*/  CALL.REL.NOINC `($_ZN7cutlass13device_kernelIN5flash19enable_sm80_to_sm89INS1_16FlashAttnBwdSm80INS1_25CollectiveMainloopBwdSm80ILi2ELi2EN4cute5tupleIJNS5_1CILi128EEES8_NS7_ILi64EEEEEENS_10bfloat16_tEfNS_4arch4Sm80ELb0ELb1ELb1ELb1ELb0ELb0ELb0ELb0ELi2ELi4ELi4ELi4ELb0EEENS1_21CollectiveEpilogueBwdISA_SB_SD_Li256ELb1ELb0ELi2EEENS1_19SingleTileSchedulerILb1ELb0ELb0ELi128EEEEEEEEEvNT_6ParamsE$_ZN4cute3eso3ESOILb1ELb0EJNS_5tupleIJNS2_IJNS2_IJNS_1CILi8EEENS3_ILi1EEEEEES5_EEENS2_IJNS2_IJS5_S5_EEENS3_ILi2EEEEEEEEENS2_IJNS2_IJNS2_IJS5_NS3_ILi0EEEEEESC_EEENS2_IJNS2_IJSC_SC_EEEiEEEEEEEEC2ERKSB_RKSH_) ;  /* 0xffffdaa000007944 */ /* 0x000fea0003c3ffff */
[----:B------:R-:W-:-:S04]  /*bbb0*/  MOV R5, 0x0 ;  /* 0x0000000000057802 */ /* 0x000fc80000000f00 */
[----:B------:R-:W-:Y:S05]  /*bbc0*/  RET.REL.NODEC R4 `(_ZN7cutlass13device_kernelIN5flash19enable_sm80_to_sm89INS1_16FlashAttnBwdSm80INS1_25CollectiveMainloopBwdSm80ILi2ELi2EN4cute5tupleIJNS5_1CILi128EEES8_NS7_ILi64EEEEEENS_10bfloat16_tEfNS_4arch4Sm80ELb0ELb1ELb1ELb1ELb0ELb0ELb0ELb0ELi2ELi4ELi4ELi4ELb0EEENS1_21CollectiveEpilogueBwdISA_SB_SD_Li256ELb1ELb0ELi2EEENS1_19SingleTileSchedulerILb1ELb0ELb0ELi128EEEEEEEEEvNT_6ParamsE) ;  /* 0xffff443004007950 */ /* 0x000fea0003c3ffff */
        .type           $_ZN7cutlass13device_kernelIN5flash19enable_sm80_to_sm89INS1_16FlashAttnBwdSm80INS1_25CollectiveMainloopBwdSm80ILi2ELi2EN4cute5tupleIJNS5_1CILi128EEES8_NS7_ILi64EEEEEENS_10bfloat16_tEfNS_4arch4Sm80ELb0ELb1ELb1ELb1ELb0ELb0ELb0ELb0ELi2ELi4ELi4ELi4ELb0EEENS1_21CollectiveEpilogueBwdISA_SB_SD_Li256ELb1ELb0ELi2EEENS1_19SingleTileSchedulerILb1ELb0ELb0ELi128EEEEEEEEEvNT_6ParamsE$_ZN4cute5tupleIJNS0_IJNS0_IJNS_1CILi1EEENS0_IJS2_NS1_ILi2EEES3_EEEEEES3_NS0_IJS3_S3_EEEEEENS0_IJNS0_IJNS1_ILi0EEENS0_IJS2_NS1_ILi256EEEiEEEEEENS1_ILi2048EEENS0_IJiNS1_ILi4096EEEEEEEEEEEC2ERKS7_RKSF_,@function
        .size           $_ZN7cutlass13device_kernelIN5flash19enable_sm80_to_sm89INS1_16FlashAttnBwdSm80INS1_25CollectiveMainloopBwdSm80ILi2ELi2EN4cute5tupleIJNS5_1CILi128EEES8_NS7_ILi64EEEEEENS_10bfloat16_tEfNS_4arch4Sm80ELb0ELb1ELb1ELb1ELb0ELb0ELb0ELb0ELi2ELi4ELi4ELi4ELb0EEENS1_21CollectiveEpilogueBwdISA_SB_SD_Li256ELb1ELb0ELi2EEENS1_19SingleTileSchedulerILb1ELb0ELb0ELi128EEEEEEEEEvNT_6ParamsE$_ZN4cute5tupleIJNS0_IJNS0_IJNS_1CILi1EEENS0_IJS2_NS1_ILi2EEES3_EEEEEES3_NS0_IJS3_S3_EEEEEENS0_IJNS0_IJNS1_ILi0EEENS0_IJS2_NS1_ILi256EEEiEEEEEENS1_ILi2048EEENS0_IJiNS1_ILi4096EEEEEEEEEEEC2ERKS7_RKSF_,($_ZN7cutlass13device_kernelIN5flash19enable_sm80_to_sm89INS1_16FlashAttnBwdSm80INS1_25CollectiveMainloopBwdSm80ILi2ELi2EN4cute5tupleIJNS5_1CILi128EEES8_NS7_ILi64EEEEEENS_10bfloat16_tEfNS_4arch4Sm80ELb0ELb1ELb1ELb1ELb0ELb0ELb0ELb0ELi2ELi4ELi4ELi4ELb0EEENS1_21CollectiveEpilogueBwdISA_SB_SD_Li256ELb1ELb0ELi2EEENS1_19SingleTileSchedulerILb1ELb0ELb0ELi128EEEEEEEEEvNT_6ParamsE$_ZN4cute5tupleIJNS0_IJNS0_IJNS_1CILi2EEES2_EEENS1_ILi8EEES3_EEENS0_IJNS0_IJNS1_ILi1EEEiEEENS1_ILi1024EEENS0_IJiiEEEEEEEEC2ERKS5_RKSA_ - $_ZN7cutlass13device_kernelIN5flash19enable_sm80_to_sm89INS1_16FlashAttnBwdSm80INS1_25CollectiveMainloopBwdSm80ILi2ELi2EN4cute5tupleIJNS5_1CILi128EEES8_NS7_ILi64EEEEEENS_10bfloat16_tEfNS_4arch4Sm80ELb0ELb1ELb1ELb1ELb0ELb0ELb0ELb0ELi2ELi4ELi4ELi4ELb0EEENS1_21CollectiveEpilogueBwdISA_SB_SD_Li256ELb1ELb0ELi2EEENS1_19SingleTileSchedulerILb1ELb0ELb0ELi128EEEEEEEEEvNT_6ParamsE$_ZN4cute5tupleIJNS0_IJNS0_IJNS_1CILi1EEENS0_IJS2_NS1_ILi2EEES3_EEEEEES3_NS0_IJS3_S3_EEEEEENS0_IJNS0_IJNS1_ILi0EEENS0_IJS2_NS1_ILi256EEEiEEEEEENS1_ILi2048EEENS0_IJiNS1_ILi4096EEEEEEEEEEEC2ERKS7_RKSF_)
$_ZN7cutlass13device_kernelIN5flash19enable_sm80_to_sm89INS1_16FlashAttnBwdSm80INS1_25CollectiveMainloopBwdSm80ILi2ELi2EN4cute5tupleIJNS5_1CILi128EEES8_NS7_ILi64EEEEEENS_10bfloat16_tEfNS_4arch4Sm80ELb0ELb1ELb1ELb1ELb0ELb0ELb0ELb0ELi2ELi4ELi4ELi4ELb0EEENS1_21CollectiveEpilogueBwdISA_SB_SD_Li256ELb1ELb0ELi2EEENS1_19SingleTileSchedulerILb1ELb0ELb0ELi128EEEEEEEEEvNT_6ParamsE$_ZN4cute5tupleIJNS0_IJNS0_IJNS_1CILi1EEENS0_IJS2_NS1_ILi2EEES3_EEEEEES3_NS0_IJS3_S3_EEEEEENS0_IJNS0_IJNS1_ILi0EEENS0_IJS2_NS1_ILi256EEEiEEEEEENS1_ILi2048EEENS0_IJiNS1_ILi4096EEEEEEEEEEEC2ERKS7_RKSF_:
[----:B------:R-:W-:Y:S02]  /*bbd0*/  MOV R6, 0xbbf0 ;  /* 0x0000bbf000067802 */ /* 0x000fe40000000f00 */
[----:B------:R-:W-:Y:S05]  /*bbe0*/  CALL.REL.NOINC `($_ZN7cutlass13device_kernelIN5flash19enable_sm80_to_sm89INS1_16FlashAttnBwdSm80INS1_25CollectiveMainloopBwdSm80ILi2ELi2EN4cute5tupleIJNS5_1CILi128EEES8_NS7_ILi64EEEEEENS_10bfloat16_tEfNS_4arch4Sm80ELb0ELb1ELb1ELb1ELb0ELb0ELb0ELb0ELi2ELi4ELi4ELi4ELb0EEENS1_21CollectiveEpilogueBwdISA_SB_SD_Li256ELb1ELb0ELi2EEENS1_19SingleTileSchedulerILb1ELb0ELb0ELi128EEEEEEEEEvNT_6ParamsE$_ZN4cute3eso3ESOILb1ELb0EJNS_5tupleIJNS2_IJNS_1CILi1EEENS2_IJS4_NS3_ILi2EEES5_EEEEEES5_NS2_IJS5_S5_EEEEEENS2_IJNS2_IJNS3_ILi0EEENS2_IJS4_NS3_ILi256EEEiEEEEEENS3_ILi2048EEENS2_IJiNS3_ILi4096EEEEEEEEEEEC2ERKS9_RKSH_) ;  /* 0xffffdaa000007944 */ /* 0x000fea0003c3ffff */
[----:B-1----:R-:W-:-:S04]  /*bbf0*/  MOV R5, 0x0 ;  /* 0x0000000000057802 */ /* 0x002fc80000000f00 */
[----:B------:R-:W-:Y:S05]  /*bc00*/  RET.REL.NODEC R4 `(_ZN7cutlass13device_kernelIN5flash19enable_sm80_to_sm89INS1_16FlashAttnBwdSm80INS1_25CollectiveMainloopBwdSm80ILi2ELi2EN4cute5tupleIJNS5_1CILi128EEES8_NS7_ILi64EEEEEENS_10bfloat16_tEfNS_4arch4Sm80ELb0ELb1ELb1ELb1ELb0ELb0ELb0ELb0ELi2ELi4ELi4ELi4ELb0EEENS1_21CollectiveEpilogueBwdISA_SB_SD_Li256ELb1ELb0ELi2EEENS1_19SingleTileSchedulerILb1ELb0ELb0ELi128EEEEEEEEEvNT_6ParamsE) ;  /* 0xffff43f004007950 */ /* 0x000fea0003c3ffff */
        .type           $_ZN7cutlass13device_kernelIN5flash19enable_sm80_to_sm89INS1_16FlashAttnBwdSm80INS1_25CollectiveMainloopBwdSm80ILi2ELi2EN4cute5tupleIJNS5_1CILi128EEES8_NS7_ILi64EEEEEENS_10bfloat16_tEfNS_4arch4Sm80ELb0ELb1ELb1ELb1ELb0ELb0ELb0ELb0ELi2ELi4ELi4ELi4ELb0EEENS1_21CollectiveEpilogueBwdISA_SB_SD_Li256ELb1ELb0ELi2EEENS1_19SingleTileSchedulerILb1ELb0ELb0ELi128EEEEEEEEEvNT_6ParamsE$_ZN4cute5tupleIJNS0_IJNS0_IJNS_1CILi2EEES2_EEENS1_ILi8EEES3_EEENS0_IJNS0_IJNS1_ILi1EEEiEEENS1_ILi1024EEENS0_IJiiEEEEEEEEC2ERKS5_RKSA_,@function
        .size           $_ZN7cutlass13device_kernelIN5flash19enable_sm80_to_sm89INS1_16FlashAttnBwdSm80INS1_25CollectiveMainloopBwdSm80ILi2ELi2EN4cute5tupleIJNS5_1CILi128EEES8_NS7_ILi64EEEEEENS_10bfloat16_tEfNS_4arch4Sm80ELb0ELb1ELb1ELb1ELb0ELb0ELb0ELb0ELi2ELi4ELi4ELi4ELb0EEENS1_21CollectiveEpilogueBwdISA_SB_SD_Li256ELb1ELb0ELi2EEENS1_19SingleTileSchedulerILb1ELb0ELb0ELi128EEEEEEEEEvNT_6ParamsE$_ZN4cute5tupleIJNS0_IJNS0_IJNS_1CILi2EEES2_EEENS1_ILi8EEES3_EEENS0_IJNS0_IJNS1_ILi1EEEiEEENS1_ILi1024EEENS0_IJiiEEEEEEEEC2ERKS5_RKSA_,($_ZN7cutlass13device_kernelIN5flash19enable_sm80_to_sm89INS1_16FlashAttnBwdSm80INS1_25CollectiveMainloopBwdSm80ILi2ELi2EN4cute5tupleIJNS5_1CILi128EEES8_NS7_ILi64EEEEEENS_10bfloat16_tEfNS_4arch4Sm80ELb0ELb1ELb1ELb1ELb0ELb0ELb0ELb0ELi2ELi4ELi4ELi4ELb0EEENS1_21CollectiveEpilogueBwdISA_SB_SD_Li256ELb1ELb0ELi2EEENS1_19SingleTileSchedulerILb1ELb0ELb0ELi128EEEEEEEEEvNT_6ParamsE$_ZN4cute5tupleIJNS0_IJNS0_IJNS_1CILi2EEES2_EEES2_EEENS0_IJNS0_IJiiEEENS1_ILi8192EEEEEEEEC2ERKS4_RKS7_ - $_ZN7cutlass13device_kernelIN5flash19enable_sm80_to_sm89INS1_16FlashAttnBwdSm80INS1_25CollectiveMainloopBwdSm80ILi2ELi2EN4cute5tupleIJNS5_1CILi128EEES8_NS7_ILi64EEEEEENS_10bfloat16_tEfNS_4arch4Sm80ELb0ELb1ELb1ELb1ELb0ELb0ELb0ELb0ELi2ELi4ELi4ELi4ELb0EEENS1_21CollectiveEpilogueBwdISA_SB_SD_Li256ELb1ELb0ELi2EEENS1_19SingleTileSchedulerILb1ELb0ELb0ELi128EEEEEEEEEvNT_6ParamsE$_ZN4cute5tupleIJNS0_IJNS0_IJNS_1CILi2EEES2_EEENS1_ILi8EEES3_EEENS0_IJNS0_IJNS1_ILi1EEEiEEENS1_ILi1024EEENS0_IJiiEEEEEEEEC2ERKS5_RKSA_)
$_ZN7cutlass13device_kernelIN5flash19enable_sm80_to_sm89INS1_16FlashAttnBwdSm80INS1_25CollectiveMainloopBwdSm80ILi2ELi2EN4cute5tupleIJNS5_1CILi128EEES8_NS7_ILi64EEEEEENS_10bfloat16_tEfNS_4arch4Sm80ELb0ELb1ELb1ELb1ELb0ELb0ELb0ELb0ELi2ELi4ELi4ELi4ELb0EEENS1_21CollectiveEpilogueBwdISA_SB_SD_Li256ELb1ELb0ELi2EEENS1_19SingleTileSchedulerILb1ELb0ELb0ELi128EEEEEEEEEvNT_6ParamsE$_ZN4cute5tupleIJNS0_IJNS0_IJNS_1CILi2EEES2_EEENS1_ILi8EEES3_EEENS0_IJNS0_IJNS1_ILi1EEEiEEENS1_ILi1024EEENS0_IJiiEEEEEEEEC2ERKS5_RKSA_:
[----:B------:R-:W-:Y:S02]  /*bc10*/  MOV R8, 0xbc30 ;  /* 0x0000bc3000087802 */ /* 0x000fe40000000f00 */
[----:B------:R-:W-:Y:S05]  /*bc20*/  CALL.REL.NOINC `($_ZN7cutlass13device_kernelIN5flash19enable_sm80_to_sm89INS1_16FlashAttnBwdSm80INS1_25CollectiveMainloopBwdSm80ILi2ELi2EN4cute5tupleIJNS5_1CILi128EEES8_NS7_ILi64EEEEEENS_10bfloat16_tEfNS_4arch4Sm80ELb0ELb1ELb1ELb1ELb0ELb0ELb0ELb0ELi2ELi4ELi4ELi4ELb0EEENS1_21CollectiveEpilogueBwdISA_SB_SD_Li256ELb1ELb0ELi2EEENS1_19SingleTileSchedulerILb1ELb0ELb0ELi128EEEEEEEEEvNT_6ParamsE$_ZN4cute3eso3ESOILb1ELb0EJNS_5tupleIJNS2_IJNS_1CILi2EEES4_EEENS3_ILi8EEES5_EEENS2_IJNS2_IJNS3_ILi1EEEiEEENS3_ILi1024EEENS2_IJiiEEEEEEEEC2ERKS7_RKSC_) ;  /* 0xffffdb3000007944 */ /* 0x000fea0003c3ffff */
[----:B------:R-:W-:-:S04]  /*bc30*/  MOV R7, 0x0 ;  /* 0x0000000000077802 */ /* 0x000fc80000000f00 */
[----:B------:R-:W-:Y:S05]  /*bc40*/  RET.REL.NODEC R6 `(_ZN7cutlass13device_kernelIN5flash19enable_sm80_to_sm89INS1_16FlashAttnBwdSm80INS1_25CollectiveMainloopBwdSm80ILi2ELi2EN4cute5tupleIJNS5_1CILi128EEES8_NS7_ILi64EEEEEENS_10bfloat16_tEfNS_4arch4Sm80ELb0ELb1ELb1ELb1ELb0ELb0ELb0ELb0ELi2ELi4ELi4ELi4ELb0EEENS1_21CollectiveEpilogueBwdISA_SB_SD_Li256ELb1ELb0ELi2EEENS1_19SingleTileSchedulerILb1ELb0ELb0ELi128EEEEEEEEEvNT_6ParamsE) ;  /* 0xffff43b006007950 */ /* 0x000fea0003c3ffff */
        .type           $_ZN7cutlass13device_kernelIN5flash19enable_sm80_to_sm89INS1_16FlashAttnBwdSm80INS1_25CollectiveMainloopBwdSm80ILi2ELi2EN4cute5tupleIJNS5_1CILi128EEES8_NS7_ILi64EEEEEENS_10bfloat16_tEfNS_4arch4Sm80ELb0ELb1ELb1ELb1ELb0ELb0ELb0ELb0ELi2ELi4ELi4ELi4ELb0EEENS1_21CollectiveEpilogueBwdISA_SB_SD_Li256ELb1ELb0ELi2EEENS1_19SingleTileSchedulerILb1ELb0ELb0ELi128EEEEEEEEEvNT_6ParamsE$_ZN4cute5tupleIJNS0_IJNS0_IJNS_1CILi2EEES2_EEES2_EEENS0_IJNS0_IJiiEEENS1_ILi8192EEEEEEEEC2ERKS4_RKS7_,@function
        .size           $_ZN7cutlass13device_kernelIN5flash19enable_sm80_to_sm89INS1_16FlashAttnBwdSm80INS1_25CollectiveMainloopBwdSm80ILi2ELi2EN4cute5tupleIJNS5_1CILi128EEES8_NS7_ILi64EEEEEENS_10bfloat16_tEfNS_4arch4Sm80ELb0ELb1ELb1ELb1ELb0ELb0ELb0ELb0ELi2ELi4ELi4ELi4ELb0EEENS1_21CollectiveEpilogueBwdISA_SB_SD_Li256ELb1ELb0ELi2EEENS1_19SingleTileSchedulerILb1ELb0ELb0ELi128EEEEEEEEEvNT_6ParamsE$_ZN4cute5tupleIJNS0_IJNS0_IJNS_1CILi2EEES2_EEES2_EEENS0_IJNS0_IJiiEEENS1_ILi8192EEEEEEEEC2ERKS4_RKS7_,($_ZN7cutlass13device_kernelIN5flash19enable_sm80_to_sm89INS1_16FlashAttnBwdSm80INS1_25CollectiveMainloopBwdSm80ILi2ELi2EN4cute5tupleIJNS5_1CILi128EEES8_NS7_ILi64EEEEEENS_10bfloat16_tEfNS_4arch4Sm80ELb0ELb1ELb1ELb1ELb0ELb0ELb0ELb0ELi2ELi4ELi4ELi4ELb0EEENS1_21CollectiveEpilogueBwdISA_SB_SD_Li256ELb1ELb0ELi2EEENS1_19SingleTileSchedulerILb1ELb0ELb0ELi128EEEEEEEEEvNT_6ParamsE$_ZN4cute5tupleIJNS0_IJNS0_IJNS_1CILi2EEES2_EEES3_NS1_ILi8EEEEEENS0_IJNS0_IJiNS1_ILi512EEEEEENS0_IJiiEEENS1_ILi1024EEEEEEEEC2ERKS5_RKSA_ - $_ZN7cutlass13device_kernelIN5flash19enable_sm80_to_sm89INS1_16FlashAttnBwdSm80INS1_25CollectiveMainloopBwdSm80ILi2ELi2EN4cute5tupleIJNS5_1CILi128EEES8_NS7_ILi64EEEEEENS_10bfloat16_tEfNS_4arch4Sm80ELb0ELb1ELb1ELb1ELb0ELb0ELb0ELb0ELi2ELi4ELi4ELi4ELb0EEENS1_21CollectiveEpilogueBwdISA_SB_SD_Li256ELb1ELb0ELi2EEENS1_19SingleTileSchedulerILb1ELb0ELb0ELi128EEEEEEEEEvNT_6ParamsE$_ZN4cute5tupleIJNS0_IJNS0_IJNS_1CILi2EEES2_EEES2_EEENS0_IJNS0_IJiiEEENS1_ILi8192EEEEEEEEC2ERKS4_RKS7_)
$_ZN7cutlass13device_kernelIN5flash19enable_sm80_to_sm89INS1_16FlashAttnBwdSm80INS1_25CollectiveMainloopBwdSm80ILi2ELi2EN4cute5tupleIJNS5_1CILi128EEES8_NS7_ILi64EEEEEENS_10bfloat16_tEfNS_4arch4Sm80ELb0ELb1ELb1ELb1ELb0ELb0ELb0ELb0ELi2ELi4ELi4ELi4ELb0EEENS1_21CollectiveEpilogueBwdISA_SB_SD_Li256ELb1ELb0ELi2EEENS1_19SingleTileSchedulerILb1ELb0ELb0ELi128EEEEEEEEEvNT_6ParamsE$_ZN4cute5tupleIJNS0_IJNS0_IJNS_1CILi2EEES2_EEES2_EEENS0_IJNS0_IJiiEEENS1_ILi8192EEEEEEEEC2ERKS4_RKS7_:
[----:B------:R-:W-:Y:S02]  /*bc50*/  MOV R6, 0xbc70 ;  /* 0x0000bc7000067802 */ /* 0x000fe40000000f00 */
[----:B------:R-:W-:Y:S05]  /*bc60*/  CALL.REL.NOINC `($_ZN7cutlass13device_kernelIN5flash19enable_sm80_to_sm89INS1_16FlashAttnBwdSm80INS1_25CollectiveMainloopBwdSm80ILi2ELi2EN4cute5tupleIJNS5_1CILi128EEES8_NS7_ILi64EEEEEENS_10bfloat16_tEfNS_4arch4Sm80ELb0ELb1ELb1ELb1ELb0ELb0ELb0ELb0ELi2ELi4ELi4ELi4ELb0EEENS1_21CollectiveEpilogueBwdISA_SB_SD_Li256ELb1ELb0ELi2EEENS1_19SingleTileSchedulerILb1ELb0ELb0ELi128EEEEEEEEEvNT_6ParamsE$_ZN4cute3eso3ESOILb1ELb0EJNS_5tupleIJNS2_IJNS_1CILi2EEES4_EEES4_EEENS2_IJNS2_IJiiEEENS3_ILi8192EEEEEEEEC2ERKS6_RKS9_) ;  /* 0xffffdb6000007944 */ /* 0x000fea0003c3ffff */
[----:B-1----:R-:W-:Y:S02]  /*bc70*/  MOV R2, R8 ;  /* 0x0000000800027202 */ /* 0x002fe40000000f00 */
[----:B------:R-:W-:-:S04]  /*bc80*/  MOV R3, 0x0 ;  /* 0x0000000000037802 */ /* 0x000fc80000000f00 */
[----:B------:R-:W-:Y:S05]  /*bc90*/  RET.REL.NODEC R2 `(_ZN7cutlass13device_kernelIN5flash19enable_sm80_to_sm89INS1_16FlashAttnBwdSm80INS1_25CollectiveMainloopBwdSm80ILi2ELi2EN4cute5tupleIJNS5_1CILi128EEES8_NS7_ILi64EEEEEENS_10bfloat16_tEfNS_4arch4Sm80ELb0ELb1ELb1ELb1ELb0ELb0ELb0ELb0ELi2ELi4ELi4ELi4ELb0EEENS1_21CollectiveEpilogueBwdISA_SB_SD_Li256ELb1ELb0ELi2EEENS1_19SingleTileSchedulerILb1ELb0ELb0ELi128EEEEEEEEEvNT_6ParamsE) ;  /* 0xffff436002007950 */ /* 0x000fea0003c3ffff */
        .type           $_ZN7cutlass13device_kernelIN5flash19enable_sm80_to_sm89INS1_16FlashAttnBwdSm80INS1_25CollectiveMainloopBwdSm80ILi2ELi2EN4cute5tupleIJNS5_1CILi128EEES8_NS7_ILi64EEEEEENS_10bfloat16_tEfNS_4arch4Sm80ELb0ELb1ELb1ELb1ELb0ELb0ELb0ELb0ELi2ELi4ELi4ELi4ELb0EEENS1_21CollectiveEpilogueBwdISA_SB_SD_Li256ELb1ELb0ELi2EEENS1_19SingleTileSchedulerILb1ELb0ELb0ELi128EEEEEEEEEvNT_6ParamsE$_ZN4cute5tupleIJNS0_IJNS0_IJNS_1CILi2EEES2_EEES3_NS1_ILi8EEEEEENS0_IJNS0_IJiNS1_ILi512EEEEEENS0_IJiiEEENS1_ILi1024EEEEEEEEC2ERKS5_RKSA_,@function
        .size           $_ZN7cutlass13device_kernelIN5flash19enable_sm80_to_sm89INS1_16FlashAttnBwdSm80INS1_25CollectiveMainloopBwdSm80ILi2ELi2EN4cute5tupleIJNS5_1CILi128EEES8_NS7_ILi64EEEEEENS_10bfloat16_tEfNS_4arch4Sm80ELb0ELb1ELb1ELb1ELb0ELb0ELb0ELb0ELi2ELi4ELi4ELi4ELb0EEENS1_21CollectiveEpilogueBwdISA_SB_SD_Li256ELb1ELb0ELi2EEENS1_19SingleTileSchedulerILb1ELb0ELb0ELi128EEEEEEEEEvNT_6ParamsE$_ZN4cute5tupleIJNS0_IJNS0_IJNS_1CILi2EEES2_EEES3_NS1_ILi8EEEEEENS0_IJNS0_IJiNS1_ILi512EEEEEENS0_IJiiEEENS1_ILi1024EEEEEEEEC2ERKS5_RKSA_,($_ZN7cutlass13device_kernelIN5flash19enable_sm80_to_sm89INS1_16FlashAttnBwdSm80INS1_25CollectiveMainloopBwdSm80ILi2ELi2EN4cute5tupleIJNS5_1CILi128EEES8_NS7_ILi64EEEEEENS_10bfloat16_tEfNS_4arch4Sm80ELb0ELb1ELb1ELb1ELb0ELb0ELb0ELb0ELi2ELi4ELi4ELi4ELb0EEENS1_21CollectiveEpilogueBwdISA_SB_SD_Li256ELb1ELb0ELi2EEENS1_19SingleTileSchedulerILb1ELb0ELb0ELi128EEEEEEEEEvNT_6ParamsE$_ZN4cute5tupleIJNS0_IJNS0_IJNS_1CILi2EEES2_S2_EEES2_NS0_IJNS0_IJS2_S2_EEES2_EEEEEENS0_IJNS0_IJNS1_ILi1EEENS1_ILi512EEEiEEENS1_ILi4096EEENS0_IJNS0_IJiiEEENS1_ILi8192EEEEEEEEEEEC2ERKS6_RKSE_ - $_ZN7cutlass13device_kernelIN5flash19enable_sm80_to_sm89INS1_16FlashAttnBwdSm80INS1_25CollectiveMainloopBwdSm80ILi2ELi2EN4cute5tupleIJNS5_1CILi128EEES8_NS7_ILi64EEEEEENS_10bfloat16_tEfNS_4arch4Sm80ELb0ELb1ELb1ELb1ELb0ELb0ELb0ELb0ELi2ELi4ELi4ELi4ELb0EEENS1_21CollectiveEpilogueBwdISA_SB_SD_Li256ELb1ELb0ELi2EEENS1_19SingleTileSchedulerILb1ELb0ELb0ELi128EEEEEEEEEvNT_6ParamsE$_ZN4cute5tupleIJNS0_IJNS0_IJNS_1CILi2EEES2_EEES3_NS1_ILi8EEEEEENS0_IJNS0_IJiNS1_ILi512EEEEEENS0_IJiiEEENS1_ILi1024EEEEEEEEC2ERKS5_RKSA_)
$_ZN7cutlass13device_kernelIN5flash19enable_sm80_to_sm89INS1_16FlashAttnBwdSm80INS1_25CollectiveMainloopBwdSm80ILi2ELi2EN4cute5tupleIJNS5_1CILi128EEES8_NS7_ILi64EEEEEENS_10bfloat16_tEfNS_4arch4Sm80ELb0ELb1ELb1ELb1ELb0ELb0ELb0ELb0ELi2ELi4ELi4ELi4ELb0EEENS1_21CollectiveEpilogueBwdISA_SB_SD_Li256ELb1ELb0ELi2EEENS1_19SingleTileSchedulerILb1ELb0ELb0ELi128EEEEEEEEEvNT_6ParamsE$_ZN4cute5tupleIJNS0_IJNS0_IJNS_1CILi2EEES2_EEES3_NS1_ILi8EEEEEENS0_IJNS0_IJiNS1_ILi512EEEEEENS0_IJiiEEENS1_ILi1024EEEEEEEEC2ERKS5_RKSA_:
[----:B------:R-:W-:Y:S02]  /*bca0*/  MOV R8, 0xbcc0 ;  /* 0x0000bcc000087802 */ /* 0x000fe40000000f00 */
[----:B------:R-:W-:Y:S05]  /*bcb0*/  CALL.REL.NOINC `($_ZN7cutlass13device_kernelIN5flash19enable_sm80_to_sm89INS1_16FlashAttnBwdSm80INS1_25CollectiveMainloopBwdSm80ILi2ELi2EN4cute5tupleIJNS5_1CILi128EEES8_NS7_ILi64EEEEEENS_10bfloat16_tEfNS_4arch4Sm80ELb0ELb1ELb1ELb1ELb0ELb0ELb0ELb0ELi2ELi4ELi4ELi4ELb0EEENS1_21CollectiveEpilogueBwdISA_SB_SD_Li256ELb1ELb0ELi2EEENS1_19SingleTileSchedulerILb1ELb0ELb0ELi128EEEEEEEEEvNT_6ParamsE$_ZN4cute3eso3ESOILb1ELb0EJNS_5tupleIJNS2_IJNS_1CILi2EEES4_EEES5_NS3_ILi8EEEEEENS2_IJNS2_IJiNS3_ILi512EEEEEENS2_IJiiEEENS3_ILi1024EEEEEEEEC2ERKS7_RKSC_) ;  /* 0xffffdb7000007944 */ /* 0x000fea0003c3ffff */
[----:B------:R-:W-:-:S04]  /*bcc0*/  MOV R7, 0x0 ;  /* 0x0000000000077802 */ /* 0x000fc80000000f00 */
[----:B------:R-:W-:Y:S05]  /*bcd0*/  RET.REL.NODEC R6 `(_ZN7cutlass13device_kernelIN5flash19enable_sm80_to_sm89INS1_16FlashAttnBwdSm80INS1_25CollectiveMainloopBwdSm80ILi2ELi2EN4cute5tupleIJNS5_1CILi128EEES8_NS7_ILi64EEEEEENS_10bfloat16_tEfNS_4arch4Sm80ELb0ELb1ELb1ELb1ELb0ELb0ELb0ELb0ELi2ELi4ELi4ELi4ELb0EEENS1_21CollectiveEpilogueBwdISA_SB_SD_Li256ELb1ELb0ELi2EEENS1_19SingleTileSchedulerILb1ELb0ELb0ELi128EEEEEEEEEvNT_6ParamsE) ;  /* 0xffff432006007950 */ /* 0x000fea0003c3ffff */
        .type           $_ZN7cutlass13device_kernelIN5flash19enable_sm80_to_sm89INS1_16FlashAttnBwdSm80INS1_25CollectiveMainloopBwdSm80ILi2ELi2EN4cute5tupleIJNS5_1CILi128EEES8_NS7_ILi64EEEEEENS_10bfloat16_tEfNS_4arch4Sm80ELb0ELb1ELb1ELb1ELb0ELb0ELb0ELb0ELi2ELi4ELi4ELi4ELb0EEENS1_21CollectiveEpilogueBwdISA_SB_SD_Li256ELb1ELb0ELi2EEENS1_19SingleTileSchedulerILb1ELb0ELb0ELi128EEEEEEEEEvNT_6ParamsE$_ZN4cute5tupleIJNS0_IJNS0_IJNS_1CILi2EEES2_S2_EEES2_NS0_IJNS0_IJS2_S2_EEES2_EEEEEENS0_IJNS0_IJNS1_ILi1EEENS1_ILi512EEEiEEENS1_ILi4096EEENS0_IJNS0_IJiiEEENS1_ILi8192EEEEEEEEEEEC2ERKS6_RKSE_,@function
        .size           $_ZN7cutlass13device_kernelIN5flash19enable_sm80_to_sm89INS1_16FlashAttnBwdSm80INS1_25CollectiveMainloopBwdSm80ILi2ELi2EN4cute5tupleIJNS5_1CILi128EEES8_NS7_ILi64EEEEEENS_10bfloat16_tEfNS_4arch4Sm80ELb0ELb1ELb1ELb1ELb0ELb0ELb0ELb0ELi2ELi4ELi4ELi4ELb0EEENS1_21CollectiveEpilogueBwdISA_SB_SD_Li256ELb1ELb0ELi2EEENS1_19SingleTileSchedulerILb1ELb0ELb0ELi128EEEEEEEEEvNT_6ParamsE$_ZN4cute5tupleIJNS0_IJNS0_IJNS_1CILi2EEES2_S2_EEES2_NS0_IJNS0_IJS2_S2_EEES2_EEEEEENS0_IJNS0_IJNS1_ILi1EEENS1_ILi512EEEiEEENS1_ILi4096EEENS0_IJNS0_IJiiEEENS1_ILi8192EEEEEEEEEEEC2ERKS6_RKSE_,($_ZN7cutlass13device_kernelIN5flash19enable_sm80_to_sm89INS1_16FlashAttnBwdSm80INS1_25CollectiveMainloopBwdSm80ILi2ELi2EN4cute5tupleIJNS5_1CILi128EEES8_NS7_ILi64EEEEEENS_10bfloat16_tEfNS_4arch4Sm80ELb0ELb1ELb1ELb1ELb0ELb0ELb0ELb0ELi2ELi4ELi4ELi4ELb0EEENS1_21CollectiveEpilogueBwdISA_SB_SD_Li256ELb1ELb0ELi2EEENS1_19SingleTileSchedulerILb1ELb0ELb0ELi128EEEEEEEEEvNT_6ParamsE$_ZN4cute5tupleIJNS0_IJNS0_IJNS_1CILi2EEES2_S2_EEES2_NS0_IJS2_S2_EEEEEENS0_IJNS0_IJNS1_ILi1EEENS1_ILi512EEEiEEENS1_ILi4096EEENS0_IJiiEEEEEEEEC2ERKS5_RKSB_ - $_ZN7cutlass13device_kernelIN5flash19enable_sm80_to_sm89INS1_16FlashAttnBwdSm80INS1_25CollectiveMainloopBwdSm80ILi2ELi2EN4cute5tupleIJNS5_1CILi128EEES8_NS7_ILi64EEEEEENS_10bfloat16_tEfNS_4arch4Sm80ELb0ELb1ELb1ELb1ELb0ELb0ELb0ELb0ELi2ELi4ELi4ELi4ELb0EEENS1_21CollectiveEpilogueBwdISA_SB_SD_Li256ELb1ELb0ELi2EEENS1_19SingleTileSchedulerILb1ELb0ELb0ELi128EEEEEEEEEvNT_6ParamsE$_ZN4cute5tupleIJNS0_IJNS0_IJNS_1CILi2EEES2_S2_EEES2_NS0_IJNS0_IJS2_S2_EEES2_EEEEEENS0_IJNS0_IJNS1_ILi1EEENS1_ILi512EEEiEEENS1_ILi4096EEENS0_IJNS0_IJiiEEENS1_ILi8192EEEEEEEEEEEC2ERKS6_RKSE_)
$_ZN7cutlass13device_kernelIN5flash19enable_sm80_to_sm89INS1_16FlashAttnBwdSm80INS1_25CollectiveMainloopBwdSm80ILi2ELi2EN4cute5tupleIJNS5_1CILi128EEES8_NS7_ILi64EEEEEENS_10bfloat16_tEfNS_4arch4Sm80ELb0ELb1ELb1ELb1ELb0ELb0ELb0ELb0ELi2ELi4ELi4ELi4ELb0EEENS1_21CollectiveEpilogueBwdISA_SB_SD_Li256ELb1ELb0ELi2EEENS1_19SingleTileSchedulerILb1ELb0ELb0ELi128EEEEEEEEEvNT_6ParamsE$_ZN4cute5tupleIJNS0_IJNS0_IJNS_1CILi2EEES2_S2_EEES2_NS0_IJNS0_IJS2_S2_EEES2_EEEEEENS0_IJNS0_IJNS1_ILi1EEENS1_ILi512EEEiEEENS1_ILi4096EEENS0_IJNS0_IJiiEEENS1_ILi8192EEEEEEEEEEEC2ERKS6_RKSE_:
[----:B------:R-:W-:Y:S02]  /*bce0*/  MOV R8, 0xbd00 ;  /* 0x0000bd0000087802 */ /* 0x000fe40000000f00 */
[----:B------:R-:W-:Y:S05]  /*bcf0*/  CALL.REL.NOINC `($_ZN7cutlass13device_kernelIN5flash19enable_sm80_to_sm89INS1_16FlashAttnBwdSm80INS1_25CollectiveMainloopBwdSm80ILi2ELi2EN4cute5tupleIJNS5_1CILi128EEES8_NS7_ILi64EEEEEENS_10bfloat16_tEfNS_4arch4Sm80ELb0ELb1ELb1ELb1ELb0ELb0ELb0ELb0ELi2ELi4ELi4ELi4ELb0EEENS1_21CollectiveEpilogueBwdISA_SB_SD_Li256ELb1ELb0ELi2EEENS1_19SingleTileSchedulerILb1ELb0ELb0ELi128EEEEEEEEEvNT_6ParamsE$_ZN4cute3eso3ESOILb1ELb0EJNS_5tupleIJNS2_IJNS_1CILi2EEES4_S4_EEES4_NS2_IJNS2_IJS4_S4_EEES4_EEEEEENS2_IJNS2_IJNS3_ILi1EEENS3_ILi512EEEiEEENS3_ILi4096EEENS2_IJNS2_IJiiEEENS3_ILi8192EEEEEEEEEEEC2ERKS8_RKSG_) ;  /* 0xffffdba000007944 */ /* 0x000fea0003c3ffff */
[----:B------:R-:W-:-:S04]  /*bd00*/  MOV R7, 0x0 ;  /* 0x0000000000077802 */ /* 0x000fc80000000f00 */
[----:B------:R-:W-:Y:S05]  /*bd10*/  RET.REL.NODEC R6 `(_ZN7cutlass13device_kernelIN5flash19enable_sm80_to_sm89INS1_16FlashAttnBwdSm80INS1_25CollectiveMainloopBwdSm80ILi2ELi2EN4cute5tupleIJNS5_1CILi128EEES8_NS7_ILi64EEEEEENS_10bfloat16_tEfNS_4arch4Sm80ELb0ELb1ELb1ELb1ELb0ELb0ELb0ELb0ELi2ELi4ELi4ELi4ELb0EEENS1_21CollectiveEpilogueBwdISA_SB_SD_Li256ELb1ELb0ELi2EEENS1_19SingleTileSchedulerILb1ELb0ELb0ELi128EEEEEEEEEvNT_6ParamsE) ;  /* 0xffff42e006007950 */ /* 0x000fea0003c3ffff */
        .type           $_ZN7cutlass13device_kernelIN5flash19enable_sm80_to_sm89INS1_16FlashAttnBwdSm80INS1_25CollectiveMainloopBwdSm80ILi2ELi2EN4cute5tupleIJNS5_1CILi128EEES8_NS7_ILi64EEEEEENS_10bfloat16_tEfNS_4arch4Sm80ELb0ELb1ELb1ELb1ELb0ELb0ELb0ELb0ELi2ELi4ELi4ELi4ELb0EEENS1_21CollectiveEpilogueBwdISA_SB_SD_Li256ELb1ELb0ELi2EEENS1_19SingleTileSchedulerILb1ELb0ELb0ELi128EEEEEEEEEvNT_6ParamsE$_ZN4cute5tupleIJNS0_IJNS0_IJNS_1CILi2EEES2_S2_EEES2_NS0_IJS2_S2_EEEEEENS0_IJNS0_IJNS1_ILi1EEENS1_ILi512EEEiEEENS1_ILi4096EEENS0_IJiiEEEEEEEEC2ERKS5_RKSB_,@function
        .size           $_ZN7cutlass13device_kernelIN5flash19enable_sm80_to_sm89INS1_16FlashAttnBwdSm80INS1_25CollectiveMainloopBwdSm80ILi2ELi2EN4cute5tupleIJNS5_1CILi128EEES8_NS7_ILi64EEEEEENS_10bfloat16_tEfNS_4arch4Sm80ELb0ELb1ELb1ELb1ELb0ELb0ELb0ELb0ELi2ELi4ELi4ELi4ELb0EEENS1_21CollectiveEpilogueBwdISA_SB_SD_Li256ELb1ELb0ELi2EEENS1_19SingleTileSchedulerILb1ELb0ELb0ELi128EEEEEEEEEvNT_6ParamsE$_ZN4cute5tupleIJNS0_IJNS0_IJNS_1CILi2EEES2_S2_EEES2_NS0_IJS2_S2_EEEEEENS0_IJNS0_IJNS1_ILi1EEENS1_ILi512EEEiEEENS1_ILi4096EEENS0_IJiiEEEEEEEEC2ERKS5_RKSB_,($_ZN7cutlass13device_kernelIN5flash19enable_sm80_to_sm89INS1_16FlashAttnBwdSm80INS1_25CollectiveMainloopBwdSm80ILi2ELi2EN4cute5tupleIJNS5_1CILi128EEES8_NS7_ILi64EEEEEENS_10bfloat16_tEfNS_4arch4Sm80ELb0ELb1ELb1ELb1ELb0ELb0ELb0ELb0ELi2ELi4ELi4ELi4ELb0EEENS1_21CollectiveEpilogueBwdISA_SB_SD_Li256ELb1ELb0ELi2EEENS1_19SingleTileSchedulerILb1ELb0ELb0ELi128EEEEEEEEEvNT_6ParamsE$_ZN4cute5tupleIJNS0_IJNS0_IJNS_1CILi8EEENS1_ILi1EEEEEENS0_IJNS1_ILi2EEEEEEEEENS0_IJNS0_IJS3_NS1_ILi0EEEEEENS0_IJiEEEEEEEEC2ERKS7_RKSB_ - $_ZN7cutlass13device_kernelIN5flash19enable_sm80_to_sm89INS1_16FlashAttnBwdSm80INS1_25CollectiveMainloopBwdSm80ILi2ELi2EN4cute5tupleIJNS5_1CILi128EEES8_NS7_ILi64EEEEEENS_10bfloat16_tEfNS_4arch4Sm80ELb0ELb1ELb1ELb1ELb0ELb0ELb0ELb0ELi2ELi4ELi4ELi4ELb0EEENS1_21CollectiveEpilogueBwdISA_SB_SD_Li256ELb1ELb0ELi2EEENS1_19SingleTileSchedulerILb1ELb0ELb0ELi128EEEEEEEEEvNT_6ParamsE$_ZN4cute5tupleIJNS0_IJNS0_IJNS_1CILi2EEES2_S2_EEES2_NS0_IJS2_S2_EEEEEENS0_IJNS0_IJNS1_ILi1EEENS1_ILi512EEEiEEENS1_ILi4096EEENS0_IJiiEEEEEEEEC2ERKS5_RKSB_)
$_ZN7cutlass13device_kernelIN5flash19enable_sm80_to_sm89INS1_16FlashAttnBwdSm80INS1_25CollectiveMainloopBwdSm80ILi2ELi2EN4cute5tupleIJNS5_1CILi128EEES8_NS7_ILi64EEEEEENS_10bfloat16_tEfNS_4arch4Sm80ELb0ELb1ELb1ELb1ELb0ELb0ELb0ELb0ELi2ELi4ELi4ELi4ELb0EEENS1_21CollectiveEpilogueBwdISA_SB_SD_Li256ELb1ELb0ELi2EEENS1_19SingleTileSchedulerILb1ELb0ELb0ELi128EEEEEEEEEvNT_6ParamsE$_ZN4cute5tupleIJNS0_IJNS0_IJNS_1CILi2EEES2_S2_EEES2_NS0_IJS2_S2_EEEEEENS0_IJNS0_IJNS1_ILi1EEENS1_ILi512EEEiEEENS1_ILi4096EEENS0_IJiiEEEEEEEEC2ERKS5_RKSB_:
[----:B------:R-:W-:Y:S02]  /*bd20*/  MOV R8, 0xbd40 ;  /* 0x0000bd4000087802 */ /* 0x000fe40000000f00 */
[----:B------:R-:W-:Y:S05]  /*bd30*/  CALL.REL.NOINC `($_ZN7cutlass13device_kernelIN5flash19enable_sm80_to_sm89INS1_16FlashAttnBwdSm80INS1_25CollectiveMainloopBwdSm80ILi2ELi2EN4cute5tupleIJNS5_1CILi128EEES8_NS7_ILi64EEEEEENS_10bfloat16_tEfNS_4arch4Sm80ELb0ELb1ELb1ELb1ELb0ELb0ELb0ELb0ELi2ELi4ELi4ELi4ELb0EEENS1_21CollectiveEpilogueBwdISA_SB_SD_Li256ELb1ELb0ELi2EEENS1_19SingleTileSchedulerILb1ELb0ELb0ELi128EEEEEEEEEvNT_6ParamsE$_ZN4cute3eso3ESOILb1ELb0EJNS_5tupleIJNS2_IJNS_1CILi2EEES4_S4_EEES4_NS2_IJS4_S4_EEEEEENS2_IJNS2_IJNS3_ILi1EEENS3_ILi512EEEiEEENS3_ILi4096EEENS2_IJiiEEEEEEEEC2ERKS7_RKSD_) ;  /* 0xffffdbd000007944 */ /* 0x000fea0003c3ffff */
[----:B------:R-:W-:-:S04]  /*bd40*/  MOV R7, 0x0 ;  /* 0x0000000000077802 */ /* 0x000fc80000000f00 */
[----:B------:R-:W-:Y:S05]  /*bd50*/  RET.REL.NODEC R6 `(_ZN7cutlass13device_kernelIN5flash19enable_sm80_to_sm89INS1_16FlashAttnBwdSm80INS1_25CollectiveMainloopBwdSm80ILi2ELi2EN4cute5tupleIJNS5_1CILi128EEES8_NS7_ILi64EEEEEENS_10bfloat16_tEfNS_4arch4Sm80ELb0ELb1ELb1ELb1ELb0ELb0ELb0ELb0ELi2ELi4ELi4ELi4ELb0EEENS1_21CollectiveEpilogueBwdISA_SB_SD_Li256ELb1ELb0ELi2EEENS1_19SingleTileSchedulerILb1ELb0ELb0ELi128EEEEEEEEEvNT_6ParamsE) ;  /* 0xffff42a006007950 */ /* 0x000fea0003c3ffff */
        .type           $_ZN7cutlass13device_kernelIN5flash19enable_sm80_to_sm89INS1_16FlashAttnBwdSm80INS1_25CollectiveMainloopBwdSm80ILi2ELi2EN4cute5tupleIJNS5_1CILi128EEES8_NS7_ILi64EEEEEENS_10bfloat16_tEfNS_4arch4Sm80ELb0ELb1ELb1ELb1ELb0ELb0ELb0ELb0ELi2ELi4ELi4ELi4ELb0EEENS1_21CollectiveEpilogueBwdISA_SB_SD_Li256ELb1ELb0ELi2EEENS1_19SingleTileSchedulerILb1ELb0ELb0ELi128EEEEEEEEEvNT_6ParamsE$_ZN4cute5tupleIJNS0_IJNS0_IJNS_1CILi8EEENS1_ILi1EEEEEENS0_IJNS1_ILi2EEEEEEEEENS0_IJNS0_IJS3_NS1_ILi0EEEEEENS0_IJiEEEEEEEEC2ERKS7_RKSB_,@function
        .size           $_ZN7cutlass13device_kernelIN5flash19enable_sm80_to_sm89INS1_16FlashAttnBwdSm80INS1_25CollectiveMainloopBwdSm80ILi2ELi2EN4cute5tupleIJNS5_1CILi128EEES8_NS7_ILi64EEEEEENS_10bfloat16_tEfNS_4arch4Sm80ELb0ELb1ELb1ELb1ELb0ELb0ELb0ELb0ELi2ELi4ELi4ELi4ELb0EEENS1_21CollectiveEpilogueBwdISA_SB_SD_Li256ELb1ELb0ELi2EEENS1_19SingleTileSchedulerILb1ELb0ELb0ELi128EEEEEEEEEvNT_6ParamsE$_ZN4cute5tupleIJNS0_IJNS0_IJNS_1CILi8EEENS1_ILi1EEEEEENS0_IJNS1_ILi2EEEEEEEEENS0_IJNS0_IJS3_NS1_ILi0EEEEEENS0_IJiEEEEEEEEC2ERKS7_RKSB_,($_ZN7cutlass13device_kernelIN5flash19enable_sm80_to_sm89INS1_16FlashAttnBwdSm80INS1_25CollectiveMainloopBwdSm80ILi2ELi2EN4cute5tupleIJNS5_1CILi128EEES8_NS7_ILi64EEEEEENS_10bfloat16_tEfNS_4arch4Sm80ELb0ELb1ELb1ELb1ELb0ELb0ELb0ELb0ELi2ELi4ELi4ELi4ELb0EEENS1_21CollectiveEpilogueBwdISA_SB_SD_Li256ELb1ELb0ELi2EEENS1_19SingleTileSchedulerILb1ELb0ELb0ELi128EEEEEEEEEvNT_6ParamsE$_ZN4cute5tupleIJNS0_IJNS0_IJNS_1CILi8EEENS1_ILi1EEEEEENS1_ILi2EEEEEENS0_IJNS0_IJS3_NS1_ILi0EEEEEEiEEEEEC2ERKS6_RKS9_ - $_ZN7cutlass13device_kernelIN5flash19enable_sm80_to_sm89INS1_16FlashAttnBwdSm80INS1_25CollectiveMainloopBwdSm80ILi2ELi2EN4cute5tupleIJNS5_1CILi128EEES8_NS7_ILi64EEEEEENS_10bfloat16_tEfNS_4arch4Sm80ELb0ELb1ELb1ELb1ELb0ELb0ELb0ELb0ELi2ELi4ELi4ELi4ELb0EEENS1_21CollectiveEpilogueBwdISA_SB_SD_Li256ELb1ELb0ELi2EEENS1_19SingleTileSchedulerILb1ELb0ELb0ELi128EEEEEEEEEvNT_6ParamsE$_ZN4cute5tupleIJNS0_IJNS0_IJNS_1CILi8EEENS1_ILi1EEEEEENS0_IJNS1_ILi2EEEEEEEEENS0_IJNS0_IJS3_NS1_ILi0EEEEEENS0_IJiEEEEEEEEC2ERKS7_RKSB_)
$_ZN7cutlass13device_kernelIN5flash19enable_sm80_to_sm89INS1_16FlashAttnBwdSm80INS1_25CollectiveMainloopBwdSm80ILi2ELi2EN4cute5tupleIJNS5_1CILi128EEES8_NS7_ILi64EEEEEENS_10bfloat16_tEfNS_4arch4Sm80ELb0ELb1ELb1ELb1ELb0ELb0ELb0ELb0ELi2ELi4ELi4ELi4ELb0EEENS1_21CollectiveEpilogueBwdISA_SB_SD_Li256ELb1ELb0ELi2EEENS1_19SingleTileSchedulerILb1ELb0ELb0ELi128EEEEEEEEEvNT_6ParamsE$_ZN4cute5tupleIJNS0_IJNS0_IJNS_1CILi8EEENS1_ILi1EEEEEENS0_IJNS1_ILi2EEEEEEEEENS0_IJNS0_IJS3_NS1_ILi0EEEEEENS0_IJiEEEEEEEEC2ERKS7_RKSB_:
[----:B------:R-:W-:Y:S02]  /*bd60*/  MOV R8, 0xbd80 ;  /* 0x0000bd8000087802 */ /* 0x000fe40000000f00 */
[----:B------:R-:W-:Y:S05]  /*bd70*/  CALL.REL.NOINC `($_ZN7cutlass13device_kernelIN5flash19enable_sm80_to_sm89INS1_16FlashAttnBwdSm80INS1_25CollectiveMainloopBwdSm80ILi2ELi2EN4cute5tupleIJNS5_1CILi128EEES8_NS7_ILi64EEEEEENS_10bfloat16_tEfNS_4arch4Sm80ELb0ELb1ELb1ELb1ELb0ELb0ELb0ELb0ELi2ELi4ELi4ELi4ELb0EEENS1_21CollectiveEpilogueBwdISA_SB_SD_Li256ELb1ELb0ELi2EEENS1_19SingleTileSchedulerILb1ELb0ELb0ELi128EEEEEEEEEvNT_6ParamsE$_ZN4cute3eso3ESOILb1ELb0EJNS_5tupleIJNS2_IJNS_1CILi8EEENS3_ILi1EEEEEENS2_IJNS3_ILi2EEEEEEEEENS2_IJNS2_IJS5_NS3_ILi0EEEEEENS2_IJiEEEEEEEEC2ERKS9_RKSD_) ;  /* 0xffffdc0000007944 */ /* 0x000fea0003c3ffff */
[----:B------:R-:W-:-:S04]  /*bd80*/  MOV R7, 0x0 ;  /* 0x0000000000077802 */ /* 0x000fc80000000f00 */
[----:B------:R-:W-:Y:S05]  /*bd90*/  RET.REL.NODEC R6 `(_ZN7cutlass13device_kernelIN5flash19enable_sm80_to_sm89INS1_16FlashAttnBwdSm80INS1_25CollectiveMainloopBwdSm80ILi2ELi2EN4cute5tupleIJNS5_1CILi128EEES8_NS7_ILi64EEEEEENS_10bfloat16_tEfNS_4arch4Sm80ELb0ELb1ELb1ELb1ELb0ELb0ELb0ELb0ELi2ELi4ELi4ELi4ELb0EEENS1_21CollectiveEpilogueBwdISA_SB_SD_Li256ELb1ELb0ELi2EEENS1_19SingleTileSchedulerILb1ELb0ELb0ELi128EEEEEEEEEvNT_6ParamsE) ;  /* 0xffff426006007950 */ /* 0x000fea0003c3ffff */
        .type           $_ZN7cutlass13device_kernelIN5flash19enable_sm80_to_sm89INS1_16FlashAttnBwdSm80INS1_25CollectiveMainloopBwdSm80ILi2ELi2EN4cute5tupleIJNS5_1CILi128EEES8_NS7_ILi64EEEEEENS_10bfloat16_tEfNS_4arch4Sm80ELb0ELb1ELb1ELb1ELb0ELb0ELb0ELb0ELi2ELi4ELi4ELi4ELb0EEENS1_21CollectiveEpilogueBwdISA_SB_SD_Li256ELb1ELb0ELi2EEENS1_19SingleTileSchedulerILb1ELb0ELb0ELi128EEEEEEEEEvNT_6ParamsE$_ZN4cute5tupleIJNS0_IJNS0_IJNS_1CILi8EEENS1_ILi1EEEEEENS1_ILi2EEEEEENS0_IJNS0_IJS3_NS1_ILi0EEEEEEiEEEEEC2ERKS6_RKS9_,@function
        .size           $_ZN7cutlass13device_kernelIN5flash19enable_sm80_to_sm89INS1_16FlashAttnBwdSm80INS1_25CollectiveMainloopBwdSm80ILi2ELi2EN4cute5tupleIJNS5_1CILi128EEES8_NS7_ILi64EEEEEENS_10bfloat16_tEfNS_4arch4Sm80ELb0ELb1ELb1ELb1ELb0ELb0ELb0ELb0ELi2ELi4ELi4ELi4ELb0EEENS1_21CollectiveEpilogueBwdISA_SB_SD_Li256ELb1ELb0ELi2EEENS1_19SingleTileSchedulerILb1ELb0ELb0ELi128EEEEEEEEEvNT_6ParamsE$_ZN4cute5tupleIJNS0_IJNS0_IJNS_1CILi8EEENS1_ILi1EEEEEENS1_ILi2EEEEEENS0_IJNS0_IJS3_NS1_ILi0EEEEEEiEEEEEC2ERKS6_RKS9_,($_ZN7cutlass13device_kernelIN5flash19enable_sm80_to_sm89INS1_16FlashAttnBwdSm80INS1_25CollectiveMainloopBwdSm80ILi2ELi2EN4cute5tupleIJNS5_1CILi128EEES8_NS7_ILi64EEEEEENS_10bfloat16_tEfNS_4arch4Sm80ELb0ELb1ELb1ELb1ELb0ELb0ELb0ELb0ELi2ELi4ELi4ELi4ELb0EEENS1_21CollectiveEpilogueBwdISA_SB_SD_Li256ELb1ELb0ELi2EEENS1_19SingleTileSchedulerILb1ELb0ELb0ELi128EEEEEEEEEvNT_6ParamsE$_ZN4cute5tupleIJNS0_IJNS0_IJNS_1CILi8EEENS1_ILi1EEEEEENS1_ILi2EEENS0_IJS5_S5_EEEEEENS0_IJNS0_IJS3_NS1_ILi0EEEEEENS1_ILi4096EEENS0_IJiiEEEEEEEEC2ERKS7_RKSC_ - $_ZN7cutlass13device_kernelIN5flash19enable_sm80_to_sm89INS1_16FlashAttnBwdSm80INS1_25CollectiveMainloopBwdSm80ILi2ELi2EN4cute5tupleIJNS5_1CILi128EEES8_NS7_ILi64EEEEEENS_10bfloat16_tEfNS_4arch4Sm80ELb0ELb1ELb1ELb1ELb0ELb0ELb0ELb0ELi2ELi4ELi4ELi4ELb0EEENS1_21CollectiveEpilogueBwdISA_SB_SD_Li256ELb1ELb0ELi2EEENS1_19SingleTileSchedulerILb1ELb0ELb0ELi128EEEEEEEEEvNT_6ParamsE$_ZN4cute5tupleIJNS0_IJNS0_IJNS_1CILi8EEENS1_ILi1EEEEEENS1_ILi2EEEEEENS0_IJNS0_IJS3_NS1_ILi0EEEEEEiEEEEEC2ERKS6_RKS9_)
$_ZN7cutlass13device_kernelIN5flash19enable_sm80_to_sm89INS1_16FlashAttnBwdSm80INS1_25CollectiveMainloopBwdSm80ILi2ELi2EN4cute5tupleIJNS5_1CILi128EEES8_NS7_ILi64EEEEEENS_10bfloat16_tEfNS_4arch4Sm80ELb0ELb1ELb1ELb1ELb0ELb0ELb0ELb0ELi2ELi4ELi4ELi4ELb0EEENS1_21CollectiveEpilogueBwdISA_SB_SD_Li256ELb1ELb0ELi2EEENS1_19SingleTileSchedulerILb1ELb0ELb0ELi128EEEEEEEEEvNT_6ParamsE$_ZN4cute5tupleIJNS0_IJNS0_IJNS_1CILi8EEENS1_ILi1EEEEEENS1_ILi2EEEEEENS0_IJNS0_IJS3_NS1_ILi0EEEEEEiEEEEEC2ERKS6_RKS9_:
[----:B------:R-:W-:Y:S02]  /*bda0*/  MOV R8, 0xbdc0 ;  /* 0x0000bdc000087802 */ /* 0x000fe40000000f00 */
[----:B------:R-:W-:Y:S05]  /*bdb0*/  CALL.REL.NOINC `($_ZN7cutlass13device_kernelIN5flash19enable_sm80_to_sm89INS1_16FlashAttnBwdSm80INS1_25CollectiveMainloopBwdSm80ILi2ELi2EN4cute5tupleIJNS5_1CILi128EEES8_NS7_ILi64EEEEEENS_10bfloat16_tEfNS_4arch4Sm80ELb0ELb1ELb1ELb1ELb0ELb0ELb0ELb0ELi2ELi4ELi4ELi4ELb0EEENS1_21CollectiveEpilogueBwdISA_SB_SD_Li256ELb1ELb0ELi2EEENS1_19SingleTileSchedulerILb1ELb0ELb0ELi128EEEEEEEEEvNT_6ParamsE$_ZN4cute3eso3ESOILb1ELb0EJNS_5tupleIJNS2_IJNS_1CILi8EEENS3_ILi1EEEEEENS3_ILi2EEEEEENS2_IJNS2_IJS5_NS3_ILi0EEEEEEiEEEEEC2ERKS8_RKSB_) ;  /* 0xffffdc0000007944 */ /* 0x000fea0003c3ffff */
[----:B------:R-:W-:-:S04]  /*bdc0*/  MOV R7, 0x0 ;  /* 0x0000000000077802 */ /* 0x000fc80000000f00 */
[----:B------:R-:W-:Y:S05]  /*bdd0*/  RET.REL.NODEC R6 `(_ZN7cutlass13device_kernelIN5flash19enable_sm80_to_sm89INS1_16FlashAttnBwdSm80INS1_25CollectiveMainloopBwdSm80ILi2ELi2EN4cute5tupleIJNS5_1CILi128EEES8_NS7_ILi64EEEEEENS_10bfloat16_tEfNS_4arch4Sm80ELb0ELb1ELb1ELb1ELb0ELb0ELb0ELb0ELi2ELi4ELi4ELi4ELb0EEENS1_21CollectiveEpilogueBwdISA_SB_SD_Li256ELb1ELb0ELi2EEENS1_19SingleTileSchedulerILb1ELb0ELb0ELi128EEEEEEEEEvNT_6ParamsE) ;  /* 0xffff422006007950 */ /* 0x000fea0003c3ffff */
        .type           $_ZN7cutlass13device_kernelIN5flash19enable_sm80_to_sm89INS1_16FlashAttnBwdSm80INS1_25CollectiveMainloopBwdSm80ILi2ELi2EN4cute5tupleIJNS5_1CILi128EEES8_NS7_ILi64EEEEEENS_10bfloat16_tEfNS_4arch4Sm80ELb0ELb1ELb1ELb1ELb0ELb0ELb0ELb0ELi2ELi4ELi4ELi4ELb0EEENS1_21CollectiveEpilogueBwdISA_SB_SD_Li256ELb1ELb0ELi2EEENS1_19SingleTileSchedulerILb1ELb0ELb0ELi128EEEEEEEEEvNT_6ParamsE$_ZN4cute5tupleIJNS0_IJNS0_IJNS_1CILi8EEENS1_ILi1EEEEEENS1_ILi2EEENS0_IJS5_S5_EEEEEENS0_IJNS0_IJS3_NS1_ILi0EEEEEENS1_ILi4096EEENS0_IJiiEEEEEEEEC2ERKS7_RKSC_,@function
        .size           $_ZN7cutlass13device_kernelIN5flash19enable_sm80_to_sm89INS1_16FlashAttnBwdSm80INS1_25CollectiveMainloopBwdSm80ILi2ELi2EN4cute5tupleIJNS5_1CILi128EEES8_NS7_ILi64EEEEEENS_10bfloat16_tEfNS_4arch4Sm80ELb0ELb1ELb1ELb1ELb0ELb0ELb0ELb0ELi2ELi4ELi4ELi4ELb0EEENS1_21CollectiveEpilogueBwdISA_SB_SD_Li256ELb1ELb0ELi2EEENS1_19SingleTileSchedulerILb1ELb0ELb0ELi128EEEEEEEEEvNT_6ParamsE$_ZN4cute5tupleIJNS0_IJNS0_IJNS_1CILi8EEENS1_ILi1EEEEEENS1_ILi2EEENS0_IJS5_S5_EEEEEENS0_IJNS0_IJS3_NS1_ILi0EEEEEENS1_ILi4096EEENS0_IJiiEEEEEEEEC2ERKS7_RKSC_,($_ZN7cutlass13device_kernelIN5flash19enable_sm80_to_sm89INS1_16FlashAttnBwdSm80INS1_25CollectiveMainloopBwdSm80ILi2ELi2EN4cute5tupleIJNS5_1CILi128EEES8_NS7_ILi64EEEEEENS_10bfloat16_tEfNS_4arch4Sm80ELb0ELb1ELb1ELb1ELb0ELb0ELb0ELb0ELi2ELi4ELi4ELi4ELb0EEENS1_21CollectiveEpilogueBwdISA_SB_SD_Li256ELb1ELb0ELi2EEENS1_19SingleTileSchedulerILb1ELb0ELb0ELi128EEEEEEEEEvNT_6ParamsE$_ZN4cute5tupleIJNS0_IJNS0_IJNS_1CILi8EEENS1_ILi1EEEEEENS1_ILi2EEES2_EEENS0_IJNS0_IJS3_NS1_ILi0EEEEEEiNS1_ILi1024EEEEEEEEC2ERKS6_RKSA_ - $_ZN7cutlass13device_kernelIN5flash19enable_sm80_to_sm89INS1_16FlashAttnBwdSm80INS1_25CollectiveMainloopBwdSm80ILi2ELi2EN4cute5tupleIJNS5_1CILi128EEES8_NS7_ILi64EEEEEENS_10bfloat16_tEfNS_4arch4Sm80ELb0ELb1ELb1ELb1ELb0ELb0ELb0ELb0ELi2ELi4ELi4ELi4ELb0EEENS1_21CollectiveEpilogueBwdISA_SB_SD_Li256ELb1ELb0ELi2EEENS1_19SingleTileSchedulerILb1ELb0ELb0ELi128EEEEEEEEEvNT_6ParamsE$_ZN4cute5tupleIJNS0_IJNS0_IJNS_1CILi8EEENS1_ILi1EEEEEENS1_ILi2EEENS0_IJS5_S5_EEEEEENS0_IJNS0_IJS3_NS1_ILi0EEEEEENS1_ILi4096EEENS0_IJiiEEEEEEEEC2ERKS7_RKSC_)
$_ZN7cutlass13device_kernelIN5flash19enable_sm80_to_sm89INS1_16FlashAttnBwdSm80INS1_25CollectiveMainloopBwdSm80ILi2ELi2EN4cute5tupleIJNS5_1CILi128EEES8_NS7_ILi64EEEEEENS_10bfloat16_tEfNS_4arch4Sm80ELb0ELb1ELb1ELb1ELb0ELb0ELb0ELb0ELi2ELi4ELi4ELi4ELb0EEENS1_21CollectiveEpilogueBwdISA_SB_SD_Li256ELb1ELb0ELi2EEENS1_19SingleTileSchedulerILb1ELb0ELb0ELi128EEEEEEEEEvNT_6ParamsE$_ZN4cute5tupleIJNS0_IJNS0_IJNS_1CILi8EEENS1_ILi1EEEEEENS1_ILi2EEENS0_IJS5_S5_EEEEEENS0_IJNS0_IJS3_NS1_ILi0EEEEEENS1_ILi4096EEENS0_IJiiEEEEEEEEC2ERKS7_RKSC_:
[----:B------:R-:W-:Y:S02]  /*bde0*/  MOV R6, 0xbe00 ;  /* 0x0000be0000067802 */ /* 0x000fe40000000f00 */
[----:B------:R-:W-:Y:S05]  /*bdf0*/  CALL.REL.NOINC `($_ZN7cutlass13device_kernelIN5flash19enable_sm80_to_sm89INS1_16FlashAttnBwdSm80INS1_25CollectiveMainloopBwdSm80ILi2ELi2EN4cute5tupleIJNS5_1CILi128EEES8_NS7_ILi64EEEEEENS_10bfloat16_tEfNS_4arch4Sm80ELb0ELb1ELb1ELb1ELb0ELb0ELb0ELb0ELi2ELi4ELi4ELi4ELb0EEENS1_21CollectiveEpilogueBwdISA_SB_SD_Li256ELb1ELb0ELi2EEENS1_19SingleTileSchedulerILb1ELb0ELb0ELi128EEEEEEEEEvNT_6ParamsE$_ZN4cute3eso3ESOILb1ELb0EJNS_5tupleIJNS2_IJNS_1CILi8EEENS3_ILi1EEEEEENS3_ILi2EEENS2_IJS7_S7_EEEEEENS2_IJNS2_IJS5_NS3_ILi0EEEEEENS3_ILi4096EEENS2_IJiiEEEEEEEEC2ERKS9_RKSE_) ;  /* 0xffffdc0000007944 */ /* 0x000fea0003c3ffff */
[----:B------:R-:W-:-:S04]  /*be00*/  MOV R5, 0x0 ;  /* 0x0000000000057802 */ /* 0x000fc80000000f00 */
[----:B------:R-:W-:Y:S05]  /*be10*/  RET.REL.NODEC R4 `(_ZN7cutlass13device_kernelIN5flash19enable_sm80_to_sm89INS1_16FlashAttnBwdSm80INS1_25CollectiveMainloopBwdSm80ILi2ELi2EN4cute5tupleIJNS5_1CILi128EEES8_NS7_ILi64EEEEEENS_10bfloat16_tEfNS_4arch4Sm80ELb0ELb1ELb1ELb1ELb0ELb0ELb0ELb0ELi2ELi4ELi4ELi4ELb0EEENS1_21CollectiveEpilogueBwdISA_SB_SD_Li256ELb1ELb0ELi2EEENS1_19SingleTileSchedulerILb1ELb0ELb0ELi128EEEEEEEEEvNT_6ParamsE) ;  /* 0xffff41e004007950 */ /* 0x000fea0003c3ffff */
        .type           $_ZN7cutlass13device_kernelIN5flash19enable_sm80_to_sm89INS1_16FlashAttnBwdSm80INS1_25CollectiveMainloopBwdSm80ILi2ELi2EN4cute5tupleIJNS5_1CILi128EEES8_NS7_ILi64EEEEEENS_10bfloat16_tEfNS_4arch4Sm80ELb0ELb1ELb1ELb1ELb0ELb0ELb0ELb0ELi2ELi4ELi4ELi4ELb0EEENS1_21CollectiveEpilogueBwdISA_SB_SD_Li256ELb1ELb0ELi2EEENS1_19SingleTileSchedulerILb1ELb0ELb0ELi128EEEEEEEEEvNT_6ParamsE$_ZN4cute5tupleIJNS0_IJNS0_IJNS_1CILi8EEENS1_ILi1EEEEEENS1_ILi2EEES2_EEENS0_IJNS0_IJS3_NS1_ILi0EEEEEEiNS1_ILi1024EEEEEEEEC2ERKS6_RKSA_,@function
        .size           $_ZN7cutlass13device_kernelIN5flash19enable_sm80_to_sm89INS1_16FlashAttnBwdSm80INS1_25CollectiveMainloopBwdSm80ILi2ELi2EN4cute5tupleIJNS5_1CILi128EEES8_NS7_ILi64EEEEEENS_10bfloat16_tEfNS_4arch4Sm80ELb0ELb1ELb1ELb1ELb0ELb0ELb0ELb0ELi2ELi4ELi4ELi4ELb0EEENS1_21CollectiveEpilogueBwdISA_SB_SD_Li256ELb1ELb0ELi2EEENS1_19SingleTileSchedulerILb1ELb0ELb0ELi128EEEEEEEEEvNT_6ParamsE$_ZN4cute5tupleIJNS0_IJNS0_IJNS_1CILi8EEENS1_ILi1EEEEEENS1_ILi2EEES2_EEENS0_IJNS0_IJS3_NS1_ILi0EEEEEEiNS1_ILi1024EEEEEEEEC2ERKS6_RKSA_,($_ZN7cutlass13device_kernelIN5flash19enable_sm80_to_sm89INS1_16FlashAttnBwdSm80INS1_25CollectiveMainloopBwdSm80ILi2ELi2EN4cute5tupleIJNS5_1CILi128EEES8_NS7_ILi64EEEEEENS_10bfloat16_tEfNS_4arch4Sm80ELb0ELb1ELb1ELb1ELb0ELb0ELb0ELb0ELi2ELi4ELi4ELi4ELb0EEENS1_21CollectiveEpilogueBwdISA_SB_SD_Li256ELb1ELb0ELi2EEENS1_19SingleTileSchedulerILb1ELb0ELb0ELi128EEEEEEEEEvNT_6ParamsE$_ZN4cute5tupleIJNS0_IJNS0_IJNS_1CILi8EEENS1_ILi1EEEEEENS1_ILi4EEES3_EEENS0_IJNS0_IJS3_NS1_ILi0EEEEEElS7_EEEEEC2ERKS6_RKS9_ - $_ZN7cutlass13device_kernelIN5flash19enable_sm80_to_sm89INS1_16FlashAttnBwdSm80INS1_25CollectiveMainloopBwdSm80ILi2ELi2EN4cute5tupleIJNS5_1CILi128EEES8_NS7_ILi64EEEEEENS_10bfloat16_tEfNS_4arch4Sm80ELb0ELb1ELb1ELb1ELb0ELb0ELb0ELb0ELi2ELi4ELi4ELi4ELb0EEENS1_21CollectiveEpilogueBwdISA_SB_SD_Li256ELb1ELb0ELi2EEENS1_19SingleTileSchedulerILb1ELb0ELb0ELi128EEEEEEEEEvNT_6ParamsE$_ZN4cute5tupleIJNS0_IJNS0_IJNS_1CILi8EEENS1_ILi1EEEEEENS1_ILi2EEES2_EEENS0_IJNS0_IJS3_NS1_ILi0EEEEEEiNS1_ILi1024EEEEEEEEC2ERKS6_RKSA_)
$_ZN7cutlass13device_kernelIN5flash19enable_sm80_to_sm89INS1_16FlashAttnBwdSm80INS1_25CollectiveMainloopBwdSm80ILi2ELi2EN4cute5tupleIJNS5_1CILi128EEES8_NS7_ILi64EEEEEENS_10bfloat16_tEfNS_4arch4Sm80ELb0ELb1ELb1ELb1ELb0ELb0ELb0ELb0ELi2ELi4ELi4ELi4ELb0EEENS1_21CollectiveEpilogueBwdISA_SB_SD_Li256ELb1ELb0ELi2EEENS1_19SingleTileSchedulerILb1ELb0ELb0ELi128EEEEEEEEEvNT_6ParamsE$_ZN4cute5tupleIJNS0_IJNS0_IJNS_1CILi8EEENS1_ILi1EEEEEENS1_ILi2EEES2_EEENS0_IJNS0_IJS3_NS1_ILi0EEEEEEiNS1_ILi1024EEEEEEEEC2ERKS6_RKSA_:
[----:B------:R-:W-:Y:S02]  /*be20*/  MOV R6, 0xbe40 ;  /* 0x0000be4000067802 */ /* 0x000fe40000000f00 */
[----:B------:R-:W-:Y:S05]  /*be30*/  CALL.REL.NOINC `($_ZN7cutlass13device_kernelIN5flash19enable_sm80_to_sm89INS1_16FlashAttnBwdSm80INS1_25CollectiveMainloopBwdSm80ILi2ELi2EN4cute5tupleIJNS5_1CILi128EEES8_NS7_ILi64EEEEEENS_10bfloat16_tEfNS_4arch4Sm80ELb0ELb1ELb1ELb1ELb0ELb0ELb0ELb0ELi2ELi4ELi4ELi4ELb0EEENS1_21CollectiveEpilogueBwdISA_SB_SD_Li256ELb1ELb0ELi2EEENS1_19SingleTileSchedulerILb1ELb0ELb0ELi128EEEEEEEEEvNT_6ParamsE$_ZN4cute3eso3ESOILb1ELb0EJNS_5tupleIJNS2_IJNS_1CILi8EEENS3_ILi1EEEEEENS3_ILi2EEES4_EEENS2_IJNS2_IJS5_NS3_ILi0EEEEEEiNS3_ILi1024EEEEEEEEC2ERKS8_RKSC_) ;  /* 0xffffdc2000007944 */ /* 0x000fea0003c3ffff */
[----:B-1----:R-:W-:Y:S02]  /*be40*/  MOV R2, R4 ;  /* 0x0000000400027202 */ /* 0x002fe40000000f00 */
[----:B------:R-:W-:-:S04]  /*be50*/  MOV R3, 0x0 ;  /* 0x0000000000037802 */ /* 0x000fc80000000f00 */
[----:B------:R-:W-:Y:S05]  /*be60*/  RET.REL.NODEC R2 `(_ZN7cutlass13device_kernelIN5flash19enable_sm80_to_sm89INS1_16FlashAttnBwdSm80INS1_25CollectiveMainloopBwdSm80ILi2ELi2EN4cute5tupleIJNS5_1CILi128EEES8_NS7_ILi64EEEEEENS_10bfloat16_tEfNS_4arch4Sm80ELb0ELb1ELb1ELb1ELb0ELb0ELb0ELb0ELi2ELi4ELi4ELi4ELb0EEENS1_21CollectiveEpilogueBwdISA_SB_SD_Li256ELb1ELb0ELi2EEENS1_19SingleTileSchedulerILb1ELb0ELb0ELi128EEEEEEEEEvNT_6ParamsE) ;  /* 0xffff419002007950 */ /* 0x000fea0003c3ffff */
        .type           $_ZN7cutlass13device_kernelIN5flash19enable_sm80_to_sm89INS1_16FlashAttnBwdSm80INS1_25CollectiveMainloopBwdSm80ILi2ELi2EN4cute5tupleIJNS5_1CILi128EEES8_NS7_ILi64EEEEEENS_10bfloat16_tEfNS_4arch4Sm80ELb0ELb1ELb1ELb1ELb0ELb0ELb0ELb0ELi2ELi4ELi4ELi4ELb0EEENS1_21CollectiveEpilogueBwdISA_SB_SD_Li256ELb1ELb0ELi2EEENS1_19SingleTileSchedulerILb1ELb0ELb0ELi128EEEEEEEEEvNT_6ParamsE$_ZN4cute5tupleIJNS0_IJNS0_IJNS_1CILi8EEENS1_ILi1EEEEEENS1_ILi4EEES3_EEENS0_IJNS0_IJS3_NS1_ILi0EEEEEElS7_EEEEEC2ERKS6_RKS9_,@function
        .size           $_ZN7cutlass13device_kernelIN5flash19enable_sm80_to_sm89INS1_16FlashAttnBwdSm80INS1_25CollectiveMainloopBwdSm80ILi2ELi2EN4cute5tupleIJNS5_1CILi128EEES8_NS7_ILi64EEEEEENS_10bfloat16_tEfNS_4arch4Sm80ELb0ELb1ELb1ELb1ELb0ELb0ELb0ELb0ELi2ELi4ELi4ELi4ELb0EEENS1_21CollectiveEpilogueBwdISA_SB_SD_Li256ELb1ELb0ELi2EEENS1_19SingleTileSchedulerILb1ELb0ELb0ELi128EEEEEEEEEvNT_6ParamsE$_ZN4cute5tupleIJNS0_IJNS0_IJNS_1CILi8EEENS1_ILi1EEEEEENS1_ILi4EEES3_EEENS0_IJNS0_IJS3_NS1_ILi0EEEEEElS7_EEEEEC2ERKS6_RKS9_,($_ZN7cutlass13device_kernelIN5flash19enable_sm80_to_sm89INS1_16FlashAttnBwdSm80INS1_25CollectiveMainloopBwdSm80ILi2ELi2EN4cute5tupleIJNS5_1CILi128EEES8_NS7_ILi64EEEEEENS_10bfloat16_tEfNS_4arch4Sm80ELb0ELb1ELb1ELb1ELb0ELb0ELb0ELb0ELi2ELi4ELi4ELi4ELb0EEENS1_21CollectiveEpilogueBwdISA_SB_SD_Li256ELb1ELb0ELi2EEENS1_19SingleTileSchedulerILb1ELb0ELb0ELi128EEEEEEEEEvNT_6ParamsE$_ZN4cute5tupleIJNS0_IJNS_1CILi16EEENS1_ILi2EEES3_S3_NS1_ILi4EEES3_EEENS0_IJNS1_ILi1EEEiiiNS1_ILi144EEENS1_ILi512EEEEEEEEC2ERKS5_RKS9_ - $_ZN7cutlass13device_kernelIN5flash19enable_sm80_to_sm89INS1_16FlashAttnBwdSm80INS1_25CollectiveMainloopBwdSm80ILi2ELi2EN4cute5tupleIJNS5_1CILi128EEES8_NS7_ILi64EEEEEENS_10bfloat16_tEfNS_4arch4Sm80ELb0ELb1ELb1ELb1ELb0ELb0ELb0ELb0ELi2ELi4ELi4ELi4ELb0EEENS1_21CollectiveEpilogueBwdISA_SB_SD_Li256ELb1ELb0ELi2EEENS1_19SingleTileSchedulerILb1ELb0ELb0ELi128EEEEEEEEEvNT_6ParamsE$_ZN4cute5tupleIJNS0_IJNS0_IJNS_1CILi8EEENS1_ILi1EEEEEENS1_ILi4EEES3_EEENS0_IJNS0_IJS3_NS1_ILi0EEEEEElS7_EEEEEC2ERKS6_RKS9_)
$_ZN7cutlass13device_kernelIN5flash19enable_sm80_to_sm89INS1_16FlashAttnBwdSm80INS1_25CollectiveMainloopBwdSm80ILi2ELi2EN4cute5tupleIJNS5_1CILi128EEES8_NS7_ILi64EEEEEENS_10bfloat16_tEfNS_4arch4Sm80ELb0ELb1ELb1ELb1ELb0ELb0ELb0ELb0ELi2ELi4ELi4ELi4ELb0EEENS1_21CollectiveEpilogueBwdISA_SB_SD_Li256ELb1ELb0ELi2EEENS1_19SingleTileSchedulerILb1ELb0ELb0ELi128EEEEEEEEEvNT_6ParamsE$_ZN4cute5tupleIJNS0_IJNS0_IJNS_1CILi8EEENS1_ILi1EEEEEENS1_ILi4EEES3_EEENS0_IJNS0_IJS3_NS1_ILi0EEEEEElS7_EEEEEC2ERKS6_RKS9_:
[----:B------:R-:W-:Y:S02]  /*be70*/  MOV R6, 0xbe90 ;  /* 0x0000be9000067802 */ /* 0x000fe40000000f00 */
[----:B------:R-:W-:Y:S05]  /*be80*/  CALL.REL.NOINC `($_ZN7cutlass13device_kernelIN5flash19enable_sm80_to_sm89INS1_16FlashAttnBwdSm80INS1_25CollectiveMainloopBwdSm80ILi2ELi2EN4cute5tupleIJNS5_1CILi128EEES8_NS7_ILi64EEEEEENS_10bfloat16_tEfNS_4arch4Sm80ELb0ELb1ELb1ELb1ELb0ELb0ELb0ELb0ELi2ELi4ELi4ELi4ELb0EEENS1_21CollectiveEpilogueBwdISA_SB_SD_Li256ELb1ELb0ELi2EEENS1_19SingleTileSchedulerILb1ELb0ELb0ELi128EEEEEEEEEvNT_6ParamsE$_ZN4cute3eso3ESOILb1ELb0EJNS_5tupleIJNS2_IJNS_1CILi8EEENS3_ILi1EEEEEENS3_ILi4EEES5_EEENS2_IJNS2_IJS5_NS3_ILi0EEEEEElS9_EEEEEC2ERKS8_RKSB_) ;  /* 0xffffdc1000007944 */ /* 0x000fea0003c3ffff */
[----:B------:R-:W-:-:S04]  /*be90*/  MOV R5, 0x0 ;  /* 0x0000000000057802 */ /* 0x000fc80000000f00 */
[----:B------:R-:W-:Y:S05]  /*bea0*/  RET.REL.NODEC R4 `(_ZN7cutlass13device_kernelIN5flash19enable_sm80_to_sm89INS1_16FlashAttnBwdSm80INS1_25CollectiveMainloopBwdSm80ILi2ELi2EN4cute5tupleIJNS5_1CILi128EEES8_NS7_ILi64EEEEEENS_10bfloat16_tEfNS_4arch4Sm80ELb0ELb1ELb1ELb1ELb0ELb0ELb0ELb0ELi2ELi4ELi4ELi4ELb0EEENS1_21CollectiveEpilogueBwdISA_SB_SD_Li256ELb1ELb0ELi2EEENS1_19SingleTileSchedulerILb1ELb0ELb0ELi128EEEEEEEEEvNT_6ParamsE) ;  /* 0xffff415004007950 */ /* 0x000fea0003c3ffff */
        .type           $_ZN7cutlass13device_kernelIN5flash19enable_sm80_to_sm89INS1_16FlashAttnBwdSm80INS1_25CollectiveMainloopBwdSm80ILi2ELi2EN4cute5tupleIJNS5_1CILi128EEES8_NS7_ILi64EEEEEENS_10bfloat16_tEfNS_4arch4Sm80ELb0ELb1ELb1ELb1ELb0ELb0ELb0ELb0ELi2ELi4ELi4ELi4ELb0EEENS1_21CollectiveEpilogueBwdISA_SB_SD_Li256ELb1ELb0ELi2EEENS1_19SingleTileSchedulerILb1ELb0ELb0ELi128EEEEEEEEEvNT_6ParamsE$_ZN4cute5tupleIJNS0_IJNS_1CILi16EEENS1_ILi2EEES3_S3_NS1_ILi4EEES3_EEENS0_IJNS1_ILi1EEEiiiNS1_ILi144EEENS1_ILi512EEEEEEEEC2ERKS5_RKS9_,@function
        .size           $_ZN7cutlass13device_kernelIN5flash19enable_sm80_to_sm89INS1_16FlashAttnBwdSm80INS1_25CollectiveMainloopBwdSm80ILi2ELi2EN4cute5tupleIJNS5_1CILi128EEES8_NS7_ILi64EEEEEENS_10bfloat16_tEfNS_4arch4Sm80ELb0ELb1ELb1ELb1ELb0ELb0ELb0ELb0ELi2ELi4ELi4ELi4ELb0EEENS1_21CollectiveEpilogueBwdISA_SB_SD_Li256ELb1ELb0ELi2EEENS1_19SingleTileSchedulerILb1ELb0ELb0ELi128EEEEEEEEEvNT_6ParamsE$_ZN4cute5tupleIJNS0_IJNS_1CILi16EEENS1_ILi2EEES3_S3_NS1_ILi4EEES3_EEENS0_IJNS1_ILi1EEEiiiNS1_ILi144EEENS1_ILi512EEEEEEEEC2ERKS5_RKS9_,($_ZN7cutlass13device_kernelIN5flash19enable_sm80_to_sm89INS1_16FlashAttnBwdSm80INS1_25CollectiveMainloopBwdSm80ILi2ELi2EN4cute5tupleIJNS5_1CILi128EEES8_NS7_ILi64EEEEEENS_10bfloat16_tEfNS_4arch4Sm80ELb0ELb1ELb1ELb1ELb0ELb0ELb0ELb0ELi2ELi4ELi4ELi4ELb0EEENS1_21CollectiveEpilogueBwdISA_SB_SD_Li256ELb1ELb0ELi2EEENS1_19SingleTileSchedulerILb1ELb0ELb0ELi128EEEEEEEEEvNT_6ParamsE$_ZN4cute5tupleIJNS0_IJNS_1CILi1EEENS0_IJS2_NS1_ILi2EEES3_EEEEEENS0_IJNS1_ILi0EEENS0_IJS2_NS1_ILi256EEEiEEEEEEEEC2ERKS5_RKS9_ - $_ZN7cutlass13device_kernelIN5flash19enable_sm80_to_sm89INS1_16FlashAttnBwdSm80INS1_25CollectiveMainloopBwdSm80ILi2ELi2EN4cute5tupleIJNS5_1CILi128EEES8_NS7_ILi64EEEEEENS_10bfloat16_tEfNS_4arch4Sm80ELb0ELb1ELb1ELb1ELb0ELb0ELb0ELb0ELi2ELi4ELi4ELi4ELb0EEENS1_21CollectiveEpilogueBwdISA_SB_SD_Li256ELb1ELb0ELi2EEENS1_19SingleTileSchedulerILb1ELb0ELb0ELi128EEEEEEEEEvNT_6ParamsE$_ZN4cute5tupleIJNS0_IJNS_1CILi16EEENS1_ILi2EEES3_S3_NS1_ILi4EEES3_EEENS0_IJNS1_ILi1EEEiiiNS1_ILi144EEENS1_ILi512EEEEEEEEC2ERKS5_RKS9_)
$_ZN7cutlass13device_kernelIN5flash19enable_sm80_to_sm89INS1_16FlashAttnBwdSm80INS1_25CollectiveMainloopBwdSm80ILi2ELi2EN4cute5tupleIJNS5_1CILi128EEES8_NS7_ILi64EEEEEENS_10bfloat16_tEfNS_4arch4Sm80ELb0ELb1ELb1ELb1ELb0ELb0ELb0ELb0ELi2ELi4ELi4ELi4ELb0EEENS1_21CollectiveEpilogueBwdISA_SB_SD_Li256ELb1ELb0ELi2EEENS1_19SingleTileSchedulerILb1ELb0ELb0ELi128EEEEEEEEEvNT_6ParamsE$_ZN4cute5tupleIJNS0_IJNS_1CILi16EEENS1_ILi2EEES3_S3_NS1_ILi4EEES3_EEENS0_IJNS1_ILi1EEEiiiNS1_ILi144EEENS1_ILi512EEEEEEEEC2ERKS5_RKS9_:
[----:B------:R-:W-:Y:S02]  /*beb0*/  MOV R8, 0xbed0 ;  /* 0x0000bed000087802 */ /* 0x000fe40000000f00 */
[----:B------:R-:W-:Y:S05]  /*bec0*/  CALL.REL.NOINC `($_ZN7cutlass13device_kernelIN5flash19enable_sm80_to_sm89INS1_16FlashAttnBwdSm80INS1_25CollectiveMainloopBwdSm80ILi2ELi2EN4cute5tupleIJNS5_1CILi128EEES8_NS7_ILi64EEEEEENS_10bfloat16_tEfNS_4arch4Sm80ELb0ELb1ELb1ELb1ELb0ELb0ELb0ELb0ELi2ELi4ELi4ELi4ELb0EEENS1_21CollectiveEpilogueBwdISA_SB_SD_Li256ELb1ELb0ELi2EEENS1_19SingleTileSchedulerILb1ELb0ELb0ELi128EEEEEEEEEvNT_6ParamsE$_ZN4cute3eso3ESOILb1ELb0EJNS_5tupleIJNS_1CILi16EEENS3_ILi2EEES5_S5_NS3_ILi4EEES5_EEENS2_IJNS3_ILi1EEEiiiNS3_ILi144EEENS3_ILi512EEEEEEEEC2ERKS7_RKSB_) ;  /* 0xffffdc8000007944 */ /* 0x000fea0003c3ffff */
[----:B------:R-:W-:-:S04]  /*bed0*/  MOV R7, 0x0 ;  /* 0x0000000000077802 */ /* 0x000fc80000000f00 */
[----:B------:R-:W-:Y:S05]  /*bee0*/  RET.REL.NODEC R6 `(_ZN7cutlass13device_kernelIN5flash19enable_sm80_to_sm89INS1_16FlashAttnBwdSm80INS1_25CollectiveMainloopBwdSm80ILi2ELi2EN4cute5tupleIJNS5_1CILi128EEES8_NS7_ILi64EEEEEENS_10bfloat16_tEfNS_4arch4Sm80ELb0ELb1ELb1ELb1ELb0ELb0ELb0ELb0ELi2ELi4ELi4ELi4ELb0EEENS1_21CollectiveEpilogueBwdISA_SB_SD_Li256ELb1ELb0ELi2EEENS1_19SingleTileSchedulerILb1ELb0ELb0ELi128EEEEEEEEEvNT_6ParamsE) ;  /* 0xffff411006007950 */ /* 0x000fea0003c3ffff */
        .type           $_ZN7cutlass13device_kernelIN5flash19enable_sm80_to_sm89INS1_16FlashAttnBwdSm80INS1_25CollectiveMainloopBwdSm80ILi2ELi2EN4cute5tupleIJNS5_1CILi128EEES8_NS7_ILi64EEEEEENS_10bfloat16_tEfNS_4arch4Sm80ELb0ELb1ELb1ELb1ELb0ELb0ELb0ELb0ELi2ELi4ELi4ELi4ELb0EEENS1_21CollectiveEpilogueBwdISA_SB_SD_Li256ELb1ELb0ELi2EEENS1_19SingleTileSchedulerILb1ELb0ELb0ELi128EEEEEEEEEvNT_6ParamsE$_ZN4cute5tupleIJNS0_IJNS_1CILi1EEENS0_IJS2_NS1_ILi2EEES3_EEEEEENS0_IJNS1_ILi0EEENS0_IJS2_NS1_ILi256EEEiEEEEEEEEC2ERKS5_RKS9_,@function
        .size           $_ZN7cutlass13device_kernelIN5flash19enable_sm80_to_sm89INS1_16FlashAttnBwdSm80INS1_25CollectiveMainloopBwdSm80ILi2ELi2EN4cute5tupleIJNS5_1CILi128EEES8_NS7_ILi64EEEEEENS_10bfloat16_tEfNS_4arch4Sm80ELb0ELb1ELb1ELb1ELb0ELb0ELb0ELb0ELi2ELi4ELi4ELi4ELb0EEENS1_21CollectiveEpilogueBwdISA_SB_SD_Li256ELb1ELb0ELi2EEENS1_19SingleTileSchedulerILb1ELb0ELb0ELi128EEEEEEEEEvNT_6ParamsE$_ZN4cute5tupleIJNS0_IJNS_1CILi1EEENS0_IJS2_NS1_ILi2EEES3_EEEEEENS0_IJNS1_ILi0EEENS0_IJS2_NS1_ILi256EEEiEEEEEEEEC2ERKS5_RKS9_,($_ZN7cutlass13device_kernelIN5flash19enable_sm80_to_sm89INS1_16FlashAttnBwdSm80INS1_25CollectiveMainloopBwdSm80ILi2ELi2EN4cute5tupleIJNS5_1CILi128EEES8_NS7_ILi64EEEEEENS_10bfloat16_tEfNS_4arch4Sm80ELb0ELb1ELb1ELb1ELb0ELb0ELb0ELb0ELi2ELi4ELi4ELi4ELb0EEENS1_21CollectiveEpilogueBwdISA_SB_SD_Li256ELb1ELb0ELi2EEENS1_19SingleTileSchedulerILb1ELb0ELb0ELi128EEEEEEEEEvNT_6ParamsE$_ZN4cute5tupleIJNS0_IJNS_1CILi1EEENS1_ILi2EEEEEENS0_IJNS1_ILi0EEEiEEEEEC2ERKS4_RKS6_ - $_ZN7cutlass13device_kernelIN5flash19enable_sm80_to_sm89INS1_16FlashAttnBwdSm80INS1_25CollectiveMainloopBwdSm80ILi2ELi2EN4cute5tupleIJNS5_1CILi128EEES8_NS7_ILi64EEEEEENS_10bfloat16_tEfNS_4arch4Sm80ELb0ELb1ELb1ELb1ELb0ELb0ELb0ELb0ELi2ELi4ELi4ELi4ELb0EEENS1_21CollectiveEpilogueBwdISA_SB_SD_Li256ELb1ELb0ELi2EEENS1_19SingleTileSchedulerILb1ELb0ELb0ELi128EEEEEEEEEvNT_6ParamsE$_ZN4cute5tupleIJNS0_IJNS_1CILi1EEENS0_IJS2_NS1_ILi2EEES3_EEEEEENS0_IJNS1_ILi0EEENS0_IJS2_NS1_ILi256EEEiEEEEEEEEC2ERKS5_RKS9_)
$_ZN7cutlass13device_kernelIN5flash19enable_sm80_to_sm89INS1_16FlashAttnBwdSm80INS1_25CollectiveMainloopBwdSm80ILi2ELi2EN4cute5tupleIJNS5_1CILi128EEES8_NS7_ILi64EEEEEENS_10bfloat16_tEfNS_4arch4Sm80ELb0ELb1ELb1ELb1ELb0ELb0ELb0ELb0ELi2ELi4ELi4ELi4ELb0EEENS1_21CollectiveEpilogueBwdISA_SB_SD_Li256ELb1ELb0ELi2EEENS1_19SingleTileSchedulerILb1ELb0ELb0ELi128EEEEEEEEEvNT_6ParamsE$_ZN4cute5tupleIJNS0_IJNS_1CILi1EEENS0_IJS2_NS1_ILi2EEES3_EEEEEENS0_IJNS1_ILi0EEENS0_IJS2_NS1_ILi256EEEiEEEEEEEEC2ERKS5_RKS9_:
[----:B------:R-:W-:Y:S02]  /*bef0*/  MOV R4, 0xbf10 ;  /* 0x0000bf1000047802 */ /* 0x000fe40000000f00 */
[----:B------:R-:W-:Y:S05]  /*bf00*/  CALL.REL.NOINC `($_ZN7cutlass13device_kernelIN5flash19enable_sm80_to_sm89INS1_16FlashAttnBwdSm80INS1_25CollectiveMainloopBwdSm80ILi2ELi2EN4cute5tupleIJNS5_1CILi128EEES8_NS7_ILi64EEEEEENS_10bfloat16_tEfNS_4arch4Sm80ELb0ELb1ELb1ELb1ELb0ELb0ELb0ELb0ELi2ELi4ELi4ELi4ELb0EEENS1_21CollectiveEpilogueBwdISA_SB_SD_Li256ELb1ELb0ELi2EEENS1_19SingleTileSchedulerILb1ELb0ELb0ELi128EEEEEEEEEvNT_6ParamsE$_ZN4cute3eso3ESOILb1ELb0EJNS_5tupleIJNS_1CILi1EEENS2_IJS4_NS3_ILi2EEES5_EEEEEENS2_IJNS3_ILi0EEENS2_IJS4_NS3_ILi256EEEiEEEEEEEEC2ERKS7_RKSB_) ;  /* 0xffffdcb000007944 */ /* 0x000fea0003c3ffff */
[----:B------:R-:W-:-:S04]  /*bf10*/  MOV R7, 0x0 ;  /* 0x0000000000077802 */ /* 0x000fc80000000f00 */
[----:B------:R-:W-:Y:S05]  /*bf20*/  RET.REL.NODEC R6 `(_ZN7cutlass13device_kernelIN5flash19enable_sm80_to_sm89INS1_16FlashAttnBwdSm80INS1_25CollectiveMainloopBwdSm80ILi2ELi2EN4cute5tupleIJNS5_1CILi128EEES8_NS7_ILi64EEEEEENS_10bfloat16_tEfNS_4arch4Sm80ELb0ELb1ELb1ELb1ELb0ELb0ELb0ELb0ELi2ELi4ELi4ELi4ELb0EEENS1_21CollectiveEpilogueBwdISA_SB_SD_Li256ELb1ELb0ELi2EEENS1_19SingleTileSchedulerILb1ELb0ELb0ELi128EEEEEEEEEvNT_6ParamsE) ;  /* 0xffff40d006007950 */ /* 0x000fea0003c3ffff */
        .type           $_ZN7cutlass13device_kernelIN5flash19enable_sm80_to_sm89INS1_16FlashAttnBwdSm80INS1_25CollectiveMainloopBwdSm80ILi2ELi2EN4cute5tupleIJNS5_1CILi128EEES8_NS7_ILi64EEEEEENS_10bfloat16_tEfNS_4arch4Sm80ELb0ELb1ELb1ELb1ELb0ELb0ELb0ELb0ELi2ELi4ELi4ELi4ELb0EEENS1_21CollectiveEpilogueBwdISA_SB_SD_Li256ELb1ELb0ELi2EEENS1_19SingleTileSchedulerILb1ELb0ELb0ELi128EEEEEEEEEvNT_6ParamsE$_ZN4cute5tupleIJNS0_IJNS_1CILi1EEENS1_ILi2EEEEEENS0_IJNS1_ILi0EEEiEEEEEC2ERKS4_RKS6_,@function
        .size           $_ZN7cutlass13device_kernelIN5flash19enable_sm80_to_sm89INS1_16FlashAttnBwdSm80INS1_25CollectiveMainloopBwdSm80ILi2ELi2EN4cute5tupleIJNS5_1CILi128EEES8_NS7_ILi64EEEEEENS_10bfloat16_tEfNS_4arch4Sm80ELb0ELb1ELb1ELb1ELb0ELb0ELb0ELb0ELi2ELi4ELi4ELi4ELb0EEENS1_21CollectiveEpilogueBwdISA_SB_SD_Li256ELb1ELb0ELi2EEENS1_19SingleTileSchedulerILb1ELb0ELb0ELi128EEEEEEEEEvNT_6ParamsE$_ZN4cute5tupleIJNS0_IJNS_1CILi1EEENS1_ILi2EEEEEENS0_IJNS1_ILi0EEEiEEEEEC2ERKS4_RKS6_,($_ZN7cutlass13device_kernelIN5flash19enable_sm80_to_sm89INS1_16FlashAttnBwdSm80INS1_25CollectiveMainloopBwdSm80ILi2ELi2EN4cute5tupleIJNS5_1CILi128EEES8_NS7_ILi64EEEEEENS_10bfloat16_tEfNS_4arch4Sm80ELb0ELb1ELb1ELb1ELb0ELb0ELb0ELb0ELi2ELi4ELi4ELi4ELb0EEENS1_21CollectiveEpilogueBwdISA_SB_SD_Li256ELb1ELb0ELi2EEENS1_19SingleTileSchedulerILb1ELb0ELb0ELi128EEEEEEEEEvNT_6ParamsE$_ZN4cute5tupleIJNS0_IJNS_1CILi1EEENS1_ILi2EEES3_EEENS0_IJS2_NS1_ILi256EEEiEEEEEC2ERKS4_RKS6_ - $_ZN7cutlass13device_kernelIN5flash19enable_sm80_to_sm89INS1_16FlashAttnBwdSm80INS1_25CollectiveMainloopBwdSm80ILi2ELi2EN4cute5tupleIJNS5_1CILi128EEES8_NS7_ILi64EEEEEENS_10bfloat16_tEfNS_4arch4Sm80ELb0ELb1ELb1ELb1ELb0ELb0ELb0ELb0ELi2ELi4ELi4ELi4ELb0EEENS1_21CollectiveEpilogueBwdISA_SB_SD_Li256ELb1ELb0ELi2EEENS1_19SingleTileSchedulerILb1ELb0ELb0ELi128EEEEEEEEEvNT_6ParamsE$_ZN4cute5tupleIJNS0_IJNS_1CILi1EEENS1_ILi2EEEEEENS0_IJNS1_ILi0EEEiEEEEEC2ERKS4_RKS6_)
$_ZN7cutlass13device_kernelIN5flash19enable_sm80_to_sm89INS1_16FlashAttnBwdSm80INS1_25CollectiveMainloopBwdSm80ILi2ELi2EN4cute5tupleIJNS5_1CILi128EEES8_NS7_ILi64EEEEEENS_10bfloat16_tEfNS_4arch4Sm80ELb0ELb1ELb1ELb1ELb0ELb0ELb0ELb0ELi2ELi4ELi4ELi4ELb0EEENS1_21CollectiveEpilogueBwdISA_SB_SD_Li256ELb1ELb0ELi2EEENS1_19SingleTileSchedulerILb1ELb0ELb0ELi128EEEEEEEEEvNT_6ParamsE$_ZN4cute5tupleIJNS0_IJNS_1CILi1EEENS1_ILi2EEEEEENS0_IJNS1_ILi0EEEiEEEEEC2ERKS4_RKS6_:
[----:B------:R-:W-:Y:S02]  /*bf30*/  MOV R4, 0xbf50 ;  /* 0x0000bf5000047802 */ /* 0x000fe40000000f00 */
[----:B------:R-:W-:Y:S05]  /*bf40*/  CALL.REL.NOINC `($_ZN7cutlass13device_kernelIN5flash19enable_sm80_to_sm89INS1_16FlashAttnBwdSm80INS1_25CollectiveMainloopBwdSm80ILi2ELi2EN4cute5tupleIJNS5_1CILi128EEES8_NS7_ILi64EEEEEENS_10bfloat16_tEfNS_4arch4Sm80ELb0ELb1ELb1ELb1ELb0ELb0ELb0ELb0ELi2ELi4ELi4ELi4ELb0EEENS1_21CollectiveEpilogueBwdISA_SB_SD_Li256ELb1ELb0ELi2EEENS1_19SingleTileSchedulerILb1ELb0ELb0ELi128EEEEEEEEEvNT_6ParamsE$_ZN4cute3eso3ESOILb1ELb0EJNS_5tupleIJNS_1CILi1EEENS3_ILi2EEEEEENS2_IJNS3_ILi0EEEiEEEEEC2ERKS6_RKS8_) ;  /* 0xffffde4000007944 */ /* 0x000fea0003c3ffff */
[----:B------:R-:W-:-:S04]  /*bf50*/  MOV R7, 0x0 ;  /* 0x0000000000077802 */ /* 0x000fc80000000f00 */
[----:B------:R-:W-:Y:S05]  /*bf60*/  RET.REL.NODEC R6 `(_ZN7cutlass13device_kernelIN5flash19enable_sm80_to_sm89INS1_16FlashAttnBwdSm80INS1_25CollectiveMainloopBwdSm80ILi2ELi2EN4cute5tupleIJNS5_1CILi128EEES8_NS7_ILi64EEEEEENS_10bfloat16_tEfNS_4arch4Sm80ELb0ELb1ELb1ELb1ELb0ELb0ELb0ELb0ELi2ELi4ELi4ELi4ELb0EEENS1_21CollectiveEpilogueBwdISA_SB_SD_Li256ELb1ELb0ELi2EEENS1_19SingleTileSchedulerILb1ELb0ELb0ELi128EEEEEEEEEvNT_6ParamsE) ;  /* 0xffff409006007950 */ /* 0x000fea0003c3ffff */
        .type           $_ZN7cutlass13device_kernelIN5flash19enable_sm80_to_sm89INS1_16FlashAttnBwdSm80INS1_25CollectiveMainloopBwdSm80ILi2ELi2EN4cute5tupleIJNS5_1CILi128EEES8_NS7_ILi64EEEEEENS_10bfloat16_tEfNS_4arch4Sm80ELb0ELb1ELb1ELb1ELb0ELb0ELb0ELb0ELi2ELi4ELi4ELi4ELb0EEENS1_21CollectiveEpilogueBwdISA_SB_SD_Li256ELb1ELb0ELi2EEENS1_19SingleTileSchedulerILb1ELb0ELb0ELi128EEEEEEEEEvNT_6ParamsE$_ZN4cute5tupleIJNS0_IJNS_1CILi1EEENS1_ILi2EEES3_EEENS0_IJS2_NS1_ILi256EEEiEEEEEC2ERKS4_RKS6_,@function
        .size           $_ZN7cutlass13device_kernelIN5flash19enable_sm80_to_sm89INS1_16FlashAttnBwdSm80INS1_25CollectiveMainloopBwdSm80ILi2ELi2EN4cute5tupleIJNS5_1CILi128EEES8_NS7_ILi64EEEEEENS_10bfloat16_tEfNS_4arch4Sm80ELb0ELb1ELb1ELb1ELb0ELb0ELb0ELb0ELi2ELi4ELi4ELi4ELb0EEENS1_21CollectiveEpilogueBwdISA_SB_SD_Li256ELb1ELb0ELi2EEENS1_19SingleTileSchedulerILb1ELb0ELb0ELi128EEEEEEEEEvNT_6ParamsE$_ZN4cute5tupleIJNS0_IJNS_1CILi1EEENS1_ILi2EEES3_EEENS0_IJS2_NS1_ILi256EEEiEEEEEC2ERKS4_RKS6_,($_ZN7cutlass13device_kernelIN5flash19enable_sm80_to_sm89INS1_16FlashAttnBwdSm80INS1_25CollectiveMainloopBwdSm80ILi2ELi2EN4cute5tupleIJNS5_1CILi128EEES8_NS7_ILi64EEEEEENS_10bfloat16_tEfNS_4arch4Sm80ELb0ELb1ELb1ELb1ELb0ELb0ELb0ELb0ELi2ELi4ELi4ELi4ELb0EEENS1_21CollectiveEpilogueBwdISA_SB_SD_Li256ELb1ELb0ELi2EEENS1_19SingleTileSchedulerILb1ELb0ELb0ELi128EEEEEEEEEvNT_6ParamsE$_ZN4cute5tupleIJNS0_IJNS_1CILi2EEEEEENS0_IJiEEEEEC2ERKS3_RKS4_ - $_ZN7cutlass13device_kernelIN5flash19enable_sm80_to_sm89INS1_16FlashAttnBwdSm80INS1_25CollectiveMainloopBwdSm80ILi2ELi2EN4cute5tupleIJNS5_1CILi128EEES8_NS7_ILi64EEEEEENS_10bfloat16_tEfNS_4arch4Sm80ELb0ELb1ELb1ELb1ELb0ELb0ELb0ELb0ELi2ELi4ELi4ELi4ELb0EEENS1_21CollectiveEpilogueBwdISA_SB_SD_Li256ELb1ELb0ELi2EEENS1_19SingleTileSchedulerILb1ELb0ELb0ELi128EEEEEEEEEvNT_6ParamsE$_ZN4cute5tupleIJNS0_IJNS_1CILi1EEENS1_ILi2EEES3_EEENS0_IJS2_NS1_ILi256EEEiEEEEEC2ERKS4_RKS6_)
$_ZN7cutlass13device_kernelIN5flash19enable_sm80_to_sm89INS1_16FlashAttnBwdSm80INS1_25CollectiveMainloopBwdSm80ILi2ELi2EN4cute5tupleIJNS5_1CILi128EEES8_NS7_ILi64EEEEEENS_10bfloat16_tEfNS_4arch4Sm80ELb0ELb1ELb1ELb1ELb0ELb0ELb0ELb0ELi2ELi4ELi4ELi4ELb0EEENS1_21CollectiveEpilogueBwdISA_SB_SD_Li256ELb1ELb0ELi2EEENS1_19SingleTileSchedulerILb1ELb0ELb0ELi128EEEEEEEEEvNT_6ParamsE$_ZN4cute5tupleIJNS0_IJNS_1CILi1EEENS1_ILi2EEES3_EEENS0_IJS2_NS1_ILi256EEEiEEEEEC2ERKS4_RKS6_:
[----:B------:R-:W-:Y:S02]  /*bf70*/  MOV R4, 0xbf90 ;  /* 0x0000bf9000047802 */ /* 0x000fe40000000f00 */
[----:B------:R-:W-:Y:S05]  /*bf80*/  CALL.REL.NOINC `($_ZN7cutlass13device_kernelIN5flash19enable_sm80_to_sm89INS1_16FlashAttnBwdSm80INS1_25CollectiveMainloopBwdSm80ILi2ELi2EN4cute5tupleIJNS5_1CILi128EEES8_NS7_ILi64EEEEEENS_10bfloat16_tEfNS_4arch4Sm80ELb0ELb1ELb1ELb1ELb0ELb0ELb0ELb0ELi2ELi4ELi4ELi4ELb0EEENS1_21CollectiveEpilogueBwdISA_SB_SD_Li256ELb1ELb0ELi2EEENS1_19SingleTileSchedulerILb1ELb0ELb0ELi128EEEEEEEEEvNT_6ParamsE$_ZN4cute3eso3ESOILb1ELb0EJNS_5tupleIJNS_1CILi1EEENS3_ILi2EEES5_EEENS2_IJS4_NS3_ILi256EEEiEEEEEC2ERKS6_RKS8_) ;  /* 0xffffde4000007944 */ /* 0x000fea0003c3ffff */
[----:B------:R-:W-:-:S04]  /*bf90*/  MOV R7, 0x0 ;  /* 0x0000000000077802 */ /* 0x000fc80000000f00 */
[----:B------:R-:W-:Y:S05]  /*bfa0*/  RET.REL.NODEC R6 `(_ZN7cutlass13device_kernelIN5flash19enable_sm80_to_sm89INS1_16FlashAttnBwdSm80INS1_25CollectiveMainloopBwdSm80ILi2ELi2EN4cute5tupleIJNS5_1CILi128EEES8_NS7_ILi64EEEEEENS_10bfloat16_tEfNS_4arch4Sm80ELb0ELb1ELb1ELb1ELb0ELb0ELb0ELb0ELi2ELi4ELi4ELi4ELb0EEENS1_21CollectiveEpilogueBwdISA_SB_SD_Li256ELb1ELb0ELi2EEENS1_19SingleTileSchedulerILb1ELb0ELb0ELi128EEEEEEEEEvNT_6ParamsE) ;  /* 0xffff405006007950 */ /* 0x000fea0003c3ffff */
        .type           $_ZN7cutlass13device_kernelIN5flash19enable_sm80_to_sm89INS1_16FlashAttnBwdSm80INS1_25CollectiveMainloopBwdSm80ILi2ELi2EN4cute5tupleIJNS5_1CILi128EEES8_NS7_ILi64EEEEEENS_10bfloat16_tEfNS_4arch4Sm80ELb0ELb1ELb1ELb1ELb0ELb0ELb0ELb0ELi2ELi4ELi4ELi4ELb0EEENS1_21CollectiveEpilogueBwdISA_SB_SD_Li256ELb1ELb0ELi2EEENS1_19SingleTileSchedulerILb1ELb0ELb0ELi128EEEEEEEEEvNT_6ParamsE$_ZN4cute5tupleIJNS0_IJNS_1CILi2EEEEEENS0_IJiEEEEEC2ERKS3_RKS4_,@function
        .size           $_ZN7cutlass13device_kernelIN5flash19enable_sm80_to_sm89INS1_16FlashAttnBwdSm80INS1_25CollectiveMainloopBwdSm80ILi2ELi2EN4cute5tupleIJNS5_1CILi128EEES8_NS7_ILi64EEEEEENS_10bfloat16_tEfNS_4arch4Sm80ELb0ELb1ELb1ELb1ELb0ELb0ELb0ELb0ELi2ELi4ELi4ELi4ELb0EEENS1_21CollectiveEpilogueBwdISA_SB_SD_Li256ELb1ELb0ELi2EEENS1_19SingleTileSchedulerILb1ELb0ELb0ELi128EEEEEEEEEvNT_6ParamsE$_ZN4cute5tupleIJNS0_IJNS_1CILi2EEEEEENS0_IJiEEEEEC2ERKS3_RKS4_,($_ZN7cutlass13device_kernelIN5flash19enable_sm80_to_sm89INS1_16FlashAttnBwdSm80INS1_25CollectiveMainloopBwdSm80ILi2ELi2EN4cute5tupleIJNS5_1CILi128EEES8_NS7_ILi64EEEEEENS_10bfloat16_tEfNS_4arch4Sm80ELb0ELb1ELb1ELb1ELb0ELb0ELb0ELb0ELi2ELi4ELi4ELi4ELb0EEENS1_21CollectiveEpilogueBwdISA_SB_SD_Li256ELb1ELb0ELi2EEENS1_19SingleTileSchedulerILb1ELb0ELb0ELi128EEEEEEEEEvNT_6ParamsE$_ZN4cute5tupleIJNS0_IJNS_1CILi2EEES2_EEENS0_IJNS1_ILi1EEEiEEEEEC2ERKS3_RKS5_ - $_ZN7cutlass13device_kernelIN5flash19enable_sm80_to_sm89INS1_16FlashAttnBwdSm80INS1_25CollectiveMainloopBwdSm80ILi2ELi2EN4cute5tupleIJNS5_1CILi128EEES8_NS7_ILi64EEEEEENS_10bfloat16_tEfNS_4arch4Sm80ELb0ELb1ELb1ELb1ELb0ELb0ELb0ELb0ELi2ELi4ELi4ELi4ELb0EEENS1_21CollectiveEpilogueBwdISA_SB_SD_Li256ELb1ELb0ELi2EEENS1_19SingleTileSchedulerILb1ELb0ELb0ELi128EEEEEEEEEvNT_6ParamsE$_ZN4cute5tupleIJNS0_IJNS_1CILi2EEEEEENS0_IJiEEEEEC2ERKS3_RKS4_)
$_ZN7cutlass13device_kernelIN5flash19enable_sm80_to_sm89INS1_16FlashAttnBwdSm80INS1_25CollectiveMainloopBwdSm80ILi2ELi2EN4cute5tupleIJNS5_1CILi128EEES8_NS7_ILi64EEEEEENS_10bfloat16_tEfNS_4arch4Sm80ELb0ELb1ELb1ELb1ELb0ELb0ELb0ELb0ELi2ELi4ELi4ELi4ELb0EEENS1_21CollectiveEpilogueBwdISA_SB_SD_Li256ELb1ELb0ELi2EEENS1_19SingleTileSchedulerILb1ELb0ELb0ELi128EEEEEEEEEvNT_6ParamsE$_ZN4cute5tupleIJNS0_IJNS_1CILi2EEEEEENS0_IJiEEEEEC2ERKS3_RKS4_:
[----:B------:R-:W-:Y:S02]  /*bfb0*/  MOV R6, 0xbfd0 ;  /* 0x0000bfd000067802 */ /* 0x000fe40000000f00 */
[----:B------:R-:W-:Y:S05]  /*bfc0*/  CALL.REL.NOINC `($_ZN7cutlass13device_kernelIN5flash19enable_sm80_to_sm89INS1_16FlashAttnBwdSm80INS1_25CollectiveMainloopBwdSm80ILi2ELi2EN4cute5tupleIJNS5_1CILi128EEES8_NS7_ILi64EEEEEENS_10bfloat16_tEfNS_4arch4Sm80ELb0ELb1ELb1ELb1ELb0ELb0ELb0ELb0ELi2ELi4ELi4ELi4ELb0EEENS1_21CollectiveEpilogueBwdISA_SB_SD_Li256ELb1ELb0ELi2EEENS1_19SingleTileSchedulerILb1ELb0ELb0ELi128EEEEEEEEEvNT_6ParamsE$_ZN4cute3eso3ESOILb1ELb0EJNS_5tupleIJNS_1CILi2EEEEEENS2_IJiEEEEEC2ERKS5_RKS6_) ;  /* 0xffffde4000007944 */ /* 0x000fea0003c3ffff */
[----:B------:R-:W-:-:S04]  /*bfd0*/  MOV R5, 0x0 ;  /* 0x0000000000057802 */ /* 0x000fc80000000f00 */
[----:B------:R-:W-:Y:S05]  /*bfe0*/  RET.REL.NODEC R4 `(_ZN7cutlass13device_kernelIN5flash19enable_sm80_to_sm89INS1_16FlashAttnBwdSm80INS1_25CollectiveMainloopBwdSm80ILi2ELi2EN4cute5tupleIJNS5_1CILi128EEES8_NS7_ILi64EEEEEENS_10bfloat16_tEfNS_4arch4Sm80ELb0ELb1ELb1ELb1ELb0ELb0ELb0ELb0ELi2ELi4ELi4ELi4ELb0EEENS1_21CollectiveEpilogueBwdISA_SB_SD_Li256ELb1ELb0ELi2EEENS1_19SingleTileSchedulerILb1ELb0ELb0ELi128EEEEEEEEEvNT_6ParamsE) ;  /* 0xffff401004007950 */ /* 0x000fea0003c3ffff */
        .type           $_ZN7cutlass13device_kernelIN5flash19enable_sm80_to_sm89INS1_16FlashAttnBwdSm80INS1_25CollectiveMainloopBwdSm80ILi2ELi2EN4cute5tupleIJNS5_1CILi128EEES8_NS7_ILi64EEEEEENS_10bfloat16_tEfNS_4arch4Sm80ELb0ELb1ELb1ELb1ELb0ELb0ELb0ELb0ELi2ELi4ELi4ELi4ELb0EEENS1_21CollectiveEpilogueBwdISA_SB_SD_Li256ELb1ELb0ELi2EEENS1_19SingleTileSchedulerILb1ELb0ELb0ELi128EEEEEEEEEvNT_6ParamsE$_ZN4cute5tupleIJNS0_IJNS_1CILi2EEES2_EEENS0_IJNS1_ILi1EEEiEEEEEC2ERKS3_RKS5_,@function
        .size           $_ZN7cutlass13device_kernelIN5flash19enable_sm80_to_sm89INS1_16FlashAttnBwdSm80INS1_25CollectiveMainloopBwdSm80ILi2ELi2EN4cute5tupleIJNS5_1CILi128EEES8_NS7_ILi64EEEEEENS_10bfloat16_tEfNS_4arch4Sm80ELb0ELb1ELb1ELb1ELb0ELb0ELb0ELb0ELi2ELi4ELi4ELi4ELb0EEENS1_21CollectiveEpilogueBwdISA_SB_SD_Li256ELb1ELb0ELi2EEENS1_19SingleTileSchedulerILb1ELb0ELb0ELi128EEEEEEEEEvNT_6ParamsE$_ZN4cute5tupleIJNS0_IJNS_1CILi2EEES2_EEENS0_IJNS1_ILi1EEEiEEEEEC2ERKS3_RKS5_,($_ZN7cutlass13device_kernelIN5flash19enable_sm80_to_sm89INS1_16FlashAttnBwdSm80INS1_25CollectiveMainloopBwdSm80ILi2ELi2EN4cute5tupleIJNS5_1CILi128EEES8_NS7_ILi64EEEEEENS_10bfloat16_tEfNS_4arch4Sm80ELb0ELb1ELb1ELb1ELb0ELb0ELb0ELb0ELi2ELi4ELi4ELi4ELb0EEENS1_21CollectiveEpilogueBwdISA_SB_SD_Li256ELb1ELb0ELi2EEENS1_19SingleTileSchedulerILb1ELb0ELb0ELi128EEEEEEEEEvNT_6ParamsE$_ZN4cute5tupleIJNS0_IJNS_1CILi2EEES2_EEENS0_IJiNS1_ILi4096EEEEEEEEC2ERKS3_RKS5_ - $_ZN7cutlass13device_kernelIN5flash19enable_sm80_to_sm89INS1_16FlashAttnBwdSm80INS1_25CollectiveMainloopBwdSm80ILi2ELi2EN4cute5tupleIJNS5_1CILi128EEES8_NS7_ILi64EEEEEENS_10bfloat16_tEfNS_4arch4Sm80ELb0ELb1ELb1ELb1ELb0ELb0ELb0ELb0ELi2ELi4ELi4ELi4ELb0EEENS1_21CollectiveEpilogueBwdISA_SB_SD_Li256ELb1ELb0ELi2EEENS1_19SingleTileSchedulerILb1ELb0ELb0ELi128EEEEEEEEEvNT_6ParamsE$_ZN4cute5tupleIJNS0_IJNS_1CILi2EEES2_EEENS0_IJNS1_ILi1EEEiEEEEEC2ERKS3_RKS5_)
$_ZN7cutlass13device_kernelIN5flash19enable_sm80_to_sm89INS1_16FlashAttnBwdSm80INS1_25CollectiveMainloopBwdSm80ILi2ELi2EN4cute5tupleIJNS5_1CILi128EEES8_NS7_ILi64EEEEEENS_10bfloat16_tEfNS_4arch4Sm80ELb0ELb1ELb1ELb1ELb0ELb0ELb0ELb0ELi2ELi4ELi4ELi4ELb0EEENS1_21CollectiveEpilogueBwdISA_SB_SD_Li256ELb1ELb0ELi2EEENS1_19SingleTileSchedulerILb1ELb0ELb0ELi128EEEEEEEEEvNT_6ParamsE$_ZN4cute5tupleIJNS0_IJNS_1CILi2EEES2_EEENS0_IJNS1_ILi1EEEiEEEEEC2ERKS3_RKS5_:
[----:B------:R-:W-:Y:S02]  /*bff0*/  MOV R4, 0xc010 ;  /* 0x0000c01000047802 */ /* 0x000fe40000000f00 */
[----:B------:R-:W-:Y:S05]  /*c000*/  CALL.REL.NOINC `($_ZN7cutlass13device_kernelIN5flash19enable_sm80_to_sm89INS1_16FlashAttnBwdSm80INS1_25CollectiveMainloopBwdSm80ILi2ELi2EN4cute5tupleIJNS5_1CILi128EEES8_NS7_ILi64EEEEEENS_10bfloat16_tEfNS_4arch4Sm80ELb0ELb1ELb1ELb1ELb0ELb0ELb0ELb0ELi2ELi4ELi4ELi4ELb0EEENS1_21CollectiveEpilogueBwdISA_SB_SD_Li256ELb1ELb0ELi2EEENS1_19SingleTileSchedulerILb1ELb0ELb0ELi128EEEEEEEEEvNT_6ParamsE$_ZN4cute3eso3ESOILb1ELb0EJNS_5tupleIJNS_1CILi2EEES4_EEENS2_IJNS3_ILi1EEEiEEEEEC2ERKS5_RKS7_) ;  /* 0xffffded000007944 */ /* 0x000fea0003c3ffff */
[----:B------:R-:W-:-:S04]  /*c010*/  MOV R7, 0x0 ;  /* 0x0000000000077802 */ /* 0x000fc80000000f00 */
[----:B------:R-:W-:Y:S05]  /*c020*/  RET.REL.NODEC R6 `(_ZN7cutlass13device_kernelIN5flash19enable_sm80_to_sm89INS1_16FlashAttnBwdSm80INS1_25CollectiveMainloopBwdSm80ILi2ELi2EN4cute5tupleIJNS5_1CILi128EEES8_NS7_ILi64EEEEEENS_10bfloat16_tEfNS_4arch4Sm80ELb0ELb1ELb1ELb1ELb0ELb0ELb0ELb0ELi2ELi4ELi4ELi4ELb0EEENS1_21CollectiveEpilogueBwdISA_SB_SD_Li256ELb1ELb0ELi2EEENS1_19SingleTileSchedulerILb1ELb0ELb0ELi128EEEEEEEEEvNT_6ParamsE) ;  /* 0xffff3fd006007950 */ /* 0x000fea0003c3ffff */
        .type           $_ZN7cutlass13device_kernelIN5flash19enable_sm80_to_sm89INS1_16FlashAttnBwdSm80INS1_25CollectiveMainloopBwdSm80ILi2ELi2EN4cute5tupleIJNS5_1CILi128EEES8_NS7_ILi64EEEEEENS_10bfloat16_tEfNS_4arch4Sm80ELb0ELb1ELb1ELb1ELb0ELb0ELb0ELb0ELi2ELi4ELi4ELi4ELb0EEENS1_21CollectiveEpilogueBwdISA_SB_SD_Li256ELb1ELb0ELi2EEENS1_19SingleTileSchedulerILb1ELb0ELb0ELi128EEEEEEEEEvNT_6ParamsE$_ZN4cute5tupleIJNS0_IJNS_1CILi2EEES2_EEENS0_IJiNS1_ILi4096EEEEEEEEC2ERKS3_RKS5_,@function
        .size           $_ZN7cutlass13device_kernelIN5flash19enable_sm80_to_sm89INS1_16FlashAttnBwdSm80INS1_25CollectiveMainloopBwdSm80ILi2ELi2EN4cute5tupleIJNS5_1CILi128EEES8_NS7_ILi64EEEEEENS_10bfloat16_tEfNS_4arch4Sm80ELb0ELb1ELb1ELb1ELb0ELb0ELb0ELb0ELi2ELi4ELi4ELi4ELb0EEENS1_21CollectiveEpilogueBwdISA_SB_SD_Li256ELb1ELb0ELi2EEENS1_19SingleTileSchedulerILb1ELb0ELb0ELi128EEEEEEEEEvNT_6ParamsE$_ZN4cute5tupleIJNS0_IJNS_1CILi2EEES2_EEENS0_IJiNS1_ILi4096EEEEEEEEC2ERKS3_RKS5_,($_ZN7cutlass13device_kernelIN5flash19enable_sm80_to_sm89INS1_16FlashAttnBwdSm80INS1_25CollectiveMainloopBwdSm80ILi2ELi2EN4cute5tupleIJNS5_1CILi128EEES8_NS7_ILi64EEEEEENS_10bfloat16_tEfNS_4arch4Sm80ELb0ELb1ELb1ELb1ELb0ELb0ELb0ELb0ELi2ELi4ELi4ELi4ELb0EEENS1_21CollectiveEpilogueBwdISA_SB_SD_Li256ELb1ELb0ELi2EEENS1_19SingleTileSchedulerILb1ELb0ELb0ELi128EEEEEEEEEvNT_6ParamsE$_ZN4cute5tupleIJNS0_IJNS_1CILi2EEES2_EEENS0_IJiNS1_ILi512EEEEEEEEC2ERKS3_RKS5_ - $_ZN7cutlass13device_kernelIN5flash19enable_sm80_to_sm89INS1_16FlashAttnBwdSm80INS1_25CollectiveMainloopBwdSm80ILi2ELi2EN4cute5tupleIJNS5_1CILi128EEES8_NS7_ILi64EEEEEENS_10bfloat16_tEfNS_4arch4Sm80ELb0ELb1ELb1ELb1ELb0ELb0ELb0ELb0ELi2ELi4ELi4ELi4ELb0EEENS1_21CollectiveEpilogueBwdISA_SB_SD_Li256ELb1ELb0ELi2EEENS1_19SingleTileSchedulerILb1ELb0ELb0ELi128EEEEEEEEEvNT_6ParamsE$_ZN4cute5tupleIJNS0_IJNS_1CILi2EEES2_EEENS0_IJiNS1_ILi4096EEEEEEEEC2ERKS3_RKS5_)
$_ZN7cutlass13device_kernelIN5flash19enable_sm80_to_sm89INS1_16FlashAttnBwdSm80INS1_25CollectiveMainloopBwdSm80ILi2ELi2EN4cute5tupleIJNS5_1CILi128EEES8_NS7_ILi64EEEEEENS_10bfloat16_tEfNS_4arch4Sm80ELb0ELb1ELb1ELb1ELb0ELb0ELb0ELb0ELi2ELi4ELi4ELi4ELb0EEENS1_21CollectiveEpilogueBwdISA_SB_SD_Li256ELb1ELb0ELi2EEENS1_19SingleTileSchedulerILb1ELb0ELb0ELi128EEEEEEEEEvNT_6ParamsE$_ZN4cute5tupleIJNS0_IJNS_1CILi2EEES2_EEENS0_IJiNS1_ILi4096EEEEEEEEC2ERKS3_RKS5_:
[----:B------:R-:W-:Y:S02]  /*c030*/  MOV R4, 0xc050 ;  /* 0x0000c05000047802 */ /* 0x000fe40000000f00 */
[----:B------:R-:W-:Y:S05]  /*c040*/  CALL.REL.NOINC `($_ZN7cutlass13device_kernelIN5flash19enable_sm80_to_sm89INS1_16FlashAttnBwdSm80INS1_25CollectiveMainloopBwdSm80ILi2ELi2EN4cute5tupleIJNS5_1CILi128EEES8_NS7_ILi64EEEEEENS_10bfloat16_tEfNS_4arch4Sm80ELb0ELb1ELb1ELb1ELb0ELb0ELb0ELb0ELi2ELi4ELi4ELi4ELb0EEENS1_21CollectiveEpilogueBwdISA_SB_SD_Li256ELb1ELb0ELi2EEENS1_19SingleTileSchedulerILb1ELb0ELb0ELi128EEEEEEEEEvNT_6ParamsE$_ZN4cute3eso3ESOILb1ELb0EJNS_5tupleIJNS_1CILi2EEES4_EEENS2_IJiNS3_ILi4096EEEEEEEEC2ERKS5_RKS7_) ;  /* 0xffffded000007944 */ /* 0x000fea0003c3ffff */
[----:B------:R-:W-:-:S04]  /*c050*/  MOV R7, 0x0 ;  /* 0x0000000000077802 */ /* 0x000fc80000000f00 */
[----:B------:R-:W-:Y:S05]  /*c060*/  RET.REL.NODEC R6 `(_ZN7cutlass13device_kernelIN5flash19enable_sm80_to_sm89INS1_16FlashAttnBwdSm80INS1_25CollectiveMainloopBwdSm80ILi2ELi2EN4cute5tupleIJNS5_1CILi128EEES8_NS7_ILi64EEEEEENS_10bfloat16_tEfNS_4arch4Sm80ELb0ELb1ELb1ELb1ELb0ELb0ELb0ELb0ELi2ELi4ELi4ELi4ELb0EEENS1_21CollectiveEpilogueBwdISA_SB_SD_Li256ELb1ELb0ELi2EEENS1_19SingleTileSchedulerILb1ELb0ELb0ELi128EEEEEEEEEvNT_6ParamsE) ;  /* 0xffff3f9006007950 */ /* 0x000fea0003c3ffff */
        .type           $_ZN7cutlass13device_kernelIN5flash19enable_sm80_to_sm89INS1_16FlashAttnBwdSm80INS1_25CollectiveMainloopBwdSm80ILi2ELi2EN4cute5tupleIJNS5_1CILi128EEES8_NS7_ILi64EEEEEENS_10bfloat16_tEfNS_4arch4Sm80ELb0ELb1ELb1ELb1ELb0ELb0ELb0ELb0ELi2ELi4ELi4ELi4ELb0EEENS1_21CollectiveEpilogueBwdISA_SB_SD_Li256ELb1ELb0ELi2EEENS1_19SingleTileSchedulerILb1ELb0ELb0ELi128EEEEEEEEEvNT_6ParamsE$_ZN4cute5tupleIJNS0_IJNS_1CILi2EEES2_EEENS0_IJiNS1_ILi512EEEEEEEEC2ERKS3_RKS5_,@function
        .size           $_ZN7cutlass13device_kernelIN5flash19enable_sm80_to_sm89INS1_16FlashAttnBwdSm80INS1_25CollectiveMainloopBwdSm80ILi2ELi2EN4cute5tupleIJNS5_1CILi128EEES8_NS7_ILi64EEEEEENS_10bfloat16_tEfNS_4arch4Sm80ELb0ELb1ELb1ELb1ELb0ELb0ELb0ELb0ELi2ELi4ELi4ELi4ELb0EEENS1_21CollectiveEpilogueBwdISA_SB_SD_Li256ELb1ELb0ELi2EEENS1_19SingleTileSchedulerILb1ELb0ELb0ELi128EEEEEEEEEvNT_6ParamsE$_ZN4cute5tupleIJNS0_IJNS_1CILi2EEES2_EEENS0_IJiNS1_ILi512EEEEEEEEC2ERKS3_RKS5_,($_ZN7cutlass13device_kernelIN5flash19enable_sm80_to_sm89INS1_16FlashAttnBwdSm80INS1_25CollectiveMainloopBwdSm80ILi2ELi2EN4cute5tupleIJNS5_1CILi128EEES8_NS7_ILi64EEEEEENS_10bfloat16_tEfNS_4arch4Sm80ELb0ELb1ELb1ELb1ELb0ELb0ELb0ELb0ELi2ELi4ELi4ELi4ELb0EEENS1_21CollectiveEpilogueBwdISA_SB_SD_Li256ELb1ELb0ELi2EEENS1_19SingleTileSchedulerILb1ELb0ELb0ELi128EEEEEEEEEvNT_6ParamsE$_ZN4cute5tupleIJNS0_IJNS_1CILi2EEES2_EEENS0_IJiiEEEEEC2ERKS3_RKS4_ - $_ZN7cutlass13device_kernelIN5flash19enable_sm80_to_sm89INS1_16FlashAttnBwdSm80INS1_25CollectiveMainloopBwdSm80ILi2ELi2EN4cute5tupleIJNS5_1CILi128EEES8_NS7_ILi64EEEEEENS_10bfloat16_tEfNS_4arch4Sm80ELb0ELb1ELb1ELb1ELb0ELb0ELb0ELb0ELi2ELi4ELi4ELi4ELb0EEENS1_21CollectiveEpilogueBwdISA_SB_SD_Li256ELb1ELb0ELi2EEENS1_19SingleTileSchedulerILb1ELb0ELb0ELi128EEEEEEEEEvNT_6ParamsE$_ZN4cute5tupleIJNS0_IJNS_1CILi2EEES2_EEENS0_IJiNS1_ILi512EEEEEEEEC2ERKS3_RKS5_)
$_ZN7cutlass13device_kernelIN5flash19enable_sm80_to_sm89INS1_16FlashAttnBwdSm80INS1_25CollectiveMainloopBwdSm80ILi2ELi2EN4cute5tupleIJNS5_1CILi128EEES8_NS7_ILi64EEEEEENS_10bfloat16_tEfNS_4arch4Sm80ELb0ELb1ELb1ELb1ELb0ELb0ELb0ELb0ELi2ELi4ELi4ELi4ELb0EEENS1_21CollectiveEpilogueBwdISA_SB_SD_Li256ELb1ELb0ELi2EEENS1_19SingleTileSchedulerILb1ELb0ELb0ELi128EEEEEEEEEvNT_6ParamsE$_ZN4cute5tupleIJNS0_IJNS_1CILi2EEES2_EEENS0_IJiNS1_ILi512EEEEEEEEC2ERKS3_RKS5_:
[----:B------:R-:W-:Y:S02]  /*c070*/  MOV R4, 0xc090 ;  /* 0x0000c09000047802 */ /* 0x000fe40000000f00 */
[----:B------:R-:W-:Y:S05]  /*c080*/  CALL.REL.NOINC `($_ZN7cutlass13device_kernelIN5flash19enable_sm80_to_sm89INS1_16FlashAttnBwdSm80INS1_25CollectiveMainloopBwdSm80ILi2ELi2EN4cute5tupleIJNS5_1CILi128EEES8_NS7_ILi64EEEEEENS_10bfloat16_tEfNS_4arch4Sm80ELb0ELb1ELb1ELb1ELb0ELb0ELb0ELb0ELi2ELi4ELi4ELi4ELb0EEENS1_21CollectiveEpilogueBwdISA_SB_SD_Li256ELb1ELb0ELi2EEENS1_19SingleTileSchedulerILb1ELb0ELb0ELi128EEEEEEEEEvNT_6ParamsE$_ZN4cute3eso3ESOILb1ELb0EJNS_5tupleIJNS_1CILi2EEES4_EEENS2_IJiNS3_ILi512EEEEEEEEC2ERKS5_RKS7_) ;  /* 0xffffded000007944 */ /* 0x000fea0003c3ffff */
[----:B------:R-:W-:-:S04]  /*c090*/  MOV R7, 0x0 ;  /* 0x0000000000077802 */ /* 0x000fc80000000f00 */
[----:B------:R-:W-:Y:S05]  /*c0a0*/  RET.REL.NODEC R6 `(_ZN7cutlass13device_kernelIN5flash19enable_sm80_to_sm89INS1_16FlashAttnBwdSm80INS1_25CollectiveMainloopBwdSm80ILi2ELi2EN4cute5tupleIJNS5_1CILi128EEES8_NS7_ILi64EEEEEENS_10bfloat16_tEfNS_4arch4Sm80ELb0ELb1ELb1ELb1ELb0ELb0ELb0ELb0ELi2ELi4ELi4ELi4ELb0EEENS1_21CollectiveEpilogueBwdISA_SB_SD_Li256ELb1ELb0ELi2EEENS1_19SingleTileSchedulerILb1ELb0ELb0ELi128EEEEEEEEEvNT_6ParamsE) ;  /* 0xffff3f5006007950 */ /* 0x000fea0003c3ffff */
        .type           $_ZN7cutlass13device_kernelIN5flash19enable_sm80_to_sm89INS1_16FlashAttnBwdSm80INS1_25CollectiveMainloopBwdSm80ILi2ELi2EN4cute5tupleIJNS5_1CILi128EEES8_NS7_ILi64EEEEEENS_10bfloat16_tEfNS_4arch4Sm80ELb0ELb1ELb1ELb1ELb0ELb0ELb0ELb0ELi2ELi4ELi4ELi4ELb0EEENS1_21CollectiveEpilogueBwdISA_SB_SD_Li256ELb1ELb0ELi2EEENS1_19SingleTileSchedulerILb1ELb0ELb0ELi128EEEEEEEEEvNT_6ParamsE$_ZN4cute5tupleIJNS0_IJNS_1CILi2EEES2_EEENS0_IJiiEEEEEC2ERKS3_RKS4_,@function
        .size           $_ZN7cutlass13device_kernelIN5flash19enable_sm80_to_sm89INS1_16FlashAttnBwdSm80INS1_25CollectiveMainloopBwdSm80ILi2ELi2EN4cute5tupleIJNS5_1CILi128EEES8_NS7_ILi64EEEEEENS_10bfloat16_tEfNS_4arch4Sm80ELb0ELb1ELb1ELb1ELb0ELb0ELb0ELb0ELi2ELi4ELi4ELi4ELb0EEENS1_21CollectiveEpilogueBwdISA_SB_SD_Li256ELb1ELb0ELi2EEENS1_19SingleTileSchedulerILb1ELb0ELb0ELi128EEEEEEEEEvNT_6ParamsE$_ZN4cute5tupleIJNS0_IJNS_1CILi2EEES2_EEENS0_IJiiEEEEEC2ERKS3_RKS4_,($_ZN7cutlass13device_kernelIN5flash19enable_sm80_to_sm89INS1_16FlashAttnBwdSm80INS1_25CollectiveMainloopBwdSm80ILi2ELi2EN4cute5tupleIJNS5_1CILi128EEES8_NS7_ILi64EEEEEENS_10bfloat16_tEfNS_4arch4Sm80ELb0ELb1ELb1ELb1ELb0ELb0ELb0ELb0ELi2ELi4ELi4ELi4ELb0EEENS1_21CollectiveEpilogueBwdISA_SB_SD_Li256ELb1ELb0ELi2EEENS1_19SingleTileSchedulerILb1ELb0ELb0ELi128EEEEEEEEEvNT_6ParamsE$_ZN4cute5tupleIJNS0_IJNS_1CILi2EEES2_S2_EEENS0_IJNS1_ILi1EEENS1_ILi512EEEiEEEEEC2ERKS3_RKS6_ - $_ZN7cutlass13device_kernelIN5flash19enable_sm80_to_sm89INS1_16FlashAttnBwdSm80INS1_25CollectiveMainloopBwdSm80ILi2ELi2EN4cute5tupleIJNS5_1CILi128EEES8_NS7_ILi64EEEEEENS_10bfloat16_tEfNS_4arch4Sm80ELb0ELb1ELb1ELb1ELb0ELb0ELb0ELb0ELi2ELi4ELi4ELi4ELb0EEENS1_21CollectiveEpilogueBwdISA_SB_SD_Li256ELb1ELb0ELi2EEENS1_19SingleTileSchedulerILb1ELb0ELb0ELi128EEEEEEEEEvNT_6ParamsE$_ZN4cute5tupleIJNS0_IJNS_1CILi2EEES2_EEENS0_IJiiEEEEEC2ERKS3_RKS4_)
$_ZN7cutlass13device_kernelIN5flash19enable_sm80_to_sm89INS1_16FlashAttnBwdSm80INS1_25CollectiveMainloopBwdSm80ILi2ELi2EN4cute5tupleIJNS5_1CILi128EEES8_NS7_ILi64EEEEEENS_10bfloat16_tEfNS_4arch4Sm80ELb0ELb1ELb1ELb1ELb0ELb0ELb0ELb0ELi2ELi4ELi4ELi4ELb0EEENS1_21CollectiveEpilogueBwdISA_SB_SD_Li256ELb1ELb0ELi2EEENS1_19SingleTileSchedulerILb1ELb0ELb0ELi128EEEEEEEEEvNT_6ParamsE$_ZN4cute5tupleIJNS0_IJNS_1CILi2EEES2_EEENS0_IJiiEEEEEC2ERKS3_RKS4_:
[----:B------:R-:W-:Y:S02]  /*c0b0*/  MOV R4, 0xc0d0 ;  /* 0x0000c0d000047802 */ /* 0x000fe40000000f00 */
[----:B------:R-:W-:Y:S05]  /*c0c0*/  CALL.REL.NOINC `($_ZN7cutlass13device_kernelIN5flash19enable_sm80_to_sm89INS1_16FlashAttnBwdSm80INS1_25CollectiveMainloopBwdSm80ILi2ELi2EN4cute5tupleIJNS5_1CILi128EEES8_NS7_ILi64EEEEEENS_10bfloat16_tEfNS_4arch4Sm80ELb0ELb1ELb1ELb1ELb0ELb0ELb0ELb0ELi2ELi4ELi4ELi4ELb0EEENS1_21CollectiveEpilogueBwdISA_SB_SD_Li256ELb1ELb0ELi2EEENS1_19SingleTileSchedulerILb1ELb0ELb0ELi128EEEEEEEEEvNT_6ParamsE$_ZN4cute3eso3ESOILb1ELb0EJNS_5tupleIJNS_1CILi2EEES4_EEENS2_IJiiEEEEEC2ERKS5_RKS6_) ;  /* 0xffffded000007944 */ /* 0x000fea0003c3ffff */
[----:B-1----:R-:W-:Y:S02]  /*c0d0*/  MOV R2, R6 ;  /* 0x0000000600027202 */ /* 0x002fe40000000f00 */
[----:B------:R-:W-:-:S04]  /*c0e0*/  MOV R3, 0x0 ;  /* 0x0000000000037802 */ /* 0x000fc80000000f00 */
[----:B------:R-:W-:Y:S05]  /*c0f0*/  RET.REL.NODEC R2 `(_ZN7cutlass13device_kernelIN5flash19enable_sm80_to_sm89INS1_16FlashAttnBwdSm80INS1_25CollectiveMainloopBwdSm80ILi2ELi2EN4cute5tupleIJNS5_1CILi128EEES8_NS7_ILi64EEEEEENS_10bfloat16_tEfNS_4arch4Sm80ELb0ELb1ELb1ELb1ELb0ELb0ELb0ELb0ELi2ELi4ELi4ELi4ELb0EEENS1_21CollectiveEpilogueBwdISA_SB_SD_Li256ELb1ELb0ELi2EEENS1_19SingleTileSchedulerILb1ELb0ELb0ELi128EEEEEEEEEvNT_6ParamsE) ;  /* 0xffff3f0002007950 */ /* 0x000fea0003c3ffff */
        .type           $_ZN7cutlass13device_kernelIN5flash19enable_sm80_to_sm89INS1_16FlashAttnBwdSm80INS1_25CollectiveMainloopBwdSm80ILi2ELi2EN4cute5tupleIJNS5_1CILi128EEES8_NS7_ILi64EEEEEENS_10bfloat16_tEfNS_4arch4Sm80ELb0ELb1ELb1ELb1ELb0ELb0ELb0ELb0ELi2ELi4ELi4ELi4ELb0EEENS1_21CollectiveEpilogueBwdISA_SB_SD_Li256ELb1ELb0ELi2EEENS1_19SingleTileSchedulerILb1ELb0ELb0ELi128EEEEEEEEEvNT_6ParamsE$_ZN4cute5tupleIJNS0_IJNS_1CILi2EEES2_S2_EEENS0_IJNS1_ILi1EEENS1_ILi512EEEiEEEEEC2ERKS3_RKS6_,@function
        .size           $_ZN7cutlass13device_kernelIN5flash19enable_sm80_to_sm89INS1_16FlashAttnBwdSm80INS1_25CollectiveMainloopBwdSm80ILi2ELi2EN4cute5tupleIJNS5_1CILi128EEES8_NS7_ILi64EEEEEENS_10bfloat16_tEfNS_4arch4Sm80ELb0ELb1ELb1ELb1ELb0ELb0ELb0ELb0ELi2ELi4ELi4ELi4ELb0EEENS1_21CollectiveEpilogueBwdISA_SB_SD_Li256ELb1ELb0ELi2EEENS1_19SingleTileSchedulerILb1ELb0ELb0ELi128EEEEEEEEEvNT_6ParamsE$_ZN4cute5tupleIJNS0_IJNS_1CILi2EEES2_S2_EEENS0_IJNS1_ILi1EEENS1_ILi512EEEiEEEEEC2ERKS3_RKS6_,($_ZN7cutlass13device_kernelIN5flash19enable_sm80_to_sm89INS1_16FlashAttnBwdSm80INS1_25CollectiveMainloopBwdSm80ILi2ELi2EN4cute5tupleIJNS5_1CILi128EEES8_NS7_ILi64EEEEEENS_10bfloat16_tEfNS_4arch4Sm80ELb0ELb1ELb1ELb1ELb0ELb0ELb0ELb0ELi2ELi4ELi4ELi4ELb0EEENS1_21CollectiveEpilogueBwdISA_SB_SD_Li256ELb1ELb0ELi2EEENS1_19SingleTileSchedulerILb1ELb0ELb0ELi128EEEEEEEEEvNT_6ParamsE$_ZN4cute5tupleIJNS0_IJNS_1CILi8EEENS0_IJNS1_ILi2EEES3_S3_EEENS1_ILi1EEES4_S5_EEENS0_IJS5_NS0_IJS2_iiEEENS1_ILi64EEENS0_IJiNS1_ILi144EEENS1_ILi288EEEEEENS1_ILi512EEEEEEEEC2ERKS6_RKSD_ - $_ZN7cutlass13device_kernelIN5flash19enable_sm80_to_sm89INS1_16FlashAttnBwdSm80INS1_25CollectiveMainloopBwdSm80ILi2ELi2EN4cute5tupleIJNS5_1CILi128EEES8_NS7_ILi64EEEEEENS_10bfloat16_tEfNS_4arch4Sm80ELb0ELb1ELb1ELb1ELb0ELb0ELb0ELb0ELi2ELi4ELi4ELi4ELb0EEENS1_21CollectiveEpilogueBwdISA_SB_SD_Li256ELb1ELb0ELi2EEENS1_19SingleTileSchedulerILb1ELb0ELb0ELi128EEEEEEEEEvNT_6ParamsE$_ZN4cute5tupleIJNS0_IJNS_1CILi2EEES2_S2_EEENS0_IJNS1_ILi1EEENS1_ILi512EEEiEEEEEC2ERKS3_RKS6_)
$_ZN7cutlass13device_kernelIN5flash19enable_sm80_to_sm89INS1_16FlashAttnBwdSm80INS1_25CollectiveMainloopBwdSm80ILi2ELi2EN4cute5tupleIJNS5_1CILi128EEES8_NS7_ILi64EEEEEENS_10bfloat16_tEfNS_4arch4Sm80ELb0ELb1ELb1ELb1ELb0ELb0ELb0ELb0ELi2ELi4ELi4ELi4ELb0EEENS1_21CollectiveEpilogueBwdISA_SB_SD_Li256ELb1ELb0ELi2EEENS1_19SingleTileSchedulerILb1ELb0ELb0ELi128EEEEEEEEEvNT_6ParamsE$_ZN4cute5tupleIJNS0_IJNS_1CILi2EEES2_S2_EEENS0_IJNS1_ILi1EEENS1_ILi512EEEiEEEEEC2ERKS3_RKS6_:
[----:B------:R-:W-:Y:S02]  /*c100*/  MOV R4, 0xc120 ;  /* 0x0000c12000047802 */ /* 0x000fe40000000f00 */
[----:B------:R-:W-:Y:S05]  /*c110*/  CALL.REL.NOINC `($_ZN7cutlass13device_kernelIN5flash19enable_sm80_to_sm89INS1_16FlashAttnBwdSm80INS1_25CollectiveMainloopBwdSm80ILi2ELi2EN4cute5tupleIJNS5_1CILi128EEES8_NS7_ILi64EEEEEENS_10bfloat16_tEfNS_4arch4Sm80ELb0ELb1ELb1ELb1ELb0ELb0ELb0ELb0ELi2ELi4ELi4ELi4ELb0EEENS1_21CollectiveEpilogueBwdISA_SB_SD_Li256ELb1ELb0ELi2EEENS1_19SingleTileSchedulerILb1ELb0ELb0ELi128EEEEEEEEEvNT_6ParamsE$_ZN4cute3eso3ESOILb1ELb0EJNS_5tupleIJNS_1CILi2EEES4_S4_EEENS2_IJNS3_ILi1EEENS3_ILi512EEEiEEEEEC2ERKS5_RKS8_) ;  /* 0xffffdf3000007944 */ /* 0x000fea0003c3ffff */
[----:B------:R-:W-:-:S04]  /*c120*/  MOV R7, 0x0 ;  /* 0x0000000000077802 */ /* 0x000fc80000000f00 */
[----:B------:R-:W-:Y:S05]  /*c130*/  RET.REL.NODEC R6 `(_ZN7cutlass13device_kernelIN5flash19enable_sm80_to_sm89INS1_16FlashAttnBwdSm80INS1_25CollectiveMainloopBwdSm80ILi2ELi2EN4cute5tupleIJNS5_1CILi128EEES8_NS7_ILi64EEEEEENS_10bfloat16_tEfNS_4arch4Sm80ELb0ELb1ELb1ELb1ELb0ELb0ELb0ELb0ELi2ELi4ELi4ELi4ELb0EEENS1_21CollectiveEpilogueBwdISA_SB_SD_Li256ELb1ELb0ELi2EEENS1_19SingleTileSchedulerILb1ELb0ELb0ELi128EEEEEEEEEvNT_6ParamsE) ;  /* 0xffff3ec006007950 */ /* 0x000fea0003c3ffff */
        .type           $_ZN7cutlass13device_kernelIN5flash19enable_sm80_to_sm89INS1_16FlashAttnBwdSm80INS1_25CollectiveMainloopBwdSm80ILi2ELi2EN4cute5tupleIJNS5_1CILi128EEES8_NS7_ILi64EEEEEENS_10bfloat16_tEfNS_4arch4Sm80ELb0ELb1ELb1ELb1ELb0ELb0ELb0ELb0ELi2ELi4ELi4ELi4ELb0EEENS1_21CollectiveEpilogueBwdISA_SB_SD_Li256ELb1ELb0ELi2EEENS1_19SingleTileSchedulerILb1ELb0ELb0ELi128EEEEEEEEEvNT_6ParamsE$_ZN4cute5tupleIJNS0_IJNS_1CILi8EEENS0_IJNS1_ILi2EEES3_S3_EEENS1_ILi1EEES4_S5_EEENS0_IJS5_NS0_IJS2_iiEEENS1_ILi64EEENS0_IJiNS1_ILi144EEENS1_ILi288EEEEEENS1_ILi512EEEEEEEEC2ERKS6_RKSD_,@function
        .size           $_ZN7cutlass13device_kernelIN5flash19enable_sm80_to_sm89INS1_16FlashAttnBwdSm80INS1_25CollectiveMainloopBwdSm80ILi2ELi2EN4cute5tupleIJNS5_1CILi128EEES8_NS7_ILi64EEEEEENS_10bfloat16_tEfNS_4arch4Sm80ELb0ELb1ELb1ELb1ELb0ELb0ELb0ELb0ELi2ELi4ELi4ELi4ELb0EEENS1_21CollectiveEpilogueBwdISA_SB_SD_Li256ELb1ELb0ELi2EEENS1_19SingleTileSchedulerILb1ELb0ELb0ELi128EEEEEEEEEvNT_6ParamsE$_ZN4cute5tupleIJNS0_IJNS_1CILi8EEENS0_IJNS1_ILi2EEES3_S3_EEENS1_ILi1EEES4_S5_EEENS0_IJS5_NS0_IJS2_iiEEENS1_ILi64EEENS0_IJiNS1_ILi144EEENS1_ILi288EEEEEENS1_ILi512EEEEEEEEC2ERKS6_RKSD_,($_ZN7cutlass13device_kernelIN5flash19enable_sm80_to_sm89INS1_16FlashAttnBwdSm80INS1_25CollectiveMainloopBwdSm80ILi2ELi2EN4cute5tupleIJNS5_1CILi128EEES8_NS7_ILi64EEEEEENS_10bfloat16_tEfNS_4arch4Sm80ELb0ELb1ELb1ELb1ELb0ELb0ELb0ELb0ELi2ELi4ELi4ELi4ELb0EEENS1_21CollectiveEpilogueBwdISA_SB_SD_Li256ELb1ELb0ELi2EEENS1_19SingleTileSchedulerILb1ELb0ELb0ELi128EEEEEEEEEvNT_6ParamsE$_ZN4cute5tupleIJNS0_IJNS_1CILi8EEENS0_IJNS1_ILi2EEES3_S3_EEENS1_ILi1EEES4_S5_EEENS0_IJS5_NS0_IJiiiEEENS1_ILi64EEENS0_IJNS1_ILi72EEENS1_ILi144EEENS1_ILi288EEEEEENS1_ILi512EEEEEEEEC2ERKS6_RKSE_ - $_ZN7cutlass13device_kernelIN5flash19enable_sm80_to_sm89INS1_16FlashAttnBwdSm80INS1_25CollectiveMainloopBwdSm80ILi2ELi2EN4cute5tupleIJNS5_1CILi128EEES8_NS7_ILi64EEEEEENS_10bfloat16_tEfNS_4arch4Sm80ELb0ELb1ELb1ELb1ELb0ELb0ELb0ELb0ELi2ELi4ELi4ELi4ELb0EEENS1_21CollectiveEpilogueBwdISA_SB_SD_Li256ELb1ELb0ELi2EEENS1_19SingleTileSchedulerILb1ELb0ELb0ELi128EEEEEEEEEvNT_6ParamsE$_ZN4cute5tupleIJNS0_IJNS_1CILi8EEENS0_IJNS1_ILi2EEES3_S3_EEENS1_ILi1EEES4_S5_EEENS0_IJS5_NS0_IJS2_iiEEENS1_ILi64EEENS0_IJiNS1_ILi144EEENS1_ILi288EEEEEENS1_ILi512EEEEEEEEC2ERKS6_RKSD_)
$_ZN7cutlass13device_kernelIN5flash19enable_sm80_to_sm89INS1_16FlashAttnBwdSm80INS1_25CollectiveMainloopBwdSm80ILi2ELi2EN4cute5tupleIJNS5_1CILi128EEES8_NS7_ILi64EEEEEENS_10bfloat16_tEfNS_4arch4Sm80ELb0ELb1ELb1ELb1ELb0ELb0ELb0ELb0ELi2ELi4ELi4ELi4ELb0EEENS1_21CollectiveEpilogueBwdISA_SB_SD_Li256ELb1ELb0ELi2EEENS1_19SingleTileSchedulerILb1ELb0ELb0ELi128EEEEEEEEEvNT_6ParamsE$_ZN4cute5tupleIJNS0_IJNS_1CILi8EEENS0_IJNS1_ILi2EEES3_S3_EEENS1_ILi1EEES4_S5_EEENS0_IJS5_NS0_IJS2_iiEEENS1_ILi64EEENS0_IJiNS1_ILi144EEENS1_ILi288EEEEEENS1_ILi512EEEEEEEEC2ERKS6_RKSD_:
[----:B------:R-:W-:Y:S02]  /*c140*/  MOV R8, 0xc160 ;  /* 0x0000c16000087802 */ /* 0x000fe40000000f00 */
[----:B------:R-:W-:Y:S05]  /*c150*/  CALL.REL.NOINC `($_ZN7cutlass13device_kernelIN5flash19enable_sm80_to_sm89INS1_16FlashAttnBwdSm80INS1_25CollectiveMainloopBwdSm80ILi2ELi2EN4cute5tupleIJNS5_1CILi128EEES8_NS7_ILi64EEEEEENS_10bfloat16_tEfNS_4arch4Sm80ELb0ELb1ELb1ELb1ELb0ELb0ELb0ELb0ELi2ELi4ELi4ELi4ELb0EEENS1_21CollectiveEpilogueBwdISA_SB_SD_Li256ELb1ELb0ELi2EEENS1_19SingleTileSchedulerILb1ELb0ELb0ELi128EEEEEEEEEvNT_6ParamsE$_ZN4cute3eso3ESOILb1ELb0EJNS_5tupleIJNS_1CILi8EEENS2_IJNS3_ILi2EEES5_S5_EEENS3_ILi1EEES6_S7_EEENS2_IJS7_NS2_IJS4_iiEEENS3_ILi64EEENS2_IJiNS3_ILi144EEENS3_ILi288EEEEEENS3_ILi512EEEEEEEEC2ERKS8_RKSF_) ;  /* 0xffffdf3000007944 */ /* 0x000fea0003c3ffff */
[----:B------:R-:W-:-:S04]  /*c160*/  MOV R7, 0x0 ;  /* 0x0000000000077802 */ /* 0x000fc80000000f00 */
[----:B------:R-:W-:Y:S05]  /*c170*/  RET.REL.NODEC R6 `(_ZN7cutlass13device_kernelIN5flash19enable_sm80_to_sm89INS1_16FlashAttnBwdSm80INS1_25CollectiveMainloopBwdSm80ILi2ELi2EN4cute5tupleIJNS5_1CILi128EEES8_NS7_ILi64EEEEEENS_10bfloat16_tEfNS_4arch4Sm80ELb0ELb1ELb1ELb1ELb0ELb0ELb0ELb0ELi2ELi4ELi4ELi4ELb0EEENS1_21CollectiveEpilogueBwdISA_SB_SD_Li256ELb1ELb0ELi2EEENS1_19SingleTileSchedulerILb1ELb0ELb0ELi128EEEEEEEEEvNT_6ParamsE) ;  /* 0xffff3e8006007950 */ /* 0x000fea0003c3ffff */
        .type           $_ZN7cutlass13device_kernelIN5flash19enable_sm80_to_sm89INS1_16FlashAttnBwdSm80INS1_25CollectiveMainloopBwdSm80ILi2ELi2EN4cute5tupleIJNS5_1CILi128EEES8_NS7_ILi64EEEEEENS_10bfloat16_tEfNS_4arch4Sm80ELb0ELb1ELb1ELb1ELb0ELb0ELb0ELb0ELi2ELi4ELi4ELi4ELb0EEENS1_21CollectiveEpilogueBwdISA_SB_SD_Li256ELb1ELb0ELi2EEENS1_19SingleTileSchedulerILb1ELb0ELb0ELi128EEEEEEEEEvNT_6ParamsE$_ZN4cute5tupleIJNS0_IJNS_1CILi8EEENS0_IJNS1_ILi2EEES3_S3_EEENS1_ILi1EEES4_S5_EEENS0_IJS5_NS0_IJiiiEEENS1_ILi64EEENS0_IJNS1_ILi72EEENS1_ILi144EEENS1_ILi288EEEEEENS1_ILi512EEEEEEEEC2ERKS6_RKSE_,@function
        .size           $_ZN7cutlass13device_kernelIN5flash19enable_sm80_to_sm89INS1_16FlashAttnBwdSm80INS1_25CollectiveMainloopBwdSm80ILi2ELi2EN4cute5tupleIJNS5_1CILi128EEES8_NS7_ILi64EEEEEENS_10bfloat16_tEfNS_4arch4Sm80ELb0ELb1ELb1ELb1ELb0ELb0ELb0ELb0ELi2ELi4ELi4ELi4ELb0EEENS1_21CollectiveEpilogueBwdISA_SB_SD_Li256ELb1ELb0ELi2EEENS1_19SingleTileSchedulerILb1ELb0ELb0ELi128EEEEEEEEEvNT_6ParamsE$_ZN4cute5tupleIJNS0_IJNS_1CILi8EEENS0_IJNS1_ILi2EEES3_S3_EEENS1_ILi1EEES4_S5_EEENS0_IJS5_NS0_IJiiiEEENS1_ILi64EEENS0_IJNS1_ILi72EEENS1_ILi144EEENS1_ILi288EEEEEENS1_ILi512EEEEEEEEC2ERKS6_RKSE_,($_ZN7cutlass13device_kernelIN5flash19enable_sm80_to_sm89INS1_16FlashAttnBwdSm80INS1_25CollectiveMainloopBwdSm80ILi2ELi2EN4cute5tupleIJNS5_1CILi128EEES8_NS7_ILi64EEEEEENS_10bfloat16_tEfNS_4arch4Sm80ELb0ELb1ELb1ELb1ELb0ELb0ELb0ELb0ELi2ELi4ELi4ELi4ELb0EEENS1_21CollectiveEpilogueBwdISA_SB_SD_Li256ELb1ELb0ELi2EEENS1_19SingleTileSchedulerILb1ELb0ELb0ELi128EEEEEEEEEvNT_6ParamsE$_ZN4cute5tupleIJNS0_IJNS_1CILi8EEENS1_ILi2EEES3_S3_S2_S3_EEENS0_IJNS1_ILi1EEEiiiNS1_ILi72EEENS1_ILi512EEEEEEEEC2ERKS4_RKS8_ - $_ZN7cutlass13device_kernelIN5flash19enable_sm80_to_sm89INS1_16FlashAttnBwdSm80INS1_25CollectiveMainloopBwdSm80ILi2ELi2EN4cute5tupleIJNS5_1CILi128EEES8_NS7_ILi64EEEEEENS_10bfloat16_tEfNS_4arch4Sm80ELb0ELb1ELb1ELb1ELb0ELb0ELb0ELb0ELi2ELi4ELi4ELi4ELb0EEENS1_21CollectiveEpilogueBwdISA_SB_SD_Li256ELb1ELb0ELi2EEENS1_19SingleTileSchedulerILb1ELb0ELb0ELi128EEEEEEEEEvNT_6ParamsE$_ZN4cute5tupleIJNS0_IJNS_1CILi8EEENS0_IJNS1_ILi2EEES3_S3_EEENS1_ILi1EEES4_S5_EEENS0_IJS5_NS0_IJiiiEEENS1_ILi64EEENS0_IJNS1_ILi72EEENS1_ILi144EEENS1_ILi288EEEEEENS1_ILi512EEEEEEEEC2ERKS6_RKSE_)
$_ZN7cutlass13device_kernelIN5flash19enable_sm80_to_sm89INS1_16FlashAttnBwdSm80INS1_25CollectiveMainloopBwdSm80ILi2ELi2EN4cute5tupleIJNS5_1CILi128EEES8_NS7_ILi64EEEEEENS_10bfloat16_tEfNS_4arch4Sm80ELb0ELb1ELb1ELb1ELb0ELb0ELb0ELb0ELi2ELi4ELi4ELi4ELb0EEENS1_21CollectiveEpilogueBwdISA_SB_SD_Li256ELb1ELb0ELi2EEENS1_19SingleTileSchedulerILb1ELb0ELb0ELi128EEEEEEEEEvNT_6ParamsE$_ZN4cute5tupleIJNS0_IJNS_1CILi8EEENS0_IJNS1_ILi2EEES3_S3_EEENS1_ILi1EEES4_S5_EEENS0_IJS5_NS0_IJiiiEEENS1_ILi64EEENS0_IJNS1_ILi72EEENS1_ILi144EEENS1_ILi288EEEEEENS1_ILi512EEEEEEEEC2ERKS6_RKSE_:
[----:B------:R-:W-:Y:S02]  /*c180*/  MOV R8, 0xc1a0 ;  /* 0x0000c1a000087802 */ /* 0x000fe40000000f00 */
[----:B------:R-:W-:Y:S05]  /*c190*/  CALL.REL.NOINC `($_ZN7cutlass13device_kernelIN5flash19enable_sm80_to_sm89INS1_16FlashAttnBwdSm80INS1_25CollectiveMainloopBwdSm80ILi2ELi2EN4cute5tupleIJNS5_1CILi128EEES8_NS7_ILi64EEEEEENS_10bfloat16_tEfNS_4arch4Sm80ELb0ELb1ELb1ELb1ELb0ELb0ELb0ELb0ELi2ELi4ELi4ELi4ELb0EEENS1_21CollectiveEpilogueBwdISA_SB_SD_Li256ELb1ELb0ELi2EEENS1_19SingleTileSchedulerILb1ELb0ELb0ELi128EEEEEEEEEvNT_6ParamsE$_ZN4cute3eso3ESOILb1ELb0EJNS_5tupleIJNS_1CILi8EEENS2_IJNS3_ILi2EEES5_S5_EEENS3_ILi1EEES6_S7_EEENS2_IJS7_NS2_IJiiiEEENS3_ILi64EEENS2_IJNS3_ILi72EEENS3_ILi144EEENS3_ILi288EEEEEENS3_ILi512EEEEEEEEC2ERKS8_RKSG_) ;  /* 0xffffdf6000007944 */ /* 0x000fea0003c3ffff */
[----:B------:R-:W-:-:S04]  /*c1a0*/  MOV R7, 0x0 ;  /* 0x0000000000077802 */ /* 0x000fc80000000f00 */
[----:B------:R-:W-:Y:S05]  /*c1b0*/  RET.REL.NODEC R6 `(_ZN7cutlass13device_kernelIN5flash19enable_sm80_to_sm89INS1_16FlashAttnBwdSm80INS1_25CollectiveMainloopBwdSm80ILi2ELi2EN4cute5tupleIJNS5_1CILi128EEES8_NS7_ILi64EEEEEENS_10bfloat16_tEfNS_4arch4Sm80ELb0ELb1ELb1ELb1ELb0ELb0ELb0ELb0ELi2ELi4ELi4ELi4ELb0EEENS1_21CollectiveEpilogueBwdISA_SB_SD_Li256ELb1ELb0ELi2EEENS1_19SingleTileSchedulerILb1ELb0ELb0ELi128EEEEEEEEEvNT_6ParamsE) ;  /* 0xffff3e4006007950 */ /* 0x000fea0003c3ffff */
        .type           $_ZN7cutlass13device_kernelIN5flash19enable_sm80_to_sm89INS1_16FlashAttnBwdSm80INS1_25CollectiveMainloopBwdSm80ILi2ELi2EN4cute5tupleIJNS5_1CILi128EEES8_NS7_ILi64EEEEEENS_10bfloat16_tEfNS_4arch4Sm80ELb0ELb1ELb1ELb1ELb0ELb0ELb0ELb0ELi2ELi4ELi4ELi4ELb0EEENS1_21CollectiveEpilogueBwdISA_SB_SD_Li256ELb1ELb0ELi2EEENS1_19SingleTileSchedulerILb1ELb0ELb0ELi128EEEEEEEEEvNT_6ParamsE$_ZN4cute5tupleIJNS0_IJNS_1CILi8EEENS1_ILi2EEES3_S3_S2_S3_EEENS0_IJNS1_ILi1EEEiiiNS1_ILi72EEENS1_ILi512EEEEEEEEC2ERKS4_RKS8_,@function
        .size           $_ZN7cutlass13device_kernelIN5flash19enable_sm80_to_sm89INS1_16FlashAttnBwdSm80INS1_25CollectiveMainloopBwdSm80ILi2ELi2EN4cute5tupleIJNS5_1CILi128EEES8_NS7_ILi64EEEEEENS_10bfloat16_tEfNS_4arch4Sm80ELb0ELb1ELb1ELb1ELb0ELb0ELb0ELb0ELi2ELi4ELi4ELi4ELb0EEENS1_21CollectiveEpilogueBwdISA_SB_SD_Li256ELb1ELb0ELi2EEENS1_19SingleTileSchedulerILb1ELb0ELb0ELi128EEEEEEEEEvNT_6ParamsE$_ZN4cute5tupleIJNS0_IJNS_1CILi8EEENS1_ILi2EEES3_S3_S2_S3_EEENS0_IJNS1_ILi1EEEiiiNS1_ILi72EEENS1_ILi512EEEEEEEEC2ERKS4_RKS8_,($_ZN7cutlass13device_kernelIN5flash19enable_sm80_to_sm89INS1_16FlashAttnBwdSm80INS1_25CollectiveMainloopBwdSm80ILi2ELi2EN4cute5tupleIJNS5_1CILi128EEES8_NS7_ILi64EEEEEENS_10bfloat16_tEfNS_4arch4Sm80ELb0ELb1ELb1ELb1ELb0ELb0ELb0ELb0ELi2ELi4ELi4ELi4ELb0EEENS1_21CollectiveEpilogueBwdISA_SB_SD_Li256ELb1ELb0ELi2EEENS1_19SingleTileSchedulerILb1ELb0ELb0ELi128EEEEEEEEEvNT_6ParamsE$_ZN4cute5tupleIJNS_1CILi0EEEiEEC2ERKS2_RKi - $_ZN7cutlass13device_kernelIN5flash19enable_sm80_to_sm89INS1_16FlashAttnBwdSm80INS1_25CollectiveMainloopBwdSm80ILi2ELi2EN4cute5tupleIJNS5_1CILi128EEES8_NS7_ILi64EEEEEENS_10bfloat16_tEfNS_4arch4Sm80ELb0ELb1ELb1ELb1ELb0ELb0ELb0ELb0ELi2ELi4ELi4ELi4ELb0EEENS1_21CollectiveEpilogueBwdISA_SB_SD_Li256ELb1ELb0ELi2EEENS1_19SingleTileSchedulerILb1ELb0ELb0ELi128EEEEEEEEEvNT_6ParamsE$_ZN4cute5tupleIJNS0_IJNS_1CILi8EEENS1_ILi2EEES3_S3_S2_S3_EEENS0_IJNS1_ILi1EEEiiiNS1_ILi72EEENS1_ILi512EEEEEEEEC2ERKS4_RKS8_)
$_ZN7cutlass13device_kernelIN5flash19enable_sm80_to_sm89INS1_16FlashAttnBwdSm80INS1_25CollectiveMainloopBwdSm80ILi2ELi2EN4cute5tupleIJNS5_1CILi128EEES8_NS7_ILi64EEEEEENS_10bfloat16_tEfNS_4arch4Sm80ELb0ELb1ELb1ELb1ELb0ELb0ELb0ELb0ELi2ELi4ELi4ELi4ELb0EEENS1_21CollectiveEpilogueBwdISA_SB_SD_Li256ELb1ELb0ELi2EEENS1_19SingleTileSchedulerILb1ELb0ELb0ELi128EEEEEEEEEvNT_6ParamsE$_ZN4cute5tupleIJNS0_IJNS_1CILi8EEENS1_ILi2EEES3_S3_S2_S3_EEENS0_IJNS1_ILi1EEEiiiNS1_ILi72EEENS1_ILi512EEEEEEEEC2ERKS4_RKS8_:
[----:B------:R-:W-:Y:S02]  /*c1c0*/  MOV R8, 0xc1e0 ;  /* 0x0000c1e000087802 */ /* 0x000fe40000000f00 */
[----:B------:R-:W-:Y:S05]  /*c1d0*/  CALL.REL.NOINC `($_ZN7cutlass13device_kernelIN5flash19enable_sm80_to_sm89INS1_16FlashAttnBwdSm80INS1_25CollectiveMainloopBwdSm80ILi2ELi2EN4cute5tupleIJNS5_1CILi128EEES8_NS7_ILi64EEEEEENS_10bfloat16_tEfNS_4arch4Sm80ELb0ELb1ELb1ELb1ELb0ELb0ELb0ELb0ELi2ELi4ELi4ELi4ELb0EEENS1_21CollectiveEpilogueBwdISA_SB_SD_Li256ELb1ELb0ELi2EEENS1_19SingleTileSchedulerILb1ELb0ELb0ELi128EEEEEEEEEvNT_6ParamsE$_ZN4cute3eso3ESOILb1ELb0EJNS_5tupleIJNS_1CILi8EEENS3_ILi2EEES5_S5_S4_S5_EEENS2_IJNS3_ILi1EEEiiiNS3_ILi72EEENS3_ILi512EEEEEEEEC2ERKS6_RKSA_) ;  /* 0xffffdf9000007944 */ /* 0x000fea0003c3ffff */
[----:B------:R-:W-:-:S04]  /*c1e0*/  MOV R7, 0x0 ;  /* 0x0000000000077802 */ /* 0x000fc80000000f00 */
[----:B------:R-:W-:Y:S05]  /*c1f0*/  RET.REL.NODEC R6 `(_ZN7cutlass13device_kernelIN5flash19enable_sm80_to_sm89INS1_16FlashAttnBwdSm80INS1_25CollectiveMainloopBwdSm80ILi2ELi2EN4cute5tupleIJNS5_1CILi128EEES8_NS7_ILi64EEEEEENS_10bfloat16_tEfNS_4arch4Sm80ELb0ELb1ELb1ELb1ELb0ELb0ELb0ELb0ELi2ELi4ELi4ELi4ELb0EEENS1_21CollectiveEpilogueBwdISA_SB_SD_Li256ELb1ELb0ELi2EEENS1_19SingleTileSchedulerILb1ELb0ELb0ELi128EEEEEEEEEvNT_6ParamsE) ;  /* 0xffff3e0006007950 */ /* 0x000fea0003c3ffff */
        .type           $_ZN7cutlass13device_kernelIN5flash19enable_sm80_to_sm89INS1_16FlashAttnBwdSm80INS1_25CollectiveMainloopBwdSm80ILi2ELi2EN4cute5tupleIJNS5_1CILi128EEES8_NS7_ILi64EEEEEENS_10bfloat16_tEfNS_4arch4Sm80ELb0ELb1ELb1ELb1ELb0ELb0ELb0ELb0ELi2ELi4ELi4ELi4ELb0EEENS1_21CollectiveEpilogueBwdISA_SB_SD_Li256ELb1ELb0ELi2EEENS1_19SingleTileSchedulerILb1ELb0ELb0ELi128EEEEEEEEEvNT_6ParamsE$_ZN4cute5tupleIJNS_1CILi0EEEiEEC2ERKS2_RKi,@function
        .size           $_ZN7cutlass13device_kernelIN5flash19enable_sm80_to_sm89INS1_16FlashAttnBwdSm80INS1_25CollectiveMainloopBwdSm80ILi2ELi2EN4cute5tupleIJNS5_1CILi128EEES8_NS7_ILi64EEEEEENS_10bfloat16_tEfNS_4arch4Sm80ELb0ELb1ELb1ELb1ELb0ELb0ELb0ELb0ELi2ELi4ELi4ELi4ELb0EEENS1_21CollectiveEpilogueBwdISA_SB_SD_Li256ELb1ELb0ELi2EEENS1_19SingleTileSchedulerILb1ELb0ELb0ELi128EEEEEEEEEvNT_6ParamsE$_ZN4cute5tupleIJNS_1CILi0EEEiEEC2ERKS2_RKi,($_ZN7cutlass13device_kernelIN5flash19enable_sm80_to_sm89INS1_16FlashAttnBwdSm80INS1_25CollectiveMainloopBwdSm80ILi2ELi2EN4cute5tupleIJNS5_1CILi128EEES8_NS7_ILi64EEEEEENS_10bfloat16_tEfNS_4arch4Sm80ELb0ELb1ELb1ELb1ELb0ELb0ELb0ELb0ELi2ELi4ELi4ELi4ELb0EEENS1_21CollectiveEpilogueBwdISA_SB_SD_Li256ELb1ELb0ELi2EEENS1_19SingleTileSchedulerILb1ELb0ELb0ELi128EEEEEEEEEvNT_6ParamsE$_ZN4cute5tupleIJNS_1CILi2EEEiEEC2ERKS2_RKi - $_ZN7cutlass13device_kernelIN5flash19enable_sm80_to_sm89INS1_16FlashAttnBwdSm80INS1_25CollectiveMainloopBwdSm80ILi2ELi2EN4cute5tupleIJNS5_1CILi128EEES8_NS7_ILi64EEEEEENS_10bfloat16_tEfNS_4arch4Sm80ELb0ELb1ELb1ELb1ELb0ELb0ELb0ELb0ELi2ELi4ELi4ELi4ELb0EEENS1_21CollectiveEpilogueBwdISA_SB_SD_Li256ELb1ELb0ELi2EEENS1_19SingleTileSchedulerILb1ELb0ELb0ELi128EEEEEEEEEvNT_6ParamsE$_ZN4cute5tupleIJNS_1CILi0EEEiEEC2ERKS2_RKi)
$_ZN7cutlass13device_kernelIN5flash19enable_sm80_to_sm89INS1_16FlashAttnBwdSm80INS1_25CollectiveMainloopBwdSm80ILi2ELi2EN4cute5tupleIJNS5_1CILi128EEES8_NS7_ILi64EEEEEENS_10bfloat16_tEfNS_4arch4Sm80ELb0ELb1ELb1ELb1ELb0ELb0ELb0ELb0ELi2ELi4ELi4ELi4ELb0EEENS1_21CollectiveEpilogueBwdISA_SB_SD_Li256ELb1ELb0ELi2EEENS1_19SingleTileSchedulerILb1ELb0ELb0ELi128EEEEEEEEEvNT_6ParamsE$_ZN4cute5tupleIJNS_1CILi0EEEiEEC2ERKS2_RKi:
[----:B------:R-:W-:Y:S02]  /*c200*/  MOV R7, R9 ;  /* 0x0000000900077202 */ /* 0x000fe40000000f00 */
[----:B------:R-:W-:Y:S02]  /*c210*/  MOV R6, 0xc230 ;  /* 0x0000c23000067802 */ /* 0x000fe40000000f00 */
[----:B------:R-:W-:Y:S05]  /*c220*/  CALL.REL.NOINC `($_ZN7cutlass13device_kernelIN5flash19enable_sm80_to_sm89INS1_16FlashAttnBwdSm80INS1_25CollectiveMainloopBwdSm80ILi2ELi2EN4cute5tupleIJNS5_1CILi128EEES8_NS7_ILi64EEEEEENS_10bfloat16_tEfNS_4arch4Sm80ELb0ELb1ELb1ELb1ELb0ELb0ELb0ELb0ELi2ELi4ELi4ELi4ELb0EEENS1_21CollectiveEpilogueBwdISA_SB_SD_Li256ELb1ELb0ELi2EEENS1_19SingleTileSchedulerILb1ELb0ELb0ELi128EEEEEEEEEvNT_6ParamsE$_ZN4cute3eso3ESOILb1ELb0EJNS_1CILi0EEEiEEC2ERKS3_RKi) ;  /* 0xffffcb6000007944 */ /* 0x000fea0003c3ffff */
[----:B-1----:R-:W-:Y:S02]  /*c230*/  MOV R2, R8 ;  /* 0x0000000800027202 */ /* 0x002fe40000000f00 */
[----:B------:R-:W-:-:S04]  /*c240*/  MOV R3, 0x0 ;  /* 0x0000000000037802 */ /* 0x000fc80000000f00 */
[----:B------:R-:W-:Y:S05]  /*c250*/  RET.REL.NODEC R2 `(_ZN7cutlass13device_kernelIN5flash19enable_sm80_to_sm89INS1_16FlashAttnBwdSm80INS1_25CollectiveMainloopBwdSm80ILi2ELi2EN4cute5tupleIJNS5_1CILi128EEES8_NS7_ILi64EEEEEENS_10bfloat16_tEfNS_4arch4Sm80ELb0ELb1ELb1ELb1ELb0ELb0ELb0ELb0ELi2ELi4ELi4ELi4ELb0EEENS1_21CollectiveEpilogueBwdISA_SB_SD_Li256ELb1ELb0ELi2EEENS1_19SingleTileSchedulerILb1ELb0ELb0ELi128EEEEEEEEEvNT_6ParamsE) ;  /* 0xffff3da002007950 */ /* 0x000fea0003c3ffff */
        .type           $_ZN7cutlass13device_kernelIN5flash19enable_sm80_to_sm89INS1_16FlashAttnBwdSm80INS1_25CollectiveMainloopBwdSm80ILi2ELi2EN4cute5tupleIJNS5_1CILi128EEES8_NS7_ILi64EEEEEENS_10bfloat16_tEfNS_4arch4Sm80ELb0ELb1ELb1ELb1ELb0ELb0ELb0ELb0ELi2ELi4ELi4ELi4ELb0EEENS1_21CollectiveEpilogueBwdISA_SB_SD_Li256ELb1ELb0ELi2EEENS1_19SingleTileSchedulerILb1ELb0ELb0ELi128EEEEEEEEEvNT_6ParamsE$_ZN4cute5tupleIJNS_1CILi2EEEiEEC2ERKS2_RKi,@function
        .size           $_ZN7cutlass13device_kernelIN5flash19enable_sm80_to_sm89INS1_16FlashAttnBwdSm80INS1_25CollectiveMainloopBwdSm80ILi2ELi2EN4cute5tupleIJNS5_1CILi128EEES8_NS7_ILi64EEEEEENS_10bfloat16_tEfNS_4arch4Sm80ELb0ELb1ELb1ELb1ELb0ELb0ELb0ELb0ELi2ELi4ELi4ELi4ELb0EEENS1_21CollectiveEpilogueBwdISA_SB_SD_Li256ELb1ELb0ELi2EEENS1_19SingleTileSchedulerILb1ELb0ELb0ELi128EEEEEEEEEvNT_6ParamsE$_ZN4cute5tupleIJNS_1CILi2EEEiEEC2ERKS2_RKi,($_ZN7cutlass13device_kernelIN5flash19enable_sm80_to_sm89INS1_16FlashAttnBwdSm80INS1_25CollectiveMainloopBwdSm80ILi2ELi2EN4cute5tupleIJNS5_1CILi128EEES8_NS7_ILi64EEEEEENS_10bfloat16_tEfNS_4arch4Sm80ELb0ELb1ELb1ELb1ELb0ELb0ELb0ELb0ELi2ELi4ELi4ELi4ELb0EEENS1_21CollectiveEpilogueBwdISA_SB_SD_Li256ELb1ELb0ELi2EEENS1_19SingleTileSchedulerILb1ELb0ELb0ELi128EEEEEEEEEvNT_6ParamsE$_ZN4cute5tupleIJNS_7SwizzleILi3ELi3ELi3EEENS_9MixedBitsILj0ELj432EEENS_6LayoutINS0_IJNS0_IJNS_1CILi2EEES7_S7_EEES7_NS6_ILi8EEEEEENS0_IJNS0_IJNS6_ILi64EEES9_NS6_ILi512EEEEEENS6_ILi8192EEENS6_ILi1024EEEEEEEEEEC2ERKS2_RKS4_RKSH_ - $_ZN7cutlass13device_kernelIN5flash19enable_sm80_to_sm89INS1_16FlashAttnBwdSm80INS1_25CollectiveMainloopBwdSm80ILi2ELi2EN4cute5tupleIJNS5_1CILi128EEES8_NS7_ILi64EEEEEENS_10bfloat16_tEfNS_4arch4Sm80ELb0ELb1ELb1ELb1ELb0ELb0ELb0ELb0ELi2ELi4ELi4ELi4ELb0EEENS1_21CollectiveEpilogueBwdISA_SB_SD_Li256ELb1ELb0ELi2EEENS1_19SingleTileSchedulerILb1ELb0ELb0ELi128EEEEEEEEEvNT_6ParamsE$_ZN4cute5tupleIJNS_1CILi2EEEiEEC2ERKS2_RKi)
$_ZN7cutlass13device_kernelIN5flash19enable_sm80_to_sm89INS1_16FlashAttnBwdSm80INS1_25CollectiveMainloopBwdSm80ILi2ELi2EN4cute5tupleIJNS5_1CILi128EEES8_NS7_ILi64EEEEEENS_10bfloat16_tEfNS_4arch4Sm80ELb0ELb1ELb1ELb1ELb0ELb0ELb0ELb0ELi2ELi4ELi4ELi4ELb0EEENS1_21CollectiveEpilogueBwdISA_SB_SD_Li256ELb1ELb0ELi2EEENS1_19SingleTileSchedulerILb1ELb0ELb0ELi128EEEEEEEEEvNT_6ParamsE$_ZN4cute5tupleIJNS_1CILi2EEEiEEC2ERKS2_RKi:
[----:B------:R-:W-:Y:S02]  /*c260*/  MOV R4, 0xc280 ;  /* 0x0000c28000047802 */ /* 0x000fe40000000f00 */
[----:B------:R-:W-:Y:S05]  /*c270*/  CALL.REL.NOINC `($_ZN7cutlass13device_kernelIN5flash19enable_sm80_to_sm89INS1_16FlashAttnBwdSm80INS1_25CollectiveMainloopBwdSm80ILi2ELi2EN4cute5tupleIJNS5_1CILi128EEES8_NS7_ILi64EEEEEENS_10bfloat16_tEfNS_4arch4Sm80ELb0ELb1ELb1ELb1ELb0ELb0ELb0ELb0ELi2ELi4ELi4ELi4ELb0EEENS1_21CollectiveEpilogueBwdISA_SB_SD_Li256ELb1ELb0ELi2EEENS1_19SingleTileSchedulerILb1ELb0ELb0ELi128EEEEEEEEEvNT_6ParamsE$_ZN4cute3eso3ESOILb1ELb0EJNS_1CILi2EEEiEEC2ERKS3_RKi) ;  /* 0xffffd0c000007944 */ /* 0x000fea0003c3ffff */
[----:B------:R-:W-:-:S04]  /*c280*/  MOV R7, 0x0 ;  /* 0x0000000000077802 */ /* 0x000fc80000000f00 */
[----:B------:R-:W-:Y:S05]  /*c290*/  RET.REL.NODEC R6 `(_ZN7cutlass13device_kernelIN5flash19enable_sm80_to_sm89INS1_16FlashAttnBwdSm80INS1_25CollectiveMainloopBwdSm80ILi2ELi2EN4cute5tupleIJNS5_1CILi128EEES8_NS7_ILi64EEEEEENS_10bfloat16_tEfNS_4arch4Sm80ELb0ELb1ELb1ELb1ELb0ELb0ELb0ELb0ELi2ELi4ELi4ELi4ELb0EEENS1_21CollectiveEpilogueBwdISA_SB_SD_Li256ELb1ELb0ELi2EEENS1_19SingleTileSchedulerILb1ELb0ELb0ELi128EEEEEEEEEvNT_6ParamsE) ;  /* 0xffff3d6006007950 */ /* 0x000fea0003c3ffff */
        .type           $_ZN7cutlass13device_kernelIN5flash19enable_sm80_to_sm89INS1_16FlashAttnBwdSm80INS1_25CollectiveMainloopBwdSm80ILi2ELi2EN4cute5tupleIJNS5_1CILi128EEES8_NS7_ILi64EEEEEENS_10bfloat16_tEfNS_4arch4Sm80ELb0ELb1ELb1ELb1ELb0ELb0ELb0ELb0ELi2ELi4ELi4ELi4ELb0EEENS1_21CollectiveEpilogueBwdISA_SB_SD_Li256ELb1ELb0ELi2EEENS1_19SingleTileSchedulerILb1ELb0ELb0ELi128EEEEEEEEEvNT_6ParamsE$_ZN4cute5tupleIJNS_7SwizzleILi3ELi3ELi3EEENS_9MixedBitsILj0ELj432EEENS_6LayoutINS0_IJNS0_IJNS_1CILi2EEES7_S7_EEES7_NS6_ILi8EEEEEENS0_IJNS0_IJNS6_ILi64EEES9_NS6_ILi512EEEEEENS6_ILi8192EEENS6_ILi1024EEEEEEEEEEC2ERKS2_RKS4_RKSH_,@function
        .size           $_ZN7cutlass13device_kernelIN5flash19enable_sm80_to_sm89INS1_16FlashAttnBwdSm80INS1_25CollectiveMainloopBwdSm80ILi2ELi2EN4cute5tupleIJNS5_1CILi128EEES8_NS7_ILi64EEEEEENS_10bfloat16_tEfNS_4arch4Sm80ELb0ELb1ELb1ELb1ELb0ELb0ELb0ELb0ELi2ELi4ELi4ELi4ELb0EEENS1_21CollectiveEpilogueBwdISA_SB_SD_Li256ELb1ELb0ELi2EEENS1_19SingleTileSchedulerILb1ELb0ELb0ELi128EEEEEEEEEvNT_6ParamsE$_ZN4cute5tupleIJNS_7SwizzleILi3ELi3ELi3EEENS_9MixedBitsILj0ELj432EEENS_6LayoutINS0_IJNS0_IJNS_1CILi2EEES7_S7_EEES7_NS6_ILi8EEEEEENS0_IJNS0_IJNS6_ILi64EEES9_NS6_ILi512EEEEEENS6_ILi8192EEENS6_ILi1024EEEEEEEEEEC2ERKS2_RKS4_RKSH_,($_ZN7cutlass13device_kernelIN5flash19enable_sm80_to_sm89INS1_16FlashAttnBwdSm80INS1_25CollectiveMainloopBwdSm80ILi2ELi2EN4cute5tupleIJNS5_1CILi128EEES8_NS7_ILi64EEEEEENS_10bfloat16_tEfNS_4arch4Sm80ELb0ELb1ELb1ELb1ELb0ELb0ELb0ELb0ELi2ELi4ELi4ELi4ELb0EEENS1_21CollectiveEpilogueBwdISA_SB_SD_Li256ELb1ELb0ELi2EEENS1_19SingleTileSchedulerILb1ELb0ELb0ELi128EEEEEEEEEvNT_6ParamsE$_ZN4cute5tupleIJiEEC2ERKi - $_ZN7cutlass13device_kernelIN5flash19enable_sm80_to_sm89INS1_16FlashAttnBwdSm80INS1_25CollectiveMainloopBwdSm80ILi2ELi2EN4cute5tupleIJNS5_1CILi128EEES8_NS7_ILi64EEEEEENS_10bfloat16_tEfNS_4arch4Sm80ELb0ELb1ELb1ELb1ELb0ELb0ELb0ELb0ELi2ELi4ELi4ELi4ELb0EEENS1_21CollectiveEpilogueBwdISA_SB_SD_Li256ELb1ELb0ELi2EEENS1_19SingleTileSchedulerILb1ELb0ELb0ELi128EEEEEEEEEvNT_6ParamsE$_ZN4cute5tupleIJNS_7SwizzleILi3ELi3ELi3EEENS_9MixedBitsILj0ELj432EEENS_6LayoutINS0_IJNS0_IJNS_1CILi2EEES7_S7_EEES7_NS6_ILi8EEEEEENS0_IJNS0_IJNS6_ILi64EEES9_NS6_ILi512EEEEEENS6_ILi8192EEENS6_ILi1024EEEEEEEEEEC2ERKS2_RKS4_RKSH_)
$_ZN7cutlass13device_kernelIN5flash19enable_sm80_to_sm89INS1_16FlashAttnBwdSm80INS1_25CollectiveMainloopBwdSm80ILi2ELi2EN4cute5tupleIJNS5_1CILi128EEES8_NS7_ILi64EEEEEENS_10bfloat16_tEfNS_4arch4Sm80ELb0ELb1ELb1ELb1ELb0ELb0ELb0ELb0ELi2ELi4ELi4ELi4ELb0EEENS1_21CollectiveEpilogueBwdISA_SB_SD_Li256ELb1ELb0ELi2EEENS1_19SingleTileSchedulerILb1ELb0ELb0ELi128EEEEEEEEEvNT_6ParamsE$_ZN4cute5tupleIJNS_7SwizzleILi3ELi3ELi3EEENS_9MixedBitsILj0ELj432EEENS_6LayoutINS0_IJNS0_IJNS_1CILi2EEES7_S7_EEES7_NS6_ILi8EEEEEENS0_IJNS0_IJNS6_ILi64EEES9_NS6_ILi512EEEEEENS6_ILi8192EEENS6_ILi1024EEEEEEEEEEC2ERKS2_RKS4_RKSH_:
[----:B------:R-:W-:Y:S02]  /*c2a0*/  MOV R6, 0xc2c0 ;  /* 0x0000c2c000067802 */ /* 0x000fe40000000f00 */
[----:B------:R-:W-:Y:S05]  /*c2b0*/  CALL.REL.NOINC `($_ZN7cutlass13device_kernelIN5flash19enable_sm80_to_sm89INS1_16FlashAttnBwdSm80INS1_25CollectiveMainloopBwdSm80ILi2ELi2EN4cute5tupleIJNS5_1CILi128EEES8_NS7_ILi64EEEEEENS_10bfloat16_tEfNS_4arch4Sm80ELb0ELb1ELb1ELb1ELb0ELb0ELb0ELb0ELi2ELi4ELi4ELi4ELb0EEENS1_21CollectiveEpilogueBwdISA_SB_SD_Li256ELb1ELb0ELi2EEENS1_19SingleTileSchedulerILb1ELb0ELb0ELi128EEEEEEEEEvNT_6ParamsE$_ZN4cute3eso3ESOILb1ELb0EJNS_7SwizzleILi3ELi3ELi3EEENS_9MixedBitsILj0ELj432EEENS_6LayoutINS_5tupleIJNS7_IJNS_1CILi2EEES9_S9_EEES9_NS8_ILi8EEEEEENS7_IJNS7_IJNS8_ILi64EEESB_NS8_ILi512EEEEEENS8_ILi8192EEENS8_ILi1024EEEEEEEEEEC2ERKS3_RKS5_RKSJ_) ;  /* 0xfffff85000007944 */ /* 0x000fea0003c3ffff */
[----:B------:R-:W-:-:S04]  /*c2c0*/  MOV R5, 0x0 ;  /* 0x0000000000057802 */ /* 0x000fc80000000f00 */
[----:B------:R-:W-:Y:S05]  /*c2d0*/  RET.REL.NODEC R4 `(_ZN7cutlass13device_kernelIN5flash19enable_sm80_to_sm89INS1_16FlashAttnBwdSm80INS1_25CollectiveMainloopBwdSm80ILi2ELi2EN4cute5tupleIJNS5_1CILi128EEES8_NS7_ILi64EEEEEENS_10bfloat16_tEfNS_4arch4Sm80ELb0ELb1ELb1ELb1ELb0ELb0ELb0ELb0ELi2ELi4ELi4ELi4ELb0EEENS1_21CollectiveEpilogueBwdISA_SB_SD_Li256ELb1ELb0ELi2EEENS1_19SingleTileSchedulerILb1ELb0ELb0ELi128EEEEEEEEEvNT_6ParamsE) ;  /* 0xffff3d2004007950 */ /* 0x000fea0003c3ffff */
        .type           $_ZN7cutlass13device_kernelIN5flash19enable_sm80_to_sm89INS1_16FlashAttnBwdSm80INS1_25CollectiveMainloopBwdSm80ILi2ELi2EN4cute5tupleIJNS5_1CILi128EEES8_NS7_ILi64EEEEEENS_10bfloat16_tEfNS_4arch4Sm80ELb0ELb1ELb1ELb1ELb0ELb0ELb0ELb0ELi2ELi4ELi4ELi4ELb0EEENS1_21CollectiveEpilogueBwdISA_SB_SD_Li256ELb1ELb0ELi2EEENS1_19SingleTileSchedulerILb1ELb0ELb0ELi128EEEEEEEEEvNT_6ParamsE$_ZN4cute5tupleIJiEEC2ERKi,@function
        .size           $_ZN7cutlass13device_kernelIN5flash19enable_sm80_to_sm89INS1_16FlashAttnBwdSm80INS1_25CollectiveMainloopBwdSm80ILi2ELi2EN4cute5tupleIJNS5_1CILi128EEES8_NS7_ILi64EEEEEENS_10bfloat16_tEfNS_4arch4Sm80ELb0ELb1ELb1ELb1ELb0ELb0ELb0ELb0ELi2ELi4ELi4ELi4ELb0EEENS1_21CollectiveEpilogueBwdISA_SB_SD_Li256ELb1ELb0ELi2EEENS1_19SingleTileSchedulerILb1ELb0ELb0ELi128EEEEEEEEEvNT_6ParamsE$_ZN4cute5tupleIJiEEC2ERKi,($_ZN7cutlass13device_kernelIN5flash19enable_sm80_to_sm89INS1_16FlashAttnBwdSm80INS1_25CollectiveMainloopBwdSm80ILi2ELi2EN4cute5tupleIJNS5_1CILi128EEES8_NS7_ILi64EEEEEENS_10bfloat16_tEfNS_4arch4Sm80ELb0ELb1ELb1ELb1ELb0ELb0ELb0ELb0ELi2ELi4ELi4ELi4ELb0EEENS1_21CollectiveEpilogueBwdISA_SB_SD_Li256ELb1ELb0ELi2EEENS1_19SingleTileSchedulerILb1ELb0ELb0ELi128EEEEEEEEEvNT_6ParamsE$_ZN4cute5tupleIJiNS_1CILi0EEEEEC2ERKiRKS2_ - $_ZN7cutlass13device_kernelIN5flash19enable_sm80_to_sm89INS1_16FlashAttnBwdSm80INS1_25CollectiveMainloopBwdSm80ILi2ELi2EN4cute5tupleIJNS5_1CILi128EEES8_NS7_ILi64EEEEEENS_10bfloat16_tEfNS_4arch4Sm80ELb0ELb1ELb1ELb1ELb0ELb0ELb0ELb0ELi2ELi4ELi4ELi4ELb0EEENS1_21CollectiveEpilogueBwdISA_SB_SD_Li256ELb1ELb0ELi2EEENS1_19SingleTileSchedulerILb1ELb0ELb0ELi128EEEEEEEEEvNT_6ParamsE$_ZN4cute5tupleIJiEEC2ERKi)
$_ZN7cutlass13device_kernelIN5flash19enable_sm80_to_sm89INS1_16FlashAttnBwdSm80INS1_25CollectiveMainloopBwdSm80ILi2ELi2EN4cute5tupleIJNS5_1CILi128EEES8_NS7_ILi64EEEEEENS_10bfloat16_tEfNS_4arch4Sm80ELb0ELb1ELb1ELb1ELb0ELb0ELb0ELb0ELi2ELi4ELi4ELi4ELb0EEENS1_21CollectiveEpilogueBwdISA_SB_SD_Li256ELb1ELb0ELi2EEENS1_19SingleTileSchedulerILb1ELb0ELb0ELi128EEEEEEEEEvNT_6ParamsE$_ZN4cute5tupleIJiEEC2ERKi:
[----:B------:R-:W-:Y:S02]  /*c2e0*/  MOV R6, 0xc300 ;  /* 0x0000c30000067802 */ /* 0x000fe40000000f00 */
[----:B------:R-:W-:Y:S05]  /*c2f0*/  CALL.REL.NOINC `($_ZN7cutlass13device_kernelIN5flash19enable_sm80_to_sm89INS1_16FlashAttnBwdSm80INS1_25CollectiveMainloopBwdSm80ILi2ELi2EN4cute5tupleIJNS5_1CILi128EEES8_NS7_ILi64EEEEEENS_10bfloat16_tEfNS_4arch4Sm80ELb0ELb1ELb1ELb1ELb0ELb0ELb0ELb0ELi2ELi4ELi4ELi4ELb0EEENS1_21CollectiveEpilogueBwdISA_SB_SD_Li256ELb1ELb0ELi2EEENS1_19SingleTileSchedulerILb1ELb0ELb0ELi128EEEEEEEEEvNT_6ParamsE$_ZN4cute3eso3ESOILb0ELb1EJiEEC2ERKi) ;  /* 0xffffc44000007944 */ /* 0x000fea0003c3ffff */
[----:B------:R-:W-:-:S04]  /*c300*/  MOV R11, 0x0 ;  /* 0x00000000000b7802 */ /* 0x000fc80000000f00 */
[----:B------:R-:W-:Y:S05]  /*c310*/  RET.REL.NODEC R10 `(_ZN7cutlass13device_kernelIN5flash19enable_sm80_to_sm89INS1_16FlashAttnBwdSm80INS1_25CollectiveMainloopBwdSm80ILi2ELi2EN4cute5tupleIJNS5_1CILi128EEES8_NS7_ILi64EEEEEENS_10bfloat16_tEfNS_4arch4Sm80ELb0ELb1ELb1ELb1ELb0ELb0ELb0ELb0ELi2ELi4ELi4ELi4ELb0EEENS1_21CollectiveEpilogueBwdISA_SB_SD_Li256ELb1ELb0ELi2EEENS1_19SingleTileSchedulerILb1ELb0ELb0ELi128EEEEEEEEEvNT_6ParamsE) ;  /* 0xffff3ce00a007950 */ /* 0x000fea0003c3ffff */
        .type           $_ZN7cutlass13device_kernelIN5flash19enable_sm80_to_sm89INS1_16FlashAttnBwdSm80INS1_25CollectiveMainloopBwdSm80ILi2ELi2EN4cute5tupleIJNS5_1CILi128EEES8_NS7_ILi64EEEEEENS_10bfloat16_tEfNS_4arch4Sm80ELb0ELb1ELb1ELb1ELb0ELb0ELb0ELb0ELi2ELi4ELi4ELi4ELb0EEENS1_21CollectiveEpilogueBwdISA_SB_SD_Li256ELb1ELb0ELi2EEENS1_19SingleTileSchedulerILb1ELb0ELb0ELi128EEEEEEEEEvNT_6ParamsE$_ZN4cute5tupleIJiNS_1CILi0EEEEEC2ERKiRKS2_,@function
        .size           $_ZN7cutlass13device_kernelIN5flash19enable_sm80_to_sm89INS1_16FlashAttnBwdSm80INS1_25CollectiveMainloopBwdSm80ILi2ELi2EN4cute5tupleIJNS5_1CILi128EEES8_NS7_ILi64EEEEEENS_10bfloat16_tEfNS_4arch4Sm80ELb0ELb1ELb1ELb1ELb0ELb0ELb0ELb0ELi2ELi4ELi4ELi4ELb0EEENS1_21CollectiveEpilogueBwdISA_SB_SD_Li256ELb1ELb0ELi2EEENS1_19SingleTileSchedulerILb1ELb0ELb0ELi128EEEEEEEEEvNT_6ParamsE$_ZN4cute5tupleIJiNS_1CILi0EEEEEC2ERKiRKS2_,($_ZN7cutlass13device_kernelIN5flash19enable_sm80_to_sm89INS1_16FlashAttnBwdSm80INS1_25CollectiveMainloopBwdSm80ILi2ELi2EN4cute5tupleIJNS5_1CILi128EEES8_NS7_ILi64EEEEEENS_10bfloat16_tEfNS_4arch4Sm80ELb0ELb1ELb1ELb1ELb0ELb0ELb0ELb0ELi2ELi4ELi4ELi4ELb0EEENS1_21CollectiveEpilogueBwdISA_SB_SD_Li256ELb1ELb0ELi2EEENS1_19SingleTileSchedulerILb1ELb0ELb0ELi128EEEEEEEEEvNT_6ParamsE$_ZN4cute5tupleIJiiEEC2ERKiS3_ - $_ZN7cutlass13device_kernelIN5flash19enable_sm80_to_sm89INS1_16FlashAttnBwdSm80INS1_25CollectiveMainloopBwdSm80ILi2ELi2EN4cute5tupleIJNS5_1CILi128EEES8_NS7_ILi64EEEEEENS_10bfloat16_tEfNS_4arch4Sm80ELb0ELb1ELb1ELb1ELb0ELb0ELb0ELb0ELi2ELi4ELi4ELi4ELb0EEENS1_21CollectiveEpilogueBwdISA_SB_SD_Li256ELb1ELb0ELi2EEENS1_19SingleTileSchedulerILb1ELb0ELb0ELi128EEEEEEEEEvNT_6ParamsE$_ZN4cute5tupleIJiNS_1CILi0EEEEEC2ERKiRKS2_)
$_ZN7cutlass13device_kernelIN5flash19enable_sm80_to_sm89INS1_16FlashAttnBwdSm80INS1_25CollectiveMainloopBwdSm80ILi2ELi2EN4cute5tupleIJNS5_1CILi128EEES8_NS7_ILi64EEEEEENS_10bfloat16_tEfNS_4arch4Sm80ELb0ELb1ELb1ELb1ELb0ELb0ELb0ELb0ELi2ELi4ELi4ELi4ELb0EEENS1_21CollectiveEpilogueBwdISA_SB_SD_Li256ELb1ELb0ELi2EEENS1_19SingleTileSchedulerILb1ELb0ELb0ELi128EEEEEEEEEvNT_6ParamsE$_ZN4cute5tupleIJiNS_1CILi0EEEEEC2ERKiRKS2_:
[----:B------:R-:W-:Y:S02]  /*c320*/  MOV R6, 0xc340 ;  /* 0x0000c34000067802 */ /* 0x000fe40000000f00 */
[----:B------:R-:W-:Y:S05]  /*c330*/  CALL.REL.NOINC `($_ZN7cutlass13device_kernelIN5flash19enable_sm80_to_sm89INS1_16FlashAttnBwdSm80INS1_25CollectiveMainloopBwdSm80ILi2ELi2EN4cute5tupleIJNS5_1CILi128EEES8_NS7_ILi64EEEEEENS_10bfloat16_tEfNS_4arch4Sm80ELb0ELb1ELb1ELb1ELb0ELb0ELb0ELb0ELi2ELi4ELi4ELi4ELb0EEENS1_21CollectiveEpilogueBwdISA_SB_SD_Li256ELb1ELb0ELi2EEENS1_19SingleTileSchedulerILb1ELb0ELb0ELi128EEEEEEEEEvNT_6ParamsE$_ZN4cute3eso3ESOILb0ELb1EJiNS_1CILi0EEEEEC2ERKiRKS3_) ;  /* 0xffffc45000007944 */ /* 0x000fea0003c3ffff */
[----:B------:R-:W-:-:S04]  /*c340*/  MOV R9, 0x0 ;  /* 0x0000000000097802 */ /* 0x000fc80000000f00 */
[----:B------:R-:W-:Y:S05]  /*c350*/  RET.REL.NODEC R8 `(_ZN7cutlass13device_kernelIN5flash19enable_sm80_to_sm89INS1_16FlashAttnBwdSm80INS1_25CollectiveMainloopBwdSm80ILi2ELi2EN4cute5tupleIJNS5_1CILi128EEES8_NS7_ILi64EEEEEENS_10bfloat16_tEfNS_4arch4Sm80ELb0ELb1ELb1ELb1ELb0ELb0ELb0ELb0ELi2ELi4ELi4ELi4ELb0EEENS1_21CollectiveEpilogueBwdISA_SB_SD_Li256ELb1ELb0ELi2EEENS1_19SingleTileSchedulerILb1ELb0ELb0ELi128EEEEEEEEEvNT_6ParamsE) ;  /* 0xffff3ca008007950 */ /* 0x000fea0003c3ffff */
        .type           $_ZN7cutlass13device_kernelIN5flash19enable_sm80_to_sm89INS1_16FlashAttnBwdSm80INS1_25CollectiveMainloopBwdSm80ILi2ELi2EN4cute5tupleIJNS5_1CILi128EEES8_NS7_ILi64EEEEEENS_10bfloat16_tEfNS_4arch4Sm80ELb0ELb1ELb1ELb1ELb0ELb0ELb0ELb0ELi2ELi4ELi4ELi4ELb0EEENS1_21CollectiveEpilogueBwdISA_SB_SD_Li256ELb1ELb0ELi2EEENS1_19SingleTileSchedulerILb1ELb0ELb0ELi128EEEEEEEEEvNT_6ParamsE$_ZN4cute5tupleIJiiEEC2ERKiS3_,@function
        .size           $_ZN7cutlass13device_kernelIN5flash19enable_sm80_to_sm89INS1_16FlashAttnBwdSm80INS1_25CollectiveMainloopBwdSm80ILi2ELi2EN4cute5tupleIJNS5_1CILi128EEES8_NS7_ILi64EEEEEENS_10bfloat16_tEfNS_4arch4Sm80ELb0ELb1ELb1ELb1ELb0ELb0ELb0ELb0ELi2ELi4ELi4ELi4ELb0EEENS1_21CollectiveEpilogueBwdISA_SB_SD_Li256ELb1ELb0ELi2EEENS1_19SingleTileSchedulerILb1ELb0ELb0ELi128EEEEEEEEEvNT_6ParamsE$_ZN4cute5tupleIJiiEEC2ERKiS3_,($_ZN7cutlass13device_kernelIN5flash19enable_sm80_to_sm89INS1_16FlashAttnBwdSm80INS1_25CollectiveMainloopBwdSm80ILi2ELi2EN4cute5tupleIJNS5_1CILi128EEES8_NS7_ILi64EEEEEENS_10bfloat16_tEfNS_4arch4Sm80ELb0ELb1ELb1ELb1ELb0ELb0ELb0ELb0ELi2ELi4ELi4ELi4ELb0EEENS1_21CollectiveEpilogueBwdISA_SB_SD_Li256ELb1ELb0ELi2EEENS1_19SingleTileSchedulerILb1ELb0ELb0ELi128EEEEEEEEEvNT_6ParamsE$_ZN4cute8gmem_ptrIPKN7cutlass10bfloat16_tEECI1NS_12iter_adaptorIS4_S5_EEES4_ - $_ZN7cutlass13device_kernelIN5flash19enable_sm80_to_sm89INS1_16FlashAttnBwdSm80INS1_25CollectiveMainloopBwdSm80ILi2ELi2EN4cute5tupleIJNS5_1CILi128EEES8_NS7_ILi64EEEEEENS_10bfloat16_tEfNS_4arch4Sm80ELb0ELb1ELb1ELb1ELb0ELb0ELb0ELb0ELi2ELi4ELi4ELi4ELb0EEENS1_21CollectiveEpilogueBwdISA_SB_SD_Li256ELb1ELb0ELi2EEENS1_19SingleTileSchedulerILb1ELb0ELb0ELi128EEEEEEEEEvNT_6ParamsE$_ZN4cute5tupleIJiiEEC2ERKiS3_)
$_ZN7cutlass13device_kernelIN5flash19enable_sm80_to_sm89INS1_16FlashAttnBwdSm80INS1_25CollectiveMainloopBwdSm80ILi2ELi2EN4cute5tupleIJNS5_1CILi128EEES8_NS7_ILi64EEEEEENS_10bfloat16_tEfNS_4arch4Sm80ELb0ELb1ELb1ELb1ELb0ELb0ELb0ELb0ELi2ELi4ELi4ELi4ELb0EEENS1_21CollectiveEpilogueBwdISA_SB_SD_Li256ELb1ELb0ELi2EEENS1_19SingleTileSchedulerILb1ELb0ELb0ELi128EEEEEEEEEvNT_6ParamsE$_ZN4cute5tupleIJiiEEC2ERKiS3_:
[----:B------:R-:W-:Y:S02]  /*c360*/  MOV R8, 0xc380 ;  /* 0x0000c38000087802 */ /* 0x000fe40000000f00 */
[----:B------:R-:W-:Y:S05]  /*c370*/  CALL.REL.NOINC `($_ZN7cutlass13device_kernelIN5flash19enable_sm80_to_sm89INS1_16FlashAttnBwdSm80INS1_25CollectiveMainloopBwdSm80ILi2ELi2EN4cute5tupleIJNS5_1CILi128EEES8_NS7_ILi64EEEEEENS_10bfloat16_tEfNS_4arch4Sm80ELb0ELb1ELb1ELb1ELb0ELb0ELb0ELb0ELi2ELi4ELi4ELi4ELb0EEENS1_21CollectiveEpilogueBwdISA_SB_SD_Li256ELb1ELb0ELi2EEENS1_19SingleTileSchedulerILb1ELb0ELb0ELi128EEEEEEEEEvNT_6ParamsE$_ZN4cute3eso3ESOILb0ELb0EJiiEEC2ERKiS4_) ;  /* 0xffffbc8000007944 */ /* 0x000fea0003c3ffff */
[----:B-1----:R-:W-:Y:S02]  /*c380*/  MOV R2, R6 ;  /* 0x0000000600027202 */ /* 0x002fe40000000f00 */
[----:B------:R-:W-:-:S04]  /*c390*/  MOV R3, 0x0 ;  /* 0x0000000000037802 */ /* 0x000fc80000000f00 */
[----:B------:R-:W-:Y:S05]  /*c3a0*/  RET.REL.NODEC R2 `(_ZN7cutlass13device_kernelIN5flash19enable_sm80_to_sm89INS1_16FlashAttnBwdSm80INS1_25CollectiveMainloopBwdSm80ILi2ELi2EN4cute5tupleIJNS5_1CILi128EEES8_NS7_ILi64EEEEEENS_10bfloat16_tEfNS_4arch4Sm80ELb0ELb1ELb1ELb1ELb0ELb0ELb0ELb0ELi2ELi4ELi4ELi4ELb0EEENS1_21CollectiveEpilogueBwdISA_SB_SD_Li256ELb1ELb0ELi2EEENS1_19SingleTileSchedulerILb1ELb0ELb0ELi128EEEEEEEEEvNT_6ParamsE) ;  /* 0xffff3c5002007950 */ /* 0x000fea0003c3ffff */
        .type           $_ZN7cutlass13device_kernelIN5flash19enable_sm80_to_sm89INS1_16FlashAttnBwdSm80INS1_25CollectiveMainloopBwdSm80ILi2ELi2EN4cute5tupleIJNS5_1CILi128EEES8_NS7_ILi64EEEEEENS_10bfloat16_tEfNS_4arch4Sm80ELb0ELb1ELb1ELb1ELb0ELb0ELb0ELb0ELi2ELi4ELi4ELi4ELb0EEENS1_21CollectiveEpilogueBwdISA_SB_SD_Li256ELb1ELb0ELi2EEENS1_19SingleTileSchedulerILb1ELb0ELb0ELi128EEEEEEEEEvNT_6ParamsE$_ZN4cute8gmem_ptrIPKN7cutlass10bfloat16_tEECI1NS_12iter_adaptorIS4_S5_EEES4_,@function
        .size           $_ZN7cutlass13device_kernelIN5flash19enable_sm80_to_sm89INS1_16FlashAttnBwdSm80INS1_25CollectiveMainloopBwdSm80ILi2ELi2EN4cute5tupleIJNS5_1CILi128EEES8_NS7_ILi64EEEEEENS_10bfloat16_tEfNS_4arch4Sm80ELb0ELb1ELb1ELb1ELb0ELb0ELb0ELb0ELi2ELi4ELi4ELi4ELb0EEENS1_21CollectiveEpilogueBwdISA_SB_SD_Li256ELb1ELb0ELi2EEENS1_19SingleTileSchedulerILb1ELb0ELb0ELi128EEEEEEEEEvNT_6ParamsE$_ZN4cute8gmem_ptrIPKN7cutlass10bfloat16_tEECI1NS_12iter_adaptorIS4_S5_EEES4_,($_ZN7cutlass13device_kernelIN5flash19enable_sm80_to_sm89INS1_16FlashAttnBwdSm80INS1_25CollectiveMainloopBwdSm80ILi2ELi2EN4cute5tupleIJNS5_1CILi128EEES8_NS7_ILi64EEEEEENS_10bfloat16_tEfNS_4arch4Sm80ELb0ELb1ELb1ELb1ELb0ELb0ELb0ELb0ELi2ELi4ELi4ELi4ELb0EEENS1_21CollectiveEpilogueBwdISA_SB_SD_Li256ELb1ELb0ELi2EEENS1_19SingleTileSchedulerILb1ELb0ELb0ELi128EEEEEEEEEvNT_6ParamsE$_ZN4cute8gmem_ptrIPKN7cutlass9uint128_tEECI1NS_12iter_adaptorIS4_S5_EEES4_ - $_ZN7cutlass13device_kernelIN5flash19enable_sm80_to_sm89INS1_16FlashAttnBwdSm80INS1_25CollectiveMainloopBwdSm80ILi2ELi2EN4cute5tupleIJNS5_1CILi128EEES8_NS7_ILi64EEEEEENS_10bfloat16_tEfNS_4arch4Sm80ELb0ELb1ELb1ELb1ELb0ELb0ELb0ELb0ELi2ELi4ELi4ELi4ELb0EEENS1_21CollectiveEpilogueBwdISA_SB_SD_Li256ELb1ELb0ELi2EEENS1_19SingleTileSchedulerILb1ELb0ELb0ELi128EEEEEEEEEvNT_6ParamsE$_ZN4cute8gmem_ptrIPKN7cutlass10bfloat16_tEECI1NS_12iter_adaptorIS4_S5_EEES4_)
$_ZN7cutlass13device_kernelIN5flash19enable_sm80_to_sm89INS1_16FlashAttnBwdSm80INS1_25CollectiveMainloopBwdSm80ILi2ELi2EN4cute5tupleIJNS5_1CILi128EEES8_NS7_ILi64EEEEEENS_10bfloat16_tEfNS_4arch4Sm80ELb0ELb1ELb1ELb1ELb0ELb0ELb0ELb0ELi2ELi4ELi4ELi4ELb0EEENS1_21CollectiveEpilogueBwdISA_SB_SD_Li256ELb1ELb0ELi2EEENS1_19SingleTileSchedulerILb1ELb0ELb0ELi128EEEEEEEEEvNT_6ParamsE$_ZN4cute8gmem_ptrIPKN7cutlass10bfloat16_tEECI1NS_12iter_adaptorIS4_S5_EEES4_:
[----:B------:R-:W-:Y:S02]  /*c3b0*/  MOV R10, 0xc3d0 ;  /* 0x0000c3d0000a7802 */ /* 0x000fe40000000f00 */
[----:B------:R-:W-:Y:S05]  /*c3c0*/  CALL.REL.NOINC `($_ZN7cutlass13device_kernelIN5flash19enable_sm80_to_sm89INS1_16FlashAttnBwdSm80INS1_25CollectiveMainloopBwdSm80ILi2ELi2EN4cute5tupleIJNS5_1CILi128EEES8_NS7_ILi64EEEEEENS_10bfloat16_tEfNS_4arch4Sm80ELb0ELb1ELb1ELb1ELb0ELb0ELb0ELb0ELi2ELi4ELi4ELi4ELb0EEENS1_21CollectiveEpilogueBwdISA_SB_SD_Li256ELb1ELb0ELi2EEENS1_19SingleTileSchedulerILb1ELb0ELb0ELi128EEEEEEEEEvNT_6ParamsE$_ZN4cute12iter_adaptorIPKN7cutlass10bfloat16_tENS_8gmem_ptrIS4_EEEC2ES4_) ;  /* 0xffffab2000007944 */ /* 0x000fea0003c3ffff */
[----:B------:R-:W-:Y:S02]  /*c3d0*/  MOV R4, R6 ;  /* 0x0000000600047202 */ /* 0x000fe40000000f00 */
[----:B-1----:R-:W-:-:S04]  /*c3e0*/  MOV R5, 0x0 ;  /* 0x0000000000057802 */ /* 0x002fc80000000f00 */
[----:B------:R-:W-:Y:S05]  /*c3f0*/  RET.REL.NODEC R4 `(_ZN7cutlass13device_kernelIN5flash19enable_sm80_to_sm89INS1_16FlashAttnBwdSm80INS1_25CollectiveMainloopBwdSm80ILi2ELi2EN4cute5tupleIJNS5_1CILi128EEES8_NS7_ILi64EEEEEENS_10bfloat16_tEfNS_4arch4Sm80ELb0ELb1ELb1ELb1ELb0ELb0ELb0ELb0ELi2ELi4ELi4ELi4ELb0EEENS1_21CollectiveEpilogueBwdISA_SB_SD_Li256ELb1ELb0ELi2EEENS1_19SingleTileSchedulerILb1ELb0ELb0ELi128EEEEEEEEEvNT_6ParamsE) ;  /* 0xffff3c0004007950 */ /* 0x000fea0003c3ffff */
        .type           $_ZN7cutlass13device_kernelIN5flash19enable_sm80_to_sm89INS1_16FlashAttnBwdSm80INS1_25CollectiveMainloopBwdSm80ILi2ELi2EN4cute5tupleIJNS5_1CILi128EEES8_NS7_ILi64EEEEEENS_10bfloat16_tEfNS_4arch4Sm80ELb0ELb1ELb1ELb1ELb0ELb0ELb0ELb0ELi2ELi4ELi4ELi4ELb0EEENS1_21CollectiveEpilogueBwdISA_SB_SD_Li256ELb1ELb0ELi2EEENS1_19SingleTileSchedulerILb1ELb0ELb0ELi128EEEEEEEEEvNT_6ParamsE$_ZN4cute8gmem_ptrIPKN7cutlass9uint128_tEECI1NS_12iter_adaptorIS4_S5_EEES4_,@function
        .size           $_ZN7cutlass13device_kernelIN5flash19enable_sm80_to_sm89INS1_16FlashAttnBwdSm80INS1_25CollectiveMainloopBwdSm80ILi2ELi2EN4cute5tupleIJNS5_1CILi128EEES8_NS7_ILi64EEEEEENS_10bfloat16_tEfNS_4arch4Sm80ELb0ELb1ELb1ELb1ELb0ELb0ELb0ELb0ELi2ELi4ELi4ELi4ELb0EEENS1_21CollectiveEpilogueBwdISA_SB_SD_Li256ELb1ELb0ELi2EEENS1_19SingleTileSchedulerILb1ELb0ELb0ELi128EEEEEEEEEvNT_6ParamsE$_ZN4cute8gmem_ptrIPKN7cutlass9uint128_tEECI1NS_12iter_adaptorIS4_S5_EEES4_,($_ZN7cutlass13device_kernelIN5flash19enable_sm80_to_sm89INS1_16FlashAttnBwdSm80INS1_25CollectiveMainloopBwdSm80ILi2ELi2EN4cute5tupleIJNS5_1CILi128EEES8_NS7_ILi64EEEEEENS_10bfloat16_tEfNS_4arch4Sm80ELb0ELb1ELb1ELb1ELb0ELb0ELb0ELb0ELi2ELi4ELi4ELi4ELb0EEENS1_21CollectiveEpilogueBwdISA_SB_SD_Li256ELb1ELb0ELi2EEENS1_19SingleTileSchedulerILb1ELb0ELb0ELi128EEEEEEEEEvNT_6ParamsE$_ZN4cute8gmem_ptrIPKfECI1NS_12iter_adaptorIS2_S3_EEES2_ - $_ZN7cutlass13device_kernelIN5flash19enable_sm80_to_sm89INS1_16FlashAttnBwdSm80INS1_25CollectiveMainloopBwdSm80ILi2ELi2EN4cute5tupleIJNS5_1CILi128EEES8_NS7_ILi64EEEEEENS_10bfloat16_tEfNS_4arch4Sm80ELb0ELb1ELb1ELb1ELb0ELb0ELb0ELb0ELi2ELi4ELi4ELi4ELb0EEENS1_21CollectiveEpilogueBwdISA_SB_SD_Li256ELb1ELb0ELi2EEENS1_19SingleTileSchedulerILb1ELb0ELb0ELi128EEEEEEEEEvNT_6ParamsE$_ZN4cute8gmem_ptrIPKN7cutlass9uint128_tEECI1NS_12iter_adaptorIS4_S5_EEES4_)
$_ZN7cutlass13device_kernelIN5flash19enable_sm80_to_sm89INS1_16FlashAttnBwdSm80INS1_25CollectiveMainloopBwdSm80ILi2ELi2EN4cute5tupleIJNS5_1CILi128EEES8_NS7_ILi64EEEEEENS_10bfloat16_tEfNS_4arch4Sm80ELb0ELb1ELb1ELb1ELb0ELb0ELb0ELb0ELi2ELi4ELi4ELi4ELb0EEENS1_21CollectiveEpilogueBwdISA_SB_SD_Li256ELb1ELb0ELi2EEENS1_19SingleTileSchedulerILb1ELb0ELb0ELi128EEEEEEEEEvNT_6ParamsE$_ZN4cute8gmem_ptrIPKN7cutlass9uint128_tEECI1NS_12iter_adaptorIS4_S5_EEES4_:
[----:B------:R-:W-:Y:S02]  /*c400*/  MOV R84, 0xc420 ;  /* 0x0000c42000547802 */ /* 0x000fe40000000f00 */
[----:B------:R-:W-:Y:S05]  /*c410*/  CALL.REL.NOINC `($_ZN7cutlass13device_kernelIN5flash19enable_sm80_to_sm89INS1_16FlashAttnBwdSm80INS1_25CollectiveMainloopBwdSm80ILi2ELi2EN4cute5tupleIJNS5_1CILi128EEES8_NS7_ILi64EEEEEENS_10bfloat16_tEfNS_4arch4Sm80ELb0ELb1ELb1ELb1ELb0ELb0ELb0ELb0ELi2ELi4ELi4ELi4ELb0EEENS1_21CollectiveEpilogueBwdISA_SB_SD_Li256ELb1ELb0ELi2EEENS1_19SingleTileSchedulerILb1ELb0ELb0ELi128EEEEEEEEEvNT_6ParamsE$_ZN4cute12iter_adaptorIPKN7cutlass9uint128_tENS_8gmem_ptrIS4_EEEC2ES4_) ;  /* 0xffffab3000007944 */ /* 0x000fea0003c3ffff */
[----:B------:R-:W-:-:S04]  /*c420*/  MOV R11, 0x0 ;  /* 0x00000000000b7802 */ /* 0x000fc80000000f00 */
[----:B------:R-:W-:Y:S05]  /*c430*/  RET.REL.NODEC R10 `(_ZN7cutlass13device_kernelIN5flash19enable_sm80_to_sm89INS1_16FlashAttnBwdSm80INS1_25CollectiveMainloopBwdSm80ILi2ELi2EN4cute5tupleIJNS5_1CILi128EEES8_NS7_ILi64EEEEEENS_10bfloat16_tEfNS_4arch4Sm80ELb0ELb1ELb1ELb1ELb0ELb0ELb0ELb0ELi2ELi4ELi4ELi4ELb0EEENS1_21CollectiveEpilogueBwdISA_SB_SD_Li256ELb1ELb0ELi2EEENS1_19SingleTileSchedulerILb1ELb0ELb0ELi128EEEEEEEEEvNT_6ParamsE) ;  /* 0xffff3bc00a007950 */ /* 0x000fea0003c3ffff */
        .type           $_ZN7cutlass13device_kernelIN5flash19enable_sm80_to_sm89INS1_16FlashAttnBwdSm80INS1_25CollectiveMainloopBwdSm80ILi2ELi2EN4cute5tupleIJNS5_1CILi128EEES8_NS7_ILi64EEEEEENS_10bfloat16_tEfNS_4arch4Sm80ELb0ELb1ELb1ELb1ELb0ELb0ELb0ELb0ELi2ELi4ELi4ELi4ELb0EEENS1_21CollectiveEpilogueBwdISA_SB_SD_Li256ELb1ELb0ELi2EEENS1_19SingleTileSchedulerILb1ELb0ELb0ELi128EEEEEEEEEvNT_6ParamsE$_ZN4cute8gmem_ptrIPKfECI1NS_12iter_adaptorIS2_S3_EEES2_,@function
        .size           $_ZN7cutlass13device_kernelIN5flash19enable_sm80_to_sm89INS1_16FlashAttnBwdSm80INS1_25CollectiveMainloopBwdSm80ILi2ELi2EN4cute5tupleIJNS5_1CILi128EEES8_NS7_ILi64EEEEEENS_10bfloat16_tEfNS_4arch4Sm80ELb0ELb1ELb1ELb1ELb0ELb0ELb0ELb0ELi2ELi4ELi4ELi4ELb0EEENS1_21CollectiveEpilogueBwdISA_SB_SD_Li256ELb1ELb0ELi2EEENS1_19SingleTileSchedulerILb1ELb0ELb0ELi128EEEEEEEEEvNT_6ParamsE$_ZN4cute8gmem_ptrIPKfECI1NS_12iter_adaptorIS2_S3_EEES2_,($_ZN7cutlass13device_kernelIN5flash19enable_sm80_to_sm89INS1_16FlashAttnBwdSm80INS1_25CollectiveMainloopBwdSm80ILi2ELi2EN4cute5tupleIJNS5_1CILi128EEES8_NS7_ILi64EEEEEENS_10bfloat16_tEfNS_4arch4Sm80ELb0ELb1ELb1ELb1ELb0ELb0ELb0ELb0ELi2ELi4ELi4ELi4ELb0EEENS1_21CollectiveEpilogueBwdISA_SB_SD_Li256ELb1ELb0ELi2EEENS1_19SingleTileSchedulerILb1ELb0ELb0ELi128EEEEEEEEEvNT_6ParamsE$_ZN4cute8gmem_ptrIPfECI1NS_12iter_adaptorIS1_S2_EEES1_ - $_ZN7cutlass13device_kernelIN5flash19enable_sm80_to_sm89INS1_16FlashAttnBwdSm80INS1_25CollectiveMainloopBwdSm80ILi2ELi2EN4cute5tupleIJNS5_1CILi128EEES8_NS7_ILi64EEEEEENS_10bfloat16_tEfNS_4arch4Sm80ELb0ELb1ELb1ELb1ELb0ELb0ELb0ELb0ELi2ELi4ELi4ELi4ELb0EEENS1_21CollectiveEpilogueBwdISA_SB_SD_Li256ELb1ELb0ELi2EEENS1_19SingleTileSchedulerILb1ELb0ELb0ELi128EEEEEEEEEvNT_6ParamsE$_ZN4cute8gmem_ptrIPKfECI1NS_12iter_adaptorIS2_S3_EEES2_)
$_ZN7cutlass13device_kernelIN5flash19enable_sm80_to_sm89INS1_16FlashAttnBwdSm80INS1_25CollectiveMainloopBwdSm80ILi2ELi2EN4cute5tupleIJNS5_1CILi128EEES8_NS7_ILi64EEEEEENS_10bfloat16_tEfNS_4arch4Sm80ELb0ELb1ELb1ELb1ELb0ELb0ELb0ELb0ELi2ELi4ELi4ELi4ELb0EEENS1_21CollectiveEpilogueBwdISA_SB_SD_Li256ELb1ELb0ELi2EEENS1_19SingleTileSchedulerILb1ELb0ELb0ELi128EEEEEEEEEvNT_6ParamsE$_ZN4cute8gmem_ptrIPKfECI1NS_12iter_adaptorIS2_S3_EEES2_:
[----:B------:R-:W-:Y:S02]  /*c440*/  MOV R16, 0xc460 ;  /* 0x0000c46000107802 */ /* 0x000fe40000000f00 */
[----:B------:R-:W-:Y:S05]  /*c450*/  CALL.REL.NOINC `($_ZN7cutlass13device_kernelIN5flash19enable_sm80_to_sm89INS1_16FlashAttnBwdSm80INS1_25CollectiveMainloopBwdSm80ILi2ELi2EN4cute5tupleIJNS5_1CILi128EEES8_NS7_ILi64EEEEEENS_10bfloat16_tEfNS_4arch4Sm80ELb0ELb1ELb1ELb1ELb0ELb0ELb0ELb0ELi2ELi4ELi4ELi4ELb0EEENS1_21CollectiveEpilogueBwdISA_SB_SD_Li256ELb1ELb0ELi2EEENS1_19SingleTileSchedulerILb1ELb0ELb0ELi128EEEEEEEEEvNT_6ParamsE$_ZN4cute12iter_adaptorIPKfNS_8gmem_ptrIS2_EEEC2ES2_) ;  /* 0xffffab3000007944 */ /* 0x000fea0003c3ffff */
[----:B------:R-:W-:-:S04]  /*c460*/  MOV R11, 0x0 ;  /* 0x00000000000b7802 */ /* 0x000fc80000000f00 */
[----:B------:R-:W-:Y:S05]  /*c470*/  RET.REL.NODEC R10 `(_ZN7cutlass13device_kernelIN5flash19enable_sm80_to_sm89INS1_16FlashAttnBwdSm80INS1_25CollectiveMainloopBwdSm80ILi2ELi2EN4cute5tupleIJNS5_1CILi128EEES8_NS7_ILi64EEEEEENS_10bfloat16_tEfNS_4arch4Sm80ELb0ELb1ELb1ELb1ELb0ELb0ELb0ELb0ELi2ELi4ELi4ELi4ELb0EEENS1_21CollectiveEpilogueBwdISA_SB_SD_Li256ELb1ELb0ELi2EEENS1_19SingleTileSchedulerILb1ELb0ELb0ELi128EEEEEEEEEvNT_6ParamsE) ;  /* 0xffff3b800a007950 */ /* 0x000fea0003c3ffff */
        .type           $_ZN7cutlass13device_kernelIN5flash19enable_sm80_to_sm89INS1_16FlashAttnBwdSm80INS1_25CollectiveMainloopBwdSm80ILi2ELi2EN4cute5tupleIJNS5_1CILi128EEES8_NS7_ILi64EEEEEENS_10bfloat16_tEfNS_4arch4Sm80ELb0ELb1ELb1ELb1ELb0ELb0ELb0ELb0ELi2ELi4ELi4ELi4ELb0EEENS1_21CollectiveEpilogueBwdISA_SB_SD_Li256ELb1ELb0ELi2EEENS1_19SingleTileSchedulerILb1ELb0ELb0ELi128EEEEEEEEEvNT_6ParamsE$_ZN4cute8gmem_ptrIPfECI1NS_12iter_adaptorIS1_S2_EEES1_,@function
        .size           $_ZN7cutlass13device_kernelIN5flash19enable_sm80_to_sm89INS1_16FlashAttnBwdSm80INS1_25CollectiveMainloopBwdSm80ILi2ELi2EN4cute5tupleIJNS5_1CILi128EEES8_NS7_ILi64EEEEEENS_10bfloat16_tEfNS_4arch4Sm80ELb0ELb1ELb1ELb1ELb0ELb0ELb0ELb0ELi2ELi4ELi4ELi4ELb0EEENS1_21CollectiveEpilogueBwdISA_SB_SD_Li256ELb1ELb0ELi2EEENS1_19SingleTileSchedulerILb1ELb0ELb0ELi128EEEEEEEEEvNT_6ParamsE$_ZN4cute8gmem_ptrIPfECI1NS_12iter_adaptorIS1_S2_EEES1_,($_ZN7cutlass13device_kernelIN5flash19enable_sm80_to_sm89INS1_16FlashAttnBwdSm80INS1_25CollectiveMainloopBwdSm80ILi2ELi2EN4cute5tupleIJNS5_1CILi128EEES8_NS7_ILi64EEEEEENS_10bfloat16_tEfNS_4arch4Sm80ELb0ELb1ELb1ELb1ELb0ELb0ELb0ELb0ELi2ELi4ELi4ELi4ELb0EEENS1_21CollectiveEpilogueBwdISA_SB_SD_Li256ELb1ELb0ELi2EEENS1_19SingleTileSchedulerILb1ELb0ELb0ELi128EEEEEEEEEvNT_6ParamsE$_ZN4cute8smem_ptrIPN7cutlass10bfloat16_tEECI1NS_12iter_adaptorIS3_S4_EEES3_ - $_ZN7cutlass13device_kernelIN5flash19enable_sm80_to_sm89INS1_16FlashAttnBwdSm80INS1_25CollectiveMainloopBwdSm80ILi2ELi2EN4cute5tupleIJNS5_1CILi128EEES8_NS7_ILi64EEEEEENS_10bfloat16_tEfNS_4arch4Sm80ELb0ELb1ELb1ELb1ELb0ELb0ELb0ELb0ELi2ELi4ELi4ELi4ELb0EEENS1_21CollectiveEpilogueBwdISA_SB_SD_Li256ELb1ELb0ELi2EEENS1_19SingleTileSchedulerILb1ELb0ELb0ELi128EEEEEEEEEvNT_6ParamsE$_ZN4cute8gmem_ptrIPfECI1NS_12iter_adaptorIS1_S2_EEES1_)
$_ZN7cutlass13device_kernelIN5flash19enable_sm80_to_sm89INS1_16FlashAttnBwdSm80INS1_25CollectiveMainloopBwdSm80ILi2ELi2EN4cute5tupleIJNS5_1CILi128EEES8_NS7_ILi64EEEEEENS_10bfloat16_tEfNS_4arch4Sm80ELb0ELb1ELb1ELb1ELb0ELb0ELb0ELb0ELi2ELi4ELi4ELi4ELb0EEENS1_21CollectiveEpilogueBwdISA_SB_SD_Li256ELb1ELb0ELi2EEENS1_19SingleTileSchedulerILb1ELb0ELb0ELi128EEEEEEEEEvNT_6ParamsE$_ZN4cute8gmem_ptrIPfECI1NS_12iter_adaptorIS1_S2_EEES1_:
[----:B------:R-:W-:Y:S02]  /*c480*/  MOV R4, 0xc4a0 ;  /* 0x0000c4a000047802 */ /* 0x000fe40000000f00 */
[----:B------:R-:W-:Y:S05]  /*c490*/  CALL.REL.NOINC `($_ZN7cutlass13device_kernelIN5flash19enable_sm80_to_sm89INS1_16FlashAttnBwdSm80INS1_25CollectiveMainloopBwdSm80ILi2ELi2EN4cute5tupleIJNS5_1CILi128EEES8_NS7_ILi64EEEEEENS_10bfloat16_tEfNS_4arch4Sm80ELb0ELb1ELb1ELb1ELb0ELb0ELb0ELb0ELi2ELi4ELi4ELi4ELb0EEENS1_21CollectiveEpilogueBwdISA_SB_SD_Li256ELb1ELb0ELi2EEENS1_19SingleTileSchedulerILb1ELb0ELb0ELi128EEEEEEEEEvNT_6ParamsE$_ZN4cute12iter_adaptorIPfNS_8gmem_ptrIS1_EEEC2ES1_) ;  /* 0xffffabb000007944 */ /* 0x000fea0003c3ffff */
[----:B------:R-:W-:-:S04]  /*c4a0*/  MOV R9, 0x0 ;  /* 0x0000000000097802 */ /* 0x000fc80000000f00 */
[----:B------:R-:W-:Y:S05]  /*c4b0*/  RET.REL.NODEC R8 `(_ZN7cutlass13device_kernelIN5flash19enable_sm80_to_sm89INS1_16FlashAttnBwdSm80INS1_25CollectiveMainloopBwdSm80ILi2ELi2EN4cute5tupleIJNS5_1CILi128EEES8_NS7_ILi64EEEEEENS_10bfloat16_tEfNS_4arch4Sm80ELb0ELb1ELb1ELb1ELb0ELb0ELb0ELb0ELi2ELi4ELi4ELi4ELb0EEENS1_21CollectiveEpilogueBwdISA_SB_SD_Li256ELb1ELb0ELi2EEENS1_19SingleTileSchedulerILb1ELb0ELb0ELi128EEEEEEEEEvNT_6ParamsE) ;  /* 0xffff3b4008007950 */ /* 0x000fea0003c3ffff */
        .type           $_ZN7cutlass13device_kernelIN5flash19enable_sm80_to_sm89INS1_16FlashAttnBwdSm80INS1_25CollectiveMainloopBwdSm80ILi2ELi2EN4cute5tupleIJNS5_1CILi128EEES8_NS7_ILi64EEEEEENS_10bfloat16_tEfNS_4arch4Sm80ELb0ELb1ELb1ELb1ELb0ELb0ELb0ELb0ELi2ELi4ELi4ELi4ELb0EEENS1_21CollectiveEpilogueBwdISA_SB_SD_Li256ELb1ELb0ELi2EEENS1_19SingleTileSchedulerILb1ELb0ELb0ELi128EEEEEEEEEvNT_6ParamsE$_ZN4cute8smem_ptrIPN7cutlass10bfloat16_tEECI1NS_12iter_adaptorIS3_S4_EEES3_,@function
        .size           $_ZN7cutlass13device_kernelIN5flash19enable_sm80_to_sm89INS1_16FlashAttnBwdSm80INS1_25CollectiveMainloopBwdSm80ILi2ELi2EN4cute5tupleIJNS5_1CILi128EEES8_NS7_ILi64EEEEEENS_10bfloat16_tEfNS_4arch4Sm80ELb0ELb1ELb1ELb1ELb0ELb0ELb0ELb0ELi2ELi4ELi4ELi4ELb0EEENS1_21CollectiveEpilogueBwdISA_SB_SD_Li256ELb1ELb0ELi2EEENS1_19SingleTileSchedulerILb1ELb0ELb0ELi128EEEEEEEEEvNT_6ParamsE$_ZN4cute8smem_ptrIPN7cutlass10bfloat16_tEECI1NS_12iter_adaptorIS3_S4_EEES3_,($_ZN7cutlass13device_kernelIN5flash19enable_sm80_to_sm89INS1_16FlashAttnBwdSm80INS1_25CollectiveMainloopBwdSm80ILi2ELi2EN4cute5tupleIJNS5_1CILi128EEES8_NS7_ILi64EEEEEENS_10bfloat16_tEfNS_4arch4Sm80ELb0ELb1ELb1ELb1ELb0ELb0ELb0ELb0ELi2ELi4ELi4ELi4ELb0EEENS1_21CollectiveEpilogueBwdISA_SB_SD_Li256ELb1ELb0ELi2EEENS1_19SingleTileSchedulerILb1ELb0ELb0ELi128EEEEEEEEEvNT_6ParamsE$_ZN4cute8smem_ptrIPN7cutlass9uint128_tEECI1NS_12iter_adaptorIS3_S4_EEES3_ - $_ZN7cutlass13device_kernelIN5flash19enable_sm80_to_sm89INS1_16FlashAttnBwdSm80INS1_25CollectiveMainloopBwdSm80ILi2ELi2EN4cute5tupleIJNS5_1CILi128EEES8_NS7_ILi64EEEEEENS_10bfloat16_tEfNS_4arch4Sm80ELb0ELb1ELb1ELb1ELb0ELb0ELb0ELb0ELi2ELi4ELi4ELi4ELb0EEENS1_21CollectiveEpilogueBwdISA_SB_SD_Li256ELb1ELb0ELi2EEENS1_19SingleTileSchedulerILb1ELb0ELb0ELi128EEEEEEEEEvNT_6ParamsE$_ZN4cute8smem_ptrIPN7cutlass10bfloat16_tEECI1NS_12iter_adaptorIS3_S4_EEES3_)
$_ZN7cutlass13device_kernelIN5flash19enable_sm80_to_sm89INS1_16FlashAttnBwdSm80INS1_25CollectiveMainloopBwdSm80ILi2ELi2EN4cute5tupleIJNS5_1CILi128EEES8_NS7_ILi64EEEEEENS_10bfloat16_tEfNS_4arch4Sm80ELb0ELb1ELb1ELb1ELb0ELb0ELb0ELb0ELi2ELi4ELi4ELi4ELb0EEENS1_21CollectiveEpilogueBwdISA_SB_SD_Li256ELb1ELb0ELi2EEENS1_19SingleTileSchedulerILb1ELb0ELb0ELi128EEEEEEEEEvNT_6ParamsE$_ZN4cute8smem_ptrIPN7cutlass10bfloat16_tEECI1NS_12iter_adaptorIS3_S4_EEES3_:
[----:B------:R-:W-:Y:S02]  /*c4c0*/  MOV R10, 0xc4e0 ;  /* 0x0000c4e0000a7802 */ /* 0x000fe40000000f00 */
[----:B------:R-:W-:Y:S05]  /*c4d0*/  CALL.REL.NOINC `($_ZN7cutlass13device_kernelIN5flash19enable_sm80_to_sm89INS1_16FlashAttnBwdSm80INS1_25CollectiveMainloopBwdSm80ILi2ELi2EN4cute5tupleIJNS5_1CILi128EEES8_NS7_ILi64EEEEEENS_10bfloat16_tEfNS_4arch4Sm80ELb0ELb1ELb1ELb1ELb0ELb0ELb0ELb0ELi2ELi4ELi4ELi4ELb0EEENS1_21CollectiveEpilogueBwdISA_SB_SD_Li256ELb1ELb0ELi2EEENS1_19SingleTileSchedulerILb1ELb0ELb0ELi128EEEEEEEEEvNT_6ParamsE$_ZN4cute12iter_adaptorIPN7cutlass10bfloat16_tENS_8smem_ptrIS3_EEEC2ES3_) ;  /* 0xffffaaf000007944 */ /* 0x000fea0003c3ffff */
[----:B------:R-:W-:-:S04]  /*c4e0*/  MOV R9, 0x0 ;  /* 0x0000000000097802 */ /* 0x000fc80000000f00 */
[----:B------:R-:W-:Y:S05]  /*c4f0*/  RET.REL.NODEC R8 `(_ZN7cutlass13device_kernelIN5flash19enable_sm80_to_sm89INS1_16FlashAttnBwdSm80INS1_25CollectiveMainloopBwdSm80ILi2ELi2EN4cute5tupleIJNS5_1CILi128EEES8_NS7_ILi64EEEEEENS_10bfloat16_tEfNS_4arch4Sm80ELb0ELb1ELb1ELb1ELb0ELb0ELb0ELb0ELi2ELi4ELi4ELi4ELb0EEENS1_21CollectiveEpilogueBwdISA_SB_SD_Li256ELb1ELb0ELi2EEENS1_19SingleTileSchedulerILb1ELb0ELb0ELi128EEEEEEEEEvNT_6ParamsE) ;  /* 0xffff3b0008007950 */ /* 0x000fea0003c3ffff */
        .type           $_ZN7cutlass13device_kernelIN5flash19enable_sm80_to_sm89INS1_16FlashAttnBwdSm80INS1_25CollectiveMainloopBwdSm80ILi2ELi2EN4cute5tupleIJNS5_1CILi128EEES8_NS7_ILi64EEEEEENS_10bfloat16_tEfNS_4arch4Sm80ELb0ELb1ELb1ELb1ELb0ELb0ELb0ELb0ELi2ELi4ELi4ELi4ELb0EEENS1_21CollectiveEpilogueBwdISA_SB_SD_Li256ELb1ELb0ELi2EEENS1_19SingleTileSchedulerILb1ELb0ELb0ELi128EEEEEEEEEvNT_6ParamsE$_ZN4cute8smem_ptrIPN7cutlass9uint128_tEECI1NS_12iter_adaptorIS3_S4_EEES3_,@function
        .size           $_ZN7cutlass13device_kernelIN5flash19enable_sm80_to_sm89INS1_16FlashAttnBwdSm80INS1_25CollectiveMainloopBwdSm80ILi2ELi2EN4cute5tupleIJNS5_1CILi128EEES8_NS7_ILi64EEEEEENS_10bfloat16_tEfNS_4arch4Sm80ELb0ELb1ELb1ELb1ELb0ELb0ELb0ELb0ELi2ELi4ELi4ELi4ELb0EEENS1_21CollectiveEpilogueBwdISA_SB_SD_Li256ELb1ELb0ELi2EEENS1_19SingleTileSchedulerILb1ELb0ELb0ELi128EEEEEEEEEvNT_6ParamsE$_ZN4cute8smem_ptrIPN7cutlass9uint128_tEECI1NS_12iter_adaptorIS3_S4_EEES3_,($_ZN7cutlass13device_kernelIN5flash19enable_sm80_to_sm89INS1_16FlashAttnBwdSm80INS1_25CollectiveMainloopBwdSm80ILi2ELi2EN4cute5tupleIJNS5_1CILi128EEES8_NS7_ILi64EEEEEENS_10bfloat16_tEfNS_4arch4Sm80ELb0ELb1ELb1ELb1ELb0ELb0ELb0ELb0ELi2ELi4ELi4ELi4ELb0EEENS1_21CollectiveEpilogueBwdISA_SB_SD_Li256ELb1ELb0ELi2EEENS1_19SingleTileSchedulerILb1ELb0ELb0ELi128EEEEEEEEEvNT_6ParamsE$_ZN4cute8smem_ptrIPfECI1NS_12iter_adaptorIS1_S2_EEES1_ - $_ZN7cutlass13device_kernelIN5flash19enable_sm80_to_sm89INS1_16FlashAttnBwdSm80INS1_25CollectiveMainloopBwdSm80ILi2ELi2EN4cute5tupleIJNS5_1CILi128EEES8_NS7_ILi64EEEEEENS_10bfloat16_tEfNS_4arch4Sm80ELb0ELb1ELb1ELb1ELb0ELb0ELb0ELb0ELi2ELi4ELi4ELi4ELb0EEENS1_21CollectiveEpilogueBwdISA_SB_SD_Li256ELb1ELb0ELi2EEENS1_19SingleTileSchedulerILb1ELb0ELb0ELi128EEEEEEEEEvNT_6ParamsE$_ZN4cute8smem_ptrIPN7cutlass9uint128_tEECI1NS_12iter_adaptorIS3_S4_EEES3_)
$_ZN7cutlass13device_kernelIN5flash19enable_sm80_to_sm89INS1_16FlashAttnBwdSm80INS1_25CollectiveMainloopBwdSm80ILi2ELi2EN4cute5tupleIJNS5_1CILi128EEES8_NS7_ILi64EEEEEENS_10bfloat16_tEfNS_4arch4Sm80ELb0ELb1ELb1ELb1ELb0ELb0ELb0ELb0ELi2ELi4ELi4ELi4ELb0EEENS1_21CollectiveEpilogueBwdISA_SB_SD_Li256ELb1ELb0ELi2EEENS1_19SingleTileSchedulerILb1ELb0ELb0ELi128EEEEEEEEEvNT_6ParamsE$_ZN4cute8smem_ptrIPN7cutlass9uint128_tEECI1NS_12iter_adaptorIS3_S4_EEES3_:
[----:B------:R-:W-:Y:S02]  /*c500*/  MOV R10, 0xc520 ;  /* 0x0000c520000a7802 */ /* 0x000fe40000000f00 */
[----:B------:R-:W-:Y:S05]  /*c510*/  CALL.REL.NOINC `($_ZN7cutlass13device_kernelIN5flash19enable_sm80_to_sm89INS1_16FlashAttnBwdSm80INS1_25CollectiveMainloopBwdSm80ILi2ELi2EN4cute5tupleIJNS5_1CILi128EEES8_NS7_ILi64EEEEEENS_10bfloat16_tEfNS_4arch4Sm80ELb0ELb1ELb1ELb1ELb0ELb0ELb0ELb0ELi2ELi4ELi4ELi4ELb0EEENS1_21CollectiveEpilogueBwdISA_SB_SD_Li256ELb1ELb0ELi2EEENS1_19SingleTileSchedulerILb1ELb0ELb0ELi128EEEEEEEEEvNT_6ParamsE$_ZN4cute12iter_adaptorIPN7cutlass9uint128_tENS_8smem_ptrIS3_EEEC2ES3_) ;  /* 0xffffaaf000007944 */ /* 0x000fea0003c3ffff */
[----:B------:R-:W-:-:S04]  /*c520*/  MOV R9, 0x0 ;  /* 0x0000000000097802 */ /* 0x000fc80000000f00 */
[----:B------:R-:W-:Y:S05]  /*c530*/  RET.REL.NODEC R8 `(_ZN7cutlass13device_kernelIN5flash19enable_sm80_to_sm89INS1_16FlashAttnBwdSm80INS1_25CollectiveMainloopBwdSm80ILi2ELi2EN4cute5tupleIJNS5_1CILi128EEES8_NS7_ILi64EEEEEENS_10bfloat16_tEfNS_4arch4Sm80ELb0ELb1ELb1ELb1ELb0ELb0ELb0ELb0ELi2ELi4ELi4ELi4ELb0EEENS1_21CollectiveEpilogueBwdISA_SB_SD_Li256ELb1ELb0ELi2EEENS1_19SingleTileSchedulerILb1ELb0ELb0ELi128EEEEEEEEEvNT_6ParamsE) ;  /* 0xffff3ac008007950 */ /* 0x000fea0003c3ffff */
        .type           $_ZN7cutlass13device_kernelIN5flash19enable_sm80_to_sm89INS1_16FlashAttnBwdSm80INS1_25CollectiveMainloopBwdSm80ILi2ELi2EN4cute5tupleIJNS5_1CILi128EEES8_NS7_ILi64EEEEEENS_10bfloat16_tEfNS_4arch4Sm80ELb0ELb1ELb1ELb1ELb0ELb0ELb0ELb0ELi2ELi4ELi4ELi4ELb0EEENS1_21CollectiveEpilogueBwdISA_SB_SD_Li256ELb1ELb0ELi2EEENS1_19SingleTileSchedulerILb1ELb0ELb0ELi128EEEEEEEEEvNT_6ParamsE$_ZN4cute8smem_ptrIPfECI1NS_12iter_adaptorIS1_S2_EEES1_,@function
        .size           $_ZN7cutlass13device_kernelIN5flash19enable_sm80_to_sm89INS1_16FlashAttnBwdSm80INS1_25CollectiveMainloopBwdSm80ILi2ELi2EN4cute5tupleIJNS5_1CILi128EEES8_NS7_ILi64EEEEEENS_10bfloat16_tEfNS_4arch4Sm80ELb0ELb1ELb1ELb1ELb0ELb0ELb0ELb0ELi2ELi4ELi4ELi4ELb0EEENS1_21CollectiveEpilogueBwdISA_SB_SD_Li256ELb1ELb0ELi2EEENS1_19SingleTileSchedulerILb1ELb0ELb0ELi128EEEEEEEEEvNT_6ParamsE$_ZN4cute8smem_ptrIPfECI1NS_12iter_adaptorIS1_S2_EEES1_,($_ZN7cutlass13device_kernelIN5flash19enable_sm80_to_sm89INS1_16FlashAttnBwdSm80INS1_25CollectiveMainloopBwdSm80ILi2ELi2EN4cute5tupleIJNS5_1CILi128EEES8_NS7_ILi64EEEEEENS_10bfloat16_tEfNS_4arch4Sm80ELb0ELb1ELb1ELb1ELb0ELb0ELb0ELb0ELi2ELi4ELi4ELi4ELb0EEENS1_21CollectiveEpilogueBwdISA_SB_SD_Li256ELb1ELb0ELi2EEENS1_19SingleTileSchedulerILb1ELb0ELb0ELi128EEEEEEEEEvNT_6ParamsE$_ZN4cute8smem_ptrIPjECI1NS_12iter_adaptorIS1_S2_EEES1_ - $_ZN7cutlass13device_kernelIN5flash19enable_sm80_to_sm89INS1_16FlashAttnBwdSm80INS1_25CollectiveMainloopBwdSm80ILi2ELi2EN4cute5tupleIJNS5_1CILi128EEES8_NS7_ILi64EEEEEENS_10bfloat16_tEfNS_4arch4Sm80ELb0ELb1ELb1ELb1ELb0ELb0ELb0ELb0ELi2ELi4ELi4ELi4ELb0EEENS1_21CollectiveEpilogueBwdISA_SB_SD_Li256ELb1ELb0ELi2EEENS1_19SingleTileSchedulerILb1ELb0ELb0ELi128EEEEEEEEEvNT_6ParamsE$_ZN4cute8smem_ptrIPfECI1NS_12iter_adaptorIS1_S2_EEES1_)
$_ZN7cutlass13device_kernelIN5flash19enable_sm80_to_sm89INS1_16FlashAttnBwdSm80INS1_25CollectiveMainloopBwdSm80ILi2ELi2EN4cute5tupleIJNS5_1CILi128EEES8_NS7_ILi64EEEEEENS_10bfloat16_tEfNS_4arch4Sm80ELb0ELb1ELb1ELb1ELb0ELb0ELb0ELb0ELi2ELi4ELi4ELi4ELb0EEENS1_21CollectiveEpilogueBwdISA_SB_SD_Li256ELb1ELb0ELi2EEENS1_19SingleTileSchedulerILb1ELb0ELb0ELi128EEEEEEEEEvNT_6ParamsE$_ZN4cute8smem_ptrIPfECI1NS_12iter_adaptorIS1_S2_EEES1_:
[----:B------:R-:W-:Y:S02]  /*c540*/  MOV R10, 0xc560 ;  /* 0x0000c560000a7802 */ /* 0x000fe40000000f00 */
[----:B------:R-:W-:Y:S05]  /*c550*/  CALL.REL.NOINC `($_ZN7cutlass13device_kernelIN5flash19enable_sm80_to_sm89INS1_16FlashAttnBwdSm80INS1_25CollectiveMainloopBwdSm80ILi2ELi2EN4cute5tupleIJNS5_1CILi128EEES8_NS7_ILi64EEEEEENS_10bfloat16_tEfNS_4arch4Sm80ELb0ELb1ELb1ELb1ELb0ELb0ELb0ELb0ELi2ELi4ELi4ELi4ELb0EEENS1_21CollectiveEpilogueBwdISA_SB_SD_Li256ELb1ELb0ELi2EEENS1_19SingleTileSchedulerILb1ELb0ELb0ELi128EEEEEEEEEvNT_6ParamsE$_ZN4cute12iter_adaptorIPfNS_8smem_ptrIS1_EEEC2ES1_) ;  /* 0xffffab3000007944 */ /* 0x000fea0003c3ffff */
[----:B------:R-:W-:-:S04]  /*c560*/  MOV R9, 0x0 ;  /* 0x0000000000097802 */ /* 0x000fc80000000f00 */
[----:B------:R-:W-:Y:S05]  /*c570*/  RET.REL.NODEC R8 `(_ZN7cutlass13device_kernelIN5flash19enable_sm80_to_sm89INS1_16FlashAttnBwdSm80INS1_25CollectiveMainloopBwdSm80ILi2ELi2EN4cute5tupleIJNS5_1CILi128EEES8_NS7_ILi64EEEEEENS_10bfloat16_tEfNS_4arch4Sm80ELb0ELb1ELb1ELb1ELb0ELb0ELb0ELb0ELi2ELi4ELi4ELi4ELb0EEENS1_21CollectiveEpilogueBwdISA_SB_SD_Li256ELb1ELb0ELi2EEENS1_19SingleTileSchedulerILb1ELb0ELb0ELi128EEEEEEEEEvNT_6ParamsE) ;  /* 0xffff3a8008007950 */ /* 0x000fea0003c3ffff */
        .type           $_ZN7cutlass13device_kernelIN5flash19enable_sm80_to_sm89INS1_16FlashAttnBwdSm80INS1_25CollectiveMainloopBwdSm80ILi2ELi2EN4cute5tupleIJNS5_1CILi128EEES8_NS7_ILi64EEEEEENS_10bfloat16_tEfNS_4arch4Sm80ELb0ELb1ELb1ELb1ELb0ELb0ELb0ELb0ELi2ELi4ELi4ELi4ELb0EEENS1_21CollectiveEpilogueBwdISA_SB_SD_Li256ELb1ELb0ELi2EEENS1_19SingleTileSchedulerILb1ELb0ELb0ELi128EEEEEEEEEvNT_6ParamsE$_ZN4cute8smem_ptrIPjECI1NS_12iter_adaptorIS1_S2_EEES1_,@function
        .size           $_ZN7cutlass13device_kernelIN5flash19enable_sm80_to_sm89INS1_16FlashAttnBwdSm80INS1_25CollectiveMainloopBwdSm80ILi2ELi2EN4cute5tupleIJNS5_1CILi128EEES8_NS7_ILi64EEEEEENS_10bfloat16_tEfNS_4arch4Sm80ELb0ELb1ELb1ELb1ELb0ELb0ELb0ELb0ELi2ELi4ELi4ELi4ELb0EEENS1_21CollectiveEpilogueBwdISA_SB_SD_Li256ELb1ELb0ELi2EEENS1_19SingleTileSchedulerILb1ELb0ELb0ELi128EEEEEEEEEvNT_6ParamsE$_ZN4cute8smem_ptrIPjECI1NS_12iter_adaptorIS1_S2_EEES1_,($_ZN7cutlass13device_kernelIN5flash19enable_sm80_to_sm89INS1_16FlashAttnBwdSm80INS1_25CollectiveMainloopBwdSm80ILi2ELi2EN4cute5tupleIJNS5_1CILi128EEES8_NS7_ILi64EEEEEENS_10bfloat16_tEfNS_4arch4Sm80ELb0ELb1ELb1ELb1ELb0ELb0ELb0ELb0ELi2ELi4ELi4ELi4ELb0EEENS1_21CollectiveEpilogueBwdISA_SB_SD_Li256ELb1ELb0ELi2EEENS1_19SingleTileSchedulerILb1ELb0ELb0ELi128EEEEEEEEEvNT_6ParamsE$_ZN73_INTERNAL_24fd9406_37_flash_bwd_hdim64_bf16_softcap_sm80_cu_8e232a79_330714__viaddmin_s32Eiii - $_ZN7cutlass13device_kernelIN5flash19enable_sm80_to_sm89INS1_16FlashAttnBwdSm80INS1_25CollectiveMainloopBwdSm80ILi2ELi2EN4cute5tupleIJNS5_1CILi128EEES8_NS7_ILi64EEEEEENS_10bfloat16_tEfNS_4arch4Sm80ELb0ELb1ELb1ELb1ELb0ELb0ELb0ELb0ELi2ELi4ELi4ELi4ELb0EEENS1_21CollectiveEpilogueBwdISA_SB_SD_Li256ELb1ELb0ELi2EEENS1_19SingleTileSchedulerILb1ELb0ELb0ELi128EEEEEEEEEvNT_6ParamsE$_ZN4cute8smem_ptrIPjECI1NS_12iter_adaptorIS1_S2_EEES1_)
$_ZN7cutlass13device_kernelIN5flash19enable_sm80_to_sm89INS1_16FlashAttnBwdSm80INS1_25CollectiveMainloopBwdSm80ILi2ELi2EN4cute5tupleIJNS5_1CILi128EEES8_NS7_ILi64EEEEEENS_10bfloat16_tEfNS_4arch4Sm80ELb0ELb1ELb1ELb1ELb0ELb0ELb0ELb0ELi2ELi4ELi4ELi4ELb0EEENS1_21CollectiveEpilogueBwdISA_SB_SD_Li256ELb1ELb0ELi2EEENS1_19SingleTileSchedulerILb1ELb0ELb0ELi128EEEEEEEEEvNT_6ParamsE$_ZN4cute8smem_ptrIPjECI1NS_12iter_adaptorIS1_S2_EEES1_:
[----:B------:R-:W-:Y:S02]  /*c580*/  MOV R10, 0xc5a0 ;  /* 0x0000c5a0000a7802 */ /* 0x000fe40000000f00 */
[----:B------:R-:W-:Y:S05]  /*c590*/  CALL.REL.NOINC `($_ZN7cutlass13device_kernelIN5flash19enable_sm80_to_sm89INS1_16FlashAttnBwdSm80INS1_25CollectiveMainloopBwdSm80ILi2ELi2EN4cute5tupleIJNS5_1CILi128EEES8_NS7_ILi64EEEEEENS_10bfloat16_tEfNS_4arch4Sm80ELb0ELb1ELb1ELb1ELb0ELb0ELb0ELb0ELi2ELi4ELi4ELi4ELb0EEENS1_21CollectiveEpilogueBwdISA_SB_SD_Li256ELb1ELb0ELi2EEENS1_19SingleTileSchedulerILb1ELb0ELb0ELi128EEEEEEEEEvNT_6ParamsE$_ZN4cute12iter_adaptorIPjNS_8smem_ptrIS1_EEEC2ES1_) ;  /* 0xffffab3000007944 */ /* 0x000fea0003c3ffff */
[----:B------:R-:W-:-:S04]  /*c5a0*/  MOV R9, 0x0 ;  /* 0x0000000000097802 */ /* 0x000fc80000000f00 */
[----:B------:R-:W-:Y:S05]  /*c5b0*/  RET.REL.NODEC R8 `(_ZN7cutlass13device_kernelIN5flash19enable_sm80_to_sm89INS1_16FlashAttnBwdSm80INS1_25CollectiveMainloopBwdSm80ILi2ELi2EN4cute5tupleIJNS5_1CILi128EEES8_NS7_ILi64EEEEEENS_10bfloat16_tEfNS_4arch4Sm80ELb0ELb1ELb1ELb1ELb0ELb0ELb0ELb0ELi2ELi4ELi4ELi4ELb0EEENS1_21CollectiveEpilogueBwdISA_SB_SD_Li256ELb1ELb0ELi2EEENS1_19SingleTileSchedulerILb1ELb0ELb0ELi128EEEEEEEEEvNT_6ParamsE) ;  /* 0xffff3a4008007950 */ /* 0x000fea0003c3ffff */
        .type           $_ZN7cutlass13device_kernelIN5flash19enable_sm80_to_sm89INS1_16FlashAttnBwdSm80INS1_25CollectiveMainloopBwdSm80ILi2ELi2EN4cute5tupleIJNS5_1CILi128EEES8_NS7_ILi64EEEEEENS_10bfloat16_tEfNS_4arch4Sm80ELb0ELb1ELb1ELb1ELb0ELb0ELb0ELb0ELi2ELi4ELi4ELi4ELb0EEENS1_21CollectiveEpilogueBwdISA_SB_SD_Li256ELb1ELb0ELi2EEENS1_19SingleTileSchedulerILb1ELb0ELb0ELi128EEEEEEEEEvNT_6ParamsE$_ZN73_INTERNAL_24fd9406_37_flash_bwd_hdim64_bf16_softcap_sm80_cu_8e232a79_330714__viaddmin_s32Eiii,@function
        .size           $_ZN7cutlass13device_kernelIN5flash19enable_sm80_to_sm89INS1_16FlashAttnBwdSm80INS1_25CollectiveMainloopBwdSm80ILi2ELi2EN4cute5tupleIJNS5_1CILi128EEES8_NS7_ILi64EEEEEENS_10bfloat16_tEfNS_4arch4Sm80ELb0ELb1ELb1ELb1ELb0ELb0ELb0ELb0ELi2ELi4ELi4ELi4ELb0EEENS1_21CollectiveEpilogueBwdISA_SB_SD_Li256ELb1ELb0ELi2EEENS1_19SingleTileSchedulerILb1ELb0ELb0ELi128EEEEEEEEEvNT_6ParamsE$_ZN73_INTERNAL_24fd9406_37_flash_bwd_hdim64_bf16_softcap_sm80_cu_8e232a79_330714__viaddmin_s32Eiii,($_ZN7cutlass13device_kernelIN5flash19enable_sm80_to_sm89INS1_16FlashAttnBwdSm80INS1_25CollectiveMainloopBwdSm80ILi2ELi2EN4cute5tupleIJNS5_1CILi128EEES8_NS7_ILi64EEEEEENS_10bfloat16_tEfNS_4arch4Sm80ELb0ELb1ELb1ELb1ELb0ELb0ELb0ELb0ELi2ELi4ELi4ELi4ELb0EEENS1_21CollectiveEpilogueBwdISA_SB_SD_Li256ELb1ELb0ELi2EEENS1_19SingleTileSchedulerILb1ELb0ELb0ELi128EEEEEEEEEvNT_6ParamsE$_ZN73_INTERNAL_24fd9406_37_flash_bwd_hdim64_bf16_softcap_sm80_cu_8e232a79_330724__cvta_generic_to_sharedEPKv - $_ZN7cutlass13device_kernelIN5flash19enable_sm80_to_sm89INS1_16FlashAttnBwdSm80INS1_25CollectiveMainloopBwdSm80ILi2ELi2EN4cute5tupleIJNS5_1CILi128EEES8_NS7_ILi64EEEEEENS_10bfloat16_tEfNS_4arch4Sm80ELb0ELb1ELb1ELb1ELb0ELb0ELb0ELb0ELi2ELi4ELi4ELi4ELb0EEENS1_21CollectiveEpilogueBwdISA_SB_SD_Li256ELb1ELb0ELi2EEENS1_19SingleTileSchedulerILb1ELb0ELb0ELi128EEEEEEEEEvNT_6ParamsE$_ZN73_INTERNAL_24fd9406_37_flash_bwd_hdim64_bf16_softcap_sm80_cu_8e232a79_330714__viaddmin_s32Eiii)
$_ZN7cutlass13device_kernelIN5flash19enable_sm80_to_sm89INS1_16FlashAttnBwdSm80INS1_25CollectiveMainloopBwdSm80ILi2ELi2EN4cute5tupleIJNS5_1CILi128EEES8_NS7_ILi64EEEEEENS_10bfloat16_tEfNS_4arch4Sm80ELb0ELb1ELb1ELb1ELb0ELb0ELb0ELb0ELi2ELi4ELi4ELi4ELb0EEENS1_21CollectiveEpilogueBwdISA_SB_SD_Li256ELb1ELb0ELi2EEENS1_19SingleTileSchedulerILb1ELb0ELb0ELi128EEEEEEEEEvNT_6ParamsE$_ZN73_INTERNAL_24fd9406_37_flash_bwd_hdim64_bf16_softcap_sm80_cu_8e232a79_330714__viaddmin_s32Eiii:
[----:B------:R-:W-:Y:S02]  /*c5c0*/  IADD3 R3, R2, R52, RZ ;  /* 0x0000003402037210 */ /* 0x000fe40007ffe0ff */
[----:B------:R-:W-:Y:S02]  /*c5d0*/  MOV R8, 0xc5f0 ;  /* 0x0000c5f000087802 */ /* 0x000fe40000000f00 */
[----:B------:R-:W-:Y:S05]  /*c5e0*/  CALL.REL.NOINC `($_ZN7cutlass13device_kernelIN5flash19enable_sm80_to_sm89INS1_16FlashAttnBwdSm80INS1_25CollectiveMainloopBwdSm80ILi2ELi2EN4cute5tupleIJNS5_1CILi128EEES8_NS7_ILi64EEEEEENS_10bfloat16_tEfNS_4arch4Sm80ELb0ELb1ELb1ELb1ELb0ELb0ELb0ELb0ELi2ELi4ELi4ELi4ELb0EEENS1_21CollectiveEpilogueBwdISA_SB_SD_Li256ELb1ELb0ELi2EEENS1_19SingleTileSchedulerILb1ELb0ELb0ELi128EEEEEEEEEvNT_6ParamsE$min) ;  /* 0x0005d7f000007944 */ /* 0x000fea0003c00000 */
[----:B------:R-:W-:Y:S02]  /*c5f0*/  MOV R7, 0x0 ;  /* 0x0000000000077802 */ /* 0x000fe40000000f00 */
[----:B------:R-:W-:Y:S02]  /*c600*/  MOV R8, R3 ;  /* 0x0000000300087202 */ /* 0x000fe40000000f00 */
[----:B------:R-:W-:Y:S05]  /*c610*/  RET.REL.NODEC R6 `(_ZN7cutlass13device_kernelIN5flash19enable_sm80_to_sm89INS1_16FlashAttnBwdSm80INS1_25CollectiveMainloopBwdSm80ILi2ELi2EN4cute5tupleIJNS5_1CILi128EEES8_NS7_ILi64EEEEEENS_10bfloat16_tEfNS_4arch4Sm80ELb0ELb1ELb1ELb1ELb0ELb0ELb0ELb0ELi2ELi4ELi4ELi4ELb0EEENS1_21CollectiveEpilogueBwdISA_SB_SD_Li256ELb1ELb0ELi2EEENS1_19SingleTileSchedulerILb1ELb0ELb0ELi128EEEEEEEEEvNT_6ParamsE) ;  /* 0xffff39e006007950 */ /* 0x000fea0003c3ffff */
        .type           $_ZN7cutlass13device_kernelIN5flash19enable_sm80_to_sm89INS1_16FlashAttnBwdSm80INS1_25CollectiveMainloopBwdSm80ILi2ELi2EN4cute5tupleIJNS5_1CILi128EEES8_NS7_ILi64EEEEEENS_10bfloat16_tEfNS_4arch4Sm80ELb0ELb1ELb1ELb1ELb0ELb0ELb0ELb0ELi2ELi4ELi4ELi4ELb0EEENS1_21CollectiveEpilogueBwdISA_SB_SD_Li256ELb1ELb0ELi2EEENS1_19SingleTileSchedulerILb1ELb0ELb0ELi128EEEEEEEEEvNT_6ParamsE$_ZN73_INTERNAL_24fd9406_37_flash_bwd_hdim64_bf16_softcap_sm80_cu_8e232a79_330724__cvta_generic_to_sharedEPKv,@function
        .size           $_ZN7cutlass13device_kernelIN5flash19enable_sm80_to_sm89INS1_16FlashAttnBwdSm80INS1_25CollectiveMainloopBwdSm80ILi2ELi2EN4cute5tupleIJNS5_1CILi128EEES8_NS7_ILi64EEEEEENS_10bfloat16_tEfNS_4arch4Sm80ELb0ELb1ELb1ELb1ELb0ELb0ELb0ELb0ELi2ELi4ELi4ELi4ELb0EEENS1_21CollectiveEpilogueBwdISA_SB_SD_Li256ELb1ELb0ELi2EEENS1_19SingleTileSchedulerILb1ELb0ELb0ELi128EEEEEEEEEvNT_6ParamsE$_ZN73_INTERNAL_24fd9406_37_flash_bwd_hdim64_bf16_softcap_sm80_cu_8e232a79_330724__cvta_generic_to_sharedEPKv,($_ZN7cutlass13device_kernelIN5flash19enable_sm80_to_sm89INS1_16FlashAttnBwdSm80INS1_25CollectiveMainloopBwdSm80ILi2ELi2EN4cute5tupleIJNS5_1CILi128EEES8_NS7_ILi64EEEEEENS_10bfloat16_tEfNS_4arch4Sm80ELb0ELb1ELb1ELb1ELb0ELb0ELb0ELb0ELi2ELi4ELi4ELi4ELb0EEENS1_21CollectiveEpilogueBwdISA_SB_SD_Li256ELb1ELb0ELi2EEENS1_19SingleTileSchedulerILb1ELb0ELb0ELi128EEEEEEEEEvNT_6ParamsE$_ZN73_INTERNAL_24fd9406_37_flash_bwd_hdim64_bf16_softcap_sm80_cu_8e232a79_33079atomicAddEPff - $_ZN7cutlass13device_kernelIN5flash19enable_sm80_to_sm89INS1_16FlashAttnBwdSm80INS1_25CollectiveMainloopBwdSm80ILi2ELi2EN4cute5tupleIJNS5_1CILi128EEES8_NS7_ILi64EEEEEENS_10bfloat16_tEfNS_4arch4Sm80ELb0ELb1ELb1ELb1ELb0ELb0ELb0ELb0ELi2ELi4ELi4ELi4ELb0EEENS1_21CollectiveEpilogueBwdISA_SB_SD_Li256ELb1ELb0ELi2EEENS1_19SingleTileSchedulerILb1ELb0ELb0ELi128EEEEEEEEEvNT_6ParamsE$_ZN73_INTERNAL_24fd9406_37_flash_bwd_hdim64_bf16_softcap_sm80_cu_8e232a79_330724__cvta_generic_to_sharedEPKv)
$_ZN7cutlass13device_kernelIN5flash19enable_sm80_to_sm89INS1_16FlashAttnBwdSm80INS1_25CollectiveMainloopBwdSm80ILi2ELi2EN4cute5tupleIJNS5_1CILi128EEES8_NS7_ILi64EEEEEENS_10bfloat16_tEfNS_4arch4Sm80ELb0ELb1ELb1ELb1ELb0ELb0ELb0ELb0ELi2ELi4ELi4ELi4ELb0EEENS1_21CollectiveEpilogueBwdISA_SB_SD_Li256ELb1ELb0ELi2EEENS1_19SingleTileSchedulerILb1ELb0ELb0ELi128EEEEEEEEEvNT_6ParamsE$_ZN73_INTERNAL_24fd9406_37_flash_bwd_hdim64_bf16_softcap_sm80_cu_8e232a79_330724__cvta_generic_to_sharedEPKv:
[----:B------:R-:W-:Y:S02]  /*c620*/  MOV R3, 0x0 ;  /* 0x0000000000037802 */ /* 0x000fe40000000f00 */
[----:B------:R-:W-:Y:S02]  /*c630*/  IADD3 R4, R4, -c[0x0][0x18], RZ ;  /* 0x8000060004047a10 */ /* 0x000fe40007ffe0ff */
[----:B------:R-:W-:Y:S05]  /*c640*/  RET.REL.NODEC R2 `(_ZN7cutlass13device_kernelIN5flash19enable_sm80_to_sm89INS1_16FlashAttnBwdSm80INS1_25CollectiveMainloopBwdSm80ILi2ELi2EN4cute5tupleIJNS5_1CILi128EEES8_NS7_ILi64EEEEEENS_10bfloat16_tEfNS_4arch4Sm80ELb0ELb1ELb1ELb1ELb0ELb0ELb0ELb0ELi2ELi4ELi4ELi4ELb0EEENS1_21CollectiveEpilogueBwdISA_SB_SD_Li256ELb1ELb0ELi2EEENS1_19SingleTileSchedulerILb1ELb0ELb0ELi128EEEEEEEEEvNT_6ParamsE) ;  /* 0xffff39b002007950 */ /* 0x000fea0003c3ffff */
        .type           $_ZN7cutlass13device_kernelIN5flash19enable_sm80_to_sm89INS1_16FlashAttnBwdSm80INS1_25CollectiveMainloopBwdSm80ILi2ELi2EN4cute5tupleIJNS5_1CILi128EEES8_NS7_ILi64EEEEEENS_10bfloat16_tEfNS_4arch4Sm80ELb0ELb1ELb1ELb1ELb0ELb0ELb0ELb0ELi2ELi4ELi4ELi4ELb0EEENS1_21CollectiveEpilogueBwdISA_SB_SD_Li256ELb1ELb0ELi2EEENS1_19SingleTileSchedulerILb1ELb0ELb0ELi128EEEEEEEEEvNT_6ParamsE$_ZN73_INTERNAL_24fd9406_37_flash_bwd_hdim64_bf16_softcap_sm80_cu_8e232a79_33079atomicAddEPff,@function
        .size           $_ZN7cutlass13device_kernelIN5flash19enable_sm80_to_sm89INS1_16FlashAttnBwdSm80INS1_25CollectiveMainloopBwdSm80ILi2ELi2EN4cute5tupleIJNS5_1CILi128EEES8_NS7_ILi64EEEEEENS_10bfloat16_tEfNS_4arch4Sm80ELb0ELb1ELb1ELb1ELb0ELb0ELb0ELb0ELi2ELi4ELi4ELi4ELb0EEENS1_21CollectiveEpilogueBwdISA_SB_SD_Li256ELb1ELb0ELi2EEENS1_19SingleTileSchedulerILb1ELb0ELb0ELi128EEEEEEEEEvNT_6ParamsE$_ZN73_INTERNAL_24fd9406_37_flash_bwd_hdim64_bf16_softcap_sm80_cu_8e232a79_33079atomicAddEPff,($_ZN7cutlass13device_kernelIN5flash19enable_sm80_to_sm89INS1_16FlashAttnBwdSm80INS1_25CollectiveMainloopBwdSm80ILi2ELi2EN4cute5tupleIJNS5_1CILi128EEES8_NS7_ILi64EEEEEENS_10bfloat16_tEfNS_4arch4Sm80ELb0ELb1ELb1ELb1ELb0ELb0ELb0ELb0ELi2ELi4ELi4ELi4ELb0EEENS1_21CollectiveEpilogueBwdISA_SB_SD_Li256ELb1ELb0ELi2EEENS1_19SingleTileSchedulerILb1ELb0ELb0ELi128EEEEEEEEEvNT_6ParamsE$_ZSt3maxIiERKT_S2_S2_ - $_ZN7cutlass13device_kernelIN5flash19enable_sm80_to_sm89INS1_16FlashAttnBwdSm80INS1_25CollectiveMainloopBwdSm80ILi2ELi2EN4cute5tupleIJNS5_1CILi128EEES8_NS7_ILi64EEEEEENS_10bfloat16_tEfNS_4arch4Sm80ELb0ELb1ELb1ELb1ELb0ELb0ELb0ELb0ELi2ELi4ELi4ELi4ELb0EEENS1_21CollectiveEpilogueBwdISA_SB_SD_Li256ELb1ELb0ELi2EEENS1_19SingleTileSchedulerILb1ELb0ELb0ELi128EEEEEEEEEvNT_6ParamsE$_ZN73_INTERNAL_24fd9406_37_flash_bwd_hdim64_bf16_softcap_sm80_cu_8e232a79_33079atomicAddEPff)
$_ZN7cutlass13device_kernelIN5flash19enable_sm80_to_sm89INS1_16FlashAttnBwdSm80INS1_25CollectiveMainloopBwdSm80ILi2ELi2EN4cute5tupleIJNS5_1CILi128EEES8_NS7_ILi64EEEEEENS_10bfloat16_tEfNS_4arch4Sm80ELb0ELb1ELb1ELb1ELb0ELb0ELb0ELb0ELi2ELi4ELi4ELi4ELb0EEENS1_21CollectiveEpilogueBwdISA_SB_SD_Li256ELb1ELb0ELi2EEENS1_19SingleTileSchedulerILb1ELb0ELb0ELi128EEEEEEEEEvNT_6ParamsE$_ZN73_INTERNAL_24fd9406_37_flash_bwd_hdim64_bf16_softcap_sm80_cu_8e232a79_33079atomicAddEPff:
[----:B------:R-:W-:Y:S01]  /*c650*/  BSSY B0, `(.L_x_1951) ;  /* 0x0000003000007945 */ /* 0x000fe20003800000 */
[----:B------:R-:W-:-:S02]  /*c660*/  MOV R12, 0xc680 ;  /* 0x0000c680000c7802 */ /* 0x000fc40000000f00 */
[----:B------:R-:W-:Y:S05]  /*c670*/  CALL.REL.NOINC `($_ZN7cutlass13device_kernelIN5flash19enable_sm80_to_sm89INS1_16FlashAttnBwdSm80INS1_25CollectiveMainloopBwdSm80ILi2ELi2EN4cute5tupleIJNS5_1CILi128EEES8_NS7_ILi64EEEEEENS_10bfloat16_tEfNS_4arch4Sm80ELb0ELb1ELb1ELb1ELb0ELb0ELb0ELb0ELi2ELi4ELi4ELi4ELb0EEENS1_21CollectiveEpilogueBwdISA_SB_SD_Li256ELb1ELb0ELi2EEENS1_19SingleTileSchedulerILb1ELb0ELb0ELi128EEEEEEEEEvNT_6ParamsE$__fAtomicAdd) ;  /* 0x0005d5b000007944 */ /* 0x000fea0003c00000 */
[----:B------:R-:W-:Y:S05]  /*c680*/  BSYNC B0 ;  /* 0x0000000000007941 */ /* 0x000fea0003800000 */
.L_x_1951:
[----:B------:R-:W-:-:S04]  /*c690*/  MOV R11, 0x0 ;  /* 0x00000000000b7802 */ /* 0x000fc80000000f00 */
[----:B------:R-:W-:Y:S05]  /*c6a0*/  RET.REL.NODEC R10 `(_ZN7cutlass13device_kernelIN5flash19enable_sm80_to_sm89INS1_16FlashAttnBwdSm80INS1_25CollectiveMainloopBwdSm80ILi2ELi2EN4cute5tupleIJNS5_1CILi128EEES8_NS7_ILi64EEEEEENS_10bfloat16_tEfNS_4arch4Sm80ELb0ELb1ELb1ELb1ELb0ELb0ELb0ELb0ELi2ELi4ELi4ELi4ELb0EEENS1_21CollectiveEpilogueBwdISA_SB_SD_Li256ELb1ELb0ELi2EEENS1_19SingleTileSchedulerILb1ELb0ELb0ELi128EEEEEEEEEvNT_6ParamsE) ;  /* 0xffff39500a007950 */ /* 0x000fea0003c3ffff */
        .type           $_ZN7cutlass13device_kernelIN5flash19enable_sm80_to_sm89INS1_16FlashAttnBwdSm80INS1_25CollectiveMainloopBwdSm80ILi2ELi2EN4cute5tupleIJNS5_1CILi128EEES8_NS7_ILi64EEEEEENS_10bfloat16_tEfNS_4arch4Sm80ELb0ELb1ELb1ELb1ELb0ELb0ELb0ELb0ELi2ELi4ELi4ELi4ELb0EEENS1_21CollectiveEpilogueBwdISA_SB_SD_Li256ELb1ELb0ELi2EEENS1_19SingleTileSchedulerILb1ELb0ELb0ELi128EEEEEEEEEvNT_6ParamsE$_ZSt3maxIiERKT_S2_S2_,@function
        .size           $_ZN7cutlass13device_kernelIN5flash19enable_sm80_to_sm89INS1_16FlashAttnBwdSm80INS1_25CollectiveMainloopBwdSm80ILi2ELi2EN4cute5tupleIJNS5_1CILi128EEES8_NS7_ILi64EEEEEENS_10bfloat16_tEfNS_4arch4Sm80ELb0ELb1ELb1ELb1ELb0ELb0ELb0ELb0ELi2ELi4ELi4ELi4ELb0EEENS1_21CollectiveEpilogueBwdISA_SB_SD_Li256ELb1ELb0ELi2EEENS1_19SingleTileSchedulerILb1ELb0ELb0ELi128EEEEEEEEEvNT_6ParamsE$_ZSt3maxIiERKT_S2_S2_,($_ZN7cutlass13device_kernelIN5flash19enable_sm80_to_sm89INS1_16FlashAttnBwdSm80INS1_25CollectiveMainloopBwdSm80ILi2ELi2EN4cute5tupleIJNS5_1CILi128EEES8_NS7_ILi64EEEEEENS_10bfloat16_tEfNS_4arch4Sm80ELb0ELb1ELb1ELb1ELb0ELb0ELb0ELb0ELi2ELi4ELi4ELi4ELb0EEENS1_21CollectiveEpilogueBwdISA_SB_SD_Li256ELb1ELb0ELi2EEENS1_19SingleTileSchedulerILb1ELb0ELb0ELi128EEEEEEEEEvNT_6ParamsE$_ZSt3minIiERKT_S2_S2_ - $_ZN7cutlass13device_kernelIN5flash19enable_sm80_to_sm89INS1_16FlashAttnBwdSm80INS1_25CollectiveMainloopBwdSm80ILi2ELi2EN4cute5tupleIJNS5_1CILi128EEES8_NS7_ILi64EEEEEENS_10bfloat16_tEfNS_4arch4Sm80ELb0ELb1ELb1ELb1ELb0ELb0ELb0ELb0ELi2ELi4ELi4ELi4ELb0EEENS1_21CollectiveEpilogueBwdISA_SB_SD_Li256ELb1ELb0ELi2EEENS1_19SingleTileSchedulerILb1ELb0ELb0ELi128EEEEEEEEEvNT_6ParamsE$_ZSt3maxIiERKT_S2_S2_)
$_ZN7cutlass13device_kernelIN5flash19enable_sm80_to_sm89INS1_16FlashAttnBwdSm80INS1_25CollectiveMainloopBwdSm80ILi2ELi2EN4cute5tupleIJNS5_1CILi128EEES8_NS7_ILi64EEEEEENS_10bfloat16_tEfNS_4arch4Sm80ELb0ELb1ELb1ELb1ELb0ELb0ELb0ELb0ELi2ELi4ELi4ELi4ELb0EEENS1_21CollectiveEpilogueBwdISA_SB_SD_Li256ELb1ELb0ELi2EEENS1_19SingleTileSchedulerILb1ELb0ELb0ELi128EEEEEEEEEvNT_6ParamsE$_ZSt3maxIiERKT_S2_S2_:
        /* <DEDUP_REMOVED lines=8> */
[----:B------:R-:W-:Y:S08]  /*c730*/  RET.REL.NODEC R10 `(_ZN7cutlass13device_kernelIN5flash19enable_sm80_to_sm89INS1_16FlashAttnBwdSm80INS1_25CollectiveMainloopBwdSm80ILi2ELi2EN4cute5tupleIJNS5_1CILi128EEES8_NS7_ILi64EEEEEENS_10bfloat16_tEfNS_4arch4Sm80ELb0ELb1ELb1ELb1ELb0ELb0ELb0ELb0ELi2ELi4ELi4ELi4ELb0EEENS1_21CollectiveEpilogueBwdISA_SB_SD_Li256ELb1ELb0ELi2EEENS1_19SingleTileSchedulerILb1ELb0ELb0ELi128EEEEEEEEEvNT_6ParamsE) ;  /* 0xffff38c00a007950 */ /* 0x000ff00003c3ffff */
        .type           $_ZN7cutlass13device_kernelIN5flash19enable_sm80_to_sm89INS1_16FlashAttnBwdSm80INS1_25CollectiveMainloopBwdSm80ILi2ELi2EN4cute5tupleIJNS5_1CILi128EEES8_NS7_ILi64EEEEEENS_10bfloat16_tEfNS_4arch4Sm80ELb0ELb1ELb1ELb1ELb0ELb0ELb0ELb0ELi2ELi4ELi4ELi4ELb0EEENS1_21CollectiveEpilogueBwdISA_SB_SD_Li256ELb1ELb0ELi2EEENS1_19SingleTileSchedulerILb1ELb0ELb0ELi128EEEEEEEEEvNT_6ParamsE$_ZSt3minIiERKT_S2_S2_,@function
        .size           $_ZN7cutlass13device_kernelIN5flash19enable_sm80_to_sm89INS1_16FlashAttnBwdSm80INS1_25CollectiveMainloopBwdSm80ILi2ELi2EN4cute5tupleIJNS5_1CILi128EEES8_NS7_ILi64EEEEEENS_10bfloat16_tEfNS_4arch4Sm80ELb0ELb1ELb1ELb1ELb0ELb0ELb0ELb0ELi2ELi4ELi4ELi4ELb0EEENS1_21CollectiveEpilogueBwdISA_SB_SD_Li256ELb1ELb0ELi2EEENS1_19SingleTileSchedulerILb1ELb0ELb0ELi128EEEEEEEEEvNT_6ParamsE$_ZSt3minIiERKT_S2_S2_,($_ZN7cutlass13device_kernelIN5flash19enable_sm80_to_sm89INS1_16FlashAttnBwdSm80INS1_25CollectiveMainloopBwdSm80ILi2ELi2EN4cute5tupleIJNS5_1CILi128EEES8_NS7_ILi64EEEEEENS_10bfloat16_tEfNS_4arch4Sm80ELb0ELb1ELb1ELb1ELb0ELb0ELb0ELb0ELi2ELi4ELi4ELi4ELb0EEENS1_21CollectiveEpilogueBwdISA_SB_SD_Li256ELb1ELb0ELi2EEENS1_19SingleTileSchedulerILb1ELb0ELb0ELi128EEEEEEEEEvNT_6ParamsE$_ZZN4cute12filter_tupleINS_5tupleIJNS1_IJNS_10UnderscoreENS_1CILi0EEEEEENS1_IJS4_S2_EEEEEENS1_IJNS1_IJNS1_IJNS3_ILi1EEES4_EEES4_EEENS1_IJNS1_IJS4_S4_EEEiEEEEEEZNS_5sliceIS7_SD_EEDaRKT_RKT0_EUlRKT_RKT0_E_EEDaSH_SK_OT1_ENKUlDpSN_E_clIJNS1_IJS9_EEENS1_IJiEEEEEEDaSU_ - $_ZN7cutlass13device_kernelIN5flash19enable_sm80_to_sm89INS1_16FlashAttnBwdSm80INS1_25CollectiveMainloopBwdSm80ILi2ELi2EN4cute5tupleIJNS5_1CILi128EEES8_NS7_ILi64EEEEEENS_10bfloat16_tEfNS_4arch4Sm80ELb0ELb1ELb1ELb1ELb0ELb0ELb0ELb0ELi2ELi4ELi4ELi4ELb0EEENS1_21CollectiveEpilogueBwdISA_SB_SD_Li256ELb1ELb0ELi2EEENS1_19SingleTileSchedulerILb1ELb0ELb0ELi128EEEEEEEEEvNT_6ParamsE$_ZSt3minIiERKT_S2_S2_)
$_ZN7cutlass13device_kernelIN5flash19enable_sm80_to_sm89INS1_16FlashAttnBwdSm80INS1_25CollectiveMainloopBwdSm80ILi2ELi2EN4cute5tupleIJNS5_1CILi128EEES8_NS7_ILi64EEEEEENS_10bfloat16_tEfNS_4arch4Sm80ELb0ELb1ELb1ELb1ELb0ELb0ELb0ELb0ELi2ELi4ELi4ELi4ELb0EEENS1_21CollectiveEpilogueBwdISA_SB_SD_Li256ELb1ELb0ELi2EEENS1_19SingleTileSchedulerILb1ELb0ELb0ELi128EEEEEEEEEvNT_6ParamsE$_ZSt3minIiERKT_S2_S2_:
        /* <DEDUP_REMOVED lines=9> */
        .type           $_ZN7cutlass13device_kernelIN5flash19enable_sm80_to_sm89INS1_16FlashAttnBwdSm80INS1_25CollectiveMainloopBwdSm80ILi2ELi2EN4cute5tupleIJNS5_1CILi128EEES8_NS7_ILi64EEEEEENS_10bfloat16_tEfNS_4arch4Sm80ELb0ELb1ELb1ELb1ELb0ELb0ELb0ELb0ELi2ELi4ELi4ELi4ELb0EEENS1_21CollectiveEpilogueBwdISA_SB_SD_Li256ELb1ELb0ELi2EEENS1_19SingleTileSchedulerILb1ELb0ELb0ELi128EEEEEEEEEvNT_6ParamsE$_ZZN4cute12filter_tupleINS_5tupleIJNS1_IJNS_10UnderscoreENS_1CILi0EEEEEENS1_IJS4_S2_EEEEEENS1_IJNS1_IJNS1_IJNS3_ILi1EEES4_EEES4_EEENS1_IJNS1_IJS4_S4_EEEiEEEEEEZNS_5sliceIS7_SD_EEDaRKT_RKT0_EUlRKT_RKT0_E_EEDaSH_SK_OT1_ENKUlDpSN_E_clIJNS1_IJS9_EEENS1_IJiEEEEEEDaSU_,@function
        .size           $_ZN7cutlass13device_kernelIN5flash19enable_sm80_to_sm89INS1_16FlashAttnBwdSm80INS1_25CollectiveMainloopBwdSm80ILi2ELi2EN4cute5tupleIJNS5_1CILi128EEES8_NS7_ILi64EEEEEENS_10bfloat16_tEfNS_4arch4Sm80ELb0ELb1ELb1ELb1ELb0ELb0ELb0ELb0ELi2ELi4ELi4ELi4ELb0EEENS1_21CollectiveEpilogueBwdISA_SB_SD_Li256ELb1ELb0ELi2EEENS1_19SingleTileSchedulerILb1ELb0ELb0ELi128EEEEEEEEEvNT_6ParamsE$_ZZN4cute12filter_tupleINS_5tupleIJNS1_IJNS_10UnderscoreENS_1CILi0EEEEEENS1_IJS4_S2_EEEEEENS1_IJNS1_IJNS1_IJNS3_ILi1EEES4_EEES4_EEENS1_IJNS1_IJS4_S4_EEEiEEEEEEZNS_5sliceIS7_SD_EEDaRKT_RKT0_EUlRKT_RKT0_E_EEDaSH_SK_OT1_ENKUlDpSN_E_clIJNS1_IJS9_EEENS1_IJiEEEEEEDaSU_,($_ZN7cutlass13device_kernelIN5flash19enable_sm80_to_sm89INS1_16FlashAttnBwdSm80INS1_25CollectiveMainloopBwdSm80ILi2ELi2EN4cute5tupleIJNS5_1CILi128EEES8_NS7_ILi64EEEEEENS_10bfloat16_tEfNS_4arch4Sm80ELb0ELb1ELb1ELb1ELb0ELb0ELb0ELb0ELi2ELi4ELi4ELi4ELb0EEENS1_21CollectiveEpilogueBwdISA_SB_SD_Li256ELb1ELb0ELi2EEENS1_19SingleTileSchedulerILb1ELb0ELb0ELi128EEEEEEEEEvNT_6ParamsE$_ZZN4cute12filter_tupleINS_5tupleIJNS1_IJNS_1CILi0EEENS1_IJNS2_ILi1EEENS2_ILi512EEEiEEEEEENS2_ILi4096EEENS1_IJiNS2_ILi8192EEEEEEEEEZNS_7flattenISB_EEDaRKT_EUlRKT_E_EEDaSF_OT0_ENKUlDpSI_E_clIJNS1_IJS3_S4_S5_iEEENS1_IJS8_EEESA_EEEDaSM_ - $_ZN7cutlass13device_kernelIN5flash19enable_sm80_to_sm89INS1_16FlashAttnBwdSm80INS1_25CollectiveMainloopBwdSm80ILi2ELi2EN4cute5tupleIJNS5_1CILi128EEES8_NS7_ILi64EEEEEENS_10bfloat16_tEfNS_4arch4Sm80ELb0ELb1ELb1ELb1ELb0ELb0ELb0ELb0ELi2ELi4ELi4ELi4ELb0EEENS1_21CollectiveEpilogueBwdISA_SB_SD_Li256ELb1ELb0ELi2EEENS1_19SingleTileSchedulerILb1ELb0ELb0ELi128EEEEEEEEEvNT_6ParamsE$_ZZN4cute12filter_tupleINS_5tupleIJNS1_IJNS_10UnderscoreENS_1CILi0EEEEEENS1_IJS4_S2_EEEEEENS1_IJNS1_IJNS1_IJNS3_ILi1EEES4_EEES4_EEENS1_IJNS1_IJS4_S4_EEEiEEEEEEZNS_5sliceIS7_SD_EEDaRKT_RKT0_EUlRKT_RKT0_E_EEDaSH_SK_OT1_ENKUlDpSN_E_clIJNS1_IJS9_EEENS1_IJiEEEEEEDaSU_)
$_ZN7cutlass13device_kernelIN5flash19enable_sm80_to_sm89INS1_16FlashAttnBwdSm80INS1_25CollectiveMainloopBwdSm80ILi2ELi2EN4cute5tupleIJNS5_1CILi128EEES8_NS7_ILi64EEEEEENS_10bfloat16_tEfNS_4arch4Sm80ELb0ELb1ELb1ELb1ELb0ELb0ELb0ELb0ELi2ELi4ELi4ELi4ELb0EEENS1_21CollectiveEpilogueBwdISA_SB_SD_Li256ELb1ELb0ELi2EEENS1_19SingleTileSchedulerILb1ELb0ELb0ELi128EEEEEEEEEvNT_6ParamsE$_ZZN4cute12filter_tupleINS_5tupleIJNS1_IJNS_10UnderscoreENS_1CILi0EEEEEENS1_IJS4_S2_EEEEEENS1_IJNS1_IJNS1_IJNS3_ILi1EEES4_EEES4_EEENS1_IJNS1_IJS4_S4_EEEiEEEEEEZNS_5sliceIS7_SD_EEDaRKT_RKT0_EUlRKT_RKT0_E_EEDaSH_SK_OT1_ENKUlDpSN_E_clIJNS1_IJS9_EEENS1_IJiEEEEEEDaSU_:
[----:B------:R-:W-:Y:S02]  /*c7d0*/  IADD3 R2, R1, 0x1680, RZ ;  /* 0x0000168001027810 */ /* 0x000fe40007ffe0ff */
[----:B------:R-:W-:Y:S02]  /*c7e0*/  MOV R6, 0xc810 ;  /* 0x0000c81000067802 */ /* 0x000fe40000000f00 */
[----:B------:R-:W-:Y:S02]  /*c7f0*/  IADD3 R2, R2, c[0x0][0x20], RZ ;  /* 0x0000080002027a10 */ /* 0x000fe40007ffe0ff */
[----:B------:R-:W-:Y:S05]  /*c800*/  CALL.REL.NOINC `($_ZN7cutlass13device_kernelIN5flash19enable_sm80_to_sm89INS1_16FlashAttnBwdSm80INS1_25CollectiveMainloopBwdSm80ILi2ELi2EN4cute5tupleIJNS5_1CILi128EEES8_NS7_ILi64EEEEEENS_10bfloat16_tEfNS_4arch4Sm80ELb0ELb1ELb1ELb1ELb0ELb0ELb0ELb0ELi2ELi4ELi4ELi4ELb0EEENS1_21CollectiveEpilogueBwdISA_SB_SD_Li256ELb1ELb0ELi2EEENS1_19SingleTileSchedulerILb1ELb0ELb0ELi128EEEEEEEEEvNT_6ParamsE$_ZN4cute3eso3ESOILb1ELb0EJNS_5tupleIJNS_1CILi1EEENS3_ILi0EEEEEEiEEC2ERKS6_RKi) ;  /* 0xffffd49000007944 */ /* 0x000fea0003c3ffff */
[----:B-1----:R1:W5:Y:S01]  /*c810*/  LDL R3, [R1+0x1680] ;  /* 0x0016800001037983 */ /* 0x0023620000100800 */
[----:B------:R-:W-:-:S04]  /*c820*/  MOV R9, 0x0 ;  /* 0x0000000000097802 */ /* 0x000fc80000000f00 */
[----:B------:R-:W-:Y:S05]  /*c830*/  RET.REL.NODEC R8 `(_ZN7cutlass13device_kernelIN5flash19enable_sm80_to_sm89INS1_16FlashAttnBwdSm80INS1_25CollectiveMainloopBwdSm80ILi2ELi2EN4cute5tupleIJNS5_1CILi128EEES8_NS7_ILi64EEEEEENS_10bfloat16_tEfNS_4arch4Sm80ELb0ELb1ELb1ELb1ELb0ELb0ELb0ELb0ELi2ELi4ELi4ELi4ELb0EEENS1_21CollectiveEpilogueBwdISA_SB_SD_Li256ELb1ELb0ELi2EEENS1_19SingleTileSchedulerILb1ELb0ELb0ELi128EEEEEEEEEvNT_6ParamsE) ;  /* 0xffff37c008007950 */ /* 0x000fea0003c3ffff */
        .type           $_ZN7cutlass13device_kernelIN5flash19enable_sm80_to_sm89INS1_16FlashAttnBwdSm80INS1_25CollectiveMainloopBwdSm80ILi2ELi2EN4cute5tupleIJNS5_1CILi128EEES8_NS7_ILi64EEEEEENS_10bfloat16_tEfNS_4arch4Sm80ELb0ELb1ELb1ELb1ELb0ELb0ELb0ELb0ELi2ELi4ELi4ELi4ELb0EEENS1_21CollectiveEpilogueBwdISA_SB_SD_Li256ELb1ELb0ELi2EEENS1_19SingleTileSchedulerILb1ELb0ELb0ELi128EEEEEEEEEvNT_6ParamsE$_ZZN4cute12filter_tupleINS_5tupleIJNS1_IJNS_1CILi0EEENS1_IJNS2_ILi1EEENS2_ILi512EEEiEEEEEENS2_ILi4096EEENS1_IJiNS2_ILi8192EEEEEEEEEZNS_7flattenISB_EEDaRKT_EUlRKT_E_EEDaSF_OT0_ENKUlDpSI_E_clIJNS1_IJS3_S4_S5_iEEENS1_IJS8_EEESA_EEEDaSM_,@function
        .size           $_ZN7cutlass13device_kernelIN5flash19enable_sm80_to_sm89INS1_16FlashAttnBwdSm80INS1_25CollectiveMainloopBwdSm80ILi2ELi2EN4cute5tupleIJNS5_1CILi128EEES8_NS7_ILi64EEEEEENS_10bfloat16_tEfNS_4arch4Sm80ELb0ELb1ELb1ELb1ELb0ELb0ELb0ELb0ELi2ELi4ELi4ELi4ELb0EEENS1_21CollectiveEpilogueBwdISA_SB_SD_Li256ELb1ELb0ELi2EEENS1_19SingleTileSchedulerILb1ELb0ELb0ELi128EEEEEEEEEvNT_6ParamsE$_ZZN4cute12filter_tupleINS_5tupleIJNS1_IJNS_1CILi0EEENS1_IJNS2_ILi1EEENS2_ILi512EEEiEEEEEENS2_ILi4096EEENS1_IJiNS2_ILi8192EEEEEEEEEZNS_7flattenISB_EEDaRKT_EUlRKT_E_EEDaSF_OT0_ENKUlDpSI_E_clIJNS1_IJS3_S4_S5_iEEENS1_IJS8_EEESA_EEEDaSM_,($_ZN7cutlass13device_kernelIN5flash19enable_sm80_to_sm89INS1_16FlashAttnBwdSm80INS1_25CollectiveMainloopBwdSm80ILi2ELi2EN4cute5tupleIJNS5_1CILi128EEES8_NS7_ILi64EEEEEENS_10bfloat16_tEfNS_4arch4Sm80ELb0ELb1ELb1ELb1ELb0ELb0ELb0ELb0ELi2ELi4ELi4ELi4ELb0EEENS1_21CollectiveEpilogueBwdISA_SB_SD_Li256ELb1ELb0ELi2EEENS1_19SingleTileSchedulerILb1ELb0ELb0ELi128EEEEEEEEEvNT_6ParamsE$_ZZN4cute12filter_tupleINS_5tupleIJNS1_IJiNS1_IJiNS_1CILi0EEEEEEEEENS1_IJNS_10UnderscoreENS1_IJS6_S6_EEEEEEEEES9_ZNS_4diceIS9_S9_EEDaRKT_RKT0_EUlRKT_RKT0_E_EEDaSD_SG_OT1_ENKUlDpSJ_E_clIJNS1_IJiiS3_EEENS1_IJEEEEEEDaSQ_ - $_ZN7cutlass13device_kernelIN5flash19enable_sm80_to_sm89INS1_16FlashAttnBwdSm80INS1_25CollectiveMainloopBwdSm80ILi2ELi2EN4cute5tupleIJNS5_1CILi128EEES8_NS7_ILi64EEEEEENS_10bfloat16_tEfNS_4arch4Sm80ELb0ELb1ELb1ELb1ELb0ELb0ELb0ELb0ELi2ELi4ELi4ELi4ELb0EEENS1_21CollectiveEpilogueBwdISA_SB_SD_Li256ELb1ELb0ELi2EEENS1_19SingleTileSchedulerILb1ELb0ELb0ELi128EEEEEEEEEvNT_6ParamsE$_ZZN4cute12filter_tupleINS_5tupleIJNS1_IJNS_1CILi0EEENS1_IJNS2_ILi1EEENS2_ILi512EEEiEEEEEENS2_ILi4096EEENS1_IJiNS2_ILi8192EEEEEEEEEZNS_7flattenISB_EEDaRKT_EUlRKT_E_EEDaSF_OT0_ENKUlDpSI_E_clIJNS1_IJS3_S4_S5_iEEENS1_IJS8_EEESA_EEEDaSM_)
$_ZN7cutlass13device_kernelIN5flash19enable_sm80_to_sm89INS1_16FlashAttnBwdSm80INS1_25CollectiveMainloopBwdSm80ILi2ELi2EN4cute5tupleIJNS5_1CILi128EEES8_NS7_ILi64EEEEEENS_10bfloat16_tEfNS_4arch4Sm80ELb0ELb1ELb1ELb1ELb0ELb0ELb0ELb0ELi2ELi4ELi4ELi4ELb0EEENS1_21CollectiveEpilogueBwdISA_SB_SD_Li256ELb1ELb0ELi2EEENS1_19SingleTileSchedulerILb1ELb0ELb0ELi128EEEEEEEEEvNT_6ParamsE$_ZZN4cute12filter_tupleINS_5tupleIJNS1_IJNS_1CILi0EEENS1_IJNS2_ILi1EEENS2_ILi512EEEiEEEEEENS2_ILi4096EEENS1_IJiNS2_ILi8192EEEEEEEEEZNS_7flattenISB_EEDaRKT_EUlRKT_E_EEDaSF_OT0_ENKUlDpSI_E_clIJNS1_IJS3_S4_S5_iEEENS1_IJS8_EEESA_EEEDaSM_:
[----:B------:R-:W-:Y:S02]  /*c840*/  IADD3 R3, R1, 0x1380, RZ ;  /* 0x0000138001037810 */ /* 0x000fe40007ffe0ff */
[----:B------:R-:W-:Y:S02]  /*c850*/  MOV R8, 0xc880 ;  /* 0x0000c88000087802 */ /* 0x000fe40000000f00 */
[----:B------:R-:W-:Y:S02]  /*c860*/  IADD3 R3, R3, c[0x0][0x20], RZ ;  /* 0x0000080003037a10 */ /* 0x000fe40007ffe0ff */
[----:B------:R-:W-:Y:S05]  /*c870*/  CALL.REL.NOINC `($_ZN7cutlass13device_kernelIN5flash19enable_sm80_to_sm89INS1_16FlashAttnBwdSm80INS1_25CollectiveMainloopBwdSm80ILi2ELi2EN4cute5tupleIJNS5_1CILi128EEES8_NS7_ILi64EEEEEENS_10bfloat16_tEfNS_4arch4Sm80ELb0ELb1ELb1ELb1ELb0ELb0ELb0ELb0ELi2ELi4ELi4ELi4ELb0EEENS1_21CollectiveEpilogueBwdISA_SB_SD_Li256ELb1ELb0ELi2EEENS1_19SingleTileSchedulerILb1ELb0ELb0ELi128EEEEEEEEEvNT_6ParamsE$_ZN4cute3eso3ESOILb1ELb0EJNS_1CILi0EEENS2_ILi1EEENS2_ILi512EEEiNS2_ILi4096EEEiNS2_ILi8192EEEEEC2ERKS3_RKS4_RKS5_RKiRKS6_SG_RKS7_) ;  /* 0xffffc46000007944 */ /* 0x000fea0003c3ffff */
[----:B------:R-:W-:-:S04]  /*c880*/  MOV R7, 0x0 ;  /* 0x0000000000077802 */ /* 0x000fc80000000f00 */
[----:B------:R-:W-:Y:S05]  /*c890*/  RET.REL.NODEC R6 `(_ZN7cutlass13device_kernelIN5flash19enable_sm80_to_sm89INS1_16FlashAttnBwdSm80INS1_25CollectiveMainloopBwdSm80ILi2ELi2EN4cute5tupleIJNS5_1CILi128EEES8_NS7_ILi64EEEEEENS_10bfloat16_tEfNS_4arch4Sm80ELb0ELb1ELb1ELb1ELb0ELb0ELb0ELb0ELi2ELi4ELi4ELi4ELb0EEENS1_21CollectiveEpilogueBwdISA_SB_SD_Li256ELb1ELb0ELi2EEENS1_19SingleTileSchedulerILb1ELb0ELb0ELi128EEEEEEEEEvNT_6ParamsE) ;  /* 0xffff376006007950 */ /* 0x000fea0003c3ffff */
        .type           $_ZN7cutlass13device_kernelIN5flash19enable_sm80_to_sm89INS1_16FlashAttnBwdSm80INS1_25CollectiveMainloopBwdSm80ILi2ELi2EN4cute5tupleIJNS5_1CILi128EEES8_NS7_ILi64EEEEEENS_10bfloat16_tEfNS_4arch4Sm80ELb0ELb1ELb1ELb1ELb0ELb0ELb0ELb0ELi2ELi4ELi4ELi4ELb0EEENS1_21CollectiveEpilogueBwdISA_SB_SD_Li256ELb1ELb0ELi2EEENS1_19SingleTileSchedulerILb1ELb0ELb0ELi128EEEEEEEEEvNT_6ParamsE$_ZZN4cute12filter_tupleINS_5tupleIJNS1_IJiNS1_IJiNS_1CILi0EEEEEEEEENS1_IJNS_10UnderscoreENS1_IJS6_S6_EEEEEEEEES9_ZNS_4diceIS9_S9_EEDaRKT_RKT0_EUlRKT_RKT0_E_EEDaSD_SG_OT1_ENKUlDpSJ_E_clIJNS1_IJiiS3_EEENS1_IJEEEEEEDaSQ_,@function
        .size           $_ZN7cutlass13device_kernelIN5flash19enable_sm80_to_sm89INS1_16FlashAttnBwdSm80INS1_25CollectiveMainloopBwdSm80ILi2ELi2EN4cute5tupleIJNS5_1CILi128EEES8_NS7_ILi64EEEEEENS_10bfloat16_tEfNS_4arch4Sm80ELb0ELb1ELb1ELb1ELb0ELb0ELb0ELb0ELi2ELi4ELi4ELi4ELb0EEENS1_21CollectiveEpilogueBwdISA_SB_SD_Li256ELb1ELb0ELi2EEENS1_19SingleTileSchedulerILb1ELb0ELb0ELi128EEEEEEEEEvNT_6ParamsE$_ZZN4cute12filter_tupleINS_5tupleIJNS1_IJiNS1_IJiNS_1CILi0EEEEEEEEENS1_IJNS_10UnderscoreENS1_IJS6_S6_EEEEEEEEES9_ZNS_4diceIS9_S9_EEDaRKT_RKT0_EUlRKT_RKT0_E_EEDaSD_SG_OT1_ENKUlDpSJ_E_clIJNS1_IJiiS3_EEENS1_IJEEEEEEDaSQ_,($_ZN7cutlass13device_kernelIN5flash19enable_sm80_to_sm89INS1_16FlashAttnBwdSm80INS1_25CollectiveMainloopBwdSm80ILi2ELi2EN4cute5tupleIJNS5_1CILi128EEES8_NS7_ILi64EEEEEENS_10bfloat16_tEfNS_4arch4Sm80ELb0ELb1ELb1ELb1ELb0ELb0ELb0ELb0ELi2ELi4ELi4ELi4ELb0EEENS1_21CollectiveEpilogueBwdISA_SB_SD_Li256ELb1ELb0ELi2EEENS1_19SingleTileSchedulerILb1ELb0ELb0ELi128EEEEEEEEEvNT_6ParamsE$_ZZN4cute12filter_tupleINS_5tupleIJNS1_IJiiEEENS_1CILi1024EEEEEEZNS_16flatten_to_tupleIS5_EEDaRKT_EUlRKT_E_EEDaS9_OT0_ENKUlDpSC_E_clIJS2_NS1_IJS4_EEEEEEDaSG_ - $_ZN7cutlass13device_kernelIN5flash19enable_sm80_to_sm89INS1_16FlashAttnBwdSm80INS1_25CollectiveMainloopBwdSm80ILi2ELi2EN4cute5tupleIJNS5_1CILi128EEES8_NS7_ILi64EEEEEENS_10bfloat16_tEfNS_4arch4Sm80ELb0ELb1ELb1ELb1ELb0ELb0ELb0ELb0ELi2ELi4ELi4ELi4ELb0EEENS1_21CollectiveEpilogueBwdISA_SB_SD_Li256ELb1ELb0ELi2EEENS1_19SingleTileSchedulerILb1ELb0ELb0ELi128EEEEEEEEEvNT_6ParamsE$_ZZN4cute12filter_tupleINS_5tupleIJNS1_IJiNS1_IJiNS_1CILi0EEEEEEEEENS1_IJNS_10UnderscoreENS1_IJS6_S6_EEEEEEEEES9_ZNS_4diceIS9_S9_EEDaRKT_RKT0_EUlRKT_RKT0_E_EEDaSD_SG_OT1_ENKUlDpSJ_E_clIJNS1_IJiiS3_EEENS1_IJEEEEEEDaSQ_)
$_ZN7cutlass13device_kernelIN5flash19enable_sm80_to_sm89INS1_16FlashAttnBwdSm80INS1_25CollectiveMainloopBwdSm80ILi2ELi2EN4cute5tupleIJNS5_1CILi128EEES8_NS7_ILi64EEEEEENS_10bfloat16_tEfNS_4arch4Sm80ELb0ELb1ELb1ELb1ELb0ELb0ELb0ELb0ELi2ELi4ELi4ELi4ELb0EEENS1_21CollectiveEpilogueBwdISA_SB_SD_Li256ELb1ELb0ELi2EEENS1_19SingleTileSchedulerILb1ELb0ELb0ELi128EEEEEEEEEvNT_6ParamsE$_ZZN4cute12filter_tupleINS_5tupleIJNS1_IJiNS1_IJiNS_1CILi0EEEEEEEEENS1_IJNS_10UnderscoreENS1_IJS6_S6_EEEEEEEEES9_ZNS_4diceIS9_S9_EEDaRKT_RKT0_EUlRKT_RKT0_E_EEDaSD_SG_OT1_ENKUlDpSJ_E_clIJNS1_IJiiS3_EEENS1_IJEEEEEEDaSQ_:
[----:B------:R-:W-:-:S06]  /*c8a0*/  IADD3 R7, R4, -c[0x0][0x20], RZ ;  /* 0x8000080004077a10 */ /* 0x000fcc0007ffe0ff */
[----:B------:R-:W5:Y:S01]  /*c8b0*/  LDL R7, [R7] ;  /* 0x0000000007077983 */ /* 0x000f620000100800 */
[----:B------:R-:W-:Y:S02]  /*c8c0*/  IADD3 R6, R1, 0x1680, RZ ;  /* 0x0000168001067810 */ /* 0x000fe40007ffe0ff */
[----:B------:R-:W-:Y:S02]  /*c8d0*/  IADD3 R5, R4, 0x4, RZ ;  /* 0x0000000404057810 */ /* 0x000fe40007ffe0ff */
[----:B------:R-:W-:Y:S02]  /*c8e0*/  IADD3 R6, R6, c[0x0][0x20], RZ ;  /* 0x0000080006067a10 */ /* 0x000fe40007ffe0ff */
[----:B------:R-:W-:Y:S02]  /*c8f0*/  MOV R10, 0xc910 ;  /* 0x0000c910000a7802 */ /* 0x000fe40000000f00 */
[----:B-----5:R-:W-:Y:S05]  /*c900*/  CALL.REL.NOINC `($_ZN7cutlass13device_kernelIN5flash19enable_sm80_to_sm89INS1_16FlashAttnBwdSm80INS1_25CollectiveMainloopBwdSm80ILi2ELi2EN4cute5tupleIJNS5_1CILi128EEES8_NS7_ILi64EEEEEENS_10bfloat16_tEfNS_4arch4Sm80ELb0ELb1ELb1ELb1ELb0ELb0ELb0ELb0ELi2ELi4ELi4ELi4ELb0EEENS1_21CollectiveEpilogueBwdISA_SB_SD_Li256ELb1ELb0ELi2EEENS1_19SingleTileSchedulerILb1ELb0ELb0ELi128EEEEEEEEEvNT_6ParamsE$_ZN4cute3eso3ESOILb0ELb0EJiiNS_1CILi0EEEEEC2ERKiS6_RKS3_) ;  /* 0xffffb77000007944 */ /* 0x020fea0003c3ffff */
[----:B------:R2:W5:Y:S01]  /*c910*/  LDL.64 R4, [R1+0x1680] ;  /* 0x0016800001047983 */ /* 0x0005620000100a00 */
[----:B------:R-:W-:-:S04]  /*c920*/  MOV R9, 0x0 ;  /* 0x0000000000097802 */ /* 0x000fc80000000f00 */
[----:B------:R-:W-:Y:S05]  /*c930*/  RET.REL.NODEC R8 `(_ZN7cutlass13device_kernelIN5flash19enable_sm80_to_sm89INS1_16FlashAttnBwdSm80INS1_25CollectiveMainloopBwdSm80ILi2ELi2EN4cute5tupleIJNS5_1CILi128EEES8_NS7_ILi64EEEEEENS_10bfloat16_tEfNS_4arch4Sm80ELb0ELb1ELb1ELb1ELb0ELb0ELb0ELb0ELi2ELi4ELi4ELi4ELb0EEENS1_21CollectiveEpilogueBwdISA_SB_SD_Li256ELb1ELb0ELi2EEENS1_19SingleTileSchedulerILb1ELb0ELb0ELi128EEEEEEEEEvNT_6ParamsE) ;  /* 0xffff36c008007950 */ /* 0x000fea0003c3ffff */
        .type           $_ZN7cutlass13device_kernelIN5flash19enable_sm80_to_sm89INS1_16FlashAttnBwdSm80INS1_25CollectiveMainloopBwdSm80ILi2ELi2EN4cute5tupleIJNS5_1CILi128EEES8_NS7_ILi64EEEEEENS_10bfloat16_tEfNS_4arch4Sm80ELb0ELb1ELb1ELb1ELb0ELb0ELb0ELb0ELi2ELi4ELi4ELi4ELb0EEENS1_21CollectiveEpilogueBwdISA_SB_SD_Li256ELb1ELb0ELi2EEENS1_19SingleTileSchedulerILb1ELb0ELb0ELi128EEEEEEEEEvNT_6ParamsE$_ZZN4cute12filter_tupleINS_5tupleIJNS1_IJiiEEENS_1CILi1024EEEEEEZNS_16flatten_to_tupleIS5_EEDaRKT_EUlRKT_E_EEDaS9_OT0_ENKUlDpSC_E_clIJS2_NS1_IJS4_EEEEEEDaSG_,@function
        .size           $_ZN7cutlass13device_kernelIN5flash19enable_sm80_to_sm89INS1_16FlashAttnBwdSm80INS1_25CollectiveMainloopBwdSm80ILi2ELi2EN4cute5tupleIJNS5_1CILi128EEES8_NS7_ILi64EEEEEENS_10bfloat16_tEfNS_4arch4Sm80ELb0ELb1ELb1ELb1ELb0ELb0ELb0ELb0ELi2ELi4ELi4ELi4ELb0EEENS1_21CollectiveEpilogueBwdISA_SB_SD_Li256ELb1ELb0ELi2EEENS1_19SingleTileSchedulerILb1ELb0ELb0ELi128EEEEEEEEEvNT_6ParamsE$_ZZN4cute12filter_tupleINS_5tupleIJNS1_IJiiEEENS_1CILi1024EEEEEEZNS_16flatten_to_tupleIS5_EEDaRKT_EUlRKT_E_EEDaS9_OT0_ENKUlDpSC_E_clIJS2_NS1_IJS4_EEEEEEDaSG_,($_ZN7cutlass13device_kernelIN5flash19enable_sm80_to_sm89INS1_16FlashAttnBwdSm80INS1_25CollectiveMainloopBwdSm80ILi2ELi2EN4cute5tupleIJNS5_1CILi128EEES8_NS7_ILi64EEEEEENS_10bfloat16_tEfNS_4arch4Sm80ELb0ELb1ELb1ELb1ELb0ELb0ELb0ELb0ELi2ELi4ELi4ELi4ELb0EEENS1_21CollectiveEpilogueBwdISA_SB_SD_Li256ELb1ELb0ELi2EEENS1_19SingleTileSchedulerILb1ELb0ELb0ELi128EEEEEEEEEvNT_6ParamsE$_ZZN4cute12filter_tupleINS_5tupleIJNS1_IJiiEEENS_1CILi8192EEEEEEZNS_16flatten_to_tupleIS5_EEDaRKT_EUlRKT_E_EEDaS9_OT0_ENKUlDpSC_E_clIJS2_NS1_IJS4_EEEEEEDaSG_ - $_ZN7cutlass13device_kernelIN5flash19enable_sm80_to_sm89INS1_16FlashAttnBwdSm80INS1_25CollectiveMainloopBwdSm80ILi2ELi2EN4cute5tupleIJNS5_1CILi128EEES8_NS7_ILi64EEEEEENS_10bfloat16_tEfNS_4arch4Sm80ELb0ELb1ELb1ELb1ELb0ELb0ELb0ELb0ELi2ELi4ELi4ELi4ELb0EEENS1_21CollectiveEpilogueBwdISA_SB_SD_Li256ELb1ELb0ELi2EEENS1_19SingleTileSchedulerILb1ELb0ELb0ELi128EEEEEEEEEvNT_6ParamsE$_ZZN4cute12filter_tupleINS_5tupleIJNS1_IJiiEEENS_1CILi1024EEEEEEZNS_16flatten_to_tupleIS5_EEDaRKT_EUlRKT_E_EEDaS9_OT0_ENKUlDpSC_E_clIJS2_NS1_IJS4_EEEEEEDaSG_)
$_ZN7cutlass13device_kernelIN5flash19enable_sm80_to_sm89INS1_16FlashAttnBwdSm80INS1_25CollectiveMainloopBwdSm80ILi2ELi2EN4cute5tupleIJNS5_1CILi128EEES8_NS7_ILi64EEEEEENS_10bfloat16_tEfNS_4arch4Sm80ELb0ELb1ELb1ELb1ELb0ELb0ELb0ELb0ELi2ELi4ELi4ELi4ELb0EEENS1_21CollectiveEpilogueBwdISA_SB_SD_Li256ELb1ELb0ELi2EEENS1_19SingleTileSchedulerILb1ELb0ELb0ELi128EEEEEEEEEvNT_6ParamsE$_ZZN4cute12filter_tupleINS_5tupleIJNS1_IJiiEEENS_1CILi1024EEEEEEZNS_16flatten_to_tupleIS5_EEDaRKT_EUlRKT_E_EEDaS9_OT0_ENKUlDpSC_E_clIJS2_NS1_IJS4_EEEEEEDaSG_:
[----:B------:R-:W-:-:S06]  /*c940*/  IADD3 R8, R63, -c[0x0][0x20], RZ ;  /* 0x800008003f087a10 */ /* 0x000fcc0007ffe0ff */
[----:B------:R-:W5:Y:S01]  /*c950*/  LDL R8, [R8] ;  /* 0x0000000008087983 */ /* 0x000f620000100800 */
[----:B------:R-:W-:Y:S02]  /*c960*/  IADD3 R3, R1, 0x1680, RZ ;  /* 0x0000168001037810 */ /* 0x000fe40007ffe0ff */
[----:B------:R-:W-:Y:S02]  /*c970*/  IADD3 R2, R63, 0x4, RZ ;  /* 0x000000043f027810 */ /* 0x000fe40007ffe0ff */
[----:B------:R-:W-:Y:S02]  /*c980*/  IADD3 R3, R3, c[0x0][0x20], RZ ;  /* 0x0000080003037a10 */ /* 0x000fe40007ffe0ff */
[----:B------:R-:W-:Y:S02]  /*c990*/  MOV R6, 0xc9b0 ;  /* 0x0000c9b000067802 */ /* 0x000fe40000000f00 */
[----:B-----5:R-:W-:Y:S05]  /*c9a0*/  CALL.REL.NOINC `($_ZN7cutlass13device_kernelIN5flash19enable_sm80_to_sm89INS1_16FlashAttnBwdSm80INS1_25CollectiveMainloopBwdSm80ILi2ELi2EN4cute5tupleIJNS5_1CILi128EEES8_NS7_ILi64EEEEEENS_10bfloat16_tEfNS_4arch4Sm80ELb0ELb1ELb1ELb1ELb0ELb0ELb0ELb0ELi2ELi4ELi4ELi4ELb0EEENS1_21CollectiveEpilogueBwdISA_SB_SD_Li256ELb1ELb0ELi2EEENS1_19SingleTileSchedulerILb1ELb0ELb0ELi128EEEEEEEEEvNT_6ParamsE$_ZN4cute3eso3ESOILb0ELb0EJiiNS_1CILi1024EEEEEC2ERKiS6_RKS3_) ;  /* 0xffffb74000007944 */ /* 0x020fea0003c3ffff */
[----:B------:R-:W-:-:S04]  /*c9b0*/  MOV R5, 0x0 ;  /* 0x0000000000057802 */ /* 0x000fc80000000f00 */
[----:B------:R-:W-:Y:S05]  /*c9c0*/  RET.REL.NODEC R4 `(_ZN7cutlass13device_kernelIN5flash19enable_sm80_to_sm89INS1_16FlashAttnBwdSm80INS1_25CollectiveMainloopBwdSm80ILi2ELi2EN4cute5tupleIJNS5_1CILi128EEES8_NS7_ILi64EEEEEENS_10bfloat16_tEfNS_4arch4Sm80ELb0ELb1ELb1ELb1ELb0ELb0ELb0ELb0ELi2ELi4ELi4ELi4ELb0EEENS1_21CollectiveEpilogueBwdISA_SB_SD_Li256ELb1ELb0ELi2EEENS1_19SingleTileSchedulerILb1ELb0ELb0ELi128EEEEEEEEEvNT_6ParamsE) ;  /* 0xffff363004007950 */ /* 0x000fea0003c3ffff */
        .type           $_ZN7cutlass13device_kernelIN5flash19enable_sm80_to_sm89INS1_16FlashAttnBwdSm80INS1_25CollectiveMainloopBwdSm80ILi2ELi2EN4cute5tupleIJNS5_1CILi128EEES8_NS7_ILi64EEEEEENS_10bfloat16_tEfNS_4arch4Sm80ELb0ELb1ELb1ELb1ELb0ELb0ELb0ELb0ELi2ELi4ELi4ELi4ELb0EEENS1_21CollectiveEpilogueBwdISA_SB_SD_Li256ELb1ELb0ELi2EEENS1_19SingleTileSchedulerILb1ELb0ELb0ELi128EEEEEEEEEvNT_6ParamsE$_ZZN4cute12filter_tupleINS_5tupleIJNS1_IJiiEEENS_1CILi8192EEEEEEZNS_16flatten_to_tupleIS5_EEDaRKT_EUlRKT_E_EEDaS9_OT0_ENKUlDpSC_E_clIJS2_NS1_IJS4_EEEEEEDaSG_,@function
        .size           $_ZN7cutlass13device_kernelIN5flash19enable_sm80_to_sm89INS1_16FlashAttnBwdSm80INS1_25CollectiveMainloopBwdSm80ILi2ELi2EN4cute5tupleIJNS5_1CILi128EEES8_NS7_ILi64EEEEEENS_10bfloat16_tEfNS_4arch4Sm80ELb0ELb1ELb1ELb1ELb0ELb0ELb0ELb0ELi2ELi4ELi4ELi4ELb0EEENS1_21CollectiveEpilogueBwdISA_SB_SD_Li256ELb1ELb0ELi2EEENS1_19SingleTileSchedulerILb1ELb0ELb0ELi128EEEEEEEEEvNT_6ParamsE$_ZZN4cute12filter_tupleINS_5tupleIJNS1_IJiiEEENS_1CILi8192EEEEEEZNS_16flatten_to_tupleIS5_EEDaRKT_EUlRKT_E_EEDaS9_OT0_ENKUlDpSC_E_clIJS2_NS1_IJS4_EEEEEEDaSG_,($_ZN7cutlass13device_kernelIN5flash19enable_sm80_to_sm89INS1_16FlashAttnBwdSm80INS1_25CollectiveMainloopBwdSm80ILi2ELi2EN4cute5tupleIJNS5_1CILi128EEES8_NS7_ILi64EEEEEENS_10bfloat16_tEfNS_4arch4Sm80ELb0ELb1ELb1ELb1ELb0ELb0ELb0ELb0ELi2ELi4ELi4ELi4ELb0EEENS1_21CollectiveEpilogueBwdISA_SB_SD_Li256ELb1ELb0ELi2EEENS1_19SingleTileSchedulerILb1ELb0ELb0ELi128EEEEEEEEEvNT_6ParamsE$_ZZN4cute12filter_tupleINS_5tupleIJNS_10UnderscoreES2_NS_1CILi0EEEEEENS1_IJNS1_IJNS3_ILi1EEES4_EEEiNS3_ILi1024EEEEEEZNS_5sliceIS5_S9_EEDaRKT_RKT0_EUlRKT_RKT0_E_EEDaSD_SG_OT1_ENKUlDpSJ_E_clIJNS1_IJS7_EEENS1_IJiEEENS1_IJEEEEEEDaSQ_ - $_ZN7cutlass13device_kernelIN5flash19enable_sm80_to_sm89INS1_16FlashAttnBwdSm80INS1_25CollectiveMainloopBwdSm80ILi2ELi2EN4cute5tupleIJNS5_1CILi128EEES8_NS7_ILi64EEEEEENS_10bfloat16_tEfNS_4arch4Sm80ELb0ELb1ELb1ELb1ELb0ELb0ELb0ELb0ELi2ELi4ELi4ELi4ELb0EEENS1_21CollectiveEpilogueBwdISA_SB_SD_Li256ELb1ELb0ELi2EEENS1_19SingleTileSchedulerILb1ELb0ELb0ELi128EEEEEEEEEvNT_6ParamsE$_ZZN4cute12filter_tupleINS_5tupleIJNS1_IJiiEEENS_1CILi8192EEEEEEZNS_16flatten_to_tupleIS5_EEDaRKT_EUlRKT_E_EEDaS9_OT0_ENKUlDpSC_E_clIJS2_NS1_IJS4_EEEEEEDaSG_)
$_ZN7cutlass13device_kernelIN5flash19enable_sm80_to_sm89INS1_16FlashAttnBwdSm80INS1_25CollectiveMainloopBwdSm80ILi2ELi2EN4cute5tupleIJNS5_1CILi128EEES8_NS7_ILi64EEEEEENS_10bfloat16_tEfNS_4arch4Sm80ELb0ELb1ELb1ELb1ELb0ELb0ELb0ELb0ELi2ELi4ELi4ELi4ELb0EEENS1_21CollectiveEpilogueBwdISA_SB_SD_Li256ELb1ELb0ELi2EEENS1_19SingleTileSchedulerILb1ELb0ELb0ELi128EEEEEEEEEvNT_6ParamsE$_ZZN4cute12filter_tupleINS_5tupleIJNS1_IJiiEEENS_1CILi8192EEEEEEZNS_16flatten_to_tupleIS5_EEDaRKT_EUlRKT_E_EEDaS9_OT0_ENKUlDpSC_E_clIJS2_NS1_IJS4_EEEEEEDaSG_:
[----:B------:R-:W-:-:S06]  /*c9d0*/  IADD3 R10, R5, -c[0x0][0x20], RZ ;  /* 0x80000800050a7a10 */ /* 0x000fcc0007ffe0ff */
[----:B------:R-:W5:Y:S01]  /*c9e0*/  LDL R10, [R10] ;  /* 0x000000000a0a7983 */ /* 0x000f620000100800 */
[----:B------:R-:W-:Y:S02]  /*c9f0*/  IADD3 R3, R1, 0x1688, RZ ;  /* 0x0000168801037810 */ /* 0x000fe40007ffe0ff */
[----:B------:R-:W-:Y:S02]  /*ca00*/  IADD3 R2, R5, 0x4, RZ ;  /* 0x0000000405027810 */ /* 0x000fe40007ffe0ff */
[----:B------:R-:W-:Y:S02]  /*ca10*/  IADD3 R3, R3, c[0x0][0x20], RZ ;  /* 0x0000080003037a10 */ /* 0x000fe40007ffe0ff */
[----:B------:R-:W-:Y:S02]  /*ca20*/  MOV R8, 0xca40 ;  /* 0x0000ca4000087802 */ /* 0x000fe40000000f00 */
[----:B-----5:R-:W-:Y:S05]  /*ca30*/  CALL.REL.NOINC `($_ZN7cutlass13device_kernelIN5flash19enable_sm80_to_sm89INS1_16FlashAttnBwdSm80INS1_25CollectiveMainloopBwdSm80ILi2ELi2EN4cute5tupleIJNS5_1CILi128EEES8_NS7_ILi64EEEEEENS_10bfloat16_tEfNS_4arch4Sm80ELb0ELb1ELb1ELb1ELb0ELb0ELb0ELb0ELi2ELi4ELi4ELi4ELb0EEENS1_21CollectiveEpilogueBwdISA_SB_SD_Li256ELb1ELb0ELi2EEENS1_19SingleTileSchedulerILb1ELb0ELb0ELi128EEEEEEEEEvNT_6ParamsE$_ZN4cute3eso3ESOILb0ELb0EJiiNS_1CILi8192EEEEEC2ERKiS6_RKS3_) ;  /* 0xffffb81000007944 */ /* 0x020fea0003c3ffff */
[----:B-1----:R1:W5:Y:S01]  /*ca40*/  LDL.64 R2, [R1+0x1688] ;  /* 0x0016880001027983 */ /* 0x0023620000100a00 */
[----:B------:R-:W-:-:S04]  /*ca50*/  MOV R7, 0x0 ;  /* 0x0000000000077802 */ /* 0x000fc80000000f00 */
[----:B------:R-:W-:Y:S05]  /*ca60*/  RET.REL.NODEC R6 `(_ZN7cutlass13device_kernelIN5flash19enable_sm80_to_sm89INS1_16FlashAttnBwdSm80INS1_25CollectiveMainloopBwdSm80ILi2ELi2EN4cute5tupleIJNS5_1CILi128EEES8_NS7_ILi64EEEEEENS_10bfloat16_tEfNS_4arch4Sm80ELb0ELb1ELb1ELb1ELb0ELb0ELb0ELb0ELi2ELi4ELi4ELi4ELb0EEENS1_21CollectiveEpilogueBwdISA_SB_SD_Li256ELb1ELb0ELi2EEENS1_19SingleTileSchedulerILb1ELb0ELb0ELi128EEEEEEEEEvNT_6ParamsE) ;  /* 0xffff359006007950 */ /* 0x000fea0003c3ffff */
        .type           $_ZN7cutlass13device_kernelIN5flash19enable_sm80_to_sm89INS1_16FlashAttnBwdSm80INS1_25CollectiveMainloopBwdSm80ILi2ELi2EN4cute5tupleIJNS5_1CILi128EEES8_NS7_ILi64EEEEEENS_10bfloat16_tEfNS_4arch4Sm80ELb0ELb1ELb1ELb1ELb0ELb0ELb0ELb0ELi2ELi4ELi4ELi4ELb0EEENS1_21CollectiveEpilogueBwdISA_SB_SD_Li256ELb1ELb0ELi2EEENS1_19SingleTileSchedulerILb1ELb0ELb0ELi128EEEEEEEEEvNT_6ParamsE$_ZZN4cute12filter_tupleINS_5tupleIJNS_10UnderscoreES2_NS_1CILi0EEEEEENS1_IJNS1_IJNS3_ILi1EEES4_EEEiNS3_ILi1024EEEEEEZNS_5sliceIS5_S9_EEDaRKT_RKT0_EUlRKT_RKT0_E_EEDaSD_SG_OT1_ENKUlDpSJ_E_clIJNS1_IJS7_EEENS1_IJiEEENS1_IJEEEEEEDaSQ_,@function
        .size           $_ZN7cutlass13device_kernelIN5flash19enable_sm80_to_sm89INS1_16FlashAttnBwdSm80INS1_25CollectiveMainloopBwdSm80ILi2ELi2EN4cute5tupleIJNS5_1CILi128EEES8_NS7_ILi64EEEEEENS_10bfloat16_tEfNS_4arch4Sm80ELb0ELb1ELb1ELb1ELb0ELb0ELb0ELb0ELi2ELi4ELi4ELi4ELb0EEENS1_21CollectiveEpilogueBwdISA_SB_SD_Li256ELb1ELb0ELi2EEENS1_19SingleTileSchedulerILb1ELb0ELb0ELi128EEEEEEEEEvNT_6ParamsE$_ZZN4cute12filter_tupleINS_5tupleIJNS_10UnderscoreES2_NS_1CILi0EEEEEENS1_IJNS1_IJNS3_ILi1EEES4_EEEiNS3_ILi1024EEEEEEZNS_5sliceIS5_S9_EEDaRKT_RKT0_EUlRKT_RKT0_E_EEDaSD_SG_OT1_ENKUlDpSJ_E_clIJNS1_IJS7_EEENS1_IJiEEENS1_IJEEEEEEDaSQ_,($_ZN7cutlass13device_kernelIN5flash19enable_sm80_to_sm89INS1_16FlashAttnBwdSm80INS1_25CollectiveMainloopBwdSm80ILi2ELi2EN4cute5tupleIJNS5_1CILi128EEES8_NS7_ILi64EEEEEENS_10bfloat16_tEfNS_4arch4Sm80ELb0ELb1ELb1ELb1ELb0ELb0ELb0ELb0ELi2ELi4ELi4ELi4ELb0EEENS1_21CollectiveEpilogueBwdISA_SB_SD_Li256ELb1ELb0ELi2EEENS1_19SingleTileSchedulerILb1ELb0ELb0ELi128EEEEEEEEEvNT_6ParamsE$_ZZN4cute12filter_tupleINS_5tupleIJNS_10UnderscoreES2_S2_iEEENS1_IJNS1_IJNS_1CILi1EEENS4_ILi0EEEEEENS4_ILi4096EEENS1_IJiiEEENS1_IJS6_NS4_ILi8192EEEEEEEEEZNS_5sliceIS3_SC_EEDaRKT_RKT0_EUlRKT_RKT0_E_EEDaSG_SJ_OT1_ENKUlDpSM_E_clIJNS1_IJS7_EEENS1_IJS8_EEENS1_IJS9_EEENS1_IJEEEEEEDaST_ - $_ZN7cutlass13device_kernelIN5flash19enable_sm80_to_sm89INS1_16FlashAttnBwdSm80INS1_25CollectiveMainloopBwdSm80ILi2ELi2EN4cute5tupleIJNS5_1CILi128EEES8_NS7_ILi64EEEEEENS_10bfloat16_tEfNS_4arch4Sm80ELb0ELb1ELb1ELb1ELb0ELb0ELb0ELb0ELi2ELi4ELi4ELi4ELb0EEENS1_21CollectiveEpilogueBwdISA_SB_SD_Li256ELb1ELb0ELi2EEENS1_19SingleTileSchedulerILb1ELb0ELb0ELi128EEEEEEEEEvNT_6ParamsE$_ZZN4cute12filter_tupleINS_5tupleIJNS_10UnderscoreES2_NS_1CILi0EEEEEENS1_IJNS1_IJNS3_ILi1EEES4_EEEiNS3_ILi1024EEEEEEZNS_5sliceIS5_S9_EEDaRKT_RKT0_EUlRKT_RKT0_E_EEDaSD_SG_OT1_ENKUlDpSJ_E_clIJNS1_IJS7_EEENS1_IJiEEENS1_IJEEEEEEDaSQ_)
$_ZN7cutlass13device_kernelIN5flash19enable_sm80_to_sm89INS1_16FlashAttnBwdSm80INS1_25CollectiveMainloopBwdSm80ILi2ELi2EN4cute5tupleIJNS5_1CILi128EEES8_NS7_ILi64EEEEEENS_10bfloat16_tEfNS_4arch4Sm80ELb0ELb1ELb1ELb1ELb0ELb0ELb0ELb0ELi2ELi4ELi4ELi4ELb0EEENS1_21CollectiveEpilogueBwdISA_SB_SD_Li256ELb1ELb0ELi2EEENS1_19SingleTileSchedulerILb1ELb0ELb0ELi128EEEEEEEEEvNT_6ParamsE$_ZZN4cute12filter_tupleINS_5tupleIJNS_10UnderscoreES2_NS_1CILi0EEEEEENS1_IJNS1_IJNS3_ILi1EEES4_EEEiNS3_ILi1024EEEEEEZNS_5sliceIS5_S9_EEDaRKT_RKT0_EUlRKT_RKT0_E_EEDaSD_SG_OT1_ENKUlDpSJ_E_clIJNS1_IJS7_EEENS1_IJiEEENS1_IJEEEEEEDaSQ_:
[----:B------:R-:W-:Y:S02]  /*ca70*/  IADD3 R2, R1, 0x1680, RZ ;  /* 0x0000168001027810 */ /* 0x000fe40007ffe0ff */
[----:B------:R-:W-:Y:S02]  /*ca80*/  MOV R6, 0xcab0 ;  /* 0x0000cab000067802 */ /* 0x000fe40000000f00 */
[----:B------:R-:W-:Y:S02]  /*ca90*/  IADD3 R2, R2, c[0x0][0x20], RZ ;  /* 0x0000080002027a10 */ /* 0x000fe40007ffe0ff */
[----:B------:R-:W-:Y:S05]  /*caa0*/  CALL.REL.NOINC `($_ZN7cutlass13device_kernelIN5flash19enable_sm80_to_sm89INS1_16FlashAttnBwdSm80INS1_25CollectiveMainloopBwdSm80ILi2ELi2EN4cute5tupleIJNS5_1CILi128EEES8_NS7_ILi64EEEEEENS_10bfloat16_tEfNS_4arch4Sm80ELb0ELb1ELb1ELb1ELb0ELb0ELb0ELb0ELi2ELi4ELi4ELi4ELb0EEENS1_21CollectiveEpilogueBwdISA_SB_SD_Li256ELb1ELb0ELi2EEENS1_19SingleTileSchedulerILb1ELb0ELb0ELi128EEEEEEEEEvNT_6ParamsE$_ZN4cute3eso3ESOILb1ELb0EJNS_5tupleIJNS_1CILi1EEENS3_ILi0EEEEEEiEEC2ERKS6_RKi) ;  /* 0xffffd1f000007944 */ /* 0x000fea0003c3ffff */
[----:B-1----:R1:W5:Y:S01]  /*cab0*/  LDL R3, [R1+0x1680] ;  /* 0x0016800001037983 */ /* 0x0023620000100800 */
[----:B------:R-:W-:-:S04]  /*cac0*/  MOV R5, 0x0 ;  /* 0x0000000000057802 */ /* 0x000fc80000000f00 */
[----:B------:R-:W-:Y:S05]  /*cad0*/  RET.REL.NODEC R4 `(_ZN7cutlass13device_kernelIN5flash19enable_sm80_to_sm89INS1_16FlashAttnBwdSm80INS1_25CollectiveMainloopBwdSm80ILi2ELi2EN4cute5tupleIJNS5_1CILi128EEES8_NS7_ILi64EEEEEENS_10bfloat16_tEfNS_4arch4Sm80ELb0ELb1ELb1ELb1ELb0ELb0ELb0ELb0ELi2ELi4ELi4ELi4ELb0EEENS1_21CollectiveEpilogueBwdISA_SB_SD_Li256ELb1ELb0ELi2EEENS1_19SingleTileSchedulerILb1ELb0ELb0ELi128EEEEEEEEEvNT_6ParamsE) ;  /* 0xffff352004007950 */ /* 0x000fea0003c3ffff */
        .type           $_ZN7cutlass13device_kernelIN5flash19enable_sm80_to_sm89INS1_16FlashAttnBwdSm80INS1_25CollectiveMainloopBwdSm80ILi2ELi2EN4cute5tupleIJNS5_1CILi128EEES8_NS7_ILi64EEEEEENS_10bfloat16_tEfNS_4arch4Sm80ELb0ELb1ELb1ELb1ELb0ELb0ELb0ELb0ELi2ELi4ELi4ELi4ELb0EEENS1_21CollectiveEpilogueBwdISA_SB_SD_Li256ELb1ELb0ELi2EEENS1_19SingleTileSchedulerILb1ELb0ELb0ELi128EEEEEEEEEvNT_6ParamsE$_ZZN4cute12filter_tupleINS_5tupleIJNS_10UnderscoreES2_S2_iEEENS1_IJNS1_IJNS_1CILi1EEENS4_ILi0EEEEEENS4_ILi4096EEENS1_IJiiEEENS1_IJS6_NS4_ILi8192EEEEEEEEEZNS_5sliceIS3_SC_EEDaRKT_RKT0_EUlRKT_RKT0_E_EEDaSG_SJ_OT1_ENKUlDpSM_E_clIJNS1_IJS7_EEENS1_IJS8_EEENS1_IJS9_EEENS1_IJEEEEEEDaST_,@function
        .size           $_ZN7cutlass13device_kernelIN5flash19enable_sm80_to_sm89INS1_16FlashAttnBwdSm80INS1_25CollectiveMainloopBwdSm80ILi2ELi2EN4cute5tupleIJNS5_1CILi128EEES8_NS7_ILi64EEEEEENS_10bfloat16_tEfNS_4arch4Sm80ELb0ELb1ELb1ELb1ELb0ELb0ELb0ELb0ELi2ELi4ELi4ELi4ELb0EEENS1_21CollectiveEpilogueBwdISA_SB_SD_Li256ELb1ELb0ELi2EEENS1_19SingleTileSchedulerILb1ELb0ELb0ELi128EEEEEEEEEvNT_6ParamsE$_ZZN4cute12filter_tupleINS_5tupleIJNS_10UnderscoreES2_S2_iEEENS1_IJNS1_IJNS_1CILi1EEENS4_ILi0EEEEEENS4_ILi4096EEENS1_IJiiEEENS1_IJS6_NS4_ILi8192EEEEEEEEEZNS_5sliceIS3_SC_EEDaRKT_RKT0_EUlRKT_RKT0_E_EEDaSG_SJ_OT1_ENKUlDpSM_E_clIJNS1_IJS7_EEENS1_IJS8_EEENS1_IJS9_EEENS1_IJEEEEEEDaST_,($_ZN7cutlass13device_kernelIN5flash19enable_sm80_to_sm89INS1_16FlashAttnBwdSm80INS1_25CollectiveMainloopBwdSm80ILi2ELi2EN4cute5tupleIJNS5_1CILi128EEES8_NS7_ILi64EEEEEENS_10bfloat16_tEfNS_4arch4Sm80ELb0ELb1ELb1ELb1ELb0ELb0ELb0ELb0ELi2ELi4ELi4ELi4ELb0EEENS1_21CollectiveEpilogueBwdISA_SB_SD_Li256ELb1ELb0ELi2EEENS1_19SingleTileSchedulerILb1ELb0ELb0ELi128EEEEEEEEEvNT_6ParamsE$_ZZN4cute12filter_tupleINS_5tupleIJNS_10UnderscoreES2_S2_iEEENS1_IJNS1_IJNS_1CILi1EEENS4_ILi0EEEEEEiNS4_ILi1024EEENS4_ILi8192EEEEEEZNS_5sliceIS3_SA_EEDaRKT_RKT0_EUlRKT_RKT0_E_EEDaSE_SH_OT1_ENKUlDpSK_E_clIJNS1_IJS7_EEENS1_IJiEEENS1_IJS8_EEENS1_IJEEEEEEDaSR_ - $_ZN7cutlass13device_kernelIN5flash19enable_sm80_to_sm89INS1_16FlashAttnBwdSm80INS1_25CollectiveMainloopBwdSm80ILi2ELi2EN4cute5tupleIJNS5_1CILi128EEES8_NS7_ILi64EEEEEENS_10bfloat16_tEfNS_4arch4Sm80ELb0ELb1ELb1ELb1ELb0ELb0ELb0ELb0ELi2ELi4ELi4ELi4ELb0EEENS1_21CollectiveEpilogueBwdISA_SB_SD_Li256ELb1ELb0ELi2EEENS1_19SingleTileSchedulerILb1ELb0ELb0ELi128EEEEEEEEEvNT_6ParamsE$_ZZN4cute12filter_tupleINS_5tupleIJNS_10UnderscoreES2_S2_iEEENS1_IJNS1_IJNS_1CILi1EEENS4_ILi0EEEEEENS4_ILi4096EEENS1_IJiiEEENS1_IJS6_NS4_ILi8192EEEEEEEEEZNS_5sliceIS3_SC_EEDaRKT_RKT0_EUlRKT_RKT0_E_EEDaSG_SJ_OT1_ENKUlDpSM_E_clIJNS1_IJS7_EEENS1_IJS8_EEENS1_IJS9_EEENS1_IJEEEEEEDaST_)
$_ZN7cutlass13device_kernelIN5flash19enable_sm80_to_sm89INS1_16FlashAttnBwdSm80INS1_25CollectiveMainloopBwdSm80ILi2ELi2EN4cute5tupleIJNS5_1CILi128EEES8_NS7_ILi64EEEEEENS_10bfloat16_tEfNS_4arch4Sm80ELb0ELb1ELb1ELb1ELb0ELb0ELb0ELb0ELi2ELi4ELi4ELi4ELb0EEENS1_21CollectiveEpilogueBwdISA_SB_SD_Li256ELb1ELb0ELi2EEENS1_19SingleTileSchedulerILb1ELb0ELb0ELi128EEEEEEEEEvNT_6ParamsE$_ZZN4cute12filter_tupleINS_5tupleIJNS_10UnderscoreES2_S2_iEEENS1_IJNS1_IJNS_1CILi1EEENS4_ILi0EEEEEENS4_ILi4096EEENS1_IJiiEEENS1_IJS6_NS4_ILi8192EEEEEEEEEZNS_5sliceIS3_SC_EEDaRKT_RKT0_EUlRKT_RKT0_E_EEDaSG_SJ_OT1_ENKUlDpSM_E_clIJNS1_IJS7_EEENS1_IJS8_EEENS1_IJS9_EEENS1_IJEEEEEEDaST_:
[----:B------:R-:W-:-:S05]  /*cae0*/  IADD3 R8, R5, -c[0x0][0x20], RZ ;  /* 0x8000080005087a10 */ /* 0x000fca0007ffe0ff */
[----:B------:R1:W5:Y:S04]  /*caf0*/  LDL R5, [R8] ;  /* 0x0000000008057983 */ /* 0x0003680000100800 */
[----:B------:R1:W5:Y:S01]  /*cb00*/  LDL R3, [R8+0x4] ;  /* 0x0000040008037983 */ /* 0x0003620000100800 */
[----:B------:R-:W-:Y:S02]  /*cb10*/  IADD3 R2, R1, 0x1380, RZ ;  /* 0x0000138001027810 */ /* 0x000fe40007ffe0ff */
[----:B------:R-:W-:Y:S02]  /*cb20*/  MOV R6, 0xcb50 ;  /* 0x0000cb5000067802 */ /* 0x000fe40000000f00 */
[----:B------:R-:W-:Y:S02]  /*cb30*/  IADD3 R2, R2, c[0x0][0x20], RZ ;  /* 0x0000080002027a10 */ /* 0x000fe40007ffe0ff */
[----:B-1---5:R-:W-:Y:S05]  /*cb40*/  CALL.REL.NOINC `($_ZN7cutlass13device_kernelIN5flash19enable_sm80_to_sm89INS1_16FlashAttnBwdSm80INS1_25CollectiveMainloopBwdSm80ILi2ELi2EN4cute5tupleIJNS5_1CILi128EEES8_NS7_ILi64EEEEEENS_10bfloat16_tEfNS_4arch4Sm80ELb0ELb1ELb1ELb1ELb0ELb0ELb0ELb0ELi2ELi4ELi4ELi4ELb0EEENS1_21CollectiveEpilogueBwdISA_SB_SD_Li256ELb1ELb0ELi2EEENS1_19SingleTileSchedulerILb1ELb0ELb0ELi128EEEEEEEEEvNT_6ParamsE$_ZN4cute3eso3ESOILb1ELb0EJNS_5tupleIJNS_1CILi1EEENS3_ILi0EEEEEENS3_ILi4096EEENS2_IJiiEEEEEC2ERKS6_RKS7_RKS8_) ;  /* 0xffffd0f000007944 */ /* 0x022fea0003c3ffff */
[----:B-1----:R1:W5:Y:S01]  /*cb50*/  LDL.64 R2, [R1+0x1380] ;  /* 0x0013800001027983 */ /* 0x0023620000100a00 */
[----:B------:R-:W-:-:S04]  /*cb60*/  MOV R5, 0x0 ;  /* 0x0000000000057802 */ /* 0x000fc80000000f00 */
[----:B------:R-:W-:Y:S05]  /*cb70*/  RET.REL.NODEC R4 `(_ZN7cutlass13device_kernelIN5flash19enable_sm80_to_sm89INS1_16FlashAttnBwdSm80INS1_25CollectiveMainloopBwdSm80ILi2ELi2EN4cute5tupleIJNS5_1CILi128EEES8_NS7_ILi64EEEEEENS_10bfloat16_tEfNS_4arch4Sm80ELb0ELb1ELb1ELb1ELb0ELb0ELb0ELb0ELi2ELi4ELi4ELi4ELb0EEENS1_21CollectiveEpilogueBwdISA_SB_SD_Li256ELb1ELb0ELi2EEENS1_19SingleTileSchedulerILb1ELb0ELb0ELi128EEEEEEEEEvNT_6ParamsE) ;  /* 0xffff348004007950 */ /* 0x000fea0003c3ffff */
        .type           $_ZN7cutlass13device_kernelIN5flash19enable_sm80_to_sm89INS1_16FlashAttnBwdSm80INS1_25CollectiveMainloopBwdSm80ILi2ELi2EN4cute5tupleIJNS5_1CILi128EEES8_NS7_ILi64EEEEEENS_10bfloat16_tEfNS_4arch4Sm80ELb0ELb1ELb1ELb1ELb0ELb0ELb0ELb0ELi2ELi4ELi4ELi4ELb0EEENS1_21CollectiveEpilogueBwdISA_SB_SD_Li256ELb1ELb0ELi2EEENS1_19SingleTileSchedulerILb1ELb0ELb0ELi128EEEEEEEEEvNT_6ParamsE$_ZZN4cute12filter_tupleINS_5tupleIJNS_10UnderscoreES2_S2_iEEENS1_IJNS1_IJNS_1CILi1EEENS4_ILi0EEEEEEiNS4_ILi1024EEENS4_ILi8192EEEEEEZNS_5sliceIS3_SA_EEDaRKT_RKT0_EUlRKT_RKT0_E_EEDaSE_SH_OT1_ENKUlDpSK_E_clIJNS1_IJS7_EEENS1_IJiEEENS1_IJS8_EEENS1_IJEEEEEEDaSR_,@function
        .size           $_ZN7cutlass13device_kernelIN5flash19enable_sm80_to_sm89INS1_16FlashAttnBwdSm80INS1_25CollectiveMainloopBwdSm80ILi2ELi2EN4cute5tupleIJNS5_1CILi128EEES8_NS7_ILi64EEEEEENS_10bfloat16_tEfNS_4arch4Sm80ELb0ELb1ELb1ELb1ELb0ELb0ELb0ELb0ELi2ELi4ELi4ELi4ELb0EEENS1_21CollectiveEpilogueBwdISA_SB_SD_Li256ELb1ELb0ELi2EEENS1_19SingleTileSchedulerILb1ELb0ELb0ELi128EEEEEEEEEvNT_6ParamsE$_ZZN4cute12filter_tupleINS_5tupleIJNS_10UnderscoreES2_S2_iEEENS1_IJNS1_IJNS_1CILi1EEENS4_ILi0EEEEEEiNS4_ILi1024EEENS4_ILi8192EEEEEEZNS_5sliceIS3_SA_EEDaRKT_RKT0_EUlRKT_RKT0_E_EEDaSE_SH_OT1_ENKUlDpSK_E_clIJNS1_IJS7_EEENS1_IJiEEENS1_IJS8_EEENS1_IJEEEEEEDaSR_,($_ZN7cutlass13device_kernelIN5flash19enable_sm80_to_sm89INS1_16FlashAttnBwdSm80INS1_25CollectiveMainloopBwdSm80ILi2ELi2EN4cute5tupleIJNS5_1CILi128EEES8_NS7_ILi64EEEEEENS_10bfloat16_tEfNS_4arch4Sm80ELb0ELb1ELb1ELb1ELb0ELb0ELb0ELb0ELi2ELi4ELi4ELi4ELb0EEENS1_21CollectiveEpilogueBwdISA_SB_SD_Li256ELb1ELb0ELi2EEENS1_19SingleTileSchedulerILb1ELb0ELb0ELi128EEEEEEEEEvNT_6ParamsE$_ZZN4cute12filter_tupleINS_5tupleIJNS_10UnderscoreES2_S2_iEEENS1_IJNS1_IJNS_1CILi1EEENS4_ILi0EEEEEElS6_lEEEZNS_5sliceIS3_S8_EEDaRKT_RKT0_EUlRKT_RKT0_E_EEDaSC_SF_OT1_ENKUlDpSI_E_clIJNS1_IJS7_EEENS1_IJlEEENS1_IJS6_EEENS1_IJEEEEEEDaSP_ - $_ZN7cutlass13device_kernelIN5flash19enable_sm80_to_sm89INS1_16FlashAttnBwdSm80INS1_25CollectiveMainloopBwdSm80ILi2ELi2EN4cute5tupleIJNS5_1CILi128EEES8_NS7_ILi64EEEEEENS_10bfloat16_tEfNS_4arch4Sm80ELb0ELb1ELb1ELb1ELb0ELb0ELb0ELb0ELi2ELi4ELi4ELi4ELb0EEENS1_21CollectiveEpilogueBwdISA_SB_SD_Li256ELb1ELb0ELi2EEENS1_19SingleTileSchedulerILb1ELb0ELb0ELi128EEEEEEEEEvNT_6ParamsE$_ZZN4cute12filter_tupleINS_5tupleIJNS_10UnderscoreES2_S2_iEEENS1_IJNS1_IJNS_1CILi1EEENS4_ILi0EEEEEEiNS4_ILi1024EEENS4_ILi8192EEEEEEZNS_5sliceIS3_SA_EEDaRKT_RKT0_EUlRKT_RKT0_E_EEDaSE_SH_OT1_ENKUlDpSK_E_clIJNS1_IJS7_EEENS1_IJiEEENS1_IJS8_EEENS1_IJEEEEEEDaSR_)
$_ZN7cutlass13device_kernelIN5flash19enable_sm80_to_sm89INS1_16FlashAttnBwdSm80INS1_25CollectiveMainloopBwdSm80ILi2ELi2EN4cute5tupleIJNS5_1CILi128EEES8_NS7_ILi64EEEEEENS_10bfloat16_tEfNS_4arch4Sm80ELb0ELb1ELb1ELb1ELb0ELb0ELb0ELb0ELi2ELi4ELi4ELi4ELb0EEENS1_21CollectiveEpilogueBwdISA_SB_SD_Li256ELb1ELb0ELi2EEENS1_19SingleTileSchedulerILb1ELb0ELb0ELi128EEEEEEEEEvNT_6ParamsE$_ZZN4cute12filter_tupleINS_5tupleIJNS_10UnderscoreES2_S2_iEEENS1_IJNS1_IJNS_1CILi1EEENS4_ILi0EEEEEEiNS4_ILi1024EEENS4_ILi8192EEEEEEZNS_5sliceIS3_SA_EEDaRKT_RKT0_EUlRKT_RKT0_E_EEDaSE_SH_OT1_ENKUlDpSK_E_clIJNS1_IJS7_EEENS1_IJiEEENS1_IJS8_EEENS1_IJEEEEEEDaSR_:
[----:B------:R-:W-:Y:S02]  /*cb80*/  IADD3 R2, R1, 0x1380, RZ ;  /* 0x0000138001027810 */ /* 0x000fe40007ffe0ff */
[----:B------:R-:W-:Y:S02]  /*cb90*/  MOV R6, 0xcbc0 ;  /* 0x0000cbc000067802 */ /* 0x000fe40000000f00 */
[----:B------:R-:W-:Y:S02]  /*cba0*/  IADD3 R2, R2, c[0x0][0x20], RZ ;  /* 0x0000080002027a10 */ /* 0x000fe40007ffe0ff */
[----:B------:R-:W-:Y:S05]  /*cbb0*/  CALL.REL.NOINC `($_ZN7cutlass13device_kernelIN5flash19enable_sm80_to_sm89INS1_16FlashAttnBwdSm80INS1_25CollectiveMainloopBwdSm80ILi2ELi2EN4cute5tupleIJNS5_1CILi128EEES8_NS7_ILi64EEEEEENS_10bfloat16_tEfNS_4arch4Sm80ELb0ELb1ELb1ELb1ELb0ELb0ELb0ELb0ELi2ELi4ELi4ELi4ELb0EEENS1_21CollectiveEpilogueBwdISA_SB_SD_Li256ELb1ELb0ELi2EEENS1_19SingleTileSchedulerILb1ELb0ELb0ELi128EEEEEEEEEvNT_6ParamsE$_ZN4cute3eso3ESOILb1ELb0EJNS_5tupleIJNS_1CILi1EEENS3_ILi0EEEEEEiNS3_ILi1024EEEEEC2ERKS6_RKiRKS7_) ;  /* 0xffffd12000007944 */ /* 0x000fea0003c3ffff */
[----:B-1----:R1:W5:Y:S01]  /*cbc0*/  LDL R3, [R1+0x1380] ;  /* 0x0013800001037983 */ /* 0x0023620000100800 */
[----:B------:R-:W-:Y:S02]  /*cbd0*/  MOV R6, R4 ;  /* 0x0000000400067202 */ /* 0x000fe40000000f00 */
[----:B------:R-:W-:-:S04]  /*cbe0*/  MOV R7, 0x0 ;  /* 0x0000000000077802 */ /* 0x000fc80000000f00 */
[----:B------:R-:W-:Y:S05]  /*cbf0*/  RET.REL.NODEC R6 `(_ZN7cutlass13device_kernelIN5flash19enable_sm80_to_sm89INS1_16FlashAttnBwdSm80INS1_25CollectiveMainloopBwdSm80ILi2ELi2EN4cute5tupleIJNS5_1CILi128EEES8_NS7_ILi64EEEEEENS_10bfloat16_tEfNS_4arch4Sm80ELb0ELb1ELb1ELb1ELb0ELb0ELb0ELb0ELi2ELi4ELi4ELi4ELb0EEENS1_21CollectiveEpilogueBwdISA_SB_SD_Li256ELb1ELb0ELi2EEENS1_19SingleTileSchedulerILb1ELb0ELb0ELi128EEEEEEEEEvNT_6ParamsE) ;  /* 0xffff340006007950 */ /* 0x000fea0003c3ffff */
        .type           $_ZN7cutlass13device_kernelIN5flash19enable_sm80_to_sm89INS1_16FlashAttnBwdSm80INS1_25CollectiveMainloopBwdSm80ILi2ELi2EN4cute5tupleIJNS5_1CILi128EEES8_NS7_ILi64EEEEEENS_10bfloat16_tEfNS_4arch4Sm80ELb0ELb1ELb1ELb1ELb0ELb0ELb0ELb0ELi2ELi4ELi4ELi4ELb0EEENS1_21CollectiveEpilogueBwdISA_SB_SD_Li256ELb1ELb0ELi2EEENS1_19SingleTileSchedulerILb1ELb0ELb0ELi128EEEEEEEEEvNT_6ParamsE$_ZZN4cute12filter_tupleINS_5tupleIJNS_10UnderscoreES2_S2_iEEENS1_IJNS1_IJNS_1CILi1EEENS4_ILi0EEEEEElS6_lEEEZNS_5sliceIS3_S8_EEDaRKT_RKT0_EUlRKT_RKT0_E_EEDaSC_SF_OT1_ENKUlDpSI_E_clIJNS1_IJS7_EEENS1_IJlEEENS1_IJS6_EEENS1_IJEEEEEEDaSP_,@function
        .size           $_ZN7cutlass13device_kernelIN5flash19enable_sm80_to_sm89INS1_16FlashAttnBwdSm80INS1_25CollectiveMainloopBwdSm80ILi2ELi2EN4cute5tupleIJNS5_1CILi128EEES8_NS7_ILi64EEEEEENS_10bfloat16_tEfNS_4arch4Sm80ELb0ELb1ELb1ELb1ELb0ELb0ELb0ELb0ELi2ELi4ELi4ELi4ELb0EEENS1_21CollectiveEpilogueBwdISA_SB_SD_Li256ELb1ELb0ELi2EEENS1_19SingleTileSchedulerILb1ELb0ELb0ELi128EEEEEEEEEvNT_6ParamsE$_ZZN4cute12filter_tupleINS_5tupleIJNS_10UnderscoreES2_S2_iEEENS1_IJNS1_IJNS_1CILi1EEENS4_ILi0EEEEEElS6_lEEEZNS_5sliceIS3_S8_EEDaRKT_RKT0_EUlRKT_RKT0_E_EEDaSC_SF_OT1_ENKUlDpSI_E_clIJNS1_IJS7_EEENS1_IJlEEENS1_IJS6_EEENS1_IJEEEEEEDaSP_,($_ZN7cutlass13device_kernelIN5flash19enable_sm80_to_sm89INS1_16FlashAttnBwdSm80INS1_25CollectiveMainloopBwdSm80ILi2ELi2EN4cute5tupleIJNS5_1CILi128EEES8_NS7_ILi64EEEEEENS_10bfloat16_tEfNS_4arch4Sm80ELb0ELb1ELb1ELb1ELb0ELb0ELb0ELb0ELi2ELi4ELi4ELi4ELb0EEENS1_21CollectiveEpilogueBwdISA_SB_SD_Li256ELb1ELb0ELi2EEENS1_19SingleTileSchedulerILb1ELb0ELb0ELi128EEEEEEEEEvNT_6ParamsE$_ZZN4cute12filter_tupleINS_5tupleIJNS_10UnderscoreES2_iEEENS1_IJNS1_IJNS_1CILi1EEENS4_ILi0EEEEEEiNS4_ILi1024EEEEEEZNS_5sliceIS3_S9_EEDaRKT_RKT0_EUlRKT_RKT0_E_EEDaSD_SG_OT1_ENKUlDpSJ_E_clIJNS1_IJS7_EEENS1_IJiEEENS1_IJEEEEEEDaSQ_ - $_ZN7cutlass13device_kernelIN5flash19enable_sm80_to_sm89INS1_16FlashAttnBwdSm80INS1_25CollectiveMainloopBwdSm80ILi2ELi2EN4cute5tupleIJNS5_1CILi128EEES8_NS7_ILi64EEEEEENS_10bfloat16_tEfNS_4arch4Sm80ELb0ELb1ELb1ELb1ELb0ELb0ELb0ELb0ELi2ELi4ELi4ELi4ELb0EEENS1_21CollectiveEpilogueBwdISA_SB_SD_Li256ELb1ELb0ELi2EEENS1_19SingleTileSchedulerILb1ELb0ELb0ELi128EEEEEEEEEvNT_6ParamsE$_ZZN4cute12filter_tupleINS_5tupleIJNS_10UnderscoreES2_S2_iEEENS1_IJNS1_IJNS_1CILi1EEENS4_ILi0EEEEEElS6_lEEEZNS_5sliceIS3_S8_EEDaRKT_RKT0_EUlRKT_RKT0_E_EEDaSC_SF_OT1_ENKUlDpSI_E_clIJNS1_IJS7_EEENS1_IJlEEENS1_IJS6_EEENS1_IJEEEEEEDaSP_)
$_ZN7cutlass13device_kernelIN5flash19enable_sm80_to_sm89INS1_16FlashAttnBwdSm80INS1_25CollectiveMainloopBwdSm80ILi2ELi2EN4cute5tupleIJNS5_1CILi128EEES8_NS7_ILi64EEEEEENS_10bfloat16_tEfNS_4arch4Sm80ELb0ELb1ELb1ELb1ELb0ELb0ELb0ELb0ELi2ELi4ELi4ELi4ELb0EEENS1_21CollectiveEpilogueBwdISA_SB_SD_Li256ELb1ELb0ELi2EEENS1_19SingleTileSchedulerILb1ELb0ELb0ELi128EEEEEEEEEvNT_6ParamsE$_ZZN4cute12filter_tupleINS_5tupleIJNS_10UnderscoreES2_S2_iEEENS1_IJNS1_IJNS_1CILi1EEENS4_ILi0EEEEEElS6_lEEEZNS_5sliceIS3_S8_EEDaRKT_RKT0_EUlRKT_RKT0_E_EEDaSC_SF_OT1_ENKUlDpSI_E_clIJNS1_IJS7_EEENS1_IJlEEENS1_IJS6_EEENS1_IJEEEEEEDaSP_:
[----:B------:R-:W-:Y:S02]  /*cc00*/  IADD3 R3, R1, 0x16a8, RZ ;  /* 0x000016a801037810 */ /* 0x000fe40007ffe0ff */
[----:B------:R-:W-:Y:S02]  /*cc10*/  MOV R6, 0xcc40 ;  /* 0x0000cc4000067802 */ /* 0x000fe40000000f00 */
[----:B------:R-:W-:Y:S02]  /*cc20*/  IADD3 R3, R3, c[0x0][0x20], RZ ;  /* 0x0000080003037a10 */ /* 0x000fe40007ffe0ff */
[----:B------:R-:W-:Y:S05]  /*cc30*/  CALL.REL.NOINC `($_ZN7cutlass13device_kernelIN5flash19enable_sm80_to_sm89INS1_16FlashAttnBwdSm80INS1_25CollectiveMainloopBwdSm80ILi2ELi2EN4cute5tupleIJNS5_1CILi128EEES8_NS7_ILi64EEEEEENS_10bfloat16_tEfNS_4arch4Sm80ELb0ELb1ELb1ELb1ELb0ELb0ELb0ELb0ELi2ELi4ELi4ELi4ELb0EEENS1_21CollectiveEpilogueBwdISA_SB_SD_Li256ELb1ELb0ELi2EEENS1_19SingleTileSchedulerILb1ELb0ELb0ELi128EEEEEEEEEvNT_6ParamsE$_ZN4cute3eso3ESOILb1ELb0EJNS_5tupleIJNS_1CILi1EEENS3_ILi0EEEEEElS5_EEC2ERKS6_RKlRKS5_) ;  /* 0xffffd0e000007944 */ /* 0x000fea0003c3ffff */
[----:B-1----:R1:W5:Y:S01]  /*cc40*/  LDL.64 R2, [R1+0x16a8] ;  /* 0x0016a80001027983 */ /* 0x0023620000100a00 */
[----:B------:R-:W-:-:S04]  /*cc50*/  MOV R5, 0x0 ;  /* 0x0000000000057802 */ /* 0x000fc80000000f00 */
[----:B------:R-:W-:Y:S05]  /*cc60*/  RET.REL.NODEC R4 `(_ZN7cutlass13device_kernelIN5flash19enable_sm80_to_sm89INS1_16FlashAttnBwdSm80INS1_25CollectiveMainloopBwdSm80ILi2ELi2EN4cute5tupleIJNS5_1CILi128EEES8_NS7_ILi64EEEEEENS_10bfloat16_tEfNS_4arch4Sm80ELb0ELb1ELb1ELb1ELb0ELb0ELb0ELb0ELi2ELi4ELi4ELi4ELb0EEENS1_21CollectiveEpilogueBwdISA_SB_SD_Li256ELb1ELb0ELi2EEENS1_19SingleTileSchedulerILb1ELb0ELb0ELi128EEEEEEEEEvNT_6ParamsE) ;  /* 0xffff339004007950 */ /* 0x000fea0003c3ffff */
        .type           $_ZN7cutlass13device_kernelIN5flash19enable_sm80_to_sm89INS1_16FlashAttnBwdSm80INS1_25CollectiveMainloopBwdSm80ILi2ELi2EN4cute5tupleIJNS5_1CILi128EEES8_NS7_ILi64EEEEEENS_10bfloat16_tEfNS_4arch4Sm80ELb0ELb1ELb1ELb1ELb0ELb0ELb0ELb0ELi2ELi4ELi4ELi4ELb0EEENS1_21CollectiveEpilogueBwdISA_SB_SD_Li256ELb1ELb0ELi2EEENS1_19SingleTileSchedulerILb1ELb0ELb0ELi128EEEEEEEEEvNT_6ParamsE$_ZZN4cute12filter_tupleINS_5tupleIJNS_10UnderscoreES2_iEEENS1_IJNS1_IJNS_1CILi1EEENS4_ILi0EEEEEEiNS4_ILi1024EEEEEEZNS_5sliceIS3_S9_EEDaRKT_RKT0_EUlRKT_RKT0_E_EEDaSD_SG_OT1_ENKUlDpSJ_E_clIJNS1_IJS7_EEENS1_IJiEEENS1_IJEEEEEEDaSQ_,@function
        .size           $_ZN7cutlass13device_kernelIN5flash19enable_sm80_to_sm89INS1_16FlashAttnBwdSm80INS1_25CollectiveMainloopBwdSm80ILi2ELi2EN4cute5tupleIJNS5_1CILi128EEES8_NS7_ILi64EEEEEENS_10bfloat16_tEfNS_4arch4Sm80ELb0ELb1ELb1ELb1ELb0ELb0ELb0ELb0ELi2ELi4ELi4ELi4ELb0EEENS1_21CollectiveEpilogueBwdISA_SB_SD_Li256ELb1ELb0ELi2EEENS1_19SingleTileSchedulerILb1ELb0ELb0ELi128EEEEEEEEEvNT_6ParamsE$_ZZN4cute12filter_tupleINS_5tupleIJNS_10UnderscoreES2_iEEENS1_IJNS1_IJNS_1CILi1EEENS4_ILi0EEEEEEiNS4_ILi1024EEEEEEZNS_5sliceIS3_S9_EEDaRKT_RKT0_EUlRKT_RKT0_E_EEDaSD_SG_OT1_ENKUlDpSJ_E_clIJNS1_IJS7_EEENS1_IJiEEENS1_IJEEEEEEDaSQ_,($_ZN7cutlass13device_kernelIN5flash19enable_sm80_to_sm89INS1_16FlashAttnBwdSm80INS1_25CollectiveMainloopBwdSm80ILi2ELi2EN4cute5tupleIJNS5_1CILi128EEES8_NS7_ILi64EEEEEENS_10bfloat16_tEfNS_4arch4Sm80ELb0ELb1ELb1ELb1ELb0ELb0ELb0ELb0ELi2ELi4ELi4ELi4ELb0EEENS1_21CollectiveEpilogueBwdISA_SB_SD_Li256ELb1ELb0ELi2EEENS1_19SingleTileSchedulerILb1ELb0ELb0ELi128EEEEEEEEEvNT_6ParamsE$_ZZN4cute12filter_tupleINS_5tupleIJNS_1CILi0EEENS1_IJNS2_ILi1EEENS2_ILi512EEEiEEEEEEZNS_16flatten_to_tupleIS7_EEDaRKT_EUlRKT_E_EEDaSB_OT0_ENKUlDpSE_E_clIJNS1_IJS3_EEES6_EEEDaSI_ - $_ZN7cutlass13device_kernelIN5flash19enable_sm80_to_sm89INS1_16FlashAttnBwdSm80INS1_25CollectiveMainloopBwdSm80ILi2ELi2EN4cute5tupleIJNS5_1CILi128EEES8_NS7_ILi64EEEEEENS_10bfloat16_tEfNS_4arch4Sm80ELb0ELb1ELb1ELb1ELb0ELb0ELb0ELb0ELi2ELi4ELi4ELi4ELb0EEENS1_21CollectiveEpilogueBwdISA_SB_SD_Li256ELb1ELb0ELi2EEENS1_19SingleTileSchedulerILb1ELb0ELb0ELi128EEEEEEEEEvNT_6ParamsE$_ZZN4cute12filter_tupleINS_5tupleIJNS_10UnderscoreES2_iEEENS1_IJNS1_IJNS_1CILi1EEENS4_ILi0EEEEEEiNS4_ILi1024EEEEEEZNS_5sliceIS3_S9_EEDaRKT_RKT0_EUlRKT_RKT0_E_EEDaSD_SG_OT1_ENKUlDpSJ_E_clIJNS1_IJS7_EEENS1_IJiEEENS1_IJEEEEEEDaSQ_)
$_ZN7cutlass13device_kernelIN5flash19enable_sm80_to_sm89INS1_16FlashAttnBwdSm80INS1_25CollectiveMainloopBwdSm80ILi2ELi2EN4cute5tupleIJNS5_1CILi128EEES8_NS7_ILi64EEEEEENS_10bfloat16_tEfNS_4arch4Sm80ELb0ELb1ELb1ELb1ELb0ELb0ELb0ELb0ELi2ELi4ELi4ELi4ELb0EEENS1_21CollectiveEpilogueBwdISA_SB_SD_Li256ELb1ELb0ELi2EEENS1_19SingleTileSchedulerILb1ELb0ELb0ELi128EEEEEEEEEvNT_6ParamsE$_ZZN4cute12filter_tupleINS_5tupleIJNS_10UnderscoreES2_iEEENS1_IJNS1_IJNS_1CILi1EEENS4_ILi0EEEEEEiNS4_ILi1024EEEEEEZNS_5sliceIS3_S9_EEDaRKT_RKT0_EUlRKT_RKT0_E_EEDaSD_SG_OT1_ENKUlDpSJ_E_clIJNS1_IJS7_EEENS1_IJiEEENS1_IJEEEEEEDaSQ_:
[----:B------:R-:W-:Y:S02]  /*cc70*/  IADD3 R2, R1, 0x1680, RZ ;  /* 0x0000168001027810 */ /* 0x000fe40007ffe0ff */
[----:B------:R-:W-:Y:S02]  /*cc80*/  MOV R6, 0xccb0 ;  /* 0x0000ccb000067802 */ /* 0x000fe40000000f00 */
[----:B------:R-:W-:Y:S02]  /*cc90*/  IADD3 R2, R2, c[0x0][0x20], RZ ;  /* 0x0000080002027a10 */ /* 0x000fe40007ffe0ff */
[----:B------:R-:W-:Y:S05]  /*cca0*/  CALL.REL.NOINC `($_ZN7cutlass13device_kernelIN5flash19enable_sm80_to_sm89INS1_16FlashAttnBwdSm80INS1_25CollectiveMainloopBwdSm80ILi2ELi2EN4cute5tupleIJNS5_1CILi128EEES8_NS7_ILi64EEEEEENS_10bfloat16_tEfNS_4arch4Sm80ELb0ELb1ELb1ELb1ELb0ELb0ELb0ELb0ELi2ELi4ELi4ELi4ELb0EEENS1_21CollectiveEpilogueBwdISA_SB_SD_Li256ELb1ELb0ELi2EEENS1_19SingleTileSchedulerILb1ELb0ELb0ELi128EEEEEEEEEvNT_6ParamsE$_ZN4cute3eso3ESOILb1ELb0EJNS_5tupleIJNS_1CILi1EEENS3_ILi0EEEEEEiEEC2ERKS6_RKi) ;  /* 0xffffcff000007944 */ /* 0x000fea0003c3ffff */
[----:B-1----:R1:W5:Y:S01]  /*ccb0*/  LDL R3, [R1+0x1680] ;  /* 0x0016800001037983 */ /* 0x0023620000100800 */
[----:B------:R-:W-:Y:S02]  /*ccc0*/  MOV R6, R4 ;  /* 0x0000000400067202 */ /* 0x000fe40000000f00 */
[----:B------:R-:W-:-:S04]  /*ccd0*/  MOV R7, 0x0 ;  /* 0x0000000000077802 */ /* 0x000fc80000000f00 */
[----:B------:R-:W-:Y:S05]  /*cce0*/  RET.REL.NODEC R6 `(_ZN7cutlass13device_kernelIN5flash19enable_sm80_to_sm89INS1_16FlashAttnBwdSm80INS1_25CollectiveMainloopBwdSm80ILi2ELi2EN4cute5tupleIJNS5_1CILi128EEES8_NS7_ILi64EEEEEENS_10bfloat16_tEfNS_4arch4Sm80ELb0ELb1ELb1ELb1ELb0ELb0ELb0ELb0ELi2ELi4ELi4ELi4ELb0EEENS1_21CollectiveEpilogueBwdISA_SB_SD_Li256ELb1ELb0ELi2EEENS1_19SingleTileSchedulerILb1ELb0ELb0ELi128EEEEEEEEEvNT_6ParamsE) ;  /* 0xffff331006007950 */ /* 0x000fea0003c3ffff */
        .type           $_ZN7cutlass13device_kernelIN5flash19enable_sm80_to_sm89INS1_16FlashAttnBwdSm80INS1_25CollectiveMainloopBwdSm80ILi2ELi2EN4cute5tupleIJNS5_1CILi128EEES8_NS7_ILi64EEEEEENS_10bfloat16_tEfNS_4arch4Sm80ELb0ELb1ELb1ELb1ELb0ELb0ELb0ELb0ELi2ELi4ELi4ELi4ELb0EEENS1_21CollectiveEpilogueBwdISA_SB_SD_Li256ELb1ELb0ELi2EEENS1_19SingleTileSchedulerILb1ELb0ELb0ELi128EEEEEEEEEvNT_6ParamsE$_ZZN4cute12filter_tupleINS_5tupleIJNS_1CILi0EEENS1_IJNS2_ILi1EEENS2_ILi512EEEiEEEEEEZNS_16flatten_to_tupleIS7_EEDaRKT_EUlRKT_E_EEDaSB_OT0_ENKUlDpSE_E_clIJNS1_IJS3_EEES6_EEEDaSI_,@function
        .size           $_ZN7cutlass13device_kernelIN5flash19enable_sm80_to_sm89INS1_16FlashAttnBwdSm80INS1_25CollectiveMainloopBwdSm80ILi2ELi2EN4cute5tupleIJNS5_1CILi128EEES8_NS7_ILi64EEEEEENS_10bfloat16_tEfNS_4arch4Sm80ELb0ELb1ELb1ELb1ELb0ELb0ELb0ELb0ELi2ELi4ELi4ELi4ELb0EEENS1_21CollectiveEpilogueBwdISA_SB_SD_Li256ELb1ELb0ELi2EEENS1_19SingleTileSchedulerILb1ELb0ELb0ELi128EEEEEEEEEvNT_6ParamsE$_ZZN4cute12filter_tupleINS_5tupleIJNS_1CILi0EEENS1_IJNS2_ILi1EEENS2_ILi512EEEiEEEEEEZNS_16flatten_to_tupleIS7_EEDaRKT_EUlRKT_E_EEDaSB_OT0_ENKUlDpSE_E_clIJNS1_IJS3_EEES6_EEEDaSI_,($_ZN7cutlass13device_kernelIN5flash19enable_sm80_to_sm89INS1_16FlashAttnBwdSm80INS1_25CollectiveMainloopBwdSm80ILi2ELi2EN4cute5tupleIJNS5_1CILi128EEES8_NS7_ILi64EEEEEENS_10bfloat16_tEfNS_4arch4Sm80ELb0ELb1ELb1ELb1ELb0ELb0ELb0ELb0ELi2ELi4ELi4ELi4ELb0EEENS1_21CollectiveEpilogueBwdISA_SB_SD_Li256ELb1ELb0ELi2EEENS1_19SingleTileSchedulerILb1ELb0ELb0ELi128EEEEEEEEEvNT_6ParamsE$_ZZN4cute12filter_tupleINS_5tupleIJNS_1CILi0EEENS_10UnderscoreEEEENS1_IJNS1_IJS3_S3_EEEiEEEZNS_6detail10lift_sliceIS5_S7_EEDaRKT_RKT0_EUlRKT_RKT0_E_EEDaSC_SF_OT1_ENKUlDpSI_E_clIJNS1_IJEEENS1_IJiEEEEEEDaSP_ - $_ZN7cutlass13device_kernelIN5flash19enable_sm80_to_sm89INS1_16FlashAttnBwdSm80INS1_25CollectiveMainloopBwdSm80ILi2ELi2EN4cute5tupleIJNS5_1CILi128EEES8_NS7_ILi64EEEEEENS_10bfloat16_tEfNS_4arch4Sm80ELb0ELb1ELb1ELb1ELb0ELb0ELb0ELb0ELi2ELi4ELi4ELi4ELb0EEENS1_21CollectiveEpilogueBwdISA_SB_SD_Li256ELb1ELb0ELi2EEENS1_19SingleTileSchedulerILb1ELb0ELb0ELi128EEEEEEEEEvNT_6ParamsE$_ZZN4cute12filter_tupleINS_5tupleIJNS_1CILi0EEENS1_IJNS2_ILi1EEENS2_ILi512EEEiEEEEEEZNS_16flatten_to_tupleIS7_EEDaRKT_EUlRKT_E_EEDaSB_OT0_ENKUlDpSE_E_clIJNS1_IJS3_EEES6_EEEDaSI_)
$_ZN7cutlass13device_kernelIN5flash19enable_sm80_to_sm89INS1_16FlashAttnBwdSm80INS1_25CollectiveMainloopBwdSm80ILi2ELi2EN4cute5tupleIJNS5_1CILi128EEES8_NS7_ILi64EEEEEENS_10bfloat16_tEfNS_4arch4Sm80ELb0ELb1ELb1ELb1ELb0ELb0ELb0ELb0ELi2ELi4ELi4ELi4ELb0EEENS1_21CollectiveEpilogueBwdISA_SB_SD_Li256ELb1ELb0ELi2EEENS1_19SingleTileSchedulerILb1ELb0ELb0ELi128EEEEEEEEEvNT_6ParamsE$_ZZN4cute12filter_tupleINS_5tupleIJNS_1CILi0EEENS1_IJNS2_ILi1EEENS2_ILi512EEEiEEEEEEZNS_16flatten_to_tupleIS7_EEDaRKT_EUlRKT_E_EEDaSB_OT0_ENKUlDpSE_E_clIJNS1_IJS3_EEES6_EEEDaSI_:
[----:B------:R-:W-:Y:S02]  /*ccf0*/  IADD3 R2, R1, 0x1380, RZ ;  /* 0x0000138001027810 */ /* 0x000fe40007ffe0ff */
[----:B------:R-:W-:Y:S02]  /*cd00*/  MOV R8, 0xcd30 ;  /* 0x0000cd3000087802 */ /* 0x000fe40000000f00 */
[----:B------:R-:W-:Y:S02]  /*cd10*/  IADD3 R2, R2, c[0x0][0x20], RZ ;  /* 0x0000080002027a10 */ /* 0x000fe40007ffe0ff */
[----:B------:R-:W-:Y:S05]  /*cd20*/  CALL.REL.NOINC `($_ZN7cutlass13device_kernelIN5flash19enable_sm80_to_sm89INS1_16FlashAttnBwdSm80INS1_25CollectiveMainloopBwdSm80ILi2ELi2EN4cute5tupleIJNS5_1CILi128EEES8_NS7_ILi64EEEEEENS_10bfloat16_tEfNS_4arch4Sm80ELb0ELb1ELb1ELb1ELb0ELb0ELb0ELb0ELi2ELi4ELi4ELi4ELb0EEENS1_21CollectiveEpilogueBwdISA_SB_SD_Li256ELb1ELb0ELi2EEENS1_19SingleTileSchedulerILb1ELb0ELb0ELi128EEEEEEEEEvNT_6ParamsE$_ZN4cute3eso3ESOILb1ELb0EJNS_1CILi0EEENS2_ILi1EEENS2_ILi512EEEiEEC2ERKS3_RKS4_RKS5_RKi) ;  /* 0xffffbf7000007944 */ /* 0x000fea0003c3ffff */
[----:B-1----:R1:W5:Y:S01]  /*cd30*/  LDL R2, [R1+0x1380] ;  /* 0x0013800001027983 */ /* 0x0023620000100800 */
[----:B------:R-:W-:-:S04]  /*cd40*/  MOV R11, 0x0 ;  /* 0x00000000000b7802 */ /* 0x000fc80000000f00 */
[----:B------:R-:W-:Y:S05]  /*cd50*/  RET.REL.NODEC R10 `(_ZN7cutlass13device_kernelIN5flash19enable_sm80_to_sm89INS1_16FlashAttnBwdSm80INS1_25CollectiveMainloopBwdSm80ILi2ELi2EN4cute5tupleIJNS5_1CILi128EEES8_NS7_ILi64EEEEEENS_10bfloat16_tEfNS_4arch4Sm80ELb0ELb1ELb1ELb1ELb0ELb0ELb0ELb0ELi2ELi4ELi4ELi4ELb0EEENS1_21CollectiveEpilogueBwdISA_SB_SD_Li256ELb1ELb0ELi2EEENS1_19SingleTileSchedulerILb1ELb0ELb0ELi128EEEEEEEEEvNT_6ParamsE) ;  /* 0xffff32a00a007950 */ /* 0x000fea0003c3ffff */
        .type           $_ZN7cutlass13device_kernelIN5flash19enable_sm80_to_sm89INS1_16FlashAttnBwdSm80INS1_25CollectiveMainloopBwdSm80ILi2ELi2EN4cute5tupleIJNS5_1CILi128EEES8_NS7_ILi64EEEEEENS_10bfloat16_tEfNS_4arch4Sm80ELb0ELb1ELb1ELb1ELb0ELb0ELb0ELb0ELi2ELi4ELi4ELi4ELb0EEENS1_21CollectiveEpilogueBwdISA_SB_SD_Li256ELb1ELb0ELi2EEENS1_19SingleTileSchedulerILb1ELb0ELb0ELi128EEEEEEEEEvNT_6ParamsE$_ZZN4cute12filter_tupleINS_5tupleIJNS_1CILi0EEENS_10UnderscoreEEEENS1_IJNS1_IJS3_S3_EEEiEEEZNS_6detail10lift_sliceIS5_S7_EEDaRKT_RKT0_EUlRKT_RKT0_E_EEDaSC_SF_OT1_ENKUlDpSI_E_clIJNS1_IJEEENS1_IJiEEEEEEDaSP_,@function
        .size           $_ZN7cutlass13device_kernelIN5flash19enable_sm80_to_sm89INS1_16FlashAttnBwdSm80INS1_25CollectiveMainloopBwdSm80ILi2ELi2EN4cute5tupleIJNS5_1CILi128EEES8_NS7_ILi64EEEEEENS_10bfloat16_tEfNS_4arch4Sm80ELb0ELb1ELb1ELb1ELb0ELb0ELb0ELb0ELi2ELi4ELi4ELi4ELb0EEENS1_21CollectiveEpilogueBwdISA_SB_SD_Li256ELb1ELb0ELi2EEENS1_19SingleTileSchedulerILb1ELb0ELb0ELi128EEEEEEEEEvNT_6ParamsE$_ZZN4cute12filter_tupleINS_5tupleIJNS_1CILi0EEENS_10UnderscoreEEEENS1_IJNS1_IJS3_S3_EEEiEEEZNS_6detail10lift_sliceIS5_S7_EEDaRKT_RKT0_EUlRKT_RKT0_E_EEDaSC_SF_OT1_ENKUlDpSI_E_clIJNS1_IJEEENS1_IJiEEEEEEDaSP_,($_ZN7cutlass13device_kernelIN5flash19enable_sm80_to_sm89INS1_16FlashAttnBwdSm80INS1_25CollectiveMainloopBwdSm80ILi2ELi2EN4cute5tupleIJNS5_1CILi128EEES8_NS7_ILi64EEEEEENS_10bfloat16_tEfNS_4arch4Sm80ELb0ELb1ELb1ELb1ELb0ELb0ELb0ELb0ELi2ELi4ELi4ELi4ELb0EEENS1_21CollectiveEpilogueBwdISA_SB_SD_Li256ELb1ELb0ELi2EEENS1_19SingleTileSchedulerILb1ELb0ELb0ELi128EEEEEEEEEvNT_6ParamsE$_ZZN4cute12filter_tupleINS_5tupleIJNS_1CILi1024EEENS1_IJiiEEEEEEZNS_16flatten_to_tupleIS5_EEDaRKT_EUlRKT_E_EEDaS9_OT0_ENKUlDpSC_E_clIJNS1_IJS3_EEES4_EEEDaSG_ - $_ZN7cutlass13device_kernelIN5flash19enable_sm80_to_sm89INS1_16FlashAttnBwdSm80INS1_25CollectiveMainloopBwdSm80ILi2ELi2EN4cute5tupleIJNS5_1CILi128EEES8_NS7_ILi64EEEEEENS_10bfloat16_tEfNS_4arch4Sm80ELb0ELb1ELb1ELb1ELb0ELb0ELb0ELb0ELi2ELi4ELi4ELi4ELb0EEENS1_21CollectiveEpilogueBwdISA_SB_SD_Li256ELb1ELb0ELi2EEENS1_19SingleTileSchedulerILb1ELb0ELb0ELi128EEEEEEEEEvNT_6ParamsE$_ZZN4cute12filter_tupleINS_5tupleIJNS_1CILi0EEENS_10UnderscoreEEEENS1_IJNS1_IJS3_S3_EEEiEEEZNS_6detail10lift_sliceIS5_S7_EEDaRKT_RKT0_EUlRKT_RKT0_E_EEDaSC_SF_OT1_ENKUlDpSI_E_clIJNS1_IJEEENS1_IJiEEEEEEDaSP_)
$_ZN7cutlass13device_kernelIN5flash19enable_sm80_to_sm89INS1_16FlashAttnBwdSm80INS1_25CollectiveMainloopBwdSm80ILi2ELi2EN4cute5tupleIJNS5_1CILi128EEES8_NS7_ILi64EEEEEENS_10bfloat16_tEfNS_4arch4Sm80ELb0ELb1ELb1ELb1ELb0ELb0ELb0ELb0ELi2ELi4ELi4ELi4ELb0EEENS1_21CollectiveEpilogueBwdISA_SB_SD_Li256ELb1ELb0ELi2EEENS1_19SingleTileSchedulerILb1ELb0ELb0ELi128EEEEEEEEEvNT_6ParamsE$_ZZN4cute12filter_tupleINS_5tupleIJNS_1CILi0EEENS_10UnderscoreEEEENS1_IJNS1_IJS3_S3_EEEiEEEZNS_6detail10lift_sliceIS5_S7_EEDaRKT_RKT0_EUlRKT_RKT0_E_EEDaSC_SF_OT1_ENKUlDpSI_E_clIJNS1_IJEEENS1_IJiEEEEEEDaSP_:
[----:B------:R-:W-:Y:S02]  /*cd60*/  IADD3 R2, R1, 0x1680, RZ ;  /* 0x0000168001027810 */ /* 0x000fe40007ffe0ff */
[----:B------:R-:W-:Y:S02]  /*cd70*/  MOV R6, 0xcda0 ;  /* 0x0000cda000067802 */ /* 0x000fe40000000f00 */
[----:B------:R-:W-:Y:S02]  /*cd80*/  IADD3 R2, R2, c[0x0][0x20], RZ ;  /* 0x0000080002027a10 */ /* 0x000fe40007ffe0ff */
[----:B------:R-:W-:Y:S05]  /*cd90*/  CALL.REL.NOINC `($_ZN7cutlass13device_kernelIN5flash19enable_sm80_to_sm89INS1_16FlashAttnBwdSm80INS1_25CollectiveMainloopBwdSm80ILi2ELi2EN4cute5tupleIJNS5_1CILi128EEES8_NS7_ILi64EEEEEENS_10bfloat16_tEfNS_4arch4Sm80ELb0ELb1ELb1ELb1ELb0ELb0ELb0ELb0ELi2ELi4ELi4ELi4ELb0EEENS1_21CollectiveEpilogueBwdISA_SB_SD_Li256ELb1ELb0ELi2EEENS1_19SingleTileSchedulerILb1ELb0ELb0ELi128EEEEEEEEEvNT_6ParamsE$_ZN4cute3eso3ESOILb0ELb1EJiEEC2ERKi) ;  /* 0xffffb9a000007944 */ /* 0x000fea0003c3ffff */
[----:B-1----:R1:W5:Y:S01]  /*cda0*/  LDL R2, [R1+0x1680] ;  /* 0x0016800001027983 */ /* 0x0023620000100800 */
[----:B------:R-:W-:-:S04]  /*cdb0*/  MOV R11, 0x0 ;  /* 0x00000000000b7802 */ /* 0x000fc80000000f00 */
[----:B------:R-:W-:Y:S05]  /*cdc0*/  RET.REL.NODEC R10 `(_ZN7cutlass13device_kernelIN5flash19enable_sm80_to_sm89INS1_16FlashAttnBwdSm80INS1_25CollectiveMainloopBwdSm80ILi2ELi2EN4cute5tupleIJNS5_1CILi128EEES8_NS7_ILi64EEEEEENS_10bfloat16_tEfNS_4arch4Sm80ELb0ELb1ELb1ELb1ELb0ELb0ELb0ELb0ELi2ELi4ELi4ELi4ELb0EEENS1_21CollectiveEpilogueBwdISA_SB_SD_Li256ELb1ELb0ELi2EEENS1_19SingleTileSchedulerILb1ELb0ELb0ELi128EEEEEEEEEvNT_6ParamsE) ;  /* 0xffff32300a007950 */ /* 0x000fea0003c3ffff */
        .type           $_ZN7cutlass13device_kernelIN5flash19enable_sm80_to_sm89INS1_16FlashAttnBwdSm80INS1_25CollectiveMainloopBwdSm80ILi2ELi2EN4cute5tupleIJNS5_1CILi128EEES8_NS7_ILi64EEEEEENS_10bfloat16_tEfNS_4arch4Sm80ELb0ELb1ELb1ELb1ELb0ELb0ELb0ELb0ELi2ELi4ELi4ELi4ELb0EEENS1_21CollectiveEpilogueBwdISA_SB_SD_Li256ELb1ELb0ELi2EEENS1_19SingleTileSchedulerILb1ELb0ELb0ELi128EEEEEEEEEvNT_6ParamsE$_ZZN4cute12filter_tupleINS_5tupleIJNS_1CILi1024EEENS1_IJiiEEEEEEZNS_16flatten_to_tupleIS5_EEDaRKT_EUlRKT_E_EEDaS9_OT0_ENKUlDpSC_E_clIJNS1_IJS3_EEES4_EEEDaSG_,@function
        .size           $_ZN7cutlass13device_kernelIN5flash19enable_sm80_to_sm89INS1_16FlashAttnBwdSm80INS1_25CollectiveMainloopBwdSm80ILi2ELi2EN4cute5tupleIJNS5_1CILi128EEES8_NS7_ILi64EEEEEENS_10bfloat16_tEfNS_4arch4Sm80ELb0ELb1ELb1ELb1ELb0ELb0ELb0ELb0ELi2ELi4ELi4ELi4ELb0EEENS1_21CollectiveEpilogueBwdISA_SB_SD_Li256ELb1ELb0ELi2EEENS1_19SingleTileSchedulerILb1ELb0ELb0ELi128EEEEEEEEEvNT_6ParamsE$_ZZN4cute12filter_tupleINS_5tupleIJNS_1CILi1024EEENS1_IJiiEEEEEEZNS_16flatten_to_tupleIS5_EEDaRKT_EUlRKT_E_EEDaS9_OT0_ENKUlDpSC_E_clIJNS1_IJS3_EEES4_EEEDaSG_,($_ZN7cutlass13device_kernelIN5flash19enable_sm80_to_sm89INS1_16FlashAttnBwdSm80INS1_25CollectiveMainloopBwdSm80ILi2ELi2EN4cute5tupleIJNS5_1CILi128EEES8_NS7_ILi64EEEEEENS_10bfloat16_tEfNS_4arch4Sm80ELb0ELb1ELb1ELb1ELb0ELb0ELb0ELb0ELi2ELi4ELi4ELi4ELb0EEENS1_21CollectiveEpilogueBwdISA_SB_SD_Li256ELb1ELb0ELi2EEENS1_19SingleTileSchedulerILb1ELb0ELb0ELi128EEEEEEEEEvNT_6ParamsE$_ZZN4cute12filter_tupleINS_5tupleIJNS_1CILi1EEENS1_IJNS2_ILi8EEEiiEEENS2_ILi64EEENS1_IJiNS2_ILi144EEENS2_ILi288EEEEEENS2_ILi512EEEEEEZNS_7flattenISB_EEDaRKT_EUlRKT_E_EEDaSF_OT0_ENKUlDpSI_E_clIJNS1_IJS3_EEES5_NS1_IJS6_EEES9_NS1_IJSA_EEEEEEDaSM_ - $_ZN7cutlass13device_kernelIN5flash19enable_sm80_to_sm89INS1_16FlashAttnBwdSm80INS1_25CollectiveMainloopBwdSm80ILi2ELi2EN4cute5tupleIJNS5_1CILi128EEES8_NS7_ILi64EEEEEENS_10bfloat16_tEfNS_4arch4Sm80ELb0ELb1ELb1ELb1ELb0ELb0ELb0ELb0ELi2ELi4ELi4ELi4ELb0EEENS1_21CollectiveEpilogueBwdISA_SB_SD_Li256ELb1ELb0ELi2EEENS1_19SingleTileSchedulerILb1ELb0ELb0ELi128EEEEEEEEEvNT_6ParamsE$_ZZN4cute12filter_tupleINS_5tupleIJNS_1CILi1024EEENS1_IJiiEEEEEEZNS_16flatten_to_tupleIS5_EEDaRKT_EUlRKT_E_EEDaS9_OT0_ENKUlDpSC_E_clIJNS1_IJS3_EEES4_EEEDaSG_)
$_ZN7cutlass13device_kernelIN5flash19enable_sm80_to_sm89INS1_16FlashAttnBwdSm80INS1_25CollectiveMainloopBwdSm80ILi2ELi2EN4cute5tupleIJNS5_1CILi128EEES8_NS7_ILi64EEEEEENS_10bfloat16_tEfNS_4arch4Sm80ELb0ELb1ELb1ELb1ELb0ELb0ELb0ELb0ELi2ELi4ELi4ELi4ELb0EEENS1_21CollectiveEpilogueBwdISA_SB_SD_Li256ELb1ELb0ELi2EEENS1_19SingleTileSchedulerILb1ELb0ELb0ELi128EEEEEEEEEvNT_6ParamsE$_ZZN4cute12filter_tupleINS_5tupleIJNS_1CILi1024EEENS1_IJiiEEEEEEZNS_16flatten_to_tupleIS5_EEDaRKT_EUlRKT_E_EEDaS9_OT0_ENKUlDpSC_E_clIJNS1_IJS3_EEES4_EEEDaSG_:
[----:B------:R-:W-:-:S06]  /*cdd0*/  IADD3 R8, R5, -c[0x0][0x20], RZ ;  /* 0x8000080005087a10 */ /* 0x000fcc0007ffe0ff */
[----:B------:R-:W5:Y:S01]  /*cde0*/  LDL R8, [R8] ;  /* 0x0000000008087983 */ /* 0x000f620000100800 */
[----:B------:R-:W-:Y:S02]  /*cdf0*/  IADD3 R3, R1, 0x1380, RZ ;  /* 0x0000138001037810 */ /* 0x000fe40007ffe0ff */
[----:B------:R-:W-:Y:S02]  /*ce00*/  IADD3 R2, R5, 0x4, RZ ;  /* 0x0000000405027810 */ /* 0x000fe40007ffe0ff */
[----:B------:R-:W-:Y:S02]  /*ce10*/  IADD3 R3, R3, c[0x0][0x20], RZ ;  /* 0x0000080003037a10 */ /* 0x000fe40007ffe0ff */
[----:B------:R-:W-:Y:S02]  /*ce20*/  MOV R6, 0xce40 ;  /* 0x0000ce4000067802 */ /* 0x000fe40000000f00 */
[----:B-----5:R-:W-:Y:S05]  /*ce30*/  CALL.REL.NOINC `($_ZN7cutlass13device_kernelIN5flash19enable_sm80_to_sm89INS1_16FlashAttnBwdSm80INS1_25CollectiveMainloopBwdSm80ILi2ELi2EN4cute5tupleIJNS5_1CILi128EEES8_NS7_ILi64EEEEEENS_10bfloat16_tEfNS_4arch4Sm80ELb0ELb1ELb1ELb1ELb0ELb0ELb0ELb0ELi2ELi4ELi4ELi4ELb0EEENS1_21CollectiveEpilogueBwdISA_SB_SD_Li256ELb1ELb0ELi2EEENS1_19SingleTileSchedulerILb1ELb0ELb0ELi128EEEEEEEEEvNT_6ParamsE$_ZN4cute3eso3ESOILb1ELb0EJNS_1CILi1024EEEiiEEC2ERKS3_RKiS8_) ;  /* 0xffffc04000007944 */ /* 0x020fea0003c3ffff */
[----:B------:R-:W-:-:S04]  /*ce40*/  MOV R5, 0x0 ;  /* 0x0000000000057802 */ /* 0x000fc80000000f00 */
[----:B------:R-:W-:Y:S05]  /*ce50*/  RET.REL.NODEC R4 `(_ZN7cutlass13device_kernelIN5flash19enable_sm80_to_sm89INS1_16FlashAttnBwdSm80INS1_25CollectiveMainloopBwdSm80ILi2ELi2EN4cute5tupleIJNS5_1CILi128EEES8_NS7_ILi64EEEEEENS_10bfloat16_tEfNS_4arch4Sm80ELb0ELb1ELb1ELb1ELb0ELb0ELb0ELb0ELi2ELi4ELi4ELi4ELb0EEENS1_21CollectiveEpilogueBwdISA_SB_SD_Li256ELb1ELb0ELi2EEENS1_19SingleTileSchedulerILb1ELb0ELb0ELi128EEEEEEEEEvNT_6ParamsE) ;  /* 0xffff31a004007950 */ /* 0x000fea0003c3ffff */
        .type           $_ZN7cutlass13device_kernelIN5flash19enable_sm80_to_sm89INS1_16FlashAttnBwdSm80INS1_25CollectiveMainloopBwdSm80ILi2ELi2EN4cute5tupleIJNS5_1CILi128EEES8_NS7_ILi64EEEEEENS_10bfloat16_tEfNS_4arch4Sm80ELb0ELb1ELb1ELb1ELb0ELb0ELb0ELb0ELi2ELi4ELi4ELi4ELb0EEENS1_21CollectiveEpilogueBwdISA_SB_SD_Li256ELb1ELb0ELi2EEENS1_19SingleTileSchedulerILb1ELb0ELb0ELi128EEEEEEEEEvNT_6ParamsE$_ZZN4cute12filter_tupleINS_5tupleIJNS_1CILi1EEENS1_IJNS2_ILi8EEEiiEEENS2_ILi64EEENS1_IJiNS2_ILi144EEENS2_ILi288EEEEEENS2_ILi512EEEEEEZNS_7flattenISB_EEDaRKT_EUlRKT_E_EEDaSF_OT0_ENKUlDpSI_E_clIJNS1_IJS3_EEES5_NS1_IJS6_EEES9_NS1_IJSA_EEEEEEDaSM_,@function
        .size           $_ZN7cutlass13device_kernelIN5flash19enable_sm80_to_sm89INS1_16FlashAttnBwdSm80INS1_25CollectiveMainloopBwdSm80ILi2ELi2EN4cute5tupleIJNS5_1CILi128EEES8_NS7_ILi64EEEEEENS_10bfloat16_tEfNS_4arch4Sm80ELb0ELb1ELb1ELb1ELb0ELb0ELb0ELb0ELi2ELi4ELi4ELi4ELb0EEENS1_21CollectiveEpilogueBwdISA_SB_SD_Li256ELb1ELb0ELi2EEENS1_19SingleTileSchedulerILb1ELb0ELb0ELi128EEEEEEEEEvNT_6ParamsE$_ZZN4cute12filter_tupleINS_5tupleIJNS_1CILi1EEENS1_IJNS2_ILi8EEEiiEEENS2_ILi64EEENS1_IJiNS2_ILi144EEENS2_ILi288EEEEEENS2_ILi512EEEEEEZNS_7flattenISB_EEDaRKT_EUlRKT_E_EEDaSF_OT0_ENKUlDpSI_E_clIJNS1_IJS3_EEES5_NS1_IJS6_EEES9_NS1_IJSA_EEEEEEDaSM_,($_ZN7cutlass13device_kernelIN5flash19enable_sm80_to_sm89INS1_16FlashAttnBwdSm80INS1_25CollectiveMainloopBwdSm80ILi2ELi2EN4cute5tupleIJNS5_1CILi128EEES8_NS7_ILi64EEEEEENS_10bfloat16_tEfNS_4arch4Sm80ELb0ELb1ELb1ELb1ELb0ELb0ELb0ELb0ELi2ELi4ELi4ELi4ELb0EEENS1_21CollectiveEpilogueBwdISA_SB_SD_Li256ELb1ELb0ELi2EEENS1_19SingleTileSchedulerILb1ELb0ELb0ELi128EEEEEEEEEvNT_6ParamsE$_ZZN4cute12filter_tupleINS_5tupleIJNS_1CILi1EEENS1_IJiiiEEENS2_ILi64EEENS1_IJNS2_ILi72EEENS2_ILi144EEENS2_ILi288EEEEEENS2_ILi512EEEEEEZNS_7flattenISB_EEDaRKT_EUlRKT_E_EEDaSF_OT0_ENKUlDpSI_E_clIJNS1_IJS3_EEES4_NS1_IJS5_EEES9_NS1_IJSA_EEEEEEDaSM_ - $_ZN7cutlass13device_kernelIN5flash19enable_sm80_to_sm89INS1_16FlashAttnBwdSm80INS1_25CollectiveMainloopBwdSm80ILi2ELi2EN4cute5tupleIJNS5_1CILi128EEES8_NS7_ILi64EEEEEENS_10bfloat16_tEfNS_4arch4Sm80ELb0ELb1ELb1ELb1ELb0ELb0ELb0ELb0ELi2ELi4ELi4ELi4ELb0EEENS1_21CollectiveEpilogueBwdISA_SB_SD_Li256ELb1ELb0ELi2EEENS1_19SingleTileSchedulerILb1ELb0ELb0ELi128EEEEEEEEEvNT_6ParamsE$_ZZN4cute12filter_tupleINS_5tupleIJNS_1CILi1EEENS1_IJNS2_ILi8EEEiiEEENS2_ILi64EEENS1_IJiNS2_ILi144EEENS2_ILi288EEEEEENS2_ILi512EEEEEEZNS_7flattenISB_EEDaRKT_EUlRKT_E_EEDaSF_OT0_ENKUlDpSI_E_clIJNS1_IJS3_EEES5_NS1_IJS6_EEES9_NS1_IJSA_EEEEEEDaSM_)
$_ZN7cutlass13device_kernelIN5flash19enable_sm80_to_sm89INS1_16FlashAttnBwdSm80INS1_25CollectiveMainloopBwdSm80ILi2ELi2EN4cute5tupleIJNS5_1CILi128EEES8_NS7_ILi64EEEEEENS_10bfloat16_tEfNS_4arch4Sm80ELb0ELb1ELb1ELb1ELb0ELb0ELb0ELb0ELi2ELi4ELi4ELi4ELb0EEENS1_21CollectiveEpilogueBwdISA_SB_SD_Li256ELb1ELb0ELi2EEENS1_19SingleTileSchedulerILb1ELb0ELb0ELi128EEEEEEEEEvNT_6ParamsE$_ZZN4cute12filter_tupleINS_5tupleIJNS_1CILi1EEENS1_IJNS2_ILi8EEEiiEEENS2_ILi64EEENS1_IJiNS2_ILi144EEENS2_ILi288EEEEEENS2_ILi512EEEEEEZNS_7flattenISB_EEDaRKT_EUlRKT_E_EEDaSF_OT0_ENKUlDpSI_E_clIJNS1_IJS3_EEES5_NS1_IJS6_EEES9_NS1_IJSA_EEEEEEDaSM_:
[----:B------:R-:W-:-:S06]  /*ce60*/  IADD3 R8, R63, -c[0x0][0x20], RZ ;  /* 0x800008003f087a10 */ /* 0x000fcc0007ffe0ff */
[----:B------:R-:W5:Y:S01]  /*ce70*/  LDL R8, [R8] ;  /* 0x0000000008087983 */ /* 0x000f620000100800 */
[----:B------:R-:W-:Y:S02]  /*ce80*/  IADD3 R3, R1, 0x1680, RZ ;  /* 0x0000168001037810 */ /* 0x000fe40007ffe0ff */
[----:B------:R-:W-:Y:S02]  /*ce90*/  IADD3 R2, R63, 0x4, RZ ;  /* 0x000000043f027810 */ /* 0x000fe40007ffe0ff */
[----:B------:R-:W-:Y:S02]  /*cea0*/  IADD3 R3, R3, c[0x0][0x20], RZ ;  /* 0x0000080003037a10 */ /* 0x000fe40007ffe0ff */
[----:B------:R-:W-:Y:S02]  /*ceb0*/  MOV R6, 0xced0 ;  /* 0x0000ced000067802 */ /* 0x000fe40000000f00 */
[----:B-----5:R-:W-:Y:S05]  /*cec0*/  CALL.REL.NOINC `($_ZN7cutlass13device_kernelIN5flash19enable_sm80_to_sm89INS1_16FlashAttnBwdSm80INS1_25CollectiveMainloopBwdSm80ILi2ELi2EN4cute5tupleIJNS5_1CILi128EEES8_NS7_ILi64EEEEEENS_10bfloat16_tEfNS_4arch4Sm80ELb0ELb1ELb1ELb1ELb0ELb0ELb0ELb0ELi2ELi4ELi4ELi4ELb0EEENS1_21CollectiveEpilogueBwdISA_SB_SD_Li256ELb1ELb0ELi2EEENS1_19SingleTileSchedulerILb1ELb0ELb0ELi128EEEEEEEEEvNT_6ParamsE$_ZN4cute3eso3ESOILb1ELb0EJNS_1CILi1EEENS2_ILi8EEEiiNS2_ILi64EEEiNS2_ILi144EEENS2_ILi288EEENS2_ILi512EEEEEC2ERKS3_RKS4_RKiSF_RKS5_SF_RKS6_RKS7_RKS8_) ;  /* 0xffffc0b000007944 */ /* 0x020fea0003c3ffff */
[----:B------:R2:W5:Y:S04]  /*ced0*/  LDL R5, [R1+0x1688] ;  /* 0x0016880001057983 */ /* 0x0005680000100800 */
[----:B-1----:R2:W5:Y:S01]  /*cee0*/  LDL.64 R2, [R1+0x1680] ;  /* 0x0016800001027983 */ /* 0x0025620000100a00 */
[----:B------:R-:W-:-:S02]  /*cef0*/  MOV R6, R4 ;  /* 0x0000000400067202 */ /* 0x000fc40000000f00 */
[----:B------:R-:W-:-:S04]  /*cf00*/  MOV R7, 0x0 ;  /* 0x0000000000077802 */ /* 0x000fc80000000f00 */
[----:B------:R-:W-:Y:S05]  /*cf10*/  RET.REL.NODEC R6 `(_ZN7cutlass13device_kernelIN5flash19enable_sm80_to_sm89INS1_16FlashAttnBwdSm80INS1_25CollectiveMainloopBwdSm80ILi2ELi2EN4cute5tupleIJNS5_1CILi128EEES8_NS7_ILi64EEEEEENS_10bfloat16_tEfNS_4arch4Sm80ELb0ELb1ELb1ELb1ELb0ELb0ELb0ELb0ELi2ELi4ELi4ELi4ELb0EEENS1_21CollectiveEpilogueBwdISA_SB_SD_Li256ELb1ELb0ELi2EEENS1_19SingleTileSchedulerILb1ELb0ELb0ELi128EEEEEEEEEvNT_6ParamsE) ;  /* 0xffff30e006007950 */ /* 0x000fea0003c3ffff */
        .type           $_ZN7cutlass13device_kernelIN5flash19enable_sm80_to_sm89INS1_16FlashAttnBwdSm80INS1_25CollectiveMainloopBwdSm80ILi2ELi2EN4cute5tupleIJNS5_1CILi128EEES8_NS7_ILi64EEEEEENS_10bfloat16_tEfNS_4arch4Sm80ELb0ELb1ELb1ELb1ELb0ELb0ELb0ELb0ELi2ELi4ELi4ELi4ELb0EEENS1_21CollectiveEpilogueBwdISA_SB_SD_Li256ELb1ELb0ELi2EEENS1_19SingleTileSchedulerILb1ELb0ELb0ELi128EEEEEEEEEvNT_6ParamsE$_ZZN4cute12filter_tupleINS_5tupleIJNS_1CILi1EEENS1_IJiiiEEENS2_ILi64EEENS1_IJNS2_ILi72EEENS2_ILi144EEENS2_ILi288EEEEEENS2_ILi512EEEEEEZNS_7flattenISB_EEDaRKT_EUlRKT_E_EEDaSF_OT0_ENKUlDpSI_E_clIJNS1_IJS3_EEES4_NS1_IJS5_EEES9_NS1_IJSA_EEEEEEDaSM_,@function
        .size           $_ZN7cutlass13device_kernelIN5flash19enable_sm80_to_sm89INS1_16FlashAttnBwdSm80INS1_25CollectiveMainloopBwdSm80ILi2ELi2EN4cute5tupleIJNS5_1CILi128EEES8_NS7_ILi64EEEEEENS_10bfloat16_tEfNS_4arch4Sm80ELb0ELb1ELb1ELb1ELb0ELb0ELb0ELb0ELi2ELi4ELi4ELi4ELb0EEENS1_21CollectiveEpilogueBwdISA_SB_SD_Li256ELb1ELb0ELi2EEENS1_19SingleTileSchedulerILb1ELb0ELb0ELi128EEEEEEEEEvNT_6ParamsE$_ZZN4cute12filter_tupleINS_5tupleIJNS_1CILi1EEENS1_IJiiiEEENS2_ILi64EEENS1_IJNS2_ILi72EEENS2_ILi144EEENS2_ILi288EEEEEENS2_ILi512EEEEEEZNS_7flattenISB_EEDaRKT_EUlRKT_E_EEDaSF_OT0_ENKUlDpSI_E_clIJNS1_IJS3_EEES4_NS1_IJS5_EEES9_NS1_IJSA_EEEEEEDaSM_,($_ZN7cutlass13device_kernelIN5flash19enable_sm80_to_sm89INS1_16FlashAttnBwdSm80INS1_25CollectiveMainloopBwdSm80ILi2ELi2EN4cute5tupleIJNS5_1CILi128EEES8_NS7_ILi64EEEEEENS_10bfloat16_tEfNS_4arch4Sm80ELb0ELb1ELb1ELb1ELb0ELb0ELb0ELb0ELi2ELi4ELi4ELi4ELb0EEENS1_21CollectiveEpilogueBwdISA_SB_SD_Li256ELb1ELb0ELi2EEENS1_19SingleTileSchedulerILb1ELb0ELb0ELi128EEEEEEEEEvNT_6ParamsE$_ZZN4cute12filter_tupleINS_5tupleIJNS_1CILi4096EEENS1_IJNS1_IJiiEEENS2_ILi8192EEEEEEEEEZNS_16flatten_to_tupleIS7_EEDaRKT_EUlRKT_E_EEDaSB_OT0_ENKUlDpSE_E_clIJNS1_IJS3_EEENS1_IJiiS5_EEEEEEDaSI_ - $_ZN7cutlass13device_kernelIN5flash19enable_sm80_to_sm89INS1_16FlashAttnBwdSm80INS1_25CollectiveMainloopBwdSm80ILi2ELi2EN4cute5tupleIJNS5_1CILi128EEES8_NS7_ILi64EEEEEENS_10bfloat16_tEfNS_4arch4Sm80ELb0ELb1ELb1ELb1ELb0ELb0ELb0ELb0ELi2ELi4ELi4ELi4ELb0EEENS1_21CollectiveEpilogueBwdISA_SB_SD_Li256ELb1ELb0ELi2EEENS1_19SingleTileSchedulerILb1ELb0ELb0ELi128EEEEEEEEEvNT_6ParamsE$_ZZN4cute12filter_tupleINS_5tupleIJNS_1CILi1EEENS1_IJiiiEEENS2_ILi64EEENS1_IJNS2_ILi72EEENS2_ILi144EEENS2_ILi288EEEEEENS2_ILi512EEEEEEZNS_7flattenISB_EEDaRKT_EUlRKT_E_EEDaSF_OT0_ENKUlDpSI_E_clIJNS1_IJS3_EEES4_NS1_IJS5_EEES9_NS1_IJSA_EEEEEEDaSM_)
$_ZN7cutlass13device_kernelIN5flash19enable_sm80_to_sm89INS1_16FlashAttnBwdSm80INS1_25CollectiveMainloopBwdSm80ILi2ELi2EN4cute5tupleIJNS5_1CILi128EEES8_NS7_ILi64EEEEEENS_10bfloat16_tEfNS_4arch4Sm80ELb0ELb1ELb1ELb1ELb0ELb0ELb0ELb0ELi2ELi4ELi4ELi4ELb0EEENS1_21CollectiveEpilogueBwdISA_SB_SD_Li256ELb1ELb0ELi2EEENS1_19SingleTileSchedulerILb1ELb0ELb0ELi128EEEEEEEEEvNT_6ParamsE$_ZZN4cute12filter_tupleINS_5tupleIJNS_1CILi1EEENS1_IJiiiEEENS2_ILi64EEENS1_IJNS2_ILi72EEENS2_ILi144EEENS2_ILi288EEEEEENS2_ILi512EEEEEEZNS_7flattenISB_EEDaRKT_EUlRKT_E_EEDaSF_OT0_ENKUlDpSI_E_clIJNS1_IJS3_EEES4_NS1_IJS5_EEES9_NS1_IJSA_EEEEEEDaSM_:
[----:B------:R-:W-:-:S06]  /*cf20*/  IADD3 R8, R6, -c[0x0][0x20], RZ ;  /* 0x8000080006087a10 */ /* 0x000fcc0007ffe0ff */
[----:B------:R-:W5:Y:S01]  /*cf30*/  LDL R8, [R8] ;  /* 0x0000000008087983 */ /* 0x000f620000100800 */
[----:B------:R-:W-:Y:S02]  /*cf40*/  IADD3 R3, R1, 0x1680, RZ ;  /* 0x0000168001037810 */ /* 0x000fe40007ffe0ff */
[C---:B------:R-:W-:Y:S02]  /*cf50*/  IADD3 R2, R6.reuse, 0x4, RZ ;  /* 0x0000000406027810 */ /* 0x040fe40007ffe0ff */
[----:B------:R-:W-:Y:S02]  /*cf60*/  IADD3 R5, R6, 0x8, RZ ;  /* 0x0000000806057810 */ /* 0x000fe40007ffe0ff */
[----:B------:R-:W-:Y:S02]  /*cf70*/  IADD3 R3, R3, c[0x0][0x20], RZ ;  /* 0x0000080003037a10 */ /* 0x000fe40007ffe0ff */
[----:B------:R-:W-:Y:S02]  /*cf80*/  MOV R6, 0xcfa0 ;  /* 0x0000cfa000067802 */ /* 0x000fe40000000f00 */
[----:B-----5:R-:W-:Y:S05]  /*cf90*/  CALL.REL.NOINC `($_ZN7cutlass13device_kernelIN5flash19enable_sm80_to_sm89INS1_16FlashAttnBwdSm80INS1_25CollectiveMainloopBwdSm80ILi2ELi2EN4cute5tupleIJNS5_1CILi128EEES8_NS7_ILi64EEEEEENS_10bfloat16_tEfNS_4arch4Sm80ELb0ELb1ELb1ELb1ELb0ELb0ELb0ELb0ELi2ELi4ELi4ELi4ELb0EEENS1_21CollectiveEpilogueBwdISA_SB_SD_Li256ELb1ELb0ELi2EEENS1_19SingleTileSchedulerILb1ELb0ELb0ELi128EEEEEEEEEvNT_6ParamsE$_ZN4cute3eso3ESOILb1ELb0EJNS_1CILi1EEEiiiNS2_ILi64EEENS2_ILi72EEENS2_ILi144EEENS2_ILi288EEENS2_ILi512EEEEEC2ERKS3_RKiSD_SD_RKS4_RKS5_RKS6_RKS7_RKS8_) ;  /* 0xffffc25000007944 */ /* 0x020fea0003c3ffff */
[----:B------:R2:W5:Y:S04]  /*cfa0*/  LDL R5, [R1+0x1688] ;  /* 0x0016880001057983 */ /* 0x0005680000100800 */
[----:B-1----:R2:W5:Y:S01]  /*cfb0*/  LDL.64 R2, [R1+0x1680] ;  /* 0x0016800001027983 */ /* 0x0025620000100a00 */
[----:B------:R-:W-:-:S02]  /*cfc0*/  MOV R6, R4 ;  /* 0x0000000400067202 */ /* 0x000fc40000000f00 */
[----:B------:R-:W-:-:S04]  /*cfd0*/  MOV R7, 0x0 ;  /* 0x0000000000077802 */ /* 0x000fc80000000f00 */
[----:B------:R-:W-:Y:S05]  /*cfe0*/  RET.REL.NODEC R6 `(_ZN7cutlass13device_kernelIN5flash19enable_sm80_to_sm89INS1_16FlashAttnBwdSm80INS1_25CollectiveMainloopBwdSm80ILi2ELi2EN4cute5tupleIJNS5_1CILi128EEES8_NS7_ILi64EEEEEENS_10bfloat16_tEfNS_4arch4Sm80ELb0ELb1ELb1ELb1ELb0ELb0ELb0ELb0ELi2ELi4ELi4ELi4ELb0EEENS1_21CollectiveEpilogueBwdISA_SB_SD_Li256ELb1ELb0ELi2EEENS1_19SingleTileSchedulerILb1ELb0ELb0ELi128EEEEEEEEEvNT_6ParamsE) ;  /* 0xffff301006007950 */ /* 0x000fea0003c3ffff */
        .type           $_ZN7cutlass13device_kernelIN5flash19enable_sm80_to_sm89INS1_16FlashAttnBwdSm80INS1_25CollectiveMainloopBwdSm80ILi2ELi2EN4cute5tupleIJNS5_1CILi128EEES8_NS7_ILi64EEEEEENS_10bfloat16_tEfNS_4arch4Sm80ELb0ELb1ELb1ELb1ELb0ELb0ELb0ELb0ELi2ELi4ELi4ELi4ELb0EEENS1_21CollectiveEpilogueBwdISA_SB_SD_Li256ELb1ELb0ELi2EEENS1_19SingleTileSchedulerILb1ELb0ELb0ELi128EEEEEEEEEvNT_6ParamsE$_ZZN4cute12filter_tupleINS_5tupleIJNS_1CILi4096EEENS1_IJNS1_IJiiEEENS2_ILi8192EEEEEEEEEZNS_16flatten_to_tupleIS7_EEDaRKT_EUlRKT_E_EEDaSB_OT0_ENKUlDpSE_E_clIJNS1_IJS3_EEENS1_IJiiS5_EEEEEEDaSI_,@function
        .size           $_ZN7cutlass13device_kernelIN5flash19enable_sm80_to_sm89INS1_16FlashAttnBwdSm80INS1_25CollectiveMainloopBwdSm80ILi2ELi2EN4cute5tupleIJNS5_1CILi128EEES8_NS7_ILi64EEEEEENS_10bfloat16_tEfNS_4arch4Sm80ELb0ELb1ELb1ELb1ELb0ELb0ELb0ELb0ELi2ELi4ELi4ELi4ELb0EEENS1_21CollectiveEpilogueBwdISA_SB_SD_Li256ELb1ELb0ELi2EEENS1_19SingleTileSchedulerILb1ELb0ELb0ELi128EEEEEEEEEvNT_6ParamsE$_ZZN4cute12filter_tupleINS_5tupleIJNS_1CILi4096EEENS1_IJNS1_IJiiEEENS2_ILi8192EEEEEEEEEZNS_16flatten_to_tupleIS7_EEDaRKT_EUlRKT_E_EEDaSB_OT0_ENKUlDpSE_E_clIJNS1_IJS3_EEENS1_IJiiS5_EEEEEEDaSI_,($_ZN7cutlass13device_kernelIN5flash19enable_sm80_to_sm89INS1_16FlashAttnBwdSm80INS1_25CollectiveMainloopBwdSm80ILi2ELi2EN4cute5tupleIJNS5_1CILi128EEES8_NS7_ILi64EEEEEENS_10bfloat16_tEfNS_4arch4Sm80ELb0ELb1ELb1ELb1ELb0ELb0ELb0ELb0ELi2ELi4ELi4ELi4ELb0EEENS1_21CollectiveEpilogueBwdISA_SB_SD_Li256ELb1ELb0ELi2EEENS1_19SingleTileSchedulerILb1ELb0ELb0ELi128EEEEEEEEEvNT_6ParamsE$_ZZN4cute12filter_tupleINS_5tupleIJNS_1CILi4096EEENS1_IJiiEEEEEEZNS_16flatten_to_tupleIS5_EEDaRKT_EUlRKT_E_EEDaS9_OT0_ENKUlDpSC_E_clIJNS1_IJS3_EEES4_EEEDaSG_ - $_ZN7cutlass13device_kernelIN5flash19enable_sm80_to_sm89INS1_16FlashAttnBwdSm80INS1_25CollectiveMainloopBwdSm80ILi2ELi2EN4cute5tupleIJNS5_1CILi128EEES8_NS7_ILi64EEEEEENS_10bfloat16_tEfNS_4arch4Sm80ELb0ELb1ELb1ELb1ELb0ELb0ELb0ELb0ELi2ELi4ELi4ELi4ELb0EEENS1_21CollectiveEpilogueBwdISA_SB_SD_Li256ELb1ELb0ELi2EEENS1_19SingleTileSchedulerILb1ELb0ELb0ELi128EEEEEEEEEvNT_6ParamsE$_ZZN4cute12filter_tupleINS_5tupleIJNS_1CILi4096EEENS1_IJNS1_IJiiEEENS2_ILi8192EEEEEEEEEZNS_16flatten_to_tupleIS7_EEDaRKT_EUlRKT_E_EEDaSB_OT0_ENKUlDpSE_E_clIJNS1_IJS3_EEENS1_IJiiS5_EEEEEEDaSI_)
$_ZN7cutlass13device_kernelIN5flash19enable_sm80_to_sm89INS1_16FlashAttnBwdSm80INS1_25CollectiveMainloopBwdSm80ILi2ELi2EN4cute5tupleIJNS5_1CILi128EEES8_NS7_ILi64EEEEEENS_10bfloat16_tEfNS_4arch4Sm80ELb0ELb1ELb1ELb1ELb0ELb0ELb0ELb0ELi2ELi4ELi4ELi4ELb0EEENS1_21CollectiveEpilogueBwdISA_SB_SD_Li256ELb1ELb0ELi2EEENS1_19SingleTileSchedulerILb1ELb0ELb0ELi128EEEEEEEEEvNT_6ParamsE$_ZZN4cute12filter_tupleINS_5tupleIJNS_1CILi4096EEENS1_IJNS1_IJiiEEENS2_ILi8192EEEEEEEEEZNS_16flatten_to_tupleIS7_EEDaRKT_EUlRKT_E_EEDaSB_OT0_ENKUlDpSE_E_clIJNS1_IJS3_EEENS1_IJiiS5_EEEEEEDaSI_:
[----:B------:R-:W-:-:S06]  /*cff0*/  IADD3 R8, R63, -c[0x0][0x20], RZ ;  /* 0x800008003f087a10 */ /* 0x000fcc0007ffe0ff */
[----:B------:R-:W5:Y:S01]  /*d000*/  LDL R8, [R8] ;  /* 0x0000000008087983 */ /* 0x000f620000100800 */
[----:B------:R-:W-:Y:S02]  /*d010*/  IADD3 R3, R1, 0x1680, RZ ;  /* 0x0000168001037810 */ /* 0x000fe40007ffe0ff */
[----:B------:R-:W-:Y:S02]  /*d020*/  IADD3 R2, R63, 0x4, RZ ;  /* 0x000000043f027810 */ /* 0x000fe40007ffe0ff */
[----:B------:R-:W-:Y:S02]  /*d030*/  IADD3 R3, R3, c[0x0][0x20], RZ ;  /* 0x0000080003037a10 */ /* 0x000fe40007ffe0ff */
[----:B------:R-:W-:Y:S02]  /*d040*/  MOV R6, 0xd060 ;  /* 0x0000d06000067802 */ /* 0x000fe40000000f00 */
[----:B-----5:R-:W-:Y:S05]  /*d050*/  CALL.REL.NOINC `($_ZN7cutlass13device_kernelIN5flash19enable_sm80_to_sm89INS1_16FlashAttnBwdSm80INS1_25CollectiveMainloopBwdSm80ILi2ELi2EN4cute5tupleIJNS5_1CILi128EEES8_NS7_ILi64EEEEEENS_10bfloat16_tEfNS_4arch4Sm80ELb0ELb1ELb1ELb1ELb0ELb0ELb0ELb0ELi2ELi4ELi4ELi4ELb0EEENS1_21CollectiveEpilogueBwdISA_SB_SD_Li256ELb1ELb0ELi2EEENS1_19SingleTileSchedulerILb1ELb0ELb0ELi128EEEEEEEEEvNT_6ParamsE$_ZN4cute3eso3ESOILb1ELb0EJNS_1CILi4096EEEiiNS2_ILi8192EEEEEC2ERKS3_RKiS9_RKS4_) ;  /* 0xffffc43000007944 */ /* 0x020fea0003c3ffff */
[----:B------:R-:W-:-:S04]  /*d060*/  MOV R5, 0x0 ;  /* 0x0000000000057802 */ /* 0x000fc80000000f00 */
[----:B------:R-:W-:Y:S05]  /*d070*/  RET.REL.NODEC R4 `(_ZN7cutlass13device_kernelIN5flash19enable_sm80_to_sm89INS1_16FlashAttnBwdSm80INS1_25CollectiveMainloopBwdSm80ILi2ELi2EN4cute5tupleIJNS5_1CILi128EEES8_NS7_ILi64EEEEEENS_10bfloat16_tEfNS_4arch4Sm80ELb0ELb1ELb1ELb1ELb0ELb0ELb0ELb0ELi2ELi4ELi4ELi4ELb0EEENS1_21CollectiveEpilogueBwdISA_SB_SD_Li256ELb1ELb0ELi2EEENS1_19SingleTileSchedulerILb1ELb0ELb0ELi128EEEEEEEEEvNT_6ParamsE) ;  /* 0xffff2f8004007950 */ /* 0x000fea0003c3ffff */
        .type           $_ZN7cutlass13device_kernelIN5flash19enable_sm80_to_sm89INS1_16FlashAttnBwdSm80INS1_25CollectiveMainloopBwdSm80ILi2ELi2EN4cute5tupleIJNS5_1CILi128EEES8_NS7_ILi64EEEEEENS_10bfloat16_tEfNS_4arch4Sm80ELb0ELb1ELb1ELb1ELb0ELb0ELb0ELb0ELi2ELi4ELi4ELi4ELb0EEENS1_21CollectiveEpilogueBwdISA_SB_SD_Li256ELb1ELb0ELi2EEENS1_19SingleTileSchedulerILb1ELb0ELb0ELi128EEEEEEEEEvNT_6ParamsE$_ZZN4cute12filter_tupleINS_5tupleIJNS_1CILi4096EEENS1_IJiiEEEEEEZNS_16flatten_to_tupleIS5_EEDaRKT_EUlRKT_E_EEDaS9_OT0_ENKUlDpSC_E_clIJNS1_IJS3_EEES4_EEEDaSG_,@function
        .size           $_ZN7cutlass13device_kernelIN5flash19enable_sm80_to_sm89INS1_16FlashAttnBwdSm80INS1_25CollectiveMainloopBwdSm80ILi2ELi2EN4cute5tupleIJNS5_1CILi128EEES8_NS7_ILi64EEEEEENS_10bfloat16_tEfNS_4arch4Sm80ELb0ELb1ELb1ELb1ELb0ELb0ELb0ELb0ELi2ELi4ELi4ELi4ELb0EEENS1_21CollectiveEpilogueBwdISA_SB_SD_Li256ELb1ELb0ELi2EEENS1_19SingleTileSchedulerILb1ELb0ELb0ELi128EEEEEEEEEvNT_6ParamsE$_ZZN4cute12filter_tupleINS_5tupleIJNS_1CILi4096EEENS1_IJiiEEEEEEZNS_16flatten_to_tupleIS5_EEDaRKT_EUlRKT_E_EEDaS9_OT0_ENKUlDpSC_E_clIJNS1_IJS3_EEES4_EEEDaSG_,($_ZN7cutlass13device_kernelIN5flash19enable_sm80_to_sm89INS1_16FlashAttnBwdSm80INS1_25CollectiveMainloopBwdSm80ILi2ELi2EN4cute5tupleIJNS5_1CILi128EEES8_NS7_ILi64EEEEEENS_10bfloat16_tEfNS_4arch4Sm80ELb0ELb1ELb1ELb1ELb0ELb0ELb0ELb0ELi2ELi4ELi4ELi4ELb0EEENS1_21CollectiveEpilogueBwdISA_SB_SD_Li256ELb1ELb0ELi2EEENS1_19SingleTileSchedulerILb1ELb0ELb0ELi128EEEEEEEEEvNT_6ParamsE$_ZZN4cute12filter_tupleINS_5tupleIJiNS1_IJiNS_1CILi0EEEEEEEEES5_ZNS_6detail9lift_diceIS5_S5_EEDaRKT_RKT0_EUlRKT_RKT0_E_EEDaSA_SD_OT1_ENKUlDpSG_E_clIJNS1_IJiEEES4_EEEDaSN_ - $_ZN7cutlass13device_kernelIN5flash19enable_sm80_to_sm89INS1_16FlashAttnBwdSm80INS1_25CollectiveMainloopBwdSm80ILi2ELi2EN4cute5tupleIJNS5_1CILi128EEES8_NS7_ILi64EEEEEENS_10bfloat16_tEfNS_4arch4Sm80ELb0ELb1ELb1ELb1ELb0ELb0ELb0ELb0ELi2ELi4ELi4ELi4ELb0EEENS1_21CollectiveEpilogueBwdISA_SB_SD_Li256ELb1ELb0ELi2EEENS1_19SingleTileSchedulerILb1ELb0ELb0ELi128EEEEEEEEEvNT_6ParamsE$_ZZN4cute12filter_tupleINS_5tupleIJNS_1CILi4096EEENS1_IJiiEEEEEEZNS_16flatten_to_tupleIS5_EEDaRKT_EUlRKT_E_EEDaS9_OT0_ENKUlDpSC_E_clIJNS1_IJS3_EEES4_EEEDaSG_)
$_ZN7cutlass13device_kernelIN5flash19enable_sm80_to_sm89INS1_16FlashAttnBwdSm80INS1_25CollectiveMainloopBwdSm80ILi2ELi2EN4cute5tupleIJNS5_1CILi128EEES8_NS7_ILi64EEEEEENS_10bfloat16_tEfNS_4arch4Sm80ELb0ELb1ELb1ELb1ELb0ELb0ELb0ELb0ELi2ELi4ELi4ELi4ELb0EEENS1_21CollectiveEpilogueBwdISA_SB_SD_Li256ELb1ELb0ELi2EEENS1_19SingleTileSchedulerILb1ELb0ELb0ELi128EEEEEEEEEvNT_6ParamsE$_ZZN4cute12filter_tupleINS_5tupleIJNS_1CILi4096EEENS1_IJiiEEEEEEZNS_16flatten_to_tupleIS5_EEDaRKT_EUlRKT_E_EEDaS9_OT0_ENKUlDpSC_E_clIJNS1_IJS3_EEES4_EEEDaSG_:
[----:B------:R-:W-:-:S06]  /*d080*/  IADD3 R8, R60, -c[0x0][0x20], RZ ;  /* 0x800008003c087a10 */ /* 0x000fcc0007ffe0ff */
[----:B------:R-:W5:Y:S01]  /*d090*/  LDL R8, [R8] ;  /* 0x0000000008087983 */ /* 0x000f620000100800 */
[----:B------:R-:W-:Y:S02]  /*d0a0*/  IADD3 R3, R1, 0x1380, RZ ;  /* 0x0000138001037810 */ /* 0x000fe40007ffe0ff */
[----:B------:R-:W-:Y:S02]  /*d0b0*/  IADD3 R2, R60, 0x4, RZ ;  /* 0x000000043c027810 */ /* 0x000fe40007ffe0ff */
[----:B------:R-:W-:Y:S02]  /*d0c0*/  IADD3 R3, R3, c[0x0][0x20], RZ ;  /* 0x0000080003037a10 */ /* 0x000fe40007ffe0ff */
[----:B------:R-:W-:Y:S02]  /*d0d0*/  MOV R6, 0xd0f0 ;  /* 0x0000d0f000067802 */ /* 0x000fe40000000f00 */
[----:B-----5:R-:W-:Y:S05]  /*d0e0*/  CALL.REL.NOINC `($_ZN7cutlass13device_kernelIN5flash19enable_sm80_to_sm89INS1_16FlashAttnBwdSm80INS1_25CollectiveMainloopBwdSm80ILi2ELi2EN4cute5tupleIJNS5_1CILi128EEES8_NS7_ILi64EEEEEENS_10bfloat16_tEfNS_4arch4Sm80ELb0ELb1ELb1ELb1ELb0ELb0ELb0ELb0ELi2ELi4ELi4ELi4ELb0EEENS1_21CollectiveEpilogueBwdISA_SB_SD_Li256ELb1ELb0ELi2EEENS1_19SingleTileSchedulerILb1ELb0ELb0ELi128EEEEEEEEEvNT_6ParamsE$_ZN4cute3eso3ESOILb1ELb0EJNS_1CILi4096EEEiiEEC2ERKS3_RKiS8_) ;  /* 0xffffc33000007944 */ /* 0x020fea0003c3ffff */
[----:B------:R-:W-:-:S04]  /*d0f0*/  MOV R5, 0x0 ;  /* 0x0000000000057802 */ /* 0x000fc80000000f00 */
[----:B------:R-:W-:Y:S05]  /*d100*/  RET.REL.NODEC R4 `(_ZN7cutlass13device_kernelIN5flash19enable_sm80_to_sm89INS1_16FlashAttnBwdSm80INS1_25CollectiveMainloopBwdSm80ILi2ELi2EN4cute5tupleIJNS5_1CILi128EEES8_NS7_ILi64EEEEEENS_10bfloat16_tEfNS_4arch4Sm80ELb0ELb1ELb1ELb1ELb0ELb0ELb0ELb0ELi2ELi4ELi4ELi4ELb0EEENS1_21CollectiveEpilogueBwdISA_SB_SD_Li256ELb1ELb0ELi2EEENS1_19SingleTileSchedulerILb1ELb0ELb0ELi128EEEEEEEEEvNT_6ParamsE) ;  /* 0xffff2ef004007950 */ /* 0x000fea0003c3ffff */
        .type           $_ZN7cutlass13device_kernelIN5flash19enable_sm80_to_sm89INS1_16FlashAttnBwdSm80INS1_25CollectiveMainloopBwdSm80ILi2ELi2EN4cute5tupleIJNS5_1CILi128EEES8_NS7_ILi64EEEEEENS_10bfloat16_tEfNS_4arch4Sm80ELb0ELb1ELb1ELb1ELb0ELb0ELb0ELb0ELi2ELi4ELi4ELi4ELb0EEENS1_21CollectiveEpilogueBwdISA_SB_SD_Li256ELb1ELb0ELi2EEENS1_19SingleTileSchedulerILb1ELb0ELb0ELi128EEEEEEEEEvNT_6ParamsE$_ZZN4cute12filter_tupleINS_5tupleIJiNS1_IJiNS_1CILi0EEEEEEEEES5_ZNS_6detail9lift_diceIS5_S5_EEDaRKT_RKT0_EUlRKT_RKT0_E_EEDaSA_SD_OT1_ENKUlDpSG_E_clIJNS1_IJiEEES4_EEEDaSN_,@function
        .size           $_ZN7cutlass13device_kernelIN5flash19enable_sm80_to_sm89INS1_16FlashAttnBwdSm80INS1_25CollectiveMainloopBwdSm80ILi2ELi2EN4cute5tupleIJNS5_1CILi128EEES8_NS7_ILi64EEEEEENS_10bfloat16_tEfNS_4arch4Sm80ELb0ELb1ELb1ELb1ELb0ELb0ELb0ELb0ELi2ELi4ELi4ELi4ELb0EEENS1_21CollectiveEpilogueBwdISA_SB_SD_Li256ELb1ELb0ELi2EEENS1_19SingleTileSchedulerILb1ELb0ELb0ELi128EEEEEEEEEvNT_6ParamsE$_ZZN4cute12filter_tupleINS_5tupleIJiNS1_IJiNS_1CILi0EEEEEEEEES5_ZNS_6detail9lift_diceIS5_S5_EEDaRKT_RKT0_EUlRKT_RKT0_E_EEDaSA_SD_OT1_ENKUlDpSG_E_clIJNS1_IJiEEES4_EEEDaSN_,($_ZN7cutlass13device_kernelIN5flash19enable_sm80_to_sm89INS1_16FlashAttnBwdSm80INS1_25CollectiveMainloopBwdSm80ILi2ELi2EN4cute5tupleIJNS5_1CILi128EEES8_NS7_ILi64EEEEEENS_10bfloat16_tEfNS_4arch4Sm80ELb0ELb1ELb1ELb1ELb0ELb0ELb0ELb0ELi2ELi4ELi4ELi4ELb0EEENS1_21CollectiveEpilogueBwdISA_SB_SD_Li256ELb1ELb0ELi2EEENS1_19SingleTileSchedulerILb1ELb0ELb0ELi128EEEEEEEEEvNT_6ParamsE$_ZZN4cute12filter_tupleINS_5tupleIJiNS_1CILi0EEEEEES4_ZNS_6detail9lift_diceIS4_S4_EEDaRKT_RKT0_EUlRKT_RKT0_E_EEDaS9_SC_OT1_ENKUlDpSF_E_clIJNS1_IJiEEENS1_IJS3_EEEEEEDaSM_ - $_ZN7cutlass13device_kernelIN5flash19enable_sm80_to_sm89INS1_16FlashAttnBwdSm80INS1_25CollectiveMainloopBwdSm80ILi2ELi2EN4cute5tupleIJNS5_1CILi128EEES8_NS7_ILi64EEEEEENS_10bfloat16_tEfNS_4arch4Sm80ELb0ELb1ELb1ELb1ELb0ELb0ELb0ELb0ELi2ELi4ELi4ELi4ELb0EEENS1_21CollectiveEpilogueBwdISA_SB_SD_Li256ELb1ELb0ELi2EEENS1_19SingleTileSchedulerILb1ELb0ELb0ELi128EEEEEEEEEvNT_6ParamsE$_ZZN4cute12filter_tupleINS_5tupleIJiNS1_IJiNS_1CILi0EEEEEEEEES5_ZNS_6detail9lift_diceIS5_S5_EEDaRKT_RKT0_EUlRKT_RKT0_E_EEDaSA_SD_OT1_ENKUlDpSG_E_clIJNS1_IJiEEES4_EEEDaSN_)
$_ZN7cutlass13device_kernelIN5flash19enable_sm80_to_sm89INS1_16FlashAttnBwdSm80INS1_25CollectiveMainloopBwdSm80ILi2ELi2EN4cute5tupleIJNS5_1CILi128EEES8_NS7_ILi64EEEEEENS_10bfloat16_tEfNS_4arch4Sm80ELb0ELb1ELb1ELb1ELb0ELb0ELb0ELb0ELi2ELi4ELi4ELi4ELb0EEENS1_21CollectiveEpilogueBwdISA_SB_SD_Li256ELb1ELb0ELi2EEENS1_19SingleTileSchedulerILb1ELb0ELb0ELi128EEEEEEEEEvNT_6ParamsE$_ZZN4cute12filter_tupleINS_5tupleIJiNS1_IJiNS_1CILi0EEEEEEEEES5_ZNS_6detail9lift_diceIS5_S5_EEDaRKT_RKT0_EUlRKT_RKT0_E_EEDaSA_SD_OT1_ENKUlDpSG_E_clIJNS1_IJiEEES4_EEEDaSN_:
[----:B------:R-:W-:Y:S02]  /*d110*/  IADD3 R6, R1, 0x1684, RZ ;  /* 0x0000168401067810 */ /* 0x000fe40007ffe0ff */
[----:B------:R-:W-:Y:S02]  /*d120*/  MOV R10, 0xd150 ;  /* 0x0000d150000a7802 */ /* 0x000fe40000000f00 */
[----:B------:R-:W-:Y:S02]  /*d130*/  IADD3 R6, R6, c[0x0][0x20], RZ ;  /* 0x0000080006067a10 */ /* 0x000fe40007ffe0ff */
[----:B------:R-:W-:Y:S05]  /*d140*/  CALL.REL.NOINC `($_ZN7cutlass13device_kernelIN5flash19enable_sm80_to_sm89INS1_16FlashAttnBwdSm80INS1_25CollectiveMainloopBwdSm80ILi2ELi2EN4cute5tupleIJNS5_1CILi128EEES8_NS7_ILi64EEEEEENS_10bfloat16_tEfNS_4arch4Sm80ELb0ELb1ELb1ELb1ELb0ELb0ELb0ELb0ELi2ELi4ELi4ELi4ELb0EEENS1_21CollectiveEpilogueBwdISA_SB_SD_Li256ELb1ELb0ELi2EEENS1_19SingleTileSchedulerILb1ELb0ELb0ELi128EEEEEEEEEvNT_6ParamsE$_ZN4cute3eso3ESOILb0ELb0EJiiNS_1CILi0EEEEEC2ERKiS6_RKS3_) ;  /* 0xffffaf3000007944 */ /* 0x000fea0003c3ffff */
[----:B-1----:R1:W5:Y:S04]  /*d150*/  LDL R3, [R1+0x1688] ;  /* 0x0016880001037983 */ /* 0x0023680000100800 */
[----:B------:R1:W5:Y:S01]  /*d160*/  LDL R5, [R1+0x1684] ;  /* 0x0016840001057983 */ /* 0x0003620000100800 */
[----:B------:R-:W-:Y:S02]  /*d170*/  MOV R6, R2 ;  /* 0x0000000200067202 */ /* 0x000fe40000000f00 */
[----:B------:R-:W-:-:S04]  /*d180*/  MOV R7, 0x0 ;  /* 0x0000000000077802 */ /* 0x000fc80000000f00 */
[----:B------:R-:W-:Y:S05]  /*d190*/  RET.REL.NODEC R6 `(_ZN7cutlass13device_kernelIN5flash19enable_sm80_to_sm89INS1_16FlashAttnBwdSm80INS1_25CollectiveMainloopBwdSm80ILi2ELi2EN4cute5tupleIJNS5_1CILi128EEES8_NS7_ILi64EEEEEENS_10bfloat16_tEfNS_4arch4Sm80ELb0ELb1ELb1ELb1ELb0ELb0ELb0ELb0ELi2ELi4ELi4ELi4ELb0EEENS1_21CollectiveEpilogueBwdISA_SB_SD_Li256ELb1ELb0ELi2EEENS1_19SingleTileSchedulerILb1ELb0ELb0ELi128EEEEEEEEEvNT_6ParamsE) ;  /* 0xffff2e6006007950 */ /* 0x000fea0003c3ffff */
        .type           $_ZN7cutlass13device_kernelIN5flash19enable_sm80_to_sm89INS1_16FlashAttnBwdSm80INS1_25CollectiveMainloopBwdSm80ILi2ELi2EN4cute5tupleIJNS5_1CILi128EEES8_NS7_ILi64EEEEEENS_10bfloat16_tEfNS_4arch4Sm80ELb0ELb1ELb1ELb1ELb0ELb0ELb0ELb0ELi2ELi4ELi4ELi4ELb0EEENS1_21CollectiveEpilogueBwdISA_SB_SD_Li256ELb1ELb0ELi2EEENS1_19SingleTileSchedulerILb1ELb0ELb0ELi128EEEEEEEEEvNT_6ParamsE$_ZZN4cute12filter_tupleINS_5tupleIJiNS_1CILi0EEEEEES4_ZNS_6detail9lift_diceIS4_S4_EEDaRKT_RKT0_EUlRKT_RKT0_E_EEDaS9_SC_OT1_ENKUlDpSF_E_clIJNS1_IJiEEENS1_IJS3_EEEEEEDaSM_,@function
        .size           $_ZN7cutlass13device_kernelIN5flash19enable_sm80_to_sm89INS1_16FlashAttnBwdSm80INS1_25CollectiveMainloopBwdSm80ILi2ELi2EN4cute5tupleIJNS5_1CILi128EEES8_NS7_ILi64EEEEEENS_10bfloat16_tEfNS_4arch4Sm80ELb0ELb1ELb1ELb1ELb0ELb0ELb0ELb0ELi2ELi4ELi4ELi4ELb0EEENS1_21CollectiveEpilogueBwdISA_SB_SD_Li256ELb1ELb0ELi2EEENS1_19SingleTileSchedulerILb1ELb0ELb0ELi128EEEEEEEEEvNT_6ParamsE$_ZZN4cute12filter_tupleINS_5tupleIJiNS_1CILi0EEEEEES4_ZNS_6detail9lift_diceIS4_S4_EEDaRKT_RKT0_EUlRKT_RKT0_E_EEDaS9_SC_OT1_ENKUlDpSF_E_clIJNS1_IJiEEENS1_IJS3_EEEEEEDaSM_,($_ZN7cutlass13device_kernelIN5flash19enable_sm80_to_sm89INS1_16FlashAttnBwdSm80INS1_25CollectiveMainloopBwdSm80ILi2ELi2EN4cute5tupleIJNS5_1CILi128EEES8_NS7_ILi64EEEEEENS_10bfloat16_tEfNS_4arch4Sm80ELb0ELb1ELb1ELb1ELb0ELb0ELb0ELb0ELi2ELi4ELi4ELi4ELb0EEENS1_21CollectiveEpilogueBwdISA_SB_SD_Li256ELb1ELb0ELi2EEENS1_19SingleTileSchedulerILb1ELb0ELb0ELi128EEEEEEEEEvNT_6ParamsE$_ZZN4cute13to_mixed_bitsINS_5tupleIJNS1_IJNS_1CILi4EEENS2_ILi8EEEEEENS2_ILi2EEENS2_ILi1EEEEEENS1_IJNS1_IJNS2_ILi0EEENS2_ILi64EEEEEES9_S9_EEENS1_IJNS1_IJiiEEEiS9_EEEEEDaRKT_RKT0_RKT1_ENKUlDpRKT_E_clIJNS_9MixedBitsILj0ELj448EEENS2_ILj0EEESW_EEEDaSR_ - $_ZN7cutlass13device_kernelIN5flash19enable_sm80_to_sm89INS1_16FlashAttnBwdSm80INS1_25CollectiveMainloopBwdSm80ILi2ELi2EN4cute5tupleIJNS5_1CILi128EEES8_NS7_ILi64EEEEEENS_10bfloat16_tEfNS_4arch4Sm80ELb0ELb1ELb1ELb1ELb0ELb0ELb0ELb0ELi2ELi4ELi4ELi4ELb0EEENS1_21CollectiveEpilogueBwdISA_SB_SD_Li256ELb1ELb0ELi2EEENS1_19SingleTileSchedulerILb1ELb0ELb0ELi128EEEEEEEEEvNT_6ParamsE$_ZZN4cute12filter_tupleINS_5tupleIJiNS_1CILi0EEEEEES4_ZNS_6detail9lift_diceIS4_S4_EEDaRKT_RKT0_EUlRKT_RKT0_E_EEDaS9_SC_OT1_ENKUlDpSF_E_clIJNS1_IJiEEENS1_IJS3_EEEEEEDaSM_)
$_ZN7cutlass13device_kernelIN5flash19enable_sm80_to_sm89INS1_16FlashAttnBwdSm80INS1_25CollectiveMainloopBwdSm80ILi2ELi2EN4cute5tupleIJNS5_1CILi128EEES8_NS7_ILi64EEEEEENS_10bfloat16_tEfNS_4arch4Sm80ELb0ELb1ELb1ELb1ELb0ELb0ELb0ELb0ELi2ELi4ELi4ELi4ELb0EEENS1_21CollectiveEpilogueBwdISA_SB_SD_Li256ELb1ELb0ELi2EEENS1_19SingleTileSchedulerILb1ELb0ELb0ELi128EEEEEEEEEvNT_6ParamsE$_ZZN4cute12filter_tupleINS_5tupleIJiNS_1CILi0EEEEEES4_ZNS_6detail9lift_diceIS4_S4_EEDaRKT_RKT0_EUlRKT_RKT0_E_EEDaS9_SC_OT1_ENKUlDpSF_E_clIJNS1_IJiEEENS1_IJS3_EEEEEEDaSM_:
[----:B------:R-:W-:Y:S02]  /*d1a0*/  IADD3 R2, R1, 0x1684, RZ ;  /* 0x0000168401027810 */ /* 0x000fe40007ffe0ff */
[----:B------:R-:W-:Y:S02]  /*d1b0*/  MOV R6, 0xd1e0 ;  /* 0x0000d1e000067802 */ /* 0x000fe40000000f00 */
[----:B------:R-:W-:Y:S02]  /*d1c0*/  IADD3 R2, R2, c[0x0][0x20], RZ ;  /* 0x0000080002027a10 */ /* 0x000fe40007ffe0ff */
[----:B------:R-:W-:Y:S05]  /*d1d0*/  CALL.REL.NOINC `($_ZN7cutlass13device_kernelIN5flash19enable_sm80_to_sm89INS1_16FlashAttnBwdSm80INS1_25CollectiveMainloopBwdSm80ILi2ELi2EN4cute5tupleIJNS5_1CILi128EEES8_NS7_ILi64EEEEEENS_10bfloat16_tEfNS_4arch4Sm80ELb0ELb1ELb1ELb1ELb0ELb0ELb0ELb0ELi2ELi4ELi4ELi4ELb0EEENS1_21CollectiveEpilogueBwdISA_SB_SD_Li256ELb1ELb0ELi2EEENS1_19SingleTileSchedulerILb1ELb0ELb0ELi128EEEEEEEEEvNT_6ParamsE$_ZN4cute3eso3ESOILb0ELb1EJiNS_1CILi0EEEEEC2ERKiRKS3_) ;  /* 0xffffb5b000007944 */ /* 0x000fea0003c3ffff */
[----:B-1----:R1:W5:Y:S01]  /*d1e0*/  LDL R2, [R1+0x1684] ;  /* 0x0016840001027983 */ /* 0x0023620000100800 */
[----:B------:R-:W-:Y:S02]  /*d1f0*/  MOV R10, R74 ;  /* 0x0000004a000a7202 */ /* 0x000fe40000000f00 */
[----:B------:R-:W-:-:S04]  /*d200*/  MOV R11, 0x0 ;  /* 0x00000000000b7802 */ /* 0x000fc80000000f00 */
[----:B------:R-:W-:Y:S05]  /*d210*/  RET.REL.NODEC R10 `(_ZN7cutlass13device_kernelIN5flash19enable_sm80_to_sm89INS1_16FlashAttnBwdSm80INS1_25CollectiveMainloopBwdSm80ILi2ELi2EN4cute5tupleIJNS5_1CILi128EEES8_NS7_ILi64EEEEEENS_10bfloat16_tEfNS_4arch4Sm80ELb0ELb1ELb1ELb1ELb0ELb0ELb0ELb0ELi2ELi4ELi4ELi4ELb0EEENS1_21CollectiveEpilogueBwdISA_SB_SD_Li256ELb1ELb0ELi2EEENS1_19SingleTileSchedulerILb1ELb0ELb0ELi128EEEEEEEEEvNT_6ParamsE) ;  /* 0xffff2de00a007950 */ /* 0x000fea0003c3ffff */
        .type           $_ZN7cutlass13device_kernelIN5flash19enable_sm80_to_sm89INS1_16FlashAttnBwdSm80INS1_25CollectiveMainloopBwdSm80ILi2ELi2EN4cute5tupleIJNS5_1CILi128EEES8_NS7_ILi64EEEEEENS_10bfloat16_tEfNS_4arch4Sm80ELb0ELb1ELb1ELb1ELb0ELb0ELb0ELb0ELi2ELi4ELi4ELi4ELb0EEENS1_21CollectiveEpilogueBwdISA_SB_SD_Li256ELb1ELb0ELi2EEENS1_19SingleTileSchedulerILb1ELb0ELb0ELi128EEEEEEEEEvNT_6ParamsE$_ZZN4cute13to_mixed_bitsINS_5tupleIJNS1_IJNS_1CILi4EEENS2_ILi8EEEEEENS2_ILi2EEENS2_ILi1EEEEEENS1_IJNS1_IJNS2_ILi0EEENS2_ILi64EEEEEES9_S9_EEENS1_IJNS1_IJiiEEEiS9_EEEEEDaRKT_RKT0_RKT1_ENKUlDpRKT_E_clIJNS_9MixedBitsILj0ELj448EEENS2_ILj0EEESW_EEEDaSR_,@function
        .size           $_ZN7cutlass13device_kernelIN5flash19enable_sm80_to_sm89INS1_16FlashAttnBwdSm80INS1_25CollectiveMainloopBwdSm80ILi2ELi2EN4cute5tupleIJNS5_1CILi128EEES8_NS7_ILi64EEEEEENS_10bfloat16_tEfNS_4arch4Sm80ELb0ELb1ELb1ELb1ELb0ELb0ELb0ELb0ELi2ELi4ELi4ELi4ELb0EEENS1_21CollectiveEpilogueBwdISA_SB_SD_Li256ELb1ELb0ELi2EEENS1_19SingleTileSchedulerILb1ELb0ELb0ELi128EEEEEEEEEvNT_6ParamsE$_ZZN4cute13to_mixed_bitsINS_5tupleIJNS1_IJNS_1CILi4EEENS2_ILi8EEEEEENS2_ILi2EEENS2_ILi1EEEEEENS1_IJNS1_IJNS2_ILi0EEENS2_ILi64EEEEEES9_S9_EEENS1_IJNS1_IJiiEEEiS9_EEEEEDaRKT_RKT0_RKT1_ENKUlDpRKT_E_clIJNS_9MixedBitsILj0ELj448EEENS2_ILj0EEESW_EEEDaSR_,($_ZN7cutlass13device_kernelIN5flash19enable_sm80_to_sm89INS1_16FlashAttnBwdSm80INS1_25CollectiveMainloopBwdSm80ILi2ELi2EN4cute5tupleIJNS5_1CILi128EEES8_NS7_ILi64EEEEEENS_10bfloat16_tEfNS_4arch4Sm80ELb0ELb1ELb1ELb1ELb0ELb0ELb0ELb0ELi2ELi4ELi4ELi4ELb0EEENS1_21CollectiveEpilogueBwdISA_SB_SD_Li256ELb1ELb0ELi2EEENS1_19SingleTileSchedulerILb1ELb0ELb0ELi128EEEEEEEEEvNT_6ParamsE$_ZZN4cute13to_mixed_bitsINS_5tupleIJNS1_IJNS_1CILi4EEENS2_ILi8EEEEEENS2_ILi2EEENS2_ILi1EEEEEENS1_IJNS1_IJNS2_ILi0EEENS2_ILi64EEEEEES9_S9_EEENS1_IJNS1_IJiiEEEiS9_EEEEEDaRKT_RKT0_RKT1_ENKUlRKT_RKT0_RKT1_E_clIS5_SB_SD_EEDaSQ_ST_SW_ - $_ZN7cutlass13device_kernelIN5flash19enable_sm80_to_sm89INS1_16FlashAttnBwdSm80INS1_25CollectiveMainloopBwdSm80ILi2ELi2EN4cute5tupleIJNS5_1CILi128EEES8_NS7_ILi64EEEEEENS_10bfloat16_tEfNS_4arch4Sm80ELb0ELb1ELb1ELb1ELb0ELb0ELb0ELb0ELi2ELi4ELi4ELi4ELb0EEENS1_21CollectiveEpilogueBwdISA_SB_SD_Li256ELb1ELb0ELi2EEENS1_19SingleTileSchedulerILb1ELb0ELb0ELi128EEEEEEEEEvNT_6ParamsE$_ZZN4cute13to_mixed_bitsINS_5tupleIJNS1_IJNS_1CILi4EEENS2_ILi8EEEEEENS2_ILi2EEENS2_ILi1EEEEEENS1_IJNS1_IJNS2_ILi0EEENS2_ILi64EEEEEES9_S9_EEENS1_IJNS1_IJiiEEEiS9_EEEEEDaRKT_RKT0_RKT1_ENKUlDpRKT_E_clIJNS_9MixedBitsILj0ELj448EEENS2_ILj0EEESW_EEEDaSR_)
$_ZN7cutlass13device_kernelIN5flash19enable_sm80_to_sm89INS1_16FlashAttnBwdSm80INS1_25CollectiveMainloopBwdSm80ILi2ELi2EN4cute5tupleIJNS5_1CILi128EEES8_NS7_ILi64EEEEEENS_10bfloat16_tEfNS_4arch4Sm80ELb0ELb1ELb1ELb1ELb0ELb0ELb0ELb0ELi2ELi4ELi4ELi4ELb0EEENS1_21CollectiveEpilogueBwdISA_SB_SD_Li256ELb1ELb0ELi2EEENS1_19SingleTileSchedulerILb1ELb0ELb0ELi128EEEEEEEEEvNT_6ParamsE$_ZZN4cute13to_mixed_bitsINS_5tupleIJNS1_IJNS_1CILi4EEENS2_ILi8EEEEEENS2_ILi2EEENS2_ILi1EEEEEENS1_IJNS1_IJNS2_ILi0EEENS2_ILi64EEEEEES9_S9_EEENS1_IJNS1_IJiiEEEiS9_EEEEEDaRKT_RKT0_RKT1_ENKUlDpRKT_E_clIJNS_9MixedBitsILj0ELj448EEENS2_ILj0EEESW_EEEDaSR_:
[----:B------:R-:W-:Y:S02]  /*d220*/  MOV R3, 0x0 ;  /* 0x0000000000037802 */ /* 0x000fe40000000f00 */
[----:B------:R-:W-:Y:S02]  /*d230*/  LOP3.LUT R11, R11, 0x1c0, RZ, 0xc0, !PT ;  /* 0x000001c00b0b7812 */ /* 0x000fe400078ec0ff */
[----:B------:R-:W-:Y:S05]  /*d240*/  RET.REL.NODEC R2 `(_ZN7cutlass13device_kernelIN5flash19enable_sm80_to_sm89INS1_16FlashAttnBwdSm80INS1_25CollectiveMainloopBwdSm80ILi2ELi2EN4cute5tupleIJNS5_1CILi128EEES8_NS7_ILi64EEEEEENS_10bfloat16_tEfNS_4arch4Sm80ELb0ELb1ELb1ELb1ELb0ELb0ELb0ELb0ELi2ELi4ELi4ELi4ELb0EEENS1_21CollectiveEpilogueBwdISA_SB_SD_Li256ELb1ELb0ELi2EEENS1_19SingleTileSchedulerILb1ELb0ELb0ELi128EEEEEEEEEvNT_6ParamsE) ;  /* 0xffff2db002007950 */ /* 0x000fea0003c3ffff */
        .type           $_ZN7cutlass13device_kernelIN5flash19enable_sm80_to_sm89INS1_16FlashAttnBwdSm80INS1_25CollectiveMainloopBwdSm80ILi2ELi2EN4cute5tupleIJNS5_1CILi128EEES8_NS7_ILi64EEEEEENS_10bfloat16_tEfNS_4arch4Sm80ELb0ELb1ELb1ELb1ELb0ELb0ELb0ELb0ELi2ELi4ELi4ELi4ELb0EEENS1_21CollectiveEpilogueBwdISA_SB_SD_Li256ELb1ELb0ELi2EEENS1_19SingleTileSchedulerILb1ELb0ELb0ELi128EEEEEEEEEvNT_6ParamsE$_ZZN4cute13to_mixed_bitsINS_5tupleIJNS1_IJNS_1CILi4EEENS2_ILi8EEEEEENS2_ILi2EEENS2_ILi1EEEEEENS1_IJNS1_IJNS2_ILi0EEENS2_ILi64EEEEEES9_S9_EEENS1_IJNS1_IJiiEEEiS9_EEEEEDaRKT_RKT0_RKT1_ENKUlRKT_RKT0_RKT1_E_clIS5_SB_SD_EEDaSQ_ST_SW_,@function
        .size           $_ZN7cutlass13device_kernelIN5flash19enable_sm80_to_sm89INS1_16FlashAttnBwdSm80INS1_25CollectiveMainloopBwdSm80ILi2ELi2EN4cute5tupleIJNS5_1CILi128EEES8_NS7_ILi64EEEEEENS_10bfloat16_tEfNS_4arch4Sm80ELb0ELb1ELb1ELb1ELb0ELb0ELb0ELb0ELi2ELi4ELi4ELi4ELb0EEENS1_21CollectiveEpilogueBwdISA_SB_SD_Li256ELb1ELb0ELi2EEENS1_19SingleTileSchedulerILb1ELb0ELb0ELi128EEEEEEEEEvNT_6ParamsE$_ZZN4cute13to_mixed_bitsINS_5tupleIJNS1_IJNS_1CILi4EEENS2_ILi8EEEEEENS2_ILi2EEENS2_ILi1EEEEEENS1_IJNS1_IJNS2_ILi0EEENS2_ILi64EEEEEES9_S9_EEENS1_IJNS1_IJiiEEEiS9_EEEEEDaRKT_RKT0_RKT1_ENKUlRKT_RKT0_RKT1_E_clIS5_SB_SD_EEDaSQ_ST_SW_,($_ZN7cutlass13device_kernelIN5flash19enable_sm80_to_sm89INS1_16FlashAttnBwdSm80INS1_25CollectiveMainloopBwdSm80ILi2ELi2EN4cute5tupleIJNS5_1CILi128EEES8_NS7_ILi64EEEEEENS_10bfloat16_tEfNS_4arch4Sm80ELb0ELb1ELb1ELb1ELb0ELb0ELb0ELb0ELi2ELi4ELi4ELi4ELb0EEENS1_21CollectiveEpilogueBwdISA_SB_SD_Li256ELb1ELb0ELi2EEENS1_19SingleTileSchedulerILb1ELb0ELb0ELi128EEEEEEEEEvNT_6ParamsE$_ZZN4cute13to_mixed_bitsINS_5tupleIJNS1_IJNS_1CILi4EEENS2_ILi8EEEEEENS2_ILi2EEENS2_ILi1EEEEEENS1_IJNS1_IJNS2_ILi128EEENS2_ILi0EEEEEES4_SA_EEENS1_IJNS1_IJiiEEEiSA_EEEEEDaRKT_RKT0_RKT1_ENKUlDpRKT_E_clIJNS_9MixedBitsILj0ELj384EEENSU_ILj0ELj8EEENS2_ILj0EEEEEEDaSR_ - $_ZN7cutlass13device_kernelIN5flash19enable_sm80_to_sm89INS1_16FlashAttnBwdSm80INS1_25CollectiveMainloopBwdSm80ILi2ELi2EN4cute5tupleIJNS5_1CILi128EEES8_NS7_ILi64EEEEEENS_10bfloat16_tEfNS_4arch4Sm80ELb0ELb1ELb1ELb1ELb0ELb0ELb0ELb0ELi2ELi4ELi4ELi4ELb0EEENS1_21CollectiveEpilogueBwdISA_SB_SD_Li256ELb1ELb0ELi2EEENS1_19SingleTileSchedulerILb1ELb0ELb0ELi128EEEEEEEEEvNT_6ParamsE$_ZZN4cute13to_mixed_bitsINS_5tupleIJNS1_IJNS_1CILi4EEENS2_ILi8EEEEEENS2_ILi2EEENS2_ILi1EEEEEENS1_IJNS1_IJNS2_ILi0EEENS2_ILi64EEEEEES9_S9_EEENS1_IJNS1_IJiiEEEiS9_EEEEEDaRKT_RKT0_RKT1_ENKUlRKT_RKT0_RKT1_E_clIS5_SB_SD_EEDaSQ_ST_SW_)
$_ZN7cutlass13device_kernelIN5flash19enable_sm80_to_sm89INS1_16FlashAttnBwdSm80INS1_25CollectiveMainloopBwdSm80ILi2ELi2EN4cute5tupleIJNS5_1CILi128EEES8_NS7_ILi64EEEEEENS_10bfloat16_tEfNS_4arch4Sm80ELb0ELb1ELb1ELb1ELb0ELb0ELb0ELb0ELi2ELi4ELi4ELi4ELb0EEENS1_21CollectiveEpilogueBwdISA_SB_SD_Li256ELb1ELb0ELi2EEENS1_19SingleTileSchedulerILb1ELb0ELb0ELi128EEEEEEEEEvNT_6ParamsE$_ZZN4cute13to_mixed_bitsINS_5tupleIJNS1_IJNS_1CILi4EEENS2_ILi8EEEEEENS2_ILi2EEENS2_ILi1EEEEEENS1_IJNS1_IJNS2_ILi0EEENS2_ILi64EEEEEES9_S9_EEENS1_IJNS1_IJiiEEEiS9_EEEEEDaRKT_RKT0_RKT1_ENKUlRKT_RKT0_RKT1_E_clIS5_SB_SD_EEDaSQ_ST_SW_:
[----:B------:R-:W-:Y:S02]  /*d250*/  MOV R2, 0xd270 ;  /* 0x0000d27000027802 */ /* 0x000fe40000000f00 */
[----:B------:R-:W-:Y:S05]  /*d260*/  CALL.REL.NOINC `($_ZN7cutlass13device_kernelIN5flash19enable_sm80_to_sm89INS1_16FlashAttnBwdSm80INS1_25CollectiveMainloopBwdSm80ILi2ELi2EN4cute5tupleIJNS5_1CILi128EEES8_NS7_ILi64EEEEEENS_10bfloat16_tEfNS_4arch4Sm80ELb0ELb1ELb1ELb1ELb0ELb0ELb0ELb0ELi2ELi4ELi4ELi4ELb0EEENS1_21CollectiveEpilogueBwdISA_SB_SD_Li256ELb1ELb0ELi2EEENS1_19SingleTileSchedulerILb1ELb0ELb0ELi128EEEEEEEEEvNT_6ParamsE$_ZZN4cute13to_mixed_bitsINS_5tupleIJNS_1CILi4EEENS2_ILi8EEEEEENS1_IJNS2_ILi0EEENS2_ILi64EEEEEENS1_IJiiEEEEEDaRKT_RKT0_RKT1_ENKUlRKT_RKT0_RKT1_E_clIS4_S7_iEEDaSL_SO_SR_) ;  /* 0x0000032000007944 */ /* 0x000fea0003c00000 */
[----:B------:R-:W-:Y:S02]  /*d270*/  MOV R2, 0xd290 ;  /* 0x0000d29000027802 */ /* 0x000fe40000000f00 */
[----:B------:R-:W-:Y:S05]  /*d280*/  CALL.REL.NOINC `($_ZN7cutlass13device_kernelIN5flash19enable_sm80_to_sm89INS1_16FlashAttnBwdSm80INS1_25CollectiveMainloopBwdSm80ILi2ELi2EN4cute5tupleIJNS5_1CILi128EEES8_NS7_ILi64EEEEEENS_10bfloat16_tEfNS_4arch4Sm80ELb0ELb1ELb1ELb1ELb0ELb0ELb0ELb0ELi2ELi4ELi4ELi4ELb0EEENS1_21CollectiveEpilogueBwdISA_SB_SD_Li256ELb1ELb0ELi2EEENS1_19SingleTileSchedulerILb1ELb0ELb0ELi128EEEEEEEEEvNT_6ParamsE$_ZZN4cute13to_mixed_bitsINS_5tupleIJNS_1CILi4EEENS2_ILi8EEEEEENS1_IJNS2_ILi0EEENS2_ILi64EEEEEENS1_IJiiEEEEEDaRKT_RKT0_RKT1_ENKUlDpRKT_E_clIJNS2_ILj0EEENS_9MixedBitsILj0ELj448EEEEEEDaSM_) ;  /* 0x000002c000007944 */ /* 0x000fea0003c00000 */
[----:B------:R-:W-:Y:S02]  /*d290*/  MOV R7, 0x0 ;  /* 0x0000000000077802 */ /* 0x000fe40000000f00 */
[----:B------:R-:W-:Y:S02]  /*d2a0*/  MOV R11, R3 ;  /* 0x00000003000b7202 */ /* 0x000fe40000000f00 */
[----:B------:R-:W-:Y:S05]  /*d2b0*/  RET.REL.NODEC R6 `(_ZN7cutlass13device_kernelIN5flash19enable_sm80_to_sm89INS1_16FlashAttnBwdSm80INS1_25CollectiveMainloopBwdSm80ILi2ELi2EN4cute5tupleIJNS5_1CILi128EEES8_NS7_ILi64EEEEEENS_10bfloat16_tEfNS_4arch4Sm80ELb0ELb1ELb1ELb1ELb0ELb0ELb0ELb0ELi2ELi4ELi4ELi4ELb0EEENS1_21CollectiveEpilogueBwdISA_SB_SD_Li256ELb1ELb0ELi2EEENS1_19SingleTileSchedulerILb1ELb0ELb0ELi128EEEEEEEEEvNT_6ParamsE) ;  /* 0xffff2d4006007950 */ /* 0x000fea0003c3ffff */
        .type           $_ZN7cutlass13device_kernelIN5flash19enable_sm80_to_sm89INS1_16FlashAttnBwdSm80INS1_25CollectiveMainloopBwdSm80ILi2ELi2EN4cute5tupleIJNS5_1CILi128EEES8_NS7_ILi64EEEEEENS_10bfloat16_tEfNS_4arch4Sm80ELb0ELb1ELb1ELb1ELb0ELb0ELb0ELb0ELi2ELi4ELi4ELi4ELb0EEENS1_21CollectiveEpilogueBwdISA_SB_SD_Li256ELb1ELb0ELi2EEENS1_19SingleTileSchedulerILb1ELb0ELb0ELi128EEEEEEEEEvNT_6ParamsE$_ZZN4cute13to_mixed_bitsINS_5tupleIJNS1_IJNS_1CILi4EEENS2_ILi8EEEEEENS2_ILi2EEENS2_ILi1EEEEEENS1_IJNS1_IJNS2_ILi128EEENS2_ILi0EEEEEES4_SA_EEENS1_IJNS1_IJiiEEEiSA_EEEEEDaRKT_RKT0_RKT1_ENKUlDpRKT_E_clIJNS_9MixedBitsILj0ELj384EEENSU_ILj0ELj8EEENS2_ILj0EEEEEEDaSR_,@function
        .size           $_ZN7cutlass13device_kernelIN5flash19enable_sm80_to_sm89INS1_16FlashAttnBwdSm80INS1_25CollectiveMainloopBwdSm80ILi2ELi2EN4cute5tupleIJNS5_1CILi128EEES8_NS7_ILi64EEEEEENS_10bfloat16_tEfNS_4arch4Sm80ELb0ELb1ELb1ELb1ELb0ELb0ELb0ELb0ELi2ELi4ELi4ELi4ELb0EEENS1_21CollectiveEpilogueBwdISA_SB_SD_Li256ELb1ELb0ELi2EEENS1_19SingleTileSchedulerILb1ELb0ELb0ELi128EEEEEEEEEvNT_6ParamsE$_ZZN4cute13to_mixed_bitsINS_5tupleIJNS1_IJNS_1CILi4EEENS2_ILi8EEEEEENS2_ILi2EEENS2_ILi1EEEEEENS1_IJNS1_IJNS2_ILi128EEENS2_ILi0EEEEEES4_SA_EEENS1_IJNS1_IJiiEEEiSA_EEEEEDaRKT_RKT0_RKT1_ENKUlDpRKT_E_clIJNS_9MixedBitsILj0ELj384EEENSU_ILj0ELj8EEENS2_ILj0EEEEEEDaSR_,($_ZN7cutlass13device_kernelIN5flash19enable_sm80_to_sm89INS1_16FlashAttnBwdSm80INS1_25CollectiveMainloopBwdSm80ILi2ELi2EN4cute5tupleIJNS5_1CILi128EEES8_NS7_ILi64EEEEEENS_10bfloat16_tEfNS_4arch4Sm80ELb0ELb1ELb1ELb1ELb0ELb0ELb0ELb0ELi2ELi4ELi4ELi4ELb0EEENS1_21CollectiveEpilogueBwdISA_SB_SD_Li256ELb1ELb0ELi2EEENS1_19SingleTileSchedulerILb1ELb0ELb0ELi128EEEEEEEEEvNT_6ParamsE$_ZZN4cute13to_mixed_bitsINS_5tupleIJNS1_IJNS_1CILi4EEENS2_ILi8EEEEEENS2_ILi2EEENS2_ILi1EEEEEENS1_IJNS1_IJNS2_ILi128EEENS2_ILi0EEEEEES4_SA_EEENS1_IJNS1_IJiiEEEiSA_EEEEEDaRKT_RKT0_RKT1_ENKUlRKT_RKT0_RKT1_E_clIS5_SB_SD_EEDaSQ_ST_SW_ - $_ZN7cutlass13device_kernelIN5flash19enable_sm80_to_sm89INS1_16FlashAttnBwdSm80INS1_25CollectiveMainloopBwdSm80ILi2ELi2EN4cute5tupleIJNS5_1CILi128EEES8_NS7_ILi64EEEEEENS_10bfloat16_tEfNS_4arch4Sm80ELb0ELb1ELb1ELb1ELb0ELb0ELb0ELb0ELi2ELi4ELi4ELi4ELb0EEENS1_21CollectiveEpilogueBwdISA_SB_SD_Li256ELb1ELb0ELi2EEENS1_19SingleTileSchedulerILb1ELb0ELb0ELi128EEEEEEEEEvNT_6ParamsE$_ZZN4cute13to_mixed_bitsINS_5tupleIJNS1_IJNS_1CILi4EEENS2_ILi8EEEEEENS2_ILi2EEENS2_ILi1EEEEEENS1_IJNS1_IJNS2_ILi128EEENS2_ILi0EEEEEES4_SA_EEENS1_IJNS1_IJiiEEEiSA_EEEEEDaRKT_RKT0_RKT1_ENKUlDpRKT_E_clIJNS_9MixedBitsILj0ELj384EEENSU_ILj0ELj8EEENS2_ILj0EEEEEEDaSR_)
$_ZN7cutlass13device_kernelIN5flash19enable_sm80_to_sm89INS1_16FlashAttnBwdSm80INS1_25CollectiveMainloopBwdSm80ILi2ELi2EN4cute5tupleIJNS5_1CILi128EEES8_NS7_ILi64EEEEEENS_10bfloat16_tEfNS_4arch4Sm80ELb0ELb1ELb1ELb1ELb0ELb0ELb0ELb0ELi2ELi4ELi4ELi4ELb0EEENS1_21CollectiveEpilogueBwdISA_SB_SD_Li256ELb1ELb0ELi2EEENS1_19SingleTileSchedulerILb1ELb0ELb0ELi128EEEEEEEEEvNT_6ParamsE$_ZZN4cute13to_mixed_bitsINS_5tupleIJNS1_IJNS_1CILi4EEENS2_ILi8EEEEEENS2_ILi2EEENS2_ILi1EEEEEENS1_IJNS1_IJNS2_ILi128EEENS2_ILi0EEEEEES4_SA_EEENS1_IJNS1_IJiiEEEiSA_EEEEEDaRKT_RKT0_RKT1_ENKUlDpRKT_E_clIJNS_9MixedBitsILj0ELj384EEENSU_ILj0ELj8EEENS2_ILj0EEEEEEDaSR_:
[----:B------:R-:W-:-:S04]  /*d2c0*/  LOP3.LUT R6, R5, 0x8, RZ, 0xc0, !PT ;  /* 0x0000000805067812 */ /* 0x000fc800078ec0ff */
[----:B------:R-:W-:Y:S01]  /*d2d0*/  LOP3.LUT R9, R6, 0x188, R3, 0x78, !PT ;  /* 0x0000018806097812 */ /* 0x000fe200078e7803 */
[----:B------:R-:W-:-:S04]  /*d2e0*/  IMAD.MOV.U32 R3, RZ, RZ, 0x0 ;  /* 0x00000000ff037424 */ /* 0x000fc800078e00ff */
[----:B------:R-:W-:Y:S05]  /*d2f0*/  RET.REL.NODEC R2 `(_ZN7cutlass13device_kernelIN5flash19enable_sm80_to_sm89INS1_16FlashAttnBwdSm80INS1_25CollectiveMainloopBwdSm80ILi2ELi2EN4cute5tupleIJNS5_1CILi128EEES8_NS7_ILi64EEEEEENS_10bfloat16_tEfNS_4arch4Sm80ELb0ELb1ELb1ELb1ELb0ELb0ELb0ELb0ELi2ELi4ELi4ELi4ELb0EEENS1_21CollectiveEpilogueBwdISA_SB_SD_Li256ELb1ELb0ELi2EEENS1_19SingleTileSchedulerILb1ELb0ELb0ELi128EEEEEEEEEvNT_6ParamsE) ;  /* 0xffff2d0002007950 */ /* 0x000fea0003c3ffff */
        .type           $_ZN7cutlass13device_kernelIN5flash19enable_sm80_to_sm89INS1_16FlashAttnBwdSm80INS1_25CollectiveMainloopBwdSm80ILi2ELi2EN4cute5tupleIJNS5_1CILi128EEES8_NS7_ILi64EEEEEENS_10bfloat16_tEfNS_4arch4Sm80ELb0ELb1ELb1ELb1ELb0ELb0ELb0ELb0ELi2ELi4ELi4ELi4ELb0EEENS1_21CollectiveEpilogueBwdISA_SB_SD_Li256ELb1ELb0ELi2EEENS1_19SingleTileSchedulerILb1ELb0ELb0ELi128EEEEEEEEEvNT_6ParamsE$_ZZN4cute13to_mixed_bitsINS_5tupleIJNS1_IJNS_1CILi4EEENS2_ILi8EEEEEENS2_ILi2EEENS2_ILi1EEEEEENS1_IJNS1_IJNS2_ILi128EEENS2_ILi0EEEEEES4_SA_EEENS1_IJNS1_IJiiEEEiSA_EEEEEDaRKT_RKT0_RKT1_ENKUlRKT_RKT0_RKT1_E_clIS5_SB_SD_EEDaSQ_ST_SW_,@function
        .size           $_ZN7cutlass13device_kernelIN5flash19enable_sm80_to_sm89INS1_16FlashAttnBwdSm80INS1_25CollectiveMainloopBwdSm80ILi2ELi2EN4cute5tupleIJNS5_1CILi128EEES8_NS7_ILi64EEEEEENS_10bfloat16_tEfNS_4arch4Sm80ELb0ELb1ELb1ELb1ELb0ELb0ELb0ELb0ELi2ELi4ELi4ELi4ELb0EEENS1_21CollectiveEpilogueBwdISA_SB_SD_Li256ELb1ELb0ELi2EEENS1_19SingleTileSchedulerILb1ELb0ELb0ELi128EEEEEEEEEvNT_6ParamsE$_ZZN4cute13to_mixed_bitsINS_5tupleIJNS1_IJNS_1CILi4EEENS2_ILi8EEEEEENS2_ILi2EEENS2_ILi1EEEEEENS1_IJNS1_IJNS2_ILi128EEENS2_ILi0EEEEEES4_SA_EEENS1_IJNS1_IJiiEEEiSA_EEEEEDaRKT_RKT0_RKT1_ENKUlRKT_RKT0_RKT1_E_clIS5_SB_SD_EEDaSQ_ST_SW_,($_ZN7cutlass13device_kernelIN5flash19enable_sm80_to_sm89INS1_16FlashAttnBwdSm80INS1_25CollectiveMainloopBwdSm80ILi2ELi2EN4cute5tupleIJNS5_1CILi128EEES8_NS7_ILi64EEEEEENS_10bfloat16_tEfNS_4arch4Sm80ELb0ELb1ELb1ELb1ELb0ELb0ELb0ELb0ELi2ELi4ELi4ELi4ELb0EEENS1_21CollectiveEpilogueBwdISA_SB_SD_Li256ELb1ELb0ELi2EEENS1_19SingleTileSchedulerILb1ELb0ELb0ELi128EEEEEEEEEvNT_6ParamsE$_ZZN4cute13to_mixed_bitsINS_5tupleIJNS1_IJNS_1CILi4EEENS2_ILi8EEEEEENS2_ILi2EEENS2_ILi1EEEEEENS1_IJNS1_IJNS2_ILi128EEENS2_ILi0EEEEEES4_SA_EEENS1_IJNS1_IJiiEEEiSA_EEEEEDaRKT_RKT0_RKT1_ENKUlRKT_RKT0_RKT1_E_clIS6_S4_iEEDaSQ_ST_SW_ - $_ZN7cutlass13device_kernelIN5flash19enable_sm80_to_sm89INS1_16FlashAttnBwdSm80INS1_25CollectiveMainloopBwdSm80ILi2ELi2EN4cute5tupleIJNS5_1CILi128EEES8_NS7_ILi64EEEEEENS_10bfloat16_tEfNS_4arch4Sm80ELb0ELb1ELb1ELb1ELb0ELb0ELb0ELb0ELi2ELi4ELi4ELi4ELb0EEENS1_21CollectiveEpilogueBwdISA_SB_SD_Li256ELb1ELb0ELi2EEENS1_19SingleTileSchedulerILb1ELb0ELb0ELi128EEEEEEEEEvNT_6ParamsE$_ZZN4cute13to_mixed_bitsINS_5tupleIJNS1_IJNS_1CILi4EEENS2_ILi8EEEEEENS2_ILi2EEENS2_ILi1EEEEEENS1_IJNS1_IJNS2_ILi128EEENS2_ILi0EEEEEES4_SA_EEENS1_IJNS1_IJiiEEEiSA_EEEEEDaRKT_RKT0_RKT1_ENKUlRKT_RKT0_RKT1_E_clIS5_SB_SD_EEDaSQ_ST_SW_)
$_ZN7cutlass13device_kernelIN5flash19enable_sm80_to_sm89INS1_16FlashAttnBwdSm80INS1_25CollectiveMainloopBwdSm80ILi2ELi2EN4cute5tupleIJNS5_1CILi128EEES8_NS7_ILi64EEEEEENS_10bfloat16_tEfNS_4arch4Sm80ELb0ELb1ELb1ELb1ELb0ELb0ELb0ELb0ELi2ELi4ELi4ELi4ELb0EEENS1_21CollectiveEpilogueBwdISA_SB_SD_Li256ELb1ELb0ELi2EEENS1_19SingleTileSchedulerILb1ELb0ELb0ELi128EEEEEEEEEvNT_6ParamsE$_ZZN4cute13to_mixed_bitsINS_5tupleIJNS1_IJNS_1CILi4EEENS2_ILi8EEEEEENS2_ILi2EEENS2_ILi1EEEEEENS1_IJNS1_IJNS2_ILi128EEENS2_ILi0EEEEEES4_SA_EEENS1_IJNS1_IJiiEEEiSA_EEEEEDaRKT_RKT0_RKT1_ENKUlRKT_RKT0_RKT1_E_clIS5_SB_SD_EEDaSQ_ST_SW_:
[----:B------:R-:W-:Y:S02]  /*d300*/  MOV R3, R2 ;  /* 0x0000000200037202 */ /* 0x000fe40000000f00 */
[----:B------:R-:W-:Y:S02]  /*d310*/  MOV R2, 0xd330 ;  /* 0x0000d33000027802 */ /* 0x000fe40000000f00 */
[----:B------:R-:W-:Y:S05]  /*d320*/  CALL.REL.NOINC `($_ZN7cutlass13device_kernelIN5flash19enable_sm80_to_sm89INS1_16FlashAttnBwdSm80INS1_25CollectiveMainloopBwdSm80ILi2ELi2EN4cute5tupleIJNS5_1CILi128EEES8_NS7_ILi64EEEEEENS_10bfloat16_tEfNS_4arch4Sm80ELb0ELb1ELb1ELb1ELb0ELb0ELb0ELb0ELi2ELi4ELi4ELi4ELb0EEENS1_21CollectiveEpilogueBwdISA_SB_SD_Li256ELb1ELb0ELi2EEENS1_19SingleTileSchedulerILb1ELb0ELb0ELi128EEEEEEEEEvNT_6ParamsE$_ZZN4cute13to_mixed_bitsINS_5tupleIJNS_1CILi4EEENS2_ILi8EEEEEENS1_IJNS2_ILi128EEENS2_ILi0EEEEEENS1_IJiiEEEEEDaRKT_RKT0_RKT1_ENKUlRKT_RKT0_RKT1_E_clIS3_S6_iEEDaSL_SO_SR_) ;  /* 0x000002f000007944 */ /* 0x000fea0003c00000 */
[----:B------:R-:W-:Y:S02]  /*d330*/  MOV R2, 0xd350 ;  /* 0x0000d35000027802 */ /* 0x000fe40000000f00 */
[----:B------:R-:W-:Y:S05]  /*d340*/  CALL.REL.NOINC `($_ZN7cutlass13device_kernelIN5flash19enable_sm80_to_sm89INS1_16FlashAttnBwdSm80INS1_25CollectiveMainloopBwdSm80ILi2ELi2EN4cute5tupleIJNS5_1CILi128EEES8_NS7_ILi64EEEEEENS_10bfloat16_tEfNS_4arch4Sm80ELb0ELb1ELb1ELb1ELb0ELb0ELb0ELb0ELi2ELi4ELi4ELi4ELb0EEENS1_21CollectiveEpilogueBwdISA_SB_SD_Li256ELb1ELb0ELi2EEENS1_19SingleTileSchedulerILb1ELb0ELb0ELi128EEEEEEEEEvNT_6ParamsE$_ZZN4cute13to_mixed_bitsINS_5tupleIJNS_1CILi4EEENS2_ILi8EEEEEENS1_IJNS2_ILi128EEENS2_ILi0EEEEEENS1_IJiiEEEEEDaRKT_RKT0_RKT1_ENKUlDpRKT_E_clIJNS_9MixedBitsILj0ELj384EEENS2_ILj0EEEEEEDaSM_) ;  /* 0x0000029000007944 */ /* 0x000fea0003c00000 */
[----:B------:R-:W-:-:S04]  /*d350*/  MOV R7, 0x0 ;  /* 0x0000000000077802 */ /* 0x000fc80000000f00 */
[----:B------:R-:W-:Y:S05]  /*d360*/  RET.REL.NODEC R6 `(_ZN7cutlass13device_kernelIN5flash19enable_sm80_to_sm89INS1_16FlashAttnBwdSm80INS1_25CollectiveMainloopBwdSm80ILi2ELi2EN4cute5tupleIJNS5_1CILi128EEES8_NS7_ILi64EEEEEENS_10bfloat16_tEfNS_4arch4Sm80ELb0ELb1ELb1ELb1ELb0ELb0ELb0ELb0ELi2ELi4ELi4ELi4ELb0EEENS1_21CollectiveEpilogueBwdISA_SB_SD_Li256ELb1ELb0ELi2EEENS1_19SingleTileSchedulerILb1ELb0ELb0ELi128EEEEEEEEEvNT_6ParamsE) ;  /* 0xffff2c9006007950 */ /* 0x000fea0003c3ffff */
        .type           $_ZN7cutlass13device_kernelIN5flash19enable_sm80_to_sm89INS1_16FlashAttnBwdSm80INS1_25CollectiveMainloopBwdSm80ILi2ELi2EN4cute5tupleIJNS5_1CILi128EEES8_NS7_ILi64EEEEEENS_10bfloat16_tEfNS_4arch4Sm80ELb0ELb1ELb1ELb1ELb0ELb0ELb0ELb0ELi2ELi4ELi4ELi4ELb0EEENS1_21CollectiveEpilogueBwdISA_SB_SD_Li256ELb1ELb0ELi2EEENS1_19SingleTileSchedulerILb1ELb0ELb0ELi128EEEEEEEEEvNT_6ParamsE$_ZZN4cute13to_mixed_bitsINS_5tupleIJNS1_IJNS_1CILi4EEENS2_ILi8EEEEEENS2_ILi2EEENS2_ILi1EEEEEENS1_IJNS1_IJNS2_ILi128EEENS2_ILi0EEEEEES4_SA_EEENS1_IJNS1_IJiiEEEiSA_EEEEEDaRKT_RKT0_RKT1_ENKUlRKT_RKT0_RKT1_E_clIS6_S4_iEEDaSQ_ST_SW_,@function
        .size           $_ZN7cutlass13device_kernelIN5flash19enable_sm80_to_sm89INS1_16FlashAttnBwdSm80INS1_25CollectiveMainloopBwdSm80ILi2ELi2EN4cute5tupleIJNS5_1CILi128EEES8_NS7_ILi64EEEEEENS_10bfloat16_tEfNS_4arch4Sm80ELb0ELb1ELb1ELb1ELb0ELb0ELb0ELb0ELi2ELi4ELi4ELi4ELb0EEENS1_21CollectiveEpilogueBwdISA_SB_SD_Li256ELb1ELb0ELi2EEENS1_19SingleTileSchedulerILb1ELb0ELb0ELi128EEEEEEEEEvNT_6ParamsE$_ZZN4cute13to_mixed_bitsINS_5tupleIJNS1_IJNS_1CILi4EEENS2_ILi8EEEEEENS2_ILi2EEENS2_ILi1EEEEEENS1_IJNS1_IJNS2_ILi128EEENS2_ILi0EEEEEES4_SA_EEENS1_IJNS1_IJiiEEEiSA_EEEEEDaRKT_RKT0_RKT1_ENKUlRKT_RKT0_RKT1_E_clIS6_S4_iEEDaSQ_ST_SW_,($_ZN7cutlass13device_kernelIN5flash19enable_sm80_to_sm89INS1_16FlashAttnBwdSm80INS1_25CollectiveMainloopBwdSm80ILi2ELi2EN4cute5tupleIJNS5_1CILi128EEES8_NS7_ILi64EEEEEENS_10bfloat16_tEfNS_4arch4Sm80ELb0ELb1ELb1ELb1ELb0ELb0ELb0ELb0ELi2ELi4ELi4ELi4ELb0EEENS1_21CollectiveEpilogueBwdISA_SB_SD_Li256ELb1ELb0ELi2EEENS1_19SingleTileSchedulerILb1ELb0ELb0ELi128EEEEEEEEEvNT_6ParamsE$_ZZN4cute13to_mixed_bitsINS_5tupleIJNS1_IJNS_1CILi4EEENS2_ILi8EEEEEES3_NS2_ILi1EEEEEENS1_IJNS1_IJNS2_ILi0EEENS2_ILi64EEEEEES8_S8_EEENS1_IJNS1_IJiiEEEiS8_EEEEEDaRKT_RKT0_RKT1_ENKUlDpRKT_E_clIJNS_9MixedBitsILj0ELj448EEENS2_ILj0EEESV_EEEDaSQ_ - $_ZN7cutlass13device_kernelIN5flash19enable_sm80_to_sm89INS1_16FlashAttnBwdSm80INS1_25CollectiveMainloopBwdSm80ILi2ELi2EN4cute5tupleIJNS5_1CILi128EEES8_NS7_ILi64EEEEEENS_10bfloat16_tEfNS_4arch4Sm80ELb0ELb1ELb1ELb1ELb0ELb0ELb0ELb0ELi2ELi4ELi4ELi4ELb0EEENS1_21CollectiveEpilogueBwdISA_SB_SD_Li256ELb1ELb0ELi2EEENS1_19SingleTileSchedulerILb1ELb0ELb0ELi128EEEEEEEEEvNT_6ParamsE$_ZZN4cute13to_mixed_bitsINS_5tupleIJNS1_IJNS_1CILi4EEENS2_ILi8EEEEEENS2_ILi2EEENS2_ILi1EEEEEENS1_IJNS1_IJNS2_ILi128EEENS2_ILi0EEEEEES4_SA_EEENS1_IJNS1_IJiiEEEiSA_EEEEEDaRKT_RKT0_RKT1_ENKUlRKT_RKT0_RKT1_E_clIS6_S4_iEEDaSQ_ST_SW_)
$_ZN7cutlass13device_kernelIN5flash19enable_sm80_to_sm89INS1_16FlashAttnBwdSm80INS1_25CollectiveMainloopBwdSm80ILi2ELi2EN4cute5tupleIJNS5_1CILi128EEES8_NS7_ILi64EEEEEENS_10bfloat16_tEfNS_4arch4Sm80ELb0ELb1ELb1ELb1ELb0ELb0ELb0ELb0ELi2ELi4ELi4ELi4ELb0EEENS1_21CollectiveEpilogueBwdISA_SB_SD_Li256ELb1ELb0ELi2EEENS1_19SingleTileSchedulerILb1ELb0ELb0ELi128EEEEEEEEEvNT_6ParamsE$_ZZN4cute13to_mixed_bitsINS_5tupleIJNS1_IJNS_1CILi4EEENS2_ILi8EEEEEENS2_ILi2EEENS2_ILi1EEEEEENS1_IJNS1_IJNS2_ILi128EEENS2_ILi0EEEEEES4_SA_EEENS1_IJNS1_IJiiEEEiSA_EEEEEDaRKT_RKT0_RKT1_ENKUlRKT_RKT0_RKT1_E_clIS6_S4_iEEDaSQ_ST_SW_:
[----:B------:R-:W-:Y:S01]  /*d370*/  MOV R7, 0x0 ;  /* 0x0000000000077802 */ /* 0x000fe20000000f00 */
[----:B------:R-:W-:-:S05]  /*d380*/  IMAD.SHL.U32 R2, R35, 0x8, RZ ;  /* 0x0000000823027824 */ /* 0x000fca00078e00ff */
[----:B------:R-:W-:Y:S01]  /*d390*/  LOP3.LUT R2, R2, 0x8, RZ, 0xc0, !PT ;  /* 0x0000000802027812 */ /* 0x000fe200078ec0ff */
[----:B------:R-:W-:Y:S06]  /*d3a0*/  RET.REL.NODEC R6 `(_ZN7cutlass13device_kernelIN5flash19enable_sm80_to_sm89INS1_16FlashAttnBwdSm80INS1_25CollectiveMainloopBwdSm80ILi2ELi2EN4cute5tupleIJNS5_1CILi128EEES8_NS7_ILi64EEEEEENS_10bfloat16_tEfNS_4arch4Sm80ELb0ELb1ELb1ELb1ELb0ELb0ELb0ELb0ELi2ELi4ELi4ELi4ELb0EEENS1_21CollectiveEpilogueBwdISA_SB_SD_Li256ELb1ELb0ELi2EEENS1_19SingleTileSchedulerILb1ELb0ELb0ELi128EEEEEEEEEvNT_6ParamsE) ;  /* 0xffff2c5006007950 */ /* 0x000fec0003c3ffff */
        .type           $_ZN7cutlass13device_kernelIN5flash19enable_sm80_to_sm89INS1_16FlashAttnBwdSm80INS1_25CollectiveMainloopBwdSm80ILi2ELi2EN4cute5tupleIJNS5_1CILi128EEES8_NS7_ILi64EEEEEENS_10bfloat16_tEfNS_4arch4Sm80ELb0ELb1ELb1ELb1ELb0ELb0ELb0ELb0ELi2ELi4ELi4ELi4ELb0EEENS1_21CollectiveEpilogueBwdISA_SB_SD_Li256ELb1ELb0ELi2EEENS1_19SingleTileSchedulerILb1ELb0ELb0ELi128EEEEEEEEEvNT_6ParamsE$_ZZN4cute13to_mixed_bitsINS_5tupleIJNS1_IJNS_1CILi4EEENS2_ILi8EEEEEES3_NS2_ILi1EEEEEENS1_IJNS1_IJNS2_ILi0EEENS2_ILi64EEEEEES8_S8_EEENS1_IJNS1_IJiiEEEiS8_EEEEEDaRKT_RKT0_RKT1_ENKUlDpRKT_E_clIJNS_9MixedBitsILj0ELj448EEENS2_ILj0EEESV_EEEDaSQ_,@function
        .size           $_ZN7cutlass13device_kernelIN5flash19enable_sm80_to_sm89INS1_16FlashAttnBwdSm80INS1_25CollectiveMainloopBwdSm80ILi2ELi2EN4cute5tupleIJNS5_1CILi128EEES8_NS7_ILi64EEEEEENS_10bfloat16_tEfNS_4arch4Sm80ELb0ELb1ELb1ELb1ELb0ELb0ELb0ELb0ELi2ELi4ELi4ELi4ELb0EEENS1_21CollectiveEpilogueBwdISA_SB_SD_Li256ELb1ELb0ELi2EEENS1_19SingleTileSchedulerILb1ELb0ELb0ELi128EEEEEEEEEvNT_6ParamsE$_ZZN4cute13to_mixed_bitsINS_5tupleIJNS1_IJNS_1CILi4EEENS2_ILi8EEEEEES3_NS2_ILi1EEEEEENS1_IJNS1_IJNS2_ILi0EEENS2_ILi64EEEEEES8_S8_EEENS1_IJNS1_IJiiEEEiS8_EEEEEDaRKT_RKT0_RKT1_ENKUlDpRKT_E_clIJNS_9MixedBitsILj0ELj448EEENS2_ILj0EEESV_EEEDaSQ_,($_ZN7cutlass13device_kernelIN5flash19enable_sm80_to_sm89INS1_16FlashAttnBwdSm80INS1_25CollectiveMainloopBwdSm80ILi2ELi2EN4cute5tupleIJNS5_1CILi128EEES8_NS7_ILi64EEEEEENS_10bfloat16_tEfNS_4arch4Sm80ELb0ELb1ELb1ELb1ELb0ELb0ELb0ELb0ELi2ELi4ELi4ELi4ELb0EEENS1_21CollectiveEpilogueBwdISA_SB_SD_Li256ELb1ELb0ELi2EEENS1_19SingleTileSchedulerILb1ELb0ELb0ELi128EEEEEEEEEvNT_6ParamsE$_ZZN4cute13to_mixed_bitsINS_5tupleIJNS1_IJNS_1CILi4EEENS2_ILi8EEEEEES3_NS2_ILi1EEEEEENS1_IJNS1_IJNS2_ILi0EEENS2_ILi64EEEEEES8_S8_EEENS1_IJNS1_IJiiEEEiS8_EEEEEDaRKT_RKT0_RKT1_ENKUlRKT_RKT0_RKT1_E_clIS5_SA_SC_EEDaSP_SS_SV_ - $_ZN7cutlass13device_kernelIN5flash19enable_sm80_to_sm89INS1_16FlashAttnBwdSm80INS1_25CollectiveMainloopBwdSm80ILi2ELi2EN4cute5tupleIJNS5_1CILi128EEES8_NS7_ILi64EEEEEENS_10bfloat16_tEfNS_4arch4Sm80ELb0ELb1ELb1ELb1ELb0ELb0ELb0ELb0ELi2ELi4ELi4ELi4ELb0EEENS1_21CollectiveEpilogueBwdISA_SB_SD_Li256ELb1ELb0ELi2EEENS1_19SingleTileSchedulerILb1ELb0ELb0ELi128EEEEEEEEEvNT_6ParamsE$_ZZN4cute13to_mixed_bitsINS_5tupleIJNS1_IJNS_1CILi4EEENS2_ILi8EEEEEES3_NS2_ILi1EEEEEENS1_IJNS1_IJNS2_ILi0EEENS2_ILi64EEEEEES8_S8_EEENS1_IJNS1_IJiiEEEiS8_EEEEEDaRKT_RKT0_RKT1_ENKUlDpRKT_E_clIJNS_9MixedBitsILj0ELj448EEENS2_ILj0EEESV_EEEDaSQ_)
$_ZN7cutlass13device_kernelIN5flash19enable_sm80_to_sm89INS1_16FlashAttnBwdSm80INS1_25CollectiveMainloopBwdSm80ILi2ELi2EN4cute5tupleIJNS5_1CILi128EEES8_NS7_ILi64EEEEEENS_10bfloat16_tEfNS_4arch4Sm80ELb0ELb1ELb1ELb1ELb0ELb0ELb0ELb0ELi2ELi4ELi4ELi4ELb0EEENS1_21CollectiveEpilogueBwdISA_SB_SD_Li256ELb1ELb0ELi2EEENS1_19SingleTileSchedulerILb1ELb0ELb0ELi128EEEEEEEEEvNT_6ParamsE$_ZZN4cute13to_mixed_bitsINS_5tupleIJNS1_IJNS_1CILi4EEENS2_ILi8EEEEEES3_NS2_ILi1EEEEEENS1_IJNS1_IJNS2_ILi0EEENS2_ILi64EEEEEES8_S8_EEENS1_IJNS1_IJiiEEEiS8_EEEEEDaRKT_RKT0_RKT1_ENKUlDpRKT_E_clIJNS_9MixedBitsILj0ELj448EEENS2_ILj0EEESV_EEEDaSQ_:
[----:B------:R-:W-:Y:S02]  /*d3b0*/  MOV R3, 0x0 ;  /* 0x0000000000037802 */ /* 0x000fe40000000f00 */
[----:B------:R-:W-:Y:S02]  /*d3c0*/  LOP3.LUT R11, R11, 0x1c0, RZ, 0xc0, !PT ;  /* 0x000001c00b0b7812 */ /* 0x000fe400078ec0ff */
[----:B------:R-:W-:Y:S05]  /*d3d0*/  RET.REL.NODEC R2 `(_ZN7cutlass13device_kernelIN5flash19enable_sm80_to_sm89INS1_16FlashAttnBwdSm80INS1_25CollectiveMainloopBwdSm80ILi2ELi2EN4cute5tupleIJNS5_1CILi128EEES8_NS7_ILi64EEEEEENS_10bfloat16_tEfNS_4arch4Sm80ELb0ELb1ELb1ELb1ELb0ELb0ELb0ELb0ELi2ELi4ELi4ELi4ELb0EEENS1_21CollectiveEpilogueBwdISA_SB_SD_Li256ELb1ELb0ELi2EEENS1_19SingleTileSchedulerILb1ELb0ELb0ELi128EEEEEEEEEvNT_6ParamsE) ;  /* 0xffff2c2002007950 */ /* 0x000fea0003c3ffff */
        .type           $_ZN7cutlass13device_kernelIN5flash19enable_sm80_to_sm89INS1_16FlashAttnBwdSm80INS1_25CollectiveMainloopBwdSm80ILi2ELi2EN4cute5tupleIJNS5_1CILi128EEES8_NS7_ILi64EEEEEENS_10bfloat16_tEfNS_4arch4Sm80ELb0ELb1ELb1ELb1ELb0ELb0ELb0ELb0ELi2ELi4ELi4ELi4ELb0EEENS1_21CollectiveEpilogueBwdISA_SB_SD_Li256ELb1ELb0ELi2EEENS1_19SingleTileSchedulerILb1ELb0ELb0ELi128EEEEEEEEEvNT_6ParamsE$_ZZN4cute13to_mixed_bitsINS_5tupleIJNS1_IJNS_1CILi4EEENS2_ILi8EEEEEES3_NS2_ILi1EEEEEENS1_IJNS1_IJNS2_ILi0EEENS2_ILi64EEEEEES8_S8_EEENS1_IJNS1_IJiiEEEiS8_EEEEEDaRKT_RKT0_RKT1_ENKUlRKT_RKT0_RKT1_E_clIS5_SA_SC_EEDaSP_SS_SV_,@function
        .size           $_ZN7cutlass13device_kernelIN5flash19enable_sm80_to_sm89INS1_16FlashAttnBwdSm80INS1_25CollectiveMainloopBwdSm80ILi2ELi2EN4cute5tupleIJNS5_1CILi128EEES8_NS7_ILi64EEEEEENS_10bfloat16_tEfNS_4arch4Sm80ELb0ELb1ELb1ELb1ELb0ELb0ELb0ELb0ELi2ELi4ELi4ELi4ELb0EEENS1_21CollectiveEpilogueBwdISA_SB_SD_Li256ELb1ELb0ELi2EEENS1_19SingleTileSchedulerILb1ELb0ELb0ELi128EEEEEEEEEvNT_6ParamsE$_ZZN4cute13to_mixed_bitsINS_5tupleIJNS1_IJNS_1CILi4EEENS2_ILi8EEEEEES3_NS2_ILi1EEEEEENS1_IJNS1_IJNS2_ILi0EEENS2_ILi64EEEEEES8_S8_EEENS1_IJNS1_IJiiEEEiS8_EEEEEDaRKT_RKT0_RKT1_ENKUlRKT_RKT0_RKT1_E_clIS5_SA_SC_EEDaSP_SS_SV_,($_ZN7cutlass13device_kernelIN5flash19enable_sm80_to_sm89INS1_16FlashAttnBwdSm80INS1_25CollectiveMainloopBwdSm80ILi2ELi2EN4cute5tupleIJNS5_1CILi128EEES8_NS7_ILi64EEEEEENS_10bfloat16_tEfNS_4arch4Sm80ELb0ELb1ELb1ELb1ELb0ELb0ELb0ELb0ELi2ELi4ELi4ELi4ELb0EEENS1_21CollectiveEpilogueBwdISA_SB_SD_Li256ELb1ELb0ELi2EEENS1_19SingleTileSchedulerILb1ELb0ELb0ELi128EEEEEEEEEvNT_6ParamsE$_ZZN4cute13to_mixed_bitsINS_5tupleIJNS1_IJNS_1CILi4EEENS2_ILi8EEEEEES3_NS2_ILi1EEEEEENS1_IJNS1_IJNS2_ILi128EEENS2_ILi0EEEEEENS2_ILi16EEES9_EEENS1_IJNS1_IJiiEEEiS9_EEEEEDaRKT_RKT0_RKT1_ENKUlDpRKT_E_clIJNS_9MixedBitsILj0ELj384EEENSU_ILj0ELj48EEENS2_ILj0EEEEEEDaSR_ - $_ZN7cutlass13device_kernelIN5flash19enable_sm80_to_sm89INS1_16FlashAttnBwdSm80INS1_25CollectiveMainloopBwdSm80ILi2ELi2EN4cute5tupleIJNS5_1CILi128EEES8_NS7_ILi64EEEEEENS_10bfloat16_tEfNS_4arch4Sm80ELb0ELb1ELb1ELb1ELb0ELb0ELb0ELb0ELi2ELi4ELi4ELi4ELb0EEENS1_21CollectiveEpilogueBwdISA_SB_SD_Li256ELb1ELb0ELi2EEENS1_19SingleTileSchedulerILb1ELb0ELb0ELi128EEEEEEEEEvNT_6ParamsE$_ZZN4cute13to_mixed_bitsINS_5tupleIJNS1_IJNS_1CILi4EEENS2_ILi8EEEEEES3_NS2_ILi1EEEEEENS1_IJNS1_IJNS2_ILi0EEENS2_ILi64EEEEEES8_S8_EEENS1_IJNS1_IJiiEEEiS8_EEEEEDaRKT_RKT0_RKT1_ENKUlRKT_RKT0_RKT1_E_clIS5_SA_SC_EEDaSP_SS_SV_)
$_ZN7cutlass13device_kernelIN5flash19enable_sm80_to_sm89INS1_16FlashAttnBwdSm80INS1_25CollectiveMainloopBwdSm80ILi2ELi2EN4cute5tupleIJNS5_1CILi128EEES8_NS7_ILi64EEEEEENS_10bfloat16_tEfNS_4arch4Sm80ELb0ELb1ELb1ELb1ELb0ELb0ELb0ELb0ELi2ELi4ELi4ELi4ELb0EEENS1_21CollectiveEpilogueBwdISA_SB_SD_Li256ELb1ELb0ELi2EEENS1_19SingleTileSchedulerILb1ELb0ELb0ELi128EEEEEEEEEvNT_6ParamsE$_ZZN4cute13to_mixed_bitsINS_5tupleIJNS1_IJNS_1CILi4EEENS2_ILi8EEEEEES3_NS2_ILi1EEEEEENS1_IJNS1_IJNS2_ILi0EEENS2_ILi64EEEEEES8_S8_EEENS1_IJNS1_IJiiEEEiS8_EEEEEDaRKT_RKT0_RKT1_ENKUlRKT_RKT0_RKT1_E_clIS5_SA_SC_EEDaSP_SS_SV_:
[----:B------:R-:W-:Y:S02]  /*d3e0*/  MOV R2, 0xd400 ;  /* 0x0000d40000027802 */ /* 0x000fe40000000f00 */
[----:B------:R-:W-:Y:S05]  /*d3f0*/  CALL.REL.NOINC `($_ZN7cutlass13device_kernelIN5flash19enable_sm80_to_sm89INS1_16FlashAttnBwdSm80INS1_25CollectiveMainloopBwdSm80ILi2ELi2EN4cute5tupleIJNS5_1CILi128EEES8_NS7_ILi64EEEEEENS_10bfloat16_tEfNS_4arch4Sm80ELb0ELb1ELb1ELb1ELb0ELb0ELb0ELb0ELi2ELi4ELi4ELi4ELb0EEENS1_21CollectiveEpilogueBwdISA_SB_SD_Li256ELb1ELb0ELi2EEENS1_19SingleTileSchedulerILb1ELb0ELb0ELi128EEEEEEEEEvNT_6ParamsE$_ZZN4cute13to_mixed_bitsINS_5tupleIJNS_1CILi4EEENS2_ILi8EEEEEENS1_IJNS2_ILi0EEENS2_ILi64EEEEEENS1_IJiiEEEEEDaRKT_RKT0_RKT1_ENKUlRKT_RKT0_RKT1_E_clIS4_S7_iEEDaSL_SO_SR_) ;  /* 0x0000019000007944 */ /* 0x000fea0003c00000 */
[----:B------:R-:W-:Y:S02]  /*d400*/  MOV R2, 0xd420 ;  /* 0x0000d42000027802 */ /* 0x000fe40000000f00 */
[----:B------:R-:W-:Y:S05]  /*d410*/  CALL.REL.NOINC `($_ZN7cutlass13device_kernelIN5flash19enable_sm80_to_sm89INS1_16FlashAttnBwdSm80INS1_25CollectiveMainloopBwdSm80ILi2ELi2EN4cute5tupleIJNS5_1CILi128EEES8_NS7_ILi64EEEEEENS_10bfloat16_tEfNS_4arch4Sm80ELb0ELb1ELb1ELb1ELb0ELb0ELb0ELb0ELi2ELi4ELi4ELi4ELb0EEENS1_21CollectiveEpilogueBwdISA_SB_SD_Li256ELb1ELb0ELi2EEENS1_19SingleTileSchedulerILb1ELb0ELb0ELi128EEEEEEEEEvNT_6ParamsE$_ZZN4cute13to_mixed_bitsINS_5tupleIJNS_1CILi4EEENS2_ILi8EEEEEENS1_IJNS2_ILi0EEENS2_ILi64EEEEEENS1_IJiiEEEEEDaRKT_RKT0_RKT1_ENKUlDpRKT_E_clIJNS2_ILj0EEENS_9MixedBitsILj0ELj448EEEEEEDaSM_) ;  /* 0x0000013000007944 */ /* 0x000fea0003c00000 */
[----:B------:R-:W-:Y:S02]  /*d420*/  MOV R7, 0x0 ;  /* 0x0000000000077802 */ /* 0x000fe40000000f00 */
[----:B------:R-:W-:Y:S02]  /*d430*/  MOV R11, R3 ;  /* 0x00000003000b7202 */ /* 0x000fe40000000f00 */
[----:B------:R-:W-:Y:S05]  /*d440*/  RET.REL.NODEC R6 `(_ZN7cutlass13device_kernelIN5flash19enable_sm80_to_sm89INS1_16FlashAttnBwdSm80INS1_25CollectiveMainloopBwdSm80ILi2ELi2EN4cute5tupleIJNS5_1CILi128EEES8_NS7_ILi64EEEEEENS_10bfloat16_tEfNS_4arch4Sm80ELb0ELb1ELb1ELb1ELb0ELb0ELb0ELb0ELi2ELi4ELi4ELi4ELb0EEENS1_21CollectiveEpilogueBwdISA_SB_SD_Li256ELb1ELb0ELi2EEENS1_19SingleTileSchedulerILb1ELb0ELb0ELi128EEEEEEEEEvNT_6ParamsE) ;  /* 0xffff2bb006007950 */ /* 0x000fea0003c3ffff */
        .type           $_ZN7cutlass13device_kernelIN5flash19enable_sm80_to_sm89INS1_16FlashAttnBwdSm80INS1_25CollectiveMainloopBwdSm80ILi2ELi2EN4cute5tupleIJNS5_1CILi128EEES8_NS7_ILi64EEEEEENS_10bfloat16_tEfNS_4arch4Sm80ELb0ELb1ELb1ELb1ELb0ELb0ELb0ELb0ELi2ELi4ELi4ELi4ELb0EEENS1_21CollectiveEpilogueBwdISA_SB_SD_Li256ELb1ELb0ELi2EEENS1_19SingleTileSchedulerILb1ELb0ELb0ELi128EEEEEEEEEvNT_6ParamsE$_ZZN4cute13to_mixed_bitsINS_5tupleIJNS1_IJNS_1CILi4EEENS2_ILi8EEEEEES3_NS2_ILi1EEEEEENS1_IJNS1_IJNS2_ILi128EEENS2_ILi0EEEEEENS2_ILi16EEES9_EEENS1_IJNS1_IJiiEEEiS9_EEEEEDaRKT_RKT0_RKT1_ENKUlDpRKT_E_clIJNS_9MixedBitsILj0ELj384EEENSU_ILj0ELj48EEENS2_ILj0EEEEEEDaSR_,@function
        .size           $_ZN7cutlass13device_kernelIN5flash19enable_sm80_to_sm89INS1_16FlashAttnBwdSm80INS1_25CollectiveMainloopBwdSm80ILi2ELi2EN4cute5tupleIJNS5_1CILi128EEES8_NS7_ILi64EEEEEENS_10bfloat16_tEfNS_4arch4Sm80ELb0ELb1ELb1ELb1ELb0ELb0ELb0ELb0ELi2ELi4ELi4ELi4ELb0EEENS1_21CollectiveEpilogueBwdISA_SB_SD_Li256ELb1ELb0ELi2EEENS1_19SingleTileSchedulerILb1ELb0ELb0ELi128EEEEEEEEEvNT_6ParamsE$_ZZN4cute13to_mixed_bitsINS_5tupleIJNS1_IJNS_1CILi4EEENS2_ILi8EEEEEES3_NS2_ILi1EEEEEENS1_IJNS1_IJNS2_ILi128EEENS2_ILi0EEEEEENS2_ILi16EEES9_EEENS1_IJNS1_IJiiEEEiS9_EEEEEDaRKT_RKT0_RKT1_ENKUlDpRKT_E_clIJNS_9MixedBitsILj0ELj384EEENSU_ILj0ELj48EEENS2_ILj0EEEEEEDaSR_,($_ZN7cutlass13device_kernelIN5flash19enable_sm80_to_sm89INS1_16FlashAttnBwdSm80INS1_25CollectiveMainloopBwdSm80ILi2ELi2EN4cute5tupleIJNS5_1CILi128EEES8_NS7_ILi64EEEEEENS_10bfloat16_tEfNS_4arch4Sm80ELb0ELb1ELb1ELb1ELb0ELb0ELb0ELb0ELi2ELi4ELi4ELi4ELb0EEENS1_21CollectiveEpilogueBwdISA_SB_SD_Li256ELb1ELb0ELi2EEENS1_19SingleTileSchedulerILb1ELb0ELb0ELi128EEEEEEEEEvNT_6ParamsE$_ZZN4cute13to_mixed_bitsINS_5tupleIJNS1_IJNS_1CILi4EEENS2_ILi8EEEEEES3_NS2_ILi1EEEEEENS1_IJNS1_IJNS2_ILi128EEENS2_ILi0EEEEEENS2_ILi16EEES9_EEENS1_IJNS1_IJiiEEEiS9_EEEEEDaRKT_RKT0_RKT1_ENKUlRKT_RKT0_RKT1_E_clIS3_SB_iEEDaSQ_ST_SW_ - $_ZN7cutlass13device_kernelIN5flash19enable_sm80_to_sm89INS1_16FlashAttnBwdSm80INS1_25CollectiveMainloopBwdSm80ILi2ELi2EN4cute5tupleIJNS5_1CILi128EEES8_NS7_ILi64EEEEEENS_10bfloat16_tEfNS_4arch4Sm80ELb0ELb1ELb1ELb1ELb0ELb0ELb0ELb0ELi2ELi4ELi4ELi4ELb0EEENS1_21CollectiveEpilogueBwdISA_SB_SD_Li256ELb1ELb0ELi2EEENS1_19SingleTileSchedulerILb1ELb0ELb0ELi128EEEEEEEEEvNT_6ParamsE$_ZZN4cute13to_mixed_bitsINS_5tupleIJNS1_IJNS_1CILi4EEENS2_ILi8EEEEEES3_NS2_ILi1EEEEEENS1_IJNS1_IJNS2_ILi128EEENS2_ILi0EEEEEENS2_ILi16EEES9_EEENS1_IJNS1_IJiiEEEiS9_EEEEEDaRKT_RKT0_RKT1_ENKUlDpRKT_E_clIJNS_9MixedBitsILj0ELj384EEENSU_ILj0ELj48EEENS2_ILj0EEEEEEDaSR_)
$_ZN7cutlass13device_kernelIN5flash19enable_sm80_to_sm89INS1_16FlashAttnBwdSm80INS1_25CollectiveMainloopBwdSm80ILi2ELi2EN4cute5tupleIJNS5_1CILi128EEES8_NS7_ILi64EEEEEENS_10bfloat16_tEfNS_4arch4Sm80ELb0ELb1ELb1ELb1ELb0ELb0ELb0ELb0ELi2ELi4ELi4ELi4ELb0EEENS1_21CollectiveEpilogueBwdISA_SB_SD_Li256ELb1ELb0ELi2EEENS1_19SingleTileSchedulerILb1ELb0ELb0ELi128EEEEEEEEEvNT_6ParamsE$_ZZN4cute13to_mixed_bitsINS_5tupleIJNS1_IJNS_1CILi4EEENS2_ILi8EEEEEES3_NS2_ILi1EEEEEENS1_IJNS1_IJNS2_ILi128EEENS2_ILi0EEEEEENS2_ILi16EEES9_EEENS1_IJNS1_IJiiEEEiS9_EEEEEDaRKT_RKT0_RKT1_ENKUlDpRKT_E_clIJNS_9MixedBitsILj0ELj384EEENSU_ILj0ELj48EEENS2_ILj0EEEEEEDaSR_:
[----:B------:R-:W-:Y:S01]  /*d450*/  LOP3.LUT R6, R5, 0x30, RZ, 0xc0, !PT ;  /* 0x0000003005067812 */ /* 0x000fe200078ec0ff */
[----:B------:R-:W-:-:S03]  /*d460*/  IMAD.MOV.U32 R7, RZ, RZ, 0x0 ;  /* 0x00000000ff077424 */ /* 0x000fc600078e00ff */
[----:B------:R-:W-:Y:S01]  /*d470*/  LOP3.LUT R3, R6, 0x1b0, R3, 0x78, !PT ;  /* 0x000001b006037812 */ /* 0x000fe200078e7803 */
[----:B------:R-:W-:-:S04]  /*d480*/  IMAD.MOV.U32 R6, RZ, RZ, R2 ;  /* 0x000000ffff067224 */ /* 0x000fc800078e0002 */
[----:B------:R-:W-:Y:S05]  /*d490*/  RET.REL.NODEC R6 `(_ZN7cutlass13device_kernelIN5flash19enable_sm80_to_sm89INS1_16FlashAttnBwdSm80INS1_25CollectiveMainloopBwdSm80ILi2ELi2EN4cute5tupleIJNS5_1CILi128EEES8_NS7_ILi64EEEEEENS_10bfloat16_tEfNS_4arch4Sm80ELb0ELb1ELb1ELb1ELb0ELb0ELb0ELb0ELi2ELi4ELi4ELi4ELb0EEENS1_21CollectiveEpilogueBwdISA_SB_SD_Li256ELb1ELb0ELi2EEENS1_19SingleTileSchedulerILb1ELb0ELb0ELi128EEEEEEEEEvNT_6ParamsE) ;  /* 0xffff2b6006007950 */ /* 0x000fea0003c3ffff */
        .type           $_ZN7cutlass13device_kernelIN5flash19enable_sm80_to_sm89INS1_16FlashAttnBwdSm80INS1_25CollectiveMainloopBwdSm80ILi2ELi2EN4cute5tupleIJNS5_1CILi128EEES8_NS7_ILi64EEEEEENS_10bfloat16_tEfNS_4arch4Sm80ELb0ELb1ELb1ELb1ELb0ELb0ELb0ELb0ELi2ELi4ELi4ELi4ELb0EEENS1_21CollectiveEpilogueBwdISA_SB_SD_Li256ELb1ELb0ELi2EEENS1_19SingleTileSchedulerILb1ELb0ELb0ELi128EEEEEEEEEvNT_6ParamsE$_ZZN4cute13to_mixed_bitsINS_5tupleIJNS1_IJNS_1CILi4EEENS2_ILi8EEEEEES3_NS2_ILi1EEEEEENS1_IJNS1_IJNS2_ILi128EEENS2_ILi0EEEEEENS2_ILi16EEES9_EEENS1_IJNS1_IJiiEEEiS9_EEEEEDaRKT_RKT0_RKT1_ENKUlRKT_RKT0_RKT1_E_clIS3_SB_iEEDaSQ_ST_SW_,@function
        .size           $_ZN7cutlass13device_kernelIN5flash19enable_sm80_to_sm89INS1_16FlashAttnBwdSm80INS1_25CollectiveMainloopBwdSm80ILi2ELi2EN4cute5tupleIJNS5_1CILi128EEES8_NS7_ILi64EEEEEENS_10bfloat16_tEfNS_4arch4Sm80ELb0ELb1ELb1ELb1ELb0ELb0ELb0ELb0ELi2ELi4ELi4ELi4ELb0EEENS1_21CollectiveEpilogueBwdISA_SB_SD_Li256ELb1ELb0ELi2EEENS1_19SingleTileSchedulerILb1ELb0ELb0ELi128EEEEEEEEEvNT_6ParamsE$_ZZN4cute13to_mixed_bitsINS_5tupleIJNS1_IJNS_1CILi4EEENS2_ILi8EEEEEES3_NS2_ILi1EEEEEENS1_IJNS1_IJNS2_ILi128EEENS2_ILi0EEEEEENS2_ILi16EEES9_EEENS1_IJNS1_IJiiEEEiS9_EEEEEDaRKT_RKT0_RKT1_ENKUlRKT_RKT0_RKT1_E_clIS3_SB_iEEDaSQ_ST_SW_,($_ZN7cutlass13device_kernelIN5flash19enable_sm80_to_sm89INS1_16FlashAttnBwdSm80INS1_25CollectiveMainloopBwdSm80ILi2ELi2EN4cute5tupleIJNS5_1CILi128EEES8_NS7_ILi64EEEEEENS_10bfloat16_tEfNS_4arch4Sm80ELb0ELb1ELb1ELb1ELb0ELb0ELb0ELb0ELi2ELi4ELi4ELi4ELb0EEENS1_21CollectiveEpilogueBwdISA_SB_SD_Li256ELb1ELb0ELi2EEENS1_19SingleTileSchedulerILb1ELb0ELb0ELi128EEEEEEEEEvNT_6ParamsE$_ZZN4cute13to_mixed_bitsINS_5tupleIJNS1_IJNS_1CILi4EEENS2_ILi8EEEEEES3_NS2_ILi1EEEEEENS1_IJNS1_IJNS2_ILi128EEENS2_ILi0EEEEEENS2_ILi16EEES9_EEENS1_IJNS1_IJiiEEEiS9_EEEEEDaRKT_RKT0_RKT1_ENKUlRKT_RKT0_RKT1_E_clIS5_SA_SD_EEDaSQ_ST_SW_ - $_ZN7cutlass13device_kernelIN5flash19enable_sm80_to_sm89INS1_16FlashAttnBwdSm80INS1_25CollectiveMainloopBwdSm80ILi2ELi2EN4cute5tupleIJNS5_1CILi128EEES8_NS7_ILi64EEEEEENS_10bfloat16_tEfNS_4arch4Sm80ELb0ELb1ELb1ELb1ELb0ELb0ELb0ELb0ELi2ELi4ELi4ELi4ELb0EEENS1_21CollectiveEpilogueBwdISA_SB_SD_Li256ELb1ELb0ELi2EEENS1_19SingleTileSchedulerILb1ELb0ELb0ELi128EEEEEEEEEvNT_6ParamsE$_ZZN4cute13to_mixed_bitsINS_5tupleIJNS1_IJNS_1CILi4EEENS2_ILi8EEEEEES3_NS2_ILi1EEEEEENS1_IJNS1_IJNS2_ILi128EEENS2_ILi0EEEEEENS2_ILi16EEES9_EEENS1_IJNS1_IJiiEEEiS9_EEEEEDaRKT_RKT0_RKT1_ENKUlRKT_RKT0_RKT1_E_clIS3_SB_iEEDaSQ_ST_SW_)
$_ZN7cutlass13device_kernelIN5flash19enable_sm80_to_sm89INS1_16FlashAttnBwdSm80INS1_25CollectiveMainloopBwdSm80ILi2ELi2EN4cute5tupleIJNS5_1CILi128EEES8_NS7_ILi64EEEEEENS_10bfloat16_tEfNS_4arch4Sm80ELb0ELb1ELb1ELb1ELb0ELb0ELb0ELb0ELi2ELi4ELi4ELi4ELb0EEENS1_21CollectiveEpilogueBwdISA_SB_SD_Li256ELb1ELb0ELi2EEENS1_19SingleTileSchedulerILb1ELb0ELb0ELi128EEEEEEEEEvNT_6ParamsE$_ZZN4cute13to_mixed_bitsINS_5tupleIJNS1_IJNS_1CILi4EEENS2_ILi8EEEEEES3_NS2_ILi1EEEEEENS1_IJNS1_IJNS2_ILi128EEENS2_ILi0EEEEEENS2_ILi16EEES9_EEENS1_IJNS1_IJiiEEEiS9_EEEEEDaRKT_RKT0_RKT1_ENKUlRKT_RKT0_RKT1_E_clIS3_SB_iEEDaSQ_ST_SW_:
[----:B------:R-:W-:Y:S01]  /*d4a0*/  MOV R7, 0x0 ;  /* 0x0000000000077802 */ /* 0x000fe20000000f00 */
[----:B------:R-:W-:-:S05]  /*d4b0*/  IMAD.SHL.U32 R2, R33, 0x10, RZ ;  /* 0x0000001021027824 */ /* 0x000fca00078e00ff */
[----:B------:R-:W-:Y:S01]  /*d4c0*/  LOP3.LUT R2, R2, 0x30, RZ, 0xc0, !PT ;  /* 0x0000003002027812 */ /* 0x000fe200078ec0ff */
[----:B------:R-:W-:Y:S06]  /*d4d0*/  RET.REL.NODEC R6 `(_ZN7cutlass13device_kernelIN5flash19enable_sm80_to_sm89INS1_16FlashAttnBwdSm80INS1_25CollectiveMainloopBwdSm80ILi2ELi2EN4cute5tupleIJNS5_1CILi128EEES8_NS7_ILi64EEEEEENS_10bfloat16_tEfNS_4arch4Sm80ELb0ELb1ELb1ELb1ELb0ELb0ELb0ELb0ELi2ELi4ELi4ELi4ELb0EEENS1_21CollectiveEpilogueBwdISA_SB_SD_Li256ELb1ELb0ELi2EEENS1_19SingleTileSchedulerILb1ELb0ELb0ELi128EEEEEEEEEvNT_6ParamsE) ;  /* 0xffff2b2006007950 */ /* 0x000fec0003c3ffff */
        .type           $_ZN7cutlass13device_kernelIN5flash19enable_sm80_to_sm89INS1_16FlashAttnBwdSm80INS1_25CollectiveMainloopBwdSm80ILi2ELi2EN4cute5tupleIJNS5_1CILi128EEES8_NS7_ILi64EEEEEENS_10bfloat16_tEfNS_4arch4Sm80ELb0ELb1ELb1ELb1ELb0ELb0ELb0ELb0ELi2ELi4ELi4ELi4ELb0EEENS1_21CollectiveEpilogueBwdISA_SB_SD_Li256ELb1ELb0ELi2EEENS1_19SingleTileSchedulerILb1ELb0ELb0ELi128EEEEEEEEEvNT_6ParamsE$_ZZN4cute13to_mixed_bitsINS_5tupleIJNS1_IJNS_1CILi4EEENS2_ILi8EEEEEES3_NS2_ILi1EEEEEENS1_IJNS1_IJNS2_ILi128EEENS2_ILi0EEEEEENS2_ILi16EEES9_EEENS1_IJNS1_IJiiEEEiS9_EEEEEDaRKT_RKT0_RKT1_ENKUlRKT_RKT0_RKT1_E_clIS5_SA_SD_EEDaSQ_ST_SW_,@function
        .size           $_ZN7cutlass13device_kernelIN5flash19enable_sm80_to_sm89INS1_16FlashAttnBwdSm80INS1_25CollectiveMainloopBwdSm80ILi2ELi2EN4cute5tupleIJNS5_1CILi128EEES8_NS7_ILi64EEEEEENS_10bfloat16_tEfNS_4arch4Sm80ELb0ELb1ELb1ELb1ELb0ELb0ELb0ELb0ELi2ELi4ELi4ELi4ELb0EEENS1_21CollectiveEpilogueBwdISA_SB_SD_Li256ELb1ELb0ELi2EEENS1_19SingleTileSchedulerILb1ELb0ELb0ELi128EEEEEEEEEvNT_6ParamsE$_ZZN4cute13to_mixed_bitsINS_5tupleIJNS1_IJNS_1CILi4EEENS2_ILi8EEEEEES3_NS2_ILi1EEEEEENS1_IJNS1_IJNS2_ILi128EEENS2_ILi0EEEEEENS2_ILi16EEES9_EEENS1_IJNS1_IJiiEEEiS9_EEEEEDaRKT_RKT0_RKT1_ENKUlRKT_RKT0_RKT1_E_clIS5_SA_SD_EEDaSQ_ST_SW_,($_ZN7cutlass13device_kernelIN5flash19enable_sm80_to_sm89INS1_16FlashAttnBwdSm80INS1_25CollectiveMainloopBwdSm80ILi2ELi2EN4cute5tupleIJNS5_1CILi128EEES8_NS7_ILi64EEEEEENS_10bfloat16_tEfNS_4arch4Sm80ELb0ELb1ELb1ELb1ELb0ELb0ELb0ELb0ELi2ELi4ELi4ELi4ELb0EEENS1_21CollectiveEpilogueBwdISA_SB_SD_Li256ELb1ELb0ELi2EEENS1_19SingleTileSchedulerILb1ELb0ELb0ELi128EEEEEEEEEvNT_6ParamsE$_ZZN4cute13to_mixed_bitsINS_5tupleIJNS_1CILi4EEENS2_ILi8EEEEEENS1_IJNS2_ILi0EEENS2_ILi64EEEEEENS1_IJiiEEEEEDaRKT_RKT0_RKT1_ENKUlDpRKT_E_clIJNS2_ILj0EEENS_9MixedBitsILj0ELj448EEEEEEDaSM_ - $_ZN7cutlass13device_kernelIN5flash19enable_sm80_to_sm89INS1_16FlashAttnBwdSm80INS1_25CollectiveMainloopBwdSm80ILi2ELi2EN4cute5tupleIJNS5_1CILi128EEES8_NS7_ILi64EEEEEENS_10bfloat16_tEfNS_4arch4Sm80ELb0ELb1ELb1ELb1ELb0ELb0ELb0ELb0ELi2ELi4ELi4ELi4ELb0EEENS1_21CollectiveEpilogueBwdISA_SB_SD_Li256ELb1ELb0ELi2EEENS1_19SingleTileSchedulerILb1ELb0ELb0ELi128EEEEEEEEEvNT_6ParamsE$_ZZN4cute13to_mixed_bitsINS_5tupleIJNS1_IJNS_1CILi4EEENS2_ILi8EEEEEES3_NS2_ILi1EEEEEENS1_IJNS1_IJNS2_ILi128EEENS2_ILi0EEEEEENS2_ILi16EEES9_EEENS1_IJNS1_IJiiEEEiS9_EEEEEDaRKT_RKT0_RKT1_ENKUlRKT_RKT0_RKT1_E_clIS5_SA_SD_EEDaSQ_ST_SW_)
$_ZN7cutlass13device_kernelIN5flash19enable_sm80_to_sm89INS1_16FlashAttnBwdSm80INS1_25CollectiveMainloopBwdSm80ILi2ELi2EN4cute5tupleIJNS5_1CILi128EEES8_NS7_ILi64EEEEEENS_10bfloat16_tEfNS_4arch4Sm80ELb0ELb1ELb1ELb1ELb0ELb0ELb0ELb0ELi2ELi4ELi4ELi4ELb0EEENS1_21CollectiveEpilogueBwdISA_SB_SD_Li256ELb1ELb0ELi2EEENS1_19SingleTileSchedulerILb1ELb0ELb0ELi128EEEEEEEEEvNT_6ParamsE$_ZZN4cute13to_mixed_bitsINS_5tupleIJNS1_IJNS_1CILi4EEENS2_ILi8EEEEEES3_NS2_ILi1EEEEEENS1_IJNS1_IJNS2_ILi128EEENS2_ILi0EEEEEENS2_ILi16EEES9_EEENS1_IJNS1_IJiiEEEiS9_EEEEEDaRKT_RKT0_RKT1_ENKUlRKT_RKT0_RKT1_E_clIS5_SA_SD_EEDaSQ_ST_SW_:
[----:B------:R-:W-:Y:S02]  /*d4e0*/  MOV R3, R2 ;  /* 0x0000000200037202 */ /* 0x000fe40000000f00 */
[----:B------:R-:W-:Y:S02]  /*d4f0*/  MOV R2, 0xd510 ;  /* 0x0000d51000027802 */ /* 0x000fe40000000f00 */
[----:B------:R-:W-:Y:S05]  /*d500*/  CALL.REL.NOINC `($_ZN7cutlass13device_kernelIN5flash19enable_sm80_to_sm89INS1_16FlashAttnBwdSm80INS1_25CollectiveMainloopBwdSm80ILi2ELi2EN4cute5tupleIJNS5_1CILi128EEES8_NS7_ILi64EEEEEENS_10bfloat16_tEfNS_4arch4Sm80ELb0ELb1ELb1ELb1ELb0ELb0ELb0ELb0ELi2ELi4ELi4ELi4ELb0EEENS1_21CollectiveEpilogueBwdISA_SB_SD_Li256ELb1ELb0ELi2EEENS1_19SingleTileSchedulerILb1ELb0ELb0ELi128EEEEEEEEEvNT_6ParamsE$_ZZN4cute13to_mixed_bitsINS_5tupleIJNS_1CILi4EEENS2_ILi8EEEEEENS1_IJNS2_ILi128EEENS2_ILi0EEEEEENS1_IJiiEEEEEDaRKT_RKT0_RKT1_ENKUlRKT_RKT0_RKT1_E_clIS3_S6_iEEDaSL_SO_SR_) ;  /* 0x0000011000007944 */ /* 0x000fea0003c00000 */
[----:B------:R-:W-:Y:S02]  /*d510*/  MOV R2, 0xd530 ;  /* 0x0000d53000027802 */ /* 0x000fe40000000f00 */
[----:B------:R-:W-:Y:S05]  /*d520*/  CALL.REL.NOINC `($_ZN7cutlass13device_kernelIN5flash19enable_sm80_to_sm89INS1_16FlashAttnBwdSm80INS1_25CollectiveMainloopBwdSm80ILi2ELi2EN4cute5tupleIJNS5_1CILi128EEES8_NS7_ILi64EEEEEENS_10bfloat16_tEfNS_4arch4Sm80ELb0ELb1ELb1ELb1ELb0ELb0ELb0ELb0ELi2ELi4ELi4ELi4ELb0EEENS1_21CollectiveEpilogueBwdISA_SB_SD_Li256ELb1ELb0ELi2EEENS1_19SingleTileSchedulerILb1ELb0ELb0ELi128EEEEEEEEEvNT_6ParamsE$_ZZN4cute13to_mixed_bitsINS_5tupleIJNS_1CILi4EEENS2_ILi8EEEEEENS1_IJNS2_ILi128EEENS2_ILi0EEEEEENS1_IJiiEEEEEDaRKT_RKT0_RKT1_ENKUlDpRKT_E_clIJNS_9MixedBitsILj0ELj384EEENS2_ILj0EEEEEEDaSM_) ;  /* 0x000000b000007944 */ /* 0x000fea0003c00000 */
[----:B------:R-:W-:-:S04]  /*d530*/  MOV R7, 0x0 ;  /* 0x0000000000077802 */ /* 0x000fc80000000f00 */
[----:B------:R-:W-:Y:S05]  /*d540*/  RET.REL.NODEC R6 `(_ZN7cutlass13device_kernelIN5flash19enable_sm80_to_sm89INS1_16FlashAttnBwdSm80INS1_25CollectiveMainloopBwdSm80ILi2ELi2EN4cute5tupleIJNS5_1CILi128EEES8_NS7_ILi64EEEEEENS_10bfloat16_tEfNS_4arch4Sm80ELb0ELb1ELb1ELb1ELb0ELb0ELb0ELb0ELi2ELi4ELi4ELi4ELb0EEENS1_21CollectiveEpilogueBwdISA_SB_SD_Li256ELb1ELb0ELi2EEENS1_19SingleTileSchedulerILb1ELb0ELb0ELi128EEEEEEEEEvNT_6ParamsE) ;  /* 0xffff2ab006007950 */ /* 0x000fea0003c3ffff */
        .type           $_ZN7cutlass13device_kernelIN5flash19enable_sm80_to_sm89INS1_16FlashAttnBwdSm80INS1_25CollectiveMainloopBwdSm80ILi2ELi2EN4cute5tupleIJNS5_1CILi128EEES8_NS7_ILi64EEEEEENS_10bfloat16_tEfNS_4arch4Sm80ELb0ELb1ELb1ELb1ELb0ELb0ELb0ELb0ELi2ELi4ELi4ELi4ELb0EEENS1_21CollectiveEpilogueBwdISA_SB_SD_Li256ELb1ELb0ELi2EEENS1_19SingleTileSchedulerILb1ELb0ELb0ELi128EEEEEEEEEvNT_6ParamsE$_ZZN4cute13to_mixed_bitsINS_5tupleIJNS_1CILi4EEENS2_ILi8EEEEEENS1_IJNS2_ILi0EEENS2_ILi64EEEEEENS1_IJiiEEEEEDaRKT_RKT0_RKT1_ENKUlDpRKT_E_clIJNS2_ILj0EEENS_9MixedBitsILj0ELj448EEEEEEDaSM_,@function
        .size           $_ZN7cutlass13device_kernelIN5flash19enable_sm80_to_sm89INS1_16FlashAttnBwdSm80INS1_25CollectiveMainloopBwdSm80ILi2ELi2EN4cute5tupleIJNS5_1CILi128EEES8_NS7_ILi64EEEEEENS_10bfloat16_tEfNS_4arch4Sm80ELb0ELb1ELb1ELb1ELb0ELb0ELb0ELb0ELi2ELi4ELi4ELi4ELb0EEENS1_21CollectiveEpilogueBwdISA_SB_SD_Li256ELb1ELb0ELi2EEENS1_19SingleTileSchedulerILb1ELb0ELb0ELi128EEEEEEEEEvNT_6ParamsE$_ZZN4cute13to_mixed_bitsINS_5tupleIJNS_1CILi4EEENS2_ILi8EEEEEENS1_IJNS2_ILi0EEENS2_ILi64EEEEEENS1_IJiiEEEEEDaRKT_RKT0_RKT1_ENKUlDpRKT_E_clIJNS2_ILj0EEENS_9MixedBitsILj0ELj448EEEEEEDaSM_,($_ZN7cutlass13device_kernelIN5flash19enable_sm80_to_sm89INS1_16FlashAttnBwdSm80INS1_25CollectiveMainloopBwdSm80ILi2ELi2EN4cute5tupleIJNS5_1CILi128EEES8_NS7_ILi64EEEEEENS_10bfloat16_tEfNS_4arch4Sm80ELb0ELb1ELb1ELb1ELb0ELb0ELb0ELb0ELi2ELi4ELi4ELi4ELb0EEENS1_21CollectiveEpilogueBwdISA_SB_SD_Li256ELb1ELb0ELi2EEENS1_19SingleTileSchedulerILb1ELb0ELb0ELi128EEEEEEEEEvNT_6ParamsE$_ZZN4cute13to_mixed_bitsINS_5tupleIJNS_1CILi4EEENS2_ILi8EEEEEENS1_IJNS2_ILi0EEENS2_ILi64EEEEEENS1_IJiiEEEEEDaRKT_RKT0_RKT1_ENKUlRKT_RKT0_RKT1_E_clIS4_S7_iEEDaSL_SO_SR_ - $_ZN7cutlass13device_kernelIN5flash19enable_sm80_to_sm89INS1_16FlashAttnBwdSm80INS1_25CollectiveMainloopBwdSm80ILi2ELi2EN4cute5tupleIJNS5_1CILi128EEES8_NS7_ILi64EEEEEENS_10bfloat16_tEfNS_4arch4Sm80ELb0ELb1ELb1ELb1ELb0ELb0ELb0ELb0ELi2ELi4ELi4ELi4ELb0EEENS1_21CollectiveEpilogueBwdISA_SB_SD_Li256ELb1ELb0ELi2EEENS1_19SingleTileSchedulerILb1ELb0ELb0ELi128EEEEEEEEEvNT_6ParamsE$_ZZN4cute13to_mixed_bitsINS_5tupleIJNS_1CILi4EEENS2_ILi8EEEEEENS1_IJNS2_ILi0EEENS2_ILi64EEEEEENS1_IJiiEEEEEDaRKT_RKT0_RKT1_ENKUlDpRKT_E_clIJNS2_ILj0EEENS_9MixedBitsILj0ELj448EEEEEEDaSM_)
$_ZN7cutlass13device_kernelIN5flash19enable_sm80_to_sm89INS1_16FlashAttnBwdSm80INS1_25CollectiveMainloopBwdSm80ILi2ELi2EN4cute5tupleIJNS5_1CILi128EEES8_NS7_ILi64EEEEEENS_10bfloat16_tEfNS_4arch4Sm80ELb0ELb1ELb1ELb1ELb0ELb0ELb0ELb0ELi2ELi4ELi4ELi4ELb0EEENS1_21CollectiveEpilogueBwdISA_SB_SD_Li256ELb1ELb0ELi2EEENS1_19SingleTileSchedulerILb1ELb0ELb0ELi128EEEEEEEEEvNT_6ParamsE$_ZZN4cute13to_mixed_bitsINS_5tupleIJNS_1CILi4EEENS2_ILi8EEEEEENS1_IJNS2_ILi0EEENS2_ILi64EEEEEENS1_IJiiEEEEEDaRKT_RKT0_RKT1_ENKUlDpRKT_E_clIJNS2_ILj0EEENS_9MixedBitsILj0ELj448EEEEEEDaSM_:
[----:B------:R-:W-:Y:S01]  /*d550*/  IMAD.MOV.U32 R8, RZ, RZ, R2 ;  /* 0x000000ffff087224 */ /* 0x000fe200078e0002 */
[----:B------:R-:W-:Y:S02]  /*d560*/  MOV R9, 0x0 ;  /* 0x0000000000097802 */ /* 0x000fe40000000f00 */
[----:B------:R-:W-:Y:S02]  /*d570*/  LOP3.LUT R3, R3, 0x1c0, RZ, 0xc0, !PT ;  /* 0x000001c003037812 */ /* 0x000fe400078ec0ff */
[----:B------:R-:W-:Y:S05]  /*d580*/  RET.REL.NODEC R8 `(_ZN7cutlass13device_kernelIN5flash19enable_sm80_to_sm89INS1_16FlashAttnBwdSm80INS1_25CollectiveMainloopBwdSm80ILi2ELi2EN4cute5tupleIJNS5_1CILi128EEES8_NS7_ILi64EEEEEENS_10bfloat16_tEfNS_4arch4Sm80ELb0ELb1ELb1ELb1ELb0ELb0ELb0ELb0ELi2ELi4ELi4ELi4ELb0EEENS1_21CollectiveEpilogueBwdISA_SB_SD_Li256ELb1ELb0ELi2EEENS1_19SingleTileSchedulerILb1ELb0ELb0ELi128EEEEEEEEEvNT_6ParamsE) ;  /* 0xffff2a7008007950 */ /* 0x000fea0003c3ffff */
        .type           $_ZN7cutlass13device_kernelIN5flash19enable_sm80_to_sm89INS1_16FlashAttnBwdSm80INS1_25CollectiveMainloopBwdSm80ILi2ELi2EN4cute5tupleIJNS5_1CILi128EEES8_NS7_ILi64EEEEEENS_10bfloat16_tEfNS_4arch4Sm80ELb0ELb1ELb1ELb1ELb0ELb0ELb0ELb0ELi2ELi4ELi4ELi4ELb0EEENS1_21CollectiveEpilogueBwdISA_SB_SD_Li256ELb1ELb0ELi2EEENS1_19SingleTileSchedulerILb1ELb0ELb0ELi128EEEEEEEEEvNT_6ParamsE$_ZZN4cute13to_mixed_bitsINS_5tupleIJNS_1CILi4EEENS2_ILi8EEEEEENS1_IJNS2_ILi0EEENS2_ILi64EEEEEENS1_IJiiEEEEEDaRKT_RKT0_RKT1_ENKUlRKT_RKT0_RKT1_E_clIS4_S7_iEEDaSL_SO_SR_,@function
        .size           $_ZN7cutlass13device_kernelIN5flash19enable_sm80_to_sm89INS1_16FlashAttnBwdSm80INS1_25CollectiveMainloopBwdSm80ILi2ELi2EN4cute5tupleIJNS5_1CILi128EEES8_NS7_ILi64EEEEEENS_10bfloat16_tEfNS_4arch4Sm80ELb0ELb1ELb1ELb1ELb0ELb0ELb0ELb0ELi2ELi4ELi4ELi4ELb0EEENS1_21CollectiveEpilogueBwdISA_SB_SD_Li256ELb1ELb0ELi2EEENS1_19SingleTileSchedulerILb1ELb0ELb0ELi128EEEEEEEEEvNT_6ParamsE$_ZZN4cute13to_mixed_bitsINS_5tupleIJNS_1CILi4EEENS2_ILi8EEEEEENS1_IJNS2_ILi0EEENS2_ILi64EEEEEENS1_IJiiEEEEEDaRKT_RKT0_RKT1_ENKUlRKT_RKT0_RKT1_E_clIS4_S7_iEEDaSL_SO_SR_,($_ZN7cutlass13device_kernelIN5flash19enable_sm80_to_sm89INS1_16FlashAttnBwdSm80INS1_25CollectiveMainloopBwdSm80ILi2ELi2EN4cute5tupleIJNS5_1CILi128EEES8_NS7_ILi64EEEEEENS_10bfloat16_tEfNS_4arch4Sm80ELb0ELb1ELb1ELb1ELb0ELb0ELb0ELb0ELi2ELi4ELi4ELi4ELb0EEENS1_21CollectiveEpilogueBwdISA_SB_SD_Li256ELb1ELb0ELi2EEENS1_19SingleTileSchedulerILb1ELb0ELb0ELi128EEEEEEEEEvNT_6ParamsE$_ZZN4cute13to_mixed_bitsINS_5tupleIJNS_1CILi4EEENS2_ILi8EEEEEENS1_IJNS2_ILi128EEENS2_ILi0EEEEEENS1_IJiiEEEEEDaRKT_RKT0_RKT1_ENKUlDpRKT_E_clIJNS_9MixedBitsILj0ELj384EEENS2_ILj0EEEEEEDaSM_ - $_ZN7cutlass13device_kernelIN5flash19enable_sm80_to_sm89INS1_16FlashAttnBwdSm80INS1_25CollectiveMainloopBwdSm80ILi2ELi2EN4cute5tupleIJNS5_1CILi128EEES8_NS7_ILi64EEEEEENS_10bfloat16_tEfNS_4arch4Sm80ELb0ELb1ELb1ELb1ELb0ELb0ELb0ELb0ELi2ELi4ELi4ELi4ELb0EEENS1_21CollectiveEpilogueBwdISA_SB_SD_Li256ELb1ELb0ELi2EEENS1_19SingleTileSchedulerILb1ELb0ELb0ELi128EEEEEEEEEvNT_6ParamsE$_ZZN4cute13to_mixed_bitsINS_5tupleIJNS_1CILi4EEENS2_ILi8EEEEEENS1_IJNS2_ILi0EEENS2_ILi64EEEEEENS1_IJiiEEEEEDaRKT_RKT0_RKT1_ENKUlRKT_RKT0_RKT1_E_clIS4_S7_iEEDaSL_SO_SR_)
$_ZN7cutlass13device_kernelIN5flash19enable_sm80_to_sm89INS1_16FlashAttnBwdSm80INS1_25CollectiveMainloopBwdSm80ILi2ELi2EN4cute5tupleIJNS5_1CILi128EEES8_NS7_ILi64EEEEEENS_10bfloat16_tEfNS_4arch4Sm80ELb0ELb1ELb1ELb1ELb0ELb0ELb0ELb0ELi2ELi4ELi4ELi4ELb0EEENS1_21CollectiveEpilogueBwdISA_SB_SD_Li256ELb1ELb0ELi2EEENS1_19SingleTileSchedulerILb1ELb0ELb0ELi128EEEEEEEEEvNT_6ParamsE$_ZZN4cute13to_mixed_bitsINS_5tupleIJNS_1CILi4EEENS2_ILi8EEEEEENS1_IJNS2_ILi0EEENS2_ILi64EEEEEENS1_IJiiEEEEEDaRKT_RKT0_RKT1_ENKUlRKT_RKT0_RKT1_E_clIS4_S7_iEEDaSL_SO_SR_:
[----:B------:R-:W-:Y:S01]  /*d590*/  MOV R8, R2 ;  /* 0x0000000200087202 */ /* 0x000fe20000000f00 */
[----:B------:R-:W-:Y:S02]  /*d5a0*/  IMAD.MOV.U32 R9, RZ, RZ, 0x0 ;  /* 0x00000000ff097424 */ /* 0x000fe400078e00ff */
[----:B------:R-:W-:-:S05]  /*d5b0*/  IMAD.SHL.U32 R3, R3, 0x40, RZ ;  /* 0x0000004003037824 */ /* 0x000fca00078e00ff */
[----:B------:R-:W-:Y:S01]  /*d5c0*/  LOP3.LUT R3, R3, 0x1c0, RZ, 0xc0, !PT ;  /* 0x000001c003037812 */ /* 0x000fe200078ec0ff */
[----:B------:R-:W-:Y:S06]  /*d5d0*/  RET.REL.NODEC R8 `(_ZN7cutlass13device_kernelIN5flash19enable_sm80_to_sm89INS1_16FlashAttnBwdSm80INS1_25CollectiveMainloopBwdSm80ILi2ELi2EN4cute5tupleIJNS5_1CILi128EEES8_NS7_ILi64EEEEEENS_10bfloat16_tEfNS_4arch4Sm80ELb0ELb1ELb1ELb1ELb0ELb0ELb0ELb0ELi2ELi4ELi4ELi4ELb0EEENS1_21CollectiveEpilogueBwdISA_SB_SD_Li256ELb1ELb0ELi2EEENS1_19SingleTileSchedulerILb1ELb0ELb0ELi128EEEEEEEEEvNT_6ParamsE) ;  /* 0xffff2a2008007950 */ /* 0x000fec0003c3ffff */
        .type           $_ZN7cutlass13device_kernelIN5flash19enable_sm80_to_sm89INS1_16FlashAttnBwdSm80INS1_25CollectiveMainloopBwdSm80ILi2ELi2EN4cute5tupleIJNS5_1CILi128EEES8_NS7_ILi64EEEEEENS_10bfloat16_tEfNS_4arch4Sm80ELb0ELb1ELb1ELb1ELb0ELb0ELb0ELb0ELi2ELi4ELi4ELi4ELb0EEENS1_21CollectiveEpilogueBwdISA_SB_SD_Li256ELb1ELb0ELi2EEENS1_19SingleTileSchedulerILb1ELb0ELb0ELi128EEEEEEEEEvNT_6ParamsE$_ZZN4cute13to_mixed_bitsINS_5tupleIJNS_1CILi4EEENS2_ILi8EEEEEENS1_IJNS2_ILi128EEENS2_ILi0EEEEEENS1_IJiiEEEEEDaRKT_RKT0_RKT1_ENKUlDpRKT_E_clIJNS_9MixedBitsILj0ELj384EEENS2_ILj0EEEEEEDaSM_,@function
        .size           $_ZN7cutlass13device_kernelIN5flash19enable_sm80_to_sm89INS1_16FlashAttnBwdSm80INS1_25CollectiveMainloopBwdSm80ILi2ELi2EN4cute5tupleIJNS5_1CILi128EEES8_NS7_ILi64EEEEEENS_10bfloat16_tEfNS_4arch4Sm80ELb0ELb1ELb1ELb1ELb0ELb0ELb0ELb0ELi2ELi4ELi4ELi4ELb0EEENS1_21CollectiveEpilogueBwdISA_SB_SD_Li256ELb1ELb0ELi2EEENS1_19SingleTileSchedulerILb1ELb0ELb0ELi128EEEEEEEEEvNT_6ParamsE$_ZZN4cute13to_mixed_bitsINS_5tupleIJNS_1CILi4EEENS2_ILi8EEEEEENS1_IJNS2_ILi128EEENS2_ILi0EEEEEENS1_IJiiEEEEEDaRKT_RKT0_RKT1_ENKUlDpRKT_E_clIJNS_9MixedBitsILj0ELj384EEENS2_ILj0EEEEEEDaSM_,($_ZN7cutlass13device_kernelIN5flash19enable_sm80_to_sm89INS1_16FlashAttnBwdSm80INS1_25CollectiveMainloopBwdSm80ILi2ELi2EN4cute5tupleIJNS5_1CILi128EEES8_NS7_ILi64EEEEEENS_10bfloat16_tEfNS_4arch4Sm80ELb0ELb1ELb1ELb1ELb0ELb0ELb0ELb0ELi2ELi4ELi4ELi4ELb0EEENS1_21CollectiveEpilogueBwdISA_SB_SD_Li256ELb1ELb0ELi2EEENS1_19SingleTileSchedulerILb1ELb0ELb0ELi128EEEEEEEEEvNT_6ParamsE$_ZZN4cute13to_mixed_bitsINS_5tupleIJNS_1CILi4EEENS2_ILi8EEEEEENS1_IJNS2_ILi128EEENS2_ILi0EEEEEENS1_IJiiEEEEEDaRKT_RKT0_RKT1_ENKUlRKT_RKT0_RKT1_E_clIS3_S6_iEEDaSL_SO_SR_ - $_ZN7cutlass13device_kernelIN5flash19enable_sm80_to_sm89INS1_16FlashAttnBwdSm80INS1_25CollectiveMainloopBwdSm80ILi2ELi2EN4cute5tupleIJNS5_1CILi128EEES8_NS7_ILi64EEEEEENS_10bfloat16_tEfNS_4arch4Sm80ELb0ELb1ELb1ELb1ELb0ELb0ELb0ELb0ELi2ELi4ELi4ELi4ELb0EEENS1_21CollectiveEpilogueBwdISA_SB_SD_Li256ELb1ELb0ELi2EEENS1_19SingleTileSchedulerILb1ELb0ELb0ELi128EEEEEEEEEvNT_6ParamsE$_ZZN4cute13to_mixed_bitsINS_5tupleIJNS_1CILi4EEENS2_ILi8EEEEEENS1_IJNS2_ILi128EEENS2_ILi0EEEEEENS1_IJiiEEEEEDaRKT_RKT0_RKT1_ENKUlDpRKT_E_clIJNS_9MixedBitsILj0ELj384EEENS2_ILj0EEEEEEDaSM_)
$_ZN7cutlass13device_kernelIN5flash19enable_sm80_to_sm89INS1_16FlashAttnBwdSm80INS1_25CollectiveMainloopBwdSm80ILi2ELi2EN4cute5tupleIJNS5_1CILi128EEES8_NS7_ILi64EEEEEENS_10bfloat16_tEfNS_4arch4Sm80ELb0ELb1ELb1ELb1ELb0ELb0ELb0ELb0ELi2ELi4ELi4ELi4ELb0EEENS1_21CollectiveEpilogueBwdISA_SB_SD_Li256ELb1ELb0ELi2EEENS1_19SingleTileSchedulerILb1ELb0ELb0ELi128EEEEEEEEEvNT_6ParamsE$_ZZN4cute13to_mixed_bitsINS_5tupleIJNS_1CILi4EEENS2_ILi8EEEEEENS1_IJNS2_ILi128EEENS2_ILi0EEEEEENS1_IJiiEEEEEDaRKT_RKT0_RKT1_ENKUlDpRKT_E_clIJNS_9MixedBitsILj0ELj384EEENS2_ILj0EEEEEEDaSM_:
[----:B------:R-:W-:Y:S01]  /*d5e0*/  IMAD.MOV.U32 R8, RZ, RZ, R2 ;  /* 0x000000ffff087224 */ /* 0x000fe200078e0002 */
[----:B------:R-:W-:Y:S02]  /*d5f0*/  MOV R9, 0x0 ;  /* 0x0000000000097802 */ /* 0x000fe40000000f00 */
[----:B------:R-:W-:Y:S02]  /*d600*/  LOP3.LUT R3, R3, 0x180, RZ, 0xc0, !PT ;  /* 0x0000018003037812 */ /* 0x000fe400078ec0ff */
[----:B------:R-:W-:Y:S05]  /*d610*/  RET.REL.NODEC R8 `(_ZN7cutlass13device_kernelIN5flash19enable_sm80_to_sm89INS1_16FlashAttnBwdSm80INS1_25CollectiveMainloopBwdSm80ILi2ELi2EN4cute5tupleIJNS5_1CILi128EEES8_NS7_ILi64EEEEEENS_10bfloat16_tEfNS_4arch4Sm80ELb0ELb1ELb1ELb1ELb0ELb0ELb0ELb0ELi2ELi4ELi4ELi4ELb0EEENS1_21CollectiveEpilogueBwdISA_SB_SD_Li256ELb1ELb0ELi2EEENS1_19SingleTileSchedulerILb1ELb0ELb0ELi128EEEEEEEEEvNT_6ParamsE) ;  /* 0xffff29e008007950 */ /* 0x000fea0003c3ffff */
        .type           $_ZN7cutlass13device_kernelIN5flash19enable_sm80_to_sm89INS1_16FlashAttnBwdSm80INS1_25CollectiveMainloopBwdSm80ILi2ELi2EN4cute5tupleIJNS5_1CILi128EEES8_NS7_ILi64EEEEEENS_10bfloat16_tEfNS_4arch4Sm80ELb0ELb1ELb1ELb1ELb0ELb0ELb0ELb0ELi2ELi4ELi4ELi4ELb0EEENS1_21CollectiveEpilogueBwdISA_SB_SD_Li256ELb1ELb0ELi2EEENS1_19SingleTileSchedulerILb1ELb0ELb0ELi128EEEEEEEEEvNT_6ParamsE$_ZZN4cute13to_mixed_bitsINS_5tupleIJNS_1CILi4EEENS2_ILi8EEEEEENS1_IJNS2_ILi128EEENS2_ILi0EEEEEENS1_IJiiEEEEEDaRKT_RKT0_RKT1_ENKUlRKT_RKT0_RKT1_E_clIS3_S6_iEEDaSL_SO_SR_,@function
        .size           $_ZN7cutlass13device_kernelIN5flash19enable_sm80_to_sm89INS1_16FlashAttnBwdSm80INS1_25CollectiveMainloopBwdSm80ILi2ELi2EN4cute5tupleIJNS5_1CILi128EEES8_NS7_ILi64EEEEEENS_10bfloat16_tEfNS_4arch4Sm80ELb0ELb1ELb1ELb1ELb0ELb0ELb0ELb0ELi2ELi4ELi4ELi4ELb0EEENS1_21CollectiveEpilogueBwdISA_SB_SD_Li256ELb1ELb0ELi2EEENS1_19SingleTileSchedulerILb1ELb0ELb0ELi128EEEEEEEEEvNT_6ParamsE$_ZZN4cute13to_mixed_bitsINS_5tupleIJNS_1CILi4EEENS2_ILi8EEEEEENS1_IJNS2_ILi128EEENS2_ILi0EEEEEENS1_IJiiEEEEEDaRKT_RKT0_RKT1_ENKUlRKT_RKT0_RKT1_E_clIS3_S6_iEEDaSL_SO_SR_,($_ZN7cutlass13device_kernelIN5flash19enable_sm80_to_sm89INS1_16FlashAttnBwdSm80INS1_25CollectiveMainloopBwdSm80ILi2ELi2EN4cute5tupleIJNS5_1CILi128EEES8_NS7_ILi64EEEEEENS_10bfloat16_tEfNS_4arch4Sm80ELb0ELb1ELb1ELb1ELb0ELb0ELb0ELb0ELi2ELi4ELi4ELi4ELb0EEENS1_21CollectiveEpilogueBwdISA_SB_SD_Li256ELb1ELb0ELi2EEENS1_19SingleTileSchedulerILb1ELb0ELb0ELi128EEEEEEEEEvNT_6ParamsE$_ZZN4cute14logical_divideINS_5tupleIJNS1_IJNS_1CILi8EEENS2_ILi1EEEEEENS1_IJNS2_ILi2EEEEEEEEENS1_IJNS1_IJS4_NS2_ILi0EEEEEENS1_IJiEEEEEENS1_IJS5_NS_6LayoutIS4_S9_EEEEEEEDaRKNSD_IT_T0_EERKT1_ENKUlRKT_RKT0_E_clINSD_IS7_SB_EESE_EEDaSQ_ST_ - $_ZN7cutlass13device_kernelIN5flash19enable_sm80_to_sm89INS1_16FlashAttnBwdSm80INS1_25CollectiveMainloopBwdSm80ILi2ELi2EN4cute5tupleIJNS5_1CILi128EEES8_NS7_ILi64EEEEEENS_10bfloat16_tEfNS_4arch4Sm80ELb0ELb1ELb1ELb1ELb0ELb0ELb0ELb0ELi2ELi4ELi4ELi4ELb0EEENS1_21CollectiveEpilogueBwdISA_SB_SD_Li256ELb1ELb0ELi2EEENS1_19SingleTileSchedulerILb1ELb0ELb0ELi128EEEEEEEEEvNT_6ParamsE$_ZZN4cute13to_mixed_bitsINS_5tupleIJNS_1CILi4EEENS2_ILi8EEEEEENS1_IJNS2_ILi128EEENS2_ILi0EEEEEENS1_IJiiEEEEEDaRKT_RKT0_RKT1_ENKUlRKT_RKT0_RKT1_E_clIS3_S6_iEEDaSL_SO_SR_)
$_ZN7cutlass13device_kernelIN5flash19enable_sm80_to_sm89INS1_16FlashAttnBwdSm80INS1_25CollectiveMainloopBwdSm80ILi2ELi2EN4cute5tupleIJNS5_1CILi128EEES8_NS7_ILi64EEEEEENS_10bfloat16_tEfNS_4arch4Sm80ELb0ELb1ELb1ELb1ELb0ELb0ELb0ELb0ELi2ELi4ELi4ELi4ELb0EEENS1_21CollectiveEpilogueBwdISA_SB_SD_Li256ELb1ELb0ELi2EEENS1_19SingleTileSchedulerILb1ELb0ELb0ELi128EEEEEEEEEvNT_6ParamsE$_ZZN4cute13to_mixed_bitsINS_5tupleIJNS_1CILi4EEENS2_ILi8EEEEEENS1_IJNS2_ILi128EEENS2_ILi0EEEEEENS1_IJiiEEEEEDaRKT_RKT0_RKT1_ENKUlRKT_RKT0_RKT1_E_clIS3_S6_iEEDaSL_SO_SR_:
[----:B------:R-:W-:Y:S01]  /*d620*/  MOV R8, R2 ;  /* 0x0000000200087202 */ /* 0x000fe20000000f00 */
[----:B------:R-:W-:Y:S02]  /*d630*/  IMAD.MOV.U32 R9, RZ, RZ, 0x0 ;  /* 0x00000000ff097424 */ /* 0x000fe400078e00ff */
[----:B------:R-:W-:-:S05]  /*d640*/  IMAD.SHL.U32 R3, R3, 0x80, RZ ;  /* 0x0000008003037824 */ /* 0x000fca00078e00ff */
[----:B------:R-:W-:Y:S01]  /*d650*/  LOP3.LUT R3, R3, 0x180, RZ, 0xc0, !PT ;  /* 0x0000018003037812 */ /* 0x000fe200078ec0ff */
[----:B------:R-:W-:Y:S06]  /*d660*/  RET.REL.NODEC R8 `(_ZN7cutlass13device_kernelIN5flash19enable_sm80_to_sm89INS1_16FlashAttnBwdSm80INS1_25CollectiveMainloopBwdSm80ILi2ELi2EN4cute5tupleIJNS5_1CILi128EEES8_NS7_ILi64EEEEEENS_10bfloat16_tEfNS_4arch4Sm80ELb0ELb1ELb1ELb1ELb0ELb0ELb0ELb0ELi2ELi4ELi4ELi4ELb0EEENS1_21CollectiveEpilogueBwdISA_SB_SD_Li256ELb1ELb0ELi2EEENS1_19SingleTileSchedulerILb1ELb0ELb0ELi128EEEEEEEEEvNT_6ParamsE) ;  /* 0xffff299008007950 */ /* 0x000fec0003c3ffff */
        .type           $_ZN7cutlass13device_kernelIN5flash19enable_sm80_to_sm89INS1_16FlashAttnBwdSm80INS1_25CollectiveMainloopBwdSm80ILi2ELi2EN4cute5tupleIJNS5_1CILi128EEES8_NS7_ILi64EEEEEENS_10bfloat16_tEfNS_4arch4Sm80ELb0ELb1ELb1ELb1ELb0ELb0ELb0ELb0ELi2ELi4ELi4ELi4ELb0EEENS1_21CollectiveEpilogueBwdISA_SB_SD_Li256ELb1ELb0ELi2EEENS1_19SingleTileSchedulerILb1ELb0ELb0ELi128EEEEEEEEEvNT_6ParamsE$_ZZN4cute14logical_divideINS_5tupleIJNS1_IJNS_1CILi8EEENS2_ILi1EEEEEENS1_IJNS2_ILi2EEEEEEEEENS1_IJNS1_IJS4_NS2_ILi0EEEEEENS1_IJiEEEEEENS1_IJS5_NS_6LayoutIS4_S9_EEEEEEEDaRKNSD_IT_T0_EERKT1_ENKUlRKT_RKT0_E_clINSD_IS7_SB_EESE_EEDaSQ_ST_,@function
        .size           $_ZN7cutlass13device_kernelIN5flash19enable_sm80_to_sm89INS1_16FlashAttnBwdSm80INS1_25CollectiveMainloopBwdSm80ILi2ELi2EN4cute5tupleIJNS5_1CILi128EEES8_NS7_ILi64EEEEEENS_10bfloat16_tEfNS_4arch4Sm80ELb0ELb1ELb1ELb1ELb0ELb0ELb0ELb0ELi2ELi4ELi4ELi4ELb0EEENS1_21CollectiveEpilogueBwdISA_SB_SD_Li256ELb1ELb0ELi2EEENS1_19SingleTileSchedulerILb1ELb0ELb0ELi128EEEEEEEEEvNT_6ParamsE$_ZZN4cute14logical_divideINS_5tupleIJNS1_IJNS_1CILi8EEENS2_ILi1EEEEEENS1_IJNS2_ILi2EEEEEEEEENS1_IJNS1_IJS4_NS2_ILi0EEEEEENS1_IJiEEEEEENS1_IJS5_NS_6LayoutIS4_S9_EEEEEEEDaRKNSD_IT_T0_EERKT1_ENKUlRKT_RKT0_E_clINSD_IS7_SB_EESE_EEDaSQ_ST_,($_ZN7cutlass13device_kernelIN5flash19enable_sm80_to_sm89INS1_16FlashAttnBwdSm80INS1_25CollectiveMainloopBwdSm80ILi2ELi2EN4cute5tupleIJNS5_1CILi128EEES8_NS7_ILi64EEEEEENS_10bfloat16_tEfNS_4arch4Sm80ELb0ELb1ELb1ELb1ELb0ELb0ELb0ELb0ELi2ELi4ELi4ELi4ELb0EEENS1_21CollectiveEpilogueBwdISA_SB_SD_Li256ELb1ELb0ELi2EEENS1_19SingleTileSchedulerILb1ELb0ELb0ELi128EEEEEEEEEvNT_6ParamsE$_ZZN4cute14transform_leafINS_15ArithmeticTupleIJiiEEENS_8identityEEEDaRKT_OT0_ENKUlRKT_E_clIiEEDaSB_ - $_ZN7cutlass13device_kernelIN5flash19enable_sm80_to_sm89INS1_16FlashAttnBwdSm80INS1_25CollectiveMainloopBwdSm80ILi2ELi2EN4cute5tupleIJNS5_1CILi128EEES8_NS7_ILi64EEEEEENS_10bfloat16_tEfNS_4arch4Sm80ELb0ELb1ELb1ELb1ELb0ELb0ELb0ELb0ELi2ELi4ELi4ELi4ELb0EEENS1_21CollectiveEpilogueBwdISA_SB_SD_Li256ELb1ELb0ELi2EEENS1_19SingleTileSchedulerILb1ELb0ELb0ELi128EEEEEEEEEvNT_6ParamsE$_ZZN4cute14logical_divideINS_5tupleIJNS1_IJNS_1CILi8EEENS2_ILi1EEEEEENS1_IJNS2_ILi2EEEEEEEEENS1_IJNS1_IJS4_NS2_ILi0EEEEEENS1_IJiEEEEEENS1_IJS5_NS_6LayoutIS4_S9_EEEEEEEDaRKNSD_IT_T0_EERKT1_ENKUlRKT_RKT0_E_clINSD_IS7_SB_EESE_EEDaSQ_ST_)
$_ZN7cutlass13device_kernelIN5flash19enable_sm80_to_sm89INS1_16FlashAttnBwdSm80INS1_25CollectiveMainloopBwdSm80ILi2ELi2EN4cute5tupleIJNS5_1CILi128EEES8_NS7_ILi64EEEEEENS_10bfloat16_tEfNS_4arch4Sm80ELb0ELb1ELb1ELb1ELb0ELb0ELb0ELb0ELi2ELi4ELi4ELi4ELb0EEENS1_21CollectiveEpilogueBwdISA_SB_SD_Li256ELb1ELb0ELi2EEENS1_19SingleTileSchedulerILb1ELb0ELb0ELi128EEEEEEEEEvNT_6ParamsE$_ZZN4cute14logical_divideINS_5tupleIJNS1_IJNS_1CILi8EEENS2_ILi1EEEEEENS1_IJNS2_ILi2EEEEEEEEENS1_IJNS1_IJS4_NS2_ILi0EEEEEENS1_IJiEEEEEENS1_IJS5_NS_6LayoutIS4_S9_EEEEEEEDaRKNSD_IT_T0_EERKT1_ENKUlRKT_RKT0_E_clINSD_IS7_SB_EESE_EEDaSQ_ST_:
[----:B------:R-:W-:-:S05]  /*d670*/  IADD3 R10, R2, -c[0x0][0x20], RZ ;  /* 0x80000800020a7a10 */ /* 0x000fca0007ffe0ff */
[----:B------:R1:W5:Y:S01]  /*d680*/  LDL R3, [R10] ;  /* 0x000000000a037983 */ /* 0x0003620000100800 */
[----:B------:R-:W-:Y:S02]  /*d690*/  IADD3 R12, R1, 0x1680, RZ ;  /* 0x00001680010c7810 */ /* 0x000fe40007ffe0ff */
[----:B------:R-:W-:Y:S02]  /*d6a0*/  MOV R6, 0xd6e0 ;  /* 0x0000d6e000067802 */ /* 0x000fe40000000f00 */
[----:B------:R-:W-:-:S04]  /*d6b0*/  IADD3 R12, R12, c[0x0][0x20], RZ ;  /* 0x000008000c0c7a10 */ /* 0x000fc80007ffe0ff */
[----:B------:R-:W-:Y:S02]  /*d6c0*/  IADD3 R2, R12, 0x4, RZ ;  /* 0x000000040c027810 */ /* 0x000fe40007ffe0ff */
[----:B-1---5:R-:W-:Y:S05]  /*d6d0*/  CALL.REL.NOINC `($_ZN7cutlass13device_kernelIN5flash19enable_sm80_to_sm89INS1_16FlashAttnBwdSm80INS1_25CollectiveMainloopBwdSm80ILi2ELi2EN4cute5tupleIJNS5_1CILi128EEES8_NS7_ILi64EEEEEENS_10bfloat16_tEfNS_4arch4Sm80ELb0ELb1ELb1ELb1ELb0ELb0ELb0ELb0ELi2ELi4ELi4ELi4ELb0EEENS1_21CollectiveEpilogueBwdISA_SB_SD_Li256ELb1ELb0ELi2EEENS1_19SingleTileSchedulerILb1ELb0ELb0ELi128EEEEEEEEEvNT_6ParamsE$_ZN4cute5tupleIJNS_1CILi2EEEiEEC2ERKS2_RKi) ;  /* 0xffffeb8000007944 */ /* 0x022fea0003c3ffff */
[----:B-1----:R1:W5:Y:S01]  /*d6e0*/  LDL R3, [R10] ;  /* 0x000000000a037983 */ /* 0x0023620000100800 */
[----:B------:R-:W-:Y:S02]  /*d6f0*/  MOV R2, R12 ;  /* 0x0000000c00027202 */ /* 0x000fe40000000f00 */
[----:B------:R-:W-:Y:S02]  /*d700*/  MOV R6, 0xd720 ;  /* 0x0000d72000067802 */ /* 0x000fe40000000f00 */
[----:B-1---5:R-:W-:Y:S05]  /*d710*/  CALL.REL.NOINC `($_ZN7cutlass13device_kernelIN5flash19enable_sm80_to_sm89INS1_16FlashAttnBwdSm80INS1_25CollectiveMainloopBwdSm80ILi2ELi2EN4cute5tupleIJNS5_1CILi128EEES8_NS7_ILi64EEEEEENS_10bfloat16_tEfNS_4arch4Sm80ELb0ELb1ELb1ELb1ELb0ELb0ELb0ELb0ELi2ELi4ELi4ELi4ELb0EEENS1_21CollectiveEpilogueBwdISA_SB_SD_Li256ELb1ELb0ELi2EEENS1_19SingleTileSchedulerILb1ELb0ELb0ELi128EEEEEEEEEvNT_6ParamsE$_ZN4cute5tupleIJNS_1CILi2EEEiEEC2ERKS2_RKi) ;  /* 0xffffeb4000007944 */ /* 0x022fea0003c3ffff */
[----:B-1----:R1:W5:Y:S01]  /*d720*/  LDL R3, [R1+0x1680] ;  /* 0x0016800001037983 */ /* 0x0023620000100800 */
[----:B------:R-:W-:-:S03]  /*d730*/  MOV R10, 0xd750 ;  /* 0x0000d750000a7802 */ /* 0x000fc60000000f00 */
[----:B-1---5:R-:W-:Y:S05]  /*d740*/  CALL.REL.NOINC `($_ZN7cutlass13device_kernelIN5flash19enable_sm80_to_sm89INS1_16FlashAttnBwdSm80INS1_25CollectiveMainloopBwdSm80ILi2ELi2EN4cute5tupleIJNS5_1CILi128EEES8_NS7_ILi64EEEEEENS_10bfloat16_tEfNS_4arch4Sm80ELb0ELb1ELb1ELb1ELb0ELb0ELb0ELb0ELi2ELi4ELi4ELi4ELb0EEENS1_21CollectiveEpilogueBwdISA_SB_SD_Li256ELb1ELb0ELi2EEENS1_19SingleTileSchedulerILb1ELb0ELb0ELi128EEEEEEEEEvNT_6ParamsE$_ZZN4cute6detail16composition_implINS_1CILi2EEEiNS_5tupleIJNS2_ILi1EEES3_EEENS4_IJNS2_ILi0EEES5_EEEEEDaRKT_RKT0_RKT1_RKT2_ENKUlRKT_RKT0_E_clIS3_S5_EEDaSN_SQ_) ;  /* 0x0000097000007944 */ /* 0x022fea0003c00000 */
[----:B------:R-:W-:Y:S02]  /*d750*/  MOV R7, R12 ;  /* 0x0000000c00077202 */ /* 0x000fe40000000f00 */
[----:B------:R-:W-:Y:S02]  /*d760*/  MOV R6, 0xd780 ;  /* 0x0000d78000067802 */ /* 0x000fe40000000f00 */
[----:B-1---5:R-:W-:Y:S05]  /*d770*/  CALL.REL.NOINC `($_ZN7cutlass13device_kernelIN5flash19enable_sm80_to_sm89INS1_16FlashAttnBwdSm80INS1_25CollectiveMainloopBwdSm80ILi2ELi2EN4cute5tupleIJNS5_1CILi128EEES8_NS7_ILi64EEEEEENS_10bfloat16_tEfNS_4arch4Sm80ELb0ELb1ELb1ELb1ELb0ELb0ELb0ELb0ELi2ELi4ELi4ELi4ELb0EEENS1_21CollectiveEpilogueBwdISA_SB_SD_Li256ELb1ELb0ELi2EEENS1_19SingleTileSchedulerILb1ELb0ELb0ELi128EEEEEEEEEvNT_6ParamsE$_ZN4cute3eso3ESOILb1ELb0EJNS_1CILi0EEEiEEC2ERKS3_RKi) ;  /* 0xffffb61000007944 */ /* 0x022fea0003c3ffff */
[----:B-1----:R1:W5:Y:S01]  /*d780*/  LDL R2, [R1+0x1680] ;  /* 0x0016800001027983 */ /* 0x0023620000100800 */
[----:B------:R-:W-:-:S03]  /*d790*/  MOV R6, 0xd7b0 ;  /* 0x0000d7b000067802 */ /* 0x000fc60000000f00 */
[----:B-1---5:R-:W-:Y:S05]  /*d7a0*/  CALL.REL.NOINC `($_ZN7cutlass13device_kernelIN5flash19enable_sm80_to_sm89INS1_16FlashAttnBwdSm80INS1_25CollectiveMainloopBwdSm80ILi2ELi2EN4cute5tupleIJNS5_1CILi128EEES8_NS7_ILi64EEEEEENS_10bfloat16_tEfNS_4arch4Sm80ELb0ELb1ELb1ELb1ELb0ELb0ELb0ELb0ELi2ELi4ELi4ELi4ELb0EEENS1_21CollectiveEpilogueBwdISA_SB_SD_Li256ELb1ELb0ELi2EEENS1_19SingleTileSchedulerILb1ELb0ELb0ELi128EEEEEEEEEvNT_6ParamsE$_ZN4cute5tupleIJNS0_IJNS_1CILi1EEENS1_ILi2EEEEEENS0_IJNS1_ILi0EEEiEEEEEC2ERKS4_RKS6_) ;  /* 0xffffe78000007944 */ /* 0x022fea0003c3ffff */
[----:B-1----:R1:W5:Y:S01]  /*d7b0*/  LDL R3, [R1+0x1680] ;  /* 0x0016800001037983 */ /* 0x0023620000100800 */
[----:B------:R-:W-:-:S04]  /*d7c0*/  MOV R15, 0x0 ;  /* 0x00000000000f7802 */ /* 0x000fc80000000f00 */
[----:B------:R-:W-:Y:S05]  /*d7d0*/  RET.REL.NODEC R14 `(_ZN7cutlass13device_kernelIN5flash19enable_sm80_to_sm89INS1_16FlashAttnBwdSm80INS1_25CollectiveMainloopBwdSm80ILi2ELi2EN4cute5tupleIJNS5_1CILi128EEES8_NS7_ILi64EEEEEENS_10bfloat16_tEfNS_4arch4Sm80ELb0ELb1ELb1ELb1ELb0ELb0ELb0ELb0ELi2ELi4ELi4ELi4ELb0EEENS1_21CollectiveEpilogueBwdISA_SB_SD_Li256ELb1ELb0ELi2EEENS1_19SingleTileSchedulerILb1ELb0ELb0ELi128EEEEEEEEEvNT_6ParamsE) ;  /* 0xffff28200e007950 */ /* 0x000fea0003c3ffff */
        .type           $_ZN7cutlass13device_kernelIN5flash19enable_sm80_to_sm89INS1_16FlashAttnBwdSm80INS1_25CollectiveMainloopBwdSm80ILi2ELi2EN4cute5tupleIJNS5_1CILi128EEES8_NS7_ILi64EEEEEENS_10bfloat16_tEfNS_4arch4Sm80ELb0ELb1ELb1ELb1ELb0ELb0ELb0ELb0ELi2ELi4ELi4ELi4ELb0EEENS1_21CollectiveEpilogueBwdISA_SB_SD_Li256ELb1ELb0ELi2EEENS1_19SingleTileSchedulerILb1ELb0ELb0ELi128EEEEEEEEEvNT_6ParamsE$_ZZN4cute14transform_leafINS_15ArithmeticTupleIJiiEEENS_8identityEEEDaRKT_OT0_ENKUlRKT_E_clIiEEDaSB_,@function
        .size           $_ZN7cutlass13device_kernelIN5flash19enable_sm80_to_sm89INS1_16FlashAttnBwdSm80INS1_25CollectiveMainloopBwdSm80ILi2ELi2EN4cute5tupleIJNS5_1CILi128EEES8_NS7_ILi64EEEEEENS_10bfloat16_tEfNS_4arch4Sm80ELb0ELb1ELb1ELb1ELb0ELb0ELb0ELb0ELi2ELi4ELi4ELi4ELb0EEENS1_21CollectiveEpilogueBwdISA_SB_SD_Li256ELb1ELb0ELi2EEENS1_19SingleTileSchedulerILb1ELb0ELb0ELi128EEEEEEEEEvNT_6ParamsE$_ZZN4cute14transform_leafINS_15ArithmeticTupleIJiiEEENS_8identityEEEDaRKT_OT0_ENKUlRKT_E_clIiEEDaSB_,($_ZN7cutlass13device_kernelIN5flash19enable_sm80_to_sm89INS1_16FlashAttnBwdSm80INS1_25CollectiveMainloopBwdSm80ILi2ELi2EN4cute5tupleIJNS5_1CILi128EEES8_NS7_ILi64EEEEEENS_10bfloat16_tEfNS_4arch4Sm80ELb0ELb1ELb1ELb1ELb0ELb0ELb0ELb0ELi2ELi4ELi4ELi4ELb0EEENS1_21CollectiveEpilogueBwdISA_SB_SD_Li256ELb1ELb0ELi2EEENS1_19SingleTileSchedulerILb1ELb0ELb0ELi128EEEEEEEEEvNT_6ParamsE$_ZZN4cute16flatten_to_tupleINS_5tupleIJNS1_IJiiEEENS_1CILi1024EEEEEEEEDaRKT_ENKUlRKT_E_clIS2_EEDaSB_ - $_ZN7cutlass13device_kernelIN5flash19enable_sm80_to_sm89INS1_16FlashAttnBwdSm80INS1_25CollectiveMainloopBwdSm80ILi2ELi2EN4cute5tupleIJNS5_1CILi128EEES8_NS7_ILi64EEEEEENS_10bfloat16_tEfNS_4arch4Sm80ELb0ELb1ELb1ELb1ELb0ELb0ELb0ELb0ELi2ELi4ELi4ELi4ELb0EEENS1_21CollectiveEpilogueBwdISA_SB_SD_Li256ELb1ELb0ELi2EEENS1_19SingleTileSchedulerILb1ELb0ELb0ELi128EEEEEEEEEvNT_6ParamsE$_ZZN4cute14transform_leafINS_15ArithmeticTupleIJiiEEENS_8identityEEEDaRKT_OT0_ENKUlRKT_E_clIiEEDaSB_)
$_ZN7cutlass13device_kernelIN5flash19enable_sm80_to_sm89INS1_16FlashAttnBwdSm80INS1_25CollectiveMainloopBwdSm80ILi2ELi2EN4cute5tupleIJNS5_1CILi128EEES8_NS7_ILi64EEEEEENS_10bfloat16_tEfNS_4arch4Sm80ELb0ELb1ELb1ELb1ELb0ELb0ELb0ELb0ELi2ELi4ELi4ELi4ELb0EEENS1_21CollectiveEpilogueBwdISA_SB_SD_Li256ELb1ELb0ELi2EEENS1_19SingleTileSchedulerILb1ELb0ELb0ELi128EEEEEEEEEvNT_6ParamsE$_ZZN4cute14transform_leafINS_15ArithmeticTupleIJiiEEENS_8identityEEEDaRKT_OT0_ENKUlRKT_E_clIiEEDaSB_:
[----:B------:R-:W-:Y:S02]  /*d7e0*/  MOV R8, R6 ;  /* 0x0000000600087202 */ /* 0x000fe40000000f00 */
[----:B------:R-:W-:Y:S02]  /*d7f0*/  MOV R6, R2 ;  /* 0x0000000200067202 */ /* 0x000fe40000000f00 */
[----:B------:R-:W-:-:S04]  /*d800*/  MOV R7, 0x0 ;  /* 0x0000000000077802 */ /* 0x000fc80000000f00 */
[----:B------:R-:W-:Y:S05]  /*d810*/  RET.REL.NODEC R6 `(_ZN7cutlass13device_kernelIN5flash19enable_sm80_to_sm89INS1_16FlashAttnBwdSm80INS1_25CollectiveMainloopBwdSm80ILi2ELi2EN4cute5tupleIJNS5_1CILi128EEES8_NS7_ILi64EEEEEENS_10bfloat16_tEfNS_4arch4Sm80ELb0ELb1ELb1ELb1ELb0ELb0ELb0ELb0ELi2ELi4ELi4ELi4ELb0EEENS1_21CollectiveEpilogueBwdISA_SB_SD_Li256ELb1ELb0ELi2EEENS1_19SingleTileSchedulerILb1ELb0ELb0ELi128EEEEEEEEEvNT_6ParamsE) ;  /* 0xffff27e006007950 */ /* 0x000fea0003c3ffff */
        .type           $_ZN7cutlass13device_kernelIN5flash19enable_sm80_to_sm89INS1_16FlashAttnBwdSm80INS1_25CollectiveMainloopBwdSm80ILi2ELi2EN4cute5tupleIJNS5_1CILi128EEES8_NS7_ILi64EEEEEENS_10bfloat16_tEfNS_4arch4Sm80ELb0ELb1ELb1ELb1ELb0ELb0ELb0ELb0ELi2ELi4ELi4ELi4ELb0EEENS1_21CollectiveEpilogueBwdISA_SB_SD_Li256ELb1ELb0ELi2EEENS1_19SingleTileSchedulerILb1ELb0ELb0ELi128EEEEEEEEEvNT_6ParamsE$_ZZN4cute16flatten_to_tupleINS_5tupleIJNS1_IJiiEEENS_1CILi1024EEEEEEEEDaRKT_ENKUlRKT_E_clIS2_EEDaSB_,@function
        .size           $_ZN7cutlass13device_kernelIN5flash19enable_sm80_to_sm89INS1_16FlashAttnBwdSm80INS1_25CollectiveMainloopBwdSm80ILi2ELi2EN4cute5tupleIJNS5_1CILi128EEES8_NS7_ILi64EEEEEENS_10bfloat16_tEfNS_4arch4Sm80ELb0ELb1ELb1ELb1ELb0ELb0ELb0ELb0ELi2ELi4ELi4ELi4ELb0EEENS1_21CollectiveEpilogueBwdISA_SB_SD_Li256ELb1ELb0ELi2EEENS1_19SingleTileSchedulerILb1ELb0ELb0ELi128EEEEEEEEEvNT_6ParamsE$_ZZN4cute16flatten_to_tupleINS_5tupleIJNS1_IJiiEEENS_1CILi1024EEEEEEEEDaRKT_ENKUlRKT_E_clIS2_EEDaSB_,($_ZN7cutlass13device_kernelIN5flash19enable_sm80_to_sm89INS1_16FlashAttnBwdSm80INS1_25CollectiveMainloopBwdSm80ILi2ELi2EN4cute5tupleIJNS5_1CILi128EEES8_NS7_ILi64EEEEEENS_10bfloat16_tEfNS_4arch4Sm80ELb0ELb1ELb1ELb1ELb0ELb0ELb0ELb0ELi2ELi4ELi4ELi4ELb0EEENS1_21CollectiveEpilogueBwdISA_SB_SD_Li256ELb1ELb0ELi2EEENS1_19SingleTileSchedulerILb1ELb0ELb0ELi128EEEEEEEEEvNT_6ParamsE$_ZZN4cute16flatten_to_tupleINS_5tupleIJNS1_IJiiEEENS_1CILi8192EEEEEEEEDaRKT_ENKUlRKT_E_clIS2_EEDaSB_ - $_ZN7cutlass13device_kernelIN5flash19enable_sm80_to_sm89INS1_16FlashAttnBwdSm80INS1_25CollectiveMainloopBwdSm80ILi2ELi2EN4cute5tupleIJNS5_1CILi128EEES8_NS7_ILi64EEEEEENS_10bfloat16_tEfNS_4arch4Sm80ELb0ELb1ELb1ELb1ELb0ELb0ELb0ELb0ELi2ELi4ELi4ELi4ELb0EEENS1_21CollectiveEpilogueBwdISA_SB_SD_Li256ELb1ELb0ELi2EEENS1_19SingleTileSchedulerILb1ELb0ELb0ELi128EEEEEEEEEvNT_6ParamsE$_ZZN4cute16flatten_to_tupleINS_5tupleIJNS1_IJiiEEENS_1CILi1024EEEEEEEEDaRKT_ENKUlRKT_E_clIS2_EEDaSB_)
$_ZN7cutlass13device_kernelIN5flash19enable_sm80_to_sm89INS1_16FlashAttnBwdSm80INS1_25CollectiveMainloopBwdSm80ILi2ELi2EN4cute5tupleIJNS5_1CILi128EEES8_NS7_ILi64EEEEEENS_10bfloat16_tEfNS_4arch4Sm80ELb0ELb1ELb1ELb1ELb0ELb0ELb0ELb0ELi2ELi4ELi4ELi4ELb0EEENS1_21CollectiveEpilogueBwdISA_SB_SD_Li256ELb1ELb0ELi2EEENS1_19SingleTileSchedulerILb1ELb0ELb0ELi128EEEEEEEEEvNT_6ParamsE$_ZZN4cute16flatten_to_tupleINS_5tupleIJNS1_IJiiEEENS_1CILi1024EEEEEEEEDaRKT_ENKUlRKT_E_clIS2_EEDaSB_:
[----:B------:R-:W-:-:S04]  /*d820*/  MOV R5, 0x0 ;  /* 0x0000000000057802 */ /* 0x000fc80000000f00 */
[----:B------:R-:W-:Y:S05]  /*d830*/  RET.REL.NODEC R4 `(_ZN7cutlass13device_kernelIN5flash19enable_sm80_to_sm89INS1_16FlashAttnBwdSm80INS1_25CollectiveMainloopBwdSm80ILi2ELi2EN4cute5tupleIJNS5_1CILi128EEES8_NS7_ILi64EEEEEENS_10bfloat16_tEfNS_4arch4Sm80ELb0ELb1ELb1ELb1ELb0ELb0ELb0ELb0ELi2ELi4ELi4ELi4ELb0EEENS1_21CollectiveEpilogueBwdISA_SB_SD_Li256ELb1ELb0ELi2EEENS1_19SingleTileSchedulerILb1ELb0ELb0ELi128EEEEEEEEEvNT_6ParamsE) ;  /* 0xffff27c004007950 */ /* 0x000fea0003c3ffff */
        .type           $_ZN7cutlass13device_kernelIN5flash19enable_sm80_to_sm89INS1_16FlashAttnBwdSm80INS1_25CollectiveMainloopBwdSm80ILi2ELi2EN4cute5tupleIJNS5_1CILi128EEES8_NS7_ILi64EEEEEENS_10bfloat16_tEfNS_4arch4Sm80ELb0ELb1ELb1ELb1ELb0ELb0ELb0ELb0ELi2ELi4ELi4ELi4ELb0EEENS1_21CollectiveEpilogueBwdISA_SB_SD_Li256ELb1ELb0ELi2EEENS1_19SingleTileSchedulerILb1ELb0ELb0ELi128EEEEEEEEEvNT_6ParamsE$_ZZN4cute16flatten_to_tupleINS_5tupleIJNS1_IJiiEEENS_1CILi8192EEEEEEEEDaRKT_ENKUlRKT_E_clIS2_EEDaSB_,@function
        .size           $_ZN7cutlass13device_kernelIN5flash19enable_sm80_to_sm89INS1_16FlashAttnBwdSm80INS1_25CollectiveMainloopBwdSm80ILi2ELi2EN4cute5tupleIJNS5_1CILi128EEES8_NS7_ILi64EEEEEENS_10bfloat16_tEfNS_4arch4Sm80ELb0ELb1ELb1ELb1ELb0ELb0ELb0ELb0ELi2ELi4ELi4ELi4ELb0EEENS1_21CollectiveEpilogueBwdISA_SB_SD_Li256ELb1ELb0ELi2EEENS1_19SingleTileSchedulerILb1ELb0ELb0ELi128EEEEEEEEEvNT_6ParamsE$_ZZN4cute16flatten_to_tupleINS_5tupleIJNS1_IJiiEEENS_1CILi8192EEEEEEEEDaRKT_ENKUlRKT_E_clIS2_EEDaSB_,($_ZN7cutlass13device_kernelIN5flash19enable_sm80_to_sm89INS1_16FlashAttnBwdSm80INS1_25CollectiveMainloopBwdSm80ILi2ELi2EN4cute5tupleIJNS5_1CILi128EEES8_NS7_ILi64EEEEEENS_10bfloat16_tEfNS_4arch4Sm80ELb0ELb1ELb1ELb1ELb0ELb0ELb0ELb0ELi2ELi4ELi4ELi4ELb0EEENS1_21CollectiveEpilogueBwdISA_SB_SD_Li256ELb1ELb0ELi2EEENS1_19SingleTileSchedulerILb1ELb0ELb0ELi128EEEEEEEEEvNT_6ParamsE$_ZZN4cute16flatten_to_tupleINS_5tupleIJNS_1CILi0EEENS1_IJNS2_ILi1EEENS2_ILi512EEEiEEEEEEEEDaRKT_ENKUlRKT_E_clIS6_EEDaSD_ - $_ZN7cutlass13device_kernelIN5flash19enable_sm80_to_sm89INS1_16FlashAttnBwdSm80INS1_25CollectiveMainloopBwdSm80ILi2ELi2EN4cute5tupleIJNS5_1CILi128EEES8_NS7_ILi64EEEEEENS_10bfloat16_tEfNS_4arch4Sm80ELb0ELb1ELb1ELb1ELb0ELb0ELb0ELb0ELi2ELi4ELi4ELi4ELb0EEENS1_21CollectiveEpilogueBwdISA_SB_SD_Li256ELb1ELb0ELi2EEENS1_19SingleTileSchedulerILb1ELb0ELb0ELi128EEEEEEEEEvNT_6ParamsE$_ZZN4cute16flatten_to_tupleINS_5tupleIJNS1_IJiiEEENS_1CILi8192EEEEEEEEDaRKT_ENKUlRKT_E_clIS2_EEDaSB_)
$_ZN7cutlass13device_kernelIN5flash19enable_sm80_to_sm89INS1_16FlashAttnBwdSm80INS1_25CollectiveMainloopBwdSm80ILi2ELi2EN4cute5tupleIJNS5_1CILi128EEES8_NS7_ILi64EEEEEENS_10bfloat16_tEfNS_4arch4Sm80ELb0ELb1ELb1ELb1ELb0ELb0ELb0ELb0ELi2ELi4ELi4ELi4ELb0EEENS1_21CollectiveEpilogueBwdISA_SB_SD_Li256ELb1ELb0ELi2EEENS1_19SingleTileSchedulerILb1ELb0ELb0ELi128EEEEEEEEEvNT_6ParamsE$_ZZN4cute16flatten_to_tupleINS_5tupleIJNS1_IJiiEEENS_1CILi8192EEEEEEEEDaRKT_ENKUlRKT_E_clIS2_EEDaSB_:
[----:B------:R-:W-:-:S04]  /*d840*/  MOV R7, 0x0 ;  /* 0x0000000000077802 */ /* 0x000fc80000000f00 */
[----:B------:R-:W-:Y:S05]  /*d850*/  RET.REL.NODEC R6 `(_ZN7cutlass13device_kernelIN5flash19enable_sm80_to_sm89INS1_16FlashAttnBwdSm80INS1_25CollectiveMainloopBwdSm80ILi2ELi2EN4cute5tupleIJNS5_1CILi128EEES8_NS7_ILi64EEEEEENS_10bfloat16_tEfNS_4arch4Sm80ELb0ELb1ELb1ELb1ELb0ELb0ELb0ELb0ELi2ELi4ELi4ELi4ELb0EEENS1_21CollectiveEpilogueBwdISA_SB_SD_Li256ELb1ELb0ELi2EEENS1_19SingleTileSchedulerILb1ELb0ELb0ELi128EEEEEEEEEvNT_6ParamsE) ;  /* 0xffff27a006007950 */ /* 0x000fea0003c3ffff */
        .type           $_ZN7cutlass13device_kernelIN5flash19enable_sm80_to_sm89INS1_16FlashAttnBwdSm80INS1_25CollectiveMainloopBwdSm80ILi2ELi2EN4cute5tupleIJNS5_1CILi128EEES8_NS7_ILi64EEEEEENS_10bfloat16_tEfNS_4arch4Sm80ELb0ELb1ELb1ELb1ELb0ELb0ELb0ELb0ELi2ELi4ELi4ELi4ELb0EEENS1_21CollectiveEpilogueBwdISA_SB_SD_Li256ELb1ELb0ELi2EEENS1_19SingleTileSchedulerILb1ELb0ELb0ELi128EEEEEEEEEvNT_6ParamsE$_ZZN4cute16flatten_to_tupleINS_5tupleIJNS_1CILi0EEENS1_IJNS2_ILi1EEENS2_ILi512EEEiEEEEEEEEDaRKT_ENKUlRKT_E_clIS6_EEDaSD_,@function
        .size           $_ZN7cutlass13device_kernelIN5flash19enable_sm80_to_sm89INS1_16FlashAttnBwdSm80INS1_25CollectiveMainloopBwdSm80ILi2ELi2EN4cute5tupleIJNS5_1CILi128EEES8_NS7_ILi64EEEEEENS_10bfloat16_tEfNS_4arch4Sm80ELb0ELb1ELb1ELb1ELb0ELb0ELb0ELb0ELi2ELi4ELi4ELi4ELb0EEENS1_21CollectiveEpilogueBwdISA_SB_SD_Li256ELb1ELb0ELi2EEENS1_19SingleTileSchedulerILb1ELb0ELb0ELi128EEEEEEEEEvNT_6ParamsE$_ZZN4cute16flatten_to_tupleINS_5tupleIJNS_1CILi0EEENS1_IJNS2_ILi1EEENS2_ILi512EEEiEEEEEEEEDaRKT_ENKUlRKT_E_clIS6_EEDaSD_,($_ZN7cutlass13device_kernelIN5flash19enable_sm80_to_sm89INS1_16FlashAttnBwdSm80INS1_25CollectiveMainloopBwdSm80ILi2ELi2EN4cute5tupleIJNS5_1CILi128EEES8_NS7_ILi64EEEEEENS_10bfloat16_tEfNS_4arch4Sm80ELb0ELb1ELb1ELb1ELb0ELb0ELb0ELb0ELi2ELi4ELi4ELi4ELb0EEENS1_21CollectiveEpilogueBwdISA_SB_SD_Li256ELb1ELb0ELi2EEENS1_19SingleTileSchedulerILb1ELb0ELb0ELi128EEEEEEEEEvNT_6ParamsE$_ZZN4cute16flatten_to_tupleINS_5tupleIJNS_1CILi1024EEENS1_IJiiEEEEEEEEDaRKT_ENKUlRKT_E_clIS4_EEDaSB_ - $_ZN7cutlass13device_kernelIN5flash19enable_sm80_to_sm89INS1_16FlashAttnBwdSm80INS1_25CollectiveMainloopBwdSm80ILi2ELi2EN4cute5tupleIJNS5_1CILi128EEES8_NS7_ILi64EEEEEENS_10bfloat16_tEfNS_4arch4Sm80ELb0ELb1ELb1ELb1ELb0ELb0ELb0ELb0ELi2ELi4ELi4ELi4ELb0EEENS1_21CollectiveEpilogueBwdISA_SB_SD_Li256ELb1ELb0ELi2EEENS1_19SingleTileSchedulerILb1ELb0ELb0ELi128EEEEEEEEEvNT_6ParamsE$_ZZN4cute16flatten_to_tupleINS_5tupleIJNS_1CILi0EEENS1_IJNS2_ILi1EEENS2_ILi512EEEiEEEEEEEEDaRKT_ENKUlRKT_E_clIS6_EEDaSD_)
$_ZN7cutlass13device_kernelIN5flash19enable_sm80_to_sm89INS1_16FlashAttnBwdSm80INS1_25CollectiveMainloopBwdSm80ILi2ELi2EN4cute5tupleIJNS5_1CILi128EEES8_NS7_ILi64EEEEEENS_10bfloat16_tEfNS_4arch4Sm80ELb0ELb1ELb1ELb1ELb0ELb0ELb0ELb0ELi2ELi4ELi4ELi4ELb0EEENS1_21CollectiveEpilogueBwdISA_SB_SD_Li256ELb1ELb0ELi2EEENS1_19SingleTileSchedulerILb1ELb0ELb0ELi128EEEEEEEEEvNT_6ParamsE$_ZZN4cute16flatten_to_tupleINS_5tupleIJNS_1CILi0EEENS1_IJNS2_ILi1EEENS2_ILi512EEEiEEEEEEEEDaRKT_ENKUlRKT_E_clIS6_EEDaSD_:
[----:B------:R-:W-:Y:S02]  /*d860*/  MOV R8, R2 ;  /* 0x0000000200087202 */ /* 0x000fe40000000f00 */
[----:B------:R-:W-:-:S04]  /*d870*/  MOV R9, 0x0 ;  /* 0x0000000000097802 */ /* 0x000fc80000000f00 */
[----:B------:R-:W-:Y:S05]  /*d880*/  RET.REL.NODEC R8 `(_ZN7cutlass13device_kernelIN5flash19enable_sm80_to_sm89INS1_16FlashAttnBwdSm80INS1_25CollectiveMainloopBwdSm80ILi2ELi2EN4cute5tupleIJNS5_1CILi128EEES8_NS7_ILi64EEEEEENS_10bfloat16_tEfNS_4arch4Sm80ELb0ELb1ELb1ELb1ELb0ELb0ELb0ELb0ELi2ELi4ELi4ELi4ELb0EEENS1_21CollectiveEpilogueBwdISA_SB_SD_Li256ELb1ELb0ELi2EEENS1_19SingleTileSchedulerILb1ELb0ELb0ELi128EEEEEEEEEvNT_6ParamsE) ;  /* 0xffff277008007950 */ /* 0x000fea0003c3ffff */
        .type           $_ZN7cutlass13device_kernelIN5flash19enable_sm80_to_sm89INS1_16FlashAttnBwdSm80INS1_25CollectiveMainloopBwdSm80ILi2ELi2EN4cute5tupleIJNS5_1CILi128EEES8_NS7_ILi64EEEEEENS_10bfloat16_tEfNS_4arch4Sm80ELb0ELb1ELb1ELb1ELb0ELb0ELb0ELb0ELi2ELi4ELi4ELi4ELb0EEENS1_21CollectiveEpilogueBwdISA_SB_SD_Li256ELb1ELb0ELi2EEENS1_19SingleTileSchedulerILb1ELb0ELb0ELi128EEEEEEEEEvNT_6ParamsE$_ZZN4cute16flatten_to_tupleINS_5tupleIJNS_1CILi1024EEENS1_IJiiEEEEEEEEDaRKT_ENKUlRKT_E_clIS4_EEDaSB_,@function
        .size           $_ZN7cutlass13device_kernelIN5flash19enable_sm80_to_sm89INS1_16FlashAttnBwdSm80INS1_25CollectiveMainloopBwdSm80ILi2ELi2EN4cute5tupleIJNS5_1CILi128EEES8_NS7_ILi64EEEEEENS_10bfloat16_tEfNS_4arch4Sm80ELb0ELb1ELb1ELb1ELb0ELb0ELb0ELb0ELi2ELi4ELi4ELi4ELb0EEENS1_21CollectiveEpilogueBwdISA_SB_SD_Li256ELb1ELb0ELi2EEENS1_19SingleTileSchedulerILb1ELb0ELb0ELi128EEEEEEEEEvNT_6ParamsE$_ZZN4cute16flatten_to_tupleINS_5tupleIJNS_1CILi1024EEENS1_IJiiEEEEEEEEDaRKT_ENKUlRKT_E_clIS4_EEDaSB_,($_ZN7cutlass13device_kernelIN5flash19enable_sm80_to_sm89INS1_16FlashAttnBwdSm80INS1_25CollectiveMainloopBwdSm80ILi2ELi2EN4cute5tupleIJNS5_1CILi128EEES8_NS7_ILi64EEEEEENS_10bfloat16_tEfNS_4arch4Sm80ELb0ELb1ELb1ELb1ELb0ELb0ELb0ELb0ELi2ELi4ELi4ELi4ELb0EEENS1_21CollectiveEpilogueBwdISA_SB_SD_Li256ELb1ELb0ELi2EEENS1_19SingleTileSchedulerILb1ELb0ELb0ELi128EEEEEEEEEvNT_6ParamsE$_ZZN4cute16flatten_to_tupleINS_5tupleIJNS_1CILi4096EEENS1_IJNS1_IJiiEEENS2_ILi8192EEEEEEEEEEEDaRKT_ENKUlRKT_E_clIS6_EEDaSD_ - $_ZN7cutlass13device_kernelIN5flash19enable_sm80_to_sm89INS1_16FlashAttnBwdSm80INS1_25CollectiveMainloopBwdSm80ILi2ELi2EN4cute5tupleIJNS5_1CILi128EEES8_NS7_ILi64EEEEEENS_10bfloat16_tEfNS_4arch4Sm80ELb0ELb1ELb1ELb1ELb0ELb0ELb0ELb0ELi2ELi4ELi4ELi4ELb0EEENS1_21CollectiveEpilogueBwdISA_SB_SD_Li256ELb1ELb0ELi2EEENS1_19SingleTileSchedulerILb1ELb0ELb0ELi128EEEEEEEEEvNT_6ParamsE$_ZZN4cute16flatten_to_tupleINS_5tupleIJNS_1CILi1024EEENS1_IJiiEEEEEEEEDaRKT_ENKUlRKT_E_clIS4_EEDaSB_)
$_ZN7cutlass13device_kernelIN5flash19enable_sm80_to_sm89INS1_16FlashAttnBwdSm80INS1_25CollectiveMainloopBwdSm80ILi2ELi2EN4cute5tupleIJNS5_1CILi128EEES8_NS7_ILi64EEEEEENS_10bfloat16_tEfNS_4arch4Sm80ELb0ELb1ELb1ELb1ELb0ELb0ELb0ELb0ELi2ELi4ELi4ELi4ELb0EEENS1_21CollectiveEpilogueBwdISA_SB_SD_Li256ELb1ELb0ELi2EEENS1_19SingleTileSchedulerILb1ELb0ELb0ELi128EEEEEEEEEvNT_6ParamsE$_ZZN4cute16flatten_to_tupleINS_5tupleIJNS_1CILi1024EEENS1_IJiiEEEEEEEEDaRKT_ENKUlRKT_E_clIS4_EEDaSB_:
[----:B------:R-:W-:-:S04]  /*d890*/  MOV R5, 0x0 ;  /* 0x0000000000057802 */ /* 0x000fc80000000f00 */
[----:B------:R-:W-:Y:S05]  /*d8a0*/  RET.REL.NODEC R4 `(_ZN7cutlass13device_kernelIN5flash19enable_sm80_to_sm89INS1_16FlashAttnBwdSm80INS1_25CollectiveMainloopBwdSm80ILi2ELi2EN4cute5tupleIJNS5_1CILi128EEES8_NS7_ILi64EEEEEENS_10bfloat16_tEfNS_4arch4Sm80ELb0ELb1ELb1ELb1ELb0ELb0ELb0ELb0ELi2ELi4ELi4ELi4ELb0EEENS1_21CollectiveEpilogueBwdISA_SB_SD_Li256ELb1ELb0ELi2EEENS1_19SingleTileSchedulerILb1ELb0ELb0ELi128EEEEEEEEEvNT_6ParamsE) ;  /* 0xffff275004007950 */ /* 0x000fea0003c3ffff */
        .type           $_ZN7cutlass13device_kernelIN5flash19enable_sm80_to_sm89INS1_16FlashAttnBwdSm80INS1_25CollectiveMainloopBwdSm80ILi2ELi2EN4cute5tupleIJNS5_1CILi128EEES8_NS7_ILi64EEEEEENS_10bfloat16_tEfNS_4arch4Sm80ELb0ELb1ELb1ELb1ELb0ELb0ELb0ELb0ELi2ELi4ELi4ELi4ELb0EEENS1_21CollectiveEpilogueBwdISA_SB_SD_Li256ELb1ELb0ELi2EEENS1_19SingleTileSchedulerILb1ELb0ELb0ELi128EEEEEEEEEvNT_6ParamsE$_ZZN4cute16flatten_to_tupleINS_5tupleIJNS_1CILi4096EEENS1_IJNS1_IJiiEEENS2_ILi8192EEEEEEEEEEEDaRKT_ENKUlRKT_E_clIS6_EEDaSD_,@function
        .size           $_ZN7cutlass13device_kernelIN5flash19enable_sm80_to_sm89INS1_16FlashAttnBwdSm80INS1_25CollectiveMainloopBwdSm80ILi2ELi2EN4cute5tupleIJNS5_1CILi128EEES8_NS7_ILi64EEEEEENS_10bfloat16_tEfNS_4arch4Sm80ELb0ELb1ELb1ELb1ELb0ELb0ELb0ELb0ELi2ELi4ELi4ELi4ELb0EEENS1_21CollectiveEpilogueBwdISA_SB_SD_Li256ELb1ELb0ELi2EEENS1_19SingleTileSchedulerILb1ELb0ELb0ELi128EEEEEEEEEvNT_6ParamsE$_ZZN4cute16flatten_to_tupleINS_5tupleIJNS_1CILi4096EEENS1_IJNS1_IJiiEEENS2_ILi8192EEEEEEEEEEEDaRKT_ENKUlRKT_E_clIS6_EEDaSD_,($_ZN7cutlass13device_kernelIN5flash19enable_sm80_to_sm89INS1_16FlashAttnBwdSm80INS1_25CollectiveMainloopBwdSm80ILi2ELi2EN4cute5tupleIJNS5_1CILi128EEES8_NS7_ILi64EEEEEENS_10bfloat16_tEfNS_4arch4Sm80ELb0ELb1ELb1ELb1ELb0ELb0ELb0ELb0ELi2ELi4ELi4ELi4ELb0EEENS1_21CollectiveEpilogueBwdISA_SB_SD_Li256ELb1ELb0ELi2EEENS1_19SingleTileSchedulerILb1ELb0ELb0ELi128EEEEEEEEEvNT_6ParamsE$_ZZN4cute16flatten_to_tupleINS_5tupleIJNS_1CILi4096EEENS1_IJiiEEEEEEEEDaRKT_ENKUlRKT_E_clIS4_EEDaSB_ - $_ZN7cutlass13device_kernelIN5flash19enable_sm80_to_sm89INS1_16FlashAttnBwdSm80INS1_25CollectiveMainloopBwdSm80ILi2ELi2EN4cute5tupleIJNS5_1CILi128EEES8_NS7_ILi64EEEEEENS_10bfloat16_tEfNS_4arch4Sm80ELb0ELb1ELb1ELb1ELb0ELb0ELb0ELb0ELi2ELi4ELi4ELi4ELb0EEENS1_21CollectiveEpilogueBwdISA_SB_SD_Li256ELb1ELb0ELi2EEENS1_19SingleTileSchedulerILb1ELb0ELb0ELi128EEEEEEEEEvNT_6ParamsE$_ZZN4cute16flatten_to_tupleINS_5tupleIJNS_1CILi4096EEENS1_IJNS1_IJiiEEENS2_ILi8192EEEEEEEEEEEDaRKT_ENKUlRKT_E_clIS6_EEDaSD_)
$_ZN7cutlass13device_kernelIN5flash19enable_sm80_to_sm89INS1_16FlashAttnBwdSm80INS1_25CollectiveMainloopBwdSm80ILi2ELi2EN4cute5tupleIJNS5_1CILi128EEES8_NS7_ILi64EEEEEENS_10bfloat16_tEfNS_4arch4Sm80ELb0ELb1ELb1ELb1ELb0ELb0ELb0ELb0ELi2ELi4ELi4ELi4ELb0EEENS1_21CollectiveEpilogueBwdISA_SB_SD_Li256ELb1ELb0ELi2EEENS1_19SingleTileSchedulerILb1ELb0ELb0ELi128EEEEEEEEEvNT_6ParamsE$_ZZN4cute16flatten_to_tupleINS_5tupleIJNS_1CILi4096EEENS1_IJNS1_IJiiEEENS2_ILi8192EEEEEEEEEEEDaRKT_ENKUlRKT_E_clIS6_EEDaSD_:
[----:B------:R-:W-:-:S05]  /*d8b0*/  IADD3 R7, R70, -c[0x0][0x20], RZ ;  /* 0x8000080046077a10 */ /* 0x000fca0007ffe0ff */
[----:B------:R1:W5:Y:S04]  /*d8c0*/  LDL R2, [R7] ;  /* 0x0000000007027983 */ /* 0x0003680000100800 */
[----:B------:R1:W5:Y:S01]  /*d8d0*/  LDL R3, [R7+0x4] ;  /* 0x0000040007037983 */ /* 0x0003620000100800 */
[----:B------:R-:W-:Y:S02]  /*d8e0*/  IADD3 R5, R1, 0x1680, RZ ;  /* 0x0000168001057810 */ /* 0x000fe40007ffe0ff */
[----:B------:R-:W-:Y:S02]  /*d8f0*/  MOV R6, 0xd920 ;  /* 0x0000d92000067802 */ /* 0x000fe40000000f00 */
[----:B------:R-:W-:Y:S02]  /*d900*/  IADD3 R5, R5, c[0x0][0x20], RZ ;  /* 0x0000080005057a10 */ /* 0x000fe40007ffe0ff */
[----:B-1---5:R-:W-:Y:S05]  /*d910*/  CALL.REL.NOINC `($_ZN7cutlass13device_kernelIN5flash19enable_sm80_to_sm89INS1_16FlashAttnBwdSm80INS1_25CollectiveMainloopBwdSm80ILi2ELi2EN4cute5tupleIJNS5_1CILi128EEES8_NS7_ILi64EEEEEENS_10bfloat16_tEfNS_4arch4Sm80ELb0ELb1ELb1ELb1ELb0ELb0ELb0ELb0ELi2ELi4ELi4ELi4ELb0EEENS1_21CollectiveEpilogueBwdISA_SB_SD_Li256ELb1ELb0ELi2EEENS1_19SingleTileSchedulerILb1ELb0ELb0ELi128EEEEEEEEEvNT_6ParamsE$_ZZN4cute16flatten_to_tupleINS_5tupleIJNS1_IJiiEEENS_1CILi8192EEEEEEEEDaRKT_ENKUlRKT_E_clIS2_EEDaSB_) ;  /* 0xffffff2000007944 */ /* 0x022fea0003c3ffff */
[----:B------:R1:W-:Y:S01]  /*d920*/  STL.64 [R1+0x1680], R2 ;  /* 0x0016800201007387 */ /* 0x0003e20000100a00 */
[----:B------:R-:W-:-:S03]  /*d930*/  MOV R6, 0xd950 ;  /* 0x0000d95000067802 */ /* 0x000fc60000000f00 */
[----:B-1----:R-:W-:Y:S05]  /*d940*/  CALL.REL.NOINC `($_ZN7cutlass13device_kernelIN5flash19enable_sm80_to_sm89INS1_16FlashAttnBwdSm80INS1_25CollectiveMainloopBwdSm80ILi2ELi2EN4cute5tupleIJNS5_1CILi128EEES8_NS7_ILi64EEEEEENS_10bfloat16_tEfNS_4arch4Sm80ELb0ELb1ELb1ELb1ELb0ELb0ELb0ELb0ELi2ELi4ELi4ELi4ELb0EEENS1_21CollectiveEpilogueBwdISA_SB_SD_Li256ELb1ELb0ELi2EEENS1_19SingleTileSchedulerILb1ELb0ELb0ELi128EEEEEEEEEvNT_6ParamsE$_ZZN4cute12filter_tupleINS_5tupleIJNS1_IJiiEEENS_1CILi8192EEEEEEZNS_16flatten_to_tupleIS5_EEDaRKT_EUlRKT_E_EEDaS9_OT0_ENKUlDpSC_E_clIJS2_NS1_IJS4_EEEEEEDaSG_) ;  /* 0xfffff08000007944 */ /* 0x002fea0003c3ffff */
[----:B------:R-:W-:-:S04]  /*d950*/  MOV R5, 0x0 ;  /* 0x0000000000057802 */ /* 0x000fc80000000f00 */
[----:B------:R-:W-:Y:S05]  /*d960*/  RET.REL.NODEC R4 `(_ZN7cutlass13device_kernelIN5flash19enable_sm80_to_sm89INS1_16FlashAttnBwdSm80INS1_25CollectiveMainloopBwdSm80ILi2ELi2EN4cute5tupleIJNS5_1CILi128EEES8_NS7_ILi64EEEEEENS_10bfloat16_tEfNS_4arch4Sm80ELb0ELb1ELb1ELb1ELb0ELb0ELb0ELb0ELi2ELi4ELi4ELi4ELb0EEENS1_21CollectiveEpilogueBwdISA_SB_SD_Li256ELb1ELb0ELi2EEENS1_19SingleTileSchedulerILb1ELb0ELb0ELi128EEEEEEEEEvNT_6ParamsE) ;  /* 0xffff269004007950 */ /* 0x000fea0003c3ffff */
        .type           $_ZN7cutlass13device_kernelIN5flash19enable_sm80_to_sm89INS1_16FlashAttnBwdSm80INS1_25CollectiveMainloopBwdSm80ILi2ELi2EN4cute5tupleIJNS5_1CILi128EEES8_NS7_ILi64EEEEEENS_10bfloat16_tEfNS_4arch4Sm80ELb0ELb1ELb1ELb1ELb0ELb0ELb0ELb0ELi2ELi4ELi4ELi4ELb0EEENS1_21CollectiveEpilogueBwdISA_SB_SD_Li256ELb1ELb0ELi2EEENS1_19SingleTileSchedulerILb1ELb0ELb0ELi128EEEEEEEEEvNT_6ParamsE$_ZZN4cute16flatten_to_tupleINS_5tupleIJNS_1CILi4096EEENS1_IJiiEEEEEEEEDaRKT_ENKUlRKT_E_clIS4_EEDaSB_,@function
        .size           $_ZN7cutlass13device_kernelIN5flash19enable_sm80_to_sm89INS1_16FlashAttnBwdSm80INS1_25CollectiveMainloopBwdSm80ILi2ELi2EN4cute5tupleIJNS5_1CILi128EEES8_NS7_ILi64EEEEEENS_10bfloat16_tEfNS_4arch4Sm80ELb0ELb1ELb1ELb1ELb0ELb0ELb0ELb0ELi2ELi4ELi4ELi4ELb0EEENS1_21CollectiveEpilogueBwdISA_SB_SD_Li256ELb1ELb0ELi2EEENS1_19SingleTileSchedulerILb1ELb0ELb0ELi128EEEEEEEEEvNT_6ParamsE$_ZZN4cute16flatten_to_tupleINS_5tupleIJNS_1CILi4096EEENS1_IJiiEEEEEEEEDaRKT_ENKUlRKT_E_clIS4_EEDaSB_,($_ZN7cutlass13device_kernelIN5flash19enable_sm80_to_sm89INS1_16FlashAttnBwdSm80INS1_25CollectiveMainloopBwdSm80ILi2ELi2EN4cute5tupleIJNS5_1CILi128EEES8_NS7_ILi64EEEEEENS_10bfloat16_tEfNS_4arch4Sm80ELb0ELb1ELb1ELb1ELb0ELb0ELb0ELb0ELi2ELi4ELi4ELi4ELb0EEENS1_21CollectiveEpilogueBwdISA_SB_SD_Li256ELb1ELb0ELi2EEENS1_19SingleTileSchedulerILb1ELb0ELb0ELi128EEEEEEEEEvNT_6ParamsE$_ZZN4cute19as_arithmetic_tupleINS_15ArithmeticTupleIJiiEEEEEDaRKT_ENKUlDpRKT_E_clIJiiEEEDaS9_ - $_ZN7cutlass13device_kernelIN5flash19enable_sm80_to_sm89INS1_16FlashAttnBwdSm80INS1_25CollectiveMainloopBwdSm80ILi2ELi2EN4cute5tupleIJNS5_1CILi128EEES8_NS7_ILi64EEEEEENS_10bfloat16_tEfNS_4arch4Sm80ELb0ELb1ELb1ELb1ELb0ELb0ELb0ELb0ELi2ELi4ELi4ELi4ELb0EEENS1_21CollectiveEpilogueBwdISA_SB_SD_Li256ELb1ELb0ELi2EEENS1_19SingleTileSchedulerILb1ELb0ELb0ELi128EEEEEEEEEvNT_6ParamsE$_ZZN4cute16flatten_to_tupleINS_5tupleIJNS_1CILi4096EEENS1_IJiiEEEEEEEEDaRKT_ENKUlRKT_E_clIS4_EEDaSB_)
$_ZN7cutlass13device_kernelIN5flash19enable_sm80_to_sm89INS1_16FlashAttnBwdSm80INS1_25CollectiveMainloopBwdSm80ILi2ELi2EN4cute5tupleIJNS5_1CILi128EEES8_NS7_ILi64EEEEEENS_10bfloat16_tEfNS_4arch4Sm80ELb0ELb1ELb1ELb1ELb0ELb0ELb0ELb0ELi2ELi4ELi4ELi4ELb0EEENS1_21CollectiveEpilogueBwdISA_SB_SD_Li256ELb1ELb0ELi2EEENS1_19SingleTileSchedulerILb1ELb0ELb0ELi128EEEEEEEEEvNT_6ParamsE$_ZZN4cute16flatten_to_tupleINS_5tupleIJNS_1CILi4096EEENS1_IJiiEEEEEEEEDaRKT_ENKUlRKT_E_clIS4_EEDaSB_:
[----:B------:R-:W-:-:S04]  /*d970*/  MOV R5, 0x0 ;  /* 0x0000000000057802 */ /* 0x000fc80000000f00 */
[----:B------:R-:W-:Y:S05]  /*d980*/  RET.REL.NODEC R4 `(_ZN7cutlass13device_kernelIN5flash19enable_sm80_to_sm89INS1_16FlashAttnBwdSm80INS1_25CollectiveMainloopBwdSm80ILi2ELi2EN4cute5tupleIJNS5_1CILi128EEES8_NS7_ILi64EEEEEENS_10bfloat16_tEfNS_4arch4Sm80ELb0ELb1ELb1ELb1ELb0ELb0ELb0ELb0ELi2ELi4ELi4ELi4ELb0EEENS1_21CollectiveEpilogueBwdISA_SB_SD_Li256ELb1ELb0ELi2EEENS1_19SingleTileSchedulerILb1ELb0ELb0ELi128EEEEEEEEEvNT_6ParamsE) ;  /* 0xffff267004007950 */ /* 0x000fea0003c3ffff */
        .type           $_ZN7cutlass13device_kernelIN5flash19enable_sm80_to_sm89INS1_16FlashAttnBwdSm80INS1_25CollectiveMainloopBwdSm80ILi2ELi2EN4cute5tupleIJNS5_1CILi128EEES8_NS7_ILi64EEEEEENS_10bfloat16_tEfNS_4arch4Sm80ELb0ELb1ELb1ELb1ELb0ELb0ELb0ELb0ELi2ELi4ELi4ELi4ELb0EEENS1_21CollectiveEpilogueBwdISA_SB_SD_Li256ELb1ELb0ELi2EEENS1_19SingleTileSchedulerILb1ELb0ELb0ELi128EEEEEEEEEvNT_6ParamsE$_ZZN4cute19as_arithmetic_tupleINS_15ArithmeticTupleIJiiEEEEEDaRKT_ENKUlDpRKT_E_clIJiiEEEDaS9_,@function
        .size           $_ZN7cutlass13device_kernelIN5flash19enable_sm80_to_sm89INS1_16FlashAttnBwdSm80INS1_25CollectiveMainloopBwdSm80ILi2ELi2EN4cute5tupleIJNS5_1CILi128EEES8_NS7_ILi64EEEEEENS_10bfloat16_tEfNS_4arch4Sm80ELb0ELb1ELb1ELb1ELb0ELb0ELb0ELb0ELi2ELi4ELi4ELi4ELb0EEENS1_21CollectiveEpilogueBwdISA_SB_SD_Li256ELb1ELb0ELi2EEENS1_19SingleTileSchedulerILb1ELb0ELb0ELi128EEEEEEEEEvNT_6ParamsE$_ZZN4cute19as_arithmetic_tupleINS_15ArithmeticTupleIJiiEEEEEDaRKT_ENKUlDpRKT_E_clIJiiEEEDaS9_,($_ZN7cutlass13device_kernelIN5flash19enable_sm80_to_sm89INS1_16FlashAttnBwdSm80INS1_25CollectiveMainloopBwdSm80ILi2ELi2EN4cute5tupleIJNS5_1CILi128EEES8_NS7_ILi64EEEEEENS_10bfloat16_tEfNS_4arch4Sm80ELb0ELb1ELb1ELb1ELb0ELb0ELb0ELb0ELi2ELi4ELi4ELi4ELb0EEENS1_21CollectiveEpilogueBwdISA_SB_SD_Li256ELb1ELb0ELi2EEENS1_19SingleTileSchedulerILb1ELb0ELb0ELi128EEEEEEEEEvNT_6ParamsE$_ZZN4cute19as_arithmetic_tupleINS_15ArithmeticTupleIJiiEEEEEDaRKT_ENKUlRKT_E_clIiEEDaS8_ - $_ZN7cutlass13device_kernelIN5flash19enable_sm80_to_sm89INS1_16FlashAttnBwdSm80INS1_25CollectiveMainloopBwdSm80ILi2ELi2EN4cute5tupleIJNS5_1CILi128EEES8_NS7_ILi64EEEEEENS_10bfloat16_tEfNS_4arch4Sm80ELb0ELb1ELb1ELb1ELb0ELb0ELb0ELb0ELi2ELi4ELi4ELi4ELb0EEENS1_21CollectiveEpilogueBwdISA_SB_SD_Li256ELb1ELb0ELi2EEENS1_19SingleTileSchedulerILb1ELb0ELb0ELi128EEEEEEEEEvNT_6ParamsE$_ZZN4cute19as_arithmetic_tupleINS_15ArithmeticTupleIJiiEEEEEDaRKT_ENKUlDpRKT_E_clIJiiEEEDaS9_)
$_ZN7cutlass13device_kernelIN5flash19enable_sm80_to_sm89INS1_16FlashAttnBwdSm80INS1_25CollectiveMainloopBwdSm80ILi2ELi2EN4cute5tupleIJNS5_1CILi128EEES8_NS7_ILi64EEEEEENS_10bfloat16_tEfNS_4arch4Sm80ELb0ELb1ELb1ELb1ELb0ELb0ELb0ELb0ELi2ELi4ELi4ELi4ELb0EEENS1_21CollectiveEpilogueBwdISA_SB_SD_Li256ELb1ELb0ELi2EEENS1_19SingleTileSchedulerILb1ELb0ELb0ELi128EEEEEEEEEvNT_6ParamsE$_ZZN4cute19as_arithmetic_tupleINS_15ArithmeticTupleIJiiEEEEEDaRKT_ENKUlDpRKT_E_clIJiiEEEDaS9_:
[----:B------:R-:W-:Y:S01]  /*d990*/  IADD3 R3, R1, 0x1688, RZ ;  /* 0x0000168801037810 */ /* 0x000fe20007ffe0ff */
[----:B------:R-:W-:Y:S01]  /*d9a0*/  IMAD.MOV.U32 R2, RZ, RZ, R9 ;  /* 0x000000ffff027224 */ /* 0x000fe200078e0009 */
[----:B------:R-:W-:Y:S02]  /*d9b0*/  MOV R6, 0xd9e0 ;  /* 0x0000d9e000067802 */ /* 0x000fe40000000f00 */
[----:B------:R-:W-:Y:S02]  /*d9c0*/  IADD3 R3, R3, c[0x0][0x20], RZ ;  /* 0x0000080003037a10 */ /* 0x000fe40007ffe0ff */
[----:B------:R-:W-:Y:S05]  /*d9d0*/  CALL.REL.NOINC `($_ZN7cutlass13device_kernelIN5flash19enable_sm80_to_sm89INS1_16FlashAttnBwdSm80INS1_25CollectiveMainloopBwdSm80ILi2ELi2EN4cute5tupleIJNS5_1CILi128EEES8_NS7_ILi64EEEEEENS_10bfloat16_tEfNS_4arch4Sm80ELb0ELb1ELb1ELb1ELb0ELb0ELb0ELb0ELi2ELi4ELi4ELi4ELb0EEENS1_21CollectiveEpilogueBwdISA_SB_SD_Li256ELb1ELb0ELi2EEENS1_19SingleTileSchedulerILb1ELb0ELb0ELi128EEEEEEEEEvNT_6ParamsE$_ZN4cute5tupleIJiiEEC2ERKiS3_) ;  /* 0xffffe98000007944 */ /* 0x000fea0003c3ffff */
[----:B------:R1:W5:Y:S01]  /*d9e0*/  LDL.64 R2, [R1+0x1688] ;  /* 0x0016880001027983 */ /* 0x0003620000100a00 */
[----:B------:R-:W-:-:S04]  /*d9f0*/  MOV R93, 0x0 ;  /* 0x00000000005d7802 */ /* 0x000fc80000000f00 */
[----:B------:R-:W-:Y:S05]  /*da00*/  RET.REL.NODEC R92 `(_ZN7cutlass13device_kernelIN5flash19enable_sm80_to_sm89INS1_16FlashAttnBwdSm80INS1_25CollectiveMainloopBwdSm80ILi2ELi2EN4cute5tupleIJNS5_1CILi128EEES8_NS7_ILi64EEEEEENS_10bfloat16_tEfNS_4arch4Sm80ELb0ELb1ELb1ELb1ELb0ELb0ELb0ELb0ELi2ELi4ELi4ELi4ELb0EEENS1_21CollectiveEpilogueBwdISA_SB_SD_Li256ELb1ELb0ELi2EEENS1_19SingleTileSchedulerILb1ELb0ELb0ELi128EEEEEEEEEvNT_6ParamsE) ;  /* 0xffff25f05c007950 */ /* 0x000fea0003c3ffff */
        .type           $_ZN7cutlass13device_kernelIN5flash19enable_sm80_to_sm89INS1_16FlashAttnBwdSm80INS1_25CollectiveMainloopBwdSm80ILi2ELi2EN4cute5tupleIJNS5_1CILi128EEES8_NS7_ILi64EEEEEENS_10bfloat16_tEfNS_4arch4Sm80ELb0ELb1ELb1ELb1ELb0ELb0ELb0ELb0ELi2ELi4ELi4ELi4ELb0EEENS1_21CollectiveEpilogueBwdISA_SB_SD_Li256ELb1ELb0ELi2EEENS1_19SingleTileSchedulerILb1ELb0ELb0ELi128EEEEEEEEEvNT_6ParamsE$_ZZN4cute19as_arithmetic_tupleINS_15ArithmeticTupleIJiiEEEEEDaRKT_ENKUlRKT_E_clIiEEDaS8_,@function
        .size           $_ZN7cutlass13device_kernelIN5flash19enable_sm80_to_sm89INS1_16FlashAttnBwdSm80INS1_25CollectiveMainloopBwdSm80ILi2ELi2EN4cute5tupleIJNS5_1CILi128EEES8_NS7_ILi64EEEEEENS_10bfloat16_tEfNS_4arch4Sm80ELb0ELb1ELb1ELb1ELb0ELb0ELb0ELb0ELi2ELi4ELi4ELi4ELb0EEENS1_21CollectiveEpilogueBwdISA_SB_SD_Li256ELb1ELb0ELi2EEENS1_19SingleTileSchedulerILb1ELb0ELb0ELi128EEEEEEEEEvNT_6ParamsE$_ZZN4cute19as_arithmetic_tupleINS_15ArithmeticTupleIJiiEEEEEDaRKT_ENKUlRKT_E_clIiEEDaS8_,($_ZN7cutlass13device_kernelIN5flash19enable_sm80_to_sm89INS1_16FlashAttnBwdSm80INS1_25CollectiveMainloopBwdSm80ILi2ELi2EN4cute5tupleIJNS5_1CILi128EEES8_NS7_ILi64EEEEEENS_10bfloat16_tEfNS_4arch4Sm80ELb0ELb1ELb1ELb1ELb0ELb0ELb0ELb0ELi2ELi4ELi4ELi4ELb0EEENS1_21CollectiveEpilogueBwdISA_SB_SD_Li256ELb1ELb0ELi2EEENS1_19SingleTileSchedulerILb1ELb0ELb0ELi128EEEEEEEEEvNT_6ParamsE$_ZZN4cute4diceINS_5tupleIJNS1_IJiNS1_IJiNS_1CILi0EEEEEEEEENS1_IJNS_10UnderscoreENS1_IJS6_S6_EEEEEEEEES9_EEDaRKT_RKT0_ENKUlRKT_RKT0_E_clIS5_S5_EEDaSI_SL_ - $_ZN7cutlass13device_kernelIN5flash19enable_sm80_to_sm89INS1_16FlashAttnBwdSm80INS1_25CollectiveMainloopBwdSm80ILi2ELi2EN4cute5tupleIJNS5_1CILi128EEES8_NS7_ILi64EEEEEENS_10bfloat16_tEfNS_4arch4Sm80ELb0ELb1ELb1ELb1ELb0ELb0ELb0ELb0ELi2ELi4ELi4ELi4ELb0EEENS1_21CollectiveEpilogueBwdISA_SB_SD_Li256ELb1ELb0ELi2EEENS1_19SingleTileSchedulerILb1ELb0ELb0ELi128EEEEEEEEEvNT_6ParamsE$_ZZN4cute19as_arithmetic_tupleINS_15ArithmeticTupleIJiiEEEEEDaRKT_ENKUlRKT_E_clIiEEDaS8_)
$_ZN7cutlass13device_kernelIN5flash19enable_sm80_to_sm89INS1_16FlashAttnBwdSm80INS1_25CollectiveMainloopBwdSm80ILi2ELi2EN4cute5tupleIJNS5_1CILi128EEES8_NS7_ILi64EEEEEENS_10bfloat16_tEfNS_4arch4Sm80ELb0ELb1ELb1ELb1ELb0ELb0ELb0ELb0ELi2ELi4ELi4ELi4ELb0EEENS1_21CollectiveEpilogueBwdISA_SB_SD_Li256ELb1ELb0ELi2EEENS1_19SingleTileSchedulerILb1ELb0ELb0ELi128EEEEEEEEEvNT_6ParamsE$_ZZN4cute19as_arithmetic_tupleINS_15ArithmeticTupleIJiiEEEEEDaRKT_ENKUlRKT_E_clIiEEDaS8_:
[----:B------:R-:W-:Y:S02]  /*da10*/  MOV R84, R2 ;  /* 0x0000000200547202 */ /* 0x000fe40000000f00 */
[----:B------:R-:W-:Y:S02]  /*da20*/  MOV R85, 0x0 ;  /* 0x0000000000557802 */ /* 0x000fe40000000f00 */
[----:B------:R-:W-:Y:S02]  /*da30*/  MOV R6, R7 ;  /* 0x0000000700067202 */ /* 0x000fe40000000f00 */
[----:B------:R-:W-:Y:S05]  /*da40*/  RET.REL.NODEC R84 `(_ZN7cutlass13device_kernelIN5flash19enable_sm80_to_sm89INS1_16FlashAttnBwdSm80INS1_25CollectiveMainloopBwdSm80ILi2ELi2EN4cute5tupleIJNS5_1CILi128EEES8_NS7_ILi64EEEEEENS_10bfloat16_tEfNS_4arch4Sm80ELb0ELb1ELb1ELb1ELb0ELb0ELb0ELb0ELi2ELi4ELi4ELi4ELb0EEENS1_21CollectiveEpilogueBwdISA_SB_SD_Li256ELb1ELb0ELi2EEENS1_19SingleTileSchedulerILb1ELb0ELb0ELi128EEEEEEEEEvNT_6ParamsE) ;  /* 0xffff25b054007950 */ /* 0x000fea0003c3ffff */
        .type           $_ZN7cutlass13device_kernelIN5flash19enable_sm80_to_sm89INS1_16FlashAttnBwdSm80INS1_25CollectiveMainloopBwdSm80ILi2ELi2EN4cute5tupleIJNS5_1CILi128EEES8_NS7_ILi64EEEEEENS_10bfloat16_tEfNS_4arch4Sm80ELb0ELb1ELb1ELb1ELb0ELb0ELb0ELb0ELi2ELi4ELi4ELi4ELb0EEENS1_21CollectiveEpilogueBwdISA_SB_SD_Li256ELb1ELb0ELi2EEENS1_19SingleTileSchedulerILb1ELb0ELb0ELi128EEEEEEEEEvNT_6ParamsE$_ZZN4cute4diceINS_5tupleIJNS1_IJiNS1_IJiNS_1CILi0EEEEEEEEENS1_IJNS_10UnderscoreENS1_IJS6_S6_EEEEEEEEES9_EEDaRKT_RKT0_ENKUlRKT_RKT0_E_clIS5_S5_EEDaSI_SL_,@function
        .size           $_ZN7cutlass13device_kernelIN5flash19enable_sm80_to_sm89INS1_16FlashAttnBwdSm80INS1_25CollectiveMainloopBwdSm80ILi2ELi2EN4cute5tupleIJNS5_1CILi128EEES8_NS7_ILi64EEEEEENS_10bfloat16_tEfNS_4arch4Sm80ELb0ELb1ELb1ELb1ELb0ELb0ELb0ELb0ELi2ELi4ELi4ELi4ELb0EEENS1_21CollectiveEpilogueBwdISA_SB_SD_Li256ELb1ELb0ELi2EEENS1_19SingleTileSchedulerILb1ELb0ELb0ELi128EEEEEEEEEvNT_6ParamsE$_ZZN4cute4diceINS_5tupleIJNS1_IJiNS1_IJiNS_1CILi0EEEEEEEEENS1_IJNS_10UnderscoreENS1_IJS6_S6_EEEEEEEEES9_EEDaRKT_RKT0_ENKUlRKT_RKT0_E_clIS5_S5_EEDaSI_SL_,($_ZN7cutlass13device_kernelIN5flash19enable_sm80_to_sm89INS1_16FlashAttnBwdSm80INS1_25CollectiveMainloopBwdSm80ILi2ELi2EN4cute5tupleIJNS5_1CILi128EEES8_NS7_ILi64EEEEEENS_10bfloat16_tEfNS_4arch4Sm80ELb0ELb1ELb1ELb1ELb0ELb0ELb0ELb0ELi2ELi4ELi4ELi4ELb0EEENS1_21CollectiveEpilogueBwdISA_SB_SD_Li256ELb1ELb0ELi2EEENS1_19SingleTileSchedulerILb1ELb0ELb0ELi128EEEEEEEEEvNT_6ParamsE$_ZZN4cute4takeILi1ELi2ENS_5tupleIJNS1_IJNS_1CILi1EEENS2_ILi0EEEEEEiEEEEEDaRKT1_ENKUlDpRKT_E_clIJiEEEDaSD_ - $_ZN7cutlass13device_kernelIN5flash19enable_sm80_to_sm89INS1_16FlashAttnBwdSm80INS1_25CollectiveMainloopBwdSm80ILi2ELi2EN4cute5tupleIJNS5_1CILi128EEES8_NS7_ILi64EEEEEENS_10bfloat16_tEfNS_4arch4Sm80ELb0ELb1ELb1ELb1ELb0ELb0ELb0ELb0ELi2ELi4ELi4ELi4ELb0EEENS1_21CollectiveEpilogueBwdISA_SB_SD_Li256ELb1ELb0ELi2EEENS1_19SingleTileSchedulerILb1ELb0ELb0ELi128EEEEEEEEEvNT_6ParamsE$_ZZN4cute4diceINS_5tupleIJNS1_IJiNS1_IJiNS_1CILi0EEEEEEEEENS1_IJNS_10UnderscoreENS1_IJS6_S6_EEEEEEEEES9_EEDaRKT_RKT0_ENKUlRKT_RKT0_E_clIS5_S5_EEDaSI_SL_)
$_ZN7cutlass13device_kernelIN5flash19enable_sm80_to_sm89INS1_16FlashAttnBwdSm80INS1_25CollectiveMainloopBwdSm80ILi2ELi2EN4cute5tupleIJNS5_1CILi128EEES8_NS7_ILi64EEEEEENS_10bfloat16_tEfNS_4arch4Sm80ELb0ELb1ELb1ELb1ELb0ELb0ELb0ELb0ELi2ELi4ELi4ELi4ELb0EEENS1_21CollectiveEpilogueBwdISA_SB_SD_Li256ELb1ELb0ELi2EEENS1_19SingleTileSchedulerILb1ELb0ELb0ELi128EEEEEEEEEvNT_6ParamsE$_ZZN4cute4diceINS_5tupleIJNS1_IJiNS1_IJiNS_1CILi0EEEEEEEEENS1_IJNS_10UnderscoreENS1_IJS6_S6_EEEEEEEEES9_EEDaRKT_RKT0_ENKUlRKT_RKT0_E_clIS5_S5_EEDaSI_SL_:
[----:B------:R-:W-:-:S05]  /*da50*/  IADD3 R9, R2, -c[0x0][0x20], RZ ;  /* 0x8000080002097a10 */ /* 0x000fca0007ffe0ff */
[----:B------:R1:W5:Y:S01]  /*da60*/  LDL R3, [R9] ;  /* 0x0000000009037983 */ /* 0x0003620000100800 */
[----:B------:R-:W-:Y:S02]  /*da70*/  IADD3 R5, R1, 0x1680, RZ ;  /* 0x0000168001057810 */ /* 0x000fe40007ffe0ff */
[----:B------:R-:W-:Y:S02]  /*da80*/  MOV R8, 0xdab0 ;  /* 0x0000dab000087802 */ /* 0x000fe40000000f00 */
[----:B------:R-:W-:Y:S02]  /*da90*/  IADD3 R5, R5, c[0x0][0x20], RZ ;  /* 0x0000080005057a10 */ /* 0x000fe40007ffe0ff */
[----:B-1---5:R-:W-:Y:S05]  /*daa0*/  CALL.REL.NOINC `($_ZN7cutlass13device_kernelIN5flash19enable_sm80_to_sm89INS1_16FlashAttnBwdSm80INS1_25CollectiveMainloopBwdSm80ILi2ELi2EN4cute5tupleIJNS5_1CILi128EEES8_NS7_ILi64EEEEEENS_10bfloat16_tEfNS_4arch4Sm80ELb0ELb1ELb1ELb1ELb0ELb0ELb0ELb0ELi2ELi4ELi4ELi4ELb0EEENS1_21CollectiveEpilogueBwdISA_SB_SD_Li256ELb1ELb0ELi2EEENS1_19SingleTileSchedulerILb1ELb0ELb0ELi128EEEEEEEEEvNT_6ParamsE$_ZZN4cute6detail9lift_diceINS_5tupleIJiNS2_IJiNS_1CILi0EEEEEEEEES6_EEDaRKT_RKT0_ENKUlRKT_RKT0_E_clIiiEEDaSF_SI_) ;  /* 0x0000252000007944 */ /* 0x022fea0003c00000 */
[----:B------:R1:W5:Y:S01]  /*dab0*/  LDL R3, [R9+0x4] ;  /* 0x0000040009037983 */ /* 0x0003620000100800 */
[----:B------:R-:W-:-:S03]  /*dac0*/  MOV R8, 0xdae0 ;  /* 0x0000dae000087802 */ /* 0x000fc60000000f00 */
[----:B-12--5:R-:W-:Y:S05]  /*dad0*/  CALL.REL.NOINC `($_ZN7cutlass13device_kernelIN5flash19enable_sm80_to_sm89INS1_16FlashAttnBwdSm80INS1_25CollectiveMainloopBwdSm80ILi2ELi2EN4cute5tupleIJNS5_1CILi128EEES8_NS7_ILi64EEEEEENS_10bfloat16_tEfNS_4arch4Sm80ELb0ELb1ELb1ELb1ELb0ELb0ELb0ELb0ELi2ELi4ELi4ELi4ELb0EEENS1_21CollectiveEpilogueBwdISA_SB_SD_Li256ELb1ELb0ELi2EEENS1_19SingleTileSchedulerILb1ELb0ELb0ELi128EEEEEEEEEvNT_6ParamsE$_ZZN4cute6detail9lift_diceINS_5tupleIJiNS2_IJiNS_1CILi0EEEEEEEEES6_EEDaRKT_RKT0_ENKUlRKT_RKT0_E_clIS5_S5_EEDaSF_SI_) ;  /* 0x0000248000007944 */ /* 0x026fea0003c00000 */
[----:B------:R2:W-:Y:S01]  /*dae0*/  STL [R1+0x1680], R6 ;  /* 0x0016800601007387 */ /* 0x0005e20000100800 */
[----:B------:R-:W-:-:S03]  /*daf0*/  MOV R2, 0xdb10 ;  /* 0x0000db1000027802 */ /* 0x000fc60000000f00 */
[----:B-12---:R-:W-:Y:S05]  /*db00*/  CALL.REL.NOINC `($_ZN7cutlass13device_kernelIN5flash19enable_sm80_to_sm89INS1_16FlashAttnBwdSm80INS1_25CollectiveMainloopBwdSm80ILi2ELi2EN4cute5tupleIJNS5_1CILi128EEES8_NS7_ILi64EEEEEENS_10bfloat16_tEfNS_4arch4Sm80ELb0ELb1ELb1ELb1ELb0ELb0ELb0ELb0ELi2ELi4ELi4ELi4ELb0EEENS1_21CollectiveEpilogueBwdISA_SB_SD_Li256ELb1ELb0ELi2EEENS1_19SingleTileSchedulerILb1ELb0ELb0ELi128EEEEEEEEEvNT_6ParamsE$_ZZN4cute12filter_tupleINS_5tupleIJiNS1_IJiNS_1CILi0EEEEEEEEES5_ZNS_6detail9lift_diceIS5_S5_EEDaRKT_RKT0_EUlRKT_RKT0_E_EEDaSA_SD_OT1_ENKUlDpSG_E_clIJNS1_IJiEEES4_EEEDaSN_) ;  /* 0xfffff60000007944 */ /* 0x006fea0003c3ffff */
[----:B-----5:R-:W-:Y:S02]  /*db10*/  MOV R2, R5 ;  /* 0x0000000500027202 */ /* 0x020fe40000000f00 */
[----:B------:R-:W-:-:S04]  /*db20*/  MOV R5, 0x0 ;  /* 0x0000000000057802 */ /* 0x000fc80000000f00 */
[----:B------:R-:W-:Y:S05]  /*db30*/  RET.REL.NODEC R4 `(_ZN7cutlass13device_kernelIN5flash19enable_sm80_to_sm89INS1_16FlashAttnBwdSm80INS1_25CollectiveMainloopBwdSm80ILi2ELi2EN4cute5tupleIJNS5_1CILi128EEES8_NS7_ILi64EEEEEENS_10bfloat16_tEfNS_4arch4Sm80ELb0ELb1ELb1ELb1ELb0ELb0ELb0ELb0ELi2ELi4ELi4ELi4ELb0EEENS1_21CollectiveEpilogueBwdISA_SB_SD_Li256ELb1ELb0ELi2EEENS1_19SingleTileSchedulerILb1ELb0ELb0ELi128EEEEEEEEEvNT_6ParamsE) ;  /* 0xffff24c004007950 */ /* 0x000fea0003c3ffff */
        .type           $_ZN7cutlass13device_kernelIN5flash19enable_sm80_to_sm89INS1_16FlashAttnBwdSm80INS1_25CollectiveMainloopBwdSm80ILi2ELi2EN4cute5tupleIJNS5_1CILi128EEES8_NS7_ILi64EEEEEENS_10bfloat16_tEfNS_4arch4Sm80ELb0ELb1ELb1ELb1ELb0ELb0ELb0ELb0ELi2ELi4ELi4ELi4ELb0EEENS1_21CollectiveEpilogueBwdISA_SB_SD_Li256ELb1ELb0ELi2EEENS1_19SingleTileSchedulerILb1ELb0ELb0ELi128EEEEEEEEEvNT_6ParamsE$_ZZN4cute4takeILi1ELi2ENS_5tupleIJNS1_IJNS_1CILi1EEENS2_ILi0EEEEEEiEEEEEDaRKT1_ENKUlDpRKT_E_clIJiEEEDaSD_,@function
        .size           $_ZN7cutlass13device_kernelIN5flash19enable_sm80_to_sm89INS1_16FlashAttnBwdSm80INS1_25CollectiveMainloopBwdSm80ILi2ELi2EN4cute5tupleIJNS5_1CILi128EEES8_NS7_ILi64EEEEEENS_10bfloat16_tEfNS_4arch4Sm80ELb0ELb1ELb1ELb1ELb0ELb0ELb0ELb0ELi2ELi4ELi4ELi4ELb0EEENS1_21CollectiveEpilogueBwdISA_SB_SD_Li256ELb1ELb0ELi2EEENS1_19SingleTileSchedulerILb1ELb0ELb0ELi128EEEEEEEEEvNT_6ParamsE$_ZZN4cute4takeILi1ELi2ENS_5tupleIJNS1_IJNS_1CILi1EEENS2_ILi0EEEEEEiEEEEEDaRKT1_ENKUlDpRKT_E_clIJiEEEDaSD_,($_ZN7cutlass13device_kernelIN5flash19enable_sm80_to_sm89INS1_16FlashAttnBwdSm80INS1_25CollectiveMainloopBwdSm80ILi2ELi2EN4cute5tupleIJNS5_1CILi128EEES8_NS7_ILi64EEEEEENS_10bfloat16_tEfNS_4arch4Sm80ELb0ELb1ELb1ELb1ELb0ELb0ELb0ELb0ELi2ELi4ELi4ELi4ELb0EEENS1_21CollectiveEpilogueBwdISA_SB_SD_Li256ELb1ELb0ELi2EEENS1_19SingleTileSchedulerILb1ELb0ELb0ELi128EEEEEEEEEvNT_6ParamsE$_ZZN4cute4takeILi1ELi3ENS_5tupleIJNS1_IJNS_1CILi1EEENS2_ILi512EEEiEEENS2_ILi4096EEENS1_IJNS1_IJiiEEENS2_ILi8192EEEEEEEEEEEDaRKT1_ENKUlDpRKT_E_clIJS6_S9_EEEDaSH_ - $_ZN7cutlass13device_kernelIN5flash19enable_sm80_to_sm89INS1_16FlashAttnBwdSm80INS1_25CollectiveMainloopBwdSm80ILi2ELi2EN4cute5tupleIJNS5_1CILi128EEES8_NS7_ILi64EEEEEENS_10bfloat16_tEfNS_4arch4Sm80ELb0ELb1ELb1ELb1ELb0ELb0ELb0ELb0ELi2ELi4ELi4ELi4ELb0EEENS1_21CollectiveEpilogueBwdISA_SB_SD_Li256ELb1ELb0ELi2EEENS1_19SingleTileSchedulerILb1ELb0ELb0ELi128EEEEEEEEEvNT_6ParamsE$_ZZN4cute4takeILi1ELi2ENS_5tupleIJNS1_IJNS_1CILi1EEENS2_ILi0EEEEEEiEEEEEDaRKT1_ENKUlDpRKT_E_clIJiEEEDaSD_)
$_ZN7cutlass13device_kernelIN5flash19enable_sm80_to_sm89INS1_16FlashAttnBwdSm80INS1_25CollectiveMainloopBwdSm80ILi2ELi2EN4cute5tupleIJNS5_1CILi128EEES8_NS7_ILi64EEEEEENS_10bfloat16_tEfNS_4arch4Sm80ELb0ELb1ELb1ELb1ELb0ELb0ELb0ELb0ELi2ELi4ELi4ELi4ELb0EEENS1_21CollectiveEpilogueBwdISA_SB_SD_Li256ELb1ELb0ELi2EEENS1_19SingleTileSchedulerILb1ELb0ELb0ELi128EEEEEEEEEvNT_6ParamsE$_ZZN4cute4takeILi1ELi2ENS_5tupleIJNS1_IJNS_1CILi1EEENS2_ILi0EEEEEEiEEEEEDaRKT1_ENKUlDpRKT_E_clIJiEEEDaSD_:
[----:B------:R-:W-:Y:S02]  /*db40*/  IADD3 R2, R1, 0x1680, RZ ;  /* 0x0000168001027810 */ /* 0x000fe40007ffe0ff */
[----:B------:R-:W-:Y:S02]  /*db50*/  MOV R6, 0xdb80 ;  /* 0x0000db8000067802 */ /* 0x000fe40000000f00 */
[----:B------:R-:W-:Y:S02]  /*db60*/  IADD3 R2, R2, c[0x0][0x20], RZ ;  /* 0x0000080002027a10 */ /* 0x000fe40007ffe0ff */
[----:B------:R-:W-:Y:S05]  /*db70*/  CALL.REL.NOINC `($_ZN7cutlass13device_kernelIN5flash19enable_sm80_to_sm89INS1_16FlashAttnBwdSm80INS1_25CollectiveMainloopBwdSm80ILi2ELi2EN4cute5tupleIJNS5_1CILi128EEES8_NS7_ILi64EEEEEENS_10bfloat16_tEfNS_4arch4Sm80ELb0ELb1ELb1ELb1ELb0ELb0ELb0ELb0ELi2ELi4ELi4ELi4ELb0EEENS1_21CollectiveEpilogueBwdISA_SB_SD_Li256ELb1ELb0ELi2EEENS1_19SingleTileSchedulerILb1ELb0ELb0ELi128EEEEEEEEEvNT_6ParamsE$_ZN4cute3eso3ESOILb0ELb1EJiEEC2ERKi) ;  /* 0xffffabc000007944 */ /* 0x000fea0003c3ffff */
[----:B-1----:R1:W5:Y:S01]  /*db80*/  LDL R3, [R1+0x1680] ;  /* 0x0016800001037983 */ /* 0x0023620000100800 */
[----:B------:R-:W-:-:S04]  /*db90*/  MOV R9, 0x0 ;  /* 0x0000000000097802 */ /* 0x000fc80000000f00 */
[----:B------:R-:W-:Y:S05]  /*dba0*/  RET.REL.NODEC R8 `(_ZN7cutlass13device_kernelIN5flash19enable_sm80_to_sm89INS1_16FlashAttnBwdSm80INS1_25CollectiveMainloopBwdSm80ILi2ELi2EN4cute5tupleIJNS5_1CILi128EEES8_NS7_ILi64EEEEEENS_10bfloat16_tEfNS_4arch4Sm80ELb0ELb1ELb1ELb1ELb0ELb0ELb0ELb0ELi2ELi4ELi4ELi4ELb0EEENS1_21CollectiveEpilogueBwdISA_SB_SD_Li256ELb1ELb0ELi2EEENS1_19SingleTileSchedulerILb1ELb0ELb0ELi128EEEEEEEEEvNT_6ParamsE) ;  /* 0xffff245008007950 */ /* 0x000fea0003c3ffff */
        .type           $_ZN7cutlass13device_kernelIN5flash19enable_sm80_to_sm89INS1_16FlashAttnBwdSm80INS1_25CollectiveMainloopBwdSm80ILi2ELi2EN4cute5tupleIJNS5_1CILi128EEES8_NS7_ILi64EEEEEENS_10bfloat16_tEfNS_4arch4Sm80ELb0ELb1ELb1ELb1ELb0ELb0ELb0ELb0ELi2ELi4ELi4ELi4ELb0EEENS1_21CollectiveEpilogueBwdISA_SB_SD_Li256ELb1ELb0ELi2EEENS1_19SingleTileSchedulerILb1ELb0ELb0ELi128EEEEEEEEEvNT_6ParamsE$_ZZN4cute4takeILi1ELi3ENS_5tupleIJNS1_IJNS_1CILi1EEENS2_ILi512EEEiEEENS2_ILi4096EEENS1_IJNS1_IJiiEEENS2_ILi8192EEEEEEEEEEEDaRKT1_ENKUlDpRKT_E_clIJS6_S9_EEEDaSH_,@function
        .size           $_ZN7cutlass13device_kernelIN5flash19enable_sm80_to_sm89INS1_16FlashAttnBwdSm80INS1_25CollectiveMainloopBwdSm80ILi2ELi2EN4cute5tupleIJNS5_1CILi128EEES8_NS7_ILi64EEEEEENS_10bfloat16_tEfNS_4arch4Sm80ELb0ELb1ELb1ELb1ELb0ELb0ELb0ELb0ELi2ELi4ELi4ELi4ELb0EEENS1_21CollectiveEpilogueBwdISA_SB_SD_Li256ELb1ELb0ELi2EEENS1_19SingleTileSchedulerILb1ELb0ELb0ELi128EEEEEEEEEvNT_6ParamsE$_ZZN4cute4takeILi1ELi3ENS_5tupleIJNS1_IJNS_1CILi1EEENS2_ILi512EEEiEEENS2_ILi4096EEENS1_IJNS1_IJiiEEENS2_ILi8192EEEEEEEEEEEDaRKT1_ENKUlDpRKT_E_clIJS6_S9_EEEDaSH_,($_ZN7cutlass13device_kernelIN5flash19enable_sm80_to_sm89INS1_16FlashAttnBwdSm80INS1_25CollectiveMainloopBwdSm80ILi2ELi2EN4cute5tupleIJNS5_1CILi128EEES8_NS7_ILi64EEEEEENS_10bfloat16_tEfNS_4arch4Sm80ELb0ELb1ELb1ELb1ELb0ELb0ELb0ELb0ELi2ELi4ELi4ELi4ELb0EEENS1_21CollectiveEpilogueBwdISA_SB_SD_Li256ELb1ELb0ELi2EEENS1_19SingleTileSchedulerILb1ELb0ELb0ELi128EEEEEEEEEvNT_6ParamsE$_ZZN4cute4takeILi1ELi3ENS_5tupleIJNS1_IJNS_1CILi1EEENS2_ILi512EEEiEEENS2_ILi4096EEENS1_IJiiEEEEEEEEDaRKT1_ENKUlDpRKT_E_clIJS6_S7_EEEDaSF_ - $_ZN7cutlass13device_kernelIN5flash19enable_sm80_to_sm89INS1_16FlashAttnBwdSm80INS1_25CollectiveMainloopBwdSm80ILi2ELi2EN4cute5tupleIJNS5_1CILi128EEES8_NS7_ILi64EEEEEENS_10bfloat16_tEfNS_4arch4Sm80ELb0ELb1ELb1ELb1ELb0ELb0ELb0ELb0ELi2ELi4ELi4ELi4ELb0EEENS1_21CollectiveEpilogueBwdISA_SB_SD_Li256ELb1ELb0ELi2EEENS1_19SingleTileSchedulerILb1ELb0ELb0ELi128EEEEEEEEEvNT_6ParamsE$_ZZN4cute4takeILi1ELi3ENS_5tupleIJNS1_IJNS_1CILi1EEENS2_ILi512EEEiEEENS2_ILi4096EEENS1_IJNS1_IJiiEEENS2_ILi8192EEEEEEEEEEEDaRKT1_ENKUlDpRKT_E_clIJS6_S9_EEEDaSH_)
$_ZN7cutlass13device_kernelIN5flash19enable_sm80_to_sm89INS1_16FlashAttnBwdSm80INS1_25CollectiveMainloopBwdSm80ILi2ELi2EN4cute5tupleIJNS5_1CILi128EEES8_NS7_ILi64EEEEEENS_10bfloat16_tEfNS_4arch4Sm80ELb0ELb1ELb1ELb1ELb0ELb0ELb0ELb0ELi2ELi4ELi4ELi4ELb0EEENS1_21CollectiveEpilogueBwdISA_SB_SD_Li256ELb1ELb0ELi2EEENS1_19SingleTileSchedulerILb1ELb0ELb0ELi128EEEEEEEEEvNT_6ParamsE$_ZZN4cute4takeILi1ELi3ENS_5tupleIJNS1_IJNS_1CILi1EEENS2_ILi512EEEiEEENS2_ILi4096EEENS1_IJNS1_IJiiEEENS2_ILi8192EEEEEEEEEEEDaRKT1_ENKUlDpRKT_E_clIJS6_S9_EEEDaSH_:
[----:B------:R-:W-:Y:S02]  /*dbb0*/  IADD3 R2, R1, 0x1680, RZ ;  /* 0x0000168001027810 */ /* 0x000fe40007ffe0ff */
[----:B------:R-:W-:Y:S02]  /*dbc0*/  MOV R6, 0xdbf0 ;  /* 0x0000dbf000067802 */ /* 0x000fe40000000f00 */
[----:B------:R-:W-:Y:S02]  /*dbd0*/  IADD3 R2, R2, c[0x0][0x20], RZ ;  /* 0x0000080002027a10 */ /* 0x000fe40007ffe0ff */
[----:B------:R-:W-:Y:S05]  /*dbe0*/  CALL.REL.NOINC `($_ZN7cutlass13device_kernelIN5flash19enable_sm80_to_sm89INS1_16FlashAttnBwdSm80INS1_25CollectiveMainloopBwdSm80ILi2ELi2EN4cute5tupleIJNS5_1CILi128EEES8_NS7_ILi64EEEEEENS_10bfloat16_tEfNS_4arch4Sm80ELb0ELb1ELb1ELb1ELb0ELb0ELb0ELb0ELi2ELi4ELi4ELi4ELb0EEENS1_21CollectiveEpilogueBwdISA_SB_SD_Li256ELb1ELb0ELi2EEENS1_19SingleTileSchedulerILb1ELb0ELb0ELi128EEEEEEEEEvNT_6ParamsE$_ZN4cute3eso3ESOILb1ELb0EJNS_1CILi4096EEENS_5tupleIJNS4_IJiiEEENS2_ILi8192EEEEEEEEC2ERKS3_RKS7_) ;  /* 0xffffb79000007944 */ /* 0x000fea0003c3ffff */
[----:B-1----:R1:W5:Y:S01]  /*dbf0*/  LDL.64 R2, [R1+0x1680] ;  /* 0x0016800001027983 */ /* 0x0023620000100a00 */
[----:B------:R-:W-:-:S04]  /*dc00*/  MOV R5, 0x0 ;  /* 0x0000000000057802 */ /* 0x000fc80000000f00 */
[----:B------:R-:W-:Y:S05]  /*dc10*/  RET.REL.NODEC R4 `(_ZN7cutlass13device_kernelIN5flash19enable_sm80_to_sm89INS1_16FlashAttnBwdSm80INS1_25CollectiveMainloopBwdSm80ILi2ELi2EN4cute5tupleIJNS5_1CILi128EEES8_NS7_ILi64EEEEEENS_10bfloat16_tEfNS_4arch4Sm80ELb0ELb1ELb1ELb1ELb0ELb0ELb0ELb0ELi2ELi4ELi4ELi4ELb0EEENS1_21CollectiveEpilogueBwdISA_SB_SD_Li256ELb1ELb0ELi2EEENS1_19SingleTileSchedulerILb1ELb0ELb0ELi128EEEEEEEEEvNT_6ParamsE) ;  /* 0xffff23e004007950 */ /* 0x000fea0003c3ffff */
        .type           $_ZN7cutlass13device_kernelIN5flash19enable_sm80_to_sm89INS1_16FlashAttnBwdSm80INS1_25CollectiveMainloopBwdSm80ILi2ELi2EN4cute5tupleIJNS5_1CILi128EEES8_NS7_ILi64EEEEEENS_10bfloat16_tEfNS_4arch4Sm80ELb0ELb1ELb1ELb1ELb0ELb0ELb0ELb0ELi2ELi4ELi4ELi4ELb0EEENS1_21CollectiveEpilogueBwdISA_SB_SD_Li256ELb1ELb0ELi2EEENS1_19SingleTileSchedulerILb1ELb0ELb0ELi128EEEEEEEEEvNT_6ParamsE$_ZZN4cute4takeILi1ELi3ENS_5tupleIJNS1_IJNS_1CILi1EEENS2_ILi512EEEiEEENS2_ILi4096EEENS1_IJiiEEEEEEEEDaRKT1_ENKUlDpRKT_E_clIJS6_S7_EEEDaSF_,@function
        .size           $_ZN7cutlass13device_kernelIN5flash19enable_sm80_to_sm89INS1_16FlashAttnBwdSm80INS1_25CollectiveMainloopBwdSm80ILi2ELi2EN4cute5tupleIJNS5_1CILi128EEES8_NS7_ILi64EEEEEENS_10bfloat16_tEfNS_4arch4Sm80ELb0ELb1ELb1ELb1ELb0ELb0ELb0ELb0ELi2ELi4ELi4ELi4ELb0EEENS1_21CollectiveEpilogueBwdISA_SB_SD_Li256ELb1ELb0ELi2EEENS1_19SingleTileSchedulerILb1ELb0ELb0ELi128EEEEEEEEEvNT_6ParamsE$_ZZN4cute4takeILi1ELi3ENS_5tupleIJNS1_IJNS_1CILi1EEENS2_ILi512EEEiEEENS2_ILi4096EEENS1_IJiiEEEEEEEEDaRKT1_ENKUlDpRKT_E_clIJS6_S7_EEEDaSF_,($_ZN7cutlass13device_kernelIN5flash19enable_sm80_to_sm89INS1_16FlashAttnBwdSm80INS1_25CollectiveMainloopBwdSm80ILi2ELi2EN4cute5tupleIJNS5_1CILi128EEES8_NS7_ILi64EEEEEENS_10bfloat16_tEfNS_4arch4Sm80ELb0ELb1ELb1ELb1ELb0ELb0ELb0ELb0ELi2ELi4ELi4ELi4ELb0EEENS1_21CollectiveEpilogueBwdISA_SB_SD_Li256ELb1ELb0ELi2EEENS1_19SingleTileSchedulerILb1ELb0ELb0ELi128EEEEEEEEEvNT_6ParamsE$_ZZN4cute4takeILi1ELi3ENS_5tupleIJNS1_IJNS_1CILi1EEEiEEENS2_ILi1024EEENS1_IJiiEEEEEEEEDaRKT1_ENKUlDpRKT_E_clIJS5_S6_EEEDaSE_ - $_ZN7cutlass13device_kernelIN5flash19enable_sm80_to_sm89INS1_16FlashAttnBwdSm80INS1_25CollectiveMainloopBwdSm80ILi2ELi2EN4cute5tupleIJNS5_1CILi128EEES8_NS7_ILi64EEEEEENS_10bfloat16_tEfNS_4arch4Sm80ELb0ELb1ELb1ELb1ELb0ELb0ELb0ELb0ELi2ELi4ELi4ELi4ELb0EEENS1_21CollectiveEpilogueBwdISA_SB_SD_Li256ELb1ELb0ELi2EEENS1_19SingleTileSchedulerILb1ELb0ELb0ELi128EEEEEEEEEvNT_6ParamsE$_ZZN4cute4takeILi1ELi3ENS_5tupleIJNS1_IJNS_1CILi1EEENS2_ILi512EEEiEEENS2_ILi4096EEENS1_IJiiEEEEEEEEDaRKT1_ENKUlDpRKT_E_clIJS6_S7_EEEDaSF_)
$_ZN7cutlass13device_kernelIN5flash19enable_sm80_to_sm89INS1_16FlashAttnBwdSm80INS1_25CollectiveMainloopBwdSm80ILi2ELi2EN4cute5tupleIJNS5_1CILi128EEES8_NS7_ILi64EEEEEENS_10bfloat16_tEfNS_4arch4Sm80ELb0ELb1ELb1ELb1ELb0ELb0ELb0ELb0ELi2ELi4ELi4ELi4ELb0EEENS1_21CollectiveEpilogueBwdISA_SB_SD_Li256ELb1ELb0ELi2EEENS1_19SingleTileSchedulerILb1ELb0ELb0ELi128EEEEEEEEEvNT_6ParamsE$_ZZN4cute4takeILi1ELi3ENS_5tupleIJNS1_IJNS_1CILi1EEENS2_ILi512EEEiEEENS2_ILi4096EEENS1_IJiiEEEEEEEEDaRKT1_ENKUlDpRKT_E_clIJS6_S7_EEEDaSF_:
[----:B------:R-:W-:Y:S02]  /*dc20*/  IADD3 R2, R1, 0x1380, RZ ;  /* 0x0000138001027810 */ /* 0x000fe40007ffe0ff */
[----:B------:R-:W-:Y:S02]  /*dc30*/  MOV R6, 0xdc60 ;  /* 0x0000dc6000067802 */ /* 0x000fe40000000f00 */
[----:B------:R-:W-:Y:S02]  /*dc40*/  IADD3 R2, R2, c[0x0][0x20], RZ ;  /* 0x0000080002027a10 */ /* 0x000fe40007ffe0ff */
[----:B------:R-:W-:Y:S05]  /*dc50*/  CALL.REL.NOINC `($_ZN7cutlass13device_kernelIN5flash19enable_sm80_to_sm89INS1_16FlashAttnBwdSm80INS1_25CollectiveMainloopBwdSm80ILi2ELi2EN4cute5tupleIJNS5_1CILi128EEES8_NS7_ILi64EEEEEENS_10bfloat16_tEfNS_4arch4Sm80ELb0ELb1ELb1ELb1ELb0ELb0ELb0ELb0ELi2ELi4ELi4ELi4ELb0EEENS1_21CollectiveEpilogueBwdISA_SB_SD_Li256ELb1ELb0ELi2EEENS1_19SingleTileSchedulerILb1ELb0ELb0ELi128EEEEEEEEEvNT_6ParamsE$_ZN4cute3eso3ESOILb1ELb0EJNS_1CILi4096EEENS_5tupleIJiiEEEEEC2ERKS3_RKS5_) ;  /* 0xffffb77000007944 */ /* 0x000fea0003c3ffff */
[----:B-1----:R1:W5:Y:S01]  /*dc60*/  LDL.64 R2, [R1+0x1380] ;  /* 0x0013800001027983 */ /* 0x0023620000100a00 */
[----:B------:R-:W-:-:S04]  /*dc70*/  MOV R5, 0x0 ;  /* 0x0000000000057802 */ /* 0x000fc80000000f00 */
[----:B------:R-:W-:Y:S05]  /*dc80*/  RET.REL.NODEC R4 `(_ZN7cutlass13device_kernelIN5flash19enable_sm80_to_sm89INS1_16FlashAttnBwdSm80INS1_25CollectiveMainloopBwdSm80ILi2ELi2EN4cute5tupleIJNS5_1CILi128EEES8_NS7_ILi64EEEEEENS_10bfloat16_tEfNS_4arch4Sm80ELb0ELb1ELb1ELb1ELb0ELb0ELb0ELb0ELi2ELi4ELi4ELi4ELb0EEENS1_21CollectiveEpilogueBwdISA_SB_SD_Li256ELb1ELb0ELi2EEENS1_19SingleTileSchedulerILb1ELb0ELb0ELi128EEEEEEEEEvNT_6ParamsE) ;  /* 0xffff237004007950 */ /* 0x000fea0003c3ffff */
        .type           $_ZN7cutlass13device_kernelIN5flash19enable_sm80_to_sm89INS1_16FlashAttnBwdSm80INS1_25CollectiveMainloopBwdSm80ILi2ELi2EN4cute5tupleIJNS5_1CILi128EEES8_NS7_ILi64EEEEEENS_10bfloat16_tEfNS_4arch4Sm80ELb0ELb1ELb1ELb1ELb0ELb0ELb0ELb0ELi2ELi4ELi4ELi4ELb0EEENS1_21CollectiveEpilogueBwdISA_SB_SD_Li256ELb1ELb0ELi2EEENS1_19SingleTileSchedulerILb1ELb0ELb0ELi128EEEEEEEEEvNT_6ParamsE$_ZZN4cute4takeILi1ELi3ENS_5tupleIJNS1_IJNS_1CILi1EEEiEEENS2_ILi1024EEENS1_IJiiEEEEEEEEDaRKT1_ENKUlDpRKT_E_clIJS5_S6_EEEDaSE_,@function
        .size           $_ZN7cutlass13device_kernelIN5flash19enable_sm80_to_sm89INS1_16FlashAttnBwdSm80INS1_25CollectiveMainloopBwdSm80ILi2ELi2EN4cute5tupleIJNS5_1CILi128EEES8_NS7_ILi64EEEEEENS_10bfloat16_tEfNS_4arch4Sm80ELb0ELb1ELb1ELb1ELb0ELb0ELb0ELb0ELi2ELi4ELi4ELi4ELb0EEENS1_21CollectiveEpilogueBwdISA_SB_SD_Li256ELb1ELb0ELi2EEENS1_19SingleTileSchedulerILb1ELb0ELb0ELi128EEEEEEEEEvNT_6ParamsE$_ZZN4cute4takeILi1ELi3ENS_5tupleIJNS1_IJNS_1CILi1EEEiEEENS2_ILi1024EEENS1_IJiiEEEEEEEEDaRKT1_ENKUlDpRKT_E_clIJS5_S6_EEEDaSE_,($_ZN7cutlass13device_kernelIN5flash19enable_sm80_to_sm89INS1_16FlashAttnBwdSm80INS1_25CollectiveMainloopBwdSm80ILi2ELi2EN4cute5tupleIJNS5_1CILi128EEES8_NS7_ILi64EEEEEENS_10bfloat16_tEfNS_4arch4Sm80ELb0ELb1ELb1ELb1ELb0ELb0ELb0ELb0ELi2ELi4ELi4ELi4ELb0EEENS1_21CollectiveEpilogueBwdISA_SB_SD_Li256ELb1ELb0ELi2EEENS1_19SingleTileSchedulerILb1ELb0ELb0ELi128EEEEEEEEEvNT_6ParamsE$_ZZN4cute4takeILi1ELi3ENS_5tupleIJNS1_IJiNS_1CILi512EEEEEENS1_IJiiEEENS2_ILi1024EEEEEEEEDaRKT1_ENKUlDpRKT_E_clIJS5_S6_EEEDaSE_ - $_ZN7cutlass13device_kernelIN5flash19enable_sm80_to_sm89INS1_16FlashAttnBwdSm80INS1_25CollectiveMainloopBwdSm80ILi2ELi2EN4cute5tupleIJNS5_1CILi128EEES8_NS7_ILi64EEEEEENS_10bfloat16_tEfNS_4arch4Sm80ELb0ELb1ELb1ELb1ELb0ELb0ELb0ELb0ELi2ELi4ELi4ELi4ELb0EEENS1_21CollectiveEpilogueBwdISA_SB_SD_Li256ELb1ELb0ELi2EEENS1_19SingleTileSchedulerILb1ELb0ELb0ELi128EEEEEEEEEvNT_6ParamsE$_ZZN4cute4takeILi1ELi3ENS_5tupleIJNS1_IJNS_1CILi1EEEiEEENS2_ILi1024EEENS1_IJiiEEEEEEEEDaRKT1_ENKUlDpRKT_E_clIJS5_S6_EEEDaSE_)
$_ZN7cutlass13device_kernelIN5flash19enable_sm80_to_sm89INS1_16FlashAttnBwdSm80INS1_25CollectiveMainloopBwdSm80ILi2ELi2EN4cute5tupleIJNS5_1CILi128EEES8_NS7_ILi64EEEEEENS_10bfloat16_tEfNS_4arch4Sm80ELb0ELb1ELb1ELb1ELb0ELb0ELb0ELb0ELi2ELi4ELi4ELi4ELb0EEENS1_21CollectiveEpilogueBwdISA_SB_SD_Li256ELb1ELb0ELi2EEENS1_19SingleTileSchedulerILb1ELb0ELb0ELi128EEEEEEEEEvNT_6ParamsE$_ZZN4cute4takeILi1ELi3ENS_5tupleIJNS1_IJNS_1CILi1EEEiEEENS2_ILi1024EEENS1_IJiiEEEEEEEEDaRKT1_ENKUlDpRKT_E_clIJS5_S6_EEEDaSE_:
[----:B------:R-:W-:Y:S02]  /*dc90*/  IADD3 R2, R1, 0x1380, RZ ;  /* 0x0000138001027810 */ /* 0x000fe40007ffe0ff */
[----:B------:R-:W-:Y:S02]  /*dca0*/  MOV R6, 0xdcd0 ;  /* 0x0000dcd000067802 */ /* 0x000fe40000000f00 */
[----:B------:R-:W-:Y:S02]  /*dcb0*/  IADD3 R2, R2, c[0x0][0x20], RZ ;  /* 0x0000080002027a10 */ /* 0x000fe40007ffe0ff */
[----:B------:R-:W-:Y:S05]  /*dcc0*/  CALL.REL.NOINC `($_ZN7cutlass13device_kernelIN5flash19enable_sm80_to_sm89INS1_16FlashAttnBwdSm80INS1_25CollectiveMainloopBwdSm80ILi2ELi2EN4cute5tupleIJNS5_1CILi128EEES8_NS7_ILi64EEEEEENS_10bfloat16_tEfNS_4arch4Sm80ELb0ELb1ELb1ELb1ELb0ELb0ELb0ELb0ELi2ELi4ELi4ELi4ELb0EEENS1_21CollectiveEpilogueBwdISA_SB_SD_Li256ELb1ELb0ELi2EEENS1_19SingleTileSchedulerILb1ELb0ELb0ELi128EEEEEEEEEvNT_6ParamsE$_ZN4cute3eso3ESOILb1ELb0EJNS_1CILi1024EEENS_5tupleIJiiEEEEEC2ERKS3_RKS5_) ;  /* 0xffffb16000007944 */ /* 0x000fea0003c3ffff */
[----:B-1----:R1:W5:Y:S01]  /*dcd0*/  LDL.64 R2, [R1+0x1380] ;  /* 0x0013800001027983 */ /* 0x0023620000100a00 */
[----:B------:R-:W-:-:S04]  /*dce0*/  MOV R5, 0x0 ;  /* 0x0000000000057802 */ /* 0x000fc80000000f00 */
[----:B------:R-:W-:Y:S05]  /*dcf0*/  RET.REL.NODEC R4 `(_ZN7cutlass13device_kernelIN5flash19enable_sm80_to_sm89INS1_16FlashAttnBwdSm80INS1_25CollectiveMainloopBwdSm80ILi2ELi2EN4cute5tupleIJNS5_1CILi128EEES8_NS7_ILi64EEEEEENS_10bfloat16_tEfNS_4arch4Sm80ELb0ELb1ELb1ELb1ELb0ELb0ELb0ELb0ELi2ELi4ELi4ELi4ELb0EEENS1_21CollectiveEpilogueBwdISA_SB_SD_Li256ELb1ELb0ELi2EEENS1_19SingleTileSchedulerILb1ELb0ELb0ELi128EEEEEEEEEvNT_6ParamsE) ;  /* 0xffff230004007950 */ /* 0x000fea0003c3ffff */
        .type           $_ZN7cutlass13device_kernelIN5flash19enable_sm80_to_sm89INS1_16FlashAttnBwdSm80INS1_25CollectiveMainloopBwdSm80ILi2ELi2EN4cute5tupleIJNS5_1CILi128EEES8_NS7_ILi64EEEEEENS_10bfloat16_tEfNS_4arch4Sm80ELb0ELb1ELb1ELb1ELb0ELb0ELb0ELb0ELi2ELi4ELi4ELi4ELb0EEENS1_21CollectiveEpilogueBwdISA_SB_SD_Li256ELb1ELb0ELi2EEENS1_19SingleTileSchedulerILb1ELb0ELb0ELi128EEEEEEEEEvNT_6ParamsE$_ZZN4cute4takeILi1ELi3ENS_5tupleIJNS1_IJiNS_1CILi512EEEEEENS1_IJiiEEENS2_ILi1024EEEEEEEEDaRKT1_ENKUlDpRKT_E_clIJS5_S6_EEEDaSE_,@function
        .size           $_ZN7cutlass13device_kernelIN5flash19enable_sm80_to_sm89INS1_16FlashAttnBwdSm80INS1_25CollectiveMainloopBwdSm80ILi2ELi2EN4cute5tupleIJNS5_1CILi128EEES8_NS7_ILi64EEEEEENS_10bfloat16_tEfNS_4arch4Sm80ELb0ELb1ELb1ELb1ELb0ELb0ELb0ELb0ELi2ELi4ELi4ELi4ELb0EEENS1_21CollectiveEpilogueBwdISA_SB_SD_Li256ELb1ELb0ELi2EEENS1_19SingleTileSchedulerILb1ELb0ELb0ELi128EEEEEEEEEvNT_6ParamsE$_ZZN4cute4takeILi1ELi3ENS_5tupleIJNS1_IJiNS_1CILi512EEEEEENS1_IJiiEEENS2_ILi1024EEEEEEEEDaRKT1_ENKUlDpRKT_E_clIJS5_S6_EEEDaSE_,($_ZN7cutlass13device_kernelIN5flash19enable_sm80_to_sm89INS1_16FlashAttnBwdSm80INS1_25CollectiveMainloopBwdSm80ILi2ELi2EN4cute5tupleIJNS5_1CILi128EEES8_NS7_ILi64EEEEEENS_10bfloat16_tEfNS_4arch4Sm80ELb0ELb1ELb1ELb1ELb0ELb0ELb0ELb0ELi2ELi4ELi4ELi4ELb0EEENS1_21CollectiveEpilogueBwdISA_SB_SD_Li256ELb1ELb0ELi2EEENS1_19SingleTileSchedulerILb1ELb0ELb0ELi128EEEEEEEEEvNT_6ParamsE$_ZZN4cute5sliceINS_5tupleIJNS1_IJNS_10UnderscoreENS_1CILi0EEEEEENS1_IJS4_S2_EEEEEENS1_IJNS1_IJNS1_IJNS3_ILi1EEES4_EEES4_EEENS1_IJNS1_IJS4_S4_EEEiEEEEEEEEDaRKT_RKT0_ENKUlRKT_RKT0_E_clIS6_SC_EEDaSM_SP_ - $_ZN7cutlass13device_kernelIN5flash19enable_sm80_to_sm89INS1_16FlashAttnBwdSm80INS1_25CollectiveMainloopBwdSm80ILi2ELi2EN4cute5tupleIJNS5_1CILi128EEES8_NS7_ILi64EEEEEENS_10bfloat16_tEfNS_4arch4Sm80ELb0ELb1ELb1ELb1ELb0ELb0ELb0ELb0ELi2ELi4ELi4ELi4ELb0EEENS1_21CollectiveEpilogueBwdISA_SB_SD_Li256ELb1ELb0ELi2EEENS1_19SingleTileSchedulerILb1ELb0ELb0ELi128EEEEEEEEEvNT_6ParamsE$_ZZN4cute4takeILi1ELi3ENS_5tupleIJNS1_IJiNS_1CILi512EEEEEENS1_IJiiEEENS2_ILi1024EEEEEEEEDaRKT1_ENKUlDpRKT_E_clIJS5_S6_EEEDaSE_)
$_ZN7cutlass13device_kernelIN5flash19enable_sm80_to_sm89INS1_16FlashAttnBwdSm80INS1_25CollectiveMainloopBwdSm80ILi2ELi2EN4cute5tupleIJNS5_1CILi128EEES8_NS7_ILi64EEEEEENS_10bfloat16_tEfNS_4arch4Sm80ELb0ELb1ELb1ELb1ELb0ELb0ELb0ELb0ELi2ELi4ELi4ELi4ELb0EEENS1_21CollectiveEpilogueBwdISA_SB_SD_Li256ELb1ELb0ELi2EEENS1_19SingleTileSchedulerILb1ELb0ELb0ELi128EEEEEEEEEvNT_6ParamsE$_ZZN4cute4takeILi1ELi3ENS_5tupleIJNS1_IJiNS_1CILi512EEEEEENS1_IJiiEEENS2_ILi1024EEEEEEEEDaRKT1_ENKUlDpRKT_E_clIJS5_S6_EEEDaSE_:
[----:B------:R-:W-:Y:S02]  /*dd00*/  IADD3 R2, R1, 0x1680, RZ ;  /* 0x0000168001027810 */ /* 0x000fe40007ffe0ff */
[----:B------:R-:W-:Y:S02]  /*dd10*/  MOV R6, 0xdd40 ;  /* 0x0000dd4000067802 */ /* 0x000fe40000000f00 */
[----:B------:R-:W-:Y:S02]  /*dd20*/  IADD3 R2, R2, c[0x0][0x20], RZ ;  /* 0x0000080002027a10 */ /* 0x000fe40007ffe0ff */
[----:B------:R-:W-:Y:S05]  /*dd30*/  CALL.REL.NOINC `($_ZN7cutlass13device_kernelIN5flash19enable_sm80_to_sm89INS1_16FlashAttnBwdSm80INS1_25CollectiveMainloopBwdSm80ILi2ELi2EN4cute5tupleIJNS5_1CILi128EEES8_NS7_ILi64EEEEEENS_10bfloat16_tEfNS_4arch4Sm80ELb0ELb1ELb1ELb1ELb0ELb0ELb0ELb0ELi2ELi4ELi4ELi4ELb0EEENS1_21CollectiveEpilogueBwdISA_SB_SD_Li256ELb1ELb0ELi2EEENS1_19SingleTileSchedulerILb1ELb0ELb0ELi128EEEEEEEEEvNT_6ParamsE$_ZN4cute3eso3ESOILb0ELb1EJNS_5tupleIJiiEEENS_1CILi1024EEEEEC2ERKS3_RKS5_) ;  /* 0xffffa91000007944 */ /* 0x000fea0003c3ffff */
[----:B-1----:R1:W5:Y:S01]  /*dd40*/  LDL.64 R2, [R1+0x1680] ;  /* 0x0016800001027983 */ /* 0x0023620000100a00 */
[----:B------:R-:W-:-:S04]  /*dd50*/  MOV R5, 0x0 ;  /* 0x0000000000057802 */ /* 0x000fc80000000f00 */
[----:B------:R-:W-:Y:S05]  /*dd60*/  RET.REL.NODEC R4 `(_ZN7cutlass13device_kernelIN5flash19enable_sm80_to_sm89INS1_16FlashAttnBwdSm80INS1_25CollectiveMainloopBwdSm80ILi2ELi2EN4cute5tupleIJNS5_1CILi128EEES8_NS7_ILi64EEEEEENS_10bfloat16_tEfNS_4arch4Sm80ELb0ELb1ELb1ELb1ELb0ELb0ELb0ELb0ELi2ELi4ELi4ELi4ELb0EEENS1_21CollectiveEpilogueBwdISA_SB_SD_Li256ELb1ELb0ELi2EEENS1_19SingleTileSchedulerILb1ELb0ELb0ELi128EEEEEEEEEvNT_6ParamsE) ;  /* 0xffff229004007950 */ /* 0x000fea0003c3ffff */
        .type           $_ZN7cutlass13device_kernelIN5flash19enable_sm80_to_sm89INS1_16FlashAttnBwdSm80INS1_25CollectiveMainloopBwdSm80ILi2ELi2EN4cute5tupleIJNS5_1CILi128EEES8_NS7_ILi64EEEEEENS_10bfloat16_tEfNS_4arch4Sm80ELb0ELb1ELb1ELb1ELb0ELb0ELb0ELb0ELi2ELi4ELi4ELi4ELb0EEENS1_21CollectiveEpilogueBwdISA_SB_SD_Li256ELb1ELb0ELi2EEENS1_19SingleTileSchedulerILb1ELb0ELb0ELi128EEEEEEEEEvNT_6ParamsE$_ZZN4cute5sliceINS_5tupleIJNS1_IJNS_10UnderscoreENS_1CILi0EEEEEENS1_IJS4_S2_EEEEEENS1_IJNS1_IJNS1_IJNS3_ILi1EEES4_EEES4_EEENS1_IJNS1_IJS4_S4_EEEiEEEEEEEEDaRKT_RKT0_ENKUlRKT_RKT0_E_clIS6_SC_EEDaSM_SP_,@function
        .size           $_ZN7cutlass13device_kernelIN5flash19enable_sm80_to_sm89INS1_16FlashAttnBwdSm80INS1_25CollectiveMainloopBwdSm80ILi2ELi2EN4cute5tupleIJNS5_1CILi128EEES8_NS7_ILi64EEEEEENS_10bfloat16_tEfNS_4arch4Sm80ELb0ELb1ELb1ELb1ELb0ELb0ELb0ELb0ELi2ELi4ELi4ELi4ELb0EEENS1_21CollectiveEpilogueBwdISA_SB_SD_Li256ELb1ELb0ELi2EEENS1_19SingleTileSchedulerILb1ELb0ELb0ELi128EEEEEEEEEvNT_6ParamsE$_ZZN4cute5sliceINS_5tupleIJNS1_IJNS_10UnderscoreENS_1CILi0EEEEEENS1_IJS4_S2_EEEEEENS1_IJNS1_IJNS1_IJNS3_ILi1EEES4_EEES4_EEENS1_IJNS1_IJS4_S4_EEEiEEEEEEEEDaRKT_RKT0_ENKUlRKT_RKT0_E_clIS6_SC_EEDaSM_SP_,($_ZN7cutlass13device_kernelIN5flash19enable_sm80_to_sm89INS1_16FlashAttnBwdSm80INS1_25CollectiveMainloopBwdSm80ILi2ELi2EN4cute5tupleIJNS5_1CILi128EEES8_NS7_ILi64EEEEEENS_10bfloat16_tEfNS_4arch4Sm80ELb0ELb1ELb1ELb1ELb0ELb0ELb0ELb0ELi2ELi4ELi4ELi4ELb0EEENS1_21CollectiveEpilogueBwdISA_SB_SD_Li256ELb1ELb0ELi2EEENS1_19SingleTileSchedulerILb1ELb0ELb0ELi128EEEEEEEEEvNT_6ParamsE$_ZZN4cute5sliceINS_5tupleIJNS_10UnderscoreES2_NS_1CILi0EEEEEENS1_IJNS1_IJNS3_ILi1EEES4_EEEiNS3_ILi1024EEEEEEEEDaRKT_RKT0_ENKUlRKT_RKT0_E_clIS2_iEEDaSI_SL_ - $_ZN7cutlass13device_kernelIN5flash19enable_sm80_to_sm89INS1_16FlashAttnBwdSm80INS1_25CollectiveMainloopBwdSm80ILi2ELi2EN4cute5tupleIJNS5_1CILi128EEES8_NS7_ILi64EEEEEENS_10bfloat16_tEfNS_4arch4Sm80ELb0ELb1ELb1ELb1ELb0ELb0ELb0ELb0ELi2ELi4ELi4ELi4ELb0EEENS1_21CollectiveEpilogueBwdISA_SB_SD_Li256ELb1ELb0ELi2EEENS1_19SingleTileSchedulerILb1ELb0ELb0ELi128EEEEEEEEEvNT_6ParamsE$_ZZN4cute5sliceINS_5tupleIJNS1_IJNS_10UnderscoreENS_1CILi0EEEEEENS1_IJS4_S2_EEEEEENS1_IJNS1_IJNS1_IJNS3_ILi1EEES4_EEES4_EEENS1_IJNS1_IJS4_S4_EEEiEEEEEEEEDaRKT_RKT0_ENKUlRKT_RKT0_E_clIS6_SC_EEDaSM_SP_)
$_ZN7cutlass13device_kernelIN5flash19enable_sm80_to_sm89INS1_16FlashAttnBwdSm80INS1_25CollectiveMainloopBwdSm80ILi2ELi2EN4cute5tupleIJNS5_1CILi128EEES8_NS7_ILi64EEEEEENS_10bfloat16_tEfNS_4arch4Sm80ELb0ELb1ELb1ELb1ELb0ELb0ELb0ELb0ELi2ELi4ELi4ELi4ELb0EEENS1_21CollectiveEpilogueBwdISA_SB_SD_Li256ELb1ELb0ELi2EEENS1_19SingleTileSchedulerILb1ELb0ELb0ELi128EEEEEEEEEvNT_6ParamsE$_ZZN4cute5sliceINS_5tupleIJNS1_IJNS_10UnderscoreENS_1CILi0EEEEEENS1_IJS4_S2_EEEEEENS1_IJNS1_IJNS1_IJNS3_ILi1EEES4_EEES4_EEENS1_IJNS1_IJS4_S4_EEEiEEEEEEEEDaRKT_RKT0_ENKUlRKT_RKT0_E_clIS6_SC_EEDaSM_SP_:
[----:B------:R-:W-:Y:S02]  /*dd70*/  MOV R10, 0xdd90 ;  /* 0x0000dd90000a7802 */ /* 0x000fe40000000f00 */
[----:B------:R-:W-:Y:S05]  /*dd80*/  CALL.REL.NOINC `($_ZN7cutlass13device_kernelIN5flash19enable_sm80_to_sm89INS1_16FlashAttnBwdSm80INS1_25CollectiveMainloopBwdSm80ILi2ELi2EN4cute5tupleIJNS5_1CILi128EEES8_NS7_ILi64EEEEEENS_10bfloat16_tEfNS_4arch4Sm80ELb0ELb1ELb1ELb1ELb0ELb0ELb0ELb0ELi2ELi4ELi4ELi4ELb0EEENS1_21CollectiveEpilogueBwdISA_SB_SD_Li256ELb1ELb0ELi2EEENS1_19SingleTileSchedulerILb1ELb0ELb0ELi128EEEEEEEEEvNT_6ParamsE$_ZZN4cute6detail10lift_sliceINS_5tupleIJNS_1CILi0EEENS_10UnderscoreEEEENS2_IJNS2_IJS4_S4_EEEiEEEEEDaRKT_RKT0_ENKUlRKT_RKT0_E_clIS5_iEEDaSH_SK_) ;  /* 0x000002c000007944 */ /* 0x000fea0003c00000 */
[----:B------:R-:W-:Y:S02]  /*dd90*/  MOV R10, 0xddb0 ;  /* 0x0000ddb0000a7802 */ /* 0x000fe40000000f00 */
[----:B-1---5:R-:W-:Y:S05]  /*dda0*/  CALL.REL.NOINC `($_ZN7cutlass13device_kernelIN5flash19enable_sm80_to_sm89INS1_16FlashAttnBwdSm80INS1_25CollectiveMainloopBwdSm80ILi2ELi2EN4cute5tupleIJNS5_1CILi128EEES8_NS7_ILi64EEEEEENS_10bfloat16_tEfNS_4arch4Sm80ELb0ELb1ELb1ELb1ELb0ELb0ELb0ELb0ELi2ELi4ELi4ELi4ELb0EEENS1_21CollectiveEpilogueBwdISA_SB_SD_Li256ELb1ELb0ELi2EEENS1_19SingleTileSchedulerILb1ELb0ELb0ELi128EEEEEEEEEvNT_6ParamsE$_ZZN4cute12filter_tupleINS_5tupleIJNS_1CILi0EEENS_10UnderscoreEEEENS1_IJNS1_IJS3_S3_EEEiEEEZNS_6detail10lift_sliceIS5_S7_EEDaRKT_RKT0_EUlRKT_RKT0_E_EEDaSC_SF_OT1_ENKUlDpSI_E_clIJNS1_IJEEENS1_IJiEEEEEEDaSP_) ;  /* 0xffffefb000007944 */ /* 0x022fea0003c3ffff */
[----:B------:R-:W-:Y:S02]  /*ddb0*/  MOV R9, 0x0 ;  /* 0x0000000000097802 */ /* 0x000fe40000000f00 */
[----:B-----5:R-:W-:Y:S02]  /*ddc0*/  MOV R3, R2 ;  /* 0x0000000200037202 */ /* 0x020fe40000000f00 */
[----:B------:R-:W-:Y:S05]  /*ddd0*/  RET.REL.NODEC R8 `(_ZN7cutlass13device_kernelIN5flash19enable_sm80_to_sm89INS1_16FlashAttnBwdSm80INS1_25CollectiveMainloopBwdSm80ILi2ELi2EN4cute5tupleIJNS5_1CILi128EEES8_NS7_ILi64EEEEEENS_10bfloat16_tEfNS_4arch4Sm80ELb0ELb1ELb1ELb1ELb0ELb0ELb0ELb0ELi2ELi4ELi4ELi4ELb0EEENS1_21CollectiveEpilogueBwdISA_SB_SD_Li256ELb1ELb0ELi2EEENS1_19SingleTileSchedulerILb1ELb0ELb0ELi128EEEEEEEEEvNT_6ParamsE) ;  /* 0xffff222008007950 */ /* 0x000fea0003c3ffff */
        .type           $_ZN7cutlass13device_kernelIN5flash19enable_sm80_to_sm89INS1_16FlashAttnBwdSm80INS1_25CollectiveMainloopBwdSm80ILi2ELi2EN4cute5tupleIJNS5_1CILi128EEES8_NS7_ILi64EEEEEENS_10bfloat16_tEfNS_4arch4Sm80ELb0ELb1ELb1ELb1ELb0ELb0ELb0ELb0ELi2ELi4ELi4ELi4ELb0EEENS1_21CollectiveEpilogueBwdISA_SB_SD_Li256ELb1ELb0ELi2EEENS1_19SingleTileSchedulerILb1ELb0ELb0ELi128EEEEEEEEEvNT_6ParamsE$_ZZN4cute5sliceINS_5tupleIJNS_10UnderscoreES2_NS_1CILi0EEEEEENS1_IJNS1_IJNS3_ILi1EEES4_EEEiNS3_ILi1024EEEEEEEEDaRKT_RKT0_ENKUlRKT_RKT0_E_clIS2_iEEDaSI_SL_,@function
        .size           $_ZN7cutlass13device_kernelIN5flash19enable_sm80_to_sm89INS1_16FlashAttnBwdSm80INS1_25CollectiveMainloopBwdSm80ILi2ELi2EN4cute5tupleIJNS5_1CILi128EEES8_NS7_ILi64EEEEEENS_10bfloat16_tEfNS_4arch4Sm80ELb0ELb1ELb1ELb1ELb0ELb0ELb0ELb0ELi2ELi4ELi4ELi4ELb0EEENS1_21CollectiveEpilogueBwdISA_SB_SD_Li256ELb1ELb0ELi2EEENS1_19SingleTileSchedulerILb1ELb0ELb0ELi128EEEEEEEEEvNT_6ParamsE$_ZZN4cute5sliceINS_5tupleIJNS_10UnderscoreES2_NS_1CILi0EEEEEENS1_IJNS1_IJNS3_ILi1EEES4_EEEiNS3_ILi1024EEEEEEEEDaRKT_RKT0_ENKUlRKT_RKT0_E_clIS2_iEEDaSI_SL_,($_ZN7cutlass13device_kernelIN5flash19enable_sm80_to_sm89INS1_16FlashAttnBwdSm80INS1_25CollectiveMainloopBwdSm80ILi2ELi2EN4cute5tupleIJNS5_1CILi128EEES8_NS7_ILi64EEEEEENS_10bfloat16_tEfNS_4arch4Sm80ELb0ELb1ELb1ELb1ELb0ELb0ELb0ELb0ELi2ELi4ELi4ELi4ELb0EEENS1_21CollectiveEpilogueBwdISA_SB_SD_Li256ELb1ELb0ELi2EEENS1_19SingleTileSchedulerILb1ELb0ELb0ELi128EEEEEEEEEvNT_6ParamsE$_ZZN4cute5sliceINS_5tupleIJNS_10UnderscoreES2_S2_iEEENS1_IJNS1_IJNS_1CILi1EEENS4_ILi0EEEEEENS4_ILi4096EEENS1_IJiiEEENS1_IJS6_NS4_ILi8192EEEEEEEEEEEDaRKT_RKT0_ENKUlRKT_RKT0_E_clIS2_S9_EEDaSL_SO_ - $_ZN7cutlass13device_kernelIN5flash19enable_sm80_to_sm89INS1_16FlashAttnBwdSm80INS1_25CollectiveMainloopBwdSm80ILi2ELi2EN4cute5tupleIJNS5_1CILi128EEES8_NS7_ILi64EEEEEENS_10bfloat16_tEfNS_4arch4Sm80ELb0ELb1ELb1ELb1ELb0ELb0ELb0ELb0ELi2ELi4ELi4ELi4ELb0EEENS1_21CollectiveEpilogueBwdISA_SB_SD_Li256ELb1ELb0ELi2EEENS1_19SingleTileSchedulerILb1ELb0ELb0ELi128EEEEEEEEEvNT_6ParamsE$_ZZN4cute5sliceINS_5tupleIJNS_10UnderscoreES2_NS_1CILi0EEEEEENS1_IJNS1_IJNS3_ILi1EEES4_EEEiNS3_ILi1024EEEEEEEEDaRKT_RKT0_ENKUlRKT_RKT0_E_clIS2_iEEDaSI_SL_)
$_ZN7cutlass13device_kernelIN5flash19enable_sm80_to_sm89INS1_16FlashAttnBwdSm80INS1_25CollectiveMainloopBwdSm80ILi2ELi2EN4cute5tupleIJNS5_1CILi128EEES8_NS7_ILi64EEEEEENS_10bfloat16_tEfNS_4arch4Sm80ELb0ELb1ELb1ELb1ELb0ELb0ELb0ELb0ELi2ELi4ELi4ELi4ELb0EEENS1_21CollectiveEpilogueBwdISA_SB_SD_Li256ELb1ELb0ELi2EEENS1_19SingleTileSchedulerILb1ELb0ELb0ELi128EEEEEEEEEvNT_6ParamsE$_ZZN4cute5sliceINS_5tupleIJNS_10UnderscoreES2_NS_1CILi0EEEEEENS1_IJNS1_IJNS3_ILi1EEES4_EEEiNS3_ILi1024EEEEEEEEDaRKT_RKT0_ENKUlRKT_RKT0_E_clIS2_iEEDaSI_SL_:
[----:B------:R-:W-:Y:S01]  /*dde0*/  IADD3 R2, R1, 0x1680, RZ ;  /* 0x0000168001027810 */ /* 0x000fe20007ffe0ff */
[----:B------:R-:W-:Y:S01]  /*ddf0*/  IMAD.MOV.U32 R3, RZ, RZ, R20 ;  /* 0x000000ffff037224 */ /* 0x000fe200078e0014 */
[----:B------:R-:W-:Y:S02]  /*de00*/  MOV R6, 0xde30 ;  /* 0x0000de3000067802 */ /* 0x000fe40000000f00 */
[----:B------:R-:W-:Y:S02]  /*de10*/  IADD3 R2, R2, c[0x0][0x20], RZ ;  /* 0x0000080002027a10 */ /* 0x000fe40007ffe0ff */
[----:B------:R-:W-:Y:S05]  /*de20*/  CALL.REL.NOINC `($_ZN7cutlass13device_kernelIN5flash19enable_sm80_to_sm89INS1_16FlashAttnBwdSm80INS1_25CollectiveMainloopBwdSm80ILi2ELi2EN4cute5tupleIJNS5_1CILi128EEES8_NS7_ILi64EEEEEENS_10bfloat16_tEfNS_4arch4Sm80ELb0ELb1ELb1ELb1ELb0ELb0ELb0ELb0ELi2ELi4ELi4ELi4ELb0EEENS1_21CollectiveEpilogueBwdISA_SB_SD_Li256ELb1ELb0ELi2EEENS1_19SingleTileSchedulerILb1ELb0ELb0ELi128EEEEEEEEEvNT_6ParamsE$_ZN4cute3eso3ESOILb0ELb1EJiEEC2ERKi) ;  /* 0xffffa91000007944 */ /* 0x000fea0003c3ffff */
[----:B-1----:R1:W5:Y:S01]  /*de30*/  LDL R3, [R1+0x1680] ;  /* 0x0016800001037983 */ /* 0x0023620000100800 */
[----:B------:R-:W-:-:S04]  /*de40*/  MOV R9, 0x0 ;  /* 0x0000000000097802 */ /* 0x000fc80000000f00 */
[----:B------:R-:W-:Y:S05]  /*de50*/  RET.REL.NODEC R8 `(_ZN7cutlass13device_kernelIN5flash19enable_sm80_to_sm89INS1_16FlashAttnBwdSm80INS1_25CollectiveMainloopBwdSm80ILi2ELi2EN4cute5tupleIJNS5_1CILi128EEES8_NS7_ILi64EEEEEENS_10bfloat16_tEfNS_4arch4Sm80ELb0ELb1ELb1ELb1ELb0ELb0ELb0ELb0ELi2ELi4ELi4ELi4ELb0EEENS1_21CollectiveEpilogueBwdISA_SB_SD_Li256ELb1ELb0ELi2EEENS1_19SingleTileSchedulerILb1ELb0ELb0ELi128EEEEEEEEEvNT_6ParamsE) ;  /* 0xffff21a008007950 */ /* 0x000fea0003c3ffff */
        .type           $_ZN7cutlass13device_kernelIN5flash19enable_sm80_to_sm89INS1_16FlashAttnBwdSm80INS1_25CollectiveMainloopBwdSm80ILi2ELi2EN4cute5tupleIJNS5_1CILi128EEES8_NS7_ILi64EEEEEENS_10bfloat16_tEfNS_4arch4Sm80ELb0ELb1ELb1ELb1ELb0ELb0ELb0ELb0ELi2ELi4ELi4ELi4ELb0EEENS1_21CollectiveEpilogueBwdISA_SB_SD_Li256ELb1ELb0ELi2EEENS1_19SingleTileSchedulerILb1ELb0ELb0ELi128EEEEEEEEEvNT_6ParamsE$_ZZN4cute5sliceINS_5tupleIJNS_10UnderscoreES2_S2_iEEENS1_IJNS1_IJNS_1CILi1EEENS4_ILi0EEEEEENS4_ILi4096EEENS1_IJiiEEENS1_IJS6_NS4_ILi8192EEEEEEEEEEEDaRKT_RKT0_ENKUlRKT_RKT0_E_clIS2_S9_EEDaSL_SO_,@function
        .size           $_ZN7cutlass13device_kernelIN5flash19enable_sm80_to_sm89INS1_16FlashAttnBwdSm80INS1_25CollectiveMainloopBwdSm80ILi2ELi2EN4cute5tupleIJNS5_1CILi128EEES8_NS7_ILi64EEEEEENS_10bfloat16_tEfNS_4arch4Sm80ELb0ELb1ELb1ELb1ELb0ELb0ELb0ELb0ELi2ELi4ELi4ELi4ELb0EEENS1_21CollectiveEpilogueBwdISA_SB_SD_Li256ELb1ELb0ELi2EEENS1_19SingleTileSchedulerILb1ELb0ELb0ELi128EEEEEEEEEvNT_6ParamsE$_ZZN4cute5sliceINS_5tupleIJNS_10UnderscoreES2_S2_iEEENS1_IJNS1_IJNS_1CILi1EEENS4_ILi0EEEEEENS4_ILi4096EEENS1_IJiiEEENS1_IJS6_NS4_ILi8192EEEEEEEEEEEDaRKT_RKT0_ENKUlRKT_RKT0_E_clIS2_S9_EEDaSL_SO_,($_ZN7cutlass13device_kernelIN5flash19enable_sm80_to_sm89INS1_16FlashAttnBwdSm80INS1_25CollectiveMainloopBwdSm80ILi2ELi2EN4cute5tupleIJNS5_1CILi128EEES8_NS7_ILi64EEEEEENS_10bfloat16_tEfNS_4arch4Sm80ELb0ELb1ELb1ELb1ELb0ELb0ELb0ELb0ELi2ELi4ELi4ELi4ELb0EEENS1_21CollectiveEpilogueBwdISA_SB_SD_Li256ELb1ELb0ELi2EEENS1_19SingleTileSchedulerILb1ELb0ELb0ELi128EEEEEEEEEvNT_6ParamsE$_ZZN4cute5sliceINS_5tupleIJNS_10UnderscoreES2_S2_iEEENS1_IJNS1_IJNS_1CILi1EEENS4_ILi0EEEEEEiNS4_ILi1024EEENS4_ILi8192EEEEEEEEDaRKT_RKT0_ENKUlRKT_RKT0_E_clIS2_iEEDaSJ_SM_ - $_ZN7cutlass13device_kernelIN5flash19enable_sm80_to_sm89INS1_16FlashAttnBwdSm80INS1_25CollectiveMainloopBwdSm80ILi2ELi2EN4cute5tupleIJNS5_1CILi128EEES8_NS7_ILi64EEEEEENS_10bfloat16_tEfNS_4arch4Sm80ELb0ELb1ELb1ELb1ELb0ELb0ELb0ELb0ELi2ELi4ELi4ELi4ELb0EEENS1_21CollectiveEpilogueBwdISA_SB_SD_Li256ELb1ELb0ELi2EEENS1_19SingleTileSchedulerILb1ELb0ELb0ELi128EEEEEEEEEvNT_6ParamsE$_ZZN4cute5sliceINS_5tupleIJNS_10UnderscoreES2_S2_iEEENS1_IJNS1_IJNS_1CILi1EEENS4_ILi0EEEEEENS4_ILi4096EEENS1_IJiiEEENS1_IJS6_NS4_ILi8192EEEEEEEEEEEDaRKT_RKT0_ENKUlRKT_RKT0_E_clIS2_S9_EEDaSL_SO_)
$_ZN7cutlass13device_kernelIN5flash19enable_sm80_to_sm89INS1_16FlashAttnBwdSm80INS1_25CollectiveMainloopBwdSm80ILi2ELi2EN4cute5tupleIJNS5_1CILi128EEES8_NS7_ILi64EEEEEENS_10bfloat16_tEfNS_4arch4Sm80ELb0ELb1ELb1ELb1ELb0ELb0ELb0ELb0ELi2ELi4ELi4ELi4ELb0EEENS1_21CollectiveEpilogueBwdISA_SB_SD_Li256ELb1ELb0ELi2EEENS1_19SingleTileSchedulerILb1ELb0ELb0ELi128EEEEEEEEEvNT_6ParamsE$_ZZN4cute5sliceINS_5tupleIJNS_10UnderscoreES2_S2_iEEENS1_IJNS1_IJNS_1CILi1EEENS4_ILi0EEEEEENS4_ILi4096EEENS1_IJiiEEENS1_IJS6_NS4_ILi8192EEEEEEEEEEEDaRKT_RKT0_ENKUlRKT_RKT0_E_clIS2_S9_EEDaSL_SO_:
[----:B------:R-:W-:Y:S02]  /*de60*/  IADD3 R2, R1, 0x1380, RZ ;  /* 0x0000138001027810 */ /* 0x000fe40007ffe0ff */
[----:B------:R-:W-:Y:S02]  /*de70*/  MOV R6, 0xdea0 ;  /* 0x0000dea000067802 */ /* 0x000fe40000000f00 */
[----:B------:R-:W-:Y:S02]  /*de80*/  IADD3 R2, R2, c[0x0][0x20], RZ ;  /* 0x0000080002027a10 */ /* 0x000fe40007ffe0ff */
[----:B------:R-:W-:Y:S05]  /*de90*/  CALL.REL.NOINC `($_ZN7cutlass13device_kernelIN5flash19enable_sm80_to_sm89INS1_16FlashAttnBwdSm80INS1_25CollectiveMainloopBwdSm80ILi2ELi2EN4cute5tupleIJNS5_1CILi128EEES8_NS7_ILi64EEEEEENS_10bfloat16_tEfNS_4arch4Sm80ELb0ELb1ELb1ELb1ELb0ELb0ELb0ELb0ELi2ELi4ELi4ELi4ELb0EEENS1_21CollectiveEpilogueBwdISA_SB_SD_Li256ELb1ELb0ELi2EEENS1_19SingleTileSchedulerILb1ELb0ELb0ELi128EEEEEEEEEvNT_6ParamsE$_ZN4cute3eso3ESOILb0ELb1EJNS_5tupleIJiiEEEEEC2ERKS3_) ;  /* 0xffffa75000007944 */ /* 0x000fea0003c3ffff */
[----:B-1----:R1:W5:Y:S01]  /*dea0*/  LDL.64 R2, [R1+0x1380] ;  /* 0x0013800001027983 */ /* 0x0023620000100a00 */
[----:B------:R-:W-:-:S04]  /*deb0*/  MOV R5, 0x0 ;  /* 0x0000000000057802 */ /* 0x000fc80000000f00 */
[----:B------:R-:W-:Y:S05]  /*dec0*/  RET.REL.NODEC R4 `(_ZN7cutlass13device_kernelIN5flash19enable_sm80_to_sm89INS1_16FlashAttnBwdSm80INS1_25CollectiveMainloopBwdSm80ILi2ELi2EN4cute5tupleIJNS5_1CILi128EEES8_NS7_ILi64EEEEEENS_10bfloat16_tEfNS_4arch4Sm80ELb0ELb1ELb1ELb1ELb0ELb0ELb0ELb0ELi2ELi4ELi4ELi4ELb0EEENS1_21CollectiveEpilogueBwdISA_SB_SD_Li256ELb1ELb0ELi2EEENS1_19SingleTileSchedulerILb1ELb0ELb0ELi128EEEEEEEEEvNT_6ParamsE) ;  /* 0xffff213004007950 */ /* 0x000fea0003c3ffff */
        .type           $_ZN7cutlass13device_kernelIN5flash19enable_sm80_to_sm89INS1_16FlashAttnBwdSm80INS1_25CollectiveMainloopBwdSm80ILi2ELi2EN4cute5tupleIJNS5_1CILi128EEES8_NS7_ILi64EEEEEENS_10bfloat16_tEfNS_4arch4Sm80ELb0ELb1ELb1ELb1ELb0ELb0ELb0ELb0ELi2ELi4ELi4ELi4ELb0EEENS1_21CollectiveEpilogueBwdISA_SB_SD_Li256ELb1ELb0ELi2EEENS1_19SingleTileSchedulerILb1ELb0ELb0ELi128EEEEEEEEEvNT_6ParamsE$_ZZN4cute5sliceINS_5tupleIJNS_10UnderscoreES2_S2_iEEENS1_IJNS1_IJNS_1CILi1EEENS4_ILi0EEEEEEiNS4_ILi1024EEENS4_ILi8192EEEEEEEEDaRKT_RKT0_ENKUlRKT_RKT0_E_clIS2_iEEDaSJ_SM_,@function
        .size           $_ZN7cutlass13device_kernelIN5flash19enable_sm80_to_sm89INS1_16FlashAttnBwdSm80INS1_25CollectiveMainloopBwdSm80ILi2ELi2EN4cute5tupleIJNS5_1CILi128EEES8_NS7_ILi64EEEEEENS_10bfloat16_tEfNS_4arch4Sm80ELb0ELb1ELb1ELb1ELb0ELb0ELb0ELb0ELi2ELi4ELi4ELi4ELb0EEENS1_21CollectiveEpilogueBwdISA_SB_SD_Li256ELb1ELb0ELi2EEENS1_19SingleTileSchedulerILb1ELb0ELb0ELi128EEEEEEEEEvNT_6ParamsE$_ZZN4cute5sliceINS_5tupleIJNS_10UnderscoreES2_S2_iEEENS1_IJNS1_IJNS_1CILi1EEENS4_ILi0EEEEEEiNS4_ILi1024EEENS4_ILi8192EEEEEEEEDaRKT_RKT0_ENKUlRKT_RKT0_E_clIS2_iEEDaSJ_SM_,($_ZN7cutlass13device_kernelIN5flash19enable_sm80_to_sm89INS1_16FlashAttnBwdSm80INS1_25CollectiveMainloopBwdSm80ILi2ELi2EN4cute5tupleIJNS5_1CILi128EEES8_NS7_ILi64EEEEEENS_10bfloat16_tEfNS_4arch4Sm80ELb0ELb1ELb1ELb1ELb0ELb0ELb0ELb0ELi2ELi4ELi4ELi4ELb0EEENS1_21CollectiveEpilogueBwdISA_SB_SD_Li256ELb1ELb0ELi2EEENS1_19SingleTileSchedulerILb1ELb0ELb0ELi128EEEEEEEEEvNT_6ParamsE$_ZZN4cute5sliceINS_5tupleIJNS_10UnderscoreES2_S2_iEEENS1_IJNS1_IJNS_1CILi1EEENS4_ILi0EEEEEElS6_lEEEEEDaRKT_RKT0_ENKUlRKT_RKT0_E_clIS2_lEEDaSH_SK_ - $_ZN7cutlass13device_kernelIN5flash19enable_sm80_to_sm89INS1_16FlashAttnBwdSm80INS1_25CollectiveMainloopBwdSm80ILi2ELi2EN4cute5tupleIJNS5_1CILi128EEES8_NS7_ILi64EEEEEENS_10bfloat16_tEfNS_4arch4Sm80ELb0ELb1ELb1ELb1ELb0ELb0ELb0ELb0ELi2ELi4ELi4ELi4ELb0EEENS1_21CollectiveEpilogueBwdISA_SB_SD_Li256ELb1ELb0ELi2EEENS1_19SingleTileSchedulerILb1ELb0ELb0ELi128EEEEEEEEEvNT_6ParamsE$_ZZN4cute5sliceINS_5tupleIJNS_10UnderscoreES2_S2_iEEENS1_IJNS1_IJNS_1CILi1EEENS4_ILi0EEEEEEiNS4_ILi1024EEENS4_ILi8192EEEEEEEEDaRKT_RKT0_ENKUlRKT_RKT0_E_clIS2_iEEDaSJ_SM_)
$_ZN7cutlass13device_kernelIN5flash19enable_sm80_to_sm89INS1_16FlashAttnBwdSm80INS1_25CollectiveMainloopBwdSm80ILi2ELi2EN4cute5tupleIJNS5_1CILi128EEES8_NS7_ILi64EEEEEENS_10bfloat16_tEfNS_4arch4Sm80ELb0ELb1ELb1ELb1ELb0ELb0ELb0ELb0ELi2ELi4ELi4ELi4ELb0EEENS1_21CollectiveEpilogueBwdISA_SB_SD_Li256ELb1ELb0ELi2EEENS1_19SingleTileSchedulerILb1ELb0ELb0ELi128EEEEEEEEEvNT_6ParamsE$_ZZN4cute5sliceINS_5tupleIJNS_10UnderscoreES2_S2_iEEENS1_IJNS1_IJNS_1CILi1EEENS4_ILi0EEEEEEiNS4_ILi1024EEENS4_ILi8192EEEEEEEEDaRKT_RKT0_ENKUlRKT_RKT0_E_clIS2_iEEDaSJ_SM_:
[----:B------:R-:W-:Y:S02]  /*ded0*/  IADD3 R2, R1, 0x1380, RZ ;  /* 0x0000138001027810 */ /* 0x000fe40007ffe0ff */
[----:B------:R-:W-:Y:S02]  /*dee0*/  MOV R6, 0xdf10 ;  /* 0x0000df1000067802 */ /* 0x000fe40000000f00 */
[----:B------:R-:W-:Y:S02]  /*def0*/  IADD3 R2, R2, c[0x0][0x20], RZ ;  /* 0x0000080002027a10 */ /* 0x000fe40007ffe0ff */
[----:B------:R-:W-:Y:S05]  /*df00*/  CALL.REL.NOINC `($_ZN7cutlass13device_kernelIN5flash19enable_sm80_to_sm89INS1_16FlashAttnBwdSm80INS1_25CollectiveMainloopBwdSm80ILi2ELi2EN4cute5tupleIJNS5_1CILi128EEES8_NS7_ILi64EEEEEENS_10bfloat16_tEfNS_4arch4Sm80ELb0ELb1ELb1ELb1ELb0ELb0ELb0ELb0ELi2ELi4ELi4ELi4ELb0EEENS1_21CollectiveEpilogueBwdISA_SB_SD_Li256ELb1ELb0ELi2EEENS1_19SingleTileSchedulerILb1ELb0ELb0ELi128EEEEEEEEEvNT_6ParamsE$_ZN4cute3eso3ESOILb0ELb1EJiEEC2ERKi) ;  /* 0xffffa83000007944 */ /* 0x000fea0003c3ffff */
[----:B-1----:R1:W5:Y:S01]  /*df10*/  LDL R3, [R1+0x1380] ;  /* 0x0013800001037983 */ /* 0x0023620000100800 */
[----:B------:R-:W-:Y:S02]  /*df20*/  MOV R6, R4 ;  /* 0x0000000400067202 */ /* 0x000fe40000000f00 */
[----:B------:R-:W-:-:S04]  /*df30*/  MOV R7, 0x0 ;  /* 0x0000000000077802 */ /* 0x000fc80000000f00 */
[----:B------:R-:W-:Y:S05]  /*df40*/  RET.REL.NODEC R6 `(_ZN7cutlass13device_kernelIN5flash19enable_sm80_to_sm89INS1_16FlashAttnBwdSm80INS1_25CollectiveMainloopBwdSm80ILi2ELi2EN4cute5tupleIJNS5_1CILi128EEES8_NS7_ILi64EEEEEENS_10bfloat16_tEfNS_4arch4Sm80ELb0ELb1ELb1ELb1ELb0ELb0ELb0ELb0ELi2ELi4ELi4ELi4ELb0EEENS1_21CollectiveEpilogueBwdISA_SB_SD_Li256ELb1ELb0ELi2EEENS1_19SingleTileSchedulerILb1ELb0ELb0ELi128EEEEEEEEEvNT_6ParamsE) ;  /* 0xffff20b006007950 */ /* 0x000fea0003c3ffff */
        .type           $_ZN7cutlass13device_kernelIN5flash19enable_sm80_to_sm89INS1_16FlashAttnBwdSm80INS1_25CollectiveMainloopBwdSm80ILi2ELi2EN4cute5tupleIJNS5_1CILi128EEES8_NS7_ILi64EEEEEENS_10bfloat16_tEfNS_4arch4Sm80ELb0ELb1ELb1ELb1ELb0ELb0ELb0ELb0ELi2ELi4ELi4ELi4ELb0EEENS1_21CollectiveEpilogueBwdISA_SB_SD_Li256ELb1ELb0ELi2EEENS1_19SingleTileSchedulerILb1ELb0ELb0ELi128EEEEEEEEEvNT_6ParamsE$_ZZN4cute5sliceINS_5tupleIJNS_10UnderscoreES2_S2_iEEENS1_IJNS1_IJNS_1CILi1EEENS4_ILi0EEEEEElS6_lEEEEEDaRKT_RKT0_ENKUlRKT_RKT0_E_clIS2_lEEDaSH_SK_,@function
        .size           $_ZN7cutlass13device_kernelIN5flash19enable_sm80_to_sm89INS1_16FlashAttnBwdSm80INS1_25CollectiveMainloopBwdSm80ILi2ELi2EN4cute5tupleIJNS5_1CILi128EEES8_NS7_ILi64EEEEEENS_10bfloat16_tEfNS_4arch4Sm80ELb0ELb1ELb1ELb1ELb0ELb0ELb0ELb0ELi2ELi4ELi4ELi4ELb0EEENS1_21CollectiveEpilogueBwdISA_SB_SD_Li256ELb1ELb0ELi2EEENS1_19SingleTileSchedulerILb1ELb0ELb0ELi128EEEEEEEEEvNT_6ParamsE$_ZZN4cute5sliceINS_5tupleIJNS_10UnderscoreES2_S2_iEEENS1_IJNS1_IJNS_1CILi1EEENS4_ILi0EEEEEElS6_lEEEEEDaRKT_RKT0_ENKUlRKT_RKT0_E_clIS2_lEEDaSH_SK_,($_ZN7cutlass13device_kernelIN5flash19enable_sm80_to_sm89INS1_16FlashAttnBwdSm80INS1_25CollectiveMainloopBwdSm80ILi2ELi2EN4cute5tupleIJNS5_1CILi128EEES8_NS7_ILi64EEEEEENS_10bfloat16_tEfNS_4arch4Sm80ELb0ELb1ELb1ELb1ELb0ELb0ELb0ELb0ELi2ELi4ELi4ELi4ELb0EEENS1_21CollectiveEpilogueBwdISA_SB_SD_Li256ELb1ELb0ELi2EEENS1_19SingleTileSchedulerILb1ELb0ELb0ELi128EEEEEEEEEvNT_6ParamsE$_ZZN4cute5sliceINS_5tupleIJNS_10UnderscoreES2_iEEENS1_IJNS1_IJNS_1CILi1EEENS4_ILi0EEEEEEiNS4_ILi1024EEEEEEEEDaRKT_RKT0_ENKUlRKT_RKT0_E_clIS2_iEEDaSI_SL_ - $_ZN7cutlass13device_kernelIN5flash19enable_sm80_to_sm89INS1_16FlashAttnBwdSm80INS1_25CollectiveMainloopBwdSm80ILi2ELi2EN4cute5tupleIJNS5_1CILi128EEES8_NS7_ILi64EEEEEENS_10bfloat16_tEfNS_4arch4Sm80ELb0ELb1ELb1ELb1ELb0ELb0ELb0ELb0ELi2ELi4ELi4ELi4ELb0EEENS1_21CollectiveEpilogueBwdISA_SB_SD_Li256ELb1ELb0ELi2EEENS1_19SingleTileSchedulerILb1ELb0ELb0ELi128EEEEEEEEEvNT_6ParamsE$_ZZN4cute5sliceINS_5tupleIJNS_10UnderscoreES2_S2_iEEENS1_IJNS1_IJNS_1CILi1EEENS4_ILi0EEEEEElS6_lEEEEEDaRKT_RKT0_ENKUlRKT_RKT0_E_clIS2_lEEDaSH_SK_)
$_ZN7cutlass13device_kernelIN5flash19enable_sm80_to_sm89INS1_16FlashAttnBwdSm80INS1_25CollectiveMainloopBwdSm80ILi2ELi2EN4cute5tupleIJNS5_1CILi128EEES8_NS7_ILi64EEEEEENS_10bfloat16_tEfNS_4arch4Sm80ELb0ELb1ELb1ELb1ELb0ELb0ELb0ELb0ELi2ELi4ELi4ELi4ELb0EEENS1_21CollectiveEpilogueBwdISA_SB_SD_Li256ELb1ELb0ELi2EEENS1_19SingleTileSchedulerILb1ELb0ELb0ELi128EEEEEEEEEvNT_6ParamsE$_ZZN4cute5sliceINS_5tupleIJNS_10UnderscoreES2_S2_iEEENS1_IJNS1_IJNS_1CILi1EEENS4_ILi0EEEEEElS6_lEEEEEDaRKT_RKT0_ENKUlRKT_RKT0_E_clIS2_lEEDaSH_SK_:
[----:B------:R-:W-:Y:S02]  /*df50*/  IADD3 R5, R1, 0x16a8, RZ ;  /* 0x000016a801057810 */ /* 0x000fe40007ffe0ff */
[----:B------:R-:W-:Y:S02]  /*df60*/  MOV R6, 0xdf90 ;  /* 0x0000df9000067802 */ /* 0x000fe40000000f00 */
[----:B------:R-:W-:Y:S02]  /*df70*/  IADD3 R5, R5, c[0x0][0x20], RZ ;  /* 0x0000080005057a10 */ /* 0x000fe40007ffe0ff */
[----:B------:R-:W-:Y:S05]  /*df80*/  CALL.REL.NOINC `($_ZN7cutlass13device_kernelIN5flash19enable_sm80_to_sm89INS1_16FlashAttnBwdSm80INS1_25CollectiveMainloopBwdSm80ILi2ELi2EN4cute5tupleIJNS5_1CILi128EEES8_NS7_ILi64EEEEEENS_10bfloat16_tEfNS_4arch4Sm80ELb0ELb1ELb1ELb1ELb0ELb0ELb0ELb0ELi2ELi4ELi4ELi4ELb0EEENS1_21CollectiveEpilogueBwdISA_SB_SD_Li256ELb1ELb0ELi2EEENS1_19SingleTileSchedulerILb1ELb0ELb0ELi128EEEEEEEEEvNT_6ParamsE$_ZN4cute3eso3ESOILb0ELb1EJlEEC2ERKl) ;  /* 0xffffa99000007944 */ /* 0x000fea0003c3ffff */
[----:B-1----:R1:W5:Y:S01]  /*df90*/  LDL.64 R2, [R1+0x16a8] ;  /* 0x0016a80001027983 */ /* 0x0023620000100a00 */
[----:B------:R-:W-:-:S04]  /*dfa0*/  MOV R5, 0x0 ;  /* 0x0000000000057802 */ /* 0x000fc80000000f00 */
[----:B------:R-:W-:Y:S05]  /*dfb0*/  RET.REL.NODEC R4 `(_ZN7cutlass13device_kernelIN5flash19enable_sm80_to_sm89INS1_16FlashAttnBwdSm80INS1_25CollectiveMainloopBwdSm80ILi2ELi2EN4cute5tupleIJNS5_1CILi128EEES8_NS7_ILi64EEEEEENS_10bfloat16_tEfNS_4arch4Sm80ELb0ELb1ELb1ELb1ELb0ELb0ELb0ELb0ELi2ELi4ELi4ELi4ELb0EEENS1_21CollectiveEpilogueBwdISA_SB_SD_Li256ELb1ELb0ELi2EEENS1_19SingleTileSchedulerILb1ELb0ELb0ELi128EEEEEEEEEvNT_6ParamsE) ;  /* 0xffff204004007950 */ /* 0x000fea0003c3ffff */
        .type           $_ZN7cutlass13device_kernelIN5flash19enable_sm80_to_sm89INS1_16FlashAttnBwdSm80INS1_25CollectiveMainloopBwdSm80ILi2ELi2EN4cute5tupleIJNS5_1CILi128EEES8_NS7_ILi64EEEEEENS_10bfloat16_tEfNS_4arch4Sm80ELb0ELb1ELb1ELb1ELb0ELb0ELb0ELb0ELi2ELi4ELi4ELi4ELb0EEENS1_21CollectiveEpilogueBwdISA_SB_SD_Li256ELb1ELb0ELi2EEENS1_19SingleTileSchedulerILb1ELb0ELb0ELi128EEEEEEEEEvNT_6ParamsE$_ZZN4cute5sliceINS_5tupleIJNS_10UnderscoreES2_iEEENS1_IJNS1_IJNS_1CILi1EEENS4_ILi0EEEEEEiNS4_ILi1024EEEEEEEEDaRKT_RKT0_ENKUlRKT_RKT0_E_clIS2_iEEDaSI_SL_,@function
        .size           $_ZN7cutlass13device_kernelIN5flash19enable_sm80_to_sm89INS1_16FlashAttnBwdSm80INS1_25CollectiveMainloopBwdSm80ILi2ELi2EN4cute5tupleIJNS5_1CILi128EEES8_NS7_ILi64EEEEEENS_10bfloat16_tEfNS_4arch4Sm80ELb0ELb1ELb1ELb1ELb0ELb0ELb0ELb0ELi2ELi4ELi4ELi4ELb0EEENS1_21CollectiveEpilogueBwdISA_SB_SD_Li256ELb1ELb0ELi2EEENS1_19SingleTileSchedulerILb1ELb0ELb0ELi128EEEEEEEEEvNT_6ParamsE$_ZZN4cute5sliceINS_5tupleIJNS_10UnderscoreES2_iEEENS1_IJNS1_IJNS_1CILi1EEENS4_ILi0EEEEEEiNS4_ILi1024EEEEEEEEDaRKT_RKT0_ENKUlRKT_RKT0_E_clIS2_iEEDaSI_SL_,($_ZN7cutlass13device_kernelIN5flash19enable_sm80_to_sm89INS1_16FlashAttnBwdSm80INS1_25CollectiveMainloopBwdSm80ILi2ELi2EN4cute5tupleIJNS5_1CILi128EEES8_NS7_ILi64EEEEEENS_10bfloat16_tEfNS_4arch4Sm80ELb0ELb1ELb1ELb1ELb0ELb0ELb0ELb0ELi2ELi4ELi4ELi4ELb0EEENS1_21CollectiveEpilogueBwdISA_SB_SD_Li256ELb1ELb0ELi2EEENS1_19SingleTileSchedulerILb1ELb0ELb0ELi128EEEEEEEEEvNT_6ParamsE$_ZZN4cute6detail10lift_sliceINS_5tupleIJNS_1CILi0EEENS_10UnderscoreEEEENS2_IJNS2_IJS4_S4_EEEiEEEEEDaRKT_RKT0_ENKUlRKT_RKT0_E_clIS5_iEEDaSH_SK_ - $_ZN7cutlass13device_kernelIN5flash19enable_sm80_to_sm89INS1_16FlashAttnBwdSm80INS1_25CollectiveMainloopBwdSm80ILi2ELi2EN4cute5tupleIJNS5_1CILi128EEES8_NS7_ILi64EEEEEENS_10bfloat16_tEfNS_4arch4Sm80ELb0ELb1ELb1ELb1ELb0ELb0ELb0ELb0ELi2ELi4ELi4ELi4ELb0EEENS1_21CollectiveEpilogueBwdISA_SB_SD_Li256ELb1ELb0ELi2EEENS1_19SingleTileSchedulerILb1ELb0ELb0ELi128EEEEEEEEEvNT_6ParamsE$_ZZN4cute5sliceINS_5tupleIJNS_10UnderscoreES2_iEEENS1_IJNS1_IJNS_1CILi1EEENS4_ILi0EEEEEEiNS4_ILi1024EEEEEEEEDaRKT_RKT0_ENKUlRKT_RKT0_E_clIS2_iEEDaSI_SL_)
$_ZN7cutlass13device_kernelIN5flash19enable_sm80_to_sm89INS1_16FlashAttnBwdSm80INS1_25CollectiveMainloopBwdSm80ILi2ELi2EN4cute5tupleIJNS5_1CILi128EEES8_NS7_ILi64EEEEEENS_10bfloat16_tEfNS_4arch4Sm80ELb0ELb1ELb1ELb1ELb0ELb0ELb0ELb0ELi2ELi4ELi4ELi4ELb0EEENS1_21CollectiveEpilogueBwdISA_SB_SD_Li256ELb1ELb0ELi2EEENS1_19SingleTileSchedulerILb1ELb0ELb0ELi128EEEEEEEEEvNT_6ParamsE$_ZZN4cute5sliceINS_5tupleIJNS_10UnderscoreES2_iEEENS1_IJNS1_IJNS_1CILi1EEENS4_ILi0EEEEEEiNS4_ILi1024EEEEEEEEDaRKT_RKT0_ENKUlRKT_RKT0_E_clIS2_iEEDaSI_SL_:
[----:B------:R-:W-:Y:S01]  /*dfc0*/  IADD3 R2, R1, 0x1680, RZ ;  /* 0x0000168001027810 */ /* 0x000fe20007ffe0ff */
[----:B------:R-:W-:Y:S01]  /*dfd0*/  IMAD.MOV.U32 R3, RZ, RZ, R20 ;  /* 0x000000ffff037224 */ /* 0x000fe200078e0014 */
[----:B------:R-:W-:Y:S02]  /*dfe0*/  MOV R6, 0xe010 ;  /* 0x0000e01000067802 */ /* 0x000fe40000000f00 */
[----:B------:R-:W-:Y:S02]  /*dff0*/  IADD3 R2, R2, c[0x0][0x20], RZ ;  /* 0x0000080002027a10 */ /* 0x000fe40007ffe0ff */
[----:B------:R-:W-:Y:S05]  /*e000*/  CALL.REL.NOINC `($_ZN7cutlass13device_kernelIN5flash19enable_sm80_to_sm89INS1_16FlashAttnBwdSm80INS1_25CollectiveMainloopBwdSm80ILi2ELi2EN4cute5tupleIJNS5_1CILi128EEES8_NS7_ILi64EEEEEENS_10bfloat16_tEfNS_4arch4Sm80ELb0ELb1ELb1ELb1ELb0ELb0ELb0ELb0ELi2ELi4ELi4ELi4ELb0EEENS1_21CollectiveEpilogueBwdISA_SB_SD_Li256ELb1ELb0ELi2EEENS1_19SingleTileSchedulerILb1ELb0ELb0ELi128EEEEEEEEEvNT_6ParamsE$_ZN4cute3eso3ESOILb0ELb1EJiEEC2ERKi) ;  /* 0xffffa73000007944 */ /* 0x000fea0003c3ffff */
[----:B-1----:R1:W5:Y:S01]  /*e010*/  LDL R3, [R1+0x1680] ;  /* 0x0016800001037983 */ /* 0x0023620000100800 */
[----:B------:R-:W-:Y:S02]  /*e020*/  MOV R6, R4 ;  /* 0x0000000400067202 */ /* 0x000fe40000000f00 */
[----:B------:R-:W-:-:S04]  /*e030*/  MOV R7, 0x0 ;  /* 0x0000000000077802 */ /* 0x000fc80000000f00 */
[----:B------:R-:W-:Y:S05]  /*e040*/  RET.REL.NODEC R6 `(_ZN7cutlass13device_kernelIN5flash19enable_sm80_to_sm89INS1_16FlashAttnBwdSm80INS1_25CollectiveMainloopBwdSm80ILi2ELi2EN4cute5tupleIJNS5_1CILi128EEES8_NS7_ILi64EEEEEENS_10bfloat16_tEfNS_4arch4Sm80ELb0ELb1ELb1ELb1ELb0ELb0ELb0ELb0ELi2ELi4ELi4ELi4ELb0EEENS1_21CollectiveEpilogueBwdISA_SB_SD_Li256ELb1ELb0ELi2EEENS1_19SingleTileSchedulerILb1ELb0ELb0ELi128EEEEEEEEEvNT_6ParamsE) ;  /* 0xffff1fb006007950 */ /* 0x000fea0003c3ffff */
        .type           $_ZN7cutlass13device_kernelIN5flash19enable_sm80_to_sm89INS1_16FlashAttnBwdSm80INS1_25CollectiveMainloopBwdSm80ILi2ELi2EN4cute5tupleIJNS5_1CILi128EEES8_NS7_ILi64EEEEEENS_10bfloat16_tEfNS_4arch4Sm80ELb0ELb1ELb1ELb1ELb0ELb0ELb0ELb0ELi2ELi4ELi4ELi4ELb0EEENS1_21CollectiveEpilogueBwdISA_SB_SD_Li256ELb1ELb0ELi2EEENS1_19SingleTileSchedulerILb1ELb0ELb0ELi128EEEEEEEEEvNT_6ParamsE$_ZZN4cute6detail10lift_sliceINS_5tupleIJNS_1CILi0EEENS_10UnderscoreEEEENS2_IJNS2_IJS4_S4_EEEiEEEEEDaRKT_RKT0_ENKUlRKT_RKT0_E_clIS5_iEEDaSH_SK_,@function
        .size           $_ZN7cutlass13device_kernelIN5flash19enable_sm80_to_sm89INS1_16FlashAttnBwdSm80INS1_25CollectiveMainloopBwdSm80ILi2ELi2EN4cute5tupleIJNS5_1CILi128EEES8_NS7_ILi64EEEEEENS_10bfloat16_tEfNS_4arch4Sm80ELb0ELb1ELb1ELb1ELb0ELb0ELb0ELb0ELi2ELi4ELi4ELi4ELb0EEENS1_21CollectiveEpilogueBwdISA_SB_SD_Li256ELb1ELb0ELi2EEENS1_19SingleTileSchedulerILb1ELb0ELb0ELi128EEEEEEEEEvNT_6ParamsE$_ZZN4cute6detail10lift_sliceINS_5tupleIJNS_1CILi0EEENS_10UnderscoreEEEENS2_IJNS2_IJS4_S4_EEEiEEEEEDaRKT_RKT0_ENKUlRKT_RKT0_E_clIS5_iEEDaSH_SK_,($_ZN7cutlass13device_kernelIN5flash19enable_sm80_to_sm89INS1_16FlashAttnBwdSm80INS1_25CollectiveMainloopBwdSm80ILi2ELi2EN4cute5tupleIJNS5_1CILi128EEES8_NS7_ILi64EEEEEENS_10bfloat16_tEfNS_4arch4Sm80ELb0ELb1ELb1ELb1ELb0ELb0ELb0ELb0ELi2ELi4ELi4ELi4ELb0EEENS1_21CollectiveEpilogueBwdISA_SB_SD_Li256ELb1ELb0ELi2EEENS1_19SingleTileSchedulerILb1ELb0ELb0ELi128EEEEEEEEEvNT_6ParamsE$_ZZN4cute6detail16composition_implINS_1CILi2EEEiNS_5tupleIJNS2_ILi1EEES3_EEENS4_IJNS2_ILi0EEES5_EEEEEDaRKT_RKT0_RKT1_RKT2_ENKUlRKT_RKT0_E_clIS3_S5_EEDaSN_SQ_ - $_ZN7cutlass13device_kernelIN5flash19enable_sm80_to_sm89INS1_16FlashAttnBwdSm80INS1_25CollectiveMainloopBwdSm80ILi2ELi2EN4cute5tupleIJNS5_1CILi128EEES8_NS7_ILi64EEEEEENS_10bfloat16_tEfNS_4arch4Sm80ELb0ELb1ELb1ELb1ELb0ELb0ELb0ELb0ELi2ELi4ELi4ELi4ELb0EEENS1_21CollectiveEpilogueBwdISA_SB_SD_Li256ELb1ELb0ELi2EEENS1_19SingleTileSchedulerILb1ELb0ELb0ELi128EEEEEEEEEvNT_6ParamsE$_ZZN4cute6detail10lift_sliceINS_5tupleIJNS_1CILi0EEENS_10UnderscoreEEEENS2_IJNS2_IJS4_S4_EEEiEEEEEDaRKT_RKT0_ENKUlRKT_RKT0_E_clIS5_iEEDaSH_SK_)
$_ZN7cutlass13device_kernelIN5flash19enable_sm80_to_sm89INS1_16FlashAttnBwdSm80INS1_25CollectiveMainloopBwdSm80ILi2ELi2EN4cute5tupleIJNS5_1CILi128EEES8_NS7_ILi64EEEEEENS_10bfloat16_tEfNS_4arch4Sm80ELb0ELb1ELb1ELb1ELb0ELb0ELb0ELb0ELi2ELi4ELi4ELi4ELb0EEENS1_21CollectiveEpilogueBwdISA_SB_SD_Li256ELb1ELb0ELi2EEENS1_19SingleTileSchedulerILb1ELb0ELb0ELi128EEEEEEEEEvNT_6ParamsE$_ZZN4cute6detail10lift_sliceINS_5tupleIJNS_1CILi0EEENS_10UnderscoreEEEENS2_IJNS2_IJS4_S4_EEEiEEEEEDaRKT_RKT0_ENKUlRKT_RKT0_E_clIS5_iEEDaSH_SK_:
[----:B------:R-:W-:Y:S02]  /*e050*/  IADD3 R2, R1, 0x1680, RZ ;  /* 0x0000168001027810 */ /* 0x000fe40007ffe0ff */
[----:B------:R-:W-:Y:S02]  /*e060*/  MOV R6, 0xe090 ;  /* 0x0000e09000067802 */ /* 0x000fe40000000f00 */
[----:B------:R-:W-:Y:S02]  /*e070*/  IADD3 R2, R2, c[0x0][0x20], RZ ;  /* 0x0000080002027a10 */ /* 0x000fe40007ffe0ff */
[----:B------:R-:W-:Y:S05]  /*e080*/  CALL.REL.NOINC `($_ZN7cutlass13device_kernelIN5flash19enable_sm80_to_sm89INS1_16FlashAttnBwdSm80INS1_25CollectiveMainloopBwdSm80ILi2ELi2EN4cute5tupleIJNS5_1CILi128EEES8_NS7_ILi64EEEEEENS_10bfloat16_tEfNS_4arch4Sm80ELb0ELb1ELb1ELb1ELb0ELb0ELb0ELb0ELi2ELi4ELi4ELi4ELb0EEENS1_21CollectiveEpilogueBwdISA_SB_SD_Li256ELb1ELb0ELi2EEENS1_19SingleTileSchedulerILb1ELb0ELb0ELi128EEEEEEEEEvNT_6ParamsE$_ZN4cute3eso3ESOILb0ELb1EJiEEC2ERKi) ;  /* 0xffffa6b000007944 */ /* 0x000fea0003c3ffff */
[----:B-1----:R1:W5:Y:S01]  /*e090*/  LDL R3, [R1+0x1680] ;  /* 0x0016800001037983 */ /* 0x0023620000100800 */
[----:B------:R-:W-:-:S04]  /*e0a0*/  MOV R11, 0x0 ;  /* 0x00000000000b7802 */ /* 0x000fc80000000f00 */
[----:B------:R-:W-:Y:S05]  /*e0b0*/  RET.REL.NODEC R10 `(_ZN7cutlass13device_kernelIN5flash19enable_sm80_to_sm89INS1_16FlashAttnBwdSm80INS1_25CollectiveMainloopBwdSm80ILi2ELi2EN4cute5tupleIJNS5_1CILi128EEES8_NS7_ILi64EEEEEENS_10bfloat16_tEfNS_4arch4Sm80ELb0ELb1ELb1ELb1ELb0ELb0ELb0ELb0ELi2ELi4ELi4ELi4ELb0EEENS1_21CollectiveEpilogueBwdISA_SB_SD_Li256ELb1ELb0ELi2EEENS1_19SingleTileSchedulerILb1ELb0ELb0ELi128EEEEEEEEEvNT_6ParamsE) ;  /* 0xffff1f400a007950 */ /* 0x000fea0003c3ffff */
        .type           $_ZN7cutlass13device_kernelIN5flash19enable_sm80_to_sm89INS1_16FlashAttnBwdSm80INS1_25CollectiveMainloopBwdSm80ILi2ELi2EN4cute5tupleIJNS5_1CILi128EEES8_NS7_ILi64EEEEEENS_10bfloat16_tEfNS_4arch4Sm80ELb0ELb1ELb1ELb1ELb0ELb0ELb0ELb0ELi2ELi4ELi4ELi4ELb0EEENS1_21CollectiveEpilogueBwdISA_SB_SD_Li256ELb1ELb0ELi2EEENS1_19SingleTileSchedulerILb1ELb0ELb0ELi128EEEEEEEEEvNT_6ParamsE$_ZZN4cute6detail16composition_implINS_1CILi2EEEiNS_5tupleIJNS2_ILi1EEES3_EEENS4_IJNS2_ILi0EEES5_EEEEEDaRKT_RKT0_RKT1_RKT2_ENKUlRKT_RKT0_E_clIS3_S5_EEDaSN_SQ_,@function
        .size           $_ZN7cutlass13device_kernelIN5flash19enable_sm80_to_sm89INS1_16FlashAttnBwdSm80INS1_25CollectiveMainloopBwdSm80ILi2ELi2EN4cute5tupleIJNS5_1CILi128EEES8_NS7_ILi64EEEEEENS_10bfloat16_tEfNS_4arch4Sm80ELb0ELb1ELb1ELb1ELb0ELb0ELb0ELb0ELi2ELi4ELi4ELi4ELb0EEENS1_21CollectiveEpilogueBwdISA_SB_SD_Li256ELb1ELb0ELi2EEENS1_19SingleTileSchedulerILb1ELb0ELb0ELi128EEEEEEEEEvNT_6ParamsE$_ZZN4cute6detail16composition_implINS_1CILi2EEEiNS_5tupleIJNS2_ILi1EEES3_EEENS4_IJNS2_ILi0EEES5_EEEEEDaRKT_RKT0_RKT1_RKT2_ENKUlRKT_RKT0_E_clIS3_S5_EEDaSN_SQ_,($_ZN7cutlass13device_kernelIN5flash19enable_sm80_to_sm89INS1_16FlashAttnBwdSm80INS1_25CollectiveMainloopBwdSm80ILi2ELi2EN4cute5tupleIJNS5_1CILi128EEES8_NS7_ILi64EEEEEENS_10bfloat16_tEfNS_4arch4Sm80ELb0ELb1ELb1ELb1ELb0ELb0ELb0ELb0ELi2ELi4ELi4ELi4ELb0EEENS1_21CollectiveEpilogueBwdISA_SB_SD_Li256ELb1ELb0ELi2EEENS1_19SingleTileSchedulerILb1ELb0ELb0ELi128EEEEEEEEEvNT_6ParamsE$_ZZN4cute6detail16composition_implINS_5tupleIJNS_1CILi16EEENS3_ILi2EEES5_S5_NS3_ILi4EEES5_EEENS2_IJNS3_ILi1EEEiiiNS3_ILi144EEENS3_ILi512EEEEEENS2_IJNS2_IJS5_S5_EEES6_NS3_ILi8EEEEEENS2_IJNS2_IJNS3_ILi64EEESA_EEES4_NS3_ILi1024EEEEEEEEDaRKT_RKT0_RKT1_RKT2_ENKUlRKT_RKT0_E_clIS6_S4_EEDaSX_S10_ - $_ZN7cutlass13device_kernelIN5flash19enable_sm80_to_sm89INS1_16FlashAttnBwdSm80INS1_25CollectiveMainloopBwdSm80ILi2ELi2EN4cute5tupleIJNS5_1CILi128EEES8_NS7_ILi64EEEEEENS_10bfloat16_tEfNS_4arch4Sm80ELb0ELb1ELb1ELb1ELb0ELb0ELb0ELb0ELi2ELi4ELi4ELi4ELb0EEENS1_21CollectiveEpilogueBwdISA_SB_SD_Li256ELb1ELb0ELi2EEENS1_19SingleTileSchedulerILb1ELb0ELb0ELi128EEEEEEEEEvNT_6ParamsE$_ZZN4cute6detail16composition_implINS_1CILi2EEEiNS_5tupleIJNS2_ILi1EEES3_EEENS4_IJNS2_ILi0EEES5_EEEEEDaRKT_RKT0_RKT1_RKT2_ENKUlRKT_RKT0_E_clIS3_S5_EEDaSN_SQ_)
$_ZN7cutlass13device_kernelIN5flash19enable_sm80_to_sm89INS1_16FlashAttnBwdSm80INS1_25CollectiveMainloopBwdSm80ILi2ELi2EN4cute5tupleIJNS5_1CILi128EEES8_NS7_ILi64EEEEEENS_10bfloat16_tEfNS_4arch4Sm80ELb0ELb1ELb1ELb1ELb0ELb0ELb0ELb0ELi2ELi4ELi4ELi4ELb0EEENS1_21CollectiveEpilogueBwdISA_SB_SD_Li256ELb1ELb0ELi2EEENS1_19SingleTileSchedulerILb1ELb0ELb0ELi128EEEEEEEEEvNT_6ParamsE$_ZZN4cute6detail16composition_implINS_1CILi2EEEiNS_5tupleIJNS2_ILi1EEES3_EEENS4_IJNS2_ILi0EEES5_EEEEEDaRKT_RKT0_RKT1_RKT2_ENKUlRKT_RKT0_E_clIS3_S5_EEDaSN_SQ_:
[----:B------:R-:W-:Y:S02]  /*e0c0*/  IADD3 R2, R1, 0x1688, RZ ;  /* 0x0000168801027810 */ /* 0x000fe40007ffe0ff */
[----:B------:R-:W-:Y:S02]  /*e0d0*/  MOV R6, 0xe100 ;  /* 0x0000e10000067802 */ /* 0x000fe40000000f00 */
[----:B------:R-:W-:Y:S02]  /*e0e0*/  IADD3 R2, R2, c[0x0][0x20], RZ ;  /* 0x0000080002027a10 */ /* 0x000fe40007ffe0ff */
[----:B------:R-:W-:Y:S05]  /*e0f0*/  CALL.REL.NOINC `($_ZN7cutlass13device_kernelIN5flash19enable_sm80_to_sm89INS1_16FlashAttnBwdSm80INS1_25CollectiveMainloopBwdSm80ILi2ELi2EN4cute5tupleIJNS5_1CILi128EEES8_NS7_ILi64EEEEEENS_10bfloat16_tEfNS_4arch4Sm80ELb0ELb1ELb1ELb1ELb0ELb0ELb0ELb0ELi2ELi4ELi4ELi4ELb0EEENS1_21CollectiveEpilogueBwdISA_SB_SD_Li256ELb1ELb0ELi2EEENS1_19SingleTileSchedulerILb1ELb0ELb0ELi128EEEEEEEEEvNT_6ParamsE$_ZN4cute5tupleIJNS_1CILi2EEEiEEC2ERKS2_RKi) ;  /* 0xffffe16000007944 */ /* 0x000fea0003c3ffff */
[----:B-1----:R1:W5:Y:S01]  /*e100*/  LDL R3, [R1+0x1688] ;  /* 0x0016880001037983 */ /* 0x0023620000100800 */
[----:B------:R-:W-:-:S04]  /*e110*/  MOV R11, 0x0 ;  /* 0x00000000000b7802 */ /* 0x000fc80000000f00 */
[----:B------:R-:W-:Y:S05]  /*e120*/  RET.REL.NODEC R10 `(_ZN7cutlass13device_kernelIN5flash19enable_sm80_to_sm89INS1_16FlashAttnBwdSm80INS1_25CollectiveMainloopBwdSm80ILi2ELi2EN4cute5tupleIJNS5_1CILi128EEES8_NS7_ILi64EEEEEENS_10bfloat16_tEfNS_4arch4Sm80ELb0ELb1ELb1ELb1ELb0ELb0ELb0ELb0ELi2ELi4ELi4ELi4ELb0EEENS1_21CollectiveEpilogueBwdISA_SB_SD_Li256ELb1ELb0ELi2EEENS1_19SingleTileSchedulerILb1ELb0ELb0ELi128EEEEEEEEEvNT_6ParamsE) ;  /* 0xffff1ed00a007950 */ /* 0x000fea0003c3ffff */
        .type           $_ZN7cutlass13device_kernelIN5flash19enable_sm80_to_sm89INS1_16FlashAttnBwdSm80INS1_25CollectiveMainloopBwdSm80ILi2ELi2EN4cute5tupleIJNS5_1CILi128EEES8_NS7_ILi64EEEEEENS_10bfloat16_tEfNS_4arch4Sm80ELb0ELb1ELb1ELb1ELb0ELb0ELb0ELb0ELi2ELi4ELi4ELi4ELb0EEENS1_21CollectiveEpilogueBwdISA_SB_SD_Li256ELb1ELb0ELi2EEENS1_19SingleTileSchedulerILb1ELb0ELb0ELi128EEEEEEEEEvNT_6ParamsE$_ZZN4cute6detail16composition_implINS_5tupleIJNS_1CILi16EEENS3_ILi2EEES5_S5_NS3_ILi4EEES5_EEENS2_IJNS3_ILi1EEEiiiNS3_ILi144EEENS3_ILi512EEEEEENS2_IJNS2_IJS5_S5_EEES6_NS3_ILi8EEEEEENS2_IJNS2_IJNS3_ILi64EEESA_EEES4_NS3_ILi1024EEEEEEEEDaRKT_RKT0_RKT1_RKT2_ENKUlRKT_RKT0_E_clIS6_S4_EEDaSX_S10_,@function
        .size           $_ZN7cutlass13device_kernelIN5flash19enable_sm80_to_sm89INS1_16FlashAttnBwdSm80INS1_25CollectiveMainloopBwdSm80ILi2ELi2EN4cute5tupleIJNS5_1CILi128EEES8_NS7_ILi64EEEEEENS_10bfloat16_tEfNS_4arch4Sm80ELb0ELb1ELb1ELb1ELb0ELb0ELb0ELb0ELi2ELi4ELi4ELi4ELb0EEENS1_21CollectiveEpilogueBwdISA_SB_SD_Li256ELb1ELb0ELi2EEENS1_19SingleTileSchedulerILb1ELb0ELb0ELi128EEEEEEEEEvNT_6ParamsE$_ZZN4cute6detail16composition_implINS_5tupleIJNS_1CILi16EEENS3_ILi2EEES5_S5_NS3_ILi4EEES5_EEENS2_IJNS3_ILi1EEEiiiNS3_ILi144EEENS3_ILi512EEEEEENS2_IJNS2_IJS5_S5_EEES6_NS3_ILi8EEEEEENS2_IJNS2_IJNS3_ILi64EEESA_EEES4_NS3_ILi1024EEEEEEEEDaRKT_RKT0_RKT1_RKT2_ENKUlRKT_RKT0_E_clIS6_S4_EEDaSX_S10_,($_ZN7cutlass13device_kernelIN5flash19enable_sm80_to_sm89INS1_16FlashAttnBwdSm80INS1_25CollectiveMainloopBwdSm80ILi2ELi2EN4cute5tupleIJNS5_1CILi128EEES8_NS7_ILi64EEEEEENS_10bfloat16_tEfNS_4arch4Sm80ELb0ELb1ELb1ELb1ELb0ELb0ELb0ELb0ELi2ELi4ELi4ELi4ELb0EEENS1_21CollectiveEpilogueBwdISA_SB_SD_Li256ELb1ELb0ELi2EEENS1_19SingleTileSchedulerILb1ELb0ELb0ELi128EEEEEEEEEvNT_6ParamsE$_ZZN4cute6detail16composition_implINS_5tupleIJNS_1CILi16EEENS3_ILi2EEES5_S5_NS3_ILi4EEES5_EEENS2_IJNS3_ILi1EEEiiiNS3_ILi144EEENS3_ILi512EEEEEENS2_IJNS2_IJS5_S5_EEES6_NS3_ILi8EEEEEENS2_IJNS2_IJNS3_ILi64EEESA_EEES4_NS3_ILi1024EEEEEEEEDaRKT_RKT0_RKT1_RKT2_ENKUlRKT_RKT0_E_clISC_SG_EEDaSX_S10_ - $_ZN7cutlass13device_kernelIN5flash19enable_sm80_to_sm89INS1_16FlashAttnBwdSm80INS1_25CollectiveMainloopBwdSm80ILi2ELi2EN4cute5tupleIJNS5_1CILi128EEES8_NS7_ILi64EEEEEENS_10bfloat16_tEfNS_4arch4Sm80ELb0ELb1ELb1ELb1ELb0ELb0ELb0ELb0ELi2ELi4ELi4ELi4ELb0EEENS1_21CollectiveEpilogueBwdISA_SB_SD_Li256ELb1ELb0ELi2EEENS1_19SingleTileSchedulerILb1ELb0ELb0ELi128EEEEEEEEEvNT_6ParamsE$_ZZN4cute6detail16composition_implINS_5tupleIJNS_1CILi16EEENS3_ILi2EEES5_S5_NS3_ILi4EEES5_EEENS2_IJNS3_ILi1EEEiiiNS3_ILi144EEENS3_ILi512EEEEEENS2_IJNS2_IJS5_S5_EEES6_NS3_ILi8EEEEEENS2_IJNS2_IJNS3_ILi64EEESA_EEES4_NS3_ILi1024EEEEEEEEDaRKT_RKT0_RKT1_RKT2_ENKUlRKT_RKT0_E_clIS6_S4_EEDaSX_S10_)
$_ZN7cutlass13device_kernelIN5flash19enable_sm80_to_sm89INS1_16FlashAttnBwdSm80INS1_25CollectiveMainloopBwdSm80ILi2ELi2EN4cute5tupleIJNS5_1CILi128EEES8_NS7_ILi64EEEEEENS_10bfloat16_tEfNS_4arch4Sm80ELb0ELb1ELb1ELb1ELb0ELb0ELb0ELb0ELi2ELi4ELi4ELi4ELb0EEENS1_21CollectiveEpilogueBwdISA_SB_SD_Li256ELb1ELb0ELi2EEENS1_19SingleTileSchedulerILb1ELb0ELb0ELi128EEEEEEEEEvNT_6ParamsE$_ZZN4cute6detail16composition_implINS_5tupleIJNS_1CILi16EEENS3_ILi2EEES5_S5_NS3_ILi4EEES5_EEENS2_IJNS3_ILi1EEEiiiNS3_ILi144EEENS3_ILi512EEEEEENS2_IJNS2_IJS5_S5_EEES6_NS3_ILi8EEEEEENS2_IJNS2_IJNS3_ILi64EEESA_EEES4_NS3_ILi1024EEEEEEEEDaRKT_RKT0_RKT1_RKT2_ENKUlRKT_RKT0_E_clIS6_S4_EEDaSX_S10_:
        /* <DEDUP_REMOVED lines=14> */
[----:B-1---5:R-:W-:Y:S05]  /*e210*/  CALL.REL.NOINC `($_ZN7cutlass13device_kernelIN5flash19enable_sm80_to_sm89INS1_16FlashAttnBwdSm80INS1_25CollectiveMainloopBwdSm80ILi2ELi2EN4cute5tupleIJNS5_1CILi128EEES8_NS7_ILi64EEEEEENS_10bfloat16_tEfNS_4arch4Sm80ELb0ELb1ELb1ELb1ELb0ELb0ELb0ELb0ELi2ELi4ELi4ELi4ELb0EEENS1_21CollectiveEpilogueBwdISA_SB_SD_Li256ELb1ELb0ELi2EEENS1_19SingleTileSchedulerILb1ELb0ELb0ELi128EEEEEEEEEvNT_6ParamsE$_ZZN4cute6detail16composition_implINS_5tupleIJNS_1CILi16EEENS3_ILi2EEES5_S5_NS3_ILi4EEES5_EEENS2_IJNS3_ILi1EEEiiiNS3_ILi144EEENS3_ILi512EEEEEES6_S4_EEDaRKT_RKT0_RKT1_RKT2_ENKUlRKT_T0_E_clINS2_IJNS2_IJEEESU_S6_S8_EEENS_17integral_constantIiLi1EEEEEDaSQ_SR_) ;  /* 0x0000058000007944 */ /* 0x022fea0003c00000 */
[----:B-----5:R2:W-:Y:S04]  /*e220*/  STL [R1+0x16a8], R2 ;  /* 0x0016a80201007387 */ /* 0x0205e80000100800 */
[----:B------:R2:W-:Y:S04]  /*e230*/  STL.64 [R1+0x16a0], R74 ;  /* 0x0016a04a01007387 */ /* 0x0005e80000100a00 */
[----:B------:R2:W5:Y:S01]  /*e240*/  LDL R6, [R8+0x4] ;  /* 0x0000040008067983 */ /* 0x0005620000100800 */
[----:B------:R-:W-:Y:S02]  /*e250*/  IADD3 R3, R17, 0x28, RZ ;  /* 0x0000002811037810 */ /* 0x000fe40007ffe0ff */
[----:B------:R-:W-:-:S02]  /*e260*/  MOV R20, 0xe280 ;  /* 0x0000e28000147802 */ /* 0x000fc40000000f00 */
[----:B-12--5:R-:W-:Y:S05]  /*e270*/  CALL.REL.NOINC `($_ZN7cutlass13device_kernelIN5flash19enable_sm80_to_sm89INS1_16FlashAttnBwdSm80INS1_25CollectiveMainloopBwdSm80ILi2ELi2EN4cute5tupleIJNS5_1CILi128EEES8_NS7_ILi64EEEEEENS_10bfloat16_tEfNS_4arch4Sm80ELb0ELb1ELb1ELb1ELb0ELb0ELb0ELb0ELi2ELi4ELi4ELi4ELb0EEENS1_21CollectiveEpilogueBwdISA_SB_SD_Li256ELb1ELb0ELi2EEENS1_19SingleTileSchedulerILb1ELb0ELb0ELi128EEEEEEEEEvNT_6ParamsE$_ZZN4cute6detail16composition_implINS_5tupleIJNS_1CILi16EEENS3_ILi2EEES5_S5_NS3_ILi4EEES5_EEENS2_IJNS3_ILi1EEEiiiNS3_ILi144EEENS3_ILi512EEEEEES6_S4_EEDaRKT_RKT0_RKT1_RKT2_ENKUlRKT_T0_E_clINS2_IJNS2_IJS5_EEENS2_IJiEEES5_S8_EEENS_17integral_constantIiLi2EEEEEDaSQ_SR_) ;  /* 0x000005f000007944 */ /* 0x026fea0003c00000 */
[----:B------:R-:W2:Y:S01]  /*e280*/  LDL.64 R74, [R1+0x16a0] ;  /* 0x0016a000014a7983 */ /* 0x000ea20000100a00 */
[----:B------:R-:W-:-:S02]  /*e290*/  IADD3 R5, R17, 0x18, RZ ;  /* 0x0000001811057810 */ /* 0x000fc40007ffe0ff */
[----:B------:R-:W-:Y:S01]  /*e2a0*/  MOV R8, 0xe2e0 ;  /* 0x0000e2e000087802 */ /* 0x000fe20000000f00 */
[----:B-----5:R3:W-:Y:S04]  /*e2b0*/  STL.64 [R1+0x1698], R2 ;  /* 0x0016980201007387 */ /* 0x0207e80000100a00 */
[----:B--2---:R3:W-:Y:S02]  /*e2c0*/  STL.64 [R1+0x1690], R74 ;  /* 0x0016904a01007387 */ /* 0x0047e40000100a00 */
[----:B-1-3--:R-:W-:Y:S05]  /*e2d0*/  CALL.REL.NOINC `($_ZN7cutlass13device_kernelIN5flash19enable_sm80_to_sm89INS1_16FlashAttnBwdSm80INS1_25CollectiveMainloopBwdSm80ILi2ELi2EN4cute5tupleIJNS5_1CILi128EEES8_NS7_ILi64EEEEEENS_10bfloat16_tEfNS_4arch4Sm80ELb0ELb1ELb1ELb1ELb0ELb0ELb0ELb0ELi2ELi4ELi4ELi4ELb0EEENS1_21CollectiveEpilogueBwdISA_SB_SD_Li256ELb1ELb0ELi2EEENS1_19SingleTileSchedulerILb1ELb0ELb0ELi128EEEEEEEEEvNT_6ParamsE$_ZZN4cute6detail16composition_implINS_5tupleIJNS_1CILi16EEENS3_ILi2EEES5_S5_NS3_ILi4EEES5_EEENS2_IJNS3_ILi1EEEiiiNS3_ILi144EEENS3_ILi512EEEEEES6_S4_EEDaRKT_RKT0_RKT1_RKT2_ENKUlRKT_T0_E_clINS2_IJNS2_IJS5_S5_EEENS2_IJiiEEES8_S8_EEENS_17integral_constantIiLi3EEEEEDaSQ_SR_) ;  /* 0x0000069000007944 */ /* 0x00afea0003c00000 */
[----:B------:R-:W2:Y:S01]  /*e2e0*/  LDL.64 R74, [R1+0x1690] ;  /* 0x00169000014a7983 */ /* 0x000ea20000100a00 */
[----:B------:R-:W-:Y:S02]  /*e2f0*/  IADD3 R5, R17, 0x8, RZ ;  /* 0x0000000811057810 */ /* 0x000fe40007ffe0ff */
[----:B------:R-:W-:Y:S01]  /*e300*/  MOV R8, 0xe340 ;  /* 0x0000e34000087802 */ /* 0x000fe20000000f00 */
[----:B-----5:R3:W-:Y:S04]  /*e310*/  STL.64 [R1+0x1688], R2 ;  /* 0x0016880201007387 */ /* 0x0207e80000100a00 */
[----:B--2---:R3:W-:Y:S02]  /*e320*/  STL.64 [R1+0x1680], R74 ;  /* 0x0016804a01007387 */ /* 0x0047e40000100a00 */
[----:B-1-3--:R-:W-:Y:S05]  /*e330*/  CALL.REL.NOINC `($_ZN7cutlass13device_kernelIN5flash19enable_sm80_to_sm89INS1_16FlashAttnBwdSm80INS1_25CollectiveMainloopBwdSm80ILi2ELi2EN4cute5tupleIJNS5_1CILi128EEES8_NS7_ILi64EEEEEENS_10bfloat16_tEfNS_4arch4Sm80ELb0ELb1ELb1ELb1ELb0ELb0ELb0ELb0ELi2ELi4ELi4ELi4ELb0EEENS1_21CollectiveEpilogueBwdISA_SB_SD_Li256ELb1ELb0ELi2EEENS1_19SingleTileSchedulerILb1ELb0ELb0ELi128EEEEEEEEEvNT_6ParamsE$_ZZN4cute6detail16composition_implINS_5tupleIJNS_1CILi16EEENS3_ILi2EEES5_S5_NS3_ILi4EEES5_EEENS2_IJNS3_ILi1EEEiiiNS3_ILi144EEENS3_ILi512EEEEEES6_S4_EEDaRKT_RKT0_RKT1_RKT2_ENKUlRKT_T0_E_clINS2_IJNS2_IJS5_S5_EEENS2_IJiiEEES8_S8_EEENS_17integral_constantIiLi4EEEEEDaSQ_SR_) ;  /* 0x000006e000007944 */ /* 0x00afea0003c00000 */
[----:B-----5:R-:W-:Y:S01]  /*e340*/  IMAD.MOV.U32 R8, RZ, RZ, R3 ;  /* 0x000000ffff087224 */ /* 0x020fe200078e0003 */
[----:B------:R-:W-:-:S02]  /*e350*/  MOV R3, R7 ;  /* 0x0000000700037202 */ /* 0x000fc40000000f00 */
[----:B------:R-:W-:Y:S02]  /*e360*/  MOV R6, 0xe380 ;  /* 0x0000e38000067802 */ /* 0x000fe40000000f00 */
[----:B-1----:R-:W-:Y:S05]  /*e370*/  CALL.REL.NOINC `($_ZN7cutlass13device_kernelIN5flash19enable_sm80_to_sm89INS1_16FlashAttnBwdSm80INS1_25CollectiveMainloopBwdSm80ILi2ELi2EN4cute5tupleIJNS5_1CILi128EEES8_NS7_ILi64EEEEEENS_10bfloat16_tEfNS_4arch4Sm80ELb0ELb1ELb1ELb1ELb0ELb0ELb0ELb0ELi2ELi4ELi4ELi4ELb0EEENS1_21CollectiveEpilogueBwdISA_SB_SD_Li256ELb1ELb0ELi2EEENS1_19SingleTileSchedulerILb1ELb0ELb0ELi128EEEEEEEEEvNT_6ParamsE$_ZN4cute5tupleIJNS0_IJNS_1CILi2EEES2_EEENS0_IJiiEEEEEC2ERKS3_RKS4_) ;  /* 0xffffdd3000007944 */ /* 0x002fea0003c3ffff */
[----:B------:R1:W5:Y:S01]  /*e380*/  LDL.64 R2, [R1+0x16c0] ;  /* 0x0016c00001027983 */ /* 0x0003620000100a00 */
[----:B------:R-:W-:-:S04]  /*e390*/  MOV R17, 0x0 ;  /* 0x0000000000117802 */ /* 0x000fc80000000f00 */
[----:B------:R-:W-:Y:S05]  /*e3a0*/  RET.REL.NODEC R16 `(_ZN7cutlass13device_kernelIN5flash19enable_sm80_to_sm89INS1_16FlashAttnBwdSm80INS1_25CollectiveMainloopBwdSm80ILi2ELi2EN4cute5tupleIJNS5_1CILi128EEES8_NS7_ILi64EEEEEENS_10bfloat16_tEfNS_4arch4Sm80ELb0ELb1ELb1ELb1ELb0ELb0ELb0ELb0ELi2ELi4ELi4ELi4ELb0EEENS1_21CollectiveEpilogueBwdISA_SB_SD_Li256ELb1ELb0ELi2EEENS1_19SingleTileSchedulerILb1ELb0ELb0ELi128EEEEEEEEEvNT_6ParamsE) ;  /* 0xffff1c5010007950 */ /* 0x000fea0003c3ffff */
        .type           $_ZN7cutlass13device_kernelIN5flash19enable_sm80_to_sm89INS1_16FlashAttnBwdSm80INS1_25CollectiveMainloopBwdSm80ILi2ELi2EN4cute5tupleIJNS5_1CILi128EEES8_NS7_ILi64EEEEEENS_10bfloat16_tEfNS_4arch4Sm80ELb0ELb1ELb1ELb1ELb0ELb0ELb0ELb0ELi2ELi4ELi4ELi4ELb0EEENS1_21CollectiveEpilogueBwdISA_SB_SD_Li256ELb1ELb0ELi2EEENS1_19SingleTileSchedulerILb1ELb0ELb0ELi128EEEEEEEEEvNT_6ParamsE$_ZZN4cute6detail16composition_implINS_5tupleIJNS_1CILi16EEENS3_ILi2EEES5_S5_NS3_ILi4EEES5_EEENS2_IJNS3_ILi1EEEiiiNS3_ILi144EEENS3_ILi512EEEEEENS2_IJNS2_IJS5_S5_EEES6_NS3_ILi8EEEEEENS2_IJNS2_IJNS3_ILi64EEESA_EEES4_NS3_ILi1024EEEEEEEEDaRKT_RKT0_RKT1_RKT2_ENKUlRKT_RKT0_E_clISC_SG_EEDaSX_S10_,@function
        .size           $_ZN7cutlass13device_kernelIN5flash19enable_sm80_to_sm89INS1_16FlashAttnBwdSm80INS1_25CollectiveMainloopBwdSm80ILi2ELi2EN4cute5tupleIJNS5_1CILi128EEES8_NS7_ILi64EEEEEENS_10bfloat16_tEfNS_4arch4Sm80ELb0ELb1ELb1ELb1ELb0ELb0ELb0ELb0ELi2ELi4ELi4ELi4ELb0EEENS1_21CollectiveEpilogueBwdISA_SB_SD_Li256ELb1ELb0ELi2EEENS1_19SingleTileSchedulerILb1ELb0ELb0ELi128EEEEEEEEEvNT_6ParamsE$_ZZN4cute6detail16composition_implINS_5tupleIJNS_1CILi16EEENS3_ILi2EEES5_S5_NS3_ILi4EEES5_EEENS2_IJNS3_ILi1EEEiiiNS3_ILi144EEENS3_ILi512EEEEEENS2_IJNS2_IJS5_S5_EEES6_NS3_ILi8EEEEEENS2_IJNS2_IJNS3_ILi64EEESA_EEES4_NS3_ILi1024EEEEEEEEDaRKT_RKT0_RKT1_RKT2_ENKUlRKT_RKT0_E_clISC_SG_EEDaSX_S10_,($_ZN7cutlass13device_kernelIN5flash19enable_sm80_to_sm89INS1_16FlashAttnBwdSm80INS1_25CollectiveMainloopBwdSm80ILi2ELi2EN4cute5tupleIJNS5_1CILi128EEES8_NS7_ILi64EEEEEENS_10bfloat16_tEfNS_4arch4Sm80ELb0ELb1ELb1ELb1ELb0ELb0ELb0ELb0ELi2ELi4ELi4ELi4ELb0EEENS1_21CollectiveEpilogueBwdISA_SB_SD_Li256ELb1ELb0ELi2EEENS1_19SingleTileSchedulerILb1ELb0ELb0ELi128EEEEEEEEEvNT_6ParamsE$_ZZN4cute6detail16composition_implINS_5tupleIJNS_1CILi16EEENS3_ILi2EEES5_S5_NS3_ILi4EEES5_EEENS2_IJNS3_ILi1EEEiiiNS3_ILi144EEENS3_ILi512EEEEEENS2_IJS5_S5_EEENS2_IJNS3_ILi64EEESA_EEEEEDaRKT_RKT0_RKT1_RKT2_ENKUlRKT_RKT0_E_clIS5_SD_EEDaST_SW_ - $_ZN7cutlass13device_kernelIN5flash19enable_sm80_to_sm89INS1_16FlashAttnBwdSm80INS1_25CollectiveMainloopBwdSm80ILi2ELi2EN4cute5tupleIJNS5_1CILi128EEES8_NS7_ILi64EEEEEENS_10bfloat16_tEfNS_4arch4Sm80ELb0ELb1ELb1ELb1ELb0ELb0ELb0ELb0ELi2ELi4ELi4ELi4ELb0EEENS1_21CollectiveEpilogueBwdISA_SB_SD_Li256ELb1ELb0ELi2EEENS1_19SingleTileSchedulerILb1ELb0ELb0ELi128EEEEEEEEEvNT_6ParamsE$_ZZN4cute6detail16composition_implINS_5tupleIJNS_1CILi16EEENS3_ILi2EEES5_S5_NS3_ILi4EEES5_EEENS2_IJNS3_ILi1EEEiiiNS3_ILi144EEENS3_ILi512EEEEEENS2_IJNS2_IJS5_S5_EEES6_NS3_ILi8EEEEEENS2_IJNS2_IJNS3_ILi64EEESA_EEES4_NS3_ILi1024EEEEEEEEDaRKT_RKT0_RKT1_RKT2_ENKUlRKT_RKT0_E_clISC_SG_EEDaSX_S10_)
$_ZN7cutlass13device_kernelIN5flash19enable_sm80_to_sm89INS1_16FlashAttnBwdSm80INS1_25CollectiveMainloopBwdSm80ILi2ELi2EN4cute5tupleIJNS5_1CILi128EEES8_NS7_ILi64EEEEEENS_10bfloat16_tEfNS_4arch4Sm80ELb0ELb1ELb1ELb1ELb0ELb0ELb0ELb0ELi2ELi4ELi4ELi4ELb0EEENS1_21CollectiveEpilogueBwdISA_SB_SD_Li256ELb1ELb0ELi2EEENS1_19SingleTileSchedulerILb1ELb0ELb0ELi128EEEEEEEEEvNT_6ParamsE$_ZZN4cute6detail16composition_implINS_5tupleIJNS_1CILi16EEENS3_ILi2EEES5_S5_NS3_ILi4EEES5_EEENS2_IJNS3_ILi1EEEiiiNS3_ILi144EEENS3_ILi512EEEEEENS2_IJNS2_IJS5_S5_EEES6_NS3_ILi8EEEEEENS2_IJNS2_IJNS3_ILi64EEESA_EEES4_NS3_ILi1024EEEEEEEEDaRKT_RKT0_RKT1_RKT2_ENKUlRKT_RKT0_E_clISC_SG_EEDaSX_S10_:
[----:B------:R-:W-:Y:S02]  /*e3b0*/  IADD3 R10, R1, 0x1680, RZ ;  /* 0x00001680010a7810 */ /* 0x000fe40007ffe0ff */
[----:B------:R-:W-:Y:S02]  /*e3c0*/  MOV R74, 0xe400 ;  /* 0x0000e400004a7802 */ /* 0x000fe40000000f00 */
[----:B------:R-:W-:-:S04]  /*e3d0*/  IADD3 R10, R10, c[0x0][0x20], RZ ;  /* 0x000008000a0a7a10 */ /* 0x000fc80007ffe0ff */
[----:B------:R-:W-:Y:S02]  /*e3e0*/  IADD3 R40, R10, 0x4, RZ ;  /* 0x000000040a287810 */ /* 0x000fe40007ffe0ff */
[----:B------:R-:W-:Y:S05]  /*e3f0*/  CALL.REL.NOINC `($_ZN7cutlass13device_kernelIN5flash19enable_sm80_to_sm89INS1_16FlashAttnBwdSm80INS1_25CollectiveMainloopBwdSm80ILi2ELi2EN4cute5tupleIJNS5_1CILi128EEES8_NS7_ILi64EEEEEENS_10bfloat16_tEfNS_4arch4Sm80ELb0ELb1ELb1ELb1ELb0ELb0ELb0ELb0ELi2ELi4ELi4ELi4ELb0EEENS1_21CollectiveEpilogueBwdISA_SB_SD_Li256ELb1ELb0ELi2EEENS1_19SingleTileSchedulerILb1ELb0ELb0ELi128EEEEEEEEEvNT_6ParamsE$_ZZN4cute6detail16composition_implINS_5tupleIJNS_1CILi16EEENS3_ILi2EEES5_S5_NS3_ILi4EEES5_EEENS2_IJNS3_ILi1EEEiiiNS3_ILi144EEENS3_ILi512EEEEEENS2_IJS5_S5_EEENS2_IJNS3_ILi64EEESA_EEEEEDaRKT_RKT0_RKT1_RKT2_ENKUlRKT_RKT0_E_clIS5_SD_EEDaST_SW_) ;  /* 0x0000009000007944 */ /* 0x000fea0003c00000 */
[----:B------:R-:W-:Y:S02]  /*e400*/  MOV R4, 0xe420 ;  /* 0x0000e42000047802 */ /* 0x000fe40000000f00 */
[----:B-1---5:R-:W-:Y:S05]  /*e410*/  CALL.REL.NOINC `($_ZN7cutlass13device_kernelIN5flash19enable_sm80_to_sm89INS1_16FlashAttnBwdSm80INS1_25CollectiveMainloopBwdSm80ILi2ELi2EN4cute5tupleIJNS5_1CILi128EEES8_NS7_ILi64EEEEEENS_10bfloat16_tEfNS_4arch4Sm80ELb0ELb1ELb1ELb1ELb0ELb0ELb0ELb0ELi2ELi4ELi4ELi4ELb0EEENS1_21CollectiveEpilogueBwdISA_SB_SD_Li256ELb1ELb0ELi2EEENS1_19SingleTileSchedulerILb1ELb0ELb0ELi128EEEEEEEEEvNT_6ParamsE$_ZN4cute3eso3ESOILb0ELb1EJiNS_1CILi512EEEEEC2ERKiRKS3_) ;  /* 0xffffa48000007944 */ /* 0x022fea0003c3ffff */
[----:B-1----:R1:W5:Y:S01]  /*e420*/  LDL R2, [R1+0x1684] ;  /* 0x0016840001027983 */ /* 0x0023620000100800 */
[----:B------:R-:W-:-:S03]  /*e430*/  MOV R6, 0xe450 ;  /* 0x0000e45000067802 */ /* 0x000fc60000000f00 */
[----:B-1---5:R-:W-:Y:S05]  /*e440*/  CALL.REL.NOINC `($_ZN7cutlass13device_kernelIN5flash19enable_sm80_to_sm89INS1_16FlashAttnBwdSm80INS1_25CollectiveMainloopBwdSm80ILi2ELi2EN4cute5tupleIJNS5_1CILi128EEES8_NS7_ILi64EEEEEENS_10bfloat16_tEfNS_4arch4Sm80ELb0ELb1ELb1ELb1ELb0ELb0ELb0ELb0ELi2ELi4ELi4ELi4ELb0EEENS1_21CollectiveEpilogueBwdISA_SB_SD_Li256ELb1ELb0ELi2EEENS1_19SingleTileSchedulerILb1ELb0ELb0ELi128EEEEEEEEEvNT_6ParamsE$_ZN4cute5tupleIJNS0_IJNS_1CILi2EEES2_EEENS0_IJiNS1_ILi512EEEEEEEEC2ERKS3_RKS5_) ;  /* 0xffffdc2000007944 */ /* 0x022fea0003c3ffff */
[----:B------:R2:W5:Y:S01]  /*e450*/  LDL R40, [R1+0x1680] ;  /* 0x0016800001287983 */ /* 0x0005620000100800 */
[----:B-1----:R-:W-:Y:S02]  /*e460*/  MOV R2, R8 ;  /* 0x0000000800027202 */ /* 0x002fe40000000f00 */
[----:B------:R-:W-:-:S04]  /*e470*/  MOV R3, 0x0 ;  /* 0x0000000000037802 */ /* 0x000fc80000000f00 */
[----:B------:R-:W-:Y:S05]  /*e480*/  RET.REL.NODEC R2 `(_ZN7cutlass13device_kernelIN5flash19enable_sm80_to_sm89INS1_16FlashAttnBwdSm80INS1_25CollectiveMainloopBwdSm80ILi2ELi2EN4cute5tupleIJNS5_1CILi128EEES8_NS7_ILi64EEEEEENS_10bfloat16_tEfNS_4arch4Sm80ELb0ELb1ELb1ELb1ELb0ELb0ELb0ELb0ELi2ELi4ELi4ELi4ELb0EEENS1_21CollectiveEpilogueBwdISA_SB_SD_Li256ELb1ELb0ELi2EEENS1_19SingleTileSchedulerILb1ELb0ELb0ELi128EEEEEEEEEvNT_6ParamsE) ;  /* 0xffff1b7002007950 */ /* 0x000fea0003c3ffff */
        .type           $_ZN7cutlass13device_kernelIN5flash19enable_sm80_to_sm89INS1_16FlashAttnBwdSm80INS1_25CollectiveMainloopBwdSm80ILi2ELi2EN4cute5tupleIJNS5_1CILi128EEES8_NS7_ILi64EEEEEENS_10bfloat16_tEfNS_4arch4Sm80ELb0ELb1ELb1ELb1ELb0ELb0ELb0ELb0ELi2ELi4ELi4ELi4ELb0EEENS1_21CollectiveEpilogueBwdISA_SB_SD_Li256ELb1ELb0ELi2EEENS1_19SingleTileSchedulerILb1ELb0ELb0ELi128EEEEEEEEEvNT_6ParamsE$_ZZN4cute6detail16composition_implINS_5tupleIJNS_1CILi16EEENS3_ILi2EEES5_S5_NS3_ILi4EEES5_EEENS2_IJNS3_ILi1EEEiiiNS3_ILi144EEENS3_ILi512EEEEEENS2_IJS5_S5_EEENS2_IJNS3_ILi64EEESA_EEEEEDaRKT_RKT0_RKT1_RKT2_ENKUlRKT_RKT0_E_clIS5_SD_EEDaST_SW_,@function
        .size           $_ZN7cutlass13device_kernelIN5flash19enable_sm80_to_sm89INS1_16FlashAttnBwdSm80INS1_25CollectiveMainloopBwdSm80ILi2ELi2EN4cute5tupleIJNS5_1CILi128EEES8_NS7_ILi64EEEEEENS_10bfloat16_tEfNS_4arch4Sm80ELb0ELb1ELb1ELb1ELb0ELb0ELb0ELb0ELi2ELi4ELi4ELi4ELb0EEENS1_21CollectiveEpilogueBwdISA_SB_SD_Li256ELb1ELb0ELi2EEENS1_19SingleTileSchedulerILb1ELb0ELb0ELi128EEEEEEEEEvNT_6ParamsE$_ZZN4cute6detail16composition_implINS_5tupleIJNS_1CILi16EEENS3_ILi2EEES5_S5_NS3_ILi4EEES5_EEENS2_IJNS3_ILi1EEEiiiNS3_ILi144EEENS3_ILi512EEEEEENS2_IJS5_S5_EEENS2_IJNS3_ILi64EEESA_EEEEEDaRKT_RKT0_RKT1_RKT2_ENKUlRKT_RKT0_E_clIS5_SD_EEDaST_SW_,($_ZN7cutlass13device_kernelIN5flash19enable_sm80_to_sm89INS1_16FlashAttnBwdSm80INS1_25CollectiveMainloopBwdSm80ILi2ELi2EN4cute5tupleIJNS5_1CILi128EEES8_NS7_ILi64EEEEEENS_10bfloat16_tEfNS_4arch4Sm80ELb0ELb1ELb1ELb1ELb0ELb0ELb0ELb0ELi2ELi4ELi4ELi4ELb0EEENS1_21CollectiveEpilogueBwdISA_SB_SD_Li256ELb1ELb0ELi2EEENS1_19SingleTileSchedulerILb1ELb0ELb0ELi128EEEEEEEEEvNT_6ParamsE$_ZZN4cute6detail16composition_implINS_5tupleIJNS_1CILi16EEENS3_ILi2EEES5_S5_NS3_ILi4EEES5_EEENS2_IJNS3_ILi1EEEiiiNS3_ILi144EEENS3_ILi512EEEEEES5_NS3_ILi64EEEEEDaRKT_RKT0_RKT1_RKT2_ENKUlRKT_T0_E_clINS2_IJNS2_IJEEESV_S5_S8_EEENS_17integral_constantIiLi3EEEEEDaSR_SS_ - $_ZN7cutlass13device_kernelIN5flash19enable_sm80_to_sm89INS1_16FlashAttnBwdSm80INS1_25CollectiveMainloopBwdSm80ILi2ELi2EN4cute5tupleIJNS5_1CILi128EEES8_NS7_ILi64EEEEEENS_10bfloat16_tEfNS_4arch4Sm80ELb0ELb1ELb1ELb1ELb0ELb0ELb0ELb0ELi2ELi4ELi4ELi4ELb0EEENS1_21CollectiveEpilogueBwdISA_SB_SD_Li256ELb1ELb0ELi2EEENS1_19SingleTileSchedulerILb1ELb0ELb0ELi128EEEEEEEEEvNT_6ParamsE$_ZZN4cute6detail16composition_implINS_5tupleIJNS_1CILi16EEENS3_ILi2EEES5_S5_NS3_ILi4EEES5_EEENS2_IJNS3_ILi1EEEiiiNS3_ILi144EEENS3_ILi512EEEEEENS2_IJS5_S5_EEENS2_IJNS3_ILi64EEESA_EEEEEDaRKT_RKT0_RKT1_RKT2_ENKUlRKT_RKT0_E_clIS5_SD_EEDaST_SW_)
$_ZN7cutlass13device_kernelIN5flash19enable_sm80_to_sm89INS1_16FlashAttnBwdSm80INS1_25CollectiveMainloopBwdSm80ILi2ELi2EN4cute5tupleIJNS5_1CILi128EEES8_NS7_ILi64EEEEEENS_10bfloat16_tEfNS_4arch4Sm80ELb0ELb1ELb1ELb1ELb0ELb0ELb0ELb0ELi2ELi4ELi4ELi4ELb0EEENS1_21CollectiveEpilogueBwdISA_SB_SD_Li256ELb1ELb0ELi2EEENS1_19SingleTileSchedulerILb1ELb0ELb0ELi128EEEEEEEEEvNT_6ParamsE$_ZZN4cute6detail16composition_implINS_5tupleIJNS_1CILi16EEENS3_ILi2EEES5_S5_NS3_ILi4EEES5_EEENS2_IJNS3_ILi1EEEiiiNS3_ILi144EEENS3_ILi512EEEEEENS2_IJS5_S5_EEENS2_IJNS3_ILi64EEESA_EEEEEDaRKT_RKT0_RKT1_RKT2_ENKUlRKT_RKT0_E_clIS5_SD_EEDaST_SW_:
        /* <DEDUP_REMOVED lines=15> */
[----:B-1---5:R-:W-:Y:S05]  /*e580*/  CALL.REL.NOINC `($_ZN7cutlass13device_kernelIN5flash19enable_sm80_to_sm89INS1_16FlashAttnBwdSm80INS1_25CollectiveMainloopBwdSm80ILi2ELi2EN4cute5tupleIJNS5_1CILi128EEES8_NS7_ILi64EEEEEENS_10bfloat16_tEfNS_4arch4Sm80ELb0ELb1ELb1ELb1ELb0ELb0ELb0ELb0ELi2ELi4ELi4ELi4ELb0EEENS1_21CollectiveEpilogueBwdISA_SB_SD_Li256ELb1ELb0ELi2EEENS1_19SingleTileSchedulerILb1ELb0ELb0ELi128EEEEEEEEEvNT_6ParamsE$_ZZN4cute6detail16composition_implINS_5tupleIJNS_1CILi16EEENS3_ILi2EEES5_S5_NS3_ILi4EEES5_EEENS2_IJNS3_ILi1EEEiiiNS3_ILi144EEENS3_ILi512EEEEEES5_NS3_ILi64EEEEEDaRKT_RKT0_RKT1_RKT2_ENKUlRKT_T0_E_clINS2_IJNS2_IJEEESV_S5_S8_EEENS_17integral_constantIiLi3EEEEEDaSR_SS_) ;  /* 0x000000b000007944 */ /* 0x022fea0003c00000 */
[----:B-----5:R2:W-:Y:S01]  /*e590*/  STL [R1+0x1690], R2 ;  /* 0x0016900201007387 */ /* 0x0205e20000100800 */
[----:B------:R-:W-:Y:S02]  /*e5a0*/  IADD3 R5, R5, 0x8, RZ ;  /* 0x0000000805057810 */ /* 0x000fe40007ffe0ff */
[----:B------:R-:W-:Y:S01]  /*e5b0*/  MOV R6, 0xe5e0 ;  /* 0x0000e5e000067802 */ /* 0x000fe20000000f00 */
[----:B------:R2:W-:Y:S04]  /*e5c0*/  STL.64 [R1+0x1688], R80 ;  /* 0x0016885001007387 */ /* 0x0005e80000100a00 */
[----:B-12---:R-:W-:Y:S05]  /*e5d0*/  CALL.REL.NOINC `($_ZN7cutlass13device_kernelIN5flash19enable_sm80_to_sm89INS1_16FlashAttnBwdSm80INS1_25CollectiveMainloopBwdSm80ILi2ELi2EN4cute5tupleIJNS5_1CILi128EEES8_NS7_ILi64EEEEEENS_10bfloat16_tEfNS_4arch4Sm80ELb0ELb1ELb1ELb1ELb0ELb0ELb0ELb0ELi2ELi4ELi4ELi4ELb0EEENS1_21CollectiveEpilogueBwdISA_SB_SD_Li256ELb1ELb0ELi2EEENS1_19SingleTileSchedulerILb1ELb0ELb0ELi128EEEEEEEEEvNT_6ParamsE$_ZZN4cute6detail16composition_implINS_5tupleIJNS_1CILi16EEENS3_ILi2EEES5_S5_NS3_ILi4EEES5_EEENS2_IJNS3_ILi1EEEiiiNS3_ILi144EEENS3_ILi512EEEEEES5_NS3_ILi64EEEEEDaRKT_RKT0_RKT1_RKT2_ENKUlRKT_T0_E_clINS2_IJNS2_IJS5_EEENS2_IJiEEES8_S8_EEENS_17integral_constantIiLi4EEEEEDaSR_SS_) ;  /* 0x0000012000007944 */ /* 0x006fea0003c00000 */
[----:B------:R-:W-:Y:S02]  /*e5e0*/  MOV R2, R7 ;  /* 0x0000000700027202 */ /* 0x000fe40000000f00 */
[----:B------:R-:W-:Y:S02]  /*e5f0*/  MOV R6, 0xe610 ;  /* 0x0000e61000067802 */ /* 0x000fe40000000f00 */
[----:B-1---5:R-:W-:Y:S05]  /*e600*/  CALL.REL.NOINC `($_ZN7cutlass13device_kernelIN5flash19enable_sm80_to_sm89INS1_16FlashAttnBwdSm80INS1_25CollectiveMainloopBwdSm80ILi2ELi2EN4cute5tupleIJNS5_1CILi128EEES8_NS7_ILi64EEEEEENS_10bfloat16_tEfNS_4arch4Sm80ELb0ELb1ELb1ELb1ELb0ELb0ELb0ELb0ELi2ELi4ELi4ELi4ELb0EEENS1_21CollectiveEpilogueBwdISA_SB_SD_Li256ELb1ELb0ELi2EEENS1_19SingleTileSchedulerILb1ELb0ELb0ELi128EEEEEEEEEvNT_6ParamsE$_ZN4cute5tupleIJNS_1CILi2EEEiEEC2ERKS2_RKi) ;  /* 0xffffdc5000007944 */ /* 0x022fea0003c3ffff */
[----:B-1----:R1:W5:Y:S01]  /*e610*/  LDL R2, [R1+0x16a8] ;  /* 0x0016a80001027983 */ /* 0x0023620000100800 */
[----:B------:R-:W-:-:S04]  /*e620*/  MOV R75, 0x0 ;  /* 0x00000000004b7802 */ /* 0x000fc80000000f00 */
[----:B------:R-:W-:Y:S05]  /*e630*/  RET.REL.NODEC R74 `(_ZN7cutlass13device_kernelIN5flash19enable_sm80_to_sm89INS1_16FlashAttnBwdSm80INS1_25CollectiveMainloopBwdSm80ILi2ELi2EN4cute5tupleIJNS5_1CILi128EEES8_NS7_ILi64EEEEEENS_10bfloat16_tEfNS_4arch4Sm80ELb0ELb1ELb1ELb1ELb0ELb0ELb0ELb0ELi2ELi4ELi4ELi4ELb0EEENS1_21CollectiveEpilogueBwdISA_SB_SD_Li256ELb1ELb0ELi2EEENS1_19SingleTileSchedulerILb1ELb0ELb0ELi128EEEEEEEEEvNT_6ParamsE) ;  /* 0xffff19c04a007950 */ /* 0x000fea0003c3ffff */
        .type           $_ZN7cutlass13device_kernelIN5flash19enable_sm80_to_sm89INS1_16FlashAttnBwdSm80INS1_25CollectiveMainloopBwdSm80ILi2ELi2EN4cute5tupleIJNS5_1CILi128EEES8_NS7_ILi64EEEEEENS_10bfloat16_tEfNS_4arch4Sm80ELb0ELb1ELb1ELb1ELb0ELb0ELb0ELb0ELi2ELi4ELi4ELi4ELb0EEENS1_21CollectiveEpilogueBwdISA_SB_SD_Li256ELb1ELb0ELi2EEENS1_19SingleTileSchedulerILb1ELb0ELb0ELi128EEEEEEEEEvNT_6ParamsE$_ZZN4cute6detail16composition_implINS_5tupleIJNS_1CILi16EEENS3_ILi2EEES5_S5_NS3_ILi4EEES5_EEENS2_IJNS3_ILi1EEEiiiNS3_ILi144EEENS3_ILi512EEEEEES5_NS3_ILi64EEEEEDaRKT_RKT0_RKT1_RKT2_ENKUlRKT_T0_E_clINS2_IJNS2_IJEEESV_S5_S8_EEENS_17integral_constantIiLi3EEEEEDaSR_SS_,@function
        .size           $_ZN7cutlass13device_kernelIN5flash19enable_sm80_to_sm89INS1_16FlashAttnBwdSm80INS1_25CollectiveMainloopBwdSm80ILi2ELi2EN4cute5tupleIJNS5_1CILi128EEES8_NS7_ILi64EEEEEENS_10bfloat16_tEfNS_4arch4Sm80ELb0ELb1ELb1ELb1ELb0ELb0ELb0ELb0ELi2ELi4ELi4ELi4ELb0EEENS1_21CollectiveEpilogueBwdISA_SB_SD_Li256ELb1ELb0ELi2EEENS1_19SingleTileSchedulerILb1ELb0ELb0ELi128EEEEEEEEEvNT_6ParamsE$_ZZN4cute6detail16composition_implINS_5tupleIJNS_1CILi16EEENS3_ILi2EEES5_S5_NS3_ILi4EEES5_EEENS2_IJNS3_ILi1EEEiiiNS3_ILi144EEENS3_ILi512EEEEEES5_NS3_ILi64EEEEEDaRKT_RKT0_RKT1_RKT2_ENKUlRKT_T0_E_clINS2_IJNS2_IJEEESV_S5_S8_EEENS_17integral_constantIiLi3EEEEEDaSR_SS_,($_ZN7cutlass13device_kernelIN5flash19enable_sm80_to_sm89INS1_16FlashAttnBwdSm80INS1_25CollectiveMainloopBwdSm80ILi2ELi2EN4cute5tupleIJNS5_1CILi128EEES8_NS7_ILi64EEEEEENS_10bfloat16_tEfNS_4arch4Sm80ELb0ELb1ELb1ELb1ELb0ELb0ELb0ELb0ELi2ELi4ELi4ELi4ELb0EEENS1_21CollectiveEpilogueBwdISA_SB_SD_Li256ELb1ELb0ELi2EEENS1_19SingleTileSchedulerILb1ELb0ELb0ELi128EEEEEEEEEvNT_6ParamsE$_ZZN4cute6detail16composition_implINS_5tupleIJNS_1CILi16EEENS3_ILi2EEES5_S5_NS3_ILi4EEES5_EEENS2_IJNS3_ILi1EEEiiiNS3_ILi144EEENS3_ILi512EEEEEES5_NS3_ILi64EEEEEDaRKT_RKT0_RKT1_RKT2_ENKUlRKT_T0_E_clINS2_IJNS2_IJS5_EEENS2_IJiEEES8_S8_EEENS_17integral_constantIiLi4EEEEEDaSR_SS_ - $_ZN7cutlass13device_kernelIN5flash19enable_sm80_to_sm89INS1_16FlashAttnBwdSm80INS1_25CollectiveMainloopBwdSm80ILi2ELi2EN4cute5tupleIJNS5_1CILi128EEES8_NS7_ILi64EEEEEENS_10bfloat16_tEfNS_4arch4Sm80ELb0ELb1ELb1ELb1ELb0ELb0ELb0ELb0ELi2ELi4ELi4ELi4ELb0EEENS1_21CollectiveEpilogueBwdISA_SB_SD_Li256ELb1ELb0ELi2EEENS1_19SingleTileSchedulerILb1ELb0ELb0ELi128EEEEEEEEEvNT_6ParamsE$_ZZN4cute6detail16composition_implINS_5tupleIJNS_1CILi16EEENS3_ILi2EEES5_S5_NS3_ILi4EEES5_EEENS2_IJNS3_ILi1EEEiiiNS3_ILi144EEENS3_ILi512EEEEEES5_NS3_ILi64EEEEEDaRKT_RKT0_RKT1_RKT2_ENKUlRKT_T0_E_clINS2_IJNS2_IJEEESV_S5_S8_EEENS_17integral_constantIiLi3EEEEEDaSR_SS_)
$_ZN7cutlass13device_kernelIN5flash19enable_sm80_to_sm89INS1_16FlashAttnBwdSm80INS1_25CollectiveMainloopBwdSm80ILi2ELi2EN4cute5tupleIJNS5_1CILi128EEES8_NS7_ILi64EEEEEENS_10bfloat16_tEfNS_4arch4Sm80ELb0ELb1ELb1ELb1ELb0ELb0ELb0ELb0ELi2ELi4ELi4ELi4ELb0EEENS1_21CollectiveEpilogueBwdISA_SB_SD_Li256ELb1ELb0ELi2EEENS1_19SingleTileSchedulerILb1ELb0ELb0ELi128EEEEEEEEEvNT_6ParamsE$_ZZN4cute6detail16composition_implINS_5tupleIJNS_1CILi16EEENS3_ILi2EEES5_S5_NS3_ILi4EEES5_EEENS2_IJNS3_ILi1EEEiiiNS3_ILi144EEENS3_ILi512EEEEEES5_NS3_ILi64EEEEEDaRKT_RKT0_RKT1_RKT2_ENKUlRKT_T0_E_clINS2_IJNS2_IJEEESV_S5_S8_EEENS_17integral_constantIiLi3EEEEEDaSR_SS_:
[----:B------:R-:W-:Y:S02]  /*e640*/  IADD3 R4, R1, 0x16b0, RZ ;  /* 0x000016b001047810 */ /* 0x000fe40007ffe0ff */
[----:B------:R-:W-:Y:S02]  /*e650*/  MOV R6, 0xe690 ;  /* 0x0000e69000067802 */ /* 0x000fe40000000f00 */
[----:B------:R-:W-:-:S04]  /*e660*/  IADD3 R4, R4, c[0x0][0x20], RZ ;  /* 0x0000080004047a10 */ /* 0x000fc80007ffe0ff */
[----:B------:R-:W-:Y:S02]  /*e670*/  IADD3 R2, R4, 0x4, RZ ;  /* 0x0000000404027810 */ /* 0x000fe40007ffe0ff */
[----:B------:R-:W-:Y:S05]  /*e680*/  CALL.REL.NOINC `($_ZN7cutlass13device_kernelIN5flash19enable_sm80_to_sm89INS1_16FlashAttnBwdSm80INS1_25CollectiveMainloopBwdSm80ILi2ELi2EN4cute5tupleIJNS5_1CILi128EEES8_NS7_ILi64EEEEEENS_10bfloat16_tEfNS_4arch4Sm80ELb0ELb1ELb1ELb1ELb0ELb0ELb0ELb0ELi2ELi4ELi4ELi4ELb0EEENS1_21CollectiveEpilogueBwdISA_SB_SD_Li256ELb1ELb0ELi2EEENS1_19SingleTileSchedulerILb1ELb0ELb0ELi128EEEEEEEEEvNT_6ParamsE$_ZN4cute3eso3ESOILb0ELb1EJiEEC2ERKi) ;  /* 0xffffa0b000007944 */ /* 0x000fea0003c3ffff */
[----:B-1----:R1:W5:Y:S01]  /*e690*/  LDL R3, [R1+0x16b4] ;  /* 0x0016b40001037983 */ /* 0x0023620000100800 */
[----:B------:R-:W-:Y:S02]  /*e6a0*/  MOV R2, R4 ;  /* 0x0000000400027202 */ /* 0x000fe40000000f00 */
[----:B------:R-:W-:Y:S02]  /*e6b0*/  MOV R4, 0xe6d0 ;  /* 0x0000e6d000047802 */ /* 0x000fe40000000f00 */
[----:B-1---5:R-:W-:Y:S05]  /*e6c0*/  CALL.REL.NOINC `($_ZN7cutlass13device_kernelIN5flash19enable_sm80_to_sm89INS1_16FlashAttnBwdSm80INS1_25CollectiveMainloopBwdSm80ILi2ELi2EN4cute5tupleIJNS5_1CILi128EEES8_NS7_ILi64EEEEEENS_10bfloat16_tEfNS_4arch4Sm80ELb0ELb1ELb1ELb1ELb0ELb0ELb0ELb0ELi2ELi4ELi4ELi4ELb0EEENS1_21CollectiveEpilogueBwdISA_SB_SD_Li256ELb1ELb0ELi2EEENS1_19SingleTileSchedulerILb1ELb0ELb0ELi128EEEEEEEEEvNT_6ParamsE$_ZN4cute3eso3ESOILb1ELb0EJNS_5tupleIJNS_1CILi2EEEEEENS2_IJiEEENS3_ILi1EEES7_EEC2ERKS5_RKS6_RKS7_SE_) ;  /* 0xffffb78000007944 */ /* 0x022fea0003c3ffff */
[----:B-1----:R1:W5:Y:S01]  /*e6d0*/  LDL R2, [R1+0x16b0] ;  /* 0x0016b00001027983 */ /* 0x0023620000100800 */
[----:B------:R-:W-:-:S04]  /*e6e0*/  MOV R79, 0x0 ;  /* 0x00000000004f7802 */ /* 0x000fc80000000f00 */
[----:B------:R-:W-:Y:S05]  /*e6f0*/  RET.REL.NODEC R78 `(_ZN7cutlass13device_kernelIN5flash19enable_sm80_to_sm89INS1_16FlashAttnBwdSm80INS1_25CollectiveMainloopBwdSm80ILi2ELi2EN4cute5tupleIJNS5_1CILi128EEES8_NS7_ILi64EEEEEENS_10bfloat16_tEfNS_4arch4Sm80ELb0ELb1ELb1ELb1ELb0ELb0ELb0ELb0ELi2ELi4ELi4ELi4ELb0EEENS1_21CollectiveEpilogueBwdISA_SB_SD_Li256ELb1ELb0ELi2EEENS1_19SingleTileSchedulerILb1ELb0ELb0ELi128EEEEEEEEEvNT_6ParamsE) ;  /* 0xffff19004e007950 */ /* 0x000fea0003c3ffff */
        .type           $_ZN7cutlass13device_kernelIN5flash19enable_sm80_to_sm89INS1_16FlashAttnBwdSm80INS1_25CollectiveMainloopBwdSm80ILi2ELi2EN4cute5tupleIJNS5_1CILi128EEES8_NS7_ILi64EEEEEENS_10bfloat16_tEfNS_4arch4Sm80ELb0ELb1ELb1ELb1ELb0ELb0ELb0ELb0ELi2ELi4ELi4ELi4ELb0EEENS1_21CollectiveEpilogueBwdISA_SB_SD_Li256ELb1ELb0ELi2EEENS1_19SingleTileSchedulerILb1ELb0ELb0ELi128EEEEEEEEEvNT_6ParamsE$_ZZN4cute6detail16composition_implINS_5tupleIJNS_1CILi16EEENS3_ILi2EEES5_S5_NS3_ILi4EEES5_EEENS2_IJNS3_ILi1EEEiiiNS3_ILi144EEENS3_ILi512EEEEEES5_NS3_ILi64EEEEEDaRKT_RKT0_RKT1_RKT2_ENKUlRKT_T0_E_clINS2_IJNS2_IJS5_EEENS2_IJiEEES8_S8_EEENS_17integral_constantIiLi4EEEEEDaSR_SS_,@function
        .size           $_ZN7cutlass13device_kernelIN5flash19enable_sm80_to_sm89INS1_16FlashAttnBwdSm80INS1_25CollectiveMainloopBwdSm80ILi2ELi2EN4cute5tupleIJNS5_1CILi128EEES8_NS7_ILi64EEEEEENS_10bfloat16_tEfNS_4arch4Sm80ELb0ELb1ELb1ELb1ELb0ELb0ELb0ELb0ELi2ELi4ELi4ELi4ELb0EEENS1_21CollectiveEpilogueBwdISA_SB_SD_Li256ELb1ELb0ELi2EEENS1_19SingleTileSchedulerILb1ELb0ELb0ELi128EEEEEEEEEvNT_6ParamsE$_ZZN4cute6detail16composition_implINS_5tupleIJNS_1CILi16EEENS3_ILi2EEES5_S5_NS3_ILi4EEES5_EEENS2_IJNS3_ILi1EEEiiiNS3_ILi144EEENS3_ILi512EEEEEES5_NS3_ILi64EEEEEDaRKT_RKT0_RKT1_RKT2_ENKUlRKT_T0_E_clINS2_IJNS2_IJS5_EEENS2_IJiEEES8_S8_EEENS_17integral_constantIiLi4EEEEEDaSR_SS_,($_ZN7cutlass13device_kernelIN5flash19enable_sm80_to_sm89INS1_16FlashAttnBwdSm80INS1_25CollectiveMainloopBwdSm80ILi2ELi2EN4cute5tupleIJNS5_1CILi128EEES8_NS7_ILi64EEEEEENS_10bfloat16_tEfNS_4arch4Sm80ELb0ELb1ELb1ELb1ELb0ELb0ELb0ELb0ELi2ELi4ELi4ELi4ELb0EEENS1_21CollectiveEpilogueBwdISA_SB_SD_Li256ELb1ELb0ELi2EEENS1_19SingleTileSchedulerILb1ELb0ELb0ELi128EEEEEEEEEvNT_6ParamsE$_ZZN4cute6detail16composition_implINS_5tupleIJNS_1CILi16EEENS3_ILi2EEES5_S5_NS3_ILi4EEES5_EEENS2_IJNS3_ILi1EEEiiiNS3_ILi144EEENS3_ILi512EEEEEES6_S4_EEDaRKT_RKT0_RKT1_RKT2_ENKUlRKT_T0_E_clINS2_IJNS2_IJEEESU_S6_S8_EEENS_17integral_constantIiLi1EEEEEDaSQ_SR_ - $_ZN7cutlass13device_kernelIN5flash19enable_sm80_to_sm89INS1_16FlashAttnBwdSm80INS1_25CollectiveMainloopBwdSm80ILi2ELi2EN4cute5tupleIJNS5_1CILi128EEES8_NS7_ILi64EEEEEENS_10bfloat16_tEfNS_4arch4Sm80ELb0ELb1ELb1ELb1ELb0ELb0ELb0ELb0ELi2ELi4ELi4ELi4ELb0EEENS1_21CollectiveEpilogueBwdISA_SB_SD_Li256ELb1ELb0ELi2EEENS1_19SingleTileSchedulerILb1ELb0ELb0ELi128EEEEEEEEEvNT_6ParamsE$_ZZN4cute6detail16composition_implINS_5tupleIJNS_1CILi16EEENS3_ILi2EEES5_S5_NS3_ILi4EEES5_EEENS2_IJNS3_ILi1EEEiiiNS3_ILi144EEENS3_ILi512EEEEEES5_NS3_ILi64EEEEEDaRKT_RKT0_RKT1_RKT2_ENKUlRKT_T0_E_clINS2_IJNS2_IJS5_EEENS2_IJiEEES8_S8_EEENS_17integral_constantIiLi4EEEEEDaSR_SS_)
$_ZN7cutlass13device_kernelIN5flash19enable_sm80_to_sm89INS1_16FlashAttnBwdSm80INS1_25CollectiveMainloopBwdSm80ILi2ELi2EN4cute5tupleIJNS5_1CILi128EEES8_NS7_ILi64EEEEEENS_10bfloat16_tEfNS_4arch4Sm80ELb0ELb1ELb1ELb1ELb0ELb0ELb0ELb0ELi2ELi4ELi4ELi4ELb0EEENS1_21CollectiveEpilogueBwdISA_SB_SD_Li256ELb1ELb0ELi2EEENS1_19SingleTileSchedulerILb1ELb0ELb0ELi128EEEEEEEEEvNT_6ParamsE$_ZZN4cute6detail16composition_implINS_5tupleIJNS_1CILi16EEENS3_ILi2EEES5_S5_NS3_ILi4EEES5_EEENS2_IJNS3_ILi1EEEiiiNS3_ILi144EEENS3_ILi512EEEEEES5_NS3_ILi64EEEEEDaRKT_RKT0_RKT1_RKT2_ENKUlRKT_T0_E_clINS2_IJNS2_IJS5_EEENS2_IJiEEES8_S8_EEENS_17integral_constantIiLi4EEEEEDaSR_SS_:
[----:B------:R-:W-:-:S05]  /*e700*/  IADD3 R5, R5, -c[0x0][0x20], RZ ;  /* 0x8000080005057a10 */ /* 0x000fca0007ffe0ff */
[----:B------:R1:W5:Y:S01]  /*e710*/  LDL R3, [R5] ;  /* 0x0000000005037983 */ /* 0x0003620000100800 */
[----:B------:R-:W-:Y:S02]  /*e720*/  IADD3 R2, R1, 0x16b0, RZ ;  /* 0x000016b001027810 */ /* 0x000fe40007ffe0ff */
[----:B------:R-:W-:Y:S02]  /*e730*/  MOV R4, 0xe760 ;  /* 0x0000e76000047802 */ /* 0x000fe40000000f00 */
[----:B------:R-:W-:Y:S02]  /*e740*/  IADD3 R2, R2, c[0x0][0x20], RZ ;  /* 0x0000080002027a10 */ /* 0x000fe40007ffe0ff */
[----:B-1---5:R-:W-:Y:S05]  /*e750*/  CALL.REL.NOINC `($_ZN7cutlass13device_kernelIN5flash19enable_sm80_to_sm89INS1_16FlashAttnBwdSm80INS1_25CollectiveMainloopBwdSm80ILi2ELi2EN4cute5tupleIJNS5_1CILi128EEES8_NS7_ILi64EEEEEENS_10bfloat16_tEfNS_4arch4Sm80ELb0ELb1ELb1ELb1ELb0ELb0ELb0ELb0ELi2ELi4ELi4ELi4ELb0EEENS1_21CollectiveEpilogueBwdISA_SB_SD_Li256ELb1ELb0ELi2EEENS1_19SingleTileSchedulerILb1ELb0ELb0ELi128EEEEEEEEEvNT_6ParamsE$_ZN4cute3eso3ESOILb1ELb0EJNS_5tupleIJNS_1CILi2EEEEEENS2_IJiEEENS3_ILi1EEES7_EEC2ERKS5_RKS6_RKS7_SE_) ;  /* 0xffffb6f000007944 */ /* 0x022fea0003c3ffff */
[----:B-1----:R1:W5:Y:S01]  /*e760*/  LDL R3, [R1+0x16b0] ;  /* 0x0016b00001037983 */ /* 0x0023620000100800 */
[----:B------:R-:W-:Y:S02]  /*e770*/  MOV R4, R6 ;  /* 0x0000000600047202 */ /* 0x000fe40000000f00 */
[----:B------:R-:W-:-:S04]  /*e780*/  MOV R5, 0x0 ;  /* 0x0000000000057802 */ /* 0x000fc80000000f00 */
[----:B------:R-:W-:Y:S05]  /*e790*/  RET.REL.NODEC R4 `(_ZN7cutlass13device_kernelIN5flash19enable_sm80_to_sm89INS1_16FlashAttnBwdSm80INS1_25CollectiveMainloopBwdSm80ILi2ELi2EN4cute5tupleIJNS5_1CILi128EEES8_NS7_ILi64EEEEEENS_10bfloat16_tEfNS_4arch4Sm80ELb0ELb1ELb1ELb1ELb0ELb0ELb0ELb0ELi2ELi4ELi4ELi4ELb0EEENS1_21CollectiveEpilogueBwdISA_SB_SD_Li256ELb1ELb0ELi2EEENS1_19SingleTileSchedulerILb1ELb0ELb0ELi128EEEEEEEEEvNT_6ParamsE) ;  /* 0xffff186004007950 */ /* 0x000fea0003c3ffff */
        .type           $_ZN7cutlass13device_kernelIN5flash19enable_sm80_to_sm89INS1_16FlashAttnBwdSm80INS1_25CollectiveMainloopBwdSm80ILi2ELi2EN4cute5tupleIJNS5_1CILi128EEES8_NS7_ILi64EEEEEENS_10bfloat16_tEfNS_4arch4Sm80ELb0ELb1ELb1ELb1ELb0ELb0ELb0ELb0ELi2ELi4ELi4ELi4ELb0EEENS1_21CollectiveEpilogueBwdISA_SB_SD_Li256ELb1ELb0ELi2EEENS1_19SingleTileSchedulerILb1ELb0ELb0ELi128EEEEEEEEEvNT_6ParamsE$_ZZN4cute6detail16composition_implINS_5tupleIJNS_1CILi16EEENS3_ILi2EEES5_S5_NS3_ILi4EEES5_EEENS2_IJNS3_ILi1EEEiiiNS3_ILi144EEENS3_ILi512EEEEEES6_S4_EEDaRKT_RKT0_RKT1_RKT2_ENKUlRKT_T0_E_clINS2_IJNS2_IJEEESU_S6_S8_EEENS_17integral_constantIiLi1EEEEEDaSQ_SR_,@function
        .size           $_ZN7cutlass13device_kernelIN5flash19enable_sm80_to_sm89INS1_16FlashAttnBwdSm80INS1_25CollectiveMainloopBwdSm80ILi2ELi2EN4cute5tupleIJNS5_1CILi128EEES8_NS7_ILi64EEEEEENS_10bfloat16_tEfNS_4arch4Sm80ELb0ELb1ELb1ELb1ELb0ELb0ELb0ELb0ELi2ELi4ELi4ELi4ELb0EEENS1_21CollectiveEpilogueBwdISA_SB_SD_Li256ELb1ELb0ELi2EEENS1_19SingleTileSchedulerILb1ELb0ELb0ELi128EEEEEEEEEvNT_6ParamsE$_ZZN4cute6detail16composition_implINS_5tupleIJNS_1CILi16EEENS3_ILi2EEES5_S5_NS3_ILi4EEES5_EEENS2_IJNS3_ILi1EEEiiiNS3_ILi144EEENS3_ILi512EEEEEES6_S4_EEDaRKT_RKT0_RKT1_RKT2_ENKUlRKT_T0_E_clINS2_IJNS2_IJEEESU_S6_S8_EEENS_17integral_constantIiLi1EEEEEDaSQ_SR_,($_ZN7cutlass13device_kernelIN5flash19enable_sm80_to_sm89INS1_16FlashAttnBwdSm80INS1_25CollectiveMainloopBwdSm80ILi2ELi2EN4cute5tupleIJNS5_1CILi128EEES8_NS7_ILi64EEEEEENS_10bfloat16_tEfNS_4arch4Sm80ELb0ELb1ELb1ELb1ELb0ELb0ELb0ELb0ELi2ELi4ELi4ELi4ELb0EEENS1_21CollectiveEpilogueBwdISA_SB_SD_Li256ELb1ELb0ELi2EEENS1_19SingleTileSchedulerILb1ELb0ELb0ELi128EEEEEEEEEvNT_6ParamsE$_ZZN4cute6detail16composition_implINS_5tupleIJNS_1CILi16EEENS3_ILi2EEES5_S5_NS3_ILi4EEES5_EEENS2_IJNS3_ILi1EEEiiiNS3_ILi144EEENS3_ILi512EEEEEES6_S4_EEDaRKT_RKT0_RKT1_RKT2_ENKUlRKT_T0_E_clINS2_IJNS2_IJS5_EEENS2_IJiEEES5_S8_EEENS_17integral_constantIiLi2EEEEEDaSQ_SR_ - $_ZN7cutlass13device_kernelIN5flash19enable_sm80_to_sm89INS1_16FlashAttnBwdSm80INS1_25CollectiveMainloopBwdSm80ILi2ELi2EN4cute5tupleIJNS5_1CILi128EEES8_NS7_ILi64EEEEEENS_10bfloat16_tEfNS_4arch4Sm80ELb0ELb1ELb1ELb1ELb0ELb0ELb0ELb0ELi2ELi4ELi4ELi4ELb0EEENS1_21CollectiveEpilogueBwdISA_SB_SD_Li256ELb1ELb0ELi2EEENS1_19SingleTileSchedulerILb1ELb0ELb0ELi128EEEEEEEEEvNT_6ParamsE$_ZZN4cute6detail16composition_implINS_5tupleIJNS_1CILi16EEENS3_ILi2EEES5_S5_NS3_ILi4EEES5_EEENS2_IJNS3_ILi1EEEiiiNS3_ILi144EEENS3_ILi512EEEEEES6_S4_EEDaRKT_RKT0_RKT1_RKT2_ENKUlRKT_T0_E_clINS2_IJNS2_IJEEESU_S6_S8_EEENS_17integral_constantIiLi1EEEEEDaSQ_SR_)
$_ZN7cutlass13device_kernelIN5flash19enable_sm80_to_sm89INS1_16FlashAttnBwdSm80INS1_25CollectiveMainloopBwdSm80ILi2ELi2EN4cute5tupleIJNS5_1CILi128EEES8_NS7_ILi64EEEEEENS_10bfloat16_tEfNS_4arch4Sm80ELb0ELb1ELb1ELb1ELb0ELb0ELb0ELb0ELi2ELi4ELi4ELi4ELb0EEENS1_21CollectiveEpilogueBwdISA_SB_SD_Li256ELb1ELb0ELi2EEENS1_19SingleTileSchedulerILb1ELb0ELb0ELi128EEEEEEEEEvNT_6ParamsE$_ZZN4cute6detail16composition_implINS_5tupleIJNS_1CILi16EEENS3_ILi2EEES5_S5_NS3_ILi4EEES5_EEENS2_IJNS3_ILi1EEEiiiNS3_ILi144EEENS3_ILi512EEEEEES6_S4_EEDaRKT_RKT0_RKT1_RKT2_ENKUlRKT_T0_E_clINS2_IJNS2_IJEEESU_S6_S8_EEENS_17integral_constantIiLi1EEEEEDaSQ_SR_:
        /* <DEDUP_REMOVED lines=8> */
[----:B-1---5:R-:W-:Y:S05]  /*e820*/  CALL.REL.NOINC `($_ZN7cutlass13device_kernelIN5flash19enable_sm80_to_sm89INS1_16FlashAttnBwdSm80INS1_25CollectiveMainloopBwdSm80ILi2ELi2EN4cute5tupleIJNS5_1CILi128EEES8_NS7_ILi64EEEEEENS_10bfloat16_tEfNS_4arch4Sm80ELb0ELb1ELb1ELb1ELb0ELb0ELb0ELb0ELi2ELi4ELi4ELi4ELb0EEENS1_21CollectiveEpilogueBwdISA_SB_SD_Li256ELb1ELb0ELi2EEENS1_19SingleTileSchedulerILb1ELb0ELb0ELi128EEEEEEEEEvNT_6ParamsE$_ZN4cute3eso3ESOILb1ELb0EJNS_5tupleIJNS_1CILi2EEEEEENS2_IJiEEES4_NS3_ILi1EEEEEC2ERKS5_RKS6_RKS4_RKS7_) ;  /* 0xffffb67000007944 */ /* 0x022fea0003c3ffff */
[----:B-1----:R1:W5:Y:S01]  /*e830*/  LDL R2, [R1+0x16c8] ;  /* 0x0016c80001027983 */ /* 0x0023620000100800 */
[----:B------:R-:W-:Y:S02]  /*e840*/  MOV R4, R10 ;  /* 0x0000000a00047202 */ /* 0x000fe40000000f00 */
[----:B------:R-:W-:-:S04]  /*e850*/  MOV R5, 0x0 ;  /* 0x0000000000057802 */ /* 0x000fc80000000f00 */
[----:B------:R-:W-:Y:S05]  /*e860*/  RET.REL.NODEC R4 `(_ZN7cutlass13device_kernelIN5flash19enable_sm80_to_sm89INS1_16FlashAttnBwdSm80INS1_25CollectiveMainloopBwdSm80ILi2ELi2EN4cute5tupleIJNS5_1CILi128EEES8_NS7_ILi64EEEEEENS_10bfloat16_tEfNS_4arch4Sm80ELb0ELb1ELb1ELb1ELb0ELb0ELb0ELb0ELi2ELi4ELi4ELi4ELb0EEENS1_21CollectiveEpilogueBwdISA_SB_SD_Li256ELb1ELb0ELi2EEENS1_19SingleTileSchedulerILb1ELb0ELb0ELi128EEEEEEEEEvNT_6ParamsE) ;  /* 0xffff179004007950 */ /* 0x000fea0003c3ffff */
        .type           $_ZN7cutlass13device_kernelIN5flash19enable_sm80_to_sm89INS1_16FlashAttnBwdSm80INS1_25CollectiveMainloopBwdSm80ILi2ELi2EN4cute5tupleIJNS5_1CILi128EEES8_NS7_ILi64EEEEEENS_10bfloat16_tEfNS_4arch4Sm80ELb0ELb1ELb1ELb1ELb0ELb0ELb0ELb0ELi2ELi4ELi4ELi4ELb0EEENS1_21CollectiveEpilogueBwdISA_SB_SD_Li256ELb1ELb0ELi2EEENS1_19SingleTileSchedulerILb1ELb0ELb0ELi128EEEEEEEEEvNT_6ParamsE$_ZZN4cute6detail16composition_implINS_5tupleIJNS_1CILi16EEENS3_ILi2EEES5_S5_NS3_ILi4EEES5_EEENS2_IJNS3_ILi1EEEiiiNS3_ILi144EEENS3_ILi512EEEEEES6_S4_EEDaRKT_RKT0_RKT1_RKT2_ENKUlRKT_T0_E_clINS2_IJNS2_IJS5_EEENS2_IJiEEES5_S8_EEENS_17integral_constantIiLi2EEEEEDaSQ_SR_,@function
        .size           $_ZN7cutlass13device_kernelIN5flash19enable_sm80_to_sm89INS1_16FlashAttnBwdSm80INS1_25CollectiveMainloopBwdSm80ILi2ELi2EN4cute5tupleIJNS5_1CILi128EEES8_NS7_ILi64EEEEEENS_10bfloat16_tEfNS_4arch4Sm80ELb0ELb1ELb1ELb1ELb0ELb0ELb0ELb0ELi2ELi4ELi4ELi4ELb0EEENS1_21CollectiveEpilogueBwdISA_SB_SD_Li256ELb1ELb0ELi2EEENS1_19SingleTileSchedulerILb1ELb0ELb0ELi128EEEEEEEEEvNT_6ParamsE$_ZZN4cute6detail16composition_implINS_5tupleIJNS_1CILi16EEENS3_ILi2EEES5_S5_NS3_ILi4EEES5_EEENS2_IJNS3_ILi1EEEiiiNS3_ILi144EEENS3_ILi512EEEEEES6_S4_EEDaRKT_RKT0_RKT1_RKT2_ENKUlRKT_T0_E_clINS2_IJNS2_IJS5_EEENS2_IJiEEES5_S8_EEENS_17integral_constantIiLi2EEEEEDaSQ_SR_,($_ZN7cutlass13device_kernelIN5flash19enable_sm80_to_sm89INS1_16FlashAttnBwdSm80INS1_25CollectiveMainloopBwdSm80ILi2ELi2EN4cute5tupleIJNS5_1CILi128EEES8_NS7_ILi64EEEEEENS_10bfloat16_tEfNS_4arch4Sm80ELb0ELb1ELb1ELb1ELb0ELb0ELb0ELb0ELi2ELi4ELi4ELi4ELb0EEENS1_21CollectiveEpilogueBwdISA_SB_SD_Li256ELb1ELb0ELi2EEENS1_19SingleTileSchedulerILb1ELb0ELb0ELi128EEEEEEEEEvNT_6ParamsE$_ZZN4cute6detail16composition_implINS_5tupleIJNS_1CILi16EEENS3_ILi2EEES5_S5_NS3_ILi4EEES5_EEENS2_IJNS3_ILi1EEEiiiNS3_ILi144EEENS3_ILi512EEEEEES6_S4_EEDaRKT_RKT0_RKT1_RKT2_ENKUlRKT_T0_E_clINS2_IJNS2_IJS5_S5_EEENS2_IJiiEEES8_S8_EEENS_17integral_constantIiLi3EEEEEDaSQ_SR_ - $_ZN7cutlass13device_kernelIN5flash19enable_sm80_to_sm89INS1_16FlashAttnBwdSm80INS1_25CollectiveMainloopBwdSm80ILi2ELi2EN4cute5tupleIJNS5_1CILi128EEES8_NS7_ILi64EEEEEENS_10bfloat16_tEfNS_4arch4Sm80ELb0ELb1ELb1ELb1ELb0ELb0ELb0ELb0ELi2ELi4ELi4ELi4ELb0EEENS1_21CollectiveEpilogueBwdISA_SB_SD_Li256ELb1ELb0ELi2EEENS1_19SingleTileSchedulerILb1ELb0ELb0ELi128EEEEEEEEEvNT_6ParamsE$_ZZN4cute6detail16composition_implINS_5tupleIJNS_1CILi16EEENS3_ILi2EEES5_S5_NS3_ILi4EEES5_EEENS2_IJNS3_ILi1EEEiiiNS3_ILi144EEENS3_ILi512EEEEEES6_S4_EEDaRKT_RKT0_RKT1_RKT2_ENKUlRKT_T0_E_clINS2_IJNS2_IJS5_EEENS2_IJiEEES5_S8_EEENS_17integral_constantIiLi2EEEEEDaSQ_SR_)
$_ZN7cutlass13device_kernelIN5flash19enable_sm80_to_sm89INS1_16FlashAttnBwdSm80INS1_25CollectiveMainloopBwdSm80ILi2ELi2EN4cute5tupleIJNS5_1CILi128EEES8_NS7_ILi64EEEEEENS_10bfloat16_tEfNS_4arch4Sm80ELb0ELb1ELb1ELb1ELb0ELb0ELb0ELb0ELi2ELi4ELi4ELi4ELb0EEENS1_21CollectiveEpilogueBwdISA_SB_SD_Li256ELb1ELb0ELi2EEENS1_19SingleTileSchedulerILb1ELb0ELb0ELi128EEEEEEEEEvNT_6ParamsE$_ZZN4cute6detail16composition_implINS_5tupleIJNS_1CILi16EEENS3_ILi2EEES5_S5_NS3_ILi4EEES5_EEENS2_IJNS3_ILi1EEEiiiNS3_ILi144EEENS3_ILi512EEEEEES6_S4_EEDaRKT_RKT0_RKT1_RKT2_ENKUlRKT_T0_E_clINS2_IJNS2_IJS5_EEENS2_IJiEEES5_S8_EEENS_17integral_constantIiLi2EEEEEDaSQ_SR_:
        /* <DEDUP_REMOVED lines=8> */
[----:B-1---5:R-:W-:Y:S05]  /*e8f0*/  CALL.REL.NOINC `($_ZN7cutlass13device_kernelIN5flash19enable_sm80_to_sm89INS1_16FlashAttnBwdSm80INS1_25CollectiveMainloopBwdSm80ILi2ELi2EN4cute5tupleIJNS5_1CILi128EEES8_NS7_ILi64EEEEEENS_10bfloat16_tEfNS_4arch4Sm80ELb0ELb1ELb1ELb1ELb0ELb0ELb0ELb0ELi2ELi4ELi4ELi4ELb0EEENS1_21CollectiveEpilogueBwdISA_SB_SD_Li256ELb1ELb0ELi2EEENS1_19SingleTileSchedulerILb1ELb0ELb0ELi128EEEEEEEEEvNT_6ParamsE$_ZN4cute3eso3ESOILb0ELb0EJiiEEC2ERKiS4_) ;  /* 0xffff970000007944 */ /* 0x022fea0003c3ffff */
[----:B-1----:R1:W5:Y:S01]  /*e900*/  LDL.64 R2, [R1+0x16c8] ;  /* 0x0016c80001027983 */ /* 0x0023620000100a00 */
[----:B------:R-:W-:-:S03]  /*e910*/  MOV R6, 0xe930 ;  /* 0x0000e93000067802 */ /* 0x000fc60000000f00 */
[----:B-1---5:R-:W-:Y:S05]  /*e920*/  CALL.REL.NOINC `($_ZN7cutlass13device_kernelIN5flash19enable_sm80_to_sm89INS1_16FlashAttnBwdSm80INS1_25CollectiveMainloopBwdSm80ILi2ELi2EN4cute5tupleIJNS5_1CILi128EEES8_NS7_ILi64EEEEEENS_10bfloat16_tEfNS_4arch4Sm80ELb0ELb1ELb1ELb1ELb0ELb0ELb0ELb0ELi2ELi4ELi4ELi4ELb0EEENS1_21CollectiveEpilogueBwdISA_SB_SD_Li256ELb1ELb0ELi2EEENS1_19SingleTileSchedulerILb1ELb0ELb0ELi128EEEEEEEEEvNT_6ParamsE$_ZN4cute3eso3ESOILb1ELb0EJNS_5tupleIJNS_1CILi2EEES4_EEENS2_IJiiEEENS3_ILi1EEES7_EEC2ERKS5_RKS6_RKS7_SE_) ;  /* 0xffffb6c000007944 */ /* 0x022fea0003c3ffff */
[----:B-1----:R1:W5:Y:S01]  /*e930*/  LDL.64 R2, [R1+0x16c8] ;  /* 0x0016c80001027983 */ /* 0x0023620000100a00 */
[----:B------:R-:W-:Y:S02]  /*e940*/  MOV R4, R20 ;  /* 0x0000001400047202 */ /* 0x000fe40000000f00 */
[----:B------:R-:W-:-:S04]  /*e950*/  MOV R5, 0x0 ;  /* 0x0000000000057802 */ /* 0x000fc80000000f00 */
[----:B------:R-:W-:Y:S05]  /*e960*/  RET.REL.NODEC R4 `(_ZN7cutlass13device_kernelIN5flash19enable_sm80_to_sm89INS1_16FlashAttnBwdSm80INS1_25CollectiveMainloopBwdSm80ILi2ELi2EN4cute5tupleIJNS5_1CILi128EEES8_NS7_ILi64EEEEEENS_10bfloat16_tEfNS_4arch4Sm80ELb0ELb1ELb1ELb1ELb0ELb0ELb0ELb0ELi2ELi4ELi4ELi4ELb0EEENS1_21CollectiveEpilogueBwdISA_SB_SD_Li256ELb1ELb0ELi2EEENS1_19SingleTileSchedulerILb1ELb0ELb0ELi128EEEEEEEEEvNT_6ParamsE) ;  /* 0xffff169004007950 */ /* 0x000fea0003c3ffff */
        .type           $_ZN7cutlass13device_kernelIN5flash19enable_sm80_to_sm89INS1_16FlashAttnBwdSm80INS1_25CollectiveMainloopBwdSm80ILi2ELi2EN4cute5tupleIJNS5_1CILi128EEES8_NS7_ILi64EEEEEENS_10bfloat16_tEfNS_4arch4Sm80ELb0ELb1ELb1ELb1ELb0ELb0ELb0ELb0ELi2ELi4ELi4ELi4ELb0EEENS1_21CollectiveEpilogueBwdISA_SB_SD_Li256ELb1ELb0ELi2EEENS1_19SingleTileSchedulerILb1ELb0ELb0ELi128EEEEEEEEEvNT_6ParamsE$_ZZN4cute6detail16composition_implINS_5tupleIJNS_1CILi16EEENS3_ILi2EEES5_S5_NS3_ILi4EEES5_EEENS2_IJNS3_ILi1EEEiiiNS3_ILi144EEENS3_ILi512EEEEEES6_S4_EEDaRKT_RKT0_RKT1_RKT2_ENKUlRKT_T0_E_clINS2_IJNS2_IJS5_S5_EEENS2_IJiiEEES8_S8_EEENS_17integral_constantIiLi3EEEEEDaSQ_SR_,@function
        .size           $_ZN7cutlass13device_kernelIN5flash19enable_sm80_to_sm89INS1_16FlashAttnBwdSm80INS1_25CollectiveMainloopBwdSm80ILi2ELi2EN4cute5tupleIJNS5_1CILi128EEES8_NS7_ILi64EEEEEENS_10bfloat16_tEfNS_4arch4Sm80ELb0ELb1ELb1ELb1ELb0ELb0ELb0ELb0ELi2ELi4ELi4ELi4ELb0EEENS1_21CollectiveEpilogueBwdISA_SB_SD_Li256ELb1ELb0ELi2EEENS1_19SingleTileSchedulerILb1ELb0ELb0ELi128EEEEEEEEEvNT_6ParamsE$_ZZN4cute6detail16composition_implINS_5tupleIJNS_1CILi16EEENS3_ILi2EEES5_S5_NS3_ILi4EEES5_EEENS2_IJNS3_ILi1EEEiiiNS3_ILi144EEENS3_ILi512EEEEEES6_S4_EEDaRKT_RKT0_RKT1_RKT2_ENKUlRKT_T0_E_clINS2_IJNS2_IJS5_S5_EEENS2_IJiiEEES8_S8_EEENS_17integral_constantIiLi3EEEEEDaSQ_SR_,($_ZN7cutlass13device_kernelIN5flash19enable_sm80_to_sm89INS1_16FlashAttnBwdSm80INS1_25CollectiveMainloopBwdSm80ILi2ELi2EN4cute5tupleIJNS5_1CILi128EEES8_NS7_ILi64EEEEEENS_10bfloat16_tEfNS_4arch4Sm80ELb0ELb1ELb1ELb1ELb0ELb0ELb0ELb0ELi2ELi4ELi4ELi4ELb0EEENS1_21CollectiveEpilogueBwdISA_SB_SD_Li256ELb1ELb0ELi2EEENS1_19SingleTileSchedulerILb1ELb0ELb0ELi128EEEEEEEEEvNT_6ParamsE$_ZZN4cute6detail16composition_implINS_5tupleIJNS_1CILi16EEENS3_ILi2EEES5_S5_NS3_ILi4EEES5_EEENS2_IJNS3_ILi1EEEiiiNS3_ILi144EEENS3_ILi512EEEEEES6_S4_EEDaRKT_RKT0_RKT1_RKT2_ENKUlRKT_T0_E_clINS2_IJNS2_IJS5_S5_EEENS2_IJiiEEES8_S8_EEENS_17integral_constantIiLi4EEEEEDaSQ_SR_ - $_ZN7cutlass13device_kernelIN5flash19enable_sm80_to_sm89INS1_16FlashAttnBwdSm80INS1_25CollectiveMainloopBwdSm80ILi2ELi2EN4cute5tupleIJNS5_1CILi128EEES8_NS7_ILi64EEEEEENS_10bfloat16_tEfNS_4arch4Sm80ELb0ELb1ELb1ELb1ELb0ELb0ELb0ELb0ELi2ELi4ELi4ELi4ELb0EEENS1_21CollectiveEpilogueBwdISA_SB_SD_Li256ELb1ELb0ELi2EEENS1_19SingleTileSchedulerILb1ELb0ELb0ELi128EEEEEEEEEvNT_6ParamsE$_ZZN4cute6detail16composition_implINS_5tupleIJNS_1CILi16EEENS3_ILi2EEES5_S5_NS3_ILi4EEES5_EEENS2_IJNS3_ILi1EEEiiiNS3_ILi144EEENS3_ILi512EEEEEES6_S4_EEDaRKT_RKT0_RKT1_RKT2_ENKUlRKT_T0_E_clINS2_IJNS2_IJS5_S5_EEENS2_IJiiEEES8_S8_EEENS_17integral_constantIiLi3EEEEEDaSQ_SR_)
$_ZN7cutlass13device_kernelIN5flash19enable_sm80_to_sm89INS1_16FlashAttnBwdSm80INS1_25CollectiveMainloopBwdSm80ILi2ELi2EN4cute5tupleIJNS5_1CILi128EEES8_NS7_ILi64EEEEEENS_10bfloat16_tEfNS_4arch4Sm80ELb0ELb1ELb1ELb1ELb0ELb0ELb0ELb0ELi2ELi4ELi4ELi4ELb0EEENS1_21CollectiveEpilogueBwdISA_SB_SD_Li256ELb1ELb0ELi2EEENS1_19SingleTileSchedulerILb1ELb0ELb0ELi128EEEEEEEEEvNT_6ParamsE$_ZZN4cute6detail16composition_implINS_5tupleIJNS_1CILi16EEENS3_ILi2EEES5_S5_NS3_ILi4EEES5_EEENS2_IJNS3_ILi1EEEiiiNS3_ILi144EEENS3_ILi512EEEEEES6_S4_EEDaRKT_RKT0_RKT1_RKT2_ENKUlRKT_T0_E_clINS2_IJNS2_IJS5_S5_EEENS2_IJiiEEES8_S8_EEENS_17integral_constantIiLi3EEEEEDaSQ_SR_:
[----:B------:R-:W-:-:S05]  /*e970*/  IADD3 R5, R5, -c[0x0][0x20], RZ ;  /* 0x8000080005057a10 */ /* 0x000fca0007ffe0ff */
[----:B------:R1:W5:Y:S04]  /*e980*/  LDL R2, [R5] ;  /* 0x0000000005027983 */ /* 0x0003680000100800 */
[----:B------:R1:W5:Y:S01]  /*e990*/  LDL R3, [R5+0x4] ;  /* 0x0000040005037983 */ /* 0x0003620000100800 */
[----:B------:R-:W-:Y:S02]  /*e9a0*/  IADD3 R4, R1, 0x16c8, RZ ;  /* 0x000016c801047810 */ /* 0x000fe40007ffe0ff */
[----:B------:R-:W-:Y:S02]  /*e9b0*/  MOV R6, 0xe9e0 ;  /* 0x0000e9e000067802 */ /* 0x000fe40000000f00 */
[----:B------:R-:W-:Y:S02]  /*e9c0*/  IADD3 R4, R4, c[0x0][0x20], RZ ;  /* 0x0000080004047a10 */ /* 0x000fe40007ffe0ff */
[----:B-1---5:R-:W-:Y:S05]  /*e9d0*/  CALL.REL.NOINC `($_ZN7cutlass13device_kernelIN5flash19enable_sm80_to_sm89INS1_16FlashAttnBwdSm80INS1_25CollectiveMainloopBwdSm80ILi2ELi2EN4cute5tupleIJNS5_1CILi128EEES8_NS7_ILi64EEEEEENS_10bfloat16_tEfNS_4arch4Sm80ELb0ELb1ELb1ELb1ELb0ELb0ELb0ELb0ELi2ELi4ELi4ELi4ELb0EEENS1_21CollectiveEpilogueBwdISA_SB_SD_Li256ELb1ELb0ELi2EEENS1_19SingleTileSchedulerILb1ELb0ELb0ELi128EEEEEEEEEvNT_6ParamsE$_ZN4cute3eso3ESOILb1ELb0EJNS_5tupleIJNS_1CILi2EEES4_EEENS2_IJiiEEENS3_ILi1EEES7_EEC2ERKS5_RKS6_RKS7_SE_) ;  /* 0xffffb61000007944 */ /* 0x022fea0003c3ffff */
[----:B-1----:R1:W5:Y:S01]  /*e9e0*/  LDL.64 R2, [R1+0x16c8] ;  /* 0x0016c80001027983 */ /* 0x0023620000100a00 */
[----:B------:R-:W-:-:S02]  /*e9f0*/  MOV R4, R8 ;  /* 0x0000000800047202 */ /* 0x000fc40000000f00 */
[----:B------:R-:W-:-:S04]  /*ea00*/  MOV R5, 0x0 ;  /* 0x0000000000057802 */ /* 0x000fc80000000f00 */
[----:B------:R-:W-:Y:S05]  /*ea10*/  RET.REL.NODEC R4 `(_ZN7cutlass13device_kernelIN5flash19enable_sm80_to_sm89INS1_16FlashAttnBwdSm80INS1_25CollectiveMainloopBwdSm80ILi2ELi2EN4cute5tupleIJNS5_1CILi128EEES8_NS7_ILi64EEEEEENS_10bfloat16_tEfNS_4arch4Sm80ELb0ELb1ELb1ELb1ELb0ELb0ELb0ELb0ELi2ELi4ELi4ELi4ELb0EEENS1_21CollectiveEpilogueBwdISA_SB_SD_Li256ELb1ELb0ELi2EEENS1_19SingleTileSchedulerILb1ELb0ELb0ELi128EEEEEEEEEvNT_6ParamsE) ;  /* 0xffff15e004007950 */ /* 0x000fea0003c3ffff */
        .type           $_ZN7cutlass13device_kernelIN5flash19enable_sm80_to_sm89INS1_16FlashAttnBwdSm80INS1_25CollectiveMainloopBwdSm80ILi2ELi2EN4cute5tupleIJNS5_1CILi128EEES8_NS7_ILi64EEEEEENS_10bfloat16_tEfNS_4arch4Sm80ELb0ELb1ELb1ELb1ELb0ELb0ELb0ELb0ELi2ELi4ELi4ELi4ELb0EEENS1_21CollectiveEpilogueBwdISA_SB_SD_Li256ELb1ELb0ELi2EEENS1_19SingleTileSchedulerILb1ELb0ELb0ELi128EEEEEEEEEvNT_6ParamsE$_ZZN4cute6detail16composition_implINS_5tupleIJNS_1CILi16EEENS3_ILi2EEES5_S5_NS3_ILi4EEES5_EEENS2_IJNS3_ILi1EEEiiiNS3_ILi144EEENS3_ILi512EEEEEES6_S4_EEDaRKT_RKT0_RKT1_RKT2_ENKUlRKT_T0_E_clINS2_IJNS2_IJS5_S5_EEENS2_IJiiEEES8_S8_EEENS_17integral_constantIiLi4EEEEEDaSQ_SR_,@function
        .size           $_ZN7cutlass13device_kernelIN5flash19enable_sm80_to_sm89INS1_16FlashAttnBwdSm80INS1_25CollectiveMainloopBwdSm80ILi2ELi2EN4cute5tupleIJNS5_1CILi128EEES8_NS7_ILi64EEEEEENS_10bfloat16_tEfNS_4arch4Sm80ELb0ELb1ELb1ELb1ELb0ELb0ELb0ELb0ELi2ELi4ELi4ELi4ELb0EEENS1_21CollectiveEpilogueBwdISA_SB_SD_Li256ELb1ELb0ELi2EEENS1_19SingleTileSchedulerILb1ELb0ELb0ELi128EEEEEEEEEvNT_6ParamsE$_ZZN4cute6detail16composition_implINS_5tupleIJNS_1CILi16EEENS3_ILi2EEES5_S5_NS3_ILi4EEES5_EEENS2_IJNS3_ILi1EEEiiiNS3_ILi144EEENS3_ILi512EEEEEES6_S4_EEDaRKT_RKT0_RKT1_RKT2_ENKUlRKT_T0_E_clINS2_IJNS2_IJS5_S5_EEENS2_IJiiEEES8_S8_EEENS_17integral_constantIiLi4EEEEEDaSQ_SR_,($_ZN7cutlass13device_kernelIN5flash19enable_sm80_to_sm89INS1_16FlashAttnBwdSm80INS1_25CollectiveMainloopBwdSm80ILi2ELi2EN4cute5tupleIJNS5_1CILi128EEES8_NS7_ILi64EEEEEENS_10bfloat16_tEfNS_4arch4Sm80ELb0ELb1ELb1ELb1ELb0ELb0ELb0ELb0ELi2ELi4ELi4ELi4ELb0EEENS1_21CollectiveEpilogueBwdISA_SB_SD_Li256ELb1ELb0ELi2EEENS1_19SingleTileSchedulerILb1ELb0ELb0ELi128EEEEEEEEEvNT_6ParamsE$_ZZN4cute6detail16composition_implINS_5tupleIJNS_1CILi8EEENS3_ILi2EEES5_S5_S4_S5_EEENS2_IJNS3_ILi1EEEiiiNS3_ILi72EEENS3_ILi512EEEEEENS2_IJNS2_IJS5_S5_EEES4_NS3_ILi4EEEEEENS2_IJNS2_IJS7_S4_EEENS3_ILi1024EEENS3_ILi16EEEEEEEEDaRKT_RKT0_RKT1_RKT2_ENKUlRKT_RKT0_E_clISB_SE_EEDaSW_SZ_ - $_ZN7cutlass13device_kernelIN5flash19enable_sm80_to_sm89INS1_16FlashAttnBwdSm80INS1_25CollectiveMainloopBwdSm80ILi2ELi2EN4cute5tupleIJNS5_1CILi128EEES8_NS7_ILi64EEEEEENS_10bfloat16_tEfNS_4arch4Sm80ELb0ELb1ELb1ELb1ELb0ELb0ELb0ELb0ELi2ELi4ELi4ELi4ELb0EEENS1_21CollectiveEpilogueBwdISA_SB_SD_Li256ELb1ELb0ELi2EEENS1_19SingleTileSchedulerILb1ELb0ELb0ELi128EEEEEEEEEvNT_6ParamsE$_ZZN4cute6detail16composition_implINS_5tupleIJNS_1CILi16EEENS3_ILi2EEES5_S5_NS3_ILi4EEES5_EEENS2_IJNS3_ILi1EEEiiiNS3_ILi144EEENS3_ILi512EEEEEES6_S4_EEDaRKT_RKT0_RKT1_RKT2_ENKUlRKT_T0_E_clINS2_IJNS2_IJS5_S5_EEENS2_IJiiEEES8_S8_EEENS_17integral_constantIiLi4EEEEEDaSQ_SR_)
$_ZN7cutlass13device_kernelIN5flash19enable_sm80_to_sm89INS1_16FlashAttnBwdSm80INS1_25CollectiveMainloopBwdSm80ILi2ELi2EN4cute5tupleIJNS5_1CILi128EEES8_NS7_ILi64EEEEEENS_10bfloat16_tEfNS_4arch4Sm80ELb0ELb1ELb1ELb1ELb0ELb0ELb0ELb0ELi2ELi4ELi4ELi4ELb0EEENS1_21CollectiveEpilogueBwdISA_SB_SD_Li256ELb1ELb0ELi2EEENS1_19SingleTileSchedulerILb1ELb0ELb0ELi128EEEEEEEEEvNT_6ParamsE$_ZZN4cute6detail16composition_implINS_5tupleIJNS_1CILi16EEENS3_ILi2EEES5_S5_NS3_ILi4EEES5_EEENS2_IJNS3_ILi1EEEiiiNS3_ILi144EEENS3_ILi512EEEEEES6_S4_EEDaRKT_RKT0_RKT1_RKT2_ENKUlRKT_T0_E_clINS2_IJNS2_IJS5_S5_EEENS2_IJiiEEES8_S8_EEENS_17integral_constantIiLi4EEEEEDaSQ_SR_:
        /* <DEDUP_REMOVED lines=11> */
        .type           $_ZN7cutlass13device_kernelIN5flash19enable_sm80_to_sm89INS1_16FlashAttnBwdSm80INS1_25CollectiveMainloopBwdSm80ILi2ELi2EN4cute5tupleIJNS5_1CILi128EEES8_NS7_ILi64EEEEEENS_10bfloat16_tEfNS_4arch4Sm80ELb0ELb1ELb1ELb1ELb0ELb0ELb0ELb0ELi2ELi4ELi4ELi4ELb0EEENS1_21CollectiveEpilogueBwdISA_SB_SD_Li256ELb1ELb0ELi2EEENS1_19SingleTileSchedulerILb1ELb0ELb0ELi128EEEEEEEEEvNT_6ParamsE$_ZZN4cute6detail16composition_implINS_5tupleIJNS_1CILi8EEENS3_ILi2EEES5_S5_S4_S5_EEENS2_IJNS3_ILi1EEEiiiNS3_ILi72EEENS3_ILi512EEEEEENS2_IJNS2_IJS5_S5_EEES4_NS3_ILi4EEEEEENS2_IJNS2_IJS7_S4_EEENS3_ILi1024EEENS3_ILi16EEEEEEEEDaRKT_RKT0_RKT1_RKT2_ENKUlRKT_RKT0_E_clISB_SE_EEDaSW_SZ_,@function
        .size           $_ZN7cutlass13device_kernelIN5flash19enable_sm80_to_sm89INS1_16FlashAttnBwdSm80INS1_25CollectiveMainloopBwdSm80ILi2ELi2EN4cute5tupleIJNS5_1CILi128EEES8_NS7_ILi64EEEEEENS_10bfloat16_tEfNS_4arch4Sm80ELb0ELb1ELb1ELb1ELb0ELb0ELb0ELb0ELi2ELi4ELi4ELi4ELb0EEENS1_21CollectiveEpilogueBwdISA_SB_SD_Li256ELb1ELb0ELi2EEENS1_19SingleTileSchedulerILb1ELb0ELb0ELi128EEEEEEEEEvNT_6ParamsE$_ZZN4cute6detail16composition_implINS_5tupleIJNS_1CILi8EEENS3_ILi2EEES5_S5_S4_S5_EEENS2_IJNS3_ILi1EEEiiiNS3_ILi72EEENS3_ILi512EEEEEENS2_IJNS2_IJS5_S5_EEES4_NS3_ILi4EEEEEENS2_IJNS2_IJS7_S4_EEENS3_ILi1024EEENS3_ILi16EEEEEEEEDaRKT_RKT0_RKT1_RKT2_ENKUlRKT_RKT0_E_clISB_SE_EEDaSW_SZ_,($_ZN7cutlass13device_kernelIN5flash19enable_sm80_to_sm89INS1_16FlashAttnBwdSm80INS1_25CollectiveMainloopBwdSm80ILi2ELi2EN4cute5tupleIJNS5_1CILi128EEES8_NS7_ILi64EEEEEENS_10bfloat16_tEfNS_4arch4Sm80ELb0ELb1ELb1ELb1ELb0ELb0ELb0ELb0ELi2ELi4ELi4ELi4ELb0EEENS1_21CollectiveEpilogueBwdISA_SB_SD_Li256ELb1ELb0ELi2EEENS1_19SingleTileSchedulerILb1ELb0ELb0ELi128EEEEEEEEEvNT_6ParamsE$_ZZN4cute6detail16composition_implINS_5tupleIJNS_1CILi8EEENS3_ILi2EEES5_S5_S4_S5_EEENS2_IJNS3_ILi1EEEiiiNS3_ILi72EEENS3_ILi512EEEEEENS2_IJNS2_IJS5_S5_EEES4_NS3_ILi4EEEEEENS2_IJNS2_IJS7_S4_EEENS3_ILi1024EEENS3_ILi16EEEEEEEEDaRKT_RKT0_RKT1_RKT2_ENKUlRKT_RKT0_E_clISC_SG_EEDaSW_SZ_ - $_ZN7cutlass13device_kernelIN5flash19enable_sm80_to_sm89INS1_16FlashAttnBwdSm80INS1_25CollectiveMainloopBwdSm80ILi2ELi2EN4cute5tupleIJNS5_1CILi128EEES8_NS7_ILi64EEEEEENS_10bfloat16_tEfNS_4arch4Sm80ELb0ELb1ELb1ELb1ELb0ELb0ELb0ELb0ELi2ELi4ELi4ELi4ELb0EEENS1_21CollectiveEpilogueBwdISA_SB_SD_Li256ELb1ELb0ELi2EEENS1_19SingleTileSchedulerILb1ELb0ELb0ELi128EEEEEEEEEvNT_6ParamsE$_ZZN4cute6detail16composition_implINS_5tupleIJNS_1CILi8EEENS3_ILi2EEES5_S5_S4_S5_EEENS2_IJNS3_ILi1EEEiiiNS3_ILi72EEENS3_ILi512EEEEEENS2_IJNS2_IJS5_S5_EEES4_NS3_ILi4EEEEEENS2_IJNS2_IJS7_S4_EEENS3_ILi1024EEENS3_ILi16EEEEEEEEDaRKT_RKT0_RKT1_RKT2_ENKUlRKT_RKT0_E_clISB_SE_EEDaSW_SZ_)
$_ZN7cutlass13device_kernelIN5flash19enable_sm80_to_sm89INS1_16FlashAttnBwdSm80INS1_25CollectiveMainloopBwdSm80ILi2ELi2EN4cute5tupleIJNS5_1CILi128EEES8_NS7_ILi64EEEEEENS_10bfloat16_tEfNS_4arch4Sm80ELb0ELb1ELb1ELb1ELb0ELb0ELb0ELb0ELi2ELi4ELi4ELi4ELb0EEENS1_21CollectiveEpilogueBwdISA_SB_SD_Li256ELb1ELb0ELi2EEENS1_19SingleTileSchedulerILb1ELb0ELb0ELi128EEEEEEEEEvNT_6ParamsE$_ZZN4cute6detail16composition_implINS_5tupleIJNS_1CILi8EEENS3_ILi2EEES5_S5_S4_S5_EEENS2_IJNS3_ILi1EEEiiiNS3_ILi72EEENS3_ILi512EEEEEENS2_IJNS2_IJS5_S5_EEES4_NS3_ILi4EEEEEENS2_IJNS2_IJS7_S4_EEENS3_ILi1024EEENS3_ILi16EEEEEEEEDaRKT_RKT0_RKT1_RKT2_ENKUlRKT_RKT0_E_clISB_SE_EEDaSW_SZ_:
[----:B------:R-:W-:Y:S02]  /*ead0*/  IADD3 R39, R1, 0x1380, RZ ;  /* 0x0000138001277810 */ /* 0x000fe40007ffe0ff */
[----:B------:R-:W-:Y:S02]  /*eae0*/  MOV R66, 0xeb20 ;  /* 0x0000eb2000427802 */ /* 0x000fe40000000f00 */
[----:B------:R-:W-:-:S04]  /*eaf0*/  IADD3 R39, R39, c[0x0][0x20], RZ ;  /* 0x0000080027277a10 */ /* 0x000fc80007ffe0ff */
[----:B------:R-:W-:Y:S02]  /*eb00*/  IADD3 R61, R39, 0x4, RZ ;  /* 0x00000004273d7810 */ /* 0x000fe40007ffe0ff */
[----:B------:R-:W-:Y:S05]  /*eb10*/  CALL.REL.NOINC `($_ZN7cutlass13device_kernelIN5flash19enable_sm80_to_sm89INS1_16FlashAttnBwdSm80INS1_25CollectiveMainloopBwdSm80ILi2ELi2EN4cute5tupleIJNS5_1CILi128EEES8_NS7_ILi64EEEEEENS_10bfloat16_tEfNS_4arch4Sm80ELb0ELb1ELb1ELb1ELb0ELb0ELb0ELb0ELi2ELi4ELi4ELi4ELb0EEENS1_21CollectiveEpilogueBwdISA_SB_SD_Li256ELb1ELb0ELi2EEENS1_19SingleTileSchedulerILb1ELb0ELb0ELi128EEEEEEEEEvNT_6ParamsE$_ZZN4cute6detail16composition_implINS_5tupleIJNS_1CILi8EEENS3_ILi2EEES5_S5_S4_S5_EEENS2_IJNS3_ILi1EEEiiiNS3_ILi72EEENS3_ILi512EEEEEENS2_IJS5_S5_EEENS2_IJS7_S4_EEEEEDaRKT_RKT0_RKT1_RKT2_ENKUlRKT_RKT0_E_clIS5_S4_EEDaSR_SU_) ;  /* 0x00000a2000007944 */ /* 0x000fea0003c00000 */
[----:B------:R-:W-:Y:S02]  /*eb20*/  MOV R4, 0xeb40 ;  /* 0x0000eb4000047802 */ /* 0x000fe40000000f00 */
[----:B-1---5:R-:W-:Y:S05]  /*eb30*/  CALL.REL.NOINC `($_ZN7cutlass13device_kernelIN5flash19enable_sm80_to_sm89INS1_16FlashAttnBwdSm80INS1_25CollectiveMainloopBwdSm80ILi2ELi2EN4cute5tupleIJNS5_1CILi128EEES8_NS7_ILi64EEEEEENS_10bfloat16_tEfNS_4arch4Sm80ELb0ELb1ELb1ELb1ELb0ELb0ELb0ELb0ELi2ELi4ELi4ELi4ELb0EEENS1_21CollectiveEpilogueBwdISA_SB_SD_Li256ELb1ELb0ELi2EEENS1_19SingleTileSchedulerILb1ELb0ELb0ELi128EEEEEEEEEvNT_6ParamsE$_ZN4cute3eso3ESOILb1ELb0EJNS_1CILi1EEEiEEC2ERKS3_RKi) ;  /* 0xffffa5c000007944 */ /* 0x022fea0003c3ffff */
[----:B-1----:R1:W5:Y:S01]  /*eb40*/  LDL R2, [R1+0x1384] ;  /* 0x0013840001027983 */ /* 0x0023620000100800 */
[----:B------:R-:W-:-:S03]  /*eb50*/  MOV R6, 0xeb70 ;  /* 0x0000eb7000067802 */ /* 0x000fc60000000f00 */
[----:B-1---5:R-:W-:Y:S05]  /*eb60*/  CALL.REL.NOINC `($_ZN7cutlass13device_kernelIN5flash19enable_sm80_to_sm89INS1_16FlashAttnBwdSm80INS1_25CollectiveMainloopBwdSm80ILi2ELi2EN4cute5tupleIJNS5_1CILi128EEES8_NS7_ILi64EEEEEENS_10bfloat16_tEfNS_4arch4Sm80ELb0ELb1ELb1ELb1ELb0ELb0ELb0ELb0ELi2ELi4ELi4ELi4ELb0EEENS1_21CollectiveEpilogueBwdISA_SB_SD_Li256ELb1ELb0ELi2EEENS1_19SingleTileSchedulerILb1ELb0ELb0ELi128EEEEEEEEEvNT_6ParamsE$_ZN4cute5tupleIJNS0_IJNS_1CILi2EEES2_EEENS0_IJNS1_ILi1EEEiEEEEEC2ERKS3_RKS5_) ;  /* 0xffffd48000007944 */ /* 0x022fea0003c3ffff */
[----:B------:R2:W5:Y:S01]  /*eb70*/  LDL R39, [R1+0x1380] ;  /* 0x0013800001277983 */ /* 0x0005620000100800 */
[----:B-1----:R-:W-:Y:S02]  /*eb80*/  MOV R2, R8 ;  /* 0x0000000800027202 */ /* 0x002fe40000000f00 */
[----:B------:R-:W-:-:S04]  /*eb90*/  MOV R3, 0x0 ;  /* 0x0000000000037802 */ /* 0x000fc80000000f00 */
[----:B------:R-:W-:Y:S05]  /*eba0*/  RET.REL.NODEC R2 `(_ZN7cutlass13device_kernelIN5flash19enable_sm80_to_sm89INS1_16FlashAttnBwdSm80INS1_25CollectiveMainloopBwdSm80ILi2ELi2EN4cute5tupleIJNS5_1CILi128EEES8_NS7_ILi64EEEEEENS_10bfloat16_tEfNS_4arch4Sm80ELb0ELb1ELb1ELb1ELb0ELb0ELb0ELb0ELi2ELi4ELi4ELi4ELb0EEENS1_21CollectiveEpilogueBwdISA_SB_SD_Li256ELb1ELb0ELi2EEENS1_19SingleTileSchedulerILb1ELb0ELb0ELi128EEEEEEEEEvNT_6ParamsE) ;  /* 0xffff145002007950 */ /* 0x000fea0003c3ffff */
        .type           $_ZN7cutlass13device_kernelIN5flash19enable_sm80_to_sm89INS1_16FlashAttnBwdSm80INS1_25CollectiveMainloopBwdSm80ILi2ELi2EN4cute5tupleIJNS5_1CILi128EEES8_NS7_ILi64EEEEEENS_10bfloat16_tEfNS_4arch4Sm80ELb0ELb1ELb1ELb1ELb0ELb0ELb0ELb0ELi2ELi4ELi4ELi4ELb0EEENS1_21CollectiveEpilogueBwdISA_SB_SD_Li256ELb1ELb0ELi2EEENS1_19SingleTileSchedulerILb1ELb0ELb0ELi128EEEEEEEEEvNT_6ParamsE$_ZZN4cute6detail16composition_implINS_5tupleIJNS_1CILi8EEENS3_ILi2EEES5_S5_S4_S5_EEENS2_IJNS3_ILi1EEEiiiNS3_ILi72EEENS3_ILi512EEEEEENS2_IJNS2_IJS5_S5_EEES4_NS3_ILi4EEEEEENS2_IJNS2_IJS7_S4_EEENS3_ILi1024EEENS3_ILi16EEEEEEEEDaRKT_RKT0_RKT1_RKT2_ENKUlRKT_RKT0_E_clISC_SG_EEDaSW_SZ_,@function
        .size           $_ZN7cutlass13device_kernelIN5flash19enable_sm80_to_sm89INS1_16FlashAttnBwdSm80INS1_25CollectiveMainloopBwdSm80ILi2ELi2EN4cute5tupleIJNS5_1CILi128EEES8_NS7_ILi64EEEEEENS_10bfloat16_tEfNS_4arch4Sm80ELb0ELb1ELb1ELb1ELb0ELb0ELb0ELb0ELi2ELi4ELi4ELi4ELb0EEENS1_21CollectiveEpilogueBwdISA_SB_SD_Li256ELb1ELb0ELi2EEENS1_19SingleTileSchedulerILb1ELb0ELb0ELi128EEEEEEEEEvNT_6ParamsE$_ZZN4cute6detail16composition_implINS_5tupleIJNS_1CILi8EEENS3_ILi2EEES5_S5_S4_S5_EEENS2_IJNS3_ILi1EEEiiiNS3_ILi72EEENS3_ILi512EEEEEENS2_IJNS2_IJS5_S5_EEES4_NS3_ILi4EEEEEENS2_IJNS2_IJS7_S4_EEENS3_ILi1024EEENS3_ILi16EEEEEEEEDaRKT_RKT0_RKT1_RKT2_ENKUlRKT_RKT0_E_clISC_SG_EEDaSW_SZ_,($_ZN7cutlass13device_kernelIN5flash19enable_sm80_to_sm89INS1_16FlashAttnBwdSm80INS1_25CollectiveMainloopBwdSm80ILi2ELi2EN4cute5tupleIJNS5_1CILi128EEES8_NS7_ILi64EEEEEENS_10bfloat16_tEfNS_4arch4Sm80ELb0ELb1ELb1ELb1ELb0ELb0ELb0ELb0ELi2ELi4ELi4ELi4ELb0EEENS1_21CollectiveEpilogueBwdISA_SB_SD_Li256ELb1ELb0ELi2EEENS1_19SingleTileSchedulerILb1ELb0ELb0ELi128EEEEEEEEEvNT_6ParamsE$_ZZN4cute6detail16composition_implINS_5tupleIJNS_1CILi8EEENS3_ILi2EEES5_S5_S4_S5_EEENS2_IJNS3_ILi1EEEiiiNS3_ILi72EEENS3_ILi512EEEEEENS2_IJNS2_IJS5_S5_S5_EEES5_NS2_IJNS3_ILi4EEES5_EEEEEENS2_IJNS2_IJS7_S9_S4_EEENS3_ILi4096EEENS2_IJNS3_ILi16EEENS3_ILi8192EEEEEEEEEEEDaRKT_RKT0_RKT1_RKT2_ENKUlRKT_RKT0_E_clISB_SF_EEDaSZ_S12_ - $_ZN7cutlass13device_kernelIN5flash19enable_sm80_to_sm89INS1_16FlashAttnBwdSm80INS1_25CollectiveMainloopBwdSm80ILi2ELi2EN4cute5tupleIJNS5_1CILi128EEES8_NS7_ILi64EEEEEENS_10bfloat16_tEfNS_4arch4Sm80ELb0ELb1ELb1ELb1ELb0ELb0ELb0ELb0ELi2ELi4ELi4ELi4ELb0EEENS1_21CollectiveEpilogueBwdISA_SB_SD_Li256ELb1ELb0ELi2EEENS1_19SingleTileSchedulerILb1ELb0ELb0ELi128EEEEEEEEEvNT_6ParamsE$_ZZN4cute6detail16composition_implINS_5tupleIJNS_1CILi8EEENS3_ILi2EEES5_S5_S4_S5_EEENS2_IJNS3_ILi1EEEiiiNS3_ILi72EEENS3_ILi512EEEEEENS2_IJNS2_IJS5_S5_EEES4_NS3_ILi4EEEEEENS2_IJNS2_IJS7_S4_EEENS3_ILi1024EEENS3_ILi16EEEEEEEEDaRKT_RKT0_RKT1_RKT2_ENKUlRKT_RKT0_E_clISC_SG_EEDaSW_SZ_)
$_ZN7cutlass13device_kernelIN5flash19enable_sm80_to_sm89INS1_16FlashAttnBwdSm80INS1_25CollectiveMainloopBwdSm80ILi2ELi2EN4cute5tupleIJNS5_1CILi128EEES8_NS7_ILi64EEEEEENS_10bfloat16_tEfNS_4arch4Sm80ELb0ELb1ELb1ELb1ELb0ELb0ELb0ELb0ELi2ELi4ELi4ELi4ELb0EEENS1_21CollectiveEpilogueBwdISA_SB_SD_Li256ELb1ELb0ELi2EEENS1_19SingleTileSchedulerILb1ELb0ELb0ELi128EEEEEEEEEvNT_6ParamsE$_ZZN4cute6detail16composition_implINS_5tupleIJNS_1CILi8EEENS3_ILi2EEES5_S5_S4_S5_EEENS2_IJNS3_ILi1EEEiiiNS3_ILi72EEENS3_ILi512EEEEEENS2_IJNS2_IJS5_S5_EEES4_NS3_ILi4EEEEEENS2_IJNS2_IJS7_S4_EEENS3_ILi1024EEENS3_ILi16EEEEEEEEDaRKT_RKT0_RKT1_RKT2_ENKUlRKT_RKT0_E_clISC_SG_EEDaSW_SZ_:
        /* <DEDUP_REMOVED lines=15> */
[----:B-1---5:R-:W-:Y:S05]  /*eca0*/  CALL.REL.NOINC `($_ZN7cutlass13device_kernelIN5flash19enable_sm80_to_sm89INS1_16FlashAttnBwdSm80INS1_25CollectiveMainloopBwdSm80ILi2ELi2EN4cute5tupleIJNS5_1CILi128EEES8_NS7_ILi64EEEEEENS_10bfloat16_tEfNS_4arch4Sm80ELb0ELb1ELb1ELb1ELb0ELb0ELb0ELb0ELi2ELi4ELi4ELi4ELb0EEENS1_21CollectiveEpilogueBwdISA_SB_SD_Li256ELb1ELb0ELi2EEENS1_19SingleTileSchedulerILb1ELb0ELb0ELi128EEEEEEEEEvNT_6ParamsE$_ZZN4cute6detail16composition_implINS_5tupleIJNS_1CILi8EEENS3_ILi2EEES5_S5_S4_S5_EEENS2_IJNS3_ILi1EEEiiiNS3_ILi72EEENS3_ILi512EEEEEENS3_ILi4EEENS3_ILi16EEEEEDaRKT_RKT0_RKT1_RKT2_ENKUlRKT_T0_E_clINS2_IJNS2_IJEEESV_SB_S7_EEENS_17integral_constantIiLi2EEEEEDaSR_SS_) ;  /* 0x00000d8000007944 */ /* 0x022fea0003c00000 */
[----:B-----5:R2:W-:Y:S04]  /*ecb0*/  STL [R1+0x1398], R2 ;  /* 0x0013980201007387 */ /* 0x0205e80000100800 */
[----:B------:R2:W-:Y:S04]  /*ecc0*/  STL.64 [R1+0x1390], R66 ;  /* 0x0013904201007387 */ /* 0x0005e80000100a00 */
[----:B------:R2:W5:Y:S01]  /*ecd0*/  LDL R6, [R48+0x8] ;  /* 0x0000080030067983 */ /* 0x0005620000100800 */
[----:B------:R-:W-:Y:S02]  /*ece0*/  IADD3 R10, R17, 0x18, RZ ;  /* 0x00000018110a7810 */ /* 0x000fe40007ffe0ff */
[----:B------:R-:W-:-:S02]  /*ecf0*/  MOV R74, 0xed10 ;  /* 0x0000ed10004a7802 */ /* 0x000fc40000000f00 */
[----:B-12--5:R-:W-:Y:S05]  /*ed00*/  CALL.REL.NOINC `($_ZN7cutlass13device_kernelIN5flash19enable_sm80_to_sm89INS1_16FlashAttnBwdSm80INS1_25CollectiveMainloopBwdSm80ILi2ELi2EN4cute5tupleIJNS5_1CILi128EEES8_NS7_ILi64EEEEEENS_10bfloat16_tEfNS_4arch4Sm80ELb0ELb1ELb1ELb1ELb0ELb0ELb0ELb0ELi2ELi4ELi4ELi4ELb0EEENS1_21CollectiveEpilogueBwdISA_SB_SD_Li256ELb1ELb0ELi2EEENS1_19SingleTileSchedulerILb1ELb0ELb0ELi128EEEEEEEEEvNT_6ParamsE$_ZZN4cute6detail16composition_implINS_5tupleIJNS_1CILi8EEENS3_ILi2EEES5_S5_S4_S5_EEENS2_IJNS3_ILi1EEEiiiNS3_ILi72EEENS3_ILi512EEEEEENS3_ILi4EEENS3_ILi16EEEEEDaRKT_RKT0_RKT1_RKT2_ENKUlRKT_T0_E_clINS2_IJNS2_IJS5_EEENS2_IJiEEES5_S7_EEENS_17integral_constantIiLi3EEEEEDaSR_SS_) ;  /* 0x00000df000007944 */ /* 0x026fea0003c00000 */
[----:B------:R-:W2:Y:S01]  /*ed10*/  LDL.64 R48, [R1+0x1390] ;  /* 0x0013900001307983 */ /* 0x000ea20000100a00 */
[----:B------:R-:W-:-:S02]  /*ed20*/  IADD3 R5, R17, 0x8, RZ ;  /* 0x0000000811057810 */ /* 0x000fc40007ffe0ff */
[----:B------:R-:W-:Y:S01]  /*ed30*/  MOV R8, 0xed70 ;  /* 0x0000ed7000087802 */ /* 0x000fe20000000f00 */
[----:B-----5:R3:W-:Y:S04]  /*ed40*/  STL.64 [R1+0x1388], R2 ;  /* 0x0013880201007387 */ /* 0x0207e80000100a00 */
[----:B--2---:R3:W-:Y:S02]  /*ed50*/  STL.64 [R1+0x1380], R48 ;  /* 0x0013803001007387 */ /* 0x0047e40000100a00 */
[----:B-1-3--:R-:W-:Y:S05]  /*ed60*/  CALL.REL.NOINC `($_ZN7cutlass13device_kernelIN5flash19enable_sm80_to_sm89INS1_16FlashAttnBwdSm80INS1_25CollectiveMainloopBwdSm80ILi2ELi2EN4cute5tupleIJNS5_1CILi128EEES8_NS7_ILi64EEEEEENS_10bfloat16_tEfNS_4arch4Sm80ELb0ELb1ELb1ELb1ELb0ELb0ELb0ELb0ELi2ELi4ELi4ELi4ELb0EEENS1_21CollectiveEpilogueBwdISA_SB_SD_Li256ELb1ELb0ELi2EEENS1_19SingleTileSchedulerILb1ELb0ELb0ELi128EEEEEEEEEvNT_6ParamsE$_ZZN4cute6detail16composition_implINS_5tupleIJNS_1CILi8EEENS3_ILi2EEES5_S5_S4_S5_EEENS2_IJNS3_ILi1EEEiiiNS3_ILi72EEENS3_ILi512EEEEEENS3_ILi4EEENS3_ILi16EEEEEDaRKT_RKT0_RKT1_RKT2_ENKUlRKT_T0_E_clINS2_IJNS2_IJS5_S5_EEENS2_IJiiEEES7_S7_EEENS_17integral_constantIiLi4EEEEEDaSR_SS_) ;  /* 0x00000e9000007944 */ /* 0x00afea0003c00000 */
[----:B-----5:R-:W-:Y:S01]  /*ed70*/  IMAD.MOV.U32 R8, RZ, RZ, R3 ;  /* 0x000000ffff087224 */ /* 0x020fe200078e0003 */
[----:B------:R-:W-:Y:S02]  /*ed80*/  MOV R3, R7 ;  /* 0x0000000700037202 */ /* 0x000fe40000000f00 */
[----:B------:R-:W-:Y:S02]  /*ed90*/  MOV R6, 0xedb0 ;  /* 0x0000edb000067802 */ /* 0x000fe40000000f00 */
[----:B-1----:R-:W-:Y:S05]  /*eda0*/  CALL.REL.NOINC `($_ZN7cutlass13device_kernelIN5flash19enable_sm80_to_sm89INS1_16FlashAttnBwdSm80INS1_25CollectiveMainloopBwdSm80ILi2ELi2EN4cute5tupleIJNS5_1CILi128EEES8_NS7_ILi64EEEEEENS_10bfloat16_tEfNS_4arch4Sm80ELb0ELb1ELb1ELb1ELb0ELb0ELb0ELb0ELi2ELi4ELi4ELi4ELb0EEENS1_21CollectiveEpilogueBwdISA_SB_SD_Li256ELb1ELb0ELi2EEENS1_19SingleTileSchedulerILb1ELb0ELb0ELi128EEEEEEEEEvNT_6ParamsE$_ZN4cute5tupleIJNS0_IJNS_1CILi2EEES2_EEENS0_IJiiEEEEEC2ERKS3_RKS4_) ;  /* 0xffffd30000007944 */ /* 0x002fea0003c3ffff */
[----:B------:R1:W5:Y:S01]  /*edb0*/  LDL.64 R2, [R1+0x13b0] ;  /* 0x0013b00001027983 */ /* 0x0003620000100a00 */
[----:B------:R-:W-:-:S04]  /*edc0*/  MOV R17, 0x0 ;  /* 0x0000000000117802 */ /* 0x000fc80000000f00 */
[----:B------:R-:W-:Y:S05]  /*edd0*/  RET.REL.NODEC R16 `(_ZN7cutlass13device_kernelIN5flash19enable_sm80_to_sm89INS1_16FlashAttnBwdSm80INS1_25CollectiveMainloopBwdSm80ILi2ELi2EN4cute5tupleIJNS5_1CILi128EEES8_NS7_ILi64EEEEEENS_10bfloat16_tEfNS_4arch4Sm80ELb0ELb1ELb1ELb1ELb0ELb0ELb0ELb0ELi2ELi4ELi4ELi4ELb0EEENS1_21CollectiveEpilogueBwdISA_SB_SD_Li256ELb1ELb0ELi2EEENS1_19SingleTileSchedulerILb1ELb0ELb0ELi128EEEEEEEEEvNT_6ParamsE) ;  /* 0xffff122010007950 */ /* 0x000fea0003c3ffff */
        .type           $_ZN7cutlass13device_kernelIN5flash19enable_sm80_to_sm89INS1_16FlashAttnBwdSm80INS1_25CollectiveMainloopBwdSm80ILi2ELi2EN4cute5tupleIJNS5_1CILi128EEES8_NS7_ILi64EEEEEENS_10bfloat16_tEfNS_4arch4Sm80ELb0ELb1ELb1ELb1ELb0ELb0ELb0ELb0ELi2ELi4ELi4ELi4ELb0EEENS1_21CollectiveEpilogueBwdISA_SB_SD_Li256ELb1ELb0ELi2EEENS1_19SingleTileSchedulerILb1ELb0ELb0ELi128EEEEEEEEEvNT_6ParamsE$_ZZN4cute6detail16composition_implINS_5tupleIJNS_1CILi8EEENS3_ILi2EEES5_S5_S4_S5_EEENS2_IJNS3_ILi1EEEiiiNS3_ILi72EEENS3_ILi512EEEEEENS2_IJNS2_IJS5_S5_S5_EEES5_NS2_IJNS3_ILi4EEES5_EEEEEENS2_IJNS2_IJS7_S9_S4_EEENS3_ILi4096EEENS2_IJNS3_ILi16EEENS3_ILi8192EEEEEEEEEEEDaRKT_RKT0_RKT1_RKT2_ENKUlRKT_RKT0_E_clISB_SF_EEDaSZ_S12_,@function
        .size           $_ZN7cutlass13device_kernelIN5flash19enable_sm80_to_sm89INS1_16FlashAttnBwdSm80INS1_25CollectiveMainloopBwdSm80ILi2ELi2EN4cute5tupleIJNS5_1CILi128EEES8_NS7_ILi64EEEEEENS_10bfloat16_tEfNS_4arch4Sm80ELb0ELb1ELb1ELb1ELb0ELb0ELb0ELb0ELi2ELi4ELi4ELi4ELb0EEENS1_21CollectiveEpilogueBwdISA_SB_SD_Li256ELb1ELb0ELi2EEENS1_19SingleTileSchedulerILb1ELb0ELb0ELi128EEEEEEEEEvNT_6ParamsE$_ZZN4cute6detail16composition_implINS_5tupleIJNS_1CILi8EEENS3_ILi2EEES5_S5_S4_S5_EEENS2_IJNS3_ILi1EEEiiiNS3_ILi72EEENS3_ILi512EEEEEENS2_IJNS2_IJS5_S5_S5_EEES5_NS2_IJNS3_ILi4EEES5_EEEEEENS2_IJNS2_IJS7_S9_S4_EEENS3_ILi4096EEENS2_IJNS3_ILi16EEENS3_ILi8192EEEEEEEEEEEDaRKT_RKT0_RKT1_RKT2_ENKUlRKT_RKT0_E_clISB_SF_EEDaSZ_S12_,($_ZN7cutlass13device_kernelIN5flash19enable_sm80_to_sm89INS1_16FlashAttnBwdSm80INS1_25CollectiveMainloopBwdSm80ILi2ELi2EN4cute5tupleIJNS5_1CILi128EEES8_NS7_ILi64EEEEEENS_10bfloat16_tEfNS_4arch4Sm80ELb0ELb1ELb1ELb1ELb0ELb0ELb0ELb0ELi2ELi4ELi4ELi4ELb0EEENS1_21CollectiveEpilogueBwdISA_SB_SD_Li256ELb1ELb0ELi2EEENS1_19SingleTileSchedulerILb1ELb0ELb0ELi128EEEEEEEEEvNT_6ParamsE$_ZZN4cute6detail16composition_implINS_5tupleIJNS_1CILi8EEENS3_ILi2EEES5_S5_S4_S5_EEENS2_IJNS3_ILi1EEEiiiNS3_ILi72EEENS3_ILi512EEEEEENS2_IJNS2_IJS5_S5_S5_EEES5_NS2_IJNS3_ILi4EEES5_EEEEEENS2_IJNS2_IJS7_S9_S4_EEENS3_ILi4096EEENS2_IJNS3_ILi16EEENS3_ILi8192EEEEEEEEEEEDaRKT_RKT0_RKT1_RKT2_ENKUlRKT_RKT0_E_clISD_SJ_EEDaSZ_S12_ - $_ZN7cutlass13device_kernelIN5flash19enable_sm80_to_sm89INS1_16FlashAttnBwdSm80INS1_25CollectiveMainloopBwdSm80ILi2ELi2EN4cute5tupleIJNS5_1CILi128EEES8_NS7_ILi64EEEEEENS_10bfloat16_tEfNS_4arch4Sm80ELb0ELb1ELb1ELb1ELb0ELb0ELb0ELb0ELi2ELi4ELi4ELi4ELb0EEENS1_21CollectiveEpilogueBwdISA_SB_SD_Li256ELb1ELb0ELi2EEENS1_19SingleTileSchedulerILb1ELb0ELb0ELi128EEEEEEEEEvNT_6ParamsE$_ZZN4cute6detail16composition_implINS_5tupleIJNS_1CILi8EEENS3_ILi2EEES5_S5_S4_S5_EEENS2_IJNS3_ILi1EEEiiiNS3_ILi72EEENS3_ILi512EEEEEENS2_IJNS2_IJS5_S5_S5_EEES5_NS2_IJNS3_ILi4EEES5_EEEEEENS2_IJNS2_IJS7_S9_S4_EEENS3_ILi4096EEENS2_IJNS3_ILi16EEENS3_ILi8192EEEEEEEEEEEDaRKT_RKT0_RKT1_RKT2_ENKUlRKT_RKT0_E_clISB_SF_EEDaSZ_S12_)
$_ZN7cutlass13device_kernelIN5flash19enable_sm80_to_sm89INS1_16FlashAttnBwdSm80INS1_25CollectiveMainloopBwdSm80ILi2ELi2EN4cute5tupleIJNS5_1CILi128EEES8_NS7_ILi64EEEEEENS_10bfloat16_tEfNS_4arch4Sm80ELb0ELb1ELb1ELb1ELb0ELb0ELb0ELb0ELi2ELi4ELi4ELi4ELb0EEENS1_21CollectiveEpilogueBwdISA_SB_SD_Li256ELb1ELb0ELi2EEENS1_19SingleTileSchedulerILb1ELb0ELb0ELi128EEEEEEEEEvNT_6ParamsE$_ZZN4cute6detail16composition_implINS_5tupleIJNS_1CILi8EEENS3_ILi2EEES5_S5_S4_S5_EEENS2_IJNS3_ILi1EEEiiiNS3_ILi72EEENS3_ILi512EEEEEENS2_IJNS2_IJS5_S5_S5_EEES5_NS2_IJNS3_ILi4EEES5_EEEEEENS2_IJNS2_IJS7_S9_S4_EEENS3_ILi4096EEENS2_IJNS3_ILi16EEENS3_ILi8192EEEEEEEEEEEDaRKT_RKT0_RKT1_RKT2_ENKUlRKT_RKT0_E_clISB_SF_EEDaSZ_S12_:
[----:B------:R-:W-:Y:S01]  /*ede0*/  IADD3 R74, R1, 0x1680, RZ ;  /* 0x00001680014a7810 */ /* 0x000fe20007ffe0ff */
[----:B------:R-:W-:Y:S01]  /*edf0*/  IMAD.MOV.U32 R4, RZ, RZ, R20 ;  /* 0x000000ffff047224 */ /* 0x000fe200078e0014 */
[----:B------:R-:W-:Y:S01]  /*ee00*/  MOV R8, 0xee50 ;  /* 0x0000ee5000087802 */ /* 0x000fe20000000f00 */
[----:B------:R-:W-:Y:S01]  /*ee10*/  IMAD.MOV.U32 R2, RZ, RZ, R62 ;  /* 0x000000ffff027224 */ /* 0x000fe200078e003e */
[----:B------:R-:W-:-:S04]  /*ee20*/  IADD3 R74, R74, c[0x0][0x20], RZ ;  /* 0x000008004a4a7a10 */ /* 0x000fc80007ffe0ff */
[----:B------:R-:W-:Y:S02]  /*ee30*/  IADD3 R81, R74, 0x4, RZ ;  /* 0x000000044a517810 */ /* 0x000fe40007ffe0ff */
[----:B------:R-:W-:Y:S05]  /*ee40*/  CALL.REL.NOINC `($_ZN7cutlass13device_kernelIN5flash19enable_sm80_to_sm89INS1_16FlashAttnBwdSm80INS1_25CollectiveMainloopBwdSm80ILi2ELi2EN4cute5tupleIJNS5_1CILi128EEES8_NS7_ILi64EEEEEENS_10bfloat16_tEfNS_4arch4Sm80ELb0ELb1ELb1ELb1ELb0ELb0ELb0ELb0ELi2ELi4ELi4ELi4ELb0EEENS1_21CollectiveEpilogueBwdISA_SB_SD_Li256ELb1ELb0ELi2EEENS1_19SingleTileSchedulerILb1ELb0ELb0ELi128EEEEEEEEEvNT_6ParamsE$_ZZN4cute6detail16composition_implINS_5tupleIJNS_1CILi8EEENS3_ILi2EEES5_S5_S4_S5_EEENS2_IJNS3_ILi1EEEiiiNS3_ILi72EEENS3_ILi512EEEEEENS2_IJS5_S5_S5_EEENS2_IJS7_S9_S4_EEEEEDaRKT_RKT0_RKT1_RKT2_ENKUlRKT_RKT0_E_clIS5_S4_EEDaSR_SU_) ;  /* 0x0000096000007944 */ /* 0x000fea0003c00000 */
[----:B-----5:R-:W-:Y:S02]  /*ee50*/  MOV R3, R2 ;  /* 0x0000000200037202 */ /* 0x020fe40000000f00 */
[----:B------:R-:W-:Y:S02]  /*ee60*/  MOV R2, 0xee80 ;  /* 0x0000ee8000027802 */ /* 0x000fe40000000f00 */
[----:B-1----:R-:W-:Y:S05]  /*ee70*/  CALL.REL.NOINC `($_ZN7cutlass13device_kernelIN5flash19enable_sm80_to_sm89INS1_16FlashAttnBwdSm80INS1_25CollectiveMainloopBwdSm80ILi2ELi2EN4cute5tupleIJNS5_1CILi128EEES8_NS7_ILi64EEEEEENS_10bfloat16_tEfNS_4arch4Sm80ELb0ELb1ELb1ELb1ELb0ELb0ELb0ELb0ELi2ELi4ELi4ELi4ELb0EEENS1_21CollectiveEpilogueBwdISA_SB_SD_Li256ELb1ELb0ELi2EEENS1_19SingleTileSchedulerILb1ELb0ELb0ELi128EEEEEEEEEvNT_6ParamsE$_ZN4cute3eso3ESOILb1ELb0EJNS_1CILi1EEENS2_ILi512EEEiEEC2ERKS3_RKS4_RKi) ;  /* 0xffffa0b000007944 */ /* 0x002fea0003c3ffff */
[----:B------:R2:W5:Y:S01]  /*ee80*/  LDL R2, [R1+0x1684] ;  /* 0x0016840001027983 */ /* 0x0005620000100800 */
[----:B------:R-:W-:-:S03]  /*ee90*/  MOV R6, 0xeeb0 ;  /* 0x0000eeb000067802 */ /* 0x000fc60000000f00 */
[----:B-12--5:R-:W-:Y:S05]  /*eea0*/  CALL.REL.NOINC `($_ZN7cutlass13device_kernelIN5flash19enable_sm80_to_sm89INS1_16FlashAttnBwdSm80INS1_25CollectiveMainloopBwdSm80ILi2ELi2EN4cute5tupleIJNS5_1CILi128EEES8_NS7_ILi64EEEEEENS_10bfloat16_tEfNS_4arch4Sm80ELb0ELb1ELb1ELb1ELb0ELb0ELb0ELb0ELi2ELi4ELi4ELi4ELb0EEENS1_21CollectiveEpilogueBwdISA_SB_SD_Li256ELb1ELb0ELi2EEENS1_19SingleTileSchedulerILb1ELb0ELb0ELi128EEEEEEEEEvNT_6ParamsE$_ZN4cute5tupleIJNS0_IJNS_1CILi2EEES2_S2_EEENS0_IJNS1_ILi1EEENS1_ILi512EEEiEEEEEC2ERKS3_RKS6_) ;  /* 0xffffd25000007944 */ /* 0x026fea0003c3ffff */
[----:B------:R2:W5:Y:S01]  /*eeb0*/  LDL R7, [R1+0x1680] ;  /* 0x0016800001077983 */ /* 0x0005620000100800 */
[----:B------:R-:W-:-:S04]  /*eec0*/  MOV R93, 0x0 ;  /* 0x00000000005d7802 */ /* 0x000fc80000000f00 */
[----:B------:R-:W-:Y:S05]  /*eed0*/  RET.REL.NODEC R92 `(_ZN7cutlass13device_kernelIN5flash19enable_sm80_to_sm89INS1_16FlashAttnBwdSm80INS1_25CollectiveMainloopBwdSm80ILi2ELi2EN4cute5tupleIJNS5_1CILi128EEES8_NS7_ILi64EEEEEENS_10bfloat16_tEfNS_4arch4Sm80ELb0ELb1ELb1ELb1ELb0ELb0ELb0ELb0ELi2ELi4ELi4ELi4ELb0EEENS1_21CollectiveEpilogueBwdISA_SB_SD_Li256ELb1ELb0ELi2EEENS1_19SingleTileSchedulerILb1ELb0ELb0ELi128EEEEEEEEEvNT_6ParamsE) ;  /* 0xffff11205c007950 */ /* 0x000fea0003c3ffff */
        .type           $_ZN7cutlass13device_kernelIN5flash19enable_sm80_to_sm89INS1_16FlashAttnBwdSm80INS1_25CollectiveMainloopBwdSm80ILi2ELi2EN4cute5tupleIJNS5_1CILi128EEES8_NS7_ILi64EEEEEENS_10bfloat16_tEfNS_4arch4Sm80ELb0ELb1ELb1ELb1ELb0ELb0ELb0ELb0ELi2ELi4ELi4ELi4ELb0EEENS1_21CollectiveEpilogueBwdISA_SB_SD_Li256ELb1ELb0ELi2EEENS1_19SingleTileSchedulerILb1ELb0ELb0ELi128EEEEEEEEEvNT_6ParamsE$_ZZN4cute6detail16composition_implINS_5tupleIJNS_1CILi8EEENS3_ILi2EEES5_S5_S4_S5_EEENS2_IJNS3_ILi1EEEiiiNS3_ILi72EEENS3_ILi512EEEEEENS2_IJNS2_IJS5_S5_S5_EEES5_NS2_IJNS3_ILi4EEES5_EEEEEENS2_IJNS2_IJS7_S9_S4_EEENS3_ILi4096EEENS2_IJNS3_ILi16EEENS3_ILi8192EEEEEEEEEEEDaRKT_RKT0_RKT1_RKT2_ENKUlRKT_RKT0_E_clISD_SJ_EEDaSZ_S12_,@function
        .size           $_ZN7cutlass13device_kernelIN5flash19enable_sm80_to_sm89INS1_16FlashAttnBwdSm80INS1_25CollectiveMainloopBwdSm80ILi2ELi2EN4cute5tupleIJNS5_1CILi128EEES8_NS7_ILi64EEEEEENS_10bfloat16_tEfNS_4arch4Sm80ELb0ELb1ELb1ELb1ELb0ELb0ELb0ELb0ELi2ELi4ELi4ELi4ELb0EEENS1_21CollectiveEpilogueBwdISA_SB_SD_Li256ELb1ELb0ELi2EEENS1_19SingleTileSchedulerILb1ELb0ELb0ELi128EEEEEEEEEvNT_6ParamsE$_ZZN4cute6detail16composition_implINS_5tupleIJNS_1CILi8EEENS3_ILi2EEES5_S5_S4_S5_EEENS2_IJNS3_ILi1EEEiiiNS3_ILi72EEENS3_ILi512EEEEEENS2_IJNS2_IJS5_S5_S5_EEES5_NS2_IJNS3_ILi4EEES5_EEEEEENS2_IJNS2_IJS7_S9_S4_EEENS3_ILi4096EEENS2_IJNS3_ILi16EEENS3_ILi8192EEEEEEEEEEEDaRKT_RKT0_RKT1_RKT2_ENKUlRKT_RKT0_E_clISD_SJ_EEDaSZ_S12_,($_ZN7cutlass13device_kernelIN5flash19enable_sm80_to_sm89INS1_16FlashAttnBwdSm80INS1_25CollectiveMainloopBwdSm80ILi2ELi2EN4cute5tupleIJNS5_1CILi128EEES8_NS7_ILi64EEEEEENS_10bfloat16_tEfNS_4arch4Sm80ELb0ELb1ELb1ELb1ELb0ELb0ELb0ELb0ELi2ELi4ELi4ELi4ELb0EEENS1_21CollectiveEpilogueBwdISA_SB_SD_Li256ELb1ELb0ELi2EEENS1_19SingleTileSchedulerILb1ELb0ELb0ELi128EEEEEEEEEvNT_6ParamsE$_ZZN4cute6detail16composition_implINS_5tupleIJNS_1CILi8EEENS3_ILi2EEES5_S5_S4_S5_EEENS2_IJNS3_ILi1EEEiiiNS3_ILi72EEENS3_ILi512EEEEEENS2_IJNS2_IJS5_S5_S5_EEES5_NS3_ILi4EEEEEENS2_IJNS2_IJS7_S9_S4_EEENS3_ILi4096EEENS3_ILi16EEEEEEEEDaRKT_RKT0_RKT1_RKT2_ENKUlRKT_RKT0_E_clISB_SE_EEDaSW_SZ_ - $_ZN7cutlass13device_kernelIN5flash19enable_sm80_to_sm89INS1_16FlashAttnBwdSm80INS1_25CollectiveMainloopBwdSm80ILi2ELi2EN4cute5tupleIJNS5_1CILi128EEES8_NS7_ILi64EEEEEENS_10bfloat16_tEfNS_4arch4Sm80ELb0ELb1ELb1ELb1ELb0ELb0ELb0ELb0ELi2ELi4ELi4ELi4ELb0EEENS1_21CollectiveEpilogueBwdISA_SB_SD_Li256ELb1ELb0ELi2EEENS1_19SingleTileSchedulerILb1ELb0ELb0ELi128EEEEEEEEEvNT_6ParamsE$_ZZN4cute6detail16composition_implINS_5tupleIJNS_1CILi8EEENS3_ILi2EEES5_S5_S4_S5_EEENS2_IJNS3_ILi1EEEiiiNS3_ILi72EEENS3_ILi512EEEEEENS2_IJNS2_IJS5_S5_S5_EEES5_NS2_IJNS3_ILi4EEES5_EEEEEENS2_IJNS2_IJS7_S9_S4_EEENS3_ILi4096EEENS2_IJNS3_ILi16EEENS3_ILi8192EEEEEEEEEEEDaRKT_RKT0_RKT1_RKT2_ENKUlRKT_RKT0_E_clISD_SJ_EEDaSZ_S12_)
$_ZN7cutlass13device_kernelIN5flash19enable_sm80_to_sm89INS1_16FlashAttnBwdSm80INS1_25CollectiveMainloopBwdSm80ILi2ELi2EN4cute5tupleIJNS5_1CILi128EEES8_NS7_ILi64EEEEEENS_10bfloat16_tEfNS_4arch4Sm80ELb0ELb1ELb1ELb1ELb0ELb0ELb0ELb0ELi2ELi4ELi4ELi4ELb0EEENS1_21CollectiveEpilogueBwdISA_SB_SD_Li256ELb1ELb0ELi2EEENS1_19SingleTileSchedulerILb1ELb0ELb0ELi128EEEEEEEEEvNT_6ParamsE$_ZZN4cute6detail16composition_implINS_5tupleIJNS_1CILi8EEENS3_ILi2EEES5_S5_S4_S5_EEENS2_IJNS3_ILi1EEEiiiNS3_ILi72EEENS3_ILi512EEEEEENS2_IJNS2_IJS5_S5_S5_EEES5_NS2_IJNS3_ILi4EEES5_EEEEEENS2_IJNS2_IJS7_S9_S4_EEENS3_ILi4096EEENS2_IJNS3_ILi16EEENS3_ILi8192EEEEEEEEEEEDaRKT_RKT0_RKT1_RKT2_ENKUlRKT_RKT0_E_clISD_SJ_EEDaSZ_S12_:
[----:B------:R-:W-:Y:S01]  /*eee0*/  IADD3 R2, R1, 0x1680, RZ ;  /* 0x0000168001027810 */ /* 0x000fe20007ffe0ff */
[----:B------:R-:W-:Y:S01]  /*eef0*/  IMAD.MOV.U32 R3, RZ, RZ, R69 ;  /* 0x000000ffff037224 */ /* 0x000fe200078e0045 */
[----:B------:R-:W-:Y:S02]  /*ef00*/  MOV R96, 0xef30 ;  /* 0x0000ef3000607802 */ /* 0x000fe40000000f00 */
[----:B------:R-:W-:Y:S02]  /*ef10*/  IADD3 R69, R2, c[0x0][0x20], RZ ;  /* 0x0000080002457a10 */ /* 0x000fe40007ffe0ff */
[----:B------:R-:W-:Y:S05]  /*ef20*/  CALL.REL.NOINC `($_ZN7cutlass13device_kernelIN5flash19enable_sm80_to_sm89INS1_16FlashAttnBwdSm80INS1_25CollectiveMainloopBwdSm80ILi2ELi2EN4cute5tupleIJNS5_1CILi128EEES8_NS7_ILi64EEEEEENS_10bfloat16_tEfNS_4arch4Sm80ELb0ELb1ELb1ELb1ELb0ELb0ELb0ELb0ELi2ELi4ELi4ELi4ELb0EEENS1_21CollectiveEpilogueBwdISA_SB_SD_Li256ELb1ELb0ELi2EEENS1_19SingleTileSchedulerILb1ELb0ELb0ELi128EEEEEEEEEvNT_6ParamsE$_ZZN4cute6detail16composition_implINS_5tupleIJNS_1CILi8EEENS3_ILi2EEES5_S5_S4_S5_EEENS2_IJNS3_ILi1EEEiiiNS3_ILi72EEENS3_ILi512EEEEEENS2_IJNS3_ILi4EEES5_EEENS2_IJNS3_ILi16EEENS3_ILi8192EEEEEEEEDaRKT_RKT0_RKT1_RKT2_ENKUlRKT_RKT0_E_clISB_SD_EEDaSU_SX_) ;  /* 0x000003e000007944 */ /* 0x000fea0003c00000 */
[----:B------:R-:W-:Y:S02]  /*ef30*/  MOV R6, 0xef50 ;  /* 0x0000ef5000067802 */ /* 0x000fe40000000f00 */
[----:B-1---5:R-:W-:Y:S05]  /*ef40*/  CALL.REL.NOINC `($_ZN7cutlass13device_kernelIN5flash19enable_sm80_to_sm89INS1_16FlashAttnBwdSm80INS1_25CollectiveMainloopBwdSm80ILi2ELi2EN4cute5tupleIJNS5_1CILi128EEES8_NS7_ILi64EEEEEENS_10bfloat16_tEfNS_4arch4Sm80ELb0ELb1ELb1ELb1ELb0ELb0ELb0ELb0ELi2ELi4ELi4ELi4ELb0EEENS1_21CollectiveEpilogueBwdISA_SB_SD_Li256ELb1ELb0ELi2EEENS1_19SingleTileSchedulerILb1ELb0ELb0ELi128EEEEEEEEEvNT_6ParamsE$_ZN4cute3eso3ESOILb0ELb1EJNS_5tupleIJiiEEENS_1CILi8192EEEEEC2ERKS3_RKS5_) ;  /* 0xffff975000007944 */ /* 0x022fea0003c3ffff */
[----:B-1----:R1:W5:Y:S01]  /*ef50*/  LDL.64 R2, [R1+0x1680] ;  /* 0x0016800001027983 */ /* 0x0023620000100a00 */
[----:B------:R-:W-:-:S03]  /*ef60*/  MOV R8, 0xef80 ;  /* 0x0000ef8000087802 */ /* 0x000fc60000000f00 */
[----:B-1---5:R-:W-:Y:S05]  /*ef70*/  CALL.REL.NOINC `($_ZN7cutlass13device_kernelIN5flash19enable_sm80_to_sm89INS1_16FlashAttnBwdSm80INS1_25CollectiveMainloopBwdSm80ILi2ELi2EN4cute5tupleIJNS5_1CILi128EEES8_NS7_ILi64EEEEEENS_10bfloat16_tEfNS_4arch4Sm80ELb0ELb1ELb1ELb1ELb0ELb0ELb0ELb0ELi2ELi4ELi4ELi4ELb0EEENS1_21CollectiveEpilogueBwdISA_SB_SD_Li256ELb1ELb0ELi2EEENS1_19SingleTileSchedulerILb1ELb0ELb0ELi128EEEEEEEEEvNT_6ParamsE$_ZN4cute5tupleIJNS0_IJNS0_IJNS_1CILi2EEES2_EEES2_EEENS0_IJNS0_IJiiEEENS1_ILi8192EEEEEEEEC2ERKS4_RKS7_) ;  /* 0xffffccd000007944 */ /* 0x022fea0003c3ffff */
[----:B------:R1:W5:Y:S01]  /*ef80*/  LDL.64 R2, [R1+0x1680] ;  /* 0x0016800001027983 */ /* 0x0003620000100a00 */
[----:B------:R-:W-:-:S04]  /*ef90*/  MOV R93, 0x0 ;  /* 0x00000000005d7802 */ /* 0x000fc80000000f00 */
[----:B------:R-:W-:Y:S05]  /*efa0*/  RET.REL.NODEC R92 `(_ZN7cutlass13device_kernelIN5flash19enable_sm80_to_sm89INS1_16FlashAttnBwdSm80INS1_25CollectiveMainloopBwdSm80ILi2ELi2EN4cute5tupleIJNS5_1CILi128EEES8_NS7_ILi64EEEEEENS_10bfloat16_tEfNS_4arch4Sm80ELb0ELb1ELb1ELb1ELb0ELb0ELb0ELb0ELi2ELi4ELi4ELi4ELb0EEENS1_21CollectiveEpilogueBwdISA_SB_SD_Li256ELb1ELb0ELi2EEENS1_19SingleTileSchedulerILb1ELb0ELb0ELi128EEEEEEEEEvNT_6ParamsE) ;  /* 0xffff10505c007950 */ /* 0x000fea0003c3ffff */
        .type           $_ZN7cutlass13device_kernelIN5flash19enable_sm80_to_sm89INS1_16FlashAttnBwdSm80INS1_25CollectiveMainloopBwdSm80ILi2ELi2EN4cute5tupleIJNS5_1CILi128EEES8_NS7_ILi64EEEEEENS_10bfloat16_tEfNS_4arch4Sm80ELb0ELb1ELb1ELb1ELb0ELb0ELb0ELb0ELi2ELi4ELi4ELi4ELb0EEENS1_21CollectiveEpilogueBwdISA_SB_SD_Li256ELb1ELb0ELi2EEENS1_19SingleTileSchedulerILb1ELb0ELb0ELi128EEEEEEEEEvNT_6ParamsE$_ZZN4cute6detail16composition_implINS_5tupleIJNS_1CILi8EEENS3_ILi2EEES5_S5_S4_S5_EEENS2_IJNS3_ILi1EEEiiiNS3_ILi72EEENS3_ILi512EEEEEENS2_IJNS2_IJS5_S5_S5_EEES5_NS3_ILi4EEEEEENS2_IJNS2_IJS7_S9_S4_EEENS3_ILi4096EEENS3_ILi16EEEEEEEEDaRKT_RKT0_RKT1_RKT2_ENKUlRKT_RKT0_E_clISB_SE_EEDaSW_SZ_,@function
        .size           $_ZN7cutlass13device_kernelIN5flash19enable_sm80_to_sm89INS1_16FlashAttnBwdSm80INS1_25CollectiveMainloopBwdSm80ILi2ELi2EN4cute5tupleIJNS5_1CILi128EEES8_NS7_ILi64EEEEEENS_10bfloat16_tEfNS_4arch4Sm80ELb0ELb1ELb1ELb1ELb0ELb0ELb0ELb0ELi2ELi4ELi4ELi4ELb0EEENS1_21CollectiveEpilogueBwdISA_SB_SD_Li256ELb1ELb0ELi2EEENS1_19SingleTileSchedulerILb1ELb0ELb0ELi128EEEEEEEEEvNT_6ParamsE$_ZZN4cute6detail16composition_implINS_5tupleIJNS_1CILi8EEENS3_ILi2EEES5_S5_S4_S5_EEENS2_IJNS3_ILi1EEEiiiNS3_ILi72EEENS3_ILi512EEEEEENS2_IJNS2_IJS5_S5_S5_EEES5_NS3_ILi4EEEEEENS2_IJNS2_IJS7_S9_S4_EEENS3_ILi4096EEENS3_ILi16EEEEEEEEDaRKT_RKT0_RKT1_RKT2_ENKUlRKT_RKT0_E_clISB_SE_EEDaSW_SZ_,($_ZN7cutlass13device_kernelIN5flash19enable_sm80_to_sm89INS1_16FlashAttnBwdSm80INS1_25CollectiveMainloopBwdSm80ILi2ELi2EN4cute5tupleIJNS5_1CILi128EEES8_NS7_ILi64EEEEEENS_10bfloat16_tEfNS_4arch4Sm80ELb0ELb1ELb1ELb1ELb0ELb0ELb0ELb0ELi2ELi4ELi4ELi4ELb0EEENS1_21CollectiveEpilogueBwdISA_SB_SD_Li256ELb1ELb0ELi2EEENS1_19SingleTileSchedulerILb1ELb0ELb0ELi128EEEEEEEEEvNT_6ParamsE$_ZZN4cute6detail16composition_implINS_5tupleIJNS_1CILi8EEENS3_ILi2EEES5_S5_S4_S5_EEENS2_IJNS3_ILi1EEEiiiNS3_ILi72EEENS3_ILi512EEEEEENS2_IJNS2_IJS5_S5_S5_EEES5_NS3_ILi4EEEEEENS2_IJNS2_IJS7_S9_S4_EEENS3_ILi4096EEENS3_ILi16EEEEEEEEDaRKT_RKT0_RKT1_RKT2_ENKUlRKT_RKT0_E_clISC_SG_EEDaSW_SZ_ - $_ZN7cutlass13device_kernelIN5flash19enable_sm80_to_sm89INS1_16FlashAttnBwdSm80INS1_25CollectiveMainloopBwdSm80ILi2ELi2EN4cute5tupleIJNS5_1CILi128EEES8_NS7_ILi64EEEEEENS_10bfloat16_tEfNS_4arch4Sm80ELb0ELb1ELb1ELb1ELb0ELb0ELb0ELb0ELi2ELi4ELi4ELi4ELb0EEENS1_21CollectiveEpilogueBwdISA_SB_SD_Li256ELb1ELb0ELi2EEENS1_19SingleTileSchedulerILb1ELb0ELb0ELi128EEEEEEEEEvNT_6ParamsE$_ZZN4cute6detail16composition_implINS_5tupleIJNS_1CILi8EEENS3_ILi2EEES5_S5_S4_S5_EEENS2_IJNS3_ILi1EEEiiiNS3_ILi72EEENS3_ILi512EEEEEENS2_IJNS2_IJS5_S5_S5_EEES5_NS3_ILi4EEEEEENS2_IJNS2_IJS7_S9_S4_EEENS3_ILi4096EEENS3_ILi16EEEEEEEEDaRKT_RKT0_RKT1_RKT2_ENKUlRKT_RKT0_E_clISB_SE_EEDaSW_SZ_)
$_ZN7cutlass13device_kernelIN5flash19enable_sm80_to_sm89INS1_16FlashAttnBwdSm80INS1_25CollectiveMainloopBwdSm80ILi2ELi2EN4cute5tupleIJNS5_1CILi128EEES8_NS7_ILi64EEEEEENS_10bfloat16_tEfNS_4arch4Sm80ELb0ELb1ELb1ELb1ELb0ELb0ELb0ELb0ELi2ELi4ELi4ELi4ELb0EEENS1_21CollectiveEpilogueBwdISA_SB_SD_Li256ELb1ELb0ELi2EEENS1_19SingleTileSchedulerILb1ELb0ELb0ELi128EEEEEEEEEvNT_6ParamsE$_ZZN4cute6detail16composition_implINS_5tupleIJNS_1CILi8EEENS3_ILi2EEES5_S5_S4_S5_EEENS2_IJNS3_ILi1EEEiiiNS3_ILi72EEENS3_ILi512EEEEEENS2_IJNS2_IJS5_S5_S5_EEES5_NS3_ILi4EEEEEENS2_IJNS2_IJS7_S9_S4_EEENS3_ILi4096EEENS3_ILi16EEEEEEEEDaRKT_RKT0_RKT1_RKT2_ENKUlRKT_RKT0_E_clISB_SE_EEDaSW_SZ_:
[----:B------:R-:W-:Y:S01]  /*efb0*/  IADD3 R38, R1, 0x1380, RZ ;  /* 0x0000138001267810 */ /* 0x000fe20007ffe0ff */
[----:B------:R-:W-:Y:S01]  /*efc0*/  IMAD.MOV.U32 R4, RZ, RZ, R49 ;  /* 0x000000ffff047224 */ /* 0x000fe200078e0031 */
[----:B------:R-:W-:Y:S01]  /*efd0*/  MOV R8, 0xf030 ;  /* 0x0000f03000087802 */ /* 0x000fe20000000f00 */
[----:B------:R-:W-:Y:S01]  /*efe0*/  IMAD.MOV.U32 R75, RZ, RZ, R48 ;  /* 0x000000ffff4b7224 */ /* 0x000fe200078e0030 */
[----:B------:R-:W-:Y:S01]  /*eff0*/  IADD3 R38, R38, c[0x0][0x20], RZ ;  /* 0x0000080026267a10 */ /* 0x000fe20007ffe0ff */
[----:B------:R-:W-:-:S03]  /*f000*/  IMAD.MOV.U32 R2, RZ, RZ, R5 ;  /* 0x000000ffff027224 */ /* 0x000fc600078e0005 */
[----:B------:R-:W-:Y:S02]  /*f010*/  IADD3 R67, R38, 0x4, RZ ;  /* 0x0000000426437810 */ /* 0x000fe40007ffe0ff */
[----:B------:R-:W-:Y:S05]  /*f020*/  CALL.REL.NOINC `($_ZN7cutlass13device_kernelIN5flash19enable_sm80_to_sm89INS1_16FlashAttnBwdSm80INS1_25CollectiveMainloopBwdSm80ILi2ELi2EN4cute5tupleIJNS5_1CILi128EEES8_NS7_ILi64EEEEEENS_10bfloat16_tEfNS_4arch4Sm80ELb0ELb1ELb1ELb1ELb0ELb0ELb0ELb0ELi2ELi4ELi4ELi4ELb0EEENS1_21CollectiveEpilogueBwdISA_SB_SD_Li256ELb1ELb0ELi2EEENS1_19SingleTileSchedulerILb1ELb0ELb0ELi128EEEEEEEEEvNT_6ParamsE$_ZZN4cute6detail16composition_implINS_5tupleIJNS_1CILi8EEENS3_ILi2EEES5_S5_S4_S5_EEENS2_IJNS3_ILi1EEEiiiNS3_ILi72EEENS3_ILi512EEEEEENS2_IJS5_S5_S5_EEENS2_IJS7_S9_S4_EEEEEDaRKT_RKT0_RKT1_RKT2_ENKUlRKT_RKT0_E_clIS5_S4_EEDaSR_SU_) ;  /* 0x0000078000007944 */ /* 0x000fea0003c00000 */
[----:B-----5:R-:W-:Y:S01]  /*f030*/  MOV R3, R2 ;  /* 0x0000000200037202 */ /* 0x020fe20000000f00 */
[----:B------:R-:W-:Y:S01]  /*f040*/  IMAD.MOV.U32 R81, RZ, RZ, R67 ;  /* 0x000000ffff517224 */ /* 0x000fe200078e0043 */
[----:B------:R-:W-:Y:S02]  /*f050*/  MOV R2, 0xf070 ;  /* 0x0000f07000027802 */ /* 0x000fe40000000f00 */
[----:B-1----:R-:W-:Y:S05]  /*f060*/  CALL.REL.NOINC `($_ZN7cutlass13device_kernelIN5flash19enable_sm80_to_sm89INS1_16FlashAttnBwdSm80INS1_25CollectiveMainloopBwdSm80ILi2ELi2EN4cute5tupleIJNS5_1CILi128EEES8_NS7_ILi64EEEEEENS_10bfloat16_tEfNS_4arch4Sm80ELb0ELb1ELb1ELb1ELb0ELb0ELb0ELb0ELi2ELi4ELi4ELi4ELb0EEENS1_21CollectiveEpilogueBwdISA_SB_SD_Li256ELb1ELb0ELi2EEENS1_19SingleTileSchedulerILb1ELb0ELb0ELi128EEEEEEEEEvNT_6ParamsE$_ZN4cute3eso3ESOILb1ELb0EJNS_1CILi1EEENS2_ILi512EEEiEEC2ERKS3_RKS4_RKi) ;  /* 0xffff9ec000007944 */ /* 0x002fea0003c3ffff */
[----:B------:R2:W5:Y:S01]  /*f070*/  LDL R2, [R1+0x1384] ;  /* 0x0013840001027983 */ /* 0x0005620000100800 */
[----:B------:R-:W-:Y:S02]  /*f080*/  MOV R74, R38 ;  /* 0x00000026004a7202 */ /* 0x000fe40000000f00 */
[----:B------:R-:W-:Y:S02]  /*f090*/  MOV R6, 0xf0b0 ;  /* 0x0000f0b000067802 */ /* 0x000fe40000000f00 */
[----:B-12--5:R-:W-:Y:S05]  /*f0a0*/  CALL.REL.NOINC `($_ZN7cutlass13device_kernelIN5flash19enable_sm80_to_sm89INS1_16FlashAttnBwdSm80INS1_25CollectiveMainloopBwdSm80ILi2ELi2EN4cute5tupleIJNS5_1CILi128EEES8_NS7_ILi64EEEEEENS_10bfloat16_tEfNS_4arch4Sm80ELb0ELb1ELb1ELb1ELb0ELb0ELb0ELb0ELi2ELi4ELi4ELi4ELb0EEENS1_21CollectiveEpilogueBwdISA_SB_SD_Li256ELb1ELb0ELi2EEENS1_19SingleTileSchedulerILb1ELb0ELb0ELi128EEEEEEEEEvNT_6ParamsE$_ZN4cute5tupleIJNS0_IJNS_1CILi2EEES2_S2_EEENS0_IJNS1_ILi1EEENS1_ILi512EEEiEEEEEC2ERKS3_RKS6_) ;  /* 0xffffd05000007944 */ /* 0x026fea0003c3ffff */
[----:B------:R2:W5:Y:S01]  /*f0b0*/  LDL R38, [R1+0x1380] ;  /* 0x0013800001267983 */ /* 0x0005620000100800 */
[----:B------:R-:W-:-:S04]  /*f0c0*/  MOV R67, 0x0 ;  /* 0x0000000000437802 */ /* 0x000fc80000000f00 */
[----:B------:R-:W-:Y:S05]  /*f0d0*/  RET.REL.NODEC R66 `(_ZN7cutlass13device_kernelIN5flash19enable_sm80_to_sm89INS1_16FlashAttnBwdSm80INS1_25CollectiveMainloopBwdSm80ILi2ELi2EN4cute5tupleIJNS5_1CILi128EEES8_NS7_ILi64EEEEEENS_10bfloat16_tEfNS_4arch4Sm80ELb0ELb1ELb1ELb1ELb0ELb0ELb0ELb0ELi2ELi4ELi4ELi4ELb0EEENS1_21CollectiveEpilogueBwdISA_SB_SD_Li256ELb1ELb0ELi2EEENS1_19SingleTileSchedulerILb1ELb0ELb0ELi128EEEEEEEEEvNT_6ParamsE) ;  /* 0xffff0f2042007950 */ /* 0x000fea0003c3ffff */
        .type           $_ZN7cutlass13device_kernelIN5flash19enable_sm80_to_sm89INS1_16FlashAttnBwdSm80INS1_25CollectiveMainloopBwdSm80ILi2ELi2EN4cute5tupleIJNS5_1CILi128EEES8_NS7_ILi64EEEEEENS_10bfloat16_tEfNS_4arch4Sm80ELb0ELb1ELb1ELb1ELb0ELb0ELb0ELb0ELi2ELi4ELi4ELi4ELb0EEENS1_21CollectiveEpilogueBwdISA_SB_SD_Li256ELb1ELb0ELi2EEENS1_19SingleTileSchedulerILb1ELb0ELb0ELi128EEEEEEEEEvNT_6ParamsE$_ZZN4cute6detail16composition_implINS_5tupleIJNS_1CILi8EEENS3_ILi2EEES5_S5_S4_S5_EEENS2_IJNS3_ILi1EEEiiiNS3_ILi72EEENS3_ILi512EEEEEENS2_IJNS2_IJS5_S5_S5_EEES5_NS3_ILi4EEEEEENS2_IJNS2_IJS7_S9_S4_EEENS3_ILi4096EEENS3_ILi16EEEEEEEEDaRKT_RKT0_RKT1_RKT2_ENKUlRKT_RKT0_E_clISC_SG_EEDaSW_SZ_,@function
        .size           $_ZN7cutlass13device_kernelIN5flash19enable_sm80_to_sm89INS1_16FlashAttnBwdSm80INS1_25CollectiveMainloopBwdSm80ILi2ELi2EN4cute5tupleIJNS5_1CILi128EEES8_NS7_ILi64EEEEEENS_10bfloat16_tEfNS_4arch4Sm80ELb0ELb1ELb1ELb1ELb0ELb0ELb0ELb0ELi2ELi4ELi4ELi4ELb0EEENS1_21CollectiveEpilogueBwdISA_SB_SD_Li256ELb1ELb0ELi2EEENS1_19SingleTileSchedulerILb1ELb0ELb0ELi128EEEEEEEEEvNT_6ParamsE$_ZZN4cute6detail16composition_implINS_5tupleIJNS_1CILi8EEENS3_ILi2EEES5_S5_S4_S5_EEENS2_IJNS3_ILi1EEEiiiNS3_ILi72EEENS3_ILi512EEEEEENS2_IJNS2_IJS5_S5_S5_EEES5_NS3_ILi4EEEEEENS2_IJNS2_IJS7_S9_S4_EEENS3_ILi4096EEENS3_ILi16EEEEEEEEDaRKT_RKT0_RKT1_RKT2_ENKUlRKT_RKT0_E_clISC_SG_EEDaSW_SZ_,($_ZN7cutlass13device_kernelIN5flash19enable_sm80_to_sm89INS1_16FlashAttnBwdSm80INS1_25CollectiveMainloopBwdSm80ILi2ELi2EN4cute5tupleIJNS5_1CILi128EEES8_NS7_ILi64EEEEEENS_10bfloat16_tEfNS_4arch4Sm80ELb0ELb1ELb1ELb1ELb0ELb0ELb0ELb0ELi2ELi4ELi4ELi4ELb0EEENS1_21CollectiveEpilogueBwdISA_SB_SD_Li256ELb1ELb0ELi2EEENS1_19SingleTileSchedulerILb1ELb0ELb0ELi128EEEEEEEEEvNT_6ParamsE$_ZZN4cute6detail16composition_implINS_5tupleIJNS_1CILi8EEENS3_ILi2EEES5_S5_S4_S5_EEENS2_IJNS3_ILi1EEEiiiNS3_ILi72EEENS3_ILi512EEEEEENS2_IJNS3_ILi4EEES5_EEENS2_IJNS3_ILi16EEENS3_ILi8192EEEEEEEEDaRKT_RKT0_RKT1_RKT2_ENKUlRKT_RKT0_E_clISB_SD_EEDaSU_SX_ - $_ZN7cutlass13device_kernelIN5flash19enable_sm80_to_sm89INS1_16FlashAttnBwdSm80INS1_25CollectiveMainloopBwdSm80ILi2ELi2EN4cute5tupleIJNS5_1CILi128EEES8_NS7_ILi64EEEEEENS_10bfloat16_tEfNS_4arch4Sm80ELb0ELb1ELb1ELb1ELb0ELb0ELb0ELb0ELi2ELi4ELi4ELi4ELb0EEENS1_21CollectiveEpilogueBwdISA_SB_SD_Li256ELb1ELb0ELi2EEENS1_19SingleTileSchedulerILb1ELb0ELb0ELi128EEEEEEEEEvNT_6ParamsE$_ZZN4cute6detail16composition_implINS_5tupleIJNS_1CILi8EEENS3_ILi2EEES5_S5_S4_S5_EEENS2_IJNS3_ILi1EEEiiiNS3_ILi72EEENS3_ILi512EEEEEENS2_IJNS2_IJS5_S5_S5_EEES5_NS3_ILi4EEEEEENS2_IJNS2_IJS7_S9_S4_EEENS3_ILi4096EEENS3_ILi16EEEEEEEEDaRKT_RKT0_RKT1_RKT2_ENKUlRKT_RKT0_E_clISC_SG_EEDaSW_SZ_)
$_ZN7cutlass13device_kernelIN5flash19enable_sm80_to_sm89INS1_16FlashAttnBwdSm80INS1_25CollectiveMainloopBwdSm80ILi2ELi2EN4cute5tupleIJNS5_1CILi128EEES8_NS7_ILi64EEEEEENS_10bfloat16_tEfNS_4arch4Sm80ELb0ELb1ELb1ELb1ELb0ELb0ELb0ELb0ELi2ELi4ELi4ELi4ELb0EEENS1_21CollectiveEpilogueBwdISA_SB_SD_Li256ELb1ELb0ELi2EEENS1_19SingleTileSchedulerILb1ELb0ELb0ELi128EEEEEEEEEvNT_6ParamsE$_ZZN4cute6detail16composition_implINS_5tupleIJNS_1CILi8EEENS3_ILi2EEES5_S5_S4_S5_EEENS2_IJNS3_ILi1EEEiiiNS3_ILi72EEENS3_ILi512EEEEEENS2_IJNS2_IJS5_S5_S5_EEES5_NS3_ILi4EEEEEENS2_IJNS2_IJS7_S9_S4_EEENS3_ILi4096EEENS3_ILi16EEEEEEEEDaRKT_RKT0_RKT1_RKT2_ENKUlRKT_RKT0_E_clISC_SG_EEDaSW_SZ_:
        /* <DEDUP_REMOVED lines=35> */
        .type           $_ZN7cutlass13device_kernelIN5flash19enable_sm80_to_sm89INS1_16FlashAttnBwdSm80INS1_25CollectiveMainloopBwdSm80ILi2ELi2EN4cute5tupleIJNS5_1CILi128EEES8_NS7_ILi64EEEEEENS_10bfloat16_tEfNS_4arch4Sm80ELb0ELb1ELb1ELb1ELb0ELb0ELb0ELb0ELi2ELi4ELi4ELi4ELb0EEENS1_21CollectiveEpilogueBwdISA_SB_SD_Li256ELb1ELb0ELi2EEENS1_19SingleTileSchedulerILb1ELb0ELb0ELi128EEEEEEEEEvNT_6ParamsE$_ZZN4cute6detail16composition_implINS_5tupleIJNS_1CILi8EEENS3_ILi2EEES5_S5_S4_S5_EEENS2_IJNS3_ILi1EEEiiiNS3_ILi72EEENS3_ILi512EEEEEENS2_IJNS3_ILi4EEES5_EEENS2_IJNS3_ILi16EEENS3_ILi8192EEEEEEEEDaRKT_RKT0_RKT1_RKT2_ENKUlRKT_RKT0_E_clISB_SD_EEDaSU_SX_,@function
        .size           $_ZN7cutlass13device_kernelIN5flash19enable_sm80_to_sm89INS1_16FlashAttnBwdSm80INS1_25CollectiveMainloopBwdSm80ILi2ELi2EN4cute5tupleIJNS5_1CILi128EEES8_NS7_ILi64EEEEEENS_10bfloat16_tEfNS_4arch4Sm80ELb0ELb1ELb1ELb1ELb0ELb0ELb0ELb0ELi2ELi4ELi4ELi4ELb0EEENS1_21CollectiveEpilogueBwdISA_SB_SD_Li256ELb1ELb0ELi2EEENS1_19SingleTileSchedulerILb1ELb0ELb0ELi128EEEEEEEEEvNT_6ParamsE$_ZZN4cute6detail16composition_implINS_5tupleIJNS_1CILi8EEENS3_ILi2EEES5_S5_S4_S5_EEENS2_IJNS3_ILi1EEEiiiNS3_ILi72EEENS3_ILi512EEEEEENS2_IJNS3_ILi4EEES5_EEENS2_IJNS3_ILi16EEENS3_ILi8192EEEEEEEEDaRKT_RKT0_RKT1_RKT2_ENKUlRKT_RKT0_E_clISB_SD_EEDaSU_SX_,($_ZN7cutlass13device_kernelIN5flash19enable_sm80_to_sm89INS1_16FlashAttnBwdSm80INS1_25CollectiveMainloopBwdSm80ILi2ELi2EN4cute5tupleIJNS5_1CILi128EEES8_NS7_ILi64EEEEEENS_10bfloat16_tEfNS_4arch4Sm80ELb0ELb1ELb1ELb1ELb0ELb0ELb0ELb0ELi2ELi4ELi4ELi4ELb0EEENS1_21CollectiveEpilogueBwdISA_SB_SD_Li256ELb1ELb0ELi2EEENS1_19SingleTileSchedulerILb1ELb0ELb0ELi128EEEEEEEEEvNT_6ParamsE$_ZZN4cute6detail16composition_implINS_5tupleIJNS_1CILi8EEENS3_ILi2EEES5_S5_S4_S5_EEENS2_IJNS3_ILi1EEEiiiNS3_ILi72EEENS3_ILi512EEEEEENS2_IJS5_S5_EEENS2_IJS7_S4_EEEEEDaRKT_RKT0_RKT1_RKT2_ENKUlRKT_RKT0_E_clIS5_S4_EEDaSR_SU_ - $_ZN7cutlass13device_kernelIN5flash19enable_sm80_to_sm89INS1_16FlashAttnBwdSm80INS1_25CollectiveMainloopBwdSm80ILi2ELi2EN4cute5tupleIJNS5_1CILi128EEES8_NS7_ILi64EEEEEENS_10bfloat16_tEfNS_4arch4Sm80ELb0ELb1ELb1ELb1ELb0ELb0ELb0ELb0ELi2ELi4ELi4ELi4ELb0EEENS1_21CollectiveEpilogueBwdISA_SB_SD_Li256ELb1ELb0ELi2EEENS1_19SingleTileSchedulerILb1ELb0ELb0ELi128EEEEEEEEEvNT_6ParamsE$_ZZN4cute6detail16composition_implINS_5tupleIJNS_1CILi8EEENS3_ILi2EEES5_S5_S4_S5_EEENS2_IJNS3_ILi1EEEiiiNS3_ILi72EEENS3_ILi512EEEEEENS2_IJNS3_ILi4EEES5_EEENS2_IJNS3_ILi16EEENS3_ILi8192EEEEEEEEDaRKT_RKT0_RKT1_RKT2_ENKUlRKT_RKT0_E_clISB_SD_EEDaSU_SX_)
$_ZN7cutlass13device_kernelIN5flash19enable_sm80_to_sm89INS1_16FlashAttnBwdSm80INS1_25CollectiveMainloopBwdSm80ILi2ELi2EN4cute5tupleIJNS5_1CILi128EEES8_NS7_ILi64EEEEEENS_10bfloat16_tEfNS_4arch4Sm80ELb0ELb1ELb1ELb1ELb0ELb0ELb0ELb0ELi2ELi4ELi4ELi4ELb0EEENS1_21CollectiveEpilogueBwdISA_SB_SD_Li256ELb1ELb0ELi2EEENS1_19SingleTileSchedulerILb1ELb0ELb0ELi128EEEEEEEEEvNT_6ParamsE$_ZZN4cute6detail16composition_implINS_5tupleIJNS_1CILi8EEENS3_ILi2EEES5_S5_S4_S5_EEENS2_IJNS3_ILi1EEEiiiNS3_ILi72EEENS3_ILi512EEEEEENS2_IJNS3_ILi4EEES5_EEENS2_IJNS3_ILi16EEENS3_ILi8192EEEEEEEEDaRKT_RKT0_RKT1_RKT2_ENKUlRKT_RKT0_E_clISB_SD_EEDaSU_SX_:
        /* <DEDUP_REMOVED lines=35> */
        .type           $_ZN7cutlass13device_kernelIN5flash19enable_sm80_to_sm89INS1_16FlashAttnBwdSm80INS1_25CollectiveMainloopBwdSm80ILi2ELi2EN4cute5tupleIJNS5_1CILi128EEES8_NS7_ILi64EEEEEENS_10bfloat16_tEfNS_4arch4Sm80ELb0ELb1ELb1ELb1ELb0ELb0ELb0ELb0ELi2ELi4ELi4ELi4ELb0EEENS1_21CollectiveEpilogueBwdISA_SB_SD_Li256ELb1ELb0ELi2EEENS1_19SingleTileSchedulerILb1ELb0ELb0ELi128EEEEEEEEEvNT_6ParamsE$_ZZN4cute6detail16composition_implINS_5tupleIJNS_1CILi8EEENS3_ILi2EEES5_S5_S4_S5_EEENS2_IJNS3_ILi1EEEiiiNS3_ILi72EEENS3_ILi512EEEEEENS2_IJS5_S5_EEENS2_IJS7_S4_EEEEEDaRKT_RKT0_RKT1_RKT2_ENKUlRKT_RKT0_E_clIS5_S4_EEDaSR_SU_,@function
        .size           $_ZN7cutlass13device_kernelIN5flash19enable_sm80_to_sm89INS1_16FlashAttnBwdSm80INS1_25CollectiveMainloopBwdSm80ILi2ELi2EN4cute5tupleIJNS5_1CILi128EEES8_NS7_ILi64EEEEEENS_10bfloat16_tEfNS_4arch4Sm80ELb0ELb1ELb1ELb1ELb0ELb0ELb0ELb0ELi2ELi4ELi4ELi4ELb0EEENS1_21CollectiveEpilogueBwdISA_SB_SD_Li256ELb1ELb0ELi2EEENS1_19SingleTileSchedulerILb1ELb0ELb0ELi128EEEEEEEEEvNT_6ParamsE$_ZZN4cute6detail16composition_implINS_5tupleIJNS_1CILi8EEENS3_ILi2EEES5_S5_S4_S5_EEENS2_IJNS3_ILi1EEEiiiNS3_ILi72EEENS3_ILi512EEEEEENS2_IJS5_S5_EEENS2_IJS7_S4_EEEEEDaRKT_RKT0_RKT1_RKT2_ENKUlRKT_RKT0_E_clIS5_S4_EEDaSR_SU_,($_ZN7cutlass13device_kernelIN5flash19enable_sm80_to_sm89INS1_16FlashAttnBwdSm80INS1_25CollectiveMainloopBwdSm80ILi2ELi2EN4cute5tupleIJNS5_1CILi128EEES8_NS7_ILi64EEEEEENS_10bfloat16_tEfNS_4arch4Sm80ELb0ELb1ELb1ELb1ELb0ELb0ELb0ELb0ELi2ELi4ELi4ELi4ELb0EEENS1_21CollectiveEpilogueBwdISA_SB_SD_Li256ELb1ELb0ELi2EEENS1_19SingleTileSchedulerILb1ELb0ELb0ELi128EEEEEEEEEvNT_6ParamsE$_ZZN4cute6detail16composition_implINS_5tupleIJNS_1CILi8EEENS3_ILi2EEES5_S5_S4_S5_EEENS2_IJNS3_ILi1EEEiiiNS3_ILi72EEENS3_ILi512EEEEEENS2_IJS5_S5_S5_EEENS2_IJS7_S9_S4_EEEEEDaRKT_RKT0_RKT1_RKT2_ENKUlRKT_RKT0_E_clIS5_S4_EEDaSR_SU_ - $_ZN7cutlass13device_kernelIN5flash19enable_sm80_to_sm89INS1_16FlashAttnBwdSm80INS1_25CollectiveMainloopBwdSm80ILi2ELi2EN4cute5tupleIJNS5_1CILi128EEES8_NS7_ILi64EEEEEENS_10bfloat16_tEfNS_4arch4Sm80ELb0ELb1ELb1ELb1ELb0ELb0ELb0ELb0ELi2ELi4ELi4ELi4ELb0EEENS1_21CollectiveEpilogueBwdISA_SB_SD_Li256ELb1ELb0ELi2EEENS1_19SingleTileSchedulerILb1ELb0ELb0ELi128EEEEEEEEEvNT_6ParamsE$_ZZN4cute6detail16composition_implINS_5tupleIJNS_1CILi8EEENS3_ILi2EEES5_S5_S4_S5_EEENS2_IJNS3_ILi1EEEiiiNS3_ILi72EEENS3_ILi512EEEEEENS2_IJS5_S5_EEENS2_IJS7_S4_EEEEEDaRKT_RKT0_RKT1_RKT2_ENKUlRKT_RKT0_E_clIS5_S4_EEDaSR_SU_)
$_ZN7cutlass13device_kernelIN5flash19enable_sm80_to_sm89INS1_16FlashAttnBwdSm80INS1_25CollectiveMainloopBwdSm80ILi2ELi2EN4cute5tupleIJNS5_1CILi128EEES8_NS7_ILi64EEEEEENS_10bfloat16_tEfNS_4arch4Sm80ELb0ELb1ELb1ELb1ELb0ELb0ELb0ELb0ELi2ELi4ELi4ELi4ELb0EEENS1_21CollectiveEpilogueBwdISA_SB_SD_Li256ELb1ELb0ELi2EEENS1_19SingleTileSchedulerILb1ELb0ELb0ELi128EEEEEEEEEvNT_6ParamsE$_ZZN4cute6detail16composition_implINS_5tupleIJNS_1CILi8EEENS3_ILi2EEES5_S5_S4_S5_EEENS2_IJNS3_ILi1EEEiiiNS3_ILi72EEENS3_ILi512EEEEEENS2_IJS5_S5_EEENS2_IJS7_S4_EEEEEDaRKT_RKT0_RKT1_RKT2_ENKUlRKT_RKT0_E_clIS5_S4_EEDaSR_SU_:
        /* <DEDUP_REMOVED lines=15> */
[----:B-1---5:R-:W-:Y:S05]  /*f630*/  CALL.REL.NOINC `($_ZN7cutlass13device_kernelIN5flash19enable_sm80_to_sm89INS1_16FlashAttnBwdSm80INS1_25CollectiveMainloopBwdSm80ILi2ELi2EN4cute5tupleIJNS5_1CILi128EEES8_NS7_ILi64EEEEEENS_10bfloat16_tEfNS_4arch4Sm80ELb0ELb1ELb1ELb1ELb0ELb0ELb0ELb0ELi2ELi4ELi4ELi4ELb0EEENS1_21CollectiveEpilogueBwdISA_SB_SD_Li256ELb1ELb0ELi2EEENS1_19SingleTileSchedulerILb1ELb0ELb0ELi128EEEEEEEEEvNT_6ParamsE$_ZZN4cute6detail16composition_implINS_5tupleIJNS_1CILi8EEENS3_ILi2EEES5_S5_S4_S5_EEENS2_IJNS3_ILi1EEEiiiNS3_ILi72EEENS3_ILi512EEEEEES5_S4_EEDaRKT_RKT0_RKT1_RKT2_ENKUlRKT_T0_E_clINS2_IJNS2_IJEEEST_S5_S7_EEENS_17integral_constantIiLi1EEEEEDaSP_SQ_) ;  /* 0x0000067000007944 */ /* 0x022fea0003c00000 */
[----:B-----5:R2:W-:Y:S01]  /*f640*/  STL [R1+0x13b0], R2 ;  /* 0x0013b00201007387 */ /* 0x0205e20000100800 */
[----:B------:R-:W-:Y:S02]  /*f650*/  IADD3 R3, R5, 0x28, RZ ;  /* 0x0000002805037810 */ /* 0x000fe40007ffe0ff */
[----:B------:R-:W-:Y:S01]  /*f660*/  MOV R6, 0xf690 ;  /* 0x0000f69000067802 */ /* 0x000fe20000000f00 */
[----:B------:R2:W-:Y:S04]  /*f670*/  STL.64 [R1+0x13a8], R68 ;  /* 0x0013a84401007387 */ /* 0x0005e80000100a00 */
[----:B-12---:R-:W-:Y:S05]  /*f680*/  CALL.REL.NOINC `($_ZN7cutlass13device_kernelIN5flash19enable_sm80_to_sm89INS1_16FlashAttnBwdSm80INS1_25CollectiveMainloopBwdSm80ILi2ELi2EN4cute5tupleIJNS5_1CILi128EEES8_NS7_ILi64EEEEEENS_10bfloat16_tEfNS_4arch4Sm80ELb0ELb1ELb1ELb1ELb0ELb0ELb0ELb0ELi2ELi4ELi4ELi4ELb0EEENS1_21CollectiveEpilogueBwdISA_SB_SD_Li256ELb1ELb0ELi2EEENS1_19SingleTileSchedulerILb1ELb0ELb0ELi128EEEEEEEEEvNT_6ParamsE$_ZZN4cute6detail16composition_implINS_5tupleIJNS_1CILi8EEENS3_ILi2EEES5_S5_S4_S5_EEENS2_IJNS3_ILi1EEEiiiNS3_ILi72EEENS3_ILi512EEEEEES5_S4_EEDaRKT_RKT0_RKT1_RKT2_ENKUlRKT_T0_E_clINS2_IJNS2_IJS5_EEENS2_IJiEEES7_S7_EEENS_17integral_constantIiLi2EEEEEDaSP_SQ_) ;  /* 0x000006f000007944 */ /* 0x006fea0003c00000 */
[----:B------:R-:W2:Y:S01]  /*f690*/  LDL.64 R68, [R1+0x13a8] ;  /* 0x0013a80001447983 */ /* 0x000ea20000100a00 */
[----:B------:R-:W-:Y:S02]  /*f6a0*/  IADD3 R3, R5, 0x18, RZ ;  /* 0x0000001805037810 */ /* 0x000fe40007ffe0ff */
[----:B------:R-:W-:Y:S01]  /*f6b0*/  MOV R6, 0xf6f0 ;  /* 0x0000f6f000067802 */ /* 0x000fe20000000f00 */
[----:B-----5:R3:W-:Y:S04]  /*f6c0*/  STL [R1+0x13a0], R2 ;  /* 0x0013a00201007387 */ /* 0x0207e80000100800 */
[----:B--2---:R3:W-:Y:S02]  /*f6d0*/  STL.64 [R1+0x1398], R68 ;  /* 0x0013984401007387 */ /* 0x0047e40000100a00 */
[----:B-1-3--:R-:W-:Y:S05]  /*f6e0*/  CALL.REL.NOINC `($_ZN7cutlass13device_kernelIN5flash19enable_sm80_to_sm89INS1_16FlashAttnBwdSm80INS1_25CollectiveMainloopBwdSm80ILi2ELi2EN4cute5tupleIJNS5_1CILi128EEES8_NS7_ILi64EEEEEENS_10bfloat16_tEfNS_4arch4Sm80ELb0ELb1ELb1ELb1ELb0ELb0ELb0ELb0ELi2ELi4ELi4ELi4ELb0EEENS1_21CollectiveEpilogueBwdISA_SB_SD_Li256ELb1ELb0ELi2EEENS1_19SingleTileSchedulerILb1ELb0ELb0ELi128EEEEEEEEEvNT_6ParamsE$_ZZN4cute6detail16composition_implINS_5tupleIJNS_1CILi8EEENS3_ILi2EEES5_S5_S4_S5_EEENS2_IJNS3_ILi1EEEiiiNS3_ILi72EEENS3_ILi512EEEEEES5_S4_EEDaRKT_RKT0_RKT1_RKT2_ENKUlRKT_T0_E_clINS2_IJNS2_IJS5_EEENS2_IJiEEES7_S7_EEENS_17integral_constantIiLi3EEEEEDaSP_SQ_) ;  /* 0x0000073000007944 */ /* 0x00afea0003c00000 */
[----:B------:R-:W2:Y:S01]  /*f6f0*/  LDL.64 R68, [R1+0x1398] ;  /* 0x0013980001447983 */ /* 0x000ea20000100a00 */
[----:B------:R-:W-:-:S02]  /*f700*/  IADD3 R3, R5, 0x8, RZ ;  /* 0x0000000805037810 */ /* 0x000fc40007ffe0ff */
[----:B------:R-:W-:Y:S01]  /*f710*/  MOV R6, 0xf750 ;  /* 0x0000f75000067802 */ /* 0x000fe20000000f00 */
[----:B-----5:R3:W-:Y:S04]  /*f720*/  STL [R1+0x1390], R2 ;  /* 0x0013900201007387 */ /* 0x0207e80000100800 */
[----:B--2---:R3:W-:Y:S02]  /*f730*/  STL.64 [R1+0x1388], R68 ;  /* 0x0013884401007387 */ /* 0x0047e40000100a00 */
[----:B-1-3--:R-:W-:Y:S05]  /*f740*/  CALL.REL.NOINC `($_ZN7cutlass13device_kernelIN5flash19enable_sm80_to_sm89INS1_16FlashAttnBwdSm80INS1_25CollectiveMainloopBwdSm80ILi2ELi2EN4cute5tupleIJNS5_1CILi128EEES8_NS7_ILi64EEEEEENS_10bfloat16_tEfNS_4arch4Sm80ELb0ELb1ELb1ELb1ELb0ELb0ELb0ELb0ELi2ELi4ELi4ELi4ELb0EEENS1_21CollectiveEpilogueBwdISA_SB_SD_Li256ELb1ELb0ELi2EEENS1_19SingleTileSchedulerILb1ELb0ELb0ELi128EEEEEEEEEvNT_6ParamsE$_ZZN4cute6detail16composition_implINS_5tupleIJNS_1CILi8EEENS3_ILi2EEES5_S5_S4_S5_EEENS2_IJNS3_ILi1EEEiiiNS3_ILi72EEENS3_ILi512EEEEEES5_S4_EEDaRKT_RKT0_RKT1_RKT2_ENKUlRKT_T0_E_clINS2_IJNS2_IJS5_EEENS2_IJiEEES7_S7_EEENS_17integral_constantIiLi4EEEEEDaSP_SQ_) ;  /* 0x0000077000007944 */ /* 0x00afea0003c00000 */
[----:B------:R-:W-:Y:S02]  /*f750*/  MOV R2, R7 ;  /* 0x0000000700027202 */ /* 0x000fe40000000f00 */
[----:B------:R-:W-:Y:S02]  /*f760*/  MOV R6, 0xf780 ;  /* 0x0000f78000067802 */ /* 0x000fe40000000f00 */
[----:B-1---5:R-:W-:Y:S05]  /*f770*/  CALL.REL.NOINC `($_ZN7cutlass13device_kernelIN5flash19enable_sm80_to_sm89INS1_16FlashAttnBwdSm80INS1_25CollectiveMainloopBwdSm80ILi2ELi2EN4cute5tupleIJNS5_1CILi128EEES8_NS7_ILi64EEEEEENS_10bfloat16_tEfNS_4arch4Sm80ELb0ELb1ELb1ELb1ELb0ELb0ELb0ELb0ELi2ELi4ELi4ELi4ELb0EEENS1_21CollectiveEpilogueBwdISA_SB_SD_Li256ELb1ELb0ELi2EEENS1_19SingleTileSchedulerILb1ELb0ELb0ELi128EEEEEEEEEvNT_6ParamsE$_ZN4cute5tupleIJNS_1CILi2EEEiEEC2ERKS2_RKi) ;  /* 0xffffcae000007944 */ /* 0x022fea0003c3ffff */
[----:B-1----:R1:W5:Y:S01]  /*f780*/  LDL R2, [R1+0x13c8] ;  /* 0x0013c80001027983 */ /* 0x0023620000100800 */
[----:B------:R-:W-:-:S04]  /*f790*/  MOV R67, 0x0 ;  /* 0x0000000000437802 */ /* 0x000fc80000000f00 */
[----:B------:R-:W-:Y:S05]  /*f7a0*/  RET.REL.NODEC R66 `(_ZN7cutlass13device_kernelIN5flash19enable_sm80_to_sm89INS1_16FlashAttnBwdSm80INS1_25CollectiveMainloopBwdSm80ILi2ELi2EN4cute5tupleIJNS5_1CILi128EEES8_NS7_ILi64EEEEEENS_10bfloat16_tEfNS_4arch4Sm80ELb0ELb1ELb1ELb1ELb0ELb0ELb0ELb0ELi2ELi4ELi4ELi4ELb0EEENS1_21CollectiveEpilogueBwdISA_SB_SD_Li256ELb1ELb0ELi2EEENS1_19SingleTileSchedulerILb1ELb0ELb0ELi128EEEEEEEEEvNT_6ParamsE) ;  /* 0xffff085042007950 */ /* 0x000fea0003c3ffff */
        .type           $_ZN7cutlass13device_kernelIN5flash19enable_sm80_to_sm89INS1_16FlashAttnBwdSm80INS1_25CollectiveMainloopBwdSm80ILi2ELi2EN4cute5tupleIJNS5_1CILi128EEES8_NS7_ILi64EEEEEENS_10bfloat16_tEfNS_4arch4Sm80ELb0ELb1ELb1ELb1ELb0ELb0ELb0ELb0ELi2ELi4ELi4ELi4ELb0EEENS1_21CollectiveEpilogueBwdISA_SB_SD_Li256ELb1ELb0ELi2EEENS1_19SingleTileSchedulerILb1ELb0ELb0ELi128EEEEEEEEEvNT_6ParamsE$_ZZN4cute6detail16composition_implINS_5tupleIJNS_1CILi8EEENS3_ILi2EEES5_S5_S4_S5_EEENS2_IJNS3_ILi1EEEiiiNS3_ILi72EEENS3_ILi512EEEEEENS2_IJS5_S5_S5_EEENS2_IJS7_S9_S4_EEEEEDaRKT_RKT0_RKT1_RKT2_ENKUlRKT_RKT0_E_clIS5_S4_EEDaSR_SU_,@function
        .size           $_ZN7cutlass13device_kernelIN5flash19enable_sm80_to_sm89INS1_16FlashAttnBwdSm80INS1_25CollectiveMainloopBwdSm80ILi2ELi2EN4cute5tupleIJNS5_1CILi128EEES8_NS7_ILi64EEEEEENS_10bfloat16_tEfNS_4arch4Sm80ELb0ELb1ELb1ELb1ELb0ELb0ELb0ELb0ELi2ELi4ELi4ELi4ELb0EEENS1_21CollectiveEpilogueBwdISA_SB_SD_Li256ELb1ELb0ELi2EEENS1_19SingleTileSchedulerILb1ELb0ELb0ELi128EEEEEEEEEvNT_6ParamsE$_ZZN4cute6detail16composition_implINS_5tupleIJNS_1CILi8EEENS3_ILi2EEES5_S5_S4_S5_EEENS2_IJNS3_ILi1EEEiiiNS3_ILi72EEENS3_ILi512EEEEEENS2_IJS5_S5_S5_EEENS2_IJS7_S9_S4_EEEEEDaRKT_RKT0_RKT1_RKT2_ENKUlRKT_RKT0_E_clIS5_S4_EEDaSR_SU_,($_ZN7cutlass13device_kernelIN5flash19enable_sm80_to_sm89INS1_16FlashAttnBwdSm80INS1_25CollectiveMainloopBwdSm80ILi2ELi2EN4cute5tupleIJNS5_1CILi128EEES8_NS7_ILi64EEEEEENS_10bfloat16_tEfNS_4arch4Sm80ELb0ELb1ELb1ELb1ELb0ELb0ELb0ELb0ELi2ELi4ELi4ELi4ELb0EEENS1_21CollectiveEpilogueBwdISA_SB_SD_Li256ELb1ELb0ELi2EEENS1_19SingleTileSchedulerILb1ELb0ELb0ELi128EEEEEEEEEvNT_6ParamsE$_ZZN4cute6detail16composition_implINS_5tupleIJNS_1CILi8EEENS3_ILi2EEES5_S5_S4_S5_EEENS2_IJNS3_ILi1EEEiiiNS3_ILi72EEENS3_ILi512EEEEEENS3_ILi4EEENS3_ILi16EEEEEDaRKT_RKT0_RKT1_RKT2_ENKUlRKT_T0_E_clINS2_IJNS2_IJEEESV_SB_S7_EEENS_17integral_constantIiLi2EEEEEDaSR_SS_ - $_ZN7cutlass13device_kernelIN5flash19enable_sm80_to_sm89INS1_16FlashAttnBwdSm80INS1_25CollectiveMainloopBwdSm80ILi2ELi2EN4cute5tupleIJNS5_1CILi128EEES8_NS7_ILi64EEEEEENS_10bfloat16_tEfNS_4arch4Sm80ELb0ELb1ELb1ELb1ELb0ELb0ELb0ELb0ELi2ELi4ELi4ELi4ELb0EEENS1_21CollectiveEpilogueBwdISA_SB_SD_Li256ELb1ELb0ELi2EEENS1_19SingleTileSchedulerILb1ELb0ELb0ELi128EEEEEEEEEvNT_6ParamsE$_ZZN4cute6detail16composition_implINS_5tupleIJNS_1CILi8EEENS3_ILi2EEES5_S5_S4_S5_EEENS2_IJNS3_ILi1EEEiiiNS3_ILi72EEENS3_ILi512EEEEEENS2_IJS5_S5_S5_EEENS2_IJS7_S9_S4_EEEEEDaRKT_RKT0_RKT1_RKT2_ENKUlRKT_RKT0_E_clIS5_S4_EEDaSR_SU_)
$_ZN7cutlass13device_kernelIN5flash19enable_sm80_to_sm89INS1_16FlashAttnBwdSm80INS1_25CollectiveMainloopBwdSm80ILi2ELi2EN4cute5tupleIJNS5_1CILi128EEES8_NS7_ILi64EEEEEENS_10bfloat16_tEfNS_4arch4Sm80ELb0ELb1ELb1ELb1ELb0ELb0ELb0ELb0ELi2ELi4ELi4ELi4ELb0EEENS1_21CollectiveEpilogueBwdISA_SB_SD_Li256ELb1ELb0ELi2EEENS1_19SingleTileSchedulerILb1ELb0ELb0ELi128EEEEEEEEEvNT_6ParamsE$_ZZN4cute6detail16composition_implINS_5tupleIJNS_1CILi8EEENS3_ILi2EEES5_S5_S4_S5_EEENS2_IJNS3_ILi1EEEiiiNS3_ILi72EEENS3_ILi512EEEEEENS2_IJS5_S5_S5_EEENS2_IJS7_S9_S4_EEEEEDaRKT_RKT0_RKT1_RKT2_ENKUlRKT_RKT0_E_clIS5_S4_EEDaSR_SU_:
        /* <DEDUP_REMOVED lines=37> */
[----:B------:R-:W-:Y:S02]  /*fa00*/  MOV R4, R8 ;  /* 0x0000000800047202 */ /* 0x000fe40000000f00 */
[----:B------:R-:W-:-:S04]  /*fa10*/  MOV R5, 0x0 ;  /* 0x0000000000057802 */ /* 0x000fc80000000f00 */
[----:B------:R-:W-:Y:S05]  /*fa20*/  RET.REL.NODEC R4 `(_ZN7cutlass13device_kernelIN5flash19enable_sm80_to_sm89INS1_16FlashAttnBwdSm80INS1_25CollectiveMainloopBwdSm80ILi2ELi2EN4cute5tupleIJNS5_1CILi128EEES8_NS7_ILi64EEEEEENS_10bfloat16_tEfNS_4arch4Sm80ELb0ELb1ELb1ELb1ELb0ELb0ELb0ELb0ELi2ELi4ELi4ELi4ELb0EEENS1_21CollectiveEpilogueBwdISA_SB_SD_Li256ELb1ELb0ELi2EEENS1_19SingleTileSchedulerILb1ELb0ELb0ELi128EEEEEEEEEvNT_6ParamsE) ;  /* 0xffff05d004007950 */ /* 0x000fea0003c3ffff */
        .type           $_ZN7cutlass13device_kernelIN5flash19enable_sm80_to_sm89INS1_16FlashAttnBwdSm80INS1_25CollectiveMainloopBwdSm80ILi2ELi2EN4cute5tupleIJNS5_1CILi128EEES8_NS7_ILi64EEEEEENS_10bfloat16_tEfNS_4arch4Sm80ELb0ELb1ELb1ELb1ELb0ELb0ELb0ELb0ELi2ELi4ELi4ELi4ELb0EEENS1_21CollectiveEpilogueBwdISA_SB_SD_Li256ELb1ELb0ELi2EEENS1_19SingleTileSchedulerILb1ELb0ELb0ELi128EEEEEEEEEvNT_6ParamsE$_ZZN4cute6detail16composition_implINS_5tupleIJNS_1CILi8EEENS3_ILi2EEES5_S5_S4_S5_EEENS2_IJNS3_ILi1EEEiiiNS3_ILi72EEENS3_ILi512EEEEEENS3_ILi4EEENS3_ILi16EEEEEDaRKT_RKT0_RKT1_RKT2_ENKUlRKT_T0_E_clINS2_IJNS2_IJEEESV_SB_S7_EEENS_17integral_constantIiLi2EEEEEDaSR_SS_,@function
        .size           $_ZN7cutlass13device_kernelIN5flash19enable_sm80_to_sm89INS1_16FlashAttnBwdSm80INS1_25CollectiveMainloopBwdSm80ILi2ELi2EN4cute5tupleIJNS5_1CILi128EEES8_NS7_ILi64EEEEEENS_10bfloat16_tEfNS_4arch4Sm80ELb0ELb1ELb1ELb1ELb0ELb0ELb0ELb0ELi2ELi4ELi4ELi4ELb0EEENS1_21CollectiveEpilogueBwdISA_SB_SD_Li256ELb1ELb0ELi2EEENS1_19SingleTileSchedulerILb1ELb0ELb0ELi128EEEEEEEEEvNT_6ParamsE$_ZZN4cute6detail16composition_implINS_5tupleIJNS_1CILi8EEENS3_ILi2EEES5_S5_S4_S5_EEENS2_IJNS3_ILi1EEEiiiNS3_ILi72EEENS3_ILi512EEEEEENS3_ILi4EEENS3_ILi16EEEEEDaRKT_RKT0_RKT1_RKT2_ENKUlRKT_T0_E_clINS2_IJNS2_IJEEESV_SB_S7_EEENS_17integral_constantIiLi2EEEEEDaSR_SS_,($_ZN7cutlass13device_kernelIN5flash19enable_sm80_to_sm89INS1_16FlashAttnBwdSm80INS1_25CollectiveMainloopBwdSm80ILi2ELi2EN4cute5tupleIJNS5_1CILi128EEES8_NS7_ILi64EEEEEENS_10bfloat16_tEfNS_4arch4Sm80ELb0ELb1ELb1ELb1ELb0ELb0ELb0ELb0ELi2ELi4ELi4ELi4ELb0EEENS1_21CollectiveEpilogueBwdISA_SB_SD_Li256ELb1ELb0ELi2EEENS1_19SingleTileSchedulerILb1ELb0ELb0ELi128EEEEEEEEEvNT_6ParamsE$_ZZN4cute6detail16composition_implINS_5tupleIJNS_1CILi8EEENS3_ILi2EEES5_S5_S4_S5_EEENS2_IJNS3_ILi1EEEiiiNS3_ILi72EEENS3_ILi512EEEEEENS3_ILi4EEENS3_ILi16EEEEEDaRKT_RKT0_RKT1_RKT2_ENKUlRKT_T0_E_clINS2_IJNS2_IJS5_EEENS2_IJiEEES5_S7_EEENS_17integral_constantIiLi3EEEEEDaSR_SS_ - $_ZN7cutlass13device_kernelIN5flash19enable_sm80_to_sm89INS1_16FlashAttnBwdSm80INS1_25CollectiveMainloopBwdSm80ILi2ELi2EN4cute5tupleIJNS5_1CILi128EEES8_NS7_ILi64EEEEEENS_10bfloat16_tEfNS_4arch4Sm80ELb0ELb1ELb1ELb1ELb0ELb0ELb0ELb0ELi2ELi4ELi4ELi4ELb0EEENS1_21CollectiveEpilogueBwdISA_SB_SD_Li256ELb1ELb0ELi2EEENS1_19SingleTileSchedulerILb1ELb0ELb0ELi128EEEEEEEEEvNT_6ParamsE$_ZZN4cute6detail16composition_implINS_5tupleIJNS_1CILi8EEENS3_ILi2EEES5_S5_S4_S5_EEENS2_IJNS3_ILi1EEEiiiNS3_ILi72EEENS3_ILi512EEEEEENS3_ILi4EEENS3_ILi16EEEEEDaRKT_RKT0_RKT1_RKT2_ENKUlRKT_T0_E_clINS2_IJNS2_IJEEESV_SB_S7_EEENS_17integral_constantIiLi2EEEEEDaSR_SS_)
$_ZN7cutlass13device_kernelIN5flash19enable_sm80_to_sm89INS1_16FlashAttnBwdSm80INS1_25CollectiveMainloopBwdSm80ILi2ELi2EN4cute5tupleIJNS5_1CILi128EEES8_NS7_ILi64EEEEEENS_10bfloat16_tEfNS_4arch4Sm80ELb0ELb1ELb1ELb1ELb0ELb0ELb0ELb0ELi2ELi4ELi4ELi4ELb0EEENS1_21CollectiveEpilogueBwdISA_SB_SD_Li256ELb1ELb0ELi2EEENS1_19SingleTileSchedulerILb1ELb0ELb0ELi128EEEEEEEEEvNT_6ParamsE$_ZZN4cute6detail16composition_implINS_5tupleIJNS_1CILi8EEENS3_ILi2EEES5_S5_S4_S5_EEENS2_IJNS3_ILi1EEEiiiNS3_ILi72EEENS3_ILi512EEEEEENS3_ILi4EEENS3_ILi16EEEEEDaRKT_RKT0_RKT1_RKT2_ENKUlRKT_T0_E_clINS2_IJNS2_IJEEESV_SB_S7_EEENS_17integral_constantIiLi2EEEEEDaSR_SS_:
        /* <DEDUP_REMOVED lines=13> */
        .type           $_ZN7cutlass13device_kernelIN5flash19enable_sm80_to_sm89INS1_16FlashAttnBwdSm80INS1_25CollectiveMainloopBwdSm80ILi2ELi2EN4cute5tupleIJNS5_1CILi128EEES8_NS7_ILi64EEEEEENS_10bfloat16_tEfNS_4arch4Sm80ELb0ELb1ELb1ELb1ELb0ELb0ELb0ELb0ELi2ELi4ELi4ELi4ELb0EEENS1_21CollectiveEpilogueBwdISA_SB_SD_Li256ELb1ELb0ELi2EEENS1_19SingleTileSchedulerILb1ELb0ELb0ELi128EEEEEEEEEvNT_6ParamsE$_ZZN4cute6detail16composition_implINS_5tupleIJNS_1CILi8EEENS3_ILi2EEES5_S5_S4_S5_EEENS2_IJNS3_ILi1EEEiiiNS3_ILi72EEENS3_ILi512EEEEEENS3_ILi4EEENS3_ILi16EEEEEDaRKT_RKT0_RKT1_RKT2_ENKUlRKT_T0_E_clINS2_IJNS2_IJS5_EEENS2_IJiEEES5_S7_EEENS_17integral_constantIiLi3EEEEEDaSR_SS_,@function
        .size           $_ZN7cutlass13device_kernelIN5flash19enable_sm80_to_sm89INS1_16FlashAttnBwdSm80INS1_25CollectiveMainloopBwdSm80ILi2ELi2EN4cute5tupleIJNS5_1CILi128EEES8_NS7_ILi64EEEEEENS_10bfloat16_tEfNS_4arch4Sm80ELb0ELb1ELb1ELb1ELb0ELb0ELb0ELb0ELi2ELi4ELi4ELi4ELb0EEENS1_21CollectiveEpilogueBwdISA_SB_SD_Li256ELb1ELb0ELi2EEENS1_19SingleTileSchedulerILb1ELb0ELb0ELi128EEEEEEEEEvNT_6ParamsE$_ZZN4cute6detail16composition_implINS_5tupleIJNS_1CILi8EEENS3_ILi2EEES5_S5_S4_S5_EEENS2_IJNS3_ILi1EEEiiiNS3_ILi72EEENS3_ILi512EEEEEENS3_ILi4EEENS3_ILi16EEEEEDaRKT_RKT0_RKT1_RKT2_ENKUlRKT_T0_E_clINS2_IJNS2_IJS5_EEENS2_IJiEEES5_S7_EEENS_17integral_constantIiLi3EEEEEDaSR_SS_,($_ZN7cutlass13device_kernelIN5flash19enable_sm80_to_sm89INS1_16FlashAttnBwdSm80INS1_25CollectiveMainloopBwdSm80ILi2ELi2EN4cute5tupleIJNS5_1CILi128EEES8_NS7_ILi64EEEEEENS_10bfloat16_tEfNS_4arch4Sm80ELb0ELb1ELb1ELb1ELb0ELb0ELb0ELb0ELi2ELi4ELi4ELi4ELb0EEENS1_21CollectiveEpilogueBwdISA_SB_SD_Li256ELb1ELb0ELi2EEENS1_19SingleTileSchedulerILb1ELb0ELb0ELi128EEEEEEEEEvNT_6ParamsE$_ZZN4cute6detail16composition_implINS_5tupleIJNS_1CILi8EEENS3_ILi2EEES5_S5_S4_S5_EEENS2_IJNS3_ILi1EEEiiiNS3_ILi72EEENS3_ILi512EEEEEENS3_ILi4EEENS3_ILi16EEEEEDaRKT_RKT0_RKT1_RKT2_ENKUlRKT_T0_E_clINS2_IJNS2_IJS5_S5_EEENS2_IJiiEEES7_S7_EEENS_17integral_constantIiLi4EEEEEDaSR_SS_ - $_ZN7cutlass13device_kernelIN5flash19enable_sm80_to_sm89INS1_16FlashAttnBwdSm80INS1_25CollectiveMainloopBwdSm80ILi2ELi2EN4cute5tupleIJNS5_1CILi128EEES8_NS7_ILi64EEEEEENS_10bfloat16_tEfNS_4arch4Sm80ELb0ELb1ELb1ELb1ELb0ELb0ELb0ELb0ELi2ELi4ELi4ELi4ELb0EEENS1_21CollectiveEpilogueBwdISA_SB_SD_Li256ELb1ELb0ELi2EEENS1_19SingleTileSchedulerILb1ELb0ELb0ELi128EEEEEEEEEvNT_6ParamsE$_ZZN4cute6detail16composition_implINS_5tupleIJNS_1CILi8EEENS3_ILi2EEES5_S5_S4_S5_EEENS2_IJNS3_ILi1EEEiiiNS3_ILi72EEENS3_ILi512EEEEEENS3_ILi4EEENS3_ILi16EEEEEDaRKT_RKT0_RKT1_RKT2_ENKUlRKT_T0_E_clINS2_IJNS2_IJS5_EEENS2_IJiEEES5_S7_EEENS_17integral_constantIiLi3EEEEEDaSR_SS_)
$_ZN7cutlass13device_kernelIN5flash19enable_sm80_to_sm89INS1_16FlashAttnBwdSm80INS1_25CollectiveMainloopBwdSm80ILi2ELi2EN4cute5tupleIJNS5_1CILi128EEES8_NS7_ILi64EEEEEENS_10bfloat16_tEfNS_4arch4Sm80ELb0ELb1ELb1ELb1ELb0ELb0ELb0ELb0ELi2ELi4ELi4ELi4ELb0EEENS1_21CollectiveEpilogueBwdISA_SB_SD_Li256ELb1ELb0ELi2EEENS1_19SingleTileSchedulerILb1ELb0ELb0ELi128EEEEEEEEEvNT_6ParamsE$_ZZN4cute6detail16composition_implINS_5tupleIJNS_1CILi8EEENS3_ILi2EEES5_S5_S4_S5_EEENS2_IJNS3_ILi1EEEiiiNS3_ILi72EEENS3_ILi512EEEEEENS3_ILi4EEENS3_ILi16EEEEEDaRKT_RKT0_RKT1_RKT2_ENKUlRKT_T0_E_clINS2_IJNS2_IJS5_EEENS2_IJiEEES5_S7_EEENS_17integral_constantIiLi3EEEEEDaSR_SS_:
        /* <DEDUP_REMOVED lines=16> */
        .type           $_ZN7cutlass13device_kernelIN5flash19enable_sm80_to_sm89INS1_16FlashAttnBwdSm80INS1_25CollectiveMainloopBwdSm80ILi2ELi2EN4cute5tupleIJNS5_1CILi128EEES8_NS7_ILi64EEEEEENS_10bfloat16_tEfNS_4arch4Sm80ELb0ELb1ELb1ELb1ELb0ELb0ELb0ELb0ELi2ELi4ELi4ELi4ELb0EEENS1_21CollectiveEpilogueBwdISA_SB_SD_Li256ELb1ELb0ELi2EEENS1_19SingleTileSchedulerILb1ELb0ELb0ELi128EEEEEEEEEvNT_6ParamsE$_ZZN4cute6detail16composition_implINS_5tupleIJNS_1CILi8EEENS3_ILi2EEES5_S5_S4_S5_EEENS2_IJNS3_ILi1EEEiiiNS3_ILi72EEENS3_ILi512EEEEEENS3_ILi4EEENS3_ILi16EEEEEDaRKT_RKT0_RKT1_RKT2_ENKUlRKT_T0_E_clINS2_IJNS2_IJS5_S5_EEENS2_IJiiEEES7_S7_EEENS_17integral_constantIiLi4EEEEEDaSR_SS_,@function
        .size           $_ZN7cutlass13device_kernelIN5flash19enable_sm80_to_sm89INS1_16FlashAttnBwdSm80INS1_25CollectiveMainloopBwdSm80ILi2ELi2EN4cute5tupleIJNS5_1CILi128EEES8_NS7_ILi64EEEEEENS_10bfloat16_tEfNS_4arch4Sm80ELb0ELb1ELb1ELb1ELb0ELb0ELb0ELb0ELi2ELi4ELi4ELi4ELb0EEENS1_21CollectiveEpilogueBwdISA_SB_SD_Li256ELb1ELb0ELi2EEENS1_19SingleTileSchedulerILb1ELb0ELb0ELi128EEEEEEEEEvNT_6ParamsE$_ZZN4cute6detail16composition_implINS_5tupleIJNS_1CILi8EEENS3_ILi2EEES5_S5_S4_S5_EEENS2_IJNS3_ILi1EEEiiiNS3_ILi72EEENS3_ILi512EEEEEENS3_ILi4EEENS3_ILi16EEEEEDaRKT_RKT0_RKT1_RKT2_ENKUlRKT_T0_E_clINS2_IJNS2_IJS5_S5_EEENS2_IJiiEEES7_S7_EEENS_17integral_constantIiLi4EEEEEDaSR_SS_,($_ZN7cutlass13device_kernelIN5flash19enable_sm80_to_sm89INS1_16FlashAttnBwdSm80INS1_25CollectiveMainloopBwdSm80ILi2ELi2EN4cute5tupleIJNS5_1CILi128EEES8_NS7_ILi64EEEEEENS_10bfloat16_tEfNS_4arch4Sm80ELb0ELb1ELb1ELb1ELb0ELb0ELb0ELb0ELi2ELi4ELi4ELi4ELb0EEENS1_21CollectiveEpilogueBwdISA_SB_SD_Li256ELb1ELb0ELi2EEENS1_19SingleTileSchedulerILb1ELb0ELb0ELi128EEEEEEEEEvNT_6ParamsE$_ZZN4cute6detail16composition_implINS_5tupleIJNS_1CILi8EEENS3_ILi2EEES5_S5_S4_S5_EEENS2_IJNS3_ILi1EEEiiiNS3_ILi72EEENS3_ILi512EEEEEES5_S4_EEDaRKT_RKT0_RKT1_RKT2_ENKUlRKT_T0_E_clINS2_IJNS2_IJEEEST_S5_S7_EEENS_17integral_constantIiLi1EEEEEDaSP_SQ_ - $_ZN7cutlass13device_kernelIN5flash19enable_sm80_to_sm89INS1_16FlashAttnBwdSm80INS1_25CollectiveMainloopBwdSm80ILi2ELi2EN4cute5tupleIJNS5_1CILi128EEES8_NS7_ILi64EEEEEENS_10bfloat16_tEfNS_4arch4Sm80ELb0ELb1ELb1ELb1ELb0ELb0ELb0ELb0ELi2ELi4ELi4ELi4ELb0EEENS1_21CollectiveEpilogueBwdISA_SB_SD_Li256ELb1ELb0ELi2EEENS1_19SingleTileSchedulerILb1ELb0ELb0ELi128EEEEEEEEEvNT_6ParamsE$_ZZN4cute6detail16composition_implINS_5tupleIJNS_1CILi8EEENS3_ILi2EEES5_S5_S4_S5_EEENS2_IJNS3_ILi1EEEiiiNS3_ILi72EEENS3_ILi512EEEEEENS3_ILi4EEENS3_ILi16EEEEEDaRKT_RKT0_RKT1_RKT2_ENKUlRKT_T0_E_clINS2_IJNS2_IJS5_S5_EEENS2_IJiiEEES7_S7_EEENS_17integral_constantIiLi4EEEEEDaSR_SS_)
$_ZN7cutlass13device_kernelIN5flash19enable_sm80_to_sm89INS1_16FlashAttnBwdSm80INS1_25CollectiveMainloopBwdSm80ILi2ELi2EN4cute5tupleIJNS5_1CILi128EEES8_NS7_ILi64EEEEEENS_10bfloat16_tEfNS_4arch4Sm80ELb0ELb1ELb1ELb1ELb0ELb0ELb0ELb0ELi2ELi4ELi4ELi4ELb0EEENS1_21CollectiveEpilogueBwdISA_SB_SD_Li256ELb1ELb0ELi2EEENS1_19SingleTileSchedulerILb1ELb0ELb0ELi128EEEEEEEEEvNT_6ParamsE$_ZZN4cute6detail16composition_implINS_5tupleIJNS_1CILi8EEENS3_ILi2EEES5_S5_S4_S5_EEENS2_IJNS3_ILi1EEEiiiNS3_ILi72EEENS3_ILi512EEEEEENS3_ILi4EEENS3_ILi16EEEEEDaRKT_RKT0_RKT1_RKT2_ENKUlRKT_T0_E_clINS2_IJNS2_IJS5_S5_EEENS2_IJiiEEES7_S7_EEENS_17integral_constantIiLi4EEEEEDaSR_SS_:
        /* <DEDUP_REMOVED lines=11> */
        .type           $_ZN7cutlass13device_kernelIN5flash19enable_sm80_to_sm89INS1_16FlashAttnBwdSm80INS1_25CollectiveMainloopBwdSm80ILi2ELi2EN4cute5tupleIJNS5_1CILi128EEES8_NS7_ILi64EEEEEENS_10bfloat16_tEfNS_4arch4Sm80ELb0ELb1ELb1ELb1ELb0ELb0ELb0ELb0ELi2ELi4ELi4ELi4ELb0EEENS1_21CollectiveEpilogueBwdISA_SB_SD_Li256ELb1ELb0ELi2EEENS1_19SingleTileSchedulerILb1ELb0ELb0ELi128EEEEEEEEEvNT_6ParamsE$_ZZN4cute6detail16composition_implINS_5tupleIJNS_1CILi8EEENS3_ILi2EEES5_S5_S4_S5_EEENS2_IJNS3_ILi1EEEiiiNS3_ILi72EEENS3_ILi512EEEEEES5_S4_EEDaRKT_RKT0_RKT1_RKT2_ENKUlRKT_T0_E_clINS2_IJNS2_IJEEEST_S5_S7_EEENS_17integral_constantIiLi1EEEEEDaSP_SQ_,@function
        .size           $_ZN7cutlass13device_kernelIN5flash19enable_sm80_to_sm89INS1_16FlashAttnBwdSm80INS1_25CollectiveMainloopBwdSm80ILi2ELi2EN4cute5tupleIJNS5_1CILi128EEES8_NS7_ILi64EEEEEENS_10bfloat16_tEfNS_4arch4Sm80ELb0ELb1ELb1ELb1ELb0ELb0ELb0ELb0ELi2ELi4ELi4ELi4ELb0EEENS1_21CollectiveEpilogueBwdISA_SB_SD_Li256ELb1ELb0ELi2EEENS1_19SingleTileSchedulerILb1ELb0ELb0ELi128EEEEEEEEEvNT_6ParamsE$_ZZN4cute6detail16composition_implINS_5tupleIJNS_1CILi8EEENS3_ILi2EEES5_S5_S4_S5_EEENS2_IJNS3_ILi1EEEiiiNS3_ILi72EEENS3_ILi512EEEEEES5_S4_EEDaRKT_RKT0_RKT1_RKT2_ENKUlRKT_T0_E_clINS2_IJNS2_IJEEEST_S5_S7_EEENS_17integral_constantIiLi1EEEEEDaSP_SQ_,($_ZN7cutlass13device_kernelIN5flash19enable_sm80_to_sm89INS1_16FlashAttnBwdSm80INS1_25CollectiveMainloopBwdSm80ILi2ELi2EN4cute5tupleIJNS5_1CILi128EEES8_NS7_ILi64EEEEEENS_10bfloat16_tEfNS_4arch4Sm80ELb0ELb1ELb1ELb1ELb0ELb0ELb0ELb0ELi2ELi4ELi4ELi4ELb0EEENS1_21CollectiveEpilogueBwdISA_SB_SD_Li256ELb1ELb0ELi2EEENS1_19SingleTileSchedulerILb1ELb0ELb0ELi128EEEEEEEEEvNT_6ParamsE$_ZZN4cute6detail16composition_implINS_5tupleIJNS_1CILi8EEENS3_ILi2EEES5_S5_S4_S5_EEENS2_IJNS3_ILi1EEEiiiNS3_ILi72EEENS3_ILi512EEEEEES5_S4_EEDaRKT_RKT0_RKT1_RKT2_ENKUlRKT_T0_E_clINS2_IJNS2_IJS5_EEENS2_IJiEEES7_S7_EEENS_17integral_constantIiLi2EEEEEDaSP_SQ_ - $_ZN7cutlass13device_kernelIN5flash19enable_sm80_to_sm89INS1_16FlashAttnBwdSm80INS1_25CollectiveMainloopBwdSm80ILi2ELi2EN4cute5tupleIJNS5_1CILi128EEES8_NS7_ILi64EEEEEENS_10bfloat16_tEfNS_4arch4Sm80ELb0ELb1ELb1ELb1ELb0ELb0ELb0ELb0ELi2ELi4ELi4ELi4ELb0EEENS1_21CollectiveEpilogueBwdISA_SB_SD_Li256ELb1ELb0ELi2EEENS1_19SingleTileSchedulerILb1ELb0ELb0ELi128EEEEEEEEEvNT_6ParamsE$_ZZN4cute6detail16composition_implINS_5tupleIJNS_1CILi8EEENS3_ILi2EEES5_S5_S4_S5_EEENS2_IJNS3_ILi1EEEiiiNS3_ILi72EEENS3_ILi512EEEEEES5_S4_EEDaRKT_RKT0_RKT1_RKT2_ENKUlRKT_T0_E_clINS2_IJNS2_IJEEEST_S5_S7_EEENS_17integral_constantIiLi1EEEEEDaSP_SQ_)
$_ZN7cutlass13device_kernelIN5flash19enable_sm80_to_sm89INS1_16FlashAttnBwdSm80INS1_25CollectiveMainloopBwdSm80ILi2ELi2EN4cute5tupleIJNS5_1CILi128EEES8_NS7_ILi64EEEEEENS_10bfloat16_tEfNS_4arch4Sm80ELb0ELb1ELb1ELb1ELb0ELb0ELb0ELb0ELi2ELi4ELi4ELi4ELb0EEENS1_21CollectiveEpilogueBwdISA_SB_SD_Li256ELb1ELb0ELi2EEENS1_19SingleTileSchedulerILb1ELb0ELb0ELi128EEEEEEEEEvNT_6ParamsE$_ZZN4cute6detail16composition_implINS_5tupleIJNS_1CILi8EEENS3_ILi2EEES5_S5_S4_S5_EEENS2_IJNS3_ILi1EEEiiiNS3_ILi72EEENS3_ILi512EEEEEES5_S4_EEDaRKT_RKT0_RKT1_RKT2_ENKUlRKT_T0_E_clINS2_IJNS2_IJEEEST_S5_S7_EEENS_17integral_constantIiLi1EEEEEDaSP_SQ_:
        /* <DEDUP_REMOVED lines=10> */
[----:B------:R-:W-:Y:S02]  /*fd50*/  MOV R84, R10 ;  /* 0x0000000a00547202 */ /* 0x000fe40000000f00 */
[----:B------:R-:W-:-:S04]  /*fd60*/  MOV R85, 0x0 ;  /* 0x0000000000557802 */ /* 0x000fc80000000f00 */
[----:B------:R-:W-:Y:S05]  /*fd70*/  RET.REL.NODEC R84 `(_ZN7cutlass13device_kernelIN5flash19enable_sm80_to_sm89INS1_16FlashAttnBwdSm80INS1_25CollectiveMainloopBwdSm80ILi2ELi2EN4cute5tupleIJNS5_1CILi128EEES8_NS7_ILi64EEEEEENS_10bfloat16_tEfNS_4arch4Sm80ELb0ELb1ELb1ELb1ELb0ELb0ELb0ELb0ELi2ELi4ELi4ELi4ELb0EEENS1_21CollectiveEpilogueBwdISA_SB_SD_Li256ELb1ELb0ELi2EEENS1_19SingleTileSchedulerILb1ELb0ELb0ELi128EEEEEEEEEvNT_6ParamsE) ;  /* 0xffff028054007950 */ /* 0x000fea0003c3ffff */
        .type           $_ZN7cutlass13device_kernelIN5flash19enable_sm80_to_sm89INS1_16FlashAttnBwdSm80INS1_25CollectiveMainloopBwdSm80ILi2ELi2EN4cute5tupleIJNS5_1CILi128EEES8_NS7_ILi64EEEEEENS_10bfloat16_tEfNS_4arch4Sm80ELb0ELb1ELb1ELb1ELb0ELb0ELb0ELb0ELi2ELi4ELi4ELi4ELb0EEENS1_21CollectiveEpilogueBwdISA_SB_SD_Li256ELb1ELb0ELi2EEENS1_19SingleTileSchedulerILb1ELb0ELb0ELi128EEEEEEEEEvNT_6ParamsE$_ZZN4cute6detail16composition_implINS_5tupleIJNS_1CILi8EEENS3_ILi2EEES5_S5_S4_S5_EEENS2_IJNS3_ILi1EEEiiiNS3_ILi72EEENS3_ILi512EEEEEES5_S4_EEDaRKT_RKT0_RKT1_RKT2_ENKUlRKT_T0_E_clINS2_IJNS2_IJS5_EEENS2_IJiEEES7_S7_EEENS_17integral_constantIiLi2EEEEEDaSP_SQ_,@function
        .size           $_ZN7cutlass13device_kernelIN5flash19enable_sm80_to_sm89INS1_16FlashAttnBwdSm80INS1_25CollectiveMainloopBwdSm80ILi2ELi2EN4cute5tupleIJNS5_1CILi128EEES8_NS7_ILi64EEEEEENS_10bfloat16_tEfNS_4arch4Sm80ELb0ELb1ELb1ELb1ELb0ELb0ELb0ELb0ELi2ELi4ELi4ELi4ELb0EEENS1_21CollectiveEpilogueBwdISA_SB_SD_Li256ELb1ELb0ELi2EEENS1_19SingleTileSchedulerILb1ELb0ELb0ELi128EEEEEEEEEvNT_6ParamsE$_ZZN4cute6detail16composition_implINS_5tupleIJNS_1CILi8EEENS3_ILi2EEES5_S5_S4_S5_EEENS2_IJNS3_ILi1EEEiiiNS3_ILi72EEENS3_ILi512EEEEEES5_S4_EEDaRKT_RKT0_RKT1_RKT2_ENKUlRKT_T0_E_clINS2_IJNS2_IJS5_EEENS2_IJiEEES7_S7_EEENS_17integral_constantIiLi2EEEEEDaSP_SQ_,($_ZN7cutlass13device_kernelIN5flash19enable_sm80_to_sm89INS1_16FlashAttnBwdSm80INS1_25CollectiveMainloopBwdSm80ILi2ELi2EN4cute5tupleIJNS5_1CILi128EEES8_NS7_ILi64EEEEEENS_10bfloat16_tEfNS_4arch4Sm80ELb0ELb1ELb1ELb1ELb0ELb0ELb0ELb0ELi2ELi4ELi4ELi4ELb0EEENS1_21CollectiveEpilogueBwdISA_SB_SD_Li256ELb1ELb0ELi2EEENS1_19SingleTileSchedulerILb1ELb0ELb0ELi128EEEEEEEEEvNT_6ParamsE$_ZZN4cute6detail16composition_implINS_5tupleIJNS_1CILi8EEENS3_ILi2EEES5_S5_S4_S5_EEENS2_IJNS3_ILi1EEEiiiNS3_ILi72EEENS3_ILi512EEEEEES5_S4_EEDaRKT_RKT0_RKT1_RKT2_ENKUlRKT_T0_E_clINS2_IJNS2_IJS5_EEENS2_IJiEEES7_S7_EEENS_17integral_constantIiLi3EEEEEDaSP_SQ_ - $_ZN7cutlass13device_kernelIN5flash19enable_sm80_to_sm89INS1_16FlashAttnBwdSm80INS1_25CollectiveMainloopBwdSm80ILi2ELi2EN4cute5tupleIJNS5_1CILi128EEES8_NS7_ILi64EEEEEENS_10bfloat16_tEfNS_4arch4Sm80ELb0ELb1ELb1ELb1ELb0ELb0ELb0ELb0ELi2ELi4ELi4ELi4ELb0EEENS1_21CollectiveEpilogueBwdISA_SB_SD_Li256ELb1ELb0ELi2EEENS1_19SingleTileSchedulerILb1ELb0ELb0ELi128EEEEEEEEEvNT_6ParamsE$_ZZN4cute6detail16composition_implINS_5tupleIJNS_1CILi8EEENS3_ILi2EEES5_S5_S4_S5_EEENS2_IJNS3_ILi1EEEiiiNS3_ILi72EEENS3_ILi512EEEEEES5_S4_EEDaRKT_RKT0_RKT1_RKT2_ENKUlRKT_T0_E_clINS2_IJNS2_IJS5_EEENS2_IJiEEES7_S7_EEENS_17integral_constantIiLi2EEEEEDaSP_SQ_)
$_ZN7cutlass13device_kernelIN5flash19enable_sm80_to_sm89INS1_16FlashAttnBwdSm80INS1_25CollectiveMainloopBwdSm80ILi2ELi2EN4cute5tupleIJNS5_1CILi128EEES8_NS7_ILi64EEEEEENS_10bfloat16_tEfNS_4arch4Sm80ELb0ELb1ELb1ELb1ELb0ELb0ELb0ELb0ELi2ELi4ELi4ELi4ELb0EEENS1_21CollectiveEpilogueBwdISA_SB_SD_Li256ELb1ELb0ELi2EEENS1_19SingleTileSchedulerILb1ELb0ELb0ELi128EEEEEEEEEvNT_6ParamsE$_ZZN4cute6detail16composition_implINS_5tupleIJNS_1CILi8EEENS3_ILi2EEES5_S5_S4_S5_EEENS2_IJNS3_ILi1EEEiiiNS3_ILi72EEENS3_ILi512EEEEEES5_S4_EEDaRKT_RKT0_RKT1_RKT2_ENKUlRKT_T0_E_clINS2_IJNS2_IJS5_EEENS2_IJiEEES7_S7_EEENS_17integral_constantIiLi2EEEEEDaSP_SQ_:
[----:B------:R-:W-:-:S06]  /*fd80*/  IADD3 R3, R3, -c[0x0][0x20], RZ ;  /* 0x8000080003037a10 */ /* 0x000fcc0007ffe0ff */
[----:B------:R-:W5:Y:S01]  /*fd90*/  LDL R3, [R3] ;  /* 0x0000000003037983 */ /* 0x000f620000100800 */
[----:B------:R-:W-:Y:S02]  /*fda0*/  IADD3 R2, R1, 0x16d0, RZ ;  /* 0x000016d001027810 */ /* 0x000fe40007ffe0ff */
[----:B------:R-:W-:Y:S02]  /*fdb0*/  MOV R4, 0xfde0 ;  /* 0x0000fde000047802 */ /* 0x000fe40000000f00 */
[----:B------:R-:W-:Y:S02]  /*fdc0*/  IADD3 R2, R2, c[0x0][0x20], RZ ;  /* 0x0000080002027a10 */ /* 0x000fe40007ffe0ff */
[----:B-----5:R-:W-:Y:S05]  /*fdd0*/  CALL.REL.NOINC `($_ZN7cutlass13device_kernelIN5flash19enable_sm80_to_sm89INS1_16FlashAttnBwdSm80INS1_25CollectiveMainloopBwdSm80ILi2ELi2EN4cute5tupleIJNS5_1CILi128EEES8_NS7_ILi64EEEEEENS_10bfloat16_tEfNS_4arch4Sm80ELb0ELb1ELb1ELb1ELb0ELb0ELb0ELb0ELi2ELi4ELi4ELi4ELb0EEENS1_21CollectiveEpilogueBwdISA_SB_SD_Li256ELb1ELb0ELi2EEENS1_19SingleTileSchedulerILb1ELb0ELb0ELi128EEEEEEEEEvNT_6ParamsE$_ZN4cute3eso3ESOILb1ELb0EJNS_5tupleIJNS_1CILi2EEEEEENS2_IJiEEENS3_ILi1EEES7_EEC2ERKS5_RKS6_RKS7_SE_) ;  /* 0xffffa07000007944 */ /* 0x020fea0003c3ffff */
[----:B-1----:R1:W5:Y:S01]  /*fde0*/  LDL R2, [R1+0x16d0] ;  /* 0x0016d00001027983 */ /* 0x0023620000100800 */
[----:B------:R-:W-:Y:S02]  /*fdf0*/  MOV R84, R6 ;  /* 0x0000000600547202 */ /* 0x000fe40000000f00 */
[----:B------:R-:W-:-:S04]  /*fe00*/  MOV R85, 0x0 ;  /* 0x0000000000557802 */ /* 0x000fc80000000f00 */
[----:B------:R-:W-:Y:S05]  /*fe10*/  RET.REL.NODEC R84 `(_ZN7cutlass13device_kernelIN5flash19enable_sm80_to_sm89INS1_16FlashAttnBwdSm80INS1_25CollectiveMainloopBwdSm80ILi2ELi2EN4cute5tupleIJNS5_1CILi128EEES8_NS7_ILi64EEEEEENS_10bfloat16_tEfNS_4arch4Sm80ELb0ELb1ELb1ELb1ELb0ELb0ELb0ELb0ELi2ELi4ELi4ELi4ELb0EEENS1_21CollectiveEpilogueBwdISA_SB_SD_Li256ELb1ELb0ELi2EEENS1_19SingleTileSchedulerILb1ELb0ELb0ELi128EEEEEEEEEvNT_6ParamsE) ;  /* 0xffff01e054007950 */ /* 0x000fea0003c3ffff */
        .type           $_ZN7cutlass13device_kernelIN5flash19enable_sm80_to_sm89INS1_16FlashAttnBwdSm80INS1_25CollectiveMainloopBwdSm80ILi2ELi2EN4cute5tupleIJNS5_1CILi128EEES8_NS7_ILi64EEEEEENS_10bfloat16_tEfNS_4arch4Sm80ELb0ELb1ELb1ELb1ELb0ELb0ELb0ELb0ELi2ELi4ELi4ELi4ELb0EEENS1_21CollectiveEpilogueBwdISA_SB_SD_Li256ELb1ELb0ELi2EEENS1_19SingleTileSchedulerILb1ELb0ELb0ELi128EEEEEEEEEvNT_6ParamsE$_ZZN4cute6detail16composition_implINS_5tupleIJNS_1CILi8EEENS3_ILi2EEES5_S5_S4_S5_EEENS2_IJNS3_ILi1EEEiiiNS3_ILi72EEENS3_ILi512EEEEEES5_S4_EEDaRKT_RKT0_RKT1_RKT2_ENKUlRKT_T0_E_clINS2_IJNS2_IJS5_EEENS2_IJiEEES7_S7_EEENS_17integral_constantIiLi3EEEEEDaSP_SQ_,@function
        .size           $_ZN7cutlass13device_kernelIN5flash19enable_sm80_to_sm89INS1_16FlashAttnBwdSm80INS1_25CollectiveMainloopBwdSm80ILi2ELi2EN4cute5tupleIJNS5_1CILi128EEES8_NS7_ILi64EEEEEENS_10bfloat16_tEfNS_4arch4Sm80ELb0ELb1ELb1ELb1ELb0ELb0ELb0ELb0ELi2ELi4ELi4ELi4ELb0EEENS1_21CollectiveEpilogueBwdISA_SB_SD_Li256ELb1ELb0ELi2EEENS1_19SingleTileSchedulerILb1ELb0ELb0ELi128EEEEEEEEEvNT_6ParamsE$_ZZN4cute6detail16composition_implINS_5tupleIJNS_1CILi8EEENS3_ILi2EEES5_S5_S4_S5_EEENS2_IJNS3_ILi1EEEiiiNS3_ILi72EEENS3_ILi512EEEEEES5_S4_EEDaRKT_RKT0_RKT1_RKT2_ENKUlRKT_T0_E_clINS2_IJNS2_IJS5_EEENS2_IJiEEES7_S7_EEENS_17integral_constantIiLi3EEEEEDaSP_SQ_,($_ZN7cutlass13device_kernelIN5flash19enable_sm80_to_sm89INS1_16FlashAttnBwdSm80INS1_25CollectiveMainloopBwdSm80ILi2ELi2EN4cute5tupleIJNS5_1CILi128EEES8_NS7_ILi64EEEEEENS_10bfloat16_tEfNS_4arch4Sm80ELb0ELb1ELb1ELb1ELb0ELb0ELb0ELb0ELi2ELi4ELi4ELi4ELb0EEENS1_21CollectiveEpilogueBwdISA_SB_SD_Li256ELb1ELb0ELi2EEENS1_19SingleTileSchedulerILb1ELb0ELb0ELi128EEEEEEEEEvNT_6ParamsE$_ZZN4cute6detail16composition_implINS_5tupleIJNS_1CILi8EEENS3_ILi2EEES5_S5_S4_S5_EEENS2_IJNS3_ILi1EEEiiiNS3_ILi72EEENS3_ILi512EEEEEES5_S4_EEDaRKT_RKT0_RKT1_RKT2_ENKUlRKT_T0_E_clINS2_IJNS2_IJS5_EEENS2_IJiEEES7_S7_EEENS_17integral_constantIiLi4EEEEEDaSP_SQ_ - $_ZN7cutlass13device_kernelIN5flash19enable_sm80_to_sm89INS1_16FlashAttnBwdSm80INS1_25CollectiveMainloopBwdSm80ILi2ELi2EN4cute5tupleIJNS5_1CILi128EEES8_NS7_ILi64EEEEEENS_10bfloat16_tEfNS_4arch4Sm80ELb0ELb1ELb1ELb1ELb0ELb0ELb0ELb0ELi2ELi4ELi4ELi4ELb0EEENS1_21CollectiveEpilogueBwdISA_SB_SD_Li256ELb1ELb0ELi2EEENS1_19SingleTileSchedulerILb1ELb0ELb0ELi128EEEEEEEEEvNT_6ParamsE$_ZZN4cute6detail16composition_implINS_5tupleIJNS_1CILi8EEENS3_ILi2EEES5_S5_S4_S5_EEENS2_IJNS3_ILi1EEEiiiNS3_ILi72EEENS3_ILi512EEEEEES5_S4_EEDaRKT_RKT0_RKT1_RKT2_ENKUlRKT_T0_E_clINS2_IJNS2_IJS5_EEENS2_IJiEEES7_S7_EEENS_17integral_constantIiLi3EEEEEDaSP_SQ_)
$_ZN7cutlass13device_kernelIN5flash19enable_sm80_to_sm89INS1_16FlashAttnBwdSm80INS1_25CollectiveMainloopBwdSm80ILi2ELi2EN4cute5tupleIJNS5_1CILi128EEES8_NS7_ILi64EEEEEENS_10bfloat16_tEfNS_4arch4Sm80ELb0ELb1ELb1ELb1ELb0ELb0ELb0ELb0ELi2ELi4ELi4ELi4ELb0EEENS1_21CollectiveEpilogueBwdISA_SB_SD_Li256ELb1ELb0ELi2EEENS1_19SingleTileSchedulerILb1ELb0ELb0ELi128EEEEEEEEEvNT_6ParamsE$_ZZN4cute6detail16composition_implINS_5tupleIJNS_1CILi8EEENS3_ILi2EEES5_S5_S4_S5_EEENS2_IJNS3_ILi1EEEiiiNS3_ILi72EEENS3_ILi512EEEEEES5_S4_EEDaRKT_RKT0_RKT1_RKT2_ENKUlRKT_T0_E_clINS2_IJNS2_IJS5_EEENS2_IJiEEES7_S7_EEENS_17integral_constantIiLi3EEEEEDaSP_SQ_:
        /* <DEDUP_REMOVED lines=10> */
        .type           $_ZN7cutlass13device_kernelIN5flash19enable_sm80_to_sm89INS1_16FlashAttnBwdSm80INS1_25CollectiveMainloopBwdSm80ILi2ELi2EN4cute5tupleIJNS5_1CILi128EEES8_NS7_ILi64EEEEEENS_10bfloat16_tEfNS_4arch4Sm80ELb0ELb1ELb1ELb1ELb0ELb0ELb0ELb0ELi2ELi4ELi4ELi4ELb0EEENS1_21CollectiveEpilogueBwdISA_SB_SD_Li256ELb1ELb0ELi2EEENS1_19SingleTileSchedulerILb1ELb0ELb0ELi128EEEEEEEEEvNT_6ParamsE$_ZZN4cute6detail16composition_implINS_5tupleIJNS_1CILi8EEENS3_ILi2EEES5_S5_S4_S5_EEENS2_IJNS3_ILi1EEEiiiNS3_ILi72EEENS3_ILi512EEEEEES5_S4_EEDaRKT_RKT0_RKT1_RKT2_ENKUlRKT_T0_E_clINS2_IJNS2_IJS5_EEENS2_IJiEEES7_S7_EEENS_17integral_constantIiLi4EEEEEDaSP_SQ_,@function
        .size           $_ZN7cutlass13device_kernelIN5flash19enable_sm80_to_sm89INS1_16FlashAttnBwdSm80INS1_25CollectiveMainloopBwdSm80ILi2ELi2EN4cute5tupleIJNS5_1CILi128EEES8_NS7_ILi64EEEEEENS_10bfloat16_tEfNS_4arch4Sm80ELb0ELb1ELb1ELb1ELb0ELb0ELb0ELb0ELi2ELi4ELi4ELi4ELb0EEENS1_21CollectiveEpilogueBwdISA_SB_SD_Li256ELb1ELb0ELi2EEENS1_19SingleTileSchedulerILb1ELb0ELb0ELi128EEEEEEEEEvNT_6ParamsE$_ZZN4cute6detail16composition_implINS_5tupleIJNS_1CILi8EEENS3_ILi2EEES5_S5_S4_S5_EEENS2_IJNS3_ILi1EEEiiiNS3_ILi72EEENS3_ILi512EEEEEES5_S4_EEDaRKT_RKT0_RKT1_RKT2_ENKUlRKT_T0_E_clINS2_IJNS2_IJS5_EEENS2_IJiEEES7_S7_EEENS_17integral_constantIiLi4EEEEEDaSP_SQ_,($_ZN7cutlass13device_kernelIN5flash19enable_sm80_to_sm89INS1_16FlashAttnBwdSm80INS1_25CollectiveMainloopBwdSm80ILi2ELi2EN4cute5tupleIJNS5_1CILi128EEES8_NS7_ILi64EEEEEENS_10bfloat16_tEfNS_4arch4Sm80ELb0ELb1ELb1ELb1ELb0ELb0ELb0ELb0ELi2ELi4ELi4ELi4ELb0EEENS1_21CollectiveEpilogueBwdISA_SB_SD_Li256ELb1ELb0ELi2EEENS1_19SingleTileSchedulerILb1ELb0ELb0ELi128EEEEEEEEEvNT_6ParamsE$_ZZN4cute6detail9lift_diceINS_5tupleIJiNS2_IJiNS_1CILi0EEEEEEEEES6_EEDaRKT_RKT0_ENKUlRKT_RKT0_E_clIS5_S5_EEDaSF_SI_ - $_ZN7cutlass13device_kernelIN5flash19enable_sm80_to_sm89INS1_16FlashAttnBwdSm80INS1_25CollectiveMainloopBwdSm80ILi2ELi2EN4cute5tupleIJNS5_1CILi128EEES8_NS7_ILi64EEEEEENS_10bfloat16_tEfNS_4arch4Sm80ELb0ELb1ELb1ELb1ELb0ELb0ELb0ELb0ELi2ELi4ELi4ELi4ELb0EEENS1_21CollectiveEpilogueBwdISA_SB_SD_Li256ELb1ELb0ELi2EEENS1_19SingleTileSchedulerILb1ELb0ELb0ELi128EEEEEEEEEvNT_6ParamsE$_ZZN4cute6detail16composition_implINS_5tupleIJNS_1CILi8EEENS3_ILi2EEES5_S5_S4_S5_EEENS2_IJNS3_ILi1EEEiiiNS3_ILi72EEENS3_ILi512EEEEEES5_S4_EEDaRKT_RKT0_RKT1_RKT2_ENKUlRKT_T0_E_clINS2_IJNS2_IJS5_EEENS2_IJiEEES7_S7_EEENS_17integral_constantIiLi4EEEEEDaSP_SQ_)
$_ZN7cutlass13device_kernelIN5flash19enable_sm80_to_sm89INS1_16FlashAttnBwdSm80INS1_25CollectiveMainloopBwdSm80ILi2ELi2EN4cute5tupleIJNS5_1CILi128EEES8_NS7_ILi64EEEEEENS_10bfloat16_tEfNS_4arch4Sm80ELb0ELb1ELb1ELb1ELb0ELb0ELb0ELb0ELi2ELi4ELi4ELi4ELb0EEENS1_21CollectiveEpilogueBwdISA_SB_SD_Li256ELb1ELb0ELi2EEENS1_19SingleTileSchedulerILb1ELb0ELb0ELi128EEEEEEEEEvNT_6ParamsE$_ZZN4cute6detail16composition_implINS_5tupleIJNS_1CILi8EEENS3_ILi2EEES5_S5_S4_S5_EEENS2_IJNS3_ILi1EEEiiiNS3_ILi72EEENS3_ILi512EEEEEES5_S4_EEDaRKT_RKT0_RKT1_RKT2_ENKUlRKT_T0_E_clINS2_IJNS2_IJS5_EEENS2_IJiEEES7_S7_EEENS_17integral_constantIiLi4EEEEEDaSP_SQ_:
        /* <DEDUP_REMOVED lines=10> */
        .type           $_ZN7cutlass13device_kernelIN5flash19enable_sm80_to_sm89INS1_16FlashAttnBwdSm80INS1_25CollectiveMainloopBwdSm80ILi2ELi2EN4cute5tupleIJNS5_1CILi128EEES8_NS7_ILi64EEEEEENS_10bfloat16_tEfNS_4arch4Sm80ELb0ELb1ELb1ELb1ELb0ELb0ELb0ELb0ELi2ELi4ELi4ELi4ELb0EEENS1_21CollectiveEpilogueBwdISA_SB_SD_Li256ELb1ELb0ELi2EEENS1_19SingleTileSchedulerILb1ELb0ELb0ELi128EEEEEEEEEvNT_6ParamsE$_ZZN4cute6detail9lift_diceINS_5tupleIJiNS2_IJiNS_1CILi0EEEEEEEEES6_EEDaRKT_RKT0_ENKUlRKT_RKT0_E_clIS5_S5_EEDaSF_SI_,@function
        .size           $_ZN7cutlass13device_kernelIN5flash19enable_sm80_to_sm89INS1_16FlashAttnBwdSm80INS1_25CollectiveMainloopBwdSm80ILi2ELi2EN4cute5tupleIJNS5_1CILi128EEES8_NS7_ILi64EEEEEENS_10bfloat16_tEfNS_4arch4Sm80ELb0ELb1ELb1ELb1ELb0ELb0ELb0ELb0ELi2ELi4ELi4ELi4ELb0EEENS1_21CollectiveEpilogueBwdISA_SB_SD_Li256ELb1ELb0ELi2EEENS1_19SingleTileSchedulerILb1ELb0ELb0ELi128EEEEEEEEEvNT_6ParamsE$_ZZN4cute6detail9lift_diceINS_5tupleIJiNS2_IJiNS_1CILi0EEEEEEEEES6_EEDaRKT_RKT0_ENKUlRKT_RKT0_E_clIS5_S5_EEDaSF_SI_,($_ZN7cutlass13device_kernelIN5flash19enable_sm80_to_sm89INS1_16FlashAttnBwdSm80INS1_25CollectiveMainloopBwdSm80ILi2ELi2EN4cute5tupleIJNS5_1CILi128EEES8_NS7_ILi64EEEEEENS_10bfloat16_tEfNS_4arch4Sm80ELb0ELb1ELb1ELb1ELb0ELb0ELb0ELb0ELi2ELi4ELi4ELi4ELb0EEENS1_21CollectiveEpilogueBwdISA_SB_SD_Li256ELb1ELb0ELi2EEENS1_19SingleTileSchedulerILb1ELb0ELb0ELi128EEEEEEEEEvNT_6ParamsE$_ZZN4cute6detail9lift_diceINS_5tupleIJiNS2_IJiNS_1CILi0EEEEEEEEES6_EEDaRKT_RKT0_ENKUlRKT_RKT0_E_clIiiEEDaSF_SI_ - $_ZN7cutlass13device_kernelIN5flash19enable_sm80_to_sm89INS1_16FlashAttnBwdSm80INS1_25CollectiveMainloopBwdSm80ILi2ELi2EN4cute5tupleIJNS5_1CILi128EEES8_NS7_ILi64EEEEEENS_10bfloat16_tEfNS_4arch4Sm80ELb0ELb1ELb1ELb1ELb0ELb0ELb0ELb0ELi2ELi4ELi4ELi4ELb0EEENS1_21CollectiveEpilogueBwdISA_SB_SD_Li256ELb1ELb0ELi2EEENS1_19SingleTileSchedulerILb1ELb0ELb0ELi128EEEEEEEEEvNT_6ParamsE$_ZZN4cute6detail9lift_diceINS_5tupleIJiNS2_IJiNS_1CILi0EEEEEEEEES6_EEDaRKT_RKT0_ENKUlRKT_RKT0_E_clIS5_S5_EEDaSF_SI_)
$_ZN7cutlass13device_kernelIN5flash19enable_sm80_to_sm89INS1_16FlashAttnBwdSm80INS1_25CollectiveMainloopBwdSm80ILi2ELi2EN4cute5tupleIJNS5_1CILi128EEES8_NS7_ILi64EEEEEENS_10bfloat16_tEfNS_4arch4Sm80ELb0ELb1ELb1ELb1ELb0ELb0ELb0ELb0ELi2ELi4ELi4ELi4ELb0EEENS1_21CollectiveEpilogueBwdISA_SB_SD_Li256ELb1ELb0ELi2EEENS1_19SingleTileSchedulerILb1ELb0ELb0ELi128EEEEEEEEEvNT_6ParamsE$_ZZN4cute6detail9lift_diceINS_5tupleIJiNS2_IJiNS_1CILi0EEEEEEEEES6_EEDaRKT_RKT0_ENKUlRKT_RKT0_E_clIS5_S5_EEDaSF_SI_:
[----:B------:R-:W-:Y:S02]  /*ff60*/  MOV R10, 0xff80 ;  /* 0x0000ff80000a7802 */ /* 0x000fe40000000f00 */
[----:B------:R-:W-:Y:S05]  /*ff70*/  CALL.REL.NOINC `($_ZN7cutlass13device_kernelIN5flash19enable_sm80_to_sm89INS1_16FlashAttnBwdSm80INS1_25CollectiveMainloopBwdSm80ILi2ELi2EN4cute5tupleIJNS5_1CILi128EEES8_NS7_ILi64EEEEEENS_10bfloat16_tEfNS_4arch4Sm80ELb0ELb1ELb1ELb1ELb0ELb0ELb0ELb0ELi2ELi4ELi4ELi4ELb0EEENS1_21CollectiveEpilogueBwdISA_SB_SD_Li256ELb1ELb0ELi2EEENS1_19SingleTileSchedulerILb1ELb0ELb0ELi128EEEEEEEEEvNT_6ParamsE$_ZZN4cute6detail9lift_diceINS_5tupleIJiNS_1CILi0EEEEEES5_EEDaRKT_RKT0_ENKUlRKT_RKT0_E_clIiiEEDaSE_SH_) ;  /* 0x000000d000007944 */ /* 0x000fea0003c00000 */
[----:B------:R-:W-:Y:S02]  /*ff80*/  MOV R74, 0xffa0 ;  /* 0x0000ffa0004a7802 */ /* 0x000fe40000000f00 */
[----:B-1---5:R-:W-:Y:S05]  /*ff90*/  CALL.REL.NOINC `($_ZN7cutlass13device_kernelIN5flash19enable_sm80_to_sm89INS1_16FlashAttnBwdSm80INS1_25CollectiveMainloopBwdSm80ILi2ELi2EN4cute5tupleIJNS5_1CILi128EEES8_NS7_ILi64EEEEEENS_10bfloat16_tEfNS_4arch4Sm80ELb0ELb1ELb1ELb1ELb0ELb0ELb0ELb0ELi2ELi4ELi4ELi4ELb0EEENS1_21CollectiveEpilogueBwdISA_SB_SD_Li256ELb1ELb0ELi2EEENS1_19SingleTileSchedulerILb1ELb0ELb0ELi128EEEEEEEEEvNT_6ParamsE$_ZZN4cute12filter_tupleINS_5tupleIJiNS_1CILi0EEEEEES4_ZNS_6detail9lift_diceIS4_S4_EEDaRKT_RKT0_EUlRKT_RKT0_E_EEDaS9_SC_OT1_ENKUlDpSF_E_clIJNS1_IJiEEENS1_IJS3_EEEEEEDaSM_) ;  /* 0xffffd20000007944 */ /* 0x022fea0003c3ffff */
[----:B------:R-:W-:Y:S02]  /*ffa0*/  MOV R9, 0x0 ;  /* 0x0000000000097802 */ /* 0x000fe40000000f00 */
[----:B-----5:R-:W-:Y:S02]  /*ffb0*/  MOV R6, R2 ;  /* 0x0000000200067202 */ /* 0x020fe40000000f00 */
[----:B------:R-:W-:Y:S05]  /*ffc0*/  RET.REL.NODEC R8 `(_ZN7cutlass13device_kernelIN5flash19enable_sm80_to_sm89INS1_16FlashAttnBwdSm80INS1_25CollectiveMainloopBwdSm80ILi2ELi2EN4cute5tupleIJNS5_1CILi128EEES8_NS7_ILi64EEEEEENS_10bfloat16_tEfNS_4arch4Sm80ELb0ELb1ELb1ELb1ELb0ELb0ELb0ELb0ELi2ELi4ELi4ELi4ELb0EEENS1_21CollectiveEpilogueBwdISA_SB_SD_Li256ELb1ELb0ELi2EEENS1_19SingleTileSchedulerILb1ELb0ELb0ELi128EEEEEEEEEvNT_6ParamsE) ;  /* 0xffff003008007950 */ /* 0x000fea0003c3ffff */
        .type           $_ZN7cutlass13device_kernelIN5flash19enable_sm80_to_sm89INS1_16FlashAttnBwdSm80INS1_25CollectiveMainloopBwdSm80ILi2ELi2EN4cute5tupleIJNS5_1CILi128EEES8_NS7_ILi64EEEEEENS_10bfloat16_tEfNS_4arch4Sm80ELb0ELb1ELb1ELb1ELb0ELb0ELb0ELb0ELi2ELi4ELi4ELi4ELb0EEENS1_21CollectiveEpilogueBwdISA_SB_SD_Li256ELb1ELb0ELi2EEENS1_19SingleTileSchedulerILb1ELb0ELb0ELi128EEEEEEEEEvNT_6ParamsE$_ZZN4cute6detail9lift_diceINS_5tupleIJiNS2_IJiNS_1CILi0EEEEEEEEES6_EEDaRKT_RKT0_ENKUlRKT_RKT0_E_clIiiEEDaSF_SI_,@function
        .size           $_ZN7cutlass13device_kernelIN5flash19enable_sm80_to_sm89INS1_16FlashAttnBwdSm80INS1_25CollectiveMainloopBwdSm80ILi2ELi2EN4cute5tupleIJNS5_1CILi128EEES8_NS7_ILi64EEEEEENS_10bfloat16_tEfNS_4arch4Sm80ELb0ELb1ELb1ELb1ELb0ELb0ELb0ELb0ELi2ELi4ELi4ELi4ELb0EEENS1_21CollectiveEpilogueBwdISA_SB_SD_Li256ELb1ELb0ELi2EEENS1_19SingleTileSchedulerILb1ELb0ELb0ELi128EEEEEEEEEvNT_6ParamsE$_ZZN4cute6detail9lift_diceINS_5tupleIJiNS2_IJiNS_1CILi0EEEEEEEEES6_EEDaRKT_RKT0_ENKUlRKT_RKT0_E_clIiiEEDaSF_SI_,($_ZN7cutlass13device_kernelIN5flash19enable_sm80_to_sm89INS1_16FlashAttnBwdSm80INS1_25CollectiveMainloopBwdSm80ILi2ELi2EN4cute5tupleIJNS5_1CILi128EEES8_NS7_ILi64EEEEEENS_10bfloat16_tEfNS_4arch4Sm80ELb0ELb1ELb1ELb1ELb0ELb0ELb0ELb0ELi2ELi4ELi4ELi4ELb0EEENS1_21CollectiveEpilogueBwdISA_SB_SD_Li256ELb1ELb0ELi2EEENS1_19SingleTileSchedulerILb1ELb0ELb0ELi128EEEEEEEEEvNT_6ParamsE$_ZZN4cute6detail9lift_diceINS_5tupleIJiNS_1CILi0EEEEEES5_EEDaRKT_RKT0_ENKUlRKT_RKT0_E_clIiiEEDaSE_SH_ - $_ZN7cutlass13device_kernelIN5flash19enable_sm80_to_sm89INS1_16FlashAttnBwdSm80INS1_25CollectiveMainloopBwdSm80ILi2ELi2EN4cute5tupleIJNS5_1CILi128EEES8_NS7_ILi64EEEEEENS_10bfloat16_tEfNS_4arch4Sm80ELb0ELb1ELb1ELb1ELb0ELb0ELb0ELb0ELi2ELi4ELi4ELi4ELb0EEENS1_21CollectiveEpilogueBwdISA_SB_SD_Li256ELb1ELb0ELi2EEENS1_19SingleTileSchedulerILb1ELb0ELb0ELi128EEEEEEEEEvNT_6ParamsE$_ZZN4cute6detail9lift_diceINS_5tupleIJiNS2_IJiNS_1CILi0EEEEEEEEES6_EEDaRKT_RKT0_ENKUlRKT_RKT0_E_clIiiEEDaSF_SI_)
$_ZN7cutlass13device_kernelIN5flash19enable_sm80_to_sm89INS1_16FlashAttnBwdSm80INS1_25CollectiveMainloopBwdSm80ILi2ELi2EN4cute5tupleIJNS5_1CILi128EEES8_NS7_ILi64EEEEEENS_10bfloat16_tEfNS_4arch4Sm80ELb0ELb1ELb1ELb1ELb0ELb0ELb0ELb0ELi2ELi4ELi4ELi4ELb0EEENS1_21CollectiveEpilogueBwdISA_SB_SD_Li256ELb1ELb0ELi2EEENS1_19SingleTileSchedulerILb1ELb0ELb0ELi128EEEEEEEEEvNT_6ParamsE$_ZZN4cute6detail9lift_diceINS_5tupleIJiNS2_IJiNS_1CILi0EEEEEEEEES6_EEDaRKT_RKT0_ENKUlRKT_RKT0_E_clIiiEEDaSF_SI_:
[----:B------:R-:W-:Y:S02]  /*ffd0*/  IADD3 R2, R1, 0x1684, RZ ;  /* 0x0000168401027810 */ /* 0x000fe40007ffe0ff */
[----:B------:R-:W-:Y:S02]  /*ffe0*/  MOV R6, 0x10010 ;  /* 0x0001001000067802 */ /* 0x000fe40000000f00 */
[----:B------:R-:W-:Y:S02]  /*fff0*/  IADD3 R2, R2, c[0x0][0x20], RZ ;  /* 0x0000080002027a10 */ /* 0x000fe40007ffe0ff */
[----:B------:R-:W-:Y:S05]  /*10000*/  CALL.REL.NOINC `($_ZN7cutlass13device_kernelIN5flash19enable_sm80_to_sm89INS1_16FlashAttnBwdSm80INS1_25CollectiveMainloopBwdSm80ILi2ELi2EN4cute5tupleIJNS5_1CILi128EEES8_NS7_ILi64EEEEEENS_10bfloat16_tEfNS_4arch4Sm80ELb0ELb1ELb1ELb1ELb0ELb0ELb0ELb0ELi2ELi4ELi4ELi4ELb0EEENS1_21CollectiveEpilogueBwdISA_SB_SD_Li256ELb1ELb0ELi2EEENS1_19SingleTileSchedulerILb1ELb0ELb0ELi128EEEEEEEEEvNT_6ParamsE$_ZN4cute3eso3ESOILb0ELb1EJiEEC2ERKi) ;  /* 0xffff873000007944 */ /* 0x000fea0003c3ffff */
[----:B------:R2:W5:Y:S01]  /*10010*/  LDL R7, [R1+0x1684] ;  /* 0x0016840001077983 */ /* 0x0005620000100800 */
[----:B-1----:R-:W-:Y:S02]  /*10020*/  MOV R2, R8 ;  /* 0x0000000800027202 */ /* 0x002fe40000000f00 */
[----:B------:R-:W-:-:S04]  /*10030*/  MOV R3, 0x0 ;  /* 0x0000000000037802 */ /* 0x000fc80000000f00 */
[----:B------:R-:W-:Y:S05]  /*10040*/  RET.REL.NODEC R2 `(_ZN7cutlass13device_kernelIN5flash19enable_sm80_to_sm89INS1_16FlashAttnBwdSm80INS1_25CollectiveMainloopBwdSm80ILi2ELi2EN4cute5tupleIJNS5_1CILi128EEES8_NS7_ILi64EEEEEENS_10bfloat16_tEfNS_4arch4Sm80ELb0ELb1ELb1ELb1ELb0ELb0ELb0ELb0ELi2ELi4ELi4ELi4ELb0EEENS1_21CollectiveEpilogueBwdISA_SB_SD_Li256ELb1ELb0ELi2EEENS1_19SingleTileSchedulerILb1ELb0ELb0ELi128EEEEEEEEEvNT_6ParamsE) ;  /* 0xfffeffb002007950 */ /* 0x000fea0003c3ffff */
        .type           $_ZN7cutlass13device_kernelIN5flash19enable_sm80_to_sm89INS1_16FlashAttnBwdSm80INS1_25CollectiveMainloopBwdSm80ILi2ELi2EN4cute5tupleIJNS5_1CILi128EEES8_NS7_ILi64EEEEEENS_10bfloat16_tEfNS_4arch4Sm80ELb0ELb1ELb1ELb1ELb0ELb0ELb0ELb0ELi2ELi4ELi4ELi4ELb0EEENS1_21CollectiveEpilogueBwdISA_SB_SD_Li256ELb1ELb0ELi2EEENS1_19SingleTileSchedulerILb1ELb0ELb0ELi128EEEEEEEEEvNT_6ParamsE$_ZZN4cute6detail9lift_diceINS_5tupleIJiNS_1CILi0EEEEEES5_EEDaRKT_RKT0_ENKUlRKT_RKT0_E_clIiiEEDaSE_SH_,@function
        .size           $_ZN7cutlass13device_kernelIN5flash19enable_sm80_to_sm89INS1_16FlashAttnBwdSm80INS1_25CollectiveMainloopBwdSm80ILi2ELi2EN4cute5tupleIJNS5_1CILi128EEES8_NS7_ILi64EEEEEENS_10bfloat16_tEfNS_4arch4Sm80ELb0ELb1ELb1ELb1ELb0ELb0ELb0ELb0ELi2ELi4ELi4ELi4ELb0EEENS1_21CollectiveEpilogueBwdISA_SB_SD_Li256ELb1ELb0ELi2EEENS1_19SingleTileSchedulerILb1ELb0ELb0ELi128EEEEEEEEEvNT_6ParamsE$_ZZN4cute6detail9lift_diceINS_5tupleIJiNS_1CILi0EEEEEES5_EEDaRKT_RKT0_ENKUlRKT_RKT0_E_clIiiEEDaSE_SH_,($_ZN7cutlass13device_kernelIN5flash19enable_sm80_to_sm89INS1_16FlashAttnBwdSm80INS1_25CollectiveMainloopBwdSm80ILi2ELi2EN4cute5tupleIJNS5_1CILi128EEES8_NS7_ILi64EEEEEENS_10bfloat16_tEfNS_4arch4Sm80ELb0ELb1ELb1ELb1ELb0ELb0ELb0ELb0ELi2ELi4ELi4ELi4ELb0EEENS1_21CollectiveEpilogueBwdISA_SB_SD_Li256ELb1ELb0ELi2EEENS1_19SingleTileSchedulerILb1ELb0ELb0ELi128EEEEEEEEEvNT_6ParamsE$_ZZN4cute6upcastILi2ENS_5tupleIJNS1_IJNS_1CILi1EEENS1_IJNS2_ILi2EEES4_S4_EEEEEES4_NS1_IJS4_S4_EEEEEENS1_IJNS1_IJNS2_ILi0EEENS1_IJS3_NS2_ILi512EEEiEEEEEENS2_ILi4096EEENS1_IJiNS2_ILi8192EEEEEEEEEEEDaRKT0_RKT1_ENKUlRKT_RKT0_E_clIS6_SC_EEDaSP_SS_ - $_ZN7cutlass13device_kernelIN5flash19enable_sm80_to_sm89INS1_16FlashAttnBwdSm80INS1_25CollectiveMainloopBwdSm80ILi2ELi2EN4cute5tupleIJNS5_1CILi128EEES8_NS7_ILi64EEEEEENS_10bfloat16_tEfNS_4arch4Sm80ELb0ELb1ELb1ELb1ELb0ELb0ELb0ELb0ELi2ELi4ELi4ELi4ELb0EEENS1_21CollectiveEpilogueBwdISA_SB_SD_Li256ELb1ELb0ELi2EEENS1_19SingleTileSchedulerILb1ELb0ELb0ELi128EEEEEEEEEvNT_6ParamsE$_ZZN4cute6detail9lift_diceINS_5tupleIJiNS_1CILi0EEEEEES5_EEDaRKT_RKT0_ENKUlRKT_RKT0_E_clIiiEEDaSE_SH_)
$_ZN7cutlass13device_kernelIN5flash19enable_sm80_to_sm89INS1_16FlashAttnBwdSm80INS1_25CollectiveMainloopBwdSm80ILi2ELi2EN4cute5tupleIJNS5_1CILi128EEES8_NS7_ILi64EEEEEENS_10bfloat16_tEfNS_4arch4Sm80ELb0ELb1ELb1ELb1ELb0ELb0ELb0ELb0ELi2ELi4ELi4ELi4ELb0EEENS1_21CollectiveEpilogueBwdISA_SB_SD_Li256ELb1ELb0ELi2EEENS1_19SingleTileSchedulerILb1ELb0ELb0ELi128EEEEEEEEEvNT_6ParamsE$_ZZN4cute6detail9lift_diceINS_5tupleIJiNS_1CILi0EEEEEES5_EEDaRKT_RKT0_ENKUlRKT_RKT0_E_clIiiEEDaSE_SH_:
[----:B------:R-:W-:Y:S02]  /*10050*/  IADD3 R2, R1, 0x1684, RZ ;  /* 0x0000168401027810 */ /* 0x000fe40007ffe0ff */
[----:B------:R-:W-:Y:S02]  /*10060*/  MOV R6, 0x10090 ;  /* 0x0001009000067802 */ /* 0x000fe40000000f00 */
[----:B------:R-:W-:Y:S02]  /*10070*/  IADD3 R2, R2, c[0x0][0x20], RZ ;  /* 0x0000080002027a10 */ /* 0x000fe40007ffe0ff */
[----:B------:R-:W-:Y:S05]  /*10080*/  CALL.REL.NOINC `($_ZN7cutlass13device_kernelIN5flash19enable_sm80_to_sm89INS1_16FlashAttnBwdSm80INS1_25CollectiveMainloopBwdSm80ILi2ELi2EN4cute5tupleIJNS5_1CILi128EEES8_NS7_ILi64EEEEEENS_10bfloat16_tEfNS_4arch4Sm80ELb0ELb1ELb1ELb1ELb0ELb0ELb0ELb0ELi2ELi4ELi4ELi4ELb0EEENS1_21CollectiveEpilogueBwdISA_SB_SD_Li256ELb1ELb0ELi2EEENS1_19SingleTileSchedulerILb1ELb0ELb0ELi128EEEEEEEEEvNT_6ParamsE$_ZN4cute3eso3ESOILb0ELb1EJiEEC2ERKi) ;  /* 0xffff86b000007944 */ /* 0x000fea0003c3ffff */
[----:B-1----:R1:W5:Y:S01]  /*10090*/  LDL R3, [R1+0x1684] ;  /* 0x0016840001037983 */ /* 0x0023620000100800 */
[----:B------:R-:W-:-:S04]  /*100a0*/  MOV R11, 0x0 ;  /* 0x00000000000b7802 */ /* 0x000fc80000000f00 */
[----:B------:R-:W-:Y:S05]  /*100b0*/  RET.REL.NODEC R10 `(_ZN7cutlass13device_kernelIN5flash19enable_sm80_to_sm89INS1_16FlashAttnBwdSm80INS1_25CollectiveMainloopBwdSm80ILi2ELi2EN4cute5tupleIJNS5_1CILi128EEES8_NS7_ILi64EEEEEENS_10bfloat16_tEfNS_4arch4Sm80ELb0ELb1ELb1ELb1ELb0ELb0ELb0ELb0ELi2ELi4ELi4ELi4ELb0EEENS1_21CollectiveEpilogueBwdISA_SB_SD_Li256ELb1ELb0ELi2EEENS1_19SingleTileSchedulerILb1ELb0ELb0ELi128EEEEEEEEEvNT_6ParamsE) ;  /* 0xfffeff400a007950 */ /* 0x000fea0003c3ffff */
        .type           $_ZN7cutlass13device_kernelIN5flash19enable_sm80_to_sm89INS1_16FlashAttnBwdSm80INS1_25CollectiveMainloopBwdSm80ILi2ELi2EN4cute5tupleIJNS5_1CILi128EEES8_NS7_ILi64EEEEEENS_10bfloat16_tEfNS_4arch4Sm80ELb0ELb1ELb1ELb1ELb0ELb0ELb0ELb0ELi2ELi4ELi4ELi4ELb0EEENS1_21CollectiveEpilogueBwdISA_SB_SD_Li256ELb1ELb0ELi2EEENS1_19SingleTileSchedulerILb1ELb0ELb0ELi128EEEEEEEEEvNT_6ParamsE$_ZZN4cute6upcastILi2ENS_5tupleIJNS1_IJNS_1CILi1EEENS1_IJNS2_ILi2EEES4_S4_EEEEEES4_NS1_IJS4_S4_EEEEEENS1_IJNS1_IJNS2_ILi0EEENS1_IJS3_NS2_ILi512EEEiEEEEEENS2_ILi4096EEENS1_IJiNS2_ILi8192EEEEEEEEEEEDaRKT0_RKT1_ENKUlRKT_RKT0_E_clIS6_SC_EEDaSP_SS_,@function
        .size           $_ZN7cutlass13device_kernelIN5flash19enable_sm80_to_sm89INS1_16FlashAttnBwdSm80INS1_25CollectiveMainloopBwdSm80ILi2ELi2EN4cute5tupleIJNS5_1CILi128EEES8_NS7_ILi64EEEEEENS_10bfloat16_tEfNS_4arch4Sm80ELb0ELb1ELb1ELb1ELb0ELb0ELb0ELb0ELi2ELi4ELi4ELi4ELb0EEENS1_21CollectiveEpilogueBwdISA_SB_SD_Li256ELb1ELb0ELi2EEENS1_19SingleTileSchedulerILb1ELb0ELb0ELi128EEEEEEEEEvNT_6ParamsE$_ZZN4cute6upcastILi2ENS_5tupleIJNS1_IJNS_1CILi1EEENS1_IJNS2_ILi2EEES4_S4_EEEEEES4_NS1_IJS4_S4_EEEEEENS1_IJNS1_IJNS2_ILi0EEENS1_IJS3_NS2_ILi512EEEiEEEEEENS2_ILi4096EEENS1_IJiNS2_ILi8192EEEEEEEEEEEDaRKT0_RKT1_ENKUlRKT_RKT0_E_clIS6_SC_EEDaSP_SS_,($_ZN7cutlass13device_kernelIN5flash19enable_sm80_to_sm89INS1_16FlashAttnBwdSm80INS1_25CollectiveMainloopBwdSm80ILi2ELi2EN4cute5tupleIJNS5_1CILi128EEES8_NS7_ILi64EEEEEENS_10bfloat16_tEfNS_4arch4Sm80ELb0ELb1ELb1ELb1ELb0ELb0ELb0ELb0ELi2ELi4ELi4ELi4ELb0EEENS1_21CollectiveEpilogueBwdISA_SB_SD_Li256ELb1ELb0ELi2EEENS1_19SingleTileSchedulerILb1ELb0ELb0ELi128EEEEEEEEEvNT_6ParamsE$_ZZN4cute6upcastILi2ENS_5tupleIJNS1_IJNS_1CILi1EEENS1_IJNS2_ILi2EEES4_S4_EEEEEES4_NS1_IJS4_S4_EEEEEENS1_IJNS1_IJNS2_ILi0EEENS1_IJS3_NS2_ILi512EEEiEEEEEENS2_ILi4096EEENS1_IJiNS2_ILi8192EEEEEEEEEEEDaRKT0_RKT1_ENKUlRKT_RKT0_E_clIS7_SF_EEDaSP_SS_ - $_ZN7cutlass13device_kernelIN5flash19enable_sm80_to_sm89INS1_16FlashAttnBwdSm80INS1_25CollectiveMainloopBwdSm80ILi2ELi2EN4cute5tupleIJNS5_1CILi128EEES8_NS7_ILi64EEEEEENS_10bfloat16_tEfNS_4arch4Sm80ELb0ELb1ELb1ELb1ELb0ELb0ELb0ELb0ELi2ELi4ELi4ELi4ELb0EEENS1_21CollectiveEpilogueBwdISA_SB_SD_Li256ELb1ELb0ELi2EEENS1_19SingleTileSchedulerILb1ELb0ELb0ELi128EEEEEEEEEvNT_6ParamsE$_ZZN4cute6upcastILi2ENS_5tupleIJNS1_IJNS_1CILi1EEENS1_IJNS2_ILi2EEES4_S4_EEEEEES4_NS1_IJS4_S4_EEEEEENS1_IJNS1_IJNS2_ILi0EEENS1_IJS3_NS2_ILi512EEEiEEEEEENS2_ILi4096EEENS1_IJiNS2_ILi8192EEEEEEEEEEEDaRKT0_RKT1_ENKUlRKT_RKT0_E_clIS6_SC_EEDaSP_SS_)
$_ZN7cutlass13device_kernelIN5flash19enable_sm80_to_sm89INS1_16FlashAttnBwdSm80INS1_25CollectiveMainloopBwdSm80ILi2ELi2EN4cute5tupleIJNS5_1CILi128EEES8_NS7_ILi64EEEEEENS_10bfloat16_tEfNS_4arch4Sm80ELb0ELb1ELb1ELb1ELb0ELb0ELb0ELb0ELi2ELi4ELi4ELi4ELb0EEENS1_21CollectiveEpilogueBwdISA_SB_SD_Li256ELb1ELb0ELi2EEENS1_19SingleTileSchedulerILb1ELb0ELb0ELi128EEEEEEEEEvNT_6ParamsE$_ZZN4cute6upcastILi2ENS_5tupleIJNS1_IJNS_1CILi1EEENS1_IJNS2_ILi2EEES4_S4_EEEEEES4_NS1_IJS4_S4_EEEEEENS1_IJNS1_IJNS2_ILi0EEENS1_IJS3_NS2_ILi512EEEiEEEEEENS2_ILi4096EEENS1_IJiNS2_ILi8192EEEEEEEEEEEDaRKT0_RKT1_ENKUlRKT_RKT0_E_clIS6_SC_EEDaSP_SS_:
[----:B------:R-:W-:-:S06]  /*100c0*/  IADD3 R3, R20, -c[0x0][0x20], RZ ;  /* 0x8000080014037a10 */ /* 0x000fcc0007ffe0ff */
[----:B------:R-:W5:Y:S01]  /*100d0*/  LDL R3, [R3] ;  /* 0x0000000003037983 */ /* 0x000f620000100800 */
[----:B------:R-:W-:Y:S02]  /*100e0*/  IADD3 R9, R1, 0x1380, RZ ;  /* 0x0000138001097810 */ /* 0x000fe40007ffe0ff */
[----:B------:R-:W-:Y:S02]  /*100f0*/  MOV R58, 0x10130 ;  /* 0x00010130003a7802 */ /* 0x000fe40000000f00 */
[----:B------:R-:W-:-:S04]  /*10100*/  IADD3 R9, R9, c[0x0][0x20], RZ ;  /* 0x0000080009097a10 */ /* 0x000fc80007ffe0ff */
[----:B------:R-:W-:Y:S02]  /*10110*/  IADD3 R10, R9, 0x4, RZ ;  /* 0x00000004090a7810 */ /* 0x000fe40007ffe0ff */
[----:B-----5:R-:W-:Y:S05]  /*10120*/  CALL.REL.NOINC `($_ZN7cutlass13device_kernelIN5flash19enable_sm80_to_sm89INS1_16FlashAttnBwdSm80INS1_25CollectiveMainloopBwdSm80ILi2ELi2EN4cute5tupleIJNS5_1CILi128EEES8_NS7_ILi64EEEEEENS_10bfloat16_tEfNS_4arch4Sm80ELb0ELb1ELb1ELb1ELb0ELb0ELb0ELb0ELi2ELi4ELi4ELi4ELb0EEENS1_21CollectiveEpilogueBwdISA_SB_SD_Li256ELb1ELb0ELi2EEENS1_19SingleTileSchedulerILb1ELb0ELb0ELi128EEEEEEEEEvNT_6ParamsE$_ZZN4cute6upcastILi2ENS_5tupleIJNS_1CILi1EEENS1_IJNS2_ILi2EEES4_S4_EEEEEENS1_IJNS2_ILi0EEENS1_IJS3_NS2_ILi512EEEiEEEEEEEEDaRKT0_RKT1_ENKUlRKT_RKT0_E_clIS5_S9_EEDaSJ_SM_) ;  /* 0x0000015000007944 */ /* 0x020fea0003c00000 */
[----:B------:R-:W-:Y:S02]  /*10130*/  MOV R4, 0x10150 ;  /* 0x0001015000047802 */ /* 0x000fe40000000f00 */
[----:B-1---5:R-:W-:Y:S05]  /*10140*/  CALL.REL.NOINC `($_ZN7cutlass13device_kernelIN5flash19enable_sm80_to_sm89INS1_16FlashAttnBwdSm80INS1_25CollectiveMainloopBwdSm80ILi2ELi2EN4cute5tupleIJNS5_1CILi128EEES8_NS7_ILi64EEEEEENS_10bfloat16_tEfNS_4arch4Sm80ELb0ELb1ELb1ELb1ELb0ELb0ELb0ELb0ELi2ELi4ELi4ELi4ELb0EEENS1_21CollectiveEpilogueBwdISA_SB_SD_Li256ELb1ELb0ELi2EEENS1_19SingleTileSchedulerILb1ELb0ELb0ELi128EEEEEEEEEvNT_6ParamsE$_ZN4cute3eso3ESOILb1ELb0EJNS_1CILi0EEENS_5tupleIJNS2_ILi1EEENS2_ILi256EEEiEEEEEC2ERKS3_RKS7_) ;  /* 0xffff8c0000007944 */ /* 0x022fea0003c3ffff */
[----:B-1----:R1:W5:Y:S01]  /*10150*/  LDL R2, [R1+0x1384] ;  /* 0x0013840001027983 */ /* 0x0023620000100800 */
[----:B------:R-:W-:-:S03]  /*10160*/  MOV R6, 0x10180 ;  /* 0x0001018000067802 */ /* 0x000fc60000000f00 */
[----:B-1---5:R-:W-:Y:S05]  /*10170*/  CALL.REL.NOINC `($_ZN7cutlass13device_kernelIN5flash19enable_sm80_to_sm89INS1_16FlashAttnBwdSm80INS1_25CollectiveMainloopBwdSm80ILi2ELi2EN4cute5tupleIJNS5_1CILi128EEES8_NS7_ILi64EEEEEENS_10bfloat16_tEfNS_4arch4Sm80ELb0ELb1ELb1ELb1ELb0ELb0ELb0ELb0ELi2ELi4ELi4ELi4ELb0EEENS1_21CollectiveEpilogueBwdISA_SB_SD_Li256ELb1ELb0ELi2EEENS1_19SingleTileSchedulerILb1ELb0ELb0ELi128EEEEEEEEEvNT_6ParamsE$_ZN4cute5tupleIJNS0_IJNS_1CILi1EEENS0_IJS2_NS1_ILi2EEES3_EEEEEENS0_IJNS1_ILi0EEENS0_IJS2_NS1_ILi256EEEiEEEEEEEEC2ERKS5_RKS9_) ;  /* 0xffffbd7000007944 */ /* 0x022fea0003c3ffff */
[----:B------:R2:W5:Y:S01]  /*10180*/  LDL R37, [R1+0x1380] ;  /* 0x0013800001257983 */ /* 0x0005620000100800 */
[----:B------:R-:W-:-:S04]  /*10190*/  MOV R9, 0x0 ;  /* 0x0000000000097802 */ /* 0x000fc80000000f00 */
[----:B------:R-:W-:Y:S05]  /*101a0*/  RET.REL.NODEC R8 `(_ZN7cutlass13device_kernelIN5flash19enable_sm80_to_sm89INS1_16FlashAttnBwdSm80INS1_25CollectiveMainloopBwdSm80ILi2ELi2EN4cute5tupleIJNS5_1CILi128EEES8_NS7_ILi64EEEEEENS_10bfloat16_tEfNS_4arch4Sm80ELb0ELb1ELb1ELb1ELb0ELb0ELb0ELb0ELi2ELi4ELi4ELi4ELb0EEENS1_21CollectiveEpilogueBwdISA_SB_SD_Li256ELb1ELb0ELi2EEENS1_19SingleTileSchedulerILb1ELb0ELb0ELi128EEEEEEEEEvNT_6ParamsE) ;  /* 0xfffefe5008007950 */ /* 0x000fea0003c3ffff */
        .type           $_ZN7cutlass13device_kernelIN5flash19enable_sm80_to_sm89INS1_16FlashAttnBwdSm80INS1_25CollectiveMainloopBwdSm80ILi2ELi2EN4cute5tupleIJNS5_1CILi128EEES8_NS7_ILi64EEEEEENS_10bfloat16_tEfNS_4arch4Sm80ELb0ELb1ELb1ELb1ELb0ELb0ELb0ELb0ELi2ELi4ELi4ELi4ELb0EEENS1_21CollectiveEpilogueBwdISA_SB_SD_Li256ELb1ELb0ELi2EEENS1_19SingleTileSchedulerILb1ELb0ELb0ELi128EEEEEEEEEvNT_6ParamsE$_ZZN4cute6upcastILi2ENS_5tupleIJNS1_IJNS_1CILi1EEENS1_IJNS2_ILi2EEES4_S4_EEEEEES4_NS1_IJS4_S4_EEEEEENS1_IJNS1_IJNS2_ILi0EEENS1_IJS3_NS2_ILi512EEEiEEEEEENS2_ILi4096EEENS1_IJiNS2_ILi8192EEEEEEEEEEEDaRKT0_RKT1_ENKUlRKT_RKT0_E_clIS7_SF_EEDaSP_SS_,@function
        .size           $_ZN7cutlass13device_kernelIN5flash19enable_sm80_to_sm89INS1_16FlashAttnBwdSm80INS1_25CollectiveMainloopBwdSm80ILi2ELi2EN4cute5tupleIJNS5_1CILi128EEES8_NS7_ILi64EEEEEENS_10bfloat16_tEfNS_4arch4Sm80ELb0ELb1ELb1ELb1ELb0ELb0ELb0ELb0ELi2ELi4ELi4ELi4ELb0EEENS1_21CollectiveEpilogueBwdISA_SB_SD_Li256ELb1ELb0ELi2EEENS1_19SingleTileSchedulerILb1ELb0ELb0ELi128EEEEEEEEEvNT_6ParamsE$_ZZN4cute6upcastILi2ENS_5tupleIJNS1_IJNS_1CILi1EEENS1_IJNS2_ILi2EEES4_S4_EEEEEES4_NS1_IJS4_S4_EEEEEENS1_IJNS1_IJNS2_ILi0EEENS1_IJS3_NS2_ILi512EEEiEEEEEENS2_ILi4096EEENS1_IJiNS2_ILi8192EEEEEEEEEEEDaRKT0_RKT1_ENKUlRKT_RKT0_E_clIS7_SF_EEDaSP_SS_,($_ZN7cutlass13device_kernelIN5flash19enable_sm80_to_sm89INS1_16FlashAttnBwdSm80INS1_25CollectiveMainloopBwdSm80ILi2ELi2EN4cute5tupleIJNS5_1CILi128EEES8_NS7_ILi64EEEEEENS_10bfloat16_tEfNS_4arch4Sm80ELb0ELb1ELb1ELb1ELb0ELb0ELb0ELb0ELi2ELi4ELi4ELi4ELb0EEENS1_21CollectiveEpilogueBwdISA_SB_SD_Li256ELb1ELb0ELi2EEENS1_19SingleTileSchedulerILb1ELb0ELb0ELi128EEEEEEEEEvNT_6ParamsE$_ZZN4cute6upcastILi2ENS_5tupleIJNS_1CILi1EEENS1_IJNS2_ILi2EEES4_S4_EEEEEENS1_IJNS2_ILi0EEENS1_IJS3_NS2_ILi512EEEiEEEEEEEEDaRKT0_RKT1_ENKUlRKT_RKT0_E_clIS5_S9_EEDaSJ_SM_ - $_ZN7cutlass13device_kernelIN5flash19enable_sm80_to_sm89INS1_16FlashAttnBwdSm80INS1_25CollectiveMainloopBwdSm80ILi2ELi2EN4cute5tupleIJNS5_1CILi128EEES8_NS7_ILi64EEEEEENS_10bfloat16_tEfNS_4arch4Sm80ELb0ELb1ELb1ELb1ELb0ELb0ELb0ELb0ELi2ELi4ELi4ELi4ELb0EEENS1_21CollectiveEpilogueBwdISA_SB_SD_Li256ELb1ELb0ELi2EEENS1_19SingleTileSchedulerILb1ELb0ELb0ELi128EEEEEEEEEvNT_6ParamsE$_ZZN4cute6upcastILi2ENS_5tupleIJNS1_IJNS_1CILi1EEENS1_IJNS2_ILi2EEES4_S4_EEEEEES4_NS1_IJS4_S4_EEEEEENS1_IJNS1_IJNS2_ILi0EEENS1_IJS3_NS2_ILi512EEEiEEEEEENS2_ILi4096EEENS1_IJiNS2_ILi8192EEEEEEEEEEEDaRKT0_RKT1_ENKUlRKT_RKT0_E_clIS7_SF_EEDaSP_SS_)
$_ZN7cutlass13device_kernelIN5flash19enable_sm80_to_sm89INS1_16FlashAttnBwdSm80INS1_25CollectiveMainloopBwdSm80ILi2ELi2EN4cute5tupleIJNS5_1CILi128EEES8_NS7_ILi64EEEEEENS_10bfloat16_tEfNS_4arch4Sm80ELb0ELb1ELb1ELb1ELb0ELb0ELb0ELb0ELi2ELi4ELi4ELi4ELb0EEENS1_21CollectiveEpilogueBwdISA_SB_SD_Li256ELb1ELb0ELi2EEENS1_19SingleTileSchedulerILb1ELb0ELb0ELi128EEEEEEEEEvNT_6ParamsE$_ZZN4cute6upcastILi2ENS_5tupleIJNS1_IJNS_1CILi1EEENS1_IJNS2_ILi2EEES4_S4_EEEEEES4_NS1_IJS4_S4_EEEEEENS1_IJNS1_IJNS2_ILi0EEENS1_IJS3_NS2_ILi512EEEiEEEEEENS2_ILi4096EEENS1_IJiNS2_ILi8192EEEEEEEEEEEDaRKT0_RKT1_ENKUlRKT_RKT0_E_clIS7_SF_EEDaSP_SS_:
[----:B------:R-:W-:Y:S02]  /*101b0*/  IADD3 R8, R1, 0x1380, RZ ;  /* 0x0000138001087810 */ /* 0x000fe40007ffe0ff */
[----:B------:R-:W-:Y:S02]  /*101c0*/  MOV R56, 0x10200 ;  /* 0x0001020000387802 */ /* 0x000fe40000000f00 */
[----:B------:R-:W-:-:S04]  /*101d0*/  IADD3 R8, R8, c[0x0][0x20], RZ ;  /* 0x0000080008087a10 */ /* 0x000fc80007ffe0ff */
[----:B------:R-:W-:Y:S02]  /*101e0*/  IADD3 R9, R8, 0x4, RZ ;  /* 0x0000000408097810 */ /* 0x000fe40007ffe0ff */
[----:B------:R-:W-:Y:S05]  /*101f0*/  CALL.REL.NOINC `($_ZN7cutlass13device_kernelIN5flash19enable_sm80_to_sm89INS1_16FlashAttnBwdSm80INS1_25CollectiveMainloopBwdSm80ILi2ELi2EN4cute5tupleIJNS5_1CILi128EEES8_NS7_ILi64EEEEEENS_10bfloat16_tEfNS_4arch4Sm80ELb0ELb1ELb1ELb1ELb0ELb0ELb0ELb0ELi2ELi4ELi4ELi4ELb0EEENS1_21CollectiveEpilogueBwdISA_SB_SD_Li256ELb1ELb0ELi2EEENS1_19SingleTileSchedulerILb1ELb0ELb0ELi128EEEEEEEEEvNT_6ParamsE$_ZZN4cute6upcastILi2ENS_5tupleIJNS_1CILi2EEES3_EEENS1_IJiNS2_ILi8192EEEEEEEEDaRKT0_RKT1_ENKUlRKT_RKT0_E_clIS3_iEEDaSF_SI_) ;  /* 0x0000015000007944 */ /* 0x000fea0003c00000 */
[----:B------:R-:W-:Y:S02]  /*10200*/  MOV R4, 0x10220 ;  /* 0x0001022000047802 */ /* 0x000fe40000000f00 */
[----:B-1---5:R-:W-:Y:S05]  /*10210*/  CALL.REL.NOINC `($_ZN7cutlass13device_kernelIN5flash19enable_sm80_to_sm89INS1_16FlashAttnBwdSm80INS1_25CollectiveMainloopBwdSm80ILi2ELi2EN4cute5tupleIJNS5_1CILi128EEES8_NS7_ILi64EEEEEENS_10bfloat16_tEfNS_4arch4Sm80ELb0ELb1ELb1ELb1ELb0ELb0ELb0ELb0ELi2ELi4ELi4ELi4ELb0EEENS1_21CollectiveEpilogueBwdISA_SB_SD_Li256ELb1ELb0ELi2EEENS1_19SingleTileSchedulerILb1ELb0ELb0ELi128EEEEEEEEEvNT_6ParamsE$_ZN4cute3eso3ESOILb0ELb1EJiNS_1CILi4096EEEEEC2ERKiRKS3_) ;  /* 0xffff864000007944 */ /* 0x022fea0003c3ffff */
[----:B-1----:R1:W5:Y:S01]  /*10220*/  LDL R2, [R1+0x1384] ;  /* 0x0013840001027983 */ /* 0x0023620000100800 */
[----:B------:R-:W-:-:S03]  /*10230*/  MOV R6, 0x10250 ;  /* 0x0001025000067802 */ /* 0x000fc60000000f00 */
[----:B-1---5:R-:W-:Y:S05]  /*10240*/  CALL.REL.NOINC `($_ZN7cutlass13device_kernelIN5flash19enable_sm80_to_sm89INS1_16FlashAttnBwdSm80INS1_25CollectiveMainloopBwdSm80ILi2ELi2EN4cute5tupleIJNS5_1CILi128EEES8_NS7_ILi64EEEEEENS_10bfloat16_tEfNS_4arch4Sm80ELb0ELb1ELb1ELb1ELb0ELb0ELb0ELb0ELi2ELi4ELi4ELi4ELb0EEENS1_21CollectiveEpilogueBwdISA_SB_SD_Li256ELb1ELb0ELi2EEENS1_19SingleTileSchedulerILb1ELb0ELb0ELi128EEEEEEEEEvNT_6ParamsE$_ZN4cute5tupleIJNS0_IJNS_1CILi2EEES2_EEENS0_IJiNS1_ILi4096EEEEEEEEC2ERKS3_RKS5_) ;  /* 0xffffbde000007944 */ /* 0x022fea0003c3ffff */
[----:B-1----:R1:W5:Y:S01]  /*10250*/  LDL R2, [R1+0x1380] ;  /* 0x0013800001027983 */ /* 0x0023620000100800 */
[----:B------:R-:W-:-:S04]  /*10260*/  MOV R11, 0x0 ;  /* 0x00000000000b7802 */ /* 0x000fc80000000f00 */
[----:B------:R-:W-:Y:S05]  /*10270*/  RET.REL.NODEC R10 `(_ZN7cutlass13device_kernelIN5flash19enable_sm80_to_sm89INS1_16FlashAttnBwdSm80INS1_25CollectiveMainloopBwdSm80ILi2ELi2EN4cute5tupleIJNS5_1CILi128EEES8_NS7_ILi64EEEEEENS_10bfloat16_tEfNS_4arch4Sm80ELb0ELb1ELb1ELb1ELb0ELb0ELb0ELb0ELi2ELi4ELi4ELi4ELb0EEENS1_21CollectiveEpilogueBwdISA_SB_SD_Li256ELb1ELb0ELi2EEENS1_19SingleTileSchedulerILb1ELb0ELb0ELi128EEEEEEEEEvNT_6ParamsE) ;  /* 0xfffefd800a007950 */ /* 0x000fea0003c3ffff */
        .type           $_ZN7cutlass13device_kernelIN5flash19enable_sm80_to_sm89INS1_16FlashAttnBwdSm80INS1_25CollectiveMainloopBwdSm80ILi2ELi2EN4cute5tupleIJNS5_1CILi128EEES8_NS7_ILi64EEEEEENS_10bfloat16_tEfNS_4arch4Sm80ELb0ELb1ELb1ELb1ELb0ELb0ELb0ELb0ELi2ELi4ELi4ELi4ELb0EEENS1_21CollectiveEpilogueBwdISA_SB_SD_Li256ELb1ELb0ELi2EEENS1_19SingleTileSchedulerILb1ELb0ELb0ELi128EEEEEEEEEvNT_6ParamsE$_ZZN4cute6upcastILi2ENS_5tupleIJNS_1CILi1EEENS1_IJNS2_ILi2EEES4_S4_EEEEEENS1_IJNS2_ILi0EEENS1_IJS3_NS2_ILi512EEEiEEEEEEEEDaRKT0_RKT1_ENKUlRKT_RKT0_E_clIS5_S9_EEDaSJ_SM_,@function
        .size           $_ZN7cutlass13device_kernelIN5flash19enable_sm80_to_sm89INS1_16FlashAttnBwdSm80INS1_25CollectiveMainloopBwdSm80ILi2ELi2EN4cute5tupleIJNS5_1CILi128EEES8_NS7_ILi64EEEEEENS_10bfloat16_tEfNS_4arch4Sm80ELb0ELb1ELb1ELb1ELb0ELb0ELb0ELb0ELi2ELi4ELi4ELi4ELb0EEENS1_21CollectiveEpilogueBwdISA_SB_SD_Li256ELb1ELb0ELi2EEENS1_19SingleTileSchedulerILb1ELb0ELb0ELi128EEEEEEEEEvNT_6ParamsE$_ZZN4cute6upcastILi2ENS_5tupleIJNS_1CILi1EEENS1_IJNS2_ILi2EEES4_S4_EEEEEENS1_IJNS2_ILi0EEENS1_IJS3_NS2_ILi512EEEiEEEEEEEEDaRKT0_RKT1_ENKUlRKT_RKT0_E_clIS5_S9_EEDaSJ_SM_,($_ZN7cutlass13device_kernelIN5flash19enable_sm80_to_sm89INS1_16FlashAttnBwdSm80INS1_25CollectiveMainloopBwdSm80ILi2ELi2EN4cute5tupleIJNS5_1CILi128EEES8_NS7_ILi64EEEEEENS_10bfloat16_tEfNS_4arch4Sm80ELb0ELb1ELb1ELb1ELb0ELb0ELb0ELb0ELi2ELi4ELi4ELi4ELb0EEENS1_21CollectiveEpilogueBwdISA_SB_SD_Li256ELb1ELb0ELi2EEENS1_19SingleTileSchedulerILb1ELb0ELb0ELi128EEEEEEEEEvNT_6ParamsE$_ZZN4cute6upcastILi2ENS_5tupleIJNS_1CILi2EEES3_EEENS1_IJiNS2_ILi8192EEEEEEEEDaRKT0_RKT1_ENKUlRKT_RKT0_E_clIS3_iEEDaSF_SI_ - $_ZN7cutlass13device_kernelIN5flash19enable_sm80_to_sm89INS1_16FlashAttnBwdSm80INS1_25CollectiveMainloopBwdSm80ILi2ELi2EN4cute5tupleIJNS5_1CILi128EEES8_NS7_ILi64EEEEEENS_10bfloat16_tEfNS_4arch4Sm80ELb0ELb1ELb1ELb1ELb0ELb0ELb0ELb0ELi2ELi4ELi4ELi4ELb0EEENS1_21CollectiveEpilogueBwdISA_SB_SD_Li256ELb1ELb0ELi2EEENS1_19SingleTileSchedulerILb1ELb0ELb0ELi128EEEEEEEEEvNT_6ParamsE$_ZZN4cute6upcastILi2ENS_5tupleIJNS_1CILi1EEENS1_IJNS2_ILi2EEES4_S4_EEEEEENS1_IJNS2_ILi0EEENS1_IJS3_NS2_ILi512EEEiEEEEEEEEDaRKT0_RKT1_ENKUlRKT_RKT0_E_clIS5_S9_EEDaSJ_SM_)
$_ZN7cutlass13device_kernelIN5flash19enable_sm80_to_sm89INS1_16FlashAttnBwdSm80INS1_25CollectiveMainloopBwdSm80ILi2ELi2EN4cute5tupleIJNS5_1CILi128EEES8_NS7_ILi64EEEEEENS_10bfloat16_tEfNS_4arch4Sm80ELb0ELb1ELb1ELb1ELb0ELb0ELb0ELb0ELi2ELi4ELi4ELi4ELb0EEENS1_21CollectiveEpilogueBwdISA_SB_SD_Li256ELb1ELb0ELi2EEENS1_19SingleTileSchedulerILb1ELb0ELb0ELi128EEEEEEEEEvNT_6ParamsE$_ZZN4cute6upcastILi2ENS_5tupleIJNS_1CILi1EEENS1_IJNS2_ILi2EEES4_S4_EEEEEENS1_IJNS2_ILi0EEENS1_IJS3_NS2_ILi512EEEiEEEEEEEEDaRKT0_RKT1_ENKUlRKT_RKT0_E_clIS5_S9_EEDaSJ_SM_:
[----:B------:R-:W-:Y:S02]  /*10280*/  IADD3 R11, R1, 0x1388, RZ ;  /* 0x00001388010b7810 */ /* 0x000fe40007ffe0ff */
[----:B------:R-:W-:Y:S02]  /*10290*/  MOV R56, 0x102d0 ;  /* 0x000102d000387802 */ /* 0x000fe40000000f00 */
[----:B------:R-:W-:-:S04]  /*102a0*/  IADD3 R11, R11, c[0x0][0x20], RZ ;  /* 0x000008000b0b7a10 */ /* 0x000fc80007ffe0ff */
[----:B------:R-:W-:Y:S02]  /*102b0*/  IADD3 R37, R11, 0x4, RZ ;  /* 0x000000040b257810 */ /* 0x000fe40007ffe0ff */
[----:B------:R-:W-:Y:S05]  /*102c0*/  CALL.REL.NOINC `($_ZN7cutlass13device_kernelIN5flash19enable_sm80_to_sm89INS1_16FlashAttnBwdSm80INS1_25CollectiveMainloopBwdSm80ILi2ELi2EN4cute5tupleIJNS5_1CILi128EEES8_NS7_ILi64EEEEEENS_10bfloat16_tEfNS_4arch4Sm80ELb0ELb1ELb1ELb1ELb0ELb0ELb0ELb0ELi2ELi4ELi4ELi4ELb0EEENS1_21CollectiveEpilogueBwdISA_SB_SD_Li256ELb1ELb0ELi2EEENS1_19SingleTileSchedulerILb1ELb0ELb0ELi128EEEEEEEEEvNT_6ParamsE$_ZZN4cute6upcastILi2ENS_5tupleIJNS_1CILi2EEES3_S3_EEENS1_IJNS2_ILi1EEENS2_ILi512EEEiEEEEEDaRKT0_RKT1_ENKUlRKT_RKT0_E_clIS3_iEEDaSG_SJ_) ;  /* 0x0000011000007944 */ /* 0x000fea0003c00000 */
[----:B------:R-:W-:Y:S02]  /*102d0*/  MOV R4, 0x102f0 ;  /* 0x000102f000047802 */ /* 0x000fe40000000f00 */
[----:B-1---5:R-:W-:Y:S05]  /*102e0*/  CALL.REL.NOINC `($_ZN7cutlass13device_kernelIN5flash19enable_sm80_to_sm89INS1_16FlashAttnBwdSm80INS1_25CollectiveMainloopBwdSm80ILi2ELi2EN4cute5tupleIJNS5_1CILi128EEES8_NS7_ILi64EEEEEENS_10bfloat16_tEfNS_4arch4Sm80ELb0ELb1ELb1ELb1ELb0ELb0ELb0ELb0ELi2ELi4ELi4ELi4ELb0EEENS1_21CollectiveEpilogueBwdISA_SB_SD_Li256ELb1ELb0ELi2EEENS1_19SingleTileSchedulerILb1ELb0ELb0ELi128EEEEEEEEEvNT_6ParamsE$_ZN4cute3eso3ESOILb1ELb0EJNS_1CILi1EEENS2_ILi256EEEiEEC2ERKS3_RKS4_RKi) ;  /* 0xffff8c0000007944 */ /* 0x022fea0003c3ffff */
[----:B-1----:R1:W5:Y:S01]  /*102f0*/  LDL R2, [R1+0x138c] ;  /* 0x00138c0001027983 */ /* 0x0023620000100800 */
[----:B------:R-:W-:-:S03]  /*10300*/  MOV R6, 0x10320 ;  /* 0x0001032000067802 */ /* 0x000fc60000000f00 */
[----:B-1---5:R-:W-:Y:S05]  /*10310*/  CALL.REL.NOINC `($_ZN7cutlass13device_kernelIN5flash19enable_sm80_to_sm89INS1_16FlashAttnBwdSm80INS1_25CollectiveMainloopBwdSm80ILi2ELi2EN4cute5tupleIJNS5_1CILi128EEES8_NS7_ILi64EEEEEENS_10bfloat16_tEfNS_4arch4Sm80ELb0ELb1ELb1ELb1ELb0ELb0ELb0ELb0ELi2ELi4ELi4ELi4ELb0EEENS1_21CollectiveEpilogueBwdISA_SB_SD_Li256ELb1ELb0ELi2EEENS1_19SingleTileSchedulerILb1ELb0ELb0ELi128EEEEEEEEEvNT_6ParamsE$_ZN4cute5tupleIJNS0_IJNS_1CILi1EEENS1_ILi2EEES3_EEENS0_IJS2_NS1_ILi256EEEiEEEEEC2ERKS4_RKS6_) ;  /* 0xffffbc5000007944 */ /* 0x022fea0003c3ffff */
[----:B-1----:R1:W5:Y:S01]  /*10320*/  LDL R2, [R1+0x1388] ;  /* 0x0013880001027983 */ /* 0x0023620000100800 */
[----:B------:R-:W-:-:S04]  /*10330*/  MOV R59, 0x0 ;  /* 0x00000000003b7802 */ /* 0x000fc80000000f00 */
[----:B------:R-:W-:Y:S05]  /*10340*/  RET.REL.NODEC R58 `(_ZN7cutlass13device_kernelIN5flash19enable_sm80_to_sm89INS1_16FlashAttnBwdSm80INS1_25CollectiveMainloopBwdSm80ILi2ELi2EN4cute5tupleIJNS5_1CILi128EEES8_NS7_ILi64EEEEEENS_10bfloat16_tEfNS_4arch4Sm80ELb0ELb1ELb1ELb1ELb0ELb0ELb0ELb0ELi2ELi4ELi4ELi4ELb0EEENS1_21CollectiveEpilogueBwdISA_SB_SD_Li256ELb1ELb0ELi2EEENS1_19SingleTileSchedulerILb1ELb0ELb0ELi128EEEEEEEEEvNT_6ParamsE) ;  /* 0xfffefcb03a007950 */ /* 0x000fea0003c3ffff */
        .type           $_ZN7cutlass13device_kernelIN5flash19enable_sm80_to_sm89INS1_16FlashAttnBwdSm80INS1_25CollectiveMainloopBwdSm80ILi2ELi2EN4cute5tupleIJNS5_1CILi128EEES8_NS7_ILi64EEEEEENS_10bfloat16_tEfNS_4arch4Sm80ELb0ELb1ELb1ELb1ELb0ELb0ELb0ELb0ELi2ELi4ELi4ELi4ELb0EEENS1_21CollectiveEpilogueBwdISA_SB_SD_Li256ELb1ELb0ELi2EEENS1_19SingleTileSchedulerILb1ELb0ELb0ELi128EEEEEEEEEvNT_6ParamsE$_ZZN4cute6upcastILi2ENS_5tupleIJNS_1CILi2EEES3_EEENS1_IJiNS2_ILi8192EEEEEEEEDaRKT0_RKT1_ENKUlRKT_RKT0_E_clIS3_iEEDaSF_SI_,@function
        .size           $_ZN7cutlass13device_kernelIN5flash19enable_sm80_to_sm89INS1_16FlashAttnBwdSm80INS1_25CollectiveMainloopBwdSm80ILi2ELi2EN4cute5tupleIJNS5_1CILi128EEES8_NS7_ILi64EEEEEENS_10bfloat16_tEfNS_4arch4Sm80ELb0ELb1ELb1ELb1ELb0ELb0ELb0ELb0ELi2ELi4ELi4ELi4ELb0EEENS1_21CollectiveEpilogueBwdISA_SB_SD_Li256ELb1ELb0ELi2EEENS1_19SingleTileSchedulerILb1ELb0ELb0ELi128EEEEEEEEEvNT_6ParamsE$_ZZN4cute6upcastILi2ENS_5tupleIJNS_1CILi2EEES3_EEENS1_IJiNS2_ILi8192EEEEEEEEDaRKT0_RKT1_ENKUlRKT_RKT0_E_clIS3_iEEDaSF_SI_,($_ZN7cutlass13device_kernelIN5flash19enable_sm80_to_sm89INS1_16FlashAttnBwdSm80INS1_25CollectiveMainloopBwdSm80ILi2ELi2EN4cute5tupleIJNS5_1CILi128EEES8_NS7_ILi64EEEEEENS_10bfloat16_tEfNS_4arch4Sm80ELb0ELb1ELb1ELb1ELb0ELb0ELb0ELb0ELi2ELi4ELi4ELi4ELb0EEENS1_21CollectiveEpilogueBwdISA_SB_SD_Li256ELb1ELb0ELi2EEENS1_19SingleTileSchedulerILb1ELb0ELb0ELi128EEEEEEEEEvNT_6ParamsE$_ZZN4cute6upcastILi2ENS_5tupleIJNS_1CILi2EEES3_S3_EEENS1_IJNS2_ILi1EEENS2_ILi512EEEiEEEEEDaRKT0_RKT1_ENKUlRKT_RKT0_E_clIS3_iEEDaSG_SJ_ - $_ZN7cutlass13device_kernelIN5flash19enable_sm80_to_sm89INS1_16FlashAttnBwdSm80INS1_25CollectiveMainloopBwdSm80ILi2ELi2EN4cute5tupleIJNS5_1CILi128EEES8_NS7_ILi64EEEEEENS_10bfloat16_tEfNS_4arch4Sm80ELb0ELb1ELb1ELb1ELb0ELb0ELb0ELb0ELi2ELi4ELi4ELi4ELb0EEENS1_21CollectiveEpilogueBwdISA_SB_SD_Li256ELb1ELb0ELi2EEENS1_19SingleTileSchedulerILb1ELb0ELb0ELi128EEEEEEEEEvNT_6ParamsE$_ZZN4cute6upcastILi2ENS_5tupleIJNS_1CILi2EEES3_EEENS1_IJiNS2_ILi8192EEEEEEEEDaRKT0_RKT1_ENKUlRKT_RKT0_E_clIS3_iEEDaSF_SI_)
$_ZN7cutlass13device_kernelIN5flash19enable_sm80_to_sm89INS1_16FlashAttnBwdSm80INS1_25CollectiveMainloopBwdSm80ILi2ELi2EN4cute5tupleIJNS5_1CILi128EEES8_NS7_ILi64EEEEEENS_10bfloat16_tEfNS_4arch4Sm80ELb0ELb1ELb1ELb1ELb0ELb0ELb0ELb0ELi2ELi4ELi4ELi4ELb0EEENS1_21CollectiveEpilogueBwdISA_SB_SD_Li256ELb1ELb0ELi2EEENS1_19SingleTileSchedulerILb1ELb0ELb0ELi128EEEEEEEEEvNT_6ParamsE$_ZZN4cute6upcastILi2ENS_5tupleIJNS_1CILi2EEES3_EEENS1_IJiNS2_ILi8192EEEEEEEEDaRKT0_RKT1_ENKUlRKT_RKT0_E_clIS3_iEEDaSF_SI_:
[----:B------:R-:W-:Y:S02]  /*10350*/  LEA.HI R3, R3, R3, RZ, 0x1 ;  /* 0x0000000303037211 */ /* 0x000fe400078f08ff */
[----:B------:R-:W-:Y:S02]  /*10360*/  IADD3 R2, R1, 0x1388, RZ ;  /* 0x0000138801027810 */ /* 0x000fe40007ffe0ff */
[----:B------:R-:W-:Y:S02]  /*10370*/  SHF.R.S32.HI R3, RZ, 0x1, R3 ;  /* 0x00000001ff037819 */ /* 0x000fe40000011403 */
[----:B------:R-:W-:Y:S02]  /*10380*/  IADD3 R2, R2, c[0x0][0x20], RZ ;  /* 0x0000080002027a10 */ /* 0x000fe40007ffe0ff */
[----:B------:R-:W-:Y:S02]  /*10390*/  MOV R6, 0x103b0 ;  /* 0x000103b000067802 */ /* 0x000fe40000000f00 */
[----:B------:R-:W-:Y:S05]  /*103a0*/  CALL.REL.NOINC `($_ZN7cutlass13device_kernelIN5flash19enable_sm80_to_sm89INS1_16FlashAttnBwdSm80INS1_25CollectiveMainloopBwdSm80ILi2ELi2EN4cute5tupleIJNS5_1CILi128EEES8_NS7_ILi64EEEEEENS_10bfloat16_tEfNS_4arch4Sm80ELb0ELb1ELb1ELb1ELb0ELb0ELb0ELb0ELi2ELi4ELi4ELi4ELb0EEENS1_21CollectiveEpilogueBwdISA_SB_SD_Li256ELb1ELb0ELi2EEENS1_19SingleTileSchedulerILb1ELb0ELb0ELi128EEEEEEEEEvNT_6ParamsE$_ZN4cute5tupleIJNS_1CILi2EEEiEEC2ERKS2_RKi) ;  /* 0xffffbeb000007944 */ /* 0x000fea0003c3ffff */
[----:B-1----:R1:W5:Y:S01]  /*103b0*/  LDL R2, [R1+0x1388] ;  /* 0x0013880001027983 */ /* 0x0023620000100800 */
[----:B------:R-:W-:-:S04]  /*103c0*/  MOV R57, 0x0 ;  /* 0x0000000000397802 */ /* 0x000fc80000000f00 */
[----:B------:R-:W-:Y:S05]  /*103d0*/  RET.REL.NODEC R56 `(_ZN7cutlass13device_kernelIN5flash19enable_sm80_to_sm89INS1_16FlashAttnBwdSm80INS1_25CollectiveMainloopBwdSm80ILi2ELi2EN4cute5tupleIJNS5_1CILi128EEES8_NS7_ILi64EEEEEENS_10bfloat16_tEfNS_4arch4Sm80ELb0ELb1ELb1ELb1ELb0ELb0ELb0ELb0ELi2ELi4ELi4ELi4ELb0EEENS1_21CollectiveEpilogueBwdISA_SB_SD_Li256ELb1ELb0ELi2EEENS1_19SingleTileSchedulerILb1ELb0ELb0ELi128EEEEEEEEEvNT_6ParamsE) ;  /* 0xfffefc2038007950 */ /* 0x000fea0003c3ffff */
        .type           $_ZN7cutlass13device_kernelIN5flash19enable_sm80_to_sm89INS1_16FlashAttnBwdSm80INS1_25CollectiveMainloopBwdSm80ILi2ELi2EN4cute5tupleIJNS5_1CILi128EEES8_NS7_ILi64EEEEEENS_10bfloat16_tEfNS_4arch4Sm80ELb0ELb1ELb1ELb1ELb0ELb0ELb0ELb0ELi2ELi4ELi4ELi4ELb0EEENS1_21CollectiveEpilogueBwdISA_SB_SD_Li256ELb1ELb0ELi2EEENS1_19SingleTileSchedulerILb1ELb0ELb0ELi128EEEEEEEEEvNT_6ParamsE$_ZZN4cute6upcastILi2ENS_5tupleIJNS_1CILi2EEES3_S3_EEENS1_IJNS2_ILi1EEENS2_ILi512EEEiEEEEEDaRKT0_RKT1_ENKUlRKT_RKT0_E_clIS3_iEEDaSG_SJ_,@function
        .size           $_ZN7cutlass13device_kernelIN5flash19enable_sm80_to_sm89INS1_16FlashAttnBwdSm80INS1_25CollectiveMainloopBwdSm80ILi2ELi2EN4cute5tupleIJNS5_1CILi128EEES8_NS7_ILi64EEEEEENS_10bfloat16_tEfNS_4arch4Sm80ELb0ELb1ELb1ELb1ELb0ELb0ELb0ELb0ELi2ELi4ELi4ELi4ELb0EEENS1_21CollectiveEpilogueBwdISA_SB_SD_Li256ELb1ELb0ELi2EEENS1_19SingleTileSchedulerILb1ELb0ELb0ELi128EEEEEEEEEvNT_6ParamsE$_ZZN4cute6upcastILi2ENS_5tupleIJNS_1CILi2EEES3_S3_EEENS1_IJNS2_ILi1EEENS2_ILi512EEEiEEEEEDaRKT0_RKT1_ENKUlRKT_RKT0_E_clIS3_iEEDaSG_SJ_,($_ZN7cutlass13device_kernelIN5flash19enable_sm80_to_sm89INS1_16FlashAttnBwdSm80INS1_25CollectiveMainloopBwdSm80ILi2ELi2EN4cute5tupleIJNS5_1CILi128EEES8_NS7_ILi64EEEEEENS_10bfloat16_tEfNS_4arch4Sm80ELb0ELb1ELb1ELb1ELb0ELb0ELb0ELb0ELi2ELi4ELi4ELi4ELb0EEENS1_21CollectiveEpilogueBwdISA_SB_SD_Li256ELb1ELb0ELi2EEENS1_19SingleTileSchedulerILb1ELb0ELb0ELi128EEEEEEEEEvNT_6ParamsE$_ZZN4cute7crd2crdINS_5tupleIJiiiNS_1CILi0EEEEEENS1_IJNS2_ILi32EEENS2_ILi4EEENS2_ILi2EEENS2_ILi1EEEEEENS1_IJS8_S8_S8_S8_EEEEEDaRKT_RKT0_RKT1_ENKUlRKT_RKT0_RKT1_E_clIiS5_S8_EEDaSM_SP_SS_ - $_ZN7cutlass13device_kernelIN5flash19enable_sm80_to_sm89INS1_16FlashAttnBwdSm80INS1_25CollectiveMainloopBwdSm80ILi2ELi2EN4cute5tupleIJNS5_1CILi128EEES8_NS7_ILi64EEEEEENS_10bfloat16_tEfNS_4arch4Sm80ELb0ELb1ELb1ELb1ELb0ELb0ELb0ELb0ELi2ELi4ELi4ELi4ELb0EEENS1_21CollectiveEpilogueBwdISA_SB_SD_Li256ELb1ELb0ELi2EEENS1_19SingleTileSchedulerILb1ELb0ELb0ELi128EEEEEEEEEvNT_6ParamsE$_ZZN4cute6upcastILi2ENS_5tupleIJNS_1CILi2EEES3_S3_EEENS1_IJNS2_ILi1EEENS2_ILi512EEEiEEEEEDaRKT0_RKT1_ENKUlRKT_RKT0_E_clIS3_iEEDaSG_SJ_)
$_ZN7cutlass13device_kernelIN5flash19enable_sm80_to_sm89INS1_16FlashAttnBwdSm80INS1_25CollectiveMainloopBwdSm80ILi2ELi2EN4cute5tupleIJNS5_1CILi128EEES8_NS7_ILi64EEEEEENS_10bfloat16_tEfNS_4arch4Sm80ELb0ELb1ELb1ELb1ELb0ELb0ELb0ELb0ELi2ELi4ELi4ELi4ELb0EEENS1_21CollectiveEpilogueBwdISA_SB_SD_Li256ELb1ELb0ELi2EEENS1_19SingleTileSchedulerILb1ELb0ELb0ELi128EEEEEEEEEvNT_6ParamsE$_ZZN4cute6upcastILi2ENS_5tupleIJNS_1CILi2EEES3_S3_EEENS1_IJNS2_ILi1EEENS2_ILi512EEEiEEEEEDaRKT0_RKT1_ENKUlRKT_RKT0_E_clIS3_iEEDaSG_SJ_:
        /* <DEDUP_REMOVED lines=9> */
        .type           $_ZN7cutlass13device_kernelIN5flash19enable_sm80_to_sm89INS1_16FlashAttnBwdSm80INS1_25CollectiveMainloopBwdSm80ILi2ELi2EN4cute5tupleIJNS5_1CILi128EEES8_NS7_ILi64EEEEEENS_10bfloat16_tEfNS_4arch4Sm80ELb0ELb1ELb1ELb1ELb0ELb0ELb0ELb0ELi2ELi4ELi4ELi4ELb0EEENS1_21CollectiveEpilogueBwdISA_SB_SD_Li256ELb1ELb0ELi2EEENS1_19SingleTileSchedulerILb1ELb0ELb0ELi128EEEEEEEEEvNT_6ParamsE$_ZZN4cute7crd2crdINS_5tupleIJiiiNS_1CILi0EEEEEENS1_IJNS2_ILi32EEENS2_ILi4EEENS2_ILi2EEENS2_ILi1EEEEEENS1_IJS8_S8_S8_S8_EEEEEDaRKT_RKT0_RKT1_ENKUlRKT_RKT0_RKT1_E_clIiS5_S8_EEDaSM_SP_SS_,@function
        .size           $_ZN7cutlass13device_kernelIN5flash19enable_sm80_to_sm89INS1_16FlashAttnBwdSm80INS1_25CollectiveMainloopBwdSm80ILi2ELi2EN4cute5tupleIJNS5_1CILi128EEES8_NS7_ILi64EEEEEENS_10bfloat16_tEfNS_4arch4Sm80ELb0ELb1ELb1ELb1ELb0ELb0ELb0ELb0ELi2ELi4ELi4ELi4ELb0EEENS1_21CollectiveEpilogueBwdISA_SB_SD_Li256ELb1ELb0ELi2EEENS1_19SingleTileSchedulerILb1ELb0ELb0ELi128EEEEEEEEEvNT_6ParamsE$_ZZN4cute7crd2crdINS_5tupleIJiiiNS_1CILi0EEEEEENS1_IJNS2_ILi32EEENS2_ILi4EEENS2_ILi2EEENS2_ILi1EEEEEENS1_IJS8_S8_S8_S8_EEEEEDaRKT_RKT0_RKT1_ENKUlRKT_RKT0_RKT1_E_clIiS5_S8_EEDaSM_SP_SS_,($_ZN7cutlass13device_kernelIN5flash19enable_sm80_to_sm89INS1_16FlashAttnBwdSm80INS1_25CollectiveMainloopBwdSm80ILi2ELi2EN4cute5tupleIJNS5_1CILi128EEES8_NS7_ILi64EEEEEENS_10bfloat16_tEfNS_4arch4Sm80ELb0ELb1ELb1ELb1ELb0ELb0ELb0ELb0ELi2ELi4ELi4ELi4ELb0EEENS1_21CollectiveEpilogueBwdISA_SB_SD_Li256ELb1ELb0ELi2EEENS1_19SingleTileSchedulerILb1ELb0ELb0ELi128EEEEEEEEEvNT_6ParamsE$_ZZN4cute7crd2crdINS_5tupleIJiiiNS_1CILi0EEEEEENS1_IJNS2_ILi32EEENS2_ILi4EEENS2_ILi2EEENS2_ILi1EEEEEENS1_IJS8_S8_S8_S8_EEEEEDaRKT_RKT0_RKT1_ENKUlRKT_RKT0_RKT1_E_clIiS6_S8_EEDaSM_SP_SS_ - $_ZN7cutlass13device_kernelIN5flash19enable_sm80_to_sm89INS1_16FlashAttnBwdSm80INS1_25CollectiveMainloopBwdSm80ILi2ELi2EN4cute5tupleIJNS5_1CILi128EEES8_NS7_ILi64EEEEEENS_10bfloat16_tEfNS_4arch4Sm80ELb0ELb1ELb1ELb1ELb0ELb0ELb0ELb0ELi2ELi4ELi4ELi4ELb0EEENS1_21CollectiveEpilogueBwdISA_SB_SD_Li256ELb1ELb0ELi2EEENS1_19SingleTileSchedulerILb1ELb0ELb0ELi128EEEEEEEEEvNT_6ParamsE$_ZZN4cute7crd2crdINS_5tupleIJiiiNS_1CILi0EEEEEENS1_IJNS2_ILi32EEENS2_ILi4EEENS2_ILi2EEENS2_ILi1EEEEEENS1_IJS8_S8_S8_S8_EEEEEDaRKT_RKT0_RKT1_ENKUlRKT_RKT0_RKT1_E_clIiS5_S8_EEDaSM_SP_SS_)
$_ZN7cutlass13device_kernelIN5flash19enable_sm80_to_sm89INS1_16FlashAttnBwdSm80INS1_25CollectiveMainloopBwdSm80ILi2ELi2EN4cute5tupleIJNS5_1CILi128EEES8_NS7_ILi64EEEEEENS_10bfloat16_tEfNS_4arch4Sm80ELb0ELb1ELb1ELb1ELb0ELb0ELb0ELb0ELi2ELi4ELi4ELi4ELb0EEENS1_21CollectiveEpilogueBwdISA_SB_SD_Li256ELb1ELb0ELi2EEENS1_19SingleTileSchedulerILb1ELb0ELb0ELi128EEEEEEEEEvNT_6ParamsE$_ZZN4cute7crd2crdINS_5tupleIJiiiNS_1CILi0EEEEEENS1_IJNS2_ILi32EEENS2_ILi4EEENS2_ILi2EEENS2_ILi1EEEEEENS1_IJS8_S8_S8_S8_EEEEEDaRKT_RKT0_RKT1_ENKUlRKT_RKT0_RKT1_E_clIiS5_S8_EEDaSM_SP_SS_:
[----:B------:R-:W-:Y:S02]  /*10470*/  MOV R6, R4 ;  /* 0x0000000400067202 */ /* 0x000fe40000000f00 */
[----:B------:R-:W-:-:S04]  /*10480*/  MOV R7, 0x0 ;  /* 0x0000000000077802 */ /* 0x000fc80000000f00 */
[----:B------:R-:W-:Y:S05]  /*10490*/  RET.REL.NODEC R6 `(_ZN7cutlass13device_kernelIN5flash19enable_sm80_to_sm89INS1_16FlashAttnBwdSm80INS1_25CollectiveMainloopBwdSm80ILi2ELi2EN4cute5tupleIJNS5_1CILi128EEES8_NS7_ILi64EEEEEENS_10bfloat16_tEfNS_4arch4Sm80ELb0ELb1ELb1ELb1ELb0ELb0ELb0ELb0ELi2ELi4ELi4ELi4ELb0EEENS1_21CollectiveEpilogueBwdISA_SB_SD_Li256ELb1ELb0ELi2EEENS1_19SingleTileSchedulerILb1ELb0ELb0ELi128EEEEEEEEEvNT_6ParamsE) ;  /* 0xfffefb6006007950 */ /* 0x000fea0003c3ffff */
        .type           $_ZN7cutlass13device_kernelIN5flash19enable_sm80_to_sm89INS1_16FlashAttnBwdSm80INS1_25CollectiveMainloopBwdSm80ILi2ELi2EN4cute5tupleIJNS5_1CILi128EEES8_NS7_ILi64EEEEEENS_10bfloat16_tEfNS_4arch4Sm80ELb0ELb1ELb1ELb1ELb0ELb0ELb0ELb0ELi2ELi4ELi4ELi4ELb0EEENS1_21CollectiveEpilogueBwdISA_SB_SD_Li256ELb1ELb0ELi2EEENS1_19SingleTileSchedulerILb1ELb0ELb0ELi128EEEEEEEEEvNT_6ParamsE$_ZZN4cute7crd2crdINS_5tupleIJiiiNS_1CILi0EEEEEENS1_IJNS2_ILi32EEENS2_ILi4EEENS2_ILi2EEENS2_ILi1EEEEEENS1_IJS8_S8_S8_S8_EEEEEDaRKT_RKT0_RKT1_ENKUlRKT_RKT0_RKT1_E_clIiS6_S8_EEDaSM_SP_SS_,@function
        .size           $_ZN7cutlass13device_kernelIN5flash19enable_sm80_to_sm89INS1_16FlashAttnBwdSm80INS1_25CollectiveMainloopBwdSm80ILi2ELi2EN4cute5tupleIJNS5_1CILi128EEES8_NS7_ILi64EEEEEENS_10bfloat16_tEfNS_4arch4Sm80ELb0ELb1ELb1ELb1ELb0ELb0ELb0ELb0ELi2ELi4ELi4ELi4ELb0EEENS1_21CollectiveEpilogueBwdISA_SB_SD_Li256ELb1ELb0ELi2EEENS1_19SingleTileSchedulerILb1ELb0ELb0ELi128EEEEEEEEEvNT_6ParamsE$_ZZN4cute7crd2crdINS_5tupleIJiiiNS_1CILi0EEEEEENS1_IJNS2_ILi32EEENS2_ILi4EEENS2_ILi2EEENS2_ILi1EEEEEENS1_IJS8_S8_S8_S8_EEEEEDaRKT_RKT0_RKT1_ENKUlRKT_RKT0_RKT1_E_clIiS6_S8_EEDaSM_SP_SS_,($_ZN7cutlass13device_kernelIN5flash19enable_sm80_to_sm89INS1_16FlashAttnBwdSm80INS1_25CollectiveMainloopBwdSm80ILi2ELi2EN4cute5tupleIJNS5_1CILi128EEES8_NS7_ILi64EEEEEENS_10bfloat16_tEfNS_4arch4Sm80ELb0ELb1ELb1ELb1ELb0ELb0ELb0ELb0ELi2ELi4ELi4ELi4ELb0EEENS1_21CollectiveEpilogueBwdISA_SB_SD_Li256ELb1ELb0ELi2EEENS1_19SingleTileSchedulerILb1ELb0ELb0ELi128EEEEEEEEEvNT_6ParamsE$_ZZN4cute7crd2crdINS_5tupleIJiiiNS_1CILi0EEEEEENS1_IJNS2_ILi32EEENS2_ILi4EEENS2_ILi2EEENS2_ILi1EEEEEENS1_IJS8_S8_S8_S8_EEEEEDaRKT_RKT0_RKT1_ENKUlRKT_RKT0_RKT1_E_clIiS7_S8_EEDaSM_SP_SS_ - $_ZN7cutlass13device_kernelIN5flash19enable_sm80_to_sm89INS1_16FlashAttnBwdSm80INS1_25CollectiveMainloopBwdSm80ILi2ELi2EN4cute5tupleIJNS5_1CILi128EEES8_NS7_ILi64EEEEEENS_10bfloat16_tEfNS_4arch4Sm80ELb0ELb1ELb1ELb1ELb0ELb0ELb0ELb0ELi2ELi4ELi4ELi4ELb0EEENS1_21CollectiveEpilogueBwdISA_SB_SD_Li256ELb1ELb0ELi2EEENS1_19SingleTileSchedulerILb1ELb0ELb0ELi128EEEEEEEEEvNT_6ParamsE$_ZZN4cute7crd2crdINS_5tupleIJiiiNS_1CILi0EEEEEENS1_IJNS2_ILi32EEENS2_ILi4EEENS2_ILi2EEENS2_ILi1EEEEEENS1_IJS8_S8_S8_S8_EEEEEDaRKT_RKT0_RKT1_ENKUlRKT_RKT0_RKT1_E_clIiS6_S8_EEDaSM_SP_SS_)
$_ZN7cutlass13device_kernelIN5flash19enable_sm80_to_sm89INS1_16FlashAttnBwdSm80INS1_25CollectiveMainloopBwdSm80ILi2ELi2EN4cute5tupleIJNS5_1CILi128EEES8_NS7_ILi64EEEEEENS_10bfloat16_tEfNS_4arch4Sm80ELb0ELb1ELb1ELb1ELb0ELb0ELb0ELb0ELi2ELi4ELi4ELi4ELb0EEENS1_21CollectiveEpilogueBwdISA_SB_SD_Li256ELb1ELb0ELi2EEENS1_19SingleTileSchedulerILb1ELb0ELb0ELi128EEEEEEEEEvNT_6ParamsE$_ZZN4cute7crd2crdINS_5tupleIJiiiNS_1CILi0EEEEEENS1_IJNS2_ILi32EEENS2_ILi4EEENS2_ILi2EEENS2_ILi1EEEEEENS1_IJS8_S8_S8_S8_EEEEEDaRKT_RKT0_RKT1_ENKUlRKT_RKT0_RKT1_E_clIiS6_S8_EEDaSM_SP_SS_:
[----:B------:R-:W-:Y:S02]  /*104a0*/  MOV R6, R2 ;  /* 0x0000000200067202 */ /* 0x000fe40000000f00 */
[----:B------:R-:W-:-:S04]  /*104b0*/  MOV R7, 0x0 ;  /* 0x0000000000077802 */ /* 0x000fc80000000f00 */
[----:B------:R-:W-:Y:S05]  /*104c0*/  RET.REL.NODEC R6 `(_ZN7cutlass13device_kernelIN5flash19enable_sm80_to_sm89INS1_16FlashAttnBwdSm80INS1_25CollectiveMainloopBwdSm80ILi2ELi2EN4cute5tupleIJNS5_1CILi128EEES8_NS7_ILi64EEEEEENS_10bfloat16_tEfNS_4arch4Sm80ELb0ELb1ELb1ELb1ELb0ELb0ELb0ELb0ELi2ELi4ELi4ELi4ELb0EEENS1_21CollectiveEpilogueBwdISA_SB_SD_Li256ELb1ELb0ELi2EEENS1_19SingleTileSchedulerILb1ELb0ELb0ELi128EEEEEEEEEvNT_6ParamsE) ;  /* 0xfffefb3006007950 */ /* 0x000fea0003c3ffff */
        .type           $_ZN7cutlass13device_kernelIN5flash19enable_sm80_to_sm89INS1_16FlashAttnBwdSm80INS1_25CollectiveMainloopBwdSm80ILi2ELi2EN4cute5tupleIJNS5_1CILi128EEES8_NS7_ILi64EEEEEENS_10bfloat16_tEfNS_4arch4Sm80ELb0ELb1ELb1ELb1ELb0ELb0ELb0ELb0ELi2ELi4ELi4ELi4ELb0EEENS1_21CollectiveEpilogueBwdISA_SB_SD_Li256ELb1ELb0ELi2EEENS1_19SingleTileSchedulerILb1ELb0ELb0ELi128EEEEEEEEEvNT_6ParamsE$_ZZN4cute7crd2crdINS_5tupleIJiiiNS_1CILi0EEEEEENS1_IJNS2_ILi32EEENS2_ILi4EEENS2_ILi2EEENS2_ILi1EEEEEENS1_IJS8_S8_S8_S8_EEEEEDaRKT_RKT0_RKT1_ENKUlRKT_RKT0_RKT1_E_clIiS7_S8_EEDaSM_SP_SS_,@function
        .size           $_ZN7cutlass13device_kernelIN5flash19enable_sm80_to_sm89INS1_16FlashAttnBwdSm80INS1_25CollectiveMainloopBwdSm80ILi2ELi2EN4cute5tupleIJNS5_1CILi128EEES8_NS7_ILi64EEEEEENS_10bfloat16_tEfNS_4arch4Sm80ELb0ELb1ELb1ELb1ELb0ELb0ELb0ELb0ELi2ELi4ELi4ELi4ELb0EEENS1_21CollectiveEpilogueBwdISA_SB_SD_Li256ELb1ELb0ELi2EEENS1_19SingleTileSchedulerILb1ELb0ELb0ELi128EEEEEEEEEvNT_6ParamsE$_ZZN4cute7crd2crdINS_5tupleIJiiiNS_1CILi0EEEEEENS1_IJNS2_ILi32EEENS2_ILi4EEENS2_ILi2EEENS2_ILi1EEEEEENS1_IJS8_S8_S8_S8_EEEEEDaRKT_RKT0_RKT1_ENKUlRKT_RKT0_RKT1_E_clIiS7_S8_EEDaSM_SP_SS_,($_ZN7cutlass13device_kernelIN5flash19enable_sm80_to_sm89INS1_16FlashAttnBwdSm80INS1_25CollectiveMainloopBwdSm80ILi2ELi2EN4cute5tupleIJNS5_1CILi128EEES8_NS7_ILi64EEEEEENS_10bfloat16_tEfNS_4arch4Sm80ELb0ELb1ELb1ELb1ELb0ELb0ELb0ELb0ELi2ELi4ELi4ELi4ELb0EEENS1_21CollectiveEpilogueBwdISA_SB_SD_Li256ELb1ELb0ELi2EEENS1_19SingleTileSchedulerILb1ELb0ELb0ELi128EEEEEEEEEvNT_6ParamsE$_ZZN4cute7flattenINS_5tupleIJNS1_IJNS_1CILi0EEENS1_IJNS2_ILi1EEENS2_ILi512EEEiEEEEEENS2_ILi4096EEENS1_IJiNS2_ILi8192EEEEEEEEEEEDaRKT_ENKUlRKT_E_clIS7_EEDaSH_ - $_ZN7cutlass13device_kernelIN5flash19enable_sm80_to_sm89INS1_16FlashAttnBwdSm80INS1_25CollectiveMainloopBwdSm80ILi2ELi2EN4cute5tupleIJNS5_1CILi128EEES8_NS7_ILi64EEEEEENS_10bfloat16_tEfNS_4arch4Sm80ELb0ELb1ELb1ELb1ELb0ELb0ELb0ELb0ELi2ELi4ELi4ELi4ELb0EEENS1_21CollectiveEpilogueBwdISA_SB_SD_Li256ELb1ELb0ELi2EEENS1_19SingleTileSchedulerILb1ELb0ELb0ELi128EEEEEEEEEvNT_6ParamsE$_ZZN4cute7crd2crdINS_5tupleIJiiiNS_1CILi0EEEEEENS1_IJNS2_ILi32EEENS2_ILi4EEENS2_ILi2EEENS2_ILi1EEEEEENS1_IJS8_S8_S8_S8_EEEEEDaRKT_RKT0_RKT1_ENKUlRKT_RKT0_RKT1_E_clIiS7_S8_EEDaSM_SP_SS_)
$_ZN7cutlass13device_kernelIN5flash19enable_sm80_to_sm89INS1_16FlashAttnBwdSm80INS1_25CollectiveMainloopBwdSm80ILi2ELi2EN4cute5tupleIJNS5_1CILi128EEES8_NS7_ILi64EEEEEENS_10bfloat16_tEfNS_4arch4Sm80ELb0ELb1ELb1ELb1ELb0ELb0ELb0ELb0ELi2ELi4ELi4ELi4ELb0EEENS1_21CollectiveEpilogueBwdISA_SB_SD_Li256ELb1ELb0ELi2EEENS1_19SingleTileSchedulerILb1ELb0ELb0ELi128EEEEEEEEEvNT_6ParamsE$_ZZN4cute7crd2crdINS_5tupleIJiiiNS_1CILi0EEEEEENS1_IJNS2_ILi32EEENS2_ILi4EEENS2_ILi2EEENS2_ILi1EEEEEENS1_IJS8_S8_S8_S8_EEEEEDaRKT_RKT0_RKT1_ENKUlRKT_RKT0_RKT1_E_clIiS7_S8_EEDaSM_SP_SS_:
[----:B------:R-:W-:-:S04]  /*104d0*/  MOV R3, 0x0 ;  /* 0x0000000000037802 */ /* 0x000fc80000000f00 */
[----:B------:R-:W-:Y:S05]  /*104e0*/  RET.REL.NODEC R2 `(_ZN7cutlass13device_kernelIN5flash19enable_sm80_to_sm89INS1_16FlashAttnBwdSm80INS1_25CollectiveMainloopBwdSm80ILi2ELi2EN4cute5tupleIJNS5_1CILi128EEES8_NS7_ILi64EEEEEENS_10bfloat16_tEfNS_4arch4Sm80ELb0ELb1ELb1ELb1ELb0ELb0ELb0ELb0ELi2ELi4ELi4ELi4ELb0EEENS1_21CollectiveEpilogueBwdISA_SB_SD_Li256ELb1ELb0ELi2EEENS1_19SingleTileSchedulerILb1ELb0ELb0ELi128EEEEEEEEEvNT_6ParamsE) ;  /* 0xfffefb1002007950 */ /* 0x000fea0003c3ffff */
        .type           $_ZN7cutlass13device_kernelIN5flash19enable_sm80_to_sm89INS1_16FlashAttnBwdSm80INS1_25CollectiveMainloopBwdSm80ILi2ELi2EN4cute5tupleIJNS5_1CILi128EEES8_NS7_ILi64EEEEEENS_10bfloat16_tEfNS_4arch4Sm80ELb0ELb1ELb1ELb1ELb0ELb0ELb0ELb0ELi2ELi4ELi4ELi4ELb0EEENS1_21CollectiveEpilogueBwdISA_SB_SD_Li256ELb1ELb0ELi2EEENS1_19SingleTileSchedulerILb1ELb0ELb0ELi128EEEEEEEEEvNT_6ParamsE$_ZZN4cute7flattenINS_5tupleIJNS1_IJNS_1CILi0EEENS1_IJNS2_ILi1EEENS2_ILi512EEEiEEEEEENS2_ILi4096EEENS1_IJiNS2_ILi8192EEEEEEEEEEEDaRKT_ENKUlRKT_E_clIS7_EEDaSH_,@function
        .size           $_ZN7cutlass13device_kernelIN5flash19enable_sm80_to_sm89INS1_16FlashAttnBwdSm80INS1_25CollectiveMainloopBwdSm80ILi2ELi2EN4cute5tupleIJNS5_1CILi128EEES8_NS7_ILi64EEEEEENS_10bfloat16_tEfNS_4arch4Sm80ELb0ELb1ELb1ELb1ELb0ELb0ELb0ELb0ELi2ELi4ELi4ELi4ELb0EEENS1_21CollectiveEpilogueBwdISA_SB_SD_Li256ELb1ELb0ELi2EEENS1_19SingleTileSchedulerILb1ELb0ELb0ELi128EEEEEEEEEvNT_6ParamsE$_ZZN4cute7flattenINS_5tupleIJNS1_IJNS_1CILi0EEENS1_IJNS2_ILi1EEENS2_ILi512EEEiEEEEEENS2_ILi4096EEENS1_IJiNS2_ILi8192EEEEEEEEEEEDaRKT_ENKUlRKT_E_clIS7_EEDaSH_,($_ZN7cutlass13device_kernelIN5flash19enable_sm80_to_sm89INS1_16FlashAttnBwdSm80INS1_25CollectiveMainloopBwdSm80ILi2ELi2EN4cute5tupleIJNS5_1CILi128EEES8_NS7_ILi64EEEEEENS_10bfloat16_tEfNS_4arch4Sm80ELb0ELb1ELb1ELb1ELb0ELb0ELb0ELb0ELi2ELi4ELi4ELi4ELb0EEENS1_21CollectiveEpilogueBwdISA_SB_SD_Li256ELb1ELb0ELi2EEENS1_19SingleTileSchedulerILb1ELb0ELb0ELi128EEEEEEEEEvNT_6ParamsE$_ZZN4cute7flattenINS_5tupleIJNS1_IJNS_1CILi0EEENS1_IJNS2_ILi1EEENS2_ILi512EEEiEEEEEENS2_ILi4096EEENS1_IJiNS2_ILi8192EEEEEEEEEEEDaRKT_ENKUlRKT_E_clISA_EEDaSH_ - $_ZN7cutlass13device_kernelIN5flash19enable_sm80_to_sm89INS1_16FlashAttnBwdSm80INS1_25CollectiveMainloopBwdSm80ILi2ELi2EN4cute5tupleIJNS5_1CILi128EEES8_NS7_ILi64EEEEEENS_10bfloat16_tEfNS_4arch4Sm80ELb0ELb1ELb1ELb1ELb0ELb0ELb0ELb0ELi2ELi4ELi4ELi4ELb0EEENS1_21CollectiveEpilogueBwdISA_SB_SD_Li256ELb1ELb0ELi2EEENS1_19SingleTileSchedulerILb1ELb0ELb0ELi128EEEEEEEEEvNT_6ParamsE$_ZZN4cute7flattenINS_5tupleIJNS1_IJNS_1CILi0EEENS1_IJNS2_ILi1EEENS2_ILi512EEEiEEEEEENS2_ILi4096EEENS1_IJiNS2_ILi8192EEEEEEEEEEEDaRKT_ENKUlRKT_E_clIS7_EEDaSH_)
$_ZN7cutlass13device_kernelIN5flash19enable_sm80_to_sm89INS1_16FlashAttnBwdSm80INS1_25CollectiveMainloopBwdSm80ILi2ELi2EN4cute5tupleIJNS5_1CILi128EEES8_NS7_ILi64EEEEEENS_10bfloat16_tEfNS_4arch4Sm80ELb0ELb1ELb1ELb1ELb0ELb0ELb0ELb0ELi2ELi4ELi4ELi4ELb0EEENS1_21CollectiveEpilogueBwdISA_SB_SD_Li256ELb1ELb0ELi2EEENS1_19SingleTileSchedulerILb1ELb0ELb0ELi128EEEEEEEEEvNT_6ParamsE$_ZZN4cute7flattenINS_5tupleIJNS1_IJNS_1CILi0EEENS1_IJNS2_ILi1EEENS2_ILi512EEEiEEEEEENS2_ILi4096EEENS1_IJiNS2_ILi8192EEEEEEEEEEEDaRKT_ENKUlRKT_E_clIS7_EEDaSH_:
[----:B------:R-:W-:-:S06]  /*104f0*/  IADD3 R3, R20, -c[0x0][0x20], RZ ;  /* 0x8000080014037a10 */ /* 0x000fcc0007ffe0ff */
[----:B------:R-:W5:Y:S01]  /*10500*/  LDL R3, [R3] ;  /* 0x0000000003037983 */ /* 0x000f620000100800 */
[----:B------:R-:W-:-:S03]  /*10510*/  MOV R2, 0x10530 ;  /* 0x0001053000027802 */ /* 0x000fc60000000f00 */
[----:B-----5:R-:W-:Y:S05]  /*10520*/  CALL.REL.NOINC `($_ZN7cutlass13device_kernelIN5flash19enable_sm80_to_sm89INS1_16FlashAttnBwdSm80INS1_25CollectiveMainloopBwdSm80ILi2ELi2EN4cute5tupleIJNS5_1CILi128EEES8_NS7_ILi64EEEEEENS_10bfloat16_tEfNS_4arch4Sm80ELb0ELb1ELb1ELb1ELb0ELb0ELb0ELb0ELi2ELi4ELi4ELi4ELb0EEENS1_21CollectiveEpilogueBwdISA_SB_SD_Li256ELb1ELb0ELi2EEENS1_19SingleTileSchedulerILb1ELb0ELb0ELi128EEEEEEEEEvNT_6ParamsE$_ZZN4cute16flatten_to_tupleINS_5tupleIJNS_1CILi0EEENS1_IJNS2_ILi1EEENS2_ILi512EEEiEEEEEEEEDaRKT_ENKUlRKT_E_clIS6_EEDaSD_) ;  /* 0xffffd33000007944 */ /* 0x020fea0003c3ffff */
[----:B------:R-:W-:Y:S02]  /*10530*/  MOV R10, 0x10550 ;  /* 0x00010550000a7802 */ /* 0x000fe40000000f00 */
[----:B------:R-:W-:Y:S05]  /*10540*/  CALL.REL.NOINC `($_ZN7cutlass13device_kernelIN5flash19enable_sm80_to_sm89INS1_16FlashAttnBwdSm80INS1_25CollectiveMainloopBwdSm80ILi2ELi2EN4cute5tupleIJNS5_1CILi128EEES8_NS7_ILi64EEEEEENS_10bfloat16_tEfNS_4arch4Sm80ELb0ELb1ELb1ELb1ELb0ELb0ELb0ELb0ELi2ELi4ELi4ELi4ELb0EEENS1_21CollectiveEpilogueBwdISA_SB_SD_Li256ELb1ELb0ELi2EEENS1_19SingleTileSchedulerILb1ELb0ELb0ELi128EEEEEEEEEvNT_6ParamsE$_ZZN4cute12filter_tupleINS_5tupleIJNS_1CILi0EEENS1_IJNS2_ILi1EEENS2_ILi512EEEiEEEEEEZNS_16flatten_to_tupleIS7_EEDaRKT_EUlRKT_E_EEDaSB_OT0_ENKUlDpSE_E_clIJNS1_IJS3_EEES6_EEEDaSI_) ;  /* 0xffffc7a000007944 */ /* 0x000fea0003c3ffff */
[----:B------:R-:W-:Y:S02]  /*10550*/  MOV R7, 0x0 ;  /* 0x0000000000077802 */ /* 0x000fe40000000f00 */
[----:B-----5:R-:W-:Y:S02]  /*10560*/  MOV R10, R2 ;  /* 0x00000002000a7202 */ /* 0x020fe40000000f00 */
[----:B------:R-:W-:Y:S05]  /*10570*/  RET.REL.NODEC R6 `(_ZN7cutlass13device_kernelIN5flash19enable_sm80_to_sm89INS1_16FlashAttnBwdSm80INS1_25CollectiveMainloopBwdSm80ILi2ELi2EN4cute5tupleIJNS5_1CILi128EEES8_NS7_ILi64EEEEEENS_10bfloat16_tEfNS_4arch4Sm80ELb0ELb1ELb1ELb1ELb0ELb0ELb0ELb0ELi2ELi4ELi4ELi4ELb0EEENS1_21CollectiveEpilogueBwdISA_SB_SD_Li256ELb1ELb0ELi2EEENS1_19SingleTileSchedulerILb1ELb0ELb0ELi128EEEEEEEEEvNT_6ParamsE) ;  /* 0xfffefa8006007950 */ /* 0x000fea0003c3ffff */
        .type           $_ZN7cutlass13device_kernelIN5flash19enable_sm80_to_sm89INS1_16FlashAttnBwdSm80INS1_25CollectiveMainloopBwdSm80ILi2ELi2EN4cute5tupleIJNS5_1CILi128EEES8_NS7_ILi64EEEEEENS_10bfloat16_tEfNS_4arch4Sm80ELb0ELb1ELb1ELb1ELb0ELb0ELb0ELb0ELi2ELi4ELi4ELi4ELb0EEENS1_21CollectiveEpilogueBwdISA_SB_SD_Li256ELb1ELb0ELi2EEENS1_19SingleTileSchedulerILb1ELb0ELb0ELi128EEEEEEEEEvNT_6ParamsE$_ZZN4cute7flattenINS_5tupleIJNS1_IJNS_1CILi0EEENS1_IJNS2_ILi1EEENS2_ILi512EEEiEEEEEENS2_ILi4096EEENS1_IJiNS2_ILi8192EEEEEEEEEEEDaRKT_ENKUlRKT_E_clISA_EEDaSH_,@function
        .size           $_ZN7cutlass13device_kernelIN5flash19enable_sm80_to_sm89INS1_16FlashAttnBwdSm80INS1_25CollectiveMainloopBwdSm80ILi2ELi2EN4cute5tupleIJNS5_1CILi128EEES8_NS7_ILi64EEEEEENS_10bfloat16_tEfNS_4arch4Sm80ELb0ELb1ELb1ELb1ELb0ELb0ELb0ELb0ELi2ELi4ELi4ELi4ELb0EEENS1_21CollectiveEpilogueBwdISA_SB_SD_Li256ELb1ELb0ELi2EEENS1_19SingleTileSchedulerILb1ELb0ELb0ELi128EEEEEEEEEvNT_6ParamsE$_ZZN4cute7flattenINS_5tupleIJNS1_IJNS_1CILi0EEENS1_IJNS2_ILi1EEENS2_ILi512EEEiEEEEEENS2_ILi4096EEENS1_IJiNS2_ILi8192EEEEEEEEEEEDaRKT_ENKUlRKT_E_clISA_EEDaSH_,($_ZN7cutlass13device_kernelIN5flash19enable_sm80_to_sm89INS1_16FlashAttnBwdSm80INS1_25CollectiveMainloopBwdSm80ILi2ELi2EN4cute5tupleIJNS5_1CILi128EEES8_NS7_ILi64EEEEEENS_10bfloat16_tEfNS_4arch4Sm80ELb0ELb1ELb1ELb1ELb0ELb0ELb0ELb0ELi2ELi4ELi4ELi4ELb0EEENS1_21CollectiveEpilogueBwdISA_SB_SD_Li256ELb1ELb0ELi2EEENS1_19SingleTileSchedulerILb1ELb0ELb0ELi128EEEEEEEEEvNT_6ParamsE$_ZZN4cute7flattenINS_5tupleIJNS_1CILi1EEENS1_IJNS2_ILi8EEEiiEEENS2_ILi64EEENS1_IJiNS2_ILi144EEENS2_ILi288EEEEEENS2_ILi512EEEEEEEEDaRKT_ENKUlRKT_E_clIS5_EEDaSH_ - $_ZN7cutlass13device_kernelIN5flash19enable_sm80_to_sm89INS1_16FlashAttnBwdSm80INS1_25CollectiveMainloopBwdSm80ILi2ELi2EN4cute5tupleIJNS5_1CILi128EEES8_NS7_ILi64EEEEEENS_10bfloat16_tEfNS_4arch4Sm80ELb0ELb1ELb1ELb1ELb0ELb0ELb0ELb0ELi2ELi4ELi4ELi4ELb0EEENS1_21CollectiveEpilogueBwdISA_SB_SD_Li256ELb1ELb0ELi2EEENS1_19SingleTileSchedulerILb1ELb0ELb0ELi128EEEEEEEEEvNT_6ParamsE$_ZZN4cute7flattenINS_5tupleIJNS1_IJNS_1CILi0EEENS1_IJNS2_ILi1EEENS2_ILi512EEEiEEEEEENS2_ILi4096EEENS1_IJiNS2_ILi8192EEEEEEEEEEEDaRKT_ENKUlRKT_E_clISA_EEDaSH_)
$_ZN7cutlass13device_kernelIN5flash19enable_sm80_to_sm89INS1_16FlashAttnBwdSm80INS1_25CollectiveMainloopBwdSm80ILi2ELi2EN4cute5tupleIJNS5_1CILi128EEES8_NS7_ILi64EEEEEENS_10bfloat16_tEfNS_4arch4Sm80ELb0ELb1ELb1ELb1ELb0ELb0ELb0ELb0ELi2ELi4ELi4ELi4ELb0EEENS1_21CollectiveEpilogueBwdISA_SB_SD_Li256ELb1ELb0ELi2EEENS1_19SingleTileSchedulerILb1ELb0ELb0ELi128EEEEEEEEEvNT_6ParamsE$_ZZN4cute7flattenINS_5tupleIJNS1_IJNS_1CILi0EEENS1_IJNS2_ILi1EEENS2_ILi512EEEiEEEEEENS2_ILi4096EEENS1_IJiNS2_ILi8192EEEEEEEEEEEDaRKT_ENKUlRKT_E_clISA_EEDaSH_:
[----:B------:R-:W-:Y:S02]  /*10580*/  MOV R6, R2 ;  /* 0x0000000200067202 */ /* 0x000fe40000000f00 */
[----:B------:R-:W-:-:S04]  /*10590*/  MOV R7, 0x0 ;  /* 0x0000000000077802 */ /* 0x000fc80000000f00 */
[----:B------:R-:W-:Y:S05]  /*105a0*/  RET.REL.NODEC R6 `(_ZN7cutlass13device_kernelIN5flash19enable_sm80_to_sm89INS1_16FlashAttnBwdSm80INS1_25CollectiveMainloopBwdSm80ILi2ELi2EN4cute5tupleIJNS5_1CILi128EEES8_NS7_ILi64EEEEEENS_10bfloat16_tEfNS_4arch4Sm80ELb0ELb1ELb1ELb1ELb0ELb0ELb0ELb0ELi2ELi4ELi4ELi4ELb0EEENS1_21CollectiveEpilogueBwdISA_SB_SD_Li256ELb1ELb0ELi2EEENS1_19SingleTileSchedulerILb1ELb0ELb0ELi128EEEEEEEEEvNT_6ParamsE) ;  /* 0xfffefa5006007950 */ /* 0x000fea0003c3ffff */
        .type           $_ZN7cutlass13device_kernelIN5flash19enable_sm80_to_sm89INS1_16FlashAttnBwdSm80INS1_25CollectiveMainloopBwdSm80ILi2ELi2EN4cute5tupleIJNS5_1CILi128EEES8_NS7_ILi64EEEEEENS_10bfloat16_tEfNS_4arch4Sm80ELb0ELb1ELb1ELb1ELb0ELb0ELb0ELb0ELi2ELi4ELi4ELi4ELb0EEENS1_21CollectiveEpilogueBwdISA_SB_SD_Li256ELb1ELb0ELi2EEENS1_19SingleTileSchedulerILb1ELb0ELb0ELi128EEEEEEEEEvNT_6ParamsE$_ZZN4cute7flattenINS_5tupleIJNS_1CILi1EEENS1_IJNS2_ILi8EEEiiEEENS2_ILi64EEENS1_IJiNS2_ILi144EEENS2_ILi288EEEEEENS2_ILi512EEEEEEEEDaRKT_ENKUlRKT_E_clIS5_EEDaSH_,@function
        .size           $_ZN7cutlass13device_kernelIN5flash19enable_sm80_to_sm89INS1_16FlashAttnBwdSm80INS1_25CollectiveMainloopBwdSm80ILi2ELi2EN4cute5tupleIJNS5_1CILi128EEES8_NS7_ILi64EEEEEENS_10bfloat16_tEfNS_4arch4Sm80ELb0ELb1ELb1ELb1ELb0ELb0ELb0ELb0ELi2ELi4ELi4ELi4ELb0EEENS1_21CollectiveEpilogueBwdISA_SB_SD_Li256ELb1ELb0ELi2EEENS1_19SingleTileSchedulerILb1ELb0ELb0ELi128EEEEEEEEEvNT_6ParamsE$_ZZN4cute7flattenINS_5tupleIJNS_1CILi1EEENS1_IJNS2_ILi8EEEiiEEENS2_ILi64EEENS1_IJiNS2_ILi144EEENS2_ILi288EEEEEENS2_ILi512EEEEEEEEDaRKT_ENKUlRKT_E_clIS5_EEDaSH_,($_ZN7cutlass13device_kernelIN5flash19enable_sm80_to_sm89INS1_16FlashAttnBwdSm80INS1_25CollectiveMainloopBwdSm80ILi2ELi2EN4cute5tupleIJNS5_1CILi128EEES8_NS7_ILi64EEEEEENS_10bfloat16_tEfNS_4arch4Sm80ELb0ELb1ELb1ELb1ELb0ELb0ELb0ELb0ELi2ELi4ELi4ELi4ELb0EEENS1_21CollectiveEpilogueBwdISA_SB_SD_Li256ELb1ELb0ELi2EEENS1_19SingleTileSchedulerILb1ELb0ELb0ELi128EEEEEEEEEvNT_6ParamsE$_ZZN4cute7flattenINS_5tupleIJNS_1CILi1EEENS1_IJNS2_ILi8EEEiiEEENS2_ILi64EEENS1_IJiNS2_ILi144EEENS2_ILi288EEEEEENS2_ILi512EEEEEEEEDaRKT_ENKUlRKT_E_clIS9_EEDaSH_ - $_ZN7cutlass13device_kernelIN5flash19enable_sm80_to_sm89INS1_16FlashAttnBwdSm80INS1_25CollectiveMainloopBwdSm80ILi2ELi2EN4cute5tupleIJNS5_1CILi128EEES8_NS7_ILi64EEEEEENS_10bfloat16_tEfNS_4arch4Sm80ELb0ELb1ELb1ELb1ELb0ELb0ELb0ELb0ELi2ELi4ELi4ELi4ELb0EEENS1_21CollectiveEpilogueBwdISA_SB_SD_Li256ELb1ELb0ELi2EEENS1_19SingleTileSchedulerILb1ELb0ELb0ELi128EEEEEEEEEvNT_6ParamsE$_ZZN4cute7flattenINS_5tupleIJNS_1CILi1EEENS1_IJNS2_ILi8EEEiiEEENS2_ILi64EEENS1_IJiNS2_ILi144EEENS2_ILi288EEEEEENS2_ILi512EEEEEEEEDaRKT_ENKUlRKT_E_clIS5_EEDaSH_)
$_ZN7cutlass13device_kernelIN5flash19enable_sm80_to_sm89INS1_16FlashAttnBwdSm80INS1_25CollectiveMainloopBwdSm80ILi2ELi2EN4cute5tupleIJNS5_1CILi128EEES8_NS7_ILi64EEEEEENS_10bfloat16_tEfNS_4arch4Sm80ELb0ELb1ELb1ELb1ELb0ELb0ELb0ELb0ELi2ELi4ELi4ELi4ELb0EEENS1_21CollectiveEpilogueBwdISA_SB_SD_Li256ELb1ELb0ELi2EEENS1_19SingleTileSchedulerILb1ELb0ELb0ELi128EEEEEEEEEvNT_6ParamsE$_ZZN4cute7flattenINS_5tupleIJNS_1CILi1EEENS1_IJNS2_ILi8EEEiiEEENS2_ILi64EEENS1_IJiNS2_ILi144EEENS2_ILi288EEEEEENS2_ILi512EEEEEEEEDaRKT_ENKUlRKT_E_clIS5_EEDaSH_:
[----:B------:R-:W-:-:S04]  /*105b0*/  MOV R5, 0x0 ;  /* 0x0000000000057802 */ /* 0x000fc80000000f00 */
[----:B------:R-:W-:Y:S05]  /*105c0*/  RET.REL.NODEC R4 `(_ZN7cutlass13device_kernelIN5flash19enable_sm80_to_sm89INS1_16FlashAttnBwdSm80INS1_25CollectiveMainloopBwdSm80ILi2ELi2EN4cute5tupleIJNS5_1CILi128EEES8_NS7_ILi64EEEEEENS_10bfloat16_tEfNS_4arch4Sm80ELb0ELb1ELb1ELb1ELb0ELb0ELb0ELb0ELi2ELi4ELi4ELi4ELb0EEENS1_21CollectiveEpilogueBwdISA_SB_SD_Li256ELb1ELb0ELi2EEENS1_19SingleTileSchedulerILb1ELb0ELb0ELi128EEEEEEEEEvNT_6ParamsE) ;  /* 0xfffefa3004007950 */ /* 0x000fea0003c3ffff */
        .type           $_ZN7cutlass13device_kernelIN5flash19enable_sm80_to_sm89INS1_16FlashAttnBwdSm80INS1_25CollectiveMainloopBwdSm80ILi2ELi2EN4cute5tupleIJNS5_1CILi128EEES8_NS7_ILi64EEEEEENS_10bfloat16_tEfNS_4arch4Sm80ELb0ELb1ELb1ELb1ELb0ELb0ELb0ELb0ELi2ELi4ELi4ELi4ELb0EEENS1_21CollectiveEpilogueBwdISA_SB_SD_Li256ELb1ELb0ELi2EEENS1_19SingleTileSchedulerILb1ELb0ELb0ELi128EEEEEEEEEvNT_6ParamsE$_ZZN4cute7flattenINS_5tupleIJNS_1CILi1EEENS1_IJNS2_ILi8EEEiiEEENS2_ILi64EEENS1_IJiNS2_ILi144EEENS2_ILi288EEEEEENS2_ILi512EEEEEEEEDaRKT_ENKUlRKT_E_clIS9_EEDaSH_,@function
        .size           $_ZN7cutlass13device_kernelIN5flash19enable_sm80_to_sm89INS1_16FlashAttnBwdSm80INS1_25CollectiveMainloopBwdSm80ILi2ELi2EN4cute5tupleIJNS5_1CILi128EEES8_NS7_ILi64EEEEEENS_10bfloat16_tEfNS_4arch4Sm80ELb0ELb1ELb1ELb1ELb0ELb0ELb0ELb0ELi2ELi4ELi4ELi4ELb0EEENS1_21CollectiveEpilogueBwdISA_SB_SD_Li256ELb1ELb0ELi2EEENS1_19SingleTileSchedulerILb1ELb0ELb0ELi128EEEEEEEEEvNT_6ParamsE$_ZZN4cute7flattenINS_5tupleIJNS_1CILi1EEENS1_IJNS2_ILi8EEEiiEEENS2_ILi64EEENS1_IJiNS2_ILi144EEENS2_ILi288EEEEEENS2_ILi512EEEEEEEEDaRKT_ENKUlRKT_E_clIS9_EEDaSH_,($_ZN7cutlass13device_kernelIN5flash19enable_sm80_to_sm89INS1_16FlashAttnBwdSm80INS1_25CollectiveMainloopBwdSm80ILi2ELi2EN4cute5tupleIJNS5_1CILi128EEES8_NS7_ILi64EEEEEENS_10bfloat16_tEfNS_4arch4Sm80ELb0ELb1ELb1ELb1ELb0ELb0ELb0ELb0ELi2ELi4ELi4ELi4ELb0EEENS1_21CollectiveEpilogueBwdISA_SB_SD_Li256ELb1ELb0ELi2EEENS1_19SingleTileSchedulerILb1ELb0ELb0ELi128EEEEEEEEEvNT_6ParamsE$_ZZN4cute7flattenINS_5tupleIJNS_1CILi1EEENS1_IJiiiEEENS2_ILi64EEENS1_IJNS2_ILi72EEENS2_ILi144EEENS2_ILi288EEEEEENS2_ILi512EEEEEEEEDaRKT_ENKUlRKT_E_clIS4_EEDaSH_ - $_ZN7cutlass13device_kernelIN5flash19enable_sm80_to_sm89INS1_16FlashAttnBwdSm80INS1_25CollectiveMainloopBwdSm80ILi2ELi2EN4cute5tupleIJNS5_1CILi128EEES8_NS7_ILi64EEEEEENS_10bfloat16_tEfNS_4arch4Sm80ELb0ELb1ELb1ELb1ELb0ELb0ELb0ELb0ELi2ELi4ELi4ELi4ELb0EEENS1_21CollectiveEpilogueBwdISA_SB_SD_Li256ELb1ELb0ELi2EEENS1_19SingleTileSchedulerILb1ELb0ELb0ELi128EEEEEEEEEvNT_6ParamsE$_ZZN4cute7flattenINS_5tupleIJNS_1CILi1EEENS1_IJNS2_ILi8EEEiiEEENS2_ILi64EEENS1_IJiNS2_ILi144EEENS2_ILi288EEEEEENS2_ILi512EEEEEEEEDaRKT_ENKUlRKT_E_clIS9_EEDaSH_)
$_ZN7cutlass13device_kernelIN5flash19enable_sm80_to_sm89INS1_16FlashAttnBwdSm80INS1_25CollectiveMainloopBwdSm80ILi2ELi2EN4cute5tupleIJNS5_1CILi128EEES8_NS7_ILi64EEEEEENS_10bfloat16_tEfNS_4arch4Sm80ELb0ELb1ELb1ELb1ELb0ELb0ELb0ELb0ELi2ELi4ELi4ELi4ELb0EEENS1_21CollectiveEpilogueBwdISA_SB_SD_Li256ELb1ELb0ELi2EEENS1_19SingleTileSchedulerILb1ELb0ELb0ELi128EEEEEEEEEvNT_6ParamsE$_ZZN4cute7flattenINS_5tupleIJNS_1CILi1EEENS1_IJNS2_ILi8EEEiiEEENS2_ILi64EEENS1_IJiNS2_ILi144EEENS2_ILi288EEEEEENS2_ILi512EEEEEEEEDaRKT_ENKUlRKT_E_clIS9_EEDaSH_:
[----:B------:R-:W-:Y:S02]  /*105d0*/  MOV R2, R5 ;  /* 0x0000000500027202 */ /* 0x000fe40000000f00 */
[----:B------:R-:W-:-:S04]  /*105e0*/  MOV R5, 0x0 ;  /* 0x0000000000057802 */ /* 0x000fc80000000f00 */
[----:B------:R-:W-:Y:S05]  /*105f0*/  RET.REL.NODEC R4 `(_ZN7cutlass13device_kernelIN5flash19enable_sm80_to_sm89INS1_16FlashAttnBwdSm80INS1_25CollectiveMainloopBwdSm80ILi2ELi2EN4cute5tupleIJNS5_1CILi128EEES8_NS7_ILi64EEEEEENS_10bfloat16_tEfNS_4arch4Sm80ELb0ELb1ELb1ELb1ELb0ELb0ELb0ELb0ELi2ELi4ELi4ELi4ELb0EEENS1_21CollectiveEpilogueBwdISA_SB_SD_Li256ELb1ELb0ELi2EEENS1_19SingleTileSchedulerILb1ELb0ELb0ELi128EEEEEEEEEvNT_6ParamsE) ;  /* 0xfffefa0004007950 */ /* 0x000fea0003c3ffff */
        .type           $_ZN7cutlass13device_kernelIN5flash19enable_sm80_to_sm89INS1_16FlashAttnBwdSm80INS1_25CollectiveMainloopBwdSm80ILi2ELi2EN4cute5tupleIJNS5_1CILi128EEES8_NS7_ILi64EEEEEENS_10bfloat16_tEfNS_4arch4Sm80ELb0ELb1ELb1ELb1ELb0ELb0ELb0ELb0ELi2ELi4ELi4ELi4ELb0EEENS1_21CollectiveEpilogueBwdISA_SB_SD_Li256ELb1ELb0ELi2EEENS1_19SingleTileSchedulerILb1ELb0ELb0ELi128EEEEEEEEEvNT_6ParamsE$_ZZN4cute7flattenINS_5tupleIJNS_1CILi1EEENS1_IJiiiEEENS2_ILi64EEENS1_IJNS2_ILi72EEENS2_ILi144EEENS2_ILi288EEEEEENS2_ILi512EEEEEEEEDaRKT_ENKUlRKT_E_clIS4_EEDaSH_,@function
        .size           $_ZN7cutlass13device_kernelIN5flash19enable_sm80_to_sm89INS1_16FlashAttnBwdSm80INS1_25CollectiveMainloopBwdSm80ILi2ELi2EN4cute5tupleIJNS5_1CILi128EEES8_NS7_ILi64EEEEEENS_10bfloat16_tEfNS_4arch4Sm80ELb0ELb1ELb1ELb1ELb0ELb0ELb0ELb0ELi2ELi4ELi4ELi4ELb0EEENS1_21CollectiveEpilogueBwdISA_SB_SD_Li256ELb1ELb0ELi2EEENS1_19SingleTileSchedulerILb1ELb0ELb0ELi128EEEEEEEEEvNT_6ParamsE$_ZZN4cute7flattenINS_5tupleIJNS_1CILi1EEENS1_IJiiiEEENS2_ILi64EEENS1_IJNS2_ILi72EEENS2_ILi144EEENS2_ILi288EEEEEENS2_ILi512EEEEEEEEDaRKT_ENKUlRKT_E_clIS4_EEDaSH_,($_ZN7cutlass13device_kernelIN5flash19enable_sm80_to_sm89INS1_16FlashAttnBwdSm80INS1_25CollectiveMainloopBwdSm80ILi2ELi2EN4cute5tupleIJNS5_1CILi128EEES8_NS7_ILi64EEEEEENS_10bfloat16_tEfNS_4arch4Sm80ELb0ELb1ELb1ELb1ELb0ELb0ELb0ELb0ELi2ELi4ELi4ELi4ELb0EEENS1_21CollectiveEpilogueBwdISA_SB_SD_Li256ELb1ELb0ELi2EEENS1_19SingleTileSchedulerILb1ELb0ELb0ELi128EEEEEEEEEvNT_6ParamsE$_ZZN4cute7idx2crdINS_5tupleIJiiNS_1CILi0EEEEEENS1_IJNS1_IJNS2_ILi4EEENS2_ILi8EEEEEENS2_ILi2EEENS2_ILi1EEEEEEEEDaRKT_RKT0_ENKUlRKT_RKT0_E_clIiS7_EEDaSJ_SM_ - $_ZN7cutlass13device_kernelIN5flash19enable_sm80_to_sm89INS1_16FlashAttnBwdSm80INS1_25CollectiveMainloopBwdSm80ILi2ELi2EN4cute5tupleIJNS5_1CILi128EEES8_NS7_ILi64EEEEEENS_10bfloat16_tEfNS_4arch4Sm80ELb0ELb1ELb1ELb1ELb0ELb0ELb0ELb0ELi2ELi4ELi4ELi4ELb0EEENS1_21CollectiveEpilogueBwdISA_SB_SD_Li256ELb1ELb0ELi2EEENS1_19SingleTileSchedulerILb1ELb0ELb0ELi128EEEEEEEEEvNT_6ParamsE$_ZZN4cute7flattenINS_5tupleIJNS_1CILi1EEENS1_IJiiiEEENS2_ILi64EEENS1_IJNS2_ILi72EEENS2_ILi144EEENS2_ILi288EEEEEENS2_ILi512EEEEEEEEDaRKT_ENKUlRKT_E_clIS4_EEDaSH_)
$_ZN7cutlass13device_kernelIN5flash19enable_sm80_to_sm89INS1_16FlashAttnBwdSm80INS1_25CollectiveMainloopBwdSm80ILi2ELi2EN4cute5tupleIJNS5_1CILi128EEES8_NS7_ILi64EEEEEENS_10bfloat16_tEfNS_4arch4Sm80ELb0ELb1ELb1ELb1ELb0ELb0ELb0ELb0ELi2ELi4ELi4ELi4ELb0EEENS1_21CollectiveEpilogueBwdISA_SB_SD_Li256ELb1ELb0ELi2EEENS1_19SingleTileSchedulerILb1ELb0ELb0ELi128EEEEEEEEEvNT_6ParamsE$_ZZN4cute7flattenINS_5tupleIJNS_1CILi1EEENS1_IJiiiEEENS2_ILi64EEENS1_IJNS2_ILi72EEENS2_ILi144EEENS2_ILi288EEEEEENS2_ILi512EEEEEEEEDaRKT_ENKUlRKT_E_clIS4_EEDaSH_:
[----:B------:R-:W-:Y:S02]  /*10600*/  MOV R6, R4 ;  /* 0x0000000400067202 */ /* 0x000fe40000000f00 */
[----:B------:R-:W-:-:S04]  /*10610*/  MOV R7, 0x0 ;  /* 0x0000000000077802 */ /* 0x000fc80000000f00 */
[----:B------:R-:W-:Y:S05]  /*10620*/  RET.REL.NODEC R6 `(_ZN7cutlass13device_kernelIN5flash19enable_sm80_to_sm89INS1_16FlashAttnBwdSm80INS1_25CollectiveMainloopBwdSm80ILi2ELi2EN4cute5tupleIJNS5_1CILi128EEES8_NS7_ILi64EEEEEENS_10bfloat16_tEfNS_4arch4Sm80ELb0ELb1ELb1ELb1ELb0ELb0ELb0ELb0ELi2ELi4ELi4ELi4ELb0EEENS1_21CollectiveEpilogueBwdISA_SB_SD_Li256ELb1ELb0ELi2EEENS1_19SingleTileSchedulerILb1ELb0ELb0ELi128EEEEEEEEEvNT_6ParamsE) ;  /* 0xfffef9d006007950 */ /* 0x000fea0003c3ffff */
        .type           $_ZN7cutlass13device_kernelIN5flash19enable_sm80_to_sm89INS1_16FlashAttnBwdSm80INS1_25CollectiveMainloopBwdSm80ILi2ELi2EN4cute5tupleIJNS5_1CILi128EEES8_NS7_ILi64EEEEEENS_10bfloat16_tEfNS_4arch4Sm80ELb0ELb1ELb1ELb1ELb0ELb0ELb0ELb0ELi2ELi4ELi4ELi4ELb0EEENS1_21CollectiveEpilogueBwdISA_SB_SD_Li256ELb1ELb0ELi2EEENS1_19SingleTileSchedulerILb1ELb0ELb0ELi128EEEEEEEEEvNT_6ParamsE$_ZZN4cute7idx2crdINS_5tupleIJiiNS_1CILi0EEEEEENS1_IJNS1_IJNS2_ILi4EEENS2_ILi8EEEEEENS2_ILi2EEENS2_ILi1EEEEEEEEDaRKT_RKT0_ENKUlRKT_RKT0_E_clIiS7_EEDaSJ_SM_,@function
        .size           $_ZN7cutlass13device_kernelIN5flash19enable_sm80_to_sm89INS1_16FlashAttnBwdSm80INS1_25CollectiveMainloopBwdSm80ILi2ELi2EN4cute5tupleIJNS5_1CILi128EEES8_NS7_ILi64EEEEEENS_10bfloat16_tEfNS_4arch4Sm80ELb0ELb1ELb1ELb1ELb0ELb0ELb0ELb0ELi2ELi4ELi4ELi4ELb0EEENS1_21CollectiveEpilogueBwdISA_SB_SD_Li256ELb1ELb0ELi2EEENS1_19SingleTileSchedulerILb1ELb0ELb0ELi128EEEEEEEEEvNT_6ParamsE$_ZZN4cute7idx2crdINS_5tupleIJiiNS_1CILi0EEEEEENS1_IJNS1_IJNS2_ILi4EEENS2_ILi8EEEEEENS2_ILi2EEENS2_ILi1EEEEEEEEDaRKT_RKT0_ENKUlRKT_RKT0_E_clIiS7_EEDaSJ_SM_,($_ZN7cutlass13device_kernelIN5flash19enable_sm80_to_sm89INS1_16FlashAttnBwdSm80INS1_25CollectiveMainloopBwdSm80ILi2ELi2EN4cute5tupleIJNS5_1CILi128EEES8_NS7_ILi64EEEEEENS_10bfloat16_tEfNS_4arch4Sm80ELb0ELb1ELb1ELb1ELb0ELb0ELb0ELb0ELi2ELi4ELi4ELi4ELb0EEENS1_21CollectiveEpilogueBwdISA_SB_SD_Li256ELb1ELb0ELi2EEENS1_19SingleTileSchedulerILb1ELb0ELb0ELi128EEEEEEEEEvNT_6ParamsE$_ZZN4cute7idx2crdINS_5tupleIJiiNS_1CILi0EEEEEENS1_IJNS1_IJNS2_ILi4EEENS2_ILi8EEEEEENS2_ILi2EEENS2_ILi1EEEEEEEEDaRKT_RKT0_ENKUlRKT_RKT0_E_clIiS8_EEDaSJ_SM_ - $_ZN7cutlass13device_kernelIN5flash19enable_sm80_to_sm89INS1_16FlashAttnBwdSm80INS1_25CollectiveMainloopBwdSm80ILi2ELi2EN4cute5tupleIJNS5_1CILi128EEES8_NS7_ILi64EEEEEENS_10bfloat16_tEfNS_4arch4Sm80ELb0ELb1ELb1ELb1ELb0ELb0ELb0ELb0ELi2ELi4ELi4ELi4ELb0EEENS1_21CollectiveEpilogueBwdISA_SB_SD_Li256ELb1ELb0ELi2EEENS1_19SingleTileSchedulerILb1ELb0ELb0ELi128EEEEEEEEEvNT_6ParamsE$_ZZN4cute7idx2crdINS_5tupleIJiiNS_1CILi0EEEEEENS1_IJNS1_IJNS2_ILi4EEENS2_ILi8EEEEEENS2_ILi2EEENS2_ILi1EEEEEEEEDaRKT_RKT0_ENKUlRKT_RKT0_E_clIiS7_EEDaSJ_SM_)
$_ZN7cutlass13device_kernelIN5flash19enable_sm80_to_sm89INS1_16FlashAttnBwdSm80INS1_25CollectiveMainloopBwdSm80ILi2ELi2EN4cute5tupleIJNS5_1CILi128EEES8_NS7_ILi64EEEEEENS_10bfloat16_tEfNS_4arch4Sm80ELb0ELb1ELb1ELb1ELb0ELb0ELb0ELb0ELi2ELi4ELi4ELi4ELb0EEENS1_21CollectiveEpilogueBwdISA_SB_SD_Li256ELb1ELb0ELi2EEENS1_19SingleTileSchedulerILb1ELb0ELb0ELi128EEEEEEEEEvNT_6ParamsE$_ZZN4cute7idx2crdINS_5tupleIJiiNS_1CILi0EEEEEENS1_IJNS1_IJNS2_ILi4EEENS2_ILi8EEEEEENS2_ILi2EEENS2_ILi1EEEEEEEEDaRKT_RKT0_ENKUlRKT_RKT0_E_clIiS7_EEDaSJ_SM_:
        /* <DEDUP_REMOVED lines=10> */
[----:B------:R-:W-:Y:S05]  /*106d0*/  CALL.REL.NOINC `($_ZN7cutlass13device_kernelIN5flash19enable_sm80_to_sm89INS1_16FlashAttnBwdSm80INS1_25CollectiveMainloopBwdSm80ILi2ELi2EN4cute5tupleIJNS5_1CILi128EEES8_NS7_ILi64EEEEEENS_10bfloat16_tEfNS_4arch4Sm80ELb0ELb1ELb1ELb1ELb0ELb0ELb0ELb0ELi2ELi4ELi4ELi4ELb0EEENS1_21CollectiveEpilogueBwdISA_SB_SD_Li256ELb1ELb0ELi2EEENS1_19SingleTileSchedulerILb1ELb0ELb0ELi128EEEEEEEEEvNT_6ParamsE$_ZN4cute5tupleIJiEEC2ERKi) ;  /* 0xffffbc0000007944 */ /* 0x000fea0003c3ffff */
[----:B------:R2:W5:Y:S01]  /*106e0*/  LDL R75, [R1+0x1680] ;  /* 0x00168000014b7983 */ /* 0x0005620000100800 */
[----:B-1----:R-:W-:Y:S01]  /*106f0*/  IMAD.MOV.U32 R3, RZ, RZ, R8 ;  /* 0x000000ffff037224 */ /* 0x002fe200078e0008 */
[----:B------:R-:W-:-:S02]  /*10700*/  MOV R2, R9 ;  /* 0x0000000900027202 */ /* 0x000fc40000000f00 */
[----:B------:R-:W-:Y:S02]  /*10710*/  MOV R10, 0x10730 ;  /* 0x00010730000a7802 */ /* 0x000fe40000000f00 */
[----:B--2--5:R-:W-:Y:S05]  /*10720*/  CALL.REL.NOINC `($_ZN7cutlass13device_kernelIN5flash19enable_sm80_to_sm89INS1_16FlashAttnBwdSm80INS1_25CollectiveMainloopBwdSm80ILi2ELi2EN4cute5tupleIJNS5_1CILi128EEES8_NS7_ILi64EEEEEENS_10bfloat16_tEfNS_4arch4Sm80ELb0ELb1ELb1ELb1ELb0ELb0ELb0ELb0ELi2ELi4ELi4ELi4ELb0EEENS1_21CollectiveEpilogueBwdISA_SB_SD_Li256ELb1ELb0ELi2EEENS1_19SingleTileSchedulerILb1ELb0ELb0ELi128EEEEEEEEEvNT_6ParamsE$_ZN4cute5tupleIJiEEC2ERKi) ;  /* 0xffffbbb000007944 */ /* 0x024fea0003c3ffff */
[----:B------:R2:W5:Y:S01]  /*10730*/  LDL R8, [R1+0x1680] ;  /* 0x0016800001087983 */ /* 0x0005620000100800 */
[----:B-1----:R-:W-:Y:S01]  /*10740*/  IMAD.MOV.U32 R3, RZ, RZ, R75 ;  /* 0x000000ffff037224 */ /* 0x002fe200078e004b */
[----:B------:R-:W-:Y:S02]  /*10750*/  MOV R2, R7 ;  /* 0x0000000700027202 */ /* 0x000fe40000000f00 */
[----:B------:R-:W-:Y:S02]  /*10760*/  MOV R10, 0x10780 ;  /* 0x00010780000a7802 */ /* 0x000fe40000000f00 */
[----:B--2--5:R-:W-:Y:S05]  /*10770*/  CALL.REL.NOINC `($_ZN7cutlass13device_kernelIN5flash19enable_sm80_to_sm89INS1_16FlashAttnBwdSm80INS1_25CollectiveMainloopBwdSm80ILi2ELi2EN4cute5tupleIJNS5_1CILi128EEES8_NS7_ILi64EEEEEENS_10bfloat16_tEfNS_4arch4Sm80ELb0ELb1ELb1ELb1ELb0ELb0ELb0ELb0ELi2ELi4ELi4ELi4ELb0EEENS1_21CollectiveEpilogueBwdISA_SB_SD_Li256ELb1ELb0ELi2EEENS1_19SingleTileSchedulerILb1ELb0ELb0ELi128EEEEEEEEEvNT_6ParamsE$_ZN4cute5tupleIJiEEC2ERKi) ;  /* 0xffffbb6000007944 */ /* 0x024fea0003c3ffff */
[----:B-1----:R1:W5:Y:S01]  /*10780*/  LDL R3, [R1+0x1684] ;  /* 0x0016840001037983 */ /* 0x0023620000100800 */
[----:B------:R-:W-:Y:S02]  /*10790*/  MOV R2, R9 ;  /* 0x0000000900027202 */ /* 0x000fe40000000f00 */
[----:B------:R-:W-:Y:S02]  /*107a0*/  MOV R10, 0x107c0 ;  /* 0x000107c0000a7802 */ /* 0x000fe40000000f00 */
[----:B-1---5:R-:W-:Y:S05]  /*107b0*/  CALL.REL.NOINC `($_ZN7cutlass13device_kernelIN5flash19enable_sm80_to_sm89INS1_16FlashAttnBwdSm80INS1_25CollectiveMainloopBwdSm80ILi2ELi2EN4cute5tupleIJNS5_1CILi128EEES8_NS7_ILi64EEEEEENS_10bfloat16_tEfNS_4arch4Sm80ELb0ELb1ELb1ELb1ELb0ELb0ELb0ELb0ELi2ELi4ELi4ELi4ELb0EEENS1_21CollectiveEpilogueBwdISA_SB_SD_Li256ELb1ELb0ELi2EEENS1_19SingleTileSchedulerILb1ELb0ELb0ELi128EEEEEEEEEvNT_6ParamsE$_ZN4cute5tupleIJiEEC2ERKi) ;  /* 0xffffbb2000007944 */ /* 0x022fea0003c3ffff */
[----:B------:R2:W5:Y:S01]  /*107c0*/  LDL R75, [R1+0x1680] ;  /* 0x00168000014b7983 */ /* 0x0005620000100800 */
[----:B-1----:R-:W-:Y:S01]  /*107d0*/  IMAD.MOV.U32 R2, RZ, RZ, R7 ;  /* 0x000000ffff027224 */ /* 0x002fe200078e0007 */
[----:B------:R-:W-:Y:S02]  /*107e0*/  MOV R3, R8 ;  /* 0x0000000800037202 */ /* 0x000fe40000000f00 */
[----:B------:R-:W-:-:S02]  /*107f0*/  MOV R10, 0x10810 ;  /* 0x00010810000a7802 */ /* 0x000fc40000000f00 */
[----:B--2--5:R-:W-:Y:S05]  /*10800*/  CALL.REL.NOINC `($_ZN7cutlass13device_kernelIN5flash19enable_sm80_to_sm89INS1_16FlashAttnBwdSm80INS1_25CollectiveMainloopBwdSm80ILi2ELi2EN4cute5tupleIJNS5_1CILi128EEES8_NS7_ILi64EEEEEENS_10bfloat16_tEfNS_4arch4Sm80ELb0ELb1ELb1ELb1ELb0ELb0ELb0ELb0ELi2ELi4ELi4ELi4ELb0EEENS1_21CollectiveEpilogueBwdISA_SB_SD_Li256ELb1ELb0ELi2EEENS1_19SingleTileSchedulerILb1ELb0ELb0ELi128EEEEEEEEEvNT_6ParamsE$_ZN4cute5tupleIJiEEC2ERKi) ;  /* 0xffffbad000007944 */ /* 0x024fea0003c3ffff */
[----:B-1----:R1:W5:Y:S01]  /*10810*/  LDL R3, [R1+0x1684] ;  /* 0x0016840001037983 */ /* 0x0023620000100800 */
[----:B------:R-:W-:-:S03]  /*10820*/  MOV R8, 0x10840 ;  /* 0x0001084000087802 */ /* 0x000fc60000000f00 */
[----:B-1---5:R-:W-:Y:S05]  /*10830*/  CALL.REL.NOINC `($_ZN7cutlass13device_kernelIN5flash19enable_sm80_to_sm89INS1_16FlashAttnBwdSm80INS1_25CollectiveMainloopBwdSm80ILi2ELi2EN4cute5tupleIJNS5_1CILi128EEES8_NS7_ILi64EEEEEENS_10bfloat16_tEfNS_4arch4Sm80ELb0ELb1ELb1ELb1ELb0ELb0ELb0ELb0ELi2ELi4ELi4ELi4ELb0EEENS1_21CollectiveEpilogueBwdISA_SB_SD_Li256ELb1ELb0ELi2EEENS1_19SingleTileSchedulerILb1ELb0ELb0ELi128EEEEEEEEEvNT_6ParamsE$_ZN4cute5tupleIJNS_1CILi0EEEiEEC2ERKS2_RKi) ;  /* 0xffffb9c000007944 */ /* 0x022fea0003c3ffff */
[----:B------:R1:W5:Y:S01]  /*10840*/  LDL R8, [R1+0x1680] ;  /* 0x0016800001087983 */ /* 0x0003620000100800 */
[----:B------:R-:W-:Y:S01]  /*10850*/  IMAD.MOV.U32 R3, RZ, RZ, R75 ;  /* 0x000000ffff037224 */ /* 0x000fe200078e004b */
[----:B------:R-:W-:-:S02]  /*10860*/  MOV R2, R9 ;  /* 0x0000000900027202 */ /* 0x000fc40000000f00 */
[----:B------:R-:W-:Y:S02]  /*10870*/  MOV R6, 0x10890 ;  /* 0x0001089000067802 */ /* 0x000fe40000000f00 */
[----:B-1---5:R-:W-:Y:S05]  /*10880*/  CALL.REL.NOINC `($_ZN7cutlass13device_kernelIN5flash19enable_sm80_to_sm89INS1_16FlashAttnBwdSm80INS1_25CollectiveMainloopBwdSm80ILi2ELi2EN4cute5tupleIJNS5_1CILi128EEES8_NS7_ILi64EEEEEENS_10bfloat16_tEfNS_4arch4Sm80ELb0ELb1ELb1ELb1ELb0ELb0ELb0ELb0ELi2ELi4ELi4ELi4ELb0EEENS1_21CollectiveEpilogueBwdISA_SB_SD_Li256ELb1ELb0ELi2EEENS1_19SingleTileSchedulerILb1ELb0ELb0ELi128EEEEEEEEEvNT_6ParamsE$_ZN4cute3eso3ESOILb0ELb1EJiNS_1CILi0EEEEEC2ERKiRKS3_) ;  /* 0xffff7f0000007944 */ /* 0x022fea0003c3ffff */
[----:B------:R2:W5:Y:S01]  /*10890*/  LDL R10, [R1+0x1680] ;  /* 0x00168000010a7983 */ /* 0x0005620000100800 */
[----:B------:R-:W-:-:S03]  /*108a0*/  MOV R92, 0x108d0 ;  /* 0x000108d0005c7802 */ /* 0x000fc60000000f00 */
[----:B------:R2:W-:Y:S04]  /*108b0*/  STL [R1+0x1680], R8 ;  /* 0x0016800801007387 */ /* 0x0005e80000100800 */
[----:B-12--5:R-:W-:Y:S05]  /*108c0*/  CALL.REL.NOINC `($_ZN7cutlass13device_kernelIN5flash19enable_sm80_to_sm89INS1_16FlashAttnBwdSm80INS1_25CollectiveMainloopBwdSm80ILi2ELi2EN4cute5tupleIJNS5_1CILi128EEES8_NS7_ILi64EEEEEENS_10bfloat16_tEfNS_4arch4Sm80ELb0ELb1ELb1ELb1ELb0ELb0ELb0ELb0ELi2ELi4ELi4ELi4ELb0EEENS1_21CollectiveEpilogueBwdISA_SB_SD_Li256ELb1ELb0ELi2EEENS1_19SingleTileSchedulerILb1ELb0ELb0ELi128EEEEEEEEEvNT_6ParamsE$_ZZN4cuteplIJiEJNS_1CILi0EEEiEEEDaRKNS_15ArithmeticTupleIJDpT_EEERKNS3_IJDpT0_EEEENKUlDpRKT_E_clIJiiEEEDaSH_) ;  /* 0x00000d7000007944 */ /* 0x026fea0003c00000 */
[----:B-----5:R-:W-:Y:S02]  /*108d0*/  MOV R7, R2 ;  /* 0x0000000200077202 */ /* 0x020fe40000000f00 */
[----:B------:R-:W-:Y:S02]  /*108e0*/  MOV R2, 0x10900 ;  /* 0x0001090000027802 */ /* 0x000fe40000000f00 */
[----:B-1----:R-:W-:Y:S05]  /*108f0*/  CALL.REL.NOINC `($_ZN7cutlass13device_kernelIN5flash19enable_sm80_to_sm89INS1_16FlashAttnBwdSm80INS1_25CollectiveMainloopBwdSm80ILi2ELi2EN4cute5tupleIJNS5_1CILi128EEES8_NS7_ILi64EEEEEENS_10bfloat16_tEfNS_4arch4Sm80ELb0ELb1ELb1ELb1ELb0ELb0ELb0ELb0ELi2ELi4ELi4ELi4ELb0EEENS1_21CollectiveEpilogueBwdISA_SB_SD_Li256ELb1ELb0ELi2EEENS1_19SingleTileSchedulerILb1ELb0ELb0ELi128EEEEEEEEEvNT_6ParamsE$_ZZN4cute19as_arithmetic_tupleINS_15ArithmeticTupleIJiiEEEEEDaRKT_ENKUlRKT_E_clIiEEDaS8_) ;  /* 0xffffd11000007944 */ /* 0x002fea0003c3ffff */
[----:B------:R-:W-:Y:S01]  /*10900*/  IMAD.MOV.U32 R7, RZ, RZ, R3 ;  /* 0x000000ffff077224 */ /* 0x000fe200078e0003 */
[----:B------:R-:W-:Y:S02]  /*10910*/  MOV R10, R6 ;  /* 0x00000006000a7202 */ /* 0x000fe40000000f00 */
[----:B------:R-:W-:Y:S02]  /*10920*/  MOV R2, 0x10940 ;  /* 0x0001094000027802 */ /* 0x000fe40000000f00 */
[----:B------:R-:W-:Y:S05]  /*10930*/  CALL.REL.NOINC `($_ZN7cutlass13device_kernelIN5flash19enable_sm80_to_sm89INS1_16FlashAttnBwdSm80INS1_25CollectiveMainloopBwdSm80ILi2ELi2EN4cute5tupleIJNS5_1CILi128EEES8_NS7_ILi64EEEEEENS_10bfloat16_tEfNS_4arch4Sm80ELb0ELb1ELb1ELb1ELb0ELb0ELb0ELb0ELi2ELi4ELi4ELi4ELb0EEENS1_21CollectiveEpilogueBwdISA_SB_SD_Li256ELb1ELb0ELi2EEENS1_19SingleTileSchedulerILb1ELb0ELb0ELi128EEEEEEEEEvNT_6ParamsE$_ZZN4cute19as_arithmetic_tupleINS_15ArithmeticTupleIJiiEEEEEDaRKT_ENKUlRKT_E_clIiEEDaS8_) ;  /* 0xffffd0d000007944 */ /* 0x000fea0003c3ffff */
[----:B------:R1:W-:Y:S01]  /*10940*/  STL [R1+0x1680], R6 ;  /* 0x0016800601007387 */ /* 0x0003e20000100800 */
[----:B------:R-:W-:-:S03]  /*10950*/  MOV R92, 0x10970 ;  /* 0x00010970005c7802 */ /* 0x000fc60000000f00 */
[----:B-1----:R-:W-:Y:S05]  /*10960*/  CALL.REL.NOINC `($_ZN7cutlass13device_kernelIN5flash19enable_sm80_to_sm89INS1_16FlashAttnBwdSm80INS1_25CollectiveMainloopBwdSm80ILi2ELi2EN4cute5tupleIJNS5_1CILi128EEES8_NS7_ILi64EEEEEENS_10bfloat16_tEfNS_4arch4Sm80ELb0ELb1ELb1ELb1ELb0ELb0ELb0ELb0ELi2ELi4ELi4ELi4ELb0EEENS1_21CollectiveEpilogueBwdISA_SB_SD_Li256ELb1ELb0ELi2EEENS1_19SingleTileSchedulerILb1ELb0ELb0ELi128EEEEEEEEEvNT_6ParamsE$_ZZN4cute19as_arithmetic_tupleINS_15ArithmeticTupleIJiiEEEEEDaRKT_ENKUlDpRKT_E_clIJiiEEEDaS9_) ;  /* 0xffffd02000007944 */ /* 0x002fea0003c3ffff */
[----:B-----5:R-:W-:Y:S02]  /*10970*/  MOV R6, R2 ;  /* 0x0000000200067202 */ /* 0x020fe40000000f00 */
[----:B------:R-:W-:Y:S02]  /*10980*/  MOV R2, 0x109a0 ;  /* 0x000109a000027802 */ /* 0x000fe40000000f00 */
[----:B-1----:R-:W-:Y:S05]  /*10990*/  CALL.REL.NOINC `($_ZN7cutlass13device_kernelIN5flash19enable_sm80_to_sm89INS1_16FlashAttnBwdSm80INS1_25CollectiveMainloopBwdSm80ILi2ELi2EN4cute5tupleIJNS5_1CILi128EEES8_NS7_ILi64EEEEEENS_10bfloat16_tEfNS_4arch4Sm80ELb0ELb1ELb1ELb1ELb0ELb0ELb0ELb0ELi2ELi4ELi4ELi4ELb0EEENS1_21CollectiveEpilogueBwdISA_SB_SD_Li256ELb1ELb0ELi2EEENS1_19SingleTileSchedulerILb1ELb0ELb0ELi128EEEEEEEEEvNT_6ParamsE$_ZZN4cute14transform_leafINS_15ArithmeticTupleIJiiEEENS_8identityEEEDaRKT_OT0_ENKUlRKT_E_clIiEEDaSB_) ;  /* 0xffffce4000007944 */ /* 0x002fea0003c3ffff */
[----:B------:R-:W-:Y:S01]  /*109a0*/  IMAD.MOV.U32 R6, RZ, RZ, R3 ;  /* 0x000000ffff067224 */ /* 0x000fe200078e0003 */
[----:B------:R-:W-:Y:S02]  /*109b0*/  MOV R10, R8 ;  /* 0x00000008000a7202 */ /* 0x000fe40000000f00 */
[----:B------:R-:W-:-:S02]  /*109c0*/  MOV R2, 0x109e0 ;  /* 0x000109e000027802 */ /* 0x000fc40000000f00 */
[----:B------:R-:W-:Y:S05]  /*109d0*/  CALL.REL.NOINC `($_ZN7cutlass13device_kernelIN5flash19enable_sm80_to_sm89INS1_16FlashAttnBwdSm80INS1_25CollectiveMainloopBwdSm80ILi2ELi2EN4cute5tupleIJNS5_1CILi128EEES8_NS7_ILi64EEEEEENS_10bfloat16_tEfNS_4arch4Sm80ELb0ELb1ELb1ELb1ELb0ELb0ELb0ELb0ELi2ELi4ELi4ELi4ELb0EEENS1_21CollectiveEpilogueBwdISA_SB_SD_Li256ELb1ELb0ELi2EEENS1_19SingleTileSchedulerILb1ELb0ELb0ELi128EEEEEEEEEvNT_6ParamsE$_ZZN4cute14transform_leafINS_15ArithmeticTupleIJiiEEENS_8identityEEEDaRKT_OT0_ENKUlRKT_E_clIiEEDaSB_) ;  /* 0xffffce0000007944 */ /* 0x000fea0003c3ffff */
[----:B------:R1:W-:Y:S01]  /*109e0*/  STL [R1+0x1680], R8 ;  /* 0x0016800801007387 */ /* 0x0003e20000100800 */
[----:B------:R-:W-:-:S03]  /*109f0*/  MOV R6, 0x10a10 ;  /* 0x00010a1000067802 */ /* 0x000fc60000000f00 */
[----:B-1----:R-:W-:Y:S05]  /*10a00*/  CALL.REL.NOINC `($_ZN7cutlass13device_kernelIN5flash19enable_sm80_to_sm89INS1_16FlashAttnBwdSm80INS1_25CollectiveMainloopBwdSm80ILi2ELi2EN4cute5tupleIJNS5_1CILi128EEES8_NS7_ILi64EEEEEENS_10bfloat16_tEfNS_4arch4Sm80ELb0ELb1ELb1ELb1ELb0ELb0ELb0ELb0ELi2ELi4ELi4ELi4ELb0EEENS1_21CollectiveEpilogueBwdISA_SB_SD_Li256ELb1ELb0ELi2EEENS1_19SingleTileSchedulerILb1ELb0ELb0ELi128EEEEEEEEEvNT_6ParamsE$_ZZN4cute9transformINS_15ArithmeticTupleIJiiEEEZNS_14transform_leafIS2_NS_8identityEEEDaRKT_OT0_EUlRKT_E_EEDaS7_S9_ENKUlDpSC_E_clIJiiEEEDaSE_) ;  /* 0x0000064000007944 */ /* 0x002fea0003c00000 */
[----:B------:R-:W-:Y:S02]  /*10a10*/  MOV R75, 0x0 ;  /* 0x00000000004b7802 */ /* 0x000fe40000000f00 */
[----:B-----5:R-:W-:-:S02]  /*10a20*/  MOV R10, R2 ;  /* 0x00000002000a7202 */ /* 0x020fc40000000f00 */
[----:B------:R-:W-:Y:S01]  /*10a30*/  MOV R8, R3 ;  /* 0x0000000300087202 */ /* 0x000fe20000000f00 */
[----:B------:R-:W-:Y:S06]  /*10a40*/  RET.REL.NODEC R74 `(_ZN7cutlass13device_kernelIN5flash19enable_sm80_to_sm89INS1_16FlashAttnBwdSm80INS1_25CollectiveMainloopBwdSm80ILi2ELi2EN4cute5tupleIJNS5_1CILi128EEES8_NS7_ILi64EEEEEENS_10bfloat16_tEfNS_4arch4Sm80ELb0ELb1ELb1ELb1ELb0ELb0ELb0ELb0ELi2ELi4ELi4ELi4ELb0EEENS1_21CollectiveEpilogueBwdISA_SB_SD_Li256ELb1ELb0ELi2EEENS1_19SingleTileSchedulerILb1ELb0ELb0ELi128EEEEEEEEEvNT_6ParamsE) ;  /* 0xfffef5b04a007950 */ /* 0x000fec0003c3ffff */
        .type           $_ZN7cutlass13device_kernelIN5flash19enable_sm80_to_sm89INS1_16FlashAttnBwdSm80INS1_25CollectiveMainloopBwdSm80ILi2ELi2EN4cute5tupleIJNS5_1CILi128EEES8_NS7_ILi64EEEEEENS_10bfloat16_tEfNS_4arch4Sm80ELb0ELb1ELb1ELb1ELb0ELb0ELb0ELb0ELi2ELi4ELi4ELi4ELb0EEENS1_21CollectiveEpilogueBwdISA_SB_SD_Li256ELb1ELb0ELi2EEENS1_19SingleTileSchedulerILb1ELb0ELb0ELi128EEEEEEEEEvNT_6ParamsE$_ZZN4cute7idx2crdINS_5tupleIJiiNS_1CILi0EEEEEENS1_IJNS1_IJNS2_ILi4EEENS2_ILi8EEEEEENS2_ILi2EEENS2_ILi1EEEEEEEEDaRKT_RKT0_ENKUlRKT_RKT0_E_clIiS8_EEDaSJ_SM_,@function
        .size           $_ZN7cutlass13device_kernelIN5flash19enable_sm80_to_sm89INS1_16FlashAttnBwdSm80INS1_25CollectiveMainloopBwdSm80ILi2ELi2EN4cute5tupleIJNS5_1CILi128EEES8_NS7_ILi64EEEEEENS_10bfloat16_tEfNS_4arch4Sm80ELb0ELb1ELb1ELb1ELb0ELb0ELb0ELb0ELi2ELi4ELi4ELi4ELb0EEENS1_21CollectiveEpilogueBwdISA_SB_SD_Li256ELb1ELb0ELi2EEENS1_19SingleTileSchedulerILb1ELb0ELb0ELi128EEEEEEEEEvNT_6ParamsE$_ZZN4cute7idx2crdINS_5tupleIJiiNS_1CILi0EEEEEENS1_IJNS1_IJNS2_ILi4EEENS2_ILi8EEEEEENS2_ILi2EEENS2_ILi1EEEEEEEEDaRKT_RKT0_ENKUlRKT_RKT0_E_clIiS8_EEDaSJ_SM_,($_ZN7cutlass13device_kernelIN5flash19enable_sm80_to_sm89INS1_16FlashAttnBwdSm80INS1_25CollectiveMainloopBwdSm80ILi2ELi2EN4cute5tupleIJNS5_1CILi128EEES8_NS7_ILi64EEEEEENS_10bfloat16_tEfNS_4arch4Sm80ELb0ELb1ELb1ELb1ELb0ELb0ELb0ELb0ELi2ELi4ELi4ELi4ELb0EEENS1_21CollectiveEpilogueBwdISA_SB_SD_Li256ELb1ELb0ELi2EEENS1_19SingleTileSchedulerILb1ELb0ELb0ELi128EEEEEEEEEvNT_6ParamsE$_ZZN4cute7idx2crdINS_5tupleIJiiNS_1CILi0EEEEEENS1_IJNS1_IJNS2_ILi4EEENS2_ILi8EEEEEES5_NS2_ILi1EEEEEEEEDaRKT_RKT0_ENKUlRKT_RKT0_E_clIiS5_EEDaSI_SL_ - $_ZN7cutlass13device_kernelIN5flash19enable_sm80_to_sm89INS1_16FlashAttnBwdSm80INS1_25CollectiveMainloopBwdSm80ILi2ELi2EN4cute5tupleIJNS5_1CILi128EEES8_NS7_ILi64EEEEEENS_10bfloat16_tEfNS_4arch4Sm80ELb0ELb1ELb1ELb1ELb0ELb0ELb0ELb0ELi2ELi4ELi4ELi4ELb0EEENS1_21CollectiveEpilogueBwdISA_SB_SD_Li256ELb1ELb0ELi2EEENS1_19SingleTileSchedulerILb1ELb0ELb0ELi128EEEEEEEEEvNT_6ParamsE$_ZZN4cute7idx2crdINS_5tupleIJiiNS_1CILi0EEEEEENS1_IJNS1_IJNS2_ILi4EEENS2_ILi8EEEEEENS2_ILi2EEENS2_ILi1EEEEEEEEDaRKT_RKT0_ENKUlRKT_RKT0_E_clIiS8_EEDaSJ_SM_)
$_ZN7cutlass13device_kernelIN5flash19enable_sm80_to_sm89INS1_16FlashAttnBwdSm80INS1_25CollectiveMainloopBwdSm80ILi2ELi2EN4cute5tupleIJNS5_1CILi128EEES8_NS7_ILi64EEEEEENS_10bfloat16_tEfNS_4arch4Sm80ELb0ELb1ELb1ELb1ELb0ELb0ELb0ELb0ELi2ELi4ELi4ELi4ELb0EEENS1_21CollectiveEpilogueBwdISA_SB_SD_Li256ELb1ELb0ELi2EEENS1_19SingleTileSchedulerILb1ELb0ELb0ELi128EEEEEEEEEvNT_6ParamsE$_ZZN4cute7idx2crdINS_5tupleIJiiNS_1CILi0EEEEEENS1_IJNS1_IJNS2_ILi4EEENS2_ILi8EEEEEENS2_ILi2EEENS2_ILi1EEEEEEEEDaRKT_RKT0_ENKUlRKT_RKT0_E_clIiS8_EEDaSJ_SM_:
[----:B------:R-:W-:Y:S02]  /*10a50*/  MOV R3, 0x0 ;  /* 0x0000000000037802 */ /* 0x000fe40000000f00 */
[----:B------:R-:W-:Y:S02]  /*10a60*/  MOV R6, R5 ;  /* 0x0000000500067202 */ /* 0x000fe40000000f00 */
[----:B------:R-:W-:Y:S05]  /*10a70*/  RET.REL.NODEC R2 `(_ZN7cutlass13device_kernelIN5flash19enable_sm80_to_sm89INS1_16FlashAttnBwdSm80INS1_25CollectiveMainloopBwdSm80ILi2ELi2EN4cute5tupleIJNS5_1CILi128EEES8_NS7_ILi64EEEEEENS_10bfloat16_tEfNS_4arch4Sm80ELb0ELb1ELb1ELb1ELb0ELb0ELb0ELb0ELi2ELi4ELi4ELi4ELb0EEENS1_21CollectiveEpilogueBwdISA_SB_SD_Li256ELb1ELb0ELi2EEENS1_19SingleTileSchedulerILb1ELb0ELb0ELi128EEEEEEEEEvNT_6ParamsE) ;  /* 0xfffef58002007950 */ /* 0x000fea0003c3ffff */
        .type           $_ZN7cutlass13device_kernelIN5flash19enable_sm80_to_sm89INS1_16FlashAttnBwdSm80INS1_25CollectiveMainloopBwdSm80ILi2ELi2EN4cute5tupleIJNS5_1CILi128EEES8_NS7_ILi64EEEEEENS_10bfloat16_tEfNS_4arch4Sm80ELb0ELb1ELb1ELb1ELb0ELb0ELb0ELb0ELi2ELi4ELi4ELi4ELb0EEENS1_21CollectiveEpilogueBwdISA_SB_SD_Li256ELb1ELb0ELi2EEENS1_19SingleTileSchedulerILb1ELb0ELb0ELi128EEEEEEEEEvNT_6ParamsE$_ZZN4cute7idx2crdINS_5tupleIJiiNS_1CILi0EEEEEENS1_IJNS1_IJNS2_ILi4EEENS2_ILi8EEEEEES5_NS2_ILi1EEEEEEEEDaRKT_RKT0_ENKUlRKT_RKT0_E_clIiS5_EEDaSI_SL_,@function
        .size           $_ZN7cutlass13device_kernelIN5flash19enable_sm80_to_sm89INS1_16FlashAttnBwdSm80INS1_25CollectiveMainloopBwdSm80ILi2ELi2EN4cute5tupleIJNS5_1CILi128EEES8_NS7_ILi64EEEEEENS_10bfloat16_tEfNS_4arch4Sm80ELb0ELb1ELb1ELb1ELb0ELb0ELb0ELb0ELi2ELi4ELi4ELi4ELb0EEENS1_21CollectiveEpilogueBwdISA_SB_SD_Li256ELb1ELb0ELi2EEENS1_19SingleTileSchedulerILb1ELb0ELb0ELi128EEEEEEEEEvNT_6ParamsE$_ZZN4cute7idx2crdINS_5tupleIJiiNS_1CILi0EEEEEENS1_IJNS1_IJNS2_ILi4EEENS2_ILi8EEEEEES5_NS2_ILi1EEEEEEEEDaRKT_RKT0_ENKUlRKT_RKT0_E_clIiS5_EEDaSI_SL_,($_ZN7cutlass13device_kernelIN5flash19enable_sm80_to_sm89INS1_16FlashAttnBwdSm80INS1_25CollectiveMainloopBwdSm80ILi2ELi2EN4cute5tupleIJNS5_1CILi128EEES8_NS7_ILi64EEEEEENS_10bfloat16_tEfNS_4arch4Sm80ELb0ELb1ELb1ELb1ELb0ELb0ELb0ELb0ELi2ELi4ELi4ELi4ELb0EEENS1_21CollectiveEpilogueBwdISA_SB_SD_Li256ELb1ELb0ELi2EEENS1_19SingleTileSchedulerILb1ELb0ELb0ELi128EEEEEEEEEvNT_6ParamsE$_ZZN4cute7idx2crdINS_5tupleIJiiNS_1CILi0EEEEEENS1_IJNS1_IJNS2_ILi4EEENS2_ILi8EEEEEES5_NS2_ILi1EEEEEEEEDaRKT_RKT0_ENKUlRKT_RKT0_E_clIiS7_EEDaSI_SL_ - $_ZN7cutlass13device_kernelIN5flash19enable_sm80_to_sm89INS1_16FlashAttnBwdSm80INS1_25CollectiveMainloopBwdSm80ILi2ELi2EN4cute5tupleIJNS5_1CILi128EEES8_NS7_ILi64EEEEEENS_10bfloat16_tEfNS_4arch4Sm80ELb0ELb1ELb1ELb1ELb0ELb0ELb0ELb0ELi2ELi4ELi4ELi4ELb0EEENS1_21CollectiveEpilogueBwdISA_SB_SD_Li256ELb1ELb0ELi2EEENS1_19SingleTileSchedulerILb1ELb0ELb0ELi128EEEEEEEEEvNT_6ParamsE$_ZZN4cute7idx2crdINS_5tupleIJiiNS_1CILi0EEEEEENS1_IJNS1_IJNS2_ILi4EEENS2_ILi8EEEEEES5_NS2_ILi1EEEEEEEEDaRKT_RKT0_ENKUlRKT_RKT0_E_clIiS5_EEDaSI_SL_)
$_ZN7cutlass13device_kernelIN5flash19enable_sm80_to_sm89INS1_16FlashAttnBwdSm80INS1_25CollectiveMainloopBwdSm80ILi2ELi2EN4cute5tupleIJNS5_1CILi128EEES8_NS7_ILi64EEEEEENS_10bfloat16_tEfNS_4arch4Sm80ELb0ELb1ELb1ELb1ELb0ELb0ELb0ELb0ELi2ELi4ELi4ELi4ELb0EEENS1_21CollectiveEpilogueBwdISA_SB_SD_Li256ELb1ELb0ELi2EEENS1_19SingleTileSchedulerILb1ELb0ELb0ELi128EEEEEEEEEvNT_6ParamsE$_ZZN4cute7idx2crdINS_5tupleIJiiNS_1CILi0EEEEEENS1_IJNS1_IJNS2_ILi4EEENS2_ILi8EEEEEES5_NS2_ILi1EEEEEEEEDaRKT_RKT0_ENKUlRKT_RKT0_E_clIiS5_EEDaSI_SL_:
[----:B------:R-:W-:Y:S02]  /*10a80*/  MOV R3, 0x0 ;  /* 0x0000000000037802 */ /* 0x000fe40000000f00 */
[----:B------:R-:W-:Y:S02]  /*10a90*/  MOV R6, R5 ;  /* 0x0000000500067202 */ /* 0x000fe40000000f00 */
[----:B------:R-:W-:Y:S05]  /*10aa0*/  RET.REL.NODEC R2 `(_ZN7cutlass13device_kernelIN5flash19enable_sm80_to_sm89INS1_16FlashAttnBwdSm80INS1_25CollectiveMainloopBwdSm80ILi2ELi2EN4cute5tupleIJNS5_1CILi128EEES8_NS7_ILi64EEEEEENS_10bfloat16_tEfNS_4arch4Sm80ELb0ELb1ELb1ELb1ELb0ELb0ELb0ELb0ELi2ELi4ELi4ELi4ELb0EEENS1_21CollectiveEpilogueBwdISA_SB_SD_Li256ELb1ELb0ELi2EEENS1_19SingleTileSchedulerILb1ELb0ELb0ELi128EEEEEEEEEvNT_6ParamsE) ;  /* 0xfffef55002007950 */ /* 0x000fea0003c3ffff */
        .type           $_ZN7cutlass13device_kernelIN5flash19enable_sm80_to_sm89INS1_16FlashAttnBwdSm80INS1_25CollectiveMainloopBwdSm80ILi2ELi2EN4cute5tupleIJNS5_1CILi128EEES8_NS7_ILi64EEEEEENS_10bfloat16_tEfNS_4arch4Sm80ELb0ELb1ELb1ELb1ELb0ELb0ELb0ELb0ELi2ELi4ELi4ELi4ELb0EEENS1_21CollectiveEpilogueBwdISA_SB_SD_Li256ELb1ELb0ELi2EEENS1_19SingleTileSchedulerILb1ELb0ELb0ELi128EEEEEEEEEvNT_6ParamsE$_ZZN4cute7idx2crdINS_5tupleIJiiNS_1CILi0EEEEEENS1_IJNS1_IJNS2_ILi4EEENS2_ILi8EEEEEES5_NS2_ILi1EEEEEEEEDaRKT_RKT0_ENKUlRKT_RKT0_E_clIiS7_EEDaSI_SL_,@function
        .size           $_ZN7cutlass13device_kernelIN5flash19enable_sm80_to_sm89INS1_16FlashAttnBwdSm80INS1_25CollectiveMainloopBwdSm80ILi2ELi2EN4cute5tupleIJNS5_1CILi128EEES8_NS7_ILi64EEEEEENS_10bfloat16_tEfNS_4arch4Sm80ELb0ELb1ELb1ELb1ELb0ELb0ELb0ELb0ELi2ELi4ELi4ELi4ELb0EEENS1_21CollectiveEpilogueBwdISA_SB_SD_Li256ELb1ELb0ELi2EEENS1_19SingleTileSchedulerILb1ELb0ELb0ELi128EEEEEEEEEvNT_6ParamsE$_ZZN4cute7idx2crdINS_5tupleIJiiNS_1CILi0EEEEEENS1_IJNS1_IJNS2_ILi4EEENS2_ILi8EEEEEES5_NS2_ILi1EEEEEEEEDaRKT_RKT0_ENKUlRKT_RKT0_E_clIiS7_EEDaSI_SL_,($_ZN7cutlass13device_kernelIN5flash19enable_sm80_to_sm89INS1_16FlashAttnBwdSm80INS1_25CollectiveMainloopBwdSm80ILi2ELi2EN4cute5tupleIJNS5_1CILi128EEES8_NS7_ILi64EEEEEENS_10bfloat16_tEfNS_4arch4Sm80ELb0ELb1ELb1ELb1ELb0ELb0ELb0ELb0ELi2ELi4ELi4ELi4ELb0EEENS1_21CollectiveEpilogueBwdISA_SB_SD_Li256ELb1ELb0ELi2EEENS1_19SingleTileSchedulerILb1ELb0ELb0ELi128EEEEEEEEEvNT_6ParamsE$_ZZN4cute7idx2crdIiNS_5tupleIJNS_1CILi32EEENS2_ILi4EEENS2_ILi2EEENS2_ILi1EEEEEENS1_IJS6_S3_NS2_ILi128EEENS2_ILi0EEEEEEEEDaRKT_RKT0_RKT1_ENKUlRKT_RKT0_E_clIS3_S6_EEDaSM_SP_ - $_ZN7cutlass13device_kernelIN5flash19enable_sm80_to_sm89INS1_16FlashAttnBwdSm80INS1_25CollectiveMainloopBwdSm80ILi2ELi2EN4cute5tupleIJNS5_1CILi128EEES8_NS7_ILi64EEEEEENS_10bfloat16_tEfNS_4arch4Sm80ELb0ELb1ELb1ELb1ELb0ELb0ELb0ELb0ELi2ELi4ELi4ELi4ELb0EEENS1_21CollectiveEpilogueBwdISA_SB_SD_Li256ELb1ELb0ELi2EEENS1_19SingleTileSchedulerILb1ELb0ELb0ELi128EEEEEEEEEvNT_6ParamsE$_ZZN4cute7idx2crdINS_5tupleIJiiNS_1CILi0EEEEEENS1_IJNS1_IJNS2_ILi4EEENS2_ILi8EEEEEES5_NS2_ILi1EEEEEEEEDaRKT_RKT0_ENKUlRKT_RKT0_E_clIiS7_EEDaSI_SL_)
$_ZN7cutlass13device_kernelIN5flash19enable_sm80_to_sm89INS1_16FlashAttnBwdSm80INS1_25CollectiveMainloopBwdSm80ILi2ELi2EN4cute5tupleIJNS5_1CILi128EEES8_NS7_ILi64EEEEEENS_10bfloat16_tEfNS_4arch4Sm80ELb0ELb1ELb1ELb1ELb0ELb0ELb0ELb0ELi2ELi4ELi4ELi4ELb0EEENS1_21CollectiveEpilogueBwdISA_SB_SD_Li256ELb1ELb0ELi2EEENS1_19SingleTileSchedulerILb1ELb0ELb0ELi128EEEEEEEEEvNT_6ParamsE$_ZZN4cute7idx2crdINS_5tupleIJiiNS_1CILi0EEEEEENS1_IJNS1_IJNS2_ILi4EEENS2_ILi8EEEEEES5_NS2_ILi1EEEEEEEEDaRKT_RKT0_ENKUlRKT_RKT0_E_clIiS7_EEDaSI_SL_:
        /* <DEDUP_REMOVED lines=62> */
[----:B-----5:R-:W-:Y:S01]  /*10e90*/  IMAD.MOV.U32 R10, RZ, RZ, R2 ;  /* 0x000000ffff0a7224 */ /* 0x020fe200078e0002 */
[----:B------:R-:W-:Y:S01]  /*10ea0*/  MOV R2, R74 ;  /* 0x0000004a00027202 */ /* 0x000fe20000000f00 */
[----:B------:R-:W-:Y:S01]  /*10eb0*/  IMAD.MOV.U32 R8, RZ, RZ, R3 ;  /* 0x000000ffff087224 */ /* 0x000fe200078e0003 */
[----:B------:R-:W-:-:S04]  /*10ec0*/  MOV R3, 0x0 ;  /* 0x0000000000037802 */ /* 0x000fc80000000f00 */
[----:B------:R-:W-:Y:S05]  /*10ed0*/  RET.REL.NODEC R2 `(_ZN7cutlass13device_kernelIN5flash19enable_sm80_to_sm89INS1_16FlashAttnBwdSm80INS1_25CollectiveMainloopBwdSm80ILi2ELi2EN4cute5tupleIJNS5_1CILi128EEES8_NS7_ILi64EEEEEENS_10bfloat16_tEfNS_4arch4Sm80ELb0ELb1ELb1ELb1ELb0ELb0ELb0ELb0ELi2ELi4ELi4ELi4ELb0EEENS1_21CollectiveEpilogueBwdISA_SB_SD_Li256ELb1ELb0ELi2EEENS1_19SingleTileSchedulerILb1ELb0ELb0ELi128EEEEEEEEEvNT_6ParamsE) ;  /* 0xfffef12002007950 */ /* 0x000fea0003c3ffff */
        .type           $_ZN7cutlass13device_kernelIN5flash19enable_sm80_to_sm89INS1_16FlashAttnBwdSm80INS1_25CollectiveMainloopBwdSm80ILi2ELi2EN4cute5tupleIJNS5_1CILi128EEES8_NS7_ILi64EEEEEENS_10bfloat16_tEfNS_4arch4Sm80ELb0ELb1ELb1ELb1ELb0ELb0ELb0ELb0ELi2ELi4ELi4ELi4ELb0EEENS1_21CollectiveEpilogueBwdISA_SB_SD_Li256ELb1ELb0ELi2EEENS1_19SingleTileSchedulerILb1ELb0ELb0ELi128EEEEEEEEEvNT_6ParamsE$_ZZN4cute7idx2crdIiNS_5tupleIJNS_1CILi32EEENS2_ILi4EEENS2_ILi2EEENS2_ILi1EEEEEENS1_IJS6_S3_NS2_ILi128EEENS2_ILi0EEEEEEEEDaRKT_RKT0_RKT1_ENKUlRKT_RKT0_E_clIS3_S6_EEDaSM_SP_,@function
        .size           $_ZN7cutlass13device_kernelIN5flash19enable_sm80_to_sm89INS1_16FlashAttnBwdSm80INS1_25CollectiveMainloopBwdSm80ILi2ELi2EN4cute5tupleIJNS5_1CILi128EEES8_NS7_ILi64EEEEEENS_10bfloat16_tEfNS_4arch4Sm80ELb0ELb1ELb1ELb1ELb0ELb0ELb0ELb0ELi2ELi4ELi4ELi4ELb0EEENS1_21CollectiveEpilogueBwdISA_SB_SD_Li256ELb1ELb0ELi2EEENS1_19SingleTileSchedulerILb1ELb0ELb0ELi128EEEEEEEEEvNT_6ParamsE$_ZZN4cute7idx2crdIiNS_5tupleIJNS_1CILi32EEENS2_ILi4EEENS2_ILi2EEENS2_ILi1EEEEEENS1_IJS6_S3_NS2_ILi128EEENS2_ILi0EEEEEEEEDaRKT_RKT0_RKT1_ENKUlRKT_RKT0_E_clIS3_S6_EEDaSM_SP_,($_ZN7cutlass13device_kernelIN5flash19enable_sm80_to_sm89INS1_16FlashAttnBwdSm80INS1_25CollectiveMainloopBwdSm80ILi2ELi2EN4cute5tupleIJNS5_1CILi128EEES8_NS7_ILi64EEEEEENS_10bfloat16_tEfNS_4arch4Sm80ELb0ELb1ELb1ELb1ELb0ELb0ELb0ELb0ELi2ELi4ELi4ELi4ELb0EEENS1_21CollectiveEpilogueBwdISA_SB_SD_Li256ELb1ELb0ELi2EEENS1_19SingleTileSchedulerILb1ELb0ELb0ELi128EEEEEEEEEvNT_6ParamsE$_ZZN4cute7idx2crdIiNS_5tupleIJNS_1CILi32EEENS2_ILi4EEENS2_ILi2EEENS2_ILi1EEEEEENS1_IJS6_S3_NS2_ILi128EEENS2_ILi0EEEEEEEEDaRKT_RKT0_RKT1_ENKUlRKT_RKT0_E_clIS4_S3_EEDaSM_SP_ - $_ZN7cutlass13device_kernelIN5flash19enable_sm80_to_sm89INS1_16FlashAttnBwdSm80INS1_25CollectiveMainloopBwdSm80ILi2ELi2EN4cute5tupleIJNS5_1CILi128EEES8_NS7_ILi64EEEEEENS_10bfloat16_tEfNS_4arch4Sm80ELb0ELb1ELb1ELb1ELb0ELb0ELb0ELb0ELi2ELi4ELi4ELi4ELb0EEENS1_21CollectiveEpilogueBwdISA_SB_SD_Li256ELb1ELb0ELi2EEENS1_19SingleTileSchedulerILb1ELb0ELb0ELi128EEEEEEEEEvNT_6ParamsE$_ZZN4cute7idx2crdIiNS_5tupleIJNS_1CILi32EEENS2_ILi4EEENS2_ILi2EEENS2_ILi1EEEEEENS1_IJS6_S3_NS2_ILi128EEENS2_ILi0EEEEEEEEDaRKT_RKT0_RKT1_ENKUlRKT_RKT0_E_clIS3_S6_EEDaSM_SP_)
$_ZN7cutlass13device_kernelIN5flash19enable_sm80_to_sm89INS1_16FlashAttnBwdSm80INS1_25CollectiveMainloopBwdSm80ILi2ELi2EN4cute5tupleIJNS5_1CILi128EEES8_NS7_ILi64EEEEEENS_10bfloat16_tEfNS_4arch4Sm80ELb0ELb1ELb1ELb1ELb0ELb0ELb0ELb0ELi2ELi4ELi4ELi4ELb0EEENS1_21CollectiveEpilogueBwdISA_SB_SD_Li256ELb1ELb0ELi2EEENS1_19SingleTileSchedulerILb1ELb0ELb0ELi128EEEEEEEEEvNT_6ParamsE$_ZZN4cute7idx2crdIiNS_5tupleIJNS_1CILi32EEENS2_ILi4EEENS2_ILi2EEENS2_ILi1EEEEEENS1_IJS6_S3_NS2_ILi128EEENS2_ILi0EEEEEEEEDaRKT_RKT0_RKT1_ENKUlRKT_RKT0_E_clIS3_S6_EEDaSM_SP_:
[----:B------:R-:W-:Y:S01]  /*10ee0*/  SHF.R.S32.HI R3, RZ, 0x1f, R2 ;  /* 0x0000001fff037819 */ /* 0x000fe20000011402 */
[----:B------:R-:W-:-:S03]  /*10ef0*/  IMAD.MOV.U32 R5, RZ, RZ, 0x0 ;  /* 0x00000000ff057424 */ /* 0x000fc600078e00ff */
[----:B------:R-:W-:-:S04]  /*10f00*/  LEA.HI R3, R3, R2, RZ, 0x5 ;  /* 0x0000000203037211 */ /* 0x000fc800078f28ff */
[----:B------:R-:W-:-:S05]  /*10f10*/  LOP3.LUT R3, R3, 0xffffffe0, RZ, 0xc0, !PT ;  /* 0xffffffe003037812 */ /* 0x000fca00078ec0ff */
[----:B------:R-:W-:Y:S01]  /*10f20*/  IMAD.IADD R8, R2, 0x1, -R3 ;  /* 0x0000000102087824 */ /* 0x000fe200078e0a03 */
[----:B------:R-:W-:Y:S06]  /*10f30*/  RET.REL.NODEC R4 `(_ZN7cutlass13device_kernelIN5flash19enable_sm80_to_sm89INS1_16FlashAttnBwdSm80INS1_25CollectiveMainloopBwdSm80ILi2ELi2EN4cute5tupleIJNS5_1CILi128EEES8_NS7_ILi64EEEEEENS_10bfloat16_tEfNS_4arch4Sm80ELb0ELb1ELb1ELb1ELb0ELb0ELb0ELb0ELi2ELi4ELi4ELi4ELb0EEENS1_21CollectiveEpilogueBwdISA_SB_SD_Li256ELb1ELb0ELi2EEENS1_19SingleTileSchedulerILb1ELb0ELb0ELi128EEEEEEEEEvNT_6ParamsE) ;  /* 0xfffef0c004007950 */ /* 0x000fec0003c3ffff */
        .type           $_ZN7cutlass13device_kernelIN5flash19enable_sm80_to_sm89INS1_16FlashAttnBwdSm80INS1_25CollectiveMainloopBwdSm80ILi2ELi2EN4cute5tupleIJNS5_1CILi128EEES8_NS7_ILi64EEEEEENS_10bfloat16_tEfNS_4arch4Sm80ELb0ELb1ELb1ELb1ELb0ELb0ELb0ELb0ELi2ELi4ELi4ELi4ELb0EEENS1_21CollectiveEpilogueBwdISA_SB_SD_Li256ELb1ELb0ELi2EEENS1_19SingleTileSchedulerILb1ELb0ELb0ELi128EEEEEEEEEvNT_6ParamsE$_ZZN4cute7idx2crdIiNS_5tupleIJNS_1CILi32EEENS2_ILi4EEENS2_ILi2EEENS2_ILi1EEEEEENS1_IJS6_S3_NS2_ILi128EEENS2_ILi0EEEEEEEEDaRKT_RKT0_RKT1_ENKUlRKT_RKT0_E_clIS4_S3_EEDaSM_SP_,@function
        .size           $_ZN7cutlass13device_kernelIN5flash19enable_sm80_to_sm89INS1_16FlashAttnBwdSm80INS1_25CollectiveMainloopBwdSm80ILi2ELi2EN4cute5tupleIJNS5_1CILi128EEES8_NS7_ILi64EEEEEENS_10bfloat16_tEfNS_4arch4Sm80ELb0ELb1ELb1ELb1ELb0ELb0ELb0ELb0ELi2ELi4ELi4ELi4ELb0EEENS1_21CollectiveEpilogueBwdISA_SB_SD_Li256ELb1ELb0ELi2EEENS1_19SingleTileSchedulerILb1ELb0ELb0ELi128EEEEEEEEEvNT_6ParamsE$_ZZN4cute7idx2crdIiNS_5tupleIJNS_1CILi32EEENS2_ILi4EEENS2_ILi2EEENS2_ILi1EEEEEENS1_IJS6_S3_NS2_ILi128EEENS2_ILi0EEEEEEEEDaRKT_RKT0_RKT1_ENKUlRKT_RKT0_E_clIS4_S3_EEDaSM_SP_,($_ZN7cutlass13device_kernelIN5flash19enable_sm80_to_sm89INS1_16FlashAttnBwdSm80INS1_25CollectiveMainloopBwdSm80ILi2ELi2EN4cute5tupleIJNS5_1CILi128EEES8_NS7_ILi64EEEEEENS_10bfloat16_tEfNS_4arch4Sm80ELb0ELb1ELb1ELb1ELb0ELb0ELb0ELb0ELi2ELi4ELi4ELi4ELb0EEENS1_21CollectiveEpilogueBwdISA_SB_SD_Li256ELb1ELb0ELi2EEENS1_19SingleTileSchedulerILb1ELb0ELb0ELi128EEEEEEEEEvNT_6ParamsE$_ZZN4cute7idx2crdIiNS_5tupleIJNS_1CILi32EEENS2_ILi4EEENS2_ILi2EEENS2_ILi1EEEEEENS1_IJS6_S3_NS2_ILi128EEENS2_ILi0EEEEEEEEDaRKT_RKT0_RKT1_ENKUlRKT_RKT0_E_clIS5_S8_EEDaSM_SP_ - $_ZN7cutlass13device_kernelIN5flash19enable_sm80_to_sm89INS1_16FlashAttnBwdSm80INS1_25CollectiveMainloopBwdSm80ILi2ELi2EN4cute5tupleIJNS5_1CILi128EEES8_NS7_ILi64EEEEEENS_10bfloat16_tEfNS_4arch4Sm80ELb0ELb1ELb1ELb1ELb0ELb0ELb0ELb0ELi2ELi4ELi4ELi4ELb0EEENS1_21CollectiveEpilogueBwdISA_SB_SD_Li256ELb1ELb0ELi2EEENS1_19SingleTileSchedulerILb1ELb0ELb0ELi128EEEEEEEEEvNT_6ParamsE$_ZZN4cute7idx2crdIiNS_5tupleIJNS_1CILi32EEENS2_ILi4EEENS2_ILi2EEENS2_ILi1EEEEEENS1_IJS6_S3_NS2_ILi128EEENS2_ILi0EEEEEEEEDaRKT_RKT0_RKT1_ENKUlRKT_RKT0_E_clIS4_S3_EEDaSM_SP_)
$_ZN7cutlass13device_kernelIN5flash19enable_sm80_to_sm89INS1_16FlashAttnBwdSm80INS1_25CollectiveMainloopBwdSm80ILi2ELi2EN4cute5tupleIJNS5_1CILi128EEES8_NS7_ILi64EEEEEENS_10bfloat16_tEfNS_4arch4Sm80ELb0ELb1ELb1ELb1ELb0ELb0ELb0ELb0ELi2ELi4ELi4ELi4ELb0EEENS1_21CollectiveEpilogueBwdISA_SB_SD_Li256ELb1ELb0ELi2EEENS1_19SingleTileSchedulerILb1ELb0ELb0ELi128EEEEEEEEEvNT_6ParamsE$_ZZN4cute7idx2crdIiNS_5tupleIJNS_1CILi32EEENS2_ILi4EEENS2_ILi2EEENS2_ILi1EEEEEENS1_IJS6_S3_NS2_ILi128EEENS2_ILi0EEEEEEEEDaRKT_RKT0_RKT1_ENKUlRKT_RKT0_E_clIS4_S3_EEDaSM_SP_:
        /* <DEDUP_REMOVED lines=8> */
[----:B------:R-:W-:Y:S06]  /*10fc0*/  RET.REL.NODEC R4 `(_ZN7cutlass13device_kernelIN5flash19enable_sm80_to_sm89INS1_16FlashAttnBwdSm80INS1_25CollectiveMainloopBwdSm80ILi2ELi2EN4cute5tupleIJNS5_1CILi128EEES8_NS7_ILi64EEEEEENS_10bfloat16_tEfNS_4arch4Sm80ELb0ELb1ELb1ELb1ELb0ELb0ELb0ELb0ELi2ELi4ELi4ELi4ELb0EEENS1_21CollectiveEpilogueBwdISA_SB_SD_Li256ELb1ELb0ELi2EEENS1_19SingleTileSchedulerILb1ELb0ELb0ELi128EEEEEEEEEvNT_6ParamsE) ;  /* 0xfffef03004007950 */ /* 0x000fec0003c3ffff */
        .type           $_ZN7cutlass13device_kernelIN5flash19enable_sm80_to_sm89INS1_16FlashAttnBwdSm80INS1_25CollectiveMainloopBwdSm80ILi2ELi2EN4cute5tupleIJNS5_1CILi128EEES8_NS7_ILi64EEEEEENS_10bfloat16_tEfNS_4arch4Sm80ELb0ELb1ELb1ELb1ELb0ELb0ELb0ELb0ELi2ELi4ELi4ELi4ELb0EEENS1_21CollectiveEpilogueBwdISA_SB_SD_Li256ELb1ELb0ELi2EEENS1_19SingleTileSchedulerILb1ELb0ELb0ELi128EEEEEEEEEvNT_6ParamsE$_ZZN4cute7idx2crdIiNS_5tupleIJNS_1CILi32EEENS2_ILi4EEENS2_ILi2EEENS2_ILi1EEEEEENS1_IJS6_S3_NS2_ILi128EEENS2_ILi0EEEEEEEEDaRKT_RKT0_RKT1_ENKUlRKT_RKT0_E_clIS5_S8_EEDaSM_SP_,@function
        .size           $_ZN7cutlass13device_kernelIN5flash19enable_sm80_to_sm89INS1_16FlashAttnBwdSm80INS1_25CollectiveMainloopBwdSm80ILi2ELi2EN4cute5tupleIJNS5_1CILi128EEES8_NS7_ILi64EEEEEENS_10bfloat16_tEfNS_4arch4Sm80ELb0ELb1ELb1ELb1ELb0ELb0ELb0ELb0ELi2ELi4ELi4ELi4ELb0EEENS1_21CollectiveEpilogueBwdISA_SB_SD_Li256ELb1ELb0ELi2EEENS1_19SingleTileSchedulerILb1ELb0ELb0ELi128EEEEEEEEEvNT_6ParamsE$_ZZN4cute7idx2crdIiNS_5tupleIJNS_1CILi32EEENS2_ILi4EEENS2_ILi2EEENS2_ILi1EEEEEENS1_IJS6_S3_NS2_ILi128EEENS2_ILi0EEEEEEEEDaRKT_RKT0_RKT1_ENKUlRKT_RKT0_E_clIS5_S8_EEDaSM_SP_,($_ZN7cutlass13device_kernelIN5flash19enable_sm80_to_sm89INS1_16FlashAttnBwdSm80INS1_25CollectiveMainloopBwdSm80ILi2ELi2EN4cute5tupleIJNS5_1CILi128EEES8_NS7_ILi64EEEEEENS_10bfloat16_tEfNS_4arch4Sm80ELb0ELb1ELb1ELb1ELb0ELb0ELb0ELb0ELi2ELi4ELi4ELi4ELb0EEENS1_21CollectiveEpilogueBwdISA_SB_SD_Li256ELb1ELb0ELi2EEENS1_19SingleTileSchedulerILb1ELb0ELb0ELi128EEEEEEEEEvNT_6ParamsE$_ZZN4cute9transformINS_15ArithmeticTupleIJiiEEEZNS_14transform_leafIS2_NS_8identityEEEDaRKT_OT0_EUlRKT_E_EEDaS7_S9_ENKUlDpSC_E_clIJiiEEEDaSE_ - $_ZN7cutlass13device_kernelIN5flash19enable_sm80_to_sm89INS1_16FlashAttnBwdSm80INS1_25CollectiveMainloopBwdSm80ILi2ELi2EN4cute5tupleIJNS5_1CILi128EEES8_NS7_ILi64EEEEEENS_10bfloat16_tEfNS_4arch4Sm80ELb0ELb1ELb1ELb1ELb0ELb0ELb0ELb0ELi2ELi4ELi4ELi4ELb0EEENS1_21CollectiveEpilogueBwdISA_SB_SD_Li256ELb1ELb0ELi2EEENS1_19SingleTileSchedulerILb1ELb0ELb0ELi128EEEEEEEEEvNT_6ParamsE$_ZZN4cute7idx2crdIiNS_5tupleIJNS_1CILi32EEENS2_ILi4EEENS2_ILi2EEENS2_ILi1EEEEEENS1_IJS6_S3_NS2_ILi128EEENS2_ILi0EEEEEEEEDaRKT_RKT0_RKT1_ENKUlRKT_RKT0_E_clIS5_S8_EEDaSM_SP_)
$_ZN7cutlass13device_kernelIN5flash19enable_sm80_to_sm89INS1_16FlashAttnBwdSm80INS1_25CollectiveMainloopBwdSm80ILi2ELi2EN4cute5tupleIJNS5_1CILi128EEES8_NS7_ILi64EEEEEENS_10bfloat16_tEfNS_4arch4Sm80ELb0ELb1ELb1ELb1ELb0ELb0ELb0ELb0ELi2ELi4ELi4ELi4ELb0EEENS1_21CollectiveEpilogueBwdISA_SB_SD_Li256ELb1ELb0ELi2EEENS1_19SingleTileSchedulerILb1ELb0ELb0ELi128EEEEEEEEEvNT_6ParamsE$_ZZN4cute7idx2crdIiNS_5tupleIJNS_1CILi32EEENS2_ILi4EEENS2_ILi2EEENS2_ILi1EEEEEENS1_IJS6_S3_NS2_ILi128EEENS2_ILi0EEEEEEEEDaRKT_RKT0_RKT1_ENKUlRKT_RKT0_E_clIS5_S8_EEDaSM_SP_:
[----:B------:R-:W-:Y:S01]  /*10fd0*/  SHF.R.S32.HI R3, RZ, 0x1f, R2 ;  /* 0x0000001fff037819 */ /* 0x000fe20000011402 */
[----:B------:R-:W-:-:S03]  /*10fe0*/  IMAD.MOV.U32 R5, RZ, RZ, 0x0 ;  /* 0x00000000ff057424 */ /* 0x000fc600078e00ff */
[----:B------:R-:W-:-:S04]  /*10ff0*/  LEA.HI R2, R3, R2, RZ, 0x7 ;  /* 0x0000000203027211 */ /* 0x000fc800078f38ff */
[----:B------:R-:W-:-:S04]  /*11000*/  SHF.R.S32.HI R3, RZ, 0x7, R2 ;  /* 0x00000007ff037819 */ /* 0x000fc80000011402 */
[----:B------:R-:W-:-:S04]  /*11010*/  LEA.HI R2, R2, R3, RZ, 0x1 ;  /* 0x0000000302027211 */ /* 0x000fc800078f08ff */
[----:B------:R-:W-:-:S05]  /*11020*/  LOP3.LUT R2, R2, 0xfffffffe, RZ, 0xc0, !PT ;  /* 0xfffffffe02027812 */ /* 0x000fca00078ec0ff */
[----:B------:R-:W-:Y:S01]  /*11030*/  IMAD.IADD R2, R3, 0x1, -R2 ;  /* 0x0000000103027824 */ /* 0x000fe200078e0a02 */
[----:B------:R-:W-:Y:S06]  /*11040*/  RET.REL.NODEC R4 `(_ZN7cutlass13device_kernelIN5flash19enable_sm80_to_sm89INS1_16FlashAttnBwdSm80INS1_25CollectiveMainloopBwdSm80ILi2ELi2EN4cute5tupleIJNS5_1CILi128EEES8_NS7_ILi64EEEEEENS_10bfloat16_tEfNS_4arch4Sm80ELb0ELb1ELb1ELb1ELb0ELb0ELb0ELb0ELi2ELi4ELi4ELi4ELb0EEENS1_21CollectiveEpilogueBwdISA_SB_SD_Li256ELb1ELb0ELi2EEENS1_19SingleTileSchedulerILb1ELb0ELb0ELi128EEEEEEEEEvNT_6ParamsE) ;  /* 0xfffeefb004007950 */ /* 0x000fec0003c3ffff */
        .type           $_ZN7cutlass13device_kernelIN5flash19enable_sm80_to_sm89INS1_16FlashAttnBwdSm80INS1_25CollectiveMainloopBwdSm80ILi2ELi2EN4cute5tupleIJNS5_1CILi128EEES8_NS7_ILi64EEEEEENS_10bfloat16_tEfNS_4arch4Sm80ELb0ELb1ELb1ELb1ELb0ELb0ELb0ELb0ELi2ELi4ELi4ELi4ELb0EEENS1_21CollectiveEpilogueBwdISA_SB_SD_Li256ELb1ELb0ELi2EEENS1_19SingleTileSchedulerILb1ELb0ELb0ELi128EEEEEEEEEvNT_6ParamsE$_ZZN4cute9transformINS_15ArithmeticTupleIJiiEEEZNS_14transform_leafIS2_NS_8identityEEEDaRKT_OT0_EUlRKT_E_EEDaS7_S9_ENKUlDpSC_E_clIJiiEEEDaSE_,@function
        .size           $_ZN7cutlass13device_kernelIN5flash19enable_sm80_to_sm89INS1_16FlashAttnBwdSm80INS1_25CollectiveMainloopBwdSm80ILi2ELi2EN4cute5tupleIJNS5_1CILi128EEES8_NS7_ILi64EEEEEENS_10bfloat16_tEfNS_4arch4Sm80ELb0ELb1ELb1ELb1ELb0ELb0ELb0ELb0ELi2ELi4ELi4ELi4ELb0EEENS1_21CollectiveEpilogueBwdISA_SB_SD_Li256ELb1ELb0ELi2EEENS1_19SingleTileSchedulerILb1ELb0ELb0ELi128EEEEEEEEEvNT_6ParamsE$_ZZN4cute9transformINS_15ArithmeticTupleIJiiEEEZNS_14transform_leafIS2_NS_8identityEEEDaRKT_OT0_EUlRKT_E_EEDaS7_S9_ENKUlDpSC_E_clIJiiEEEDaSE_,($_ZN7cutlass13device_kernelIN5flash19enable_sm80_to_sm89INS1_16FlashAttnBwdSm80INS1_25CollectiveMainloopBwdSm80ILi2ELi2EN4cute5tupleIJNS5_1CILi128EEES8_NS7_ILi64EEEEEENS_10bfloat16_tEfNS_4arch4Sm80ELb0ELb1ELb1ELb1ELb0ELb0ELb0ELb0ELi2ELi4ELi4ELi4ELb0EEENS1_21CollectiveEpilogueBwdISA_SB_SD_Li256ELb1ELb0ELi2EEENS1_19SingleTileSchedulerILb1ELb0ELb0ELi128EEEEEEEEEvNT_6ParamsE$_ZZN4cute9transformINS_5tupleIJNS_1CILi32EEENS2_ILi4EEENS2_ILi2EEENS2_ILi1EEEEEENS1_IJS6_S3_NS2_ILi128EEENS2_ILi0EEEEEEZNS_7idx2crdIiS7_SA_EEDaRKT_RKT0_RKT1_EUlRKT_RKT0_E_EEDaSE_SH_OSI_ENKUlDpSN_E_clIJiiiS9_EEEDaST_ - $_ZN7cutlass13device_kernelIN5flash19enable_sm80_to_sm89INS1_16FlashAttnBwdSm80INS1_25CollectiveMainloopBwdSm80ILi2ELi2EN4cute5tupleIJNS5_1CILi128EEES8_NS7_ILi64EEEEEENS_10bfloat16_tEfNS_4arch4Sm80ELb0ELb1ELb1ELb1ELb0ELb0ELb0ELb0ELi2ELi4ELi4ELi4ELb0EEENS1_21CollectiveEpilogueBwdISA_SB_SD_Li256ELb1ELb0ELi2EEENS1_19SingleTileSchedulerILb1ELb0ELb0ELi128EEEEEEEEEvNT_6ParamsE$_ZZN4cute9transformINS_15ArithmeticTupleIJiiEEEZNS_14transform_leafIS2_NS_8identityEEEDaRKT_OT0_EUlRKT_E_EEDaS7_S9_ENKUlDpSC_E_clIJiiEEEDaSE_)
$_ZN7cutlass13device_kernelIN5flash19enable_sm80_to_sm89INS1_16FlashAttnBwdSm80INS1_25CollectiveMainloopBwdSm80ILi2ELi2EN4cute5tupleIJNS5_1CILi128EEES8_NS7_ILi64EEEEEENS_10bfloat16_tEfNS_4arch4Sm80ELb0ELb1ELb1ELb1ELb0ELb0ELb0ELb0ELi2ELi4ELi4ELi4ELb0EEENS1_21CollectiveEpilogueBwdISA_SB_SD_Li256ELb1ELb0ELi2EEENS1_19SingleTileSchedulerILb1ELb0ELb0ELi128EEEEEEEEEvNT_6ParamsE$_ZZN4cute9transformINS_15ArithmeticTupleIJiiEEEZNS_14transform_leafIS2_NS_8identityEEEDaRKT_OT0_EUlRKT_E_EEDaS7_S9_ENKUlDpSC_E_clIJiiEEEDaSE_:
[----:B------:R-:W-:Y:S01]  /*11050*/  IADD3 R3, R1, 0x1688, RZ ;  /* 0x0000168801037810 */ /* 0x000fe20007ffe0ff */
[----:B------:R-:W-:Y:S01]  /*11060*/  IMAD.MOV.U32 R2, RZ, RZ, R9 ;  /* 0x000000ffff027224 */ /* 0x000fe200078e0009 */
[----:B------:R-:W-:Y:S02]  /*11070*/  MOV R8, 0x110a0 ;  /* 0x000110a000087802 */ /* 0x000fe40000000f00 */
[----:B------:R-:W-:Y:S02]  /*11080*/  IADD3 R3, R3, c[0x0][0x20], RZ ;  /* 0x0000080003037a10 */ /* 0x000fe40007ffe0ff */
[----:B------:R-:W-:Y:S05]  /*11090*/  CALL.REL.NOINC `($_ZN7cutlass13device_kernelIN5flash19enable_sm80_to_sm89INS1_16FlashAttnBwdSm80INS1_25CollectiveMainloopBwdSm80ILi2ELi2EN4cute5tupleIJNS5_1CILi128EEES8_NS7_ILi64EEEEEENS_10bfloat16_tEfNS_4arch4Sm80ELb0ELb1ELb1ELb1ELb0ELb0ELb0ELb0ELi2ELi4ELi4ELi4ELb0EEENS1_21CollectiveEpilogueBwdISA_SB_SD_Li256ELb1ELb0ELi2EEENS1_19SingleTileSchedulerILb1ELb0ELb0ELi128EEEEEEEEEvNT_6ParamsE$_ZN4cute3eso3ESOILb0ELb0EJiiEEC2ERKiS4_) ;  /* 0xffff6f6000007944 */ /* 0x000fea0003c3ffff */
[----:B-1----:R1:W5:Y:S01]  /*110a0*/  LDL.64 R2, [R1+0x1688] ;  /* 0x0016880001027983 */ /* 0x0023620000100a00 */
[----:B------:R-:W-:-:S04]  /*110b0*/  MOV R7, 0x0 ;  /* 0x0000000000077802 */ /* 0x000fc80000000f00 */
[----:B------:R-:W-:Y:S05]  /*110c0*/  RET.REL.NODEC R6 `(_ZN7cutlass13device_kernelIN5flash19enable_sm80_to_sm89INS1_16FlashAttnBwdSm80INS1_25CollectiveMainloopBwdSm80ILi2ELi2EN4cute5tupleIJNS5_1CILi128EEES8_NS7_ILi64EEEEEENS_10bfloat16_tEfNS_4arch4Sm80ELb0ELb1ELb1ELb1ELb0ELb0ELb0ELb0ELi2ELi4ELi4ELi4ELb0EEENS1_21CollectiveEpilogueBwdISA_SB_SD_Li256ELb1ELb0ELi2EEENS1_19SingleTileSchedulerILb1ELb0ELb0ELi128EEEEEEEEEvNT_6ParamsE) ;  /* 0xfffeef3006007950 */ /* 0x000fea0003c3ffff */
        .type           $_ZN7cutlass13device_kernelIN5flash19enable_sm80_to_sm89INS1_16FlashAttnBwdSm80INS1_25CollectiveMainloopBwdSm80ILi2ELi2EN4cute5tupleIJNS5_1CILi128EEES8_NS7_ILi64EEEEEENS_10bfloat16_tEfNS_4arch4Sm80ELb0ELb1ELb1ELb1ELb0ELb0ELb0ELb0ELi2ELi4ELi4ELi4ELb0EEENS1_21CollectiveEpilogueBwdISA_SB_SD_Li256ELb1ELb0ELi2EEENS1_19SingleTileSchedulerILb1ELb0ELb0ELi128EEEEEEEEEvNT_6ParamsE$_ZZN4cute9transformINS_5tupleIJNS_1CILi32EEENS2_ILi4EEENS2_ILi2EEENS2_ILi1EEEEEENS1_IJS6_S3_NS2_ILi128EEENS2_ILi0EEEEEEZNS_7idx2crdIiS7_SA_EEDaRKT_RKT0_RKT1_EUlRKT_RKT0_E_EEDaSE_SH_OSI_ENKUlDpSN_E_clIJiiiS9_EEEDaST_,@function
        .size           $_ZN7cutlass13device_kernelIN5flash19enable_sm80_to_sm89INS1_16FlashAttnBwdSm80INS1_25CollectiveMainloopBwdSm80ILi2ELi2EN4cute5tupleIJNS5_1CILi128EEES8_NS7_ILi64EEEEEENS_10bfloat16_tEfNS_4arch4Sm80ELb0ELb1ELb1ELb1ELb0ELb0ELb0ELb0ELi2ELi4ELi4ELi4ELb0EEENS1_21CollectiveEpilogueBwdISA_SB_SD_Li256ELb1ELb0ELi2EEENS1_19SingleTileSchedulerILb1ELb0ELb0ELi128EEEEEEEEEvNT_6ParamsE$_ZZN4cute9transformINS_5tupleIJNS_1CILi32EEENS2_ILi4EEENS2_ILi2EEENS2_ILi1EEEEEENS1_IJS6_S3_NS2_ILi128EEENS2_ILi0EEEEEEZNS_7idx2crdIiS7_SA_EEDaRKT_RKT0_RKT1_EUlRKT_RKT0_E_EEDaSE_SH_OSI_ENKUlDpSN_E_clIJiiiS9_EEEDaST_,($_ZN7cutlass13device_kernelIN5flash19enable_sm80_to_sm89INS1_16FlashAttnBwdSm80INS1_25CollectiveMainloopBwdSm80ILi2ELi2EN4cute5tupleIJNS5_1CILi128EEES8_NS7_ILi64EEEEEENS_10bfloat16_tEfNS_4arch4Sm80ELb0ELb1ELb1ELb1ELb0ELb0ELb0ELb0ELi2ELi4ELi4ELi4ELb0EEENS1_21CollectiveEpilogueBwdISA_SB_SD_Li256ELb1ELb0ELi2EEENS1_19SingleTileSchedulerILb1ELb0ELb0ELi128EEEEEEEEEvNT_6ParamsE$_ZZN4cute9transformINS_5tupleIJiiNS_1CILi0EEEEEENS1_IJNS1_IJNS2_ILi4EEENS2_ILi8EEEEEENS2_ILi2EEENS2_ILi1EEEEEEZNS_7idx2crdIS4_SA_EEDaRKT_RKT0_EUlRKT_RKT0_E_EEDaSE_SH_OT1_ENKUlDpSK_E_clIJNS1_IJiiEEEiS3_EEEDaSR_ - $_ZN7cutlass13device_kernelIN5flash19enable_sm80_to_sm89INS1_16FlashAttnBwdSm80INS1_25CollectiveMainloopBwdSm80ILi2ELi2EN4cute5tupleIJNS5_1CILi128EEES8_NS7_ILi64EEEEEENS_10bfloat16_tEfNS_4arch4Sm80ELb0ELb1ELb1ELb1ELb0ELb0ELb0ELb0ELi2ELi4ELi4ELi4ELb0EEENS1_21CollectiveEpilogueBwdISA_SB_SD_Li256ELb1ELb0ELi2EEENS1_19SingleTileSchedulerILb1ELb0ELb0ELi128EEEEEEEEEvNT_6ParamsE$_ZZN4cute9transformINS_5tupleIJNS_1CILi32EEENS2_ILi4EEENS2_ILi2EEENS2_ILi1EEEEEENS1_IJS6_S3_NS2_ILi128EEENS2_ILi0EEEEEEZNS_7idx2crdIiS7_SA_EEDaRKT_RKT0_RKT1_EUlRKT_RKT0_E_EEDaSE_SH_OSI_ENKUlDpSN_E_clIJiiiS9_EEEDaST_)
$_ZN7cutlass13device_kernelIN5flash19enable_sm80_to_sm89INS1_16FlashAttnBwdSm80INS1_25CollectiveMainloopBwdSm80ILi2ELi2EN4cute5tupleIJNS5_1CILi128EEES8_NS7_ILi64EEEEEENS_10bfloat16_tEfNS_4arch4Sm80ELb0ELb1ELb1ELb1ELb0ELb0ELb0ELb0ELi2ELi4ELi4ELi4ELb0EEENS1_21CollectiveEpilogueBwdISA_SB_SD_Li256ELb1ELb0ELi2EEENS1_19SingleTileSchedulerILb1ELb0ELb0ELi128EEEEEEEEEvNT_6ParamsE$_ZZN4cute9transformINS_5tupleIJNS_1CILi32EEENS2_ILi4EEENS2_ILi2EEENS2_ILi1EEEEEENS1_IJS6_S3_NS2_ILi128EEENS2_ILi0EEEEEEZNS_7idx2crdIiS7_SA_EEDaRKT_RKT0_RKT1_EUlRKT_RKT0_E_EEDaSE_SH_OSI_ENKUlDpSN_E_clIJiiiS9_EEEDaST_:
[----:B------:R-:W-:Y:S02]  /*110d0*/  IADD3 R3, R1, 0x13c8, RZ ;  /* 0x000013c801037810 */ /* 0x000fe40007ffe0ff */
[----:B------:R-:W-:Y:S02]  /*110e0*/  MOV R6, 0x11110 ;  /* 0x0001111000067802 */ /* 0x000fe40000000f00 */
[----:B------:R-:W-:Y:S02]  /*110f0*/  IADD3 R3, R3, c[0x0][0x20], RZ ;  /* 0x0000080003037a10 */ /* 0x000fe40007ffe0ff */
[----:B------:R-:W-:Y:S05]  /*11100*/  CALL.REL.NOINC `($_ZN7cutlass13device_kernelIN5flash19enable_sm80_to_sm89INS1_16FlashAttnBwdSm80INS1_25CollectiveMainloopBwdSm80ILi2ELi2EN4cute5tupleIJNS5_1CILi128EEES8_NS7_ILi64EEEEEENS_10bfloat16_tEfNS_4arch4Sm80ELb0ELb1ELb1ELb1ELb0ELb0ELb0ELb0ELi2ELi4ELi4ELi4ELb0EEENS1_21CollectiveEpilogueBwdISA_SB_SD_Li256ELb1ELb0ELi2EEENS1_19SingleTileSchedulerILb1ELb0ELb0ELi128EEEEEEEEEvNT_6ParamsE$_ZN4cute3eso3ESOILb0ELb0EJiiiNS_1CILi0EEEEEC2ERKiS6_S6_RKS3_) ;  /* 0xffff725000007944 */ /* 0x000fea0003c3ffff */
[----:B------:R2:W5:Y:S04]  /*11110*/  LDL R5, [R1+0x13d0] ;  /* 0x0013d00001057983 */ /* 0x0005680000100800 */
[----:B-1----:R2:W5:Y:S01]  /*11120*/  LDL.64 R2, [R1+0x13c8] ;  /* 0x0013c80001027983 */ /* 0x0025620000100a00 */
[----:B------:R-:W-:Y:S02]  /*11130*/  MOV R6, R4 ;  /* 0x0000000400067202 */ /* 0x000fe40000000f00 */
[----:B------:R-:W-:-:S04]  /*11140*/  MOV R7, 0x0 ;  /* 0x0000000000077802 */ /* 0x000fc80000000f00 */
[----:B------:R-:W-:Y:S05]  /*11150*/  RET.REL.NODEC R6 `(_ZN7cutlass13device_kernelIN5flash19enable_sm80_to_sm89INS1_16FlashAttnBwdSm80INS1_25CollectiveMainloopBwdSm80ILi2ELi2EN4cute5tupleIJNS5_1CILi128EEES8_NS7_ILi64EEEEEENS_10bfloat16_tEfNS_4arch4Sm80ELb0ELb1ELb1ELb1ELb0ELb0ELb0ELb0ELi2ELi4ELi4ELi4ELb0EEENS1_21CollectiveEpilogueBwdISA_SB_SD_Li256ELb1ELb0ELi2EEENS1_19SingleTileSchedulerILb1ELb0ELb0ELi128EEEEEEEEEvNT_6ParamsE) ;  /* 0xfffeeea006007950 */ /* 0x000fea0003c3ffff */
        .type           $_ZN7cutlass13device_kernelIN5flash19enable_sm80_to_sm89INS1_16FlashAttnBwdSm80INS1_25CollectiveMainloopBwdSm80ILi2ELi2EN4cute5tupleIJNS5_1CILi128EEES8_NS7_ILi64EEEEEENS_10bfloat16_tEfNS_4arch4Sm80ELb0ELb1ELb1ELb1ELb0ELb0ELb0ELb0ELi2ELi4ELi4ELi4ELb0EEENS1_21CollectiveEpilogueBwdISA_SB_SD_Li256ELb1ELb0ELi2EEENS1_19SingleTileSchedulerILb1ELb0ELb0ELi128EEEEEEEEEvNT_6ParamsE$_ZZN4cute9transformINS_5tupleIJiiNS_1CILi0EEEEEENS1_IJNS1_IJNS2_ILi4EEENS2_ILi8EEEEEENS2_ILi2EEENS2_ILi1EEEEEEZNS_7idx2crdIS4_SA_EEDaRKT_RKT0_EUlRKT_RKT0_E_EEDaSE_SH_OT1_ENKUlDpSK_E_clIJNS1_IJiiEEEiS3_EEEDaSR_,@function
        .size           $_ZN7cutlass13device_kernelIN5flash19enable_sm80_to_sm89INS1_16FlashAttnBwdSm80INS1_25CollectiveMainloopBwdSm80ILi2ELi2EN4cute5tupleIJNS5_1CILi128EEES8_NS7_ILi64EEEEEENS_10bfloat16_tEfNS_4arch4Sm80ELb0ELb1ELb1ELb1ELb0ELb0ELb0ELb0ELi2ELi4ELi4ELi4ELb0EEENS1_21CollectiveEpilogueBwdISA_SB_SD_Li256ELb1ELb0ELi2EEENS1_19SingleTileSchedulerILb1ELb0ELb0ELi128EEEEEEEEEvNT_6ParamsE$_ZZN4cute9transformINS_5tupleIJiiNS_1CILi0EEEEEENS1_IJNS1_IJNS2_ILi4EEENS2_ILi8EEEEEENS2_ILi2EEENS2_ILi1EEEEEEZNS_7idx2crdIS4_SA_EEDaRKT_RKT0_EUlRKT_RKT0_E_EEDaSE_SH_OT1_ENKUlDpSK_E_clIJNS1_IJiiEEEiS3_EEEDaSR_,($_ZN7cutlass13device_kernelIN5flash19enable_sm80_to_sm89INS1_16FlashAttnBwdSm80INS1_25CollectiveMainloopBwdSm80ILi2ELi2EN4cute5tupleIJNS5_1CILi128EEES8_NS7_ILi64EEEEEENS_10bfloat16_tEfNS_4arch4Sm80ELb0ELb1ELb1ELb1ELb0ELb0ELb0ELb0ELi2ELi4ELi4ELi4ELb0EEENS1_21CollectiveEpilogueBwdISA_SB_SD_Li256ELb1ELb0ELi2EEENS1_19SingleTileSchedulerILb1ELb0ELb0ELi128EEEEEEEEEvNT_6ParamsE$_ZZN4cute9transformINS_5tupleIJiiNS_1CILi0EEEEEENS1_IJNS1_IJNS2_ILi4EEENS2_ILi8EEEEEES5_NS2_ILi1EEEEEEZNS_7idx2crdIS4_S9_EEDaRKT_RKT0_EUlRKT_RKT0_E_EEDaSD_SG_OT1_ENKUlDpSJ_E_clIJNS1_IJiiEEEiS3_EEEDaSQ_ - $_ZN7cutlass13device_kernelIN5flash19enable_sm80_to_sm89INS1_16FlashAttnBwdSm80INS1_25CollectiveMainloopBwdSm80ILi2ELi2EN4cute5tupleIJNS5_1CILi128EEES8_NS7_ILi64EEEEEENS_10bfloat16_tEfNS_4arch4Sm80ELb0ELb1ELb1ELb1ELb0ELb0ELb0ELb0ELi2ELi4ELi4ELi4ELb0EEENS1_21CollectiveEpilogueBwdISA_SB_SD_Li256ELb1ELb0ELi2EEENS1_19SingleTileSchedulerILb1ELb0ELb0ELi128EEEEEEEEEvNT_6ParamsE$_ZZN4cute9transformINS_5tupleIJiiNS_1CILi0EEEEEENS1_IJNS1_IJNS2_ILi4EEENS2_ILi8EEEEEENS2_ILi2EEENS2_ILi1EEEEEEZNS_7idx2crdIS4_SA_EEDaRKT_RKT0_EUlRKT_RKT0_E_EEDaSE_SH_OT1_ENKUlDpSK_E_clIJNS1_IJiiEEEiS3_EEEDaSR_)
$_ZN7cutlass13device_kernelIN5flash19enable_sm80_to_sm89INS1_16FlashAttnBwdSm80INS1_25CollectiveMainloopBwdSm80ILi2ELi2EN4cute5tupleIJNS5_1CILi128EEES8_NS7_ILi64EEEEEENS_10bfloat16_tEfNS_4arch4Sm80ELb0ELb1ELb1ELb1ELb0ELb0ELb0ELb0ELi2ELi4ELi4ELi4ELb0EEENS1_21CollectiveEpilogueBwdISA_SB_SD_Li256ELb1ELb0ELi2EEENS1_19SingleTileSchedulerILb1ELb0ELb0ELi128EEEEEEEEEvNT_6ParamsE$_ZZN4cute9transformINS_5tupleIJiiNS_1CILi0EEEEEENS1_IJNS1_IJNS2_ILi4EEENS2_ILi8EEEEEENS2_ILi2EEENS2_ILi1EEEEEEZNS_7idx2crdIS4_SA_EEDaRKT_RKT0_EUlRKT_RKT0_E_EEDaSE_SH_OT1_ENKUlDpSK_E_clIJNS1_IJiiEEEiS3_EEEDaSR_:
[----:B------:R-:W-:Y:S02]  /*11160*/  IADD3 R3, R1, 0x1680, RZ ;  /* 0x0000168001037810 */ /* 0x000fe40007ffe0ff */
[----:B------:R-:W-:Y:S02]  /*11170*/  MOV R6, 0x111a0 ;  /* 0x000111a000067802 */ /* 0x000fe40000000f00 */
[----:B------:R-:W-:Y:S02]  /*11180*/  IADD3 R3, R3, c[0x0][0x20], RZ ;  /* 0x0000080003037a10 */ /* 0x000fe40007ffe0ff */
[----:B------:R-:W-:Y:S05]  /*11190*/  CALL.REL.NOINC `($_ZN7cutlass13device_kernelIN5flash19enable_sm80_to_sm89INS1_16FlashAttnBwdSm80INS1_25CollectiveMainloopBwdSm80ILi2ELi2EN4cute5tupleIJNS5_1CILi128EEES8_NS7_ILi64EEEEEENS_10bfloat16_tEfNS_4arch4Sm80ELb0ELb1ELb1ELb1ELb0ELb0ELb0ELb0ELi2ELi4ELi4ELi4ELb0EEENS1_21CollectiveEpilogueBwdISA_SB_SD_Li256ELb1ELb0ELi2EEENS1_19SingleTileSchedulerILb1ELb0ELb0ELi128EEEEEEEEEvNT_6ParamsE$_ZN4cute3eso3ESOILb0ELb0EJNS_5tupleIJiiEEEiNS_1CILi0EEEEEC2ERKS3_RKiRKS5_) ;  /* 0xffff632000007944 */ /* 0x000fea0003c3ffff */
[----:B------:R2:W5:Y:S04]  /*111a0*/  LDL R35, [R1+0x1688] ;  /* 0x0016880001237983 */ /* 0x0005680000100800 */
[----:B-1----:R2:W5:Y:S01]  /*111b0*/  LDL.64 R2, [R1+0x1680] ;  /* 0x0016800001027983 */ /* 0x0025620000100a00 */
[----:B------:R-:W-:-:S04]  /*111c0*/  MOV R75, 0x0 ;  /* 0x00000000004b7802 */ /* 0x000fc80000000f00 */
[----:B------:R-:W-:Y:S05]  /*111d0*/  RET.REL.NODEC R74 `(_ZN7cutlass13device_kernelIN5flash19enable_sm80_to_sm89INS1_16FlashAttnBwdSm80INS1_25CollectiveMainloopBwdSm80ILi2ELi2EN4cute5tupleIJNS5_1CILi128EEES8_NS7_ILi64EEEEEENS_10bfloat16_tEfNS_4arch4Sm80ELb0ELb1ELb1ELb1ELb0ELb0ELb0ELb0ELi2ELi4ELi4ELi4ELb0EEENS1_21CollectiveEpilogueBwdISA_SB_SD_Li256ELb1ELb0ELi2EEENS1_19SingleTileSchedulerILb1ELb0ELb0ELi128EEEEEEEEEvNT_6ParamsE) ;  /* 0xfffeee204a007950 */ /* 0x000fea0003c3ffff */
        .type           $_ZN7cutlass13device_kernelIN5flash19enable_sm80_to_sm89INS1_16FlashAttnBwdSm80INS1_25CollectiveMainloopBwdSm80ILi2ELi2EN4cute5tupleIJNS5_1CILi128EEES8_NS7_ILi64EEEEEENS_10bfloat16_tEfNS_4arch4Sm80ELb0ELb1ELb1ELb1ELb0ELb0ELb0ELb0ELi2ELi4ELi4ELi4ELb0EEENS1_21CollectiveEpilogueBwdISA_SB_SD_Li256ELb1ELb0ELi2EEENS1_19SingleTileSchedulerILb1ELb0ELb0ELi128EEEEEEEEEvNT_6ParamsE$_ZZN4cute9transformINS_5tupleIJiiNS_1CILi0EEEEEENS1_IJNS1_IJNS2_ILi4EEENS2_ILi8EEEEEES5_NS2_ILi1EEEEEEZNS_7idx2crdIS4_S9_EEDaRKT_RKT0_EUlRKT_RKT0_E_EEDaSD_SG_OT1_ENKUlDpSJ_E_clIJNS1_IJiiEEEiS3_EEEDaSQ_,@function
        .size           $_ZN7cutlass13device_kernelIN5flash19enable_sm80_to_sm89INS1_16FlashAttnBwdSm80INS1_25CollectiveMainloopBwdSm80ILi2ELi2EN4cute5tupleIJNS5_1CILi128EEES8_NS7_ILi64EEEEEENS_10bfloat16_tEfNS_4arch4Sm80ELb0ELb1ELb1ELb1ELb0ELb0ELb0ELb0ELi2ELi4ELi4ELi4ELb0EEENS1_21CollectiveEpilogueBwdISA_SB_SD_Li256ELb1ELb0ELi2EEENS1_19SingleTileSchedulerILb1ELb0ELb0ELi128EEEEEEEEEvNT_6ParamsE$_ZZN4cute9transformINS_5tupleIJiiNS_1CILi0EEEEEENS1_IJNS1_IJNS2_ILi4EEENS2_ILi8EEEEEES5_NS2_ILi1EEEEEEZNS_7idx2crdIS4_S9_EEDaRKT_RKT0_EUlRKT_RKT0_E_EEDaSD_SG_OT1_ENKUlDpSJ_E_clIJNS1_IJiiEEEiS3_EEEDaSQ_,($_ZN7cutlass13device_kernelIN5flash19enable_sm80_to_sm89INS1_16FlashAttnBwdSm80INS1_25CollectiveMainloopBwdSm80ILi2ELi2EN4cute5tupleIJNS5_1CILi128EEES8_NS7_ILi64EEEEEENS_10bfloat16_tEfNS_4arch4Sm80ELb0ELb1ELb1ELb1ELb0ELb0ELb0ELb0ELi2ELi4ELi4ELi4ELb0EEENS1_21CollectiveEpilogueBwdISA_SB_SD_Li256ELb1ELb0ELi2EEENS1_19SingleTileSchedulerILb1ELb0ELb0ELi128EEEEEEEEEvNT_6ParamsE$_ZZN4cute9transformINS_5tupleIJiiiNS_1CILi0EEEEEENS1_IJNS2_ILi32EEENS2_ILi4EEENS2_ILi2EEENS2_ILi1EEEEEENS1_IJS8_S8_S8_S8_EEEZNS_7crd2crdIS4_S9_SA_EEDaRKT_RKT0_RKT1_EUlRKT_RKT0_RKT1_E_EEDaSE_SH_SK_OT2_ENKUlDpSN_E_clIJiiiS3_EEEDaSX_ - $_ZN7cutlass13device_kernelIN5flash19enable_sm80_to_sm89INS1_16FlashAttnBwdSm80INS1_25CollectiveMainloopBwdSm80ILi2ELi2EN4cute5tupleIJNS5_1CILi128EEES8_NS7_ILi64EEEEEENS_10bfloat16_tEfNS_4arch4Sm80ELb0ELb1ELb1ELb1ELb0ELb0ELb0ELb0ELi2ELi4ELi4ELi4ELb0EEENS1_21CollectiveEpilogueBwdISA_SB_SD_Li256ELb1ELb0ELi2EEENS1_19SingleTileSchedulerILb1ELb0ELb0ELi128EEEEEEEEEvNT_6ParamsE$_ZZN4cute9transformINS_5tupleIJiiNS_1CILi0EEEEEENS1_IJNS1_IJNS2_ILi4EEENS2_ILi8EEEEEES5_NS2_ILi1EEEEEEZNS_7idx2crdIS4_S9_EEDaRKT_RKT0_EUlRKT_RKT0_E_EEDaSD_SG_OT1_ENKUlDpSJ_E_clIJNS1_IJiiEEEiS3_EEEDaSQ_)
$_ZN7cutlass13device_kernelIN5flash19enable_sm80_to_sm89INS1_16FlashAttnBwdSm80INS1_25CollectiveMainloopBwdSm80ILi2ELi2EN4cute5tupleIJNS5_1CILi128EEES8_NS7_ILi64EEEEEENS_10bfloat16_tEfNS_4arch4Sm80ELb0ELb1ELb1ELb1ELb0ELb0ELb0ELb0ELi2ELi4ELi4ELi4ELb0EEENS1_21CollectiveEpilogueBwdISA_SB_SD_Li256ELb1ELb0ELi2EEENS1_19SingleTileSchedulerILb1ELb0ELb0ELi128EEEEEEEEEvNT_6ParamsE$_ZZN4cute9transformINS_5tupleIJiiNS_1CILi0EEEEEENS1_IJNS1_IJNS2_ILi4EEENS2_ILi8EEEEEES5_NS2_ILi1EEEEEEZNS_7idx2crdIS4_S9_EEDaRKT_RKT0_EUlRKT_RKT0_E_EEDaSD_SG_OT1_ENKUlDpSJ_E_clIJNS1_IJiiEEEiS3_EEEDaSQ_:
[----:B------:R-:W-:Y:S02]  /*111e0*/  IADD3 R3, R1, 0x1680, RZ ;  /* 0x0000168001037810 */ /* 0x000fe40007ffe0ff */
[----:B------:R-:W-:Y:S02]  /*111f0*/  MOV R6, 0x11220 ;  /* 0x0001122000067802 */ /* 0x000fe40000000f00 */
[----:B------:R-:W-:Y:S02]  /*11200*/  IADD3 R3, R3, c[0x0][0x20], RZ ;  /* 0x0000080003037a10 */ /* 0x000fe40007ffe0ff */
[----:B------:R-:W-:Y:S05]  /*11210*/  CALL.REL.NOINC `($_ZN7cutlass13device_kernelIN5flash19enable_sm80_to_sm89INS1_16FlashAttnBwdSm80INS1_25CollectiveMainloopBwdSm80ILi2ELi2EN4cute5tupleIJNS5_1CILi128EEES8_NS7_ILi64EEEEEENS_10bfloat16_tEfNS_4arch4Sm80ELb0ELb1ELb1ELb1ELb0ELb0ELb0ELb0ELi2ELi4ELi4ELi4ELb0EEENS1_21CollectiveEpilogueBwdISA_SB_SD_Li256ELb1ELb0ELi2EEENS1_19SingleTileSchedulerILb1ELb0ELb0ELi128EEEEEEEEEvNT_6ParamsE$_ZN4cute3eso3ESOILb0ELb0EJNS_5tupleIJiiEEEiNS_1CILi0EEEEEC2ERKS3_RKiRKS5_) ;  /* 0xffff62a000007944 */ /* 0x000fea0003c3ffff */
[----:B------:R2:W5:Y:S04]  /*11220*/  LDL R33, [R1+0x1688] ;  /* 0x0016880001217983 */ /* 0x0005680000100800 */
[----:B-1----:R2:W5:Y:S01]  /*11230*/  LDL.64 R2, [R1+0x1680] ;  /* 0x0016800001027983 */ /* 0x0025620000100a00 */
[----:B------:R-:W-:Y:S02]  /*11240*/  MOV R6, R74 ;  /* 0x0000004a00067202 */ /* 0x000fe40000000f00 */
[----:B------:R-:W-:-:S04]  /*11250*/  MOV R7, 0x0 ;  /* 0x0000000000077802 */ /* 0x000fc80000000f00 */
[----:B------:R-:W-:Y:S05]  /*11260*/  RET.REL.NODEC R6 `(_ZN7cutlass13device_kernelIN5flash19enable_sm80_to_sm89INS1_16FlashAttnBwdSm80INS1_25CollectiveMainloopBwdSm80ILi2ELi2EN4cute5tupleIJNS5_1CILi128EEES8_NS7_ILi64EEEEEENS_10bfloat16_tEfNS_4arch4Sm80ELb0ELb1ELb1ELb1ELb0ELb0ELb0ELb0ELi2ELi4ELi4ELi4ELb0EEENS1_21CollectiveEpilogueBwdISA_SB_SD_Li256ELb1ELb0ELi2EEENS1_19SingleTileSchedulerILb1ELb0ELb0ELi128EEEEEEEEEvNT_6ParamsE) ;  /* 0xfffeed9006007950 */ /* 0x000fea0003c3ffff */
        .type           $_ZN7cutlass13device_kernelIN5flash19enable_sm80_to_sm89INS1_16FlashAttnBwdSm80INS1_25CollectiveMainloopBwdSm80ILi2ELi2EN4cute5tupleIJNS5_1CILi128EEES8_NS7_ILi64EEEEEENS_10bfloat16_tEfNS_4arch4Sm80ELb0ELb1ELb1ELb1ELb0ELb0ELb0ELb0ELi2ELi4ELi4ELi4ELb0EEENS1_21CollectiveEpilogueBwdISA_SB_SD_Li256ELb1ELb0ELi2EEENS1_19SingleTileSchedulerILb1ELb0ELb0ELi128EEEEEEEEEvNT_6ParamsE$_ZZN4cute9transformINS_5tupleIJiiiNS_1CILi0EEEEEENS1_IJNS2_ILi32EEENS2_ILi4EEENS2_ILi2EEENS2_ILi1EEEEEENS1_IJS8_S8_S8_S8_EEEZNS_7crd2crdIS4_S9_SA_EEDaRKT_RKT0_RKT1_EUlRKT_RKT0_RKT1_E_EEDaSE_SH_SK_OT2_ENKUlDpSN_E_clIJiiiS3_EEEDaSX_,@function
        .size           $_ZN7cutlass13device_kernelIN5flash19enable_sm80_to_sm89INS1_16FlashAttnBwdSm80INS1_25CollectiveMainloopBwdSm80ILi2ELi2EN4cute5tupleIJNS5_1CILi128EEES8_NS7_ILi64EEEEEENS_10bfloat16_tEfNS_4arch4Sm80ELb0ELb1ELb1ELb1ELb0ELb0ELb0ELb0ELi2ELi4ELi4ELi4ELb0EEENS1_21CollectiveEpilogueBwdISA_SB_SD_Li256ELb1ELb0ELi2EEENS1_19SingleTileSchedulerILb1ELb0ELb0ELi128EEEEEEEEEvNT_6ParamsE$_ZZN4cute9transformINS_5tupleIJiiiNS_1CILi0EEEEEENS1_IJNS2_ILi32EEENS2_ILi4EEENS2_ILi2EEENS2_ILi1EEEEEENS1_IJS8_S8_S8_S8_EEEZNS_7crd2crdIS4_S9_SA_EEDaRKT_RKT0_RKT1_EUlRKT_RKT0_RKT1_E_EEDaSE_SH_SK_OT2_ENKUlDpSN_E_clIJiiiS3_EEEDaSX_,($_ZN7cutlass13device_kernelIN5flash19enable_sm80_to_sm89INS1_16FlashAttnBwdSm80INS1_25CollectiveMainloopBwdSm80ILi2ELi2EN4cute5tupleIJNS5_1CILi128EEES8_NS7_ILi64EEEEEENS_10bfloat16_tEfNS_4arch4Sm80ELb0ELb1ELb1ELb1ELb0ELb0ELb0ELb0ELi2ELi4ELi4ELi4ELb0EEENS1_21CollectiveEpilogueBwdISA_SB_SD_Li256ELb1ELb0ELi2EEENS1_19SingleTileSchedulerILb1ELb0ELb0ELi128EEEEEEEEEvNT_6ParamsE$_ZZN4cuteplIJNS_1CILi0EEES2_EJiEEEDaRKNS_15ArithmeticTupleIJDpT_EEERKNS3_IJDpT0_EEEENKUlDpRKT_E_clIJiS2_EEEDaSH_ - $_ZN7cutlass13device_kernelIN5flash19enable_sm80_to_sm89INS1_16FlashAttnBwdSm80INS1_25CollectiveMainloopBwdSm80ILi2ELi2EN4cute5tupleIJNS5_1CILi128EEES8_NS7_ILi64EEEEEENS_10bfloat16_tEfNS_4arch4Sm80ELb0ELb1ELb1ELb1ELb0ELb0ELb0ELb0ELi2ELi4ELi4ELi4ELb0EEENS1_21CollectiveEpilogueBwdISA_SB_SD_Li256ELb1ELb0ELi2EEENS1_19SingleTileSchedulerILb1ELb0ELb0ELi128EEEEEEEEEvNT_6ParamsE$_ZZN4cute9transformINS_5tupleIJiiiNS_1CILi0EEEEEENS1_IJNS2_ILi32EEENS2_ILi4EEENS2_ILi2EEENS2_ILi1EEEEEENS1_IJS8_S8_S8_S8_EEEZNS_7crd2crdIS4_S9_SA_EEDaRKT_RKT0_RKT1_EUlRKT_RKT0_RKT1_E_EEDaSE_SH_SK_OT2_ENKUlDpSN_E_clIJiiiS3_EEEDaSX_)
$_ZN7cutlass13device_kernelIN5flash19enable_sm80_to_sm89INS1_16FlashAttnBwdSm80INS1_25CollectiveMainloopBwdSm80ILi2ELi2EN4cute5tupleIJNS5_1CILi128EEES8_NS7_ILi64EEEEEENS_10bfloat16_tEfNS_4arch4Sm80ELb0ELb1ELb1ELb1ELb0ELb0ELb0ELb0ELi2ELi4ELi4ELi4ELb0EEENS1_21CollectiveEpilogueBwdISA_SB_SD_Li256ELb1ELb0ELi2EEENS1_19SingleTileSchedulerILb1ELb0ELb0ELi128EEEEEEEEEvNT_6ParamsE$_ZZN4cute9transformINS_5tupleIJiiiNS_1CILi0EEEEEENS1_IJNS2_ILi32EEENS2_ILi4EEENS2_ILi2EEENS2_ILi1EEEEEENS1_IJS8_S8_S8_S8_EEEZNS_7crd2crdIS4_S9_SA_EEDaRKT_RKT0_RKT1_EUlRKT_RKT0_RKT1_E_EEDaSE_SH_SK_OT2_ENKUlDpSN_E_clIJiiiS3_EEEDaSX_:
[----:B------:R-:W-:Y:S02]  /*11270*/  IADD3 R3, R1, 0x13c8, RZ ;  /* 0x000013c801037810 */ /* 0x000fe40007ffe0ff */
[----:B------:R-:W-:Y:S02]  /*11280*/  MOV R6, 0x112b0 ;  /* 0x000112b000067802 */ /* 0x000fe40000000f00 */
[----:B------:R-:W-:Y:S02]  /*11290*/  IADD3 R3, R3, c[0x0][0x20], RZ ;  /* 0x0000080003037a10 */ /* 0x000fe40007ffe0ff */
[----:B------:R-:W-:Y:S05]  /*112a0*/  CALL.REL.NOINC `($_ZN7cutlass13device_kernelIN5flash19enable_sm80_to_sm89INS1_16FlashAttnBwdSm80INS1_25CollectiveMainloopBwdSm80ILi2ELi2EN4cute5tupleIJNS5_1CILi128EEES8_NS7_ILi64EEEEEENS_10bfloat16_tEfNS_4arch4Sm80ELb0ELb1ELb1ELb1ELb0ELb0ELb0ELb0ELi2ELi4ELi4ELi4ELb0EEENS1_21CollectiveEpilogueBwdISA_SB_SD_Li256ELb1ELb0ELi2EEENS1_19SingleTileSchedulerILb1ELb0ELb0ELi128EEEEEEEEEvNT_6ParamsE$_ZN4cute3eso3ESOILb0ELb0EJiiiNS_1CILi0EEEEEC2ERKiS6_S6_RKS3_) ;  /* 0xffff70b000007944 */ /* 0x000fea0003c3ffff */
[----:B-1----:R1:W5:Y:S04]  /*112b0*/  LDL R8, [R1+0x13d0] ;  /* 0x0013d00001087983 */ /* 0x0023680000100800 */
[----:B------:R1:W5:Y:S01]  /*112c0*/  LDL.64 R2, [R1+0x13c8] ;  /* 0x0013c80001027983 */ /* 0x0003620000100a00 */
[----:B------:R-:W-:-:S04]  /*112d0*/  MOV R5, 0x0 ;  /* 0x0000000000057802 */ /* 0x000fc80000000f00 */
[----:B------:R-:W-:Y:S05]  /*112e0*/  RET.REL.NODEC R4 `(_ZN7cutlass13device_kernelIN5flash19enable_sm80_to_sm89INS1_16FlashAttnBwdSm80INS1_25CollectiveMainloopBwdSm80ILi2ELi2EN4cute5tupleIJNS5_1CILi128EEES8_NS7_ILi64EEEEEENS_10bfloat16_tEfNS_4arch4Sm80ELb0ELb1ELb1ELb1ELb0ELb0ELb0ELb0ELi2ELi4ELi4ELi4ELb0EEENS1_21CollectiveEpilogueBwdISA_SB_SD_Li256ELb1ELb0ELi2EEENS1_19SingleTileSchedulerILb1ELb0ELb0ELi128EEEEEEEEEvNT_6ParamsE) ;  /* 0xfffeed1004007950 */ /* 0x000fea0003c3ffff */
        .type           $_ZN7cutlass13device_kernelIN5flash19enable_sm80_to_sm89INS1_16FlashAttnBwdSm80INS1_25CollectiveMainloopBwdSm80ILi2ELi2EN4cute5tupleIJNS5_1CILi128EEES8_NS7_ILi64EEEEEENS_10bfloat16_tEfNS_4arch4Sm80ELb0ELb1ELb1ELb1ELb0ELb0ELb0ELb0ELi2ELi4ELi4ELi4ELb0EEENS1_21CollectiveEpilogueBwdISA_SB_SD_Li256ELb1ELb0ELi2EEENS1_19SingleTileSchedulerILb1ELb0ELb0ELi128EEEEEEEEEvNT_6ParamsE$_ZZN4cuteplIJNS_1CILi0EEES2_EJiEEEDaRKNS_15ArithmeticTupleIJDpT_EEERKNS3_IJDpT0_EEEENKUlDpRKT_E_clIJiS2_EEEDaSH_,@function
        .size           $_ZN7cutlass13device_kernelIN5flash19enable_sm80_to_sm89INS1_16FlashAttnBwdSm80INS1_25CollectiveMainloopBwdSm80ILi2ELi2EN4cute5tupleIJNS5_1CILi128EEES8_NS7_ILi64EEEEEENS_10bfloat16_tEfNS_4arch4Sm80ELb0ELb1ELb1ELb1ELb0ELb0ELb0ELb0ELi2ELi4ELi4ELi4ELb0EEENS1_21CollectiveEpilogueBwdISA_SB_SD_Li256ELb1ELb0ELi2EEENS1_19SingleTileSchedulerILb1ELb0ELb0ELi128EEEEEEEEEvNT_6ParamsE$_ZZN4cuteplIJNS_1CILi0EEES2_EJiEEEDaRKNS_15ArithmeticTupleIJDpT_EEERKNS3_IJDpT0_EEEENKUlDpRKT_E_clIJiS2_EEEDaSH_,($_ZN7cutlass13device_kernelIN5flash19enable_sm80_to_sm89INS1_16FlashAttnBwdSm80INS1_25CollectiveMainloopBwdSm80ILi2ELi2EN4cute5tupleIJNS5_1CILi128EEES8_NS7_ILi64EEEEEENS_10bfloat16_tEfNS_4arch4Sm80ELb0ELb1ELb1ELb1ELb0ELb0ELb0ELb0ELi2ELi4ELi4ELi4ELb0EEENS1_21CollectiveEpilogueBwdISA_SB_SD_Li256ELb1ELb0ELi2EEENS1_19SingleTileSchedulerILb1ELb0ELb0ELi128EEEEEEEEEvNT_6ParamsE$_ZZN4cuteplIJNS_1CILi0EEES2_EJiS2_EEEDaRKNS_15ArithmeticTupleIJDpT_EEERKNS3_IJDpT0_EEEENKUlDpRKT_E_clIJiS2_EEEDaSH_ - $_ZN7cutlass13device_kernelIN5flash19enable_sm80_to_sm89INS1_16FlashAttnBwdSm80INS1_25CollectiveMainloopBwdSm80ILi2ELi2EN4cute5tupleIJNS5_1CILi128EEES8_NS7_ILi64EEEEEENS_10bfloat16_tEfNS_4arch4Sm80ELb0ELb1ELb1ELb1ELb0ELb0ELb0ELb0ELi2ELi4ELi4ELi4ELb0EEENS1_21CollectiveEpilogueBwdISA_SB_SD_Li256ELb1ELb0ELi2EEENS1_19SingleTileSchedulerILb1ELb0ELb0ELi128EEEEEEEEEvNT_6ParamsE$_ZZN4cuteplIJNS_1CILi0EEES2_EJiEEEDaRKNS_15ArithmeticTupleIJDpT_EEERKNS3_IJDpT0_EEEENKUlDpRKT_E_clIJiS2_EEEDaSH_)
$_ZN7cutlass13device_kernelIN5flash19enable_sm80_to_sm89INS1_16FlashAttnBwdSm80INS1_25CollectiveMainloopBwdSm80ILi2ELi2EN4cute5tupleIJNS5_1CILi128EEES8_NS7_ILi64EEEEEENS_10bfloat16_tEfNS_4arch4Sm80ELb0ELb1ELb1ELb1ELb0ELb0ELb0ELb0ELi2ELi4ELi4ELi4ELb0EEENS1_21CollectiveEpilogueBwdISA_SB_SD_Li256ELb1ELb0ELi2EEENS1_19SingleTileSchedulerILb1ELb0ELb0ELi128EEEEEEEEEvNT_6ParamsE$_ZZN4cuteplIJNS_1CILi0EEES2_EJiEEEDaRKNS_15ArithmeticTupleIJDpT_EEERKNS3_IJDpT0_EEEENKUlDpRKT_E_clIJiS2_EEEDaSH_:
[----:B------:R-:W-:Y:S02]  /*112f0*/  IADD3 R2, R1, 0x16a8, RZ ;  /* 0x000016a801027810 */ /* 0x000fe40007ffe0ff */
[----:B------:R-:W-:Y:S02]  /*11300*/  MOV R8, 0x11330 ;  /* 0x0001133000087802 */ /* 0x000fe40000000f00 */
[----:B------:R-:W-:Y:S02]  /*11310*/  IADD3 R2, R2, c[0x0][0x20], RZ ;  /* 0x0000080002027a10 */ /* 0x000fe40007ffe0ff */
[----:B------:R-:W-:Y:S05]  /*11320*/  CALL.REL.NOINC `($_ZN7cutlass13device_kernelIN5flash19enable_sm80_to_sm89INS1_16FlashAttnBwdSm80INS1_25CollectiveMainloopBwdSm80ILi2ELi2EN4cute5tupleIJNS5_1CILi128EEES8_NS7_ILi64EEEEEENS_10bfloat16_tEfNS_4arch4Sm80ELb0ELb1ELb1ELb1ELb0ELb0ELb0ELb0ELi2ELi4ELi4ELi4ELb0EEENS1_21CollectiveEpilogueBwdISA_SB_SD_Li256ELb1ELb0ELi2EEENS1_19SingleTileSchedulerILb1ELb0ELb0ELi128EEEEEEEEEvNT_6ParamsE$_ZN4cute5tupleIJiNS_1CILi0EEEEEC2ERKiRKS2_) ;  /* 0xffffaff000007944 */ /* 0x000fea0003c3ffff */
[----:B-1----:R1:W5:Y:S01]  /*11330*/  LDL R3, [R1+0x16a8] ;  /* 0x0016a80001037983 */ /* 0x0023620000100800 */
[----:B------:R-:W-:-:S04]  /*11340*/  MOV R5, 0x0 ;  /* 0x0000000000057802 */ /* 0x000fc80000000f00 */
[----:B------:R-:W-:Y:S05]  /*11350*/  RET.REL.NODEC R4 `(_ZN7cutlass13device_kernelIN5flash19enable_sm80_to_sm89INS1_16FlashAttnBwdSm80INS1_25CollectiveMainloopBwdSm80ILi2ELi2EN4cute5tupleIJNS5_1CILi128EEES8_NS7_ILi64EEEEEENS_10bfloat16_tEfNS_4arch4Sm80ELb0ELb1ELb1ELb1ELb0ELb0ELb0ELb0ELi2ELi4ELi4ELi4ELb0EEENS1_21CollectiveEpilogueBwdISA_SB_SD_Li256ELb1ELb0ELi2EEENS1_19SingleTileSchedulerILb1ELb0ELb0ELi128EEEEEEEEEvNT_6ParamsE) ;  /* 0xfffeeca004007950 */ /* 0x000fea0003c3ffff */
        .type           $_ZN7cutlass13device_kernelIN5flash19enable_sm80_to_sm89INS1_16FlashAttnBwdSm80INS1_25CollectiveMainloopBwdSm80ILi2ELi2EN4cute5tupleIJNS5_1CILi128EEES8_NS7_ILi64EEEEEENS_10bfloat16_tEfNS_4arch4Sm80ELb0ELb1ELb1ELb1ELb0ELb0ELb0ELb0ELi2ELi4ELi4ELi4ELb0EEENS1_21CollectiveEpilogueBwdISA_SB_SD_Li256ELb1ELb0ELi2EEENS1_19SingleTileSchedulerILb1ELb0ELb0ELi128EEEEEEEEEvNT_6ParamsE$_ZZN4cuteplIJNS_1CILi0EEES2_EJiS2_EEEDaRKNS_15ArithmeticTupleIJDpT_EEERKNS3_IJDpT0_EEEENKUlDpRKT_E_clIJiS2_EEEDaSH_,@function
        .size           $_ZN7cutlass13device_kernelIN5flash19enable_sm80_to_sm89INS1_16FlashAttnBwdSm80INS1_25CollectiveMainloopBwdSm80ILi2ELi2EN4cute5tupleIJNS5_1CILi128EEES8_NS7_ILi64EEEEEENS_10bfloat16_tEfNS_4arch4Sm80ELb0ELb1ELb1ELb1ELb0ELb0ELb0ELb0ELi2ELi4ELi4ELi4ELb0EEENS1_21CollectiveEpilogueBwdISA_SB_SD_Li256ELb1ELb0ELi2EEENS1_19SingleTileSchedulerILb1ELb0ELb0ELi128EEEEEEEEEvNT_6ParamsE$_ZZN4cuteplIJNS_1CILi0EEES2_EJiS2_EEEDaRKNS_15ArithmeticTupleIJDpT_EEERKNS3_IJDpT0_EEEENKUlDpRKT_E_clIJiS2_EEEDaSH_,($_ZN7cutlass13device_kernelIN5flash19enable_sm80_to_sm89INS1_16FlashAttnBwdSm80INS1_25CollectiveMainloopBwdSm80ILi2ELi2EN4cute5tupleIJNS5_1CILi128EEES8_NS7_ILi64EEEEEENS_10bfloat16_tEfNS_4arch4Sm80ELb0ELb1ELb1ELb1ELb0ELb0ELb0ELb0ELi2ELi4ELi4ELi4ELb0EEENS1_21CollectiveEpilogueBwdISA_SB_SD_Li256ELb1ELb0ELi2EEENS1_19SingleTileSchedulerILb1ELb0ELb0ELi128EEEEEEEEEvNT_6ParamsE$_ZZN4cuteplIJNS_1CILi0EEES2_EJiiEEEDaRKNS_15ArithmeticTupleIJDpT_EEERKNS3_IJDpT0_EEEENKUlDpRKT_E_clIJiiEEEDaSH_ - $_ZN7cutlass13device_kernelIN5flash19enable_sm80_to_sm89INS1_16FlashAttnBwdSm80INS1_25CollectiveMainloopBwdSm80ILi2ELi2EN4cute5tupleIJNS5_1CILi128EEES8_NS7_ILi64EEEEEENS_10bfloat16_tEfNS_4arch4Sm80ELb0ELb1ELb1ELb1ELb0ELb0ELb0ELb0ELi2ELi4ELi4ELi4ELb0EEENS1_21CollectiveEpilogueBwdISA_SB_SD_Li256ELb1ELb0ELi2EEENS1_19SingleTileSchedulerILb1ELb0ELb0ELi128EEEEEEEEEvNT_6ParamsE$_ZZN4cuteplIJNS_1CILi0EEES2_EJiS2_EEEDaRKNS_15ArithmeticTupleIJDpT_EEERKNS3_IJDpT0_EEEENKUlDpRKT_E_clIJiS2_EEEDaSH_)
$_ZN7cutlass13device_kernelIN5flash19enable_sm80_to_sm89INS1_16FlashAttnBwdSm80INS1_25CollectiveMainloopBwdSm80ILi2ELi2EN4cute5tupleIJNS5_1CILi128EEES8_NS7_ILi64EEEEEENS_10bfloat16_tEfNS_4arch4Sm80ELb0ELb1ELb1ELb1ELb0ELb0ELb0ELb0ELi2ELi4ELi4ELi4ELb0EEENS1_21CollectiveEpilogueBwdISA_SB_SD_Li256ELb1ELb0ELi2EEENS1_19SingleTileSchedulerILb1ELb0ELb0ELi128EEEEEEEEEvNT_6ParamsE$_ZZN4cuteplIJNS_1CILi0EEES2_EJiS2_EEEDaRKNS_15ArithmeticTupleIJDpT_EEERKNS3_IJDpT0_EEEENKUlDpRKT_E_clIJiS2_EEEDaSH_:
[----:B------:R-:W-:Y:S02]  /*11360*/  IADD3 R2, R1, 0x16a8, RZ ;  /* 0x000016a801027810 */ /* 0x000fe40007ffe0ff */
[----:B------:R-:W-:Y:S02]  /*11370*/  MOV R8, 0x113a0 ;  /* 0x000113a000087802 */ /* 0x000fe40000000f00 */
[----:B------:R-:W-:Y:S02]  /*11380*/  IADD3 R2, R2, c[0x0][0x20], RZ ;  /* 0x0000080002027a10 */ /* 0x000fe40007ffe0ff */
[----:B------:R-:W-:Y:S05]  /*11390*/  CALL.REL.NOINC `($_ZN7cutlass13device_kernelIN5flash19enable_sm80_to_sm89INS1_16FlashAttnBwdSm80INS1_25CollectiveMainloopBwdSm80ILi2ELi2EN4cute5tupleIJNS5_1CILi128EEES8_NS7_ILi64EEEEEENS_10bfloat16_tEfNS_4arch4Sm80ELb0ELb1ELb1ELb1ELb0ELb0ELb0ELb0ELi2ELi4ELi4ELi4ELb0EEENS1_21CollectiveEpilogueBwdISA_SB_SD_Li256ELb1ELb0ELi2EEENS1_19SingleTileSchedulerILb1ELb0ELb0ELi128EEEEEEEEEvNT_6ParamsE$_ZN4cute5tupleIJiNS_1CILi0EEEEEC2ERKiRKS2_) ;  /* 0xffffaf8000007944 */ /* 0x000fea0003c3ffff */
[----:B------:R2:W5:Y:S01]  /*113a0*/  LDL R31, [R1+0x16a8] ;  /* 0x0016a800011f7983 */ /* 0x0005620000100800 */
[----:B------:R-:W-:-:S04]  /*113b0*/  MOV R5, 0x0 ;  /* 0x0000000000057802 */ /* 0x000fc80000000f00 */
[----:B------:R-:W-:Y:S05]  /*113c0*/  RET.REL.NODEC R4 `(_ZN7cutlass13device_kernelIN5flash19enable_sm80_to_sm89INS1_16FlashAttnBwdSm80INS1_25CollectiveMainloopBwdSm80ILi2ELi2EN4cute5tupleIJNS5_1CILi128EEES8_NS7_ILi64EEEEEENS_10bfloat16_tEfNS_4arch4Sm80ELb0ELb1ELb1ELb1ELb0ELb0ELb0ELb0ELi2ELi4ELi4ELi4ELb0EEENS1_21CollectiveEpilogueBwdISA_SB_SD_Li256ELb1ELb0ELi2EEENS1_19SingleTileSchedulerILb1ELb0ELb0ELi128EEEEEEEEEvNT_6ParamsE) ;  /* 0xfffeec3004007950 */ /* 0x000fea0003c3ffff */
        .type           $_ZN7cutlass13device_kernelIN5flash19enable_sm80_to_sm89INS1_16FlashAttnBwdSm80INS1_25CollectiveMainloopBwdSm80ILi2ELi2EN4cute5tupleIJNS5_1CILi128EEES8_NS7_ILi64EEEEEENS_10bfloat16_tEfNS_4arch4Sm80ELb0ELb1ELb1ELb1ELb0ELb0ELb0ELb0ELi2ELi4ELi4ELi4ELb0EEENS1_21CollectiveEpilogueBwdISA_SB_SD_Li256ELb1ELb0ELi2EEENS1_19SingleTileSchedulerILb1ELb0ELb0ELi128EEEEEEEEEvNT_6ParamsE$_ZZN4cuteplIJNS_1CILi0EEES2_EJiiEEEDaRKNS_15ArithmeticTupleIJDpT_EEERKNS3_IJDpT0_EEEENKUlDpRKT_E_clIJiiEEEDaSH_,@function
        .size           $_ZN7cutlass13device_kernelIN5flash19enable_sm80_to_sm89INS1_16FlashAttnBwdSm80INS1_25CollectiveMainloopBwdSm80ILi2ELi2EN4cute5tupleIJNS5_1CILi128EEES8_NS7_ILi64EEEEEENS_10bfloat16_tEfNS_4arch4Sm80ELb0ELb1ELb1ELb1ELb0ELb0ELb0ELb0ELi2ELi4ELi4ELi4ELb0EEENS1_21CollectiveEpilogueBwdISA_SB_SD_Li256ELb1ELb0ELi2EEENS1_19SingleTileSchedulerILb1ELb0ELb0ELi128EEEEEEEEEvNT_6ParamsE$_ZZN4cuteplIJNS_1CILi0EEES2_EJiiEEEDaRKNS_15ArithmeticTupleIJDpT_EEERKNS3_IJDpT0_EEEENKUlDpRKT_E_clIJiiEEEDaSH_,($_ZN7cutlass13device_kernelIN5flash19enable_sm80_to_sm89INS1_16FlashAttnBwdSm80INS1_25CollectiveMainloopBwdSm80ILi2ELi2EN4cute5tupleIJNS5_1CILi128EEES8_NS7_ILi64EEEEEENS_10bfloat16_tEfNS_4arch4Sm80ELb0ELb1ELb1ELb1ELb0ELb0ELb0ELb0ELi2ELi4ELi4ELi4ELb0EEENS1_21CollectiveEpilogueBwdISA_SB_SD_Li256ELb1ELb0ELi2EEENS1_19SingleTileSchedulerILb1ELb0ELb0ELi128EEEEEEEEEvNT_6ParamsE$_ZZN4cuteplIJNS_1CILi0EEEiEJS2_iEEEDaRKNS_15ArithmeticTupleIJDpT_EEERKNS3_IJDpT0_EEEENKUlDpRKT_E_clIJS2_iEEEDaSH_ - $_ZN7cutlass13device_kernelIN5flash19enable_sm80_to_sm89INS1_16FlashAttnBwdSm80INS1_25CollectiveMainloopBwdSm80ILi2ELi2EN4cute5tupleIJNS5_1CILi128EEES8_NS7_ILi64EEEEEENS_10bfloat16_tEfNS_4arch4Sm80ELb0ELb1ELb1ELb1ELb0ELb0ELb0ELb0ELi2ELi4ELi4ELi4ELb0EEENS1_21CollectiveEpilogueBwdISA_SB_SD_Li256ELb1ELb0ELi2EEENS1_19SingleTileSchedulerILb1ELb0ELb0ELi128EEEEEEEEEvNT_6ParamsE$_ZZN4cuteplIJNS_1CILi0EEES2_EJiiEEEDaRKNS_15ArithmeticTupleIJDpT_EEERKNS3_IJDpT0_EEEENKUlDpRKT_E_clIJiiEEEDaSH_)
$_ZN7cutlass13device_kernelIN5flash19enable_sm80_to_sm89INS1_16FlashAttnBwdSm80INS1_25CollectiveMainloopBwdSm80ILi2ELi2EN4cute5tupleIJNS5_1CILi128EEES8_NS7_ILi64EEEEEENS_10bfloat16_tEfNS_4arch4Sm80ELb0ELb1ELb1ELb1ELb0ELb0ELb0ELb0ELi2ELi4ELi4ELi4ELb0EEENS1_21CollectiveEpilogueBwdISA_SB_SD_Li256ELb1ELb0ELi2EEENS1_19SingleTileSchedulerILb1ELb0ELb0ELi128EEEEEEEEEvNT_6ParamsE$_ZZN4cuteplIJNS_1CILi0EEES2_EJiiEEEDaRKNS_15ArithmeticTupleIJDpT_EEERKNS3_IJDpT0_EEEENKUlDpRKT_E_clIJiiEEEDaSH_:
[----:B------:R-:W-:Y:S01]  /*113d0*/  IADD3 R3, R1, 0x13c8, RZ ;  /* 0x000013c801037810 */ /* 0x000fe20007ffe0ff */
[----:B------:R-:W-:Y:S01]  /*113e0*/  IMAD.MOV.U32 R10, RZ, RZ, R2 ;  /* 0x000000ffff0a7224 */ /* 0x000fe200078e0002 */
[----:B------:R-:W-:Y:S01]  /*113f0*/  MOV R6, 0x11430 ;  /* 0x0001143000067802 */ /* 0x000fe20000000f00 */
[----:B------:R-:W-:Y:S01]  /*11400*/  IMAD.MOV.U32 R2, RZ, RZ, R13 ;  /* 0x000000ffff027224 */ /* 0x000fe200078e000d */
[----:B------:R-:W-:Y:S02]  /*11410*/  IADD3 R3, R3, c[0x0][0x20], RZ ;  /* 0x0000080003037a10 */ /* 0x000fe40007ffe0ff */
[----:B------:R-:W-:Y:S05]  /*11420*/  CALL.REL.NOINC `($_ZN7cutlass13device_kernelIN5flash19enable_sm80_to_sm89INS1_16FlashAttnBwdSm80INS1_25CollectiveMainloopBwdSm80ILi2ELi2EN4cute5tupleIJNS5_1CILi128EEES8_NS7_ILi64EEEEEENS_10bfloat16_tEfNS_4arch4Sm80ELb0ELb1ELb1ELb1ELb0ELb0ELb0ELb0ELi2ELi4ELi4ELi4ELb0EEENS1_21CollectiveEpilogueBwdISA_SB_SD_Li256ELb1ELb0ELi2EEENS1_19SingleTileSchedulerILb1ELb0ELb0ELi128EEEEEEEEEvNT_6ParamsE$_ZN4cute5tupleIJiiEEC2ERKiS3_) ;  /* 0xffffaf3000007944 */ /* 0x000fea0003c3ffff */
[----:B------:R1:W5:Y:S01]  /*11430*/  LDL.64 R2, [R1+0x13c8] ;  /* 0x0013c80001027983 */ /* 0x0003620000100a00 */
[----:B------:R-:W-:-:S04]  /*11440*/  MOV R63, 0x0 ;  /* 0x00000000003f7802 */ /* 0x000fc80000000f00 */
[----:B------:R-:W-:Y:S05]  /*11450*/  RET.REL.NODEC R62 `(_ZN7cutlass13device_kernelIN5flash19enable_sm80_to_sm89INS1_16FlashAttnBwdSm80INS1_25CollectiveMainloopBwdSm80ILi2ELi2EN4cute5tupleIJNS5_1CILi128EEES8_NS7_ILi64EEEEEENS_10bfloat16_tEfNS_4arch4Sm80ELb0ELb1ELb1ELb1ELb0ELb0ELb0ELb0ELi2ELi4ELi4ELi4ELb0EEENS1_21CollectiveEpilogueBwdISA_SB_SD_Li256ELb1ELb0ELi2EEENS1_19SingleTileSchedulerILb1ELb0ELb0ELi128EEEEEEEEEvNT_6ParamsE) ;  /* 0xfffeeba03e007950 */ /* 0x000fea0003c3ffff */
        .type           $_ZN7cutlass13device_kernelIN5flash19enable_sm80_to_sm89INS1_16FlashAttnBwdSm80INS1_25CollectiveMainloopBwdSm80ILi2ELi2EN4cute5tupleIJNS5_1CILi128EEES8_NS7_ILi64EEEEEENS_10bfloat16_tEfNS_4arch4Sm80ELb0ELb1ELb1ELb1ELb0ELb0ELb0ELb0ELi2ELi4ELi4ELi4ELb0EEENS1_21CollectiveEpilogueBwdISA_SB_SD_Li256ELb1ELb0ELi2EEENS1_19SingleTileSchedulerILb1ELb0ELb0ELi128EEEEEEEEEvNT_6ParamsE$_ZZN4cuteplIJNS_1CILi0EEEiEJS2_iEEEDaRKNS_15ArithmeticTupleIJDpT_EEERKNS3_IJDpT0_EEEENKUlDpRKT_E_clIJS2_iEEEDaSH_,@function
        .size           $_ZN7cutlass13device_kernelIN5flash19enable_sm80_to_sm89INS1_16FlashAttnBwdSm80INS1_25CollectiveMainloopBwdSm80ILi2ELi2EN4cute5tupleIJNS5_1CILi128EEES8_NS7_ILi64EEEEEENS_10bfloat16_tEfNS_4arch4Sm80ELb0ELb1ELb1ELb1ELb0ELb0ELb0ELb0ELi2ELi4ELi4ELi4ELb0EEENS1_21CollectiveEpilogueBwdISA_SB_SD_Li256ELb1ELb0ELi2EEENS1_19SingleTileSchedulerILb1ELb0ELb0ELi128EEEEEEEEEvNT_6ParamsE$_ZZN4cuteplIJNS_1CILi0EEEiEJS2_iEEEDaRKNS_15ArithmeticTupleIJDpT_EEERKNS3_IJDpT0_EEEENKUlDpRKT_E_clIJS2_iEEEDaSH_,($_ZN7cutlass13device_kernelIN5flash19enable_sm80_to_sm89INS1_16FlashAttnBwdSm80INS1_25CollectiveMainloopBwdSm80ILi2ELi2EN4cute5tupleIJNS5_1CILi128EEES8_NS7_ILi64EEEEEENS_10bfloat16_tEfNS_4arch4Sm80ELb0ELb1ELb1ELb1ELb0ELb0ELb0ELb0ELi2ELi4ELi4ELi4ELb0EEENS1_21CollectiveEpilogueBwdISA_SB_SD_Li256ELb1ELb0ELi2EEENS1_19SingleTileSchedulerILb1ELb0ELb0ELi128EEEEEEEEEvNT_6ParamsE$_ZZN4cuteplIJNS_1CILi0EEEiEJiEEEDaRKNS_15ArithmeticTupleIJDpT_EEERKNS3_IJDpT0_EEEENKUlDpRKT_E_clIJiiEEEDaSH_ - $_ZN7cutlass13device_kernelIN5flash19enable_sm80_to_sm89INS1_16FlashAttnBwdSm80INS1_25CollectiveMainloopBwdSm80ILi2ELi2EN4cute5tupleIJNS5_1CILi128EEES8_NS7_ILi64EEEEEENS_10bfloat16_tEfNS_4arch4Sm80ELb0ELb1ELb1ELb1ELb0ELb0ELb0ELb0ELi2ELi4ELi4ELi4ELb0EEENS1_21CollectiveEpilogueBwdISA_SB_SD_Li256ELb1ELb0ELi2EEENS1_19SingleTileSchedulerILb1ELb0ELb0ELi128EEEEEEEEEvNT_6ParamsE$_ZZN4cuteplIJNS_1CILi0EEEiEJS2_iEEEDaRKNS_15ArithmeticTupleIJDpT_EEERKNS3_IJDpT0_EEEENKUlDpRKT_E_clIJS2_iEEEDaSH_)
$_ZN7cutlass13device_kernelIN5flash19enable_sm80_to_sm89INS1_16FlashAttnBwdSm80INS1_25CollectiveMainloopBwdSm80ILi2ELi2EN4cute5tupleIJNS5_1CILi128EEES8_NS7_ILi64EEEEEENS_10bfloat16_tEfNS_4arch4Sm80ELb0ELb1ELb1ELb1ELb0ELb0ELb0ELb0ELi2ELi4ELi4ELi4ELb0EEENS1_21CollectiveEpilogueBwdISA_SB_SD_Li256ELb1ELb0ELi2EEENS1_19SingleTileSchedulerILb1ELb0ELb0ELi128EEEEEEEEEvNT_6ParamsE$_ZZN4cuteplIJNS_1CILi0EEEiEJS2_iEEEDaRKNS_15ArithmeticTupleIJDpT_EEERKNS3_IJDpT0_EEEENKUlDpRKT_E_clIJS2_iEEEDaSH_:
[----:B------:R-:W-:Y:S02]  /*11460*/  IADD3 R9, R1, 0x13c8, RZ ;  /* 0x000013c801097810 */ /* 0x000fe40007ffe0ff */
[----:B------:R-:W-:Y:S02]  /*11470*/  MOV R8, 0x114a0 ;  /* 0x000114a000087802 */ /* 0x000fe40000000f00 */
[----:B------:R-:W-:Y:S02]  /*11480*/  IADD3 R9, R9, c[0x0][0x20], RZ ;  /* 0x0000080009097a10 */ /* 0x000fe40007ffe0ff */
[----:B------:R-:W-:Y:S05]  /*11490*/  CALL.REL.NOINC `($_ZN7cutlass13device_kernelIN5flash19enable_sm80_to_sm89INS1_16FlashAttnBwdSm80INS1_25CollectiveMainloopBwdSm80ILi2ELi2EN4cute5tupleIJNS5_1CILi128EEES8_NS7_ILi64EEEEEENS_10bfloat16_tEfNS_4arch4Sm80ELb0ELb1ELb1ELb1ELb0ELb0ELb0ELb0ELi2ELi4ELi4ELi4ELb0EEENS1_21CollectiveEpilogueBwdISA_SB_SD_Li256ELb1ELb0ELi2EEENS1_19SingleTileSchedulerILb1ELb0ELb0ELi128EEEEEEEEEvNT_6ParamsE$_ZN4cute5tupleIJNS_1CILi0EEEiEEC2ERKS2_RKi) ;  /* 0xffffad6000007944 */ /* 0x000fea0003c3ffff */
[----:B------:R1:W5:Y:S01]  /*114a0*/  LDL R36, [R1+0x13c8] ;  /* 0x0013c80001247983 */ /* 0x0003620000100800 */
[----:B------:R-:W-:-:S04]  /*114b0*/  MOV R63, 0x0 ;  /* 0x00000000003f7802 */ /* 0x000fc80000000f00 */
[----:B------:R-:W-:Y:S05]  /*114c0*/  RET.REL.NODEC R62 `(_ZN7cutlass13device_kernelIN5flash19enable_sm80_to_sm89INS1_16FlashAttnBwdSm80INS1_25CollectiveMainloopBwdSm80ILi2ELi2EN4cute5tupleIJNS5_1CILi128EEES8_NS7_ILi64EEEEEENS_10bfloat16_tEfNS_4arch4Sm80ELb0ELb1ELb1ELb1ELb0ELb0ELb0ELb0ELi2ELi4ELi4ELi4ELb0EEENS1_21CollectiveEpilogueBwdISA_SB_SD_Li256ELb1ELb0ELi2EEENS1_19SingleTileSchedulerILb1ELb0ELb0ELi128EEEEEEEEEvNT_6ParamsE) ;  /* 0xfffeeb303e007950 */ /* 0x000fea0003c3ffff */
        .type           $_ZN7cutlass13device_kernelIN5flash19enable_sm80_to_sm89INS1_16FlashAttnBwdSm80INS1_25CollectiveMainloopBwdSm80ILi2ELi2EN4cute5tupleIJNS5_1CILi128EEES8_NS7_ILi64EEEEEENS_10bfloat16_tEfNS_4arch4Sm80ELb0ELb1ELb1ELb1ELb0ELb0ELb0ELb0ELi2ELi4ELi4ELi4ELb0EEENS1_21CollectiveEpilogueBwdISA_SB_SD_Li256ELb1ELb0ELi2EEENS1_19SingleTileSchedulerILb1ELb0ELb0ELi128EEEEEEEEEvNT_6ParamsE$_ZZN4cuteplIJNS_1CILi0EEEiEJiEEEDaRKNS_15ArithmeticTupleIJDpT_EEERKNS3_IJDpT0_EEEENKUlDpRKT_E_clIJiiEEEDaSH_,@function
        .size           $_ZN7cutlass13device_kernelIN5flash19enable_sm80_to_sm89INS1_16FlashAttnBwdSm80INS1_25CollectiveMainloopBwdSm80ILi2ELi2EN4cute5tupleIJNS5_1CILi128EEES8_NS7_ILi64EEEEEENS_10bfloat16_tEfNS_4arch4Sm80ELb0ELb1ELb1ELb1ELb0ELb0ELb0ELb0ELi2ELi4ELi4ELi4ELb0EEENS1_21CollectiveEpilogueBwdISA_SB_SD_Li256ELb1ELb0ELi2EEENS1_19SingleTileSchedulerILb1ELb0ELb0ELi128EEEEEEEEEvNT_6ParamsE$_ZZN4cuteplIJNS_1CILi0EEEiEJiEEEDaRKNS_15ArithmeticTupleIJDpT_EEERKNS3_IJDpT0_EEEENKUlDpRKT_E_clIJiiEEEDaSH_,($_ZN7cutlass13device_kernelIN5flash19enable_sm80_to_sm89INS1_16FlashAttnBwdSm80INS1_25CollectiveMainloopBwdSm80ILi2ELi2EN4cute5tupleIJNS5_1CILi128EEES8_NS7_ILi64EEEEEENS_10bfloat16_tEfNS_4arch4Sm80ELb0ELb1ELb1ELb1ELb0ELb0ELb0ELb0ELi2ELi4ELi4ELi4ELb0EEENS1_21CollectiveEpilogueBwdISA_SB_SD_Li256ELb1ELb0ELi2EEENS1_19SingleTileSchedulerILb1ELb0ELb0ELi128EEEEEEEEEvNT_6ParamsE$_ZZN4cuteplIJiEJNS_1CILi0EEEEEEDaRKNS_15ArithmeticTupleIJDpT_EEERKNS3_IJDpT0_EEEENKUlDpRKT_E_clIJiEEEDaSH_ - $_ZN7cutlass13device_kernelIN5flash19enable_sm80_to_sm89INS1_16FlashAttnBwdSm80INS1_25CollectiveMainloopBwdSm80ILi2ELi2EN4cute5tupleIJNS5_1CILi128EEES8_NS7_ILi64EEEEEENS_10bfloat16_tEfNS_4arch4Sm80ELb0ELb1ELb1ELb1ELb0ELb0ELb0ELb0ELi2ELi4ELi4ELi4ELb0EEENS1_21CollectiveEpilogueBwdISA_SB_SD_Li256ELb1ELb0ELi2EEENS1_19SingleTileSchedulerILb1ELb0ELb0ELi128EEEEEEEEEvNT_6ParamsE$_ZZN4cuteplIJNS_1CILi0EEEiEJiEEEDaRKNS_15ArithmeticTupleIJDpT_EEERKNS3_IJDpT0_EEEENKUlDpRKT_E_clIJiiEEEDaSH_)
$_ZN7cutlass13device_kernelIN5flash19enable_sm80_to_sm89INS1_16FlashAttnBwdSm80INS1_25CollectiveMainloopBwdSm80ILi2ELi2EN4cute5tupleIJNS5_1CILi128EEES8_NS7_ILi64EEEEEENS_10bfloat16_tEfNS_4arch4Sm80ELb0ELb1ELb1ELb1ELb0ELb0ELb0ELb0ELi2ELi4ELi4ELi4ELb0EEENS1_21CollectiveEpilogueBwdISA_SB_SD_Li256ELb1ELb0ELi2EEENS1_19SingleTileSchedulerILb1ELb0ELb0ELi128EEEEEEEEEvNT_6ParamsE$_ZZN4cuteplIJNS_1CILi0EEEiEJiEEEDaRKNS_15ArithmeticTupleIJDpT_EEERKNS3_IJDpT0_EEEENKUlDpRKT_E_clIJiiEEEDaSH_:
[----:B------:R-:W-:Y:S01]  /*114d0*/  IADD3 R3, R1, 0x13c8, RZ ;  /* 0x000013c801037810 */ /* 0x000fe20007ffe0ff */
[----:B------:R-:W-:Y:S01]  /*114e0*/  IMAD.MOV.U32 R2, RZ, RZ, R13 ;  /* 0x000000ffff027224 */ /* 0x000fe200078e000d */
[----:B------:R-:W-:Y:S02]  /*114f0*/  MOV R6, 0x11520 ;  /* 0x0001152000067802 */ /* 0x000fe40000000f00 */
[----:B------:R-:W-:Y:S02]  /*11500*/  IADD3 R3, R3, c[0x0][0x20], RZ ;  /* 0x0000080003037a10 */ /* 0x000fe40007ffe0ff */
[----:B------:R-:W-:Y:S05]  /*11510*/  CALL.REL.NOINC `($_ZN7cutlass13device_kernelIN5flash19enable_sm80_to_sm89INS1_16FlashAttnBwdSm80INS1_25CollectiveMainloopBwdSm80ILi2ELi2EN4cute5tupleIJNS5_1CILi128EEES8_NS7_ILi64EEEEEENS_10bfloat16_tEfNS_4arch4Sm80ELb0ELb1ELb1ELb1ELb0ELb0ELb0ELb0ELi2ELi4ELi4ELi4ELb0EEENS1_21CollectiveEpilogueBwdISA_SB_SD_Li256ELb1ELb0ELi2EEENS1_19SingleTileSchedulerILb1ELb0ELb0ELi128EEEEEEEEEvNT_6ParamsE$_ZN4cute5tupleIJiiEEC2ERKiS3_) ;  /* 0xffffae4000007944 */ /* 0x000fea0003c3ffff */
[----:B------:R1:W5:Y:S01]  /*11520*/  LDL.64 R18, [R1+0x13c8] ;  /* 0x0013c80001127983 */ /* 0x0003620000100a00 */
[----:B------:R-:W-:Y:S02]  /*11530*/  MOV R2, R4 ;  /* 0x0000000400027202 */ /* 0x000fe40000000f00 */
[----:B------:R-:W-:-:S04]  /*11540*/  MOV R3, 0x0 ;  /* 0x0000000000037802 */ /* 0x000fc80000000f00 */
[----:B------:R-:W-:Y:S05]  /*11550*/  RET.REL.NODEC R2 `(_ZN7cutlass13device_kernelIN5flash19enable_sm80_to_sm89INS1_16FlashAttnBwdSm80INS1_25CollectiveMainloopBwdSm80ILi2ELi2EN4cute5tupleIJNS5_1CILi128EEES8_NS7_ILi64EEEEEENS_10bfloat16_tEfNS_4arch4Sm80ELb0ELb1ELb1ELb1ELb0ELb0ELb0ELb0ELi2ELi4ELi4ELi4ELb0EEENS1_21CollectiveEpilogueBwdISA_SB_SD_Li256ELb1ELb0ELi2EEENS1_19SingleTileSchedulerILb1ELb0ELb0ELi128EEEEEEEEEvNT_6ParamsE) ;  /* 0xfffeeaa002007950 */ /* 0x000fea0003c3ffff */
        .type           $_ZN7cutlass13device_kernelIN5flash19enable_sm80_to_sm89INS1_16FlashAttnBwdSm80INS1_25CollectiveMainloopBwdSm80ILi2ELi2EN4cute5tupleIJNS5_1CILi128EEES8_NS7_ILi64EEEEEENS_10bfloat16_tEfNS_4arch4Sm80ELb0ELb1ELb1ELb1ELb0ELb0ELb0ELb0ELi2ELi4ELi4ELi4ELb0EEENS1_21CollectiveEpilogueBwdISA_SB_SD_Li256ELb1ELb0ELi2EEENS1_19SingleTileSchedulerILb1ELb0ELb0ELi128EEEEEEEEEvNT_6ParamsE$_ZZN4cuteplIJiEJNS_1CILi0EEEEEEDaRKNS_15ArithmeticTupleIJDpT_EEERKNS3_IJDpT0_EEEENKUlDpRKT_E_clIJiEEEDaSH_,@function
        .size           $_ZN7cutlass13device_kernelIN5flash19enable_sm80_to_sm89INS1_16FlashAttnBwdSm80INS1_25CollectiveMainloopBwdSm80ILi2ELi2EN4cute5tupleIJNS5_1CILi128EEES8_NS7_ILi64EEEEEENS_10bfloat16_tEfNS_4arch4Sm80ELb0ELb1ELb1ELb1ELb0ELb0ELb0ELb0ELi2ELi4ELi4ELi4ELb0EEENS1_21CollectiveEpilogueBwdISA_SB_SD_Li256ELb1ELb0ELi2EEENS1_19SingleTileSchedulerILb1ELb0ELb0ELi128EEEEEEEEEvNT_6ParamsE$_ZZN4cuteplIJiEJNS_1CILi0EEEEEEDaRKNS_15ArithmeticTupleIJDpT_EEERKNS3_IJDpT0_EEEENKUlDpRKT_E_clIJiEEEDaSH_,($_ZN7cutlass13device_kernelIN5flash19enable_sm80_to_sm89INS1_16FlashAttnBwdSm80INS1_25CollectiveMainloopBwdSm80ILi2ELi2EN4cute5tupleIJNS5_1CILi128EEES8_NS7_ILi64EEEEEENS_10bfloat16_tEfNS_4arch4Sm80ELb0ELb1ELb1ELb1ELb0ELb0ELb0ELb0ELi2ELi4ELi4ELi4ELb0EEENS1_21CollectiveEpilogueBwdISA_SB_SD_Li256ELb1ELb0ELi2EEENS1_19SingleTileSchedulerILb1ELb0ELb0ELi128EEEEEEEEEvNT_6ParamsE$_ZZN4cuteplIJiEJNS_1CILi0EEES2_EEEDaRKNS_15ArithmeticTupleIJDpT_EEERKNS3_IJDpT0_EEEENKUlDpRKT_E_clIJiS2_EEEDaSH_ - $_ZN7cutlass13device_kernelIN5flash19enable_sm80_to_sm89INS1_16FlashAttnBwdSm80INS1_25CollectiveMainloopBwdSm80ILi2ELi2EN4cute5tupleIJNS5_1CILi128EEES8_NS7_ILi64EEEEEENS_10bfloat16_tEfNS_4arch4Sm80ELb0ELb1ELb1ELb1ELb0ELb0ELb0ELb0ELi2ELi4ELi4ELi4ELb0EEENS1_21CollectiveEpilogueBwdISA_SB_SD_Li256ELb1ELb0ELi2EEENS1_19SingleTileSchedulerILb1ELb0ELb0ELi128EEEEEEEEEvNT_6ParamsE$_ZZN4cuteplIJiEJNS_1CILi0EEEEEEDaRKNS_15ArithmeticTupleIJDpT_EEERKNS3_IJDpT0_EEEENKUlDpRKT_E_clIJiEEEDaSH_)
$_ZN7cutlass13device_kernelIN5flash19enable_sm80_to_sm89INS1_16FlashAttnBwdSm80INS1_25CollectiveMainloopBwdSm80ILi2ELi2EN4cute5tupleIJNS5_1CILi128EEES8_NS7_ILi64EEEEEENS_10bfloat16_tEfNS_4arch4Sm80ELb0ELb1ELb1ELb1ELb0ELb0ELb0ELb0ELi2ELi4ELi4ELi4ELb0EEENS1_21CollectiveEpilogueBwdISA_SB_SD_Li256ELb1ELb0ELi2EEENS1_19SingleTileSchedulerILb1ELb0ELb0ELi128EEEEEEEEEvNT_6ParamsE$_ZZN4cuteplIJiEJNS_1CILi0EEEEEEDaRKNS_15ArithmeticTupleIJDpT_EEERKNS3_IJDpT0_EEEENKUlDpRKT_E_clIJiEEEDaSH_:
[----:B------:R-:W-:Y:S02]  /*11560*/  IADD3 R2, R1, 0x16a8, RZ ;  /* 0x000016a801027810 */ /* 0x000fe40007ffe0ff */
[----:B------:R-:W-:Y:S02]  /*11570*/  MOV R10, 0x115a0 ;  /* 0x000115a0000a7802 */ /* 0x000fe40000000f00 */
[----:B------:R-:W-:Y:S02]  /*11580*/  IADD3 R2, R2, c[0x0][0x20], RZ ;  /* 0x0000080002027a10 */ /* 0x000fe40007ffe0ff */
[----:B------:R-:W-:Y:S05]  /*11590*/  CALL.REL.NOINC `($_ZN7cutlass13device_kernelIN5flash19enable_sm80_to_sm89INS1_16FlashAttnBwdSm80INS1_25CollectiveMainloopBwdSm80ILi2ELi2EN4cute5tupleIJNS5_1CILi128EEES8_NS7_ILi64EEEEEENS_10bfloat16_tEfNS_4arch4Sm80ELb0ELb1ELb1ELb1ELb0ELb0ELb0ELb0ELi2ELi4ELi4ELi4ELb0EEENS1_21CollectiveEpilogueBwdISA_SB_SD_Li256ELb1ELb0ELi2EEENS1_19SingleTileSchedulerILb1ELb0ELb0ELi128EEEEEEEEEvNT_6ParamsE$_ZN4cute5tupleIJiEEC2ERKi) ;  /* 0xffffad4000007944 */ /* 0x000fea0003c3ffff */
[----:B-1----:R1:W5:Y:S01]  /*115a0*/  LDL R2, [R1+0x16a8] ;  /* 0x0016a80001027983 */ /* 0x0023620000100800 */
[----:B------:R-:W-:-:S04]  /*115b0*/  MOV R17, 0x0 ;  /* 0x0000000000117802 */ /* 0x000fc80000000f00 */
[----:B------:R-:W-:Y:S05]  /*115c0*/  RET.REL.NODEC R16 `(_ZN7cutlass13device_kernelIN5flash19enable_sm80_to_sm89INS1_16FlashAttnBwdSm80INS1_25CollectiveMainloopBwdSm80ILi2ELi2EN4cute5tupleIJNS5_1CILi128EEES8_NS7_ILi64EEEEEENS_10bfloat16_tEfNS_4arch4Sm80ELb0ELb1ELb1ELb1ELb0ELb0ELb0ELb0ELi2ELi4ELi4ELi4ELb0EEENS1_21CollectiveEpilogueBwdISA_SB_SD_Li256ELb1ELb0ELi2EEENS1_19SingleTileSchedulerILb1ELb0ELb0ELi128EEEEEEEEEvNT_6ParamsE) ;  /* 0xfffeea3010007950 */ /* 0x000fea0003c3ffff */
        .type           $_ZN7cutlass13device_kernelIN5flash19enable_sm80_to_sm89INS1_16FlashAttnBwdSm80INS1_25CollectiveMainloopBwdSm80ILi2ELi2EN4cute5tupleIJNS5_1CILi128EEES8_NS7_ILi64EEEEEENS_10bfloat16_tEfNS_4arch4Sm80ELb0ELb1ELb1ELb1ELb0ELb0ELb0ELb0ELi2ELi4ELi4ELi4ELb0EEENS1_21CollectiveEpilogueBwdISA_SB_SD_Li256ELb1ELb0ELi2EEENS1_19SingleTileSchedulerILb1ELb0ELb0ELi128EEEEEEEEEvNT_6ParamsE$_ZZN4cuteplIJiEJNS_1CILi0EEES2_EEEDaRKNS_15ArithmeticTupleIJDpT_EEERKNS3_IJDpT0_EEEENKUlDpRKT_E_clIJiS2_EEEDaSH_,@function
        .size           $_ZN7cutlass13device_kernelIN5flash19enable_sm80_to_sm89INS1_16FlashAttnBwdSm80INS1_25CollectiveMainloopBwdSm80ILi2ELi2EN4cute5tupleIJNS5_1CILi128EEES8_NS7_ILi64EEEEEENS_10bfloat16_tEfNS_4arch4Sm80ELb0ELb1ELb1ELb1ELb0ELb0ELb0ELb0ELi2ELi4ELi4ELi4ELb0EEENS1_21CollectiveEpilogueBwdISA_SB_SD_Li256ELb1ELb0ELi2EEENS1_19SingleTileSchedulerILb1ELb0ELb0ELi128EEEEEEEEEvNT_6ParamsE$_ZZN4cuteplIJiEJNS_1CILi0EEES2_EEEDaRKNS_15ArithmeticTupleIJDpT_EEERKNS3_IJDpT0_EEEENKUlDpRKT_E_clIJiS2_EEEDaSH_,($_ZN7cutlass13device_kernelIN5flash19enable_sm80_to_sm89INS1_16FlashAttnBwdSm80INS1_25CollectiveMainloopBwdSm80ILi2ELi2EN4cute5tupleIJNS5_1CILi128EEES8_NS7_ILi64EEEEEENS_10bfloat16_tEfNS_4arch4Sm80ELb0ELb1ELb1ELb1ELb0ELb0ELb0ELb0ELi2ELi4ELi4ELi4ELb0EEENS1_21CollectiveEpilogueBwdISA_SB_SD_Li256ELb1ELb0ELi2EEENS1_19SingleTileSchedulerILb1ELb0ELb0ELi128EEEEEEEEEvNT_6ParamsE$_ZZN4cuteplIJiEJNS_1CILi0EEEiEEEDaRKNS_15ArithmeticTupleIJDpT_EEERKNS3_IJDpT0_EEEENKUlDpRKT_E_clIJiiEEEDaSH_ - $_ZN7cutlass13device_kernelIN5flash19enable_sm80_to_sm89INS1_16FlashAttnBwdSm80INS1_25CollectiveMainloopBwdSm80ILi2ELi2EN4cute5tupleIJNS5_1CILi128EEES8_NS7_ILi64EEEEEENS_10bfloat16_tEfNS_4arch4Sm80ELb0ELb1ELb1ELb1ELb0ELb0ELb0ELb0ELi2ELi4ELi4ELi4ELb0EEENS1_21CollectiveEpilogueBwdISA_SB_SD_Li256ELb1ELb0ELi2EEENS1_19SingleTileSchedulerILb1ELb0ELb0ELi128EEEEEEEEEvNT_6ParamsE$_ZZN4cuteplIJiEJNS_1CILi0EEES2_EEEDaRKNS_15ArithmeticTupleIJDpT_EEERKNS3_IJDpT0_EEEENKUlDpRKT_E_clIJiS2_EEEDaSH_)
$_ZN7cutlass13device_kernelIN5flash19enable_sm80_to_sm89INS1_16FlashAttnBwdSm80INS1_25CollectiveMainloopBwdSm80ILi2ELi2EN4cute5tupleIJNS5_1CILi128EEES8_NS7_ILi64EEEEEENS_10bfloat16_tEfNS_4arch4Sm80ELb0ELb1ELb1ELb1ELb0ELb0ELb0ELb0ELi2ELi4ELi4ELi4ELb0EEENS1_21CollectiveEpilogueBwdISA_SB_SD_Li256ELb1ELb0ELi2EEENS1_19SingleTileSchedulerILb1ELb0ELb0ELi128EEEEEEEEEvNT_6ParamsE$_ZZN4cuteplIJiEJNS_1CILi0EEES2_EEEDaRKNS_15ArithmeticTupleIJDpT_EEERKNS3_IJDpT0_EEEENKUlDpRKT_E_clIJiS2_EEEDaSH_:
[----:B------:R-:W-:Y:S02]  /*115d0*/  IADD3 R2, R1, 0x13c8, RZ ;  /* 0x000013c801027810 */ /* 0x000fe40007ffe0ff */
[----:B------:R-:W-:Y:S02]  /*115e0*/  MOV R8, 0x11610 ;  /* 0x0001161000087802 */ /* 0x000fe40000000f00 */
[----:B------:R-:W-:Y:S02]  /*115f0*/  IADD3 R2, R2, c[0x0][0x20], RZ ;  /* 0x0000080002027a10 */ /* 0x000fe40007ffe0ff */
[----:B------:R-:W-:Y:S05]  /*11600*/  CALL.REL.NOINC `($_ZN7cutlass13device_kernelIN5flash19enable_sm80_to_sm89INS1_16FlashAttnBwdSm80INS1_25CollectiveMainloopBwdSm80ILi2ELi2EN4cute5tupleIJNS5_1CILi128EEES8_NS7_ILi64EEEEEENS_10bfloat16_tEfNS_4arch4Sm80ELb0ELb1ELb1ELb1ELb0ELb0ELb0ELb0ELi2ELi4ELi4ELi4ELb0EEENS1_21CollectiveEpilogueBwdISA_SB_SD_Li256ELb1ELb0ELi2EEENS1_19SingleTileSchedulerILb1ELb0ELb0ELi128EEEEEEEEEvNT_6ParamsE$_ZN4cute5tupleIJiNS_1CILi0EEEEEC2ERKiRKS2_) ;  /* 0xffffad1000007944 */ /* 0x000fea0003c3ffff */
[----:B-1----:R1:W5:Y:S01]  /*11610*/  LDL R3, [R1+0x13c8] ;  /* 0x0013c80001037983 */ /* 0x0023620000100800 */
[----:B------:R-:W-:-:S04]  /*11620*/  MOV R63, 0x0 ;  /* 0x00000000003f7802 */ /* 0x000fc80000000f00 */
[----:B------:R-:W-:Y:S05]  /*11630*/  RET.REL.NODEC R62 `(_ZN7cutlass13device_kernelIN5flash19enable_sm80_to_sm89INS1_16FlashAttnBwdSm80INS1_25CollectiveMainloopBwdSm80ILi2ELi2EN4cute5tupleIJNS5_1CILi128EEES8_NS7_ILi64EEEEEENS_10bfloat16_tEfNS_4arch4Sm80ELb0ELb1ELb1ELb1ELb0ELb0ELb0ELb0ELi2ELi4ELi4ELi4ELb0EEENS1_21CollectiveEpilogueBwdISA_SB_SD_Li256ELb1ELb0ELi2EEENS1_19SingleTileSchedulerILb1ELb0ELb0ELi128EEEEEEEEEvNT_6ParamsE) ;  /* 0xfffee9c03e007950 */ /* 0x000fea0003c3ffff */
        .type           $_ZN7cutlass13device_kernelIN5flash19enable_sm80_to_sm89INS1_16FlashAttnBwdSm80INS1_25CollectiveMainloopBwdSm80ILi2ELi2EN4cute5tupleIJNS5_1CILi128EEES8_NS7_ILi64EEEEEENS_10bfloat16_tEfNS_4arch4Sm80ELb0ELb1ELb1ELb1ELb0ELb0ELb0ELb0ELi2ELi4ELi4ELi4ELb0EEENS1_21CollectiveEpilogueBwdISA_SB_SD_Li256ELb1ELb0ELi2EEENS1_19SingleTileSchedulerILb1ELb0ELb0ELi128EEEEEEEEEvNT_6ParamsE$_ZZN4cuteplIJiEJNS_1CILi0EEEiEEEDaRKNS_15ArithmeticTupleIJDpT_EEERKNS3_IJDpT0_EEEENKUlDpRKT_E_clIJiiEEEDaSH_,@function
        .size           $_ZN7cutlass13device_kernelIN5flash19enable_sm80_to_sm89INS1_16FlashAttnBwdSm80INS1_25CollectiveMainloopBwdSm80ILi2ELi2EN4cute5tupleIJNS5_1CILi128EEES8_NS7_ILi64EEEEEENS_10bfloat16_tEfNS_4arch4Sm80ELb0ELb1ELb1ELb1ELb0ELb0ELb0ELb0ELi2ELi4ELi4ELi4ELb0EEENS1_21CollectiveEpilogueBwdISA_SB_SD_Li256ELb1ELb0ELi2EEENS1_19SingleTileSchedulerILb1ELb0ELb0ELi128EEEEEEEEEvNT_6ParamsE$_ZZN4cuteplIJiEJNS_1CILi0EEEiEEEDaRKNS_15ArithmeticTupleIJDpT_EEERKNS3_IJDpT0_EEEENKUlDpRKT_E_clIJiiEEEDaSH_,($_ZN7cutlass13device_kernelIN5flash19enable_sm80_to_sm89INS1_16FlashAttnBwdSm80INS1_25CollectiveMainloopBwdSm80ILi2ELi2EN4cute5tupleIJNS5_1CILi128EEES8_NS7_ILi64EEEEEENS_10bfloat16_tEfNS_4arch4Sm80ELb0ELb1ELb1ELb1ELb0ELb0ELb0ELb0ELi2ELi4ELi4ELi4ELb0EEENS1_21CollectiveEpilogueBwdISA_SB_SD_Li256ELb1ELb0ELi2EEENS1_19SingleTileSchedulerILb1ELb0ELb0ELi128EEEEEEEEEvNT_6ParamsE$_ZZN4cuteplIJiEJiEEEDaRKNS_15ArithmeticTupleIJDpT_EEERKNS1_IJDpT0_EEEENKUlDpRKT_E_clIJiEEEDaSF_ - $_ZN7cutlass13device_kernelIN5flash19enable_sm80_to_sm89INS1_16FlashAttnBwdSm80INS1_25CollectiveMainloopBwdSm80ILi2ELi2EN4cute5tupleIJNS5_1CILi128EEES8_NS7_ILi64EEEEEENS_10bfloat16_tEfNS_4arch4Sm80ELb0ELb1ELb1ELb1ELb0ELb0ELb0ELb0ELi2ELi4ELi4ELi4ELb0EEENS1_21CollectiveEpilogueBwdISA_SB_SD_Li256ELb1ELb0ELi2EEENS1_19SingleTileSchedulerILb1ELb0ELb0ELi128EEEEEEEEEvNT_6ParamsE$_ZZN4cuteplIJiEJNS_1CILi0EEEiEEEDaRKNS_15ArithmeticTupleIJDpT_EEERKNS3_IJDpT0_EEEENKUlDpRKT_E_clIJiiEEEDaSH_)
$_ZN7cutlass13device_kernelIN5flash19enable_sm80_to_sm89INS1_16FlashAttnBwdSm80INS1_25CollectiveMainloopBwdSm80ILi2ELi2EN4cute5tupleIJNS5_1CILi128EEES8_NS7_ILi64EEEEEENS_10bfloat16_tEfNS_4arch4Sm80ELb0ELb1ELb1ELb1ELb0ELb0ELb0ELb0ELi2ELi4ELi4ELi4ELb0EEENS1_21CollectiveEpilogueBwdISA_SB_SD_Li256ELb1ELb0ELi2EEENS1_19SingleTileSchedulerILb1ELb0ELb0ELi128EEEEEEEEEvNT_6ParamsE$_ZZN4cuteplIJiEJNS_1CILi0EEEiEEEDaRKNS_15ArithmeticTupleIJDpT_EEERKNS3_IJDpT0_EEEENKUlDpRKT_E_clIJiiEEEDaSH_:
        /* <DEDUP_REMOVED lines=8> */
        .type           $_ZN7cutlass13device_kernelIN5flash19enable_sm80_to_sm89INS1_16FlashAttnBwdSm80INS1_25CollectiveMainloopBwdSm80ILi2ELi2EN4cute5tupleIJNS5_1CILi128EEES8_NS7_ILi64EEEEEENS_10bfloat16_tEfNS_4arch4Sm80ELb0ELb1ELb1ELb1ELb0ELb0ELb0ELb0ELi2ELi4ELi4ELi4ELb0EEENS1_21CollectiveEpilogueBwdISA_SB_SD_Li256ELb1ELb0ELi2EEENS1_19SingleTileSchedulerILb1ELb0ELb0ELi128EEEEEEEEEvNT_6ParamsE$_ZZN4cuteplIJiEJiEEEDaRKNS_15ArithmeticTupleIJDpT_EEERKNS1_IJDpT0_EEEENKUlDpRKT_E_clIJiEEEDaSF_,@function
        .size           $_ZN7cutlass13device_kernelIN5flash19enable_sm80_to_sm89INS1_16FlashAttnBwdSm80INS1_25CollectiveMainloopBwdSm80ILi2ELi2EN4cute5tupleIJNS5_1CILi128EEES8_NS7_ILi64EEEEEENS_10bfloat16_tEfNS_4arch4Sm80ELb0ELb1ELb1ELb1ELb0ELb0ELb0ELb0ELi2ELi4ELi4ELi4ELb0EEENS1_21CollectiveEpilogueBwdISA_SB_SD_Li256ELb1ELb0ELi2EEENS1_19SingleTileSchedulerILb1ELb0ELb0ELi128EEEEEEEEEvNT_6ParamsE$_ZZN4cuteplIJiEJiEEEDaRKNS_15ArithmeticTupleIJDpT_EEERKNS1_IJDpT0_EEEENKUlDpRKT_E_clIJiEEEDaSF_,($_ZN7cutlass13device_kernelIN5flash19enable_sm80_to_sm89INS1_16FlashAttnBwdSm80INS1_25CollectiveMainloopBwdSm80ILi2ELi2EN4cute5tupleIJNS5_1CILi128EEES8_NS7_ILi64EEEEEENS_10bfloat16_tEfNS_4arch4Sm80ELb0ELb1ELb1ELb1ELb0ELb0ELb0ELb0ELi2ELi4ELi4ELi4ELb0EEENS1_21CollectiveEpilogueBwdISA_SB_SD_Li256ELb1ELb0ELi2EEENS1_19SingleTileSchedulerILb1ELb0ELb0ELi128EEEEEEEEEvNT_6ParamsE$_ZZN4cuteplIJiiEJNS_1CILi0EEES2_EEEDaRKNS_15ArithmeticTupleIJDpT_EEERKNS3_IJDpT0_EEEENKUlDpRKT_E_clIJiiEEEDaSH_ - $_ZN7cutlass13device_kernelIN5flash19enable_sm80_to_sm89INS1_16FlashAttnBwdSm80INS1_25CollectiveMainloopBwdSm80ILi2ELi2EN4cute5tupleIJNS5_1CILi128EEES8_NS7_ILi64EEEEEENS_10bfloat16_tEfNS_4arch4Sm80ELb0ELb1ELb1ELb1ELb0ELb0ELb0ELb0ELi2ELi4ELi4ELi4ELb0EEENS1_21CollectiveEpilogueBwdISA_SB_SD_Li256ELb1ELb0ELi2EEENS1_19SingleTileSchedulerILb1ELb0ELb0ELi128EEEEEEEEEvNT_6ParamsE$_ZZN4cuteplIJiEJiEEEDaRKNS_15ArithmeticTupleIJDpT_EEERKNS1_IJDpT0_EEEENKUlDpRKT_E_clIJiEEEDaSF_)
$_ZN7cutlass13device_kernelIN5flash19enable_sm80_to_sm89INS1_16FlashAttnBwdSm80INS1_25CollectiveMainloopBwdSm80ILi2ELi2EN4cute5tupleIJNS5_1CILi128EEES8_NS7_ILi64EEEEEENS_10bfloat16_tEfNS_4arch4Sm80ELb0ELb1ELb1ELb1ELb0ELb0ELb0ELb0ELi2ELi4ELi4ELi4ELb0EEENS1_21CollectiveEpilogueBwdISA_SB_SD_Li256ELb1ELb0ELi2EEENS1_19SingleTileSchedulerILb1ELb0ELb0ELi128EEEEEEEEEvNT_6ParamsE$_ZZN4cuteplIJiEJiEEEDaRKNS_15ArithmeticTupleIJDpT_EEERKNS1_IJDpT0_EEEENKUlDpRKT_E_clIJiEEEDaSF_:
[----:B------:R-:W-:Y:S02]  /*116c0*/  IADD3 R2, R1, 0x13c8, RZ ;  /* 0x000013c801027810 */ /* 0x000fe40007ffe0ff */
[----:B------:R-:W-:Y:S02]  /*116d0*/  MOV R10, 0x11700 ;  /* 0x00011700000a7802 */ /* 0x000fe40000000f00 */
[----:B------:R-:W-:Y:S02]  /*116e0*/  IADD3 R2, R2, c[0x0][0x20], RZ ;  /* 0x0000080002027a10 */ /* 0x000fe40007ffe0ff */
[----:B------:R-:W-:Y:S05]  /*116f0*/  CALL.REL.NOINC `($_ZN7cutlass13device_kernelIN5flash19enable_sm80_to_sm89INS1_16FlashAttnBwdSm80INS1_25CollectiveMainloopBwdSm80ILi2ELi2EN4cute5tupleIJNS5_1CILi128EEES8_NS7_ILi64EEEEEENS_10bfloat16_tEfNS_4arch4Sm80ELb0ELb1ELb1ELb1ELb0ELb0ELb0ELb0ELi2ELi4ELi4ELi4ELb0EEENS1_21CollectiveEpilogueBwdISA_SB_SD_Li256ELb1ELb0ELi2EEENS1_19SingleTileSchedulerILb1ELb0ELb0ELi128EEEEEEEEEvNT_6ParamsE$_ZN4cute5tupleIJiEEC2ERKi) ;  /* 0xffffabe000007944 */ /* 0x000fea0003c3ffff */
[----:B------:R2:W5:Y:S01]  /*11700*/  LDL R29, [R1+0x13c8] ;  /* 0x0013c800011d7983 */ /* 0x0005620000100800 */
[----:B------:R-:W-:-:S04]  /*11710*/  MOV R9, 0x0 ;  /* 0x0000000000097802 */ /* 0x000fc80000000f00 */
[----:B------:R-:W-:Y:S05]  /*11720*/  RET.REL.NODEC R8 `(_ZN7cutlass13device_kernelIN5flash19enable_sm80_to_sm89INS1_16FlashAttnBwdSm80INS1_25CollectiveMainloopBwdSm80ILi2ELi2EN4cute5tupleIJNS5_1CILi128EEES8_NS7_ILi64EEEEEENS_10bfloat16_tEfNS_4arch4Sm80ELb0ELb1ELb1ELb1ELb0ELb0ELb0ELb0ELi2ELi4ELi4ELi4ELb0EEENS1_21CollectiveEpilogueBwdISA_SB_SD_Li256ELb1ELb0ELi2EEENS1_19SingleTileSchedulerILb1ELb0ELb0ELi128EEEEEEEEEvNT_6ParamsE) ;  /* 0xfffee8d008007950 */ /* 0x000fea0003c3ffff */
        .type           $_ZN7cutlass13device_kernelIN5flash19enable_sm80_to_sm89INS1_16FlashAttnBwdSm80INS1_25CollectiveMainloopBwdSm80ILi2ELi2EN4cute5tupleIJNS5_1CILi128EEES8_NS7_ILi64EEEEEENS_10bfloat16_tEfNS_4arch4Sm80ELb0ELb1ELb1ELb1ELb0ELb0ELb0ELb0ELi2ELi4ELi4ELi4ELb0EEENS1_21CollectiveEpilogueBwdISA_SB_SD_Li256ELb1ELb0ELi2EEENS1_19SingleTileSchedulerILb1ELb0ELb0ELi128EEEEEEEEEvNT_6ParamsE$_ZZN4cuteplIJiiEJNS_1CILi0EEES2_EEEDaRKNS_15ArithmeticTupleIJDpT_EEERKNS3_IJDpT0_EEEENKUlDpRKT_E_clIJiiEEEDaSH_,@function
        .size           $_ZN7cutlass13device_kernelIN5flash19enable_sm80_to_sm89INS1_16FlashAttnBwdSm80INS1_25CollectiveMainloopBwdSm80ILi2ELi2EN4cute5tupleIJNS5_1CILi128EEES8_NS7_ILi64EEEEEENS_10bfloat16_tEfNS_4arch4Sm80ELb0ELb1ELb1ELb1ELb0ELb0ELb0ELb0ELi2ELi4ELi4ELi4ELb0EEENS1_21CollectiveEpilogueBwdISA_SB_SD_Li256ELb1ELb0ELi2EEENS1_19SingleTileSchedulerILb1ELb0ELb0ELi128EEEEEEEEEvNT_6ParamsE$_ZZN4cuteplIJiiEJNS_1CILi0EEES2_EEEDaRKNS_15ArithmeticTupleIJDpT_EEERKNS3_IJDpT0_EEEENKUlDpRKT_E_clIJiiEEEDaSH_,($_ZN7cutlass13device_kernelIN5flash19enable_sm80_to_sm89INS1_16FlashAttnBwdSm80INS1_25CollectiveMainloopBwdSm80ILi2ELi2EN4cute5tupleIJNS5_1CILi128EEES8_NS7_ILi64EEEEEENS_10bfloat16_tEfNS_4arch4Sm80ELb0ELb1ELb1ELb1ELb0ELb0ELb0ELb0ELi2ELi4ELi4ELi4ELb0EEENS1_21CollectiveEpilogueBwdISA_SB_SD_Li256ELb1ELb0ELi2EEENS1_19SingleTileSchedulerILb1ELb0ELb0ELi128EEEEEEEEEvNT_6ParamsE$_ZZN4cuteplIJiiEJiNS_1CILi0EEEEEEDaRKNS_15ArithmeticTupleIJDpT_EEERKNS3_IJDpT0_EEEENKUlDpRKT_E_clIJiiEEEDaSH_ - $_ZN7cutlass13device_kernelIN5flash19enable_sm80_to_sm89INS1_16FlashAttnBwdSm80INS1_25CollectiveMainloopBwdSm80ILi2ELi2EN4cute5tupleIJNS5_1CILi128EEES8_NS7_ILi64EEEEEENS_10bfloat16_tEfNS_4arch4Sm80ELb0ELb1ELb1ELb1ELb0ELb0ELb0ELb0ELi2ELi4ELi4ELi4ELb0EEENS1_21CollectiveEpilogueBwdISA_SB_SD_Li256ELb1ELb0ELi2EEENS1_19SingleTileSchedulerILb1ELb0ELb0ELi128EEEEEEEEEvNT_6ParamsE$_ZZN4cuteplIJiiEJNS_1CILi0EEES2_EEEDaRKNS_15ArithmeticTupleIJDpT_EEERKNS3_IJDpT0_EEEENKUlDpRKT_E_clIJiiEEEDaSH_)
$_ZN7cutlass13device_kernelIN5flash19enable_sm80_to_sm89INS1_16FlashAttnBwdSm80INS1_25CollectiveMainloopBwdSm80ILi2ELi2EN4cute5tupleIJNS5_1CILi128EEES8_NS7_ILi64EEEEEENS_10bfloat16_tEfNS_4arch4Sm80ELb0ELb1ELb1ELb1ELb0ELb0ELb0ELb0ELi2ELi4ELi4ELi4ELb0EEENS1_21CollectiveEpilogueBwdISA_SB_SD_Li256ELb1ELb0ELi2EEENS1_19SingleTileSchedulerILb1ELb0ELb0ELi128EEEEEEEEEvNT_6ParamsE$_ZZN4cuteplIJiiEJNS_1CILi0EEES2_EEEDaRKNS_15ArithmeticTupleIJDpT_EEERKNS3_IJDpT0_EEEENKUlDpRKT_E_clIJiiEEEDaSH_:
        /* <DEDUP_REMOVED lines=9> */
        .type           $_ZN7cutlass13device_kernelIN5flash19enable_sm80_to_sm89INS1_16FlashAttnBwdSm80INS1_25CollectiveMainloopBwdSm80ILi2ELi2EN4cute5tupleIJNS5_1CILi128EEES8_NS7_ILi64EEEEEENS_10bfloat16_tEfNS_4arch4Sm80ELb0ELb1ELb1ELb1ELb0ELb0ELb0ELb0ELi2ELi4ELi4ELi4ELb0EEENS1_21CollectiveEpilogueBwdISA_SB_SD_Li256ELb1ELb0ELi2EEENS1_19SingleTileSchedulerILb1ELb0ELb0ELi128EEEEEEEEEvNT_6ParamsE$_ZZN4cuteplIJiiEJiNS_1CILi0EEEEEEDaRKNS_15ArithmeticTupleIJDpT_EEERKNS3_IJDpT0_EEEENKUlDpRKT_E_clIJiiEEEDaSH_,@function
        .size           $_ZN7cutlass13device_kernelIN5flash19enable_sm80_to_sm89INS1_16FlashAttnBwdSm80INS1_25CollectiveMainloopBwdSm80ILi2ELi2EN4cute5tupleIJNS5_1CILi128EEES8_NS7_ILi64EEEEEENS_10bfloat16_tEfNS_4arch4Sm80ELb0ELb1ELb1ELb1ELb0ELb0ELb0ELb0ELi2ELi4ELi4ELi4ELb0EEENS1_21CollectiveEpilogueBwdISA_SB_SD_Li256ELb1ELb0ELi2EEENS1_19SingleTileSchedulerILb1ELb0ELb0ELi128EEEEEEEEEvNT_6ParamsE$_ZZN4cuteplIJiiEJiNS_1CILi0EEEEEEDaRKNS_15ArithmeticTupleIJDpT_EEERKNS3_IJDpT0_EEEENKUlDpRKT_E_clIJiiEEEDaSH_,($_ZN7cutlass13device_kernelIN5flash19enable_sm80_to_sm89INS1_16FlashAttnBwdSm80INS1_25CollectiveMainloopBwdSm80ILi2ELi2EN4cute5tupleIJNS5_1CILi128EEES8_NS7_ILi64EEEEEENS_10bfloat16_tEfNS_4arch4Sm80ELb0ELb1ELb1ELb1ELb0ELb0ELb0ELb0ELi2ELi4ELi4ELi4ELb0EEENS1_21CollectiveEpilogueBwdISA_SB_SD_Li256ELb1ELb0ELi2EEENS1_19SingleTileSchedulerILb1ELb0ELb0ELi128EEEEEEEEEvNT_6ParamsE$_ZZN4cuteplIJiiEJiiEEEDaRKNS_15ArithmeticTupleIJDpT_EEERKNS1_IJDpT0_EEEENKUlDpRKT_E_clIJiiEEEDaSF_ - $_ZN7cutlass13device_kernelIN5flash19enable_sm80_to_sm89INS1_16FlashAttnBwdSm80INS1_25CollectiveMainloopBwdSm80ILi2ELi2EN4cute5tupleIJNS5_1CILi128EEES8_NS7_ILi64EEEEEENS_10bfloat16_tEfNS_4arch4Sm80ELb0ELb1ELb1ELb1ELb0ELb0ELb0ELb0ELi2ELi4ELi4ELi4ELb0EEENS1_21CollectiveEpilogueBwdISA_SB_SD_Li256ELb1ELb0ELi2EEENS1_19SingleTileSchedulerILb1ELb0ELb0ELi128EEEEEEEEEvNT_6ParamsE$_ZZN4cuteplIJiiEJiNS_1CILi0EEEEEEDaRKNS_15ArithmeticTupleIJDpT_EEERKNS3_IJDpT0_EEEENKUlDpRKT_E_clIJiiEEEDaSH_)
$_ZN7cutlass13device_kernelIN5flash19enable_sm80_to_sm89INS1_16FlashAttnBwdSm80INS1_25CollectiveMainloopBwdSm80ILi2ELi2EN4cute5tupleIJNS5_1CILi128EEES8_NS7_ILi64EEEEEENS_10bfloat16_tEfNS_4arch4Sm80ELb0ELb1ELb1ELb1ELb0ELb0ELb0ELb0ELi2ELi4ELi4ELi4ELb0EEENS1_21CollectiveEpilogueBwdISA_SB_SD_Li256ELb1ELb0ELi2EEENS1_19SingleTileSchedulerILb1ELb0ELb0ELi128EEEEEEEEEvNT_6ParamsE$_ZZN4cuteplIJiiEJiNS_1CILi0EEEEEEDaRKNS_15ArithmeticTupleIJDpT_EEERKNS3_IJDpT0_EEEENKUlDpRKT_E_clIJiiEEEDaSH_:
[----:B------:R-:W-:Y:S01]  /*117c0*/  IADD3 R3, R1, 0x13c8, RZ ;  /* 0x000013c801037810 */ /* 0x000fe20007ffe0ff */
[----:B------:R-:W-:Y:S01]  /*117d0*/  IMAD.MOV.U32 R2, RZ, RZ, R13 ;  /* 0x000000ffff027224 */ /* 0x000fe200078e000d */
[----:B------:R-:W-:Y:S02]  /*117e0*/  MOV R6, 0x11810 ;  /* 0x0001181000067802 */ /* 0x000fe40000000f00 */
[----:B------:R-:W-:Y:S02]  /*117f0*/  IADD3 R3, R3, c[0x0][0x20], RZ ;  /* 0x0000080003037a10 */ /* 0x000fe40007ffe0ff */
[----:B------:R-:W-:Y:S05]  /*11800*/  CALL.REL.NOINC `($_ZN7cutlass13device_kernelIN5flash19enable_sm80_to_sm89INS1_16FlashAttnBwdSm80INS1_25CollectiveMainloopBwdSm80ILi2ELi2EN4cute5tupleIJNS5_1CILi128EEES8_NS7_ILi64EEEEEENS_10bfloat16_tEfNS_4arch4Sm80ELb0ELb1ELb1ELb1ELb0ELb0ELb0ELb0ELi2ELi4ELi4ELi4ELb0EEENS1_21CollectiveEpilogueBwdISA_SB_SD_Li256ELb1ELb0ELi2EEENS1_19SingleTileSchedulerILb1ELb0ELb0ELi128EEEEEEEEEvNT_6ParamsE$_ZN4cute5tupleIJiiEEC2ERKiS3_) ;  /* 0xffffab5000007944 */ /* 0x000fea0003c3ffff */
[----:B------:R1:W5:Y:S01]  /*11810*/  LDL R3, [R1+0x13c8] ;  /* 0x0013c80001037983 */ /* 0x0003620000100800 */
[----:B------:R-:W-:-:S04]  /*11820*/  MOV R63, 0x0 ;  /* 0x00000000003f7802 */ /* 0x000fc80000000f00 */
[----:B------:R-:W-:Y:S05]  /*11830*/  RET.REL.NODEC R62 `(_ZN7cutlass13device_kernelIN5flash19enable_sm80_to_sm89INS1_16FlashAttnBwdSm80INS1_25CollectiveMainloopBwdSm80ILi2ELi2EN4cute5tupleIJNS5_1CILi128EEES8_NS7_ILi64EEEEEENS_10bfloat16_tEfNS_4arch4Sm80ELb0ELb1ELb1ELb1ELb0ELb0ELb0ELb0ELi2ELi4ELi4ELi4ELb0EEENS1_21CollectiveEpilogueBwdISA_SB_SD_Li256ELb1ELb0ELi2EEENS1_19SingleTileSchedulerILb1ELb0ELb0ELi128EEEEEEEEEvNT_6ParamsE) ;  /* 0xfffee7c03e007950 */ /* 0x000fea0003c3ffff */
        .type           $_ZN7cutlass13device_kernelIN5flash19enable_sm80_to_sm89INS1_16FlashAttnBwdSm80INS1_25CollectiveMainloopBwdSm80ILi2ELi2EN4cute5tupleIJNS5_1CILi128EEES8_NS7_ILi64EEEEEENS_10bfloat16_tEfNS_4arch4Sm80ELb0ELb1ELb1ELb1ELb0ELb0ELb0ELb0ELi2ELi4ELi4ELi4ELb0EEENS1_21CollectiveEpilogueBwdISA_SB_SD_Li256ELb1ELb0ELi2EEENS1_19SingleTileSchedulerILb1ELb0ELb0ELi128EEEEEEEEEvNT_6ParamsE$_ZZN4cuteplIJiiEJiiEEEDaRKNS_15ArithmeticTupleIJDpT_EEERKNS1_IJDpT0_EEEENKUlDpRKT_E_clIJiiEEEDaSF_,@function
        .size           $_ZN7cutlass13device_kernelIN5flash19enable_sm80_to_sm89INS1_16FlashAttnBwdSm80INS1_25CollectiveMainloopBwdSm80ILi2ELi2EN4cute5tupleIJNS5_1CILi128EEES8_NS7_ILi64EEEEEENS_10bfloat16_tEfNS_4arch4Sm80ELb0ELb1ELb1ELb1ELb0ELb0ELb0ELb0ELi2ELi4ELi4ELi4ELb0EEENS1_21CollectiveEpilogueBwdISA_SB_SD_Li256ELb1ELb0ELi2EEENS1_19SingleTileSchedulerILb1ELb0ELb0ELi128EEEEEEEEEvNT_6ParamsE$_ZZN4cuteplIJiiEJiiEEEDaRKNS_15ArithmeticTupleIJDpT_EEERKNS1_IJDpT0_EEEENKUlDpRKT_E_clIJiiEEEDaSF_,($_ZN7cutlass13device_kernelIN5flash19enable_sm80_to_sm89INS1_16FlashAttnBwdSm80INS1_25CollectiveMainloopBwdSm80ILi2ELi2EN4cute5tupleIJNS5_1CILi128EEES8_NS7_ILi64EEEEEENS_10bfloat16_tEfNS_4arch4Sm80ELb0ELb1ELb1ELb1ELb0ELb0ELb0ELb0ELi2ELi4ELi4ELi4ELb0EEENS1_21CollectiveEpilogueBwdISA_SB_SD_Li256ELb1ELb0ELi2EEENS1_19SingleTileSchedulerILb1ELb0ELb0ELi128EEEEEEEEEvNT_6ParamsE$_ZZN5flash25CollectiveMainloopBwdSm80ILi2ELi2EN4cute5tupleIJNS1_1CILi128EEES4_NS3_ILi64EEEEEEN7cutlass10bfloat16_tEfNS7_4arch4Sm80ELb0ELb1ELb1ELb1ELb0ELb0ELb0ELb0ELi2ELi4ELi4ELi4ELb0EE3mmaINS_16FlashAttnBwdSm80ISB_NS_21CollectiveEpilogueBwdIS6_S8_SA_Li256ELb1ELb0ELi2EEENS_19SingleTileSchedulerILb1ELb0ELb0ELi128EEEE13SharedStorageENS1_6TensorINS1_11ArrayEngineIfLm32EEENS1_6LayoutINS2_IJNS2_IJNS3_ILi2EEESO_EEESO_NS3_ILi4EEEEEENS2_IJNS2_IJNS3_ILi1EEESO_EEESQ_NS3_ILi8EEEEEEEEEEEEbRKNSB_6ParamsERT0_S12_iNS2_IJiiiEEERT_ENKUlRT_iE_clINSK_INSL_IfLm64EEENSN_INS2_IJSP_SO_SU_EEESV_EEEEEEDaS17_i - $_ZN7cutlass13device_kernelIN5flash19enable_sm80_to_sm89INS1_16FlashAttnBwdSm80INS1_25CollectiveMainloopBwdSm80ILi2ELi2EN4cute5tupleIJNS5_1CILi128EEES8_NS7_ILi64EEEEEENS_10bfloat16_tEfNS_4arch4Sm80ELb0ELb1ELb1ELb1ELb0ELb0ELb0ELb0ELi2ELi4ELi4ELi4ELb0EEENS1_21CollectiveEpilogueBwdISA_SB_SD_Li256ELb1ELb0ELi2EEENS1_19SingleTileSchedulerILb1ELb0ELb0ELi128EEEEEEEEEvNT_6ParamsE$_ZZN4cuteplIJiiEJiiEEEDaRKNS_15ArithmeticTupleIJDpT_EEERKNS1_IJDpT0_EEEENKUlDpRKT_E_clIJiiEEEDaSF_)
$_ZN7cutlass13device_kernelIN5flash19enable_sm80_to_sm89INS1_16FlashAttnBwdSm80INS1_25CollectiveMainloopBwdSm80ILi2ELi2EN4cute5tupleIJNS5_1CILi128EEES8_NS7_ILi64EEEEEENS_10bfloat16_tEfNS_4arch4Sm80ELb0ELb1ELb1ELb1ELb0ELb0ELb0ELb0ELi2ELi4ELi4ELi4ELb0EEENS1_21CollectiveEpilogueBwdISA_SB_SD_Li256ELb1ELb0ELi2EEENS1_19SingleTileSchedulerILb1ELb0ELb0ELi128EEEEEEEEEvNT_6ParamsE$_ZZN4cuteplIJiiEJiiEEEDaRKNS_15ArithmeticTupleIJDpT_EEERKNS1_IJDpT0_EEEENKUlDpRKT_E_clIJiiEEEDaSF_:
        /* <DEDUP_REMOVED lines=9> */
        .type           $_ZN7cutlass13device_kernelIN5flash19enable_sm80_to_sm89INS1_16FlashAttnBwdSm80INS1_25CollectiveMainloopBwdSm80ILi2ELi2EN4cute5tupleIJNS5_1CILi128EEES8_NS7_ILi64EEEEEENS_10bfloat16_tEfNS_4arch4Sm80ELb0ELb1ELb1ELb1ELb0ELb0ELb0ELb0ELi2ELi4ELi4ELi4ELb0EEENS1_21CollectiveEpilogueBwdISA_SB_SD_Li256ELb1ELb0ELi2EEENS1_19SingleTileSchedulerILb1ELb0ELb0ELi128EEEEEEEEEvNT_6ParamsE$_ZZN5flash25CollectiveMainloopBwdSm80ILi2ELi2EN4cute5tupleIJNS1_1CILi128EEES4_NS3_ILi64EEEEEEN7cutlass10bfloat16_tEfNS7_4arch4Sm80ELb0ELb1ELb1ELb1ELb0ELb0ELb0ELb0ELi2ELi4ELi4ELi4ELb0EE3mmaINS_16FlashAttnBwdSm80ISB_NS_21CollectiveEpilogueBwdIS6_S8_SA_Li256ELb1ELb0ELi2EEENS_19SingleTileSchedulerILb1ELb0ELb0ELi128EEEE13SharedStorageENS1_6TensorINS1_11ArrayEngineIfLm32EEENS1_6LayoutINS2_IJNS2_IJNS3_ILi2EEESO_EEESO_NS3_ILi4EEEEEENS2_IJNS2_IJNS3_ILi1EEESO_EEESQ_NS3_ILi8EEEEEEEEEEEEbRKNSB_6ParamsERT0_S12_iNS2_IJiiiEEERT_ENKUlRT_iE_clINSK_INSL_IfLm64EEENSN_INS2_IJSP_SO_SU_EEESV_EEEEEEDaS17_i,@function
        .size           $_ZN7cutlass13device_kernelIN5flash19enable_sm80_to_sm89INS1_16FlashAttnBwdSm80INS1_25CollectiveMainloopBwdSm80ILi2ELi2EN4cute5tupleIJNS5_1CILi128EEES8_NS7_ILi64EEEEEENS_10bfloat16_tEfNS_4arch4Sm80ELb0ELb1ELb1ELb1ELb0ELb0ELb0ELb0ELi2ELi4ELi4ELi4ELb0EEENS1_21CollectiveEpilogueBwdISA_SB_SD_Li256ELb1ELb0ELi2EEENS1_19SingleTileSchedulerILb1ELb0ELb0ELi128EEEEEEEEEvNT_6ParamsE$_ZZN5flash25CollectiveMainloopBwdSm80ILi2ELi2EN4cute5tupleIJNS1_1CILi128EEES4_NS3_ILi64EEEEEEN7cutlass10bfloat16_tEfNS7_4arch4Sm80ELb0ELb1ELb1ELb1ELb0ELb0ELb0ELb0ELi2ELi4ELi4ELi4ELb0EE3mmaINS_16FlashAttnBwdSm80ISB_NS_21CollectiveEpilogueBwdIS6_S8_SA_Li256ELb1ELb0ELi2EEENS_19SingleTileSchedulerILb1ELb0ELb0ELi128EEEE13SharedStorageENS1_6TensorINS1_11ArrayEngineIfLm32EEENS1_6LayoutINS2_IJNS2_IJNS3_ILi2EEESO_EEESO_NS3_ILi4EEEEEENS2_IJNS2_IJNS3_ILi1EEESO_EEESQ_NS3_ILi8EEEEEEEEEEEEbRKNSB_6ParamsERT0_S12_iNS2_IJiiiEEERT_ENKUlRT_iE_clINSK_INSL_IfLm64EEENSN_INS2_IJSP_SO_SU_EEESV_EEEEEEDaS17_i,($_ZN7cutlass13device_kernelIN5flash19enable_sm80_to_sm89INS1_16FlashAttnBwdSm80INS1_25CollectiveMainloopBwdSm80ILi2ELi2EN4cute5tupleIJNS5_1CILi128EEES8_NS7_ILi64EEEEEENS_10bfloat16_tEfNS_4arch4Sm80ELb0ELb1ELb1ELb1ELb0ELb0ELb0ELb0ELi2ELi4ELi4ELi4ELb0EEENS1_21CollectiveEpilogueBwdISA_SB_SD_Li256ELb1ELb0ELi2EEENS1_19SingleTileSchedulerILb1ELb0ELb0ELi128EEEEEEEEEvNT_6ParamsE$_ZZN5flash25CollectiveMainloopBwdSm80ILi2ELi2EN4cute5tupleIJNS1_1CILi128EEES4_NS3_ILi64EEEEEEN7cutlass10bfloat16_tEfNS7_4arch4Sm80ELb0ELb1ELb1ELb1ELb0ELb0ELb0ELb0ELi2ELi4ELi4ELi4ELb0EE3mmaINS_16FlashAttnBwdSm80ISB_NS_21CollectiveEpilogueBwdIS6_S8_SA_Li256ELb1ELb0ELi2EEENS_19SingleTileSchedulerILb1ELb0ELb0ELi128EEEE13SharedStorageENS1_6TensorINS1_11ArrayEngineIfLm32EEENS1_6LayoutINS2_IJNS2_IJNS3_ILi2EEESO_EEESO_NS3_ILi4EEEEEENS2_IJNS2_IJNS3_ILi1EEESO_EEESQ_NS3_ILi8EEEEEEEEEEEEbRKNSB_6ParamsERT0_S12_iNS2_IJiiiEEERT_ENKUliT_E_clIZSC_ISJ_SX_EbS10_S12_S12_iS13_S15_EUlRS16_iE_EEDaiS16_ - $_ZN7cutlass13device_kernelIN5flash19enable_sm80_to_sm89INS1_16FlashAttnBwdSm80INS1_25CollectiveMainloopBwdSm80ILi2ELi2EN4cute5tupleIJNS5_1CILi128EEES8_NS7_ILi64EEEEEENS_10bfloat16_tEfNS_4arch4Sm80ELb0ELb1ELb1ELb1ELb0ELb0ELb0ELb0ELi2ELi4ELi4ELi4ELb0EEENS1_21CollectiveEpilogueBwdISA_SB_SD_Li256ELb1ELb0ELi2EEENS1_19SingleTileSchedulerILb1ELb0ELb0ELi128EEEEEEEEEvNT_6ParamsE$_ZZN5flash25CollectiveMainloopBwdSm80ILi2ELi2EN4cute5tupleIJNS1_1CILi128EEES4_NS3_ILi64EEEEEEN7cutlass10bfloat16_tEfNS7_4arch4Sm80ELb0ELb1ELb1ELb1ELb0ELb0ELb0ELb0ELi2ELi4ELi4ELi4ELb0EE3mmaINS_16FlashAttnBwdSm80ISB_NS_21CollectiveEpilogueBwdIS6_S8_SA_Li256ELb1ELb0ELi2EEENS_19SingleTileSchedulerILb1ELb0ELb0ELi128EEEE13SharedStorageENS1_6TensorINS1_11ArrayEngineIfLm32EEENS1_6LayoutINS2_IJNS2_IJNS3_ILi2EEESO_EEESO_NS3_ILi4EEEEEENS2_IJNS2_IJNS3_ILi1EEESO_EEESQ_NS3_ILi8EEEEEEEEEEEEbRKNSB_6ParamsERT0_S12_iNS2_IJiiiEEERT_ENKUlRT_iE_clINSK_INSL_IfLm64EEENSN_INS2_IJSP_SO_SU_EEESV_EEEEEEDaS17_i)
$_ZN7cutlass13device_kernelIN5flash19enable_sm80_to_sm89INS1_16FlashAttnBwdSm80INS1_25CollectiveMainloopBwdSm80ILi2ELi2EN4cute5tupleIJNS5_1CILi128EEES8_NS7_ILi64EEEEEENS_10bfloat16_tEfNS_4arch4Sm80ELb0ELb1ELb1ELb1ELb0ELb0ELb0ELb0ELi2ELi4ELi4ELi4ELb0EEENS1_21CollectiveEpilogueBwdISA_SB_SD_Li256ELb1ELb0ELi2EEENS1_19SingleTileSchedulerILb1ELb0ELb0ELi128EEEEEEEEEvNT_6ParamsE$_ZZN5flash25CollectiveMainloopBwdSm80ILi2ELi2EN4cute5tupleIJNS1_1CILi128EEES4_NS3_ILi64EEEEEEN7cutlass10bfloat16_tEfNS7_4arch4Sm80ELb0ELb1ELb1ELb1ELb0ELb0ELb0ELb0ELi2ELi4ELi4ELi4ELb0EE3mmaINS_16FlashAttnBwdSm80ISB_NS_21CollectiveEpilogueBwdIS6_S8_SA_Li256ELb1ELb0ELi2EEENS_19SingleTileSchedulerILb1ELb0ELb0ELi128EEEE13SharedStorageENS1_6TensorINS1_11ArrayEngineIfLm32EEENS1_6LayoutINS2_IJNS2_IJNS3_ILi2EEESO_EEESO_NS3_ILi4EEEEEENS2_IJNS2_IJNS3_ILi1EEESO_EEESQ_NS3_ILi8EEEEEEEEEEEEbRKNSB_6ParamsERT0_S12_iNS2_IJiiiEEERT_ENKUlRT_iE_clINSK_INSL_IfLm64EEENSN_INS2_IJSP_SO_SU_EEESV_EEEEEEDaS17_i:
        /* <DEDUP_REMOVED lines=18> */
[----:B-1---5:R-:W-:Y:S05]  /*119f0*/  CALL.REL.NOINC `($_ZN7cutlass13device_kernelIN5flash19enable_sm80_to_sm89INS1_16FlashAttnBwdSm80INS1_25CollectiveMainloopBwdSm80ILi2ELi2EN4cute5tupleIJNS5_1CILi128EEES8_NS7_ILi64EEEEEENS_10bfloat16_tEfNS_4arch4Sm80ELb0ELb1ELb1ELb1ELb0ELb0ELb0ELb0ELi2ELi4ELi4ELi4ELb0EEENS1_21CollectiveEpilogueBwdISA_SB_SD_Li256ELb1ELb0ELi2EEENS1_19SingleTileSchedulerILb1ELb0ELb0ELi128EEEEEEEEEvNT_6ParamsE$_ZZN4cute7idx2crdIiNS_5tupleIJNS_1CILi32EEENS2_ILi4EEENS2_ILi2EEENS2_ILi1EEEEEENS1_IJS6_S3_NS2_ILi128EEENS2_ILi0EEEEEEEEDaRKT_RKT0_RKT1_ENKUlRKT_RKT0_E_clIS3_S6_EEDaSM_SP_) ;  /* 0xfffff4e000007944 */ /* 0x022fea0003c3ffff */
[----:B------:R-:W-:Y:S02]  /*11a00*/  MOV R4, 0x11a20 ;  /* 0x00011a2000047802 */ /* 0x000fe40000000f00 */
[----:B------:R-:W-:Y:S05]  /*11a10*/  CALL.REL.NOINC `($_ZN7cutlass13device_kernelIN5flash19enable_sm80_to_sm89INS1_16FlashAttnBwdSm80INS1_25CollectiveMainloopBwdSm80ILi2ELi2EN4cute5tupleIJNS5_1CILi128EEES8_NS7_ILi64EEEEEENS_10bfloat16_tEfNS_4arch4Sm80ELb0ELb1ELb1ELb1ELb0ELb0ELb0ELb0ELi2ELi4ELi4ELi4ELb0EEENS1_21CollectiveEpilogueBwdISA_SB_SD_Li256ELb1ELb0ELi2EEENS1_19SingleTileSchedulerILb1ELb0ELb0ELi128EEEEEEEEEvNT_6ParamsE$_ZZN4cute7idx2crdIiNS_5tupleIJNS_1CILi32EEENS2_ILi4EEENS2_ILi2EEENS2_ILi1EEEEEENS1_IJS6_S3_NS2_ILi128EEENS2_ILi0EEEEEEEEDaRKT_RKT0_RKT1_ENKUlRKT_RKT0_E_clIS4_S3_EEDaSM_SP_) ;  /* 0xfffff52000007944 */ /* 0x000fea0003c3ffff */
[----:B------:R1:W-:Y:S01]  /*11a20*/  STL [R1+0x1390], R6 ;  /* 0x0013900601007387 */ /* 0x0003e20000100800 */
[----:B------:R-:W-:-:S03]  /*11a30*/  MOV R4, 0x11a50 ;  /* 0x00011a5000047802 */ /* 0x000fc60000000f00 */
[----:B-1----:R-:W-:Y:S05]  /*11a40*/  CALL.REL.NOINC `($_ZN7cutlass13device_kernelIN5flash19enable_sm80_to_sm89INS1_16FlashAttnBwdSm80INS1_25CollectiveMainloopBwdSm80ILi2ELi2EN4cute5tupleIJNS5_1CILi128EEES8_NS7_ILi64EEEEEENS_10bfloat16_tEfNS_4arch4Sm80ELb0ELb1ELb1ELb1ELb0ELb0ELb0ELb0ELi2ELi4ELi4ELi4ELb0EEENS1_21CollectiveEpilogueBwdISA_SB_SD_Li256ELb1ELb0ELi2EEENS1_19SingleTileSchedulerILb1ELb0ELb0ELi128EEEEEEEEEvNT_6ParamsE$_ZZN4cute7idx2crdIiNS_5tupleIJNS_1CILi32EEENS2_ILi4EEENS2_ILi2EEENS2_ILi1EEEEEENS1_IJS6_S3_NS2_ILi128EEENS2_ILi0EEEEEEEEDaRKT_RKT0_RKT1_ENKUlRKT_RKT0_E_clIS5_S8_EEDaSM_SP_) ;  /* 0xfffff58000007944 */ /* 0x002fea0003c3ffff */
[----:B------:R1:W-:Y:S01]  /*11a50*/  STL [R1+0x1384], R2 ;  /* 0x0013840201007387 */ /* 0x0003e20000100800 */
[----:B------:R-:W-:-:S03]  /*11a60*/  MOV R4, 0x11a80 ;  /* 0x00011a8000047802 */ /* 0x000fc60000000f00 */
[----:B-1----:R-:W-:Y:S05]  /*11a70*/  CALL.REL.NOINC `($_ZN7cutlass13device_kernelIN5flash19enable_sm80_to_sm89INS1_16FlashAttnBwdSm80INS1_25CollectiveMainloopBwdSm80ILi2ELi2EN4cute5tupleIJNS5_1CILi128EEES8_NS7_ILi64EEEEEENS_10bfloat16_tEfNS_4arch4Sm80ELb0ELb1ELb1ELb1ELb0ELb0ELb0ELb0ELi2ELi4ELi4ELi4ELb0EEENS1_21CollectiveEpilogueBwdISA_SB_SD_Li256ELb1ELb0ELi2EEENS1_19SingleTileSchedulerILb1ELb0ELb0ELi128EEEEEEEEEvNT_6ParamsE$_ZZN4cute9transformINS_5tupleIJNS_1CILi32EEENS2_ILi4EEENS2_ILi2EEENS2_ILi1EEEEEENS1_IJS6_S3_NS2_ILi128EEENS2_ILi0EEEEEEZNS_7idx2crdIiS7_SA_EEDaRKT_RKT0_RKT1_EUlRKT_RKT0_E_EEDaSE_SH_OSI_ENKUlDpSN_E_clIJiiiS9_EEEDaST_) ;  /* 0xfffff65000007944 */ /* 0x002fea0003c3ffff */
[----:B------:R-:W-:Y:S02]  /*11a80*/  MOV R4, 0x11aa0 ;  /* 0x00011aa000047802 */ /* 0x000fe40000000f00 */
[----:B--2--5:R-:W-:Y:S05]  /*11a90*/  CALL.REL.NOINC `($_ZN7cutlass13device_kernelIN5flash19enable_sm80_to_sm89INS1_16FlashAttnBwdSm80INS1_25CollectiveMainloopBwdSm80ILi2ELi2EN4cute5tupleIJNS5_1CILi128EEES8_NS7_ILi64EEEEEENS_10bfloat16_tEfNS_4arch4Sm80ELb0ELb1ELb1ELb1ELb0ELb0ELb0ELb0ELi2ELi4ELi4ELi4ELb0EEENS1_21CollectiveEpilogueBwdISA_SB_SD_Li256ELb1ELb0ELi2EEENS1_19SingleTileSchedulerILb1ELb0ELb0ELi128EEEEEEEEEvNT_6ParamsE$_ZZN4cute7crd2crdINS_5tupleIJiiiNS_1CILi0EEEEEENS1_IJNS2_ILi32EEENS2_ILi4EEENS2_ILi2EEENS2_ILi1EEEEEENS1_IJS8_S8_S8_S8_EEEEEDaRKT_RKT0_RKT1_ENKUlRKT_RKT0_RKT1_E_clIiS5_S8_EEDaSM_SP_SS_) ;  /* 0xffffe9d000007944 */ /* 0x024fea0003c3ffff */
[----:B------:R-:W-:Y:S02]  /*11aa0*/  MOV R8, R2 ;  /* 0x0000000200087202 */ /* 0x000fe40000000f00 */
[----:B------:R-:W-:-:S02]  /*11ab0*/  MOV R2, 0x11ad0 ;  /* 0x00011ad000027802 */ /* 0x000fc40000000f00 */
[----:B------:R-:W-:Y:S05]  /*11ac0*/  CALL.REL.NOINC `($_ZN7cutlass13device_kernelIN5flash19enable_sm80_to_sm89INS1_16FlashAttnBwdSm80INS1_25CollectiveMainloopBwdSm80ILi2ELi2EN4cute5tupleIJNS5_1CILi128EEES8_NS7_ILi64EEEEEENS_10bfloat16_tEfNS_4arch4Sm80ELb0ELb1ELb1ELb1ELb0ELb0ELb0ELb0ELi2ELi4ELi4ELi4ELb0EEENS1_21CollectiveEpilogueBwdISA_SB_SD_Li256ELb1ELb0ELi2EEENS1_19SingleTileSchedulerILb1ELb0ELb0ELi128EEEEEEEEEvNT_6ParamsE$_ZZN4cute7crd2crdINS_5tupleIJiiiNS_1CILi0EEEEEENS1_IJNS2_ILi32EEENS2_ILi4EEENS2_ILi2EEENS2_ILi1EEEEEENS1_IJS8_S8_S8_S8_EEEEEDaRKT_RKT0_RKT1_ENKUlRKT_RKT0_RKT1_E_clIiS6_S8_EEDaSM_SP_SS_) ;  /* 0xffffe9d000007944 */ /* 0x000fea0003c3ffff */
[----:B------:R1:W-:Y:S01]  /*11ad0*/  STL [R1+0x1390], R3 ;  /* 0x0013900301007387 */ /* 0x0003e20000100800 */
[----:B------:R-:W-:-:S03]  /*11ae0*/  MOV R2, 0x11b00 ;  /* 0x00011b0000027802 */ /* 0x000fc60000000f00 */
[----:B-1----:R-:W-:Y:S05]  /*11af0*/  CALL.REL.NOINC `($_ZN7cutlass13device_kernelIN5flash19enable_sm80_to_sm89INS1_16FlashAttnBwdSm80INS1_25CollectiveMainloopBwdSm80ILi2ELi2EN4cute5tupleIJNS5_1CILi128EEES8_NS7_ILi64EEEEEENS_10bfloat16_tEfNS_4arch4Sm80ELb0ELb1ELb1ELb1ELb0ELb0ELb0ELb0ELi2ELi4ELi4ELi4ELb0EEENS1_21CollectiveEpilogueBwdISA_SB_SD_Li256ELb1ELb0ELi2EEENS1_19SingleTileSchedulerILb1ELb0ELb0ELi128EEEEEEEEEvNT_6ParamsE$_ZZN4cute7crd2crdINS_5tupleIJiiiNS_1CILi0EEEEEENS1_IJNS2_ILi32EEENS2_ILi4EEENS2_ILi2EEENS2_ILi1EEEEEENS1_IJS8_S8_S8_S8_EEEEEDaRKT_RKT0_RKT1_ENKUlRKT_RKT0_RKT1_E_clIiS7_S8_EEDaSM_SP_SS_) ;  /* 0xffffe9d000007944 */ /* 0x002fea0003c3ffff */
[----:B------:R1:W-:Y:S01]  /*11b00*/  STL [R1+0x1384], R5 ;  /* 0x0013840501007387 */ /* 0x0003e20000100800 */
[----:B------:R-:W-:-:S03]  /*11b10*/  MOV R4, 0x11b30 ;  /* 0x00011b3000047802 */ /* 0x000fc60000000f00 */
[----:B-1----:R-:W-:Y:S05]  /*11b20*/  CALL.REL.NOINC `($_ZN7cutlass13device_kernelIN5flash19enable_sm80_to_sm89INS1_16FlashAttnBwdSm80INS1_25CollectiveMainloopBwdSm80ILi2ELi2EN4cute5tupleIJNS5_1CILi128EEES8_NS7_ILi64EEEEEENS_10bfloat16_tEfNS_4arch4Sm80ELb0ELb1ELb1ELb1ELb0ELb0ELb0ELb0ELi2ELi4ELi4ELi4ELb0EEENS1_21CollectiveEpilogueBwdISA_SB_SD_Li256ELb1ELb0ELi2EEENS1_19SingleTileSchedulerILb1ELb0ELb0ELi128EEEEEEEEEvNT_6ParamsE$_ZZN4cute9transformINS_5tupleIJiiiNS_1CILi0EEEEEENS1_IJNS2_ILi32EEENS2_ILi4EEENS2_ILi2EEENS2_ILi1EEEEEENS1_IJS8_S8_S8_S8_EEEZNS_7crd2crdIS4_S9_SA_EEDaRKT_RKT0_RKT1_EUlRKT_RKT0_RKT1_E_EEDaSE_SH_SK_OT2_ENKUlDpSN_E_clIJiiiS3_EEEDaSX_) ;  /* 0xfffff74000007944 */ /* 0x002fea0003c3ffff */
[----:B-----5:R2:W-:Y:S01]  /*11b30*/  STL [R1+0x13a8], R8 ;  /* 0x0013a80801007387 */ /* 0x0205e20000100800 */
[----:B------:R-:W-:Y:S01]  /*11b40*/  IADD3 R52, R12, 0x40, RZ ;  /* 0x000000400c347810 */ /* 0x000fe20007ffe0ff */
[----:B------:R-:W-:Y:S01]  /*11b50*/  IMAD.MOV.U32 R4, RZ, RZ, R2 ;  /* 0x000000ffff047224 */ /* 0x000fe200078e0002 */
[----:B------:R-:W-:Y:S01]  /*11b60*/  MOV R6, 0x11bb0 ;  /* 0x00011bb000067802 */ /* 0x000fe20000000f00 */
[----:B------:R2:W-:Y:S01]  /*11b70*/  STL.U8 [R1+0x139c], RZ ;  /* 0x00139cff01007387 */ /* 0x0005e20000100000 */
[----:B------:R-:W-:-:S03]  /*11b80*/  IMAD.MOV.U32 R53, RZ, RZ, RZ ;  /* 0x000000ffff357224 */ /* 0x000fc600078e00ff */
[----:B------:R2:W-:Y:S04]  /*11b90*/  STL.64 [R1+0x13a0], R2 ;  /* 0x0013a00201007387 */ /* 0x0005e80000100a00 */
[----:B-12---:R-:W-:Y:S05]  /*11ba0*/  CALL.REL.NOINC `($_ZN7cutlass13device_kernelIN5flash19enable_sm80_to_sm89INS1_16FlashAttnBwdSm80INS1_25CollectiveMainloopBwdSm80ILi2ELi2EN4cute5tupleIJNS5_1CILi128EEES8_NS7_ILi64EEEEEENS_10bfloat16_tEfNS_4arch4Sm80ELb0ELb1ELb1ELb1ELb0ELb0ELb0ELb0ELi2ELi4ELi4ELi4ELb0EEENS1_21CollectiveEpilogueBwdISA_SB_SD_Li256ELb1ELb0ELi2EEENS1_19SingleTileSchedulerILb1ELb0ELb0ELi128EEEEEEEEEvNT_6ParamsE$_ZN4cute3eso3ESOILb1ELb0EJNS_6LayoutINS_5tupleIJNS3_IJNS3_IJNS_1CILi4EEENS4_ILi8EEEEEENS3_IJS5_NS4_ILi2EEEEEEEEENS3_IJNS3_IJS8_S8_EEENS3_IJS8_S6_EEEEEEEEENS3_IJNS3_IJNS3_IJNS_11ScaledBasisIS8_JLi1EEEENSF_INS4_ILi1EEEJLi0EEEEEEENS3_IJNSF_INS4_ILi16EEEJLi0EEEENSF_IS6_JLi1EEEEEEEEEENS3_IJNS3_IJNSF_ISH_JLi1EEEENSF_IS6_JLi0EEEEEEENS3_IJNSF_INS4_ILi64EEEJLi0EEEENSF_ISK_JLi1EEEEEEEEEEEEEEENS_10ViewEngineINS_23ArithmeticTupleIteratorINS_15ArithmeticTupleIJNS4_ILi0EEES12_EEEEEEEEEC2ERKSY_RKS15_) ;  /* 0xffff885000007944 */ /* 0x006fea0003c3ffff */
[----:B------:R-:W-:Y:S01]  /*11bb0*/  IMAD.MOV.U32 R10, RZ, RZ, R3 ;  /* 0x000000ffff0a7224 */ /* 0x000fe200078e0003 */
[----:B-1----:R-:W-:Y:S01]  /*11bc0*/  IADD3 R2, R12, 0x28, RZ ;  /* 0x000000280c027810 */ /* 0x002fe20007ffe0ff */
[----:B------:R-:W-:Y:S01]  /*11bd0*/  IMAD.MOV.U32 R3, RZ, RZ, R13 ;  /* 0x000000ffff037224 */ /* 0x000fe200078e000d */
[----:B------:R-:W-:Y:S02]  /*11be0*/  MOV R8, 0x11c00 ;  /* 0x00011c0000087802 */ /* 0x000fe40000000f00 */
[----:B------:R-:W-:Y:S05]  /*11bf0*/  CALL.REL.NOINC `($_ZN7cutlass13device_kernelIN5flash19enable_sm80_to_sm89INS1_16FlashAttnBwdSm80INS1_25CollectiveMainloopBwdSm80ILi2ELi2EN4cute5tupleIJNS5_1CILi128EEES8_NS7_ILi64EEEEEENS_10bfloat16_tEfNS_4arch4Sm80ELb0ELb1ELb1ELb1ELb0ELb0ELb0ELb0ELi2ELi4ELi4ELi4ELb0EEENS1_21CollectiveEpilogueBwdISA_SB_SD_Li256ELb1ELb0ELi2EEENS1_19SingleTileSchedulerILb1ELb0ELb0ELi128EEEEEEEEEvNT_6ParamsE$_ZN4cute3eso3ESOILb0ELb0EJiiEEC2ERKiS4_) ;  /* 0xffff640000007944 */ /* 0x000fea0003c3ffff */
[----:B-1----:R-:W2:Y:S01]  /*11c00*/  LDL.64 R2, [R1+0x1390] ;  /* 0x0013900001027983 */ /* 0x002ea20000100a00 */
[----:B------:R-:W-:-:S03]  /*11c10*/  MOV R6, 0x11c50 ;  /* 0x00011c5000067802 */ /* 0x000fc60000000f00 */
[----:B--2---:R1:W-:Y:S04]  /*11c20*/  STL [R1+0x1384], R2 ;  /* 0x0013840201007387 */ /* 0x0043e80000100800 */
[----:B------:R1:W-:Y:S02]  /*11c30*/  STL [R1+0x1388], R3 ;  /* 0x0013880301007387 */ /* 0x0003e40000100800 */
[----:B-1----:R-:W-:Y:S05]  /*11c40*/  CALL.REL.NOINC `($_ZN7cutlass13device_kernelIN5flash19enable_sm80_to_sm89INS1_16FlashAttnBwdSm80INS1_25CollectiveMainloopBwdSm80ILi2ELi2EN4cute5tupleIJNS5_1CILi128EEES8_NS7_ILi64EEEEEENS_10bfloat16_tEfNS_4arch4Sm80ELb0ELb1ELb1ELb1ELb0ELb0ELb0ELb0ELi2ELi4ELi4ELi4ELb0EEENS1_21CollectiveEpilogueBwdISA_SB_SD_Li256ELb1ELb0ELi2EEENS1_19SingleTileSchedulerILb1ELb0ELb0ELi128EEEEEEEEEvNT_6ParamsE$_ZN4cute3eso3ESOILb0ELb0EJiNS_5tupleIJiiEEEEEC2ERKiRKS3_) ;  /* 0xffff632000007944 */ /* 0x002fea0003c3ffff */
[----:B------:R2:W5:Y:S04]  /*11c50*/  LDL R5, [R1+0x1398] ;  /* 0x0013980001057983 */ /* 0x0005680000100800 */
[----:B-1----:R2:W5:Y:S01]  /*11c60*/  LDL.64 R2, [R1+0x1390] ;  /* 0x0013900001027983 */ /* 0x0025620000100a00 */
[----:B------:R-:W-:-:S03]  /*11c70*/  MOV R6, 0x11c90 ;  /* 0x00011c9000067802 */ /* 0x000fc60000000f00 */
[----:B--2--5:R-:W-:Y:S05]  /*11c80*/  CALL.REL.NOINC `($_ZN7cutlass13device_kernelIN5flash19enable_sm80_to_sm89INS1_16FlashAttnBwdSm80INS1_25CollectiveMainloopBwdSm80ILi2ELi2EN4cute5tupleIJNS5_1CILi128EEES8_NS7_ILi64EEEEEENS_10bfloat16_tEfNS_4arch4Sm80ELb0ELb1ELb1ELb1ELb0ELb0ELb0ELb0ELi2ELi4ELi4ELi4ELb0EEENS1_21CollectiveEpilogueBwdISA_SB_SD_Li256ELb1ELb0ELi2EEENS1_19SingleTileSchedulerILb1ELb0ELb0ELi128EEEEEEEEEvNT_6ParamsE$_ZN4cute3eso3ESOILb0ELb1EJNS_5tupleIJiNS2_IJiiEEEEEENS2_IJNS_10UnderscoreENS2_IJS5_S5_EEEEEEEEC2ERKS4_RKS7_) ;  /* 0xffff690000007944 */ /* 0x024fea0003c3ffff */
        /* <DEDUP_REMOVED lines=10> */
[----:B-1---5:R-:W-:Y:S05]  /*11d30*/  CALL.REL.NOINC `($_ZN7cutlass13device_kernelIN5flash19enable_sm80_to_sm89INS1_16FlashAttnBwdSm80INS1_25CollectiveMainloopBwdSm80ILi2ELi2EN4cute5tupleIJNS5_1CILi128EEES8_NS7_ILi64EEEEEENS_10bfloat16_tEfNS_4arch4Sm80ELb0ELb1ELb1ELb1ELb0ELb0ELb0ELb0ELi2ELi4ELi4ELi4ELb0EEENS1_21CollectiveEpilogueBwdISA_SB_SD_Li256ELb1ELb0ELi2EEENS1_19SingleTileSchedulerILb1ELb0ELb0ELi128EEEEEEEEEvNT_6ParamsE$_ZN4cute5tupleIJiEEC2ERKi) ;  /* 0xffffa5a000007944 */ /* 0x022fea0003c3ffff */
[----:B------:R2:W5:Y:S01]  /*11d40*/  LDL R7, [R1+0x1390] ;  /* 0x0013900001077983 */ /* 0x0005620000100800 */
[----:B-1----:R-:W-:Y:S01]  /*11d50*/  IMAD.MOV.U32 R3, RZ, RZ, R4 ;  /* 0x000000ffff037224 */ /* 0x002fe200078e0004 */
[----:B------:R-:W-:Y:S02]  /*11d60*/  MOV R2, R13 ;  /* 0x0000000d00027202 */ /* 0x000fe40000000f00 */
        /* <DEDUP_REMOVED lines=9> */
[----:B------:R-:W-:-:S02]  /*11e00*/  MOV R8, 0x11e20 ;  /* 0x00011e2000087802 */ /* 0x000fc40000000f00 */
[----:B-1---5:R-:W-:Y:S05]  /*11e10*/  CALL.REL.NOINC `($_ZN7cutlass13device_kernelIN5flash19enable_sm80_to_sm89INS1_16FlashAttnBwdSm80INS1_25CollectiveMainloopBwdSm80ILi2ELi2EN4cute5tupleIJNS5_1CILi128EEES8_NS7_ILi64EEEEEENS_10bfloat16_tEfNS_4arch4Sm80ELb0ELb1ELb1ELb1ELb0ELb0ELb0ELb0ELi2ELi4ELi4ELi4ELb0EEENS1_21CollectiveEpilogueBwdISA_SB_SD_Li256ELb1ELb0ELi2EEENS1_19SingleTileSchedulerILb1ELb0ELb0ELi128EEEEEEEEEvNT_6ParamsE$_ZN4cute5tupleIJNS_1CILi0EEEiEEC2ERKS2_RKi) ;  /* 0xffffa3e000007944 */ /* 0x022fea0003c3ffff */
[----:B------:R1:W5:Y:S01]  /*11e20*/  LDL R8, [R1+0x1390] ;  /* 0x0013900001087983 */ /* 0x0003620000100800 */
[----:B------:R-:W-:Y:S01]  /*11e30*/  IMAD.MOV.U32 R3, RZ, RZ, R4 ;  /* 0x000000ffff037224 */ /* 0x000fe200078e0004 */
[----:B------:R-:W-:-:S02]  /*11e40*/  MOV R2, R12 ;  /* 0x0000000c00027202 */ /* 0x000fc40000000f00 */
[----:B------:R-:W-:Y:S02]  /*11e50*/  MOV R10, 0x11e70 ;  /* 0x00011e70000a7802 */ /* 0x000fe40000000f00 */
[----:B-1---5:R-:W-:Y:S05]  /*11e60*/  CALL.REL.NOINC `($_ZN7cutlass13device_kernelIN5flash19enable_sm80_to_sm89INS1_16FlashAttnBwdSm80INS1_25CollectiveMainloopBwdSm80ILi2ELi2EN4cute5tupleIJNS5_1CILi128EEES8_NS7_ILi64EEEEEENS_10bfloat16_tEfNS_4arch4Sm80ELb0ELb1ELb1ELb1ELb0ELb0ELb0ELb0ELi2ELi4ELi4ELi4ELb0EEENS1_21CollectiveEpilogueBwdISA_SB_SD_Li256ELb1ELb0ELi2EEENS1_19SingleTileSchedulerILb1ELb0ELb0ELi128EEEEEEEEEvNT_6ParamsE$_ZN4cute5tupleIJiEEC2ERKi) ;  /* 0xffffa47000007944 */ /* 0x022fea0003c3ffff */
[----:B-1----:R1:W5:Y:S01]  /*11e70*/  LDL R3, [R1+0x1380] ;  /* 0x0013800001037983 */ /* 0x0023620000100800 */
[----:B------:R-:W-:Y:S02]  /*11e80*/  MOV R2, R13 ;  /* 0x0000000d00027202 */ /* 0x000fe40000000f00 */
[----:B------:R-:W-:Y:S02]  /*11e90*/  MOV R10, 0x11eb0 ;  /* 0x00011eb0000a7802 */ /* 0x000fe40000000f00 */
[----:B-1---5:R-:W-:Y:S05]  /*11ea0*/  CALL.REL.NOINC `($_ZN7cutlass13device_kernelIN5flash19enable_sm80_to_sm89INS1_16FlashAttnBwdSm80INS1_25CollectiveMainloopBwdSm80ILi2ELi2EN4cute5tupleIJNS5_1CILi128EEES8_NS7_ILi64EEEEEENS_10bfloat16_tEfNS_4arch4Sm80ELb0ELb1ELb1ELb1ELb0ELb0ELb0ELb0ELi2ELi4ELi4ELi4ELb0EEENS1_21CollectiveEpilogueBwdISA_SB_SD_Li256ELb1ELb0ELi2EEENS1_19SingleTileSchedulerILb1ELb0ELb0ELi128EEEEEEEEEvNT_6ParamsE$_ZN4cute5tupleIJiEEC2ERKi) ;  /* 0xffffa43000007944 */ /* 0x022fea0003c3ffff */
[----:B-1----:R1:W5:Y:S01]  /*11eb0*/  LDL R3, [R1+0x1390] ;  /* 0x0013900001037983 */ /* 0x0023620000100800 */
[----:B------:R-:W-:Y:S02]  /*11ec0*/  MOV R2, R13 ;  /* 0x0000000d00027202 */ /* 0x000fe40000000f00 */
[----:B------:R-:W-:Y:S02]  /*11ed0*/  MOV R6, 0x11ef0 ;  /* 0x00011ef000067802 */ /* 0x000fe40000000f00 */
[----:B-1---5:R-:W-:Y:S05]  /*11ee0*/  CALL.REL.NOINC `($_ZN7cutlass13device_kernelIN5flash19enable_sm80_to_sm89INS1_16FlashAttnBwdSm80INS1_25CollectiveMainloopBwdSm80ILi2ELi2EN4cute5tupleIJNS5_1CILi128EEES8_NS7_ILi64EEEEEENS_10bfloat16_tEfNS_4arch4Sm80ELb0ELb1ELb1ELb1ELb0ELb0ELb0ELb0ELi2ELi4ELi4ELi4ELb0EEENS1_21CollectiveEpilogueBwdISA_SB_SD_Li256ELb1ELb0ELi2EEENS1_19SingleTileSchedulerILb1ELb0ELb0ELi128EEEEEEEEEvNT_6ParamsE$_ZN4cute3eso3ESOILb0ELb1EJiNS_1CILi0EEEEEC2ERKiRKS3_) ;  /* 0xffff68a000007944 */ /* 0x022fea0003c3ffff */
[----:B------:R2:W5:Y:S01]  /*11ef0*/  LDL R10, [R1+0x1390] ;  /* 0x00139000010a7983 */ /* 0x0005620000100800 */
[----:B------:R-:W-:-:S03]  /*11f00*/  MOV R4, 0x11f30 ;  /* 0x00011f3000047802 */ /* 0x000fc60000000f00 */
[----:B------:R2:W-:Y:S04]  /*11f10*/  STL [R1+0x1390], R8 ;  /* 0x0013900801007387 */ /* 0x0005e80000100800 */
[----:B-12--5:R-:W-:Y:S05]  /*11f20*/  CALL.REL.NOINC `($_ZN7cutlass13device_kernelIN5flash19enable_sm80_to_sm89INS1_16FlashAttnBwdSm80INS1_25CollectiveMainloopBwdSm80ILi2ELi2EN4cute5tupleIJNS5_1CILi128EEES8_NS7_ILi64EEEEEENS_10bfloat16_tEfNS_4arch4Sm80ELb0ELb1ELb1ELb1ELb0ELb0ELb0ELb0ELi2ELi4ELi4ELi4ELb0EEENS1_21CollectiveEpilogueBwdISA_SB_SD_Li256ELb1ELb0ELi2EEENS1_19SingleTileSchedulerILb1ELb0ELb0ELi128EEEEEEEEEvNT_6ParamsE$_ZZN4cuteplIJNS_1CILi0EEEiEJiEEEDaRKNS_15ArithmeticTupleIJDpT_EEERKNS3_IJDpT0_EEEENKUlDpRKT_E_clIJiiEEEDaSH_) ;  /* 0xfffff5a000007944 */ /* 0x026fea0003c3ffff */
[----:B------:R-:W-:Y:S01]  /*11f30*/  IMAD.SHL.U32 R3, R5, 0x10, RZ ;  /* 0x0000001005037824 */ /* 0x000fe200078e00ff */
[----:B------:R-:W-:Y:S02]  /*11f40*/  MOV R2, R13 ;  /* 0x0000000d00027202 */ /* 0x000fe40000000f00 */
[----:B------:R-:W-:Y:S02]  /*11f50*/  MOV R10, 0x11f70 ;  /* 0x00011f70000a7802 */ /* 0x000fe40000000f00 */
[----:B-1---5:R-:W-:Y:S05]  /*11f60*/  CALL.REL.NOINC `($_ZN7cutlass13device_kernelIN5flash19enable_sm80_to_sm89INS1_16FlashAttnBwdSm80INS1_25CollectiveMainloopBwdSm80ILi2ELi2EN4cute5tupleIJNS5_1CILi128EEES8_NS7_ILi64EEEEEENS_10bfloat16_tEfNS_4arch4Sm80ELb0ELb1ELb1ELb1ELb0ELb0ELb0ELb0ELi2ELi4ELi4ELi4ELb0EEENS1_21CollectiveEpilogueBwdISA_SB_SD_Li256ELb1ELb0ELi2EEENS1_19SingleTileSchedulerILb1ELb0ELb0ELi128EEEEEEEEEvNT_6ParamsE$_ZN4cute5tupleIJiEEC2ERKi) ;  /* 0xffffa37000007944 */ /* 0x022fea0003c3ffff */
[----:B------:R2:W5:Y:S01]  /*11f70*/  LDL R4, [R1+0x1390] ;  /* 0x0013900001047983 */ /* 0x0005620000100800 */
[----:B-1----:R-:W-:Y:S01]  /*11f80*/  IMAD.SHL.U32 R3, R20, 0x8, RZ ;  /* 0x0000000814037824 */ /* 0x002fe200078e00ff */
[----:B------:R-:W-:Y:S02]  /*11f90*/  MOV R2, R13 ;  /* 0x0000000d00027202 */ /* 0x000fe40000000f00 */
[----:B------:R-:W-:Y:S02]  /*11fa0*/  MOV R10, 0x11fc0 ;  /* 0x00011fc0000a7802 */ /* 0x000fe40000000f00 */
[----:B--2--5:R-:W-:Y:S05]  /*11fb0*/  CALL.REL.NOINC `($_ZN7cutlass13device_kernelIN5flash19enable_sm80_to_sm89INS1_16FlashAttnBwdSm80INS1_25CollectiveMainloopBwdSm80ILi2ELi2EN4cute5tupleIJNS5_1CILi128EEES8_NS7_ILi64EEEEEENS_10bfloat16_tEfNS_4arch4Sm80ELb0ELb1ELb1ELb1ELb0ELb0ELb0ELb0ELi2ELi4ELi4ELi4ELb0EEENS1_21CollectiveEpilogueBwdISA_SB_SD_Li256ELb1ELb0ELi2EEENS1_19SingleTileSchedulerILb1ELb0ELb0ELi128EEEEEEEEEvNT_6ParamsE$_ZN4cute5tupleIJiEEC2ERKi) ;  /* 0xffffa32000007944 */ /* 0x024fea0003c3ffff */
[----:B------:R2:W5:Y:S01]  /*11fc0*/  LDL R5, [R1+0x1390] ;  /* 0x0013900001057983 */ /* 0x0005620000100800 */
[----:B-1----:R-:W-:Y:S01]  /*11fd0*/  IMAD.MOV.U32 R3, RZ, RZ, R4 ;  /* 0x000000ffff037224 */ /* 0x002fe200078e0004 */
[----:B------:R-:W-:Y:S02]  /*11fe0*/  MOV R2, R12 ;  /* 0x0000000c00027202 */ /* 0x000fe40000000f00 */
[----:B------:R-:W-:-:S02]  /*11ff0*/  MOV R10, 0x12010 ;  /* 0x00012010000a7802 */ /* 0x000fc40000000f00 */
[----:B--2--5:R-:W-:Y:S05]  /*12000*/  CALL.REL.NOINC `($_ZN7cutlass13device_kernelIN5flash19enable_sm80_to_sm89INS1_16FlashAttnBwdSm80INS1_25CollectiveMainloopBwdSm80ILi2ELi2EN4cute5tupleIJNS5_1CILi128EEES8_NS7_ILi64EEEEEENS_10bfloat16_tEfNS_4arch4Sm80ELb0ELb1ELb1ELb1ELb0ELb0ELb0ELb0ELi2ELi4ELi4ELi4ELb0EEENS1_21CollectiveEpilogueBwdISA_SB_SD_Li256ELb1ELb0ELi2EEENS1_19SingleTileSchedulerILb1ELb0ELb0ELi128EEEEEEEEEvNT_6ParamsE$_ZN4cute5tupleIJiEEC2ERKi) ;  /* 0xffffa2d000007944 */ /* 0x024fea0003c3ffff */
[----:B-1----:R1:W5:Y:S01]  /*12010*/  LDL R3, [R1+0x1380] ;  /* 0x0013800001037983 */ /* 0x0023620000100800 */
[----:B------:R-:W-:-:S02]  /*12020*/  MOV R2, R13 ;  /* 0x0000000d00027202 */ /* 0x000fc40000000f00 */
[----:B------:R-:W-:Y:S02]  /*12030*/  MOV R10, 0x12050 ;  /* 0x00012050000a7802 */ /* 0x000fe40000000f00 */
[----:B-1---5:R-:W-:Y:S05]  /*12040*/  CALL.REL.NOINC `($_ZN7cutlass13device_kernelIN5flash19enable_sm80_to_sm89INS1_16FlashAttnBwdSm80INS1_25CollectiveMainloopBwdSm80ILi2ELi2EN4cute5tupleIJNS5_1CILi128EEES8_NS7_ILi64EEEEEENS_10bfloat16_tEfNS_4arch4Sm80ELb0ELb1ELb1ELb1ELb0ELb0ELb0ELb0ELi2ELi4ELi4ELi4ELb0EEENS1_21CollectiveEpilogueBwdISA_SB_SD_Li256ELb1ELb0ELi2EEENS1_19SingleTileSchedulerILb1ELb0ELb0ELi128EEEEEEEEEvNT_6ParamsE$_ZN4cute5tupleIJiEEC2ERKi) ;  /* 0xffffa29000007944 */ /* 0x022fea0003c3ffff */
        /* <DEDUP_REMOVED lines=8> */
[----:B-1---5:R-:W-:Y:S05]  /*120d0*/  CALL.REL.NOINC `($_ZN7cutlass13device_kernelIN5flash19enable_sm80_to_sm89INS1_16FlashAttnBwdSm80INS1_25CollectiveMainloopBwdSm80ILi2ELi2EN4cute5tupleIJNS5_1CILi128EEES8_NS7_ILi64EEEEEENS_10bfloat16_tEfNS_4arch4Sm80ELb0ELb1ELb1ELb1ELb0ELb0ELb0ELb0ELi2ELi4ELi4ELi4ELb0EEENS1_21CollectiveEpilogueBwdISA_SB_SD_Li256ELb1ELb0ELi2EEENS1_19SingleTileSchedulerILb1ELb0ELb0ELi128EEEEEEEEEvNT_6ParamsE$_ZN4cute5tupleIJNS_1CILi0EEEiEEC2ERKS2_RKi) ;  /* 0xffffa12000007944 */ /* 0x022fea0003c3ffff */
[----:B------:R1:W5:Y:S01]  /*120e0*/  LDL R8, [R1+0x1390] ;  /* 0x0013900001087983 */ /* 0x0003620000100800 */
[----:B------:R-:W-:Y:S01]  /*120f0*/  IMAD.MOV.U32 R3, RZ, RZ, R4 ;  /* 0x000000ffff037224 */ /* 0x000fe200078e0004 */
[----:B------:R-:W-:Y:S02]  /*12100*/  MOV R2, R13 ;  /* 0x0000000d00027202 */ /* 0x000fe40000000f00 */
[----:B------:R-:W-:-:S02]  /*12110*/  MOV R6, 0x12130 ;  /* 0x0001213000067802 */ /* 0x000fc40000000f00 */
[----:B-1---5:R-:W-:Y:S05]  /*12120*/  CALL.REL.NOINC `($_ZN7cutlass13device_kernelIN5flash19enable_sm80_to_sm89INS1_16FlashAttnBwdSm80INS1_25CollectiveMainloopBwdSm80ILi2ELi2EN4cute5tupleIJNS5_1CILi128EEES8_NS7_ILi64EEEEEENS_10bfloat16_tEfNS_4arch4Sm80ELb0ELb1ELb1ELb1ELb0ELb0ELb0ELb0ELi2ELi4ELi4ELi4ELb0EEENS1_21CollectiveEpilogueBwdISA_SB_SD_Li256ELb1ELb0ELi2EEENS1_19SingleTileSchedulerILb1ELb0ELb0ELi128EEEEEEEEEvNT_6ParamsE$_ZN4cute3eso3ESOILb0ELb1EJiNS_1CILi0EEEEEC2ERKiRKS3_) ;  /* 0xffff666000007944 */ /* 0x022fea0003c3ffff */
[----:B------:R2:W5:Y:S01]  /*12130*/  LDL R10, [R1+0x1390] ;  /* 0x00139000010a7983 */ /* 0x0005620000100800 */
[----:B------:R-:W-:-:S02]  /*12140*/  MOV R9, R13 ;  /* 0x0000000d00097202 */ /* 0x000fc40000000f00 */
[----:B------:R-:W-:Y:S01]  /*12150*/  MOV R92, 0x12180 ;  /* 0x00012180005c7802 */ /* 0x000fe20000000f00 */
[----:B------:R2:W-:Y:S04]  /*12160*/  STL [R1+0x1390], R8 ;  /* 0x0013900801007387 */ /* 0x0005e80000100800 */
[----:B-12--5:R-:W-:Y:S05]  /*12170*/  CALL.REL.NOINC `($_ZN7cutlass13device_kernelIN5flash19enable_sm80_to_sm89INS1_16FlashAttnBwdSm80INS1_25CollectiveMainloopBwdSm80ILi2ELi2EN4cute5tupleIJNS5_1CILi128EEES8_NS7_ILi64EEEEEENS_10bfloat16_tEfNS_4arch4Sm80ELb0ELb1ELb1ELb1ELb0ELb0ELb0ELb0ELi2ELi4ELi4ELi4ELb0EEENS1_21CollectiveEpilogueBwdISA_SB_SD_Li256ELb1ELb0ELi2EEENS1_19SingleTileSchedulerILb1ELb0ELb0ELi128EEEEEEEEEvNT_6ParamsE$_ZZN4cuteplIJiEJNS_1CILi0EEEiEEEDaRKNS_15ArithmeticTupleIJDpT_EEERKNS3_IJDpT0_EEEENKUlDpRKT_E_clIJiiEEEDaSH_) ;  /* 0xfffff4c000007944 */ /* 0x026fea0003c3ffff */
[----:B-----5:R-:W-:Y:S01]  /*12180*/  IMAD.IADD R4, R3, 0x1, R19 ;  /* 0x0000000103047824 */ /* 0x020fe200078e0213 */
[----:B------:R-:W-:Y:S02]  /*12190*/  IADD3 R10, R18, R2, RZ ;  /* 0x00000002120a7210 */ /* 0x000fe40007ffe0ff */
[----:B------:R-:W-:Y:S02]  /*121a0*/  MOV R20, 0x121d0 ;  /* 0x000121d000147802 */ /* 0x000fe40000000f00 */
[----:B------:R2:W-:Y:S04]  /*121b0*/  STL [R1+0x1390], R4 ;  /* 0x0013900401007387 */ /* 0x0005e80000100800 */
[----:B-12---:R-:W-:Y:S05]  /*121c0*/  CALL.REL.NOINC `($_ZN7cutlass13device_kernelIN5flash19enable_sm80_to_sm89INS1_16FlashAttnBwdSm80INS1_25CollectiveMainloopBwdSm80ILi2ELi2EN4cute5tupleIJNS5_1CILi128EEES8_NS7_ILi64EEEEEENS_10bfloat16_tEfNS_4arch4Sm80ELb0ELb1ELb1ELb1ELb0ELb0ELb0ELb0ELi2ELi4ELi4ELi4ELb0EEENS1_21CollectiveEpilogueBwdISA_SB_SD_Li256ELb1ELb0ELi2EEENS1_19SingleTileSchedulerILb1ELb0ELb0ELi128EEEEEEEEEvNT_6ParamsE$_ZZN4cuteplIJiiEJiiEEEDaRKNS_15ArithmeticTupleIJDpT_EEERKNS1_IJDpT0_EEEENKUlDpRKT_E_clIJiiEEEDaSF_) ;  /* 0xfffff67000007944 */ /* 0x006fea0003c3ffff */
[----:B-----5:R2:W-:Y:S01]  /*121d0*/  STL [R1+0x1390], R5 ;  /* 0x0013900501007387 */ /* 0x0205e20000100800 */
[----:B------:R-:W-:-:S03]  /*121e0*/  MOV R86, 0x12200 ;  /* 0x0001220000567802 */ /* 0x000fc60000000f00 */
[----:B-12---:R-:W-:Y:S05]  /*121f0*/  CALL.REL.NOINC `($_ZN7cutlass13device_kernelIN5flash19enable_sm80_to_sm89INS1_16FlashAttnBwdSm80INS1_25CollectiveMainloopBwdSm80ILi2ELi2EN4cute5tupleIJNS5_1CILi128EEES8_NS7_ILi64EEEEEENS_10bfloat16_tEfNS_4arch4Sm80ELb0ELb1ELb1ELb1ELb0ELb0ELb0ELb0ELi2ELi4ELi4ELi4ELb0EEENS1_21CollectiveEpilogueBwdISA_SB_SD_Li256ELb1ELb0ELi2EEENS1_19SingleTileSchedulerILb1ELb0ELb0ELi128EEEEEEEEEvNT_6ParamsE$_ZZN4cuteplIJiiEJNS_1CILi0EEES2_EEEDaRKNS_15ArithmeticTupleIJDpT_EEERKNS3_IJDpT0_EEEENKUlDpRKT_E_clIJiiEEEDaSH_) ;  /* 0xfffff53000007944 */ /* 0x006fea0003c3ffff */
[----:B------:R-:W-:Y:S02]  /*12200*/  MOV R4, 0x12220 ;  /* 0x0001222000047802 */ /* 0x000fe40000000f00 */
[----:B-1---5:R-:W-:Y:S05]  /*12210*/  CALL.REL.NOINC `($_ZN7cutlass13device_kernelIN5flash19enable_sm80_to_sm89INS1_16FlashAttnBwdSm80INS1_25CollectiveMainloopBwdSm80ILi2ELi2EN4cute5tupleIJNS5_1CILi128EEES8_NS7_ILi64EEEEEENS_10bfloat16_tEfNS_4arch4Sm80ELb0ELb1ELb1ELb1ELb0ELb0ELb0ELb0ELi2ELi4ELi4ELi4ELb0EEENS1_21CollectiveEpilogueBwdISA_SB_SD_Li256ELb1ELb0ELi2EEENS1_19SingleTileSchedulerILb1ELb0ELb0ELi128EEEEEEEEEvNT_6ParamsE$_ZN4cute3eso3ESOILb1ELb0EJNS_6LayoutINS_5tupleIJNS3_IJNS_1CILi2EEES5_EEES5_NS4_ILi8EEEEEENS3_IJNS3_IJNS_11ScaledBasisINS4_ILi1EEEJLi1EEEENS9_IS7_JLi0EEEEEEENS9_INS4_ILi64EEEJLi0EEEENS9_INS4_ILi16EEEJLi1EEEEEEEEENS_15ArithmeticTupleIJiiEEEEEC2ERKSJ_RKSL_) ;  /* 0xffff8aa000007944 */ /* 0x022fea0003c3ffff */
[----:B-1----:R-:W2:Y:S01]  /*12220*/  LDL.64 R2, [R1+0x1390] ;  /* 0x0013900001027983 */ /* 0x002ea20000100a00 */
[----:B------:R-:W-:-:S03]  /*12230*/  MOV R62, 0x12260 ;  /* 0x00012260003e7802 */ /* 0x000fc60000000f00 */
[----:B--2---:R1:W-:Y:S04]  /*12240*/  STL [R1+0x1390], R3 ;  /* 0x0013900301007387 */ /* 0x0043e80000100800 */
[----:B-1----:R-:W-:Y:S05]  /*12250*/  CALL.REL.NOINC `($_ZN7cutlass13device_kernelIN5flash19enable_sm80_to_sm89INS1_16FlashAttnBwdSm80INS1_25CollectiveMainloopBwdSm80ILi2ELi2EN4cute5tupleIJNS5_1CILi128EEES8_NS7_ILi64EEEEEENS_10bfloat16_tEfNS_4arch4Sm80ELb0ELb1ELb1ELb1ELb0ELb0ELb0ELb0ELi2ELi4ELi4ELi4ELb0EEENS1_21CollectiveEpilogueBwdISA_SB_SD_Li256ELb1ELb0ELi2EEENS1_19SingleTileSchedulerILb1ELb0ELb0ELi128EEEEEEEEEvNT_6ParamsE$_ZZN4cuteplIJNS_1CILi0EEES2_EJiiEEEDaRKNS_15ArithmeticTupleIJDpT_EEERKNS3_IJDpT0_EEEENKUlDpRKT_E_clIJiiEEEDaSH_) ;  /* 0xfffff17000007944 */ /* 0x002fea0003c3ffff */
[----:B------:R-:W-:Y:S02]  /*12260*/  MOV R6, 0x12280 ;  /* 0x0001228000067802 */ /* 0x000fe40000000f00 */
[----:B-1---5:R-:W-:Y:S05]  /*12270*/  CALL.REL.NOINC `($_ZN7cutlass13device_kernelIN5flash19enable_sm80_to_sm89INS1_16FlashAttnBwdSm80INS1_25CollectiveMainloopBwdSm80ILi2ELi2EN4cute5tupleIJNS5_1CILi128EEES8_NS7_ILi64EEEEEENS_10bfloat16_tEfNS_4arch4Sm80ELb0ELb1ELb1ELb1ELb0ELb0ELb0ELb0ELi2ELi4ELi4ELi4ELb0EEENS1_21CollectiveEpilogueBwdISA_SB_SD_Li256ELb1ELb0ELi2EEENS1_19SingleTileSchedulerILb1ELb0ELb0ELi128EEEEEEEEEvNT_6ParamsE$_ZN4cute3eso3ESOILb1ELb0EJNS_6LayoutINS_5tupleIJNS3_IJNS_1CILi2EEES5_EEES5_NS4_ILi8EEEEEENS3_IJNS3_IJNS_11ScaledBasisINS4_ILi1EEEJLi1EEEENS9_IS7_JLi0EEEEEEENS9_INS4_ILi64EEEJLi0EEEENS9_INS4_ILi16EEEJLi1EEEEEEEEENS_10ViewEngineINS_23ArithmeticTupleIteratorINS_15ArithmeticTupleIJiiEEEEEEEEEC2ERKSJ_RKSP_) ;  /* 0xffff89f000007944 */ /* 0x022fea0003c3ffff */
[----:B-1----:R1:W5:Y:S01]  /*12280*/  LDL.64 R2, [R1+0x1390] ;  /* 0x0013900001027983 */ /* 0x0023620000100a00 */
[----:B------:R-:W-:-:S03]  /*12290*/  MOV R10, 0x122b0 ;  /* 0x000122b0000a7802 */ /* 0x000fc60000000f00 */
[----:B-1---5:R-:W-:Y:S05]  /*122a0*/  CALL.REL.NOINC `($_ZN7cutlass13device_kernelIN5flash19enable_sm80_to_sm89INS1_16FlashAttnBwdSm80INS1_25CollectiveMainloopBwdSm80ILi2ELi2EN4cute5tupleIJNS5_1CILi128EEES8_NS7_ILi64EEEEEENS_10bfloat16_tEfNS_4arch4Sm80ELb0ELb1ELb1ELb1ELb0ELb0ELb0ELb0ELi2ELi4ELi4ELi4ELb0EEENS1_21CollectiveEpilogueBwdISA_SB_SD_Li256ELb1ELb0ELi2EEENS1_19SingleTileSchedulerILb1ELb0ELb0ELi128EEEEEEEEEvNT_6ParamsE$_ZN4cute3eso3ESOILb1ELb0EJNS_6LayoutINS_5tupleIJNS3_IJNS_1CILi2EEES5_EEENS3_IJS5_NS4_ILi8EEEEEEEEENS3_IJNS3_IJS5_NS4_ILi4EEEEEENS3_IJNS4_ILi1EEES7_EEEEEEEENS_10ViewEngineIPfEEEEC2ERKSF_RKSI_) ;  /* 0xffff88f000007944 */ /* 0x022fea0003c3ffff */
[----:B------:R2:W5:Y:S01]  /*122b0*/  LDL.64 R60, [R1+0x1390] ;  /* 0x00139000013c7983 */ /* 0x0005620000100a00 */
[----:B------:R-:W-:-:S03]  /*122c0*/  MOV R6, 0x122e0 ;  /* 0x000122e000067802 */ /* 0x000fc60000000f00 */
[----:B-12--5:R-:W-:Y:S05]  /*122d0*/  CALL.REL.NOINC `($_ZN7cutlass13device_kernelIN5flash19enable_sm80_to_sm89INS1_16FlashAttnBwdSm80INS1_25CollectiveMainloopBwdSm80ILi2ELi2EN4cute5tupleIJNS5_1CILi128EEES8_NS7_ILi64EEEEEENS_10bfloat16_tEfNS_4arch4Sm80ELb0ELb1ELb1ELb1ELb0ELb0ELb0ELb0ELi2ELi4ELi4ELi4ELb0EEENS1_21CollectiveEpilogueBwdISA_SB_SD_Li256ELb1ELb0ELi2EEENS1_19SingleTileSchedulerILb1ELb0ELb0ELi128EEEEEEEEEvNT_6ParamsE$_ZN4cute3eso3ESOILb1ELb0EJNS_6LayoutINS_5tupleIJNS3_IJNS_1CILi2EEES5_EEENS3_IJS5_NS4_ILi8EEEEEEEEENS3_IJNS3_IJNS_11ScaledBasisIS7_JLi0EEEENSA_INS4_ILi64EEEJLi0EEEEEEENS3_IJNSA_INS4_ILi1EEEJLi1EEEENSA_INS4_ILi16EEEJLi1EEEEEEEEEEEENS_10ViewEngineINS_23ArithmeticTupleIteratorINS_15ArithmeticTupleIJiiEEEEEEEEEC2ERKSL_RKSR_) ;  /* 0xffff887000007944 */ /* 0x026fea0003c3ffff */
[----:B-1----:R1:W5:Y:S01]  /*122e0*/  LDL.64 R4, [R1+0x1390] ;  /* 0x0013900001047983 */ /* 0x0023620000100a00 */
[----:B------:R-:W-:-:S03]  /*122f0*/  MOV R6, 0x12310 ;  /* 0x0001231000067802 */ /* 0x000fc60000000f00 */
[----:B-1---5:R-:W-:Y:S05]  /*12300*/  CALL.REL.NOINC `($_ZN7cutlass13device_kernelIN5flash19enable_sm80_to_sm89INS1_16FlashAttnBwdSm80INS1_25CollectiveMainloopBwdSm80ILi2ELi2EN4cute5tupleIJNS5_1CILi128EEES8_NS7_ILi64EEEEEENS_10bfloat16_tEfNS_4arch4Sm80ELb0ELb1ELb1ELb1ELb0ELb0ELb0ELb0ELi2ELi4ELi4ELi4ELb0EEENS1_21CollectiveEpilogueBwdISA_SB_SD_Li256ELb1ELb0ELi2EEENS1_19SingleTileSchedulerILb1ELb0ELb0ELi128EEEEEEEEEvNT_6ParamsE$_ZN4cute3eso3ESOILb1ELb0EJNS_6LayoutINS_5tupleIJNS3_IJNS3_IJNS_1CILi4EEENS4_ILi8EEEEEENS3_IJS5_NS4_ILi2EEEEEEEEENS3_IJNS3_IJS8_S8_EEENS3_IJS8_S6_EEEEEEEEENS3_IJNS3_IJNS3_IJNS_11ScaledBasisIS8_JLi1EEEENSF_INS4_ILi1EEEJLi0EEEEEEENS3_IJNSF_INS4_ILi16EEEJLi0EEEENSF_IS6_JLi1EEEEEEEEEENS3_IJNS3_IJNSF_ISH_JLi1EEEENSF_IS6_JLi0EEEEEEENS3_IJNSF_INS4_ILi64EEEJLi0EEEENSF_ISK_JLi1EEEEEEEEEEEEEEENS_10ViewEngineINS_23ArithmeticTupleIteratorINS_15ArithmeticTupleIJNS4_ILi0EEES12_EEEEEEEEEC2ERKSY_RKS15_) ;  /* 0xffff80f000007944 */ /* 0x022fea0003c3ffff */
[----:B-1----:R-:W-:Y:S02]  /*12310*/  MOV R2, 0x12330 ;  /* 0x0001233000027802 */ /* 0x002fe40000000f00 */
[----:B------:R-:W-:Y:S05]  /*12320*/  CALL.REL.NOINC `($_ZN7cutlass13device_kernelIN5flash19enable_sm80_to_sm89INS1_16FlashAttnBwdSm80INS1_25CollectiveMainloopBwdSm80ILi2ELi2EN4cute5tupleIJNS5_1CILi128EEES8_NS7_ILi64EEEEEENS_10bfloat16_tEfNS_4arch4Sm80ELb0ELb1ELb1ELb1ELb0ELb0ELb0ELb0ELi2ELi4ELi4ELi4ELb0EEENS1_21CollectiveEpilogueBwdISA_SB_SD_Li256ELb1ELb0ELi2EEENS1_19SingleTileSchedulerILb1ELb0ELb0ELi128EEEEEEEEEvNT_6ParamsE$_ZN4cute3eso3ESOILb1ELb0EJNS_6LayoutINS_5tupleIJNS3_IJNS_1CILi2EEES5_EEENS3_IJS5_NS4_ILi8EEEEEEEEENS3_IJNS3_IJNS_11ScaledBasisIS7_JLi0EEEENSA_INS4_ILi64EEEJLi0EEEEEEENS3_IJNSA_INS4_ILi1EEEJLi1EEEENSA_INS4_ILi16EEEJLi1EEEEEEEEEEEENS_10ViewEngineINS_23ArithmeticTupleIteratorINS_15ArithmeticTupleIJNS4_ILi0EEESP_EEEEEEEEEC2ERKSL_RKSS_) ;  /* 0xffff87c000007944 */ /* 0x000fea0003c3ffff */
[----:B------:R2:W-:Y:S01]  /*12330*/  STL [R1+0x1390], R5 ;  /* 0x0013900501007387 */ /* 0x0005e20000100800 */
[----:B------:R-:W-:-:S03]  /*12340*/  MOV R86, 0x12360 ;  /* 0x0001236000567802 */ /* 0x000fc60000000f00 */
[----:B-12---:R-:W-:Y:S05]  /*12350*/  CALL.REL.NOINC `($_ZN7cutlass13device_kernelIN5flash19enable_sm80_to_sm89INS1_16FlashAttnBwdSm80INS1_25CollectiveMainloopBwdSm80ILi2ELi2EN4cute5tupleIJNS5_1CILi128EEES8_NS7_ILi64EEEEEENS_10bfloat16_tEfNS_4arch4Sm80ELb0ELb1ELb1ELb1ELb0ELb0ELb0ELb0ELi2ELi4ELi4ELi4ELb0EEENS1_21CollectiveEpilogueBwdISA_SB_SD_Li256ELb1ELb0ELi2EEENS1_19SingleTileSchedulerILb1ELb0ELb0ELi128EEEEEEEEEvNT_6ParamsE$_ZZN4cuteplIJiiEJNS_1CILi0EEES2_EEEDaRKNS_15ArithmeticTupleIJDpT_EEERKNS3_IJDpT0_EEEENKUlDpRKT_E_clIJiiEEEDaSH_) ;  /* 0xfffff3d000007944 */ /* 0x006fea0003c3ffff */
        /* <DEDUP_REMOVED lines=16> */
[----:B-1----:R-:W-:Y:S05]  /*12460*/  CALL.REL.NOINC `($_ZN7cutlass13device_kernelIN5flash19enable_sm80_to_sm89INS1_16FlashAttnBwdSm80INS1_25CollectiveMainloopBwdSm80ILi2ELi2EN4cute5tupleIJNS5_1CILi128EEES8_NS7_ILi64EEEEEENS_10bfloat16_tEfNS_4arch4Sm80ELb0ELb1ELb1ELb1ELb0ELb0ELb0ELb0ELi2ELi4ELi4ELi4ELb0EEENS1_21CollectiveEpilogueBwdISA_SB_SD_Li256ELb1ELb0ELi2EEENS1_19SingleTileSchedulerILb1ELb0ELb0ELi128EEEEEEEEEvNT_6ParamsE$_ZN4cute3eso3ESOILb0ELb1EJiNS_1CILi0EEEEEC2ERKiRKS3_) ;  /* 0xffff632000007944 */ /* 0x002fea0003c3ffff */
[----:B-1----:R-:W2:Y:S01]  /*12470*/  LDL R2, [R1+0x1390] ;  /* 0x0013900001027983 */ /* 0x002ea20000100800 */
[----:B------:R-:W-:Y:S02]  /*12480*/  MOV R10, 0x124f0 ;  /* 0x000124f0000a7802 */ /* 0x000fe40000000f00 */
[----:B--2---:R-:W-:-:S04]  /*12490*/  LEA.HI R8, R2, R2, RZ, 0x1 ;  /* 0x0000000202087211 */ /* 0x004fc800078f08ff */
[----:B------:R-:W-:-:S05]  /*124a0*/  LOP3.LUT R3, R8, 0x1ffffffe, RZ, 0xc0, !PT ;  /* 0x1ffffffe08037812 */ /* 0x000fca00078ec0ff */
[----:B------:R-:W-:Y:S02]  /*124b0*/  IMAD.IADD R3, R2, 0x1, -R3 ;  /* 0x0000000102037824 */ /* 0x000fe400078e0a03 */
[----:B------:R-:W-:Y:S02]  /*124c0*/  IMAD.MOV.U32 R2, RZ, RZ, R13 ;  /* 0x000000ffff027224 */ /* 0x000fe400078e000d */
[----:B------:R-:W-:Y:S02]  /*124d0*/  IMAD.SHL.U32 R3, R3, 0x8, RZ ;  /* 0x0000000803037824 */ /* 0x000fe400078e00ff */
[----:B------:R-:W-:Y:S05]  /*124e0*/  CALL.REL.NOINC `($_ZN7cutlass13device_kernelIN5flash19enable_sm80_to_sm89INS1_16FlashAttnBwdSm80INS1_25CollectiveMainloopBwdSm80ILi2ELi2EN4cute5tupleIJNS5_1CILi128EEES8_NS7_ILi64EEEEEENS_10bfloat16_tEfNS_4arch4Sm80ELb0ELb1ELb1ELb1ELb0ELb0ELb0ELb0ELi2ELi4ELi4ELi4ELb0EEENS1_21CollectiveEpilogueBwdISA_SB_SD_Li256ELb1ELb0ELi2EEENS1_19SingleTileSchedulerILb1ELb0ELb0ELi128EEEEEEEEEvNT_6ParamsE$_ZN4cute5tupleIJiEEC2ERKi) ;  /* 0xffff9df000007944 */ /* 0x000fea0003c3ffff */
[----:B------:R2:W5:Y:S01]  /*124f0*/  LDL R7, [R1+0x1390] ;  /* 0x0013900001077983 */ /* 0x0005620000100800 */
[----:B-1----:R-:W-:Y:S01]  /*12500*/  IMAD.SHL.U32 R3, R8, 0x20, RZ ;  /* 0x0000002008037824 */ /* 0x002fe200078e00ff */
[----:B------:R-:W-:Y:S01]  /*12510*/  MOV R10, 0x12550 ;  /* 0x00012550000a7802 */ /* 0x000fe20000000f00 */
[----:B------:R-:W-:-:S03]  /*12520*/  IMAD.MOV.U32 R2, RZ, RZ, R13 ;  /* 0x000000ffff027224 */ /* 0x000fc600078e000d */
[----:B------:R-:W-:Y:S02]  /*12530*/  LOP3.LUT R3, R3, 0xffffffc0, RZ, 0xc0, !PT ;  /* 0xffffffc003037812 */ /* 0x000fe400078ec0ff */
        /* <DEDUP_REMOVED lines=19> */
[----:B-1----:R-:W2:Y:S01]  /*12670*/  LDL R2, [R1+0x1390] ;  /* 0x0013900001027983 */ /* 0x002ea20000100800 */
[----:B------:R-:W-:Y:S02]  /*12680*/  MOV R8, 0x126b0 ;  /* 0x000126b000087802 */ /* 0x000fe40000000f00 */
[----:B--2---:R-:W-:Y:S02]  /*12690*/  IADD3 R3, R7, R2, RZ ;  /* 0x0000000207037210 */ /* 0x004fe40007ffe0ff */
[----:B------:R-:W-:Y:S05]  /*126a0*/  CALL.REL.NOINC `($_ZN7cutlass13device_kernelIN5flash19enable_sm80_to_sm89INS1_16FlashAttnBwdSm80INS1_25CollectiveMainloopBwdSm80ILi2ELi2EN4cute5tupleIJNS5_1CILi128EEES8_NS7_ILi64EEEEEENS_10bfloat16_tEfNS_4arch4Sm80ELb0ELb1ELb1ELb1ELb0ELb0ELb0ELb0ELi2ELi4ELi4ELi4ELb0EEENS1_21CollectiveEpilogueBwdISA_SB_SD_Li256ELb1ELb0ELi2EEENS1_19SingleTileSchedulerILb1ELb0ELb0ELi128EEEEEEEEEvNT_6ParamsE$_ZZN4cuteplIJiEJiEEEDaRKNS_15ArithmeticTupleIJDpT_EEERKNS1_IJDpT0_EEEENKUlDpRKT_E_clIJiEEEDaSF_) ;  /* 0xfffff01000007944 */ /* 0x000fea0003c3ffff */
[----:B-1----:R-:W-:Y:S01]  /*126b0*/  IMAD.MOV.U32 R2, RZ, RZ, R13 ;  /* 0x000000ffff027224 */ /* 0x002fe200078e000d */
[----:B-----5:R-:W-:Y:S02]  /*126c0*/  MOV R3, R29 ;  /* 0x0000001d00037202 */ /* 0x020fe40000000f00 */
[----:B------:R-:W-:Y:S02]  /*126d0*/  MOV R6, 0x126f0 ;  /* 0x000126f000067802 */ /* 0x000fe40000000f00 */
[----:B--2---:R-:W-:Y:S05]  /*126e0*/  CALL.REL.NOINC `($_ZN7cutlass13device_kernelIN5flash19enable_sm80_to_sm89INS1_16FlashAttnBwdSm80INS1_25CollectiveMainloopBwdSm80ILi2ELi2EN4cute5tupleIJNS5_1CILi128EEES8_NS7_ILi64EEEEEENS_10bfloat16_tEfNS_4arch4Sm80ELb0ELb1ELb1ELb1ELb0ELb0ELb0ELb0ELi2ELi4ELi4ELi4ELb0EEENS1_21CollectiveEpilogueBwdISA_SB_SD_Li256ELb1ELb0ELi2EEENS1_19SingleTileSchedulerILb1ELb0ELb0ELi128EEEEEEEEEvNT_6ParamsE$_ZN4cute3eso3ESOILb0ELb1EJiNS_1CILi0EEEEEC2ERKiRKS3_) ;  /* 0xffff60a000007944 */ /* 0x004fea0003c3ffff */
[----:B-1----:R1:W5:Y:S01]  /*126f0*/  LDL R3, [R1+0x1390] ;  /* 0x0013900001037983 */ /* 0x0023620000100800 */
[----:B------:R-:W-:-:S03]  /*12700*/  MOV R62, 0x12720 ;  /* 0x00012720003e7802 */ /* 0x000fc60000000f00 */
[----:B-1---5:R-:W-:Y:S05]  /*12710*/  CALL.REL.NOINC `($_ZN7cutlass13device_kernelIN5flash19enable_sm80_to_sm89INS1_16FlashAttnBwdSm80INS1_25CollectiveMainloopBwdSm80ILi2ELi2EN4cute5tupleIJNS5_1CILi128EEES8_NS7_ILi64EEEEEENS_10bfloat16_tEfNS_4arch4Sm80ELb0ELb1ELb1ELb1ELb0ELb0ELb0ELb0ELi2ELi4ELi4ELi4ELb0EEENS1_21CollectiveEpilogueBwdISA_SB_SD_Li256ELb1ELb0ELi2EEENS1_19SingleTileSchedulerILb1ELb0ELb0ELi128EEEEEEEEEvNT_6ParamsE$_ZZN4cuteplIJiEJNS_1CILi0EEES2_EEEDaRKNS_15ArithmeticTupleIJDpT_EEERKNS3_IJDpT0_EEEENKUlDpRKT_E_clIJiS2_EEEDaSH_) ;  /* 0xffffeeb000007944 */ /* 0x022fea0003c3ffff */
[----:B------:R2:W-:Y:S01]  /*12720*/  STL [R1+0x1390], R5 ;  /* 0x0013900501007387 */ /* 0x0005e20000100800 */
[----:B-----5:R-:W-:Y:S02]  /*12730*/  IADD3 R10, R3, R4, RZ ;  /* 0x00000004030a7210 */ /* 0x020fe40007ffe0ff */
[----:B------:R-:W-:-:S02]  /*12740*/  MOV R62, 0x12760 ;  /* 0x00012760003e7802 */ /* 0x000fc40000000f00 */
[----:B-12---:R-:W-:Y:S05]  /*12750*/  CALL.REL.NOINC `($_ZN7cutlass13device_kernelIN5flash19enable_sm80_to_sm89INS1_16FlashAttnBwdSm80INS1_25CollectiveMainloopBwdSm80ILi2ELi2EN4cute5tupleIJNS5_1CILi128EEES8_NS7_ILi64EEEEEENS_10bfloat16_tEfNS_4arch4Sm80ELb0ELb1ELb1ELb1ELb0ELb0ELb0ELb0ELi2ELi4ELi4ELi4ELb0EEENS1_21CollectiveEpilogueBwdISA_SB_SD_Li256ELb1ELb0ELi2EEENS1_19SingleTileSchedulerILb1ELb0ELb0ELi128EEEEEEEEEvNT_6ParamsE$_ZZN4cuteplIJiiEJiNS_1CILi0EEEEEEDaRKNS_15ArithmeticTupleIJDpT_EEERKNS3_IJDpT0_EEEENKUlDpRKT_E_clIJiiEEEDaSH_) ;  /* 0xfffff06000007944 */ /* 0x006fea0003c3ffff */
[----:B-----5:R-:W-:Y:S02]  /*12760*/  LEA R2, R50, R3, 0x7 ;  /* 0x0000000332027211 */ /* 0x020fe400078e38ff */
[----:B------:R-:W-:-:S02]  /*12770*/  MOV R6, 0x12790 ;  /* 0x0001279000067802 */ /* 0x000fc40000000f00 */
[----:B-1----:R-:W-:Y:S05]  /*12780*/  CALL.REL.NOINC `($_ZN7cutlass13device_kernelIN5flash19enable_sm80_to_sm89INS1_16FlashAttnBwdSm80INS1_25CollectiveMainloopBwdSm80ILi2ELi2EN4cute5tupleIJNS5_1CILi128EEES8_NS7_ILi64EEEEEENS_10bfloat16_tEfNS_4arch4Sm80ELb0ELb1ELb1ELb1ELb0ELb0ELb0ELb0ELi2ELi4ELi4ELi4ELb0EEENS1_21CollectiveEpilogueBwdISA_SB_SD_Li256ELb1ELb0ELi2EEENS1_19SingleTileSchedulerILb1ELb0ELb0ELi128EEEEEEEEEvNT_6ParamsE$_ZN73_INTERNAL_24fd9406_37_flash_bwd_hdim64_bf16_softcap_sm80_cu_8e232a79_330714__viaddmin_s32Eiii) ;  /* 0xffff9e3000007944 */ /* 0x002fea0003c3ffff */
        /* <DEDUP_REMOVED lines=19> */
[----:B-1---5:R-:W-:Y:S05]  /*128c0*/  CALL.REL.NOINC `($_ZN7cutlass13device_kernelIN5flash19enable_sm80_to_sm89INS1_16FlashAttnBwdSm80INS1_25CollectiveMainloopBwdSm80ILi2ELi2EN4cute5tupleIJNS5_1CILi128EEES8_NS7_ILi64EEEEEENS_10bfloat16_tEfNS_4arch4Sm80ELb0ELb1ELb1ELb1ELb0ELb0ELb0ELb0ELi2ELi4ELi4ELi4ELb0EEENS1_21CollectiveEpilogueBwdISA_SB_SD_Li256ELb1ELb0ELi2EEENS1_19SingleTileSchedulerILb1ELb0ELb0ELi128EEEEEEEEEvNT_6ParamsE$__umulhi) ;  /* 0x000574a000007944 */ /* 0x022fea0003c00000 */
[----:B------:R-:W2:Y:S02]  /*128d0*/  LD.E R7, [R58.64+0x20] ;  /* 0x000020043a077980 */ /* 0x000ea4000c101900 */
[----:B--2---:R-:W-:Y:S02]  /*128e0*/  SHF.R.U32.HI R7, RZ, R7, R6 ;  /* 0x00000007ff077219 */ /* 0x004fe40000011606 */
.L_x_1957:
[----:B------:R-:W-:Y:S05]  /*128f0*/  BSYNC B0 ;  /* 0x0000000000007941 */ /* 0x000fea0003800000 */
.L_x_1956:
[----:B------:R-:W-:Y:S01]  /*12900*/  LOP3.LUT R7, RZ, R7, RZ, 0x33, !PT ;  /* 0x00000007ff077212 */ /* 0x000fe200078e33ff */
[----:B------:R-:W-:Y:S05]  /*12910*/  BRA `(.L_x_1958) ;  /* 0x0000007000007947 */ /* 0x000fea0003800000 */
.L_x_1955:
[----:B------:R-:W-:-:S13]  /*12920*/  ISETP.NE.AND P0, PT, R3, 0x1, PT ;  /* 0x000000010300780c */ /* 0x000fda0003f05270 */
[----:B------:R-:W-:Y:S05]  /*12930*/  @!P0 BRA `(.L_x_1958) ;  /* 0x0000005000008947 */ /* 0x000fea0003800000 */
[----:B------:R1:W5:Y:S01]  /*12940*/  LD.E R6, [R58.64+0x1c] ;  /* 0x00001c043a067980 */ /* 0x000362000c101900 */
[----:B------:R-:W-:-:S03]  /*12950*/  MOV R2, 0x12970 ;  /* 0x0001297000027802 */ /* 0x000fc60000000f00 */
[----:B-1---5:R-:W-:Y:S05]  /*12960*/  CALL.REL.NOINC `($_ZN7cutlass13device_kernelIN5flash19enable_sm80_to_sm89INS1_16FlashAttnBwdSm80INS1_25CollectiveMainloopBwdSm80ILi2ELi2EN4cute5tupleIJNS5_1CILi128EEES8_NS7_ILi64EEEEEENS_10bfloat16_tEfNS_4arch4Sm80ELb0ELb1ELb1ELb1ELb0ELb0ELb0ELb0ELi2ELi4ELi4ELi4ELb0EEENS1_21CollectiveEpilogueBwdISA_SB_SD_Li256ELb1ELb0ELi2EEENS1_19SingleTileSchedulerILb1ELb0ELb0ELi128EEEEEEEEEvNT_6ParamsE$__umulhi) ;  /* 0x0005740000007944 */ /* 0x022fea0003c00000 */
[----:B------:R-:W2:Y:S02]  /*12970*/  LD.E R7, [R58.64+0x20] ;  /* 0x000020043a077980 */ /* 0x000ea4000c101900 */
[----:B--2---:R-:W-:Y:S02]  /*12980*/  SHF.R.U32.HI R7, RZ, R7, R6 ;  /* 0x00000007ff077219 */ /* 0x004fe40000011606 */
.L_x_1958:
[----:B------:R-:W-:Y:S05]  /*12990*/  BSYNC B1 ;  /* 0x0000000000017941 */ /* 0x000fea0003800000 */
.L_x_1954:
[----:B------:R-:W-:Y:S01]  /*129a0*/  IMAD R6, R3, R7, -R54 ;  /* 0x0000000703067224 */ /* 0x000fe200078e0a36 */
[----:B------:R-:W-:-:S04]  /*129b0*/  MOV R8, 0x129f0 ;  /* 0x000129f000087802 */ /* 0x000fc80000000f00 */
[----:B------:R-:W-:-:S05]  /*129c0*/  IADD3 R6, -R21, R6, RZ ;  /* 0x0000000615067210 */ /* 0x000fca0007ffe1ff */
[----:B------:R1:W-:Y:S02]  /*129d0*/  STL [R1+0x13b8], R6 ;  /* 0x0013b80601007387 */ /* 0x0003e40000100800 */
[----:B-1----:R-:W-:Y:S05]  /*129e0*/  CALL.REL.NOINC `($_ZN7cutlass13device_kernelIN5flash19enable_sm80_to_sm89INS1_16FlashAttnBwdSm80INS1_25CollectiveMainloopBwdSm80ILi2ELi2EN4cute5tupleIJNS5_1CILi128EEES8_NS7_ILi64EEEEEENS_10bfloat16_tEfNS_4arch4Sm80ELb0ELb1ELb1ELb1ELb0ELb0ELb0ELb0ELi2ELi4ELi4ELi4ELb0EEENS1_21CollectiveEpilogueBwdISA_SB_SD_Li256ELb1ELb0ELi2EEENS1_19SingleTileSchedulerILb1ELb0ELb0ELi128EEEEEEEEEvNT_6ParamsE$_ZSt3maxIiERKT_S2_S2_) ;  /* 0xffff9cc000007944 */ /* 0x002fea0003c3ffff */
[----:B------:R-:W-:-:S06]  /*129f0*/  IADD3 R2, R9, -c[0x0][0x20], RZ ;  /* 0x8000080009027a10 */ /* 0x000fcc0007ffe0ff */
[----:B------:R-:W2:Y:S01]  /*12a00*/  LDL R2, [R2] ;  /* 0x0000000002027983 */ /* 0x000ea20000100800 */
[----:B------:R-:W-:Y:S01]  /*12a10*/  IMAD.IADD R3, R3, 0x1, R6 ;  /* 0x0000000103037824 */ /* 0x000fe200078e0206 */
[----:B------:R-:W-:-:S04]  /*12a20*/  MOV R6, 0x12a50 ;  /* 0x00012a5000067802 */ /* 0x000fc80000000f00 */
[----:B--2---:R1:W-:Y:S03]  /*12a30*/  STL.64 [R1+0x13b0], R2 ;  /* 0x0013b00201007387 */ /* 0x0043e60000100a00 */
[----:B-1----:R-:W-:Y:S05]  /*12a40*/  CALL.REL.NOINC `($_ZN7cutlass13device_kernelIN5flash19enable_sm80_to_sm89INS1_16FlashAttnBwdSm80INS1_25CollectiveMainloopBwdSm80ILi2ELi2EN4cute5tupleIJNS5_1CILi128EEES8_NS7_ILi64EEEEEENS_10bfloat16_tEfNS_4arch4Sm80ELb0ELb1ELb1ELb1ELb0ELb0ELb0ELb0ELi2ELi4ELi4ELi4ELb0EEENS1_21CollectiveEpilogueBwdISA_SB_SD_Li256ELb1ELb0ELi2EEENS1_19SingleTileSchedulerILb1ELb0ELb0ELi128EEEEEEEEEvNT_6ParamsE$_ZSt3minIiERKT_S2_S2_) ;  /* 0xffff9cf000007944 */ /* 0x002fea0003c3ffff */
[----:B------:R-:W-:-:S05]  /*12a50*/  IADD3 R7, R7, -c[0x0][0x20], RZ ;  /* 0x8000080007077a10 */ /* 0x000fca0007ffe0ff */
[----:B------:R-:W2:Y:S04]  /*12a60*/  LDL R2, [R7] ;  /* 0x0000000007027983 */ /* 0x000ea80000100800 */
[----:B--2---:R1:W-:Y:S02]  /*12a70*/  STL [R1+0x13ac], R2 ;  /* 0x0013ac0201007387 */ /* 0x0043e40000100800 */
.L_x_1953:
[----:B-1----:R-:W-:Y:S05]  /*12a80*/  BSYNC B2 ;  /* 0x0000000000027941 */ /* 0x002fea0003800000 */
.L_x_1952:
[----:B------:R1:W-:Y:S01]  /*12a90*/  STL [R1+0x13bc], RZ ;  /* 0x0013bcff01007387 */ /* 0x0003e20000100800 */
[----:B------:R-:W-:-:S03]  /*12aa0*/  MOV R55, 0xffffffff ;  /* 0xffffffff00377802 */ /* 0x000fc60000000f00 */
.L_x_1961:
[----:B------:R-:W-:Y:S01]  /*12ab0*/  IMAD.MOV.U32 R3, RZ, RZ, R14 ;  /* 0x000000ffff037224 */ /* 0x000fe200078e000e */
[----:B------:R-:W-:Y:S01]  /*12ac0*/  MOV R10, RZ ;  /* 0x000000ff000a7202 */ /* 0x000fe20000000f00 */
[----:B-1----:R-:W-:Y:S01]  /*12ad0*/  IMAD.MOV.U32 R2, RZ, RZ, R49 ;  /* 0x000000ffff027224 */ /* 0x002fe200078e0031 */
[----:B------:R-:W-:Y:S02]  /*12ae0*/  MOV R8, 0x12b00 ;  /* 0x00012b0000087802 */ /* 0x000fe40000000f00 */
[----:B-1----:R-:W-:Y:S05]  /*12af0*/  CALL.REL.NOINC `($_ZN7cutlass13device_kernelIN5flash19enable_sm80_to_sm89INS1_16FlashAttnBwdSm80INS1_25CollectiveMainloopBwdSm80ILi2ELi2EN4cute5tupleIJNS5_1CILi128EEES8_NS7_ILi64EEEEEENS_10bfloat16_tEfNS_4arch4Sm80ELb0ELb1ELb1ELb1ELb0ELb0ELb0ELb0ELi2ELi4ELi4ELi4ELb0EEENS1_21CollectiveEpilogueBwdISA_SB_SD_Li256ELb1ELb0ELi2EEENS1_19SingleTileSchedulerILb1ELb0ELb0ELi128EEEEEEEEEvNT_6ParamsE$_ZN4cute3eso3ESOILb0ELb0EJiiEEC2ERKiS4_) ;  /* 0xffff550000007944 */ /* 0x002fea0003c3ffff */
        /* <DEDUP_REMOVED lines=8> */
[----:B-1---5:R-:W-:Y:S05]  /*12b80*/  CALL.REL.NOINC `($_ZN7cutlass13device_kernelIN5flash19enable_sm80_to_sm89INS1_16FlashAttnBwdSm80INS1_25CollectiveMainloopBwdSm80ILi2ELi2EN4cute5tupleIJNS5_1CILi128EEES8_NS7_ILi64EEEEEENS_10bfloat16_tEfNS_4arch4Sm80ELb0ELb1ELb1ELb1ELb0ELb0ELb0ELb0ELi2ELi4ELi4ELi4ELb0EEENS1_21CollectiveEpilogueBwdISA_SB_SD_Li256ELb1ELb0ELi2EEENS1_19SingleTileSchedulerILb1ELb0ELb0ELi128EEEEEEEEEvNT_6ParamsE$_ZN4cute5tupleIJiEEC2ERKi) ;  /* 0xffff975000007944 */ /* 0x022fea0003c3ffff */
        /* <DEDUP_REMOVED lines=24> */
[----:B-1----:R-:W2:Y:S02]  /*12d10*/  LDL R3, [R1+0x1390] ;  /* 0x0013900001037983 */ /* 0x002ea40000100800 */
[----:B--2---:R-:W-:Y:S02]  /*12d20*/  IADD3 R3, R8, R3, RZ ;  /* 0x0000000308037210 */ /* 0x004fe40007ffe0ff */
[----:B------:R-:W-:Y:S02]  /*12d30*/  MOV R8, 0x12d50 ;  /* 0x00012d5000087802 */ /* 0x000fe40000000f00 */
[----:B------:R-:W-:Y:S05]  /*12d40*/  CALL.REL.NOINC `($_ZN7cutlass13device_kernelIN5flash19enable_sm80_to_sm89INS1_16FlashAttnBwdSm80INS1_25CollectiveMainloopBwdSm80ILi2ELi2EN4cute5tupleIJNS5_1CILi128EEES8_NS7_ILi64EEEEEENS_10bfloat16_tEfNS_4arch4Sm80ELb0ELb1ELb1ELb1ELb0ELb0ELb0ELb0ELi2ELi4ELi4ELi4ELb0EEENS1_21CollectiveEpilogueBwdISA_SB_SD_Li256ELb1ELb0ELi2EEENS1_19SingleTileSchedulerILb1ELb0ELb0ELi128EEEEEEEEEvNT_6ParamsE$_ZZN4cuteplIJiEJiEEEDaRKNS_15ArithmeticTupleIJDpT_EEERKNS1_IJDpT0_EEEENKUlDpRKT_E_clIJiEEEDaSF_) ;  /* 0xffffe97000007944 */ /* 0x000fea0003c3ffff */
[----:B------:R-:W-:Y:S01]  /*12d50*/  LEA.HI R8, R7, R7, RZ, 0x1 ;  /* 0x0000000707087211 */ /* 0x000fe200078f08ff */
[----:B-1----:R-:W-:Y:S01]  /*12d60*/  IMAD.MOV.U32 R2, RZ, RZ, R13 ;  /* 0x000000ffff027224 */ /* 0x002fe200078e000d */
[----:B------:R-:W-:Y:S02]  /*12d70*/  MOV R10, 0x12db0 ;  /* 0x00012db0000a7802 */ /* 0x000fe40000000f00 */
[----:B------:R-:W-:-:S05]  /*12d80*/  LOP3.LUT R6, R8, 0xfffffffe, RZ, 0xc0, !PT ;  /* 0xfffffffe08067812 */ /* 0x000fca00078ec0ff */
[----:B------:R-:W-:Y:S02]  /*12d90*/  IMAD.IADD R3, R7, 0x1, -R6 ;  /* 0x0000000107037824 */ /* 0x000fe400078e0a06 */
[----:B--2--5:R-:W-:Y:S05]  /*12da0*/  CALL.REL.NOINC `($_ZN7cutlass13device_kernelIN5flash19enable_sm80_to_sm89INS1_16FlashAttnBwdSm80INS1_25CollectiveMainloopBwdSm80ILi2ELi2EN4cute5tupleIJNS5_1CILi128EEES8_NS7_ILi64EEEEEENS_10bfloat16_tEfNS_4arch4Sm80ELb0ELb1ELb1ELb1ELb0ELb0ELb0ELb0ELi2ELi4ELi4ELi4ELb0EEENS1_21CollectiveEpilogueBwdISA_SB_SD_Li256ELb1ELb0ELi2EEENS1_19SingleTileSchedulerILb1ELb0ELb0ELi128EEEEEEEEEvNT_6ParamsE$_ZN4cute5tupleIJiEEC2ERKi) ;  /* 0xffff953000007944 */ /* 0x024fea0003c3ffff */
        /* <DEDUP_REMOVED lines=19> */
[----:B-1---5:R-:W-:Y:S05]  /*12ee0*/  CALL.REL.NOINC `($_ZN7cutlass13device_kernelIN5flash19enable_sm80_to_sm89INS1_16FlashAttnBwdSm80INS1_25CollectiveMainloopBwdSm80ILi2ELi2EN4cute5tupleIJNS5_1CILi128EEES8_NS7_ILi64EEEEEENS_10bfloat16_tEfNS_4arch4Sm80ELb0ELb1ELb1ELb1ELb0ELb0ELb0ELb0ELi2ELi4ELi4ELi4ELb0EEENS1_21CollectiveEpilogueBwdISA_SB_SD_Li256ELb1ELb0ELi2EEENS1_19SingleTileSchedulerILb1ELb0ELb0ELi128EEEEEEEEEvNT_6ParamsE$_ZN4cute5tupleIJiEEC2ERKi) ;  /* 0xffff93f000007944 */ /* 0x022fea0003c3ffff */
[----:B-1----:R1:W5:Y:S01]  /*12ef0*/  LDL R3, [R1+0x1380] ;  /* 0x0013800001037983 */ /* 0x0023620000100800 */
[----:B------:R-:W-:-:S02]  /*12f00*/  MOV R9, R13 ;  /* 0x0000000d00097202 */ /* 0x000fc40000000f00 */
[----:B------:R-:W-:Y:S02]  /*12f10*/  MOV R8, 0x12f30 ;  /* 0x00012f3000087802 */ /* 0x000fe40000000f00 */
[----:B-1---5:R-:W-:Y:S05]  /*12f20*/  CALL.REL.NOINC `($_ZN7cutlass13device_kernelIN5flash19enable_sm80_to_sm89INS1_16FlashAttnBwdSm80INS1_25CollectiveMainloopBwdSm80ILi2ELi2EN4cute5tupleIJNS5_1CILi128EEES8_NS7_ILi64EEEEEENS_10bfloat16_tEfNS_4arch4Sm80ELb0ELb1ELb1ELb1ELb0ELb0ELb0ELb0ELi2ELi4ELi4ELi4ELb0EEENS1_21CollectiveEpilogueBwdISA_SB_SD_Li256ELb1ELb0ELi2EEENS1_19SingleTileSchedulerILb1ELb0ELb0ELi128EEEEEEEEEvNT_6ParamsE$_ZN4cute5tupleIJNS_1CILi0EEEiEEC2ERKS2_RKi) ;  /* 0xffff92d000007944 */ /* 0x022fea0003c3ffff */
[----:B------:R-:W2:Y:S01]  /*12f30*/  LDL R2, [R1+0x1390] ;  /* 0x0013900001027983 */ /* 0x000ea20000100800 */
[----:B------:R-:W-:Y:S02]  /*12f40*/  MOV R62, 0x12f70 ;  /* 0x00012f70003e7802 */ /* 0x000fe40000000f00 */
[----:B--2---:R-:W-:Y:S02]  /*12f50*/  IADD3 R3, R57, R2, RZ ;  /* 0x0000000239037210 */ /* 0x004fe40007ffe0ff */
[----:B------:R-:W-:Y:S05]  /*12f60*/  CALL.REL.NOINC `($_ZN7cutlass13device_kernelIN5flash19enable_sm80_to_sm89INS1_16FlashAttnBwdSm80INS1_25CollectiveMainloopBwdSm80ILi2ELi2EN4cute5tupleIJNS5_1CILi128EEES8_NS7_ILi64EEEEEENS_10bfloat16_tEfNS_4arch4Sm80ELb0ELb1ELb1ELb1ELb0ELb0ELb0ELb0ELi2ELi4ELi4ELi4ELb0EEENS1_21CollectiveEpilogueBwdISA_SB_SD_Li256ELb1ELb0ELi2EEENS1_19SingleTileSchedulerILb1ELb0ELb0ELi128EEEEEEEEEvNT_6ParamsE$_ZZN4cuteplIJNS_1CILi0EEEiEJS2_iEEEDaRKNS_15ArithmeticTupleIJDpT_EEERKNS3_IJDpT0_EEEENKUlDpRKT_E_clIJS2_iEEEDaSH_) ;  /* 0xffffe4f000007944 */ /* 0x000fea0003c3ffff */
[----:B------:R-:W-:Y:S01]  /*12f70*/  IMAD.MOV.U32 R2, RZ, RZ, R13 ;  /* 0x000000ffff027224 */ /* 0x000fe200078e000d */
[----:B------:R-:W-:Y:S02]  /*12f80*/  MOV R3, R29 ;  /* 0x0000001d00037202 */ /* 0x000fe40000000f00 */
[----:B------:R-:W-:Y:S02]  /*12f90*/  MOV R6, 0x12fb0 ;  /* 0x00012fb000067802 */ /* 0x000fe40000000f00 */
[----:B-1---5:R-:W-:Y:S05]  /*12fa0*/  CALL.REL.NOINC `($_ZN7cutlass13device_kernelIN5flash19enable_sm80_to_sm89INS1_16FlashAttnBwdSm80INS1_25CollectiveMainloopBwdSm80ILi2ELi2EN4cute5tupleIJNS5_1CILi128EEES8_NS7_ILi64EEEEEENS_10bfloat16_tEfNS_4arch4Sm80ELb0ELb1ELb1ELb1ELb0ELb0ELb0ELb0ELi2ELi4ELi4ELi4ELb0EEENS1_21CollectiveEpilogueBwdISA_SB_SD_Li256ELb1ELb0ELi2EEENS1_19SingleTileSchedulerILb1ELb0ELb0ELi128EEEEEEEEEvNT_6ParamsE$_ZN4cute3eso3ESOILb0ELb1EJiNS_1CILi0EEEEEC2ERKiRKS3_) ;  /* 0xffff57e000007944 */ /* 0x022fea0003c3ffff */
[----:B------:R2:W5:Y:S01]  /*12fb0*/  LDL R10, [R1+0x1390] ;  /* 0x00139000010a7983 */ /* 0x0005620000100800 */
[----:B------:R-:W-:Y:S02]  /*12fc0*/  MOV R9, R13 ;  /* 0x0000000d00097202 */ /* 0x000fe40000000f00 */
[----:B------:R-:W-:Y:S01]  /*12fd0*/  MOV R92, 0x13000 ;  /* 0x00013000005c7802 */ /* 0x000fe20000000f00 */
[----:B------:R2:W-:Y:S04]  /*12fe0*/  STL [R1+0x1390], R36 ;  /* 0x0013902401007387 */ /* 0x0005e80000100800 */
[----:B-12--5:R-:W-:Y:S05]  /*12ff0*/  CALL.REL.NOINC `($_ZN7cutlass13device_kernelIN5flash19enable_sm80_to_sm89INS1_16FlashAttnBwdSm80INS1_25CollectiveMainloopBwdSm80ILi2ELi2EN4cute5tupleIJNS5_1CILi128EEES8_NS7_ILi64EEEEEENS_10bfloat16_tEfNS_4arch4Sm80ELb0ELb1ELb1ELb1ELb0ELb0ELb0ELb0ELi2ELi4ELi4ELi4ELb0EEENS1_21CollectiveEpilogueBwdISA_SB_SD_Li256ELb1ELb0ELi2EEENS1_19SingleTileSchedulerILb1ELb0ELb0ELi128EEEEEEEEEvNT_6ParamsE$_ZZN4cuteplIJiEJNS_1CILi0EEEiEEEDaRKNS_15ArithmeticTupleIJDpT_EEERKNS3_IJDpT0_EEEENKUlDpRKT_E_clIJiiEEEDaSH_) ;  /* 0xffffe64000007944 */ /* 0x026fea0003c3ffff */
[----:B-----5:R2:W-:Y:S01]  /*13000*/  STL [R1+0x1390], R3 ;  /* 0x0013900301007387 */ /* 0x0205e20000100800 */
[----:B------:R-:W-:-:S03]  /*13010*/  MOV R62, 0x13030 ;  /* 0x00013030003e7802 */ /* 0x000fc60000000f00 */
[----:B-12---:R-:W-:Y:S05]  /*13020*/  CALL.REL.NOINC `($_ZN7cutlass13device_kernelIN5flash19enable_sm80_to_sm89INS1_16FlashAttnBwdSm80INS1_25CollectiveMainloopBwdSm80ILi2ELi2EN4cute5tupleIJNS5_1CILi128EEES8_NS7_ILi64EEEEEENS_10bfloat16_tEfNS_4arch4Sm80ELb0ELb1ELb1ELb1ELb0ELb0ELb0ELb0ELi2ELi4ELi4ELi4ELb0EEENS1_21CollectiveEpilogueBwdISA_SB_SD_Li256ELb1ELb0ELi2EEENS1_19SingleTileSchedulerILb1ELb0ELb0ELi128EEEEEEEEEvNT_6ParamsE$_ZZN4cuteplIJNS_1CILi0EEES2_EJiiEEEDaRKNS_15ArithmeticTupleIJDpT_EEERKNS3_IJDpT0_EEEENKUlDpRKT_E_clIJiiEEEDaSH_) ;  /* 0xffffe3a000007944 */ /* 0x006fea0003c3ffff */
        /* <DEDUP_REMOVED lines=11> */
[----:B-1----:R-:W-:Y:S05]  /*130e0*/  CALL.REL.NOINC `($_ZN7cutlass13device_kernelIN5flash19enable_sm80_to_sm89INS1_16FlashAttnBwdSm80INS1_25CollectiveMainloopBwdSm80ILi2ELi2EN4cute5tupleIJNS5_1CILi128EEES8_NS7_ILi64EEEEEENS_10bfloat16_tEfNS_4arch4Sm80ELb0ELb1ELb1ELb1ELb0ELb0ELb0ELb0ELi2ELi4ELi4ELi4ELb0EEENS1_21CollectiveEpilogueBwdISA_SB_SD_Li256ELb1ELb0ELi2EEENS1_19SingleTileSchedulerILb1ELb0ELb0ELi128EEEEEEEEEvNT_6ParamsE$_ZN4cute3eso3ESOILb0ELb0EJiiEEC2ERKiS4_) ;  /* 0xffff4f1000007944 */ /* 0x002fea0003c3ffff */
        /* <DEDUP_REMOVED lines=16> */
.L_x_1960:
[----:B------:R-:W-:Y:S05]  /*131f0*/  BSYNC B0 ;  /* 0x0000000000007941 */ /* 0x000fea0003800000 */
.L_x_1959:
        /* <DEDUP_REMOVED lines=8> */
[----:B------:R-:W-:Y:S05]  /*13280*/  CALL.REL.NOINC `($_ZN7cutlass13device_kernelIN5flash19enable_sm80_to_sm89INS1_16FlashAttnBwdSm80INS1_25CollectiveMainloopBwdSm80ILi2ELi2EN4cute5tupleIJNS5_1CILi128EEES8_NS7_ILi64EEEEEENS_10bfloat16_tEfNS_4arch4Sm80ELb0ELb1ELb1ELb1ELb0ELb0ELb0ELb0ELi2ELi4ELi4ELi4ELb0EEENS1_21CollectiveEpilogueBwdISA_SB_SD_Li256ELb1ELb0ELi2EEENS1_19SingleTileSchedulerILb1ELb0ELb0ELi128EEEEEEEEEvNT_6ParamsE$_ZN4cute3eso3ESOILb0ELb1EJiNS_1CILi0EEEEEC2ERKiRKS3_) ;  /* 0xffff550000007944 */ /* 0x000fea0003c3ffff */
        /* <DEDUP_REMOVED lines=72> */
.L_x_1967:
[----:B------:R-:W-:Y:S05]  /*13710*/  BSYNC B0 ;  /* 0x0000000000007941 */ /* 0x000fea0003800000 */
.L_x_1966:
[----:B------:R-:W-:Y:S01]  /*13720*/  LOP3.LUT R7, RZ, R7, RZ, 0x33, !PT ;  /* 0x00000007ff077212 */ /* 0x000fe200078e33ff */
[----:B------:R-:W-:Y:S05]  /*13730*/  BRA `(.L_x_1968) ;  /* 0x0000007000007947 */ /* 0x000fea0003800000 */
.L_x_1965:
[----:B------:R-:W-:-:S13]  /*13740*/  ISETP.NE.AND P0, PT, R3, 0x1, PT ;  /* 0x000000010300780c */ /* 0x000fda0003f05270 */
[----:B------:R-:W-:Y:S05]  /*13750*/  @!P0 BRA `(.L_x_1968) ;  /* 0x0000005000008947 */ /* 0x000fea0003800000 */
[----:B------:R1:W5:Y:S01]  /*13760*/  LD.E R6, [R58.64+0x1c] ;  /* 0x00001c043a067980 */ /* 0x000362000c101900 */
[----:B------:R-:W-:-:S03]  /*13770*/  MOV R2, 0x13790 ;  /* 0x0001379000027802 */ /* 0x000fc60000000f00 */
[----:B-1---5:R-:W-:Y:S05]  /*13780*/  CALL.REL.NOINC `($_ZN7cutlass13device_kernelIN5flash19enable_sm80_to_sm89INS1_16FlashAttnBwdSm80INS1_25CollectiveMainloopBwdSm80ILi2ELi2EN4cute5tupleIJNS5_1CILi128EEES8_NS7_ILi64EEEEEENS_10bfloat16_tEfNS_4arch4Sm80ELb0ELb1ELb1ELb1ELb0ELb0ELb0ELb0ELi2ELi4ELi4ELi4ELb0EEENS1_21CollectiveEpilogueBwdISA_SB_SD_Li256ELb1ELb0ELi2EEENS1_19SingleTileSchedulerILb1ELb0ELb0ELi128EEEEEEEEEvNT_6ParamsE$__umulhi) ;  /* 0x000565e000007944 */ /* 0x022fea0003c00000 */
[----:B------:R-:W2:Y:S02]  /*13790*/  LD.E R7, [R58.64+0x20] ;  /* 0x000020043a077980 */ /* 0x000ea4000c101900 */
[----:B--2---:R-:W-:Y:S02]  /*137a0*/  SHF.R.U32.HI R7, RZ, R7, R6 ;  /* 0x00000007ff077219 */ /* 0x004fe40000011606 */
.L_x_1968:
[----:B------:R-:W-:Y:S05]  /*137b0*/  BSYNC B1 ;  /* 0x0000000000017941 */ /* 0x000fea0003800000 */
.L_x_1964:
        /* <DEDUP_REMOVED lines=14> */
.L_x_1963:
[----:B-1----:R-:W-:Y:S05]  /*138a0*/  BSYNC B2 ;  /* 0x0000000000027941 */ /* 0x002fea0003800000 */
.L_x_1962:
[----:B------:R1:W-:Y:S01]  /*138b0*/  STL [R1+0x13bc], RZ ;  /* 0x0013bcff01007387 */ /* 0x0003e20000100800 */
[----:B------:R-:W-:-:S03]  /*138c0*/  MOV R55, 0xffffffff ;  /* 0xffffffff00377802 */ /* 0x000fc60000000f00 */
.L_x_1971:
[----:B------:R-:W-:Y:S01]  /*138d0*/  IMAD.MOV.U32 R3, RZ, RZ, R14 ;  /* 0x000000ffff037224 */ /* 0x000fe200078e000e */
[----:B------:R-:W-:Y:S01]  /*138e0*/  MOV R10, 0x1 ;  /* 0x00000001000a7802 */ /* 0x000fe20000000f00 */
        /* <DEDUP_REMOVED lines=114> */
.L_x_1970:
[----:B------:R-:W-:Y:S05]  /*14010*/  BSYNC B0 ;  /* 0x0000000000007941 */ /* 0x000fea0003800000 */
.L_x_1969:
        /* <DEDUP_REMOVED lines=81> */
.L_x_1977:
[----:B------:R-:W-:Y:S05]  /*14530*/  BSYNC B0 ;  /* 0x0000000000007941 */ /* 0x000fea0003800000 */
.L_x_1976:
[----:B------:R-:W-:Y:S01]  /*14540*/  LOP3.LUT R7, RZ, R7, RZ, 0x33, !PT ;  /* 0x00000007ff077212 */ /* 0x000fe200078e33ff */
[----:B------:R-:W-:Y:S05]  /*14550*/  BRA `(.L_x_1978) ;  /* 0x0000007000007947 */ /* 0x000fea0003800000 */
.L_x_1975:
[----:B------:R-:W-:-:S13]  /*14560*/  ISETP.NE.AND P0, PT, R3, 0x1, PT ;  /* 0x000000010300780c */ /* 0x000fda0003f05270 */
[----:B------:R-:W-:Y:S05]  /*14570*/  @!P0 BRA `(.L_x_1978) ;  /* 0x0000005000008947 */ /* 0x000fea0003800000 */
[----:B------:R1:W5:Y:S01]  /*14580*/  LD.E R6, [R58.64+0x1c] ;  /* 0x00001c043a067980 */ /* 0x000362000c101900 */
[----:B------:R-:W-:-:S03]  /*14590*/  MOV R2, 0x145b0 ;  /* 0x000145b000027802 */ /* 0x000fc60000000f00 */
[----:B-1---5:R-:W-:Y:S05]  /*145a0*/  CALL.REL.NOINC `($_ZN7cutlass13device_kernelIN5flash19enable_sm80_to_sm89INS1_16FlashAttnBwdSm80INS1_25CollectiveMainloopBwdSm80ILi2ELi2EN4cute5tupleIJNS5_1CILi128EEES8_NS7_ILi64EEEEEENS_10bfloat16_tEfNS_4arch4Sm80ELb0ELb1ELb1ELb1ELb0ELb0ELb0ELb0ELi2ELi4ELi4ELi4ELb0EEENS1_21CollectiveEpilogueBwdISA_SB_SD_Li256ELb1ELb0ELi2EEENS1_19SingleTileSchedulerILb1ELb0ELb0ELi128EEEEEEEEEvNT_6ParamsE$__umulhi) ;  /* 0x000557c000007944 */ /* 0x022fea0003c00000 */
[----:B------:R-:W2:Y:S02]  /*145b0*/  LD.E R7, [R58.64+0x20] ;  /* 0x000020043a077980 */ /* 0x000ea4000c101900 */
[----:B--2---:R-:W-:Y:S02]  /*145c0*/  SHF.R.U32.HI R7, RZ, R7, R6 ;  /* 0x00000007ff077219 */ /* 0x004fe40000011606 */
.L_x_1978:
[----:B------:R-:W-:Y:S05]  /*145d0*/  BSYNC B1 ;  /* 0x0000000000017941 */ /* 0x000fea0003800000 */
.L_x_1974:
        /* <DEDUP_REMOVED lines=14> */
.L_x_1973:
[----:B-1----:R-:W-:Y:S05]  /*146c0*/  BSYNC B2 ;  /* 0x0000000000027941 */ /* 0x002fea0003800000 */
.L_x_1972:
[----:B------:R1:W-:Y:S01]  /*146d0*/  STL [R1+0x13bc], RZ ;  /* 0x0013bcff01007387 */ /* 0x0003e20000100800 */
[----:B------:R-:W-:-:S03]  /*146e0*/  MOV R55, 0xffffffff ;  /* 0xffffffff00377802 */ /* 0x000fc60000000f00 */
.L_x_1981:
        /* <DEDUP_REMOVED lines=116> */
.L_x_1980:
[----:B------:R-:W-:Y:S05]  /*14e30*/  BSYNC B0 ;  /* 0x0000000000007941 */ /* 0x000fea0003800000 */
.L_x_1979:
        /* <DEDUP_REMOVED lines=56> */
[----:B-----5:R-:W-:Y:S01]  /*151c0*/  IMAD R50, R50, 0x80, R3 ;  /* 0x0000008032327824 */ /* 0x020fe200078e0203 */
[----:B------:R-:W-:-:S04]  /*151d0*/  MOV R6, 0x15200 ;  /* 0x0001520000067802 */ /* 0x000fc80000000f00 */
[----:B------:R-:W-:Y:S02]  /*151e0*/  MOV R2, R50 ;  /* 0x0000003200027202 */ /* 0x000fe40000000f00 */
        /* <DEDUP_REMOVED lines=23> */
.L_x_1987:
[----:B------:R-:W-:Y:S05]  /*15360*/  BSYNC B0 ;  /* 0x0000000000007941 */ /* 0x000fea0003800000 */
.L_x_1986:
[----:B------:R-:W-:Y:S01]  /*15370*/  LOP3.LUT R7, RZ, R7, RZ, 0x33, !PT ;  /* 0x00000007ff077212 */ /* 0x000fe200078e33ff */
[----:B------:R-:W-:Y:S05]  /*15380*/  BRA `(.L_x_1988) ;  /* 0x0000007000007947 */ /* 0x000fea0003800000 */
.L_x_1985:
[----:B------:R-:W-:-:S13]  /*15390*/  ISETP.NE.AND P0, PT, R3, 0x1, PT ;  /* 0x000000010300780c */ /* 0x000fda0003f05270 */
[----:B------:R-:W-:Y:S05]  /*153a0*/  @!P0 BRA `(.L_x_1988) ;  /* 0x0000005000008947 */ /* 0x000fea0003800000 */
[----:B------:R1:W5:Y:S01]  /*153b0*/  LD.E R6, [R58.64+0x1c] ;  /* 0x00001c043a067980 */ /* 0x000362000c101900 */
[----:B------:R-:W-:-:S03]  /*153c0*/  MOV R2, 0x153e0 ;  /* 0x000153e000027802 */ /* 0x000fc60000000f00 */
[----:B-1---5:R-:W-:Y:S05]  /*153d0*/  CALL.REL.NOINC `($_ZN7cutlass13device_kernelIN5flash19enable_sm80_to_sm89INS1_16FlashAttnBwdSm80INS1_25CollectiveMainloopBwdSm80ILi2ELi2EN4cute5tupleIJNS5_1CILi128EEES8_NS7_ILi64EEEEEENS_10bfloat16_tEfNS_4arch4Sm80ELb0ELb1ELb1ELb1ELb0ELb0ELb0ELb0ELi2ELi4ELi4ELi4ELb0EEENS1_21CollectiveEpilogueBwdISA_SB_SD_Li256ELb1ELb0ELi2EEENS1_19SingleTileSchedulerILb1ELb0ELb0ELi128EEEEEEEEEvNT_6ParamsE$__umulhi) ;  /* 0x0005499000007944 */ /* 0x022fea0003c00000 */
[----:B------:R-:W2:Y:S02]  /*153e0*/  LD.E R7, [R58.64+0x20] ;  /* 0x000020043a077980 */ /* 0x000ea4000c101900 */
[----:B--2---:R-:W-:Y:S02]  /*153f0*/  SHF.R.U32.HI R7, RZ, R7, R6 ;  /* 0x00000007ff077219 */ /* 0x004fe40000011606 */
.L_x_1988:
[----:B------:R-:W-:Y:S05]  /*15400*/  BSYNC B1 ;  /* 0x0000000000017941 */ /* 0x000fea0003800000 */
.L_x_1984:
        /* <DEDUP_REMOVED lines=14> */
.L_x_1983:
[----:B-1----:R-:W-:Y:S05]  /*154f0*/  BSYNC B2 ;  /* 0x0000000000027941 */ /* 0x002fea0003800000 */
.L_x_1982:
[----:B------:R1:W-:Y:S01]  /*15500*/  STL [R1+0x13bc], RZ ;  /* 0x0013bcff01007387 */ /* 0x0003e20000100800 */
[----:B------:R-:W-:-:S03]  /*15510*/  MOV R4, 0xffffffff ;  /* 0xffffffff00047802 */ /* 0x000fc60000000f00 */
.L_x_1991:
        /* <DEDUP_REMOVED lines=116> */
.L_x_1990:
[----:B------:R-:W-:Y:S05]  /*15c60*/  BSYNC B0 ;  /* 0x0000000000007941 */ /* 0x000fea0003800000 */
.L_x_1989:
[C---:B-1----:R-:W-:Y:S02]  /*15c70*/  IADD3 R2, R4.reuse, 0x2, RZ ;  /* 0x0000000204027810 */ /* 0x042fe40007ffe0ff */
[----:B------:R-:W-:-:S03]  /*15c80*/  IADD3 R4, R4, 0x1, RZ ;  /* 0x0000000104047810 */ /* 0x000fc60007ffe0ff */
[----:B------:R1:W-:Y:S01]  /*15c90*/  STL [R1+0x13bc], R2 ;  /* 0x0013bc0201007387 */ /* 0x0003e20000100800 */
[----:B------:R-:W-:-:S13]  /*15ca0*/  ISETP.GE.U32.AND P0, PT, R4, 0xf, PT ;  /* 0x0000000f0400780c */ /* 0x000fda0003f06070 */
[----:B------:R-:W-:Y:S05]  /*15cb0*/  @!P0 BRA `(.L_x_1991) ;  /* 0xfffff86000008947 */ /* 0x000fea000383ffff */
[----:B------:R-:W-:-:S04]  /*15cc0*/  MOV R57, 0x0 ;  /* 0x0000000000397802 */ /* 0x000fc80000000f00 */
[----:B------:R-:W-:Y:S05]  /*15cd0*/  RET.REL.NODEC R56 `(_ZN7cutlass13device_kernelIN5flash19enable_sm80_to_sm89INS1_16FlashAttnBwdSm80INS1_25CollectiveMainloopBwdSm80ILi2ELi2EN4cute5tupleIJNS5_1CILi128EEES8_NS7_ILi64EEEEEENS_10bfloat16_tEfNS_4arch4Sm80ELb0ELb1ELb1ELb1ELb0ELb0ELb0ELb0ELi2ELi4ELi4ELi4ELb0EEENS1_21CollectiveEpilogueBwdISA_SB_SD_Li256ELb1ELb0ELi2EEENS1_19SingleTileSchedulerILb1ELb0ELb0ELi128EEEEEEEEEvNT_6ParamsE) ;  /* 0xfffea32038007950 */ /* 0x000fea0003c3ffff */
        .type           $_ZN7cutlass13device_kernelIN5flash19enable_sm80_to_sm89INS1_16FlashAttnBwdSm80INS1_25CollectiveMainloopBwdSm80ILi2ELi2EN4cute5tupleIJNS5_1CILi128EEES8_NS7_ILi64EEEEEENS_10bfloat16_tEfNS_4arch4Sm80ELb0ELb1ELb1ELb1ELb0ELb0ELb0ELb0ELi2ELi4ELi4ELi4ELb0EEENS1_21CollectiveEpilogueBwdISA_SB_SD_Li256ELb1ELb0ELi2EEENS1_19SingleTileSchedulerILb1ELb0ELb0ELi128EEEEEEEEEvNT_6ParamsE$_ZZN5flash25CollectiveMainloopBwdSm80ILi2ELi2EN4cute5tupleIJNS1_1CILi128EEES4_NS3_ILi64EEEEEEN7cutlass10bfloat16_tEfNS7_4arch4Sm80ELb0ELb1ELb1ELb1ELb0ELb0ELb0ELb0ELi2ELi4ELi4ELi4ELb0EE3mmaINS_16FlashAttnBwdSm80ISB_NS_21CollectiveEpilogueBwdIS6_S8_SA_Li256ELb1ELb0ELi2EEENS_19SingleTileSchedulerILb1ELb0ELb0ELi128EEEE13SharedStorageENS1_6TensorINS1_11ArrayEngineIfLm32EEENS1_6LayoutINS2_IJNS2_IJNS3_ILi2EEESO_EEESO_NS3_ILi4EEEEEENS2_IJNS2_IJNS3_ILi1EEESO_EEESQ_NS3_ILi8EEEEEEEEEEEEbRKNSB_6ParamsERT0_S12_iNS2_IJiiiEEERT_ENKUliT_E_clIZSC_ISJ_SX_EbS10_S12_S12_iS13_S15_EUlRS16_iE_EEDaiS16_,@function
        .size           $_ZN7cutlass13device_kernelIN5flash19enable_sm80_to_sm89INS1_16FlashAttnBwdSm80INS1_25CollectiveMainloopBwdSm80ILi2ELi2EN4cute5tupleIJNS5_1CILi128EEES8_NS7_ILi64EEEEEENS_10bfloat16_tEfNS_4arch4Sm80ELb0ELb1ELb1ELb1ELb0ELb0ELb0ELb0ELi2ELi4ELi4ELi4ELb0EEENS1_21CollectiveEpilogueBwdISA_SB_SD_Li256ELb1ELb0ELi2EEENS1_19SingleTileSchedulerILb1ELb0ELb0ELi128EEEEEEEEEvNT_6ParamsE$_ZZN5flash25CollectiveMainloopBwdSm80ILi2ELi2EN4cute5tupleIJNS1_1CILi128EEES4_NS3_ILi64EEEEEEN7cutlass10bfloat16_tEfNS7_4arch4Sm80ELb0ELb1ELb1ELb1ELb0ELb0ELb0ELb0ELi2ELi4ELi4ELi4ELb0EE3mmaINS_16FlashAttnBwdSm80ISB_NS_21CollectiveEpilogueBwdIS6_S8_SA_Li256ELb1ELb0ELi2EEENS_19SingleTileSchedulerILb1ELb0ELb0ELi128EEEE13SharedStorageENS1_6TensorINS1_11ArrayEngineIfLm32EEENS1_6LayoutINS2_IJNS2_IJNS3_ILi2EEESO_EEESO_NS3_ILi4EEEEEENS2_IJNS2_IJNS3_ILi1EEESO_EEESQ_NS3_ILi8EEEEEEEEEEEEbRKNSB_6ParamsERT0_S12_iNS2_IJiiiEEERT_ENKUliT_E_clIZSC_ISJ_SX_EbS10_S12_S12_iS13_S15_EUlRS16_iE_EEDaiS16_,($_ZN7cutlass13device_kernelIN5flash19enable_sm80_to_sm89INS1_16FlashAttnBwdSm80INS1_25CollectiveMainloopBwdSm80ILi2ELi2EN4cute5tupleIJNS5_1CILi128EEES8_NS7_ILi64EEEEEENS_10bfloat16_tEfNS_4arch4Sm80ELb0ELb1ELb1ELb1ELb0ELb0ELb0ELb0ELi2ELi4ELi4ELi4ELb0EEENS1_21CollectiveEpilogueBwdISA_SB_SD_Li256ELb1ELb0ELi2EEENS1_19SingleTileSchedulerILb1ELb0ELb0ELi128EEEEEEEEEvNT_6ParamsE$_ZZN5flash25CollectiveMainloopBwdSm80ILi2ELi2EN4cute5tupleIJNS1_1CILi128EEES4_NS3_ILi64EEEEEEN7cutlass10bfloat16_tEfNS7_4arch4Sm80ELb0ELb1ELb1ELb1ELb0ELb0ELb0ELb0ELi2ELi4ELi4ELi4ELb0EE3mmaINS_16FlashAttnBwdSm80ISB_NS_21CollectiveEpilogueBwdIS6_S8_SA_Li256ELb1ELb0ELi2EEENS_19SingleTileSchedulerILb1ELb0ELb0ELi128EEEE13SharedStorageENS1_6TensorINS1_11ArrayEngineIfLm32EEENS1_6LayoutINS2_IJNS2_IJNS3_ILi2EEESO_EEESO_NS3_ILi4EEEEEENS2_IJNS2_IJNS3_ILi1EEESO_EEESQ_NS3_ILi8EEEEEEEEEEEEbRKNSB_6ParamsERT0_S12_iNS2_IJiiiEEERT_ENKUliiE0_clEii - $_ZN7cutlass13device_kernelIN5flash19enable_sm80_to_sm89INS1_16FlashAttnBwdSm80INS1_25CollectiveMainloopBwdSm80ILi2ELi2EN4cute5tupleIJNS5_1CILi128EEES8_NS7_ILi64EEEEEENS_10bfloat16_tEfNS_4arch4Sm80ELb0ELb1ELb1ELb1ELb0ELb0ELb0ELb0ELi2ELi4ELi4ELi4ELb0EEENS1_21CollectiveEpilogueBwdISA_SB_SD_Li256ELb1ELb0ELi2EEENS1_19SingleTileSchedulerILb1ELb0ELb0ELi128EEEEEEEEEvNT_6ParamsE$_ZZN5flash25CollectiveMainloopBwdSm80ILi2ELi2EN4cute5tupleIJNS1_1CILi128EEES4_NS3_ILi64EEEEEEN7cutlass10bfloat16_tEfNS7_4arch4Sm80ELb0ELb1ELb1ELb1ELb0ELb0ELb0ELb0ELi2ELi4ELi4ELi4ELb0EE3mmaINS_16FlashAttnBwdSm80ISB_NS_21CollectiveEpilogueBwdIS6_S8_SA_Li256ELb1ELb0ELi2EEENS_19SingleTileSchedulerILb1ELb0ELb0ELi128EEEE13SharedStorageENS1_6TensorINS1_11ArrayEngineIfLm32EEENS1_6LayoutINS2_IJNS2_IJNS3_ILi2EEESO_EEESO_NS3_ILi4EEEEEENS2_IJNS2_IJNS3_ILi1EEESO_EEESQ_NS3_ILi8EEEEEEEEEEEEbRKNSB_6ParamsERT0_S12_iNS2_IJiiiEEERT_ENKUliT_E_clIZSC_ISJ_SX_EbS10_S12_S12_iS13_S15_EUlRS16_iE_EEDaiS16_)
$_ZN7cutlass13device_kernelIN5flash19enable_sm80_to_sm89INS1_16FlashAttnBwdSm80INS1_25CollectiveMainloopBwdSm80ILi2ELi2EN4cute5tupleIJNS5_1CILi128EEES8_NS7_ILi64EEEEEENS_10bfloat16_tEfNS_4arch4Sm80ELb0ELb1ELb1ELb1ELb0ELb0ELb0ELb0ELi2ELi4ELi4ELi4ELb0EEENS1_21CollectiveEpilogueBwdISA_SB_SD_Li256ELb1ELb0ELi2EEENS1_19SingleTileSchedulerILb1ELb0ELb0ELi128EEEEEEEEEvNT_6ParamsE$_ZZN5flash25CollectiveMainloopBwdSm80ILi2ELi2EN4cute5tupleIJNS1_1CILi128EEES4_NS3_ILi64EEEEEEN7cutlass10bfloat16_tEfNS7_4arch4Sm80ELb0ELb1ELb1ELb1ELb0ELb0ELb0ELb0ELi2ELi4ELi4ELi4ELb0EE3mmaINS_16FlashAttnBwdSm80ISB_NS_21CollectiveEpilogueBwdIS6_S8_SA_Li256ELb1ELb0ELi2EEENS_19SingleTileSchedulerILb1ELb0ELb0ELi128EEEE13SharedStorageENS1_6TensorINS1_11ArrayEngineIfLm32EEENS1_6LayoutINS2_IJNS2_IJNS3_ILi2EEESO_EEESO_NS3_ILi4EEEEEENS2_IJNS2_IJNS3_ILi1EEESO_EEESQ_NS3_ILi8EEEEEEEEEEEEbRKNSB_6ParamsERT0_S12_iNS2_IJiiiEEERT_ENKUliT_E_clIZSC_ISJ_SX_EbS10_S12_S12_iS13_S15_EUlRS16_iE_EEDaiS16_:
        /* <DEDUP_REMOVED lines=32> */
[----:B------:R-:W-:-:S02]  /*15ee0*/  IMAD.MOV.U32 R50, RZ, RZ, R20 ;  /* 0x000000ffff327224 */ /* 0x000fc400078e0014 */
[----:B------:R-:W-:Y:S01]  /*15ef0*/  IMAD.MOV.U32 R51, RZ, RZ, R47 ;  /* 0x000000ffff337224 */ /* 0x000fe200078e002f */
        /* <DEDUP_REMOVED lines=16> */
[----:B-1---5:R-:W-:Y:S05]  /*16000*/  CALL.REL.NOINC `($_ZN7cutlass13device_kernelIN5flash19enable_sm80_to_sm89INS1_16FlashAttnBwdSm80INS1_25CollectiveMainloopBwdSm80ILi2ELi2EN4cute5tupleIJNS5_1CILi128EEES8_NS7_ILi64EEEEEENS_10bfloat16_tEfNS_4arch4Sm80ELb0ELb1ELb1ELb1ELb0ELb0ELb0ELb0ELi2ELi4ELi4ELi4ELb0EEENS1_21CollectiveEpilogueBwdISA_SB_SD_Li256ELb1ELb0ELi2EEENS1_19SingleTileSchedulerILb1ELb0ELb0ELi128EEEEEEEEEvNT_6ParamsE$_ZN4cute8smem_ptrIPN7cutlass10bfloat16_tEECI1NS_12iter_adaptorIS3_S4_EEES3_) ;  /* 0xffff64b000007944 */ /* 0x022fea0003c3ffff */
[----:B-1----:R1:W5:Y:S01]  /*16010*/  LDL.64 R2, [R1+0x758] ;  /* 0x0007580001027983 */ /* 0x0023620000100a00 */
[----:B------:R-:W-:-:S03]  /*16020*/  MOV R6, 0x16040 ;  /* 0x0001604000067802 */ /* 0x000fc60000000f00 */
[----:B-1---5:R-:W-:Y:S05]  /*16030*/  CALL.REL.NOINC `($_ZN7cutlass13device_kernelIN5flash19enable_sm80_to_sm89INS1_16FlashAttnBwdSm80INS1_25CollectiveMainloopBwdSm80ILi2ELi2EN4cute5tupleIJNS5_1CILi128EEES8_NS7_ILi64EEEEEENS_10bfloat16_tEfNS_4arch4Sm80ELb0ELb1ELb1ELb1ELb0ELb0ELb0ELb0ELi2ELi4ELi4ELi4ELb0EEENS1_21CollectiveEpilogueBwdISA_SB_SD_Li256ELb1ELb0ELi2EEENS1_19SingleTileSchedulerILb1ELb0ELb0ELi128EEEEEEEEEvNT_6ParamsE$_ZN4cute3eso3ESOILb1ELb0EJNS_14ComposedLayoutINS_7SwizzleILi3ELi3ELi3EEENS_1CILj0EEENS_6LayoutINS_5tupleIJNS8_IJNS5_ILi8EEENS5_ILi16EEEEEENS8_IJNS5_ILi64EEENS5_ILi1EEEEEEEEENS8_IJNS8_IJSC_NS5_ILi512EEEEEENS8_IJSD_NS5_ILi0EEEEEEEEEEEEENS_10ViewEngineINS_8smem_ptrIPN7cutlass10bfloat16_tEEEEEEEC2ERKSM_RKST_) ;  /* 0xffff2ba000007944 */ /* 0x022fea0003c3ffff */
[----:B-1----:R1:W5:Y:S01]  /*16040*/  LDL.64 R2, [R1+0x758] ;  /* 0x0007580001027983 */ /* 0x0023620000100a00 */
[----:B------:R-:W-:-:S03]  /*16050*/  MOV R6, 0x16070 ;  /* 0x0001607000067802 */ /* 0x000fc60000000f00 */
[----:B-1---5:R-:W-:Y:S05]  /*16060*/  CALL.REL.NOINC `($_ZN7cutlass13device_kernelIN5flash19enable_sm80_to_sm89INS1_16FlashAttnBwdSm80INS1_25CollectiveMainloopBwdSm80ILi2ELi2EN4cute5tupleIJNS5_1CILi128EEES8_NS7_ILi64EEEEEENS_10bfloat16_tEfNS_4arch4Sm80ELb0ELb1ELb1ELb1ELb0ELb0ELb0ELb0ELi2ELi4ELi4ELi4ELb0EEENS1_21CollectiveEpilogueBwdISA_SB_SD_Li256ELb1ELb0ELi2EEENS1_19SingleTileSchedulerILb1ELb0ELb0ELi128EEEEEEEEEvNT_6ParamsE$_ZN4cute3eso3ESOILb1ELb0EJNS_14ComposedLayoutINS_7SwizzleILi3ELi3ELi3EEENS_1CILj0EEENS_6LayoutINS_5tupleIJNS8_IJNS8_IJNS5_ILi4EEENS5_ILi8EEEEEENS8_IJS9_NS5_ILi1EEEEEEEEENS8_IJNS8_IJNS5_ILi2EEESF_SF_EEENS8_IJSF_S9_EEEEEEEEENS8_IJNS8_IJNS8_IJSF_NS5_ILi64EEEEEENS8_IJNS5_ILi1024EEENS5_ILi0EEEEEEEEENS8_IJNS8_IJSC_NS5_ILi512EEESA_EEENS8_IJNS5_ILi4096EEENS5_ILi16EEEEEEEEEEEEEEEENS_10ViewEngineINS_8smem_ptrIPN7cutlass10bfloat16_tEEEEEEEC2ERKSY_RKS15_) ;  /* 0xffff2bf000007944 */ /* 0x022fea0003c3ffff */
[----:B------:R-:W-:Y:S01]  /*16070*/  ULDC.64 UR4, c[0x0][0x118] ;  /* 0x0000460000047ab9 */ /* 0x000fe20000000a00 */
[----:B------:R2:W5:Y:S04]  /*16080*/  LDL.64 R60, [R1+0x758] ;  /* 0x00075800013c7983 */ /* 0x0005680000100a00 */
[----:B-1----:R2:W5:Y:S01]  /*16090*/  LD.E R3, [R58.64+0x8] ;  /* 0x000008043a037980 */ /* 0x002562000c101900 */
[----:B------:R-:W-:-:S02]  /*160a0*/  MOV R2, R25 ;  /* 0x0000001900027202 */ /* 0x000fc40000000f00 */
[----:B------:R-:W-:Y:S02]  /*160b0*/  MOV R6, 0x160d0 ;  /* 0x000160d000067802 */ /* 0x000fe40000000f00 */
[----:B--2--5:R-:W-:Y:S05]  /*160c0*/  CALL.REL.NOINC `($_ZN7cutlass13device_kernelIN5flash19enable_sm80_to_sm89INS1_16FlashAttnBwdSm80INS1_25CollectiveMainloopBwdSm80ILi2ELi2EN4cute5tupleIJNS5_1CILi128EEES8_NS7_ILi64EEEEEENS_10bfloat16_tEfNS_4arch4Sm80ELb0ELb1ELb1ELb1ELb0ELb0ELb0ELb0ELi2ELi4ELi4ELi4ELb0EEENS1_21CollectiveEpilogueBwdISA_SB_SD_Li256ELb1ELb0ELi2EEENS1_19SingleTileSchedulerILb1ELb0ELb0ELi128EEEEEEEEEvNT_6ParamsE$_ZN4cute3eso3ESOILb0ELb1EJiNS_1CILi0EEEEEC2ERKiRKS3_) ;  /* 0xffff26c000007944 */ /* 0x024fea0003c3ffff */
[----:B------:R-:W2:Y:S01]  /*160d0*/  LDL R8, [R1+0x758] ;  /* 0x0007580001087983 */ /* 0x000ea20000100800 */
[----:B------:R-:W-:Y:S01]  /*160e0*/  ULDC.64 UR4, c[0x0][0x118] ;  /* 0x0000460000047ab9 */ /* 0x000fe20000000a00 */
[----:B-1----:R-:W-:Y:S01]  /*160f0*/  IMAD.MOV.U32 R3, RZ, RZ, R25 ;  /* 0x000000ffff037224 */ /* 0x002fe200078e0019 */
[----:B------:R-:W-:Y:S01]  /*16100*/  MOV R2, R53 ;  /* 0x0000003500027202 */ /* 0x000fe20000000f00 */
[----:B--2---:R1:W-:Y:S04]  /*16110*/  STL [R1+0x11e8], R8 ;  /* 0x0011e80801007387 */ /* 0x0043e80000100800 */
[----:B------:R1:W5:Y:S01]  /*16120*/  LD.E R6, [R58.64+0x4] ;  /* 0x000004043a067980 */ /* 0x000362000c101900 */
[----:B------:R-:W-:-:S03]  /*16130*/  MOV R4, 0x16150 ;  /* 0x0001615000047802 */ /* 0x000fc60000000f00 */
[----:B-1---5:R-:W-:Y:S05]  /*16140*/  CALL.REL.NOINC `($_ZN7cutlass13device_kernelIN5flash19enable_sm80_to_sm89INS1_16FlashAttnBwdSm80INS1_25CollectiveMainloopBwdSm80ILi2ELi2EN4cute5tupleIJNS5_1CILi128EEES8_NS7_ILi64EEEEEENS_10bfloat16_tEfNS_4arch4Sm80ELb0ELb1ELb1ELb1ELb0ELb0ELb0ELb0ELi2ELi4ELi4ELi4ELb0EEENS1_21CollectiveEpilogueBwdISA_SB_SD_Li256ELb1ELb0ELi2EEENS1_19SingleTileSchedulerILb1ELb0ELb0ELi128EEEEEEEEEvNT_6ParamsE$_ZN4cute3eso3ESOILb0ELb0EJiNS_5tupleIJiNS_1CILi0EEEEEEEEC2ERKiRKS5_) ;  /* 0xffff1db000007944 */ /* 0x022fea0003c3ffff */
[----:B-1----:R1:W5:Y:S01]  /*16150*/  LDL.64 R2, [R1+0x758] ;  /* 0x0007580001027983 */ /* 0x0023620000100a00 */
[----:B------:R-:W-:-:S02]  /*16160*/  MOV R4, R25 ;  /* 0x0000001900047202 */ /* 0x000fc40000000f00 */
[----:B------:R-:W-:Y:S02]  /*16170*/  MOV R6, 0x16190 ;  /* 0x0001619000067802 */ /* 0x000fe40000000f00 */
[----:B-1---5:R-:W-:Y:S05]  /*16180*/  CALL.REL.NOINC `($_ZN7cutlass13device_kernelIN5flash19enable_sm80_to_sm89INS1_16FlashAttnBwdSm80INS1_25CollectiveMainloopBwdSm80ILi2ELi2EN4cute5tupleIJNS5_1CILi128EEES8_NS7_ILi64EEEEEENS_10bfloat16_tEfNS_4arch4Sm80ELb0ELb1ELb1ELb1ELb0ELb0ELb0ELb0ELi2ELi4ELi4ELi4ELb0EEENS1_21CollectiveEpilogueBwdISA_SB_SD_Li256ELb1ELb0ELi2EEENS1_19SingleTileSchedulerILb1ELb0ELb0ELi128EEEEEEEEEvNT_6ParamsE$_ZN4cute3eso3ESOILb0ELb1EJNS_5tupleIJiNS2_IJiNS_1CILi0EEEEEEEEENS2_IJNS_10UnderscoreENS2_IJS7_S7_EEEEEEEEC2ERKS6_RKS9_) ;  /* 0xffff23b000007944 */ /* 0x022fea0003c3ffff */
[----:B------:R-:W2:Y:S01]  /*16190*/  LDL.64 R6, [R1+0x758] ;  /* 0x0007580001067983 */ /* 0x000ea20000100a00 */
[----:B-1----:R-:W-:Y:S02]  /*161a0*/  MOV R2, R56 ;  /* 0x0000003800027202 */ /* 0x002fe40000000f00 */
[----:B------:R-:W-:Y:S01]  /*161b0*/  MOV R4, 0x161f0 ;  /* 0x000161f000047802 */ /* 0x000fe20000000f00 */
[----:B--2---:R1:W-:Y:S04]  /*161c0*/  STL [R1+0x11ec], R6 ;  /* 0x0011ec0601007387 */ /* 0x0043e80000100800 */
[----:B------:R1:W-:Y:S02]  /*161d0*/  STL [R1+0x11f0], R7 ;  /* 0x0011f00701007387 */ /* 0x0003e40000100800 */
[----:B-1----:R-:W-:Y:S05]  /*161e0*/  CALL.REL.NOINC `($_ZN7cutlass13device_kernelIN5flash19enable_sm80_to_sm89INS1_16FlashAttnBwdSm80INS1_25CollectiveMainloopBwdSm80ILi2ELi2EN4cute5tupleIJNS5_1CILi128EEES8_NS7_ILi64EEEEEENS_10bfloat16_tEfNS_4arch4Sm80ELb0ELb1ELb1ELb1ELb0ELb0ELb0ELb0ELi2ELi4ELi4ELi4ELb0EEENS1_21CollectiveEpilogueBwdISA_SB_SD_Li256ELb1ELb0ELi2EEENS1_19SingleTileSchedulerILb1ELb0ELb0ELi128EEEEEEEEEvNT_6ParamsE$_ZZN4cute4diceINS_5tupleIJNS1_IJiNS1_IJiNS_1CILi0EEEEEEEEENS1_IJNS_10UnderscoreENS1_IJS6_S6_EEEEEEEEES9_EEDaRKT_RKT0_ENKUlRKT_RKT0_E_clIS5_S5_EEDaSI_SL_) ;  /* 0xffff786000007944 */ /* 0x002fea0003c3ffff */
[----:B------:R2:W-:Y:S01]  /*161f0*/  STL.64 [R1+0x758], R2 ;  /* 0x0007580201007387 */ /* 0x0005e20000100a00 */
[----:B------:R-:W-:Y:S02]  /*16200*/  MOV R4, R25 ;  /* 0x0000001900047202 */ /* 0x000fe40000000f00 */
[----:B------:R-:W-:-:S02]  /*16210*/  MOV R8, 0x16230 ;  /* 0x0001623000087802 */ /* 0x000fc40000000f00 */
[----:B-12---:R-:W-:Y:S05]  /*16220*/  CALL.REL.NOINC `($_ZN7cutlass13device_kernelIN5flash19enable_sm80_to_sm89INS1_16FlashAttnBwdSm80INS1_25CollectiveMainloopBwdSm80ILi2ELi2EN4cute5tupleIJNS5_1CILi128EEES8_NS7_ILi64EEEEEENS_10bfloat16_tEfNS_4arch4Sm80ELb0ELb1ELb1ELb1ELb0ELb0ELb0ELb0ELi2ELi4ELi4ELi4ELb0EEENS1_21CollectiveEpilogueBwdISA_SB_SD_Li256ELb1ELb0ELi2EEENS1_19SingleTileSchedulerILb1ELb0ELb0ELi128EEEEEEEEEvNT_6ParamsE$_ZZN4cute12filter_tupleINS_5tupleIJNS1_IJiNS1_IJiNS_1CILi0EEEEEEEEENS1_IJNS_10UnderscoreENS1_IJS6_S6_EEEEEEEEES9_ZNS_4diceIS9_S9_EEDaRKT_RKT0_EUlRKT_RKT0_E_EEDaSD_SG_OT1_ENKUlDpSJ_E_clIJNS1_IJiiS3_EEENS1_IJEEEEEEDaSQ_) ;  /* 0xffff667000007944 */ /* 0x006fea0003c3ffff */
[----:B------:R-:W-:Y:S02]  /*16230*/  MOV R74, 0x16250 ;  /* 0x00016250004a7802 */ /* 0x000fe40000000f00 */
[----:B-12--5:R-:W-:Y:S05]  /*16240*/  CALL.REL.NOINC `($_ZN7cutlass13device_kernelIN5flash19enable_sm80_to_sm89INS1_16FlashAttnBwdSm80INS1_25CollectiveMainloopBwdSm80ILi2ELi2EN4cute5tupleIJNS5_1CILi128EEES8_NS7_ILi64EEEEEENS_10bfloat16_tEfNS_4arch4Sm80ELb0ELb1ELb1ELb1ELb0ELb0ELb0ELb0ELi2ELi4ELi4ELi4ELb0EEENS1_21CollectiveEpilogueBwdISA_SB_SD_Li256ELb1ELb0ELi2EEENS1_19SingleTileSchedulerILb1ELb0ELb0ELi128EEEEEEEEEvNT_6ParamsE$_ZZN4cute7idx2crdINS_5tupleIJiiNS_1CILi0EEEEEENS1_IJNS1_IJNS2_ILi4EEENS2_ILi8EEEEEES5_NS2_ILi1EEEEEEEEDaRKT_RKT0_ENKUlRKT_RKT0_E_clIiS7_EEDaSI_SL_) ;  /* 0xffffa86000007944 */ /* 0x026fea0003c3ffff */
[----:B------:R-:W-:Y:S02]  /*16250*/  MOV R2, 0x16270 ;  /* 0x0001627000027802 */ /* 0x000fe40000000f00 */
[----:B-1----:R-:W-:Y:S05]  /*16260*/  CALL.REL.NOINC `($_ZN7cutlass13device_kernelIN5flash19enable_sm80_to_sm89INS1_16FlashAttnBwdSm80INS1_25CollectiveMainloopBwdSm80ILi2ELi2EN4cute5tupleIJNS5_1CILi128EEES8_NS7_ILi64EEEEEENS_10bfloat16_tEfNS_4arch4Sm80ELb0ELb1ELb1ELb1ELb0ELb0ELb0ELb0ELi2ELi4ELi4ELi4ELb0EEENS1_21CollectiveEpilogueBwdISA_SB_SD_Li256ELb1ELb0ELi2EEENS1_19SingleTileSchedulerILb1ELb0ELb0ELi128EEEEEEEEEvNT_6ParamsE$_ZZN4cute7idx2crdINS_5tupleIJiiNS_1CILi0EEEEEENS1_IJNS1_IJNS2_ILi4EEENS2_ILi8EEEEEES5_NS2_ILi1EEEEEEEEDaRKT_RKT0_ENKUlRKT_RKT0_E_clIiS5_EEDaSI_SL_) ;  /* 0xffffa81000007944 */ /* 0x002fea0003c3ffff */
[----:B------:R1:W-:Y:S01]  /*16270*/  STL [R1+0x758], R6 ;  /* 0x0007580601007387 */ /* 0x0003e20000100800 */
[----:B------:R-:W-:-:S02]  /*16280*/  MOV R2, R25 ;  /* 0x0000001900027202 */ /* 0x000fc40000000f00 */
[----:B------:R-:W-:Y:S02]  /*16290*/  MOV R74, 0x162b0 ;  /* 0x000162b0004a7802 */ /* 0x000fe40000000f00 */
[----:B-1----:R-:W-:Y:S05]  /*162a0*/  CALL.REL.NOINC `($_ZN7cutlass13device_kernelIN5flash19enable_sm80_to_sm89INS1_16FlashAttnBwdSm80INS1_25CollectiveMainloopBwdSm80ILi2ELi2EN4cute5tupleIJNS5_1CILi128EEES8_NS7_ILi64EEEEEENS_10bfloat16_tEfNS_4arch4Sm80ELb0ELb1ELb1ELb1ELb0ELb0ELb0ELb0ELi2ELi4ELi4ELi4ELb0EEENS1_21CollectiveEpilogueBwdISA_SB_SD_Li256ELb1ELb0ELi2EEENS1_19SingleTileSchedulerILb1ELb0ELb0ELi128EEEEEEEEEvNT_6ParamsE$_ZZN4cute9transformINS_5tupleIJiiNS_1CILi0EEEEEENS1_IJNS1_IJNS2_ILi4EEENS2_ILi8EEEEEES5_NS2_ILi1EEEEEEZNS_7idx2crdIS4_S9_EEDaRKT_RKT0_EUlRKT_RKT0_E_EEDaSD_SG_OT1_ENKUlDpSJ_E_clIJNS1_IJiiEEEiS3_EEEDaSQ_) ;  /* 0xffffaf3000007944 */ /* 0x002fea0003c3ffff */
[----:B------:R-:W-:Y:S02]  /*162b0*/  MOV R6, 0x162d0 ;  /* 0x000162d000067802 */ /* 0x000fe40000000f00 */
[----:B--2--5:R-:W-:Y:S05]  /*162c0*/  CALL.REL.NOINC `($_ZN7cutlass13device_kernelIN5flash19enable_sm80_to_sm89INS1_16FlashAttnBwdSm80INS1_25CollectiveMainloopBwdSm80ILi2ELi2EN4cute5tupleIJNS5_1CILi128EEES8_NS7_ILi64EEEEEENS_10bfloat16_tEfNS_4arch4Sm80ELb0ELb1ELb1ELb1ELb0ELb0ELb0ELb0ELi2ELi4ELi4ELi4ELb0EEENS1_21CollectiveEpilogueBwdISA_SB_SD_Li256ELb1ELb0ELi2EEENS1_19SingleTileSchedulerILb1ELb0ELb0ELi128EEEEEEEEEvNT_6ParamsE$_ZZN4cute13to_mixed_bitsINS_5tupleIJNS1_IJNS_1CILi4EEENS2_ILi8EEEEEES3_NS2_ILi1EEEEEENS1_IJNS1_IJNS2_ILi0EEENS2_ILi64EEEEEES8_S8_EEENS1_IJNS1_IJiiEEEiS8_EEEEEDaRKT_RKT0_RKT1_ENKUlRKT_RKT0_RKT1_E_clIS5_SA_SC_EEDaSP_SS_SV_) ;  /* 0xffff711000007944 */ /* 0x024fea0003c3ffff */
[----:B------:R-:W-:Y:S02]  /*162d0*/  MOV R2, 0x162f0 ;  /* 0x000162f000027802 */ /* 0x000fe40000000f00 */
[----:B------:R-:W-:Y:S05]  /*162e0*/  CALL.REL.NOINC `($_ZN7cutlass13device_kernelIN5flash19enable_sm80_to_sm89INS1_16FlashAttnBwdSm80INS1_25CollectiveMainloopBwdSm80ILi2ELi2EN4cute5tupleIJNS5_1CILi128EEES8_NS7_ILi64EEEEEENS_10bfloat16_tEfNS_4arch4Sm80ELb0ELb1ELb1ELb1ELb0ELb0ELb0ELb0ELi2ELi4ELi4ELi4ELb0EEENS1_21CollectiveEpilogueBwdISA_SB_SD_Li256ELb1ELb0ELi2EEENS1_19SingleTileSchedulerILb1ELb0ELb0ELi128EEEEEEEEEvNT_6ParamsE$_ZZN4cute13to_mixed_bitsINS_5tupleIJNS1_IJNS_1CILi4EEENS2_ILi8EEEEEES3_NS2_ILi1EEEEEENS1_IJNS1_IJNS2_ILi0EEENS2_ILi64EEEEEES8_S8_EEENS1_IJNS1_IJiiEEEiS8_EEEEEDaRKT_RKT0_RKT1_ENKUlDpRKT_E_clIJNS_9MixedBitsILj0ELj448EEENS2_ILj0EEESV_EEEDaSQ_) ;  /* 0xffff70c000007944 */ /* 0x000fea0003c3ffff */
        /* <DEDUP_REMOVED lines=21> */
[----:B-1----:R-:W-:Y:S05]  /*16440*/  CALL.REL.NOINC `($_ZN7cutlass13device_kernelIN5flash19enable_sm80_to_sm89INS1_16FlashAttnBwdSm80INS1_25CollectiveMainloopBwdSm80ILi2ELi2EN4cute5tupleIJNS5_1CILi128EEES8_NS7_ILi64EEEEEENS_10bfloat16_tEfNS_4arch4Sm80ELb0ELb1ELb1ELb1ELb0ELb0ELb0ELb0ELi2ELi4ELi4ELi4ELb0EEENS1_21CollectiveEpilogueBwdISA_SB_SD_Li256ELb1ELb0ELi2EEENS1_19SingleTileSchedulerILb1ELb0ELb0ELi128EEEEEEEEEvNT_6ParamsE$_ZN4cute3eso3ESOILb0ELb0EJiiiEEC2ERKiS4_S4_) ;  /* 0xffff1e7000007944 */ /* 0x002fea0003c3ffff */
[----:B------:R2:W5:Y:S04]  /*16450*/  LDL R5, [R1+0x760] ;  /* 0x0007600001057983 */ /* 0x0005680000100800 */
[----:B-1----:R2:W5:Y:S01]  /*16460*/  LDL.64 R2, [R1+0x758] ;  /* 0x0007580001027983 */ /* 0x0025620000100a00 */
[----:B------:R-:W-:Y:S02]  /*16470*/  MOV R4, R25 ;  /* 0x0000001900047202 */ /* 0x000fe40000000f00 */
[----:B------:R-:W-:Y:S02]  /*16480*/  MOV R6, 0x164a0 ;  /* 0x000164a000067802 */ /* 0x000fe40000000f00 */
[----:B--2--5:R-:W-:Y:S05]  /*16490*/  CALL.REL.NOINC `($_ZN7cutlass13device_kernelIN5flash19enable_sm80_to_sm89INS1_16FlashAttnBwdSm80INS1_25CollectiveMainloopBwdSm80ILi2ELi2EN4cute5tupleIJNS5_1CILi128EEES8_NS7_ILi64EEEEEENS_10bfloat16_tEfNS_4arch4Sm80ELb0ELb1ELb1ELb1ELb0ELb0ELb0ELb0ELi2ELi4ELi4ELi4ELb0EEENS1_21CollectiveEpilogueBwdISA_SB_SD_Li256ELb1ELb0ELi2EEENS1_19SingleTileSchedulerILb1ELb0ELb0ELi128EEEEEEEEEvNT_6ParamsE$_ZN4cute3eso3ESOILb1ELb0EJNS_1CILi1EEENS_5tupleIJiiiEEENS2_ILi64EEENS4_IJNS2_ILi72EEENS2_ILi144EEENS2_ILi288EEEEEENS2_ILi512EEEEEC2ERKS3_RKS5_RKS6_RKSA_RKSB_) ;  /* 0xffff2c0000007944 */ /* 0x024fea0003c3ffff */
[----:B-1----:R1:W5:Y:S04]  /*164a0*/  LDL R5, [R1+0x760] ;  /* 0x0007600001057983 */ /* 0x0023680000100800 */
[----:B------:R1:W5:Y:S01]  /*164b0*/  LDL.64 R2, [R1+0x758] ;  /* 0x0007580001027983 */ /* 0x0003620000100a00 */
[----:B------:R-:W-:-:S02]  /*164c0*/  MOV R4, R25 ;  /* 0x0000001900047202 */ /* 0x000fc40000000f00 */
[----:B------:R-:W-:Y:S02]  /*164d0*/  MOV R6, 0x164f0 ;  /* 0x000164f000067802 */ /* 0x000fe40000000f00 */
[----:B-1---5:R-:W-:Y:S05]  /*164e0*/  CALL.REL.NOINC `($_ZN7cutlass13device_kernelIN5flash19enable_sm80_to_sm89INS1_16FlashAttnBwdSm80INS1_25CollectiveMainloopBwdSm80ILi2ELi2EN4cute5tupleIJNS5_1CILi128EEES8_NS7_ILi64EEEEEENS_10bfloat16_tEfNS_4arch4Sm80ELb0ELb1ELb1ELb1ELb0ELb0ELb0ELb0ELi2ELi4ELi4ELi4ELb0EEENS1_21CollectiveEpilogueBwdISA_SB_SD_Li256ELb1ELb0ELi2EEENS1_19SingleTileSchedulerILb1ELb0ELb0ELi128EEEEEEEEEvNT_6ParamsE$_ZN4cute5tupleIJNS0_IJNS_1CILi8EEENS0_IJNS1_ILi2EEES3_S3_EEENS1_ILi1EEES4_S5_EEENS0_IJS5_NS0_IJiiiEEENS1_ILi64EEENS0_IJNS1_ILi72EEENS1_ILi144EEENS1_ILi288EEEEEENS1_ILi512EEEEEEEEC2ERKS6_RKSE_) ;  /* 0xffff5c9000007944 */ /* 0x022fea0003c3ffff */
[----:B-1----:R1:W5:Y:S04]  /*164f0*/  LDL R5, [R1+0x760] ;  /* 0x0007600001057983 */ /* 0x0023680000100800 */
[----:B------:R1:W5:Y:S01]  /*16500*/  LDL.64 R2, [R1+0x758] ;  /* 0x0007580001027983 */ /* 0x0003620000100a00 */
[----:B------:R-:W-:-:S03]  /*16510*/  MOV R4, 0x16530 ;  /* 0x0001653000047802 */ /* 0x000fc60000000f00 */
[----:B-1---5:R-:W-:Y:S05]  /*16520*/  CALL.REL.NOINC `($_ZN7cutlass13device_kernelIN5flash19enable_sm80_to_sm89INS1_16FlashAttnBwdSm80INS1_25CollectiveMainloopBwdSm80ILi2ELi2EN4cute5tupleIJNS5_1CILi128EEES8_NS7_ILi64EEEEEENS_10bfloat16_tEfNS_4arch4Sm80ELb0ELb1ELb1ELb1ELb0ELb0ELb0ELb0ELi2ELi4ELi4ELi4ELb0EEENS1_21CollectiveEpilogueBwdISA_SB_SD_Li256ELb1ELb0ELi2EEENS1_19SingleTileSchedulerILb1ELb0ELb0ELi128EEEEEEEEEvNT_6ParamsE$_ZZN4cute7flattenINS_5tupleIJNS_1CILi1EEENS1_IJiiiEEENS2_ILi64EEENS1_IJNS2_ILi72EEENS2_ILi144EEENS2_ILi288EEEEEENS2_ILi512EEEEEEEEDaRKT_ENKUlRKT_E_clIS4_EEDaSH_) ;  /* 0xffffa0d000007944 */ /* 0x022fea0003c3ffff */
[----:B------:R1:W-:Y:S01]  /*16530*/  STL.64 [R1+0x758], R2 ;  /* 0x0007580201007387 */ /* 0x0003e20000100a00 */
[----:B------:R-:W-:Y:S02]  /*16540*/  MOV R6, R25 ;  /* 0x0000001900067202 */ /* 0x000fe40000000f00 */
[----:B------:R-:W-:Y:S01]  /*16550*/  MOV R4, 0x16580 ;  /* 0x0001658000047802 */ /* 0x000fe20000000f00 */
[----:B------:R1:W-:Y:S04]  /*16560*/  STL [R1+0x760], R5 ;  /* 0x0007600501007387 */ /* 0x0003e80000100800 */
[----:B-1----:R-:W-:Y:S05]  /*16570*/  CALL.REL.NOINC `($_ZN7cutlass13device_kernelIN5flash19enable_sm80_to_sm89INS1_16FlashAttnBwdSm80INS1_25CollectiveMainloopBwdSm80ILi2ELi2EN4cute5tupleIJNS5_1CILi128EEES8_NS7_ILi64EEEEEENS_10bfloat16_tEfNS_4arch4Sm80ELb0ELb1ELb1ELb1ELb0ELb0ELb0ELb0ELi2ELi4ELi4ELi4ELb0EEENS1_21CollectiveEpilogueBwdISA_SB_SD_Li256ELb1ELb0ELi2EEENS1_19SingleTileSchedulerILb1ELb0ELb0ELi128EEEEEEEEEvNT_6ParamsE$_ZZN4cute12filter_tupleINS_5tupleIJNS_1CILi1EEENS1_IJiiiEEENS2_ILi64EEENS1_IJNS2_ILi72EEENS2_ILi144EEENS2_ILi288EEEEEENS2_ILi512EEEEEEZNS_7flattenISB_EEDaRKT_EUlRKT_E_EEDaSF_OT0_ENKUlDpSI_E_clIJNS1_IJS3_EEES4_NS1_IJS5_EEES9_NS1_IJSA_EEEEEEDaSM_) ;  /* 0xffff69a000007944 */ /* 0x002fea0003c3ffff */
[----:B------:R-:W-:Y:S02]  /*16580*/  MOV R4, R25 ;  /* 0x0000001900047202 */ /* 0x000fe40000000f00 */
[----:B------:R-:W-:-:S02]  /*16590*/  MOV R6, 0x165b0 ;  /* 0x000165b000067802 */ /* 0x000fc40000000f00 */
[----:B--2--5:R-:W-:Y:S05]  /*165a0*/  CALL.REL.NOINC `($_ZN7cutlass13device_kernelIN5flash19enable_sm80_to_sm89INS1_16FlashAttnBwdSm80INS1_25CollectiveMainloopBwdSm80ILi2ELi2EN4cute5tupleIJNS5_1CILi128EEES8_NS7_ILi64EEEEEENS_10bfloat16_tEfNS_4arch4Sm80ELb0ELb1ELb1ELb1ELb0ELb0ELb0ELb0ELi2ELi4ELi4ELi4ELb0EEENS1_21CollectiveEpilogueBwdISA_SB_SD_Li256ELb1ELb0ELi2EEENS1_19SingleTileSchedulerILb1ELb0ELb0ELi128EEEEEEEEEvNT_6ParamsE$_ZN4cute3eso3ESOILb0ELb1EJiNS_1CILi72EEENS2_ILi512EEEEEC2ERKiRKS3_RKS4_) ;  /* 0xffff233000007944 */ /* 0x024fea0003c3ffff */
[----:B-1----:R-:W2:Y:S01]  /*165b0*/  LDL R4, [R1+0x758] ;  /* 0x0007580001047983 */ /* 0x002ea20000100800 */
[----:B------:R-:W-:Y:S01]  /*165c0*/  IMAD.MOV.U32 R5, RZ, RZ, R3 ;  /* 0x000000ffff057224 */ /* 0x000fe200078e0003 */
[----:B------:R-:W-:Y:S01]  /*165d0*/  MOV R3, R25 ;  /* 0x0000001900037202 */ /* 0x000fe20000000f00 */
[----:B------:R-:W-:Y:S01]  /*165e0*/  IMAD.MOV.U32 R7, RZ, RZ, R55 ;  /* 0x000000ffff077224 */ /* 0x000fe200078e0037 */
[----:B------:R-:W-:Y:S01]  /*165f0*/  MOV R6, 0x16620 ;  /* 0x0001662000067802 */ /* 0x000fe20000000f00 */
[----:B--2---:R1:W-:Y:S04]  /*16600*/  STL [R1+0x790], R4 ;  /* 0x0007900401007387 */ /* 0x0043e80000100800 */
[----:B-1----:R-:W-:Y:S05]  /*16610*/  CALL.REL.NOINC `($_ZN7cutlass13device_kernelIN5flash19enable_sm80_to_sm89INS1_16FlashAttnBwdSm80INS1_25CollectiveMainloopBwdSm80ILi2ELi2EN4cute5tupleIJNS5_1CILi128EEES8_NS7_ILi64EEEEEENS_10bfloat16_tEfNS_4arch4Sm80ELb0ELb1ELb1ELb1ELb0ELb0ELb0ELb0ELi2ELi4ELi4ELi4ELb0EEENS1_21CollectiveEpilogueBwdISA_SB_SD_Li256ELb1ELb0ELi2EEENS1_19SingleTileSchedulerILb1ELb0ELb0ELi128EEEEEEEEEvNT_6ParamsE$_ZN4cute3eso3ESOILb0ELb0EJiiNS_1CILi72EEENS2_ILi512EEEEEC2ERKiS7_RKS3_RKS4_) ;  /* 0xffff1bc000007944 */ /* 0x002fea0003c3ffff */
        /* <DEDUP_REMOVED lines=8> */
[----:B-1----:R-:W-:Y:S05]  /*166a0*/  CALL.REL.NOINC `($_ZN7cutlass13device_kernelIN5flash19enable_sm80_to_sm89INS1_16FlashAttnBwdSm80INS1_25CollectiveMainloopBwdSm80ILi2ELi2EN4cute5tupleIJNS5_1CILi128EEES8_NS7_ILi64EEEEEENS_10bfloat16_tEfNS_4arch4Sm80ELb0ELb1ELb1ELb1ELb0ELb0ELb0ELb0ELi2ELi4ELi4ELi4ELb0EEENS1_21CollectiveEpilogueBwdISA_SB_SD_Li256ELb1ELb0ELi2EEENS1_19SingleTileSchedulerILb1ELb0ELb0ELi128EEEEEEEEEvNT_6ParamsE$_ZN4cute3eso3ESOILb0ELb0EJiiiNS_1CILi72EEENS2_ILi512EEEEEC2ERKiS7_S7_RKS3_RKS4_) ;  /* 0xffff1df000007944 */ /* 0x002fea0003c3ffff */
        /* <DEDUP_REMOVED lines=10> */
[----:B-1----:R-:W-:Y:S05]  /*16750*/  CALL.REL.NOINC `($_ZN7cutlass13device_kernelIN5flash19enable_sm80_to_sm89INS1_16FlashAttnBwdSm80INS1_25CollectiveMainloopBwdSm80ILi2ELi2EN4cute5tupleIJNS5_1CILi128EEES8_NS7_ILi64EEEEEENS_10bfloat16_tEfNS_4arch4Sm80ELb0ELb1ELb1ELb1ELb0ELb0ELb0ELb0ELi2ELi4ELi4ELi4ELb0EEENS1_21CollectiveEpilogueBwdISA_SB_SD_Li256ELb1ELb0ELi2EEENS1_19SingleTileSchedulerILb1ELb0ELb0ELi128EEEEEEEEEvNT_6ParamsE$_ZN4cute3eso3ESOILb1ELb0EJNS_1CILi1EEEiiiNS2_ILi72EEENS2_ILi512EEEEEC2ERKS3_RKiSA_SA_RKS4_RKS5_) ;  /* 0xffff2b3000007944 */ /* 0x002fea0003c3ffff */
[----:B-1----:R1:W5:Y:S04]  /*16760*/  LDL R5, [R1+0x778] ;  /* 0x0007780001057983 */ /* 0x0023680000100800 */
[----:B------:R1:W5:Y:S01]  /*16770*/  LDL.64 R2, [R1+0x770] ;  /* 0x0007700001027983 */ /* 0x0003620000100a00 */
[----:B------:R-:W-:-:S02]  /*16780*/  MOV R4, R24 ;  /* 0x0000001800047202 */ /* 0x000fc40000000f00 */
[----:B------:R-:W-:Y:S02]  /*16790*/  MOV R6, 0x167b0 ;  /* 0x000167b000067802 */ /* 0x000fe40000000f00 */
[----:B-1---5:R-:W-:Y:S05]  /*167a0*/  CALL.REL.NOINC `($_ZN7cutlass13device_kernelIN5flash19enable_sm80_to_sm89INS1_16FlashAttnBwdSm80INS1_25CollectiveMainloopBwdSm80ILi2ELi2EN4cute5tupleIJNS5_1CILi128EEES8_NS7_ILi64EEEEEENS_10bfloat16_tEfNS_4arch4Sm80ELb0ELb1ELb1ELb1ELb0ELb0ELb0ELb0ELi2ELi4ELi4ELi4ELb0EEENS1_21CollectiveEpilogueBwdISA_SB_SD_Li256ELb1ELb0ELi2EEENS1_19SingleTileSchedulerILb1ELb0ELb0ELi128EEEEEEEEEvNT_6ParamsE$_ZN4cute5tupleIJNS0_IJNS_1CILi8EEENS1_ILi2EEES3_S3_S2_S3_EEENS0_IJNS1_ILi1EEEiiiNS1_ILi72EEENS1_ILi512EEEEEEEEC2ERKS4_RKS8_) ;  /* 0xffff5a1000007944 */ /* 0x022fea0003c3ffff */
[----:B-1----:R-:W2:Y:S04]  /*167b0*/  LDL.64 R4, [R1+0x770] ;  /* 0x0007700001047983 */ /* 0x002ea80000100a00 */
[----:B------:R-:W3:Y:S01]  /*167c0*/  LDL R3, [R1+0x778] ;  /* 0x0007780001037983 */ /* 0x000ee20000100800 */
[----:B------:R-:W-:Y:S01]  /*167d0*/  IMAD.MOV.U32 R69, RZ, RZ, R16 ;  /* 0x000000ffff457224 */ /* 0x000fe200078e0010 */
[----:B------:R-:W-:Y:S02]  /*167e0*/  MOV R66, 0x16850 ;  /* 0x0001685000427802 */ /* 0x000fe40000000f00 */
[----:B------:R1:W-:Y:S01]  /*167f0*/  STL.U8 [R1+0x11e0], RZ ;  /* 0x0011e0ff01007387 */ /* 0x0003e20000100000 */
[----:B--2---:R-:W-:-:S03]  /*16800*/  IMAD.MOV.U32 R2, RZ, RZ, R5 ;  /* 0x000000ffff027224 */ /* 0x004fc600078e0005 */
[----:B------:R1:W-:Y:S01]  /*16810*/  STL [R1+0x77c], R4 ;  /* 0x00077c0401007387 */ /* 0x0003e20000100800 */
[----:B------:R-:W-:-:S03]  /*16820*/  MOV R5, R17 ;  /* 0x0000001100057202 */ /* 0x000fc60000000f00 */
[----:B---3--:R1:W-:Y:S04]  /*16830*/  STL.64 [R1+0x780], R2 ;  /* 0x0007800201007387 */ /* 0x0083e80000100a00 */
[----:B-1----:R-:W-:Y:S05]  /*16840*/  CALL.REL.NOINC `($_ZN7cutlass13device_kernelIN5flash19enable_sm80_to_sm89INS1_16FlashAttnBwdSm80INS1_25CollectiveMainloopBwdSm80ILi2ELi2EN4cute5tupleIJNS5_1CILi128EEES8_NS7_ILi64EEEEEENS_10bfloat16_tEfNS_4arch4Sm80ELb0ELb1ELb1ELb1ELb0ELb0ELb0ELb0ELi2ELi4ELi4ELi4ELb0EEENS1_21CollectiveEpilogueBwdISA_SB_SD_Li256ELb1ELb0ELi2EEENS1_19SingleTileSchedulerILb1ELb0ELb0ELi128EEEEEEEEEvNT_6ParamsE$_ZZN4cute6detail16composition_implINS_5tupleIJNS_1CILi8EEENS3_ILi2EEES5_S5_S4_S5_EEENS2_IJNS3_ILi1EEEiiiNS3_ILi72EEENS3_ILi512EEEEEENS2_IJNS2_IJS5_S5_S5_EEES5_NS3_ILi4EEEEEENS2_IJNS2_IJS7_S9_S4_EEENS3_ILi4096EEENS3_ILi16EEEEEEEEDaRKT_RKT0_RKT1_RKT2_ENKUlRKT_RKT0_E_clISB_SE_EEDaSW_SZ_) ;  /* 0xffff876000007944 */ /* 0x002fea0003c3ffff */
[----:B-1----:R-:W-:Y:S01]  /*16850*/  IMAD.MOV.U32 R2, RZ, RZ, R17 ;  /* 0x000000ffff027224 */ /* 0x002fe200078e0011 */
[----:B------:R-:W-:Y:S02]  /*16860*/  MOV R3, R16 ;  /* 0x0000001000037202 */ /* 0x000fe40000000f00 */
[----:B------:R-:W-:Y:S02]  /*16870*/  MOV R66, 0x16890 ;  /* 0x0001689000427802 */ /* 0x000fe40000000f00 */
[----:B--2--5:R-:W-:Y:S05]  /*16880*/  CALL.REL.NOINC `($_ZN7cutlass13device_kernelIN5flash19enable_sm80_to_sm89INS1_16FlashAttnBwdSm80INS1_25CollectiveMainloopBwdSm80ILi2ELi2EN4cute5tupleIJNS5_1CILi128EEES8_NS7_ILi64EEEEEENS_10bfloat16_tEfNS_4arch4Sm80ELb0ELb1ELb1ELb1ELb0ELb0ELb0ELb0ELi2ELi4ELi4ELi4ELb0EEENS1_21CollectiveEpilogueBwdISA_SB_SD_Li256ELb1ELb0ELi2EEENS1_19SingleTileSchedulerILb1ELb0ELb0ELi128EEEEEEEEEvNT_6ParamsE$_ZZN4cute6detail16composition_implINS_5tupleIJNS_1CILi8EEENS3_ILi2EEES5_S5_S4_S5_EEENS2_IJNS3_ILi1EEEiiiNS3_ILi72EEENS3_ILi512EEEEEENS2_IJNS2_IJS5_S5_S5_EEES5_NS3_ILi4EEEEEENS2_IJNS2_IJS7_S9_S4_EEENS3_ILi4096EEENS3_ILi16EEEEEEEEDaRKT_RKT0_RKT1_RKT2_ENKUlRKT_RKT0_E_clISC_SG_EEDaSW_SZ_) ;  /* 0xffff885000007944 */ /* 0x024fea0003c3ffff */
[----:B-----5:R2:W-:Y:S01]  /*16890*/  STL.64 [R1+0x770], R2 ;  /* 0x0007700201007387 */ /* 0x0205e20000100a00 */
[----:B------:R-:W-:-:S03]  /*168a0*/  MOV R4, 0x168c0 ;  /* 0x000168c000047802 */ /* 0x000fc60000000f00 */
[----:B-12---:R-:W-:Y:S05]  /*168b0*/  CALL.REL.NOINC `($_ZN7cutlass13device_kernelIN5flash19enable_sm80_to_sm89INS1_16FlashAttnBwdSm80INS1_25CollectiveMainloopBwdSm80ILi2ELi2EN4cute5tupleIJNS5_1CILi128EEES8_NS7_ILi64EEEEEENS_10bfloat16_tEfNS_4arch4Sm80ELb0ELb1ELb1ELb1ELb0ELb0ELb0ELb0ELi2ELi4ELi4ELi4ELb0EEENS1_21CollectiveEpilogueBwdISA_SB_SD_Li256ELb1ELb0ELi2EEENS1_19SingleTileSchedulerILb1ELb0ELb0ELi128EEEEEEEEEvNT_6ParamsE$_ZN4cute3eso3ESOILb0ELb0EJNS_5tupleIJNS_1CILi1EEENS3_ILi512EEEiEEENS3_ILi4096EEENS2_IJiiEEEEEC2ERKS6_RKS7_RKS8_) ;  /* 0xffff0a5000007944 */ /* 0x006fea0003c3ffff */
[----:B------:R2:W5:Y:S04]  /*168c0*/  LDL R5, [R1+0x760] ;  /* 0x0007600001057983 */ /* 0x0005680000100800 */
[----:B-1----:R2:W5:Y:S01]  /*168d0*/  LDL.64 R2, [R1+0x758] ;  /* 0x0007580001027983 */ /* 0x0025620000100a00 */
[----:B------:R-:W-:-:S03]  /*168e0*/  MOV R6, 0x16900 ;  /* 0x0001690000067802 */ /* 0x000fc60000000f00 */
[----:B--2--5:R-:W-:Y:S05]  /*168f0*/  CALL.REL.NOINC `($_ZN7cutlass13device_kernelIN5flash19enable_sm80_to_sm89INS1_16FlashAttnBwdSm80INS1_25CollectiveMainloopBwdSm80ILi2ELi2EN4cute5tupleIJNS5_1CILi128EEES8_NS7_ILi64EEEEEENS_10bfloat16_tEfNS_4arch4Sm80ELb0ELb1ELb1ELb1ELb0ELb0ELb0ELb0ELi2ELi4ELi4ELi4ELb0EEENS1_21CollectiveEpilogueBwdISA_SB_SD_Li256ELb1ELb0ELi2EEENS1_19SingleTileSchedulerILb1ELb0ELb0ELi128EEEEEEEEEvNT_6ParamsE$_ZN4cute5tupleIJNS0_IJNS0_IJNS_1CILi2EEES2_S2_EEES2_NS0_IJS2_S2_EEEEEENS0_IJNS0_IJNS1_ILi1EEENS1_ILi512EEEiEEENS1_ILi4096EEENS0_IJiiEEEEEEEEC2ERKS5_RKSB_) ;  /* 0xffff542000007944 */ /* 0x024fea0003c3ffff */
[----:B-1----:R1:W5:Y:S04]  /*16900*/  LDL R4, [R1+0x760] ;  /* 0x0007600001047983 */ /* 0x0023680000100800 */
[----:B------:R1:W5:Y:S01]  /*16910*/  LDL.64 R2, [R1+0x758] ;  /* 0x0007580001027983 */ /* 0x0003620000100a00 */
[----:B------:R-:W-:Y:S01]  /*16920*/  LEA.HI R6, R11, R11, RZ, 0x1d ;  /* 0x0000000b0b067211 */ /* 0x000fe200078fe8ff */
[----:B------:R-:W-:-:S04]  /*16930*/  IMAD.MOV.U32 R5, RZ, RZ, R52 ;  /* 0x000000ffff057224 */ /* 0x000fc800078e0034 */
[----:B------:R-:W-:Y:S01]  /*16940*/  IMAD.U32 R8, R9, 0x2, R6 ;  /* 0x0000000209087824 */ /* 0x000fe200078e0006 */
[----:B------:R-:W-:-:S04]  /*16950*/  MOV R6, 0x16980 ;  /* 0x0001698000067802 */ /* 0x000fc80000000f00 */
[----:B------:R1:W-:Y:S03]  /*16960*/  STL [R1+0x11e4], R8 ;  /* 0x0011e40801007387 */ /* 0x0003e60000100800 */
[----:B-1---5:R-:W-:Y:S05]  /*16970*/  CALL.REL.NOINC `($_ZN7cutlass13device_kernelIN5flash19enable_sm80_to_sm89INS1_16FlashAttnBwdSm80INS1_25CollectiveMainloopBwdSm80ILi2ELi2EN4cute5tupleIJNS5_1CILi128EEES8_NS7_ILi64EEEEEENS_10bfloat16_tEfNS_4arch4Sm80ELb0ELb1ELb1ELb1ELb0ELb0ELb0ELb0ELi2ELi4ELi4ELi4ELb0EEENS1_21CollectiveEpilogueBwdISA_SB_SD_Li256ELb1ELb0ELi2EEENS1_19SingleTileSchedulerILb1ELb0ELb0ELi128EEEEEEEEEvNT_6ParamsE$_ZN4cute3eso3ESOILb0ELb0EJNS_6LayoutINS_5tupleIJNS3_IJNS_1CILi2EEES5_S5_EEES5_NS3_IJS5_S5_EEEEEENS3_IJNS3_IJNS4_ILi1EEENS4_ILi512EEEiEEENS4_ILi4096EEENS3_IJiiEEEEEEEEjEEC2ERKSF_RKj) ;  /* 0xffff109000007944 */ /* 0x022fea0003c3ffff */
[----:B------:R-:W2:Y:S04]  /*16980*/  LDL.64 R62, [R1+0x760] ;  /* 0x00076000013e7983 */ /* 0x000ea80000100a00 */
[----:B-1----:R1:W5:Y:S01]  /*16990*/  LDL.64 R4, [R1+0x758] ;  /* 0x0007580001047983 */ /* 0x0023620000100a00 */
[----:B------:R-:W-:Y:S02]  /*169a0*/  MOV R9, R25 ;  /* 0x0000001900097202 */ /* 0x000fe40000000f00 */
[----:B------:R-:W-:Y:S01]  /*169b0*/  MOV R8, 0x169e0 ;  /* 0x000169e000087802 */ /* 0x000fe20000000f00 */
[----:B--2---:R-:W-:-:S04]  /*169c0*/  IMAD.WIDE.U32 R2, R63, 0x2, R60 ;  /* 0x000000023f027825 */ /* 0x004fc800078e003c */
[----:B-1---5:R-:W-:Y:S05]  /*169d0*/  CALL.REL.NOINC `($_ZN7cutlass13device_kernelIN5flash19enable_sm80_to_sm89INS1_16FlashAttnBwdSm80INS1_25CollectiveMainloopBwdSm80ILi2ELi2EN4cute5tupleIJNS5_1CILi128EEES8_NS7_ILi64EEEEEENS_10bfloat16_tEfNS_4arch4Sm80ELb0ELb1ELb1ELb1ELb0ELb0ELb0ELb0ELi2ELi4ELi4ELi4ELb0EEENS1_21CollectiveEpilogueBwdISA_SB_SD_Li256ELb1ELb0ELi2EEENS1_19SingleTileSchedulerILb1ELb0ELb0ELi128EEEEEEEEEvNT_6ParamsE$_ZN4cute8smem_ptrIPN7cutlass10bfloat16_tEECI1NS_12iter_adaptorIS3_S4_EEES3_) ;  /* 0xffff5ae000007944 */ /* 0x022fea0003c3ffff */
[----:B------:R-:W2:Y:S01]  /*169e0*/  LDL.64 R10, [R1+0x758] ;  /* 0x00075800010a7983 */ /* 0x000ea20000100a00 */
[----:B-1----:R-:W-:Y:S01]  /*169f0*/  IMAD.MOV.U32 R6, RZ, RZ, R62 ;  /* 0x000000ffff067224 */ /* 0x002fe200078e003e */
[----:B------:R-:W-:Y:S01]  /*16a00*/  MOV R2, R4 ;  /* 0x0000000400027202 */ /* 0x000fe20000000f00 */
[----:B------:R-:W-:Y:S01]  /*16a10*/  IMAD.MOV.U32 R3, RZ, RZ, R5 ;  /* 0x000000ffff037224 */ /* 0x000fe200078e0005 */
[----:B------:R-:W-:Y:S01]  /*16a20*/  MOV R8, 0x16a50 ;  /* 0x00016a5000087802 */ /* 0x000fe20000000f00 */
[----:B--2---:R1:W-:Y:S04]  /*16a30*/  STL.64 [R1+0x770], R10 ;  /* 0x0007700a01007387 */ /* 0x0043e80000100a00 */
[----:B-1----:R-:W-:Y:S05]  /*16a40*/  CALL.REL.NOINC `($_ZN7cutlass13device_kernelIN5flash19enable_sm80_to_sm89INS1_16FlashAttnBwdSm80INS1_25CollectiveMainloopBwdSm80ILi2ELi2EN4cute5tupleIJNS5_1CILi128EEES8_NS7_ILi64EEEEEENS_10bfloat16_tEfNS_4arch4Sm80ELb0ELb1ELb1ELb1ELb0ELb0ELb0ELb0ELi2ELi4ELi4ELi4ELb0EEENS1_21CollectiveEpilogueBwdISA_SB_SD_Li256ELb1ELb0ELi2EEENS1_19SingleTileSchedulerILb1ELb0ELb0ELi128EEEEEEEEEvNT_6ParamsE$_ZN4cute3eso3ESOILb0ELb0EJNS_6LayoutINS_5tupleIJNS3_IJNS_1CILi2EEES5_S5_EEES5_NS3_IJS5_S5_EEEEEENS3_IJNS3_IJNS4_ILi1EEENS4_ILi512EEEiEEENS4_ILi4096EEENS3_IJiiEEEEEEEENS_10ViewEngineINS_8smem_ptrIPN7cutlass10bfloat16_tEEEEEEEC2ERKSF_RKSM_) ;  /* 0xffff0f4000007944 */ /* 0x002fea0003c3ffff */
[----:B-1----:R1:W5:Y:S04]  /*16a50*/  LDL R5, [R1+0x75c] ;  /* 0x00075c0001057983 */ /* 0x0023680000100800 */
[----:B------:R1:W5:Y:S01]  /*16a60*/  LDL R3, [R1+0x760] ;  /* 0x0007600001037983 */ /* 0x0003620000100800 */
[----:B------:R-:W-:-:S03]  /*16a70*/  MOV R4, 0x16a90 ;  /* 0x00016a9000047802 */ /* 0x000fc60000000f00 */
[----:B-1---5:R-:W-:Y:S05]  /*16a80*/  CALL.REL.NOINC `($_ZN7cutlass13device_kernelIN5flash19enable_sm80_to_sm89INS1_16FlashAttnBwdSm80INS1_25CollectiveMainloopBwdSm80ILi2ELi2EN4cute5tupleIJNS5_1CILi128EEES8_NS7_ILi64EEEEEENS_10bfloat16_tEfNS_4arch4Sm80ELb0ELb1ELb1ELb1ELb0ELb0ELb0ELb0ELi2ELi4ELi4ELi4ELb0EEENS1_21CollectiveEpilogueBwdISA_SB_SD_Li256ELb1ELb0ELi2EEENS1_19SingleTileSchedulerILb1ELb0ELb0ELi128EEEEEEEEEvNT_6ParamsE$_ZZN4cute4takeILi1ELi3ENS_5tupleIJNS1_IJNS_1CILi1EEENS2_ILi512EEEiEEENS2_ILi4096EEENS1_IJiiEEEEEEEEDaRKT1_ENKUlDpRKT_E_clIJS6_S7_EEEDaSF_) ;  /* 0xffff719000007944 */ /* 0x022fea0003c3ffff */
[----:B------:R-:W-:Y:S02]  /*16a90*/  MOV R4, 0x16ab0 ;  /* 0x00016ab000047802 */ /* 0x000fe40000000f00 */
[----:B-1---5:R-:W-:Y:S05]  /*16aa0*/  CALL.REL.NOINC `($_ZN7cutlass13device_kernelIN5flash19enable_sm80_to_sm89INS1_16FlashAttnBwdSm80INS1_25CollectiveMainloopBwdSm80ILi2ELi2EN4cute5tupleIJNS5_1CILi128EEES8_NS7_ILi64EEEEEENS_10bfloat16_tEfNS_4arch4Sm80ELb0ELb1ELb1ELb1ELb0ELb0ELb0ELb0ELi2ELi4ELi4ELi4ELb0EEENS1_21CollectiveEpilogueBwdISA_SB_SD_Li256ELb1ELb0ELi2EEENS1_19SingleTileSchedulerILb1ELb0ELb0ELi128EEEEEEEEEvNT_6ParamsE$_ZZN4cute16flatten_to_tupleINS_5tupleIJNS_1CILi4096EEENS1_IJiiEEEEEEEEDaRKT_ENKUlRKT_E_clIS4_EEDaSB_) ;  /* 0xffff6ec000007944 */ /* 0x022fea0003c3ffff */
[----:B------:R1:W-:Y:S01]  /*16ab0*/  STL.64 [R1+0x758], R2 ;  /* 0x0007580201007387 */ /* 0x0003e20000100a00 */
[----:B------:R-:W-:-:S02]  /*16ac0*/  MOV R60, R25 ;  /* 0x00000019003c7202 */ /* 0x000fc40000000f00 */
[----:B------:R-:W-:Y:S02]  /*16ad0*/  MOV R4, 0x16af0 ;  /* 0x00016af000047802 */ /* 0x000fe40000000f00 */
[----:B-1----:R-:W-:Y:S05]  /*16ae0*/  CALL.REL.NOINC `($_ZN7cutlass13device_kernelIN5flash19enable_sm80_to_sm89INS1_16FlashAttnBwdSm80INS1_25CollectiveMainloopBwdSm80ILi2ELi2EN4cute5tupleIJNS5_1CILi128EEES8_NS7_ILi64EEEEEENS_10bfloat16_tEfNS_4arch4Sm80ELb0ELb1ELb1ELb1ELb0ELb0ELb0ELb0ELi2ELi4ELi4ELi4ELb0EEENS1_21CollectiveEpilogueBwdISA_SB_SD_Li256ELb1ELb0ELi2EEENS1_19SingleTileSchedulerILb1ELb0ELb0ELi128EEEEEEEEEvNT_6ParamsE$_ZZN4cute12filter_tupleINS_5tupleIJNS_1CILi4096EEENS1_IJiiEEEEEEZNS_16flatten_to_tupleIS5_EEDaRKT_EUlRKT_E_EEDaS9_OT0_ENKUlDpSC_E_clIJNS1_IJS3_EEES4_EEEDaSG_) ;  /* 0xffff659000007944 */ /* 0x002fea0003c3ffff */
        /* <DEDUP_REMOVED lines=14> */
[----:B--2--5:R-:W-:Y:S05]  /*16bd0*/  CALL.REL.NOINC `($_ZN7cutlass13device_kernelIN5flash19enable_sm80_to_sm89INS1_16FlashAttnBwdSm80INS1_25CollectiveMainloopBwdSm80ILi2ELi2EN4cute5tupleIJNS5_1CILi128EEES8_NS7_ILi64EEEEEENS_10bfloat16_tEfNS_4arch4Sm80ELb0ELb1ELb1ELb1ELb0ELb0ELb0ELb0ELi2ELi4ELi4ELi4ELb0EEENS1_21CollectiveEpilogueBwdISA_SB_SD_Li256ELb1ELb0ELi2EEENS1_19SingleTileSchedulerILb1ELb0ELb0ELi128EEEEEEEEEvNT_6ParamsE$_ZN4cute3eso3ESOILb1ELb0EJNS_14ComposedLayoutINS_7SwizzleILi3ELi3ELi3EEENS_1CILi0EEENS_6LayoutINS_5tupleIJNS8_IJNS8_IJNS5_ILi4EEENS5_ILi8EEEEEENS8_IJNS5_ILi2EEENS5_ILi1EEEEEEEEENS8_IJNS8_IJSC_SC_EEENS8_IJSA_S9_EEEEEEEEENS8_IJNS8_IJNS8_IJSC_NS5_ILi64EEEEEENS8_IJNS5_ILi512EEES6_EEEEEENS8_IJNS8_IJSD_SA_EEENS8_IJNS5_ILi1024EEENS5_ILi16EEEEEEEEEEEEEEEENS_10ViewEngineINS_8smem_ptrIPN7cutlass10bfloat16_tEEEEEEEC2ERKSW_RKS13_) ;  /* 0xffff1ec000007944 */ /* 0x024fea0003c3ffff */
        /* <DEDUP_REMOVED lines=29> */
[----:B-12--5:R-:W-:Y:S05]  /*16db0*/  CALL.REL.NOINC `($_ZN7cutlass13device_kernelIN5flash19enable_sm80_to_sm89INS1_16FlashAttnBwdSm80INS1_25CollectiveMainloopBwdSm80ILi2ELi2EN4cute5tupleIJNS5_1CILi128EEES8_NS7_ILi64EEEEEENS_10bfloat16_tEfNS_4arch4Sm80ELb0ELb1ELb1ELb1ELb0ELb0ELb0ELb0ELi2ELi4ELi4ELi4ELb0EEENS1_21CollectiveEpilogueBwdISA_SB_SD_Li256ELb1ELb0ELi2EEENS1_19SingleTileSchedulerILb1ELb0ELb0ELi128EEEEEEEEEvNT_6ParamsE$_ZZN4cute7idx2crdINS_5tupleIJiiNS_1CILi0EEEEEENS1_IJNS1_IJNS2_ILi4EEENS2_ILi8EEEEEENS2_ILi2EEENS2_ILi1EEEEEEEEDaRKT_RKT0_ENKUlRKT_RKT0_E_clIiS7_EEDaSJ_SM_) ;  /* 0xffff987000007944 */ /* 0x026fea0003c3ffff */
[----:B------:R-:W-:Y:S02]  /*16dc0*/  MOV R2, 0x16de0 ;  /* 0x00016de000027802 */ /* 0x000fe40000000f00 */
[----:B-1----:R-:W-:Y:S05]  /*16dd0*/  CALL.REL.NOINC `($_ZN7cutlass13device_kernelIN5flash19enable_sm80_to_sm89INS1_16FlashAttnBwdSm80INS1_25CollectiveMainloopBwdSm80ILi2ELi2EN4cute5tupleIJNS5_1CILi128EEES8_NS7_ILi64EEEEEENS_10bfloat16_tEfNS_4arch4Sm80ELb0ELb1ELb1ELb1ELb0ELb0ELb0ELb0ELi2ELi4ELi4ELi4ELb0EEENS1_21CollectiveEpilogueBwdISA_SB_SD_Li256ELb1ELb0ELi2EEENS1_19SingleTileSchedulerILb1ELb0ELb0ELi128EEEEEEEEEvNT_6ParamsE$_ZZN4cute7idx2crdINS_5tupleIJiiNS_1CILi0EEEEEENS1_IJNS1_IJNS2_ILi4EEENS2_ILi8EEEEEENS2_ILi2EEENS2_ILi1EEEEEEEEDaRKT_RKT0_ENKUlRKT_RKT0_E_clIiS8_EEDaSJ_SM_) ;  /* 0xffff9c7000007944 */ /* 0x002fea0003c3ffff */
[----:B------:R1:W-:Y:S01]  /*16de0*/  STL [R1+0x758], R6 ;  /* 0x0007580601007387 */ /* 0x0003e20000100800 */
[----:B------:R-:W-:-:S02]  /*16df0*/  MOV R2, R25 ;  /* 0x0000001900027202 */ /* 0x000fc40000000f00 */
[----:B------:R-:W-:Y:S02]  /*16e00*/  MOV R74, 0x16e20 ;  /* 0x00016e20004a7802 */ /* 0x000fe40000000f00 */
[----:B-1----:R-:W-:Y:S05]  /*16e10*/  CALL.REL.NOINC `($_ZN7cutlass13device_kernelIN5flash19enable_sm80_to_sm89INS1_16FlashAttnBwdSm80INS1_25CollectiveMainloopBwdSm80ILi2ELi2EN4cute5tupleIJNS5_1CILi128EEES8_NS7_ILi64EEEEEENS_10bfloat16_tEfNS_4arch4Sm80ELb0ELb1ELb1ELb1ELb0ELb0ELb0ELb0ELi2ELi4ELi4ELi4ELb0EEENS1_21CollectiveEpilogueBwdISA_SB_SD_Li256ELb1ELb0ELi2EEENS1_19SingleTileSchedulerILb1ELb0ELb0ELi128EEEEEEEEEvNT_6ParamsE$_ZZN4cute9transformINS_5tupleIJiiNS_1CILi0EEEEEENS1_IJNS1_IJNS2_ILi4EEENS2_ILi8EEEEEENS2_ILi2EEENS2_ILi1EEEEEEZNS_7idx2crdIS4_SA_EEDaRKT_RKT0_EUlRKT_RKT0_E_EEDaSE_SH_OT1_ENKUlDpSK_E_clIJNS1_IJiiEEEiS3_EEEDaSR_) ;  /* 0xffffa34000007944 */ /* 0x002fea0003c3ffff */
[----:B------:R-:W-:Y:S02]  /*16e20*/  MOV R6, 0x16e40 ;  /* 0x00016e4000067802 */ /* 0x000fe40000000f00 */
[----:B--2--5:R-:W-:Y:S05]  /*16e30*/  CALL.REL.NOINC `($_ZN7cutlass13device_kernelIN5flash19enable_sm80_to_sm89INS1_16FlashAttnBwdSm80INS1_25CollectiveMainloopBwdSm80ILi2ELi2EN4cute5tupleIJNS5_1CILi128EEES8_NS7_ILi64EEEEEENS_10bfloat16_tEfNS_4arch4Sm80ELb0ELb1ELb1ELb1ELb0ELb0ELb0ELb0ELi2ELi4ELi4ELi4ELb0EEENS1_21CollectiveEpilogueBwdISA_SB_SD_Li256ELb1ELb0ELi2EEENS1_19SingleTileSchedulerILb1ELb0ELb0ELi128EEEEEEEEEvNT_6ParamsE$_ZZN4cute13to_mixed_bitsINS_5tupleIJNS1_IJNS_1CILi4EEENS2_ILi8EEEEEENS2_ILi2EEENS2_ILi1EEEEEENS1_IJNS1_IJNS2_ILi0EEENS2_ILi64EEEEEES9_S9_EEENS1_IJNS1_IJiiEEEiS9_EEEEEDaRKT_RKT0_RKT1_ENKUlRKT_RKT0_RKT1_E_clIS5_SB_SD_EEDaSQ_ST_SW_) ;  /* 0xffff641000007944 */ /* 0x024fea0003c3ffff */
[----:B------:R-:W-:Y:S02]  /*16e40*/  MOV R2, 0x16e60 ;  /* 0x00016e6000027802 */ /* 0x000fe40000000f00 */
[----:B------:R-:W-:Y:S05]  /*16e50*/  CALL.REL.NOINC `($_ZN7cutlass13device_kernelIN5flash19enable_sm80_to_sm89INS1_16FlashAttnBwdSm80INS1_25CollectiveMainloopBwdSm80ILi2ELi2EN4cute5tupleIJNS5_1CILi128EEES8_NS7_ILi64EEEEEENS_10bfloat16_tEfNS_4arch4Sm80ELb0ELb1ELb1ELb1ELb0ELb0ELb0ELb0ELi2ELi4ELi4ELi4ELb0EEENS1_21CollectiveEpilogueBwdISA_SB_SD_Li256ELb1ELb0ELi2EEENS1_19SingleTileSchedulerILb1ELb0ELb0ELi128EEEEEEEEEvNT_6ParamsE$_ZZN4cute13to_mixed_bitsINS_5tupleIJNS1_IJNS_1CILi4EEENS2_ILi8EEEEEENS2_ILi2EEENS2_ILi1EEEEEENS1_IJNS1_IJNS2_ILi0EEENS2_ILi64EEEEEES9_S9_EEENS1_IJNS1_IJiiEEEiS9_EEEEEDaRKT_RKT0_RKT1_ENKUlDpRKT_E_clIJNS_9MixedBitsILj0ELj448EEENS2_ILj0EEESW_EEEDaSR_) ;  /* 0xffff63c000007944 */ /* 0x000fea0003c3ffff */
        /* <DEDUP_REMOVED lines=52> */
[----:B------:R-:W-:Y:S01]  /*171a0*/  IMAD.MOV.U32 R8, RZ, RZ, R2 ;  /* 0x000000ffff087224 */ /* 0x000fe200078e0002 */
[----:B------:R-:W-:Y:S01]  /*171b0*/  MOV R2, R24 ;  /* 0x0000001800027202 */ /* 0x000fe20000000f00 */
[----:B------:R-:W-:Y:S01]  /*171c0*/  IMAD.MOV.U32 R10, RZ, RZ, R54 ;  /* 0x000000ffff0a7224 */ /* 0x000fe200078e0036 */
[----:B------:R-:W-:-:S02]  /*171d0*/  MOV R7, R46 ;  /* 0x0000002e00077202 */ /* 0x000fc40000000f00 */
[----:B------:R-:W-:Y:S01]  /*171e0*/  MOV R6, 0x17210 ;  /* 0x0001721000067802 */ /* 0x000fe20000000f00 */
[----:B--2---:R1:W-:Y:S04]  /*171f0*/  STL.64 [R1+0x788], R4 ;  /* 0x0007880401007387 */ /* 0x0043e80000100a00 */
[----:B-1----:R-:W-:Y:S05]  /*17200*/  CALL.REL.NOINC `($_ZN7cutlass13device_kernelIN5flash19enable_sm80_to_sm89INS1_16FlashAttnBwdSm80INS1_25CollectiveMainloopBwdSm80ILi2ELi2EN4cute5tupleIJNS5_1CILi128EEES8_NS7_ILi64EEEEEENS_10bfloat16_tEfNS_4arch4Sm80ELb0ELb1ELb1ELb1ELb0ELb0ELb0ELb0ELi2ELi4ELi4ELi4ELb0EEENS1_21CollectiveEpilogueBwdISA_SB_SD_Li256ELb1ELb0ELi2EEENS1_19SingleTileSchedulerILb1ELb0ELb0ELi128EEEEEEEEEvNT_6ParamsE$_ZN4cute3eso3ESOILb0ELb0EJiiiNS_1CILi72EEENS2_ILi512EEEEEC2ERKiS7_S7_RKS3_RKS4_) ;  /* 0xffff129000007944 */ /* 0x002fea0003c3ffff */
        /* <DEDUP_REMOVED lines=16> */
[----:B------:R-:W-:-:S03]  /*17310*/  MOV R8, 0x17370 ;  /* 0x0001737000087802 */ /* 0x000fc60000000f00 */
[----:B------:R1:W-:Y:S01]  /*17320*/  STL.U8 [R1+0x11e0], RZ ;  /* 0x0011e0ff01007387 */ /* 0x0003e20000100000 */
[----:B--2---:R-:W-:-:S03]  /*17330*/  MOV R2, R5 ;  /* 0x0000000500027202 */ /* 0x004fc60000000f00 */
[----:B------:R1:W-:Y:S04]  /*17340*/  STL [R1+0x77c], R4 ;  /* 0x00077c0401007387 */ /* 0x0003e80000100800 */
[----:B---3--:R1:W-:Y:S02]  /*17350*/  STL.64 [R1+0x780], R2 ;  /* 0x0007800201007387 */ /* 0x0083e40000100a00 */
[----:B-1----:R-:W-:Y:S05]  /*17360*/  CALL.REL.NOINC `($_ZN7cutlass13device_kernelIN5flash19enable_sm80_to_sm89INS1_16FlashAttnBwdSm80INS1_25CollectiveMainloopBwdSm80ILi2ELi2EN4cute5tupleIJNS5_1CILi128EEES8_NS7_ILi64EEEEEENS_10bfloat16_tEfNS_4arch4Sm80ELb0ELb1ELb1ELb1ELb0ELb0ELb0ELb0ELi2ELi4ELi4ELi4ELb0EEENS1_21CollectiveEpilogueBwdISA_SB_SD_Li256ELb1ELb0ELi2EEENS1_19SingleTileSchedulerILb1ELb0ELb0ELi128EEEEEEEEEvNT_6ParamsE$_ZZN4cute6detail16composition_implINS_5tupleIJNS_1CILi8EEENS3_ILi2EEES5_S5_S4_S5_EEENS2_IJNS3_ILi1EEEiiiNS3_ILi72EEENS3_ILi512EEEEEENS2_IJNS2_IJS5_S5_EEES4_NS3_ILi4EEEEEENS2_IJNS2_IJS7_S4_EEENS3_ILi1024EEENS3_ILi16EEEEEEEEDaRKT_RKT0_RKT1_RKT2_ENKUlRKT_RKT0_E_clISB_SE_EEDaSW_SZ_) ;  /* 0xffff776000007944 */ /* 0x002fea0003c3ffff */
[----:B------:R-:W-:Y:S01]  /*17370*/  MOV R3, R16 ;  /* 0x0000001000037202 */ /* 0x000fe20000000f00 */
[----:B------:R-:W-:Y:S01]  /*17380*/  IMAD.MOV.U32 R2, RZ, RZ, R48 ;  /* 0x000000ffff027224 */ /* 0x000fe200078e0030 */
[----:B------:R-:W-:Y:S02]  /*17390*/  MOV R16, 0x173b0 ;  /* 0x000173b000107802 */ /* 0x000fe40000000f00 */
[----:B--2--5:R-:W-:Y:S05]  /*173a0*/  CALL.REL.NOINC `($_ZN7cutlass13device_kernelIN5flash19enable_sm80_to_sm89INS1_16FlashAttnBwdSm80INS1_25CollectiveMainloopBwdSm80ILi2ELi2EN4cute5tupleIJNS5_1CILi128EEES8_NS7_ILi64EEEEEENS_10bfloat16_tEfNS_4arch4Sm80ELb0ELb1ELb1ELb1ELb0ELb0ELb0ELb0ELi2ELi4ELi4ELi4ELb0EEENS1_21CollectiveEpilogueBwdISA_SB_SD_Li256ELb1ELb0ELi2EEENS1_19SingleTileSchedulerILb1ELb0ELb0ELi128EEEEEEEEEvNT_6ParamsE$_ZZN4cute6detail16composition_implINS_5tupleIJNS_1CILi8EEENS3_ILi2EEES5_S5_S4_S5_EEENS2_IJNS3_ILi1EEEiiiNS3_ILi72EEENS3_ILi512EEEEEENS2_IJNS2_IJS5_S5_EEES4_NS3_ILi4EEEEEENS2_IJNS2_IJS7_S4_EEENS3_ILi1024EEENS3_ILi16EEEEEEEEDaRKT_RKT0_RKT1_RKT2_ENKUlRKT_RKT0_E_clISC_SG_EEDaSW_SZ_) ;  /* 0xffff780000007944 */ /* 0x024fea0003c3ffff */
[----:B-----5:R2:W-:Y:S01]  /*173b0*/  STL.64 [R1+0x770], R2 ;  /* 0x0007700201007387 */ /* 0x0205e20000100a00 */
[----:B------:R-:W-:-:S03]  /*173c0*/  MOV R4, 0x173e0 ;  /* 0x000173e000047802 */ /* 0x000fc60000000f00 */
[----:B-12---:R-:W-:Y:S05]  /*173d0*/  CALL.REL.NOINC `($_ZN7cutlass13device_kernelIN5flash19enable_sm80_to_sm89INS1_16FlashAttnBwdSm80INS1_25CollectiveMainloopBwdSm80ILi2ELi2EN4cute5tupleIJNS5_1CILi128EEES8_NS7_ILi64EEEEEENS_10bfloat16_tEfNS_4arch4Sm80ELb0ELb1ELb1ELb1ELb0ELb0ELb0ELb0ELi2ELi4ELi4ELi4ELb0EEENS1_21CollectiveEpilogueBwdISA_SB_SD_Li256ELb1ELb0ELi2EEENS1_19SingleTileSchedulerILb1ELb0ELb0ELi128EEEEEEEEEvNT_6ParamsE$_ZN4cute3eso3ESOILb0ELb0EJNS_5tupleIJNS_1CILi1EEEiEEENS3_ILi1024EEENS2_IJiiEEEEEC2ERKS5_RKS6_RKS7_) ;  /* 0xfffeffc000007944 */ /* 0x006fea0003c3ffff */
[----:B------:R2:W5:Y:S04]  /*173e0*/  LDL R5, [R1+0x760] ;  /* 0x0007600001057983 */ /* 0x0005680000100800 */
[----:B-1----:R2:W5:Y:S01]  /*173f0*/  LDL.64 R2, [R1+0x758] ;  /* 0x0007580001027983 */ /* 0x0025620000100a00 */
[----:B------:R-:W-:-:S03]  /*17400*/  MOV R6, 0x17420 ;  /* 0x0001742000067802 */ /* 0x000fc60000000f00 */
[----:B--2--5:R-:W-:Y:S05]  /*17410*/  CALL.REL.NOINC `($_ZN7cutlass13device_kernelIN5flash19enable_sm80_to_sm89INS1_16FlashAttnBwdSm80INS1_25CollectiveMainloopBwdSm80ILi2ELi2EN4cute5tupleIJNS5_1CILi128EEES8_NS7_ILi64EEEEEENS_10bfloat16_tEfNS_4arch4Sm80ELb0ELb1ELb1ELb1ELb0ELb0ELb0ELb0ELi2ELi4ELi4ELi4ELb0EEENS1_21CollectiveEpilogueBwdISA_SB_SD_Li256ELb1ELb0ELi2EEENS1_19SingleTileSchedulerILb1ELb0ELb0ELi128EEEEEEEEEvNT_6ParamsE$_ZN4cute5tupleIJNS0_IJNS0_IJNS_1CILi2EEES2_EEENS1_ILi8EEES3_EEENS0_IJNS0_IJNS1_ILi1EEEiEEENS1_ILi1024EEENS0_IJiiEEEEEEEEC2ERKS5_RKSA_) ;  /* 0xffff47f000007944 */ /* 0x024fea0003c3ffff */
[----:B-1----:R1:W5:Y:S04]  /*17420*/  LDL R4, [R1+0x760] ;  /* 0x0007600001047983 */ /* 0x0023680000100800 */
[----:B------:R1:W5:Y:S01]  /*17430*/  LDL.64 R2, [R1+0x758] ;  /* 0x0007580001027983 */ /* 0x0003620000100a00 */
[----:B------:R-:W-:Y:S01]  /*17440*/  LEA.HI R6, R11, R11, RZ, 0x1d ;  /* 0x0000000b0b067211 */ /* 0x000fe200078fe8ff */
[----:B------:R-:W-:-:S04]  /*17450*/  IMAD.MOV.U32 R5, RZ, RZ, R52 ;  /* 0x000000ffff057224 */ /* 0x000fc800078e0034 */
[----:B------:R-:W-:Y:S01]  /*17460*/  IMAD.U32 R8, R9, 0x2, R6 ;  /* 0x0000000209087824 */ /* 0x000fe200078e0006 */
[----:B------:R-:W-:-:S04]  /*17470*/  MOV R6, 0x174a0 ;  /* 0x000174a000067802 */ /* 0x000fc80000000f00 */
[----:B------:R1:W-:Y:S03]  /*17480*/  STL [R1+0x11e4], R8 ;  /* 0x0011e40801007387 */ /* 0x0003e60000100800 */
[----:B-1---5:R-:W-:Y:S05]  /*17490*/  CALL.REL.NOINC `($_ZN7cutlass13device_kernelIN5flash19enable_sm80_to_sm89INS1_16FlashAttnBwdSm80INS1_25CollectiveMainloopBwdSm80ILi2ELi2EN4cute5tupleIJNS5_1CILi128EEES8_NS7_ILi64EEEEEENS_10bfloat16_tEfNS_4arch4Sm80ELb0ELb1ELb1ELb1ELb0ELb0ELb0ELb0ELi2ELi4ELi4ELi4ELb0EEENS1_21CollectiveEpilogueBwdISA_SB_SD_Li256ELb1ELb0ELi2EEENS1_19SingleTileSchedulerILb1ELb0ELb0ELi128EEEEEEEEEvNT_6ParamsE$_ZN4cute3eso3ESOILb0ELb0EJNS_6LayoutINS_5tupleIJNS3_IJNS_1CILi2EEES5_EEENS4_ILi8EEES6_EEENS3_IJNS3_IJNS4_ILi1EEEiEEENS4_ILi1024EEENS3_IJiiEEEEEEEEjEEC2ERKSE_RKj) ;  /* 0xffff021000007944 */ /* 0x022fea0003c3ffff */
[----:B------:R-:W2:Y:S04]  /*174a0*/  LDL.64 R16, [R1+0x760] ;  /* 0x0007600001107983 */ /* 0x000ea80000100a00 */
[----:B-1----:R1:W5:Y:S01]  /*174b0*/  LDL.64 R4, [R1+0x758] ;  /* 0x0007580001047983 */ /* 0x0023620000100a00 */
[----:B------:R-:W-:Y:S02]  /*174c0*/  MOV R9, R25 ;  /* 0x0000001900097202 */ /* 0x000fe40000000f00 */
[----:B------:R-:W-:Y:S01]  /*174d0*/  MOV R8, 0x17500 ;  /* 0x0001750000087802 */ /* 0x000fe20000000f00 */
[----:B--2---:R-:W-:-:S04]  /*174e0*/  IMAD.WIDE.U32 R2, R17, 0x2, R62 ;  /* 0x0000000211027825 */ /* 0x004fc800078e003e */
[----:B-1---5:R-:W-:Y:S05]  /*174f0*/  CALL.REL.NOINC `($_ZN7cutlass13device_kernelIN5flash19enable_sm80_to_sm89INS1_16FlashAttnBwdSm80INS1_25CollectiveMainloopBwdSm80ILi2ELi2EN4cute5tupleIJNS5_1CILi128EEES8_NS7_ILi64EEEEEENS_10bfloat16_tEfNS_4arch4Sm80ELb0ELb1ELb1ELb1ELb0ELb0ELb0ELb0ELi2ELi4ELi4ELi4ELb0EEENS1_21CollectiveEpilogueBwdISA_SB_SD_Li256ELb1ELb0ELi2EEENS1_19SingleTileSchedulerILb1ELb0ELb0ELi128EEEEEEEEEvNT_6ParamsE$_ZN4cute8smem_ptrIPN7cutlass10bfloat16_tEECI1NS_12iter_adaptorIS3_S4_EEES3_) ;  /* 0xffff4fc000007944 */ /* 0x022fea0003c3ffff */
[----:B-1----:R-:W2:Y:S01]  /*17500*/  LDL.64 R2, [R1+0x758] ;  /* 0x0007580001027983 */ /* 0x002ea20000100a00 */
[----:B------:R-:W-:-:S03]  /*17510*/  MOV R6, 0x17540 ;  /* 0x0001754000067802 */ /* 0x000fc60000000f00 */
[----:B--2---:R1:W-:Y:S04]  /*17520*/  STL.64 [R1+0x770], R2 ;  /* 0x0007700201007387 */ /* 0x0043e80000100a00 */
[----:B-1----:R-:W-:Y:S05]  /*17530*/  CALL.REL.NOINC `($_ZN7cutlass13device_kernelIN5flash19enable_sm80_to_sm89INS1_16FlashAttnBwdSm80INS1_25CollectiveMainloopBwdSm80ILi2ELi2EN4cute5tupleIJNS5_1CILi128EEES8_NS7_ILi64EEEEEENS_10bfloat16_tEfNS_4arch4Sm80ELb0ELb1ELb1ELb1ELb0ELb0ELb0ELb0ELi2ELi4ELi4ELi4ELb0EEENS1_21CollectiveEpilogueBwdISA_SB_SD_Li256ELb1ELb0ELi2EEENS1_19SingleTileSchedulerILb1ELb0ELb0ELi128EEEEEEEEEvNT_6ParamsE$_ZN4cute3eso3ESOILb0ELb0EJNS_6LayoutINS_5tupleIJNS3_IJNS_1CILi2EEES5_EEENS4_ILi8EEES6_EEENS3_IJNS3_IJNS4_ILi1EEEiEEENS4_ILi1024EEENS3_IJiiEEEEEEEENS_10ViewEngineINS_8smem_ptrIPN7cutlass10bfloat16_tEEEEEEEC2ERKSE_RKSL_) ;  /* 0xffff00f000007944 */ /* 0x002fea0003c3ffff */
[----:B-1----:R1:W5:Y:S04]  /*17540*/  LDL R5, [R1+0x75c] ;  /* 0x00075c0001057983 */ /* 0x0023680000100800 */
[----:B------:R1:W5:Y:S01]  /*17550*/  LDL R3, [R1+0x760] ;  /* 0x0007600001037983 */ /* 0x0003620000100800 */
[----:B------:R-:W-:-:S03]  /*17560*/  MOV R4, 0x17580 ;  /* 0x0001758000047802 */ /* 0x000fc60000000f00 */
[----:B-1---5:R-:W-:Y:S05]  /*17570*/  CALL.REL.NOINC `($_ZN7cutlass13device_kernelIN5flash19enable_sm80_to_sm89INS1_16FlashAttnBwdSm80INS1_25CollectiveMainloopBwdSm80ILi2ELi2EN4cute5tupleIJNS5_1CILi128EEES8_NS7_ILi64EEEEEENS_10bfloat16_tEfNS_4arch4Sm80ELb0ELb1ELb1ELb1ELb0ELb0ELb0ELb0ELi2ELi4ELi4ELi4ELb0EEENS1_21CollectiveEpilogueBwdISA_SB_SD_Li256ELb1ELb0ELi2EEENS1_19SingleTileSchedulerILb1ELb0ELb0ELi128EEEEEEEEEvNT_6ParamsE$_ZZN4cute4takeILi1ELi3ENS_5tupleIJNS1_IJNS_1CILi1EEEiEEENS2_ILi1024EEENS1_IJiiEEEEEEEEDaRKT1_ENKUlDpRKT_E_clIJS5_S6_EEEDaSE_) ;  /* 0xffff671000007944 */ /* 0x022fea0003c3ffff */
[----:B------:R-:W-:Y:S02]  /*17580*/  MOV R4, 0x175a0 ;  /* 0x000175a000047802 */ /* 0x000fe40000000f00 */
[----:B-1---5:R-:W-:Y:S05]  /*17590*/  CALL.REL.NOINC `($_ZN7cutlass13device_kernelIN5flash19enable_sm80_to_sm89INS1_16FlashAttnBwdSm80INS1_25CollectiveMainloopBwdSm80ILi2ELi2EN4cute5tupleIJNS5_1CILi128EEES8_NS7_ILi64EEEEEENS_10bfloat16_tEfNS_4arch4Sm80ELb0ELb1ELb1ELb1ELb0ELb0ELb0ELb0ELi2ELi4ELi4ELi4ELb0EEENS1_21CollectiveEpilogueBwdISA_SB_SD_Li256ELb1ELb0ELi2EEENS1_19SingleTileSchedulerILb1ELb0ELb0ELi128EEEEEEEEEvNT_6ParamsE$_ZZN4cute16flatten_to_tupleINS_5tupleIJNS_1CILi1024EEENS1_IJiiEEEEEEEEDaRKT_ENKUlRKT_E_clIS4_EEDaSB_) ;  /* 0xffff62f000007944 */ /* 0x022fea0003c3ffff */
[----:B------:R1:W-:Y:S01]  /*175a0*/  STL.64 [R1+0x758], R2 ;  /* 0x0007580201007387 */ /* 0x0003e20000100a00 */
[----:B------:R-:W-:Y:S02]  /*175b0*/  MOV R5, R25 ;  /* 0x0000001900057202 */ /* 0x000fe40000000f00 */
[----:B------:R-:W-:Y:S02]  /*175c0*/  MOV R4, 0x175e0 ;  /* 0x000175e000047802 */ /* 0x000fe40000000f00 */
[----:B-1----:R-:W-:Y:S05]  /*175d0*/  CALL.REL.NOINC `($_ZN7cutlass13device_kernelIN5flash19enable_sm80_to_sm89INS1_16FlashAttnBwdSm80INS1_25CollectiveMainloopBwdSm80ILi2ELi2EN4cute5tupleIJNS5_1CILi128EEES8_NS7_ILi64EEEEEENS_10bfloat16_tEfNS_4arch4Sm80ELb0ELb1ELb1ELb1ELb0ELb0ELb0ELb0ELi2ELi4ELi4ELi4ELb0EEENS1_21CollectiveEpilogueBwdISA_SB_SD_Li256ELb1ELb0ELi2EEENS1_19SingleTileSchedulerILb1ELb0ELb0ELi128EEEEEEEEEvNT_6ParamsE$_ZZN4cute12filter_tupleINS_5tupleIJNS_1CILi1024EEENS1_IJiiEEEEEEZNS_16flatten_to_tupleIS5_EEDaRKT_EUlRKT_E_EEDaS9_OT0_ENKUlDpSC_E_clIJNS1_IJS3_EEES4_EEEDaSG_) ;  /* 0xffff57f000007944 */ /* 0x002fea0003c3ffff */
        /* <DEDUP_REMOVED lines=22> */
[----:B--2--5:R-:W-:Y:S05]  /*17740*/  CALL.REL.NOINC `($_ZN7cutlass13device_kernelIN5flash19enable_sm80_to_sm89INS1_16FlashAttnBwdSm80INS1_25CollectiveMainloopBwdSm80ILi2ELi2EN4cute5tupleIJNS5_1CILi128EEES8_NS7_ILi64EEEEEENS_10bfloat16_tEfNS_4arch4Sm80ELb0ELb1ELb1ELb1ELb0ELb0ELb0ELb0ELi2ELi4ELi4ELi4ELb0EEENS1_21CollectiveEpilogueBwdISA_SB_SD_Li256ELb1ELb0ELi2EEENS1_19SingleTileSchedulerILb1ELb0ELb0ELi128EEEEEEEEEvNT_6ParamsE$_ZN4cute3eso3ESOILb1ELb0EJNS_10UnderscoreES2_S2_iEEC2ERKS2_S5_S5_RKi) ;  /* 0xffff122000007944 */ /* 0x024fea0003c3ffff */
[----:B------:R-:W-:Y:S01]  /*17750*/  ULDC.64 UR4, c[0x0][0x118] ;  /* 0x0000460000047ab9 */ /* 0x000fe20000000a00 */
[----:B------:R2:W5:Y:S04]  /*17760*/  LDL R7, [R1+0x758] ;  /* 0x0007580001077983 */ /* 0x0005680000100800 */
[----:B------:R2:W5:Y:S04]  /*17770*/  LD.E R5, [R10.64] ;  /* 0x000000040a057980 */ /* 0x000568000c101900 */
[----:B-1----:R2:W5:Y:S01]  /*17780*/  LD.E R3, [R10.64+0x4] ;  /* 0x000004040a037980 */ /* 0x002562000c101900 */
[----:B------:R-:W-:-:S03]  /*17790*/  MOV R4, 0x177b0 ;  /* 0x000177b000047802 */ /* 0x000fc60000000f00 */
[----:B--2--5:R-:W-:Y:S05]  /*177a0*/  CALL.REL.NOINC `($_ZN7cutlass13device_kernelIN5flash19enable_sm80_to_sm89INS1_16FlashAttnBwdSm80INS1_25CollectiveMainloopBwdSm80ILi2ELi2EN4cute5tupleIJNS5_1CILi128EEES8_NS7_ILi64EEEEEENS_10bfloat16_tEfNS_4arch4Sm80ELb0ELb1ELb1ELb1ELb0ELb0ELb0ELb0ELi2ELi4ELi4ELi4ELb0EEENS1_21CollectiveEpilogueBwdISA_SB_SD_Li256ELb1ELb0ELi2EEENS1_19SingleTileSchedulerILb1ELb0ELb0ELi128EEEEEEEEEvNT_6ParamsE$_ZZN4cute5sliceINS_5tupleIJNS_10UnderscoreES2_S2_iEEENS1_IJNS1_IJNS_1CILi1EEENS4_ILi0EEEEEENS4_ILi4096EEENS1_IJiiEEENS1_IJS6_NS4_ILi8192EEEEEEEEEEEDaRKT_RKT0_ENKUlRKT_RKT0_E_clIS2_S9_EEDaSL_SO_) ;  /* 0xffff66b000007944 */ /* 0x024fea0003c3ffff */
[----:B-----5:R2:W-:Y:S01]  /*177b0*/  STL.64 [R1+0x758], R2 ;  /* 0x0007580201007387 */ /* 0x0205e20000100a00 */
[----:B------:R-:W-:-:S02]  /*177c0*/  MOV R5, R25 ;  /* 0x0000001900057202 */ /* 0x000fc40000000f00 */
[----:B------:R-:W-:Y:S02]  /*177d0*/  MOV R4, 0x177f0 ;  /* 0x000177f000047802 */ /* 0x000fe40000000f00 */
[----:B-12---:R-:W-:Y:S05]  /*177e0*/  CALL.REL.NOINC `($_ZN7cutlass13device_kernelIN5flash19enable_sm80_to_sm89INS1_16FlashAttnBwdSm80INS1_25CollectiveMainloopBwdSm80ILi2ELi2EN4cute5tupleIJNS5_1CILi128EEES8_NS7_ILi64EEEEEENS_10bfloat16_tEfNS_4arch4Sm80ELb0ELb1ELb1ELb1ELb0ELb0ELb0ELb0ELi2ELi4ELi4ELi4ELb0EEENS1_21CollectiveEpilogueBwdISA_SB_SD_Li256ELb1ELb0ELi2EEENS1_19SingleTileSchedulerILb1ELb0ELb0ELi128EEEEEEEEEvNT_6ParamsE$_ZZN4cute12filter_tupleINS_5tupleIJNS_10UnderscoreES2_S2_iEEENS1_IJNS1_IJNS_1CILi1EEENS4_ILi0EEEEEENS4_ILi4096EEENS1_IJiiEEENS1_IJS6_NS4_ILi8192EEEEEEEEEZNS_5sliceIS3_SC_EEDaRKT_RKT0_EUlRKT_RKT0_E_EEDaSG_SJ_OT1_ENKUlDpSM_E_clIJNS1_IJS7_EEENS1_IJS8_EEENS1_IJS9_EEENS1_IJEEEEEEDaST_) ;  /* 0xffff52f000007944 */ /* 0x006fea0003c3ffff */
[----:B-----5:R-:W-:Y:S02]  /*177f0*/  MOV R8, R3 ;  /* 0x0000000300087202 */ /* 0x020fe40000000f00 */
[----:B------:R-:W-:Y:S02]  /*17800*/  MOV R4, 0x17820 ;  /* 0x0001782000047802 */ /* 0x000fe40000000f00 */
[----:B-1----:R-:W-:Y:S05]  /*17810*/  CALL.REL.NOINC `($_ZN7cutlass13device_kernelIN5flash19enable_sm80_to_sm89INS1_16FlashAttnBwdSm80INS1_25CollectiveMainloopBwdSm80ILi2ELi2EN4cute5tupleIJNS5_1CILi128EEES8_NS7_ILi64EEEEEENS_10bfloat16_tEfNS_4arch4Sm80ELb0ELb1ELb1ELb1ELb0ELb0ELb0ELb0ELi2ELi4ELi4ELi4ELb0EEENS1_21CollectiveEpilogueBwdISA_SB_SD_Li256ELb1ELb0ELi2EEENS1_19SingleTileSchedulerILb1ELb0ELb0ELi128EEEEEEEEEvNT_6ParamsE$_ZN4cute5tupleIJNS0_IJNS0_IJNS_1CILi8EEENS1_ILi1EEEEEENS1_ILi2EEENS0_IJS5_S5_EEEEEENS0_IJNS0_IJS3_NS1_ILi0EEEEEENS1_ILi4096EEENS0_IJiiEEEEEEEEC2ERKS7_RKSC_) ;  /* 0xffff45c000007944 */ /* 0x002fea0003c3ffff */
[----:B-1----:R1:W5:Y:S01]  /*17820*/  LDL.64 R2, [R1+0x758] ;  /* 0x0007580001027983 */ /* 0x0023620000100a00 */
[----:B------:R-:W-:Y:S02]  /*17830*/  SHF.L.U32 R4, R7, 0xd, RZ ;  /* 0x0000000d07047819 */ /* 0x000fe400000006ff */
[----:B------:R-:W-:-:S03]  /*17840*/  MOV R6, 0x17870 ;  /* 0x0001787000067802 */ /* 0x000fc60000000f00 */
[----:B------:R1:W-:Y:S04]  /*17850*/  STL [R1+0x770], R4 ;  /* 0x0007700401007387 */ /* 0x0003e80000100800 */
[----:B-1---5:R-:W-:Y:S05]  /*17860*/  CALL.REL.NOINC `($_ZN7cutlass13device_kernelIN5flash19enable_sm80_to_sm89INS1_16FlashAttnBwdSm80INS1_25CollectiveMainloopBwdSm80ILi2ELi2EN4cute5tupleIJNS5_1CILi128EEES8_NS7_ILi64EEEEEENS_10bfloat16_tEfNS_4arch4Sm80ELb0ELb1ELb1ELb1ELb0ELb0ELb0ELb0ELi2ELi4ELi4ELi4ELb0EEENS1_21CollectiveEpilogueBwdISA_SB_SD_Li256ELb1ELb0ELi2EEENS1_19SingleTileSchedulerILb1ELb0ELb0ELi128EEEEEEEEEvNT_6ParamsE$_ZN4cute3eso3ESOILb0ELb0EJNS_6LayoutINS_5tupleIJNS3_IJNS_1CILi8EEENS4_ILi1EEEEEENS4_ILi2EEENS3_IJS8_S8_EEEEEENS3_IJNS3_IJS6_NS4_ILi0EEEEEENS4_ILi4096EEENS3_IJiiEEEEEEEEiEEC2ERKSG_RKi) ;  /* 0xffff040000007944 */ /* 0x022fea0003c3ffff */
[----:B------:R-:W-:Y:S01]  /*17870*/  ULDC.64 UR4, c[0x0][0x118] ;  /* 0x0000460000047ab9 */ /* 0x000fe20000000a00 */
[----:B-1----:R-:W2:Y:S04]  /*17880*/  LDL R2, [R1+0x760] ;  /* 0x0007600001027983 */ /* 0x002ea80000100800 */
[----:B------:R-:W2:Y:S04]  /*17890*/  LD.E.64 R10, [R10.64+0x8] ;  /* 0x000008040a0a7980 */ /* 0x000ea8000c101b00 */
[----:B------:R1:W5:Y:S01]  /*178a0*/  LDL.64 R4, [R1+0x758] ;  /* 0x0007580001047983 */ /* 0x0003620000100a00 */
[----:B------:R-:W-:-:S02]  /*178b0*/  MOV R9, R25 ;  /* 0x0000001900097202 */ /* 0x000fc40000000f00 */
[----:B------:R-:W-:Y:S01]  /*178c0*/  MOV R8, 0x178f0 ;  /* 0x000178f000087802 */ /* 0x000fe20000000f00 */
[----:B--2---:R-:W-:-:S04]  /*178d0*/  IMAD.WIDE R2, R2, 0x2, R10 ;  /* 0x0000000202027825 */ /* 0x004fc800078e020a */
[----:B-1---5:R-:W-:Y:S05]  /*178e0*/  CALL.REL.NOINC `($_ZN7cutlass13device_kernelIN5flash19enable_sm80_to_sm89INS1_16FlashAttnBwdSm80INS1_25CollectiveMainloopBwdSm80ILi2ELi2EN4cute5tupleIJNS5_1CILi128EEES8_NS7_ILi64EEEEEENS_10bfloat16_tEfNS_4arch4Sm80ELb0ELb1ELb1ELb1ELb0ELb0ELb0ELb0ELi2ELi4ELi4ELi4ELb0EEENS1_21CollectiveEpilogueBwdISA_SB_SD_Li256ELb1ELb0ELi2EEENS1_19SingleTileSchedulerILb1ELb0ELb0ELi128EEEEEEEEEvNT_6ParamsE$_ZN4cute8smem_ptrIPN7cutlass10bfloat16_tEECI1NS_12iter_adaptorIS3_S4_EEES3_) ;  /* 0xffff4bd000007944 */ /* 0x022fea0003c3ffff */
[----:B-1----:R-:W2:Y:S01]  /*178f0*/  LDL.64 R2, [R1+0x758] ;  /* 0x0007580001027983 */ /* 0x002ea20000100a00 */
[----:B------:R-:W-:-:S03]  /*17900*/  MOV R6, 0x17930 ;  /* 0x0001793000067802 */ /* 0x000fc60000000f00 */
[----:B--2---:R1:W-:Y:S04]  /*17910*/  STL.64 [R1+0x770], R2 ;  /* 0x0007700201007387 */ /* 0x0043e80000100a00 */
[----:B-1----:R-:W-:Y:S05]  /*17920*/  CALL.REL.NOINC `($_ZN7cutlass13device_kernelIN5flash19enable_sm80_to_sm89INS1_16FlashAttnBwdSm80INS1_25CollectiveMainloopBwdSm80ILi2ELi2EN4cute5tupleIJNS5_1CILi128EEES8_NS7_ILi64EEEEEENS_10bfloat16_tEfNS_4arch4Sm80ELb0ELb1ELb1ELb1ELb0ELb0ELb0ELb0ELi2ELi4ELi4ELi4ELb0EEENS1_21CollectiveEpilogueBwdISA_SB_SD_Li256ELb1ELb0ELi2EEENS1_19SingleTileSchedulerILb1ELb0ELb0ELi128EEEEEEEEEvNT_6ParamsE$_ZN4cute3eso3ESOILb0ELb0EJNS_6LayoutINS_5tupleIJNS3_IJNS_1CILi8EEENS4_ILi1EEEEEENS4_ILi2EEENS3_IJS8_S8_EEEEEENS3_IJNS3_IJS6_NS4_ILi0EEEEEENS4_ILi4096EEENS3_IJiiEEEEEEEENS_10ViewEngineINS_8smem_ptrIPN7cutlass10bfloat16_tEEEEEEEC2ERKSG_RKSN_) ;  /* 0xffff02d000007944 */ /* 0x002fea0003c3ffff */
[----:B------:R2:W5:Y:S04]  /*17930*/  LDL.64 R58, [R1+0x760] ;  /* 0x00076000013a7983 */ /* 0x0005680000100a00 */
[----:B------:R2:W5:Y:S04]  /*17940*/  LDL.64 R56, [R26+0x30] ;  /* 0x000030001a387983 */ /* 0x0005680000100a00 */
[----:B------:R2:W5:Y:S01]  /*17950*/  LDL.64 R48, [R1+0x758] ;  /* 0x0007580001307983 */ /* 0x0005620000100a00 */
[----:B------:R-:W-:Y:S01]  /*17960*/  IMAD.MOV.U32 R6, RZ, RZ, R14 ;  /* 0x000000ffff067224 */ /* 0x000fe200078e000e */
[----:B-1----:R-:W-:-:S02]  /*17970*/  MOV R3, R15 ;  /* 0x0000000f00037202 */ /* 0x002fc40000000f00 */
[----:B------:R-:W-:Y:S02]  /*17980*/  MOV R4, 0x179a0 ;  /* 0x000179a000047802 */ /* 0x000fe40000000f00 */
[----:B--2--5:R-:W-:Y:S05]  /*17990*/  CALL.REL.NOINC `($_ZN7cutlass13device_kernelIN5flash19enable_sm80_to_sm89INS1_16FlashAttnBwdSm80INS1_25CollectiveMainloopBwdSm80ILi2ELi2EN4cute5tupleIJNS5_1CILi128EEES8_NS7_ILi64EEEEEENS_10bfloat16_tEfNS_4arch4Sm80ELb0ELb1ELb1ELb1ELb0ELb0ELb0ELb0ELi2ELi4ELi4ELi4ELb0EEENS1_21CollectiveEpilogueBwdISA_SB_SD_Li256ELb1ELb0ELi2EEENS1_19SingleTileSchedulerILb1ELb0ELb0ELi128EEEEEEEEEvNT_6ParamsE$_ZN4cute3eso3ESOILb1ELb0EJNS_6LayoutINS_5tupleIJNS3_IJNS_1CILi8EEENS4_ILi1EEEEEENS4_ILi2EEENS4_ILi4EEEEEENS3_IJNS3_IJS6_NS4_ILi0EEEEEES5_NS4_ILi16EEEEEEEENS_10ViewEngineIPN7cutlass10bfloat16_tEEEEEC2ERKSF_RKSK_) ;  /* 0xffff3db000007944 */ /* 0x024fea0003c3ffff */
[----:B------:R2:W5:Y:S01]  /*179a0*/  LDL.64 R54, [R1+0x758] ;  /* 0x0007580001367983 */ /* 0x0005620000100a00 */
[----:B-1----:R-:W-:Y:S01]  /*179b0*/  IMAD.MOV.U32 R6, RZ, RZ, R12 ;  /* 0x000000ffff067224 */ /* 0x002fe200078e000c */
[----:B------:R-:W-:Y:S02]  /*179c0*/  MOV R3, R13 ;  /* 0x0000000d00037202 */ /* 0x000fe40000000f00 */
[----:B------:R-:W-:Y:S02]  /*179d0*/  MOV R4, 0x179f0 ;  /* 0x000179f000047802 */ /* 0x000fe40000000f00 */
[----:B--2--5:R-:W-:Y:S05]  /*179e0*/  CALL.REL.NOINC `($_ZN7cutlass13device_kernelIN5flash19enable_sm80_to_sm89INS1_16FlashAttnBwdSm80INS1_25CollectiveMainloopBwdSm80ILi2ELi2EN4cute5tupleIJNS5_1CILi128EEES8_NS7_ILi64EEEEEENS_10bfloat16_tEfNS_4arch4Sm80ELb0ELb1ELb1ELb1ELb0ELb0ELb0ELb0ELi2ELi4ELi4ELi4ELb0EEENS1_21CollectiveEpilogueBwdISA_SB_SD_Li256ELb1ELb0ELi2EEENS1_19SingleTileSchedulerILb1ELb0ELb0ELi128EEEEEEEEEvNT_6ParamsE$_ZN4cute3eso3ESOILb1ELb0EJNS_6LayoutINS_5tupleIJNS3_IJNS_1CILi8EEENS4_ILi1EEEEEENS4_ILi4EEES8_EEENS3_IJNS3_IJS6_NS4_ILi0EEEEEES5_NS4_ILi32EEEEEEEENS_10ViewEngineIPN7cutlass10bfloat16_tEEEEEC2ERKSE_RKSJ_) ;  /* 0xffff3fb000007944 */ /* 0x024fea0003c3ffff */
[----:B------:R2:W5:Y:S01]  /*179f0*/  LDL.64 R52, [R1+0x758] ;  /* 0x0007580001347983 */ /* 0x0005620000100a00 */
[----:B------:R-:W-:Y:S01]  /*17a00*/  IMAD.MOV.U32 R9, RZ, RZ, R25 ;  /* 0x000000ffff097224 */ /* 0x000fe200078e0019 */
[----:B-1----:R-:W-:Y:S01]  /*17a10*/  MOV R2, R58 ;  /* 0x0000003a00027202 */ /* 0x002fe20000000f00 */
[----:B------:R-:W-:Y:S01]  /*17a20*/  IMAD.MOV.U32 R3, RZ, RZ, R59 ;  /* 0x000000ffff037224 */ /* 0x000fe200078e003b */
[----:B------:R-:W-:Y:S02]  /*17a30*/  MOV R8, 0x17a50 ;  /* 0x00017a5000087802 */ /* 0x000fe40000000f00 */
[----:B--2--5:R-:W-:Y:S05]  /*17a40*/  CALL.REL.NOINC `($_ZN7cutlass13device_kernelIN5flash19enable_sm80_to_sm89INS1_16FlashAttnBwdSm80INS1_25CollectiveMainloopBwdSm80ILi2ELi2EN4cute5tupleIJNS5_1CILi128EEES8_NS7_ILi64EEEEEENS_10bfloat16_tEfNS_4arch4Sm80ELb0ELb1ELb1ELb1ELb0ELb0ELb0ELb0ELi2ELi4ELi4ELi4ELb0EEENS1_21CollectiveEpilogueBwdISA_SB_SD_Li256ELb1ELb0ELi2EEENS1_19SingleTileSchedulerILb1ELb0ELb0ELi128EEEEEEEEEvNT_6ParamsE$_ZN4cute8smem_ptrIPN7cutlass10bfloat16_tEECI1NS_12iter_adaptorIS3_S4_EEES3_) ;  /* 0xffff4a7000007944 */ /* 0x024fea0003c3ffff */
[----:B-1----:R1:W5:Y:S01]  /*17a50*/  LDL.64 R2, [R1+0x758] ;  /* 0x0007580001027983 */ /* 0x0023620000100a00 */
[----:B------:R-:W-:Y:S02]  /*17a60*/  MOV R70, R25 ;  /* 0x0000001900467202 */ /* 0x000fe40000000f00 */
[----:B------:R-:W-:-:S02]  /*17a70*/  MOV R6, 0x17a90 ;  /* 0x00017a9000067802 */ /* 0x000fc40000000f00 */
[----:B-1---5:R-:W-:Y:S05]  /*17a80*/  CALL.REL.NOINC `($_ZN7cutlass13device_kernelIN5flash19enable_sm80_to_sm89INS1_16FlashAttnBwdSm80INS1_25CollectiveMainloopBwdSm80ILi2ELi2EN4cute5tupleIJNS5_1CILi128EEES8_NS7_ILi64EEEEEENS_10bfloat16_tEfNS_4arch4Sm80ELb0ELb1ELb1ELb1ELb0ELb0ELb0ELb0ELi2ELi4ELi4ELi4ELb0EEENS1_21CollectiveEpilogueBwdISA_SB_SD_Li256ELb1ELb0ELi2EEENS1_19SingleTileSchedulerILb1ELb0ELb0ELi128EEEEEEEEEvNT_6ParamsE$_ZN4cute3eso3ESOILb1ELb0EJNS_6LayoutINS_5tupleIJNS3_IJNS_1CILi8EEENS4_ILi1EEEEEENS4_ILi2EEEEEENS3_IJNS3_IJS6_NS4_ILi0EEEEEENS4_ILi4096EEEEEEEENS_10ViewEngineINS_8smem_ptrIPN7cutlass10bfloat16_tEEEEEEEC2ERKSE_RKSL_) ;  /* 0xffff3a3000007944 */ /* 0x022fea0003c3ffff */
[----:B-1----:R1:W5:Y:S01]  /*17a90*/  LDL.64 R4, [R1+0x758] ;  /* 0x0007580001047983 */ /* 0x0023620000100a00 */
[----:B------:R-:W-:Y:S01]  /*17aa0*/  IMAD.MOV.U32 R70, RZ, RZ, R25 ;  /* 0x000000ffff467224 */ /* 0x000fe200078e0019 */
[----:B------:R-:W-:Y:S01]  /*17ab0*/  MOV R2, R54 ;  /* 0x0000003600027202 */ /* 0x000fe20000000f00 */
[----:B------:R-:W-:Y:S01]  /*17ac0*/  IMAD.MOV.U32 R7, RZ, RZ, R55 ;  /* 0x000000ffff077224 */ /* 0x000fe200078e0037 */
[----:B------:R-:W-:-:S02]  /*17ad0*/  MOV R6, 0x17af0 ;  /* 0x00017af000067802 */ /* 0x000fc40000000f00 */
[----:B-1---5:R-:W-:Y:S05]  /*17ae0*/  CALL.REL.NOINC `($_ZN7cutlass13device_kernelIN5flash19enable_sm80_to_sm89INS1_16FlashAttnBwdSm80INS1_25CollectiveMainloopBwdSm80ILi2ELi2EN4cute5tupleIJNS5_1CILi128EEES8_NS7_ILi64EEEEEENS_10bfloat16_tEfNS_4arch4Sm80ELb0ELb1ELb1ELb1ELb0ELb0ELb0ELb0ELi2ELi4ELi4ELi4ELb0EEENS1_21CollectiveEpilogueBwdISA_SB_SD_Li256ELb1ELb0ELi2EEENS1_19SingleTileSchedulerILb1ELb0ELb0ELi128EEEEEEEEEvNT_6ParamsE$_ZN4cute3eso3ESOILb1ELb0EJNS_6LayoutINS_5tupleIJNS3_IJNS_1CILi8EEENS4_ILi1EEEEEENS4_ILi2EEEEEENS3_IJNS3_IJS6_NS4_ILi0EEEEEES5_EEEEENS_10ViewEngineIPN7cutlass10bfloat16_tEEEEEC2ERKSD_RKSI_) ;  /* 0xffff3b6000007944 */ /* 0x022fea0003c3ffff */
[----:B-1----:R1:W5:Y:S01]  /*17af0*/  LDL.64 R2, [R1+0x758] ;  /* 0x0007580001027983 */ /* 0x0023620000100a00 */
[----:B------:R-:W-:Y:S01]  /*17b00*/  IMAD.MOV.U32 R7, RZ, RZ, R5 ;  /* 0x000000ffff077224 */ /* 0x000fe200078e0005 */
[----:B------:R-:W-:-:S02]  /*17b10*/  MOV R70, R25 ;  /* 0x0000001900467202 */ /* 0x000fc40000000f00 */
[----:B------:R-:W-:Y:S02]  /*17b20*/  MOV R6, 0x17b40 ;  /* 0x00017b4000067802 */ /* 0x000fe40000000f00 */
[----:B-1---5:R-:W-:Y:S05]  /*17b30*/  CALL.REL.NOINC `($_ZN7cutlass13device_kernelIN5flash19enable_sm80_to_sm89INS1_16FlashAttnBwdSm80INS1_25CollectiveMainloopBwdSm80ILi2ELi2EN4cute5tupleIJNS5_1CILi128EEES8_NS7_ILi64EEEEEENS_10bfloat16_tEfNS_4arch4Sm80ELb0ELb1ELb1ELb1ELb0ELb0ELb0ELb0ELi2ELi4ELi4ELi4ELb0EEENS1_21CollectiveEpilogueBwdISA_SB_SD_Li256ELb1ELb0ELi2EEENS1_19SingleTileSchedulerILb1ELb0ELb0ELi128EEEEEEEEEvNT_6ParamsE$_ZN4cute3eso3ESOILb1ELb0EJNS_6LayoutINS_5tupleIJNS3_IJNS_1CILi8EEENS4_ILi1EEEEEENS3_IJNS4_ILi2EEEEEEEEENS3_IJNS3_IJS6_NS4_ILi0EEEEEENS3_IJNS4_ILi4096EEEEEEEEEEENS_10ViewEngineINS_8smem_ptrIPN7cutlass10bfloat16_tEEEEEEEC2ERKSG_RKSN_) ;  /* 0xffff375000007944 */ /* 0x022fea0003c3ffff */
[----:B-1----:R1:W5:Y:S01]  /*17b40*/  LDL.64 R4, [R1+0x758] ;  /* 0x0007580001047983 */ /* 0x0023620000100a00 */
[----:B------:R-:W-:Y:S01]  /*17b50*/  IMAD.MOV.U32 R7, RZ, RZ, R3 ;  /* 0x000000ffff077224 */ /* 0x000fe200078e0003 */
[----:B------:R-:W-:Y:S02]  /*17b60*/  MOV R70, R25 ;  /* 0x0000001900467202 */ /* 0x000fe40000000f00 */
[----:B------:R-:W-:Y:S02]  /*17b70*/  MOV R6, 0x17b90 ;  /* 0x00017b9000067802 */ /* 0x000fe40000000f00 */
[----:B-1---5:R-:W-:Y:S05]  /*17b80*/  CALL.REL.NOINC `($_ZN7cutlass13device_kernelIN5flash19enable_sm80_to_sm89INS1_16FlashAttnBwdSm80INS1_25CollectiveMainloopBwdSm80ILi2ELi2EN4cute5tupleIJNS5_1CILi128EEES8_NS7_ILi64EEEEEENS_10bfloat16_tEfNS_4arch4Sm80ELb0ELb1ELb1ELb1ELb0ELb0ELb0ELb0ELi2ELi4ELi4ELi4ELb0EEENS1_21CollectiveEpilogueBwdISA_SB_SD_Li256ELb1ELb0ELi2EEENS1_19SingleTileSchedulerILb1ELb0ELb0ELi128EEEEEEEEEvNT_6ParamsE$_ZN4cute3eso3ESOILb1ELb0EJNS_6LayoutINS_5tupleIJNS3_IJNS_1CILi8EEENS4_ILi1EEEEEENS3_IJNS4_ILi2EEEEEEEEENS3_IJNS3_IJS6_NS4_ILi0EEEEEENS3_IJS5_EEEEEEEENS_10ViewEngineIPN7cutlass10bfloat16_tEEEEEC2ERKSF_RKSK_) ;  /* 0xffff381000007944 */ /* 0x022fea0003c3ffff */
[----:B-1----:R1:W5:Y:S01]  /*17b90*/  LDL.64 R2, [R1+0x758] ;  /* 0x0007580001027983 */ /* 0x0023620000100a00 */
[----:B------:R-:W-:Y:S02]  /*17ba0*/  MOV R70, R25 ;  /* 0x0000001900467202 */ /* 0x000fe40000000f00 */
[----:B------:R-:W-:Y:S02]  /*17bb0*/  MOV R8, 0x17bd0 ;  /* 0x00017bd000087802 */ /* 0x000fe40000000f00 */
[----:B-1---5:R-:W-:Y:S05]  /*17bc0*/  CALL.REL.NOINC `($_ZN7cutlass13device_kernelIN5flash19enable_sm80_to_sm89INS1_16FlashAttnBwdSm80INS1_25CollectiveMainloopBwdSm80ILi2ELi2EN4cute5tupleIJNS5_1CILi128EEES8_NS7_ILi64EEEEEENS_10bfloat16_tEfNS_4arch4Sm80ELb0ELb1ELb1ELb1ELb0ELb0ELb0ELb0ELi2ELi4ELi4ELi4ELb0EEENS1_21CollectiveEpilogueBwdISA_SB_SD_Li256ELb1ELb0ELi2EEENS1_19SingleTileSchedulerILb1ELb0ELb0ELi128EEEEEEEEEvNT_6ParamsE$_ZN4cute3eso3ESOILb1ELb0EJNS_6LayoutINS_5tupleIJNS3_IJNS3_IJNS_1CILi8EEENS4_ILi1EEEEEES6_EEENS3_IJNS3_IJS6_S6_EEENS4_ILi2EEEEEEEEENS3_IJNS3_IJNS3_IJS6_NS4_ILi0EEEEEESD_EEENS3_IJNS3_IJSD_SD_EEES5_EEEEEEEENS_10ViewEngineIPN7cutlass10bfloat16_tEEEEEC2ERKSJ_RKSO_) ;  /* 0xffff299000007944 */ /* 0x022fea0003c3ffff */
[----:B-1----:R1:W5:Y:S01]  /*17bd0*/  LDL.64 R2, [R1+0x758] ;  /* 0x0007580001027983 */ /* 0x0023620000100a00 */
[----:B------:R-:W-:Y:S01]  /*17be0*/  IMAD.MOV.U32 R7, RZ, RZ, R5 ;  /* 0x000000ffff077224 */ /* 0x000fe200078e0005 */
[----:B------:R-:W-:Y:S02]  /*17bf0*/  MOV R70, R25 ;  /* 0x0000001900467202 */ /* 0x000fe40000000f00 */
[----:B------:R-:W-:-:S02]  /*17c00*/  MOV R6, 0x17c20 ;  /* 0x00017c2000067802 */ /* 0x000fc40000000f00 */
[----:B-1---5:R-:W-:Y:S05]  /*17c10*/  CALL.REL.NOINC `($_ZN7cutlass13device_kernelIN5flash19enable_sm80_to_sm89INS1_16FlashAttnBwdSm80INS1_25CollectiveMainloopBwdSm80ILi2ELi2EN4cute5tupleIJNS5_1CILi128EEES8_NS7_ILi64EEEEEENS_10bfloat16_tEfNS_4arch4Sm80ELb0ELb1ELb1ELb1ELb0ELb0ELb0ELb0ELi2ELi4ELi4ELi4ELb0EEENS1_21CollectiveEpilogueBwdISA_SB_SD_Li256ELb1ELb0ELi2EEENS1_19SingleTileSchedulerILb1ELb0ELb0ELi128EEEEEEEEEvNT_6ParamsE$_ZN4cute3eso3ESOILb1ELb0EJNS_6LayoutINS_5tupleIJNS3_IJNS3_IJNS_1CILi8EEENS4_ILi1EEEEEES6_EEENS3_IJNS3_IJS6_S6_EEENS4_ILi2EEEEEEEEENS3_IJNS3_IJNS3_IJS6_NS4_ILi0EEEEEESD_EEENS3_IJNS3_IJSD_SD_EEENS4_ILi4096EEEEEEEEEEENS_10ViewEngineINS_8smem_ptrIPN7cutlass10bfloat16_tEEEEEEEC2ERKSK_RKSR_) ;  /* 0xffff284000007944 */ /* 0x022fea0003c3ffff */
[----:B-1----:R1:W5:Y:S01]  /*17c20*/  LDL.64 R4, [R1+0x758] ;  /* 0x0007580001047983 */ /* 0x0023620000100a00 */
[----:B------:R-:W-:Y:S01]  /*17c30*/  IMAD.MOV.U32 R7, RZ, RZ, R3 ;  /* 0x000000ffff077224 */ /* 0x000fe200078e0003 */
[----:B------:R-:W-:-:S02]  /*17c40*/  MOV R70, R25 ;  /* 0x0000001900467202 */ /* 0x000fc40000000f00 */
[----:B------:R-:W-:Y:S02]  /*17c50*/  MOV R6, 0x17c70 ;  /* 0x00017c7000067802 */ /* 0x000fe40000000f00 */
[----:B-1---5:R-:W-:Y:S05]  /*17c60*/  CALL.REL.NOINC `($_ZN7cutlass13device_kernelIN5flash19enable_sm80_to_sm89INS1_16FlashAttnBwdSm80INS1_25CollectiveMainloopBwdSm80ILi2ELi2EN4cute5tupleIJNS5_1CILi128EEES8_NS7_ILi64EEEEEENS_10bfloat16_tEfNS_4arch4Sm80ELb0ELb1ELb1ELb1ELb0ELb0ELb0ELb0ELi2ELi4ELi4ELi4ELb0EEENS1_21CollectiveEpilogueBwdISA_SB_SD_Li256ELb1ELb0ELi2EEENS1_19SingleTileSchedulerILb1ELb0ELb0ELi128EEEEEEEEEvNT_6ParamsE$_ZN4cute3eso3ESOILb1ELb0EJNS_6LayoutINS_5tupleIJNS3_IJNS_1CILi8EEENS4_ILi1EEEEEENS4_ILi2EEEEEENS3_IJNS3_IJS6_NS4_ILi0EEEEEES5_EEEEENS_10ViewEngineIPN7cutlass10bfloat16_tEEEEEC2ERKSD_RKSI_) ;  /* 0xffff39e000007944 */ /* 0x022fea0003c3ffff */
        /* <DEDUP_REMOVED lines=8> */
[----:B------:R-:W-:Y:S02]  /*17cf0*/  MOV R6, 0x17d10 ;  /* 0x00017d1000067802 */ /* 0x000fe40000000f00 */
[----:B-1---5:R-:W-:Y:S05]  /*17d00*/  CALL.REL.NOINC `($_ZN7cutlass13device_kernelIN5flash19enable_sm80_to_sm89INS1_16FlashAttnBwdSm80INS1_25CollectiveMainloopBwdSm80ILi2ELi2EN4cute5tupleIJNS5_1CILi128EEES8_NS7_ILi64EEEEEENS_10bfloat16_tEfNS_4arch4Sm80ELb0ELb1ELb1ELb1ELb0ELb0ELb0ELb0ELi2ELi4ELi4ELi4ELb0EEENS1_21CollectiveEpilogueBwdISA_SB_SD_Li256ELb1ELb0ELi2EEENS1_19SingleTileSchedulerILb1ELb0ELb0ELi128EEEEEEEEEvNT_6ParamsE$_ZN4cute3eso3ESOILb1ELb0EJNS_6LayoutINS_5tupleIJNS3_IJNS_1CILi8EEENS4_ILi1EEEEEENS4_ILi2EEEEEENS3_IJNS3_IJS6_NS4_ILi0EEEEEENS4_ILi4096EEEEEEEENS_10ViewEngineINS_8smem_ptrIPN7cutlass10bfloat16_tEEEEEEEC2ERKSE_RKSL_) ;  /* 0xffff37b000007944 */ /* 0x022fea0003c3ffff */
[----:B------:R2:W5:Y:S01]  /*17d10*/  LDL.64 R62, [R1+0x758] ;  /* 0x00075800013e7983 */ /* 0x0005620000100a00 */
[----:B-1----:R-:W-:Y:S01]  /*17d20*/  IMAD.MOV.U32 R2, RZ, RZ, R25 ;  /* 0x000000ffff027224 */ /* 0x002fe200078e0019 */
[----:B------:R-:W-:Y:S02]  /*17d30*/  MOV R3, RZ ;  /* 0x000000ff00037202 */ /* 0x000fe40000000f00 */
[----:B------:R-:W-:-:S02]  /*17d40*/  MOV R10, 0x17d60 ;  /* 0x00017d60000a7802 */ /* 0x000fc40000000f00 */
[----:B--2--5:R-:W-:Y:S05]  /*17d50*/  CALL.REL.NOINC `($_ZN7cutlass13device_kernelIN5flash19enable_sm80_to_sm89INS1_16FlashAttnBwdSm80INS1_25CollectiveMainloopBwdSm80ILi2ELi2EN4cute5tupleIJNS5_1CILi128EEES8_NS7_ILi64EEEEEENS_10bfloat16_tEfNS_4arch4Sm80ELb0ELb1ELb1ELb1ELb0ELb0ELb0ELb0ELi2ELi4ELi4ELi4ELb0EEENS1_21CollectiveEpilogueBwdISA_SB_SD_Li256ELb1ELb0ELi2EEENS1_19SingleTileSchedulerILb1ELb0ELb0ELi128EEEEEEEEEvNT_6ParamsE$_ZN4cute3eso3ESOILb1ELb0EJNS_10UnderscoreEiEEC2ERKS2_RKi) ;  /* 0xffff0c9000007944 */ /* 0x024fea0003c3ffff */
[----:B-1----:R-:W2:Y:S01]  /*17d60*/  LDL R3, [R1+0x758] ;  /* 0x0007580001037983 */ /* 0x002ea20000100800 */
[----:B------:R-:W-:Y:S01]  /*17d70*/  IMAD.MOV.U32 R2, RZ, RZ, R25 ;  /* 0x000000ffff027224 */ /* 0x000fe200078e0019 */
[----:B------:R-:W-:-:S02]  /*17d80*/  MOV R6, 0x17db0 ;  /* 0x00017db000067802 */ /* 0x000fc40000000f00 */
[----:B--2---:R-:W-:Y:S02]  /*17d90*/  SHF.L.U32 R3, R3, 0xc, RZ ;  /* 0x0000000c03037819 */ /* 0x004fe400000006ff */
[----:B------:R-:W-:Y:S05]  /*17da0*/  CALL.REL.NOINC `($_ZN7cutlass13device_kernelIN5flash19enable_sm80_to_sm89INS1_16FlashAttnBwdSm80INS1_25CollectiveMainloopBwdSm80ILi2ELi2EN4cute5tupleIJNS5_1CILi128EEES8_NS7_ILi64EEEEEENS_10bfloat16_tEfNS_4arch4Sm80ELb0ELb1ELb1ELb1ELb0ELb0ELb0ELb0ELi2ELi4ELi4ELi4ELb0EEENS1_21CollectiveEpilogueBwdISA_SB_SD_Li256ELb1ELb0ELi2EEENS1_19SingleTileSchedulerILb1ELb0ELb0ELi128EEEEEEEEEvNT_6ParamsE$_ZN4cute3eso3ESOILb1ELb0EJNS_6LayoutINS_5tupleIJNS3_IJNS_1CILi8EEENS4_ILi1EEEEEEEEENS3_IJNS3_IJS6_NS4_ILi0EEEEEEEEEEEiEEC2ERKSC_RKi) ;  /* 0xffff343000007944 */ /* 0x000fea0003c3ffff */
[----:B-1----:R-:W2:Y:S01]  /*17db0*/  LDL R3, [R1+0x758] ;  /* 0x0007580001037983 */ /* 0x002ea20000100800 */
[----:B------:R-:W-:Y:S02]  /*17dc0*/  MOV R9, R25 ;  /* 0x0000001900097202 */ /* 0x000fe40000000f00 */
[----:B------:R-:W-:Y:S01]  /*17dd0*/  MOV R8, 0x17e00 ;  /* 0x00017e0000087802 */ /* 0x000fe20000000f00 */
[----:B--2---:R-:W-:-:S04]  /*17de0*/  IMAD.WIDE R2, R3, 0x2, R62 ;  /* 0x0000000203027825 */ /* 0x004fc800078e023e */
[----:B------:R-:W-:Y:S05]  /*17df0*/  CALL.REL.NOINC `($_ZN7cutlass13device_kernelIN5flash19enable_sm80_to_sm89INS1_16FlashAttnBwdSm80INS1_25CollectiveMainloopBwdSm80ILi2ELi2EN4cute5tupleIJNS5_1CILi128EEES8_NS7_ILi64EEEEEENS_10bfloat16_tEfNS_4arch4Sm80ELb0ELb1ELb1ELb1ELb0ELb0ELb0ELb0ELi2ELi4ELi4ELi4ELb0EEENS1_21CollectiveEpilogueBwdISA_SB_SD_Li256ELb1ELb0ELi2EEENS1_19SingleTileSchedulerILb1ELb0ELb0ELi128EEEEEEEEEvNT_6ParamsE$_ZN4cute8smem_ptrIPN7cutlass10bfloat16_tEECI1NS_12iter_adaptorIS3_S4_EEES3_) ;  /* 0xffff46c000007944 */ /* 0x000fea0003c3ffff */
[----:B-1----:R1:W5:Y:S01]  /*17e00*/  LDL.64 R2, [R1+0x758] ;  /* 0x0007580001027983 */ /* 0x0023620000100a00 */
[----:B------:R-:W-:Y:S02]  /*17e10*/  MOV R6, R25 ;  /* 0x0000001900067202 */ /* 0x000fe40000000f00 */
[----:B------:R-:W-:Y:S02]  /*17e20*/  MOV R8, 0x17e40 ;  /* 0x00017e4000087802 */ /* 0x000fe40000000f00 */
[----:B-1---5:R-:W-:Y:S05]  /*17e30*/  CALL.REL.NOINC `($_ZN7cutlass13device_kernelIN5flash19enable_sm80_to_sm89INS1_16FlashAttnBwdSm80INS1_25CollectiveMainloopBwdSm80ILi2ELi2EN4cute5tupleIJNS5_1CILi128EEES8_NS7_ILi64EEEEEENS_10bfloat16_tEfNS_4arch4Sm80ELb0ELb1ELb1ELb1ELb0ELb0ELb0ELb0ELi2ELi4ELi4ELi4ELb0EEENS1_21CollectiveEpilogueBwdISA_SB_SD_Li256ELb1ELb0ELi2EEENS1_19SingleTileSchedulerILb1ELb0ELb0ELi128EEEEEEEEEvNT_6ParamsE$_ZN4cute3eso3ESOILb1ELb0EJNS_6LayoutINS_5tupleIJNS3_IJNS_1CILi8EEENS4_ILi1EEEEEEEEENS3_IJNS3_IJS6_NS4_ILi0EEEEEEEEEEENS_10ViewEngineINS_8smem_ptrIPN7cutlass10bfloat16_tEEEEEEEC2ERKSC_RKSJ_) ;  /* 0xffff331000007944 */ /* 0x022fea0003c3ffff */
        /* <DEDUP_REMOVED lines=13> */
[----:B--2---:R-:W-:-:S05]  /*17f10*/  IMAD.WIDE R2, R3, 0x2, R16 ;  /* 0x0000000203027825 */ /* 0x004fca00078e0210 */
[----:B------:R-:W-:Y:S02]  /*17f20*/  MOV R6, R2 ;  /* 0x0000000200067202 */ /* 0x000fe40000000f00 */
[----:B------:R-:W-:Y:S05]  /*17f30*/  CALL.REL.NOINC `($_ZN7cutlass13device_kernelIN5flash19enable_sm80_to_sm89INS1_16FlashAttnBwdSm80INS1_25CollectiveMainloopBwdSm80ILi2ELi2EN4cute5tupleIJNS5_1CILi128EEES8_NS7_ILi64EEEEEENS_10bfloat16_tEfNS_4arch4Sm80ELb0ELb1ELb1ELb1ELb0ELb0ELb0ELb0ELi2ELi4ELi4ELi4ELb0EEENS1_21CollectiveEpilogueBwdISA_SB_SD_Li256ELb1ELb0ELi2EEENS1_19SingleTileSchedulerILb1ELb0ELb0ELi128EEEEEEEEEvNT_6ParamsE$_ZN4cute3eso3ESOILb1ELb0EJNS_6LayoutINS_5tupleIJNS3_IJNS_1CILi8EEENS4_ILi1EEEEEEEEENS3_IJNS3_IJS6_NS4_ILi0EEEEEEEEEEENS_10ViewEngineIPN7cutlass10bfloat16_tEEEEEC2ERKSC_RKSH_) ;  /* 0xffff325000007944 */ /* 0x000fea0003c3ffff */
[----:B------:R2:W5:Y:S01]  /*17f40*/  LDL.64 R4, [R1+0x758] ;  /* 0x0007580001047983 */ /* 0x0005620000100a00 */
[----:B-1----:R-:W-:Y:S01]  /*17f50*/  IMAD.MOV.U32 R2, RZ, RZ, R8 ;  /* 0x000000ffff027224 */ /* 0x002fe200078e0008 */
[----:B------:R-:W-:Y:S01]  /*17f60*/  MOV R3, R9 ;  /* 0x0000000900037202 */ /* 0x000fe20000000f00 */
[----:B------:R-:W-:Y:S01]  /*17f70*/  IMAD.MOV.U32 R9, RZ, RZ, R25 ;  /* 0x000000ffff097224 */ /* 0x000fe200078e0019 */
[----:B------:R-:W-:Y:S02]  /*17f80*/  MOV R8, 0x17fa0 ;  /* 0x00017fa000087802 */ /* 0x000fe40000000f00 */
[----:B--2--5:R-:W-:Y:S05]  /*17f90*/  CALL.REL.NOINC `($_ZN7cutlass13device_kernelIN5flash19enable_sm80_to_sm89INS1_16FlashAttnBwdSm80INS1_25CollectiveMainloopBwdSm80ILi2ELi2EN4cute5tupleIJNS5_1CILi128EEES8_NS7_ILi64EEEEEENS_10bfloat16_tEfNS_4arch4Sm80ELb0ELb1ELb1ELb1ELb0ELb0ELb0ELb0ELi2ELi4ELi4ELi4ELb0EEENS1_21CollectiveEpilogueBwdISA_SB_SD_Li256ELb1ELb0ELi2EEENS1_19SingleTileSchedulerILb1ELb0ELb0ELi128EEEEEEEEEvNT_6ParamsE$_ZN4cute8smem_ptrIPN7cutlass10bfloat16_tEECI1NS_12iter_adaptorIS3_S4_EEES3_) ;  /* 0xffff452000007944 */ /* 0x024fea0003c3ffff */
[----:B-1----:R1:W5:Y:S01]  /*17fa0*/  LDL.64 R2, [R1+0x758] ;  /* 0x0007580001027983 */ /* 0x0023620000100a00 */
[----:B------:R-:W-:Y:S02]  /*17fb0*/  MOV R6, R25 ;  /* 0x0000001900067202 */ /* 0x000fe40000000f00 */
[----:B------:R-:W-:Y:S02]  /*17fc0*/  MOV R8, 0x17fe0 ;  /* 0x00017fe000087802 */ /* 0x000fe40000000f00 */
[----:B-1---5:R-:W-:Y:S05]  /*17fd0*/  CALL.REL.NOINC `($_ZN7cutlass13device_kernelIN5flash19enable_sm80_to_sm89INS1_16FlashAttnBwdSm80INS1_25CollectiveMainloopBwdSm80ILi2ELi2EN4cute5tupleIJNS5_1CILi128EEES8_NS7_ILi64EEEEEENS_10bfloat16_tEfNS_4arch4Sm80ELb0ELb1ELb1ELb1ELb0ELb0ELb0ELb0ELi2ELi4ELi4ELi4ELb0EEENS1_21CollectiveEpilogueBwdISA_SB_SD_Li256ELb1ELb0ELi2EEENS1_19SingleTileSchedulerILb1ELb0ELb0ELi128EEEEEEEEEvNT_6ParamsE$_ZN4cute8smem_ptrIPN7cutlass9uint128_tEECI1NS_12iter_adaptorIS3_S4_EEES3_) ;  /* 0xffff452000007944 */ /* 0x022fea0003c3ffff */
[----:B-1----:R1:W5:Y:S01]  /*17fe0*/  LDL.64 R2, [R1+0x758] ;  /* 0x0007580001027983 */ /* 0x0023620000100a00 */
[----:B------:R-:W-:Y:S02]  /*17ff0*/  MOV R6, R25 ;  /* 0x0000001900067202 */ /* 0x000fe40000000f00 */
[----:B------:R-:W-:-:S02]  /*18000*/  MOV R8, 0x18020 ;  /* 0x0001802000087802 */ /* 0x000fc40000000f00 */
[----:B-1---5:R-:W-:Y:S05]  /*18010*/  CALL.REL.NOINC `($_ZN7cutlass13device_kernelIN5flash19enable_sm80_to_sm89INS1_16FlashAttnBwdSm80INS1_25CollectiveMainloopBwdSm80ILi2ELi2EN4cute5tupleIJNS5_1CILi128EEES8_NS7_ILi64EEEEEENS_10bfloat16_tEfNS_4arch4Sm80ELb0ELb1ELb1ELb1ELb0ELb0ELb0ELb0ELi2ELi4ELi4ELi4ELb0EEENS1_21CollectiveEpilogueBwdISA_SB_SD_Li256ELb1ELb0ELi2EEENS1_19SingleTileSchedulerILb1ELb0ELb0ELi128EEEEEEEEEvNT_6ParamsE$_ZN4cute3eso3ESOILb1ELb0EJNS_6LayoutINS_5tupleIJNS3_IJNS_1CILi1EEES5_EEEEEENS3_IJNS3_IJS5_NS4_ILi0EEEEEEEEEEENS_10ViewEngineINS_8smem_ptrIPN7cutlass9uint128_tEEEEEEEC2ERKSB_RKSI_) ;  /* 0xffff285000007944 */ /* 0x022fea0003c3ffff */
[----:B------:R2:W5:Y:S01]  /*18020*/  LDL R8, [R1+0x758] ;  /* 0x0007580001087983 */ /* 0x0005620000100800 */
[----:B------:R-:W-:-:S02]  /*18030*/  MOV R70, R25 ;  /* 0x0000001900467202 */ /* 0x000fc40000000f00 */
[----:B-1----:R-:W-:Y:S02]  /*18040*/  MOV R6, 0x18060 ;  /* 0x0001806000067802 */ /* 0x002fe40000000f00 */
[----:B--2--5:R-:W-:Y:S05]  /*18050*/  CALL.REL.NOINC `($_ZN7cutlass13device_kernelIN5flash19enable_sm80_to_sm89INS1_16FlashAttnBwdSm80INS1_25CollectiveMainloopBwdSm80ILi2ELi2EN4cute5tupleIJNS5_1CILi128EEES8_NS7_ILi64EEEEEENS_10bfloat16_tEfNS_4arch4Sm80ELb0ELb1ELb1ELb1ELb0ELb0ELb0ELb0ELi2ELi4ELi4ELi4ELb0EEENS1_21CollectiveEpilogueBwdISA_SB_SD_Li256ELb1ELb0ELi2EEENS1_19SingleTileSchedulerILb1ELb0ELb0ELi128EEEEEEEEEvNT_6ParamsE$_ZN4cute3eso3ESOILb1ELb0EJNS_6LayoutINS_5tupleIJNS3_IJNS_1CILi4EEENS4_ILi1EEEEEEEEENS3_IJNS3_IJS6_NS4_ILi0EEEEEEEEEEENS_10ViewEngineIPjEEEEC2ERKSC_RKSF_) ;  /* 0xffff2f8000007944 */ /* 0x024fea0003c3ffff */
[----:B------:R2:W5:Y:S01]  /*18060*/  LDL.64 R64, [R1+0x758] ;  /* 0x0007580001407983 */ /* 0x0005620000100a00 */
[----:B-1----:R-:W-:Y:S02]  /*18070*/  MOV R4, R8 ;  /* 0x0000000800047202 */ /* 0x002fe40000000f00 */
[----:B------:R-:W-:Y:S02]  /*18080*/  MOV R2, 0x180a0 ;  /* 0x000180a000027802 */ /* 0x000fe40000000f00 */
[----:B--2--5:R-:W-:Y:S05]  /*18090*/  CALL.REL.NOINC `($_ZN7cutlass13device_kernelIN5flash19enable_sm80_to_sm89INS1_16FlashAttnBwdSm80INS1_25CollectiveMainloopBwdSm80ILi2ELi2EN4cute5tupleIJNS5_1CILi128EEES8_NS7_ILi64EEEEEENS_10bfloat16_tEfNS_4arch4Sm80ELb0ELb1ELb1ELb1ELb0ELb0ELb0ELb0ELi2ELi4ELi4ELi4ELb0EEENS1_21CollectiveEpilogueBwdISA_SB_SD_Li256ELb1ELb0ELi2EEENS1_19SingleTileSchedulerILb1ELb0ELb0ELi128EEEEEEEEEvNT_6ParamsE$_ZN73_INTERNAL_24fd9406_37_flash_bwd_hdim64_bf16_softcap_sm80_cu_8e232a79_330724__cvta_generic_to_sharedEPKv) ;  /* 0xffff458000007944 */ /* 0x024fea0003c3ffff */
        /* <DEDUP_REMOVED lines=9> */
[----:B-1----:R-:W-:Y:S05]  /*18130*/  CALL.REL.NOINC `($_ZN7cutlass13device_kernelIN5flash19enable_sm80_to_sm89INS1_16FlashAttnBwdSm80INS1_25CollectiveMainloopBwdSm80ILi2ELi2EN4cute5tupleIJNS5_1CILi128EEES8_NS7_ILi64EEEEEENS_10bfloat16_tEfNS_4arch4Sm80ELb0ELb1ELb1ELb1ELb0ELb0ELb0ELb0ELi2ELi4ELi4ELi4ELb0EEENS1_21CollectiveEpilogueBwdISA_SB_SD_Li256ELb1ELb0ELi2EEENS1_19SingleTileSchedulerILb1ELb0ELb0ELi128EEEEEEEEEvNT_6ParamsE$_ZN4cute3eso3ESOILb1ELb0EJNS_10UnderscoreEiEEC2ERKS2_RKi) ;  /* 0xffff08b000007944 */ /* 0x002fea0003c3ffff */
        /* <DEDUP_REMOVED lines=16> */
[----:B------:R-:W-:Y:S02]  /*18240*/  MOV R3, 0x1 ;  /* 0x0000000100037802 */ /* 0x000fe40000000f00 */
        /* <DEDUP_REMOVED lines=44> */
[----:B-1---5:R-:W-:Y:S05]  /*18510*/  CALL.REL.NOINC `($_ZN7cutlass13device_kernelIN5flash19enable_sm80_to_sm89INS1_16FlashAttnBwdSm80INS1_25CollectiveMainloopBwdSm80ILi2ELi2EN4cute5tupleIJNS5_1CILi128EEES8_NS7_ILi64EEEEEENS_10bfloat16_tEfNS_4arch4Sm80ELb0ELb1ELb1ELb1ELb0ELb0ELb0ELb0ELi2ELi4ELi4ELi4ELb0EEENS1_21CollectiveEpilogueBwdISA_SB_SD_Li256ELb1ELb0ELi2EEENS1_19SingleTileSchedulerILb1ELb0ELb0ELi128EEEEEEEEEvNT_6ParamsE$_ZN4cute8smem_ptrIPN7cutlass10bfloat16_tEECI1NS_12iter_adaptorIS3_S4_EEES3_) ;  /* 0xffff3fa000007944 */ /* 0x022fea0003c3ffff */
[----:B-1----:R1:W5:Y:S01]  /*18520*/  LDL.64 R2, [R1+0x758] ;  /* 0x0007580001027983 */ /* 0x0023620000100a00 */
[----:B------:R-:W-:-:S03]  /*18530*/  MOV R6, 0x18550 ;  /* 0x0001855000067802 */ /* 0x000fc60000000f00 */
[----:B-1---5:R-:W-:Y:S05]  /*18540*/  CALL.REL.NOINC `($_ZN7cutlass13device_kernelIN5flash19enable_sm80_to_sm89INS1_16FlashAttnBwdSm80INS1_25CollectiveMainloopBwdSm80ILi2ELi2EN4cute5tupleIJNS5_1CILi128EEES8_NS7_ILi64EEEEEENS_10bfloat16_tEfNS_4arch4Sm80ELb0ELb1ELb1ELb1ELb0ELb0ELb0ELb0ELi2ELi4ELi4ELi4ELb0EEENS1_21CollectiveEpilogueBwdISA_SB_SD_Li256ELb1ELb0ELi2EEENS1_19SingleTileSchedulerILb1ELb0ELb0ELi128EEEEEEEEEvNT_6ParamsE$_ZN4cute3eso3ESOILb1ELb0EJNS_6LayoutINS_5tupleIJNS3_IJNS_1CILi8EEENS4_ILi1EEEEEENS4_ILi4EEEEEENS3_IJNS3_IJS6_NS4_ILi0EEEEEENS4_ILi2048EEEEEEEENS_10ViewEngineINS_8smem_ptrIPN7cutlass10bfloat16_tEEEEEEEC2ERKSE_RKSL_) ;  /* 0xffff32a000007944 */ /* 0x022fea0003c3ffff */
[----:B-1----:R1:W5:Y:S01]  /*18550*/  LDL.64 R4, [R1+0x758] ;  /* 0x0007580001047983 */ /* 0x0023620000100a00 */
[----:B------:R-:W-:Y:S01]  /*18560*/  IMAD.MOV.U32 R6, RZ, RZ, R52 ;  /* 0x000000ffff067224 */ /* 0x000fe200078e0034 */
[----:B------:R-:W-:Y:S02]  /*18570*/  MOV R9, R53 ;  /* 0x0000003500097202 */ /* 0x000fe40000000f00 */
[----:B------:R-:W-:Y:S02]  /*18580*/  MOV R8, 0x185a0 ;  /* 0x000185a000087802 */ /* 0x000fe40000000f00 */
[----:B-1---5:R-:W-:Y:S05]  /*18590*/  CALL.REL.NOINC `($_ZN7cutlass13device_kernelIN5flash19enable_sm80_to_sm89INS1_16FlashAttnBwdSm80INS1_25CollectiveMainloopBwdSm80ILi2ELi2EN4cute5tupleIJNS5_1CILi128EEES8_NS7_ILi64EEEEEENS_10bfloat16_tEfNS_4arch4Sm80ELb0ELb1ELb1ELb1ELb0ELb0ELb0ELb0ELi2ELi4ELi4ELi4ELb0EEENS1_21CollectiveEpilogueBwdISA_SB_SD_Li256ELb1ELb0ELi2EEENS1_19SingleTileSchedulerILb1ELb0ELb0ELi128EEEEEEEEEvNT_6ParamsE$_ZN4cute3eso3ESOILb1ELb0EJNS_6LayoutINS_5tupleIJNS3_IJNS_1CILi8EEENS4_ILi1EEEEEENS4_ILi4EEEEEENS3_IJNS3_IJS6_NS4_ILi0EEEEEES5_EEEEENS_10ViewEngineIPN7cutlass10bfloat16_tEEEEEC2ERKSD_RKSI_) ;  /* 0xffff32d000007944 */ /* 0x022fea0003c3ffff */
[----:B------:R2:W5:Y:S01]  /*185a0*/  LDL.64 R2, [R1+0x758] ;  /* 0x0007580001027983 */ /* 0x0005620000100a00 */
[----:B-1----:R-:W-:Y:S02]  /*185b0*/  MOV R7, R5 ;  /* 0x0000000500077202 */ /* 0x002fe40000000f00 */
[----:B------:R-:W-:Y:S02]  /*185c0*/  MOV R6, 0x185e0 ;  /* 0x000185e000067802 */ /* 0x000fe40000000f00 */
[----:B--2--5:R-:W-:Y:S05]  /*185d0*/  CALL.REL.NOINC `($_ZN7cutlass13device_kernelIN5flash19enable_sm80_to_sm89INS1_16FlashAttnBwdSm80INS1_25CollectiveMainloopBwdSm80ILi2ELi2EN4cute5tupleIJNS5_1CILi128EEES8_NS7_ILi64EEEEEENS_10bfloat16_tEfNS_4arch4Sm80ELb0ELb1ELb1ELb1ELb0ELb0ELb0ELb0ELi2ELi4ELi4ELi4ELb0EEENS1_21CollectiveEpilogueBwdISA_SB_SD_Li256ELb1ELb0ELi2EEENS1_19SingleTileSchedulerILb1ELb0ELb0ELi128EEEEEEEEEvNT_6ParamsE$_ZN4cute3eso3ESOILb1ELb0EJNS_6LayoutINS_5tupleIJNS3_IJNS_1CILi8EEENS4_ILi1EEEEEENS3_IJNS4_ILi4EEEEEEEEENS3_IJNS3_IJS6_NS4_ILi0EEEEEENS3_IJNS4_ILi2048EEEEEEEEEEENS_10ViewEngineINS_8smem_ptrIPN7cutlass10bfloat16_tEEEEEEEC2ERKSG_RKSN_) ;  /* 0xffff2e2000007944 */ /* 0x024fea0003c3ffff */
[----:B------:R2:W5:Y:S01]  /*185e0*/  LDL.64 R6, [R1+0x758] ;  /* 0x0007580001067983 */ /* 0x0005620000100a00 */
[----:B-1----:R-:W-:Y:S02]  /*185f0*/  MOV R5, R3 ;  /* 0x0000000300057202 */ /* 0x002fe40000000f00 */
[----:B------:R-:W-:-:S02]  /*18600*/  MOV R4, 0x18620 ;  /* 0x0001862000047802 */ /* 0x000fc40000000f00 */
[----:B--2--5:R-:W-:Y:S05]  /*18610*/  CALL.REL.NOINC `($_ZN7cutlass13device_kernelIN5flash19enable_sm80_to_sm89INS1_16FlashAttnBwdSm80INS1_25CollectiveMainloopBwdSm80ILi2ELi2EN4cute5tupleIJNS5_1CILi128EEES8_NS7_ILi64EEEEEENS_10bfloat16_tEfNS_4arch4Sm80ELb0ELb1ELb1ELb1ELb0ELb0ELb0ELb0ELi2ELi4ELi4ELi4ELb0EEENS1_21CollectiveEpilogueBwdISA_SB_SD_Li256ELb1ELb0ELi2EEENS1_19SingleTileSchedulerILb1ELb0ELb0ELi128EEEEEEEEEvNT_6ParamsE$_ZN4cute3eso3ESOILb1ELb0EJNS_6LayoutINS_5tupleIJNS3_IJNS_1CILi8EEENS4_ILi1EEEEEENS3_IJNS4_ILi4EEEEEEEEENS3_IJNS3_IJS6_NS4_ILi0EEEEEENS3_IJS5_EEEEEEEENS_10ViewEngineIPN7cutlass10bfloat16_tEEEEEC2ERKSF_RKSK_) ;  /* 0xffff2e4000007944 */ /* 0x024fea0003c3ffff */
[----:B-1----:R1:W5:Y:S01]  /*18620*/  LDL.64 R2, [R1+0x758] ;  /* 0x0007580001027983 */ /* 0x0023620000100a00 */
[----:B------:R-:W-:-:S03]  /*18630*/  MOV R8, 0x18650 ;  /* 0x0001865000087802 */ /* 0x000fc60000000f00 */
[----:B-1---5:R-:W-:Y:S05]  /*18640*/  CALL.REL.NOINC `($_ZN7cutlass13device_kernelIN5flash19enable_sm80_to_sm89INS1_16FlashAttnBwdSm80INS1_25CollectiveMainloopBwdSm80ILi2ELi2EN4cute5tupleIJNS5_1CILi128EEES8_NS7_ILi64EEEEEENS_10bfloat16_tEfNS_4arch4Sm80ELb0ELb1ELb1ELb1ELb0ELb0ELb0ELb0ELi2ELi4ELi4ELi4ELb0EEENS1_21CollectiveEpilogueBwdISA_SB_SD_Li256ELb1ELb0ELi2EEENS1_19SingleTileSchedulerILb1ELb0ELb0ELi128EEEEEEEEEvNT_6ParamsE$_ZN4cute3eso3ESOILb1ELb0EJNS_6LayoutINS_5tupleIJNS3_IJNS3_IJNS_1CILi8EEENS4_ILi1EEEEEES6_EEENS3_IJNS3_IJS6_S6_EEENS4_ILi4EEEEEEEEENS3_IJNS3_IJNS3_IJS6_NS4_ILi0EEEEEESD_EEENS3_IJNS3_IJSD_SD_EEES5_EEEEEEEENS_10ViewEngineIPN7cutlass10bfloat16_tEEEEEC2ERKSJ_RKSO_) ;  /* 0xffff1f9000007944 */ /* 0x022fea0003c3ffff */
[----:B-1----:R1:W5:Y:S01]  /*18650*/  LDL.64 R4, [R1+0x758] ;  /* 0x0007580001047983 */ /* 0x0023620000100a00 */
[----:B------:R-:W-:-:S03]  /*18660*/  MOV R8, 0x18680 ;  /* 0x0001868000087802 */ /* 0x000fc60000000f00 */
[----:B-1---5:R-:W-:Y:S05]  /*18670*/  CALL.REL.NOINC `($_ZN7cutlass13device_kernelIN5flash19enable_sm80_to_sm89INS1_16FlashAttnBwdSm80INS1_25CollectiveMainloopBwdSm80ILi2ELi2EN4cute5tupleIJNS5_1CILi128EEES8_NS7_ILi64EEEEEENS_10bfloat16_tEfNS_4arch4Sm80ELb0ELb1ELb1ELb1ELb0ELb0ELb0ELb0ELi2ELi4ELi4ELi4ELb0EEENS1_21CollectiveEpilogueBwdISA_SB_SD_Li256ELb1ELb0ELi2EEENS1_19SingleTileSchedulerILb1ELb0ELb0ELi128EEEEEEEEEvNT_6ParamsE$_ZN4cute3eso3ESOILb1ELb0EJNS_6LayoutINS_5tupleIJNS3_IJNS3_IJNS_1CILi8EEENS4_ILi1EEEEEES6_EEENS3_IJNS3_IJS6_S6_EEENS4_ILi4EEEEEEEEENS3_IJNS3_IJNS3_IJS6_NS4_ILi0EEEEEESD_EEENS3_IJNS3_IJSD_SD_EEENS4_ILi2048EEEEEEEEEEENS_10ViewEngineINS_8smem_ptrIPN7cutlass10bfloat16_tEEEEEEEC2ERKSK_RKSR_) ;  /* 0xffff1f2000007944 */ /* 0x022fea0003c3ffff */
[----:B-1----:R1:W5:Y:S01]  /*18680*/  LDL.64 R2, [R1+0x758] ;  /* 0x0007580001027983 */ /* 0x0023620000100a00 */
[----:B------:R-:W-:Y:S01]  /*18690*/  IMAD.MOV.U32 R6, RZ, RZ, R4 ;  /* 0x000000ffff067224 */ /* 0x000fe200078e0004 */
[----:B------:R-:W-:-:S02]  /*186a0*/  MOV R9, R5 ;  /* 0x0000000500097202 */ /* 0x000fc40000000f00 */
[----:B------:R-:W-:Y:S02]  /*186b0*/  MOV R8, 0x186d0 ;  /* 0x000186d000087802 */ /* 0x000fe40000000f00 */
[----:B-1---5:R-:W-:Y:S05]  /*186c0*/  CALL.REL.NOINC `($_ZN7cutlass13device_kernelIN5flash19enable_sm80_to_sm89INS1_16FlashAttnBwdSm80INS1_25CollectiveMainloopBwdSm80ILi2ELi2EN4cute5tupleIJNS5_1CILi128EEES8_NS7_ILi64EEEEEENS_10bfloat16_tEfNS_4arch4Sm80ELb0ELb1ELb1ELb1ELb0ELb0ELb0ELb0ELi2ELi4ELi4ELi4ELb0EEENS1_21CollectiveEpilogueBwdISA_SB_SD_Li256ELb1ELb0ELi2EEENS1_19SingleTileSchedulerILb1ELb0ELb0ELi128EEEEEEEEEvNT_6ParamsE$_ZN4cute3eso3ESOILb1ELb0EJNS_6LayoutINS_5tupleIJNS3_IJNS_1CILi8EEENS4_ILi1EEEEEENS4_ILi4EEEEEENS3_IJNS3_IJS6_NS4_ILi0EEEEEES5_EEEEENS_10ViewEngineIPN7cutlass10bfloat16_tEEEEEC2ERKSD_RKSI_) ;  /* 0xffff31a000007944 */ /* 0x022fea0003c3ffff */
[----:B------:R2:W5:Y:S01]  /*186d0*/  LDL.64 R16, [R1+0x758] ;  /* 0x0007580001107983 */ /* 0x0005620000100a00 */
[----:B------:R-:W-:Y:S02]  /*186e0*/  MOV R9, R25 ;  /* 0x0000001900097202 */ /* 0x000fe40000000f00 */
[----:B------:R-:W-:Y:S02]  /*186f0*/  MOV R8, 0x18710 ;  /* 0x0001871000087802 */ /* 0x000fe40000000f00 */
[----:B-12--5:R-:W-:Y:S05]  /*18700*/  CALL.REL.NOINC `($_ZN7cutlass13device_kernelIN5flash19enable_sm80_to_sm89INS1_16FlashAttnBwdSm80INS1_25CollectiveMainloopBwdSm80ILi2ELi2EN4cute5tupleIJNS5_1CILi128EEES8_NS7_ILi64EEEEEENS_10bfloat16_tEfNS_4arch4Sm80ELb0ELb1ELb1ELb1ELb0ELb0ELb0ELb0ELi2ELi4ELi4ELi4ELb0EEENS1_21CollectiveEpilogueBwdISA_SB_SD_Li256ELb1ELb0ELi2EEENS1_19SingleTileSchedulerILb1ELb0ELb0ELi128EEEEEEEEEvNT_6ParamsE$_ZN4cute8smem_ptrIPN7cutlass10bfloat16_tEECI1NS_12iter_adaptorIS3_S4_EEES3_) ;  /* 0xffff3db000007944 */ /* 0x026fea0003c3ffff */
[----:B-1----:R1:W5:Y:S01]  /*18710*/  LDL.64 R2, [R1+0x758] ;  /* 0x0007580001027983 */ /* 0x0023620000100a00 */
[----:B------:R-:W-:-:S03]  /*18720*/  MOV R6, 0x18740 ;  /* 0x0001874000067802 */ /* 0x000fc60000000f00 */
[----:B-1---5:R-:W-:Y:S05]  /*18730*/  CALL.REL.NOINC `($_ZN7cutlass13device_kernelIN5flash19enable_sm80_to_sm89INS1_16FlashAttnBwdSm80INS1_25CollectiveMainloopBwdSm80ILi2ELi2EN4cute5tupleIJNS5_1CILi128EEES8_NS7_ILi64EEEEEENS_10bfloat16_tEfNS_4arch4Sm80ELb0ELb1ELb1ELb1ELb0ELb0ELb0ELb0ELi2ELi4ELi4ELi4ELb0EEENS1_21CollectiveEpilogueBwdISA_SB_SD_Li256ELb1ELb0ELi2EEENS1_19SingleTileSchedulerILb1ELb0ELb0ELi128EEEEEEEEEvNT_6ParamsE$_ZN4cute3eso3ESOILb1ELb0EJNS_6LayoutINS_5tupleIJNS3_IJNS_1CILi8EEENS4_ILi1EEEEEENS4_ILi4EEEEEENS3_IJNS3_IJS6_NS4_ILi0EEEEEENS4_ILi2048EEEEEEEENS_10ViewEngineINS_8smem_ptrIPN7cutlass10bfloat16_tEEEEEEEC2ERKSE_RKSL_) ;  /* 0xffff30b000007944 */ /* 0x022fea0003c3ffff */
[----:B------:R2:W5:Y:S01]  /*18740*/  LDL.64 R62, [R1+0x758] ;  /* 0x00075800013e7983 */ /* 0x0005620000100a00 */
[----:B-1----:R-:W-:Y:S01]  /*18750*/  IMAD.MOV.U32 R2, RZ, RZ, R25 ;  /* 0x000000ffff027224 */ /* 0x002fe200078e0019 */
[----:B------:R-:W-:Y:S02]  /*18760*/  MOV R3, RZ ;  /* 0x000000ff00037202 */ /* 0x000fe40000000f00 */
[----:B------:R-:W-:Y:S02]  /*18770*/  MOV R10, 0x18790 ;  /* 0x00018790000a7802 */ /* 0x000fe40000000f00 */
        /* <DEDUP_REMOVED lines=248> */
[----:B-1----:R-:W-:Y:S05]  /*19700*/  CALL.REL.NOINC `($_ZN7cutlass13device_kernelIN5flash19enable_sm80_to_sm89INS1_16FlashAttnBwdSm80INS1_25CollectiveMainloopBwdSm80ILi2ELi2EN4cute5tupleIJNS5_1CILi128EEES8_NS7_ILi64EEEEEENS_10bfloat16_tEfNS_4arch4Sm80ELb0ELb1ELb1ELb1ELb0ELb0ELb0ELb0ELi2ELi4ELi4ELi4ELb0EEENS1_21CollectiveEpilogueBwdISA_SB_SD_Li256ELb1ELb0ELi2EEENS1_19SingleTileSchedulerILb1ELb0ELb0ELi128EEEEEEEEEvNT_6ParamsE$_ZN4cute3eso3ESOILb1ELb0EJNS_10UnderscoreES2_iEEC2ERKS2_S5_RKi) ;  /* 0xfffef2a000007944 */ /* 0x002fea0003c3ffff */
        /* <DEDUP_REMOVED lines=9> */
[----:B------:R-:W-:Y:S05]  /*197a0*/  CALL.REL.NOINC `($_ZN7cutlass13device_kernelIN5flash19enable_sm80_to_sm89INS1_16FlashAttnBwdSm80INS1_25CollectiveMainloopBwdSm80ILi2ELi2EN4cute5tupleIJNS5_1CILi128EEES8_NS7_ILi64EEEEEENS_10bfloat16_tEfNS_4arch4Sm80ELb0ELb1ELb1ELb1ELb0ELb0ELb0ELb0ELi2ELi4ELi4ELi4ELb0EEENS1_21CollectiveEpilogueBwdISA_SB_SD_Li256ELb1ELb0ELi2EEENS1_19SingleTileSchedulerILb1ELb0ELb0ELi128EEEEEEEEEvNT_6ParamsE$_ZN4cute3eso3ESOILb1ELb0EJNS_6LayoutINS_5tupleIJNS3_IJNS_1CILi8EEENS4_ILi1EEEEEENS4_ILi2EEEEEENS3_IJNS3_IJS6_NS4_ILi0EEEEEENS4_ILi4096EEEEEEEEiEEC2ERKSE_RKi) ;  /* 0xffff1d5000007944 */ /* 0x000fea0003c3ffff */
        /* <DEDUP_REMOVED lines=8> */
[----:B-1---5:R-:W-:Y:S05]  /*19830*/  CALL.REL.NOINC `($_ZN7cutlass13device_kernelIN5flash19enable_sm80_to_sm89INS1_16FlashAttnBwdSm80INS1_25CollectiveMainloopBwdSm80ILi2ELi2EN4cute5tupleIJNS5_1CILi128EEES8_NS7_ILi64EEEEEENS_10bfloat16_tEfNS_4arch4Sm80ELb0ELb1ELb1ELb1ELb0ELb0ELb0ELb0ELi2ELi4ELi4ELi4ELb0EEENS1_21CollectiveEpilogueBwdISA_SB_SD_Li256ELb1ELb0ELi2EEENS1_19SingleTileSchedulerILb1ELb0ELb0ELi128EEEEEEEEEvNT_6ParamsE$_ZN4cute3eso3ESOILb1ELb0EJNS_6LayoutINS_5tupleIJNS3_IJNS_1CILi8EEENS4_ILi1EEEEEENS4_ILi2EEEEEENS3_IJNS3_IJS6_NS4_ILi0EEEEEENS4_ILi4096EEEEEEEENS_10ViewEngineINS_8smem_ptrIPN7cutlass10bfloat16_tEEEEEEEC2ERKSE_RKSL_) ;  /* 0xffff1c8000007944 */ /* 0x022fea0003c3ffff */
[----:B-1----:R1:W5:Y:S01]  /*19840*/  LDL.64 R4, [R1+0x758] ;  /* 0x0007580001047983 */ /* 0x0023620000100a00 */
[----:B------:R-:W-:Y:S01]  /*19850*/  IMAD.MOV.U32 R2, RZ, RZ, R25 ;  /* 0x000000ffff027224 */ /* 0x000fe200078e0019 */
[----:B------:R-:W-:Y:S02]  /*19860*/  MOV R3, 0x1 ;  /* 0x0000000100037802 */ /* 0x000fe40000000f00 */
[----:B------:R-:W-:-:S02]  /*19870*/  MOV R8, 0x19890 ;  /* 0x0001989000087802 */ /* 0x000fc40000000f00 */
[----:B-1---5:R-:W-:Y:S05]  /*19880*/  CALL.REL.NOINC `($_ZN7cutlass13device_kernelIN5flash19enable_sm80_to_sm89INS1_16FlashAttnBwdSm80INS1_25CollectiveMainloopBwdSm80ILi2ELi2EN4cute5tupleIJNS5_1CILi128EEES8_NS7_ILi64EEEEEENS_10bfloat16_tEfNS_4arch4Sm80ELb0ELb1ELb1ELb1ELb0ELb0ELb0ELb0ELi2ELi4ELi4ELi4ELb0EEENS1_21CollectiveEpilogueBwdISA_SB_SD_Li256ELb1ELb0ELi2EEENS1_19SingleTileSchedulerILb1ELb0ELb0ELi128EEEEEEEEEvNT_6ParamsE$_ZN4cute3eso3ESOILb1ELb0EJNS_10UnderscoreES2_iEEC2ERKS2_S5_RKi) ;  /* 0xfffef12000007944 */ /* 0x022fea0003c3ffff */
[----:B-1----:R-:W2:Y:S01]  /*19890*/  LDL R3, [R1+0x758] ;  /* 0x0007580001037983 */ /* 0x002ea20000100800 */
[----:B------:R-:W-:Y:S01]  /*198a0*/  IMAD.MOV.U32 R61, RZ, RZ, R25 ;  /* 0x000000ffff3d7224 */ /* 0x000fe200078e0019 */
[----:B------:R-:W-:-:S02]  /*198b0*/  MOV R6, 0x198e0 ;  /* 0x000198e000067802 */ /* 0x000fc40000000f00 */
[----:B--2---:R-:W-:Y:S02]  /*198c0*/  SHF.L.U32 R3, R3, 0x4, RZ ;  /* 0x0000000403037819 */ /* 0x004fe400000006ff */
[----:B------:R-:W-:Y:S05]  /*198d0*/  CALL.REL.NOINC `($_ZN7cutlass13device_kernelIN5flash19enable_sm80_to_sm89INS1_16FlashAttnBwdSm80INS1_25CollectiveMainloopBwdSm80ILi2ELi2EN4cute5tupleIJNS5_1CILi128EEES8_NS7_ILi64EEEEEENS_10bfloat16_tEfNS_4arch4Sm80ELb0ELb1ELb1ELb1ELb0ELb0ELb0ELb0ELi2ELi4ELi4ELi4ELb0EEENS1_21CollectiveEpilogueBwdISA_SB_SD_Li256ELb1ELb0ELi2EEENS1_19SingleTileSchedulerILb1ELb0ELb0ELi128EEEEEEEEEvNT_6ParamsE$_ZN4cute3eso3ESOILb1ELb0EJNS_6LayoutINS_5tupleIJNS3_IJNS_1CILi8EEENS4_ILi1EEEEEENS4_ILi2EEEEEENS3_IJNS3_IJS6_NS4_ILi0EEEEEES5_EEEEEiEEC2ERKSD_RKi) ;  /* 0xffff1dd000007944 */ /* 0x000fea0003c3ffff */
[----:B-1----:R-:W2:Y:S01]  /*198e0*/  LDL R3, [R1+0x758] ;  /* 0x0007580001037983 */ /* 0x002ea20000100800 */
[----:B------:R-:W-:Y:S02]  /*198f0*/  MOV R70, R25 ;  /* 0x0000001900467202 */ /* 0x000fe40000000f00 */
[----:B------:R-:W-:Y:S01]  /*19900*/  MOV R6, 0x19940 ;  /* 0x0001994000067802 */ /* 0x000fe20000000f00 */
[----:B--2---:R-:W-:-:S05]  /*19910*/  IMAD.WIDE R2, R3, 0x2, R54 ;  /* 0x0000000203027825 */ /* 0x004fca00078e0236 */
[----:B------:R-:W-:Y:S02]  /*19920*/  MOV R7, R3 ;  /* 0x0000000300077202 */ /* 0x000fe40000000f00 */
[----:B------:R-:W-:Y:S05]  /*19930*/  CALL.REL.NOINC `($_ZN7cutlass13device_kernelIN5flash19enable_sm80_to_sm89INS1_16FlashAttnBwdSm80INS1_25CollectiveMainloopBwdSm80ILi2ELi2EN4cute5tupleIJNS5_1CILi128EEES8_NS7_ILi64EEEEEENS_10bfloat16_tEfNS_4arch4Sm80ELb0ELb1ELb1ELb1ELb0ELb0ELb0ELb0ELi2ELi4ELi4ELi4ELb0EEENS1_21CollectiveEpilogueBwdISA_SB_SD_Li256ELb1ELb0ELi2EEENS1_19SingleTileSchedulerILb1ELb0ELb0ELi128EEEEEEEEEvNT_6ParamsE$_ZN4cute3eso3ESOILb1ELb0EJNS_6LayoutINS_5tupleIJNS3_IJNS_1CILi8EEENS4_ILi1EEEEEENS4_ILi2EEEEEENS3_IJNS3_IJS6_NS4_ILi0EEEEEES5_EEEEENS_10ViewEngineIPN7cutlass10bfloat16_tEEEEEC2ERKSD_RKSI_) ;  /* 0xffff1d1000007944 */ /* 0x000fea0003c3ffff */
[----:B-1----:R1:W5:Y:S01]  /*19940*/  LDL.64 R2, [R1+0x758] ;  /* 0x0007580001027983 */ /* 0x0023620000100a00 */
[----:B------:R-:W-:Y:S01]  /*19950*/  IMAD.MOV.U32 R7, RZ, RZ, R5 ;  /* 0x000000ffff077224 */ /* 0x000fe200078e0005 */
[----:B------:R-:W-:Y:S02]  /*19960*/  MOV R70, R25 ;  /* 0x0000001900467202 */ /* 0x000fe40000000f00 */
        /* <DEDUP_REMOVED lines=9> */
[----:B------:R-:W-:-:S02]  /*19a00*/  MOV R8, 0x19a20 ;  /* 0x00019a2000087802 */ /* 0x000fc40000000f00 */
[----:B-1---5:R-:W-:Y:S05]  /*19a10*/  CALL.REL.NOINC `($_ZN7cutlass13device_kernelIN5flash19enable_sm80_to_sm89INS1_16FlashAttnBwdSm80INS1_25CollectiveMainloopBwdSm80ILi2ELi2EN4cute5tupleIJNS5_1CILi128EEES8_NS7_ILi64EEEEEENS_10bfloat16_tEfNS_4arch4Sm80ELb0ELb1ELb1ELb1ELb0ELb0ELb0ELb0ELi2ELi4ELi4ELi4ELb0EEENS1_21CollectiveEpilogueBwdISA_SB_SD_Li256ELb1ELb0ELi2EEENS1_19SingleTileSchedulerILb1ELb0ELb0ELi128EEEEEEEEEvNT_6ParamsE$_ZN4cute3eso3ESOILb1ELb0EJNS_6LayoutINS_5tupleIJNS3_IJNS3_IJNS_1CILi8EEENS4_ILi1EEEEEES6_EEENS3_IJNS3_IJS6_S6_EEENS4_ILi2EEEEEEEEENS3_IJNS3_IJNS3_IJS6_NS4_ILi0EEEEEESD_EEENS3_IJNS3_IJSD_SD_EEES5_EEEEEEEENS_10ViewEngineIPN7cutlass10bfloat16_tEEEEEC2ERKSJ_RKSO_) ;  /* 0xffff0b4000007944 */ /* 0x022fea0003c3ffff */
[----:B-1----:R1:W5:Y:S01]  /*19a20*/  LDL.64 R2, [R1+0x758] ;  /* 0x0007580001027983 */ /* 0x0023620000100a00 */
[----:B------:R-:W-:Y:S01]  /*19a30*/  IMAD.MOV.U32 R7, RZ, RZ, R5 ;  /* 0x000000ffff077224 */ /* 0x000fe200078e0005 */
[----:B------:R-:W-:-:S02]  /*19a40*/  MOV R70, R25 ;  /* 0x0000001900467202 */ /* 0x000fc40000000f00 */
[----:B------:R-:W-:Y:S02]  /*19a50*/  MOV R6, 0x19a70 ;  /* 0x00019a7000067802 */ /* 0x000fe40000000f00 */
[----:B-1---5:R-:W-:Y:S05]  /*19a60*/  CALL.REL.NOINC `($_ZN7cutlass13device_kernelIN5flash19enable_sm80_to_sm89INS1_16FlashAttnBwdSm80INS1_25CollectiveMainloopBwdSm80ILi2ELi2EN4cute5tupleIJNS5_1CILi128EEES8_NS7_ILi64EEEEEENS_10bfloat16_tEfNS_4arch4Sm80ELb0ELb1ELb1ELb1ELb0ELb0ELb0ELb0ELi2ELi4ELi4ELi4ELb0EEENS1_21CollectiveEpilogueBwdISA_SB_SD_Li256ELb1ELb0ELi2EEENS1_19SingleTileSchedulerILb1ELb0ELb0ELi128EEEEEEEEEvNT_6ParamsE$_ZN4cute3eso3ESOILb1ELb0EJNS_6LayoutINS_5tupleIJNS3_IJNS3_IJNS_1CILi8EEENS4_ILi1EEEEEES6_EEENS3_IJNS3_IJS6_S6_EEENS4_ILi2EEEEEEEEENS3_IJNS3_IJNS3_IJS6_NS4_ILi0EEEEEESD_EEENS3_IJNS3_IJSD_SD_EEENS4_ILi4096EEEEEEEEEEENS_10ViewEngineINS_8smem_ptrIPN7cutlass10bfloat16_tEEEEEEEC2ERKSK_RKSR_) ;  /* 0xffff09f000007944 */ /* 0x022fea0003c3ffff */
[----:B-1----:R1:W5:Y:S01]  /*19a70*/  LDL.64 R4, [R1+0x758] ;  /* 0x0007580001047983 */ /* 0x0023620000100a00 */
[----:B------:R-:W-:Y:S01]  /*19a80*/  IMAD.MOV.U32 R7, RZ, RZ, R3 ;  /* 0x000000ffff077224 */ /* 0x000fe200078e0003 */
[----:B------:R-:W-:Y:S02]  /*19a90*/  MOV R70, R25 ;  /* 0x0000001900467202 */ /* 0x000fe40000000f00 */
        /* <DEDUP_REMOVED lines=12> */
[----:B------:R2:W5:Y:S01]  /*19b60*/  LDL.64 R62, [R1+0x758] ;  /* 0x00075800013e7983 */ /* 0x0005620000100a00 */
[----:B-1----:R-:W-:Y:S01]  /*19b70*/  IMAD.MOV.U32 R2, RZ, RZ, R25 ;  /* 0x000000ffff027224 */ /* 0x002fe200078e0019 */
[----:B------:R-:W-:-:S02]  /*19b80*/  MOV R3, RZ ;  /* 0x000000ff00037202 */ /* 0x000fc40000000f00 */
[----:B------:R-:W-:Y:S02]  /*19b90*/  MOV R10, 0x19bb0 ;  /* 0x00019bb0000a7802 */ /* 0x000fe40000000f00 */
[----:B--2--5:R-:W-:Y:S05]  /*19ba0*/  CALL.REL.NOINC `($_ZN7cutlass13device_kernelIN5flash19enable_sm80_to_sm89INS1_16FlashAttnBwdSm80INS1_25CollectiveMainloopBwdSm80ILi2ELi2EN4cute5tupleIJNS5_1CILi128EEES8_NS7_ILi64EEEEEENS_10bfloat16_tEfNS_4arch4Sm80ELb0ELb1ELb1ELb1ELb0ELb0ELb0ELb0ELi2ELi4ELi4ELi4ELb0EEENS1_21CollectiveEpilogueBwdISA_SB_SD_Li256ELb1ELb0ELi2EEENS1_19SingleTileSchedulerILb1ELb0ELb0ELi128EEEEEEEEEvNT_6ParamsE$_ZN4cute3eso3ESOILb1ELb0EJNS_10UnderscoreEiEEC2ERKS2_RKi) ;  /* 0xfffeee4000007944 */ /* 0x024fea0003c3ffff */
[----:B-1----:R-:W2:Y:S01]  /*19bb0*/  LDL R3, [R1+0x758] ;  /* 0x0007580001037983 */ /* 0x002ea20000100800 */
[----:B------:R-:W-:Y:S01]  /*19bc0*/  IMAD.MOV.U32 R2, RZ, RZ, R25 ;  /* 0x000000ffff027224 */ /* 0x000fe200078e0019 */
[----:B------:R-:W-:Y:S02]  /*19bd0*/  MOV R6, 0x19c00 ;  /* 0x00019c0000067802 */ /* 0x000fe40000000f00 */
        /* <DEDUP_REMOVED lines=9> */
[----:B------:R-:W-:-:S02]  /*19c70*/  MOV R8, 0x19c90 ;  /* 0x00019c9000087802 */ /* 0x000fc40000000f00 */
[----:B-1---5:R-:W-:Y:S05]  /*19c80*/  CALL.REL.NOINC `($_ZN7cutlass13device_kernelIN5flash19enable_sm80_to_sm89INS1_16FlashAttnBwdSm80INS1_25CollectiveMainloopBwdSm80ILi2ELi2EN4cute5tupleIJNS5_1CILi128EEES8_NS7_ILi64EEEEEENS_10bfloat16_tEfNS_4arch4Sm80ELb0ELb1ELb1ELb1ELb0ELb0ELb0ELb0ELi2ELi4ELi4ELi4ELb0EEENS1_21CollectiveEpilogueBwdISA_SB_SD_Li256ELb1ELb0ELi2EEENS1_19SingleTileSchedulerILb1ELb0ELb0ELi128EEEEEEEEEvNT_6ParamsE$_ZN4cute3eso3ESOILb1ELb0EJNS_6LayoutINS_5tupleIJNS3_IJNS_1CILi8EEENS4_ILi1EEEEEEEEENS3_IJNS3_IJS6_NS4_ILi0EEEEEEEEEEENS_10ViewEngineINS_8smem_ptrIPN7cutlass10bfloat16_tEEEEEEEC2ERKSC_RKSJ_) ;  /* 0xffff14c000007944 */ /* 0x022fea0003c3ffff */
        /* <DEDUP_REMOVED lines=121> */
[----:B------:R-:W-:Y:S05]  /*1a420*/  CALL.REL.NOINC `($_ZN7cutlass13device_kernelIN5flash19enable_sm80_to_sm89INS1_16FlashAttnBwdSm80INS1_25CollectiveMainloopBwdSm80ILi2ELi2EN4cute5tupleIJNS5_1CILi128EEES8_NS7_ILi64EEEEEENS_10bfloat16_tEfNS_4arch4Sm80ELb0ELb1ELb1ELb1ELb0ELb0ELb0ELb0ELi2ELi4ELi4ELi4ELb0EEENS1_21CollectiveEpilogueBwdISA_SB_SD_Li256ELb1ELb0ELi2EEENS1_19SingleTileSchedulerILb1ELb0ELb0ELi128EEEEEEEEEvNT_6ParamsE$_ZN4cute3eso3ESOILb1ELb0EJNS_6LayoutINS_5tupleIJNS3_IJNS_1CILi8EEENS4_ILi1EEEEEENS4_ILi4EEEEEENS3_IJNS3_IJS6_NS4_ILi0EEEEEENS4_ILi2048EEEEEEEEiEEC2ERKSE_RKi) ;  /* 0xffff140000007944 */ /* 0x000fea0003c3ffff */
[----:B------:R-:W-:Y:S01]  /*1a430*/  ULDC.64 UR4, c[0x0][0x118] ;  /* 0x0000460000047ab9 */ /* 0x000fe20000000a00 */
[----:B-1----:R-:W2:Y:S04]  /*1a440*/  LDL R2, [R1+0x758] ;  /* 0x0007580001027983 */ /* 0x002ea80000100800 */
[----:B------:R-:W2:Y:S01]  /*1a450*/  LD.E.64 R4, [R56.64+0x8] ;  /* 0x0000080438047980 */ /* 0x000ea2000c101b00 */
[----:B------:R-:W-:Y:S02]  /*1a460*/  MOV R9, R25 ;  /* 0x0000001900097202 */ /* 0x000fe40000000f00 */
[----:B------:R-:W-:Y:S01]  /*1a470*/  MOV R8, 0x1a4a0 ;  /* 0x0001a4a000087802 */ /* 0x000fe20000000f00 */
[----:B--2---:R-:W-:-:S04]  /*1a480*/  IMAD.WIDE R2, R2, 0x2, R4 ;  /* 0x0000000202027825 */ /* 0x004fc800078e0204 */
[----:B------:R-:W-:Y:S05]  /*1a490*/  CALL.REL.NOINC `($_ZN7cutlass13device_kernelIN5flash19enable_sm80_to_sm89INS1_16FlashAttnBwdSm80INS1_25CollectiveMainloopBwdSm80ILi2ELi2EN4cute5tupleIJNS5_1CILi128EEES8_NS7_ILi64EEEEEENS_10bfloat16_tEfNS_4arch4Sm80ELb0ELb1ELb1ELb1ELb0ELb0ELb0ELb0ELi2ELi4ELi4ELi4ELb0EEENS1_21CollectiveEpilogueBwdISA_SB_SD_Li256ELb1ELb0ELi2EEENS1_19SingleTileSchedulerILb1ELb0ELb0ELi128EEEEEEEEEvNT_6ParamsE$_ZN4cute8smem_ptrIPN7cutlass10bfloat16_tEECI1NS_12iter_adaptorIS3_S4_EEES3_) ;  /* 0xffff202000007944 */ /* 0x000fea0003c3ffff */
[----:B-1----:R1:W5:Y:S01]  /*1a4a0*/  LDL.64 R2, [R1+0x758] ;  /* 0x0007580001027983 */ /* 0x0023620000100a00 */
[----:B------:R-:W-:-:S03]  /*1a4b0*/  MOV R6, 0x1a4d0 ;  /* 0x0001a4d000067802 */ /* 0x000fc60000000f00 */
[----:B-1---5:R-:W-:Y:S05]  /*1a4c0*/  CALL.REL.NOINC `($_ZN7cutlass13device_kernelIN5flash19enable_sm80_to_sm89INS1_16FlashAttnBwdSm80INS1_25CollectiveMainloopBwdSm80ILi2ELi2EN4cute5tupleIJNS5_1CILi128EEES8_NS7_ILi64EEEEEENS_10bfloat16_tEfNS_4arch4Sm80ELb0ELb1ELb1ELb1ELb0ELb0ELb0ELb0ELi2ELi4ELi4ELi4ELb0EEENS1_21CollectiveEpilogueBwdISA_SB_SD_Li256ELb1ELb0ELi2EEENS1_19SingleTileSchedulerILb1ELb0ELb0ELi128EEEEEEEEEvNT_6ParamsE$_ZN4cute3eso3ESOILb1ELb0EJNS_6LayoutINS_5tupleIJNS3_IJNS_1CILi8EEENS4_ILi1EEEEEENS4_ILi4EEEEEENS3_IJNS3_IJS6_NS4_ILi0EEEEEENS4_ILi2048EEEEEEEENS_10ViewEngineINS_8smem_ptrIPN7cutlass10bfloat16_tEEEEEEEC2ERKSE_RKSL_) ;  /* 0xffff132000007944 */ /* 0x022fea0003c3ffff */
[----:B-1----:R1:W5:Y:S01]  /*1a4d0*/  LDL.64 R4, [R1+0x758] ;  /* 0x0007580001047983 */ /* 0x0023620000100a00 */
[----:B------:R-:W-:Y:S01]  /*1a4e0*/  IMAD.MOV.U32 R2, RZ, RZ, R25 ;  /* 0x000000ffff027224 */ /* 0x000fe200078e0019 */
[----:B------:R-:W-:-:S02]  /*1a4f0*/  MOV R3, 0x1 ;  /* 0x0000000100037802 */ /* 0x000fc40000000f00 */
[----:B------:R-:W-:Y:S02]  /*1a500*/  MOV R8, 0x1a520 ;  /* 0x0001a52000087802 */ /* 0x000fe40000000f00 */
[----:B-1---5:R-:W-:Y:S05]  /*1a510*/  CALL.REL.NOINC `($_ZN7cutlass13device_kernelIN5flash19enable_sm80_to_sm89INS1_16FlashAttnBwdSm80INS1_25CollectiveMainloopBwdSm80ILi2ELi2EN4cute5tupleIJNS5_1CILi128EEES8_NS7_ILi64EEEEEENS_10bfloat16_tEfNS_4arch4Sm80ELb0ELb1ELb1ELb1ELb0ELb0ELb0ELb0ELi2ELi4ELi4ELi4ELb0EEENS1_21CollectiveEpilogueBwdISA_SB_SD_Li256ELb1ELb0ELi2EEENS1_19SingleTileSchedulerILb1ELb0ELb0ELi128EEEEEEEEEvNT_6ParamsE$_ZN4cute3eso3ESOILb1ELb0EJNS_10UnderscoreES2_iEEC2ERKS2_S5_RKi) ;  /* 0xfffee49000007944 */ /* 0x022fea0003c3ffff */
[----:B-1----:R-:W2:Y:S01]  /*1a520*/  LDL R3, [R1+0x758] ;  /* 0x0007580001037983 */ /* 0x002ea20000100800 */
[----:B------:R-:W-:Y:S02]  /*1a530*/  MOV R6, 0x1a560 ;  /* 0x0001a56000067802 */ /* 0x000fe40000000f00 */
[----:B--2---:R-:W-:Y:S02]  /*1a540*/  SHF.L.U32 R3, R3, 0x5, RZ ;  /* 0x0000000503037819 */ /* 0x004fe400000006ff */
[----:B------:R-:W-:Y:S05]  /*1a550*/  CALL.REL.NOINC `($_ZN7cutlass13device_kernelIN5flash19enable_sm80_to_sm89INS1_16FlashAttnBwdSm80INS1_25CollectiveMainloopBwdSm80ILi2ELi2EN4cute5tupleIJNS5_1CILi128EEES8_NS7_ILi64EEEEEENS_10bfloat16_tEfNS_4arch4Sm80ELb0ELb1ELb1ELb1ELb0ELb0ELb0ELb0ELi2ELi4ELi4ELi4ELb0EEENS1_21CollectiveEpilogueBwdISA_SB_SD_Li256ELb1ELb0ELi2EEENS1_19SingleTileSchedulerILb1ELb0ELb0ELi128EEEEEEEEEvNT_6ParamsE$_ZN4cute3eso3ESOILb1ELb0EJNS_6LayoutINS_5tupleIJNS3_IJNS_1CILi8EEENS4_ILi1EEEEEENS4_ILi4EEEEEENS3_IJNS3_IJS6_NS4_ILi0EEEEEES5_EEEEEiEEC2ERKSD_RKi) ;  /* 0xffff137000007944 */ /* 0x000fea0003c3ffff */
[----:B-1----:R-:W2:Y:S01]  /*1a560*/  LDL R3, [R1+0x758] ;  /* 0x0007580001037983 */ /* 0x002ea20000100800 */
[----:B------:R-:W-:Y:S01]  /*1a570*/  MOV R8, 0x1a5b0 ;  /* 0x0001a5b000087802 */ /* 0x000fe20000000f00 */
[----:B--2---:R-:W-:-:S05]  /*1a580*/  IMAD.WIDE R6, R3, 0x2, R52 ;  /* 0x0000000203067825 */ /* 0x004fca00078e0234 */
[----:B------:R-:W-:Y:S02]  /*1a590*/  MOV R9, R7 ;  /* 0x0000000700097202 */ /* 0x000fe40000000f00 */
[----:B------:R-:W-:Y:S05]  /*1a5a0*/  CALL.REL.NOINC `($_ZN7cutlass13device_kernelIN5flash19enable_sm80_to_sm89INS1_16FlashAttnBwdSm80INS1_25CollectiveMainloopBwdSm80ILi2ELi2EN4cute5tupleIJNS5_1CILi128EEES8_NS7_ILi64EEEEEENS_10bfloat16_tEfNS_4arch4Sm80ELb0ELb1ELb1ELb1ELb0ELb0ELb0ELb0ELi2ELi4ELi4ELi4ELb0EEENS1_21CollectiveEpilogueBwdISA_SB_SD_Li256ELb1ELb0ELi2EEENS1_19SingleTileSchedulerILb1ELb0ELb0ELi128EEEEEEEEEvNT_6ParamsE$_ZN4cute3eso3ESOILb1ELb0EJNS_6LayoutINS_5tupleIJNS3_IJNS_1CILi8EEENS4_ILi1EEEEEENS4_ILi4EEEEEENS3_IJNS3_IJS6_NS4_ILi0EEEEEES5_EEEEENS_10ViewEngineIPN7cutlass10bfloat16_tEEEEEC2ERKSD_RKSI_) ;  /* 0xffff12c000007944 */ /* 0x000fea0003c3ffff */
[----:B------:R2:W5:Y:S01]  /*1a5b0*/  LDL.64 R2, [R1+0x758] ;  /* 0x0007580001027983 */ /* 0x0005620000100a00 */
[----:B-1----:R-:W-:Y:S02]  /*1a5c0*/  MOV R7, R5 ;  /* 0x0000000500077202 */ /* 0x002fe40000000f00 */
[----:B------:R-:W-:Y:S02]  /*1a5d0*/  MOV R6, 0x1a5f0 ;  /* 0x0001a5f000067802 */ /* 0x000fe40000000f00 */
[----:B--2--5:R-:W-:Y:S05]  /*1a5e0*/  CALL.REL.NOINC `($_ZN7cutlass13device_kernelIN5flash19enable_sm80_to_sm89INS1_16FlashAttnBwdSm80INS1_25CollectiveMainloopBwdSm80ILi2ELi2EN4cute5tupleIJNS5_1CILi128EEES8_NS7_ILi64EEEEEENS_10bfloat16_tEfNS_4arch4Sm80ELb0ELb1ELb1ELb1ELb0ELb0ELb0ELb0ELi2ELi4ELi4ELi4ELb0EEENS1_21CollectiveEpilogueBwdISA_SB_SD_Li256ELb1ELb0ELi2EEENS1_19SingleTileSchedulerILb1ELb0ELb0ELi128EEEEEEEEEvNT_6ParamsE$_ZN4cute3eso3ESOILb1ELb0EJNS_6LayoutINS_5tupleIJNS3_IJNS_1CILi8EEENS4_ILi1EEEEEENS3_IJNS4_ILi4EEEEEEEEENS3_IJNS3_IJS6_NS4_ILi0EEEEEENS3_IJNS4_ILi2048EEEEEEEEEEENS_10ViewEngineINS_8smem_ptrIPN7cutlass10bfloat16_tEEEEEEEC2ERKSG_RKSN_) ;  /* 0xffff0e1000007944 */ /* 0x024fea0003c3ffff */
[----:B------:R2:W5:Y:S01]  /*1a5f0*/  LDL.64 R6, [R1+0x758] ;  /* 0x0007580001067983 */ /* 0x0005620000100a00 */
[----:B-1----:R-:W-:Y:S02]  /*1a600*/  MOV R5, R3 ;  /* 0x0000000300057202 */ /* 0x002fe40000000f00 */
[----:B------:R-:W-:Y:S02]  /*1a610*/  MOV R4, 0x1a630 ;  /* 0x0001a63000047802 */ /* 0x000fe40000000f00 */
        /* <DEDUP_REMOVED lines=271> */
[----:B-1----:R-:W-:Y:S05]  /*1b710*/  CALL.REL.NOINC `($_ZN7cutlass13device_kernelIN5flash19enable_sm80_to_sm89INS1_16FlashAttnBwdSm80INS1_25CollectiveMainloopBwdSm80ILi2ELi2EN4cute5tupleIJNS5_1CILi128EEES8_NS7_ILi64EEEEEENS_10bfloat16_tEfNS_4arch4Sm80ELb0ELb1ELb1ELb1ELb0ELb0ELb0ELb0ELi2ELi4ELi4ELi4ELb0EEENS1_21CollectiveEpilogueBwdISA_SB_SD_Li256ELb1ELb0ELi2EEENS1_19SingleTileSchedulerILb1ELb0ELb0ELi128EEEEEEEEEvNT_6ParamsE$_ZN4cute3eso3ESOILb1ELb0EJNS_10UnderscoreES2_iEEC2ERKS2_S5_RKi) ;  /* 0xfffed29000007944 */ /* 0x002fea0003c3ffff */
        /* <DEDUP_REMOVED lines=9> */
[----:B------:R-:W-:Y:S05]  /*1b7b0*/  CALL.REL.NOINC `($_ZN7cutlass13device_kernelIN5flash19enable_sm80_to_sm89INS1_16FlashAttnBwdSm80INS1_25CollectiveMainloopBwdSm80ILi2ELi2EN4cute5tupleIJNS5_1CILi128EEES8_NS7_ILi64EEEEEENS_10bfloat16_tEfNS_4arch4Sm80ELb0ELb1ELb1ELb1ELb0ELb0ELb0ELb0ELi2ELi4ELi4ELi4ELb0EEENS1_21CollectiveEpilogueBwdISA_SB_SD_Li256ELb1ELb0ELi2EEENS1_19SingleTileSchedulerILb1ELb0ELb0ELi128EEEEEEEEEvNT_6ParamsE$_ZN4cute3eso3ESOILb1ELb0EJNS_6LayoutINS_5tupleIJNS3_IJNS_1CILi2EEES5_S5_EEES5_EEENS3_IJNS3_IJNS4_ILi1EEES5_NS4_ILi4EEEEEENS4_ILi8EEEEEEEEiEEC2ERKSD_RKi) ;  /* 0xfffef75000007944 */ /* 0x000fea0003c3ffff */
[----:B-1----:R-:W2:Y:S01]  /*1b7c0*/  LDL R3, [R1+0x758] ;  /* 0x0007580001037983 */ /* 0x002ea20000100800 */
[----:B------:R-:W-:Y:S02]  /*1b7d0*/  MOV R70, R25 ;  /* 0x0000001900467202 */ /* 0x000fe40000000f00 */
[----:B------:R-:W-:Y:S01]  /*1b7e0*/  MOV R4, 0x1b820 ;  /* 0x0001b82000047802 */ /* 0x000fe20000000f00 */
[----:B--2---:R-:W-:-:S05]  /*1b7f0*/  IMAD.WIDE R2, R3, 0x2, R14 ;  /* 0x0000000203027825 */ /* 0x004fca00078e020e */
[----:B------:R-:W-:Y:S02]  /*1b800*/  MOV R6, R2 ;  /* 0x0000000200067202 */ /* 0x000fe40000000f00 */
[----:B------:R-:W-:Y:S05]  /*1b810*/  CALL.REL.NOINC `($_ZN7cutlass13device_kernelIN5flash19enable_sm80_to_sm89INS1_16FlashAttnBwdSm80INS1_25CollectiveMainloopBwdSm80ILi2ELi2EN4cute5tupleIJNS5_1CILi128EEES8_NS7_ILi64EEEEEENS_10bfloat16_tEfNS_4arch4Sm80ELb0ELb1ELb1ELb1ELb0ELb0ELb0ELb0ELi2ELi4ELi4ELi4ELb0EEENS1_21CollectiveEpilogueBwdISA_SB_SD_Li256ELb1ELb0ELi2EEENS1_19SingleTileSchedulerILb1ELb0ELb0ELi128EEEEEEEEEvNT_6ParamsE$_ZN4cute3eso3ESOILb1ELb0EJNS_6LayoutINS_5tupleIJNS3_IJNS_1CILi2EEES5_S5_EEES5_EEENS3_IJNS3_IJNS4_ILi1EEES5_NS4_ILi4EEEEEENS4_ILi8EEEEEEEENS_10ViewEngineIPN7cutlass10bfloat16_tEEEEEC2ERKSD_RKSI_) ;  /* 0xfffef6a000007944 */ /* 0x000fea0003c3ffff */
[----:B------:R2:W5:Y:S01]  /*1b820*/  LDL.64 R62, [R1+0x758] ;  /* 0x00075800013e7983 */ /* 0x0005620000100a00 */
[----:B-1----:R-:W-:Y:S01]  /*1b830*/  IMAD.MOV.U32 R2, RZ, RZ, R25 ;  /* 0x000000ffff027224 */ /* 0x002fe200078e0019 */
[----:B------:R-:W-:Y:S02]  /*1b840*/  MOV R3, RZ ;  /* 0x000000ff00037202 */ /* 0x000fe40000000f00 */
[----:B------:R-:W-:Y:S02]  /*1b850*/  MOV R8, 0x1b870 ;  /* 0x0001b87000087802 */ /* 0x000fe40000000f00 */
[----:B--2--5:R-:W-:Y:S05]  /*1b860*/  CALL.REL.NOINC `($_ZN7cutlass13device_kernelIN5flash19enable_sm80_to_sm89INS1_16FlashAttnBwdSm80INS1_25CollectiveMainloopBwdSm80ILi2ELi2EN4cute5tupleIJNS5_1CILi128EEES8_NS7_ILi64EEEEEENS_10bfloat16_tEfNS_4arch4Sm80ELb0ELb1ELb1ELb1ELb0ELb0ELb0ELb0ELi2ELi4ELi4ELi4ELb0EEENS1_21CollectiveEpilogueBwdISA_SB_SD_Li256ELb1ELb0ELi2EEENS1_19SingleTileSchedulerILb1ELb0ELb0ELi128EEEEEEEEEvNT_6ParamsE$_ZN4cute3eso3ESOILb1ELb0EJNS_10UnderscoreES2_iEEC2ERKS2_S5_RKi) ;  /* 0xfffed14000007944 */ /* 0x024fea0003c3ffff */
        /* <DEDUP_REMOVED lines=8> */
[----:B------:R-:W-:Y:S05]  /*1b8f0*/  CALL.REL.NOINC `($_ZN7cutlass13device_kernelIN5flash19enable_sm80_to_sm89INS1_16FlashAttnBwdSm80INS1_25CollectiveMainloopBwdSm80ILi2ELi2EN4cute5tupleIJNS5_1CILi128EEES8_NS7_ILi64EEEEEENS_10bfloat16_tEfNS_4arch4Sm80ELb0ELb1ELb1ELb1ELb0ELb0ELb0ELb0ELi2ELi4ELi4ELi4ELb0EEENS1_21CollectiveEpilogueBwdISA_SB_SD_Li256ELb1ELb0ELi2EEENS1_19SingleTileSchedulerILb1ELb0ELb0ELi128EEEEEEEEEvNT_6ParamsE$_ZN4cute3eso3ESOILb1ELb0EJNS_6LayoutINS_5tupleIJNS3_IJNS_1CILi2EEES5_EEENS4_ILi8EEEEEENS3_IJNS3_IJNS4_ILi1EEES5_EEENS4_ILi4EEEEEEEEiEEC2ERKSD_RKi) ;  /* 0xfffef33000007944 */ /* 0x000fea0003c3ffff */
[----:B-1----:R-:W2:Y:S01]  /*1b900*/  LDL R3, [R1+0x758] ;  /* 0x0007580001037983 */ /* 0x002ea20000100800 */
[----:B------:R-:W-:Y:S01]  /*1b910*/  MOV R4, 0x1b950 ;  /* 0x0001b95000047802 */ /* 0x000fe20000000f00 */
[----:B--2---:R-:W-:-:S05]  /*1b920*/  IMAD.WIDE R2, R3, 0x2, R12 ;  /* 0x0000000203027825 */ /* 0x004fca00078e020c */
[----:B------:R-:W-:Y:S02]  /*1b930*/  MOV R6, R2 ;  /* 0x0000000200067202 */ /* 0x000fe40000000f00 */
[----:B------:R-:W-:Y:S05]  /*1b940*/  CALL.REL.NOINC `($_ZN7cutlass13device_kernelIN5flash19enable_sm80_to_sm89INS1_16FlashAttnBwdSm80INS1_25CollectiveMainloopBwdSm80ILi2ELi2EN4cute5tupleIJNS5_1CILi128EEES8_NS7_ILi64EEEEEENS_10bfloat16_tEfNS_4arch4Sm80ELb0ELb1ELb1ELb1ELb0ELb0ELb0ELb0ELi2ELi4ELi4ELi4ELb0EEENS1_21CollectiveEpilogueBwdISA_SB_SD_Li256ELb1ELb0ELi2EEENS1_19SingleTileSchedulerILb1ELb0ELb0ELi128EEEEEEEEEvNT_6ParamsE$_ZN4cute3eso3ESOILb1ELb0EJNS_6LayoutINS_5tupleIJNS3_IJNS_1CILi2EEES5_EEENS4_ILi8EEEEEENS3_IJNS3_IJNS4_ILi1EEES5_EEENS4_ILi4EEEEEEEENS_10ViewEngineIPN7cutlass10bfloat16_tEEEEEC2ERKSD_RKSI_) ;  /* 0xfffef29000007944 */ /* 0x000fea0003c3ffff */
[----:B------:R2:W5:Y:S04]  /*1b950*/  LDL.64 R64, [R1+0x758] ;  /* 0x0007580001407983 */ /* 0x0005680000100a00 */
[----:B------:R2:W-:Y:S02]  /*1b960*/  STL [R1+0x770], RZ ;  /* 0x000770ff01007387 */ /* 0x0005e40000100800 */
.L_x_1992:
[----:B------:R-:W-:Y:S01]  /*1b970*/  IMAD.MOV.U32 R85, RZ, RZ, R25 ;  /* 0x000000ffff557224 */ /* 0x000fe200078e0019 */
[----:B------:R-:W-:Y:S01]  /*1b980*/  LOP3.LUT R86, R60, 0x1, RZ, 0xc0, !PT ;  /* 0x000000013c567812 */ /* 0x000fe200078ec0ff */
[----:B------:R-:W-:Y:S01]  /*1b990*/  IMAD.MOV.U32 R71, RZ, RZ, R24 ;  /* 0x000000ffff477224 */ /* 0x000fe200078e0018 */
[----:B-1----:R-:W-:Y:S02]  /*1b9a0*/  MOV R84, 0x1b9c0 ;  /* 0x0001b9c000547802 */ /* 0x002fe40000000f00 */
[----:B-12--5:R-:W-:Y:S05]  /*1b9b0*/  CALL.REL.NOINC `($_ZN7cutlass13device_kernelIN5flash19enable_sm80_to_sm89INS1_16FlashAttnBwdSm80INS1_25CollectiveMainloopBwdSm80ILi2ELi2EN4cute5tupleIJNS5_1CILi128EEES8_NS7_ILi64EEEEEENS_10bfloat16_tEfNS_4arch4Sm80ELb0ELb1ELb1ELb1ELb0ELb0ELb0ELb0ELi2ELi4ELi4ELi4ELb0EEENS1_21CollectiveEpilogueBwdISA_SB_SD_Li256ELb1ELb0ELi2EEENS1_19SingleTileSchedulerILb1ELb0ELb0ELi128EEEEEEEEEvNT_6ParamsE$_ZN4cute3eso3ESOILb1ELb0EJNS_10UnderscoreEiiEEC2ERKS2_RKiS7_) ;  /* 0xfffed07000007944 */ /* 0x026fea0003c3ffff */
[----:B------:R-:W-:Y:S01]  /*1b9c0*/  MOV R70, R25 ;  /* 0x0000001900467202 */ /* 0x000fe20000000f00 */
[----:B-1----:R-:W2:Y:S01]  /*1b9d0*/  LDL.64 R2, [R1+0x758] ;  /* 0x0007580001027983 */ /* 0x002ea20000100a00 */
[----:B------:R-:W-:Y:S01]  /*1b9e0*/  MOV R4, 0x1ba20 ;  /* 0x0001ba2000047802 */ /* 0x000fe20000000f00 */
[----:B--2---:R-:W-:Y:S04]  /*1b9f0*/  IMAD R3, R3, 0x2, R2 ;  /* 0x0000000203037824 */ /* 0x004fe800078e0202 */
[----:B------:R-:W-:Y:S02]  /*1ba00*/  IMAD.SHL.U32 R3, R3, 0x4, RZ ;  /* 0x0000000403037824 */ /* 0x000fe400078e00ff */
[----:B------:R-:W-:Y:S05]  /*1ba10*/  CALL.REL.NOINC `($_ZN7cutlass13device_kernelIN5flash19enable_sm80_to_sm89INS1_16FlashAttnBwdSm80INS1_25CollectiveMainloopBwdSm80ILi2ELi2EN4cute5tupleIJNS5_1CILi128EEES8_NS7_ILi64EEEEEENS_10bfloat16_tEfNS_4arch4Sm80ELb0ELb1ELb1ELb1ELb0ELb0ELb0ELb0ELi2ELi4ELi4ELi4ELb0EEENS1_21CollectiveEpilogueBwdISA_SB_SD_Li256ELb1ELb0ELi2EEENS1_19SingleTileSchedulerILb1ELb0ELb0ELi128EEEEEEEEEvNT_6ParamsE$_ZN4cute3eso3ESOILb1ELb0EJNS_6LayoutINS_5tupleIJNS3_IJNS_1CILi2EEES5_EEEEEENS3_IJNS3_IJNS4_ILi1EEES5_EEEEEEEEiEEC2ERKSB_RKi) ;  /* 0xfffef00000007944 */ /* 0x000fea0003c3ffff */
[----:B------:R-:W-:Y:S01]  /*1ba20*/  MOV R4, 0x1ba80 ;  /* 0x0001ba8000047802 */ /* 0x000fe20000000f00 */
[----:B-1----:R-:W2:Y:S01]  /*1ba30*/  LDL R3, [R1+0x758] ;  /* 0x0007580001037983 */ /* 0x002ea20000100800 */
[----:B------:R-:W-:Y:S01]  /*1ba40*/  IMAD.MOV.U32 R2, RZ, RZ, R25 ;  /* 0x000000ffff027224 */ /* 0x000fe200078e0019 */
[C---:B--2---:R-:W-:Y:S04]  /*1ba50*/  LEA R8, P0, R3.reuse, R50, 0x2 ;  /* 0x0000003203087211 */ /* 0x044fe800078010ff */
[----:B------:R-:W-:Y:S04]  /*1ba60*/  LEA.HI.X.SX32 R3, R3, R51, 0x2, P0 ;  /* 0x0000003303037211 */ /* 0x000fe800000f16ff */
[----:B------:R-:W-:Y:S05]  /*1ba70*/  CALL.REL.NOINC `($_ZN7cutlass13device_kernelIN5flash19enable_sm80_to_sm89INS1_16FlashAttnBwdSm80INS1_25CollectiveMainloopBwdSm80ILi2ELi2EN4cute5tupleIJNS5_1CILi128EEES8_NS7_ILi64EEEEEENS_10bfloat16_tEfNS_4arch4Sm80ELb0ELb1ELb1ELb1ELb0ELb0ELb0ELb0ELi2ELi4ELi4ELi4ELb0EEENS1_21CollectiveEpilogueBwdISA_SB_SD_Li256ELb1ELb0ELi2EEENS1_19SingleTileSchedulerILb1ELb0ELb0ELi128EEEEEEEEEvNT_6ParamsE$_ZN4cute3eso3ESOILb1ELb0EJNS_6LayoutINS_5tupleIJNS3_IJNS_1CILi2EEES5_EEEEEENS3_IJNS3_IJNS4_ILi1EEES5_EEEEEEEENS_10ViewEngineIPfEEEEC2ERKSB_RKSE_) ;  /* 0xfffeef5000007944 */ /* 0x000fea0003c3ffff */
[----:B------:R-:W-:Y:S01]  /*1ba80*/  MOV R3, R86 ;  /* 0x0000005600037202 */ /* 0x000fe20000000f00 */
[----:B-1----:R1:W5:Y:S01]  /*1ba90*/  LDL.64 R8, [R1+0x758] ;  /* 0x0007580001087983 */ /* 0x0023620000100a00 */
[----:B------:R-:W-:Y:S01]  /*1baa0*/  MOV R10, 0x1bad0 ;  /* 0x0001bad0000a7802 */ /* 0x000fe20000000f00 */
[----:B------:R-:W-:Y:S02]  /*1bab0*/  IMAD.MOV.U32 R2, RZ, RZ, R25 ;  /* 0x000000ffff027224 */ /* 0x000fe400078e0019 */
[----:B-1---5:R-:W-:Y:S05]  /*1bac0*/  CALL.REL.NOINC `($_ZN7cutlass13device_kernelIN5flash19enable_sm80_to_sm89INS1_16FlashAttnBwdSm80INS1_25CollectiveMainloopBwdSm80ILi2ELi2EN4cute5tupleIJNS5_1CILi128EEES8_NS7_ILi64EEEEEENS_10bfloat16_tEfNS_4arch4Sm80ELb0ELb1ELb1ELb1ELb0ELb0ELb0ELb0ELi2ELi4ELi4ELi4ELb0EEENS1_21CollectiveEpilogueBwdISA_SB_SD_Li256ELb1ELb0ELi2EEENS1_19SingleTileSchedulerILb1ELb0ELb0ELi128EEEEEEEEEvNT_6ParamsE$_ZN4cute3eso3ESOILb1ELb0EJNS_10UnderscoreEiEEC2ERKS2_RKi) ;  /* 0xfffecf2000007944 */ /* 0x022fea0003c3ffff */
[----:B------:R-:W-:Y:S01]  /*1bad0*/  MOV R4, 0x1bb20 ;  /* 0x0001bb2000047802 */ /* 0x000fe20000000f00 */
[----:B-1----:R-:W2:Y:S01]  /*1bae0*/  LDL R3, [R1+0x758] ;  /* 0x0007580001037983 */ /* 0x002ea20000100800 */
[----:B------:R-:W-:Y:S01]  /*1baf0*/  IMAD.MOV.U32 R70, RZ, RZ, R25 ;  /* 0x000000ffff467224 */ /* 0x000fe200078e0019 */
[----:B--2---:R-:W-:Y:S02]  /*1bb00*/  SHF.L.U32 R3, R3, 0x3, RZ ;  /* 0x0000000303037819 */ /* 0x004fe400000006ff */
[----:B------:R-:W-:Y:S05]  /*1bb10*/  CALL.REL.NOINC `($_ZN7cutlass13device_kernelIN5flash19enable_sm80_to_sm89INS1_16FlashAttnBwdSm80INS1_25CollectiveMainloopBwdSm80ILi2ELi2EN4cute5tupleIJNS5_1CILi128EEES8_NS7_ILi64EEEEEENS_10bfloat16_tEfNS_4arch4Sm80ELb0ELb1ELb1ELb1ELb0ELb0ELb0ELb0ELi2ELi4ELi4ELi4ELb0EEENS1_21CollectiveEpilogueBwdISA_SB_SD_Li256ELb1ELb0ELi2EEENS1_19SingleTileSchedulerILb1ELb0ELb0ELi128EEEEEEEEEvNT_6ParamsE$_ZN4cute3eso3ESOILb1ELb0EJNS_6LayoutINS_5tupleIJNS3_IJNS_1CILi2EEES5_S5_EEEEEENS3_IJNS3_IJNS4_ILi1EEES5_NS4_ILi4EEEEEEEEEEEiEEC2ERKSC_RKi) ;  /* 0xfffef2d000007944 */ /* 0x000fea0003c3ffff */
[----:B------:R-:W-:Y:S01]  /*1bb20*/  MOV R4, 0x1bb80 ;  /* 0x0001bb8000047802 */ /* 0x000fe20000000f00 */
[----:B-1----:R-:W2:Y:S01]  /*1bb30*/  LDL R3, [R1+0x758] ;  /* 0x0007580001037983 */ /* 0x002ea20000100800 */
[----:B------:R-:W-:Y:S01]  /*1bb40*/  IMAD.MOV.U32 R70, RZ, RZ, R25 ;  /* 0x000000ffff467224 */ /* 0x000fe200078e0019 */
[C---:B--2---:R-:W-:Y:S04]  /*1bb50*/  LEA R6, P0, R3.reuse, R62, 0x1 ;  /* 0x0000003e03067211 */ /* 0x044fe800078008ff */
[----:B------:R-:W-:Y:S04]  /*1bb60*/  LEA.HI.X.SX32 R3, R3, R63, 0x1, P0 ;  /* 0x0000003f03037211 */ /* 0x000fe800000f0eff */
[----:B------:R-:W-:Y:S05]  /*1bb70*/  CALL.REL.NOINC `($_ZN7cutlass13device_kernelIN5flash19enable_sm80_to_sm89INS1_16FlashAttnBwdSm80INS1_25CollectiveMainloopBwdSm80ILi2ELi2EN4cute5tupleIJNS5_1CILi128EEES8_NS7_ILi64EEEEEENS_10bfloat16_tEfNS_4arch4Sm80ELb0ELb1ELb1ELb1ELb0ELb0ELb0ELb0ELi2ELi4ELi4ELi4ELb0EEENS1_21CollectiveEpilogueBwdISA_SB_SD_Li256ELb1ELb0ELi2EEENS1_19SingleTileSchedulerILb1ELb0ELb0ELi128EEEEEEEEEvNT_6ParamsE$_ZN4cute3eso3ESOILb1ELb0EJNS_6LayoutINS_5tupleIJNS3_IJNS_1CILi2EEES5_S5_EEEEEENS3_IJNS3_IJNS4_ILi1EEES5_NS4_ILi4EEEEEEEEEEENS_10ViewEngineIPN7cutlass10bfloat16_tEEEEEC2ERKSC_RKSH_) ;  /* 0xfffef22000007944 */ /* 0x000fea0003c3ffff */
[----:B------:R-:W-:Y:S01]  /*1bb80*/  MOV R3, R60 ;  /* 0x0000003c00037202 */ /* 0x000fe20000000f00 */
[----:B------:R2:W5:Y:S01]  /*1bb90*/  LDL.64 R12, [R1+0x758] ;  /* 0x00075800010c7983 */ /* 0x0005620000100a00 */
[----:B------:R-:W-:Y:S01]  /*1bba0*/  MOV R10, 0x1bbd0 ;  /* 0x0001bbd0000a7802 */ /* 0x000fe20000000f00 */
[----:B-1----:R-:W-:Y:S02]  /*1bbb0*/  IMAD.MOV.U32 R2, RZ, RZ, R25 ;  /* 0x000000ffff027224 */ /* 0x002fe400078e0019 */
[----:B--2--5:R-:W-:Y:S05]  /*1bbc0*/  CALL.REL.NOINC `($_ZN7cutlass13device_kernelIN5flash19enable_sm80_to_sm89INS1_16FlashAttnBwdSm80INS1_25CollectiveMainloopBwdSm80ILi2ELi2EN4cute5tupleIJNS5_1CILi128EEES8_NS7_ILi64EEEEEENS_10bfloat16_tEfNS_4arch4Sm80ELb0ELb1ELb1ELb1ELb0ELb0ELb0ELb0ELi2ELi4ELi4ELi4ELb0EEENS1_21CollectiveEpilogueBwdISA_SB_SD_Li256ELb1ELb0ELi2EEENS1_19SingleTileSchedulerILb1ELb0ELb0ELi128EEEEEEEEEvNT_6ParamsE$_ZN4cute3eso3ESOILb1ELb0EJNS_10UnderscoreEiEEC2ERKS2_RKi) ;  /* 0xfffece2000007944 */ /* 0x024fea0003c3ffff */
[----:B------:R-:W-:Y:S01]  /*1bbd0*/  MOV R4, 0x1bc20 ;  /* 0x0001bc2000047802 */ /* 0x000fe20000000f00 */
[----:B-1----:R-:W2:Y:S01]  /*1bbe0*/  LDL R3, [R1+0x758] ;  /* 0x0007580001037983 */ /* 0x002ea20000100800 */
[----:B------:R-:W-:Y:S01]  /*1bbf0*/  IMAD.MOV.U32 R70, RZ, RZ, R25 ;  /* 0x000000ffff467224 */ /* 0x000fe200078e0019 */
[----:B--2---:R-:W-:Y:S02]  /*1bc00*/  SHF.L.U32 R3, R3, 0x2, RZ ;  /* 0x0000000203037819 */ /* 0x004fe400000006ff */
[----:B------:R-:W-:Y:S05]  /*1bc10*/  CALL.REL.NOINC `($_ZN7cutlass13device_kernelIN5flash19enable_sm80_to_sm89INS1_16FlashAttnBwdSm80INS1_25CollectiveMainloopBwdSm80ILi2ELi2EN4cute5tupleIJNS5_1CILi128EEES8_NS7_ILi64EEEEEENS_10bfloat16_tEfNS_4arch4Sm80ELb0ELb1ELb1ELb1ELb0ELb0ELb0ELb0ELi2ELi4ELi4ELi4ELb0EEENS1_21CollectiveEpilogueBwdISA_SB_SD_Li256ELb1ELb0ELi2EEENS1_19SingleTileSchedulerILb1ELb0ELb0ELi128EEEEEEEEEvNT_6ParamsE$_ZN4cute3eso3ESOILb1ELb0EJNS_6LayoutINS_5tupleIJNS3_IJNS_1CILi2EEES5_EEEEEENS3_IJNS3_IJNS4_ILi1EEES5_EEEEEEEEiEEC2ERKSB_RKi) ;  /* 0xfffeee0000007944 */ /* 0x000fea0003c3ffff */
[----:B------:R-:W-:Y:S01]  /*1bc20*/  MOV R4, 0x1bc80 ;  /* 0x0001bc8000047802 */ /* 0x000fe20000000f00 */
[----:B-1----:R-:W2:Y:S01]  /*1bc30*/  LDL R3, [R1+0x758] ;  /* 0x0007580001037983 */ /* 0x002ea20000100800 */
[----:B------:R-:W-:Y:S01]  /*1bc40*/  IMAD.MOV.U32 R70, RZ, RZ, R25 ;  /* 0x000000ffff467224 */ /* 0x000fe200078e0019 */
[C---:B--2---:R-:W-:Y:S04]  /*1bc50*/  LEA R6, P0, R3.reuse, R64, 0x1 ;  /* 0x0000004003067211 */ /* 0x044fe800078008ff */
[----:B------:R-:W-:Y:S04]  /*1bc60*/  LEA.HI.X.SX32 R3, R3, R65, 0x1, P0 ;  /* 0x0000004103037211 */ /* 0x000fe800000f0eff */
[----:B------:R-:W-:Y:S05]  /*1bc70*/  CALL.REL.NOINC `($_ZN7cutlass13device_kernelIN5flash19enable_sm80_to_sm89INS1_16FlashAttnBwdSm80INS1_25CollectiveMainloopBwdSm80ILi2ELi2EN4cute5tupleIJNS5_1CILi128EEES8_NS7_ILi64EEEEEENS_10bfloat16_tEfNS_4arch4Sm80ELb0ELb1ELb1ELb1ELb0ELb0ELb0ELb0ELi2ELi4ELi4ELi4ELb0EEENS1_21CollectiveEpilogueBwdISA_SB_SD_Li256ELb1ELb0ELi2EEENS1_19SingleTileSchedulerILb1ELb0ELb0ELi128EEEEEEEEEvNT_6ParamsE$_ZN4cute3eso3ESOILb1ELb0EJNS_6LayoutINS_5tupleIJNS3_IJNS_1CILi2EEES5_EEEEEENS3_IJNS3_IJNS4_ILi1EEES5_EEEEEEEENS_10ViewEngineIPN7cutlass10bfloat16_tEEEEEC2ERKSB_RKSG_) ;  /* 0xfffeed0000007944 */ /* 0x000fea0003c3ffff */
[----:B------:R-:W-:Y:S01]  /*1bc80*/  MOV R71, R24 ;  /* 0x0000001800477202 */ /* 0x000fe20000000f00 */
[----:B------:R2:W5:Y:S01]  /*1bc90*/  LDL.64 R10, [R1+0x758] ;  /* 0x00075800010a7983 */ /* 0x0005620000100a00 */
[----:B------:R-:W-:Y:S01]  /*1bca0*/  MOV R84, 0x1bcd0 ;  /* 0x0001bcd000547802 */ /* 0x000fe20000000f00 */
[----:B------:R-:W-:Y:S02]  /*1bcb0*/  IMAD.MOV.U32 R85, RZ, RZ, R25 ;  /* 0x000000ffff557224 */ /* 0x000fe400078e0019 */
        /* <DEDUP_REMOVED lines=12> */
[----:B------:R-:W-:Y:S05]  /*1bd80*/  CALL.REL.NOINC `($_ZN7cutlass13device_kernelIN5flash19enable_sm80_to_sm89INS1_16FlashAttnBwdSm80INS1_25CollectiveMainloopBwdSm80ILi2ELi2EN4cute5tupleIJNS5_1CILi128EEES8_NS7_ILi64EEEEEENS_10bfloat16_tEfNS_4arch4Sm80ELb0ELb1ELb1ELb1ELb0ELb0ELb0ELb0ELi2ELi4ELi4ELi4ELb0EEENS1_21CollectiveEpilogueBwdISA_SB_SD_Li256ELb1ELb0ELi2EEENS1_19SingleTileSchedulerILb1ELb0ELb0ELi128EEEEEEEEEvNT_6ParamsE$_ZN4cute3eso3ESOILb1ELb0EJNS_6LayoutINS_5tupleIJNS3_IJNS_1CILi2EEES5_EEEEEENS3_IJNS3_IJNS4_ILi1EEES5_EEEEEEEENS_10ViewEngineIPKfEEEEC2ERKSB_RKSF_) ;  /* 0xfffeeba000007944 */ /* 0x000fea0003c3ffff */
[----:B------:R-:W-:Y:S01]  /*1bd90*/  MOV R70, R25 ;  /* 0x0000001900467202 */ /* 0x000fe20000000f00 */
[----:B-1----:R1:W5:Y:S01]  /*1bda0*/  LDL.64 R6, [R1+0x758] ;  /* 0x0007580001067983 */ /* 0x0023620000100a00 */
[----:B------:R-:W-:Y:S03]  /*1bdb0*/  MOV R4, 0x1bdd0 ;  /* 0x0001bdd000047802 */ /* 0x000fe60000000f00 */
[----:B-1---5:R-:W-:Y:S05]  /*1bdc0*/  CALL.REL.NOINC `($_ZN7cutlass13device_kernelIN5flash19enable_sm80_to_sm89INS1_16FlashAttnBwdSm80INS1_25CollectiveMainloopBwdSm80ILi2ELi2EN4cute5tupleIJNS5_1CILi128EEES8_NS7_ILi64EEEEEENS_10bfloat16_tEfNS_4arch4Sm80ELb0ELb1ELb1ELb1ELb0ELb0ELb0ELb0ELi2ELi4ELi4ELi4ELb0EEENS1_21CollectiveEpilogueBwdISA_SB_SD_Li256ELb1ELb0ELi2EEENS1_19SingleTileSchedulerILb1ELb0ELb0ELi128EEEEEEEEEvNT_6ParamsE$_ZN4cute3eso3ESOILb1ELb0EJNS_6LayoutINS_5tupleIJNS3_IJNS_1CILi1EEENS4_ILi2EEES6_EEEEEENS3_IJNS3_IJS5_S5_S6_EEEEEEEENS_10ViewEngineIPjEEEEC2ERKSB_RKSE_) ;  /* 0xfffee9d000007944 */ /* 0x022fea0003c3ffff */
[----:B-1----:R-:W-:Y:S01]  /*1bdd0*/  MOV R2, R25 ;  /* 0x0000001900027202 */ /* 0x002fe20000000f00 */
[----:B------:R1:W5:Y:S01]  /*1bde0*/  LDL.64 R14, [R1+0x758] ;  /* 0x00075800010e7983 */ /* 0x0003620000100a00 */
[----:B------:R-:W-:Y:S01]  /*1bdf0*/  MOV R4, 0x1be20 ;  /* 0x0001be2000047802 */ /* 0x000fe20000000f00 */
[----:B------:R-:W-:Y:S02]  /*1be00*/  IMAD.MOV.U32 R3, RZ, RZ, R11 ;  /* 0x000000ffff037224 */ /* 0x000fe400078e000b */
[----:B-1---5:R-:W-:Y:S05]  /*1be10*/  CALL.REL.NOINC `($_ZN7cutlass13device_kernelIN5flash19enable_sm80_to_sm89INS1_16FlashAttnBwdSm80INS1_25CollectiveMainloopBwdSm80ILi2ELi2EN4cute5tupleIJNS5_1CILi128EEES8_NS7_ILi64EEEEEENS_10bfloat16_tEfNS_4arch4Sm80ELb0ELb1ELb1ELb1ELb0ELb0ELb0ELb0ELi2ELi4ELi4ELi4ELb0EEENS1_21CollectiveEpilogueBwdISA_SB_SD_Li256ELb1ELb0ELi2EEENS1_19SingleTileSchedulerILb1ELb0ELb0ELi128EEEEEEEEEvNT_6ParamsE$_ZN4cute3eso3ESOILb1ELb0EJNS_6LayoutINS_5tupleIJNS3_IJNS_1CILi1EEENS4_ILi2EEEEEEEEENS3_IJNS3_IJS5_S5_EEEEEEEENS_10ViewEngineIPjEEEEC2ERKSB_RKSE_) ;  /* 0xfffee89000007944 */ /* 0x022fea0003c3ffff */
[----:B-1----:R-:W-:Y:S01]  /*1be20*/  MOV R2, R25 ;  /* 0x0000001900027202 */ /* 0x002fe20000000f00 */
[----:B------:R1:W5:Y:S01]  /*1be30*/  LDL.64 R16, [R1+0x758] ;  /* 0x0007580001107983 */ /* 0x0003620000100a00 */
[----:B------:R-:W-:Y:S01]  /*1be40*/  MOV R4, 0x1be70 ;  /* 0x0001be7000047802 */ /* 0x000fe20000000f00 */
[----:B------:R-:W-:Y:S02]  /*1be50*/  IMAD.MOV.U32 R3, RZ, RZ, R9 ;  /* 0x000000ffff037224 */ /* 0x000fe400078e0009 */
[----:B-1---5:R-:W-:Y:S05]  /*1be60*/  CALL.REL.NOINC `($_ZN7cutlass13device_kernelIN5flash19enable_sm80_to_sm89INS1_16FlashAttnBwdSm80INS1_25CollectiveMainloopBwdSm80ILi2ELi2EN4cute5tupleIJNS5_1CILi128EEES8_NS7_ILi64EEEEEENS_10bfloat16_tEfNS_4arch4Sm80ELb0ELb1ELb1ELb1ELb0ELb0ELb0ELb0ELi2ELi4ELi4ELi4ELb0EEENS1_21CollectiveEpilogueBwdISA_SB_SD_Li256ELb1ELb0ELi2EEENS1_19SingleTileSchedulerILb1ELb0ELb0ELi128EEEEEEEEEvNT_6ParamsE$_ZN4cute3eso3ESOILb1ELb0EJNS_6LayoutINS_5tupleIJNS3_IJNS_1CILi2EEES5_EEEEEENS3_IJNS3_IJNS4_ILi1EEES5_EEEEEEEENS_10ViewEngineIPfEEEEC2ERKSB_RKSE_) ;  /* 0xfffeeb6000007944 */ /* 0x022fea0003c3ffff */
[----:B-1----:R-:W-:Y:S01]  /*1be70*/  MOV R2, R25 ;  /* 0x0000001900027202 */ /* 0x002fe20000000f00 */
[----:B------:R1:W5:Y:S01]  /*1be80*/  LDL.64 R66, [R1+0x758] ;  /* 0x0007580001427983 */ /* 0x0003620000100a00 */
[----:B------:R-:W-:Y:S01]  /*1be90*/  MOV R4, 0x1bec0 ;  /* 0x0001bec000047802 */ /* 0x000fe20000000f00 */
[----:B------:R-:W-:Y:S02]  /*1bea0*/  IMAD.MOV.U32 R3, RZ, RZ, R7 ;  /* 0x000000ffff037224 */ /* 0x000fe400078e0007 */
[----:B-1---5:R-:W-:Y:S05]  /*1beb0*/  CALL.REL.NOINC `($_ZN7cutlass13device_kernelIN5flash19enable_sm80_to_sm89INS1_16FlashAttnBwdSm80INS1_25CollectiveMainloopBwdSm80ILi2ELi2EN4cute5tupleIJNS5_1CILi128EEES8_NS7_ILi64EEEEEENS_10bfloat16_tEfNS_4arch4Sm80ELb0ELb1ELb1ELb1ELb0ELb0ELb0ELb0ELi2ELi4ELi4ELi4ELb0EEENS1_21CollectiveEpilogueBwdISA_SB_SD_Li256ELb1ELb0ELi2EEENS1_19SingleTileSchedulerILb1ELb0ELb0ELi128EEEEEEEEEvNT_6ParamsE$_ZN4cute3eso3ESOILb1ELb0EJNS_6LayoutINS_5tupleIJNS3_IJNS_1CILi2EEES5_EEEEEENS3_IJNS3_IJNS4_ILi1EEES5_EEEEEEEENS_10ViewEngineIPKfEEEEC2ERKSB_RKSF_) ;  /* 0xfffeea7000007944 */ /* 0x022fea0003c3ffff */
        /* <DEDUP_REMOVED lines=24> */
[----:B-1----:R-:W-:Y:S05]  /*1c040*/  CALL.REL.NOINC `($_ZN7cutlass13device_kernelIN5flash19enable_sm80_to_sm89INS1_16FlashAttnBwdSm80INS1_25CollectiveMainloopBwdSm80ILi2ELi2EN4cute5tupleIJNS5_1CILi128EEES8_NS7_ILi64EEEEEENS_10bfloat16_tEfNS_4arch4Sm80ELb0ELb1ELb1ELb1ELb0ELb0ELb0ELb0ELi2ELi4ELi4ELi4ELb0EEENS1_21CollectiveEpilogueBwdISA_SB_SD_Li256ELb1ELb0ELi2EEENS1_19SingleTileSchedulerILb1ELb0ELb0ELi128EEEEEEEEEvNT_6ParamsE$_ZN4cute3eso3ESOILb1ELb0EJNS_10UnderscoreEiiEEC2ERKS2_RKiS7_) ;  /* 0xfffec9e000007944 */ /* 0x002fea0003c3ffff */
        /* <DEDUP_REMOVED lines=644> */
[----:B------:R-:W-:Y:S02]  /*1e890*/  MOV R3, 0x1 ;  /* 0x0000000100037802 */ /* 0x000fe40000000f00 */
        /* <DEDUP_REMOVED lines=18> */
.L_x_1993:
        /* <DEDUP_REMOVED lines=773> */
.L_x_1994:
        /* <DEDUP_REMOVED lines=222> */
[----:B------:R-:W-:Y:S05]  /*227f0*/  CALL.REL.NOINC `($_ZN7cutlass13device_kernelIN5flash19enable_sm80_to_sm89INS1_16FlashAttnBwdSm80INS1_25CollectiveMainloopBwdSm80ILi2ELi2EN4cute5tupleIJNS5_1CILi128EEES8_NS7_ILi64EEEEEENS_10bfloat16_tEfNS_4arch4Sm80ELb0ELb1ELb1ELb1ELb0ELb0ELb0ELb0ELi2ELi4ELi4ELi4ELb0EEENS1_21CollectiveEpilogueBwdISA_SB_SD_Li256ELb1ELb0ELi2EEENS1_19SingleTileSchedulerILb1ELb0ELb0ELi128EEEEEEEEEvNT_6ParamsE$_ZN4cute3eso3ESOILb1ELb0EJNS_10UnderscoreES2_iEEC2ERKS2_S5_RKi) ;  /* 0xfffe61b000007944 */ /* 0x000fea0003c3ffff */
        /* <DEDUP_REMOVED lines=37> */
.L_x_1995:
        /* <DEDUP_REMOVED lines=220> */
[----:B-----5:R-:W-:Y:S05]  /*23810*/  CALL.REL.NOINC `($_ZN7cutlass13device_kernelIN5flash19enable_sm80_to_sm89INS1_16FlashAttnBwdSm80INS1_25CollectiveMainloopBwdSm80ILi2ELi2EN4cute5tupleIJNS5_1CILi128EEES8_NS7_ILi64EEEEEENS_10bfloat16_tEfNS_4arch4Sm80ELb0ELb1ELb1ELb1ELb0ELb0ELb0ELb0ELi2ELi4ELi4ELi4ELb0EEENS1_21CollectiveEpilogueBwdISA_SB_SD_Li256ELb1ELb0ELi2EEENS1_19SingleTileSchedulerILb1ELb0ELb0ELi128EEEEEEEEEvNT_6ParamsE$_ZN4cute8smem_ptrIPfECI1NS_12iter_adaptorIS1_S2_EEES1_) ;  /* 0xfffe8d2000007944 */ /* 0x020fea0003c3ffff */
[----:B-1----:R1:W5:Y:S01]  /*23820*/  LDL.64 R2, [R1+0x758] ;  /* 0x0007580001027983 */ /* 0x0023620000100a00 */
[----:B------:R-:W-:-:S03]  /*23830*/  MOV R8, 0x23850 ;  /* 0x0002385000087802 */ /* 0x000fc60000000f00 */
[----:B-1---5:R-:W-:Y:S05]  /*23840*/  CALL.REL.NOINC `($_ZN7cutlass13device_kernelIN5flash19enable_sm80_to_sm89INS1_16FlashAttnBwdSm80INS1_25CollectiveMainloopBwdSm80ILi2ELi2EN4cute5tupleIJNS5_1CILi128EEES8_NS7_ILi64EEEEEENS_10bfloat16_tEfNS_4arch4Sm80ELb0ELb1ELb1ELb1ELb0ELb0ELb0ELb0ELi2ELi4ELi4ELi4ELb0EEENS1_21CollectiveEpilogueBwdISA_SB_SD_Li256ELb1ELb0ELi2EEENS1_19SingleTileSchedulerILb1ELb0ELb0ELi128EEEEEEEEEvNT_6ParamsE$_ZN4cute3eso3ESOILb1ELb0EJNS_6LayoutINS_5tupleIJNS3_IJNS_1CILi2EEES5_EEEEEENS3_IJNS3_IJNS4_ILi8EEENS4_ILi64EEEEEEEEEEENS_10ViewEngineINS_8smem_ptrIPfEEEEEEC2ERKSC_RKSH_) ;  /* 0xfffe721000007944 */ /* 0x022fea0003c3ffff */
        /* <DEDUP_REMOVED lines=9> */
[----:B--2--5:R-:W-:Y:S05]  /*238e0*/  CALL.REL.NOINC `($_ZN7cutlass13device_kernelIN5flash19enable_sm80_to_sm89INS1_16FlashAttnBwdSm80INS1_25CollectiveMainloopBwdSm80ILi2ELi2EN4cute5tupleIJNS5_1CILi128EEES8_NS7_ILi64EEEEEENS_10bfloat16_tEfNS_4arch4Sm80ELb0ELb1ELb1ELb1ELb0ELb0ELb0ELb0ELi2ELi4ELi4ELi4ELb0EEENS1_21CollectiveEpilogueBwdISA_SB_SD_Li256ELb1ELb0ELi2EEENS1_19SingleTileSchedulerILb1ELb0ELb0ELi128EEEEEEEEEvNT_6ParamsE$_ZN4cute3eso3ESOILb1ELb0EJNS_10UnderscoreEiEEC2ERKS2_RKi) ;  /* 0xfffe510000007944 */ /* 0x024fea0003c3ffff */
[----:B-1----:R-:W2:Y:S01]  /*238f0*/  LDL R3, [R1+0x758] ;  /* 0x0007580001037983 */ /* 0x002ea20000100800 */
[----:B------:R-:W-:Y:S02]  /*23900*/  MOV R6, 0x23930 ;  /* 0x0002393000067802 */ /* 0x000fe40000000f00 */
[----:B--2---:R-:W-:Y:S02]  /*23910*/  SHF.L.U32 R3, R3, 0x7, RZ ;  /* 0x0000000703037819 */ /* 0x004fe400000006ff */
[----:B------:R-:W-:Y:S05]  /*23920*/  CALL.REL.NOINC `($_ZN7cutlass13device_kernelIN5flash19enable_sm80_to_sm89INS1_16FlashAttnBwdSm80INS1_25CollectiveMainloopBwdSm80ILi2ELi2EN4cute5tupleIJNS5_1CILi128EEES8_NS7_ILi64EEEEEENS_10bfloat16_tEfNS_4arch4Sm80ELb0ELb1ELb1ELb1ELb0ELb0ELb0ELb0ELi2ELi4ELi4ELi4ELb0EEENS1_21CollectiveEpilogueBwdISA_SB_SD_Li256ELb1ELb0ELi2EEENS1_19SingleTileSchedulerILb1ELb0ELb0ELi128EEEEEEEEEvNT_6ParamsE$_ZN4cute3eso3ESOILb1ELb0EJNS_6LayoutINS_5tupleIJNS3_IJNS_1CILi2EEES5_EEEEEENS3_IJNS3_IJNS4_ILi8EEENS4_ILi64EEEEEEEEEEEiEEC2ERKSC_RKi) ;  /* 0xfffe717000007944 */ /* 0x000fea0003c3ffff */
[----:B------:R-:W-:Y:S01]  /*23930*/  ULDC.64 UR4, c[0x0][0x118] ;  /* 0x0000460000047ab9 */ /* 0x000fe20000000a00 */
[----:B-1----:R-:W2:Y:S04]  /*23940*/  LDL R2, [R1+0x758] ;  /* 0x0007580001027983 */ /* 0x002ea80000100800 */
[----:B------:R-:W2:Y:S01]  /*23950*/  LD.E.64 R12, [R12.64] ;  /* 0x000000040c0c7980 */ /* 0x000ea2000c101b00 */
[----:B------:R-:W-:-:S02]  /*23960*/  MOV R6, R25 ;  /* 0x0000001900067202 */ /* 0x000fc40000000f00 */
[----:B------:R-:W-:Y:S01]  /*23970*/  MOV R8, 0x239a0 ;  /* 0x000239a000087802 */ /* 0x000fe20000000f00 */
[----:B--2---:R-:W-:-:S04]  /*23980*/  IMAD.WIDE R2, R2, 0x4, R12 ;  /* 0x0000000402027825 */ /* 0x004fc800078e020c */
[----:B------:R-:W-:Y:S05]  /*23990*/  CALL.REL.NOINC `($_ZN7cutlass13device_kernelIN5flash19enable_sm80_to_sm89INS1_16FlashAttnBwdSm80INS1_25CollectiveMainloopBwdSm80ILi2ELi2EN4cute5tupleIJNS5_1CILi128EEES8_NS7_ILi64EEEEEENS_10bfloat16_tEfNS_4arch4Sm80ELb0ELb1ELb1ELb1ELb0ELb0ELb0ELb0ELi2ELi4ELi4ELi4ELb0EEENS1_21CollectiveEpilogueBwdISA_SB_SD_Li256ELb1ELb0ELi2EEENS1_19SingleTileSchedulerILb1ELb0ELb0ELi128EEEEEEEEEvNT_6ParamsE$_ZN4cute8smem_ptrIPfECI1NS_12iter_adaptorIS1_S2_EEES1_) ;  /* 0xfffe8ba000007944 */ /* 0x000fea0003c3ffff */
[----:B-1----:R1:W5:Y:S01]  /*239a0*/  LDL.64 R2, [R1+0x758] ;  /* 0x0007580001027983 */ /* 0x0023620000100a00 */
[----:B------:R-:W-:-:S03]  /*239b0*/  MOV R8, 0x239d0 ;  /* 0x000239d000087802 */ /* 0x000fc60000000f00 */
[----:B-1---5:R-:W-:Y:S05]  /*239c0*/  CALL.REL.NOINC `($_ZN7cutlass13device_kernelIN5flash19enable_sm80_to_sm89INS1_16FlashAttnBwdSm80INS1_25CollectiveMainloopBwdSm80ILi2ELi2EN4cute5tupleIJNS5_1CILi128EEES8_NS7_ILi64EEEEEENS_10bfloat16_tEfNS_4arch4Sm80ELb0ELb1ELb1ELb1ELb0ELb0ELb0ELb0ELi2ELi4ELi4ELi4ELb0EEENS1_21CollectiveEpilogueBwdISA_SB_SD_Li256ELb1ELb0ELi2EEENS1_19SingleTileSchedulerILb1ELb0ELb0ELi128EEEEEEEEEvNT_6ParamsE$_ZN4cute3eso3ESOILb1ELb0EJNS_6LayoutINS_5tupleIJNS3_IJNS_1CILi2EEES5_EEEEEENS3_IJNS3_IJNS4_ILi8EEENS4_ILi64EEEEEEEEEEENS_10ViewEngineINS_8smem_ptrIPfEEEEEEC2ERKSC_RKSH_) ;  /* 0xfffe709000007944 */ /* 0x022fea0003c3ffff */
[----:B-1----:R1:W5:Y:S01]  /*239d0*/  LDL.64 R2, [R1+0x758] ;  /* 0x0007580001027983 */ /* 0x0023620000100a00 */
[----:B------:R-:W-:Y:S02]  /*239e0*/  MOV R5, R4 ;  /* 0x0000000400057202 */ /* 0x000fe40000000f00 */
[----:B------:R-:W-:Y:S02]  /*239f0*/  MOV R6, 0x23a10 ;  /* 0x00023a1000067802 */ /* 0x000fe40000000f00 */
[----:B-1---5:R-:W-:Y:S05]  /*23a00*/  CALL.REL.NOINC `($_ZN7cutlass13device_kernelIN5flash19enable_sm80_to_sm89INS1_16FlashAttnBwdSm80INS1_25CollectiveMainloopBwdSm80ILi2ELi2EN4cute5tupleIJNS5_1CILi128EEES8_NS7_ILi64EEEEEENS_10bfloat16_tEfNS_4arch4Sm80ELb0ELb1ELb1ELb1ELb0ELb0ELb0ELb0ELi2ELi4ELi4ELi4ELb0EEENS1_21CollectiveEpilogueBwdISA_SB_SD_Li256ELb1ELb0ELi2EEENS1_19SingleTileSchedulerILb1ELb0ELb0ELi128EEEEEEEEEvNT_6ParamsE$_ZN4cute3eso3ESOILb1ELb0EJNS_6LayoutINS_5tupleIJNS_1CILi1EEENS4_ILi4EEEEEENS3_IJNS4_ILi0EEES5_EEEEENS_10ViewEngineIPfEEEEC2ERKSA_RKSD_) ;  /* 0xfffe804000007944 */ /* 0x022fea0003c3ffff */
[----:B-1----:R1:W5:Y:S01]  /*23a10*/  LDL.64 R4, [R1+0x758] ;  /* 0x0007580001047983 */ /* 0x0023620000100a00 */
[----:B------:R-:W-:Y:S02]  /*23a20*/  MOV R9, R3 ;  /* 0x0000000300097202 */ /* 0x000fe40000000f00 */
[----:B------:R-:W-:Y:S02]  /*23a30*/  MOV R6, 0x23a50 ;  /* 0x00023a5000067802 */ /* 0x000fe40000000f00 */
[----:B-1---5:R-:W-:Y:S05]  /*23a40*/  CALL.REL.NOINC `($_ZN7cutlass13device_kernelIN5flash19enable_sm80_to_sm89INS1_16FlashAttnBwdSm80INS1_25CollectiveMainloopBwdSm80ILi2ELi2EN4cute5tupleIJNS5_1CILi128EEES8_NS7_ILi64EEEEEENS_10bfloat16_tEfNS_4arch4Sm80ELb0ELb1ELb1ELb1ELb0ELb0ELb0ELb0ELi2ELi4ELi4ELi4ELb0EEENS1_21CollectiveEpilogueBwdISA_SB_SD_Li256ELb1ELb0ELi2EEENS1_19SingleTileSchedulerILb1ELb0ELb0ELi128EEEEEEEEEvNT_6ParamsE$_ZN4cute3eso3ESOILb1ELb0EJNS_6LayoutINS_5tupleIJNS_1CILi1EEENS3_IJNS4_ILi2EEES6_EEEEEENS3_IJNS4_ILi0EEENS3_IJNS4_ILi8EEENS4_ILi64EEEEEEEEEEENS_10ViewEngineINS_8smem_ptrIPfEEEEEEC2ERKSE_RKSJ_) ;  /* 0xfffe7fa000007944 */ /* 0x022fea0003c3ffff */
[----:B-1----:R1:W5:Y:S01]  /*23a50*/  LDL.64 R2, [R1+0x758] ;  /* 0x0007580001027983 */ /* 0x0023620000100a00 */
[----:B------:R-:W-:Y:S02]  /*23a60*/  MOV R6, R25 ;  /* 0x0000001900067202 */ /* 0x000fe40000000f00 */
[----:B------:R-:W-:-:S02]  /*23a70*/  MOV R8, 0x23a90 ;  /* 0x00023a9000087802 */ /* 0x000fc40000000f00 */
[----:B-1---5:R-:W-:Y:S05]  /*23a80*/  CALL.REL.NOINC `($_ZN7cutlass13device_kernelIN5flash19enable_sm80_to_sm89INS1_16FlashAttnBwdSm80INS1_25CollectiveMainloopBwdSm80ILi2ELi2EN4cute5tupleIJNS5_1CILi128EEES8_NS7_ILi64EEEEEENS_10bfloat16_tEfNS_4arch4Sm80ELb0ELb1ELb1ELb1ELb0ELb0ELb0ELb0ELi2ELi4ELi4ELi4ELb0EEENS1_21CollectiveEpilogueBwdISA_SB_SD_Li256ELb1ELb0ELi2EEENS1_19SingleTileSchedulerILb1ELb0ELb0ELi128EEEEEEEEEvNT_6ParamsE$_ZN4cute8smem_ptrIPfECI1NS_12iter_adaptorIS1_S2_EEES1_) ;  /* 0xfffe8ab000007944 */ /* 0x022fea0003c3ffff */
[----:B-1----:R1:W5:Y:S01]  /*23a90*/  LDL.64 R2, [R1+0x758] ;  /* 0x0007580001027983 */ /* 0x0023620000100a00 */
[----:B------:R-:W-:-:S03]  /*23aa0*/  MOV R8, 0x23ac0 ;  /* 0x00023ac000087802 */ /* 0x000fc60000000f00 */
[----:B-1---5:R-:W-:Y:S05]  /*23ab0*/  CALL.REL.NOINC `($_ZN7cutlass13device_kernelIN5flash19enable_sm80_to_sm89INS1_16FlashAttnBwdSm80INS1_25CollectiveMainloopBwdSm80ILi2ELi2EN4cute5tupleIJNS5_1CILi128EEES8_NS7_ILi64EEEEEENS_10bfloat16_tEfNS_4arch4Sm80ELb0ELb1ELb1ELb1ELb0ELb0ELb0ELb0ELi2ELi4ELi4ELi4ELb0EEENS1_21CollectiveEpilogueBwdISA_SB_SD_Li256ELb1ELb0ELi2EEENS1_19SingleTileSchedulerILb1ELb0ELb0ELi128EEEEEEEEEvNT_6ParamsE$_ZN4cute3eso3ESOILb1ELb0EJNS_6LayoutINS_5tupleIJNS3_IJNS_1CILi2EEES5_EEEEEENS3_IJNS3_IJNS4_ILi8EEENS4_ILi64EEEEEEEEEEENS_10ViewEngineINS_8smem_ptrIPfEEEEEEC2ERKSC_RKSH_) ;  /* 0xfffe6fa000007944 */ /* 0x022fea0003c3ffff */
[----:B------:R2:W5:Y:S01]  /*23ac0*/  LDL.64 R12, [R1+0x758] ;  /* 0x00075800010c7983 */ /* 0x0005620000100a00 */
[----:B-1----:R-:W-:-:S03]  /*23ad0*/  MOV R6, 0x23af0 ;  /* 0x00023af000067802 */ /* 0x002fc60000000f00 */
[----:B--2--5:R-:W-:Y:S05]  /*23ae0*/  CALL.REL.NOINC `($_ZN7cutlass13device_kernelIN5flash19enable_sm80_to_sm89INS1_16FlashAttnBwdSm80INS1_25CollectiveMainloopBwdSm80ILi2ELi2EN4cute5tupleIJNS5_1CILi128EEES8_NS7_ILi64EEEEEENS_10bfloat16_tEfNS_4arch4Sm80ELb0ELb1ELb1ELb1ELb0ELb0ELb0ELb0ELi2ELi4ELi4ELi4ELb0EEENS1_21CollectiveEpilogueBwdISA_SB_SD_Li256ELb1ELb0ELi2EEENS1_19SingleTileSchedulerILb1ELb0ELb0ELi128EEEEEEEEEvNT_6ParamsE$_ZN4cute3eso3ESOILb1ELb0EJNS_6LayoutINS_5tupleIJNS_1CILi4EEEEEENS3_IJNS4_ILi1EEEEEEEENS_10ViewEngineIPfEEEEC2ERKS9_RKSC_) ;  /* 0xfffe7fd000007944 */ /* 0x024fea0003c3ffff */
        /* <DEDUP_REMOVED lines=77> */
[----:B------:R-:W4:Y:S04]  /*23fc0*/  LDL R4, [R7+0xf4] ;  /* 0x0000f40007047983 */ /* 0x000f280000100800 */
[----:B------:R-:W4:Y:S01]  /*23fd0*/  LDL R2, [R7+0xfc] ;  /* 0x0000fc0007027983 */ /* 0x000f220000100800 */
[----:B------:R-:W-:-:S03]  /*23fe0*/  FMUL.FTZ R69, R10, R71 ;  /* 0x000000470a457220 */ /* 0x000fc60000410000 */
[----:B------:R-:W4:Y:S01]  /*23ff0*/  LDL R10, [R7+0xe0] ;  /* 0x0000e000070a7983 */ /* 0x000f220000100800 */
        /* <DEDUP_REMOVED lines=79> */
[C---:B----4-:R-:W-:Y:S02]  /*244f0*/  FMUL.FTZ R4, R71.reuse, R4 ;  /* 0x0000000447047220 */ /* 0x050fe40000410000 */
[C---:B------:R-:W-:Y:S01]  /*24500*/  FMUL.FTZ R2, R71.reuse, R2 ;  /* 0x0000000247027220 */ /* 0x040fe20000410000 */
[----:B------:R-:W2:Y:S08]  /*24510*/  MUFU.TANH R106, R106 ;  /* 0x0000006a006a7308 */ /* 0x000eb00000002400 */
[----:B------:R-:W4:Y:S08]  /*24520*/  MUFU.TANH R104, R104 ;  /* 0x0000006800687308 */ /* 0x000f300000002400 */
        /* <DEDUP_REMOVED lines=64> */
[----:B----4-:R-:W-:Y:S04]  /*24930*/  STL [R7+0x64], R104 ;  /* 0x0000646807007387 */ /* 0x010fe80000100800 */
        /* <DEDUP_REMOVED lines=34> */
[----:B------:R-:W-:Y:S04]  /*24b60*/  STL [R7+0xfc], R2 ;  /* 0x0000fc0207007387 */ /* 0x000fe80000100800 */
[----:B---3--:R1:W-:Y:S04]  /*24b70*/  STL [R7+0x1c], R55 ;  /* 0x00001c3707007387 */ /* 0x0083e80000100800 */
[----:B------:R2:W-:Y:S04]  /*24b80*/  STL [R7+0x34], R13 ;  /* 0x0000340d07007387 */ /* 0x0005e80000100800 */
[----:B------:R3:W-:Y:S04]  /*24b90*/  STL [R7+0xc8], R54 ;  /* 0x0000c83607007387 */ /* 0x0007e80000100800 */
[----:B------:R4:W-:Y:S01]  /*24ba0*/  STL [R7+0xe0], R10 ;  /* 0x0000e00a07007387 */ /* 0x0009e20000100800 */
[----:B-1----:R-:W-:-:S02]  /*24bb0*/  MOV R55, R47 ;  /* 0x0000002f00377202 */ /* 0x002fc40000000f00 */
[----:B--2---:R-:W-:Y:S02]  /*24bc0*/  MOV R13, R25 ;  /* 0x00000019000d7202 */ /* 0x004fe40000000f00 */
[----:B---3--:R-:W-:Y:S02]  /*24bd0*/  MOV R54, R20 ;  /* 0x0000001400367202 */ /* 0x008fe40000000f00 */
[----:B----4-:R-:W-:Y:S02]  /*24be0*/  MOV R10, 0x24c00 ;  /* 0x00024c00000a7802 */ /* 0x010fe40000000f00 */
[----:B------:R-:W-:Y:S05]  /*24bf0*/  CALL.REL.NOINC `($_ZN7cutlass13device_kernelIN5flash19enable_sm80_to_sm89INS1_16FlashAttnBwdSm80INS1_25CollectiveMainloopBwdSm80ILi2ELi2EN4cute5tupleIJNS5_1CILi128EEES8_NS7_ILi64EEEEEENS_10bfloat16_tEfNS_4arch4Sm80ELb0ELb1ELb1ELb1ELb0ELb0ELb0ELb0ELi2ELi4ELi4ELi4ELb0EEENS1_21CollectiveEpilogueBwdISA_SB_SD_Li256ELb1ELb0ELi2EEENS1_19SingleTileSchedulerILb1ELb0ELb0ELi128EEEEEEEEEvNT_6ParamsE$_ZN4cute3eso3ESOILb1ELb0EJNS_6LayoutINS_5tupleIJNS3_IJNS_1CILi2EEES5_EEENS3_IJS5_NS4_ILi8EEEEEEEEENS3_IJNS3_IJS5_NS4_ILi4EEEEEENS3_IJNS4_ILi1EEES7_EEEEEEEENS_10ViewEngineIPfEEEEC2ERKSF_RKSI_) ;  /* 0xfffe5fa000007944 */ /* 0x000fea0003c3ffff */
        /* <DEDUP_REMOVED lines=139> */
[----:B------:R-:W-:Y:S04]  /*254b0*/  STL.128 [R1+0x1140], R60 ;  /* 0x0011403c01007387 */ /* 0x000fe80000100c00 */
        /* <DEDUP_REMOVED lines=8> */
[----:B-1----:R-:W-:-:S03]  /*25540*/  MOV R56, 0x25560 ;  /* 0x0002556000387802 */ /* 0x002fc60000000f00 */
[----:B--2--5:R-:W-:Y:S05]  /*25550*/  CALL.REL.NOINC `($_ZN7cutlass13device_kernelIN5flash19enable_sm80_to_sm89INS1_16FlashAttnBwdSm80INS1_25CollectiveMainloopBwdSm80ILi2ELi2EN4cute5tupleIJNS5_1CILi128EEES8_NS7_ILi64EEEEEENS_10bfloat16_tEfNS_4arch4Sm80ELb0ELb1ELb1ELb1ELb0ELb0ELb0ELb0ELi2ELi4ELi4ELi4ELb0EEENS1_21CollectiveEpilogueBwdISA_SB_SD_Li256ELb1ELb0ELi2EEENS1_19SingleTileSchedulerILb1ELb0ELb0ELi128EEEEEEEEEvNT_6ParamsE$_ZZN5flash25CollectiveMainloopBwdSm80ILi2ELi2EN4cute5tupleIJNS1_1CILi128EEES4_NS3_ILi64EEEEEEN7cutlass10bfloat16_tEfNS7_4arch4Sm80ELb0ELb1ELb1ELb1ELb0ELb0ELb0ELb0ELi2ELi4ELi4ELi4ELb0EE3mmaINS_16FlashAttnBwdSm80ISB_NS_21CollectiveEpilogueBwdIS6_S8_SA_Li256ELb1ELb0ELi2EEENS_19SingleTileSchedulerILb1ELb0ELb0ELi128EEEE13SharedStorageENS1_6TensorINS1_11ArrayEngineIfLm32EEENS1_6LayoutINS2_IJNS2_IJNS3_ILi2EEESO_EEESO_NS3_ILi4EEEEEENS2_IJNS2_IJNS3_ILi1EEESO_EEESQ_NS3_ILi8EEEEEEEEEEEEbRKNSB_6ParamsERT0_S12_iNS2_IJiiiEEERT_ENKUlRT_iE_clINSK_INSL_IfLm64EEENSN_INS2_IJSP_SO_SU_EEESV_EEEEEEDaS17_i) ;  /* 0xfffec37000007944 */ /* 0x024fea0003c3ffff */
[----:B------:R-:W-:Y:S02]  /*25560*/  MOV R10, RZ ;  /* 0x000000ff000a7202 */ /* 0x000fe40000000f00 */
.L_x_1997:
[----:B-1----:R-:W-:-:S05]  /*25570*/  MOV R2, 0x25590 ;  /* 0x0002559000027802 */ /* 0x002fca0000000f00 */
[----:B------:R-:W-:Y:S05]  /*25580*/  CALL.REL.NOINC `($_ZN7cutlass13device_kernelIN5flash19enable_sm80_to_sm89INS1_16FlashAttnBwdSm80INS1_25CollectiveMainloopBwdSm80ILi2ELi2EN4cute5tupleIJNS5_1CILi128EEES8_NS7_ILi64EEEEEENS_10bfloat16_tEfNS_4arch4Sm80ELb0ELb1ELb1ELb1ELb0ELb0ELb0ELb0ELi2ELi4ELi4ELi4ELb0EEENS1_21CollectiveEpilogueBwdISA_SB_SD_Li256ELb1ELb0ELi2EEENS1_19SingleTileSchedulerILb1ELb0ELb0ELi128EEEEEEEEEvNT_6ParamsE$_ZZZN5flash25CollectiveMainloopBwdSm80ILi2ELi2EN4cute5tupleIJNS1_1CILi128EEES4_NS3_ILi64EEEEEEN7cutlass10bfloat16_tEfNS7_4arch4Sm80ELb0ELb1ELb1ELb1ELb0ELb0ELb0ELb0ELi2ELi4ELi4ELi4ELb0EE3mmaINS_16FlashAttnBwdSm80ISB_NS_21CollectiveEpilogueBwdIS6_S8_SA_Li256ELb1ELb0ELi2EEENS_19SingleTileSchedulerILb1ELb0ELb0ELi128EEEE13SharedStorageENS1_6TensorINS1_11ArrayEngineIfLm32EEENS1_6LayoutINS2_IJNS2_IJNS3_ILi2EEESO_EEESO_NS3_ILi4EEEEEENS2_IJNS2_IJNS3_ILi1EEESO_EEESQ_NS3_ILi8EEEEEEEEEEEEbRKNSB_6ParamsERT0_S12_iNS2_IJiiiEEERT_ENKUliT_E_clIZSC_ISJ_SX_EbS10_S12_S12_iS13_S15_EUlRS16_iE_EEDaiS16_ENKUlvE0_clEv) ;  /* 0x0004460000007944 */ /* 0x000fea0003c00000 */
[----:B------:R1:W-:Y:S01]  /*25590*/  STL [R1+0x770], RZ ;  /* 0x000770ff01007387 */ /* 0x0003e20000100800 */
[----:B------:R-:W-:-:S03]  /*255a0*/  MOV R5, RZ ;  /* 0x000000ff00057202 */ /* 0x000fc60000000f00 */
.L_x_1996:
[----:B------:R-:W-:Y:S01]  /*255b0*/  IMAD.MOV.U32 R3, RZ, RZ, R25 ;  /* 0x000000ffff037224 */ /* 0x000fe200078e0019 */
[----:B-1----:R-:W-:-:S02]  /*255c0*/  MOV R2, R24 ;  /* 0x0000001800027202 */ /* 0x002fc40000000f00 */
[----:B------:R-:W-:Y:S02]  /*255d0*/  MOV R8, 0x255f0 ;  /* 0x000255f000087802 */ /* 0x000fe40000000f00 */
[----:B-1---5:R-:W-:Y:S05]  /*255e0*/  CALL.REL.NOINC `($_ZN7cutlass13device_kernelIN5flash19enable_sm80_to_sm89INS1_16FlashAttnBwdSm80INS1_25CollectiveMainloopBwdSm80ILi2ELi2EN4cute5tupleIJNS5_1CILi128EEES8_NS7_ILi64EEEEEENS_10bfloat16_tEfNS_4arch4Sm80ELb0ELb1ELb1ELb1ELb0ELb0ELb0ELb0ELi2ELi4ELi4ELi4ELb0EEENS1_21CollectiveEpilogueBwdISA_SB_SD_Li256ELb1ELb0ELi2EEENS1_19SingleTileSchedulerILb1ELb0ELb0ELi128EEEEEEEEEvNT_6ParamsE$_ZN4cute3eso3ESOILb0ELb0EJiiEEC2ERKiS4_) ;  /* 0xfffe2a1000007944 */ /* 0x022fea0003c3ffff */
        /* <DEDUP_REMOVED lines=20> */
[----:B------:R-:W-:Y:S05]  /*25730*/  CALL.REL.NOINC `($_ZN7cutlass13device_kernelIN5flash19enable_sm80_to_sm89INS1_16FlashAttnBwdSm80INS1_25CollectiveMainloopBwdSm80ILi2ELi2EN4cute5tupleIJNS5_1CILi128EEES8_NS7_ILi64EEEEEENS_10bfloat16_tEfNS_4arch4Sm80ELb0ELb1ELb1ELb1ELb0ELb0ELb0ELb0ELi2ELi4ELi4ELi4ELb0EEENS1_21CollectiveEpilogueBwdISA_SB_SD_Li256ELb1ELb0ELi2EEENS1_19SingleTileSchedulerILb1ELb0ELb0ELi128EEEEEEEEEvNT_6ParamsE$exp2f) ;  /* 0x0004467000007944 */ /* 0x000fea0003c00000 */
[----:B------:R-:W-:Y:S01]  /*25740*/  IMAD.MOV.U32 R3, RZ, RZ, R25 ;  /* 0x000000ffff037224 */ /* 0x000fe200078e0019 */
[----:B------:R-:W-:Y:S02]  /*25750*/  MOV R2, R24 ;  /* 0x0000001800027202 */ /* 0x000fe40000000f00 */
[----:B------:R-:W-:Y:S02]  /*25760*/  MOV R8, 0x25780 ;  /* 0x0002578000087802 */ /* 0x000fe40000000f00 */
[----:B-1----:R-:W-:Y:S05]  /*25770*/  CALL.REL.NOINC `($_ZN7cutlass13device_kernelIN5flash19enable_sm80_to_sm89INS1_16FlashAttnBwdSm80INS1_25CollectiveMainloopBwdSm80ILi2ELi2EN4cute5tupleIJNS5_1CILi128EEES8_NS7_ILi64EEEEEENS_10bfloat16_tEfNS_4arch4Sm80ELb0ELb1ELb1ELb1ELb0ELb0ELb0ELb0ELi2ELi4ELi4ELi4ELb0EEENS1_21CollectiveEpilogueBwdISA_SB_SD_Li256ELb1ELb0ELi2EEENS1_19SingleTileSchedulerILb1ELb0ELb0ELi128EEEEEEEEEvNT_6ParamsE$_ZN4cute3eso3ESOILb0ELb0EJiiEEC2ERKiS4_) ;  /* 0xfffe288000007944 */ /* 0x002fea0003c3ffff */
        /* <DEDUP_REMOVED lines=93> */
[----:B--2---:R1:W-:Y:S04]  /*25d50*/  STL.64 [R1+0x750], R6 ;  /* 0x0007500601007387 */ /* 0x0043e80000100a00 */
[----:B-1----:R-:W-:Y:S05]  /*25d60*/  CALL.REL.NOINC `($_ZN7cutlass13device_kernelIN5flash19enable_sm80_to_sm89INS1_16FlashAttnBwdSm80INS1_25CollectiveMainloopBwdSm80ILi2ELi2EN4cute5tupleIJNS5_1CILi128EEES8_NS7_ILi64EEEEEENS_10bfloat16_tEfNS_4arch4Sm80ELb0ELb1ELb1ELb1ELb0ELb0ELb0ELb0ELi2ELi4ELi4ELi4ELb0EEENS1_21CollectiveEpilogueBwdISA_SB_SD_Li256ELb1ELb0ELi2EEENS1_19SingleTileSchedulerILb1ELb0ELb0ELi128EEEEEEEEEvNT_6ParamsE$_ZZN4cute4diceINS_5tupleIJNS1_IJiNS1_IJiNS_1CILi0EEEEEEEEENS1_IJNS_10UnderscoreENS1_IJS6_S6_EEEEEEEEES9_EEDaRKT_RKT0_ENKUlRKT_RKT0_E_clIS5_S5_EEDaSI_SL_) ;  /* 0xfffe7ce000007944 */ /* 0x002fea0003c3ffff */
[----:B------:R2:W-:Y:S01]  /*25d70*/  STL.64 [R1+0x7a0], R2 ;  /* 0x0007a00201007387 */ /* 0x0005e20000100a00 */
[----:B------:R-:W-:Y:S02]  /*25d80*/  IADD3 R60, P0, R44, 0x50, RZ ;  /* 0x000000502c3c7810 */ /* 0x000fe40007f1e0ff */
[----:B------:R-:W-:-:S03]  /*25d90*/  MOV R8, 0x25dd0 ;  /* 0x00025dd000087802 */ /* 0x000fc60000000f00 */
[----:B------:R-:W-:Y:S02]  /*25da0*/  IMAD.X R50, RZ, RZ, R43, P0 ;  /* 0x000000ffff327224 */ /* 0x000fe400000e062b */
[----:B------:R-:W-:Y:S02]  /*25db0*/  IMAD.MOV.U32 R4, RZ, RZ, R60 ;  /* 0x000000ffff047224 */ /* 0x000fe400078e003c */
[----:B-12---:R-:W-:Y:S05]  /*25dc0*/  CALL.REL.NOINC `($_ZN7cutlass13device_kernelIN5flash19enable_sm80_to_sm89INS1_16FlashAttnBwdSm80INS1_25CollectiveMainloopBwdSm80ILi2ELi2EN4cute5tupleIJNS5_1CILi128EEES8_NS7_ILi64EEEEEENS_10bfloat16_tEfNS_4arch4Sm80ELb0ELb1ELb1ELb1ELb0ELb0ELb0ELb0ELi2ELi4ELi4ELi4ELb0EEENS1_21CollectiveEpilogueBwdISA_SB_SD_Li256ELb1ELb0ELi2EEENS1_19SingleTileSchedulerILb1ELb0ELb0ELi128EEEEEEEEEvNT_6ParamsE$_ZZN4cute12filter_tupleINS_5tupleIJNS1_IJiNS1_IJiNS_1CILi0EEEEEEEEENS1_IJNS_10UnderscoreENS1_IJS6_S6_EEEEEEEEES9_ZNS_4diceIS9_S9_EEDaRKT_RKT0_EUlRKT_RKT0_E_EEDaSD_SG_OT1_ENKUlDpSJ_E_clIJNS1_IJiiS3_EEENS1_IJEEEEEEDaSQ_) ;  /* 0xfffe6ad000007944 */ /* 0x006fea0003c3ffff */
[----:B------:R-:W-:Y:S02]  /*25dd0*/  MOV R74, 0x25df0 ;  /* 0x00025df0004a7802 */ /* 0x000fe40000000f00 */
[----:B-12--5:R-:W-:Y:S05]  /*25de0*/  CALL.REL.NOINC `($_ZN7cutlass13device_kernelIN5flash19enable_sm80_to_sm89INS1_16FlashAttnBwdSm80INS1_25CollectiveMainloopBwdSm80ILi2ELi2EN4cute5tupleIJNS5_1CILi128EEES8_NS7_ILi64EEEEEENS_10bfloat16_tEfNS_4arch4Sm80ELb0ELb1ELb1ELb1ELb0ELb0ELb0ELb0ELi2ELi4ELi4ELi4ELb0EEENS1_21CollectiveEpilogueBwdISA_SB_SD_Li256ELb1ELb0ELi2EEENS1_19SingleTileSchedulerILb1ELb0ELb0ELi128EEEEEEEEEvNT_6ParamsE$_ZZN4cute7idx2crdINS_5tupleIJiiNS_1CILi0EEEEEENS1_IJNS1_IJNS2_ILi4EEENS2_ILi8EEEEEES5_NS2_ILi1EEEEEEEEDaRKT_RKT0_ENKUlRKT_RKT0_E_clIiS7_EEDaSI_SL_) ;  /* 0xfffeacc000007944 */ /* 0x026fea0003c3ffff */
[----:B------:R-:W-:Y:S02]  /*25df0*/  MOV R2, 0x25e10 ;  /* 0x00025e1000027802 */ /* 0x000fe40000000f00 */
[----:B-1----:R-:W-:Y:S05]  /*25e00*/  CALL.REL.NOINC `($_ZN7cutlass13device_kernelIN5flash19enable_sm80_to_sm89INS1_16FlashAttnBwdSm80INS1_25CollectiveMainloopBwdSm80ILi2ELi2EN4cute5tupleIJNS5_1CILi128EEES8_NS7_ILi64EEEEEENS_10bfloat16_tEfNS_4arch4Sm80ELb0ELb1ELb1ELb1ELb0ELb0ELb0ELb0ELi2ELi4ELi4ELi4ELb0EEENS1_21CollectiveEpilogueBwdISA_SB_SD_Li256ELb1ELb0ELi2EEENS1_19SingleTileSchedulerILb1ELb0ELb0ELi128EEEEEEEEEvNT_6ParamsE$_ZZN4cute7idx2crdINS_5tupleIJiiNS_1CILi0EEEEEENS1_IJNS1_IJNS2_ILi4EEENS2_ILi8EEEEEES5_NS2_ILi1EEEEEEEEDaRKT_RKT0_ENKUlRKT_RKT0_E_clIiS5_EEDaSI_SL_) ;  /* 0xfffeac7000007944 */ /* 0x002fea0003c3ffff */
[----:B------:R1:W-:Y:S01]  /*25e10*/  STL [R1+0x7a0], R6 ;  /* 0x0007a00601007387 */ /* 0x0003e20000100800 */
[----:B------:R-:W-:Y:S02]  /*25e20*/  MOV R2, R60 ;  /* 0x0000003c00027202 */ /* 0x000fe40000000f00 */
        /* <DEDUP_REMOVED lines=26> */
[----:B-1----:R-:W-:Y:S05]  /*25fd0*/  CALL.REL.NOINC `($_ZN7cutlass13device_kernelIN5flash19enable_sm80_to_sm89INS1_16FlashAttnBwdSm80INS1_25CollectiveMainloopBwdSm80ILi2ELi2EN4cute5tupleIJNS5_1CILi128EEES8_NS7_ILi64EEEEEENS_10bfloat16_tEfNS_4arch4Sm80ELb0ELb1ELb1ELb1ELb0ELb0ELb0ELb0ELi2ELi4ELi4ELi4ELb0EEENS1_21CollectiveEpilogueBwdISA_SB_SD_Li256ELb1ELb0ELi2EEENS1_19SingleTileSchedulerILb1ELb0ELb0ELi128EEEEEEEEEvNT_6ParamsE$_ZN4cute3eso3ESOILb0ELb0EJiiiEEC2ERKiS4_S4_) ;  /* 0xfffe22e000007944 */ /* 0x002fea0003c3ffff */
[----:B------:R2:W5:Y:S04]  /*25fe0*/  LDL R5, [R1+0x760] ;  /* 0x0007600001057983 */ /* 0x0005680000100800 */
[----:B-1----:R2:W5:Y:S01]  /*25ff0*/  LDL.64 R2, [R1+0x758] ;  /* 0x0007580001027983 */ /* 0x0025620000100a00 */
[----:B------:R-:W-:-:S02]  /*26000*/  MOV R4, R25 ;  /* 0x0000001900047202 */ /* 0x000fc40000000f00 */
[----:B------:R-:W-:Y:S02]  /*26010*/  MOV R6, 0x26030 ;  /* 0x0002603000067802 */ /* 0x000fe40000000f00 */
[----:B--2--5:R-:W-:Y:S05]  /*26020*/  CALL.REL.NOINC `($_ZN7cutlass13device_kernelIN5flash19enable_sm80_to_sm89INS1_16FlashAttnBwdSm80INS1_25CollectiveMainloopBwdSm80ILi2ELi2EN4cute5tupleIJNS5_1CILi128EEES8_NS7_ILi64EEEEEENS_10bfloat16_tEfNS_4arch4Sm80ELb0ELb1ELb1ELb1ELb0ELb0ELb0ELb0ELi2ELi4ELi4ELi4ELb0EEENS1_21CollectiveEpilogueBwdISA_SB_SD_Li256ELb1ELb0ELi2EEENS1_19SingleTileSchedulerILb1ELb0ELb0ELi128EEEEEEEEEvNT_6ParamsE$_ZN4cute3eso3ESOILb1ELb0EJNS_1CILi1EEENS_5tupleIJiiiEEENS2_ILi64EEENS4_IJNS2_ILi72EEENS2_ILi144EEENS2_ILi288EEEEEENS2_ILi512EEEEEC2ERKS3_RKS5_RKS6_RKSA_RKSB_) ;  /* 0xfffe307000007944 */ /* 0x024fea0003c3ffff */
[----:B-1----:R1:W5:Y:S04]  /*26030*/  LDL R5, [R1+0x760] ;  /* 0x0007600001057983 */ /* 0x0023680000100800 */
[----:B------:R1:W5:Y:S01]  /*26040*/  LDL.64 R2, [R1+0x758] ;  /* 0x0007580001027983 */ /* 0x0003620000100a00 */
[----:B------:R-:W-:Y:S02]  /*26050*/  MOV R4, R25 ;  /* 0x0000001900047202 */ /* 0x000fe40000000f00 */
[----:B------:R-:W-:Y:S02]  /*26060*/  MOV R6, 0x26080 ;  /* 0x0002608000067802 */ /* 0x000fe40000000f00 */
[----:B-1---5:R-:W-:Y:S05]  /*26070*/  CALL.REL.NOINC `($_ZN7cutlass13device_kernelIN5flash19enable_sm80_to_sm89INS1_16FlashAttnBwdSm80INS1_25CollectiveMainloopBwdSm80ILi2ELi2EN4cute5tupleIJNS5_1CILi128EEES8_NS7_ILi64EEEEEENS_10bfloat16_tEfNS_4arch4Sm80ELb0ELb1ELb1ELb1ELb0ELb0ELb0ELb0ELi2ELi4ELi4ELi4ELb0EEENS1_21CollectiveEpilogueBwdISA_SB_SD_Li256ELb1ELb0ELi2EEENS1_19SingleTileSchedulerILb1ELb0ELb0ELi128EEEEEEEEEvNT_6ParamsE$_ZN4cute5tupleIJNS0_IJNS_1CILi8EEENS0_IJNS1_ILi2EEES3_S3_EEENS1_ILi1EEES4_S5_EEENS0_IJS5_NS0_IJiiiEEENS1_ILi64EEENS0_IJNS1_ILi72EEENS1_ILi144EEENS1_ILi288EEEEEENS1_ILi512EEEEEEEEC2ERKS6_RKSE_) ;  /* 0xfffe610000007944 */ /* 0x022fea0003c3ffff */
[----:B-1----:R1:W5:Y:S04]  /*26080*/  LDL R5, [R1+0x760] ;  /* 0x0007600001057983 */ /* 0x0023680000100800 */
[----:B------:R1:W5:Y:S01]  /*26090*/  LDL.64 R2, [R1+0x758] ;  /* 0x0007580001027983 */ /* 0x0003620000100a00 */
[----:B------:R-:W-:-:S03]  /*260a0*/  MOV R4, 0x260c0 ;  /* 0x000260c000047802 */ /* 0x000fc60000000f00 */
[----:B-1---5:R-:W-:Y:S05]  /*260b0*/  CALL.REL.NOINC `($_ZN7cutlass13device_kernelIN5flash19enable_sm80_to_sm89INS1_16FlashAttnBwdSm80INS1_25CollectiveMainloopBwdSm80ILi2ELi2EN4cute5tupleIJNS5_1CILi128EEES8_NS7_ILi64EEEEEENS_10bfloat16_tEfNS_4arch4Sm80ELb0ELb1ELb1ELb1ELb0ELb0ELb0ELb0ELi2ELi4ELi4ELi4ELb0EEENS1_21CollectiveEpilogueBwdISA_SB_SD_Li256ELb1ELb0ELi2EEENS1_19SingleTileSchedulerILb1ELb0ELb0ELi128EEEEEEEEEvNT_6ParamsE$_ZZN4cute7flattenINS_5tupleIJNS_1CILi1EEENS1_IJiiiEEENS2_ILi64EEENS1_IJNS2_ILi72EEENS2_ILi144EEENS2_ILi288EEEEEENS2_ILi512EEEEEEEEDaRKT_ENKUlRKT_E_clIS4_EEDaSH_) ;  /* 0xfffea54000007944 */ /* 0x022fea0003c3ffff */
[----:B------:R1:W-:Y:S01]  /*260c0*/  STL.64 [R1+0x7a0], R2 ;  /* 0x0007a00201007387 */ /* 0x0003e20000100a00 */
[----:B------:R-:W-:-:S02]  /*260d0*/  MOV R6, R60 ;  /* 0x0000003c00067202 */ /* 0x000fc40000000f00 */
[----:B------:R-:W-:Y:S01]  /*260e0*/  MOV R4, 0x26110 ;  /* 0x0002611000047802 */ /* 0x000fe20000000f00 */
[----:B------:R1:W-:Y:S04]  /*260f0*/  STL [R1+0x7a8], R5 ;  /* 0x0007a80501007387 */ /* 0x0003e80000100800 */
[----:B-1----:R-:W-:Y:S05]  /*26100*/  CALL.REL.NOINC `($_ZN7cutlass13device_kernelIN5flash19enable_sm80_to_sm89INS1_16FlashAttnBwdSm80INS1_25CollectiveMainloopBwdSm80ILi2ELi2EN4cute5tupleIJNS5_1CILi128EEES8_NS7_ILi64EEEEEENS_10bfloat16_tEfNS_4arch4Sm80ELb0ELb1ELb1ELb1ELb0ELb0ELb0ELb0ELi2ELi4ELi4ELi4ELb0EEENS1_21CollectiveEpilogueBwdISA_SB_SD_Li256ELb1ELb0ELi2EEENS1_19SingleTileSchedulerILb1ELb0ELb0ELi128EEEEEEEEEvNT_6ParamsE$_ZZN4cute12filter_tupleINS_5tupleIJNS_1CILi1EEENS1_IJiiiEEENS2_ILi64EEENS1_IJNS2_ILi72EEENS2_ILi144EEENS2_ILi288EEEEEENS2_ILi512EEEEEEZNS_7flattenISB_EEDaRKT_EUlRKT_E_EEDaSF_OT0_ENKUlDpSI_E_clIJNS1_IJS3_EEES4_NS1_IJS5_EEES9_NS1_IJSA_EEEEEEDaSM_) ;  /* 0xfffe6e1000007944 */ /* 0x002fea0003c3ffff */
[----:B------:R-:W-:Y:S02]  /*26110*/  MOV R4, R25 ;  /* 0x0000001900047202 */ /* 0x000fe40000000f00 */
[----:B------:R-:W-:Y:S02]  /*26120*/  MOV R6, 0x26140 ;  /* 0x0002614000067802 */ /* 0x000fe40000000f00 */
        /* <DEDUP_REMOVED lines=80> */
[----:B------:R-:W-:-:S03]  /*26630*/  MOV R4, 0x26650 ;  /* 0x0002665000047802 */ /* 0x000fc60000000f00 */
        /* <DEDUP_REMOVED lines=17> */
[----:B--2--5:R-:W-:Y:S05]  /*26750*/  CALL.REL.NOINC `($_ZN7cutlass13device_kernelIN5flash19enable_sm80_to_sm89INS1_16FlashAttnBwdSm80INS1_25CollectiveMainloopBwdSm80ILi2ELi2EN4cute5tupleIJNS5_1CILi128EEES8_NS7_ILi64EEEEEENS_10bfloat16_tEfNS_4arch4Sm80ELb0ELb1ELb1ELb1ELb0ELb0ELb0ELb0ELi2ELi4ELi4ELi4ELb0EEENS1_21CollectiveEpilogueBwdISA_SB_SD_Li256ELb1ELb0ELi2EEENS1_19SingleTileSchedulerILb1ELb0ELb0ELi128EEEEEEEEEvNT_6ParamsE$_ZN4cute3eso3ESOILb1ELb0EJNS_14ComposedLayoutINS_7SwizzleILi3ELi3ELi3EEENS_1CILi0EEENS_6LayoutINS_5tupleIJNS8_IJNS8_IJNS5_ILi4EEENS5_ILi8EEEEEENS8_IJNS5_ILi2EEENS5_ILi1EEEEEEEEENS8_IJNS8_IJSC_SC_EEENS8_IJSA_S9_EEEEEEEEENS8_IJNS8_IJNS8_IJSC_NS5_ILi64EEEEEENS8_IJNS5_ILi512EEES6_EEEEEENS8_IJNS8_IJSD_SA_EEENS8_IJNS5_ILi1024EEENS5_ILi16EEEEEEEEEEEEEEEENS_10ViewEngineINS_8smem_ptrIPN7cutlass10bfloat16_tEEEEEEEC2ERKSW_RKS13_) ;  /* 0xfffe234000007944 */ /* 0x024fea0003c3ffff */
[----:B------:R-:W-:Y:S01]  /*26760*/  ULDC.64 UR4, c[0x0][0x118] ;  /* 0x0000460000047ab9 */ /* 0x000fe20000000a00 */
[----:B------:R2:W5:Y:S04]  /*26770*/  LDL.64 R54, [R1+0x758] ;  /* 0x0007580001367983 */ /* 0x0005680000100a00 */
[----:B-1----:R2:W5:Y:S01]  /*26780*/  LD.E R3, [R8.64+0xc] ;  /* 0x00000c0408037980 */ /* 0x002562000c101900 */
[----:B------:R-:W-:Y:S02]  /*26790*/  MOV R2, R25 ;  /* 0x0000001900027202 */ /* 0x000fe40000000f00 */
[----:B------:R-:W-:-:S02]  /*267a0*/  MOV R6, 0x267c0 ;  /* 0x000267c000067802 */ /* 0x000fc40000000f00 */
        /* <DEDUP_REMOVED lines=19> */
[----:B------:R-:W-:Y:S02]  /*268e0*/  MOV R4, R60 ;  /* 0x0000003c00047202 */ /* 0x000fe40000000f00 */
[----:B------:R-:W-:Y:S02]  /*268f0*/  MOV R8, 0x26910 ;  /* 0x0002691000087802 */ /* 0x000fe40000000f00 */
[----:B-12---:R-:W-:Y:S05]  /*26900*/  CALL.REL.NOINC `($_ZN7cutlass13device_kernelIN5flash19enable_sm80_to_sm89INS1_16FlashAttnBwdSm80INS1_25CollectiveMainloopBwdSm80ILi2ELi2EN4cute5tupleIJNS5_1CILi128EEES8_NS7_ILi64EEEEEENS_10bfloat16_tEfNS_4arch4Sm80ELb0ELb1ELb1ELb1ELb0ELb0ELb0ELb0ELi2ELi4ELi4ELi4ELb0EEENS1_21CollectiveEpilogueBwdISA_SB_SD_Li256ELb1ELb0ELi2EEENS1_19SingleTileSchedulerILb1ELb0ELb0ELi128EEEEEEEEEvNT_6ParamsE$_ZZN4cute12filter_tupleINS_5tupleIJNS1_IJiNS1_IJiNS_1CILi0EEEEEEEEENS1_IJNS_10UnderscoreENS1_IJS6_S6_EEEEEEEEES9_ZNS_4diceIS9_S9_EEDaRKT_RKT0_EUlRKT_RKT0_E_EEDaSD_SG_OT1_ENKUlDpSJ_E_clIJNS1_IJiiS3_EEENS1_IJEEEEEEDaSQ_) ;  /* 0xfffe5f9000007944 */ /* 0x006fea0003c3ffff */
[----:B------:R-:W-:Y:S02]  /*26910*/  MOV R74, 0x26930 ;  /* 0x00026930004a7802 */ /* 0x000fe40000000f00 */
[----:B-12--5:R-:W-:Y:S05]  /*26920*/  CALL.REL.NOINC `($_ZN7cutlass13device_kernelIN5flash19enable_sm80_to_sm89INS1_16FlashAttnBwdSm80INS1_25CollectiveMainloopBwdSm80ILi2ELi2EN4cute5tupleIJNS5_1CILi128EEES8_NS7_ILi64EEEEEENS_10bfloat16_tEfNS_4arch4Sm80ELb0ELb1ELb1ELb1ELb0ELb0ELb0ELb0ELi2ELi4ELi4ELi4ELb0EEENS1_21CollectiveEpilogueBwdISA_SB_SD_Li256ELb1ELb0ELi2EEENS1_19SingleTileSchedulerILb1ELb0ELb0ELi128EEEEEEEEEvNT_6ParamsE$_ZZN4cute7idx2crdINS_5tupleIJiiNS_1CILi0EEEEEENS1_IJNS1_IJNS2_ILi4EEENS2_ILi8EEEEEENS2_ILi2EEENS2_ILi1EEEEEEEEDaRKT_RKT0_ENKUlRKT_RKT0_E_clIiS7_EEDaSJ_SM_) ;  /* 0xfffe9d0000007944 */ /* 0x026fea0003c3ffff */
[----:B------:R-:W-:Y:S02]  /*26930*/  MOV R2, 0x26950 ;  /* 0x0002695000027802 */ /* 0x000fe40000000f00 */
[----:B-1----:R-:W-:Y:S05]  /*26940*/  CALL.REL.NOINC `($_ZN7cutlass13device_kernelIN5flash19enable_sm80_to_sm89INS1_16FlashAttnBwdSm80INS1_25CollectiveMainloopBwdSm80ILi2ELi2EN4cute5tupleIJNS5_1CILi128EEES8_NS7_ILi64EEEEEENS_10bfloat16_tEfNS_4arch4Sm80ELb0ELb1ELb1ELb1ELb0ELb0ELb0ELb0ELi2ELi4ELi4ELi4ELb0EEENS1_21CollectiveEpilogueBwdISA_SB_SD_Li256ELb1ELb0ELi2EEENS1_19SingleTileSchedulerILb1ELb0ELb0ELi128EEEEEEEEEvNT_6ParamsE$_ZZN4cute7idx2crdINS_5tupleIJiiNS_1CILi0EEEEEENS1_IJNS1_IJNS2_ILi4EEENS2_ILi8EEEEEENS2_ILi2EEENS2_ILi1EEEEEEEEDaRKT_RKT0_ENKUlRKT_RKT0_E_clIiS8_EEDaSJ_SM_) ;  /* 0xfffea10000007944 */ /* 0x002fea0003c3ffff */
[----:B------:R1:W-:Y:S01]  /*26950*/  STL [R1+0x7a0], R6 ;  /* 0x0007a00601007387 */ /* 0x0003e20000100800 */
[----:B------:R-:W-:Y:S02]  /*26960*/  MOV R2, R60 ;  /* 0x0000003c00027202 */ /* 0x000fe40000000f00 */
[----:B------:R-:W-:-:S02]  /*26970*/  MOV R74, 0x26990 ;  /* 0x00026990004a7802 */ /* 0x000fc40000000f00 */
        /* <DEDUP_REMOVED lines=86> */
[----:B-1----:R-:W-:Y:S05]  /*26ee0*/  CALL.REL.NOINC `($_ZN7cutlass13device_kernelIN5flash19enable_sm80_to_sm89INS1_16FlashAttnBwdSm80INS1_25CollectiveMainloopBwdSm80ILi2ELi2EN4cute5tupleIJNS5_1CILi128EEES8_NS7_ILi64EEEEEENS_10bfloat16_tEfNS_4arch4Sm80ELb0ELb1ELb1ELb1ELb0ELb0ELb0ELb0ELi2ELi4ELi4ELi4ELb0EEENS1_21CollectiveEpilogueBwdISA_SB_SD_Li256ELb1ELb0ELi2EEENS1_19SingleTileSchedulerILb1ELb0ELb0ELi128EEEEEEEEEvNT_6ParamsE$_ZZN4cute6detail16composition_implINS_5tupleIJNS_1CILi8EEENS3_ILi2EEES5_S5_S4_S5_EEENS2_IJNS3_ILi1EEEiiiNS3_ILi72EEENS3_ILi512EEEEEENS2_IJNS2_IJS5_S5_EEES4_NS3_ILi4EEEEEENS2_IJNS2_IJS7_S4_EEENS3_ILi1024EEENS3_ILi16EEEEEEEEDaRKT_RKT0_RKT1_RKT2_ENKUlRKT_RKT0_E_clISB_SE_EEDaSW_SZ_) ;  /* 0xfffe7be000007944 */ /* 0x002fea0003c3ffff */
[----:B------:R-:W-:Y:S01]  /*26ef0*/  IMAD.MOV.U32 R2, RZ, RZ, R48 ;  /* 0x000000ffff027224 */ /* 0x000fe200078e0030 */
        /* <DEDUP_REMOVED lines=26> */
[----:B------:R-:W-:Y:S02]  /*270a0*/  MOV R16, R12 ;  /* 0x0000000c00107202 */ /* 0x000fe40000000f00 */
[----:B------:R-:W-:Y:S01]  /*270b0*/  MOV R6, 0x270e0 ;  /* 0x000270e000067802 */ /* 0x000fe20000000f00 */
        /* <DEDUP_REMOVED lines=9> */
[----:B------:R-:W-:-:S02]  /*27150*/  MOV R5, R60 ;  /* 0x0000003c00057202 */ /* 0x000fc40000000f00 */
        /* <DEDUP_REMOVED lines=532> */
[----:B------:R1:W-:Y:S02]  /*292a0*/  ST.E [R10.64+0xc], R7 ;  /* 0x00000c070a007985 */ /* 0x0003e4000c101904 */
.L_x_2001:
[----:B------:R-:W-:-:S13]  /*292b0*/  ISETP.NE.AND P0, PT, R51, 0x3, PT ;  /* 0x000000033300780c */ /* 0x000fda0003f05270 */
[----:B-1----:R-:W-:Y:S05]  /*292c0*/  @!P0 BRA `(.L_x_1998) ;  /* 0x0000206000008947 */ /* 0x002fea0003800000 */
[----:B------:R-:W-:Y:S01]  /*292d0*/  IADD3 R12, R51, 0x1, RZ ;  /* 0x00000001330c7810 */ /* 0x000fe20007ffe0ff */
[----:B------:R-:W-:Y:S01]  /*292e0*/  IMAD.MOV.U32 R2, RZ, RZ, R25 ;  /* 0x000000ffff027224 */ /* 0x000fe200078e0019 */
[----:B------:R-:W-:-:S03]  /*292f0*/  MOV R8, 0x29320 ;  /* 0x0002932000087802 */ /* 0x000fc60000000f00 */
[----:B------:R-:W-:Y:S02]  /*29300*/  IMAD.MOV.U32 R3, RZ, RZ, R12 ;  /* 0x000000ffff037224 */ /* 0x000fe400078e000c */
        /* <DEDUP_REMOVED lines=22> */
[----:B------:R-:W-:Y:S02]  /*29470*/  MOV R3, R12 ;  /* 0x0000000c00037202 */ /* 0x000fe40000000f00 */
        /* <DEDUP_REMOVED lines=200> */
[----:B------:R-:W-:-:S02]  /*2a100*/  MOV R2, R25 ;  /* 0x0000001900027202 */ /* 0x000fc40000000f00 */
        /* <DEDUP_REMOVED lines=289> */
[----:B-1----:R-:W-:Y:S05]  /*2b320*/  CALL.REL.NOINC `($_ZN7cutlass13device_kernelIN5flash19enable_sm80_to_sm89INS1_16FlashAttnBwdSm80INS1_25CollectiveMainloopBwdSm80ILi2ELi2EN4cute5tupleIJNS5_1CILi128EEES8_NS7_ILi64EEEEEENS_10bfloat16_tEfNS_4arch4Sm80ELb0ELb1ELb1ELb1ELb0ELb0ELb0ELb0ELi2ELi4ELi4ELi4ELb0EEENS1_21CollectiveEpilogueBwdISA_SB_SD_Li256ELb1ELb0ELi2EEENS1_19SingleTileSchedulerILb1ELb0ELb0ELi128EEEEEEEEEvNT_6ParamsE$_ZZN5flash25CollectiveMainloopBwdSm80ILi2ELi2EN4cute5tupleIJNS1_1CILi128EEES4_NS3_ILi64EEEEEEN7cutlass10bfloat16_tEfNS7_4arch4Sm80ELb0ELb1ELb1ELb1ELb0ELb0ELb0ELb0ELi2ELi4ELi4ELi4ELb0EE3mmaINS_16FlashAttnBwdSm80ISB_NS_21CollectiveEpilogueBwdIS6_S8_SA_Li256ELb1ELb0ELi2EEENS_19SingleTileSchedulerILb1ELb0ELb0ELi128EEEE13SharedStorageENS1_6TensorINS1_11ArrayEngineIfLm32EEENS1_6LayoutINS2_IJNS2_IJNS3_ILi2EEESO_EEESO_NS3_ILi4EEEEEENS2_IJNS2_IJNS3_ILi1EEESO_EEESQ_NS3_ILi8EEEEEEEEEEEEbRKNSB_6ParamsERT0_S12_iNS2_IJiiiEEERT_ENKUlvE_clEv) ;  /* 0x00037ec000007944 */ /* 0x002fea0003c00000 */
.L_x_1998:
[----:B------:R-:W-:Y:S01]  /*2b330*/  IMAD.MOV.U32 R2, RZ, RZ, R25 ;  /* 0x000000ffff027224 */ /* 0x000fe200078e0019 */
[----:B------:R-:W-:Y:S01]  /*2b340*/  MOV R3, R51 ;  /* 0x0000003300037202 */ /* 0x000fe20000000f00 */
[----:B------:R-:W-:Y:S01]  /*2b350*/  IMAD.MOV.U32 R20, RZ, RZ, RZ ;  /* 0x000000ffff147224 */ /* 0x000fe200078e00ff */
[----:B------:R-:W-:-:S02]  /*2b360*/  MOV R8, 0x2b380 ;  /* 0x0002b38000087802 */ /* 0x000fc40000000f00 */
        /* <DEDUP_REMOVED lines=19> */
[----:B------:R-:W-:Y:S02]  /*2b4a0*/  MOV R3, R51 ;  /* 0x0000003300037202 */ /* 0x000fe40000000f00 */
        /* <DEDUP_REMOVED lines=18> */
.L_x_1999:
[----:B------:R-:W-:Y:S01]  /*2b5d0*/  IMAD.MOV.U32 R85, RZ, RZ, R25 ;  /* 0x000000ffff557224 */ /* 0x000fe200078e0019 */
[----:B------:R-:W-:Y:S01]  /*2b5e0*/  LOP3.LUT R86, R20, 0x1, RZ, 0xc0, !PT ;  /* 0x0000000114567812 */ /* 0x000fe200078ec0ff */
[----:B-1----:R-:W-:Y:S01]  /*2b5f0*/  IMAD.MOV.U32 R71, RZ, RZ, R24 ;  /* 0x000000ffff477224 */ /* 0x002fe200078e0018 */
[----:B------:R-:W-:Y:S02]  /*2b600*/  MOV R84, 0x2b620 ;  /* 0x0002b62000547802 */ /* 0x000fe40000000f00 */
        /* <DEDUP_REMOVED lines=214> */
.L_x_2000:
[----:B------:R-:W2:Y:S01]  /*2c370*/  LDL.64 R2, [R26+0xa0] ;  /* 0x0000a0001a027983 */ /* 0x000ea20000100a00 */
[----:B------:R-:W-:Y:S01]  /*2c380*/  ULDC.64 UR4, c[0x0][0x118] ;  /* 0x0000460000047ab9 */ /* 0x000fe20000000a00 */
[----:B-1----:R-:W-:Y:S02]  /*2c390*/  MOV R6, R25 ;  /* 0x0000001900067202 */ /* 0x002fe40000000f00 */
[----:B------:R-:W-:Y:S01]  /*2c3a0*/  MOV R8, 0x2c3d0 ;  /* 0x0002c3d000087802 */ /* 0x000fe20000000f00 */
[----:B--2---:R-:W5:Y:S04]  /*2c3b0*/  LD.E.64 R2, [R2.64] ;  /* 0x0000000402027980 */ /* 0x004f68000c101b00 */
[----:B-----5:R-:W-:Y:S05]  /*2c3c0*/  CALL.REL.NOINC `($_ZN7cutlass13device_kernelIN5flash19enable_sm80_to_sm89INS1_16FlashAttnBwdSm80INS1_25CollectiveMainloopBwdSm80ILi2ELi2EN4cute5tupleIJNS5_1CILi128EEES8_NS7_ILi64EEEEEENS_10bfloat16_tEfNS_4arch4Sm80ELb0ELb1ELb1ELb1ELb0ELb0ELb0ELb0ELi2ELi4ELi4ELi4ELb0EEENS1_21CollectiveEpilogueBwdISA_SB_SD_Li256ELb1ELb0ELi2EEENS1_19SingleTileSchedulerILb1ELb0ELb0ELi128EEEEEEEEEvNT_6ParamsE$_ZN4cute8smem_ptrIPfECI1NS_12iter_adaptorIS1_S2_EEES1_) ;  /* 0xfffe017000007944 */ /* 0x020fea0003c3ffff */
[----:B-1----:R1:W5:Y:S01]  /*2c3d0*/  LDL.64 R2, [R1+0x758] ;  /* 0x0007580001027983 */ /* 0x0023620000100a00 */
[----:B------:R-:W-:-:S03]  /*2c3e0*/  MOV R8, 0x2c400 ;  /* 0x0002c40000087802 */ /* 0x000fc60000000f00 */
[----:B-1---5:R-:W-:Y:S05]  /*2c3f0*/  CALL.REL.NOINC `($_ZN7cutlass13device_kernelIN5flash19enable_sm80_to_sm89INS1_16FlashAttnBwdSm80INS1_25CollectiveMainloopBwdSm80ILi2ELi2EN4cute5tupleIJNS5_1CILi128EEES8_NS7_ILi64EEEEEENS_10bfloat16_tEfNS_4arch4Sm80ELb0ELb1ELb1ELb1ELb0ELb0ELb0ELb0ELi2ELi4ELi4ELi4ELb0EEENS1_21CollectiveEpilogueBwdISA_SB_SD_Li256ELb1ELb0ELi2EEENS1_19SingleTileSchedulerILb1ELb0ELb0ELi128EEEEEEEEEvNT_6ParamsE$_ZN4cute3eso3ESOILb1ELb0EJNS_6LayoutINS_5tupleIJNS3_IJNS_1CILi2EEES5_EEEEEENS3_IJNS3_IJNS4_ILi8EEENS4_ILi64EEEEEEEEEEENS_10ViewEngineINS_8smem_ptrIPfEEEEEEC2ERKSC_RKSH_) ;  /* 0xfffde66000007944 */ /* 0x022fea0003c3ffff */
[----:B------:R2:W-:Y:S04]  /*2c400*/  STL.128 [R1+0xa50], RZ ;  /* 0x000a50ff01007387 */ /* 0x0005e80000100c00 */
[----:B------:R2:W5:Y:S01]  /*2c410*/  LDL.64 R12, [R26+0xa0] ;  /* 0x0000a0001a0c7983 */ /* 0x0005620000100a00 */
[----:B------:R-:W-:Y:S01]  /*2c420*/  IADD3 R7, P0, R44, 0x300, RZ ;  /* 0x000003002c077810 */ /* 0x000fe20007f1e0ff */
[----:B-1----:R-:W-:Y:S01]  /*2c430*/  IMAD.MOV.U32 R2, RZ, RZ, R25 ;  /* 0x000000ffff027224 */ /* 0x002fe200078e0019 */
[----:B------:R-:W-:-:S02]  /*2c440*/  MOV R3, R47 ;  /* 0x0000002f00037202 */ /* 0x000fc40000000f00 */
[----:B------:R-:W-:Y:S01]  /*2c450*/  MOV R10, 0x2c480 ;  /* 0x0002c480000a7802 */ /* 0x000fe20000000f00 */
[----:B------:R-:W-:-:S03]  /*2c460*/  IMAD.X R4, RZ, RZ, R43, P0 ;  /* 0x000000ffff047224 */ /* 0x000fc600000e062b */
        /* <DEDUP_REMOVED lines=16> */
[----:B------:R-:W-:Y:S01]  /*2c570*/  IMAD.MOV.U32 R5, RZ, RZ, R4 ;  /* 0x000000ffff057224 */ /* 0x000fe200078e0004 */
        /* <DEDUP_REMOVED lines=8> */
[----:B------:R-:W-:-:S02]  /*2c600*/  MOV R6, R25 ;  /* 0x0000001900067202 */ /* 0x000fc40000000f00 */
[----:B------:R-:W-:Y:S02]  /*2c610*/  MOV R8, 0x2c630 ;  /* 0x0002c63000087802 */ /* 0x000fe40000000f00 */
        /* <DEDUP_REMOVED lines=21> */
[----:B-1----:R-:W-:Y:S05]  /*2c770*/  CALL.REL.NOINC `($_ZN7cutlass13device_kernelIN5flash19enable_sm80_to_sm89INS1_16FlashAttnBwdSm80INS1_25CollectiveMainloopBwdSm80ILi2ELi2EN4cute5tupleIJNS5_1CILi128EEES8_NS7_ILi64EEEEEENS_10bfloat16_tEfNS_4arch4Sm80ELb0ELb1ELb1ELb1ELb0ELb0ELb0ELb0ELi2ELi4ELi4ELi4ELb0EEENS1_21CollectiveEpilogueBwdISA_SB_SD_Li256ELb1ELb0ELi2EEENS1_19SingleTileSchedulerILb1ELb0ELb0ELi128EEEEEEEEEvNT_6ParamsE$_ZN4cute3eso3ESOILb1ELb0EJNS_6LayoutINS_5tupleIJNS3_IJNS_1CILi2EEES5_EEENS3_IJS5_NS4_ILi8EEEEEEEEENS3_IJNS3_IJS5_NS4_ILi4EEEEEENS3_IJNS4_ILi1EEES7_EEEEEEEENS_10ViewEngineIPfEEEEC2ERKSF_RKSI_) ;  /* 0xfffde42000007944 */ /* 0x002fea0003c3ffff */
[----:B------:R2:W5:Y:S01]  /*2c780*/  LDL.64 R12, [R1+0x758] ;  /* 0x00075800010c7983 */ /* 0x0005620000100a00 */
[----:B------:R-:W-:-:S03]  /*2c790*/  MOV R10, RZ ;  /* 0x000000ff000a7202 */ /* 0x000fc60000000f00 */
.L_x_2003:
[----:B-1----:R-:W-:-:S04]  /*2c7a0*/  MOV R2, 0x2c7c0 ;  /* 0x0002c7c000027802 */ /* 0x002fc80000000f00 */
[----:B-12--5:R-:W-:Y:S05]  /*2c7b0*/  CALL.REL.NOINC `($_ZN7cutlass13device_kernelIN5flash19enable_sm80_to_sm89INS1_16FlashAttnBwdSm80INS1_25CollectiveMainloopBwdSm80ILi2ELi2EN4cute5tupleIJNS5_1CILi128EEES8_NS7_ILi64EEEEEENS_10bfloat16_tEfNS_4arch4Sm80ELb0ELb1ELb1ELb1ELb0ELb0ELb0ELb0ELi2ELi4ELi4ELi4ELb0EEENS1_21CollectiveEpilogueBwdISA_SB_SD_Li256ELb1ELb0ELi2EEENS1_19SingleTileSchedulerILb1ELb0ELb0ELi128EEEEEEEEEvNT_6ParamsE$_ZZZN5flash25CollectiveMainloopBwdSm80ILi2ELi2EN4cute5tupleIJNS1_1CILi128EEES4_NS3_ILi64EEEEEEN7cutlass10bfloat16_tEfNS7_4arch4Sm80ELb0ELb1ELb1ELb1ELb0ELb0ELb0ELb0ELi2ELi4ELi4ELi4ELb0EE3mmaINS_16FlashAttnBwdSm80ISB_NS_21CollectiveEpilogueBwdIS6_S8_SA_Li256ELb1ELb0ELi2EEENS_19SingleTileSchedulerILb1ELb0ELb0ELi128EEEE13SharedStorageENS1_6TensorINS1_11ArrayEngineIfLm32EEENS1_6LayoutINS2_IJNS2_IJNS3_ILi2EEESO_EEESO_NS3_ILi4EEEEEENS2_IJNS2_IJNS3_ILi1EEESO_EEESQ_NS3_ILi8EEEEEEEEEEEEbRKNSB_6ParamsERT0_S12_iNS2_IJiiiEEERT_ENKUliT_E_clIZSC_ISJ_SX_EbS10_S12_S12_iS13_S15_EUlRS16_iE_EEDaiS16_ENKUlvE1_clEv) ;  /* 0x0003d42000007944 */ /* 0x026fea0003c00000 */
[----:B------:R1:W-:Y:S01]  /*2c7c0*/  STL [R1+0x770], RZ ;  /* 0x000770ff01007387 */ /* 0x0003e20000100800 */
[----:B------:R-:W-:-:S03]  /*2c7d0*/  MOV R5, RZ ;  /* 0x000000ff00057202 */ /* 0x000fc60000000f00 */
.L_x_2002:
[----:B------:R-:W-:Y:S01]  /*2c7e0*/  IMAD.MOV.U32 R3, RZ, RZ, R25 ;  /* 0x000000ffff037224 */ /* 0x000fe200078e0019 */
[----:B-1----:R-:W-:-:S02]  /*2c7f0*/  MOV R2, R24 ;  /* 0x0000001800027202 */ /* 0x002fc40000000f00 */
[----:B------:R-:W-:Y:S02]  /*2c800*/  MOV R8, 0x2c820 ;  /* 0x0002c82000087802 */ /* 0x000fe40000000f00 */
[----:B-1---5:R-:W-:Y:S05]  /*2c810*/  CALL.REL.NOINC `($_ZN7cutlass13device_kernelIN5flash19enable_sm80_to_sm89INS1_16FlashAttnBwdSm80INS1_25CollectiveMainloopBwdSm80ILi2ELi2EN4cute5tupleIJNS5_1CILi128EEES8_NS7_ILi64EEEEEENS_10bfloat16_tEfNS_4arch4Sm80ELb0ELb1ELb1ELb1ELb0ELb0ELb0ELb0ELi2ELi4ELi4ELi4ELb0EEENS1_21CollectiveEpilogueBwdISA_SB_SD_Li256ELb1ELb0ELi2EEENS1_19SingleTileSchedulerILb1ELb0ELb0ELi128EEEEEEEEEvNT_6ParamsE$_ZN4cute3eso3ESOILb0ELb0EJiiEEC2ERKiS4_) ;  /* 0xfffdb7e000007944 */ /* 0x022fea0003c3ffff */
        /* <DEDUP_REMOVED lines=41> */
[----:B------:R-:W-:Y:S05]  /*2cab0*/  CALL.REL.NOINC `($_ZN7cutlass13device_kernelIN5flash19enable_sm80_to_sm89INS1_16FlashAttnBwdSm80INS1_25CollectiveMainloopBwdSm80ILi2ELi2EN4cute5tupleIJNS5_1CILi128EEES8_NS7_ILi64EEEEEENS_10bfloat16_tEfNS_4arch4Sm80ELb0ELb1ELb1ELb1ELb0ELb0ELb0ELb0ELi2ELi4ELi4ELi4ELb0EEENS1_21CollectiveEpilogueBwdISA_SB_SD_Li256ELb1ELb0ELi2EEENS1_19SingleTileSchedulerILb1ELb0ELb0ELi128EEEEEEEEEvNT_6ParamsE$_ZN4cute3eso3ESOILb0ELb0EJiiEEC2ERKiS4_) ;  /* 0xfffdb54000007944 */ /* 0x000fea0003c3ffff */
        /* <DEDUP_REMOVED lines=19> */
[----:B-1----:R-:W-:Y:S05]  /*2cbf0*/  CALL.REL.NOINC `($_ZN7cutlass13device_kernelIN5flash19enable_sm80_to_sm89INS1_16FlashAttnBwdSm80INS1_25CollectiveMainloopBwdSm80ILi2ELi2EN4cute5tupleIJNS5_1CILi128EEES8_NS7_ILi64EEEEEENS_10bfloat16_tEfNS_4arch4Sm80ELb0ELb1ELb1ELb1ELb0ELb0ELb0ELb0ELi2ELi4ELi4ELi4ELb0EEENS1_21CollectiveEpilogueBwdISA_SB_SD_Li256ELb1ELb0ELi2EEENS1_19SingleTileSchedulerILb1ELb0ELb0ELi128EEEEEEEEEvNT_6ParamsE$_ZN4cute3eso3ESOILb0ELb0EJiiEEC2ERKiS4_) ;  /* 0xfffdb40000007944 */ /* 0x002fea0003c3ffff */
        /* <DEDUP_REMOVED lines=13> */
[----:B-----5:R-:W-:Y:S05]  /*2ccd0*/  CALL.REL.NOINC `($_ZN7cutlass13device_kernelIN5flash19enable_sm80_to_sm89INS1_16FlashAttnBwdSm80INS1_25CollectiveMainloopBwdSm80ILi2ELi2EN4cute5tupleIJNS5_1CILi128EEES8_NS7_ILi64EEEEEENS_10bfloat16_tEfNS_4arch4Sm80ELb0ELb1ELb1ELb1ELb0ELb0ELb0ELb0ELi2ELi4ELi4ELi4ELb0EEENS1_21CollectiveEpilogueBwdISA_SB_SD_Li256ELb1ELb0ELi2EEENS1_19SingleTileSchedulerILb1ELb0ELb0ELi128EEEEEEEEEvNT_6ParamsE$_ZN4cute3eso3ESOILb0ELb0EJiiEEC2ERKiS4_) ;  /* 0xfffdb32000007944 */ /* 0x020fea0003c3ffff */
        /* <DEDUP_REMOVED lines=50> */
[----:B--2---:R-:W-:Y:S05]  /*2d000*/  CALL.REL.NOINC `($_ZN7cutlass13device_kernelIN5flash19enable_sm80_to_sm89INS1_16FlashAttnBwdSm80INS1_25CollectiveMainloopBwdSm80ILi2ELi2EN4cute5tupleIJNS5_1CILi128EEES8_NS7_ILi64EEEEEENS_10bfloat16_tEfNS_4arch4Sm80ELb0ELb1ELb1ELb1ELb0ELb0ELb0ELb0ELi2ELi4ELi4ELi4ELb0EEENS1_21CollectiveEpilogueBwdISA_SB_SD_Li256ELb1ELb0ELi2EEENS1_19SingleTileSchedulerILb1ELb0ELb0ELi128EEEEEEEEEvNT_6ParamsE$_ZN4cute3eso3ESOILb1ELb0EJNS_6LayoutINS_5tupleIJNS3_IJNS_1CILi1EEENS4_ILi2EEEEEES6_NS4_ILi8EEEEEENS3_IJNS3_IJS5_S5_EEES6_NS4_ILi4EEEEEEEENS_10ViewEngineIPKN7cutlass5ArrayIfLi2ELb1EEEEEEEC2ERKSD_RKSK_) ;  /* 0xfffdd6f000007944 */ /* 0x004fea0003c3ffff */
[----:B------:R2:W5:Y:S01]  /*2d010*/  LDL.64 R10, [R12] ;  /* 0x000000000c0a7983 */ /* 0x0005620000100a00 */
[----:B-1----:R-:W-:Y:S01]  /*2d020*/  IMAD.MOV.U32 R8, RZ, RZ, R4 ;  /* 0x000000ffff087224 */ /* 0x002fe200078e0004 */
[----:B------:R-:W-:-:S02]  /*2d030*/  MOV R5, R3 ;  /* 0x0000000300057202 */ /* 0x000fc40000000f00 */
[----:B------:R-:W-:Y:S02]  /*2d040*/  MOV R6, 0x2d060 ;  /* 0x0002d06000067802 */ /* 0x000fe40000000f00 */
[----:B--2--5:R-:W-:Y:S05]  /*2d050*/  CALL.REL.NOINC `($_ZN7cutlass13device_kernelIN5flash19enable_sm80_to_sm89INS1_16FlashAttnBwdSm80INS1_25CollectiveMainloopBwdSm80ILi2ELi2EN4cute5tupleIJNS5_1CILi128EEES8_NS7_ILi64EEEEEENS_10bfloat16_tEfNS_4arch4Sm80ELb0ELb1ELb1ELb1ELb0ELb0ELb0ELb0ELi2ELi4ELi4ELi4ELb0EEENS1_21CollectiveEpilogueBwdISA_SB_SD_Li256ELb1ELb0ELi2EEENS1_19SingleTileSchedulerILb1ELb0ELb0ELi128EEEEEEEEEvNT_6ParamsE$_ZN4cute3eso3ESOILb1ELb0EJNS_6LayoutINS_5tupleIJNS3_IJNS_1CILi1EEENS4_ILi2EEEEEES6_NS4_ILi8EEEEEENS3_IJNS3_IJS5_S5_EEES6_NS4_ILi4EEEEEEEENS_10ViewEngineIPN7cutlass5ArrayINSF_10bfloat16_tELi2ELb0EEEEEEEC2ERKSD_RKSK_) ;  /* 0xfffdd6f000007944 */ /* 0x024fea0003c3ffff */
        /* <DEDUP_REMOVED lines=133> */
[----:B---3--:R-:W-:Y:S05]  /*2d8b0*/  CALL.REL.NOINC `($_ZN7cutlass13device_kernelIN5flash19enable_sm80_to_sm89INS1_16FlashAttnBwdSm80INS1_25CollectiveMainloopBwdSm80ILi2ELi2EN4cute5tupleIJNS5_1CILi128EEES8_NS7_ILi64EEEEEENS_10bfloat16_tEfNS_4arch4Sm80ELb0ELb1ELb1ELb1ELb0ELb0ELb0ELb0ELi2ELi4ELi4ELi4ELb0EEENS1_21CollectiveEpilogueBwdISA_SB_SD_Li256ELb1ELb0ELi2EEENS1_19SingleTileSchedulerILb1ELb0ELb0ELi128EEEEEEEEEvNT_6ParamsE$_ZN4cute3eso3ESOILb1ELb0EJNS_6LayoutINS_5tupleIJNS3_IJNS_1CILi1EEENS3_IJNS4_ILi4EEENS4_ILi2EEEEEEEEES7_S6_EEENS3_IJNS3_IJNS4_ILi0EEENS3_IJS5_NS4_ILi8EEEEEEEEES6_NS4_ILi16EEEEEEEENS_10ViewEngineIPN7cutlass10bfloat16_tEEEEEC2ERKSH_RKSM_) ;  /* 0xfffdcda000007944 */ /* 0x008fea0003c3ffff */
[----:B------:R2:W5:Y:S04]  /*2d8c0*/  LDL.64 R62, [R26+0xb8] ;  /* 0x0000b8001a3e7983 */ /* 0x0005680000100a00 */
[----:B-1----:R2:W5:Y:S01]  /*2d8d0*/  LDL.64 R2, [R12] ;  /* 0x000000000c027983 */ /* 0x0025620000100a00 */
[----:B------:R-:W-:-:S03]  /*2d8e0*/  MOV R6, 0x2d900 ;  /* 0x0002d90000067802 */ /* 0x000fc60000000f00 */
[----:B--2--5:R-:W-:Y:S05]  /*2d8f0*/  CALL.REL.NOINC `($_ZN7cutlass13device_kernelIN5flash19enable_sm80_to_sm89INS1_16FlashAttnBwdSm80INS1_25CollectiveMainloopBwdSm80ILi2ELi2EN4cute5tupleIJNS5_1CILi128EEES8_NS7_ILi64EEEEEENS_10bfloat16_tEfNS_4arch4Sm80ELb0ELb1ELb1ELb1ELb0ELb0ELb0ELb0ELi2ELi4ELi4ELi4ELb0EEENS1_21CollectiveEpilogueBwdISA_SB_SD_Li256ELb1ELb0ELi2EEENS1_19SingleTileSchedulerILb1ELb0ELb0ELi128EEEEEEEEEvNT_6ParamsE$_ZN4cute3eso3ESOILb1ELb0EJNS_6LayoutINS_5tupleIJNS3_IJNS_1CILi1EEENS3_IJNS4_ILi2EEES6_EEEEEES6_NS4_ILi4EEEEEENS3_IJNS3_IJNS4_ILi0EEENS3_IJS5_S9_EEEEEES6_NS4_ILi8EEEEEEEENS_10ViewEngineIPjEEEEC2ERKSG_RKSJ_) ;  /* 0xfffdcd2000007944 */ /* 0x024fea0003c3ffff */
[----:B------:R-:W-:Y:S01]  /*2d900*/  ULDC.64 UR4, c[0x0][0x118] ;  /* 0x0000460000047ab9 */ /* 0x000fe20000000a00 */
[----:B------:R2:W5:Y:S04]  /*2d910*/  LDL.64 R54, [R12] ;  /* 0x000000000c367983 */ /* 0x0005680000100a00 */
[----:B-1----:R-:W3:Y:S04]  /*2d920*/  LD.E R4, [R62.64] ;  /* 0x000000043e047980 */ /* 0x002ee8000c101900 */
[----:B------:R-:W4:Y:S01]  /*2d930*/  LD.E R2, [R62.64+0x4] ;  /* 0x000004043e027980 */ /* 0x000f22000c101900 */
[----:B------:R-:W-:-:S03]  /*2d940*/  MOV R8, 0x2d980 ;  /* 0x0002d98000087802 */ /* 0x000fc60000000f00 */
[----:B---3--:R2:W-:Y:S04]  /*2d950*/  STL [R1+0x794], R4 ;  /* 0x0007940401007387 */ /* 0x0085e80000100800 */
[----:B----4-:R2:W-:Y:S02]  /*2d960*/  STL [R1+0x798], R2 ;  /* 0x0007980201007387 */ /* 0x0105e40000100800 */
[----:B--2--5:R-:W-:Y:S05]  /*2d970*/  CALL.REL.NOINC `($_ZN7cutlass13device_kernelIN5flash19enable_sm80_to_sm89INS1_16FlashAttnBwdSm80INS1_25CollectiveMainloopBwdSm80ILi2ELi2EN4cute5tupleIJNS5_1CILi128EEES8_NS7_ILi64EEEEEENS_10bfloat16_tEfNS_4arch4Sm80ELb0ELb1ELb1ELb1ELb0ELb0ELb0ELb0ELi2ELi4ELi4ELi4ELb0EEENS1_21CollectiveEpilogueBwdISA_SB_SD_Li256ELb1ELb0ELi2EEENS1_19SingleTileSchedulerILb1ELb0ELb0ELi128EEEEEEEEEvNT_6ParamsE$_ZZN4cute6upcastILi2ENS_5tupleIJNS1_IJNS_1CILi1EEENS1_IJNS2_ILi2EEES4_S4_EEEEEES4_NS1_IJS4_S4_EEEEEENS1_IJNS1_IJNS2_ILi0EEENS1_IJS3_NS2_ILi512EEEiEEEEEENS2_ILi4096EEENS1_IJiNS2_ILi8192EEEEEEEEEEEDaRKT0_RKT1_ENKUlRKT_RKT0_E_clIS6_SC_EEDaSP_SS_) ;  /* 0xfffe274000007944 */ /* 0x024fea0003c3ffff */
[----:B-1----:R1:W5:Y:S01]  /*2d980*/  LDL R3, [R1+0x798] ;  /* 0x0007980001037983 */ /* 0x0023620000100800 */
[----:B------:R-:W-:-:S03]  /*2d990*/  MOV R10, 0x2d9b0 ;  /* 0x0002d9b0000a7802 */ /* 0x000fc60000000f00 */
[----:B-12--5:R-:W-:Y:S05]  /*2d9a0*/  CALL.REL.NOINC `($_ZN7cutlass13device_kernelIN5flash19enable_sm80_to_sm89INS1_16FlashAttnBwdSm80INS1_25CollectiveMainloopBwdSm80ILi2ELi2EN4cute5tupleIJNS5_1CILi128EEES8_NS7_ILi64EEEEEENS_10bfloat16_tEfNS_4arch4Sm80ELb0ELb1ELb1ELb1ELb0ELb0ELb0ELb0ELi2ELi4ELi4ELi4ELb0EEENS1_21CollectiveEpilogueBwdISA_SB_SD_Li256ELb1ELb0ELi2EEENS1_19SingleTileSchedulerILb1ELb0ELb0ELi128EEEEEEEEEvNT_6ParamsE$_ZZN4cute6upcastILi2ENS_5tupleIJNS1_IJNS_1CILi1EEENS1_IJNS2_ILi2EEES4_S4_EEEEEES4_NS1_IJS4_S4_EEEEEENS1_IJNS1_IJNS2_ILi0EEENS1_IJS3_NS2_ILi512EEEiEEEEEENS2_ILi4096EEENS1_IJiNS2_ILi8192EEEEEEEEEEEDaRKT0_RKT1_ENKUlRKT_RKT0_E_clIS7_SF_EEDaSP_SS_) ;  /* 0xfffe280000007944 */ /* 0x026fea0003c3ffff */
[----:B-----5:R2:W-:Y:S01]  /*2d9b0*/  STL [R1+0x750], R2 ;  /* 0x0007500201007387 */ /* 0x0205e20000100800 */
[----:B------:R-:W-:-:S03]  /*2d9c0*/  MOV R4, 0x2d9e0 ;  /* 0x0002d9e000047802 */ /* 0x000fc60000000f00 */
[----:B-12---:R-:W-:Y:S05]  /*2d9d0*/  CALL.REL.NOINC `($_ZN7cutlass13device_kernelIN5flash19enable_sm80_to_sm89INS1_16FlashAttnBwdSm80INS1_25CollectiveMainloopBwdSm80ILi2ELi2EN4cute5tupleIJNS5_1CILi128EEES8_NS7_ILi64EEEEEENS_10bfloat16_tEfNS_4arch4Sm80ELb0ELb1ELb1ELb1ELb0ELb0ELb0ELb0ELi2ELi4ELi4ELi4ELb0EEENS1_21CollectiveEpilogueBwdISA_SB_SD_Li256ELb1ELb0ELi2EEENS1_19SingleTileSchedulerILb1ELb0ELb0ELi128EEEEEEEEEvNT_6ParamsE$_ZN4cute3eso3ESOILb0ELb0EJNS_5tupleIJNS_1CILi0EEENS2_IJNS3_ILi1EEENS3_ILi256EEEiEEEEEENS3_ILi2048EEENS2_IJiNS3_ILi4096EEEEEEEEC2ERKS8_RKS9_RKSB_) ;  /* 0xfffd982000007944 */ /* 0x006fea0003c3ffff */
[----:B------:R2:W5:Y:S04]  /*2d9e0*/  LDL R5, [R12] ;  /* 0x000000000c057983 */ /* 0x0005680000100800 */
[----:B-1----:R2:W5:Y:S01]  /*2d9f0*/  LDL R3, [R12+0x4] ;  /* 0x000004000c037983 */ /* 0x0025620000100800 */
[----:B------:R-:W-:-:S03]  /*2da00*/  MOV R4, 0x2da20 ;  /* 0x0002da2000047802 */ /* 0x000fc60000000f00 */
[----:B--2--5:R-:W-:Y:S05]  /*2da10*/  CALL.REL.NOINC `($_ZN7cutlass13device_kernelIN5flash19enable_sm80_to_sm89INS1_16FlashAttnBwdSm80INS1_25CollectiveMainloopBwdSm80ILi2ELi2EN4cute5tupleIJNS5_1CILi128EEES8_NS7_ILi64EEEEEENS_10bfloat16_tEfNS_4arch4Sm80ELb0ELb1ELb1ELb1ELb0ELb0ELb0ELb0ELi2ELi4ELi4ELi4ELb0EEENS1_21CollectiveEpilogueBwdISA_SB_SD_Li256ELb1ELb0ELi2EEENS1_19SingleTileSchedulerILb1ELb0ELb0ELi128EEEEEEEEEvNT_6ParamsE$_ZN4cute5tupleIJNS0_IJNS0_IJNS_1CILi1EEENS0_IJS2_NS1_ILi2EEES3_EEEEEES3_NS0_IJS3_S3_EEEEEENS0_IJNS0_IJNS1_ILi0EEENS0_IJS2_NS1_ILi256EEEiEEEEEENS1_ILi2048EEENS0_IJiNS1_ILi4096EEEEEEEEEEEC2ERKS7_RKSF_) ;  /* 0xfffde1b000007944 */ /* 0x024fea0003c3ffff */
[----:B------:R1:W5:Y:S04]  /*2da20*/  LDL R5, [R12] ;  /* 0x000000000c057983 */ /* 0x0003680000100800 */
[----:B------:R1:W5:Y:S01]  /*2da30*/  LDL R4, [R12+0x4] ;  /* 0x000004000c047983 */ /* 0x0003620000100800 */
[----:B------:R-:W-:-:S03]  /*2da40*/  MOV R6, 0x2da60 ;  /* 0x0002da6000067802 */ /* 0x000fc60000000f00 */
[----:B-1---5:R-:W-:Y:S05]  /*2da50*/  CALL.REL.NOINC `($_ZN7cutlass13device_kernelIN5flash19enable_sm80_to_sm89INS1_16FlashAttnBwdSm80INS1_25CollectiveMainloopBwdSm80ILi2ELi2EN4cute5tupleIJNS5_1CILi128EEES8_NS7_ILi64EEEEEENS_10bfloat16_tEfNS_4arch4Sm80ELb0ELb1ELb1ELb1ELb0ELb0ELb0ELb0ELi2ELi4ELi4ELi4ELb0EEENS1_21CollectiveEpilogueBwdISA_SB_SD_Li256ELb1ELb0ELi2EEENS1_19SingleTileSchedulerILb1ELb0ELb0ELi128EEEEEEEEEvNT_6ParamsE$_ZZN4cute7flattenINS_5tupleIJNS1_IJNS_1CILi0EEENS1_IJNS2_ILi1EEENS2_ILi512EEEiEEEEEENS2_ILi4096EEENS1_IJiNS2_ILi8192EEEEEEEEEEEDaRKT_ENKUlRKT_E_clIS7_EEDaSH_) ;  /* 0xfffe2a9000007944 */ /* 0x022fea0003c3ffff */
[----:B------:R2:W5:Y:S01]  /*2da60*/  LDL R3, [R1+0x798] ;  /* 0x0007980001037983 */ /* 0x0005620000100800 */
[----:B------:R-:W-:-:S03]  /*2da70*/  MOV R2, 0x2da90 ;  /* 0x0002da9000027802 */ /* 0x000fc60000000f00 */
[----:B-12--5:R-:W-:Y:S05]  /*2da80*/  CALL.REL.NOINC `($_ZN7cutlass13device_kernelIN5flash19enable_sm80_to_sm89INS1_16FlashAttnBwdSm80INS1_25CollectiveMainloopBwdSm80ILi2ELi2EN4cute5tupleIJNS5_1CILi128EEES8_NS7_ILi64EEEEEENS_10bfloat16_tEfNS_4arch4Sm80ELb0ELb1ELb1ELb1ELb0ELb0ELb0ELb0ELi2ELi4ELi4ELi4ELb0EEENS1_21CollectiveEpilogueBwdISA_SB_SD_Li256ELb1ELb0ELi2EEENS1_19SingleTileSchedulerILb1ELb0ELb0ELi128EEEEEEEEEvNT_6ParamsE$_ZZN4cute7flattenINS_5tupleIJNS1_IJNS_1CILi0EEENS1_IJNS2_ILi1EEENS2_ILi512EEEiEEEEEENS2_ILi4096EEENS1_IJiNS2_ILi8192EEEEEEEEEEEDaRKT_ENKUlRKT_E_clISA_EEDaSH_) ;  /* 0xfffe2af000007944 */ /* 0x026fea0003c3ffff */
[----:B------:R1:W-:Y:S01]  /*2da90*/  STL [R12], R3 ;  /* 0x000000030c007387 */ /* 0x0003e20000100800 */
[----:B------:R-:W-:-:S03]  /*2daa0*/  MOV R6, 0x2dac0 ;  /* 0x0002dac000067802 */ /* 0x000fc60000000f00 */
[----:B-1----:R-:W-:Y:S05]  /*2dab0*/  CALL.REL.NOINC `($_ZN7cutlass13device_kernelIN5flash19enable_sm80_to_sm89INS1_16FlashAttnBwdSm80INS1_25CollectiveMainloopBwdSm80ILi2ELi2EN4cute5tupleIJNS5_1CILi128EEES8_NS7_ILi64EEEEEENS_10bfloat16_tEfNS_4arch4Sm80ELb0ELb1ELb1ELb1ELb0ELb0ELb0ELb0ELi2ELi4ELi4ELi4ELb0EEENS1_21CollectiveEpilogueBwdISA_SB_SD_Li256ELb1ELb0ELi2EEENS1_19SingleTileSchedulerILb1ELb0ELb0ELi128EEEEEEEEEvNT_6ParamsE$_ZZN4cute12filter_tupleINS_5tupleIJNS1_IJNS_1CILi0EEENS1_IJNS2_ILi1EEENS2_ILi512EEEiEEEEEENS2_ILi4096EEENS1_IJiNS2_ILi8192EEEEEEEEEZNS_7flattenISB_EEDaRKT_EUlRKT_E_EEDaSF_OT0_ENKUlDpSI_E_clIJNS1_IJS3_S4_S5_iEEENS1_IJS8_EEESA_EEEDaSM_) ;  /* 0xfffded8000007944 */ /* 0x002fea0003c3ffff */
[----:B------:R-:W-:Y:S02]  /*2dac0*/  ULDC.64 UR4, c[0x0][0x118] ;  /* 0x0000460000047ab9 */ /* 0x000fe40000000a00 */
[----:B-1----:R1:W5:Y:S01]  /*2dad0*/  LD.E.64 R2, [R62.64+0x8] ;  /* 0x000008043e027980 */ /* 0x002362000c101b00 */
[----:B------:R-:W-:-:S02]  /*2dae0*/  MOV R9, R60 ;  /* 0x0000003c00097202 */ /* 0x000fc40000000f00 */
[----:B------:R-:W-:Y:S02]  /*2daf0*/  MOV R8, 0x2db10 ;  /* 0x0002db1000087802 */ /* 0x000fe40000000f00 */
[----:B-1---5:R-:W-:Y:S05]  /*2db00*/  CALL.REL.NOINC `($_ZN7cutlass13device_kernelIN5flash19enable_sm80_to_sm89INS1_16FlashAttnBwdSm80INS1_25CollectiveMainloopBwdSm80ILi2ELi2EN4cute5tupleIJNS5_1CILi128EEES8_NS7_ILi64EEEEEENS_10bfloat16_tEfNS_4arch4Sm80ELb0ELb1ELb1ELb1ELb0ELb0ELb0ELb0ELi2ELi4ELi4ELi4ELb0EEENS1_21CollectiveEpilogueBwdISA_SB_SD_Li256ELb1ELb0ELi2EEENS1_19SingleTileSchedulerILb1ELb0ELb0ELi128EEEEEEEEEvNT_6ParamsE$_ZN4cute8smem_ptrIPN7cutlass10bfloat16_tEECI1NS_12iter_adaptorIS3_S4_EEES3_) ;  /* 0xfffde9b000007944 */ /* 0x022fea0003c3ffff */
[----:B-1----:R1:W5:Y:S01]  /*2db10*/  LDL.64 R2, [R12] ;  /* 0x000000000c027983 */ /* 0x0023620000100a00 */
[----:B------:R-:W-:-:S03]  /*2db20*/  MOV R8, 0x2db40 ;  /* 0x0002db4000087802 */ /* 0x000fc60000000f00 */
[----:B-1---5:R-:W-:Y:S05]  /*2db30*/  CALL.REL.NOINC `($_ZN7cutlass13device_kernelIN5flash19enable_sm80_to_sm89INS1_16FlashAttnBwdSm80INS1_25CollectiveMainloopBwdSm80ILi2ELi2EN4cute5tupleIJNS5_1CILi128EEES8_NS7_ILi64EEEEEENS_10bfloat16_tEfNS_4arch4Sm80ELb0ELb1ELb1ELb1ELb0ELb0ELb0ELb0ELi2ELi4ELi4ELi4ELb0EEENS1_21CollectiveEpilogueBwdISA_SB_SD_Li256ELb1ELb0ELi2EEENS1_19SingleTileSchedulerILb1ELb0ELb0ELi128EEEEEEEEEvNT_6ParamsE$_ZN4cute8smem_ptrIPjECI1NS_12iter_adaptorIS1_S2_EEES1_) ;  /* 0xfffdea4000007944 */ /* 0x022fea0003c3ffff */
[----:B-1----:R-:W2:Y:S01]  /*2db40*/  LDL.64 R6, [R12] ;  /* 0x000000000c067983 */ /* 0x002ea20000100a00 */
[----:B------:R-:W-:Y:S01]  /*2db50*/  MOV R3, R4 ;  /* 0x0000000400037202 */ /* 0x000fe20000000f00 */
[----:B------:R-:W-:Y:S01]  /*2db60*/  IMAD.MOV.U32 R2, RZ, RZ, R5 ;  /* 0x000000ffff027224 */ /* 0x000fe200078e0005 */
[----:B------:R-:W-:Y:S01]  /*2db70*/  MOV R4, 0x2dba0 ;  /* 0x0002dba000047802 */ /* 0x000fe20000000f00 */
[----:B--2---:R1:W-:Y:S04]  /*2db80*/  STL.64 [R1+0x750], R6 ;  /* 0x0007500601007387 */ /* 0x0043e80000100a00 */
[----:B-1----:R-:W-:Y:S05]  /*2db90*/  CALL.REL.NOINC `($_ZN7cutlass13device_kernelIN5flash19enable_sm80_to_sm89INS1_16FlashAttnBwdSm80INS1_25CollectiveMainloopBwdSm80ILi2ELi2EN4cute5tupleIJNS5_1CILi128EEES8_NS7_ILi64EEEEEENS_10bfloat16_tEfNS_4arch4Sm80ELb0ELb1ELb1ELb1ELb0ELb0ELb0ELb0ELi2ELi4ELi4ELi4ELb0EEENS1_21CollectiveEpilogueBwdISA_SB_SD_Li256ELb1ELb0ELi2EEENS1_19SingleTileSchedulerILb1ELb0ELb0ELi128EEEEEEEEEvNT_6ParamsE$_ZN4cute3eso3ESOILb0ELb0EJNS_6LayoutINS_5tupleIJNS3_IJNS_1CILi1EEENS3_IJS5_NS4_ILi2EEES6_EEEEEES6_NS3_IJS6_S6_EEEEEENS3_IJNS3_IJNS4_ILi0EEENS3_IJS5_NS4_ILi256EEEiEEEEEENS4_ILi2048EEENS3_IJiNS4_ILi4096EEEEEEEEEEENS_10ViewEngineINS_8smem_ptrIPjEEEEEEC2ERKSJ_RKSO_) ;  /* 0xfffd9a1000007944 */ /* 0x002fea0003c3ffff */
        /* <DEDUP_REMOVED lines=224> */
[----:B---3--:R-:W-:Y:S05]  /*2e9a0*/  CALL.REL.NOINC `($_ZN7cutlass13device_kernelIN5flash19enable_sm80_to_sm89INS1_16FlashAttnBwdSm80INS1_25CollectiveMainloopBwdSm80ILi2ELi2EN4cute5tupleIJNS5_1CILi128EEES8_NS7_ILi64EEEEEENS_10bfloat16_tEfNS_4arch4Sm80ELb0ELb1ELb1ELb1ELb0ELb0ELb0ELb0ELi2ELi4ELi4ELi4ELb0EEENS1_21CollectiveEpilogueBwdISA_SB_SD_Li256ELb1ELb0ELi2EEENS1_19SingleTileSchedulerILb1ELb0ELb0ELi128EEEEEEEEEvNT_6ParamsE$_ZN4cute3eso3ESOILb1ELb0EJNS_6LayoutINS_5tupleIJNS3_IJNS_1CILi1EEENS3_IJNS4_ILi4EEENS4_ILi2EEEEEEEEES7_S6_EEENS3_IJNS3_IJNS4_ILi0EEENS3_IJS5_NS4_ILi8EEEEEEEEES6_NS4_ILi16EEEEEEEENS_10ViewEngineIPN7cutlass10bfloat16_tEEEEEC2ERKSH_RKSM_) ;  /* 0xfffdbcb000007944 */ /* 0x008fea0003c3ffff */
[----:B-1----:R1:W5:Y:S04]  /*2e9b0*/  LDL.64 R54, [R26+0xc0] ;  /* 0x0000c0001a367983 */ /* 0x0023680000100a00 */
[----:B------:R1:W5:Y:S01]  /*2e9c0*/  LDL.64 R2, [R12] ;  /* 0x000000000c027983 */ /* 0x0003620000100a00 */
[----:B------:R-:W-:-:S03]  /*2e9d0*/  MOV R6, 0x2e9f0 ;  /* 0x0002e9f000067802 */ /* 0x000fc60000000f00 */
[----:B-1---5:R-:W-:Y:S05]  /*2e9e0*/  CALL.REL.NOINC `($_ZN7cutlass13device_kernelIN5flash19enable_sm80_to_sm89INS1_16FlashAttnBwdSm80INS1_25CollectiveMainloopBwdSm80ILi2ELi2EN4cute5tupleIJNS5_1CILi128EEES8_NS7_ILi64EEEEEENS_10bfloat16_tEfNS_4arch4Sm80ELb0ELb1ELb1ELb1ELb0ELb0ELb0ELb0ELi2ELi4ELi4ELi4ELb0EEENS1_21CollectiveEpilogueBwdISA_SB_SD_Li256ELb1ELb0ELi2EEENS1_19SingleTileSchedulerILb1ELb0ELb0ELi128EEEEEEEEEvNT_6ParamsE$_ZN4cute3eso3ESOILb1ELb0EJNS_6LayoutINS_5tupleIJNS3_IJNS_1CILi1EEENS3_IJNS4_ILi2EEES6_EEEEEES6_NS4_ILi4EEEEEENS3_IJNS3_IJNS4_ILi0EEENS3_IJS5_S9_EEEEEES6_NS4_ILi8EEEEEEEENS_10ViewEngineIPjEEEEC2ERKSG_RKSJ_) ;  /* 0xfffdbc3000007944 */ /* 0x022fea0003c3ffff */
        /* <DEDUP_REMOVED lines=118> */
[----:B----45:R-:W-:Y:S05]  /*2f150*/  CALL.REL.NOINC `($_ZN7cutlass13device_kernelIN5flash19enable_sm80_to_sm89INS1_16FlashAttnBwdSm80INS1_25CollectiveMainloopBwdSm80ILi2ELi2EN4cute5tupleIJNS5_1CILi128EEES8_NS7_ILi64EEEEEENS_10bfloat16_tEfNS_4arch4Sm80ELb0ELb1ELb1ELb1ELb0ELb0ELb0ELb0ELi2ELi4ELi4ELi4ELb0EEENS1_21CollectiveEpilogueBwdISA_SB_SD_Li256ELb1ELb0ELi2EEENS1_19SingleTileSchedulerILb1ELb0ELb0ELi128EEEEEEEEEvNT_6ParamsE$_ZN4cute8smem_ptrIPN7cutlass10bfloat16_tEECI1NS_12iter_adaptorIS3_S4_EEES3_) ;  /* 0xfffdd36000007944 */ /* 0x030fea0003c3ffff */
[----:B-1----:R1:W5:Y:S01]  /*2f160*/  LDL.64 R2, [R1+0x758] ;  /* 0x0007580001027983 */ /* 0x0023620000100a00 */
[----:B------:R-:W-:-:S03]  /*2f170*/  MOV R6, 0x2f190 ;  /* 0x0002f19000067802 */ /* 0x000fc60000000f00 */
[----:B-1---5:R-:W-:Y:S05]  /*2f180*/  CALL.REL.NOINC `($_ZN7cutlass13device_kernelIN5flash19enable_sm80_to_sm89INS1_16FlashAttnBwdSm80INS1_25CollectiveMainloopBwdSm80ILi2ELi2EN4cute5tupleIJNS5_1CILi128EEES8_NS7_ILi64EEEEEENS_10bfloat16_tEfNS_4arch4Sm80ELb0ELb1ELb1ELb1ELb0ELb0ELb0ELb0ELi2ELi4ELi4ELi4ELb0EEENS1_21CollectiveEpilogueBwdISA_SB_SD_Li256ELb1ELb0ELi2EEENS1_19SingleTileSchedulerILb1ELb0ELb0ELi128EEEEEEEEEvNT_6ParamsE$_ZN4cute3eso3ESOILb1ELb0EJNS_14ComposedLayoutINS_7SwizzleILi3ELi3ELi3EEENS_1CILj0EEENS_6LayoutINS_5tupleIJNS5_ILi64EEENS5_ILi128EEEEEENS8_IJNS5_ILi1EEES9_EEEEEEENS_10ViewEngineINS_8smem_ptrIPN7cutlass10bfloat16_tEEEEEEEC2ERKSF_RKSM_) ;  /* 0xfffd9a1000007944 */ /* 0x022fea0003c3ffff */
[----:B-1----:R1:W5:Y:S01]  /*2f190*/  LDL.64 R2, [R1+0x758] ;  /* 0x0007580001027983 */ /* 0x0023620000100a00 */
[----:B------:R-:W-:-:S03]  /*2f1a0*/  MOV R6, 0x2f1c0 ;  /* 0x0002f1c000067802 */ /* 0x000fc60000000f00 */
[----:B-1---5:R-:W-:Y:S05]  /*2f1b0*/  CALL.REL.NOINC `($_ZN7cutlass13device_kernelIN5flash19enable_sm80_to_sm89INS1_16FlashAttnBwdSm80INS1_25CollectiveMainloopBwdSm80ILi2ELi2EN4cute5tupleIJNS5_1CILi128EEES8_NS7_ILi64EEEEEENS_10bfloat16_tEfNS_4arch4Sm80ELb0ELb1ELb1ELb1ELb0ELb0ELb0ELb0ELi2ELi4ELi4ELi4ELb0EEENS1_21CollectiveEpilogueBwdISA_SB_SD_Li256ELb1ELb0ELi2EEENS1_19SingleTileSchedulerILb1ELb0ELb0ELi128EEEEEEEEEvNT_6ParamsE$_ZN4cute3eso3ESOILb1ELb0EJNS_14ComposedLayoutINS_7SwizzleILi3ELi3ELi3EEENS_1CILj0EEENS_6LayoutINS_5tupleIJNS8_IJNS8_IJNS5_ILi4EEENS5_ILi8EEEEEENS8_IJNS5_ILi2EEENS5_ILi1EEEEEEEEENS8_IJNS8_IJSC_SC_EEESB_EEEEEENS8_IJNS8_IJNS8_IJNS5_ILi128EEESD_EEENS8_IJSA_NS5_ILi0EEEEEEEEENS8_IJNS8_IJNS5_ILi64EEENS5_ILi512EEEEEENS8_IJNS5_ILi16EEENS5_ILi1024EEEEEEEEEEEEEEEENS_10ViewEngineINS_8smem_ptrIPN7cutlass10bfloat16_tEEEEEEEC2ERKSX_RKS14_) ;  /* 0xfffd9a6000007944 */ /* 0x022fea0003c3ffff */
        /* <DEDUP_REMOVED lines=23> */
[----:B------:R2:W-:Y:S01]  /*2f330*/  STL [R12], R2 ;  /* 0x000000020c007387 */ /* 0x0005e20000100800 */
[----:B------:R-:W-:Y:S02]  /*2f340*/  MOV R4, R60 ;  /* 0x0000003c00047202 */ /* 0x000fe40000000f00 */
[----:B------:R-:W-:Y:S01]  /*2f350*/  MOV R8, 0x2f380 ;  /* 0x0002f38000087802 */ /* 0x000fe20000000f00 */
[----:B------:R2:W-:Y:S04]  /*2f360*/  STL [R12+0x4], R3 ;  /* 0x000004030c007387 */ /* 0x0005e80000100800 */
[----:B-12---:R-:W-:Y:S05]  /*2f370*/  CALL.REL.NOINC `($_ZN7cutlass13device_kernelIN5flash19enable_sm80_to_sm89INS1_16FlashAttnBwdSm80INS1_25CollectiveMainloopBwdSm80ILi2ELi2EN4cute5tupleIJNS5_1CILi128EEES8_NS7_ILi64EEEEEENS_10bfloat16_tEfNS_4arch4Sm80ELb0ELb1ELb1ELb1ELb0ELb0ELb0ELb0ELi2ELi4ELi4ELi4ELb0EEENS1_21CollectiveEpilogueBwdISA_SB_SD_Li256ELb1ELb0ELi2EEENS1_19SingleTileSchedulerILb1ELb0ELb0ELi128EEEEEEEEEvNT_6ParamsE$_ZZN4cute12filter_tupleINS_5tupleIJNS1_IJiNS1_IJiNS_1CILi0EEEEEEEEENS1_IJNS_10UnderscoreENS1_IJS6_S6_EEEEEEEEES9_ZNS_4diceIS9_S9_EEDaRKT_RKT0_EUlRKT_RKT0_E_EEDaSD_SG_OT1_ENKUlDpSJ_E_clIJNS1_IJiiS3_EEENS1_IJEEEEEEDaSQ_) ;  /* 0xfffdd52000007944 */ /* 0x006fea0003c3ffff */
[----:B------:R-:W-:Y:S02]  /*2f380*/  MOV R74, 0x2f3a0 ;  /* 0x0002f3a0004a7802 */ /* 0x000fe40000000f00 */
[----:B-12--5:R-:W-:Y:S05]  /*2f390*/  CALL.REL.NOINC `($_ZN7cutlass13device_kernelIN5flash19enable_sm80_to_sm89INS1_16FlashAttnBwdSm80INS1_25CollectiveMainloopBwdSm80ILi2ELi2EN4cute5tupleIJNS5_1CILi128EEES8_NS7_ILi64EEEEEENS_10bfloat16_tEfNS_4arch4Sm80ELb0ELb1ELb1ELb1ELb0ELb0ELb0ELb0ELi2ELi4ELi4ELi4ELb0EEENS1_21CollectiveEpilogueBwdISA_SB_SD_Li256ELb1ELb0ELi2EEENS1_19SingleTileSchedulerILb1ELb0ELb0ELi128EEEEEEEEEvNT_6ParamsE$_ZZN4cute7idx2crdINS_5tupleIJiiNS_1CILi0EEEEEENS1_IJNS1_IJNS2_ILi4EEENS2_ILi8EEEEEENS2_ILi2EEENS2_ILi1EEEEEEEEDaRKT_RKT0_ENKUlRKT_RKT0_E_clIiS7_EEDaSJ_SM_) ;  /* 0xfffe129000007944 */ /* 0x026fea0003c3ffff */
[----:B------:R-:W-:Y:S02]  /*2f3a0*/  MOV R2, 0x2f3c0 ;  /* 0x0002f3c000027802 */ /* 0x000fe40000000f00 */
[----:B-1----:R-:W-:Y:S05]  /*2f3b0*/  CALL.REL.NOINC `($_ZN7cutlass13device_kernelIN5flash19enable_sm80_to_sm89INS1_16FlashAttnBwdSm80INS1_25CollectiveMainloopBwdSm80ILi2ELi2EN4cute5tupleIJNS5_1CILi128EEES8_NS7_ILi64EEEEEENS_10bfloat16_tEfNS_4arch4Sm80ELb0ELb1ELb1ELb1ELb0ELb0ELb0ELb0ELi2ELi4ELi4ELi4ELb0EEENS1_21CollectiveEpilogueBwdISA_SB_SD_Li256ELb1ELb0ELi2EEENS1_19SingleTileSchedulerILb1ELb0ELb0ELi128EEEEEEEEEvNT_6ParamsE$_ZZN4cute7idx2crdINS_5tupleIJiiNS_1CILi0EEEEEENS1_IJNS1_IJNS2_ILi4EEENS2_ILi8EEEEEENS2_ILi2EEENS2_ILi1EEEEEEEEDaRKT_RKT0_ENKUlRKT_RKT0_E_clIiS8_EEDaSJ_SM_) ;  /* 0xfffe169000007944 */ /* 0x002fea0003c3ffff */
[----:B------:R1:W-:Y:S01]  /*2f3c0*/  STL [R12], R6 ;  /* 0x000000060c007387 */ /* 0x0003e20000100800 */
[----:B------:R-:W-:Y:S02]  /*2f3d0*/  MOV R2, R60 ;  /* 0x0000003c00027202 */ /* 0x000fe40000000f00 */
[----:B------:R-:W-:-:S02]  /*2f3e0*/  MOV R74, 0x2f400 ;  /* 0x0002f400004a7802 */ /* 0x000fc40000000f00 */
[----:B-1----:R-:W-:Y:S05]  /*2f3f0*/  CALL.REL.NOINC `($_ZN7cutlass13device_kernelIN5flash19enable_sm80_to_sm89INS1_16FlashAttnBwdSm80INS1_25CollectiveMainloopBwdSm80ILi2ELi2EN4cute5tupleIJNS5_1CILi128EEES8_NS7_ILi64EEEEEENS_10bfloat16_tEfNS_4arch4Sm80ELb0ELb1ELb1ELb1ELb0ELb0ELb0ELb0ELi2ELi4ELi4ELi4ELb0EEENS1_21CollectiveEpilogueBwdISA_SB_SD_Li256ELb1ELb0ELi2EEENS1_19SingleTileSchedulerILb1ELb0ELb0ELi128EEEEEEEEEvNT_6ParamsE$_ZZN4cute9transformINS_5tupleIJiiNS_1CILi0EEEEEENS1_IJNS1_IJNS2_ILi4EEENS2_ILi8EEEEEENS2_ILi2EEENS2_ILi1EEEEEEZNS_7idx2crdIS4_SA_EEDaRKT_RKT0_EUlRKT_RKT0_E_EEDaSE_SH_OT1_ENKUlDpSK_E_clIJNS1_IJiiEEEiS3_EEEDaSR_) ;  /* 0xfffe1d6000007944 */ /* 0x002fea0003c3ffff */
[----:B------:R-:W-:Y:S02]  /*2f400*/  MOV R6, 0x2f420 ;  /* 0x0002f42000067802 */ /* 0x000fe40000000f00 */
[----:B--2--5:R-:W-:Y:S05]  /*2f410*/  CALL.REL.NOINC `($_ZN7cutlass13device_kernelIN5flash19enable_sm80_to_sm89INS1_16FlashAttnBwdSm80INS1_25CollectiveMainloopBwdSm80ILi2ELi2EN4cute5tupleIJNS5_1CILi128EEES8_NS7_ILi64EEEEEENS_10bfloat16_tEfNS_4arch4Sm80ELb0ELb1ELb1ELb1ELb0ELb0ELb0ELb0ELi2ELi4ELi4ELi4ELb0EEENS1_21CollectiveEpilogueBwdISA_SB_SD_Li256ELb1ELb0ELi2EEENS1_19SingleTileSchedulerILb1ELb0ELb0ELi128EEEEEEEEEvNT_6ParamsE$_ZZN4cute13to_mixed_bitsINS_5tupleIJNS1_IJNS_1CILi4EEENS2_ILi8EEEEEENS2_ILi2EEENS2_ILi1EEEEEENS1_IJNS1_IJNS2_ILi128EEENS2_ILi0EEEEEES4_SA_EEENS1_IJNS1_IJiiEEEiSA_EEEEEDaRKT_RKT0_RKT1_ENKUlRKT_RKT0_RKT1_E_clIS5_SB_SD_EEDaSQ_ST_SW_) ;  /* 0xfffddee000007944 */ /* 0x024fea0003c3ffff */
[----:B------:R-:W-:Y:S02]  /*2f420*/  MOV R6, 0x2f440 ;  /* 0x0002f44000067802 */ /* 0x000fe40000000f00 */
[----:B------:R-:W-:Y:S05]  /*2f430*/  CALL.REL.NOINC `($_ZN7cutlass13device_kernelIN5flash19enable_sm80_to_sm89INS1_16FlashAttnBwdSm80INS1_25CollectiveMainloopBwdSm80ILi2ELi2EN4cute5tupleIJNS5_1CILi128EEES8_NS7_ILi64EEEEEENS_10bfloat16_tEfNS_4arch4Sm80ELb0ELb1ELb1ELb1ELb0ELb0ELb0ELb0ELi2ELi4ELi4ELi4ELb0EEENS1_21CollectiveEpilogueBwdISA_SB_SD_Li256ELb1ELb0ELi2EEENS1_19SingleTileSchedulerILb1ELb0ELb0ELi128EEEEEEEEEvNT_6ParamsE$_ZZN4cute13to_mixed_bitsINS_5tupleIJNS1_IJNS_1CILi4EEENS2_ILi8EEEEEENS2_ILi2EEENS2_ILi1EEEEEENS1_IJNS1_IJNS2_ILi128EEENS2_ILi0EEEEEES4_SA_EEENS1_IJNS1_IJiiEEEiSA_EEEEEDaRKT_RKT0_RKT1_ENKUlRKT_RKT0_RKT1_E_clIS6_S4_iEEDaSQ_ST_SW_) ;  /* 0xfffddf3000007944 */ /* 0x000fea0003c3ffff */
[----:B------:R-:W-:Y:S02]  /*2f440*/  MOV R5, R2 ;  /* 0x0000000200057202 */ /* 0x000fe40000000f00 */
[----:B------:R-:W-:-:S02]  /*2f450*/  MOV R2, 0x2f470 ;  /* 0x0002f47000027802 */ /* 0x000fc40000000f00 */
[----:B------:R-:W-:Y:S05]  /*2f460*/  CALL.REL.NOINC `($_ZN7cutlass13device_kernelIN5flash19enable_sm80_to_sm89INS1_16FlashAttnBwdSm80INS1_25CollectiveMainloopBwdSm80ILi2ELi2EN4cute5tupleIJNS5_1CILi128EEES8_NS7_ILi64EEEEEENS_10bfloat16_tEfNS_4arch4Sm80ELb0ELb1ELb1ELb1ELb0ELb0ELb0ELb0ELi2ELi4ELi4ELi4ELb0EEENS1_21CollectiveEpilogueBwdISA_SB_SD_Li256ELb1ELb0ELi2EEENS1_19SingleTileSchedulerILb1ELb0ELb0ELi128EEEEEEEEEvNT_6ParamsE$_ZZN4cute13to_mixed_bitsINS_5tupleIJNS1_IJNS_1CILi4EEENS2_ILi8EEEEEENS2_ILi2EEENS2_ILi1EEEEEENS1_IJNS1_IJNS2_ILi128EEENS2_ILi0EEEEEES4_SA_EEENS1_IJNS1_IJiiEEEiSA_EEEEEDaRKT_RKT0_RKT1_ENKUlDpRKT_E_clIJNS_9MixedBitsILj0ELj384EEENSU_ILj0ELj8EEENS2_ILj0EEEEEEDaSR_) ;  /* 0xfffdde5000007944 */ /* 0x000fea0003c3ffff */
        /* <DEDUP_REMOVED lines=13> */
[----:B-1----:R-:W-:Y:S05]  /*2f540*/  CALL.REL.NOINC `($_ZN7cutlass13device_kernelIN5flash19enable_sm80_to_sm89INS1_16FlashAttnBwdSm80INS1_25CollectiveMainloopBwdSm80ILi2ELi2EN4cute5tupleIJNS5_1CILi128EEES8_NS7_ILi64EEEEEENS_10bfloat16_tEfNS_4arch4Sm80ELb0ELb1ELb1ELb1ELb0ELb0ELb0ELb0ELi2ELi4ELi4ELi4ELb0EEENS1_21CollectiveEpilogueBwdISA_SB_SD_Li256ELb1ELb0ELi2EEENS1_19SingleTileSchedulerILb1ELb0ELb0ELi128EEEEEEEEEvNT_6ParamsE$_ZN4cute3eso3ESOILb1ELb0EJNS_1CILi8EEEiiEEC2ERKS3_RKiS8_) ;  /* 0xfffd9fb000007944 */ /* 0x002fea0003c3ffff */
[----:B-1----:R1:W5:Y:S01]  /*2f550*/  LDL.64 R2, [R1+0x758] ;  /* 0x0007580001027983 */ /* 0x0023620000100a00 */
[----:B------:R-:W-:Y:S01]  /*2f560*/  IMAD.MOV.U32 R5, RZ, RZ, 0x48 ;  /* 0x00000048ff057424 */ /* 0x000fe200078e00ff */
[----:B------:R-:W-:Y:S01]  /*2f570*/  LOP3.LUT P0, RZ, R9, 0x8, RZ, 0xc0, !PT ;  /* 0x0000000809ff7812 */ /* 0x000fe2000780c0ff */
[----:B------:R-:W-:Y:S01]  /*2f580*/  IMAD.MOV.U32 R63, RZ, RZ, R25 ;  /* 0x000000ffff3f7224 */ /* 0x000fe200078e0019 */
[----:B------:R-:W-:-:S02]  /*2f590*/  MOV R6, 0x2f5c0 ;  /* 0x0002f5c000067802 */ /* 0x000fc40000000f00 */
[----:B------:R-:W-:-:S04]  /*2f5a0*/  SEL R5, R5, 0x38, !P0 ;  /* 0x0000003805057807 */ /* 0x000fc80004000000 */
[----:B-1---5:R-:W-:Y:S05]  /*2f5b0*/  CALL.REL.NOINC `($_ZN7cutlass13device_kernelIN5flash19enable_sm80_to_sm89INS1_16FlashAttnBwdSm80INS1_25CollectiveMainloopBwdSm80ILi2ELi2EN4cute5tupleIJNS5_1CILi128EEES8_NS7_ILi64EEEEEENS_10bfloat16_tEfNS_4arch4Sm80ELb0ELb1ELb1ELb1ELb0ELb0ELb0ELb0ELi2ELi4ELi4ELi4ELb0EEENS1_21CollectiveEpilogueBwdISA_SB_SD_Li256ELb1ELb0ELi2EEENS1_19SingleTileSchedulerILb1ELb0ELb0ELi128EEEEEEEEEvNT_6ParamsE$_ZN4cute3eso3ESOILb0ELb1EJiNS_1CILi144EEENS2_ILi288EEEEEC2ERKiRKS3_RKS4_) ;  /* 0xfffd922000007944 */ /* 0x022fea0003c3ffff */
[----:B------:R-:W2:Y:S01]  /*2f5c0*/  LDL R8, [R1+0x758] ;  /* 0x0007580001087983 */ /* 0x000ea20000100800 */
[----:B------:R-:W-:Y:S01]  /*2f5d0*/  IMAD.MOV.U32 R63, RZ, RZ, R25 ;  /* 0x000000ffff3f7224 */ /* 0x000fe200078e0019 */
[----:B-1----:R-:W-:Y:S02]  /*2f5e0*/  MOV R4, R14 ;  /* 0x0000000e00047202 */ /* 0x002fe40000000f00 */
[----:B------:R-:W-:Y:S01]  /*2f5f0*/  MOV R6, 0x2f620 ;  /* 0x0002f62000067802 */ /* 0x000fe20000000f00 */
[----:B--2---:R1:W-:Y:S04]  /*2f600*/  STL [R1+0x790], R8 ;  /* 0x0007900801007387 */ /* 0x0043e80000100800 */
[----:B-1----:R-:W-:Y:S05]  /*2f610*/  CALL.REL.NOINC `($_ZN7cutlass13device_kernelIN5flash19enable_sm80_to_sm89INS1_16FlashAttnBwdSm80INS1_25CollectiveMainloopBwdSm80ILi2ELi2EN4cute5tupleIJNS5_1CILi128EEES8_NS7_ILi64EEEEEENS_10bfloat16_tEfNS_4arch4Sm80ELb0ELb1ELb1ELb1ELb0ELb0ELb0ELb0ELi2ELi4ELi4ELi4ELb0EEENS1_21CollectiveEpilogueBwdISA_SB_SD_Li256ELb1ELb0ELi2EEENS1_19SingleTileSchedulerILb1ELb0ELb0ELi128EEEEEEEEEvNT_6ParamsE$_ZN4cute3eso3ESOILb1ELb0EJNS_1CILi1EEENS_5tupleIJNS2_ILi8EEEiiEEENS2_ILi64EEENS4_IJiNS2_ILi144EEENS2_ILi288EEEEEENS2_ILi512EEEEEC2ERKS3_RKS6_RKS7_RKSA_RKSB_) ;  /* 0xfffd9a0000007944 */ /* 0x002fea0003c3ffff */
[----:B-1----:R1:W5:Y:S04]  /*2f620*/  LDL R5, [R1+0x760] ;  /* 0x0007600001057983 */ /* 0x0023680000100800 */
[----:B------:R1:W5:Y:S01]  /*2f630*/  LDL.64 R2, [R1+0x758] ;  /* 0x0007580001027983 */ /* 0x0003620000100a00 */
[----:B------:R-:W-:-:S02]  /*2f640*/  MOV R63, R25 ;  /* 0x00000019003f7202 */ /* 0x000fc40000000f00 */
[----:B------:R-:W-:Y:S02]  /*2f650*/  MOV R6, 0x2f670 ;  /* 0x0002f67000067802 */ /* 0x000fe40000000f00 */
[----:B-1---5:R-:W-:Y:S05]  /*2f660*/  CALL.REL.NOINC `($_ZN7cutlass13device_kernelIN5flash19enable_sm80_to_sm89INS1_16FlashAttnBwdSm80INS1_25CollectiveMainloopBwdSm80ILi2ELi2EN4cute5tupleIJNS5_1CILi128EEES8_NS7_ILi64EEEEEENS_10bfloat16_tEfNS_4arch4Sm80ELb0ELb1ELb1ELb1ELb0ELb0ELb0ELb0ELi2ELi4ELi4ELi4ELb0EEENS1_21CollectiveEpilogueBwdISA_SB_SD_Li256ELb1ELb0ELi2EEENS1_19SingleTileSchedulerILb1ELb0ELb0ELi128EEEEEEEEEvNT_6ParamsE$_ZN4cute5tupleIJNS0_IJNS_1CILi8EEENS0_IJNS1_ILi2EEES3_S3_EEENS1_ILi1EEES4_S5_EEENS0_IJS5_NS0_IJS2_iiEEENS1_ILi64EEENS0_IJiNS1_ILi144EEENS1_ILi288EEEEEENS1_ILi512EEEEEEEEC2ERKS6_RKSD_) ;  /* 0xfffdcad000007944 */ /* 0x022fea0003c3ffff */
[----:B------:R2:W5:Y:S04]  /*2f670*/  LDL R6, [R1+0x760] ;  /* 0x0007600001067983 */ /* 0x0005680000100800 */
[----:B-1----:R2:W5:Y:S01]  /*2f680*/  LDL.64 R2, [R1+0x758] ;  /* 0x0007580001027983 */ /* 0x0025620000100a00 */
[----:B------:R-:W-:-:S03]  /*2f690*/  MOV R4, 0x2f6b0 ;  /* 0x0002f6b000047802 */ /* 0x000fc60000000f00 */
[----:B--2--5:R-:W-:Y:S05]  /*2f6a0*/  CALL.REL.NOINC `($_ZN7cutlass13device_kernelIN5flash19enable_sm80_to_sm89INS1_16FlashAttnBwdSm80INS1_25CollectiveMainloopBwdSm80ILi2ELi2EN4cute5tupleIJNS5_1CILi128EEES8_NS7_ILi64EEEEEENS_10bfloat16_tEfNS_4arch4Sm80ELb0ELb1ELb1ELb1ELb0ELb0ELb0ELb0ELi2ELi4ELi4ELi4ELb0EEENS1_21CollectiveEpilogueBwdISA_SB_SD_Li256ELb1ELb0ELi2EEENS1_19SingleTileSchedulerILb1ELb0ELb0ELi128EEEEEEEEEvNT_6ParamsE$_ZZN4cute7flattenINS_5tupleIJNS_1CILi1EEENS1_IJNS2_ILi8EEEiiEEENS2_ILi64EEENS1_IJiNS2_ILi144EEENS2_ILi288EEEEEENS2_ILi512EEEEEEEEDaRKT_ENKUlRKT_E_clIS5_EEDaSH_) ;  /* 0xfffe0f0000007944 */ /* 0x024fea0003c3ffff */
[----:B------:R1:W-:Y:S01]  /*2f6b0*/  STL [R12], R2 ;  /* 0x000000020c007387 */ /* 0x0003e20000100800 */
[----:B------:R-:W-:Y:S02]  /*2f6c0*/  MOV R5, R6 ;  /* 0x0000000600057202 */ /* 0x000fe40000000f00 */
[----:B------:R-:W-:Y:S01]  /*2f6d0*/  MOV R4, 0x2f700 ;  /* 0x0002f70000047802 */ /* 0x000fe20000000f00 */
[----:B------:R1:W-:Y:S04]  /*2f6e0*/  STL [R12+0x4], R3 ;  /* 0x000004030c007387 */ /* 0x0003e80000100800 */
[----:B-1----:R-:W-:Y:S05]  /*2f6f0*/  CALL.REL.NOINC `($_ZN7cutlass13device_kernelIN5flash19enable_sm80_to_sm89INS1_16FlashAttnBwdSm80INS1_25CollectiveMainloopBwdSm80ILi2ELi2EN4cute5tupleIJNS5_1CILi128EEES8_NS7_ILi64EEEEEENS_10bfloat16_tEfNS_4arch4Sm80ELb0ELb1ELb1ELb1ELb0ELb0ELb0ELb0ELi2ELi4ELi4ELi4ELb0EEENS1_21CollectiveEpilogueBwdISA_SB_SD_Li256ELb1ELb0ELi2EEENS1_19SingleTileSchedulerILb1ELb0ELb0ELi128EEEEEEEEEvNT_6ParamsE$_ZZN4cute7flattenINS_5tupleIJNS_1CILi1EEENS1_IJNS2_ILi8EEEiiEEENS2_ILi64EEENS1_IJiNS2_ILi144EEENS2_ILi288EEEEEENS2_ILi512EEEEEEEEDaRKT_ENKUlRKT_E_clIS9_EEDaSH_) ;  /* 0xfffe0ed000007944 */ /* 0x002fea0003c3ffff */
[----:B------:R1:W-:Y:S01]  /*2f700*/  STL [R1+0x794], R2 ;  /* 0x0007940201007387 */ /* 0x0003e20000100800 */
[----:B------:R-:W-:-:S02]  /*2f710*/  MOV R63, R60 ;  /* 0x0000003c003f7202 */ /* 0x000fc40000000f00 */
[----:B------:R-:W-:Y:S02]  /*2f720*/  MOV R4, 0x2f740 ;  /* 0x0002f74000047802 */ /* 0x000fe40000000f00 */
[----:B-1----:R-:W-:Y:S05]  /*2f730*/  CALL.REL.NOINC `($_ZN7cutlass13device_kernelIN5flash19enable_sm80_to_sm89INS1_16FlashAttnBwdSm80INS1_25CollectiveMainloopBwdSm80ILi2ELi2EN4cute5tupleIJNS5_1CILi128EEES8_NS7_ILi64EEEEEENS_10bfloat16_tEfNS_4arch4Sm80ELb0ELb1ELb1ELb1ELb0ELb0ELb0ELb0ELi2ELi4ELi4ELi4ELb0EEENS1_21CollectiveEpilogueBwdISA_SB_SD_Li256ELb1ELb0ELi2EEENS1_19SingleTileSchedulerILb1ELb0ELb0ELi128EEEEEEEEEvNT_6ParamsE$_ZZN4cute12filter_tupleINS_5tupleIJNS_1CILi1EEENS1_IJNS2_ILi8EEEiiEEENS2_ILi64EEENS1_IJiNS2_ILi144EEENS2_ILi288EEEEEENS2_ILi512EEEEEEZNS_7flattenISB_EEDaRKT_EUlRKT_E_EEDaSF_OT0_ENKUlDpSI_E_clIJNS1_IJS3_EEES5_NS1_IJS6_EEES9_NS1_IJSA_EEEEEEDaSM_) ;  /* 0xfffdd72000007944 */ /* 0x002fea0003c3ffff */
[----:B------:R-:W-:Y:S02]  /*2f740*/  MOV R63, R25 ;  /* 0x00000019003f7202 */ /* 0x000fe40000000f00 */
[----:B------:R-:W-:Y:S02]  /*2f750*/  MOV R6, 0x2f770 ;  /* 0x0002f77000067802 */ /* 0x000fe40000000f00 */
[----:B--2--5:R-:W-:Y:S05]  /*2f760*/  CALL.REL.NOINC `($_ZN7cutlass13device_kernelIN5flash19enable_sm80_to_sm89INS1_16FlashAttnBwdSm80INS1_25CollectiveMainloopBwdSm80ILi2ELi2EN4cute5tupleIJNS5_1CILi128EEES8_NS7_ILi64EEEEEENS_10bfloat16_tEfNS_4arch4Sm80ELb0ELb1ELb1ELb1ELb0ELb0ELb0ELb0ELi2ELi4ELi4ELi4ELb0EEENS1_21CollectiveEpilogueBwdISA_SB_SD_Li256ELb1ELb0ELi2EEENS1_19SingleTileSchedulerILb1ELb0ELb0ELi128EEEEEEEEEvNT_6ParamsE$_ZN4cute3eso3ESOILb0ELb1EJiNS_1CILi144EEENS2_ILi512EEEEEC2ERKiRKS3_RKS4_) ;  /* 0xfffd90b000007944 */ /* 0x024fea0003c3ffff */
[----:B------:R-:W2:Y:S01]  /*2f770*/  LDL R6, [R1+0x758] ;  /* 0x0007580001067983 */ /* 0x000ea20000100800 */
[----:B-1----:R-:W-:Y:S01]  /*2f780*/  IMAD.MOV.U32 R4, RZ, RZ, R48 ;  /* 0x000000ffff047224 */ /* 0x002fe200078e0030 */
[----:B------:R-:W-:Y:S02]  /*2f790*/  MOV R63, R25 ;  /* 0x00000019003f7202 */ /* 0x000fe40000000f00 */
[----:B------:R-:W-:Y:S01]  /*2f7a0*/  MOV R8, 0x2f7d0 ;  /* 0x0002f7d000087802 */ /* 0x000fe20000000f00 */
[----:B--2---:R1:W-:Y:S04]  /*2f7b0*/  STL [R1+0x11ec], R6 ;  /* 0x0011ec0601007387 */ /* 0x0043e80000100800 */
[----:B-1----:R-:W-:Y:S05]  /*2f7c0*/  CALL.REL.NOINC `($_ZN7cutlass13device_kernelIN5flash19enable_sm80_to_sm89INS1_16FlashAttnBwdSm80INS1_25CollectiveMainloopBwdSm80ILi2ELi2EN4cute5tupleIJNS5_1CILi128EEES8_NS7_ILi64EEEEEENS_10bfloat16_tEfNS_4arch4Sm80ELb0ELb1ELb1ELb1ELb0ELb0ELb0ELb0ELi2ELi4ELi4ELi4ELb0EEENS1_21CollectiveEpilogueBwdISA_SB_SD_Li256ELb1ELb0ELi2EEENS1_19SingleTileSchedulerILb1ELb0ELb0ELi128EEEEEEEEEvNT_6ParamsE$_ZN4cute3eso3ESOILb0ELb0EJiiNS_1CILi144EEENS2_ILi512EEEEEC2ERKiS7_RKS3_RKS4_) ;  /* 0xfffd899000007944 */ /* 0x002fea0003c3ffff */
[----:B-1----:R-:W2:Y:S01]  /*2f7d0*/  LDL.64 R4, [R1+0x758] ;  /* 0x0007580001047983 */ /* 0x002ea20000100a00 */
[----:B------:R-:W-:Y:S01]  /*2f7e0*/  IMAD.MOV.U32 R3, RZ, RZ, R16 ;  /* 0x000000ffff037224 */ /* 0x000fe200078e0010 */
[----:B------:R-:W-:Y:S01]  /*2f7f0*/  MOV R7, R46 ;  /* 0x0000002e00077202 */ /* 0x000fe20000000f00 */
[----:B------:R-:W-:Y:S01]  /*2f800*/  IMAD.MOV.U32 R70, RZ, RZ, R25 ;  /* 0x000000ffff467224 */ /* 0x000fe200078e0019 */
[----:B------:R-:W-:Y:S01]  /*2f810*/  MOV R6, 0x2f840 ;  /* 0x0002f84000067802 */ /* 0x000fe20000000f00 */
[----:B--2---:R1:W-:Y:S04]  /*2f820*/  STL.64 [R1+0x788], R4 ;  /* 0x0007880401007387 */ /* 0x0043e80000100a00 */
[----:B-1----:R-:W-:Y:S05]  /*2f830*/  CALL.REL.NOINC `($_ZN7cutlass13device_kernelIN5flash19enable_sm80_to_sm89INS1_16FlashAttnBwdSm80INS1_25CollectiveMainloopBwdSm80ILi2ELi2EN4cute5tupleIJNS5_1CILi128EEES8_NS7_ILi64EEEEEENS_10bfloat16_tEfNS_4arch4Sm80ELb0ELb1ELb1ELb1ELb0ELb0ELb0ELb0ELi2ELi4ELi4ELi4ELb0EEENS1_21CollectiveEpilogueBwdISA_SB_SD_Li256ELb1ELb0ELi2EEENS1_19SingleTileSchedulerILb1ELb0ELb0ELi128EEEEEEEEEvNT_6ParamsE$_ZN4cute3eso3ESOILb0ELb0EJiiiNS_1CILi144EEENS2_ILi512EEEEEC2ERKiS7_S7_RKS3_RKS4_) ;  /* 0xfffd8bc000007944 */ /* 0x002fea0003c3ffff */
        /* <DEDUP_REMOVED lines=9> */
[----:B-1----:R-:W-:Y:S05]  /*2f8d0*/  CALL.REL.NOINC `($_ZN7cutlass13device_kernelIN5flash19enable_sm80_to_sm89INS1_16FlashAttnBwdSm80INS1_25CollectiveMainloopBwdSm80ILi2ELi2EN4cute5tupleIJNS5_1CILi128EEES8_NS7_ILi64EEEEEENS_10bfloat16_tEfNS_4arch4Sm80ELb0ELb1ELb1ELb1ELb0ELb0ELb0ELb0ELi2ELi4ELi4ELi4ELb0EEENS1_21CollectiveEpilogueBwdISA_SB_SD_Li256ELb1ELb0ELi2EEENS1_19SingleTileSchedulerILb1ELb0ELb0ELi128EEEEEEEEEvNT_6ParamsE$_ZN4cute3eso3ESOILb1ELb0EJNS_1CILi8EEEiiiNS2_ILi144EEENS2_ILi512EEEEEC2ERKS3_RKiSA_SA_RKS4_RKS5_) ;  /* 0xfffd9c9000007944 */ /* 0x002fea0003c3ffff */
        /* <DEDUP_REMOVED lines=8> */
[----:B-1----:R-:W-:Y:S05]  /*2f960*/  CALL.REL.NOINC `($_ZN7cutlass13device_kernelIN5flash19enable_sm80_to_sm89INS1_16FlashAttnBwdSm80INS1_25CollectiveMainloopBwdSm80ILi2ELi2EN4cute5tupleIJNS5_1CILi128EEES8_NS7_ILi64EEEEEENS_10bfloat16_tEfNS_4arch4Sm80ELb0ELb1ELb1ELb1ELb0ELb0ELb0ELb0ELi2ELi4ELi4ELi4ELb0EEENS1_21CollectiveEpilogueBwdISA_SB_SD_Li256ELb1ELb0ELi2EEENS1_19SingleTileSchedulerILb1ELb0ELb0ELi128EEEEEEEEEvNT_6ParamsE$_ZN4cute3eso3ESOILb1ELb0EJNS_1CILi1EEEiiiNS2_ILi144EEENS2_ILi512EEEEEC2ERKS3_RKiSA_SA_RKS4_RKS5_) ;  /* 0xfffd97d000007944 */ /* 0x002fea0003c3ffff */
[----:B-1----:R1:W5:Y:S04]  /*2f970*/  LDL R5, [R1+0x760] ;  /* 0x0007600001057983 */ /* 0x0023680000100800 */
[----:B------:R1:W5:Y:S01]  /*2f980*/  LDL.64 R2, [R1+0x758] ;  /* 0x0007580001027983 */ /* 0x0003620000100a00 */
[----:B------:R-:W-:-:S02]  /*2f990*/  MOV R62, R25 ;  /* 0x00000019003e7202 */ /* 0x000fc40000000f00 */
[----:B------:R-:W-:Y:S02]  /*2f9a0*/  MOV R6, 0x2f9c0 ;  /* 0x0002f9c000067802 */ /* 0x000fe40000000f00 */
[----:B-1---5:R-:W-:Y:S05]  /*2f9b0*/  CALL.REL.NOINC `($_ZN7cutlass13device_kernelIN5flash19enable_sm80_to_sm89INS1_16FlashAttnBwdSm80INS1_25CollectiveMainloopBwdSm80ILi2ELi2EN4cute5tupleIJNS5_1CILi128EEES8_NS7_ILi64EEEEEENS_10bfloat16_tEfNS_4arch4Sm80ELb0ELb1ELb1ELb1ELb0ELb0ELb0ELb0ELi2ELi4ELi4ELi4ELb0EEENS1_21CollectiveEpilogueBwdISA_SB_SD_Li256ELb1ELb0ELi2EEENS1_19SingleTileSchedulerILb1ELb0ELb0ELi128EEEEEEEEEvNT_6ParamsE$_ZN4cute5tupleIJNS0_IJNS_1CILi16EEENS1_ILi2EEES3_S3_NS1_ILi4EEES3_EEENS0_IJNS1_ILi1EEEiiiNS1_ILi144EEENS1_ILi512EEEEEEEEC2ERKS5_RKS9_) ;  /* 0xfffdc4f000007944 */ /* 0x022fea0003c3ffff */
        /* <DEDUP_REMOVED lines=10> */
[----:B-1----:R-:W-:Y:S05]  /*2fa60*/  CALL.REL.NOINC `($_ZN7cutlass13device_kernelIN5flash19enable_sm80_to_sm89INS1_16FlashAttnBwdSm80INS1_25CollectiveMainloopBwdSm80ILi2ELi2EN4cute5tupleIJNS5_1CILi128EEES8_NS7_ILi64EEEEEENS_10bfloat16_tEfNS_4arch4Sm80ELb0ELb1ELb1ELb1ELb0ELb0ELb0ELb0ELi2ELi4ELi4ELi4ELb0EEENS1_21CollectiveEpilogueBwdISA_SB_SD_Li256ELb1ELb0ELi2EEENS1_19SingleTileSchedulerILb1ELb0ELb0ELi128EEEEEEEEEvNT_6ParamsE$_ZZN4cute6detail16composition_implINS_5tupleIJNS_1CILi16EEENS3_ILi2EEES5_S5_NS3_ILi4EEES5_EEENS2_IJNS3_ILi1EEEiiiNS3_ILi144EEENS3_ILi512EEEEEENS2_IJNS2_IJS5_S5_EEES6_NS3_ILi8EEEEEENS2_IJNS2_IJNS3_ILi64EEESA_EEES4_NS3_ILi1024EEEEEEEEDaRKT_RKT0_RKT1_RKT2_ENKUlRKT_RKT0_E_clISC_SG_EEDaSX_S10_) ;  /* 0xfffde94000007944 */ /* 0x002fea0003c3ffff */
[----:B------:R-:W-:Y:S01]  /*2fa70*/  IMAD.MOV.U32 R3, RZ, RZ, R17 ;  /* 0x000000ffff037224 */ /* 0x000fe200078e0011 */
[----:B------:R-:W-:Y:S01]  /*2fa80*/  MOV R5, R50 ;  /* 0x0000003200057202 */ /* 0x000fe20000000f00 */
[----:B------:R-:W-:Y:S01]  /*2fa90*/  IMAD.MOV.U32 R17, RZ, RZ, R60 ;  /* 0x000000ffff117224 */ /* 0x000fe200078e003c */
[----:B------:R-:W-:-:S02]  /*2faa0*/  MOV R16, 0x2fac0 ;  /* 0x0002fac000107802 */ /* 0x000fc40000000f00 */
[----:B--2--5:R-:W-:Y:S05]  /*2fab0*/  CALL.REL.NOINC `($_ZN7cutlass13device_kernelIN5flash19enable_sm80_to_sm89INS1_16FlashAttnBwdSm80INS1_25CollectiveMainloopBwdSm80ILi2ELi2EN4cute5tupleIJNS5_1CILi128EEES8_NS7_ILi64EEEEEENS_10bfloat16_tEfNS_4arch4Sm80ELb0ELb1ELb1ELb1ELb0ELb0ELb0ELb0ELi2ELi4ELi4ELi4ELb0EEENS1_21CollectiveEpilogueBwdISA_SB_SD_Li256ELb1ELb0ELi2EEENS1_19SingleTileSchedulerILb1ELb0ELb0ELi128EEEEEEEEEvNT_6ParamsE$_ZZN4cute6detail16composition_implINS_5tupleIJNS_1CILi16EEENS3_ILi2EEES5_S5_NS3_ILi4EEES5_EEENS2_IJNS3_ILi1EEEiiiNS3_ILi144EEENS3_ILi512EEEEEENS2_IJNS2_IJS5_S5_EEES6_NS3_ILi8EEEEEENS2_IJNS2_IJNS3_ILi64EEESA_EEES4_NS3_ILi1024EEEEEEEEDaRKT_RKT0_RKT1_RKT2_ENKUlRKT_RKT0_E_clIS6_S4_EEDaSX_S10_) ;  /* 0xfffde67000007944 */ /* 0x024fea0003c3ffff */
[----:B-----5:R2:W-:Y:S01]  /*2fac0*/  STL.64 [R1+0x770], R2 ;  /* 0x0007700201007387 */ /* 0x0205e20000100a00 */
[----:B------:R-:W-:Y:S01]  /*2fad0*/  IMAD.MOV.U32 R63, RZ, RZ, R25 ;  /* 0x000000ffff3f7224 */ /* 0x000fe200078e0019 */
[----:B------:R-:W-:-:S02]  /*2fae0*/  MOV R70, R24 ;  /* 0x0000001800467202 */ /* 0x000fc40000000f00 */
[----:B------:R-:W-:Y:S02]  /*2faf0*/  MOV R4, 0x2fb10 ;  /* 0x0002fb1000047802 */ /* 0x000fe40000000f00 */
[----:B-12---:R-:W-:Y:S05]  /*2fb00*/  CALL.REL.NOINC `($_ZN7cutlass13device_kernelIN5flash19enable_sm80_to_sm89INS1_16FlashAttnBwdSm80INS1_25CollectiveMainloopBwdSm80ILi2ELi2EN4cute5tupleIJNS5_1CILi128EEES8_NS7_ILi64EEEEEENS_10bfloat16_tEfNS_4arch4Sm80ELb0ELb1ELb1ELb1ELb0ELb0ELb0ELb0ELi2ELi4ELi4ELi4ELb0EEENS1_21CollectiveEpilogueBwdISA_SB_SD_Li256ELb1ELb0ELi2EEENS1_19SingleTileSchedulerILb1ELb0ELb0ELi128EEEEEEEEEvNT_6ParamsE$_ZN4cute3eso3ESOILb0ELb0EJNS_5tupleIJiNS_1CILi512EEEEEENS2_IJiiEEENS3_ILi1024EEEEEC2ERKS5_RKS6_RKS7_) ;  /* 0xfffd792000007944 */ /* 0x006fea0003c3ffff */
[----:B------:R2:W5:Y:S04]  /*2fb10*/  LDL R5, [R1+0x760] ;  /* 0x0007600001057983 */ /* 0x0005680000100800 */
[----:B-1----:R2:W5:Y:S01]  /*2fb20*/  LDL.64 R2, [R1+0x758] ;  /* 0x0007580001027983 */ /* 0x0025620000100a00 */
[----:B------:R-:W-:Y:S02]  /*2fb30*/  MOV R63, R25 ;  /* 0x00000019003f7202 */ /* 0x000fe40000000f00 */
[----:B------:R-:W-:Y:S02]  /*2fb40*/  MOV R6, 0x2fb60 ;  /* 0x0002fb6000067802 */ /* 0x000fe40000000f00 */
[----:B--2--5:R-:W-:Y:S05]  /*2fb50*/  CALL.REL.NOINC `($_ZN7cutlass13device_kernelIN5flash19enable_sm80_to_sm89INS1_16FlashAttnBwdSm80INS1_25CollectiveMainloopBwdSm80ILi2ELi2EN4cute5tupleIJNS5_1CILi128EEES8_NS7_ILi64EEEEEENS_10bfloat16_tEfNS_4arch4Sm80ELb0ELb1ELb1ELb1ELb0ELb0ELb0ELb0ELi2ELi4ELi4ELi4ELb0EEENS1_21CollectiveEpilogueBwdISA_SB_SD_Li256ELb1ELb0ELi2EEENS1_19SingleTileSchedulerILb1ELb0ELb0ELi128EEEEEEEEEvNT_6ParamsE$_ZN4cute5tupleIJNS0_IJNS0_IJNS_1CILi2EEES2_EEES3_NS1_ILi8EEEEEENS0_IJNS0_IJiNS1_ILi512EEEEEENS0_IJiiEEENS1_ILi1024EEEEEEEEC2ERKS5_RKSA_) ;  /* 0xfffdc14000007944 */ /* 0x024fea0003c3ffff */
[----:B-1----:R1:W5:Y:S04]  /*2fb60*/  LDL R4, [R1+0x760] ;  /* 0x0007600001047983 */ /* 0x0023680000100800 */
[----:B------:R1:W5:Y:S01]  /*2fb70*/  LDL.64 R2, [R1+0x758] ;  /* 0x0007580001027983 */ /* 0x0003620000100a00 */
[----:B------:R-:W-:Y:S01]  /*2fb80*/  LOP3.LUT R6, R9, 0x180, RZ, 0xc0, !PT ;  /* 0x0000018009067812 */ /* 0x000fe200078ec0ff */
[----:B------:R-:W-:-:S03]  /*2fb90*/  IMAD.MOV.U32 R63, RZ, RZ, R25 ;  /* 0x000000ffff3f7224 */ /* 0x000fc600078e0019 */
[----:B------:R-:W-:-:S04]  /*2fba0*/  LEA.HI R6, R6, R49, RZ, 0x1d ;  /* 0x0000003106067211 */ /* 0x000fc800078fe8ff */
[----:B------:R-:W-:Y:S02]  /*2fbb0*/  LEA.HI.SX32 R8, R11, R6, 0x1e ;  /* 0x000000060b087211 */ /* 0x000fe400078ff2ff */
[----:B------:R-:W-:-:S03]  /*2fbc0*/  MOV R6, 0x2fbf0 ;  /* 0x0002fbf000067802 */ /* 0x000fc60000000f00 */
[----:B------:R1:W-:Y:S04]  /*2fbd0*/  STL [R1+0x11e0], R8 ;  /* 0x0011e00801007387 */ /* 0x0003e80000100800 */
[----:B-1---5:R-:W-:Y:S05]  /*2fbe0*/  CALL.REL.NOINC `($_ZN7cutlass13device_kernelIN5flash19enable_sm80_to_sm89INS1_16FlashAttnBwdSm80INS1_25CollectiveMainloopBwdSm80ILi2ELi2EN4cute5tupleIJNS5_1CILi128EEES8_NS7_ILi64EEEEEENS_10bfloat16_tEfNS_4arch4Sm80ELb0ELb1ELb1ELb1ELb0ELb0ELb0ELb0ELi2ELi4ELi4ELi4ELb0EEENS1_21CollectiveEpilogueBwdISA_SB_SD_Li256ELb1ELb0ELi2EEENS1_19SingleTileSchedulerILb1ELb0ELb0ELi128EEEEEEEEEvNT_6ParamsE$_ZN4cute3eso3ESOILb0ELb0EJNS_6LayoutINS_5tupleIJNS3_IJNS_1CILi2EEES5_EEES6_NS4_ILi8EEEEEENS3_IJNS3_IJiNS4_ILi512EEEEEENS3_IJiiEEENS4_ILi1024EEEEEEEEjEEC2ERKSE_RKj) ;  /* 0xfffd7be000007944 */ /* 0x022fea0003c3ffff */
[----:B------:R-:W2:Y:S04]  /*2fbf0*/  LDL.64 R16, [R1+0x760] ;  /* 0x0007600001107983 */ /* 0x000ea80000100a00 */
[----:B-1----:R1:W5:Y:S01]  /*2fc00*/  LDL.64 R4, [R1+0x758] ;  /* 0x0007580001047983 */ /* 0x0023620000100a00 */
[----:B------:R-:W-:Y:S02]  /*2fc10*/  MOV R9, R25 ;  /* 0x0000001900097202 */ /* 0x000fe40000000f00 */
[----:B------:R-:W-:Y:S01]  /*2fc20*/  MOV R8, 0x2fc50 ;  /* 0x0002fc5000087802 */ /* 0x000fe20000000f00 */
[----:B--2---:R-:W-:-:S04]  /*2fc30*/  IMAD.WIDE.U32 R2, R17, 0x2, R52 ;  /* 0x0000000211027825 */ /* 0x004fc800078e0034 */
[----:B-1---5:R-:W-:Y:S05]  /*2fc40*/  CALL.REL.NOINC `($_ZN7cutlass13device_kernelIN5flash19enable_sm80_to_sm89INS1_16FlashAttnBwdSm80INS1_25CollectiveMainloopBwdSm80ILi2ELi2EN4cute5tupleIJNS5_1CILi128EEES8_NS7_ILi64EEEEEENS_10bfloat16_tEfNS_4arch4Sm80ELb0ELb1ELb1ELb1ELb0ELb0ELb0ELb0ELi2ELi4ELi4ELi4ELb0EEENS1_21CollectiveEpilogueBwdISA_SB_SD_Li256ELb1ELb0ELi2EEENS1_19SingleTileSchedulerILb1ELb0ELb0ELi128EEEEEEEEEvNT_6ParamsE$_ZN4cute8smem_ptrIPN7cutlass10bfloat16_tEECI1NS_12iter_adaptorIS3_S4_EEES3_) ;  /* 0xfffdc87000007944 */ /* 0x022fea0003c3ffff */
[----:B-1----:R-:W2:Y:S01]  /*2fc50*/  LDL.64 R2, [R1+0x758] ;  /* 0x0007580001027983 */ /* 0x002ea20000100a00 */
[----:B------:R-:W-:Y:S01]  /*2fc60*/  IMAD.MOV.U32 R63, RZ, RZ, R25 ;  /* 0x000000ffff3f7224 */ /* 0x000fe200078e0019 */
[----:B------:R-:W-:-:S02]  /*2fc70*/  MOV R70, R24 ;  /* 0x0000001800467202 */ /* 0x000fc40000000f00 */
[----:B------:R-:W-:Y:S01]  /*2fc80*/  MOV R6, 0x2fcb0 ;  /* 0x0002fcb000067802 */ /* 0x000fe20000000f00 */
[----:B--2---:R1:W-:Y:S04]  /*2fc90*/  STL.64 [R1+0x770], R2 ;  /* 0x0007700201007387 */ /* 0x0043e80000100a00 */
[----:B-1----:R-:W-:Y:S05]  /*2fca0*/  CALL.REL.NOINC `($_ZN7cutlass13device_kernelIN5flash19enable_sm80_to_sm89INS1_16FlashAttnBwdSm80INS1_25CollectiveMainloopBwdSm80ILi2ELi2EN4cute5tupleIJNS5_1CILi128EEES8_NS7_ILi64EEEEEENS_10bfloat16_tEfNS_4arch4Sm80ELb0ELb1ELb1ELb1ELb0ELb0ELb0ELb0ELi2ELi4ELi4ELi4ELb0EEENS1_21CollectiveEpilogueBwdISA_SB_SD_Li256ELb1ELb0ELi2EEENS1_19SingleTileSchedulerILb1ELb0ELb0ELi128EEEEEEEEEvNT_6ParamsE$_ZN4cute3eso3ESOILb0ELb0EJNS_6LayoutINS_5tupleIJNS3_IJNS_1CILi2EEES5_EEES6_NS4_ILi8EEEEEENS3_IJNS3_IJiNS4_ILi512EEEEEENS3_IJiiEEENS4_ILi1024EEEEEEEENS_10ViewEngineINS_8smem_ptrIPN7cutlass10bfloat16_tEEEEEEEC2ERKSE_RKSL_) ;  /* 0xfffd7aa000007944 */ /* 0x002fea0003c3ffff */
[----:B-1----:R1:W5:Y:S04]  /*2fcb0*/  LDL R5, [R1+0x75c] ;  /* 0x00075c0001057983 */ /* 0x0023680000100800 */
[----:B------:R1:W5:Y:S01]  /*2fcc0*/  LDL R3, [R1+0x760] ;  /* 0x0007600001037983 */ /* 0x0003620000100800 */
[----:B------:R-:W-:-:S03]  /*2fcd0*/  MOV R4, 0x2fcf0 ;  /* 0x0002fcf000047802 */ /* 0x000fc60000000f00 */
[----:B-1---5:R-:W-:Y:S05]  /*2fce0*/  CALL.REL.NOINC `($_ZN7cutlass13device_kernelIN5flash19enable_sm80_to_sm89INS1_16FlashAttnBwdSm80INS1_25CollectiveMainloopBwdSm80ILi2ELi2EN4cute5tupleIJNS5_1CILi128EEES8_NS7_ILi64EEEEEENS_10bfloat16_tEfNS_4arch4Sm80ELb0ELb1ELb1ELb1ELb0ELb0ELb0ELb0ELi2ELi4ELi4ELi4ELb0EEENS1_21CollectiveEpilogueBwdISA_SB_SD_Li256ELb1ELb0ELi2EEENS1_19SingleTileSchedulerILb1ELb0ELb0ELi128EEEEEEEEEvNT_6ParamsE$_ZZN4cute4takeILi1ELi3ENS_5tupleIJNS1_IJiNS_1CILi512EEEEEENS1_IJiiEEENS2_ILi1024EEEEEEEEDaRKT1_ENKUlDpRKT_E_clIJS5_S6_EEEDaSE_) ;  /* 0xfffde01000007944 */ /* 0x022fea0003c3ffff */
[----:B------:R-:W-:Y:S02]  /*2fcf0*/  MOV R4, 0x2fd10 ;  /* 0x0002fd1000047802 */ /* 0x000fe40000000f00 */
[----:B-1---5:R-:W-:Y:S05]  /*2fd00*/  CALL.REL.NOINC `($_ZN7cutlass13device_kernelIN5flash19enable_sm80_to_sm89INS1_16FlashAttnBwdSm80INS1_25CollectiveMainloopBwdSm80ILi2ELi2EN4cute5tupleIJNS5_1CILi128EEES8_NS7_ILi64EEEEEENS_10bfloat16_tEfNS_4arch4Sm80ELb0ELb1ELb1ELb1ELb0ELb0ELb0ELb0ELi2ELi4ELi4ELi4ELb0EEENS1_21CollectiveEpilogueBwdISA_SB_SD_Li256ELb1ELb0ELi2EEENS1_19SingleTileSchedulerILb1ELb0ELb0ELi128EEEEEEEEEvNT_6ParamsE$_ZZN4cute16flatten_to_tupleINS_5tupleIJNS1_IJiiEEENS_1CILi1024EEEEEEEEDaRKT_ENKUlRKT_E_clIS2_EEDaSB_) ;  /* 0xfffddb1000007944 */ /* 0x022fea0003c3ffff */
[----:B------:R1:W-:Y:S01]  /*2fd10*/  STL [R12], R2 ;  /* 0x000000020c007387 */ /* 0x0003e20000100800 */
[----:B------:R-:W-:Y:S02]  /*2fd20*/  MOV R63, R60 ;  /* 0x0000003c003f7202 */ /* 0x000fe40000000f00 */
[----:B------:R-:W-:Y:S01]  /*2fd30*/  MOV R4, 0x2fd60 ;  /* 0x0002fd6000047802 */ /* 0x000fe20000000f00 */
[----:B------:R1:W-:Y:S04]  /*2fd40*/  STL [R12+0x4], R3 ;  /* 0x000004030c007387 */ /* 0x0003e80000100800 */
[----:B-1----:R-:W-:Y:S05]  /*2fd50*/  CALL.REL.NOINC `($_ZN7cutlass13device_kernelIN5flash19enable_sm80_to_sm89INS1_16FlashAttnBwdSm80INS1_25CollectiveMainloopBwdSm80ILi2ELi2EN4cute5tupleIJNS5_1CILi128EEES8_NS7_ILi64EEEEEENS_10bfloat16_tEfNS_4arch4Sm80ELb0ELb1ELb1ELb1ELb0ELb0ELb0ELb0ELi2ELi4ELi4ELi4ELb0EEENS1_21CollectiveEpilogueBwdISA_SB_SD_Li256ELb1ELb0ELi2EEENS1_19SingleTileSchedulerILb1ELb0ELb0ELi128EEEEEEEEEvNT_6ParamsE$_ZZN4cute12filter_tupleINS_5tupleIJNS1_IJiiEEENS_1CILi1024EEEEEEZNS_16flatten_to_tupleIS5_EEDaRKT_EUlRKT_E_EEDaS9_OT0_ENKUlDpSC_E_clIJS2_NS1_IJS4_EEEEEEDaSG_) ;  /* 0xfffdcbe000007944 */ /* 0x002fea0003c3ffff */
        /* <DEDUP_REMOVED lines=25> */
[----:B-1----:R2:W5:Y:S01]  /*2fef0*/  LD.E R3, [R10.64] ;  /* 0x000000040a037980 */ /* 0x002562000c101900 */
[----:B------:R-:W-:-:S03]  /*2ff00*/  MOV R4, 0x2ff20 ;  /* 0x0002ff2000047802 */ /* 0x000fc60000000f00 */
[----:B--2--5:R-:W-:Y:S05]  /*2ff10*/  CALL.REL.NOINC `($_ZN7cutlass13device_kernelIN5flash19enable_sm80_to_sm89INS1_16FlashAttnBwdSm80INS1_25CollectiveMainloopBwdSm80ILi2ELi2EN4cute5tupleIJNS5_1CILi128EEES8_NS7_ILi64EEEEEENS_10bfloat16_tEfNS_4arch4Sm80ELb0ELb1ELb1ELb1ELb0ELb0ELb0ELb0ELi2ELi4ELi4ELi4ELb0EEENS1_21CollectiveEpilogueBwdISA_SB_SD_Li256ELb1ELb0ELi2EEENS1_19SingleTileSchedulerILb1ELb0ELb0ELi128EEEEEEEEEvNT_6ParamsE$_ZZN4cute5sliceINS_5tupleIJNS_10UnderscoreES2_S2_iEEENS1_IJNS1_IJNS_1CILi1EEENS4_ILi0EEEEEEiNS4_ILi1024EEENS4_ILi8192EEEEEEEEDaRKT_RKT0_ENKUlRKT_RKT0_E_clIS2_iEEDaSJ_SM_) ;  /* 0xfffddfb000007944 */ /* 0x024fea0003c3ffff */
[----:B------:R-:W-:Y:S02]  /*2ff20*/  MOV R4, 0x2ff40 ;  /* 0x0002ff4000047802 */ /* 0x000fe40000000f00 */
[----:B-1---5:R-:W-:Y:S05]  /*2ff30*/  CALL.REL.NOINC `($_ZN7cutlass13device_kernelIN5flash19enable_sm80_to_sm89INS1_16FlashAttnBwdSm80INS1_25CollectiveMainloopBwdSm80ILi2ELi2EN4cute5tupleIJNS5_1CILi128EEES8_NS7_ILi64EEEEEENS_10bfloat16_tEfNS_4arch4Sm80ELb0ELb1ELb1ELb1ELb0ELb0ELb0ELb0ELi2ELi4ELi4ELi4ELb0EEENS1_21CollectiveEpilogueBwdISA_SB_SD_Li256ELb1ELb0ELi2EEENS1_19SingleTileSchedulerILb1ELb0ELb0ELi128EEEEEEEEEvNT_6ParamsE$_ZZN4cute12filter_tupleINS_5tupleIJNS_10UnderscoreES2_S2_iEEENS1_IJNS1_IJNS_1CILi1EEENS4_ILi0EEEEEEiNS4_ILi1024EEENS4_ILi8192EEEEEEZNS_5sliceIS3_SA_EEDaRKT_RKT0_EUlRKT_RKT0_E_EEDaSE_SH_OT1_ENKUlDpSK_E_clIJNS1_IJS7_EEENS1_IJiEEENS1_IJS8_EEENS1_IJEEEEEEDaSR_) ;  /* 0xfffdcc4000007944 */ /* 0x022fea0003c3ffff */
[----:B------:R-:W-:Y:S02]  /*2ff40*/  MOV R4, 0x2ff60 ;  /* 0x0002ff6000047802 */ /* 0x000fe40000000f00 */
[----:B-1---5:R-:W-:Y:S05]  /*2ff50*/  CALL.REL.NOINC `($_ZN7cutlass13device_kernelIN5flash19enable_sm80_to_sm89INS1_16FlashAttnBwdSm80INS1_25CollectiveMainloopBwdSm80ILi2ELi2EN4cute5tupleIJNS5_1CILi128EEES8_NS7_ILi64EEEEEENS_10bfloat16_tEfNS_4arch4Sm80ELb0ELb1ELb1ELb1ELb0ELb0ELb0ELb0ELi2ELi4ELi4ELi4ELb0EEENS1_21CollectiveEpilogueBwdISA_SB_SD_Li256ELb1ELb0ELi2EEENS1_19SingleTileSchedulerILb1ELb0ELb0ELi128EEEEEEEEEvNT_6ParamsE$_ZN4cute5tupleIJNS0_IJNS0_IJNS_1CILi8EEENS1_ILi1EEEEEENS1_ILi2EEES2_EEENS0_IJNS0_IJS3_NS1_ILi0EEEEEEiNS1_ILi1024EEEEEEEEC2ERKS6_RKSA_) ;  /* 0xfffdbec000007944 */ /* 0x022fea0003c3ffff */
[----:B------:R1:W5:Y:S01]  /*2ff60*/  LDL R2, [R1+0x758] ;  /* 0x0007580001027983 */ /* 0x0003620000100800 */
[----:B------:R-:W-:Y:S02]  /*2ff70*/  SHF.L.U32 R6, R5, 0xd, RZ ;  /* 0x0000000d05067819 */ /* 0x000fe400000006ff */
[----:B------:R-:W-:-:S03]  /*2ff80*/  MOV R4, 0x2ffb0 ;  /* 0x0002ffb000047802 */ /* 0x000fc60000000f00 */
[----:B------:R1:W-:Y:S04]  /*2ff90*/  STL [R1+0x11e0], R6 ;  /* 0x0011e00601007387 */ /* 0x0003e80000100800 */
[----:B-1---5:R-:W-:Y:S05]  /*2ffa0*/  CALL.REL.NOINC `($_ZN7cutlass13device_kernelIN5flash19enable_sm80_to_sm89INS1_16FlashAttnBwdSm80INS1_25CollectiveMainloopBwdSm80ILi2ELi2EN4cute5tupleIJNS5_1CILi128EEES8_NS7_ILi64EEEEEENS_10bfloat16_tEfNS_4arch4Sm80ELb0ELb1ELb1ELb1ELb0ELb0ELb0ELb0ELi2ELi4ELi4ELi4ELb0EEENS1_21CollectiveEpilogueBwdISA_SB_SD_Li256ELb1ELb0ELi2EEENS1_19SingleTileSchedulerILb1ELb0ELb0ELi128EEEEEEEEEvNT_6ParamsE$_ZN4cute3eso3ESOILb0ELb0EJNS_6LayoutINS_5tupleIJNS3_IJNS_1CILi8EEENS4_ILi1EEEEEENS4_ILi2EEES5_EEENS3_IJNS3_IJS6_NS4_ILi0EEEEEEiNS4_ILi1024EEEEEEEEiEEC2ERKSE_RKi) ;  /* 0xfffd7db000007944 */ /* 0x022fea0003c3ffff */
[----:B------:R-:W-:Y:S01]  /*2ffb0*/  ULDC.64 UR4, c[0x0][0x118] ;  /* 0x0000460000047ab9 */ /* 0x000fe20000000a00 */
[----:B-1----:R-:W2:Y:S04]  /*2ffc0*/  LDL.64 R4, [R1+0x758] ;  /* 0x0007580001047983 */ /* 0x002ea80000100a00 */
[----:B------:R-:W2:Y:S01]  /*2ffd0*/  LD.E.64 R2, [R10.64+0x8] ;  /* 0x000008040a027980 */ /* 0x000ea2000c101b00 */
[----:B------:R-:W-:Y:S02]  /*2ffe0*/  MOV R9, R25 ;  /* 0x0000001900097202 */ /* 0x000fe40000000f00 */
[----:B------:R-:W-:Y:S01]  /*2fff0*/  MOV R8, 0x30020 ;  /* 0x0003002000087802 */ /* 0x000fe20000000f00 */
[----:B--2---:R-:W-:-:S04]  /*30000*/  IMAD.WIDE R2, R5, 0x2, R2 ;  /* 0x0000000205027825 */ /* 0x004fc800078e0202 */
[----:B------:R-:W-:Y:S05]  /*30010*/  CALL.REL.NOINC `($_ZN7cutlass13device_kernelIN5flash19enable_sm80_to_sm89INS1_16FlashAttnBwdSm80INS1_25CollectiveMainloopBwdSm80ILi2ELi2EN4cute5tupleIJNS5_1CILi128EEES8_NS7_ILi64EEEEEENS_10bfloat16_tEfNS_4arch4Sm80ELb0ELb1ELb1ELb1ELb0ELb0ELb0ELb0ELi2ELi4ELi4ELi4ELb0EEENS1_21CollectiveEpilogueBwdISA_SB_SD_Li256ELb1ELb0ELi2EEENS1_19SingleTileSchedulerILb1ELb0ELb0ELi128EEEEEEEEEvNT_6ParamsE$_ZN4cute8smem_ptrIPN7cutlass10bfloat16_tEECI1NS_12iter_adaptorIS3_S4_EEES3_) ;  /* 0xfffdc4a000007944 */ /* 0x000fea0003c3ffff */
[----:B-1----:R-:W2:Y:S01]  /*30020*/  LDL.64 R2, [R1+0x758] ;  /* 0x0007580001027983 */ /* 0x002ea20000100a00 */
[----:B------:R-:W-:-:S02]  /*30030*/  MOV R6, R4 ;  /* 0x0000000400067202 */ /* 0x000fc40000000f00 */
[----:B------:R-:W-:Y:S01]  /*30040*/  MOV R4, 0x30070 ;  /* 0x0003007000047802 */ /* 0x000fe20000000f00 */
[----:B--2---:R1:W-:Y:S04]  /*30050*/  STL.64 [R1+0x770], R2 ;  /* 0x0007700201007387 */ /* 0x0043e80000100a00 */
[----:B-1----:R-:W-:Y:S05]  /*30060*/  CALL.REL.NOINC `($_ZN7cutlass13device_kernelIN5flash19enable_sm80_to_sm89INS1_16FlashAttnBwdSm80INS1_25CollectiveMainloopBwdSm80ILi2ELi2EN4cute5tupleIJNS5_1CILi128EEES8_NS7_ILi64EEEEEENS_10bfloat16_tEfNS_4arch4Sm80ELb0ELb1ELb1ELb1ELb0ELb0ELb0ELb0ELi2ELi4ELi4ELi4ELb0EEENS1_21CollectiveEpilogueBwdISA_SB_SD_Li256ELb1ELb0ELi2EEENS1_19SingleTileSchedulerILb1ELb0ELb0ELi128EEEEEEEEEvNT_6ParamsE$_ZN4cute3eso3ESOILb0ELb0EJNS_6LayoutINS_5tupleIJNS3_IJNS_1CILi8EEENS4_ILi1EEEEEENS4_ILi2EEES5_EEENS3_IJNS3_IJS6_NS4_ILi0EEEEEEiNS4_ILi1024EEEEEEEENS_10ViewEngineINS_8smem_ptrIPN7cutlass10bfloat16_tEEEEEEEC2ERKSE_RKSL_) ;  /* 0xfffd7c8000007944 */ /* 0x002fea0003c3ffff */
[----:B-1----:R-:W2:Y:S01]  /*30070*/  LDL.64 R2, [R26+0xe0] ;  /* 0x0000e0001a027983 */ /* 0x002ea20000100a00 */
[----:B------:R-:W-:-:S03]  /*30080*/  ULDC.64 UR4, c[0x0][0x118] ;  /* 0x0000460000047ab9 */ /* 0x000fc60000000a00 */
[----:B------:R1:W5:Y:S04]  /*30090*/  LDL R20, [R1+0x758] ;  /* 0x0007580001147983 */ /* 0x0003680000100800 */
[----:B------:R1:W5:Y:S04]  /*300a0*/  LDL.64 R58, [R1+0x760] ;  /* 0x00076000013a7983 */ /* 0x0003680000100a00 */
[----:B------:R1:W5:Y:S04]  /*300b0*/  LDL.64 R8, [R26+0xc8] ;  /* 0x0000c8001a087983 */ /* 0x0003680000100a00 */
[----:B--2---:R-:W5:Y:S01]  /*300c0*/  LD.E.64 R2, [R2.64] ;  /* 0x0000000402027980 */ /* 0x004f62000c101b00 */
[----:B------:R-:W-:-:S03]  /*300d0*/  MOV R6, 0x300f0 ;  /* 0x000300f000067802 */ /* 0x000fc60000000f00 */
[----:B-1---5:R-:W-:Y:S05]  /*300e0*/  CALL.REL.NOINC `($_ZN7cutlass13device_kernelIN5flash19enable_sm80_to_sm89INS1_16FlashAttnBwdSm80INS1_25CollectiveMainloopBwdSm80ILi2ELi2EN4cute5tupleIJNS5_1CILi128EEES8_NS7_ILi64EEEEEENS_10bfloat16_tEfNS_4arch4Sm80ELb0ELb1ELb1ELb1ELb0ELb0ELb0ELb0ELi2ELi4ELi4ELi4ELb0EEENS1_21CollectiveEpilogueBwdISA_SB_SD_Li256ELb1ELb0ELi2EEENS1_19SingleTileSchedulerILb1ELb0ELb0ELi128EEEEEEEEEvNT_6ParamsE$_ZN4cute3eso3ESOILb1ELb0EJNS_14ComposedLayoutINS_7SwizzleILi3ELi3ELi3EEENS_1CILi0EEENS_6LayoutINS_5tupleIJNS8_IJNS8_IJNS5_ILi4EEENS5_ILi8EEEEEENS8_IJS9_NS5_ILi1EEEEEEEEENS8_IJNS8_IJNS5_ILi2EEESF_SF_EEENS8_IJSF_SA_EEEEEEEEENS8_IJNS8_IJNS8_IJNS5_ILi128EEESC_EEENS8_IJNS5_ILi16EEES6_EEEEEENS8_IJNS8_IJNS5_ILi64EEESA_NS5_ILi512EEEEEENS8_IJNS5_ILi8192EEENS5_ILi1024EEEEEEEEEEEEEEEENS_10ViewEngineINS_8smem_ptrIPN7cutlass10bfloat16_tEEEEEEEC2ERKSY_RKS15_) ;  /* 0xfffd8a7000007944 */ /* 0x022fea0003c3ffff */
        /* <DEDUP_REMOVED lines=29> */
[----:B-12--5:R-:W-:Y:S05]  /*302c0*/  CALL.REL.NOINC `($_ZN7cutlass13device_kernelIN5flash19enable_sm80_to_sm89INS1_16FlashAttnBwdSm80INS1_25CollectiveMainloopBwdSm80ILi2ELi2EN4cute5tupleIJNS5_1CILi128EEES8_NS7_ILi64EEEEEENS_10bfloat16_tEfNS_4arch4Sm80ELb0ELb1ELb1ELb1ELb0ELb0ELb0ELb0ELi2ELi4ELi4ELi4ELb0EEENS1_21CollectiveEpilogueBwdISA_SB_SD_Li256ELb1ELb0ELi2EEENS1_19SingleTileSchedulerILb1ELb0ELb0ELi128EEEEEEEEEvNT_6ParamsE$_ZZN4cute7idx2crdINS_5tupleIJiiNS_1CILi0EEEEEENS1_IJNS1_IJNS2_ILi4EEENS2_ILi8EEEEEES5_NS2_ILi1EEEEEEEEDaRKT_RKT0_ENKUlRKT_RKT0_E_clIiS7_EEDaSI_SL_) ;  /* 0xfffe07e000007944 */ /* 0x026fea0003c3ffff */
[----:B------:R-:W-:Y:S02]  /*302d0*/  MOV R2, 0x302f0 ;  /* 0x000302f000027802 */ /* 0x000fe40000000f00 */
[----:B-1----:R-:W-:Y:S05]  /*302e0*/  CALL.REL.NOINC `($_ZN7cutlass13device_kernelIN5flash19enable_sm80_to_sm89INS1_16FlashAttnBwdSm80INS1_25CollectiveMainloopBwdSm80ILi2ELi2EN4cute5tupleIJNS5_1CILi128EEES8_NS7_ILi64EEEEEENS_10bfloat16_tEfNS_4arch4Sm80ELb0ELb1ELb1ELb1ELb0ELb0ELb0ELb0ELi2ELi4ELi4ELi4ELb0EEENS1_21CollectiveEpilogueBwdISA_SB_SD_Li256ELb1ELb0ELi2EEENS1_19SingleTileSchedulerILb1ELb0ELb0ELi128EEEEEEEEEvNT_6ParamsE$_ZZN4cute7idx2crdINS_5tupleIJiiNS_1CILi0EEEEEENS1_IJNS1_IJNS2_ILi4EEENS2_ILi8EEEEEES5_NS2_ILi1EEEEEEEEDaRKT_RKT0_ENKUlRKT_RKT0_E_clIiS5_EEDaSI_SL_) ;  /* 0xfffe079000007944 */ /* 0x002fea0003c3ffff */
[----:B------:R1:W-:Y:S01]  /*302f0*/  STL [R12], R6 ;  /* 0x000000060c007387 */ /* 0x0003e20000100800 */
[----:B------:R-:W-:Y:S02]  /*30300*/  MOV R2, R60 ;  /* 0x0000003c00027202 */ /* 0x000fe40000000f00 */
[----:B------:R-:W-:-:S02]  /*30310*/  MOV R74, 0x30330 ;  /* 0x00030330004a7802 */ /* 0x000fc40000000f00 */
[----:B-1----:R-:W-:Y:S05]  /*30320*/  CALL.REL.NOINC `($_ZN7cutlass13device_kernelIN5flash19enable_sm80_to_sm89INS1_16FlashAttnBwdSm80INS1_25CollectiveMainloopBwdSm80ILi2ELi2EN4cute5tupleIJNS5_1CILi128EEES8_NS7_ILi64EEEEEENS_10bfloat16_tEfNS_4arch4Sm80ELb0ELb1ELb1ELb1ELb0ELb0ELb0ELb0ELi2ELi4ELi4ELi4ELb0EEENS1_21CollectiveEpilogueBwdISA_SB_SD_Li256ELb1ELb0ELi2EEENS1_19SingleTileSchedulerILb1ELb0ELb0ELi128EEEEEEEEEvNT_6ParamsE$_ZZN4cute9transformINS_5tupleIJiiNS_1CILi0EEEEEENS1_IJNS1_IJNS2_ILi4EEENS2_ILi8EEEEEES5_NS2_ILi1EEEEEEZNS_7idx2crdIS4_S9_EEDaRKT_RKT0_EUlRKT_RKT0_E_EEDaSD_SG_OT1_ENKUlDpSJ_E_clIJNS1_IJiiEEEiS3_EEEDaSQ_) ;  /* 0xfffe0eb000007944 */ /* 0x002fea0003c3ffff */
[----:B------:R-:W-:Y:S02]  /*30330*/  MOV R6, 0x30350 ;  /* 0x0003035000067802 */ /* 0x000fe40000000f00 */
[----:B--2--5:R-:W-:Y:S05]  /*30340*/  CALL.REL.NOINC `($_ZN7cutlass13device_kernelIN5flash19enable_sm80_to_sm89INS1_16FlashAttnBwdSm80INS1_25CollectiveMainloopBwdSm80ILi2ELi2EN4cute5tupleIJNS5_1CILi128EEES8_NS7_ILi64EEEEEENS_10bfloat16_tEfNS_4arch4Sm80ELb0ELb1ELb1ELb1ELb0ELb0ELb0ELb0ELi2ELi4ELi4ELi4ELb0EEENS1_21CollectiveEpilogueBwdISA_SB_SD_Li256ELb1ELb0ELi2EEENS1_19SingleTileSchedulerILb1ELb0ELb0ELi128EEEEEEEEEvNT_6ParamsE$_ZZN4cute13to_mixed_bitsINS_5tupleIJNS1_IJNS_1CILi4EEENS2_ILi8EEEEEES3_NS2_ILi1EEEEEENS1_IJNS1_IJNS2_ILi128EEENS2_ILi0EEEEEENS2_ILi16EEES9_EEENS1_IJNS1_IJiiEEEiS9_EEEEEDaRKT_RKT0_RKT1_ENKUlRKT_RKT0_RKT1_E_clIS5_SA_SD_EEDaSQ_ST_SW_) ;  /* 0xfffdd19000007944 */ /* 0x024fea0003c3ffff */
[----:B------:R-:W-:Y:S02]  /*30350*/  MOV R6, 0x30370 ;  /* 0x0003037000067802 */ /* 0x000fe40000000f00 */
[----:B------:R-:W-:Y:S05]  /*30360*/  CALL.REL.NOINC `($_ZN7cutlass13device_kernelIN5flash19enable_sm80_to_sm89INS1_16FlashAttnBwdSm80INS1_25CollectiveMainloopBwdSm80ILi2ELi2EN4cute5tupleIJNS5_1CILi128EEES8_NS7_ILi64EEEEEENS_10bfloat16_tEfNS_4arch4Sm80ELb0ELb1ELb1ELb1ELb0ELb0ELb0ELb0ELi2ELi4ELi4ELi4ELb0EEENS1_21CollectiveEpilogueBwdISA_SB_SD_Li256ELb1ELb0ELi2EEENS1_19SingleTileSchedulerILb1ELb0ELb0ELi128EEEEEEEEEvNT_6ParamsE$_ZZN4cute13to_mixed_bitsINS_5tupleIJNS1_IJNS_1CILi4EEENS2_ILi8EEEEEES3_NS2_ILi1EEEEEENS1_IJNS1_IJNS2_ILi128EEENS2_ILi0EEEEEENS2_ILi16EEES9_EEENS1_IJNS1_IJiiEEEiS9_EEEEEDaRKT_RKT0_RKT1_ENKUlRKT_RKT0_RKT1_E_clIS3_SB_iEEDaSQ_ST_SW_) ;  /* 0xfffdd13000007944 */ /* 0x000fea0003c3ffff */
[----:B------:R-:W-:Y:S02]  /*30370*/  MOV R5, R2 ;  /* 0x0000000200057202 */ /* 0x000fe40000000f00 */
[----:B------:R-:W-:-:S02]  /*30380*/  MOV R2, 0x303a0 ;  /* 0x000303a000027802 */ /* 0x000fc40000000f00 */
[----:B------:R-:W-:Y:S05]  /*30390*/  CALL.REL.NOINC `($_ZN7cutlass13device_kernelIN5flash19enable_sm80_to_sm89INS1_16FlashAttnBwdSm80INS1_25CollectiveMainloopBwdSm80ILi2ELi2EN4cute5tupleIJNS5_1CILi128EEES8_NS7_ILi64EEEEEENS_10bfloat16_tEfNS_4arch4Sm80ELb0ELb1ELb1ELb1ELb0ELb0ELb0ELb0ELi2ELi4ELi4ELi4ELb0EEENS1_21CollectiveEpilogueBwdISA_SB_SD_Li256ELb1ELb0ELi2EEENS1_19SingleTileSchedulerILb1ELb0ELb0ELi128EEEEEEEEEvNT_6ParamsE$_ZZN4cute13to_mixed_bitsINS_5tupleIJNS1_IJNS_1CILi4EEENS2_ILi8EEEEEES3_NS2_ILi1EEEEEENS1_IJNS1_IJNS2_ILi128EEENS2_ILi0EEEEEENS2_ILi16EEES9_EEENS1_IJNS1_IJiiEEEiS9_EEEEEDaRKT_RKT0_RKT1_ENKUlDpRKT_E_clIJNS_9MixedBitsILj0ELj384EEENSU_ILj0ELj48EEENS2_ILj0EEEEEEDaSR_) ;  /* 0xfffdd0b000007944 */ /* 0x000fea0003c3ffff */
[----:B------:R-:W-:Y:S02]  /*303a0*/  SHF.R.S32.HI R5, RZ, 0x1f, R4 ;  /* 0x0000001fff057819 */ /* 0x000fe40000011404 */
[----:B------:R-:W-:-:S02]  /*303b0*/  LOP3.LUT R3, R3, 0x1b0, RZ, 0xc0, !PT ;  /* 0x000001b003037812 */ /* 0x000fc400078ec0ff */
[----:B------:R-:W-:Y:S02]  /*303c0*/  LEA.HI R5, R5, R4, RZ, 0x2 ;  /* 0x0000000405057211 */ /* 0x000fe400078f10ff */
[----:B------:R-:W-:Y:S02]  /*303d0*/  MOV R4, 0x30410 ;  /* 0x0003041000047802 */ /* 0x000fe40000000f00 */
[----:B------:R-:W-:-:S05]  /*303e0*/  SHF.R.S32.HI R2, RZ, 0x2, R5 ;  /* 0x00000002ff027819 */ /* 0x000fca0000011405 */
[----:B------:R1:W-:Y:S02]  /*303f0*/  STL [R1+0x77c], R2 ;  /* 0x00077c0201007387 */ /* 0x0003e40000100800 */
[----:B-1----:R-:W-:Y:S05]  /*30400*/  CALL.REL.NOINC `($_ZN7cutlass13device_kernelIN5flash19enable_sm80_to_sm89INS1_16FlashAttnBwdSm80INS1_25CollectiveMainloopBwdSm80ILi2ELi2EN4cute5tupleIJNS5_1CILi128EEES8_NS7_ILi64EEEEEENS_10bfloat16_tEfNS_4arch4Sm80ELb0ELb1ELb1ELb1ELb0ELb0ELb0ELb0ELi2ELi4ELi4ELi4ELb0EEENS1_21CollectiveEpilogueBwdISA_SB_SD_Li256ELb1ELb0ELi2EEENS1_19SingleTileSchedulerILb1ELb0ELb0ELi128EEEEEEEEEvNT_6ParamsE$_ZN4cute5tupleIJNS_7SwizzleILi3ELi3ELi3EEENS_9MixedBitsILj0ELj432EEENS_6LayoutINS0_IJNS0_IJNS_1CILi2EEES7_S7_EEES7_NS6_ILi8EEEEEENS0_IJNS0_IJNS6_ILi64EEES9_NS6_ILi512EEEEEENS6_ILi8192EEENS6_ILi1024EEEEEEEEEEC2ERKS2_RKS4_RKSH_) ;  /* 0xfffdbe9000007944 */ /* 0x002fea0003c3ffff */
[----:B-1----:R1:W5:Y:S01]  /*30410*/  LDL R2, [R1+0x758] ;  /* 0x0007580001027983 */ /* 0x0023620000100800 */
[----:B------:R-:W-:Y:S02]  /*30420*/  MOV R46, R13 ;  /* 0x0000000d002e7202 */ /* 0x000fe40000000f00 */
[----:B------:R-:W-:Y:S02]  /*30430*/  MOV R4, 0x30450 ;  /* 0x0003045000047802 */ /* 0x000fe40000000f00 */
[----:B-1---5:R-:W-:Y:S05]  /*30440*/  CALL.REL.NOINC `($_ZN7cutlass13device_kernelIN5flash19enable_sm80_to_sm89INS1_16FlashAttnBwdSm80INS1_25CollectiveMainloopBwdSm80ILi2ELi2EN4cute5tupleIJNS5_1CILi128EEES8_NS7_ILi64EEEEEENS_10bfloat16_tEfNS_4arch4Sm80ELb0ELb1ELb1ELb1ELb0ELb0ELb0ELb0ELi2ELi4ELi4ELi4ELb0EEENS1_21CollectiveEpilogueBwdISA_SB_SD_Li256ELb1ELb0ELi2EEENS1_19SingleTileSchedulerILb1ELb0ELb0ELi128EEEEEEEEEvNT_6ParamsE$_ZN4cute3eso3ESOILb0ELb0EJNS_14ComposedLayoutINS_7SwizzleILi3ELi3ELi3EEENS_9MixedBitsILj0ELj432EEENS_6LayoutINS_5tupleIJNS8_IJNS_1CILi2EEESA_SA_EEESA_NS9_ILi8EEEEEENS8_IJNS8_IJNS9_ILi64EEESC_NS9_ILi512EEEEEENS9_ILi8192EEENS9_ILi1024EEEEEEEEEEiEEC2ERKSL_RKi) ;  /* 0xfffd6d3000007944 */ /* 0x022fea0003c3ffff */
[----:B-1----:R-:W2:Y:S01]  /*30450*/  LDL.64 R4, [R1+0x758] ;  /* 0x0007580001047983 */ /* 0x002ea20000100a00 */
[----:B------:R-:W-:Y:S02]  /*30460*/  MOV R9, R25 ;  /* 0x0000001900097202 */ /* 0x000fe40000000f00 */
[----:B------:R-:W-:Y:S01]  /*30470*/  MOV R8, 0x304a0 ;  /* 0x000304a000087802 */ /* 0x000fe20000000f00 */
[----:B--2---:R-:W-:-:S04]  /*30480*/  IMAD.WIDE R2, R5, 0x2, R16 ;  /* 0x0000000205027825 */ /* 0x004fc800078e0210 */
[----:B------:R-:W-:Y:S05]  /*30490*/  CALL.REL.NOINC `($_ZN7cutlass13device_kernelIN5flash19enable_sm80_to_sm89INS1_16FlashAttnBwdSm80INS1_25CollectiveMainloopBwdSm80ILi2ELi2EN4cute5tupleIJNS5_1CILi128EEES8_NS7_ILi64EEEEEENS_10bfloat16_tEfNS_4arch4Sm80ELb0ELb1ELb1ELb1ELb0ELb0ELb0ELb0ELi2ELi4ELi4ELi4ELb0EEENS1_21CollectiveEpilogueBwdISA_SB_SD_Li256ELb1ELb0ELi2EEENS1_19SingleTileSchedulerILb1ELb0ELb0ELi128EEEEEEEEEvNT_6ParamsE$_ZN4cute8smem_ptrIPN7cutlass10bfloat16_tEECI1NS_12iter_adaptorIS3_S4_EEES3_) ;  /* 0xfffdc02000007944 */ /* 0x000fea0003c3ffff */
[----:B-1----:R-:W2:Y:S01]  /*304a0*/  LDL.64 R2, [R1+0x758] ;  /* 0x0007580001027983 */ /* 0x002ea20000100a00 */
[----:B------:R-:W-:Y:S02]  /*304b0*/  MOV R6, R4 ;  /* 0x0000000400067202 */ /* 0x000fe40000000f00 */
[----:B------:R-:W-:Y:S01]  /*304c0*/  MOV R4, 0x304f0 ;  /* 0x000304f000047802 */ /* 0x000fe20000000f00 */
[----:B--2---:R1:W-:Y:S04]  /*304d0*/  STL.64 [R1+0x770], R2 ;  /* 0x0007700201007387 */ /* 0x0043e80000100a00 */
[----:B-1----:R-:W-:Y:S05]  /*304e0*/  CALL.REL.NOINC `($_ZN7cutlass13device_kernelIN5flash19enable_sm80_to_sm89INS1_16FlashAttnBwdSm80INS1_25CollectiveMainloopBwdSm80ILi2ELi2EN4cute5tupleIJNS5_1CILi128EEES8_NS7_ILi64EEEEEENS_10bfloat16_tEfNS_4arch4Sm80ELb0ELb1ELb1ELb1ELb0ELb0ELb0ELb0ELi2ELi4ELi4ELi4ELb0EEENS1_21CollectiveEpilogueBwdISA_SB_SD_Li256ELb1ELb0ELi2EEENS1_19SingleTileSchedulerILb1ELb0ELb0ELi128EEEEEEEEEvNT_6ParamsE$_ZN4cute3eso3ESOILb0ELb0EJNS_14ComposedLayoutINS_7SwizzleILi3ELi3ELi3EEENS_9MixedBitsILj0ELj432EEENS_6LayoutINS_5tupleIJNS8_IJNS_1CILi2EEESA_SA_EEESA_NS9_ILi8EEEEEENS8_IJNS8_IJNS9_ILi64EEESC_NS9_ILi512EEEEEENS9_ILi8192EEENS9_ILi1024EEEEEEEEEENS_10ViewEngineINS_8smem_ptrIPN7cutlass10bfloat16_tEEEEEEEC2ERKSL_RKSS_) ;  /* 0xfffd6c2000007944 */ /* 0x002fea0003c3ffff */
        /* <DEDUP_REMOVED lines=23> */
[----:B--2--5:R-:W-:Y:S05]  /*30660*/  CALL.REL.NOINC `($_ZN7cutlass13device_kernelIN5flash19enable_sm80_to_sm89INS1_16FlashAttnBwdSm80INS1_25CollectiveMainloopBwdSm80ILi2ELi2EN4cute5tupleIJNS5_1CILi128EEES8_NS7_ILi64EEEEEENS_10bfloat16_tEfNS_4arch4Sm80ELb0ELb1ELb1ELb1ELb0ELb0ELb0ELb0ELi2ELi4ELi4ELi4ELb0EEENS1_21CollectiveEpilogueBwdISA_SB_SD_Li256ELb1ELb0ELi2EEENS1_19SingleTileSchedulerILb1ELb0ELb0ELi128EEEEEEEEEvNT_6ParamsE$_ZN4cute3eso3ESOILb1ELb0EJNS_6LayoutINS_5tupleIJNS3_IJNS_1CILi8EEENS4_ILi1EEEEEENS4_ILi2EEES5_EEENS3_IJNS3_IJS6_NS4_ILi0EEEEEENS4_ILi64EEES5_EEEEENS_10ViewEngineIPN7cutlass10bfloat16_tEEEEEC2ERKSE_RKSJ_) ;  /* 0xfffdb13000007944 */ /* 0x024fea0003c3ffff */
[----:B------:R2:W5:Y:S01]  /*30670*/  LDL.64 R54, [R1+0x758] ;  /* 0x0007580001367983 */ /* 0x0005620000100a00 */
[----:B-1----:R-:W-:Y:S01]  /*30680*/  IMAD.MOV.U32 R6, RZ, RZ, R50 ;  /* 0x000000ffff067224 */ /* 0x002fe200078e0032 */
[----:B------:R-:W-:Y:S01]  /*30690*/  MOV R3, R51 ;  /* 0x0000003300037202 */ /* 0x000fe20000000f00 */
[----:B------:R-:W-:Y:S01]  /*306a0*/  IMAD.MOV.U32 R70, RZ, RZ, R25 ;  /* 0x000000ffff467224 */ /* 0x000fe200078e0019 */
[----:B------:R-:W-:Y:S02]  /*306b0*/  MOV R4, 0x306d0 ;  /* 0x000306d000047802 */ /* 0x000fe40000000f00 */
[----:B--2--5:R-:W-:Y:S05]  /*306c0*/  CALL.REL.NOINC `($_ZN7cutlass13device_kernelIN5flash19enable_sm80_to_sm89INS1_16FlashAttnBwdSm80INS1_25CollectiveMainloopBwdSm80ILi2ELi2EN4cute5tupleIJNS5_1CILi128EEES8_NS7_ILi64EEEEEENS_10bfloat16_tEfNS_4arch4Sm80ELb0ELb1ELb1ELb1ELb0ELb0ELb0ELb0ELi2ELi4ELi4ELi4ELb0EEENS1_21CollectiveEpilogueBwdISA_SB_SD_Li256ELb1ELb0ELi2EEENS1_19SingleTileSchedulerILb1ELb0ELb0ELi128EEEEEEEEEvNT_6ParamsE$_ZN4cute3eso3ESOILb1ELb0EJNS_6LayoutINS_5tupleIJNS3_IJNS3_IJNS_1CILi4EEENS4_ILi2EEEEEENS4_ILi1EEEEEES6_NS4_ILi8EEEEEENS3_IJNS3_IJNS3_IJS8_NS4_ILi32EEEEEENS4_ILi0EEEEEENS4_ILi64EEES5_EEEEENS_10ViewEngineIPN7cutlass10bfloat16_tEEEEEC2ERKSI_RKSN_) ;  /* 0xfffd9ce000007944 */ /* 0x024fea0003c3ffff */
[----:B------:R-:W-:Y:S01]  /*306d0*/  ULDC.64 UR4, c[0x0][0x118] ;  /* 0x0000460000047ab9 */ /* 0x000fe20000000a00 */
[----:B------:R2:W5:Y:S04]  /*306e0*/  LDL.64 R52, [R1+0x758] ;  /* 0x0007580001347983 */ /* 0x0005680000100a00 */
[----:B-1----:R2:W5:Y:S01]  /*306f0*/  LD.E.64 R2, [R56.64] ;  /* 0x0000000438027980 */ /* 0x002562000c101b00 */
[----:B------:R-:W-:-:S02]  /*30700*/  MOV R9, R25 ;  /* 0x0000001900097202 */ /* 0x000fc40000000f00 */
[----:B------:R-:W-:Y:S02]  /*30710*/  MOV R8, 0x30730 ;  /* 0x0003073000087802 */ /* 0x000fe40000000f00 */
[----:B--2--5:R-:W-:Y:S05]  /*30720*/  CALL.REL.NOINC `($_ZN7cutlass13device_kernelIN5flash19enable_sm80_to_sm89INS1_16FlashAttnBwdSm80INS1_25CollectiveMainloopBwdSm80ILi2ELi2EN4cute5tupleIJNS5_1CILi128EEES8_NS7_ILi64EEEEEENS_10bfloat16_tEfNS_4arch4Sm80ELb0ELb1ELb1ELb1ELb0ELb0ELb0ELb0ELi2ELi4ELi4ELi4ELb0EEENS1_21CollectiveEpilogueBwdISA_SB_SD_Li256ELb1ELb0ELi2EEENS1_19SingleTileSchedulerILb1ELb0ELb0ELi128EEEEEEEEEvNT_6ParamsE$_ZN4cute8smem_ptrIPN7cutlass10bfloat16_tEECI1NS_12iter_adaptorIS3_S4_EEES3_) ;  /* 0xfffdbd9000007944 */ /* 0x024fea0003c3ffff */
[----:B-1----:R1:W5:Y:S01]  /*30730*/  LDL.64 R2, [R1+0x758] ;  /* 0x0007580001027983 */ /* 0x0023620000100a00 */
[----:B------:R-:W-:-:S03]  /*30740*/  MOV R6, 0x30760 ;  /* 0x0003076000067802 */ /* 0x000fc60000000f00 */
[----:B-1---5:R-:W-:Y:S05]  /*30750*/  CALL.REL.NOINC `($_ZN7cutlass13device_kernelIN5flash19enable_sm80_to_sm89INS1_16FlashAttnBwdSm80INS1_25CollectiveMainloopBwdSm80ILi2ELi2EN4cute5tupleIJNS5_1CILi128EEES8_NS7_ILi64EEEEEENS_10bfloat16_tEfNS_4arch4Sm80ELb0ELb1ELb1ELb1ELb0ELb0ELb0ELb0ELi2ELi4ELi4ELi4ELb0EEENS1_21CollectiveEpilogueBwdISA_SB_SD_Li256ELb1ELb0ELi2EEENS1_19SingleTileSchedulerILb1ELb0ELb0ELi128EEEEEEEEEvNT_6ParamsE$_ZN4cute3eso3ESOILb1ELb0EJNS_6LayoutINS_5tupleIJNS3_IJNS_1CILi8EEENS4_ILi1EEEEEENS4_ILi2EEEEEENS3_IJNS3_IJS6_NS4_ILi0EEEEEENS4_ILi8192EEEEEEEENS_10ViewEngineINS_8smem_ptrIPN7cutlass10bfloat16_tEEEEEEEC2ERKSE_RKSL_) ;  /* 0xfffdae7000007944 */ /* 0x022fea0003c3ffff */
[----:B-1----:R1:W5:Y:S01]  /*30760*/  LDL.64 R4, [R1+0x758] ;  /* 0x0007580001047983 */ /* 0x0023620000100a00 */
[----:B------:R-:W-:Y:S01]  /*30770*/  IMAD.MOV.U32 R8, RZ, RZ, R54 ;  /* 0x000000ffff087224 */ /* 0x000fe200078e0036 */
[----:B------:R-:W-:Y:S02]  /*30780*/  MOV R3, R55 ;  /* 0x0000003700037202 */ /* 0x000fe40000000f00 */
[----:B------:R-:W-:Y:S02]  /*30790*/  MOV R6, 0x307b0 ;  /* 0x000307b000067802 */ /* 0x000fe40000000f00 */
[----:B-1---5:R-:W-:Y:S05]  /*307a0*/  CALL.REL.NOINC `($_ZN7cutlass13device_kernelIN5flash19enable_sm80_to_sm89INS1_16FlashAttnBwdSm80INS1_25CollectiveMainloopBwdSm80ILi2ELi2EN4cute5tupleIJNS5_1CILi128EEES8_NS7_ILi64EEEEEENS_10bfloat16_tEfNS_4arch4Sm80ELb0ELb1ELb1ELb1ELb0ELb0ELb0ELb0ELi2ELi4ELi4ELi4ELb0EEENS1_21CollectiveEpilogueBwdISA_SB_SD_Li256ELb1ELb0ELi2EEENS1_19SingleTileSchedulerILb1ELb0ELb0ELi128EEEEEEEEEvNT_6ParamsE$_ZN4cute3eso3ESOILb1ELb0EJNS_6LayoutINS_5tupleIJNS3_IJNS_1CILi8EEENS4_ILi1EEEEEENS4_ILi2EEEEEENS3_IJNS3_IJS6_NS4_ILi0EEEEEENS4_ILi64EEEEEEEENS_10ViewEngineIPN7cutlass10bfloat16_tEEEEEC2ERKSE_RKSJ_) ;  /* 0xfffdad9000007944 */ /* 0x022fea0003c3ffff */
[----:B-1----:R1:W5:Y:S01]  /*307b0*/  LDL.64 R2, [R1+0x758] ;  /* 0x0007580001027983 */ /* 0x0023620000100a00 */
[----:B------:R-:W-:Y:S02]  /*307c0*/  MOV R7, R5 ;  /* 0x0000000500077202 */ /* 0x000fe40000000f00 */
[----:B------:R-:W-:Y:S02]  /*307d0*/  MOV R6, 0x307f0 ;  /* 0x000307f000067802 */ /* 0x000fe40000000f00 */
[----:B-1---5:R-:W-:Y:S05]  /*307e0*/  CALL.REL.NOINC `($_ZN7cutlass13device_kernelIN5flash19enable_sm80_to_sm89INS1_16FlashAttnBwdSm80INS1_25CollectiveMainloopBwdSm80ILi2ELi2EN4cute5tupleIJNS5_1CILi128EEES8_NS7_ILi64EEEEEENS_10bfloat16_tEfNS_4arch4Sm80ELb0ELb1ELb1ELb1ELb0ELb0ELb0ELb0ELi2ELi4ELi4ELi4ELb0EEENS1_21CollectiveEpilogueBwdISA_SB_SD_Li256ELb1ELb0ELi2EEENS1_19SingleTileSchedulerILb1ELb0ELb0ELi128EEEEEEEEEvNT_6ParamsE$_ZN4cute3eso3ESOILb1ELb0EJNS_6LayoutINS_5tupleIJNS3_IJNS_1CILi8EEENS4_ILi1EEEEEENS3_IJNS4_ILi2EEEEEEEEENS3_IJNS3_IJS6_NS4_ILi0EEEEEENS3_IJNS4_ILi8192EEEEEEEEEEENS_10ViewEngineINS_8smem_ptrIPN7cutlass10bfloat16_tEEEEEEEC2ERKSG_RKSN_) ;  /* 0xfffdab5000007944 */ /* 0x022fea0003c3ffff */
[----:B-1----:R1:W5:Y:S01]  /*307f0*/  LDL.64 R4, [R1+0x758] ;  /* 0x0007580001047983 */ /* 0x0023620000100a00 */
[----:B------:R-:W-:Y:S02]  /*30800*/  MOV R8, R2 ;  /* 0x0000000200087202 */ /* 0x000fe40000000f00 */
[----:B------:R-:W-:-:S02]  /*30810*/  MOV R6, 0x30830 ;  /* 0x0003083000067802 */ /* 0x000fc40000000f00 */
[----:B-1---5:R-:W-:Y:S05]  /*30820*/  CALL.REL.NOINC `($_ZN7cutlass13device_kernelIN5flash19enable_sm80_to_sm89INS1_16FlashAttnBwdSm80INS1_25CollectiveMainloopBwdSm80ILi2ELi2EN4cute5tupleIJNS5_1CILi128EEES8_NS7_ILi64EEEEEENS_10bfloat16_tEfNS_4arch4Sm80ELb0ELb1ELb1ELb1ELb0ELb0ELb0ELb0ELi2ELi4ELi4ELi4ELb0EEENS1_21CollectiveEpilogueBwdISA_SB_SD_Li256ELb1ELb0ELi2EEENS1_19SingleTileSchedulerILb1ELb0ELb0ELi128EEEEEEEEEvNT_6ParamsE$_ZN4cute3eso3ESOILb1ELb0EJNS_6LayoutINS_5tupleIJNS3_IJNS_1CILi8EEENS4_ILi1EEEEEENS3_IJNS4_ILi2EEEEEEEEENS3_IJNS3_IJS6_NS4_ILi0EEEEEENS3_IJNS4_ILi64EEEEEEEEEEENS_10ViewEngineIPN7cutlass10bfloat16_tEEEEEC2ERKSG_RKSL_) ;  /* 0xfffdaac000007944 */ /* 0x022fea0003c3ffff */
[----:B-1----:R1:W5:Y:S01]  /*30830*/  LDL.64 R2, [R1+0x758] ;  /* 0x0007580001027983 */ /* 0x0023620000100a00 */
[----:B------:R-:W-:-:S03]  /*30840*/  MOV R8, 0x30860 ;  /* 0x0003086000087802 */ /* 0x000fc60000000f00 */
[----:B-1---5:R-:W-:Y:S05]  /*30850*/  CALL.REL.NOINC `($_ZN7cutlass13device_kernelIN5flash19enable_sm80_to_sm89INS1_16FlashAttnBwdSm80INS1_25CollectiveMainloopBwdSm80ILi2ELi2EN4cute5tupleIJNS5_1CILi128EEES8_NS7_ILi64EEEEEENS_10bfloat16_tEfNS_4arch4Sm80ELb0ELb1ELb1ELb1ELb0ELb0ELb0ELb0ELi2ELi4ELi4ELi4ELb0EEENS1_21CollectiveEpilogueBwdISA_SB_SD_Li256ELb1ELb0ELi2EEENS1_19SingleTileSchedulerILb1ELb0ELb0ELi128EEEEEEEEEvNT_6ParamsE$_ZN4cute3eso3ESOILb1ELb0EJNS_6LayoutINS_5tupleIJNS3_IJNS3_IJNS_1CILi8EEENS4_ILi1EEEEEES6_EEENS3_IJNS3_IJS6_S6_EEENS4_ILi2EEEEEEEEENS3_IJNS3_IJNS3_IJS6_NS4_ILi0EEEEEESD_EEENS3_IJNS3_IJSD_SD_EEENS4_ILi64EEEEEEEEEEENS_10ViewEngineIPN7cutlass10bfloat16_tEEEEEC2ERKSK_RKSP_) ;  /* 0xfffd9c6000007944 */ /* 0x022fea0003c3ffff */
[----:B-1----:R1:W5:Y:S01]  /*30860*/  LDL.64 R2, [R1+0x758] ;  /* 0x0007580001027983 */ /* 0x0023620000100a00 */
[----:B------:R-:W-:-:S02]  /*30870*/  MOV R7, R5 ;  /* 0x0000000500077202 */ /* 0x000fc40000000f00 */
[----:B------:R-:W-:Y:S02]  /*30880*/  MOV R6, 0x308a0 ;  /* 0x000308a000067802 */ /* 0x000fe40000000f00 */
[----:B-1---5:R-:W-:Y:S05]  /*30890*/  CALL.REL.NOINC `($_ZN7cutlass13device_kernelIN5flash19enable_sm80_to_sm89INS1_16FlashAttnBwdSm80INS1_25CollectiveMainloopBwdSm80ILi2ELi2EN4cute5tupleIJNS5_1CILi128EEES8_NS7_ILi64EEEEEENS_10bfloat16_tEfNS_4arch4Sm80ELb0ELb1ELb1ELb1ELb0ELb0ELb0ELb0ELi2ELi4ELi4ELi4ELb0EEENS1_21CollectiveEpilogueBwdISA_SB_SD_Li256ELb1ELb0ELi2EEENS1_19SingleTileSchedulerILb1ELb0ELb0ELi128EEEEEEEEEvNT_6ParamsE$_ZN4cute3eso3ESOILb1ELb0EJNS_6LayoutINS_5tupleIJNS3_IJNS3_IJNS_1CILi8EEENS4_ILi1EEEEEES6_EEENS3_IJNS3_IJS6_S6_EEENS4_ILi2EEEEEEEEENS3_IJNS3_IJNS3_IJS6_NS4_ILi0EEEEEESD_EEENS3_IJNS3_IJSD_SD_EEENS4_ILi8192EEEEEEEEEEENS_10ViewEngineINS_8smem_ptrIPN7cutlass10bfloat16_tEEEEEEEC2ERKSK_RKSR_) ;  /* 0xfffd9c6000007944 */ /* 0x022fea0003c3ffff */
[----:B-1----:R1:W5:Y:S01]  /*308a0*/  LDL.64 R4, [R1+0x758] ;  /* 0x0007580001047983 */ /* 0x0023620000100a00 */
[----:B------:R-:W-:Y:S02]  /*308b0*/  MOV R8, R2 ;  /* 0x0000000200087202 */ /* 0x000fe40000000f00 */
[----:B------:R-:W-:Y:S02]  /*308c0*/  MOV R6, 0x308e0 ;  /* 0x000308e000067802 */ /* 0x000fe40000000f00 */
[----:B-1---5:R-:W-:Y:S05]  /*308d0*/  CALL.REL.NOINC `($_ZN7cutlass13device_kernelIN5flash19enable_sm80_to_sm89INS1_16FlashAttnBwdSm80INS1_25CollectiveMainloopBwdSm80ILi2ELi2EN4cute5tupleIJNS5_1CILi128EEES8_NS7_ILi64EEEEEENS_10bfloat16_tEfNS_4arch4Sm80ELb0ELb1ELb1ELb1ELb0ELb0ELb0ELb0ELi2ELi4ELi4ELi4ELb0EEENS1_21CollectiveEpilogueBwdISA_SB_SD_Li256ELb1ELb0ELi2EEENS1_19SingleTileSchedulerILb1ELb0ELb0ELi128EEEEEEEEEvNT_6ParamsE$_ZN4cute3eso3ESOILb1ELb0EJNS_6LayoutINS_5tupleIJNS3_IJNS_1CILi8EEENS4_ILi1EEEEEENS4_ILi2EEEEEENS3_IJNS3_IJS6_NS4_ILi0EEEEEENS4_ILi64EEEEEEEENS_10ViewEngineIPN7cutlass10bfloat16_tEEEEEC2ERKSE_RKSJ_) ;  /* 0xfffdac6000007944 */ /* 0x022fea0003c3ffff */
[----:B------:R2:W5:Y:S01]  /*308e0*/  LDL.64 R14, [R1+0x758] ;  /* 0x00075800010e7983 */ /* 0x0005620000100a00 */
[----:B-1----:R-:W-:Y:S01]  /*308f0*/  IMAD.MOV.U32 R2, RZ, RZ, R4 ;  /* 0x000000ffff027224 */ /* 0x002fe200078e0004 */
[----:B------:R-:W-:Y:S01]  /*30900*/  MOV R3, R5 ;  /* 0x0000000500037202 */ /* 0x000fe20000000f00 */
[----:B------:R-:W-:Y:S01]  /*30910*/  IMAD.MOV.U32 R9, RZ, RZ, R25 ;  /* 0x000000ffff097224 */ /* 0x000fe200078e0019 */
[----:B------:R-:W-:Y:S02]  /*30920*/  MOV R8, 0x30940 ;  /* 0x0003094000087802 */ /* 0x000fe40000000f00 */
[----:B--2--5:R-:W-:Y:S05]  /*30930*/  CALL.REL.NOINC `($_ZN7cutlass13device_kernelIN5flash19enable_sm80_to_sm89INS1_16FlashAttnBwdSm80INS1_25CollectiveMainloopBwdSm80ILi2ELi2EN4cute5tupleIJNS5_1CILi128EEES8_NS7_ILi64EEEEEENS_10bfloat16_tEfNS_4arch4Sm80ELb0ELb1ELb1ELb1ELb0ELb0ELb0ELb0ELi2ELi4ELi4ELi4ELb0EEENS1_21CollectiveEpilogueBwdISA_SB_SD_Li256ELb1ELb0ELi2EEENS1_19SingleTileSchedulerILb1ELb0ELb0ELi128EEEEEEEEEvNT_6ParamsE$_ZN4cute8smem_ptrIPN7cutlass10bfloat16_tEECI1NS_12iter_adaptorIS3_S4_EEES3_) ;  /* 0xfffdbb8000007944 */ /* 0x024fea0003c3ffff */
[----:B-1----:R1:W5:Y:S01]  /*30940*/  LDL.64 R2, [R1+0x758] ;  /* 0x0007580001027983 */ /* 0x0023620000100a00 */
[----:B------:R-:W-:-:S03]  /*30950*/  MOV R6, 0x30970 ;  /* 0x0003097000067802 */ /* 0x000fc60000000f00 */
[----:B-1---5:R-:W-:Y:S05]  /*30960*/  CALL.REL.NOINC `($_ZN7cutlass13device_kernelIN5flash19enable_sm80_to_sm89INS1_16FlashAttnBwdSm80INS1_25CollectiveMainloopBwdSm80ILi2ELi2EN4cute5tupleIJNS5_1CILi128EEES8_NS7_ILi64EEEEEENS_10bfloat16_tEfNS_4arch4Sm80ELb0ELb1ELb1ELb1ELb0ELb0ELb0ELb0ELi2ELi4ELi4ELi4ELb0EEENS1_21CollectiveEpilogueBwdISA_SB_SD_Li256ELb1ELb0ELi2EEENS1_19SingleTileSchedulerILb1ELb0ELb0ELi128EEEEEEEEEvNT_6ParamsE$_ZN4cute3eso3ESOILb1ELb0EJNS_6LayoutINS_5tupleIJNS3_IJNS_1CILi8EEENS4_ILi1EEEEEENS4_ILi2EEEEEENS3_IJNS3_IJS6_NS4_ILi0EEEEEENS4_ILi8192EEEEEEEENS_10ViewEngineINS_8smem_ptrIPN7cutlass10bfloat16_tEEEEEEEC2ERKSE_RKSL_) ;  /* 0xfffdac6000007944 */ /* 0x022fea0003c3ffff */
        /* <DEDUP_REMOVED lines=121> */
[----:B------:R-:W-:Y:S02]  /*31100*/  MOV R8, 0x31160 ;  /* 0x0003116000087802 */ /* 0x000fe40000000f00 */
[----:B-1----:R1:W-:Y:S04]  /*31110*/  ST.E [R10.64], R4 ;  /* 0x000000040a007985 */ /* 0x0023e8000c101904 */
[----:B------:R1:W-:Y:S04]  /*31120*/  ST.E [R10.64+0x4], R5 ;  /* 0x000004050a007985 */ /* 0x0003e8000c101904 */
[----:B------:R1:W-:Y:S04]  /*31130*/  ST.E [R10.64+0x8], R6 ;  /* 0x000008060a007985 */ /* 0x0003e8000c101904 */
[----:B------:R1:W-:Y:S02]  /*31140*/  ST.E [R10.64+0xc], R7 ;  /* 0x00000c070a007985 */ /* 0x0003e4000c101904 */
[----:B-1----:R-:W-:Y:S05]  /*31150*/  CALL.REL.NOINC `($_ZN7cutlass13device_kernelIN5flash19enable_sm80_to_sm89INS1_16FlashAttnBwdSm80INS1_25CollectiveMainloopBwdSm80ILi2ELi2EN4cute5tupleIJNS5_1CILi128EEES8_NS7_ILi64EEEEEENS_10bfloat16_tEfNS_4arch4Sm80ELb0ELb1ELb1ELb1ELb0ELb0ELb0ELb0ELi2ELi4ELi4ELi4ELb0EEENS1_21CollectiveEpilogueBwdISA_SB_SD_Li256ELb1ELb0ELi2EEENS1_19SingleTileSchedulerILb1ELb0ELb0ELi128EEEEEEEEEvNT_6ParamsE$_ZZN4cute5sliceINS_5tupleIJNS_10UnderscoreES2_NS_1CILi0EEEEEENS1_IJNS1_IJNS3_ILi1EEES4_EEEiNS3_ILi1024EEEEEEEEDaRKT_RKT0_ENKUlRKT_RKT0_E_clIS2_iEEDaSI_SL_) ;  /* 0xfffdcc8000007944 */ /* 0x002fea0003c3ffff */
[----:B------:R-:W-:Y:S02]  /*31160*/  MOV R4, 0x31180 ;  /* 0x0003118000047802 */ /* 0x000fe40000000f00 */
[----:B-1---5:R-:W-:Y:S05]  /*31170*/  CALL.REL.NOINC `($_ZN7cutlass13device_kernelIN5flash19enable_sm80_to_sm89INS1_16FlashAttnBwdSm80INS1_25CollectiveMainloopBwdSm80ILi2ELi2EN4cute5tupleIJNS5_1CILi128EEES8_NS7_ILi64EEEEEENS_10bfloat16_tEfNS_4arch4Sm80ELb0ELb1ELb1ELb1ELb0ELb0ELb0ELb0ELi2ELi4ELi4ELi4ELb0EEENS1_21CollectiveEpilogueBwdISA_SB_SD_Li256ELb1ELb0ELi2EEENS1_19SingleTileSchedulerILb1ELb0ELb0ELi128EEEEEEEEEvNT_6ParamsE$_ZZN4cute12filter_tupleINS_5tupleIJNS_10UnderscoreES2_NS_1CILi0EEEEEENS1_IJNS1_IJNS3_ILi1EEES4_EEEiNS3_ILi1024EEEEEEZNS_5sliceIS5_S9_EEDaRKT_RKT0_EUlRKT_RKT0_E_EEDaSD_SG_OT1_ENKUlDpSJ_E_clIJNS1_IJS7_EEENS1_IJiEEENS1_IJEEEEEEDaSQ_) ;  /* 0xfffdb8f000007944 */ /* 0x022fea0003c3ffff */
[----:B------:R-:W-:Y:S02]  /*31180*/  MOV R70, R25 ;  /* 0x0000001900467202 */ /* 0x000fe40000000f00 */
[----:B------:R-:W-:-:S02]  /*31190*/  MOV R6, 0x311b0 ;  /* 0x000311b000067802 */ /* 0x000fc40000000f00 */
[----:B-1---5:R-:W-:Y:S05]  /*311a0*/  CALL.REL.NOINC `($_ZN7cutlass13device_kernelIN5flash19enable_sm80_to_sm89INS1_16FlashAttnBwdSm80INS1_25CollectiveMainloopBwdSm80ILi2ELi2EN4cute5tupleIJNS5_1CILi128EEES8_NS7_ILi64EEEEEENS_10bfloat16_tEfNS_4arch4Sm80ELb0ELb1ELb1ELb1ELb0ELb0ELb0ELb0ELi2ELi4ELi4ELi4ELb0EEENS1_21CollectiveEpilogueBwdISA_SB_SD_Li256ELb1ELb0ELi2EEENS1_19SingleTileSchedulerILb1ELb0ELb0ELi128EEEEEEEEEvNT_6ParamsE$_ZN4cute5tupleIJNS0_IJNS0_IJNS_1CILi8EEENS1_ILi1EEEEEENS1_ILi2EEEEEENS0_IJNS0_IJS3_NS1_ILi0EEEEEEiEEEEEC2ERKS6_RKS9_) ;  /* 0xfffdabf000007944 */ /* 0x022fea0003c3ffff */
[----:B-1----:R1:W5:Y:S01]  /*311b0*/  LDL R3, [R1+0x758] ;  /* 0x0007580001037983 */ /* 0x0023620000100800 */
[----:B------:R-:W-:-:S02]  /*311c0*/  MOV R70, R25 ;  /* 0x0000001900467202 */ /* 0x000fc40000000f00 */
[----:B------:R-:W-:Y:S02]  /*311d0*/  MOV R6, 0x311f0 ;  /* 0x000311f000067802 */ /* 0x000fe40000000f00 */
[----:B-1---5:R-:W-:Y:S05]  /*311e0*/  CALL.REL.NOINC `($_ZN7cutlass13device_kernelIN5flash19enable_sm80_to_sm89INS1_16FlashAttnBwdSm80INS1_25CollectiveMainloopBwdSm80ILi2ELi2EN4cute5tupleIJNS5_1CILi128EEES8_NS7_ILi64EEEEEENS_10bfloat16_tEfNS_4arch4Sm80ELb0ELb1ELb1ELb1ELb0ELb0ELb0ELb0ELi2ELi4ELi4ELi4ELb0EEENS1_21CollectiveEpilogueBwdISA_SB_SD_Li256ELb1ELb0ELi2EEENS1_19SingleTileSchedulerILb1ELb0ELb0ELi128EEEEEEEEEvNT_6ParamsE$_ZN4cute3eso3ESOILb0ELb1EJNS_6LayoutINS_5tupleIJNS3_IJNS_1CILi8EEENS4_ILi1EEEEEENS4_ILi2EEEEEENS3_IJNS3_IJS6_NS4_ILi0EEEEEEiEEEEESA_EEC2ERKSD_RKSA_) ;  /* 0xfffd751000007944 */ /* 0x022fea0003c3ffff */
[----:B------:R2:W5:Y:S01]  /*311f0*/  LDL R4, [R1+0x758] ;  /* 0x0007580001047983 */ /* 0x0005620000100800 */
[----:B------:R-:W-:Y:S01]  /*31200*/  IMAD.MOV.U32 R9, RZ, RZ, R25 ;  /* 0x000000ffff097224 */ /* 0x000fe200078e0019 */
[----:B-1----:R-:W-:Y:S01]  /*31210*/  MOV R2, R58 ;  /* 0x0000003a00027202 */ /* 0x002fe20000000f00 */
[----:B------:R-:W-:Y:S01]  /*31220*/  IMAD.MOV.U32 R3, RZ, RZ, R59 ;  /* 0x000000ffff037224 */ /* 0x000fe200078e003b */
[----:B------:R-:W-:Y:S02]  /*31230*/  MOV R8, 0x31250 ;  /* 0x0003125000087802 */ /* 0x000fe40000000f00 */
[----:B--2--5:R-:W-:Y:S05]  /*31240*/  CALL.REL.NOINC `($_ZN7cutlass13device_kernelIN5flash19enable_sm80_to_sm89INS1_16FlashAttnBwdSm80INS1_25CollectiveMainloopBwdSm80ILi2ELi2EN4cute5tupleIJNS5_1CILi128EEES8_NS7_ILi64EEEEEENS_10bfloat16_tEfNS_4arch4Sm80ELb0ELb1ELb1ELb1ELb0ELb0ELb0ELb0ELi2ELi4ELi4ELi4ELb0EEENS1_21CollectiveEpilogueBwdISA_SB_SD_Li256ELb1ELb0ELi2EEENS1_19SingleTileSchedulerILb1ELb0ELb0ELi128EEEEEEEEEvNT_6ParamsE$_ZN4cute8smem_ptrIPN7cutlass10bfloat16_tEECI1NS_12iter_adaptorIS3_S4_EEES3_) ;  /* 0xfffdb27000007944 */ /* 0x024fea0003c3ffff */
[----:B-1----:R-:W2:Y:S01]  /*31250*/  LDL.64 R2, [R1+0x758] ;  /* 0x0007580001027983 */ /* 0x002ea20000100a00 */
[----:B------:R-:W-:Y:S01]  /*31260*/  IMAD.MOV.U32 R6, RZ, RZ, R4 ;  /* 0x000000ffff067224 */ /* 0x000fe200078e0004 */
[----:B------:R-:W-:Y:S01]  /*31270*/  MOV R70, R25 ;  /* 0x0000001900467202 */ /* 0x000fe20000000f00 */
[----:B------:R-:W-:Y:S01]  /*31280*/  IMAD.MOV.U32 R62, RZ, RZ, R24 ;  /* 0x000000ffff3e7224 */ /* 0x000fe200078e0018 */
[----:B------:R-:W-:Y:S01]  /*31290*/  MOV R4, 0x312c0 ;  /* 0x000312c000047802 */ /* 0x000fe20000000f00 */
[----:B--2---:R1:W-:Y:S04]  /*312a0*/  STL.64 [R1+0x770], R2 ;  /* 0x0007700201007387 */ /* 0x0043e80000100a00 */
[----:B-1----:R-:W-:Y:S05]  /*312b0*/  CALL.REL.NOINC `($_ZN7cutlass13device_kernelIN5flash19enable_sm80_to_sm89INS1_16FlashAttnBwdSm80INS1_25CollectiveMainloopBwdSm80ILi2ELi2EN4cute5tupleIJNS5_1CILi128EEES8_NS7_ILi64EEEEEENS_10bfloat16_tEfNS_4arch4Sm80ELb0ELb1ELb1ELb1ELb0ELb0ELb0ELb0ELi2ELi4ELi4ELi4ELb0EEENS1_21CollectiveEpilogueBwdISA_SB_SD_Li256ELb1ELb0ELi2EEENS1_19SingleTileSchedulerILb1ELb0ELb0ELi128EEEEEEEEEvNT_6ParamsE$_ZN4cute3eso3ESOILb0ELb0EJNS_6LayoutINS_5tupleIJNS3_IJNS_1CILi8EEENS4_ILi1EEEEEENS4_ILi2EEEEEENS3_IJNS3_IJS6_NS4_ILi0EEEEEEiEEEEENS_10ViewEngineINS_8smem_ptrIPN7cutlass10bfloat16_tEEEEEEEC2ERKSD_RKSK_) ;  /* 0xfffd686000007944 */ /* 0x002fea0003c3ffff */
[----:B------:R2:W5:Y:S04]  /*312c0*/  LDL R13, [R1+0x758] ;  /* 0x00075800010d7983 */ /* 0x0005680000100800 */
[----:B------:R2:W5:Y:S01]  /*312d0*/  LDL.64 R10, [R1+0x760] ;  /* 0x00076000010a7983 */ /* 0x0005620000100a00 */
[----:B------:R-:W-:Y:S01]  /*312e0*/  IMAD.MOV.U32 R70, RZ, RZ, R25 ;  /* 0x000000ffff467224 */ /* 0x000fe200078e0019 */
[----:B-1----:R-:W-:Y:S01]  /*312f0*/  MOV R8, R52 ;  /* 0x0000003400087202 */ /* 0x002fe20000000f00 */
[----:B------:R-:W-:Y:S01]  /*31300*/  IMAD.MOV.U32 R9, RZ, RZ, R53 ;  /* 0x000000ffff097224 */ /* 0x000fe200078e0035 */
[----:B------:R-:W-:-:S02]  /*31310*/  MOV R6, 0x31330 ;  /* 0x0003133000067802 */ /* 0x000fc40000000f00 */
[----:B--2--5:R-:W-:Y:S05]  /*31320*/  CALL.REL.NOINC `($_ZN7cutlass13device_kernelIN5flash19enable_sm80_to_sm89INS1_16FlashAttnBwdSm80INS1_25CollectiveMainloopBwdSm80ILi2ELi2EN4cute5tupleIJNS5_1CILi128EEES8_NS7_ILi64EEEEEENS_10bfloat16_tEfNS_4arch4Sm80ELb0ELb1ELb1ELb1ELb0ELb0ELb0ELb0ELi2ELi4ELi4ELi4ELb0EEENS1_21CollectiveEpilogueBwdISA_SB_SD_Li256ELb1ELb0ELi2EEENS1_19SingleTileSchedulerILb1ELb0ELb0ELi128EEEEEEEEEvNT_6ParamsE$_ZN4cute3eso3ESOILb1ELb0EJNS_6LayoutINS_5tupleIJNS3_IJNS3_IJNS_1CILi4EEENS4_ILi2EEEEEENS4_ILi1EEEEEES6_EEENS3_IJNS3_IJNS3_IJS8_NS4_ILi32EEEEEENS4_ILi0EEEEEENS4_ILi64EEEEEEEENS_10ViewEngineIPN7cutlass10bfloat16_tEEEEEC2ERKSH_RKSM_) ;  /* 0xfffd900000007944 */ /* 0x024fea0003c3ffff */
[----:B------:R2:W5:Y:S01]  /*31330*/  LDL.64 R4, [R1+0x758] ;  /* 0x0007580001047983 */ /* 0x0005620000100a00 */
[----:B------:R-:W-:-:S02]  /*31340*/  MOV R3, R13 ;  /* 0x0000000d00037202 */ /* 0x000fc40000000f00 */
[----:B-1----:R-:W-:Y:S02]  /*31350*/  MOV R8, 0x31370 ;  /* 0x0003137000087802 */ /* 0x002fe40000000f00 */
[----:B--2--5:R-:W-:Y:S05]  /*31360*/  CALL.REL.NOINC `($_ZN7cutlass13device_kernelIN5flash19enable_sm80_to_sm89INS1_16FlashAttnBwdSm80INS1_25CollectiveMainloopBwdSm80ILi2ELi2EN4cute5tupleIJNS5_1CILi128EEES8_NS7_ILi64EEEEEENS_10bfloat16_tEfNS_4arch4Sm80ELb0ELb1ELb1ELb1ELb0ELb0ELb0ELb0ELi2ELi4ELi4ELi4ELb0EEENS1_21CollectiveEpilogueBwdISA_SB_SD_Li256ELb1ELb0ELi2EEENS1_19SingleTileSchedulerILb1ELb0ELb0ELi128EEEEEEEEEvNT_6ParamsE$_ZZN4cute4takeILi1ELi2ENS_5tupleIJNS1_IJNS_1CILi1EEENS2_ILi0EEEEEEiEEEEEDaRKT1_ENKUlDpRKT_E_clIJiEEEDaSD_) ;  /* 0xfffdc7d000007944 */ /* 0x024fea0003c3ffff */
[----:B------:R-:W-:Y:S02]  /*31370*/  MOV R70, R25 ;  /* 0x0000001900467202 */ /* 0x000fe40000000f00 */
[----:B------:R-:W-:Y:S02]  /*31380*/  MOV R6, 0x313a0 ;  /* 0x000313a000067802 */ /* 0x000fe40000000f00 */
[----:B-1---5:R-:W-:Y:S05]  /*31390*/  CALL.REL.NOINC `($_ZN7cutlass13device_kernelIN5flash19enable_sm80_to_sm89INS1_16FlashAttnBwdSm80INS1_25CollectiveMainloopBwdSm80ILi2ELi2EN4cute5tupleIJNS5_1CILi128EEES8_NS7_ILi64EEEEEENS_10bfloat16_tEfNS_4arch4Sm80ELb0ELb1ELb1ELb1ELb0ELb0ELb0ELb0ELi2ELi4ELi4ELi4ELb0EEENS1_21CollectiveEpilogueBwdISA_SB_SD_Li256ELb1ELb0ELi2EEENS1_19SingleTileSchedulerILb1ELb0ELb0ELi128EEEEEEEEEvNT_6ParamsE$_ZN4cute3eso3ESOILb1ELb0EJNS_5tupleIJNS_1CILi1EEENS3_ILi0EEEEEENS2_IJiEEEEEC2ERKS6_RKS7_) ;  /* 0xfffd886000007944 */ /* 0x022fea0003c3ffff */
[----:B-1----:R1:W5:Y:S01]  /*313a0*/  LDL R3, [R1+0x758] ;  /* 0x0007580001037983 */ /* 0x0023620000100800 */
[----:B------:R-:W-:Y:S02]  /*313b0*/  MOV R70, R25 ;  /* 0x0000001900467202 */ /* 0x000fe40000000f00 */
[----:B------:R-:W-:Y:S02]  /*313c0*/  MOV R6, 0x313e0 ;  /* 0x000313e000067802 */ /* 0x000fe40000000f00 */
[----:B-1---5:R-:W-:Y:S05]  /*313d0*/  CALL.REL.NOINC `($_ZN7cutlass13device_kernelIN5flash19enable_sm80_to_sm89INS1_16FlashAttnBwdSm80INS1_25CollectiveMainloopBwdSm80ILi2ELi2EN4cute5tupleIJNS5_1CILi128EEES8_NS7_ILi64EEEEEENS_10bfloat16_tEfNS_4arch4Sm80ELb0ELb1ELb1ELb1ELb0ELb0ELb0ELb0ELi2ELi4ELi4ELi4ELb0EEENS1_21CollectiveEpilogueBwdISA_SB_SD_Li256ELb1ELb0ELi2EEENS1_19SingleTileSchedulerILb1ELb0ELb0ELi128EEEEEEEEEvNT_6ParamsE$_ZN4cute5tupleIJNS0_IJNS0_IJNS_1CILi8EEENS1_ILi1EEEEEENS0_IJNS1_ILi2EEEEEEEEENS0_IJNS0_IJS3_NS1_ILi0EEEEEENS0_IJiEEEEEEEEC2ERKS7_RKSB_) ;  /* 0xfffda98000007944 */ /* 0x022fea0003c3ffff */
[----:B------:R2:W5:Y:S01]  /*313e0*/  LDL R8, [R1+0x758] ;  /* 0x0007580001087983 */ /* 0x0005620000100800 */
[----:B------:R-:W-:Y:S01]  /*313f0*/  IMAD.MOV.U32 R70, RZ, RZ, R25 ;  /* 0x000000ffff467224 */ /* 0x000fe200078e0019 */
[----:B------:R-:W-:Y:S02]  /*31400*/  MOV R62, R24 ;  /* 0x00000018003e7202 */ /* 0x000fe40000000f00 */
[----:B------:R2:W-:Y:S01]  /*31410*/  STL.64 [R1+0x770], R10 ;  /* 0x0007700a01007387 */ /* 0x0005e20000100a00 */
[----:B------:R-:W-:-:S03]  /*31420*/  MOV R6, 0x31440 ;  /* 0x0003144000067802 */ /* 0x000fc60000000f00 */
[----:B-12--5:R-:W-:Y:S05]  /*31430*/  CALL.REL.NOINC `($_ZN7cutlass13device_kernelIN5flash19enable_sm80_to_sm89INS1_16FlashAttnBwdSm80INS1_25CollectiveMainloopBwdSm80ILi2ELi2EN4cute5tupleIJNS5_1CILi128EEES8_NS7_ILi64EEEEEENS_10bfloat16_tEfNS_4arch4Sm80ELb0ELb1ELb1ELb1ELb0ELb0ELb0ELb0ELi2ELi4ELi4ELi4ELb0EEENS1_21CollectiveEpilogueBwdISA_SB_SD_Li256ELb1ELb0ELi2EEENS1_19SingleTileSchedulerILb1ELb0ELb0ELi128EEEEEEEEEvNT_6ParamsE$_ZN4cute3eso3ESOILb0ELb0EJNS_6LayoutINS_5tupleIJNS3_IJNS_1CILi8EEENS4_ILi1EEEEEENS3_IJNS4_ILi2EEEEEEEEENS3_IJNS3_IJS6_NS4_ILi0EEEEEENS3_IJiEEEEEEEENS_10ViewEngineINS_8smem_ptrIPN7cutlass10bfloat16_tEEEEEEEC2ERKSF_RKSM_) ;  /* 0xfffd667000007944 */ /* 0x026fea0003c3ffff */
[----:B-1----:R1:W5:Y:S04]  /*31440*/  LDL R10, [R1+0x758] ;  /* 0x00075800010a7983 */ /* 0x0023680000100800 */
[----:B------:R1:W5:Y:S01]  /*31450*/  LDL.64 R16, [R1+0x760] ;  /* 0x0007600001107983 */ /* 0x0003620000100a00 */
[----:B------:R-:W-:-:S02]  /*31460*/  MOV R70, R25 ;  /* 0x0000001900467202 */ /* 0x000fc40000000f00 */
[----:B------:R-:W-:Y:S02]  /*31470*/  MOV R6, 0x31490 ;  /* 0x0003149000067802 */ /* 0x000fe40000000f00 */
[----:B-1---5:R-:W-:Y:S05]  /*31480*/  CALL.REL.NOINC `($_ZN7cutlass13device_kernelIN5flash19enable_sm80_to_sm89INS1_16FlashAttnBwdSm80INS1_25CollectiveMainloopBwdSm80ILi2ELi2EN4cute5tupleIJNS5_1CILi128EEES8_NS7_ILi64EEEEEENS_10bfloat16_tEfNS_4arch4Sm80ELb0ELb1ELb1ELb1ELb0ELb0ELb0ELb0ELi2ELi4ELi4ELi4ELb0EEENS1_21CollectiveEpilogueBwdISA_SB_SD_Li256ELb1ELb0ELi2EEENS1_19SingleTileSchedulerILb1ELb0ELb0ELi128EEEEEEEEEvNT_6ParamsE$_ZN4cute3eso3ESOILb1ELb0EJNS_6LayoutINS_5tupleIJNS3_IJNS3_IJNS_1CILi4EEENS4_ILi2EEEEEENS4_ILi1EEEEEENS3_IJS6_EEEEEENS3_IJNS3_IJNS3_IJS8_NS4_ILi32EEEEEENS4_ILi0EEEEEENS3_IJNS4_ILi64EEEEEEEEEEENS_10ViewEngineIPN7cutlass10bfloat16_tEEEEEC2ERKSJ_RKSO_) ;  /* 0xfffd8e6000007944 */ /* 0x022fea0003c3ffff */
[----:B-1----:R1:W5:Y:S01]  /*31490*/  LDL.64 R2, [R1+0x758] ;  /* 0x0007580001027983 */ /* 0x0023620000100a00 */
[----:B------:R-:W-:Y:S02]  /*314a0*/  MOV R70, R25 ;  /* 0x0000001900467202 */ /* 0x000fe40000000f00 */
[----:B------:R-:W-:Y:S02]  /*314b0*/  MOV R6, 0x314d0 ;  /* 0x000314d000067802 */ /* 0x000fe40000000f00 */
[----:B-1---5:R-:W-:Y:S05]  /*314c0*/  CALL.REL.NOINC `($_ZN7cutlass13device_kernelIN5flash19enable_sm80_to_sm89INS1_16FlashAttnBwdSm80INS1_25CollectiveMainloopBwdSm80ILi2ELi2EN4cute5tupleIJNS5_1CILi128EEES8_NS7_ILi64EEEEEENS_10bfloat16_tEfNS_4arch4Sm80ELb0ELb1ELb1ELb1ELb0ELb0ELb0ELb0ELi2ELi4ELi4ELi4ELb0EEENS1_21CollectiveEpilogueBwdISA_SB_SD_Li256ELb1ELb0ELi2EEENS1_19SingleTileSchedulerILb1ELb0ELb0ELi128EEEEEEEEEvNT_6ParamsE$_ZN4cute3eso3ESOILb1ELb0EJNS_6LayoutINS_5tupleIJNS3_IJNS3_IJNS3_IJNS_1CILi4EEENS4_ILi2EEEEEENS4_ILi1EEEEEES8_EEENS3_IJNS3_IJNS3_IJS8_S8_EEES8_EEES6_EEEEEENS3_IJNS3_IJNS3_IJNS3_IJS8_NS4_ILi32EEEEEENS4_ILi0EEEEEESH_EEENS3_IJNS3_IJNS3_IJSH_SH_EEESH_EEENS4_ILi64EEEEEEEEEEENS_10ViewEngineIPN7cutlass10bfloat16_tEEEEEC2ERKSP_RKSU_) ;  /* 0xfffd8d1000007944 */ /* 0x022fea0003c3ffff */
[----:B------:R2:W5:Y:S01]  /*314d0*/  LDL.64 R8, [R1+0x758] ;  /* 0x0007580001087983 */ /* 0x0005620000100a00 */
[----:B-1----:R-:W-:Y:S01]  /*314e0*/  IMAD.MOV.U32 R3, RZ, RZ, R10 ;  /* 0x000000ffff037224 */ /* 0x002fe200078e000a */
[----:B------:R-:W-:Y:S02]  /*314f0*/  MOV R70, R25 ;  /* 0x0000001900467202 */ /* 0x000fe40000000f00 */
[----:B------:R-:W-:Y:S02]  /*31500*/  MOV R4, 0x31520 ;  /* 0x0003152000047802 */ /* 0x000fe40000000f00 */
[----:B--2--5:R-:W-:Y:S05]  /*31510*/  CALL.REL.NOINC `($_ZN7cutlass13device_kernelIN5flash19enable_sm80_to_sm89INS1_16FlashAttnBwdSm80INS1_25CollectiveMainloopBwdSm80ILi2ELi2EN4cute5tupleIJNS5_1CILi128EEES8_NS7_ILi64EEEEEENS_10bfloat16_tEfNS_4arch4Sm80ELb0ELb1ELb1ELb1ELb0ELb0ELb0ELb0ELi2ELi4ELi4ELi4ELb0EEENS1_21CollectiveEpilogueBwdISA_SB_SD_Li256ELb1ELb0ELi2EEENS1_19SingleTileSchedulerILb1ELb0ELb0ELi128EEEEEEEEEvNT_6ParamsE$_ZN4cute5tupleIJNS0_IJNS_1CILi2EEEEEENS0_IJiEEEEEC2ERKS3_RKS4_) ;  /* 0xfffdaa9000007944 */ /* 0x024fea0003c3ffff */
[----:B-1----:R-:W2:Y:S01]  /*31520*/  LDL R3, [R1+0x758] ;  /* 0x0007580001037983 */ /* 0x002ea20000100800 */
[----:B------:R-:W-:Y:S02]  /*31530*/  MOV R2, R60 ;  /* 0x0000003c00027202 */ /* 0x000fe40000000f00 */
[----:B------:R-:W-:Y:S01]  /*31540*/  MOV R14, 0x31570 ;  /* 0x00031570000e7802 */ /* 0x000fe20000000f00 */
[----:B--2---:R1:W-:Y:S04]  /*31550*/  STL [R12], R3 ;  /* 0x000000030c007387 */ /* 0x0043e80000100800 */
[----:B-1----:R-:W-:Y:S05]  /*31560*/  CALL.REL.NOINC `($_ZN7cutlass13device_kernelIN5flash19enable_sm80_to_sm89INS1_16FlashAttnBwdSm80INS1_25CollectiveMainloopBwdSm80ILi2ELi2EN4cute5tupleIJNS5_1CILi128EEES8_NS7_ILi64EEEEEENS_10bfloat16_tEfNS_4arch4Sm80ELb0ELb1ELb1ELb1ELb0ELb0ELb0ELb0ELi2ELi4ELi4ELi4ELb0EEENS1_21CollectiveEpilogueBwdISA_SB_SD_Li256ELb1ELb0ELi2EEENS1_19SingleTileSchedulerILb1ELb0ELb0ELi128EEEEEEEEEvNT_6ParamsE$_ZZN4cute14logical_divideINS_5tupleIJNS1_IJNS_1CILi8EEENS2_ILi1EEEEEENS1_IJNS2_ILi2EEEEEEEEENS1_IJNS1_IJS4_NS2_ILi0EEEEEENS1_IJiEEEEEENS1_IJS5_NS_6LayoutIS4_S9_EEEEEEEDaRKNSD_IT_T0_EERKT1_ENKUlRKT_RKT0_E_clINSD_IS7_SB_EESE_EEDaSQ_ST_) ;  /* 0xfffdc10000007944 */ /* 0x002fea0003c3ffff */
[----:B------:R-:W-:Y:S02]  /*31570*/  MOV R70, R25 ;  /* 0x0000001900467202 */ /* 0x000fe40000000f00 */
[----:B------:R-:W-:-:S02]  /*31580*/  MOV R4, 0x315a0 ;  /* 0x000315a000047802 */ /* 0x000fc40000000f00 */
[----:B-1---5:R-:W-:Y:S05]  /*31590*/  CALL.REL.NOINC `($_ZN7cutlass13device_kernelIN5flash19enable_sm80_to_sm89INS1_16FlashAttnBwdSm80INS1_25CollectiveMainloopBwdSm80ILi2ELi2EN4cute5tupleIJNS5_1CILi128EEES8_NS7_ILi64EEEEEENS_10bfloat16_tEfNS_4arch4Sm80ELb0ELb1ELb1ELb1ELb0ELb0ELb0ELb0ELi2ELi4ELi4ELi4ELb0EEENS1_21CollectiveEpilogueBwdISA_SB_SD_Li256ELb1ELb0ELi2EEENS1_19SingleTileSchedulerILb1ELb0ELb0ELi128EEEEEEEEEvNT_6ParamsE$_ZN4cute3eso3ESOILb1ELb0EJNS_5tupleIJNS2_IJNS_1CILi1EEENS3_ILi0EEEEEENS2_IJS5_S5_EEEEEENS2_IJS5_iEEEEEC2ERKS8_RKS9_) ;  /* 0xfffd814000007944 */ /* 0x022fea0003c3ffff */
[----:B-1----:R1:W5:Y:S01]  /*315a0*/  LDL R3, [R1+0x758] ;  /* 0x0007580001037983 */ /* 0x0023620000100800 */
[----:B------:R-:W-:-:S02]  /*315b0*/  MOV R70, R25 ;  /* 0x0000001900467202 */ /* 0x000fc40000000f00 */
[----:B------:R-:W-:Y:S02]  /*315c0*/  MOV R4, 0x315e0 ;  /* 0x000315e000047802 */ /* 0x000fe40000000f00 */
[----:B-1---5:R-:W-:Y:S05]  /*315d0*/  CALL.REL.NOINC `($_ZN7cutlass13device_kernelIN5flash19enable_sm80_to_sm89INS1_16FlashAttnBwdSm80INS1_25CollectiveMainloopBwdSm80ILi2ELi2EN4cute5tupleIJNS5_1CILi128EEES8_NS7_ILi64EEEEEENS_10bfloat16_tEfNS_4arch4Sm80ELb0ELb1ELb1ELb1ELb0ELb0ELb0ELb0ELi2ELi4ELi4ELi4ELb0EEENS1_21CollectiveEpilogueBwdISA_SB_SD_Li256ELb1ELb0ELi2EEENS1_19SingleTileSchedulerILb1ELb0ELb0ELi128EEEEEEEEEvNT_6ParamsE$_ZN4cute5tupleIJNS0_IJNS0_IJNS0_IJNS_1CILi8EEENS1_ILi1EEEEEENS0_IJS3_S3_EEEEEENS0_IJS3_NS1_ILi2EEEEEEEEENS0_IJNS0_IJNS0_IJS3_NS1_ILi0EEEEEENS0_IJSA_SA_EEEEEENS0_IJSA_iEEEEEEEEC2ERKS9_RKSF_) ;  /* 0xfffda57000007944 */ /* 0x022fea0003c3ffff */
[----:B-1----:R1:W5:Y:S01]  /*315e0*/  LDL R3, [R1+0x758] ;  /* 0x0007580001037983 */ /* 0x0023620000100800 */
[----:B------:R-:W-:Y:S02]  /*315f0*/  MOV R70, R25 ;  /* 0x0000001900467202 */ /* 0x000fe40000000f00 */
[----:B------:R-:W-:Y:S02]  /*31600*/  MOV R4, 0x31620 ;  /* 0x0003162000047802 */ /* 0x000fe40000000f00 */
[----:B-1---5:R-:W-:Y:S05]  /*31610*/  CALL.REL.NOINC `($_ZN7cutlass13device_kernelIN5flash19enable_sm80_to_sm89INS1_16FlashAttnBwdSm80INS1_25CollectiveMainloopBwdSm80ILi2ELi2EN4cute5tupleIJNS5_1CILi128EEES8_NS7_ILi64EEEEEENS_10bfloat16_tEfNS_4arch4Sm80ELb0ELb1ELb1ELb1ELb0ELb0ELb0ELb0ELi2ELi4ELi4ELi4ELb0EEENS1_21CollectiveEpilogueBwdISA_SB_SD_Li256ELb1ELb0ELi2EEENS1_19SingleTileSchedulerILb1ELb0ELb0ELi128EEEEEEEEEvNT_6ParamsE$_ZN4cute3eso3ESOILb1ELb0EJNS_5tupleIJNS2_IJNS_1CILi1EEENS3_ILi0EEEEEENS2_IJS5_S5_EEEEEENS2_IJS5_iEEEEEC2ERKS8_RKS9_) ;  /* 0xfffd80c000007944 */ /* 0x022fea0003c3ffff */
[----:B-1----:R1:W5:Y:S01]  /*31620*/  LDL R3, [R1+0x758] ;  /* 0x0007580001037983 */ /* 0x0023620000100800 */
[----:B------:R-:W-:Y:S02]  /*31630*/  MOV R70, R25 ;  /* 0x0000001900467202 */ /* 0x000fe40000000f00 */
[----:B------:R-:W-:Y:S02]  /*31640*/  MOV R4, 0x31660 ;  /* 0x0003166000047802 */ /* 0x000fe40000000f00 */
[----:B-1---5:R-:W-:Y:S05]  /*31650*/  CALL.REL.NOINC `($_ZN7cutlass13device_kernelIN5flash19enable_sm80_to_sm89INS1_16FlashAttnBwdSm80INS1_25CollectiveMainloopBwdSm80ILi2ELi2EN4cute5tupleIJNS5_1CILi128EEES8_NS7_ILi64EEEEEENS_10bfloat16_tEfNS_4arch4Sm80ELb0ELb1ELb1ELb1ELb0ELb0ELb0ELb0ELi2ELi4ELi4ELi4ELb0EEENS1_21CollectiveEpilogueBwdISA_SB_SD_Li256ELb1ELb0ELi2EEENS1_19SingleTileSchedulerILb1ELb0ELb0ELi128EEEEEEEEEvNT_6ParamsE$_ZN4cute3eso3ESOILb1ELb0EJNS_5tupleIJNS_1CILi0EEES4_EEEiEEC2ERKS5_RKi) ;  /* 0xfffd84b000007944 */ /* 0x022fea0003c3ffff */
[----:B-1----:R1:W5:Y:S01]  /*31660*/  LDL R3, [R1+0x758] ;  /* 0x0007580001037983 */ /* 0x0023620000100800 */
[----:B------:R-:W-:Y:S02]  /*31670*/  MOV R70, R25 ;  /* 0x0000001900467202 */ /* 0x000fe40000000f00 */
[----:B------:R-:W-:Y:S02]  /*31680*/  MOV R4, 0x316a0 ;  /* 0x000316a000047802 */ /* 0x000fe40000000f00 */
[----:B-1---5:R-:W-:Y:S05]  /*31690*/  CALL.REL.NOINC `($_ZN7cutlass13device_kernelIN5flash19enable_sm80_to_sm89INS1_16FlashAttnBwdSm80INS1_25CollectiveMainloopBwdSm80ILi2ELi2EN4cute5tupleIJNS5_1CILi128EEES8_NS7_ILi64EEEEEENS_10bfloat16_tEfNS_4arch4Sm80ELb0ELb1ELb1ELb1ELb0ELb0ELb0ELb0ELi2ELi4ELi4ELi4ELb0EEENS1_21CollectiveEpilogueBwdISA_SB_SD_Li256ELb1ELb0ELi2EEENS1_19SingleTileSchedulerILb1ELb0ELb0ELi128EEEEEEEEEvNT_6ParamsE$_ZN4cute3eso3ESOILb1ELb0EJNS_5tupleIJNS2_IJNS_1CILi1EEENS3_ILi0EEEEEES5_EEENS2_IJNS2_IJS5_S5_EEEiEEEEEC2ERKS7_RKS9_) ;  /* 0xfffd808000007944 */ /* 0x022fea0003c3ffff */
[----:B-1----:R1:W5:Y:S01]  /*316a0*/  LDL R3, [R1+0x758] ;  /* 0x0007580001037983 */ /* 0x0023620000100800 */
[----:B------:R-:W-:-:S02]  /*316b0*/  MOV R70, R25 ;  /* 0x0000001900467202 */ /* 0x000fc40000000f00 */
[----:B------:R-:W-:Y:S02]  /*316c0*/  MOV R4, 0x316e0 ;  /* 0x000316e000047802 */ /* 0x000fe40000000f00 */
[----:B-1---5:R-:W-:Y:S05]  /*316d0*/  CALL.REL.NOINC `($_ZN7cutlass13device_kernelIN5flash19enable_sm80_to_sm89INS1_16FlashAttnBwdSm80INS1_25CollectiveMainloopBwdSm80ILi2ELi2EN4cute5tupleIJNS5_1CILi128EEES8_NS7_ILi64EEEEEENS_10bfloat16_tEfNS_4arch4Sm80ELb0ELb1ELb1ELb1ELb0ELb0ELb0ELb0ELi2ELi4ELi4ELi4ELb0EEENS1_21CollectiveEpilogueBwdISA_SB_SD_Li256ELb1ELb0ELi2EEENS1_19SingleTileSchedulerILb1ELb0ELb0ELi128EEEEEEEEEvNT_6ParamsE$_ZN4cute5tupleIJNS0_IJNS0_IJNS0_IJNS_1CILi8EEENS1_ILi1EEEEEES3_EEENS0_IJNS0_IJS3_S3_EEENS1_ILi2EEEEEEEEENS0_IJNS0_IJNS0_IJS3_NS1_ILi0EEEEEESA_EEENS0_IJNS0_IJSA_SA_EEEiEEEEEEEEC2ERKS9_RKSF_) ;  /* 0xfffda4b000007944 */ /* 0x022fea0003c3ffff */
[----:B------:R2:W5:Y:S01]  /*316e0*/  LDL R6, [R1+0x758] ;  /* 0x0007580001067983 */ /* 0x0005620000100800 */
[----:B------:R-:W-:Y:S01]  /*316f0*/  IMAD.MOV.U32 R70, RZ, RZ, R25 ;  /* 0x000000ffff467224 */ /* 0x000fe200078e0019 */
[----:B------:R-:W-:Y:S02]  /*31700*/  MOV R62, R24 ;  /* 0x00000018003e7202 */ /* 0x000fe40000000f00 */
[----:B------:R2:W-:Y:S01]  /*31710*/  STL.64 [R1+0x770], R16 ;  /* 0x0007701001007387 */ /* 0x0005e20000100a00 */
[----:B------:R-:W-:-:S03]  /*31720*/  MOV R4, 0x31740 ;  /* 0x0003174000047802 */ /* 0x000fc60000000f00 */
[----:B-12--5:R-:W-:Y:S05]  /*31730*/  CALL.REL.NOINC `($_ZN7cutlass13device_kernelIN5flash19enable_sm80_to_sm89INS1_16FlashAttnBwdSm80INS1_25CollectiveMainloopBwdSm80ILi2ELi2EN4cute5tupleIJNS5_1CILi128EEES8_NS7_ILi64EEEEEENS_10bfloat16_tEfNS_4arch4Sm80ELb0ELb1ELb1ELb1ELb0ELb0ELb0ELb0ELi2ELi4ELi4ELi4ELb0EEENS1_21CollectiveEpilogueBwdISA_SB_SD_Li256ELb1ELb0ELi2EEENS1_19SingleTileSchedulerILb1ELb0ELb0ELi128EEEEEEEEEvNT_6ParamsE$_ZN4cute3eso3ESOILb0ELb0EJNS_6LayoutINS_5tupleIJNS3_IJNS3_IJNS_1CILi8EEENS4_ILi1EEEEEES6_EEENS3_IJNS3_IJS6_S6_EEENS4_ILi2EEEEEEEEENS3_IJNS3_IJNS3_IJS6_NS4_ILi0EEEEEESD_EEENS3_IJNS3_IJSD_SD_EEEiEEEEEEEENS_10ViewEngineINS_8smem_ptrIPN7cutlass10bfloat16_tEEEEEEEC2ERKSJ_RKSQ_) ;  /* 0xfffd5e0000007944 */ /* 0x026fea0003c3ffff */
[----:B-1----:R1:W5:Y:S04]  /*31740*/  LDL R10, [R1+0x758] ;  /* 0x00075800010a7983 */ /* 0x0023680000100800 */
[----:B------:R1:W5:Y:S01]  /*31750*/  LDL.64 R4, [R1+0x760] ;  /* 0x0007600001047983 */ /* 0x0003620000100a00 */
[----:B------:R-:W-:-:S02]  /*31760*/  MOV R70, R25 ;  /* 0x0000001900467202 */ /* 0x000fc40000000f00 */
[----:B------:R-:W-:Y:S02]  /*31770*/  MOV R6, 0x31790 ;  /* 0x0003179000067802 */ /* 0x000fe40000000f00 */
[----:B-1---5:R-:W-:Y:S05]  /*31780*/  CALL.REL.NOINC `($_ZN7cutlass13device_kernelIN5flash19enable_sm80_to_sm89INS1_16FlashAttnBwdSm80INS1_25CollectiveMainloopBwdSm80ILi2ELi2EN4cute5tupleIJNS5_1CILi128EEES8_NS7_ILi64EEEEEENS_10bfloat16_tEfNS_4arch4Sm80ELb0ELb1ELb1ELb1ELb0ELb0ELb0ELb0ELi2ELi4ELi4ELi4ELb0EEENS1_21CollectiveEpilogueBwdISA_SB_SD_Li256ELb1ELb0ELi2EEENS1_19SingleTileSchedulerILb1ELb0ELb0ELi128EEEEEEEEEvNT_6ParamsE$_ZN4cute3eso3ESOILb1ELb0EJNS_6LayoutINS_5tupleIJNS3_IJNS3_IJNS_1CILi4EEENS4_ILi2EEEEEENS4_ILi1EEEEEES6_EEENS3_IJNS3_IJNS3_IJS8_NS4_ILi32EEEEEENS4_ILi0EEEEEENS4_ILi64EEEEEEEENS_10ViewEngineIPN7cutlass10bfloat16_tEEEEEC2ERKSH_RKSM_) ;  /* 0xfffd8ba000007944 */ /* 0x022fea0003c3ffff */
[----:B------:R2:W5:Y:S01]  /*31790*/  LDL.64 R12, [R1+0x758] ;  /* 0x00075800010c7983 */ /* 0x0005620000100a00 */
[----:B------:R-:W-:Y:S02]  /*317a0*/  MOV R3, R10 ;  /* 0x0000000a00037202 */ /* 0x000fe40000000f00 */
[----:B-1----:R-:W-:Y:S02]  /*317b0*/  MOV R8, 0x317d0 ;  /* 0x000317d000087802 */ /* 0x002fe40000000f00 */
[----:B--2--5:R-:W-:Y:S05]  /*317c0*/  CALL.REL.NOINC `($_ZN7cutlass13device_kernelIN5flash19enable_sm80_to_sm89INS1_16FlashAttnBwdSm80INS1_25CollectiveMainloopBwdSm80ILi2ELi2EN4cute5tupleIJNS5_1CILi128EEES8_NS7_ILi64EEEEEENS_10bfloat16_tEfNS_4arch4Sm80ELb0ELb1ELb1ELb1ELb0ELb0ELb0ELb0ELi2ELi4ELi4ELi4ELb0EEENS1_21CollectiveEpilogueBwdISA_SB_SD_Li256ELb1ELb0ELi2EEENS1_19SingleTileSchedulerILb1ELb0ELb0ELi128EEEEEEEEEvNT_6ParamsE$_ZZN4cute5sliceINS_5tupleIJNS1_IJNS_10UnderscoreENS_1CILi0EEEEEENS1_IJS4_S2_EEEEEENS1_IJNS1_IJNS1_IJNS3_ILi1EEES4_EEES4_EEENS1_IJNS1_IJS4_S4_EEEiEEEEEEEEDaRKT_RKT0_ENKUlRKT_RKT0_E_clIS6_SC_EEDaSM_SP_) ;  /* 0xfffdc5a000007944 */ /* 0x024fea0003c3ffff */
[----:B------:R-:W-:Y:S02]  /*317d0*/  MOV R8, 0x317f0 ;  /* 0x000317f000087802 */ /* 0x000fe40000000f00 */
[----:B-1----:R-:W-:Y:S05]  /*317e0*/  CALL.REL.NOINC `($_ZN7cutlass13device_kernelIN5flash19enable_sm80_to_sm89INS1_16FlashAttnBwdSm80INS1_25CollectiveMainloopBwdSm80ILi2ELi2EN4cute5tupleIJNS5_1CILi128EEES8_NS7_ILi64EEEEEENS_10bfloat16_tEfNS_4arch4Sm80ELb0ELb1ELb1ELb1ELb0ELb0ELb0ELb0ELi2ELi4ELi4ELi4ELb0EEENS1_21CollectiveEpilogueBwdISA_SB_SD_Li256ELb1ELb0ELi2EEENS1_19SingleTileSchedulerILb1ELb0ELb0ELi128EEEEEEEEEvNT_6ParamsE$_ZZN4cute12filter_tupleINS_5tupleIJNS1_IJNS_10UnderscoreENS_1CILi0EEEEEENS1_IJS4_S2_EEEEEENS1_IJNS1_IJNS1_IJNS3_ILi1EEES4_EEES4_EEENS1_IJNS1_IJS4_S4_EEEiEEEEEEZNS_5sliceIS7_SD_EEDaRKT_RKT0_EUlRKT_RKT0_E_EEDaSH_SK_OT1_ENKUlDpSN_E_clIJNS1_IJS9_EEENS1_IJiEEEEEEDaSU_) ;  /* 0xfffdafe000007944 */ /* 0x002fea0003c3ffff */
[----:B------:R-:W-:Y:S02]  /*317f0*/  MOV R70, R25 ;  /* 0x0000001900467202 */ /* 0x000fe40000000f00 */
[----:B------:R-:W-:Y:S02]  /*31800*/  MOV R6, 0x31820 ;  /* 0x0003182000067802 */ /* 0x000fe40000000f00 */
[----:B-1---5:R-:W-:Y:S05]  /*31810*/  CALL.REL.NOINC `($_ZN7cutlass13device_kernelIN5flash19enable_sm80_to_sm89INS1_16FlashAttnBwdSm80INS1_25CollectiveMainloopBwdSm80ILi2ELi2EN4cute5tupleIJNS5_1CILi128EEES8_NS7_ILi64EEEEEENS_10bfloat16_tEfNS_4arch4Sm80ELb0ELb1ELb1ELb1ELb0ELb0ELb0ELb0ELi2ELi4ELi4ELi4ELb0EEENS1_21CollectiveEpilogueBwdISA_SB_SD_Li256ELb1ELb0ELi2EEENS1_19SingleTileSchedulerILb1ELb0ELb0ELi128EEEEEEEEEvNT_6ParamsE$_ZN4cute5tupleIJNS0_IJNS0_IJNS_1CILi8EEENS1_ILi1EEEEEENS1_ILi2EEEEEENS0_IJNS0_IJS3_NS1_ILi0EEEEEEiEEEEEC2ERKS6_RKS9_) ;  /* 0xfffda58000007944 */ /* 0x022fea0003c3ffff */
[----:B-1----:R1:W5:Y:S01]  /*31820*/  LDL R3, [R1+0x758] ;  /* 0x0007580001037983 */ /* 0x0023620000100800 */
[----:B------:R-:W-:Y:S02]  /*31830*/  MOV R70, R25 ;  /* 0x0000001900467202 */ /* 0x000fe40000000f00 */
[----:B------:R-:W-:Y:S02]  /*31840*/  MOV R6, 0x31860 ;  /* 0x0003186000067802 */ /* 0x000fe40000000f00 */
[----:B-1---5:R-:W-:Y:S05]  /*31850*/  CALL.REL.NOINC `($_ZN7cutlass13device_kernelIN5flash19enable_sm80_to_sm89INS1_16FlashAttnBwdSm80INS1_25CollectiveMainloopBwdSm80ILi2ELi2EN4cute5tupleIJNS5_1CILi128EEES8_NS7_ILi64EEEEEENS_10bfloat16_tEfNS_4arch4Sm80ELb0ELb1ELb1ELb1ELb0ELb0ELb0ELb0ELi2ELi4ELi4ELi4ELb0EEENS1_21CollectiveEpilogueBwdISA_SB_SD_Li256ELb1ELb0ELi2EEENS1_19SingleTileSchedulerILb1ELb0ELb0ELi128EEEEEEEEEvNT_6ParamsE$_ZN4cute3eso3ESOILb0ELb1EJNS_6LayoutINS_5tupleIJNS3_IJNS_1CILi8EEENS4_ILi1EEEEEENS4_ILi2EEEEEENS3_IJNS3_IJS6_NS4_ILi0EEEEEEiEEEEESA_EEC2ERKSD_RKSA_) ;  /* 0xfffd6ea000007944 */ /* 0x022fea0003c3ffff */
[----:B------:R2:W5:Y:S01]  /*31860*/  LDL R7, [R1+0x758] ;  /* 0x0007580001077983 */ /* 0x0005620000100800 */
[----:B-1----:R-:W-:Y:S01]  /*31870*/  IMAD.MOV.U32 R2, RZ, RZ, R4 ;  /* 0x000000ffff027224 */ /* 0x002fe200078e0004 */
[----:B------:R-:W-:Y:S01]  /*31880*/  MOV R3, R5 ;  /* 0x0000000500037202 */ /* 0x000fe20000000f00 */
[----:B------:R-:W-:Y:S01]  /*31890*/  IMAD.MOV.U32 R9, RZ, RZ, R25 ;  /* 0x000000ffff097224 */ /* 0x000fe200078e0019 */
[----:B------:R-:W-:-:S02]  /*318a0*/  MOV R8, 0x318c0 ;  /* 0x000318c000087802 */ /* 0x000fc40000000f00 */
        /* <DEDUP_REMOVED lines=11> */
[----:B-1----:R-:W-:-:S02]  /*31960*/  MOV R3, RZ ;  /* 0x000000ff00037202 */ /* 0x002fc40000000f00 */
[----:B------:R-:W-:Y:S02]  /*31970*/  MOV R10, 0x31990 ;  /* 0x00031990000a7802 */ /* 0x000fe40000000f00 */
[----:B--2--5:R-:W-:Y:S05]  /*31980*/  CALL.REL.NOINC `($_ZN7cutlass13device_kernelIN5flash19enable_sm80_to_sm89INS1_16FlashAttnBwdSm80INS1_25CollectiveMainloopBwdSm80ILi2ELi2EN4cute5tupleIJNS5_1CILi128EEES8_NS7_ILi64EEEEEENS_10bfloat16_tEfNS_4arch4Sm80ELb0ELb1ELb1ELb1ELb0ELb0ELb0ELb0ELi2ELi4ELi4ELi4ELb0EEENS1_21CollectiveEpilogueBwdISA_SB_SD_Li256ELb1ELb0ELi2EEENS1_19SingleTileSchedulerILb1ELb0ELb0ELi128EEEEEEEEEvNT_6ParamsE$_ZN4cute3eso3ESOILb1ELb0EJNS_10UnderscoreEiEEC2ERKS2_RKi) ;  /* 0xfffd706000007944 */ /* 0x024fea0003c3ffff */
[----:B-1----:R-:W2:Y:S01]  /*31990*/  LDL R3, [R1+0x758] ;  /* 0x0007580001037983 */ /* 0x002ea20000100800 */
[----:B------:R-:W-:Y:S02]  /*319a0*/  MOV R2, R25 ;  /* 0x0000001900027202 */ /* 0x000fe40000000f00 */
[----:B------:R-:W-:Y:S01]  /*319b0*/  MOV R6, 0x319e0 ;  /* 0x000319e000067802 */ /* 0x000fe20000000f00 */
[----:B--2---:R-:W-:Y:S02]  /*319c0*/  IMAD R3, R14, R3, RZ ;  /* 0x000000030e037224 */ /* 0x004fe400078e02ff */
        /* <DEDUP_REMOVED lines=10> */
[----:B-1----:R1:W5:Y:S01]  /*31a70*/  LDL.64 R6, [R1+0x758] ;  /* 0x0007580001067983 */ /* 0x0023620000100a00 */
[----:B------:R-:W-:Y:S01]  /*31a80*/  IMAD.MOV.U32 R2, RZ, RZ, R25 ;  /* 0x000000ffff027224 */ /* 0x000fe200078e0019 */
[----:B------:R-:W-:-:S02]  /*31a90*/  MOV R3, RZ ;  /* 0x000000ff00037202 */ /* 0x000fc40000000f00 */
[----:B------:R-:W-:Y:S02]  /*31aa0*/  MOV R10, 0x31ac0 ;  /* 0x00031ac0000a7802 */ /* 0x000fe40000000f00 */
[----:B-1---5:R-:W-:Y:S05]  /*31ab0*/  CALL.REL.NOINC `($_ZN7cutlass13device_kernelIN5flash19enable_sm80_to_sm89INS1_16FlashAttnBwdSm80INS1_25CollectiveMainloopBwdSm80ILi2ELi2EN4cute5tupleIJNS5_1CILi128EEES8_NS7_ILi64EEEEEENS_10bfloat16_tEfNS_4arch4Sm80ELb0ELb1ELb1ELb1ELb0ELb0ELb0ELb0ELi2ELi4ELi4ELi4ELb0EEENS1_21CollectiveEpilogueBwdISA_SB_SD_Li256ELb1ELb0ELi2EEENS1_19SingleTileSchedulerILb1ELb0ELb0ELi128EEEEEEEEEvNT_6ParamsE$_ZN4cute3eso3ESOILb1ELb0EJNS_10UnderscoreEiEEC2ERKS2_RKi) ;  /* 0xfffd6f3000007944 */ /* 0x022fea0003c3ffff */
[----:B-1----:R-:W2:Y:S01]  /*31ac0*/  LDL R3, [R1+0x758] ;  /* 0x0007580001037983 */ /* 0x002ea20000100800 */
[----:B------:R-:W-:Y:S01]  /*31ad0*/  IMAD.MOV.U32 R70, RZ, RZ, R25 ;  /* 0x000000ffff467224 */ /* 0x000fe200078e0019 */
[----:B------:R-:W-:Y:S02]  /*31ae0*/  MOV R4, 0x31b10 ;  /* 0x00031b1000047802 */ /* 0x000fe40000000f00 */
[----:B--2---:R-:W-:Y:S02]  /*31af0*/  SHF.L.U32 R3, R3, 0x6, RZ ;  /* 0x0000000603037819 */ /* 0x004fe400000006ff */
[----:B------:R-:W-:Y:S05]  /*31b00*/  CALL.REL.NOINC `($_ZN7cutlass13device_kernelIN5flash19enable_sm80_to_sm89INS1_16FlashAttnBwdSm80INS1_25CollectiveMainloopBwdSm80ILi2ELi2EN4cute5tupleIJNS5_1CILi128EEES8_NS7_ILi64EEEEEENS_10bfloat16_tEfNS_4arch4Sm80ELb0ELb1ELb1ELb1ELb0ELb0ELb0ELb0ELi2ELi4ELi4ELi4ELb0EEENS1_21CollectiveEpilogueBwdISA_SB_SD_Li256ELb1ELb0ELi2EEENS1_19SingleTileSchedulerILb1ELb0ELb0ELi128EEEEEEEEEvNT_6ParamsE$_ZN4cute3eso3ESOILb1ELb0EJNS_6LayoutINS_5tupleIJNS3_IJNS3_IJNS_1CILi4EEENS4_ILi2EEEEEENS4_ILi1EEEEEEEEENS3_IJNS3_IJNS3_IJS8_NS4_ILi32EEEEEENS4_ILi0EEEEEEEEEEEiEEC2ERKSG_RKi) ;  /* 0xfffd87a000007944 */ /* 0x000fea0003c3ffff */
[----:B-1----:R-:W2:Y:S01]  /*31b10*/  LDL R3, [R1+0x758] ;  /* 0x0007580001037983 */ /* 0x002ea20000100800 */
[----:B------:R-:W-:Y:S02]  /*31b20*/  MOV R70, R25 ;  /* 0x0000001900467202 */ /* 0x000fe40000000f00 */
[----:B------:R-:W-:Y:S01]  /*31b30*/  MOV R4, 0x31b70 ;  /* 0x00031b7000047802 */ /* 0x000fe20000000f00 */
[----:B--2---:R-:W-:-:S05]  /*31b40*/  IMAD.WIDE R2, R3, 0x2, R12 ;  /* 0x0000000203027825 */ /* 0x004fca00078e020c */
[----:B------:R-:W-:Y:S02]  /*31b50*/  MOV R8, R2 ;  /* 0x0000000200087202 */ /* 0x000fe40000000f00 */
[----:B------:R-:W-:Y:S05]  /*31b60*/  CALL.REL.NOINC `($_ZN7cutlass13device_kernelIN5flash19enable_sm80_to_sm89INS1_16FlashAttnBwdSm80INS1_25CollectiveMainloopBwdSm80ILi2ELi2EN4cute5tupleIJNS5_1CILi128EEES8_NS7_ILi64EEEEEENS_10bfloat16_tEfNS_4arch4Sm80ELb0ELb1ELb1ELb1ELb0ELb0ELb0ELb0ELi2ELi4ELi4ELi4ELb0EEENS1_21CollectiveEpilogueBwdISA_SB_SD_Li256ELb1ELb0ELi2EEENS1_19SingleTileSchedulerILb1ELb0ELb0ELi128EEEEEEEEEvNT_6ParamsE$_ZN4cute3eso3ESOILb1ELb0EJNS_6LayoutINS_5tupleIJNS3_IJNS3_IJNS_1CILi4EEENS4_ILi2EEEEEENS4_ILi1EEEEEEEEENS3_IJNS3_IJNS3_IJS8_NS4_ILi32EEEEEENS4_ILi0EEEEEEEEEEENS_10ViewEngineIPN7cutlass10bfloat16_tEEEEEC2ERKSG_RKSL_) ;  /* 0xfffd86f000007944 */ /* 0x000fea0003c3ffff */
        /* <DEDUP_REMOVED lines=17> */
[----:B--2--5:R-:W-:Y:S05]  /*31c80*/  CALL.REL.NOINC `($_ZN7cutlass13device_kernelIN5flash19enable_sm80_to_sm89INS1_16FlashAttnBwdSm80INS1_25CollectiveMainloopBwdSm80ILi2ELi2EN4cute5tupleIJNS5_1CILi128EEES8_NS7_ILi64EEEEEENS_10bfloat16_tEfNS_4arch4Sm80ELb0ELb1ELb1ELb1ELb0ELb0ELb0ELb0ELi2ELi4ELi4ELi4ELb0EEENS1_21CollectiveEpilogueBwdISA_SB_SD_Li256ELb1ELb0ELi2EEENS1_19SingleTileSchedulerILb1ELb0ELb0ELi128EEEEEEEEEvNT_6ParamsE$_ZN4cute3eso3ESOILb1ELb0EJNS_6LayoutINS_5tupleIJNS3_IJNS3_IJNS_1CILi2EEES5_EEENS4_ILi1EEEEEEEEENS3_IJNS3_IJNS3_IJS7_NS4_ILi16EEEEEENS4_ILi0EEEEEEEEEEENS_10ViewEngineIPjEEEEC2ERKSF_RKSI_) ;  /* 0xfffd859000007944 */ /* 0x024fea0003c3ffff */
        /* <DEDUP_REMOVED lines=15> */
[----:B------:R-:W-:-:S02]  /*31d80*/  MOV R2, R25 ;  /* 0x0000001900027202 */ /* 0x000fc40000000f00 */
        /* <DEDUP_REMOVED lines=12> */
[----:B-1----:R1:W5:Y:S01]  /*31e50*/  LDL.64 R6, [R1+0x758] ;  /* 0x0007580001067983 */ /* 0x0023620000100a00 */
[----:B------:R-:W-:Y:S01]  /*31e60*/  IMAD.MOV.U32 R2, RZ, RZ, R25 ;  /* 0x000000ffff027224 */ /* 0x000fe200078e0019 */
[----:B------:R-:W-:-:S02]  /*31e70*/  MOV R3, 0x1 ;  /* 0x0000000100037802 */ /* 0x000fc40000000f00 */
        /* <DEDUP_REMOVED lines=46> */
[----:B------:R-:W-:-:S02]  /*32160*/  MOV R4, 0x32190 ;  /* 0x0003219000047802 */ /* 0x000fc40000000f00 */
[----:B--2---:R-:W-:Y:S02]  /*32170*/  SHF.L.U32 R3, R3, 0xa, RZ ;  /* 0x0000000a03037819 */ /* 0x004fe400000006ff */
[----:B------:R-:W-:Y:S05]  /*32180*/  CALL.REL.NOINC `($_ZN7cutlass13device_kernelIN5flash19enable_sm80_to_sm89INS1_16FlashAttnBwdSm80INS1_25CollectiveMainloopBwdSm80ILi2ELi2EN4cute5tupleIJNS5_1CILi128EEES8_NS7_ILi64EEEEEENS_10bfloat16_tEfNS_4arch4Sm80ELb0ELb1ELb1ELb1ELb0ELb0ELb0ELb0ELi2ELi4ELi4ELi4ELb0EEENS1_21CollectiveEpilogueBwdISA_SB_SD_Li256ELb1ELb0ELi2EEENS1_19SingleTileSchedulerILb1ELb0ELb0ELi128EEEEEEEEEvNT_6ParamsE$_ZN4cute3eso3ESOILb1ELb0EJNS_6LayoutINS_5tupleIJNS3_IJNS_1CILi8EEENS4_ILi1EEEEEENS4_ILi2EEEEEENS3_IJNS3_IJS6_NS4_ILi0EEEEEENS4_ILi8192EEEEEEEEiEEC2ERKSE_RKi) ;  /* 0xfffd948000007944 */ /* 0x000fea0003c3ffff */
[----:B------:R-:W-:Y:S01]  /*32190*/  ULDC.64 UR4, c[0x0][0x118] ;  /* 0x0000460000047ab9 */ /* 0x000fe20000000a00 */
[----:B-1----:R-:W2:Y:S04]  /*321a0*/  LDL R2, [R1+0x758] ;  /* 0x0007580001027983 */ /* 0x002ea80000100800 */
[----:B------:R-:W2:Y:S01]  /*321b0*/  LD.E.64 R4, [R56.64] ;  /* 0x0000000438047980 */ /* 0x000ea2000c101b00 */
[----:B------:R-:W-:Y:S02]  /*321c0*/  MOV R9, R25 ;  /* 0x0000001900097202 */ /* 0x000fe40000000f00 */
[----:B------:R-:W-:Y:S01]  /*321d0*/  MOV R8, 0x32200 ;  /* 0x0003220000087802 */ /* 0x000fe20000000f00 */
[----:B--2---:R-:W-:-:S04]  /*321e0*/  IMAD.WIDE R2, R2, 0x2, R4 ;  /* 0x0000000202027825 */ /* 0x004fc800078e0204 */
[----:B------:R-:W-:Y:S05]  /*321f0*/  CALL.REL.NOINC `($_ZN7cutlass13device_kernelIN5flash19enable_sm80_to_sm89INS1_16FlashAttnBwdSm80INS1_25CollectiveMainloopBwdSm80ILi2ELi2EN4cute5tupleIJNS5_1CILi128EEES8_NS7_ILi64EEEEEENS_10bfloat16_tEfNS_4arch4Sm80ELb0ELb1ELb1ELb1ELb0ELb0ELb0ELb0ELi2ELi4ELi4ELi4ELb0EEENS1_21CollectiveEpilogueBwdISA_SB_SD_Li256ELb1ELb0ELi2EEENS1_19SingleTileSchedulerILb1ELb0ELb0ELi128EEEEEEEEEvNT_6ParamsE$_ZN4cute8smem_ptrIPN7cutlass10bfloat16_tEECI1NS_12iter_adaptorIS3_S4_EEES3_) ;  /* 0xfffda2c000007944 */ /* 0x000fea0003c3ffff */
[----:B-1----:R1:W5:Y:S01]  /*32200*/  LDL.64 R2, [R1+0x758] ;  /* 0x0007580001027983 */ /* 0x0023620000100a00 */
[----:B------:R-:W-:-:S03]  /*32210*/  MOV R6, 0x32230 ;  /* 0x0003223000067802 */ /* 0x000fc60000000f00 */
[----:B-1---5:R-:W-:Y:S05]  /*32220*/  CALL.REL.NOINC `($_ZN7cutlass13device_kernelIN5flash19enable_sm80_to_sm89INS1_16FlashAttnBwdSm80INS1_25CollectiveMainloopBwdSm80ILi2ELi2EN4cute5tupleIJNS5_1CILi128EEES8_NS7_ILi64EEEEEENS_10bfloat16_tEfNS_4arch4Sm80ELb0ELb1ELb1ELb1ELb0ELb0ELb0ELb0ELi2ELi4ELi4ELi4ELb0EEENS1_21CollectiveEpilogueBwdISA_SB_SD_Li256ELb1ELb0ELi2EEENS1_19SingleTileSchedulerILb1ELb0ELb0ELi128EEEEEEEEEvNT_6ParamsE$_ZN4cute3eso3ESOILb1ELb0EJNS_6LayoutINS_5tupleIJNS3_IJNS_1CILi8EEENS4_ILi1EEEEEENS4_ILi2EEEEEENS3_IJNS3_IJS6_NS4_ILi0EEEEEENS4_ILi8192EEEEEEEENS_10ViewEngineINS_8smem_ptrIPN7cutlass10bfloat16_tEEEEEEEC2ERKSE_RKSL_) ;  /* 0xfffd93a000007944 */ /* 0x022fea0003c3ffff */
        /* <DEDUP_REMOVED lines=8> */
[----:B------:R-:W-:Y:S05]  /*322b0*/  CALL.REL.NOINC `($_ZN7cutlass13device_kernelIN5flash19enable_sm80_to_sm89INS1_16FlashAttnBwdSm80INS1_25CollectiveMainloopBwdSm80ILi2ELi2EN4cute5tupleIJNS5_1CILi128EEES8_NS7_ILi64EEEEEENS_10bfloat16_tEfNS_4arch4Sm80ELb0ELb1ELb1ELb1ELb0ELb0ELb0ELb0ELi2ELi4ELi4ELi4ELb0EEENS1_21CollectiveEpilogueBwdISA_SB_SD_Li256ELb1ELb0ELi2EEENS1_19SingleTileSchedulerILb1ELb0ELb0ELi128EEEEEEEEEvNT_6ParamsE$_ZN4cute3eso3ESOILb1ELb0EJNS_6LayoutINS_5tupleIJNS3_IJNS_1CILi8EEENS4_ILi1EEEEEENS4_ILi2EEEEEENS3_IJNS3_IJS6_NS4_ILi0EEEEEENS4_ILi64EEEEEEEEiEEC2ERKSE_RKi) ;  /* 0xfffd92d000007944 */ /* 0x000fea0003c3ffff */
[----:B-1----:R-:W2:Y:S01]  /*322c0*/  LDL R3, [R1+0x758] ;  /* 0x0007580001037983 */ /* 0x002ea20000100800 */
[----:B------:R-:W-:Y:S01]  /*322d0*/  MOV R6, 0x32310 ;  /* 0x0003231000067802 */ /* 0x000fe20000000f00 */
[----:B--2---:R-:W-:-:S05]  /*322e0*/  IMAD.WIDE R2, R3, 0x2, R54 ;  /* 0x0000000203027825 */ /* 0x004fca00078e0236 */
[----:B------:R-:W-:Y:S02]  /*322f0*/  MOV R8, R2 ;  /* 0x0000000200087202 */ /* 0x000fe40000000f00 */
[----:B------:R-:W-:Y:S05]  /*32300*/  CALL.REL.NOINC `($_ZN7cutlass13device_kernelIN5flash19enable_sm80_to_sm89INS1_16FlashAttnBwdSm80INS1_25CollectiveMainloopBwdSm80ILi2ELi2EN4cute5tupleIJNS5_1CILi128EEES8_NS7_ILi64EEEEEENS_10bfloat16_tEfNS_4arch4Sm80ELb0ELb1ELb1ELb1ELb0ELb0ELb0ELb0ELi2ELi4ELi4ELi4ELb0EEENS1_21CollectiveEpilogueBwdISA_SB_SD_Li256ELb1ELb0ELi2EEENS1_19SingleTileSchedulerILb1ELb0ELb0ELi128EEEEEEEEEvNT_6ParamsE$_ZN4cute3eso3ESOILb1ELb0EJNS_6LayoutINS_5tupleIJNS3_IJNS_1CILi8EEENS4_ILi1EEEEEENS4_ILi2EEEEEENS3_IJNS3_IJS6_NS4_ILi0EEEEEENS4_ILi64EEEEEEEENS_10ViewEngineIPN7cutlass10bfloat16_tEEEEEC2ERKSE_RKSJ_) ;  /* 0xfffd923000007944 */ /* 0x000fea0003c3ffff */
[----:B-1----:R1:W5:Y:S01]  /*32310*/  LDL.64 R2, [R1+0x758] ;  /* 0x0007580001027983 */ /* 0x0023620000100a00 */
[----:B------:R-:W-:Y:S02]  /*32320*/  MOV R7, R5 ;  /* 0x0000000500077202 */ /* 0x000fe40000000f00 */
[----:B------:R-:W-:Y:S02]  /*32330*/  MOV R6, 0x32350 ;  /* 0x0003235000067802 */ /* 0x000fe40000000f00 */
[----:B-1---5:R-:W-:Y:S05]  /*32340*/  CALL.REL.NOINC `($_ZN7cutlass13device_kernelIN5flash19enable_sm80_to_sm89INS1_16FlashAttnBwdSm80INS1_25CollectiveMainloopBwdSm80ILi2ELi2EN4cute5tupleIJNS5_1CILi128EEES8_NS7_ILi64EEEEEENS_10bfloat16_tEfNS_4arch4Sm80ELb0ELb1ELb1ELb1ELb0ELb0ELb0ELb0ELi2ELi4ELi4ELi4ELb0EEENS1_21CollectiveEpilogueBwdISA_SB_SD_Li256ELb1ELb0ELi2EEENS1_19SingleTileSchedulerILb1ELb0ELb0ELi128EEEEEEEEEvNT_6ParamsE$_ZN4cute3eso3ESOILb1ELb0EJNS_6LayoutINS_5tupleIJNS3_IJNS_1CILi8EEENS4_ILi1EEEEEENS3_IJNS4_ILi2EEEEEEEEENS3_IJNS3_IJS6_NS4_ILi0EEEEEENS3_IJNS4_ILi8192EEEEEEEEEEENS_10ViewEngineINS_8smem_ptrIPN7cutlass10bfloat16_tEEEEEEEC2ERKSG_RKSN_) ;  /* 0xfffd8ff000007944 */ /* 0x022fea0003c3ffff */
[----:B-1----:R1:W5:Y:S01]  /*32350*/  LDL.64 R4, [R1+0x758] ;  /* 0x0007580001047983 */ /* 0x0023620000100a00 */
[----:B------:R-:W-:Y:S02]  /*32360*/  MOV R8, R2 ;  /* 0x0000000200087202 */ /* 0x000fe40000000f00 */
[----:B------:R-:W-:Y:S02]  /*32370*/  MOV R6, 0x32390 ;  /* 0x0003239000067802 */ /* 0x000fe40000000f00 */
[----:B-1---5:R-:W-:Y:S05]  /*32380*/  CALL.REL.NOINC `($_ZN7cutlass13device_kernelIN5flash19enable_sm80_to_sm89INS1_16FlashAttnBwdSm80INS1_25CollectiveMainloopBwdSm80ILi2ELi2EN4cute5tupleIJNS5_1CILi128EEES8_NS7_ILi64EEEEEENS_10bfloat16_tEfNS_4arch4Sm80ELb0ELb1ELb1ELb1ELb0ELb0ELb0ELb0ELi2ELi4ELi4ELi4ELb0EEENS1_21CollectiveEpilogueBwdISA_SB_SD_Li256ELb1ELb0ELi2EEENS1_19SingleTileSchedulerILb1ELb0ELb0ELi128EEEEEEEEEvNT_6ParamsE$_ZN4cute3eso3ESOILb1ELb0EJNS_6LayoutINS_5tupleIJNS3_IJNS_1CILi8EEENS4_ILi1EEEEEENS3_IJNS4_ILi2EEEEEEEEENS3_IJNS3_IJS6_NS4_ILi0EEEEEENS3_IJNS4_ILi64EEEEEEEEEEENS_10ViewEngineIPN7cutlass10bfloat16_tEEEEEC2ERKSG_RKSL_) ;  /* 0xfffd8f6000007944 */ /* 0x022fea0003c3ffff */
[----:B-1----:R1:W5:Y:S01]  /*32390*/  LDL.64 R2, [R1+0x758] ;  /* 0x0007580001027983 */ /* 0x0023620000100a00 */
[----:B------:R-:W-:-:S03]  /*323a0*/  MOV R8, 0x323c0 ;  /* 0x000323c000087802 */ /* 0x000fc60000000f00 */
[----:B-1---5:R-:W-:Y:S05]  /*323b0*/  CALL.REL.NOINC `($_ZN7cutlass13device_kernelIN5flash19enable_sm80_to_sm89INS1_16FlashAttnBwdSm80INS1_25CollectiveMainloopBwdSm80ILi2ELi2EN4cute5tupleIJNS5_1CILi128EEES8_NS7_ILi64EEEEEENS_10bfloat16_tEfNS_4arch4Sm80ELb0ELb1ELb1ELb1ELb0ELb0ELb0ELb0ELi2ELi4ELi4ELi4ELb0EEENS1_21CollectiveEpilogueBwdISA_SB_SD_Li256ELb1ELb0ELi2EEENS1_19SingleTileSchedulerILb1ELb0ELb0ELi128EEEEEEEEEvNT_6ParamsE$_ZN4cute3eso3ESOILb1ELb0EJNS_6LayoutINS_5tupleIJNS3_IJNS3_IJNS_1CILi8EEENS4_ILi1EEEEEES6_EEENS3_IJNS3_IJS6_S6_EEENS4_ILi2EEEEEEEEENS3_IJNS3_IJNS3_IJS6_NS4_ILi0EEEEEESD_EEENS3_IJNS3_IJSD_SD_EEENS4_ILi64EEEEEEEEEEENS_10ViewEngineIPN7cutlass10bfloat16_tEEEEEC2ERKSK_RKSP_) ;  /* 0xfffd810000007944 */ /* 0x022fea0003c3ffff */
[----:B-1----:R1:W5:Y:S01]  /*323c0*/  LDL.64 R2, [R1+0x758] ;  /* 0x0007580001027983 */ /* 0x0023620000100a00 */
[----:B------:R-:W-:Y:S02]  /*323d0*/  MOV R7, R5 ;  /* 0x0000000500077202 */ /* 0x000fe40000000f00 */
[----:B------:R-:W-:-:S02]  /*323e0*/  MOV R6, 0x32400 ;  /* 0x0003240000067802 */ /* 0x000fc40000000f00 */
[----:B-1---5:R-:W-:Y:S05]  /*323f0*/  CALL.REL.NOINC `($_ZN7cutlass13device_kernelIN5flash19enable_sm80_to_sm89INS1_16FlashAttnBwdSm80INS1_25CollectiveMainloopBwdSm80ILi2ELi2EN4cute5tupleIJNS5_1CILi128EEES8_NS7_ILi64EEEEEENS_10bfloat16_tEfNS_4arch4Sm80ELb0ELb1ELb1ELb1ELb0ELb0ELb0ELb0ELi2ELi4ELi4ELi4ELb0EEENS1_21CollectiveEpilogueBwdISA_SB_SD_Li256ELb1ELb0ELi2EEENS1_19SingleTileSchedulerILb1ELb0ELb0ELi128EEEEEEEEEvNT_6ParamsE$_ZN4cute3eso3ESOILb1ELb0EJNS_6LayoutINS_5tupleIJNS3_IJNS3_IJNS_1CILi8EEENS4_ILi1EEEEEES6_EEENS3_IJNS3_IJS6_S6_EEENS4_ILi2EEEEEEEEENS3_IJNS3_IJNS3_IJS6_NS4_ILi0EEEEEESD_EEENS3_IJNS3_IJSD_SD_EEENS4_ILi8192EEEEEEEEEEENS_10ViewEngineINS_8smem_ptrIPN7cutlass10bfloat16_tEEEEEEEC2ERKSK_RKSR_) ;  /* 0xfffd810000007944 */ /* 0x022fea0003c3ffff */
[----:B-1----:R1:W5:Y:S01]  /*32400*/  LDL.64 R4, [R1+0x758] ;  /* 0x0007580001047983 */ /* 0x0023620000100a00 */
[----:B------:R-:W-:-:S02]  /*32410*/  MOV R8, R2 ;  /* 0x0000000200087202 */ /* 0x000fc40000000f00 */
        /* <DEDUP_REMOVED lines=140> */
[----:B------:R2:W5:Y:S01]  /*32ce0*/  LDL R5, [R1+0x758] ;  /* 0x0007580001057983 */ /* 0x0005620000100800 */
[----:B------:R-:W-:-:S03]  /*32cf0*/  MOV R4, 0x32d10 ;  /* 0x00032d1000047802 */ /* 0x000fc60000000f00 */
[----:B-12--5:R-:W-:Y:S05]  /*32d00*/  CALL.REL.NOINC `($_ZN7cutlass13device_kernelIN5flash19enable_sm80_to_sm89INS1_16FlashAttnBwdSm80INS1_25CollectiveMainloopBwdSm80ILi2ELi2EN4cute5tupleIJNS5_1CILi128EEES8_NS7_ILi64EEEEEENS_10bfloat16_tEfNS_4arch4Sm80ELb0ELb1ELb1ELb1ELb0ELb0ELb0ELb0ELi2ELi4ELi4ELi4ELb0EEENS1_21CollectiveEpilogueBwdISA_SB_SD_Li256ELb1ELb0ELi2EEENS1_19SingleTileSchedulerILb1ELb0ELb0ELi128EEEEEEEEEvNT_6ParamsE$_ZZN4cute5sliceINS_5tupleIJNS_10UnderscoreES2_iEEENS1_IJNS1_IJNS_1CILi1EEENS4_ILi0EEEEEEiNS4_ILi1024EEEEEEEEDaRKT_RKT0_ENKUlRKT_RKT0_E_clIS2_iEEDaSI_SL_) ;  /* 0xfffdb2b000007944 */ /* 0x026fea0003c3ffff */
[----:B------:R-:W-:Y:S02]  /*32d10*/  MOV R4, 0x32d30 ;  /* 0x00032d3000047802 */ /* 0x000fe40000000f00 */
[----:B-1---5:R-:W-:Y:S05]  /*32d20*/  CALL.REL.NOINC `($_ZN7cutlass13device_kernelIN5flash19enable_sm80_to_sm89INS1_16FlashAttnBwdSm80INS1_25CollectiveMainloopBwdSm80ILi2ELi2EN4cute5tupleIJNS5_1CILi128EEES8_NS7_ILi64EEEEEENS_10bfloat16_tEfNS_4arch4Sm80ELb0ELb1ELb1ELb1ELb0ELb0ELb0ELb0ELi2ELi4ELi4ELi4ELb0EEENS1_21CollectiveEpilogueBwdISA_SB_SD_Li256ELb1ELb0ELi2EEENS1_19SingleTileSchedulerILb1ELb0ELb0ELi128EEEEEEEEEvNT_6ParamsE$_ZZN4cute12filter_tupleINS_5tupleIJNS_10UnderscoreES2_iEEENS1_IJNS1_IJNS_1CILi1EEENS4_ILi0EEEEEEiNS4_ILi1024EEEEEEZNS_5sliceIS3_S9_EEDaRKT_RKT0_EUlRKT_RKT0_E_EEDaSD_SG_OT1_ENKUlDpSJ_E_clIJNS1_IJS7_EEENS1_IJiEEENS1_IJEEEEEEDaSQ_) ;  /* 0xfffd9f4000007944 */ /* 0x022fea0003c3ffff */
[----:B------:R-:W-:Y:S02]  /*32d30*/  MOV R70, R25 ;  /* 0x0000001900467202 */ /* 0x000fe40000000f00 */
[----:B------:R-:W-:-:S02]  /*32d40*/  MOV R6, 0x32d60 ;  /* 0x00032d6000067802 */ /* 0x000fc40000000f00 */
[----:B-1---5:R-:W-:Y:S05]  /*32d50*/  CALL.REL.NOINC `($_ZN7cutlass13device_kernelIN5flash19enable_sm80_to_sm89INS1_16FlashAttnBwdSm80INS1_25CollectiveMainloopBwdSm80ILi2ELi2EN4cute5tupleIJNS5_1CILi128EEES8_NS7_ILi64EEEEEENS_10bfloat16_tEfNS_4arch4Sm80ELb0ELb1ELb1ELb1ELb0ELb0ELb0ELb0ELi2ELi4ELi4ELi4ELb0EEENS1_21CollectiveEpilogueBwdISA_SB_SD_Li256ELb1ELb0ELi2EEENS1_19SingleTileSchedulerILb1ELb0ELb0ELi128EEEEEEEEEvNT_6ParamsE$_ZN4cute5tupleIJNS0_IJNS0_IJNS_1CILi8EEENS1_ILi1EEEEEENS1_ILi2EEEEEENS0_IJNS0_IJS3_NS1_ILi0EEEEEEiEEEEEC2ERKS6_RKS9_) ;  /* 0xfffd904000007944 */ /* 0x022fea0003c3ffff */
[----:B------:R2:W5:Y:S01]  /*32d60*/  LDL R6, [R1+0x758] ;  /* 0x0007580001067983 */ /* 0x0005620000100800 */
[----:B-1----:R-:W-:Y:S01]  /*32d70*/  IMAD.SHL.U32 R2, R5, 0x400, RZ ;  /* 0x0000040005027824 */ /* 0x002fe200078e00ff */
[----:B------:R-:W-:Y:S01]  /*32d80*/  MOV R61, R25 ;  /* 0x00000019003d7202 */ /* 0x000fe20000000f00 */
[----:B------:R-:W-:Y:S01]  /*32d90*/  IMAD.MOV.U32 R64, RZ, RZ, R24 ;  /* 0x000000ffff407224 */ /* 0x000fe200078e0018 */
[----:B------:R-:W-:-:S02]  /*32da0*/  MOV R4, 0x32dd0 ;  /* 0x00032dd000047802 */ /* 0x000fc40000000f00 */
[----:B------:R2:W-:Y:S04]  /*32db0*/  STL [R1+0x770], R2 ;  /* 0x0007700201007387 */ /* 0x0005e80000100800 */
[----:B--2--5:R-:W-:Y:S05]  /*32dc0*/  CALL.REL.NOINC `($_ZN7cutlass13device_kernelIN5flash19enable_sm80_to_sm89INS1_16FlashAttnBwdSm80INS1_25CollectiveMainloopBwdSm80ILi2ELi2EN4cute5tupleIJNS5_1CILi128EEES8_NS7_ILi64EEEEEENS_10bfloat16_tEfNS_4arch4Sm80ELb0ELb1ELb1ELb1ELb0ELb0ELb0ELb0ELi2ELi4ELi4ELi4ELb0EEENS1_21CollectiveEpilogueBwdISA_SB_SD_Li256ELb1ELb0ELi2EEENS1_19SingleTileSchedulerILb1ELb0ELb0ELi128EEEEEEEEEvNT_6ParamsE$_ZN4cute3eso3ESOILb0ELb0EJNS_6LayoutINS_5tupleIJNS3_IJNS_1CILi8EEENS4_ILi1EEEEEENS4_ILi2EEEEEENS3_IJNS3_IJS6_NS4_ILi0EEEEEEiEEEEEiEEC2ERKSD_RKi) ;  /* 0xfffd4dc000007944 */ /* 0x024fea0003c3ffff */
[----:B------:R-:W2:Y:S01]  /*32dd0*/  LDL.64 R4, [R1+0x758] ;  /* 0x0007580001047983 */ /* 0x000ea20000100a00 */
[----:B------:R-:W-:Y:S02]  /*32de0*/  MOV R9, R25 ;  /* 0x0000001900097202 */ /* 0x000fe40000000f00 */
[----:B------:R-:W-:Y:S01]  /*32df0*/  MOV R8, 0x32e20 ;  /* 0x00032e2000087802 */ /* 0x000fe20000000f00 */
[----:B-12---:R-:W-:-:S04]  /*32e00*/  IMAD.WIDE R2, R5, 0x2, R58 ;  /* 0x0000000205027825 */ /* 0x006fc800078e023a */
[----:B------:R-:W-:Y:S05]  /*32e10*/  CALL.REL.NOINC `($_ZN7cutlass13device_kernelIN5flash19enable_sm80_to_sm89INS1_16FlashAttnBwdSm80INS1_25CollectiveMainloopBwdSm80ILi2ELi2EN4cute5tupleIJNS5_1CILi128EEES8_NS7_ILi64EEEEEENS_10bfloat16_tEfNS_4arch4Sm80ELb0ELb1ELb1ELb1ELb0ELb0ELb0ELb0ELi2ELi4ELi4ELi4ELb0EEENS1_21CollectiveEpilogueBwdISA_SB_SD_Li256ELb1ELb0ELi2EEENS1_19SingleTileSchedulerILb1ELb0ELb0ELi128EEEEEEEEEvNT_6ParamsE$_ZN4cute8smem_ptrIPN7cutlass10bfloat16_tEECI1NS_12iter_adaptorIS3_S4_EEES3_) ;  /* 0xfffd96a000007944 */ /* 0x000fea0003c3ffff */
        /* <DEDUP_REMOVED lines=10> */
[----:B-1----:R-:W-:-:S02]  /*32ec0*/  MOV R3, 0x1 ;  /* 0x0000000100037802 */ /* 0x002fc40000000f00 */
[----:B------:R-:W-:Y:S02]  /*32ed0*/  MOV R8, 0x32ef0 ;  /* 0x00032ef000087802 */ /* 0x000fe40000000f00 */
[----:B--2--5:R-:W-:Y:S05]  /*32ee0*/  CALL.REL.NOINC `($_ZN7cutlass13device_kernelIN5flash19enable_sm80_to_sm89INS1_16FlashAttnBwdSm80INS1_25CollectiveMainloopBwdSm80ILi2ELi2EN4cute5tupleIJNS5_1CILi128EEES8_NS7_ILi64EEEEEENS_10bfloat16_tEfNS_4arch4Sm80ELb0ELb1ELb1ELb1ELb0ELb0ELb0ELb0ELi2ELi4ELi4ELi4ELb0EEENS1_21CollectiveEpilogueBwdISA_SB_SD_Li256ELb1ELb0ELi2EEENS1_19SingleTileSchedulerILb1ELb0ELb0ELi128EEEEEEEEEvNT_6ParamsE$_ZN4cute3eso3ESOILb1ELb0EJNS_10UnderscoreES2_iEEC2ERKS2_S5_RKi) ;  /* 0xfffd5ac000007944 */ /* 0x024fea0003c3ffff */
[----:B-1----:R-:W2:Y:S01]  /*32ef0*/  LDL R3, [R1+0x758] ;  /* 0x0007580001037983 */ /* 0x002ea20000100800 */
[----:B------:R-:W-:Y:S01]  /*32f00*/  IMAD.MOV.U32 R61, RZ, RZ, R25 ;  /* 0x000000ffff3d7224 */ /* 0x000fe200078e0019 */
[----:B------:R-:W-:Y:S02]  /*32f10*/  MOV R4, 0x32f40 ;  /* 0x00032f4000047802 */ /* 0x000fe40000000f00 */
[----:B--2---:R-:W-:Y:S02]  /*32f20*/  SHF.L.U32 R3, R3, 0x2, RZ ;  /* 0x0000000203037819 */ /* 0x004fe400000006ff */
[----:B------:R-:W-:Y:S05]  /*32f30*/  CALL.REL.NOINC `($_ZN7cutlass13device_kernelIN5flash19enable_sm80_to_sm89INS1_16FlashAttnBwdSm80INS1_25CollectiveMainloopBwdSm80ILi2ELi2EN4cute5tupleIJNS5_1CILi128EEES8_NS7_ILi64EEEEEENS_10bfloat16_tEfNS_4arch4Sm80ELb0ELb1ELb1ELb1ELb0ELb0ELb0ELb0ELi2ELi4ELi4ELi4ELb0EEENS1_21CollectiveEpilogueBwdISA_SB_SD_Li256ELb1ELb0ELi2EEENS1_19SingleTileSchedulerILb1ELb0ELb0ELi128EEEEEEEEEvNT_6ParamsE$_ZN4cute3eso3ESOILb1ELb0EJNS_6LayoutINS_5tupleIJNS3_IJNS3_IJNS_1CILi4EEENS4_ILi2EEEEEENS4_ILi1EEEEEES6_EEENS3_IJNS3_IJNS3_IJS8_NS4_ILi32EEEEEENS4_ILi0EEEEEENS4_ILi64EEEEEEEEiEEC2ERKSH_RKi) ;  /* 0xfffd743000007944 */ /* 0x000fea0003c3ffff */
[----:B-1----:R-:W2:Y:S01]  /*32f40*/  LDL R3, [R1+0x758] ;  /* 0x0007580001037983 */ /* 0x002ea20000100800 */
[----:B------:R-:W-:Y:S02]  /*32f50*/  MOV R70, R25 ;  /* 0x0000001900467202 */ /* 0x000fe40000000f00 */
[----:B------:R-:W-:Y:S01]  /*32f60*/  MOV R6, 0x32f90 ;  /* 0x00032f9000067802 */ /* 0x000fe20000000f00 */
[----:B--2---:R-:W-:-:S04]  /*32f70*/  IMAD.WIDE R8, R3, 0x2, R52 ;  /* 0x0000000203087825 */ /* 0x004fc800078e0234 */
[----:B------:R-:W-:Y:S05]  /*32f80*/  CALL.REL.NOINC `($_ZN7cutlass13device_kernelIN5flash19enable_sm80_to_sm89INS1_16FlashAttnBwdSm80INS1_25CollectiveMainloopBwdSm80ILi2ELi2EN4cute5tupleIJNS5_1CILi128EEES8_NS7_ILi64EEEEEENS_10bfloat16_tEfNS_4arch4Sm80ELb0ELb1ELb1ELb1ELb0ELb0ELb0ELb0ELi2ELi4ELi4ELi4ELb0EEENS1_21CollectiveEpilogueBwdISA_SB_SD_Li256ELb1ELb0ELi2EEENS1_19SingleTileSchedulerILb1ELb0ELb0ELi128EEEEEEEEEvNT_6ParamsE$_ZN4cute3eso3ESOILb1ELb0EJNS_6LayoutINS_5tupleIJNS3_IJNS3_IJNS_1CILi4EEENS4_ILi2EEEEEENS4_ILi1EEEEEES6_EEENS3_IJNS3_IJNS3_IJS8_NS4_ILi32EEEEEENS4_ILi0EEEEEENS4_ILi64EEEEEEEENS_10ViewEngineIPN7cutlass10bfloat16_tEEEEEC2ERKSH_RKSM_) ;  /* 0xfffd73a000007944 */ /* 0x000fea0003c3ffff */
[----:B------:R2:W5:Y:S01]  /*32f90*/  LDL.64 R4, [R1+0x758] ;  /* 0x0007580001047983 */ /* 0x0005620000100a00 */
[----:B------:R-:W-:Y:S02]  /*32fa0*/  MOV R3, R12 ;  /* 0x0000000c00037202 */ /* 0x000fe40000000f00 */
[----:B-1----:R-:W-:-:S02]  /*32fb0*/  MOV R8, 0x32fd0 ;  /* 0x00032fd000087802 */ /* 0x002fc40000000f00 */
[----:B--2--5:R-:W-:Y:S05]  /*32fc0*/  CALL.REL.NOINC `($_ZN7cutlass13device_kernelIN5flash19enable_sm80_to_sm89INS1_16FlashAttnBwdSm80INS1_25CollectiveMainloopBwdSm80ILi2ELi2EN4cute5tupleIJNS5_1CILi128EEES8_NS7_ILi64EEEEEENS_10bfloat16_tEfNS_4arch4Sm80ELb0ELb1ELb1ELb1ELb0ELb0ELb0ELb0ELi2ELi4ELi4ELi4ELb0EEENS1_21CollectiveEpilogueBwdISA_SB_SD_Li256ELb1ELb0ELi2EEENS1_19SingleTileSchedulerILb1ELb0ELb0ELi128EEEEEEEEEvNT_6ParamsE$_ZZN4cute4takeILi1ELi2ENS_5tupleIJNS1_IJNS_1CILi1EEENS2_ILi0EEEEEEiEEEEEDaRKT1_ENKUlDpRKT_E_clIJiEEEDaSD_) ;  /* 0xfffdab7000007944 */ /* 0x024fea0003c3ffff */
[----:B------:R-:W-:Y:S02]  /*32fd0*/  MOV R70, R25 ;  /* 0x0000001900467202 */ /* 0x000fe40000000f00 */
[----:B------:R-:W-:-:S02]  /*32fe0*/  MOV R6, 0x33000 ;  /* 0x0003300000067802 */ /* 0x000fc40000000f00 */
[----:B-1---5:R-:W-:Y:S05]  /*32ff0*/  CALL.REL.NOINC `($_ZN7cutlass13device_kernelIN5flash19enable_sm80_to_sm89INS1_16FlashAttnBwdSm80INS1_25CollectiveMainloopBwdSm80ILi2ELi2EN4cute5tupleIJNS5_1CILi128EEES8_NS7_ILi64EEEEEENS_10bfloat16_tEfNS_4arch4Sm80ELb0ELb1ELb1ELb1ELb0ELb0ELb0ELb0ELi2ELi4ELi4ELi4ELb0EEENS1_21CollectiveEpilogueBwdISA_SB_SD_Li256ELb1ELb0ELi2EEENS1_19SingleTileSchedulerILb1ELb0ELb0ELi128EEEEEEEEEvNT_6ParamsE$_ZN4cute3eso3ESOILb1ELb0EJNS_5tupleIJNS_1CILi1EEENS3_ILi0EEEEEENS2_IJiEEEEEC2ERKS6_RKS7_) ;  /* 0xfffd6c0000007944 */ /* 0x022fea0003c3ffff */
[----:B-1----:R1:W5:Y:S01]  /*33000*/  LDL R3, [R1+0x758] ;  /* 0x0007580001037983 */ /* 0x0023620000100800 */
[----:B------:R-:W-:-:S02]  /*33010*/  MOV R70, R25 ;  /* 0x0000001900467202 */ /* 0x000fc40000000f00 */
        /* <DEDUP_REMOVED lines=22> */
[----:B------:R-:W2:Y:S01]  /*33180*/  LDL R4, [R1+0x758] ;  /* 0x0007580001047983 */ /* 0x000ea20000100800 */
[----:B-1----:R-:W-:Y:S02]  /*33190*/  MOV R2, R24 ;  /* 0x0000001800027202 */ /* 0x002fe40000000f00 */
[----:B------:R-:W-:Y:S01]  /*331a0*/  MOV R14, 0x331d0 ;  /* 0x000331d0000e7802 */ /* 0x000fe20000000f00 */
[----:B--2---:R1:W-:Y:S04]  /*331b0*/  STL [R1+0x770], R4 ;  /* 0x0007700401007387 */ /* 0x0043e80000100800 */
        /* <DEDUP_REMOVED lines=194> */
[----:B------:R-:W-:Y:S05]  /*33de0*/  CALL.REL.NOINC `($_ZN7cutlass13device_kernelIN5flash19enable_sm80_to_sm89INS1_16FlashAttnBwdSm80INS1_25CollectiveMainloopBwdSm80ILi2ELi2EN4cute5tupleIJNS5_1CILi128EEES8_NS7_ILi64EEEEEENS_10bfloat16_tEfNS_4arch4Sm80ELb0ELb1ELb1ELb1ELb0ELb0ELb0ELb0ELi2ELi4ELi4ELi4ELb0EEENS1_21CollectiveEpilogueBwdISA_SB_SD_Li256ELb1ELb0ELi2EEENS1_19SingleTileSchedulerILb1ELb0ELb0ELi128EEEEEEEEEvNT_6ParamsE$_ZN4cute3eso3ESOILb1ELb0EJNS_6LayoutINS_5tupleIJNS3_IJNS_1CILi2EEES5_S5_EEES5_EEENS3_IJNS3_IJNS4_ILi1EEES5_NS4_ILi4EEEEEENS4_ILi64EEEEEEEEiEEC2ERKSD_RKi) ;  /* 0xfffd709000007944 */ /* 0x000fea0003c3ffff */
[----:B-1----:R-:W2:Y:S01]  /*33df0*/  LDL R3, [R1+0x758] ;  /* 0x0007580001037983 */ /* 0x002ea20000100800 */
[----:B------:R-:W-:Y:S01]  /*33e00*/  MOV R4, 0x33e40 ;  /* 0x00033e4000047802 */ /* 0x000fe20000000f00 */
[----:B--2---:R-:W-:-:S05]  /*33e10*/  IMAD.WIDE R2, R3, 0x2, R48 ;  /* 0x0000000203027825 */ /* 0x004fca00078e0230 */
[----:B------:R-:W-:Y:S02]  /*33e20*/  MOV R6, R2 ;  /* 0x0000000200067202 */ /* 0x000fe40000000f00 */
[----:B------:R-:W-:Y:S05]  /*33e30*/  CALL.REL.NOINC `($_ZN7cutlass13device_kernelIN5flash19enable_sm80_to_sm89INS1_16FlashAttnBwdSm80INS1_25CollectiveMainloopBwdSm80ILi2ELi2EN4cute5tupleIJNS5_1CILi128EEES8_NS7_ILi64EEEEEENS_10bfloat16_tEfNS_4arch4Sm80ELb0ELb1ELb1ELb1ELb0ELb0ELb0ELb0ELi2ELi4ELi4ELi4ELb0EEENS1_21CollectiveEpilogueBwdISA_SB_SD_Li256ELb1ELb0ELi2EEENS1_19SingleTileSchedulerILb1ELb0ELb0ELi128EEEEEEEEEvNT_6ParamsE$_ZN4cute3eso3ESOILb1ELb0EJNS_6LayoutINS_5tupleIJNS3_IJNS_1CILi2EEES5_S5_EEES5_EEENS3_IJNS3_IJNS4_ILi1EEES5_NS4_ILi4EEEEEENS4_ILi64EEEEEEEENS_10ViewEngineIPN7cutlass10bfloat16_tEEEEEC2ERKSD_RKSI_) ;  /* 0xfffd6ff000007944 */ /* 0x000fea0003c3ffff */
[----:B------:R2:W5:Y:S01]  /*33e40*/  LDL.64 R60, [R1+0x758] ;  /* 0x00075800013c7983 */ /* 0x0005620000100a00 */
[----:B-1----:R-:W-:Y:S01]  /*33e50*/  IMAD.MOV.U32 R2, RZ, RZ, R25 ;  /* 0x000000ffff027224 */ /* 0x002fe200078e0019 */
[----:B------:R-:W-:Y:S02]  /*33e60*/  MOV R3, RZ ;  /* 0x000000ff00037202 */ /* 0x000fe40000000f00 */
[----:B------:R-:W-:Y:S02]  /*33e70*/  MOV R8, 0x33e90 ;  /* 0x00033e9000087802 */ /* 0x000fe40000000f00 */
[----:B--2--5:R-:W-:Y:S05]  /*33e80*/  CALL.REL.NOINC `($_ZN7cutlass13device_kernelIN5flash19enable_sm80_to_sm89INS1_16FlashAttnBwdSm80INS1_25CollectiveMainloopBwdSm80ILi2ELi2EN4cute5tupleIJNS5_1CILi128EEES8_NS7_ILi64EEEEEENS_10bfloat16_tEfNS_4arch4Sm80ELb0ELb1ELb1ELb1ELb0ELb0ELb0ELb0ELi2ELi4ELi4ELi4ELb0EEENS1_21CollectiveEpilogueBwdISA_SB_SD_Li256ELb1ELb0ELi2EEENS1_19SingleTileSchedulerILb1ELb0ELb0ELi128EEEEEEEEEvNT_6ParamsE$_ZN4cute3eso3ESOILb1ELb0EJNS_10UnderscoreES2_iEEC2ERKS2_S5_RKi) ;  /* 0xfffd4b2000007944 */ /* 0x024fea0003c3ffff */
[----:B-1----:R-:W2:Y:S01]  /*33e90*/  LDL R3, [R1+0x758] ;  /* 0x0007580001037983 */ /* 0x002ea20000100800 */
[----:B------:R-:W-:Y:S01]  /*33ea0*/  IMAD.MOV.U32 R70, RZ, RZ, R25 ;  /* 0x000000ffff467224 */ /* 0x000fe200078e0019 */
[----:B------:R-:W-:Y:S02]  /*33eb0*/  MOV R4, 0x33ee0 ;  /* 0x00033ee000047802 */ /* 0x000fe40000000f00 */
[----:B--2---:R-:W-:Y:S02]  /*33ec0*/  SHF.L.U32 R3, R3, 0x2, RZ ;  /* 0x0000000203037819 */ /* 0x004fe400000006ff */
[----:B------:R-:W-:Y:S05]  /*33ed0*/  CALL.REL.NOINC `($_ZN7cutlass13device_kernelIN5flash19enable_sm80_to_sm89INS1_16FlashAttnBwdSm80INS1_25CollectiveMainloopBwdSm80ILi2ELi2EN4cute5tupleIJNS5_1CILi128EEES8_NS7_ILi64EEEEEENS_10bfloat16_tEfNS_4arch4Sm80ELb0ELb1ELb1ELb1ELb0ELb0ELb0ELb0ELi2ELi4ELi4ELi4ELb0EEENS1_21CollectiveEpilogueBwdISA_SB_SD_Li256ELb1ELb0ELi2EEENS1_19SingleTileSchedulerILb1ELb0ELb0ELi128EEEEEEEEEvNT_6ParamsE$_ZN4cute3eso3ESOILb1ELb0EJNS_6LayoutINS_5tupleIJNS3_IJNS_1CILi2EEES5_EEES6_EEENS3_IJNS3_IJNS4_ILi1EEES5_EEENS3_IJNS4_ILi32EEENS4_ILi64EEEEEEEEEEEiEEC2ERKSE_RKi) ;  /* 0xfffd6e8000007944 */ /* 0x000fea0003c3ffff */
[----:B-1----:R-:W2:Y:S01]  /*33ee0*/  LDL R3, [R1+0x758] ;  /* 0x0007580001037983 */ /* 0x002ea20000100800 */
[----:B------:R-:W-:Y:S02]  /*33ef0*/  MOV R70, R25 ;  /* 0x0000001900467202 */ /* 0x000fe40000000f00 */
[----:B------:R-:W-:Y:S01]  /*33f00*/  MOV R4, 0x33f40 ;  /* 0x00033f4000047802 */ /* 0x000fe20000000f00 */
[----:B--2---:R-:W-:-:S05]  /*33f10*/  IMAD.WIDE R2, R3, 0x2, R50 ;  /* 0x0000000203027825 */ /* 0x004fca00078e0232 */
[----:B------:R-:W-:Y:S02]  /*33f20*/  MOV R6, R2 ;  /* 0x0000000200067202 */ /* 0x000fe40000000f00 */
[----:B------:R-:W-:Y:S05]  /*33f30*/  CALL.REL.NOINC `($_ZN7cutlass13device_kernelIN5flash19enable_sm80_to_sm89INS1_16FlashAttnBwdSm80INS1_25CollectiveMainloopBwdSm80ILi2ELi2EN4cute5tupleIJNS5_1CILi128EEES8_NS7_ILi64EEEEEENS_10bfloat16_tEfNS_4arch4Sm80ELb0ELb1ELb1ELb1ELb0ELb0ELb0ELb0ELi2ELi4ELi4ELi4ELb0EEENS1_21CollectiveEpilogueBwdISA_SB_SD_Li256ELb1ELb0ELi2EEENS1_19SingleTileSchedulerILb1ELb0ELb0ELi128EEEEEEEEEvNT_6ParamsE$_ZN4cute3eso3ESOILb1ELb0EJNS_6LayoutINS_5tupleIJNS3_IJNS_1CILi2EEES5_EEES6_EEENS3_IJNS3_IJNS4_ILi1EEES5_EEENS3_IJNS4_ILi32EEENS4_ILi64EEEEEEEEEEENS_10ViewEngineIPN7cutlass10bfloat16_tEEEEEC2ERKSE_RKSJ_) ;  /* 0xfffd6dd000007944 */ /* 0x000fea0003c3ffff */
[----:B------:R2:W5:Y:S04]  /*33f40*/  LDL.64 R62, [R1+0x758] ;  /* 0x00075800013e7983 */ /* 0x0005680000100a00 */
[----:B------:R2:W-:Y:S02]  /*33f50*/  STL [R1+0x770], RZ ;  /* 0x000770ff01007387 */ /* 0x0005e40000100800 */
.L_x_2004:
        /* <DEDUP_REMOVED lines=694> */
[----:B------:R-:W-:Y:S02]  /*36ac0*/  MOV R3, 0x1 ;  /* 0x0000000100037802 */ /* 0x000fe40000000f00 */
        /* <DEDUP_REMOVED lines=15> */
.L_x_2005:
        /* <DEDUP_REMOVED lines=710> */
.L_x_2006:
        /* <DEDUP_REMOVED lines=710> */
.L_x_2007:
        /* <DEDUP_REMOVED lines=710> */
.L_x_2008:
        /* <DEDUP_REMOVED lines=710> */
.L_x_2009:
        /* <DEDUP_REMOVED lines=710> */
.L_x_2010:
        /* <DEDUP_REMOVED lines=228> */
[----:B------:R-:W-:Y:S05]  /*457e0*/  CALL.REL.NOINC `($_ZN7cutlass13device_kernelIN5flash19enable_sm80_to_sm89INS1_16FlashAttnBwdSm80INS1_25CollectiveMainloopBwdSm80ILi2ELi2EN4cute5tupleIJNS5_1CILi128EEES8_NS7_ILi64EEEEEENS_10bfloat16_tEfNS_4arch4Sm80ELb0ELb1ELb1ELb1ELb0ELb0ELb0ELb0ELi2ELi4ELi4ELi4ELb0EEENS1_21CollectiveEpilogueBwdISA_SB_SD_Li256ELb1ELb0ELi2EEENS1_19SingleTileSchedulerILb1ELb0ELb0ELi128EEEEEEEEEvNT_6ParamsE$_ZN4cute3eso3ESOILb1ELb0EJNS_10UnderscoreES2_iEEC2ERKS2_S5_RKi) ;  /* 0xfffc31c000007944 */ /* 0x000fea0003c3ffff */
        /* <DEDUP_REMOVED lines=27> */
.L_x_2011:
        /* <DEDUP_REMOVED lines=274> */
[----:B--2--5:R-:W-:Y:S05]  /*46ac0*/  CALL.REL.NOINC `($_ZN7cutlass13device_kernelIN5flash19enable_sm80_to_sm89INS1_16FlashAttnBwdSm80INS1_25CollectiveMainloopBwdSm80ILi2ELi2EN4cute5tupleIJNS5_1CILi128EEES8_NS7_ILi64EEEEEENS_10bfloat16_tEfNS_4arch4Sm80ELb0ELb1ELb1ELb1ELb0ELb0ELb0ELb0ELi2ELi4ELi4ELi4ELb0EEENS1_21CollectiveEpilogueBwdISA_SB_SD_Li256ELb1ELb0ELi2EEENS1_19SingleTileSchedulerILb1ELb0ELb0ELi128EEEEEEEEEvNT_6ParamsE$_ZZZN5flash25CollectiveMainloopBwdSm80ILi2ELi2EN4cute5tupleIJNS1_1CILi128EEES4_NS3_ILi64EEEEEEN7cutlass10bfloat16_tEfNS7_4arch4Sm80ELb0ELb1ELb1ELb1ELb0ELb0ELb0ELb0ELi2ELi4ELi4ELi4ELb0EE3mmaINS_16FlashAttnBwdSm80ISB_NS_21CollectiveEpilogueBwdIS6_S8_SA_Li256ELb1ELb0ELi2EEENS_19SingleTileSchedulerILb1ELb0ELb0ELi128EEEE13SharedStorageENS1_6TensorINS1_11ArrayEngineIfLm32EEENS1_6LayoutINS2_IJNS2_IJNS3_ILi2EEESO_EEESO_NS3_ILi4EEEEEENS2_IJNS2_IJNS3_ILi1EEESO_EEESQ_NS3_ILi8EEEEEEEEEEEEbRKNSB_6ParamsERT0_S12_iNS2_IJiiiEEERT_ENKUliT_E_clIZSC_ISJ_SX_EbS10_S12_S12_iS13_S15_EUlRS16_iE_EEDaiS16_ENKUlT_E_clIZSC_ISJ_SX_EbS10_S12_S12_iS13_S15_EUlvE0_EEDaS1B_) ;  /* 0x0001c85000007944 */ /* 0x024fea0003c00000 */
[----:B------:R-:W2:Y:S01]  /*46ad0*/  LDL.64 R2, [R26+0x188] ;  /* 0x000188001a027983 */ /* 0x000ea20000100a00 */
[----:B------:R-:W-:-:S03]  /*46ae0*/  ULDC.64 UR4, c[0x0][0x118] ;  /* 0x0000460000047ab9 */ /* 0x000fc60000000a00 */
[----:B-1----:R1:W5:Y:S04]  /*46af0*/  LDL.64 R14, [R26+0xc8] ;  /* 0x0000c8001a0e7983 */ /* 0x0023680000100a00 */
[----:B--2---:R-:W5:Y:S01]  /*46b00*/  LD.E.64 R2, [R2.64] ;  /* 0x0000000402027980 */ /* 0x004f62000c101b00 */
[----:B------:R-:W-:Y:S02]  /*46b10*/  MOV R9, R25 ;  /* 0x0000001900097202 */ /* 0x000fe40000000f00 */
[----:B------:R-:W-:Y:S02]  /*46b20*/  MOV R8, 0x46b40 ;  /* 0x00046b4000087802 */ /* 0x000fe40000000f00 */
[----:B-1---5:R-:W-:Y:S05]  /*46b30*/  CALL.REL.NOINC `($_ZN7cutlass13device_kernelIN5flash19enable_sm80_to_sm89INS1_16FlashAttnBwdSm80INS1_25CollectiveMainloopBwdSm80ILi2ELi2EN4cute5tupleIJNS5_1CILi128EEES8_NS7_ILi64EEEEEENS_10bfloat16_tEfNS_4arch4Sm80ELb0ELb1ELb1ELb1ELb0ELb0ELb0ELb0ELi2ELi4ELi4ELi4ELb0EEENS1_21CollectiveEpilogueBwdISA_SB_SD_Li256ELb1ELb0ELi2EEENS1_19SingleTileSchedulerILb1ELb0ELb0ELi128EEEEEEEEEvNT_6ParamsE$_ZN4cute8smem_ptrIPN7cutlass10bfloat16_tEECI1NS_12iter_adaptorIS3_S4_EEES3_) ;  /* 0xfffc598000007944 */ /* 0x022fea0003c3ffff */
        /* <DEDUP_REMOVED lines=84> */
[----:B------:R1:W-:Y:S01]  /*47080*/  STL.64 [R1+0x7a0], R2 ;  /* 0x0007a00201007387 */ /* 0x0003e20000100a00 */
[----:B------:R-:W-:Y:S02]  /*47090*/  MOV R5, R6 ;  /* 0x0000000600057202 */ /* 0x000fe40000000f00 */
[----:B------:R-:W-:Y:S02]  /*470a0*/  MOV R4, 0x470c0 ;  /* 0x000470c000047802 */ /* 0x000fe40000000f00 */
[----:B-1----:R-:W-:Y:S05]  /*470b0*/  CALL.REL.NOINC `($_ZN7cutlass13device_kernelIN5flash19enable_sm80_to_sm89INS1_16FlashAttnBwdSm80INS1_25CollectiveMainloopBwdSm80ILi2ELi2EN4cute5tupleIJNS5_1CILi128EEES8_NS7_ILi64EEEEEENS_10bfloat16_tEfNS_4arch4Sm80ELb0ELb1ELb1ELb1ELb0ELb0ELb0ELb0ELi2ELi4ELi4ELi4ELb0EEENS1_21CollectiveEpilogueBwdISA_SB_SD_Li256ELb1ELb0ELi2EEENS1_19SingleTileSchedulerILb1ELb0ELb0ELi128EEEEEEEEEvNT_6ParamsE$_ZZN4cute7flattenINS_5tupleIJNS_1CILi1EEENS1_IJNS2_ILi8EEEiiEEENS2_ILi64EEENS1_IJiNS2_ILi144EEENS2_ILi288EEEEEENS2_ILi512EEEEEEEEDaRKT_ENKUlRKT_E_clIS9_EEDaSH_) ;  /* 0xfffc951000007944 */ /* 0x002fea0003c3ffff */
[----:B------:R1:W-:Y:S01]  /*470c0*/  STL [R1+0x794], R2 ;  /* 0x0007940201007387 */ /* 0x0003e20000100800 */
[----:B------:R-:W-:Y:S01]  /*470d0*/  IMAD.MOV.U32 R63, RZ, RZ, R58 ;  /* 0x000000ffff3f7224 */ /* 0x000fe200078e003a */
        /* <DEDUP_REMOVED lines=28> */
[----:B-1----:R-:W-:Y:S05]  /*472a0*/  CALL.REL.NOINC `($_ZN7cutlass13device_kernelIN5flash19enable_sm80_to_sm89INS1_16FlashAttnBwdSm80INS1_25CollectiveMainloopBwdSm80ILi2ELi2EN4cute5tupleIJNS5_1CILi128EEES8_NS7_ILi64EEEEEENS_10bfloat16_tEfNS_4arch4Sm80ELb0ELb1ELb1ELb1ELb0ELb0ELb0ELb0ELi2ELi4ELi4ELi4ELb0EEENS1_21CollectiveEpilogueBwdISA_SB_SD_Li256ELb1ELb0ELi2EEENS1_19SingleTileSchedulerILb1ELb0ELb0ELi128EEEEEEEEEvNT_6ParamsE$_ZN4cute3eso3ESOILb1ELb0EJNS_1CILi8EEEiiiNS2_ILi144EEENS2_ILi512EEEEEC2ERKS3_RKiSA_SA_RKS4_RKS5_) ;  /* 0xfffc22c000007944 */ /* 0x002fea0003c3ffff */
        /* <DEDUP_REMOVED lines=24> */
[----:B-1----:R-:W-:Y:S05]  /*47430*/  CALL.REL.NOINC `($_ZN7cutlass13device_kernelIN5flash19enable_sm80_to_sm89INS1_16FlashAttnBwdSm80INS1_25CollectiveMainloopBwdSm80ILi2ELi2EN4cute5tupleIJNS5_1CILi128EEES8_NS7_ILi64EEEEEENS_10bfloat16_tEfNS_4arch4Sm80ELb0ELb1ELb1ELb1ELb0ELb0ELb0ELb0ELi2ELi4ELi4ELi4ELb0EEENS1_21CollectiveEpilogueBwdISA_SB_SD_Li256ELb1ELb0ELi2EEENS1_19SingleTileSchedulerILb1ELb0ELb0ELi128EEEEEEEEEvNT_6ParamsE$_ZZN4cute6detail16composition_implINS_5tupleIJNS_1CILi16EEENS3_ILi2EEES5_S5_NS3_ILi4EEES5_EEENS2_IJNS3_ILi1EEEiiiNS3_ILi144EEENS3_ILi512EEEEEENS2_IJNS2_IJS5_S5_EEES6_NS3_ILi8EEEEEENS2_IJNS2_IJNS3_ILi64EEESA_EEES4_NS3_ILi1024EEEEEEEEDaRKT_RKT0_RKT1_RKT2_ENKUlRKT_RKT0_E_clISC_SG_EEDaSX_S10_) ;  /* 0xfffc6f7000007944 */ /* 0x002fea0003c3ffff */
[----:B------:R-:W-:Y:S01]  /*47440*/  IMAD.MOV.U32 R20, RZ, RZ, R52 ;  /* 0x000000ffff147224 */ /* 0x000fe200078e0034 */
[----:B------:R-:W-:Y:S01]  /*47450*/  MOV R5, R56 ;  /* 0x0000003800057202 */ /* 0x000fe20000000f00 */
[----:B------:R-:W-:Y:S01]  /*47460*/  IMAD.MOV.U32 R3, RZ, RZ, R51 ;  /* 0x000000ffff037224 */ /* 0x000fe200078e0033 */
[----:B------:R-:W-:-:S02]  /*47470*/  MOV R17, R58 ;  /* 0x0000003a00117202 */ /* 0x000fc40000000f00 */
[----:B------:R-:W-:Y:S02]  /*47480*/  MOV R16, 0x474a0 ;  /* 0x000474a000107802 */ /* 0x000fe40000000f00 */
[----:B--2--5:R-:W-:Y:S05]  /*47490*/  CALL.REL.NOINC `($_ZN7cutlass13device_kernelIN5flash19enable_sm80_to_sm89INS1_16FlashAttnBwdSm80INS1_25CollectiveMainloopBwdSm80ILi2ELi2EN4cute5tupleIJNS5_1CILi128EEES8_NS7_ILi64EEEEEENS_10bfloat16_tEfNS_4arch4Sm80ELb0ELb1ELb1ELb1ELb0ELb0ELb0ELb0ELi2ELi4ELi4ELi4ELb0EEENS1_21CollectiveEpilogueBwdISA_SB_SD_Li256ELb1ELb0ELi2EEENS1_19SingleTileSchedulerILb1ELb0ELb0ELi128EEEEEEEEEvNT_6ParamsE$_ZZN4cute6detail16composition_implINS_5tupleIJNS_1CILi16EEENS3_ILi2EEES5_S5_NS3_ILi4EEES5_EEENS2_IJNS3_ILi1EEEiiiNS3_ILi144EEENS3_ILi512EEEEEENS2_IJNS2_IJS5_S5_EEES6_NS3_ILi8EEEEEENS2_IJNS2_IJNS3_ILi64EEESA_EEES4_NS3_ILi1024EEEEEEEEDaRKT_RKT0_RKT1_RKT2_ENKUlRKT_RKT0_E_clIS6_S4_EEDaSX_S10_) ;  /* 0xfffc6c9000007944 */ /* 0x024fea0003c3ffff */
[----:B-----5:R2:W-:Y:S01]  /*474a0*/  STL.64 [R1+0x770], R2 ;  /* 0x0007700201007387 */ /* 0x0205e20000100a00 */
[----:B------:R-:W-:Y:S01]  /*474b0*/  IMAD.MOV.U32 R63, RZ, RZ, R25 ;  /* 0x000000ffff3f7224 */ /* 0x000fe200078e0019 */
[----:B------:R-:W-:Y:S02]  /*474c0*/  MOV R70, R24 ;  /* 0x0000001800467202 */ /* 0x000fe40000000f00 */
[----:B------:R-:W-:Y:S02]  /*474d0*/  MOV R4, 0x474f0 ;  /* 0x000474f000047802 */ /* 0x000fe40000000f00 */
[----:B-12---:R-:W-:Y:S05]  /*474e0*/  CALL.REL.NOINC `($_ZN7cutlass13device_kernelIN5flash19enable_sm80_to_sm89INS1_16FlashAttnBwdSm80INS1_25CollectiveMainloopBwdSm80ILi2ELi2EN4cute5tupleIJNS5_1CILi128EEES8_NS7_ILi64EEEEEENS_10bfloat16_tEfNS_4arch4Sm80ELb0ELb1ELb1ELb1ELb0ELb0ELb0ELb0ELi2ELi4ELi4ELi4ELb0EEENS1_21CollectiveEpilogueBwdISA_SB_SD_Li256ELb1ELb0ELi2EEENS1_19SingleTileSchedulerILb1ELb0ELb0ELi128EEEEEEEEEvNT_6ParamsE$_ZN4cute3eso3ESOILb0ELb0EJNS_5tupleIJiNS_1CILi512EEEEEENS2_IJiiEEENS3_ILi1024EEEEEC2ERKS5_RKS6_RKS7_) ;  /* 0xfffbff4000007944 */ /* 0x006fea0003c3ffff */
[----:B------:R2:W5:Y:S04]  /*474f0*/  LDL R5, [R1+0x760] ;  /* 0x0007600001057983 */ /* 0x0005680000100800 */
[----:B-1----:R2:W5:Y:S01]  /*47500*/  LDL.64 R2, [R1+0x758] ;  /* 0x0007580001027983 */ /* 0x0025620000100a00 */
[----:B------:R-:W-:Y:S02]  /*47510*/  MOV R63, R25 ;  /* 0x00000019003f7202 */ /* 0x000fe40000000f00 */
[----:B------:R-:W-:-:S02]  /*47520*/  MOV R6, 0x47540 ;  /* 0x0004754000067802 */ /* 0x000fc40000000f00 */
[----:B--2--5:R-:W-:Y:S05]  /*47530*/  CALL.REL.NOINC `($_ZN7cutlass13device_kernelIN5flash19enable_sm80_to_sm89INS1_16FlashAttnBwdSm80INS1_25CollectiveMainloopBwdSm80ILi2ELi2EN4cute5tupleIJNS5_1CILi128EEES8_NS7_ILi64EEEEEENS_10bfloat16_tEfNS_4arch4Sm80ELb0ELb1ELb1ELb1ELb0ELb0ELb0ELb0ELi2ELi4ELi4ELi4ELb0EEENS1_21CollectiveEpilogueBwdISA_SB_SD_Li256ELb1ELb0ELi2EEENS1_19SingleTileSchedulerILb1ELb0ELb0ELi128EEEEEEEEEvNT_6ParamsE$_ZN4cute5tupleIJNS0_IJNS0_IJNS_1CILi2EEES2_EEES3_NS1_ILi8EEEEEENS0_IJNS0_IJiNS1_ILi512EEEEEENS0_IJiiEEENS1_ILi1024EEEEEEEEC2ERKS5_RKSA_) ;  /* 0xfffc476000007944 */ /* 0x024fea0003c3ffff */
        /* <DEDUP_REMOVED lines=18> */
[----:B------:R-:W-:Y:S01]  /*47660*/  MOV R63, R25 ;  /* 0x00000019003f7202 */ /* 0x000fe20000000f00 */
[----:B------:R-:W-:Y:S01]  /*47670*/  IMAD.MOV.U32 R70, RZ, RZ, R24 ;  /* 0x000000ffff467224 */ /* 0x000fe200078e0018 */
        /* <DEDUP_REMOVED lines=9> */
[----:B------:R1:W-:Y:S01]  /*47710*/  STL.64 [R1+0x7a0], R2 ;  /* 0x0007a00201007387 */ /* 0x0003e20000100a00 */
[----:B------:R-:W-:-:S02]  /*47720*/  MOV R63, R58 ;  /* 0x0000003a003f7202 */ /* 0x000fc40000000f00 */
[----:B------:R-:W-:Y:S02]  /*47730*/  MOV R4, 0x47750 ;  /* 0x0004775000047802 */ /* 0x000fe40000000f00 */
        /* <DEDUP_REMOVED lines=19> */
[----:B------:R2:W5:Y:S01]  /*47870*/  LDL.64 R10, [R26+0x190] ;  /* 0x000190001a0a7983 */ /* 0x0005620000100a00 */
[----:B------:R-:W-:-:S03]  /*47880*/  IADD3 R48, P0, R44, 0x510, RZ ;  /* 0x000005102c307810 */ /* 0x000fc60007f1e0ff */
[----:B-1-3--:R2:W5:Y:S01]  /*47890*/  LD.E R3, [R6.64] ;  /* 0x0000000406037980 */ /* 0x00a562000c101900 */
[----:B------:R-:W-:Y:S01]  /*478a0*/  IMAD.MOV.U32 R2, RZ, RZ, R25 ;  /* 0x000000ffff027224 */ /* 0x000fe200078e0019 */
[----:B------:R-:W-:Y:S01]  /*478b0*/  MOV R59, RZ ;  /* 0x000000ff003b7202 */ /* 0x000fe20000000f00 */
[----:B------:R-:W-:Y:S01]  /*478c0*/  IMAD.X R49, RZ, RZ, R43, P0 ;  /* 0x000000ffff317224 */ /* 0x000fe200000e062b */
[----:B------:R-:W-:Y:S02]  /*478d0*/  MOV R4, 0x478f0 ;  /* 0x000478f000047802 */ /* 0x000fe40000000f00 */
        /* <DEDUP_REMOVED lines=11> */
[----:B------:R-:W-:Y:S01]  /*47990*/  IMAD.SHL.U32 R6, R5, 0x2000, RZ ;  /* 0x0000200005067824 */ /* 0x000fe200078e00ff */
[----:B------:R-:W-:-:S02]  /*479a0*/  MOV R15, R47 ;  /* 0x0000002f000f7202 */ /* 0x000fc40000000f00 */
[----:B------:R-:W-:Y:S02]  /*479b0*/  MOV R4, 0x479e0 ;  /* 0x000479e000047802 */ /* 0x000fe40000000f00 */
        /* <DEDUP_REMOVED lines=50> */
[----:B-12--5:R-:W-:Y:S05]  /*47ce0*/  CALL.REL.NOINC `($_ZN7cutlass13device_kernelIN5flash19enable_sm80_to_sm89INS1_16FlashAttnBwdSm80INS1_25CollectiveMainloopBwdSm80ILi2ELi2EN4cute5tupleIJNS5_1CILi128EEES8_NS7_ILi64EEEEEENS_10bfloat16_tEfNS_4arch4Sm80ELb0ELb1ELb1ELb1ELb0ELb0ELb0ELb0ELi2ELi4ELi4ELi4ELb0EEENS1_21CollectiveEpilogueBwdISA_SB_SD_Li256ELb1ELb0ELi2EEENS1_19SingleTileSchedulerILb1ELb0ELb0ELi128EEEEEEEEEvNT_6ParamsE$_ZZN4cute7idx2crdINS_5tupleIJiiNS_1CILi0EEEEEENS1_IJNS1_IJNS2_ILi4EEENS2_ILi8EEEEEES5_NS2_ILi1EEEEEEEEDaRKT_RKT0_ENKUlRKT_RKT0_E_clIiS7_EEDaSI_SL_) ;  /* 0xfffc8dc000007944 */ /* 0x026fea0003c3ffff */
[----:B------:R-:W-:Y:S02]  /*47cf0*/  MOV R2, 0x47d10 ;  /* 0x00047d1000027802 */ /* 0x000fe40000000f00 */
[----:B-1----:R-:W-:Y:S05]  /*47d00*/  CALL.REL.NOINC `($_ZN7cutlass13device_kernelIN5flash19enable_sm80_to_sm89INS1_16FlashAttnBwdSm80INS1_25CollectiveMainloopBwdSm80ILi2ELi2EN4cute5tupleIJNS5_1CILi128EEES8_NS7_ILi64EEEEEENS_10bfloat16_tEfNS_4arch4Sm80ELb0ELb1ELb1ELb1ELb0ELb0ELb0ELb0ELi2ELi4ELi4ELi4ELb0EEENS1_21CollectiveEpilogueBwdISA_SB_SD_Li256ELb1ELb0ELi2EEENS1_19SingleTileSchedulerILb1ELb0ELb0ELi128EEEEEEEEEvNT_6ParamsE$_ZZN4cute7idx2crdINS_5tupleIJiiNS_1CILi0EEEEEENS1_IJNS1_IJNS2_ILi4EEENS2_ILi8EEEEEES5_NS2_ILi1EEEEEEEEDaRKT_RKT0_ENKUlRKT_RKT0_E_clIiS5_EEDaSI_SL_) ;  /* 0xfffc8d7000007944 */ /* 0x002fea0003c3ffff */
[----:B------:R1:W-:Y:S01]  /*47d10*/  STL [R1+0x7a0], R6 ;  /* 0x0007a00601007387 */ /* 0x0003e20000100800 */
        /* <DEDUP_REMOVED lines=18> */
[----:B------:R-:W-:-:S03]  /*47e40*/  MOV R4, 0x47e60 ;  /* 0x00047e6000047802 */ /* 0x000fc60000000f00 */
        /* <DEDUP_REMOVED lines=946> */
.L_x_2012:
        /* <DEDUP_REMOVED lines=710> */
.L_x_2013:
        /* <DEDUP_REMOVED lines=710> */
.L_x_2014:
        /* <DEDUP_REMOVED lines=710> */
.L_x_2015:
        /* <DEDUP_REMOVED lines=710> */
.L_x_2016:
        /* <DEDUP_REMOVED lines=710> */
.L_x_2017:
        /* <DEDUP_REMOVED lines=710> */
.L_x_2018:
        /* <DEDUP_REMOVED lines=256> */
.L_x_2019:
        /* <DEDUP_REMOVED lines=251> */
[----:B------:R-:W-:Y:S05]  /*5e360*/  RET.REL.NODEC R6 `(_ZN7cutlass13device_kernelIN5flash19enable_sm80_to_sm89INS1_16FlashAttnBwdSm80INS1_25CollectiveMainloopBwdSm80ILi2ELi2EN4cute5tupleIJNS5_1CILi128EEES8_NS7_ILi64EEEEEENS_10bfloat16_tEfNS_4arch4Sm80ELb0ELb1ELb1ELb1ELb0ELb0ELb0ELb0ELi2ELi4ELi4ELi4ELb0EEENS1_21CollectiveEpilogueBwdISA_SB_SD_Li256ELb1ELb0ELi2EEENS1_19SingleTileSchedulerILb1ELb0ELb0ELi128EEEEEEEEEvNT_6ParamsE) ;  /* 0xfffa1c9006007950 */ /* 0x000fea0003c3ffff */
        .type           $_ZN7cutlass13device_kernelIN5flash19enable_sm80_to_sm89INS1_16FlashAttnBwdSm80INS1_25CollectiveMainloopBwdSm80ILi2ELi2EN4cute5tupleIJNS5_1CILi128EEES8_NS7_ILi64EEEEEENS_10bfloat16_tEfNS_4arch4Sm80ELb0ELb1ELb1ELb1ELb0ELb0ELb0ELb0ELi2ELi4ELi4ELi4ELb0EEENS1_21CollectiveEpilogueBwdISA_SB_SD_Li256ELb1ELb0ELi2EEENS1_19SingleTileSchedulerILb1ELb0ELb0ELi128EEEEEEEEEvNT_6ParamsE$_ZZN5flash25CollectiveMainloopBwdSm80ILi2ELi2EN4cute5tupleIJNS1_1CILi128EEES4_NS3_ILi64EEEEEEN7cutlass10bfloat16_tEfNS7_4arch4Sm80ELb0ELb1ELb1ELb1ELb0ELb0ELb0ELb0ELi2ELi4ELi4ELi4ELb0EE3mmaINS_16FlashAttnBwdSm80ISB_NS_21CollectiveEpilogueBwdIS6_S8_SA_Li256ELb1ELb0ELi2EEENS_19SingleTileSchedulerILb1ELb0ELb0ELi128EEEE13SharedStorageENS1_6TensorINS1_11ArrayEngineIfLm32EEENS1_6LayoutINS2_IJNS2_IJNS3_ILi2EEESO_EEESO_NS3_ILi4EEEEEENS2_IJNS2_IJNS3_ILi1EEESO_EEESQ_NS3_ILi8EEEEEEEEEEEEbRKNSB_6ParamsERT0_S12_iNS2_IJiiiEEERT_ENKUliiE0_clEii,@function
        .size           $_ZN7cutlass13device_kernelIN5flash19enable_sm80_to_sm89INS1_16FlashAttnBwdSm80INS1_25CollectiveMainloopBwdSm80ILi2ELi2EN4cute5tupleIJNS5_1CILi128EEES8_NS7_ILi64EEEEEENS_10bfloat16_tEfNS_4arch4Sm80ELb0ELb1ELb1ELb1ELb0ELb0ELb0ELb0ELi2ELi4ELi4ELi4ELb0EEENS1_21CollectiveEpilogueBwdISA_SB_SD_Li256ELb1ELb0ELi2EEENS1_19SingleTileSchedulerILb1ELb0ELb0ELi128EEEEEEEEEvNT_6ParamsE$_ZZN5flash25CollectiveMainloopBwdSm80ILi2ELi2EN4cute5tupleIJNS1_1CILi128EEES4_NS3_ILi64EEEEEEN7cutlass10bfloat16_tEfNS7_4arch4Sm80ELb0ELb1ELb1ELb1ELb0ELb0ELb0ELb0ELi2ELi4ELi4ELi4ELb0EE3mmaINS_16FlashAttnBwdSm80ISB_NS_21CollectiveEpilogueBwdIS6_S8_SA_Li256ELb1ELb0ELi2EEENS_19SingleTileSchedulerILb1ELb0ELb0ELi128EEEE13SharedStorageENS1_6TensorINS1_11ArrayEngineIfLm32EEENS1_6LayoutINS2_IJNS2_IJNS3_ILi2EEESO_EEESO_NS3_ILi4EEEEEENS2_IJNS2_IJNS3_ILi1EEESO_EEESQ_NS3_ILi8EEEEEEEEEEEEbRKNSB_6ParamsERT0_S12_iNS2_IJiiiEEERT_ENKUliiE0_clEii,($_ZN7cutlass13device_kernelIN5flash19enable_sm80_to_sm89INS1_16FlashAttnBwdSm80INS1_25CollectiveMainloopBwdSm80ILi2ELi2EN4cute5tupleIJNS5_1CILi128EEES8_NS7_ILi64EEEEEENS_10bfloat16_tEfNS_4arch4Sm80ELb0ELb1ELb1ELb1ELb0ELb0ELb0ELb0ELi2ELi4ELi4ELi4ELb0EEENS1_21CollectiveEpilogueBwdISA_SB_SD_Li256ELb1ELb0ELi2EEENS1_19SingleTileSchedulerILb1ELb0ELb0ELi128EEEEEEEEEvNT_6ParamsE$_ZZN5flash25CollectiveMainloopBwdSm80ILi2ELi2EN4cute5tupleIJNS1_1CILi128EEES4_NS3_ILi64EEEEEEN7cutlass10bfloat16_tEfNS7_4arch4Sm80ELb0ELb1ELb1ELb1ELb0ELb0ELb0ELb0ELi2ELi4ELi4ELi4ELb0EE3mmaINS_16FlashAttnBwdSm80ISB_NS_21CollectiveEpilogueBwdIS6_S8_SA_Li256ELb1ELb0ELi2EEENS_19SingleTileSchedulerILb1ELb0ELb0ELi128EEEE13SharedStorageENS1_6TensorINS1_11ArrayEngineIfLm32EEENS1_6LayoutINS2_IJNS2_IJNS3_ILi2EEESO_EEESO_NS3_ILi4EEEEEENS2_IJNS2_IJNS3_ILi1EEESO_EEESQ_NS3_ILi8EEEEEEEEEEEEbRKNSB_6ParamsERT0_S12_iNS2_IJiiiEEERT_ENKUliiE_clEii - $_ZN7cutlass13device_kernelIN5flash19enable_sm80_to_sm89INS1_16FlashAttnBwdSm80INS1_25CollectiveMainloopBwdSm80ILi2ELi2EN4cute5tupleIJNS5_1CILi128EEES8_NS7_ILi64EEEEEENS_10bfloat16_tEfNS_4arch4Sm80ELb0ELb1ELb1ELb1ELb0ELb0ELb0ELb0ELi2ELi4ELi4ELi4ELb0EEENS1_21CollectiveEpilogueBwdISA_SB_SD_Li256ELb1ELb0ELi2EEENS1_19SingleTileSchedulerILb1ELb0ELb0ELi128EEEEEEEEEvNT_6ParamsE$_ZZN5flash25CollectiveMainloopBwdSm80ILi2ELi2EN4cute5tupleIJNS1_1CILi128EEES4_NS3_ILi64EEEEEEN7cutlass10bfloat16_tEfNS7_4arch4Sm80ELb0ELb1ELb1ELb1ELb0ELb0ELb0ELb0ELi2ELi4ELi4ELi4ELb0EE3mmaINS_16FlashAttnBwdSm80ISB_NS_21CollectiveEpilogueBwdIS6_S8_SA_Li256ELb1ELb0ELi2EEENS_19SingleTileSchedulerILb1ELb0ELb0ELi128EEEE13SharedStorageENS1_6TensorINS1_11ArrayEngineIfLm32EEENS1_6LayoutINS2_IJNS2_IJNS3_ILi2EEESO_EEESO_NS3_ILi4EEEEEENS2_IJNS2_IJNS3_ILi1EEESO_EEESQ_NS3_ILi8EEEEEEEEEEEEbRKNSB_6ParamsERT0_S12_iNS2_IJiiiEEERT_ENKUliiE0_clEii)
$_ZN7cutlass13device_kernelIN5flash19enable_sm80_to_sm89INS1_16FlashAttnBwdSm80INS1_25CollectiveMainloopBwdSm80ILi2ELi2EN4cute5tupleIJNS5_1CILi128EEES8_NS7_ILi64EEEEEENS_10bfloat16_tEfNS_4arch4Sm80ELb0ELb1ELb1ELb1ELb0ELb0ELb0ELb0ELi2ELi4ELi4ELi4ELb0EEENS1_21CollectiveEpilogueBwdISA_SB_SD_Li256ELb1ELb0ELi2EEENS1_19SingleTileSchedulerILb1ELb0ELb0ELi128EEEEEEEEEvNT_6ParamsE$_ZZN5flash25CollectiveMainloopBwdSm80ILi2ELi2EN4cute5tupleIJNS1_1CILi128EEES4_NS3_ILi64EEEEEEN7cutlass10bfloat16_tEfNS7_4arch4Sm80ELb0ELb1ELb1ELb1ELb0ELb0ELb0ELb0ELi2ELi4ELi4ELi4ELb0EE3mmaINS_16FlashAttnBwdSm80ISB_NS_21CollectiveEpilogueBwdIS6_S8_SA_Li256ELb1ELb0ELi2EEENS_19SingleTileSchedulerILb1ELb0ELb0ELi128EEEE13SharedStorageENS1_6TensorINS1_11ArrayEngineIfLm32EEENS1_6LayoutINS2_IJNS2_IJNS3_ILi2EEESO_EEESO_NS3_ILi4EEEEEENS2_IJNS2_IJNS3_ILi1EEESO_EEESQ_NS3_ILi8EEEEEEEEEEEEbRKNSB_6ParamsERT0_S12_iNS2_IJiiiEEERT_ENKUliiE0_clEii:
        /* <DEDUP_REMOVED lines=10> */
[----:B-1---5:R-:W-:Y:S05]  /*5e410*/  CALL.REL.NOINC `($_ZN7cutlass13device_kernelIN5flash19enable_sm80_to_sm89INS1_16FlashAttnBwdSm80INS1_25CollectiveMainloopBwdSm80ILi2ELi2EN4cute5tupleIJNS5_1CILi128EEES8_NS7_ILi64EEEEEENS_10bfloat16_tEfNS_4arch4Sm80ELb0ELb1ELb1ELb1ELb0ELb0ELb0ELb0ELi2ELi4ELi4ELi4ELb0EEENS1_21CollectiveEpilogueBwdISA_SB_SD_Li256ELb1ELb0ELi2EEENS1_19SingleTileSchedulerILb1ELb0ELb0ELi128EEEEEEEEEvNT_6ParamsE$_ZN4cute3eso3ESOILb1ELb0EJNS_10UnderscoreES2_S2_iEEC2ERKS2_S5_S5_RKi) ;  /* 0xfffaa55000007944 */ /* 0x022fea0003c3ffff */
[----:B-1----:R-:W2:Y:S01]  /*5e420*/  LDL R3, [R1+0x1688] ;  /* 0x0016880001037983 */ /* 0x002ea20000100800 */
[----:B------:R-:W-:Y:S02]  /*5e430*/  MOV R4, 0x5e460 ;  /* 0x0005e46000047802 */ /* 0x000fe40000000f00 */
[----:B--2---:R-:W-:Y:S02]  /*5e440*/  SHF.L.U32 R3, R3, 0xd, RZ ;  /* 0x0000000d03037819 */ /* 0x004fe400000006ff */
[----:B------:R-:W-:Y:S05]  /*5e450*/  CALL.REL.NOINC `($_ZN7cutlass13device_kernelIN5flash19enable_sm80_to_sm89INS1_16FlashAttnBwdSm80INS1_25CollectiveMainloopBwdSm80ILi2ELi2EN4cute5tupleIJNS5_1CILi128EEES8_NS7_ILi64EEEEEENS_10bfloat16_tEfNS_4arch4Sm80ELb0ELb1ELb1ELb1ELb0ELb0ELb0ELb0ELi2ELi4ELi4ELi4ELb0EEENS1_21CollectiveEpilogueBwdISA_SB_SD_Li256ELb1ELb0ELi2EEENS1_19SingleTileSchedulerILb1ELb0ELb0ELi128EEEEEEEEEvNT_6ParamsE$_ZN4cute3eso3ESOILb1ELb0EJNS_6LayoutINS_5tupleIJNS3_IJNS_1CILi8EEENS4_ILi1EEEEEENS4_ILi4EEES6_EEENS3_IJNS3_IJS6_NS4_ILi0EEEEEENS4_ILi2048EEESA_EEEEEiEEC2ERKSE_RKi) ;  /* 0xfffad50000007944 */ /* 0x000fea0003c3ffff */
[----:B------:R-:W-:Y:S01]  /*5e460*/  ULDC.64 UR8, c[0x0][0x118] ;  /* 0x0000460000087ab9 */ /* 0x000fe20000000a00 */
[----:B-1----:R-:W2:Y:S04]  /*5e470*/  LDL R2, [R1+0x1688] ;  /* 0x0016880001027983 */ /* 0x002ea80000100800 */
[----:B------:R-:W2:Y:S01]  /*5e480*/  LD.E.64 R10, [R10.64] ;  /* 0x000000080a0a7980 */ /* 0x000ea2000c101b00 */
[----:B------:R-:W-:-:S02]  /*5e490*/  MOV R9, R13 ;  /* 0x0000000d00097202 */ /* 0x000fc40000000f00 */
[----:B------:R-:W-:Y:S01]  /*5e4a0*/  MOV R8, 0x5e4d0 ;  /* 0x0005e4d000087802 */ /* 0x000fe20000000f00 */
[----:B--2---:R-:W-:-:S04]  /*5e4b0*/  IMAD.WIDE R2, R2, 0x2, R10 ;  /* 0x0000000202027825 */ /* 0x004fc800078e020a */
[----:B------:R-:W-:Y:S05]  /*5e4c0*/  CALL.REL.NOINC `($_ZN7cutlass13device_kernelIN5flash19enable_sm80_to_sm89INS1_16FlashAttnBwdSm80INS1_25CollectiveMainloopBwdSm80ILi2ELi2EN4cute5tupleIJNS5_1CILi128EEES8_NS7_ILi64EEEEEENS_10bfloat16_tEfNS_4arch4Sm80ELb0ELb1ELb1ELb1ELb0ELb0ELb0ELb0ELi2ELi4ELi4ELi4ELb0EEENS1_21CollectiveEpilogueBwdISA_SB_SD_Li256ELb1ELb0ELi2EEENS1_19SingleTileSchedulerILb1ELb0ELb0ELi128EEEEEEEEEvNT_6ParamsE$_ZN4cute8smem_ptrIPN7cutlass10bfloat16_tEECI1NS_12iter_adaptorIS3_S4_EEES3_) ;  /* 0xfffadff000007944 */ /* 0x000fea0003c3ffff */
[----:B-1----:R1:W5:Y:S01]  /*5e4d0*/  LDL.64 R2, [R1+0x1688] ;  /* 0x0016880001027983 */ /* 0x0023620000100a00 */
[----:B------:R-:W-:-:S03]  /*5e4e0*/  MOV R6, 0x5e500 ;  /* 0x0005e50000067802 */ /* 0x000fc60000000f00 */
[----:B-1---5:R-:W-:Y:S05]  /*5e4f0*/  CALL.REL.NOINC `($_ZN7cutlass13device_kernelIN5flash19enable_sm80_to_sm89INS1_16FlashAttnBwdSm80INS1_25CollectiveMainloopBwdSm80ILi2ELi2EN4cute5tupleIJNS5_1CILi128EEES8_NS7_ILi64EEEEEENS_10bfloat16_tEfNS_4arch4Sm80ELb0ELb1ELb1ELb1ELb0ELb0ELb0ELb0ELi2ELi4ELi4ELi4ELb0EEENS1_21CollectiveEpilogueBwdISA_SB_SD_Li256ELb1ELb0ELi2EEENS1_19SingleTileSchedulerILb1ELb0ELb0ELi128EEEEEEEEEvNT_6ParamsE$_ZN4cute3eso3ESOILb1ELb0EJNS_6LayoutINS_5tupleIJNS3_IJNS_1CILi8EEENS4_ILi1EEEEEENS4_ILi4EEES6_EEENS3_IJNS3_IJS6_NS4_ILi0EEEEEENS4_ILi2048EEESA_EEEEENS_10ViewEngineINS_8smem_ptrIPN7cutlass10bfloat16_tEEEEEEEC2ERKSE_RKSL_) ;  /* 0xfffad41000007944 */ /* 0x022fea0003c3ffff */
[----:B------:R-:W-:Y:S01]  /*5e500*/  ULDC.64 UR8, c[0x0][0x118] ;  /* 0x0000460000087ab9 */ /* 0x000fe20000000a00 */
[----:B------:R2:W5:Y:S04]  /*5e510*/  LDL.64 R90, [R1+0x1688] ;  /* 0x00168800015a7983 */ /* 0x0005680000100a00 */
[----:B------:R2:W5:Y:S01]  /*5e520*/  LD.E.64 R8, [R88.64+0x8] ;  /* 0x0000080858087980 */ /* 0x000562000c101b00 */
[----:B-1----:R-:W-:Y:S01]  /*5e530*/  IMAD.MOV.U32 R2, RZ, RZ, R13 ;  /* 0x000000ffff027224 */ /* 0x002fe200078e000d */
[----:B------:R-:W-:Y:S02]  /*5e540*/  MOV R3, R16 ;  /* 0x0000001000037202 */ /* 0x000fe40000000f00 */
[----:B------:R-:W-:-:S02]  /*5e550*/  MOV R4, 0x5e570 ;  /* 0x0005e57000047802 */ /* 0x000fc40000000f00 */
[----:B--2--5:R-:W-:Y:S05]  /*5e560*/  CALL.REL.NOINC `($_ZN7cutlass13device_kernelIN5flash19enable_sm80_to_sm89INS1_16FlashAttnBwdSm80INS1_25CollectiveMainloopBwdSm80ILi2ELi2EN4cute5tupleIJNS5_1CILi128EEES8_NS7_ILi64EEEEEENS_10bfloat16_tEfNS_4arch4Sm80ELb0ELb1ELb1ELb1ELb0ELb0ELb0ELb0ELi2ELi4ELi4ELi4ELb0EEENS1_21CollectiveEpilogueBwdISA_SB_SD_Li256ELb1ELb0ELi2EEENS1_19SingleTileSchedulerILb1ELb0ELb0ELi128EEEEEEEEEvNT_6ParamsE$_ZN4cute3eso3ESOILb1ELb0EJNS_10UnderscoreES2_S2_iEEC2ERKS2_S5_S5_RKi) ;  /* 0xfffaa40000007944 */ /* 0x024fea0003c3ffff */
[----:B------:R-:W2:Y:S01]  /*5e570*/  LDL R11, [R1+0x1688] ;  /* 0x00168800010b7983 */ /* 0x000ea20000100800 */
[----:B------:R-:W-:-:S03]  /*5e580*/  ULDC.64 UR8, c[0x0][0x118] ;  /* 0x0000460000087ab9 */ /* 0x000fc60000000a00 */
[----:B-1----:R1:W5:Y:S01]  /*5e590*/  LD.E.64 R2, [R8.64+0x8] ;  /* 0x0000080808027980 */ /* 0x002362000c101b00 */
[----:B------:R-:W-:Y:S02]  /*5e5a0*/  MOV R4, 0x5e5d0 ;  /* 0x0005e5d000047802 */ /* 0x000fe40000000f00 */
[----:B--2---:R-:W-:Y:S02]  /*5e5b0*/  SHF.R.S32.HI R10, RZ, 0x1f, R11 ;  /* 0x0000001fff0a7819 */ /* 0x004fe4000001140b */
[----:B-1---5:R-:W-:Y:S05]  /*5e5c0*/  CALL.REL.NOINC `($_ZN7cutlass13device_kernelIN5flash19enable_sm80_to_sm89INS1_16FlashAttnBwdSm80INS1_25CollectiveMainloopBwdSm80ILi2ELi2EN4cute5tupleIJNS5_1CILi128EEES8_NS7_ILi64EEEEEENS_10bfloat16_tEfNS_4arch4Sm80ELb0ELb1ELb1ELb1ELb0ELb0ELb0ELb0ELi2ELi4ELi4ELi4ELb0EEENS1_21CollectiveEpilogueBwdISA_SB_SD_Li256ELb1ELb0ELi2EEENS1_19SingleTileSchedulerILb1ELb0ELb0ELi128EEEEEEEEEvNT_6ParamsE$_ZZN4cute5sliceINS_5tupleIJNS_10UnderscoreES2_S2_iEEENS1_IJNS1_IJNS_1CILi1EEENS4_ILi0EEEEEElS6_lEEEEEDaRKT_RKT0_ENKUlRKT_RKT0_E_clIS2_lEEDaSH_SK_) ;  /* 0xfffaf98000007944 */ /* 0x022fea0003c3ffff */
[----:B-----5:R-:W-:Y:S02]  /*5e5d0*/  MOV R5, R3 ;  /* 0x0000000300057202 */ /* 0x020fe40000000f00 */
[----:B------:R-:W-:Y:S02]  /*5e5e0*/  MOV R4, 0x5e600 ;  /* 0x0005e60000047802 */ /* 0x000fe40000000f00 */
[----:B-1----:R-:W-:Y:S05]  /*5e5f0*/  CALL.REL.NOINC `($_ZN7cutlass13device_kernelIN5flash19enable_sm80_to_sm89INS1_16FlashAttnBwdSm80INS1_25CollectiveMainloopBwdSm80ILi2ELi2EN4cute5tupleIJNS5_1CILi128EEES8_NS7_ILi64EEEEEENS_10bfloat16_tEfNS_4arch4Sm80ELb0ELb1ELb1ELb1ELb0ELb0ELb0ELb0ELi2ELi4ELi4ELi4ELb0EEENS1_21CollectiveEpilogueBwdISA_SB_SD_Li256ELb1ELb0ELi2EEENS1_19SingleTileSchedulerILb1ELb0ELb0ELi128EEEEEEEEEvNT_6ParamsE$_ZZN4cute12filter_tupleINS_5tupleIJNS_10UnderscoreES2_S2_iEEENS1_IJNS1_IJNS_1CILi1EEENS4_ILi0EEEEEElS6_lEEEZNS_5sliceIS3_S8_EEDaRKT_RKT0_EUlRKT_RKT0_E_EEDaSC_SF_OT1_ENKUlDpSI_E_clIJNS1_IJS7_EEENS1_IJlEEENS1_IJS6_EEENS1_IJEEEEEEDaSP_) ;  /* 0xfffae60000007944 */ /* 0x002fea0003c3ffff */
[----:B-----5:R-:W-:Y:S02]  /*5e600*/  MOV R5, R3 ;  /* 0x0000000300057202 */ /* 0x020fe40000000f00 */
[----:B------:R-:W-:Y:S02]  /*5e610*/  MOV R4, 0x5e630 ;  /* 0x0005e63000047802 */ /* 0x000fe40000000f00 */
[----:B-1----:R-:W-:Y:S05]  /*5e620*/  CALL.REL.NOINC `($_ZN7cutlass13device_kernelIN5flash19enable_sm80_to_sm89INS1_16FlashAttnBwdSm80INS1_25CollectiveMainloopBwdSm80ILi2ELi2EN4cute5tupleIJNS5_1CILi128EEES8_NS7_ILi64EEEEEENS_10bfloat16_tEfNS_4arch4Sm80ELb0ELb1ELb1ELb1ELb0ELb0ELb0ELb0ELi2ELi4ELi4ELi4ELb0EEENS1_21CollectiveEpilogueBwdISA_SB_SD_Li256ELb1ELb0ELi2EEENS1_19SingleTileSchedulerILb1ELb0ELb0ELi128EEEEEEEEEvNT_6ParamsE$_ZN4cute5tupleIJNS0_IJNS0_IJNS_1CILi8EEENS1_ILi1EEEEEENS1_ILi4EEES3_EEENS0_IJNS0_IJS3_NS1_ILi0EEEEEElS7_EEEEEC2ERKS6_RKS9_) ;  /* 0xfffad84000007944 */ /* 0x002fea0003c3ffff */
        /* <DEDUP_REMOVED lines=9> */
[----:B-1---5:R-:W-:Y:S05]  /*5e6c0*/  CALL.REL.NOINC `($_ZN7cutlass13device_kernelIN5flash19enable_sm80_to_sm89INS1_16FlashAttnBwdSm80INS1_25CollectiveMainloopBwdSm80ILi2ELi2EN4cute5tupleIJNS5_1CILi128EEES8_NS7_ILi64EEEEEENS_10bfloat16_tEfNS_4arch4Sm80ELb0ELb1ELb1ELb1ELb0ELb0ELb0ELb0ELi2ELi4ELi4ELi4ELb0EEENS1_21CollectiveEpilogueBwdISA_SB_SD_Li256ELb1ELb0ELi2EEENS1_19SingleTileSchedulerILb1ELb0ELb0ELi128EEEEEEEEEvNT_6ParamsE$_ZN4cute3eso3ESOILb0ELb0EJNS_6LayoutINS_5tupleIJNS3_IJNS_1CILi8EEENS4_ILi1EEEEEENS4_ILi4EEES6_EEENS3_IJNS3_IJS6_NS4_ILi0EEEEEElSA_EEEEElEEC2ERKSD_RKl) ;  /* 0xfffa97b000007944 */ /* 0x022fea0003c3ffff */
[----:B------:R-:W-:Y:S01]  /*5e6d0*/  ULDC.64 UR8, c[0x0][0x118] ;  /* 0x0000460000087ab9 */ /* 0x000fe20000000a00 */
[----:B-1----:R-:W2:Y:S04]  /*5e6e0*/  LDL.64 R10, [R1+0x1690] ;  /* 0x00169000010a7983 */ /* 0x002ea80000100a00 */
[----:B------:R-:W2:Y:S04]  /*5e6f0*/  LD.E.64 R8, [R8.64+0x18] ;  /* 0x0000180808087980 */ /* 0x000ea8000c101b00 */
[----:B------:R1:W5:Y:S01]  /*5e700*/  LDL.64 R2, [R1+0x1688] ;  /* 0x0016880001027983 */ /* 0x0003620000100a00 */
[----:B------:R-:W-:-:S02]  /*5e710*/  MOV R6, 0x5e750 ;  /* 0x0005e75000067802 */ /* 0x000fc40000000f00 */
[----:B--2---:R-:W-:-:S04]  /*5e720*/  LEA R4, P0, R10, R8, 0x1 ;  /* 0x000000080a047211 */ /* 0x004fc800078008ff */
[----:B------:R-:W-:-:S04]  /*5e730*/  LEA.HI.X R11, R10, R9, R11, 0x1, P0 ;  /* 0x000000090a0b7211 */ /* 0x000fc800000f0c0b */
[----:B-1---5:R-:W-:Y:S05]  /*5e740*/  CALL.REL.NOINC `($_ZN7cutlass13device_kernelIN5flash19enable_sm80_to_sm89INS1_16FlashAttnBwdSm80INS1_25CollectiveMainloopBwdSm80ILi2ELi2EN4cute5tupleIJNS5_1CILi128EEES8_NS7_ILi64EEEEEENS_10bfloat16_tEfNS_4arch4Sm80ELb0ELb1ELb1ELb1ELb0ELb0ELb0ELb0ELi2ELi4ELi4ELi4ELb0EEENS1_21CollectiveEpilogueBwdISA_SB_SD_Li256ELb1ELb0ELi2EEENS1_19SingleTileSchedulerILb1ELb0ELb0ELi128EEEEEEEEEvNT_6ParamsE$_ZN4cute8gmem_ptrIPKN7cutlass10bfloat16_tEECI1NS_12iter_adaptorIS4_S5_EEES4_) ;  /* 0xfffadc6000007944 */ /* 0x022fea0003c3ffff */
[----:B------:R-:W2:Y:S01]  /*5e750*/  LDL.64 R8, [R1+0x1688] ;  /* 0x0016880001087983 */ /* 0x000ea20000100a00 */
[----:B------:R-:W-:Y:S02]  /*5e760*/  MOV R5, R3 ;  /* 0x0000000300057202 */ /* 0x000fe40000000f00 */
[----:B------:R-:W-:Y:S01]  /*5e770*/  MOV R6, 0x5e7a0 ;  /* 0x0005e7a000067802 */ /* 0x000fe20000000f00 */
[----:B--2---:R1:W-:Y:S04]  /*5e780*/  STL.64 [R1+0x1698], R8 ;  /* 0x0016980801007387 */ /* 0x0043e80000100a00 */
[----:B-1----:R-:W-:Y:S05]  /*5e790*/  CALL.REL.NOINC `($_ZN7cutlass13device_kernelIN5flash19enable_sm80_to_sm89INS1_16FlashAttnBwdSm80INS1_25CollectiveMainloopBwdSm80ILi2ELi2EN4cute5tupleIJNS5_1CILi128EEES8_NS7_ILi64EEEEEENS_10bfloat16_tEfNS_4arch4Sm80ELb0ELb1ELb1ELb1ELb0ELb0ELb0ELb0ELi2ELi4ELi4ELi4ELb0EEENS1_21CollectiveEpilogueBwdISA_SB_SD_Li256ELb1ELb0ELi2EEENS1_19SingleTileSchedulerILb1ELb0ELb0ELi128EEEEEEEEEvNT_6ParamsE$_ZN4cute3eso3ESOILb0ELb0EJNS_6LayoutINS_5tupleIJNS3_IJNS_1CILi8EEENS4_ILi1EEEEEENS4_ILi4EEES6_EEENS3_IJNS3_IJS6_NS4_ILi0EEEEEElSA_EEEEENS_10ViewEngineINS_8gmem_ptrIPKN7cutlass10bfloat16_tEEEEEEEC2ERKSD_RKSL_) ;  /* 0xfffa964000007944 */ /* 0x002fea0003c3ffff */
        /* <DEDUP_REMOVED lines=11> */
[----:B--2--5:R-:W-:Y:S05]  /*5e850*/  CALL.REL.NOINC `($_ZN7cutlass13device_kernelIN5flash19enable_sm80_to_sm89INS1_16FlashAttnBwdSm80INS1_25CollectiveMainloopBwdSm80ILi2ELi2EN4cute5tupleIJNS5_1CILi128EEES8_NS7_ILi64EEEEEENS_10bfloat16_tEfNS_4arch4Sm80ELb0ELb1ELb1ELb1ELb0ELb0ELb0ELb0ELi2ELi4ELi4ELi4ELb0EEENS1_21CollectiveEpilogueBwdISA_SB_SD_Li256ELb1ELb0ELi2EEENS1_19SingleTileSchedulerILb1ELb0ELb0ELi128EEEEEEEEEvNT_6ParamsE$_ZZN4cuteplIJiiEJNS_1CILi0EEES2_EEEDaRKNS_15ArithmeticTupleIJDpT_EEERKNS3_IJDpT0_EEEENKUlDpRKT_E_clIJiiEEEDaSH_) ;  /* 0xfffb2ed000007944 */ /* 0x024fea0003c3ffff */
[----:B-----5:R-:W-:Y:S01]  /*5e860*/  IMAD.IADD R20, R5, 0x1, -R20 ;  /* 0x0000000105147824 */ /* 0x020fe200078e0a14 */
[----:B------:R-:W-:Y:S02]  /*5e870*/  MOV R3, RZ ;  /* 0x000000ff00037202 */ /* 0x000fe40000000f00 */
[----:B------:R-:W-:Y:S02]  /*5e880*/  MOV R6, 0x5e8a0 ;  /* 0x0005e8a000067802 */ /* 0x000fe40000000f00 */
[----:B-1----:R-:W-:Y:S05]  /*5e890*/  CALL.REL.NOINC `($_ZN7cutlass13device_kernelIN5flash19enable_sm80_to_sm89INS1_16FlashAttnBwdSm80INS1_25CollectiveMainloopBwdSm80ILi2ELi2EN4cute5tupleIJNS5_1CILi128EEES8_NS7_ILi64EEEEEENS_10bfloat16_tEfNS_4arch4Sm80ELb0ELb1ELb1ELb1ELb0ELb0ELb0ELb0ELi2ELi4ELi4ELi4ELb0EEENS1_21CollectiveEpilogueBwdISA_SB_SD_Li256ELb1ELb0ELi2EEENS1_19SingleTileSchedulerILb1ELb0ELb0ELi128EEEEEEEEEvNT_6ParamsE$_ZN4cute3eso3ESOILb1ELb0EJNS_1CILi0EEEiS3_EEC2ERKS3_RKiS6_) ;  /* 0xfffaa54000007944 */ /* 0x002fea0003c3ffff */
[----:B-1----:R-:W2:Y:S01]  /*5e8a0*/  LDL R3, [R1+0x1688] ;  /* 0x0016880001037983 */ /* 0x002ea20000100800 */
[----:B------:R-:W-:Y:S01]  /*5e8b0*/  IMAD.MOV.U32 R2, RZ, RZ, R13 ;  /* 0x000000ffff027224 */ /* 0x000fe200078e000d */
[----:B------:R-:W-:Y:S02]  /*5e8c0*/  MOV R10, 0x5e8f0 ;  /* 0x0005e8f0000a7802 */ /* 0x000fe40000000f00 */
[----:B--2---:R-:W-:Y:S02]  /*5e8d0*/  SHF.L.U32 R3, R3, 0x5, RZ ;  /* 0x0000000503037819 */ /* 0x004fe400000006ff */
[----:B------:R-:W-:Y:S05]  /*5e8e0*/  CALL.REL.NOINC `($_ZN7cutlass13device_kernelIN5flash19enable_sm80_to_sm89INS1_16FlashAttnBwdSm80INS1_25CollectiveMainloopBwdSm80ILi2ELi2EN4cute5tupleIJNS5_1CILi128EEES8_NS7_ILi64EEEEEENS_10bfloat16_tEfNS_4arch4Sm80ELb0ELb1ELb1ELb1ELb0ELb0ELb0ELb0ELi2ELi4ELi4ELi4ELb0EEENS1_21CollectiveEpilogueBwdISA_SB_SD_Li256ELb1ELb0ELi2EEENS1_19SingleTileSchedulerILb1ELb0ELb0ELi128EEEEEEEEEvNT_6ParamsE$_ZN4cute5tupleIJiEEC2ERKi) ;  /* 0xfffad9f000007944 */ /* 0x000fea0003c3ffff */
[----:B-1----:R1:W5:Y:S01]  /*5e8f0*/  LDL R3, [R1+0x1688] ;  /* 0x0016880001037983 */ /* 0x0023620000100800 */
[----:B------:R-:W-:Y:S02]  /*5e900*/  MOV R2, R17 ;  /* 0x0000001100027202 */ /* 0x000fe40000000f00 */
[----:B------:R-:W-:-:S02]  /*5e910*/  MOV R10, 0x5e930 ;  /* 0x0005e930000a7802 */ /* 0x000fc40000000f00 */
[----:B-1---5:R-:W-:Y:S05]  /*5e920*/  CALL.REL.NOINC `($_ZN7cutlass13device_kernelIN5flash19enable_sm80_to_sm89INS1_16FlashAttnBwdSm80INS1_25CollectiveMainloopBwdSm80ILi2ELi2EN4cute5tupleIJNS5_1CILi128EEES8_NS7_ILi64EEEEEENS_10bfloat16_tEfNS_4arch4Sm80ELb0ELb1ELb1ELb1ELb0ELb0ELb0ELb0ELi2ELi4ELi4ELi4ELb0EEENS1_21CollectiveEpilogueBwdISA_SB_SD_Li256ELb1ELb0ELi2EEENS1_19SingleTileSchedulerILb1ELb0ELb0ELi128EEEEEEEEEvNT_6ParamsE$_ZN4cute5tupleIJiEEC2ERKi) ;  /* 0xfffad9b000007944 */ /* 0x022fea0003c3ffff */
[----:B-1----:R1:W5:Y:S01]  /*5e930*/  LDL R3, [R1+0x1698] ;  /* 0x0016980001037983 */ /* 0x0023620000100800 */
[----:B------:R-:W-:-:S02]  /*5e940*/  MOV R2, R13 ;  /* 0x0000000d00027202 */ /* 0x000fc40000000f00 */
[----:B------:R-:W-:Y:S02]  /*5e950*/  MOV R10, 0x5e970 ;  /* 0x0005e970000a7802 */ /* 0x000fe40000000f00 */
[----:B-1---5:R-:W-:Y:S05]  /*5e960*/  CALL.REL.NOINC `($_ZN7cutlass13device_kernelIN5flash19enable_sm80_to_sm89INS1_16FlashAttnBwdSm80INS1_25CollectiveMainloopBwdSm80ILi2ELi2EN4cute5tupleIJNS5_1CILi128EEES8_NS7_ILi64EEEEEENS_10bfloat16_tEfNS_4arch4Sm80ELb0ELb1ELb1ELb1ELb0ELb0ELb0ELb0ELi2ELi4ELi4ELi4ELb0EEENS1_21CollectiveEpilogueBwdISA_SB_SD_Li256ELb1ELb0ELi2EEENS1_19SingleTileSchedulerILb1ELb0ELb0ELi128EEEEEEEEEvNT_6ParamsE$_ZN4cute5tupleIJiEEC2ERKi) ;  /* 0xfffad97000007944 */ /* 0x022fea0003c3ffff */
[----:B-1----:R1:W5:Y:S01]  /*5e970*/  LDL R3, [R1+0x1688] ;  /* 0x0016880001037983 */ /* 0x0023620000100800 */
[----:B------:R-:W-:Y:S02]  /*5e980*/  MOV R2, R13 ;  /* 0x0000000d00027202 */ /* 0x000fe40000000f00 */
[----:B------:R-:W-:Y:S02]  /*5e990*/  MOV R6, 0x5e9b0 ;  /* 0x0005e9b000067802 */ /* 0x000fe40000000f00 */
[----:B-1---5:R-:W-:Y:S05]  /*5e9a0*/  CALL.REL.NOINC `($_ZN7cutlass13device_kernelIN5flash19enable_sm80_to_sm89INS1_16FlashAttnBwdSm80INS1_25CollectiveMainloopBwdSm80ILi2ELi2EN4cute5tupleIJNS5_1CILi128EEES8_NS7_ILi64EEEEEENS_10bfloat16_tEfNS_4arch4Sm80ELb0ELb1ELb1ELb1ELb0ELb0ELb0ELb0ELi2ELi4ELi4ELi4ELb0EEENS1_21CollectiveEpilogueBwdISA_SB_SD_Li256ELb1ELb0ELi2EEENS1_19SingleTileSchedulerILb1ELb0ELb0ELi128EEEEEEEEEvNT_6ParamsE$_ZN4cute3eso3ESOILb0ELb1EJiNS_1CILi0EEEEEC2ERKiRKS3_) ;  /* 0xfffa9de000007944 */ /* 0x022fea0003c3ffff */
[----:B-1----:R1:W5:Y:S01]  /*5e9b0*/  LDL R3, [R1+0x1688] ;  /* 0x0016880001037983 */ /* 0x0023620000100800 */
[----:B------:R-:W-:-:S03]  /*5e9c0*/  MOV R4, 0x5e9e0 ;  /* 0x0005e9e000047802 */ /* 0x000fc60000000f00 */
[----:B-1---5:R-:W-:Y:S05]  /*5e9d0*/  CALL.REL.NOINC `($_ZN7cutlass13device_kernelIN5flash19enable_sm80_to_sm89INS1_16FlashAttnBwdSm80INS1_25CollectiveMainloopBwdSm80ILi2ELi2EN4cute5tupleIJNS5_1CILi128EEES8_NS7_ILi64EEEEEENS_10bfloat16_tEfNS_4arch4Sm80ELb0ELb1ELb1ELb1ELb0ELb0ELb0ELb0ELi2ELi4ELi4ELi4ELb0EEENS1_21CollectiveEpilogueBwdISA_SB_SD_Li256ELb1ELb0ELi2EEENS1_19SingleTileSchedulerILb1ELb0ELb0ELi128EEEEEEEEEvNT_6ParamsE$_ZZN4cuteplIJNS_1CILi0EEES2_EJiEEEDaRKNS_15ArithmeticTupleIJDpT_EEERKNS3_IJDpT0_EEEENKUlDpRKT_E_clIJiS2_EEEDaSH_) ;  /* 0xfffb291000007944 */ /* 0x022fea0003c3ffff */
[----:B------:R-:W-:Y:S02]  /*5e9e0*/  MOV R4, 0x5ea00 ;  /* 0x0005ea0000047802 */ /* 0x000fe40000000f00 */
[----:B-1---5:R-:W-:Y:S05]  /*5e9f0*/  CALL.REL.NOINC `($_ZN7cutlass13device_kernelIN5flash19enable_sm80_to_sm89INS1_16FlashAttnBwdSm80INS1_25CollectiveMainloopBwdSm80ILi2ELi2EN4cute5tupleIJNS5_1CILi128EEES8_NS7_ILi64EEEEEENS_10bfloat16_tEfNS_4arch4Sm80ELb0ELb1ELb1ELb1ELb0ELb0ELb0ELb0ELi2ELi4ELi4ELi4ELb0EEENS1_21CollectiveEpilogueBwdISA_SB_SD_Li256ELb1ELb0ELi2EEENS1_19SingleTileSchedulerILb1ELb0ELb0ELi128EEEEEEEEEvNT_6ParamsE$_ZZN4cuteplIJNS_1CILi0EEES2_EJiS2_EEEDaRKNS_15ArithmeticTupleIJDpT_EEERKNS3_IJDpT0_EEEENKUlDpRKT_E_clIJiS2_EEEDaSH_) ;  /* 0xfffb296000007944 */ /* 0x022fea0003c3ffff */
        /* <DEDUP_REMOVED lines=9> */
[----:B--23-5:R-:W-:Y:S05]  /*5ea90*/  CALL.REL.NOINC `($_ZN7cutlass13device_kernelIN5flash19enable_sm80_to_sm89INS1_16FlashAttnBwdSm80INS1_25CollectiveMainloopBwdSm80ILi2ELi2EN4cute5tupleIJNS5_1CILi128EEES8_NS7_ILi64EEEEEENS_10bfloat16_tEfNS_4arch4Sm80ELb0ELb1ELb1ELb1ELb0ELb0ELb0ELb0ELi2ELi4ELi4ELi4ELb0EEENS1_21CollectiveEpilogueBwdISA_SB_SD_Li256ELb1ELb0ELi2EEENS1_19SingleTileSchedulerILb1ELb0ELb0ELi128EEEEEEEEEvNT_6ParamsE$_ZN4cute3eso3ESOILb1ELb0EJNS_10UnderscoreEiiEEC2ERKS2_RKiS7_) ;  /* 0xfffa9f9000007944 */ /* 0x02cfea0003c3ffff */
        /* <DEDUP_REMOVED lines=8> */
[----:B------:R-:W-:Y:S05]  /*5eb20*/  CALL.REL.NOINC `($_ZN7cutlass13device_kernelIN5flash19enable_sm80_to_sm89INS1_16FlashAttnBwdSm80INS1_25CollectiveMainloopBwdSm80ILi2ELi2EN4cute5tupleIJNS5_1CILi128EEES8_NS7_ILi64EEEEEENS_10bfloat16_tEfNS_4arch4Sm80ELb0ELb1ELb1ELb1ELb0ELb0ELb0ELb0ELi2ELi4ELi4ELi4ELb0EEENS1_21CollectiveEpilogueBwdISA_SB_SD_Li256ELb1ELb0ELi2EEENS1_19SingleTileSchedulerILb1ELb0ELb0ELi128EEEEEEEEEvNT_6ParamsE$_ZN4cute3eso3ESOILb1ELb0EJNS_6LayoutINS_5tupleIJNS3_IJNS_1CILi8EEENS4_ILi1EEEEEEEEENS3_IJNS3_IJS6_NS4_ILi0EEEEEEEEEEElEEC2ERKSC_RKl) ;  /* 0xfffac70000007944 */ /* 0x000fea0003c3ffff */
[----:B-1----:R-:W2:Y:S01]  /*5eb30*/  LDL.64 R2, [R1+0x1688] ;  /* 0x0016880001027983 */ /* 0x002ea20000100a00 */
[----:B------:R-:W-:Y:S02]  /*5eb40*/  MOV R6, 0x5eb80 ;  /* 0x0005eb8000067802 */ /* 0x000fe40000000f00 */
[----:B--2---:R-:W-:-:S04]  /*5eb50*/  LEA R4, P1, R2, R92, 0x1 ;  /* 0x0000005c02047211 */ /* 0x004fc800078208ff */
[----:B------:R-:W-:-:S04]  /*5eb60*/  LEA.HI.X R11, R2, R93, R3, 0x1, P1 ;  /* 0x0000005d020b7211 */ /* 0x000fc800008f0c03 */
[----:B------:R-:W-:Y:S05]  /*5eb70*/  CALL.REL.NOINC `($_ZN7cutlass13device_kernelIN5flash19enable_sm80_to_sm89INS1_16FlashAttnBwdSm80INS1_25CollectiveMainloopBwdSm80ILi2ELi2EN4cute5tupleIJNS5_1CILi128EEES8_NS7_ILi64EEEEEENS_10bfloat16_tEfNS_4arch4Sm80ELb0ELb1ELb1ELb1ELb0ELb0ELb0ELb0ELi2ELi4ELi4ELi4ELb0EEENS1_21CollectiveEpilogueBwdISA_SB_SD_Li256ELb1ELb0ELi2EEENS1_19SingleTileSchedulerILb1ELb0ELb0ELi128EEEEEEEEEvNT_6ParamsE$_ZN4cute8gmem_ptrIPKN7cutlass10bfloat16_tEECI1NS_12iter_adaptorIS4_S5_EEES4_) ;  /* 0xfffad83000007944 */ /* 0x000fea0003c3ffff */
[----:B------:R1:W5:Y:S01]  /*5eb80*/  LDL.64 R2, [R1+0x1688] ;  /* 0x0016880001027983 */ /* 0x0003620000100a00 */
[----:B------:R-:W-:-:S03]  /*5eb90*/  MOV R6, 0x5ebb0 ;  /* 0x0005ebb000067802 */ /* 0x000fc60000000f00 */
[----:B-1---5:R-:W-:Y:S05]  /*5eba0*/  CALL.REL.NOINC `($_ZN7cutlass13device_kernelIN5flash19enable_sm80_to_sm89INS1_16FlashAttnBwdSm80INS1_25CollectiveMainloopBwdSm80ILi2ELi2EN4cute5tupleIJNS5_1CILi128EEES8_NS7_ILi64EEEEEENS_10bfloat16_tEfNS_4arch4Sm80ELb0ELb1ELb1ELb1ELb0ELb0ELb0ELb0ELi2ELi4ELi4ELi4ELb0EEENS1_21CollectiveEpilogueBwdISA_SB_SD_Li256ELb1ELb0ELi2EEENS1_19SingleTileSchedulerILb1ELb0ELb0ELi128EEEEEEEEEvNT_6ParamsE$_ZN4cute3eso3ESOILb1ELb0EJNS_6LayoutINS_5tupleIJNS3_IJNS_1CILi8EEENS4_ILi1EEEEEEEEENS3_IJNS3_IJS6_NS4_ILi0EEEEEEEEEEENS_10ViewEngineINS_8gmem_ptrIPKN7cutlass10bfloat16_tEEEEEEEC2ERKSC_RKSK_) ;  /* 0xfffac55000007944 */ /* 0x022fea0003c3ffff */
[----:B-1----:R1:W5:Y:S01]  /*5ebb0*/  LDL.64 R4, [R1+0x1688] ;  /* 0x0016880001047983 */ /* 0x0023620000100a00 */
[----:B------:R-:W-:Y:S01]  /*5ebc0*/  IMAD.MOV.U32 R85, RZ, RZ, R13 ;  /* 0x000000ffff557224 */ /* 0x000fe200078e000d */
[----:B------:R-:W-:Y:S02]  /*5ebd0*/  MOV R86, RZ ;  /* 0x000000ff00567202 */ /* 0x000fe40000000f00 */
[----:B------:R-:W-:Y:S02]  /*5ebe0*/  MOV R84, 0x5ec00 ;  /* 0x0005ec0000547802 */ /* 0x000fe40000000f00 */
[----:B-1---5:R-:W-:Y:S05]  /*5ebf0*/  CALL.REL.NOINC `($_ZN7cutlass13device_kernelIN5flash19enable_sm80_to_sm89INS1_16FlashAttnBwdSm80INS1_25CollectiveMainloopBwdSm80ILi2ELi2EN4cute5tupleIJNS5_1CILi128EEES8_NS7_ILi64EEEEEENS_10bfloat16_tEfNS_4arch4Sm80ELb0ELb1ELb1ELb1ELb0ELb0ELb0ELb0ELi2ELi4ELi4ELi4ELb0EEENS1_21CollectiveEpilogueBwdISA_SB_SD_Li256ELb1ELb0ELi2EEENS1_19SingleTileSchedulerILb1ELb0ELb0ELi128EEEEEEEEEvNT_6ParamsE$_ZN4cute3eso3ESOILb1ELb0EJNS_10UnderscoreEiiEEC2ERKS2_RKiS7_) ;  /* 0xfffa9e3000007944 */ /* 0x022fea0003c3ffff */
[----:B-1----:R-:W2:Y:S01]  /*5ec00*/  LDL R3, [R1+0x1688] ;  /* 0x0016880001037983 */ /* 0x002ea20000100800 */
[----:B------:R-:W-:Y:S01]  /*5ec10*/  IMAD.MOV.U32 R2, RZ, RZ, R13 ;  /* 0x000000ffff027224 */ /* 0x000fe200078e000d */
[----:B------:R-:W-:Y:S02]  /*5ec20*/  MOV R6, 0x5ec50 ;  /* 0x0005ec5000067802 */ /* 0x000fe40000000f00 */
[----:B--2---:R-:W-:Y:S02]  /*5ec30*/  SHF.L.U32 R3, R3, 0xb, RZ ;  /* 0x0000000b03037819 */ /* 0x004fe400000006ff */
[----:B------:R-:W-:Y:S05]  /*5ec40*/  CALL.REL.NOINC `($_ZN7cutlass13device_kernelIN5flash19enable_sm80_to_sm89INS1_16FlashAttnBwdSm80INS1_25CollectiveMainloopBwdSm80ILi2ELi2EN4cute5tupleIJNS5_1CILi128EEES8_NS7_ILi64EEEEEENS_10bfloat16_tEfNS_4arch4Sm80ELb0ELb1ELb1ELb1ELb0ELb0ELb0ELb0ELi2ELi4ELi4ELi4ELb0EEENS1_21CollectiveEpilogueBwdISA_SB_SD_Li256ELb1ELb0ELi2EEENS1_19SingleTileSchedulerILb1ELb0ELb0ELi128EEEEEEEEEvNT_6ParamsE$_ZN4cute3eso3ESOILb1ELb0EJNS_6LayoutINS_5tupleIJNS3_IJNS_1CILi8EEENS4_ILi1EEEEEEEEENS3_IJNS3_IJS6_NS4_ILi0EEEEEEEEEEEiEEC2ERKSC_RKi) ;  /* 0xfffac59000007944 */ /* 0x000fea0003c3ffff */
[----:B-1----:R-:W2:Y:S01]  /*5ec50*/  LDL R3, [R1+0x1688] ;  /* 0x0016880001037983 */ /* 0x002ea20000100800 */
[----:B------:R-:W-:-:S02]  /*5ec60*/  MOV R9, R13 ;  /* 0x0000000d00097202 */ /* 0x000fc40000000f00 */
        /* <DEDUP_REMOVED lines=8> */
[----:B------:R-:W-:Y:S02]  /*5ecf0*/  MOV R11, R5 ;  /* 0x00000005000b7202 */ /* 0x000fe40000000f00 */
[----:B-1----:R-:W-:Y:S02]  /*5ed00*/  MOV R6, 0x5ed20 ;  /* 0x0005ed2000067802 */ /* 0x002fe40000000f00 */
[----:B--2--5:R-:W-:Y:S05]  /*5ed10*/  CALL.REL.NOINC `($_ZN7cutlass13device_kernelIN5flash19enable_sm80_to_sm89INS1_16FlashAttnBwdSm80INS1_25CollectiveMainloopBwdSm80ILi2ELi2EN4cute5tupleIJNS5_1CILi128EEES8_NS7_ILi64EEEEEENS_10bfloat16_tEfNS_4arch4Sm80ELb0ELb1ELb1ELb1ELb0ELb0ELb0ELb0ELi2ELi4ELi4ELi4ELb0EEENS1_21CollectiveEpilogueBwdISA_SB_SD_Li256ELb1ELb0ELi2EEENS1_19SingleTileSchedulerILb1ELb0ELb0ELi128EEEEEEEEEvNT_6ParamsE$_ZN4cute8gmem_ptrIPKN7cutlass10bfloat16_tEECI1NS_12iter_adaptorIS4_S5_EEES4_) ;  /* 0xfffad69000007944 */ /* 0x024fea0003c3ffff */
[----:B------:R1:W5:Y:S01]  /*5ed20*/  LDL.64 R2, [R1+0x1688] ;  /* 0x0016880001027983 */ /* 0x0003620000100a00 */
[----:B------:R-:W-:-:S03]  /*5ed30*/  MOV R10, 0x5ed50 ;  /* 0x0005ed50000a7802 */ /* 0x000fc60000000f00 */
[----:B-1---5:R-:W-:Y:S05]  /*5ed40*/  CALL.REL.NOINC `($_ZN7cutlass13device_kernelIN5flash19enable_sm80_to_sm89INS1_16FlashAttnBwdSm80INS1_25CollectiveMainloopBwdSm80ILi2ELi2EN4cute5tupleIJNS5_1CILi128EEES8_NS7_ILi64EEEEEENS_10bfloat16_tEfNS_4arch4Sm80ELb0ELb1ELb1ELb1ELb0ELb0ELb0ELb0ELi2ELi4ELi4ELi4ELb0EEENS1_21CollectiveEpilogueBwdISA_SB_SD_Li256ELb1ELb0ELi2EEENS1_19SingleTileSchedulerILb1ELb0ELb0ELi128EEEEEEEEEvNT_6ParamsE$_ZN4cute8gmem_ptrIPKN7cutlass9uint128_tEECI1NS_12iter_adaptorIS4_S5_EEES4_) ;  /* 0xfffad6b000007944 */ /* 0x022fea0003c3ffff */
[----:B-1----:R1:W5:Y:S01]  /*5ed50*/  LDL.64 R2, [R1+0x1688] ;  /* 0x0016880001027983 */ /* 0x0023620000100a00 */
[----:B------:R-:W-:-:S03]  /*5ed60*/  MOV R10, 0x5ed80 ;  /* 0x0005ed80000a7802 */ /* 0x000fc60000000f00 */
[----:B-1---5:R-:W-:Y:S05]  /*5ed70*/  CALL.REL.NOINC `($_ZN7cutlass13device_kernelIN5flash19enable_sm80_to_sm89INS1_16FlashAttnBwdSm80INS1_25CollectiveMainloopBwdSm80ILi2ELi2EN4cute5tupleIJNS5_1CILi128EEES8_NS7_ILi64EEEEEENS_10bfloat16_tEfNS_4arch4Sm80ELb0ELb1ELb1ELb1ELb0ELb0ELb0ELb0ELi2ELi4ELi4ELi4ELb0EEENS1_21CollectiveEpilogueBwdISA_SB_SD_Li256ELb1ELb0ELi2EEENS1_19SingleTileSchedulerILb1ELb0ELb0ELi128EEEEEEEEEvNT_6ParamsE$_ZN4cute3eso3ESOILb1ELb0EJNS_6LayoutINS_5tupleIJNS3_IJNS_1CILi1EEES5_EEEEEENS3_IJNS3_IJS5_NS4_ILi0EEEEEEEEEEENS_10ViewEngineINS_8gmem_ptrIPKN7cutlass9uint128_tEEEEEEEC2ERKSB_RKSJ_) ;  /* 0xfffabab000007944 */ /* 0x022fea0003c3ffff */
[----:B------:R2:W5:Y:S01]  /*5ed80*/  LDL.64 R84, [R1+0x1688] ;  /* 0x0016880001547983 */ /* 0x0005620000100a00 */
[----:B-1----:R-:W-:Y:S01]  /*5ed90*/  IMAD.MOV.U32 R2, RZ, RZ, R8 ;  /* 0x000000ffff027224 */ /* 0x002fe200078e0008 */
[----:B------:R-:W-:Y:S01]  /*5eda0*/  MOV R3, R9 ;  /* 0x0000000900037202 */ /* 0x000fe20000000f00 */
[----:B------:R-:W-:Y:S01]  /*5edb0*/  IMAD.MOV.U32 R9, RZ, RZ, R13 ;  /* 0x000000ffff097224 */ /* 0x000fe200078e000d */
[----:B------:R-:W-:-:S02]  /*5edc0*/  MOV R8, 0x5ede0 ;  /* 0x0005ede000087802 */ /* 0x000fc40000000f00 */
[----:B--2--5:R-:W-:Y:S05]  /*5edd0*/  CALL.REL.NOINC `($_ZN7cutlass13device_kernelIN5flash19enable_sm80_to_sm89INS1_16FlashAttnBwdSm80INS1_25CollectiveMainloopBwdSm80ILi2ELi2EN4cute5tupleIJNS5_1CILi128EEES8_NS7_ILi64EEEEEENS_10bfloat16_tEfNS_4arch4Sm80ELb0ELb1ELb1ELb1ELb0ELb0ELb0ELb0ELi2ELi4ELi4ELi4ELb0EEENS1_21CollectiveEpilogueBwdISA_SB_SD_Li256ELb1ELb0ELi2EEENS1_19SingleTileSchedulerILb1ELb0ELb0ELi128EEEEEEEEEvNT_6ParamsE$_ZN4cute8smem_ptrIPN7cutlass10bfloat16_tEECI1NS_12iter_adaptorIS3_S4_EEES3_) ;  /* 0xfffad6e000007944 */ /* 0x024fea0003c3ffff */
[----:B-1----:R1:W5:Y:S01]  /*5ede0*/  LDL.64 R2, [R1+0x1688] ;  /* 0x0016880001027983 */ /* 0x0023620000100a00 */
[----:B------:R-:W-:-:S02]  /*5edf0*/  MOV R6, R13 ;  /* 0x0000000d00067202 */ /* 0x000fc40000000f00 */
[----:B------:R-:W-:Y:S02]  /*5ee00*/  MOV R8, 0x5ee20 ;  /* 0x0005ee2000087802 */ /* 0x000fe40000000f00 */
[----:B-1---5:R-:W-:Y:S05]  /*5ee10*/  CALL.REL.NOINC `($_ZN7cutlass13device_kernelIN5flash19enable_sm80_to_sm89INS1_16FlashAttnBwdSm80INS1_25CollectiveMainloopBwdSm80ILi2ELi2EN4cute5tupleIJNS5_1CILi128EEES8_NS7_ILi64EEEEEENS_10bfloat16_tEfNS_4arch4Sm80ELb0ELb1ELb1ELb1ELb0ELb0ELb0ELb0ELi2ELi4ELi4ELi4ELb0EEENS1_21CollectiveEpilogueBwdISA_SB_SD_Li256ELb1ELb0ELi2EEENS1_19SingleTileSchedulerILb1ELb0ELb0ELi128EEEEEEEEEvNT_6ParamsE$_ZN4cute8smem_ptrIPN7cutlass9uint128_tEECI1NS_12iter_adaptorIS3_S4_EEES3_) ;  /* 0xfffad6e000007944 */ /* 0x022fea0003c3ffff */
[----:B-1----:R1:W5:Y:S01]  /*5ee20*/  LDL.64 R2, [R1+0x1688] ;  /* 0x0016880001027983 */ /* 0x0023620000100a00 */
[----:B------:R-:W-:Y:S02]  /*5ee30*/  MOV R6, R13 ;  /* 0x0000000d00067202 */ /* 0x000fe40000000f00 */
[----:B------:R-:W-:Y:S02]  /*5ee40*/  MOV R8, 0x5ee60 ;  /* 0x0005ee6000087802 */ /* 0x000fe40000000f00 */
[----:B-1---5:R-:W-:Y:S05]  /*5ee50*/  CALL.REL.NOINC `($_ZN7cutlass13device_kernelIN5flash19enable_sm80_to_sm89INS1_16FlashAttnBwdSm80INS1_25CollectiveMainloopBwdSm80ILi2ELi2EN4cute5tupleIJNS5_1CILi128EEES8_NS7_ILi64EEEEEENS_10bfloat16_tEfNS_4arch4Sm80ELb0ELb1ELb1ELb1ELb0ELb0ELb0ELb0ELi2ELi4ELi4ELi4ELb0EEENS1_21CollectiveEpilogueBwdISA_SB_SD_Li256ELb1ELb0ELi2EEENS1_19SingleTileSchedulerILb1ELb0ELb0ELi128EEEEEEEEEvNT_6ParamsE$_ZN4cute3eso3ESOILb1ELb0EJNS_6LayoutINS_5tupleIJNS3_IJNS_1CILi1EEES5_EEEEEENS3_IJNS3_IJS5_NS4_ILi0EEEEEEEEEEENS_10ViewEngineINS_8smem_ptrIPN7cutlass9uint128_tEEEEEEEC2ERKSB_RKSI_) ;  /* 0xfffaba1000007944 */ /* 0x022fea0003c3ffff */
[----:B------:R2:W5:Y:S01]  /*5ee60*/  LDL R4, [R1+0x1688] ;  /* 0x0016880001047983 */ /* 0x0005620000100800 */
[----:B-1----:R-:W-:-:S03]  /*5ee70*/  MOV R2, 0x5ee90 ;  /* 0x0005ee9000027802 */ /* 0x002fc60000000f00 */
[----:B--2--5:R-:W-:Y:S05]  /*5ee80*/  CALL.REL.NOINC `($_ZN7cutlass13device_kernelIN5flash19enable_sm80_to_sm89INS1_16FlashAttnBwdSm80INS1_25CollectiveMainloopBwdSm80ILi2ELi2EN4cute5tupleIJNS5_1CILi128EEES8_NS7_ILi64EEEEEENS_10bfloat16_tEfNS_4arch4Sm80ELb0ELb1ELb1ELb1ELb0ELb0ELb0ELb0ELi2ELi4ELi4ELi4ELb0EEENS1_21CollectiveEpilogueBwdISA_SB_SD_Li256ELb1ELb0ELi2EEENS1_19SingleTileSchedulerILb1ELb0ELb0ELi128EEEEEEEEEvNT_6ParamsE$_ZN73_INTERNAL_24fd9406_37_flash_bwd_hdim64_bf16_softcap_sm80_cu_8e232a79_330724__cvta_generic_to_sharedEPKv) ;  /* 0xfffad79000007944 */ /* 0x024fea0003c3ffff */
        /* <DEDUP_REMOVED lines=10> */
[----:B-1----:R-:W-:Y:S05]  /*5ef30*/  CALL.REL.NOINC `($_ZN7cutlass13device_kernelIN5flash19enable_sm80_to_sm89INS1_16FlashAttnBwdSm80INS1_25CollectiveMainloopBwdSm80ILi2ELi2EN4cute5tupleIJNS5_1CILi128EEES8_NS7_ILi64EEEEEENS_10bfloat16_tEfNS_4arch4Sm80ELb0ELb1ELb1ELb1ELb0ELb0ELb0ELb0ELi2ELi4ELi4ELi4ELb0EEENS1_21CollectiveEpilogueBwdISA_SB_SD_Li256ELb1ELb0ELi2EEENS1_19SingleTileSchedulerILb1ELb0ELb0ELi128EEEEEEEEEvNT_6ParamsE$_ZN4cute3eso3ESOILb1ELb0EJNS_1CILi0EEEiS3_EEC2ERKS3_RKiS6_) ;  /* 0xfffa9ea000007944 */ /* 0x002fea0003c3ffff */
[----:B-1----:R-:W2:Y:S01]  /*5ef40*/  LDL R3, [R1+0x1688] ;  /* 0x0016880001037983 */ /* 0x002ea20000100800 */
[----:B------:R-:W-:Y:S01]  /*5ef50*/  IMAD.MOV.U32 R2, RZ, RZ, R13 ;  /* 0x000000ffff027224 */ /* 0x000fe200078e000d */
[----:B------:R-:W-:-:S02]  /*5ef60*/  MOV R10, 0x5ef90 ;  /* 0x0005ef90000a7802 */ /* 0x000fc40000000f00 */
[----:B--2---:R-:W-:Y:S02]  /*5ef70*/  SHF.L.U32 R3, R3, 0x5, RZ ;  /* 0x0000000503037819 */ /* 0x004fe400000006ff */
[----:B------:R-:W-:Y:S05]  /*5ef80*/  CALL.REL.NOINC `($_ZN7cutlass13device_kernelIN5flash19enable_sm80_to_sm89INS1_16FlashAttnBwdSm80INS1_25CollectiveMainloopBwdSm80ILi2ELi2EN4cute5tupleIJNS5_1CILi128EEES8_NS7_ILi64EEEEEENS_10bfloat16_tEfNS_4arch4Sm80ELb0ELb1ELb1ELb1ELb0ELb0ELb0ELb0ELi2ELi4ELi4ELi4ELb0EEENS1_21CollectiveEpilogueBwdISA_SB_SD_Li256ELb1ELb0ELi2EEENS1_19SingleTileSchedulerILb1ELb0ELb0ELi128EEEEEEEEEvNT_6ParamsE$_ZN4cute5tupleIJiEEC2ERKi) ;  /* 0xfffad35000007944 */ /* 0x000fea0003c3ffff */
[----:B-1----:R1:W5:Y:S01]  /*5ef90*/  LDL R3, [R1+0x1688] ;  /* 0x0016880001037983 */ /* 0x0023620000100800 */
[----:B------:R-:W-:Y:S02]  /*5efa0*/  MOV R2, R17 ;  /* 0x0000001100027202 */ /* 0x000fe40000000f00 */
        /* <DEDUP_REMOVED lines=44> */
[----:B------:R-:W-:Y:S02]  /*5f270*/  MOV R86, 0x1 ;  /* 0x0000000100567802 */ /* 0x000fe40000000f00 */
        /* <DEDUP_REMOVED lines=267> */
[----:B-1---5:R-:W-:Y:S05]  /*60330*/  CALL.REL.NOINC `($_ZN7cutlass13device_kernelIN5flash19enable_sm80_to_sm89INS1_16FlashAttnBwdSm80INS1_25CollectiveMainloopBwdSm80ILi2ELi2EN4cute5tupleIJNS5_1CILi128EEES8_NS7_ILi64EEEEEENS_10bfloat16_tEfNS_4arch4Sm80ELb0ELb1ELb1ELb1ELb0ELb0ELb0ELb0ELi2ELi4ELi4ELi4ELb0EEENS1_21CollectiveEpilogueBwdISA_SB_SD_Li256ELb1ELb0ELi2EEENS1_19SingleTileSchedulerILb1ELb0ELb0ELi128EEEEEEEEEvNT_6ParamsE$_ZN4cute3eso3ESOILb1ELb0EJNS_10UnderscoreES2_iEEC2ERKS2_S5_RKi) ;  /* 0xfffa867000007944 */ /* 0x022fea0003c3ffff */
[----:B-1----:R-:W2:Y:S01]  /*60340*/  LDL R3, [R1+0x1688] ;  /* 0x0016880001037983 */ /* 0x002ea20000100800 */
[----:B------:R-:W-:-:S02]  /*60350*/  MOV R6, 0x60380 ;  /* 0x0006038000067802 */ /* 0x000fc40000000f00 */
[----:B--2---:R-:W-:Y:S02]  /*60360*/  SHF.L.U32 R3, R3, 0x7, RZ ;  /* 0x0000000703037819 */ /* 0x004fe400000006ff */
[----:B------:R-:W-:Y:S05]  /*60370*/  CALL.REL.NOINC `($_ZN7cutlass13device_kernelIN5flash19enable_sm80_to_sm89INS1_16FlashAttnBwdSm80INS1_25CollectiveMainloopBwdSm80ILi2ELi2EN4cute5tupleIJNS5_1CILi128EEES8_NS7_ILi64EEEEEENS_10bfloat16_tEfNS_4arch4Sm80ELb0ELb1ELb1ELb1ELb0ELb0ELb0ELb0ELi2ELi4ELi4ELi4ELb0EEENS1_21CollectiveEpilogueBwdISA_SB_SD_Li256ELb1ELb0ELi2EEENS1_19SingleTileSchedulerILb1ELb0ELb0ELi128EEEEEEEEEvNT_6ParamsE$_ZN4cute3eso3ESOILb1ELb0EJNS_6LayoutINS_5tupleIJNS3_IJNS_1CILi4EEENS4_ILi1EEEEEES6_EEENS3_IJNS3_IJS6_NS4_ILi0EEEEEES9_EEEEEiEEC2ERKSC_RKi) ;  /* 0xfffaad3000007944 */ /* 0x000fea0003c3ffff */
[----:B------:R-:W-:Y:S01]  /*60380*/  ULDC.64 UR8, c[0x0][0x118] ;  /* 0x0000460000087ab9 */ /* 0x000fe20000000a00 */
[----:B-1----:R-:W2:Y:S04]  /*60390*/  LDL R2, [R1+0x1688] ;  /* 0x0016880001027983 */ /* 0x002ea80000100800 */
[----:B------:R-:W2:Y:S01]  /*603a0*/  LD.E.64 R4, [R86.64+0x8] ;  /* 0x0000080856047980 */ /* 0x000ea2000c101b00 */
[----:B------:R-:W-:Y:S01]  /*603b0*/  MOV R10, 0x603f0 ;  /* 0x000603f0000a7802 */ /* 0x000fe20000000f00 */
[----:B--2---:R-:W-:Y:S01]  /*603c0*/  IMAD.WIDE R4, R2, 0x4, R4 ;  /* 0x0000000402047825 */ /* 0x004fe200078e0204 */
[----:B------:R-:W-:-:S03]  /*603d0*/  MOV R2, R13 ;  /* 0x0000000d00027202 */ /* 0x000fc60000000f00 */
[----:B------:R-:W-:Y:S05]  /*603e0*/  CALL.REL.NOINC `($_ZN7cutlass13device_kernelIN5flash19enable_sm80_to_sm89INS1_16FlashAttnBwdSm80INS1_25CollectiveMainloopBwdSm80ILi2ELi2EN4cute5tupleIJNS5_1CILi128EEES8_NS7_ILi64EEEEEENS_10bfloat16_tEfNS_4arch4Sm80ELb0ELb1ELb1ELb1ELb0ELb0ELb0ELb0ELi2ELi4ELi4ELi4ELb0EEENS1_21CollectiveEpilogueBwdISA_SB_SD_Li256ELb1ELb0ELi2EEENS1_19SingleTileSchedulerILb1ELb0ELb0ELi128EEEEEEEEEvNT_6ParamsE$_ZN4cute8gmem_ptrIPKfECI1NS_12iter_adaptorIS2_S3_EEES2_) ;  /* 0xfffac05000007944 */ /* 0x000fea0003c3ffff */
[----:B-1----:R1:W5:Y:S01]  /*603f0*/  LDL.64 R2, [R1+0x1688] ;  /* 0x0016880001027983 */ /* 0x0023620000100a00 */
[----:B------:R-:W-:-:S03]  /*60400*/  MOV R6, 0x60420 ;  /* 0x0006042000067802 */ /* 0x000fc60000000f00 */
[----:B-1---5:R-:W-:Y:S05]  /*60410*/  CALL.REL.NOINC `($_ZN7cutlass13device_kernelIN5flash19enable_sm80_to_sm89INS1_16FlashAttnBwdSm80INS1_25CollectiveMainloopBwdSm80ILi2ELi2EN4cute5tupleIJNS5_1CILi128EEES8_NS7_ILi64EEEEEENS_10bfloat16_tEfNS_4arch4Sm80ELb0ELb1ELb1ELb1ELb0ELb0ELb0ELb0ELi2ELi4ELi4ELi4ELb0EEENS1_21CollectiveEpilogueBwdISA_SB_SD_Li256ELb1ELb0ELi2EEENS1_19SingleTileSchedulerILb1ELb0ELb0ELi128EEEEEEEEEvNT_6ParamsE$_ZN4cute3eso3ESOILb1ELb0EJNS_6LayoutINS_5tupleIJNS3_IJNS_1CILi4EEENS4_ILi1EEEEEES6_EEENS3_IJNS3_IJS6_NS4_ILi0EEEEEES9_EEEEENS_10ViewEngineINS_8gmem_ptrIPKfEEEEEEC2ERKSC_RKSI_) ;  /* 0xfffaac0000007944 */ /* 0x022fea0003c3ffff */
[----:B------:R-:W-:Y:S01]  /*60420*/  ULDC.64 UR8, c[0x0][0x118] ;  /* 0x0000460000087ab9 */ /* 0x000fe20000000a00 */
[----:B-1----:R1:W5:Y:S04]  /*60430*/  LDL.64 R4, [R1+0x1688] ;  /* 0x0016880001047983 */ /* 0x0023680000100a00 */
[----:B------:R1:W5:Y:S01]  /*60440*/  LD.E.64 R10, [R88.64+0x40] ;  /* 0x00004008580a7980 */ /* 0x000362000c101b00 */
[----:B------:R-:W-:Y:S01]  /*60450*/  IMAD.MOV.U32 R3, RZ, RZ, R15 ;  /* 0x000000ffff037224 */ /* 0x000fe200078e000f */
[----:B------:R-:W-:-:S02]  /*60460*/  MOV R2, R13 ;  /* 0x0000000d00027202 */ /* 0x000fc40000000f00 */
[----:B------:R-:W-:Y:S02]  /*60470*/  MOV R8, 0x60490 ;  /* 0x0006049000087802 */ /* 0x000fe40000000f00 */
[----:B-1---5:R-:W-:Y:S05]  /*60480*/  CALL.REL.NOINC `($_ZN7cutlass13device_kernelIN5flash19enable_sm80_to_sm89INS1_16FlashAttnBwdSm80INS1_25CollectiveMainloopBwdSm80ILi2ELi2EN4cute5tupleIJNS5_1CILi128EEES8_NS7_ILi64EEEEEENS_10bfloat16_tEfNS_4arch4Sm80ELb0ELb1ELb1ELb1ELb0ELb0ELb0ELb0ELi2ELi4ELi4ELi4ELb0EEENS1_21CollectiveEpilogueBwdISA_SB_SD_Li256ELb1ELb0ELi2EEENS1_19SingleTileSchedulerILb1ELb0ELb0ELi128EEEEEEEEEvNT_6ParamsE$_ZN4cute3eso3ESOILb1ELb0EJNS_10UnderscoreES2_iEEC2ERKS2_S5_RKi) ;  /* 0xfffa852000007944 */ /* 0x022fea0003c3ffff */
[----:B-1----:R-:W2:Y:S01]  /*60490*/  LDL R3, [R1+0x1688] ;  /* 0x0016880001037983 */ /* 0x002ea20000100800 */
[----:B------:R-:W-:Y:S02]  /*604a0*/  MOV R6, 0x604d0 ;  /* 0x000604d000067802 */ /* 0x000fe40000000f00 */
[----:B--2---:R-:W-:Y:S02]  /*604b0*/  SHF.L.U32 R3, R3, 0x7, RZ ;  /* 0x0000000703037819 */ /* 0x004fe400000006ff */
[----:B------:R-:W-:Y:S05]  /*604c0*/  CALL.REL.NOINC `($_ZN7cutlass13device_kernelIN5flash19enable_sm80_to_sm89INS1_16FlashAttnBwdSm80INS1_25CollectiveMainloopBwdSm80ILi2ELi2EN4cute5tupleIJNS5_1CILi128EEES8_NS7_ILi64EEEEEENS_10bfloat16_tEfNS_4arch4Sm80ELb0ELb1ELb1ELb1ELb0ELb0ELb0ELb0ELi2ELi4ELi4ELi4ELb0EEENS1_21CollectiveEpilogueBwdISA_SB_SD_Li256ELb1ELb0ELi2EEENS1_19SingleTileSchedulerILb1ELb0ELb0ELi128EEEEEEEEEvNT_6ParamsE$_ZN4cute3eso3ESOILb1ELb0EJNS_6LayoutINS_5tupleIJNS3_IJNS_1CILi4EEENS4_ILi1EEEEEES6_EEENS3_IJNS3_IJS6_NS4_ILi0EEEEEES9_EEEEEiEEC2ERKSC_RKi) ;  /* 0xfffaabe000007944 */ /* 0x000fea0003c3ffff */
[----:B------:R-:W-:Y:S01]  /*604d0*/  ULDC.64 UR8, c[0x0][0x118] ;  /* 0x0000460000087ab9 */ /* 0x000fe20000000a00 */
[----:B-1----:R-:W2:Y:S04]  /*604e0*/  LDL R2, [R1+0x1688] ;  /* 0x0016880001027983 */ /* 0x002ea80000100800 */
[----:B------:R-:W2:Y:S01]  /*604f0*/  LD.E.64 R10, [R10.64] ;  /* 0x000000080a0a7980 */ /* 0x000ea2000c101b00 */
[----:B------:R-:W-:Y:S02]  /*60500*/  MOV R6, R13 ;  /* 0x0000000d00067202 */ /* 0x000fe40000000f00 */
[----:B------:R-:W-:Y:S01]  /*60510*/  MOV R8, 0x60540 ;  /* 0x0006054000087802 */ /* 0x000fe20000000f00 */
[----:B--2---:R-:W-:-:S04]  /*60520*/  IMAD.WIDE R2, R2, 0x4, R10 ;  /* 0x0000000402027825 */ /* 0x004fc800078e020a */
[----:B------:R-:W-:Y:S05]  /*60530*/  CALL.REL.NOINC `($_ZN7cutlass13device_kernelIN5flash19enable_sm80_to_sm89INS1_16FlashAttnBwdSm80INS1_25CollectiveMainloopBwdSm80ILi2ELi2EN4cute5tupleIJNS5_1CILi128EEES8_NS7_ILi64EEEEEENS_10bfloat16_tEfNS_4arch4Sm80ELb0ELb1ELb1ELb1ELb0ELb0ELb0ELb0ELi2ELi4ELi4ELi4ELb0EEENS1_21CollectiveEpilogueBwdISA_SB_SD_Li256ELb1ELb0ELi2EEENS1_19SingleTileSchedulerILb1ELb0ELb0ELi128EEEEEEEEEvNT_6ParamsE$_ZN4cute8smem_ptrIPfECI1NS_12iter_adaptorIS1_S2_EEES1_) ;  /* 0xfffac00000007944 */ /* 0x000fea0003c3ffff */
[----:B-1----:R1:W5:Y:S01]  /*60540*/  LDL.64 R2, [R1+0x1688] ;  /* 0x0016880001027983 */ /* 0x0023620000100a00 */
[----:B------:R-:W-:-:S03]  /*60550*/  MOV R8, 0x60570 ;  /* 0x0006057000087802 */ /* 0x000fc60000000f00 */
[----:B-1---5:R-:W-:Y:S05]  /*60560*/  CALL.REL.NOINC `($_ZN7cutlass13device_kernelIN5flash19enable_sm80_to_sm89INS1_16FlashAttnBwdSm80INS1_25CollectiveMainloopBwdSm80ILi2ELi2EN4cute5tupleIJNS5_1CILi128EEES8_NS7_ILi64EEEEEENS_10bfloat16_tEfNS_4arch4Sm80ELb0ELb1ELb1ELb1ELb0ELb0ELb0ELb0ELi2ELi4ELi4ELi4ELb0EEENS1_21CollectiveEpilogueBwdISA_SB_SD_Li256ELb1ELb0ELi2EEENS1_19SingleTileSchedulerILb1ELb0ELb0ELi128EEEEEEEEEvNT_6ParamsE$_ZN4cute3eso3ESOILb1ELb0EJNS_6LayoutINS_5tupleIJNS3_IJNS_1CILi4EEENS4_ILi1EEEEEES6_EEENS3_IJNS3_IJS6_NS4_ILi0EEEEEES9_EEEEENS_10ViewEngineINS_8smem_ptrIPfEEEEEEC2ERKSC_RKSH_) ;  /* 0xfffaab0000007944 */ /* 0x022fea0003c3ffff */
[----:B------:R-:W-:Y:S01]  /*60570*/  ULDC.64 UR8, c[0x0][0x118] ;  /* 0x0000460000087ab9 */ /* 0x000fe20000000a00 */
[----:B------:R2:W5:Y:S04]  /*60580*/  LDL.64 R8, [R1+0x1688] ;  /* 0x0016880001087983 */ /* 0x0005680000100a00 */
[----:B------:R2:W5:Y:S01]  /*60590*/  LD.E.64 R84, [R88.64+0x48] ;  /* 0x0000480858547980 */ /* 0x000562000c101b00 */
[----:B-1----:R-:W-:-:S02]  /*605a0*/  MOV R3, RZ ;  /* 0x000000ff00037202 */ /* 0x002fc40000000f00 */
[----:B------:R-:W-:Y:S02]  /*605b0*/  MOV R6, 0x605d0 ;  /* 0x000605d000067802 */ /* 0x000fe40000000f00 */
[----:B--2--5:R-:W-:Y:S05]  /*605c0*/  CALL.REL.NOINC `($_ZN7cutlass13device_kernelIN5flash19enable_sm80_to_sm89INS1_16FlashAttnBwdSm80INS1_25CollectiveMainloopBwdSm80ILi2ELi2EN4cute5tupleIJNS5_1CILi128EEES8_NS7_ILi64EEEEEENS_10bfloat16_tEfNS_4arch4Sm80ELb0ELb1ELb1ELb1ELb0ELb0ELb0ELb0ELi2ELi4ELi4ELi4ELb0EEENS1_21CollectiveEpilogueBwdISA_SB_SD_Li256ELb1ELb0ELi2EEENS1_19SingleTileSchedulerILb1ELb0ELb0ELi128EEEEEEEEEvNT_6ParamsE$_ZN4cute3eso3ESOILb1ELb0EJNS_1CILi0EEEiEEC2ERKS3_RKi) ;  /* 0xfffa87c000007944 */ /* 0x024fea0003c3ffff */
[----:B------:R-:W-:Y:S02]  /*605d0*/  ULDC.64 UR8, c[0x0][0x118] ;  /* 0x0000460000087ab9 */ /* 0x000fe40000000a00 */
[----:B-1----:R1:W5:Y:S01]  /*605e0*/  LD.E R3, [R84.64] ;  /* 0x0000000854037980 */ /* 0x002362000c101900 */
[----:B------:R-:W-:-:S03]  /*605f0*/  MOV R16, 0x60610 ;  /* 0x0006061000107802 */ /* 0x000fc60000000f00 */
[----:B-1---5:R-:W-:Y:S05]  /*60600*/  CALL.REL.NOINC `($_ZN7cutlass13device_kernelIN5flash19enable_sm80_to_sm89INS1_16FlashAttnBwdSm80INS1_25CollectiveMainloopBwdSm80ILi2ELi2EN4cute5tupleIJNS5_1CILi128EEES8_NS7_ILi64EEEEEENS_10bfloat16_tEfNS_4arch4Sm80ELb0ELb1ELb1ELb1ELb0ELb0ELb0ELb0ELi2ELi4ELi4ELi4ELb0EEENS1_21CollectiveEpilogueBwdISA_SB_SD_Li256ELb1ELb0ELi2EEENS1_19SingleTileSchedulerILb1ELb0ELb0ELi128EEEEEEEEEvNT_6ParamsE$_ZZN4cuteplIJiEJNS_1CILi0EEEEEEDaRKNS_15ArithmeticTupleIJDpT_EEERKNS3_IJDpT0_EEEENKUlDpRKT_E_clIJiEEEDaSH_) ;  /* 0xfffb0f5000007944 */ /* 0x022fea0003c3ffff */
[----:B-----5:R-:W-:Y:S02]  /*60610*/  ISETP.GT.AND P0, PT, R2, 0x7f, PT ;  /* 0x0000007f0200780c */ /* 0x020fe40003f04270 */
[----:B------:R-:W-:-:S11]  /*60620*/  MOV R15, 0x0 ;  /* 0x00000000000f7802 */ /* 0x000fd60000000f00 */
[----:B------:R-:W-:Y:S05]  /*60630*/  @P0 RET.REL.NODEC R14 `(_ZN7cutlass13device_kernelIN5flash19enable_sm80_to_sm89INS1_16FlashAttnBwdSm80INS1_25CollectiveMainloopBwdSm80ILi2ELi2EN4cute5tupleIJNS5_1CILi128EEES8_NS7_ILi64EEEEEENS_10bfloat16_tEfNS_4arch4Sm80ELb0ELb1ELb1ELb1ELb0ELb0ELb0ELb0ELi2ELi4ELi4ELi4ELb0EEENS1_21CollectiveEpilogueBwdISA_SB_SD_Li256ELb1ELb0ELi2EEENS1_19SingleTileSchedulerILb1ELb0ELb0ELi128EEEEEEEEEvNT_6ParamsE) ;  /* 0xfff9f9c00e000950 */ /* 0x000fea0003c3ffff */
[----:B------:R-:W-:Y:S02]  /*60640*/  ULDC.64 UR8, c[0x0][0x118] ;  /* 0x0000460000087ab9 */ /* 0x000fe40000000a00 */
[----:B------:R-:W5:Y:S01]  /*60650*/  LD.E.64 R88, [R88.64+0x50] ;  /* 0x0000500858587980 */ /* 0x000f62000c101b00 */
[----:B------:R-:W-:Y:S01]  /*60660*/  IMAD.MOV.U32 R2, RZ, RZ, R7 ;  /* 0x000000ffff027224 */ /* 0x000fe200078e0007 */
[----:B------:R-:W-:Y:S02]  /*60670*/  MOV R3, RZ ;  /* 0x000000ff00037202 */ /* 0x000fe40000000f00 */
[----:B------:R-:W-:Y:S02]  /*60680*/  MOV R10, 0x606a0 ;  /* 0x000606a0000a7802 */ /* 0x000fe40000000f00 */
[----:B-1---5:R-:W-:Y:S05]  /*60690*/  CALL.REL.NOINC `($_ZN7cutlass13device_kernelIN5flash19enable_sm80_to_sm89INS1_16FlashAttnBwdSm80INS1_25CollectiveMainloopBwdSm80ILi2ELi2EN4cute5tupleIJNS5_1CILi128EEES8_NS7_ILi64EEEEEENS_10bfloat16_tEfNS_4arch4Sm80ELb0ELb1ELb1ELb1ELb0ELb0ELb0ELb0ELi2ELi4ELi4ELi4ELb0EEENS1_21CollectiveEpilogueBwdISA_SB_SD_Li256ELb1ELb0ELi2EEENS1_19SingleTileSchedulerILb1ELb0ELb0ELi128EEEEEEEEEvNT_6ParamsE$_ZN4cute3eso3ESOILb1ELb0EJNS_10UnderscoreEiEEC2ERKS2_RKi) ;  /* 0xfffa835000007944 */ /* 0x022fea0003c3ffff */
[----:B-1----:R-:W-:Y:S02]  /*606a0*/  MOV R2, R7 ;  /* 0x0000000700027202 */ /* 0x002fe40000000f00 */
[----:B------:R-:W-:Y:S02]  /*606b0*/  MOV R10, 0x606d0 ;  /* 0x000606d0000a7802 */ /* 0x000fe40000000f00 */
[----:B------:R-:W-:Y:S05]  /*606c0*/  CALL.REL.NOINC `($_ZN7cutlass13device_kernelIN5flash19enable_sm80_to_sm89INS1_16FlashAttnBwdSm80INS1_25CollectiveMainloopBwdSm80ILi2ELi2EN4cute5tupleIJNS5_1CILi128EEES8_NS7_ILi64EEEEEENS_10bfloat16_tEfNS_4arch4Sm80ELb0ELb1ELb1ELb1ELb0ELb0ELb0ELb0ELi2ELi4ELi4ELi4ELb0EEENS1_21CollectiveEpilogueBwdISA_SB_SD_Li256ELb1ELb0ELi2EEENS1_19SingleTileSchedulerILb1ELb0ELb0ELi128EEEEEEEEEvNT_6ParamsE$_ZN4cute8gmem_ptrIPKfECI1NS_12iter_adaptorIS2_S3_EEES2_) ;  /* 0xfffabd7000007944 */ /* 0x000fea0003c3ffff */
[----:B-1----:R1:W5:Y:S01]  /*606d0*/  LDL.64 R2, [R1+0x1680] ;  /* 0x0016800001027983 */ /* 0x0023620000100a00 */
[----:B------:R-:W-:-:S03]  /*606e0*/  MOV R6, 0x60700 ;  /* 0x0006070000067802 */ /* 0x000fc60000000f00 */
[----:B-1---5:R-:W-:Y:S05]  /*606f0*/  CALL.REL.NOINC `($_ZN7cutlass13device_kernelIN5flash19enable_sm80_to_sm89INS1_16FlashAttnBwdSm80INS1_25CollectiveMainloopBwdSm80ILi2ELi2EN4cute5tupleIJNS5_1CILi128EEES8_NS7_ILi64EEEEEENS_10bfloat16_tEfNS_4arch4Sm80ELb0ELb1ELb1ELb1ELb0ELb0ELb0ELb0ELi2ELi4ELi4ELi4ELb0EEENS1_21CollectiveEpilogueBwdISA_SB_SD_Li256ELb1ELb0ELi2EEENS1_19SingleTileSchedulerILb1ELb0ELb0ELi128EEEEEEEEEvNT_6ParamsE$_ZN4cute3eso3ESOILb1ELb0EJNS_6LayoutINS_5tupleIJNS3_IJNS_1CILi4EEENS4_ILi1EEEEEEEEENS3_IJNS3_IJS6_NS4_ILi0EEEEEEEEEEENS_10ViewEngineINS_8gmem_ptrIPKfEEEEEEC2ERKSC_RKSI_) ;  /* 0xfffaa85000007944 */ /* 0x022fea0003c3ffff */
[----:B-1----:R1:W5:Y:S01]  /*60700*/  LDL.64 R4, [R1+0x1680] ;  /* 0x0016800001047983 */ /* 0x0023620000100a00 */
[----:B------:R-:W-:Y:S01]  /*60710*/  IMAD.MOV.U32 R2, RZ, RZ, R7 ;  /* 0x000000ffff027224 */ /* 0x000fe200078e0007 */
[----:B------:R-:W-:-:S02]  /*60720*/  MOV R3, RZ ;  /* 0x000000ff00037202 */ /* 0x000fc40000000f00 */
[----:B------:R-:W-:Y:S02]  /*60730*/  MOV R10, 0x60750 ;  /* 0x00060750000a7802 */ /* 0x000fe40000000f00 */
[----:B-1---5:R-:W-:Y:S05]  /*60740*/  CALL.REL.NOINC `($_ZN7cutlass13device_kernelIN5flash19enable_sm80_to_sm89INS1_16FlashAttnBwdSm80INS1_25CollectiveMainloopBwdSm80ILi2ELi2EN4cute5tupleIJNS5_1CILi128EEES8_NS7_ILi64EEEEEENS_10bfloat16_tEfNS_4arch4Sm80ELb0ELb1ELb1ELb1ELb0ELb0ELb0ELb0ELi2ELi4ELi4ELi4ELb0EEENS1_21CollectiveEpilogueBwdISA_SB_SD_Li256ELb1ELb0ELi2EEENS1_19SingleTileSchedulerILb1ELb0ELb0ELi128EEEEEEEEEvNT_6ParamsE$_ZN4cute3eso3ESOILb1ELb0EJNS_10UnderscoreEiEEC2ERKS2_RKi) ;  /* 0xfffa82a000007944 */ /* 0x022fea0003c3ffff */
[----:B-1----:R-:W-:Y:S01]  /*60750*/  IMAD.MOV.U32 R2, RZ, RZ, R8 ;  /* 0x000000ffff027224 */ /* 0x002fe200078e0008 */
[----:B------:R-:W-:Y:S01]  /*60760*/  MOV R3, R9 ;  /* 0x0000000900037202 */ /* 0x000fe20000000f00 */
[----:B------:R-:W-:Y:S01]  /*60770*/  IMAD.MOV.U32 R6, RZ, RZ, R7 ;  /* 0x000000ffff067224 */ /* 0x000fe200078e0007 */
[----:B------:R-:W-:Y:S02]  /*60780*/  MOV R8, 0x607a0 ;  /* 0x000607a000087802 */ /* 0x000fe40000000f00 */
[----:B------:R-:W-:Y:S05]  /*60790*/  CALL.REL.NOINC `($_ZN7cutlass13device_kernelIN5flash19enable_sm80_to_sm89INS1_16FlashAttnBwdSm80INS1_25CollectiveMainloopBwdSm80ILi2ELi2EN4cute5tupleIJNS5_1CILi128EEES8_NS7_ILi64EEEEEENS_10bfloat16_tEfNS_4arch4Sm80ELb0ELb1ELb1ELb1ELb0ELb0ELb0ELb0ELi2ELi4ELi4ELi4ELb0EEENS1_21CollectiveEpilogueBwdISA_SB_SD_Li256ELb1ELb0ELi2EEENS1_19SingleTileSchedulerILb1ELb0ELb0ELi128EEEEEEEEEvNT_6ParamsE$_ZN4cute8smem_ptrIPfECI1NS_12iter_adaptorIS1_S2_EEES1_) ;  /* 0xfffabda000007944 */ /* 0x000fea0003c3ffff */
[----:B-1----:R1:W5:Y:S01]  /*607a0*/  LDL.64 R2, [R1+0x1680] ;  /* 0x0016800001027983 */ /* 0x0023620000100a00 */
[----:B------:R-:W-:-:S03]  /*607b0*/  MOV R8, 0x607d0 ;  /* 0x000607d000087802 */ /* 0x000fc60000000f00 */
[----:B-1---5:R-:W-:Y:S05]  /*607c0*/  CALL.REL.NOINC `($_ZN7cutlass13device_kernelIN5flash19enable_sm80_to_sm89INS1_16FlashAttnBwdSm80INS1_25CollectiveMainloopBwdSm80ILi2ELi2EN4cute5tupleIJNS5_1CILi128EEES8_NS7_ILi64EEEEEENS_10bfloat16_tEfNS_4arch4Sm80ELb0ELb1ELb1ELb1ELb0ELb0ELb0ELb0ELi2ELi4ELi4ELi4ELb0EEENS1_21CollectiveEpilogueBwdISA_SB_SD_Li256ELb1ELb0ELi2EEENS1_19SingleTileSchedulerILb1ELb0ELb0ELi128EEEEEEEEEvNT_6ParamsE$_ZN4cute3eso3ESOILb1ELb0EJNS_6LayoutINS_5tupleIJNS3_IJNS_1CILi4EEENS4_ILi1EEEEEEEEENS3_IJNS3_IJS6_NS4_ILi0EEEEEEEEEEENS_10ViewEngineINS_8smem_ptrIPfEEEEEEC2ERKSC_RKSH_) ;  /* 0xfffaa7d000007944 */ /* 0x022fea0003c3ffff */
[----:B-1----:R1:W5:Y:S01]  /*607d0*/  LDL.64 R6, [R1+0x1680] ;  /* 0x0016800001067983 */ /* 0x0023620000100a00 */
[----:B------:R-:W-:Y:S02]  /*607e0*/  MOV R2, R13 ;  /* 0x0000000d00027202 */ /* 0x000fe40000000f00 */
[----:B------:R-:W-:Y:S02]  /*607f0*/  MOV R10, 0x60810 ;  /* 0x00060810000a7802 */ /* 0x000fe40000000f00 */
[----:B-1---5:R-:W-:Y:S05]  /*60800*/  CALL.REL.NOINC `($_ZN7cutlass13device_kernelIN5flash19enable_sm80_to_sm89INS1_16FlashAttnBwdSm80INS1_25CollectiveMainloopBwdSm80ILi2ELi2EN4cute5tupleIJNS5_1CILi128EEES8_NS7_ILi64EEEEEENS_10bfloat16_tEfNS_4arch4Sm80ELb0ELb1ELb1ELb1ELb0ELb0ELb0ELb0ELi2ELi4ELi4ELi4ELb0EEENS1_21CollectiveEpilogueBwdISA_SB_SD_Li256ELb1ELb0ELi2EEENS1_19SingleTileSchedulerILb1ELb0ELb0ELi128EEEEEEEEEvNT_6ParamsE$_ZN4cute8gmem_ptrIPKfECI1NS_12iter_adaptorIS2_S3_EEES2_) ;  /* 0xfffabc3000007944 */ /* 0x022fea0003c3ffff */
[----:B-1----:R1:W5:Y:S01]  /*60810*/  LDL.64 R2, [R1+0x1688] ;  /* 0x0016880001027983 */ /* 0x0023620000100a00 */
        /* <DEDUP_REMOVED lines=10> */
[----:B--2--5:R-:W-:Y:S05]  /*608c0*/  CALL.REL.NOINC `($_ZN7cutlass13device_kernelIN5flash19enable_sm80_to_sm89INS1_16FlashAttnBwdSm80INS1_25CollectiveMainloopBwdSm80ILi2ELi2EN4cute5tupleIJNS5_1CILi128EEES8_NS7_ILi64EEEEEENS_10bfloat16_tEfNS_4arch4Sm80ELb0ELb1ELb1ELb1ELb0ELb0ELb0ELb0ELi2ELi4ELi4ELi4ELb0EEENS1_21CollectiveEpilogueBwdISA_SB_SD_Li256ELb1ELb0ELi2EEENS1_19SingleTileSchedulerILb1ELb0ELb0ELi128EEEEEEEEEvNT_6ParamsE$_ZN4cute8smem_ptrIPfECI1NS_12iter_adaptorIS1_S2_EEES1_) ;  /* 0xfffabc7000007944 */ /* 0x024fea0003c3ffff */
        /* <DEDUP_REMOVED lines=19> */
[----:B------:R-:W-:Y:S05]  /*60a00*/  RET.REL.NODEC R14 `(_ZN7cutlass13device_kernelIN5flash19enable_sm80_to_sm89INS1_16FlashAttnBwdSm80INS1_25CollectiveMainloopBwdSm80ILi2ELi2EN4cute5tupleIJNS5_1CILi128EEES8_NS7_ILi64EEEEEENS_10bfloat16_tEfNS_4arch4Sm80ELb0ELb1ELb1ELb1ELb0ELb0ELb0ELb0ELi2ELi4ELi4ELi4ELb0EEENS1_21CollectiveEpilogueBwdISA_SB_SD_Li256ELb1ELb0ELi2EEENS1_19SingleTileSchedulerILb1ELb0ELb0ELi128EEEEEEEEEvNT_6ParamsE) ;  /* 0xfff9f5f00e007950 */ /* 0x000fea0003c3ffff */
        .type           $_ZN7cutlass13device_kernelIN5flash19enable_sm80_to_sm89INS1_16FlashAttnBwdSm80INS1_25CollectiveMainloopBwdSm80ILi2ELi2EN4cute5tupleIJNS5_1CILi128EEES8_NS7_ILi64EEEEEENS_10bfloat16_tEfNS_4arch4Sm80ELb0ELb1ELb1ELb1ELb0ELb0ELb0ELb0ELi2ELi4ELi4ELi4ELb0EEENS1_21CollectiveEpilogueBwdISA_SB_SD_Li256ELb1ELb0ELi2EEENS1_19SingleTileSchedulerILb1ELb0ELb0ELi128EEEEEEEEEvNT_6ParamsE$_ZZN5flash25CollectiveMainloopBwdSm80ILi2ELi2EN4cute5tupleIJNS1_1CILi128EEES4_NS3_ILi64EEEEEEN7cutlass10bfloat16_tEfNS7_4arch4Sm80ELb0ELb1ELb1ELb1ELb0ELb0ELb0ELb0ELi2ELi4ELi4ELi4ELb0EE3mmaINS_16FlashAttnBwdSm80ISB_NS_21CollectiveEpilogueBwdIS6_S8_SA_Li256ELb1ELb0ELi2EEENS_19SingleTileSchedulerILb1ELb0ELb0ELi128EEEE13SharedStorageENS1_6TensorINS1_11ArrayEngineIfLm32EEENS1_6LayoutINS2_IJNS2_IJNS3_ILi2EEESO_EEESO_NS3_ILi4EEEEEENS2_IJNS2_IJNS3_ILi1EEESO_EEESQ_NS3_ILi8EEEEEEEEEEEEbRKNSB_6ParamsERT0_S12_iNS2_IJiiiEEERT_ENKUliiE_clEii,@function
        .size           $_ZN7cutlass13device_kernelIN5flash19enable_sm80_to_sm89INS1_16FlashAttnBwdSm80INS1_25CollectiveMainloopBwdSm80ILi2ELi2EN4cute5tupleIJNS5_1CILi128EEES8_NS7_ILi64EEEEEENS_10bfloat16_tEfNS_4arch4Sm80ELb0ELb1ELb1ELb1ELb0ELb0ELb0ELb0ELi2ELi4ELi4ELi4ELb0EEENS1_21CollectiveEpilogueBwdISA_SB_SD_Li256ELb1ELb0ELi2EEENS1_19SingleTileSchedulerILb1ELb0ELb0ELi128EEEEEEEEEvNT_6ParamsE$_ZZN5flash25CollectiveMainloopBwdSm80ILi2ELi2EN4cute5tupleIJNS1_1CILi128EEES4_NS3_ILi64EEEEEEN7cutlass10bfloat16_tEfNS7_4arch4Sm80ELb0ELb1ELb1ELb1ELb0ELb0ELb0ELb0ELi2ELi4ELi4ELi4ELb0EE3mmaINS_16FlashAttnBwdSm80ISB_NS_21CollectiveEpilogueBwdIS6_S8_SA_Li256ELb1ELb0ELi2EEENS_19SingleTileSchedulerILb1ELb0ELb0ELi128EEEE13SharedStorageENS1_6TensorINS1_11ArrayEngineIfLm32EEENS1_6LayoutINS2_IJNS2_IJNS3_ILi2EEESO_EEESO_NS3_ILi4EEEEEENS2_IJNS2_IJNS3_ILi1EEESO_EEESQ_NS3_ILi8EEEEEEEEEEEEbRKNSB_6ParamsERT0_S12_iNS2_IJiiiEEERT_ENKUliiE_clEii,($_ZN7cutlass13device_kernelIN5flash19enable_sm80_to_sm89INS1_16FlashAttnBwdSm80INS1_25CollectiveMainloopBwdSm80ILi2ELi2EN4cute5tupleIJNS5_1CILi128EEES8_NS7_ILi64EEEEEENS_10bfloat16_tEfNS_4arch4Sm80ELb0ELb1ELb1ELb1ELb0ELb0ELb0ELb0ELi2ELi4ELi4ELi4ELb0EEENS1_21CollectiveEpilogueBwdISA_SB_SD_Li256ELb1ELb0ELi2EEENS1_19SingleTileSchedulerILb1ELb0ELb0ELi128EEEEEEEEEvNT_6ParamsE$_ZZN5flash25CollectiveMainloopBwdSm80ILi2ELi2EN4cute5tupleIJNS1_1CILi128EEES4_NS3_ILi64EEEEEEN7cutlass10bfloat16_tEfNS7_4arch4Sm80ELb0ELb1ELb1ELb1ELb0ELb0ELb0ELb0ELi2ELi4ELi4ELi4ELb0EE3mmaINS_16FlashAttnBwdSm80ISB_NS_21CollectiveEpilogueBwdIS6_S8_SA_Li256ELb1ELb0ELi2EEENS_19SingleTileSchedulerILb1ELb0ELb0ELi128EEEE13SharedStorageENS1_6TensorINS1_11ArrayEngineIfLm32EEENS1_6LayoutINS2_IJNS2_IJNS3_ILi2EEESO_EEESO_NS3_ILi4EEEEEENS2_IJNS2_IJNS3_ILi1EEESO_EEESQ_NS3_ILi8EEEEEEEEEEEEbRKNSB_6ParamsERT0_S12_iNS2_IJiiiEEERT_ENKUlvE0_clEv - $_ZN7cutlass13device_kernelIN5flash19enable_sm80_to_sm89INS1_16FlashAttnBwdSm80INS1_25CollectiveMainloopBwdSm80ILi2ELi2EN4cute5tupleIJNS5_1CILi128EEES8_NS7_ILi64EEEEEENS_10bfloat16_tEfNS_4arch4Sm80ELb0ELb1ELb1ELb1ELb0ELb0ELb0ELb0ELi2ELi4ELi4ELi4ELb0EEENS1_21CollectiveEpilogueBwdISA_SB_SD_Li256ELb1ELb0ELi2EEENS1_19SingleTileSchedulerILb1ELb0ELb0ELi128EEEEEEEEEvNT_6ParamsE$_ZZN5flash25CollectiveMainloopBwdSm80ILi2ELi2EN4cute5tupleIJNS1_1CILi128EEES4_NS3_ILi64EEEEEEN7cutlass10bfloat16_tEfNS7_4arch4Sm80ELb0ELb1ELb1ELb1ELb0ELb0ELb0ELb0ELi2ELi4ELi4ELi4ELb0EE3mmaINS_16FlashAttnBwdSm80ISB_NS_21CollectiveEpilogueBwdIS6_S8_SA_Li256ELb1ELb0ELi2EEENS_19SingleTileSchedulerILb1ELb0ELb0ELi128EEEE13SharedStorageENS1_6TensorINS1_11ArrayEngineIfLm32EEENS1_6LayoutINS2_IJNS2_IJNS3_ILi2EEESO_EEESO_NS3_ILi4EEEEEENS2_IJNS2_IJNS3_ILi1EEESO_EEESQ_NS3_ILi8EEEEEEEEEEEEbRKNSB_6ParamsERT0_S12_iNS2_IJiiiEEERT_ENKUliiE_clEii)
$_ZN7cutlass13device_kernelIN5flash19enable_sm80_to_sm89INS1_16FlashAttnBwdSm80INS1_25CollectiveMainloopBwdSm80ILi2ELi2EN4cute5tupleIJNS5_1CILi128EEES8_NS7_ILi64EEEEEENS_10bfloat16_tEfNS_4arch4Sm80ELb0ELb1ELb1ELb1ELb0ELb0ELb0ELb0ELi2ELi4ELi4ELi4ELb0EEENS1_21CollectiveEpilogueBwdISA_SB_SD_Li256ELb1ELb0ELi2EEENS1_19SingleTileSchedulerILb1ELb0ELb0ELi128EEEEEEEEEvNT_6ParamsE$_ZZN5flash25CollectiveMainloopBwdSm80ILi2ELi2EN4cute5tupleIJNS1_1CILi128EEES4_NS3_ILi64EEEEEEN7cutlass10bfloat16_tEfNS7_4arch4Sm80ELb0ELb1ELb1ELb1ELb0ELb0ELb0ELb0ELi2ELi4ELi4ELi4ELb0EE3mmaINS_16FlashAttnBwdSm80ISB_NS_21CollectiveEpilogueBwdIS6_S8_SA_Li256ELb1ELb0ELi2EEENS_19SingleTileSchedulerILb1ELb0ELb0ELi128EEEE13SharedStorageENS1_6TensorINS1_11ArrayEngineIfLm32EEENS1_6LayoutINS2_IJNS2_IJNS3_ILi2EEESO_EEESO_NS3_ILi4EEEEEENS2_IJNS2_IJNS3_ILi1EEESO_EEESQ_NS3_ILi8EEEEEEEEEEEEbRKNSB_6ParamsERT0_S12_iNS2_IJiiiEEERT_ENKUliiE_clEii:
        /* <DEDUP_REMOVED lines=55> */
[----:B------:R-:W2:Y:S04]  /*60d80*/  LDL.64 R8, [R1+0x1390] ;  /* 0x0013900001087983 */ /* 0x000ea80000100a00 */
[----:B------:R-:W2:Y:S04]  /*60d90*/  LD.E.64 R76, [R76.64+0x18] ;  /* 0x000018044c4c7980 */ /* 0x000ea8000c101b00 */
[----:B-1----:R1:W5:Y:S01]  /*60da0*/  LDL.64 R2, [R1+0x1388] ;  /* 0x0013880001027983 */ /* 0x0023620000100a00 */
        /* <DEDUP_REMOVED lines=496> */
[----:B-----5:R-:W-:Y:S01]  /*62cb0*/  ISETP.GT.AND P0, PT, R2, 0x7f, PT ;  /* 0x0000007f0200780c */ /* 0x020fe20003f04270 */
[----:B------:R-:W-:Y:S01]  /*62cc0*/  IMAD.MOV.U32 R2, RZ, RZ, R12 ;  /* 0x000000ffff027224 */ /* 0x000fe200078e000c */
        /* <DEDUP_REMOVED lines=63> */
        .type           $_ZN7cutlass13device_kernelIN5flash19enable_sm80_to_sm89INS1_16FlashAttnBwdSm80INS1_25CollectiveMainloopBwdSm80ILi2ELi2EN4cute5tupleIJNS5_1CILi128EEES8_NS7_ILi64EEEEEENS_10bfloat16_tEfNS_4arch4Sm80ELb0ELb1ELb1ELb1ELb0ELb0ELb0ELb0ELi2ELi4ELi4ELi4ELb0EEENS1_21CollectiveEpilogueBwdISA_SB_SD_Li256ELb1ELb0ELi2EEENS1_19SingleTileSchedulerILb1ELb0ELb0ELi128EEEEEEEEEvNT_6ParamsE$_ZZN5flash25CollectiveMainloopBwdSm80ILi2ELi2EN4cute5tupleIJNS1_1CILi128EEES4_NS3_ILi64EEEEEEN7cutlass10bfloat16_tEfNS7_4arch4Sm80ELb0ELb1ELb1ELb1ELb0ELb0ELb0ELb0ELi2ELi4ELi4ELi4ELb0EE3mmaINS_16FlashAttnBwdSm80ISB_NS_21CollectiveEpilogueBwdIS6_S8_SA_Li256ELb1ELb0ELi2EEENS_19SingleTileSchedulerILb1ELb0ELb0ELi128EEEE13SharedStorageENS1_6TensorINS1_11ArrayEngineIfLm32EEENS1_6LayoutINS2_IJNS2_IJNS3_ILi2EEESO_EEESO_NS3_ILi4EEEEEENS2_IJNS2_IJNS3_ILi1EEESO_EEESQ_NS3_ILi8EEEEEEEEEEEEbRKNSB_6ParamsERT0_S12_iNS2_IJiiiEEERT_ENKUlvE0_clEv,@function
        .size           $_ZN7cutlass13device_kernelIN5flash19enable_sm80_to_sm89INS1_16FlashAttnBwdSm80INS1_25CollectiveMainloopBwdSm80ILi2ELi2EN4cute5tupleIJNS5_1CILi128EEES8_NS7_ILi64EEEEEENS_10bfloat16_tEfNS_4arch4Sm80ELb0ELb1ELb1ELb1ELb0ELb0ELb0ELb0ELi2ELi4ELi4ELi4ELb0EEENS1_21CollectiveEpilogueBwdISA_SB_SD_Li256ELb1ELb0ELi2EEENS1_19SingleTileSchedulerILb1ELb0ELb0ELi128EEEEEEEEEvNT_6ParamsE$_ZZN5flash25CollectiveMainloopBwdSm80ILi2ELi2EN4cute5tupleIJNS1_1CILi128EEES4_NS3_ILi64EEEEEEN7cutlass10bfloat16_tEfNS7_4arch4Sm80ELb0ELb1ELb1ELb1ELb0ELb0ELb0ELb0ELi2ELi4ELi4ELi4ELb0EE3mmaINS_16FlashAttnBwdSm80ISB_NS_21CollectiveEpilogueBwdIS6_S8_SA_Li256ELb1ELb0ELi2EEENS_19SingleTileSchedulerILb1ELb0ELb0ELi128EEEE13SharedStorageENS1_6TensorINS1_11ArrayEngineIfLm32EEENS1_6LayoutINS2_IJNS2_IJNS3_ILi2EEESO_EEESO_NS3_ILi4EEEEEENS2_IJNS2_IJNS3_ILi1EEESO_EEESQ_NS3_ILi8EEEEEEEEEEEEbRKNSB_6ParamsERT0_S12_iNS2_IJiiiEEERT_ENKUlvE0_clEv,($_ZN7cutlass13device_kernelIN5flash19enable_sm80_to_sm89INS1_16FlashAttnBwdSm80INS1_25CollectiveMainloopBwdSm80ILi2ELi2EN4cute5tupleIJNS5_1CILi128EEES8_NS7_ILi64EEEEEENS_10bfloat16_tEfNS_4arch4Sm80ELb0ELb1ELb1ELb1ELb0ELb0ELb0ELb0ELi2ELi4ELi4ELi4ELb0EEENS1_21CollectiveEpilogueBwdISA_SB_SD_Li256ELb1ELb0ELi2EEENS1_19SingleTileSchedulerILb1ELb0ELb0ELi128EEEEEEEEEvNT_6ParamsE$_ZZN5flash25CollectiveMainloopBwdSm80ILi2ELi2EN4cute5tupleIJNS1_1CILi128EEES4_NS3_ILi64EEEEEEN7cutlass10bfloat16_tEfNS7_4arch4Sm80ELb0ELb1ELb1ELb1ELb0ELb0ELb0ELb0ELi2ELi4ELi4ELi4ELb0EE3mmaINS_16FlashAttnBwdSm80ISB_NS_21CollectiveEpilogueBwdIS6_S8_SA_Li256ELb1ELb0ELi2EEENS_19SingleTileSchedulerILb1ELb0ELb0ELi128EEEE13SharedStorageENS1_6TensorINS1_11ArrayEngineIfLm32EEENS1_6LayoutINS2_IJNS2_IJNS3_ILi2EEESO_EEESO_NS3_ILi4EEEEEENS2_IJNS2_IJNS3_ILi1EEESO_EEESQ_NS3_ILi8EEEEEEEEEEEEbRKNSB_6ParamsERT0_S12_iNS2_IJiiiEEERT_ENKUlvE_clEv - $_ZN7cutlass13device_kernelIN5flash19enable_sm80_to_sm89INS1_16FlashAttnBwdSm80INS1_25CollectiveMainloopBwdSm80ILi2ELi2EN4cute5tupleIJNS5_1CILi128EEES8_NS7_ILi64EEEEEENS_10bfloat16_tEfNS_4arch4Sm80ELb0ELb1ELb1ELb1ELb0ELb0ELb0ELb0ELi2ELi4ELi4ELi4ELb0EEENS1_21CollectiveEpilogueBwdISA_SB_SD_Li256ELb1ELb0ELi2EEENS1_19SingleTileSchedulerILb1ELb0ELb0ELi128EEEEEEEEEvNT_6ParamsE$_ZZN5flash25CollectiveMainloopBwdSm80ILi2ELi2EN4cute5tupleIJNS1_1CILi128EEES4_NS3_ILi64EEEEEEN7cutlass10bfloat16_tEfNS7_4arch4Sm80ELb0ELb1ELb1ELb1ELb0ELb0ELb0ELb0ELi2ELi4ELi4ELi4ELb0EE3mmaINS_16FlashAttnBwdSm80ISB_NS_21CollectiveEpilogueBwdIS6_S8_SA_Li256ELb1ELb0ELi2EEENS_19SingleTileSchedulerILb1ELb0ELb0ELi128EEEE13SharedStorageENS1_6TensorINS1_11ArrayEngineIfLm32EEENS1_6LayoutINS2_IJNS2_IJNS3_ILi2EEESO_EEESO_NS3_ILi4EEEEEENS2_IJNS2_IJNS3_ILi1EEESO_EEESQ_NS3_ILi8EEEEEEEEEEEEbRKNSB_6ParamsERT0_S12_iNS2_IJiiiEEERT_ENKUlvE0_clEv)
$_ZN7cutlass13device_kernelIN5flash19enable_sm80_to_sm89INS1_16FlashAttnBwdSm80INS1_25CollectiveMainloopBwdSm80ILi2ELi2EN4cute5tupleIJNS5_1CILi128EEES8_NS7_ILi64EEEEEENS_10bfloat16_tEfNS_4arch4Sm80ELb0ELb1ELb1ELb1ELb0ELb0ELb0ELb0ELi2ELi4ELi4ELi4ELb0EEENS1_21CollectiveEpilogueBwdISA_SB_SD_Li256ELb1ELb0ELi2EEENS1_19SingleTileSchedulerILb1ELb0ELb0ELi128EEEEEEEEEvNT_6ParamsE$_ZZN5flash25CollectiveMainloopBwdSm80ILi2ELi2EN4cute5tupleIJNS1_1CILi128EEES4_NS3_ILi64EEEEEEN7cutlass10bfloat16_tEfNS7_4arch4Sm80ELb0ELb1ELb1ELb1ELb0ELb0ELb0ELb0ELi2ELi4ELi4ELi4ELb0EE3mmaINS_16FlashAttnBwdSm80ISB_NS_21CollectiveEpilogueBwdIS6_S8_SA_Li256ELb1ELb0ELi2EEENS_19SingleTileSchedulerILb1ELb0ELb0ELi128EEEE13SharedStorageENS1_6TensorINS1_11ArrayEngineIfLm32EEENS1_6LayoutINS2_IJNS2_IJNS3_ILi2EEESO_EEESO_NS3_ILi4EEEEEENS2_IJNS2_IJNS3_ILi1EEESO_EEESQ_NS3_ILi8EEEEEEEEEEEEbRKNSB_6ParamsERT0_S12_iNS2_IJiiiEEERT_ENKUlvE0_clEv:
        /* <DEDUP_REMOVED lines=14> */
[----:B-1---5:R-:W-:Y:S05]  /*631a0*/  CALL.REL.NOINC `($_ZN7cutlass13device_kernelIN5flash19enable_sm80_to_sm89INS1_16FlashAttnBwdSm80INS1_25CollectiveMainloopBwdSm80ILi2ELi2EN4cute5tupleIJNS5_1CILi128EEES8_NS7_ILi64EEEEEENS_10bfloat16_tEfNS_4arch4Sm80ELb0ELb1ELb1ELb1ELb0ELb0ELb0ELb0ELi2ELi4ELi4ELi4ELb0EEENS1_21CollectiveEpilogueBwdISA_SB_SD_Li256ELb1ELb0ELi2EEENS1_19SingleTileSchedulerILb1ELb0ELb0ELi128EEEEEEEEEvNT_6ParamsE$_ZZN5flash25CollectiveMainloopBwdSm80ILi2ELi2EN4cute5tupleIJNS1_1CILi128EEES4_NS3_ILi64EEEEEEN7cutlass10bfloat16_tEfNS7_4arch4Sm80ELb0ELb1ELb1ELb1ELb0ELb0ELb0ELb0ELi2ELi4ELi4ELi4ELb0EE3mmaINS_16FlashAttnBwdSm80ISB_NS_21CollectiveEpilogueBwdIS6_S8_SA_Li256ELb1ELb0ELi2EEENS_19SingleTileSchedulerILb1ELb0ELb0ELi128EEEE13SharedStorageENS1_6TensorINS1_11ArrayEngineIfLm32EEENS1_6LayoutINS2_IJNS2_IJNS3_ILi2EEESO_EEESO_NS3_ILi4EEEEEENS2_IJNS2_IJNS3_ILi1EEESO_EEESQ_NS3_ILi8EEEEEEEEEEEEbRKNSB_6ParamsERT0_S12_iNS2_IJiiiEEERT_ENKUliiE0_clEii) ;  /* 0xffffb1c000007944 */ /* 0x022fea0003c3ffff */
.L_x_2021:
[----:B------:R-:W-:Y:S05]  /*631b0*/  BSYNC B0 ;  /* 0x0000000000007941 */ /* 0x000fea0003800000 */
.L_x_2020:
[----:B------:R-:W-:Y:S01]  /*631c0*/  MOV R13, 0x0 ;  /* 0x00000000000d7802 */ /* 0x000fe20000000f00 */
[----:B------:R-:W0:Y:S03]  /*631d0*/  LDGDEPBAR ;  /* 0x00000000000079af */ /* 0x000e260000000000 */
[----:B------:R-:W-:Y:S05]  /*631e0*/  RET.REL.NODEC R12 `(_ZN7cutlass13device_kernelIN5flash19enable_sm80_to_sm89INS1_16FlashAttnBwdSm80INS1_25CollectiveMainloopBwdSm80ILi2ELi2EN4cute5tupleIJNS5_1CILi128EEES8_NS7_ILi64EEEEEENS_10bfloat16_tEfNS_4arch4Sm80ELb0ELb1ELb1ELb1ELb0ELb0ELb0ELb0ELi2ELi4ELi4ELi4ELb0EEENS1_21CollectiveEpilogueBwdISA_SB_SD_Li256ELb1ELb0ELi2EEENS1_19SingleTileSchedulerILb1ELb0ELb0ELi128EEEEEEEEEvNT_6ParamsE) ;  /* 0xfff9ce100c007950 */ /* 0x000fea0003c3ffff */
        .type           $_ZN7cutlass13device_kernelIN5flash19enable_sm80_to_sm89INS1_16FlashAttnBwdSm80INS1_25CollectiveMainloopBwdSm80ILi2ELi2EN4cute5tupleIJNS5_1CILi128EEES8_NS7_ILi64EEEEEENS_10bfloat16_tEfNS_4arch4Sm80ELb0ELb1ELb1ELb1ELb0ELb0ELb0ELb0ELi2ELi4ELi4ELi4ELb0EEENS1_21CollectiveEpilogueBwdISA_SB_SD_Li256ELb1ELb0ELi2EEENS1_19SingleTileSchedulerILb1ELb0ELb0ELi128EEEEEEEEEvNT_6ParamsE$_ZZN5flash25CollectiveMainloopBwdSm80ILi2ELi2EN4cute5tupleIJNS1_1CILi128EEES4_NS3_ILi64EEEEEEN7cutlass10bfloat16_tEfNS7_4arch4Sm80ELb0ELb1ELb1ELb1ELb0ELb0ELb0ELb0ELi2ELi4ELi4ELi4ELb0EE3mmaINS_16FlashAttnBwdSm80ISB_NS_21CollectiveEpilogueBwdIS6_S8_SA_Li256ELb1ELb0ELi2EEENS_19SingleTileSchedulerILb1ELb0ELb0ELi128EEEE13SharedStorageENS1_6TensorINS1_11ArrayEngineIfLm32EEENS1_6LayoutINS2_IJNS2_IJNS3_ILi2EEESO_EEESO_NS3_ILi4EEEEEENS2_IJNS2_IJNS3_ILi1EEESO_EEESQ_NS3_ILi8EEEEEEEEEEEEbRKNSB_6ParamsERT0_S12_iNS2_IJiiiEEERT_ENKUlvE_clEv,@function
        .size           $_ZN7cutlass13device_kernelIN5flash19enable_sm80_to_sm89INS1_16FlashAttnBwdSm80INS1_25CollectiveMainloopBwdSm80ILi2ELi2EN4cute5tupleIJNS5_1CILi128EEES8_NS7_ILi64EEEEEENS_10bfloat16_tEfNS_4arch4Sm80ELb0ELb1ELb1ELb1ELb0ELb0ELb0ELb0ELi2ELi4ELi4ELi4ELb0EEENS1_21CollectiveEpilogueBwdISA_SB_SD_Li256ELb1ELb0ELi2EEENS1_19SingleTileSchedulerILb1ELb0ELb0ELi128EEEEEEEEEvNT_6ParamsE$_ZZN5flash25CollectiveMainloopBwdSm80ILi2ELi2EN4cute5tupleIJNS1_1CILi128EEES4_NS3_ILi64EEEEEEN7cutlass10bfloat16_tEfNS7_4arch4Sm80ELb0ELb1ELb1ELb1ELb0ELb0ELb0ELb0ELi2ELi4ELi4ELi4ELb0EE3mmaINS_16FlashAttnBwdSm80ISB_NS_21CollectiveEpilogueBwdIS6_S8_SA_Li256ELb1ELb0ELi2EEENS_19SingleTileSchedulerILb1ELb0ELb0ELi128EEEE13SharedStorageENS1_6TensorINS1_11ArrayEngineIfLm32EEENS1_6LayoutINS2_IJNS2_IJNS3_ILi2EEESO_EEESO_NS3_ILi4EEEEEENS2_IJNS2_IJNS3_ILi1EEESO_EEESQ_NS3_ILi8EEEEEEEEEEEEbRKNSB_6ParamsERT0_S12_iNS2_IJiiiEEERT_ENKUlvE_clEv,($_ZN7cutlass13device_kernelIN5flash19enable_sm80_to_sm89INS1_16FlashAttnBwdSm80INS1_25CollectiveMainloopBwdSm80ILi2ELi2EN4cute5tupleIJNS5_1CILi128EEES8_NS7_ILi64EEEEEENS_10bfloat16_tEfNS_4arch4Sm80ELb0ELb1ELb1ELb1ELb0ELb0ELb0ELb0ELi2ELi4ELi4ELi4ELb0EEENS1_21CollectiveEpilogueBwdISA_SB_SD_Li256ELb1ELb0ELi2EEENS1_19SingleTileSchedulerILb1ELb0ELb0ELi128EEEEEEEEEvNT_6ParamsE$_ZZZN5flash25CollectiveMainloopBwdSm80ILi2ELi2EN4cute5tupleIJNS1_1CILi128EEES4_NS3_ILi64EEEEEEN7cutlass10bfloat16_tEfNS7_4arch4Sm80ELb0ELb1ELb1ELb1ELb0ELb0ELb0ELb0ELi2ELi4ELi4ELi4ELb0EE3mmaINS_16FlashAttnBwdSm80ISB_NS_21CollectiveEpilogueBwdIS6_S8_SA_Li256ELb1ELb0ELi2EEENS_19SingleTileSchedulerILb1ELb0ELb0ELi128EEEE13SharedStorageENS1_6TensorINS1_11ArrayEngineIfLm32EEENS1_6LayoutINS2_IJNS2_IJNS3_ILi2EEESO_EEESO_NS3_ILi4EEEEEENS2_IJNS2_IJNS3_ILi1EEESO_EEESQ_NS3_ILi8EEEEEEEEEEEEbRKNSB_6ParamsERT0_S12_iNS2_IJiiiEEERT_ENKUliT_E_clIZSC_ISJ_SX_EbS10_S12_S12_iS13_S15_EUlRS16_iE_EEDaiS16_ENKUlT_E_clIZSC_ISJ_SX_EbS10_S12_S12_iS13_S15_EUlvE0_EEDaS1B_ - $_ZN7cutlass13device_kernelIN5flash19enable_sm80_to_sm89INS1_16FlashAttnBwdSm80INS1_25CollectiveMainloopBwdSm80ILi2ELi2EN4cute5tupleIJNS5_1CILi128EEES8_NS7_ILi64EEEEEENS_10bfloat16_tEfNS_4arch4Sm80ELb0ELb1ELb1ELb1ELb0ELb0ELb0ELb0ELi2ELi4ELi4ELi4ELb0EEENS1_21CollectiveEpilogueBwdISA_SB_SD_Li256ELb1ELb0ELi2EEENS1_19SingleTileSchedulerILb1ELb0ELb0ELi128EEEEEEEEEvNT_6ParamsE$_ZZN5flash25CollectiveMainloopBwdSm80ILi2ELi2EN4cute5tupleIJNS1_1CILi128EEES4_NS3_ILi64EEEEEEN7cutlass10bfloat16_tEfNS7_4arch4Sm80ELb0ELb1ELb1ELb1ELb0ELb0ELb0ELb0ELi2ELi4ELi4ELi4ELb0EE3mmaINS_16FlashAttnBwdSm80ISB_NS_21CollectiveEpilogueBwdIS6_S8_SA_Li256ELb1ELb0ELi2EEENS_19SingleTileSchedulerILb1ELb0ELb0ELi128EEEE13SharedStorageENS1_6TensorINS1_11ArrayEngineIfLm32EEENS1_6LayoutINS2_IJNS2_IJNS3_ILi2EEESO_EEESO_NS3_ILi4EEEEEENS2_IJNS2_IJNS3_ILi1EEESO_EEESQ_NS3_ILi8EEEEEEEEEEEEbRKNSB_6ParamsERT0_S12_iNS2_IJiiiEEERT_ENKUlvE_clEv)
$_ZN7cutlass13device_kernelIN5flash19enable_sm80_to_sm89INS1_16FlashAttnBwdSm80INS1_25CollectiveMainloopBwdSm80ILi2ELi2EN4cute5tupleIJNS5_1CILi128EEES8_NS7_ILi64EEEEEENS_10bfloat16_tEfNS_4arch4Sm80ELb0ELb1ELb1ELb1ELb0ELb0ELb0ELb0ELi2ELi4ELi4ELi4ELb0EEENS1_21CollectiveEpilogueBwdISA_SB_SD_Li256ELb1ELb0ELi2EEENS1_19SingleTileSchedulerILb1ELb0ELb0ELi128EEEEEEEEEvNT_6ParamsE$_ZZN5flash25CollectiveMainloopBwdSm80ILi2ELi2EN4cute5tupleIJNS1_1CILi128EEES4_NS3_ILi64EEEEEEN7cutlass10bfloat16_tEfNS7_4arch4Sm80ELb0ELb1ELb1ELb1ELb0ELb0ELb0ELb0ELi2ELi4ELi4ELi4ELb0EE3mmaINS_16FlashAttnBwdSm80ISB_NS_21CollectiveEpilogueBwdIS6_S8_SA_Li256ELb1ELb0ELi2EEENS_19SingleTileSchedulerILb1ELb0ELb0ELi128EEEE13SharedStorageENS1_6TensorINS1_11ArrayEngineIfLm32EEENS1_6LayoutINS2_IJNS2_IJNS3_ILi2EEESO_EEESO_NS3_ILi4EEEEEENS2_IJNS2_IJNS3_ILi1EEESO_EEESQ_NS3_ILi8EEEEEEEEEEEEbRKNSB_6ParamsERT0_S12_iNS2_IJiiiEEERT_ENKUlvE_clEv:
        /* <DEDUP_REMOVED lines=14> */
[----:B-1---5:R-:W-:Y:S05]  /*632d0*/  CALL.REL.NOINC `($_ZN7cutlass13device_kernelIN5flash19enable_sm80_to_sm89INS1_16FlashAttnBwdSm80INS1_25CollectiveMainloopBwdSm80ILi2ELi2EN4cute5tupleIJNS5_1CILi128EEES8_NS7_ILi64EEEEEENS_10bfloat16_tEfNS_4arch4Sm80ELb0ELb1ELb1ELb1ELb0ELb0ELb0ELb0ELi2ELi4ELi4ELi4ELb0EEENS1_21CollectiveEpilogueBwdISA_SB_SD_Li256ELb1ELb0ELi2EEENS1_19SingleTileSchedulerILb1ELb0ELb0ELi128EEEEEEEEEvNT_6ParamsE$_ZZN5flash25CollectiveMainloopBwdSm80ILi2ELi2EN4cute5tupleIJNS1_1CILi128EEES4_NS3_ILi64EEEEEEN7cutlass10bfloat16_tEfNS7_4arch4Sm80ELb0ELb1ELb1ELb1ELb0ELb0ELb0ELb0ELi2ELi4ELi4ELi4ELb0EE3mmaINS_16FlashAttnBwdSm80ISB_NS_21CollectiveEpilogueBwdIS6_S8_SA_Li256ELb1ELb0ELi2EEENS_19SingleTileSchedulerILb1ELb0ELb0ELi128EEEE13SharedStorageENS1_6TensorINS1_11ArrayEngineIfLm32EEENS1_6LayoutINS2_IJNS2_IJNS3_ILi2EEESO_EEESO_NS3_ILi4EEEEEENS2_IJNS2_IJNS3_ILi1EEESO_EEESQ_NS3_ILi8EEEEEEEEEEEEbRKNSB_6ParamsERT0_S12_iNS2_IJiiiEEERT_ENKUliiE_clEii) ;  /* 0xffffd73000007944 */ /* 0x022fea0003c3ffff */
.L_x_2023:
[----:B------:R-:W-:Y:S05]  /*632e0*/  BSYNC B0 ;  /* 0x0000000000007941 */ /* 0x000fea0003800000 */
.L_x_2022:
[----:B------:R-:W-:Y:S01]  /*632f0*/  MOV R15, 0x0 ;  /* 0x00000000000f7802 */ /* 0x000fe20000000f00 */
[----:B------:R-:W0:Y:S03]  /*63300*/  LDGDEPBAR ;  /* 0x00000000000079af */ /* 0x000e260000000000 */
[----:B------:R-:W-:Y:S05]  /*63310*/  RET.REL.NODEC R14 `(_ZN7cutlass13device_kernelIN5flash19enable_sm80_to_sm89INS1_16FlashAttnBwdSm80INS1_25CollectiveMainloopBwdSm80ILi2ELi2EN4cute5tupleIJNS5_1CILi128EEES8_NS7_ILi64EEEEEENS_10bfloat16_tEfNS_4arch4Sm80ELb0ELb1ELb1ELb1ELb0ELb0ELb0ELb0ELi2ELi4ELi4ELi4ELb0EEENS1_21CollectiveEpilogueBwdISA_SB_SD_Li256ELb1ELb0ELi2EEENS1_19SingleTileSchedulerILb1ELb0ELb0ELi128EEEEEEEEEvNT_6ParamsE) ;  /* 0xfff9cce00e007950 */ /* 0x000fea0003c3ffff */
        .type           $_ZN7cutlass13device_kernelIN5flash19enable_sm80_to_sm89INS1_16FlashAttnBwdSm80INS1_25CollectiveMainloopBwdSm80ILi2ELi2EN4cute5tupleIJNS5_1CILi128EEES8_NS7_ILi64EEEEEENS_10bfloat16_tEfNS_4arch4Sm80ELb0ELb1ELb1ELb1ELb0ELb0ELb0ELb0ELi2ELi4ELi4ELi4ELb0EEENS1_21CollectiveEpilogueBwdISA_SB_SD_Li256ELb1ELb0ELi2EEENS1_19SingleTileSchedulerILb1ELb0ELb0ELi128EEEEEEEEEvNT_6ParamsE$_ZZZN5flash25CollectiveMainloopBwdSm80ILi2ELi2EN4cute5tupleIJNS1_1CILi128EEES4_NS3_ILi64EEEEEEN7cutlass10bfloat16_tEfNS7_4arch4Sm80ELb0ELb1ELb1ELb1ELb0ELb0ELb0ELb0ELi2ELi4ELi4ELi4ELb0EE3mmaINS_16FlashAttnBwdSm80ISB_NS_21CollectiveEpilogueBwdIS6_S8_SA_Li256ELb1ELb0ELi2EEENS_19SingleTileSchedulerILb1ELb0ELb0ELi128EEEE13SharedStorageENS1_6TensorINS1_11ArrayEngineIfLm32EEENS1_6LayoutINS2_IJNS2_IJNS3_ILi2EEESO_EEESO_NS3_ILi4EEEEEENS2_IJNS2_IJNS3_ILi1EEESO_EEESQ_NS3_ILi8EEEEEEEEEEEEbRKNSB_6ParamsERT0_S12_iNS2_IJiiiEEERT_ENKUliT_E_clIZSC_ISJ_SX_EbS10_S12_S12_iS13_S15_EUlRS16_iE_EEDaiS16_ENKUlT_E_clIZSC_ISJ_SX_EbS10_S12_S12_iS13_S15_EUlvE0_EEDaS1B_,@function
        .size           $_ZN7cutlass13device_kernelIN5flash19enable_sm80_to_sm89INS1_16FlashAttnBwdSm80INS1_25CollectiveMainloopBwdSm80ILi2ELi2EN4cute5tupleIJNS5_1CILi128EEES8_NS7_ILi64EEEEEENS_10bfloat16_tEfNS_4arch4Sm80ELb0ELb1ELb1ELb1ELb0ELb0ELb0ELb0ELi2ELi4ELi4ELi4ELb0EEENS1_21CollectiveEpilogueBwdISA_SB_SD_Li256ELb1ELb0ELi2EEENS1_19SingleTileSchedulerILb1ELb0ELb0ELi128EEEEEEEEEvNT_6ParamsE$_ZZZN5flash25CollectiveMainloopBwdSm80ILi2ELi2EN4cute5tupleIJNS1_1CILi128EEES4_NS3_ILi64EEEEEEN7cutlass10bfloat16_tEfNS7_4arch4Sm80ELb0ELb1ELb1ELb1ELb0ELb0ELb0ELb0ELi2ELi4ELi4ELi4ELb0EE3mmaINS_16FlashAttnBwdSm80ISB_NS_21CollectiveEpilogueBwdIS6_S8_SA_Li256ELb1ELb0ELi2EEENS_19SingleTileSchedulerILb1ELb0ELb0ELi128EEEE13SharedStorageENS1_6TensorINS1_11ArrayEngineIfLm32EEENS1_6LayoutINS2_IJNS2_IJNS3_ILi2EEESO_EEESO_NS3_ILi4EEEEEENS2_IJNS2_IJNS3_ILi1EEESO_EEESQ_NS3_ILi8EEEEEEEEEEEEbRKNSB_6ParamsERT0_S12_iNS2_IJiiiEEERT_ENKUliT_E_clIZSC_ISJ_SX_EbS10_S12_S12_iS13_S15_EUlRS16_iE_EEDaiS16_ENKUlT_E_clIZSC_ISJ_SX_EbS10_S12_S12_iS13_S15_EUlvE0_EEDaS1B_,($_ZN7cutlass13device_kernelIN5flash19enable_sm80_to_sm89INS1_16FlashAttnBwdSm80INS1_25CollectiveMainloopBwdSm80ILi2ELi2EN4cute5tupleIJNS5_1CILi128EEES8_NS7_ILi64EEEEEENS_10bfloat16_tEfNS_4arch4Sm80ELb0ELb1ELb1ELb1ELb0ELb0ELb0ELb0ELi2ELi4ELi4ELi4ELb0EEENS1_21CollectiveEpilogueBwdISA_SB_SD_Li256ELb1ELb0ELi2EEENS1_19SingleTileSchedulerILb1ELb0ELb0ELi128EEEEEEEEEvNT_6ParamsE$_ZZZN5flash25CollectiveMainloopBwdSm80ILi2ELi2EN4cute5tupleIJNS1_1CILi128EEES4_NS3_ILi64EEEEEEN7cutlass10bfloat16_tEfNS7_4arch4Sm80ELb0ELb1ELb1ELb1ELb0ELb0ELb0ELb0ELi2ELi4ELi4ELi4ELb0EE3mmaINS_16FlashAttnBwdSm80ISB_NS_21CollectiveEpilogueBwdIS6_S8_SA_Li256ELb1ELb0ELi2EEENS_19SingleTileSchedulerILb1ELb0ELb0ELi128EEEE13SharedStorageENS1_6TensorINS1_11ArrayEngineIfLm32EEENS1_6LayoutINS2_IJNS2_IJNS3_ILi2EEESO_EEESO_NS3_ILi4EEEEEENS2_IJNS2_IJNS3_ILi1EEESO_EEESQ_NS3_ILi8EEEEEEEEEEEEbRKNSB_6ParamsERT0_S12_iNS2_IJiiiEEERT_ENKUliT_E_clIZSC_ISJ_SX_EbS10_S12_S12_iS13_S15_EUlRS16_iE_EEDaiS16_ENKUlvE0_clEv - $_ZN7cutlass13device_kernelIN5flash19enable_sm80_to_sm89INS1_16FlashAttnBwdSm80INS1_25CollectiveMainloopBwdSm80ILi2ELi2EN4cute5tupleIJNS5_1CILi128EEES8_NS7_ILi64EEEEEENS_10bfloat16_tEfNS_4arch4Sm80ELb0ELb1ELb1ELb1ELb0ELb0ELb0ELb0ELi2ELi4ELi4ELi4ELb0EEENS1_21CollectiveEpilogueBwdISA_SB_SD_Li256ELb1ELb0ELi2EEENS1_19SingleTileSchedulerILb1ELb0ELb0ELi128EEEEEEEEEvNT_6ParamsE$_ZZZN5flash25CollectiveMainloopBwdSm80ILi2ELi2EN4cute5tupleIJNS1_1CILi128EEES4_NS3_ILi64EEEEEEN7cutlass10bfloat16_tEfNS7_4arch4Sm80ELb0ELb1ELb1ELb1ELb0ELb0ELb0ELb0ELi2ELi4ELi4ELi4ELb0EE3mmaINS_16FlashAttnBwdSm80ISB_NS_21CollectiveEpilogueBwdIS6_S8_SA_Li256ELb1ELb0ELi2EEENS_19SingleTileSchedulerILb1ELb0ELb0ELi128EEEE13SharedStorageENS1_6TensorINS1_11ArrayEngineIfLm32EEENS1_6LayoutINS2_IJNS2_IJNS3_ILi2EEESO_EEESO_NS3_ILi4EEEEEENS2_IJNS2_IJNS3_ILi1EEESO_EEESQ_NS3_ILi8EEEEEEEEEEEEbRKNSB_6ParamsERT0_S12_iNS2_IJiiiEEERT_ENKUliT_E_clIZSC_ISJ_SX_EbS10_S12_S12_iS13_S15_EUlRS16_iE_EEDaiS16_ENKUlT_E_clIZSC_ISJ_SX_EbS10_S12_S12_iS13_S15_EUlvE0_EEDaS1B_)
$_ZN7cutlass13device_kernelIN5flash19enable_sm80_to_sm89INS1_16FlashAttnBwdSm80INS1_25CollectiveMainloopBwdSm80ILi2ELi2EN4cute5tupleIJNS5_1CILi128EEES8_NS7_ILi64EEEEEENS_10bfloat16_tEfNS_4arch4Sm80ELb0ELb1ELb1ELb1ELb0ELb0ELb0ELb0ELi2ELi4ELi4ELi4ELb0EEENS1_21CollectiveEpilogueBwdISA_SB_SD_Li256ELb1ELb0ELi2EEENS1_19SingleTileSchedulerILb1ELb0ELb0ELi128EEEEEEEEEvNT_6ParamsE$_ZZZN5flash25CollectiveMainloopBwdSm80ILi2ELi2EN4cute5tupleIJNS1_1CILi128EEES4_NS3_ILi64EEEEEEN7cutlass10bfloat16_tEfNS7_4arch4Sm80ELb0ELb1ELb1ELb1ELb0ELb0ELb0ELb0ELi2ELi4ELi4ELi4ELb0EE3mmaINS_16FlashAttnBwdSm80ISB_NS_21CollectiveEpilogueBwdIS6_S8_SA_Li256ELb1ELb0ELi2EEENS_19SingleTileSchedulerILb1ELb0ELb0ELi128EEEE13SharedStorageENS1_6TensorINS1_11ArrayEngineIfLm32EEENS1_6LayoutINS2_IJNS2_IJNS3_ILi2EEESO_EEESO_NS3_ILi4EEEEEENS2_IJNS2_IJNS3_ILi1EEESO_EEESQ_NS3_ILi8EEEEEEEEEEEEbRKNSB_6ParamsERT0_S12_iNS2_IJiiiEEERT_ENKUliT_E_clIZSC_ISJ_SX_EbS10_S12_S12_iS13_S15_EUlRS16_iE_EEDaiS16_ENKUlT_E_clIZSC_ISJ_SX_EbS10_S12_S12_iS13_S15_EUlvE0_EEDaS1B_:
        /* <DEDUP_REMOVED lines=15> */
[----:B--2---:R-:W5:Y:S01]  /*63410*/  LD.E.64 R2, [R2.64] ;  /* 0x0000000402027980 */ /* 0x004f62000c101b00 */
[----:B------:R-:W-:Y:S01]  /*63420*/  IMAD.X R4, RZ, RZ, c[0x0][0x24], P0 ;  /* 0x00000900ff047624 */ /* 0x000fe200000e06ff */
[C---:B------:R-:W-:Y:S02]  /*63430*/  IADD3 R62, P6, R61.reuse, 0xc8, RZ ;  /* 0x000000c83d3e7810 */ /* 0x040fe40007fde0ff */
        /* <DEDUP_REMOVED lines=15> */
[C---:B------:R-:W-:Y:S01]  /*63530*/  IADD3 R64, R61.reuse, 0xa0, RZ ;  /* 0x000000a03d407810 */ /* 0x040fe20007ffe0ff */
[----:B------:R-:W-:Y:S01]  /*63540*/  IMAD.MOV.U32 R83, RZ, RZ, R59 ;  /* 0x000000ffff537224 */ /* 0x000fe200078e003b */
[----:B------:R-:W-:-:S02]  /*63550*/  IADD3 R12, R61, 0xd4, RZ ;  /* 0x000000d43d0c7810 */ /* 0x000fc40007ffe0ff */
[C---:B------:R-:W-:Y:S02]  /*63560*/  IADD3 R13, R61.reuse, 0xdc, RZ ;  /* 0x000000dc3d0d7810 */ /* 0x040fe40007ffe0ff */
[C---:B------:R-:W-:Y:S02]  /*63570*/  IADD3 R71, R61.reuse, 0xf4, RZ ;  /* 0x000000f43d477810 */ /* 0x040fe40007ffe0ff */
[----:B------:R-:W-:Y:S02]  /*63580*/  IADD3 R78, R61, 0xfc, RZ ;  /* 0x000000fc3d4e7810 */ /* 0x000fe40007ffe0ff */
[----:B------:R-:W-:Y:S02]  /*63590*/  MOV R6, 0x635b0 ;  /* 0x000635b000067802 */ /* 0x000fe40000000f00 */
[----:B-1---5:R-:W-:Y:S05]  /*635a0*/  CALL.REL.NOINC `($_ZN7cutlass13device_kernelIN5flash19enable_sm80_to_sm89INS1_16FlashAttnBwdSm80INS1_25CollectiveMainloopBwdSm80ILi2ELi2EN4cute5tupleIJNS5_1CILi128EEES8_NS7_ILi64EEEEEENS_10bfloat16_tEfNS_4arch4Sm80ELb0ELb1ELb1ELb1ELb0ELb0ELb0ELb0ELi2ELi4ELi4ELi4ELb0EEENS1_21CollectiveEpilogueBwdISA_SB_SD_Li256ELb1ELb0ELi2EEENS1_19SingleTileSchedulerILb1ELb0ELb0ELi128EEEEEEEEEvNT_6ParamsE$_ZN4cute3eso3ESOILb1ELb0EJNS_14ComposedLayoutINS_7SwizzleILi3ELi3ELi3EEENS_1CILi0EEENS_6LayoutINS_5tupleIJNS8_IJNS8_IJNS5_ILi4EEENS5_ILi8EEEEEENS8_IJS9_NS5_ILi1EEEEEEEEENS8_IJNS8_IJNS5_ILi2EEESF_SF_EEENS8_IJSF_NS8_IJS9_SF_EEEEEEEEEEEENS8_IJNS8_IJNS8_IJSF_NS5_ILi64EEEEEENS8_IJNS5_ILi1024EEES6_EEEEEENS8_IJNS8_IJSC_NS5_ILi512EEESA_EEENS8_IJNS5_ILi4096EEENS8_IJNS5_ILi16EEENS5_ILi8192EEEEEEEEEEEEEEEEEEENS_10ViewEngineINS_8smem_ptrIPN7cutlass10bfloat16_tEEEEEEEC2ERKS10_RKS17_) ;  /* 0xfffa557000007944 */ /* 0x022fea0003c3ffff */
[----:B-1----:R1:W5:Y:S04]  /*635b0*/  LD.E R3, [R8.64+0x8] ;  /* 0x0000080408037980 */ /* 0x002368000c101900 */
[----:B------:R1:W5:Y:S01]  /*635c0*/  LDL.64 R94, [R1+0x1428] ;  /* 0x00142800015e7983 */ /* 0x0003620000100a00 */
[----:B------:R-:W-:-:S02]  /*635d0*/  MOV R2, R63 ;  /* 0x0000003f00027202 */ /* 0x000fc40000000f00 */
[----:B------:R-:W-:Y:S02]  /*635e0*/  MOV R6, 0x63600 ;  /* 0x0006360000067802 */ /* 0x000fe40000000f00 */
[----:B-1---5:R-:W-:Y:S05]  /*635f0*/  CALL.REL.NOINC `($_ZN7cutlass13device_kernelIN5flash19enable_sm80_to_sm89INS1_16FlashAttnBwdSm80INS1_25CollectiveMainloopBwdSm80ILi2ELi2EN4cute5tupleIJNS5_1CILi128EEES8_NS7_ILi64EEEEEENS_10bfloat16_tEfNS_4arch4Sm80ELb0ELb1ELb1ELb1ELb0ELb0ELb0ELb0ELi2ELi4ELi4ELi4ELb0EEENS1_21CollectiveEpilogueBwdISA_SB_SD_Li256ELb1ELb0ELi2EEENS1_19SingleTileSchedulerILb1ELb0ELb0ELi128EEEEEEEEEvNT_6ParamsE$_ZN4cute3eso3ESOILb0ELb1EJiNS_1CILi0EEEEEC2ERKiRKS3_) ;  /* 0xfffa519000007944 */ /* 0x022fea0003c3ffff */
[----:B------:R-:W2:Y:S01]  /*63600*/  LDL R10, [R1+0x1428] ;  /* 0x00142800010a7983 */ /* 0x000ea20000100800 */
[----:B-1----:R-:W-:Y:S01]  /*63610*/  IMAD.MOV.U32 R3, RZ, RZ, R63 ;  /* 0x000000ffff037224 */ /* 0x002fe200078e003f */
[----:B------:R-:W-:Y:S02]  /*63620*/  MOV R2, R13 ;  /* 0x0000000d00027202 */ /* 0x000fe40000000f00 */
        /* <DEDUP_REMOVED lines=89> */
[----:B-1----:R-:W-:Y:S05]  /*63bc0*/  CALL.REL.NOINC `($_ZN7cutlass13device_kernelIN5flash19enable_sm80_to_sm89INS1_16FlashAttnBwdSm80INS1_25CollectiveMainloopBwdSm80ILi2ELi2EN4cute5tupleIJNS5_1CILi128EEES8_NS7_ILi64EEEEEENS_10bfloat16_tEfNS_4arch4Sm80ELb0ELb1ELb1ELb1ELb0ELb0ELb0ELb0ELi2ELi4ELi4ELi4ELb0EEENS1_21CollectiveEpilogueBwdISA_SB_SD_Li256ELb1ELb0ELi2EEENS1_19SingleTileSchedulerILb1ELb0ELb0ELi128EEEEEEEEEvNT_6ParamsE$_ZN4cute3eso3ESOILb0ELb0EJiiiNS_1CILi72EEENS2_ILi512EEEEEC2ERKiS7_S7_RKS3_RKS4_) ;  /* 0xfffa48d000007944 */ /* 0x002fea0003c3ffff */
        /* <DEDUP_REMOVED lines=17> */
[----:B------:R1:W-:Y:S04]  /*63ce0*/  STL.U8 [R1+0x1470], RZ ;  /* 0x001470ff01007387 */ /* 0x0003e80000100000 */
[----:B--2---:R1:W-:Y:S04]  /*63cf0*/  STL.64 [R1+0x1448], R2 ;  /* 0x0014480201007387 */ /* 0x0043e80000100a00 */
[----:B---3--:R1:W-:Y:S02]  /*63d00*/  STL [R1+0x1450], R4 ;  /* 0x0014500401007387 */ /* 0x0083e40000100800 */
[----:B-1----:R-:W-:Y:S05]  /*63d10*/  CALL.REL.NOINC `($_ZN7cutlass13device_kernelIN5flash19enable_sm80_to_sm89INS1_16FlashAttnBwdSm80INS1_25CollectiveMainloopBwdSm80ILi2ELi2EN4cute5tupleIJNS5_1CILi128EEES8_NS7_ILi64EEEEEENS_10bfloat16_tEfNS_4arch4Sm80ELb0ELb1ELb1ELb1ELb0ELb0ELb0ELb0ELi2ELi4ELi4ELi4ELb0EEENS1_21CollectiveEpilogueBwdISA_SB_SD_Li256ELb1ELb0ELi2EEENS1_19SingleTileSchedulerILb1ELb0ELb0ELi128EEEEEEEEEvNT_6ParamsE$_ZZN4cute6detail16composition_implINS_5tupleIJNS_1CILi8EEENS3_ILi2EEES5_S5_S4_S5_EEENS2_IJNS3_ILi1EEEiiiNS3_ILi72EEENS3_ILi512EEEEEENS2_IJNS2_IJS5_S5_S5_EEES5_NS2_IJNS3_ILi4EEES5_EEEEEENS2_IJNS2_IJS7_S9_S4_EEENS3_ILi4096EEENS2_IJNS3_ILi16EEENS3_ILi8192EEEEEEEEEEEDaRKT_RKT0_RKT1_RKT2_ENKUlRKT_RKT0_E_clISB_SF_EEDaSZ_S12_) ;  /* 0xfffab0c000007944 */ /* 0x002fea0003c3ffff */
[----:B------:R-:W-:Y:S02]  /*63d20*/  MOV R92, 0x63d40 ;  /* 0x00063d40005c7802 */ /* 0x000fe40000000f00 */
[----:B-12--5:R-:W-:Y:S05]  /*63d30*/  CALL.REL.NOINC `($_ZN7cutlass13device_kernelIN5flash19enable_sm80_to_sm89INS1_16FlashAttnBwdSm80INS1_25CollectiveMainloopBwdSm80ILi2ELi2EN4cute5tupleIJNS5_1CILi128EEES8_NS7_ILi64EEEEEENS_10bfloat16_tEfNS_4arch4Sm80ELb0ELb1ELb1ELb1ELb0ELb0ELb0ELb0ELi2ELi4ELi4ELi4ELb0EEENS1_21CollectiveEpilogueBwdISA_SB_SD_Li256ELb1ELb0ELi2EEENS1_19SingleTileSchedulerILb1ELb0ELb0ELi128EEEEEEEEEvNT_6ParamsE$_ZZN4cute6detail16composition_implINS_5tupleIJNS_1CILi8EEENS3_ILi2EEES5_S5_S4_S5_EEENS2_IJNS3_ILi1EEEiiiNS3_ILi72EEENS3_ILi512EEEEEENS2_IJNS2_IJS5_S5_S5_EEES5_NS2_IJNS3_ILi4EEES5_EEEEEENS2_IJNS2_IJS7_S9_S4_EEENS3_ILi4096EEENS2_IJNS3_ILi16EEENS3_ILi8192EEEEEEEEEEEDaRKT_RKT0_RKT1_RKT2_ENKUlRKT_RKT0_E_clISD_SJ_EEDaSZ_S12_) ;  /* 0xfffab1a000007944 */ /* 0x026fea0003c3ffff */
[----:B-----5:R2:W-:Y:S01]  /*63d40*/  STL.64 [R1+0x1410], R2 ;  /* 0x0014100201007387 */ /* 0x0205e20000100a00 */
[----:B------:R-:W-:-:S03]  /*63d50*/  MOV R6, 0x63d70 ;  /* 0x00063d7000067802 */ /* 0x000fc60000000f00 */
[----:B-12---:R-:W-:Y:S05]  /*63d60*/  CALL.REL.NOINC `($_ZN7cutlass13device_kernelIN5flash19enable_sm80_to_sm89INS1_16FlashAttnBwdSm80INS1_25CollectiveMainloopBwdSm80ILi2ELi2EN4cute5tupleIJNS5_1CILi128EEES8_NS7_ILi64EEEEEENS_10bfloat16_tEfNS_4arch4Sm80ELb0ELb1ELb1ELb1ELb0ELb0ELb0ELb0ELi2ELi4ELi4ELi4ELb0EEENS1_21CollectiveEpilogueBwdISA_SB_SD_Li256ELb1ELb0ELi2EEENS1_19SingleTileSchedulerILb1ELb0ELb0ELi128EEEEEEEEEvNT_6ParamsE$_ZN4cute3eso3ESOILb0ELb0EJNS_5tupleIJNS_1CILi1EEENS3_ILi512EEEiEEENS3_ILi4096EEENS2_IJNS2_IJiiEEENS3_ILi8192EEEEEEEEC2ERKS6_RKS7_RKSA_) ;  /* 0xfffa350000007944 */ /* 0x006fea0003c3ffff */
[----:B-1----:R1:W5:Y:S04]  /*63d70*/  LDL R5, [R1+0x1430] ;  /* 0x0014300001057983 */ /* 0x0023680000100800 */
[----:B------:R1:W5:Y:S01]  /*63d80*/  LDL.64 R2, [R1+0x1428] ;  /* 0x0014280001027983 */ /* 0x0003620000100a00 */
[----:B------:R-:W-:-:S03]  /*63d90*/  MOV R6, 0x63db0 ;  /* 0x00063db000067802 */ /* 0x000fc60000000f00 */
[----:B-1---5:R-:W-:Y:S05]  /*63da0*/  CALL.REL.NOINC `($_ZN7cutlass13device_kernelIN5flash19enable_sm80_to_sm89INS1_16FlashAttnBwdSm80INS1_25CollectiveMainloopBwdSm80ILi2ELi2EN4cute5tupleIJNS5_1CILi128EEES8_NS7_ILi64EEEEEENS_10bfloat16_tEfNS_4arch4Sm80ELb0ELb1ELb1ELb1ELb0ELb0ELb0ELb0ELi2ELi4ELi4ELi4ELb0EEENS1_21CollectiveEpilogueBwdISA_SB_SD_Li256ELb1ELb0ELi2EEENS1_19SingleTileSchedulerILb1ELb0ELb0ELi128EEEEEEEEEvNT_6ParamsE$_ZN4cute5tupleIJNS0_IJNS0_IJNS_1CILi2EEES2_S2_EEES2_NS0_IJNS0_IJS2_S2_EEES2_EEEEEENS0_IJNS0_IJNS1_ILi1EEENS1_ILi512EEEiEEENS1_ILi4096EEENS0_IJNS0_IJiiEEENS1_ILi8192EEEEEEEEEEEC2ERKS6_RKSE_) ;  /* 0xfffa7f3000007944 */ /* 0x022fea0003c3ffff */
[----:B-1----:R1:W5:Y:S04]  /*63db0*/  LDL R4, [R1+0x1430] ;  /* 0x0014300001047983 */ /* 0x0023680000100800 */
[----:B------:R1:W5:Y:S01]  /*63dc0*/  LDL.64 R2, [R1+0x1428] ;  /* 0x0014280001027983 */ /* 0x0003620000100a00 */
[----:B------:R-:W-:-:S05]  /*63dd0*/  LEA.HI R6, R11, R11, RZ, 0x1d ;  /* 0x0000000b0b067211 */ /* 0x000fca00078fe8ff */
[----:B------:R-:W-:Y:S01]  /*63de0*/  IMAD.U32 R8, R9, 0x2, R6 ;  /* 0x0000000209087824 */ /* 0x000fe200078e0006 */
[----:B------:R-:W-:-:S04]  /*63df0*/  MOV R6, 0x63e20 ;  /* 0x00063e2000067802 */ /* 0x000fc80000000f00 */
[----:B------:R1:W-:Y:S03]  /*63e00*/  STL [R1+0x1420], R8 ;  /* 0x0014200801007387 */ /* 0x0003e60000100800 */
[----:B-1---5:R-:W-:Y:S05]  /*63e10*/  CALL.REL.NOINC `($_ZN7cutlass13device_kernelIN5flash19enable_sm80_to_sm89INS1_16FlashAttnBwdSm80INS1_25CollectiveMainloopBwdSm80ILi2ELi2EN4cute5tupleIJNS5_1CILi128EEES8_NS7_ILi64EEEEEENS_10bfloat16_tEfNS_4arch4Sm80ELb0ELb1ELb1ELb1ELb0ELb0ELb0ELb0ELi2ELi4ELi4ELi4ELb0EEENS1_21CollectiveEpilogueBwdISA_SB_SD_Li256ELb1ELb0ELi2EEENS1_19SingleTileSchedulerILb1ELb0ELb0ELi128EEEEEEEEEvNT_6ParamsE$_ZN4cute3eso3ESOILb0ELb0EJNS_6LayoutINS_5tupleIJNS3_IJNS_1CILi2EEES5_S5_EEES5_NS3_IJNS3_IJS5_S5_EEES5_EEEEEENS3_IJNS3_IJNS4_ILi1EEENS4_ILi512EEEiEEENS4_ILi4096EEENS3_IJNS3_IJiiEEENS4_ILi8192EEEEEEEEEEEjEEC2ERKSI_RKj) ;  /* 0xfffa3ad000007944 */ /* 0x022fea0003c3ffff */
        /* <DEDUP_REMOVED lines=9> */
[----:B-1----:R-:W-:Y:S05]  /*63eb0*/  CALL.REL.NOINC `($_ZN7cutlass13device_kernelIN5flash19enable_sm80_to_sm89INS1_16FlashAttnBwdSm80INS1_25CollectiveMainloopBwdSm80ILi2ELi2EN4cute5tupleIJNS5_1CILi128EEES8_NS7_ILi64EEEEEENS_10bfloat16_tEfNS_4arch4Sm80ELb0ELb1ELb1ELb1ELb0ELb0ELb0ELb0ELi2ELi4ELi4ELi4ELb0EEENS1_21CollectiveEpilogueBwdISA_SB_SD_Li256ELb1ELb0ELi2EEENS1_19SingleTileSchedulerILb1ELb0ELb0ELi128EEEEEEEEEvNT_6ParamsE$_ZN4cute3eso3ESOILb0ELb0EJNS_6LayoutINS_5tupleIJNS3_IJNS_1CILi2EEES5_S5_EEES5_NS3_IJNS3_IJS5_S5_EEES5_EEEEEENS3_IJNS3_IJNS4_ILi1EEENS4_ILi512EEEiEEENS4_ILi4096EEENS3_IJNS3_IJiiEEENS4_ILi8192EEEEEEEEEEENS_10ViewEngineINS_8smem_ptrIPN7cutlass10bfloat16_tEEEEEEEC2ERKSI_RKSP_) ;  /* 0xfffa39b000007944 */ /* 0x002fea0003c3ffff */
[----:B-1----:R1:W5:Y:S04]  /*63ec0*/  LDL R5, [R1+0x142c] ;  /* 0x00142c0001057983 */ /* 0x0023680000100800 */
[----:B------:R1:W5:Y:S01]  /*63ed0*/  LDL R3, [R1+0x1430] ;  /* 0x0014300001037983 */ /* 0x0003620000100800 */
[----:B------:R-:W-:-:S03]  /*63ee0*/  MOV R4, 0x63f00 ;  /* 0x00063f0000047802 */ /* 0x000fc60000000f00 */
[----:B-1---5:R-:W-:Y:S05]  /*63ef0*/  CALL.REL.NOINC `($_ZN7cutlass13device_kernelIN5flash19enable_sm80_to_sm89INS1_16FlashAttnBwdSm80INS1_25CollectiveMainloopBwdSm80ILi2ELi2EN4cute5tupleIJNS5_1CILi128EEES8_NS7_ILi64EEEEEENS_10bfloat16_tEfNS_4arch4Sm80ELb0ELb1ELb1ELb1ELb0ELb0ELb0ELb0ELi2ELi4ELi4ELi4ELb0EEENS1_21CollectiveEpilogueBwdISA_SB_SD_Li256ELb1ELb0ELi2EEENS1_19SingleTileSchedulerILb1ELb0ELb0ELi128EEEEEEEEEvNT_6ParamsE$_ZZN4cute4takeILi1ELi3ENS_5tupleIJNS1_IJNS_1CILi1EEENS2_ILi512EEEiEEENS2_ILi4096EEENS1_IJNS1_IJiiEEENS2_ILi8192EEEEEEEEEEEDaRKT1_ENKUlDpRKT_E_clIJS6_S9_EEEDaSH_) ;  /* 0xfffa9cb000007944 */ /* 0x022fea0003c3ffff */
[----:B-----5:R2:W-:Y:S01]  /*63f00*/  STL.64 [R1+0x1410], R2 ;  /* 0x0014100201007387 */ /* 0x0205e20000100a00 */
[----:B------:R-:W-:-:S03]  /*63f10*/  MOV R4, 0x63f30 ;  /* 0x00063f3000047802 */ /* 0x000fc60000000f00 */
[----:B-12---:R-:W-:Y:S05]  /*63f20*/  CALL.REL.NOINC `($_ZN7cutlass13device_kernelIN5flash19enable_sm80_to_sm89INS1_16FlashAttnBwdSm80INS1_25CollectiveMainloopBwdSm80ILi2ELi2EN4cute5tupleIJNS5_1CILi128EEES8_NS7_ILi64EEEEEENS_10bfloat16_tEfNS_4arch4Sm80ELb0ELb1ELb1ELb1ELb0ELb0ELb0ELb0ELi2ELi4ELi4ELi4ELb0EEENS1_21CollectiveEpilogueBwdISA_SB_SD_Li256ELb1ELb0ELi2EEENS1_19SingleTileSchedulerILb1ELb0ELb0ELi128EEEEEEEEEvNT_6ParamsE$_ZZN4cute16flatten_to_tupleINS_5tupleIJNS_1CILi4096EEENS1_IJNS1_IJiiEEENS2_ILi8192EEEEEEEEEEEDaRKT_ENKUlRKT_E_clIS6_EEDaSD_) ;  /* 0xfffa998000007944 */ /* 0x006fea0003c3ffff */
[----:B-----5:R2:W-:Y:S01]  /*63f30*/  STL.64 [R1+0x1428], R2 ;  /* 0x0014280201007387 */ /* 0x0205e20000100a00 */
[----:B------:R-:W-:-:S03]  /*63f40*/  MOV R4, 0x63f60 ;  /* 0x00063f6000047802 */ /* 0x000fc60000000f00 */
[----:B-12---:R-:W-:Y:S05]  /*63f50*/  CALL.REL.NOINC `($_ZN7cutlass13device_kernelIN5flash19enable_sm80_to_sm89INS1_16FlashAttnBwdSm80INS1_25CollectiveMainloopBwdSm80ILi2ELi2EN4cute5tupleIJNS5_1CILi128EEES8_NS7_ILi64EEEEEENS_10bfloat16_tEfNS_4arch4Sm80ELb0ELb1ELb1ELb1ELb0ELb0ELb0ELb0ELi2ELi4ELi4ELi4ELb0EEENS1_21CollectiveEpilogueBwdISA_SB_SD_Li256ELb1ELb0ELi2EEENS1_19SingleTileSchedulerILb1ELb0ELb0ELi128EEEEEEEEEvNT_6ParamsE$_ZZN4cute12filter_tupleINS_5tupleIJNS_1CILi4096EEENS1_IJNS1_IJiiEEENS2_ILi8192EEEEEEEEEZNS_16flatten_to_tupleIS7_EEDaRKT_EUlRKT_E_EEDaSB_OT0_ENKUlDpSE_E_clIJNS1_IJS3_EEENS1_IJiiS5_EEEEEEDaSI_) ;  /* 0xfffa909000007944 */ /* 0x006fea0003c3ffff */
        /* <DEDUP_REMOVED lines=21> */
[----:B--2--5:R-:W-:Y:S05]  /*640b0*/  CALL.REL.NOINC `($_ZN7cutlass13device_kernelIN5flash19enable_sm80_to_sm89INS1_16FlashAttnBwdSm80INS1_25CollectiveMainloopBwdSm80ILi2ELi2EN4cute5tupleIJNS5_1CILi128EEES8_NS7_ILi64EEEEEENS_10bfloat16_tEfNS_4arch4Sm80ELb0ELb1ELb1ELb1ELb0ELb0ELb0ELb0ELi2ELi4ELi4ELi4ELb0EEENS1_21CollectiveEpilogueBwdISA_SB_SD_Li256ELb1ELb0ELi2EEENS1_19SingleTileSchedulerILb1ELb0ELb0ELi128EEEEEEEEEvNT_6ParamsE$_ZN4cute3eso3ESOILb1ELb0EJNS_14ComposedLayoutINS_7SwizzleILi3ELi3ELi3EEENS_1CILi0EEENS_6LayoutINS_5tupleIJNS8_IJNS8_IJNS5_ILi4EEENS5_ILi8EEEEEENS8_IJNS5_ILi2EEENS5_ILi1EEEEEEEEENS8_IJNS8_IJSC_SC_EEESB_EEEEEENS8_IJNS8_IJNS8_IJNS5_ILi128EEESD_EEENS8_IJSA_S6_EEEEEENS8_IJNS8_IJNS5_ILi64EEENS5_ILi512EEEEEENS8_IJNS5_ILi16EEENS5_ILi1024EEEEEEEEEEEEEEEENS_10ViewEngineINS_8smem_ptrIPN7cutlass10bfloat16_tEEEEEEEC2ERKSW_RKS13_) ;  /* 0xfffa4a2000007944 */ /* 0x024fea0003c3ffff */
[----:B-1----:R1:W5:Y:S04]  /*640c0*/  LD.E R3, [R8.64+0xc] ;  /* 0x00000c0408037980 */ /* 0x002368000c101900 */
[----:B------:R1:W5:Y:S01]  /*640d0*/  LDL.64 R94, [R1+0x1428] ;  /* 0x00142800015e7983 */ /* 0x0003620000100a00 */
[----:B------:R-:W-:Y:S02]  /*640e0*/  MOV R2, R63 ;  /* 0x0000003f00027202 */ /* 0x000fe40000000f00 */
        /* <DEDUP_REMOVED lines=32> */
[----:B--2--5:R-:W-:Y:S05]  /*642f0*/  CALL.REL.NOINC `($_ZN7cutlass13device_kernelIN5flash19enable_sm80_to_sm89INS1_16FlashAttnBwdSm80INS1_25CollectiveMainloopBwdSm80ILi2ELi2EN4cute5tupleIJNS5_1CILi128EEES8_NS7_ILi64EEEEEENS_10bfloat16_tEfNS_4arch4Sm80ELb0ELb1ELb1ELb1ELb0ELb0ELb0ELb0ELi2ELi4ELi4ELi4ELb0EEENS1_21CollectiveEpilogueBwdISA_SB_SD_Li256ELb1ELb0ELi2EEENS1_19SingleTileSchedulerILb1ELb0ELb0ELi128EEEEEEEEEvNT_6ParamsE$_ZZN4cute13to_mixed_bitsINS_5tupleIJNS1_IJNS_1CILi4EEENS2_ILi8EEEEEENS2_ILi2EEENS2_ILi1EEEEEENS1_IJNS1_IJNS2_ILi128EEENS2_ILi0EEEEEES4_SA_EEENS1_IJNS1_IJiiEEEiSA_EEEEEDaRKT_RKT0_RKT1_ENKUlRKT_RKT0_RKT1_E_clIS5_SB_SD_EEDaSQ_ST_SW_) ;  /* 0xfffa900000007944 */ /* 0x024fea0003c3ffff */
[----:B------:R-:W-:Y:S02]  /*64300*/  MOV R6, 0x64320 ;  /* 0x0006432000067802 */ /* 0x000fe40000000f00 */
[----:B------:R-:W-:Y:S05]  /*64310*/  CALL.REL.NOINC `($_ZN7cutlass13device_kernelIN5flash19enable_sm80_to_sm89INS1_16FlashAttnBwdSm80INS1_25CollectiveMainloopBwdSm80ILi2ELi2EN4cute5tupleIJNS5_1CILi128EEES8_NS7_ILi64EEEEEENS_10bfloat16_tEfNS_4arch4Sm80ELb0ELb1ELb1ELb1ELb0ELb0ELb0ELb0ELi2ELi4ELi4ELi4ELb0EEENS1_21CollectiveEpilogueBwdISA_SB_SD_Li256ELb1ELb0ELi2EEENS1_19SingleTileSchedulerILb1ELb0ELb0ELi128EEEEEEEEEvNT_6ParamsE$_ZZN4cute13to_mixed_bitsINS_5tupleIJNS1_IJNS_1CILi4EEENS2_ILi8EEEEEENS2_ILi2EEENS2_ILi1EEEEEENS1_IJNS1_IJNS2_ILi128EEENS2_ILi0EEEEEES4_SA_EEENS1_IJNS1_IJiiEEEiSA_EEEEEDaRKT_RKT0_RKT1_ENKUlRKT_RKT0_RKT1_E_clIS6_S4_iEEDaSQ_ST_SW_) ;  /* 0xfffa905000007944 */ /* 0x000fea0003c3ffff */
[----:B------:R-:W-:Y:S02]  /*64320*/  MOV R5, R2 ;  /* 0x0000000200057202 */ /* 0x000fe40000000f00 */
[----:B------:R-:W-:Y:S02]  /*64330*/  MOV R2, 0x64350 ;  /* 0x0006435000027802 */ /* 0x000fe40000000f00 */
[----:B------:R-:W-:Y:S05]  /*64340*/  CALL.REL.NOINC `($_ZN7cutlass13device_kernelIN5flash19enable_sm80_to_sm89INS1_16FlashAttnBwdSm80INS1_25CollectiveMainloopBwdSm80ILi2ELi2EN4cute5tupleIJNS5_1CILi128EEES8_NS7_ILi64EEEEEENS_10bfloat16_tEfNS_4arch4Sm80ELb0ELb1ELb1ELb1ELb0ELb0ELb0ELb0ELi2ELi4ELi4ELi4ELb0EEENS1_21CollectiveEpilogueBwdISA_SB_SD_Li256ELb1ELb0ELi2EEENS1_19SingleTileSchedulerILb1ELb0ELb0ELi128EEEEEEEEEvNT_6ParamsE$_ZZN4cute13to_mixed_bitsINS_5tupleIJNS1_IJNS_1CILi4EEENS2_ILi8EEEEEENS2_ILi2EEENS2_ILi1EEEEEENS1_IJNS1_IJNS2_ILi128EEENS2_ILi0EEEEEES4_SA_EEENS1_IJNS1_IJiiEEEiSA_EEEEEDaRKT_RKT0_RKT1_ENKUlDpRKT_E_clIJNS_9MixedBitsILj0ELj384EEENSU_ILj0ELj8EEENS2_ILj0EEEEEEDaSR_) ;  /* 0xfffa8f7000007944 */ /* 0x000fea0003c3ffff */
        /* <DEDUP_REMOVED lines=11> */
[----:B-1----:R-:W-:Y:S05]  /*64400*/  CALL.REL.NOINC `($_ZN7cutlass13device_kernelIN5flash19enable_sm80_to_sm89INS1_16FlashAttnBwdSm80INS1_25CollectiveMainloopBwdSm80ILi2ELi2EN4cute5tupleIJNS5_1CILi128EEES8_NS7_ILi64EEEEEENS_10bfloat16_tEfNS_4arch4Sm80ELb0ELb1ELb1ELb1ELb0ELb0ELb0ELb0ELi2ELi4ELi4ELi4ELb0EEENS1_21CollectiveEpilogueBwdISA_SB_SD_Li256ELb1ELb0ELi2EEENS1_19SingleTileSchedulerILb1ELb0ELb0ELi128EEEEEEEEEvNT_6ParamsE$_ZN4cute3eso3ESOILb1ELb0EJNS_1CILi8EEEiiEEC2ERKS3_RKiS8_) ;  /* 0xfffa50f000007944 */ /* 0x002fea0003c3ffff */
[----:B-1----:R1:W5:Y:S01]  /*64410*/  LDL.64 R2, [R1+0x1428] ;  /* 0x0014280001027983 */ /* 0x0023620000100a00 */
[----:B------:R-:W-:Y:S01]  /*64420*/  IMAD.MOV.U32 R5, RZ, RZ, 0x48 ;  /* 0x00000048ff057424 */ /* 0x000fe200078e00ff */
[----:B------:R-:W-:Y:S02]  /*64430*/  LOP3.LUT P0, RZ, R9, 0x8, RZ, 0xc0, !PT ;  /* 0x0000000809ff7812 */ /* 0x000fe4000780c0ff */
[----:B------:R-:W-:Y:S02]  /*64440*/  MOV R6, 0x64470 ;  /* 0x0006447000067802 */ /* 0x000fe40000000f00 */
[----:B------:R-:W-:-:S04]  /*64450*/  SEL R5, R5, 0x38, !P0 ;  /* 0x0000003805057807 */ /* 0x000fc80004000000 */
[----:B-1---5:R-:W-:Y:S05]  /*64460*/  CALL.REL.NOINC `($_ZN7cutlass13device_kernelIN5flash19enable_sm80_to_sm89INS1_16FlashAttnBwdSm80INS1_25CollectiveMainloopBwdSm80ILi2ELi2EN4cute5tupleIJNS5_1CILi128EEES8_NS7_ILi64EEEEEENS_10bfloat16_tEfNS_4arch4Sm80ELb0ELb1ELb1ELb1ELb0ELb0ELb0ELb0ELi2ELi4ELi4ELi4ELb0EEENS1_21CollectiveEpilogueBwdISA_SB_SD_Li256ELb1ELb0ELi2EEENS1_19SingleTileSchedulerILb1ELb0ELb0ELi128EEEEEEEEEvNT_6ParamsE$_ZN4cute3eso3ESOILb0ELb1EJiNS_1CILi144EEENS2_ILi288EEEEEC2ERKiRKS3_RKS4_) ;  /* 0xfffa437000007944 */ /* 0x022fea0003c3ffff */
[----:B------:R-:W2:Y:S01]  /*64470*/  LDL R8, [R1+0x1428] ;  /* 0x0014280001087983 */ /* 0x000ea20000100800 */
[----:B-1----:R-:W-:Y:S02]  /*64480*/  MOV R4, R20 ;  /* 0x0000001400047202 */ /* 0x002fe40000000f00 */
[----:B------:R-:W-:Y:S01]  /*64490*/  MOV R6, 0x644c0 ;  /* 0x000644c000067802 */ /* 0x000fe20000000f00 */
[----:B--2---:R1:W-:Y:S04]  /*644a0*/  STL [R1+0x1470], R8 ;  /* 0x0014700801007387 */ /* 0x0043e80000100800 */
[----:B-1----:R-:W-:Y:S05]  /*644b0*/  CALL.REL.NOINC `($_ZN7cutlass13device_kernelIN5flash19enable_sm80_to_sm89INS1_16FlashAttnBwdSm80INS1_25CollectiveMainloopBwdSm80ILi2ELi2EN4cute5tupleIJNS5_1CILi128EEES8_NS7_ILi64EEEEEENS_10bfloat16_tEfNS_4arch4Sm80ELb0ELb1ELb1ELb1ELb0ELb0ELb0ELb0ELi2ELi4ELi4ELi4ELb0EEENS1_21CollectiveEpilogueBwdISA_SB_SD_Li256ELb1ELb0ELi2EEENS1_19SingleTileSchedulerILb1ELb0ELb0ELi128EEEEEEEEEvNT_6ParamsE$_ZN4cute3eso3ESOILb1ELb0EJNS_1CILi1EEENS_5tupleIJNS2_ILi8EEEiiEEENS2_ILi64EEENS4_IJiNS2_ILi144EEENS2_ILi288EEEEEENS2_ILi512EEEEEC2ERKS3_RKS6_RKS7_RKSA_RKSB_) ;  /* 0xfffa4b6000007944 */ /* 0x002fea0003c3ffff */
[----:B-1----:R1:W5:Y:S04]  /*644c0*/  LDL R5, [R1+0x1430] ;  /* 0x0014300001057983 */ /* 0x0023680000100800 */
[----:B------:R1:W5:Y:S01]  /*644d0*/  LDL.64 R2, [R1+0x1428] ;  /* 0x0014280001027983 */ /* 0x0003620000100a00 */
[----:B------:R-:W-:-:S03]  /*644e0*/  MOV R6, 0x64500 ;  /* 0x0006450000067802 */ /* 0x000fc60000000f00 */
[----:B-1---5:R-:W-:Y:S05]  /*644f0*/  CALL.REL.NOINC `($_ZN7cutlass13device_kernelIN5flash19enable_sm80_to_sm89INS1_16FlashAttnBwdSm80INS1_25CollectiveMainloopBwdSm80ILi2ELi2EN4cute5tupleIJNS5_1CILi128EEES8_NS7_ILi64EEEEEENS_10bfloat16_tEfNS_4arch4Sm80ELb0ELb1ELb1ELb1ELb0ELb0ELb0ELb0ELi2ELi4ELi4ELi4ELb0EEENS1_21CollectiveEpilogueBwdISA_SB_SD_Li256ELb1ELb0ELi2EEENS1_19SingleTileSchedulerILb1ELb0ELb0ELi128EEEEEEEEEvNT_6ParamsE$_ZN4cute5tupleIJNS0_IJNS_1CILi8EEENS0_IJNS1_ILi2EEES3_S3_EEENS1_ILi1EEES4_S5_EEENS0_IJS5_NS0_IJS2_iiEEENS1_ILi64EEENS0_IJiNS1_ILi144EEENS1_ILi288EEEEEENS1_ILi512EEEEEEEEC2ERKS6_RKSD_) ;  /* 0xfffa7c4000007944 */ /* 0x022fea0003c3ffff */
[----:B------:R2:W5:Y:S04]  /*64500*/  LDL R6, [R1+0x1430] ;  /* 0x0014300001067983 */ /* 0x0005680000100800 */
[----:B-1----:R2:W5:Y:S01]  /*64510*/  LDL.64 R2, [R1+0x1428] ;  /* 0x0014280001027983 */ /* 0x0025620000100a00 */
[----:B------:R-:W-:-:S03]  /*64520*/  MOV R4, 0x64540 ;  /* 0x0006454000047802 */ /* 0x000fc60000000f00 */
[----:B--2--5:R-:W-:Y:S05]  /*64530*/  CALL.REL.NOINC `($_ZN7cutlass13device_kernelIN5flash19enable_sm80_to_sm89INS1_16FlashAttnBwdSm80INS1_25CollectiveMainloopBwdSm80ILi2ELi2EN4cute5tupleIJNS5_1CILi128EEES8_NS7_ILi64EEEEEENS_10bfloat16_tEfNS_4arch4Sm80ELb0ELb1ELb1ELb1ELb0ELb0ELb0ELb0ELi2ELi4ELi4ELi4ELb0EEENS1_21CollectiveEpilogueBwdISA_SB_SD_Li256ELb1ELb0ELi2EEENS1_19SingleTileSchedulerILb1ELb0ELb0ELi128EEEEEEEEEvNT_6ParamsE$_ZZN4cute7flattenINS_5tupleIJNS_1CILi1EEENS1_IJNS2_ILi8EEEiiEEENS2_ILi64EEENS1_IJiNS2_ILi144EEENS2_ILi288EEEEEENS2_ILi512EEEEEEEEDaRKT_ENKUlRKT_E_clIS5_EEDaSH_) ;  /* 0xfffac07000007944 */ /* 0x024fea0003c3ffff */
[----:B------:R1:W-:Y:S01]  /*64540*/  STL.64 [R1+0x1428], R2 ;  /* 0x0014280201007387 */ /* 0x0003e20000100a00 */
[----:B------:R-:W-:-:S02]  /*64550*/  MOV R5, R6 ;  /* 0x0000000600057202 */ /* 0x000fc40000000f00 */
[----:B------:R-:W-:Y:S02]  /*64560*/  MOV R4, 0x64580 ;  /* 0x0006458000047802 */ /* 0x000fe40000000f00 */
[----:B-1----:R-:W-:Y:S05]  /*64570*/  CALL.REL.NOINC `($_ZN7cutlass13device_kernelIN5flash19enable_sm80_to_sm89INS1_16FlashAttnBwdSm80INS1_25CollectiveMainloopBwdSm80ILi2ELi2EN4cute5tupleIJNS5_1CILi128EEES8_NS7_ILi64EEEEEENS_10bfloat16_tEfNS_4arch4Sm80ELb0ELb1ELb1ELb1ELb0ELb0ELb0ELb0ELi2ELi4ELi4ELi4ELb0EEENS1_21CollectiveEpilogueBwdISA_SB_SD_Li256ELb1ELb0ELi2EEENS1_19SingleTileSchedulerILb1ELb0ELb0ELi128EEEEEEEEEvNT_6ParamsE$_ZZN4cute7flattenINS_5tupleIJNS_1CILi1EEENS1_IJNS2_ILi8EEEiiEEENS2_ILi64EEENS1_IJiNS2_ILi144EEENS2_ILi288EEEEEENS2_ILi512EEEEEEEEDaRKT_ENKUlRKT_E_clIS9_EEDaSH_) ;  /* 0xfffac05000007944 */ /* 0x002fea0003c3ffff */
[----:B------:R1:W-:Y:S01]  /*64580*/  STL [R1+0x1410], R2 ;  /* 0x0014100201007387 */ /* 0x0003e20000100800 */
[----:B------:R-:W-:Y:S02]  /*64590*/  MOV R20, R70 ;  /* 0x0000004600147202 */ /* 0x000fe40000000f00 */
[----:B------:R-:W-:Y:S02]  /*645a0*/  MOV R4, 0x645c0 ;  /* 0x000645c000047802 */ /* 0x000fe40000000f00 */
[----:B-1----:R-:W-:Y:S05]  /*645b0*/  CALL.REL.NOINC `($_ZN7cutlass13device_kernelIN5flash19enable_sm80_to_sm89INS1_16FlashAttnBwdSm80INS1_25CollectiveMainloopBwdSm80ILi2ELi2EN4cute5tupleIJNS5_1CILi128EEES8_NS7_ILi64EEEEEENS_10bfloat16_tEfNS_4arch4Sm80ELb0ELb1ELb1ELb1ELb0ELb0ELb0ELb0ELi2ELi4ELi4ELi4ELb0EEENS1_21CollectiveEpilogueBwdISA_SB_SD_Li256ELb1ELb0ELi2EEENS1_19SingleTileSchedulerILb1ELb0ELb0ELi128EEEEEEEEEvNT_6ParamsE$_ZZN4cute12filter_tupleINS_5tupleIJNS_1CILi1EEENS1_IJNS2_ILi8EEEiiEEENS2_ILi64EEENS1_IJiNS2_ILi144EEENS2_ILi288EEEEEENS2_ILi512EEEEEEZNS_7flattenISB_EEDaRKT_EUlRKT_E_EEDaSF_OT0_ENKUlDpSI_E_clIJNS1_IJS3_EEES5_NS1_IJS6_EEES9_NS1_IJSA_EEEEEEDaSM_) ;  /* 0xfffa88a000007944 */ /* 0x002fea0003c3ffff */
[----:B------:R-:W-:Y:S02]  /*645c0*/  MOV R6, 0x645e0 ;  /* 0x000645e000067802 */ /* 0x000fe40000000f00 */
[----:B--2--5:R-:W-:Y:S05]  /*645d0*/  CALL.REL.NOINC `($_ZN7cutlass13device_kernelIN5flash19enable_sm80_to_sm89INS1_16FlashAttnBwdSm80INS1_25CollectiveMainloopBwdSm80ILi2ELi2EN4cute5tupleIJNS5_1CILi128EEES8_NS7_ILi64EEEEEENS_10bfloat16_tEfNS_4arch4Sm80ELb0ELb1ELb1ELb1ELb0ELb0ELb0ELb0ELi2ELi4ELi4ELi4ELb0EEENS1_21CollectiveEpilogueBwdISA_SB_SD_Li256ELb1ELb0ELi2EEENS1_19SingleTileSchedulerILb1ELb0ELb0ELi128EEEEEEEEEvNT_6ParamsE$_ZN4cute3eso3ESOILb0ELb1EJiNS_1CILi144EEENS2_ILi512EEEEEC2ERKiRKS3_RKS4_) ;  /* 0xfffa424000007944 */ /* 0x024fea0003c3ffff */
[----:B------:R-:W2:Y:S01]  /*645e0*/  LDL R6, [R1+0x1428] ;  /* 0x0014280001067983 */ /* 0x000ea20000100800 */
[----:B-1----:R-:W-:Y:S02]  /*645f0*/  MOV R4, R13 ;  /* 0x0000000d00047202 */ /* 0x002fe40000000f00 */
[----:B------:R-:W-:Y:S01]  /*64600*/  MOV R8, 0x64630 ;  /* 0x0006463000087802 */ /* 0x000fe20000000f00 */
[----:B--2---:R1:W-:Y:S04]  /*64610*/  STL [R1+0x145c], R6 ;  /* 0x00145c0601007387 */ /* 0x0043e80000100800 */
[----:B-1----:R-:W-:Y:S05]  /*64620*/  CALL.REL.NOINC `($_ZN7cutlass13device_kernelIN5flash19enable_sm80_to_sm89INS1_16FlashAttnBwdSm80INS1_25CollectiveMainloopBwdSm80ILi2ELi2EN4cute5tupleIJNS5_1CILi128EEES8_NS7_ILi64EEEEEENS_10bfloat16_tEfNS_4arch4Sm80ELb0ELb1ELb1ELb1ELb0ELb0ELb0ELb0ELi2ELi4ELi4ELi4ELb0EEENS1_21CollectiveEpilogueBwdISA_SB_SD_Li256ELb1ELb0ELi2EEENS1_19SingleTileSchedulerILb1ELb0ELb0ELi128EEEEEEEEEvNT_6ParamsE$_ZN4cute3eso3ESOILb0ELb0EJiiNS_1CILi144EEENS2_ILi512EEEEEC2ERKiS7_RKS3_RKS4_) ;  /* 0xfffa3b3000007944 */ /* 0x002fea0003c3ffff */
[----:B-1----:R-:W2:Y:S01]  /*64630*/  LDL.64 R4, [R1+0x1428] ;  /* 0x0014280001047983 */ /* 0x002ea20000100a00 */
[----:B------:R-:W-:Y:S01]  /*64640*/  IMAD.MOV.U32 R3, RZ, RZ, R12 ;  /* 0x000000ffff037224 */ /* 0x000fe200078e000c */
[----:B------:R-:W-:Y:S02]  /*64650*/  IADD3 R7, R61, 0xd8, RZ ;  /* 0x000000d83d077810 */ /* 0x000fe40007ffe0ff */
[----:B------:R-:W-:Y:S01]  /*64660*/  MOV R6, 0x646a0 ;  /* 0x000646a000067802 */ /* 0x000fe20000000f00 */
[----:B--2---:R1:W-:Y:S04]  /*64670*/  STL [R1+0x1454], R4 ;  /* 0x0014540401007387 */ /* 0x0043e80000100800 */
[----:B------:R1:W-:Y:S02]  /*64680*/  STL [R1+0x1458], R5 ;  /* 0x0014580501007387 */ /* 0x0003e40000100800 */
[----:B-1----:R-:W-:Y:S05]  /*64690*/  CALL.REL.NOINC `($_ZN7cutlass13device_kernelIN5flash19enable_sm80_to_sm89INS1_16FlashAttnBwdSm80INS1_25CollectiveMainloopBwdSm80ILi2ELi2EN4cute5tupleIJNS5_1CILi128EEES8_NS7_ILi64EEEEEENS_10bfloat16_tEfNS_4arch4Sm80ELb0ELb1ELb1ELb1ELb0ELb0ELb0ELb0ELi2ELi4ELi4ELi4ELb0EEENS1_21CollectiveEpilogueBwdISA_SB_SD_Li256ELb1ELb0ELi2EEENS1_19SingleTileSchedulerILb1ELb0ELb0ELi128EEEEEEEEEvNT_6ParamsE$_ZN4cute3eso3ESOILb0ELb0EJiiiNS_1CILi144EEENS2_ILi512EEEEEC2ERKiS7_S7_RKS3_RKS4_) ;  /* 0xfffa3d6000007944 */ /* 0x002fea0003c3ffff */
[----:B-1----:R-:W2:Y:S04]  /*646a0*/  LDL.64 R2, [R1+0x1410] ;  /* 0x0014100001027983 */ /* 0x002ea80000100a00 */
[----:B------:R-:W3:Y:S01]  /*646b0*/  LDL R6, [R1+0x1418] ;  /* 0x0014180001067983 */ /* 0x000ee20000100800 */
[----:B------:R-:W-:-:S03]  /*646c0*/  MOV R4, 0x64700 ;  /* 0x0006470000047802 */ /* 0x000fc60000000f00 */
[----:B--2---:R1:W-:Y:S04]  /*646d0*/  STL.64 [R1+0x1428], R2 ;  /* 0x0014280201007387 */ /* 0x0043e80000100a00 */
[----:B---3--:R1:W-:Y:S02]  /*646e0*/  STL [R1+0x1430], R6 ;  /* 0x0014300601007387 */ /* 0x0083e40000100800 */
[----:B-1----:R-:W-:Y:S05]  /*646f0*/  CALL.REL.NOINC `($_ZN7cutlass13device_kernelIN5flash19enable_sm80_to_sm89INS1_16FlashAttnBwdSm80INS1_25CollectiveMainloopBwdSm80ILi2ELi2EN4cute5tupleIJNS5_1CILi128EEES8_NS7_ILi64EEEEEENS_10bfloat16_tEfNS_4arch4Sm80ELb0ELb1ELb1ELb1ELb0ELb0ELb0ELb0ELi2ELi4ELi4ELi4ELb0EEENS1_21CollectiveEpilogueBwdISA_SB_SD_Li256ELb1ELb0ELi2EEENS1_19SingleTileSchedulerILb1ELb0ELb0ELi128EEEEEEEEEvNT_6ParamsE$_ZN4cute3eso3ESOILb1ELb0EJNS_1CILi8EEEiiiNS2_ILi144EEENS2_ILi512EEEEEC2ERKS3_RKiSA_SA_RKS4_RKS5_) ;  /* 0xfffa4e7000007944 */ /* 0x002fea0003c3ffff */
[----:B-1----:R-:W2:Y:S04]  /*64700*/  LDL.64 R2, [R1+0x1448] ;  /* 0x0014480001027983 */ /* 0x002ea80000100a00 */
[----:B------:R-:W3:Y:S01]  /*64710*/  LDL R8, [R1+0x1450] ;  /* 0x0014500001087983 */ /* 0x000ee20000100800 */
[C---:B------:R-:W-:Y:S02]  /*64720*/  IADD3 R7, R61.reuse, 0x94, RZ ;  /* 0x000000943d077810 */ /* 0x040fe40007ffe0ff */
[----:B------:R-:W-:-:S02]  /*64730*/  IADD3 R6, R61, 0x98, RZ ;  /* 0x000000983d067810 */ /* 0x000fc40007ffe0ff */
[----:B------:R-:W-:Y:S01]  /*64740*/  MOV R4, 0x64780 ;  /* 0x0006478000047802 */ /* 0x000fe20000000f00 */
[----:B--2---:R1:W-:Y:S04]  /*64750*/  STL.64 [R1+0x1410], R2 ;  /* 0x0014100201007387 */ /* 0x0043e80000100a00 */
[----:B---3--:R1:W-:Y:S02]  /*64760*/  STL [R1+0x1418], R8 ;  /* 0x0014180801007387 */ /* 0x0083e40000100800 */
[----:B-1----:R-:W-:Y:S05]  /*64770*/  CALL.REL.NOINC `($_ZN7cutlass13device_kernelIN5flash19enable_sm80_to_sm89INS1_16FlashAttnBwdSm80INS1_25CollectiveMainloopBwdSm80ILi2ELi2EN4cute5tupleIJNS5_1CILi128EEES8_NS7_ILi64EEEEEENS_10bfloat16_tEfNS_4arch4Sm80ELb0ELb1ELb1ELb1ELb0ELb0ELb0ELb0ELi2ELi4ELi4ELi4ELb0EEENS1_21CollectiveEpilogueBwdISA_SB_SD_Li256ELb1ELb0ELi2EEENS1_19SingleTileSchedulerILb1ELb0ELb0ELi128EEEEEEEEEvNT_6ParamsE$_ZN4cute3eso3ESOILb1ELb0EJNS_1CILi1EEEiiiNS2_ILi144EEENS2_ILi512EEEEEC2ERKS3_RKiSA_SA_RKS4_RKS5_) ;  /* 0xfffa49c000007944 */ /* 0x002fea0003c3ffff */
[----:B-1----:R1:W5:Y:S04]  /*64780*/  LDL R5, [R1+0x1450] ;  /* 0x0014500001057983 */ /* 0x0023680000100800 */
[----:B------:R1:W5:Y:S01]  /*64790*/  LDL.64 R2, [R1+0x1448] ;  /* 0x0014480001027983 */ /* 0x0003620000100a00 */
[----:B------:R-:W-:-:S03]  /*647a0*/  MOV R6, 0x647c0 ;  /* 0x000647c000067802 */ /* 0x000fc60000000f00 */
[----:B-1---5:R-:W-:Y:S05]  /*647b0*/  CALL.REL.NOINC `($_ZN7cutlass13device_kernelIN5flash19enable_sm80_to_sm89INS1_16FlashAttnBwdSm80INS1_25CollectiveMainloopBwdSm80ILi2ELi2EN4cute5tupleIJNS5_1CILi128EEES8_NS7_ILi64EEEEEENS_10bfloat16_tEfNS_4arch4Sm80ELb0ELb1ELb1ELb1ELb0ELb0ELb0ELb0ELi2ELi4ELi4ELi4ELb0EEENS1_21CollectiveEpilogueBwdISA_SB_SD_Li256ELb1ELb0ELi2EEENS1_19SingleTileSchedulerILb1ELb0ELb0ELi128EEEEEEEEEvNT_6ParamsE$_ZN4cute5tupleIJNS0_IJNS_1CILi16EEENS1_ILi2EEES3_S3_NS1_ILi4EEES3_EEENS0_IJNS1_ILi1EEEiiiNS1_ILi144EEENS1_ILi512EEEEEEEEC2ERKS5_RKS9_) ;  /* 0xfffa76f000007944 */ /* 0x022fea0003c3ffff */
        /* <DEDUP_REMOVED lines=10> */
[----:B-1----:R-:W-:Y:S05]  /*64860*/  CALL.REL.NOINC `($_ZN7cutlass13device_kernelIN5flash19enable_sm80_to_sm89INS1_16FlashAttnBwdSm80INS1_25CollectiveMainloopBwdSm80ILi2ELi2EN4cute5tupleIJNS5_1CILi128EEES8_NS7_ILi64EEEEEENS_10bfloat16_tEfNS_4arch4Sm80ELb0ELb1ELb1ELb1ELb0ELb0ELb0ELb0ELi2ELi4ELi4ELi4ELb0EEENS1_21CollectiveEpilogueBwdISA_SB_SD_Li256ELb1ELb0ELi2EEENS1_19SingleTileSchedulerILb1ELb0ELb0ELi128EEEEEEEEEvNT_6ParamsE$_ZZN4cute6detail16composition_implINS_5tupleIJNS_1CILi16EEENS3_ILi2EEES5_S5_NS3_ILi4EEES5_EEENS2_IJNS3_ILi1EEEiiiNS3_ILi144EEENS3_ILi512EEEEEENS2_IJNS2_IJS5_S5_EEES6_NS3_ILi8EEEEEENS2_IJNS2_IJNS3_ILi64EEESA_EEES4_NS3_ILi1024EEEEEEEEDaRKT_RKT0_RKT1_RKT2_ENKUlRKT_RKT0_E_clISC_SG_EEDaSX_S10_) ;  /* 0xfffa9b4000007944 */ /* 0x002fea0003c3ffff */
[----:B------:R-:W-:Y:S01]  /*64870*/  IMAD.MOV.U32 R5, RZ, RZ, R16 ;  /* 0x000000ffff057224 */ /* 0x000fe200078e0010 */
[----:B------:R-:W-:Y:S01]  /*64880*/  MOV R3, R14 ;  /* 0x0000000e00037202 */ /* 0x000fe20000000f00 */
[----:B------:R-:W-:Y:S01]  /*64890*/  IMAD.MOV.U32 R20, RZ, RZ, R15 ;  /* 0x000000ffff147224 */ /* 0x000fe200078e000f */
[----:B------:R-:W-:Y:S02]  /*648a0*/  MOV R16, 0x648c0 ;  /* 0x000648c000107802 */ /* 0x000fe40000000f00 */
[----:B--2--5:R-:W-:Y:S05]  /*648b0*/  CALL.REL.NOINC `($_ZN7cutlass13device_kernelIN5flash19enable_sm80_to_sm89INS1_16FlashAttnBwdSm80INS1_25CollectiveMainloopBwdSm80ILi2ELi2EN4cute5tupleIJNS5_1CILi128EEES8_NS7_ILi64EEEEEENS_10bfloat16_tEfNS_4arch4Sm80ELb0ELb1ELb1ELb1ELb0ELb0ELb0ELb0ELi2ELi4ELi4ELi4ELb0EEENS1_21CollectiveEpilogueBwdISA_SB_SD_Li256ELb1ELb0ELi2EEENS1_19SingleTileSchedulerILb1ELb0ELb0ELi128EEEEEEEEEvNT_6ParamsE$_ZZN4cute6detail16composition_implINS_5tupleIJNS_1CILi16EEENS3_ILi2EEES5_S5_NS3_ILi4EEES5_EEENS2_IJNS3_ILi1EEEiiiNS3_ILi144EEENS3_ILi512EEEEEENS2_IJNS2_IJS5_S5_EEES6_NS3_ILi8EEEEEENS2_IJNS2_IJNS3_ILi64EEESA_EEES4_NS3_ILi1024EEEEEEEEDaRKT_RKT0_RKT1_RKT2_ENKUlRKT_RKT0_E_clIS6_S4_EEDaSX_S10_) ;  /* 0xfffa987000007944 */ /* 0x024fea0003c3ffff */
[----:B-----5:R2:W-:Y:S01]  /*648c0*/  STL.64 [R1+0x1410], R2 ;  /* 0x0014100201007387 */ /* 0x0205e20000100a00 */
[----:B------:R-:W-:-:S03]  /*648d0*/  MOV R4, 0x648f0 ;  /* 0x000648f000047802 */ /* 0x000fc60000000f00 */
[----:B-12---:R-:W-:Y:S05]  /*648e0*/  CALL.REL.NOINC `($_ZN7cutlass13device_kernelIN5flash19enable_sm80_to_sm89INS1_16FlashAttnBwdSm80INS1_25CollectiveMainloopBwdSm80ILi2ELi2EN4cute5tupleIJNS5_1CILi128EEES8_NS7_ILi64EEEEEENS_10bfloat16_tEfNS_4arch4Sm80ELb0ELb1ELb1ELb1ELb0ELb0ELb0ELb0ELi2ELi4ELi4ELi4ELb0EEENS1_21CollectiveEpilogueBwdISA_SB_SD_Li256ELb1ELb0ELi2EEENS1_19SingleTileSchedulerILb1ELb0ELb0ELi128EEEEEEEEEvNT_6ParamsE$_ZN4cute3eso3ESOILb0ELb0EJNS_5tupleIJiNS_1CILi512EEEEEENS2_IJiiEEENS3_ILi1024EEEEEC2ERKS5_RKS6_RKS7_) ;  /* 0xfffa2b4000007944 */ /* 0x006fea0003c3ffff */
[----:B------:R2:W5:Y:S04]  /*648f0*/  LDL R5, [R1+0x1430] ;  /* 0x0014300001057983 */ /* 0x0005680000100800 */
[----:B-1----:R2:W5:Y:S01]  /*64900*/  LDL.64 R2, [R1+0x1428] ;  /* 0x0014280001027983 */ /* 0x0025620000100a00 */
[----:B------:R-:W-:-:S03]  /*64910*/  MOV R6, 0x64930 ;  /* 0x0006493000067802 */ /* 0x000fc60000000f00 */
        /* <DEDUP_REMOVED lines=28> */
[----:B------:R-:W-:-:S03]  /*64ae0*/  MOV R4, 0x64b00 ;  /* 0x00064b0000047802 */ /* 0x000fc60000000f00 */
        /* <DEDUP_REMOVED lines=24> */
[----:B-12--5:R-:W-:Y:S05]  /*64c70*/  CALL.REL.NOINC `($_ZN7cutlass13device_kernelIN5flash19enable_sm80_to_sm89INS1_16FlashAttnBwdSm80INS1_25CollectiveMainloopBwdSm80ILi2ELi2EN4cute5tupleIJNS5_1CILi128EEES8_NS7_ILi64EEEEEENS_10bfloat16_tEfNS_4arch4Sm80ELb0ELb1ELb1ELb1ELb0ELb0ELb0ELb0ELi2ELi4ELi4ELi4ELb0EEENS1_21CollectiveEpilogueBwdISA_SB_SD_Li256ELb1ELb0ELi2EEENS1_19SingleTileSchedulerILb1ELb0ELb0ELi128EEEEEEEEEvNT_6ParamsE$_ZN4cute3eso3ESOILb1ELb0EJNS_6LayoutINS_5tupleIJNS3_IJNS_1CILi8EEENS4_ILi1EEEEEENS4_ILi2EEENS3_IJNS4_ILi4EEES8_EEEEEENS3_IJNS3_IJS6_NS4_ILi0EEEEEES5_NS3_IJNS4_ILi32EEENS4_ILi16EEEEEEEEEEENS_10ViewEngineIPN7cutlass10bfloat16_tEEEEEC2ERKSI_RKSN_) ;  /* 0xfffa6a7000007944 */ /* 0x026fea0003c3ffff */
[----:B------:R2:W5:Y:S01]  /*64c80*/  LDL.64 R76, [R1+0x1410] ;  /* 0x00141000014c7983 */ /* 0x0005620000100a00 */
[----:B-1----:R-:W-:Y:S01]  /*64c90*/  IMAD.MOV.U32 R6, RZ, RZ, R72 ;  /* 0x000000ffff067224 */ /* 0x002fe200078e0048 */
[----:B------:R-:W-:-:S02]  /*64ca0*/  MOV R3, R73 ;  /* 0x0000004900037202 */ /* 0x000fc40000000f00 */
[----:B------:R-:W-:Y:S02]  /*64cb0*/  MOV R4, 0x64cd0 ;  /* 0x00064cd000047802 */ /* 0x000fe40000000f00 */
[----:B--2--5:R-:W-:Y:S05]  /*64cc0*/  CALL.REL.NOINC `($_ZN7cutlass13device_kernelIN5flash19enable_sm80_to_sm89INS1_16FlashAttnBwdSm80INS1_25CollectiveMainloopBwdSm80ILi2ELi2EN4cute5tupleIJNS5_1CILi128EEES8_NS7_ILi64EEEEEENS_10bfloat16_tEfNS_4arch4Sm80ELb0ELb1ELb1ELb1ELb0ELb0ELb0ELb0ELi2ELi4ELi4ELi4ELb0EEENS1_21CollectiveEpilogueBwdISA_SB_SD_Li256ELb1ELb0ELi2EEENS1_19SingleTileSchedulerILb1ELb0ELb0ELi128EEEEEEEEEvNT_6ParamsE$_ZN4cute3eso3ESOILb1ELb0EJNS_6LayoutINS_5tupleIJNS3_IJNS3_IJNS_1CILi4EEENS4_ILi2EEEEEENS4_ILi1EEEEEES6_NS4_ILi8EEEEEENS3_IJNS3_IJNS3_IJS8_NS4_ILi32EEEEEENS4_ILi0EEEEEENS4_ILi64EEES5_EEEEENS_10ViewEngineIPN7cutlass10bfloat16_tEEEEEC2ERKSI_RKSN_) ;  /* 0xfffa56e000007944 */ /* 0x024fea0003c3ffff */
[----:B------:R2:W5:Y:S04]  /*64cd0*/  LDL.64 R74, [R1+0x1410] ;  /* 0x00141000014a7983 */ /* 0x0005680000100a00 */
[----:B-1----:R2:W5:Y:S01]  /*64ce0*/  LD.E.64 R2, [R80.64+0x8] ;  /* 0x0000080450027980 */ /* 0x002562000c101b00 */
[----:B------:R-:W-:Y:S02]  /*64cf0*/  MOV R9, R70 ;  /* 0x0000004600097202 */ /* 0x000fe40000000f00 */
[----:B------:R-:W-:Y:S02]  /*64d00*/  MOV R8, 0x64d20 ;  /* 0x00064d2000087802 */ /* 0x000fe40000000f00 */
[----:B--2--5:R-:W-:Y:S05]  /*64d10*/  CALL.REL.NOINC `($_ZN7cutlass13device_kernelIN5flash19enable_sm80_to_sm89INS1_16FlashAttnBwdSm80INS1_25CollectiveMainloopBwdSm80ILi2ELi2EN4cute5tupleIJNS5_1CILi128EEES8_NS7_ILi64EEEEEENS_10bfloat16_tEfNS_4arch4Sm80ELb0ELb1ELb1ELb1ELb0ELb0ELb0ELb0ELi2ELi4ELi4ELi4ELb0EEENS1_21CollectiveEpilogueBwdISA_SB_SD_Li256ELb1ELb0ELi2EEENS1_19SingleTileSchedulerILb1ELb0ELb0ELi128EEEEEEEEEvNT_6ParamsE$_ZN4cute8smem_ptrIPN7cutlass10bfloat16_tEECI1NS_12iter_adaptorIS3_S4_EEES3_) ;  /* 0xfffa77a000007944 */ /* 0x024fea0003c3ffff */
[----:B-1----:R1:W5:Y:S01]  /*64d20*/  LDL.64 R2, [R1+0x1410] ;  /* 0x0014100001027983 */ /* 0x0023620000100a00 */
[----:B------:R-:W-:-:S03]  /*64d30*/  MOV R6, 0x64d50 ;  /* 0x00064d5000067802 */ /* 0x000fc60000000f00 */
[----:B-1---5:R-:W-:Y:S05]  /*64d40*/  CALL.REL.NOINC `($_ZN7cutlass13device_kernelIN5flash19enable_sm80_to_sm89INS1_16FlashAttnBwdSm80INS1_25CollectiveMainloopBwdSm80ILi2ELi2EN4cute5tupleIJNS5_1CILi128EEES8_NS7_ILi64EEEEEENS_10bfloat16_tEfNS_4arch4Sm80ELb0ELb1ELb1ELb1ELb0ELb0ELb0ELb0ELi2ELi4ELi4ELi4ELb0EEENS1_21CollectiveEpilogueBwdISA_SB_SD_Li256ELb1ELb0ELi2EEENS1_19SingleTileSchedulerILb1ELb0ELb0ELi128EEEEEEEEEvNT_6ParamsE$_ZN4cute3eso3ESOILb1ELb0EJNS_6LayoutINS_5tupleIJNS3_IJNS_1CILi8EEENS4_ILi1EEEEEENS4_ILi2EEEEEENS3_IJNS3_IJS6_NS4_ILi0EEEEEENS4_ILi4096EEEEEEEENS_10ViewEngineINS_8smem_ptrIPN7cutlass10bfloat16_tEEEEEEEC2ERKSE_RKSL_) ;  /* 0xfffa677000007944 */ /* 0x022fea0003c3ffff */
[----:B-1----:R1:W5:Y:S01]  /*64d50*/  LDL.64 R4, [R1+0x1410] ;  /* 0x0014100001047983 */ /* 0x0023620000100a00 */
[----:B------:R-:W-:Y:S01]  /*64d60*/  IMAD.MOV.U32 R2, RZ, RZ, R76 ;  /* 0x000000ffff027224 */ /* 0x000fe200078e004c */
[----:B------:R-:W-:-:S02]  /*64d70*/  MOV R7, R77 ;  /* 0x0000004d00077202 */ /* 0x000fc40000000f00 */
[----:B------:R-:W-:Y:S02]  /*64d80*/  MOV R6, 0x64da0 ;  /* 0x00064da000067802 */ /* 0x000fe40000000f00 */
[----:B-1---5:R-:W-:Y:S05]  /*64d90*/  CALL.REL.NOINC `($_ZN7cutlass13device_kernelIN5flash19enable_sm80_to_sm89INS1_16FlashAttnBwdSm80INS1_25CollectiveMainloopBwdSm80ILi2ELi2EN4cute5tupleIJNS5_1CILi128EEES8_NS7_ILi64EEEEEENS_10bfloat16_tEfNS_4arch4Sm80ELb0ELb1ELb1ELb1ELb0ELb0ELb0ELb0ELi2ELi4ELi4ELi4ELb0EEENS1_21CollectiveEpilogueBwdISA_SB_SD_Li256ELb1ELb0ELi2EEENS1_19SingleTileSchedulerILb1ELb0ELb0ELi128EEEEEEEEEvNT_6ParamsE$_ZN4cute3eso3ESOILb1ELb0EJNS_6LayoutINS_5tupleIJNS3_IJNS_1CILi8EEENS4_ILi1EEEEEENS4_ILi2EEEEEENS3_IJNS3_IJS6_NS4_ILi0EEEEEES5_EEEEENS_10ViewEngineIPN7cutlass10bfloat16_tEEEEEC2ERKSD_RKSI_) ;  /* 0xfffa68b000007944 */ /* 0x022fea0003c3ffff */
[----:B-1----:R1:W5:Y:S01]  /*64da0*/  LDL.64 R2, [R1+0x1410] ;  /* 0x0014100001027983 */ /* 0x0023620000100a00 */
[----:B------:R-:W-:Y:S02]  /*64db0*/  MOV R7, R5 ;  /* 0x0000000500077202 */ /* 0x000fe40000000f00 */
[----:B------:R-:W-:Y:S02]  /*64dc0*/  MOV R6, 0x64de0 ;  /* 0x00064de000067802 */ /* 0x000fe40000000f00 */
[----:B-1---5:R-:W-:Y:S05]  /*64dd0*/  CALL.REL.NOINC `($_ZN7cutlass13device_kernelIN5flash19enable_sm80_to_sm89INS1_16FlashAttnBwdSm80INS1_25CollectiveMainloopBwdSm80ILi2ELi2EN4cute5tupleIJNS5_1CILi128EEES8_NS7_ILi64EEEEEENS_10bfloat16_tEfNS_4arch4Sm80ELb0ELb1ELb1ELb1ELb0ELb0ELb0ELb0ELi2ELi4ELi4ELi4ELb0EEENS1_21CollectiveEpilogueBwdISA_SB_SD_Li256ELb1ELb0ELi2EEENS1_19SingleTileSchedulerILb1ELb0ELb0ELi128EEEEEEEEEvNT_6ParamsE$_ZN4cute3eso3ESOILb1ELb0EJNS_6LayoutINS_5tupleIJNS3_IJNS_1CILi8EEENS4_ILi1EEEEEENS3_IJNS4_ILi2EEEEEEEEENS3_IJNS3_IJS6_NS4_ILi0EEEEEENS3_IJNS4_ILi4096EEEEEEEEEEENS_10ViewEngineINS_8smem_ptrIPN7cutlass10bfloat16_tEEEEEEEC2ERKSG_RKSN_) ;  /* 0xfffa64b000007944 */ /* 0x022fea0003c3ffff */
[----:B-1----:R1:W5:Y:S01]  /*64de0*/  LDL.64 R4, [R1+0x1410] ;  /* 0x0014100001047983 */ /* 0x0023620000100a00 */
[----:B------:R-:W-:Y:S02]  /*64df0*/  MOV R7, R3 ;  /* 0x0000000300077202 */ /* 0x000fe40000000f00 */
[----:B------:R-:W-:Y:S02]  /*64e00*/  MOV R6, 0x64e20 ;  /* 0x00064e2000067802 */ /* 0x000fe40000000f00 */
[----:B-1---5:R-:W-:Y:S05]  /*64e10*/  CALL.REL.NOINC `($_ZN7cutlass13device_kernelIN5flash19enable_sm80_to_sm89INS1_16FlashAttnBwdSm80INS1_25CollectiveMainloopBwdSm80ILi2ELi2EN4cute5tupleIJNS5_1CILi128EEES8_NS7_ILi64EEEEEENS_10bfloat16_tEfNS_4arch4Sm80ELb0ELb1ELb1ELb1ELb0ELb0ELb0ELb0ELi2ELi4ELi4ELi4ELb0EEENS1_21CollectiveEpilogueBwdISA_SB_SD_Li256ELb1ELb0ELi2EEENS1_19SingleTileSchedulerILb1ELb0ELb0ELi128EEEEEEEEEvNT_6ParamsE$_ZN4cute3eso3ESOILb1ELb0EJNS_6LayoutINS_5tupleIJNS3_IJNS_1CILi8EEENS4_ILi1EEEEEENS3_IJNS4_ILi2EEEEEEEEENS3_IJNS3_IJS6_NS4_ILi0EEEEEENS3_IJS5_EEEEEEEENS_10ViewEngineIPN7cutlass10bfloat16_tEEEEEC2ERKSF_RKSK_) ;  /* 0xfffa658000007944 */ /* 0x022fea0003c3ffff */
[----:B-1----:R1:W5:Y:S01]  /*64e20*/  LDL.64 R2, [R1+0x1410] ;  /* 0x0014100001027983 */ /* 0x0023620000100a00 */
[----:B------:R-:W-:-:S03]  /*64e30*/  MOV R8, 0x64e50 ;  /* 0x00064e5000087802 */ /* 0x000fc60000000f00 */
[----:B-1---5:R-:W-:Y:S05]  /*64e40*/  CALL.REL.NOINC `($_ZN7cutlass13device_kernelIN5flash19enable_sm80_to_sm89INS1_16FlashAttnBwdSm80INS1_25CollectiveMainloopBwdSm80ILi2ELi2EN4cute5tupleIJNS5_1CILi128EEES8_NS7_ILi64EEEEEENS_10bfloat16_tEfNS_4arch4Sm80ELb0ELb1ELb1ELb1ELb0ELb0ELb0ELb0ELi2ELi4ELi4ELi4ELb0EEENS1_21CollectiveEpilogueBwdISA_SB_SD_Li256ELb1ELb0ELi2EEENS1_19SingleTileSchedulerILb1ELb0ELb0ELi128EEEEEEEEEvNT_6ParamsE$_ZN4cute3eso3ESOILb1ELb0EJNS_6LayoutINS_5tupleIJNS3_IJNS3_IJNS_1CILi8EEENS4_ILi1EEEEEES6_EEENS3_IJNS3_IJS6_S6_EEENS4_ILi2EEEEEEEEENS3_IJNS3_IJNS3_IJS6_NS4_ILi0EEEEEESD_EEENS3_IJNS3_IJSD_SD_EEES5_EEEEEEEENS_10ViewEngineIPN7cutlass10bfloat16_tEEEEEC2ERKSJ_RKSO_) ;  /* 0xfffa571000007944 */ /* 0x022fea0003c3ffff */
[----:B-1----:R1:W5:Y:S01]  /*64e50*/  LDL.64 R2, [R1+0x1410] ;  /* 0x0014100001027983 */ /* 0x0023620000100a00 */
[----:B------:R-:W-:Y:S02]  /*64e60*/  MOV R7, R5 ;  /* 0x0000000500077202 */ /* 0x000fe40000000f00 */
[----:B------:R-:W-:-:S02]  /*64e70*/  MOV R6, 0x64e90 ;  /* 0x00064e9000067802 */ /* 0x000fc40000000f00 */
[----:B-1---5:R-:W-:Y:S05]  /*64e80*/  CALL.REL.NOINC `($_ZN7cutlass13device_kernelIN5flash19enable_sm80_to_sm89INS1_16FlashAttnBwdSm80INS1_25CollectiveMainloopBwdSm80ILi2ELi2EN4cute5tupleIJNS5_1CILi128EEES8_NS7_ILi64EEEEEENS_10bfloat16_tEfNS_4arch4Sm80ELb0ELb1ELb1ELb1ELb0ELb0ELb0ELb0ELi2ELi4ELi4ELi4ELb0EEENS1_21CollectiveEpilogueBwdISA_SB_SD_Li256ELb1ELb0ELi2EEENS1_19SingleTileSchedulerILb1ELb0ELb0ELi128EEEEEEEEEvNT_6ParamsE$_ZN4cute3eso3ESOILb1ELb0EJNS_6LayoutINS_5tupleIJNS3_IJNS3_IJNS_1CILi8EEENS4_ILi1EEEEEES6_EEENS3_IJNS3_IJS6_S6_EEENS4_ILi2EEEEEEEEENS3_IJNS3_IJNS3_IJS6_NS4_ILi0EEEEEESD_EEENS3_IJNS3_IJSD_SD_EEENS4_ILi4096EEEEEEEEEEENS_10ViewEngineINS_8smem_ptrIPN7cutlass10bfloat16_tEEEEEEEC2ERKSK_RKSR_) ;  /* 0xfffa55d000007944 */ /* 0x022fea0003c3ffff */
[----:B-1----:R1:W5:Y:S01]  /*64e90*/  LDL.64 R4, [R1+0x1410] ;  /* 0x0014100001047983 */ /* 0x0023620000100a00 */
        /* <DEDUP_REMOVED lines=10> */
[----:B------:R-:W-:-:S03]  /*64f40*/  MOV R6, 0x64f60 ;  /* 0x00064f6000067802 */ /* 0x000fc60000000f00 */
[----:B-1---5:R-:W-:Y:S05]  /*64f50*/  CALL.REL.NOINC `($_ZN7cutlass13device_kernelIN5flash19enable_sm80_to_sm89INS1_16FlashAttnBwdSm80INS1_25CollectiveMainloopBwdSm80ILi2ELi2EN4cute5tupleIJNS5_1CILi128EEES8_NS7_ILi64EEEEEENS_10bfloat16_tEfNS_4arch4Sm80ELb0ELb1ELb1ELb1ELb0ELb0ELb0ELb0ELi2ELi4ELi4ELi4ELb0EEENS1_21CollectiveEpilogueBwdISA_SB_SD_Li256ELb1ELb0ELi2EEENS1_19SingleTileSchedulerILb1ELb0ELb0ELi128EEEEEEEEEvNT_6ParamsE$_ZN4cute3eso3ESOILb1ELb0EJNS_6LayoutINS_5tupleIJNS3_IJNS_1CILi8EEENS4_ILi1EEEEEENS4_ILi2EEEEEENS3_IJNS3_IJS6_NS4_ILi0EEEEEENS4_ILi4096EEEEEEEENS_10ViewEngineINS_8smem_ptrIPN7cutlass10bfloat16_tEEEEEEEC2ERKSE_RKSL_) ;  /* 0xfffa656000007944 */ /* 0x022fea0003c3ffff */
        /* <DEDUP_REMOVED lines=49> */
[----:B-1----:R-:W-:-:S03]  /*65270*/  MOV R6, 0x65290 ;  /* 0x0006529000067802 */ /* 0x002fc60000000f00 */
[----:B--2--5:R-:W-:Y:S05]  /*65280*/  CALL.REL.NOINC `($_ZN7cutlass13device_kernelIN5flash19enable_sm80_to_sm89INS1_16FlashAttnBwdSm80INS1_25CollectiveMainloopBwdSm80ILi2ELi2EN4cute5tupleIJNS5_1CILi128EEES8_NS7_ILi64EEEEEENS_10bfloat16_tEfNS_4arch4Sm80ELb0ELb1ELb1ELb1ELb0ELb0ELb0ELb0ELi2ELi4ELi4ELi4ELb0EEENS1_21CollectiveEpilogueBwdISA_SB_SD_Li256ELb1ELb0ELi2EEENS1_19SingleTileSchedulerILb1ELb0ELb0ELi128EEEEEEEEEvNT_6ParamsE$_ZN4cute3eso3ESOILb1ELb0EJNS_6LayoutINS_5tupleIJNS3_IJNS_1CILi4EEENS4_ILi1EEEEEEEEENS3_IJNS3_IJS6_NS4_ILi0EEEEEEEEEEENS_10ViewEngineIPjEEEEC2ERKSC_RKSF_) ;  /* 0xfffa5d5000007944 */ /* 0x024fea0003c3ffff */
[----:B------:R2:W5:Y:S01]  /*65290*/  LDL.64 R16, [R1+0x1410] ;  /* 0x0014100001107983 */ /* 0x0005620000100a00 */
[----:B-1----:R-:W-:-:S02]  /*652a0*/  MOV R4, R8 ;  /* 0x0000000800047202 */ /* 0x002fc40000000f00 */
[----:B------:R-:W-:Y:S02]  /*652b0*/  MOV R2, 0x652d0 ;  /* 0x000652d000027802 */ /* 0x000fe40000000f00 */
[----:B--2--5:R-:W-:Y:S05]  /*652c0*/  CALL.REL.NOINC `($_ZN7cutlass13device_kernelIN5flash19enable_sm80_to_sm89INS1_16FlashAttnBwdSm80INS1_25CollectiveMainloopBwdSm80ILi2ELi2EN4cute5tupleIJNS5_1CILi128EEES8_NS7_ILi64EEEEEENS_10bfloat16_tEfNS_4arch4Sm80ELb0ELb1ELb1ELb1ELb0ELb0ELb0ELb0ELi2ELi4ELi4ELi4ELb0EEENS1_21CollectiveEpilogueBwdISA_SB_SD_Li256ELb1ELb0ELi2EEENS1_19SingleTileSchedulerILb1ELb0ELb0ELi128EEEEEEEEEvNT_6ParamsE$_ZN73_INTERNAL_24fd9406_37_flash_bwd_hdim64_bf16_softcap_sm80_cu_8e232a79_330724__cvta_generic_to_sharedEPKv) ;  /* 0xfffa735000007944 */ /* 0x024fea0003c3ffff */
        /* <DEDUP_REMOVED lines=59> */
[----:B------:R-:W1:Y:S04]  /*65680*/  LDSM.16.M88.4 R4, [R4] ;  /* 0x000000000404783b */ /* 0x000e680000000200 */
[----:B-1----:R1:W-:Y:S04]  /*65690*/  ST.E [R10.64], R4 ;  /* 0x000000040a007985 */ /* 0x0023e8000c101904 */
[----:B------:R1:W-:Y:S04]  /*656a0*/  ST.E [R10.64+0x4], R5 ;  /* 0x000004050a007985 */ /* 0x0003e8000c101904 */
[----:B------:R1:W-:Y:S04]  /*656b0*/  ST.E [R10.64+0x8], R6 ;  /* 0x000008060a007985 */ /* 0x0003e8000c101904 */
[----:B------:R1:W-:Y:S04]  /*656c0*/  ST.E [R10.64+0xc], R7 ;  /* 0x00000c070a007985 */ /* 0x0003e8000c101904 */
[----:B------:R1:W5:Y:S01]  /*656d0*/  LD.E R20, [R78.64] ;  /* 0x000000044e147980 */ /* 0x000362000c101900 */
[----:B------:R-:W-:-:S03]  /*656e0*/  MOV R8, 0x65700 ;  /* 0x0006570000087802 */ /* 0x000fc60000000f00 */
[----:B-1---5:R-:W-:Y:S05]  /*656f0*/  CALL.REL.NOINC `($_ZN7cutlass13device_kernelIN5flash19enable_sm80_to_sm89INS1_16FlashAttnBwdSm80INS1_25CollectiveMainloopBwdSm80ILi2ELi2EN4cute5tupleIJNS5_1CILi128EEES8_NS7_ILi64EEEEEENS_10bfloat16_tEfNS_4arch4Sm80ELb0ELb1ELb1ELb1ELb0ELb0ELb0ELb0ELi2ELi4ELi4ELi4ELb0EEENS1_21CollectiveEpilogueBwdISA_SB_SD_Li256ELb1ELb0ELi2EEENS1_19SingleTileSchedulerILb1ELb0ELb0ELi128EEEEEEEEEvNT_6ParamsE$_ZZN4cute5sliceINS_5tupleIJNS_10UnderscoreES2_NS_1CILi0EEEEEENS1_IJNS1_IJNS3_ILi1EEES4_EEEiNS3_ILi1024EEEEEEEEDaRKT_RKT0_ENKUlRKT_RKT0_E_clIS2_iEEDaSI_SL_) ;  /* 0xfffa86e000007944 */ /* 0x022fea0003c3ffff */
[----:B------:R-:W-:Y:S02]  /*65700*/  MOV R4, 0x65720 ;  /* 0x0006572000047802 */ /* 0x000fe40000000f00 */
[----:B-1---5:R-:W-:Y:S05]  /*65710*/  CALL.REL.NOINC `($_ZN7cutlass13device_kernelIN5flash19enable_sm80_to_sm89INS1_16FlashAttnBwdSm80INS1_25CollectiveMainloopBwdSm80ILi2ELi2EN4cute5tupleIJNS5_1CILi128EEES8_NS7_ILi64EEEEEENS_10bfloat16_tEfNS_4arch4Sm80ELb0ELb1ELb1ELb1ELb0ELb0ELb0ELb0ELi2ELi4ELi4ELi4ELb0EEENS1_21CollectiveEpilogueBwdISA_SB_SD_Li256ELb1ELb0ELi2EEENS1_19SingleTileSchedulerILb1ELb0ELb0ELi128EEEEEEEEEvNT_6ParamsE$_ZZN4cute12filter_tupleINS_5tupleIJNS_10UnderscoreES2_NS_1CILi0EEEEEENS1_IJNS1_IJNS3_ILi1EEES4_EEEiNS3_ILi1024EEEEEEZNS_5sliceIS5_S9_EEDaRKT_RKT0_EUlRKT_RKT0_E_EEDaSD_SG_OT1_ENKUlDpSJ_E_clIJNS1_IJS7_EEENS1_IJiEEENS1_IJEEEEEEDaSQ_) ;  /* 0xfffa735000007944 */ /* 0x022fea0003c3ffff */
[----:B------:R-:W-:Y:S02]  /*65720*/  MOV R6, 0x65740 ;  /* 0x0006574000067802 */ /* 0x000fe40000000f00 */
[----:B-1---5:R-:W-:Y:S05]  /*65730*/  CALL.REL.NOINC `($_ZN7cutlass13device_kernelIN5flash19enable_sm80_to_sm89INS1_16FlashAttnBwdSm80INS1_25CollectiveMainloopBwdSm80ILi2ELi2EN4cute5tupleIJNS5_1CILi128EEES8_NS7_ILi64EEEEEENS_10bfloat16_tEfNS_4arch4Sm80ELb0ELb1ELb1ELb1ELb0ELb0ELb0ELb0ELi2ELi4ELi4ELi4ELb0EEENS1_21CollectiveEpilogueBwdISA_SB_SD_Li256ELb1ELb0ELi2EEENS1_19SingleTileSchedulerILb1ELb0ELb0ELi128EEEEEEEEEvNT_6ParamsE$_ZN4cute5tupleIJNS0_IJNS0_IJNS_1CILi8EEENS1_ILi1EEEEEENS1_ILi2EEEEEENS0_IJNS0_IJS3_NS1_ILi0EEEEEEiEEEEEC2ERKS6_RKS9_) ;  /* 0xfffa666000007944 */ /* 0x022fea0003c3ffff */
[----:B-1----:R1:W5:Y:S01]  /*65740*/  LDL R3, [R1+0x1410] ;  /* 0x0014100001037983 */ /* 0x0023620000100800 */
[----:B------:R-:W-:-:S03]  /*65750*/  MOV R6, 0x65770 ;  /* 0x0006577000067802 */ /* 0x000fc60000000f00 */
[----:B-1---5:R-:W-:Y:S05]  /*65760*/  CALL.REL.NOINC `($_ZN7cutlass13device_kernelIN5flash19enable_sm80_to_sm89INS1_16FlashAttnBwdSm80INS1_25CollectiveMainloopBwdSm80ILi2ELi2EN4cute5tupleIJNS5_1CILi128EEES8_NS7_ILi64EEEEEENS_10bfloat16_tEfNS_4arch4Sm80ELb0ELb1ELb1ELb1ELb0ELb0ELb0ELb0ELi2ELi4ELi4ELi4ELb0EEENS1_21CollectiveEpilogueBwdISA_SB_SD_Li256ELb1ELb0ELi2EEENS1_19SingleTileSchedulerILb1ELb0ELb0ELi128EEEEEEEEEvNT_6ParamsE$_ZN4cute3eso3ESOILb0ELb1EJNS_6LayoutINS_5tupleIJNS3_IJNS_1CILi8EEENS4_ILi1EEEEEENS4_ILi2EEEEEENS3_IJNS3_IJS6_NS4_ILi0EEEEEEiEEEEESA_EEC2ERKSD_RKSA_) ;  /* 0xfffa2f9000007944 */ /* 0x022fea0003c3ffff */
[----:B------:R2:W5:Y:S04]  /*65770*/  LDL R4, [R1+0x1410] ;  /* 0x0014100001047983 */ /* 0x0005680000100800 */
[----:B-1----:R2:W5:Y:S01]  /*65780*/  LD.E.64 R2, [R78.64+0x8] ;  /* 0x000008044e027980 */ /* 0x002562000c101b00 */
[----:B------:R-:W-:-:S02]  /*65790*/  MOV R9, R70 ;  /* 0x0000004600097202 */ /* 0x000fc40000000f00 */
[----:B------:R-:W-:Y:S02]  /*657a0*/  MOV R8, 0x657c0 ;  /* 0x000657c000087802 */ /* 0x000fe40000000f00 */
[----:B--2--5:R-:W-:Y:S05]  /*657b0*/  CALL.REL.NOINC `($_ZN7cutlass13device_kernelIN5flash19enable_sm80_to_sm89INS1_16FlashAttnBwdSm80INS1_25CollectiveMainloopBwdSm80ILi2ELi2EN4cute5tupleIJNS5_1CILi128EEES8_NS7_ILi64EEEEEENS_10bfloat16_tEfNS_4arch4Sm80ELb0ELb1ELb1ELb1ELb0ELb0ELb0ELb0ELi2ELi4ELi4ELi4ELb0EEENS1_21CollectiveEpilogueBwdISA_SB_SD_Li256ELb1ELb0ELi2EEENS1_19SingleTileSchedulerILb1ELb0ELb0ELi128EEEEEEEEEvNT_6ParamsE$_ZN4cute8smem_ptrIPN7cutlass10bfloat16_tEECI1NS_12iter_adaptorIS3_S4_EEES3_) ;  /* 0xfffa6d0000007944 */ /* 0x024fea0003c3ffff */
[----:B-1----:R-:W2:Y:S01]  /*657c0*/  LDL.64 R2, [R1+0x1410] ;  /* 0x0014100001027983 */ /* 0x002ea20000100a00 */
[----:B------:R-:W-:Y:S02]  /*657d0*/  MOV R6, R4 ;  /* 0x0000000400067202 */ /* 0x000fe40000000f00 */
[----:B------:R-:W-:Y:S01]  /*657e0*/  MOV R4, 0x65810 ;  /* 0x0006581000047802 */ /* 0x000fe20000000f00 */
[----:B--2---:R1:W-:Y:S04]  /*657f0*/  STL.64 [R1+0x1448], R2 ;  /* 0x0014480201007387 */ /* 0x0043e80000100a00 */
[----:B-1----:R-:W-:Y:S05]  /*65800*/  CALL.REL.NOINC `($_ZN7cutlass13device_kernelIN5flash19enable_sm80_to_sm89INS1_16FlashAttnBwdSm80INS1_25CollectiveMainloopBwdSm80ILi2ELi2EN4cute5tupleIJNS5_1CILi128EEES8_NS7_ILi64EEEEEENS_10bfloat16_tEfNS_4arch4Sm80ELb0ELb1ELb1ELb1ELb0ELb0ELb0ELb0ELi2ELi4ELi4ELi4ELb0EEENS1_21CollectiveEpilogueBwdISA_SB_SD_Li256ELb1ELb0ELi2EEENS1_19SingleTileSchedulerILb1ELb0ELb0ELi128EEEEEEEEEvNT_6ParamsE$_ZN4cute3eso3ESOILb0ELb0EJNS_6LayoutINS_5tupleIJNS3_IJNS_1CILi8EEENS4_ILi1EEEEEENS4_ILi2EEEEEENS3_IJNS3_IJS6_NS4_ILi0EEEEEEiEEEEENS_10ViewEngineINS_8smem_ptrIPN7cutlass10bfloat16_tEEEEEEEC2ERKSD_RKSK_) ;  /* 0xfffa231000007944 */ /* 0x002fea0003c3ffff */
[----:B------:R2:W5:Y:S04]  /*65810*/  LDL R12, [R1+0x1410] ;  /* 0x00141000010c7983 */ /* 0x0005680000100800 */
[----:B------:R2:W5:Y:S01]  /*65820*/  LDL.64 R10, [R1+0x1418] ;  /* 0x00141800010a7983 */ /* 0x0005620000100a00 */
[----:B-1----:R-:W-:Y:S01]  /*65830*/  IMAD.MOV.U32 R8, RZ, RZ, R74 ;  /* 0x000000ffff087224 */ /* 0x002fe200078e004a */
[----:B------:R-:W-:-:S02]  /*65840*/  MOV R9, R75 ;  /* 0x0000004b00097202 */ /* 0x000fc40000000f00 */
[----:B------:R-:W-:Y:S02]  /*65850*/  MOV R6, 0x65870 ;  /* 0x0006587000067802 */ /* 0x000fe40000000f00 */
[----:B--2--5:R-:W-:Y:S05]  /*65860*/  CALL.REL.NOINC `($_ZN7cutlass13device_kernelIN5flash19enable_sm80_to_sm89INS1_16FlashAttnBwdSm80INS1_25CollectiveMainloopBwdSm80ILi2ELi2EN4cute5tupleIJNS5_1CILi128EEES8_NS7_ILi64EEEEEENS_10bfloat16_tEfNS_4arch4Sm80ELb0ELb1ELb1ELb1ELb0ELb0ELb0ELb0ELi2ELi4ELi4ELi4ELb0EEENS1_21CollectiveEpilogueBwdISA_SB_SD_Li256ELb1ELb0ELi2EEENS1_19SingleTileSchedulerILb1ELb0ELb0ELi128EEEEEEEEEvNT_6ParamsE$_ZN4cute3eso3ESOILb1ELb0EJNS_6LayoutINS_5tupleIJNS3_IJNS3_IJNS_1CILi4EEENS4_ILi2EEEEEENS4_ILi1EEEEEES6_EEENS3_IJNS3_IJNS3_IJS8_NS4_ILi32EEEEEENS4_ILi0EEEEEENS4_ILi64EEEEEEEENS_10ViewEngineIPN7cutlass10bfloat16_tEEEEEC2ERKSH_RKSM_) ;  /* 0xfffa4ac000007944 */ /* 0x024fea0003c3ffff */
[----:B------:R2:W5:Y:S01]  /*65870*/  LDL.64 R4, [R1+0x1410] ;  /* 0x0014100001047983 */ /* 0x0005620000100a00 */
[----:B------:R-:W-:Y:S02]  /*65880*/  MOV R3, R12 ;  /* 0x0000000c00037202 */ /* 0x000fe40000000f00 */
[----:B-1----:R-:W-:Y:S02]  /*65890*/  MOV R8, 0x658b0 ;  /* 0x000658b000087802 */ /* 0x002fe40000000f00 */
[----:B--2--5:R-:W-:Y:S05]  /*658a0*/  CALL.REL.NOINC `($_ZN7cutlass13device_kernelIN5flash19enable_sm80_to_sm89INS1_16FlashAttnBwdSm80INS1_25CollectiveMainloopBwdSm80ILi2ELi2EN4cute5tupleIJNS5_1CILi128EEES8_NS7_ILi64EEEEEENS_10bfloat16_tEfNS_4arch4Sm80ELb0ELb1ELb1ELb1ELb0ELb0ELb0ELb0ELi2ELi4ELi4ELi4ELb0EEENS1_21CollectiveEpilogueBwdISA_SB_SD_Li256ELb1ELb0ELi2EEENS1_19SingleTileSchedulerILb1ELb0ELb0ELi128EEEEEEEEEvNT_6ParamsE$_ZZN4cute4takeILi1ELi2ENS_5tupleIJNS1_IJNS_1CILi1EEENS2_ILi0EEEEEEiEEEEEDaRKT1_ENKUlDpRKT_E_clIJiEEEDaSD_) ;  /* 0xfffa829000007944 */ /* 0x024fea0003c3ffff */
[----:B------:R-:W-:Y:S02]  /*658b0*/  MOV R6, 0x658d0 ;  /* 0x000658d000067802 */ /* 0x000fe40000000f00 */
[----:B-1---5:R-:W-:Y:S05]  /*658c0*/  CALL.REL.NOINC `($_ZN7cutlass13device_kernelIN5flash19enable_sm80_to_sm89INS1_16FlashAttnBwdSm80INS1_25CollectiveMainloopBwdSm80ILi2ELi2EN4cute5tupleIJNS5_1CILi128EEES8_NS7_ILi64EEEEEENS_10bfloat16_tEfNS_4arch4Sm80ELb0ELb1ELb1ELb1ELb0ELb0ELb0ELb0ELi2ELi4ELi4ELi4ELb0EEENS1_21CollectiveEpilogueBwdISA_SB_SD_Li256ELb1ELb0ELi2EEENS1_19SingleTileSchedulerILb1ELb0ELb0ELi128EEEEEEEEEvNT_6ParamsE$_ZN4cute3eso3ESOILb1ELb0EJNS_5tupleIJNS_1CILi1EEENS3_ILi0EEEEEENS2_IJiEEEEEC2ERKS6_RKS7_) ;  /* 0xfffa433000007944 */ /* 0x022fea0003c3ffff */
[----:B-1----:R1:W5:Y:S01]  /*658d0*/  LDL R3, [R1+0x1410] ;  /* 0x0014100001037983 */ /* 0x0023620000100800 */
[----:B------:R-:W-:-:S03]  /*658e0*/  MOV R6, 0x65900 ;  /* 0x0006590000067802 */ /* 0x000fc60000000f00 */
[----:B-1---5:R-:W-:Y:S05]  /*658f0*/  CALL.REL.NOINC `($_ZN7cutlass13device_kernelIN5flash19enable_sm80_to_sm89INS1_16FlashAttnBwdSm80INS1_25CollectiveMainloopBwdSm80ILi2ELi2EN4cute5tupleIJNS5_1CILi128EEES8_NS7_ILi64EEEEEENS_10bfloat16_tEfNS_4arch4Sm80ELb0ELb1ELb1ELb1ELb0ELb0ELb0ELb0ELi2ELi4ELi4ELi4ELb0EEENS1_21CollectiveEpilogueBwdISA_SB_SD_Li256ELb1ELb0ELi2EEENS1_19SingleTileSchedulerILb1ELb0ELb0ELi128EEEEEEEEEvNT_6ParamsE$_ZN4cute5tupleIJNS0_IJNS0_IJNS_1CILi8EEENS1_ILi1EEEEEENS0_IJNS1_ILi2EEEEEEEEENS0_IJNS0_IJS3_NS1_ILi0EEEEEENS0_IJiEEEEEEEEC2ERKS7_RKSB_) ;  /* 0xfffa646000007944 */ /* 0x022fea0003c3ffff */
[----:B------:R2:W5:Y:S01]  /*65900*/  LDL R8, [R1+0x1410] ;  /* 0x0014100001087983 */ /* 0x0005620000100800 */
[----:B------:R-:W-:-:S03]  /*65910*/  MOV R6, 0x65940 ;  /* 0x0006594000067802 */ /* 0x000fc60000000f00 */
[----:B------:R2:W-:Y:S04]  /*65920*/  STL.64 [R1+0x1448], R10 ;  /* 0x0014480a01007387 */ /* 0x0005e80000100a00 */
[----:B-12--5:R-:W-:Y:S05]  /*65930*/  CALL.REL.NOINC `($_ZN7cutlass13device_kernelIN5flash19enable_sm80_to_sm89INS1_16FlashAttnBwdSm80INS1_25CollectiveMainloopBwdSm80ILi2ELi2EN4cute5tupleIJNS5_1CILi128EEES8_NS7_ILi64EEEEEENS_10bfloat16_tEfNS_4arch4Sm80ELb0ELb1ELb1ELb1ELb0ELb0ELb0ELb0ELi2ELi4ELi4ELi4ELb0EEENS1_21CollectiveEpilogueBwdISA_SB_SD_Li256ELb1ELb0ELi2EEENS1_19SingleTileSchedulerILb1ELb0ELb0ELi128EEEEEEEEEvNT_6ParamsE$_ZN4cute3eso3ESOILb0ELb0EJNS_6LayoutINS_5tupleIJNS3_IJNS_1CILi8EEENS4_ILi1EEEEEENS3_IJNS4_ILi2EEEEEEEEENS3_IJNS3_IJS6_NS4_ILi0EEEEEENS3_IJiEEEEEEEENS_10ViewEngineINS_8smem_ptrIPN7cutlass10bfloat16_tEEEEEEEC2ERKSF_RKSM_) ;  /* 0xfffa217000007944 */ /* 0x026fea0003c3ffff */
[----:B-1----:R1:W5:Y:S04]  /*65940*/  LDL R10, [R1+0x1410] ;  /* 0x00141000010a7983 */ /* 0x0023680000100800 */
[----:B------:R1:W5:Y:S01]  /*65950*/  LDL.64 R16, [R1+0x1418] ;  /* 0x0014180001107983 */ /* 0x0003620000100a00 */
[----:B------:R-:W-:-:S03]  /*65960*/  MOV R6, 0x65980 ;  /* 0x0006598000067802 */ /* 0x000fc60000000f00 */
[----:B-1---5:R-:W-:Y:S05]  /*65970*/  CALL.REL.NOINC `($_ZN7cutlass13device_kernelIN5flash19enable_sm80_to_sm89INS1_16FlashAttnBwdSm80INS1_25CollectiveMainloopBwdSm80ILi2ELi2EN4cute5tupleIJNS5_1CILi128EEES8_NS7_ILi64EEEEEENS_10bfloat16_tEfNS_4arch4Sm80ELb0ELb1ELb1ELb1ELb0ELb0ELb0ELb0ELi2ELi4ELi4ELi4ELb0EEENS1_21CollectiveEpilogueBwdISA_SB_SD_Li256ELb1ELb0ELi2EEENS1_19SingleTileSchedulerILb1ELb0ELb0ELi128EEEEEEEEEvNT_6ParamsE$_ZN4cute3eso3ESOILb1ELb0EJNS_6LayoutINS_5tupleIJNS3_IJNS3_IJNS_1CILi4EEENS4_ILi2EEEEEENS4_ILi1EEEEEENS3_IJS6_EEEEEENS3_IJNS3_IJNS3_IJS8_NS4_ILi32EEEEEENS4_ILi0EEEEEENS3_IJNS4_ILi64EEEEEEEEEEENS_10ViewEngineIPN7cutlass10bfloat16_tEEEEEC2ERKSJ_RKSO_) ;  /* 0xfffa497000007944 */ /* 0x022fea0003c3ffff */
[----:B-1----:R1:W5:Y:S01]  /*65980*/  LDL.64 R2, [R1+0x1410] ;  /* 0x0014100001027983 */ /* 0x0023620000100a00 */
[----:B------:R-:W-:-:S03]  /*65990*/  MOV R6, 0x659b0 ;  /* 0x000659b000067802 */ /* 0x000fc60000000f00 */
[----:B-1---5:R-:W-:Y:S05]  /*659a0*/  CALL.REL.NOINC `($_ZN7cutlass13device_kernelIN5flash19enable_sm80_to_sm89INS1_16FlashAttnBwdSm80INS1_25CollectiveMainloopBwdSm80ILi2ELi2EN4cute5tupleIJNS5_1CILi128EEES8_NS7_ILi64EEEEEENS_10bfloat16_tEfNS_4arch4Sm80ELb0ELb1ELb1ELb1ELb0ELb0ELb0ELb0ELi2ELi4ELi4ELi4ELb0EEENS1_21CollectiveEpilogueBwdISA_SB_SD_Li256ELb1ELb0ELi2EEENS1_19SingleTileSchedulerILb1ELb0ELb0ELi128EEEEEEEEEvNT_6ParamsE$_ZN4cute3eso3ESOILb1ELb0EJNS_6LayoutINS_5tupleIJNS3_IJNS3_IJNS3_IJNS_1CILi4EEENS4_ILi2EEEEEENS4_ILi1EEEEEES8_EEENS3_IJNS3_IJNS3_IJS8_S8_EEES8_EEES6_EEEEEENS3_IJNS3_IJNS3_IJNS3_IJS8_NS4_ILi32EEEEEENS4_ILi0EEEEEESH_EEENS3_IJNS3_IJNS3_IJSH_SH_EEESH_EEENS4_ILi64EEEEEEEEEEENS_10ViewEngineIPN7cutlass10bfloat16_tEEEEEC2ERKSP_RKSU_) ;  /* 0xfffa483000007944 */ /* 0x022fea0003c3ffff */
[----:B------:R2:W5:Y:S01]  /*659b0*/  LDL.64 R8, [R1+0x1410] ;  /* 0x0014100001087983 */ /* 0x0005620000100a00 */
[----:B-1----:R-:W-:Y:S02]  /*659c0*/  MOV R3, R10 ;  /* 0x0000000a00037202 */ /* 0x002fe40000000f00 */
[----:B------:R-:W-:Y:S02]  /*659d0*/  MOV R4, 0x659f0 ;  /* 0x000659f000047802 */ /* 0x000fe40000000f00 */
[----:B--2--5:R-:W-:Y:S05]  /*659e0*/  CALL.REL.NOINC `($_ZN7cutlass13device_kernelIN5flash19enable_sm80_to_sm89INS1_16FlashAttnBwdSm80INS1_25CollectiveMainloopBwdSm80ILi2ELi2EN4cute5tupleIJNS5_1CILi128EEES8_NS7_ILi64EEEEEENS_10bfloat16_tEfNS_4arch4Sm80ELb0ELb1ELb1ELb1ELb0ELb0ELb0ELb0ELi2ELi4ELi4ELi4ELb0EEENS1_21CollectiveEpilogueBwdISA_SB_SD_Li256ELb1ELb0ELi2EEENS1_19SingleTileSchedulerILb1ELb0ELb0ELi128EEEEEEEEEvNT_6ParamsE$_ZN4cute5tupleIJNS0_IJNS_1CILi2EEEEEENS0_IJiEEEEEC2ERKS3_RKS4_) ;  /* 0xfffa65c000007944 */ /* 0x024fea0003c3ffff */
[----:B------:R-:W2:Y:S01]  /*659f0*/  LDL R4, [R1+0x1410] ;  /* 0x0014100001047983 */ /* 0x000ea20000100800 */
[----:B-1----:R-:W-:-:S02]  /*65a00*/  MOV R2, R62 ;  /* 0x0000003e00027202 */ /* 0x002fc40000000f00 */
[----:B------:R-:W-:Y:S01]  /*65a10*/  MOV R14, 0x65a40 ;  /* 0x00065a40000e7802 */ /* 0x000fe20000000f00 */
[----:B--2---:R1:W-:Y:S04]  /*65a20*/  STL [R1+0x1448], R4 ;  /* 0x0014480401007387 */ /* 0x0043e80000100800 */
[----:B-1----:R-:W-:Y:S05]  /*65a30*/  CALL.REL.NOINC `($_ZN7cutlass13device_kernelIN5flash19enable_sm80_to_sm89INS1_16FlashAttnBwdSm80INS1_25CollectiveMainloopBwdSm80ILi2ELi2EN4cute5tupleIJNS5_1CILi128EEES8_NS7_ILi64EEEEEENS_10bfloat16_tEfNS_4arch4Sm80ELb0ELb1ELb1ELb1ELb0ELb0ELb0ELb0ELi2ELi4ELi4ELi4ELb0EEENS1_21CollectiveEpilogueBwdISA_SB_SD_Li256ELb1ELb0ELi2EEENS1_19SingleTileSchedulerILb1ELb0ELb0ELi128EEEEEEEEEvNT_6ParamsE$_ZZN4cute14logical_divideINS_5tupleIJNS1_IJNS_1CILi8EEENS2_ILi1EEEEEENS1_IJNS2_ILi2EEEEEEEEENS1_IJNS1_IJS4_NS2_ILi0EEEEEENS1_IJiEEEEEENS1_IJS5_NS_6LayoutIS4_S9_EEEEEEEDaRKNSD_IT_T0_EERKT1_ENKUlRKT_RKT0_E_clINSD_IS7_SB_EESE_EEDaSQ_ST_) ;  /* 0xfffa7c3000007944 */ /* 0x002fea0003c3ffff */
[----:B------:R-:W-:Y:S02]  /*65a40*/  MOV R4, 0x65a60 ;  /* 0x00065a6000047802 */ /* 0x000fe40000000f00 */
[----:B-1---5:R-:W-:Y:S05]  /*65a50*/  CALL.REL.NOINC `($_ZN7cutlass13device_kernelIN5flash19enable_sm80_to_sm89INS1_16FlashAttnBwdSm80INS1_25CollectiveMainloopBwdSm80ILi2ELi2EN4cute5tupleIJNS5_1CILi128EEES8_NS7_ILi64EEEEEENS_10bfloat16_tEfNS_4arch4Sm80ELb0ELb1ELb1ELb1ELb0ELb0ELb0ELb0ELi2ELi4ELi4ELi4ELb0EEENS1_21CollectiveEpilogueBwdISA_SB_SD_Li256ELb1ELb0ELi2EEENS1_19SingleTileSchedulerILb1ELb0ELb0ELi128EEEEEEEEEvNT_6ParamsE$_ZN4cute3eso3ESOILb1ELb0EJNS_5tupleIJNS2_IJNS_1CILi1EEENS3_ILi0EEEEEENS2_IJS5_S5_EEEEEENS2_IJS5_iEEEEEC2ERKS8_RKS9_) ;  /* 0xfffa3c8000007944 */ /* 0x022fea0003c3ffff */
[----:B-1----:R1:W5:Y:S01]  /*65a60*/  LDL R3, [R1+0x1410] ;  /* 0x0014100001037983 */ /* 0x0023620000100800 */
[----:B------:R-:W-:-:S03]  /*65a70*/  MOV R4, 0x65a90 ;  /* 0x00065a9000047802 */ /* 0x000fc60000000f00 */
[----:B-1---5:R-:W-:Y:S05]  /*65a80*/  CALL.REL.NOINC `($_ZN7cutlass13device_kernelIN5flash19enable_sm80_to_sm89INS1_16FlashAttnBwdSm80INS1_25CollectiveMainloopBwdSm80ILi2ELi2EN4cute5tupleIJNS5_1CILi128EEES8_NS7_ILi64EEEEEENS_10bfloat16_tEfNS_4arch4Sm80ELb0ELb1ELb1ELb1ELb0ELb0ELb0ELb0ELi2ELi4ELi4ELi4ELb0EEENS1_21CollectiveEpilogueBwdISA_SB_SD_Li256ELb1ELb0ELi2EEENS1_19SingleTileSchedulerILb1ELb0ELb0ELi128EEEEEEEEEvNT_6ParamsE$_ZN4cute5tupleIJNS0_IJNS0_IJNS0_IJNS_1CILi8EEENS1_ILi1EEEEEENS0_IJS3_S3_EEEEEENS0_IJS3_NS1_ILi2EEEEEEEEENS0_IJNS0_IJNS0_IJS3_NS1_ILi0EEEEEENS0_IJSA_SA_EEEEEENS0_IJSA_iEEEEEEEEC2ERKS9_RKSF_) ;  /* 0xfffa60c000007944 */ /* 0x022fea0003c3ffff */
[----:B-1----:R1:W5:Y:S01]  /*65a90*/  LDL R3, [R1+0x1410] ;  /* 0x0014100001037983 */ /* 0x0023620000100800 */
[----:B------:R-:W-:-:S03]  /*65aa0*/  MOV R4, 0x65ac0 ;  /* 0x00065ac000047802 */ /* 0x000fc60000000f00 */
[----:B-1---5:R-:W-:Y:S05]  /*65ab0*/  CALL.REL.NOINC `($_ZN7cutlass13device_kernelIN5flash19enable_sm80_to_sm89INS1_16FlashAttnBwdSm80INS1_25CollectiveMainloopBwdSm80ILi2ELi2EN4cute5tupleIJNS5_1CILi128EEES8_NS7_ILi64EEEEEENS_10bfloat16_tEfNS_4arch4Sm80ELb0ELb1ELb1ELb1ELb0ELb0ELb0ELb0ELi2ELi4ELi4ELi4ELb0EEENS1_21CollectiveEpilogueBwdISA_SB_SD_Li256ELb1ELb0ELi2EEENS1_19SingleTileSchedulerILb1ELb0ELb0ELi128EEEEEEEEEvNT_6ParamsE$_ZN4cute3eso3ESOILb1ELb0EJNS_5tupleIJNS2_IJNS_1CILi1EEENS3_ILi0EEEEEENS2_IJS5_S5_EEEEEENS2_IJS5_iEEEEEC2ERKS8_RKS9_) ;  /* 0xfffa3c2000007944 */ /* 0x022fea0003c3ffff */
[----:B-1----:R1:W5:Y:S01]  /*65ac0*/  LDL R3, [R1+0x1410] ;  /* 0x0014100001037983 */ /* 0x0023620000100800 */
[----:B------:R-:W-:-:S03]  /*65ad0*/  MOV R4, 0x65af0 ;  /* 0x00065af000047802 */ /* 0x000fc60000000f00 */
[----:B-1---5:R-:W-:Y:S05]  /*65ae0*/  CALL.REL.NOINC `($_ZN7cutlass13device_kernelIN5flash19enable_sm80_to_sm89INS1_16FlashAttnBwdSm80INS1_25CollectiveMainloopBwdSm80ILi2ELi2EN4cute5tupleIJNS5_1CILi128EEES8_NS7_ILi64EEEEEENS_10bfloat16_tEfNS_4arch4Sm80ELb0ELb1ELb1ELb1ELb0ELb0ELb0ELb0ELi2ELi4ELi4ELi4ELb0EEENS1_21CollectiveEpilogueBwdISA_SB_SD_Li256ELb1ELb0ELi2EEENS1_19SingleTileSchedulerILb1ELb0ELb0ELi128EEEEEEEEEvNT_6ParamsE$_ZN4cute3eso3ESOILb1ELb0EJNS_5tupleIJNS_1CILi0EEES4_EEEiEEC2ERKS5_RKi) ;  /* 0xfffa402000007944 */ /* 0x022fea0003c3ffff */
[----:B-1----:R1:W5:Y:S01]  /*65af0*/  LDL R3, [R1+0x1410] ;  /* 0x0014100001037983 */ /* 0x0023620000100800 */
[----:B------:R-:W-:-:S03]  /*65b00*/  MOV R4, 0x65b20 ;  /* 0x00065b2000047802 */ /* 0x000fc60000000f00 */
[----:B-1---5:R-:W-:Y:S05]  /*65b10*/  CALL.REL.NOINC `($_ZN7cutlass13device_kernelIN5flash19enable_sm80_to_sm89INS1_16FlashAttnBwdSm80INS1_25CollectiveMainloopBwdSm80ILi2ELi2EN4cute5tupleIJNS5_1CILi128EEES8_NS7_ILi64EEEEEENS_10bfloat16_tEfNS_4arch4Sm80ELb0ELb1ELb1ELb1ELb0ELb0ELb0ELb0ELi2ELi4ELi4ELi4ELb0EEENS1_21CollectiveEpilogueBwdISA_SB_SD_Li256ELb1ELb0ELi2EEENS1_19SingleTileSchedulerILb1ELb0ELb0ELi128EEEEEEEEEvNT_6ParamsE$_ZN4cute3eso3ESOILb1ELb0EJNS_5tupleIJNS2_IJNS_1CILi1EEENS3_ILi0EEEEEES5_EEENS2_IJNS2_IJS5_S5_EEEiEEEEEC2ERKS7_RKS9_) ;  /* 0xfffa3c0000007944 */ /* 0x022fea0003c3ffff */
[----:B-1----:R1:W5:Y:S01]  /*65b20*/  LDL R3, [R1+0x1410] ;  /* 0x0014100001037983 */ /* 0x0023620000100800 */
[----:B------:R-:W-:-:S03]  /*65b30*/  MOV R4, 0x65b50 ;  /* 0x00065b5000047802 */ /* 0x000fc60000000f00 */
[----:B-1---5:R-:W-:Y:S05]  /*65b40*/  CALL.REL.NOINC `($_ZN7cutlass13device_kernelIN5flash19enable_sm80_to_sm89INS1_16FlashAttnBwdSm80INS1_25CollectiveMainloopBwdSm80ILi2ELi2EN4cute5tupleIJNS5_1CILi128EEES8_NS7_ILi64EEEEEENS_10bfloat16_tEfNS_4arch4Sm80ELb0ELb1ELb1ELb1ELb0ELb0ELb0ELb0ELi2ELi4ELi4ELi4ELb0EEENS1_21CollectiveEpilogueBwdISA_SB_SD_Li256ELb1ELb0ELi2EEENS1_19SingleTileSchedulerILb1ELb0ELb0ELi128EEEEEEEEEvNT_6ParamsE$_ZN4cute5tupleIJNS0_IJNS0_IJNS0_IJNS_1CILi8EEENS1_ILi1EEEEEES3_EEENS0_IJNS0_IJS3_S3_EEENS1_ILi2EEEEEEEEENS0_IJNS0_IJNS0_IJS3_NS1_ILi0EEEEEESA_EEENS0_IJNS0_IJSA_SA_EEEiEEEEEEEEC2ERKS9_RKSF_) ;  /* 0xfffa604000007944 */ /* 0x022fea0003c3ffff */
[----:B------:R2:W5:Y:S01]  /*65b50*/  LDL R6, [R1+0x1410] ;  /* 0x0014100001067983 */ /* 0x0005620000100800 */
[----:B------:R-:W-:-:S03]  /*65b60*/  MOV R4, 0x65b90 ;  /* 0x00065b9000047802 */ /* 0x000fc60000000f00 */
[----:B------:R2:W-:Y:S04]  /*65b70*/  STL.64 [R1+0x1448], R16 ;  /* 0x0014481001007387 */ /* 0x0005e80000100a00 */
[----:B-12--5:R-:W-:Y:S05]  /*65b80*/  CALL.REL.NOINC `($_ZN7cutlass13device_kernelIN5flash19enable_sm80_to_sm89INS1_16FlashAttnBwdSm80INS1_25CollectiveMainloopBwdSm80ILi2ELi2EN4cute5tupleIJNS5_1CILi128EEES8_NS7_ILi64EEEEEENS_10bfloat16_tEfNS_4arch4Sm80ELb0ELb1ELb1ELb1ELb0ELb0ELb0ELb0ELi2ELi4ELi4ELi4ELb0EEENS1_21CollectiveEpilogueBwdISA_SB_SD_Li256ELb1ELb0ELi2EEENS1_19SingleTileSchedulerILb1ELb0ELb0ELi128EEEEEEEEEvNT_6ParamsE$_ZN4cute3eso3ESOILb0ELb0EJNS_6LayoutINS_5tupleIJNS3_IJNS3_IJNS_1CILi8EEENS4_ILi1EEEEEES6_EEENS3_IJNS3_IJS6_S6_EEENS4_ILi2EEEEEEEEENS3_IJNS3_IJNS3_IJS6_NS4_ILi0EEEEEESD_EEENS3_IJNS3_IJSD_SD_EEEiEEEEEEEENS_10ViewEngineINS_8smem_ptrIPN7cutlass10bfloat16_tEEEEEEEC2ERKSJ_RKSQ_) ;  /* 0xfffa19b000007944 */ /* 0x026fea0003c3ffff */
[----:B-1----:R1:W5:Y:S04]  /*65b90*/  LDL R10, [R1+0x1410] ;  /* 0x00141000010a7983 */ /* 0x0023680000100800 */
[----:B------:R1:W5:Y:S01]  /*65ba0*/  LDL.64 R4, [R1+0x1418] ;  /* 0x0014180001047983 */ /* 0x0003620000100a00 */
[----:B------:R-:W-:-:S03]  /*65bb0*/  MOV R6, 0x65bd0 ;  /* 0x00065bd000067802 */ /* 0x000fc60000000f00 */
[----:B-1---5:R-:W-:Y:S05]  /*65bc0*/  CALL.REL.NOINC `($_ZN7cutlass13device_kernelIN5flash19enable_sm80_to_sm89INS1_16FlashAttnBwdSm80INS1_25CollectiveMainloopBwdSm80ILi2ELi2EN4cute5tupleIJNS5_1CILi128EEES8_NS7_ILi64EEEEEENS_10bfloat16_tEfNS_4arch4Sm80ELb0ELb1ELb1ELb1ELb0ELb0ELb0ELb0ELi2ELi4ELi4ELi4ELb0EEENS1_21CollectiveEpilogueBwdISA_SB_SD_Li256ELb1ELb0ELi2EEENS1_19SingleTileSchedulerILb1ELb0ELb0ELi128EEEEEEEEEvNT_6ParamsE$_ZN4cute3eso3ESOILb1ELb0EJNS_6LayoutINS_5tupleIJNS3_IJNS3_IJNS_1CILi4EEENS4_ILi2EEEEEENS4_ILi1EEEEEES6_EEENS3_IJNS3_IJNS3_IJS8_NS4_ILi32EEEEEENS4_ILi0EEEEEENS4_ILi64EEEEEEEENS_10ViewEngineIPN7cutlass10bfloat16_tEEEEEC2ERKSH_RKSM_) ;  /* 0xfffa476000007944 */ /* 0x022fea0003c3ffff */
[----:B------:R2:W5:Y:S01]  /*65bd0*/  LDL.64 R14, [R1+0x1410] ;  /* 0x00141000010e7983 */ /* 0x0005620000100a00 */
[----:B------:R-:W-:Y:S02]  /*65be0*/  MOV R3, R10 ;  /* 0x0000000a00037202 */ /* 0x000fe40000000f00 */
[----:B-1----:R-:W-:Y:S02]  /*65bf0*/  MOV R8, 0x65c10 ;  /* 0x00065c1000087802 */ /* 0x002fe40000000f00 */
[----:B--2--5:R-:W-:Y:S05]  /*65c00*/  CALL.REL.NOINC `($_ZN7cutlass13device_kernelIN5flash19enable_sm80_to_sm89INS1_16FlashAttnBwdSm80INS1_25CollectiveMainloopBwdSm80ILi2ELi2EN4cute5tupleIJNS5_1CILi128EEES8_NS7_ILi64EEEEEENS_10bfloat16_tEfNS_4arch4Sm80ELb0ELb1ELb1ELb1ELb0ELb0ELb0ELb0ELi2ELi4ELi4ELi4ELb0EEENS1_21CollectiveEpilogueBwdISA_SB_SD_Li256ELb1ELb0ELi2EEENS1_19SingleTileSchedulerILb1ELb0ELb0ELi128EEEEEEEEEvNT_6ParamsE$_ZZN4cute5sliceINS_5tupleIJNS1_IJNS_10UnderscoreENS_1CILi0EEEEEENS1_IJS4_S2_EEEEEENS1_IJNS1_IJNS1_IJNS3_ILi1EEES4_EEES4_EEENS1_IJNS1_IJS4_S4_EEEiEEEEEEEEDaRKT_RKT0_ENKUlRKT_RKT0_E_clIS6_SC_EEDaSM_SP_) ;  /* 0xfffa816000007944 */ /* 0x024fea0003c3ffff */
[----:B------:R-:W-:Y:S02]  /*65c10*/  MOV R8, 0x65c30 ;  /* 0x00065c3000087802 */ /* 0x000fe40000000f00 */
[----:B-1----:R-:W-:Y:S05]  /*65c20*/  CALL.REL.NOINC `($_ZN7cutlass13device_kernelIN5flash19enable_sm80_to_sm89INS1_16FlashAttnBwdSm80INS1_25CollectiveMainloopBwdSm80ILi2ELi2EN4cute5tupleIJNS5_1CILi128EEES8_NS7_ILi64EEEEEENS_10bfloat16_tEfNS_4arch4Sm80ELb0ELb1ELb1ELb1ELb0ELb0ELb0ELb0ELi2ELi4ELi4ELi4ELb0EEENS1_21CollectiveEpilogueBwdISA_SB_SD_Li256ELb1ELb0ELi2EEENS1_19SingleTileSchedulerILb1ELb0ELb0ELi128EEEEEEEEEvNT_6ParamsE$_ZZN4cute12filter_tupleINS_5tupleIJNS1_IJNS_10UnderscoreENS_1CILi0EEEEEENS1_IJS4_S2_EEEEEENS1_IJNS1_IJNS1_IJNS3_ILi1EEES4_EEES4_EEENS1_IJNS1_IJS4_S4_EEEiEEEEEEZNS_5sliceIS7_SD_EEDaRKT_RKT0_EUlRKT_RKT0_E_EEDaSH_SK_OT1_ENKUlDpSN_E_clIJNS1_IJS9_EEENS1_IJiEEEEEEDaSU_) ;  /* 0xfffa6ba000007944 */ /* 0x002fea0003c3ffff */
[----:B------:R-:W-:Y:S02]  /*65c30*/  MOV R6, 0x65c50 ;  /* 0x00065c5000067802 */ /* 0x000fe40000000f00 */
[----:B-1---5:R-:W-:Y:S05]  /*65c40*/  CALL.REL.NOINC `($_ZN7cutlass13device_kernelIN5flash19enable_sm80_to_sm89INS1_16FlashAttnBwdSm80INS1_25CollectiveMainloopBwdSm80ILi2ELi2EN4cute5tupleIJNS5_1CILi128EEES8_NS7_ILi64EEEEEENS_10bfloat16_tEfNS_4arch4Sm80ELb0ELb1ELb1ELb1ELb0ELb0ELb0ELb0ELi2ELi4ELi4ELi4ELb0EEENS1_21CollectiveEpilogueBwdISA_SB_SD_Li256ELb1ELb0ELi2EEENS1_19SingleTileSchedulerILb1ELb0ELb0ELi128EEEEEEEEEvNT_6ParamsE$_ZN4cute5tupleIJNS0_IJNS0_IJNS_1CILi8EEENS1_ILi1EEEEEENS1_ILi2EEEEEENS0_IJNS0_IJS3_NS1_ILi0EEEEEEiEEEEEC2ERKS6_RKS9_) ;  /* 0xfffa615000007944 */ /* 0x022fea0003c3ffff */
[----:B-1----:R1:W5:Y:S01]  /*65c50*/  LDL R3, [R1+0x1410] ;  /* 0x0014100001037983 */ /* 0x0023620000100800 */
[----:B------:R-:W-:-:S03]  /*65c60*/  MOV R6, 0x65c80 ;  /* 0x00065c8000067802 */ /* 0x000fc60000000f00 */
        /* <DEDUP_REMOVED lines=8> */
[----:B------:R-:W-:-:S02]  /*65cf0*/  MOV R6, R7 ;  /* 0x0000000700067202 */ /* 0x000fc40000000f00 */
[----:B------:R-:W-:Y:S01]  /*65d00*/  MOV R4, 0x65d30 ;  /* 0x00065d3000047802 */ /* 0x000fe20000000f00 */
[----:B--2---:R1:W-:Y:S04]  /*65d10*/  STL.64 [R1+0x1448], R2 ;  /* 0x0014480201007387 */ /* 0x0043e80000100a00 */
[----:B-1----:R-:W-:Y:S05]  /*65d20*/  CALL.REL.NOINC `($_ZN7cutlass13device_kernelIN5flash19enable_sm80_to_sm89INS1_16FlashAttnBwdSm80INS1_25CollectiveMainloopBwdSm80ILi2ELi2EN4cute5tupleIJNS5_1CILi128EEES8_NS7_ILi64EEEEEENS_10bfloat16_tEfNS_4arch4Sm80ELb0ELb1ELb1ELb1ELb0ELb0ELb0ELb0ELi2ELi4ELi4ELi4ELb0EEENS1_21CollectiveEpilogueBwdISA_SB_SD_Li256ELb1ELb0ELi2EEENS1_19SingleTileSchedulerILb1ELb0ELb0ELi128EEEEEEEEEvNT_6ParamsE$_ZN4cute3eso3ESOILb0ELb0EJNS_6LayoutINS_5tupleIJNS3_IJNS_1CILi8EEENS4_ILi1EEEEEENS4_ILi2EEEEEENS3_IJNS3_IJS6_NS4_ILi0EEEEEEiEEEEENS_10ViewEngineINS_8smem_ptrIPN7cutlass10bfloat16_tEEEEEEEC2ERKSD_RKSK_) ;  /* 0xfffa1df000007944 */ /* 0x002fea0003c3ffff */
[----:B------:R2:W5:Y:S04]  /*65d30*/  LDL R12, [R1+0x1410] ;  /* 0x00141000010c7983 */ /* 0x0005680000100800 */
[----:B------:R2:W5:Y:S01]  /*65d40*/  LDL.64 R16, [R1+0x1418] ;  /* 0x0014180001107983 */ /* 0x0005620000100a00 */
[----:B------:R-:W-:Y:S01]  /*65d50*/  IMAD.MOV.U32 R2, RZ, RZ, R70 ;  /* 0x000000ffff027224 */ /* 0x000fe200078e0046 */
[----:B-1----:R-:W-:Y:S02]  /*65d60*/  MOV R3, RZ ;  /* 0x000000ff00037202 */ /* 0x002fe40000000f00 */
[----:B------:R-:W-:Y:S02]  /*65d70*/  MOV R10, 0x65d90 ;  /* 0x00065d90000a7802 */ /* 0x000fe40000000f00 */
[----:B--2--5:R-:W-:Y:S05]  /*65d80*/  CALL.REL.NOINC `($_ZN7cutlass13device_kernelIN5flash19enable_sm80_to_sm89INS1_16FlashAttnBwdSm80INS1_25CollectiveMainloopBwdSm80ILi2ELi2EN4cute5tupleIJNS5_1CILi128EEES8_NS7_ILi64EEEEEENS_10bfloat16_tEfNS_4arch4Sm80ELb0ELb1ELb1ELb1ELb0ELb0ELb0ELb0ELi2ELi4ELi4ELi4ELb0EEENS1_21CollectiveEpilogueBwdISA_SB_SD_Li256ELb1ELb0ELi2EEENS1_19SingleTileSchedulerILb1ELb0ELb0ELi128EEEEEEEEEvNT_6ParamsE$_ZN4cute3eso3ESOILb1ELb0EJNS_10UnderscoreEiEEC2ERKS2_RKi) ;  /* 0xfffa2c6000007944 */ /* 0x024fea0003c3ffff */
        /* <DEDUP_REMOVED lines=16> */
[----:B------:R-:W-:-:S02]  /*65e90*/  MOV R3, RZ ;  /* 0x000000ff00037202 */ /* 0x000fc40000000f00 */
[----:B------:R-:W-:Y:S02]  /*65ea0*/  MOV R10, 0x65ec0 ;  /* 0x00065ec0000a7802 */ /* 0x000fe40000000f00 */
[----:B-1---5:R-:W-:Y:S05]  /*65eb0*/  CALL.REL.NOINC `($_ZN7cutlass13device_kernelIN5flash19enable_sm80_to_sm89INS1_16FlashAttnBwdSm80INS1_25CollectiveMainloopBwdSm80ILi2ELi2EN4cute5tupleIJNS5_1CILi128EEES8_NS7_ILi64EEEEEENS_10bfloat16_tEfNS_4arch4Sm80ELb0ELb1ELb1ELb1ELb0ELb0ELb0ELb0ELi2ELi4ELi4ELi4ELb0EEENS1_21CollectiveEpilogueBwdISA_SB_SD_Li256ELb1ELb0ELi2EEENS1_19SingleTileSchedulerILb1ELb0ELb0ELi128EEEEEEEEEvNT_6ParamsE$_ZN4cute3eso3ESOILb1ELb0EJNS_10UnderscoreEiEEC2ERKS2_RKi) ;  /* 0xfffa2b3000007944 */ /* 0x022fea0003c3ffff */
[----:B-1----:R-:W2:Y:S01]  /*65ec0*/  LDL R3, [R1+0x1410] ;  /* 0x0014100001037983 */ /* 0x002ea20000100800 */
[----:B------:R-:W-:Y:S02]  /*65ed0*/  MOV R4, 0x65f00 ;  /* 0x00065f0000047802 */ /* 0x000fe40000000f00 */
[----:B--2---:R-:W-:Y:S02]  /*65ee0*/  SHF.L.U32 R3, R3, 0x6, RZ ;  /* 0x0000000603037819 */ /* 0x004fe400000006ff */
[----:B------:R-:W-:Y:S05]  /*65ef0*/  CALL.REL.NOINC `($_ZN7cutlass13device_kernelIN5flash19enable_sm80_to_sm89INS1_16FlashAttnBwdSm80INS1_25CollectiveMainloopBwdSm80ILi2ELi2EN4cute5tupleIJNS5_1CILi128EEES8_NS7_ILi64EEEEEENS_10bfloat16_tEfNS_4arch4Sm80ELb0ELb1ELb1ELb1ELb0ELb0ELb0ELb0ELi2ELi4ELi4ELi4ELb0EEENS1_21CollectiveEpilogueBwdISA_SB_SD_Li256ELb1ELb0ELi2EEENS1_19SingleTileSchedulerILb1ELb0ELb0ELi128EEEEEEEEEvNT_6ParamsE$_ZN4cute3eso3ESOILb1ELb0EJNS_6LayoutINS_5tupleIJNS3_IJNS3_IJNS_1CILi4EEENS4_ILi2EEEEEENS4_ILi1EEEEEEEEENS3_IJNS3_IJNS3_IJS8_NS4_ILi32EEEEEENS4_ILi0EEEEEEEEEEEiEEC2ERKSG_RKi) ;  /* 0xfffa43b000007944 */ /* 0x000fea0003c3ffff */
[----:B-1----:R-:W2:Y:S01]  /*65f00*/  LDL R3, [R1+0x1410] ;  /* 0x0014100001037983 */ /* 0x002ea20000100800 */
        /* <DEDUP_REMOVED lines=20> */
[----:B--2--5:R-:W-:Y:S05]  /*66050*/  CALL.REL.NOINC `($_ZN7cutlass13device_kernelIN5flash19enable_sm80_to_sm89INS1_16FlashAttnBwdSm80INS1_25CollectiveMainloopBwdSm80ILi2ELi2EN4cute5tupleIJNS5_1CILi128EEES8_NS7_ILi64EEEEEENS_10bfloat16_tEfNS_4arch4Sm80ELb0ELb1ELb1ELb1ELb0ELb0ELb0ELb0ELi2ELi4ELi4ELi4ELb0EEENS1_21CollectiveEpilogueBwdISA_SB_SD_Li256ELb1ELb0ELi2EEENS1_19SingleTileSchedulerILb1ELb0ELb0ELi128EEEEEEEEEvNT_6ParamsE$_ZN4cute3eso3ESOILb1ELb0EJNS_6LayoutINS_5tupleIJNS3_IJNS3_IJNS_1CILi2EEES5_EEENS4_ILi1EEEEEEEEENS3_IJNS3_IJNS3_IJS7_NS4_ILi16EEEEEENS4_ILi0EEEEEEEEEEENS_10ViewEngineIPjEEEEC2ERKSF_RKSI_) ;  /* 0xfffa41c000007944 */ /* 0x024fea0003c3ffff */
[----:B------:R2:W5:Y:S01]  /*66060*/  LDL.64 R84, [R1+0x1410] ;  /* 0x0014100001547983 */ /* 0x0005620000100a00 */
[----:B-1----:R-:W-:-:S02]  /*66070*/  MOV R4, R8 ;  /* 0x0000000800047202 */ /* 0x002fc40000000f00 */
[----:B------:R-:W-:Y:S02]  /*66080*/  MOV R2, 0x660a0 ;  /* 0x000660a000027802 */ /* 0x000fe40000000f00 */
[----:B--2--5:R-:W-:Y:S05]  /*66090*/  CALL.REL.NOINC `($_ZN7cutlass13device_kernelIN5flash19enable_sm80_to_sm89INS1_16FlashAttnBwdSm80INS1_25CollectiveMainloopBwdSm80ILi2ELi2EN4cute5tupleIJNS5_1CILi128EEES8_NS7_ILi64EEEEEENS_10bfloat16_tEfNS_4arch4Sm80ELb0ELb1ELb1ELb1ELb0ELb0ELb0ELb0ELi2ELi4ELi4ELi4ELb0EEENS1_21CollectiveEpilogueBwdISA_SB_SD_Li256ELb1ELb0ELi2EEENS1_19SingleTileSchedulerILb1ELb0ELb0ELi128EEEEEEEEEvNT_6ParamsE$_ZN73_INTERNAL_24fd9406_37_flash_bwd_hdim64_bf16_softcap_sm80_cu_8e232a79_330724__cvta_generic_to_sharedEPKv) ;  /* 0xfffa658000007944 */ /* 0x024fea0003c3ffff */
        /* <DEDUP_REMOVED lines=58> */
[----:B------:R-:W1:Y:S04]  /*66440*/  LDSM.16.MT88.4 R4, [R4] ;  /* 0x000000000404783b */ /* 0x000e680000004200 */
[----:B-1----:R1:W-:Y:S04]  /*66450*/  ST.E [R10.64], R4 ;  /* 0x000000040a007985 */ /* 0x0023e8000c101904 */
[----:B------:R1:W-:Y:S04]  /*66460*/  ST.E [R10.64+0x4], R5 ;  /* 0x000004050a007985 */ /* 0x0003e8000c101904 */
[----:B------:R1:W-:Y:S04]  /*66470*/  ST.E [R10.64+0x40], R6 ;  /* 0x000040060a007985 */ /* 0x0003e8000c101904 */
[----:B------:R1:W-:Y:S02]  /*66480*/  ST.E [R10.64+0x44], R7 ;  /* 0x000044070a007985 */ /* 0x0003e4000c101904 */
.L_x_2027:
[----:B------:R-:W-:-:S13]  /*66490*/  ISETP.NE.AND P0, PT, R69, 0x7, PT ;  /* 0x000000074500780c */ /* 0x000fda0003f05270 */
[----:B-1----:R-:W-:Y:S05]  /*664a0*/  @!P0 BRA `(.L_x_2024) ;  /* 0x00001b6000008947 */ /* 0x002fea0003800000 */
[----:B------:R-:W-:Y:S01]  /*664b0*/  IADD3 R12, R69, 0x1, RZ ;  /* 0x00000001450c7810 */ /* 0x000fe20007ffe0ff */
[----:B------:R-:W-:Y:S01]  /*664c0*/  IMAD.MOV.U32 R2, RZ, RZ, R70 ;  /* 0x000000ffff027224 */ /* 0x000fe200078e0046 */
[----:B------:R-:W-:-:S03]  /*664d0*/  MOV R8, 0x66500 ;  /* 0x0006650000087802 */ /* 0x000fc60000000f00 */
[----:B------:R-:W-:Y:S02]  /*664e0*/  IMAD.MOV.U32 R3, RZ, RZ, R12 ;  /* 0x000000ffff037224 */ /* 0x000fe400078e000c */
[----:B-1----:R-:W-:Y:S05]  /*664f0*/  CALL.REL.NOINC `($_ZN7cutlass13device_kernelIN5flash19enable_sm80_to_sm89INS1_16FlashAttnBwdSm80INS1_25CollectiveMainloopBwdSm80ILi2ELi2EN4cute5tupleIJNS5_1CILi128EEES8_NS7_ILi64EEEEEENS_10bfloat16_tEfNS_4arch4Sm80ELb0ELb1ELb1ELb1ELb0ELb0ELb0ELb0ELi2ELi4ELi4ELi4ELb0EEENS1_21CollectiveEpilogueBwdISA_SB_SD_Li256ELb1ELb0ELi2EEENS1_19SingleTileSchedulerILb1ELb0ELb0ELi128EEEEEEEEEvNT_6ParamsE$_ZN4cute3eso3ESOILb1ELb0EJNS_10UnderscoreES2_iEEC2ERKS2_S5_RKi) ;  /* 0xfffa24b000007944 */ /* 0x002fea0003c3ffff */
        /* <DEDUP_REMOVED lines=16> */
[----:B------:R-:W-:Y:S05]  /*66600*/  CALL.REL.NOINC `($_ZN7cutlass13device_kernelIN5flash19enable_sm80_to_sm89INS1_16FlashAttnBwdSm80INS1_25CollectiveMainloopBwdSm80ILi2ELi2EN4cute5tupleIJNS5_1CILi128EEES8_NS7_ILi64EEEEEENS_10bfloat16_tEfNS_4arch4Sm80ELb0ELb1ELb1ELb1ELb0ELb0ELb0ELb0ELi2ELi4ELi4ELi4ELb0EEENS1_21CollectiveEpilogueBwdISA_SB_SD_Li256ELb1ELb0ELi2EEENS1_19SingleTileSchedulerILb1ELb0ELb0ELi128EEEEEEEEEvNT_6ParamsE$_ZN4cute3eso3ESOILb1ELb0EJNS_6LayoutINS_5tupleIJNS3_IJNS_1CILi8EEENS4_ILi1EEEEEENS4_ILi2EEEEEENS3_IJNS3_IJS6_NS4_ILi0EEEEEENS4_ILi4096EEEEEEEEiEEC2ERKSE_RKi) ;  /* 0xfffa4ef000007944 */ /* 0x000fea0003c3ffff */
        /* <DEDUP_REMOVED lines=8> */
[----:B-1---5:R-:W-:Y:S05]  /*66690*/  CALL.REL.NOINC `($_ZN7cutlass13device_kernelIN5flash19enable_sm80_to_sm89INS1_16FlashAttnBwdSm80INS1_25CollectiveMainloopBwdSm80ILi2ELi2EN4cute5tupleIJNS5_1CILi128EEES8_NS7_ILi64EEEEEENS_10bfloat16_tEfNS_4arch4Sm80ELb0ELb1ELb1ELb1ELb0ELb0ELb0ELb0ELi2ELi4ELi4ELi4ELb0EEENS1_21CollectiveEpilogueBwdISA_SB_SD_Li256ELb1ELb0ELi2EEENS1_19SingleTileSchedulerILb1ELb0ELb0ELi128EEEEEEEEEvNT_6ParamsE$_ZN4cute3eso3ESOILb1ELb0EJNS_6LayoutINS_5tupleIJNS3_IJNS_1CILi8EEENS4_ILi1EEEEEENS4_ILi2EEEEEENS3_IJNS3_IJS6_NS4_ILi0EEEEEENS4_ILi4096EEEEEEEENS_10ViewEngineINS_8smem_ptrIPN7cutlass10bfloat16_tEEEEEEEC2ERKSE_RKSL_) ;  /* 0xfffa4e2000007944 */ /* 0x022fea0003c3ffff */
[----:B-1----:R1:W5:Y:S01]  /*666a0*/  LDL.64 R4, [R1+0x1410] ;  /* 0x0014100001047983 */ /* 0x0023620000100a00 */
[----:B------:R-:W-:Y:S01]  /*666b0*/  IMAD.MOV.U32 R2, RZ, RZ, R61 ;  /* 0x000000ffff027224 */ /* 0x000fe200078e003d */
[----:B------:R-:W-:-:S02]  /*666c0*/  MOV R3, R12 ;  /* 0x0000000c00037202 */ /* 0x000fc40000000f00 */
[----:B------:R-:W-:Y:S02]  /*666d0*/  MOV R8, 0x666f0 ;  /* 0x000666f000087802 */ /* 0x000fe40000000f00 */
[----:B-1---5:R-:W-:Y:S05]  /*666e0*/  CALL.REL.NOINC `($_ZN7cutlass13device_kernelIN5flash19enable_sm80_to_sm89INS1_16FlashAttnBwdSm80INS1_25CollectiveMainloopBwdSm80ILi2ELi2EN4cute5tupleIJNS5_1CILi128EEES8_NS7_ILi64EEEEEENS_10bfloat16_tEfNS_4arch4Sm80ELb0ELb1ELb1ELb1ELb0ELb0ELb0ELb0ELi2ELi4ELi4ELi4ELb0EEENS1_21CollectiveEpilogueBwdISA_SB_SD_Li256ELb1ELb0ELi2EEENS1_19SingleTileSchedulerILb1ELb0ELb0ELi128EEEEEEEEEvNT_6ParamsE$_ZN4cute3eso3ESOILb1ELb0EJNS_10UnderscoreES2_iEEC2ERKS2_S5_RKi) ;  /* 0xfffa22c000007944 */ /* 0x022fea0003c3ffff */
        /* <DEDUP_REMOVED lines=9> */
[----:B------:R-:W-:Y:S05]  /*66780*/  CALL.REL.NOINC `($_ZN7cutlass13device_kernelIN5flash19enable_sm80_to_sm89INS1_16FlashAttnBwdSm80INS1_25CollectiveMainloopBwdSm80ILi2ELi2EN4cute5tupleIJNS5_1CILi128EEES8_NS7_ILi64EEEEEENS_10bfloat16_tEfNS_4arch4Sm80ELb0ELb1ELb1ELb1ELb0ELb0ELb0ELb0ELi2ELi4ELi4ELi4ELb0EEENS1_21CollectiveEpilogueBwdISA_SB_SD_Li256ELb1ELb0ELi2EEENS1_19SingleTileSchedulerILb1ELb0ELb0ELi128EEEEEEEEEvNT_6ParamsE$_ZN4cute3eso3ESOILb1ELb0EJNS_6LayoutINS_5tupleIJNS3_IJNS_1CILi8EEENS4_ILi1EEEEEENS4_ILi2EEEEEENS3_IJNS3_IJS6_NS4_ILi0EEEEEES5_EEEEEiEEC2ERKSD_RKi) ;  /* 0xfffa4f2000007944 */ /* 0x000fea0003c3ffff */
[----:B-1----:R-:W2:Y:S01]  /*66790*/  LDL R3, [R1+0x1380] ;  /* 0x0013800001037983 */ /* 0x002ea20000100800 */
[----:B------:R-:W-:Y:S01]  /*667a0*/  MOV R6, 0x667e0 ;  /* 0x000667e000067802 */ /* 0x000fe20000000f00 */
[----:B--2---:R-:W-:-:S05]  /*667b0*/  IMAD.WIDE R2, R3, 0x2, R76 ;  /* 0x0000000203027825 */ /* 0x004fca00078e024c */
[----:B------:R-:W-:Y:S02]  /*667c0*/  MOV R7, R3 ;  /* 0x0000000300077202 */ /* 0x000fe40000000f00 */
[----:B------:R-:W-:Y:S05]  /*667d0*/  CALL.REL.NOINC `($_ZN7cutlass13device_kernelIN5flash19enable_sm80_to_sm89INS1_16FlashAttnBwdSm80INS1_25CollectiveMainloopBwdSm80ILi2ELi2EN4cute5tupleIJNS5_1CILi128EEES8_NS7_ILi64EEEEEENS_10bfloat16_tEfNS_4arch4Sm80ELb0ELb1ELb1ELb1ELb0ELb0ELb0ELb0ELi2ELi4ELi4ELi4ELb0EEENS1_21CollectiveEpilogueBwdISA_SB_SD_Li256ELb1ELb0ELi2EEENS1_19SingleTileSchedulerILb1ELb0ELb0ELi128EEEEEEEEEvNT_6ParamsE$_ZN4cute3eso3ESOILb1ELb0EJNS_6LayoutINS_5tupleIJNS3_IJNS_1CILi8EEENS4_ILi1EEEEEENS4_ILi2EEEEEENS3_IJNS3_IJS6_NS4_ILi0EEEEEES5_EEEEENS_10ViewEngineIPN7cutlass10bfloat16_tEEEEEC2ERKSD_RKSI_) ;  /* 0xfffa4e7000007944 */ /* 0x000fea0003c3ffff */
        /* <DEDUP_REMOVED lines=151> */
[----:B------:R2:W5:Y:S04]  /*67150*/  LDL R5, [R1+0x1380] ;  /* 0x0013800001057983 */ /* 0x0005680000100800 */
[----:B------:R2:W5:Y:S01]  /*67160*/  LD.E R20, [R78.64] ;  /* 0x000000044e147980 */ /* 0x000562000c101900 */
[----:B------:R-:W-:-:S03]  /*67170*/  MOV R4, 0x67190 ;  /* 0x0006719000047802 */ /* 0x000fc60000000f00 */
[----:B-12--5:R-:W-:Y:S05]  /*67180*/  CALL.REL.NOINC `($_ZN7cutlass13device_kernelIN5flash19enable_sm80_to_sm89INS1_16FlashAttnBwdSm80INS1_25CollectiveMainloopBwdSm80ILi2ELi2EN4cute5tupleIJNS5_1CILi128EEES8_NS7_ILi64EEEEEENS_10bfloat16_tEfNS_4arch4Sm80ELb0ELb1ELb1ELb1ELb0ELb0ELb0ELb0ELi2ELi4ELi4ELi4ELb0EEENS1_21CollectiveEpilogueBwdISA_SB_SD_Li256ELb1ELb0ELi2EEENS1_19SingleTileSchedulerILb1ELb0ELb0ELi128EEEEEEEEEvNT_6ParamsE$_ZZN4cute5sliceINS_5tupleIJNS_10UnderscoreES2_iEEENS1_IJNS1_IJNS_1CILi1EEENS4_ILi0EEEEEEiNS4_ILi1024EEEEEEEEDaRKT_RKT0_ENKUlRKT_RKT0_E_clIS2_iEEDaSI_SL_) ;  /* 0xfffa6e3000007944 */ /* 0x026fea0003c3ffff */
[----:B------:R-:W-:Y:S02]  /*67190*/  MOV R4, 0x671b0 ;  /* 0x000671b000047802 */ /* 0x000fe40000000f00 */
[----:B-1---5:R-:W-:Y:S05]  /*671a0*/  CALL.REL.NOINC `($_ZN7cutlass13device_kernelIN5flash19enable_sm80_to_sm89INS1_16FlashAttnBwdSm80INS1_25CollectiveMainloopBwdSm80ILi2ELi2EN4cute5tupleIJNS5_1CILi128EEES8_NS7_ILi64EEEEEENS_10bfloat16_tEfNS_4arch4Sm80ELb0ELb1ELb1ELb1ELb0ELb0ELb0ELb0ELi2ELi4ELi4ELi4ELb0EEENS1_21CollectiveEpilogueBwdISA_SB_SD_Li256ELb1ELb0ELi2EEENS1_19SingleTileSchedulerILb1ELb0ELb0ELi128EEEEEEEEEvNT_6ParamsE$_ZZN4cute12filter_tupleINS_5tupleIJNS_10UnderscoreES2_iEEENS1_IJNS1_IJNS_1CILi1EEENS4_ILi0EEEEEEiNS4_ILi1024EEEEEEZNS_5sliceIS3_S9_EEDaRKT_RKT0_EUlRKT_RKT0_E_EEDaSD_SG_OT1_ENKUlDpSJ_E_clIJNS1_IJS7_EEENS1_IJiEEENS1_IJEEEEEEDaSQ_) ;  /* 0xfffa5ac000007944 */ /* 0x022fea0003c3ffff */
[----:B------:R-:W-:Y:S02]  /*671b0*/  MOV R6, 0x671d0 ;  /* 0x000671d000067802 */ /* 0x000fe40000000f00 */
[----:B-1---5:R-:W-:Y:S05]  /*671c0*/  CALL.REL.NOINC `($_ZN7cutlass13device_kernelIN5flash19enable_sm80_to_sm89INS1_16FlashAttnBwdSm80INS1_25CollectiveMainloopBwdSm80ILi2ELi2EN4cute5tupleIJNS5_1CILi128EEES8_NS7_ILi64EEEEEENS_10bfloat16_tEfNS_4arch4Sm80ELb0ELb1ELb1ELb1ELb0ELb0ELb0ELb0ELi2ELi4ELi4ELi4ELb0EEENS1_21CollectiveEpilogueBwdISA_SB_SD_Li256ELb1ELb0ELi2EEENS1_19SingleTileSchedulerILb1ELb0ELb0ELi128EEEEEEEEEvNT_6ParamsE$_ZN4cute5tupleIJNS0_IJNS0_IJNS_1CILi8EEENS1_ILi1EEEEEENS1_ILi2EEEEEENS0_IJNS0_IJS3_NS1_ILi0EEEEEEiEEEEEC2ERKS6_RKS9_) ;  /* 0xfffa4bd000007944 */ /* 0x022fea0003c3ffff */
[----:B------:R2:W5:Y:S01]  /*671d0*/  LDL R6, [R1+0x1410] ;  /* 0x0014100001067983 */ /* 0x0005620000100800 */
[----:B-1----:R-:W-:-:S02]  /*671e0*/  SHF.L.U32 R2, R5, 0xa, RZ ;  /* 0x0000000a05027819 */ /* 0x002fc400000006ff */
[----:B------:R-:W-:-:S03]  /*671f0*/  MOV R4, 0x67220 ;  /* 0x0006722000047802 */ /* 0x000fc60000000f00 */
[----:B------:R2:W-:Y:S04]  /*67200*/  STL [R1+0x1420], R2 ;  /* 0x0014200201007387 */ /* 0x0005e80000100800 */
[----:B--2--5:R-:W-:Y:S05]  /*67210*/  CALL.REL.NOINC `($_ZN7cutlass13device_kernelIN5flash19enable_sm80_to_sm89INS1_16FlashAttnBwdSm80INS1_25CollectiveMainloopBwdSm80ILi2ELi2EN4cute5tupleIJNS5_1CILi128EEES8_NS7_ILi64EEEEEENS_10bfloat16_tEfNS_4arch4Sm80ELb0ELb1ELb1ELb1ELb0ELb0ELb0ELb0ELi2ELi4ELi4ELi4ELb0EEENS1_21CollectiveEpilogueBwdISA_SB_SD_Li256ELb1ELb0ELi2EEENS1_19SingleTileSchedulerILb1ELb0ELb0ELi128EEEEEEEEEvNT_6ParamsE$_ZN4cute3eso3ESOILb0ELb0EJNS_6LayoutINS_5tupleIJNS3_IJNS_1CILi8EEENS4_ILi1EEEEEENS4_ILi2EEEEEENS3_IJNS3_IJS6_NS4_ILi0EEEEEEiEEEEEiEEC2ERKSD_RKi) ;  /* 0xfffa097000007944 */ /* 0x024fea0003c3ffff */
[----:B-1----:R-:W2:Y:S04]  /*67220*/  LD.E.64 R2, [R78.64+0x8] ;  /* 0x000008044e027980 */ /* 0x002ea8000c101b00 */
[----:B------:R-:W2:Y:S01]  /*67230*/  LDL.64 R4, [R1+0x1380] ;  /* 0x0013800001047983 */ /* 0x000ea20000100a00 */
        /* <DEDUP_REMOVED lines=14> */
[----:B--2--5:R-:W-:Y:S05]  /*67320*/  CALL.REL.NOINC `($_ZN7cutlass13device_kernelIN5flash19enable_sm80_to_sm89INS1_16FlashAttnBwdSm80INS1_25CollectiveMainloopBwdSm80ILi2ELi2EN4cute5tupleIJNS5_1CILi128EEES8_NS7_ILi64EEEEEENS_10bfloat16_tEfNS_4arch4Sm80ELb0ELb1ELb1ELb1ELb0ELb0ELb0ELb0ELi2ELi4ELi4ELi4ELb0EEENS1_21CollectiveEpilogueBwdISA_SB_SD_Li256ELb1ELb0ELi2EEENS1_19SingleTileSchedulerILb1ELb0ELb0ELi128EEEEEEEEEvNT_6ParamsE$_ZN4cute3eso3ESOILb1ELb0EJNS_10UnderscoreES2_iEEC2ERKS2_S5_RKi) ;  /* 0xfffa168000007944 */ /* 0x024fea0003c3ffff */
[----:B-1----:R-:W2:Y:S01]  /*67330*/  LDL R3, [R1+0x1380] ;  /* 0x0013800001037983 */ /* 0x002ea20000100800 */
[----:B------:R-:W-:Y:S02]  /*67340*/  MOV R4, 0x67370 ;  /* 0x0006737000047802 */ /* 0x000fe40000000f00 */
[----:B--2---:R-:W-:Y:S02]  /*67350*/  SHF.L.U32 R3, R3, 0x2, RZ ;  /* 0x0000000203037819 */ /* 0x004fe400000006ff */
[----:B------:R-:W-:Y:S05]  /*67360*/  CALL.REL.NOINC `($_ZN7cutlass13device_kernelIN5flash19enable_sm80_to_sm89INS1_16FlashAttnBwdSm80INS1_25CollectiveMainloopBwdSm80ILi2ELi2EN4cute5tupleIJNS5_1CILi128EEES8_NS7_ILi64EEEEEENS_10bfloat16_tEfNS_4arch4Sm80ELb0ELb1ELb1ELb1ELb0ELb0ELb0ELb0ELi2ELi4ELi4ELi4ELb0EEENS1_21CollectiveEpilogueBwdISA_SB_SD_Li256ELb1ELb0ELi2EEENS1_19SingleTileSchedulerILb1ELb0ELb0ELi128EEEEEEEEEvNT_6ParamsE$_ZN4cute3eso3ESOILb1ELb0EJNS_6LayoutINS_5tupleIJNS3_IJNS3_IJNS_1CILi4EEENS4_ILi2EEEEEENS4_ILi1EEEEEES6_EEENS3_IJNS3_IJNS3_IJS8_NS4_ILi32EEEEEENS4_ILi0EEEEEENS4_ILi64EEEEEEEEiEEC2ERKSH_RKi) ;  /* 0xfffa300000007944 */ /* 0x000fea0003c3ffff */
[----:B-1----:R-:W2:Y:S01]  /*67370*/  LDL R3, [R1+0x1380] ;  /* 0x0013800001037983 */ /* 0x002ea20000100800 */
[----:B------:R-:W-:Y:S01]  /*67380*/  MOV R6, 0x673b0 ;  /* 0x000673b000067802 */ /* 0x000fe20000000f00 */
[----:B--2---:R-:W-:-:S04]  /*67390*/  IMAD.WIDE R8, R3, 0x2, R74 ;  /* 0x0000000203087825 */ /* 0x004fc800078e024a */
[----:B------:R-:W-:Y:S05]  /*673a0*/  CALL.REL.NOINC `($_ZN7cutlass13device_kernelIN5flash19enable_sm80_to_sm89INS1_16FlashAttnBwdSm80INS1_25CollectiveMainloopBwdSm80ILi2ELi2EN4cute5tupleIJNS5_1CILi128EEES8_NS7_ILi64EEEEEENS_10bfloat16_tEfNS_4arch4Sm80ELb0ELb1ELb1ELb1ELb0ELb0ELb0ELb0ELi2ELi4ELi4ELi4ELb0EEENS1_21CollectiveEpilogueBwdISA_SB_SD_Li256ELb1ELb0ELi2EEENS1_19SingleTileSchedulerILb1ELb0ELb0ELi128EEEEEEEEEvNT_6ParamsE$_ZN4cute3eso3ESOILb1ELb0EJNS_6LayoutINS_5tupleIJNS3_IJNS3_IJNS_1CILi4EEENS4_ILi2EEEEEENS4_ILi1EEEEEES6_EEENS3_IJNS3_IJNS3_IJS8_NS4_ILi32EEEEEENS4_ILi0EEEEEENS4_ILi64EEEEEEEENS_10ViewEngineIPN7cutlass10bfloat16_tEEEEEC2ERKSH_RKSM_) ;  /* 0xfffa2f8000007944 */ /* 0x000fea0003c3ffff */
        /* <DEDUP_REMOVED lines=197> */
[----:B-1----:R-:W-:Y:S05]  /*68000*/  CALL.REL.NOINC `($_ZN7cutlass13device_kernelIN5flash19enable_sm80_to_sm89INS1_16FlashAttnBwdSm80INS1_25CollectiveMainloopBwdSm80ILi2ELi2EN4cute5tupleIJNS5_1CILi128EEES8_NS7_ILi64EEEEEENS_10bfloat16_tEfNS_4arch4Sm80ELb0ELb1ELb1ELb1ELb0ELb0ELb0ELb0ELi2ELi4ELi4ELi4ELb0EEENS1_21CollectiveEpilogueBwdISA_SB_SD_Li256ELb1ELb0ELi2EEENS1_19SingleTileSchedulerILb1ELb0ELb0ELi128EEEEEEEEEvNT_6ParamsE$_ZZN5flash25CollectiveMainloopBwdSm80ILi2ELi2EN4cute5tupleIJNS1_1CILi128EEES4_NS3_ILi64EEEEEEN7cutlass10bfloat16_tEfNS7_4arch4Sm80ELb0ELb1ELb1ELb1ELb0ELb0ELb0ELb0ELi2ELi4ELi4ELi4ELb0EE3mmaINS_16FlashAttnBwdSm80ISB_NS_21CollectiveEpilogueBwdIS6_S8_SA_Li256ELb1ELb0ELi2EEENS_19SingleTileSchedulerILb1ELb0ELb0ELi128EEEE13SharedStorageENS1_6TensorINS1_11ArrayEngineIfLm32EEENS1_6LayoutINS2_IJNS2_IJNS3_ILi2EEESO_EEESO_NS3_ILi4EEEEEENS2_IJNS2_IJNS3_ILi1EEESO_EEESQ_NS3_ILi8EEEEEEEEEEEEbRKNSB_6ParamsERT0_S12_iNS2_IJiiiEEERT_ENKUlvE0_clEv) ;  /* 0xffffb0b000007944 */ /* 0x002fea0003c3ffff */
.L_x_2024:
[----:B------:R-:W-:Y:S01]  /*68010*/  IMAD.MOV.U32 R2, RZ, RZ, R70 ;  /* 0x000000ffff027224 */ /* 0x000fe200078e0046 */
[----:B------:R-:W-:Y:S01]  /*68020*/  MOV R3, R69 ;  /* 0x0000004500037202 */ /* 0x000fe20000000f00 */
[----:B------:R-:W-:Y:S01]  /*68030*/  IMAD.MOV.U32 R20, RZ, RZ, RZ ;  /* 0x000000ffff147224 */ /* 0x000fe200078e00ff */
[----:B------:R-:W-:-:S02]  /*68040*/  MOV R8, 0x68060 ;  /* 0x0006806000087802 */ /* 0x000fc40000000f00 */
[----:B-1----:R-:W-:Y:S05]  /*68050*/  CALL.REL.NOINC `($_ZN7cutlass13device_kernelIN5flash19enable_sm80_to_sm89INS1_16FlashAttnBwdSm80INS1_25CollectiveMainloopBwdSm80ILi2ELi2EN4cute5tupleIJNS5_1CILi128EEES8_NS7_ILi64EEEEEENS_10bfloat16_tEfNS_4arch4Sm80ELb0ELb1ELb1ELb1ELb0ELb0ELb0ELb0ELi2ELi4ELi4ELi4ELb0EEENS1_21CollectiveEpilogueBwdISA_SB_SD_Li256ELb1ELb0ELi2EEENS1_19SingleTileSchedulerILb1ELb0ELb0ELi128EEEEEEEEEvNT_6ParamsE$_ZN4cute3eso3ESOILb1ELb0EJNS_10UnderscoreES2_iEEC2ERKS2_S5_RKi) ;  /* 0xfffa095000007944 */ /* 0x002fea0003c3ffff */
        /* <DEDUP_REMOVED lines=15> */
[----:B------:R-:W-:Y:S05]  /*68150*/  CALL.REL.NOINC `($_ZN7cutlass13device_kernelIN5flash19enable_sm80_to_sm89INS1_16FlashAttnBwdSm80INS1_25CollectiveMainloopBwdSm80ILi2ELi2EN4cute5tupleIJNS5_1CILi128EEES8_NS7_ILi64EEEEEENS_10bfloat16_tEfNS_4arch4Sm80ELb0ELb1ELb1ELb1ELb0ELb0ELb0ELb0ELi2ELi4ELi4ELi4ELb0EEENS1_21CollectiveEpilogueBwdISA_SB_SD_Li256ELb1ELb0ELi2EEENS1_19SingleTileSchedulerILb1ELb0ELb0ELi128EEEEEEEEEvNT_6ParamsE$_ZN4cute3eso3ESOILb1ELb0EJNS_6LayoutINS_5tupleIJNS3_IJNS_1CILi2EEES5_S5_EEES5_EEENS3_IJNS3_IJNS4_ILi1EEES5_NS4_ILi4EEEEEENS4_ILi8EEEEEEEEiEEC2ERKSD_RKi) ;  /* 0xfffa2db000007944 */ /* 0x000fea0003c3ffff */
[----:B-1----:R-:W2:Y:S01]  /*68160*/  LDL R2, [R1+0x1410] ;  /* 0x0014100001027983 */ /* 0x002ea20000100800 */
[----:B------:R-:W-:Y:S02]  /*68170*/  MOV R4, R66 ;  /* 0x0000004200047202 */ /* 0x000fe40000000f00 */
[----:B------:R-:W-:-:S05]  /*68180*/  MOV R5, R65 ;  /* 0x0000004100057202 */ /* 0x000fca0000000f00 */
[----:B--2---:R-:W-:Y:S01]  /*68190*/  IMAD.WIDE R2, R2, 0x2, R4 ;  /* 0x0000000202027825 */ /* 0x004fe200078e0204 */
[----:B------:R-:W-:-:S04]  /*681a0*/  MOV R4, 0x681d0 ;  /* 0x000681d000047802 */ /* 0x000fc80000000f00 */
[----:B------:R-:W-:Y:S02]  /*681b0*/  MOV R6, R2 ;  /* 0x0000000200067202 */ /* 0x000fe40000000f00 */
[----:B------:R-:W-:Y:S05]  /*681c0*/  CALL.REL.NOINC `($_ZN7cutlass13device_kernelIN5flash19enable_sm80_to_sm89INS1_16FlashAttnBwdSm80INS1_25CollectiveMainloopBwdSm80ILi2ELi2EN4cute5tupleIJNS5_1CILi128EEES8_NS7_ILi64EEEEEENS_10bfloat16_tEfNS_4arch4Sm80ELb0ELb1ELb1ELb1ELb0ELb0ELb0ELb0ELi2ELi4ELi4ELi4ELb0EEENS1_21CollectiveEpilogueBwdISA_SB_SD_Li256ELb1ELb0ELi2EEENS1_19SingleTileSchedulerILb1ELb0ELb0ELi128EEEEEEEEEvNT_6ParamsE$_ZN4cute3eso3ESOILb1ELb0EJNS_6LayoutINS_5tupleIJNS3_IJNS_1CILi2EEES5_S5_EEES5_EEENS3_IJNS3_IJNS4_ILi1EEES5_NS4_ILi4EEEEEENS4_ILi8EEEEEEEENS_10ViewEngineIPN7cutlass10bfloat16_tEEEEEC2ERKSD_RKSI_) ;  /* 0xfffa2cf000007944 */ /* 0x000fea0003c3ffff */
[----:B------:R2:W5:Y:S01]  /*681d0*/  LDL.64 R90, [R1+0x1410] ;  /* 0x00141000015a7983 */ /* 0x0005620000100a00 */
[----:B-1----:R-:W-:Y:S01]  /*681e0*/  IMAD.MOV.U32 R2, RZ, RZ, R70 ;  /* 0x000000ffff027224 */ /* 0x002fe200078e0046 */
[----:B------:R-:W-:Y:S02]  /*681f0*/  MOV R3, R69 ;  /* 0x0000004500037202 */ /* 0x000fe40000000f00 */
[----:B------:R-:W-:Y:S02]  /*68200*/  MOV R8, 0x68220 ;  /* 0x0006822000087802 */ /* 0x000fe40000000f00 */
[----:B--2--5:R-:W-:Y:S05]  /*68210*/  CALL.REL.NOINC `($_ZN7cutlass13device_kernelIN5flash19enable_sm80_to_sm89INS1_16FlashAttnBwdSm80INS1_25CollectiveMainloopBwdSm80ILi2ELi2EN4cute5tupleIJNS5_1CILi128EEES8_NS7_ILi64EEEEEENS_10bfloat16_tEfNS_4arch4Sm80ELb0ELb1ELb1ELb1ELb0ELb0ELb0ELb0ELi2ELi4ELi4ELi4ELb0EEENS1_21CollectiveEpilogueBwdISA_SB_SD_Li256ELb1ELb0ELi2EEENS1_19SingleTileSchedulerILb1ELb0ELb0ELi128EEEEEEEEEvNT_6ParamsE$_ZN4cute3eso3ESOILb1ELb0EJNS_10UnderscoreES2_iEEC2ERKS2_S5_RKi) ;  /* 0xfffa079000007944 */ /* 0x024fea0003c3ffff */
[----:B-1----:R-:W2:Y:S01]  /*68220*/  LDL R3, [R1+0x1410] ;  /* 0x0014100001037983 */ /* 0x002ea20000100800 */
[----:B------:R-:W-:Y:S02]  /*68230*/  MOV R4, 0x68260 ;  /* 0x0006826000047802 */ /* 0x000fe40000000f00 */
[----:B--2---:R-:W-:Y:S02]  /*68240*/  SHF.L.U32 R3, R3, 0x2, RZ ;  /* 0x0000000203037819 */ /* 0x004fe400000006ff */
[----:B------:R-:W-:Y:S05]  /*68250*/  CALL.REL.NOINC `($_ZN7cutlass13device_kernelIN5flash19enable_sm80_to_sm89INS1_16FlashAttnBwdSm80INS1_25CollectiveMainloopBwdSm80ILi2ELi2EN4cute5tupleIJNS5_1CILi128EEES8_NS7_ILi64EEEEEENS_10bfloat16_tEfNS_4arch4Sm80ELb0ELb1ELb1ELb1ELb0ELb0ELb0ELb0ELi2ELi4ELi4ELi4ELb0EEENS1_21CollectiveEpilogueBwdISA_SB_SD_Li256ELb1ELb0ELi2EEENS1_19SingleTileSchedulerILb1ELb0ELb0ELi128EEEEEEEEEvNT_6ParamsE$_ZN4cute3eso3ESOILb1ELb0EJNS_6LayoutINS_5tupleIJNS3_IJNS_1CILi2EEES5_EEES6_EEENS3_IJNS3_IJNS4_ILi1EEES5_EEENS3_IJNS4_ILi32EEENS4_ILi64EEEEEEEEEEEiEEC2ERKSE_RKi) ;  /* 0xfffa2b0000007944 */ /* 0x000fea0003c3ffff */
[----:B-1----:R-:W2:Y:S01]  /*68260*/  LDL R3, [R1+0x1410] ;  /* 0x0014100001037983 */ /* 0x002ea20000100800 */
[----:B------:R-:W-:Y:S01]  /*68270*/  MOV R4, 0x682b0 ;  /* 0x000682b000047802 */ /* 0x000fe20000000f00 */
[----:B--2---:R-:W-:-:S05]  /*68280*/  IMAD.WIDE R2, R3, 0x2, R72 ;  /* 0x0000000203027825 */ /* 0x004fca00078e0248 */
[----:B------:R-:W-:Y:S02]  /*68290*/  MOV R6, R2 ;  /* 0x0000000200067202 */ /* 0x000fe40000000f00 */
[----:B------:R-:W-:Y:S05]  /*682a0*/  CALL.REL.NOINC `($_ZN7cutlass13device_kernelIN5flash19enable_sm80_to_sm89INS1_16FlashAttnBwdSm80INS1_25CollectiveMainloopBwdSm80ILi2ELi2EN4cute5tupleIJNS5_1CILi128EEES8_NS7_ILi64EEEEEENS_10bfloat16_tEfNS_4arch4Sm80ELb0ELb1ELb1ELb1ELb0ELb0ELb0ELb0ELi2ELi4ELi4ELi4ELb0EEENS1_21CollectiveEpilogueBwdISA_SB_SD_Li256ELb1ELb0ELi2EEENS1_19SingleTileSchedulerILb1ELb0ELb0ELi128EEEEEEEEEvNT_6ParamsE$_ZN4cute3eso3ESOILb1ELb0EJNS_6LayoutINS_5tupleIJNS3_IJNS_1CILi2EEES5_EEES6_EEENS3_IJNS3_IJNS4_ILi1EEES5_EEENS3_IJNS4_ILi32EEENS4_ILi64EEEEEEEEEEENS_10ViewEngineIPN7cutlass10bfloat16_tEEEEEC2ERKSE_RKSJ_) ;  /* 0xfffa2a6000007944 */ /* 0x000fea0003c3ffff */
[----:B------:R2:W5:Y:S04]  /*682b0*/  LDL.64 R88, [R1+0x1410] ;  /* 0x0014100001587983 */ /* 0x0005680000100a00 */
[----:B------:R2:W-:Y:S02]  /*682c0*/  STL [R1+0x1448], RZ ;  /* 0x001448ff01007387 */ /* 0x0005e40000100800 */
.L_x_2025:
[----:B-1----:R-:W-:Y:S01]  /*682d0*/  IMAD.MOV.U32 R85, RZ, RZ, R70 ;  /* 0x000000ffff557224 */ /* 0x002fe200078e0046 */
[----:B------:R-:W-:Y:S01]  /*682e0*/  LOP3.LUT R86, R20, 0x1, RZ, 0xc0, !PT ;  /* 0x0000000114567812 */ /* 0x000fe200078ec0ff */
[----:B------:R-:W-:Y:S01]  /*682f0*/  IMAD.MOV.U32 R71, RZ, RZ, R62 ;  /* 0x000000ffff477224 */ /* 0x000fe200078e003e */
[----:B------:R-:W-:Y:S02]  /*68300*/  MOV R84, 0x68320 ;  /* 0x0006832000547802 */ /* 0x000fe40000000f00 */
[----:B-12--5:R-:W-:Y:S05]  /*68310*/  CALL.REL.NOINC `($_ZN7cutlass13device_kernelIN5flash19enable_sm80_to_sm89INS1_16FlashAttnBwdSm80INS1_25CollectiveMainloopBwdSm80ILi2ELi2EN4cute5tupleIJNS5_1CILi128EEES8_NS7_ILi64EEEEEENS_10bfloat16_tEfNS_4arch4Sm80ELb0ELb1ELb1ELb1ELb0ELb0ELb0ELb0ELi2ELi4ELi4ELi4ELb0EEENS1_21CollectiveEpilogueBwdISA_SB_SD_Li256ELb1ELb0ELi2EEENS1_19SingleTileSchedulerILb1ELb0ELb0ELi128EEEEEEEEEvNT_6ParamsE$_ZN4cute3eso3ESOILb1ELb0EJNS_10UnderscoreEiiEEC2ERKS2_RKiS7_) ;  /* 0xfffa071000007944 */ /* 0x026fea0003c3ffff */
[----:B------:R-:W-:Y:S01]  /*68320*/  MOV R4, 0x68370 ;  /* 0x0006837000047802 */ /* 0x000fe20000000f00 */
[----:B-1----:R-:W2:Y:S02]  /*68330*/  LDL.64 R2, [R1+0x1410] ;  /* 0x0014100001027983 */ /* 0x002ea40000100a00 */
[----:B--2---:R-:W-:Y:S05]  /*68340*/  IMAD R3, R3, 0x2, R2 ;  /* 0x0000000203037824 */ /* 0x004fea00078e0202 */
[----:B------:R-:W-:Y:S02]  /*68350*/  SHF.L.U32 R3, R3, 0x2, RZ ;  /* 0x0000000203037819 */ /* 0x000fe400000006ff */
        /* <DEDUP_REMOVED lines=13> */
[----:B-1----:R-:W2:Y:S02]  /*68430*/  LDL R3, [R1+0x1410] ;  /* 0x0014100001037983 */ /* 0x002ea40000100800 */
[----:B--2---:R-:W-:Y:S02]  /*68440*/  SHF.L.U32 R3, R3, 0x3, RZ ;  /* 0x0000000303037819 */ /* 0x004fe400000006ff */
[----:B------:R-:W-:Y:S05]  /*68450*/  CALL.REL.NOINC `($_ZN7cutlass13device_kernelIN5flash19enable_sm80_to_sm89INS1_16FlashAttnBwdSm80INS1_25CollectiveMainloopBwdSm80ILi2ELi2EN4cute5tupleIJNS5_1CILi128EEES8_NS7_ILi64EEEEEENS_10bfloat16_tEfNS_4arch4Sm80ELb0ELb1ELb1ELb1ELb0ELb0ELb0ELb0ELi2ELi4ELi4ELi4ELb0EEENS1_21CollectiveEpilogueBwdISA_SB_SD_Li256ELb1ELb0ELi2EEENS1_19SingleTileSchedulerILb1ELb0ELb0ELi128EEEEEEEEEvNT_6ParamsE$_ZN4cute3eso3ESOILb1ELb0EJNS_6LayoutINS_5tupleIJNS3_IJNS_1CILi2EEES5_S5_EEEEEENS3_IJNS3_IJNS4_ILi1EEES5_NS4_ILi4EEEEEEEEEEEiEEC2ERKSC_RKi) ;  /* 0xfffa299000007944 */ /* 0x000fea0003c3ffff */
[----:B------:R-:W-:Y:S01]  /*68460*/  MOV R4, 0x684b0 ;  /* 0x000684b000047802 */ /* 0x000fe20000000f00 */
[----:B-1----:R-:W2:Y:S02]  /*68470*/  LDL R3, [R1+0x1410] ;  /* 0x0014100001037983 */ /* 0x002ea40000100800 */
        /* <DEDUP_REMOVED lines=18> */
[----:B-1----:R-:W2:Y:S02]  /*685a0*/  LDL R3, [R1+0x1410] ;  /* 0x0014100001037983 */ /* 0x002ea40000100800 */
        /* <DEDUP_REMOVED lines=18> */
[----:B------:R-:W-:Y:S05]  /*686d0*/  CALL.REL.NOINC `($_ZN7cutlass13device_kernelIN5flash19enable_sm80_to_sm89INS1_16FlashAttnBwdSm80INS1_25CollectiveMainloopBwdSm80ILi2ELi2EN4cute5tupleIJNS5_1CILi128EEES8_NS7_ILi64EEEEEENS_10bfloat16_tEfNS_4arch4Sm80ELb0ELb1ELb1ELb1ELb0ELb0ELb0ELb0ELi2ELi4ELi4ELi4ELb0EEENS1_21CollectiveEpilogueBwdISA_SB_SD_Li256ELb1ELb0ELi2EEENS1_19SingleTileSchedulerILb1ELb0ELb0ELi128EEEEEEEEEvNT_6ParamsE$_ZN4cute3eso3ESOILb1ELb0EJNS_6LayoutINS_5tupleIJNS3_IJNS_1CILi2EEES5_EEEEEENS3_IJNS3_IJNS4_ILi1EEES5_EEEEEEEENS_10ViewEngineIPKfEEEEC2ERKSB_RKSF_) ;  /* 0xfffa225000007944 */ /* 0x000fea0003c3ffff */
        /* <DEDUP_REMOVED lines=147> */
.L_x_2026:
[----:B-1----:R-:W-:Y:S02]  /*69010*/  MOV R4, 0x69030 ;  /* 0x0006903000047802 */ /* 0x002fe40000000f00 */
[----:B------:R-:W-:Y:S05]  /*69020*/  CALL.REL.NOINC `($_ZN7cutlass13device_kernelIN5flash19enable_sm80_to_sm89INS1_16FlashAttnBwdSm80INS1_25CollectiveMainloopBwdSm80ILi2ELi2EN4cute5tupleIJNS5_1CILi128EEES8_NS7_ILi64EEEEEENS_10bfloat16_tEfNS_4arch4Sm80ELb0ELb1ELb1ELb1ELb0ELb0ELb0ELb0ELi2ELi4ELi4ELi4ELb0EEENS1_21CollectiveEpilogueBwdISA_SB_SD_Li256ELb1ELb0ELi2EEENS1_19SingleTileSchedulerILb1ELb0ELb0ELi128EEEEEEEEEvNT_6ParamsE$_ZN4cute3eso3ESOILb1ELb0EJNS_6LayoutINS_5tupleIJNS3_IJNS_1CILi1EEENS4_ILi4EEEEEENS4_ILi2EEES6_EEENS3_IJNS3_IJNS4_ILi0EEES5_EEES6_NS4_ILi8EEEEEEEENS_10ViewEngineIPfEEEEC2ERKSE_RKSH_) ;  /* 0xfffa17b000007944 */ /* 0x000fea0003c3ffff */
[----:B------:R-:W2:Y:S04]  /*69030*/  LDL.64 R10, [R67+0x60] ;  /* 0x00006000430a7983 */ /* 0x000ea80000100a00 */
[----:B------:R3:W5:Y:S04]  /*69040*/  LDL.64 R4, [R67+0x58] ;  /* 0x0000580043047983 */ /* 0x0007680000100a00 */
[----:B------:R3:W5:Y:S04]  /*69050*/  LDL.64 R6, [R1+0x1428] ;  /* 0x0014280001067983 */ /* 0x0007680000100a00 */
[----:B--2---:R3:W5:Y:S01]  /*69060*/  LD.E R3, [R10.64] ;  /* 0x000000040a037980 */ /* 0x004762000c101900 */
[----:B-1----:R-:W-:-:S02]  /*69070*/  MOV R2, R70 ;  /* 0x0000004600027202 */ /* 0x002fc40000000f00 */
[----:B------:R-:W-:Y:S02]  /*69080*/  MOV R8, 0x690a0 ;  /* 0x000690a000087802 */ /* 0x000fe40000000f00 */
[----:B---3-5:R-:W-:Y:S05]  /*69090*/  CALL.REL.NOINC `($_ZN7cutlass13device_kernelIN5flash19enable_sm80_to_sm89INS1_16FlashAttnBwdSm80INS1_25CollectiveMainloopBwdSm80ILi2ELi2EN4cute5tupleIJNS5_1CILi128EEES8_NS7_ILi64EEEEEENS_10bfloat16_tEfNS_4arch4Sm80ELb0ELb1ELb1ELb1ELb0ELb0ELb0ELb0ELi2ELi4ELi4ELi4ELb0EEENS1_21CollectiveEpilogueBwdISA_SB_SD_Li256ELb1ELb0ELi2EEENS1_19SingleTileSchedulerILb1ELb0ELb0ELi128EEEEEEEEEvNT_6ParamsE$_ZN4cute3eso3ESOILb1ELb0EJNS_10UnderscoreES2_iEEC2ERKS2_S5_RKi) ;  /* 0xfff9f91000007944 */ /* 0x028fea0003c3ffff */
[----:B-1----:R-:W2:Y:S01]  /*690a0*/  LDL R3, [R1+0x1410] ;  /* 0x0014100001037983 */ /* 0x002ea20000100800 */
[----:B------:R-:W-:Y:S02]  /*690b0*/  MOV R8, 0x690e0 ;  /* 0x000690e000087802 */ /* 0x000fe40000000f00 */
[----:B--2---:R-:W-:Y:S02]  /*690c0*/  SHF.L.U32 R3, R3, 0xd, RZ ;  /* 0x0000000d03037819 */ /* 0x004fe400000006ff */
[----:B------:R-:W-:Y:S05]  /*690d0*/  CALL.REL.NOINC `($_ZN7cutlass13device_kernelIN5flash19enable_sm80_to_sm89INS1_16FlashAttnBwdSm80INS1_25CollectiveMainloopBwdSm80ILi2ELi2EN4cute5tupleIJNS5_1CILi128EEES8_NS7_ILi64EEEEEENS_10bfloat16_tEfNS_4arch4Sm80ELb0ELb1ELb1ELb1ELb0ELb0ELb0ELb0ELi2ELi4ELi4ELi4ELb0EEENS1_21CollectiveEpilogueBwdISA_SB_SD_Li256ELb1ELb0ELi2EEENS1_19SingleTileSchedulerILb1ELb0ELb0ELi128EEEEEEEEEvNT_6ParamsE$_ZN4cute3eso3ESOILb1ELb0EJNS_6LayoutINS_5tupleIJNS3_IJNS_1CILi1EEES5_EEENS4_ILi32EEEEEENS3_IJNS3_IJNS4_ILi0EEES9_EEENS4_ILi256EEEEEEEEiEEC2ERKSD_RKi) ;  /* 0xfffa181000007944 */ /* 0x000fea0003c3ffff */
[----:B------:R-:W2:Y:S04]  /*690e0*/  LD.E.64 R4, [R4.64+0x8] ;  /* 0x0000080404047980 */ /* 0x000ea8000c101b00 */
[----:B------:R-:W2:Y:S01]  /*690f0*/  LDL R10, [R1+0x1428] ;  /* 0x00142800010a7983 */ /* 0x000ea20000100800 */
[----:B------:R-:W-:Y:S01]  /*69100*/  MOV R8, 0x69130 ;  /* 0x0006913000087802 */ /* 0x000fe20000000f00 */
[----:B--2---:R-:W-:-:S04]  /*69110*/  IMAD.WIDE R10, R10, 0x4, R4 ;  /* 0x000000040a0a7825 */ /* 0x004fc800078e0204 */
[----:B-1----:R-:W-:Y:S05]  /*69120*/  CALL.REL.NOINC `($_ZN7cutlass13device_kernelIN5flash19enable_sm80_to_sm89INS1_16FlashAttnBwdSm80INS1_25CollectiveMainloopBwdSm80ILi2ELi2EN4cute5tupleIJNS5_1CILi128EEES8_NS7_ILi64EEEEEENS_10bfloat16_tEfNS_4arch4Sm80ELb0ELb1ELb1ELb1ELb0ELb0ELb0ELb0ELi2ELi4ELi4ELi4ELb0EEENS1_21CollectiveEpilogueBwdISA_SB_SD_Li256ELb1ELb0ELi2EEENS1_19SingleTileSchedulerILb1ELb0ELb0ELi128EEEEEEEEEvNT_6ParamsE$_ZN4cute8gmem_ptrIPfECI1NS_12iter_adaptorIS1_S2_EEES1_) ;  /* 0xfffa335000007944 */ /* 0x002fea0003c3ffff */
[----:B-1----:R1:W5:Y:S01]  /*69130*/  LDL.64 R2, [R1+0x1428] ;  /* 0x0014280001027983 */ /* 0x0023620000100a00 */
[----:B------:R-:W-:-:S03]  /*69140*/  MOV R4, 0x69160 ;  /* 0x0006916000047802 */ /* 0x000fc60000000f00 */
[----:B-1---5:R-:W-:Y:S05]  /*69150*/  CALL.REL.NOINC `($_ZN7cutlass13device_kernelIN5flash19enable_sm80_to_sm89INS1_16FlashAttnBwdSm80INS1_25CollectiveMainloopBwdSm80ILi2ELi2EN4cute5tupleIJNS5_1CILi128EEES8_NS7_ILi64EEEEEENS_10bfloat16_tEfNS_4arch4Sm80ELb0ELb1ELb1ELb1ELb0ELb0ELb0ELb0ELi2ELi4ELi4ELi4ELb0EEENS1_21CollectiveEpilogueBwdISA_SB_SD_Li256ELb1ELb0ELi2EEENS1_19SingleTileSchedulerILb1ELb0ELb0ELi128EEEEEEEEEvNT_6ParamsE$_ZN4cute3eso3ESOILb1ELb0EJNS_6LayoutINS_5tupleIJNS3_IJNS_1CILi1EEES5_EEENS4_ILi32EEEEEENS3_IJNS3_IJNS4_ILi0EEES9_EEENS4_ILi256EEEEEEEENS_10ViewEngineINS_8gmem_ptrIPfEEEEEEC2ERKSD_RKSI_) ;  /* 0xfffa175000007944 */ /* 0x022fea0003c3ffff */
[----:B-1----:R-:W2:Y:S04]  /*69160*/  LDL.64 R2, [R1+0x1428] ;  /* 0x0014280001027983 */ /* 0x002ea80000100a00 */
[----:B------:R1:W5:Y:S01]  /*69170*/  LD.E R5, [R6.64] ;  /* 0x0000000406057980 */ /* 0x000362000c101900 */
[----:B------:R-:W-:Y:S01]  /*69180*/  MOV R10, 0x691c0 ;  /* 0x000691c0000a7802 */ /* 0x000fe20000000f00 */
[----:B--2---:R-:W-:Y:S01]  /*69190*/  IMAD.MOV.U32 R14, RZ, RZ, R2 ;  /* 0x000000ffff0e7224 */ /* 0x004fe200078e0002 */
[----:B------:R-:W-:-:S02]  /*691a0*/  MOV R15, R3 ;  /* 0x00000003000f7202 */ /* 0x000fc40000000f00 */
[----:B-1---5:R-:W-:Y:S05]  /*691b0*/  CALL.REL.NOINC `($_ZN7cutlass13device_kernelIN5flash19enable_sm80_to_sm89INS1_16FlashAttnBwdSm80INS1_25CollectiveMainloopBwdSm80ILi2ELi2EN4cute5tupleIJNS5_1CILi128EEES8_NS7_ILi64EEEEEENS_10bfloat16_tEfNS_4arch4Sm80ELb0ELb1ELb1ELb1ELb0ELb0ELb0ELb0ELi2ELi4ELi4ELi4ELb0EEENS1_21CollectiveEpilogueBwdISA_SB_SD_Li256ELb1ELb0ELi2EEENS1_19SingleTileSchedulerILb1ELb0ELb0ELi128EEEEEEEEEvNT_6ParamsE$_ZN73_INTERNAL_24fd9406_37_flash_bwd_hdim64_bf16_softcap_sm80_cu_8e232a79_33079atomicAddEPff) ;  /* 0xfffa349000007944 */ /* 0x022fea0003c3ffff */
[----:B------:R2:W5:Y:S01]  /*691c0*/  LD.E R5, [R6.64+0x4] ;  /* 0x0000040406057980 */ /* 0x000562000c101900 */
[----:B-1----:R-:W-:-:S02]  /*691d0*/  IADD3 R14, P0, R2, 0x400, RZ ;  /* 0x00000400020e7810 */ /* 0x002fc40007f1e0ff */
[----:B------:R-:W-:-:S03]  /*691e0*/  MOV R10, 0x69210 ;  /* 0x00069210000a7802 */ /* 0x000fc60000000f00 */
[----:B------:R-:W-:-:S03]  /*691f0*/  IMAD.X R15, RZ, RZ, R3, P0 ;  /* 0x000000ffff0f7224 */ /* 0x000fc600000e0603 */
[----:B--2--5:R-:W-:Y:S05]  /*69200*/  CALL.REL.NOINC `($_ZN7cutlass13device_kernelIN5flash19enable_sm80_to_sm89INS1_16FlashAttnBwdSm80INS1_25CollectiveMainloopBwdSm80ILi2ELi2EN4cute5tupleIJNS5_1CILi128EEES8_NS7_ILi64EEEEEENS_10bfloat16_tEfNS_4arch4Sm80ELb0ELb1ELb1ELb1ELb0ELb0ELb0ELb0ELi2ELi4ELi4ELi4ELb0EEENS1_21CollectiveEpilogueBwdISA_SB_SD_Li256ELb1ELb0ELi2EEENS1_19SingleTileSchedulerILb1ELb0ELb0ELi128EEEEEEEEEvNT_6ParamsE$_ZN73_INTERNAL_24fd9406_37_flash_bwd_hdim64_bf16_softcap_sm80_cu_8e232a79_33079atomicAddEPff) ;  /* 0xfffa344000007944 */ /* 0x024fea0003c3ffff */
[----:B------:R2:W5:Y:S01]  /*69210*/  LD.E R5, [R6.64+0x8] ;  /* 0x0000080406057980 */ /* 0x000562000c101900 */
[----:B-1----:R-:W-:Y:S02]  /*69220*/  IADD3 R14, P0, R2, 0x800, RZ ;  /* 0x00000800020e7810 */ /* 0x002fe40007f1e0ff */
        /* <DEDUP_REMOVED lines=148> */
[----:B------:R-:W-:-:S04]  /*69b70*/  MOV R69, 0x0 ;  /* 0x0000000000457802 */ /* 0x000fc80000000f00 */
[----:B------:R-:W-:Y:S05]  /*69b80*/  RET.REL.NODEC R68 `(_ZN7cutlass13device_kernelIN5flash19enable_sm80_to_sm89INS1_16FlashAttnBwdSm80INS1_25CollectiveMainloopBwdSm80ILi2ELi2EN4cute5tupleIJNS5_1CILi128EEES8_NS7_ILi64EEEEEENS_10bfloat16_tEfNS_4arch4Sm80ELb0ELb1ELb1ELb1ELb0ELb0ELb0ELb0ELi2ELi4ELi4ELi4ELb0EEENS1_21CollectiveEpilogueBwdISA_SB_SD_Li256ELb1ELb0ELi2EEENS1_19SingleTileSchedulerILb1ELb0ELb0ELi128EEEEEEEEEvNT_6ParamsE) ;  /* 0xfff9647044007950 */ /* 0x000fea0003c3ffff */
        .type           $_ZN7cutlass13device_kernelIN5flash19enable_sm80_to_sm89INS1_16FlashAttnBwdSm80INS1_25CollectiveMainloopBwdSm80ILi2ELi2EN4cute5tupleIJNS5_1CILi128EEES8_NS7_ILi64EEEEEENS_10bfloat16_tEfNS_4arch4Sm80ELb0ELb1ELb1ELb1ELb0ELb0ELb0ELb0ELi2ELi4ELi4ELi4ELb0EEENS1_21CollectiveEpilogueBwdISA_SB_SD_Li256ELb1ELb0ELi2EEENS1_19SingleTileSchedulerILb1ELb0ELb0ELi128EEEEEEEEEvNT_6ParamsE$_ZZZN5flash25CollectiveMainloopBwdSm80ILi2ELi2EN4cute5tupleIJNS1_1CILi128EEES4_NS3_ILi64EEEEEEN7cutlass10bfloat16_tEfNS7_4arch4Sm80ELb0ELb1ELb1ELb1ELb0ELb0ELb0ELb0ELi2ELi4ELi4ELi4ELb0EE3mmaINS_16FlashAttnBwdSm80ISB_NS_21CollectiveEpilogueBwdIS6_S8_SA_Li256ELb1ELb0ELi2EEENS_19SingleTileSchedulerILb1ELb0ELb0ELi128EEEE13SharedStorageENS1_6TensorINS1_11ArrayEngineIfLm32EEENS1_6LayoutINS2_IJNS2_IJNS3_ILi2EEESO_EEESO_NS3_ILi4EEEEEENS2_IJNS2_IJNS3_ILi1EEESO_EEESQ_NS3_ILi8EEEEEEEEEEEEbRKNSB_6ParamsERT0_S12_iNS2_IJiiiEEERT_ENKUliT_E_clIZSC_ISJ_SX_EbS10_S12_S12_iS13_S15_EUlRS16_iE_EEDaiS16_ENKUlvE0_clEv,@function
        .size           $_ZN7cutlass13device_kernelIN5flash19enable_sm80_to_sm89INS1_16FlashAttnBwdSm80INS1_25CollectiveMainloopBwdSm80ILi2ELi2EN4cute5tupleIJNS5_1CILi128EEES8_NS7_ILi64EEEEEENS_10bfloat16_tEfNS_4arch4Sm80ELb0ELb1ELb1ELb1ELb0ELb0ELb0ELb0ELi2ELi4ELi4ELi4ELb0EEENS1_21CollectiveEpilogueBwdISA_SB_SD_Li256ELb1ELb0ELi2EEENS1_19SingleTileSchedulerILb1ELb0ELb0ELi128EEEEEEEEEvNT_6ParamsE$_ZZZN5flash25CollectiveMainloopBwdSm80ILi2ELi2EN4cute5tupleIJNS1_1CILi128EEES4_NS3_ILi64EEEEEEN7cutlass10bfloat16_tEfNS7_4arch4Sm80ELb0ELb1ELb1ELb1ELb0ELb0ELb0ELb0ELi2ELi4ELi4ELi4ELb0EE3mmaINS_16FlashAttnBwdSm80ISB_NS_21CollectiveEpilogueBwdIS6_S8_SA_Li256ELb1ELb0ELi2EEENS_19SingleTileSchedulerILb1ELb0ELb0ELi128EEEE13SharedStorageENS1_6TensorINS1_11ArrayEngineIfLm32EEENS1_6LayoutINS2_IJNS2_IJNS3_ILi2EEESO_EEESO_NS3_ILi4EEEEEENS2_IJNS2_IJNS3_ILi1EEESO_EEESQ_NS3_ILi8EEEEEEEEEEEEbRKNSB_6ParamsERT0_S12_iNS2_IJiiiEEERT_ENKUliT_E_clIZSC_ISJ_SX_EbS10_S12_S12_iS13_S15_EUlRS16_iE_EEDaiS16_ENKUlvE0_clEv,($_ZN7cutlass13device_kernelIN5flash19enable_sm80_to_sm89INS1_16FlashAttnBwdSm80INS1_25CollectiveMainloopBwdSm80ILi2ELi2EN4cute5tupleIJNS5_1CILi128EEES8_NS7_ILi64EEEEEENS_10bfloat16_tEfNS_4arch4Sm80ELb0ELb1ELb1ELb1ELb0ELb0ELb0ELb0ELi2ELi4ELi4ELi4ELb0EEENS1_21CollectiveEpilogueBwdISA_SB_SD_Li256ELb1ELb0ELi2EEENS1_19SingleTileSchedulerILb1ELb0ELb0ELi128EEEEEEEEEvNT_6ParamsE$_ZZZN5flash25CollectiveMainloopBwdSm80ILi2ELi2EN4cute5tupleIJNS1_1CILi128EEES4_NS3_ILi64EEEEEEN7cutlass10bfloat16_tEfNS7_4arch4Sm80ELb0ELb1ELb1ELb1ELb0ELb0ELb0ELb0ELi2ELi4ELi4ELi4ELb0EE3mmaINS_16FlashAttnBwdSm80ISB_NS_21CollectiveEpilogueBwdIS6_S8_SA_Li256ELb1ELb0ELi2EEENS_19SingleTileSchedulerILb1ELb0ELb0ELi128EEEE13SharedStorageENS1_6TensorINS1_11ArrayEngineIfLm32EEENS1_6LayoutINS2_IJNS2_IJNS3_ILi2EEESO_EEESO_NS3_ILi4EEEEEENS2_IJNS2_IJNS3_ILi1EEESO_EEESQ_NS3_ILi8EEEEEEEEEEEEbRKNSB_6ParamsERT0_S12_iNS2_IJiiiEEERT_ENKUliT_E_clIZSC_ISJ_SX_EbS10_S12_S12_iS13_S15_EUlRS16_iE_EEDaiS16_ENKUlvE1_clEv - $_ZN7cutlass13device_kernelIN5flash19enable_sm80_to_sm89INS1_16FlashAttnBwdSm80INS1_25CollectiveMainloopBwdSm80ILi2ELi2EN4cute5tupleIJNS5_1CILi128EEES8_NS7_ILi64EEEEEENS_10bfloat16_tEfNS_4arch4Sm80ELb0ELb1ELb1ELb1ELb0ELb0ELb0ELb0ELi2ELi4ELi4ELi4ELb0EEENS1_21CollectiveEpilogueBwdISA_SB_SD_Li256ELb1ELb0ELi2EEENS1_19SingleTileSchedulerILb1ELb0ELb0ELi128EEEEEEEEEvNT_6ParamsE$_ZZZN5flash25CollectiveMainloopBwdSm80ILi2ELi2EN4cute5tupleIJNS1_1CILi128EEES4_NS3_ILi64EEEEEEN7cutlass10bfloat16_tEfNS7_4arch4Sm80ELb0ELb1ELb1ELb1ELb0ELb0ELb0ELb0ELi2ELi4ELi4ELi4ELb0EE3mmaINS_16FlashAttnBwdSm80ISB_NS_21CollectiveEpilogueBwdIS6_S8_SA_Li256ELb1ELb0ELi2EEENS_19SingleTileSchedulerILb1ELb0ELb0ELi128EEEE13SharedStorageENS1_6TensorINS1_11ArrayEngineIfLm32EEENS1_6LayoutINS2_IJNS2_IJNS3_ILi2EEESO_EEESO_NS3_ILi4EEEEEENS2_IJNS2_IJNS3_ILi1EEESO_EEESQ_NS3_ILi8EEEEEEEEEEEEbRKNSB_6ParamsERT0_S12_iNS2_IJiiiEEERT_ENKUliT_E_clIZSC_ISJ_SX_EbS10_S12_S12_iS13_S15_EUlRS16_iE_EEDaiS16_ENKUlvE0_clEv)
$_ZN7cutlass13device_kernelIN5flash19enable_sm80_to_sm89INS1_16FlashAttnBwdSm80INS1_25CollectiveMainloopBwdSm80ILi2ELi2EN4cute5tupleIJNS5_1CILi128EEES8_NS7_ILi64EEEEEENS_10bfloat16_tEfNS_4arch4Sm80ELb0ELb1ELb1ELb1ELb0ELb0ELb0ELb0ELi2ELi4ELi4ELi4ELb0EEENS1_21CollectiveEpilogueBwdISA_SB_SD_Li256ELb1ELb0ELi2EEENS1_19SingleTileSchedulerILb1ELb0ELb0ELi128EEEEEEEEEvNT_6ParamsE$_ZZZN5flash25CollectiveMainloopBwdSm80ILi2ELi2EN4cute5tupleIJNS1_1CILi128EEES4_NS3_ILi64EEEEEEN7cutlass10bfloat16_tEfNS7_4arch4Sm80ELb0ELb1ELb1ELb1ELb0ELb0ELb0ELb0ELi2ELi4ELi4ELi4ELb0EE3mmaINS_16FlashAttnBwdSm80ISB_NS_21CollectiveEpilogueBwdIS6_S8_SA_Li256ELb1ELb0ELi2EEENS_19SingleTileSchedulerILb1ELb0ELb0ELi128EEEE13SharedStorageENS1_6TensorINS1_11ArrayEngineIfLm32EEENS1_6LayoutINS2_IJNS2_IJNS3_ILi2EEESO_EEESO_NS3_ILi4EEEEEENS2_IJNS2_IJNS3_ILi1EEESO_EEESQ_NS3_ILi8EEEEEEEEEEEEbRKNSB_6ParamsERT0_S12_iNS2_IJiiiEEERT_ENKUliT_E_clIZSC_ISJ_SX_EbS10_S12_S12_iS13_S15_EUlRS16_iE_EEDaiS16_ENKUlvE0_clEv:
[----:B------:R-:W-:-:S05]  /*69b90*/  IADD3 R3, R16, -c[0x0][0x20], RZ ;  /* 0x8000080010037a10 */ /* 0x000fca0007ffe0ff */
[----:B------:R-:W-:-:S05]  /*69ba0*/  IMAD R3, R10, 0x4, R3 ;  /* 0x000000040a037824 */ /* 0x000fca00078e0203 */
[----:B------:R1:W5:Y:S02]  /*69bb0*/  LDL R4, [R3] ;  /* 0x0000000003047983 */ /* 0x0003640000100800 */
[----:B-1----:R-:W-:-:S04]  /*69bc0*/  MOV R3, 0x0 ;  /* 0x0000000000037802 */ /* 0x002fc80000000f00 */
[----:B------:R-:W-:Y:S05]  /*69bd0*/  RET.REL.NODEC R2 `(_ZN7cutlass13device_kernelIN5flash19enable_sm80_to_sm89INS1_16FlashAttnBwdSm80INS1_25CollectiveMainloopBwdSm80ILi2ELi2EN4cute5tupleIJNS5_1CILi128EEES8_NS7_ILi64EEEEEENS_10bfloat16_tEfNS_4arch4Sm80ELb0ELb1ELb1ELb1ELb0ELb0ELb0ELb0ELi2ELi4ELi4ELi4ELb0EEENS1_21CollectiveEpilogueBwdISA_SB_SD_Li256ELb1ELb0ELi2EEENS1_19SingleTileSchedulerILb1ELb0ELb0ELi128EEEEEEEEEvNT_6ParamsE) ;  /* 0xfff9642002007950 */ /* 0x000fea0003c3ffff */
        .type           $_ZN7cutlass13device_kernelIN5flash19enable_sm80_to_sm89INS1_16FlashAttnBwdSm80INS1_25CollectiveMainloopBwdSm80ILi2ELi2EN4cute5tupleIJNS5_1CILi128EEES8_NS7_ILi64EEEEEENS_10bfloat16_tEfNS_4arch4Sm80ELb0ELb1ELb1ELb1ELb0ELb0ELb0ELb0ELi2ELi4ELi4ELi4ELb0EEENS1_21CollectiveEpilogueBwdISA_SB_SD_Li256ELb1ELb0ELi2EEENS1_19SingleTileSchedulerILb1ELb0ELb0ELi128EEEEEEEEEvNT_6ParamsE$_ZZZN5flash25CollectiveMainloopBwdSm80ILi2ELi2EN4cute5tupleIJNS1_1CILi128EEES4_NS3_ILi64EEEEEEN7cutlass10bfloat16_tEfNS7_4arch4Sm80ELb0ELb1ELb1ELb1ELb0ELb0ELb0ELb0ELi2ELi4ELi4ELi4ELb0EE3mmaINS_16FlashAttnBwdSm80ISB_NS_21CollectiveEpilogueBwdIS6_S8_SA_Li256ELb1ELb0ELi2EEENS_19SingleTileSchedulerILb1ELb0ELb0ELi128EEEE13SharedStorageENS1_6TensorINS1_11ArrayEngineIfLm32EEENS1_6LayoutINS2_IJNS2_IJNS3_ILi2EEESO_EEESO_NS3_ILi4EEEEEENS2_IJNS2_IJNS3_ILi1EEESO_EEESQ_NS3_ILi8EEEEEEEEEEEEbRKNSB_6ParamsERT0_S12_iNS2_IJiiiEEERT_ENKUliT_E_clIZSC_ISJ_SX_EbS10_S12_S12_iS13_S15_EUlRS16_iE_EEDaiS16_ENKUlvE1_clEv,@function
        .size           $_ZN7cutlass13device_kernelIN5flash19enable_sm80_to_sm89INS1_16FlashAttnBwdSm80INS1_25CollectiveMainloopBwdSm80ILi2ELi2EN4cute5tupleIJNS5_1CILi128EEES8_NS7_ILi64EEEEEENS_10bfloat16_tEfNS_4arch4Sm80ELb0ELb1ELb1ELb1ELb0ELb0ELb0ELb0ELi2ELi4ELi4ELi4ELb0EEENS1_21CollectiveEpilogueBwdISA_SB_SD_Li256ELb1ELb0ELi2EEENS1_19SingleTileSchedulerILb1ELb0ELb0ELi128EEEEEEEEEvNT_6ParamsE$_ZZZN5flash25CollectiveMainloopBwdSm80ILi2ELi2EN4cute5tupleIJNS1_1CILi128EEES4_NS3_ILi64EEEEEEN7cutlass10bfloat16_tEfNS7_4arch4Sm80ELb0ELb1ELb1ELb1ELb0ELb0ELb0ELb0ELi2ELi4ELi4ELi4ELb0EE3mmaINS_16FlashAttnBwdSm80ISB_NS_21CollectiveEpilogueBwdIS6_S8_SA_Li256ELb1ELb0ELi2EEENS_19SingleTileSchedulerILb1ELb0ELb0ELi128EEEE13SharedStorageENS1_6TensorINS1_11ArrayEngineIfLm32EEENS1_6LayoutINS2_IJNS2_IJNS3_ILi2EEESO_EEESO_NS3_ILi4EEEEEENS2_IJNS2_IJNS3_ILi1EEESO_EEESQ_NS3_ILi8EEEEEEEEEEEEbRKNSB_6ParamsERT0_S12_iNS2_IJiiiEEERT_ENKUliT_E_clIZSC_ISJ_SX_EbS10_S12_S12_iS13_S15_EUlRS16_iE_EEDaiS16_ENKUlvE1_clEv,($_ZN7cutlass13device_kernelIN5flash19enable_sm80_to_sm89INS1_16FlashAttnBwdSm80INS1_25CollectiveMainloopBwdSm80ILi2ELi2EN4cute5tupleIJNS5_1CILi128EEES8_NS7_ILi64EEEEEENS_10bfloat16_tEfNS_4arch4Sm80ELb0ELb1ELb1ELb1ELb0ELb0ELb0ELb0ELi2ELi4ELi4ELi4ELb0EEENS1_21CollectiveEpilogueBwdISA_SB_SD_Li256ELb1ELb0ELi2EEENS1_19SingleTileSchedulerILb1ELb0ELb0ELi128EEEEEEEEEvNT_6ParamsE$__fAtomicAdd - $_ZN7cutlass13device_kernelIN5flash19enable_sm80_to_sm89INS1_16FlashAttnBwdSm80INS1_25CollectiveMainloopBwdSm80ILi2ELi2EN4cute5tupleIJNS5_1CILi128EEES8_NS7_ILi64EEEEEENS_10bfloat16_tEfNS_4arch4Sm80ELb0ELb1ELb1ELb1ELb0ELb0ELb0ELb0ELi2ELi4ELi4ELi4ELb0EEENS1_21CollectiveEpilogueBwdISA_SB_SD_Li256ELb1ELb0ELi2EEENS1_19SingleTileSchedulerILb1ELb0ELb0ELi128EEEEEEEEEvNT_6ParamsE$_ZZZN5flash25CollectiveMainloopBwdSm80ILi2ELi2EN4cute5tupleIJNS1_1CILi128EEES4_NS3_ILi64EEEEEEN7cutlass10bfloat16_tEfNS7_4arch4Sm80ELb0ELb1ELb1ELb1ELb0ELb0ELb0ELb0ELi2ELi4ELi4ELi4ELb0EE3mmaINS_16FlashAttnBwdSm80ISB_NS_21CollectiveEpilogueBwdIS6_S8_SA_Li256ELb1ELb0ELi2EEENS_19SingleTileSchedulerILb1ELb0ELb0ELi128EEEE13SharedStorageENS1_6TensorINS1_11ArrayEngineIfLm32EEENS1_6LayoutINS2_IJNS2_IJNS3_ILi2EEESO_EEESO_NS3_ILi4EEEEEENS2_IJNS2_IJNS3_ILi1EEESO_EEESQ_NS3_ILi8EEEEEEEEEEEEbRKNSB_6ParamsERT0_S12_iNS2_IJiiiEEERT_ENKUliT_E_clIZSC_ISJ_SX_EbS10_S12_S12_iS13_S15_EUlRS16_iE_EEDaiS16_ENKUlvE1_clEv)
$_ZN7cutlass13device_kernelIN5flash19enable_sm80_to_sm89INS1_16FlashAttnBwdSm80INS1_25CollectiveMainloopBwdSm80ILi2ELi2EN4cute5tupleIJNS5_1CILi128EEES8_NS7_ILi64EEEEEENS_10bfloat16_tEfNS_4arch4Sm80ELb0ELb1ELb1ELb1ELb0ELb0ELb0ELb0ELi2ELi4ELi4ELi4ELb0EEENS1_21CollectiveEpilogueBwdISA_SB_SD_Li256ELb1ELb0ELi2EEENS1_19SingleTileSchedulerILb1ELb0ELb0ELi128EEEEEEEEEvNT_6ParamsE$_ZZZN5flash25CollectiveMainloopBwdSm80ILi2ELi2EN4cute5tupleIJNS1_1CILi128EEES4_NS3_ILi64EEEEEEN7cutlass10bfloat16_tEfNS7_4arch4Sm80ELb0ELb1ELb1ELb1ELb0ELb0ELb0ELb0ELi2ELi4ELi4ELi4ELb0EE3mmaINS_16FlashAttnBwdSm80ISB_NS_21CollectiveEpilogueBwdIS6_S8_SA_Li256ELb1ELb0ELi2EEENS_19SingleTileSchedulerILb1ELb0ELb0ELi128EEEE13SharedStorageENS1_6TensorINS1_11ArrayEngineIfLm32EEENS1_6LayoutINS2_IJNS2_IJNS3_ILi2EEESO_EEESO_NS3_ILi4EEEEEENS2_IJNS2_IJNS3_ILi1EEESO_EEESQ_NS3_ILi8EEEEEEEEEEEEbRKNSB_6ParamsERT0_S12_iNS2_IJiiiEEERT_ENKUliT_E_clIZSC_ISJ_SX_EbS10_S12_S12_iS13_S15_EUlRS16_iE_EEDaiS16_ENKUlvE1_clEv:
[----:B------:R-:W-:-:S05]  /*69be0*/  IADD3 R3, R7, -c[0x0][0x20], RZ ;  /* 0x8000080007037a10 */ /* 0x000fca0007ffe0ff */
[----:B------:R-:W-:-:S05]  /*69bf0*/  IMAD R3, R10, 0x4, R3 ;  /* 0x000000040a037824 */ /* 0x000fca00078e0203 */
[----:B------:R1:W5:Y:S02]  /*69c00*/  LDL R4, [R3] ;  /* 0x0000000003047983 */ /* 0x0003640000100800 */
[----:B-1----:R-:W-:-:S04]  /*69c10*/  MOV R3, 0x0 ;  /* 0x0000000000037802 */ /* 0x002fc80000000f00 */
[----:B------:R-:W-:Y:S05]  /*69c20*/  RET.REL.NODEC R2 `(_ZN7cutlass13device_kernelIN5flash19enable_sm80_to_sm89INS1_16FlashAttnBwdSm80INS1_25CollectiveMainloopBwdSm80ILi2ELi2EN4cute5tupleIJNS5_1CILi128EEES8_NS7_ILi64EEEEEENS_10bfloat16_tEfNS_4arch4Sm80ELb0ELb1ELb1ELb1ELb0ELb0ELb0ELb0ELi2ELi4ELi4ELi4ELb0EEENS1_21CollectiveEpilogueBwdISA_SB_SD_Li256ELb1ELb0ELi2EEENS1_19SingleTileSchedulerILb1ELb0ELb0ELi128EEEEEEEEEvNT_6ParamsE) ;  /* 0xfff963d002007950 */ /* 0x000fea0003c3ffff */
        .type           $_ZN7cutlass13device_kernelIN5flash19enable_sm80_to_sm89INS1_16FlashAttnBwdSm80INS1_25CollectiveMainloopBwdSm80ILi2ELi2EN4cute5tupleIJNS5_1CILi128EEES8_NS7_ILi64EEEEEENS_10bfloat16_tEfNS_4arch4Sm80ELb0ELb1ELb1ELb1ELb0ELb0ELb0ELb0ELi2ELi4ELi4ELi4ELb0EEENS1_21CollectiveEpilogueBwdISA_SB_SD_Li256ELb1ELb0ELi2EEENS1_19SingleTileSchedulerILb1ELb0ELb0ELi128EEEEEEEEEvNT_6ParamsE$__fAtomicAdd,@function
        .size           $_ZN7cutlass13device_kernelIN5flash19enable_sm80_to_sm89INS1_16FlashAttnBwdSm80INS1_25CollectiveMainloopBwdSm80ILi2ELi2EN4cute5tupleIJNS5_1CILi128EEES8_NS7_ILi64EEEEEENS_10bfloat16_tEfNS_4arch4Sm80ELb0ELb1ELb1ELb1ELb0ELb0ELb0ELb0ELi2ELi4ELi4ELi4ELb0EEENS1_21CollectiveEpilogueBwdISA_SB_SD_Li256ELb1ELb0ELi2EEENS1_19SingleTileSchedulerILb1ELb0ELb0ELi128EEEEEEEEEvNT_6ParamsE$__fAtomicAdd,($_ZN7cutlass13device_kernelIN5flash19enable_sm80_to_sm89INS1_16FlashAttnBwdSm80INS1_25CollectiveMainloopBwdSm80ILi2ELi2EN4cute5tupleIJNS5_1CILi128EEES8_NS7_ILi64EEEEEENS_10bfloat16_tEfNS_4arch4Sm80ELb0ELb1ELb1ELb1ELb0ELb0ELb0ELb0ELi2ELi4ELi4ELi4ELb0EEENS1_21CollectiveEpilogueBwdISA_SB_SD_Li256ELb1ELb0ELi2EEENS1_19SingleTileSchedulerILb1ELb0ELb0ELi128EEEEEEEEEvNT_6ParamsE$__umulhi - $_ZN7cutlass13device_kernelIN5flash19enable_sm80_to_sm89INS1_16FlashAttnBwdSm80INS1_25CollectiveMainloopBwdSm80ILi2ELi2EN4cute5tupleIJNS5_1CILi128EEES8_NS7_ILi64EEEEEENS_10bfloat16_tEfNS_4arch4Sm80ELb0ELb1ELb1ELb1ELb0ELb0ELb0ELb0ELi2ELi4ELi4ELi4ELb0EEENS1_21CollectiveEpilogueBwdISA_SB_SD_Li256ELb1ELb0ELi2EEENS1_19SingleTileSchedulerILb1ELb0ELb0ELi128EEEEEEEEEvNT_6ParamsE$__fAtomicAdd)
$_ZN7cutlass13device_kernelIN5flash19enable_sm80_to_sm89INS1_16FlashAttnBwdSm80INS1_25CollectiveMainloopBwdSm80ILi2ELi2EN4cute5tupleIJNS5_1CILi128EEES8_NS7_ILi64EEEEEENS_10bfloat16_tEfNS_4arch4Sm80ELb0ELb1ELb1ELb1ELb0ELb0ELb0ELb0ELi2ELi4ELi4ELi4ELb0EEENS1_21CollectiveEpilogueBwdISA_SB_SD_Li256ELb1ELb0ELi2EEENS1_19SingleTileSchedulerILb1ELb0ELb0ELi128EEEEEEEEEvNT_6ParamsE$__fAtomicAdd:
[----:B------:R-:W-:Y:S02]  /*69c30*/  ULDC.64 UR8, c[0x0][0x118] ;  /* 0x0000460000087ab9 */ /* 0x000fe40000000a00 */
[----:B------:R-:W2:Y:S01]  /*69c40*/  ATOM.E.ADD.F32.FTZ.RN.STRONG.GPU P0, RZ, [R14.64], R5 ;  /* 0x000000050eff798a */ /* 0x000ea2000810e7c8 */
[----:B------:R-:W-:Y:S02]  /*69c50*/  MOV R13, 0x0 ;  /* 0x00000000000d7802 */ /* 0x000fe40000000f00 */
[----:B------:R-:W-:Y:S02]  /*69c60*/  MOV R9, R5 ;  /* 0x0000000500097202 */ /* 0x000fe40000000f00 */
[----:B--2---:R-:W-:Y:S05]  /*69c70*/  @P0 RET.REL.NODEC R12 `(_ZN7cutlass13device_kernelIN5flash19enable_sm80_to_sm89INS1_16FlashAttnBwdSm80INS1_25CollectiveMainloopBwdSm80ILi2ELi2EN4cute5tupleIJNS5_1CILi128EEES8_NS7_ILi64EEEEEENS_10bfloat16_tEfNS_4arch4Sm80ELb0ELb1ELb1ELb1ELb0ELb0ELb0ELb0ELi2ELi4ELi4ELi4ELb0EEENS1_21CollectiveEpilogueBwdISA_SB_SD_Li256ELb1ELb0ELi2EEENS1_19SingleTileSchedulerILb1ELb0ELb0ELi128EEEEEEEEEvNT_6ParamsE) ;  /* 0xfff963800c000950 */ /* 0x004fea0003c3ffff */
[----:B------:R-:W1:Y:S02]  /*69c80*/  QSPC.E.S P0, RZ, [R14] ;  /* 0x000000000eff73aa */ /* 0x000e640000000500 */
[----:B-1----:R-:W-:Y:S05]  /*69c90*/  @!P0 BRA `(.L_x_2028) ;  /* 0x0000008000008947 */ /* 0x002fea0003800000 */
[----:B------:R-:W-:-:S05]  /*69ca0*/  LOP3.LUT R8, R14, 0xffffff, RZ, 0xc0, !PT ;  /* 0x00ffffff0e087812 */ /* 0x000fca00078ec0ff */
.L_x_2029:
[----:B------:R-:W1:Y:S02]  /*69cb0*/  LDS R4, [R8] ;  /* 0x0000000008047984 */ /* 0x000e640000000800 */
[----:B-1----:R-:W-:-:S06]  /*69cc0*/  FADD R5, R9, R4 ;  /* 0x0000000409057221 */ /* 0x002fcc0000000000 */
[----:B------:R-:W1:Y:S02]  /*69cd0*/  ATOMS.CAST.SPIN R5, [R8], R4, R5 ;  /* 0x000000040805738d */ /* 0x000e640001800005 */
[----:B-1----:R-:W-:-:S13]  /*69ce0*/  ISETP.EQ.U32.AND P0, PT, R5, 0x1, PT ;  /* 0x000000010500780c */ /* 0x002fda0003f02070 */
[----:B------:R-:W-:Y:S05]  /*69cf0*/  @!P0 BRA `(.L_x_2029) ;  /* 0xffffffb000008947 */ /* 0x000fea000383ffff */
[----:B------:R-:W-:-:S04]  /*69d00*/  MOV R13, 0x0 ;  /* 0x00000000000d7802 */ /* 0x000fc80000000f00 */
[----:B------:R-:W-:Y:S05]  /*69d10*/  RET.REL.NODEC R12 `(_ZN7cutlass13device_kernelIN5flash19enable_sm80_to_sm89INS1_16FlashAttnBwdSm80INS1_25CollectiveMainloopBwdSm80ILi2ELi2EN4cute5tupleIJNS5_1CILi128EEES8_NS7_ILi64EEEEEENS_10bfloat16_tEfNS_4arch4Sm80ELb0ELb1ELb1ELb1ELb0ELb0ELb0ELb0ELi2ELi4ELi4ELi4ELb0EEENS1_21CollectiveEpilogueBwdISA_SB_SD_Li256ELb1ELb0ELi2EEENS1_19SingleTileSchedulerILb1ELb0ELb0ELi128EEEEEEEEEvNT_6ParamsE) ;  /* 0xfff962e00c007950 */ /* 0x000fea0003c3ffff */
.L_x_2028:
[----:B------:R-:W2:Y:S01]  /*69d20*/  LD.E R4, [R14.64] ;  /* 0x000000080e047980 */ /* 0x000ea2000c101900 */
[----:B------:R-:W-:Y:S01]  /*69d30*/  MOV R13, 0x0 ;  /* 0x00000000000d7802 */ /* 0x000fe20000000f00 */
[----:B--2---:R-:W-:-:S05]  /*69d40*/  FADD R9, R9, R4 ;  /* 0x0000000409097221 */ /* 0x004fca0000000000 */
[----:B------:R1:W-:Y:S01]  /*69d50*/  ST.E [R14.64], R9 ;  /* 0x000000090e007985 */ /* 0x0003e2000c101908 */
[----:B------:R-:W-:Y:S05]  /*69d60*/  RET.REL.NODEC R12 `(_ZN7cutlass13device_kernelIN5flash19enable_sm80_to_sm89INS1_16FlashAttnBwdSm80INS1_25CollectiveMainloopBwdSm80ILi2ELi2EN4cute5tupleIJNS5_1CILi128EEES8_NS7_ILi64EEEEEENS_10bfloat16_tEfNS_4arch4Sm80ELb0ELb1ELb1ELb1ELb0ELb0ELb0ELb0ELi2ELi4ELi4ELi4ELb0EEENS1_21CollectiveEpilogueBwdISA_SB_SD_Li256ELb1ELb0ELi2EEENS1_19SingleTileSchedulerILb1ELb0ELb0ELi128EEEEEEEEEvNT_6ParamsE) ;  /* 0xfff962900c007950 */ /* 0x000fea0003c3ffff */
        .type           $_ZN7cutlass13device_kernelIN5flash19enable_sm80_to_sm89INS1_16FlashAttnBwdSm80INS1_25CollectiveMainloopBwdSm80ILi2ELi2EN4cute5tupleIJNS5_1CILi128EEES8_NS7_ILi64EEEEEENS_10bfloat16_tEfNS_4arch4Sm80ELb0ELb1ELb1ELb1ELb0ELb0ELb0ELb0ELi2ELi4ELi4ELi4ELb0EEENS1_21CollectiveEpilogueBwdISA_SB_SD_Li256ELb1ELb0ELi2EEENS1_19SingleTileSchedulerILb1ELb0ELb0ELi128EEEEEEEEEvNT_6ParamsE$__umulhi,@function
        .size           $_ZN7cutlass13device_kernelIN5flash19enable_sm80_to_sm89INS1_16FlashAttnBwdSm80INS1_25CollectiveMainloopBwdSm80ILi2ELi2EN4cute5tupleIJNS5_1CILi128EEES8_NS7_ILi64EEEEEENS_10bfloat16_tEfNS_4arch4Sm80ELb0ELb1ELb1ELb1ELb0ELb0ELb0ELb0ELi2ELi4ELi4ELi4ELb0EEENS1_21CollectiveEpilogueBwdISA_SB_SD_Li256ELb1ELb0ELi2EEENS1_19SingleTileSchedulerILb1ELb0ELb0ELi128EEEEEEEEEvNT_6ParamsE$__umulhi,($_ZN7cutlass13device_kernelIN5flash19enable_sm80_to_sm89INS1_16FlashAttnBwdSm80INS1_25CollectiveMainloopBwdSm80ILi2ELi2EN4cute5tupleIJNS5_1CILi128EEES8_NS7_ILi64EEEEEENS_10bfloat16_tEfNS_4arch4Sm80ELb0ELb1ELb1ELb1ELb0ELb0ELb0ELb0ELi2ELi4ELi4ELi4ELb0EEENS1_21CollectiveEpilogueBwdISA_SB_SD_Li256ELb1ELb0ELi2EEENS1_19SingleTileSchedulerILb1ELb0ELb0ELi128EEEEEEEEEvNT_6ParamsE$exp2f - $_ZN7cutlass13device_kernelIN5flash19enable_sm80_to_sm89INS1_16FlashAttnBwdSm80INS1_25CollectiveMainloopBwdSm80ILi2ELi2EN4cute5tupleIJNS5_1CILi128EEES8_NS7_ILi64EEEEEENS_10bfloat16_tEfNS_4arch4Sm80ELb0ELb1ELb1ELb1ELb0ELb0ELb0ELb0ELi2ELi4ELi4ELi4ELb0EEENS1_21CollectiveEpilogueBwdISA_SB_SD_Li256ELb1ELb0ELi2EEENS1_19SingleTileSchedulerILb1ELb0ELb0ELi128EEEEEEEEEvNT_6ParamsE$__umulhi)
$_ZN7cutlass13device_kernelIN5flash19enable_sm80_to_sm89INS1_16FlashAttnBwdSm80INS1_25CollectiveMainloopBwdSm80ILi2ELi2EN4cute5tupleIJNS5_1CILi128EEES8_NS7_ILi64EEEEEENS_10bfloat16_tEfNS_4arch4Sm80ELb0ELb1ELb1ELb1ELb0ELb0ELb0ELb0ELi2ELi4ELi4ELi4ELb0EEENS1_21CollectiveEpilogueBwdISA_SB_SD_Li256ELb1ELb0ELi2EEENS1_19SingleTileSchedulerILb1ELb0ELb0ELi128EEEEEEEEEvNT_6ParamsE$__umulhi:
[----:B------:R-:W-:Y:S01]  /*69d70*/  MOV R8, R2 ;  /* 0x0000000200087202 */ /* 0x000fe20000000f00 */
[----:B------:R-:W-:Y:S01]  /*69d80*/  IMAD.HI.U32 R6, R7, R6, RZ ;  /* 0x0000000607067227 */ /* 0x000fe200078e00ff */
[----:B------:R-:W-:-:S04]  /*69d90*/  MOV R9, 0x0 ;  /* 0x0000000000097802 */ /* 0x000fc80000000f00 */
[----:B------:R-:W-:Y:S05]  /*69da0*/  RET.REL.NODEC R8 `(_ZN7cutlass13device_kernelIN5flash19enable_sm80_to_sm89INS1_16FlashAttnBwdSm80INS1_25CollectiveMainloopBwdSm80ILi2ELi2EN4cute5tupleIJNS5_1CILi128EEES8_NS7_ILi64EEEEEENS_10bfloat16_tEfNS_4arch4Sm80ELb0ELb1ELb1ELb1ELb0ELb0ELb0ELb0ELi2ELi4ELi4ELi4ELb0EEENS1_21CollectiveEpilogueBwdISA_SB_SD_Li256ELb1ELb0ELi2EEENS1_19SingleTileSchedulerILb1ELb0ELb0ELi128EEEEEEEEEvNT_6ParamsE) ;  /* 0xfff9625008007950 */ /* 0x000fea0003c3ffff */
        .type           $_ZN7cutlass13device_kernelIN5flash19enable_sm80_to_sm89INS1_16FlashAttnBwdSm80INS1_25CollectiveMainloopBwdSm80ILi2ELi2EN4cute5tupleIJNS5_1CILi128EEES8_NS7_ILi64EEEEEENS_10bfloat16_tEfNS_4arch4Sm80ELb0ELb1ELb1ELb1ELb0ELb0ELb0ELb0ELi2ELi4ELi4ELi4ELb0EEENS1_21CollectiveEpilogueBwdISA_SB_SD_Li256ELb1ELb0ELi2EEENS1_19SingleTileSchedulerILb1ELb0ELb0ELi128EEEEEEEEEvNT_6ParamsE$exp2f,@function
        .size           $_ZN7cutlass13device_kernelIN5flash19enable_sm80_to_sm89INS1_16FlashAttnBwdSm80INS1_25CollectiveMainloopBwdSm80ILi2ELi2EN4cute5tupleIJNS5_1CILi128EEES8_NS7_ILi64EEEEEENS_10bfloat16_tEfNS_4arch4Sm80ELb0ELb1ELb1ELb1ELb0ELb0ELb0ELb0ELi2ELi4ELi4ELi4ELb0EEENS1_21CollectiveEpilogueBwdISA_SB_SD_Li256ELb1ELb0ELi2EEENS1_19SingleTileSchedulerILb1ELb0ELb0ELi128EEEEEEEEEvNT_6ParamsE$exp2f,($_ZN7cutlass13device_kernelIN5flash19enable_sm80_to_sm89INS1_16FlashAttnBwdSm80INS1_25CollectiveMainloopBwdSm80ILi2ELi2EN4cute5tupleIJNS5_1CILi128EEES8_NS7_ILi64EEEEEENS_10bfloat16_tEfNS_4arch4Sm80ELb0ELb1ELb1ELb1ELb0ELb0ELb0ELb0ELi2ELi4ELi4ELi4ELb0EEENS1_21CollectiveEpilogueBwdISA_SB_SD_Li256ELb1ELb0ELi2EEENS1_19SingleTileSchedulerILb1ELb0ELb0ELi128EEEEEEEEEvNT_6ParamsE$min - $_ZN7cutlass13device_kernelIN5flash19enable_sm80_to_sm89INS1_16FlashAttnBwdSm80INS1_25CollectiveMainloopBwdSm80ILi2ELi2EN4cute5tupleIJNS5_1CILi128EEES8_NS7_ILi64EEEEEENS_10bfloat16_tEfNS_4arch4Sm80ELb0ELb1ELb1ELb1ELb0ELb0ELb0ELb0ELi2ELi4ELi4ELi4ELb0EEENS1_21CollectiveEpilogueBwdISA_SB_SD_Li256ELb1ELb0ELi2EEENS1_19SingleTileSchedulerILb1ELb0ELb0ELi128EEEEEEEEEvNT_6ParamsE$exp2f)
$_ZN7cutlass13device_kernelIN5flash19enable_sm80_to_sm89INS1_16FlashAttnBwdSm80INS1_25CollectiveMainloopBwdSm80ILi2ELi2EN4cute5tupleIJNS5_1CILi128EEES8_NS7_ILi64EEEEEENS_10bfloat16_tEfNS_4arch4Sm80ELb0ELb1ELb1ELb1ELb0ELb0ELb0ELb0ELi2ELi4ELi4ELi4ELb0EEENS1_21CollectiveEpilogueBwdISA_SB_SD_Li256ELb1ELb0ELi2EEENS1_19SingleTileSchedulerILb1ELb0ELb0ELi128EEEEEEEEEvNT_6ParamsE$exp2f:
[----:B------:R-:W1:Y:S01]  /*69db0*/  MUFU.EX2 R6, R6 ;  /* 0x0000000600067308 */ /* 0x000e620000000800 */
[----:B------:R-:W-:-:S04]  /*69dc0*/  MOV R3, 0x0 ;  /* 0x0000000000037802 */ /* 0x000fc80000000f00 */
[----:B------:R-:W-:Y:S05]  /*69dd0*/  RET.REL.NODEC R2 `(_ZN7cutlass13device_kernelIN5flash19enable_sm80_to_sm89INS1_16FlashAttnBwdSm80INS1_25CollectiveMainloopBwdSm80ILi2ELi2EN4cute5tupleIJNS5_1CILi128EEES8_NS7_ILi64EEEEEENS_10bfloat16_tEfNS_4arch4Sm80ELb0ELb1ELb1ELb1ELb0ELb0ELb0ELb0ELi2ELi4ELi4ELi4ELb0EEENS1_21CollectiveEpilogueBwdISA_SB_SD_Li256ELb1ELb0ELi2EEENS1_19SingleTileSchedulerILb1ELb0ELb0ELi128EEEEEEEEEvNT_6ParamsE) ;  /* 0xfff9622002007950 */ /* 0x000fea0003c3ffff */
        .type           $_ZN7cutlass13device_kernelIN5flash19enable_sm80_to_sm89INS1_16FlashAttnBwdSm80INS1_25CollectiveMainloopBwdSm80ILi2ELi2EN4cute5tupleIJNS5_1CILi128EEES8_NS7_ILi64EEEEEENS_10bfloat16_tEfNS_4arch4Sm80ELb0ELb1ELb1ELb1ELb0ELb0ELb0ELb0ELi2ELi4ELi4ELi4ELb0EEENS1_21CollectiveEpilogueBwdISA_SB_SD_Li256ELb1ELb0ELi2EEENS1_19SingleTileSchedulerILb1ELb0ELb0ELi128EEEEEEEEEvNT_6ParamsE$min,@function
        .size           $_ZN7cutlass13device_kernelIN5flash19enable_sm80_to_sm89INS1_16FlashAttnBwdSm80INS1_25CollectiveMainloopBwdSm80ILi2ELi2EN4cute5tupleIJNS5_1CILi128EEES8_NS7_ILi64EEEEEENS_10bfloat16_tEfNS_4arch4Sm80ELb0ELb1ELb1ELb1ELb0ELb0ELb0ELb0ELi2ELi4ELi4ELi4ELb0EEENS1_21CollectiveEpilogueBwdISA_SB_SD_Li256ELb1ELb0ELi2EEENS1_19SingleTileSchedulerILb1ELb0ELb0ELi128EEEEEEEEEvNT_6ParamsE$min,(.L_x_10038 - $_ZN7cutlass13device_kernelIN5flash19enable_sm80_to_sm89INS1_16FlashAttnBwdSm80INS1_25CollectiveMainloopBwdSm80ILi2ELi2EN4cute5tupleIJNS5_1CILi128EEES8_NS7_ILi64EEEEEENS_10bfloat16_tEfNS_4arch4Sm80ELb0ELb1ELb1ELb1ELb0ELb0ELb0ELb0ELi2ELi4ELi4ELi4ELb0EEENS1_21CollectiveEpilogueBwdISA_SB_SD_Li256ELb1ELb0ELi2EEENS1_19SingleTileSchedulerILb1ELb0ELb0ELi128EEEEEEEEEvNT_6ParamsE$min)
$_ZN7cutlass13device_kernelIN5flash19enable_sm80_to_sm89INS1_16FlashAttnBwdSm80INS1_25CollectiveMainloopBwdSm80ILi2ELi2EN4cute5tupleIJNS5_1CILi128EEES8_NS7_ILi64EEEEEENS_10bfloat16_tEfNS_4arch4Sm80ELb0ELb1ELb1ELb1ELb0ELb0ELb0ELb0ELi2ELi4ELi4ELi4ELb0EEENS1_21CollectiveEpilogueBwdISA_SB_SD_Li256ELb1ELb0ELi2EEENS1_19SingleTileSchedulerILb1ELb0ELb0ELi128EEEEEEEEEvNT_6ParamsE$min:
[----:B------:R-:W-:Y:S02]  /*69de0*/  MOV R9, 0x0 ;  /* 0x0000000000097802 */ /* 0x000fe40000000f00 */
[----:B------:R-:W-:Y:S02]  /*69df0*/  IMNMX R3, R3, R53, PT ;  /* 0x0000003503037217 */ /* 0x000fe40003800200 */
[----:B------:R-:W-:Y:S05]  /*69e00*/  RET.REL.NODEC R8 `(_ZN7cutlass13device_kernelIN5flash19enable_sm80_to_sm89INS1_16FlashAttnBwdSm80INS1_25CollectiveMainloopBwdSm80ILi2ELi2EN4cute5tupleIJNS5_1CILi128EEES8_NS7_ILi64EEEEEENS_10bfloat16_tEfNS_4arch4Sm80ELb0ELb1ELb1ELb1ELb0ELb0ELb0ELb0ELi2ELi4ELi4ELi4ELb0EEENS1_21CollectiveEpilogueBwdISA_SB_SD_Li256ELb1ELb0ELi2EEENS1_19SingleTileSchedulerILb1ELb0ELb0ELi128EEEEEEEEEvNT_6ParamsE) ;  /* 0xfff961f008007950 */ /* 0x000fea0003c3ffff */
.L_x_2030:
        /* <DEDUP_REMOVED lines=15> */
.L_x_10038:


//--------------------- .text._ZN7cutlass13device_kernelIN5flash19enable_sm80_to_sm89INS1_16FlashAttnBwdSm80INS1_25CollectiveMainloopBwdSm80ILi2ELi2EN4cute5tupleIJNS5_1CILi128EEES8_NS7_ILi64EEEEEENS_10bfloat16_tEfNS_4arch4Sm80ELb0ELb1ELb1ELb1ELb1ELb0ELb0ELb0ELi2ELi4ELi4ELi4ELb0EEENS1_21CollectiveEpilogueBwdISA_SB_SD_Li256ELb1ELb0ELi2EEENS1_19SingleTileSchedulerILb1ELb0ELb0ELi128EEEEEEEEEvNT_6ParamsE --------------------------
	.section	.text._ZN7cutlass13device_kernelIN5flash19enable_sm80_to_sm89INS1_16FlashAttnBwdSm80INS1_25CollectiveMainloopBwdSm80ILi2ELi2EN4cute5tupleIJNS5_1CILi128EEES8_NS7_ILi64EEEEEENS_10bfloat16_tEfNS_4arch4Sm80ELb0ELb1ELb1ELb1ELb1ELb0ELb0ELb0ELi2ELi4ELi4ELi4ELb0EEENS1_21CollectiveEpilogueBwdISA_SB_SD_Li256ELb1ELb0ELi2EEENS1_19SingleTileSchedulerILb1ELb0ELb0ELi128EEEEEEEEEvNT_6ParamsE,"ax",@progbits
	.sectioninfo	@"SHI_REGISTERS=127"
	.align	128
.text._ZN7cutlass13device_kernelIN5flash19enable_sm80_to_sm89INS1_16FlashAttnBwdSm80INS1_25CollectiveMainloopBwdSm80ILi2ELi2EN4cute5tupleIJNS5_1CILi128EEES8_NS7_ILi64EEEEEENS_10bfloat16_tEfNS_4arch4Sm80ELb0ELb1ELb1ELb1ELb1ELb0ELb0ELb0ELi2ELi4ELi4ELi4ELb0EEENS1_21CollectiveEpilogueBwdISA_SB_SD_Li256ELb1ELb0ELi2EEENS1_19SingleTileSchedulerILb1ELb0ELb0ELi128EEEEEEEEEvNT_6ParamsE:
        .type           _ZN7cutlass13device_kernelIN5flash19enable_sm80_to_sm89INS1_16FlashAttnBwdSm80INS1_25CollectiveMainloopBwdSm80ILi2ELi2EN4cute5tupleIJNS5_1CILi128EEES8_NS7_ILi64EEEEEENS_10bfloat16_tEfNS_4arch4Sm80ELb0ELb1ELb1ELb1ELb1ELb0ELb0ELb0ELi2ELi4ELi4ELi4ELb0EEENS1_21CollectiveEpilogueBwdISA_SB_SD_Li256ELb1ELb0ELi2EEENS1_19SingleTileSchedulerILb1ELb0ELb0ELi128EEEEEEEEEvNT_6ParamsE,@function
        .size           _ZN7cutlass13device_kernelIN5flash19enable_sm80_to_sm89INS1_16FlashAttnBwdSm80INS1_25CollectiveMainloopBwdSm80ILi2ELi2EN4cute5tupleIJNS5_1CILi128EEES8_NS7_ILi64EEEEEENS_10bfloat16_tEfNS_4arch4Sm80ELb0ELb1ELb1ELb1ELb1ELb0ELb0ELb0ELi2ELi4ELi4ELi4ELb0EEENS1_21CollectiveEpilogueBwdISA_SB_SD_Li256ELb1ELb0ELi2EEENS1_19SingleTileSchedulerILb1ELb0ELb0ELi128EEEEEEEEEvNT_6ParamsE,(.L_x_10438 - _ZN7cutlass13device_kernelIN5flash19enable_sm80_to_sm89INS1_16FlashAttnBwdSm80INS1_25CollectiveMainloopBwdSm80ILi2ELi2EN4cute5tupleIJNS5_1CILi128EEES8_NS7_ILi64EEEEEENS_10bfloat16_tEfNS_4arch4Sm80ELb0ELb1ELb1ELb1ELb1ELb0ELb0ELb0ELi2ELi4ELi4ELi4ELb0EEENS1_21CollectiveEpilogueBwdISA_SB_SD_Li256ELb1ELb0ELi2EEENS1_19SingleTileSchedulerILb1ELb0ELb0ELi128EEEEEEEEEvNT_6ParamsE)
        .other          _ZN7cutlass13device_kernelIN5flash19enable_sm80_to_sm89INS1_16FlashAttnBwdSm80INS1_25CollectiveMainloopBwdSm80ILi2ELi2EN4cute5tupleIJNS5_1CILi128EEES8_NS7_ILi64EEEEEENS_10bfloat16_tEfNS_4arch4Sm80ELb0ELb1ELb1ELb1ELb1ELb0ELb0ELb0ELi2ELi4ELi4ELi4ELb0EEENS1_21CollectiveEpilogueBwdISA_SB_SD_Li256ELb1ELb0ELi2EEENS1_19SingleTileSchedulerILb1ELb0ELb0ELi128EEEEEEEEEvNT_6ParamsE,@"STO_CUDA_ENTRY STV_DEFAULT"
_ZN7cutlass13device_kernelIN5flash19enable_sm80_to_sm89INS1_16FlashAttnBwdSm80INS1_25CollectiveMainloopBwdSm80ILi2ELi2EN4cute5tupleIJNS5_1CILi128EEES8_NS7_ILi64EEEEEENS_10bfloat16_tEfNS_4arch4Sm80ELb0ELb1ELb1ELb1ELb1ELb0ELb0ELb0ELi2ELi4ELi4ELi4ELb0EEENS1_21CollectiveEpilogueBwdISA_SB_SD_Li256ELb1ELb0ELi2EEENS1_19SingleTileSchedulerILb1ELb0ELb0ELi128EEEEEEEEEvNT_6ParamsE:
        /* <DEDUP_REMOVED lines=19> */
.L_x_2032:
        /* <DEDUP_REMOVED lines=8> */
.L_x_2034:
[----:B------:R-:W-:Y:S02]  /*01b0*/  MOV R5, c[0x0][0x3a4] ;  /* 0x0000e90000057a02 */ /* 0x000fe40000000f00 */
.L_x_2033:
[----:B------:R-:W-:-:S05]  /*01c0*/  IMAD.SHL.U32 R0, R32, 0x80, RZ ;  /* 0x0000008020007824 */ /* 0x000fca00078e00ff */
[----:B-----5:R-:W-:-:S04]  /*01d0*/  ISETP.GE.AND P0, PT, R0, R5, PT ;  /* 0x000000050000720c */ /* 0x020fc80003f06270 */
[----:B------:R-:W-:Y:S01]  /*01e0*/  SEL R42, R42, 0xffffffff, !P0 ;  /* 0xffffffff2a2a7807 */ /* 0x000fe20004000000 */
[----:B------:R-:W-:Y:S05]  /*01f0*/  BRA `(.L_x_2035) ;  /* 0x0000011000007947 */ /* 0x000fea0003800000 */
.L_x_2031:
[----:B---3--:R-:W-:-:S04]  /*0200*/  ISETP.NE.U32.AND P0, PT, RZ, c[0x0][0x3c0], PT ;  /* 0x0000f000ff007a0c */ /* 0x008fc80003f05070 */
[----:B------:R-:W-:-:S13]  /*0210*/  ISETP.NE.AND.EX P0, PT, RZ, c[0x0][0x3c4], PT, P0 ;  /* 0x0000f100ff007a0c */ /* 0x000fda0003f05300 */
[----:B------:R-:W-:Y:S05]  /*0220*/  @!P0 BRA `(.L_x_2036) ;  /* 0x0000002000008947 */ /* 0x000fea0003800000 */
[----:B------:R1:W5:Y:S01]  /*0230*/  LDG.E R5, [R4.64] ;  /* 0x0000000604057981 */ /* 0x000362000c1e1900 */
[----:B------:R-:W-:Y:S05]  /*0240*/  BRA `(.L_x_2037) ;  /* 0x0000009000007947 */ /* 0x000fea0003800000 */
.L_x_2036:
        /* <DEDUP_REMOVED lines=8> */
.L_x_2038:
[----:B------:R-:W-:Y:S02]  /*02d0*/  MOV R5, c[0x0][0x3a4] ;  /* 0x0000e90000057a02 */ /* 0x000fe40000000f00 */
.L_x_2037:
[----:B------:R-:W-:-:S05]  /*02e0*/  IMAD.SHL.U32 R0, R32, 0x80, RZ ;  /* 0x0000008020007824 */ /* 0x000fca00078e00ff */
[----:B-----5:R-:W-:-:S04]  /*02f0*/  ISETP.GE.AND P0, PT, R0, R5, PT ;  /* 0x000000050000720c */ /* 0x020fc80003f06270 */
[----:B------:R-:W-:-:S04]  /*0300*/  SEL R42, R42, 0xffffffff, !P0 ;  /* 0xffffffff2a2a7807 */ /* 0x000fc80004000000 */
.L_x_2035:
        /* <DEDUP_REMOVED lines=50> */
.L_x_2039:
[----:B-----5:R2:W-:Y:S01]  /*0630*/  STL [R1+0x10], R48 ;  /* 0x0000103001007387 */ /* 0x0205e20000100800 */
[----:B------:R-:W-:-:S04]  /*0640*/  ISETP.NE.U32.AND P0, PT, RZ, c[0x0][0x2e0], PT ;  /* 0x0000b800ff007a0c */ /* 0x000fc80003f05070 */
[----:B------:R-:W-:-:S13]  /*0650*/  ISETP.NE.AND.EX P0, PT, RZ, c[0x0][0x2e4], PT, P0 ;  /* 0x0000b900ff007a0c */ /* 0x000fda0003f05300 */
[----:B------:R-:W-:Y:S05]  /*0660*/  @!P0 BRA `(.L_x_2040) ;  /* 0x0000003000008947 */ /* 0x000fea0003800000 */
[----:B------:R-:W-:-:S05]  /*0670*/  IMAD.WIDE R4, R42, R3, c[0x0][0x2e0] ;  /* 0x0000b8002a047625 */ /* 0x000fca00078e0203 */
[----:B------:R3:W5:Y:S01]  /*0680*/  LDG.E R49, [R4.64] ;  /* 0x0000000604317981 */ /* 0x000762000c1e1900 */
[----:B------:R-:W-:Y:S05]  /*0690*/  BRA `(.L_x_2041) ;  /* 0x0000005000007947 */ /* 0x000fea0003800000 */
.L_x_2040:
[----:B------:R-:W-:Y:S05]  /*06a0*/  @!P5 BRA `(.L_x_2041) ;  /* 0x000000400000d947 */ /* 0x000fea0003800000 */
[----:B------:R-:W-:-:S05]  /*06b0*/  IMAD.WIDE R4, R42, R3, c[0x0][0x2d0] ;  /* 0x0000b4002a047625 */ /* 0x000fca00078e0203 */
[----:B------:R-:W3:Y:S04]  /*06c0*/  LDG.E R49, [R4.64] ;  /* 0x0000000604317981 */ /* 0x000ee8000c1e1900 */
[----:B------:R-:W3:Y:S02]  /*06d0*/  LDG.E R0, [R4.64+0x4] ;  /* 0x0000040604007981 */ /* 0x000ee4000c1e1900 */
[----:B---3--:R-:W-:-:S05]  /*06e0*/  IADD3 R49, -R49, R0, RZ ;  /* 0x0000000031317210 */ /* 0x008fca0007ffe1ff */
.L_x_2041:
        /* <DEDUP_REMOVED lines=14> */
.L_x_2042:
        /* <DEDUP_REMOVED lines=814> */
.L_x_2045:
[----:B---3--:R-:W-:Y:S05]  /*3ab0*/  BSYNC B0 ;  /* 0x0000000000007941 */ /* 0x008fea0003800000 */
.L_x_2044:
        /* <DEDUP_REMOVED lines=314> */
.L_x_2049:
[----:B-1----:R-:W-:Y:S02]  /*4e60*/  MOV R30, 0x4e80 ;  /* 0x00004e80001e7802 */ /* 0x002fe40000000f00 */
[----:B------:R-:W-:Y:S05]  /*4e70*/  CALL.REL.NOINC `($_ZN7cutlass13device_kernelIN5flash19enable_sm80_to_sm89INS1_16FlashAttnBwdSm80INS1_25CollectiveMainloopBwdSm80ILi2ELi2EN4cute5tupleIJNS5_1CILi128EEES8_NS7_ILi64EEEEEENS_10bfloat16_tEfNS_4arch4Sm80ELb0ELb1ELb1ELb1ELb1ELb0ELb0ELb0ELi2ELi4ELi4ELi4ELb0EEENS1_21CollectiveEpilogueBwdISA_SB_SD_Li256ELb1ELb0ELi2EEENS1_19SingleTileSchedulerILb1ELb0ELb0ELi128EEEEEEEEEvNT_6ParamsE$_ZZN5flash25CollectiveMainloopBwdSm80ILi2ELi2EN4cute5tupleIJNS1_1CILi128EEES4_NS3_ILi64EEEEEEN7cutlass10bfloat16_tEfNS7_4arch4Sm80ELb0ELb1ELb1ELb1ELb1ELb0ELb0ELb0ELi2ELi4ELi4ELi4ELb0EE3mmaINS_16FlashAttnBwdSm80ISB_NS_21CollectiveEpilogueBwdIS6_S8_SA_Li256ELb1ELb0ELi2EEENS_19SingleTileSchedulerILb1ELb0ELb0ELi128EEEE13SharedStorageENS1_6TensorINS1_11ArrayEngineIfLm32EEENS1_6LayoutINS2_IJNS2_IJNS3_ILi2EEESO_EEESO_NS3_ILi4EEEEEENS2_IJNS2_IJNS3_ILi1EEESO_EEESQ_NS3_ILi8EEEEEEEEEEEEbRKNSB_6ParamsERT0_S12_iNS2_IJiiiEEERT_ENKUliT_E_clIZSC_ISJ_SX_EbS10_S12_S12_iS13_S15_EUlRS16_iE_EEDaiS16_) ;  /* 0x00010e6000007944 */ /* 0x000fea0003c00000 */
[----:B---3--:R-:W2:Y:S02]  /*4e80*/  LDL R2, [R1+0x430] ;  /* 0x0004300001027983 */ /* 0x008ea40000100800 */
[----:B--2---:R-:W-:-:S04]  /*4e90*/  IADD3 R2, R2, 0x1, RZ ;  /* 0x0000000102027810 */ /* 0x004fc80007ffe0ff */
[----:B------:R-:W-:Y:S01]  /*4ea0*/  ISETP.GE.AND P0, PT, R2, R41, PT ;  /* 0x000000290200720c */ /* 0x000fe20003f06270 */
[----:B------:R1:W-:-:S12]  /*4eb0*/  STL [R1+0x430], R2 ;  /* 0x0004300201007387 */ /* 0x0003d80000100800 */
[----:B------:R-:W-:Y:S05]  /*4ec0*/  @!P0 BRA `(.L_x_2049) ;  /* 0xffffff9000008947 */ /* 0x000fea000383ffff */
[----:B------:R-:W-:Y:S05]  /*4ed0*/  BSYNC B3 ;  /* 0x0000000000037941 */ /* 0x000fea0003800000 */
.L_x_2048:
        /* <DEDUP_REMOVED lines=8> */
.L_x_2047:
[----:B------:R-:W-:Y:S05]  /*4f60*/  BSYNC B4 ;  /* 0x0000000000047941 */ /* 0x000fea0003800000 */
.L_x_2046:
        /* <DEDUP_REMOVED lines=41> */
.L_x_2043:
        /* <DEDUP_REMOVED lines=125> */
.L_x_2051:
        /* <DEDUP_REMOVED lines=53> */
.L_x_2053:
[----:B------:R-:W-:Y:S05]  /*5d20*/  BSYNC B0 ;  /* 0x0000000000007941 */ /* 0x000fea0003800000 */
.L_x_2052:
        /* <DEDUP_REMOVED lines=16> */
.L_x_2055:
[----:B------:R-:W-:Y:S05]  /*5e30*/  BSYNC B0 ;  /* 0x0000000000007941 */ /* 0x000fea0003800000 */
.L_x_2054:
        /* <DEDUP_REMOVED lines=16> */
.L_x_2057:
[----:B------:R-:W-:Y:S05]  /*5f40*/  BSYNC B0 ;  /* 0x0000000000007941 */ /* 0x000fea0003800000 */
.L_x_2056:
        /* <DEDUP_REMOVED lines=16> */
.L_x_2059:
[----:B------:R-:W-:Y:S05]  /*6050*/  BSYNC B0 ;  /* 0x0000000000007941 */ /* 0x000fea0003800000 */
.L_x_2058:
        /* <DEDUP_REMOVED lines=19> */
.L_x_2061:
[----:B------:R-:W-:Y:S05]  /*6190*/  BSYNC B0 ;  /* 0x0000000000007941 */ /* 0x000fea0003800000 */
.L_x_2060:
        /* <DEDUP_REMOVED lines=14> */
.L_x_2063:
[----:B------:R-:W-:Y:S05]  /*6280*/  BSYNC B0 ;  /* 0x0000000000007941 */ /* 0x000fea0003800000 */
.L_x_2062:
        /* <DEDUP_REMOVED lines=14> */
.L_x_2065:
[----:B------:R-:W-:Y:S05]  /*6370*/  BSYNC B0 ;  /* 0x0000000000007941 */ /* 0x000fea0003800000 */
.L_x_2064:
        /* <DEDUP_REMOVED lines=14> */
.L_x_2050:
        /* <DEDUP_REMOVED lines=18> */
.L_x_2066:
        /* <DEDUP_REMOVED lines=36> */
.L_x_2068:
[----:B------:R-:W-:Y:S05]  /*67c0*/  BSYNC B0 ;  /* 0x0000000000007941 */ /* 0x000fea0003800000 */
.L_x_2067:
        /* <DEDUP_REMOVED lines=16> */
.L_x_2070:
[----:B------:R-:W-:Y:S05]  /*68d0*/  BSYNC B0 ;  /* 0x0000000000007941 */ /* 0x000fea0003800000 */
.L_x_2069:
        /* <DEDUP_REMOVED lines=16> */
.L_x_2072:
[----:B------:R-:W-:Y:S05]  /*69e0*/  BSYNC B0 ;  /* 0x0000000000007941 */ /* 0x000fea0003800000 */
.L_x_2071:
        /* <DEDUP_REMOVED lines=16> */
.L_x_2074:
[----:B------:R-:W-:Y:S05]  /*6af0*/  BSYNC B0 ;  /* 0x0000000000007941 */ /* 0x000fea0003800000 */
.L_x_2073:
        /* <DEDUP_REMOVED lines=19> */
.L_x_2076:
[----:B------:R-:W-:Y:S05]  /*6c30*/  BSYNC B0 ;  /* 0x0000000000007941 */ /* 0x000fea0003800000 */
.L_x_2075:
        /* <DEDUP_REMOVED lines=14> */
.L_x_2078:
[----:B------:R-:W-:Y:S05]  /*6d20*/  BSYNC B0 ;  /* 0x0000000000007941 */ /* 0x000fea0003800000 */
.L_x_2077:
        /* <DEDUP_REMOVED lines=14> */
.L_x_2080:
[----:B------:R-:W-:Y:S05]  /*6e10*/  BSYNC B0 ;  /* 0x0000000000007941 */ /* 0x000fea0003800000 */
.L_x_2079:
        /* <DEDUP_REMOVED lines=13> */
        .type           $_ZN7cutlass13device_kernelIN5flash19enable_sm80_to_sm89INS1_16FlashAttnBwdSm80INS1_25CollectiveMainloopBwdSm80ILi2ELi2EN4cute5tupleIJNS5_1CILi128EEES8_NS7_ILi64EEEEEENS_10bfloat16_tEfNS_4arch4Sm80ELb0ELb1ELb1ELb1ELb1ELb0ELb0ELb0ELi2ELi4ELi4ELi4ELb0EEENS1_21CollectiveEpilogueBwdISA_SB_SD_Li256ELb1ELb0ELi2EEENS1_19SingleTileSchedulerILb1ELb0ELb0ELi128EEEEEEEEEvNT_6ParamsE$_ZN4cute12iter_adaptorIPKN7cutlass10bfloat16_tENS_8gmem_ptrIS4_EEEC2ES4_,@function
        .size           $_ZN7cutlass13device_kernelIN5flash19enable_sm80_to_sm89INS1_16FlashAttnBwdSm80INS1_25CollectiveMainloopBwdSm80ILi2ELi2EN4cute5tupleIJNS5_1CILi128EEES8_NS7_ILi64EEEEEENS_10bfloat16_tEfNS_4arch4Sm80ELb0ELb1ELb1ELb1ELb1ELb0ELb0ELb0ELi2ELi4ELi4ELi4ELb0EEENS1_21CollectiveEpilogueBwdISA_SB_SD_Li256ELb1ELb0ELi2EEENS1_19SingleTileSchedulerILb1ELb0ELb0ELi128EEEEEEEEEvNT_6ParamsE$_ZN4cute12iter_adaptorIPKN7cutlass10bfloat16_tENS_8gmem_ptrIS4_EEEC2ES4_,($_ZN7cutlass13device_kernelIN5flash19enable_sm80_to_sm89INS1_16FlashAttnBwdSm80INS1_25CollectiveMainloopBwdSm80ILi2ELi2EN4cute5tupleIJNS5_1CILi128EEES8_NS7_ILi64EEEEEENS_10bfloat16_tEfNS_4arch4Sm80ELb0ELb1ELb1ELb1ELb1ELb0ELb0ELb0ELi2ELi4ELi4ELi4ELb0EEENS1_21CollectiveEpilogueBwdISA_SB_SD_Li256ELb1ELb0ELi2EEENS1_19SingleTileSchedulerILb1ELb0ELb0ELi128EEEEEEEEEvNT_6ParamsE$_ZN4cute12iter_adaptorIPKN7cutlass9uint128_tENS_8gmem_ptrIS4_EEEC2ES4_ - $_ZN7cutlass13device_kernelIN5flash19enable_sm80_to_sm89INS1_16FlashAttnBwdSm80INS1_25CollectiveMainloopBwdSm80ILi2ELi2EN4cute5tupleIJNS5_1CILi128EEES8_NS7_ILi64EEEEEENS_10bfloat16_tEfNS_4arch4Sm80ELb0ELb1ELb1ELb1ELb1ELb0ELb0ELb0ELi2ELi4ELi4ELi4ELb0EEENS1_21CollectiveEpilogueBwdISA_SB_SD_Li256ELb1ELb0ELi2EEENS1_19SingleTileSchedulerILb1ELb0ELb0ELi128EEEEEEEEEvNT_6ParamsE$_ZN4cute12iter_adaptorIPKN7cutlass10bfloat16_tENS_8gmem_ptrIS4_EEEC2ES4_)
$_ZN7cutlass13device_kernelIN5flash19enable_sm80_to_sm89INS1_16FlashAttnBwdSm80INS1_25CollectiveMainloopBwdSm80ILi2ELi2EN4cute5tupleIJNS5_1CILi128EEES8_NS7_ILi64EEEEEENS_10bfloat16_tEfNS_4arch4Sm80ELb0ELb1ELb1ELb1ELb1ELb0ELb0ELb0ELi2ELi4ELi4ELi4ELb0EEENS1_21CollectiveEpilogueBwdISA_SB_SD_Li256ELb1ELb0ELi2EEENS1_19SingleTileSchedulerILb1ELb0ELb0ELi128EEEEEEEEEvNT_6ParamsE$_ZN4cute12iter_adaptorIPKN7cutlass10bfloat16_tENS_8gmem_ptrIS4_EEEC2ES4_:
[----:B------:R-:W-:Y:S01]  /*6ef0*/  IADD3 R5, R13, -c[0x0][0x20], RZ ;  /* 0x800008000d057a10 */ /* 0x000fe20007ffe0ff */
[----:B------:R-:W-:Y:S01]  /*6f00*/  IMAD.MOV.U32 R84, RZ, RZ, R4 ;  /* 0x000000ffff547224 */ /* 0x000fe200078e0004 */
[----:B------:R-:W-:Y:S01]  /*6f10*/  MOV R85, R11 ;  /* 0x0000000b00557202 */ /* 0x000fe20000000f00 */
[----:B------:R-:W-:-:S04]  /*6f20*/  IMAD.MOV.U32 R11, RZ, RZ, 0x0 ;  /* 0x00000000ff0b7424 */ /* 0x000fc800078e00ff */
[----:B------:R1:W-:Y:S01]  /*6f30*/  STL.64 [R5], R84 ;  /* 0x0000005405007387 */ /* 0x0003e20000100a00 */
[----:B------:R-:W-:Y:S05]  /*6f40*/  RET.REL.NODEC R10 `(_ZN7cutlass13device_kernelIN5flash19enable_sm80_to_sm89INS1_16FlashAttnBwdSm80INS1_25CollectiveMainloopBwdSm80ILi2ELi2EN4cute5tupleIJNS5_1CILi128EEES8_NS7_ILi64EEEEEENS_10bfloat16_tEfNS_4arch4Sm80ELb0ELb1ELb1ELb1ELb1ELb0ELb0ELb0ELi2ELi4ELi4ELi4ELb0EEENS1_21CollectiveEpilogueBwdISA_SB_SD_Li256ELb1ELb0ELi2EEENS1_19SingleTileSchedulerILb1ELb0ELb0ELi128EEEEEEEEEvNT_6ParamsE) ;  /* 0xffff90b00a007950 */ /* 0x000fea0003c3ffff */
        .type           $_ZN7cutlass13device_kernelIN5flash19enable_sm80_to_sm89INS1_16FlashAttnBwdSm80INS1_25CollectiveMainloopBwdSm80ILi2ELi2EN4cute5tupleIJNS5_1CILi128EEES8_NS7_ILi64EEEEEENS_10bfloat16_tEfNS_4arch4Sm80ELb0ELb1ELb1ELb1ELb1ELb0ELb0ELb0ELi2ELi4ELi4ELi4ELb0EEENS1_21CollectiveEpilogueBwdISA_SB_SD_Li256ELb1ELb0ELi2EEENS1_19SingleTileSchedulerILb1ELb0ELb0ELi128EEEEEEEEEvNT_6ParamsE$_ZN4cute12iter_adaptorIPKN7cutlass9uint128_tENS_8gmem_ptrIS4_EEEC2ES4_,@function
        .size           $_ZN7cutlass13device_kernelIN5flash19enable_sm80_to_sm89INS1_16FlashAttnBwdSm80INS1_25CollectiveMainloopBwdSm80ILi2ELi2EN4cute5tupleIJNS5_1CILi128EEES8_NS7_ILi64EEEEEENS_10bfloat16_tEfNS_4arch4Sm80ELb0ELb1ELb1ELb1ELb1ELb0ELb0ELb0ELi2ELi4ELi4ELi4ELb0EEENS1_21CollectiveEpilogueBwdISA_SB_SD_Li256ELb1ELb0ELi2EEENS1_19SingleTileSchedulerILb1ELb0ELb0ELi128EEEEEEEEEvNT_6ParamsE$_ZN4cute12iter_adaptorIPKN7cutlass9uint128_tENS_8gmem_ptrIS4_EEEC2ES4_,($_ZN7cutlass13device_kernelIN5flash19enable_sm80_to_sm89INS1_16FlashAttnBwdSm80INS1_25CollectiveMainloopBwdSm80ILi2ELi2EN4cute5tupleIJNS5_1CILi128EEES8_NS7_ILi64EEEEEENS_10bfloat16_tEfNS_4arch4Sm80ELb0ELb1ELb1ELb1ELb1ELb0ELb0ELb0ELi2ELi4ELi4ELi4ELb0EEENS1_21CollectiveEpilogueBwdISA_SB_SD_Li256ELb1ELb0ELi2EEENS1_19SingleTileSchedulerILb1ELb0ELb0ELi128EEEEEEEEEvNT_6ParamsE$_ZN4cute12iter_adaptorIPKfNS_8gmem_ptrIS2_EEEC2ES2_ - $_ZN7cutlass13device_kernelIN5flash19enable_sm80_to_sm89INS1_16FlashAttnBwdSm80INS1_25CollectiveMainloopBwdSm80ILi2ELi2EN4cute5tupleIJNS5_1CILi128EEES8_NS7_ILi64EEEEEENS_10bfloat16_tEfNS_4arch4Sm80ELb0ELb1ELb1ELb1ELb1ELb0ELb0ELb0ELi2ELi4ELi4ELi4ELb0EEENS1_21CollectiveEpilogueBwdISA_SB_SD_Li256ELb1ELb0ELi2EEENS1_19SingleTileSchedulerILb1ELb0ELb0ELi128EEEEEEEEEvNT_6ParamsE$_ZN4cute12iter_adaptorIPKN7cutlass9uint128_tENS_8gmem_ptrIS4_EEEC2ES4_)
$_ZN7cutlass13device_kernelIN5flash19enable_sm80_to_sm89INS1_16FlashAttnBwdSm80INS1_25CollectiveMainloopBwdSm80ILi2ELi2EN4cute5tupleIJNS5_1CILi128EEES8_NS7_ILi64EEEEEENS_10bfloat16_tEfNS_4arch4Sm80ELb0ELb1ELb1ELb1ELb1ELb0ELb0ELb0ELi2ELi4ELi4ELi4ELb0EEENS1_21CollectiveEpilogueBwdISA_SB_SD_Li256ELb1ELb0ELi2EEENS1_19SingleTileSchedulerILb1ELb0ELb0ELi128EEEEEEEEEvNT_6ParamsE$_ZN4cute12iter_adaptorIPKN7cutlass9uint128_tENS_8gmem_ptrIS4_EEEC2ES4_:
[----:B------:R-:W-:Y:S02]  /*6f50*/  IADD3 R4, R13, -c[0x0][0x20], RZ ;  /* 0x800008000d047a10 */ /* 0x000fe40007ffe0ff */
[----:B------:R-:W-:-:S03]  /*6f60*/  MOV R85, 0x0 ;  /* 0x0000000000557802 */ /* 0x000fc60000000f00 */
[----:B------:R1:W-:Y:S01]  /*6f70*/  STL.64 [R4], R2 ;  /* 0x0000000204007387 */ /* 0x0003e20000100a00 */
[----:B------:R-:W-:Y:S05]  /*6f80*/  RET.REL.NODEC R84 `(_ZN7cutlass13device_kernelIN5flash19enable_sm80_to_sm89INS1_16FlashAttnBwdSm80INS1_25CollectiveMainloopBwdSm80ILi2ELi2EN4cute5tupleIJNS5_1CILi128EEES8_NS7_ILi64EEEEEENS_10bfloat16_tEfNS_4arch4Sm80ELb0ELb1ELb1ELb1ELb1ELb0ELb0ELb0ELi2ELi4ELi4ELi4ELb0EEENS1_21CollectiveEpilogueBwdISA_SB_SD_Li256ELb1ELb0ELi2EEENS1_19SingleTileSchedulerILb1ELb0ELb0ELi128EEEEEEEEEvNT_6ParamsE) ;  /* 0xffff907054007950 */ /* 0x000fea0003c3ffff */
        .type           $_ZN7cutlass13device_kernelIN5flash19enable_sm80_to_sm89INS1_16FlashAttnBwdSm80INS1_25CollectiveMainloopBwdSm80ILi2ELi2EN4cute5tupleIJNS5_1CILi128EEES8_NS7_ILi64EEEEEENS_10bfloat16_tEfNS_4arch4Sm80ELb0ELb1ELb1ELb1ELb1ELb0ELb0ELb0ELi2ELi4ELi4ELi4ELb0EEENS1_21CollectiveEpilogueBwdISA_SB_SD_Li256ELb1ELb0ELi2EEENS1_19SingleTileSchedulerILb1ELb0ELb0ELi128EEEEEEEEEvNT_6ParamsE$_ZN4cute12iter_adaptorIPKfNS_8gmem_ptrIS2_EEEC2ES2_,@function
        .size           $_ZN7cutlass13device_kernelIN5flash19enable_sm80_to_sm89INS1_16FlashAttnBwdSm80INS1_25CollectiveMainloopBwdSm80ILi2ELi2EN4cute5tupleIJNS5_1CILi128EEES8_NS7_ILi64EEEEEENS_10bfloat16_tEfNS_4arch4Sm80ELb0ELb1ELb1ELb1ELb1ELb0ELb0ELb0ELi2ELi4ELi4ELi4ELb0EEENS1_21CollectiveEpilogueBwdISA_SB_SD_Li256ELb1ELb0ELi2EEENS1_19SingleTileSchedulerILb1ELb0ELb0ELi128EEEEEEEEEvNT_6ParamsE$_ZN4cute12iter_adaptorIPKfNS_8gmem_ptrIS2_EEEC2ES2_,($_ZN7cutlass13device_kernelIN5flash19enable_sm80_to_sm89INS1_16FlashAttnBwdSm80INS1_25CollectiveMainloopBwdSm80ILi2ELi2EN4cute5tupleIJNS5_1CILi128EEES8_NS7_ILi64EEEEEENS_10bfloat16_tEfNS_4arch4Sm80ELb0ELb1ELb1ELb1ELb1ELb0ELb0ELb0ELi2ELi4ELi4ELi4ELb0EEENS1_21CollectiveEpilogueBwdISA_SB_SD_Li256ELb1ELb0ELi2EEENS1_19SingleTileSchedulerILb1ELb0ELb0ELi128EEEEEEEEEvNT_6ParamsE$_ZN4cute12iter_adaptorIPN7cutlass10bfloat16_tENS_8smem_ptrIS3_EEEC2ES3_ - $_ZN7cutlass13device_kernelIN5flash19enable_sm80_to_sm89INS1_16FlashAttnBwdSm80INS1_25CollectiveMainloopBwdSm80ILi2ELi2EN4cute5tupleIJNS5_1CILi128EEES8_NS7_ILi64EEEEEENS_10bfloat16_tEfNS_4arch4Sm80ELb0ELb1ELb1ELb1ELb1ELb0ELb0ELb0ELi2ELi4ELi4ELi4ELb0EEENS1_21CollectiveEpilogueBwdISA_SB_SD_Li256ELb1ELb0ELi2EEENS1_19SingleTileSchedulerILb1ELb0ELb0ELi128EEEEEEEEEvNT_6ParamsE$_ZN4cute12iter_adaptorIPKfNS_8gmem_ptrIS2_EEEC2ES2_)
$_ZN7cutlass13device_kernelIN5flash19enable_sm80_to_sm89INS1_16FlashAttnBwdSm80INS1_25CollectiveMainloopBwdSm80ILi2ELi2EN4cute5tupleIJNS5_1CILi128EEES8_NS7_ILi64EEEEEENS_10bfloat16_tEfNS_4arch4Sm80ELb0ELb1ELb1ELb1ELb1ELb0ELb0ELb0ELi2ELi4ELi4ELi4ELb0EEENS1_21CollectiveEpilogueBwdISA_SB_SD_Li256ELb1ELb0ELi2EEENS1_19SingleTileSchedulerILb1ELb0ELb0ELi128EEEEEEEEEvNT_6ParamsE$_ZN4cute12iter_adaptorIPKfNS_8gmem_ptrIS2_EEEC2ES2_:
[----:B------:R-:W-:Y:S02]  /*6f90*/  IADD3 R2, R2, -c[0x0][0x20], RZ ;  /* 0x8000080002027a10 */ /* 0x000fe40007ffe0ff */
[----:B------:R-:W-:-:S03]  /*6fa0*/  MOV R17, 0x0 ;  /* 0x0000000000117802 */ /* 0x000fc60000000f00 */
[----:B------:R1:W-:Y:S01]  /*6fb0*/  STL.64 [R2], R4 ;  /* 0x0000000402007387 */ /* 0x0003e20000100a00 */
[----:B------:R-:W-:Y:S05]  /*6fc0*/  RET.REL.NODEC R16 `(_ZN7cutlass13device_kernelIN5flash19enable_sm80_to_sm89INS1_16FlashAttnBwdSm80INS1_25CollectiveMainloopBwdSm80ILi2ELi2EN4cute5tupleIJNS5_1CILi128EEES8_NS7_ILi64EEEEEENS_10bfloat16_tEfNS_4arch4Sm80ELb0ELb1ELb1ELb1ELb1ELb0ELb0ELb0ELi2ELi4ELi4ELi4ELb0EEENS1_21CollectiveEpilogueBwdISA_SB_SD_Li256ELb1ELb0ELi2EEENS1_19SingleTileSchedulerILb1ELb0ELb0ELi128EEEEEEEEEvNT_6ParamsE) ;  /* 0xffff903010007950 */ /* 0x000fea0003c3ffff */
        .type           $_ZN7cutlass13device_kernelIN5flash19enable_sm80_to_sm89INS1_16FlashAttnBwdSm80INS1_25CollectiveMainloopBwdSm80ILi2ELi2EN4cute5tupleIJNS5_1CILi128EEES8_NS7_ILi64EEEEEENS_10bfloat16_tEfNS_4arch4Sm80ELb0ELb1ELb1ELb1ELb1ELb0ELb0ELb0ELi2ELi4ELi4ELi4ELb0EEENS1_21CollectiveEpilogueBwdISA_SB_SD_Li256ELb1ELb0ELi2EEENS1_19SingleTileSchedulerILb1ELb0ELb0ELi128EEEEEEEEEvNT_6ParamsE$_ZN4cute12iter_adaptorIPN7cutlass10bfloat16_tENS_8smem_ptrIS3_EEEC2ES3_,@function
        .size           $_ZN7cutlass13device_kernelIN5flash19enable_sm80_to_sm89INS1_16FlashAttnBwdSm80INS1_25CollectiveMainloopBwdSm80ILi2ELi2EN4cute5tupleIJNS5_1CILi128EEES8_NS7_ILi64EEEEEENS_10bfloat16_tEfNS_4arch4Sm80ELb0ELb1ELb1ELb1ELb1ELb0ELb0ELb0ELi2ELi4ELi4ELi4ELb0EEENS1_21CollectiveEpilogueBwdISA_SB_SD_Li256ELb1ELb0ELi2EEENS1_19SingleTileSchedulerILb1ELb0ELb0ELi128EEEEEEEEEvNT_6ParamsE$_ZN4cute12iter_adaptorIPN7cutlass10bfloat16_tENS_8smem_ptrIS3_EEEC2ES3_,($_ZN7cutlass13device_kernelIN5flash19enable_sm80_to_sm89INS1_16FlashAttnBwdSm80INS1_25CollectiveMainloopBwdSm80ILi2ELi2EN4cute5tupleIJNS5_1CILi128EEES8_NS7_ILi64EEEEEENS_10bfloat16_tEfNS_4arch4Sm80ELb0ELb1ELb1ELb1ELb1ELb0ELb0ELb0ELi2ELi4ELi4ELi4ELb0EEENS1_21CollectiveEpilogueBwdISA_SB_SD_Li256ELb1ELb0ELi2EEENS1_19SingleTileSchedulerILb1ELb0ELb0ELi128EEEEEEEEEvNT_6ParamsE$_ZN4cute12iter_adaptorIPN7cutlass9uint128_tENS_8smem_ptrIS3_EEEC2ES3_ - $_ZN7cutlass13device_kernelIN5flash19enable_sm80_to_sm89INS1_16FlashAttnBwdSm80INS1_25CollectiveMainloopBwdSm80ILi2ELi2EN4cute5tupleIJNS5_1CILi128EEES8_NS7_ILi64EEEEEENS_10bfloat16_tEfNS_4arch4Sm80ELb0ELb1ELb1ELb1ELb1ELb0ELb0ELb0ELi2ELi4ELi4ELi4ELb0EEENS1_21CollectiveEpilogueBwdISA_SB_SD_Li256ELb1ELb0ELi2EEENS1_19SingleTileSchedulerILb1ELb0ELb0ELi128EEEEEEEEEvNT_6ParamsE$_ZN4cute12iter_adaptorIPN7cutlass10bfloat16_tENS_8smem_ptrIS3_EEEC2ES3_)
$_ZN7cutlass13device_kernelIN5flash19enable_sm80_to_sm89INS1_16FlashAttnBwdSm80INS1_25CollectiveMainloopBwdSm80ILi2ELi2EN4cute5tupleIJNS5_1CILi128EEES8_NS7_ILi64EEEEEENS_10bfloat16_tEfNS_4arch4Sm80ELb0ELb1ELb1ELb1ELb1ELb0ELb0ELb0ELi2ELi4ELi4ELi4ELb0EEENS1_21CollectiveEpilogueBwdISA_SB_SD_Li256ELb1ELb0ELi2EEENS1_19SingleTileSchedulerILb1ELb0ELb0ELi128EEEEEEEEEvNT_6ParamsE$_ZN4cute12iter_adaptorIPN7cutlass10bfloat16_tENS_8smem_ptrIS3_EEEC2ES3_:
[----:B------:R-:W-:Y:S02]  /*6fd0*/  IADD3 R6, R9, -c[0x0][0x20], RZ ;  /* 0x8000080009067a10 */ /* 0x000fe40007ffe0ff */
[----:B------:R-:W-:-:S03]  /*6fe0*/  MOV R11, 0x0 ;  /* 0x00000000000b7802 */ /* 0x000fc60000000f00 */
[----:B------:R1:W-:Y:S01]  /*6ff0*/  STL.64 [R6], R2 ;  /* 0x0000000206007387 */ /* 0x0003e20000100a00 */
[----:B------:R-:W-:Y:S05]  /*7000*/  RET.REL.NODEC R10 `(_ZN7cutlass13device_kernelIN5flash19enable_sm80_to_sm89INS1_16FlashAttnBwdSm80INS1_25CollectiveMainloopBwdSm80ILi2ELi2EN4cute5tupleIJNS5_1CILi128EEES8_NS7_ILi64EEEEEENS_10bfloat16_tEfNS_4arch4Sm80ELb0ELb1ELb1ELb1ELb1ELb0ELb0ELb0ELi2ELi4ELi4ELi4ELb0EEENS1_21CollectiveEpilogueBwdISA_SB_SD_Li256ELb1ELb0ELi2EEENS1_19SingleTileSchedulerILb1ELb0ELb0ELi128EEEEEEEEEvNT_6ParamsE) ;  /* 0xffff8ff00a007950 */ /* 0x000fea0003c3ffff */
        .type           $_ZN7cutlass13device_kernelIN5flash19enable_sm80_to_sm89INS1_16FlashAttnBwdSm80INS1_25CollectiveMainloopBwdSm80ILi2ELi2EN4cute5tupleIJNS5_1CILi128EEES8_NS7_ILi64EEEEEENS_10bfloat16_tEfNS_4arch4Sm80ELb0ELb1ELb1ELb1ELb1ELb0ELb0ELb0ELi2ELi4ELi4ELi4ELb0EEENS1_21CollectiveEpilogueBwdISA_SB_SD_Li256ELb1ELb0ELi2EEENS1_19SingleTileSchedulerILb1ELb0ELb0ELi128EEEEEEEEEvNT_6ParamsE$_ZN4cute12iter_adaptorIPN7cutlass9uint128_tENS_8smem_ptrIS3_EEEC2ES3_,@function
        .size           $_ZN7cutlass13device_kernelIN5flash19enable_sm80_to_sm89INS1_16FlashAttnBwdSm80INS1_25CollectiveMainloopBwdSm80ILi2ELi2EN4cute5tupleIJNS5_1CILi128EEES8_NS7_ILi64EEEEEENS_10bfloat16_tEfNS_4arch4Sm80ELb0ELb1ELb1ELb1ELb1ELb0ELb0ELb0ELi2ELi4ELi4ELi4ELb0EEENS1_21CollectiveEpilogueBwdISA_SB_SD_Li256ELb1ELb0ELi2EEENS1_19SingleTileSchedulerILb1ELb0ELb0ELi128EEEEEEEEEvNT_6ParamsE$_ZN4cute12iter_adaptorIPN7cutlass9uint128_tENS_8smem_ptrIS3_EEEC2ES3_,($_ZN7cutlass13device_kernelIN5flash19enable_sm80_to_sm89INS1_16FlashAttnBwdSm80INS1_25CollectiveMainloopBwdSm80ILi2ELi2EN4cute5tupleIJNS5_1CILi128EEES8_NS7_ILi64EEEEEENS_10bfloat16_tEfNS_4arch4Sm80ELb0ELb1ELb1ELb1ELb1ELb0ELb0ELb0ELi2ELi4ELi4ELi4ELb0EEENS1_21CollectiveEpilogueBwdISA_SB_SD_Li256ELb1ELb0ELi2EEENS1_19SingleTileSchedulerILb1ELb0ELb0ELi128EEEEEEEEEvNT_6ParamsE$_ZN4cute12iter_adaptorIPfNS_8gmem_ptrIS1_EEEC2ES1_ - $_ZN7cutlass13device_kernelIN5flash19enable_sm80_to_sm89INS1_16FlashAttnBwdSm80INS1_25CollectiveMainloopBwdSm80ILi2ELi2EN4cute5tupleIJNS5_1CILi128EEES8_NS7_ILi64EEEEEENS_10bfloat16_tEfNS_4arch4Sm80ELb0ELb1ELb1ELb1ELb1ELb0ELb0ELb0ELi2ELi4ELi4ELi4ELb0EEENS1_21CollectiveEpilogueBwdISA_SB_SD_Li256ELb1ELb0ELi2EEENS1_19SingleTileSchedulerILb1ELb0ELb0ELi128EEEEEEEEEvNT_6ParamsE$_ZN4cute12iter_adaptorIPN7cutlass9uint128_tENS_8smem_ptrIS3_EEEC2ES3_)
$_ZN7cutlass13device_kernelIN5flash19enable_sm80_to_sm89INS1_16FlashAttnBwdSm80INS1_25CollectiveMainloopBwdSm80ILi2ELi2EN4cute5tupleIJNS5_1CILi128EEES8_NS7_ILi64EEEEEENS_10bfloat16_tEfNS_4arch4Sm80ELb0ELb1ELb1ELb1ELb1ELb0ELb0ELb0ELi2ELi4ELi4ELi4ELb0EEENS1_21CollectiveEpilogueBwdISA_SB_SD_Li256ELb1ELb0ELi2EEENS1_19SingleTileSchedulerILb1ELb0ELb0ELi128EEEEEEEEEvNT_6ParamsE$_ZN4cute12iter_adaptorIPN7cutlass9uint128_tENS_8smem_ptrIS3_EEEC2ES3_:
[----:B------:R-:W-:Y:S02]  /*7010*/  IADD3 R6, R6, -c[0x0][0x20], RZ ;  /* 0x8000080006067a10 */ /* 0x000fe40007ffe0ff */
[----:B------:R-:W-:-:S03]  /*7020*/  MOV R11, 0x0 ;  /* 0x00000000000b7802 */ /* 0x000fc60000000f00 */
[----:B------:R1:W-:Y:S01]  /*7030*/  STL.64 [R6], R2 ;  /* 0x0000000206007387 */ /* 0x0003e20000100a00 */
[----:B------:R-:W-:Y:S05]  /*7040*/  RET.REL.NODEC R10 `(_ZN7cutlass13device_kernelIN5flash19enable_sm80_to_sm89INS1_16FlashAttnBwdSm80INS1_25CollectiveMainloopBwdSm80ILi2ELi2EN4cute5tupleIJNS5_1CILi128EEES8_NS7_ILi64EEEEEENS_10bfloat16_tEfNS_4arch4Sm80ELb0ELb1ELb1ELb1ELb1ELb0ELb0ELb0ELi2ELi4ELi4ELi4ELb0EEENS1_21CollectiveEpilogueBwdISA_SB_SD_Li256ELb1ELb0ELi2EEENS1_19SingleTileSchedulerILb1ELb0ELb0ELi128EEEEEEEEEvNT_6ParamsE) ;  /* 0xffff8fb00a007950 */ /* 0x000fea0003c3ffff */
        .type           $_ZN7cutlass13device_kernelIN5flash19enable_sm80_to_sm89INS1_16FlashAttnBwdSm80INS1_25CollectiveMainloopBwdSm80ILi2ELi2EN4cute5tupleIJNS5_1CILi128EEES8_NS7_ILi64EEEEEENS_10bfloat16_tEfNS_4arch4Sm80ELb0ELb1ELb1ELb1ELb1ELb0ELb0ELb0ELi2ELi4ELi4ELi4ELb0EEENS1_21CollectiveEpilogueBwdISA_SB_SD_Li256ELb1ELb0ELi2EEENS1_19SingleTileSchedulerILb1ELb0ELb0ELi128EEEEEEEEEvNT_6ParamsE$_ZN4cute12iter_adaptorIPfNS_8gmem_ptrIS1_EEEC2ES1_,@function
        .size           $_ZN7cutlass13device_kernelIN5flash19enable_sm80_to_sm89INS1_16FlashAttnBwdSm80INS1_25CollectiveMainloopBwdSm80ILi2ELi2EN4cute5tupleIJNS5_1CILi128EEES8_NS7_ILi64EEEEEENS_10bfloat16_tEfNS_4arch4Sm80ELb0ELb1ELb1ELb1ELb1ELb0ELb0ELb0ELi2ELi4ELi4ELi4ELb0EEENS1_21CollectiveEpilogueBwdISA_SB_SD_Li256ELb1ELb0ELi2EEENS1_19SingleTileSchedulerILb1ELb0ELb0ELi128EEEEEEEEEvNT_6ParamsE$_ZN4cute12iter_adaptorIPfNS_8gmem_ptrIS1_EEEC2ES1_,($_ZN7cutlass13device_kernelIN5flash19enable_sm80_to_sm89INS1_16FlashAttnBwdSm80INS1_25CollectiveMainloopBwdSm80ILi2ELi2EN4cute5tupleIJNS5_1CILi128EEES8_NS7_ILi64EEEEEENS_10bfloat16_tEfNS_4arch4Sm80ELb0ELb1ELb1ELb1ELb1ELb0ELb0ELb0ELi2ELi4ELi4ELi4ELb0EEENS1_21CollectiveEpilogueBwdISA_SB_SD_Li256ELb1ELb0ELi2EEENS1_19SingleTileSchedulerILb1ELb0ELb0ELi128EEEEEEEEEvNT_6ParamsE$_ZN4cute12iter_adaptorIPfNS_8smem_ptrIS1_EEEC2ES1_ - $_ZN7cutlass13device_kernelIN5flash19enable_sm80_to_sm89INS1_16FlashAttnBwdSm80INS1_25CollectiveMainloopBwdSm80ILi2ELi2EN4cute5tupleIJNS5_1CILi128EEES8_NS7_ILi64EEEEEENS_10bfloat16_tEfNS_4arch4Sm80ELb0ELb1ELb1ELb1ELb1ELb0ELb0ELb0ELi2ELi4ELi4ELi4ELb0EEENS1_21CollectiveEpilogueBwdISA_SB_SD_Li256ELb1ELb0ELi2EEENS1_19SingleTileSchedulerILb1ELb0ELb0ELi128EEEEEEEEEvNT_6ParamsE$_ZN4cute12iter_adaptorIPfNS_8gmem_ptrIS1_EEEC2ES1_)
$_ZN7cutlass13device_kernelIN5flash19enable_sm80_to_sm89INS1_16FlashAttnBwdSm80INS1_25CollectiveMainloopBwdSm80ILi2ELi2EN4cute5tupleIJNS5_1CILi128EEES8_NS7_ILi64EEEEEENS_10bfloat16_tEfNS_4arch4Sm80ELb0ELb1ELb1ELb1ELb1ELb0ELb0ELb0ELi2ELi4ELi4ELi4ELb0EEENS1_21CollectiveEpilogueBwdISA_SB_SD_Li256ELb1ELb0ELi2EEENS1_19SingleTileSchedulerILb1ELb0ELb0ELi128EEEEEEEEEvNT_6ParamsE$_ZN4cute12iter_adaptorIPfNS_8gmem_ptrIS1_EEEC2ES1_:
[----:B------:R-:W-:Y:S02]  /*7050*/  IADD3 R2, R63, -c[0x0][0x20], RZ ;  /* 0x800008003f027a10 */ /* 0x000fe40007ffe0ff */
[----:B------:R-:W-:-:S03]  /*7060*/  MOV R5, 0x0 ;  /* 0x0000000000057802 */ /* 0x000fc60000000f00 */
[----:B------:R1:W-:Y:S01]  /*7070*/  STL.64 [R2], R10 ;  /* 0x0000000a02007387 */ /* 0x0003e20000100a00 */
[----:B------:R-:W-:Y:S05]  /*7080*/  RET.REL.NODEC R4 `(_ZN7cutlass13device_kernelIN5flash19enable_sm80_to_sm89INS1_16FlashAttnBwdSm80INS1_25CollectiveMainloopBwdSm80ILi2ELi2EN4cute5tupleIJNS5_1CILi128EEES8_NS7_ILi64EEEEEENS_10bfloat16_tEfNS_4arch4Sm80ELb0ELb1ELb1ELb1ELb1ELb0ELb0ELb0ELi2ELi4ELi4ELi4ELb0EEENS1_21CollectiveEpilogueBwdISA_SB_SD_Li256ELb1ELb0ELi2EEENS1_19SingleTileSchedulerILb1ELb0ELb0ELi128EEEEEEEEEvNT_6ParamsE) ;  /* 0xffff8f7004007950 */ /* 0x000fea0003c3ffff */
        .type           $_ZN7cutlass13device_kernelIN5flash19enable_sm80_to_sm89INS1_16FlashAttnBwdSm80INS1_25CollectiveMainloopBwdSm80ILi2ELi2EN4cute5tupleIJNS5_1CILi128EEES8_NS7_ILi64EEEEEENS_10bfloat16_tEfNS_4arch4Sm80ELb0ELb1ELb1ELb1ELb1ELb0ELb0ELb0ELi2ELi4ELi4ELi4ELb0EEENS1_21CollectiveEpilogueBwdISA_SB_SD_Li256ELb1ELb0ELi2EEENS1_19SingleTileSchedulerILb1ELb0ELb0ELi128EEEEEEEEEvNT_6ParamsE$_ZN4cute12iter_adaptorIPfNS_8smem_ptrIS1_EEEC2ES1_,@function
        .size           $_ZN7cutlass13device_kernelIN5flash19enable_sm80_to_sm89INS1_16FlashAttnBwdSm80INS1_25CollectiveMainloopBwdSm80ILi2ELi2EN4cute5tupleIJNS5_1CILi128EEES8_NS7_ILi64EEEEEENS_10bfloat16_tEfNS_4arch4Sm80ELb0ELb1ELb1ELb1ELb1ELb0ELb0ELb0ELi2ELi4ELi4ELi4ELb0EEENS1_21CollectiveEpilogueBwdISA_SB_SD_Li256ELb1ELb0ELi2EEENS1_19SingleTileSchedulerILb1ELb0ELb0ELi128EEEEEEEEEvNT_6ParamsE$_ZN4cute12iter_adaptorIPfNS_8smem_ptrIS1_EEEC2ES1_,($_ZN7cutlass13device_kernelIN5flash19enable_sm80_to_sm89INS1_16FlashAttnBwdSm80INS1_25CollectiveMainloopBwdSm80ILi2ELi2EN4cute5tupleIJNS5_1CILi128EEES8_NS7_ILi64EEEEEENS_10bfloat16_tEfNS_4arch4Sm80ELb0ELb1ELb1ELb1ELb1ELb0ELb0ELb0ELi2ELi4ELi4ELi4ELb0EEENS1_21CollectiveEpilogueBwdISA_SB_SD_Li256ELb1ELb0ELi2EEENS1_19SingleTileSchedulerILb1ELb0ELb0ELi128EEEEEEEEEvNT_6ParamsE$_ZN4cute12iter_adaptorIPjNS_8smem_ptrIS1_EEEC2ES1_ - $_ZN7cutlass13device_kernelIN5flash19enable_sm80_to_sm89INS1_16FlashAttnBwdSm80INS1_25CollectiveMainloopBwdSm80ILi2ELi2EN4cute5tupleIJNS5_1CILi128EEES8_NS7_ILi64EEEEEENS_10bfloat16_tEfNS_4arch4Sm80ELb0ELb1ELb1ELb1ELb1ELb0ELb0ELb0ELi2ELi4ELi4ELi4ELb0EEENS1_21CollectiveEpilogueBwdISA_SB_SD_Li256ELb1ELb0ELi2EEENS1_19SingleTileSchedulerILb1ELb0ELb0ELi128EEEEEEEEEvNT_6ParamsE$_ZN4cute12iter_adaptorIPfNS_8smem_ptrIS1_EEEC2ES1_)
$_ZN7cutlass13device_kernelIN5flash19enable_sm80_to_sm89INS1_16FlashAttnBwdSm80INS1_25CollectiveMainloopBwdSm80ILi2ELi2EN4cute5tupleIJNS5_1CILi128EEES8_NS7_ILi64EEEEEENS_10bfloat16_tEfNS_4arch4Sm80ELb0ELb1ELb1ELb1ELb1ELb0ELb0ELb0ELi2ELi4ELi4ELi4ELb0EEENS1_21CollectiveEpilogueBwdISA_SB_SD_Li256ELb1ELb0ELi2EEENS1_19SingleTileSchedulerILb1ELb0ELb0ELi128EEEEEEEEEvNT_6ParamsE$_ZN4cute12iter_adaptorIPfNS_8smem_ptrIS1_EEEC2ES1_:
[----:B------:R-:W-:Y:S02]  /*7090*/  IADD3 R6, R6, -c[0x0][0x20], RZ ;  /* 0x8000080006067a10 */ /* 0x000fe40007ffe0ff */
[----:B------:R-:W-:-:S03]  /*70a0*/  MOV R11, 0x0 ;  /* 0x00000000000b7802 */ /* 0x000fc60000000f00 */
[----:B------:R1:W-:Y:S01]  /*70b0*/  STL.64 [R6], R2 ;  /* 0x0000000206007387 */ /* 0x0003e20000100a00 */
[----:B------:R-:W-:Y:S05]  /*70c0*/  RET.REL.NODEC R10 `(_ZN7cutlass13device_kernelIN5flash19enable_sm80_to_sm89INS1_16FlashAttnBwdSm80INS1_25CollectiveMainloopBwdSm80ILi2ELi2EN4cute5tupleIJNS5_1CILi128EEES8_NS7_ILi64EEEEEENS_10bfloat16_tEfNS_4arch4Sm80ELb0ELb1ELb1ELb1ELb1ELb0ELb0ELb0ELi2ELi4ELi4ELi4ELb0EEENS1_21CollectiveEpilogueBwdISA_SB_SD_Li256ELb1ELb0ELi2EEENS1_19SingleTileSchedulerILb1ELb0ELb0ELi128EEEEEEEEEvNT_6ParamsE) ;  /* 0xffff8f300a007950 */ /* 0x000fea0003c3ffff */
        .type           $_ZN7cutlass13device_kernelIN5flash19enable_sm80_to_sm89INS1_16FlashAttnBwdSm80INS1_25CollectiveMainloopBwdSm80ILi2ELi2EN4cute5tupleIJNS5_1CILi128EEES8_NS7_ILi64EEEEEENS_10bfloat16_tEfNS_4arch4Sm80ELb0ELb1ELb1ELb1ELb1ELb0ELb0ELb0ELi2ELi4ELi4ELi4ELb0EEENS1_21CollectiveEpilogueBwdISA_SB_SD_Li256ELb1ELb0ELi2EEENS1_19SingleTileSchedulerILb1ELb0ELb0ELi128EEEEEEEEEvNT_6ParamsE$_ZN4cute12iter_adaptorIPjNS_8smem_ptrIS1_EEEC2ES1_,@function
        .size           $_ZN7cutlass13device_kernelIN5flash19enable_sm80_to_sm89INS1_16FlashAttnBwdSm80INS1_25CollectiveMainloopBwdSm80ILi2ELi2EN4cute5tupleIJNS5_1CILi128EEES8_NS7_ILi64EEEEEENS_10bfloat16_tEfNS_4arch4Sm80ELb0ELb1ELb1ELb1ELb1ELb0ELb0ELb0ELi2ELi4ELi4ELi4ELb0EEENS1_21CollectiveEpilogueBwdISA_SB_SD_Li256ELb1ELb0ELi2EEENS1_19SingleTileSchedulerILb1ELb0ELb0ELi128EEEEEEEEEvNT_6ParamsE$_ZN4cute12iter_adaptorIPjNS_8smem_ptrIS1_EEEC2ES1_,($_ZN7cutlass13device_kernelIN5flash19enable_sm80_to_sm89INS1_16FlashAttnBwdSm80INS1_25CollectiveMainloopBwdSm80ILi2ELi2EN4cute5tupleIJNS5_1CILi128EEES8_NS7_ILi64EEEEEENS_10bfloat16_tEfNS_4arch4Sm80ELb0ELb1ELb1ELb1ELb1ELb0ELb0ELb0ELi2ELi4ELi4ELi4ELb0EEENS1_21CollectiveEpilogueBwdISA_SB_SD_Li256ELb1ELb0ELi2EEENS1_19SingleTileSchedulerILb1ELb0ELb0ELi128EEEEEEEEEvNT_6ParamsE$_ZN4cute3eso3ESOILb0ELb0EJNS_14ComposedLayoutINS_7SwizzleILi3ELi3ELi3EEENS_9MixedBitsILj0ELj432EEENS_6LayoutINS_5tupleIJNS8_IJNS_1CILi2EEESA_SA_EEESA_NS9_ILi8EEEEEENS8_IJNS8_IJNS9_ILi64EEESC_NS9_ILi512EEEEEENS9_ILi8192EEENS9_ILi1024EEEEEEEEEENS_10ViewEngineINS_8smem_ptrIPN7cutlass10bfloat16_tEEEEEEEC2ERKSL_RKSS_ - $_ZN7cutlass13device_kernelIN5flash19enable_sm80_to_sm89INS1_16FlashAttnBwdSm80INS1_25CollectiveMainloopBwdSm80ILi2ELi2EN4cute5tupleIJNS5_1CILi128EEES8_NS7_ILi64EEEEEENS_10bfloat16_tEfNS_4arch4Sm80ELb0ELb1ELb1ELb1ELb1ELb0ELb0ELb0ELi2ELi4ELi4ELi4ELb0EEENS1_21CollectiveEpilogueBwdISA_SB_SD_Li256ELb1ELb0ELi2EEENS1_19SingleTileSchedulerILb1ELb0ELb0ELi128EEEEEEEEEvNT_6ParamsE$_ZN4cute12iter_adaptorIPjNS_8smem_ptrIS1_EEEC2ES1_)
$_ZN7cutlass13device_kernelIN5flash19enable_sm80_to_sm89INS1_16FlashAttnBwdSm80INS1_25CollectiveMainloopBwdSm80ILi2ELi2EN4cute5tupleIJNS5_1CILi128EEES8_NS7_ILi64EEEEEENS_10bfloat16_tEfNS_4arch4Sm80ELb0ELb1ELb1ELb1ELb1ELb0ELb0ELb0ELi2ELi4ELi4ELi4ELb0EEENS1_21CollectiveEpilogueBwdISA_SB_SD_Li256ELb1ELb0ELi2EEENS1_19SingleTileSchedulerILb1ELb0ELb0ELi128EEEEEEEEEvNT_6ParamsE$_ZN4cute12iter_adaptorIPjNS_8smem_ptrIS1_EEEC2ES1_:
[----:B------:R-:W-:Y:S02]  /*70d0*/  IADD3 R6, R60, -c[0x0][0x20], RZ ;  /* 0x800008003c067a10 */ /* 0x000fe40007ffe0ff */
[----:B------:R-:W-:-:S03]  /*70e0*/  MOV R11, 0x0 ;  /* 0x00000000000b7802 */ /* 0x000fc60000000f00 */
[----:B------:R1:W-:Y:S01]  /*70f0*/  STL.64 [R6], R2 ;  /* 0x0000000206007387 */ /* 0x0003e20000100a00 */
[----:B------:R-:W-:Y:S05]  /*7100*/  RET.REL.NODEC R10 `(_ZN7cutlass13device_kernelIN5flash19enable_sm80_to_sm89INS1_16FlashAttnBwdSm80INS1_25CollectiveMainloopBwdSm80ILi2ELi2EN4cute5tupleIJNS5_1CILi128EEES8_NS7_ILi64EEEEEENS_10bfloat16_tEfNS_4arch4Sm80ELb0ELb1ELb1ELb1ELb1ELb0ELb0ELb0ELi2ELi4ELi4ELi4ELb0EEENS1_21CollectiveEpilogueBwdISA_SB_SD_Li256ELb1ELb0ELi2EEENS1_19SingleTileSchedulerILb1ELb0ELb0ELi128EEEEEEEEEvNT_6ParamsE) ;  /* 0xffff8ef00a007950 */ /* 0x000fea0003c3ffff */
        .type           $_ZN7cutlass13device_kernelIN5flash19enable_sm80_to_sm89INS1_16FlashAttnBwdSm80INS1_25CollectiveMainloopBwdSm80ILi2ELi2EN4cute5tupleIJNS5_1CILi128EEES8_NS7_ILi64EEEEEENS_10bfloat16_tEfNS_4arch4Sm80ELb0ELb1ELb1ELb1ELb1ELb0ELb0ELb0ELi2ELi4ELi4ELi4ELb0EEENS1_21CollectiveEpilogueBwdISA_SB_SD_Li256ELb1ELb0ELi2EEENS1_19SingleTileSchedulerILb1ELb0ELb0ELi128EEEEEEEEEvNT_6ParamsE$_ZN4cute3eso3ESOILb0ELb0EJNS_14ComposedLayoutINS_7SwizzleILi3ELi3ELi3EEENS_9MixedBitsILj0ELj432EEENS_6LayoutINS_5tupleIJNS8_IJNS_1CILi2EEESA_SA_EEESA_NS9_ILi8EEEEEENS8_IJNS8_IJNS9_ILi64EEESC_NS9_ILi512EEEEEENS9_ILi8192EEENS9_ILi1024EEEEEEEEEENS_10ViewEngineINS_8smem_ptrIPN7cutlass10bfloat16_tEEEEEEEC2ERKSL_RKSS_,@function
        .size           $_ZN7cutlass13device_kernelIN5flash19enable_sm80_to_sm89INS1_16FlashAttnBwdSm80INS1_25CollectiveMainloopBwdSm80ILi2ELi2EN4cute5tupleIJNS5_1CILi128EEES8_NS7_ILi64EEEEEENS_10bfloat16_tEfNS_4arch4Sm80ELb0ELb1ELb1ELb1ELb1ELb0ELb0ELb0ELi2ELi4ELi4ELi4ELb0EEENS1_21CollectiveEpilogueBwdISA_SB_SD_Li256ELb1ELb0ELi2EEENS1_19SingleTileSchedulerILb1ELb0ELb0ELi128EEEEEEEEEvNT_6ParamsE$_ZN4cute3eso3ESOILb0ELb0EJNS_14ComposedLayoutINS_7SwizzleILi3ELi3ELi3EEENS_9MixedBitsILj0ELj432EEENS_6LayoutINS_5tupleIJNS8_IJNS_1CILi2EEESA_SA_EEESA_NS9_ILi8EEEEEENS8_IJNS8_IJNS9_ILi64EEESC_NS9_ILi512EEEEEENS9_ILi8192EEENS9_ILi1024EEEEEEEEEENS_10ViewEngineINS_8smem_ptrIPN7cutlass10bfloat16_tEEEEEEEC2ERKSL_RKSS_,($_ZN7cutlass13device_kernelIN5flash19enable_sm80_to_sm89INS1_16FlashAttnBwdSm80INS1_25CollectiveMainloopBwdSm80ILi2ELi2EN4cute5tupleIJNS5_1CILi128EEES8_NS7_ILi64EEEEEENS_10bfloat16_tEfNS_4arch4Sm80ELb0ELb1ELb1ELb1ELb1ELb0ELb0ELb0ELi2ELi4ELi4ELi4ELb0EEENS1_21CollectiveEpilogueBwdISA_SB_SD_Li256ELb1ELb0ELi2EEENS1_19SingleTileSchedulerILb1ELb0ELb0ELi128EEEEEEEEEvNT_6ParamsE$_ZN4cute3eso3ESOILb0ELb0EJNS_14ComposedLayoutINS_7SwizzleILi3ELi3ELi3EEENS_9MixedBitsILj0ELj432EEENS_6LayoutINS_5tupleIJNS8_IJNS_1CILi2EEESA_SA_EEESA_NS9_ILi8EEEEEENS8_IJNS8_IJNS9_ILi64EEESC_NS9_ILi512EEEEEENS9_ILi8192EEENS9_ILi1024EEEEEEEEEEiEEC2ERKSL_RKi - $_ZN7cutlass13device_kernelIN5flash19enable_sm80_to_sm89INS1_16FlashAttnBwdSm80INS1_25CollectiveMainloopBwdSm80ILi2ELi2EN4cute5tupleIJNS5_1CILi128EEES8_NS7_ILi64EEEEEENS_10bfloat16_tEfNS_4arch4Sm80ELb0ELb1ELb1ELb1ELb1ELb0ELb0ELb0ELi2ELi4ELi4ELi4ELb0EEENS1_21CollectiveEpilogueBwdISA_SB_SD_Li256ELb1ELb0ELi2EEENS1_19SingleTileSchedulerILb1ELb0ELb0ELi128EEEEEEEEEvNT_6ParamsE$_ZN4cute3eso3ESOILb0ELb0EJNS_14ComposedLayoutINS_7SwizzleILi3ELi3ELi3EEENS_9MixedBitsILj0ELj432EEENS_6LayoutINS_5tupleIJNS8_IJNS_1CILi2EEESA_SA_EEESA_NS9_ILi8EEEEEENS8_IJNS8_IJNS9_ILi64EEESC_NS9_ILi512EEEEEENS9_ILi8192EEENS9_ILi1024EEEEEEEEEENS_10ViewEngineINS_8smem_ptrIPN7cutlass10bfloat16_tEEEEEEEC2ERKSL_RKSS_)
$_ZN7cutlass13device_kernelIN5flash19enable_sm80_to_sm89INS1_16FlashAttnBwdSm80INS1_25CollectiveMainloopBwdSm80ILi2ELi2EN4cute5tupleIJNS5_1CILi128EEES8_NS7_ILi64EEEEEENS_10bfloat16_tEfNS_4arch4Sm80ELb0ELb1ELb1ELb1ELb1ELb0ELb0ELb0ELi2ELi4ELi4ELi4ELb0EEENS1_21CollectiveEpilogueBwdISA_SB_SD_Li256ELb1ELb0ELi2EEENS1_19SingleTileSchedulerILb1ELb0ELb0ELi128EEEEEEEEEvNT_6ParamsE$_ZN4cute3eso3ESOILb0ELb0EJNS_14ComposedLayoutINS_7SwizzleILi3ELi3ELi3EEENS_9MixedBitsILj0ELj432EEENS_6LayoutINS_5tupleIJNS8_IJNS_1CILi2EEESA_SA_EEESA_NS9_ILi8EEEEEENS8_IJNS8_IJNS9_ILi64EEESC_NS9_ILi512EEEEEENS9_ILi8192EEENS9_ILi1024EEEEEEEEEENS_10ViewEngineINS_8smem_ptrIPN7cutlass10bfloat16_tEEEEEEEC2ERKSL_RKSS_:
[----:B------:R-:W-:Y:S02]  /*7110*/  IADD3 R3, R25, -c[0x0][0x20], RZ ;  /* 0x8000080019037a10 */ /* 0x000fe40007ffe0ff */
[----:B------:R-:W-:-:S03]  /*7120*/  IADD3 R2, R24, -c[0x0][0x20], RZ ;  /* 0x8000080018027a10 */ /* 0x000fc60007ffe0ff */
[----:B------:R1:W-:Y:S04]  /*7130*/  STL [R3], R6 ;  /* 0x0000000603007387 */ /* 0x0003e80000100800 */
[----:B------:R-:W2:Y:S01]  /*7140*/  LDL.64 R8, [R2] ;  /* 0x0000000002087983 */ /* 0x000ea20000100a00 */
[----:B------:R-:W-:-:S03]  /*7150*/  IMAD.MOV.U32 R5, RZ, RZ, 0x0 ;  /* 0x00000000ff057424 */ /* 0x000fc600078e00ff */
[----:B--2---:R1:W-:Y:S01]  /*7160*/  STL.64 [R3+0x8], R8 ;  /* 0x0000080803007387 */ /* 0x0043e20000100a00 */
[----:B------:R-:W-:Y:S05]  /*7170*/  RET.REL.NODEC R4 `(_ZN7cutlass13device_kernelIN5flash19enable_sm80_to_sm89INS1_16FlashAttnBwdSm80INS1_25CollectiveMainloopBwdSm80ILi2ELi2EN4cute5tupleIJNS5_1CILi128EEES8_NS7_ILi64EEEEEENS_10bfloat16_tEfNS_4arch4Sm80ELb0ELb1ELb1ELb1ELb1ELb0ELb0ELb0ELi2ELi4ELi4ELi4ELb0EEENS1_21CollectiveEpilogueBwdISA_SB_SD_Li256ELb1ELb0ELi2EEENS1_19SingleTileSchedulerILb1ELb0ELb0ELi128EEEEEEEEEvNT_6ParamsE) ;  /* 0xffff8e8004007950 */ /* 0x000fea0003c3ffff */
        .type           $_ZN7cutlass13device_kernelIN5flash19enable_sm80_to_sm89INS1_16FlashAttnBwdSm80INS1_25CollectiveMainloopBwdSm80ILi2ELi2EN4cute5tupleIJNS5_1CILi128EEES8_NS7_ILi64EEEEEENS_10bfloat16_tEfNS_4arch4Sm80ELb0ELb1ELb1ELb1ELb1ELb0ELb0ELb0ELi2ELi4ELi4ELi4ELb0EEENS1_21CollectiveEpilogueBwdISA_SB_SD_Li256ELb1ELb0ELi2EEENS1_19SingleTileSchedulerILb1ELb0ELb0ELi128EEEEEEEEEvNT_6ParamsE$_ZN4cute3eso3ESOILb0ELb0EJNS_14ComposedLayoutINS_7SwizzleILi3ELi3ELi3EEENS_9MixedBitsILj0ELj432EEENS_6LayoutINS_5tupleIJNS8_IJNS_1CILi2EEESA_SA_EEESA_NS9_ILi8EEEEEENS8_IJNS8_IJNS9_ILi64EEESC_NS9_ILi512EEEEEENS9_ILi8192EEENS9_ILi1024EEEEEEEEEEiEEC2ERKSL_RKi,@function
        .size           $_ZN7cutlass13device_kernelIN5flash19enable_sm80_to_sm89INS1_16FlashAttnBwdSm80INS1_25CollectiveMainloopBwdSm80ILi2ELi2EN4cute5tupleIJNS5_1CILi128EEES8_NS7_ILi64EEEEEENS_10bfloat16_tEfNS_4arch4Sm80ELb0ELb1ELb1ELb1ELb1ELb0ELb0ELb0ELi2ELi4ELi4ELi4ELb0EEENS1_21CollectiveEpilogueBwdISA_SB_SD_Li256ELb1ELb0ELi2EEENS1_19SingleTileSchedulerILb1ELb0ELb0ELi128EEEEEEEEEvNT_6ParamsE$_ZN4cute3eso3ESOILb0ELb0EJNS_14ComposedLayoutINS_7SwizzleILi3ELi3ELi3EEENS_9MixedBitsILj0ELj432EEENS_6LayoutINS_5tupleIJNS8_IJNS_1CILi2EEESA_SA_EEESA_NS9_ILi8EEEEEENS8_IJNS8_IJNS9_ILi64EEESC_NS9_ILi512EEEEEENS9_ILi8192EEENS9_ILi1024EEEEEEEEEEiEEC2ERKSL_RKi,($_ZN7cutlass13device_kernelIN5flash19enable_sm80_to_sm89INS1_16FlashAttnBwdSm80INS1_25CollectiveMainloopBwdSm80ILi2ELi2EN4cute5tupleIJNS5_1CILi128EEES8_NS7_ILi64EEEEEENS_10bfloat16_tEfNS_4arch4Sm80ELb0ELb1ELb1ELb1ELb1ELb0ELb0ELb0ELi2ELi4ELi4ELi4ELb0EEENS1_21CollectiveEpilogueBwdISA_SB_SD_Li256ELb1ELb0ELi2EEENS1_19SingleTileSchedulerILb1ELb0ELb0ELi128EEEEEEEEEvNT_6ParamsE$_ZN4cute3eso3ESOILb0ELb0EJNS_5tupleIJNS_1CILi0EEENS2_IJNS3_ILi1EEENS3_ILi256EEEiEEEEEENS3_ILi2048EEENS2_IJiNS3_ILi4096EEEEEEEEC2ERKS8_RKS9_RKSB_ - $_ZN7cutlass13device_kernelIN5flash19enable_sm80_to_sm89INS1_16FlashAttnBwdSm80INS1_25CollectiveMainloopBwdSm80ILi2ELi2EN4cute5tupleIJNS5_1CILi128EEES8_NS7_ILi64EEEEEENS_10bfloat16_tEfNS_4arch4Sm80ELb0ELb1ELb1ELb1ELb1ELb0ELb0ELb0ELi2ELi4ELi4ELi4ELb0EEENS1_21CollectiveEpilogueBwdISA_SB_SD_Li256ELb1ELb0ELi2EEENS1_19SingleTileSchedulerILb1ELb0ELb0ELi128EEEEEEEEEvNT_6ParamsE$_ZN4cute3eso3ESOILb0ELb0EJNS_14ComposedLayoutINS_7SwizzleILi3ELi3ELi3EEENS_9MixedBitsILj0ELj432EEENS_6LayoutINS_5tupleIJNS8_IJNS_1CILi2EEESA_SA_EEESA_NS9_ILi8EEEEEENS8_IJNS8_IJNS9_ILi64EEESC_NS9_ILi512EEEEEENS9_ILi8192EEENS9_ILi1024EEEEEEEEEEiEEC2ERKSL_RKi)
$_ZN7cutlass13device_kernelIN5flash19enable_sm80_to_sm89INS1_16FlashAttnBwdSm80INS1_25CollectiveMainloopBwdSm80ILi2ELi2EN4cute5tupleIJNS5_1CILi128EEES8_NS7_ILi64EEEEEENS_10bfloat16_tEfNS_4arch4Sm80ELb0ELb1ELb1ELb1ELb1ELb0ELb0ELb0ELi2ELi4ELi4ELi4ELb0EEENS1_21CollectiveEpilogueBwdISA_SB_SD_Li256ELb1ELb0ELi2EEENS1_19SingleTileSchedulerILb1ELb0ELb0ELi128EEEEEEEEEvNT_6ParamsE$_ZN4cute3eso3ESOILb0ELb0EJNS_14ComposedLayoutINS_7SwizzleILi3ELi3ELi3EEENS_9MixedBitsILj0ELj432EEENS_6LayoutINS_5tupleIJNS8_IJNS_1CILi2EEESA_SA_EEESA_NS9_ILi8EEEEEENS8_IJNS8_IJNS9_ILi64EEESC_NS9_ILi512EEEEEENS9_ILi8192EEENS9_ILi1024EEEEEEEEEEiEEC2ERKSL_RKi:
[----:B------:R-:W-:Y:S02]  /*7180*/  IADD3 R5, R25, -c[0x0][0x20], RZ ;  /* 0x8000080019057a10 */ /* 0x000fe40007ffe0ff */
[----:B------:R-:W-:-:S03]  /*7190*/  IADD3 R3, R46, -c[0x0][0x20], RZ ;  /* 0x800008002e037a10 */ /* 0x000fc60007ffe0ff */
[----:B------:R1:W-:Y:S04]  /*71a0*/  STL [R5], R2 ;  /* 0x0000000205007387 */ /* 0x0003e80000100800 */
[----:B------:R-:W2:Y:S01]  /*71b0*/  LDL R6, [R3] ;  /* 0x0000000003067983 */ /* 0x000ea20000100800 */
[----:B------:R-:W-:Y:S02]  /*71c0*/  IMAD.MOV.U32 R8, RZ, RZ, R4 ;  /* 0x000000ffff087224 */ /* 0x000fe400078e0004 */
[----:B------:R-:W-:Y:S01]  /*71d0*/  IMAD.MOV.U32 R9, RZ, RZ, 0x0 ;  /* 0x00000000ff097424 */ /* 0x000fe200078e00ff */
[----:B--2---:R1:W-:Y:S03]  /*71e0*/  STL [R5+0x4], R6 ;  /* 0x0000040605007387 */ /* 0x0043e60000100800 */
[----:B------:R-:W-:Y:S05]  /*71f0*/  RET.REL.NODEC R8 `(_ZN7cutlass13device_kernelIN5flash19enable_sm80_to_sm89INS1_16FlashAttnBwdSm80INS1_25CollectiveMainloopBwdSm80ILi2ELi2EN4cute5tupleIJNS5_1CILi128EEES8_NS7_ILi64EEEEEENS_10bfloat16_tEfNS_4arch4Sm80ELb0ELb1ELb1ELb1ELb1ELb0ELb0ELb0ELi2ELi4ELi4ELi4ELb0EEENS1_21CollectiveEpilogueBwdISA_SB_SD_Li256ELb1ELb0ELi2EEENS1_19SingleTileSchedulerILb1ELb0ELb0ELi128EEEEEEEEEvNT_6ParamsE) ;  /* 0xffff8e0008007950 */ /* 0x000fea0003c3ffff */
        .type           $_ZN7cutlass13device_kernelIN5flash19enable_sm80_to_sm89INS1_16FlashAttnBwdSm80INS1_25CollectiveMainloopBwdSm80ILi2ELi2EN4cute5tupleIJNS5_1CILi128EEES8_NS7_ILi64EEEEEENS_10bfloat16_tEfNS_4arch4Sm80ELb0ELb1ELb1ELb1ELb1ELb0ELb0ELb0ELi2ELi4ELi4ELi4ELb0EEENS1_21CollectiveEpilogueBwdISA_SB_SD_Li256ELb1ELb0ELi2EEENS1_19SingleTileSchedulerILb1ELb0ELb0ELi128EEEEEEEEEvNT_6ParamsE$_ZN4cute3eso3ESOILb0ELb0EJNS_5tupleIJNS_1CILi0EEENS2_IJNS3_ILi1EEENS3_ILi256EEEiEEEEEENS3_ILi2048EEENS2_IJiNS3_ILi4096EEEEEEEEC2ERKS8_RKS9_RKSB_,@function
        .size           $_ZN7cutlass13device_kernelIN5flash19enable_sm80_to_sm89INS1_16FlashAttnBwdSm80INS1_25CollectiveMainloopBwdSm80ILi2ELi2EN4cute5tupleIJNS5_1CILi128EEES8_NS7_ILi64EEEEEENS_10bfloat16_tEfNS_4arch4Sm80ELb0ELb1ELb1ELb1ELb1ELb0ELb0ELb0ELi2ELi4ELi4ELi4ELb0EEENS1_21CollectiveEpilogueBwdISA_SB_SD_Li256ELb1ELb0ELi2EEENS1_19SingleTileSchedulerILb1ELb0ELb0ELi128EEEEEEEEEvNT_6ParamsE$_ZN4cute3eso3ESOILb0ELb0EJNS_5tupleIJNS_1CILi0EEENS2_IJNS3_ILi1EEENS3_ILi256EEEiEEEEEENS3_ILi2048EEENS2_IJiNS3_ILi4096EEEEEEEEC2ERKS8_RKS9_RKSB_,($_ZN7cutlass13device_kernelIN5flash19enable_sm80_to_sm89INS1_16FlashAttnBwdSm80INS1_25CollectiveMainloopBwdSm80ILi2ELi2EN4cute5tupleIJNS5_1CILi128EEES8_NS7_ILi64EEEEEENS_10bfloat16_tEfNS_4arch4Sm80ELb0ELb1ELb1ELb1ELb1ELb0ELb0ELb0ELi2ELi4ELi4ELi4ELb0EEENS1_21CollectiveEpilogueBwdISA_SB_SD_Li256ELb1ELb0ELi2EEENS1_19SingleTileSchedulerILb1ELb0ELb0ELi128EEEEEEEEEvNT_6ParamsE$_ZN4cute3eso3ESOILb0ELb0EJNS_5tupleIJNS_1CILi1EEENS3_ILi512EEEiEEENS3_ILi4096EEENS2_IJNS2_IJiiEEENS3_ILi8192EEEEEEEEC2ERKS6_RKS7_RKSA_ - $_ZN7cutlass13device_kernelIN5flash19enable_sm80_to_sm89INS1_16FlashAttnBwdSm80INS1_25CollectiveMainloopBwdSm80ILi2ELi2EN4cute5tupleIJNS5_1CILi128EEES8_NS7_ILi64EEEEEENS_10bfloat16_tEfNS_4arch4Sm80ELb0ELb1ELb1ELb1ELb1ELb0ELb0ELb0ELi2ELi4ELi4ELi4ELb0EEENS1_21CollectiveEpilogueBwdISA_SB_SD_Li256ELb1ELb0ELi2EEENS1_19SingleTileSchedulerILb1ELb0ELb0ELi128EEEEEEEEEvNT_6ParamsE$_ZN4cute3eso3ESOILb0ELb0EJNS_5tupleIJNS_1CILi0EEENS2_IJNS3_ILi1EEENS3_ILi256EEEiEEEEEENS3_ILi2048EEENS2_IJiNS3_ILi4096EEEEEEEEC2ERKS8_RKS9_RKSB_)
$_ZN7cutlass13device_kernelIN5flash19enable_sm80_to_sm89INS1_16FlashAttnBwdSm80INS1_25CollectiveMainloopBwdSm80ILi2ELi2EN4cute5tupleIJNS5_1CILi128EEES8_NS7_ILi64EEEEEENS_10bfloat16_tEfNS_4arch4Sm80ELb0ELb1ELb1ELb1ELb1ELb0ELb0ELb0ELi2ELi4ELi4ELi4ELb0EEENS1_21CollectiveEpilogueBwdISA_SB_SD_Li256ELb1ELb0ELi2EEENS1_19SingleTileSchedulerILb1ELb0ELb0ELi128EEEEEEEEEvNT_6ParamsE$_ZN4cute3eso3ESOILb0ELb0EJNS_5tupleIJNS_1CILi0EEENS2_IJNS3_ILi1EEENS3_ILi256EEEiEEEEEENS3_ILi2048EEENS2_IJiNS3_ILi4096EEEEEEEEC2ERKS8_RKS9_RKSB_:
[----:B------:R-:W-:Y:S02]  /*7200*/  IADD3 R3, R60, -c[0x0][0x20], RZ ;  /* 0x800008003c037a10 */ /* 0x000fe40007ffe0ff */
[----:B------:R-:W-:-:S03]  /*7210*/  IADD3 R2, R44, -c[0x0][0x20], RZ ;  /* 0x800008002c027a10 */ /* 0x000fc60007ffe0ff */
[----:B------:R1:W-:Y:S04]  /*7220*/  STL [R3], R37 ;  /* 0x0000002503007387 */ /* 0x0003e80000100800 */
[----:B------:R-:W2:Y:S01]  /*7230*/  LDL R2, [R2] ;  /* 0x0000000002027983 */ /* 0x000ea20000100800 */
[----:B------:R-:W-:-:S03]  /*7240*/  IMAD.MOV.U32 R5, RZ, RZ, 0x0 ;  /* 0x00000000ff057424 */ /* 0x000fc600078e00ff */
[----:B--2---:R1:W-:Y:S01]  /*7250*/  STL [R3+0x4], R2 ;  /* 0x0000040203007387 */ /* 0x0043e20000100800 */
[----:B------:R-:W-:Y:S05]  /*7260*/  RET.REL.NODEC R4 `(_ZN7cutlass13device_kernelIN5flash19enable_sm80_to_sm89INS1_16FlashAttnBwdSm80INS1_25CollectiveMainloopBwdSm80ILi2ELi2EN4cute5tupleIJNS5_1CILi128EEES8_NS7_ILi64EEEEEENS_10bfloat16_tEfNS_4arch4Sm80ELb0ELb1ELb1ELb1ELb1ELb0ELb0ELb0ELi2ELi4ELi4ELi4ELb0EEENS1_21CollectiveEpilogueBwdISA_SB_SD_Li256ELb1ELb0ELi2EEENS1_19SingleTileSchedulerILb1ELb0ELb0ELi128EEEEEEEEEvNT_6ParamsE) ;  /* 0xffff8d9004007950 */ /* 0x000fea0003c3ffff */
        .type           $_ZN7cutlass13device_kernelIN5flash19enable_sm80_to_sm89INS1_16FlashAttnBwdSm80INS1_25CollectiveMainloopBwdSm80ILi2ELi2EN4cute5tupleIJNS5_1CILi128EEES8_NS7_ILi64EEEEEENS_10bfloat16_tEfNS_4arch4Sm80ELb0ELb1ELb1ELb1ELb1ELb0ELb0ELb0ELi2ELi4ELi4ELi4ELb0EEENS1_21CollectiveEpilogueBwdISA_SB_SD_Li256ELb1ELb0ELi2EEENS1_19SingleTileSchedulerILb1ELb0ELb0ELi128EEEEEEEEEvNT_6ParamsE$_ZN4cute3eso3ESOILb0ELb0EJNS_5tupleIJNS_1CILi1EEENS3_ILi512EEEiEEENS3_ILi4096EEENS2_IJNS2_IJiiEEENS3_ILi8192EEEEEEEEC2ERKS6_RKS7_RKSA_,@function
        .size           $_ZN7cutlass13device_kernelIN5flash19enable_sm80_to_sm89INS1_16FlashAttnBwdSm80INS1_25CollectiveMainloopBwdSm80ILi2ELi2EN4cute5tupleIJNS5_1CILi128EEES8_NS7_ILi64EEEEEENS_10bfloat16_tEfNS_4arch4Sm80ELb0ELb1ELb1ELb1ELb1ELb0ELb0ELb0ELi2ELi4ELi4ELi4ELb0EEENS1_21CollectiveEpilogueBwdISA_SB_SD_Li256ELb1ELb0ELi2EEENS1_19SingleTileSchedulerILb1ELb0ELb0ELi128EEEEEEEEEvNT_6ParamsE$_ZN4cute3eso3ESOILb0ELb0EJNS_5tupleIJNS_1CILi1EEENS3_ILi512EEEiEEENS3_ILi4096EEENS2_IJNS2_IJiiEEENS3_ILi8192EEEEEEEEC2ERKS6_RKS7_RKSA_,($_ZN7cutlass13device_kernelIN5flash19enable_sm80_to_sm89INS1_16FlashAttnBwdSm80INS1_25CollectiveMainloopBwdSm80ILi2ELi2EN4cute5tupleIJNS5_1CILi128EEES8_NS7_ILi64EEEEEENS_10bfloat16_tEfNS_4arch4Sm80ELb0ELb1ELb1ELb1ELb1ELb0ELb0ELb0ELi2ELi4ELi4ELi4ELb0EEENS1_21CollectiveEpilogueBwdISA_SB_SD_Li256ELb1ELb0ELi2EEENS1_19SingleTileSchedulerILb1ELb0ELb0ELi128EEEEEEEEEvNT_6ParamsE$_ZN4cute3eso3ESOILb0ELb0EJNS_5tupleIJNS_1CILi1EEENS3_ILi512EEEiEEENS3_ILi4096EEENS2_IJiiEEEEEC2ERKS6_RKS7_RKS8_ - $_ZN7cutlass13device_kernelIN5flash19enable_sm80_to_sm89INS1_16FlashAttnBwdSm80INS1_25CollectiveMainloopBwdSm80ILi2ELi2EN4cute5tupleIJNS5_1CILi128EEES8_NS7_ILi64EEEEEENS_10bfloat16_tEfNS_4arch4Sm80ELb0ELb1ELb1ELb1ELb1ELb0ELb0ELb0ELi2ELi4ELi4ELi4ELb0EEENS1_21CollectiveEpilogueBwdISA_SB_SD_Li256ELb1ELb0ELi2EEENS1_19SingleTileSchedulerILb1ELb0ELb0ELi128EEEEEEEEEvNT_6ParamsE$_ZN4cute3eso3ESOILb0ELb0EJNS_5tupleIJNS_1CILi1EEENS3_ILi512EEEiEEENS3_ILi4096EEENS2_IJNS2_IJiiEEENS3_ILi8192EEEEEEEEC2ERKS6_RKS7_RKSA_)
$_ZN7cutlass13device_kernelIN5flash19enable_sm80_to_sm89INS1_16FlashAttnBwdSm80INS1_25CollectiveMainloopBwdSm80ILi2ELi2EN4cute5tupleIJNS5_1CILi128EEES8_NS7_ILi64EEEEEENS_10bfloat16_tEfNS_4arch4Sm80ELb0ELb1ELb1ELb1ELb1ELb0ELb0ELb0ELi2ELi4ELi4ELi4ELb0EEENS1_21CollectiveEpilogueBwdISA_SB_SD_Li256ELb1ELb0ELi2EEENS1_19SingleTileSchedulerILb1ELb0ELb0ELi128EEEEEEEEEvNT_6ParamsE$_ZN4cute3eso3ESOILb0ELb0EJNS_5tupleIJNS_1CILi1EEENS3_ILi512EEEiEEENS3_ILi4096EEENS2_IJNS2_IJiiEEENS3_ILi8192EEEEEEEEC2ERKS6_RKS7_RKSA_:
        /* <DEDUP_REMOVED lines=9> */
[----:B------:R-:W-:Y:S05]  /*7300*/  RET.REL.NODEC R74 `(_ZN7cutlass13device_kernelIN5flash19enable_sm80_to_sm89INS1_16FlashAttnBwdSm80INS1_25CollectiveMainloopBwdSm80ILi2ELi2EN4cute5tupleIJNS5_1CILi128EEES8_NS7_ILi64EEEEEENS_10bfloat16_tEfNS_4arch4Sm80ELb0ELb1ELb1ELb1ELb1ELb0ELb0ELb0ELi2ELi4ELi4ELi4ELb0EEENS1_21CollectiveEpilogueBwdISA_SB_SD_Li256ELb1ELb0ELi2EEENS1_19SingleTileSchedulerILb1ELb0ELb0ELi128EEEEEEEEEvNT_6ParamsE) ;  /* 0xffff8cf04a007950 */ /* 0x000fea0003c3ffff */
        .type           $_ZN7cutlass13device_kernelIN5flash19enable_sm80_to_sm89INS1_16FlashAttnBwdSm80INS1_25CollectiveMainloopBwdSm80ILi2ELi2EN4cute5tupleIJNS5_1CILi128EEES8_NS7_ILi64EEEEEENS_10bfloat16_tEfNS_4arch4Sm80ELb0ELb1ELb1ELb1ELb1ELb0ELb0ELb0ELi2ELi4ELi4ELi4ELb0EEENS1_21CollectiveEpilogueBwdISA_SB_SD_Li256ELb1ELb0ELi2EEENS1_19SingleTileSchedulerILb1ELb0ELb0ELi128EEEEEEEEEvNT_6ParamsE$_ZN4cute3eso3ESOILb0ELb0EJNS_5tupleIJNS_1CILi1EEENS3_ILi512EEEiEEENS3_ILi4096EEENS2_IJiiEEEEEC2ERKS6_RKS7_RKS8_,@function
        .size           $_ZN7cutlass13device_kernelIN5flash19enable_sm80_to_sm89INS1_16FlashAttnBwdSm80INS1_25CollectiveMainloopBwdSm80ILi2ELi2EN4cute5tupleIJNS5_1CILi128EEES8_NS7_ILi64EEEEEENS_10bfloat16_tEfNS_4arch4Sm80ELb0ELb1ELb1ELb1ELb1ELb0ELb0ELb0ELi2ELi4ELi4ELi4ELb0EEENS1_21CollectiveEpilogueBwdISA_SB_SD_Li256ELb1ELb0ELi2EEENS1_19SingleTileSchedulerILb1ELb0ELb0ELi128EEEEEEEEEvNT_6ParamsE$_ZN4cute3eso3ESOILb0ELb0EJNS_5tupleIJNS_1CILi1EEENS3_ILi512EEEiEEENS3_ILi4096EEENS2_IJiiEEEEEC2ERKS6_RKS7_RKS8_,($_ZN7cutlass13device_kernelIN5flash19enable_sm80_to_sm89INS1_16FlashAttnBwdSm80INS1_25CollectiveMainloopBwdSm80ILi2ELi2EN4cute5tupleIJNS5_1CILi128EEES8_NS7_ILi64EEEEEENS_10bfloat16_tEfNS_4arch4Sm80ELb0ELb1ELb1ELb1ELb1ELb0ELb0ELb0ELi2ELi4ELi4ELi4ELb0EEENS1_21CollectiveEpilogueBwdISA_SB_SD_Li256ELb1ELb0ELi2EEENS1_19SingleTileSchedulerILb1ELb0ELb0ELi128EEEEEEEEEvNT_6ParamsE$_ZN4cute3eso3ESOILb0ELb0EJNS_5tupleIJNS_1CILi1EEEiEEENS3_ILi1024EEENS2_IJiiEEEEEC2ERKS5_RKS6_RKS7_ - $_ZN7cutlass13device_kernelIN5flash19enable_sm80_to_sm89INS1_16FlashAttnBwdSm80INS1_25CollectiveMainloopBwdSm80ILi2ELi2EN4cute5tupleIJNS5_1CILi128EEES8_NS7_ILi64EEEEEENS_10bfloat16_tEfNS_4arch4Sm80ELb0ELb1ELb1ELb1ELb1ELb0ELb0ELb0ELi2ELi4ELi4ELi4ELb0EEENS1_21CollectiveEpilogueBwdISA_SB_SD_Li256ELb1ELb0ELi2EEENS1_19SingleTileSchedulerILb1ELb0ELb0ELi128EEEEEEEEEvNT_6ParamsE$_ZN4cute3eso3ESOILb0ELb0EJNS_5tupleIJNS_1CILi1EEENS3_ILi512EEEiEEENS3_ILi4096EEENS2_IJiiEEEEEC2ERKS6_RKS7_RKS8_)
$_ZN7cutlass13device_kernelIN5flash19enable_sm80_to_sm89INS1_16FlashAttnBwdSm80INS1_25CollectiveMainloopBwdSm80ILi2ELi2EN4cute5tupleIJNS5_1CILi128EEES8_NS7_ILi64EEEEEENS_10bfloat16_tEfNS_4arch4Sm80ELb0ELb1ELb1ELb1ELb1ELb0ELb0ELb0ELi2ELi4ELi4ELi4ELb0EEENS1_21CollectiveEpilogueBwdISA_SB_SD_Li256ELb1ELb0ELi2EEENS1_19SingleTileSchedulerILb1ELb0ELb0ELi128EEEEEEEEEvNT_6ParamsE$_ZN4cute3eso3ESOILb0ELb0EJNS_5tupleIJNS_1CILi1EEENS3_ILi512EEEiEEENS3_ILi4096EEENS2_IJiiEEEEEC2ERKS6_RKS7_RKS8_:
        /* <DEDUP_REMOVED lines=8> */
[----:B------:R-:W-:Y:S05]  /*7390*/  RET.REL.NODEC R4 `(_ZN7cutlass13device_kernelIN5flash19enable_sm80_to_sm89INS1_16FlashAttnBwdSm80INS1_25CollectiveMainloopBwdSm80ILi2ELi2EN4cute5tupleIJNS5_1CILi128EEES8_NS7_ILi64EEEEEENS_10bfloat16_tEfNS_4arch4Sm80ELb0ELb1ELb1ELb1ELb1ELb0ELb0ELb0ELi2ELi4ELi4ELi4ELb0EEENS1_21CollectiveEpilogueBwdISA_SB_SD_Li256ELb1ELb0ELi2EEENS1_19SingleTileSchedulerILb1ELb0ELb0ELi128EEEEEEEEEvNT_6ParamsE) ;  /* 0xffff8c6004007950 */ /* 0x000fea0003c3ffff */
        .type           $_ZN7cutlass13device_kernelIN5flash19enable_sm80_to_sm89INS1_16FlashAttnBwdSm80INS1_25CollectiveMainloopBwdSm80ILi2ELi2EN4cute5tupleIJNS5_1CILi128EEES8_NS7_ILi64EEEEEENS_10bfloat16_tEfNS_4arch4Sm80ELb0ELb1ELb1ELb1ELb1ELb0ELb0ELb0ELi2ELi4ELi4ELi4ELb0EEENS1_21CollectiveEpilogueBwdISA_SB_SD_Li256ELb1ELb0ELi2EEENS1_19SingleTileSchedulerILb1ELb0ELb0ELi128EEEEEEEEEvNT_6ParamsE$_ZN4cute3eso3ESOILb0ELb0EJNS_5tupleIJNS_1CILi1EEEiEEENS3_ILi1024EEENS2_IJiiEEEEEC2ERKS5_RKS6_RKS7_,@function
        .size           $_ZN7cutlass13device_kernelIN5flash19enable_sm80_to_sm89INS1_16FlashAttnBwdSm80INS1_25CollectiveMainloopBwdSm80ILi2ELi2EN4cute5tupleIJNS5_1CILi128EEES8_NS7_ILi64EEEEEENS_10bfloat16_tEfNS_4arch4Sm80ELb0ELb1ELb1ELb1ELb1ELb0ELb0ELb0ELi2ELi4ELi4ELi4ELb0EEENS1_21CollectiveEpilogueBwdISA_SB_SD_Li256ELb1ELb0ELi2EEENS1_19SingleTileSchedulerILb1ELb0ELb0ELi128EEEEEEEEEvNT_6ParamsE$_ZN4cute3eso3ESOILb0ELb0EJNS_5tupleIJNS_1CILi1EEEiEEENS3_ILi1024EEENS2_IJiiEEEEEC2ERKS5_RKS6_RKS7_,($_ZN7cutlass13device_kernelIN5flash19enable_sm80_to_sm89INS1_16FlashAttnBwdSm80INS1_25CollectiveMainloopBwdSm80ILi2ELi2EN4cute5tupleIJNS5_1CILi128EEES8_NS7_ILi64EEEEEENS_10bfloat16_tEfNS_4arch4Sm80ELb0ELb1ELb1ELb1ELb1ELb0ELb0ELb0ELi2ELi4ELi4ELi4ELb0EEENS1_21CollectiveEpilogueBwdISA_SB_SD_Li256ELb1ELb0ELi2EEENS1_19SingleTileSchedulerILb1ELb0ELb0ELi128EEEEEEEEEvNT_6ParamsE$_ZN4cute3eso3ESOILb0ELb0EJNS_5tupleIJiNS_1CILi512EEEEEENS2_IJiiEEENS3_ILi1024EEEEEC2ERKS5_RKS6_RKS7_ - $_ZN7cutlass13device_kernelIN5flash19enable_sm80_to_sm89INS1_16FlashAttnBwdSm80INS1_25CollectiveMainloopBwdSm80ILi2ELi2EN4cute5tupleIJNS5_1CILi128EEES8_NS7_ILi64EEEEEENS_10bfloat16_tEfNS_4arch4Sm80ELb0ELb1ELb1ELb1ELb1ELb0ELb0ELb0ELi2ELi4ELi4ELi4ELb0EEENS1_21CollectiveEpilogueBwdISA_SB_SD_Li256ELb1ELb0ELi2EEENS1_19SingleTileSchedulerILb1ELb0ELb0ELi128EEEEEEEEEvNT_6ParamsE$_ZN4cute3eso3ESOILb0ELb0EJNS_5tupleIJNS_1CILi1EEEiEEENS3_ILi1024EEENS2_IJiiEEEEEC2ERKS5_RKS6_RKS7_)
$_ZN7cutlass13device_kernelIN5flash19enable_sm80_to_sm89INS1_16FlashAttnBwdSm80INS1_25CollectiveMainloopBwdSm80ILi2ELi2EN4cute5tupleIJNS5_1CILi128EEES8_NS7_ILi64EEEEEENS_10bfloat16_tEfNS_4arch4Sm80ELb0ELb1ELb1ELb1ELb1ELb0ELb0ELb0ELi2ELi4ELi4ELi4ELb0EEENS1_21CollectiveEpilogueBwdISA_SB_SD_Li256ELb1ELb0ELi2EEENS1_19SingleTileSchedulerILb1ELb0ELb0ELi128EEEEEEEEEvNT_6ParamsE$_ZN4cute3eso3ESOILb0ELb0EJNS_5tupleIJNS_1CILi1EEEiEEENS3_ILi1024EEENS2_IJiiEEEEEC2ERKS5_RKS6_RKS7_:
        /* <DEDUP_REMOVED lines=9> */
        .type           $_ZN7cutlass13device_kernelIN5flash19enable_sm80_to_sm89INS1_16FlashAttnBwdSm80INS1_25CollectiveMainloopBwdSm80ILi2ELi2EN4cute5tupleIJNS5_1CILi128EEES8_NS7_ILi64EEEEEENS_10bfloat16_tEfNS_4arch4Sm80ELb0ELb1ELb1ELb1ELb1ELb0ELb0ELb0ELi2ELi4ELi4ELi4ELb0EEENS1_21CollectiveEpilogueBwdISA_SB_SD_Li256ELb1ELb0ELi2EEENS1_19SingleTileSchedulerILb1ELb0ELb0ELi128EEEEEEEEEvNT_6ParamsE$_ZN4cute3eso3ESOILb0ELb0EJNS_5tupleIJiNS_1CILi512EEEEEENS2_IJiiEEENS3_ILi1024EEEEEC2ERKS5_RKS6_RKS7_,@function
        .size           $_ZN7cutlass13device_kernelIN5flash19enable_sm80_to_sm89INS1_16FlashAttnBwdSm80INS1_25CollectiveMainloopBwdSm80ILi2ELi2EN4cute5tupleIJNS5_1CILi128EEES8_NS7_ILi64EEEEEENS_10bfloat16_tEfNS_4arch4Sm80ELb0ELb1ELb1ELb1ELb1ELb0ELb0ELb0ELi2ELi4ELi4ELi4ELb0EEENS1_21CollectiveEpilogueBwdISA_SB_SD_Li256ELb1ELb0ELi2EEENS1_19SingleTileSchedulerILb1ELb0ELb0ELi128EEEEEEEEEvNT_6ParamsE$_ZN4cute3eso3ESOILb0ELb0EJNS_5tupleIJiNS_1CILi512EEEEEENS2_IJiiEEENS3_ILi1024EEEEEC2ERKS5_RKS6_RKS7_,($_ZN7cutlass13device_kernelIN5flash19enable_sm80_to_sm89INS1_16FlashAttnBwdSm80INS1_25CollectiveMainloopBwdSm80ILi2ELi2EN4cute5tupleIJNS5_1CILi128EEES8_NS7_ILi64EEEEEENS_10bfloat16_tEfNS_4arch4Sm80ELb0ELb1ELb1ELb1ELb1ELb0ELb0ELb0ELi2ELi4ELi4ELi4ELb0EEENS1_21CollectiveEpilogueBwdISA_SB_SD_Li256ELb1ELb0ELi2EEENS1_19SingleTileSchedulerILb1ELb0ELb0ELi128EEEEEEEEEvNT_6ParamsE$_ZN4cute3eso3ESOILb0ELb0EJNS_5tupleIJiiEEEiNS_1CILi0EEEEEC2ERKS3_RKiRKS5_ - $_ZN7cutlass13device_kernelIN5flash19enable_sm80_to_sm89INS1_16FlashAttnBwdSm80INS1_25CollectiveMainloopBwdSm80ILi2ELi2EN4cute5tupleIJNS5_1CILi128EEES8_NS7_ILi64EEEEEENS_10bfloat16_tEfNS_4arch4Sm80ELb0ELb1ELb1ELb1ELb1ELb0ELb0ELb0ELi2ELi4ELi4ELi4ELb0EEENS1_21CollectiveEpilogueBwdISA_SB_SD_Li256ELb1ELb0ELi2EEENS1_19SingleTileSchedulerILb1ELb0ELb0ELi128EEEEEEEEEvNT_6ParamsE$_ZN4cute3eso3ESOILb0ELb0EJNS_5tupleIJiNS_1CILi512EEEEEENS2_IJiiEEENS3_ILi1024EEEEEC2ERKS5_RKS6_RKS7_)
$_ZN7cutlass13device_kernelIN5flash19enable_sm80_to_sm89INS1_16FlashAttnBwdSm80INS1_25CollectiveMainloopBwdSm80ILi2ELi2EN4cute5tupleIJNS5_1CILi128EEES8_NS7_ILi64EEEEEENS_10bfloat16_tEfNS_4arch4Sm80ELb0ELb1ELb1ELb1ELb1ELb0ELb0ELb0ELi2ELi4ELi4ELi4ELb0EEENS1_21CollectiveEpilogueBwdISA_SB_SD_Li256ELb1ELb0ELi2EEENS1_19SingleTileSchedulerILb1ELb0ELb0ELi128EEEEEEEEEvNT_6ParamsE$_ZN4cute3eso3ESOILb0ELb0EJNS_5tupleIJiNS_1CILi512EEEEEENS2_IJiiEEENS3_ILi1024EEEEEC2ERKS5_RKS6_RKS7_:
        /* <DEDUP_REMOVED lines=9> */
        .type           $_ZN7cutlass13device_kernelIN5flash19enable_sm80_to_sm89INS1_16FlashAttnBwdSm80INS1_25CollectiveMainloopBwdSm80ILi2ELi2EN4cute5tupleIJNS5_1CILi128EEES8_NS7_ILi64EEEEEENS_10bfloat16_tEfNS_4arch4Sm80ELb0ELb1ELb1ELb1ELb1ELb0ELb0ELb0ELi2ELi4ELi4ELi4ELb0EEENS1_21CollectiveEpilogueBwdISA_SB_SD_Li256ELb1ELb0ELi2EEENS1_19SingleTileSchedulerILb1ELb0ELb0ELi128EEEEEEEEEvNT_6ParamsE$_ZN4cute3eso3ESOILb0ELb0EJNS_5tupleIJiiEEEiNS_1CILi0EEEEEC2ERKS3_RKiRKS5_,@function
        .size           $_ZN7cutlass13device_kernelIN5flash19enable_sm80_to_sm89INS1_16FlashAttnBwdSm80INS1_25CollectiveMainloopBwdSm80ILi2ELi2EN4cute5tupleIJNS5_1CILi128EEES8_NS7_ILi64EEEEEENS_10bfloat16_tEfNS_4arch4Sm80ELb0ELb1ELb1ELb1ELb1ELb0ELb0ELb0ELi2ELi4ELi4ELi4ELb0EEENS1_21CollectiveEpilogueBwdISA_SB_SD_Li256ELb1ELb0ELi2EEENS1_19SingleTileSchedulerILb1ELb0ELb0ELi128EEEEEEEEEvNT_6ParamsE$_ZN4cute3eso3ESOILb0ELb0EJNS_5tupleIJiiEEEiNS_1CILi0EEEEEC2ERKS3_RKiRKS5_,($_ZN7cutlass13device_kernelIN5flash19enable_sm80_to_sm89INS1_16FlashAttnBwdSm80INS1_25CollectiveMainloopBwdSm80ILi2ELi2EN4cute5tupleIJNS5_1CILi128EEES8_NS7_ILi64EEEEEENS_10bfloat16_tEfNS_4arch4Sm80ELb0ELb1ELb1ELb1ELb1ELb0ELb0ELb0ELi2ELi4ELi4ELi4ELb0EEENS1_21CollectiveEpilogueBwdISA_SB_SD_Li256ELb1ELb0ELi2EEENS1_19SingleTileSchedulerILb1ELb0ELb0ELi128EEEEEEEEEvNT_6ParamsE$_ZN4cute3eso3ESOILb0ELb0EJNS_6LayoutINS_5tupleIJNS3_IJNS3_IJNS_1CILi8EEENS4_ILi1EEEEEES6_EEENS3_IJNS3_IJS6_S6_EEENS4_ILi2EEEEEEEEENS3_IJNS3_IJNS3_IJS6_NS4_ILi0EEEEEESD_EEENS3_IJNS3_IJSD_SD_EEEiEEEEEEEENS_10ViewEngineINS_8smem_ptrIPN7cutlass10bfloat16_tEEEEEEEC2ERKSJ_RKSQ_ - $_ZN7cutlass13device_kernelIN5flash19enable_sm80_to_sm89INS1_16FlashAttnBwdSm80INS1_25CollectiveMainloopBwdSm80ILi2ELi2EN4cute5tupleIJNS5_1CILi128EEES8_NS7_ILi64EEEEEENS_10bfloat16_tEfNS_4arch4Sm80ELb0ELb1ELb1ELb1ELb1ELb0ELb0ELb0ELi2ELi4ELi4ELi4ELb0EEENS1_21CollectiveEpilogueBwdISA_SB_SD_Li256ELb1ELb0ELi2EEENS1_19SingleTileSchedulerILb1ELb0ELb0ELi128EEEEEEEEEvNT_6ParamsE$_ZN4cute3eso3ESOILb0ELb0EJNS_5tupleIJiiEEEiNS_1CILi0EEEEEC2ERKS3_RKiRKS5_)
$_ZN7cutlass13device_kernelIN5flash19enable_sm80_to_sm89INS1_16FlashAttnBwdSm80INS1_25CollectiveMainloopBwdSm80ILi2ELi2EN4cute5tupleIJNS5_1CILi128EEES8_NS7_ILi64EEEEEENS_10bfloat16_tEfNS_4arch4Sm80ELb0ELb1ELb1ELb1ELb1ELb0ELb0ELb0ELi2ELi4ELi4ELi4ELb0EEENS1_21CollectiveEpilogueBwdISA_SB_SD_Li256ELb1ELb0ELi2EEENS1_19SingleTileSchedulerILb1ELb0ELb0ELi128EEEEEEEEEvNT_6ParamsE$_ZN4cute3eso3ESOILb0ELb0EJNS_5tupleIJiiEEEiNS_1CILi0EEEEEC2ERKS3_RKiRKS5_:
[----:B------:R-:W-:Y:S02]  /*74c0*/  IADD3 R3, R3, -c[0x0][0x20], RZ ;  /* 0x8000080003037a10 */ /* 0x000fe40007ffe0ff */
[----:B------:R-:W-:-:S03]  /*74d0*/  IADD3 R2, R2, -c[0x0][0x20], RZ ;  /* 0x8000080002027a10 */ /* 0x000fc60007ffe0ff */
[----:B------:R1:W-:Y:S04]  /*74e0*/  STL [R3], R10 ;  /* 0x0000000a03007387 */ /* 0x0003e80000100800 */
[----:B------:R1:W-:Y:S04]  /*74f0*/  STL [R3+0x4], R8 ;  /* 0x0000040803007387 */ /* 0x0003e80000100800 */
[----:B------:R-:W2:Y:S01]  /*7500*/  LDL R2, [R2] ;  /* 0x0000000002027983 */ /* 0x000ea20000100800 */
[----:B------:R-:W-:-:S03]  /*7510*/  IMAD.MOV.U32 R7, RZ, RZ, 0x0 ;  /* 0x00000000ff077424 */ /* 0x000fc600078e00ff */
[----:B--2---:R1:W-:Y:S01]  /*7520*/  STL [R3+0x8], R2 ;  /* 0x0000080203007387 */ /* 0x0043e20000100800 */
[----:B------:R-:W-:Y:S05]  /*7530*/  RET.REL.NODEC R6 `(_ZN7cutlass13device_kernelIN5flash19enable_sm80_to_sm89INS1_16FlashAttnBwdSm80INS1_25CollectiveMainloopBwdSm80ILi2ELi2EN4cute5tupleIJNS5_1CILi128EEES8_NS7_ILi64EEEEEENS_10bfloat16_tEfNS_4arch4Sm80ELb0ELb1ELb1ELb1ELb1ELb0ELb0ELb0ELi2ELi4ELi4ELi4ELb0EEENS1_21CollectiveEpilogueBwdISA_SB_SD_Li256ELb1ELb0ELi2EEENS1_19SingleTileSchedulerILb1ELb0ELb0ELi128EEEEEEEEEvNT_6ParamsE) ;  /* 0xffff8ac006007950 */ /* 0x000fea0003c3ffff */
        .type           $_ZN7cutlass13device_kernelIN5flash19enable_sm80_to_sm89INS1_16FlashAttnBwdSm80INS1_25CollectiveMainloopBwdSm80ILi2ELi2EN4cute5tupleIJNS5_1CILi128EEES8_NS7_ILi64EEEEEENS_10bfloat16_tEfNS_4arch4Sm80ELb0ELb1ELb1ELb1ELb1ELb0ELb0ELb0ELi2ELi4ELi4ELi4ELb0EEENS1_21CollectiveEpilogueBwdISA_SB_SD_Li256ELb1ELb0ELi2EEENS1_19SingleTileSchedulerILb1ELb0ELb0ELi128EEEEEEEEEvNT_6ParamsE$_ZN4cute3eso3ESOILb0ELb0EJNS_6LayoutINS_5tupleIJNS3_IJNS3_IJNS_1CILi8EEENS4_ILi1EEEEEES6_EEENS3_IJNS3_IJS6_S6_EEENS4_ILi2EEEEEEEEENS3_IJNS3_IJNS3_IJS6_NS4_ILi0EEEEEESD_EEENS3_IJNS3_IJSD_SD_EEEiEEEEEEEENS_10ViewEngineINS_8smem_ptrIPN7cutlass10bfloat16_tEEEEEEEC2ERKSJ_RKSQ_,@function
        .size           $_ZN7cutlass13device_kernelIN5flash19enable_sm80_to_sm89INS1_16FlashAttnBwdSm80INS1_25CollectiveMainloopBwdSm80ILi2ELi2EN4cute5tupleIJNS5_1CILi128EEES8_NS7_ILi64EEEEEENS_10bfloat16_tEfNS_4arch4Sm80ELb0ELb1ELb1ELb1ELb1ELb0ELb0ELb0ELi2ELi4ELi4ELi4ELb0EEENS1_21CollectiveEpilogueBwdISA_SB_SD_Li256ELb1ELb0ELi2EEENS1_19SingleTileSchedulerILb1ELb0ELb0ELi128EEEEEEEEEvNT_6ParamsE$_ZN4cute3eso3ESOILb0ELb0EJNS_6LayoutINS_5tupleIJNS3_IJNS3_IJNS_1CILi8EEENS4_ILi1EEEEEES6_EEENS3_IJNS3_IJS6_S6_EEENS4_ILi2EEEEEEEEENS3_IJNS3_IJNS3_IJS6_NS4_ILi0EEEEEESD_EEENS3_IJNS3_IJSD_SD_EEEiEEEEEEEENS_10ViewEngineINS_8smem_ptrIPN7cutlass10bfloat16_tEEEEEEEC2ERKSJ_RKSQ_,($_ZN7cutlass13device_kernelIN5flash19enable_sm80_to_sm89INS1_16FlashAttnBwdSm80INS1_25CollectiveMainloopBwdSm80ILi2ELi2EN4cute5tupleIJNS5_1CILi128EEES8_NS7_ILi64EEEEEENS_10bfloat16_tEfNS_4arch4Sm80ELb0ELb1ELb1ELb1ELb1ELb0ELb0ELb0ELi2ELi4ELi4ELi4ELb0EEENS1_21CollectiveEpilogueBwdISA_SB_SD_Li256ELb1ELb0ELi2EEENS1_19SingleTileSchedulerILb1ELb0ELb0ELi128EEEEEEEEEvNT_6ParamsE$_ZN4cute3eso3ESOILb0ELb0EJNS_6LayoutINS_5tupleIJNS3_IJNS_1CILi1EEENS3_IJS5_NS4_ILi2EEES6_EEEEEES6_NS3_IJS6_S6_EEEEEENS3_IJNS3_IJNS4_ILi0EEENS3_IJS5_NS4_ILi256EEEiEEEEEENS4_ILi2048EEENS3_IJiNS4_ILi4096EEEEEEEEEEENS_10ViewEngineINS_8smem_ptrIPjEEEEEEC2ERKSJ_RKSO_ - $_ZN7cutlass13device_kernelIN5flash19enable_sm80_to_sm89INS1_16FlashAttnBwdSm80INS1_25CollectiveMainloopBwdSm80ILi2ELi2EN4cute5tupleIJNS5_1CILi128EEES8_NS7_ILi64EEEEEENS_10bfloat16_tEfNS_4arch4Sm80ELb0ELb1ELb1ELb1ELb1ELb0ELb0ELb0ELi2ELi4ELi4ELi4ELb0EEENS1_21CollectiveEpilogueBwdISA_SB_SD_Li256ELb1ELb0ELi2EEENS1_19SingleTileSchedulerILb1ELb0ELb0ELi128EEEEEEEEEvNT_6ParamsE$_ZN4cute3eso3ESOILb0ELb0EJNS_6LayoutINS_5tupleIJNS3_IJNS3_IJNS_1CILi8EEENS4_ILi1EEEEEES6_EEENS3_IJNS3_IJS6_S6_EEENS4_ILi2EEEEEEEEENS3_IJNS3_IJNS3_IJS6_NS4_ILi0EEEEEESD_EEENS3_IJNS3_IJSD_SD_EEEiEEEEEEEENS_10ViewEngineINS_8smem_ptrIPN7cutlass10bfloat16_tEEEEEEEC2ERKSJ_RKSQ_)
$_ZN7cutlass13device_kernelIN5flash19enable_sm80_to_sm89INS1_16FlashAttnBwdSm80INS1_25CollectiveMainloopBwdSm80ILi2ELi2EN4cute5tupleIJNS5_1CILi128EEES8_NS7_ILi64EEEEEENS_10bfloat16_tEfNS_4arch4Sm80ELb0ELb1ELb1ELb1ELb1ELb0ELb0ELb0ELi2ELi4ELi4ELi4ELb0EEENS1_21CollectiveEpilogueBwdISA_SB_SD_Li256ELb1ELb0ELi2EEENS1_19SingleTileSchedulerILb1ELb0ELb0ELi128EEEEEEEEEvNT_6ParamsE$_ZN4cute3eso3ESOILb0ELb0EJNS_6LayoutINS_5tupleIJNS3_IJNS3_IJNS_1CILi8EEENS4_ILi1EEEEEES6_EEENS3_IJNS3_IJS6_S6_EEENS4_ILi2EEEEEEEEENS3_IJNS3_IJNS3_IJS6_NS4_ILi0EEEEEESD_EEENS3_IJNS3_IJSD_SD_EEEiEEEEEEEENS_10ViewEngineINS_8smem_ptrIPN7cutlass10bfloat16_tEEEEEEEC2ERKSJ_RKSQ_:
[----:B------:R-:W-:Y:S02]  /*7540*/  IADD3 R3, R70, -c[0x0][0x20], RZ ;  /* 0x8000080046037a10 */ /* 0x000fe40007ffe0ff */
[----:B------:R-:W-:-:S03]  /*7550*/  IADD3 R2, R62, -c[0x0][0x20], RZ ;  /* 0x800008003e027a10 */ /* 0x000fc60007ffe0ff */
[----:B------:R1:W-:Y:S04]  /*7560*/  STL [R3], R6 ;  /* 0x0000000603007387 */ /* 0x0003e80000100800 */
[----:B------:R-:W2:Y:S01]  /*7570*/  LDL.64 R10, [R2] ;  /* 0x00000000020a7983 */ /* 0x000ea20000100a00 */
[----:B------:R-:W-:-:S03]  /*7580*/  IMAD.MOV.U32 R5, RZ, RZ, 0x0 ;  /* 0x00000000ff057424 */ /* 0x000fc600078e00ff */
[----:B--2---:R1:W-:Y:S01]  /*7590*/  STL.64 [R3+0x8], R10 ;  /* 0x0000080a03007387 */ /* 0x0043e20000100a00 */
[----:B------:R-:W-:Y:S05]  /*75a0*/  RET.REL.NODEC R4 `(_ZN7cutlass13device_kernelIN5flash19enable_sm80_to_sm89INS1_16FlashAttnBwdSm80INS1_25CollectiveMainloopBwdSm80ILi2ELi2EN4cute5tupleIJNS5_1CILi128EEES8_NS7_ILi64EEEEEENS_10bfloat16_tEfNS_4arch4Sm80ELb0ELb1ELb1ELb1ELb1ELb0ELb0ELb0ELi2ELi4ELi4ELi4ELb0EEENS1_21CollectiveEpilogueBwdISA_SB_SD_Li256ELb1ELb0ELi2EEENS1_19SingleTileSchedulerILb1ELb0ELb0ELi128EEEEEEEEEvNT_6ParamsE) ;  /* 0xffff8a5004007950 */ /* 0x000fea0003c3ffff */
        .type           $_ZN7cutlass13device_kernelIN5flash19enable_sm80_to_sm89INS1_16FlashAttnBwdSm80INS1_25CollectiveMainloopBwdSm80ILi2ELi2EN4cute5tupleIJNS5_1CILi128EEES8_NS7_ILi64EEEEEENS_10bfloat16_tEfNS_4arch4Sm80ELb0ELb1ELb1ELb1ELb1ELb0ELb0ELb0ELi2ELi4ELi4ELi4ELb0EEENS1_21CollectiveEpilogueBwdISA_SB_SD_Li256ELb1ELb0ELi2EEENS1_19SingleTileSchedulerILb1ELb0ELb0ELi128EEEEEEEEEvNT_6ParamsE$_ZN4cute3eso3ESOILb0ELb0EJNS_6LayoutINS_5tupleIJNS3_IJNS_1CILi1EEENS3_IJS5_NS4_ILi2EEES6_EEEEEES6_NS3_IJS6_S6_EEEEEENS3_IJNS3_IJNS4_ILi0EEENS3_IJS5_NS4_ILi256EEEiEEEEEENS4_ILi2048EEENS3_IJiNS4_ILi4096EEEEEEEEEEENS_10ViewEngineINS_8smem_ptrIPjEEEEEEC2ERKSJ_RKSO_,@function
        .size           $_ZN7cutlass13device_kernelIN5flash19enable_sm80_to_sm89INS1_16FlashAttnBwdSm80INS1_25CollectiveMainloopBwdSm80ILi2ELi2EN4cute5tupleIJNS5_1CILi128EEES8_NS7_ILi64EEEEEENS_10bfloat16_tEfNS_4arch4Sm80ELb0ELb1ELb1ELb1ELb1ELb0ELb0ELb0ELi2ELi4ELi4ELi4ELb0EEENS1_21CollectiveEpilogueBwdISA_SB_SD_Li256ELb1ELb0ELi2EEENS1_19SingleTileSchedulerILb1ELb0ELb0ELi128EEEEEEEEEvNT_6ParamsE$_ZN4cute3eso3ESOILb0ELb0EJNS_6LayoutINS_5tupleIJNS3_IJNS_1CILi1EEENS3_IJS5_NS4_ILi2EEES6_EEEEEES6_NS3_IJS6_S6_EEEEEENS3_IJNS3_IJNS4_ILi0EEENS3_IJS5_NS4_ILi256EEEiEEEEEENS4_ILi2048EEENS3_IJiNS4_ILi4096EEEEEEEEEEENS_10ViewEngineINS_8smem_ptrIPjEEEEEEC2ERKSJ_RKSO_,($_ZN7cutlass13device_kernelIN5flash19enable_sm80_to_sm89INS1_16FlashAttnBwdSm80INS1_25CollectiveMainloopBwdSm80ILi2ELi2EN4cute5tupleIJNS5_1CILi128EEES8_NS7_ILi64EEEEEENS_10bfloat16_tEfNS_4arch4Sm80ELb0ELb1ELb1ELb1ELb1ELb0ELb0ELb0ELi2ELi4ELi4ELi4ELb0EEENS1_21CollectiveEpilogueBwdISA_SB_SD_Li256ELb1ELb0ELi2EEENS1_19SingleTileSchedulerILb1ELb0ELb0ELi128EEEEEEEEEvNT_6ParamsE$_ZN4cute3eso3ESOILb0ELb0EJNS_6LayoutINS_5tupleIJNS3_IJNS_1CILi2EEES5_EEENS4_ILi8EEES6_EEENS3_IJNS3_IJNS4_ILi1EEEiEEENS4_ILi1024EEENS3_IJiiEEEEEEEENS_10ViewEngineINS_8smem_ptrIPN7cutlass10bfloat16_tEEEEEEEC2ERKSE_RKSL_ - $_ZN7cutlass13device_kernelIN5flash19enable_sm80_to_sm89INS1_16FlashAttnBwdSm80INS1_25CollectiveMainloopBwdSm80ILi2ELi2EN4cute5tupleIJNS5_1CILi128EEES8_NS7_ILi64EEEEEENS_10bfloat16_tEfNS_4arch4Sm80ELb0ELb1ELb1ELb1ELb1ELb0ELb0ELb0ELi2ELi4ELi4ELi4ELb0EEENS1_21CollectiveEpilogueBwdISA_SB_SD_Li256ELb1ELb0ELi2EEENS1_19SingleTileSchedulerILb1ELb0ELb0ELi128EEEEEEEEEvNT_6ParamsE$_ZN4cute3eso3ESOILb0ELb0EJNS_6LayoutINS_5tupleIJNS3_IJNS_1CILi1EEENS3_IJS5_NS4_ILi2EEES6_EEEEEES6_NS3_IJS6_S6_EEEEEENS3_IJNS3_IJNS4_ILi0EEENS3_IJS5_NS4_ILi256EEEiEEEEEENS4_ILi2048EEENS3_IJiNS4_ILi4096EEEEEEEEEEENS_10ViewEngineINS_8smem_ptrIPjEEEEEEC2ERKSJ_RKSO_)
$_ZN7cutlass13device_kernelIN5flash19enable_sm80_to_sm89INS1_16FlashAttnBwdSm80INS1_25CollectiveMainloopBwdSm80ILi2ELi2EN4cute5tupleIJNS5_1CILi128EEES8_NS7_ILi64EEEEEENS_10bfloat16_tEfNS_4arch4Sm80ELb0ELb1ELb1ELb1ELb1ELb0ELb0ELb0ELi2ELi4ELi4ELi4ELb0EEENS1_21CollectiveEpilogueBwdISA_SB_SD_Li256ELb1ELb0ELi2EEENS1_19SingleTileSchedulerILb1ELb0ELb0ELi128EEEEEEEEEvNT_6ParamsE$_ZN4cute3eso3ESOILb0ELb0EJNS_6LayoutINS_5tupleIJNS3_IJNS_1CILi1EEENS3_IJS5_NS4_ILi2EEES6_EEEEEES6_NS3_IJS6_S6_EEEEEENS3_IJNS3_IJNS4_ILi0EEENS3_IJS5_NS4_ILi256EEEiEEEEEENS4_ILi2048EEENS3_IJiNS4_ILi4096EEEEEEEEEEENS_10ViewEngineINS_8smem_ptrIPjEEEEEEC2ERKSJ_RKSO_:
[----:B------:R-:W-:Y:S02]  /*75b0*/  IADD3 R5, R60, -c[0x0][0x20], RZ ;  /* 0x800008003c057a10 */ /* 0x000fe40007ffe0ff */
[----:B------:R-:W-:-:S03]  /*75c0*/  IADD3 R6, R44, -c[0x0][0x20], RZ ;  /* 0x800008002c067a10 */ /* 0x000fc60007ffe0ff */
[----:B------:R1:W-:Y:S04]  /*75d0*/  STL.64 [R5], R2 ;  /* 0x0000000205007387 */ /* 0x0003e80000100a00 */
[----:B------:R-:W2:Y:S01]  /*75e0*/  LDL.64 R6, [R6] ;  /* 0x0000000006067983 */ /* 0x000ea20000100a00 */
[----:B------:R-:W-:Y:S02]  /*75f0*/  IMAD.MOV.U32 R8, RZ, RZ, R4 ;  /* 0x000000ffff087224 */ /* 0x000fe400078e0004 */
[----:B------:R-:W-:Y:S01]  /*7600*/  IMAD.MOV.U32 R9, RZ, RZ, 0x0 ;  /* 0x00000000ff097424 */ /* 0x000fe200078e00ff */
[----:B--2---:R1:W-:Y:S03]  /*7610*/  STL.64 [R5+0x8], R6 ;  /* 0x0000080605007387 */ /* 0x0043e60000100a00 */
[----:B------:R-:W-:Y:S05]  /*7620*/  RET.REL.NODEC R8 `(_ZN7cutlass13device_kernelIN5flash19enable_sm80_to_sm89INS1_16FlashAttnBwdSm80INS1_25CollectiveMainloopBwdSm80ILi2ELi2EN4cute5tupleIJNS5_1CILi128EEES8_NS7_ILi64EEEEEENS_10bfloat16_tEfNS_4arch4Sm80ELb0ELb1ELb1ELb1ELb1ELb0ELb0ELb0ELi2ELi4ELi4ELi4ELb0EEENS1_21CollectiveEpilogueBwdISA_SB_SD_Li256ELb1ELb0ELi2EEENS1_19SingleTileSchedulerILb1ELb0ELb0ELi128EEEEEEEEEvNT_6ParamsE) ;  /* 0xffff89d008007950 */ /* 0x000fea0003c3ffff */
        .type           $_ZN7cutlass13device_kernelIN5flash19enable_sm80_to_sm89INS1_16FlashAttnBwdSm80INS1_25CollectiveMainloopBwdSm80ILi2ELi2EN4cute5tupleIJNS5_1CILi128EEES8_NS7_ILi64EEEEEENS_10bfloat16_tEfNS_4arch4Sm80ELb0ELb1ELb1ELb1ELb1ELb0ELb0ELb0ELi2ELi4ELi4ELi4ELb0EEENS1_21CollectiveEpilogueBwdISA_SB_SD_Li256ELb1ELb0ELi2EEENS1_19SingleTileSchedulerILb1ELb0ELb0ELi128EEEEEEEEEvNT_6ParamsE$_ZN4cute3eso3ESOILb0ELb0EJNS_6LayoutINS_5tupleIJNS3_IJNS_1CILi2EEES5_EEENS4_ILi8EEES6_EEENS3_IJNS3_IJNS4_ILi1EEEiEEENS4_ILi1024EEENS3_IJiiEEEEEEEENS_10ViewEngineINS_8smem_ptrIPN7cutlass10bfloat16_tEEEEEEEC2ERKSE_RKSL_,@function
        .size           $_ZN7cutlass13device_kernelIN5flash19enable_sm80_to_sm89INS1_16FlashAttnBwdSm80INS1_25CollectiveMainloopBwdSm80ILi2ELi2EN4cute5tupleIJNS5_1CILi128EEES8_NS7_ILi64EEEEEENS_10bfloat16_tEfNS_4arch4Sm80ELb0ELb1ELb1ELb1ELb1ELb0ELb0ELb0ELi2ELi4ELi4ELi4ELb0EEENS1_21CollectiveEpilogueBwdISA_SB_SD_Li256ELb1ELb0ELi2EEENS1_19SingleTileSchedulerILb1ELb0ELb0ELi128EEEEEEEEEvNT_6ParamsE$_ZN4cute3eso3ESOILb0ELb0EJNS_6LayoutINS_5tupleIJNS3_IJNS_1CILi2EEES5_EEENS4_ILi8EEES6_EEENS3_IJNS3_IJNS4_ILi1EEEiEEENS4_ILi1024EEENS3_IJiiEEEEEEEENS_10ViewEngineINS_8smem_ptrIPN7cutlass10bfloat16_tEEEEEEEC2ERKSE_RKSL_,($_ZN7cutlass13device_kernelIN5flash19enable_sm80_to_sm89INS1_16FlashAttnBwdSm80INS1_25CollectiveMainloopBwdSm80ILi2ELi2EN4cute5tupleIJNS5_1CILi128EEES8_NS7_ILi64EEEEEENS_10bfloat16_tEfNS_4arch4Sm80ELb0ELb1ELb1ELb1ELb1ELb0ELb0ELb0ELi2ELi4ELi4ELi4ELb0EEENS1_21CollectiveEpilogueBwdISA_SB_SD_Li256ELb1ELb0ELi2EEENS1_19SingleTileSchedulerILb1ELb0ELb0ELi128EEEEEEEEEvNT_6ParamsE$_ZN4cute3eso3ESOILb0ELb0EJNS_6LayoutINS_5tupleIJNS3_IJNS_1CILi2EEES5_EEENS4_ILi8EEES6_EEENS3_IJNS3_IJNS4_ILi1EEEiEEENS4_ILi1024EEENS3_IJiiEEEEEEEEjEEC2ERKSE_RKj - $_ZN7cutlass13device_kernelIN5flash19enable_sm80_to_sm89INS1_16FlashAttnBwdSm80INS1_25CollectiveMainloopBwdSm80ILi2ELi2EN4cute5tupleIJNS5_1CILi128EEES8_NS7_ILi64EEEEEENS_10bfloat16_tEfNS_4arch4Sm80ELb0ELb1ELb1ELb1ELb1ELb0ELb0ELb0ELi2ELi4ELi4ELi4ELb0EEENS1_21CollectiveEpilogueBwdISA_SB_SD_Li256ELb1ELb0ELi2EEENS1_19SingleTileSchedulerILb1ELb0ELb0ELi128EEEEEEEEEvNT_6ParamsE$_ZN4cute3eso3ESOILb0ELb0EJNS_6LayoutINS_5tupleIJNS3_IJNS_1CILi2EEES5_EEENS4_ILi8EEES6_EEENS3_IJNS3_IJNS4_ILi1EEEiEEENS4_ILi1024EEENS3_IJiiEEEEEEEENS_10ViewEngineINS_8smem_ptrIPN7cutlass10bfloat16_tEEEEEEEC2ERKSE_RKSL_)
$_ZN7cutlass13device_kernelIN5flash19enable_sm80_to_sm89INS1_16FlashAttnBwdSm80INS1_25CollectiveMainloopBwdSm80ILi2ELi2EN4cute5tupleIJNS5_1CILi128EEES8_NS7_ILi64EEEEEENS_10bfloat16_tEfNS_4arch4Sm80ELb0ELb1ELb1ELb1ELb1ELb0ELb0ELb0ELi2ELi4ELi4ELi4ELb0EEENS1_21CollectiveEpilogueBwdISA_SB_SD_Li256ELb1ELb0ELi2EEENS1_19SingleTileSchedulerILb1ELb0ELb0ELi128EEEEEEEEEvNT_6ParamsE$_ZN4cute3eso3ESOILb0ELb0EJNS_6LayoutINS_5tupleIJNS3_IJNS_1CILi2EEES5_EEENS4_ILi8EEES6_EEENS3_IJNS3_IJNS4_ILi1EEEiEEENS4_ILi1024EEENS3_IJiiEEEEEEEENS_10ViewEngineINS_8smem_ptrIPN7cutlass10bfloat16_tEEEEEEEC2ERKSE_RKSL_:
[----:B------:R-:W-:Y:S02]  /*7630*/  IADD3 R3, R25, -c[0x0][0x20], RZ ;  /* 0x8000080019037a10 */ /* 0x000fe40007ffe0ff */
[----:B------:R-:W-:-:S03]  /*7640*/  IADD3 R2, R24, -c[0x0][0x20], RZ ;  /* 0x8000080018027a10 */ /* 0x000fc60007ffe0ff */
[----:B------:R1:W-:Y:S04]  /*7650*/  STL.64 [R3], R4 ;  /* 0x0000000403007387 */ /* 0x0003e80000100a00 */
[----:B------:R1:W-:Y:S04]  /*7660*/  STL [R3+0x8], R16 ;  /* 0x0000081003007387 */ /* 0x0003e80000100800 */
[----:B------:R-:W2:Y:S01]  /*7670*/  LDL.64 R8, [R2] ;  /* 0x0000000002087983 */ /* 0x000ea20000100a00 */
[----:B------:R-:W-:-:S03]  /*7680*/  IMAD.MOV.U32 R7, RZ, RZ, 0x0 ;  /* 0x00000000ff077424 */ /* 0x000fc600078e00ff */
[----:B--2---:R1:W-:Y:S01]  /*7690*/  STL.64 [R3+0x10], R8 ;  /* 0x0000100803007387 */ /* 0x0043e20000100a00 */
[----:B------:R-:W-:Y:S05]  /*76a0*/  RET.REL.NODEC R6 `(_ZN7cutlass13device_kernelIN5flash19enable_sm80_to_sm89INS1_16FlashAttnBwdSm80INS1_25CollectiveMainloopBwdSm80ILi2ELi2EN4cute5tupleIJNS5_1CILi128EEES8_NS7_ILi64EEEEEENS_10bfloat16_tEfNS_4arch4Sm80ELb0ELb1ELb1ELb1ELb1ELb0ELb0ELb0ELi2ELi4ELi4ELi4ELb0EEENS1_21CollectiveEpilogueBwdISA_SB_SD_Li256ELb1ELb0ELi2EEENS1_19SingleTileSchedulerILb1ELb0ELb0ELi128EEEEEEEEEvNT_6ParamsE) ;  /* 0xffff895006007950 */ /* 0x000fea0003c3ffff */
        .type           $_ZN7cutlass13device_kernelIN5flash19enable_sm80_to_sm89INS1_16FlashAttnBwdSm80INS1_25CollectiveMainloopBwdSm80ILi2ELi2EN4cute5tupleIJNS5_1CILi128EEES8_NS7_ILi64EEEEEENS_10bfloat16_tEfNS_4arch4Sm80ELb0ELb1ELb1ELb1ELb1ELb0ELb0ELb0ELi2ELi4ELi4ELi4ELb0EEENS1_21CollectiveEpilogueBwdISA_SB_SD_Li256ELb1ELb0ELi2EEENS1_19SingleTileSchedulerILb1ELb0ELb0ELi128EEEEEEEEEvNT_6ParamsE$_ZN4cute3eso3ESOILb0ELb0EJNS_6LayoutINS_5tupleIJNS3_IJNS_1CILi2EEES5_EEENS4_ILi8EEES6_EEENS3_IJNS3_IJNS4_ILi1EEEiEEENS4_ILi1024EEENS3_IJiiEEEEEEEEjEEC2ERKSE_RKj,@function
        .size           $_ZN7cutlass13device_kernelIN5flash19enable_sm80_to_sm89INS1_16FlashAttnBwdSm80INS1_25CollectiveMainloopBwdSm80ILi2ELi2EN4cute5tupleIJNS5_1CILi128EEES8_NS7_ILi64EEEEEENS_10bfloat16_tEfNS_4arch4Sm80ELb0ELb1ELb1ELb1ELb1ELb0ELb0ELb0ELi2ELi4ELi4ELi4ELb0EEENS1_21CollectiveEpilogueBwdISA_SB_SD_Li256ELb1ELb0ELi2EEENS1_19SingleTileSchedulerILb1ELb0ELb0ELi128EEEEEEEEEvNT_6ParamsE$_ZN4cute3eso3ESOILb0ELb0EJNS_6LayoutINS_5tupleIJNS3_IJNS_1CILi2EEES5_EEENS4_ILi8EEES6_EEENS3_IJNS3_IJNS4_ILi1EEEiEEENS4_ILi1024EEENS3_IJiiEEEEEEEEjEEC2ERKSE_RKj,($_ZN7cutlass13device_kernelIN5flash19enable_sm80_to_sm89INS1_16FlashAttnBwdSm80INS1_25CollectiveMainloopBwdSm80ILi2ELi2EN4cute5tupleIJNS5_1CILi128EEES8_NS7_ILi64EEEEEENS_10bfloat16_tEfNS_4arch4Sm80ELb0ELb1ELb1ELb1ELb1ELb0ELb0ELb0ELi2ELi4ELi4ELi4ELb0EEENS1_21CollectiveEpilogueBwdISA_SB_SD_Li256ELb1ELb0ELi2EEENS1_19SingleTileSchedulerILb1ELb0ELb0ELi128EEEEEEEEEvNT_6ParamsE$_ZN4cute3eso3ESOILb0ELb0EJNS_6LayoutINS_5tupleIJNS3_IJNS_1CILi2EEES5_EEES6_NS4_ILi8EEEEEENS3_IJNS3_IJiNS4_ILi512EEEEEENS3_IJiiEEENS4_ILi1024EEEEEEEENS_10ViewEngineINS_8smem_ptrIPN7cutlass10bfloat16_tEEEEEEEC2ERKSE_RKSL_ - $_ZN7cutlass13device_kernelIN5flash19enable_sm80_to_sm89INS1_16FlashAttnBwdSm80INS1_25CollectiveMainloopBwdSm80ILi2ELi2EN4cute5tupleIJNS5_1CILi128EEES8_NS7_ILi64EEEEEENS_10bfloat16_tEfNS_4arch4Sm80ELb0ELb1ELb1ELb1ELb1ELb0ELb0ELb0ELi2ELi4ELi4ELi4ELb0EEENS1_21CollectiveEpilogueBwdISA_SB_SD_Li256ELb1ELb0ELi2EEENS1_19SingleTileSchedulerILb1ELb0ELb0ELi128EEEEEEEEEvNT_6ParamsE$_ZN4cute3eso3ESOILb0ELb0EJNS_6LayoutINS_5tupleIJNS3_IJNS_1CILi2EEES5_EEENS4_ILi8EEES6_EEENS3_IJNS3_IJNS4_ILi1EEEiEEENS4_ILi1024EEENS3_IJiiEEEEEEEEjEEC2ERKSE_RKj)
$_ZN7cutlass13device_kernelIN5flash19enable_sm80_to_sm89INS1_16FlashAttnBwdSm80INS1_25CollectiveMainloopBwdSm80ILi2ELi2EN4cute5tupleIJNS5_1CILi128EEES8_NS7_ILi64EEEEEENS_10bfloat16_tEfNS_4arch4Sm80ELb0ELb1ELb1ELb1ELb1ELb0ELb0ELb0ELi2ELi4ELi4ELi4ELb0EEENS1_21CollectiveEpilogueBwdISA_SB_SD_Li256ELb1ELb0ELi2EEENS1_19SingleTileSchedulerILb1ELb0ELb0ELi128EEEEEEEEEvNT_6ParamsE$_ZN4cute3eso3ESOILb0ELb0EJNS_6LayoutINS_5tupleIJNS3_IJNS_1CILi2EEES5_EEENS4_ILi8EEES6_EEENS3_IJNS3_IJNS4_ILi1EEEiEEENS4_ILi1024EEENS3_IJiiEEEEEEEEjEEC2ERKSE_RKj:
        /* <DEDUP_REMOVED lines=9> */
[----:B------:R-:W-:Y:S05]  /*7740*/  RET.REL.NODEC R10 `(_ZN7cutlass13device_kernelIN5flash19enable_sm80_to_sm89INS1_16FlashAttnBwdSm80INS1_25CollectiveMainloopBwdSm80ILi2ELi2EN4cute5tupleIJNS5_1CILi128EEES8_NS7_ILi64EEEEEENS_10bfloat16_tEfNS_4arch4Sm80ELb0ELb1ELb1ELb1ELb1ELb0ELb0ELb0ELi2ELi4ELi4ELi4ELb0EEENS1_21CollectiveEpilogueBwdISA_SB_SD_Li256ELb1ELb0ELi2EEENS1_19SingleTileSchedulerILb1ELb0ELb0ELi128EEEEEEEEEvNT_6ParamsE) ;  /* 0xffff88b00a007950 */ /* 0x000fea0003c3ffff */
        .type           $_ZN7cutlass13device_kernelIN5flash19enable_sm80_to_sm89INS1_16FlashAttnBwdSm80INS1_25CollectiveMainloopBwdSm80ILi2ELi2EN4cute5tupleIJNS5_1CILi128EEES8_NS7_ILi64EEEEEENS_10bfloat16_tEfNS_4arch4Sm80ELb0ELb1ELb1ELb1ELb1ELb0ELb0ELb0ELi2ELi4ELi4ELi4ELb0EEENS1_21CollectiveEpilogueBwdISA_SB_SD_Li256ELb1ELb0ELi2EEENS1_19SingleTileSchedulerILb1ELb0ELb0ELi128EEEEEEEEEvNT_6ParamsE$_ZN4cute3eso3ESOILb0ELb0EJNS_6LayoutINS_5tupleIJNS3_IJNS_1CILi2EEES5_EEES6_NS4_ILi8EEEEEENS3_IJNS3_IJiNS4_ILi512EEEEEENS3_IJiiEEENS4_ILi1024EEEEEEEENS_10ViewEngineINS_8smem_ptrIPN7cutlass10bfloat16_tEEEEEEEC2ERKSE_RKSL_,@function
        .size           $_ZN7cutlass13device_kernelIN5flash19enable_sm80_to_sm89INS1_16FlashAttnBwdSm80INS1_25CollectiveMainloopBwdSm80ILi2ELi2EN4cute5tupleIJNS5_1CILi128EEES8_NS7_ILi64EEEEEENS_10bfloat16_tEfNS_4arch4Sm80ELb0ELb1ELb1ELb1ELb1ELb0ELb0ELb0ELi2ELi4ELi4ELi4ELb0EEENS1_21CollectiveEpilogueBwdISA_SB_SD_Li256ELb1ELb0ELi2EEENS1_19SingleTileSchedulerILb1ELb0ELb0ELi128EEEEEEEEEvNT_6ParamsE$_ZN4cute3eso3ESOILb0ELb0EJNS_6LayoutINS_5tupleIJNS3_IJNS_1CILi2EEES5_EEES6_NS4_ILi8EEEEEENS3_IJNS3_IJiNS4_ILi512EEEEEENS3_IJiiEEENS4_ILi1024EEEEEEEENS_10ViewEngineINS_8smem_ptrIPN7cutlass10bfloat16_tEEEEEEEC2ERKSE_RKSL_,($_ZN7cutlass13device_kernelIN5flash19enable_sm80_to_sm89INS1_16FlashAttnBwdSm80INS1_25CollectiveMainloopBwdSm80ILi2ELi2EN4cute5tupleIJNS5_1CILi128EEES8_NS7_ILi64EEEEEENS_10bfloat16_tEfNS_4arch4Sm80ELb0ELb1ELb1ELb1ELb1ELb0ELb0ELb0ELi2ELi4ELi4ELi4ELb0EEENS1_21CollectiveEpilogueBwdISA_SB_SD_Li256ELb1ELb0ELi2EEENS1_19SingleTileSchedulerILb1ELb0ELb0ELi128EEEEEEEEEvNT_6ParamsE$_ZN4cute3eso3ESOILb0ELb0EJNS_6LayoutINS_5tupleIJNS3_IJNS_1CILi2EEES5_EEES6_NS4_ILi8EEEEEENS3_IJNS3_IJiNS4_ILi512EEEEEENS3_IJiiEEENS4_ILi1024EEEEEEEEjEEC2ERKSE_RKj - $_ZN7cutlass13device_kernelIN5flash19enable_sm80_to_sm89INS1_16FlashAttnBwdSm80INS1_25CollectiveMainloopBwdSm80ILi2ELi2EN4cute5tupleIJNS5_1CILi128EEES8_NS7_ILi64EEEEEENS_10bfloat16_tEfNS_4arch4Sm80ELb0ELb1ELb1ELb1ELb1ELb0ELb0ELb0ELi2ELi4ELi4ELi4ELb0EEENS1_21CollectiveEpilogueBwdISA_SB_SD_Li256ELb1ELb0ELi2EEENS1_19SingleTileSchedulerILb1ELb0ELb0ELi128EEEEEEEEEvNT_6ParamsE$_ZN4cute3eso3ESOILb0ELb0EJNS_6LayoutINS_5tupleIJNS3_IJNS_1CILi2EEES5_EEES6_NS4_ILi8EEEEEENS3_IJNS3_IJiNS4_ILi512EEEEEENS3_IJiiEEENS4_ILi1024EEEEEEEENS_10ViewEngineINS_8smem_ptrIPN7cutlass10bfloat16_tEEEEEEEC2ERKSE_RKSL_)
$_ZN7cutlass13device_kernelIN5flash19enable_sm80_to_sm89INS1_16FlashAttnBwdSm80INS1_25CollectiveMainloopBwdSm80ILi2ELi2EN4cute5tupleIJNS5_1CILi128EEES8_NS7_ILi64EEEEEENS_10bfloat16_tEfNS_4arch4Sm80ELb0ELb1ELb1ELb1ELb1ELb0ELb0ELb0ELi2ELi4ELi4ELi4ELb0EEENS1_21CollectiveEpilogueBwdISA_SB_SD_Li256ELb1ELb0ELi2EEENS1_19SingleTileSchedulerILb1ELb0ELb0ELi128EEEEEEEEEvNT_6ParamsE$_ZN4cute3eso3ESOILb0ELb0EJNS_6LayoutINS_5tupleIJNS3_IJNS_1CILi2EEES5_EEES6_NS4_ILi8EEEEEENS3_IJNS3_IJiNS4_ILi512EEEEEENS3_IJiiEEENS4_ILi1024EEEEEEEENS_10ViewEngineINS_8smem_ptrIPN7cutlass10bfloat16_tEEEEEEEC2ERKSE_RKSL_:
        /* <DEDUP_REMOVED lines=8> */
        .type           $_ZN7cutlass13device_kernelIN5flash19enable_sm80_to_sm89INS1_16FlashAttnBwdSm80INS1_25CollectiveMainloopBwdSm80ILi2ELi2EN4cute5tupleIJNS5_1CILi128EEES8_NS7_ILi64EEEEEENS_10bfloat16_tEfNS_4arch4Sm80ELb0ELb1ELb1ELb1ELb1ELb0ELb0ELb0ELi2ELi4ELi4ELi4ELb0EEENS1_21CollectiveEpilogueBwdISA_SB_SD_Li256ELb1ELb0ELi2EEENS1_19SingleTileSchedulerILb1ELb0ELb0ELi128EEEEEEEEEvNT_6ParamsE$_ZN4cute3eso3ESOILb0ELb0EJNS_6LayoutINS_5tupleIJNS3_IJNS_1CILi2EEES5_EEES6_NS4_ILi8EEEEEENS3_IJNS3_IJiNS4_ILi512EEEEEENS3_IJiiEEENS4_ILi1024EEEEEEEEjEEC2ERKSE_RKj,@function
        .size           $_ZN7cutlass13device_kernelIN5flash19enable_sm80_to_sm89INS1_16FlashAttnBwdSm80INS1_25CollectiveMainloopBwdSm80ILi2ELi2EN4cute5tupleIJNS5_1CILi128EEES8_NS7_ILi64EEEEEENS_10bfloat16_tEfNS_4arch4Sm80ELb0ELb1ELb1ELb1ELb1ELb0ELb0ELb0ELi2ELi4ELi4ELi4ELb0EEENS1_21CollectiveEpilogueBwdISA_SB_SD_Li256ELb1ELb0ELi2EEENS1_19SingleTileSchedulerILb1ELb0ELb0ELi128EEEEEEEEEvNT_6ParamsE$_ZN4cute3eso3ESOILb0ELb0EJNS_6LayoutINS_5tupleIJNS3_IJNS_1CILi2EEES5_EEES6_NS4_ILi8EEEEEENS3_IJNS3_IJiNS4_ILi512EEEEEENS3_IJiiEEENS4_ILi1024EEEEEEEEjEEC2ERKSE_RKj,($_ZN7cutlass13device_kernelIN5flash19enable_sm80_to_sm89INS1_16FlashAttnBwdSm80INS1_25CollectiveMainloopBwdSm80ILi2ELi2EN4cute5tupleIJNS5_1CILi128EEES8_NS7_ILi64EEEEEENS_10bfloat16_tEfNS_4arch4Sm80ELb0ELb1ELb1ELb1ELb1ELb0ELb0ELb0ELi2ELi4ELi4ELi4ELb0EEENS1_21CollectiveEpilogueBwdISA_SB_SD_Li256ELb1ELb0ELi2EEENS1_19SingleTileSchedulerILb1ELb0ELb0ELi128EEEEEEEEEvNT_6ParamsE$_ZN4cute3eso3ESOILb0ELb0EJNS_6LayoutINS_5tupleIJNS3_IJNS_1CILi2EEES5_S5_EEES5_NS3_IJNS3_IJS5_S5_EEES5_EEEEEENS3_IJNS3_IJNS4_ILi1EEENS4_ILi512EEEiEEENS4_ILi4096EEENS3_IJNS3_IJiiEEENS4_ILi8192EEEEEEEEEEENS_10ViewEngineINS_8smem_ptrIPN7cutlass10bfloat16_tEEEEEEEC2ERKSI_RKSP_ - $_ZN7cutlass13device_kernelIN5flash19enable_sm80_to_sm89INS1_16FlashAttnBwdSm80INS1_25CollectiveMainloopBwdSm80ILi2ELi2EN4cute5tupleIJNS5_1CILi128EEES8_NS7_ILi64EEEEEENS_10bfloat16_tEfNS_4arch4Sm80ELb0ELb1ELb1ELb1ELb1ELb0ELb0ELb0ELi2ELi4ELi4ELi4ELb0EEENS1_21CollectiveEpilogueBwdISA_SB_SD_Li256ELb1ELb0ELi2EEENS1_19SingleTileSchedulerILb1ELb0ELb0ELi128EEEEEEEEEvNT_6ParamsE$_ZN4cute3eso3ESOILb0ELb0EJNS_6LayoutINS_5tupleIJNS3_IJNS_1CILi2EEES5_EEES6_NS4_ILi8EEEEEENS3_IJNS3_IJiNS4_ILi512EEEEEENS3_IJiiEEENS4_ILi1024EEEEEEEEjEEC2ERKSE_RKj)
$_ZN7cutlass13device_kernelIN5flash19enable_sm80_to_sm89INS1_16FlashAttnBwdSm80INS1_25CollectiveMainloopBwdSm80ILi2ELi2EN4cute5tupleIJNS5_1CILi128EEES8_NS7_ILi64EEEEEENS_10bfloat16_tEfNS_4arch4Sm80ELb0ELb1ELb1ELb1ELb1ELb0ELb0ELb0ELi2ELi4ELi4ELi4ELb0EEENS1_21CollectiveEpilogueBwdISA_SB_SD_Li256ELb1ELb0ELi2EEENS1_19SingleTileSchedulerILb1ELb0ELb0ELi128EEEEEEEEEvNT_6ParamsE$_ZN4cute3eso3ESOILb0ELb0EJNS_6LayoutINS_5tupleIJNS3_IJNS_1CILi2EEES5_EEES6_NS4_ILi8EEEEEENS3_IJNS3_IJiNS4_ILi512EEEEEENS3_IJiiEEENS4_ILi1024EEEEEEEEjEEC2ERKSE_RKj:
        /* <DEDUP_REMOVED lines=10> */
        .type           $_ZN7cutlass13device_kernelIN5flash19enable_sm80_to_sm89INS1_16FlashAttnBwdSm80INS1_25CollectiveMainloopBwdSm80ILi2ELi2EN4cute5tupleIJNS5_1CILi128EEES8_NS7_ILi64EEEEEENS_10bfloat16_tEfNS_4arch4Sm80ELb0ELb1ELb1ELb1ELb1ELb0ELb0ELb0ELi2ELi4ELi4ELi4ELb0EEENS1_21CollectiveEpilogueBwdISA_SB_SD_Li256ELb1ELb0ELi2EEENS1_19SingleTileSchedulerILb1ELb0ELb0ELi128EEEEEEEEEvNT_6ParamsE$_ZN4cute3eso3ESOILb0ELb0EJNS_6LayoutINS_5tupleIJNS3_IJNS_1CILi2EEES5_S5_EEES5_NS3_IJNS3_IJS5_S5_EEES5_EEEEEENS3_IJNS3_IJNS4_ILi1EEENS4_ILi512EEEiEEENS4_ILi4096EEENS3_IJNS3_IJiiEEENS4_ILi8192EEEEEEEEEEENS_10ViewEngineINS_8smem_ptrIPN7cutlass10bfloat16_tEEEEEEEC2ERKSI_RKSP_,@function
        .size           $_ZN7cutlass13device_kernelIN5flash19enable_sm80_to_sm89INS1_16FlashAttnBwdSm80INS1_25CollectiveMainloopBwdSm80ILi2ELi2EN4cute5tupleIJNS5_1CILi128EEES8_NS7_ILi64EEEEEENS_10bfloat16_tEfNS_4arch4Sm80ELb0ELb1ELb1ELb1ELb1ELb0ELb0ELb0ELi2ELi4ELi4ELi4ELb0EEENS1_21CollectiveEpilogueBwdISA_SB_SD_Li256ELb1ELb0ELi2EEENS1_19SingleTileSchedulerILb1ELb0ELb0ELi128EEEEEEEEEvNT_6ParamsE$_ZN4cute3eso3ESOILb0ELb0EJNS_6LayoutINS_5tupleIJNS3_IJNS_1CILi2EEES5_S5_EEES5_NS3_IJNS3_IJS5_S5_EEES5_EEEEEENS3_IJNS3_IJNS4_ILi1EEENS4_ILi512EEEiEEENS4_ILi4096EEENS3_IJNS3_IJiiEEENS4_ILi8192EEEEEEEEEEENS_10ViewEngineINS_8smem_ptrIPN7cutlass10bfloat16_tEEEEEEEC2ERKSI_RKSP_,($_ZN7cutlass13device_kernelIN5flash19enable_sm80_to_sm89INS1_16FlashAttnBwdSm80INS1_25CollectiveMainloopBwdSm80ILi2ELi2EN4cute5tupleIJNS5_1CILi128EEES8_NS7_ILi64EEEEEENS_10bfloat16_tEfNS_4arch4Sm80ELb0ELb1ELb1ELb1ELb1ELb0ELb0ELb0ELi2ELi4ELi4ELi4ELb0EEENS1_21CollectiveEpilogueBwdISA_SB_SD_Li256ELb1ELb0ELi2EEENS1_19SingleTileSchedulerILb1ELb0ELb0ELi128EEEEEEEEEvNT_6ParamsE$_ZN4cute3eso3ESOILb0ELb0EJNS_6LayoutINS_5tupleIJNS3_IJNS_1CILi2EEES5_S5_EEES5_NS3_IJNS3_IJS5_S5_EEES5_EEEEEENS3_IJNS3_IJNS4_ILi1EEENS4_ILi512EEEiEEENS4_ILi4096EEENS3_IJNS3_IJiiEEENS4_ILi8192EEEEEEEEEEEjEEC2ERKSI_RKj - $_ZN7cutlass13device_kernelIN5flash19enable_sm80_to_sm89INS1_16FlashAttnBwdSm80INS1_25CollectiveMainloopBwdSm80ILi2ELi2EN4cute5tupleIJNS5_1CILi128EEES8_NS7_ILi64EEEEEENS_10bfloat16_tEfNS_4arch4Sm80ELb0ELb1ELb1ELb1ELb1ELb0ELb0ELb0ELi2ELi4ELi4ELi4ELb0EEENS1_21CollectiveEpilogueBwdISA_SB_SD_Li256ELb1ELb0ELi2EEENS1_19SingleTileSchedulerILb1ELb0ELb0ELi128EEEEEEEEEvNT_6ParamsE$_ZN4cute3eso3ESOILb0ELb0EJNS_6LayoutINS_5tupleIJNS3_IJNS_1CILi2EEES5_S5_EEES5_NS3_IJNS3_IJS5_S5_EEES5_EEEEEENS3_IJNS3_IJNS4_ILi1EEENS4_ILi512EEEiEEENS4_ILi4096EEENS3_IJNS3_IJiiEEENS4_ILi8192EEEEEEEEEEENS_10ViewEngineINS_8smem_ptrIPN7cutlass10bfloat16_tEEEEEEEC2ERKSI_RKSP_)
$_ZN7cutlass13device_kernelIN5flash19enable_sm80_to_sm89INS1_16FlashAttnBwdSm80INS1_25CollectiveMainloopBwdSm80ILi2ELi2EN4cute5tupleIJNS5_1CILi128EEES8_NS7_ILi64EEEEEENS_10bfloat16_tEfNS_4arch4Sm80ELb0ELb1ELb1ELb1ELb1ELb0ELb0ELb0ELi2ELi4ELi4ELi4ELb0EEENS1_21CollectiveEpilogueBwdISA_SB_SD_Li256ELb1ELb0ELi2EEENS1_19SingleTileSchedulerILb1ELb0ELb0ELi128EEEEEEEEEvNT_6ParamsE$_ZN4cute3eso3ESOILb0ELb0EJNS_6LayoutINS_5tupleIJNS3_IJNS_1CILi2EEES5_S5_EEES5_NS3_IJNS3_IJS5_S5_EEES5_EEEEEENS3_IJNS3_IJNS4_ILi1EEENS4_ILi512EEEiEEENS4_ILi4096EEENS3_IJNS3_IJiiEEENS4_ILi8192EEEEEEEEEEENS_10ViewEngineINS_8smem_ptrIPN7cutlass10bfloat16_tEEEEEEEC2ERKSI_RKSP_:
        /* <DEDUP_REMOVED lines=8> */
        .type           $_ZN7cutlass13device_kernelIN5flash19enable_sm80_to_sm89INS1_16FlashAttnBwdSm80INS1_25CollectiveMainloopBwdSm80ILi2ELi2EN4cute5tupleIJNS5_1CILi128EEES8_NS7_ILi64EEEEEENS_10bfloat16_tEfNS_4arch4Sm80ELb0ELb1ELb1ELb1ELb1ELb0ELb0ELb0ELi2ELi4ELi4ELi4ELb0EEENS1_21CollectiveEpilogueBwdISA_SB_SD_Li256ELb1ELb0ELi2EEENS1_19SingleTileSchedulerILb1ELb0ELb0ELi128EEEEEEEEEvNT_6ParamsE$_ZN4cute3eso3ESOILb0ELb0EJNS_6LayoutINS_5tupleIJNS3_IJNS_1CILi2EEES5_S5_EEES5_NS3_IJNS3_IJS5_S5_EEES5_EEEEEENS3_IJNS3_IJNS4_ILi1EEENS4_ILi512EEEiEEENS4_ILi4096EEENS3_IJNS3_IJiiEEENS4_ILi8192EEEEEEEEEEEjEEC2ERKSI_RKj,@function
        .size           $_ZN7cutlass13device_kernelIN5flash19enable_sm80_to_sm89INS1_16FlashAttnBwdSm80INS1_25CollectiveMainloopBwdSm80ILi2ELi2EN4cute5tupleIJNS5_1CILi128EEES8_NS7_ILi64EEEEEENS_10bfloat16_tEfNS_4arch4Sm80ELb0ELb1ELb1ELb1ELb1ELb0ELb0ELb0ELi2ELi4ELi4ELi4ELb0EEENS1_21CollectiveEpilogueBwdISA_SB_SD_Li256ELb1ELb0ELi2EEENS1_19SingleTileSchedulerILb1ELb0ELb0ELi128EEEEEEEEEvNT_6ParamsE$_ZN4cute3eso3ESOILb0ELb0EJNS_6LayoutINS_5tupleIJNS3_IJNS_1CILi2EEES5_S5_EEES5_NS3_IJNS3_IJS5_S5_EEES5_EEEEEENS3_IJNS3_IJNS4_ILi1EEENS4_ILi512EEEiEEENS4_ILi4096EEENS3_IJNS3_IJiiEEENS4_ILi8192EEEEEEEEEEEjEEC2ERKSI_RKj,($_ZN7cutlass13device_kernelIN5flash19enable_sm80_to_sm89INS1_16FlashAttnBwdSm80INS1_25CollectiveMainloopBwdSm80ILi2ELi2EN4cute5tupleIJNS5_1CILi128EEES8_NS7_ILi64EEEEEENS_10bfloat16_tEfNS_4arch4Sm80ELb0ELb1ELb1ELb1ELb1ELb0ELb0ELb0ELi2ELi4ELi4ELi4ELb0EEENS1_21CollectiveEpilogueBwdISA_SB_SD_Li256ELb1ELb0ELi2EEENS1_19SingleTileSchedulerILb1ELb0ELb0ELi128EEEEEEEEEvNT_6ParamsE$_ZN4cute3eso3ESOILb0ELb0EJNS_6LayoutINS_5tupleIJNS3_IJNS_1CILi2EEES5_S5_EEES5_NS3_IJS5_S5_EEEEEENS3_IJNS3_IJNS4_ILi1EEENS4_ILi512EEEiEEENS4_ILi4096EEENS3_IJiiEEEEEEEENS_10ViewEngineINS_8smem_ptrIPN7cutlass10bfloat16_tEEEEEEEC2ERKSF_RKSM_ - $_ZN7cutlass13device_kernelIN5flash19enable_sm80_to_sm89INS1_16FlashAttnBwdSm80INS1_25CollectiveMainloopBwdSm80ILi2ELi2EN4cute5tupleIJNS5_1CILi128EEES8_NS7_ILi64EEEEEENS_10bfloat16_tEfNS_4arch4Sm80ELb0ELb1ELb1ELb1ELb1ELb0ELb0ELb0ELi2ELi4ELi4ELi4ELb0EEENS1_21CollectiveEpilogueBwdISA_SB_SD_Li256ELb1ELb0ELi2EEENS1_19SingleTileSchedulerILb1ELb0ELb0ELi128EEEEEEEEEvNT_6ParamsE$_ZN4cute3eso3ESOILb0ELb0EJNS_6LayoutINS_5tupleIJNS3_IJNS_1CILi2EEES5_S5_EEES5_NS3_IJNS3_IJS5_S5_EEES5_EEEEEENS3_IJNS3_IJNS4_ILi1EEENS4_ILi512EEEiEEENS4_ILi4096EEENS3_IJNS3_IJiiEEENS4_ILi8192EEEEEEEEEEEjEEC2ERKSI_RKj)
$_ZN7cutlass13device_kernelIN5flash19enable_sm80_to_sm89INS1_16FlashAttnBwdSm80INS1_25CollectiveMainloopBwdSm80ILi2ELi2EN4cute5tupleIJNS5_1CILi128EEES8_NS7_ILi64EEEEEENS_10bfloat16_tEfNS_4arch4Sm80ELb0ELb1ELb1ELb1ELb1ELb0ELb0ELb0ELi2ELi4ELi4ELi4ELb0EEENS1_21CollectiveEpilogueBwdISA_SB_SD_Li256ELb1ELb0ELi2EEENS1_19SingleTileSchedulerILb1ELb0ELb0ELi128EEEEEEEEEvNT_6ParamsE$_ZN4cute3eso3ESOILb0ELb0EJNS_6LayoutINS_5tupleIJNS3_IJNS_1CILi2EEES5_S5_EEES5_NS3_IJNS3_IJS5_S5_EEES5_EEEEEENS3_IJNS3_IJNS4_ILi1EEENS4_ILi512EEEiEEENS4_ILi4096EEENS3_IJNS3_IJiiEEENS4_ILi8192EEEEEEEEEEEjEEC2ERKSI_RKj:
        /* <DEDUP_REMOVED lines=10> */
        .type           $_ZN7cutlass13device_kernelIN5flash19enable_sm80_to_sm89INS1_16FlashAttnBwdSm80INS1_25CollectiveMainloopBwdSm80ILi2ELi2EN4cute5tupleIJNS5_1CILi128EEES8_NS7_ILi64EEEEEENS_10bfloat16_tEfNS_4arch4Sm80ELb0ELb1ELb1ELb1ELb1ELb0ELb0ELb0ELi2ELi4ELi4ELi4ELb0EEENS1_21CollectiveEpilogueBwdISA_SB_SD_Li256ELb1ELb0ELi2EEENS1_19SingleTileSchedulerILb1ELb0ELb0ELi128EEEEEEEEEvNT_6ParamsE$_ZN4cute3eso3ESOILb0ELb0EJNS_6LayoutINS_5tupleIJNS3_IJNS_1CILi2EEES5_S5_EEES5_NS3_IJS5_S5_EEEEEENS3_IJNS3_IJNS4_ILi1EEENS4_ILi512EEEiEEENS4_ILi4096EEENS3_IJiiEEEEEEEENS_10ViewEngineINS_8smem_ptrIPN7cutlass10bfloat16_tEEEEEEEC2ERKSF_RKSM_,@function
        .size           $_ZN7cutlass13device_kernelIN5flash19enable_sm80_to_sm89INS1_16FlashAttnBwdSm80INS1_25CollectiveMainloopBwdSm80ILi2ELi2EN4cute5tupleIJNS5_1CILi128EEES8_NS7_ILi64EEEEEENS_10bfloat16_tEfNS_4arch4Sm80ELb0ELb1ELb1ELb1ELb1ELb0ELb0ELb0ELi2ELi4ELi4ELi4ELb0EEENS1_21CollectiveEpilogueBwdISA_SB_SD_Li256ELb1ELb0ELi2EEENS1_19SingleTileSchedulerILb1ELb0ELb0ELi128EEEEEEEEEvNT_6ParamsE$_ZN4cute3eso3ESOILb0ELb0EJNS_6LayoutINS_5tupleIJNS3_IJNS_1CILi2EEES5_S5_EEES5_NS3_IJS5_S5_EEEEEENS3_IJNS3_IJNS4_ILi1EEENS4_ILi512EEEiEEENS4_ILi4096EEENS3_IJiiEEEEEEEENS_10ViewEngineINS_8smem_ptrIPN7cutlass10bfloat16_tEEEEEEEC2ERKSF_RKSM_,($_ZN7cutlass13device_kernelIN5flash19enable_sm80_to_sm89INS1_16FlashAttnBwdSm80INS1_25CollectiveMainloopBwdSm80ILi2ELi2EN4cute5tupleIJNS5_1CILi128EEES8_NS7_ILi64EEEEEENS_10bfloat16_tEfNS_4arch4Sm80ELb0ELb1ELb1ELb1ELb1ELb0ELb0ELb0ELi2ELi4ELi4ELi4ELb0EEENS1_21CollectiveEpilogueBwdISA_SB_SD_Li256ELb1ELb0ELi2EEENS1_19SingleTileSchedulerILb1ELb0ELb0ELi128EEEEEEEEEvNT_6ParamsE$_ZN4cute3eso3ESOILb0ELb0EJNS_6LayoutINS_5tupleIJNS3_IJNS_1CILi2EEES5_S5_EEES5_NS3_IJS5_S5_EEEEEENS3_IJNS3_IJNS4_ILi1EEENS4_ILi512EEEiEEENS4_ILi4096EEENS3_IJiiEEEEEEEEjEEC2ERKSF_RKj - $_ZN7cutlass13device_kernelIN5flash19enable_sm80_to_sm89INS1_16FlashAttnBwdSm80INS1_25CollectiveMainloopBwdSm80ILi2ELi2EN4cute5tupleIJNS5_1CILi128EEES8_NS7_ILi64EEEEEENS_10bfloat16_tEfNS_4arch4Sm80ELb0ELb1ELb1ELb1ELb1ELb0ELb0ELb0ELi2ELi4ELi4ELi4ELb0EEENS1_21CollectiveEpilogueBwdISA_SB_SD_Li256ELb1ELb0ELi2EEENS1_19SingleTileSchedulerILb1ELb0ELb0ELi128EEEEEEEEEvNT_6ParamsE$_ZN4cute3eso3ESOILb0ELb0EJNS_6LayoutINS_5tupleIJNS3_IJNS_1CILi2EEES5_S5_EEES5_NS3_IJS5_S5_EEEEEENS3_IJNS3_IJNS4_ILi1EEENS4_ILi512EEEiEEENS4_ILi4096EEENS3_IJiiEEEEEEEENS_10ViewEngineINS_8smem_ptrIPN7cutlass10bfloat16_tEEEEEEEC2ERKSF_RKSM_)
$_ZN7cutlass13device_kernelIN5flash19enable_sm80_to_sm89INS1_16FlashAttnBwdSm80INS1_25CollectiveMainloopBwdSm80ILi2ELi2EN4cute5tupleIJNS5_1CILi128EEES8_NS7_ILi64EEEEEENS_10bfloat16_tEfNS_4arch4Sm80ELb0ELb1ELb1ELb1ELb1ELb0ELb0ELb0ELi2ELi4ELi4ELi4ELb0EEENS1_21CollectiveEpilogueBwdISA_SB_SD_Li256ELb1ELb0ELi2EEENS1_19SingleTileSchedulerILb1ELb0ELb0ELi128EEEEEEEEEvNT_6ParamsE$_ZN4cute3eso3ESOILb0ELb0EJNS_6LayoutINS_5tupleIJNS3_IJNS_1CILi2EEES5_S5_EEES5_NS3_IJS5_S5_EEEEEENS3_IJNS3_IJNS4_ILi1EEENS4_ILi512EEEiEEENS4_ILi4096EEENS3_IJiiEEEEEEEENS_10ViewEngineINS_8smem_ptrIPN7cutlass10bfloat16_tEEEEEEEC2ERKSF_RKSM_:
        /* <DEDUP_REMOVED lines=8> */
        .type           $_ZN7cutlass13device_kernelIN5flash19enable_sm80_to_sm89INS1_16FlashAttnBwdSm80INS1_25CollectiveMainloopBwdSm80ILi2ELi2EN4cute5tupleIJNS5_1CILi128EEES8_NS7_ILi64EEEEEENS_10bfloat16_tEfNS_4arch4Sm80ELb0ELb1ELb1ELb1ELb1ELb0ELb0ELb0ELi2ELi4ELi4ELi4ELb0EEENS1_21CollectiveEpilogueBwdISA_SB_SD_Li256ELb1ELb0ELi2EEENS1_19SingleTileSchedulerILb1ELb0ELb0ELi128EEEEEEEEEvNT_6ParamsE$_ZN4cute3eso3ESOILb0ELb0EJNS_6LayoutINS_5tupleIJNS3_IJNS_1CILi2EEES5_S5_EEES5_NS3_IJS5_S5_EEEEEENS3_IJNS3_IJNS4_ILi1EEENS4_ILi512EEEiEEENS4_ILi4096EEENS3_IJiiEEEEEEEEjEEC2ERKSF_RKj,@function
        .size           $_ZN7cutlass13device_kernelIN5flash19enable_sm80_to_sm89INS1_16FlashAttnBwdSm80INS1_25CollectiveMainloopBwdSm80ILi2ELi2EN4cute5tupleIJNS5_1CILi128EEES8_NS7_ILi64EEEEEENS_10bfloat16_tEfNS_4arch4Sm80ELb0ELb1ELb1ELb1ELb1ELb0ELb0ELb0ELi2ELi4ELi4ELi4ELb0EEENS1_21CollectiveEpilogueBwdISA_SB_SD_Li256ELb1ELb0ELi2EEENS1_19SingleTileSchedulerILb1ELb0ELb0ELi128EEEEEEEEEvNT_6ParamsE$_ZN4cute3eso3ESOILb0ELb0EJNS_6LayoutINS_5tupleIJNS3_IJNS_1CILi2EEES5_S5_EEES5_NS3_IJS5_S5_EEEEEENS3_IJNS3_IJNS4_ILi1EEENS4_ILi512EEEiEEENS4_ILi4096EEENS3_IJiiEEEEEEEEjEEC2ERKSF_RKj,($_ZN7cutlass13device_kernelIN5flash19enable_sm80_to_sm89INS1_16FlashAttnBwdSm80INS1_25CollectiveMainloopBwdSm80ILi2ELi2EN4cute5tupleIJNS5_1CILi128EEES8_NS7_ILi64EEEEEENS_10bfloat16_tEfNS_4arch4Sm80ELb0ELb1ELb1ELb1ELb1ELb0ELb0ELb0ELi2ELi4ELi4ELi4ELb0EEENS1_21CollectiveEpilogueBwdISA_SB_SD_Li256ELb1ELb0ELi2EEENS1_19SingleTileSchedulerILb1ELb0ELb0ELi128EEEEEEEEEvNT_6ParamsE$_ZN4cute3eso3ESOILb0ELb0EJNS_6LayoutINS_5tupleIJNS3_IJNS_1CILi8EEENS4_ILi1EEEEEENS3_IJNS4_ILi2EEEEEEEEENS3_IJNS3_IJS6_NS4_ILi0EEEEEENS3_IJiEEEEEEEENS_10ViewEngineINS_8smem_ptrIPN7cutlass10bfloat16_tEEEEEEEC2ERKSF_RKSM_ - $_ZN7cutlass13device_kernelIN5flash19enable_sm80_to_sm89INS1_16FlashAttnBwdSm80INS1_25CollectiveMainloopBwdSm80ILi2ELi2EN4cute5tupleIJNS5_1CILi128EEES8_NS7_ILi64EEEEEENS_10bfloat16_tEfNS_4arch4Sm80ELb0ELb1ELb1ELb1ELb1ELb0ELb0ELb0ELi2ELi4ELi4ELi4ELb0EEENS1_21CollectiveEpilogueBwdISA_SB_SD_Li256ELb1ELb0ELi2EEENS1_19SingleTileSchedulerILb1ELb0ELb0ELi128EEEEEEEEEvNT_6ParamsE$_ZN4cute3eso3ESOILb0ELb0EJNS_6LayoutINS_5tupleIJNS3_IJNS_1CILi2EEES5_S5_EEES5_NS3_IJS5_S5_EEEEEENS3_IJNS3_IJNS4_ILi1EEENS4_ILi512EEEiEEENS4_ILi4096EEENS3_IJiiEEEEEEEEjEEC2ERKSF_RKj)
$_ZN7cutlass13device_kernelIN5flash19enable_sm80_to_sm89INS1_16FlashAttnBwdSm80INS1_25CollectiveMainloopBwdSm80ILi2ELi2EN4cute5tupleIJNS5_1CILi128EEES8_NS7_ILi64EEEEEENS_10bfloat16_tEfNS_4arch4Sm80ELb0ELb1ELb1ELb1ELb1ELb0ELb0ELb0ELi2ELi4ELi4ELi4ELb0EEENS1_21CollectiveEpilogueBwdISA_SB_SD_Li256ELb1ELb0ELi2EEENS1_19SingleTileSchedulerILb1ELb0ELb0ELi128EEEEEEEEEvNT_6ParamsE$_ZN4cute3eso3ESOILb0ELb0EJNS_6LayoutINS_5tupleIJNS3_IJNS_1CILi2EEES5_S5_EEES5_NS3_IJS5_S5_EEEEEENS3_IJNS3_IJNS4_ILi1EEENS4_ILi512EEEiEEENS4_ILi4096EEENS3_IJiiEEEEEEEEjEEC2ERKSF_RKj:
        /* <DEDUP_REMOVED lines=10> */
        .type           $_ZN7cutlass13device_kernelIN5flash19enable_sm80_to_sm89INS1_16FlashAttnBwdSm80INS1_25CollectiveMainloopBwdSm80ILi2ELi2EN4cute5tupleIJNS5_1CILi128EEES8_NS7_ILi64EEEEEENS_10bfloat16_tEfNS_4arch4Sm80ELb0ELb1ELb1ELb1ELb1ELb0ELb0ELb0ELi2ELi4ELi4ELi4ELb0EEENS1_21CollectiveEpilogueBwdISA_SB_SD_Li256ELb1ELb0ELi2EEENS1_19SingleTileSchedulerILb1ELb0ELb0ELi128EEEEEEEEEvNT_6ParamsE$_ZN4cute3eso3ESOILb0ELb0EJNS_6LayoutINS_5tupleIJNS3_IJNS_1CILi8EEENS4_ILi1EEEEEENS3_IJNS4_ILi2EEEEEEEEENS3_IJNS3_IJS6_NS4_ILi0EEEEEENS3_IJiEEEEEEEENS_10ViewEngineINS_8smem_ptrIPN7cutlass10bfloat16_tEEEEEEEC2ERKSF_RKSM_,@function
        .size           $_ZN7cutlass13device_kernelIN5flash19enable_sm80_to_sm89INS1_16FlashAttnBwdSm80INS1_25CollectiveMainloopBwdSm80ILi2ELi2EN4cute5tupleIJNS5_1CILi128EEES8_NS7_ILi64EEEEEENS_10bfloat16_tEfNS_4arch4Sm80ELb0ELb1ELb1ELb1ELb1ELb0ELb0ELb0ELi2ELi4ELi4ELi4ELb0EEENS1_21CollectiveEpilogueBwdISA_SB_SD_Li256ELb1ELb0ELi2EEENS1_19SingleTileSchedulerILb1ELb0ELb0ELi128EEEEEEEEEvNT_6ParamsE$_ZN4cute3eso3ESOILb0ELb0EJNS_6LayoutINS_5tupleIJNS3_IJNS_1CILi8EEENS4_ILi1EEEEEENS3_IJNS4_ILi2EEEEEEEEENS3_IJNS3_IJS6_NS4_ILi0EEEEEENS3_IJiEEEEEEEENS_10ViewEngineINS_8smem_ptrIPN7cutlass10bfloat16_tEEEEEEEC2ERKSF_RKSM_,($_ZN7cutlass13device_kernelIN5flash19enable_sm80_to_sm89INS1_16FlashAttnBwdSm80INS1_25CollectiveMainloopBwdSm80ILi2ELi2EN4cute5tupleIJNS5_1CILi128EEES8_NS7_ILi64EEEEEENS_10bfloat16_tEfNS_4arch4Sm80ELb0ELb1ELb1ELb1ELb1ELb0ELb0ELb0ELi2ELi4ELi4ELi4ELb0EEENS1_21CollectiveEpilogueBwdISA_SB_SD_Li256ELb1ELb0ELi2EEENS1_19SingleTileSchedulerILb1ELb0ELb0ELi128EEEEEEEEEvNT_6ParamsE$_ZN4cute3eso3ESOILb0ELb0EJNS_6LayoutINS_5tupleIJNS3_IJNS_1CILi8EEENS4_ILi1EEEEEENS4_ILi2EEEEEENS3_IJNS3_IJS6_NS4_ILi0EEEEEEiEEEEENS_10ViewEngineINS_8smem_ptrIPN7cutlass10bfloat16_tEEEEEEEC2ERKSD_RKSK_ - $_ZN7cutlass13device_kernelIN5flash19enable_sm80_to_sm89INS1_16FlashAttnBwdSm80INS1_25CollectiveMainloopBwdSm80ILi2ELi2EN4cute5tupleIJNS5_1CILi128EEES8_NS7_ILi64EEEEEENS_10bfloat16_tEfNS_4arch4Sm80ELb0ELb1ELb1ELb1ELb1ELb0ELb0ELb0ELi2ELi4ELi4ELi4ELb0EEENS1_21CollectiveEpilogueBwdISA_SB_SD_Li256ELb1ELb0ELi2EEENS1_19SingleTileSchedulerILb1ELb0ELb0ELi128EEEEEEEEEvNT_6ParamsE$_ZN4cute3eso3ESOILb0ELb0EJNS_6LayoutINS_5tupleIJNS3_IJNS_1CILi8EEENS4_ILi1EEEEEENS3_IJNS4_ILi2EEEEEEEEENS3_IJNS3_IJS6_NS4_ILi0EEEEEENS3_IJiEEEEEEEENS_10ViewEngineINS_8smem_ptrIPN7cutlass10bfloat16_tEEEEEEEC2ERKSF_RKSM_)
$_ZN7cutlass13device_kernelIN5flash19enable_sm80_to_sm89INS1_16FlashAttnBwdSm80INS1_25CollectiveMainloopBwdSm80ILi2ELi2EN4cute5tupleIJNS5_1CILi128EEES8_NS7_ILi64EEEEEENS_10bfloat16_tEfNS_4arch4Sm80ELb0ELb1ELb1ELb1ELb1ELb0ELb0ELb0ELi2ELi4ELi4ELi4ELb0EEENS1_21CollectiveEpilogueBwdISA_SB_SD_Li256ELb1ELb0ELi2EEENS1_19SingleTileSchedulerILb1ELb0ELb0ELi128EEEEEEEEEvNT_6ParamsE$_ZN4cute3eso3ESOILb0ELb0EJNS_6LayoutINS_5tupleIJNS3_IJNS_1CILi8EEENS4_ILi1EEEEEENS3_IJNS4_ILi2EEEEEEEEENS3_IJNS3_IJS6_NS4_ILi0EEEEEENS3_IJiEEEEEEEENS_10ViewEngineINS_8smem_ptrIPN7cutlass10bfloat16_tEEEEEEEC2ERKSF_RKSM_:
[----:B------:R-:W-:Y:S02]  /*7ab0*/  IADD3 R3, R70, -c[0x0][0x20], RZ ;  /* 0x8000080046037a10 */ /* 0x000fe40007ffe0ff */
[----:B------:R-:W-:-:S03]  /*7ac0*/  IADD3 R2, R62, -c[0x0][0x20], RZ ;  /* 0x800008003e027a10 */ /* 0x000fc60007ffe0ff */
[----:B------:R1:W-:Y:S04]  /*7ad0*/  STL [R3], R8 ;  /* 0x0000000803007387 */ /* 0x0003e80000100800 */
[----:B------:R-:W2:Y:S01]  /*7ae0*/  LDL.64 R10, [R2] ;  /* 0x00000000020a7983 */ /* 0x000ea20000100a00 */
[----:B------:R-:W-:-:S03]  /*7af0*/  IMAD.MOV.U32 R7, RZ, RZ, 0x0 ;  /* 0x00000000ff077424 */ /* 0x000fc600078e00ff */
[----:B--2---:R1:W-:Y:S01]  /*7b00*/  STL.64 [R3+0x8], R10 ;  /* 0x0000080a03007387 */ /* 0x0043e20000100a00 */
[----:B------:R-:W-:Y:S05]  /*7b10*/  RET.REL.NODEC R6 `(_ZN7cutlass13device_kernelIN5flash19enable_sm80_to_sm89INS1_16FlashAttnBwdSm80INS1_25CollectiveMainloopBwdSm80ILi2ELi2EN4cute5tupleIJNS5_1CILi128EEES8_NS7_ILi64EEEEEENS_10bfloat16_tEfNS_4arch4Sm80ELb0ELb1ELb1ELb1ELb1ELb0ELb0ELb0ELi2ELi4ELi4ELi4ELb0EEENS1_21CollectiveEpilogueBwdISA_SB_SD_Li256ELb1ELb0ELi2EEENS1_19SingleTileSchedulerILb1ELb0ELb0ELi128EEEEEEEEEvNT_6ParamsE) ;  /* 0xffff84e006007950 */ /* 0x000fea0003c3ffff */
        .type           $_ZN7cutlass13device_kernelIN5flash19enable_sm80_to_sm89INS1_16FlashAttnBwdSm80INS1_25CollectiveMainloopBwdSm80ILi2ELi2EN4cute5tupleIJNS5_1CILi128EEES8_NS7_ILi64EEEEEENS_10bfloat16_tEfNS_4arch4Sm80ELb0ELb1ELb1ELb1ELb1ELb0ELb0ELb0ELi2ELi4ELi4ELi4ELb0EEENS1_21CollectiveEpilogueBwdISA_SB_SD_Li256ELb1ELb0ELi2EEENS1_19SingleTileSchedulerILb1ELb0ELb0ELi128EEEEEEEEEvNT_6ParamsE$_ZN4cute3eso3ESOILb0ELb0EJNS_6LayoutINS_5tupleIJNS3_IJNS_1CILi8EEENS4_ILi1EEEEEENS4_ILi2EEEEEENS3_IJNS3_IJS6_NS4_ILi0EEEEEEiEEEEENS_10ViewEngineINS_8smem_ptrIPN7cutlass10bfloat16_tEEEEEEEC2ERKSD_RKSK_,@function
        .size           $_ZN7cutlass13device_kernelIN5flash19enable_sm80_to_sm89INS1_16FlashAttnBwdSm80INS1_25CollectiveMainloopBwdSm80ILi2ELi2EN4cute5tupleIJNS5_1CILi128EEES8_NS7_ILi64EEEEEENS_10bfloat16_tEfNS_4arch4Sm80ELb0ELb1ELb1ELb1ELb1ELb0ELb0ELb0ELi2ELi4ELi4ELi4ELb0EEENS1_21CollectiveEpilogueBwdISA_SB_SD_Li256ELb1ELb0ELi2EEENS1_19SingleTileSchedulerILb1ELb0ELb0ELi128EEEEEEEEEvNT_6ParamsE$_ZN4cute3eso3ESOILb0ELb0EJNS_6LayoutINS_5tupleIJNS3_IJNS_1CILi8EEENS4_ILi1EEEEEENS4_ILi2EEEEEENS3_IJNS3_IJS6_NS4_ILi0EEEEEEiEEEEENS_10ViewEngineINS_8smem_ptrIPN7cutlass10bfloat16_tEEEEEEEC2ERKSD_RKSK_,($_ZN7cutlass13device_kernelIN5flash19enable_sm80_to_sm89INS1_16FlashAttnBwdSm80INS1_25CollectiveMainloopBwdSm80ILi2ELi2EN4cute5tupleIJNS5_1CILi128EEES8_NS7_ILi64EEEEEENS_10bfloat16_tEfNS_4arch4Sm80ELb0ELb1ELb1ELb1ELb1ELb0ELb0ELb0ELi2ELi4ELi4ELi4ELb0EEENS1_21CollectiveEpilogueBwdISA_SB_SD_Li256ELb1ELb0ELi2EEENS1_19SingleTileSchedulerILb1ELb0ELb0ELi128EEEEEEEEEvNT_6ParamsE$_ZN4cute3eso3ESOILb0ELb0EJNS_6LayoutINS_5tupleIJNS3_IJNS_1CILi8EEENS4_ILi1EEEEEENS4_ILi2EEEEEENS3_IJNS3_IJS6_NS4_ILi0EEEEEEiEEEEEiEEC2ERKSD_RKi - $_ZN7cutlass13device_kernelIN5flash19enable_sm80_to_sm89INS1_16FlashAttnBwdSm80INS1_25CollectiveMainloopBwdSm80ILi2ELi2EN4cute5tupleIJNS5_1CILi128EEES8_NS7_ILi64EEEEEENS_10bfloat16_tEfNS_4arch4Sm80ELb0ELb1ELb1ELb1ELb1ELb0ELb0ELb0ELi2ELi4ELi4ELi4ELb0EEENS1_21CollectiveEpilogueBwdISA_SB_SD_Li256ELb1ELb0ELi2EEENS1_19SingleTileSchedulerILb1ELb0ELb0ELi128EEEEEEEEEvNT_6ParamsE$_ZN4cute3eso3ESOILb0ELb0EJNS_6LayoutINS_5tupleIJNS3_IJNS_1CILi8EEENS4_ILi1EEEEEENS4_ILi2EEEEEENS3_IJNS3_IJS6_NS4_ILi0EEEEEEiEEEEENS_10ViewEngineINS_8smem_ptrIPN7cutlass10bfloat16_tEEEEEEEC2ERKSD_RKSK_)
$_ZN7cutlass13device_kernelIN5flash19enable_sm80_to_sm89INS1_16FlashAttnBwdSm80INS1_25CollectiveMainloopBwdSm80ILi2ELi2EN4cute5tupleIJNS5_1CILi128EEES8_NS7_ILi64EEEEEENS_10bfloat16_tEfNS_4arch4Sm80ELb0ELb1ELb1ELb1ELb1ELb0ELb0ELb0ELi2ELi4ELi4ELi4ELb0EEENS1_21CollectiveEpilogueBwdISA_SB_SD_Li256ELb1ELb0ELi2EEENS1_19SingleTileSchedulerILb1ELb0ELb0ELi128EEEEEEEEEvNT_6ParamsE$_ZN4cute3eso3ESOILb0ELb0EJNS_6LayoutINS_5tupleIJNS3_IJNS_1CILi8EEENS4_ILi1EEEEEENS4_ILi2EEEEEENS3_IJNS3_IJS6_NS4_ILi0EEEEEEiEEEEENS_10ViewEngineINS_8smem_ptrIPN7cutlass10bfloat16_tEEEEEEEC2ERKSD_RKSK_:
[----:B------:R-:W-:Y:S02]  /*7b20*/  IADD3 R3, R70, -c[0x0][0x20], RZ ;  /* 0x8000080046037a10 */ /* 0x000fe40007ffe0ff */
[----:B------:R-:W-:-:S03]  /*7b30*/  IADD3 R2, R62, -c[0x0][0x20], RZ ;  /* 0x800008003e027a10 */ /* 0x000fc60007ffe0ff */
[----:B------:R1:W-:Y:S04]  /*7b40*/  STL [R3], R6 ;  /* 0x0000000603007387 */ /* 0x0003e80000100800 */
[----:B------:R-:W2:Y:S01]  /*7b50*/  LDL.64 R8, [R2] ;  /* 0x0000000002087983 */ /* 0x000ea20000100a00 */
[----:B------:R-:W-:-:S03]  /*7b60*/  IMAD.MOV.U32 R5, RZ, RZ, 0x0 ;  /* 0x00000000ff057424 */ /* 0x000fc600078e00ff */
[----:B--2---:R1:W-:Y:S01]  /*7b70*/  STL.64 [R3+0x8], R8 ;  /* 0x0000080803007387 */ /* 0x0043e20000100a00 */
[----:B------:R-:W-:Y:S05]  /*7b80*/  RET.REL.NODEC R4 `(_ZN7cutlass13device_kernelIN5flash19enable_sm80_to_sm89INS1_16FlashAttnBwdSm80INS1_25CollectiveMainloopBwdSm80ILi2ELi2EN4cute5tupleIJNS5_1CILi128EEES8_NS7_ILi64EEEEEENS_10bfloat16_tEfNS_4arch4Sm80ELb0ELb1ELb1ELb1ELb1ELb0ELb0ELb0ELi2ELi4ELi4ELi4ELb0EEENS1_21CollectiveEpilogueBwdISA_SB_SD_Li256ELb1ELb0ELi2EEENS1_19SingleTileSchedulerILb1ELb0ELb0ELi128EEEEEEEEEvNT_6ParamsE) ;  /* 0xffff847004007950 */ /* 0x000fea0003c3ffff */
        .type           $_ZN7cutlass13device_kernelIN5flash19enable_sm80_to_sm89INS1_16FlashAttnBwdSm80INS1_25CollectiveMainloopBwdSm80ILi2ELi2EN4cute5tupleIJNS5_1CILi128EEES8_NS7_ILi64EEEEEENS_10bfloat16_tEfNS_4arch4Sm80ELb0ELb1ELb1ELb1ELb1ELb0ELb0ELb0ELi2ELi4ELi4ELi4ELb0EEENS1_21CollectiveEpilogueBwdISA_SB_SD_Li256ELb1ELb0ELi2EEENS1_19SingleTileSchedulerILb1ELb0ELb0ELi128EEEEEEEEEvNT_6ParamsE$_ZN4cute3eso3ESOILb0ELb0EJNS_6LayoutINS_5tupleIJNS3_IJNS_1CILi8EEENS4_ILi1EEEEEENS4_ILi2EEEEEENS3_IJNS3_IJS6_NS4_ILi0EEEEEEiEEEEEiEEC2ERKSD_RKi,@function
        .size           $_ZN7cutlass13device_kernelIN5flash19enable_sm80_to_sm89INS1_16FlashAttnBwdSm80INS1_25CollectiveMainloopBwdSm80ILi2ELi2EN4cute5tupleIJNS5_1CILi128EEES8_NS7_ILi64EEEEEENS_10bfloat16_tEfNS_4arch4Sm80ELb0ELb1ELb1ELb1ELb1ELb0ELb0ELb0ELi2ELi4ELi4ELi4ELb0EEENS1_21CollectiveEpilogueBwdISA_SB_SD_Li256ELb1ELb0ELi2EEENS1_19SingleTileSchedulerILb1ELb0ELb0ELi128EEEEEEEEEvNT_6ParamsE$_ZN4cute3eso3ESOILb0ELb0EJNS_6LayoutINS_5tupleIJNS3_IJNS_1CILi8EEENS4_ILi1EEEEEENS4_ILi2EEEEEENS3_IJNS3_IJS6_NS4_ILi0EEEEEEiEEEEEiEEC2ERKSD_RKi,($_ZN7cutlass13device_kernelIN5flash19enable_sm80_to_sm89INS1_16FlashAttnBwdSm80INS1_25CollectiveMainloopBwdSm80ILi2ELi2EN4cute5tupleIJNS5_1CILi128EEES8_NS7_ILi64EEEEEENS_10bfloat16_tEfNS_4arch4Sm80ELb0ELb1ELb1ELb1ELb1ELb0ELb0ELb0ELi2ELi4ELi4ELi4ELb0EEENS1_21CollectiveEpilogueBwdISA_SB_SD_Li256ELb1ELb0ELi2EEENS1_19SingleTileSchedulerILb1ELb0ELb0ELi128EEEEEEEEEvNT_6ParamsE$_ZN4cute3eso3ESOILb0ELb0EJNS_6LayoutINS_5tupleIJNS3_IJNS_1CILi8EEENS4_ILi1EEEEEENS4_ILi2EEENS3_IJS8_S8_EEEEEENS3_IJNS3_IJS6_NS4_ILi0EEEEEENS4_ILi4096EEENS3_IJiiEEEEEEEENS_10ViewEngineINS_8smem_ptrIPN7cutlass10bfloat16_tEEEEEEEC2ERKSG_RKSN_ - $_ZN7cutlass13device_kernelIN5flash19enable_sm80_to_sm89INS1_16FlashAttnBwdSm80INS1_25CollectiveMainloopBwdSm80ILi2ELi2EN4cute5tupleIJNS5_1CILi128EEES8_NS7_ILi64EEEEEENS_10bfloat16_tEfNS_4arch4Sm80ELb0ELb1ELb1ELb1ELb1ELb0ELb0ELb0ELi2ELi4ELi4ELi4ELb0EEENS1_21CollectiveEpilogueBwdISA_SB_SD_Li256ELb1ELb0ELi2EEENS1_19SingleTileSchedulerILb1ELb0ELb0ELi128EEEEEEEEEvNT_6ParamsE$_ZN4cute3eso3ESOILb0ELb0EJNS_6LayoutINS_5tupleIJNS3_IJNS_1CILi8EEENS4_ILi1EEEEEENS4_ILi2EEEEEENS3_IJNS3_IJS6_NS4_ILi0EEEEEEiEEEEEiEEC2ERKSD_RKi)
$_ZN7cutlass13device_kernelIN5flash19enable_sm80_to_sm89INS1_16FlashAttnBwdSm80INS1_25CollectiveMainloopBwdSm80ILi2ELi2EN4cute5tupleIJNS5_1CILi128EEES8_NS7_ILi64EEEEEENS_10bfloat16_tEfNS_4arch4Sm80ELb0ELb1ELb1ELb1ELb1ELb0ELb0ELb0ELi2ELi4ELi4ELi4ELb0EEENS1_21CollectiveEpilogueBwdISA_SB_SD_Li256ELb1ELb0ELi2EEENS1_19SingleTileSchedulerILb1ELb0ELb0ELi128EEEEEEEEEvNT_6ParamsE$_ZN4cute3eso3ESOILb0ELb0EJNS_6LayoutINS_5tupleIJNS3_IJNS_1CILi8EEENS4_ILi1EEEEEENS4_ILi2EEEEEENS3_IJNS3_IJS6_NS4_ILi0EEEEEEiEEEEEiEEC2ERKSD_RKi:
[----:B------:R-:W-:Y:S02]  /*7b90*/  IADD3 R3, R61, -c[0x0][0x20], RZ ;  /* 0x800008003d037a10 */ /* 0x000fe40007ffe0ff */
[----:B------:R-:W-:-:S03]  /*7ba0*/  IADD3 R2, R64, -c[0x0][0x20], RZ ;  /* 0x8000080040027a10 */ /* 0x000fc60007ffe0ff */
[----:B------:R1:W-:Y:S04]  /*7bb0*/  STL [R3], R6 ;  /* 0x0000000603007387 */ /* 0x0003e80000100800 */
[----:B------:R-:W2:Y:S01]  /*7bc0*/  LDL R2, [R2] ;  /* 0x0000000002027983 */ /* 0x000ea20000100800 */
[----:B------:R-:W-:-:S03]  /*7bd0*/  IMAD.MOV.U32 R5, RZ, RZ, 0x0 ;  /* 0x00000000ff057424 */ /* 0x000fc600078e00ff */
[----:B--2---:R1:W-:Y:S01]  /*7be0*/  STL [R3+0x4], R2 ;  /* 0x0000040203007387 */ /* 0x0043e20000100800 */
[----:B------:R-:W-:Y:S05]  /*7bf0*/  RET.REL.NODEC R4 `(_ZN7cutlass13device_kernelIN5flash19enable_sm80_to_sm89INS1_16FlashAttnBwdSm80INS1_25CollectiveMainloopBwdSm80ILi2ELi2EN4cute5tupleIJNS5_1CILi128EEES8_NS7_ILi64EEEEEENS_10bfloat16_tEfNS_4arch4Sm80ELb0ELb1ELb1ELb1ELb1ELb0ELb0ELb0ELi2ELi4ELi4ELi4ELb0EEENS1_21CollectiveEpilogueBwdISA_SB_SD_Li256ELb1ELb0ELi2EEENS1_19SingleTileSchedulerILb1ELb0ELb0ELi128EEEEEEEEEvNT_6ParamsE) ;  /* 0xffff840004007950 */ /* 0x000fea0003c3ffff */
        .type           $_ZN7cutlass13device_kernelIN5flash19enable_sm80_to_sm89INS1_16FlashAttnBwdSm80INS1_25CollectiveMainloopBwdSm80ILi2ELi2EN4cute5tupleIJNS5_1CILi128EEES8_NS7_ILi64EEEEEENS_10bfloat16_tEfNS_4arch4Sm80ELb0ELb1ELb1ELb1ELb1ELb0ELb0ELb0ELi2ELi4ELi4ELi4ELb0EEENS1_21CollectiveEpilogueBwdISA_SB_SD_Li256ELb1ELb0ELi2EEENS1_19SingleTileSchedulerILb1ELb0ELb0ELi128EEEEEEEEEvNT_6ParamsE$_ZN4cute3eso3ESOILb0ELb0EJNS_6LayoutINS_5tupleIJNS3_IJNS_1CILi8EEENS4_ILi1EEEEEENS4_ILi2EEENS3_IJS8_S8_EEEEEENS3_IJNS3_IJS6_NS4_ILi0EEEEEENS4_ILi4096EEENS3_IJiiEEEEEEEENS_10ViewEngineINS_8smem_ptrIPN7cutlass10bfloat16_tEEEEEEEC2ERKSG_RKSN_,@function
        .size           $_ZN7cutlass13device_kernelIN5flash19enable_sm80_to_sm89INS1_16FlashAttnBwdSm80INS1_25CollectiveMainloopBwdSm80ILi2ELi2EN4cute5tupleIJNS5_1CILi128EEES8_NS7_ILi64EEEEEENS_10bfloat16_tEfNS_4arch4Sm80ELb0ELb1ELb1ELb1ELb1ELb0ELb0ELb0ELi2ELi4ELi4ELi4ELb0EEENS1_21CollectiveEpilogueBwdISA_SB_SD_Li256ELb1ELb0ELi2EEENS1_19SingleTileSchedulerILb1ELb0ELb0ELi128EEEEEEEEEvNT_6ParamsE$_ZN4cute3eso3ESOILb0ELb0EJNS_6LayoutINS_5tupleIJNS3_IJNS_1CILi8EEENS4_ILi1EEEEEENS4_ILi2EEENS3_IJS8_S8_EEEEEENS3_IJNS3_IJS6_NS4_ILi0EEEEEENS4_ILi4096EEENS3_IJiiEEEEEEEENS_10ViewEngineINS_8smem_ptrIPN7cutlass10bfloat16_tEEEEEEEC2ERKSG_RKSN_,($_ZN7cutlass13device_kernelIN5flash19enable_sm80_to_sm89INS1_16FlashAttnBwdSm80INS1_25CollectiveMainloopBwdSm80ILi2ELi2EN4cute5tupleIJNS5_1CILi128EEES8_NS7_ILi64EEEEEENS_10bfloat16_tEfNS_4arch4Sm80ELb0ELb1ELb1ELb1ELb1ELb0ELb0ELb0ELi2ELi4ELi4ELi4ELb0EEENS1_21CollectiveEpilogueBwdISA_SB_SD_Li256ELb1ELb0ELi2EEENS1_19SingleTileSchedulerILb1ELb0ELb0ELi128EEEEEEEEEvNT_6ParamsE$_ZN4cute3eso3ESOILb0ELb0EJNS_6LayoutINS_5tupleIJNS3_IJNS_1CILi8EEENS4_ILi1EEEEEENS4_ILi2EEENS3_IJS8_S8_EEEEEENS3_IJNS3_IJS6_NS4_ILi0EEEEEENS4_ILi4096EEENS3_IJiiEEEEEEEEiEEC2ERKSG_RKi - $_ZN7cutlass13device_kernelIN5flash19enable_sm80_to_sm89INS1_16FlashAttnBwdSm80INS1_25CollectiveMainloopBwdSm80ILi2ELi2EN4cute5tupleIJNS5_1CILi128EEES8_NS7_ILi64EEEEEENS_10bfloat16_tEfNS_4arch4Sm80ELb0ELb1ELb1ELb1ELb1ELb0ELb0ELb0ELi2ELi4ELi4ELi4ELb0EEENS1_21CollectiveEpilogueBwdISA_SB_SD_Li256ELb1ELb0ELi2EEENS1_19SingleTileSchedulerILb1ELb0ELb0ELi128EEEEEEEEEvNT_6ParamsE$_ZN4cute3eso3ESOILb0ELb0EJNS_6LayoutINS_5tupleIJNS3_IJNS_1CILi8EEENS4_ILi1EEEEEENS4_ILi2EEENS3_IJS8_S8_EEEEEENS3_IJNS3_IJS6_NS4_ILi0EEEEEENS4_ILi4096EEENS3_IJiiEEEEEEEENS_10ViewEngineINS_8smem_ptrIPN7cutlass10bfloat16_tEEEEEEEC2ERKSG_RKSN_)
$_ZN7cutlass13device_kernelIN5flash19enable_sm80_to_sm89INS1_16FlashAttnBwdSm80INS1_25CollectiveMainloopBwdSm80ILi2ELi2EN4cute5tupleIJNS5_1CILi128EEES8_NS7_ILi64EEEEEENS_10bfloat16_tEfNS_4arch4Sm80ELb0ELb1ELb1ELb1ELb1ELb0ELb0ELb0ELi2ELi4ELi4ELi4ELb0EEENS1_21CollectiveEpilogueBwdISA_SB_SD_Li256ELb1ELb0ELi2EEENS1_19SingleTileSchedulerILb1ELb0ELb0ELi128EEEEEEEEEvNT_6ParamsE$_ZN4cute3eso3ESOILb0ELb0EJNS_6LayoutINS_5tupleIJNS3_IJNS_1CILi8EEENS4_ILi1EEEEEENS4_ILi2EEENS3_IJS8_S8_EEEEEENS3_IJNS3_IJS6_NS4_ILi0EEEEEENS4_ILi4096EEENS3_IJiiEEEEEEEENS_10ViewEngineINS_8smem_ptrIPN7cutlass10bfloat16_tEEEEEEEC2ERKSG_RKSN_:
[----:B------:R-:W-:Y:S02]  /*7c00*/  IADD3 R3, R25, -c[0x0][0x20], RZ ;  /* 0x8000080019037a10 */ /* 0x000fe40007ffe0ff */
[----:B------:R-:W-:-:S03]  /*7c10*/  IADD3 R2, R24, -c[0x0][0x20], RZ ;  /* 0x8000080018027a10 */ /* 0x000fc60007ffe0ff */
[----:B------:R1:W-:Y:S04]  /*7c20*/  STL.64 [R3], R4 ;  /* 0x0000000403007387 */ /* 0x0003e80000100a00 */
[----:B------:R-:W2:Y:S01]  /*7c30*/  LDL.64 R8, [R2] ;  /* 0x0000000002087983 */ /* 0x000ea20000100a00 */
[----:B------:R-:W-:-:S03]  /*7c40*/  IMAD.MOV.U32 R7, RZ, RZ, 0x0 ;  /* 0x00000000ff077424 */ /* 0x000fc600078e00ff */
[----:B--2---:R1:W-:Y:S01]  /*7c50*/  STL.64 [R3+0x8], R8 ;  /* 0x0000080803007387 */ /* 0x0043e20000100a00 */
[----:B------:R-:W-:Y:S05]  /*7c60*/  RET.REL.NODEC R6 `(_ZN7cutlass13device_kernelIN5flash19enable_sm80_to_sm89INS1_16FlashAttnBwdSm80INS1_25CollectiveMainloopBwdSm80ILi2ELi2EN4cute5tupleIJNS5_1CILi128EEES8_NS7_ILi64EEEEEENS_10bfloat16_tEfNS_4arch4Sm80ELb0ELb1ELb1ELb1ELb1ELb0ELb0ELb0ELi2ELi4ELi4ELi4ELb0EEENS1_21CollectiveEpilogueBwdISA_SB_SD_Li256ELb1ELb0ELi2EEENS1_19SingleTileSchedulerILb1ELb0ELb0ELi128EEEEEEEEEvNT_6ParamsE) ;  /* 0xffff839006007950 */ /* 0x000fea0003c3ffff */
        .type           $_ZN7cutlass13device_kernelIN5flash19enable_sm80_to_sm89INS1_16FlashAttnBwdSm80INS1_25CollectiveMainloopBwdSm80ILi2ELi2EN4cute5tupleIJNS5_1CILi128EEES8_NS7_ILi64EEEEEENS_10bfloat16_tEfNS_4arch4Sm80ELb0ELb1ELb1ELb1ELb1ELb0ELb0ELb0ELi2ELi4ELi4ELi4ELb0EEENS1_21CollectiveEpilogueBwdISA_SB_SD_Li256ELb1ELb0ELi2EEENS1_19SingleTileSchedulerILb1ELb0ELb0ELi128EEEEEEEEEvNT_6ParamsE$_ZN4cute3eso3ESOILb0ELb0EJNS_6LayoutINS_5tupleIJNS3_IJNS_1CILi8EEENS4_ILi1EEEEEENS4_ILi2EEENS3_IJS8_S8_EEEEEENS3_IJNS3_IJS6_NS4_ILi0EEEEEENS4_ILi4096EEENS3_IJiiEEEEEEEEiEEC2ERKSG_RKi,@function
        .size           $_ZN7cutlass13device_kernelIN5flash19enable_sm80_to_sm89INS1_16FlashAttnBwdSm80INS1_25CollectiveMainloopBwdSm80ILi2ELi2EN4cute5tupleIJNS5_1CILi128EEES8_NS7_ILi64EEEEEENS_10bfloat16_tEfNS_4arch4Sm80ELb0ELb1ELb1ELb1ELb1ELb0ELb0ELb0ELi2ELi4ELi4ELi4ELb0EEENS1_21CollectiveEpilogueBwdISA_SB_SD_Li256ELb1ELb0ELi2EEENS1_19SingleTileSchedulerILb1ELb0ELb0ELi128EEEEEEEEEvNT_6ParamsE$_ZN4cute3eso3ESOILb0ELb0EJNS_6LayoutINS_5tupleIJNS3_IJNS_1CILi8EEENS4_ILi1EEEEEENS4_ILi2EEENS3_IJS8_S8_EEEEEENS3_IJNS3_IJS6_NS4_ILi0EEEEEENS4_ILi4096EEENS3_IJiiEEEEEEEEiEEC2ERKSG_RKi,($_ZN7cutlass13device_kernelIN5flash19enable_sm80_to_sm89INS1_16FlashAttnBwdSm80INS1_25CollectiveMainloopBwdSm80ILi2ELi2EN4cute5tupleIJNS5_1CILi128EEES8_NS7_ILi64EEEEEENS_10bfloat16_tEfNS_4arch4Sm80ELb0ELb1ELb1ELb1ELb1ELb0ELb0ELb0ELi2ELi4ELi4ELi4ELb0EEENS1_21CollectiveEpilogueBwdISA_SB_SD_Li256ELb1ELb0ELi2EEENS1_19SingleTileSchedulerILb1ELb0ELb0ELi128EEEEEEEEEvNT_6ParamsE$_ZN4cute3eso3ESOILb0ELb0EJNS_6LayoutINS_5tupleIJNS3_IJNS_1CILi8EEENS4_ILi1EEEEEENS4_ILi2EEES5_EEENS3_IJNS3_IJS6_NS4_ILi0EEEEEEiNS4_ILi1024EEEEEEEENS_10ViewEngineINS_8smem_ptrIPN7cutlass10bfloat16_tEEEEEEEC2ERKSE_RKSL_ - $_ZN7cutlass13device_kernelIN5flash19enable_sm80_to_sm89INS1_16FlashAttnBwdSm80INS1_25CollectiveMainloopBwdSm80ILi2ELi2EN4cute5tupleIJNS5_1CILi128EEES8_NS7_ILi64EEEEEENS_10bfloat16_tEfNS_4arch4Sm80ELb0ELb1ELb1ELb1ELb1ELb0ELb0ELb0ELi2ELi4ELi4ELi4ELb0EEENS1_21CollectiveEpilogueBwdISA_SB_SD_Li256ELb1ELb0ELi2EEENS1_19SingleTileSchedulerILb1ELb0ELb0ELi128EEEEEEEEEvNT_6ParamsE$_ZN4cute3eso3ESOILb0ELb0EJNS_6LayoutINS_5tupleIJNS3_IJNS_1CILi8EEENS4_ILi1EEEEEENS4_ILi2EEENS3_IJS8_S8_EEEEEENS3_IJNS3_IJS6_NS4_ILi0EEEEEENS4_ILi4096EEENS3_IJiiEEEEEEEEiEEC2ERKSG_RKi)
$_ZN7cutlass13device_kernelIN5flash19enable_sm80_to_sm89INS1_16FlashAttnBwdSm80INS1_25CollectiveMainloopBwdSm80ILi2ELi2EN4cute5tupleIJNS5_1CILi128EEES8_NS7_ILi64EEEEEENS_10bfloat16_tEfNS_4arch4Sm80ELb0ELb1ELb1ELb1ELb1ELb0ELb0ELb0ELi2ELi4ELi4ELi4ELb0EEENS1_21CollectiveEpilogueBwdISA_SB_SD_Li256ELb1ELb0ELi2EEENS1_19SingleTileSchedulerILb1ELb0ELb0ELi128EEEEEEEEEvNT_6ParamsE$_ZN4cute3eso3ESOILb0ELb0EJNS_6LayoutINS_5tupleIJNS3_IJNS_1CILi8EEENS4_ILi1EEEEEENS4_ILi2EEENS3_IJS8_S8_EEEEEENS3_IJNS3_IJS6_NS4_ILi0EEEEEENS4_ILi4096EEENS3_IJiiEEEEEEEEiEEC2ERKSG_RKi:
        /* <DEDUP_REMOVED lines=8> */
        .type           $_ZN7cutlass13device_kernelIN5flash19enable_sm80_to_sm89INS1_16FlashAttnBwdSm80INS1_25CollectiveMainloopBwdSm80ILi2ELi2EN4cute5tupleIJNS5_1CILi128EEES8_NS7_ILi64EEEEEENS_10bfloat16_tEfNS_4arch4Sm80ELb0ELb1ELb1ELb1ELb1ELb0ELb0ELb0ELi2ELi4ELi4ELi4ELb0EEENS1_21CollectiveEpilogueBwdISA_SB_SD_Li256ELb1ELb0ELi2EEENS1_19SingleTileSchedulerILb1ELb0ELb0ELi128EEEEEEEEEvNT_6ParamsE$_ZN4cute3eso3ESOILb0ELb0EJNS_6LayoutINS_5tupleIJNS3_IJNS_1CILi8EEENS4_ILi1EEEEEENS4_ILi2EEES5_EEENS3_IJNS3_IJS6_NS4_ILi0EEEEEEiNS4_ILi1024EEEEEEEENS_10ViewEngineINS_8smem_ptrIPN7cutlass10bfloat16_tEEEEEEEC2ERKSE_RKSL_,@function
        .size           $_ZN7cutlass13device_kernelIN5flash19enable_sm80_to_sm89INS1_16FlashAttnBwdSm80INS1_25CollectiveMainloopBwdSm80ILi2ELi2EN4cute5tupleIJNS5_1CILi128EEES8_NS7_ILi64EEEEEENS_10bfloat16_tEfNS_4arch4Sm80ELb0ELb1ELb1ELb1ELb1ELb0ELb0ELb0ELi2ELi4ELi4ELi4ELb0EEENS1_21CollectiveEpilogueBwdISA_SB_SD_Li256ELb1ELb0ELi2EEENS1_19SingleTileSchedulerILb1ELb0ELb0ELi128EEEEEEEEEvNT_6ParamsE$_ZN4cute3eso3ESOILb0ELb0EJNS_6LayoutINS_5tupleIJNS3_IJNS_1CILi8EEENS4_ILi1EEEEEENS4_ILi2EEES5_EEENS3_IJNS3_IJS6_NS4_ILi0EEEEEEiNS4_ILi1024EEEEEEEENS_10ViewEngineINS_8smem_ptrIPN7cutlass10bfloat16_tEEEEEEEC2ERKSE_RKSL_,($_ZN7cutlass13device_kernelIN5flash19enable_sm80_to_sm89INS1_16FlashAttnBwdSm80INS1_25CollectiveMainloopBwdSm80ILi2ELi2EN4cute5tupleIJNS5_1CILi128EEES8_NS7_ILi64EEEEEENS_10bfloat16_tEfNS_4arch4Sm80ELb0ELb1ELb1ELb1ELb1ELb0ELb0ELb0ELi2ELi4ELi4ELi4ELb0EEENS1_21CollectiveEpilogueBwdISA_SB_SD_Li256ELb1ELb0ELi2EEENS1_19SingleTileSchedulerILb1ELb0ELb0ELi128EEEEEEEEEvNT_6ParamsE$_ZN4cute3eso3ESOILb0ELb0EJNS_6LayoutINS_5tupleIJNS3_IJNS_1CILi8EEENS4_ILi1EEEEEENS4_ILi2EEES5_EEENS3_IJNS3_IJS6_NS4_ILi0EEEEEEiNS4_ILi1024EEEEEEEEiEEC2ERKSE_RKi - $_ZN7cutlass13device_kernelIN5flash19enable_sm80_to_sm89INS1_16FlashAttnBwdSm80INS1_25CollectiveMainloopBwdSm80ILi2ELi2EN4cute5tupleIJNS5_1CILi128EEES8_NS7_ILi64EEEEEENS_10bfloat16_tEfNS_4arch4Sm80ELb0ELb1ELb1ELb1ELb1ELb0ELb0ELb0ELi2ELi4ELi4ELi4ELb0EEENS1_21CollectiveEpilogueBwdISA_SB_SD_Li256ELb1ELb0ELi2EEENS1_19SingleTileSchedulerILb1ELb0ELb0ELi128EEEEEEEEEvNT_6ParamsE$_ZN4cute3eso3ESOILb0ELb0EJNS_6LayoutINS_5tupleIJNS3_IJNS_1CILi8EEENS4_ILi1EEEEEENS4_ILi2EEES5_EEENS3_IJNS3_IJS6_NS4_ILi0EEEEEEiNS4_ILi1024EEEEEEEENS_10ViewEngineINS_8smem_ptrIPN7cutlass10bfloat16_tEEEEEEEC2ERKSE_RKSL_)
$_ZN7cutlass13device_kernelIN5flash19enable_sm80_to_sm89INS1_16FlashAttnBwdSm80INS1_25CollectiveMainloopBwdSm80ILi2ELi2EN4cute5tupleIJNS5_1CILi128EEES8_NS7_ILi64EEEEEENS_10bfloat16_tEfNS_4arch4Sm80ELb0ELb1ELb1ELb1ELb1ELb0ELb0ELb0ELi2ELi4ELi4ELi4ELb0EEENS1_21CollectiveEpilogueBwdISA_SB_SD_Li256ELb1ELb0ELi2EEENS1_19SingleTileSchedulerILb1ELb0ELb0ELi128EEEEEEEEEvNT_6ParamsE$_ZN4cute3eso3ESOILb0ELb0EJNS_6LayoutINS_5tupleIJNS3_IJNS_1CILi8EEENS4_ILi1EEEEEENS4_ILi2EEES5_EEENS3_IJNS3_IJS6_NS4_ILi0EEEEEEiNS4_ILi1024EEEEEEEENS_10ViewEngineINS_8smem_ptrIPN7cutlass10bfloat16_tEEEEEEEC2ERKSE_RKSL_:
[----:B------:R-:W-:Y:S02]  /*7cf0*/  IADD3 R3, R25, -c[0x0][0x20], RZ ;  /* 0x8000080019037a10 */ /* 0x000fe40007ffe0ff */
[----:B------:R-:W-:-:S03]  /*7d00*/  IADD3 R2, R24, -c[0x0][0x20], RZ ;  /* 0x8000080018027a10 */ /* 0x000fc60007ffe0ff */
[----:B------:R1:W-:Y:S04]  /*7d10*/  STL [R3], R6 ;  /* 0x0000000603007387 */ /* 0x0003e80000100800 */
[----:B------:R-:W2:Y:S01]  /*7d20*/  LDL.64 R8, [R2] ;  /* 0x0000000002087983 */ /* 0x000ea20000100a00 */
[----:B------:R-:W-:-:S03]  /*7d30*/  IMAD.MOV.U32 R5, RZ, RZ, 0x0 ;  /* 0x00000000ff057424 */ /* 0x000fc600078e00ff */
[----:B--2---:R1:W-:Y:S01]  /*7d40*/  STL.64 [R3+0x8], R8 ;  /* 0x0000080803007387 */ /* 0x0043e20000100a00 */
[----:B------:R-:W-:Y:S05]  /*7d50*/  RET.REL.NODEC R4 `(_ZN7cutlass13device_kernelIN5flash19enable_sm80_to_sm89INS1_16FlashAttnBwdSm80INS1_25CollectiveMainloopBwdSm80ILi2ELi2EN4cute5tupleIJNS5_1CILi128EEES8_NS7_ILi64EEEEEENS_10bfloat16_tEfNS_4arch4Sm80ELb0ELb1ELb1ELb1ELb1ELb0ELb0ELb0ELi2ELi4ELi4ELi4ELb0EEENS1_21CollectiveEpilogueBwdISA_SB_SD_Li256ELb1ELb0ELi2EEENS1_19SingleTileSchedulerILb1ELb0ELb0ELi128EEEEEEEEEvNT_6ParamsE) ;  /* 0xffff82a004007950 */ /* 0x000fea0003c3ffff */
        .type           $_ZN7cutlass13device_kernelIN5flash19enable_sm80_to_sm89INS1_16FlashAttnBwdSm80INS1_25CollectiveMainloopBwdSm80ILi2ELi2EN4cute5tupleIJNS5_1CILi128EEES8_NS7_ILi64EEEEEENS_10bfloat16_tEfNS_4arch4Sm80ELb0ELb1ELb1ELb1ELb1ELb0ELb0ELb0ELi2ELi4ELi4ELi4ELb0EEENS1_21CollectiveEpilogueBwdISA_SB_SD_Li256ELb1ELb0ELi2EEENS1_19SingleTileSchedulerILb1ELb0ELb0ELi128EEEEEEEEEvNT_6ParamsE$_ZN4cute3eso3ESOILb0ELb0EJNS_6LayoutINS_5tupleIJNS3_IJNS_1CILi8EEENS4_ILi1EEEEEENS4_ILi2EEES5_EEENS3_IJNS3_IJS6_NS4_ILi0EEEEEEiNS4_ILi1024EEEEEEEEiEEC2ERKSE_RKi,@function
        .size           $_ZN7cutlass13device_kernelIN5flash19enable_sm80_to_sm89INS1_16FlashAttnBwdSm80INS1_25CollectiveMainloopBwdSm80ILi2ELi2EN4cute5tupleIJNS5_1CILi128EEES8_NS7_ILi64EEEEEENS_10bfloat16_tEfNS_4arch4Sm80ELb0ELb1ELb1ELb1ELb1ELb0ELb0ELb0ELi2ELi4ELi4ELi4ELb0EEENS1_21CollectiveEpilogueBwdISA_SB_SD_Li256ELb1ELb0ELi2EEENS1_19SingleTileSchedulerILb1ELb0ELb0ELi128EEEEEEEEEvNT_6ParamsE$_ZN4cute3eso3ESOILb0ELb0EJNS_6LayoutINS_5tupleIJNS3_IJNS_1CILi8EEENS4_ILi1EEEEEENS4_ILi2EEES5_EEENS3_IJNS3_IJS6_NS4_ILi0EEEEEEiNS4_ILi1024EEEEEEEEiEEC2ERKSE_RKi,($_ZN7cutlass13device_kernelIN5flash19enable_sm80_to_sm89INS1_16FlashAttnBwdSm80INS1_25CollectiveMainloopBwdSm80ILi2ELi2EN4cute5tupleIJNS5_1CILi128EEES8_NS7_ILi64EEEEEENS_10bfloat16_tEfNS_4arch4Sm80ELb0ELb1ELb1ELb1ELb1ELb0ELb0ELb0ELi2ELi4ELi4ELi4ELb0EEENS1_21CollectiveEpilogueBwdISA_SB_SD_Li256ELb1ELb0ELi2EEENS1_19SingleTileSchedulerILb1ELb0ELb0ELi128EEEEEEEEEvNT_6ParamsE$_ZN4cute3eso3ESOILb0ELb0EJNS_6LayoutINS_5tupleIJNS3_IJNS_1CILi8EEENS4_ILi1EEEEEENS4_ILi4EEES6_EEENS3_IJNS3_IJS6_NS4_ILi0EEEEEElSA_EEEEENS_10ViewEngineINS_8gmem_ptrIPKN7cutlass10bfloat16_tEEEEEEEC2ERKSD_RKSL_ - $_ZN7cutlass13device_kernelIN5flash19enable_sm80_to_sm89INS1_16FlashAttnBwdSm80INS1_25CollectiveMainloopBwdSm80ILi2ELi2EN4cute5tupleIJNS5_1CILi128EEES8_NS7_ILi64EEEEEENS_10bfloat16_tEfNS_4arch4Sm80ELb0ELb1ELb1ELb1ELb1ELb0ELb0ELb0ELi2ELi4ELi4ELi4ELb0EEENS1_21CollectiveEpilogueBwdISA_SB_SD_Li256ELb1ELb0ELi2EEENS1_19SingleTileSchedulerILb1ELb0ELb0ELi128EEEEEEEEEvNT_6ParamsE$_ZN4cute3eso3ESOILb0ELb0EJNS_6LayoutINS_5tupleIJNS3_IJNS_1CILi8EEENS4_ILi1EEEEEENS4_ILi2EEES5_EEENS3_IJNS3_IJS6_NS4_ILi0EEEEEEiNS4_ILi1024EEEEEEEEiEEC2ERKSE_RKi)
$_ZN7cutlass13device_kernelIN5flash19enable_sm80_to_sm89INS1_16FlashAttnBwdSm80INS1_25CollectiveMainloopBwdSm80ILi2ELi2EN4cute5tupleIJNS5_1CILi128EEES8_NS7_ILi64EEEEEENS_10bfloat16_tEfNS_4arch4Sm80ELb0ELb1ELb1ELb1ELb1ELb0ELb0ELb0ELi2ELi4ELi4ELi4ELb0EEENS1_21CollectiveEpilogueBwdISA_SB_SD_Li256ELb1ELb0ELi2EEENS1_19SingleTileSchedulerILb1ELb0ELb0ELi128EEEEEEEEEvNT_6ParamsE$_ZN4cute3eso3ESOILb0ELb0EJNS_6LayoutINS_5tupleIJNS3_IJNS_1CILi8EEENS4_ILi1EEEEEENS4_ILi2EEES5_EEENS3_IJNS3_IJS6_NS4_ILi0EEEEEEiNS4_ILi1024EEEEEEEEiEEC2ERKSE_RKi:
        /* <DEDUP_REMOVED lines=8> */
        .type           $_ZN7cutlass13device_kernelIN5flash19enable_sm80_to_sm89INS1_16FlashAttnBwdSm80INS1_25CollectiveMainloopBwdSm80ILi2ELi2EN4cute5tupleIJNS5_1CILi128EEES8_NS7_ILi64EEEEEENS_10bfloat16_tEfNS_4arch4Sm80ELb0ELb1ELb1ELb1ELb1ELb0ELb0ELb0ELi2ELi4ELi4ELi4ELb0EEENS1_21CollectiveEpilogueBwdISA_SB_SD_Li256ELb1ELb0ELi2EEENS1_19SingleTileSchedulerILb1ELb0ELb0ELi128EEEEEEEEEvNT_6ParamsE$_ZN4cute3eso3ESOILb0ELb0EJNS_6LayoutINS_5tupleIJNS3_IJNS_1CILi8EEENS4_ILi1EEEEEENS4_ILi4EEES6_EEENS3_IJNS3_IJS6_NS4_ILi0EEEEEElSA_EEEEENS_10ViewEngineINS_8gmem_ptrIPKN7cutlass10bfloat16_tEEEEEEEC2ERKSD_RKSL_,@function
        .size           $_ZN7cutlass13device_kernelIN5flash19enable_sm80_to_sm89INS1_16FlashAttnBwdSm80INS1_25CollectiveMainloopBwdSm80ILi2ELi2EN4cute5tupleIJNS5_1CILi128EEES8_NS7_ILi64EEEEEENS_10bfloat16_tEfNS_4arch4Sm80ELb0ELb1ELb1ELb1ELb1ELb0ELb0ELb0ELi2ELi4ELi4ELi4ELb0EEENS1_21CollectiveEpilogueBwdISA_SB_SD_Li256ELb1ELb0ELi2EEENS1_19SingleTileSchedulerILb1ELb0ELb0ELi128EEEEEEEEEvNT_6ParamsE$_ZN4cute3eso3ESOILb0ELb0EJNS_6LayoutINS_5tupleIJNS3_IJNS_1CILi8EEENS4_ILi1EEEEEENS4_ILi4EEES6_EEENS3_IJNS3_IJS6_NS4_ILi0EEEEEElSA_EEEEENS_10ViewEngineINS_8gmem_ptrIPKN7cutlass10bfloat16_tEEEEEEEC2ERKSD_RKSL_,($_ZN7cutlass13device_kernelIN5flash19enable_sm80_to_sm89INS1_16FlashAttnBwdSm80INS1_25CollectiveMainloopBwdSm80ILi2ELi2EN4cute5tupleIJNS5_1CILi128EEES8_NS7_ILi64EEEEEENS_10bfloat16_tEfNS_4arch4Sm80ELb0ELb1ELb1ELb1ELb1ELb0ELb0ELb0ELi2ELi4ELi4ELi4ELb0EEENS1_21CollectiveEpilogueBwdISA_SB_SD_Li256ELb1ELb0ELi2EEENS1_19SingleTileSchedulerILb1ELb0ELb0ELi128EEEEEEEEEvNT_6ParamsE$_ZN4cute3eso3ESOILb0ELb0EJNS_6LayoutINS_5tupleIJNS3_IJNS_1CILi8EEENS4_ILi1EEEEEENS4_ILi4EEES6_EEENS3_IJNS3_IJS6_NS4_ILi0EEEEEElSA_EEEEElEEC2ERKSD_RKl - $_ZN7cutlass13device_kernelIN5flash19enable_sm80_to_sm89INS1_16FlashAttnBwdSm80INS1_25CollectiveMainloopBwdSm80ILi2ELi2EN4cute5tupleIJNS5_1CILi128EEES8_NS7_ILi64EEEEEENS_10bfloat16_tEfNS_4arch4Sm80ELb0ELb1ELb1ELb1ELb1ELb0ELb0ELb0ELi2ELi4ELi4ELi4ELb0EEENS1_21CollectiveEpilogueBwdISA_SB_SD_Li256ELb1ELb0ELi2EEENS1_19SingleTileSchedulerILb1ELb0ELb0ELi128EEEEEEEEEvNT_6ParamsE$_ZN4cute3eso3ESOILb0ELb0EJNS_6LayoutINS_5tupleIJNS3_IJNS_1CILi8EEENS4_ILi1EEEEEENS4_ILi4EEES6_EEENS3_IJNS3_IJS6_NS4_ILi0EEEEEElSA_EEEEENS_10ViewEngineINS_8gmem_ptrIPKN7cutlass10bfloat16_tEEEEEEEC2ERKSD_RKSL_)
$_ZN7cutlass13device_kernelIN5flash19enable_sm80_to_sm89INS1_16FlashAttnBwdSm80INS1_25CollectiveMainloopBwdSm80ILi2ELi2EN4cute5tupleIJNS5_1CILi128EEES8_NS7_ILi64EEEEEENS_10bfloat16_tEfNS_4arch4Sm80ELb0ELb1ELb1ELb1ELb1ELb0ELb0ELb0ELi2ELi4ELi4ELi4ELb0EEENS1_21CollectiveEpilogueBwdISA_SB_SD_Li256ELb1ELb0ELi2EEENS1_19SingleTileSchedulerILb1ELb0ELb0ELi128EEEEEEEEEvNT_6ParamsE$_ZN4cute3eso3ESOILb0ELb0EJNS_6LayoutINS_5tupleIJNS3_IJNS_1CILi8EEENS4_ILi1EEEEEENS4_ILi4EEES6_EEENS3_IJNS3_IJS6_NS4_ILi0EEEEEElSA_EEEEENS_10ViewEngineINS_8gmem_ptrIPKN7cutlass10bfloat16_tEEEEEEEC2ERKSD_RKSL_:
        /* <DEDUP_REMOVED lines=9> */
[----:B------:R-:W-:Y:S05]  /*7e70*/  RET.REL.NODEC R10 `(_ZN7cutlass13device_kernelIN5flash19enable_sm80_to_sm89INS1_16FlashAttnBwdSm80INS1_25CollectiveMainloopBwdSm80ILi2ELi2EN4cute5tupleIJNS5_1CILi128EEES8_NS7_ILi64EEEEEENS_10bfloat16_tEfNS_4arch4Sm80ELb0ELb1ELb1ELb1ELb1ELb0ELb0ELb0ELi2ELi4ELi4ELi4ELb0EEENS1_21CollectiveEpilogueBwdISA_SB_SD_Li256ELb1ELb0ELi2EEENS1_19SingleTileSchedulerILb1ELb0ELb0ELi128EEEEEEEEEvNT_6ParamsE) ;  /* 0xffff81800a007950 */ /* 0x000fea0003c3ffff */
        .type           $_ZN7cutlass13device_kernelIN5flash19enable_sm80_to_sm89INS1_16FlashAttnBwdSm80INS1_25CollectiveMainloopBwdSm80ILi2ELi2EN4cute5tupleIJNS5_1CILi128EEES8_NS7_ILi64EEEEEENS_10bfloat16_tEfNS_4arch4Sm80ELb0ELb1ELb1ELb1ELb1ELb0ELb0ELb0ELi2ELi4ELi4ELi4ELb0EEENS1_21CollectiveEpilogueBwdISA_SB_SD_Li256ELb1ELb0ELi2EEENS1_19SingleTileSchedulerILb1ELb0ELb0ELi128EEEEEEEEEvNT_6ParamsE$_ZN4cute3eso3ESOILb0ELb0EJNS_6LayoutINS_5tupleIJNS3_IJNS_1CILi8EEENS4_ILi1EEEEEENS4_ILi4EEES6_EEENS3_IJNS3_IJS6_NS4_ILi0EEEEEElSA_EEEEElEEC2ERKSD_RKl,@function
        .size           $_ZN7cutlass13device_kernelIN5flash19enable_sm80_to_sm89INS1_16FlashAttnBwdSm80INS1_25CollectiveMainloopBwdSm80ILi2ELi2EN4cute5tupleIJNS5_1CILi128EEES8_NS7_ILi64EEEEEENS_10bfloat16_tEfNS_4arch4Sm80ELb0ELb1ELb1ELb1ELb1ELb0ELb0ELb0ELi2ELi4ELi4ELi4ELb0EEENS1_21CollectiveEpilogueBwdISA_SB_SD_Li256ELb1ELb0ELi2EEENS1_19SingleTileSchedulerILb1ELb0ELb0ELi128EEEEEEEEEvNT_6ParamsE$_ZN4cute3eso3ESOILb0ELb0EJNS_6LayoutINS_5tupleIJNS3_IJNS_1CILi8EEENS4_ILi1EEEEEENS4_ILi4EEES6_EEENS3_IJNS3_IJS6_NS4_ILi0EEEEEElSA_EEEEElEEC2ERKSD_RKl,($_ZN7cutlass13device_kernelIN5flash19enable_sm80_to_sm89INS1_16FlashAttnBwdSm80INS1_25CollectiveMainloopBwdSm80ILi2ELi2EN4cute5tupleIJNS5_1CILi128EEES8_NS7_ILi64EEEEEENS_10bfloat16_tEfNS_4arch4Sm80ELb0ELb1ELb1ELb1ELb1ELb0ELb0ELb0ELi2ELi4ELi4ELi4ELb0EEENS1_21CollectiveEpilogueBwdISA_SB_SD_Li256ELb1ELb0ELi2EEENS1_19SingleTileSchedulerILb1ELb0ELb0ELi128EEEEEEEEEvNT_6ParamsE$_ZN4cute3eso3ESOILb0ELb0EJiNS_5tupleIJiNS_1CILi0EEEEEEEEC2ERKiRKS5_ - $_ZN7cutlass13device_kernelIN5flash19enable_sm80_to_sm89INS1_16FlashAttnBwdSm80INS1_25CollectiveMainloopBwdSm80ILi2ELi2EN4cute5tupleIJNS5_1CILi128EEES8_NS7_ILi64EEEEEENS_10bfloat16_tEfNS_4arch4Sm80ELb0ELb1ELb1ELb1ELb1ELb0ELb0ELb0ELi2ELi4ELi4ELi4ELb0EEENS1_21CollectiveEpilogueBwdISA_SB_SD_Li256ELb1ELb0ELi2EEENS1_19SingleTileSchedulerILb1ELb0ELb0ELi128EEEEEEEEEvNT_6ParamsE$_ZN4cute3eso3ESOILb0ELb0EJNS_6LayoutINS_5tupleIJNS3_IJNS_1CILi8EEENS4_ILi1EEEEEENS4_ILi4EEES6_EEENS3_IJNS3_IJS6_NS4_ILi0EEEEEElSA_EEEEElEEC2ERKSD_RKl)
$_ZN7cutlass13device_kernelIN5flash19enable_sm80_to_sm89INS1_16FlashAttnBwdSm80INS1_25CollectiveMainloopBwdSm80ILi2ELi2EN4cute5tupleIJNS5_1CILi128EEES8_NS7_ILi64EEEEEENS_10bfloat16_tEfNS_4arch4Sm80ELb0ELb1ELb1ELb1ELb1ELb0ELb0ELb0ELi2ELi4ELi4ELi4ELb0EEENS1_21CollectiveEpilogueBwdISA_SB_SD_Li256ELb1ELb0ELi2EEENS1_19SingleTileSchedulerILb1ELb0ELb0ELi128EEEEEEEEEvNT_6ParamsE$_ZN4cute3eso3ESOILb0ELb0EJNS_6LayoutINS_5tupleIJNS3_IJNS_1CILi8EEENS4_ILi1EEEEEENS4_ILi4EEES6_EEENS3_IJNS3_IJS6_NS4_ILi0EEEEEElSA_EEEEElEEC2ERKSD_RKl:
        /* <DEDUP_REMOVED lines=8> */
        .type           $_ZN7cutlass13device_kernelIN5flash19enable_sm80_to_sm89INS1_16FlashAttnBwdSm80INS1_25CollectiveMainloopBwdSm80ILi2ELi2EN4cute5tupleIJNS5_1CILi128EEES8_NS7_ILi64EEEEEENS_10bfloat16_tEfNS_4arch4Sm80ELb0ELb1ELb1ELb1ELb1ELb0ELb0ELb0ELi2ELi4ELi4ELi4ELb0EEENS1_21CollectiveEpilogueBwdISA_SB_SD_Li256ELb1ELb0ELi2EEENS1_19SingleTileSchedulerILb1ELb0ELb0ELi128EEEEEEEEEvNT_6ParamsE$_ZN4cute3eso3ESOILb0ELb0EJiNS_5tupleIJiNS_1CILi0EEEEEEEEC2ERKiRKS5_,@function
        .size           $_ZN7cutlass13device_kernelIN5flash19enable_sm80_to_sm89INS1_16FlashAttnBwdSm80INS1_25CollectiveMainloopBwdSm80ILi2ELi2EN4cute5tupleIJNS5_1CILi128EEES8_NS7_ILi64EEEEEENS_10bfloat16_tEfNS_4arch4Sm80ELb0ELb1ELb1ELb1ELb1ELb0ELb0ELb0ELi2ELi4ELi4ELi4ELb0EEENS1_21CollectiveEpilogueBwdISA_SB_SD_Li256ELb1ELb0ELi2EEENS1_19SingleTileSchedulerILb1ELb0ELb0ELi128EEEEEEEEEvNT_6ParamsE$_ZN4cute3eso3ESOILb0ELb0EJiNS_5tupleIJiNS_1CILi0EEEEEEEEC2ERKiRKS5_,($_ZN7cutlass13device_kernelIN5flash19enable_sm80_to_sm89INS1_16FlashAttnBwdSm80INS1_25CollectiveMainloopBwdSm80ILi2ELi2EN4cute5tupleIJNS5_1CILi128EEES8_NS7_ILi64EEEEEENS_10bfloat16_tEfNS_4arch4Sm80ELb0ELb1ELb1ELb1ELb1ELb0ELb0ELb0ELi2ELi4ELi4ELi4ELb0EEENS1_21CollectiveEpilogueBwdISA_SB_SD_Li256ELb1ELb0ELi2EEENS1_19SingleTileSchedulerILb1ELb0ELb0ELi128EEEEEEEEEvNT_6ParamsE$_ZN4cute3eso3ESOILb0ELb0EJiNS_5tupleIJiiEEEEEC2ERKiRKS3_ - $_ZN7cutlass13device_kernelIN5flash19enable_sm80_to_sm89INS1_16FlashAttnBwdSm80INS1_25CollectiveMainloopBwdSm80ILi2ELi2EN4cute5tupleIJNS5_1CILi128EEES8_NS7_ILi64EEEEEENS_10bfloat16_tEfNS_4arch4Sm80ELb0ELb1ELb1ELb1ELb1ELb0ELb0ELb0ELi2ELi4ELi4ELi4ELb0EEENS1_21CollectiveEpilogueBwdISA_SB_SD_Li256ELb1ELb0ELi2EEENS1_19SingleTileSchedulerILb1ELb0ELb0ELi128EEEEEEEEEvNT_6ParamsE$_ZN4cute3eso3ESOILb0ELb0EJiNS_5tupleIJiNS_1CILi0EEEEEEEEC2ERKiRKS5_)
$_ZN7cutlass13device_kernelIN5flash19enable_sm80_to_sm89INS1_16FlashAttnBwdSm80INS1_25CollectiveMainloopBwdSm80ILi2ELi2EN4cute5tupleIJNS5_1CILi128EEES8_NS7_ILi64EEEEEENS_10bfloat16_tEfNS_4arch4Sm80ELb0ELb1ELb1ELb1ELb1ELb0ELb0ELb0ELi2ELi4ELi4ELi4ELb0EEENS1_21CollectiveEpilogueBwdISA_SB_SD_Li256ELb1ELb0ELi2EEENS1_19SingleTileSchedulerILb1ELb0ELb0ELi128EEEEEEEEEvNT_6ParamsE$_ZN4cute3eso3ESOILb0ELb0EJiNS_5tupleIJiNS_1CILi0EEEEEEEEC2ERKiRKS5_:
[----:B------:R-:W-:Y:S02]  /*7f00*/  IADD3 R3, R3, -c[0x0][0x20], RZ ;  /* 0x8000080003037a10 */ /* 0x000fe40007ffe0ff */
[----:B------:R-:W-:-:S03]  /*7f10*/  IADD3 R2, R2, -c[0x0][0x20], RZ ;  /* 0x8000080002027a10 */ /* 0x000fc60007ffe0ff */
[----:B------:R1:W-:Y:S04]  /*7f20*/  STL [R3], R6 ;  /* 0x0000000603007387 */ /* 0x0003e80000100800 */
[----:B------:R-:W2:Y:S01]  /*7f30*/  LDL R2, [R2] ;  /* 0x0000000002027983 */ /* 0x000ea20000100800 */
[----:B------:R-:W-:-:S03]  /*7f40*/  IMAD.MOV.U32 R5, RZ, RZ, 0x0 ;  /* 0x00000000ff057424 */ /* 0x000fc600078e00ff */
[----:B--2---:R1:W-:Y:S01]  /*7f50*/  STL [R3+0x4], R2 ;  /* 0x0000040203007387 */ /* 0x0043e20000100800 */
[----:B------:R-:W-:Y:S05]  /*7f60*/  RET.REL.NODEC R4 `(_ZN7cutlass13device_kernelIN5flash19enable_sm80_to_sm89INS1_16FlashAttnBwdSm80INS1_25CollectiveMainloopBwdSm80ILi2ELi2EN4cute5tupleIJNS5_1CILi128EEES8_NS7_ILi64EEEEEENS_10bfloat16_tEfNS_4arch4Sm80ELb0ELb1ELb1ELb1ELb1ELb0ELb0ELb0ELi2ELi4ELi4ELi4ELb0EEENS1_21CollectiveEpilogueBwdISA_SB_SD_Li256ELb1ELb0ELi2EEENS1_19SingleTileSchedulerILb1ELb0ELb0ELi128EEEEEEEEEvNT_6ParamsE) ;  /* 0xffff809004007950 */ /* 0x000fea0003c3ffff */
        .type           $_ZN7cutlass13device_kernelIN5flash19enable_sm80_to_sm89INS1_16FlashAttnBwdSm80INS1_25CollectiveMainloopBwdSm80ILi2ELi2EN4cute5tupleIJNS5_1CILi128EEES8_NS7_ILi64EEEEEENS_10bfloat16_tEfNS_4arch4Sm80ELb0ELb1ELb1ELb1ELb1ELb0ELb0ELb0ELi2ELi4ELi4ELi4ELb0EEENS1_21CollectiveEpilogueBwdISA_SB_SD_Li256ELb1ELb0ELi2EEENS1_19SingleTileSchedulerILb1ELb0ELb0ELi128EEEEEEEEEvNT_6ParamsE$_ZN4cute3eso3ESOILb0ELb0EJiNS_5tupleIJiiEEEEEC2ERKiRKS3_,@function
        .size           $_ZN7cutlass13device_kernelIN5flash19enable_sm80_to_sm89INS1_16FlashAttnBwdSm80INS1_25CollectiveMainloopBwdSm80ILi2ELi2EN4cute5tupleIJNS5_1CILi128EEES8_NS7_ILi64EEEEEENS_10bfloat16_tEfNS_4arch4Sm80ELb0ELb1ELb1ELb1ELb1ELb0ELb0ELb0ELi2ELi4ELi4ELi4ELb0EEENS1_21CollectiveEpilogueBwdISA_SB_SD_Li256ELb1ELb0ELi2EEENS1_19SingleTileSchedulerILb1ELb0ELb0ELi128EEEEEEEEEvNT_6ParamsE$_ZN4cute3eso3ESOILb0ELb0EJiNS_5tupleIJiiEEEEEC2ERKiRKS3_,($_ZN7cutlass13device_kernelIN5flash19enable_sm80_to_sm89INS1_16FlashAttnBwdSm80INS1_25CollectiveMainloopBwdSm80ILi2ELi2EN4cute5tupleIJNS5_1CILi128EEES8_NS7_ILi64EEEEEENS_10bfloat16_tEfNS_4arch4Sm80ELb0ELb1ELb1ELb1ELb1ELb0ELb0ELb0ELi2ELi4ELi4ELi4ELb0EEENS1_21CollectiveEpilogueBwdISA_SB_SD_Li256ELb1ELb0ELi2EEENS1_19SingleTileSchedulerILb1ELb0ELb0ELi128EEEEEEEEEvNT_6ParamsE$_ZN4cute3eso3ESOILb0ELb0EJiiEEC2ERKiS4_ - $_ZN7cutlass13device_kernelIN5flash19enable_sm80_to_sm89INS1_16FlashAttnBwdSm80INS1_25CollectiveMainloopBwdSm80ILi2ELi2EN4cute5tupleIJNS5_1CILi128EEES8_NS7_ILi64EEEEEENS_10bfloat16_tEfNS_4arch4Sm80ELb0ELb1ELb1ELb1ELb1ELb0ELb0ELb0ELi2ELi4ELi4ELi4ELb0EEENS1_21CollectiveEpilogueBwdISA_SB_SD_Li256ELb1ELb0ELi2EEENS1_19SingleTileSchedulerILb1ELb0ELb0ELi128EEEEEEEEEvNT_6ParamsE$_ZN4cute3eso3ESOILb0ELb0EJiNS_5tupleIJiiEEEEEC2ERKiRKS3_)
$_ZN7cutlass13device_kernelIN5flash19enable_sm80_to_sm89INS1_16FlashAttnBwdSm80INS1_25CollectiveMainloopBwdSm80ILi2ELi2EN4cute5tupleIJNS5_1CILi128EEES8_NS7_ILi64EEEEEENS_10bfloat16_tEfNS_4arch4Sm80ELb0ELb1ELb1ELb1ELb1ELb0ELb0ELb0ELi2ELi4ELi4ELi4ELb0EEENS1_21CollectiveEpilogueBwdISA_SB_SD_Li256ELb1ELb0ELi2EEENS1_19SingleTileSchedulerILb1ELb0ELb0ELi128EEEEEEEEEvNT_6ParamsE$_ZN4cute3eso3ESOILb0ELb0EJiNS_5tupleIJiiEEEEEC2ERKiRKS3_:
        /* <DEDUP_REMOVED lines=9> */
        .type           $_ZN7cutlass13device_kernelIN5flash19enable_sm80_to_sm89INS1_16FlashAttnBwdSm80INS1_25CollectiveMainloopBwdSm80ILi2ELi2EN4cute5tupleIJNS5_1CILi128EEES8_NS7_ILi64EEEEEENS_10bfloat16_tEfNS_4arch4Sm80ELb0ELb1ELb1ELb1ELb1ELb0ELb0ELb0ELi2ELi4ELi4ELi4ELb0EEENS1_21CollectiveEpilogueBwdISA_SB_SD_Li256ELb1ELb0ELi2EEENS1_19SingleTileSchedulerILb1ELb0ELb0ELi128EEEEEEEEEvNT_6ParamsE$_ZN4cute3eso3ESOILb0ELb0EJiiEEC2ERKiS4_,@function
        .size           $_ZN7cutlass13device_kernelIN5flash19enable_sm80_to_sm89INS1_16FlashAttnBwdSm80INS1_25CollectiveMainloopBwdSm80ILi2ELi2EN4cute5tupleIJNS5_1CILi128EEES8_NS7_ILi64EEEEEENS_10bfloat16_tEfNS_4arch4Sm80ELb0ELb1ELb1ELb1ELb1ELb0ELb0ELb0ELi2ELi4ELi4ELi4ELb0EEENS1_21CollectiveEpilogueBwdISA_SB_SD_Li256ELb1ELb0ELi2EEENS1_19SingleTileSchedulerILb1ELb0ELb0ELi128EEEEEEEEEvNT_6ParamsE$_ZN4cute3eso3ESOILb0ELb0EJiiEEC2ERKiS4_,($_ZN7cutlass13device_kernelIN5flash19enable_sm80_to_sm89INS1_16FlashAttnBwdSm80INS1_25CollectiveMainloopBwdSm80ILi2ELi2EN4cute5tupleIJNS5_1CILi128EEES8_NS7_ILi64EEEEEENS_10bfloat16_tEfNS_4arch4Sm80ELb0ELb1ELb1ELb1ELb1ELb0ELb0ELb0ELi2ELi4ELi4ELi4ELb0EEENS1_21CollectiveEpilogueBwdISA_SB_SD_Li256ELb1ELb0ELi2EEENS1_19SingleTileSchedulerILb1ELb0ELb0ELi128EEEEEEEEEvNT_6ParamsE$_ZN4cute3eso3ESOILb0ELb0EJiiNS_1CILi0EEEEEC2ERKiS6_RKS3_ - $_ZN7cutlass13device_kernelIN5flash19enable_sm80_to_sm89INS1_16FlashAttnBwdSm80INS1_25CollectiveMainloopBwdSm80ILi2ELi2EN4cute5tupleIJNS5_1CILi128EEES8_NS7_ILi64EEEEEENS_10bfloat16_tEfNS_4arch4Sm80ELb0ELb1ELb1ELb1ELb1ELb0ELb0ELb0ELi2ELi4ELi4ELi4ELb0EEENS1_21CollectiveEpilogueBwdISA_SB_SD_Li256ELb1ELb0ELi2EEENS1_19SingleTileSchedulerILb1ELb0ELb0ELi128EEEEEEEEEvNT_6ParamsE$_ZN4cute3eso3ESOILb0ELb0EJiiEEC2ERKiS4_)
$_ZN7cutlass13device_kernelIN5flash19enable_sm80_to_sm89INS1_16FlashAttnBwdSm80INS1_25CollectiveMainloopBwdSm80ILi2ELi2EN4cute5tupleIJNS5_1CILi128EEES8_NS7_ILi64EEEEEENS_10bfloat16_tEfNS_4arch4Sm80ELb0ELb1ELb1ELb1ELb1ELb0ELb0ELb0ELi2ELi4ELi4ELi4ELb0EEENS1_21CollectiveEpilogueBwdISA_SB_SD_Li256ELb1ELb0ELi2EEENS1_19SingleTileSchedulerILb1ELb0ELb0ELi128EEEEEEEEEvNT_6ParamsE$_ZN4cute3eso3ESOILb0ELb0EJiiEEC2ERKiS4_:
        /* <DEDUP_REMOVED lines=8> */
        .type           $_ZN7cutlass13device_kernelIN5flash19enable_sm80_to_sm89INS1_16FlashAttnBwdSm80INS1_25CollectiveMainloopBwdSm80ILi2ELi2EN4cute5tupleIJNS5_1CILi128EEES8_NS7_ILi64EEEEEENS_10bfloat16_tEfNS_4arch4Sm80ELb0ELb1ELb1ELb1ELb1ELb0ELb0ELb0ELi2ELi4ELi4ELi4ELb0EEENS1_21CollectiveEpilogueBwdISA_SB_SD_Li256ELb1ELb0ELi2EEENS1_19SingleTileSchedulerILb1ELb0ELb0ELi128EEEEEEEEEvNT_6ParamsE$_ZN4cute3eso3ESOILb0ELb0EJiiNS_1CILi0EEEEEC2ERKiS6_RKS3_,@function
        .size           $_ZN7cutlass13device_kernelIN5flash19enable_sm80_to_sm89INS1_16FlashAttnBwdSm80INS1_25CollectiveMainloopBwdSm80ILi2ELi2EN4cute5tupleIJNS5_1CILi128EEES8_NS7_ILi64EEEEEENS_10bfloat16_tEfNS_4arch4Sm80ELb0ELb1ELb1ELb1ELb1ELb0ELb0ELb0ELi2ELi4ELi4ELi4ELb0EEENS1_21CollectiveEpilogueBwdISA_SB_SD_Li256ELb1ELb0ELi2EEENS1_19SingleTileSchedulerILb1ELb0ELb0ELi128EEEEEEEEEvNT_6ParamsE$_ZN4cute3eso3ESOILb0ELb0EJiiNS_1CILi0EEEEEC2ERKiS6_RKS3_,($_ZN7cutlass13device_kernelIN5flash19enable_sm80_to_sm89INS1_16FlashAttnBwdSm80INS1_25CollectiveMainloopBwdSm80ILi2ELi2EN4cute5tupleIJNS5_1CILi128EEES8_NS7_ILi64EEEEEENS_10bfloat16_tEfNS_4arch4Sm80ELb0ELb1ELb1ELb1ELb1ELb0ELb0ELb0ELi2ELi4ELi4ELi4ELb0EEENS1_21CollectiveEpilogueBwdISA_SB_SD_Li256ELb1ELb0ELi2EEENS1_19SingleTileSchedulerILb1ELb0ELb0ELi128EEEEEEEEEvNT_6ParamsE$_ZN4cute3eso3ESOILb0ELb0EJiiNS_1CILi1024EEEEEC2ERKiS6_RKS3_ - $_ZN7cutlass13device_kernelIN5flash19enable_sm80_to_sm89INS1_16FlashAttnBwdSm80INS1_25CollectiveMainloopBwdSm80ILi2ELi2EN4cute5tupleIJNS5_1CILi128EEES8_NS7_ILi64EEEEEENS_10bfloat16_tEfNS_4arch4Sm80ELb0ELb1ELb1ELb1ELb1ELb0ELb0ELb0ELi2ELi4ELi4ELi4ELb0EEENS1_21CollectiveEpilogueBwdISA_SB_SD_Li256ELb1ELb0ELi2EEENS1_19SingleTileSchedulerILb1ELb0ELb0ELi128EEEEEEEEEvNT_6ParamsE$_ZN4cute3eso3ESOILb0ELb0EJiiNS_1CILi0EEEEEC2ERKiS6_RKS3_)
$_ZN7cutlass13device_kernelIN5flash19enable_sm80_to_sm89INS1_16FlashAttnBwdSm80INS1_25CollectiveMainloopBwdSm80ILi2ELi2EN4cute5tupleIJNS5_1CILi128EEES8_NS7_ILi64EEEEEENS_10bfloat16_tEfNS_4arch4Sm80ELb0ELb1ELb1ELb1ELb1ELb0ELb0ELb0ELi2ELi4ELi4ELi4ELb0EEENS1_21CollectiveEpilogueBwdISA_SB_SD_Li256ELb1ELb0ELi2EEENS1_19SingleTileSchedulerILb1ELb0ELb0ELi128EEEEEEEEEvNT_6ParamsE$_ZN4cute3eso3ESOILb0ELb0EJiiNS_1CILi0EEEEEC2ERKiS6_RKS3_:
[----:B------:R-:W-:Y:S02]  /*8080*/  IADD3 R6, R6, -c[0x0][0x20], RZ ;  /* 0x8000080006067a10 */ /* 0x000fe40007ffe0ff */
[----:B------:R-:W-:-:S03]  /*8090*/  IADD3 R3, R5, -c[0x0][0x20], RZ ;  /* 0x8000080005037a10 */ /* 0x000fc60007ffe0ff */
[----:B------:R1:W-:Y:S04]  /*80a0*/  STL [R6], R7 ;  /* 0x0000000706007387 */ /* 0x0003e80000100800 */
[----:B------:R-:W2:Y:S01]  /*80b0*/  LDL R3, [R3] ;  /* 0x0000000003037983 */ /* 0x000ea20000100800 */
[----:B------:R-:W-:-:S03]  /*80c0*/  IMAD.MOV.U32 R11, RZ, RZ, 0x0 ;  /* 0x00000000ff0b7424 */ /* 0x000fc600078e00ff */
[----:B--2---:R1:W-:Y:S01]  /*80d0*/  STL [R6+0x4], R3 ;  /* 0x0000040306007387 */ /* 0x0043e20000100800 */
[----:B------:R-:W-:Y:S05]  /*80e0*/  RET.REL.NODEC R10 `(_ZN7cutlass13device_kernelIN5flash19enable_sm80_to_sm89INS1_16FlashAttnBwdSm80INS1_25CollectiveMainloopBwdSm80ILi2ELi2EN4cute5tupleIJNS5_1CILi128EEES8_NS7_ILi64EEEEEENS_10bfloat16_tEfNS_4arch4Sm80ELb0ELb1ELb1ELb1ELb1ELb0ELb0ELb0ELi2ELi4ELi4ELi4ELb0EEENS1_21CollectiveEpilogueBwdISA_SB_SD_Li256ELb1ELb0ELi2EEENS1_19SingleTileSchedulerILb1ELb0ELb0ELi128EEEEEEEEEvNT_6ParamsE) ;  /* 0xffff7f100a007950 */ /* 0x000fea0003c3ffff */
        .type           $_ZN7cutlass13device_kernelIN5flash19enable_sm80_to_sm89INS1_16FlashAttnBwdSm80INS1_25CollectiveMainloopBwdSm80ILi2ELi2EN4cute5tupleIJNS5_1CILi128EEES8_NS7_ILi64EEEEEENS_10bfloat16_tEfNS_4arch4Sm80ELb0ELb1ELb1ELb1ELb1ELb0ELb0ELb0ELi2ELi4ELi4ELi4ELb0EEENS1_21CollectiveEpilogueBwdISA_SB_SD_Li256ELb1ELb0ELi2EEENS1_19SingleTileSchedulerILb1ELb0ELb0ELi128EEEEEEEEEvNT_6ParamsE$_ZN4cute3eso3ESOILb0ELb0EJiiNS_1CILi1024EEEEEC2ERKiS6_RKS3_,@function
        .size           $_ZN7cutlass13device_kernelIN5flash19enable_sm80_to_sm89INS1_16FlashAttnBwdSm80INS1_25CollectiveMainloopBwdSm80ILi2ELi2EN4cute5tupleIJNS5_1CILi128EEES8_NS7_ILi64EEEEEENS_10bfloat16_tEfNS_4arch4Sm80ELb0ELb1ELb1ELb1ELb1ELb0ELb0ELb0ELi2ELi4ELi4ELi4ELb0EEENS1_21CollectiveEpilogueBwdISA_SB_SD_Li256ELb1ELb0ELi2EEENS1_19SingleTileSchedulerILb1ELb0ELb0ELi128EEEEEEEEEvNT_6ParamsE$_ZN4cute3eso3ESOILb0ELb0EJiiNS_1CILi1024EEEEEC2ERKiS6_RKS3_,($_ZN7cutlass13device_kernelIN5flash19enable_sm80_to_sm89INS1_16FlashAttnBwdSm80INS1_25CollectiveMainloopBwdSm80ILi2ELi2EN4cute5tupleIJNS5_1CILi128EEES8_NS7_ILi64EEEEEENS_10bfloat16_tEfNS_4arch4Sm80ELb0ELb1ELb1ELb1ELb1ELb0ELb0ELb0ELi2ELi4ELi4ELi4ELb0EEENS1_21CollectiveEpilogueBwdISA_SB_SD_Li256ELb1ELb0ELi2EEENS1_19SingleTileSchedulerILb1ELb0ELb0ELi128EEEEEEEEEvNT_6ParamsE$_ZN4cute3eso3ESOILb0ELb0EJiiNS_1CILi144EEENS2_ILi512EEEEEC2ERKiS7_RKS3_RKS4_ - $_ZN7cutlass13device_kernelIN5flash19enable_sm80_to_sm89INS1_16FlashAttnBwdSm80INS1_25CollectiveMainloopBwdSm80ILi2ELi2EN4cute5tupleIJNS5_1CILi128EEES8_NS7_ILi64EEEEEENS_10bfloat16_tEfNS_4arch4Sm80ELb0ELb1ELb1ELb1ELb1ELb0ELb0ELb0ELi2ELi4ELi4ELi4ELb0EEENS1_21CollectiveEpilogueBwdISA_SB_SD_Li256ELb1ELb0ELi2EEENS1_19SingleTileSchedulerILb1ELb0ELb0ELi128EEEEEEEEEvNT_6ParamsE$_ZN4cute3eso3ESOILb0ELb0EJiiNS_1CILi1024EEEEEC2ERKiS6_RKS3_)
$_ZN7cutlass13device_kernelIN5flash19enable_sm80_to_sm89INS1_16FlashAttnBwdSm80INS1_25CollectiveMainloopBwdSm80ILi2ELi2EN4cute5tupleIJNS5_1CILi128EEES8_NS7_ILi64EEEEEENS_10bfloat16_tEfNS_4arch4Sm80ELb0ELb1ELb1ELb1ELb1ELb0ELb0ELb0ELi2ELi4ELi4ELi4ELb0EEENS1_21CollectiveEpilogueBwdISA_SB_SD_Li256ELb1ELb0ELi2EEENS1_19SingleTileSchedulerILb1ELb0ELb0ELi128EEEEEEEEEvNT_6ParamsE$_ZN4cute3eso3ESOILb0ELb0EJiiNS_1CILi1024EEEEEC2ERKiS6_RKS3_:
[----:B------:R-:W-:Y:S02]  /*80f0*/  IADD3 R3, R3, -c[0x0][0x20], RZ ;  /* 0x8000080003037a10 */ /* 0x000fe40007ffe0ff */
[----:B------:R-:W-:-:S03]  /*8100*/  IADD3 R2, R2, -c[0x0][0x20], RZ ;  /* 0x8000080002027a10 */ /* 0x000fc60007ffe0ff */
[----:B------:R1:W-:Y:S04]  /*8110*/  STL [R3], R8 ;  /* 0x0000000803007387 */ /* 0x0003e80000100800 */
[----:B------:R-:W2:Y:S01]  /*8120*/  LDL R2, [R2] ;  /* 0x0000000002027983 */ /* 0x000ea20000100800 */
[----:B------:R-:W-:-:S03]  /*8130*/  IMAD.MOV.U32 R7, RZ, RZ, 0x0 ;  /* 0x00000000ff077424 */ /* 0x000fc600078e00ff */
[----:B--2---:R1:W-:Y:S01]  /*8140*/  STL [R3+0x4], R2 ;  /* 0x0000040203007387 */ /* 0x0043e20000100800 */
[----:B------:R-:W-:Y:S05]  /*8150*/  RET.REL.NODEC R6 `(_ZN7cutlass13device_kernelIN5flash19enable_sm80_to_sm89INS1_16FlashAttnBwdSm80INS1_25CollectiveMainloopBwdSm80ILi2ELi2EN4cute5tupleIJNS5_1CILi128EEES8_NS7_ILi64EEEEEENS_10bfloat16_tEfNS_4arch4Sm80ELb0ELb1ELb1ELb1ELb1ELb0ELb0ELb0ELi2ELi4ELi4ELi4ELb0EEENS1_21CollectiveEpilogueBwdISA_SB_SD_Li256ELb1ELb0ELi2EEENS1_19SingleTileSchedulerILb1ELb0ELb0ELi128EEEEEEEEEvNT_6ParamsE) ;  /* 0xffff7ea006007950 */ /* 0x000fea0003c3ffff */
        .type           $_ZN7cutlass13device_kernelIN5flash19enable_sm80_to_sm89INS1_16FlashAttnBwdSm80INS1_25CollectiveMainloopBwdSm80ILi2ELi2EN4cute5tupleIJNS5_1CILi128EEES8_NS7_ILi64EEEEEENS_10bfloat16_tEfNS_4arch4Sm80ELb0ELb1ELb1ELb1ELb1ELb0ELb0ELb0ELi2ELi4ELi4ELi4ELb0EEENS1_21CollectiveEpilogueBwdISA_SB_SD_Li256ELb1ELb0ELi2EEENS1_19SingleTileSchedulerILb1ELb0ELb0ELi128EEEEEEEEEvNT_6ParamsE$_ZN4cute3eso3ESOILb0ELb0EJiiNS_1CILi144EEENS2_ILi512EEEEEC2ERKiS7_RKS3_RKS4_,@function
        .size           $_ZN7cutlass13device_kernelIN5flash19enable_sm80_to_sm89INS1_16FlashAttnBwdSm80INS1_25CollectiveMainloopBwdSm80ILi2ELi2EN4cute5tupleIJNS5_1CILi128EEES8_NS7_ILi64EEEEEENS_10bfloat16_tEfNS_4arch4Sm80ELb0ELb1ELb1ELb1ELb1ELb0ELb0ELb0ELi2ELi4ELi4ELi4ELb0EEENS1_21CollectiveEpilogueBwdISA_SB_SD_Li256ELb1ELb0ELi2EEENS1_19SingleTileSchedulerILb1ELb0ELb0ELi128EEEEEEEEEvNT_6ParamsE$_ZN4cute3eso3ESOILb0ELb0EJiiNS_1CILi144EEENS2_ILi512EEEEEC2ERKiS7_RKS3_RKS4_,($_ZN7cutlass13device_kernelIN5flash19enable_sm80_to_sm89INS1_16FlashAttnBwdSm80INS1_25CollectiveMainloopBwdSm80ILi2ELi2EN4cute5tupleIJNS5_1CILi128EEES8_NS7_ILi64EEEEEENS_10bfloat16_tEfNS_4arch4Sm80ELb0ELb1ELb1ELb1ELb1ELb0ELb0ELb0ELi2ELi4ELi4ELi4ELb0EEENS1_21CollectiveEpilogueBwdISA_SB_SD_Li256ELb1ELb0ELi2EEENS1_19SingleTileSchedulerILb1ELb0ELb0ELi128EEEEEEEEEvNT_6ParamsE$_ZN4cute3eso3ESOILb0ELb0EJiiNS_1CILi72EEENS2_ILi512EEEEEC2ERKiS7_RKS3_RKS4_ - $_ZN7cutlass13device_kernelIN5flash19enable_sm80_to_sm89INS1_16FlashAttnBwdSm80INS1_25CollectiveMainloopBwdSm80ILi2ELi2EN4cute5tupleIJNS5_1CILi128EEES8_NS7_ILi64EEEEEENS_10bfloat16_tEfNS_4arch4Sm80ELb0ELb1ELb1ELb1ELb1ELb0ELb0ELb0ELi2ELi4ELi4ELi4ELb0EEENS1_21CollectiveEpilogueBwdISA_SB_SD_Li256ELb1ELb0ELi2EEENS1_19SingleTileSchedulerILb1ELb0ELb0ELi128EEEEEEEEEvNT_6ParamsE$_ZN4cute3eso3ESOILb0ELb0EJiiNS_1CILi144EEENS2_ILi512EEEEEC2ERKiS7_RKS3_RKS4_)
$_ZN7cutlass13device_kernelIN5flash19enable_sm80_to_sm89INS1_16FlashAttnBwdSm80INS1_25CollectiveMainloopBwdSm80ILi2ELi2EN4cute5tupleIJNS5_1CILi128EEES8_NS7_ILi64EEEEEENS_10bfloat16_tEfNS_4arch4Sm80ELb0ELb1ELb1ELb1ELb1ELb0ELb0ELb0ELi2ELi4ELi4ELi4ELb0EEENS1_21CollectiveEpilogueBwdISA_SB_SD_Li256ELb1ELb0ELi2EEENS1_19SingleTileSchedulerILb1ELb0ELb0ELi128EEEEEEEEEvNT_6ParamsE$_ZN4cute3eso3ESOILb0ELb0EJiiNS_1CILi144EEENS2_ILi512EEEEEC2ERKiS7_RKS3_RKS4_:
        /* <DEDUP_REMOVED lines=8> */
        .type           $_ZN7cutlass13device_kernelIN5flash19enable_sm80_to_sm89INS1_16FlashAttnBwdSm80INS1_25CollectiveMainloopBwdSm80ILi2ELi2EN4cute5tupleIJNS5_1CILi128EEES8_NS7_ILi64EEEEEENS_10bfloat16_tEfNS_4arch4Sm80ELb0ELb1ELb1ELb1ELb1ELb0ELb0ELb0ELi2ELi4ELi4ELi4ELb0EEENS1_21CollectiveEpilogueBwdISA_SB_SD_Li256ELb1ELb0ELi2EEENS1_19SingleTileSchedulerILb1ELb0ELb0ELi128EEEEEEEEEvNT_6ParamsE$_ZN4cute3eso3ESOILb0ELb0EJiiNS_1CILi72EEENS2_ILi512EEEEEC2ERKiS7_RKS3_RKS4_,@function
        .size           $_ZN7cutlass13device_kernelIN5flash19enable_sm80_to_sm89INS1_16FlashAttnBwdSm80INS1_25CollectiveMainloopBwdSm80ILi2ELi2EN4cute5tupleIJNS5_1CILi128EEES8_NS7_ILi64EEEEEENS_10bfloat16_tEfNS_4arch4Sm80ELb0ELb1ELb1ELb1ELb1ELb0ELb0ELb0ELi2ELi4ELi4ELi4ELb0EEENS1_21CollectiveEpilogueBwdISA_SB_SD_Li256ELb1ELb0ELi2EEENS1_19SingleTileSchedulerILb1ELb0ELb0ELi128EEEEEEEEEvNT_6ParamsE$_ZN4cute3eso3ESOILb0ELb0EJiiNS_1CILi72EEENS2_ILi512EEEEEC2ERKiS7_RKS3_RKS4_,($_ZN7cutlass13device_kernelIN5flash19enable_sm80_to_sm89INS1_16FlashAttnBwdSm80INS1_25CollectiveMainloopBwdSm80ILi2ELi2EN4cute5tupleIJNS5_1CILi128EEES8_NS7_ILi64EEEEEENS_10bfloat16_tEfNS_4arch4Sm80ELb0ELb1ELb1ELb1ELb1ELb0ELb0ELb0ELi2ELi4ELi4ELi4ELb0EEENS1_21CollectiveEpilogueBwdISA_SB_SD_Li256ELb1ELb0ELi2EEENS1_19SingleTileSchedulerILb1ELb0ELb0ELi128EEEEEEEEEvNT_6ParamsE$_ZN4cute3eso3ESOILb0ELb0EJiiNS_1CILi8192EEEEEC2ERKiS6_RKS3_ - $_ZN7cutlass13device_kernelIN5flash19enable_sm80_to_sm89INS1_16FlashAttnBwdSm80INS1_25CollectiveMainloopBwdSm80ILi2ELi2EN4cute5tupleIJNS5_1CILi128EEES8_NS7_ILi64EEEEEENS_10bfloat16_tEfNS_4arch4Sm80ELb0ELb1ELb1ELb1ELb1ELb0ELb0ELb0ELi2ELi4ELi4ELi4ELb0EEENS1_21CollectiveEpilogueBwdISA_SB_SD_Li256ELb1ELb0ELi2EEENS1_19SingleTileSchedulerILb1ELb0ELb0ELi128EEEEEEEEEvNT_6ParamsE$_ZN4cute3eso3ESOILb0ELb0EJiiNS_1CILi72EEENS2_ILi512EEEEEC2ERKiS7_RKS3_RKS4_)
$_ZN7cutlass13device_kernelIN5flash19enable_sm80_to_sm89INS1_16FlashAttnBwdSm80INS1_25CollectiveMainloopBwdSm80ILi2ELi2EN4cute5tupleIJNS5_1CILi128EEES8_NS7_ILi64EEEEEENS_10bfloat16_tEfNS_4arch4Sm80ELb0ELb1ELb1ELb1ELb1ELb0ELb0ELb0ELi2ELi4ELi4ELi4ELb0EEENS1_21CollectiveEpilogueBwdISA_SB_SD_Li256ELb1ELb0ELi2EEENS1_19SingleTileSchedulerILb1ELb0ELb0ELi128EEEEEEEEEvNT_6ParamsE$_ZN4cute3eso3ESOILb0ELb0EJiiNS_1CILi72EEENS2_ILi512EEEEEC2ERKiS7_RKS3_RKS4_:
[----:B------:R-:W-:Y:S02]  /*81e0*/  IADD3 R4, R3, -c[0x0][0x20], RZ ;  /* 0x8000080003047a10 */ /* 0x000fe40007ffe0ff */
[----:B------:R-:W-:-:S03]  /*81f0*/  IADD3 R3, R7, -c[0x0][0x20], RZ ;  /* 0x8000080007037a10 */ /* 0x000fc60007ffe0ff */
[----:B------:R1:W-:Y:S04]  /*8200*/  STL [R4], R5 ;  /* 0x0000000504007387 */ /* 0x0003e80000100800 */
[----:B------:R-:W2:Y:S01]  /*8210*/  LDL R3, [R3] ;  /* 0x0000000003037983 */ /* 0x000ea20000100800 */
[----:B------:R-:W-:-:S03]  /*8220*/  IMAD.MOV.U32 R7, RZ, RZ, 0x0 ;  /* 0x00000000ff077424 */ /* 0x000fc600078e00ff */
[----:B--2---:R1:W-:Y:S01]  /*8230*/  STL [R4+0x4], R3 ;  /* 0x0000040304007387 */ /* 0x0043e20000100800 */
[----:B------:R-:W-:Y:S05]  /*8240*/  RET.REL.NODEC R6 `(_ZN7cutlass13device_kernelIN5flash19enable_sm80_to_sm89INS1_16FlashAttnBwdSm80INS1_25CollectiveMainloopBwdSm80ILi2ELi2EN4cute5tupleIJNS5_1CILi128EEES8_NS7_ILi64EEEEEENS_10bfloat16_tEfNS_4arch4Sm80ELb0ELb1ELb1ELb1ELb1ELb0ELb0ELb0ELi2ELi4ELi4ELi4ELb0EEENS1_21CollectiveEpilogueBwdISA_SB_SD_Li256ELb1ELb0ELi2EEENS1_19SingleTileSchedulerILb1ELb0ELb0ELi128EEEEEEEEEvNT_6ParamsE) ;  /* 0xffff7db006007950 */ /* 0x000fea0003c3ffff */
        .type           $_ZN7cutlass13device_kernelIN5flash19enable_sm80_to_sm89INS1_16FlashAttnBwdSm80INS1_25CollectiveMainloopBwdSm80ILi2ELi2EN4cute5tupleIJNS5_1CILi128EEES8_NS7_ILi64EEEEEENS_10bfloat16_tEfNS_4arch4Sm80ELb0ELb1ELb1ELb1ELb1ELb0ELb0ELb0ELi2ELi4ELi4ELi4ELb0EEENS1_21CollectiveEpilogueBwdISA_SB_SD_Li256ELb1ELb0ELi2EEENS1_19SingleTileSchedulerILb1ELb0ELb0ELi128EEEEEEEEEvNT_6ParamsE$_ZN4cute3eso3ESOILb0ELb0EJiiNS_1CILi8192EEEEEC2ERKiS6_RKS3_,@function
        .size           $_ZN7cutlass13device_kernelIN5flash19enable_sm80_to_sm89INS1_16FlashAttnBwdSm80INS1_25CollectiveMainloopBwdSm80ILi2ELi2EN4cute5tupleIJNS5_1CILi128EEES8_NS7_ILi64EEEEEENS_10bfloat16_tEfNS_4arch4Sm80ELb0ELb1ELb1ELb1ELb1ELb0ELb0ELb0ELi2ELi4ELi4ELi4ELb0EEENS1_21CollectiveEpilogueBwdISA_SB_SD_Li256ELb1ELb0ELi2EEENS1_19SingleTileSchedulerILb1ELb0ELb0ELi128EEEEEEEEEvNT_6ParamsE$_ZN4cute3eso3ESOILb0ELb0EJiiNS_1CILi8192EEEEEC2ERKiS6_RKS3_,($_ZN7cutlass13device_kernelIN5flash19enable_sm80_to_sm89INS1_16FlashAttnBwdSm80INS1_25CollectiveMainloopBwdSm80ILi2ELi2EN4cute5tupleIJNS5_1CILi128EEES8_NS7_ILi64EEEEEENS_10bfloat16_tEfNS_4arch4Sm80ELb0ELb1ELb1ELb1ELb1ELb0ELb0ELb0ELi2ELi4ELi4ELi4ELb0EEENS1_21CollectiveEpilogueBwdISA_SB_SD_Li256ELb1ELb0ELi2EEENS1_19SingleTileSchedulerILb1ELb0ELb0ELi128EEEEEEEEEvNT_6ParamsE$_ZN4cute3eso3ESOILb0ELb0EJiiiEEC2ERKiS4_S4_ - $_ZN7cutlass13device_kernelIN5flash19enable_sm80_to_sm89INS1_16FlashAttnBwdSm80INS1_25CollectiveMainloopBwdSm80ILi2ELi2EN4cute5tupleIJNS5_1CILi128EEES8_NS7_ILi64EEEEEENS_10bfloat16_tEfNS_4arch4Sm80ELb0ELb1ELb1ELb1ELb1ELb0ELb0ELb0ELi2ELi4ELi4ELi4ELb0EEENS1_21CollectiveEpilogueBwdISA_SB_SD_Li256ELb1ELb0ELi2EEENS1_19SingleTileSchedulerILb1ELb0ELb0ELi128EEEEEEEEEvNT_6ParamsE$_ZN4cute3eso3ESOILb0ELb0EJiiNS_1CILi8192EEEEEC2ERKiS6_RKS3_)
$_ZN7cutlass13device_kernelIN5flash19enable_sm80_to_sm89INS1_16FlashAttnBwdSm80INS1_25CollectiveMainloopBwdSm80ILi2ELi2EN4cute5tupleIJNS5_1CILi128EEES8_NS7_ILi64EEEEEENS_10bfloat16_tEfNS_4arch4Sm80ELb0ELb1ELb1ELb1ELb1ELb0ELb0ELb0ELi2ELi4ELi4ELi4ELb0EEENS1_21CollectiveEpilogueBwdISA_SB_SD_Li256ELb1ELb0ELi2EEENS1_19SingleTileSchedulerILb1ELb0ELb0ELi128EEEEEEEEEvNT_6ParamsE$_ZN4cute3eso3ESOILb0ELb0EJiiNS_1CILi8192EEEEEC2ERKiS6_RKS3_:
[----:B------:R-:W-:Y:S02]  /*8250*/  IADD3 R3, R3, -c[0x0][0x20], RZ ;  /* 0x8000080003037a10 */ /* 0x000fe40007ffe0ff */
[----:B------:R-:W-:-:S03]  /*8260*/  IADD3 R2, R2, -c[0x0][0x20], RZ ;  /* 0x8000080002027a10 */ /* 0x000fc60007ffe0ff */
[----:B------:R1:W-:Y:S04]  /*8270*/  STL [R3], R10 ;  /* 0x0000000a03007387 */ /* 0x0003e80000100800 */
[----:B------:R-:W2:Y:S01]  /*8280*/  LDL R2, [R2] ;  /* 0x0000000002027983 */ /* 0x000ea20000100800 */
[----:B------:R-:W-:-:S03]  /*8290*/  IMAD.MOV.U32 R9, RZ, RZ, 0x0 ;  /* 0x00000000ff097424 */ /* 0x000fc600078e00ff */
[----:B--2---:R1:W-:Y:S01]  /*82a0*/  STL [R3+0x4], R2 ;  /* 0x0000040203007387 */ /* 0x0043e20000100800 */
[----:B------:R-:W-:Y:S05]  /*82b0*/  RET.REL.NODEC R8 `(_ZN7cutlass13device_kernelIN5flash19enable_sm80_to_sm89INS1_16FlashAttnBwdSm80INS1_25CollectiveMainloopBwdSm80ILi2ELi2EN4cute5tupleIJNS5_1CILi128EEES8_NS7_ILi64EEEEEENS_10bfloat16_tEfNS_4arch4Sm80ELb0ELb1ELb1ELb1ELb1ELb0ELb0ELb0ELi2ELi4ELi4ELi4ELb0EEENS1_21CollectiveEpilogueBwdISA_SB_SD_Li256ELb1ELb0ELi2EEENS1_19SingleTileSchedulerILb1ELb0ELb0ELi128EEEEEEEEEvNT_6ParamsE) ;  /* 0xffff7d4008007950 */ /* 0x000fea0003c3ffff */
        .type           $_ZN7cutlass13device_kernelIN5flash19enable_sm80_to_sm89INS1_16FlashAttnBwdSm80INS1_25CollectiveMainloopBwdSm80ILi2ELi2EN4cute5tupleIJNS5_1CILi128EEES8_NS7_ILi64EEEEEENS_10bfloat16_tEfNS_4arch4Sm80ELb0ELb1ELb1ELb1ELb1ELb0ELb0ELb0ELi2ELi4ELi4ELi4ELb0EEENS1_21CollectiveEpilogueBwdISA_SB_SD_Li256ELb1ELb0ELi2EEENS1_19SingleTileSchedulerILb1ELb0ELb0ELi128EEEEEEEEEvNT_6ParamsE$_ZN4cute3eso3ESOILb0ELb0EJiiiEEC2ERKiS4_S4_,@function
        .size           $_ZN7cutlass13device_kernelIN5flash19enable_sm80_to_sm89INS1_16FlashAttnBwdSm80INS1_25CollectiveMainloopBwdSm80ILi2ELi2EN4cute5tupleIJNS5_1CILi128EEES8_NS7_ILi64EEEEEENS_10bfloat16_tEfNS_4arch4Sm80ELb0ELb1ELb1ELb1ELb1ELb0ELb0ELb0ELi2ELi4ELi4ELi4ELb0EEENS1_21CollectiveEpilogueBwdISA_SB_SD_Li256ELb1ELb0ELi2EEENS1_19SingleTileSchedulerILb1ELb0ELb0ELi128EEEEEEEEEvNT_6ParamsE$_ZN4cute3eso3ESOILb0ELb0EJiiiEEC2ERKiS4_S4_,($_ZN7cutlass13device_kernelIN5flash19enable_sm80_to_sm89INS1_16FlashAttnBwdSm80INS1_25CollectiveMainloopBwdSm80ILi2ELi2EN4cute5tupleIJNS5_1CILi128EEES8_NS7_ILi64EEEEEENS_10bfloat16_tEfNS_4arch4Sm80ELb0ELb1ELb1ELb1ELb1ELb0ELb0ELb0ELi2ELi4ELi4ELi4ELb0EEENS1_21CollectiveEpilogueBwdISA_SB_SD_Li256ELb1ELb0ELi2EEENS1_19SingleTileSchedulerILb1ELb0ELb0ELi128EEEEEEEEEvNT_6ParamsE$_ZN4cute3eso3ESOILb0ELb0EJiiiNS_1CILi0EEEEEC2ERKiS6_S6_RKS3_ - $_ZN7cutlass13device_kernelIN5flash19enable_sm80_to_sm89INS1_16FlashAttnBwdSm80INS1_25CollectiveMainloopBwdSm80ILi2ELi2EN4cute5tupleIJNS5_1CILi128EEES8_NS7_ILi64EEEEEENS_10bfloat16_tEfNS_4arch4Sm80ELb0ELb1ELb1ELb1ELb1ELb0ELb0ELb0ELi2ELi4ELi4ELi4ELb0EEENS1_21CollectiveEpilogueBwdISA_SB_SD_Li256ELb1ELb0ELi2EEENS1_19SingleTileSchedulerILb1ELb0ELb0ELi128EEEEEEEEEvNT_6ParamsE$_ZN4cute3eso3ESOILb0ELb0EJiiiEEC2ERKiS4_S4_)
$_ZN7cutlass13device_kernelIN5flash19enable_sm80_to_sm89INS1_16FlashAttnBwdSm80INS1_25CollectiveMainloopBwdSm80ILi2ELi2EN4cute5tupleIJNS5_1CILi128EEES8_NS7_ILi64EEEEEENS_10bfloat16_tEfNS_4arch4Sm80ELb0ELb1ELb1ELb1ELb1ELb0ELb0ELb0ELi2ELi4ELi4ELi4ELb0EEENS1_21CollectiveEpilogueBwdISA_SB_SD_Li256ELb1ELb0ELi2EEENS1_19SingleTileSchedulerILb1ELb0ELb0ELi128EEEEEEEEEvNT_6ParamsE$_ZN4cute3eso3ESOILb0ELb0EJiiiEEC2ERKiS4_S4_:
        /* <DEDUP_REMOVED lines=9> */
[----:B------:R-:W-:Y:S05]  /*8350*/  RET.REL.NODEC R4 `(_ZN7cutlass13device_kernelIN5flash19enable_sm80_to_sm89INS1_16FlashAttnBwdSm80INS1_25CollectiveMainloopBwdSm80ILi2ELi2EN4cute5tupleIJNS5_1CILi128EEES8_NS7_ILi64EEEEEENS_10bfloat16_tEfNS_4arch4Sm80ELb0ELb1ELb1ELb1ELb1ELb0ELb0ELb0ELi2ELi4ELi4ELi4ELb0EEENS1_21CollectiveEpilogueBwdISA_SB_SD_Li256ELb1ELb0ELi2EEENS1_19SingleTileSchedulerILb1ELb0ELb0ELi128EEEEEEEEEvNT_6ParamsE) ;  /* 0xffff7ca004007950 */ /* 0x000fea0003c3ffff */
        .type           $_ZN7cutlass13device_kernelIN5flash19enable_sm80_to_sm89INS1_16FlashAttnBwdSm80INS1_25CollectiveMainloopBwdSm80ILi2ELi2EN4cute5tupleIJNS5_1CILi128EEES8_NS7_ILi64EEEEEENS_10bfloat16_tEfNS_4arch4Sm80ELb0ELb1ELb1ELb1ELb1ELb0ELb0ELb0ELi2ELi4ELi4ELi4ELb0EEENS1_21CollectiveEpilogueBwdISA_SB_SD_Li256ELb1ELb0ELi2EEENS1_19SingleTileSchedulerILb1ELb0ELb0ELi128EEEEEEEEEvNT_6ParamsE$_ZN4cute3eso3ESOILb0ELb0EJiiiNS_1CILi0EEEEEC2ERKiS6_S6_RKS3_,@function
        .size           $_ZN7cutlass13device_kernelIN5flash19enable_sm80_to_sm89INS1_16FlashAttnBwdSm80INS1_25CollectiveMainloopBwdSm80ILi2ELi2EN4cute5tupleIJNS5_1CILi128EEES8_NS7_ILi64EEEEEENS_10bfloat16_tEfNS_4arch4Sm80ELb0ELb1ELb1ELb1ELb1ELb0ELb0ELb0ELi2ELi4ELi4ELi4ELb0EEENS1_21CollectiveEpilogueBwdISA_SB_SD_Li256ELb1ELb0ELi2EEENS1_19SingleTileSchedulerILb1ELb0ELb0ELi128EEEEEEEEEvNT_6ParamsE$_ZN4cute3eso3ESOILb0ELb0EJiiiNS_1CILi0EEEEEC2ERKiS6_S6_RKS3_,($_ZN7cutlass13device_kernelIN5flash19enable_sm80_to_sm89INS1_16FlashAttnBwdSm80INS1_25CollectiveMainloopBwdSm80ILi2ELi2EN4cute5tupleIJNS5_1CILi128EEES8_NS7_ILi64EEEEEENS_10bfloat16_tEfNS_4arch4Sm80ELb0ELb1ELb1ELb1ELb1ELb0ELb0ELb0ELi2ELi4ELi4ELi4ELb0EEENS1_21CollectiveEpilogueBwdISA_SB_SD_Li256ELb1ELb0ELi2EEENS1_19SingleTileSchedulerILb1ELb0ELb0ELi128EEEEEEEEEvNT_6ParamsE$_ZN4cute3eso3ESOILb0ELb0EJiiiNS_1CILi144EEENS2_ILi512EEEEEC2ERKiS7_S7_RKS3_RKS4_ - $_ZN7cutlass13device_kernelIN5flash19enable_sm80_to_sm89INS1_16FlashAttnBwdSm80INS1_25CollectiveMainloopBwdSm80ILi2ELi2EN4cute5tupleIJNS5_1CILi128EEES8_NS7_ILi64EEEEEENS_10bfloat16_tEfNS_4arch4Sm80ELb0ELb1ELb1ELb1ELb1ELb0ELb0ELb0ELi2ELi4ELi4ELi4ELb0EEENS1_21CollectiveEpilogueBwdISA_SB_SD_Li256ELb1ELb0ELi2EEENS1_19SingleTileSchedulerILb1ELb0ELb0ELi128EEEEEEEEEvNT_6ParamsE$_ZN4cute3eso3ESOILb0ELb0EJiiiNS_1CILi0EEEEEC2ERKiS6_S6_RKS3_)
$_ZN7cutlass13device_kernelIN5flash19enable_sm80_to_sm89INS1_16FlashAttnBwdSm80INS1_25CollectiveMainloopBwdSm80ILi2ELi2EN4cute5tupleIJNS5_1CILi128EEES8_NS7_ILi64EEEEEENS_10bfloat16_tEfNS_4arch4Sm80ELb0ELb1ELb1ELb1ELb1ELb0ELb0ELb0ELi2ELi4ELi4ELi4ELb0EEENS1_21CollectiveEpilogueBwdISA_SB_SD_Li256ELb1ELb0ELi2EEENS1_19SingleTileSchedulerILb1ELb0ELb0ELi128EEEEEEEEEvNT_6ParamsE$_ZN4cute3eso3ESOILb0ELb0EJiiiNS_1CILi0EEEEEC2ERKiS6_S6_RKS3_:
        /* <DEDUP_REMOVED lines=9> */
[----:B------:R-:W-:Y:S05]  /*83f0*/  RET.REL.NODEC R6 `(_ZN7cutlass13device_kernelIN5flash19enable_sm80_to_sm89INS1_16FlashAttnBwdSm80INS1_25CollectiveMainloopBwdSm80ILi2ELi2EN4cute5tupleIJNS5_1CILi128EEES8_NS7_ILi64EEEEEENS_10bfloat16_tEfNS_4arch4Sm80ELb0ELb1ELb1ELb1ELb1ELb0ELb0ELb0ELi2ELi4ELi4ELi4ELb0EEENS1_21CollectiveEpilogueBwdISA_SB_SD_Li256ELb1ELb0ELi2EEENS1_19SingleTileSchedulerILb1ELb0ELb0ELi128EEEEEEEEEvNT_6ParamsE) ;  /* 0xffff7c0006007950 */ /* 0x000fea0003c3ffff */
        .type           $_ZN7cutlass13device_kernelIN5flash19enable_sm80_to_sm89INS1_16FlashAttnBwdSm80INS1_25CollectiveMainloopBwdSm80ILi2ELi2EN4cute5tupleIJNS5_1CILi128EEES8_NS7_ILi64EEEEEENS_10bfloat16_tEfNS_4arch4Sm80ELb0ELb1ELb1ELb1ELb1ELb0ELb0ELb0ELi2ELi4ELi4ELi4ELb0EEENS1_21CollectiveEpilogueBwdISA_SB_SD_Li256ELb1ELb0ELi2EEENS1_19SingleTileSchedulerILb1ELb0ELb0ELi128EEEEEEEEEvNT_6ParamsE$_ZN4cute3eso3ESOILb0ELb0EJiiiNS_1CILi144EEENS2_ILi512EEEEEC2ERKiS7_S7_RKS3_RKS4_,@function
        .size           $_ZN7cutlass13device_kernelIN5flash19enable_sm80_to_sm89INS1_16FlashAttnBwdSm80INS1_25CollectiveMainloopBwdSm80ILi2ELi2EN4cute5tupleIJNS5_1CILi128EEES8_NS7_ILi64EEEEEENS_10bfloat16_tEfNS_4arch4Sm80ELb0ELb1ELb1ELb1ELb1ELb0ELb0ELb0ELi2ELi4ELi4ELi4ELb0EEENS1_21CollectiveEpilogueBwdISA_SB_SD_Li256ELb1ELb0ELi2EEENS1_19SingleTileSchedulerILb1ELb0ELb0ELi128EEEEEEEEEvNT_6ParamsE$_ZN4cute3eso3ESOILb0ELb0EJiiiNS_1CILi144EEENS2_ILi512EEEEEC2ERKiS7_S7_RKS3_RKS4_,($_ZN7cutlass13device_kernelIN5flash19enable_sm80_to_sm89INS1_16FlashAttnBwdSm80INS1_25CollectiveMainloopBwdSm80ILi2ELi2EN4cute5tupleIJNS5_1CILi128EEES8_NS7_ILi64EEEEEENS_10bfloat16_tEfNS_4arch4Sm80ELb0ELb1ELb1ELb1ELb1ELb0ELb0ELb0ELi2ELi4ELi4ELi4ELb0EEENS1_21CollectiveEpilogueBwdISA_SB_SD_Li256ELb1ELb0ELi2EEENS1_19SingleTileSchedulerILb1ELb0ELb0ELi128EEEEEEEEEvNT_6ParamsE$_ZN4cute3eso3ESOILb0ELb0EJiiiNS_1CILi72EEENS2_ILi512EEEEEC2ERKiS7_S7_RKS3_RKS4_ - $_ZN7cutlass13device_kernelIN5flash19enable_sm80_to_sm89INS1_16FlashAttnBwdSm80INS1_25CollectiveMainloopBwdSm80ILi2ELi2EN4cute5tupleIJNS5_1CILi128EEES8_NS7_ILi64EEEEEENS_10bfloat16_tEfNS_4arch4Sm80ELb0ELb1ELb1ELb1ELb1ELb0ELb0ELb0ELi2ELi4ELi4ELi4ELb0EEENS1_21CollectiveEpilogueBwdISA_SB_SD_Li256ELb1ELb0ELi2EEENS1_19SingleTileSchedulerILb1ELb0ELb0ELi128EEEEEEEEEvNT_6ParamsE$_ZN4cute3eso3ESOILb0ELb0EJiiiNS_1CILi144EEENS2_ILi512EEEEEC2ERKiS7_S7_RKS3_RKS4_)
$_ZN7cutlass13device_kernelIN5flash19enable_sm80_to_sm89INS1_16FlashAttnBwdSm80INS1_25CollectiveMainloopBwdSm80ILi2ELi2EN4cute5tupleIJNS5_1CILi128EEES8_NS7_ILi64EEEEEENS_10bfloat16_tEfNS_4arch4Sm80ELb0ELb1ELb1ELb1ELb1ELb0ELb0ELb0ELi2ELi4ELi4ELi4ELb0EEENS1_21CollectiveEpilogueBwdISA_SB_SD_Li256ELb1ELb0ELi2EEENS1_19SingleTileSchedulerILb1ELb0ELb0ELi128EEEEEEEEEvNT_6ParamsE$_ZN4cute3eso3ESOILb0ELb0EJiiiNS_1CILi144EEENS2_ILi512EEEEEC2ERKiS7_S7_RKS3_RKS4_:
        /* <DEDUP_REMOVED lines=10> */
        .type           $_ZN7cutlass13device_kernelIN5flash19enable_sm80_to_sm89INS1_16FlashAttnBwdSm80INS1_25CollectiveMainloopBwdSm80ILi2ELi2EN4cute5tupleIJNS5_1CILi128EEES8_NS7_ILi64EEEEEENS_10bfloat16_tEfNS_4arch4Sm80ELb0ELb1ELb1ELb1ELb1ELb0ELb0ELb0ELi2ELi4ELi4ELi4ELb0EEENS1_21CollectiveEpilogueBwdISA_SB_SD_Li256ELb1ELb0ELi2EEENS1_19SingleTileSchedulerILb1ELb0ELb0ELi128EEEEEEEEEvNT_6ParamsE$_ZN4cute3eso3ESOILb0ELb0EJiiiNS_1CILi72EEENS2_ILi512EEEEEC2ERKiS7_S7_RKS3_RKS4_,@function
        .size           $_ZN7cutlass13device_kernelIN5flash19enable_sm80_to_sm89INS1_16FlashAttnBwdSm80INS1_25CollectiveMainloopBwdSm80ILi2ELi2EN4cute5tupleIJNS5_1CILi128EEES8_NS7_ILi64EEEEEENS_10bfloat16_tEfNS_4arch4Sm80ELb0ELb1ELb1ELb1ELb1ELb0ELb0ELb0ELi2ELi4ELi4ELi4ELb0EEENS1_21CollectiveEpilogueBwdISA_SB_SD_Li256ELb1ELb0ELi2EEENS1_19SingleTileSchedulerILb1ELb0ELb0ELi128EEEEEEEEEvNT_6ParamsE$_ZN4cute3eso3ESOILb0ELb0EJiiiNS_1CILi72EEENS2_ILi512EEEEEC2ERKiS7_S7_RKS3_RKS4_,($_ZN7cutlass13device_kernelIN5flash19enable_sm80_to_sm89INS1_16FlashAttnBwdSm80INS1_25CollectiveMainloopBwdSm80ILi2ELi2EN4cute5tupleIJNS5_1CILi128EEES8_NS7_ILi64EEEEEENS_10bfloat16_tEfNS_4arch4Sm80ELb0ELb1ELb1ELb1ELb1ELb0ELb0ELb0ELi2ELi4ELi4ELi4ELb0EEENS1_21CollectiveEpilogueBwdISA_SB_SD_Li256ELb1ELb0ELi2EEENS1_19SingleTileSchedulerILb1ELb0ELb0ELi128EEEEEEEEEvNT_6ParamsE$_ZN4cute3eso3ESOILb0ELb1EJNS_5tupleIJiNS2_IJiNS_1CILi0EEEEEEEEENS2_IJNS_10UnderscoreENS2_IJS7_S7_EEEEEEEEC2ERKS6_RKS9_ - $_ZN7cutlass13device_kernelIN5flash19enable_sm80_to_sm89INS1_16FlashAttnBwdSm80INS1_25CollectiveMainloopBwdSm80ILi2ELi2EN4cute5tupleIJNS5_1CILi128EEES8_NS7_ILi64EEEEEENS_10bfloat16_tEfNS_4arch4Sm80ELb0ELb1ELb1ELb1ELb1ELb0ELb0ELb0ELi2ELi4ELi4ELi4ELb0EEENS1_21CollectiveEpilogueBwdISA_SB_SD_Li256ELb1ELb0ELi2EEENS1_19SingleTileSchedulerILb1ELb0ELb0ELi128EEEEEEEEEvNT_6ParamsE$_ZN4cute3eso3ESOILb0ELb0EJiiiNS_1CILi72EEENS2_ILi512EEEEEC2ERKiS7_S7_RKS3_RKS4_)
$_ZN7cutlass13device_kernelIN5flash19enable_sm80_to_sm89INS1_16FlashAttnBwdSm80INS1_25CollectiveMainloopBwdSm80ILi2ELi2EN4cute5tupleIJNS5_1CILi128EEES8_NS7_ILi64EEEEEENS_10bfloat16_tEfNS_4arch4Sm80ELb0ELb1ELb1ELb1ELb1ELb0ELb0ELb0ELi2ELi4ELi4ELi4ELb0EEENS1_21CollectiveEpilogueBwdISA_SB_SD_Li256ELb1ELb0ELi2EEENS1_19SingleTileSchedulerILb1ELb0ELb0ELi128EEEEEEEEEvNT_6ParamsE$_ZN4cute3eso3ESOILb0ELb0EJiiiNS_1CILi72EEENS2_ILi512EEEEEC2ERKiS7_S7_RKS3_RKS4_:
        /* <DEDUP_REMOVED lines=10> */
        .type           $_ZN7cutlass13device_kernelIN5flash19enable_sm80_to_sm89INS1_16FlashAttnBwdSm80INS1_25CollectiveMainloopBwdSm80ILi2ELi2EN4cute5tupleIJNS5_1CILi128EEES8_NS7_ILi64EEEEEENS_10bfloat16_tEfNS_4arch4Sm80ELb0ELb1ELb1ELb1ELb1ELb0ELb0ELb0ELi2ELi4ELi4ELi4ELb0EEENS1_21CollectiveEpilogueBwdISA_SB_SD_Li256ELb1ELb0ELi2EEENS1_19SingleTileSchedulerILb1ELb0ELb0ELi128EEEEEEEEEvNT_6ParamsE$_ZN4cute3eso3ESOILb0ELb1EJNS_5tupleIJiNS2_IJiNS_1CILi0EEEEEEEEENS2_IJNS_10UnderscoreENS2_IJS7_S7_EEEEEEEEC2ERKS6_RKS9_,@function
        .size           $_ZN7cutlass13device_kernelIN5flash19enable_sm80_to_sm89INS1_16FlashAttnBwdSm80INS1_25CollectiveMainloopBwdSm80ILi2ELi2EN4cute5tupleIJNS5_1CILi128EEES8_NS7_ILi64EEEEEENS_10bfloat16_tEfNS_4arch4Sm80ELb0ELb1ELb1ELb1ELb1ELb0ELb0ELb0ELi2ELi4ELi4ELi4ELb0EEENS1_21CollectiveEpilogueBwdISA_SB_SD_Li256ELb1ELb0ELi2EEENS1_19SingleTileSchedulerILb1ELb0ELb0ELi128EEEEEEEEEvNT_6ParamsE$_ZN4cute3eso3ESOILb0ELb1EJNS_5tupleIJiNS2_IJiNS_1CILi0EEEEEEEEENS2_IJNS_10UnderscoreENS2_IJS7_S7_EEEEEEEEC2ERKS6_RKS9_,($_ZN7cutlass13device_kernelIN5flash19enable_sm80_to_sm89INS1_16FlashAttnBwdSm80INS1_25CollectiveMainloopBwdSm80ILi2ELi2EN4cute5tupleIJNS5_1CILi128EEES8_NS7_ILi64EEEEEENS_10bfloat16_tEfNS_4arch4Sm80ELb0ELb1ELb1ELb1ELb1ELb0ELb0ELb0ELi2ELi4ELi4ELi4ELb0EEENS1_21CollectiveEpilogueBwdISA_SB_SD_Li256ELb1ELb0ELi2EEENS1_19SingleTileSchedulerILb1ELb0ELb0ELi128EEEEEEEEEvNT_6ParamsE$_ZN4cute3eso3ESOILb0ELb1EJNS_5tupleIJiNS2_IJiiEEEEEENS2_IJNS_10UnderscoreENS2_IJS5_S5_EEEEEEEEC2ERKS4_RKS7_ - $_ZN7cutlass13device_kernelIN5flash19enable_sm80_to_sm89INS1_16FlashAttnBwdSm80INS1_25CollectiveMainloopBwdSm80ILi2ELi2EN4cute5tupleIJNS5_1CILi128EEES8_NS7_ILi64EEEEEENS_10bfloat16_tEfNS_4arch4Sm80ELb0ELb1ELb1ELb1ELb1ELb0ELb0ELb0ELi2ELi4ELi4ELi4ELb0EEENS1_21CollectiveEpilogueBwdISA_SB_SD_Li256ELb1ELb0ELi2EEENS1_19SingleTileSchedulerILb1ELb0ELb0ELi128EEEEEEEEEvNT_6ParamsE$_ZN4cute3eso3ESOILb0ELb1EJNS_5tupleIJiNS2_IJiNS_1CILi0EEEEEEEEENS2_IJNS_10UnderscoreENS2_IJS7_S7_EEEEEEEEC2ERKS6_RKS9_)
$_ZN7cutlass13device_kernelIN5flash19enable_sm80_to_sm89INS1_16FlashAttnBwdSm80INS1_25CollectiveMainloopBwdSm80ILi2ELi2EN4cute5tupleIJNS5_1CILi128EEES8_NS7_ILi64EEEEEENS_10bfloat16_tEfNS_4arch4Sm80ELb0ELb1ELb1ELb1ELb1ELb0ELb0ELb0ELi2ELi4ELi4ELi4ELb0EEENS1_21CollectiveEpilogueBwdISA_SB_SD_Li256ELb1ELb0ELi2EEENS1_19SingleTileSchedulerILb1ELb0ELb0ELi128EEEEEEEEEvNT_6ParamsE$_ZN4cute3eso3ESOILb0ELb1EJNS_5tupleIJiNS2_IJiNS_1CILi0EEEEEEEEENS2_IJNS_10UnderscoreENS2_IJS7_S7_EEEEEEEEC2ERKS6_RKS9_:
[----:B------:R-:W-:Y:S02]  /*8540*/  IADD3 R4, R4, -c[0x0][0x20], RZ ;  /* 0x8000080004047a10 */ /* 0x000fe40007ffe0ff */
[----:B------:R-:W-:-:S03]  /*8550*/  MOV R7, 0x0 ;  /* 0x0000000000077802 */ /* 0x000fc60000000f00 */
[----:B------:R1:W-:Y:S04]  /*8560*/  STL [R4], R2 ;  /* 0x0000000204007387 */ /* 0x0003e80000100800 */
[----:B------:R1:W-:Y:S01]  /*8570*/  STL [R4+0x4], R3 ;  /* 0x0000040304007387 */ /* 0x0003e20000100800 */
[----:B------:R-:W-:Y:S05]  /*8580*/  RET.REL.NODEC R6 `(_ZN7cutlass13device_kernelIN5flash19enable_sm80_to_sm89INS1_16FlashAttnBwdSm80INS1_25CollectiveMainloopBwdSm80ILi2ELi2EN4cute5tupleIJNS5_1CILi128EEES8_NS7_ILi64EEEEEENS_10bfloat16_tEfNS_4arch4Sm80ELb0ELb1ELb1ELb1ELb1ELb0ELb0ELb0ELi2ELi4ELi4ELi4ELb0EEENS1_21CollectiveEpilogueBwdISA_SB_SD_Li256ELb1ELb0ELi2EEENS1_19SingleTileSchedulerILb1ELb0ELb0ELi128EEEEEEEEEvNT_6ParamsE) ;  /* 0xffff7a7006007950 */ /* 0x000fea0003c3ffff */
        .type           $_ZN7cutlass13device_kernelIN5flash19enable_sm80_to_sm89INS1_16FlashAttnBwdSm80INS1_25CollectiveMainloopBwdSm80ILi2ELi2EN4cute5tupleIJNS5_1CILi128EEES8_NS7_ILi64EEEEEENS_10bfloat16_tEfNS_4arch4Sm80ELb0ELb1ELb1ELb1ELb1ELb0ELb0ELb0ELi2ELi4ELi4ELi4ELb0EEENS1_21CollectiveEpilogueBwdISA_SB_SD_Li256ELb1ELb0ELi2EEENS1_19SingleTileSchedulerILb1ELb0ELb0ELi128EEEEEEEEEvNT_6ParamsE$_ZN4cute3eso3ESOILb0ELb1EJNS_5tupleIJiNS2_IJiiEEEEEENS2_IJNS_10UnderscoreENS2_IJS5_S5_EEEEEEEEC2ERKS4_RKS7_,@function
        .size           $_ZN7cutlass13device_kernelIN5flash19enable_sm80_to_sm89INS1_16FlashAttnBwdSm80INS1_25CollectiveMainloopBwdSm80ILi2ELi2EN4cute5tupleIJNS5_1CILi128EEES8_NS7_ILi64EEEEEENS_10bfloat16_tEfNS_4arch4Sm80ELb0ELb1ELb1ELb1ELb1ELb0ELb0ELb0ELi2ELi4ELi4ELi4ELb0EEENS1_21CollectiveEpilogueBwdISA_SB_SD_Li256ELb1ELb0ELi2EEENS1_19SingleTileSchedulerILb1ELb0ELb0ELi128EEEEEEEEEvNT_6ParamsE$_ZN4cute3eso3ESOILb0ELb1EJNS_5tupleIJiNS2_IJiiEEEEEENS2_IJNS_10UnderscoreENS2_IJS5_S5_EEEEEEEEC2ERKS4_RKS7_,($_ZN7cutlass13device_kernelIN5flash19enable_sm80_to_sm89INS1_16FlashAttnBwdSm80INS1_25CollectiveMainloopBwdSm80ILi2ELi2EN4cute5tupleIJNS5_1CILi128EEES8_NS7_ILi64EEEEEENS_10bfloat16_tEfNS_4arch4Sm80ELb0ELb1ELb1ELb1ELb1ELb0ELb0ELb0ELi2ELi4ELi4ELi4ELb0EEENS1_21CollectiveEpilogueBwdISA_SB_SD_Li256ELb1ELb0ELi2EEENS1_19SingleTileSchedulerILb1ELb0ELb0ELi128EEEEEEEEEvNT_6ParamsE$_ZN4cute3eso3ESOILb0ELb1EJNS_5tupleIJiiEEEEEC2ERKS3_ - $_ZN7cutlass13device_kernelIN5flash19enable_sm80_to_sm89INS1_16FlashAttnBwdSm80INS1_25CollectiveMainloopBwdSm80ILi2ELi2EN4cute5tupleIJNS5_1CILi128EEES8_NS7_ILi64EEEEEENS_10bfloat16_tEfNS_4arch4Sm80ELb0ELb1ELb1ELb1ELb1ELb0ELb0ELb0ELi2ELi4ELi4ELi4ELb0EEENS1_21CollectiveEpilogueBwdISA_SB_SD_Li256ELb1ELb0ELi2EEENS1_19SingleTileSchedulerILb1ELb0ELb0ELi128EEEEEEEEEvNT_6ParamsE$_ZN4cute3eso3ESOILb0ELb1EJNS_5tupleIJiNS2_IJiiEEEEEENS2_IJNS_10UnderscoreENS2_IJS5_S5_EEEEEEEEC2ERKS4_RKS7_)
$_ZN7cutlass13device_kernelIN5flash19enable_sm80_to_sm89INS1_16FlashAttnBwdSm80INS1_25CollectiveMainloopBwdSm80ILi2ELi2EN4cute5tupleIJNS5_1CILi128EEES8_NS7_ILi64EEEEEENS_10bfloat16_tEfNS_4arch4Sm80ELb0ELb1ELb1ELb1ELb1ELb0ELb0ELb0ELi2ELi4ELi4ELi4ELb0EEENS1_21CollectiveEpilogueBwdISA_SB_SD_Li256ELb1ELb0ELi2EEENS1_19SingleTileSchedulerILb1ELb0ELb0ELi128EEEEEEEEEvNT_6ParamsE$_ZN4cute3eso3ESOILb0ELb1EJNS_5tupleIJiNS2_IJiiEEEEEENS2_IJNS_10UnderscoreENS2_IJS5_S5_EEEEEEEEC2ERKS4_RKS7_:
[----:B------:R-:W-:Y:S02]  /*8590*/  IADD3 R4, R13, -c[0x0][0x20], RZ ;  /* 0x800008000d047a10 */ /* 0x000fe40007ffe0ff */
[----:B------:R-:W-:-:S03]  /*85a0*/  MOV R7, 0x0 ;  /* 0x0000000000077802 */ /* 0x000fc60000000f00 */
[----:B------:R1:W-:Y:S04]  /*85b0*/  STL [R4], R2 ;  /* 0x0000000204007387 */ /* 0x0003e80000100800 */
[----:B------:R1:W-:Y:S04]  /*85c0*/  STL [R4+0x4], R3 ;  /* 0x0000040304007387 */ /* 0x0003e80000100800 */
[----:B------:R1:W-:Y:S01]  /*85d0*/  STL [R4+0x8], R5 ;  /* 0x0000080504007387 */ /* 0x0003e20000100800 */
[----:B------:R-:W-:Y:S05]  /*85e0*/  RET.REL.NODEC R6 `(_ZN7cutlass13device_kernelIN5flash19enable_sm80_to_sm89INS1_16FlashAttnBwdSm80INS1_25CollectiveMainloopBwdSm80ILi2ELi2EN4cute5tupleIJNS5_1CILi128EEES8_NS7_ILi64EEEEEENS_10bfloat16_tEfNS_4arch4Sm80ELb0ELb1ELb1ELb1ELb1ELb0ELb0ELb0ELi2ELi4ELi4ELi4ELb0EEENS1_21CollectiveEpilogueBwdISA_SB_SD_Li256ELb1ELb0ELi2EEENS1_19SingleTileSchedulerILb1ELb0ELb0ELi128EEEEEEEEEvNT_6ParamsE) ;  /* 0xffff7a1006007950 */ /* 0x000fea0003c3ffff */
        .type           $_ZN7cutlass13device_kernelIN5flash19enable_sm80_to_sm89INS1_16FlashAttnBwdSm80INS1_25CollectiveMainloopBwdSm80ILi2ELi2EN4cute5tupleIJNS5_1CILi128EEES8_NS7_ILi64EEEEEENS_10bfloat16_tEfNS_4arch4Sm80ELb0ELb1ELb1ELb1ELb1ELb0ELb0ELb0ELi2ELi4ELi4ELi4ELb0EEENS1_21CollectiveEpilogueBwdISA_SB_SD_Li256ELb1ELb0ELi2EEENS1_19SingleTileSchedulerILb1ELb0ELb0ELi128EEEEEEEEEvNT_6ParamsE$_ZN4cute3eso3ESOILb0ELb1EJNS_5tupleIJiiEEEEEC2ERKS3_,@function
        .size           $_ZN7cutlass13device_kernelIN5flash19enable_sm80_to_sm89INS1_16FlashAttnBwdSm80INS1_25CollectiveMainloopBwdSm80ILi2ELi2EN4cute5tupleIJNS5_1CILi128EEES8_NS7_ILi64EEEEEENS_10bfloat16_tEfNS_4arch4Sm80ELb0ELb1ELb1ELb1ELb1ELb0ELb0ELb0ELi2ELi4ELi4ELi4ELb0EEENS1_21CollectiveEpilogueBwdISA_SB_SD_Li256ELb1ELb0ELi2EEENS1_19SingleTileSchedulerILb1ELb0ELb0ELi128EEEEEEEEEvNT_6ParamsE$_ZN4cute3eso3ESOILb0ELb1EJNS_5tupleIJiiEEEEEC2ERKS3_,($_ZN7cutlass13device_kernelIN5flash19enable_sm80_to_sm89INS1_16FlashAttnBwdSm80INS1_25CollectiveMainloopBwdSm80ILi2ELi2EN4cute5tupleIJNS5_1CILi128EEES8_NS7_ILi64EEEEEENS_10bfloat16_tEfNS_4arch4Sm80ELb0ELb1ELb1ELb1ELb1ELb0ELb0ELb0ELi2ELi4ELi4ELi4ELb0EEENS1_21CollectiveEpilogueBwdISA_SB_SD_Li256ELb1ELb0ELi2EEENS1_19SingleTileSchedulerILb1ELb0ELb0ELi128EEEEEEEEEvNT_6ParamsE$_ZN4cute3eso3ESOILb0ELb1EJNS_5tupleIJiiEEENS_1CILi1024EEEEEC2ERKS3_RKS5_ - $_ZN7cutlass13device_kernelIN5flash19enable_sm80_to_sm89INS1_16FlashAttnBwdSm80INS1_25CollectiveMainloopBwdSm80ILi2ELi2EN4cute5tupleIJNS5_1CILi128EEES8_NS7_ILi64EEEEEENS_10bfloat16_tEfNS_4arch4Sm80ELb0ELb1ELb1ELb1ELb1ELb0ELb0ELb0ELi2ELi4ELi4ELi4ELb0EEENS1_21CollectiveEpilogueBwdISA_SB_SD_Li256ELb1ELb0ELi2EEENS1_19SingleTileSchedulerILb1ELb0ELb0ELi128EEEEEEEEEvNT_6ParamsE$_ZN4cute3eso3ESOILb0ELb1EJNS_5tupleIJiiEEEEEC2ERKS3_)
$_ZN7cutlass13device_kernelIN5flash19enable_sm80_to_sm89INS1_16FlashAttnBwdSm80INS1_25CollectiveMainloopBwdSm80ILi2ELi2EN4cute5tupleIJNS5_1CILi128EEES8_NS7_ILi64EEEEEENS_10bfloat16_tEfNS_4arch4Sm80ELb0ELb1ELb1ELb1ELb1ELb0ELb0ELb0ELi2ELi4ELi4ELi4ELb0EEENS1_21CollectiveEpilogueBwdISA_SB_SD_Li256ELb1ELb0ELi2EEENS1_19SingleTileSchedulerILb1ELb0ELb0ELi128EEEEEEEEEvNT_6ParamsE$_ZN4cute3eso3ESOILb0ELb1EJNS_5tupleIJiiEEEEEC2ERKS3_:
[----:B------:R-:W-:Y:S01]  /*85f0*/  IADD3 R2, R2, -c[0x0][0x20], RZ ;  /* 0x8000080002027a10 */ /* 0x000fe20007ffe0ff */
[----:B------:R-:W-:Y:S01]  /*8600*/  IMAD.MOV.U32 R8, RZ, RZ, R6 ;  /* 0x000000ffff087224 */ /* 0x000fe200078e0006 */
[----:B------:R-:W-:-:S03]  /*8610*/  MOV R9, 0x0 ;  /* 0x0000000000097802 */ /* 0x000fc60000000f00 */
[----:B------:R1:W-:Y:S04]  /*8620*/  STL [R2], R5 ;  /* 0x0000000502007387 */ /* 0x0003e80000100800 */
[----:B------:R1:W-:Y:S01]  /*8630*/  STL [R2+0x4], R3 ;  /* 0x0000040302007387 */ /* 0x0003e20000100800 */
[----:B------:R-:W-:Y:S05]  /*8640*/  RET.REL.NODEC R8 `(_ZN7cutlass13device_kernelIN5flash19enable_sm80_to_sm89INS1_16FlashAttnBwdSm80INS1_25CollectiveMainloopBwdSm80ILi2ELi2EN4cute5tupleIJNS5_1CILi128EEES8_NS7_ILi64EEEEEENS_10bfloat16_tEfNS_4arch4Sm80ELb0ELb1ELb1ELb1ELb1ELb0ELb0ELb0ELi2ELi4ELi4ELi4ELb0EEENS1_21CollectiveEpilogueBwdISA_SB_SD_Li256ELb1ELb0ELi2EEENS1_19SingleTileSchedulerILb1ELb0ELb0ELi128EEEEEEEEEvNT_6ParamsE) ;  /* 0xffff79b008007950 */ /* 0x000fea0003c3ffff */
        .type           $_ZN7cutlass13device_kernelIN5flash19enable_sm80_to_sm89INS1_16FlashAttnBwdSm80INS1_25CollectiveMainloopBwdSm80ILi2ELi2EN4cute5tupleIJNS5_1CILi128EEES8_NS7_ILi64EEEEEENS_10bfloat16_tEfNS_4arch4Sm80ELb0ELb1ELb1ELb1ELb1ELb0ELb0ELb0ELi2ELi4ELi4ELi4ELb0EEENS1_21CollectiveEpilogueBwdISA_SB_SD_Li256ELb1ELb0ELi2EEENS1_19SingleTileSchedulerILb1ELb0ELb0ELi128EEEEEEEEEvNT_6ParamsE$_ZN4cute3eso3ESOILb0ELb1EJNS_5tupleIJiiEEENS_1CILi1024EEEEEC2ERKS3_RKS5_,@function
        .size           $_ZN7cutlass13device_kernelIN5flash19enable_sm80_to_sm89INS1_16FlashAttnBwdSm80INS1_25CollectiveMainloopBwdSm80ILi2ELi2EN4cute5tupleIJNS5_1CILi128EEES8_NS7_ILi64EEEEEENS_10bfloat16_tEfNS_4arch4Sm80ELb0ELb1ELb1ELb1ELb1ELb0ELb0ELb0ELi2ELi4ELi4ELi4ELb0EEENS1_21CollectiveEpilogueBwdISA_SB_SD_Li256ELb1ELb0ELi2EEENS1_19SingleTileSchedulerILb1ELb0ELb0ELi128EEEEEEEEEvNT_6ParamsE$_ZN4cute3eso3ESOILb0ELb1EJNS_5tupleIJiiEEENS_1CILi1024EEEEEC2ERKS3_RKS5_,($_ZN7cutlass13device_kernelIN5flash19enable_sm80_to_sm89INS1_16FlashAttnBwdSm80INS1_25CollectiveMainloopBwdSm80ILi2ELi2EN4cute5tupleIJNS5_1CILi128EEES8_NS7_ILi64EEEEEENS_10bfloat16_tEfNS_4arch4Sm80ELb0ELb1ELb1ELb1ELb1ELb0ELb0ELb0ELi2ELi4ELi4ELi4ELb0EEENS1_21CollectiveEpilogueBwdISA_SB_SD_Li256ELb1ELb0ELi2EEENS1_19SingleTileSchedulerILb1ELb0ELb0ELi128EEEEEEEEEvNT_6ParamsE$_ZN4cute3eso3ESOILb0ELb1EJNS_5tupleIJiiEEENS_1CILi8192EEEEEC2ERKS3_RKS5_ - $_ZN7cutlass13device_kernelIN5flash19enable_sm80_to_sm89INS1_16FlashAttnBwdSm80INS1_25CollectiveMainloopBwdSm80ILi2ELi2EN4cute5tupleIJNS5_1CILi128EEES8_NS7_ILi64EEEEEENS_10bfloat16_tEfNS_4arch4Sm80ELb0ELb1ELb1ELb1ELb1ELb0ELb0ELb0ELi2ELi4ELi4ELi4ELb0EEENS1_21CollectiveEpilogueBwdISA_SB_SD_Li256ELb1ELb0ELi2EEENS1_19SingleTileSchedulerILb1ELb0ELb0ELi128EEEEEEEEEvNT_6ParamsE$_ZN4cute3eso3ESOILb0ELb1EJNS_5tupleIJiiEEENS_1CILi1024EEEEEC2ERKS3_RKS5_)
$_ZN7cutlass13device_kernelIN5flash19enable_sm80_to_sm89INS1_16FlashAttnBwdSm80INS1_25CollectiveMainloopBwdSm80ILi2ELi2EN4cute5tupleIJNS5_1CILi128EEES8_NS7_ILi64EEEEEENS_10bfloat16_tEfNS_4arch4Sm80ELb0ELb1ELb1ELb1ELb1ELb0ELb0ELb0ELi2ELi4ELi4ELi4ELb0EEENS1_21CollectiveEpilogueBwdISA_SB_SD_Li256ELb1ELb0ELi2EEENS1_19SingleTileSchedulerILb1ELb0ELb0ELi128EEEEEEEEEvNT_6ParamsE$_ZN4cute3eso3ESOILb0ELb1EJNS_5tupleIJiiEEENS_1CILi1024EEEEEC2ERKS3_RKS5_:
[----:B------:R-:W-:Y:S02]  /*8650*/  IADD3 R2, R2, -c[0x0][0x20], RZ ;  /* 0x8000080002027a10 */ /* 0x000fe40007ffe0ff */
[----:B------:R-:W-:-:S03]  /*8660*/  MOV R7, 0x0 ;  /* 0x0000000000077802 */ /* 0x000fc60000000f00 */
[----:B------:R1:W-:Y:S04]  /*8670*/  STL [R2], R5 ;  /* 0x0000000502007387 */ /* 0x0003e80000100800 */
[----:B------:R1:W-:Y:S01]  /*8680*/  STL [R2+0x4], R3 ;  /* 0x0000040302007387 */ /* 0x0003e20000100800 */
[----:B------:R-:W-:Y:S05]  /*8690*/  RET.REL.NODEC R6 `(_ZN7cutlass13device_kernelIN5flash19enable_sm80_to_sm89INS1_16FlashAttnBwdSm80INS1_25CollectiveMainloopBwdSm80ILi2ELi2EN4cute5tupleIJNS5_1CILi128EEES8_NS7_ILi64EEEEEENS_10bfloat16_tEfNS_4arch4Sm80ELb0ELb1ELb1ELb1ELb1ELb0ELb0ELb0ELi2ELi4ELi4ELi4ELb0EEENS1_21CollectiveEpilogueBwdISA_SB_SD_Li256ELb1ELb0ELi2EEENS1_19SingleTileSchedulerILb1ELb0ELb0ELi128EEEEEEEEEvNT_6ParamsE) ;  /* 0xffff796006007950 */ /* 0x000fea0003c3ffff */
        .type           $_ZN7cutlass13device_kernelIN5flash19enable_sm80_to_sm89INS1_16FlashAttnBwdSm80INS1_25CollectiveMainloopBwdSm80ILi2ELi2EN4cute5tupleIJNS5_1CILi128EEES8_NS7_ILi64EEEEEENS_10bfloat16_tEfNS_4arch4Sm80ELb0ELb1ELb1ELb1ELb1ELb0ELb0ELb0ELi2ELi4ELi4ELi4ELb0EEENS1_21CollectiveEpilogueBwdISA_SB_SD_Li256ELb1ELb0ELi2EEENS1_19SingleTileSchedulerILb1ELb0ELb0ELi128EEEEEEEEEvNT_6ParamsE$_ZN4cute3eso3ESOILb0ELb1EJNS_5tupleIJiiEEENS_1CILi8192EEEEEC2ERKS3_RKS5_,@function
        .size           $_ZN7cutlass13device_kernelIN5flash19enable_sm80_to_sm89INS1_16FlashAttnBwdSm80INS1_25CollectiveMainloopBwdSm80ILi2ELi2EN4cute5tupleIJNS5_1CILi128EEES8_NS7_ILi64EEEEEENS_10bfloat16_tEfNS_4arch4Sm80ELb0ELb1ELb1ELb1ELb1ELb0ELb0ELb0ELi2ELi4ELi4ELi4ELb0EEENS1_21CollectiveEpilogueBwdISA_SB_SD_Li256ELb1ELb0ELi2EEENS1_19SingleTileSchedulerILb1ELb0ELb0ELi128EEEEEEEEEvNT_6ParamsE$_ZN4cute3eso3ESOILb0ELb1EJNS_5tupleIJiiEEENS_1CILi8192EEEEEC2ERKS3_RKS5_,($_ZN7cutlass13device_kernelIN5flash19enable_sm80_to_sm89INS1_16FlashAttnBwdSm80INS1_25CollectiveMainloopBwdSm80ILi2ELi2EN4cute5tupleIJNS5_1CILi128EEES8_NS7_ILi64EEEEEENS_10bfloat16_tEfNS_4arch4Sm80ELb0ELb1ELb1ELb1ELb1ELb0ELb0ELb0ELi2ELi4ELi4ELi4ELb0EEENS1_21CollectiveEpilogueBwdISA_SB_SD_Li256ELb1ELb0ELi2EEENS1_19SingleTileSchedulerILb1ELb0ELb0ELi128EEEEEEEEEvNT_6ParamsE$_ZN4cute3eso3ESOILb0ELb1EJNS_6LayoutINS_5tupleIJNS3_IJNS_1CILi8EEENS4_ILi1EEEEEENS4_ILi2EEEEEENS3_IJNS3_IJS6_NS4_ILi0EEEEEEiEEEEESA_EEC2ERKSD_RKSA_ - $_ZN7cutlass13device_kernelIN5flash19enable_sm80_to_sm89INS1_16FlashAttnBwdSm80INS1_25CollectiveMainloopBwdSm80ILi2ELi2EN4cute5tupleIJNS5_1CILi128EEES8_NS7_ILi64EEEEEENS_10bfloat16_tEfNS_4arch4Sm80ELb0ELb1ELb1ELb1ELb1ELb0ELb0ELb0ELi2ELi4ELi4ELi4ELb0EEENS1_21CollectiveEpilogueBwdISA_SB_SD_Li256ELb1ELb0ELi2EEENS1_19SingleTileSchedulerILb1ELb0ELb0ELi128EEEEEEEEEvNT_6ParamsE$_ZN4cute3eso3ESOILb0ELb1EJNS_5tupleIJiiEEENS_1CILi8192EEEEEC2ERKS3_RKS5_)
$_ZN7cutlass13device_kernelIN5flash19enable_sm80_to_sm89INS1_16FlashAttnBwdSm80INS1_25CollectiveMainloopBwdSm80ILi2ELi2EN4cute5tupleIJNS5_1CILi128EEES8_NS7_ILi64EEEEEENS_10bfloat16_tEfNS_4arch4Sm80ELb0ELb1ELb1ELb1ELb1ELb0ELb0ELb0ELi2ELi4ELi4ELi4ELb0EEENS1_21CollectiveEpilogueBwdISA_SB_SD_Li256ELb1ELb0ELi2EEENS1_19SingleTileSchedulerILb1ELb0ELb0ELi128EEEEEEEEEvNT_6ParamsE$_ZN4cute3eso3ESOILb0ELb1EJNS_5tupleIJiiEEENS_1CILi8192EEEEEC2ERKS3_RKS5_:
[----:B------:R-:W-:Y:S01]  /*86a0*/  IADD3 R4, R69, -c[0x0][0x20], RZ ;  /* 0x8000080045047a10 */ /* 0x000fe20007ffe0ff */
[----:B------:R-:W-:Y:S01]  /*86b0*/  IMAD.MOV.U32 R74, RZ, RZ, R6 ;  /* 0x000000ffff4a7224 */ /* 0x000fe200078e0006 */
[----:B------:R-:W-:-:S03]  /*86c0*/  MOV R75, 0x0 ;  /* 0x00000000004b7802 */ /* 0x000fc60000000f00 */
[----:B------:R1:W-:Y:S04]  /*86d0*/  STL [R4], R2 ;  /* 0x0000000204007387 */ /* 0x0003e80000100800 */
[----:B------:R1:W-:Y:S01]  /*86e0*/  STL [R4+0x4], R3 ;  /* 0x0000040304007387 */ /* 0x0003e20000100800 */
[----:B------:R-:W-:Y:S05]  /*86f0*/  RET.REL.NODEC R74 `(_ZN7cutlass13device_kernelIN5flash19enable_sm80_to_sm89INS1_16FlashAttnBwdSm80INS1_25CollectiveMainloopBwdSm80ILi2ELi2EN4cute5tupleIJNS5_1CILi128EEES8_NS7_ILi64EEEEEENS_10bfloat16_tEfNS_4arch4Sm80ELb0ELb1ELb1ELb1ELb1ELb0ELb0ELb0ELi2ELi4ELi4ELi4ELb0EEENS1_21CollectiveEpilogueBwdISA_SB_SD_Li256ELb1ELb0ELi2EEENS1_19SingleTileSchedulerILb1ELb0ELb0ELi128EEEEEEEEEvNT_6ParamsE) ;  /* 0xffff79004a007950 */ /* 0x000fea0003c3ffff */
        .type           $_ZN7cutlass13device_kernelIN5flash19enable_sm80_to_sm89INS1_16FlashAttnBwdSm80INS1_25CollectiveMainloopBwdSm80ILi2ELi2EN4cute5tupleIJNS5_1CILi128EEES8_NS7_ILi64EEEEEENS_10bfloat16_tEfNS_4arch4Sm80ELb0ELb1ELb1ELb1ELb1ELb0ELb0ELb0ELi2ELi4ELi4ELi4ELb0EEENS1_21CollectiveEpilogueBwdISA_SB_SD_Li256ELb1ELb0ELi2EEENS1_19SingleTileSchedulerILb1ELb0ELb0ELi128EEEEEEEEEvNT_6ParamsE$_ZN4cute3eso3ESOILb0ELb1EJNS_6LayoutINS_5tupleIJNS3_IJNS_1CILi8EEENS4_ILi1EEEEEENS4_ILi2EEEEEENS3_IJNS3_IJS6_NS4_ILi0EEEEEEiEEEEESA_EEC2ERKSD_RKSA_,@function
        .size           $_ZN7cutlass13device_kernelIN5flash19enable_sm80_to_sm89INS1_16FlashAttnBwdSm80INS1_25CollectiveMainloopBwdSm80ILi2ELi2EN4cute5tupleIJNS5_1CILi128EEES8_NS7_ILi64EEEEEENS_10bfloat16_tEfNS_4arch4Sm80ELb0ELb1ELb1ELb1ELb1ELb0ELb0ELb0ELi2ELi4ELi4ELi4ELb0EEENS1_21CollectiveEpilogueBwdISA_SB_SD_Li256ELb1ELb0ELi2EEENS1_19SingleTileSchedulerILb1ELb0ELb0ELi128EEEEEEEEEvNT_6ParamsE$_ZN4cute3eso3ESOILb0ELb1EJNS_6LayoutINS_5tupleIJNS3_IJNS_1CILi8EEENS4_ILi1EEEEEENS4_ILi2EEEEEENS3_IJNS3_IJS6_NS4_ILi0EEEEEEiEEEEESA_EEC2ERKSD_RKSA_,($_ZN7cutlass13device_kernelIN5flash19enable_sm80_to_sm89INS1_16FlashAttnBwdSm80INS1_25CollectiveMainloopBwdSm80ILi2ELi2EN4cute5tupleIJNS5_1CILi128EEES8_NS7_ILi64EEEEEENS_10bfloat16_tEfNS_4arch4Sm80ELb0ELb1ELb1ELb1ELb1ELb0ELb0ELb0ELi2ELi4ELi4ELi4ELb0EEENS1_21CollectiveEpilogueBwdISA_SB_SD_Li256ELb1ELb0ELi2EEENS1_19SingleTileSchedulerILb1ELb0ELb0ELi128EEEEEEEEEvNT_6ParamsE$_ZN4cute3eso3ESOILb0ELb1EJiEEC2ERKi - $_ZN7cutlass13device_kernelIN5flash19enable_sm80_to_sm89INS1_16FlashAttnBwdSm80INS1_25CollectiveMainloopBwdSm80ILi2ELi2EN4cute5tupleIJNS5_1CILi128EEES8_NS7_ILi64EEEEEENS_10bfloat16_tEfNS_4arch4Sm80ELb0ELb1ELb1ELb1ELb1ELb0ELb0ELb0ELi2ELi4ELi4ELi4ELb0EEENS1_21CollectiveEpilogueBwdISA_SB_SD_Li256ELb1ELb0ELi2EEENS1_19SingleTileSchedulerILb1ELb0ELb0ELi128EEEEEEEEEvNT_6ParamsE$_ZN4cute3eso3ESOILb0ELb1EJNS_6LayoutINS_5tupleIJNS3_IJNS_1CILi8EEENS4_ILi1EEEEEENS4_ILi2EEEEEENS3_IJNS3_IJS6_NS4_ILi0EEEEEEiEEEEESA_EEC2ERKSD_RKSA_)
$_ZN7cutlass13device_kernelIN5flash19enable_sm80_to_sm89INS1_16FlashAttnBwdSm80INS1_25CollectiveMainloopBwdSm80ILi2ELi2EN4cute5tupleIJNS5_1CILi128EEES8_NS7_ILi64EEEEEENS_10bfloat16_tEfNS_4arch4Sm80ELb0ELb1ELb1ELb1ELb1ELb0ELb0ELb0ELi2ELi4ELi4ELi4ELb0EEENS1_21CollectiveEpilogueBwdISA_SB_SD_Li256ELb1ELb0ELi2EEENS1_19SingleTileSchedulerILb1ELb0ELb0ELi128EEEEEEEEEvNT_6ParamsE$_ZN4cute3eso3ESOILb0ELb1EJNS_6LayoutINS_5tupleIJNS3_IJNS_1CILi8EEENS4_ILi1EEEEEENS4_ILi2EEEEEENS3_IJNS3_IJS6_NS4_ILi0EEEEEEiEEEEESA_EEC2ERKSD_RKSA_:
[----:B------:R-:W-:Y:S02]  /*8700*/  IADD3 R2, R70, -c[0x0][0x20], RZ ;  /* 0x8000080046027a10 */ /* 0x000fe40007ffe0ff */
[----:B------:R-:W-:-:S03]  /*8710*/  MOV R7, 0x0 ;  /* 0x0000000000077802 */ /* 0x000fc60000000f00 */
[----:B------:R1:W-:Y:S01]  /*8720*/  STL [R2], R3 ;  /* 0x0000000302007387 */ /* 0x0003e20000100800 */
[----:B------:R-:W-:Y:S05]  /*8730*/  RET.REL.NODEC R6 `(_ZN7cutlass13device_kernelIN5flash19enable_sm80_to_sm89INS1_16FlashAttnBwdSm80INS1_25CollectiveMainloopBwdSm80ILi2ELi2EN4cute5tupleIJNS5_1CILi128EEES8_NS7_ILi64EEEEEENS_10bfloat16_tEfNS_4arch4Sm80ELb0ELb1ELb1ELb1ELb1ELb0ELb0ELb0ELi2ELi4ELi4ELi4ELb0EEENS1_21CollectiveEpilogueBwdISA_SB_SD_Li256ELb1ELb0ELi2EEENS1_19SingleTileSchedulerILb1ELb0ELb0ELi128EEEEEEEEEvNT_6ParamsE) ;  /* 0xffff78c006007950 */ /* 0x000fea0003c3ffff */
        .type           $_ZN7cutlass13device_kernelIN5flash19enable_sm80_to_sm89INS1_16FlashAttnBwdSm80INS1_25CollectiveMainloopBwdSm80ILi2ELi2EN4cute5tupleIJNS5_1CILi128EEES8_NS7_ILi64EEEEEENS_10bfloat16_tEfNS_4arch4Sm80ELb0ELb1ELb1ELb1ELb1ELb0ELb0ELb0ELi2ELi4ELi4ELi4ELb0EEENS1_21CollectiveEpilogueBwdISA_SB_SD_Li256ELb1ELb0ELi2EEENS1_19SingleTileSchedulerILb1ELb0ELb0ELi128EEEEEEEEEvNT_6ParamsE$_ZN4cute3eso3ESOILb0ELb1EJiEEC2ERKi,@function
        .size           $_ZN7cutlass13device_kernelIN5flash19enable_sm80_to_sm89INS1_16FlashAttnBwdSm80INS1_25CollectiveMainloopBwdSm80ILi2ELi2EN4cute5tupleIJNS5_1CILi128EEES8_NS7_ILi64EEEEEENS_10bfloat16_tEfNS_4arch4Sm80ELb0ELb1ELb1ELb1ELb1ELb0ELb0ELb0ELi2ELi4ELi4ELi4ELb0EEENS1_21CollectiveEpilogueBwdISA_SB_SD_Li256ELb1ELb0ELi2EEENS1_19SingleTileSchedulerILb1ELb0ELb0ELi128EEEEEEEEEvNT_6ParamsE$_ZN4cute3eso3ESOILb0ELb1EJiEEC2ERKi,($_ZN7cutlass13device_kernelIN5flash19enable_sm80_to_sm89INS1_16FlashAttnBwdSm80INS1_25CollectiveMainloopBwdSm80ILi2ELi2EN4cute5tupleIJNS5_1CILi128EEES8_NS7_ILi64EEEEEENS_10bfloat16_tEfNS_4arch4Sm80ELb0ELb1ELb1ELb1ELb1ELb0ELb0ELb0ELi2ELi4ELi4ELi4ELb0EEENS1_21CollectiveEpilogueBwdISA_SB_SD_Li256ELb1ELb0ELi2EEENS1_19SingleTileSchedulerILb1ELb0ELb0ELi128EEEEEEEEEvNT_6ParamsE$_ZN4cute3eso3ESOILb0ELb1EJiNS_1CILi0EEEEEC2ERKiRKS3_ - $_ZN7cutlass13device_kernelIN5flash19enable_sm80_to_sm89INS1_16FlashAttnBwdSm80INS1_25CollectiveMainloopBwdSm80ILi2ELi2EN4cute5tupleIJNS5_1CILi128EEES8_NS7_ILi64EEEEEENS_10bfloat16_tEfNS_4arch4Sm80ELb0ELb1ELb1ELb1ELb1ELb0ELb0ELb0ELi2ELi4ELi4ELi4ELb0EEENS1_21CollectiveEpilogueBwdISA_SB_SD_Li256ELb1ELb0ELi2EEENS1_19SingleTileSchedulerILb1ELb0ELb0ELi128EEEEEEEEEvNT_6ParamsE$_ZN4cute3eso3ESOILb0ELb1EJiEEC2ERKi)
$_ZN7cutlass13device_kernelIN5flash19enable_sm80_to_sm89INS1_16FlashAttnBwdSm80INS1_25CollectiveMainloopBwdSm80ILi2ELi2EN4cute5tupleIJNS5_1CILi128EEES8_NS7_ILi64EEEEEENS_10bfloat16_tEfNS_4arch4Sm80ELb0ELb1ELb1ELb1ELb1ELb0ELb0ELb0ELi2ELi4ELi4ELi4ELb0EEENS1_21CollectiveEpilogueBwdISA_SB_SD_Li256ELb1ELb0ELi2EEENS1_19SingleTileSchedulerILb1ELb0ELb0ELi128EEEEEEEEEvNT_6ParamsE$_ZN4cute3eso3ESOILb0ELb1EJiEEC2ERKi:
[----:B------:R-:W-:Y:S01]  /*8740*/  IADD3 R2, R2, -c[0x0][0x20], RZ ;  /* 0x8000080002027a10 */ /* 0x000fe20007ffe0ff */
[----:B------:R-:W-:Y:S01]  /*8750*/  IMAD.MOV.U32 R84, RZ, RZ, R6 ;  /* 0x000000ffff547224 */ /* 0x000fe200078e0006 */
[----:B------:R-:W-:-:S03]  /*8760*/  MOV R85, 0x0 ;  /* 0x0000000000557802 */ /* 0x000fc60000000f00 */
[----:B------:R1:W-:Y:S01]  /*8770*/  STL [R2], R3 ;  /* 0x0000000302007387 */ /* 0x0003e20000100800 */
[----:B------:R-:W-:Y:S05]  /*8780*/  RET.REL.NODEC R84 `(_ZN7cutlass13device_kernelIN5flash19enable_sm80_to_sm89INS1_16FlashAttnBwdSm80INS1_25CollectiveMainloopBwdSm80ILi2ELi2EN4cute5tupleIJNS5_1CILi128EEES8_NS7_ILi64EEEEEENS_10bfloat16_tEfNS_4arch4Sm80ELb0ELb1ELb1ELb1ELb1ELb0ELb0ELb0ELi2ELi4ELi4ELi4ELb0EEENS1_21CollectiveEpilogueBwdISA_SB_SD_Li256ELb1ELb0ELi2EEENS1_19SingleTileSchedulerILb1ELb0ELb0ELi128EEEEEEEEEvNT_6ParamsE) ;  /* 0xffff787054007950 */ /* 0x000fea0003c3ffff */
        .type           $_ZN7cutlass13device_kernelIN5flash19enable_sm80_to_sm89INS1_16FlashAttnBwdSm80INS1_25CollectiveMainloopBwdSm80ILi2ELi2EN4cute5tupleIJNS5_1CILi128EEES8_NS7_ILi64EEEEEENS_10bfloat16_tEfNS_4arch4Sm80ELb0ELb1ELb1ELb1ELb1ELb0ELb0ELb0ELi2ELi4ELi4ELi4ELb0EEENS1_21CollectiveEpilogueBwdISA_SB_SD_Li256ELb1ELb0ELi2EEENS1_19SingleTileSchedulerILb1ELb0ELb0ELi128EEEEEEEEEvNT_6ParamsE$_ZN4cute3eso3ESOILb0ELb1EJiNS_1CILi0EEEEEC2ERKiRKS3_,@function
        .size           $_ZN7cutlass13device_kernelIN5flash19enable_sm80_to_sm89INS1_16FlashAttnBwdSm80INS1_25CollectiveMainloopBwdSm80ILi2ELi2EN4cute5tupleIJNS5_1CILi128EEES8_NS7_ILi64EEEEEENS_10bfloat16_tEfNS_4arch4Sm80ELb0ELb1ELb1ELb1ELb1ELb0ELb0ELb0ELi2ELi4ELi4ELi4ELb0EEENS1_21CollectiveEpilogueBwdISA_SB_SD_Li256ELb1ELb0ELi2EEENS1_19SingleTileSchedulerILb1ELb0ELb0ELi128EEEEEEEEEvNT_6ParamsE$_ZN4cute3eso3ESOILb0ELb1EJiNS_1CILi0EEEEEC2ERKiRKS3_,($_ZN7cutlass13device_kernelIN5flash19enable_sm80_to_sm89INS1_16FlashAttnBwdSm80INS1_25CollectiveMainloopBwdSm80ILi2ELi2EN4cute5tupleIJNS5_1CILi128EEES8_NS7_ILi64EEEEEENS_10bfloat16_tEfNS_4arch4Sm80ELb0ELb1ELb1ELb1ELb1ELb0ELb0ELb0ELi2ELi4ELi4ELi4ELb0EEENS1_21CollectiveEpilogueBwdISA_SB_SD_Li256ELb1ELb0ELi2EEENS1_19SingleTileSchedulerILb1ELb0ELb0ELi128EEEEEEEEEvNT_6ParamsE$_ZN4cute3eso3ESOILb0ELb1EJiNS_1CILi144EEENS2_ILi288EEEEEC2ERKiRKS3_RKS4_ - $_ZN7cutlass13device_kernelIN5flash19enable_sm80_to_sm89INS1_16FlashAttnBwdSm80INS1_25CollectiveMainloopBwdSm80ILi2ELi2EN4cute5tupleIJNS5_1CILi128EEES8_NS7_ILi64EEEEEENS_10bfloat16_tEfNS_4arch4Sm80ELb0ELb1ELb1ELb1ELb1ELb0ELb0ELb0ELi2ELi4ELi4ELi4ELb0EEENS1_21CollectiveEpilogueBwdISA_SB_SD_Li256ELb1ELb0ELi2EEENS1_19SingleTileSchedulerILb1ELb0ELb0ELi128EEEEEEEEEvNT_6ParamsE$_ZN4cute3eso3ESOILb0ELb1EJiNS_1CILi0EEEEEC2ERKiRKS3_)
$_ZN7cutlass13device_kernelIN5flash19enable_sm80_to_sm89INS1_16FlashAttnBwdSm80INS1_25CollectiveMainloopBwdSm80ILi2ELi2EN4cute5tupleIJNS5_1CILi128EEES8_NS7_ILi64EEEEEENS_10bfloat16_tEfNS_4arch4Sm80ELb0ELb1ELb1ELb1ELb1ELb0ELb0ELb0ELi2ELi4ELi4ELi4ELb0EEENS1_21CollectiveEpilogueBwdISA_SB_SD_Li256ELb1ELb0ELi2EEENS1_19SingleTileSchedulerILb1ELb0ELb0ELi128EEEEEEEEEvNT_6ParamsE$_ZN4cute3eso3ESOILb0ELb1EJiNS_1CILi0EEEEEC2ERKiRKS3_:
[----:B------:R-:W-:Y:S01]  /*8790*/  IADD3 R2, R2, -c[0x0][0x20], RZ ;  /* 0x8000080002027a10 */ /* 0x000fe20007ffe0ff */
[----:B------:R-:W-:Y:S01]  /*87a0*/  IMAD.MOV.U32 R10, RZ, RZ, R6 ;  /* 0x000000ffff0a7224 */ /* 0x000fe200078e0006 */
[----:B------:R-:W-:-:S03]  /*87b0*/  MOV R11, 0x0 ;  /* 0x00000000000b7802 */ /* 0x000fc60000000f00 */
[----:B------:R1:W-:Y:S01]  /*87c0*/  STL [R2], R3 ;  /* 0x0000000302007387 */ /* 0x0003e20000100800 */
[----:B------:R-:W-:Y:S05]  /*87d0*/  RET.REL.NODEC R10 `(_ZN7cutlass13device_kernelIN5flash19enable_sm80_to_sm89INS1_16FlashAttnBwdSm80INS1_25CollectiveMainloopBwdSm80ILi2ELi2EN4cute5tupleIJNS5_1CILi128EEES8_NS7_ILi64EEEEEENS_10bfloat16_tEfNS_4arch4Sm80ELb0ELb1ELb1ELb1ELb1ELb0ELb0ELb0ELi2ELi4ELi4ELi4ELb0EEENS1_21CollectiveEpilogueBwdISA_SB_SD_Li256ELb1ELb0ELi2EEENS1_19SingleTileSchedulerILb1ELb0ELb0ELi128EEEEEEEEEvNT_6ParamsE) ;  /* 0xffff78200a007950 */ /* 0x000fea0003c3ffff */
        .type           $_ZN7cutlass13device_kernelIN5flash19enable_sm80_to_sm89INS1_16FlashAttnBwdSm80INS1_25CollectiveMainloopBwdSm80ILi2ELi2EN4cute5tupleIJNS5_1CILi128EEES8_NS7_ILi64EEEEEENS_10bfloat16_tEfNS_4arch4Sm80ELb0ELb1ELb1ELb1ELb1ELb0ELb0ELb0ELi2ELi4ELi4ELi4ELb0EEENS1_21CollectiveEpilogueBwdISA_SB_SD_Li256ELb1ELb0ELi2EEENS1_19SingleTileSchedulerILb1ELb0ELb0ELi128EEEEEEEEEvNT_6ParamsE$_ZN4cute3eso3ESOILb0ELb1EJiNS_1CILi144EEENS2_ILi288EEEEEC2ERKiRKS3_RKS4_,@function
        .size           $_ZN7cutlass13device_kernelIN5flash19enable_sm80_to_sm89INS1_16FlashAttnBwdSm80INS1_25CollectiveMainloopBwdSm80ILi2ELi2EN4cute5tupleIJNS5_1CILi128EEES8_NS7_ILi64EEEEEENS_10bfloat16_tEfNS_4arch4Sm80ELb0ELb1ELb1ELb1ELb1ELb0ELb0ELb0ELi2ELi4ELi4ELi4ELb0EEENS1_21CollectiveEpilogueBwdISA_SB_SD_Li256ELb1ELb0ELi2EEENS1_19SingleTileSchedulerILb1ELb0ELb0ELi128EEEEEEEEEvNT_6ParamsE$_ZN4cute3eso3ESOILb0ELb1EJiNS_1CILi144EEENS2_ILi288EEEEEC2ERKiRKS3_RKS4_,($_ZN7cutlass13device_kernelIN5flash19enable_sm80_to_sm89INS1_16FlashAttnBwdSm80INS1_25CollectiveMainloopBwdSm80ILi2ELi2EN4cute5tupleIJNS5_1CILi128EEES8_NS7_ILi64EEEEEENS_10bfloat16_tEfNS_4arch4Sm80ELb0ELb1ELb1ELb1ELb1ELb0ELb0ELb0ELi2ELi4ELi4ELi4ELb0EEENS1_21CollectiveEpilogueBwdISA_SB_SD_Li256ELb1ELb0ELi2EEENS1_19SingleTileSchedulerILb1ELb0ELb0ELi128EEEEEEEEEvNT_6ParamsE$_ZN4cute3eso3ESOILb0ELb1EJiNS_1CILi144EEENS2_ILi512EEEEEC2ERKiRKS3_RKS4_ - $_ZN7cutlass13device_kernelIN5flash19enable_sm80_to_sm89INS1_16FlashAttnBwdSm80INS1_25CollectiveMainloopBwdSm80ILi2ELi2EN4cute5tupleIJNS5_1CILi128EEES8_NS7_ILi64EEEEEENS_10bfloat16_tEfNS_4arch4Sm80ELb0ELb1ELb1ELb1ELb1ELb0ELb0ELb0ELi2ELi4ELi4ELi4ELb0EEENS1_21CollectiveEpilogueBwdISA_SB_SD_Li256ELb1ELb0ELi2EEENS1_19SingleTileSchedulerILb1ELb0ELb0ELi128EEEEEEEEEvNT_6ParamsE$_ZN4cute3eso3ESOILb0ELb1EJiNS_1CILi144EEENS2_ILi288EEEEEC2ERKiRKS3_RKS4_)
$_ZN7cutlass13device_kernelIN5flash19enable_sm80_to_sm89INS1_16FlashAttnBwdSm80INS1_25CollectiveMainloopBwdSm80ILi2ELi2EN4cute5tupleIJNS5_1CILi128EEES8_NS7_ILi64EEEEEENS_10bfloat16_tEfNS_4arch4Sm80ELb0ELb1ELb1ELb1ELb1ELb0ELb0ELb0ELi2ELi4ELi4ELi4ELb0EEENS1_21CollectiveEpilogueBwdISA_SB_SD_Li256ELb1ELb0ELi2EEENS1_19SingleTileSchedulerILb1ELb0ELb0ELi128EEEEEEEEEvNT_6ParamsE$_ZN4cute3eso3ESOILb0ELb1EJiNS_1CILi144EEENS2_ILi288EEEEEC2ERKiRKS3_RKS4_:
[----:B------:R-:W-:Y:S02]  /*87e0*/  IADD3 R4, R63, -c[0x0][0x20], RZ ;  /* 0x800008003f047a10 */ /* 0x000fe40007ffe0ff */
[----:B------:R-:W-:-:S03]  /*87f0*/  MOV R7, 0x0 ;  /* 0x0000000000077802 */ /* 0x000fc60000000f00 */
[----:B------:R1:W-:Y:S01]  /*8800*/  STL [R4], R5 ;  /* 0x0000000504007387 */ /* 0x0003e20000100800 */
[----:B------:R-:W-:Y:S05]  /*8810*/  RET.REL.NODEC R6 `(_ZN7cutlass13device_kernelIN5flash19enable_sm80_to_sm89INS1_16FlashAttnBwdSm80INS1_25CollectiveMainloopBwdSm80ILi2ELi2EN4cute5tupleIJNS5_1CILi128EEES8_NS7_ILi64EEEEEENS_10bfloat16_tEfNS_4arch4Sm80ELb0ELb1ELb1ELb1ELb1ELb0ELb0ELb0ELi2ELi4ELi4ELi4ELb0EEENS1_21CollectiveEpilogueBwdISA_SB_SD_Li256ELb1ELb0ELi2EEENS1_19SingleTileSchedulerILb1ELb0ELb0ELi128EEEEEEEEEvNT_6ParamsE) ;  /* 0xffff77e006007950 */ /* 0x000fea0003c3ffff */
        .type           $_ZN7cutlass13device_kernelIN5flash19enable_sm80_to_sm89INS1_16FlashAttnBwdSm80INS1_25CollectiveMainloopBwdSm80ILi2ELi2EN4cute5tupleIJNS5_1CILi128EEES8_NS7_ILi64EEEEEENS_10bfloat16_tEfNS_4arch4Sm80ELb0ELb1ELb1ELb1ELb1ELb0ELb0ELb0ELi2ELi4ELi4ELi4ELb0EEENS1_21CollectiveEpilogueBwdISA_SB_SD_Li256ELb1ELb0ELi2EEENS1_19SingleTileSchedulerILb1ELb0ELb0ELi128EEEEEEEEEvNT_6ParamsE$_ZN4cute3eso3ESOILb0ELb1EJiNS_1CILi144EEENS2_ILi512EEEEEC2ERKiRKS3_RKS4_,@function
        .size           $_ZN7cutlass13device_kernelIN5flash19enable_sm80_to_sm89INS1_16FlashAttnBwdSm80INS1_25CollectiveMainloopBwdSm80ILi2ELi2EN4cute5tupleIJNS5_1CILi128EEES8_NS7_ILi64EEEEEENS_10bfloat16_tEfNS_4arch4Sm80ELb0ELb1ELb1ELb1ELb1ELb0ELb0ELb0ELi2ELi4ELi4ELi4ELb0EEENS1_21CollectiveEpilogueBwdISA_SB_SD_Li256ELb1ELb0ELi2EEENS1_19SingleTileSchedulerILb1ELb0ELb0ELi128EEEEEEEEEvNT_6ParamsE$_ZN4cute3eso3ESOILb0ELb1EJiNS_1CILi144EEENS2_ILi512EEEEEC2ERKiRKS3_RKS4_,($_ZN7cutlass13device_kernelIN5flash19enable_sm80_to_sm89INS1_16FlashAttnBwdSm80INS1_25CollectiveMainloopBwdSm80ILi2ELi2EN4cute5tupleIJNS5_1CILi128EEES8_NS7_ILi64EEEEEENS_10bfloat16_tEfNS_4arch4Sm80ELb0ELb1ELb1ELb1ELb1ELb0ELb0ELb0ELi2ELi4ELi4ELi4ELb0EEENS1_21CollectiveEpilogueBwdISA_SB_SD_Li256ELb1ELb0ELi2EEENS1_19SingleTileSchedulerILb1ELb0ELb0ELi128EEEEEEEEEvNT_6ParamsE$_ZN4cute3eso3ESOILb0ELb1EJiNS_1CILi4096EEEEEC2ERKiRKS3_ - $_ZN7cutlass13device_kernelIN5flash19enable_sm80_to_sm89INS1_16FlashAttnBwdSm80INS1_25CollectiveMainloopBwdSm80ILi2ELi2EN4cute5tupleIJNS5_1CILi128EEES8_NS7_ILi64EEEEEENS_10bfloat16_tEfNS_4arch4Sm80ELb0ELb1ELb1ELb1ELb1ELb0ELb0ELb0ELi2ELi4ELi4ELi4ELb0EEENS1_21CollectiveEpilogueBwdISA_SB_SD_Li256ELb1ELb0ELi2EEENS1_19SingleTileSchedulerILb1ELb0ELb0ELi128EEEEEEEEEvNT_6ParamsE$_ZN4cute3eso3ESOILb0ELb1EJiNS_1CILi144EEENS2_ILi512EEEEEC2ERKiRKS3_RKS4_)
$_ZN7cutlass13device_kernelIN5flash19enable_sm80_to_sm89INS1_16FlashAttnBwdSm80INS1_25CollectiveMainloopBwdSm80ILi2ELi2EN4cute5tupleIJNS5_1CILi128EEES8_NS7_ILi64EEEEEENS_10bfloat16_tEfNS_4arch4Sm80ELb0ELb1ELb1ELb1ELb1ELb0ELb0ELb0ELi2ELi4ELi4ELi4ELb0EEENS1_21CollectiveEpilogueBwdISA_SB_SD_Li256ELb1ELb0ELi2EEENS1_19SingleTileSchedulerILb1ELb0ELb0ELi128EEEEEEEEEvNT_6ParamsE$_ZN4cute3eso3ESOILb0ELb1EJiNS_1CILi144EEENS2_ILi512EEEEEC2ERKiRKS3_RKS4_:
[----:B------:R-:W-:Y:S02]  /*8820*/  IADD3 R4, R63, -c[0x0][0x20], RZ ;  /* 0x800008003f047a10 */ /* 0x000fe40007ffe0ff */
[----:B------:R-:W-:-:S03]  /*8830*/  MOV R7, 0x0 ;  /* 0x0000000000077802 */ /* 0x000fc60000000f00 */
[----:B------:R1:W-:Y:S01]  /*8840*/  STL [R4], R5 ;  /* 0x0000000504007387 */ /* 0x0003e20000100800 */
[----:B------:R-:W-:Y:S05]  /*8850*/  RET.REL.NODEC R6 `(_ZN7cutlass13device_kernelIN5flash19enable_sm80_to_sm89INS1_16FlashAttnBwdSm80INS1_25CollectiveMainloopBwdSm80ILi2ELi2EN4cute5tupleIJNS5_1CILi128EEES8_NS7_ILi64EEEEEENS_10bfloat16_tEfNS_4arch4Sm80ELb0ELb1ELb1ELb1ELb1ELb0ELb0ELb0ELi2ELi4ELi4ELi4ELb0EEENS1_21CollectiveEpilogueBwdISA_SB_SD_Li256ELb1ELb0ELi2EEENS1_19SingleTileSchedulerILb1ELb0ELb0ELi128EEEEEEEEEvNT_6ParamsE) ;  /* 0xffff77a006007950 */ /* 0x000fea0003c3ffff */
        .type           $_ZN7cutlass13device_kernelIN5flash19enable_sm80_to_sm89INS1_16FlashAttnBwdSm80INS1_25CollectiveMainloopBwdSm80ILi2ELi2EN4cute5tupleIJNS5_1CILi128EEES8_NS7_ILi64EEEEEENS_10bfloat16_tEfNS_4arch4Sm80ELb0ELb1ELb1ELb1ELb1ELb0ELb0ELb0ELi2ELi4ELi4ELi4ELb0EEENS1_21CollectiveEpilogueBwdISA_SB_SD_Li256ELb1ELb0ELi2EEENS1_19SingleTileSchedulerILb1ELb0ELb0ELi128EEEEEEEEEvNT_6ParamsE$_ZN4cute3eso3ESOILb0ELb1EJiNS_1CILi4096EEEEEC2ERKiRKS3_,@function
        .size           $_ZN7cutlass13device_kernelIN5flash19enable_sm80_to_sm89INS1_16FlashAttnBwdSm80INS1_25CollectiveMainloopBwdSm80ILi2ELi2EN4cute5tupleIJNS5_1CILi128EEES8_NS7_ILi64EEEEEENS_10bfloat16_tEfNS_4arch4Sm80ELb0ELb1ELb1ELb1ELb1ELb0ELb0ELb0ELi2ELi4ELi4ELi4ELb0EEENS1_21CollectiveEpilogueBwdISA_SB_SD_Li256ELb1ELb0ELi2EEENS1_19SingleTileSchedulerILb1ELb0ELb0ELi128EEEEEEEEEvNT_6ParamsE$_ZN4cute3eso3ESOILb0ELb1EJiNS_1CILi4096EEEEEC2ERKiRKS3_,($_ZN7cutlass13device_kernelIN5flash19enable_sm80_to_sm89INS1_16FlashAttnBwdSm80INS1_25CollectiveMainloopBwdSm80ILi2ELi2EN4cute5tupleIJNS5_1CILi128EEES8_NS7_ILi64EEEEEENS_10bfloat16_tEfNS_4arch4Sm80ELb0ELb1ELb1ELb1ELb1ELb0ELb0ELb0ELi2ELi4ELi4ELi4ELb0EEENS1_21CollectiveEpilogueBwdISA_SB_SD_Li256ELb1ELb0ELi2EEENS1_19SingleTileSchedulerILb1ELb0ELb0ELi128EEEEEEEEEvNT_6ParamsE$_ZN4cute3eso3ESOILb0ELb1EJiNS_1CILi512EEEEEC2ERKiRKS3_ - $_ZN7cutlass13device_kernelIN5flash19enable_sm80_to_sm89INS1_16FlashAttnBwdSm80INS1_25CollectiveMainloopBwdSm80ILi2ELi2EN4cute5tupleIJNS5_1CILi128EEES8_NS7_ILi64EEEEEENS_10bfloat16_tEfNS_4arch4Sm80ELb0ELb1ELb1ELb1ELb1ELb0ELb0ELb0ELi2ELi4ELi4ELi4ELb0EEENS1_21CollectiveEpilogueBwdISA_SB_SD_Li256ELb1ELb0ELi2EEENS1_19SingleTileSchedulerILb1ELb0ELb0ELi128EEEEEEEEEvNT_6ParamsE$_ZN4cute3eso3ESOILb0ELb1EJiNS_1CILi4096EEEEEC2ERKiRKS3_)
$_ZN7cutlass13device_kernelIN5flash19enable_sm80_to_sm89INS1_16FlashAttnBwdSm80INS1_25CollectiveMainloopBwdSm80ILi2ELi2EN4cute5tupleIJNS5_1CILi128EEES8_NS7_ILi64EEEEEENS_10bfloat16_tEfNS_4arch4Sm80ELb0ELb1ELb1ELb1ELb1ELb0ELb0ELb0ELi2ELi4ELi4ELi4ELb0EEENS1_21CollectiveEpilogueBwdISA_SB_SD_Li256ELb1ELb0ELi2EEENS1_19SingleTileSchedulerILb1ELb0ELb0ELi128EEEEEEEEEvNT_6ParamsE$_ZN4cute3eso3ESOILb0ELb1EJiNS_1CILi4096EEEEEC2ERKiRKS3_:
[----:B------:R-:W-:Y:S02]  /*8860*/  IADD3 R9, R9, -c[0x0][0x20], RZ ;  /* 0x8000080009097a10 */ /* 0x000fe40007ffe0ff */
[----:B------:R-:W-:-:S03]  /*8870*/  MOV R5, 0x0 ;  /* 0x0000000000057802 */ /* 0x000fc60000000f00 */
[----:B------:R1:W-:Y:S01]  /*8880*/  STL [R9], R2 ;  /* 0x0000000209007387 */ /* 0x0003e20000100800 */
[----:B------:R-:W-:Y:S05]  /*8890*/  RET.REL.NODEC R4 `(_ZN7cutlass13device_kernelIN5flash19enable_sm80_to_sm89INS1_16FlashAttnBwdSm80INS1_25CollectiveMainloopBwdSm80ILi2ELi2EN4cute5tupleIJNS5_1CILi128EEES8_NS7_ILi64EEEEEENS_10bfloat16_tEfNS_4arch4Sm80ELb0ELb1ELb1ELb1ELb1ELb0ELb0ELb0ELi2ELi4ELi4ELi4ELb0EEENS1_21CollectiveEpilogueBwdISA_SB_SD_Li256ELb1ELb0ELi2EEENS1_19SingleTileSchedulerILb1ELb0ELb0ELi128EEEEEEEEEvNT_6ParamsE) ;  /* 0xffff776004007950 */ /* 0x000fea0003c3ffff */
        .type           $_ZN7cutlass13device_kernelIN5flash19enable_sm80_to_sm89INS1_16FlashAttnBwdSm80INS1_25CollectiveMainloopBwdSm80ILi2ELi2EN4cute5tupleIJNS5_1CILi128EEES8_NS7_ILi64EEEEEENS_10bfloat16_tEfNS_4arch4Sm80ELb0ELb1ELb1ELb1ELb1ELb0ELb0ELb0ELi2ELi4ELi4ELi4ELb0EEENS1_21CollectiveEpilogueBwdISA_SB_SD_Li256ELb1ELb0ELi2EEENS1_19SingleTileSchedulerILb1ELb0ELb0ELi128EEEEEEEEEvNT_6ParamsE$_ZN4cute3eso3ESOILb0ELb1EJiNS_1CILi512EEEEEC2ERKiRKS3_,@function
        .size           $_ZN7cutlass13device_kernelIN5flash19enable_sm80_to_sm89INS1_16FlashAttnBwdSm80INS1_25CollectiveMainloopBwdSm80ILi2ELi2EN4cute5tupleIJNS5_1CILi128EEES8_NS7_ILi64EEEEEENS_10bfloat16_tEfNS_4arch4Sm80ELb0ELb1ELb1ELb1ELb1ELb0ELb0ELb0ELi2ELi4ELi4ELi4ELb0EEENS1_21CollectiveEpilogueBwdISA_SB_SD_Li256ELb1ELb0ELi2EEENS1_19SingleTileSchedulerILb1ELb0ELb0ELi128EEEEEEEEEvNT_6ParamsE$_ZN4cute3eso3ESOILb0ELb1EJiNS_1CILi512EEEEEC2ERKiRKS3_,($_ZN7cutlass13device_kernelIN5flash19enable_sm80_to_sm89INS1_16FlashAttnBwdSm80INS1_25CollectiveMainloopBwdSm80ILi2ELi2EN4cute5tupleIJNS5_1CILi128EEES8_NS7_ILi64EEEEEENS_10bfloat16_tEfNS_4arch4Sm80ELb0ELb1ELb1ELb1ELb1ELb0ELb0ELb0ELi2ELi4ELi4ELi4ELb0EEENS1_21CollectiveEpilogueBwdISA_SB_SD_Li256ELb1ELb0ELi2EEENS1_19SingleTileSchedulerILb1ELb0ELb0ELi128EEEEEEEEEvNT_6ParamsE$_ZN4cute3eso3ESOILb0ELb1EJiNS_1CILi72EEENS2_ILi512EEEEEC2ERKiRKS3_RKS4_ - $_ZN7cutlass13device_kernelIN5flash19enable_sm80_to_sm89INS1_16FlashAttnBwdSm80INS1_25CollectiveMainloopBwdSm80ILi2ELi2EN4cute5tupleIJNS5_1CILi128EEES8_NS7_ILi64EEEEEENS_10bfloat16_tEfNS_4arch4Sm80ELb0ELb1ELb1ELb1ELb1ELb0ELb0ELb0ELi2ELi4ELi4ELi4ELb0EEENS1_21CollectiveEpilogueBwdISA_SB_SD_Li256ELb1ELb0ELi2EEENS1_19SingleTileSchedulerILb1ELb0ELb0ELi128EEEEEEEEEvNT_6ParamsE$_ZN4cute3eso3ESOILb0ELb1EJiNS_1CILi512EEEEEC2ERKiRKS3_)
$_ZN7cutlass13device_kernelIN5flash19enable_sm80_to_sm89INS1_16FlashAttnBwdSm80INS1_25CollectiveMainloopBwdSm80ILi2ELi2EN4cute5tupleIJNS5_1CILi128EEES8_NS7_ILi64EEEEEENS_10bfloat16_tEfNS_4arch4Sm80ELb0ELb1ELb1ELb1ELb1ELb0ELb0ELb0ELi2ELi4ELi4ELi4ELb0EEENS1_21CollectiveEpilogueBwdISA_SB_SD_Li256ELb1ELb0ELi2EEENS1_19SingleTileSchedulerILb1ELb0ELb0ELi128EEEEEEEEEvNT_6ParamsE$_ZN4cute3eso3ESOILb0ELb1EJiNS_1CILi512EEEEEC2ERKiRKS3_:
[----:B------:R-:W-:Y:S02]  /*88a0*/  IADD3 R3, R40, -c[0x0][0x20], RZ ;  /* 0x8000080028037a10 */ /* 0x000fe40007ffe0ff */
[----:B------:R-:W-:-:S03]  /*88b0*/  MOV R5, 0x0 ;  /* 0x0000000000057802 */ /* 0x000fc60000000f00 */
[----:B------:R1:W-:Y:S01]  /*88c0*/  STL [R3], R2 ;  /* 0x0000000203007387 */ /* 0x0003e20000100800 */
[----:B------:R-:W-:Y:S05]  /*88d0*/  RET.REL.NODEC R4 `(_ZN7cutlass13device_kernelIN5flash19enable_sm80_to_sm89INS1_16FlashAttnBwdSm80INS1_25CollectiveMainloopBwdSm80ILi2ELi2EN4cute5tupleIJNS5_1CILi128EEES8_NS7_ILi64EEEEEENS_10bfloat16_tEfNS_4arch4Sm80ELb0ELb1ELb1ELb1ELb1ELb0ELb0ELb0ELi2ELi4ELi4ELi4ELb0EEENS1_21CollectiveEpilogueBwdISA_SB_SD_Li256ELb1ELb0ELi2EEENS1_19SingleTileSchedulerILb1ELb0ELb0ELi128EEEEEEEEEvNT_6ParamsE) ;  /* 0xffff772004007950 */ /* 0x000fea0003c3ffff */
        .type           $_ZN7cutlass13device_kernelIN5flash19enable_sm80_to_sm89INS1_16FlashAttnBwdSm80INS1_25CollectiveMainloopBwdSm80ILi2ELi2EN4cute5tupleIJNS5_1CILi128EEES8_NS7_ILi64EEEEEENS_10bfloat16_tEfNS_4arch4Sm80ELb0ELb1ELb1ELb1ELb1ELb0ELb0ELb0ELi2ELi4ELi4ELi4ELb0EEENS1_21CollectiveEpilogueBwdISA_SB_SD_Li256ELb1ELb0ELi2EEENS1_19SingleTileSchedulerILb1ELb0ELb0ELi128EEEEEEEEEvNT_6ParamsE$_ZN4cute3eso3ESOILb0ELb1EJiNS_1CILi72EEENS2_ILi512EEEEEC2ERKiRKS3_RKS4_,@function
        .size           $_ZN7cutlass13device_kernelIN5flash19enable_sm80_to_sm89INS1_16FlashAttnBwdSm80INS1_25CollectiveMainloopBwdSm80ILi2ELi2EN4cute5tupleIJNS5_1CILi128EEES8_NS7_ILi64EEEEEENS_10bfloat16_tEfNS_4arch4Sm80ELb0ELb1ELb1ELb1ELb1ELb0ELb0ELb0ELi2ELi4ELi4ELi4ELb0EEENS1_21CollectiveEpilogueBwdISA_SB_SD_Li256ELb1ELb0ELi2EEENS1_19SingleTileSchedulerILb1ELb0ELb0ELi128EEEEEEEEEvNT_6ParamsE$_ZN4cute3eso3ESOILb0ELb1EJiNS_1CILi72EEENS2_ILi512EEEEEC2ERKiRKS3_RKS4_,($_ZN7cutlass13device_kernelIN5flash19enable_sm80_to_sm89INS1_16FlashAttnBwdSm80INS1_25CollectiveMainloopBwdSm80ILi2ELi2EN4cute5tupleIJNS5_1CILi128EEES8_NS7_ILi64EEEEEENS_10bfloat16_tEfNS_4arch4Sm80ELb0ELb1ELb1ELb1ELb1ELb0ELb0ELb0ELi2ELi4ELi4ELi4ELb0EEENS1_21CollectiveEpilogueBwdISA_SB_SD_Li256ELb1ELb0ELi2EEENS1_19SingleTileSchedulerILb1ELb0ELb0ELi128EEEEEEEEEvNT_6ParamsE$_ZN4cute3eso3ESOILb0ELb1EJlEEC2ERKl - $_ZN7cutlass13device_kernelIN5flash19enable_sm80_to_sm89INS1_16FlashAttnBwdSm80INS1_25CollectiveMainloopBwdSm80ILi2ELi2EN4cute5tupleIJNS5_1CILi128EEES8_NS7_ILi64EEEEEENS_10bfloat16_tEfNS_4arch4Sm80ELb0ELb1ELb1ELb1ELb1ELb0ELb0ELb0ELi2ELi4ELi4ELi4ELb0EEENS1_21CollectiveEpilogueBwdISA_SB_SD_Li256ELb1ELb0ELi2EEENS1_19SingleTileSchedulerILb1ELb0ELb0ELi128EEEEEEEEEvNT_6ParamsE$_ZN4cute3eso3ESOILb0ELb1EJiNS_1CILi72EEENS2_ILi512EEEEEC2ERKiRKS3_RKS4_)
$_ZN7cutlass13device_kernelIN5flash19enable_sm80_to_sm89INS1_16FlashAttnBwdSm80INS1_25CollectiveMainloopBwdSm80ILi2ELi2EN4cute5tupleIJNS5_1CILi128EEES8_NS7_ILi64EEEEEENS_10bfloat16_tEfNS_4arch4Sm80ELb0ELb1ELb1ELb1ELb1ELb0ELb0ELb0ELi2ELi4ELi4ELi4ELb0EEENS1_21CollectiveEpilogueBwdISA_SB_SD_Li256ELb1ELb0ELi2EEENS1_19SingleTileSchedulerILb1ELb0ELb0ELi128EEEEEEEEEvNT_6ParamsE$_ZN4cute3eso3ESOILb0ELb1EJiNS_1CILi72EEENS2_ILi512EEEEEC2ERKiRKS3_RKS4_:
[----:B------:R-:W-:Y:S02]  /*88e0*/  IADD3 R4, R4, -c[0x0][0x20], RZ ;  /* 0x8000080004047a10 */ /* 0x000fe40007ffe0ff */
[----:B------:R-:W-:-:S03]  /*88f0*/  MOV R7, 0x0 ;  /* 0x0000000000077802 */ /* 0x000fc60000000f00 */
[----:B------:R1:W-:Y:S01]  /*8900*/  STL [R4], R5 ;  /* 0x0000000504007387 */ /* 0x0003e20000100800 */
[----:B------:R-:W-:Y:S05]  /*8910*/  RET.REL.NODEC R6 `(_ZN7cutlass13device_kernelIN5flash19enable_sm80_to_sm89INS1_16FlashAttnBwdSm80INS1_25CollectiveMainloopBwdSm80ILi2ELi2EN4cute5tupleIJNS5_1CILi128EEES8_NS7_ILi64EEEEEENS_10bfloat16_tEfNS_4arch4Sm80ELb0ELb1ELb1ELb1ELb1ELb0ELb0ELb0ELi2ELi4ELi4ELi4ELb0EEENS1_21CollectiveEpilogueBwdISA_SB_SD_Li256ELb1ELb0ELi2EEENS1_19SingleTileSchedulerILb1ELb0ELb0ELi128EEEEEEEEEvNT_6ParamsE) ;  /* 0xffff76e006007950 */ /* 0x000fea0003c3ffff */
        .type           $_ZN7cutlass13device_kernelIN5flash19enable_sm80_to_sm89INS1_16FlashAttnBwdSm80INS1_25CollectiveMainloopBwdSm80ILi2ELi2EN4cute5tupleIJNS5_1CILi128EEES8_NS7_ILi64EEEEEENS_10bfloat16_tEfNS_4arch4Sm80ELb0ELb1ELb1ELb1ELb1ELb0ELb0ELb0ELi2ELi4ELi4ELi4ELb0EEENS1_21CollectiveEpilogueBwdISA_SB_SD_Li256ELb1ELb0ELi2EEENS1_19SingleTileSchedulerILb1ELb0ELb0ELi128EEEEEEEEEvNT_6ParamsE$_ZN4cute3eso3ESOILb0ELb1EJlEEC2ERKl,@function
        .size           $_ZN7cutlass13device_kernelIN5flash19enable_sm80_to_sm89INS1_16FlashAttnBwdSm80INS1_25CollectiveMainloopBwdSm80ILi2ELi2EN4cute5tupleIJNS5_1CILi128EEES8_NS7_ILi64EEEEEENS_10bfloat16_tEfNS_4arch4Sm80ELb0ELb1ELb1ELb1ELb1ELb0ELb0ELb0ELi2ELi4ELi4ELi4ELb0EEENS1_21CollectiveEpilogueBwdISA_SB_SD_Li256ELb1ELb0ELi2EEENS1_19SingleTileSchedulerILb1ELb0ELb0ELi128EEEEEEEEEvNT_6ParamsE$_ZN4cute3eso3ESOILb0ELb1EJlEEC2ERKl,($_ZN7cutlass13device_kernelIN5flash19enable_sm80_to_sm89INS1_16FlashAttnBwdSm80INS1_25CollectiveMainloopBwdSm80ILi2ELi2EN4cute5tupleIJNS5_1CILi128EEES8_NS7_ILi64EEEEEENS_10bfloat16_tEfNS_4arch4Sm80ELb0ELb1ELb1ELb1ELb1ELb0ELb0ELb0ELi2ELi4ELi4ELi4ELb0EEENS1_21CollectiveEpilogueBwdISA_SB_SD_Li256ELb1ELb0ELi2EEENS1_19SingleTileSchedulerILb1ELb0ELb0ELi128EEEEEEEEEvNT_6ParamsE$_ZN4cute3eso3ESOILb1ELb0EJNS_10UnderscoreES2_S2_iEEC2ERKS2_S5_S5_RKi - $_ZN7cutlass13device_kernelIN5flash19enable_sm80_to_sm89INS1_16FlashAttnBwdSm80INS1_25CollectiveMainloopBwdSm80ILi2ELi2EN4cute5tupleIJNS5_1CILi128EEES8_NS7_ILi64EEEEEENS_10bfloat16_tEfNS_4arch4Sm80ELb0ELb1ELb1ELb1ELb1ELb0ELb0ELb0ELi2ELi4ELi4ELi4ELb0EEENS1_21CollectiveEpilogueBwdISA_SB_SD_Li256ELb1ELb0ELi2EEENS1_19SingleTileSchedulerILb1ELb0ELb0ELi128EEEEEEEEEvNT_6ParamsE$_ZN4cute3eso3ESOILb0ELb1EJlEEC2ERKl)
$_ZN7cutlass13device_kernelIN5flash19enable_sm80_to_sm89INS1_16FlashAttnBwdSm80INS1_25CollectiveMainloopBwdSm80ILi2ELi2EN4cute5tupleIJNS5_1CILi128EEES8_NS7_ILi64EEEEEENS_10bfloat16_tEfNS_4arch4Sm80ELb0ELb1ELb1ELb1ELb1ELb0ELb0ELb0ELi2ELi4ELi4ELi4ELb0EEENS1_21CollectiveEpilogueBwdISA_SB_SD_Li256ELb1ELb0ELi2EEENS1_19SingleTileSchedulerILb1ELb0ELb0ELi128EEEEEEEEEvNT_6ParamsE$_ZN4cute3eso3ESOILb0ELb1EJlEEC2ERKl:
[----:B------:R-:W-:Y:S01]  /*8920*/  IADD3 R5, R5, -c[0x0][0x20], RZ ;  /* 0x8000080005057a10 */ /* 0x000fe20007ffe0ff */
[----:B------:R-:W-:Y:S01]  /*8930*/  IMAD.MOV.U32 R84, RZ, RZ, R6 ;  /* 0x000000ffff547224 */ /* 0x000fe200078e0006 */
[----:B------:R-:W-:-:S03]  /*8940*/  MOV R85, 0x0 ;  /* 0x0000000000557802 */ /* 0x000fc60000000f00 */
[----:B------:R1:W-:Y:S01]  /*8950*/  STL.64 [R5], R2 ;  /* 0x0000000205007387 */ /* 0x0003e20000100a00 */
[----:B------:R-:W-:Y:S05]  /*8960*/  RET.REL.NODEC R84 `(_ZN7cutlass13device_kernelIN5flash19enable_sm80_to_sm89INS1_16FlashAttnBwdSm80INS1_25CollectiveMainloopBwdSm80ILi2ELi2EN4cute5tupleIJNS5_1CILi128EEES8_NS7_ILi64EEEEEENS_10bfloat16_tEfNS_4arch4Sm80ELb0ELb1ELb1ELb1ELb1ELb0ELb0ELb0ELi2ELi4ELi4ELi4ELb0EEENS1_21CollectiveEpilogueBwdISA_SB_SD_Li256ELb1ELb0ELi2EEENS1_19SingleTileSchedulerILb1ELb0ELb0ELi128EEEEEEEEEvNT_6ParamsE) ;  /* 0xffff769054007950 */ /* 0x000fea0003c3ffff */
        .type           $_ZN7cutlass13device_kernelIN5flash19enable_sm80_to_sm89INS1_16FlashAttnBwdSm80INS1_25CollectiveMainloopBwdSm80ILi2ELi2EN4cute5tupleIJNS5_1CILi128EEES8_NS7_ILi64EEEEEENS_10bfloat16_tEfNS_4arch4Sm80ELb0ELb1ELb1ELb1ELb1ELb0ELb0ELb0ELi2ELi4ELi4ELi4ELb0EEENS1_21CollectiveEpilogueBwdISA_SB_SD_Li256ELb1ELb0ELi2EEENS1_19SingleTileSchedulerILb1ELb0ELb0ELi128EEEEEEEEEvNT_6ParamsE$_ZN4cute3eso3ESOILb1ELb0EJNS_10UnderscoreES2_S2_iEEC2ERKS2_S5_S5_RKi,@function
        .size           $_ZN7cutlass13device_kernelIN5flash19enable_sm80_to_sm89INS1_16FlashAttnBwdSm80INS1_25CollectiveMainloopBwdSm80ILi2ELi2EN4cute5tupleIJNS5_1CILi128EEES8_NS7_ILi64EEEEEENS_10bfloat16_tEfNS_4arch4Sm80ELb0ELb1ELb1ELb1ELb1ELb0ELb0ELb0ELi2ELi4ELi4ELi4ELb0EEENS1_21CollectiveEpilogueBwdISA_SB_SD_Li256ELb1ELb0ELi2EEENS1_19SingleTileSchedulerILb1ELb0ELb0ELi128EEEEEEEEEvNT_6ParamsE$_ZN4cute3eso3ESOILb1ELb0EJNS_10UnderscoreES2_S2_iEEC2ERKS2_S5_S5_RKi,($_ZN7cutlass13device_kernelIN5flash19enable_sm80_to_sm89INS1_16FlashAttnBwdSm80INS1_25CollectiveMainloopBwdSm80ILi2ELi2EN4cute5tupleIJNS5_1CILi128EEES8_NS7_ILi64EEEEEENS_10bfloat16_tEfNS_4arch4Sm80ELb0ELb1ELb1ELb1ELb1ELb0ELb0ELb0ELi2ELi4ELi4ELi4ELb0EEENS1_21CollectiveEpilogueBwdISA_SB_SD_Li256ELb1ELb0ELi2EEENS1_19SingleTileSchedulerILb1ELb0ELb0ELi128EEEEEEEEEvNT_6ParamsE$_ZN4cute3eso3ESOILb1ELb0EJNS_10UnderscoreES2_iEEC2ERKS2_S5_RKi - $_ZN7cutlass13device_kernelIN5flash19enable_sm80_to_sm89INS1_16FlashAttnBwdSm80INS1_25CollectiveMainloopBwdSm80ILi2ELi2EN4cute5tupleIJNS5_1CILi128EEES8_NS7_ILi64EEEEEENS_10bfloat16_tEfNS_4arch4Sm80ELb0ELb1ELb1ELb1ELb1ELb0ELb0ELb0ELi2ELi4ELi4ELi4ELb0EEENS1_21CollectiveEpilogueBwdISA_SB_SD_Li256ELb1ELb0ELi2EEENS1_19SingleTileSchedulerILb1ELb0ELb0ELi128EEEEEEEEEvNT_6ParamsE$_ZN4cute3eso3ESOILb1ELb0EJNS_10UnderscoreES2_S2_iEEC2ERKS2_S5_S5_RKi)
$_ZN7cutlass13device_kernelIN5flash19enable_sm80_to_sm89INS1_16FlashAttnBwdSm80INS1_25CollectiveMainloopBwdSm80ILi2ELi2EN4cute5tupleIJNS5_1CILi128EEES8_NS7_ILi64EEEEEENS_10bfloat16_tEfNS_4arch4Sm80ELb0ELb1ELb1ELb1ELb1ELb0ELb0ELb0ELi2ELi4ELi4ELi4ELb0EEENS1_21CollectiveEpilogueBwdISA_SB_SD_Li256ELb1ELb0ELi2EEENS1_19SingleTileSchedulerILb1ELb0ELb0ELi128EEEEEEEEEvNT_6ParamsE$_ZN4cute3eso3ESOILb1ELb0EJNS_10UnderscoreES2_S2_iEEC2ERKS2_S5_S5_RKi:
[----:B------:R-:W-:Y:S02]  /*8970*/  IADD3 R2, R2, -c[0x0][0x20], RZ ;  /* 0x8000080002027a10 */ /* 0x000fe40007ffe0ff */
[----:B------:R-:W-:-:S03]  /*8980*/  MOV R5, 0x0 ;  /* 0x0000000000057802 */ /* 0x000fc60000000f00 */
[----:B------:R1:W-:Y:S01]  /*8990*/  STL [R2], R3 ;  /* 0x0000000302007387 */ /* 0x0003e20000100800 */
[----:B------:R-:W-:Y:S05]  /*89a0*/  RET.REL.NODEC R4 `(_ZN7cutlass13device_kernelIN5flash19enable_sm80_to_sm89INS1_16FlashAttnBwdSm80INS1_25CollectiveMainloopBwdSm80ILi2ELi2EN4cute5tupleIJNS5_1CILi128EEES8_NS7_ILi64EEEEEENS_10bfloat16_tEfNS_4arch4Sm80ELb0ELb1ELb1ELb1ELb1ELb0ELb0ELb0ELi2ELi4ELi4ELi4ELb0EEENS1_21CollectiveEpilogueBwdISA_SB_SD_Li256ELb1ELb0ELi2EEENS1_19SingleTileSchedulerILb1ELb0ELb0ELi128EEEEEEEEEvNT_6ParamsE) ;  /* 0xffff765004007950 */ /* 0x000fea0003c3ffff */
        .type           $_ZN7cutlass13device_kernelIN5flash19enable_sm80_to_sm89INS1_16FlashAttnBwdSm80INS1_25CollectiveMainloopBwdSm80ILi2ELi2EN4cute5tupleIJNS5_1CILi128EEES8_NS7_ILi64EEEEEENS_10bfloat16_tEfNS_4arch4Sm80ELb0ELb1ELb1ELb1ELb1ELb0ELb0ELb0ELi2ELi4ELi4ELi4ELb0EEENS1_21CollectiveEpilogueBwdISA_SB_SD_Li256ELb1ELb0ELi2EEENS1_19SingleTileSchedulerILb1ELb0ELb0ELi128EEEEEEEEEvNT_6ParamsE$_ZN4cute3eso3ESOILb1ELb0EJNS_10UnderscoreES2_iEEC2ERKS2_S5_RKi,@function
        .size           $_ZN7cutlass13device_kernelIN5flash19enable_sm80_to_sm89INS1_16FlashAttnBwdSm80INS1_25CollectiveMainloopBwdSm80ILi2ELi2EN4cute5tupleIJNS5_1CILi128EEES8_NS7_ILi64EEEEEENS_10bfloat16_tEfNS_4arch4Sm80ELb0ELb1ELb1ELb1ELb1ELb0ELb0ELb0ELi2ELi4ELi4ELi4ELb0EEENS1_21CollectiveEpilogueBwdISA_SB_SD_Li256ELb1ELb0ELi2EEENS1_19SingleTileSchedulerILb1ELb0ELb0ELi128EEEEEEEEEvNT_6ParamsE$_ZN4cute3eso3ESOILb1ELb0EJNS_10UnderscoreES2_iEEC2ERKS2_S5_RKi,($_ZN7cutlass13device_kernelIN5flash19enable_sm80_to_sm89INS1_16FlashAttnBwdSm80INS1_25CollectiveMainloopBwdSm80ILi2ELi2EN4cute5tupleIJNS5_1CILi128EEES8_NS7_ILi64EEEEEENS_10bfloat16_tEfNS_4arch4Sm80ELb0ELb1ELb1ELb1ELb1ELb0ELb0ELb0ELi2ELi4ELi4ELi4ELb0EEENS1_21CollectiveEpilogueBwdISA_SB_SD_Li256ELb1ELb0ELi2EEENS1_19SingleTileSchedulerILb1ELb0ELb0ELi128EEEEEEEEEvNT_6ParamsE$_ZN4cute3eso3ESOILb1ELb0EJNS_10UnderscoreEiEEC2ERKS2_RKi - $_ZN7cutlass13device_kernelIN5flash19enable_sm80_to_sm89INS1_16FlashAttnBwdSm80INS1_25CollectiveMainloopBwdSm80ILi2ELi2EN4cute5tupleIJNS5_1CILi128EEES8_NS7_ILi64EEEEEENS_10bfloat16_tEfNS_4arch4Sm80ELb0ELb1ELb1ELb1ELb1ELb0ELb0ELb0ELi2ELi4ELi4ELi4ELb0EEENS1_21CollectiveEpilogueBwdISA_SB_SD_Li256ELb1ELb0ELi2EEENS1_19SingleTileSchedulerILb1ELb0ELb0ELi128EEEEEEEEEvNT_6ParamsE$_ZN4cute3eso3ESOILb1ELb0EJNS_10UnderscoreES2_iEEC2ERKS2_S5_RKi)
$_ZN7cutlass13device_kernelIN5flash19enable_sm80_to_sm89INS1_16FlashAttnBwdSm80INS1_25CollectiveMainloopBwdSm80ILi2ELi2EN4cute5tupleIJNS5_1CILi128EEES8_NS7_ILi64EEEEEENS_10bfloat16_tEfNS_4arch4Sm80ELb0ELb1ELb1ELb1ELb1ELb0ELb0ELb0ELi2ELi4ELi4ELi4ELb0EEENS1_21CollectiveEpilogueBwdISA_SB_SD_Li256ELb1ELb0ELi2EEENS1_19SingleTileSchedulerILb1ELb0ELb0ELi128EEEEEEEEEvNT_6ParamsE$_ZN4cute3eso3ESOILb1ELb0EJNS_10UnderscoreES2_iEEC2ERKS2_S5_RKi:
[----:B------:R-:W-:Y:S02]  /*89b0*/  IADD3 R2, R2, -c[0x0][0x20], RZ ;  /* 0x8000080002027a10 */ /* 0x000fe40007ffe0ff */
[----:B------:R-:W-:-:S03]  /*89c0*/  MOV R9, 0x0 ;  /* 0x0000000000097802 */ /* 0x000fc60000000f00 */
[----:B------:R1:W-:Y:S01]  /*89d0*/  STL [R2], R3 ;  /* 0x0000000302007387 */ /* 0x0003e20000100800 */
[----:B------:R-:W-:Y:S05]  /*89e0*/  RET.REL.NODEC R8 `(_ZN7cutlass13device_kernelIN5flash19enable_sm80_to_sm89INS1_16FlashAttnBwdSm80INS1_25CollectiveMainloopBwdSm80ILi2ELi2EN4cute5tupleIJNS5_1CILi128EEES8_NS7_ILi64EEEEEENS_10bfloat16_tEfNS_4arch4Sm80ELb0ELb1ELb1ELb1ELb1ELb0ELb0ELb0ELi2ELi4ELi4ELi4ELb0EEENS1_21CollectiveEpilogueBwdISA_SB_SD_Li256ELb1ELb0ELi2EEENS1_19SingleTileSchedulerILb1ELb0ELb0ELi128EEEEEEEEEvNT_6ParamsE) ;  /* 0xffff761008007950 */ /* 0x000fea0003c3ffff */
        .type           $_ZN7cutlass13device_kernelIN5flash19enable_sm80_to_sm89INS1_16FlashAttnBwdSm80INS1_25CollectiveMainloopBwdSm80ILi2ELi2EN4cute5tupleIJNS5_1CILi128EEES8_NS7_ILi64EEEEEENS_10bfloat16_tEfNS_4arch4Sm80ELb0ELb1ELb1ELb1ELb1ELb0ELb0ELb0ELi2ELi4ELi4ELi4ELb0EEENS1_21CollectiveEpilogueBwdISA_SB_SD_Li256ELb1ELb0ELi2EEENS1_19SingleTileSchedulerILb1ELb0ELb0ELi128EEEEEEEEEvNT_6ParamsE$_ZN4cute3eso3ESOILb1ELb0EJNS_10UnderscoreEiEEC2ERKS2_RKi,@function
        .size           $_ZN7cutlass13device_kernelIN5flash19enable_sm80_to_sm89INS1_16FlashAttnBwdSm80INS1_25CollectiveMainloopBwdSm80ILi2ELi2EN4cute5tupleIJNS5_1CILi128EEES8_NS7_ILi64EEEEEENS_10bfloat16_tEfNS_4arch4Sm80ELb0ELb1ELb1ELb1ELb1ELb0ELb0ELb0ELi2ELi4ELi4ELi4ELb0EEENS1_21CollectiveEpilogueBwdISA_SB_SD_Li256ELb1ELb0ELi2EEENS1_19SingleTileSchedulerILb1ELb0ELb0ELi128EEEEEEEEEvNT_6ParamsE$_ZN4cute3eso3ESOILb1ELb0EJNS_10UnderscoreEiEEC2ERKS2_RKi,($_ZN7cutlass13device_kernelIN5flash19enable_sm80_to_sm89INS1_16FlashAttnBwdSm80INS1_25CollectiveMainloopBwdSm80ILi2ELi2EN4cute5tupleIJNS5_1CILi128EEES8_NS7_ILi64EEEEEENS_10bfloat16_tEfNS_4arch4Sm80ELb0ELb1ELb1ELb1ELb1ELb0ELb0ELb0ELi2ELi4ELi4ELi4ELb0EEENS1_21CollectiveEpilogueBwdISA_SB_SD_Li256ELb1ELb0ELi2EEENS1_19SingleTileSchedulerILb1ELb0ELb0ELi128EEEEEEEEEvNT_6ParamsE$_ZN4cute3eso3ESOILb1ELb0EJNS_10UnderscoreEiiEEC2ERKS2_RKiS7_ - $_ZN7cutlass13device_kernelIN5flash19enable_sm80_to_sm89INS1_16FlashAttnBwdSm80INS1_25CollectiveMainloopBwdSm80ILi2ELi2EN4cute5tupleIJNS5_1CILi128EEES8_NS7_ILi64EEEEEENS_10bfloat16_tEfNS_4arch4Sm80ELb0ELb1ELb1ELb1ELb1ELb0ELb0ELb0ELi2ELi4ELi4ELi4ELb0EEENS1_21CollectiveEpilogueBwdISA_SB_SD_Li256ELb1ELb0ELi2EEENS1_19SingleTileSchedulerILb1ELb0ELb0ELi128EEEEEEEEEvNT_6ParamsE$_ZN4cute3eso3ESOILb1ELb0EJNS_10UnderscoreEiEEC2ERKS2_RKi)
$_ZN7cutlass13device_kernelIN5flash19enable_sm80_to_sm89INS1_16FlashAttnBwdSm80INS1_25CollectiveMainloopBwdSm80ILi2ELi2EN4cute5tupleIJNS5_1CILi128EEES8_NS7_ILi64EEEEEENS_10bfloat16_tEfNS_4arch4Sm80ELb0ELb1ELb1ELb1ELb1ELb0ELb0ELb0ELi2ELi4ELi4ELi4ELb0EEENS1_21CollectiveEpilogueBwdISA_SB_SD_Li256ELb1ELb0ELi2EEENS1_19SingleTileSchedulerILb1ELb0ELb0ELi128EEEEEEEEEvNT_6ParamsE$_ZN4cute3eso3ESOILb1ELb0EJNS_10UnderscoreEiEEC2ERKS2_RKi:
[----:B------:R-:W-:Y:S02]  /*89f0*/  IADD3 R2, R2, -c[0x0][0x20], RZ ;  /* 0x8000080002027a10 */ /* 0x000fe40007ffe0ff */
[----:B------:R-:W-:-:S03]  /*8a00*/  MOV R11, 0x0 ;  /* 0x00000000000b7802 */ /* 0x000fc60000000f00 */
[----:B------:R1:W-:Y:S01]  /*8a10*/  STL [R2], R3 ;  /* 0x0000000302007387 */ /* 0x0003e20000100800 */
[----:B------:R-:W-:Y:S05]  /*8a20*/  RET.REL.NODEC R10 `(_ZN7cutlass13device_kernelIN5flash19enable_sm80_to_sm89INS1_16FlashAttnBwdSm80INS1_25CollectiveMainloopBwdSm80ILi2ELi2EN4cute5tupleIJNS5_1CILi128EEES8_NS7_ILi64EEEEEENS_10bfloat16_tEfNS_4arch4Sm80ELb0ELb1ELb1ELb1ELb1ELb0ELb0ELb0ELi2ELi4ELi4ELi4ELb0EEENS1_21CollectiveEpilogueBwdISA_SB_SD_Li256ELb1ELb0ELi2EEENS1_19SingleTileSchedulerILb1ELb0ELb0ELi128EEEEEEEEEvNT_6ParamsE) ;  /* 0xffff75d00a007950 */ /* 0x000fea0003c3ffff */
        .type           $_ZN7cutlass13device_kernelIN5flash19enable_sm80_to_sm89INS1_16FlashAttnBwdSm80INS1_25CollectiveMainloopBwdSm80ILi2ELi2EN4cute5tupleIJNS5_1CILi128EEES8_NS7_ILi64EEEEEENS_10bfloat16_tEfNS_4arch4Sm80ELb0ELb1ELb1ELb1ELb1ELb0ELb0ELb0ELi2ELi4ELi4ELi4ELb0EEENS1_21CollectiveEpilogueBwdISA_SB_SD_Li256ELb1ELb0ELi2EEENS1_19SingleTileSchedulerILb1ELb0ELb0ELi128EEEEEEEEEvNT_6ParamsE$_ZN4cute3eso3ESOILb1ELb0EJNS_10UnderscoreEiiEEC2ERKS2_RKiS7_,@function
        .size           $_ZN7cutlass13device_kernelIN5flash19enable_sm80_to_sm89INS1_16FlashAttnBwdSm80INS1_25CollectiveMainloopBwdSm80ILi2ELi2EN4cute5tupleIJNS5_1CILi128EEES8_NS7_ILi64EEEEEENS_10bfloat16_tEfNS_4arch4Sm80ELb0ELb1ELb1ELb1ELb1ELb0ELb0ELb0ELi2ELi4ELi4ELi4ELb0EEENS1_21CollectiveEpilogueBwdISA_SB_SD_Li256ELb1ELb0ELi2EEENS1_19SingleTileSchedulerILb1ELb0ELb0ELi128EEEEEEEEEvNT_6ParamsE$_ZN4cute3eso3ESOILb1ELb0EJNS_10UnderscoreEiiEEC2ERKS2_RKiS7_,($_ZN7cutlass13device_kernelIN5flash19enable_sm80_to_sm89INS1_16FlashAttnBwdSm80INS1_25CollectiveMainloopBwdSm80ILi2ELi2EN4cute5tupleIJNS5_1CILi128EEES8_NS7_ILi64EEEEEENS_10bfloat16_tEfNS_4arch4Sm80ELb0ELb1ELb1ELb1ELb1ELb0ELb0ELb0ELi2ELi4ELi4ELi4ELb0EEENS1_21CollectiveEpilogueBwdISA_SB_SD_Li256ELb1ELb0ELi2EEENS1_19SingleTileSchedulerILb1ELb0ELb0ELi128EEEEEEEEEvNT_6ParamsE$_ZN4cute3eso3ESOILb1ELb0EJNS_14ComposedLayoutINS_7SwizzleILi3ELi3ELi3EEENS_1CILi0EEENS_6LayoutINS_5tupleIJNS8_IJNS8_IJNS5_ILi4EEENS5_ILi8EEEEEENS8_IJNS5_ILi2EEENS5_ILi1EEEEEEEEENS8_IJNS8_IJSC_SC_EEENS8_IJSA_S9_EEEEEEEEENS8_IJNS8_IJNS8_IJSC_NS5_ILi64EEEEEENS8_IJNS5_ILi512EEES6_EEEEEENS8_IJNS8_IJSD_SA_EEENS8_IJNS5_ILi1024EEENS5_ILi16EEEEEEEEEEEEEEEENS_10ViewEngineINS_8smem_ptrIPN7cutlass10bfloat16_tEEEEEEEC2ERKSW_RKS13_ - $_ZN7cutlass13device_kernelIN5flash19enable_sm80_to_sm89INS1_16FlashAttnBwdSm80INS1_25CollectiveMainloopBwdSm80ILi2ELi2EN4cute5tupleIJNS5_1CILi128EEES8_NS7_ILi64EEEEEENS_10bfloat16_tEfNS_4arch4Sm80ELb0ELb1ELb1ELb1ELb1ELb0ELb0ELb0ELi2ELi4ELi4ELi4ELb0EEENS1_21CollectiveEpilogueBwdISA_SB_SD_Li256ELb1ELb0ELi2EEENS1_19SingleTileSchedulerILb1ELb0ELb0ELi128EEEEEEEEEvNT_6ParamsE$_ZN4cute3eso3ESOILb1ELb0EJNS_10UnderscoreEiiEEC2ERKS2_RKiS7_)
$_ZN7cutlass13device_kernelIN5flash19enable_sm80_to_sm89INS1_16FlashAttnBwdSm80INS1_25CollectiveMainloopBwdSm80ILi2ELi2EN4cute5tupleIJNS5_1CILi128EEES8_NS7_ILi64EEEEEENS_10bfloat16_tEfNS_4arch4Sm80ELb0ELb1ELb1ELb1ELb1ELb0ELb0ELb0ELi2ELi4ELi4ELi4ELb0EEENS1_21CollectiveEpilogueBwdISA_SB_SD_Li256ELb1ELb0ELi2EEENS1_19SingleTileSchedulerILb1ELb0ELb0ELi128EEEEEEEEEvNT_6ParamsE$_ZN4cute3eso3ESOILb1ELb0EJNS_10UnderscoreEiiEEC2ERKS2_RKiS7_:
[----:B------:R-:W-:Y:S02]  /*8a30*/  IADD3 R3, R85, -c[0x0][0x20], RZ ;  /* 0x8000080055037a10 */ /* 0x000fe40007ffe0ff */
[----:B------:R-:W-:-:S03]  /*8a40*/  IADD3 R2, R71, -c[0x0][0x20], RZ ;  /* 0x8000080047027a10 */ /* 0x000fc60007ffe0ff */
[----:B------:R1:W-:Y:S04]  /*8a50*/  STL [R3], R86 ;  /* 0x0000005603007387 */ /* 0x0003e80000100800 */
[----:B------:R-:W2:Y:S01]  /*8a60*/  LDL R2, [R2] ;  /* 0x0000000002027983 */ /* 0x000ea20000100800 */
[----:B------:R-:W-:-:S03]  /*8a70*/  IMAD.MOV.U32 R85, RZ, RZ, 0x0 ;  /* 0x00000000ff557424 */ /* 0x000fc600078e00ff */
[----:B--2---:R1:W-:Y:S01]  /*8a80*/  STL [R3+0x4], R2 ;  /* 0x0000040203007387 */ /* 0x0043e20000100800 */
[----:B------:R-:W-:Y:S05]  /*8a90*/  RET.REL.NODEC R84 `(_ZN7cutlass13device_kernelIN5flash19enable_sm80_to_sm89INS1_16FlashAttnBwdSm80INS1_25CollectiveMainloopBwdSm80ILi2ELi2EN4cute5tupleIJNS5_1CILi128EEES8_NS7_ILi64EEEEEENS_10bfloat16_tEfNS_4arch4Sm80ELb0ELb1ELb1ELb1ELb1ELb0ELb0ELb0ELi2ELi4ELi4ELi4ELb0EEENS1_21CollectiveEpilogueBwdISA_SB_SD_Li256ELb1ELb0ELi2EEENS1_19SingleTileSchedulerILb1ELb0ELb0ELi128EEEEEEEEEvNT_6ParamsE) ;  /* 0xffff756054007950 */ /* 0x000fea0003c3ffff */
        .type           $_ZN7cutlass13device_kernelIN5flash19enable_sm80_to_sm89INS1_16FlashAttnBwdSm80INS1_25CollectiveMainloopBwdSm80ILi2ELi2EN4cute5tupleIJNS5_1CILi128EEES8_NS7_ILi64EEEEEENS_10bfloat16_tEfNS_4arch4Sm80ELb0ELb1ELb1ELb1ELb1ELb0ELb0ELb0ELi2ELi4ELi4ELi4ELb0EEENS1_21CollectiveEpilogueBwdISA_SB_SD_Li256ELb1ELb0ELi2EEENS1_19SingleTileSchedulerILb1ELb0ELb0ELi128EEEEEEEEEvNT_6ParamsE$_ZN4cute3eso3ESOILb1ELb0EJNS_14ComposedLayoutINS_7SwizzleILi3ELi3ELi3EEENS_1CILi0EEENS_6LayoutINS_5tupleIJNS8_IJNS8_IJNS5_ILi4EEENS5_ILi8EEEEEENS8_IJNS5_ILi2EEENS5_ILi1EEEEEEEEENS8_IJNS8_IJSC_SC_EEENS8_IJSA_S9_EEEEEEEEENS8_IJNS8_IJNS8_IJSC_NS5_ILi64EEEEEENS8_IJNS5_ILi512EEES6_EEEEEENS8_IJNS8_IJSD_SA_EEENS8_IJNS5_ILi1024EEENS5_ILi16EEEEEEEEEEEEEEEENS_10ViewEngineINS_8smem_ptrIPN7cutlass10bfloat16_tEEEEEEEC2ERKSW_RKS13_,@function
        .size           $_ZN7cutlass13device_kernelIN5flash19enable_sm80_to_sm89INS1_16FlashAttnBwdSm80INS1_25CollectiveMainloopBwdSm80ILi2ELi2EN4cute5tupleIJNS5_1CILi128EEES8_NS7_ILi64EEEEEENS_10bfloat16_tEfNS_4arch4Sm80ELb0ELb1ELb1ELb1ELb1ELb0ELb0ELb0ELi2ELi4ELi4ELi4ELb0EEENS1_21CollectiveEpilogueBwdISA_SB_SD_Li256ELb1ELb0ELi2EEENS1_19SingleTileSchedulerILb1ELb0ELb0ELi128EEEEEEEEEvNT_6ParamsE$_ZN4cute3eso3ESOILb1ELb0EJNS_14ComposedLayoutINS_7SwizzleILi3ELi3ELi3EEENS_1CILi0EEENS_6LayoutINS_5tupleIJNS8_IJNS8_IJNS5_ILi4EEENS5_ILi8EEEEEENS8_IJNS5_ILi2EEENS5_ILi1EEEEEEEEENS8_IJNS8_IJSC_SC_EEENS8_IJSA_S9_EEEEEEEEENS8_IJNS8_IJNS8_IJSC_NS5_ILi64EEEEEENS8_IJNS5_ILi512EEES6_EEEEEENS8_IJNS8_IJSD_SA_EEENS8_IJNS5_ILi1024EEENS5_ILi16EEEEEEEEEEEEEEEENS_10ViewEngineINS_8smem_ptrIPN7cutlass10bfloat16_tEEEEEEEC2ERKSW_RKS13_,($_ZN7cutlass13device_kernelIN5flash19enable_sm80_to_sm89INS1_16FlashAttnBwdSm80INS1_25CollectiveMainloopBwdSm80ILi2ELi2EN4cute5tupleIJNS5_1CILi128EEES8_NS7_ILi64EEEEEENS_10bfloat16_tEfNS_4arch4Sm80ELb0ELb1ELb1ELb1ELb1ELb0ELb0ELb0ELi2ELi4ELi4ELi4ELb0EEENS1_21CollectiveEpilogueBwdISA_SB_SD_Li256ELb1ELb0ELi2EEENS1_19SingleTileSchedulerILb1ELb0ELb0ELi128EEEEEEEEEvNT_6ParamsE$_ZN4cute3eso3ESOILb1ELb0EJNS_14ComposedLayoutINS_7SwizzleILi3ELi3ELi3EEENS_1CILi0EEENS_6LayoutINS_5tupleIJNS8_IJNS8_IJNS5_ILi4EEENS5_ILi8EEEEEENS8_IJNS5_ILi2EEENS5_ILi1EEEEEEEEENS8_IJNS8_IJSC_SC_EEESB_EEEEEENS8_IJNS8_IJNS8_IJNS5_ILi128EEESD_EEENS8_IJSA_S6_EEEEEENS8_IJNS8_IJNS5_ILi64EEENS5_ILi512EEEEEENS8_IJNS5_ILi16EEENS5_ILi1024EEEEEEEEEEEEEEEENS_10ViewEngineINS_8smem_ptrIPN7cutlass10bfloat16_tEEEEEEEC2ERKSW_RKS13_ - $_ZN7cutlass13device_kernelIN5flash19enable_sm80_to_sm89INS1_16FlashAttnBwdSm80INS1_25CollectiveMainloopBwdSm80ILi2ELi2EN4cute5tupleIJNS5_1CILi128EEES8_NS7_ILi64EEEEEENS_10bfloat16_tEfNS_4arch4Sm80ELb0ELb1ELb1ELb1ELb1ELb0ELb0ELb0ELi2ELi4ELi4ELi4ELb0EEENS1_21CollectiveEpilogueBwdISA_SB_SD_Li256ELb1ELb0ELi2EEENS1_19SingleTileSchedulerILb1ELb0ELb0ELi128EEEEEEEEEvNT_6ParamsE$_ZN4cute3eso3ESOILb1ELb0EJNS_14ComposedLayoutINS_7SwizzleILi3ELi3ELi3EEENS_1CILi0EEENS_6LayoutINS_5tupleIJNS8_IJNS8_IJNS5_ILi4EEENS5_ILi8EEEEEENS8_IJNS5_ILi2EEENS5_ILi1EEEEEEEEENS8_IJNS8_IJSC_SC_EEENS8_IJSA_S9_EEEEEEEEENS8_IJNS8_IJNS8_IJSC_NS5_ILi64EEEEEENS8_IJNS5_ILi512EEES6_EEEEEENS8_IJNS8_IJSD_SA_EEENS8_IJNS5_ILi1024EEENS5_ILi16EEEEEEEEEEEEEEEENS_10ViewEngineINS_8smem_ptrIPN7cutlass10bfloat16_tEEEEEEEC2ERKSW_RKS13_)
$_ZN7cutlass13device_kernelIN5flash19enable_sm80_to_sm89INS1_16FlashAttnBwdSm80INS1_25CollectiveMainloopBwdSm80ILi2ELi2EN4cute5tupleIJNS5_1CILi128EEES8_NS7_ILi64EEEEEENS_10bfloat16_tEfNS_4arch4Sm80ELb0ELb1ELb1ELb1ELb1ELb0ELb0ELb0ELi2ELi4ELi4ELi4ELb0EEENS1_21CollectiveEpilogueBwdISA_SB_SD_Li256ELb1ELb0ELi2EEENS1_19SingleTileSchedulerILb1ELb0ELb0ELi128EEEEEEEEEvNT_6ParamsE$_ZN4cute3eso3ESOILb1ELb0EJNS_14ComposedLayoutINS_7SwizzleILi3ELi3ELi3EEENS_1CILi0EEENS_6LayoutINS_5tupleIJNS8_IJNS8_IJNS5_ILi4EEENS5_ILi8EEEEEENS8_IJNS5_ILi2EEENS5_ILi1EEEEEEEEENS8_IJNS8_IJSC_SC_EEENS8_IJSA_S9_EEEEEEEEENS8_IJNS8_IJNS8_IJSC_NS5_ILi64EEEEEENS8_IJNS5_ILi512EEES6_EEEEEENS8_IJNS8_IJSD_SA_EEENS8_IJNS5_ILi1024EEENS5_ILi16EEEEEEEEEEEEEEEENS_10ViewEngineINS_8smem_ptrIPN7cutlass10bfloat16_tEEEEEEEC2ERKSW_RKS13_:
[----:B------:R-:W-:Y:S02]  /*8aa0*/  IADD3 R4, R25, -c[0x0][0x20], RZ ;  /* 0x8000080019047a10 */ /* 0x000fe40007ffe0ff */
[----:B------:R-:W-:-:S03]  /*8ab0*/  MOV R7, 0x0 ;  /* 0x0000000000077802 */ /* 0x000fc60000000f00 */
[----:B------:R1:W-:Y:S01]  /*8ac0*/  STL.64 [R4], R2 ;  /* 0x0000000204007387 */ /* 0x0003e20000100a00 */
[----:B------:R-:W-:Y:S05]  /*8ad0*/  RET.REL.NODEC R6 `(_ZN7cutlass13device_kernelIN5flash19enable_sm80_to_sm89INS1_16FlashAttnBwdSm80INS1_25CollectiveMainloopBwdSm80ILi2ELi2EN4cute5tupleIJNS5_1CILi128EEES8_NS7_ILi64EEEEEENS_10bfloat16_tEfNS_4arch4Sm80ELb0ELb1ELb1ELb1ELb1ELb0ELb0ELb0ELi2ELi4ELi4ELi4ELb0EEENS1_21CollectiveEpilogueBwdISA_SB_SD_Li256ELb1ELb0ELi2EEENS1_19SingleTileSchedulerILb1ELb0ELb0ELi128EEEEEEEEEvNT_6ParamsE) ;  /* 0xffff752006007950 */ /* 0x000fea0003c3ffff */
        .type           $_ZN7cutlass13device_kernelIN5flash19enable_sm80_to_sm89INS1_16FlashAttnBwdSm80INS1_25CollectiveMainloopBwdSm80ILi2ELi2EN4cute5tupleIJNS5_1CILi128EEES8_NS7_ILi64EEEEEENS_10bfloat16_tEfNS_4arch4Sm80ELb0ELb1ELb1ELb1ELb1ELb0ELb0ELb0ELi2ELi4ELi4ELi4ELb0EEENS1_21CollectiveEpilogueBwdISA_SB_SD_Li256ELb1ELb0ELi2EEENS1_19SingleTileSchedulerILb1ELb0ELb0ELi128EEEEEEEEEvNT_6ParamsE$_ZN4cute3eso3ESOILb1ELb0EJNS_14ComposedLayoutINS_7SwizzleILi3ELi3ELi3EEENS_1CILi0EEENS_6LayoutINS_5tupleIJNS8_IJNS8_IJNS5_ILi4EEENS5_ILi8EEEEEENS8_IJNS5_ILi2EEENS5_ILi1EEEEEEEEENS8_IJNS8_IJSC_SC_EEESB_EEEEEENS8_IJNS8_IJNS8_IJNS5_ILi128EEESD_EEENS8_IJSA_S6_EEEEEENS8_IJNS8_IJNS5_ILi64EEENS5_ILi512EEEEEENS8_IJNS5_ILi16EEENS5_ILi1024EEEEEEEEEEEEEEEENS_10ViewEngineINS_8smem_ptrIPN7cutlass10bfloat16_tEEEEEEEC2ERKSW_RKS13_,@function
        .size           $_ZN7cutlass13device_kernelIN5flash19enable_sm80_to_sm89INS1_16FlashAttnBwdSm80INS1_25CollectiveMainloopBwdSm80ILi2ELi2EN4cute5tupleIJNS5_1CILi128EEES8_NS7_ILi64EEEEEENS_10bfloat16_tEfNS_4arch4Sm80ELb0ELb1ELb1ELb1ELb1ELb0ELb0ELb0ELi2ELi4ELi4ELi4ELb0EEENS1_21CollectiveEpilogueBwdISA_SB_SD_Li256ELb1ELb0ELi2EEENS1_19SingleTileSchedulerILb1ELb0ELb0ELi128EEEEEEEEEvNT_6ParamsE$_ZN4cute3eso3ESOILb1ELb0EJNS_14ComposedLayoutINS_7SwizzleILi3ELi3ELi3EEENS_1CILi0EEENS_6LayoutINS_5tupleIJNS8_IJNS8_IJNS5_ILi4EEENS5_ILi8EEEEEENS8_IJNS5_ILi2EEENS5_ILi1EEEEEEEEENS8_IJNS8_IJSC_SC_EEESB_EEEEEENS8_IJNS8_IJNS8_IJNS5_ILi128EEESD_EEENS8_IJSA_S6_EEEEEENS8_IJNS8_IJNS5_ILi64EEENS5_ILi512EEEEEENS8_IJNS5_ILi16EEENS5_ILi1024EEEEEEEEEEEEEEEENS_10ViewEngineINS_8smem_ptrIPN7cutlass10bfloat16_tEEEEEEEC2ERKSW_RKS13_,($_ZN7cutlass13device_kernelIN5flash19enable_sm80_to_sm89INS1_16FlashAttnBwdSm80INS1_25CollectiveMainloopBwdSm80ILi2ELi2EN4cute5tupleIJNS5_1CILi128EEES8_NS7_ILi64EEEEEENS_10bfloat16_tEfNS_4arch4Sm80ELb0ELb1ELb1ELb1ELb1ELb0ELb0ELb0ELi2ELi4ELi4ELi4ELb0EEENS1_21CollectiveEpilogueBwdISA_SB_SD_Li256ELb1ELb0ELi2EEENS1_19SingleTileSchedulerILb1ELb0ELb0ELi128EEEEEEEEEvNT_6ParamsE$_ZN4cute3eso3ESOILb1ELb0EJNS_14ComposedLayoutINS_7SwizzleILi3ELi3ELi3EEENS_1CILi0EEENS_6LayoutINS_5tupleIJNS8_IJNS8_IJNS5_ILi4EEENS5_ILi8EEEEEENS8_IJS9_NS5_ILi1EEEEEEEEENS8_IJNS8_IJNS5_ILi2EEESF_SF_EEENS8_IJSF_NS8_IJS9_SF_EEEEEEEEEEEENS8_IJNS8_IJNS8_IJSF_NS5_ILi64EEEEEENS8_IJNS5_ILi1024EEES6_EEEEEENS8_IJNS8_IJSC_NS5_ILi512EEESA_EEENS8_IJNS5_ILi4096EEENS8_IJNS5_ILi16EEENS5_ILi8192EEEEEEEEEEEEEEEEEEENS_10ViewEngineINS_8smem_ptrIPN7cutlass10bfloat16_tEEEEEEEC2ERKS10_RKS17_ - $_ZN7cutlass13device_kernelIN5flash19enable_sm80_to_sm89INS1_16FlashAttnBwdSm80INS1_25CollectiveMainloopBwdSm80ILi2ELi2EN4cute5tupleIJNS5_1CILi128EEES8_NS7_ILi64EEEEEENS_10bfloat16_tEfNS_4arch4Sm80ELb0ELb1ELb1ELb1ELb1ELb0ELb0ELb0ELi2ELi4ELi4ELi4ELb0EEENS1_21CollectiveEpilogueBwdISA_SB_SD_Li256ELb1ELb0ELi2EEENS1_19SingleTileSchedulerILb1ELb0ELb0ELi128EEEEEEEEEvNT_6ParamsE$_ZN4cute3eso3ESOILb1ELb0EJNS_14ComposedLayoutINS_7SwizzleILi3ELi3ELi3EEENS_1CILi0EEENS_6LayoutINS_5tupleIJNS8_IJNS8_IJNS5_ILi4EEENS5_ILi8EEEEEENS8_IJNS5_ILi2EEENS5_ILi1EEEEEEEEENS8_IJNS8_IJSC_SC_EEESB_EEEEEENS8_IJNS8_IJNS8_IJNS5_ILi128EEESD_EEENS8_IJSA_S6_EEEEEENS8_IJNS8_IJNS5_ILi64EEENS5_ILi512EEEEEENS8_IJNS5_ILi16EEENS5_ILi1024EEEEEEEEEEEEEEEENS_10ViewEngineINS_8smem_ptrIPN7cutlass10bfloat16_tEEEEEEEC2ERKSW_RKS13_)
$_ZN7cutlass13device_kernelIN5flash19enable_sm80_to_sm89INS1_16FlashAttnBwdSm80INS1_25CollectiveMainloopBwdSm80ILi2ELi2EN4cute5tupleIJNS5_1CILi128EEES8_NS7_ILi64EEEEEENS_10bfloat16_tEfNS_4arch4Sm80ELb0ELb1ELb1ELb1ELb1ELb0ELb0ELb0ELi2ELi4ELi4ELi4ELb0EEENS1_21CollectiveEpilogueBwdISA_SB_SD_Li256ELb1ELb0ELi2EEENS1_19SingleTileSchedulerILb1ELb0ELb0ELi128EEEEEEEEEvNT_6ParamsE$_ZN4cute3eso3ESOILb1ELb0EJNS_14ComposedLayoutINS_7SwizzleILi3ELi3ELi3EEENS_1CILi0EEENS_6LayoutINS_5tupleIJNS8_IJNS8_IJNS5_ILi4EEENS5_ILi8EEEEEENS8_IJNS5_ILi2EEENS5_ILi1EEEEEEEEENS8_IJNS8_IJSC_SC_EEESB_EEEEEENS8_IJNS8_IJNS8_IJNS5_ILi128EEESD_EEENS8_IJSA_S6_EEEEEENS8_IJNS8_IJNS5_ILi64EEENS5_ILi512EEEEEENS8_IJNS5_ILi16EEENS5_ILi1024EEEEEEEEEEEEEEEENS_10ViewEngineINS_8smem_ptrIPN7cutlass10bfloat16_tEEEEEEEC2ERKSW_RKS13_:
[----:B------:R-:W-:Y:S02]  /*8ae0*/  IADD3 R4, R63, -c[0x0][0x20], RZ ;  /* 0x800008003f047a10 */ /* 0x000fe40007ffe0ff */
[----:B------:R-:W-:-:S03]  /*8af0*/  MOV R7, 0x0 ;  /* 0x0000000000077802 */ /* 0x000fc60000000f00 */
[----:B------:R1:W-:Y:S01]  /*8b00*/  STL.64 [R4], R2 ;  /* 0x0000000204007387 */ /* 0x0003e20000100a00 */
[----:B------:R-:W-:Y:S05]  /*8b10*/  RET.REL.NODEC R6 `(_ZN7cutlass13device_kernelIN5flash19enable_sm80_to_sm89INS1_16FlashAttnBwdSm80INS1_25CollectiveMainloopBwdSm80ILi2ELi2EN4cute5tupleIJNS5_1CILi128EEES8_NS7_ILi64EEEEEENS_10bfloat16_tEfNS_4arch4Sm80ELb0ELb1ELb1ELb1ELb1ELb0ELb0ELb0ELi2ELi4ELi4ELi4ELb0EEENS1_21CollectiveEpilogueBwdISA_SB_SD_Li256ELb1ELb0ELi2EEENS1_19SingleTileSchedulerILb1ELb0ELb0ELi128EEEEEEEEEvNT_6ParamsE) ;  /* 0xffff74e006007950 */ /* 0x000fea0003c3ffff */
        .type           $_ZN7cutlass13device_kernelIN5flash19enable_sm80_to_sm89INS1_16FlashAttnBwdSm80INS1_25CollectiveMainloopBwdSm80ILi2ELi2EN4cute5tupleIJNS5_1CILi128EEES8_NS7_ILi64EEEEEENS_10bfloat16_tEfNS_4arch4Sm80ELb0ELb1ELb1ELb1ELb1ELb0ELb0ELb0ELi2ELi4ELi4ELi4ELb0EEENS1_21CollectiveEpilogueBwdISA_SB_SD_Li256ELb1ELb0ELi2EEENS1_19SingleTileSchedulerILb1ELb0ELb0ELi128EEEEEEEEEvNT_6ParamsE$_ZN4cute3eso3ESOILb1ELb0EJNS_14ComposedLayoutINS_7SwizzleILi3ELi3ELi3EEENS_1CILi0EEENS_6LayoutINS_5tupleIJNS8_IJNS8_IJNS5_ILi4EEENS5_ILi8EEEEEENS8_IJS9_NS5_ILi1EEEEEEEEENS8_IJNS8_IJNS5_ILi2EEESF_SF_EEENS8_IJSF_NS8_IJS9_SF_EEEEEEEEEEEENS8_IJNS8_IJNS8_IJSF_NS5_ILi64EEEEEENS8_IJNS5_ILi1024EEES6_EEEEEENS8_IJNS8_IJSC_NS5_ILi512EEESA_EEENS8_IJNS5_ILi4096EEENS8_IJNS5_ILi16EEENS5_ILi8192EEEEEEEEEEEEEEEEEEENS_10ViewEngineINS_8smem_ptrIPN7cutlass10bfloat16_tEEEEEEEC2ERKS10_RKS17_,@function
        .size           $_ZN7cutlass13device_kernelIN5flash19enable_sm80_to_sm89INS1_16FlashAttnBwdSm80INS1_25CollectiveMainloopBwdSm80ILi2ELi2EN4cute5tupleIJNS5_1CILi128EEES8_NS7_ILi64EEEEEENS_10bfloat16_tEfNS_4arch4Sm80ELb0ELb1ELb1ELb1ELb1ELb0ELb0ELb0ELi2ELi4ELi4ELi4ELb0EEENS1_21CollectiveEpilogueBwdISA_SB_SD_Li256ELb1ELb0ELi2EEENS1_19SingleTileSchedulerILb1ELb0ELb0ELi128EEEEEEEEEvNT_6ParamsE$_ZN4cute3eso3ESOILb1ELb0EJNS_14ComposedLayoutINS_7SwizzleILi3ELi3ELi3EEENS_1CILi0EEENS_6LayoutINS_5tupleIJNS8_IJNS8_IJNS5_ILi4EEENS5_ILi8EEEEEENS8_IJS9_NS5_ILi1EEEEEEEEENS8_IJNS8_IJNS5_ILi2EEESF_SF_EEENS8_IJSF_NS8_IJS9_SF_EEEEEEEEEEEENS8_IJNS8_IJNS8_IJSF_NS5_ILi64EEEEEENS8_IJNS5_ILi1024EEES6_EEEEEENS8_IJNS8_IJSC_NS5_ILi512EEESA_EEENS8_IJNS5_ILi4096EEENS8_IJNS5_ILi16EEENS5_ILi8192EEEEEEEEEEEEEEEEEEENS_10ViewEngineINS_8smem_ptrIPN7cutlass10bfloat16_tEEEEEEEC2ERKS10_RKS17_,($_ZN7cutlass13device_kernelIN5flash19enable_sm80_to_sm89INS1_16FlashAttnBwdSm80INS1_25CollectiveMainloopBwdSm80ILi2ELi2EN4cute5tupleIJNS5_1CILi128EEES8_NS7_ILi64EEEEEENS_10bfloat16_tEfNS_4arch4Sm80ELb0ELb1ELb1ELb1ELb1ELb0ELb0ELb0ELi2ELi4ELi4ELi4ELb0EEENS1_21CollectiveEpilogueBwdISA_SB_SD_Li256ELb1ELb0ELi2EEENS1_19SingleTileSchedulerILb1ELb0ELb0ELi128EEEEEEEEEvNT_6ParamsE$_ZN4cute3eso3ESOILb1ELb0EJNS_14ComposedLayoutINS_7SwizzleILi3ELi3ELi3EEENS_1CILi0EEENS_6LayoutINS_5tupleIJNS8_IJNS8_IJNS5_ILi4EEENS5_ILi8EEEEEENS8_IJS9_NS5_ILi1EEEEEEEEENS8_IJNS8_IJNS5_ILi2EEESF_SF_EEENS8_IJSF_SA_EEEEEEEEENS8_IJNS8_IJNS8_IJNS5_ILi128EEESC_EEENS8_IJNS5_ILi16EEES6_EEEEEENS8_IJNS8_IJNS5_ILi64EEESA_NS5_ILi512EEEEEENS8_IJNS5_ILi8192EEENS5_ILi1024EEEEEEEEEEEEEEEENS_10ViewEngineINS_8smem_ptrIPN7cutlass10bfloat16_tEEEEEEEC2ERKSY_RKS15_ - $_ZN7cutlass13device_kernelIN5flash19enable_sm80_to_sm89INS1_16FlashAttnBwdSm80INS1_25CollectiveMainloopBwdSm80ILi2ELi2EN4cute5tupleIJNS5_1CILi128EEES8_NS7_ILi64EEEEEENS_10bfloat16_tEfNS_4arch4Sm80ELb0ELb1ELb1ELb1ELb1ELb0ELb0ELb0ELi2ELi4ELi4ELi4ELb0EEENS1_21CollectiveEpilogueBwdISA_SB_SD_Li256ELb1ELb0ELi2EEENS1_19SingleTileSchedulerILb1ELb0ELb0ELi128EEEEEEEEEvNT_6ParamsE$_ZN4cute3eso3ESOILb1ELb0EJNS_14ComposedLayoutINS_7SwizzleILi3ELi3ELi3EEENS_1CILi0EEENS_6LayoutINS_5tupleIJNS8_IJNS8_IJNS5_ILi4EEENS5_ILi8EEEEEENS8_IJS9_NS5_ILi1EEEEEEEEENS8_IJNS8_IJNS5_ILi2EEESF_SF_EEENS8_IJSF_NS8_IJS9_SF_EEEEEEEEEEEENS8_IJNS8_IJNS8_IJSF_NS5_ILi64EEEEEENS8_IJNS5_ILi1024EEES6_EEEEEENS8_IJNS8_IJSC_NS5_ILi512EEESA_EEENS8_IJNS5_ILi4096EEENS8_IJNS5_ILi16EEENS5_ILi8192EEEEEEEEEEEEEEEEEEENS_10ViewEngineINS_8smem_ptrIPN7cutlass10bfloat16_tEEEEEEEC2ERKS10_RKS17_)
$_ZN7cutlass13device_kernelIN5flash19enable_sm80_to_sm89INS1_16FlashAttnBwdSm80INS1_25CollectiveMainloopBwdSm80ILi2ELi2EN4cute5tupleIJNS5_1CILi128EEES8_NS7_ILi64EEEEEENS_10bfloat16_tEfNS_4arch4Sm80ELb0ELb1ELb1ELb1ELb1ELb0ELb0ELb0ELi2ELi4ELi4ELi4ELb0EEENS1_21CollectiveEpilogueBwdISA_SB_SD_Li256ELb1ELb0ELi2EEENS1_19SingleTileSchedulerILb1ELb0ELb0ELi128EEEEEEEEEvNT_6ParamsE$_ZN4cute3eso3ESOILb1ELb0EJNS_14ComposedLayoutINS_7SwizzleILi3ELi3ELi3EEENS_1CILi0EEENS_6LayoutINS_5tupleIJNS8_IJNS8_IJNS5_ILi4EEENS5_ILi8EEEEEENS8_IJS9_NS5_ILi1EEEEEEEEENS8_IJNS8_IJNS5_ILi2EEESF_SF_EEENS8_IJSF_NS8_IJS9_SF_EEEEEEEEEEEENS8_IJNS8_IJNS8_IJSF_NS5_ILi64EEEEEENS8_IJNS5_ILi1024EEES6_EEEEEENS8_IJNS8_IJSC_NS5_ILi512EEESA_EEENS8_IJNS5_ILi4096EEENS8_IJNS5_ILi16EEENS5_ILi8192EEEEEEEEEEEEEEEEEEENS_10ViewEngineINS_8smem_ptrIPN7cutlass10bfloat16_tEEEEEEEC2ERKS10_RKS17_:
[----:B------:R-:W-:Y:S02]  /*8b20*/  IADD3 R4, R63, -c[0x0][0x20], RZ ;  /* 0x800008003f047a10 */ /* 0x000fe40007ffe0ff */
[----:B------:R-:W-:-:S03]  /*8b30*/  MOV R7, 0x0 ;  /* 0x0000000000077802 */ /* 0x000fc60000000f00 */
[----:B------:R1:W-:Y:S01]  /*8b40*/  STL.64 [R4], R2 ;  /* 0x0000000204007387 */ /* 0x0003e20000100a00 */
[----:B------:R-:W-:Y:S05]  /*8b50*/  RET.REL.NODEC R6 `(_ZN7cutlass13device_kernelIN5flash19enable_sm80_to_sm89INS1_16FlashAttnBwdSm80INS1_25CollectiveMainloopBwdSm80ILi2ELi2EN4cute5tupleIJNS5_1CILi128EEES8_NS7_ILi64EEEEEENS_10bfloat16_tEfNS_4arch4Sm80ELb0ELb1ELb1ELb1ELb1ELb0ELb0ELb0ELi2ELi4ELi4ELi4ELb0EEENS1_21CollectiveEpilogueBwdISA_SB_SD_Li256ELb1ELb0ELi2EEENS1_19SingleTileSchedulerILb1ELb0ELb0ELi128EEEEEEEEEvNT_6ParamsE) ;  /* 0xffff74a006007950 */ /* 0x000fea0003c3ffff */
        .type           $_ZN7cutlass13device_kernelIN5flash19enable_sm80_to_sm89INS1_16FlashAttnBwdSm80INS1_25CollectiveMainloopBwdSm80ILi2ELi2EN4cute5tupleIJNS5_1CILi128EEES8_NS7_ILi64EEEEEENS_10bfloat16_tEfNS_4arch4Sm80ELb0ELb1ELb1ELb1ELb1ELb0ELb0ELb0ELi2ELi4ELi4ELi4ELb0EEENS1_21CollectiveEpilogueBwdISA_SB_SD_Li256ELb1ELb0ELi2EEENS1_19SingleTileSchedulerILb1ELb0ELb0ELi128EEEEEEEEEvNT_6ParamsE$_ZN4cute3eso3ESOILb1ELb0EJNS_14ComposedLayoutINS_7SwizzleILi3ELi3ELi3EEENS_1CILi0EEENS_6LayoutINS_5tupleIJNS8_IJNS8_IJNS5_ILi4EEENS5_ILi8EEEEEENS8_IJS9_NS5_ILi1EEEEEEEEENS8_IJNS8_IJNS5_ILi2EEESF_SF_EEENS8_IJSF_SA_EEEEEEEEENS8_IJNS8_IJNS8_IJNS5_ILi128EEESC_EEENS8_IJNS5_ILi16EEES6_EEEEEENS8_IJNS8_IJNS5_ILi64EEESA_NS5_ILi512EEEEEENS8_IJNS5_ILi8192EEENS5_ILi1024EEEEEEEEEEEEEEEENS_10ViewEngineINS_8smem_ptrIPN7cutlass10bfloat16_tEEEEEEEC2ERKSY_RKS15_,@function
        .size           $_ZN7cutlass13device_kernelIN5flash19enable_sm80_to_sm89INS1_16FlashAttnBwdSm80INS1_25CollectiveMainloopBwdSm80ILi2ELi2EN4cute5tupleIJNS5_1CILi128EEES8_NS7_ILi64EEEEEENS_10bfloat16_tEfNS_4arch4Sm80ELb0ELb1ELb1ELb1ELb1ELb0ELb0ELb0ELi2ELi4ELi4ELi4ELb0EEENS1_21CollectiveEpilogueBwdISA_SB_SD_Li256ELb1ELb0ELi2EEENS1_19SingleTileSchedulerILb1ELb0ELb0ELi128EEEEEEEEEvNT_6ParamsE$_ZN4cute3eso3ESOILb1ELb0EJNS_14ComposedLayoutINS_7SwizzleILi3ELi3ELi3EEENS_1CILi0EEENS_6LayoutINS_5tupleIJNS8_IJNS8_IJNS5_ILi4EEENS5_ILi8EEEEEENS8_IJS9_NS5_ILi1EEEEEEEEENS8_IJNS8_IJNS5_ILi2EEESF_SF_EEENS8_IJSF_SA_EEEEEEEEENS8_IJNS8_IJNS8_IJNS5_ILi128EEESC_EEENS8_IJNS5_ILi16EEES6_EEEEEENS8_IJNS8_IJNS5_ILi64EEESA_NS5_ILi512EEEEEENS8_IJNS5_ILi8192EEENS5_ILi1024EEEEEEEEEEEEEEEENS_10ViewEngineINS_8smem_ptrIPN7cutlass10bfloat16_tEEEEEEEC2ERKSY_RKS15_,($_ZN7cutlass13device_kernelIN5flash19enable_sm80_to_sm89INS1_16FlashAttnBwdSm80INS1_25CollectiveMainloopBwdSm80ILi2ELi2EN4cute5tupleIJNS5_1CILi128EEES8_NS7_ILi64EEEEEENS_10bfloat16_tEfNS_4arch4Sm80ELb0ELb1ELb1ELb1ELb1ELb0ELb0ELb0ELi2ELi4ELi4ELi4ELb0EEENS1_21CollectiveEpilogueBwdISA_SB_SD_Li256ELb1ELb0ELi2EEENS1_19SingleTileSchedulerILb1ELb0ELb0ELi128EEEEEEEEEvNT_6ParamsE$_ZN4cute3eso3ESOILb1ELb0EJNS_14ComposedLayoutINS_7SwizzleILi3ELi3ELi3EEENS_1CILj0EEENS_6LayoutINS_5tupleIJNS5_ILi64EEENS5_ILi128EEEEEENS8_IJNS5_ILi1EEES9_EEEEEEENS_10ViewEngineINS_8smem_ptrIPN7cutlass10bfloat16_tEEEEEEEC2ERKSF_RKSM_ - $_ZN7cutlass13device_kernelIN5flash19enable_sm80_to_sm89INS1_16FlashAttnBwdSm80INS1_25CollectiveMainloopBwdSm80ILi2ELi2EN4cute5tupleIJNS5_1CILi128EEES8_NS7_ILi64EEEEEENS_10bfloat16_tEfNS_4arch4Sm80ELb0ELb1ELb1ELb1ELb1ELb0ELb0ELb0ELi2ELi4ELi4ELi4ELb0EEENS1_21CollectiveEpilogueBwdISA_SB_SD_Li256ELb1ELb0ELi2EEENS1_19SingleTileSchedulerILb1ELb0ELb0ELi128EEEEEEEEEvNT_6ParamsE$_ZN4cute3eso3ESOILb1ELb0EJNS_14ComposedLayoutINS_7SwizzleILi3ELi3ELi3EEENS_1CILi0EEENS_6LayoutINS_5tupleIJNS8_IJNS8_IJNS5_ILi4EEENS5_ILi8EEEEEENS8_IJS9_NS5_ILi1EEEEEEEEENS8_IJNS8_IJNS5_ILi2EEESF_SF_EEENS8_IJSF_SA_EEEEEEEEENS8_IJNS8_IJNS8_IJNS5_ILi128EEESC_EEENS8_IJNS5_ILi16EEES6_EEEEEENS8_IJNS8_IJNS5_ILi64EEESA_NS5_ILi512EEEEEENS8_IJNS5_ILi8192EEENS5_ILi1024EEEEEEEEEEEEEEEENS_10ViewEngineINS_8smem_ptrIPN7cutlass10bfloat16_tEEEEEEEC2ERKSY_RKS15_)
$_ZN7cutlass13device_kernelIN5flash19enable_sm80_to_sm89INS1_16FlashAttnBwdSm80INS1_25CollectiveMainloopBwdSm80ILi2ELi2EN4cute5tupleIJNS5_1CILi128EEES8_NS7_ILi64EEEEEENS_10bfloat16_tEfNS_4arch4Sm80ELb0ELb1ELb1ELb1ELb1ELb0ELb0ELb0ELi2ELi4ELi4ELi4ELb0EEENS1_21CollectiveEpilogueBwdISA_SB_SD_Li256ELb1ELb0ELi2EEENS1_19SingleTileSchedulerILb1ELb0ELb0ELi128EEEEEEEEEvNT_6ParamsE$_ZN4cute3eso3ESOILb1ELb0EJNS_14ComposedLayoutINS_7SwizzleILi3ELi3ELi3EEENS_1CILi0EEENS_6LayoutINS_5tupleIJNS8_IJNS8_IJNS5_ILi4EEENS5_ILi8EEEEEENS8_IJS9_NS5_ILi1EEEEEEEEENS8_IJNS8_IJNS5_ILi2EEESF_SF_EEENS8_IJSF_SA_EEEEEEEEENS8_IJNS8_IJNS8_IJNS5_ILi128EEESC_EEENS8_IJNS5_ILi16EEES6_EEEEEENS8_IJNS8_IJNS5_ILi64EEESA_NS5_ILi512EEEEEENS8_IJNS5_ILi8192EEENS5_ILi1024EEEEEEEEEEEEEEEENS_10ViewEngineINS_8smem_ptrIPN7cutlass10bfloat16_tEEEEEEEC2ERKSY_RKS15_:
[----:B------:R-:W-:Y:S02]  /*8b60*/  IADD3 R4, R25, -c[0x0][0x20], RZ ;  /* 0x8000080019047a10 */ /* 0x000fe40007ffe0ff */
[----:B------:R-:W-:-:S03]  /*8b70*/  MOV R7, 0x0 ;  /* 0x0000000000077802 */ /* 0x000fc60000000f00 */
[----:B------:R1:W-:Y:S01]  /*8b80*/  STL.64 [R4], R2 ;  /* 0x0000000204007387 */ /* 0x0003e20000100a00 */
[----:B------:R-:W-:Y:S05]  /*8b90*/  RET.REL.NODEC R6 `(_ZN7cutlass13device_kernelIN5flash19enable_sm80_to_sm89INS1_16FlashAttnBwdSm80INS1_25CollectiveMainloopBwdSm80ILi2ELi2EN4cute5tupleIJNS5_1CILi128EEES8_NS7_ILi64EEEEEENS_10bfloat16_tEfNS_4arch4Sm80ELb0ELb1ELb1ELb1ELb1ELb0ELb0ELb0ELi2ELi4ELi4ELi4ELb0EEENS1_21CollectiveEpilogueBwdISA_SB_SD_Li256ELb1ELb0ELi2EEENS1_19SingleTileSchedulerILb1ELb0ELb0ELi128EEEEEEEEEvNT_6ParamsE) ;  /* 0xffff746006007950 */ /* 0x000fea0003c3ffff */
        .type           $_ZN7cutlass13device_kernelIN5flash19enable_sm80_to_sm89INS1_16FlashAttnBwdSm80INS1_25CollectiveMainloopBwdSm80ILi2ELi2EN4cute5tupleIJNS5_1CILi128EEES8_NS7_ILi64EEEEEENS_10bfloat16_tEfNS_4arch4Sm80ELb0ELb1ELb1ELb1ELb1ELb0ELb0ELb0ELi2ELi4ELi4ELi4ELb0EEENS1_21CollectiveEpilogueBwdISA_SB_SD_Li256ELb1ELb0ELi2EEENS1_19SingleTileSchedulerILb1ELb0ELb0ELi128EEEEEEEEEvNT_6ParamsE$_ZN4cute3eso3ESOILb1ELb0EJNS_14ComposedLayoutINS_7SwizzleILi3ELi3ELi3EEENS_1CILj0EEENS_6LayoutINS_5tupleIJNS5_ILi64EEENS5_ILi128EEEEEENS8_IJNS5_ILi1EEES9_EEEEEEENS_10ViewEngineINS_8smem_ptrIPN7cutlass10bfloat16_tEEEEEEEC2ERKSF_RKSM_,@function
        .size           $_ZN7cutlass13device_kernelIN5flash19enable_sm80_to_sm89INS1_16FlashAttnBwdSm80INS1_25CollectiveMainloopBwdSm80ILi2ELi2EN4cute5tupleIJNS5_1CILi128EEES8_NS7_ILi64EEEEEENS_10bfloat16_tEfNS_4arch4Sm80ELb0ELb1ELb1ELb1ELb1ELb0ELb0ELb0ELi2ELi4ELi4ELi4ELb0EEENS1_21CollectiveEpilogueBwdISA_SB_SD_Li256ELb1ELb0ELi2EEENS1_19SingleTileSchedulerILb1ELb0ELb0ELi128EEEEEEEEEvNT_6ParamsE$_ZN4cute3eso3ESOILb1ELb0EJNS_14ComposedLayoutINS_7SwizzleILi3ELi3ELi3EEENS_1CILj0EEENS_6LayoutINS_5tupleIJNS5_ILi64EEENS5_ILi128EEEEEENS8_IJNS5_ILi1EEES9_EEEEEEENS_10ViewEngineINS_8smem_ptrIPN7cutlass10bfloat16_tEEEEEEEC2ERKSF_RKSM_,($_ZN7cutlass13device_kernelIN5flash19enable_sm80_to_sm89INS1_16FlashAttnBwdSm80INS1_25CollectiveMainloopBwdSm80ILi2ELi2EN4cute5tupleIJNS5_1CILi128EEES8_NS7_ILi64EEEEEENS_10bfloat16_tEfNS_4arch4Sm80ELb0ELb1ELb1ELb1ELb1ELb0ELb0ELb0ELi2ELi4ELi4ELi4ELb0EEENS1_21CollectiveEpilogueBwdISA_SB_SD_Li256ELb1ELb0ELi2EEENS1_19SingleTileSchedulerILb1ELb0ELb0ELi128EEEEEEEEEvNT_6ParamsE$_ZN4cute3eso3ESOILb1ELb0EJNS_14ComposedLayoutINS_7SwizzleILi3ELi3ELi3EEENS_1CILj0EEENS_6LayoutINS_5tupleIJNS8_IJNS5_ILi8EEENS5_ILi16EEEEEENS8_IJNS5_ILi64EEENS5_ILi1EEEEEEEEENS8_IJNS8_IJSC_NS5_ILi512EEEEEENS8_IJSD_NS5_ILi0EEEEEEEEEEEEENS_10ViewEngineINS_8smem_ptrIPN7cutlass10bfloat16_tEEEEEEEC2ERKSM_RKST_ - $_ZN7cutlass13device_kernelIN5flash19enable_sm80_to_sm89INS1_16FlashAttnBwdSm80INS1_25CollectiveMainloopBwdSm80ILi2ELi2EN4cute5tupleIJNS5_1CILi128EEES8_NS7_ILi64EEEEEENS_10bfloat16_tEfNS_4arch4Sm80ELb0ELb1ELb1ELb1ELb1ELb0ELb0ELb0ELi2ELi4ELi4ELi4ELb0EEENS1_21CollectiveEpilogueBwdISA_SB_SD_Li256ELb1ELb0ELi2EEENS1_19SingleTileSchedulerILb1ELb0ELb0ELi128EEEEEEEEEvNT_6ParamsE$_ZN4cute3eso3ESOILb1ELb0EJNS_14ComposedLayoutINS_7SwizzleILi3ELi3ELi3EEENS_1CILj0EEENS_6LayoutINS_5tupleIJNS5_ILi64EEENS5_ILi128EEEEEENS8_IJNS5_ILi1EEES9_EEEEEEENS_10ViewEngineINS_8smem_ptrIPN7cutlass10bfloat16_tEEEEEEEC2ERKSF_RKSM_)
$_ZN7cutlass13device_kernelIN5flash19enable_sm80_to_sm89INS1_16FlashAttnBwdSm80INS1_25CollectiveMainloopBwdSm80ILi2ELi2EN4cute5tupleIJNS5_1CILi128EEES8_NS7_ILi64EEEEEENS_10bfloat16_tEfNS_4arch4Sm80ELb0ELb1ELb1ELb1ELb1ELb0ELb0ELb0ELi2ELi4ELi4ELi4ELb0EEENS1_21CollectiveEpilogueBwdISA_SB_SD_Li256ELb1ELb0ELi2EEENS1_19SingleTileSchedulerILb1ELb0ELb0ELi128EEEEEEEEEvNT_6ParamsE$_ZN4cute3eso3ESOILb1ELb0EJNS_14ComposedLayoutINS_7SwizzleILi3ELi3ELi3EEENS_1CILj0EEENS_6LayoutINS_5tupleIJNS5_ILi64EEENS5_ILi128EEEEEENS8_IJNS5_ILi1EEES9_EEEEEEENS_10ViewEngineINS_8smem_ptrIPN7cutlass10bfloat16_tEEEEEEEC2ERKSF_RKSM_:
[----:B------:R-:W-:Y:S02]  /*8ba0*/  IADD3 R4, R25, -c[0x0][0x20], RZ ;  /* 0x8000080019047a10 */ /* 0x000fe40007ffe0ff */
[----:B------:R-:W-:-:S03]  /*8bb0*/  MOV R7, 0x0 ;  /* 0x0000000000077802 */ /* 0x000fc60000000f00 */
[----:B------:R1:W-:Y:S01]  /*8bc0*/  STL.64 [R4], R2 ;  /* 0x0000000204007387 */ /* 0x0003e20000100a00 */
[----:B------:R-:W-:Y:S05]  /*8bd0*/  RET.REL.NODEC R6 `(_ZN7cutlass13device_kernelIN5flash19enable_sm80_to_sm89INS1_16FlashAttnBwdSm80INS1_25CollectiveMainloopBwdSm80ILi2ELi2EN4cute5tupleIJNS5_1CILi128EEES8_NS7_ILi64EEEEEENS_10bfloat16_tEfNS_4arch4Sm80ELb0ELb1ELb1ELb1ELb1ELb0ELb0ELb0ELi2ELi4ELi4ELi4ELb0EEENS1_21CollectiveEpilogueBwdISA_SB_SD_Li256ELb1ELb0ELi2EEENS1_19SingleTileSchedulerILb1ELb0ELb0ELi128EEEEEEEEEvNT_6ParamsE) ;  /* 0xffff742006007950 */ /* 0x000fea0003c3ffff */
        .type           $_ZN7cutlass13device_kernelIN5flash19enable_sm80_to_sm89INS1_16FlashAttnBwdSm80INS1_25CollectiveMainloopBwdSm80ILi2ELi2EN4cute5tupleIJNS5_1CILi128EEES8_NS7_ILi64EEEEEENS_10bfloat16_tEfNS_4arch4Sm80ELb0ELb1ELb1ELb1ELb1ELb0ELb0ELb0ELi2ELi4ELi4ELi4ELb0EEENS1_21CollectiveEpilogueBwdISA_SB_SD_Li256ELb1ELb0ELi2EEENS1_19SingleTileSchedulerILb1ELb0ELb0ELi128EEEEEEEEEvNT_6ParamsE$_ZN4cute3eso3ESOILb1ELb0EJNS_14ComposedLayoutINS_7SwizzleILi3ELi3ELi3EEENS_1CILj0EEENS_6LayoutINS_5tupleIJNS8_IJNS5_ILi8EEENS5_ILi16EEEEEENS8_IJNS5_ILi64EEENS5_ILi1EEEEEEEEENS8_IJNS8_IJSC_NS5_ILi512EEEEEENS8_IJSD_NS5_ILi0EEEEEEEEEEEEENS_10ViewEngineINS_8smem_ptrIPN7cutlass10bfloat16_tEEEEEEEC2ERKSM_RKST_,@function
        .size           $_ZN7cutlass13device_kernelIN5flash19enable_sm80_to_sm89INS1_16FlashAttnBwdSm80INS1_25CollectiveMainloopBwdSm80ILi2ELi2EN4cute5tupleIJNS5_1CILi128EEES8_NS7_ILi64EEEEEENS_10bfloat16_tEfNS_4arch4Sm80ELb0ELb1ELb1ELb1ELb1ELb0ELb0ELb0ELi2ELi4ELi4ELi4ELb0EEENS1_21CollectiveEpilogueBwdISA_SB_SD_Li256ELb1ELb0ELi2EEENS1_19SingleTileSchedulerILb1ELb0ELb0ELi128EEEEEEEEEvNT_6ParamsE$_ZN4cute3eso3ESOILb1ELb0EJNS_14ComposedLayoutINS_7SwizzleILi3ELi3ELi3EEENS_1CILj0EEENS_6LayoutINS_5tupleIJNS8_IJNS5_ILi8EEENS5_ILi16EEEEEENS8_IJNS5_ILi64EEENS5_ILi1EEEEEEEEENS8_IJNS8_IJSC_NS5_ILi512EEEEEENS8_IJSD_NS5_ILi0EEEEEEEEEEEEENS_10ViewEngineINS_8smem_ptrIPN7cutlass10bfloat16_tEEEEEEEC2ERKSM_RKST_,($_ZN7cutlass13device_kernelIN5flash19enable_sm80_to_sm89INS1_16FlashAttnBwdSm80INS1_25CollectiveMainloopBwdSm80ILi2ELi2EN4cute5tupleIJNS5_1CILi128EEES8_NS7_ILi64EEEEEENS_10bfloat16_tEfNS_4arch4Sm80ELb0ELb1ELb1ELb1ELb1ELb0ELb0ELb0ELi2ELi4ELi4ELi4ELb0EEENS1_21CollectiveEpilogueBwdISA_SB_SD_Li256ELb1ELb0ELi2EEENS1_19SingleTileSchedulerILb1ELb0ELb0ELi128EEEEEEEEEvNT_6ParamsE$_ZN4cute3eso3ESOILb1ELb0EJNS_14ComposedLayoutINS_7SwizzleILi3ELi3ELi3EEENS_1CILj0EEENS_6LayoutINS_5tupleIJNS8_IJNS8_IJNS5_ILi4EEENS5_ILi8EEEEEENS8_IJNS5_ILi2EEENS5_ILi1EEEEEEEEENS8_IJNS8_IJSC_SC_EEESB_EEEEEENS8_IJNS8_IJNS8_IJNS5_ILi128EEESD_EEENS8_IJSA_NS5_ILi0EEEEEEEEENS8_IJNS8_IJNS5_ILi64EEENS5_ILi512EEEEEENS8_IJNS5_ILi16EEENS5_ILi1024EEEEEEEEEEEEEEEENS_10ViewEngineINS_8smem_ptrIPN7cutlass10bfloat16_tEEEEEEEC2ERKSX_RKS14_ - $_ZN7cutlass13device_kernelIN5flash19enable_sm80_to_sm89INS1_16FlashAttnBwdSm80INS1_25CollectiveMainloopBwdSm80ILi2ELi2EN4cute5tupleIJNS5_1CILi128EEES8_NS7_ILi64EEEEEENS_10bfloat16_tEfNS_4arch4Sm80ELb0ELb1ELb1ELb1ELb1ELb0ELb0ELb0ELi2ELi4ELi4ELi4ELb0EEENS1_21CollectiveEpilogueBwdISA_SB_SD_Li256ELb1ELb0ELi2EEENS1_19SingleTileSchedulerILb1ELb0ELb0ELi128EEEEEEEEEvNT_6ParamsE$_ZN4cute3eso3ESOILb1ELb0EJNS_14ComposedLayoutINS_7SwizzleILi3ELi3ELi3EEENS_1CILj0EEENS_6LayoutINS_5tupleIJNS8_IJNS5_ILi8EEENS5_ILi16EEEEEENS8_IJNS5_ILi64EEENS5_ILi1EEEEEEEEENS8_IJNS8_IJSC_NS5_ILi512EEEEEENS8_IJSD_NS5_ILi0EEEEEEEEEEEEENS_10ViewEngineINS_8smem_ptrIPN7cutlass10bfloat16_tEEEEEEEC2ERKSM_RKST_)
$_ZN7cutlass13device_kernelIN5flash19enable_sm80_to_sm89INS1_16FlashAttnBwdSm80INS1_25CollectiveMainloopBwdSm80ILi2ELi2EN4cute5tupleIJNS5_1CILi128EEES8_NS7_ILi64EEEEEENS_10bfloat16_tEfNS_4arch4Sm80ELb0ELb1ELb1ELb1ELb1ELb0ELb0ELb0ELi2ELi4ELi4ELi4ELb0EEENS1_21CollectiveEpilogueBwdISA_SB_SD_Li256ELb1ELb0ELi2EEENS1_19SingleTileSchedulerILb1ELb0ELb0ELi128EEEEEEEEEvNT_6ParamsE$_ZN4cute3eso3ESOILb1ELb0EJNS_14ComposedLayoutINS_7SwizzleILi3ELi3ELi3EEENS_1CILj0EEENS_6LayoutINS_5tupleIJNS8_IJNS5_ILi8EEENS5_ILi16EEEEEENS8_IJNS5_ILi64EEENS5_ILi1EEEEEEEEENS8_IJNS8_IJSC_NS5_ILi512EEEEEENS8_IJSD_NS5_ILi0EEEEEEEEEEEEENS_10ViewEngineINS_8smem_ptrIPN7cutlass10bfloat16_tEEEEEEEC2ERKSM_RKST_:
[----:B------:R-:W-:Y:S02]  /*8be0*/  IADD3 R4, R25, -c[0x0][0x20], RZ ;  /* 0x8000080019047a10 */ /* 0x000fe40007ffe0ff */
[----:B------:R-:W-:-:S03]  /*8bf0*/  MOV R7, 0x0 ;  /* 0x0000000000077802 */ /* 0x000fc60000000f00 */
[----:B------:R1:W-:Y:S01]  /*8c00*/  STL.64 [R4], R2 ;  /* 0x0000000204007387 */ /* 0x0003e20000100a00 */
[----:B------:R-:W-:Y:S05]  /*8c10*/  RET.REL.NODEC R6 `(_ZN7cutlass13device_kernelIN5flash19enable_sm80_to_sm89INS1_16FlashAttnBwdSm80INS1_25CollectiveMainloopBwdSm80ILi2ELi2EN4cute5tupleIJNS5_1CILi128EEES8_NS7_ILi64EEEEEENS_10bfloat16_tEfNS_4arch4Sm80ELb0ELb1ELb1ELb1ELb1ELb0ELb0ELb0ELi2ELi4ELi4ELi4ELb0EEENS1_21CollectiveEpilogueBwdISA_SB_SD_Li256ELb1ELb0ELi2EEENS1_19SingleTileSchedulerILb1ELb0ELb0ELi128EEEEEEEEEvNT_6ParamsE) ;  /* 0xffff73e006007950 */ /* 0x000fea0003c3ffff */
        .type           $_ZN7cutlass13device_kernelIN5flash19enable_sm80_to_sm89INS1_16FlashAttnBwdSm80INS1_25CollectiveMainloopBwdSm80ILi2ELi2EN4cute5tupleIJNS5_1CILi128EEES8_NS7_ILi64EEEEEENS_10bfloat16_tEfNS_4arch4Sm80ELb0ELb1ELb1ELb1ELb1ELb0ELb0ELb0ELi2ELi4ELi4ELi4ELb0EEENS1_21CollectiveEpilogueBwdISA_SB_SD_Li256ELb1ELb0ELi2EEENS1_19SingleTileSchedulerILb1ELb0ELb0ELi128EEEEEEEEEvNT_6ParamsE$_ZN4cute3eso3ESOILb1ELb0EJNS_14ComposedLayoutINS_7SwizzleILi3ELi3ELi3EEENS_1CILj0EEENS_6LayoutINS_5tupleIJNS8_IJNS8_IJNS5_ILi4EEENS5_ILi8EEEEEENS8_IJNS5_ILi2EEENS5_ILi1EEEEEEEEENS8_IJNS8_IJSC_SC_EEESB_EEEEEENS8_IJNS8_IJNS8_IJNS5_ILi128EEESD_EEENS8_IJSA_NS5_ILi0EEEEEEEEENS8_IJNS8_IJNS5_ILi64EEENS5_ILi512EEEEEENS8_IJNS5_ILi16EEENS5_ILi1024EEEEEEEEEEEEEEEENS_10ViewEngineINS_8smem_ptrIPN7cutlass10bfloat16_tEEEEEEEC2ERKSX_RKS14_,@function
        .size           $_ZN7cutlass13device_kernelIN5flash19enable_sm80_to_sm89INS1_16FlashAttnBwdSm80INS1_25CollectiveMainloopBwdSm80ILi2ELi2EN4cute5tupleIJNS5_1CILi128EEES8_NS7_ILi64EEEEEENS_10bfloat16_tEfNS_4arch4Sm80ELb0ELb1ELb1ELb1ELb1ELb0ELb0ELb0ELi2ELi4ELi4ELi4ELb0EEENS1_21CollectiveEpilogueBwdISA_SB_SD_Li256ELb1ELb0ELi2EEENS1_19SingleTileSchedulerILb1ELb0ELb0ELi128EEEEEEEEEvNT_6ParamsE$_ZN4cute3eso3ESOILb1ELb0EJNS_14ComposedLayoutINS_7SwizzleILi3ELi3ELi3EEENS_1CILj0EEENS_6LayoutINS_5tupleIJNS8_IJNS8_IJNS5_ILi4EEENS5_ILi8EEEEEENS8_IJNS5_ILi2EEENS5_ILi1EEEEEEEEENS8_IJNS8_IJSC_SC_EEESB_EEEEEENS8_IJNS8_IJNS8_IJNS5_ILi128EEESD_EEENS8_IJSA_NS5_ILi0EEEEEEEEENS8_IJNS8_IJNS5_ILi64EEENS5_ILi512EEEEEENS8_IJNS5_ILi16EEENS5_ILi1024EEEEEEEEEEEEEEEENS_10ViewEngineINS_8smem_ptrIPN7cutlass10bfloat16_tEEEEEEEC2ERKSX_RKS14_,($_ZN7cutlass13device_kernelIN5flash19enable_sm80_to_sm89INS1_16FlashAttnBwdSm80INS1_25CollectiveMainloopBwdSm80ILi2ELi2EN4cute5tupleIJNS5_1CILi128EEES8_NS7_ILi64EEEEEENS_10bfloat16_tEfNS_4arch4Sm80ELb0ELb1ELb1ELb1ELb1ELb0ELb0ELb0ELi2ELi4ELi4ELi4ELb0EEENS1_21CollectiveEpilogueBwdISA_SB_SD_Li256ELb1ELb0ELi2EEENS1_19SingleTileSchedulerILb1ELb0ELb0ELi128EEEEEEEEEvNT_6ParamsE$_ZN4cute3eso3ESOILb1ELb0EJNS_14ComposedLayoutINS_7SwizzleILi3ELi3ELi3EEENS_1CILj0EEENS_6LayoutINS_5tupleIJNS8_IJNS8_IJNS5_ILi4EEENS5_ILi8EEEEEENS8_IJS9_NS5_ILi1EEEEEEEEENS8_IJNS8_IJNS5_ILi2EEESF_SF_EEENS8_IJSF_S9_EEEEEEEEENS8_IJNS8_IJNS8_IJSF_NS5_ILi64EEEEEENS8_IJNS5_ILi1024EEENS5_ILi0EEEEEEEEENS8_IJNS8_IJSC_NS5_ILi512EEESA_EEENS8_IJNS5_ILi4096EEENS5_ILi16EEEEEEEEEEEEEEEENS_10ViewEngineINS_8smem_ptrIPN7cutlass10bfloat16_tEEEEEEEC2ERKSY_RKS15_ - $_ZN7cutlass13device_kernelIN5flash19enable_sm80_to_sm89INS1_16FlashAttnBwdSm80INS1_25CollectiveMainloopBwdSm80ILi2ELi2EN4cute5tupleIJNS5_1CILi128EEES8_NS7_ILi64EEEEEENS_10bfloat16_tEfNS_4arch4Sm80ELb0ELb1ELb1ELb1ELb1ELb0ELb0ELb0ELi2ELi4ELi4ELi4ELb0EEENS1_21CollectiveEpilogueBwdISA_SB_SD_Li256ELb1ELb0ELi2EEENS1_19SingleTileSchedulerILb1ELb0ELb0ELi128EEEEEEEEEvNT_6ParamsE$_ZN4cute3eso3ESOILb1ELb0EJNS_14ComposedLayoutINS_7SwizzleILi3ELi3ELi3EEENS_1CILj0EEENS_6LayoutINS_5tupleIJNS8_IJNS8_IJNS5_ILi4EEENS5_ILi8EEEEEENS8_IJNS5_ILi2EEENS5_ILi1EEEEEEEEENS8_IJNS8_IJSC_SC_EEESB_EEEEEENS8_IJNS8_IJNS8_IJNS5_ILi128EEESD_EEENS8_IJSA_NS5_ILi0EEEEEEEEENS8_IJNS8_IJNS5_ILi64EEENS5_ILi512EEEEEENS8_IJNS5_ILi16EEENS5_ILi1024EEEEEEEEEEEEEEEENS_10ViewEngineINS_8smem_ptrIPN7cutlass10bfloat16_tEEEEEEEC2ERKSX_RKS14_)
$_ZN7cutlass13device_kernelIN5flash19enable_sm80_to_sm89INS1_16FlashAttnBwdSm80INS1_25CollectiveMainloopBwdSm80ILi2ELi2EN4cute5tupleIJNS5_1CILi128EEES8_NS7_ILi64EEEEEENS_10bfloat16_tEfNS_4arch4Sm80ELb0ELb1ELb1ELb1ELb1ELb0ELb0ELb0ELi2ELi4ELi4ELi4ELb0EEENS1_21CollectiveEpilogueBwdISA_SB_SD_Li256ELb1ELb0ELi2EEENS1_19SingleTileSchedulerILb1ELb0ELb0ELi128EEEEEEEEEvNT_6ParamsE$_ZN4cute3eso3ESOILb1ELb0EJNS_14ComposedLayoutINS_7SwizzleILi3ELi3ELi3EEENS_1CILj0EEENS_6LayoutINS_5tupleIJNS8_IJNS8_IJNS5_ILi4EEENS5_ILi8EEEEEENS8_IJNS5_ILi2EEENS5_ILi1EEEEEEEEENS8_IJNS8_IJSC_SC_EEESB_EEEEEENS8_IJNS8_IJNS8_IJNS5_ILi128EEESD_EEENS8_IJSA_NS5_ILi0EEEEEEEEENS8_IJNS8_IJNS5_ILi64EEENS5_ILi512EEEEEENS8_IJNS5_ILi16EEENS5_ILi1024EEEEEEEEEEEEEEEENS_10ViewEngineINS_8smem_ptrIPN7cutlass10bfloat16_tEEEEEEEC2ERKSX_RKS14_:
[----:B------:R-:W-:Y:S02]  /*8c20*/  IADD3 R4, R25, -c[0x0][0x20], RZ ;  /* 0x8000080019047a10 */ /* 0x000fe40007ffe0ff */
[----:B------:R-:W-:-:S03]  /*8c30*/  MOV R7, 0x0 ;  /* 0x0000000000077802 */ /* 0x000fc60000000f00 */
[----:B------:R1:W-:Y:S01]  /*8c40*/  STL.64 [R4], R2 ;  /* 0x0000000204007387 */ /* 0x0003e20000100a00 */
[----:B------:R-:W-:Y:S05]  /*8c50*/  RET.REL.NODEC R6 `(_ZN7cutlass13device_kernelIN5flash19enable_sm80_to_sm89INS1_16FlashAttnBwdSm80INS1_25CollectiveMainloopBwdSm80ILi2ELi2EN4cute5tupleIJNS5_1CILi128EEES8_NS7_ILi64EEEEEENS_10bfloat16_tEfNS_4arch4Sm80ELb0ELb1ELb1ELb1ELb1ELb0ELb0ELb0ELi2ELi4ELi4ELi4ELb0EEENS1_21CollectiveEpilogueBwdISA_SB_SD_Li256ELb1ELb0ELi2EEENS1_19SingleTileSchedulerILb1ELb0ELb0ELi128EEEEEEEEEvNT_6ParamsE) ;  /* 0xffff73a006007950 */ /* 0x000fea0003c3ffff */
        .type           $_ZN7cutlass13device_kernelIN5flash19enable_sm80_to_sm89INS1_16FlashAttnBwdSm80INS1_25CollectiveMainloopBwdSm80ILi2ELi2EN4cute5tupleIJNS5_1CILi128EEES8_NS7_ILi64EEEEEENS_10bfloat16_tEfNS_4arch4Sm80ELb0ELb1ELb1ELb1ELb1ELb0ELb0ELb0ELi2ELi4ELi4ELi4ELb0EEENS1_21CollectiveEpilogueBwdISA_SB_SD_Li256ELb1ELb0ELi2EEENS1_19SingleTileSchedulerILb1ELb0ELb0ELi128EEEEEEEEEvNT_6ParamsE$_ZN4cute3eso3ESOILb1ELb0EJNS_14ComposedLayoutINS_7SwizzleILi3ELi3ELi3EEENS_1CILj0EEENS_6LayoutINS_5tupleIJNS8_IJNS8_IJNS5_ILi4EEENS5_ILi8EEEEEENS8_IJS9_NS5_ILi1EEEEEEEEENS8_IJNS8_IJNS5_ILi2EEESF_SF_EEENS8_IJSF_S9_EEEEEEEEENS8_IJNS8_IJNS8_IJSF_NS5_ILi64EEEEEENS8_IJNS5_ILi1024EEENS5_ILi0EEEEEEEEENS8_IJNS8_IJSC_NS5_ILi512EEESA_EEENS8_IJNS5_ILi4096EEENS5_ILi16EEEEEEEEEEEEEEEENS_10ViewEngineINS_8smem_ptrIPN7cutlass10bfloat16_tEEEEEEEC2ERKSY_RKS15_,@function
        .size           $_ZN7cutlass13device_kernelIN5flash19enable_sm80_to_sm89INS1_16FlashAttnBwdSm80INS1_25CollectiveMainloopBwdSm80ILi2ELi2EN4cute5tupleIJNS5_1CILi128EEES8_NS7_ILi64EEEEEENS_10bfloat16_tEfNS_4arch4Sm80ELb0ELb1ELb1ELb1ELb1ELb0ELb0ELb0ELi2ELi4ELi4ELi4ELb0EEENS1_21CollectiveEpilogueBwdISA_SB_SD_Li256ELb1ELb0ELi2EEENS1_19SingleTileSchedulerILb1ELb0ELb0ELi128EEEEEEEEEvNT_6ParamsE$_ZN4cute3eso3ESOILb1ELb0EJNS_14ComposedLayoutINS_7SwizzleILi3ELi3ELi3EEENS_1CILj0EEENS_6LayoutINS_5tupleIJNS8_IJNS8_IJNS5_ILi4EEENS5_ILi8EEEEEENS8_IJS9_NS5_ILi1EEEEEEEEENS8_IJNS8_IJNS5_ILi2EEESF_SF_EEENS8_IJSF_S9_EEEEEEEEENS8_IJNS8_IJNS8_IJSF_NS5_ILi64EEEEEENS8_IJNS5_ILi1024EEENS5_ILi0EEEEEEEEENS8_IJNS8_IJSC_NS5_ILi512EEESA_EEENS8_IJNS5_ILi4096EEENS5_ILi16EEEEEEEEEEEEEEEENS_10ViewEngineINS_8smem_ptrIPN7cutlass10bfloat16_tEEEEEEEC2ERKSY_RKS15_,($_ZN7cutlass13device_kernelIN5flash19enable_sm80_to_sm89INS1_16FlashAttnBwdSm80INS1_25CollectiveMainloopBwdSm80ILi2ELi2EN4cute5tupleIJNS5_1CILi128EEES8_NS7_ILi64EEEEEENS_10bfloat16_tEfNS_4arch4Sm80ELb0ELb1ELb1ELb1ELb1ELb0ELb0ELb0ELi2ELi4ELi4ELi4ELb0EEENS1_21CollectiveEpilogueBwdISA_SB_SD_Li256ELb1ELb0ELi2EEENS1_19SingleTileSchedulerILb1ELb0ELb0ELi128EEEEEEEEEvNT_6ParamsE$_ZN4cute3eso3ESOILb1ELb0EJNS_1CILi0EEENS2_ILi1EEENS2_ILi512EEEiEEC2ERKS3_RKS4_RKS5_RKi - $_ZN7cutlass13device_kernelIN5flash19enable_sm80_to_sm89INS1_16FlashAttnBwdSm80INS1_25CollectiveMainloopBwdSm80ILi2ELi2EN4cute5tupleIJNS5_1CILi128EEES8_NS7_ILi64EEEEEENS_10bfloat16_tEfNS_4arch4Sm80ELb0ELb1ELb1ELb1ELb1ELb0ELb0ELb0ELi2ELi4ELi4ELi4ELb0EEENS1_21CollectiveEpilogueBwdISA_SB_SD_Li256ELb1ELb0ELi2EEENS1_19SingleTileSchedulerILb1ELb0ELb0ELi128EEEEEEEEEvNT_6ParamsE$_ZN4cute3eso3ESOILb1ELb0EJNS_14ComposedLayoutINS_7SwizzleILi3ELi3ELi3EEENS_1CILj0EEENS_6LayoutINS_5tupleIJNS8_IJNS8_IJNS5_ILi4EEENS5_ILi8EEEEEENS8_IJS9_NS5_ILi1EEEEEEEEENS8_IJNS8_IJNS5_ILi2EEESF_SF_EEENS8_IJSF_S9_EEEEEEEEENS8_IJNS8_IJNS8_IJSF_NS5_ILi64EEEEEENS8_IJNS5_ILi1024EEENS5_ILi0EEEEEEEEENS8_IJNS8_IJSC_NS5_ILi512EEESA_EEENS8_IJNS5_ILi4096EEENS5_ILi16EEEEEEEEEEEEEEEENS_10ViewEngineINS_8smem_ptrIPN7cutlass10bfloat16_tEEEEEEEC2ERKSY_RKS15_)
$_ZN7cutlass13device_kernelIN5flash19enable_sm80_to_sm89INS1_16FlashAttnBwdSm80INS1_25CollectiveMainloopBwdSm80ILi2ELi2EN4cute5tupleIJNS5_1CILi128EEES8_NS7_ILi64EEEEEENS_10bfloat16_tEfNS_4arch4Sm80ELb0ELb1ELb1ELb1ELb1ELb0ELb0ELb0ELi2ELi4ELi4ELi4ELb0EEENS1_21CollectiveEpilogueBwdISA_SB_SD_Li256ELb1ELb0ELi2EEENS1_19SingleTileSchedulerILb1ELb0ELb0ELi128EEEEEEEEEvNT_6ParamsE$_ZN4cute3eso3ESOILb1ELb0EJNS_14ComposedLayoutINS_7SwizzleILi3ELi3ELi3EEENS_1CILj0EEENS_6LayoutINS_5tupleIJNS8_IJNS8_IJNS5_ILi4EEENS5_ILi8EEEEEENS8_IJS9_NS5_ILi1EEEEEEEEENS8_IJNS8_IJNS5_ILi2EEESF_SF_EEENS8_IJSF_S9_EEEEEEEEENS8_IJNS8_IJNS8_IJSF_NS5_ILi64EEEEEENS8_IJNS5_ILi1024EEENS5_ILi0EEEEEEEEENS8_IJNS8_IJSC_NS5_ILi512EEESA_EEENS8_IJNS5_ILi4096EEENS5_ILi16EEEEEEEEEEEEEEEENS_10ViewEngineINS_8smem_ptrIPN7cutlass10bfloat16_tEEEEEEEC2ERKSY_RKS15_:
[----:B------:R-:W-:Y:S02]  /*8c60*/  IADD3 R4, R25, -c[0x0][0x20], RZ ;  /* 0x8000080019047a10 */ /* 0x000fe40007ffe0ff */
[----:B------:R-:W-:-:S03]  /*8c70*/  MOV R7, 0x0 ;  /* 0x0000000000077802 */ /* 0x000fc60000000f00 */
[----:B------:R1:W-:Y:S01]  /*8c80*/  STL.64 [R4], R2 ;  /* 0x0000000204007387 */ /* 0x0003e20000100a00 */
[----:B------:R-:W-:Y:S05]  /*8c90*/  RET.REL.NODEC R6 `(_ZN7cutlass13device_kernelIN5flash19enable_sm80_to_sm89INS1_16FlashAttnBwdSm80INS1_25CollectiveMainloopBwdSm80ILi2ELi2EN4cute5tupleIJNS5_1CILi128EEES8_NS7_ILi64EEEEEENS_10bfloat16_tEfNS_4arch4Sm80ELb0ELb1ELb1ELb1ELb1ELb0ELb0ELb0ELi2ELi4ELi4ELi4ELb0EEENS1_21CollectiveEpilogueBwdISA_SB_SD_Li256ELb1ELb0ELi2EEENS1_19SingleTileSchedulerILb1ELb0ELb0ELi128EEEEEEEEEvNT_6ParamsE) ;  /* 0xffff736006007950 */ /* 0x000fea0003c3ffff */
        .type           $_ZN7cutlass13device_kernelIN5flash19enable_sm80_to_sm89INS1_16FlashAttnBwdSm80INS1_25CollectiveMainloopBwdSm80ILi2ELi2EN4cute5tupleIJNS5_1CILi128EEES8_NS7_ILi64EEEEEENS_10bfloat16_tEfNS_4arch4Sm80ELb0ELb1ELb1ELb1ELb1ELb0ELb0ELb0ELi2ELi4ELi4ELi4ELb0EEENS1_21CollectiveEpilogueBwdISA_SB_SD_Li256ELb1ELb0ELi2EEENS1_19SingleTileSchedulerILb1ELb0ELb0ELi128EEEEEEEEEvNT_6ParamsE$_ZN4cute3eso3ESOILb1ELb0EJNS_1CILi0EEENS2_ILi1EEENS2_ILi512EEEiEEC2ERKS3_RKS4_RKS5_RKi,@function
        .size           $_ZN7cutlass13device_kernelIN5flash19enable_sm80_to_sm89INS1_16FlashAttnBwdSm80INS1_25CollectiveMainloopBwdSm80ILi2ELi2EN4cute5tupleIJNS5_1CILi128EEES8_NS7_ILi64EEEEEENS_10bfloat16_tEfNS_4arch4Sm80ELb0ELb1ELb1ELb1ELb1ELb0ELb0ELb0ELi2ELi4ELi4ELi4ELb0EEENS1_21CollectiveEpilogueBwdISA_SB_SD_Li256ELb1ELb0ELi2EEENS1_19SingleTileSchedulerILb1ELb0ELb0ELi128EEEEEEEEEvNT_6ParamsE$_ZN4cute3eso3ESOILb1ELb0EJNS_1CILi0EEENS2_ILi1EEENS2_ILi512EEEiEEC2ERKS3_RKS4_RKS5_RKi,($_ZN7cutlass13device_kernelIN5flash19enable_sm80_to_sm89INS1_16FlashAttnBwdSm80INS1_25CollectiveMainloopBwdSm80ILi2ELi2EN4cute5tupleIJNS5_1CILi128EEES8_NS7_ILi64EEEEEENS_10bfloat16_tEfNS_4arch4Sm80ELb0ELb1ELb1ELb1ELb1ELb0ELb0ELb0ELi2ELi4ELi4ELi4ELb0EEENS1_21CollectiveEpilogueBwdISA_SB_SD_Li256ELb1ELb0ELi2EEENS1_19SingleTileSchedulerILb1ELb0ELb0ELi128EEEEEEEEEvNT_6ParamsE$_ZN4cute3eso3ESOILb1ELb0EJNS_1CILi0EEENS2_ILi1EEENS2_ILi512EEEiNS2_ILi4096EEEiNS2_ILi8192EEEEEC2ERKS3_RKS4_RKS5_RKiRKS6_SG_RKS7_ - $_ZN7cutlass13device_kernelIN5flash19enable_sm80_to_sm89INS1_16FlashAttnBwdSm80INS1_25CollectiveMainloopBwdSm80ILi2ELi2EN4cute5tupleIJNS5_1CILi128EEES8_NS7_ILi64EEEEEENS_10bfloat16_tEfNS_4arch4Sm80ELb0ELb1ELb1ELb1ELb1ELb0ELb0ELb0ELi2ELi4ELi4ELi4ELb0EEENS1_21CollectiveEpilogueBwdISA_SB_SD_Li256ELb1ELb0ELi2EEENS1_19SingleTileSchedulerILb1ELb0ELb0ELi128EEEEEEEEEvNT_6ParamsE$_ZN4cute3eso3ESOILb1ELb0EJNS_1CILi0EEENS2_ILi1EEENS2_ILi512EEEiEEC2ERKS3_RKS4_RKS5_RKi)
$_ZN7cutlass13device_kernelIN5flash19enable_sm80_to_sm89INS1_16FlashAttnBwdSm80INS1_25CollectiveMainloopBwdSm80ILi2ELi2EN4cute5tupleIJNS5_1CILi128EEES8_NS7_ILi64EEEEEENS_10bfloat16_tEfNS_4arch4Sm80ELb0ELb1ELb1ELb1ELb1ELb0ELb0ELb0ELi2ELi4ELi4ELi4ELb0EEENS1_21CollectiveEpilogueBwdISA_SB_SD_Li256ELb1ELb0ELi2EEENS1_19SingleTileSchedulerILb1ELb0ELb0ELi128EEEEEEEEEvNT_6ParamsE$_ZN4cute3eso3ESOILb1ELb0EJNS_1CILi0EEENS2_ILi1EEENS2_ILi512EEEiEEC2ERKS3_RKS4_RKS5_RKi:
[----:B------:R-:W-:Y:S02]  /*8ca0*/  IADD3 R2, R2, -c[0x0][0x20], RZ ;  /* 0x8000080002027a10 */ /* 0x000fe40007ffe0ff */
[----:B------:R-:W-:-:S03]  /*8cb0*/  MOV R9, 0x0 ;  /* 0x0000000000097802 */ /* 0x000fc60000000f00 */
[----:B------:R1:W-:Y:S01]  /*8cc0*/  STL [R2], R3 ;  /* 0x0000000302007387 */ /* 0x0003e20000100800 */
[----:B------:R-:W-:Y:S05]  /*8cd0*/  RET.REL.NODEC R8 `(_ZN7cutlass13device_kernelIN5flash19enable_sm80_to_sm89INS1_16FlashAttnBwdSm80INS1_25CollectiveMainloopBwdSm80ILi2ELi2EN4cute5tupleIJNS5_1CILi128EEES8_NS7_ILi64EEEEEENS_10bfloat16_tEfNS_4arch4Sm80ELb0ELb1ELb1ELb1ELb1ELb0ELb0ELb0ELi2ELi4ELi4ELi4ELb0EEENS1_21CollectiveEpilogueBwdISA_SB_SD_Li256ELb1ELb0ELi2EEENS1_19SingleTileSchedulerILb1ELb0ELb0ELi128EEEEEEEEEvNT_6ParamsE) ;  /* 0xffff732008007950 */ /* 0x000fea0003c3ffff */
        .type           $_ZN7cutlass13device_kernelIN5flash19enable_sm80_to_sm89INS1_16FlashAttnBwdSm80INS1_25CollectiveMainloopBwdSm80ILi2ELi2EN4cute5tupleIJNS5_1CILi128EEES8_NS7_ILi64EEEEEENS_10bfloat16_tEfNS_4arch4Sm80ELb0ELb1ELb1ELb1ELb1ELb0ELb0ELb0ELi2ELi4ELi4ELi4ELb0EEENS1_21CollectiveEpilogueBwdISA_SB_SD_Li256ELb1ELb0ELi2EEENS1_19SingleTileSchedulerILb1ELb0ELb0ELi128EEEEEEEEEvNT_6ParamsE$_ZN4cute3eso3ESOILb1ELb0EJNS_1CILi0EEENS2_ILi1EEENS2_ILi512EEEiNS2_ILi4096EEEiNS2_ILi8192EEEEEC2ERKS3_RKS4_RKS5_RKiRKS6_SG_RKS7_,@function
        .size           $_ZN7cutlass13device_kernelIN5flash19enable_sm80_to_sm89INS1_16FlashAttnBwdSm80INS1_25CollectiveMainloopBwdSm80ILi2ELi2EN4cute5tupleIJNS5_1CILi128EEES8_NS7_ILi64EEEEEENS_10bfloat16_tEfNS_4arch4Sm80ELb0ELb1ELb1ELb1ELb1ELb0ELb0ELb0ELi2ELi4ELi4ELi4ELb0EEENS1_21CollectiveEpilogueBwdISA_SB_SD_Li256ELb1ELb0ELi2EEENS1_19SingleTileSchedulerILb1ELb0ELb0ELi128EEEEEEEEEvNT_6ParamsE$_ZN4cute3eso3ESOILb1ELb0EJNS_1CILi0EEENS2_ILi1EEENS2_ILi512EEEiNS2_ILi4096EEEiNS2_ILi8192EEEEEC2ERKS3_RKS4_RKS5_RKiRKS6_SG_RKS7_,($_ZN7cutlass13device_kernelIN5flash19enable_sm80_to_sm89INS1_16FlashAttnBwdSm80INS1_25CollectiveMainloopBwdSm80ILi2ELi2EN4cute5tupleIJNS5_1CILi128EEES8_NS7_ILi64EEEEEENS_10bfloat16_tEfNS_4arch4Sm80ELb0ELb1ELb1ELb1ELb1ELb0ELb0ELb0ELi2ELi4ELi4ELi4ELb0EEENS1_21CollectiveEpilogueBwdISA_SB_SD_Li256ELb1ELb0ELi2EEENS1_19SingleTileSchedulerILb1ELb0ELb0ELi128EEEEEEEEEvNT_6ParamsE$_ZN4cute3eso3ESOILb1ELb0EJNS_1CILi0EEENS_5tupleIJNS2_ILi1EEENS2_ILi256EEEiEEEEEC2ERKS3_RKS7_ - $_ZN7cutlass13device_kernelIN5flash19enable_sm80_to_sm89INS1_16FlashAttnBwdSm80INS1_25CollectiveMainloopBwdSm80ILi2ELi2EN4cute5tupleIJNS5_1CILi128EEES8_NS7_ILi64EEEEEENS_10bfloat16_tEfNS_4arch4Sm80ELb0ELb1ELb1ELb1ELb1ELb0ELb0ELb0ELi2ELi4ELi4ELi4ELb0EEENS1_21CollectiveEpilogueBwdISA_SB_SD_Li256ELb1ELb0ELi2EEENS1_19SingleTileSchedulerILb1ELb0ELb0ELi128EEEEEEEEEvNT_6ParamsE$_ZN4cute3eso3ESOILb1ELb0EJNS_1CILi0EEENS2_ILi1EEENS2_ILi512EEEiNS2_ILi4096EEEiNS2_ILi8192EEEEEC2ERKS3_RKS4_RKS5_RKiRKS6_SG_RKS7_)
$_ZN7cutlass13device_kernelIN5flash19enable_sm80_to_sm89INS1_16FlashAttnBwdSm80INS1_25CollectiveMainloopBwdSm80ILi2ELi2EN4cute5tupleIJNS5_1CILi128EEES8_NS7_ILi64EEEEEENS_10bfloat16_tEfNS_4arch4Sm80ELb0ELb1ELb1ELb1ELb1ELb0ELb0ELb0ELi2ELi4ELi4ELi4ELb0EEENS1_21CollectiveEpilogueBwdISA_SB_SD_Li256ELb1ELb0ELi2EEENS1_19SingleTileSchedulerILb1ELb0ELb0ELi128EEEEEEEEEvNT_6ParamsE$_ZN4cute3eso3ESOILb1ELb0EJNS_1CILi0EEENS2_ILi1EEENS2_ILi512EEEiNS2_ILi4096EEEiNS2_ILi8192EEEEEC2ERKS3_RKS4_RKS5_RKiRKS6_SG_RKS7_:
[----:B------:R-:W-:Y:S02]  /*8ce0*/  IADD3 R3, R3, -c[0x0][0x20], RZ ;  /* 0x8000080003037a10 */ /* 0x000fe40007ffe0ff */
[----:B------:R-:W-:-:S03]  /*8cf0*/  IADD3 R2, R60, -c[0x0][0x20], RZ ;  /* 0x800008003c027a10 */ /* 0x000fc60007ffe0ff */
[----:B------:R1:W-:Y:S04]  /*8d00*/  STL [R3], R10 ;  /* 0x0000000a03007387 */ /* 0x0003e80000100800 */
[----:B------:R-:W2:Y:S01]  /*8d10*/  LDL R2, [R2] ;  /* 0x0000000002027983 */ /* 0x000ea20000100800 */
[----:B------:R-:W-:-:S03]  /*8d20*/  IMAD.MOV.U32 R9, RZ, RZ, 0x0 ;  /* 0x00000000ff097424 */ /* 0x000fc600078e00ff */
[----:B--2---:R1:W-:Y:S01]  /*8d30*/  STL [R3+0x4], R2 ;  /* 0x0000040203007387 */ /* 0x0043e20000100800 */
[----:B------:R-:W-:Y:S05]  /*8d40*/  RET.REL.NODEC R8 `(_ZN7cutlass13device_kernelIN5flash19enable_sm80_to_sm89INS1_16FlashAttnBwdSm80INS1_25CollectiveMainloopBwdSm80ILi2ELi2EN4cute5tupleIJNS5_1CILi128EEES8_NS7_ILi64EEEEEENS_10bfloat16_tEfNS_4arch4Sm80ELb0ELb1ELb1ELb1ELb1ELb0ELb0ELb0ELi2ELi4ELi4ELi4ELb0EEENS1_21CollectiveEpilogueBwdISA_SB_SD_Li256ELb1ELb0ELi2EEENS1_19SingleTileSchedulerILb1ELb0ELb0ELi128EEEEEEEEEvNT_6ParamsE) ;  /* 0xffff72b008007950 */ /* 0x000fea0003c3ffff */
        .type           $_ZN7cutlass13device_kernelIN5flash19enable_sm80_to_sm89INS1_16FlashAttnBwdSm80INS1_25CollectiveMainloopBwdSm80ILi2ELi2EN4cute5tupleIJNS5_1CILi128EEES8_NS7_ILi64EEEEEENS_10bfloat16_tEfNS_4arch4Sm80ELb0ELb1ELb1ELb1ELb1ELb0ELb0ELb0ELi2ELi4ELi4ELi4ELb0EEENS1_21CollectiveEpilogueBwdISA_SB_SD_Li256ELb1ELb0ELi2EEENS1_19SingleTileSchedulerILb1ELb0ELb0ELi128EEEEEEEEEvNT_6ParamsE$_ZN4cute3eso3ESOILb1ELb0EJNS_1CILi0EEENS_5tupleIJNS2_ILi1EEENS2_ILi256EEEiEEEEEC2ERKS3_RKS7_,@function
        .size           $_ZN7cutlass13device_kernelIN5flash19enable_sm80_to_sm89INS1_16FlashAttnBwdSm80INS1_25CollectiveMainloopBwdSm80ILi2ELi2EN4cute5tupleIJNS5_1CILi128EEES8_NS7_ILi64EEEEEENS_10bfloat16_tEfNS_4arch4Sm80ELb0ELb1ELb1ELb1ELb1ELb0ELb0ELb0ELi2ELi4ELi4ELi4ELb0EEENS1_21CollectiveEpilogueBwdISA_SB_SD_Li256ELb1ELb0ELi2EEENS1_19SingleTileSchedulerILb1ELb0ELb0ELi128EEEEEEEEEvNT_6ParamsE$_ZN4cute3eso3ESOILb1ELb0EJNS_1CILi0EEENS_5tupleIJNS2_ILi1EEENS2_ILi256EEEiEEEEEC2ERKS3_RKS7_,($_ZN7cutlass13device_kernelIN5flash19enable_sm80_to_sm89INS1_16FlashAttnBwdSm80INS1_25CollectiveMainloopBwdSm80ILi2ELi2EN4cute5tupleIJNS5_1CILi128EEES8_NS7_ILi64EEEEEENS_10bfloat16_tEfNS_4arch4Sm80ELb0ELb1ELb1ELb1ELb1ELb0ELb0ELb0ELi2ELi4ELi4ELi4ELb0EEENS1_21CollectiveEpilogueBwdISA_SB_SD_Li256ELb1ELb0ELi2EEENS1_19SingleTileSchedulerILb1ELb0ELb0ELi128EEEEEEEEEvNT_6ParamsE$_ZN4cute3eso3ESOILb1ELb0EJNS_1CILi0EEEiEEC2ERKS3_RKi - $_ZN7cutlass13device_kernelIN5flash19enable_sm80_to_sm89INS1_16FlashAttnBwdSm80INS1_25CollectiveMainloopBwdSm80ILi2ELi2EN4cute5tupleIJNS5_1CILi128EEES8_NS7_ILi64EEEEEENS_10bfloat16_tEfNS_4arch4Sm80ELb0ELb1ELb1ELb1ELb1ELb0ELb0ELb0ELi2ELi4ELi4ELi4ELb0EEENS1_21CollectiveEpilogueBwdISA_SB_SD_Li256ELb1ELb0ELi2EEENS1_19SingleTileSchedulerILb1ELb0ELb0ELi128EEEEEEEEEvNT_6ParamsE$_ZN4cute3eso3ESOILb1ELb0EJNS_1CILi0EEENS_5tupleIJNS2_ILi1EEENS2_ILi256EEEiEEEEEC2ERKS3_RKS7_)
$_ZN7cutlass13device_kernelIN5flash19enable_sm80_to_sm89INS1_16FlashAttnBwdSm80INS1_25CollectiveMainloopBwdSm80ILi2ELi2EN4cute5tupleIJNS5_1CILi128EEES8_NS7_ILi64EEEEEENS_10bfloat16_tEfNS_4arch4Sm80ELb0ELb1ELb1ELb1ELb1ELb0ELb0ELb0ELi2ELi4ELi4ELi4ELb0EEENS1_21CollectiveEpilogueBwdISA_SB_SD_Li256ELb1ELb0ELi2EEENS1_19SingleTileSchedulerILb1ELb0ELb0ELi128EEEEEEEEEvNT_6ParamsE$_ZN4cute3eso3ESOILb1ELb0EJNS_1CILi0EEENS_5tupleIJNS2_ILi1EEENS2_ILi256EEEiEEEEEC2ERKS3_RKS7_:
[----:B------:R-:W-:Y:S02]  /*8d50*/  IADD3 R3, R10, -c[0x0][0x20], RZ ;  /* 0x800008000a037a10 */ /* 0x000fe40007ffe0ff */
[----:B------:R-:W-:-:S03]  /*8d60*/  MOV R5, 0x0 ;  /* 0x0000000000057802 */ /* 0x000fc60000000f00 */
[----:B------:R1:W-:Y:S01]  /*8d70*/  STL [R3], R2 ;  /* 0x0000000203007387 */ /* 0x0003e20000100800 */
[----:B------:R-:W-:Y:S05]  /*8d80*/  RET.REL.NODEC R4 `(_ZN7cutlass13device_kernelIN5flash19enable_sm80_to_sm89INS1_16FlashAttnBwdSm80INS1_25CollectiveMainloopBwdSm80ILi2ELi2EN4cute5tupleIJNS5_1CILi128EEES8_NS7_ILi64EEEEEENS_10bfloat16_tEfNS_4arch4Sm80ELb0ELb1ELb1ELb1ELb1ELb0ELb0ELb0ELi2ELi4ELi4ELi4ELb0EEENS1_21CollectiveEpilogueBwdISA_SB_SD_Li256ELb1ELb0ELi2EEENS1_19SingleTileSchedulerILb1ELb0ELb0ELi128EEEEEEEEEvNT_6ParamsE) ;  /* 0xffff727004007950 */ /* 0x000fea0003c3ffff */
        .type           $_ZN7cutlass13device_kernelIN5flash19enable_sm80_to_sm89INS1_16FlashAttnBwdSm80INS1_25CollectiveMainloopBwdSm80ILi2ELi2EN4cute5tupleIJNS5_1CILi128EEES8_NS7_ILi64EEEEEENS_10bfloat16_tEfNS_4arch4Sm80ELb0ELb1ELb1ELb1ELb1ELb0ELb0ELb0ELi2ELi4ELi4ELi4ELb0EEENS1_21CollectiveEpilogueBwdISA_SB_SD_Li256ELb1ELb0ELi2EEENS1_19SingleTileSchedulerILb1ELb0ELb0ELi128EEEEEEEEEvNT_6ParamsE$_ZN4cute3eso3ESOILb1ELb0EJNS_1CILi0EEEiEEC2ERKS3_RKi,@function
        .size           $_ZN7cutlass13device_kernelIN5flash19enable_sm80_to_sm89INS1_16FlashAttnBwdSm80INS1_25CollectiveMainloopBwdSm80ILi2ELi2EN4cute5tupleIJNS5_1CILi128EEES8_NS7_ILi64EEEEEENS_10bfloat16_tEfNS_4arch4Sm80ELb0ELb1ELb1ELb1ELb1ELb0ELb0ELb0ELi2ELi4ELi4ELi4ELb0EEENS1_21CollectiveEpilogueBwdISA_SB_SD_Li256ELb1ELb0ELi2EEENS1_19SingleTileSchedulerILb1ELb0ELb0ELi128EEEEEEEEEvNT_6ParamsE$_ZN4cute3eso3ESOILb1ELb0EJNS_1CILi0EEEiEEC2ERKS3_RKi,($_ZN7cutlass13device_kernelIN5flash19enable_sm80_to_sm89INS1_16FlashAttnBwdSm80INS1_25CollectiveMainloopBwdSm80ILi2ELi2EN4cute5tupleIJNS5_1CILi128EEES8_NS7_ILi64EEEEEENS_10bfloat16_tEfNS_4arch4Sm80ELb0ELb1ELb1ELb1ELb1ELb0ELb0ELb0ELi2ELi4ELi4ELi4ELb0EEENS1_21CollectiveEpilogueBwdISA_SB_SD_Li256ELb1ELb0ELi2EEENS1_19SingleTileSchedulerILb1ELb0ELb0ELi128EEEEEEEEEvNT_6ParamsE$_ZN4cute3eso3ESOILb1ELb0EJNS_1CILi0EEEiS3_EEC2ERKS3_RKiS6_ - $_ZN7cutlass13device_kernelIN5flash19enable_sm80_to_sm89INS1_16FlashAttnBwdSm80INS1_25CollectiveMainloopBwdSm80ILi2ELi2EN4cute5tupleIJNS5_1CILi128EEES8_NS7_ILi64EEEEEENS_10bfloat16_tEfNS_4arch4Sm80ELb0ELb1ELb1ELb1ELb1ELb0ELb0ELb0ELi2ELi4ELi4ELi4ELb0EEENS1_21CollectiveEpilogueBwdISA_SB_SD_Li256ELb1ELb0ELi2EEENS1_19SingleTileSchedulerILb1ELb0ELb0ELi128EEEEEEEEEvNT_6ParamsE$_ZN4cute3eso3ESOILb1ELb0EJNS_1CILi0EEEiEEC2ERKS3_RKi)
$_ZN7cutlass13device_kernelIN5flash19enable_sm80_to_sm89INS1_16FlashAttnBwdSm80INS1_25CollectiveMainloopBwdSm80ILi2ELi2EN4cute5tupleIJNS5_1CILi128EEES8_NS7_ILi64EEEEEENS_10bfloat16_tEfNS_4arch4Sm80ELb0ELb1ELb1ELb1ELb1ELb0ELb0ELb0ELi2ELi4ELi4ELi4ELb0EEENS1_21CollectiveEpilogueBwdISA_SB_SD_Li256ELb1ELb0ELi2EEENS1_19SingleTileSchedulerILb1ELb0ELb0ELi128EEEEEEEEEvNT_6ParamsE$_ZN4cute3eso3ESOILb1ELb0EJNS_1CILi0EEEiEEC2ERKS3_RKi:
[----:B------:R-:W-:Y:S01]  /*8d90*/  IADD3 R2, R7, -c[0x0][0x20], RZ ;  /* 0x8000080007027a10 */ /* 0x000fe20007ffe0ff */
[----:B------:R-:W-:Y:S01]  /*8da0*/  IMAD.MOV.U32 R10, RZ, RZ, R6 ;  /* 0x000000ffff0a7224 */ /* 0x000fe200078e0006 */
[----:B------:R-:W-:-:S03]  /*8db0*/  MOV R11, 0x0 ;  /* 0x00000000000b7802 */ /* 0x000fc60000000f00 */
[----:B------:R1:W-:Y:S01]  /*8dc0*/  STL [R2], R3 ;  /* 0x0000000302007387 */ /* 0x0003e20000100800 */
[----:B------:R-:W-:Y:S05]  /*8dd0*/  RET.REL.NODEC R10 `(_ZN7cutlass13device_kernelIN5flash19enable_sm80_to_sm89INS1_16FlashAttnBwdSm80INS1_25CollectiveMainloopBwdSm80ILi2ELi2EN4cute5tupleIJNS5_1CILi128EEES8_NS7_ILi64EEEEEENS_10bfloat16_tEfNS_4arch4Sm80ELb0ELb1ELb1ELb1ELb1ELb0ELb0ELb0ELi2ELi4ELi4ELi4ELb0EEENS1_21CollectiveEpilogueBwdISA_SB_SD_Li256ELb1ELb0ELi2EEENS1_19SingleTileSchedulerILb1ELb0ELb0ELi128EEEEEEEEEvNT_6ParamsE) ;  /* 0xffff72200a007950 */ /* 0x000fea0003c3ffff */
        .type           $_ZN7cutlass13device_kernelIN5flash19enable_sm80_to_sm89INS1_16FlashAttnBwdSm80INS1_25CollectiveMainloopBwdSm80ILi2ELi2EN4cute5tupleIJNS5_1CILi128EEES8_NS7_ILi64EEEEEENS_10bfloat16_tEfNS_4arch4Sm80ELb0ELb1ELb1ELb1ELb1ELb0ELb0ELb0ELi2ELi4ELi4ELi4ELb0EEENS1_21CollectiveEpilogueBwdISA_SB_SD_Li256ELb1ELb0ELi2EEENS1_19SingleTileSchedulerILb1ELb0ELb0ELi128EEEEEEEEEvNT_6ParamsE$_ZN4cute3eso3ESOILb1ELb0EJNS_1CILi0EEEiS3_EEC2ERKS3_RKiS6_,@function
        .size           $_ZN7cutlass13device_kernelIN5flash19enable_sm80_to_sm89INS1_16FlashAttnBwdSm80INS1_25CollectiveMainloopBwdSm80ILi2ELi2EN4cute5tupleIJNS5_1CILi128EEES8_NS7_ILi64EEEEEENS_10bfloat16_tEfNS_4arch4Sm80ELb0ELb1ELb1ELb1ELb1ELb0ELb0ELb0ELi2ELi4ELi4ELi4ELb0EEENS1_21CollectiveEpilogueBwdISA_SB_SD_Li256ELb1ELb0ELi2EEENS1_19SingleTileSchedulerILb1ELb0ELb0ELi128EEEEEEEEEvNT_6ParamsE$_ZN4cute3eso3ESOILb1ELb0EJNS_1CILi0EEEiS3_EEC2ERKS3_RKiS6_,($_ZN7cutlass13device_kernelIN5flash19enable_sm80_to_sm89INS1_16FlashAttnBwdSm80INS1_25CollectiveMainloopBwdSm80ILi2ELi2EN4cute5tupleIJNS5_1CILi128EEES8_NS7_ILi64EEEEEENS_10bfloat16_tEfNS_4arch4Sm80ELb0ELb1ELb1ELb1ELb1ELb0ELb0ELb0ELi2ELi4ELi4ELi4ELb0EEENS1_21CollectiveEpilogueBwdISA_SB_SD_Li256ELb1ELb0ELi2EEENS1_19SingleTileSchedulerILb1ELb0ELb0ELi128EEEEEEEEEvNT_6ParamsE$_ZN4cute3eso3ESOILb1ELb0EJNS_1CILi1024EEENS_5tupleIJiiEEEEEC2ERKS3_RKS5_ - $_ZN7cutlass13device_kernelIN5flash19enable_sm80_to_sm89INS1_16FlashAttnBwdSm80INS1_25CollectiveMainloopBwdSm80ILi2ELi2EN4cute5tupleIJNS5_1CILi128EEES8_NS7_ILi64EEEEEENS_10bfloat16_tEfNS_4arch4Sm80ELb0ELb1ELb1ELb1ELb1ELb0ELb0ELb0ELi2ELi4ELi4ELi4ELb0EEENS1_21CollectiveEpilogueBwdISA_SB_SD_Li256ELb1ELb0ELi2EEENS1_19SingleTileSchedulerILb1ELb0ELb0ELi128EEEEEEEEEvNT_6ParamsE$_ZN4cute3eso3ESOILb1ELb0EJNS_1CILi0EEEiS3_EEC2ERKS3_RKiS6_)
$_ZN7cutlass13device_kernelIN5flash19enable_sm80_to_sm89INS1_16FlashAttnBwdSm80INS1_25CollectiveMainloopBwdSm80ILi2ELi2EN4cute5tupleIJNS5_1CILi128EEES8_NS7_ILi64EEEEEENS_10bfloat16_tEfNS_4arch4Sm80ELb0ELb1ELb1ELb1ELb1ELb0ELb0ELb0ELi2ELi4ELi4ELi4ELb0EEENS1_21CollectiveEpilogueBwdISA_SB_SD_Li256ELb1ELb0ELi2EEENS1_19SingleTileSchedulerILb1ELb0ELb0ELi128EEEEEEEEEvNT_6ParamsE$_ZN4cute3eso3ESOILb1ELb0EJNS_1CILi0EEEiS3_EEC2ERKS3_RKiS6_:
[----:B------:R-:W-:Y:S01]  /*8de0*/  IADD3 R2, R13, -c[0x0][0x20], RZ ;  /* 0x800008000d027a10 */ /* 0x000fe20007ffe0ff */
[----:B------:R-:W-:Y:S01]  /*8df0*/  IMAD.MOV.U32 R4, RZ, RZ, R6 ;  /* 0x000000ffff047224 */ /* 0x000fe200078e0006 */
[----:B------:R-:W-:-:S03]  /*8e00*/  MOV R5, 0x0 ;  /* 0x0000000000057802 */ /* 0x000fc60000000f00 */
[----:B------:R1:W-:Y:S01]  /*8e10*/  STL [R2], R3 ;  /* 0x0000000302007387 */ /* 0x0003e20000100800 */
[----:B------:R-:W-:Y:S05]  /*8e20*/  RET.REL.NODEC R4 `(_ZN7cutlass13device_kernelIN5flash19enable_sm80_to_sm89INS1_16FlashAttnBwdSm80INS1_25CollectiveMainloopBwdSm80ILi2ELi2EN4cute5tupleIJNS5_1CILi128EEES8_NS7_ILi64EEEEEENS_10bfloat16_tEfNS_4arch4Sm80ELb0ELb1ELb1ELb1ELb1ELb0ELb0ELb0ELi2ELi4ELi4ELi4ELb0EEENS1_21CollectiveEpilogueBwdISA_SB_SD_Li256ELb1ELb0ELi2EEENS1_19SingleTileSchedulerILb1ELb0ELb0ELi128EEEEEEEEEvNT_6ParamsE) ;  /* 0xffff71d004007950 */ /* 0x000fea0003c3ffff */
        .type           $_ZN7cutlass13device_kernelIN5flash19enable_sm80_to_sm89INS1_16FlashAttnBwdSm80INS1_25CollectiveMainloopBwdSm80ILi2ELi2EN4cute5tupleIJNS5_1CILi128EEES8_NS7_ILi64EEEEEENS_10bfloat16_tEfNS_4arch4Sm80ELb0ELb1ELb1ELb1ELb1ELb0ELb0ELb0ELi2ELi4ELi4ELi4ELb0EEENS1_21CollectiveEpilogueBwdISA_SB_SD_Li256ELb1ELb0ELi2EEENS1_19SingleTileSchedulerILb1ELb0ELb0ELi128EEEEEEEEEvNT_6ParamsE$_ZN4cute3eso3ESOILb1ELb0EJNS_1CILi1024EEENS_5tupleIJiiEEEEEC2ERKS3_RKS5_,@function
        .size           $_ZN7cutlass13device_kernelIN5flash19enable_sm80_to_sm89INS1_16FlashAttnBwdSm80INS1_25CollectiveMainloopBwdSm80ILi2ELi2EN4cute5tupleIJNS5_1CILi128EEES8_NS7_ILi64EEEEEENS_10bfloat16_tEfNS_4arch4Sm80ELb0ELb1ELb1ELb1ELb1ELb0ELb0ELb0ELi2ELi4ELi4ELi4ELb0EEENS1_21CollectiveEpilogueBwdISA_SB_SD_Li256ELb1ELb0ELi2EEENS1_19SingleTileSchedulerILb1ELb0ELb0ELi128EEEEEEEEEvNT_6ParamsE$_ZN4cute3eso3ESOILb1ELb0EJNS_1CILi1024EEENS_5tupleIJiiEEEEEC2ERKS3_RKS5_,($_ZN7cutlass13device_kernelIN5flash19enable_sm80_to_sm89INS1_16FlashAttnBwdSm80INS1_25CollectiveMainloopBwdSm80ILi2ELi2EN4cute5tupleIJNS5_1CILi128EEES8_NS7_ILi64EEEEEENS_10bfloat16_tEfNS_4arch4Sm80ELb0ELb1ELb1ELb1ELb1ELb0ELb0ELb0ELi2ELi4ELi4ELi4ELb0EEENS1_21CollectiveEpilogueBwdISA_SB_SD_Li256ELb1ELb0ELi2EEENS1_19SingleTileSchedulerILb1ELb0ELb0ELi128EEEEEEEEEvNT_6ParamsE$_ZN4cute3eso3ESOILb1ELb0EJNS_1CILi1024EEEiiEEC2ERKS3_RKiS8_ - $_ZN7cutlass13device_kernelIN5flash19enable_sm80_to_sm89INS1_16FlashAttnBwdSm80INS1_25CollectiveMainloopBwdSm80ILi2ELi2EN4cute5tupleIJNS5_1CILi128EEES8_NS7_ILi64EEEEEENS_10bfloat16_tEfNS_4arch4Sm80ELb0ELb1ELb1ELb1ELb1ELb0ELb0ELb0ELi2ELi4ELi4ELi4ELb0EEENS1_21CollectiveEpilogueBwdISA_SB_SD_Li256ELb1ELb0ELi2EEENS1_19SingleTileSchedulerILb1ELb0ELb0ELi128EEEEEEEEEvNT_6ParamsE$_ZN4cute3eso3ESOILb1ELb0EJNS_1CILi1024EEENS_5tupleIJiiEEEEEC2ERKS3_RKS5_)
$_ZN7cutlass13device_kernelIN5flash19enable_sm80_to_sm89INS1_16FlashAttnBwdSm80INS1_25CollectiveMainloopBwdSm80ILi2ELi2EN4cute5tupleIJNS5_1CILi128EEES8_NS7_ILi64EEEEEENS_10bfloat16_tEfNS_4arch4Sm80ELb0ELb1ELb1ELb1ELb1ELb0ELb0ELb0ELi2ELi4ELi4ELi4ELb0EEENS1_21CollectiveEpilogueBwdISA_SB_SD_Li256ELb1ELb0ELi2EEENS1_19SingleTileSchedulerILb1ELb0ELb0ELi128EEEEEEEEEvNT_6ParamsE$_ZN4cute3eso3ESOILb1ELb0EJNS_1CILi1024EEENS_5tupleIJiiEEEEEC2ERKS3_RKS5_:
[----:B------:R-:W-:Y:S02]  /*8e30*/  IADD3 R2, R2, -c[0x0][0x20], RZ ;  /* 0x8000080002027a10 */ /* 0x000fe40007ffe0ff */
[----:B------:R-:W-:-:S03]  /*8e40*/  MOV R7, 0x0 ;  /* 0x0000000000077802 */ /* 0x000fc60000000f00 */
[----:B------:R1:W-:Y:S04]  /*8e50*/  STL [R2], R5 ;  /* 0x0000000502007387 */ /* 0x0003e80000100800 */
[----:B------:R1:W-:Y:S01]  /*8e60*/  STL [R2+0x4], R3 ;  /* 0x0000040302007387 */ /* 0x0003e20000100800 */
[----:B------:R-:W-:Y:S05]  /*8e70*/  RET.REL.NODEC R6 `(_ZN7cutlass13device_kernelIN5flash19enable_sm80_to_sm89INS1_16FlashAttnBwdSm80INS1_25CollectiveMainloopBwdSm80ILi2ELi2EN4cute5tupleIJNS5_1CILi128EEES8_NS7_ILi64EEEEEENS_10bfloat16_tEfNS_4arch4Sm80ELb0ELb1ELb1ELb1ELb1ELb0ELb0ELb0ELi2ELi4ELi4ELi4ELb0EEENS1_21CollectiveEpilogueBwdISA_SB_SD_Li256ELb1ELb0ELi2EEENS1_19SingleTileSchedulerILb1ELb0ELb0ELi128EEEEEEEEEvNT_6ParamsE) ;  /* 0xffff718006007950 */ /* 0x000fea0003c3ffff */
        .type           $_ZN7cutlass13device_kernelIN5flash19enable_sm80_to_sm89INS1_16FlashAttnBwdSm80INS1_25CollectiveMainloopBwdSm80ILi2ELi2EN4cute5tupleIJNS5_1CILi128EEES8_NS7_ILi64EEEEEENS_10bfloat16_tEfNS_4arch4Sm80ELb0ELb1ELb1ELb1ELb1ELb0ELb0ELb0ELi2ELi4ELi4ELi4ELb0EEENS1_21CollectiveEpilogueBwdISA_SB_SD_Li256ELb1ELb0ELi2EEENS1_19SingleTileSchedulerILb1ELb0ELb0ELi128EEEEEEEEEvNT_6ParamsE$_ZN4cute3eso3ESOILb1ELb0EJNS_1CILi1024EEEiiEEC2ERKS3_RKiS8_,@function
        .size           $_ZN7cutlass13device_kernelIN5flash19enable_sm80_to_sm89INS1_16FlashAttnBwdSm80INS1_25CollectiveMainloopBwdSm80ILi2ELi2EN4cute5tupleIJNS5_1CILi128EEES8_NS7_ILi64EEEEEENS_10bfloat16_tEfNS_4arch4Sm80ELb0ELb1ELb1ELb1ELb1ELb0ELb0ELb0ELi2ELi4ELi4ELi4ELb0EEENS1_21CollectiveEpilogueBwdISA_SB_SD_Li256ELb1ELb0ELi2EEENS1_19SingleTileSchedulerILb1ELb0ELb0ELi128EEEEEEEEEvNT_6ParamsE$_ZN4cute3eso3ESOILb1ELb0EJNS_1CILi1024EEEiiEEC2ERKS3_RKiS8_,($_ZN7cutlass13device_kernelIN5flash19enable_sm80_to_sm89INS1_16FlashAttnBwdSm80INS1_25CollectiveMainloopBwdSm80ILi2ELi2EN4cute5tupleIJNS5_1CILi128EEES8_NS7_ILi64EEEEEENS_10bfloat16_tEfNS_4arch4Sm80ELb0ELb1ELb1ELb1ELb1ELb0ELb0ELb0ELi2ELi4ELi4ELi4ELb0EEENS1_21CollectiveEpilogueBwdISA_SB_SD_Li256ELb1ELb0ELi2EEENS1_19SingleTileSchedulerILb1ELb0ELb0ELi128EEEEEEEEEvNT_6ParamsE$_ZN4cute3eso3ESOILb1ELb0EJNS_1CILi1EEENS2_ILi256EEEiEEC2ERKS3_RKS4_RKi - $_ZN7cutlass13device_kernelIN5flash19enable_sm80_to_sm89INS1_16FlashAttnBwdSm80INS1_25CollectiveMainloopBwdSm80ILi2ELi2EN4cute5tupleIJNS5_1CILi128EEES8_NS7_ILi64EEEEEENS_10bfloat16_tEfNS_4arch4Sm80ELb0ELb1ELb1ELb1ELb1ELb0ELb0ELb0ELi2ELi4ELi4ELi4ELb0EEENS1_21CollectiveEpilogueBwdISA_SB_SD_Li256ELb1ELb0ELi2EEENS1_19SingleTileSchedulerILb1ELb0ELb0ELi128EEEEEEEEEvNT_6ParamsE$_ZN4cute3eso3ESOILb1ELb0EJNS_1CILi1024EEEiiEEC2ERKS3_RKiS8_)
$_ZN7cutlass13device_kernelIN5flash19enable_sm80_to_sm89INS1_16FlashAttnBwdSm80INS1_25CollectiveMainloopBwdSm80ILi2ELi2EN4cute5tupleIJNS5_1CILi128EEES8_NS7_ILi64EEEEEENS_10bfloat16_tEfNS_4arch4Sm80ELb0ELb1ELb1ELb1ELb1ELb0ELb0ELb0ELi2ELi4ELi4ELi4ELb0EEENS1_21CollectiveEpilogueBwdISA_SB_SD_Li256ELb1ELb0ELi2EEENS1_19SingleTileSchedulerILb1ELb0ELb0ELi128EEEEEEEEEvNT_6ParamsE$_ZN4cute3eso3ESOILb1ELb0EJNS_1CILi1024EEEiiEEC2ERKS3_RKiS8_:
[----:B------:R-:W-:Y:S02]  /*8e80*/  IADD3 R3, R3, -c[0x0][0x20], RZ ;  /* 0x8000080003037a10 */ /* 0x000fe40007ffe0ff */
[----:B------:R-:W-:-:S03]  /*8e90*/  IADD3 R2, R2, -c[0x0][0x20], RZ ;  /* 0x8000080002027a10 */ /* 0x000fc60007ffe0ff */
[----:B------:R1:W-:Y:S04]  /*8ea0*/  STL [R3], R8 ;  /* 0x0000000803007387 */ /* 0x0003e80000100800 */
[----:B------:R-:W2:Y:S01]  /*8eb0*/  LDL R2, [R2] ;  /* 0x0000000002027983 */ /* 0x000ea20000100800 */
[----:B------:R-:W-:-:S03]  /*8ec0*/  IMAD.MOV.U32 R7, RZ, RZ, 0x0 ;  /* 0x00000000ff077424 */ /* 0x000fc600078e00ff */
[----:B--2---:R1:W-:Y:S01]  /*8ed0*/  STL [R3+0x4], R2 ;  /* 0x0000040203007387 */ /* 0x0043e20000100800 */
[----:B------:R-:W-:Y:S05]  /*8ee0*/  RET.REL.NODEC R6 `(_ZN7cutlass13device_kernelIN5flash19enable_sm80_to_sm89INS1_16FlashAttnBwdSm80INS1_25CollectiveMainloopBwdSm80ILi2ELi2EN4cute5tupleIJNS5_1CILi128EEES8_NS7_ILi64EEEEEENS_10bfloat16_tEfNS_4arch4Sm80ELb0ELb1ELb1ELb1ELb1ELb0ELb0ELb0ELi2ELi4ELi4ELi4ELb0EEENS1_21CollectiveEpilogueBwdISA_SB_SD_Li256ELb1ELb0ELi2EEENS1_19SingleTileSchedulerILb1ELb0ELb0ELi128EEEEEEEEEvNT_6ParamsE) ;  /* 0xffff711006007950 */ /* 0x000fea0003c3ffff */
        .type           $_ZN7cutlass13device_kernelIN5flash19enable_sm80_to_sm89INS1_16FlashAttnBwdSm80INS1_25CollectiveMainloopBwdSm80ILi2ELi2EN4cute5tupleIJNS5_1CILi128EEES8_NS7_ILi64EEEEEENS_10bfloat16_tEfNS_4arch4Sm80ELb0ELb1ELb1ELb1ELb1ELb0ELb0ELb0ELi2ELi4ELi4ELi4ELb0EEENS1_21CollectiveEpilogueBwdISA_SB_SD_Li256ELb1ELb0ELi2EEENS1_19SingleTileSchedulerILb1ELb0ELb0ELi128EEEEEEEEEvNT_6ParamsE$_ZN4cute3eso3ESOILb1ELb0EJNS_1CILi1EEENS2_ILi256EEEiEEC2ERKS3_RKS4_RKi,@function
        .size           $_ZN7cutlass13device_kernelIN5flash19enable_sm80_to_sm89INS1_16FlashAttnBwdSm80INS1_25CollectiveMainloopBwdSm80ILi2ELi2EN4cute5tupleIJNS5_1CILi128EEES8_NS7_ILi64EEEEEENS_10bfloat16_tEfNS_4arch4Sm80ELb0ELb1ELb1ELb1ELb1ELb0ELb0ELb0ELi2ELi4ELi4ELi4ELb0EEENS1_21CollectiveEpilogueBwdISA_SB_SD_Li256ELb1ELb0ELi2EEENS1_19SingleTileSchedulerILb1ELb0ELb0ELi128EEEEEEEEEvNT_6ParamsE$_ZN4cute3eso3ESOILb1ELb0EJNS_1CILi1EEENS2_ILi256EEEiEEC2ERKS3_RKS4_RKi,($_ZN7cutlass13device_kernelIN5flash19enable_sm80_to_sm89INS1_16FlashAttnBwdSm80INS1_25CollectiveMainloopBwdSm80ILi2ELi2EN4cute5tupleIJNS5_1CILi128EEES8_NS7_ILi64EEEEEENS_10bfloat16_tEfNS_4arch4Sm80ELb0ELb1ELb1ELb1ELb1ELb0ELb0ELb0ELi2ELi4ELi4ELi4ELb0EEENS1_21CollectiveEpilogueBwdISA_SB_SD_Li256ELb1ELb0ELi2EEENS1_19SingleTileSchedulerILb1ELb0ELb0ELi128EEEEEEEEEvNT_6ParamsE$_ZN4cute3eso3ESOILb1ELb0EJNS_1CILi1EEENS2_ILi512EEEiEEC2ERKS3_RKS4_RKi - $_ZN7cutlass13device_kernelIN5flash19enable_sm80_to_sm89INS1_16FlashAttnBwdSm80INS1_25CollectiveMainloopBwdSm80ILi2ELi2EN4cute5tupleIJNS5_1CILi128EEES8_NS7_ILi64EEEEEENS_10bfloat16_tEfNS_4arch4Sm80ELb0ELb1ELb1ELb1ELb1ELb0ELb0ELb0ELi2ELi4ELi4ELi4ELb0EEENS1_21CollectiveEpilogueBwdISA_SB_SD_Li256ELb1ELb0ELi2EEENS1_19SingleTileSchedulerILb1ELb0ELb0ELi128EEEEEEEEEvNT_6ParamsE$_ZN4cute3eso3ESOILb1ELb0EJNS_1CILi1EEENS2_ILi256EEEiEEC2ERKS3_RKS4_RKi)
$_ZN7cutlass13device_kernelIN5flash19enable_sm80_to_sm89INS1_16FlashAttnBwdSm80INS1_25CollectiveMainloopBwdSm80ILi2ELi2EN4cute5tupleIJNS5_1CILi128EEES8_NS7_ILi64EEEEEENS_10bfloat16_tEfNS_4arch4Sm80ELb0ELb1ELb1ELb1ELb1ELb0ELb0ELb0ELi2ELi4ELi4ELi4ELb0EEENS1_21CollectiveEpilogueBwdISA_SB_SD_Li256ELb1ELb0ELi2EEENS1_19SingleTileSchedulerILb1ELb0ELb0ELi128EEEEEEEEEvNT_6ParamsE$_ZN4cute3eso3ESOILb1ELb0EJNS_1CILi1EEENS2_ILi256EEEiEEC2ERKS3_RKS4_RKi:
[----:B------:R-:W-:Y:S02]  /*8ef0*/  IADD3 R37, R37, -c[0x0][0x20], RZ ;  /* 0x8000080025257a10 */ /* 0x000fe40007ffe0ff */
[----:B------:R-:W-:-:S03]  /*8f00*/  MOV R5, 0x0 ;  /* 0x0000000000057802 */ /* 0x000fc60000000f00 */
[----:B------:R1:W-:Y:S01]  /*8f10*/  STL [R37], R2 ;  /* 0x0000000225007387 */ /* 0x0003e20000100800 */
[----:B------:R-:W-:Y:S05]  /*8f20*/  RET.REL.NODEC R4 `(_ZN7cutlass13device_kernelIN5flash19enable_sm80_to_sm89INS1_16FlashAttnBwdSm80INS1_25CollectiveMainloopBwdSm80ILi2ELi2EN4cute5tupleIJNS5_1CILi128EEES8_NS7_ILi64EEEEEENS_10bfloat16_tEfNS_4arch4Sm80ELb0ELb1ELb1ELb1ELb1ELb0ELb0ELb0ELi2ELi4ELi4ELi4ELb0EEENS1_21CollectiveEpilogueBwdISA_SB_SD_Li256ELb1ELb0ELi2EEENS1_19SingleTileSchedulerILb1ELb0ELb0ELi128EEEEEEEEEvNT_6ParamsE) ;  /* 0xffff70d004007950 */ /* 0x000fea0003c3ffff */
        .type           $_ZN7cutlass13device_kernelIN5flash19enable_sm80_to_sm89INS1_16FlashAttnBwdSm80INS1_25CollectiveMainloopBwdSm80ILi2ELi2EN4cute5tupleIJNS5_1CILi128EEES8_NS7_ILi64EEEEEENS_10bfloat16_tEfNS_4arch4Sm80ELb0ELb1ELb1ELb1ELb1ELb0ELb0ELb0ELi2ELi4ELi4ELi4ELb0EEENS1_21CollectiveEpilogueBwdISA_SB_SD_Li256ELb1ELb0ELi2EEENS1_19SingleTileSchedulerILb1ELb0ELb0ELi128EEEEEEEEEvNT_6ParamsE$_ZN4cute3eso3ESOILb1ELb0EJNS_1CILi1EEENS2_ILi512EEEiEEC2ERKS3_RKS4_RKi,@function
        .size           $_ZN7cutlass13device_kernelIN5flash19enable_sm80_to_sm89INS1_16FlashAttnBwdSm80INS1_25CollectiveMainloopBwdSm80ILi2ELi2EN4cute5tupleIJNS5_1CILi128EEES8_NS7_ILi64EEEEEENS_10bfloat16_tEfNS_4arch4Sm80ELb0ELb1ELb1ELb1ELb1ELb0ELb0ELb0ELi2ELi4ELi4ELi4ELb0EEENS1_21CollectiveEpilogueBwdISA_SB_SD_Li256ELb1ELb0ELi2EEENS1_19SingleTileSchedulerILb1ELb0ELb0ELi128EEEEEEEEEvNT_6ParamsE$_ZN4cute3eso3ESOILb1ELb0EJNS_1CILi1EEENS2_ILi512EEEiEEC2ERKS3_RKS4_RKi,($_ZN7cutlass13device_kernelIN5flash19enable_sm80_to_sm89INS1_16FlashAttnBwdSm80INS1_25CollectiveMainloopBwdSm80ILi2ELi2EN4cute5tupleIJNS5_1CILi128EEES8_NS7_ILi64EEEEEENS_10bfloat16_tEfNS_4arch4Sm80ELb0ELb1ELb1ELb1ELb1ELb0ELb0ELb0ELi2ELi4ELi4ELi4ELb0EEENS1_21CollectiveEpilogueBwdISA_SB_SD_Li256ELb1ELb0ELi2EEENS1_19SingleTileSchedulerILb1ELb0ELb0ELi128EEEEEEEEEvNT_6ParamsE$_ZN4cute3eso3ESOILb1ELb0EJNS_1CILi1EEENS2_ILi8EEEiiNS2_ILi64EEEiNS2_ILi144EEENS2_ILi288EEENS2_ILi512EEEEEC2ERKS3_RKS4_RKiSF_RKS5_SF_RKS6_RKS7_RKS8_ - $_ZN7cutlass13device_kernelIN5flash19enable_sm80_to_sm89INS1_16FlashAttnBwdSm80INS1_25CollectiveMainloopBwdSm80ILi2ELi2EN4cute5tupleIJNS5_1CILi128EEES8_NS7_ILi64EEEEEENS_10bfloat16_tEfNS_4arch4Sm80ELb0ELb1ELb1ELb1ELb1ELb0ELb0ELb0ELi2ELi4ELi4ELi4ELb0EEENS1_21CollectiveEpilogueBwdISA_SB_SD_Li256ELb1ELb0ELi2EEENS1_19SingleTileSchedulerILb1ELb0ELb0ELi128EEEEEEEEEvNT_6ParamsE$_ZN4cute3eso3ESOILb1ELb0EJNS_1CILi1EEENS2_ILi512EEEiEEC2ERKS3_RKS4_RKi)
$_ZN7cutlass13device_kernelIN5flash19enable_sm80_to_sm89INS1_16FlashAttnBwdSm80INS1_25CollectiveMainloopBwdSm80ILi2ELi2EN4cute5tupleIJNS5_1CILi128EEES8_NS7_ILi64EEEEEENS_10bfloat16_tEfNS_4arch4Sm80ELb0ELb1ELb1ELb1ELb1ELb0ELb0ELb0ELi2ELi4ELi4ELi4ELb0EEENS1_21CollectiveEpilogueBwdISA_SB_SD_Li256ELb1ELb0ELi2EEENS1_19SingleTileSchedulerILb1ELb0ELb0ELi128EEEEEEEEEvNT_6ParamsE$_ZN4cute3eso3ESOILb1ELb0EJNS_1CILi1EEENS2_ILi512EEEiEEC2ERKS3_RKS4_RKi:
[----:B------:R-:W-:Y:S01]  /*8f30*/  IADD3 R4, R81, -c[0x0][0x20], RZ ;  /* 0x8000080051047a10 */ /* 0x000fe20007ffe0ff */
[----:B------:R-:W-:Y:S01]  /*8f40*/  IMAD.MOV.U32 R6, RZ, RZ, R2 ;  /* 0x000000ffff067224 */ /* 0x000fe200078e0002 */
[----:B------:R-:W-:-:S03]  /*8f50*/  MOV R7, 0x0 ;  /* 0x0000000000077802 */ /* 0x000fc60000000f00 */
[----:B------:R1:W-:Y:S01]  /*8f60*/  STL [R4], R3 ;  /* 0x0000000304007387 */ /* 0x0003e20000100800 */
[----:B------:R-:W-:Y:S05]  /*8f70*/  RET.REL.NODEC R6 `(_ZN7cutlass13device_kernelIN5flash19enable_sm80_to_sm89INS1_16FlashAttnBwdSm80INS1_25CollectiveMainloopBwdSm80ILi2ELi2EN4cute5tupleIJNS5_1CILi128EEES8_NS7_ILi64EEEEEENS_10bfloat16_tEfNS_4arch4Sm80ELb0ELb1ELb1ELb1ELb1ELb0ELb0ELb0ELi2ELi4ELi4ELi4ELb0EEENS1_21CollectiveEpilogueBwdISA_SB_SD_Li256ELb1ELb0ELi2EEENS1_19SingleTileSchedulerILb1ELb0ELb0ELi128EEEEEEEEEvNT_6ParamsE) ;  /* 0xffff708006007950 */ /* 0x000fea0003c3ffff */
        .type           $_ZN7cutlass13device_kernelIN5flash19enable_sm80_to_sm89INS1_16FlashAttnBwdSm80INS1_25CollectiveMainloopBwdSm80ILi2ELi2EN4cute5tupleIJNS5_1CILi128EEES8_NS7_ILi64EEEEEENS_10bfloat16_tEfNS_4arch4Sm80ELb0ELb1ELb1ELb1ELb1ELb0ELb0ELb0ELi2ELi4ELi4ELi4ELb0EEENS1_21CollectiveEpilogueBwdISA_SB_SD_Li256ELb1ELb0ELi2EEENS1_19SingleTileSchedulerILb1ELb0ELb0ELi128EEEEEEEEEvNT_6ParamsE$_ZN4cute3eso3ESOILb1ELb0EJNS_1CILi1EEENS2_ILi8EEEiiNS2_ILi64EEEiNS2_ILi144EEENS2_ILi288EEENS2_ILi512EEEEEC2ERKS3_RKS4_RKiSF_RKS5_SF_RKS6_RKS7_RKS8_,@function
        .size           $_ZN7cutlass13device_kernelIN5flash19enable_sm80_to_sm89INS1_16FlashAttnBwdSm80INS1_25CollectiveMainloopBwdSm80ILi2ELi2EN4cute5tupleIJNS5_1CILi128EEES8_NS7_ILi64EEEEEENS_10bfloat16_tEfNS_4arch4Sm80ELb0ELb1ELb1ELb1ELb1ELb0ELb0ELb0ELi2ELi4ELi4ELi4ELb0EEENS1_21CollectiveEpilogueBwdISA_SB_SD_Li256ELb1ELb0ELi2EEENS1_19SingleTileSchedulerILb1ELb0ELb0ELi128EEEEEEEEEvNT_6ParamsE$_ZN4cute3eso3ESOILb1ELb0EJNS_1CILi1EEENS2_ILi8EEEiiNS2_ILi64EEEiNS2_ILi144EEENS2_ILi288EEENS2_ILi512EEEEEC2ERKS3_RKS4_RKiSF_RKS5_SF_RKS6_RKS7_RKS8_,($_ZN7cutlass13device_kernelIN5flash19enable_sm80_to_sm89INS1_16FlashAttnBwdSm80INS1_25CollectiveMainloopBwdSm80ILi2ELi2EN4cute5tupleIJNS5_1CILi128EEES8_NS7_ILi64EEEEEENS_10bfloat16_tEfNS_4arch4Sm80ELb0ELb1ELb1ELb1ELb1ELb0ELb0ELb0ELi2ELi4ELi4ELi4ELb0EEENS1_21CollectiveEpilogueBwdISA_SB_SD_Li256ELb1ELb0ELi2EEENS1_19SingleTileSchedulerILb1ELb0ELb0ELi128EEEEEEEEEvNT_6ParamsE$_ZN4cute3eso3ESOILb1ELb0EJNS_1CILi1EEENS_5tupleIJNS2_ILi8EEEiiEEENS2_ILi64EEENS4_IJiNS2_ILi144EEENS2_ILi288EEEEEENS2_ILi512EEEEEC2ERKS3_RKS6_RKS7_RKSA_RKSB_ - $_ZN7cutlass13device_kernelIN5flash19enable_sm80_to_sm89INS1_16FlashAttnBwdSm80INS1_25CollectiveMainloopBwdSm80ILi2ELi2EN4cute5tupleIJNS5_1CILi128EEES8_NS7_ILi64EEEEEENS_10bfloat16_tEfNS_4arch4Sm80ELb0ELb1ELb1ELb1ELb1ELb0ELb0ELb0ELi2ELi4ELi4ELi4ELb0EEENS1_21CollectiveEpilogueBwdISA_SB_SD_Li256ELb1ELb0ELi2EEENS1_19SingleTileSchedulerILb1ELb0ELb0ELi128EEEEEEEEEvNT_6ParamsE$_ZN4cute3eso3ESOILb1ELb0EJNS_1CILi1EEENS2_ILi8EEEiiNS2_ILi64EEEiNS2_ILi144EEENS2_ILi288EEENS2_ILi512EEEEEC2ERKS3_RKS4_RKiSF_RKS5_SF_RKS6_RKS7_RKS8_)
$_ZN7cutlass13device_kernelIN5flash19enable_sm80_to_sm89INS1_16FlashAttnBwdSm80INS1_25CollectiveMainloopBwdSm80ILi2ELi2EN4cute5tupleIJNS5_1CILi128EEES8_NS7_ILi64EEEEEENS_10bfloat16_tEfNS_4arch4Sm80ELb0ELb1ELb1ELb1ELb1ELb0ELb0ELb0ELi2ELi4ELi4ELi4ELb0EEENS1_21CollectiveEpilogueBwdISA_SB_SD_Li256ELb1ELb0ELi2EEENS1_19SingleTileSchedulerILb1ELb0ELb0ELi128EEEEEEEEEvNT_6ParamsE$_ZN4cute3eso3ESOILb1ELb0EJNS_1CILi1EEENS2_ILi8EEEiiNS2_ILi64EEEiNS2_ILi144EEENS2_ILi288EEENS2_ILi512EEEEEC2ERKS3_RKS4_RKiSF_RKS5_SF_RKS6_RKS7_RKS8_:
        /* <DEDUP_REMOVED lines=10> */
        .type           $_ZN7cutlass13device_kernelIN5flash19enable_sm80_to_sm89INS1_16FlashAttnBwdSm80INS1_25CollectiveMainloopBwdSm80ILi2ELi2EN4cute5tupleIJNS5_1CILi128EEES8_NS7_ILi64EEEEEENS_10bfloat16_tEfNS_4arch4Sm80ELb0ELb1ELb1ELb1ELb1ELb0ELb0ELb0ELi2ELi4ELi4ELi4ELb0EEENS1_21CollectiveEpilogueBwdISA_SB_SD_Li256ELb1ELb0ELi2EEENS1_19SingleTileSchedulerILb1ELb0ELb0ELi128EEEEEEEEEvNT_6ParamsE$_ZN4cute3eso3ESOILb1ELb0EJNS_1CILi1EEENS_5tupleIJNS2_ILi8EEEiiEEENS2_ILi64EEENS4_IJiNS2_ILi144EEENS2_ILi288EEEEEENS2_ILi512EEEEEC2ERKS3_RKS6_RKS7_RKSA_RKSB_,@function
        .size           $_ZN7cutlass13device_kernelIN5flash19enable_sm80_to_sm89INS1_16FlashAttnBwdSm80INS1_25CollectiveMainloopBwdSm80ILi2ELi2EN4cute5tupleIJNS5_1CILi128EEES8_NS7_ILi64EEEEEENS_10bfloat16_tEfNS_4arch4Sm80ELb0ELb1ELb1ELb1ELb1ELb0ELb0ELb0ELi2ELi4ELi4ELi4ELb0EEENS1_21CollectiveEpilogueBwdISA_SB_SD_Li256ELb1ELb0ELi2EEENS1_19SingleTileSchedulerILb1ELb0ELb0ELi128EEEEEEEEEvNT_6ParamsE$_ZN4cute3eso3ESOILb1ELb0EJNS_1CILi1EEENS_5tupleIJNS2_ILi8EEEiiEEENS2_ILi64EEENS4_IJiNS2_ILi144EEENS2_ILi288EEEEEENS2_ILi512EEEEEC2ERKS3_RKS6_RKS7_RKSA_RKSB_,($_ZN7cutlass13device_kernelIN5flash19enable_sm80_to_sm89INS1_16FlashAttnBwdSm80INS1_25CollectiveMainloopBwdSm80ILi2ELi2EN4cute5tupleIJNS5_1CILi128EEES8_NS7_ILi64EEEEEENS_10bfloat16_tEfNS_4arch4Sm80ELb0ELb1ELb1ELb1ELb1ELb0ELb0ELb0ELi2ELi4ELi4ELi4ELb0EEENS1_21CollectiveEpilogueBwdISA_SB_SD_Li256ELb1ELb0ELi2EEENS1_19SingleTileSchedulerILb1ELb0ELb0ELi128EEEEEEEEEvNT_6ParamsE$_ZN4cute3eso3ESOILb1ELb0EJNS_1CILi1EEENS_5tupleIJiiiEEENS2_ILi64EEENS4_IJNS2_ILi72EEENS2_ILi144EEENS2_ILi288EEEEEENS2_ILi512EEEEEC2ERKS3_RKS5_RKS6_RKSA_RKSB_ - $_ZN7cutlass13device_kernelIN5flash19enable_sm80_to_sm89INS1_16FlashAttnBwdSm80INS1_25CollectiveMainloopBwdSm80ILi2ELi2EN4cute5tupleIJNS5_1CILi128EEES8_NS7_ILi64EEEEEENS_10bfloat16_tEfNS_4arch4Sm80ELb0ELb1ELb1ELb1ELb1ELb0ELb0ELb0ELi2ELi4ELi4ELi4ELb0EEENS1_21CollectiveEpilogueBwdISA_SB_SD_Li256ELb1ELb0ELi2EEENS1_19SingleTileSchedulerILb1ELb0ELb0ELi128EEEEEEEEEvNT_6ParamsE$_ZN4cute3eso3ESOILb1ELb0EJNS_1CILi1EEENS_5tupleIJNS2_ILi8EEEiiEEENS2_ILi64EEENS4_IJiNS2_ILi144EEENS2_ILi288EEEEEENS2_ILi512EEEEEC2ERKS3_RKS6_RKS7_RKSA_RKSB_)
$_ZN7cutlass13device_kernelIN5flash19enable_sm80_to_sm89INS1_16FlashAttnBwdSm80INS1_25CollectiveMainloopBwdSm80ILi2ELi2EN4cute5tupleIJNS5_1CILi128EEES8_NS7_ILi64EEEEEENS_10bfloat16_tEfNS_4arch4Sm80ELb0ELb1ELb1ELb1ELb1ELb0ELb0ELb0ELi2ELi4ELi4ELi4ELb0EEENS1_21CollectiveEpilogueBwdISA_SB_SD_Li256ELb1ELb0ELi2EEENS1_19SingleTileSchedulerILb1ELb0ELb0ELi128EEEEEEEEEvNT_6ParamsE$_ZN4cute3eso3ESOILb1ELb0EJNS_1CILi1EEENS_5tupleIJNS2_ILi8EEEiiEEENS2_ILi64EEENS4_IJiNS2_ILi144EEENS2_ILi288EEEEEENS2_ILi512EEEEEC2ERKS3_RKS6_RKS7_RKSA_RKSB_:
        /* <DEDUP_REMOVED lines=8> */
        .type           $_ZN7cutlass13device_kernelIN5flash19enable_sm80_to_sm89INS1_16FlashAttnBwdSm80INS1_25CollectiveMainloopBwdSm80ILi2ELi2EN4cute5tupleIJNS5_1CILi128EEES8_NS7_ILi64EEEEEENS_10bfloat16_tEfNS_4arch4Sm80ELb0ELb1ELb1ELb1ELb1ELb0ELb0ELb0ELi2ELi4ELi4ELi4ELb0EEENS1_21CollectiveEpilogueBwdISA_SB_SD_Li256ELb1ELb0ELi2EEENS1_19SingleTileSchedulerILb1ELb0ELb0ELi128EEEEEEEEEvNT_6ParamsE$_ZN4cute3eso3ESOILb1ELb0EJNS_1CILi1EEENS_5tupleIJiiiEEENS2_ILi64EEENS4_IJNS2_ILi72EEENS2_ILi144EEENS2_ILi288EEEEEENS2_ILi512EEEEEC2ERKS3_RKS5_RKS6_RKSA_RKSB_,@function
        .size           $_ZN7cutlass13device_kernelIN5flash19enable_sm80_to_sm89INS1_16FlashAttnBwdSm80INS1_25CollectiveMainloopBwdSm80ILi2ELi2EN4cute5tupleIJNS5_1CILi128EEES8_NS7_ILi64EEEEEENS_10bfloat16_tEfNS_4arch4Sm80ELb0ELb1ELb1ELb1ELb1ELb0ELb0ELb0ELi2ELi4ELi4ELi4ELb0EEENS1_21CollectiveEpilogueBwdISA_SB_SD_Li256ELb1ELb0ELi2EEENS1_19SingleTileSchedulerILb1ELb0ELb0ELi128EEEEEEEEEvNT_6ParamsE$_ZN4cute3eso3ESOILb1ELb0EJNS_1CILi1EEENS_5tupleIJiiiEEENS2_ILi64EEENS4_IJNS2_ILi72EEENS2_ILi144EEENS2_ILi288EEEEEENS2_ILi512EEEEEC2ERKS3_RKS5_RKS6_RKSA_RKSB_,($_ZN7cutlass13device_kernelIN5flash19enable_sm80_to_sm89INS1_16FlashAttnBwdSm80INS1_25CollectiveMainloopBwdSm80ILi2ELi2EN4cute5tupleIJNS5_1CILi128EEES8_NS7_ILi64EEEEEENS_10bfloat16_tEfNS_4arch4Sm80ELb0ELb1ELb1ELb1ELb1ELb0ELb0ELb0ELi2ELi4ELi4ELi4ELb0EEENS1_21CollectiveEpilogueBwdISA_SB_SD_Li256ELb1ELb0ELi2EEENS1_19SingleTileSchedulerILb1ELb0ELb0ELi128EEEEEEEEEvNT_6ParamsE$_ZN4cute3eso3ESOILb1ELb0EJNS_1CILi1EEEiEEC2ERKS3_RKi - $_ZN7cutlass13device_kernelIN5flash19enable_sm80_to_sm89INS1_16FlashAttnBwdSm80INS1_25CollectiveMainloopBwdSm80ILi2ELi2EN4cute5tupleIJNS5_1CILi128EEES8_NS7_ILi64EEEEEENS_10bfloat16_tEfNS_4arch4Sm80ELb0ELb1ELb1ELb1ELb1ELb0ELb0ELb0ELi2ELi4ELi4ELi4ELb0EEENS1_21CollectiveEpilogueBwdISA_SB_SD_Li256ELb1ELb0ELi2EEENS1_19SingleTileSchedulerILb1ELb0ELb0ELi128EEEEEEEEEvNT_6ParamsE$_ZN4cute3eso3ESOILb1ELb0EJNS_1CILi1EEENS_5tupleIJiiiEEENS2_ILi64EEENS4_IJNS2_ILi72EEENS2_ILi144EEENS2_ILi288EEEEEENS2_ILi512EEEEEC2ERKS3_RKS5_RKS6_RKSA_RKSB_)
$_ZN7cutlass13device_kernelIN5flash19enable_sm80_to_sm89INS1_16FlashAttnBwdSm80INS1_25CollectiveMainloopBwdSm80ILi2ELi2EN4cute5tupleIJNS5_1CILi128EEES8_NS7_ILi64EEEEEENS_10bfloat16_tEfNS_4arch4Sm80ELb0ELb1ELb1ELb1ELb1ELb0ELb0ELb0ELi2ELi4ELi4ELi4ELb0EEENS1_21CollectiveEpilogueBwdISA_SB_SD_Li256ELb1ELb0ELi2EEENS1_19SingleTileSchedulerILb1ELb0ELb0ELi128EEEEEEEEEvNT_6ParamsE$_ZN4cute3eso3ESOILb1ELb0EJNS_1CILi1EEENS_5tupleIJiiiEEENS2_ILi64EEENS4_IJNS2_ILi72EEENS2_ILi144EEENS2_ILi288EEEEEENS2_ILi512EEEEEC2ERKS3_RKS5_RKS6_RKSA_RKSB_:
[----:B------:R-:W-:Y:S02]  /*90a0*/  IADD3 R4, R4, -c[0x0][0x20], RZ ;  /* 0x8000080004047a10 */ /* 0x000fe40007ffe0ff */
[----:B------:R-:W-:-:S03]  /*90b0*/  MOV R7, 0x0 ;  /* 0x0000000000077802 */ /* 0x000fc60000000f00 */
[----:B------:R1:W-:Y:S04]  /*90c0*/  STL [R4], R2 ;  /* 0x0000000204007387 */ /* 0x0003e80000100800 */
[----:B------:R1:W-:Y:S04]  /*90d0*/  STL [R4+0x4], R3 ;  /* 0x0000040304007387 */ /* 0x0003e80000100800 */
[----:B------:R1:W-:Y:S01]  /*90e0*/  STL [R4+0x8], R5 ;  /* 0x0000080504007387 */ /* 0x0003e20000100800 */
[----:B------:R-:W-:Y:S05]  /*90f0*/  RET.REL.NODEC R6 `(_ZN7cutlass13device_kernelIN5flash19enable_sm80_to_sm89INS1_16FlashAttnBwdSm80INS1_25CollectiveMainloopBwdSm80ILi2ELi2EN4cute5tupleIJNS5_1CILi128EEES8_NS7_ILi64EEEEEENS_10bfloat16_tEfNS_4arch4Sm80ELb0ELb1ELb1ELb1ELb1ELb0ELb0ELb0ELi2ELi4ELi4ELi4ELb0EEENS1_21CollectiveEpilogueBwdISA_SB_SD_Li256ELb1ELb0ELi2EEENS1_19SingleTileSchedulerILb1ELb0ELb0ELi128EEEEEEEEEvNT_6ParamsE) ;  /* 0xffff6f0006007950 */ /* 0x000fea0003c3ffff */
        .type           $_ZN7cutlass13device_kernelIN5flash19enable_sm80_to_sm89INS1_16FlashAttnBwdSm80INS1_25CollectiveMainloopBwdSm80ILi2ELi2EN4cute5tupleIJNS5_1CILi128EEES8_NS7_ILi64EEEEEENS_10bfloat16_tEfNS_4arch4Sm80ELb0ELb1ELb1ELb1ELb1ELb0ELb0ELb0ELi2ELi4ELi4ELi4ELb0EEENS1_21CollectiveEpilogueBwdISA_SB_SD_Li256ELb1ELb0ELi2EEENS1_19SingleTileSchedulerILb1ELb0ELb0ELi128EEEEEEEEEvNT_6ParamsE$_ZN4cute3eso3ESOILb1ELb0EJNS_1CILi1EEEiEEC2ERKS3_RKi,@function
        .size           $_ZN7cutlass13device_kernelIN5flash19enable_sm80_to_sm89INS1_16FlashAttnBwdSm80INS1_25CollectiveMainloopBwdSm80ILi2ELi2EN4cute5tupleIJNS5_1CILi128EEES8_NS7_ILi64EEEEEENS_10bfloat16_tEfNS_4arch4Sm80ELb0ELb1ELb1ELb1ELb1ELb0ELb0ELb0ELi2ELi4ELi4ELi4ELb0EEENS1_21CollectiveEpilogueBwdISA_SB_SD_Li256ELb1ELb0ELi2EEENS1_19SingleTileSchedulerILb1ELb0ELb0ELi128EEEEEEEEEvNT_6ParamsE$_ZN4cute3eso3ESOILb1ELb0EJNS_1CILi1EEEiEEC2ERKS3_RKi,($_ZN7cutlass13device_kernelIN5flash19enable_sm80_to_sm89INS1_16FlashAttnBwdSm80INS1_25CollectiveMainloopBwdSm80ILi2ELi2EN4cute5tupleIJNS5_1CILi128EEES8_NS7_ILi64EEEEEENS_10bfloat16_tEfNS_4arch4Sm80ELb0ELb1ELb1ELb1ELb1ELb0ELb0ELb0ELi2ELi4ELi4ELi4ELb0EEENS1_21CollectiveEpilogueBwdISA_SB_SD_Li256ELb1ELb0ELi2EEENS1_19SingleTileSchedulerILb1ELb0ELb0ELi128EEEEEEEEEvNT_6ParamsE$_ZN4cute3eso3ESOILb1ELb0EJNS_1CILi1EEEiiiNS2_ILi144EEENS2_ILi512EEEEEC2ERKS3_RKiSA_SA_RKS4_RKS5_ - $_ZN7cutlass13device_kernelIN5flash19enable_sm80_to_sm89INS1_16FlashAttnBwdSm80INS1_25CollectiveMainloopBwdSm80ILi2ELi2EN4cute5tupleIJNS5_1CILi128EEES8_NS7_ILi64EEEEEENS_10bfloat16_tEfNS_4arch4Sm80ELb0ELb1ELb1ELb1ELb1ELb0ELb0ELb0ELi2ELi4ELi4ELi4ELb0EEENS1_21CollectiveEpilogueBwdISA_SB_SD_Li256ELb1ELb0ELi2EEENS1_19SingleTileSchedulerILb1ELb0ELb0ELi128EEEEEEEEEvNT_6ParamsE$_ZN4cute3eso3ESOILb1ELb0EJNS_1CILi1EEEiEEC2ERKS3_RKi)
$_ZN7cutlass13device_kernelIN5flash19enable_sm80_to_sm89INS1_16FlashAttnBwdSm80INS1_25CollectiveMainloopBwdSm80ILi2ELi2EN4cute5tupleIJNS5_1CILi128EEES8_NS7_ILi64EEEEEENS_10bfloat16_tEfNS_4arch4Sm80ELb0ELb1ELb1ELb1ELb1ELb0ELb0ELb0ELi2ELi4ELi4ELi4ELb0EEENS1_21CollectiveEpilogueBwdISA_SB_SD_Li256ELb1ELb0ELi2EEENS1_19SingleTileSchedulerILb1ELb0ELb0ELi128EEEEEEEEEvNT_6ParamsE$_ZN4cute3eso3ESOILb1ELb0EJNS_1CILi1EEEiEEC2ERKS3_RKi:
[----:B------:R-:W-:Y:S02]  /*9100*/  IADD3 R61, R61, -c[0x0][0x20], RZ ;  /* 0x800008003d3d7a10 */ /* 0x000fe40007ffe0ff */
[----:B------:R-:W-:-:S03]  /*9110*/  MOV R5, 0x0 ;  /* 0x0000000000057802 */ /* 0x000fc60000000f00 */
[----:B------:R1:W-:Y:S01]  /*9120*/  STL [R61], R2 ;  /* 0x000000023d007387 */ /* 0x0003e20000100800 */
[----:B------:R-:W-:Y:S05]  /*9130*/  RET.REL.NODEC R4 `(_ZN7cutlass13device_kernelIN5flash19enable_sm80_to_sm89INS1_16FlashAttnBwdSm80INS1_25CollectiveMainloopBwdSm80ILi2ELi2EN4cute5tupleIJNS5_1CILi128EEES8_NS7_ILi64EEEEEENS_10bfloat16_tEfNS_4arch4Sm80ELb0ELb1ELb1ELb1ELb1ELb0ELb0ELb0ELi2ELi4ELi4ELi4ELb0EEENS1_21CollectiveEpilogueBwdISA_SB_SD_Li256ELb1ELb0ELi2EEENS1_19SingleTileSchedulerILb1ELb0ELb0ELi128EEEEEEEEEvNT_6ParamsE) ;  /* 0xffff6ec004007950 */ /* 0x000fea0003c3ffff */
        .type           $_ZN7cutlass13device_kernelIN5flash19enable_sm80_to_sm89INS1_16FlashAttnBwdSm80INS1_25CollectiveMainloopBwdSm80ILi2ELi2EN4cute5tupleIJNS5_1CILi128EEES8_NS7_ILi64EEEEEENS_10bfloat16_tEfNS_4arch4Sm80ELb0ELb1ELb1ELb1ELb1ELb0ELb0ELb0ELi2ELi4ELi4ELi4ELb0EEENS1_21CollectiveEpilogueBwdISA_SB_SD_Li256ELb1ELb0ELi2EEENS1_19SingleTileSchedulerILb1ELb0ELb0ELi128EEEEEEEEEvNT_6ParamsE$_ZN4cute3eso3ESOILb1ELb0EJNS_1CILi1EEEiiiNS2_ILi144EEENS2_ILi512EEEEEC2ERKS3_RKiSA_SA_RKS4_RKS5_,@function
        .size           $_ZN7cutlass13device_kernelIN5flash19enable_sm80_to_sm89INS1_16FlashAttnBwdSm80INS1_25CollectiveMainloopBwdSm80ILi2ELi2EN4cute5tupleIJNS5_1CILi128EEES8_NS7_ILi64EEEEEENS_10bfloat16_tEfNS_4arch4Sm80ELb0ELb1ELb1ELb1ELb1ELb0ELb0ELb0ELi2ELi4ELi4ELi4ELb0EEENS1_21CollectiveEpilogueBwdISA_SB_SD_Li256ELb1ELb0ELi2EEENS1_19SingleTileSchedulerILb1ELb0ELb0ELi128EEEEEEEEEvNT_6ParamsE$_ZN4cute3eso3ESOILb1ELb0EJNS_1CILi1EEEiiiNS2_ILi144EEENS2_ILi512EEEEEC2ERKS3_RKiSA_SA_RKS4_RKS5_,($_ZN7cutlass13device_kernelIN5flash19enable_sm80_to_sm89INS1_16FlashAttnBwdSm80INS1_25CollectiveMainloopBwdSm80ILi2ELi2EN4cute5tupleIJNS5_1CILi128EEES8_NS7_ILi64EEEEEENS_10bfloat16_tEfNS_4arch4Sm80ELb0ELb1ELb1ELb1ELb1ELb0ELb0ELb0ELi2ELi4ELi4ELi4ELb0EEENS1_21CollectiveEpilogueBwdISA_SB_SD_Li256ELb1ELb0ELi2EEENS1_19SingleTileSchedulerILb1ELb0ELb0ELi128EEEEEEEEEvNT_6ParamsE$_ZN4cute3eso3ESOILb1ELb0EJNS_1CILi1EEEiiiNS2_ILi64EEENS2_ILi72EEENS2_ILi144EEENS2_ILi288EEENS2_ILi512EEEEEC2ERKS3_RKiSD_SD_RKS4_RKS5_RKS6_RKS7_RKS8_ - $_ZN7cutlass13device_kernelIN5flash19enable_sm80_to_sm89INS1_16FlashAttnBwdSm80INS1_25CollectiveMainloopBwdSm80ILi2ELi2EN4cute5tupleIJNS5_1CILi128EEES8_NS7_ILi64EEEEEENS_10bfloat16_tEfNS_4arch4Sm80ELb0ELb1ELb1ELb1ELb1ELb0ELb0ELb0ELi2ELi4ELi4ELi4ELb0EEENS1_21CollectiveEpilogueBwdISA_SB_SD_Li256ELb1ELb0ELi2EEENS1_19SingleTileSchedulerILb1ELb0ELb0ELi128EEEEEEEEEvNT_6ParamsE$_ZN4cute3eso3ESOILb1ELb0EJNS_1CILi1EEEiiiNS2_ILi144EEENS2_ILi512EEEEEC2ERKS3_RKiSA_SA_RKS4_RKS5_)
$_ZN7cutlass13device_kernelIN5flash19enable_sm80_to_sm89INS1_16FlashAttnBwdSm80INS1_25CollectiveMainloopBwdSm80ILi2ELi2EN4cute5tupleIJNS5_1CILi128EEES8_NS7_ILi64EEEEEENS_10bfloat16_tEfNS_4arch4Sm80ELb0ELb1ELb1ELb1ELb1ELb0ELb0ELb0ELi2ELi4ELi4ELi4ELb0EEENS1_21CollectiveEpilogueBwdISA_SB_SD_Li256ELb1ELb0ELi2EEENS1_19SingleTileSchedulerILb1ELb0ELb0ELi128EEEEEEEEEvNT_6ParamsE$_ZN4cute3eso3ESOILb1ELb0EJNS_1CILi1EEEiiiNS2_ILi144EEENS2_ILi512EEEEEC2ERKS3_RKiSA_SA_RKS4_RKS5_:
        /* <DEDUP_REMOVED lines=10> */
[----:B------:R-:W-:Y:S05]  /*91e0*/  RET.REL.NODEC R74 `(_ZN7cutlass13device_kernelIN5flash19enable_sm80_to_sm89INS1_16FlashAttnBwdSm80INS1_25CollectiveMainloopBwdSm80ILi2ELi2EN4cute5tupleIJNS5_1CILi128EEES8_NS7_ILi64EEEEEENS_10bfloat16_tEfNS_4arch4Sm80ELb0ELb1ELb1ELb1ELb1ELb0ELb0ELb0ELi2ELi4ELi4ELi4ELb0EEENS1_21CollectiveEpilogueBwdISA_SB_SD_Li256ELb1ELb0ELi2EEENS1_19SingleTileSchedulerILb1ELb0ELb0ELi128EEEEEEEEEvNT_6ParamsE) ;  /* 0xffff6e104a007950 */ /* 0x000fea0003c3ffff */
        .type           $_ZN7cutlass13device_kernelIN5flash19enable_sm80_to_sm89INS1_16FlashAttnBwdSm80INS1_25CollectiveMainloopBwdSm80ILi2ELi2EN4cute5tupleIJNS5_1CILi128EEES8_NS7_ILi64EEEEEENS_10bfloat16_tEfNS_4arch4Sm80ELb0ELb1ELb1ELb1ELb1ELb0ELb0ELb0ELi2ELi4ELi4ELi4ELb0EEENS1_21CollectiveEpilogueBwdISA_SB_SD_Li256ELb1ELb0ELi2EEENS1_19SingleTileSchedulerILb1ELb0ELb0ELi128EEEEEEEEEvNT_6ParamsE$_ZN4cute3eso3ESOILb1ELb0EJNS_1CILi1EEEiiiNS2_ILi64EEENS2_ILi72EEENS2_ILi144EEENS2_ILi288EEENS2_ILi512EEEEEC2ERKS3_RKiSD_SD_RKS4_RKS5_RKS6_RKS7_RKS8_,@function
        .size           $_ZN7cutlass13device_kernelIN5flash19enable_sm80_to_sm89INS1_16FlashAttnBwdSm80INS1_25CollectiveMainloopBwdSm80ILi2ELi2EN4cute5tupleIJNS5_1CILi128EEES8_NS7_ILi64EEEEEENS_10bfloat16_tEfNS_4arch4Sm80ELb0ELb1ELb1ELb1ELb1ELb0ELb0ELb0ELi2ELi4ELi4ELi4ELb0EEENS1_21CollectiveEpilogueBwdISA_SB_SD_Li256ELb1ELb0ELi2EEENS1_19SingleTileSchedulerILb1ELb0ELb0ELi128EEEEEEEEEvNT_6ParamsE$_ZN4cute3eso3ESOILb1ELb0EJNS_1CILi1EEEiiiNS2_ILi64EEENS2_ILi72EEENS2_ILi144EEENS2_ILi288EEENS2_ILi512EEEEEC2ERKS3_RKiSD_SD_RKS4_RKS5_RKS6_RKS7_RKS8_,($_ZN7cutlass13device_kernelIN5flash19enable_sm80_to_sm89INS1_16FlashAttnBwdSm80INS1_25CollectiveMainloopBwdSm80ILi2ELi2EN4cute5tupleIJNS5_1CILi128EEES8_NS7_ILi64EEEEEENS_10bfloat16_tEfNS_4arch4Sm80ELb0ELb1ELb1ELb1ELb1ELb0ELb0ELb0ELi2ELi4ELi4ELi4ELb0EEENS1_21CollectiveEpilogueBwdISA_SB_SD_Li256ELb1ELb0ELi2EEENS1_19SingleTileSchedulerILb1ELb0ELb0ELi128EEEEEEEEEvNT_6ParamsE$_ZN4cute3eso3ESOILb1ELb0EJNS_1CILi1EEEiiiNS2_ILi72EEENS2_ILi512EEEEEC2ERKS3_RKiSA_SA_RKS4_RKS5_ - $_ZN7cutlass13device_kernelIN5flash19enable_sm80_to_sm89INS1_16FlashAttnBwdSm80INS1_25CollectiveMainloopBwdSm80ILi2ELi2EN4cute5tupleIJNS5_1CILi128EEES8_NS7_ILi64EEEEEENS_10bfloat16_tEfNS_4arch4Sm80ELb0ELb1ELb1ELb1ELb1ELb0ELb0ELb0ELi2ELi4ELi4ELi4ELb0EEENS1_21CollectiveEpilogueBwdISA_SB_SD_Li256ELb1ELb0ELi2EEENS1_19SingleTileSchedulerILb1ELb0ELb0ELi128EEEEEEEEEvNT_6ParamsE$_ZN4cute3eso3ESOILb1ELb0EJNS_1CILi1EEEiiiNS2_ILi64EEENS2_ILi72EEENS2_ILi144EEENS2_ILi288EEENS2_ILi512EEEEEC2ERKS3_RKiSD_SD_RKS4_RKS5_RKS6_RKS7_RKS8_)
$_ZN7cutlass13device_kernelIN5flash19enable_sm80_to_sm89INS1_16FlashAttnBwdSm80INS1_25CollectiveMainloopBwdSm80ILi2ELi2EN4cute5tupleIJNS5_1CILi128EEES8_NS7_ILi64EEEEEENS_10bfloat16_tEfNS_4arch4Sm80ELb0ELb1ELb1ELb1ELb1ELb0ELb0ELb0ELi2ELi4ELi4ELi4ELb0EEENS1_21CollectiveEpilogueBwdISA_SB_SD_Li256ELb1ELb0ELi2EEENS1_19SingleTileSchedulerILb1ELb0ELb0ELi128EEEEEEEEEvNT_6ParamsE$_ZN4cute3eso3ESOILb1ELb0EJNS_1CILi1EEEiiiNS2_ILi64EEENS2_ILi72EEENS2_ILi144EEENS2_ILi288EEENS2_ILi512EEEEEC2ERKS3_RKiSD_SD_RKS4_RKS5_RKS6_RKS7_RKS8_:
        /* <DEDUP_REMOVED lines=10> */
        .type           $_ZN7cutlass13device_kernelIN5flash19enable_sm80_to_sm89INS1_16FlashAttnBwdSm80INS1_25CollectiveMainloopBwdSm80ILi2ELi2EN4cute5tupleIJNS5_1CILi128EEES8_NS7_ILi64EEEEEENS_10bfloat16_tEfNS_4arch4Sm80ELb0ELb1ELb1ELb1ELb1ELb0ELb0ELb0ELi2ELi4ELi4ELi4ELb0EEENS1_21CollectiveEpilogueBwdISA_SB_SD_Li256ELb1ELb0ELi2EEENS1_19SingleTileSchedulerILb1ELb0ELb0ELi128EEEEEEEEEvNT_6ParamsE$_ZN4cute3eso3ESOILb1ELb0EJNS_1CILi1EEEiiiNS2_ILi72EEENS2_ILi512EEEEEC2ERKS3_RKiSA_SA_RKS4_RKS5_,@function
        .size           $_ZN7cutlass13device_kernelIN5flash19enable_sm80_to_sm89INS1_16FlashAttnBwdSm80INS1_25CollectiveMainloopBwdSm80ILi2ELi2EN4cute5tupleIJNS5_1CILi128EEES8_NS7_ILi64EEEEEENS_10bfloat16_tEfNS_4arch4Sm80ELb0ELb1ELb1ELb1ELb1ELb0ELb0ELb0ELi2ELi4ELi4ELi4ELb0EEENS1_21CollectiveEpilogueBwdISA_SB_SD_Li256ELb1ELb0ELi2EEENS1_19SingleTileSchedulerILb1ELb0ELb0ELi128EEEEEEEEEvNT_6ParamsE$_ZN4cute3eso3ESOILb1ELb0EJNS_1CILi1EEEiiiNS2_ILi72EEENS2_ILi512EEEEEC2ERKS3_RKiSA_SA_RKS4_RKS5_,($_ZN7cutlass13device_kernelIN5flash19enable_sm80_to_sm89INS1_16FlashAttnBwdSm80INS1_25CollectiveMainloopBwdSm80ILi2ELi2EN4cute5tupleIJNS5_1CILi128EEES8_NS7_ILi64EEEEEENS_10bfloat16_tEfNS_4arch4Sm80ELb0ELb1ELb1ELb1ELb1ELb0ELb0ELb0ELi2ELi4ELi4ELi4ELb0EEENS1_21CollectiveEpilogueBwdISA_SB_SD_Li256ELb1ELb0ELi2EEENS1_19SingleTileSchedulerILb1ELb0ELb0ELi128EEEEEEEEEvNT_6ParamsE$_ZN4cute3eso3ESOILb1ELb0EJNS_1CILi2EEEiEEC2ERKS3_RKi - $_ZN7cutlass13device_kernelIN5flash19enable_sm80_to_sm89INS1_16FlashAttnBwdSm80INS1_25CollectiveMainloopBwdSm80ILi2ELi2EN4cute5tupleIJNS5_1CILi128EEES8_NS7_ILi64EEEEEENS_10bfloat16_tEfNS_4arch4Sm80ELb0ELb1ELb1ELb1ELb1ELb0ELb0ELb0ELi2ELi4ELi4ELi4ELb0EEENS1_21CollectiveEpilogueBwdISA_SB_SD_Li256ELb1ELb0ELi2EEENS1_19SingleTileSchedulerILb1ELb0ELb0ELi128EEEEEEEEEvNT_6ParamsE$_ZN4cute3eso3ESOILb1ELb0EJNS_1CILi1EEEiiiNS2_ILi72EEENS2_ILi512EEEEEC2ERKS3_RKiSA_SA_RKS4_RKS5_)
$_ZN7cutlass13device_kernelIN5flash19enable_sm80_to_sm89INS1_16FlashAttnBwdSm80INS1_25CollectiveMainloopBwdSm80ILi2ELi2EN4cute5tupleIJNS5_1CILi128EEES8_NS7_ILi64EEEEEENS_10bfloat16_tEfNS_4arch4Sm80ELb0ELb1ELb1ELb1ELb1ELb0ELb0ELb0ELi2ELi4ELi4ELi4ELb0EEENS1_21CollectiveEpilogueBwdISA_SB_SD_Li256ELb1ELb0ELi2EEENS1_19SingleTileSchedulerILb1ELb0ELb0ELi128EEEEEEEEEvNT_6ParamsE$_ZN4cute3eso3ESOILb1ELb0EJNS_1CILi1EEEiiiNS2_ILi72EEENS2_ILi512EEEEEC2ERKS3_RKiSA_SA_RKS4_RKS5_:
        /* <DEDUP_REMOVED lines=11> */
        .type           $_ZN7cutlass13device_kernelIN5flash19enable_sm80_to_sm89INS1_16FlashAttnBwdSm80INS1_25CollectiveMainloopBwdSm80ILi2ELi2EN4cute5tupleIJNS5_1CILi128EEES8_NS7_ILi64EEEEEENS_10bfloat16_tEfNS_4arch4Sm80ELb0ELb1ELb1ELb1ELb1ELb0ELb0ELb0ELi2ELi4ELi4ELi4ELb0EEENS1_21CollectiveEpilogueBwdISA_SB_SD_Li256ELb1ELb0ELi2EEENS1_19SingleTileSchedulerILb1ELb0ELb0ELi128EEEEEEEEEvNT_6ParamsE$_ZN4cute3eso3ESOILb1ELb0EJNS_1CILi2EEEiEEC2ERKS3_RKi,@function
        .size           $_ZN7cutlass13device_kernelIN5flash19enable_sm80_to_sm89INS1_16FlashAttnBwdSm80INS1_25CollectiveMainloopBwdSm80ILi2ELi2EN4cute5tupleIJNS5_1CILi128EEES8_NS7_ILi64EEEEEENS_10bfloat16_tEfNS_4arch4Sm80ELb0ELb1ELb1ELb1ELb1ELb0ELb0ELb0ELi2ELi4ELi4ELi4ELb0EEENS1_21CollectiveEpilogueBwdISA_SB_SD_Li256ELb1ELb0ELi2EEENS1_19SingleTileSchedulerILb1ELb0ELb0ELi128EEEEEEEEEvNT_6ParamsE$_ZN4cute3eso3ESOILb1ELb0EJNS_1CILi2EEEiEEC2ERKS3_RKi,($_ZN7cutlass13device_kernelIN5flash19enable_sm80_to_sm89INS1_16FlashAttnBwdSm80INS1_25CollectiveMainloopBwdSm80ILi2ELi2EN4cute5tupleIJNS5_1CILi128EEES8_NS7_ILi64EEEEEENS_10bfloat16_tEfNS_4arch4Sm80ELb0ELb1ELb1ELb1ELb1ELb0ELb0ELb0ELi2ELi4ELi4ELi4ELb0EEENS1_21CollectiveEpilogueBwdISA_SB_SD_Li256ELb1ELb0ELi2EEENS1_19SingleTileSchedulerILb1ELb0ELb0ELi128EEEEEEEEEvNT_6ParamsE$_ZN4cute3eso3ESOILb1ELb0EJNS_1CILi4096EEENS_5tupleIJNS4_IJiiEEENS2_ILi8192EEEEEEEEC2ERKS3_RKS7_ - $_ZN7cutlass13device_kernelIN5flash19enable_sm80_to_sm89INS1_16FlashAttnBwdSm80INS1_25CollectiveMainloopBwdSm80ILi2ELi2EN4cute5tupleIJNS5_1CILi128EEES8_NS7_ILi64EEEEEENS_10bfloat16_tEfNS_4arch4Sm80ELb0ELb1ELb1ELb1ELb1ELb0ELb0ELb0ELi2ELi4ELi4ELi4ELb0EEENS1_21CollectiveEpilogueBwdISA_SB_SD_Li256ELb1ELb0ELi2EEENS1_19SingleTileSchedulerILb1ELb0ELb0ELi128EEEEEEEEEvNT_6ParamsE$_ZN4cute3eso3ESOILb1ELb0EJNS_1CILi2EEEiEEC2ERKS3_RKi)
$_ZN7cutlass13device_kernelIN5flash19enable_sm80_to_sm89INS1_16FlashAttnBwdSm80INS1_25CollectiveMainloopBwdSm80ILi2ELi2EN4cute5tupleIJNS5_1CILi128EEES8_NS7_ILi64EEEEEENS_10bfloat16_tEfNS_4arch4Sm80ELb0ELb1ELb1ELb1ELb1ELb0ELb0ELb0ELi2ELi4ELi4ELi4ELb0EEENS1_21CollectiveEpilogueBwdISA_SB_SD_Li256ELb1ELb0ELi2EEENS1_19SingleTileSchedulerILb1ELb0ELb0ELi128EEEEEEEEEvNT_6ParamsE$_ZN4cute3eso3ESOILb1ELb0EJNS_1CILi2EEEiEEC2ERKS3_RKi:
[----:B------:R-:W-:Y:S02]  /*9340*/  IADD3 R2, R2, -c[0x0][0x20], RZ ;  /* 0x8000080002027a10 */ /* 0x000fe40007ffe0ff */
[----:B------:R-:W-:-:S03]  /*9350*/  MOV R5, 0x0 ;  /* 0x0000000000057802 */ /* 0x000fc60000000f00 */
[----:B------:R1:W-:Y:S01]  /*9360*/  STL [R2], R3 ;  /* 0x0000000302007387 */ /* 0x0003e20000100800 */
[----:B------:R-:W-:Y:S05]  /*9370*/  RET.REL.NODEC R4 `(_ZN7cutlass13device_kernelIN5flash19enable_sm80_to_sm89INS1_16FlashAttnBwdSm80INS1_25CollectiveMainloopBwdSm80ILi2ELi2EN4cute5tupleIJNS5_1CILi128EEES8_NS7_ILi64EEEEEENS_10bfloat16_tEfNS_4arch4Sm80ELb0ELb1ELb1ELb1ELb1ELb0ELb0ELb0ELi2ELi4ELi4ELi4ELb0EEENS1_21CollectiveEpilogueBwdISA_SB_SD_Li256ELb1ELb0ELi2EEENS1_19SingleTileSchedulerILb1ELb0ELb0ELi128EEEEEEEEEvNT_6ParamsE) ;  /* 0xffff6c8004007950 */ /* 0x000fea0003c3ffff */
        .type           $_ZN7cutlass13device_kernelIN5flash19enable_sm80_to_sm89INS1_16FlashAttnBwdSm80INS1_25CollectiveMainloopBwdSm80ILi2ELi2EN4cute5tupleIJNS5_1CILi128EEES8_NS7_ILi64EEEEEENS_10bfloat16_tEfNS_4arch4Sm80ELb0ELb1ELb1ELb1ELb1ELb0ELb0ELb0ELi2ELi4ELi4ELi4ELb0EEENS1_21CollectiveEpilogueBwdISA_SB_SD_Li256ELb1ELb0ELi2EEENS1_19SingleTileSchedulerILb1ELb0ELb0ELi128EEEEEEEEEvNT_6ParamsE$_ZN4cute3eso3ESOILb1ELb0EJNS_1CILi4096EEENS_5tupleIJNS4_IJiiEEENS2_ILi8192EEEEEEEEC2ERKS3_RKS7_,@function
        .size           $_ZN7cutlass13device_kernelIN5flash19enable_sm80_to_sm89INS1_16FlashAttnBwdSm80INS1_25CollectiveMainloopBwdSm80ILi2ELi2EN4cute5tupleIJNS5_1CILi128EEES8_NS7_ILi64EEEEEENS_10bfloat16_tEfNS_4arch4Sm80ELb0ELb1ELb1ELb1ELb1ELb0ELb0ELb0ELi2ELi4ELi4ELi4ELb0EEENS1_21CollectiveEpilogueBwdISA_SB_SD_Li256ELb1ELb0ELi2EEENS1_19SingleTileSchedulerILb1ELb0ELb0ELi128EEEEEEEEEvNT_6ParamsE$_ZN4cute3eso3ESOILb1ELb0EJNS_1CILi4096EEENS_5tupleIJNS4_IJiiEEENS2_ILi8192EEEEEEEEC2ERKS3_RKS7_,($_ZN7cutlass13device_kernelIN5flash19enable_sm80_to_sm89INS1_16FlashAttnBwdSm80INS1_25CollectiveMainloopBwdSm80ILi2ELi2EN4cute5tupleIJNS5_1CILi128EEES8_NS7_ILi64EEEEEENS_10bfloat16_tEfNS_4arch4Sm80ELb0ELb1ELb1ELb1ELb1ELb0ELb0ELb0ELi2ELi4ELi4ELi4ELb0EEENS1_21CollectiveEpilogueBwdISA_SB_SD_Li256ELb1ELb0ELi2EEENS1_19SingleTileSchedulerILb1ELb0ELb0ELi128EEEEEEEEEvNT_6ParamsE$_ZN4cute3eso3ESOILb1ELb0EJNS_1CILi4096EEENS_5tupleIJiiEEEEEC2ERKS3_RKS5_ - $_ZN7cutlass13device_kernelIN5flash19enable_sm80_to_sm89INS1_16FlashAttnBwdSm80INS1_25CollectiveMainloopBwdSm80ILi2ELi2EN4cute5tupleIJNS5_1CILi128EEES8_NS7_ILi64EEEEEENS_10bfloat16_tEfNS_4arch4Sm80ELb0ELb1ELb1ELb1ELb1ELb0ELb0ELb0ELi2ELi4ELi4ELi4ELb0EEENS1_21CollectiveEpilogueBwdISA_SB_SD_Li256ELb1ELb0ELi2EEENS1_19SingleTileSchedulerILb1ELb0ELb0ELi128EEEEEEEEEvNT_6ParamsE$_ZN4cute3eso3ESOILb1ELb0EJNS_1CILi4096EEENS_5tupleIJNS4_IJiiEEENS2_ILi8192EEEEEEEEC2ERKS3_RKS7_)
$_ZN7cutlass13device_kernelIN5flash19enable_sm80_to_sm89INS1_16FlashAttnBwdSm80INS1_25CollectiveMainloopBwdSm80ILi2ELi2EN4cute5tupleIJNS5_1CILi128EEES8_NS7_ILi64EEEEEENS_10bfloat16_tEfNS_4arch4Sm80ELb0ELb1ELb1ELb1ELb1ELb0ELb0ELb0ELi2ELi4ELi4ELi4ELb0EEENS1_21CollectiveEpilogueBwdISA_SB_SD_Li256ELb1ELb0ELi2EEENS1_19SingleTileSchedulerILb1ELb0ELb0ELi128EEEEEEEEEvNT_6ParamsE$_ZN4cute3eso3ESOILb1ELb0EJNS_1CILi4096EEENS_5tupleIJNS4_IJiiEEENS2_ILi8192EEEEEEEEC2ERKS3_RKS7_:
[----:B------:R-:W-:Y:S02]  /*9380*/  IADD3 R2, R2, -c[0x0][0x20], RZ ;  /* 0x8000080002027a10 */ /* 0x000fe40007ffe0ff */
[----:B------:R-:W-:-:S03]  /*9390*/  MOV R7, 0x0 ;  /* 0x0000000000077802 */ /* 0x000fc60000000f00 */
[----:B------:R1:W-:Y:S04]  /*93a0*/  STL [R2], R5 ;  /* 0x0000000502007387 */ /* 0x0003e80000100800 */
[----:B------:R1:W-:Y:S01]  /*93b0*/  STL [R2+0x4], R3 ;  /* 0x0000040302007387 */ /* 0x0003e20000100800 */
[----:B------:R-:W-:Y:S05]  /*93c0*/  RET.REL.NODEC R6 `(_ZN7cutlass13device_kernelIN5flash19enable_sm80_to_sm89INS1_16FlashAttnBwdSm80INS1_25CollectiveMainloopBwdSm80ILi2ELi2EN4cute5tupleIJNS5_1CILi128EEES8_NS7_ILi64EEEEEENS_10bfloat16_tEfNS_4arch4Sm80ELb0ELb1ELb1ELb1ELb1ELb0ELb0ELb0ELi2ELi4ELi4ELi4ELb0EEENS1_21CollectiveEpilogueBwdISA_SB_SD_Li256ELb1ELb0ELi2EEENS1_19SingleTileSchedulerILb1ELb0ELb0ELi128EEEEEEEEEvNT_6ParamsE) ;  /* 0xffff6c3006007950 */ /* 0x000fea0003c3ffff */
        .type           $_ZN7cutlass13device_kernelIN5flash19enable_sm80_to_sm89INS1_16FlashAttnBwdSm80INS1_25CollectiveMainloopBwdSm80ILi2ELi2EN4cute5tupleIJNS5_1CILi128EEES8_NS7_ILi64EEEEEENS_10bfloat16_tEfNS_4arch4Sm80ELb0ELb1ELb1ELb1ELb1ELb0ELb0ELb0ELi2ELi4ELi4ELi4ELb0EEENS1_21CollectiveEpilogueBwdISA_SB_SD_Li256ELb1ELb0ELi2EEENS1_19SingleTileSchedulerILb1ELb0ELb0ELi128EEEEEEEEEvNT_6ParamsE$_ZN4cute3eso3ESOILb1ELb0EJNS_1CILi4096EEENS_5tupleIJiiEEEEEC2ERKS3_RKS5_,@function
        .size           $_ZN7cutlass13device_kernelIN5flash19enable_sm80_to_sm89INS1_16FlashAttnBwdSm80INS1_25CollectiveMainloopBwdSm80ILi2ELi2EN4cute5tupleIJNS5_1CILi128EEES8_NS7_ILi64EEEEEENS_10bfloat16_tEfNS_4arch4Sm80ELb0ELb1ELb1ELb1ELb1ELb0ELb0ELb0ELi2ELi4ELi4ELi4ELb0EEENS1_21CollectiveEpilogueBwdISA_SB_SD_Li256ELb1ELb0ELi2EEENS1_19SingleTileSchedulerILb1ELb0ELb0ELi128EEEEEEEEEvNT_6ParamsE$_ZN4cute3eso3ESOILb1ELb0EJNS_1CILi4096EEENS_5tupleIJiiEEEEEC2ERKS3_RKS5_,($_ZN7cutlass13device_kernelIN5flash19enable_sm80_to_sm89INS1_16FlashAttnBwdSm80INS1_25CollectiveMainloopBwdSm80ILi2ELi2EN4cute5tupleIJNS5_1CILi128EEES8_NS7_ILi64EEEEEENS_10bfloat16_tEfNS_4arch4Sm80ELb0ELb1ELb1ELb1ELb1ELb0ELb0ELb0ELi2ELi4ELi4ELi4ELb0EEENS1_21CollectiveEpilogueBwdISA_SB_SD_Li256ELb1ELb0ELi2EEENS1_19SingleTileSchedulerILb1ELb0ELb0ELi128EEEEEEEEEvNT_6ParamsE$_ZN4cute3eso3ESOILb1ELb0EJNS_1CILi4096EEEiiEEC2ERKS3_RKiS8_ - $_ZN7cutlass13device_kernelIN5flash19enable_sm80_to_sm89INS1_16FlashAttnBwdSm80INS1_25CollectiveMainloopBwdSm80ILi2ELi2EN4cute5tupleIJNS5_1CILi128EEES8_NS7_ILi64EEEEEENS_10bfloat16_tEfNS_4arch4Sm80ELb0ELb1ELb1ELb1ELb1ELb0ELb0ELb0ELi2ELi4ELi4ELi4ELb0EEENS1_21CollectiveEpilogueBwdISA_SB_SD_Li256ELb1ELb0ELi2EEENS1_19SingleTileSchedulerILb1ELb0ELb0ELi128EEEEEEEEEvNT_6ParamsE$_ZN4cute3eso3ESOILb1ELb0EJNS_1CILi4096EEENS_5tupleIJiiEEEEEC2ERKS3_RKS5_)
$_ZN7cutlass13device_kernelIN5flash19enable_sm80_to_sm89INS1_16FlashAttnBwdSm80INS1_25CollectiveMainloopBwdSm80ILi2ELi2EN4cute5tupleIJNS5_1CILi128EEES8_NS7_ILi64EEEEEENS_10bfloat16_tEfNS_4arch4Sm80ELb0ELb1ELb1ELb1ELb1ELb0ELb0ELb0ELi2ELi4ELi4ELi4ELb0EEENS1_21CollectiveEpilogueBwdISA_SB_SD_Li256ELb1ELb0ELi2EEENS1_19SingleTileSchedulerILb1ELb0ELb0ELi128EEEEEEEEEvNT_6ParamsE$_ZN4cute3eso3ESOILb1ELb0EJNS_1CILi4096EEENS_5tupleIJiiEEEEEC2ERKS3_RKS5_:
[----:B------:R-:W-:Y:S02]  /*93d0*/  IADD3 R2, R2, -c[0x0][0x20], RZ ;  /* 0x8000080002027a10 */ /* 0x000fe40007ffe0ff */
[----:B------:R-:W-:-:S03]  /*93e0*/  MOV R7, 0x0 ;  /* 0x0000000000077802 */ /* 0x000fc60000000f00 */
[----:B------:R1:W-:Y:S04]  /*93f0*/  STL [R2], R5 ;  /* 0x0000000502007387 */ /* 0x0003e80000100800 */
[----:B------:R1:W-:Y:S01]  /*9400*/  STL [R2+0x4], R3 ;  /* 0x0000040302007387 */ /* 0x0003e20000100800 */
[----:B------:R-:W-:Y:S05]  /*9410*/  RET.REL.NODEC R6 `(_ZN7cutlass13device_kernelIN5flash19enable_sm80_to_sm89INS1_16FlashAttnBwdSm80INS1_25CollectiveMainloopBwdSm80ILi2ELi2EN4cute5tupleIJNS5_1CILi128EEES8_NS7_ILi64EEEEEENS_10bfloat16_tEfNS_4arch4Sm80ELb0ELb1ELb1ELb1ELb1ELb0ELb0ELb0ELi2ELi4ELi4ELi4ELb0EEENS1_21CollectiveEpilogueBwdISA_SB_SD_Li256ELb1ELb0ELi2EEENS1_19SingleTileSchedulerILb1ELb0ELb0ELi128EEEEEEEEEvNT_6ParamsE) ;  /* 0xffff6be006007950 */ /* 0x000fea0003c3ffff */
        .type           $_ZN7cutlass13device_kernelIN5flash19enable_sm80_to_sm89INS1_16FlashAttnBwdSm80INS1_25CollectiveMainloopBwdSm80ILi2ELi2EN4cute5tupleIJNS5_1CILi128EEES8_NS7_ILi64EEEEEENS_10bfloat16_tEfNS_4arch4Sm80ELb0ELb1ELb1ELb1ELb1ELb0ELb0ELb0ELi2ELi4ELi4ELi4ELb0EEENS1_21CollectiveEpilogueBwdISA_SB_SD_Li256ELb1ELb0ELi2EEENS1_19SingleTileSchedulerILb1ELb0ELb0ELi128EEEEEEEEEvNT_6ParamsE$_ZN4cute3eso3ESOILb1ELb0EJNS_1CILi4096EEEiiEEC2ERKS3_RKiS8_,@function
        .size           $_ZN7cutlass13device_kernelIN5flash19enable_sm80_to_sm89INS1_16FlashAttnBwdSm80INS1_25CollectiveMainloopBwdSm80ILi2ELi2EN4cute5tupleIJNS5_1CILi128EEES8_NS7_ILi64EEEEEENS_10bfloat16_tEfNS_4arch4Sm80ELb0ELb1ELb1ELb1ELb1ELb0ELb0ELb0ELi2ELi4ELi4ELi4ELb0EEENS1_21CollectiveEpilogueBwdISA_SB_SD_Li256ELb1ELb0ELi2EEENS1_19SingleTileSchedulerILb1ELb0ELb0ELi128EEEEEEEEEvNT_6ParamsE$_ZN4cute3eso3ESOILb1ELb0EJNS_1CILi4096EEEiiEEC2ERKS3_RKiS8_,($_ZN7cutlass13device_kernelIN5flash19enable_sm80_to_sm89INS1_16FlashAttnBwdSm80INS1_25CollectiveMainloopBwdSm80ILi2ELi2EN4cute5tupleIJNS5_1CILi128EEES8_NS7_ILi64EEEEEENS_10bfloat16_tEfNS_4arch4Sm80ELb0ELb1ELb1ELb1ELb1ELb0ELb0ELb0ELi2ELi4ELi4ELi4ELb0EEENS1_21CollectiveEpilogueBwdISA_SB_SD_Li256ELb1ELb0ELi2EEENS1_19SingleTileSchedulerILb1ELb0ELb0ELi128EEEEEEEEEvNT_6ParamsE$_ZN4cute3eso3ESOILb1ELb0EJNS_1CILi4096EEEiiNS2_ILi8192EEEEEC2ERKS3_RKiS9_RKS4_ - $_ZN7cutlass13device_kernelIN5flash19enable_sm80_to_sm89INS1_16FlashAttnBwdSm80INS1_25CollectiveMainloopBwdSm80ILi2ELi2EN4cute5tupleIJNS5_1CILi128EEES8_NS7_ILi64EEEEEENS_10bfloat16_tEfNS_4arch4Sm80ELb0ELb1ELb1ELb1ELb1ELb0ELb0ELb0ELi2ELi4ELi4ELi4ELb0EEENS1_21CollectiveEpilogueBwdISA_SB_SD_Li256ELb1ELb0ELi2EEENS1_19SingleTileSchedulerILb1ELb0ELb0ELi128EEEEEEEEEvNT_6ParamsE$_ZN4cute3eso3ESOILb1ELb0EJNS_1CILi4096EEEiiEEC2ERKS3_RKiS8_)
$_ZN7cutlass13device_kernelIN5flash19enable_sm80_to_sm89INS1_16FlashAttnBwdSm80INS1_25CollectiveMainloopBwdSm80ILi2ELi2EN4cute5tupleIJNS5_1CILi128EEES8_NS7_ILi64EEEEEENS_10bfloat16_tEfNS_4arch4Sm80ELb0ELb1ELb1ELb1ELb1ELb0ELb0ELb0ELi2ELi4ELi4ELi4ELb0EEENS1_21CollectiveEpilogueBwdISA_SB_SD_Li256ELb1ELb0ELi2EEENS1_19SingleTileSchedulerILb1ELb0ELb0ELi128EEEEEEEEEvNT_6ParamsE$_ZN4cute3eso3ESOILb1ELb0EJNS_1CILi4096EEEiiEEC2ERKS3_RKiS8_:
[----:B------:R-:W-:Y:S02]  /*9420*/  IADD3 R3, R3, -c[0x0][0x20], RZ ;  /* 0x8000080003037a10 */ /* 0x000fe40007ffe0ff */
[----:B------:R-:W-:-:S03]  /*9430*/  IADD3 R2, R2, -c[0x0][0x20], RZ ;  /* 0x8000080002027a10 */ /* 0x000fc60007ffe0ff */
[----:B------:R1:W-:Y:S04]  /*9440*/  STL [R3], R8 ;  /* 0x0000000803007387 */ /* 0x0003e80000100800 */
[----:B------:R-:W2:Y:S01]  /*9450*/  LDL R2, [R2] ;  /* 0x0000000002027983 */ /* 0x000ea20000100800 */
[----:B------:R-:W-:-:S03]  /*9460*/  IMAD.MOV.U32 R7, RZ, RZ, 0x0 ;  /* 0x00000000ff077424 */ /* 0x000fc600078e00ff */
[----:B--2---:R1:W-:Y:S01]  /*9470*/  STL [R3+0x4], R2 ;  /* 0x0000040203007387 */ /* 0x0043e20000100800 */
[----:B------:R-:W-:Y:S05]  /*9480*/  RET.REL.NODEC R6 `(_ZN7cutlass13device_kernelIN5flash19enable_sm80_to_sm89INS1_16FlashAttnBwdSm80INS1_25CollectiveMainloopBwdSm80ILi2ELi2EN4cute5tupleIJNS5_1CILi128EEES8_NS7_ILi64EEEEEENS_10bfloat16_tEfNS_4arch4Sm80ELb0ELb1ELb1ELb1ELb1ELb0ELb0ELb0ELi2ELi4ELi4ELi4ELb0EEENS1_21CollectiveEpilogueBwdISA_SB_SD_Li256ELb1ELb0ELi2EEENS1_19SingleTileSchedulerILb1ELb0ELb0ELi128EEEEEEEEEvNT_6ParamsE) ;  /* 0xffff6b7006007950 */ /* 0x000fea0003c3ffff */
        .type           $_ZN7cutlass13device_kernelIN5flash19enable_sm80_to_sm89INS1_16FlashAttnBwdSm80INS1_25CollectiveMainloopBwdSm80ILi2ELi2EN4cute5tupleIJNS5_1CILi128EEES8_NS7_ILi64EEEEEENS_10bfloat16_tEfNS_4arch4Sm80ELb0ELb1ELb1ELb1ELb1ELb0ELb0ELb0ELi2ELi4ELi4ELi4ELb0EEENS1_21CollectiveEpilogueBwdISA_SB_SD_Li256ELb1ELb0ELi2EEENS1_19SingleTileSchedulerILb1ELb0ELb0ELi128EEEEEEEEEvNT_6ParamsE$_ZN4cute3eso3ESOILb1ELb0EJNS_1CILi4096EEEiiNS2_ILi8192EEEEEC2ERKS3_RKiS9_RKS4_,@function
        .size           $_ZN7cutlass13device_kernelIN5flash19enable_sm80_to_sm89INS1_16FlashAttnBwdSm80INS1_25CollectiveMainloopBwdSm80ILi2ELi2EN4cute5tupleIJNS5_1CILi128EEES8_NS7_ILi64EEEEEENS_10bfloat16_tEfNS_4arch4Sm80ELb0ELb1ELb1ELb1ELb1ELb0ELb0ELb0ELi2ELi4ELi4ELi4ELb0EEENS1_21CollectiveEpilogueBwdISA_SB_SD_Li256ELb1ELb0ELi2EEENS1_19SingleTileSchedulerILb1ELb0ELb0ELi128EEEEEEEEEvNT_6ParamsE$_ZN4cute3eso3ESOILb1ELb0EJNS_1CILi4096EEEiiNS2_ILi8192EEEEEC2ERKS3_RKiS9_RKS4_,($_ZN7cutlass13device_kernelIN5flash19enable_sm80_to_sm89INS1_16FlashAttnBwdSm80INS1_25CollectiveMainloopBwdSm80ILi2ELi2EN4cute5tupleIJNS5_1CILi128EEES8_NS7_ILi64EEEEEENS_10bfloat16_tEfNS_4arch4Sm80ELb0ELb1ELb1ELb1ELb1ELb0ELb0ELb0ELi2ELi4ELi4ELi4ELb0EEENS1_21CollectiveEpilogueBwdISA_SB_SD_Li256ELb1ELb0ELi2EEENS1_19SingleTileSchedulerILb1ELb0ELb0ELi128EEEEEEEEEvNT_6ParamsE$_ZN4cute3eso3ESOILb1ELb0EJNS_1CILi8EEEiiEEC2ERKS3_RKiS8_ - $_ZN7cutlass13device_kernelIN5flash19enable_sm80_to_sm89INS1_16FlashAttnBwdSm80INS1_25CollectiveMainloopBwdSm80ILi2ELi2EN4cute5tupleIJNS5_1CILi128EEES8_NS7_ILi64EEEEEENS_10bfloat16_tEfNS_4arch4Sm80ELb0ELb1ELb1ELb1ELb1ELb0ELb0ELb0ELi2ELi4ELi4ELi4ELb0EEENS1_21CollectiveEpilogueBwdISA_SB_SD_Li256ELb1ELb0ELi2EEENS1_19SingleTileSchedulerILb1ELb0ELb0ELi128EEEEEEEEEvNT_6ParamsE$_ZN4cute3eso3ESOILb1ELb0EJNS_1CILi4096EEEiiNS2_ILi8192EEEEEC2ERKS3_RKiS9_RKS4_)
$_ZN7cutlass13device_kernelIN5flash19enable_sm80_to_sm89INS1_16FlashAttnBwdSm80INS1_25CollectiveMainloopBwdSm80ILi2ELi2EN4cute5tupleIJNS5_1CILi128EEES8_NS7_ILi64EEEEEENS_10bfloat16_tEfNS_4arch4Sm80ELb0ELb1ELb1ELb1ELb1ELb0ELb0ELb0ELi2ELi4ELi4ELi4ELb0EEENS1_21CollectiveEpilogueBwdISA_SB_SD_Li256ELb1ELb0ELi2EEENS1_19SingleTileSchedulerILb1ELb0ELb0ELi128EEEEEEEEEvNT_6ParamsE$_ZN4cute3eso3ESOILb1ELb0EJNS_1CILi4096EEEiiNS2_ILi8192EEEEEC2ERKS3_RKiS9_RKS4_:
[----:B------:R-:W-:Y:S02]  /*9490*/  IADD3 R3, R3, -c[0x0][0x20], RZ ;  /* 0x8000080003037a10 */ /* 0x000fe40007ffe0ff */
[----:B------:R-:W-:-:S03]  /*94a0*/  IADD3 R2, R2, -c[0x0][0x20], RZ ;  /* 0x8000080002027a10 */ /* 0x000fc60007ffe0ff */
[----:B------:R1:W-:Y:S04]  /*94b0*/  STL [R3], R8 ;  /* 0x0000000803007387 */ /* 0x0003e80000100800 */
[----:B------:R-:W2:Y:S01]  /*94c0*/  LDL R2, [R2] ;  /* 0x0000000002027983 */ /* 0x000ea20000100800 */
[----:B------:R-:W-:-:S03]  /*94d0*/  IMAD.MOV.U32 R7, RZ, RZ, 0x0 ;  /* 0x00000000ff077424 */ /* 0x000fc600078e00ff */
[----:B--2---:R1:W-:Y:S01]  /*94e0*/  STL [R3+0x4], R2 ;  /* 0x0000040203007387 */ /* 0x0043e20000100800 */
[----:B------:R-:W-:Y:S05]  /*94f0*/  RET.REL.NODEC R6 `(_ZN7cutlass13device_kernelIN5flash19enable_sm80_to_sm89INS1_16FlashAttnBwdSm80INS1_25CollectiveMainloopBwdSm80ILi2ELi2EN4cute5tupleIJNS5_1CILi128EEES8_NS7_ILi64EEEEEENS_10bfloat16_tEfNS_4arch4Sm80ELb0ELb1ELb1ELb1ELb1ELb0ELb0ELb0ELi2ELi4ELi4ELi4ELb0EEENS1_21CollectiveEpilogueBwdISA_SB_SD_Li256ELb1ELb0ELi2EEENS1_19SingleTileSchedulerILb1ELb0ELb0ELi128EEEEEEEEEvNT_6ParamsE) ;  /* 0xffff6b0006007950 */ /* 0x000fea0003c3ffff */
        .type           $_ZN7cutlass13device_kernelIN5flash19enable_sm80_to_sm89INS1_16FlashAttnBwdSm80INS1_25CollectiveMainloopBwdSm80ILi2ELi2EN4cute5tupleIJNS5_1CILi128EEES8_NS7_ILi64EEEEEENS_10bfloat16_tEfNS_4arch4Sm80ELb0ELb1ELb1ELb1ELb1ELb0ELb0ELb0ELi2ELi4ELi4ELi4ELb0EEENS1_21CollectiveEpilogueBwdISA_SB_SD_Li256ELb1ELb0ELi2EEENS1_19SingleTileSchedulerILb1ELb0ELb0ELi128EEEEEEEEEvNT_6ParamsE$_ZN4cute3eso3ESOILb1ELb0EJNS_1CILi8EEEiiEEC2ERKS3_RKiS8_,@function
        .size           $_ZN7cutlass13device_kernelIN5flash19enable_sm80_to_sm89INS1_16FlashAttnBwdSm80INS1_25CollectiveMainloopBwdSm80ILi2ELi2EN4cute5tupleIJNS5_1CILi128EEES8_NS7_ILi64EEEEEENS_10bfloat16_tEfNS_4arch4Sm80ELb0ELb1ELb1ELb1ELb1ELb0ELb0ELb0ELi2ELi4ELi4ELi4ELb0EEENS1_21CollectiveEpilogueBwdISA_SB_SD_Li256ELb1ELb0ELi2EEENS1_19SingleTileSchedulerILb1ELb0ELb0ELi128EEEEEEEEEvNT_6ParamsE$_ZN4cute3eso3ESOILb1ELb0EJNS_1CILi8EEEiiEEC2ERKS3_RKiS8_,($_ZN7cutlass13device_kernelIN5flash19enable_sm80_to_sm89INS1_16FlashAttnBwdSm80INS1_25CollectiveMainloopBwdSm80ILi2ELi2EN4cute5tupleIJNS5_1CILi128EEES8_NS7_ILi64EEEEEENS_10bfloat16_tEfNS_4arch4Sm80ELb0ELb1ELb1ELb1ELb1ELb0ELb0ELb0ELi2ELi4ELi4ELi4ELb0EEENS1_21CollectiveEpilogueBwdISA_SB_SD_Li256ELb1ELb0ELi2EEENS1_19SingleTileSchedulerILb1ELb0ELb0ELi128EEEEEEEEEvNT_6ParamsE$_ZN4cute3eso3ESOILb1ELb0EJNS_1CILi8EEEiiiNS2_ILi144EEENS2_ILi512EEEEEC2ERKS3_RKiSA_SA_RKS4_RKS5_ - $_ZN7cutlass13device_kernelIN5flash19enable_sm80_to_sm89INS1_16FlashAttnBwdSm80INS1_25CollectiveMainloopBwdSm80ILi2ELi2EN4cute5tupleIJNS5_1CILi128EEES8_NS7_ILi64EEEEEENS_10bfloat16_tEfNS_4arch4Sm80ELb0ELb1ELb1ELb1ELb1ELb0ELb0ELb0ELi2ELi4ELi4ELi4ELb0EEENS1_21CollectiveEpilogueBwdISA_SB_SD_Li256ELb1ELb0ELi2EEENS1_19SingleTileSchedulerILb1ELb0ELb0ELi128EEEEEEEEEvNT_6ParamsE$_ZN4cute3eso3ESOILb1ELb0EJNS_1CILi8EEEiiEEC2ERKS3_RKiS8_)
$_ZN7cutlass13device_kernelIN5flash19enable_sm80_to_sm89INS1_16FlashAttnBwdSm80INS1_25CollectiveMainloopBwdSm80ILi2ELi2EN4cute5tupleIJNS5_1CILi128EEES8_NS7_ILi64EEEEEENS_10bfloat16_tEfNS_4arch4Sm80ELb0ELb1ELb1ELb1ELb1ELb0ELb0ELb0ELi2ELi4ELi4ELi4ELb0EEENS1_21CollectiveEpilogueBwdISA_SB_SD_Li256ELb1ELb0ELi2EEENS1_19SingleTileSchedulerILb1ELb0ELb0ELi128EEEEEEEEEvNT_6ParamsE$_ZN4cute3eso3ESOILb1ELb0EJNS_1CILi8EEEiiEEC2ERKS3_RKiS8_:
[----:B------:R-:W-:Y:S02]  /*9500*/  IADD3 R3, R63, -c[0x0][0x20], RZ ;  /* 0x800008003f037a10 */ /* 0x000fe40007ffe0ff */
[----:B------:R-:W-:-:S03]  /*9510*/  IADD3 R2, R62, -c[0x0][0x20], RZ ;  /* 0x800008003e027a10 */ /* 0x000fc60007ffe0ff */
[----:B------:R1:W-:Y:S04]  /*9520*/  STL [R3], R6 ;  /* 0x0000000603007387 */ /* 0x0003e80000100800 */
[----:B------:R-:W2:Y:S01]  /*9530*/  LDL R2, [R2] ;  /* 0x0000000002027983 */ /* 0x000ea20000100800 */
[----:B------:R-:W-:-:S03]  /*9540*/  IMAD.MOV.U32 R5, RZ, RZ, 0x0 ;  /* 0x00000000ff057424 */ /* 0x000fc600078e00ff */
[----:B--2---:R1:W-:Y:S01]  /*9550*/  STL [R3+0x4], R2 ;  /* 0x0000040203007387 */ /* 0x0043e20000100800 */
[----:B------:R-:W-:Y:S05]  /*9560*/  RET.REL.NODEC R4 `(_ZN7cutlass13device_kernelIN5flash19enable_sm80_to_sm89INS1_16FlashAttnBwdSm80INS1_25CollectiveMainloopBwdSm80ILi2ELi2EN4cute5tupleIJNS5_1CILi128EEES8_NS7_ILi64EEEEEENS_10bfloat16_tEfNS_4arch4Sm80ELb0ELb1ELb1ELb1ELb1ELb0ELb0ELb0ELi2ELi4ELi4ELi4ELb0EEENS1_21CollectiveEpilogueBwdISA_SB_SD_Li256ELb1ELb0ELi2EEENS1_19SingleTileSchedulerILb1ELb0ELb0ELi128EEEEEEEEEvNT_6ParamsE) ;  /* 0xffff6a9004007950 */ /* 0x000fea0003c3ffff */
        .type           $_ZN7cutlass13device_kernelIN5flash19enable_sm80_to_sm89INS1_16FlashAttnBwdSm80INS1_25CollectiveMainloopBwdSm80ILi2ELi2EN4cute5tupleIJNS5_1CILi128EEES8_NS7_ILi64EEEEEENS_10bfloat16_tEfNS_4arch4Sm80ELb0ELb1ELb1ELb1ELb1ELb0ELb0ELb0ELi2ELi4ELi4ELi4ELb0EEENS1_21CollectiveEpilogueBwdISA_SB_SD_Li256ELb1ELb0ELi2EEENS1_19SingleTileSchedulerILb1ELb0ELb0ELi128EEEEEEEEEvNT_6ParamsE$_ZN4cute3eso3ESOILb1ELb0EJNS_1CILi8EEEiiiNS2_ILi144EEENS2_ILi512EEEEEC2ERKS3_RKiSA_SA_RKS4_RKS5_,@function
        .size           $_ZN7cutlass13device_kernelIN5flash19enable_sm80_to_sm89INS1_16FlashAttnBwdSm80INS1_25CollectiveMainloopBwdSm80ILi2ELi2EN4cute5tupleIJNS5_1CILi128EEES8_NS7_ILi64EEEEEENS_10bfloat16_tEfNS_4arch4Sm80ELb0ELb1ELb1ELb1ELb1ELb0ELb0ELb0ELi2ELi4ELi4ELi4ELb0EEENS1_21CollectiveEpilogueBwdISA_SB_SD_Li256ELb1ELb0ELi2EEENS1_19SingleTileSchedulerILb1ELb0ELb0ELi128EEEEEEEEEvNT_6ParamsE$_ZN4cute3eso3ESOILb1ELb0EJNS_1CILi8EEEiiiNS2_ILi144EEENS2_ILi512EEEEEC2ERKS3_RKiSA_SA_RKS4_RKS5_,($_ZN7cutlass13device_kernelIN5flash19enable_sm80_to_sm89INS1_16FlashAttnBwdSm80INS1_25CollectiveMainloopBwdSm80ILi2ELi2EN4cute5tupleIJNS5_1CILi128EEES8_NS7_ILi64EEEEEENS_10bfloat16_tEfNS_4arch4Sm80ELb0ELb1ELb1ELb1ELb1ELb0ELb0ELb0ELi2ELi4ELi4ELi4ELb0EEENS1_21CollectiveEpilogueBwdISA_SB_SD_Li256ELb1ELb0ELi2EEENS1_19SingleTileSchedulerILb1ELb0ELb0ELi128EEEEEEEEEvNT_6ParamsE$_ZN4cute3eso3ESOILb1ELb0EJNS_5tupleIJNS2_IJNS2_IJNS_1CILi8EEENS3_ILi1EEEEEENS2_IJS5_S5_EEEEEENS2_IJS5_NS3_ILi2EEEEEEEEENS2_IJNS2_IJNS2_IJS5_NS3_ILi0EEEEEENS2_IJSC_SC_EEEEEENS2_IJSC_iEEEEEEEEC2ERKSB_RKSH_ - $_ZN7cutlass13device_kernelIN5flash19enable_sm80_to_sm89INS1_16FlashAttnBwdSm80INS1_25CollectiveMainloopBwdSm80ILi2ELi2EN4cute5tupleIJNS5_1CILi128EEES8_NS7_ILi64EEEEEENS_10bfloat16_tEfNS_4arch4Sm80ELb0ELb1ELb1ELb1ELb1ELb0ELb0ELb0ELi2ELi4ELi4ELi4ELb0EEENS1_21CollectiveEpilogueBwdISA_SB_SD_Li256ELb1ELb0ELi2EEENS1_19SingleTileSchedulerILb1ELb0ELb0ELi128EEEEEEEEEvNT_6ParamsE$_ZN4cute3eso3ESOILb1ELb0EJNS_1CILi8EEEiiiNS2_ILi144EEENS2_ILi512EEEEEC2ERKS3_RKiSA_SA_RKS4_RKS5_)
$_ZN7cutlass13device_kernelIN5flash19enable_sm80_to_sm89INS1_16FlashAttnBwdSm80INS1_25CollectiveMainloopBwdSm80ILi2ELi2EN4cute5tupleIJNS5_1CILi128EEES8_NS7_ILi64EEEEEENS_10bfloat16_tEfNS_4arch4Sm80ELb0ELb1ELb1ELb1ELb1ELb0ELb0ELb0ELi2ELi4ELi4ELi4ELb0EEENS1_21CollectiveEpilogueBwdISA_SB_SD_Li256ELb1ELb0ELi2EEENS1_19SingleTileSchedulerILb1ELb0ELb0ELi128EEEEEEEEEvNT_6ParamsE$_ZN4cute3eso3ESOILb1ELb0EJNS_1CILi8EEEiiiNS2_ILi144EEENS2_ILi512EEEEEC2ERKS3_RKiSA_SA_RKS4_RKS5_:
        /* <DEDUP_REMOVED lines=9> */
[----:B------:R-:W-:Y:S05]  /*9600*/  RET.REL.NODEC R4 `(_ZN7cutlass13device_kernelIN5flash19enable_sm80_to_sm89INS1_16FlashAttnBwdSm80INS1_25CollectiveMainloopBwdSm80ILi2ELi2EN4cute5tupleIJNS5_1CILi128EEES8_NS7_ILi64EEEEEENS_10bfloat16_tEfNS_4arch4Sm80ELb0ELb1ELb1ELb1ELb1ELb0ELb0ELb0ELi2ELi4ELi4ELi4ELb0EEENS1_21CollectiveEpilogueBwdISA_SB_SD_Li256ELb1ELb0ELi2EEENS1_19SingleTileSchedulerILb1ELb0ELb0ELi128EEEEEEEEEvNT_6ParamsE) ;  /* 0xffff69f004007950 */ /* 0x000fea0003c3ffff */
        .type           $_ZN7cutlass13device_kernelIN5flash19enable_sm80_to_sm89INS1_16FlashAttnBwdSm80INS1_25CollectiveMainloopBwdSm80ILi2ELi2EN4cute5tupleIJNS5_1CILi128EEES8_NS7_ILi64EEEEEENS_10bfloat16_tEfNS_4arch4Sm80ELb0ELb1ELb1ELb1ELb1ELb0ELb0ELb0ELi2ELi4ELi4ELi4ELb0EEENS1_21CollectiveEpilogueBwdISA_SB_SD_Li256ELb1ELb0ELi2EEENS1_19SingleTileSchedulerILb1ELb0ELb0ELi128EEEEEEEEEvNT_6ParamsE$_ZN4cute3eso3ESOILb1ELb0EJNS_5tupleIJNS2_IJNS2_IJNS_1CILi8EEENS3_ILi1EEEEEENS2_IJS5_S5_EEEEEENS2_IJS5_NS3_ILi2EEEEEEEEENS2_IJNS2_IJNS2_IJS5_NS3_ILi0EEEEEENS2_IJSC_SC_EEEEEENS2_IJSC_iEEEEEEEEC2ERKSB_RKSH_,@function
        .size           $_ZN7cutlass13device_kernelIN5flash19enable_sm80_to_sm89INS1_16FlashAttnBwdSm80INS1_25CollectiveMainloopBwdSm80ILi2ELi2EN4cute5tupleIJNS5_1CILi128EEES8_NS7_ILi64EEEEEENS_10bfloat16_tEfNS_4arch4Sm80ELb0ELb1ELb1ELb1ELb1ELb0ELb0ELb0ELi2ELi4ELi4ELi4ELb0EEENS1_21CollectiveEpilogueBwdISA_SB_SD_Li256ELb1ELb0ELi2EEENS1_19SingleTileSchedulerILb1ELb0ELb0ELi128EEEEEEEEEvNT_6ParamsE$_ZN4cute3eso3ESOILb1ELb0EJNS_5tupleIJNS2_IJNS2_IJNS_1CILi8EEENS3_ILi1EEEEEENS2_IJS5_S5_EEEEEENS2_IJS5_NS3_ILi2EEEEEEEEENS2_IJNS2_IJNS2_IJS5_NS3_ILi0EEEEEENS2_IJSC_SC_EEEEEENS2_IJSC_iEEEEEEEEC2ERKSB_RKSH_,($_ZN7cutlass13device_kernelIN5flash19enable_sm80_to_sm89INS1_16FlashAttnBwdSm80INS1_25CollectiveMainloopBwdSm80ILi2ELi2EN4cute5tupleIJNS5_1CILi128EEES8_NS7_ILi64EEEEEENS_10bfloat16_tEfNS_4arch4Sm80ELb0ELb1ELb1ELb1ELb1ELb0ELb0ELb0ELi2ELi4ELi4ELi4ELb0EEENS1_21CollectiveEpilogueBwdISA_SB_SD_Li256ELb1ELb0ELi2EEENS1_19SingleTileSchedulerILb1ELb0ELb0ELi128EEEEEEEEEvNT_6ParamsE$_ZN4cute3eso3ESOILb1ELb0EJNS_5tupleIJNS2_IJNS2_IJNS_1CILi8EEENS3_ILi1EEEEEES5_EEENS2_IJNS2_IJS5_S5_EEENS3_ILi2EEEEEEEEENS2_IJNS2_IJNS2_IJS5_NS3_ILi0EEEEEESC_EEENS2_IJNS2_IJSC_SC_EEEiEEEEEEEEC2ERKSB_RKSH_ - $_ZN7cutlass13device_kernelIN5flash19enable_sm80_to_sm89INS1_16FlashAttnBwdSm80INS1_25CollectiveMainloopBwdSm80ILi2ELi2EN4cute5tupleIJNS5_1CILi128EEES8_NS7_ILi64EEEEEENS_10bfloat16_tEfNS_4arch4Sm80ELb0ELb1ELb1ELb1ELb1ELb0ELb0ELb0ELi2ELi4ELi4ELi4ELb0EEENS1_21CollectiveEpilogueBwdISA_SB_SD_Li256ELb1ELb0ELi2EEENS1_19SingleTileSchedulerILb1ELb0ELb0ELi128EEEEEEEEEvNT_6ParamsE$_ZN4cute3eso3ESOILb1ELb0EJNS_5tupleIJNS2_IJNS2_IJNS_1CILi8EEENS3_ILi1EEEEEENS2_IJS5_S5_EEEEEENS2_IJS5_NS3_ILi2EEEEEEEEENS2_IJNS2_IJNS2_IJS5_NS3_ILi0EEEEEENS2_IJSC_SC_EEEEEENS2_IJSC_iEEEEEEEEC2ERKSB_RKSH_)
$_ZN7cutlass13device_kernelIN5flash19enable_sm80_to_sm89INS1_16FlashAttnBwdSm80INS1_25CollectiveMainloopBwdSm80ILi2ELi2EN4cute5tupleIJNS5_1CILi128EEES8_NS7_ILi64EEEEEENS_10bfloat16_tEfNS_4arch4Sm80ELb0ELb1ELb1ELb1ELb1ELb0ELb0ELb0ELi2ELi4ELi4ELi4ELb0EEENS1_21CollectiveEpilogueBwdISA_SB_SD_Li256ELb1ELb0ELi2EEENS1_19SingleTileSchedulerILb1ELb0ELb0ELi128EEEEEEEEEvNT_6ParamsE$_ZN4cute3eso3ESOILb1ELb0EJNS_5tupleIJNS2_IJNS2_IJNS_1CILi8EEENS3_ILi1EEEEEENS2_IJS5_S5_EEEEEENS2_IJS5_NS3_ILi2EEEEEEEEENS2_IJNS2_IJNS2_IJS5_NS3_ILi0EEEEEENS2_IJSC_SC_EEEEEENS2_IJSC_iEEEEEEEEC2ERKSB_RKSH_:
[----:B------:R-:W-:Y:S02]  /*9610*/  IADD3 R2, R70, -c[0x0][0x20], RZ ;  /* 0x8000080046027a10 */ /* 0x000fe40007ffe0ff */
[----:B------:R-:W-:-:S03]  /*9620*/  MOV R7, 0x0 ;  /* 0x0000000000077802 */ /* 0x000fc60000000f00 */
[----:B------:R1:W-:Y:S01]  /*9630*/  STL [R2], R3 ;  /* 0x0000000302007387 */ /* 0x0003e20000100800 */
[----:B------:R-:W-:Y:S05]  /*9640*/  RET.REL.NODEC R6 `(_ZN7cutlass13device_kernelIN5flash19enable_sm80_to_sm89INS1_16FlashAttnBwdSm80INS1_25CollectiveMainloopBwdSm80ILi2ELi2EN4cute5tupleIJNS5_1CILi128EEES8_NS7_ILi64EEEEEENS_10bfloat16_tEfNS_4arch4Sm80ELb0ELb1ELb1ELb1ELb1ELb0ELb0ELb0ELi2ELi4ELi4ELi4ELb0EEENS1_21CollectiveEpilogueBwdISA_SB_SD_Li256ELb1ELb0ELi2EEENS1_19SingleTileSchedulerILb1ELb0ELb0ELi128EEEEEEEEEvNT_6ParamsE) ;  /* 0xffff69b006007950 */ /* 0x000fea0003c3ffff */
        .type           $_ZN7cutlass13device_kernelIN5flash19enable_sm80_to_sm89INS1_16FlashAttnBwdSm80INS1_25CollectiveMainloopBwdSm80ILi2ELi2EN4cute5tupleIJNS5_1CILi128EEES8_NS7_ILi64EEEEEENS_10bfloat16_tEfNS_4arch4Sm80ELb0ELb1ELb1ELb1ELb1ELb0ELb0ELb0ELi2ELi4ELi4ELi4ELb0EEENS1_21CollectiveEpilogueBwdISA_SB_SD_Li256ELb1ELb0ELi2EEENS1_19SingleTileSchedulerILb1ELb0ELb0ELi128EEEEEEEEEvNT_6ParamsE$_ZN4cute3eso3ESOILb1ELb0EJNS_5tupleIJNS2_IJNS2_IJNS_1CILi8EEENS3_ILi1EEEEEES5_EEENS2_IJNS2_IJS5_S5_EEENS3_ILi2EEEEEEEEENS2_IJNS2_IJNS2_IJS5_NS3_ILi0EEEEEESC_EEENS2_IJNS2_IJSC_SC_EEEiEEEEEEEEC2ERKSB_RKSH_,@function
        .size           $_ZN7cutlass13device_kernelIN5flash19enable_sm80_to_sm89INS1_16FlashAttnBwdSm80INS1_25CollectiveMainloopBwdSm80ILi2ELi2EN4cute5tupleIJNS5_1CILi128EEES8_NS7_ILi64EEEEEENS_10bfloat16_tEfNS_4arch4Sm80ELb0ELb1ELb1ELb1ELb1ELb0ELb0ELb0ELi2ELi4ELi4ELi4ELb0EEENS1_21CollectiveEpilogueBwdISA_SB_SD_Li256ELb1ELb0ELi2EEENS1_19SingleTileSchedulerILb1ELb0ELb0ELi128EEEEEEEEEvNT_6ParamsE$_ZN4cute3eso3ESOILb1ELb0EJNS_5tupleIJNS2_IJNS2_IJNS_1CILi8EEENS3_ILi1EEEEEES5_EEENS2_IJNS2_IJS5_S5_EEENS3_ILi2EEEEEEEEENS2_IJNS2_IJNS2_IJS5_NS3_ILi0EEEEEESC_EEENS2_IJNS2_IJSC_SC_EEEiEEEEEEEEC2ERKSB_RKSH_,($_ZN7cutlass13device_kernelIN5flash19enable_sm80_to_sm89INS1_16FlashAttnBwdSm80INS1_25CollectiveMainloopBwdSm80ILi2ELi2EN4cute5tupleIJNS5_1CILi128EEES8_NS7_ILi64EEEEEENS_10bfloat16_tEfNS_4arch4Sm80ELb0ELb1ELb1ELb1ELb1ELb0ELb0ELb0ELi2ELi4ELi4ELi4ELb0EEENS1_21CollectiveEpilogueBwdISA_SB_SD_Li256ELb1ELb0ELi2EEENS1_19SingleTileSchedulerILb1ELb0ELb0ELi128EEEEEEEEEvNT_6ParamsE$_ZN4cute3eso3ESOILb1ELb0EJNS_5tupleIJNS2_IJNS_1CILi1EEENS2_IJS4_NS3_ILi2EEES5_EEEEEES5_NS2_IJS5_S5_EEEEEENS2_IJNS2_IJNS3_ILi0EEENS2_IJS4_NS3_ILi256EEEiEEEEEENS3_ILi2048EEENS2_IJiNS3_ILi4096EEEEEEEEEEEC2ERKS9_RKSH_ - $_ZN7cutlass13device_kernelIN5flash19enable_sm80_to_sm89INS1_16FlashAttnBwdSm80INS1_25CollectiveMainloopBwdSm80ILi2ELi2EN4cute5tupleIJNS5_1CILi128EEES8_NS7_ILi64EEEEEENS_10bfloat16_tEfNS_4arch4Sm80ELb0ELb1ELb1ELb1ELb1ELb0ELb0ELb0ELi2ELi4ELi4ELi4ELb0EEENS1_21CollectiveEpilogueBwdISA_SB_SD_Li256ELb1ELb0ELi2EEENS1_19SingleTileSchedulerILb1ELb0ELb0ELi128EEEEEEEEEvNT_6ParamsE$_ZN4cute3eso3ESOILb1ELb0EJNS_5tupleIJNS2_IJNS2_IJNS_1CILi8EEENS3_ILi1EEEEEES5_EEENS2_IJNS2_IJS5_S5_EEENS3_ILi2EEEEEEEEENS2_IJNS2_IJNS2_IJS5_NS3_ILi0EEEEEESC_EEENS2_IJNS2_IJSC_SC_EEEiEEEEEEEEC2ERKSB_RKSH_)
$_ZN7cutlass13device_kernelIN5flash19enable_sm80_to_sm89INS1_16FlashAttnBwdSm80INS1_25CollectiveMainloopBwdSm80ILi2ELi2EN4cute5tupleIJNS5_1CILi128EEES8_NS7_ILi64EEEEEENS_10bfloat16_tEfNS_4arch4Sm80ELb0ELb1ELb1ELb1ELb1ELb0ELb0ELb0ELi2ELi4ELi4ELi4ELb0EEENS1_21CollectiveEpilogueBwdISA_SB_SD_Li256ELb1ELb0ELi2EEENS1_19SingleTileSchedulerILb1ELb0ELb0ELi128EEEEEEEEEvNT_6ParamsE$_ZN4cute3eso3ESOILb1ELb0EJNS_5tupleIJNS2_IJNS2_IJNS_1CILi8EEENS3_ILi1EEEEEES5_EEENS2_IJNS2_IJS5_S5_EEENS3_ILi2EEEEEEEEENS2_IJNS2_IJNS2_IJS5_NS3_ILi0EEEEEESC_EEENS2_IJNS2_IJSC_SC_EEEiEEEEEEEEC2ERKSB_RKSH_:
[----:B------:R-:W-:Y:S02]  /*9650*/  IADD3 R2, R70, -c[0x0][0x20], RZ ;  /* 0x8000080046027a10 */ /* 0x000fe40007ffe0ff */
[----:B------:R-:W-:-:S03]  /*9660*/  MOV R7, 0x0 ;  /* 0x0000000000077802 */ /* 0x000fc60000000f00 */
[----:B------:R1:W-:Y:S01]  /*9670*/  STL [R2], R3 ;  /* 0x0000000302007387 */ /* 0x0003e20000100800 */
[----:B------:R-:W-:Y:S05]  /*9680*/  RET.REL.NODEC R6 `(_ZN7cutlass13device_kernelIN5flash19enable_sm80_to_sm89INS1_16FlashAttnBwdSm80INS1_25CollectiveMainloopBwdSm80ILi2ELi2EN4cute5tupleIJNS5_1CILi128EEES8_NS7_ILi64EEEEEENS_10bfloat16_tEfNS_4arch4Sm80ELb0ELb1ELb1ELb1ELb1ELb0ELb0ELb0ELi2ELi4ELi4ELi4ELb0EEENS1_21CollectiveEpilogueBwdISA_SB_SD_Li256ELb1ELb0ELi2EEENS1_19SingleTileSchedulerILb1ELb0ELb0ELi128EEEEEEEEEvNT_6ParamsE) ;  /* 0xffff697006007950 */ /* 0x000fea0003c3ffff */
        .type           $_ZN7cutlass13device_kernelIN5flash19enable_sm80_to_sm89INS1_16FlashAttnBwdSm80INS1_25CollectiveMainloopBwdSm80ILi2ELi2EN4cute5tupleIJNS5_1CILi128EEES8_NS7_ILi64EEEEEENS_10bfloat16_tEfNS_4arch4Sm80ELb0ELb1ELb1ELb1ELb1ELb0ELb0ELb0ELi2ELi4ELi4ELi4ELb0EEENS1_21CollectiveEpilogueBwdISA_SB_SD_Li256ELb1ELb0ELi2EEENS1_19SingleTileSchedulerILb1ELb0ELb0ELi128EEEEEEEEEvNT_6ParamsE$_ZN4cute3eso3ESOILb1ELb0EJNS_5tupleIJNS2_IJNS_1CILi1EEENS2_IJS4_NS3_ILi2EEES5_EEEEEES5_NS2_IJS5_S5_EEEEEENS2_IJNS2_IJNS3_ILi0EEENS2_IJS4_NS3_ILi256EEEiEEEEEENS3_ILi2048EEENS2_IJiNS3_ILi4096EEEEEEEEEEEC2ERKS9_RKSH_,@function
        .size           $_ZN7cutlass13device_kernelIN5flash19enable_sm80_to_sm89INS1_16FlashAttnBwdSm80INS1_25CollectiveMainloopBwdSm80ILi2ELi2EN4cute5tupleIJNS5_1CILi128EEES8_NS7_ILi64EEEEEENS_10bfloat16_tEfNS_4arch4Sm80ELb0ELb1ELb1ELb1ELb1ELb0ELb0ELb0ELi2ELi4ELi4ELi4ELb0EEENS1_21CollectiveEpilogueBwdISA_SB_SD_Li256ELb1ELb0ELi2EEENS1_19SingleTileSchedulerILb1ELb0ELb0ELi128EEEEEEEEEvNT_6ParamsE$_ZN4cute3eso3ESOILb1ELb0EJNS_5tupleIJNS2_IJNS_1CILi1EEENS2_IJS4_NS3_ILi2EEES5_EEEEEES5_NS2_IJS5_S5_EEEEEENS2_IJNS2_IJNS3_ILi0EEENS2_IJS4_NS3_ILi256EEEiEEEEEENS3_ILi2048EEENS2_IJiNS3_ILi4096EEEEEEEEEEEC2ERKS9_RKSH_,($_ZN7cutlass13device_kernelIN5flash19enable_sm80_to_sm89INS1_16FlashAttnBwdSm80INS1_25CollectiveMainloopBwdSm80ILi2ELi2EN4cute5tupleIJNS5_1CILi128EEES8_NS7_ILi64EEEEEENS_10bfloat16_tEfNS_4arch4Sm80ELb0ELb1ELb1ELb1ELb1ELb0ELb0ELb0ELi2ELi4ELi4ELi4ELb0EEENS1_21CollectiveEpilogueBwdISA_SB_SD_Li256ELb1ELb0ELi2EEENS1_19SingleTileSchedulerILb1ELb0ELb0ELi128EEEEEEEEEvNT_6ParamsE$_ZN4cute3eso3ESOILb1ELb0EJNS_5tupleIJNS2_IJNS_1CILi1EEENS3_ILi0EEEEEENS2_IJS5_S5_EEEEEENS2_IJS5_iEEEEEC2ERKS8_RKS9_ - $_ZN7cutlass13device_kernelIN5flash19enable_sm80_to_sm89INS1_16FlashAttnBwdSm80INS1_25CollectiveMainloopBwdSm80ILi2ELi2EN4cute5tupleIJNS5_1CILi128EEES8_NS7_ILi64EEEEEENS_10bfloat16_tEfNS_4arch4Sm80ELb0ELb1ELb1ELb1ELb1ELb0ELb0ELb0ELi2ELi4ELi4ELi4ELb0EEENS1_21CollectiveEpilogueBwdISA_SB_SD_Li256ELb1ELb0ELi2EEENS1_19SingleTileSchedulerILb1ELb0ELb0ELi128EEEEEEEEEvNT_6ParamsE$_ZN4cute3eso3ESOILb1ELb0EJNS_5tupleIJNS2_IJNS_1CILi1EEENS2_IJS4_NS3_ILi2EEES5_EEEEEES5_NS2_IJS5_S5_EEEEEENS2_IJNS2_IJNS3_ILi0EEENS2_IJS4_NS3_ILi256EEEiEEEEEENS3_ILi2048EEENS2_IJiNS3_ILi4096EEEEEEEEEEEC2ERKS9_RKSH_)
$_ZN7cutlass13device_kernelIN5flash19enable_sm80_to_sm89INS1_16FlashAttnBwdSm80INS1_25CollectiveMainloopBwdSm80ILi2ELi2EN4cute5tupleIJNS5_1CILi128EEES8_NS7_ILi64EEEEEENS_10bfloat16_tEfNS_4arch4Sm80ELb0ELb1ELb1ELb1ELb1ELb0ELb0ELb0ELi2ELi4ELi4ELi4ELb0EEENS1_21CollectiveEpilogueBwdISA_SB_SD_Li256ELb1ELb0ELi2EEENS1_19SingleTileSchedulerILb1ELb0ELb0ELi128EEEEEEEEEvNT_6ParamsE$_ZN4cute3eso3ESOILb1ELb0EJNS_5tupleIJNS2_IJNS_1CILi1EEENS2_IJS4_NS3_ILi2EEES5_EEEEEES5_NS2_IJS5_S5_EEEEEENS2_IJNS2_IJNS3_ILi0EEENS2_IJS4_NS3_ILi256EEEiEEEEEENS3_ILi2048EEENS2_IJiNS3_ILi4096EEEEEEEEEEEC2ERKS9_RKSH_:
[----:B------:R-:W-:Y:S02]  /*9690*/  IADD3 R2, R60, -c[0x0][0x20], RZ ;  /* 0x800008003c027a10 */ /* 0x000fe40007ffe0ff */
[----:B------:R-:W-:-:S03]  /*96a0*/  MOV R7, 0x0 ;  /* 0x0000000000077802 */ /* 0x000fc60000000f00 */
[----:B------:R1:W-:Y:S04]  /*96b0*/  STL [R2], R5 ;  /* 0x0000000502007387 */ /* 0x0003e80000100800 */
[----:B------:R1:W-:Y:S01]  /*96c0*/  STL [R2+0x4], R3 ;  /* 0x0000040302007387 */ /* 0x0003e20000100800 */
[----:B------:R-:W-:Y:S05]  /*96d0*/  RET.REL.NODEC R6 `(_ZN7cutlass13device_kernelIN5flash19enable_sm80_to_sm89INS1_16FlashAttnBwdSm80INS1_25CollectiveMainloopBwdSm80ILi2ELi2EN4cute5tupleIJNS5_1CILi128EEES8_NS7_ILi64EEEEEENS_10bfloat16_tEfNS_4arch4Sm80ELb0ELb1ELb1ELb1ELb1ELb0ELb0ELb0ELi2ELi4ELi4ELi4ELb0EEENS1_21CollectiveEpilogueBwdISA_SB_SD_Li256ELb1ELb0ELi2EEENS1_19SingleTileSchedulerILb1ELb0ELb0ELi128EEEEEEEEEvNT_6ParamsE) ;  /* 0xffff692006007950 */ /* 0x000fea0003c3ffff */
        .type           $_ZN7cutlass13device_kernelIN5flash19enable_sm80_to_sm89INS1_16FlashAttnBwdSm80INS1_25CollectiveMainloopBwdSm80ILi2ELi2EN4cute5tupleIJNS5_1CILi128EEES8_NS7_ILi64EEEEEENS_10bfloat16_tEfNS_4arch4Sm80ELb0ELb1ELb1ELb1ELb1ELb0ELb0ELb0ELi2ELi4ELi4ELi4ELb0EEENS1_21CollectiveEpilogueBwdISA_SB_SD_Li256ELb1ELb0ELi2EEENS1_19SingleTileSchedulerILb1ELb0ELb0ELi128EEEEEEEEEvNT_6ParamsE$_ZN4cute3eso3ESOILb1ELb0EJNS_5tupleIJNS2_IJNS_1CILi1EEENS3_ILi0EEEEEENS2_IJS5_S5_EEEEEENS2_IJS5_iEEEEEC2ERKS8_RKS9_,@function
        .size           $_ZN7cutlass13device_kernelIN5flash19enable_sm80_to_sm89INS1_16FlashAttnBwdSm80INS1_25CollectiveMainloopBwdSm80ILi2ELi2EN4cute5tupleIJNS5_1CILi128EEES8_NS7_ILi64EEEEEENS_10bfloat16_tEfNS_4arch4Sm80ELb0ELb1ELb1ELb1ELb1ELb0ELb0ELb0ELi2ELi4ELi4ELi4ELb0EEENS1_21CollectiveEpilogueBwdISA_SB_SD_Li256ELb1ELb0ELi2EEENS1_19SingleTileSchedulerILb1ELb0ELb0ELi128EEEEEEEEEvNT_6ParamsE$_ZN4cute3eso3ESOILb1ELb0EJNS_5tupleIJNS2_IJNS_1CILi1EEENS3_ILi0EEEEEENS2_IJS5_S5_EEEEEENS2_IJS5_iEEEEEC2ERKS8_RKS9_,($_ZN7cutlass13device_kernelIN5flash19enable_sm80_to_sm89INS1_16FlashAttnBwdSm80INS1_25CollectiveMainloopBwdSm80ILi2ELi2EN4cute5tupleIJNS5_1CILi128EEES8_NS7_ILi64EEEEEENS_10bfloat16_tEfNS_4arch4Sm80ELb0ELb1ELb1ELb1ELb1ELb0ELb0ELb0ELi2ELi4ELi4ELi4ELb0EEENS1_21CollectiveEpilogueBwdISA_SB_SD_Li256ELb1ELb0ELi2EEENS1_19SingleTileSchedulerILb1ELb0ELb0ELi128EEEEEEEEEvNT_6ParamsE$_ZN4cute3eso3ESOILb1ELb0EJNS_5tupleIJNS2_IJNS_1CILi1EEENS3_ILi0EEEEEES5_EEENS2_IJNS2_IJS5_S5_EEEiEEEEEC2ERKS7_RKS9_ - $_ZN7cutlass13device_kernelIN5flash19enable_sm80_to_sm89INS1_16FlashAttnBwdSm80INS1_25CollectiveMainloopBwdSm80ILi2ELi2EN4cute5tupleIJNS5_1CILi128EEES8_NS7_ILi64EEEEEENS_10bfloat16_tEfNS_4arch4Sm80ELb0ELb1ELb1ELb1ELb1ELb0ELb0ELb0ELi2ELi4ELi4ELi4ELb0EEENS1_21CollectiveEpilogueBwdISA_SB_SD_Li256ELb1ELb0ELi2EEENS1_19SingleTileSchedulerILb1ELb0ELb0ELi128EEEEEEEEEvNT_6ParamsE$_ZN4cute3eso3ESOILb1ELb0EJNS_5tupleIJNS2_IJNS_1CILi1EEENS3_ILi0EEEEEENS2_IJS5_S5_EEEEEENS2_IJS5_iEEEEEC2ERKS8_RKS9_)
$_ZN7cutlass13device_kernelIN5flash19enable_sm80_to_sm89INS1_16FlashAttnBwdSm80INS1_25CollectiveMainloopBwdSm80ILi2ELi2EN4cute5tupleIJNS5_1CILi128EEES8_NS7_ILi64EEEEEENS_10bfloat16_tEfNS_4arch4Sm80ELb0ELb1ELb1ELb1ELb1ELb0ELb0ELb0ELi2ELi4ELi4ELi4ELb0EEENS1_21CollectiveEpilogueBwdISA_SB_SD_Li256ELb1ELb0ELi2EEENS1_19SingleTileSchedulerILb1ELb0ELb0ELi128EEEEEEEEEvNT_6ParamsE$_ZN4cute3eso3ESOILb1ELb0EJNS_5tupleIJNS2_IJNS_1CILi1EEENS3_ILi0EEEEEENS2_IJS5_S5_EEEEEENS2_IJS5_iEEEEEC2ERKS8_RKS9_:
[----:B------:R-:W-:Y:S02]  /*96e0*/  IADD3 R2, R70, -c[0x0][0x20], RZ ;  /* 0x8000080046027a10 */ /* 0x000fe40007ffe0ff */
[----:B------:R-:W-:-:S03]  /*96f0*/  MOV R5, 0x0 ;  /* 0x0000000000057802 */ /* 0x000fc60000000f00 */
[----:B------:R1:W-:Y:S01]  /*9700*/  STL [R2], R3 ;  /* 0x0000000302007387 */ /* 0x0003e20000100800 */
[----:B------:R-:W-:Y:S05]  /*9710*/  RET.REL.NODEC R4 `(_ZN7cutlass13device_kernelIN5flash19enable_sm80_to_sm89INS1_16FlashAttnBwdSm80INS1_25CollectiveMainloopBwdSm80ILi2ELi2EN4cute5tupleIJNS5_1CILi128EEES8_NS7_ILi64EEEEEENS_10bfloat16_tEfNS_4arch4Sm80ELb0ELb1ELb1ELb1ELb1ELb0ELb0ELb0ELi2ELi4ELi4ELi4ELb0EEENS1_21CollectiveEpilogueBwdISA_SB_SD_Li256ELb1ELb0ELi2EEENS1_19SingleTileSchedulerILb1ELb0ELb0ELi128EEEEEEEEEvNT_6ParamsE) ;  /* 0xffff68e004007950 */ /* 0x000fea0003c3ffff */
        .type           $_ZN7cutlass13device_kernelIN5flash19enable_sm80_to_sm89INS1_16FlashAttnBwdSm80INS1_25CollectiveMainloopBwdSm80ILi2ELi2EN4cute5tupleIJNS5_1CILi128EEES8_NS7_ILi64EEEEEENS_10bfloat16_tEfNS_4arch4Sm80ELb0ELb1ELb1ELb1ELb1ELb0ELb0ELb0ELi2ELi4ELi4ELi4ELb0EEENS1_21CollectiveEpilogueBwdISA_SB_SD_Li256ELb1ELb0ELi2EEENS1_19SingleTileSchedulerILb1ELb0ELb0ELi128EEEEEEEEEvNT_6ParamsE$_ZN4cute3eso3ESOILb1ELb0EJNS_5tupleIJNS2_IJNS_1CILi1EEENS3_ILi0EEEEEES5_EEENS2_IJNS2_IJS5_S5_EEEiEEEEEC2ERKS7_RKS9_,@function
        .size           $_ZN7cutlass13device_kernelIN5flash19enable_sm80_to_sm89INS1_16FlashAttnBwdSm80INS1_25CollectiveMainloopBwdSm80ILi2ELi2EN4cute5tupleIJNS5_1CILi128EEES8_NS7_ILi64EEEEEENS_10bfloat16_tEfNS_4arch4Sm80ELb0ELb1ELb1ELb1ELb1ELb0ELb0ELb0ELi2ELi4ELi4ELi4ELb0EEENS1_21CollectiveEpilogueBwdISA_SB_SD_Li256ELb1ELb0ELi2EEENS1_19SingleTileSchedulerILb1ELb0ELb0ELi128EEEEEEEEEvNT_6ParamsE$_ZN4cute3eso3ESOILb1ELb0EJNS_5tupleIJNS2_IJNS_1CILi1EEENS3_ILi0EEEEEES5_EEENS2_IJNS2_IJS5_S5_EEEiEEEEEC2ERKS7_RKS9_,($_ZN7cutlass13device_kernelIN5flash19enable_sm80_to_sm89INS1_16FlashAttnBwdSm80INS1_25CollectiveMainloopBwdSm80ILi2ELi2EN4cute5tupleIJNS5_1CILi128EEES8_NS7_ILi64EEEEEENS_10bfloat16_tEfNS_4arch4Sm80ELb0ELb1ELb1ELb1ELb1ELb0ELb0ELb0ELi2ELi4ELi4ELi4ELb0EEENS1_21CollectiveEpilogueBwdISA_SB_SD_Li256ELb1ELb0ELi2EEENS1_19SingleTileSchedulerILb1ELb0ELb0ELi128EEEEEEEEEvNT_6ParamsE$_ZN4cute3eso3ESOILb1ELb0EJNS_5tupleIJNS2_IJNS_1CILi2EEES4_EEENS3_ILi8EEES5_EEENS2_IJNS2_IJNS3_ILi1EEEiEEENS3_ILi1024EEENS2_IJiiEEEEEEEEC2ERKS7_RKSC_ - $_ZN7cutlass13device_kernelIN5flash19enable_sm80_to_sm89INS1_16FlashAttnBwdSm80INS1_25CollectiveMainloopBwdSm80ILi2ELi2EN4cute5tupleIJNS5_1CILi128EEES8_NS7_ILi64EEEEEENS_10bfloat16_tEfNS_4arch4Sm80ELb0ELb1ELb1ELb1ELb1ELb0ELb0ELb0ELi2ELi4ELi4ELi4ELb0EEENS1_21CollectiveEpilogueBwdISA_SB_SD_Li256ELb1ELb0ELi2EEENS1_19SingleTileSchedulerILb1ELb0ELb0ELi128EEEEEEEEEvNT_6ParamsE$_ZN4cute3eso3ESOILb1ELb0EJNS_5tupleIJNS2_IJNS_1CILi1EEENS3_ILi0EEEEEES5_EEENS2_IJNS2_IJS5_S5_EEEiEEEEEC2ERKS7_RKS9_)
$_ZN7cutlass13device_kernelIN5flash19enable_sm80_to_sm89INS1_16FlashAttnBwdSm80INS1_25CollectiveMainloopBwdSm80ILi2ELi2EN4cute5tupleIJNS5_1CILi128EEES8_NS7_ILi64EEEEEENS_10bfloat16_tEfNS_4arch4Sm80ELb0ELb1ELb1ELb1ELb1ELb0ELb0ELb0ELi2ELi4ELi4ELi4ELb0EEENS1_21CollectiveEpilogueBwdISA_SB_SD_Li256ELb1ELb0ELi2EEENS1_19SingleTileSchedulerILb1ELb0ELb0ELi128EEEEEEEEEvNT_6ParamsE$_ZN4cute3eso3ESOILb1ELb0EJNS_5tupleIJNS2_IJNS_1CILi1EEENS3_ILi0EEEEEES5_EEENS2_IJNS2_IJS5_S5_EEEiEEEEEC2ERKS7_RKS9_:
[----:B------:R-:W-:Y:S02]  /*9720*/  IADD3 R2, R70, -c[0x0][0x20], RZ ;  /* 0x8000080046027a10 */ /* 0x000fe40007ffe0ff */
[----:B------:R-:W-:-:S03]  /*9730*/  MOV R5, 0x0 ;  /* 0x0000000000057802 */ /* 0x000fc60000000f00 */
[----:B------:R1:W-:Y:S01]  /*9740*/  STL [R2], R3 ;  /* 0x0000000302007387 */ /* 0x0003e20000100800 */
[----:B------:R-:W-:Y:S05]  /*9750*/  RET.REL.NODEC R4 `(_ZN7cutlass13device_kernelIN5flash19enable_sm80_to_sm89INS1_16FlashAttnBwdSm80INS1_25CollectiveMainloopBwdSm80ILi2ELi2EN4cute5tupleIJNS5_1CILi128EEES8_NS7_ILi64EEEEEENS_10bfloat16_tEfNS_4arch4Sm80ELb0ELb1ELb1ELb1ELb1ELb0ELb0ELb0ELi2ELi4ELi4ELi4ELb0EEENS1_21CollectiveEpilogueBwdISA_SB_SD_Li256ELb1ELb0ELi2EEENS1_19SingleTileSchedulerILb1ELb0ELb0ELi128EEEEEEEEEvNT_6ParamsE) ;  /* 0xffff68a004007950 */ /* 0x000fea0003c3ffff */
        .type           $_ZN7cutlass13device_kernelIN5flash19enable_sm80_to_sm89INS1_16FlashAttnBwdSm80INS1_25CollectiveMainloopBwdSm80ILi2ELi2EN4cute5tupleIJNS5_1CILi128EEES8_NS7_ILi64EEEEEENS_10bfloat16_tEfNS_4arch4Sm80ELb0ELb1ELb1ELb1ELb1ELb0ELb0ELb0ELi2ELi4ELi4ELi4ELb0EEENS1_21CollectiveEpilogueBwdISA_SB_SD_Li256ELb1ELb0ELi2EEENS1_19SingleTileSchedulerILb1ELb0ELb0ELi128EEEEEEEEEvNT_6ParamsE$_ZN4cute3eso3ESOILb1ELb0EJNS_5tupleIJNS2_IJNS_1CILi2EEES4_EEENS3_ILi8EEES5_EEENS2_IJNS2_IJNS3_ILi1EEEiEEENS3_ILi1024EEENS2_IJiiEEEEEEEEC2ERKS7_RKSC_,@function
        .size           $_ZN7cutlass13device_kernelIN5flash19enable_sm80_to_sm89INS1_16FlashAttnBwdSm80INS1_25CollectiveMainloopBwdSm80ILi2ELi2EN4cute5tupleIJNS5_1CILi128EEES8_NS7_ILi64EEEEEENS_10bfloat16_tEfNS_4arch4Sm80ELb0ELb1ELb1ELb1ELb1ELb0ELb0ELb0ELi2ELi4ELi4ELi4ELb0EEENS1_21CollectiveEpilogueBwdISA_SB_SD_Li256ELb1ELb0ELi2EEENS1_19SingleTileSchedulerILb1ELb0ELb0ELi128EEEEEEEEEvNT_6ParamsE$_ZN4cute3eso3ESOILb1ELb0EJNS_5tupleIJNS2_IJNS_1CILi2EEES4_EEENS3_ILi8EEES5_EEENS2_IJNS2_IJNS3_ILi1EEEiEEENS3_ILi1024EEENS2_IJiiEEEEEEEEC2ERKS7_RKSC_,($_ZN7cutlass13device_kernelIN5flash19enable_sm80_to_sm89INS1_16FlashAttnBwdSm80INS1_25CollectiveMainloopBwdSm80ILi2ELi2EN4cute5tupleIJNS5_1CILi128EEES8_NS7_ILi64EEEEEENS_10bfloat16_tEfNS_4arch4Sm80ELb0ELb1ELb1ELb1ELb1ELb0ELb0ELb0ELi2ELi4ELi4ELi4ELb0EEENS1_21CollectiveEpilogueBwdISA_SB_SD_Li256ELb1ELb0ELi2EEENS1_19SingleTileSchedulerILb1ELb0ELb0ELi128EEEEEEEEEvNT_6ParamsE$_ZN4cute3eso3ESOILb1ELb0EJNS_5tupleIJNS2_IJNS_1CILi2EEES4_EEES4_EEENS2_IJNS2_IJiiEEENS3_ILi8192EEEEEEEEC2ERKS6_RKS9_ - $_ZN7cutlass13device_kernelIN5flash19enable_sm80_to_sm89INS1_16FlashAttnBwdSm80INS1_25CollectiveMainloopBwdSm80ILi2ELi2EN4cute5tupleIJNS5_1CILi128EEES8_NS7_ILi64EEEEEENS_10bfloat16_tEfNS_4arch4Sm80ELb0ELb1ELb1ELb1ELb1ELb0ELb0ELb0ELi2ELi4ELi4ELi4ELb0EEENS1_21CollectiveEpilogueBwdISA_SB_SD_Li256ELb1ELb0ELi2EEENS1_19SingleTileSchedulerILb1ELb0ELb0ELi128EEEEEEEEEvNT_6ParamsE$_ZN4cute3eso3ESOILb1ELb0EJNS_5tupleIJNS2_IJNS_1CILi2EEES4_EEENS3_ILi8EEES5_EEENS2_IJNS2_IJNS3_ILi1EEEiEEENS3_ILi1024EEENS2_IJiiEEEEEEEEC2ERKS7_RKSC_)
$_ZN7cutlass13device_kernelIN5flash19enable_sm80_to_sm89INS1_16FlashAttnBwdSm80INS1_25CollectiveMainloopBwdSm80ILi2ELi2EN4cute5tupleIJNS5_1CILi128EEES8_NS7_ILi64EEEEEENS_10bfloat16_tEfNS_4arch4Sm80ELb0ELb1ELb1ELb1ELb1ELb0ELb0ELb0ELi2ELi4ELi4ELi4ELb0EEENS1_21CollectiveEpilogueBwdISA_SB_SD_Li256ELb1ELb0ELi2EEENS1_19SingleTileSchedulerILb1ELb0ELb0ELi128EEEEEEEEEvNT_6ParamsE$_ZN4cute3eso3ESOILb1ELb0EJNS_5tupleIJNS2_IJNS_1CILi2EEES4_EEENS3_ILi8EEES5_EEENS2_IJNS2_IJNS3_ILi1EEEiEEENS3_ILi1024EEENS2_IJiiEEEEEEEEC2ERKS7_RKSC_:
[----:B------:R-:W-:Y:S01]  /*9760*/  IADD3 R4, R25, -c[0x0][0x20], RZ ;  /* 0x8000080019047a10 */ /* 0x000fe20007ffe0ff */
[----:B------:R-:W-:Y:S01]  /*9770*/  IMAD.MOV.U32 R16, RZ, RZ, R8 ;  /* 0x000000ffff107224 */ /* 0x000fe200078e0008 */
[----:B------:R-:W-:-:S03]  /*9780*/  MOV R17, 0x0 ;  /* 0x0000000000117802 */ /* 0x000fc60000000f00 */
[----:B------:R1:W-:Y:S04]  /*9790*/  STL [R4], R2 ;  /* 0x0000000204007387 */ /* 0x0003e80000100800 */
[----:B------:R1:W-:Y:S04]  /*97a0*/  STL [R4+0x4], R3 ;  /* 0x0000040304007387 */ /* 0x0003e80000100800 */
[----:B------:R1:W-:Y:S01]  /*97b0*/  STL [R4+0x8], R5 ;  /* 0x0000080504007387 */ /* 0x0003e20000100800 */
[----:B------:R-:W-:Y:S05]  /*97c0*/  RET.REL.NODEC R16 `(_ZN7cutlass13device_kernelIN5flash19enable_sm80_to_sm89INS1_16FlashAttnBwdSm80INS1_25CollectiveMainloopBwdSm80ILi2ELi2EN4cute5tupleIJNS5_1CILi128EEES8_NS7_ILi64EEEEEENS_10bfloat16_tEfNS_4arch4Sm80ELb0ELb1ELb1ELb1ELb1ELb0ELb0ELb0ELi2ELi4ELi4ELi4ELb0EEENS1_21CollectiveEpilogueBwdISA_SB_SD_Li256ELb1ELb0ELi2EEENS1_19SingleTileSchedulerILb1ELb0ELb0ELi128EEEEEEEEEvNT_6ParamsE) ;  /* 0xffff683010007950 */ /* 0x000fea0003c3ffff */
        .type           $_ZN7cutlass13device_kernelIN5flash19enable_sm80_to_sm89INS1_16FlashAttnBwdSm80INS1_25CollectiveMainloopBwdSm80ILi2ELi2EN4cute5tupleIJNS5_1CILi128EEES8_NS7_ILi64EEEEEENS_10bfloat16_tEfNS_4arch4Sm80ELb0ELb1ELb1ELb1ELb1ELb0ELb0ELb0ELi2ELi4ELi4ELi4ELb0EEENS1_21CollectiveEpilogueBwdISA_SB_SD_Li256ELb1ELb0ELi2EEENS1_19SingleTileSchedulerILb1ELb0ELb0ELi128EEEEEEEEEvNT_6ParamsE$_ZN4cute3eso3ESOILb1ELb0EJNS_5tupleIJNS2_IJNS_1CILi2EEES4_EEES4_EEENS2_IJNS2_IJiiEEENS3_ILi8192EEEEEEEEC2ERKS6_RKS9_,@function
        .size           $_ZN7cutlass13device_kernelIN5flash19enable_sm80_to_sm89INS1_16FlashAttnBwdSm80INS1_25CollectiveMainloopBwdSm80ILi2ELi2EN4cute5tupleIJNS5_1CILi128EEES8_NS7_ILi64EEEEEENS_10bfloat16_tEfNS_4arch4Sm80ELb0ELb1ELb1ELb1ELb1ELb0ELb0ELb0ELi2ELi4ELi4ELi4ELb0EEENS1_21CollectiveEpilogueBwdISA_SB_SD_Li256ELb1ELb0ELi2EEENS1_19SingleTileSchedulerILb1ELb0ELb0ELi128EEEEEEEEEvNT_6ParamsE$_ZN4cute3eso3ESOILb1ELb0EJNS_5tupleIJNS2_IJNS_1CILi2EEES4_EEES4_EEENS2_IJNS2_IJiiEEENS3_ILi8192EEEEEEEEC2ERKS6_RKS9_,($_ZN7cutlass13device_kernelIN5flash19enable_sm80_to_sm89INS1_16FlashAttnBwdSm80INS1_25CollectiveMainloopBwdSm80ILi2ELi2EN4cute5tupleIJNS5_1CILi128EEES8_NS7_ILi64EEEEEENS_10bfloat16_tEfNS_4arch4Sm80ELb0ELb1ELb1ELb1ELb1ELb0ELb0ELb0ELi2ELi4ELi4ELi4ELb0EEENS1_21CollectiveEpilogueBwdISA_SB_SD_Li256ELb1ELb0ELi2EEENS1_19SingleTileSchedulerILb1ELb0ELb0ELi128EEEEEEEEEvNT_6ParamsE$_ZN4cute3eso3ESOILb1ELb0EJNS_5tupleIJNS2_IJNS_1CILi2EEES4_EEES5_NS3_ILi8EEEEEENS2_IJNS2_IJiNS3_ILi512EEEEEENS2_IJiiEEENS3_ILi1024EEEEEEEEC2ERKS7_RKSC_ - $_ZN7cutlass13device_kernelIN5flash19enable_sm80_to_sm89INS1_16FlashAttnBwdSm80INS1_25CollectiveMainloopBwdSm80ILi2ELi2EN4cute5tupleIJNS5_1CILi128EEES8_NS7_ILi64EEEEEENS_10bfloat16_tEfNS_4arch4Sm80ELb0ELb1ELb1ELb1ELb1ELb0ELb0ELb0ELi2ELi4ELi4ELi4ELb0EEENS1_21CollectiveEpilogueBwdISA_SB_SD_Li256ELb1ELb0ELi2EEENS1_19SingleTileSchedulerILb1ELb0ELb0ELi128EEEEEEEEEvNT_6ParamsE$_ZN4cute3eso3ESOILb1ELb0EJNS_5tupleIJNS2_IJNS_1CILi2EEES4_EEES4_EEENS2_IJNS2_IJiiEEENS3_ILi8192EEEEEEEEC2ERKS6_RKS9_)
$_ZN7cutlass13device_kernelIN5flash19enable_sm80_to_sm89INS1_16FlashAttnBwdSm80INS1_25CollectiveMainloopBwdSm80ILi2ELi2EN4cute5tupleIJNS5_1CILi128EEES8_NS7_ILi64EEEEEENS_10bfloat16_tEfNS_4arch4Sm80ELb0ELb1ELb1ELb1ELb1ELb0ELb0ELb0ELi2ELi4ELi4ELi4ELb0EEENS1_21CollectiveEpilogueBwdISA_SB_SD_Li256ELb1ELb0ELi2EEENS1_19SingleTileSchedulerILb1ELb0ELb0ELi128EEEEEEEEEvNT_6ParamsE$_ZN4cute3eso3ESOILb1ELb0EJNS_5tupleIJNS2_IJNS_1CILi2EEES4_EEES4_EEENS2_IJNS2_IJiiEEENS3_ILi8192EEEEEEEEC2ERKS6_RKS9_:
[----:B------:R-:W-:Y:S01]  /*97d0*/  IADD3 R4, R69, -c[0x0][0x20], RZ ;  /* 0x8000080045047a10 */ /* 0x000fe20007ffe0ff */
[----:B------:R-:W-:Y:S01]  /*97e0*/  IMAD.MOV.U32 R74, RZ, RZ, R6 ;  /* 0x000000ffff4a7224 */ /* 0x000fe200078e0006 */
[----:B------:R-:W-:-:S03]  /*97f0*/  MOV R75, 0x0 ;  /* 0x00000000004b7802 */ /* 0x000fc60000000f00 */
[----:B------:R1:W-:Y:S04]  /*9800*/  STL [R4], R2 ;  /* 0x0000000204007387 */ /* 0x0003e80000100800 */
[----:B------:R1:W-:Y:S01]  /*9810*/  STL [R4+0x4], R3 ;  /* 0x0000040304007387 */ /* 0x0003e20000100800 */
[----:B------:R-:W-:Y:S05]  /*9820*/  RET.REL.NODEC R74 `(_ZN7cutlass13device_kernelIN5flash19enable_sm80_to_sm89INS1_16FlashAttnBwdSm80INS1_25CollectiveMainloopBwdSm80ILi2ELi2EN4cute5tupleIJNS5_1CILi128EEES8_NS7_ILi64EEEEEENS_10bfloat16_tEfNS_4arch4Sm80ELb0ELb1ELb1ELb1ELb1ELb0ELb0ELb0ELi2ELi4ELi4ELi4ELb0EEENS1_21CollectiveEpilogueBwdISA_SB_SD_Li256ELb1ELb0ELi2EEENS1_19SingleTileSchedulerILb1ELb0ELb0ELi128EEEEEEEEEvNT_6ParamsE) ;  /* 0xffff67d04a007950 */ /* 0x000fea0003c3ffff */
        .type           $_ZN7cutlass13device_kernelIN5flash19enable_sm80_to_sm89INS1_16FlashAttnBwdSm80INS1_25CollectiveMainloopBwdSm80ILi2ELi2EN4cute5tupleIJNS5_1CILi128EEES8_NS7_ILi64EEEEEENS_10bfloat16_tEfNS_4arch4Sm80ELb0ELb1ELb1ELb1ELb1ELb0ELb0ELb0ELi2ELi4ELi4ELi4ELb0EEENS1_21CollectiveEpilogueBwdISA_SB_SD_Li256ELb1ELb0ELi2EEENS1_19SingleTileSchedulerILb1ELb0ELb0ELi128EEEEEEEEEvNT_6ParamsE$_ZN4cute3eso3ESOILb1ELb0EJNS_5tupleIJNS2_IJNS_1CILi2EEES4_EEES5_NS3_ILi8EEEEEENS2_IJNS2_IJiNS3_ILi512EEEEEENS2_IJiiEEENS3_ILi1024EEEEEEEEC2ERKS7_RKSC_,@function
        .size           $_ZN7cutlass13device_kernelIN5flash19enable_sm80_to_sm89INS1_16FlashAttnBwdSm80INS1_25CollectiveMainloopBwdSm80ILi2ELi2EN4cute5tupleIJNS5_1CILi128EEES8_NS7_ILi64EEEEEENS_10bfloat16_tEfNS_4arch4Sm80ELb0ELb1ELb1ELb1ELb1ELb0ELb0ELb0ELi2ELi4ELi4ELi4ELb0EEENS1_21CollectiveEpilogueBwdISA_SB_SD_Li256ELb1ELb0ELi2EEENS1_19SingleTileSchedulerILb1ELb0ELb0ELi128EEEEEEEEEvNT_6ParamsE$_ZN4cute3eso3ESOILb1ELb0EJNS_5tupleIJNS2_IJNS_1CILi2EEES4_EEES5_NS3_ILi8EEEEEENS2_IJNS2_IJiNS3_ILi512EEEEEENS2_IJiiEEENS3_ILi1024EEEEEEEEC2ERKS7_RKSC_,($_ZN7cutlass13device_kernelIN5flash19enable_sm80_to_sm89INS1_16FlashAttnBwdSm80INS1_25CollectiveMainloopBwdSm80ILi2ELi2EN4cute5tupleIJNS5_1CILi128EEES8_NS7_ILi64EEEEEENS_10bfloat16_tEfNS_4arch4Sm80ELb0ELb1ELb1ELb1ELb1ELb0ELb0ELb0ELi2ELi4ELi4ELi4ELb0EEENS1_21CollectiveEpilogueBwdISA_SB_SD_Li256ELb1ELb0ELi2EEENS1_19SingleTileSchedulerILb1ELb0ELb0ELi128EEEEEEEEEvNT_6ParamsE$_ZN4cute3eso3ESOILb1ELb0EJNS_5tupleIJNS2_IJNS_1CILi2EEES4_S4_EEES4_NS2_IJNS2_IJS4_S4_EEES4_EEEEEENS2_IJNS2_IJNS3_ILi1EEENS3_ILi512EEEiEEENS3_ILi4096EEENS2_IJNS2_IJiiEEENS3_ILi8192EEEEEEEEEEEC2ERKS8_RKSG_ - $_ZN7cutlass13device_kernelIN5flash19enable_sm80_to_sm89INS1_16FlashAttnBwdSm80INS1_25CollectiveMainloopBwdSm80ILi2ELi2EN4cute5tupleIJNS5_1CILi128EEES8_NS7_ILi64EEEEEENS_10bfloat16_tEfNS_4arch4Sm80ELb0ELb1ELb1ELb1ELb1ELb0ELb0ELb0ELi2ELi4ELi4ELi4ELb0EEENS1_21CollectiveEpilogueBwdISA_SB_SD_Li256ELb1ELb0ELi2EEENS1_19SingleTileSchedulerILb1ELb0ELb0ELi128EEEEEEEEEvNT_6ParamsE$_ZN4cute3eso3ESOILb1ELb0EJNS_5tupleIJNS2_IJNS_1CILi2EEES4_EEES5_NS3_ILi8EEEEEENS2_IJNS2_IJiNS3_ILi512EEEEEENS2_IJiiEEENS3_ILi1024EEEEEEEEC2ERKS7_RKSC_)
$_ZN7cutlass13device_kernelIN5flash19enable_sm80_to_sm89INS1_16FlashAttnBwdSm80INS1_25CollectiveMainloopBwdSm80ILi2ELi2EN4cute5tupleIJNS5_1CILi128EEES8_NS7_ILi64EEEEEENS_10bfloat16_tEfNS_4arch4Sm80ELb0ELb1ELb1ELb1ELb1ELb0ELb0ELb0ELi2ELi4ELi4ELi4ELb0EEENS1_21CollectiveEpilogueBwdISA_SB_SD_Li256ELb1ELb0ELi2EEENS1_19SingleTileSchedulerILb1ELb0ELb0ELi128EEEEEEEEEvNT_6ParamsE$_ZN4cute3eso3ESOILb1ELb0EJNS_5tupleIJNS2_IJNS_1CILi2EEES4_EEES5_NS3_ILi8EEEEEENS2_IJNS2_IJiNS3_ILi512EEEEEENS2_IJiiEEENS3_ILi1024EEEEEEEEC2ERKS7_RKSC_:
[----:B------:R-:W-:Y:S01]  /*9830*/  IADD3 R4, R63, -c[0x0][0x20], RZ ;  /* 0x800008003f047a10 */ /* 0x000fe20007ffe0ff */
[----:B------:R-:W-:Y:S01]  /*9840*/  IMAD.MOV.U32 R16, RZ, RZ, R8 ;  /* 0x000000ffff107224 */ /* 0x000fe200078e0008 */
[----:B------:R-:W-:-:S03]  /*9850*/  MOV R17, 0x0 ;  /* 0x0000000000117802 */ /* 0x000fc60000000f00 */
[----:B------:R1:W-:Y:S04]  /*9860*/  STL [R4], R2 ;  /* 0x0000000204007387 */ /* 0x0003e80000100800 */
[----:B------:R1:W-:Y:S04]  /*9870*/  STL [R4+0x4], R3 ;  /* 0x0000040304007387 */ /* 0x0003e80000100800 */
[----:B------:R1:W-:Y:S01]  /*9880*/  STL [R4+0x8], R5 ;  /* 0x0000080504007387 */ /* 0x0003e20000100800 */
[----:B------:R-:W-:Y:S05]  /*9890*/  RET.REL.NODEC R16 `(_ZN7cutlass13device_kernelIN5flash19enable_sm80_to_sm89INS1_16FlashAttnBwdSm80INS1_25CollectiveMainloopBwdSm80ILi2ELi2EN4cute5tupleIJNS5_1CILi128EEES8_NS7_ILi64EEEEEENS_10bfloat16_tEfNS_4arch4Sm80ELb0ELb1ELb1ELb1ELb1ELb0ELb0ELb0ELi2ELi4ELi4ELi4ELb0EEENS1_21CollectiveEpilogueBwdISA_SB_SD_Li256ELb1ELb0ELi2EEENS1_19SingleTileSchedulerILb1ELb0ELb0ELi128EEEEEEEEEvNT_6ParamsE) ;  /* 0xffff676010007950 */ /* 0x000fea0003c3ffff */
        .type           $_ZN7cutlass13device_kernelIN5flash19enable_sm80_to_sm89INS1_16FlashAttnBwdSm80INS1_25CollectiveMainloopBwdSm80ILi2ELi2EN4cute5tupleIJNS5_1CILi128EEES8_NS7_ILi64EEEEEENS_10bfloat16_tEfNS_4arch4Sm80ELb0ELb1ELb1ELb1ELb1ELb0ELb0ELb0ELi2ELi4ELi4ELi4ELb0EEENS1_21CollectiveEpilogueBwdISA_SB_SD_Li256ELb1ELb0ELi2EEENS1_19SingleTileSchedulerILb1ELb0ELb0ELi128EEEEEEEEEvNT_6ParamsE$_ZN4cute3eso3ESOILb1ELb0EJNS_5tupleIJNS2_IJNS_1CILi2EEES4_S4_EEES4_NS2_IJNS2_IJS4_S4_EEES4_EEEEEENS2_IJNS2_IJNS3_ILi1EEENS3_ILi512EEEiEEENS3_ILi4096EEENS2_IJNS2_IJiiEEENS3_ILi8192EEEEEEEEEEEC2ERKS8_RKSG_,@function
        .size           $_ZN7cutlass13device_kernelIN5flash19enable_sm80_to_sm89INS1_16FlashAttnBwdSm80INS1_25CollectiveMainloopBwdSm80ILi2ELi2EN4cute5tupleIJNS5_1CILi128EEES8_NS7_ILi64EEEEEENS_10bfloat16_tEfNS_4arch4Sm80ELb0ELb1ELb1ELb1ELb1ELb0ELb0ELb0ELi2ELi4ELi4ELi4ELb0EEENS1_21CollectiveEpilogueBwdISA_SB_SD_Li256ELb1ELb0ELi2EEENS1_19SingleTileSchedulerILb1ELb0ELb0ELi128EEEEEEEEEvNT_6ParamsE$_ZN4cute3eso3ESOILb1ELb0EJNS_5tupleIJNS2_IJNS_1CILi2EEES4_S4_EEES4_NS2_IJNS2_IJS4_S4_EEES4_EEEEEENS2_IJNS2_IJNS3_ILi1EEENS3_ILi512EEEiEEENS3_ILi4096EEENS2_IJNS2_IJiiEEENS3_ILi8192EEEEEEEEEEEC2ERKS8_RKSG_,($_ZN7cutlass13device_kernelIN5flash19enable_sm80_to_sm89INS1_16FlashAttnBwdSm80INS1_25CollectiveMainloopBwdSm80ILi2ELi2EN4cute5tupleIJNS5_1CILi128EEES8_NS7_ILi64EEEEEENS_10bfloat16_tEfNS_4arch4Sm80ELb0ELb1ELb1ELb1ELb1ELb0ELb0ELb0ELi2ELi4ELi4ELi4ELb0EEENS1_21CollectiveEpilogueBwdISA_SB_SD_Li256ELb1ELb0ELi2EEENS1_19SingleTileSchedulerILb1ELb0ELb0ELi128EEEEEEEEEvNT_6ParamsE$_ZN4cute3eso3ESOILb1ELb0EJNS_5tupleIJNS2_IJNS_1CILi2EEES4_S4_EEES4_NS2_IJS4_S4_EEEEEENS2_IJNS2_IJNS3_ILi1EEENS3_ILi512EEEiEEENS3_ILi4096EEENS2_IJiiEEEEEEEEC2ERKS7_RKSD_ - $_ZN7cutlass13device_kernelIN5flash19enable_sm80_to_sm89INS1_16FlashAttnBwdSm80INS1_25CollectiveMainloopBwdSm80ILi2ELi2EN4cute5tupleIJNS5_1CILi128EEES8_NS7_ILi64EEEEEENS_10bfloat16_tEfNS_4arch4Sm80ELb0ELb1ELb1ELb1ELb1ELb0ELb0ELb0ELi2ELi4ELi4ELi4ELb0EEENS1_21CollectiveEpilogueBwdISA_SB_SD_Li256ELb1ELb0ELi2EEENS1_19SingleTileSchedulerILb1ELb0ELb0ELi128EEEEEEEEEvNT_6ParamsE$_ZN4cute3eso3ESOILb1ELb0EJNS_5tupleIJNS2_IJNS_1CILi2EEES4_S4_EEES4_NS2_IJNS2_IJS4_S4_EEES4_EEEEEENS2_IJNS2_IJNS3_ILi1EEENS3_ILi512EEEiEEENS3_ILi4096EEENS2_IJNS2_IJiiEEENS3_ILi8192EEEEEEEEEEEC2ERKS8_RKSG_)
$_ZN7cutlass13device_kernelIN5flash19enable_sm80_to_sm89INS1_16FlashAttnBwdSm80INS1_25CollectiveMainloopBwdSm80ILi2ELi2EN4cute5tupleIJNS5_1CILi128EEES8_NS7_ILi64EEEEEENS_10bfloat16_tEfNS_4arch4Sm80ELb0ELb1ELb1ELb1ELb1ELb0ELb0ELb0ELi2ELi4ELi4ELi4ELb0EEENS1_21CollectiveEpilogueBwdISA_SB_SD_Li256ELb1ELb0ELi2EEENS1_19SingleTileSchedulerILb1ELb0ELb0ELi128EEEEEEEEEvNT_6ParamsE$_ZN4cute3eso3ESOILb1ELb0EJNS_5tupleIJNS2_IJNS_1CILi2EEES4_S4_EEES4_NS2_IJNS2_IJS4_S4_EEES4_EEEEEENS2_IJNS2_IJNS3_ILi1EEENS3_ILi512EEEiEEENS3_ILi4096EEENS2_IJNS2_IJiiEEENS3_ILi8192EEEEEEEEEEEC2ERKS8_RKSG_:
[----:B------:R-:W-:Y:S01]  /*98a0*/  IADD3 R4, R63, -c[0x0][0x20], RZ ;  /* 0x800008003f047a10 */ /* 0x000fe20007ffe0ff */
[----:B------:R-:W-:Y:S01]  /*98b0*/  IMAD.MOV.U32 R74, RZ, RZ, R8 ;  /* 0x000000ffff4a7224 */ /* 0x000fe200078e0008 */
[----:B------:R-:W-:-:S03]  /*98c0*/  MOV R75, 0x0 ;  /* 0x00000000004b7802 */ /* 0x000fc60000000f00 */
[----:B------:R1:W-:Y:S04]  /*98d0*/  STL [R4], R2 ;  /* 0x0000000204007387 */ /* 0x0003e80000100800 */
[----:B------:R1:W-:Y:S04]  /*98e0*/  STL [R4+0x4], R3 ;  /* 0x0000040304007387 */ /* 0x0003e80000100800 */
[----:B------:R1:W-:Y:S01]  /*98f0*/  STL [R4+0x8], R5 ;  /* 0x0000080504007387 */ /* 0x0003e20000100800 */
[----:B------:R-:W-:Y:S05]  /*9900*/  RET.REL.NODEC R74 `(_ZN7cutlass13device_kernelIN5flash19enable_sm80_to_sm89INS1_16FlashAttnBwdSm80INS1_25CollectiveMainloopBwdSm80ILi2ELi2EN4cute5tupleIJNS5_1CILi128EEES8_NS7_ILi64EEEEEENS_10bfloat16_tEfNS_4arch4Sm80ELb0ELb1ELb1ELb1ELb1ELb0ELb0ELb0ELi2ELi4ELi4ELi4ELb0EEENS1_21CollectiveEpilogueBwdISA_SB_SD_Li256ELb1ELb0ELi2EEENS1_19SingleTileSchedulerILb1ELb0ELb0ELi128EEEEEEEEEvNT_6ParamsE) ;  /* 0xffff66f04a007950 */ /* 0x000fea0003c3ffff */
        .type           $_ZN7cutlass13device_kernelIN5flash19enable_sm80_to_sm89INS1_16FlashAttnBwdSm80INS1_25CollectiveMainloopBwdSm80ILi2ELi2EN4cute5tupleIJNS5_1CILi128EEES8_NS7_ILi64EEEEEENS_10bfloat16_tEfNS_4arch4Sm80ELb0ELb1ELb1ELb1ELb1ELb0ELb0ELb0ELi2ELi4ELi4ELi4ELb0EEENS1_21CollectiveEpilogueBwdISA_SB_SD_Li256ELb1ELb0ELi2EEENS1_19SingleTileSchedulerILb1ELb0ELb0ELi128EEEEEEEEEvNT_6ParamsE$_ZN4cute3eso3ESOILb1ELb0EJNS_5tupleIJNS2_IJNS_1CILi2EEES4_S4_EEES4_NS2_IJS4_S4_EEEEEENS2_IJNS2_IJNS3_ILi1EEENS3_ILi512EEEiEEENS3_ILi4096EEENS2_IJiiEEEEEEEEC2ERKS7_RKSD_,@function
        .size           $_ZN7cutlass13device_kernelIN5flash19enable_sm80_to_sm89INS1_16FlashAttnBwdSm80INS1_25CollectiveMainloopBwdSm80ILi2ELi2EN4cute5tupleIJNS5_1CILi128EEES8_NS7_ILi64EEEEEENS_10bfloat16_tEfNS_4arch4Sm80ELb0ELb1ELb1ELb1ELb1ELb0ELb0ELb0ELi2ELi4ELi4ELi4ELb0EEENS1_21CollectiveEpilogueBwdISA_SB_SD_Li256ELb1ELb0ELi2EEENS1_19SingleTileSchedulerILb1ELb0ELb0ELi128EEEEEEEEEvNT_6ParamsE$_ZN4cute3eso3ESOILb1ELb0EJNS_5tupleIJNS2_IJNS_1CILi2EEES4_S4_EEES4_NS2_IJS4_S4_EEEEEENS2_IJNS2_IJNS3_ILi1EEENS3_ILi512EEEiEEENS3_ILi4096EEENS2_IJiiEEEEEEEEC2ERKS7_RKSD_,($_ZN7cutlass13device_kernelIN5flash19enable_sm80_to_sm89INS1_16FlashAttnBwdSm80INS1_25CollectiveMainloopBwdSm80ILi2ELi2EN4cute5tupleIJNS5_1CILi128EEES8_NS7_ILi64EEEEEENS_10bfloat16_tEfNS_4arch4Sm80ELb0ELb1ELb1ELb1ELb1ELb0ELb0ELb0ELi2ELi4ELi4ELi4ELb0EEENS1_21CollectiveEpilogueBwdISA_SB_SD_Li256ELb1ELb0ELi2EEENS1_19SingleTileSchedulerILb1ELb0ELb0ELi128EEEEEEEEEvNT_6ParamsE$_ZN4cute3eso3ESOILb1ELb0EJNS_5tupleIJNS2_IJNS_1CILi8EEENS3_ILi1EEEEEENS2_IJNS3_ILi2EEEEEEEEENS2_IJNS2_IJS5_NS3_ILi0EEEEEENS2_IJiEEEEEEEEC2ERKS9_RKSD_ - $_ZN7cutlass13device_kernelIN5flash19enable_sm80_to_sm89INS1_16FlashAttnBwdSm80INS1_25CollectiveMainloopBwdSm80ILi2ELi2EN4cute5tupleIJNS5_1CILi128EEES8_NS7_ILi64EEEEEENS_10bfloat16_tEfNS_4arch4Sm80ELb0ELb1ELb1ELb1ELb1ELb0ELb0ELb0ELi2ELi4ELi4ELi4ELb0EEENS1_21CollectiveEpilogueBwdISA_SB_SD_Li256ELb1ELb0ELi2EEENS1_19SingleTileSchedulerILb1ELb0ELb0ELi128EEEEEEEEEvNT_6ParamsE$_ZN4cute3eso3ESOILb1ELb0EJNS_5tupleIJNS2_IJNS_1CILi2EEES4_S4_EEES4_NS2_IJS4_S4_EEEEEENS2_IJNS2_IJNS3_ILi1EEENS3_ILi512EEEiEEENS3_ILi4096EEENS2_IJiiEEEEEEEEC2ERKS7_RKSD_)
$_ZN7cutlass13device_kernelIN5flash19enable_sm80_to_sm89INS1_16FlashAttnBwdSm80INS1_25CollectiveMainloopBwdSm80ILi2ELi2EN4cute5tupleIJNS5_1CILi128EEES8_NS7_ILi64EEEEEENS_10bfloat16_tEfNS_4arch4Sm80ELb0ELb1ELb1ELb1ELb1ELb0ELb0ELb0ELi2ELi4ELi4ELi4ELb0EEENS1_21CollectiveEpilogueBwdISA_SB_SD_Li256ELb1ELb0ELi2EEENS1_19SingleTileSchedulerILb1ELb0ELb0ELi128EEEEEEEEEvNT_6ParamsE$_ZN4cute3eso3ESOILb1ELb0EJNS_5tupleIJNS2_IJNS_1CILi2EEES4_S4_EEES4_NS2_IJS4_S4_EEEEEENS2_IJNS2_IJNS3_ILi1EEENS3_ILi512EEEiEEENS3_ILi4096EEENS2_IJiiEEEEEEEEC2ERKS7_RKSD_:
[----:B------:R-:W-:Y:S01]  /*9910*/  IADD3 R4, R25, -c[0x0][0x20], RZ ;  /* 0x8000080019047a10 */ /* 0x000fe20007ffe0ff */
[----:B------:R-:W-:Y:S01]  /*9920*/  IMAD.MOV.U32 R66, RZ, RZ, R8 ;  /* 0x000000ffff427224 */ /* 0x000fe200078e0008 */
[----:B------:R-:W-:-:S03]  /*9930*/  MOV R67, 0x0 ;  /* 0x0000000000437802 */ /* 0x000fc60000000f00 */
[----:B------:R1:W-:Y:S04]  /*9940*/  STL [R4], R2 ;  /* 0x0000000204007387 */ /* 0x0003e80000100800 */
[----:B------:R1:W-:Y:S04]  /*9950*/  STL [R4+0x4], R3 ;  /* 0x0000040304007387 */ /* 0x0003e80000100800 */
[----:B------:R1:W-:Y:S01]  /*9960*/  STL [R4+0x8], R5 ;  /* 0x0000080504007387 */ /* 0x0003e20000100800 */
[----:B------:R-:W-:Y:S05]  /*9970*/  RET.REL.NODEC R66 `(_ZN7cutlass13device_kernelIN5flash19enable_sm80_to_sm89INS1_16FlashAttnBwdSm80INS1_25CollectiveMainloopBwdSm80ILi2ELi2EN4cute5tupleIJNS5_1CILi128EEES8_NS7_ILi64EEEEEENS_10bfloat16_tEfNS_4arch4Sm80ELb0ELb1ELb1ELb1ELb1ELb0ELb0ELb0ELi2ELi4ELi4ELi4ELb0EEENS1_21CollectiveEpilogueBwdISA_SB_SD_Li256ELb1ELb0ELi2EEENS1_19SingleTileSchedulerILb1ELb0ELb0ELi128EEEEEEEEEvNT_6ParamsE) ;  /* 0xffff668042007950 */ /* 0x000fea0003c3ffff */
        .type           $_ZN7cutlass13device_kernelIN5flash19enable_sm80_to_sm89INS1_16FlashAttnBwdSm80INS1_25CollectiveMainloopBwdSm80ILi2ELi2EN4cute5tupleIJNS5_1CILi128EEES8_NS7_ILi64EEEEEENS_10bfloat16_tEfNS_4arch4Sm80ELb0ELb1ELb1ELb1ELb1ELb0ELb0ELb0ELi2ELi4ELi4ELi4ELb0EEENS1_21CollectiveEpilogueBwdISA_SB_SD_Li256ELb1ELb0ELi2EEENS1_19SingleTileSchedulerILb1ELb0ELb0ELi128EEEEEEEEEvNT_6ParamsE$_ZN4cute3eso3ESOILb1ELb0EJNS_5tupleIJNS2_IJNS_1CILi8EEENS3_ILi1EEEEEENS2_IJNS3_ILi2EEEEEEEEENS2_IJNS2_IJS5_NS3_ILi0EEEEEENS2_IJiEEEEEEEEC2ERKS9_RKSD_,@function
        .size           $_ZN7cutlass13device_kernelIN5flash19enable_sm80_to_sm89INS1_16FlashAttnBwdSm80INS1_25CollectiveMainloopBwdSm80ILi2ELi2EN4cute5tupleIJNS5_1CILi128EEES8_NS7_ILi64EEEEEENS_10bfloat16_tEfNS_4arch4Sm80ELb0ELb1ELb1ELb1ELb1ELb0ELb0ELb0ELi2ELi4ELi4ELi4ELb0EEENS1_21CollectiveEpilogueBwdISA_SB_SD_Li256ELb1ELb0ELi2EEENS1_19SingleTileSchedulerILb1ELb0ELb0ELi128EEEEEEEEEvNT_6ParamsE$_ZN4cute3eso3ESOILb1ELb0EJNS_5tupleIJNS2_IJNS_1CILi8EEENS3_ILi1EEEEEENS2_IJNS3_ILi2EEEEEEEEENS2_IJNS2_IJS5_NS3_ILi0EEEEEENS2_IJiEEEEEEEEC2ERKS9_RKSD_,($_ZN7cutlass13device_kernelIN5flash19enable_sm80_to_sm89INS1_16FlashAttnBwdSm80INS1_25CollectiveMainloopBwdSm80ILi2ELi2EN4cute5tupleIJNS5_1CILi128EEES8_NS7_ILi64EEEEEENS_10bfloat16_tEfNS_4arch4Sm80ELb0ELb1ELb1ELb1ELb1ELb0ELb0ELb0ELi2ELi4ELi4ELi4ELb0EEENS1_21CollectiveEpilogueBwdISA_SB_SD_Li256ELb1ELb0ELi2EEENS1_19SingleTileSchedulerILb1ELb0ELb0ELi128EEEEEEEEEvNT_6ParamsE$_ZN4cute3eso3ESOILb1ELb0EJNS_5tupleIJNS2_IJNS_1CILi8EEENS3_ILi1EEEEEENS3_ILi2EEEEEENS2_IJNS2_IJS5_NS3_ILi0EEEEEEiEEEEEC2ERKS8_RKSB_ - $_ZN7cutlass13device_kernelIN5flash19enable_sm80_to_sm89INS1_16FlashAttnBwdSm80INS1_25CollectiveMainloopBwdSm80ILi2ELi2EN4cute5tupleIJNS5_1CILi128EEES8_NS7_ILi64EEEEEENS_10bfloat16_tEfNS_4arch4Sm80ELb0ELb1ELb1ELb1ELb1ELb0ELb0ELb0ELi2ELi4ELi4ELi4ELb0EEENS1_21CollectiveEpilogueBwdISA_SB_SD_Li256ELb1ELb0ELi2EEENS1_19SingleTileSchedulerILb1ELb0ELb0ELi128EEEEEEEEEvNT_6ParamsE$_ZN4cute3eso3ESOILb1ELb0EJNS_5tupleIJNS2_IJNS_1CILi8EEENS3_ILi1EEEEEENS2_IJNS3_ILi2EEEEEEEEENS2_IJNS2_IJS5_NS3_ILi0EEEEEENS2_IJiEEEEEEEEC2ERKS9_RKSD_)
$_ZN7cutlass13device_kernelIN5flash19enable_sm80_to_sm89INS1_16FlashAttnBwdSm80INS1_25CollectiveMainloopBwdSm80ILi2ELi2EN4cute5tupleIJNS5_1CILi128EEES8_NS7_ILi64EEEEEENS_10bfloat16_tEfNS_4arch4Sm80ELb0ELb1ELb1ELb1ELb1ELb0ELb0ELb0ELi2ELi4ELi4ELi4ELb0EEENS1_21CollectiveEpilogueBwdISA_SB_SD_Li256ELb1ELb0ELi2EEENS1_19SingleTileSchedulerILb1ELb0ELb0ELi128EEEEEEEEEvNT_6ParamsE$_ZN4cute3eso3ESOILb1ELb0EJNS_5tupleIJNS2_IJNS_1CILi8EEENS3_ILi1EEEEEENS2_IJNS3_ILi2EEEEEEEEENS2_IJNS2_IJS5_NS3_ILi0EEEEEENS2_IJiEEEEEEEEC2ERKS9_RKSD_:
[----:B------:R-:W-:Y:S02]  /*9980*/  IADD3 R2, R70, -c[0x0][0x20], RZ ;  /* 0x8000080046027a10 */ /* 0x000fe40007ffe0ff */
[----:B------:R-:W-:-:S03]  /*9990*/  MOV R9, 0x0 ;  /* 0x0000000000097802 */ /* 0x000fc60000000f00 */
[----:B------:R1:W-:Y:S01]  /*99a0*/  STL [R2], R3 ;  /* 0x0000000302007387 */ /* 0x0003e20000100800 */
[----:B------:R-:W-:Y:S05]  /*99b0*/  RET.REL.NODEC R8 `(_ZN7cutlass13device_kernelIN5flash19enable_sm80_to_sm89INS1_16FlashAttnBwdSm80INS1_25CollectiveMainloopBwdSm80ILi2ELi2EN4cute5tupleIJNS5_1CILi128EEES8_NS7_ILi64EEEEEENS_10bfloat16_tEfNS_4arch4Sm80ELb0ELb1ELb1ELb1ELb1ELb0ELb0ELb0ELi2ELi4ELi4ELi4ELb0EEENS1_21CollectiveEpilogueBwdISA_SB_SD_Li256ELb1ELb0ELi2EEENS1_19SingleTileSchedulerILb1ELb0ELb0ELi128EEEEEEEEEvNT_6ParamsE) ;  /* 0xffff664008007950 */ /* 0x000fea0003c3ffff */
        .type           $_ZN7cutlass13device_kernelIN5flash19enable_sm80_to_sm89INS1_16FlashAttnBwdSm80INS1_25CollectiveMainloopBwdSm80ILi2ELi2EN4cute5tupleIJNS5_1CILi128EEES8_NS7_ILi64EEEEEENS_10bfloat16_tEfNS_4arch4Sm80ELb0ELb1ELb1ELb1ELb1ELb0ELb0ELb0ELi2ELi4ELi4ELi4ELb0EEENS1_21CollectiveEpilogueBwdISA_SB_SD_Li256ELb1ELb0ELi2EEENS1_19SingleTileSchedulerILb1ELb0ELb0ELi128EEEEEEEEEvNT_6ParamsE$_ZN4cute3eso3ESOILb1ELb0EJNS_5tupleIJNS2_IJNS_1CILi8EEENS3_ILi1EEEEEENS3_ILi2EEEEEENS2_IJNS2_IJS5_NS3_ILi0EEEEEEiEEEEEC2ERKS8_RKSB_,@function
        .size           $_ZN7cutlass13device_kernelIN5flash19enable_sm80_to_sm89INS1_16FlashAttnBwdSm80INS1_25CollectiveMainloopBwdSm80ILi2ELi2EN4cute5tupleIJNS5_1CILi128EEES8_NS7_ILi64EEEEEENS_10bfloat16_tEfNS_4arch4Sm80ELb0ELb1ELb1ELb1ELb1ELb0ELb0ELb0ELi2ELi4ELi4ELi4ELb0EEENS1_21CollectiveEpilogueBwdISA_SB_SD_Li256ELb1ELb0ELi2EEENS1_19SingleTileSchedulerILb1ELb0ELb0ELi128EEEEEEEEEvNT_6ParamsE$_ZN4cute3eso3ESOILb1ELb0EJNS_5tupleIJNS2_IJNS_1CILi8EEENS3_ILi1EEEEEENS3_ILi2EEEEEENS2_IJNS2_IJS5_NS3_ILi0EEEEEEiEEEEEC2ERKS8_RKSB_,($_ZN7cutlass13device_kernelIN5flash19enable_sm80_to_sm89INS1_16FlashAttnBwdSm80INS1_25CollectiveMainloopBwdSm80ILi2ELi2EN4cute5tupleIJNS5_1CILi128EEES8_NS7_ILi64EEEEEENS_10bfloat16_tEfNS_4arch4Sm80ELb0ELb1ELb1ELb1ELb1ELb0ELb0ELb0ELi2ELi4ELi4ELi4ELb0EEENS1_21CollectiveEpilogueBwdISA_SB_SD_Li256ELb1ELb0ELi2EEENS1_19SingleTileSchedulerILb1ELb0ELb0ELi128EEEEEEEEEvNT_6ParamsE$_ZN4cute3eso3ESOILb1ELb0EJNS_5tupleIJNS2_IJNS_1CILi8EEENS3_ILi1EEEEEENS3_ILi2EEENS2_IJS7_S7_EEEEEENS2_IJNS2_IJS5_NS3_ILi0EEEEEENS3_ILi4096EEENS2_IJiiEEEEEEEEC2ERKS9_RKSE_ - $_ZN7cutlass13device_kernelIN5flash19enable_sm80_to_sm89INS1_16FlashAttnBwdSm80INS1_25CollectiveMainloopBwdSm80ILi2ELi2EN4cute5tupleIJNS5_1CILi128EEES8_NS7_ILi64EEEEEENS_10bfloat16_tEfNS_4arch4Sm80ELb0ELb1ELb1ELb1ELb1ELb0ELb0ELb0ELi2ELi4ELi4ELi4ELb0EEENS1_21CollectiveEpilogueBwdISA_SB_SD_Li256ELb1ELb0ELi2EEENS1_19SingleTileSchedulerILb1ELb0ELb0ELi128EEEEEEEEEvNT_6ParamsE$_ZN4cute3eso3ESOILb1ELb0EJNS_5tupleIJNS2_IJNS_1CILi8EEENS3_ILi1EEEEEENS3_ILi2EEEEEENS2_IJNS2_IJS5_NS3_ILi0EEEEEEiEEEEEC2ERKS8_RKSB_)
$_ZN7cutlass13device_kernelIN5flash19enable_sm80_to_sm89INS1_16FlashAttnBwdSm80INS1_25CollectiveMainloopBwdSm80ILi2ELi2EN4cute5tupleIJNS5_1CILi128EEES8_NS7_ILi64EEEEEENS_10bfloat16_tEfNS_4arch4Sm80ELb0ELb1ELb1ELb1ELb1ELb0ELb0ELb0ELi2ELi4ELi4ELi4ELb0EEENS1_21CollectiveEpilogueBwdISA_SB_SD_Li256ELb1ELb0ELi2EEENS1_19SingleTileSchedulerILb1ELb0ELb0ELi128EEEEEEEEEvNT_6ParamsE$_ZN4cute3eso3ESOILb1ELb0EJNS_5tupleIJNS2_IJNS_1CILi8EEENS3_ILi1EEEEEENS3_ILi2EEEEEENS2_IJNS2_IJS5_NS3_ILi0EEEEEEiEEEEEC2ERKS8_RKSB_:
[----:B------:R-:W-:Y:S02]  /*99c0*/  IADD3 R2, R70, -c[0x0][0x20], RZ ;  /* 0x8000080046027a10 */ /* 0x000fe40007ffe0ff */
[----:B------:R-:W-:-:S03]  /*99d0*/  MOV R9, 0x0 ;  /* 0x0000000000097802 */ /* 0x000fc60000000f00 */
[----:B------:R1:W-:Y:S01]  /*99e0*/  STL [R2], R3 ;  /* 0x0000000302007387 */ /* 0x0003e20000100800 */
[----:B------:R-:W-:Y:S05]  /*99f0*/  RET.REL.NODEC R8 `(_ZN7cutlass13device_kernelIN5flash19enable_sm80_to_sm89INS1_16FlashAttnBwdSm80INS1_25CollectiveMainloopBwdSm80ILi2ELi2EN4cute5tupleIJNS5_1CILi128EEES8_NS7_ILi64EEEEEENS_10bfloat16_tEfNS_4arch4Sm80ELb0ELb1ELb1ELb1ELb1ELb0ELb0ELb0ELi2ELi4ELi4ELi4ELb0EEENS1_21CollectiveEpilogueBwdISA_SB_SD_Li256ELb1ELb0ELi2EEENS1_19SingleTileSchedulerILb1ELb0ELb0ELi128EEEEEEEEEvNT_6ParamsE) ;  /* 0xffff660008007950 */ /* 0x000fea0003c3ffff */
        .type           $_ZN7cutlass13device_kernelIN5flash19enable_sm80_to_sm89INS1_16FlashAttnBwdSm80INS1_25CollectiveMainloopBwdSm80ILi2ELi2EN4cute5tupleIJNS5_1CILi128EEES8_NS7_ILi64EEEEEENS_10bfloat16_tEfNS_4arch4Sm80ELb0ELb1ELb1ELb1ELb1ELb0ELb0ELb0ELi2ELi4ELi4ELi4ELb0EEENS1_21CollectiveEpilogueBwdISA_SB_SD_Li256ELb1ELb0ELi2EEENS1_19SingleTileSchedulerILb1ELb0ELb0ELi128EEEEEEEEEvNT_6ParamsE$_ZN4cute3eso3ESOILb1ELb0EJNS_5tupleIJNS2_IJNS_1CILi8EEENS3_ILi1EEEEEENS3_ILi2EEENS2_IJS7_S7_EEEEEENS2_IJNS2_IJS5_NS3_ILi0EEEEEENS3_ILi4096EEENS2_IJiiEEEEEEEEC2ERKS9_RKSE_,@function
        .size           $_ZN7cutlass13device_kernelIN5flash19enable_sm80_to_sm89INS1_16FlashAttnBwdSm80INS1_25CollectiveMainloopBwdSm80ILi2ELi2EN4cute5tupleIJNS5_1CILi128EEES8_NS7_ILi64EEEEEENS_10bfloat16_tEfNS_4arch4Sm80ELb0ELb1ELb1ELb1ELb1ELb0ELb0ELb0ELi2ELi4ELi4ELi4ELb0EEENS1_21CollectiveEpilogueBwdISA_SB_SD_Li256ELb1ELb0ELi2EEENS1_19SingleTileSchedulerILb1ELb0ELb0ELi128EEEEEEEEEvNT_6ParamsE$_ZN4cute3eso3ESOILb1ELb0EJNS_5tupleIJNS2_IJNS_1CILi8EEENS3_ILi1EEEEEENS3_ILi2EEENS2_IJS7_S7_EEEEEENS2_IJNS2_IJS5_NS3_ILi0EEEEEENS3_ILi4096EEENS2_IJiiEEEEEEEEC2ERKS9_RKSE_,($_ZN7cutlass13device_kernelIN5flash19enable_sm80_to_sm89INS1_16FlashAttnBwdSm80INS1_25CollectiveMainloopBwdSm80ILi2ELi2EN4cute5tupleIJNS5_1CILi128EEES8_NS7_ILi64EEEEEENS_10bfloat16_tEfNS_4arch4Sm80ELb0ELb1ELb1ELb1ELb1ELb0ELb0ELb0ELi2ELi4ELi4ELi4ELb0EEENS1_21CollectiveEpilogueBwdISA_SB_SD_Li256ELb1ELb0ELi2EEENS1_19SingleTileSchedulerILb1ELb0ELb0ELi128EEEEEEEEEvNT_6ParamsE$_ZN4cute3eso3ESOILb1ELb0EJNS_5tupleIJNS2_IJNS_1CILi8EEENS3_ILi1EEEEEENS3_ILi2EEES4_EEENS2_IJNS2_IJS5_NS3_ILi0EEEEEEiNS3_ILi1024EEEEEEEEC2ERKS8_RKSC_ - $_ZN7cutlass13device_kernelIN5flash19enable_sm80_to_sm89INS1_16FlashAttnBwdSm80INS1_25CollectiveMainloopBwdSm80ILi2ELi2EN4cute5tupleIJNS5_1CILi128EEES8_NS7_ILi64EEEEEENS_10bfloat16_tEfNS_4arch4Sm80ELb0ELb1ELb1ELb1ELb1ELb0ELb0ELb0ELi2ELi4ELi4ELi4ELb0EEENS1_21CollectiveEpilogueBwdISA_SB_SD_Li256ELb1ELb0ELi2EEENS1_19SingleTileSchedulerILb1ELb0ELb0ELi128EEEEEEEEEvNT_6ParamsE$_ZN4cute3eso3ESOILb1ELb0EJNS_5tupleIJNS2_IJNS_1CILi8EEENS3_ILi1EEEEEENS3_ILi2EEENS2_IJS7_S7_EEEEEENS2_IJNS2_IJS5_NS3_ILi0EEEEEENS3_ILi4096EEENS2_IJiiEEEEEEEEC2ERKS9_RKSE_)
$_ZN7cutlass13device_kernelIN5flash19enable_sm80_to_sm89INS1_16FlashAttnBwdSm80INS1_25CollectiveMainloopBwdSm80ILi2ELi2EN4cute5tupleIJNS5_1CILi128EEES8_NS7_ILi64EEEEEENS_10bfloat16_tEfNS_4arch4Sm80ELb0ELb1ELb1ELb1ELb1ELb0ELb0ELb0ELi2ELi4ELi4ELi4ELb0EEENS1_21CollectiveEpilogueBwdISA_SB_SD_Li256ELb1ELb0ELi2EEENS1_19SingleTileSchedulerILb1ELb0ELb0ELi128EEEEEEEEEvNT_6ParamsE$_ZN4cute3eso3ESOILb1ELb0EJNS_5tupleIJNS2_IJNS_1CILi8EEENS3_ILi1EEEEEENS3_ILi2EEENS2_IJS7_S7_EEEEEENS2_IJNS2_IJS5_NS3_ILi0EEEEEENS3_ILi4096EEENS2_IJiiEEEEEEEEC2ERKS9_RKSE_:
[----:B------:R-:W-:Y:S01]  /*9a00*/  IADD3 R3, R25, -c[0x0][0x20], RZ ;  /* 0x8000080019037a10 */ /* 0x000fe20007ffe0ff */
[----:B------:R-:W-:Y:S01]  /*9a10*/  IMAD.MOV.U32 R16, RZ, RZ, R6 ;  /* 0x000000ffff107224 */ /* 0x000fe200078e0006 */
[----:B------:R-:W-:-:S03]  /*9a20*/  MOV R17, 0x0 ;  /* 0x0000000000117802 */ /* 0x000fc60000000f00 */
[----:B------:R1:W-:Y:S04]  /*9a30*/  STL [R3], R2 ;  /* 0x0000000203007387 */ /* 0x0003e80000100800 */
[----:B------:R1:W-:Y:S01]  /*9a40*/  STL [R3+0x4], R8 ;  /* 0x0000040803007387 */ /* 0x0003e20000100800 */
[----:B------:R-:W-:Y:S05]  /*9a50*/  RET.REL.NODEC R16 `(_ZN7cutlass13device_kernelIN5flash19enable_sm80_to_sm89INS1_16FlashAttnBwdSm80INS1_25CollectiveMainloopBwdSm80ILi2ELi2EN4cute5tupleIJNS5_1CILi128EEES8_NS7_ILi64EEEEEENS_10bfloat16_tEfNS_4arch4Sm80ELb0ELb1ELb1ELb1ELb1ELb0ELb0ELb0ELi2ELi4ELi4ELi4ELb0EEENS1_21CollectiveEpilogueBwdISA_SB_SD_Li256ELb1ELb0ELi2EEENS1_19SingleTileSchedulerILb1ELb0ELb0ELi128EEEEEEEEEvNT_6ParamsE) ;  /* 0xffff65a010007950 */ /* 0x000fea0003c3ffff */
        .type           $_ZN7cutlass13device_kernelIN5flash19enable_sm80_to_sm89INS1_16FlashAttnBwdSm80INS1_25CollectiveMainloopBwdSm80ILi2ELi2EN4cute5tupleIJNS5_1CILi128EEES8_NS7_ILi64EEEEEENS_10bfloat16_tEfNS_4arch4Sm80ELb0ELb1ELb1ELb1ELb1ELb0ELb0ELb0ELi2ELi4ELi4ELi4ELb0EEENS1_21CollectiveEpilogueBwdISA_SB_SD_Li256ELb1ELb0ELi2EEENS1_19SingleTileSchedulerILb1ELb0ELb0ELi128EEEEEEEEEvNT_6ParamsE$_ZN4cute3eso3ESOILb1ELb0EJNS_5tupleIJNS2_IJNS_1CILi8EEENS3_ILi1EEEEEENS3_ILi2EEES4_EEENS2_IJNS2_IJS5_NS3_ILi0EEEEEEiNS3_ILi1024EEEEEEEEC2ERKS8_RKSC_,@function
        .size           $_ZN7cutlass13device_kernelIN5flash19enable_sm80_to_sm89INS1_16FlashAttnBwdSm80INS1_25CollectiveMainloopBwdSm80ILi2ELi2EN4cute5tupleIJNS5_1CILi128EEES8_NS7_ILi64EEEEEENS_10bfloat16_tEfNS_4arch4Sm80ELb0ELb1ELb1ELb1ELb1ELb0ELb0ELb0ELi2ELi4ELi4ELi4ELb0EEENS1_21CollectiveEpilogueBwdISA_SB_SD_Li256ELb1ELb0ELi2EEENS1_19SingleTileSchedulerILb1ELb0ELb0ELi128EEEEEEEEEvNT_6ParamsE$_ZN4cute3eso3ESOILb1ELb0EJNS_5tupleIJNS2_IJNS_1CILi8EEENS3_ILi1EEEEEENS3_ILi2EEES4_EEENS2_IJNS2_IJS5_NS3_ILi0EEEEEEiNS3_ILi1024EEEEEEEEC2ERKS8_RKSC_,($_ZN7cutlass13device_kernelIN5flash19enable_sm80_to_sm89INS1_16FlashAttnBwdSm80INS1_25CollectiveMainloopBwdSm80ILi2ELi2EN4cute5tupleIJNS5_1CILi128EEES8_NS7_ILi64EEEEEENS_10bfloat16_tEfNS_4arch4Sm80ELb0ELb1ELb1ELb1ELb1ELb0ELb0ELb0ELi2ELi4ELi4ELi4ELb0EEENS1_21CollectiveEpilogueBwdISA_SB_SD_Li256ELb1ELb0ELi2EEENS1_19SingleTileSchedulerILb1ELb0ELb0ELi128EEEEEEEEEvNT_6ParamsE$_ZN4cute3eso3ESOILb1ELb0EJNS_5tupleIJNS2_IJNS_1CILi8EEENS3_ILi1EEEEEENS3_ILi4EEES5_EEENS2_IJNS2_IJS5_NS3_ILi0EEEEEElS9_EEEEEC2ERKS8_RKSB_ - $_ZN7cutlass13device_kernelIN5flash19enable_sm80_to_sm89INS1_16FlashAttnBwdSm80INS1_25CollectiveMainloopBwdSm80ILi2ELi2EN4cute5tupleIJNS5_1CILi128EEES8_NS7_ILi64EEEEEENS_10bfloat16_tEfNS_4arch4Sm80ELb0ELb1ELb1ELb1ELb1ELb0ELb0ELb0ELi2ELi4ELi4ELi4ELb0EEENS1_21CollectiveEpilogueBwdISA_SB_SD_Li256ELb1ELb0ELi2EEENS1_19SingleTileSchedulerILb1ELb0ELb0ELi128EEEEEEEEEvNT_6ParamsE$_ZN4cute3eso3ESOILb1ELb0EJNS_5tupleIJNS2_IJNS_1CILi8EEENS3_ILi1EEEEEENS3_ILi2EEES4_EEENS2_IJNS2_IJS5_NS3_ILi0EEEEEEiNS3_ILi1024EEEEEEEEC2ERKS8_RKSC_)
$_ZN7cutlass13device_kernelIN5flash19enable_sm80_to_sm89INS1_16FlashAttnBwdSm80INS1_25CollectiveMainloopBwdSm80ILi2ELi2EN4cute5tupleIJNS5_1CILi128EEES8_NS7_ILi64EEEEEENS_10bfloat16_tEfNS_4arch4Sm80ELb0ELb1ELb1ELb1ELb1ELb0ELb0ELb0ELi2ELi4ELi4ELi4ELb0EEENS1_21CollectiveEpilogueBwdISA_SB_SD_Li256ELb1ELb0ELi2EEENS1_19SingleTileSchedulerILb1ELb0ELb0ELi128EEEEEEEEEvNT_6ParamsE$_ZN4cute3eso3ESOILb1ELb0EJNS_5tupleIJNS2_IJNS_1CILi8EEENS3_ILi1EEEEEENS3_ILi2EEES4_EEENS2_IJNS2_IJS5_NS3_ILi0EEEEEEiNS3_ILi1024EEEEEEEEC2ERKS8_RKSC_:
[----:B------:R-:W-:Y:S02]  /*9a60*/  IADD3 R2, R25, -c[0x0][0x20], RZ ;  /* 0x8000080019027a10 */ /* 0x000fe40007ffe0ff */
[----:B------:R-:W-:-:S03]  /*9a70*/  MOV R7, 0x0 ;  /* 0x0000000000077802 */ /* 0x000fc60000000f00 */
[----:B------:R1:W-:Y:S01]  /*9a80*/  STL [R2], R3 ;  /* 0x0000000302007387 */ /* 0x0003e20000100800 */
[----:B------:R-:W-:Y:S05]  /*9a90*/  RET.REL.NODEC R6 `(_ZN7cutlass13device_kernelIN5flash19enable_sm80_to_sm89INS1_16FlashAttnBwdSm80INS1_25CollectiveMainloopBwdSm80ILi2ELi2EN4cute5tupleIJNS5_1CILi128EEES8_NS7_ILi64EEEEEENS_10bfloat16_tEfNS_4arch4Sm80ELb0ELb1ELb1ELb1ELb1ELb0ELb0ELb0ELi2ELi4ELi4ELi4ELb0EEENS1_21CollectiveEpilogueBwdISA_SB_SD_Li256ELb1ELb0ELi2EEENS1_19SingleTileSchedulerILb1ELb0ELb0ELi128EEEEEEEEEvNT_6ParamsE) ;  /* 0xffff656006007950 */ /* 0x000fea0003c3ffff */
        .type           $_ZN7cutlass13device_kernelIN5flash19enable_sm80_to_sm89INS1_16FlashAttnBwdSm80INS1_25CollectiveMainloopBwdSm80ILi2ELi2EN4cute5tupleIJNS5_1CILi128EEES8_NS7_ILi64EEEEEENS_10bfloat16_tEfNS_4arch4Sm80ELb0ELb1ELb1ELb1ELb1ELb0ELb0ELb0ELi2ELi4ELi4ELi4ELb0EEENS1_21CollectiveEpilogueBwdISA_SB_SD_Li256ELb1ELb0ELi2EEENS1_19SingleTileSchedulerILb1ELb0ELb0ELi128EEEEEEEEEvNT_6ParamsE$_ZN4cute3eso3ESOILb1ELb0EJNS_5tupleIJNS2_IJNS_1CILi8EEENS3_ILi1EEEEEENS3_ILi4EEES5_EEENS2_IJNS2_IJS5_NS3_ILi0EEEEEElS9_EEEEEC2ERKS8_RKSB_,@function
        .size           $_ZN7cutlass13device_kernelIN5flash19enable_sm80_to_sm89INS1_16FlashAttnBwdSm80INS1_25CollectiveMainloopBwdSm80ILi2ELi2EN4cute5tupleIJNS5_1CILi128EEES8_NS7_ILi64EEEEEENS_10bfloat16_tEfNS_4arch4Sm80ELb0ELb1ELb1ELb1ELb1ELb0ELb0ELb0ELi2ELi4ELi4ELi4ELb0EEENS1_21CollectiveEpilogueBwdISA_SB_SD_Li256ELb1ELb0ELi2EEENS1_19SingleTileSchedulerILb1ELb0ELb0ELi128EEEEEEEEEvNT_6ParamsE$_ZN4cute3eso3ESOILb1ELb0EJNS_5tupleIJNS2_IJNS_1CILi8EEENS3_ILi1EEEEEENS3_ILi4EEES5_EEENS2_IJNS2_IJS5_NS3_ILi0EEEEEElS9_EEEEEC2ERKS8_RKSB_,($_ZN7cutlass13device_kernelIN5flash19enable_sm80_to_sm89INS1_16FlashAttnBwdSm80INS1_25CollectiveMainloopBwdSm80ILi2ELi2EN4cute5tupleIJNS5_1CILi128EEES8_NS7_ILi64EEEEEENS_10bfloat16_tEfNS_4arch4Sm80ELb0ELb1ELb1ELb1ELb1ELb0ELb0ELb0ELi2ELi4ELi4ELi4ELb0EEENS1_21CollectiveEpilogueBwdISA_SB_SD_Li256ELb1ELb0ELi2EEENS1_19SingleTileSchedulerILb1ELb0ELb0ELi128EEEEEEEEEvNT_6ParamsE$_ZN4cute3eso3ESOILb1ELb0EJNS_5tupleIJNS_1CILi0EEES4_EEEiEEC2ERKS5_RKi - $_ZN7cutlass13device_kernelIN5flash19enable_sm80_to_sm89INS1_16FlashAttnBwdSm80INS1_25CollectiveMainloopBwdSm80ILi2ELi2EN4cute5tupleIJNS5_1CILi128EEES8_NS7_ILi64EEEEEENS_10bfloat16_tEfNS_4arch4Sm80ELb0ELb1ELb1ELb1ELb1ELb0ELb0ELb0ELi2ELi4ELi4ELi4ELb0EEENS1_21CollectiveEpilogueBwdISA_SB_SD_Li256ELb1ELb0ELi2EEENS1_19SingleTileSchedulerILb1ELb0ELb0ELi128EEEEEEEEEvNT_6ParamsE$_ZN4cute3eso3ESOILb1ELb0EJNS_5tupleIJNS2_IJNS_1CILi8EEENS3_ILi1EEEEEENS3_ILi4EEES5_EEENS2_IJNS2_IJS5_NS3_ILi0EEEEEElS9_EEEEEC2ERKS8_RKSB_)
$_ZN7cutlass13device_kernelIN5flash19enable_sm80_to_sm89INS1_16FlashAttnBwdSm80INS1_25CollectiveMainloopBwdSm80ILi2ELi2EN4cute5tupleIJNS5_1CILi128EEES8_NS7_ILi64EEEEEENS_10bfloat16_tEfNS_4arch4Sm80ELb0ELb1ELb1ELb1ELb1ELb0ELb0ELb0ELi2ELi4ELi4ELi4ELb0EEENS1_21CollectiveEpilogueBwdISA_SB_SD_Li256ELb1ELb0ELi2EEENS1_19SingleTileSchedulerILb1ELb0ELb0ELi128EEEEEEEEEvNT_6ParamsE$_ZN4cute3eso3ESOILb1ELb0EJNS_5tupleIJNS2_IJNS_1CILi8EEENS3_ILi1EEEEEENS3_ILi4EEES5_EEENS2_IJNS2_IJS5_NS3_ILi0EEEEEElS9_EEEEEC2ERKS8_RKSB_:
[----:B------:R-:W-:Y:S01]  /*9aa0*/  IADD3 R3, R13, -c[0x0][0x20], RZ ;  /* 0x800008000d037a10 */ /* 0x000fe20007ffe0ff */
[----:B------:R-:W-:Y:S01]  /*9ab0*/  IMAD.MOV.U32 R84, RZ, RZ, R2 ;  /* 0x000000ffff547224 */ /* 0x000fe200078e0002 */
[----:B------:R-:W-:Y:S01]  /*9ac0*/  MOV R86, R6 ;  /* 0x0000000600567202 */ /* 0x000fe20000000f00 */
[----:B------:R-:W-:Y:S01]  /*9ad0*/  IMAD.MOV.U32 R85, RZ, RZ, R5 ;  /* 0x000000ffff557224 */ /* 0x000fe200078e0005 */
[----:B------:R-:W-:-:S04]  /*9ae0*/  MOV R87, 0x0 ;  /* 0x0000000000577802 */ /* 0x000fc80000000f00 */
[----:B------:R1:W-:Y:S01]  /*9af0*/  STL.64 [R3], R84 ;  /* 0x0000005403007387 */ /* 0x0003e20000100a00 */
[----:B------:R-:W-:Y:S05]  /*9b00*/  RET.REL.NODEC R86 `(_ZN7cutlass13device_kernelIN5flash19enable_sm80_to_sm89INS1_16FlashAttnBwdSm80INS1_25CollectiveMainloopBwdSm80ILi2ELi2EN4cute5tupleIJNS5_1CILi128EEES8_NS7_ILi64EEEEEENS_10bfloat16_tEfNS_4arch4Sm80ELb0ELb1ELb1ELb1ELb1ELb0ELb0ELb0ELi2ELi4ELi4ELi4ELb0EEENS1_21CollectiveEpilogueBwdISA_SB_SD_Li256ELb1ELb0ELi2EEENS1_19SingleTileSchedulerILb1ELb0ELb0ELi128EEEEEEEEEvNT_6ParamsE) ;  /* 0xffff64f056007950 */ /* 0x000fea0003c3ffff */
        .type           $_ZN7cutlass13device_kernelIN5flash19enable_sm80_to_sm89INS1_16FlashAttnBwdSm80INS1_25CollectiveMainloopBwdSm80ILi2ELi2EN4cute5tupleIJNS5_1CILi128EEES8_NS7_ILi64EEEEEENS_10bfloat16_tEfNS_4arch4Sm80ELb0ELb1ELb1ELb1ELb1ELb0ELb0ELb0ELi2ELi4ELi4ELi4ELb0EEENS1_21CollectiveEpilogueBwdISA_SB_SD_Li256ELb1ELb0ELi2EEENS1_19SingleTileSchedulerILb1ELb0ELb0ELi128EEEEEEEEEvNT_6ParamsE$_ZN4cute3eso3ESOILb1ELb0EJNS_5tupleIJNS_1CILi0EEES4_EEEiEEC2ERKS5_RKi,@function
        .size           $_ZN7cutlass13device_kernelIN5flash19enable_sm80_to_sm89INS1_16FlashAttnBwdSm80INS1_25CollectiveMainloopBwdSm80ILi2ELi2EN4cute5tupleIJNS5_1CILi128EEES8_NS7_ILi64EEEEEENS_10bfloat16_tEfNS_4arch4Sm80ELb0ELb1ELb1ELb1ELb1ELb0ELb0ELb0ELi2ELi4ELi4ELi4ELb0EEENS1_21CollectiveEpilogueBwdISA_SB_SD_Li256ELb1ELb0ELi2EEENS1_19SingleTileSchedulerILb1ELb0ELb0ELi128EEEEEEEEEvNT_6ParamsE$_ZN4cute3eso3ESOILb1ELb0EJNS_5tupleIJNS_1CILi0EEES4_EEEiEEC2ERKS5_RKi,($_ZN7cutlass13device_kernelIN5flash19enable_sm80_to_sm89INS1_16FlashAttnBwdSm80INS1_25CollectiveMainloopBwdSm80ILi2ELi2EN4cute5tupleIJNS5_1CILi128EEES8_NS7_ILi64EEEEEENS_10bfloat16_tEfNS_4arch4Sm80ELb0ELb1ELb1ELb1ELb1ELb0ELb0ELb0ELi2ELi4ELi4ELi4ELb0EEENS1_21CollectiveEpilogueBwdISA_SB_SD_Li256ELb1ELb0ELi2EEENS1_19SingleTileSchedulerILb1ELb0ELb0ELi128EEEEEEEEEvNT_6ParamsE$_ZN4cute3eso3ESOILb1ELb0EJNS_5tupleIJNS_1CILi16EEENS3_ILi2EEES5_S5_NS3_ILi4EEES5_EEENS2_IJNS3_ILi1EEEiiiNS3_ILi144EEENS3_ILi512EEEEEEEEC2ERKS7_RKSB_ - $_ZN7cutlass13device_kernelIN5flash19enable_sm80_to_sm89INS1_16FlashAttnBwdSm80INS1_25CollectiveMainloopBwdSm80ILi2ELi2EN4cute5tupleIJNS5_1CILi128EEES8_NS7_ILi64EEEEEENS_10bfloat16_tEfNS_4arch4Sm80ELb0ELb1ELb1ELb1ELb1ELb0ELb0ELb0ELi2ELi4ELi4ELi4ELb0EEENS1_21CollectiveEpilogueBwdISA_SB_SD_Li256ELb1ELb0ELi2EEENS1_19SingleTileSchedulerILb1ELb0ELb0ELi128EEEEEEEEEvNT_6ParamsE$_ZN4cute3eso3ESOILb1ELb0EJNS_5tupleIJNS_1CILi0EEES4_EEEiEEC2ERKS5_RKi)
$_ZN7cutlass13device_kernelIN5flash19enable_sm80_to_sm89INS1_16FlashAttnBwdSm80INS1_25CollectiveMainloopBwdSm80ILi2ELi2EN4cute5tupleIJNS5_1CILi128EEES8_NS7_ILi64EEEEEENS_10bfloat16_tEfNS_4arch4Sm80ELb0ELb1ELb1ELb1ELb1ELb0ELb0ELb0ELi2ELi4ELi4ELi4ELb0EEENS1_21CollectiveEpilogueBwdISA_SB_SD_Li256ELb1ELb0ELi2EEENS1_19SingleTileSchedulerILb1ELb0ELb0ELi128EEEEEEEEEvNT_6ParamsE$_ZN4cute3eso3ESOILb1ELb0EJNS_5tupleIJNS_1CILi0EEES4_EEEiEEC2ERKS5_RKi:
[----:B------:R-:W-:Y:S02]  /*9b10*/  IADD3 R2, R70, -c[0x0][0x20], RZ ;  /* 0x8000080046027a10 */ /* 0x000fe40007ffe0ff */
[----:B------:R-:W-:-:S03]  /*9b20*/  MOV R5, 0x0 ;  /* 0x0000000000057802 */ /* 0x000fc60000000f00 */
[----:B------:R1:W-:Y:S01]  /*9b30*/  STL [R2], R3 ;  /* 0x0000000302007387 */ /* 0x0003e20000100800 */
[----:B------:R-:W-:Y:S05]  /*9b40*/  RET.REL.NODEC R4 `(_ZN7cutlass13device_kernelIN5flash19enable_sm80_to_sm89INS1_16FlashAttnBwdSm80INS1_25CollectiveMainloopBwdSm80ILi2ELi2EN4cute5tupleIJNS5_1CILi128EEES8_NS7_ILi64EEEEEENS_10bfloat16_tEfNS_4arch4Sm80ELb0ELb1ELb1ELb1ELb1ELb0ELb0ELb0ELi2ELi4ELi4ELi4ELb0EEENS1_21CollectiveEpilogueBwdISA_SB_SD_Li256ELb1ELb0ELi2EEENS1_19SingleTileSchedulerILb1ELb0ELb0ELi128EEEEEEEEEvNT_6ParamsE) ;  /* 0xffff64b004007950 */ /* 0x000fea0003c3ffff */
        .type           $_ZN7cutlass13device_kernelIN5flash19enable_sm80_to_sm89INS1_16FlashAttnBwdSm80INS1_25CollectiveMainloopBwdSm80ILi2ELi2EN4cute5tupleIJNS5_1CILi128EEES8_NS7_ILi64EEEEEENS_10bfloat16_tEfNS_4arch4Sm80ELb0ELb1ELb1ELb1ELb1ELb0ELb0ELb0ELi2ELi4ELi4ELi4ELb0EEENS1_21CollectiveEpilogueBwdISA_SB_SD_Li256ELb1ELb0ELi2EEENS1_19SingleTileSchedulerILb1ELb0ELb0ELi128EEEEEEEEEvNT_6ParamsE$_ZN4cute3eso3ESOILb1ELb0EJNS_5tupleIJNS_1CILi16EEENS3_ILi2EEES5_S5_NS3_ILi4EEES5_EEENS2_IJNS3_ILi1EEEiiiNS3_ILi144EEENS3_ILi512EEEEEEEEC2ERKS7_RKSB_,@function
        .size           $_ZN7cutlass13device_kernelIN5flash19enable_sm80_to_sm89INS1_16FlashAttnBwdSm80INS1_25CollectiveMainloopBwdSm80ILi2ELi2EN4cute5tupleIJNS5_1CILi128EEES8_NS7_ILi64EEEEEENS_10bfloat16_tEfNS_4arch4Sm80ELb0ELb1ELb1ELb1ELb1ELb0ELb0ELb0ELi2ELi4ELi4ELi4ELb0EEENS1_21CollectiveEpilogueBwdISA_SB_SD_Li256ELb1ELb0ELi2EEENS1_19SingleTileSchedulerILb1ELb0ELb0ELi128EEEEEEEEEvNT_6ParamsE$_ZN4cute3eso3ESOILb1ELb0EJNS_5tupleIJNS_1CILi16EEENS3_ILi2EEES5_S5_NS3_ILi4EEES5_EEENS2_IJNS3_ILi1EEEiiiNS3_ILi144EEENS3_ILi512EEEEEEEEC2ERKS7_RKSB_,($_ZN7cutlass13device_kernelIN5flash19enable_sm80_to_sm89INS1_16FlashAttnBwdSm80INS1_25CollectiveMainloopBwdSm80ILi2ELi2EN4cute5tupleIJNS5_1CILi128EEES8_NS7_ILi64EEEEEENS_10bfloat16_tEfNS_4arch4Sm80ELb0ELb1ELb1ELb1ELb1ELb0ELb0ELb0ELi2ELi4ELi4ELi4ELb0EEENS1_21CollectiveEpilogueBwdISA_SB_SD_Li256ELb1ELb0ELi2EEENS1_19SingleTileSchedulerILb1ELb0ELb0ELi128EEEEEEEEEvNT_6ParamsE$_ZN4cute3eso3ESOILb1ELb0EJNS_5tupleIJNS_1CILi1EEENS2_IJS4_NS3_ILi2EEES5_EEEEEENS2_IJNS3_ILi0EEENS2_IJS4_NS3_ILi256EEEiEEEEEEEEC2ERKS7_RKSB_ - $_ZN7cutlass13device_kernelIN5flash19enable_sm80_to_sm89INS1_16FlashAttnBwdSm80INS1_25CollectiveMainloopBwdSm80ILi2ELi2EN4cute5tupleIJNS5_1CILi128EEES8_NS7_ILi64EEEEEENS_10bfloat16_tEfNS_4arch4Sm80ELb0ELb1ELb1ELb1ELb1ELb0ELb0ELb0ELi2ELi4ELi4ELi4ELb0EEENS1_21CollectiveEpilogueBwdISA_SB_SD_Li256ELb1ELb0ELi2EEENS1_19SingleTileSchedulerILb1ELb0ELb0ELi128EEEEEEEEEvNT_6ParamsE$_ZN4cute3eso3ESOILb1ELb0EJNS_5tupleIJNS_1CILi16EEENS3_ILi2EEES5_S5_NS3_ILi4EEES5_EEENS2_IJNS3_ILi1EEEiiiNS3_ILi144EEENS3_ILi512EEEEEEEEC2ERKS7_RKSB_)
$_ZN7cutlass13device_kernelIN5flash19enable_sm80_to_sm89INS1_16FlashAttnBwdSm80INS1_25CollectiveMainloopBwdSm80ILi2ELi2EN4cute5tupleIJNS5_1CILi128EEES8_NS7_ILi64EEEEEENS_10bfloat16_tEfNS_4arch4Sm80ELb0ELb1ELb1ELb1ELb1ELb0ELb0ELb0ELi2ELi4ELi4ELi4ELb0EEENS1_21CollectiveEpilogueBwdISA_SB_SD_Li256ELb1ELb0ELi2EEENS1_19SingleTileSchedulerILb1ELb0ELb0ELi128EEEEEEEEEvNT_6ParamsE$_ZN4cute3eso3ESOILb1ELb0EJNS_5tupleIJNS_1CILi16EEENS3_ILi2EEES5_S5_NS3_ILi4EEES5_EEENS2_IJNS3_ILi1EEEiiiNS3_ILi144EEENS3_ILi512EEEEEEEEC2ERKS7_RKSB_:
[----:B------:R-:W-:Y:S01]  /*9b50*/  IADD3 R4, R62, -c[0x0][0x20], RZ ;  /* 0x800008003e047a10 */ /* 0x000fe20007ffe0ff */
[----:B------:R-:W-:Y:S01]  /*9b60*/  IMAD.MOV.U32 R74, RZ, RZ, R8 ;  /* 0x000000ffff4a7224 */ /* 0x000fe200078e0008 */
[----:B------:R-:W-:-:S03]  /*9b70*/  MOV R75, 0x0 ;  /* 0x00000000004b7802 */ /* 0x000fc60000000f00 */
[----:B------:R1:W-:Y:S04]  /*9b80*/  STL [R4], R2 ;  /* 0x0000000204007387 */ /* 0x0003e80000100800 */
[----:B------:R1:W-:Y:S04]  /*9b90*/  STL [R4+0x4], R3 ;  /* 0x0000040304007387 */ /* 0x0003e80000100800 */
[----:B------:R1:W-:Y:S01]  /*9ba0*/  STL [R4+0x8], R5 ;  /* 0x0000080504007387 */ /* 0x0003e20000100800 */
[----:B------:R-:W-:Y:S05]  /*9bb0*/  RET.REL.NODEC R74 `(_ZN7cutlass13device_kernelIN5flash19enable_sm80_to_sm89INS1_16FlashAttnBwdSm80INS1_25CollectiveMainloopBwdSm80ILi2ELi2EN4cute5tupleIJNS5_1CILi128EEES8_NS7_ILi64EEEEEENS_10bfloat16_tEfNS_4arch4Sm80ELb0ELb1ELb1ELb1ELb1ELb0ELb0ELb0ELi2ELi4ELi4ELi4ELb0EEENS1_21CollectiveEpilogueBwdISA_SB_SD_Li256ELb1ELb0ELi2EEENS1_19SingleTileSchedulerILb1ELb0ELb0ELi128EEEEEEEEEvNT_6ParamsE) ;  /* 0xffff64404a007950 */ /* 0x000fea0003c3ffff */
        .type           $_ZN7cutlass13device_kernelIN5flash19enable_sm80_to_sm89INS1_16FlashAttnBwdSm80INS1_25CollectiveMainloopBwdSm80ILi2ELi2EN4cute5tupleIJNS5_1CILi128EEES8_NS7_ILi64EEEEEENS_10bfloat16_tEfNS_4arch4Sm80ELb0ELb1ELb1ELb1ELb1ELb0ELb0ELb0ELi2ELi4ELi4ELi4ELb0EEENS1_21CollectiveEpilogueBwdISA_SB_SD_Li256ELb1ELb0ELi2EEENS1_19SingleTileSchedulerILb1ELb0ELb0ELi128EEEEEEEEEvNT_6ParamsE$_ZN4cute3eso3ESOILb1ELb0EJNS_5tupleIJNS_1CILi1EEENS2_IJS4_NS3_ILi2EEES5_EEEEEENS2_IJNS3_ILi0EEENS2_IJS4_NS3_ILi256EEEiEEEEEEEEC2ERKS7_RKSB_,@function
        .size           $_ZN7cutlass13device_kernelIN5flash19enable_sm80_to_sm89INS1_16FlashAttnBwdSm80INS1_25CollectiveMainloopBwdSm80ILi2ELi2EN4cute5tupleIJNS5_1CILi128EEES8_NS7_ILi64EEEEEENS_10bfloat16_tEfNS_4arch4Sm80ELb0ELb1ELb1ELb1ELb1ELb0ELb0ELb0ELi2ELi4ELi4ELi4ELb0EEENS1_21CollectiveEpilogueBwdISA_SB_SD_Li256ELb1ELb0ELi2EEENS1_19SingleTileSchedulerILb1ELb0ELb0ELi128EEEEEEEEEvNT_6ParamsE$_ZN4cute3eso3ESOILb1ELb0EJNS_5tupleIJNS_1CILi1EEENS2_IJS4_NS3_ILi2EEES5_EEEEEENS2_IJNS3_ILi0EEENS2_IJS4_NS3_ILi256EEEiEEEEEEEEC2ERKS7_RKSB_,($_ZN7cutlass13device_kernelIN5flash19enable_sm80_to_sm89INS1_16FlashAttnBwdSm80INS1_25CollectiveMainloopBwdSm80ILi2ELi2EN4cute5tupleIJNS5_1CILi128EEES8_NS7_ILi64EEEEEENS_10bfloat16_tEfNS_4arch4Sm80ELb0ELb1ELb1ELb1ELb1ELb0ELb0ELb0ELi2ELi4ELi4ELi4ELb0EEENS1_21CollectiveEpilogueBwdISA_SB_SD_Li256ELb1ELb0ELi2EEENS1_19SingleTileSchedulerILb1ELb0ELb0ELi128EEEEEEEEEvNT_6ParamsE$_ZN4cute3eso3ESOILb1ELb0EJNS_5tupleIJNS_1CILi1EEENS3_ILi0EEEEEENS2_IJiEEEEEC2ERKS6_RKS7_ - $_ZN7cutlass13device_kernelIN5flash19enable_sm80_to_sm89INS1_16FlashAttnBwdSm80INS1_25CollectiveMainloopBwdSm80ILi2ELi2EN4cute5tupleIJNS5_1CILi128EEES8_NS7_ILi64EEEEEENS_10bfloat16_tEfNS_4arch4Sm80ELb0ELb1ELb1ELb1ELb1ELb0ELb0ELb0ELi2ELi4ELi4ELi4ELb0EEENS1_21CollectiveEpilogueBwdISA_SB_SD_Li256ELb1ELb0ELi2EEENS1_19SingleTileSchedulerILb1ELb0ELb0ELi128EEEEEEEEEvNT_6ParamsE$_ZN4cute3eso3ESOILb1ELb0EJNS_5tupleIJNS_1CILi1EEENS2_IJS4_NS3_ILi2EEES5_EEEEEENS2_IJNS3_ILi0EEENS2_IJS4_NS3_ILi256EEEiEEEEEEEEC2ERKS7_RKSB_)
$_ZN7cutlass13device_kernelIN5flash19enable_sm80_to_sm89INS1_16FlashAttnBwdSm80INS1_25CollectiveMainloopBwdSm80ILi2ELi2EN4cute5tupleIJNS5_1CILi128EEES8_NS7_ILi64EEEEEENS_10bfloat16_tEfNS_4arch4Sm80ELb0ELb1ELb1ELb1ELb1ELb0ELb0ELb0ELi2ELi4ELi4ELi4ELb0EEENS1_21CollectiveEpilogueBwdISA_SB_SD_Li256ELb1ELb0ELi2EEENS1_19SingleTileSchedulerILb1ELb0ELb0ELi128EEEEEEEEEvNT_6ParamsE$_ZN4cute3eso3ESOILb1ELb0EJNS_5tupleIJNS_1CILi1EEENS2_IJS4_NS3_ILi2EEES5_EEEEEENS2_IJNS3_ILi0EEENS2_IJS4_NS3_ILi256EEEiEEEEEEEEC2ERKS7_RKSB_:
[----:B------:R-:W-:Y:S02]  /*9bc0*/  IADD3 R3, R9, -c[0x0][0x20], RZ ;  /* 0x8000080009037a10 */ /* 0x000fe40007ffe0ff */
[----:B------:R-:W-:-:S03]  /*9bd0*/  MOV R5, 0x0 ;  /* 0x0000000000057802 */ /* 0x000fc60000000f00 */
[----:B------:R1:W-:Y:S01]  /*9be0*/  STL [R3], R2 ;  /* 0x0000000203007387 */ /* 0x0003e20000100800 */
[----:B------:R-:W-:Y:S05]  /*9bf0*/  RET.REL.NODEC R4 `(_ZN7cutlass13device_kernelIN5flash19enable_sm80_to_sm89INS1_16FlashAttnBwdSm80INS1_25CollectiveMainloopBwdSm80ILi2ELi2EN4cute5tupleIJNS5_1CILi128EEES8_NS7_ILi64EEEEEENS_10bfloat16_tEfNS_4arch4Sm80ELb0ELb1ELb1ELb1ELb1ELb0ELb0ELb0ELi2ELi4ELi4ELi4ELb0EEENS1_21CollectiveEpilogueBwdISA_SB_SD_Li256ELb1ELb0ELi2EEENS1_19SingleTileSchedulerILb1ELb0ELb0ELi128EEEEEEEEEvNT_6ParamsE) ;  /* 0xffff640004007950 */ /* 0x000fea0003c3ffff */
        .type           $_ZN7cutlass13device_kernelIN5flash19enable_sm80_to_sm89INS1_16FlashAttnBwdSm80INS1_25CollectiveMainloopBwdSm80ILi2ELi2EN4cute5tupleIJNS5_1CILi128EEES8_NS7_ILi64EEEEEENS_10bfloat16_tEfNS_4arch4Sm80ELb0ELb1ELb1ELb1ELb1ELb0ELb0ELb0ELi2ELi4ELi4ELi4ELb0EEENS1_21CollectiveEpilogueBwdISA_SB_SD_Li256ELb1ELb0ELi2EEENS1_19SingleTileSchedulerILb1ELb0ELb0ELi128EEEEEEEEEvNT_6ParamsE$_ZN4cute3eso3ESOILb1ELb0EJNS_5tupleIJNS_1CILi1EEENS3_ILi0EEEEEENS2_IJiEEEEEC2ERKS6_RKS7_,@function
        .size           $_ZN7cutlass13device_kernelIN5flash19enable_sm80_to_sm89INS1_16FlashAttnBwdSm80INS1_25CollectiveMainloopBwdSm80ILi2ELi2EN4cute5tupleIJNS5_1CILi128EEES8_NS7_ILi64EEEEEENS_10bfloat16_tEfNS_4arch4Sm80ELb0ELb1ELb1ELb1ELb1ELb0ELb0ELb0ELi2ELi4ELi4ELi4ELb0EEENS1_21CollectiveEpilogueBwdISA_SB_SD_Li256ELb1ELb0ELi2EEENS1_19SingleTileSchedulerILb1ELb0ELb0ELi128EEEEEEEEEvNT_6ParamsE$_ZN4cute3eso3ESOILb1ELb0EJNS_5tupleIJNS_1CILi1EEENS3_ILi0EEEEEENS2_IJiEEEEEC2ERKS6_RKS7_,($_ZN7cutlass13device_kernelIN5flash19enable_sm80_to_sm89INS1_16FlashAttnBwdSm80INS1_25CollectiveMainloopBwdSm80ILi2ELi2EN4cute5tupleIJNS5_1CILi128EEES8_NS7_ILi64EEEEEENS_10bfloat16_tEfNS_4arch4Sm80ELb0ELb1ELb1ELb1ELb1ELb0ELb0ELb0ELi2ELi4ELi4ELi4ELb0EEENS1_21CollectiveEpilogueBwdISA_SB_SD_Li256ELb1ELb0ELi2EEENS1_19SingleTileSchedulerILb1ELb0ELb0ELi128EEEEEEEEEvNT_6ParamsE$_ZN4cute3eso3ESOILb1ELb0EJNS_5tupleIJNS_1CILi1EEENS3_ILi0EEEEEENS3_ILi4096EEENS2_IJiiEEEEEC2ERKS6_RKS7_RKS8_ - $_ZN7cutlass13device_kernelIN5flash19enable_sm80_to_sm89INS1_16FlashAttnBwdSm80INS1_25CollectiveMainloopBwdSm80ILi2ELi2EN4cute5tupleIJNS5_1CILi128EEES8_NS7_ILi64EEEEEENS_10bfloat16_tEfNS_4arch4Sm80ELb0ELb1ELb1ELb1ELb1ELb0ELb0ELb0ELi2ELi4ELi4ELi4ELb0EEENS1_21CollectiveEpilogueBwdISA_SB_SD_Li256ELb1ELb0ELi2EEENS1_19SingleTileSchedulerILb1ELb0ELb0ELi128EEEEEEEEEvNT_6ParamsE$_ZN4cute3eso3ESOILb1ELb0EJNS_5tupleIJNS_1CILi1EEENS3_ILi0EEEEEENS2_IJiEEEEEC2ERKS6_RKS7_)
$_ZN7cutlass13device_kernelIN5flash19enable_sm80_to_sm89INS1_16FlashAttnBwdSm80INS1_25CollectiveMainloopBwdSm80ILi2ELi2EN4cute5tupleIJNS5_1CILi128EEES8_NS7_ILi64EEEEEENS_10bfloat16_tEfNS_4arch4Sm80ELb0ELb1ELb1ELb1ELb1ELb0ELb0ELb0ELi2ELi4ELi4ELi4ELb0EEENS1_21CollectiveEpilogueBwdISA_SB_SD_Li256ELb1ELb0ELi2EEENS1_19SingleTileSchedulerILb1ELb0ELb0ELi128EEEEEEEEEvNT_6ParamsE$_ZN4cute3eso3ESOILb1ELb0EJNS_5tupleIJNS_1CILi1EEENS3_ILi0EEEEEENS2_IJiEEEEEC2ERKS6_RKS7_:
[----:B------:R-:W-:Y:S02]  /*9c00*/  IADD3 R2, R70, -c[0x0][0x20], RZ ;  /* 0x8000080046027a10 */ /* 0x000fe40007ffe0ff */
[----:B------:R-:W-:-:S03]  /*9c10*/  MOV R7, 0x0 ;  /* 0x0000000000077802 */ /* 0x000fc60000000f00 */
[----:B------:R1:W-:Y:S01]  /*9c20*/  STL [R2], R3 ;  /* 0x0000000302007387 */ /* 0x0003e20000100800 */
[----:B------:R-:W-:Y:S05]  /*9c30*/  RET.REL.NODEC R6 `(_ZN7cutlass13device_kernelIN5flash19enable_sm80_to_sm89INS1_16FlashAttnBwdSm80INS1_25CollectiveMainloopBwdSm80ILi2ELi2EN4cute5tupleIJNS5_1CILi128EEES8_NS7_ILi64EEEEEENS_10bfloat16_tEfNS_4arch4Sm80ELb0ELb1ELb1ELb1ELb1ELb0ELb0ELb0ELi2ELi4ELi4ELi4ELb0EEENS1_21CollectiveEpilogueBwdISA_SB_SD_Li256ELb1ELb0ELi2EEENS1_19SingleTileSchedulerILb1ELb0ELb0ELi128EEEEEEEEEvNT_6ParamsE) ;  /* 0xffff63c006007950 */ /* 0x000fea0003c3ffff */
        .type           $_ZN7cutlass13device_kernelIN5flash19enable_sm80_to_sm89INS1_16FlashAttnBwdSm80INS1_25CollectiveMainloopBwdSm80ILi2ELi2EN4cute5tupleIJNS5_1CILi128EEES8_NS7_ILi64EEEEEENS_10bfloat16_tEfNS_4arch4Sm80ELb0ELb1ELb1ELb1ELb1ELb0ELb0ELb0ELi2ELi4ELi4ELi4ELb0EEENS1_21CollectiveEpilogueBwdISA_SB_SD_Li256ELb1ELb0ELi2EEENS1_19SingleTileSchedulerILb1ELb0ELb0ELi128EEEEEEEEEvNT_6ParamsE$_ZN4cute3eso3ESOILb1ELb0EJNS_5tupleIJNS_1CILi1EEENS3_ILi0EEEEEENS3_ILi4096EEENS2_IJiiEEEEEC2ERKS6_RKS7_RKS8_,@function
        .size           $_ZN7cutlass13device_kernelIN5flash19enable_sm80_to_sm89INS1_16FlashAttnBwdSm80INS1_25CollectiveMainloopBwdSm80ILi2ELi2EN4cute5tupleIJNS5_1CILi128EEES8_NS7_ILi64EEEEEENS_10bfloat16_tEfNS_4arch4Sm80ELb0ELb1ELb1ELb1ELb1ELb0ELb0ELb0ELi2ELi4ELi4ELi4ELb0EEENS1_21CollectiveEpilogueBwdISA_SB_SD_Li256ELb1ELb0ELi2EEENS1_19SingleTileSchedulerILb1ELb0ELb0ELi128EEEEEEEEEvNT_6ParamsE$_ZN4cute3eso3ESOILb1ELb0EJNS_5tupleIJNS_1CILi1EEENS3_ILi0EEEEEENS3_ILi4096EEENS2_IJiiEEEEEC2ERKS6_RKS7_RKS8_,($_ZN7cutlass13device_kernelIN5flash19enable_sm80_to_sm89INS1_16FlashAttnBwdSm80INS1_25CollectiveMainloopBwdSm80ILi2ELi2EN4cute5tupleIJNS5_1CILi128EEES8_NS7_ILi64EEEEEENS_10bfloat16_tEfNS_4arch4Sm80ELb0ELb1ELb1ELb1ELb1ELb0ELb0ELb0ELi2ELi4ELi4ELi4ELb0EEENS1_21CollectiveEpilogueBwdISA_SB_SD_Li256ELb1ELb0ELi2EEENS1_19SingleTileSchedulerILb1ELb0ELb0ELi128EEEEEEEEEvNT_6ParamsE$_ZN4cute3eso3ESOILb1ELb0EJNS_5tupleIJNS_1CILi1EEENS3_ILi0EEEEEEiEEC2ERKS6_RKi - $_ZN7cutlass13device_kernelIN5flash19enable_sm80_to_sm89INS1_16FlashAttnBwdSm80INS1_25CollectiveMainloopBwdSm80ILi2ELi2EN4cute5tupleIJNS5_1CILi128EEES8_NS7_ILi64EEEEEENS_10bfloat16_tEfNS_4arch4Sm80ELb0ELb1ELb1ELb1ELb1ELb0ELb0ELb0ELi2ELi4ELi4ELi4ELb0EEENS1_21CollectiveEpilogueBwdISA_SB_SD_Li256ELb1ELb0ELi2EEENS1_19SingleTileSchedulerILb1ELb0ELb0ELi128EEEEEEEEEvNT_6ParamsE$_ZN4cute3eso3ESOILb1ELb0EJNS_5tupleIJNS_1CILi1EEENS3_ILi0EEEEEENS3_ILi4096EEENS2_IJiiEEEEEC2ERKS6_RKS7_RKS8_)
$_ZN7cutlass13device_kernelIN5flash19enable_sm80_to_sm89INS1_16FlashAttnBwdSm80INS1_25CollectiveMainloopBwdSm80ILi2ELi2EN4cute5tupleIJNS5_1CILi128EEES8_NS7_ILi64EEEEEENS_10bfloat16_tEfNS_4arch4Sm80ELb0ELb1ELb1ELb1ELb1ELb0ELb0ELb0ELi2ELi4ELi4ELi4ELb0EEENS1_21CollectiveEpilogueBwdISA_SB_SD_Li256ELb1ELb0ELi2EEENS1_19SingleTileSchedulerILb1ELb0ELb0ELi128EEEEEEEEEvNT_6ParamsE$_ZN4cute3eso3ESOILb1ELb0EJNS_5tupleIJNS_1CILi1EEENS3_ILi0EEEEEENS3_ILi4096EEENS2_IJiiEEEEEC2ERKS6_RKS7_RKS8_:
[----:B------:R-:W-:Y:S01]  /*9c40*/  IADD3 R2, R2, -c[0x0][0x20], RZ ;  /* 0x8000080002027a10 */ /* 0x000fe20007ffe0ff */
[----:B------:R-:W-:Y:S01]  /*9c50*/  IMAD.MOV.U32 R8, RZ, RZ, R6 ;  /* 0x000000ffff087224 */ /* 0x000fe200078e0006 */
[----:B------:R-:W-:-:S03]  /*9c60*/  MOV R9, 0x0 ;  /* 0x0000000000097802 */ /* 0x000fc60000000f00 */
[----:B------:R1:W-:Y:S04]  /*9c70*/  STL [R2], R5 ;  /* 0x0000000502007387 */ /* 0x0003e80000100800 */
[----:B------:R1:W-:Y:S01]  /*9c80*/  STL [R2+0x4], R3 ;  /* 0x0000040302007387 */ /* 0x0003e20000100800 */
[----:B------:R-:W-:Y:S05]  /*9c90*/  RET.REL.NODEC R8 `(_ZN7cutlass13device_kernelIN5flash19enable_sm80_to_sm89INS1_16FlashAttnBwdSm80INS1_25CollectiveMainloopBwdSm80ILi2ELi2EN4cute5tupleIJNS5_1CILi128EEES8_NS7_ILi64EEEEEENS_10bfloat16_tEfNS_4arch4Sm80ELb0ELb1ELb1ELb1ELb1ELb0ELb0ELb0ELi2ELi4ELi4ELi4ELb0EEENS1_21CollectiveEpilogueBwdISA_SB_SD_Li256ELb1ELb0ELi2EEENS1_19SingleTileSchedulerILb1ELb0ELb0ELi128EEEEEEEEEvNT_6ParamsE) ;  /* 0xffff636008007950 */ /* 0x000fea0003c3ffff */
        .type           $_ZN7cutlass13device_kernelIN5flash19enable_sm80_to_sm89INS1_16FlashAttnBwdSm80INS1_25CollectiveMainloopBwdSm80ILi2ELi2EN4cute5tupleIJNS5_1CILi128EEES8_NS7_ILi64EEEEEENS_10bfloat16_tEfNS_4arch4Sm80ELb0ELb1ELb1ELb1ELb1ELb0ELb0ELb0ELi2ELi4ELi4ELi4ELb0EEENS1_21CollectiveEpilogueBwdISA_SB_SD_Li256ELb1ELb0ELi2EEENS1_19SingleTileSchedulerILb1ELb0ELb0ELi128EEEEEEEEEvNT_6ParamsE$_ZN4cute3eso3ESOILb1ELb0EJNS_5tupleIJNS_1CILi1EEENS3_ILi0EEEEEEiEEC2ERKS6_RKi,@function
        .size           $_ZN7cutlass13device_kernelIN5flash19enable_sm80_to_sm89INS1_16FlashAttnBwdSm80INS1_25CollectiveMainloopBwdSm80ILi2ELi2EN4cute5tupleIJNS5_1CILi128EEES8_NS7_ILi64EEEEEENS_10bfloat16_tEfNS_4arch4Sm80ELb0ELb1ELb1ELb1ELb1ELb0ELb0ELb0ELi2ELi4ELi4ELi4ELb0EEENS1_21CollectiveEpilogueBwdISA_SB_SD_Li256ELb1ELb0ELi2EEENS1_19SingleTileSchedulerILb1ELb0ELb0ELi128EEEEEEEEEvNT_6ParamsE$_ZN4cute3eso3ESOILb1ELb0EJNS_5tupleIJNS_1CILi1EEENS3_ILi0EEEEEEiEEC2ERKS6_RKi,($_ZN7cutlass13device_kernelIN5flash19enable_sm80_to_sm89INS1_16FlashAttnBwdSm80INS1_25CollectiveMainloopBwdSm80ILi2ELi2EN4cute5tupleIJNS5_1CILi128EEES8_NS7_ILi64EEEEEENS_10bfloat16_tEfNS_4arch4Sm80ELb0ELb1ELb1ELb1ELb1ELb0ELb0ELb0ELi2ELi4ELi4ELi4ELb0EEENS1_21CollectiveEpilogueBwdISA_SB_SD_Li256ELb1ELb0ELi2EEENS1_19SingleTileSchedulerILb1ELb0ELb0ELi128EEEEEEEEEvNT_6ParamsE$_ZN4cute3eso3ESOILb1ELb0EJNS_5tupleIJNS_1CILi1EEENS3_ILi0EEEEEEiNS3_ILi1024EEEEEC2ERKS6_RKiRKS7_ - $_ZN7cutlass13device_kernelIN5flash19enable_sm80_to_sm89INS1_16FlashAttnBwdSm80INS1_25CollectiveMainloopBwdSm80ILi2ELi2EN4cute5tupleIJNS5_1CILi128EEES8_NS7_ILi64EEEEEENS_10bfloat16_tEfNS_4arch4Sm80ELb0ELb1ELb1ELb1ELb1ELb0ELb0ELb0ELi2ELi4ELi4ELi4ELb0EEENS1_21CollectiveEpilogueBwdISA_SB_SD_Li256ELb1ELb0ELi2EEENS1_19SingleTileSchedulerILb1ELb0ELb0ELi128EEEEEEEEEvNT_6ParamsE$_ZN4cute3eso3ESOILb1ELb0EJNS_5tupleIJNS_1CILi1EEENS3_ILi0EEEEEEiEEC2ERKS6_RKi)
$_ZN7cutlass13device_kernelIN5flash19enable_sm80_to_sm89INS1_16FlashAttnBwdSm80INS1_25CollectiveMainloopBwdSm80ILi2ELi2EN4cute5tupleIJNS5_1CILi128EEES8_NS7_ILi64EEEEEENS_10bfloat16_tEfNS_4arch4Sm80ELb0ELb1ELb1ELb1ELb1ELb0ELb0ELb0ELi2ELi4ELi4ELi4ELb0EEENS1_21CollectiveEpilogueBwdISA_SB_SD_Li256ELb1ELb0ELi2EEENS1_19SingleTileSchedulerILb1ELb0ELb0ELi128EEEEEEEEEvNT_6ParamsE$_ZN4cute3eso3ESOILb1ELb0EJNS_5tupleIJNS_1CILi1EEENS3_ILi0EEEEEEiEEC2ERKS6_RKi:
[----:B------:R-:W-:Y:S02]  /*9ca0*/  IADD3 R2, R2, -c[0x0][0x20], RZ ;  /* 0x8000080002027a10 */ /* 0x000fe40007ffe0ff */
[----:B------:R-:W-:-:S03]  /*9cb0*/  MOV R7, 0x0 ;  /* 0x0000000000077802 */ /* 0x000fc60000000f00 */
[----:B------:R1:W-:Y:S01]  /*9cc0*/  STL [R2], R3 ;  /* 0x0000000302007387 */ /* 0x0003e20000100800 */
[----:B------:R-:W-:Y:S05]  /*9cd0*/  RET.REL.NODEC R6 `(_ZN7cutlass13device_kernelIN5flash19enable_sm80_to_sm89INS1_16FlashAttnBwdSm80INS1_25CollectiveMainloopBwdSm80ILi2ELi2EN4cute5tupleIJNS5_1CILi128EEES8_NS7_ILi64EEEEEENS_10bfloat16_tEfNS_4arch4Sm80ELb0ELb1ELb1ELb1ELb1ELb0ELb0ELb0ELi2ELi4ELi4ELi4ELb0EEENS1_21CollectiveEpilogueBwdISA_SB_SD_Li256ELb1ELb0ELi2EEENS1_19SingleTileSchedulerILb1ELb0ELb0ELi128EEEEEEEEEvNT_6ParamsE) ;  /* 0xffff632006007950 */ /* 0x000fea0003c3ffff */
        .type           $_ZN7cutlass13device_kernelIN5flash19enable_sm80_to_sm89INS1_16FlashAttnBwdSm80INS1_25CollectiveMainloopBwdSm80ILi2ELi2EN4cute5tupleIJNS5_1CILi128EEES8_NS7_ILi64EEEEEENS_10bfloat16_tEfNS_4arch4Sm80ELb0ELb1ELb1ELb1ELb1ELb0ELb0ELb0ELi2ELi4ELi4ELi4ELb0EEENS1_21CollectiveEpilogueBwdISA_SB_SD_Li256ELb1ELb0ELi2EEENS1_19SingleTileSchedulerILb1ELb0ELb0ELi128EEEEEEEEEvNT_6ParamsE$_ZN4cute3eso3ESOILb1ELb0EJNS_5tupleIJNS_1CILi1EEENS3_ILi0EEEEEEiNS3_ILi1024EEEEEC2ERKS6_RKiRKS7_,@function
        .size           $_ZN7cutlass13device_kernelIN5flash19enable_sm80_to_sm89INS1_16FlashAttnBwdSm80INS1_25CollectiveMainloopBwdSm80ILi2ELi2EN4cute5tupleIJNS5_1CILi128EEES8_NS7_ILi64EEEEEENS_10bfloat16_tEfNS_4arch4Sm80ELb0ELb1ELb1ELb1ELb1ELb0ELb0ELb0ELi2ELi4ELi4ELi4ELb0EEENS1_21CollectiveEpilogueBwdISA_SB_SD_Li256ELb1ELb0ELi2EEENS1_19SingleTileSchedulerILb1ELb0ELb0ELi128EEEEEEEEEvNT_6ParamsE$_ZN4cute3eso3ESOILb1ELb0EJNS_5tupleIJNS_1CILi1EEENS3_ILi0EEEEEEiNS3_ILi1024EEEEEC2ERKS6_RKiRKS7_,($_ZN7cutlass13device_kernelIN5flash19enable_sm80_to_sm89INS1_16FlashAttnBwdSm80INS1_25CollectiveMainloopBwdSm80ILi2ELi2EN4cute5tupleIJNS5_1CILi128EEES8_NS7_ILi64EEEEEENS_10bfloat16_tEfNS_4arch4Sm80ELb0ELb1ELb1ELb1ELb1ELb0ELb0ELb0ELi2ELi4ELi4ELi4ELb0EEENS1_21CollectiveEpilogueBwdISA_SB_SD_Li256ELb1ELb0ELi2EEENS1_19SingleTileSchedulerILb1ELb0ELb0ELi128EEEEEEEEEvNT_6ParamsE$_ZN4cute3eso3ESOILb1ELb0EJNS_5tupleIJNS_1CILi1EEENS3_ILi0EEEEEElS5_EEC2ERKS6_RKlRKS5_ - $_ZN7cutlass13device_kernelIN5flash19enable_sm80_to_sm89INS1_16FlashAttnBwdSm80INS1_25CollectiveMainloopBwdSm80ILi2ELi2EN4cute5tupleIJNS5_1CILi128EEES8_NS7_ILi64EEEEEENS_10bfloat16_tEfNS_4arch4Sm80ELb0ELb1ELb1ELb1ELb1ELb0ELb0ELb0ELi2ELi4ELi4ELi4ELb0EEENS1_21CollectiveEpilogueBwdISA_SB_SD_Li256ELb1ELb0ELi2EEENS1_19SingleTileSchedulerILb1ELb0ELb0ELi128EEEEEEEEEvNT_6ParamsE$_ZN4cute3eso3ESOILb1ELb0EJNS_5tupleIJNS_1CILi1EEENS3_ILi0EEEEEEiNS3_ILi1024EEEEEC2ERKS6_RKiRKS7_)
$_ZN7cutlass13device_kernelIN5flash19enable_sm80_to_sm89INS1_16FlashAttnBwdSm80INS1_25CollectiveMainloopBwdSm80ILi2ELi2EN4cute5tupleIJNS5_1CILi128EEES8_NS7_ILi64EEEEEENS_10bfloat16_tEfNS_4arch4Sm80ELb0ELb1ELb1ELb1ELb1ELb0ELb0ELb0ELi2ELi4ELi4ELi4ELb0EEENS1_21CollectiveEpilogueBwdISA_SB_SD_Li256ELb1ELb0ELi2EEENS1_19SingleTileSchedulerILb1ELb0ELb0ELi128EEEEEEEEEvNT_6ParamsE$_ZN4cute3eso3ESOILb1ELb0EJNS_5tupleIJNS_1CILi1EEENS3_ILi0EEEEEEiNS3_ILi1024EEEEEC2ERKS6_RKiRKS7_:
[----:B------:R-:W-:Y:S02]  /*9ce0*/  IADD3 R2, R2, -c[0x0][0x20], RZ ;  /* 0x8000080002027a10 */ /* 0x000fe40007ffe0ff */
[----:B------:R-:W-:-:S03]  /*9cf0*/  MOV R7, 0x0 ;  /* 0x0000000000077802 */ /* 0x000fc60000000f00 */
[----:B------:R1:W-:Y:S01]  /*9d00*/  STL [R2], R3 ;  /* 0x0000000302007387 */ /* 0x0003e20000100800 */
[----:B------:R-:W-:Y:S05]  /*9d10*/  RET.REL.NODEC R6 `(_ZN7cutlass13device_kernelIN5flash19enable_sm80_to_sm89INS1_16FlashAttnBwdSm80INS1_25CollectiveMainloopBwdSm80ILi2ELi2EN4cute5tupleIJNS5_1CILi128EEES8_NS7_ILi64EEEEEENS_10bfloat16_tEfNS_4arch4Sm80ELb0ELb1ELb1ELb1ELb1ELb0ELb0ELb0ELi2ELi4ELi4ELi4ELb0EEENS1_21CollectiveEpilogueBwdISA_SB_SD_Li256ELb1ELb0ELi2EEENS1_19SingleTileSchedulerILb1ELb0ELb0ELi128EEEEEEEEEvNT_6ParamsE) ;  /* 0xffff62e006007950 */ /* 0x000fea0003c3ffff */
        .type           $_ZN7cutlass13device_kernelIN5flash19enable_sm80_to_sm89INS1_16FlashAttnBwdSm80INS1_25CollectiveMainloopBwdSm80ILi2ELi2EN4cute5tupleIJNS5_1CILi128EEES8_NS7_ILi64EEEEEENS_10bfloat16_tEfNS_4arch4Sm80ELb0ELb1ELb1ELb1ELb1ELb0ELb0ELb0ELi2ELi4ELi4ELi4ELb0EEENS1_21CollectiveEpilogueBwdISA_SB_SD_Li256ELb1ELb0ELi2EEENS1_19SingleTileSchedulerILb1ELb0ELb0ELi128EEEEEEEEEvNT_6ParamsE$_ZN4cute3eso3ESOILb1ELb0EJNS_5tupleIJNS_1CILi1EEENS3_ILi0EEEEEElS5_EEC2ERKS6_RKlRKS5_,@function
        .size           $_ZN7cutlass13device_kernelIN5flash19enable_sm80_to_sm89INS1_16FlashAttnBwdSm80INS1_25CollectiveMainloopBwdSm80ILi2ELi2EN4cute5tupleIJNS5_1CILi128EEES8_NS7_ILi64EEEEEENS_10bfloat16_tEfNS_4arch4Sm80ELb0ELb1ELb1ELb1ELb1ELb0ELb0ELb0ELi2ELi4ELi4ELi4ELb0EEENS1_21CollectiveEpilogueBwdISA_SB_SD_Li256ELb1ELb0ELi2EEENS1_19SingleTileSchedulerILb1ELb0ELb0ELi128EEEEEEEEEvNT_6ParamsE$_ZN4cute3eso3ESOILb1ELb0EJNS_5tupleIJNS_1CILi1EEENS3_ILi0EEEEEElS5_EEC2ERKS6_RKlRKS5_,($_ZN7cutlass13device_kernelIN5flash19enable_sm80_to_sm89INS1_16FlashAttnBwdSm80INS1_25CollectiveMainloopBwdSm80ILi2ELi2EN4cute5tupleIJNS5_1CILi128EEES8_NS7_ILi64EEEEEENS_10bfloat16_tEfNS_4arch4Sm80ELb0ELb1ELb1ELb1ELb1ELb0ELb0ELb0ELi2ELi4ELi4ELi4ELb0EEENS1_21CollectiveEpilogueBwdISA_SB_SD_Li256ELb1ELb0ELi2EEENS1_19SingleTileSchedulerILb1ELb0ELb0ELi128EEEEEEEEEvNT_6ParamsE$_ZN4cute3eso3ESOILb1ELb0EJNS_5tupleIJNS_1CILi1EEENS3_ILi2EEEEEENS2_IJNS3_ILi0EEEiEEEEEC2ERKS6_RKS8_ - $_ZN7cutlass13device_kernelIN5flash19enable_sm80_to_sm89INS1_16FlashAttnBwdSm80INS1_25CollectiveMainloopBwdSm80ILi2ELi2EN4cute5tupleIJNS5_1CILi128EEES8_NS7_ILi64EEEEEENS_10bfloat16_tEfNS_4arch4Sm80ELb0ELb1ELb1ELb1ELb1ELb0ELb0ELb0ELi2ELi4ELi4ELi4ELb0EEENS1_21CollectiveEpilogueBwdISA_SB_SD_Li256ELb1ELb0ELi2EEENS1_19SingleTileSchedulerILb1ELb0ELb0ELi128EEEEEEEEEvNT_6ParamsE$_ZN4cute3eso3ESOILb1ELb0EJNS_5tupleIJNS_1CILi1EEENS3_ILi0EEEEEElS5_EEC2ERKS6_RKlRKS5_)
$_ZN7cutlass13device_kernelIN5flash19enable_sm80_to_sm89INS1_16FlashAttnBwdSm80INS1_25CollectiveMainloopBwdSm80ILi2ELi2EN4cute5tupleIJNS5_1CILi128EEES8_NS7_ILi64EEEEEENS_10bfloat16_tEfNS_4arch4Sm80ELb0ELb1ELb1ELb1ELb1ELb0ELb0ELb0ELi2ELi4ELi4ELi4ELb0EEENS1_21CollectiveEpilogueBwdISA_SB_SD_Li256ELb1ELb0ELi2EEENS1_19SingleTileSchedulerILb1ELb0ELb0ELi128EEEEEEEEEvNT_6ParamsE$_ZN4cute3eso3ESOILb1ELb0EJNS_5tupleIJNS_1CILi1EEENS3_ILi0EEEEEElS5_EEC2ERKS6_RKlRKS5_:
[----:B------:R-:W-:Y:S01]  /*9d20*/  IADD3 R3, R3, -c[0x0][0x20], RZ ;  /* 0x8000080003037a10 */ /* 0x000fe20007ffe0ff */
[----:B------:R-:W-:Y:S01]  /*9d30*/  IMAD.MOV.U32 R84, RZ, RZ, R2 ;  /* 0x000000ffff547224 */ /* 0x000fe200078e0002 */
[----:B------:R-:W-:Y:S01]  /*9d40*/  MOV R86, R6 ;  /* 0x0000000600567202 */ /* 0x000fe20000000f00 */
[----:B------:R-:W-:Y:S01]  /*9d50*/  IMAD.MOV.U32 R85, RZ, RZ, R5 ;  /* 0x000000ffff557224 */ /* 0x000fe200078e0005 */
[----:B------:R-:W-:-:S04]  /*9d60*/  MOV R87, 0x0 ;  /* 0x0000000000577802 */ /* 0x000fc80000000f00 */
[----:B------:R1:W-:Y:S01]  /*9d70*/  STL.64 [R3], R84 ;  /* 0x0000005403007387 */ /* 0x0003e20000100a00 */
[----:B------:R-:W-:Y:S05]  /*9d80*/  RET.REL.NODEC R86 `(_ZN7cutlass13device_kernelIN5flash19enable_sm80_to_sm89INS1_16FlashAttnBwdSm80INS1_25CollectiveMainloopBwdSm80ILi2ELi2EN4cute5tupleIJNS5_1CILi128EEES8_NS7_ILi64EEEEEENS_10bfloat16_tEfNS_4arch4Sm80ELb0ELb1ELb1ELb1ELb1ELb0ELb0ELb0ELi2ELi4ELi4ELi4ELb0EEENS1_21CollectiveEpilogueBwdISA_SB_SD_Li256ELb1ELb0ELi2EEENS1_19SingleTileSchedulerILb1ELb0ELb0ELi128EEEEEEEEEvNT_6ParamsE) ;  /* 0xffff627056007950 */ /* 0x000fea0003c3ffff */
        .type           $_ZN7cutlass13device_kernelIN5flash19enable_sm80_to_sm89INS1_16FlashAttnBwdSm80INS1_25CollectiveMainloopBwdSm80ILi2ELi2EN4cute5tupleIJNS5_1CILi128EEES8_NS7_ILi64EEEEEENS_10bfloat16_tEfNS_4arch4Sm80ELb0ELb1ELb1ELb1ELb1ELb0ELb0ELb0ELi2ELi4ELi4ELi4ELb0EEENS1_21CollectiveEpilogueBwdISA_SB_SD_Li256ELb1ELb0ELi2EEENS1_19SingleTileSchedulerILb1ELb0ELb0ELi128EEEEEEEEEvNT_6ParamsE$_ZN4cute3eso3ESOILb1ELb0EJNS_5tupleIJNS_1CILi1EEENS3_ILi2EEEEEENS2_IJNS3_ILi0EEEiEEEEEC2ERKS6_RKS8_,@function
        .size           $_ZN7cutlass13device_kernelIN5flash19enable_sm80_to_sm89INS1_16FlashAttnBwdSm80INS1_25CollectiveMainloopBwdSm80ILi2ELi2EN4cute5tupleIJNS5_1CILi128EEES8_NS7_ILi64EEEEEENS_10bfloat16_tEfNS_4arch4Sm80ELb0ELb1ELb1ELb1ELb1ELb0ELb0ELb0ELi2ELi4ELi4ELi4ELb0EEENS1_21CollectiveEpilogueBwdISA_SB_SD_Li256ELb1ELb0ELi2EEENS1_19SingleTileSchedulerILb1ELb0ELb0ELi128EEEEEEEEEvNT_6ParamsE$_ZN4cute3eso3ESOILb1ELb0EJNS_5tupleIJNS_1CILi1EEENS3_ILi2EEEEEENS2_IJNS3_ILi0EEEiEEEEEC2ERKS6_RKS8_,($_ZN7cutlass13device_kernelIN5flash19enable_sm80_to_sm89INS1_16FlashAttnBwdSm80INS1_25CollectiveMainloopBwdSm80ILi2ELi2EN4cute5tupleIJNS5_1CILi128EEES8_NS7_ILi64EEEEEENS_10bfloat16_tEfNS_4arch4Sm80ELb0ELb1ELb1ELb1ELb1ELb0ELb0ELb0ELi2ELi4ELi4ELi4ELb0EEENS1_21CollectiveEpilogueBwdISA_SB_SD_Li256ELb1ELb0ELi2EEENS1_19SingleTileSchedulerILb1ELb0ELb0ELi128EEEEEEEEEvNT_6ParamsE$_ZN4cute3eso3ESOILb1ELb0EJNS_5tupleIJNS_1CILi1EEENS3_ILi2EEES5_EEENS2_IJS4_NS3_ILi256EEEiEEEEEC2ERKS6_RKS8_ - $_ZN7cutlass13device_kernelIN5flash19enable_sm80_to_sm89INS1_16FlashAttnBwdSm80INS1_25CollectiveMainloopBwdSm80ILi2ELi2EN4cute5tupleIJNS5_1CILi128EEES8_NS7_ILi64EEEEEENS_10bfloat16_tEfNS_4arch4Sm80ELb0ELb1ELb1ELb1ELb1ELb0ELb0ELb0ELi2ELi4ELi4ELi4ELb0EEENS1_21CollectiveEpilogueBwdISA_SB_SD_Li256ELb1ELb0ELi2EEENS1_19SingleTileSchedulerILb1ELb0ELb0ELi128EEEEEEEEEvNT_6ParamsE$_ZN4cute3eso3ESOILb1ELb0EJNS_5tupleIJNS_1CILi1EEENS3_ILi2EEEEEENS2_IJNS3_ILi0EEEiEEEEEC2ERKS6_RKS8_)
$_ZN7cutlass13device_kernelIN5flash19enable_sm80_to_sm89INS1_16FlashAttnBwdSm80INS1_25CollectiveMainloopBwdSm80ILi2ELi2EN4cute5tupleIJNS5_1CILi128EEES8_NS7_ILi64EEEEEENS_10bfloat16_tEfNS_4arch4Sm80ELb0ELb1ELb1ELb1ELb1ELb0ELb0ELb0ELi2ELi4ELi4ELi4ELb0EEENS1_21CollectiveEpilogueBwdISA_SB_SD_Li256ELb1ELb0ELi2EEENS1_19SingleTileSchedulerILb1ELb0ELb0ELi128EEEEEEEEEvNT_6ParamsE$_ZN4cute3eso3ESOILb1ELb0EJNS_5tupleIJNS_1CILi1EEENS3_ILi2EEEEEENS2_IJNS3_ILi0EEEiEEEEEC2ERKS6_RKS8_:
[----:B------:R-:W-:Y:S02]  /*9d90*/  IADD3 R3, R12, -c[0x0][0x20], RZ ;  /* 0x800008000c037a10 */ /* 0x000fe40007ffe0ff */
[----:B------:R-:W-:-:S03]  /*9da0*/  MOV R5, 0x0 ;  /* 0x0000000000057802 */ /* 0x000fc60000000f00 */
[----:B------:R1:W-:Y:S01]  /*9db0*/  STL [R3], R2 ;  /* 0x0000000203007387 */ /* 0x0003e20000100800 */
[----:B------:R-:W-:Y:S05]  /*9dc0*/  RET.REL.NODEC R4 `(_ZN7cutlass13device_kernelIN5flash19enable_sm80_to_sm89INS1_16FlashAttnBwdSm80INS1_25CollectiveMainloopBwdSm80ILi2ELi2EN4cute5tupleIJNS5_1CILi128EEES8_NS7_ILi64EEEEEENS_10bfloat16_tEfNS_4arch4Sm80ELb0ELb1ELb1ELb1ELb1ELb0ELb0ELb0ELi2ELi4ELi4ELi4ELb0EEENS1_21CollectiveEpilogueBwdISA_SB_SD_Li256ELb1ELb0ELi2EEENS1_19SingleTileSchedulerILb1ELb0ELb0ELi128EEEEEEEEEvNT_6ParamsE) ;  /* 0xffff623004007950 */ /* 0x000fea0003c3ffff */
        .type           $_ZN7cutlass13device_kernelIN5flash19enable_sm80_to_sm89INS1_16FlashAttnBwdSm80INS1_25CollectiveMainloopBwdSm80ILi2ELi2EN4cute5tupleIJNS5_1CILi128EEES8_NS7_ILi64EEEEEENS_10bfloat16_tEfNS_4arch4Sm80ELb0ELb1ELb1ELb1ELb1ELb0ELb0ELb0ELi2ELi4ELi4ELi4ELb0EEENS1_21CollectiveEpilogueBwdISA_SB_SD_Li256ELb1ELb0ELi2EEENS1_19SingleTileSchedulerILb1ELb0ELb0ELi128EEEEEEEEEvNT_6ParamsE$_ZN4cute3eso3ESOILb1ELb0EJNS_5tupleIJNS_1CILi1EEENS3_ILi2EEES5_EEENS2_IJS4_NS3_ILi256EEEiEEEEEC2ERKS6_RKS8_,@function
        .size           $_ZN7cutlass13device_kernelIN5flash19enable_sm80_to_sm89INS1_16FlashAttnBwdSm80INS1_25CollectiveMainloopBwdSm80ILi2ELi2EN4cute5tupleIJNS5_1CILi128EEES8_NS7_ILi64EEEEEENS_10bfloat16_tEfNS_4arch4Sm80ELb0ELb1ELb1ELb1ELb1ELb0ELb0ELb0ELi2ELi4ELi4ELi4ELb0EEENS1_21CollectiveEpilogueBwdISA_SB_SD_Li256ELb1ELb0ELi2EEENS1_19SingleTileSchedulerILb1ELb0ELb0ELi128EEEEEEEEEvNT_6ParamsE$_ZN4cute3eso3ESOILb1ELb0EJNS_5tupleIJNS_1CILi1EEENS3_ILi2EEES5_EEENS2_IJS4_NS3_ILi256EEEiEEEEEC2ERKS6_RKS8_,($_ZN7cutlass13device_kernelIN5flash19enable_sm80_to_sm89INS1_16FlashAttnBwdSm80INS1_25CollectiveMainloopBwdSm80ILi2ELi2EN4cute5tupleIJNS5_1CILi128EEES8_NS7_ILi64EEEEEENS_10bfloat16_tEfNS_4arch4Sm80ELb0ELb1ELb1ELb1ELb1ELb0ELb0ELb0ELi2ELi4ELi4ELi4ELb0EEENS1_21CollectiveEpilogueBwdISA_SB_SD_Li256ELb1ELb0ELi2EEENS1_19SingleTileSchedulerILb1ELb0ELb0ELi128EEEEEEEEEvNT_6ParamsE$_ZN4cute3eso3ESOILb1ELb0EJNS_5tupleIJNS_1CILi2EEEEEENS2_IJiEEEEEC2ERKS5_RKS6_ - $_ZN7cutlass13device_kernelIN5flash19enable_sm80_to_sm89INS1_16FlashAttnBwdSm80INS1_25CollectiveMainloopBwdSm80ILi2ELi2EN4cute5tupleIJNS5_1CILi128EEES8_NS7_ILi64EEEEEENS_10bfloat16_tEfNS_4arch4Sm80ELb0ELb1ELb1ELb1ELb1ELb0ELb0ELb0ELi2ELi4ELi4ELi4ELb0EEENS1_21CollectiveEpilogueBwdISA_SB_SD_Li256ELb1ELb0ELi2EEENS1_19SingleTileSchedulerILb1ELb0ELb0ELi128EEEEEEEEEvNT_6ParamsE$_ZN4cute3eso3ESOILb1ELb0EJNS_5tupleIJNS_1CILi1EEENS3_ILi2EEES5_EEENS2_IJS4_NS3_ILi256EEEiEEEEEC2ERKS6_RKS8_)
$_ZN7cutlass13device_kernelIN5flash19enable_sm80_to_sm89INS1_16FlashAttnBwdSm80INS1_25CollectiveMainloopBwdSm80ILi2ELi2EN4cute5tupleIJNS5_1CILi128EEES8_NS7_ILi64EEEEEENS_10bfloat16_tEfNS_4arch4Sm80ELb0ELb1ELb1ELb1ELb1ELb0ELb0ELb0ELi2ELi4ELi4ELi4ELb0EEENS1_21CollectiveEpilogueBwdISA_SB_SD_Li256ELb1ELb0ELi2EEENS1_19SingleTileSchedulerILb1ELb0ELb0ELi128EEEEEEEEEvNT_6ParamsE$_ZN4cute3eso3ESOILb1ELb0EJNS_5tupleIJNS_1CILi1EEENS3_ILi2EEES5_EEENS2_IJS4_NS3_ILi256EEEiEEEEEC2ERKS6_RKS8_:
[----:B------:R-:W-:Y:S02]  /*9dd0*/  IADD3 R3, R11, -c[0x0][0x20], RZ ;  /* 0x800008000b037a10 */ /* 0x000fe40007ffe0ff */
[----:B------:R-:W-:-:S03]  /*9de0*/  MOV R5, 0x0 ;  /* 0x0000000000057802 */ /* 0x000fc60000000f00 */
[----:B------:R1:W-:Y:S01]  /*9df0*/  STL [R3], R2 ;  /* 0x0000000203007387 */ /* 0x0003e20000100800 */
[----:B------:R-:W-:Y:S05]  /*9e00*/  RET.REL.NODEC R4 `(_ZN7cutlass13device_kernelIN5flash19enable_sm80_to_sm89INS1_16FlashAttnBwdSm80INS1_25CollectiveMainloopBwdSm80ILi2ELi2EN4cute5tupleIJNS5_1CILi128EEES8_NS7_ILi64EEEEEENS_10bfloat16_tEfNS_4arch4Sm80ELb0ELb1ELb1ELb1ELb1ELb0ELb0ELb0ELi2ELi4ELi4ELi4ELb0EEENS1_21CollectiveEpilogueBwdISA_SB_SD_Li256ELb1ELb0ELi2EEENS1_19SingleTileSchedulerILb1ELb0ELb0ELi128EEEEEEEEEvNT_6ParamsE) ;  /* 0xffff61f004007950 */ /* 0x000fea0003c3ffff */
        .type           $_ZN7cutlass13device_kernelIN5flash19enable_sm80_to_sm89INS1_16FlashAttnBwdSm80INS1_25CollectiveMainloopBwdSm80ILi2ELi2EN4cute5tupleIJNS5_1CILi128EEES8_NS7_ILi64EEEEEENS_10bfloat16_tEfNS_4arch4Sm80ELb0ELb1ELb1ELb1ELb1ELb0ELb0ELb0ELi2ELi4ELi4ELi4ELb0EEENS1_21CollectiveEpilogueBwdISA_SB_SD_Li256ELb1ELb0ELi2EEENS1_19SingleTileSchedulerILb1ELb0ELb0ELi128EEEEEEEEEvNT_6ParamsE$_ZN4cute3eso3ESOILb1ELb0EJNS_5tupleIJNS_1CILi2EEEEEENS2_IJiEEEEEC2ERKS5_RKS6_,@function
        .size           $_ZN7cutlass13device_kernelIN5flash19enable_sm80_to_sm89INS1_16FlashAttnBwdSm80INS1_25CollectiveMainloopBwdSm80ILi2ELi2EN4cute5tupleIJNS5_1CILi128EEES8_NS7_ILi64EEEEEENS_10bfloat16_tEfNS_4arch4Sm80ELb0ELb1ELb1ELb1ELb1ELb0ELb0ELb0ELi2ELi4ELi4ELi4ELb0EEENS1_21CollectiveEpilogueBwdISA_SB_SD_Li256ELb1ELb0ELi2EEENS1_19SingleTileSchedulerILb1ELb0ELb0ELi128EEEEEEEEEvNT_6ParamsE$_ZN4cute3eso3ESOILb1ELb0EJNS_5tupleIJNS_1CILi2EEEEEENS2_IJiEEEEEC2ERKS5_RKS6_,($_ZN7cutlass13device_kernelIN5flash19enable_sm80_to_sm89INS1_16FlashAttnBwdSm80INS1_25CollectiveMainloopBwdSm80ILi2ELi2EN4cute5tupleIJNS5_1CILi128EEES8_NS7_ILi64EEEEEENS_10bfloat16_tEfNS_4arch4Sm80ELb0ELb1ELb1ELb1ELb1ELb0ELb0ELb0ELi2ELi4ELi4ELi4ELb0EEENS1_21CollectiveEpilogueBwdISA_SB_SD_Li256ELb1ELb0ELi2EEENS1_19SingleTileSchedulerILb1ELb0ELb0ELi128EEEEEEEEEvNT_6ParamsE$_ZN4cute3eso3ESOILb1ELb0EJNS_5tupleIJNS_1CILi2EEEEEENS2_IJiEEENS3_ILi1EEES7_EEC2ERKS5_RKS6_RKS7_SE_ - $_ZN7cutlass13device_kernelIN5flash19enable_sm80_to_sm89INS1_16FlashAttnBwdSm80INS1_25CollectiveMainloopBwdSm80ILi2ELi2EN4cute5tupleIJNS5_1CILi128EEES8_NS7_ILi64EEEEEENS_10bfloat16_tEfNS_4arch4Sm80ELb0ELb1ELb1ELb1ELb1ELb0ELb0ELb0ELi2ELi4ELi4ELi4ELb0EEENS1_21CollectiveEpilogueBwdISA_SB_SD_Li256ELb1ELb0ELi2EEENS1_19SingleTileSchedulerILb1ELb0ELb0ELi128EEEEEEEEEvNT_6ParamsE$_ZN4cute3eso3ESOILb1ELb0EJNS_5tupleIJNS_1CILi2EEEEEENS2_IJiEEEEEC2ERKS5_RKS6_)
$_ZN7cutlass13device_kernelIN5flash19enable_sm80_to_sm89INS1_16FlashAttnBwdSm80INS1_25CollectiveMainloopBwdSm80ILi2ELi2EN4cute5tupleIJNS5_1CILi128EEES8_NS7_ILi64EEEEEENS_10bfloat16_tEfNS_4arch4Sm80ELb0ELb1ELb1ELb1ELb1ELb0ELb0ELb0ELi2ELi4ELi4ELi4ELb0EEENS1_21CollectiveEpilogueBwdISA_SB_SD_Li256ELb1ELb0ELi2EEENS1_19SingleTileSchedulerILb1ELb0ELb0ELi128EEEEEEEEEvNT_6ParamsE$_ZN4cute3eso3ESOILb1ELb0EJNS_5tupleIJNS_1CILi2EEEEEENS2_IJiEEEEEC2ERKS5_RKS6_:
[----:B------:R-:W-:Y:S02]  /*9e10*/  IADD3 R2, R70, -c[0x0][0x20], RZ ;  /* 0x8000080046027a10 */ /* 0x000fe40007ffe0ff */
[----:B------:R-:W-:-:S03]  /*9e20*/  MOV R7, 0x0 ;  /* 0x0000000000077802 */ /* 0x000fc60000000f00 */
[----:B------:R1:W-:Y:S01]  /*9e30*/  STL [R2], R3 ;  /* 0x0000000302007387 */ /* 0x0003e20000100800 */
[----:B------:R-:W-:Y:S05]  /*9e40*/  RET.REL.NODEC R6 `(_ZN7cutlass13device_kernelIN5flash19enable_sm80_to_sm89INS1_16FlashAttnBwdSm80INS1_25CollectiveMainloopBwdSm80ILi2ELi2EN4cute5tupleIJNS5_1CILi128EEES8_NS7_ILi64EEEEEENS_10bfloat16_tEfNS_4arch4Sm80ELb0ELb1ELb1ELb1ELb1ELb0ELb0ELb0ELi2ELi4ELi4ELi4ELb0EEENS1_21CollectiveEpilogueBwdISA_SB_SD_Li256ELb1ELb0ELi2EEENS1_19SingleTileSchedulerILb1ELb0ELb0ELi128EEEEEEEEEvNT_6ParamsE) ;  /* 0xffff61b006007950 */ /* 0x000fea0003c3ffff */
        .type           $_ZN7cutlass13device_kernelIN5flash19enable_sm80_to_sm89INS1_16FlashAttnBwdSm80INS1_25CollectiveMainloopBwdSm80ILi2ELi2EN4cute5tupleIJNS5_1CILi128EEES8_NS7_ILi64EEEEEENS_10bfloat16_tEfNS_4arch4Sm80ELb0ELb1ELb1ELb1ELb1ELb0ELb0ELb0ELi2ELi4ELi4ELi4ELb0EEENS1_21CollectiveEpilogueBwdISA_SB_SD_Li256ELb1ELb0ELi2EEENS1_19SingleTileSchedulerILb1ELb0ELb0ELi128EEEEEEEEEvNT_6ParamsE$_ZN4cute3eso3ESOILb1ELb0EJNS_5tupleIJNS_1CILi2EEEEEENS2_IJiEEENS3_ILi1EEES7_EEC2ERKS5_RKS6_RKS7_SE_,@function
        .size           $_ZN7cutlass13device_kernelIN5flash19enable_sm80_to_sm89INS1_16FlashAttnBwdSm80INS1_25CollectiveMainloopBwdSm80ILi2ELi2EN4cute5tupleIJNS5_1CILi128EEES8_NS7_ILi64EEEEEENS_10bfloat16_tEfNS_4arch4Sm80ELb0ELb1ELb1ELb1ELb1ELb0ELb0ELb0ELi2ELi4ELi4ELi4ELb0EEENS1_21CollectiveEpilogueBwdISA_SB_SD_Li256ELb1ELb0ELi2EEENS1_19SingleTileSchedulerILb1ELb0ELb0ELi128EEEEEEEEEvNT_6ParamsE$_ZN4cute3eso3ESOILb1ELb0EJNS_5tupleIJNS_1CILi2EEEEEENS2_IJiEEENS3_ILi1EEES7_EEC2ERKS5_RKS6_RKS7_SE_,($_ZN7cutlass13device_kernelIN5flash19enable_sm80_to_sm89INS1_16FlashAttnBwdSm80INS1_25CollectiveMainloopBwdSm80ILi2ELi2EN4cute5tupleIJNS5_1CILi128EEES8_NS7_ILi64EEEEEENS_10bfloat16_tEfNS_4arch4Sm80ELb0ELb1ELb1ELb1ELb1ELb0ELb0ELb0ELi2ELi4ELi4ELi4ELb0EEENS1_21CollectiveEpilogueBwdISA_SB_SD_Li256ELb1ELb0ELi2EEENS1_19SingleTileSchedulerILb1ELb0ELb0ELi128EEEEEEEEEvNT_6ParamsE$_ZN4cute3eso3ESOILb1ELb0EJNS_5tupleIJNS_1CILi2EEEEEENS2_IJiEEES4_NS3_ILi1EEEEEC2ERKS5_RKS6_RKS4_RKS7_ - $_ZN7cutlass13device_kernelIN5flash19enable_sm80_to_sm89INS1_16FlashAttnBwdSm80INS1_25CollectiveMainloopBwdSm80ILi2ELi2EN4cute5tupleIJNS5_1CILi128EEES8_NS7_ILi64EEEEEENS_10bfloat16_tEfNS_4arch4Sm80ELb0ELb1ELb1ELb1ELb1ELb0ELb0ELb0ELi2ELi4ELi4ELi4ELb0EEENS1_21CollectiveEpilogueBwdISA_SB_SD_Li256ELb1ELb0ELi2EEENS1_19SingleTileSchedulerILb1ELb0ELb0ELi128EEEEEEEEEvNT_6ParamsE$_ZN4cute3eso3ESOILb1ELb0EJNS_5tupleIJNS_1CILi2EEEEEENS2_IJiEEENS3_ILi1EEES7_EEC2ERKS5_RKS6_RKS7_SE_)
$_ZN7cutlass13device_kernelIN5flash19enable_sm80_to_sm89INS1_16FlashAttnBwdSm80INS1_25CollectiveMainloopBwdSm80ILi2ELi2EN4cute5tupleIJNS5_1CILi128EEES8_NS7_ILi64EEEEEENS_10bfloat16_tEfNS_4arch4Sm80ELb0ELb1ELb1ELb1ELb1ELb0ELb0ELb0ELi2ELi4ELi4ELi4ELb0EEENS1_21CollectiveEpilogueBwdISA_SB_SD_Li256ELb1ELb0ELi2EEENS1_19SingleTileSchedulerILb1ELb0ELb0ELi128EEEEEEEEEvNT_6ParamsE$_ZN4cute3eso3ESOILb1ELb0EJNS_5tupleIJNS_1CILi2EEEEEENS2_IJiEEENS3_ILi1EEES7_EEC2ERKS5_RKS6_RKS7_SE_:
[----:B------:R-:W-:Y:S01]  /*9e50*/  IADD3 R2, R2, -c[0x0][0x20], RZ ;  /* 0x8000080002027a10 */ /* 0x000fe20007ffe0ff */
[----:B------:R-:W-:Y:S01]  /*9e60*/  IMAD.MOV.U32 R84, RZ, RZ, R4 ;  /* 0x000000ffff547224 */ /* 0x000fe200078e0004 */
[----:B------:R-:W-:-:S03]  /*9e70*/  MOV R85, 0x0 ;  /* 0x0000000000557802 */ /* 0x000fc60000000f00 */
[----:B------:R1:W-:Y:S01]  /*9e80*/  STL [R2], R3 ;  /* 0x0000000302007387 */ /* 0x0003e20000100800 */
[----:B------:R-:W-:Y:S05]  /*9e90*/  RET.REL.NODEC R84 `(_ZN7cutlass13device_kernelIN5flash19enable_sm80_to_sm89INS1_16FlashAttnBwdSm80INS1_25CollectiveMainloopBwdSm80ILi2ELi2EN4cute5tupleIJNS5_1CILi128EEES8_NS7_ILi64EEEEEENS_10bfloat16_tEfNS_4arch4Sm80ELb0ELb1ELb1ELb1ELb1ELb0ELb0ELb0ELi2ELi4ELi4ELi4ELb0EEENS1_21CollectiveEpilogueBwdISA_SB_SD_Li256ELb1ELb0ELi2EEENS1_19SingleTileSchedulerILb1ELb0ELb0ELi128EEEEEEEEEvNT_6ParamsE) ;  /* 0xffff616054007950 */ /* 0x000fea0003c3ffff */
        .type           $_ZN7cutlass13device_kernelIN5flash19enable_sm80_to_sm89INS1_16FlashAttnBwdSm80INS1_25CollectiveMainloopBwdSm80ILi2ELi2EN4cute5tupleIJNS5_1CILi128EEES8_NS7_ILi64EEEEEENS_10bfloat16_tEfNS_4arch4Sm80ELb0ELb1ELb1ELb1ELb1ELb0ELb0ELb0ELi2ELi4ELi4ELi4ELb0EEENS1_21CollectiveEpilogueBwdISA_SB_SD_Li256ELb1ELb0ELi2EEENS1_19SingleTileSchedulerILb1ELb0ELb0ELi128EEEEEEEEEvNT_6ParamsE$_ZN4cute3eso3ESOILb1ELb0EJNS_5tupleIJNS_1CILi2EEEEEENS2_IJiEEES4_NS3_ILi1EEEEEC2ERKS5_RKS6_RKS4_RKS7_,@function
        .size           $_ZN7cutlass13device_kernelIN5flash19enable_sm80_to_sm89INS1_16FlashAttnBwdSm80INS1_25CollectiveMainloopBwdSm80ILi2ELi2EN4cute5tupleIJNS5_1CILi128EEES8_NS7_ILi64EEEEEENS_10bfloat16_tEfNS_4arch4Sm80ELb0ELb1ELb1ELb1ELb1ELb0ELb0ELb0ELi2ELi4ELi4ELi4ELb0EEENS1_21CollectiveEpilogueBwdISA_SB_SD_Li256ELb1ELb0ELi2EEENS1_19SingleTileSchedulerILb1ELb0ELb0ELi128EEEEEEEEEvNT_6ParamsE$_ZN4cute3eso3ESOILb1ELb0EJNS_5tupleIJNS_1CILi2EEEEEENS2_IJiEEES4_NS3_ILi1EEEEEC2ERKS5_RKS6_RKS4_RKS7_,($_ZN7cutlass13device_kernelIN5flash19enable_sm80_to_sm89INS1_16FlashAttnBwdSm80INS1_25CollectiveMainloopBwdSm80ILi2ELi2EN4cute5tupleIJNS5_1CILi128EEES8_NS7_ILi64EEEEEENS_10bfloat16_tEfNS_4arch4Sm80ELb0ELb1ELb1ELb1ELb1ELb0ELb0ELb0ELi2ELi4ELi4ELi4ELb0EEENS1_21CollectiveEpilogueBwdISA_SB_SD_Li256ELb1ELb0ELi2EEENS1_19SingleTileSchedulerILb1ELb0ELb0ELi128EEEEEEEEEvNT_6ParamsE$_ZN4cute3eso3ESOILb1ELb0EJNS_5tupleIJNS_1CILi2EEES4_EEENS2_IJNS3_ILi1EEEiEEEEEC2ERKS5_RKS7_ - $_ZN7cutlass13device_kernelIN5flash19enable_sm80_to_sm89INS1_16FlashAttnBwdSm80INS1_25CollectiveMainloopBwdSm80ILi2ELi2EN4cute5tupleIJNS5_1CILi128EEES8_NS7_ILi64EEEEEENS_10bfloat16_tEfNS_4arch4Sm80ELb0ELb1ELb1ELb1ELb1ELb0ELb0ELb0ELi2ELi4ELi4ELi4ELb0EEENS1_21CollectiveEpilogueBwdISA_SB_SD_Li256ELb1ELb0ELi2EEENS1_19SingleTileSchedulerILb1ELb0ELb0ELi128EEEEEEEEEvNT_6ParamsE$_ZN4cute3eso3ESOILb1ELb0EJNS_5tupleIJNS_1CILi2EEEEEENS2_IJiEEES4_NS3_ILi1EEEEEC2ERKS5_RKS6_RKS4_RKS7_)
$_ZN7cutlass13device_kernelIN5flash19enable_sm80_to_sm89INS1_16FlashAttnBwdSm80INS1_25CollectiveMainloopBwdSm80ILi2ELi2EN4cute5tupleIJNS5_1CILi128EEES8_NS7_ILi64EEEEEENS_10bfloat16_tEfNS_4arch4Sm80ELb0ELb1ELb1ELb1ELb1ELb0ELb0ELb0ELi2ELi4ELi4ELi4ELb0EEENS1_21CollectiveEpilogueBwdISA_SB_SD_Li256ELb1ELb0ELi2EEENS1_19SingleTileSchedulerILb1ELb0ELb0ELi128EEEEEEEEEvNT_6ParamsE$_ZN4cute3eso3ESOILb1ELb0EJNS_5tupleIJNS_1CILi2EEEEEENS2_IJiEEES4_NS3_ILi1EEEEEC2ERKS5_RKS6_RKS4_RKS7_:
[----:B------:R-:W-:Y:S02]  /*9ea0*/  IADD3 R2, R2, -c[0x0][0x20], RZ ;  /* 0x8000080002027a10 */ /* 0x000fe40007ffe0ff */
[----:B------:R-:W-:-:S03]  /*9eb0*/  MOV R5, 0x0 ;  /* 0x0000000000057802 */ /* 0x000fc60000000f00 */
[----:B------:R1:W-:Y:S01]  /*9ec0*/  STL [R2], R3 ;  /* 0x0000000302007387 */ /* 0x0003e20000100800 */
[----:B------:R-:W-:Y:S05]  /*9ed0*/  RET.REL.NODEC R4 `(_ZN7cutlass13device_kernelIN5flash19enable_sm80_to_sm89INS1_16FlashAttnBwdSm80INS1_25CollectiveMainloopBwdSm80ILi2ELi2EN4cute5tupleIJNS5_1CILi128EEES8_NS7_ILi64EEEEEENS_10bfloat16_tEfNS_4arch4Sm80ELb0ELb1ELb1ELb1ELb1ELb0ELb0ELb0ELi2ELi4ELi4ELi4ELb0EEENS1_21CollectiveEpilogueBwdISA_SB_SD_Li256ELb1ELb0ELi2EEENS1_19SingleTileSchedulerILb1ELb0ELb0ELi128EEEEEEEEEvNT_6ParamsE) ;  /* 0xffff612004007950 */ /* 0x000fea0003c3ffff */
        .type           $_ZN7cutlass13device_kernelIN5flash19enable_sm80_to_sm89INS1_16FlashAttnBwdSm80INS1_25CollectiveMainloopBwdSm80ILi2ELi2EN4cute5tupleIJNS5_1CILi128EEES8_NS7_ILi64EEEEEENS_10bfloat16_tEfNS_4arch4Sm80ELb0ELb1ELb1ELb1ELb1ELb0ELb0ELb0ELi2ELi4ELi4ELi4ELb0EEENS1_21CollectiveEpilogueBwdISA_SB_SD_Li256ELb1ELb0ELi2EEENS1_19SingleTileSchedulerILb1ELb0ELb0ELi128EEEEEEEEEvNT_6ParamsE$_ZN4cute3eso3ESOILb1ELb0EJNS_5tupleIJNS_1CILi2EEES4_EEENS2_IJNS3_ILi1EEEiEEEEEC2ERKS5_RKS7_,@function
        .size           $_ZN7cutlass13device_kernelIN5flash19enable_sm80_to_sm89INS1_16FlashAttnBwdSm80INS1_25CollectiveMainloopBwdSm80ILi2ELi2EN4cute5tupleIJNS5_1CILi128EEES8_NS7_ILi64EEEEEENS_10bfloat16_tEfNS_4arch4Sm80ELb0ELb1ELb1ELb1ELb1ELb0ELb0ELb0ELi2ELi4ELi4ELi4ELb0EEENS1_21CollectiveEpilogueBwdISA_SB_SD_Li256ELb1ELb0ELi2EEENS1_19SingleTileSchedulerILb1ELb0ELb0ELi128EEEEEEEEEvNT_6ParamsE$_ZN4cute3eso3ESOILb1ELb0EJNS_5tupleIJNS_1CILi2EEES4_EEENS2_IJNS3_ILi1EEEiEEEEEC2ERKS5_RKS7_,($_ZN7cutlass13device_kernelIN5flash19enable_sm80_to_sm89INS1_16FlashAttnBwdSm80INS1_25CollectiveMainloopBwdSm80ILi2ELi2EN4cute5tupleIJNS5_1CILi128EEES8_NS7_ILi64EEEEEENS_10bfloat16_tEfNS_4arch4Sm80ELb0ELb1ELb1ELb1ELb1ELb0ELb0ELb0ELi2ELi4ELi4ELi4ELb0EEENS1_21CollectiveEpilogueBwdISA_SB_SD_Li256ELb1ELb0ELi2EEENS1_19SingleTileSchedulerILb1ELb0ELb0ELi128EEEEEEEEEvNT_6ParamsE$_ZN4cute3eso3ESOILb1ELb0EJNS_5tupleIJNS_1CILi2EEES4_EEENS2_IJiNS3_ILi4096EEEEEEEEC2ERKS5_RKS7_ - $_ZN7cutlass13device_kernelIN5flash19enable_sm80_to_sm89INS1_16FlashAttnBwdSm80INS1_25CollectiveMainloopBwdSm80ILi2ELi2EN4cute5tupleIJNS5_1CILi128EEES8_NS7_ILi64EEEEEENS_10bfloat16_tEfNS_4arch4Sm80ELb0ELb1ELb1ELb1ELb1ELb0ELb0ELb0ELi2ELi4ELi4ELi4ELb0EEENS1_21CollectiveEpilogueBwdISA_SB_SD_Li256ELb1ELb0ELi2EEENS1_19SingleTileSchedulerILb1ELb0ELb0ELi128EEEEEEEEEvNT_6ParamsE$_ZN4cute3eso3ESOILb1ELb0EJNS_5tupleIJNS_1CILi2EEES4_EEENS2_IJNS3_ILi1EEEiEEEEEC2ERKS5_RKS7_)
$_ZN7cutlass13device_kernelIN5flash19enable_sm80_to_sm89INS1_16FlashAttnBwdSm80INS1_25CollectiveMainloopBwdSm80ILi2ELi2EN4cute5tupleIJNS5_1CILi128EEES8_NS7_ILi64EEEEEENS_10bfloat16_tEfNS_4arch4Sm80ELb0ELb1ELb1ELb1ELb1ELb0ELb0ELb0ELi2ELi4ELi4ELi4ELb0EEENS1_21CollectiveEpilogueBwdISA_SB_SD_Li256ELb1ELb0ELi2EEENS1_19SingleTileSchedulerILb1ELb0ELb0ELi128EEEEEEEEEvNT_6ParamsE$_ZN4cute3eso3ESOILb1ELb0EJNS_5tupleIJNS_1CILi2EEES4_EEENS2_IJNS3_ILi1EEEiEEEEEC2ERKS5_RKS7_:
[----:B------:R-:W-:Y:S02]  /*9ee0*/  IADD3 R3, R39, -c[0x0][0x20], RZ ;  /* 0x8000080027037a10 */ /* 0x000fe40007ffe0ff */
[----:B------:R-:W-:-:S03]  /*9ef0*/  MOV R5, 0x0 ;  /* 0x0000000000057802 */ /* 0x000fc60000000f00 */
[----:B------:R1:W-:Y:S01]  /*9f00*/  STL [R3], R2 ;  /* 0x0000000203007387 */ /* 0x0003e20000100800 */
[----:B------:R-:W-:Y:S05]  /*9f10*/  RET.REL.NODEC R4 `(_ZN7cutlass13device_kernelIN5flash19enable_sm80_to_sm89INS1_16FlashAttnBwdSm80INS1_25CollectiveMainloopBwdSm80ILi2ELi2EN4cute5tupleIJNS5_1CILi128EEES8_NS7_ILi64EEEEEENS_10bfloat16_tEfNS_4arch4Sm80ELb0ELb1ELb1ELb1ELb1ELb0ELb0ELb0ELi2ELi4ELi4ELi4ELb0EEENS1_21CollectiveEpilogueBwdISA_SB_SD_Li256ELb1ELb0ELi2EEENS1_19SingleTileSchedulerILb1ELb0ELb0ELi128EEEEEEEEEvNT_6ParamsE) ;  /* 0xffff60e004007950 */ /* 0x000fea0003c3ffff */
        .type           $_ZN7cutlass13device_kernelIN5flash19enable_sm80_to_sm89INS1_16FlashAttnBwdSm80INS1_25CollectiveMainloopBwdSm80ILi2ELi2EN4cute5tupleIJNS5_1CILi128EEES8_NS7_ILi64EEEEEENS_10bfloat16_tEfNS_4arch4Sm80ELb0ELb1ELb1ELb1ELb1ELb0ELb0ELb0ELi2ELi4ELi4ELi4ELb0EEENS1_21CollectiveEpilogueBwdISA_SB_SD_Li256ELb1ELb0ELi2EEENS1_19SingleTileSchedulerILb1ELb0ELb0ELi128EEEEEEEEEvNT_6ParamsE$_ZN4cute3eso3ESOILb1ELb0EJNS_5tupleIJNS_1CILi2EEES4_EEENS2_IJiNS3_ILi4096EEEEEEEEC2ERKS5_RKS7_,@function
        .size           $_ZN7cutlass13device_kernelIN5flash19enable_sm80_to_sm89INS1_16FlashAttnBwdSm80INS1_25CollectiveMainloopBwdSm80ILi2ELi2EN4cute5tupleIJNS5_1CILi128EEES8_NS7_ILi64EEEEEENS_10bfloat16_tEfNS_4arch4Sm80ELb0ELb1ELb1ELb1ELb1ELb0ELb0ELb0ELi2ELi4ELi4ELi4ELb0EEENS1_21CollectiveEpilogueBwdISA_SB_SD_Li256ELb1ELb0ELi2EEENS1_19SingleTileSchedulerILb1ELb0ELb0ELi128EEEEEEEEEvNT_6ParamsE$_ZN4cute3eso3ESOILb1ELb0EJNS_5tupleIJNS_1CILi2EEES4_EEENS2_IJiNS3_ILi4096EEEEEEEEC2ERKS5_RKS7_,($_ZN7cutlass13device_kernelIN5flash19enable_sm80_to_sm89INS1_16FlashAttnBwdSm80INS1_25CollectiveMainloopBwdSm80ILi2ELi2EN4cute5tupleIJNS5_1CILi128EEES8_NS7_ILi64EEEEEENS_10bfloat16_tEfNS_4arch4Sm80ELb0ELb1ELb1ELb1ELb1ELb0ELb0ELb0ELi2ELi4ELi4ELi4ELb0EEENS1_21CollectiveEpilogueBwdISA_SB_SD_Li256ELb1ELb0ELi2EEENS1_19SingleTileSchedulerILb1ELb0ELb0ELi128EEEEEEEEEvNT_6ParamsE$_ZN4cute3eso3ESOILb1ELb0EJNS_5tupleIJNS_1CILi2EEES4_EEENS2_IJiNS3_ILi512EEEEEEEEC2ERKS5_RKS7_ - $_ZN7cutlass13device_kernelIN5flash19enable_sm80_to_sm89INS1_16FlashAttnBwdSm80INS1_25CollectiveMainloopBwdSm80ILi2ELi2EN4cute5tupleIJNS5_1CILi128EEES8_NS7_ILi64EEEEEENS_10bfloat16_tEfNS_4arch4Sm80ELb0ELb1ELb1ELb1ELb1ELb0ELb0ELb0ELi2ELi4ELi4ELi4ELb0EEENS1_21CollectiveEpilogueBwdISA_SB_SD_Li256ELb1ELb0ELi2EEENS1_19SingleTileSchedulerILb1ELb0ELb0ELi128EEEEEEEEEvNT_6ParamsE$_ZN4cute3eso3ESOILb1ELb0EJNS_5tupleIJNS_1CILi2EEES4_EEENS2_IJiNS3_ILi4096EEEEEEEEC2ERKS5_RKS7_)
$_ZN7cutlass13device_kernelIN5flash19enable_sm80_to_sm89INS1_16FlashAttnBwdSm80INS1_25CollectiveMainloopBwdSm80ILi2ELi2EN4cute5tupleIJNS5_1CILi128EEES8_NS7_ILi64EEEEEENS_10bfloat16_tEfNS_4arch4Sm80ELb0ELb1ELb1ELb1ELb1ELb0ELb0ELb0ELi2ELi4ELi4ELi4ELb0EEENS1_21CollectiveEpilogueBwdISA_SB_SD_Li256ELb1ELb0ELi2EEENS1_19SingleTileSchedulerILb1ELb0ELb0ELi128EEEEEEEEEvNT_6ParamsE$_ZN4cute3eso3ESOILb1ELb0EJNS_5tupleIJNS_1CILi2EEES4_EEENS2_IJiNS3_ILi4096EEEEEEEEC2ERKS5_RKS7_:
[----:B------:R-:W-:Y:S02]  /*9f20*/  IADD3 R3, R8, -c[0x0][0x20], RZ ;  /* 0x8000080008037a10 */ /* 0x000fe40007ffe0ff */
[----:B------:R-:W-:-:S03]  /*9f30*/  MOV R5, 0x0 ;  /* 0x0000000000057802 */ /* 0x000fc60000000f00 */
[----:B------:R1:W-:Y:S01]  /*9f40*/  STL [R3], R2 ;  /* 0x0000000203007387 */ /* 0x0003e20000100800 */
[----:B------:R-:W-:Y:S05]  /*9f50*/  RET.REL.NODEC R4 `(_ZN7cutlass13device_kernelIN5flash19enable_sm80_to_sm89INS1_16FlashAttnBwdSm80INS1_25CollectiveMainloopBwdSm80ILi2ELi2EN4cute5tupleIJNS5_1CILi128EEES8_NS7_ILi64EEEEEENS_10bfloat16_tEfNS_4arch4Sm80ELb0ELb1ELb1ELb1ELb1ELb0ELb0ELb0ELi2ELi4ELi4ELi4ELb0EEENS1_21CollectiveEpilogueBwdISA_SB_SD_Li256ELb1ELb0ELi2EEENS1_19SingleTileSchedulerILb1ELb0ELb0ELi128EEEEEEEEEvNT_6ParamsE) ;  /* 0xffff60a004007950 */ /* 0x000fea0003c3ffff */
        .type           $_ZN7cutlass13device_kernelIN5flash19enable_sm80_to_sm89INS1_16FlashAttnBwdSm80INS1_25CollectiveMainloopBwdSm80ILi2ELi2EN4cute5tupleIJNS5_1CILi128EEES8_NS7_ILi64EEEEEENS_10bfloat16_tEfNS_4arch4Sm80ELb0ELb1ELb1ELb1ELb1ELb0ELb0ELb0ELi2ELi4ELi4ELi4ELb0EEENS1_21CollectiveEpilogueBwdISA_SB_SD_Li256ELb1ELb0ELi2EEENS1_19SingleTileSchedulerILb1ELb0ELb0ELi128EEEEEEEEEvNT_6ParamsE$_ZN4cute3eso3ESOILb1ELb0EJNS_5tupleIJNS_1CILi2EEES4_EEENS2_IJiNS3_ILi512EEEEEEEEC2ERKS5_RKS7_,@function
        .size           $_ZN7cutlass13device_kernelIN5flash19enable_sm80_to_sm89INS1_16FlashAttnBwdSm80INS1_25CollectiveMainloopBwdSm80ILi2ELi2EN4cute5tupleIJNS5_1CILi128EEES8_NS7_ILi64EEEEEENS_10bfloat16_tEfNS_4arch4Sm80ELb0ELb1ELb1ELb1ELb1ELb0ELb0ELb0ELi2ELi4ELi4ELi4ELb0EEENS1_21CollectiveEpilogueBwdISA_SB_SD_Li256ELb1ELb0ELi2EEENS1_19SingleTileSchedulerILb1ELb0ELb0ELi128EEEEEEEEEvNT_6ParamsE$_ZN4cute3eso3ESOILb1ELb0EJNS_5tupleIJNS_1CILi2EEES4_EEENS2_IJiNS3_ILi512EEEEEEEEC2ERKS5_RKS7_,($_ZN7cutlass13device_kernelIN5flash19enable_sm80_to_sm89INS1_16FlashAttnBwdSm80INS1_25CollectiveMainloopBwdSm80ILi2ELi2EN4cute5tupleIJNS5_1CILi128EEES8_NS7_ILi64EEEEEENS_10bfloat16_tEfNS_4arch4Sm80ELb0ELb1ELb1ELb1ELb1ELb0ELb0ELb0ELi2ELi4ELi4ELi4ELb0EEENS1_21CollectiveEpilogueBwdISA_SB_SD_Li256ELb1ELb0ELi2EEENS1_19SingleTileSchedulerILb1ELb0ELb0ELi128EEEEEEEEEvNT_6ParamsE$_ZN4cute3eso3ESOILb1ELb0EJNS_5tupleIJNS_1CILi2EEES4_EEENS2_IJiiEEEEEC2ERKS5_RKS6_ - $_ZN7cutlass13device_kernelIN5flash19enable_sm80_to_sm89INS1_16FlashAttnBwdSm80INS1_25CollectiveMainloopBwdSm80ILi2ELi2EN4cute5tupleIJNS5_1CILi128EEES8_NS7_ILi64EEEEEENS_10bfloat16_tEfNS_4arch4Sm80ELb0ELb1ELb1ELb1ELb1ELb0ELb0ELb0ELi2ELi4ELi4ELi4ELb0EEENS1_21CollectiveEpilogueBwdISA_SB_SD_Li256ELb1ELb0ELi2EEENS1_19SingleTileSchedulerILb1ELb0ELb0ELi128EEEEEEEEEvNT_6ParamsE$_ZN4cute3eso3ESOILb1ELb0EJNS_5tupleIJNS_1CILi2EEES4_EEENS2_IJiNS3_ILi512EEEEEEEEC2ERKS5_RKS7_)
$_ZN7cutlass13device_kernelIN5flash19enable_sm80_to_sm89INS1_16FlashAttnBwdSm80INS1_25CollectiveMainloopBwdSm80ILi2ELi2EN4cute5tupleIJNS5_1CILi128EEES8_NS7_ILi64EEEEEENS_10bfloat16_tEfNS_4arch4Sm80ELb0ELb1ELb1ELb1ELb1ELb0ELb0ELb0ELi2ELi4ELi4ELi4ELb0EEENS1_21CollectiveEpilogueBwdISA_SB_SD_Li256ELb1ELb0ELi2EEENS1_19SingleTileSchedulerILb1ELb0ELb0ELi128EEEEEEEEEvNT_6ParamsE$_ZN4cute3eso3ESOILb1ELb0EJNS_5tupleIJNS_1CILi2EEES4_EEENS2_IJiNS3_ILi512EEEEEEEEC2ERKS5_RKS7_:
[----:B------:R-:W-:Y:S02]  /*9f60*/  IADD3 R3, R10, -c[0x0][0x20], RZ ;  /* 0x800008000a037a10 */ /* 0x000fe40007ffe0ff */
[----:B------:R-:W-:-:S03]  /*9f70*/  MOV R5, 0x0 ;  /* 0x0000000000057802 */ /* 0x000fc60000000f00 */
[----:B------:R1:W-:Y:S01]  /*9f80*/  STL [R3], R2 ;  /* 0x0000000203007387 */ /* 0x0003e20000100800 */
[----:B------:R-:W-:Y:S05]  /*9f90*/  RET.REL.NODEC R4 `(_ZN7cutlass13device_kernelIN5flash19enable_sm80_to_sm89INS1_16FlashAttnBwdSm80INS1_25CollectiveMainloopBwdSm80ILi2ELi2EN4cute5tupleIJNS5_1CILi128EEES8_NS7_ILi64EEEEEENS_10bfloat16_tEfNS_4arch4Sm80ELb0ELb1ELb1ELb1ELb1ELb0ELb0ELb0ELi2ELi4ELi4ELi4ELb0EEENS1_21CollectiveEpilogueBwdISA_SB_SD_Li256ELb1ELb0ELi2EEENS1_19SingleTileSchedulerILb1ELb0ELb0ELi128EEEEEEEEEvNT_6ParamsE) ;  /* 0xffff606004007950 */ /* 0x000fea0003c3ffff */
        .type           $_ZN7cutlass13device_kernelIN5flash19enable_sm80_to_sm89INS1_16FlashAttnBwdSm80INS1_25CollectiveMainloopBwdSm80ILi2ELi2EN4cute5tupleIJNS5_1CILi128EEES8_NS7_ILi64EEEEEENS_10bfloat16_tEfNS_4arch4Sm80ELb0ELb1ELb1ELb1ELb1ELb0ELb0ELb0ELi2ELi4ELi4ELi4ELb0EEENS1_21CollectiveEpilogueBwdISA_SB_SD_Li256ELb1ELb0ELi2EEENS1_19SingleTileSchedulerILb1ELb0ELb0ELi128EEEEEEEEEvNT_6ParamsE$_ZN4cute3eso3ESOILb1ELb0EJNS_5tupleIJNS_1CILi2EEES4_EEENS2_IJiiEEEEEC2ERKS5_RKS6_,@function
        .size           $_ZN7cutlass13device_kernelIN5flash19enable_sm80_to_sm89INS1_16FlashAttnBwdSm80INS1_25CollectiveMainloopBwdSm80ILi2ELi2EN4cute5tupleIJNS5_1CILi128EEES8_NS7_ILi64EEEEEENS_10bfloat16_tEfNS_4arch4Sm80ELb0ELb1ELb1ELb1ELb1ELb0ELb0ELb0ELi2ELi4ELi4ELi4ELb0EEENS1_21CollectiveEpilogueBwdISA_SB_SD_Li256ELb1ELb0ELi2EEENS1_19SingleTileSchedulerILb1ELb0ELb0ELi128EEEEEEEEEvNT_6ParamsE$_ZN4cute3eso3ESOILb1ELb0EJNS_5tupleIJNS_1CILi2EEES4_EEENS2_IJiiEEEEEC2ERKS5_RKS6_,($_ZN7cutlass13device_kernelIN5flash19enable_sm80_to_sm89INS1_16FlashAttnBwdSm80INS1_25CollectiveMainloopBwdSm80ILi2ELi2EN4cute5tupleIJNS5_1CILi128EEES8_NS7_ILi64EEEEEENS_10bfloat16_tEfNS_4arch4Sm80ELb0ELb1ELb1ELb1ELb1ELb0ELb0ELb0ELi2ELi4ELi4ELi4ELb0EEENS1_21CollectiveEpilogueBwdISA_SB_SD_Li256ELb1ELb0ELi2EEENS1_19SingleTileSchedulerILb1ELb0ELb0ELi128EEEEEEEEEvNT_6ParamsE$_ZN4cute3eso3ESOILb1ELb0EJNS_5tupleIJNS_1CILi2EEES4_EEENS2_IJiiEEENS3_ILi1EEES7_EEC2ERKS5_RKS6_RKS7_SE_ - $_ZN7cutlass13device_kernelIN5flash19enable_sm80_to_sm89INS1_16FlashAttnBwdSm80INS1_25CollectiveMainloopBwdSm80ILi2ELi2EN4cute5tupleIJNS5_1CILi128EEES8_NS7_ILi64EEEEEENS_10bfloat16_tEfNS_4arch4Sm80ELb0ELb1ELb1ELb1ELb1ELb0ELb0ELb0ELi2ELi4ELi4ELi4ELb0EEENS1_21CollectiveEpilogueBwdISA_SB_SD_Li256ELb1ELb0ELi2EEENS1_19SingleTileSchedulerILb1ELb0ELb0ELi128EEEEEEEEEvNT_6ParamsE$_ZN4cute3eso3ESOILb1ELb0EJNS_5tupleIJNS_1CILi2EEES4_EEENS2_IJiiEEEEEC2ERKS5_RKS6_)
$_ZN7cutlass13device_kernelIN5flash19enable_sm80_to_sm89INS1_16FlashAttnBwdSm80INS1_25CollectiveMainloopBwdSm80ILi2ELi2EN4cute5tupleIJNS5_1CILi128EEES8_NS7_ILi64EEEEEENS_10bfloat16_tEfNS_4arch4Sm80ELb0ELb1ELb1ELb1ELb1ELb0ELb0ELb0ELi2ELi4ELi4ELi4ELb0EEENS1_21CollectiveEpilogueBwdISA_SB_SD_Li256ELb1ELb0ELi2EEENS1_19SingleTileSchedulerILb1ELb0ELb0ELi128EEEEEEEEEvNT_6ParamsE$_ZN4cute3eso3ESOILb1ELb0EJNS_5tupleIJNS_1CILi2EEES4_EEENS2_IJiiEEEEEC2ERKS5_RKS6_:
[----:B------:R-:W-:Y:S02]  /*9fa0*/  IADD3 R3, R3, -c[0x0][0x20], RZ ;  /* 0x8000080003037a10 */ /* 0x000fe40007ffe0ff */
[----:B------:R-:W-:-:S03]  /*9fb0*/  MOV R5, 0x0 ;  /* 0x0000000000057802 */ /* 0x000fc60000000f00 */
[----:B------:R1:W-:Y:S04]  /*9fc0*/  STL [R3], R2 ;  /* 0x0000000203007387 */ /* 0x0003e80000100800 */
[----:B------:R1:W-:Y:S01]  /*9fd0*/  STL [R3+0x4], R8 ;  /* 0x0000040803007387 */ /* 0x0003e20000100800 */
[----:B------:R-:W-:Y:S05]  /*9fe0*/  RET.REL.NODEC R4 `(_ZN7cutlass13device_kernelIN5flash19enable_sm80_to_sm89INS1_16FlashAttnBwdSm80INS1_25CollectiveMainloopBwdSm80ILi2ELi2EN4cute5tupleIJNS5_1CILi128EEES8_NS7_ILi64EEEEEENS_10bfloat16_tEfNS_4arch4Sm80ELb0ELb1ELb1ELb1ELb1ELb0ELb0ELb0ELi2ELi4ELi4ELi4ELb0EEENS1_21CollectiveEpilogueBwdISA_SB_SD_Li256ELb1ELb0ELi2EEENS1_19SingleTileSchedulerILb1ELb0ELb0ELi128EEEEEEEEEvNT_6ParamsE) ;  /* 0xffff601004007950 */ /* 0x000fea0003c3ffff */
        .type           $_ZN7cutlass13device_kernelIN5flash19enable_sm80_to_sm89INS1_16FlashAttnBwdSm80INS1_25CollectiveMainloopBwdSm80ILi2ELi2EN4cute5tupleIJNS5_1CILi128EEES8_NS7_ILi64EEEEEENS_10bfloat16_tEfNS_4arch4Sm80ELb0ELb1ELb1ELb1ELb1ELb0ELb0ELb0ELi2ELi4ELi4ELi4ELb0EEENS1_21CollectiveEpilogueBwdISA_SB_SD_Li256ELb1ELb0ELi2EEENS1_19SingleTileSchedulerILb1ELb0ELb0ELi128EEEEEEEEEvNT_6ParamsE$_ZN4cute3eso3ESOILb1ELb0EJNS_5tupleIJNS_1CILi2EEES4_EEENS2_IJiiEEENS3_ILi1EEES7_EEC2ERKS5_RKS6_RKS7_SE_,@function
        .size           $_ZN7cutlass13device_kernelIN5flash19enable_sm80_to_sm89INS1_16FlashAttnBwdSm80INS1_25CollectiveMainloopBwdSm80ILi2ELi2EN4cute5tupleIJNS5_1CILi128EEES8_NS7_ILi64EEEEEENS_10bfloat16_tEfNS_4arch4Sm80ELb0ELb1ELb1ELb1ELb1ELb0ELb0ELb0ELi2ELi4ELi4ELi4ELb0EEENS1_21CollectiveEpilogueBwdISA_SB_SD_Li256ELb1ELb0ELi2EEENS1_19SingleTileSchedulerILb1ELb0ELb0ELi128EEEEEEEEEvNT_6ParamsE$_ZN4cute3eso3ESOILb1ELb0EJNS_5tupleIJNS_1CILi2EEES4_EEENS2_IJiiEEENS3_ILi1EEES7_EEC2ERKS5_RKS6_RKS7_SE_,($_ZN7cutlass13device_kernelIN5flash19enable_sm80_to_sm89INS1_16FlashAttnBwdSm80INS1_25CollectiveMainloopBwdSm80ILi2ELi2EN4cute5tupleIJNS5_1CILi128EEES8_NS7_ILi64EEEEEENS_10bfloat16_tEfNS_4arch4Sm80ELb0ELb1ELb1ELb1ELb1ELb0ELb0ELb0ELi2ELi4ELi4ELi4ELb0EEENS1_21CollectiveEpilogueBwdISA_SB_SD_Li256ELb1ELb0ELi2EEENS1_19SingleTileSchedulerILb1ELb0ELb0ELi128EEEEEEEEEvNT_6ParamsE$_ZN4cute3eso3ESOILb1ELb0EJNS_5tupleIJNS_1CILi2EEES4_S4_EEENS2_IJNS3_ILi1EEENS3_ILi512EEEiEEEEEC2ERKS5_RKS8_ - $_ZN7cutlass13device_kernelIN5flash19enable_sm80_to_sm89INS1_16FlashAttnBwdSm80INS1_25CollectiveMainloopBwdSm80ILi2ELi2EN4cute5tupleIJNS5_1CILi128EEES8_NS7_ILi64EEEEEENS_10bfloat16_tEfNS_4arch4Sm80ELb0ELb1ELb1ELb1ELb1ELb0ELb0ELb0ELi2ELi4ELi4ELi4ELb0EEENS1_21CollectiveEpilogueBwdISA_SB_SD_Li256ELb1ELb0ELi2EEENS1_19SingleTileSchedulerILb1ELb0ELb0ELi128EEEEEEEEEvNT_6ParamsE$_ZN4cute3eso3ESOILb1ELb0EJNS_5tupleIJNS_1CILi2EEES4_EEENS2_IJiiEEENS3_ILi1EEES7_EEC2ERKS5_RKS6_RKS7_SE_)
$_ZN7cutlass13device_kernelIN5flash19enable_sm80_to_sm89INS1_16FlashAttnBwdSm80INS1_25CollectiveMainloopBwdSm80ILi2ELi2EN4cute5tupleIJNS5_1CILi128EEES8_NS7_ILi64EEEEEENS_10bfloat16_tEfNS_4arch4Sm80ELb0ELb1ELb1ELb1ELb1ELb0ELb0ELb0ELi2ELi4ELi4ELi4ELb0EEENS1_21CollectiveEpilogueBwdISA_SB_SD_Li256ELb1ELb0ELi2EEENS1_19SingleTileSchedulerILb1ELb0ELb0ELi128EEEEEEEEEvNT_6ParamsE$_ZN4cute3eso3ESOILb1ELb0EJNS_5tupleIJNS_1CILi2EEES4_EEENS2_IJiiEEENS3_ILi1EEES7_EEC2ERKS5_RKS6_RKS7_SE_:
[----:B------:R-:W-:Y:S01]  /*9ff0*/  IADD3 R4, R4, -c[0x0][0x20], RZ ;  /* 0x8000080004047a10 */ /* 0x000fe20007ffe0ff */
[----:B------:R-:W-:Y:S01]  /*a000*/  IMAD.MOV.U32 R84, RZ, RZ, R6 ;  /* 0x000000ffff547224 */ /* 0x000fe200078e0006 */
[----:B------:R-:W-:-:S03]  /*a010*/  MOV R85, 0x0 ;  /* 0x0000000000557802 */ /* 0x000fc60000000f00 */
[----:B------:R1:W-:Y:S04]  /*a020*/  STL [R4], R2 ;  /* 0x0000000204007387 */ /* 0x0003e80000100800 */
[----:B------:R1:W-:Y:S01]  /*a030*/  STL [R4+0x4], R3 ;  /* 0x0000040304007387 */ /* 0x0003e20000100800 */
[----:B------:R-:W-:Y:S05]  /*a040*/  RET.REL.NODEC R84 `(_ZN7cutlass13device_kernelIN5flash19enable_sm80_to_sm89INS1_16FlashAttnBwdSm80INS1_25CollectiveMainloopBwdSm80ILi2ELi2EN4cute5tupleIJNS5_1CILi128EEES8_NS7_ILi64EEEEEENS_10bfloat16_tEfNS_4arch4Sm80ELb0ELb1ELb1ELb1ELb1ELb0ELb0ELb0ELi2ELi4ELi4ELi4ELb0EEENS1_21CollectiveEpilogueBwdISA_SB_SD_Li256ELb1ELb0ELi2EEENS1_19SingleTileSchedulerILb1ELb0ELb0ELi128EEEEEEEEEvNT_6ParamsE) ;  /* 0xffff5fb054007950 */ /* 0x000fea0003c3ffff */
        .type           $_ZN7cutlass13device_kernelIN5flash19enable_sm80_to_sm89INS1_16FlashAttnBwdSm80INS1_25CollectiveMainloopBwdSm80ILi2ELi2EN4cute5tupleIJNS5_1CILi128EEES8_NS7_ILi64EEEEEENS_10bfloat16_tEfNS_4arch4Sm80ELb0ELb1ELb1ELb1ELb1ELb0ELb0ELb0ELi2ELi4ELi4ELi4ELb0EEENS1_21CollectiveEpilogueBwdISA_SB_SD_Li256ELb1ELb0ELi2EEENS1_19SingleTileSchedulerILb1ELb0ELb0ELi128EEEEEEEEEvNT_6ParamsE$_ZN4cute3eso3ESOILb1ELb0EJNS_5tupleIJNS_1CILi2EEES4_S4_EEENS2_IJNS3_ILi1EEENS3_ILi512EEEiEEEEEC2ERKS5_RKS8_,@function
        .size           $_ZN7cutlass13device_kernelIN5flash19enable_sm80_to_sm89INS1_16FlashAttnBwdSm80INS1_25CollectiveMainloopBwdSm80ILi2ELi2EN4cute5tupleIJNS5_1CILi128EEES8_NS7_ILi64EEEEEENS_10bfloat16_tEfNS_4arch4Sm80ELb0ELb1ELb1ELb1ELb1ELb0ELb0ELb0ELi2ELi4ELi4ELi4ELb0EEENS1_21CollectiveEpilogueBwdISA_SB_SD_Li256ELb1ELb0ELi2EEENS1_19SingleTileSchedulerILb1ELb0ELb0ELi128EEEEEEEEEvNT_6ParamsE$_ZN4cute3eso3ESOILb1ELb0EJNS_5tupleIJNS_1CILi2EEES4_S4_EEENS2_IJNS3_ILi1EEENS3_ILi512EEEiEEEEEC2ERKS5_RKS8_,($_ZN7cutlass13device_kernelIN5flash19enable_sm80_to_sm89INS1_16FlashAttnBwdSm80INS1_25CollectiveMainloopBwdSm80ILi2ELi2EN4cute5tupleIJNS5_1CILi128EEES8_NS7_ILi64EEEEEENS_10bfloat16_tEfNS_4arch4Sm80ELb0ELb1ELb1ELb1ELb1ELb0ELb0ELb0ELi2ELi4ELi4ELi4ELb0EEENS1_21CollectiveEpilogueBwdISA_SB_SD_Li256ELb1ELb0ELi2EEENS1_19SingleTileSchedulerILb1ELb0ELb0ELi128EEEEEEEEEvNT_6ParamsE$_ZN4cute3eso3ESOILb1ELb0EJNS_5tupleIJNS_1CILi8EEENS2_IJNS3_ILi2EEES5_S5_EEENS3_ILi1EEES6_S7_EEENS2_IJS7_NS2_IJS4_iiEEENS3_ILi64EEENS2_IJiNS3_ILi144EEENS3_ILi288EEEEEENS3_ILi512EEEEEEEEC2ERKS8_RKSF_ - $_ZN7cutlass13device_kernelIN5flash19enable_sm80_to_sm89INS1_16FlashAttnBwdSm80INS1_25CollectiveMainloopBwdSm80ILi2ELi2EN4cute5tupleIJNS5_1CILi128EEES8_NS7_ILi64EEEEEENS_10bfloat16_tEfNS_4arch4Sm80ELb0ELb1ELb1ELb1ELb1ELb0ELb0ELb0ELi2ELi4ELi4ELi4ELb0EEENS1_21CollectiveEpilogueBwdISA_SB_SD_Li256ELb1ELb0ELi2EEENS1_19SingleTileSchedulerILb1ELb0ELb0ELi128EEEEEEEEEvNT_6ParamsE$_ZN4cute3eso3ESOILb1ELb0EJNS_5tupleIJNS_1CILi2EEES4_S4_EEENS2_IJNS3_ILi1EEENS3_ILi512EEEiEEEEEC2ERKS5_RKS8_)
$_ZN7cutlass13device_kernelIN5flash19enable_sm80_to_sm89INS1_16FlashAttnBwdSm80INS1_25CollectiveMainloopBwdSm80ILi2ELi2EN4cute5tupleIJNS5_1CILi128EEES8_NS7_ILi64EEEEEENS_10bfloat16_tEfNS_4arch4Sm80ELb0ELb1ELb1ELb1ELb1ELb0ELb0ELb0ELi2ELi4ELi4ELi4ELb0EEENS1_21CollectiveEpilogueBwdISA_SB_SD_Li256ELb1ELb0ELi2EEENS1_19SingleTileSchedulerILb1ELb0ELb0ELi128EEEEEEEEEvNT_6ParamsE$_ZN4cute3eso3ESOILb1ELb0EJNS_5tupleIJNS_1CILi2EEES4_S4_EEENS2_IJNS3_ILi1EEENS3_ILi512EEEiEEEEEC2ERKS5_RKS8_:
[----:B------:R-:W-:Y:S02]  /*a050*/  IADD3 R3, R74, -c[0x0][0x20], RZ ;  /* 0x800008004a037a10 */ /* 0x000fe40007ffe0ff */
[----:B------:R-:W-:-:S03]  /*a060*/  MOV R5, 0x0 ;  /* 0x0000000000057802 */ /* 0x000fc60000000f00 */
[----:B------:R1:W-:Y:S01]  /*a070*/  STL [R3], R2 ;  /* 0x0000000203007387 */ /* 0x0003e20000100800 */
[----:B------:R-:W-:Y:S05]  /*a080*/  RET.REL.NODEC R4 `(_ZN7cutlass13device_kernelIN5flash19enable_sm80_to_sm89INS1_16FlashAttnBwdSm80INS1_25CollectiveMainloopBwdSm80ILi2ELi2EN4cute5tupleIJNS5_1CILi128EEES8_NS7_ILi64EEEEEENS_10bfloat16_tEfNS_4arch4Sm80ELb0ELb1ELb1ELb1ELb1ELb0ELb0ELb0ELi2ELi4ELi4ELi4ELb0EEENS1_21CollectiveEpilogueBwdISA_SB_SD_Li256ELb1ELb0ELi2EEENS1_19SingleTileSchedulerILb1ELb0ELb0ELi128EEEEEEEEEvNT_6ParamsE) ;  /* 0xffff5f7004007950 */ /* 0x000fea0003c3ffff */
        .type           $_ZN7cutlass13device_kernelIN5flash19enable_sm80_to_sm89INS1_16FlashAttnBwdSm80INS1_25CollectiveMainloopBwdSm80ILi2ELi2EN4cute5tupleIJNS5_1CILi128EEES8_NS7_ILi64EEEEEENS_10bfloat16_tEfNS_4arch4Sm80ELb0ELb1ELb1ELb1ELb1ELb0ELb0ELb0ELi2ELi4ELi4ELi4ELb0EEENS1_21CollectiveEpilogueBwdISA_SB_SD_Li256ELb1ELb0ELi2EEENS1_19SingleTileSchedulerILb1ELb0ELb0ELi128EEEEEEEEEvNT_6ParamsE$_ZN4cute3eso3ESOILb1ELb0EJNS_5tupleIJNS_1CILi8EEENS2_IJNS3_ILi2EEES5_S5_EEENS3_ILi1EEES6_S7_EEENS2_IJS7_NS2_IJS4_iiEEENS3_ILi64EEENS2_IJiNS3_ILi144EEENS3_ILi288EEEEEENS3_ILi512EEEEEEEEC2ERKS8_RKSF_,@function
        .size           $_ZN7cutlass13device_kernelIN5flash19enable_sm80_to_sm89INS1_16FlashAttnBwdSm80INS1_25CollectiveMainloopBwdSm80ILi2ELi2EN4cute5tupleIJNS5_1CILi128EEES8_NS7_ILi64EEEEEENS_10bfloat16_tEfNS_4arch4Sm80ELb0ELb1ELb1ELb1ELb1ELb0ELb0ELb0ELi2ELi4ELi4ELi4ELb0EEENS1_21CollectiveEpilogueBwdISA_SB_SD_Li256ELb1ELb0ELi2EEENS1_19SingleTileSchedulerILb1ELb0ELb0ELi128EEEEEEEEEvNT_6ParamsE$_ZN4cute3eso3ESOILb1ELb0EJNS_5tupleIJNS_1CILi8EEENS2_IJNS3_ILi2EEES5_S5_EEENS3_ILi1EEES6_S7_EEENS2_IJS7_NS2_IJS4_iiEEENS3_ILi64EEENS2_IJiNS3_ILi144EEENS3_ILi288EEEEEENS3_ILi512EEEEEEEEC2ERKS8_RKSF_,($_ZN7cutlass13device_kernelIN5flash19enable_sm80_to_sm89INS1_16FlashAttnBwdSm80INS1_25CollectiveMainloopBwdSm80ILi2ELi2EN4cute5tupleIJNS5_1CILi128EEES8_NS7_ILi64EEEEEENS_10bfloat16_tEfNS_4arch4Sm80ELb0ELb1ELb1ELb1ELb1ELb0ELb0ELb0ELi2ELi4ELi4ELi4ELb0EEENS1_21CollectiveEpilogueBwdISA_SB_SD_Li256ELb1ELb0ELi2EEENS1_19SingleTileSchedulerILb1ELb0ELb0ELi128EEEEEEEEEvNT_6ParamsE$_ZN4cute3eso3ESOILb1ELb0EJNS_5tupleIJNS_1CILi8EEENS2_IJNS3_ILi2EEES5_S5_EEENS3_ILi1EEES6_S7_EEENS2_IJS7_NS2_IJiiiEEENS3_ILi64EEENS2_IJNS3_ILi72EEENS3_ILi144EEENS3_ILi288EEEEEENS3_ILi512EEEEEEEEC2ERKS8_RKSG_ - $_ZN7cutlass13device_kernelIN5flash19enable_sm80_to_sm89INS1_16FlashAttnBwdSm80INS1_25CollectiveMainloopBwdSm80ILi2ELi2EN4cute5tupleIJNS5_1CILi128EEES8_NS7_ILi64EEEEEENS_10bfloat16_tEfNS_4arch4Sm80ELb0ELb1ELb1ELb1ELb1ELb0ELb0ELb0ELi2ELi4ELi4ELi4ELb0EEENS1_21CollectiveEpilogueBwdISA_SB_SD_Li256ELb1ELb0ELi2EEENS1_19SingleTileSchedulerILb1ELb0ELb0ELi128EEEEEEEEEvNT_6ParamsE$_ZN4cute3eso3ESOILb1ELb0EJNS_5tupleIJNS_1CILi8EEENS2_IJNS3_ILi2EEES5_S5_EEENS3_ILi1EEES6_S7_EEENS2_IJS7_NS2_IJS4_iiEEENS3_ILi64EEENS2_IJiNS3_ILi144EEENS3_ILi288EEEEEENS3_ILi512EEEEEEEEC2ERKS8_RKSF_)
$_ZN7cutlass13device_kernelIN5flash19enable_sm80_to_sm89INS1_16FlashAttnBwdSm80INS1_25CollectiveMainloopBwdSm80ILi2ELi2EN4cute5tupleIJNS5_1CILi128EEES8_NS7_ILi64EEEEEENS_10bfloat16_tEfNS_4arch4Sm80ELb0ELb1ELb1ELb1ELb1ELb0ELb0ELb0ELi2ELi4ELi4ELi4ELb0EEENS1_21CollectiveEpilogueBwdISA_SB_SD_Li256ELb1ELb0ELi2EEENS1_19SingleTileSchedulerILb1ELb0ELb0ELi128EEEEEEEEEvNT_6ParamsE$_ZN4cute3eso3ESOILb1ELb0EJNS_5tupleIJNS_1CILi8EEENS2_IJNS3_ILi2EEES5_S5_EEENS3_ILi1EEES6_S7_EEENS2_IJS7_NS2_IJS4_iiEEENS3_ILi64EEENS2_IJiNS3_ILi144EEENS3_ILi288EEEEEENS3_ILi512EEEEEEEEC2ERKS8_RKSF_:
[----:B------:R-:W-:Y:S01]  /*a090*/  IADD3 R4, R63, -c[0x0][0x20], RZ ;  /* 0x800008003f047a10 */ /* 0x000fe20007ffe0ff */
[----:B------:R-:W-:Y:S01]  /*a0a0*/  IMAD.MOV.U32 R74, RZ, RZ, R8 ;  /* 0x000000ffff4a7224 */ /* 0x000fe200078e0008 */
[----:B------:R-:W-:-:S03]  /*a0b0*/  MOV R75, 0x0 ;  /* 0x00000000004b7802 */ /* 0x000fc60000000f00 */
[----:B------:R1:W-:Y:S04]  /*a0c0*/  STL [R4], R2 ;  /* 0x0000000204007387 */ /* 0x0003e80000100800 */
[----:B------:R1:W-:Y:S04]  /*a0d0*/  STL [R4+0x4], R3 ;  /* 0x0000040304007387 */ /* 0x0003e80000100800 */
[----:B------:R1:W-:Y:S01]  /*a0e0*/  STL [R4+0x8], R5 ;  /* 0x0000080504007387 */ /* 0x0003e20000100800 */
[----:B------:R-:W-:Y:S05]  /*a0f0*/  RET.REL.NODEC R74 `(_ZN7cutlass13device_kernelIN5flash19enable_sm80_to_sm89INS1_16FlashAttnBwdSm80INS1_25CollectiveMainloopBwdSm80ILi2ELi2EN4cute5tupleIJNS5_1CILi128EEES8_NS7_ILi64EEEEEENS_10bfloat16_tEfNS_4arch4Sm80ELb0ELb1ELb1ELb1ELb1ELb0ELb0ELb0ELi2ELi4ELi4ELi4ELb0EEENS1_21CollectiveEpilogueBwdISA_SB_SD_Li256ELb1ELb0ELi2EEENS1_19SingleTileSchedulerILb1ELb0ELb0ELi128EEEEEEEEEvNT_6ParamsE) ;  /* 0xffff5f004a007950 */ /* 0x000fea0003c3ffff */
        .type           $_ZN7cutlass13device_kernelIN5flash19enable_sm80_to_sm89INS1_16FlashAttnBwdSm80INS1_25CollectiveMainloopBwdSm80ILi2ELi2EN4cute5tupleIJNS5_1CILi128EEES8_NS7_ILi64EEEEEENS_10bfloat16_tEfNS_4arch4Sm80ELb0ELb1ELb1ELb1ELb1ELb0ELb0ELb0ELi2ELi4ELi4ELi4ELb0EEENS1_21CollectiveEpilogueBwdISA_SB_SD_Li256ELb1ELb0ELi2EEENS1_19SingleTileSchedulerILb1ELb0ELb0ELi128EEEEEEEEEvNT_6ParamsE$_ZN4cute3eso3ESOILb1ELb0EJNS_5tupleIJNS_1CILi8EEENS2_IJNS3_ILi2EEES5_S5_EEENS3_ILi1EEES6_S7_EEENS2_IJS7_NS2_IJiiiEEENS3_ILi64EEENS2_IJNS3_ILi72EEENS3_ILi144EEENS3_ILi288EEEEEENS3_ILi512EEEEEEEEC2ERKS8_RKSG_,@function
        .size           $_ZN7cutlass13device_kernelIN5flash19enable_sm80_to_sm89INS1_16FlashAttnBwdSm80INS1_25CollectiveMainloopBwdSm80ILi2ELi2EN4cute5tupleIJNS5_1CILi128EEES8_NS7_ILi64EEEEEENS_10bfloat16_tEfNS_4arch4Sm80ELb0ELb1ELb1ELb1ELb1ELb0ELb0ELb0ELi2ELi4ELi4ELi4ELb0EEENS1_21CollectiveEpilogueBwdISA_SB_SD_Li256ELb1ELb0ELi2EEENS1_19SingleTileSchedulerILb1ELb0ELb0ELi128EEEEEEEEEvNT_6ParamsE$_ZN4cute3eso3ESOILb1ELb0EJNS_5tupleIJNS_1CILi8EEENS2_IJNS3_ILi2EEES5_S5_EEENS3_ILi1EEES6_S7_EEENS2_IJS7_NS2_IJiiiEEENS3_ILi64EEENS2_IJNS3_ILi72EEENS3_ILi144EEENS3_ILi288EEEEEENS3_ILi512EEEEEEEEC2ERKS8_RKSG_,($_ZN7cutlass13device_kernelIN5flash19enable_sm80_to_sm89INS1_16FlashAttnBwdSm80INS1_25CollectiveMainloopBwdSm80ILi2ELi2EN4cute5tupleIJNS5_1CILi128EEES8_NS7_ILi64EEEEEENS_10bfloat16_tEfNS_4arch4Sm80ELb0ELb1ELb1ELb1ELb1ELb0ELb0ELb0ELi2ELi4ELi4ELi4ELb0EEENS1_21CollectiveEpilogueBwdISA_SB_SD_Li256ELb1ELb0ELi2EEENS1_19SingleTileSchedulerILb1ELb0ELb0ELi128EEEEEEEEEvNT_6ParamsE$_ZN4cute3eso3ESOILb1ELb0EJNS_5tupleIJNS_1CILi8EEENS3_ILi2EEES5_S5_S4_S5_EEENS2_IJNS3_ILi1EEEiiiNS3_ILi72EEENS3_ILi512EEEEEEEEC2ERKS6_RKSA_ - $_ZN7cutlass13device_kernelIN5flash19enable_sm80_to_sm89INS1_16FlashAttnBwdSm80INS1_25CollectiveMainloopBwdSm80ILi2ELi2EN4cute5tupleIJNS5_1CILi128EEES8_NS7_ILi64EEEEEENS_10bfloat16_tEfNS_4arch4Sm80ELb0ELb1ELb1ELb1ELb1ELb0ELb0ELb0ELi2ELi4ELi4ELi4ELb0EEENS1_21CollectiveEpilogueBwdISA_SB_SD_Li256ELb1ELb0ELi2EEENS1_19SingleTileSchedulerILb1ELb0ELb0ELi128EEEEEEEEEvNT_6ParamsE$_ZN4cute3eso3ESOILb1ELb0EJNS_5tupleIJNS_1CILi8EEENS2_IJNS3_ILi2EEES5_S5_EEENS3_ILi1EEES6_S7_EEENS2_IJS7_NS2_IJiiiEEENS3_ILi64EEENS2_IJNS3_ILi72EEENS3_ILi144EEENS3_ILi288EEEEEENS3_ILi512EEEEEEEEC2ERKS8_RKSG_)
$_ZN7cutlass13device_kernelIN5flash19enable_sm80_to_sm89INS1_16FlashAttnBwdSm80INS1_25CollectiveMainloopBwdSm80ILi2ELi2EN4cute5tupleIJNS5_1CILi128EEES8_NS7_ILi64EEEEEENS_10bfloat16_tEfNS_4arch4Sm80ELb0ELb1ELb1ELb1ELb1ELb0ELb0ELb0ELi2ELi4ELi4ELi4ELb0EEENS1_21CollectiveEpilogueBwdISA_SB_SD_Li256ELb1ELb0ELi2EEENS1_19SingleTileSchedulerILb1ELb0ELb0ELi128EEEEEEEEEvNT_6ParamsE$_ZN4cute3eso3ESOILb1ELb0EJNS_5tupleIJNS_1CILi8EEENS2_IJNS3_ILi2EEES5_S5_EEENS3_ILi1EEES6_S7_EEENS2_IJS7_NS2_IJiiiEEENS3_ILi64EEENS2_IJNS3_ILi72EEENS3_ILi144EEENS3_ILi288EEEEEENS3_ILi512EEEEEEEEC2ERKS8_RKSG_:
[----:B------:R-:W-:Y:S01]  /*a100*/  IADD3 R4, R4, -c[0x0][0x20], RZ ;  /* 0x8000080004047a10 */ /* 0x000fe20007ffe0ff */
[----:B------:R-:W-:Y:S01]  /*a110*/  IMAD.MOV.U32 R80, RZ, RZ, R8 ;  /* 0x000000ffff507224 */ /* 0x000fe200078e0008 */
[----:B------:R-:W-:-:S03]  /*a120*/  MOV R81, 0x0 ;  /* 0x0000000000517802 */ /* 0x000fc60000000f00 */
[----:B------:R1:W-:Y:S04]  /*a130*/  STL [R4], R2 ;  /* 0x0000000204007387 */ /* 0x0003e80000100800 */
[----:B------:R1:W-:Y:S04]  /*a140*/  STL [R4+0x4], R3 ;  /* 0x0000040304007387 */ /* 0x0003e80000100800 */
[----:B------:R1:W-:Y:S01]  /*a150*/  STL [R4+0x8], R5 ;  /* 0x0000080504007387 */ /* 0x0003e20000100800 */
[----:B------:R-:W-:Y:S05]  /*a160*/  RET.REL.NODEC R80 `(_ZN7cutlass13device_kernelIN5flash19enable_sm80_to_sm89INS1_16FlashAttnBwdSm80INS1_25CollectiveMainloopBwdSm80ILi2ELi2EN4cute5tupleIJNS5_1CILi128EEES8_NS7_ILi64EEEEEENS_10bfloat16_tEfNS_4arch4Sm80ELb0ELb1ELb1ELb1ELb1ELb0ELb0ELb0ELi2ELi4ELi4ELi4ELb0EEENS1_21CollectiveEpilogueBwdISA_SB_SD_Li256ELb1ELb0ELi2EEENS1_19SingleTileSchedulerILb1ELb0ELb0ELi128EEEEEEEEEvNT_6ParamsE) ;  /* 0xffff5e9050007950 */ /* 0x000fea0003c3ffff */
        .type           $_ZN7cutlass13device_kernelIN5flash19enable_sm80_to_sm89INS1_16FlashAttnBwdSm80INS1_25CollectiveMainloopBwdSm80ILi2ELi2EN4cute5tupleIJNS5_1CILi128EEES8_NS7_ILi64EEEEEENS_10bfloat16_tEfNS_4arch4Sm80ELb0ELb1ELb1ELb1ELb1ELb0ELb0ELb0ELi2ELi4ELi4ELi4ELb0EEENS1_21CollectiveEpilogueBwdISA_SB_SD_Li256ELb1ELb0ELi2EEENS1_19SingleTileSchedulerILb1ELb0ELb0ELi128EEEEEEEEEvNT_6ParamsE$_ZN4cute3eso3ESOILb1ELb0EJNS_5tupleIJNS_1CILi8EEENS3_ILi2EEES5_S5_S4_S5_EEENS2_IJNS3_ILi1EEEiiiNS3_ILi72EEENS3_ILi512EEEEEEEEC2ERKS6_RKSA_,@function
        .size           $_ZN7cutlass13device_kernelIN5flash19enable_sm80_to_sm89INS1_16FlashAttnBwdSm80INS1_25CollectiveMainloopBwdSm80ILi2ELi2EN4cute5tupleIJNS5_1CILi128EEES8_NS7_ILi64EEEEEENS_10bfloat16_tEfNS_4arch4Sm80ELb0ELb1ELb1ELb1ELb1ELb0ELb0ELb0ELi2ELi4ELi4ELi4ELb0EEENS1_21CollectiveEpilogueBwdISA_SB_SD_Li256ELb1ELb0ELi2EEENS1_19SingleTileSchedulerILb1ELb0ELb0ELi128EEEEEEEEEvNT_6ParamsE$_ZN4cute3eso3ESOILb1ELb0EJNS_5tupleIJNS_1CILi8EEENS3_ILi2EEES5_S5_S4_S5_EEENS2_IJNS3_ILi1EEEiiiNS3_ILi72EEENS3_ILi512EEEEEEEEC2ERKS6_RKSA_,($_ZN7cutlass13device_kernelIN5flash19enable_sm80_to_sm89INS1_16FlashAttnBwdSm80INS1_25CollectiveMainloopBwdSm80ILi2ELi2EN4cute5tupleIJNS5_1CILi128EEES8_NS7_ILi64EEEEEENS_10bfloat16_tEfNS_4arch4Sm80ELb0ELb1ELb1ELb1ELb1ELb0ELb0ELb0ELi2ELi4ELi4ELi4ELb0EEENS1_21CollectiveEpilogueBwdISA_SB_SD_Li256ELb1ELb0ELi2EEENS1_19SingleTileSchedulerILb1ELb0ELb0ELi128EEEEEEEEEvNT_6ParamsE$_ZN4cute3eso3ESOILb1ELb0EJNS_6LayoutINS_5tupleIJNS3_IJNS3_IJNS3_IJNS_1CILi4EEENS4_ILi2EEEEEENS4_ILi1EEEEEES8_EEENS3_IJNS3_IJNS3_IJS8_S8_EEES8_EEES6_EEEEEENS3_IJNS3_IJNS3_IJNS3_IJS8_NS4_ILi32EEEEEENS4_ILi0EEEEEESH_EEENS3_IJNS3_IJNS3_IJSH_SH_EEESH_EEENS4_ILi64EEEEEEEEEEENS_10ViewEngineIPN7cutlass10bfloat16_tEEEEEC2ERKSP_RKSU_ - $_ZN7cutlass13device_kernelIN5flash19enable_sm80_to_sm89INS1_16FlashAttnBwdSm80INS1_25CollectiveMainloopBwdSm80ILi2ELi2EN4cute5tupleIJNS5_1CILi128EEES8_NS7_ILi64EEEEEENS_10bfloat16_tEfNS_4arch4Sm80ELb0ELb1ELb1ELb1ELb1ELb0ELb0ELb0ELi2ELi4ELi4ELi4ELb0EEENS1_21CollectiveEpilogueBwdISA_SB_SD_Li256ELb1ELb0ELi2EEENS1_19SingleTileSchedulerILb1ELb0ELb0ELi128EEEEEEEEEvNT_6ParamsE$_ZN4cute3eso3ESOILb1ELb0EJNS_5tupleIJNS_1CILi8EEENS3_ILi2EEES5_S5_S4_S5_EEENS2_IJNS3_ILi1EEEiiiNS3_ILi72EEENS3_ILi512EEEEEEEEC2ERKS6_RKSA_)
$_ZN7cutlass13device_kernelIN5flash19enable_sm80_to_sm89INS1_16FlashAttnBwdSm80INS1_25CollectiveMainloopBwdSm80ILi2ELi2EN4cute5tupleIJNS5_1CILi128EEES8_NS7_ILi64EEEEEENS_10bfloat16_tEfNS_4arch4Sm80ELb0ELb1ELb1ELb1ELb1ELb0ELb0ELb0ELi2ELi4ELi4ELi4ELb0EEENS1_21CollectiveEpilogueBwdISA_SB_SD_Li256ELb1ELb0ELi2EEENS1_19SingleTileSchedulerILb1ELb0ELb0ELi128EEEEEEEEEvNT_6ParamsE$_ZN4cute3eso3ESOILb1ELb0EJNS_5tupleIJNS_1CILi8EEENS3_ILi2EEES5_S5_S4_S5_EEENS2_IJNS3_ILi1EEEiiiNS3_ILi72EEENS3_ILi512EEEEEEEEC2ERKS6_RKSA_:
[----:B------:R-:W-:Y:S01]  /*a170*/  IADD3 R4, R4, -c[0x0][0x20], RZ ;  /* 0x8000080004047a10 */ /* 0x000fe20007ffe0ff */
[----:B------:R-:W-:Y:S01]  /*a180*/  IMAD.MOV.U32 R84, RZ, RZ, R8 ;  /* 0x000000ffff547224 */ /* 0x000fe200078e0008 */
[----:B------:R-:W-:-:S03]  /*a190*/  MOV R85, 0x0 ;  /* 0x0000000000557802 */ /* 0x000fc60000000f00 */
[----:B------:R1:W-:Y:S04]  /*a1a0*/  STL [R4], R2 ;  /* 0x0000000204007387 */ /* 0x0003e80000100800 */
[----:B------:R1:W-:Y:S04]  /*a1b0*/  STL [R4+0x4], R3 ;  /* 0x0000040304007387 */ /* 0x0003e80000100800 */
[----:B------:R1:W-:Y:S01]  /*a1c0*/  STL [R4+0x8], R5 ;  /* 0x0000080504007387 */ /* 0x0003e20000100800 */
[----:B------:R-:W-:Y:S05]  /*a1d0*/  RET.REL.NODEC R84 `(_ZN7cutlass13device_kernelIN5flash19enable_sm80_to_sm89INS1_16FlashAttnBwdSm80INS1_25CollectiveMainloopBwdSm80ILi2ELi2EN4cute5tupleIJNS5_1CILi128EEES8_NS7_ILi64EEEEEENS_10bfloat16_tEfNS_4arch4Sm80ELb0ELb1ELb1ELb1ELb1ELb0ELb0ELb0ELi2ELi4ELi4ELi4ELb0EEENS1_21CollectiveEpilogueBwdISA_SB_SD_Li256ELb1ELb0ELi2EEENS1_19SingleTileSchedulerILb1ELb0ELb0ELi128EEEEEEEEEvNT_6ParamsE) ;  /* 0xffff5e2054007950 */ /* 0x000fea0003c3ffff */
        .type           $_ZN7cutlass13device_kernelIN5flash19enable_sm80_to_sm89INS1_16FlashAttnBwdSm80INS1_25CollectiveMainloopBwdSm80ILi2ELi2EN4cute5tupleIJNS5_1CILi128EEES8_NS7_ILi64EEEEEENS_10bfloat16_tEfNS_4arch4Sm80ELb0ELb1ELb1ELb1ELb1ELb0ELb0ELb0ELi2ELi4ELi4ELi4ELb0EEENS1_21CollectiveEpilogueBwdISA_SB_SD_Li256ELb1ELb0ELi2EEENS1_19SingleTileSchedulerILb1ELb0ELb0ELi128EEEEEEEEEvNT_6ParamsE$_ZN4cute3eso3ESOILb1ELb0EJNS_6LayoutINS_5tupleIJNS3_IJNS3_IJNS3_IJNS_1CILi4EEENS4_ILi2EEEEEENS4_ILi1EEEEEES8_EEENS3_IJNS3_IJNS3_IJS8_S8_EEES8_EEES6_EEEEEENS3_IJNS3_IJNS3_IJNS3_IJS8_NS4_ILi32EEEEEENS4_ILi0EEEEEESH_EEENS3_IJNS3_IJNS3_IJSH_SH_EEESH_EEENS4_ILi64EEEEEEEEEEENS_10ViewEngineIPN7cutlass10bfloat16_tEEEEEC2ERKSP_RKSU_,@function
        .size           $_ZN7cutlass13device_kernelIN5flash19enable_sm80_to_sm89INS1_16FlashAttnBwdSm80INS1_25CollectiveMainloopBwdSm80ILi2ELi2EN4cute5tupleIJNS5_1CILi128EEES8_NS7_ILi64EEEEEENS_10bfloat16_tEfNS_4arch4Sm80ELb0ELb1ELb1ELb1ELb1ELb0ELb0ELb0ELi2ELi4ELi4ELi4ELb0EEENS1_21CollectiveEpilogueBwdISA_SB_SD_Li256ELb1ELb0ELi2EEENS1_19SingleTileSchedulerILb1ELb0ELb0ELi128EEEEEEEEEvNT_6ParamsE$_ZN4cute3eso3ESOILb1ELb0EJNS_6LayoutINS_5tupleIJNS3_IJNS3_IJNS3_IJNS_1CILi4EEENS4_ILi2EEEEEENS4_ILi1EEEEEES8_EEENS3_IJNS3_IJNS3_IJS8_S8_EEES8_EEES6_EEEEEENS3_IJNS3_IJNS3_IJNS3_IJS8_NS4_ILi32EEEEEENS4_ILi0EEEEEESH_EEENS3_IJNS3_IJNS3_IJSH_SH_EEESH_EEENS4_ILi64EEEEEEEEEEENS_10ViewEngineIPN7cutlass10bfloat16_tEEEEEC2ERKSP_RKSU_,($_ZN7cutlass13device_kernelIN5flash19enable_sm80_to_sm89INS1_16FlashAttnBwdSm80INS1_25CollectiveMainloopBwdSm80ILi2ELi2EN4cute5tupleIJNS5_1CILi128EEES8_NS7_ILi64EEEEEENS_10bfloat16_tEfNS_4arch4Sm80ELb0ELb1ELb1ELb1ELb1ELb0ELb0ELb0ELi2ELi4ELi4ELi4ELb0EEENS1_21CollectiveEpilogueBwdISA_SB_SD_Li256ELb1ELb0ELi2EEENS1_19SingleTileSchedulerILb1ELb0ELb0ELi128EEEEEEEEEvNT_6ParamsE$_ZN4cute3eso3ESOILb1ELb0EJNS_6LayoutINS_5tupleIJNS3_IJNS3_IJNS_1CILi2EEES5_EEENS4_ILi1EEEEEEEEENS3_IJNS3_IJNS3_IJS7_NS4_ILi16EEEEEENS4_ILi0EEEEEEEEEEENS_10ViewEngineIPjEEEEC2ERKSF_RKSI_ - $_ZN7cutlass13device_kernelIN5flash19enable_sm80_to_sm89INS1_16FlashAttnBwdSm80INS1_25CollectiveMainloopBwdSm80ILi2ELi2EN4cute5tupleIJNS5_1CILi128EEES8_NS7_ILi64EEEEEENS_10bfloat16_tEfNS_4arch4Sm80ELb0ELb1ELb1ELb1ELb1ELb0ELb0ELb0ELi2ELi4ELi4ELi4ELb0EEENS1_21CollectiveEpilogueBwdISA_SB_SD_Li256ELb1ELb0ELi2EEENS1_19SingleTileSchedulerILb1ELb0ELb0ELi128EEEEEEEEEvNT_6ParamsE$_ZN4cute3eso3ESOILb1ELb0EJNS_6LayoutINS_5tupleIJNS3_IJNS3_IJNS3_IJNS_1CILi4EEENS4_ILi2EEEEEENS4_ILi1EEEEEES8_EEENS3_IJNS3_IJNS3_IJS8_S8_EEES8_EEES6_EEEEEENS3_IJNS3_IJNS3_IJNS3_IJS8_NS4_ILi32EEEEEENS4_ILi0EEEEEESH_EEENS3_IJNS3_IJNS3_IJSH_SH_EEESH_EEENS4_ILi64EEEEEEEEEEENS_10ViewEngineIPN7cutlass10bfloat16_tEEEEEC2ERKSP_RKSU_)
$_ZN7cutlass13device_kernelIN5flash19enable_sm80_to_sm89INS1_16FlashAttnBwdSm80INS1_25CollectiveMainloopBwdSm80ILi2ELi2EN4cute5tupleIJNS5_1CILi128EEES8_NS7_ILi64EEEEEENS_10bfloat16_tEfNS_4arch4Sm80ELb0ELb1ELb1ELb1ELb1ELb0ELb0ELb0ELi2ELi4ELi4ELi4ELb0EEENS1_21CollectiveEpilogueBwdISA_SB_SD_Li256ELb1ELb0ELi2EEENS1_19SingleTileSchedulerILb1ELb0ELb0ELi128EEEEEEEEEvNT_6ParamsE$_ZN4cute3eso3ESOILb1ELb0EJNS_6LayoutINS_5tupleIJNS3_IJNS3_IJNS3_IJNS_1CILi4EEENS4_ILi2EEEEEENS4_ILi1EEEEEES8_EEENS3_IJNS3_IJNS3_IJS8_S8_EEES8_EEES6_EEEEEENS3_IJNS3_IJNS3_IJNS3_IJS8_NS4_ILi32EEEEEENS4_ILi0EEEEEESH_EEENS3_IJNS3_IJNS3_IJSH_SH_EEESH_EEENS4_ILi64EEEEEEEEEEENS_10ViewEngineIPN7cutlass10bfloat16_tEEEEEC2ERKSP_RKSU_:
[----:B------:R-:W-:Y:S02]  /*a1e0*/  IADD3 R4, R70, -c[0x0][0x20], RZ ;  /* 0x8000080046047a10 */ /* 0x000fe40007ffe0ff */
[----:B------:R-:W-:-:S03]  /*a1f0*/  MOV R7, 0x0 ;  /* 0x0000000000077802 */ /* 0x000fc60000000f00 */
[----:B------:R1:W-:Y:S01]  /*a200*/  STL.64 [R4], R2 ;  /* 0x0000000204007387 */ /* 0x0003e20000100a00 */
[----:B------:R-:W-:Y:S05]  /*a210*/  RET.REL.NODEC R6 `(_ZN7cutlass13device_kernelIN5flash19enable_sm80_to_sm89INS1_16FlashAttnBwdSm80INS1_25CollectiveMainloopBwdSm80ILi2ELi2EN4cute5tupleIJNS5_1CILi128EEES8_NS7_ILi64EEEEEENS_10bfloat16_tEfNS_4arch4Sm80ELb0ELb1ELb1ELb1ELb1ELb0ELb0ELb0ELi2ELi4ELi4ELi4ELb0EEENS1_21CollectiveEpilogueBwdISA_SB_SD_Li256ELb1ELb0ELi2EEENS1_19SingleTileSchedulerILb1ELb0ELb0ELi128EEEEEEEEEvNT_6ParamsE) ;  /* 0xffff5de006007950 */ /* 0x000fea0003c3ffff */
        .type           $_ZN7cutlass13device_kernelIN5flash19enable_sm80_to_sm89INS1_16FlashAttnBwdSm80INS1_25CollectiveMainloopBwdSm80ILi2ELi2EN4cute5tupleIJNS5_1CILi128EEES8_NS7_ILi64EEEEEENS_10bfloat16_tEfNS_4arch4Sm80ELb0ELb1ELb1ELb1ELb1ELb0ELb0ELb0ELi2ELi4ELi4ELi4ELb0EEENS1_21CollectiveEpilogueBwdISA_SB_SD_Li256ELb1ELb0ELi2EEENS1_19SingleTileSchedulerILb1ELb0ELb0ELi128EEEEEEEEEvNT_6ParamsE$_ZN4cute3eso3ESOILb1ELb0EJNS_6LayoutINS_5tupleIJNS3_IJNS3_IJNS_1CILi2EEES5_EEENS4_ILi1EEEEEEEEENS3_IJNS3_IJNS3_IJS7_NS4_ILi16EEEEEENS4_ILi0EEEEEEEEEEENS_10ViewEngineIPjEEEEC2ERKSF_RKSI_,@function
        .size           $_ZN7cutlass13device_kernelIN5flash19enable_sm80_to_sm89INS1_16FlashAttnBwdSm80INS1_25CollectiveMainloopBwdSm80ILi2ELi2EN4cute5tupleIJNS5_1CILi128EEES8_NS7_ILi64EEEEEENS_10bfloat16_tEfNS_4arch4Sm80ELb0ELb1ELb1ELb1ELb1ELb0ELb0ELb0ELi2ELi4ELi4ELi4ELb0EEENS1_21CollectiveEpilogueBwdISA_SB_SD_Li256ELb1ELb0ELi2EEENS1_19SingleTileSchedulerILb1ELb0ELb0ELi128EEEEEEEEEvNT_6ParamsE$_ZN4cute3eso3ESOILb1ELb0EJNS_6LayoutINS_5tupleIJNS3_IJNS3_IJNS_1CILi2EEES5_EEENS4_ILi1EEEEEEEEENS3_IJNS3_IJNS3_IJS7_NS4_ILi16EEEEEENS4_ILi0EEEEEEEEEEENS_10ViewEngineIPjEEEEC2ERKSF_RKSI_,($_ZN7cutlass13device_kernelIN5flash19enable_sm80_to_sm89INS1_16FlashAttnBwdSm80INS1_25CollectiveMainloopBwdSm80ILi2ELi2EN4cute5tupleIJNS5_1CILi128EEES8_NS7_ILi64EEEEEENS_10bfloat16_tEfNS_4arch4Sm80ELb0ELb1ELb1ELb1ELb1ELb0ELb0ELb0ELi2ELi4ELi4ELi4ELb0EEENS1_21CollectiveEpilogueBwdISA_SB_SD_Li256ELb1ELb0ELi2EEENS1_19SingleTileSchedulerILb1ELb0ELb0ELi128EEEEEEEEEvNT_6ParamsE$_ZN4cute3eso3ESOILb1ELb0EJNS_6LayoutINS_5tupleIJNS3_IJNS3_IJNS_1CILi4EEENS4_ILi2EEEEEENS4_ILi1EEEEEEEEENS3_IJNS3_IJNS3_IJS8_NS4_ILi32EEEEEENS4_ILi0EEEEEEEEEEENS_10ViewEngineIPN7cutlass10bfloat16_tEEEEEC2ERKSG_RKSL_ - $_ZN7cutlass13device_kernelIN5flash19enable_sm80_to_sm89INS1_16FlashAttnBwdSm80INS1_25CollectiveMainloopBwdSm80ILi2ELi2EN4cute5tupleIJNS5_1CILi128EEES8_NS7_ILi64EEEEEENS_10bfloat16_tEfNS_4arch4Sm80ELb0ELb1ELb1ELb1ELb1ELb0ELb0ELb0ELi2ELi4ELi4ELi4ELb0EEENS1_21CollectiveEpilogueBwdISA_SB_SD_Li256ELb1ELb0ELi2EEENS1_19SingleTileSchedulerILb1ELb0ELb0ELi128EEEEEEEEEvNT_6ParamsE$_ZN4cute3eso3ESOILb1ELb0EJNS_6LayoutINS_5tupleIJNS3_IJNS3_IJNS_1CILi2EEES5_EEENS4_ILi1EEEEEEEEENS3_IJNS3_IJNS3_IJS7_NS4_ILi16EEEEEENS4_ILi0EEEEEEEEEEENS_10ViewEngineIPjEEEEC2ERKSF_RKSI_)
$_ZN7cutlass13device_kernelIN5flash19enable_sm80_to_sm89INS1_16FlashAttnBwdSm80INS1_25CollectiveMainloopBwdSm80ILi2ELi2EN4cute5tupleIJNS5_1CILi128EEES8_NS7_ILi64EEEEEENS_10bfloat16_tEfNS_4arch4Sm80ELb0ELb1ELb1ELb1ELb1ELb0ELb0ELb0ELi2ELi4ELi4ELi4ELb0EEENS1_21CollectiveEpilogueBwdISA_SB_SD_Li256ELb1ELb0ELi2EEENS1_19SingleTileSchedulerILb1ELb0ELb0ELi128EEEEEEEEEvNT_6ParamsE$_ZN4cute3eso3ESOILb1ELb0EJNS_6LayoutINS_5tupleIJNS3_IJNS3_IJNS_1CILi2EEES5_EEENS4_ILi1EEEEEEEEENS3_IJNS3_IJNS3_IJS7_NS4_ILi16EEEEEENS4_ILi0EEEEEEEEEEENS_10ViewEngineIPjEEEEC2ERKSF_RKSI_:
[----:B------:R-:W-:Y:S02]  /*a220*/  IADD3 R2, R70, -c[0x0][0x20], RZ ;  /* 0x8000080046027a10 */ /* 0x000fe40007ffe0ff */
[----:B------:R-:W-:-:S03]  /*a230*/  MOV R7, 0x0 ;  /* 0x0000000000077802 */ /* 0x000fc60000000f00 */
[----:B------:R1:W-:Y:S01]  /*a240*/  STL.64 [R2], R4 ;  /* 0x0000000402007387 */ /* 0x0003e20000100a00 */
[----:B------:R-:W-:Y:S05]  /*a250*/  RET.REL.NODEC R6 `(_ZN7cutlass13device_kernelIN5flash19enable_sm80_to_sm89INS1_16FlashAttnBwdSm80INS1_25CollectiveMainloopBwdSm80ILi2ELi2EN4cute5tupleIJNS5_1CILi128EEES8_NS7_ILi64EEEEEENS_10bfloat16_tEfNS_4arch4Sm80ELb0ELb1ELb1ELb1ELb1ELb0ELb0ELb0ELi2ELi4ELi4ELi4ELb0EEENS1_21CollectiveEpilogueBwdISA_SB_SD_Li256ELb1ELb0ELi2EEENS1_19SingleTileSchedulerILb1ELb0ELb0ELi128EEEEEEEEEvNT_6ParamsE) ;  /* 0xffff5da006007950 */ /* 0x000fea0003c3ffff */
        .type           $_ZN7cutlass13device_kernelIN5flash19enable_sm80_to_sm89INS1_16FlashAttnBwdSm80INS1_25CollectiveMainloopBwdSm80ILi2ELi2EN4cute5tupleIJNS5_1CILi128EEES8_NS7_ILi64EEEEEENS_10bfloat16_tEfNS_4arch4Sm80ELb0ELb1ELb1ELb1ELb1ELb0ELb0ELb0ELi2ELi4ELi4ELi4ELb0EEENS1_21CollectiveEpilogueBwdISA_SB_SD_Li256ELb1ELb0ELi2EEENS1_19SingleTileSchedulerILb1ELb0ELb0ELi128EEEEEEEEEvNT_6ParamsE$_ZN4cute3eso3ESOILb1ELb0EJNS_6LayoutINS_5tupleIJNS3_IJNS3_IJNS_1CILi4EEENS4_ILi2EEEEEENS4_ILi1EEEEEEEEENS3_IJNS3_IJNS3_IJS8_NS4_ILi32EEEEEENS4_ILi0EEEEEEEEEEENS_10ViewEngineIPN7cutlass10bfloat16_tEEEEEC2ERKSG_RKSL_,@function
        .size           $_ZN7cutlass13device_kernelIN5flash19enable_sm80_to_sm89INS1_16FlashAttnBwdSm80INS1_25CollectiveMainloopBwdSm80ILi2ELi2EN4cute5tupleIJNS5_1CILi128EEES8_NS7_ILi64EEEEEENS_10bfloat16_tEfNS_4arch4Sm80ELb0ELb1ELb1ELb1ELb1ELb0ELb0ELb0ELi2ELi4ELi4ELi4ELb0EEENS1_21CollectiveEpilogueBwdISA_SB_SD_Li256ELb1ELb0ELi2EEENS1_19SingleTileSchedulerILb1ELb0ELb0ELi128EEEEEEEEEvNT_6ParamsE$_ZN4cute3eso3ESOILb1ELb0EJNS_6LayoutINS_5tupleIJNS3_IJNS3_IJNS_1CILi4EEENS4_ILi2EEEEEENS4_ILi1EEEEEEEEENS3_IJNS3_IJNS3_IJS8_NS4_ILi32EEEEEENS4_ILi0EEEEEEEEEEENS_10ViewEngineIPN7cutlass10bfloat16_tEEEEEC2ERKSG_RKSL_,($_ZN7cutlass13device_kernelIN5flash19enable_sm80_to_sm89INS1_16FlashAttnBwdSm80INS1_25CollectiveMainloopBwdSm80ILi2ELi2EN4cute5tupleIJNS5_1CILi128EEES8_NS7_ILi64EEEEEENS_10bfloat16_tEfNS_4arch4Sm80ELb0ELb1ELb1ELb1ELb1ELb0ELb0ELb0ELi2ELi4ELi4ELi4ELb0EEENS1_21CollectiveEpilogueBwdISA_SB_SD_Li256ELb1ELb0ELi2EEENS1_19SingleTileSchedulerILb1ELb0ELb0ELi128EEEEEEEEEvNT_6ParamsE$_ZN4cute3eso3ESOILb1ELb0EJNS_6LayoutINS_5tupleIJNS3_IJNS3_IJNS_1CILi4EEENS4_ILi2EEEEEENS4_ILi1EEEEEEEEENS3_IJNS3_IJNS3_IJS8_NS4_ILi32EEEEEENS4_ILi0EEEEEEEEEEEiEEC2ERKSG_RKi - $_ZN7cutlass13device_kernelIN5flash19enable_sm80_to_sm89INS1_16FlashAttnBwdSm80INS1_25CollectiveMainloopBwdSm80ILi2ELi2EN4cute5tupleIJNS5_1CILi128EEES8_NS7_ILi64EEEEEENS_10bfloat16_tEfNS_4arch4Sm80ELb0ELb1ELb1ELb1ELb1ELb0ELb0ELb0ELi2ELi4ELi4ELi4ELb0EEENS1_21CollectiveEpilogueBwdISA_SB_SD_Li256ELb1ELb0ELi2EEENS1_19SingleTileSchedulerILb1ELb0ELb0ELi128EEEEEEEEEvNT_6ParamsE$_ZN4cute3eso3ESOILb1ELb0EJNS_6LayoutINS_5tupleIJNS3_IJNS3_IJNS_1CILi4EEENS4_ILi2EEEEEENS4_ILi1EEEEEEEEENS3_IJNS3_IJNS3_IJS8_NS4_ILi32EEEEEENS4_ILi0EEEEEEEEEEENS_10ViewEngineIPN7cutlass10bfloat16_tEEEEEC2ERKSG_RKSL_)
$_ZN7cutlass13device_kernelIN5flash19enable_sm80_to_sm89INS1_16FlashAttnBwdSm80INS1_25CollectiveMainloopBwdSm80ILi2ELi2EN4cute5tupleIJNS5_1CILi128EEES8_NS7_ILi64EEEEEENS_10bfloat16_tEfNS_4arch4Sm80ELb0ELb1ELb1ELb1ELb1ELb0ELb0ELb0ELi2ELi4ELi4ELi4ELb0EEENS1_21CollectiveEpilogueBwdISA_SB_SD_Li256ELb1ELb0ELi2EEENS1_19SingleTileSchedulerILb1ELb0ELb0ELi128EEEEEEEEEvNT_6ParamsE$_ZN4cute3eso3ESOILb1ELb0EJNS_6LayoutINS_5tupleIJNS3_IJNS3_IJNS_1CILi4EEENS4_ILi2EEEEEENS4_ILi1EEEEEEEEENS3_IJNS3_IJNS3_IJS8_NS4_ILi32EEEEEENS4_ILi0EEEEEEEEEEENS_10ViewEngineIPN7cutlass10bfloat16_tEEEEEC2ERKSG_RKSL_:
[----:B------:R-:W-:Y:S01]  /*a260*/  IADD3 R2, R70, -c[0x0][0x20], RZ ;  /* 0x8000080046027a10 */ /* 0x000fe20007ffe0ff */
[----:B------:R-:W-:Y:S01]  /*a270*/  IMAD.MOV.U32 R9, RZ, RZ, R3 ;  /* 0x000000ffff097224 */ /* 0x000fe200078e0003 */
[----:B------:R-:W-:-:S04]  /*a280*/  MOV R5, 0x0 ;  /* 0x0000000000057802 */ /* 0x000fc80000000f00 */
[----:B------:R1:W-:Y:S01]  /*a290*/  STL.64 [R2], R8 ;  /* 0x0000000802007387 */ /* 0x0003e20000100a00 */
[----:B------:R-:W-:Y:S05]  /*a2a0*/  RET.REL.NODEC R4 `(_ZN7cutlass13device_kernelIN5flash19enable_sm80_to_sm89INS1_16FlashAttnBwdSm80INS1_25CollectiveMainloopBwdSm80ILi2ELi2EN4cute5tupleIJNS5_1CILi128EEES8_NS7_ILi64EEEEEENS_10bfloat16_tEfNS_4arch4Sm80ELb0ELb1ELb1ELb1ELb1ELb0ELb0ELb0ELi2ELi4ELi4ELi4ELb0EEENS1_21CollectiveEpilogueBwdISA_SB_SD_Li256ELb1ELb0ELi2EEENS1_19SingleTileSchedulerILb1ELb0ELb0ELi128EEEEEEEEEvNT_6ParamsE) ;  /* 0xffff5d5004007950 */ /* 0x000fea0003c3ffff */
        .type           $_ZN7cutlass13device_kernelIN5flash19enable_sm80_to_sm89INS1_16FlashAttnBwdSm80INS1_25CollectiveMainloopBwdSm80ILi2ELi2EN4cute5tupleIJNS5_1CILi128EEES8_NS7_ILi64EEEEEENS_10bfloat16_tEfNS_4arch4Sm80ELb0ELb1ELb1ELb1ELb1ELb0ELb0ELb0ELi2ELi4ELi4ELi4ELb0EEENS1_21CollectiveEpilogueBwdISA_SB_SD_Li256ELb1ELb0ELi2EEENS1_19SingleTileSchedulerILb1ELb0ELb0ELi128EEEEEEEEEvNT_6ParamsE$_ZN4cute3eso3ESOILb1ELb0EJNS_6LayoutINS_5tupleIJNS3_IJNS3_IJNS_1CILi4EEENS4_ILi2EEEEEENS4_ILi1EEEEEEEEENS3_IJNS3_IJNS3_IJS8_NS4_ILi32EEEEEENS4_ILi0EEEEEEEEEEEiEEC2ERKSG_RKi,@function
        .size           $_ZN7cutlass13device_kernelIN5flash19enable_sm80_to_sm89INS1_16FlashAttnBwdSm80INS1_25CollectiveMainloopBwdSm80ILi2ELi2EN4cute5tupleIJNS5_1CILi128EEES8_NS7_ILi64EEEEEENS_10bfloat16_tEfNS_4arch4Sm80ELb0ELb1ELb1ELb1ELb1ELb0ELb0ELb0ELi2ELi4ELi4ELi4ELb0EEENS1_21CollectiveEpilogueBwdISA_SB_SD_Li256ELb1ELb0ELi2EEENS1_19SingleTileSchedulerILb1ELb0ELb0ELi128EEEEEEEEEvNT_6ParamsE$_ZN4cute3eso3ESOILb1ELb0EJNS_6LayoutINS_5tupleIJNS3_IJNS3_IJNS_1CILi4EEENS4_ILi2EEEEEENS4_ILi1EEEEEEEEENS3_IJNS3_IJNS3_IJS8_NS4_ILi32EEEEEENS4_ILi0EEEEEEEEEEEiEEC2ERKSG_RKi,($_ZN7cutlass13device_kernelIN5flash19enable_sm80_to_sm89INS1_16FlashAttnBwdSm80INS1_25CollectiveMainloopBwdSm80ILi2ELi2EN4cute5tupleIJNS5_1CILi128EEES8_NS7_ILi64EEEEEENS_10bfloat16_tEfNS_4arch4Sm80ELb0ELb1ELb1ELb1ELb1ELb0ELb0ELb0ELi2ELi4ELi4ELi4ELb0EEENS1_21CollectiveEpilogueBwdISA_SB_SD_Li256ELb1ELb0ELi2EEENS1_19SingleTileSchedulerILb1ELb0ELb0ELi128EEEEEEEEEvNT_6ParamsE$_ZN4cute3eso3ESOILb1ELb0EJNS_6LayoutINS_5tupleIJNS3_IJNS3_IJNS_1CILi4EEENS4_ILi2EEEEEENS4_ILi1EEEEEENS3_IJS6_EEEEEENS3_IJNS3_IJNS3_IJS8_NS4_ILi32EEEEEENS4_ILi0EEEEEENS3_IJNS4_ILi64EEEEEEEEEEENS_10ViewEngineIPN7cutlass10bfloat16_tEEEEEC2ERKSJ_RKSO_ - $_ZN7cutlass13device_kernelIN5flash19enable_sm80_to_sm89INS1_16FlashAttnBwdSm80INS1_25CollectiveMainloopBwdSm80ILi2ELi2EN4cute5tupleIJNS5_1CILi128EEES8_NS7_ILi64EEEEEENS_10bfloat16_tEfNS_4arch4Sm80ELb0ELb1ELb1ELb1ELb1ELb0ELb0ELb0ELi2ELi4ELi4ELi4ELb0EEENS1_21CollectiveEpilogueBwdISA_SB_SD_Li256ELb1ELb0ELi2EEENS1_19SingleTileSchedulerILb1ELb0ELb0ELi128EEEEEEEEEvNT_6ParamsE$_ZN4cute3eso3ESOILb1ELb0EJNS_6LayoutINS_5tupleIJNS3_IJNS3_IJNS_1CILi4EEENS4_ILi2EEEEEENS4_ILi1EEEEEEEEENS3_IJNS3_IJNS3_IJS8_NS4_ILi32EEEEEENS4_ILi0EEEEEEEEEEEiEEC2ERKSG_RKi)
$_ZN7cutlass13device_kernelIN5flash19enable_sm80_to_sm89INS1_16FlashAttnBwdSm80INS1_25CollectiveMainloopBwdSm80ILi2ELi2EN4cute5tupleIJNS5_1CILi128EEES8_NS7_ILi64EEEEEENS_10bfloat16_tEfNS_4arch4Sm80ELb0ELb1ELb1ELb1ELb1ELb0ELb0ELb0ELi2ELi4ELi4ELi4ELb0EEENS1_21CollectiveEpilogueBwdISA_SB_SD_Li256ELb1ELb0ELi2EEENS1_19SingleTileSchedulerILb1ELb0ELb0ELi128EEEEEEEEEvNT_6ParamsE$_ZN4cute3eso3ESOILb1ELb0EJNS_6LayoutINS_5tupleIJNS3_IJNS3_IJNS_1CILi4EEENS4_ILi2EEEEEENS4_ILi1EEEEEEEEENS3_IJNS3_IJNS3_IJS8_NS4_ILi32EEEEEENS4_ILi0EEEEEEEEEEEiEEC2ERKSG_RKi:
[----:B------:R-:W-:Y:S02]  /*a2b0*/  IADD3 R2, R70, -c[0x0][0x20], RZ ;  /* 0x8000080046027a10 */ /* 0x000fe40007ffe0ff */
[----:B------:R-:W-:-:S03]  /*a2c0*/  MOV R5, 0x0 ;  /* 0x0000000000057802 */ /* 0x000fc60000000f00 */
[----:B------:R1:W-:Y:S01]  /*a2d0*/  STL [R2], R3 ;  /* 0x0000000302007387 */ /* 0x0003e20000100800 */
[----:B------:R-:W-:Y:S05]  /*a2e0*/  RET.REL.NODEC R4 `(_ZN7cutlass13device_kernelIN5flash19enable_sm80_to_sm89INS1_16FlashAttnBwdSm80INS1_25CollectiveMainloopBwdSm80ILi2ELi2EN4cute5tupleIJNS5_1CILi128EEES8_NS7_ILi64EEEEEENS_10bfloat16_tEfNS_4arch4Sm80ELb0ELb1ELb1ELb1ELb1ELb0ELb0ELb0ELi2ELi4ELi4ELi4ELb0EEENS1_21CollectiveEpilogueBwdISA_SB_SD_Li256ELb1ELb0ELi2EEENS1_19SingleTileSchedulerILb1ELb0ELb0ELi128EEEEEEEEEvNT_6ParamsE) ;  /* 0xffff5d1004007950 */ /* 0x000fea0003c3ffff */
        .type           $_ZN7cutlass13device_kernelIN5flash19enable_sm80_to_sm89INS1_16FlashAttnBwdSm80INS1_25CollectiveMainloopBwdSm80ILi2ELi2EN4cute5tupleIJNS5_1CILi128EEES8_NS7_ILi64EEEEEENS_10bfloat16_tEfNS_4arch4Sm80ELb0ELb1ELb1ELb1ELb1ELb0ELb0ELb0ELi2ELi4ELi4ELi4ELb0EEENS1_21CollectiveEpilogueBwdISA_SB_SD_Li256ELb1ELb0ELi2EEENS1_19SingleTileSchedulerILb1ELb0ELb0ELi128EEEEEEEEEvNT_6ParamsE$_ZN4cute3eso3ESOILb1ELb0EJNS_6LayoutINS_5tupleIJNS3_IJNS3_IJNS_1CILi4EEENS4_ILi2EEEEEENS4_ILi1EEEEEENS3_IJS6_EEEEEENS3_IJNS3_IJNS3_IJS8_NS4_ILi32EEEEEENS4_ILi0EEEEEENS3_IJNS4_ILi64EEEEEEEEEEENS_10ViewEngineIPN7cutlass10bfloat16_tEEEEEC2ERKSJ_RKSO_,@function
        .size           $_ZN7cutlass13device_kernelIN5flash19enable_sm80_to_sm89INS1_16FlashAttnBwdSm80INS1_25CollectiveMainloopBwdSm80ILi2ELi2EN4cute5tupleIJNS5_1CILi128EEES8_NS7_ILi64EEEEEENS_10bfloat16_tEfNS_4arch4Sm80ELb0ELb1ELb1ELb1ELb1ELb0ELb0ELb0ELi2ELi4ELi4ELi4ELb0EEENS1_21CollectiveEpilogueBwdISA_SB_SD_Li256ELb1ELb0ELi2EEENS1_19SingleTileSchedulerILb1ELb0ELb0ELi128EEEEEEEEEvNT_6ParamsE$_ZN4cute3eso3ESOILb1ELb0EJNS_6LayoutINS_5tupleIJNS3_IJNS3_IJNS_1CILi4EEENS4_ILi2EEEEEENS4_ILi1EEEEEENS3_IJS6_EEEEEENS3_IJNS3_IJNS3_IJS8_NS4_ILi32EEEEEENS4_ILi0EEEEEENS3_IJNS4_ILi64EEEEEEEEEEENS_10ViewEngineIPN7cutlass10bfloat16_tEEEEEC2ERKSJ_RKSO_,($_ZN7cutlass13device_kernelIN5flash19enable_sm80_to_sm89INS1_16FlashAttnBwdSm80INS1_25CollectiveMainloopBwdSm80ILi2ELi2EN4cute5tupleIJNS5_1CILi128EEES8_NS7_ILi64EEEEEENS_10bfloat16_tEfNS_4arch4Sm80ELb0ELb1ELb1ELb1ELb1ELb0ELb0ELb0ELi2ELi4ELi4ELi4ELb0EEENS1_21CollectiveEpilogueBwdISA_SB_SD_Li256ELb1ELb0ELi2EEENS1_19SingleTileSchedulerILb1ELb0ELb0ELi128EEEEEEEEEvNT_6ParamsE$_ZN4cute3eso3ESOILb1ELb0EJNS_6LayoutINS_5tupleIJNS3_IJNS3_IJNS_1CILi4EEENS4_ILi2EEEEEENS4_ILi1EEEEEES6_EEENS3_IJNS3_IJNS3_IJS8_NS4_ILi32EEEEEENS4_ILi0EEEEEENS4_ILi64EEEEEEEENS_10ViewEngineIPN7cutlass10bfloat16_tEEEEEC2ERKSH_RKSM_ - $_ZN7cutlass13device_kernelIN5flash19enable_sm80_to_sm89INS1_16FlashAttnBwdSm80INS1_25CollectiveMainloopBwdSm80ILi2ELi2EN4cute5tupleIJNS5_1CILi128EEES8_NS7_ILi64EEEEEENS_10bfloat16_tEfNS_4arch4Sm80ELb0ELb1ELb1ELb1ELb1ELb0ELb0ELb0ELi2ELi4ELi4ELi4ELb0EEENS1_21CollectiveEpilogueBwdISA_SB_SD_Li256ELb1ELb0ELi2EEENS1_19SingleTileSchedulerILb1ELb0ELb0ELi128EEEEEEEEEvNT_6ParamsE$_ZN4cute3eso3ESOILb1ELb0EJNS_6LayoutINS_5tupleIJNS3_IJNS3_IJNS_1CILi4EEENS4_ILi2EEEEEENS4_ILi1EEEEEENS3_IJS6_EEEEEENS3_IJNS3_IJNS3_IJS8_NS4_ILi32EEEEEENS4_ILi0EEEEEENS3_IJNS4_ILi64EEEEEEEEEEENS_10ViewEngineIPN7cutlass10bfloat16_tEEEEEC2ERKSJ_RKSO_)
$_ZN7cutlass13device_kernelIN5flash19enable_sm80_to_sm89INS1_16FlashAttnBwdSm80INS1_25CollectiveMainloopBwdSm80ILi2ELi2EN4cute5tupleIJNS5_1CILi128EEES8_NS7_ILi64EEEEEENS_10bfloat16_tEfNS_4arch4Sm80ELb0ELb1ELb1ELb1ELb1ELb0ELb0ELb0ELi2ELi4ELi4ELi4ELb0EEENS1_21CollectiveEpilogueBwdISA_SB_SD_Li256ELb1ELb0ELi2EEENS1_19SingleTileSchedulerILb1ELb0ELb0ELi128EEEEEEEEEvNT_6ParamsE$_ZN4cute3eso3ESOILb1ELb0EJNS_6LayoutINS_5tupleIJNS3_IJNS3_IJNS_1CILi4EEENS4_ILi2EEEEEENS4_ILi1EEEEEENS3_IJS6_EEEEEENS3_IJNS3_IJNS3_IJS8_NS4_ILi32EEEEEENS4_ILi0EEEEEENS3_IJNS4_ILi64EEEEEEEEEEENS_10ViewEngineIPN7cutlass10bfloat16_tEEEEEC2ERKSJ_RKSO_:
[----:B------:R-:W-:Y:S02]  /*a2f0*/  IADD3 R2, R70, -c[0x0][0x20], RZ ;  /* 0x8000080046027a10 */ /* 0x000fe40007ffe0ff */
[----:B------:R-:W-:-:S03]  /*a300*/  MOV R7, 0x0 ;  /* 0x0000000000077802 */ /* 0x000fc60000000f00 */
[----:B------:R1:W-:Y:S01]  /*a310*/  STL.64 [R2], R4 ;  /* 0x0000000402007387 */ /* 0x0003e20000100a00 */
[----:B------:R-:W-:Y:S05]  /*a320*/  RET.REL.NODEC R6 `(_ZN7cutlass13device_kernelIN5flash19enable_sm80_to_sm89INS1_16FlashAttnBwdSm80INS1_25CollectiveMainloopBwdSm80ILi2ELi2EN4cute5tupleIJNS5_1CILi128EEES8_NS7_ILi64EEEEEENS_10bfloat16_tEfNS_4arch4Sm80ELb0ELb1ELb1ELb1ELb1ELb0ELb0ELb0ELi2ELi4ELi4ELi4ELb0EEENS1_21CollectiveEpilogueBwdISA_SB_SD_Li256ELb1ELb0ELi2EEENS1_19SingleTileSchedulerILb1ELb0ELb0ELi128EEEEEEEEEvNT_6ParamsE) ;  /* 0xffff5cd006007950 */ /* 0x000fea0003c3ffff */
        .type           $_ZN7cutlass13device_kernelIN5flash19enable_sm80_to_sm89INS1_16FlashAttnBwdSm80INS1_25CollectiveMainloopBwdSm80ILi2ELi2EN4cute5tupleIJNS5_1CILi128EEES8_NS7_ILi64EEEEEENS_10bfloat16_tEfNS_4arch4Sm80ELb0ELb1ELb1ELb1ELb1ELb0ELb0ELb0ELi2ELi4ELi4ELi4ELb0EEENS1_21CollectiveEpilogueBwdISA_SB_SD_Li256ELb1ELb0ELi2EEENS1_19SingleTileSchedulerILb1ELb0ELb0ELi128EEEEEEEEEvNT_6ParamsE$_ZN4cute3eso3ESOILb1ELb0EJNS_6LayoutINS_5tupleIJNS3_IJNS3_IJNS_1CILi4EEENS4_ILi2EEEEEENS4_ILi1EEEEEES6_EEENS3_IJNS3_IJNS3_IJS8_NS4_ILi32EEEEEENS4_ILi0EEEEEENS4_ILi64EEEEEEEENS_10ViewEngineIPN7cutlass10bfloat16_tEEEEEC2ERKSH_RKSM_,@function
        .size           $_ZN7cutlass13device_kernelIN5flash19enable_sm80_to_sm89INS1_16FlashAttnBwdSm80INS1_25CollectiveMainloopBwdSm80ILi2ELi2EN4cute5tupleIJNS5_1CILi128EEES8_NS7_ILi64EEEEEENS_10bfloat16_tEfNS_4arch4Sm80ELb0ELb1ELb1ELb1ELb1ELb0ELb0ELb0ELi2ELi4ELi4ELi4ELb0EEENS1_21CollectiveEpilogueBwdISA_SB_SD_Li256ELb1ELb0ELi2EEENS1_19SingleTileSchedulerILb1ELb0ELb0ELi128EEEEEEEEEvNT_6ParamsE$_ZN4cute3eso3ESOILb1ELb0EJNS_6LayoutINS_5tupleIJNS3_IJNS3_IJNS_1CILi4EEENS4_ILi2EEEEEENS4_ILi1EEEEEES6_EEENS3_IJNS3_IJNS3_IJS8_NS4_ILi32EEEEEENS4_ILi0EEEEEENS4_ILi64EEEEEEEENS_10ViewEngineIPN7cutlass10bfloat16_tEEEEEC2ERKSH_RKSM_,($_ZN7cutlass13device_kernelIN5flash19enable_sm80_to_sm89INS1_16FlashAttnBwdSm80INS1_25CollectiveMainloopBwdSm80ILi2ELi2EN4cute5tupleIJNS5_1CILi128EEES8_NS7_ILi64EEEEEENS_10bfloat16_tEfNS_4arch4Sm80ELb0ELb1ELb1ELb1ELb1ELb0ELb0ELb0ELi2ELi4ELi4ELi4ELb0EEENS1_21CollectiveEpilogueBwdISA_SB_SD_Li256ELb1ELb0ELi2EEENS1_19SingleTileSchedulerILb1ELb0ELb0ELi128EEEEEEEEEvNT_6ParamsE$_ZN4cute3eso3ESOILb1ELb0EJNS_6LayoutINS_5tupleIJNS3_IJNS3_IJNS_1CILi4EEENS4_ILi2EEEEEENS4_ILi1EEEEEES6_EEENS3_IJNS3_IJNS3_IJS8_NS4_ILi32EEEEEENS4_ILi0EEEEEENS4_ILi64EEEEEEEEiEEC2ERKSH_RKi - $_ZN7cutlass13device_kernelIN5flash19enable_sm80_to_sm89INS1_16FlashAttnBwdSm80INS1_25CollectiveMainloopBwdSm80ILi2ELi2EN4cute5tupleIJNS5_1CILi128EEES8_NS7_ILi64EEEEEENS_10bfloat16_tEfNS_4arch4Sm80ELb0ELb1ELb1ELb1ELb1ELb0ELb0ELb0ELi2ELi4ELi4ELi4ELb0EEENS1_21CollectiveEpilogueBwdISA_SB_SD_Li256ELb1ELb0ELi2EEENS1_19SingleTileSchedulerILb1ELb0ELb0ELi128EEEEEEEEEvNT_6ParamsE$_ZN4cute3eso3ESOILb1ELb0EJNS_6LayoutINS_5tupleIJNS3_IJNS3_IJNS_1CILi4EEENS4_ILi2EEEEEENS4_ILi1EEEEEES6_EEENS3_IJNS3_IJNS3_IJS8_NS4_ILi32EEEEEENS4_ILi0EEEEEENS4_ILi64EEEEEEEENS_10ViewEngineIPN7cutlass10bfloat16_tEEEEEC2ERKSH_RKSM_)
$_ZN7cutlass13device_kernelIN5flash19enable_sm80_to_sm89INS1_16FlashAttnBwdSm80INS1_25CollectiveMainloopBwdSm80ILi2ELi2EN4cute5tupleIJNS5_1CILi128EEES8_NS7_ILi64EEEEEENS_10bfloat16_tEfNS_4arch4Sm80ELb0ELb1ELb1ELb1ELb1ELb0ELb0ELb0ELi2ELi4ELi4ELi4ELb0EEENS1_21CollectiveEpilogueBwdISA_SB_SD_Li256ELb1ELb0ELi2EEENS1_19SingleTileSchedulerILb1ELb0ELb0ELi128EEEEEEEEEvNT_6ParamsE$_ZN4cute3eso3ESOILb1ELb0EJNS_6LayoutINS_5tupleIJNS3_IJNS3_IJNS_1CILi4EEENS4_ILi2EEEEEENS4_ILi1EEEEEES6_EEENS3_IJNS3_IJNS3_IJS8_NS4_ILi32EEEEEENS4_ILi0EEEEEENS4_ILi64EEEEEEEENS_10ViewEngineIPN7cutlass10bfloat16_tEEEEEC2ERKSH_RKSM_:
[----:B------:R-:W-:Y:S02]  /*a330*/  IADD3 R2, R70, -c[0x0][0x20], RZ ;  /* 0x8000080046027a10 */ /* 0x000fe40007ffe0ff */
[----:B------:R-:W-:-:S03]  /*a340*/  MOV R7, 0x0 ;  /* 0x0000000000077802 */ /* 0x000fc60000000f00 */
[----:B------:R1:W-:Y:S01]  /*a350*/  STL.64 [R2], R8 ;  /* 0x0000000802007387 */ /* 0x0003e20000100a00 */
[----:B------:R-:W-:Y:S05]  /*a360*/  RET.REL.NODEC R6 `(_ZN7cutlass13device_kernelIN5flash19enable_sm80_to_sm89INS1_16FlashAttnBwdSm80INS1_25CollectiveMainloopBwdSm80ILi2ELi2EN4cute5tupleIJNS5_1CILi128EEES8_NS7_ILi64EEEEEENS_10bfloat16_tEfNS_4arch4Sm80ELb0ELb1ELb1ELb1ELb1ELb0ELb0ELb0ELi2ELi4ELi4ELi4ELb0EEENS1_21CollectiveEpilogueBwdISA_SB_SD_Li256ELb1ELb0ELi2EEENS1_19SingleTileSchedulerILb1ELb0ELb0ELi128EEEEEEEEEvNT_6ParamsE) ;  /* 0xffff5c9006007950 */ /* 0x000fea0003c3ffff */
        .type           $_ZN7cutlass13device_kernelIN5flash19enable_sm80_to_sm89INS1_16FlashAttnBwdSm80INS1_25CollectiveMainloopBwdSm80ILi2ELi2EN4cute5tupleIJNS5_1CILi128EEES8_NS7_ILi64EEEEEENS_10bfloat16_tEfNS_4arch4Sm80ELb0ELb1ELb1ELb1ELb1ELb0ELb0ELb0ELi2ELi4ELi4ELi4ELb0EEENS1_21CollectiveEpilogueBwdISA_SB_SD_Li256ELb1ELb0ELi2EEENS1_19SingleTileSchedulerILb1ELb0ELb0ELi128EEEEEEEEEvNT_6ParamsE$_ZN4cute3eso3ESOILb1ELb0EJNS_6LayoutINS_5tupleIJNS3_IJNS3_IJNS_1CILi4EEENS4_ILi2EEEEEENS4_ILi1EEEEEES6_EEENS3_IJNS3_IJNS3_IJS8_NS4_ILi32EEEEEENS4_ILi0EEEEEENS4_ILi64EEEEEEEEiEEC2ERKSH_RKi,@function
        .size           $_ZN7cutlass13device_kernelIN5flash19enable_sm80_to_sm89INS1_16FlashAttnBwdSm80INS1_25CollectiveMainloopBwdSm80ILi2ELi2EN4cute5tupleIJNS5_1CILi128EEES8_NS7_ILi64EEEEEENS_10bfloat16_tEfNS_4arch4Sm80ELb0ELb1ELb1ELb1ELb1ELb0ELb0ELb0ELi2ELi4ELi4ELi4ELb0EEENS1_21CollectiveEpilogueBwdISA_SB_SD_Li256ELb1ELb0ELi2EEENS1_19SingleTileSchedulerILb1ELb0ELb0ELi128EEEEEEEEEvNT_6ParamsE$_ZN4cute3eso3ESOILb1ELb0EJNS_6LayoutINS_5tupleIJNS3_IJNS3_IJNS_1CILi4EEENS4_ILi2EEEEEENS4_ILi1EEEEEES6_EEENS3_IJNS3_IJNS3_IJS8_NS4_ILi32EEEEEENS4_ILi0EEEEEENS4_ILi64EEEEEEEEiEEC2ERKSH_RKi,($_ZN7cutlass13device_kernelIN5flash19enable_sm80_to_sm89INS1_16FlashAttnBwdSm80INS1_25CollectiveMainloopBwdSm80ILi2ELi2EN4cute5tupleIJNS5_1CILi128EEES8_NS7_ILi64EEEEEENS_10bfloat16_tEfNS_4arch4Sm80ELb0ELb1ELb1ELb1ELb1ELb0ELb0ELb0ELi2ELi4ELi4ELi4ELb0EEENS1_21CollectiveEpilogueBwdISA_SB_SD_Li256ELb1ELb0ELi2EEENS1_19SingleTileSchedulerILb1ELb0ELb0ELi128EEEEEEEEEvNT_6ParamsE$_ZN4cute3eso3ESOILb1ELb0EJNS_6LayoutINS_5tupleIJNS3_IJNS3_IJNS_1CILi4EEENS4_ILi2EEEEEENS4_ILi1EEEEEES6_NS4_ILi8EEEEEENS3_IJNS3_IJNS3_IJS8_NS4_ILi32EEEEEENS4_ILi0EEEEEENS4_ILi64EEES5_EEEEENS_10ViewEngineIPN7cutlass10bfloat16_tEEEEEC2ERKSI_RKSN_ - $_ZN7cutlass13device_kernelIN5flash19enable_sm80_to_sm89INS1_16FlashAttnBwdSm80INS1_25CollectiveMainloopBwdSm80ILi2ELi2EN4cute5tupleIJNS5_1CILi128EEES8_NS7_ILi64EEEEEENS_10bfloat16_tEfNS_4arch4Sm80ELb0ELb1ELb1ELb1ELb1ELb0ELb0ELb0ELi2ELi4ELi4ELi4ELb0EEENS1_21CollectiveEpilogueBwdISA_SB_SD_Li256ELb1ELb0ELi2EEENS1_19SingleTileSchedulerILb1ELb0ELb0ELi128EEEEEEEEEvNT_6ParamsE$_ZN4cute3eso3ESOILb1ELb0EJNS_6LayoutINS_5tupleIJNS3_IJNS3_IJNS_1CILi4EEENS4_ILi2EEEEEENS4_ILi1EEEEEES6_EEENS3_IJNS3_IJNS3_IJS8_NS4_ILi32EEEEEENS4_ILi0EEEEEENS4_ILi64EEEEEEEEiEEC2ERKSH_RKi)
$_ZN7cutlass13device_kernelIN5flash19enable_sm80_to_sm89INS1_16FlashAttnBwdSm80INS1_25CollectiveMainloopBwdSm80ILi2ELi2EN4cute5tupleIJNS5_1CILi128EEES8_NS7_ILi64EEEEEENS_10bfloat16_tEfNS_4arch4Sm80ELb0ELb1ELb1ELb1ELb1ELb0ELb0ELb0ELi2ELi4ELi4ELi4ELb0EEENS1_21CollectiveEpilogueBwdISA_SB_SD_Li256ELb1ELb0ELi2EEENS1_19SingleTileSchedulerILb1ELb0ELb0ELi128EEEEEEEEEvNT_6ParamsE$_ZN4cute3eso3ESOILb1ELb0EJNS_6LayoutINS_5tupleIJNS3_IJNS3_IJNS_1CILi4EEENS4_ILi2EEEEEENS4_ILi1EEEEEES6_EEENS3_IJNS3_IJNS3_IJS8_NS4_ILi32EEEEEENS4_ILi0EEEEEENS4_ILi64EEEEEEEEiEEC2ERKSH_RKi:
[----:B------:R-:W-:Y:S02]  /*a370*/  IADD3 R2, R61, -c[0x0][0x20], RZ ;  /* 0x800008003d027a10 */ /* 0x000fe40007ffe0ff */
[----:B------:R-:W-:-:S03]  /*a380*/  MOV R5, 0x0 ;  /* 0x0000000000057802 */ /* 0x000fc60000000f00 */
[----:B------:R1:W-:Y:S01]  /*a390*/  STL [R2], R3 ;  /* 0x0000000302007387 */ /* 0x0003e20000100800 */
[----:B------:R-:W-:Y:S05]  /*a3a0*/  RET.REL.NODEC R4 `(_ZN7cutlass13device_kernelIN5flash19enable_sm80_to_sm89INS1_16FlashAttnBwdSm80INS1_25CollectiveMainloopBwdSm80ILi2ELi2EN4cute5tupleIJNS5_1CILi128EEES8_NS7_ILi64EEEEEENS_10bfloat16_tEfNS_4arch4Sm80ELb0ELb1ELb1ELb1ELb1ELb0ELb0ELb0ELi2ELi4ELi4ELi4ELb0EEENS1_21CollectiveEpilogueBwdISA_SB_SD_Li256ELb1ELb0ELi2EEENS1_19SingleTileSchedulerILb1ELb0ELb0ELi128EEEEEEEEEvNT_6ParamsE) ;  /* 0xffff5c5004007950 */ /* 0x000fea0003c3ffff */
        .type           $_ZN7cutlass13device_kernelIN5flash19enable_sm80_to_sm89INS1_16FlashAttnBwdSm80INS1_25CollectiveMainloopBwdSm80ILi2ELi2EN4cute5tupleIJNS5_1CILi128EEES8_NS7_ILi64EEEEEENS_10bfloat16_tEfNS_4arch4Sm80ELb0ELb1ELb1ELb1ELb1ELb0ELb0ELb0ELi2ELi4ELi4ELi4ELb0EEENS1_21CollectiveEpilogueBwdISA_SB_SD_Li256ELb1ELb0ELi2EEENS1_19SingleTileSchedulerILb1ELb0ELb0ELi128EEEEEEEEEvNT_6ParamsE$_ZN4cute3eso3ESOILb1ELb0EJNS_6LayoutINS_5tupleIJNS3_IJNS3_IJNS_1CILi4EEENS4_ILi2EEEEEENS4_ILi1EEEEEES6_NS4_ILi8EEEEEENS3_IJNS3_IJNS3_IJS8_NS4_ILi32EEEEEENS4_ILi0EEEEEENS4_ILi64EEES5_EEEEENS_10ViewEngineIPN7cutlass10bfloat16_tEEEEEC2ERKSI_RKSN_,@function
        .size           $_ZN7cutlass13device_kernelIN5flash19enable_sm80_to_sm89INS1_16FlashAttnBwdSm80INS1_25CollectiveMainloopBwdSm80ILi2ELi2EN4cute5tupleIJNS5_1CILi128EEES8_NS7_ILi64EEEEEENS_10bfloat16_tEfNS_4arch4Sm80ELb0ELb1ELb1ELb1ELb1ELb0ELb0ELb0ELi2ELi4ELi4ELi4ELb0EEENS1_21CollectiveEpilogueBwdISA_SB_SD_Li256ELb1ELb0ELi2EEENS1_19SingleTileSchedulerILb1ELb0ELb0ELi128EEEEEEEEEvNT_6ParamsE$_ZN4cute3eso3ESOILb1ELb0EJNS_6LayoutINS_5tupleIJNS3_IJNS3_IJNS_1CILi4EEENS4_ILi2EEEEEENS4_ILi1EEEEEES6_NS4_ILi8EEEEEENS3_IJNS3_IJNS3_IJS8_NS4_ILi32EEEEEENS4_ILi0EEEEEENS4_ILi64EEES5_EEEEENS_10ViewEngineIPN7cutlass10bfloat16_tEEEEEC2ERKSI_RKSN_,($_ZN7cutlass13device_kernelIN5flash19enable_sm80_to_sm89INS1_16FlashAttnBwdSm80INS1_25CollectiveMainloopBwdSm80ILi2ELi2EN4cute5tupleIJNS5_1CILi128EEES8_NS7_ILi64EEEEEENS_10bfloat16_tEfNS_4arch4Sm80ELb0ELb1ELb1ELb1ELb1ELb0ELb0ELb0ELi2ELi4ELi4ELi4ELb0EEENS1_21CollectiveEpilogueBwdISA_SB_SD_Li256ELb1ELb0ELi2EEENS1_19SingleTileSchedulerILb1ELb0ELb0ELi128EEEEEEEEEvNT_6ParamsE$_ZN4cute3eso3ESOILb1ELb0EJNS_6LayoutINS_5tupleIJNS3_IJNS3_IJNS_1CILi4EEENS4_ILi8EEEEEENS3_IJS5_NS4_ILi2EEEEEEEEENS3_IJNS3_IJS8_S8_EEENS3_IJS8_S6_EEEEEEEEENS3_IJNS3_IJNS3_IJNS_11ScaledBasisIS8_JLi1EEEENSF_INS4_ILi1EEEJLi0EEEEEEENS3_IJNSF_INS4_ILi16EEEJLi0EEEENSF_IS6_JLi1EEEEEEEEEENS3_IJNS3_IJNSF_ISH_JLi1EEEENSF_IS6_JLi0EEEEEEENS3_IJNSF_INS4_ILi64EEEJLi0EEEENSF_ISK_JLi1EEEEEEEEEEEEEEENS_10ViewEngineINS_23ArithmeticTupleIteratorINS_15ArithmeticTupleIJNS4_ILi0EEES12_EEEEEEEEEC2ERKSY_RKS15_ - $_ZN7cutlass13device_kernelIN5flash19enable_sm80_to_sm89INS1_16FlashAttnBwdSm80INS1_25CollectiveMainloopBwdSm80ILi2ELi2EN4cute5tupleIJNS5_1CILi128EEES8_NS7_ILi64EEEEEENS_10bfloat16_tEfNS_4arch4Sm80ELb0ELb1ELb1ELb1ELb1ELb0ELb0ELb0ELi2ELi4ELi4ELi4ELb0EEENS1_21CollectiveEpilogueBwdISA_SB_SD_Li256ELb1ELb0ELi2EEENS1_19SingleTileSchedulerILb1ELb0ELb0ELi128EEEEEEEEEvNT_6ParamsE$_ZN4cute3eso3ESOILb1ELb0EJNS_6LayoutINS_5tupleIJNS3_IJNS3_IJNS_1CILi4EEENS4_ILi2EEEEEENS4_ILi1EEEEEES6_NS4_ILi8EEEEEENS3_IJNS3_IJNS3_IJS8_NS4_ILi32EEEEEENS4_ILi0EEEEEENS4_ILi64EEES5_EEEEENS_10ViewEngineIPN7cutlass10bfloat16_tEEEEEC2ERKSI_RKSN_)
$_ZN7cutlass13device_kernelIN5flash19enable_sm80_to_sm89INS1_16FlashAttnBwdSm80INS1_25CollectiveMainloopBwdSm80ILi2ELi2EN4cute5tupleIJNS5_1CILi128EEES8_NS7_ILi64EEEEEENS_10bfloat16_tEfNS_4arch4Sm80ELb0ELb1ELb1ELb1ELb1ELb0ELb0ELb0ELi2ELi4ELi4ELi4ELb0EEENS1_21CollectiveEpilogueBwdISA_SB_SD_Li256ELb1ELb0ELi2EEENS1_19SingleTileSchedulerILb1ELb0ELb0ELi128EEEEEEEEEvNT_6ParamsE$_ZN4cute3eso3ESOILb1ELb0EJNS_6LayoutINS_5tupleIJNS3_IJNS3_IJNS_1CILi4EEENS4_ILi2EEEEEENS4_ILi1EEEEEES6_NS4_ILi8EEEEEENS3_IJNS3_IJNS3_IJS8_NS4_ILi32EEEEEENS4_ILi0EEEEEENS4_ILi64EEES5_EEEEENS_10ViewEngineIPN7cutlass10bfloat16_tEEEEEC2ERKSI_RKSN_:
[----:B------:R-:W-:Y:S01]  /*a3b0*/  IADD3 R2, R70, -c[0x0][0x20], RZ ;  /* 0x8000080046027a10 */ /* 0x000fe20007ffe0ff */
[----:B------:R-:W-:Y:S01]  /*a3c0*/  IMAD.MOV.U32 R7, RZ, RZ, R3 ;  /* 0x000000ffff077224 */ /* 0x000fe200078e0003 */
[----:B------:R-:W-:-:S04]  /*a3d0*/  MOV R5, 0x0 ;  /* 0x0000000000057802 */ /* 0x000fc80000000f00 */
[----:B------:R1:W-:Y:S01]  /*a3e0*/  STL.64 [R2], R6 ;  /* 0x0000000602007387 */ /* 0x0003e20000100a00 */
[----:B------:R-:W-:Y:S05]  /*a3f0*/  RET.REL.NODEC R4 `(_ZN7cutlass13device_kernelIN5flash19enable_sm80_to_sm89INS1_16FlashAttnBwdSm80INS1_25CollectiveMainloopBwdSm80ILi2ELi2EN4cute5tupleIJNS5_1CILi128EEES8_NS7_ILi64EEEEEENS_10bfloat16_tEfNS_4arch4Sm80ELb0ELb1ELb1ELb1ELb1ELb0ELb0ELb0ELi2ELi4ELi4ELi4ELb0EEENS1_21CollectiveEpilogueBwdISA_SB_SD_Li256ELb1ELb0ELi2EEENS1_19SingleTileSchedulerILb1ELb0ELb0ELi128EEEEEEEEEvNT_6ParamsE) ;  /* 0xffff5c0004007950 */ /* 0x000fea0003c3ffff */
        .type           $_ZN7cutlass13device_kernelIN5flash19enable_sm80_to_sm89INS1_16FlashAttnBwdSm80INS1_25CollectiveMainloopBwdSm80ILi2ELi2EN4cute5tupleIJNS5_1CILi128EEES8_NS7_ILi64EEEEEENS_10bfloat16_tEfNS_4arch4Sm80ELb0ELb1ELb1ELb1ELb1ELb0ELb0ELb0ELi2ELi4ELi4ELi4ELb0EEENS1_21CollectiveEpilogueBwdISA_SB_SD_Li256ELb1ELb0ELi2EEENS1_19SingleTileSchedulerILb1ELb0ELb0ELi128EEEEEEEEEvNT_6ParamsE$_ZN4cute3eso3ESOILb1ELb0EJNS_6LayoutINS_5tupleIJNS3_IJNS3_IJNS_1CILi4EEENS4_ILi8EEEEEENS3_IJS5_NS4_ILi2EEEEEEEEENS3_IJNS3_IJS8_S8_EEENS3_IJS8_S6_EEEEEEEEENS3_IJNS3_IJNS3_IJNS_11ScaledBasisIS8_JLi1EEEENSF_INS4_ILi1EEEJLi0EEEEEEENS3_IJNSF_INS4_ILi16EEEJLi0EEEENSF_IS6_JLi1EEEEEEEEEENS3_IJNS3_IJNSF_ISH_JLi1EEEENSF_IS6_JLi0EEEEEEENS3_IJNSF_INS4_ILi64EEEJLi0EEEENSF_ISK_JLi1EEEEEEEEEEEEEEENS_10ViewEngineINS_23ArithmeticTupleIteratorINS_15ArithmeticTupleIJNS4_ILi0EEES12_EEEEEEEEEC2ERKSY_RKS15_,@function
        .size           $_ZN7cutlass13device_kernelIN5flash19enable_sm80_to_sm89INS1_16FlashAttnBwdSm80INS1_25CollectiveMainloopBwdSm80ILi2ELi2EN4cute5tupleIJNS5_1CILi128EEES8_NS7_ILi64EEEEEENS_10bfloat16_tEfNS_4arch4Sm80ELb0ELb1ELb1ELb1ELb1ELb0ELb0ELb0ELi2ELi4ELi4ELi4ELb0EEENS1_21CollectiveEpilogueBwdISA_SB_SD_Li256ELb1ELb0ELi2EEENS1_19SingleTileSchedulerILb1ELb0ELb0ELi128EEEEEEEEEvNT_6ParamsE$_ZN4cute3eso3ESOILb1ELb0EJNS_6LayoutINS_5tupleIJNS3_IJNS3_IJNS_1CILi4EEENS4_ILi8EEEEEENS3_IJS5_NS4_ILi2EEEEEEEEENS3_IJNS3_IJS8_S8_EEENS3_IJS8_S6_EEEEEEEEENS3_IJNS3_IJNS3_IJNS_11ScaledBasisIS8_JLi1EEEENSF_INS4_ILi1EEEJLi0EEEEEEENS3_IJNSF_INS4_ILi16EEEJLi0EEEENSF_IS6_JLi1EEEEEEEEEENS3_IJNS3_IJNSF_ISH_JLi1EEEENSF_IS6_JLi0EEEEEEENS3_IJNSF_INS4_ILi64EEEJLi0EEEENSF_ISK_JLi1EEEEEEEEEEEEEEENS_10ViewEngineINS_23ArithmeticTupleIteratorINS_15ArithmeticTupleIJNS4_ILi0EEES12_EEEEEEEEEC2ERKSY_RKS15_,($_ZN7cutlass13device_kernelIN5flash19enable_sm80_to_sm89INS1_16FlashAttnBwdSm80INS1_25CollectiveMainloopBwdSm80ILi2ELi2EN4cute5tupleIJNS5_1CILi128EEES8_NS7_ILi64EEEEEENS_10bfloat16_tEfNS_4arch4Sm80ELb0ELb1ELb1ELb1ELb1ELb0ELb0ELb0ELi2ELi4ELi4ELi4ELb0EEENS1_21CollectiveEpilogueBwdISA_SB_SD_Li256ELb1ELb0ELi2EEENS1_19SingleTileSchedulerILb1ELb0ELb0ELi128EEEEEEEEEvNT_6ParamsE$_ZN4cute3eso3ESOILb1ELb0EJNS_6LayoutINS_5tupleIJNS3_IJNS3_IJNS_1CILi8EEENS4_ILi1EEEEEES6_EEENS3_IJNS3_IJS6_S6_EEENS4_ILi2EEEEEEEEENS3_IJNS3_IJNS3_IJS6_NS4_ILi0EEEEEESD_EEENS3_IJNS3_IJSD_SD_EEENS4_ILi4096EEEEEEEEEEENS_10ViewEngineINS_8smem_ptrIPN7cutlass10bfloat16_tEEEEEEEC2ERKSK_RKSR_ - $_ZN7cutlass13device_kernelIN5flash19enable_sm80_to_sm89INS1_16FlashAttnBwdSm80INS1_25CollectiveMainloopBwdSm80ILi2ELi2EN4cute5tupleIJNS5_1CILi128EEES8_NS7_ILi64EEEEEENS_10bfloat16_tEfNS_4arch4Sm80ELb0ELb1ELb1ELb1ELb1ELb0ELb0ELb0ELi2ELi4ELi4ELi4ELb0EEENS1_21CollectiveEpilogueBwdISA_SB_SD_Li256ELb1ELb0ELi2EEENS1_19SingleTileSchedulerILb1ELb0ELb0ELi128EEEEEEEEEvNT_6ParamsE$_ZN4cute3eso3ESOILb1ELb0EJNS_6LayoutINS_5tupleIJNS3_IJNS3_IJNS_1CILi4EEENS4_ILi8EEEEEENS3_IJS5_NS4_ILi2EEEEEEEEENS3_IJNS3_IJS8_S8_EEENS3_IJS8_S6_EEEEEEEEENS3_IJNS3_IJNS3_IJNS_11ScaledBasisIS8_JLi1EEEENSF_INS4_ILi1EEEJLi0EEEEEEENS3_IJNSF_INS4_ILi16EEEJLi0EEEENSF_IS6_JLi1EEEEEEEEEENS3_IJNS3_IJNSF_ISH_JLi1EEEENSF_IS6_JLi0EEEEEEENS3_IJNSF_INS4_ILi64EEEJLi0EEEENSF_ISK_JLi1EEEEEEEEEEEEEEENS_10ViewEngineINS_23ArithmeticTupleIteratorINS_15ArithmeticTupleIJNS4_ILi0EEES12_EEEEEEEEEC2ERKSY_RKS15_)
$_ZN7cutlass13device_kernelIN5flash19enable_sm80_to_sm89INS1_16FlashAttnBwdSm80INS1_25CollectiveMainloopBwdSm80ILi2ELi2EN4cute5tupleIJNS5_1CILi128EEES8_NS7_ILi64EEEEEENS_10bfloat16_tEfNS_4arch4Sm80ELb0ELb1ELb1ELb1ELb1ELb0ELb0ELb0ELi2ELi4ELi4ELi4ELb0EEENS1_21CollectiveEpilogueBwdISA_SB_SD_Li256ELb1ELb0ELi2EEENS1_19SingleTileSchedulerILb1ELb0ELb0ELi128EEEEEEEEEvNT_6ParamsE$_ZN4cute3eso3ESOILb1ELb0EJNS_6LayoutINS_5tupleIJNS3_IJNS3_IJNS_1CILi4EEENS4_ILi8EEEEEENS3_IJS5_NS4_ILi2EEEEEEEEENS3_IJNS3_IJS8_S8_EEENS3_IJS8_S6_EEEEEEEEENS3_IJNS3_IJNS3_IJNS_11ScaledBasisIS8_JLi1EEEENSF_INS4_ILi1EEEJLi0EEEEEEENS3_IJNSF_INS4_ILi16EEEJLi0EEEENSF_IS6_JLi1EEEEEEEEEENS3_IJNS3_IJNSF_ISH_JLi1EEEENSF_IS6_JLi0EEEEEEENS3_IJNSF_INS4_ILi64EEEJLi0EEEENSF_ISK_JLi1EEEEEEEEEEEEEEENS_10ViewEngineINS_23ArithmeticTupleIteratorINS_15ArithmeticTupleIJNS4_ILi0EEES12_EEEEEEEEEC2ERKSY_RKS15_:
[----:B------:R-:W-:Y:S01]  /*a400*/  IADD3 R2, R52, -c[0x0][0x20], RZ ;  /* 0x8000080034027a10 */ /* 0x000fe20007ffe0ff */
[----:B------:R-:W-:Y:S01]  /*a410*/  IMAD.MOV.U32 R8, RZ, RZ, R6 ;  /* 0x000000ffff087224 */ /* 0x000fe200078e0006 */
[----:B------:R-:W-:Y:S01]  /*a420*/  PRMT R7, R53, 0x7770, RZ ;  /* 0x0000777035077816 */ /* 0x000fe200000000ff */
[----:B------:R-:W-:-:S04]  /*a430*/  IMAD.MOV.U32 R9, RZ, RZ, 0x0 ;  /* 0x00000000ff097424 */ /* 0x000fc800078e00ff */
[----:B------:R1:W-:Y:S01]  /*a440*/  STL.U8 [R2], R7 ;  /* 0x0000000702007387 */ /* 0x0003e20000100000 */
[----:B------:R-:W-:Y:S05]  /*a450*/  RET.REL.NODEC R8 `(_ZN7cutlass13device_kernelIN5flash19enable_sm80_to_sm89INS1_16FlashAttnBwdSm80INS1_25CollectiveMainloopBwdSm80ILi2ELi2EN4cute5tupleIJNS5_1CILi128EEES8_NS7_ILi64EEEEEENS_10bfloat16_tEfNS_4arch4Sm80ELb0ELb1ELb1ELb1ELb1ELb0ELb0ELb0ELi2ELi4ELi4ELi4ELb0EEENS1_21CollectiveEpilogueBwdISA_SB_SD_Li256ELb1ELb0ELi2EEENS1_19SingleTileSchedulerILb1ELb0ELb0ELi128EEEEEEEEEvNT_6ParamsE) ;  /* 0xffff5ba008007950 */ /* 0x000fea0003c3ffff */
        .type           $_ZN7cutlass13device_kernelIN5flash19enable_sm80_to_sm89INS1_16FlashAttnBwdSm80INS1_25CollectiveMainloopBwdSm80ILi2ELi2EN4cute5tupleIJNS5_1CILi128EEES8_NS7_ILi64EEEEEENS_10bfloat16_tEfNS_4arch4Sm80ELb0ELb1ELb1ELb1ELb1ELb0ELb0ELb0ELi2ELi4ELi4ELi4ELb0EEENS1_21CollectiveEpilogueBwdISA_SB_SD_Li256ELb1ELb0ELi2EEENS1_19SingleTileSchedulerILb1ELb0ELb0ELi128EEEEEEEEEvNT_6ParamsE$_ZN4cute3eso3ESOILb1ELb0EJNS_6LayoutINS_5tupleIJNS3_IJNS3_IJNS_1CILi8EEENS4_ILi1EEEEEES6_EEENS3_IJNS3_IJS6_S6_EEENS4_ILi2EEEEEEEEENS3_IJNS3_IJNS3_IJS6_NS4_ILi0EEEEEESD_EEENS3_IJNS3_IJSD_SD_EEENS4_ILi4096EEEEEEEEEEENS_10ViewEngineINS_8smem_ptrIPN7cutlass10bfloat16_tEEEEEEEC2ERKSK_RKSR_,@function
        .size           $_ZN7cutlass13device_kernelIN5flash19enable_sm80_to_sm89INS1_16FlashAttnBwdSm80INS1_25CollectiveMainloopBwdSm80ILi2ELi2EN4cute5tupleIJNS5_1CILi128EEES8_NS7_ILi64EEEEEENS_10bfloat16_tEfNS_4arch4Sm80ELb0ELb1ELb1ELb1ELb1ELb0ELb0ELb0ELi2ELi4ELi4ELi4ELb0EEENS1_21CollectiveEpilogueBwdISA_SB_SD_Li256ELb1ELb0ELi2EEENS1_19SingleTileSchedulerILb1ELb0ELb0ELi128EEEEEEEEEvNT_6ParamsE$_ZN4cute3eso3ESOILb1ELb0EJNS_6LayoutINS_5tupleIJNS3_IJNS3_IJNS_1CILi8EEENS4_ILi1EEEEEES6_EEENS3_IJNS3_IJS6_S6_EEENS4_ILi2EEEEEEEEENS3_IJNS3_IJNS3_IJS6_NS4_ILi0EEEEEESD_EEENS3_IJNS3_IJSD_SD_EEENS4_ILi4096EEEEEEEEEEENS_10ViewEngineINS_8smem_ptrIPN7cutlass10bfloat16_tEEEEEEEC2ERKSK_RKSR_,($_ZN7cutlass13device_kernelIN5flash19enable_sm80_to_sm89INS1_16FlashAttnBwdSm80INS1_25CollectiveMainloopBwdSm80ILi2ELi2EN4cute5tupleIJNS5_1CILi128EEES8_NS7_ILi64EEEEEENS_10bfloat16_tEfNS_4arch4Sm80ELb0ELb1ELb1ELb1ELb1ELb0ELb0ELb0ELi2ELi4ELi4ELi4ELb0EEENS1_21CollectiveEpilogueBwdISA_SB_SD_Li256ELb1ELb0ELi2EEENS1_19SingleTileSchedulerILb1ELb0ELb0ELi128EEEEEEEEEvNT_6ParamsE$_ZN4cute3eso3ESOILb1ELb0EJNS_6LayoutINS_5tupleIJNS3_IJNS3_IJNS_1CILi8EEENS4_ILi1EEEEEES6_EEENS3_IJNS3_IJS6_S6_EEENS4_ILi2EEEEEEEEENS3_IJNS3_IJNS3_IJS6_NS4_ILi0EEEEEESD_EEENS3_IJNS3_IJSD_SD_EEENS4_ILi64EEEEEEEEEEENS_10ViewEngineIPN7cutlass10bfloat16_tEEEEEC2ERKSK_RKSP_ - $_ZN7cutlass13device_kernelIN5flash19enable_sm80_to_sm89INS1_16FlashAttnBwdSm80INS1_25CollectiveMainloopBwdSm80ILi2ELi2EN4cute5tupleIJNS5_1CILi128EEES8_NS7_ILi64EEEEEENS_10bfloat16_tEfNS_4arch4Sm80ELb0ELb1ELb1ELb1ELb1ELb0ELb0ELb0ELi2ELi4ELi4ELi4ELb0EEENS1_21CollectiveEpilogueBwdISA_SB_SD_Li256ELb1ELb0ELi2EEENS1_19SingleTileSchedulerILb1ELb0ELb0ELi128EEEEEEEEEvNT_6ParamsE$_ZN4cute3eso3ESOILb1ELb0EJNS_6LayoutINS_5tupleIJNS3_IJNS3_IJNS_1CILi8EEENS4_ILi1EEEEEES6_EEENS3_IJNS3_IJS6_S6_EEENS4_ILi2EEEEEEEEENS3_IJNS3_IJNS3_IJS6_NS4_ILi0EEEEEESD_EEENS3_IJNS3_IJSD_SD_EEENS4_ILi4096EEEEEEEEEEENS_10ViewEngineINS_8smem_ptrIPN7cutlass10bfloat16_tEEEEEEEC2ERKSK_RKSR_)
$_ZN7cutlass13device_kernelIN5flash19enable_sm80_to_sm89INS1_16FlashAttnBwdSm80INS1_25CollectiveMainloopBwdSm80ILi2ELi2EN4cute5tupleIJNS5_1CILi128EEES8_NS7_ILi64EEEEEENS_10bfloat16_tEfNS_4arch4Sm80ELb0ELb1ELb1ELb1ELb1ELb0ELb0ELb0ELi2ELi4ELi4ELi4ELb0EEENS1_21CollectiveEpilogueBwdISA_SB_SD_Li256ELb1ELb0ELi2EEENS1_19SingleTileSchedulerILb1ELb0ELb0ELi128EEEEEEEEEvNT_6ParamsE$_ZN4cute3eso3ESOILb1ELb0EJNS_6LayoutINS_5tupleIJNS3_IJNS3_IJNS_1CILi8EEENS4_ILi1EEEEEES6_EEENS3_IJNS3_IJS6_S6_EEENS4_ILi2EEEEEEEEENS3_IJNS3_IJNS3_IJS6_NS4_ILi0EEEEEESD_EEENS3_IJNS3_IJSD_SD_EEENS4_ILi4096EEEEEEEEEEENS_10ViewEngineINS_8smem_ptrIPN7cutlass10bfloat16_tEEEEEEEC2ERKSK_RKSR_:
[----:B------:R-:W-:Y:S01]  /*a460*/  IADD3 R5, R70, -c[0x0][0x20], RZ ;  /* 0x8000080046057a10 */ /* 0x000fe20007ffe0ff */
[----:B------:R-:W-:Y:S01]  /*a470*/  IMAD.MOV.U32 R8, RZ, RZ, R4 ;  /* 0x000000ffff087224 */ /* 0x000fe200078e0004 */
[----:B------:R-:W-:Y:S01]  /*a480*/  MOV R9, R7 ;  /* 0x0000000700097202 */ /* 0x000fe20000000f00 */
[----:B------:R-:W-:-:S04]  /*a490*/  IMAD.MOV.U32 R7, RZ, RZ, 0x0 ;  /* 0x00000000ff077424 */ /* 0x000fc800078e00ff */
[----:B------:R1:W-:Y:S01]  /*a4a0*/  STL.64 [R5], R8 ;  /* 0x0000000805007387 */ /* 0x0003e20000100a00 */
[----:B------:R-:W-:Y:S05]  /*a4b0*/  RET.REL.NODEC R6 `(_ZN7cutlass13device_kernelIN5flash19enable_sm80_to_sm89INS1_16FlashAttnBwdSm80INS1_25CollectiveMainloopBwdSm80ILi2ELi2EN4cute5tupleIJNS5_1CILi128EEES8_NS7_ILi64EEEEEENS_10bfloat16_tEfNS_4arch4Sm80ELb0ELb1ELb1ELb1ELb1ELb0ELb0ELb0ELi2ELi4ELi4ELi4ELb0EEENS1_21CollectiveEpilogueBwdISA_SB_SD_Li256ELb1ELb0ELi2EEENS1_19SingleTileSchedulerILb1ELb0ELb0ELi128EEEEEEEEEvNT_6ParamsE) ;  /* 0xffff5b4006007950 */ /* 0x000fea0003c3ffff */
        .type           $_ZN7cutlass13device_kernelIN5flash19enable_sm80_to_sm89INS1_16FlashAttnBwdSm80INS1_25CollectiveMainloopBwdSm80ILi2ELi2EN4cute5tupleIJNS5_1CILi128EEES8_NS7_ILi64EEEEEENS_10bfloat16_tEfNS_4arch4Sm80ELb0ELb1ELb1ELb1ELb1ELb0ELb0ELb0ELi2ELi4ELi4ELi4ELb0EEENS1_21CollectiveEpilogueBwdISA_SB_SD_Li256ELb1ELb0ELi2EEENS1_19SingleTileSchedulerILb1ELb0ELb0ELi128EEEEEEEEEvNT_6ParamsE$_ZN4cute3eso3ESOILb1ELb0EJNS_6LayoutINS_5tupleIJNS3_IJNS3_IJNS_1CILi8EEENS4_ILi1EEEEEES6_EEENS3_IJNS3_IJS6_S6_EEENS4_ILi2EEEEEEEEENS3_IJNS3_IJNS3_IJS6_NS4_ILi0EEEEEESD_EEENS3_IJNS3_IJSD_SD_EEENS4_ILi64EEEEEEEEEEENS_10ViewEngineIPN7cutlass10bfloat16_tEEEEEC2ERKSK_RKSP_,@function
        .size           $_ZN7cutlass13device_kernelIN5flash19enable_sm80_to_sm89INS1_16FlashAttnBwdSm80INS1_25CollectiveMainloopBwdSm80ILi2ELi2EN4cute5tupleIJNS5_1CILi128EEES8_NS7_ILi64EEEEEENS_10bfloat16_tEfNS_4arch4Sm80ELb0ELb1ELb1ELb1ELb1ELb0ELb0ELb0ELi2ELi4ELi4ELi4ELb0EEENS1_21CollectiveEpilogueBwdISA_SB_SD_Li256ELb1ELb0ELi2EEENS1_19SingleTileSchedulerILb1ELb0ELb0ELi128EEEEEEEEEvNT_6ParamsE$_ZN4cute3eso3ESOILb1ELb0EJNS_6LayoutINS_5tupleIJNS3_IJNS3_IJNS_1CILi8EEENS4_ILi1EEEEEES6_EEENS3_IJNS3_IJS6_S6_EEENS4_ILi2EEEEEEEEENS3_IJNS3_IJNS3_IJS6_NS4_ILi0EEEEEESD_EEENS3_IJNS3_IJSD_SD_EEENS4_ILi64EEEEEEEEEEENS_10ViewEngineIPN7cutlass10bfloat16_tEEEEEC2ERKSK_RKSP_,($_ZN7cutlass13device_kernelIN5flash19enable_sm80_to_sm89INS1_16FlashAttnBwdSm80INS1_25CollectiveMainloopBwdSm80ILi2ELi2EN4cute5tupleIJNS5_1CILi128EEES8_NS7_ILi64EEEEEENS_10bfloat16_tEfNS_4arch4Sm80ELb0ELb1ELb1ELb1ELb1ELb0ELb0ELb0ELi2ELi4ELi4ELi4ELb0EEENS1_21CollectiveEpilogueBwdISA_SB_SD_Li256ELb1ELb0ELi2EEENS1_19SingleTileSchedulerILb1ELb0ELb0ELi128EEEEEEEEEvNT_6ParamsE$_ZN4cute3eso3ESOILb1ELb0EJNS_6LayoutINS_5tupleIJNS3_IJNS3_IJNS_1CILi8EEENS4_ILi1EEEEEES6_EEENS3_IJNS3_IJS6_S6_EEENS4_ILi2EEEEEEEEENS3_IJNS3_IJNS3_IJS6_NS4_ILi0EEEEEESD_EEENS3_IJNS3_IJSD_SD_EEENS4_ILi8192EEEEEEEEEEENS_10ViewEngineINS_8smem_ptrIPN7cutlass10bfloat16_tEEEEEEEC2ERKSK_RKSR_ - $_ZN7cutlass13device_kernelIN5flash19enable_sm80_to_sm89INS1_16FlashAttnBwdSm80INS1_25CollectiveMainloopBwdSm80ILi2ELi2EN4cute5tupleIJNS5_1CILi128EEES8_NS7_ILi64EEEEEENS_10bfloat16_tEfNS_4arch4Sm80ELb0ELb1ELb1ELb1ELb1ELb0ELb0ELb0ELi2ELi4ELi4ELi4ELb0EEENS1_21CollectiveEpilogueBwdISA_SB_SD_Li256ELb1ELb0ELi2EEENS1_19SingleTileSchedulerILb1ELb0ELb0ELi128EEEEEEEEEvNT_6ParamsE$_ZN4cute3eso3ESOILb1ELb0EJNS_6LayoutINS_5tupleIJNS3_IJNS3_IJNS_1CILi8EEENS4_ILi1EEEEEES6_EEENS3_IJNS3_IJS6_S6_EEENS4_ILi2EEEEEEEEENS3_IJNS3_IJNS3_IJS6_NS4_ILi0EEEEEESD_EEENS3_IJNS3_IJSD_SD_EEENS4_ILi64EEEEEEEEEEENS_10ViewEngineIPN7cutlass10bfloat16_tEEEEEC2ERKSK_RKSP_)
$_ZN7cutlass13device_kernelIN5flash19enable_sm80_to_sm89INS1_16FlashAttnBwdSm80INS1_25CollectiveMainloopBwdSm80ILi2ELi2EN4cute5tupleIJNS5_1CILi128EEES8_NS7_ILi64EEEEEENS_10bfloat16_tEfNS_4arch4Sm80ELb0ELb1ELb1ELb1ELb1ELb0ELb0ELb0ELi2ELi4ELi4ELi4ELb0EEENS1_21CollectiveEpilogueBwdISA_SB_SD_Li256ELb1ELb0ELi2EEENS1_19SingleTileSchedulerILb1ELb0ELb0ELi128EEEEEEEEEvNT_6ParamsE$_ZN4cute3eso3ESOILb1ELb0EJNS_6LayoutINS_5tupleIJNS3_IJNS3_IJNS_1CILi8EEENS4_ILi1EEEEEES6_EEENS3_IJNS3_IJS6_S6_EEENS4_ILi2EEEEEEEEENS3_IJNS3_IJNS3_IJS6_NS4_ILi0EEEEEESD_EEENS3_IJNS3_IJSD_SD_EEENS4_ILi64EEEEEEEEEEENS_10ViewEngineIPN7cutlass10bfloat16_tEEEEEC2ERKSK_RKSP_:
[----:B------:R-:W-:Y:S02]  /*a4c0*/  IADD3 R6, R25, -c[0x0][0x20], RZ ;  /* 0x8000080019067a10 */ /* 0x000fe40007ffe0ff */
[----:B------:R-:W-:-:S03]  /*a4d0*/  MOV R9, 0x0 ;  /* 0x0000000000097802 */ /* 0x000fc60000000f00 */
[----:B------:R1:W-:Y:S01]  /*a4e0*/  STL.64 [R6], R2 ;  /* 0x0000000206007387 */ /* 0x0003e20000100a00 */
[----:B------:R-:W-:Y:S05]  /*a4f0*/  RET.REL.NODEC R8 `(_ZN7cutlass13device_kernelIN5flash19enable_sm80_to_sm89INS1_16FlashAttnBwdSm80INS1_25CollectiveMainloopBwdSm80ILi2ELi2EN4cute5tupleIJNS5_1CILi128EEES8_NS7_ILi64EEEEEENS_10bfloat16_tEfNS_4arch4Sm80ELb0ELb1ELb1ELb1ELb1ELb0ELb0ELb0ELi2ELi4ELi4ELi4ELb0EEENS1_21CollectiveEpilogueBwdISA_SB_SD_Li256ELb1ELb0ELi2EEENS1_19SingleTileSchedulerILb1ELb0ELb0ELi128EEEEEEEEEvNT_6ParamsE) ;  /* 0xffff5b0008007950 */ /* 0x000fea0003c3ffff */
        .type           $_ZN7cutlass13device_kernelIN5flash19enable_sm80_to_sm89INS1_16FlashAttnBwdSm80INS1_25CollectiveMainloopBwdSm80ILi2ELi2EN4cute5tupleIJNS5_1CILi128EEES8_NS7_ILi64EEEEEENS_10bfloat16_tEfNS_4arch4Sm80ELb0ELb1ELb1ELb1ELb1ELb0ELb0ELb0ELi2ELi4ELi4ELi4ELb0EEENS1_21CollectiveEpilogueBwdISA_SB_SD_Li256ELb1ELb0ELi2EEENS1_19SingleTileSchedulerILb1ELb0ELb0ELi128EEEEEEEEEvNT_6ParamsE$_ZN4cute3eso3ESOILb1ELb0EJNS_6LayoutINS_5tupleIJNS3_IJNS3_IJNS_1CILi8EEENS4_ILi1EEEEEES6_EEENS3_IJNS3_IJS6_S6_EEENS4_ILi2EEEEEEEEENS3_IJNS3_IJNS3_IJS6_NS4_ILi0EEEEEESD_EEENS3_IJNS3_IJSD_SD_EEENS4_ILi8192EEEEEEEEEEENS_10ViewEngineINS_8smem_ptrIPN7cutlass10bfloat16_tEEEEEEEC2ERKSK_RKSR_,@function
        .size           $_ZN7cutlass13device_kernelIN5flash19enable_sm80_to_sm89INS1_16FlashAttnBwdSm80INS1_25CollectiveMainloopBwdSm80ILi2ELi2EN4cute5tupleIJNS5_1CILi128EEES8_NS7_ILi64EEEEEENS_10bfloat16_tEfNS_4arch4Sm80ELb0ELb1ELb1ELb1ELb1ELb0ELb0ELb0ELi2ELi4ELi4ELi4ELb0EEENS1_21CollectiveEpilogueBwdISA_SB_SD_Li256ELb1ELb0ELi2EEENS1_19SingleTileSchedulerILb1ELb0ELb0ELi128EEEEEEEEEvNT_6ParamsE$_ZN4cute3eso3ESOILb1ELb0EJNS_6LayoutINS_5tupleIJNS3_IJNS3_IJNS_1CILi8EEENS4_ILi1EEEEEES6_EEENS3_IJNS3_IJS6_S6_EEENS4_ILi2EEEEEEEEENS3_IJNS3_IJNS3_IJS6_NS4_ILi0EEEEEESD_EEENS3_IJNS3_IJSD_SD_EEENS4_ILi8192EEEEEEEEEEENS_10ViewEngineINS_8smem_ptrIPN7cutlass10bfloat16_tEEEEEEEC2ERKSK_RKSR_,($_ZN7cutlass13device_kernelIN5flash19enable_sm80_to_sm89INS1_16FlashAttnBwdSm80INS1_25CollectiveMainloopBwdSm80ILi2ELi2EN4cute5tupleIJNS5_1CILi128EEES8_NS7_ILi64EEEEEENS_10bfloat16_tEfNS_4arch4Sm80ELb0ELb1ELb1ELb1ELb1ELb0ELb0ELb0ELi2ELi4ELi4ELi4ELb0EEENS1_21CollectiveEpilogueBwdISA_SB_SD_Li256ELb1ELb0ELi2EEENS1_19SingleTileSchedulerILb1ELb0ELb0ELi128EEEEEEEEEvNT_6ParamsE$_ZN4cute3eso3ESOILb1ELb0EJNS_6LayoutINS_5tupleIJNS3_IJNS3_IJNS_1CILi8EEENS4_ILi1EEEEEES6_EEENS3_IJNS3_IJS6_S6_EEENS4_ILi2EEEEEEEEENS3_IJNS3_IJNS3_IJS6_NS4_ILi0EEEEEESD_EEENS3_IJNS3_IJSD_SD_EEES5_EEEEEEEENS_10ViewEngineIPN7cutlass10bfloat16_tEEEEEC2ERKSJ_RKSO_ - $_ZN7cutlass13device_kernelIN5flash19enable_sm80_to_sm89INS1_16FlashAttnBwdSm80INS1_25CollectiveMainloopBwdSm80ILi2ELi2EN4cute5tupleIJNS5_1CILi128EEES8_NS7_ILi64EEEEEENS_10bfloat16_tEfNS_4arch4Sm80ELb0ELb1ELb1ELb1ELb1ELb0ELb0ELb0ELi2ELi4ELi4ELi4ELb0EEENS1_21CollectiveEpilogueBwdISA_SB_SD_Li256ELb1ELb0ELi2EEENS1_19SingleTileSchedulerILb1ELb0ELb0ELi128EEEEEEEEEvNT_6ParamsE$_ZN4cute3eso3ESOILb1ELb0EJNS_6LayoutINS_5tupleIJNS3_IJNS3_IJNS_1CILi8EEENS4_ILi1EEEEEES6_EEENS3_IJNS3_IJS6_S6_EEENS4_ILi2EEEEEEEEENS3_IJNS3_IJNS3_IJS6_NS4_ILi0EEEEEESD_EEENS3_IJNS3_IJSD_SD_EEENS4_ILi8192EEEEEEEEEEENS_10ViewEngineINS_8smem_ptrIPN7cutlass10bfloat16_tEEEEEEEC2ERKSK_RKSR_)
$_ZN7cutlass13device_kernelIN5flash19enable_sm80_to_sm89INS1_16FlashAttnBwdSm80INS1_25CollectiveMainloopBwdSm80ILi2ELi2EN4cute5tupleIJNS5_1CILi128EEES8_NS7_ILi64EEEEEENS_10bfloat16_tEfNS_4arch4Sm80ELb0ELb1ELb1ELb1ELb1ELb0ELb0ELb0ELi2ELi4ELi4ELi4ELb0EEENS1_21CollectiveEpilogueBwdISA_SB_SD_Li256ELb1ELb0ELi2EEENS1_19SingleTileSchedulerILb1ELb0ELb0ELi128EEEEEEEEEvNT_6ParamsE$_ZN4cute3eso3ESOILb1ELb0EJNS_6LayoutINS_5tupleIJNS3_IJNS3_IJNS_1CILi8EEENS4_ILi1EEEEEES6_EEENS3_IJNS3_IJS6_S6_EEENS4_ILi2EEEEEEEEENS3_IJNS3_IJNS3_IJS6_NS4_ILi0EEEEEESD_EEENS3_IJNS3_IJSD_SD_EEENS4_ILi8192EEEEEEEEEEENS_10ViewEngineINS_8smem_ptrIPN7cutlass10bfloat16_tEEEEEEEC2ERKSK_RKSR_:
[----:B------:R-:W-:Y:S01]  /*a500*/  IADD3 R5, R25, -c[0x0][0x20], RZ ;  /* 0x8000080019057a10 */ /* 0x000fe20007ffe0ff */
[----:B------:R-:W-:Y:S01]  /*a510*/  IMAD.MOV.U32 R8, RZ, RZ, R4 ;  /* 0x000000ffff087224 */ /* 0x000fe200078e0004 */
[----:B------:R-:W-:Y:S01]  /*a520*/  MOV R9, R7 ;  /* 0x0000000700097202 */ /* 0x000fe20000000f00 */
[----:B------:R-:W-:-:S04]  /*a530*/  IMAD.MOV.U32 R7, RZ, RZ, 0x0 ;  /* 0x00000000ff077424 */ /* 0x000fc800078e00ff */
[----:B------:R1:W-:Y:S01]  /*a540*/  STL.64 [R5], R8 ;  /* 0x0000000805007387 */ /* 0x0003e20000100a00 */
[----:B------:R-:W-:Y:S05]  /*a550*/  RET.REL.NODEC R6 `(_ZN7cutlass13device_kernelIN5flash19enable_sm80_to_sm89INS1_16FlashAttnBwdSm80INS1_25CollectiveMainloopBwdSm80ILi2ELi2EN4cute5tupleIJNS5_1CILi128EEES8_NS7_ILi64EEEEEENS_10bfloat16_tEfNS_4arch4Sm80ELb0ELb1ELb1ELb1ELb1ELb0ELb0ELb0ELi2ELi4ELi4ELi4ELb0EEENS1_21CollectiveEpilogueBwdISA_SB_SD_Li256ELb1ELb0ELi2EEENS1_19SingleTileSchedulerILb1ELb0ELb0ELi128EEEEEEEEEvNT_6ParamsE) ;  /* 0xffff5aa006007950 */ /* 0x000fea0003c3ffff */
        .type           $_ZN7cutlass13device_kernelIN5flash19enable_sm80_to_sm89INS1_16FlashAttnBwdSm80INS1_25CollectiveMainloopBwdSm80ILi2ELi2EN4cute5tupleIJNS5_1CILi128EEES8_NS7_ILi64EEEEEENS_10bfloat16_tEfNS_4arch4Sm80ELb0ELb1ELb1ELb1ELb1ELb0ELb0ELb0ELi2ELi4ELi4ELi4ELb0EEENS1_21CollectiveEpilogueBwdISA_SB_SD_Li256ELb1ELb0ELi2EEENS1_19SingleTileSchedulerILb1ELb0ELb0ELi128EEEEEEEEEvNT_6ParamsE$_ZN4cute3eso3ESOILb1ELb0EJNS_6LayoutINS_5tupleIJNS3_IJNS3_IJNS_1CILi8EEENS4_ILi1EEEEEES6_EEENS3_IJNS3_IJS6_S6_EEENS4_ILi2EEEEEEEEENS3_IJNS3_IJNS3_IJS6_NS4_ILi0EEEEEESD_EEENS3_IJNS3_IJSD_SD_EEES5_EEEEEEEENS_10ViewEngineIPN7cutlass10bfloat16_tEEEEEC2ERKSJ_RKSO_,@function
        .size           $_ZN7cutlass13device_kernelIN5flash19enable_sm80_to_sm89INS1_16FlashAttnBwdSm80INS1_25CollectiveMainloopBwdSm80ILi2ELi2EN4cute5tupleIJNS5_1CILi128EEES8_NS7_ILi64EEEEEENS_10bfloat16_tEfNS_4arch4Sm80ELb0ELb1ELb1ELb1ELb1ELb0ELb0ELb0ELi2ELi4ELi4ELi4ELb0EEENS1_21CollectiveEpilogueBwdISA_SB_SD_Li256ELb1ELb0ELi2EEENS1_19SingleTileSchedulerILb1ELb0ELb0ELi128EEEEEEEEEvNT_6ParamsE$_ZN4cute3eso3ESOILb1ELb0EJNS_6LayoutINS_5tupleIJNS3_IJNS3_IJNS_1CILi8EEENS4_ILi1EEEEEES6_EEENS3_IJNS3_IJS6_S6_EEENS4_ILi2EEEEEEEEENS3_IJNS3_IJNS3_IJS6_NS4_ILi0EEEEEESD_EEENS3_IJNS3_IJSD_SD_EEES5_EEEEEEEENS_10ViewEngineIPN7cutlass10bfloat16_tEEEEEC2ERKSJ_RKSO_,($_ZN7cutlass13device_kernelIN5flash19enable_sm80_to_sm89INS1_16FlashAttnBwdSm80INS1_25CollectiveMainloopBwdSm80ILi2ELi2EN4cute5tupleIJNS5_1CILi128EEES8_NS7_ILi64EEEEEENS_10bfloat16_tEfNS_4arch4Sm80ELb0ELb1ELb1ELb1ELb1ELb0ELb0ELb0ELi2ELi4ELi4ELi4ELb0EEENS1_21CollectiveEpilogueBwdISA_SB_SD_Li256ELb1ELb0ELi2EEENS1_19SingleTileSchedulerILb1ELb0ELb0ELi128EEEEEEEEEvNT_6ParamsE$_ZN4cute3eso3ESOILb1ELb0EJNS_6LayoutINS_5tupleIJNS3_IJNS3_IJNS_1CILi8EEENS4_ILi1EEEEEES6_EEENS3_IJNS3_IJS6_S6_EEENS4_ILi4EEEEEEEEENS3_IJNS3_IJNS3_IJS6_NS4_ILi0EEEEEESD_EEENS3_IJNS3_IJSD_SD_EEENS4_ILi2048EEEEEEEEEEENS_10ViewEngineINS_8smem_ptrIPN7cutlass10bfloat16_tEEEEEEEC2ERKSK_RKSR_ - $_ZN7cutlass13device_kernelIN5flash19enable_sm80_to_sm89INS1_16FlashAttnBwdSm80INS1_25CollectiveMainloopBwdSm80ILi2ELi2EN4cute5tupleIJNS5_1CILi128EEES8_NS7_ILi64EEEEEENS_10bfloat16_tEfNS_4arch4Sm80ELb0ELb1ELb1ELb1ELb1ELb0ELb0ELb0ELi2ELi4ELi4ELi4ELb0EEENS1_21CollectiveEpilogueBwdISA_SB_SD_Li256ELb1ELb0ELi2EEENS1_19SingleTileSchedulerILb1ELb0ELb0ELi128EEEEEEEEEvNT_6ParamsE$_ZN4cute3eso3ESOILb1ELb0EJNS_6LayoutINS_5tupleIJNS3_IJNS3_IJNS_1CILi8EEENS4_ILi1EEEEEES6_EEENS3_IJNS3_IJS6_S6_EEENS4_ILi2EEEEEEEEENS3_IJNS3_IJNS3_IJS6_NS4_ILi0EEEEEESD_EEENS3_IJNS3_IJSD_SD_EEES5_EEEEEEEENS_10ViewEngineIPN7cutlass10bfloat16_tEEEEEC2ERKSJ_RKSO_)
$_ZN7cutlass13device_kernelIN5flash19enable_sm80_to_sm89INS1_16FlashAttnBwdSm80INS1_25CollectiveMainloopBwdSm80ILi2ELi2EN4cute5tupleIJNS5_1CILi128EEES8_NS7_ILi64EEEEEENS_10bfloat16_tEfNS_4arch4Sm80ELb0ELb1ELb1ELb1ELb1ELb0ELb0ELb0ELi2ELi4ELi4ELi4ELb0EEENS1_21CollectiveEpilogueBwdISA_SB_SD_Li256ELb1ELb0ELi2EEENS1_19SingleTileSchedulerILb1ELb0ELb0ELi128EEEEEEEEEvNT_6ParamsE$_ZN4cute3eso3ESOILb1ELb0EJNS_6LayoutINS_5tupleIJNS3_IJNS3_IJNS_1CILi8EEENS4_ILi1EEEEEES6_EEENS3_IJNS3_IJS6_S6_EEENS4_ILi2EEEEEEEEENS3_IJNS3_IJNS3_IJS6_NS4_ILi0EEEEEESD_EEENS3_IJNS3_IJSD_SD_EEES5_EEEEEEEENS_10ViewEngineIPN7cutlass10bfloat16_tEEEEEC2ERKSJ_RKSO_:
[----:B------:R-:W-:Y:S02]  /*a560*/  IADD3 R6, R70, -c[0x0][0x20], RZ ;  /* 0x8000080046067a10 */ /* 0x000fe40007ffe0ff */
[----:B------:R-:W-:-:S03]  /*a570*/  MOV R9, 0x0 ;  /* 0x0000000000097802 */ /* 0x000fc60000000f00 */
[----:B------:R1:W-:Y:S01]  /*a580*/  STL.64 [R6], R2 ;  /* 0x0000000206007387 */ /* 0x0003e20000100a00 */
[----:B------:R-:W-:Y:S05]  /*a590*/  RET.REL.NODEC R8 `(_ZN7cutlass13device_kernelIN5flash19enable_sm80_to_sm89INS1_16FlashAttnBwdSm80INS1_25CollectiveMainloopBwdSm80ILi2ELi2EN4cute5tupleIJNS5_1CILi128EEES8_NS7_ILi64EEEEEENS_10bfloat16_tEfNS_4arch4Sm80ELb0ELb1ELb1ELb1ELb1ELb0ELb0ELb0ELi2ELi4ELi4ELi4ELb0EEENS1_21CollectiveEpilogueBwdISA_SB_SD_Li256ELb1ELb0ELi2EEENS1_19SingleTileSchedulerILb1ELb0ELb0ELi128EEEEEEEEEvNT_6ParamsE) ;  /* 0xffff5a6008007950 */ /* 0x000fea0003c3ffff */
        .type           $_ZN7cutlass13device_kernelIN5flash19enable_sm80_to_sm89INS1_16FlashAttnBwdSm80INS1_25CollectiveMainloopBwdSm80ILi2ELi2EN4cute5tupleIJNS5_1CILi128EEES8_NS7_ILi64EEEEEENS_10bfloat16_tEfNS_4arch4Sm80ELb0ELb1ELb1ELb1ELb1ELb0ELb0ELb0ELi2ELi4ELi4ELi4ELb0EEENS1_21CollectiveEpilogueBwdISA_SB_SD_Li256ELb1ELb0ELi2EEENS1_19SingleTileSchedulerILb1ELb0ELb0ELi128EEEEEEEEEvNT_6ParamsE$_ZN4cute3eso3ESOILb1ELb0EJNS_6LayoutINS_5tupleIJNS3_IJNS3_IJNS_1CILi8EEENS4_ILi1EEEEEES6_EEENS3_IJNS3_IJS6_S6_EEENS4_ILi4EEEEEEEEENS3_IJNS3_IJNS3_IJS6_NS4_ILi0EEEEEESD_EEENS3_IJNS3_IJSD_SD_EEENS4_ILi2048EEEEEEEEEEENS_10ViewEngineINS_8smem_ptrIPN7cutlass10bfloat16_tEEEEEEEC2ERKSK_RKSR_,@function
        .size           $_ZN7cutlass13device_kernelIN5flash19enable_sm80_to_sm89INS1_16FlashAttnBwdSm80INS1_25CollectiveMainloopBwdSm80ILi2ELi2EN4cute5tupleIJNS5_1CILi128EEES8_NS7_ILi64EEEEEENS_10bfloat16_tEfNS_4arch4Sm80ELb0ELb1ELb1ELb1ELb1ELb0ELb0ELb0ELi2ELi4ELi4ELi4ELb0EEENS1_21CollectiveEpilogueBwdISA_SB_SD_Li256ELb1ELb0ELi2EEENS1_19SingleTileSchedulerILb1ELb0ELb0ELi128EEEEEEEEEvNT_6ParamsE$_ZN4cute3eso3ESOILb1ELb0EJNS_6LayoutINS_5tupleIJNS3_IJNS3_IJNS_1CILi8EEENS4_ILi1EEEEEES6_EEENS3_IJNS3_IJS6_S6_EEENS4_ILi4EEEEEEEEENS3_IJNS3_IJNS3_IJS6_NS4_ILi0EEEEEESD_EEENS3_IJNS3_IJSD_SD_EEENS4_ILi2048EEEEEEEEEEENS_10ViewEngineINS_8smem_ptrIPN7cutlass10bfloat16_tEEEEEEEC2ERKSK_RKSR_,($_ZN7cutlass13device_kernelIN5flash19enable_sm80_to_sm89INS1_16FlashAttnBwdSm80INS1_25CollectiveMainloopBwdSm80ILi2ELi2EN4cute5tupleIJNS5_1CILi128EEES8_NS7_ILi64EEEEEENS_10bfloat16_tEfNS_4arch4Sm80ELb0ELb1ELb1ELb1ELb1ELb0ELb0ELb0ELi2ELi4ELi4ELi4ELb0EEENS1_21CollectiveEpilogueBwdISA_SB_SD_Li256ELb1ELb0ELi2EEENS1_19SingleTileSchedulerILb1ELb0ELb0ELi128EEEEEEEEEvNT_6ParamsE$_ZN4cute3eso3ESOILb1ELb0EJNS_6LayoutINS_5tupleIJNS3_IJNS3_IJNS_1CILi8EEENS4_ILi1EEEEEES6_EEENS3_IJNS3_IJS6_S6_EEENS4_ILi4EEEEEEEEENS3_IJNS3_IJNS3_IJS6_NS4_ILi0EEEEEESD_EEENS3_IJNS3_IJSD_SD_EEES5_EEEEEEEENS_10ViewEngineIPN7cutlass10bfloat16_tEEEEEC2ERKSJ_RKSO_ - $_ZN7cutlass13device_kernelIN5flash19enable_sm80_to_sm89INS1_16FlashAttnBwdSm80INS1_25CollectiveMainloopBwdSm80ILi2ELi2EN4cute5tupleIJNS5_1CILi128EEES8_NS7_ILi64EEEEEENS_10bfloat16_tEfNS_4arch4Sm80ELb0ELb1ELb1ELb1ELb1ELb0ELb0ELb0ELi2ELi4ELi4ELi4ELb0EEENS1_21CollectiveEpilogueBwdISA_SB_SD_Li256ELb1ELb0ELi2EEENS1_19SingleTileSchedulerILb1ELb0ELb0ELi128EEEEEEEEEvNT_6ParamsE$_ZN4cute3eso3ESOILb1ELb0EJNS_6LayoutINS_5tupleIJNS3_IJNS3_IJNS_1CILi8EEENS4_ILi1EEEEEES6_EEENS3_IJNS3_IJS6_S6_EEENS4_ILi4EEEEEEEEENS3_IJNS3_IJNS3_IJS6_NS4_ILi0EEEEEESD_EEENS3_IJNS3_IJSD_SD_EEENS4_ILi2048EEEEEEEEEEENS_10ViewEngineINS_8smem_ptrIPN7cutlass10bfloat16_tEEEEEEEC2ERKSK_RKSR_)
$_ZN7cutlass13device_kernelIN5flash19enable_sm80_to_sm89INS1_16FlashAttnBwdSm80INS1_25CollectiveMainloopBwdSm80ILi2ELi2EN4cute5tupleIJNS5_1CILi128EEES8_NS7_ILi64EEEEEENS_10bfloat16_tEfNS_4arch4Sm80ELb0ELb1ELb1ELb1ELb1ELb0ELb0ELb0ELi2ELi4ELi4ELi4ELb0EEENS1_21CollectiveEpilogueBwdISA_SB_SD_Li256ELb1ELb0ELi2EEENS1_19SingleTileSchedulerILb1ELb0ELb0ELi128EEEEEEEEEvNT_6ParamsE$_ZN4cute3eso3ESOILb1ELb0EJNS_6LayoutINS_5tupleIJNS3_IJNS3_IJNS_1CILi8EEENS4_ILi1EEEEEES6_EEENS3_IJNS3_IJS6_S6_EEENS4_ILi4EEEEEEEEENS3_IJNS3_IJNS3_IJS6_NS4_ILi0EEEEEESD_EEENS3_IJNS3_IJSD_SD_EEENS4_ILi2048EEEEEEEEEEENS_10ViewEngineINS_8smem_ptrIPN7cutlass10bfloat16_tEEEEEEEC2ERKSK_RKSR_:
[----:B------:R-:W-:Y:S02]  /*a5a0*/  IADD3 R2, R25, -c[0x0][0x20], RZ ;  /* 0x8000080019027a10 */ /* 0x000fe40007ffe0ff */
[----:B------:R-:W-:-:S03]  /*a5b0*/  MOV R9, 0x0 ;  /* 0x0000000000097802 */ /* 0x000fc60000000f00 */
[----:B------:R1:W-:Y:S01]  /*a5c0*/  STL.64 [R2], R6 ;  /* 0x0000000602007387 */ /* 0x0003e20000100a00 */
[----:B------:R-:W-:Y:S05]  /*a5d0*/  RET.REL.NODEC R8 `(_ZN7cutlass13device_kernelIN5flash19enable_sm80_to_sm89INS1_16FlashAttnBwdSm80INS1_25CollectiveMainloopBwdSm80ILi2ELi2EN4cute5tupleIJNS5_1CILi128EEES8_NS7_ILi64EEEEEENS_10bfloat16_tEfNS_4arch4Sm80ELb0ELb1ELb1ELb1ELb1ELb0ELb0ELb0ELi2ELi4ELi4ELi4ELb0EEENS1_21CollectiveEpilogueBwdISA_SB_SD_Li256ELb1ELb0ELi2EEENS1_19SingleTileSchedulerILb1ELb0ELb0ELi128EEEEEEEEEvNT_6ParamsE) ;  /* 0xffff5a2008007950 */ /* 0x000fea0003c3ffff */
        .type           $_ZN7cutlass13device_kernelIN5flash19enable_sm80_to_sm89INS1_16FlashAttnBwdSm80INS1_25CollectiveMainloopBwdSm80ILi2ELi2EN4cute5tupleIJNS5_1CILi128EEES8_NS7_ILi64EEEEEENS_10bfloat16_tEfNS_4arch4Sm80ELb0ELb1ELb1ELb1ELb1ELb0ELb0ELb0ELi2ELi4ELi4ELi4ELb0EEENS1_21CollectiveEpilogueBwdISA_SB_SD_Li256ELb1ELb0ELi2EEENS1_19SingleTileSchedulerILb1ELb0ELb0ELi128EEEEEEEEEvNT_6ParamsE$_ZN4cute3eso3ESOILb1ELb0EJNS_6LayoutINS_5tupleIJNS3_IJNS3_IJNS_1CILi8EEENS4_ILi1EEEEEES6_EEENS3_IJNS3_IJS6_S6_EEENS4_ILi4EEEEEEEEENS3_IJNS3_IJNS3_IJS6_NS4_ILi0EEEEEESD_EEENS3_IJNS3_IJSD_SD_EEES5_EEEEEEEENS_10ViewEngineIPN7cutlass10bfloat16_tEEEEEC2ERKSJ_RKSO_,@function
        .size           $_ZN7cutlass13device_kernelIN5flash19enable_sm80_to_sm89INS1_16FlashAttnBwdSm80INS1_25CollectiveMainloopBwdSm80ILi2ELi2EN4cute5tupleIJNS5_1CILi128EEES8_NS7_ILi64EEEEEENS_10bfloat16_tEfNS_4arch4Sm80ELb0ELb1ELb1ELb1ELb1ELb0ELb0ELb0ELi2ELi4ELi4ELi4ELb0EEENS1_21CollectiveEpilogueBwdISA_SB_SD_Li256ELb1ELb0ELi2EEENS1_19SingleTileSchedulerILb1ELb0ELb0ELi128EEEEEEEEEvNT_6ParamsE$_ZN4cute3eso3ESOILb1ELb0EJNS_6LayoutINS_5tupleIJNS3_IJNS3_IJNS_1CILi8EEENS4_ILi1EEEEEES6_EEENS3_IJNS3_IJS6_S6_EEENS4_ILi4EEEEEEEEENS3_IJNS3_IJNS3_IJS6_NS4_ILi0EEEEEESD_EEENS3_IJNS3_IJSD_SD_EEES5_EEEEEEEENS_10ViewEngineIPN7cutlass10bfloat16_tEEEEEC2ERKSJ_RKSO_,($_ZN7cutlass13device_kernelIN5flash19enable_sm80_to_sm89INS1_16FlashAttnBwdSm80INS1_25CollectiveMainloopBwdSm80ILi2ELi2EN4cute5tupleIJNS5_1CILi128EEES8_NS7_ILi64EEEEEENS_10bfloat16_tEfNS_4arch4Sm80ELb0ELb1ELb1ELb1ELb1ELb0ELb0ELb0ELi2ELi4ELi4ELi4ELb0EEENS1_21CollectiveEpilogueBwdISA_SB_SD_Li256ELb1ELb0ELi2EEENS1_19SingleTileSchedulerILb1ELb0ELb0ELi128EEEEEEEEEvNT_6ParamsE$_ZN4cute3eso3ESOILb1ELb0EJNS_6LayoutINS_5tupleIJNS3_IJNS_1CILi1EEENS3_IJNS4_ILi2EEES6_EEEEEES6_NS4_ILi4EEEEEENS3_IJNS3_IJNS4_ILi0EEENS3_IJS5_S9_EEEEEES6_NS4_ILi8EEEEEEEENS_10ViewEngineIPjEEEEC2ERKSG_RKSJ_ - $_ZN7cutlass13device_kernelIN5flash19enable_sm80_to_sm89INS1_16FlashAttnBwdSm80INS1_25CollectiveMainloopBwdSm80ILi2ELi2EN4cute5tupleIJNS5_1CILi128EEES8_NS7_ILi64EEEEEENS_10bfloat16_tEfNS_4arch4Sm80ELb0ELb1ELb1ELb1ELb1ELb0ELb0ELb0ELi2ELi4ELi4ELi4ELb0EEENS1_21CollectiveEpilogueBwdISA_SB_SD_Li256ELb1ELb0ELi2EEENS1_19SingleTileSchedulerILb1ELb0ELb0ELi128EEEEEEEEEvNT_6ParamsE$_ZN4cute3eso3ESOILb1ELb0EJNS_6LayoutINS_5tupleIJNS3_IJNS3_IJNS_1CILi8EEENS4_ILi1EEEEEES6_EEENS3_IJNS3_IJS6_S6_EEENS4_ILi4EEEEEEEEENS3_IJNS3_IJNS3_IJS6_NS4_ILi0EEEEEESD_EEENS3_IJNS3_IJSD_SD_EEES5_EEEEEEEENS_10ViewEngineIPN7cutlass10bfloat16_tEEEEEC2ERKSJ_RKSO_)
$_ZN7cutlass13device_kernelIN5flash19enable_sm80_to_sm89INS1_16FlashAttnBwdSm80INS1_25CollectiveMainloopBwdSm80ILi2ELi2EN4cute5tupleIJNS5_1CILi128EEES8_NS7_ILi64EEEEEENS_10bfloat16_tEfNS_4arch4Sm80ELb0ELb1ELb1ELb1ELb1ELb0ELb0ELb0ELi2ELi4ELi4ELi4ELb0EEENS1_21CollectiveEpilogueBwdISA_SB_SD_Li256ELb1ELb0ELi2EEENS1_19SingleTileSchedulerILb1ELb0ELb0ELi128EEEEEEEEEvNT_6ParamsE$_ZN4cute3eso3ESOILb1ELb0EJNS_6LayoutINS_5tupleIJNS3_IJNS3_IJNS_1CILi8EEENS4_ILi1EEEEEES6_EEENS3_IJNS3_IJS6_S6_EEENS4_ILi4EEEEEEEEENS3_IJNS3_IJNS3_IJS6_NS4_ILi0EEEEEESD_EEENS3_IJNS3_IJSD_SD_EEES5_EEEEEEEENS_10ViewEngineIPN7cutlass10bfloat16_tEEEEEC2ERKSJ_RKSO_:
[----:B------:R-:W-:Y:S02]  /*a5e0*/  IADD3 R4, R25, -c[0x0][0x20], RZ ;  /* 0x8000080019047a10 */ /* 0x000fe40007ffe0ff */
[----:B------:R-:W-:-:S03]  /*a5f0*/  MOV R9, 0x0 ;  /* 0x0000000000097802 */ /* 0x000fc60000000f00 */
[----:B------:R1:W-:Y:S01]  /*a600*/  STL.64 [R4], R2 ;  /* 0x0000000204007387 */ /* 0x0003e20000100a00 */
[----:B------:R-:W-:Y:S05]  /*a610*/  RET.REL.NODEC R8 `(_ZN7cutlass13device_kernelIN5flash19enable_sm80_to_sm89INS1_16FlashAttnBwdSm80INS1_25CollectiveMainloopBwdSm80ILi2ELi2EN4cute5tupleIJNS5_1CILi128EEES8_NS7_ILi64EEEEEENS_10bfloat16_tEfNS_4arch4Sm80ELb0ELb1ELb1ELb1ELb1ELb0ELb0ELb0ELi2ELi4ELi4ELi4ELb0EEENS1_21CollectiveEpilogueBwdISA_SB_SD_Li256ELb1ELb0ELi2EEENS1_19SingleTileSchedulerILb1ELb0ELb0ELi128EEEEEEEEEvNT_6ParamsE) ;  /* 0xffff59e008007950 */ /* 0x000fea0003c3ffff */
        .type           $_ZN7cutlass13device_kernelIN5flash19enable_sm80_to_sm89INS1_16FlashAttnBwdSm80INS1_25CollectiveMainloopBwdSm80ILi2ELi2EN4cute5tupleIJNS5_1CILi128EEES8_NS7_ILi64EEEEEENS_10bfloat16_tEfNS_4arch4Sm80ELb0ELb1ELb1ELb1ELb1ELb0ELb0ELb0ELi2ELi4ELi4ELi4ELb0EEENS1_21CollectiveEpilogueBwdISA_SB_SD_Li256ELb1ELb0ELi2EEENS1_19SingleTileSchedulerILb1ELb0ELb0ELi128EEEEEEEEEvNT_6ParamsE$_ZN4cute3eso3ESOILb1ELb0EJNS_6LayoutINS_5tupleIJNS3_IJNS_1CILi1EEENS3_IJNS4_ILi2EEES6_EEEEEES6_NS4_ILi4EEEEEENS3_IJNS3_IJNS4_ILi0EEENS3_IJS5_S9_EEEEEES6_NS4_ILi8EEEEEEEENS_10ViewEngineIPjEEEEC2ERKSG_RKSJ_,@function
        .size           $_ZN7cutlass13device_kernelIN5flash19enable_sm80_to_sm89INS1_16FlashAttnBwdSm80INS1_25CollectiveMainloopBwdSm80ILi2ELi2EN4cute5tupleIJNS5_1CILi128EEES8_NS7_ILi64EEEEEENS_10bfloat16_tEfNS_4arch4Sm80ELb0ELb1ELb1ELb1ELb1ELb0ELb0ELb0ELi2ELi4ELi4ELi4ELb0EEENS1_21CollectiveEpilogueBwdISA_SB_SD_Li256ELb1ELb0ELi2EEENS1_19SingleTileSchedulerILb1ELb0ELb0ELi128EEEEEEEEEvNT_6ParamsE$_ZN4cute3eso3ESOILb1ELb0EJNS_6LayoutINS_5tupleIJNS3_IJNS_1CILi1EEENS3_IJNS4_ILi2EEES6_EEEEEES6_NS4_ILi4EEEEEENS3_IJNS3_IJNS4_ILi0EEENS3_IJS5_S9_EEEEEES6_NS4_ILi8EEEEEEEENS_10ViewEngineIPjEEEEC2ERKSG_RKSJ_,($_ZN7cutlass13device_kernelIN5flash19enable_sm80_to_sm89INS1_16FlashAttnBwdSm80INS1_25CollectiveMainloopBwdSm80ILi2ELi2EN4cute5tupleIJNS5_1CILi128EEES8_NS7_ILi64EEEEEENS_10bfloat16_tEfNS_4arch4Sm80ELb0ELb1ELb1ELb1ELb1ELb0ELb0ELb0ELi2ELi4ELi4ELi4ELb0EEENS1_21CollectiveEpilogueBwdISA_SB_SD_Li256ELb1ELb0ELi2EEENS1_19SingleTileSchedulerILb1ELb0ELb0ELi128EEEEEEEEEvNT_6ParamsE$_ZN4cute3eso3ESOILb1ELb0EJNS_6LayoutINS_5tupleIJNS3_IJNS_1CILi1EEENS3_IJNS4_ILi4EEENS4_ILi2EEEEEEEEES7_S6_EEENS3_IJNS3_IJNS4_ILi0EEENS3_IJS5_NS4_ILi8EEEEEEEEES6_NS4_ILi16EEEEEEEENS_10ViewEngineIPN7cutlass10bfloat16_tEEEEEC2ERKSH_RKSM_ - $_ZN7cutlass13device_kernelIN5flash19enable_sm80_to_sm89INS1_16FlashAttnBwdSm80INS1_25CollectiveMainloopBwdSm80ILi2ELi2EN4cute5tupleIJNS5_1CILi128EEES8_NS7_ILi64EEEEEENS_10bfloat16_tEfNS_4arch4Sm80ELb0ELb1ELb1ELb1ELb1ELb0ELb0ELb0ELi2ELi4ELi4ELi4ELb0EEENS1_21CollectiveEpilogueBwdISA_SB_SD_Li256ELb1ELb0ELi2EEENS1_19SingleTileSchedulerILb1ELb0ELb0ELi128EEEEEEEEEvNT_6ParamsE$_ZN4cute3eso3ESOILb1ELb0EJNS_6LayoutINS_5tupleIJNS3_IJNS_1CILi1EEENS3_IJNS4_ILi2EEES6_EEEEEES6_NS4_ILi4EEEEEENS3_IJNS3_IJNS4_ILi0EEENS3_IJS5_S9_EEEEEES6_NS4_ILi8EEEEEEEENS_10ViewEngineIPjEEEEC2ERKSG_RKSJ_)
$_ZN7cutlass13device_kernelIN5flash19enable_sm80_to_sm89INS1_16FlashAttnBwdSm80INS1_25CollectiveMainloopBwdSm80ILi2ELi2EN4cute5tupleIJNS5_1CILi128EEES8_NS7_ILi64EEEEEENS_10bfloat16_tEfNS_4arch4Sm80ELb0ELb1ELb1ELb1ELb1ELb0ELb0ELb0ELi2ELi4ELi4ELi4ELb0EEENS1_21CollectiveEpilogueBwdISA_SB_SD_Li256ELb1ELb0ELi2EEENS1_19SingleTileSchedulerILb1ELb0ELb0ELi128EEEEEEEEEvNT_6ParamsE$_ZN4cute3eso3ESOILb1ELb0EJNS_6LayoutINS_5tupleIJNS3_IJNS_1CILi1EEENS3_IJNS4_ILi2EEES6_EEEEEES6_NS4_ILi4EEEEEENS3_IJNS3_IJNS4_ILi0EEENS3_IJS5_S9_EEEEEES6_NS4_ILi8EEEEEEEENS_10ViewEngineIPjEEEEC2ERKSG_RKSJ_:
[----:B------:R-:W-:Y:S02]  /*a620*/  IADD3 R4, R60, -c[0x0][0x20], RZ ;  /* 0x800008003c047a10 */ /* 0x000fe40007ffe0ff */
[----:B------:R-:W-:-:S03]  /*a630*/  MOV R7, 0x0 ;  /* 0x0000000000077802 */ /* 0x000fc60000000f00 */
[----:B------:R1:W-:Y:S01]  /*a640*/  STL.64 [R4], R2 ;  /* 0x0000000204007387 */ /* 0x0003e20000100a00 */
[----:B------:R-:W-:Y:S05]  /*a650*/  RET.REL.NODEC R6 `(_ZN7cutlass13device_kernelIN5flash19enable_sm80_to_sm89INS1_16FlashAttnBwdSm80INS1_25CollectiveMainloopBwdSm80ILi2ELi2EN4cute5tupleIJNS5_1CILi128EEES8_NS7_ILi64EEEEEENS_10bfloat16_tEfNS_4arch4Sm80ELb0ELb1ELb1ELb1ELb1ELb0ELb0ELb0ELi2ELi4ELi4ELi4ELb0EEENS1_21CollectiveEpilogueBwdISA_SB_SD_Li256ELb1ELb0ELi2EEENS1_19SingleTileSchedulerILb1ELb0ELb0ELi128EEEEEEEEEvNT_6ParamsE) ;  /* 0xffff59a006007950 */ /* 0x000fea0003c3ffff */
        .type           $_ZN7cutlass13device_kernelIN5flash19enable_sm80_to_sm89INS1_16FlashAttnBwdSm80INS1_25CollectiveMainloopBwdSm80ILi2ELi2EN4cute5tupleIJNS5_1CILi128EEES8_NS7_ILi64EEEEEENS_10bfloat16_tEfNS_4arch4Sm80ELb0ELb1ELb1ELb1ELb1ELb0ELb0ELb0ELi2ELi4ELi4ELi4ELb0EEENS1_21CollectiveEpilogueBwdISA_SB_SD_Li256ELb1ELb0ELi2EEENS1_19SingleTileSchedulerILb1ELb0ELb0ELi128EEEEEEEEEvNT_6ParamsE$_ZN4cute3eso3ESOILb1ELb0EJNS_6LayoutINS_5tupleIJNS3_IJNS_1CILi1EEENS3_IJNS4_ILi4EEENS4_ILi2EEEEEEEEES7_S6_EEENS3_IJNS3_IJNS4_ILi0EEENS3_IJS5_NS4_ILi8EEEEEEEEES6_NS4_ILi16EEEEEEEENS_10ViewEngineIPN7cutlass10bfloat16_tEEEEEC2ERKSH_RKSM_,@function
        .size           $_ZN7cutlass13device_kernelIN5flash19enable_sm80_to_sm89INS1_16FlashAttnBwdSm80INS1_25CollectiveMainloopBwdSm80ILi2ELi2EN4cute5tupleIJNS5_1CILi128EEES8_NS7_ILi64EEEEEENS_10bfloat16_tEfNS_4arch4Sm80ELb0ELb1ELb1ELb1ELb1ELb0ELb0ELb0ELi2ELi4ELi4ELi4ELb0EEENS1_21CollectiveEpilogueBwdISA_SB_SD_Li256ELb1ELb0ELi2EEENS1_19SingleTileSchedulerILb1ELb0ELb0ELi128EEEEEEEEEvNT_6ParamsE$_ZN4cute3eso3ESOILb1ELb0EJNS_6LayoutINS_5tupleIJNS3_IJNS_1CILi1EEENS3_IJNS4_ILi4EEENS4_ILi2EEEEEEEEES7_S6_EEENS3_IJNS3_IJNS4_ILi0EEENS3_IJS5_NS4_ILi8EEEEEEEEES6_NS4_ILi16EEEEEEEENS_10ViewEngineIPN7cutlass10bfloat16_tEEEEEC2ERKSH_RKSM_,($_ZN7cutlass13device_kernelIN5flash19enable_sm80_to_sm89INS1_16FlashAttnBwdSm80INS1_25CollectiveMainloopBwdSm80ILi2ELi2EN4cute5tupleIJNS5_1CILi128EEES8_NS7_ILi64EEEEEENS_10bfloat16_tEfNS_4arch4Sm80ELb0ELb1ELb1ELb1ELb1ELb0ELb0ELb0ELi2ELi4ELi4ELi4ELb0EEENS1_21CollectiveEpilogueBwdISA_SB_SD_Li256ELb1ELb0ELi2EEENS1_19SingleTileSchedulerILb1ELb0ELb0ELi128EEEEEEEEEvNT_6ParamsE$_ZN4cute3eso3ESOILb1ELb0EJNS_6LayoutINS_5tupleIJNS3_IJNS_1CILi1EEENS4_ILi2EEEEEEEEENS3_IJNS3_IJS5_S5_EEEEEEEENS_10ViewEngineIPjEEEEC2ERKSB_RKSE_ - $_ZN7cutlass13device_kernelIN5flash19enable_sm80_to_sm89INS1_16FlashAttnBwdSm80INS1_25CollectiveMainloopBwdSm80ILi2ELi2EN4cute5tupleIJNS5_1CILi128EEES8_NS7_ILi64EEEEEENS_10bfloat16_tEfNS_4arch4Sm80ELb0ELb1ELb1ELb1ELb1ELb0ELb0ELb0ELi2ELi4ELi4ELi4ELb0EEENS1_21CollectiveEpilogueBwdISA_SB_SD_Li256ELb1ELb0ELi2EEENS1_19SingleTileSchedulerILb1ELb0ELb0ELi128EEEEEEEEEvNT_6ParamsE$_ZN4cute3eso3ESOILb1ELb0EJNS_6LayoutINS_5tupleIJNS3_IJNS_1CILi1EEENS3_IJNS4_ILi4EEENS4_ILi2EEEEEEEEES7_S6_EEENS3_IJNS3_IJNS4_ILi0EEENS3_IJS5_NS4_ILi8EEEEEEEEES6_NS4_ILi16EEEEEEEENS_10ViewEngineIPN7cutlass10bfloat16_tEEEEEC2ERKSH_RKSM_)
$_ZN7cutlass13device_kernelIN5flash19enable_sm80_to_sm89INS1_16FlashAttnBwdSm80INS1_25CollectiveMainloopBwdSm80ILi2ELi2EN4cute5tupleIJNS5_1CILi128EEES8_NS7_ILi64EEEEEENS_10bfloat16_tEfNS_4arch4Sm80ELb0ELb1ELb1ELb1ELb1ELb0ELb0ELb0ELi2ELi4ELi4ELi4ELb0EEENS1_21CollectiveEpilogueBwdISA_SB_SD_Li256ELb1ELb0ELi2EEENS1_19SingleTileSchedulerILb1ELb0ELb0ELi128EEEEEEEEEvNT_6ParamsE$_ZN4cute3eso3ESOILb1ELb0EJNS_6LayoutINS_5tupleIJNS3_IJNS_1CILi1EEENS3_IJNS4_ILi4EEENS4_ILi2EEEEEEEEES7_S6_EEENS3_IJNS3_IJNS4_ILi0EEENS3_IJS5_NS4_ILi8EEEEEEEEES6_NS4_ILi16EEEEEEEENS_10ViewEngineIPN7cutlass10bfloat16_tEEEEEC2ERKSH_RKSM_:
[----:B------:R-:W-:Y:S01]  /*a660*/  IADD3 R3, R60, -c[0x0][0x20], RZ ;  /* 0x800008003c037a10 */ /* 0x000fe20007ffe0ff */
[----:B------:R-:W-:Y:S01]  /*a670*/  IMAD.MOV.U32 R54, RZ, RZ, R2 ;  /* 0x000000ffff367224 */ /* 0x000fe200078e0002 */
[----:B------:R-:W-:-:S04]  /*a680*/  MOV R5, 0x0 ;  /* 0x0000000000057802 */ /* 0x000fc80000000f00 */
[----:B------:R1:W-:Y:S01]  /*a690*/  STL.64 [R3], R54 ;  /* 0x0000003603007387 */ /* 0x0003e20000100a00 */
[----:B------:R-:W-:Y:S05]  /*a6a0*/  RET.REL.NODEC R4 `(_ZN7cutlass13device_kernelIN5flash19enable_sm80_to_sm89INS1_16FlashAttnBwdSm80INS1_25CollectiveMainloopBwdSm80ILi2ELi2EN4cute5tupleIJNS5_1CILi128EEES8_NS7_ILi64EEEEEENS_10bfloat16_tEfNS_4arch4Sm80ELb0ELb1ELb1ELb1ELb1ELb0ELb0ELb0ELi2ELi4ELi4ELi4ELb0EEENS1_21CollectiveEpilogueBwdISA_SB_SD_Li256ELb1ELb0ELi2EEENS1_19SingleTileSchedulerILb1ELb0ELb0ELi128EEEEEEEEEvNT_6ParamsE) ;  /* 0xffff595004007950 */ /* 0x000fea0003c3ffff */
        .type           $_ZN7cutlass13device_kernelIN5flash19enable_sm80_to_sm89INS1_16FlashAttnBwdSm80INS1_25CollectiveMainloopBwdSm80ILi2ELi2EN4cute5tupleIJNS5_1CILi128EEES8_NS7_ILi64EEEEEENS_10bfloat16_tEfNS_4arch4Sm80ELb0ELb1ELb1ELb1ELb1ELb0ELb0ELb0ELi2ELi4ELi4ELi4ELb0EEENS1_21CollectiveEpilogueBwdISA_SB_SD_Li256ELb1ELb0ELi2EEENS1_19SingleTileSchedulerILb1ELb0ELb0ELi128EEEEEEEEEvNT_6ParamsE$_ZN4cute3eso3ESOILb1ELb0EJNS_6LayoutINS_5tupleIJNS3_IJNS_1CILi1EEENS4_ILi2EEEEEEEEENS3_IJNS3_IJS5_S5_EEEEEEEENS_10ViewEngineIPjEEEEC2ERKSB_RKSE_,@function
        .size           $_ZN7cutlass13device_kernelIN5flash19enable_sm80_to_sm89INS1_16FlashAttnBwdSm80INS1_25CollectiveMainloopBwdSm80ILi2ELi2EN4cute5tupleIJNS5_1CILi128EEES8_NS7_ILi64EEEEEENS_10bfloat16_tEfNS_4arch4Sm80ELb0ELb1ELb1ELb1ELb1ELb0ELb0ELb0ELi2ELi4ELi4ELi4ELb0EEENS1_21CollectiveEpilogueBwdISA_SB_SD_Li256ELb1ELb0ELi2EEENS1_19SingleTileSchedulerILb1ELb0ELb0ELi128EEEEEEEEEvNT_6ParamsE$_ZN4cute3eso3ESOILb1ELb0EJNS_6LayoutINS_5tupleIJNS3_IJNS_1CILi1EEENS4_ILi2EEEEEEEEENS3_IJNS3_IJS5_S5_EEEEEEEENS_10ViewEngineIPjEEEEC2ERKSB_RKSE_,($_ZN7cutlass13device_kernelIN5flash19enable_sm80_to_sm89INS1_16FlashAttnBwdSm80INS1_25CollectiveMainloopBwdSm80ILi2ELi2EN4cute5tupleIJNS5_1CILi128EEES8_NS7_ILi64EEEEEENS_10bfloat16_tEfNS_4arch4Sm80ELb0ELb1ELb1ELb1ELb1ELb0ELb0ELb0ELi2ELi4ELi4ELi4ELb0EEENS1_21CollectiveEpilogueBwdISA_SB_SD_Li256ELb1ELb0ELi2EEENS1_19SingleTileSchedulerILb1ELb0ELb0ELi128EEEEEEEEEvNT_6ParamsE$_ZN4cute3eso3ESOILb1ELb0EJNS_6LayoutINS_5tupleIJNS3_IJNS_1CILi1EEENS4_ILi2EEEEEES6_NS4_ILi8EEEEEENS3_IJNS3_IJS5_S5_EEES6_NS4_ILi4EEEEEEEENS_10ViewEngineIPKN7cutlass5ArrayIfLi2ELb1EEEEEEEC2ERKSD_RKSK_ - $_ZN7cutlass13device_kernelIN5flash19enable_sm80_to_sm89INS1_16FlashAttnBwdSm80INS1_25CollectiveMainloopBwdSm80ILi2ELi2EN4cute5tupleIJNS5_1CILi128EEES8_NS7_ILi64EEEEEENS_10bfloat16_tEfNS_4arch4Sm80ELb0ELb1ELb1ELb1ELb1ELb0ELb0ELb0ELi2ELi4ELi4ELi4ELb0EEENS1_21CollectiveEpilogueBwdISA_SB_SD_Li256ELb1ELb0ELi2EEENS1_19SingleTileSchedulerILb1ELb0ELb0ELi128EEEEEEEEEvNT_6ParamsE$_ZN4cute3eso3ESOILb1ELb0EJNS_6LayoutINS_5tupleIJNS3_IJNS_1CILi1EEENS4_ILi2EEEEEEEEENS3_IJNS3_IJS5_S5_EEEEEEEENS_10ViewEngineIPjEEEEC2ERKSB_RKSE_)
$_ZN7cutlass13device_kernelIN5flash19enable_sm80_to_sm89INS1_16FlashAttnBwdSm80INS1_25CollectiveMainloopBwdSm80ILi2ELi2EN4cute5tupleIJNS5_1CILi128EEES8_NS7_ILi64EEEEEENS_10bfloat16_tEfNS_4arch4Sm80ELb0ELb1ELb1ELb1ELb1ELb0ELb0ELb0ELi2ELi4ELi4ELi4ELb0EEENS1_21CollectiveEpilogueBwdISA_SB_SD_Li256ELb1ELb0ELi2EEENS1_19SingleTileSchedulerILb1ELb0ELb0ELi128EEEEEEEEEvNT_6ParamsE$_ZN4cute3eso3ESOILb1ELb0EJNS_6LayoutINS_5tupleIJNS3_IJNS_1CILi1EEENS4_ILi2EEEEEEEEENS3_IJNS3_IJS5_S5_EEEEEEEENS_10ViewEngineIPjEEEEC2ERKSB_RKSE_:
[----:B------:R-:W-:Y:S01]  /*a6b0*/  IADD3 R2, R2, -c[0x0][0x20], RZ ;  /* 0x8000080002027a10 */ /* 0x000fe20007ffe0ff */
[----:B------:R-:W-:Y:S01]  /*a6c0*/  IMAD.MOV.U32 R11, RZ, RZ, R3 ;  /* 0x000000ffff0b7224 */ /* 0x000fe200078e0003 */
[----:B------:R-:W-:-:S04]  /*a6d0*/  MOV R5, 0x0 ;  /* 0x0000000000057802 */ /* 0x000fc80000000f00 */
[----:B------:R1:W-:Y:S01]  /*a6e0*/  STL.64 [R2], R10 ;  /* 0x0000000a02007387 */ /* 0x0003e20000100a00 */
[----:B------:R-:W-:Y:S05]  /*a6f0*/  RET.REL.NODEC R4 `(_ZN7cutlass13device_kernelIN5flash19enable_sm80_to_sm89INS1_16FlashAttnBwdSm80INS1_25CollectiveMainloopBwdSm80ILi2ELi2EN4cute5tupleIJNS5_1CILi128EEES8_NS7_ILi64EEEEEENS_10bfloat16_tEfNS_4arch4Sm80ELb0ELb1ELb1ELb1ELb1ELb0ELb0ELb0ELi2ELi4ELi4ELi4ELb0EEENS1_21CollectiveEpilogueBwdISA_SB_SD_Li256ELb1ELb0ELi2EEENS1_19SingleTileSchedulerILb1ELb0ELb0ELi128EEEEEEEEEvNT_6ParamsE) ;  /* 0xffff590004007950 */ /* 0x000fea0003c3ffff */
        .type           $_ZN7cutlass13device_kernelIN5flash19enable_sm80_to_sm89INS1_16FlashAttnBwdSm80INS1_25CollectiveMainloopBwdSm80ILi2ELi2EN4cute5tupleIJNS5_1CILi128EEES8_NS7_ILi64EEEEEENS_10bfloat16_tEfNS_4arch4Sm80ELb0ELb1ELb1ELb1ELb1ELb0ELb0ELb0ELi2ELi4ELi4ELi4ELb0EEENS1_21CollectiveEpilogueBwdISA_SB_SD_Li256ELb1ELb0ELi2EEENS1_19SingleTileSchedulerILb1ELb0ELb0ELi128EEEEEEEEEvNT_6ParamsE$_ZN4cute3eso3ESOILb1ELb0EJNS_6LayoutINS_5tupleIJNS3_IJNS_1CILi1EEENS4_ILi2EEEEEES6_NS4_ILi8EEEEEENS3_IJNS3_IJS5_S5_EEES6_NS4_ILi4EEEEEEEENS_10ViewEngineIPKN7cutlass5ArrayIfLi2ELb1EEEEEEEC2ERKSD_RKSK_,@function
        .size           $_ZN7cutlass13device_kernelIN5flash19enable_sm80_to_sm89INS1_16FlashAttnBwdSm80INS1_25CollectiveMainloopBwdSm80ILi2ELi2EN4cute5tupleIJNS5_1CILi128EEES8_NS7_ILi64EEEEEENS_10bfloat16_tEfNS_4arch4Sm80ELb0ELb1ELb1ELb1ELb1ELb0ELb0ELb0ELi2ELi4ELi4ELi4ELb0EEENS1_21CollectiveEpilogueBwdISA_SB_SD_Li256ELb1ELb0ELi2EEENS1_19SingleTileSchedulerILb1ELb0ELb0ELi128EEEEEEEEEvNT_6ParamsE$_ZN4cute3eso3ESOILb1ELb0EJNS_6LayoutINS_5tupleIJNS3_IJNS_1CILi1EEENS4_ILi2EEEEEES6_NS4_ILi8EEEEEENS3_IJNS3_IJS5_S5_EEES6_NS4_ILi4EEEEEEEENS_10ViewEngineIPKN7cutlass5ArrayIfLi2ELb1EEEEEEEC2ERKSD_RKSK_,($_ZN7cutlass13device_kernelIN5flash19enable_sm80_to_sm89INS1_16FlashAttnBwdSm80INS1_25CollectiveMainloopBwdSm80ILi2ELi2EN4cute5tupleIJNS5_1CILi128EEES8_NS7_ILi64EEEEEENS_10bfloat16_tEfNS_4arch4Sm80ELb0ELb1ELb1ELb1ELb1ELb0ELb0ELb0ELi2ELi4ELi4ELi4ELb0EEENS1_21CollectiveEpilogueBwdISA_SB_SD_Li256ELb1ELb0ELi2EEENS1_19SingleTileSchedulerILb1ELb0ELb0ELi128EEEEEEEEEvNT_6ParamsE$_ZN4cute3eso3ESOILb1ELb0EJNS_6LayoutINS_5tupleIJNS3_IJNS_1CILi1EEENS4_ILi2EEEEEES6_NS4_ILi8EEEEEENS3_IJNS3_IJS5_S5_EEES6_NS4_ILi4EEEEEEEENS_10ViewEngineIPN7cutlass5ArrayINSF_10bfloat16_tELi2ELb0EEEEEEEC2ERKSD_RKSK_ - $_ZN7cutlass13device_kernelIN5flash19enable_sm80_to_sm89INS1_16FlashAttnBwdSm80INS1_25CollectiveMainloopBwdSm80ILi2ELi2EN4cute5tupleIJNS5_1CILi128EEES8_NS7_ILi64EEEEEENS_10bfloat16_tEfNS_4arch4Sm80ELb0ELb1ELb1ELb1ELb1ELb0ELb0ELb0ELi2ELi4ELi4ELi4ELb0EEENS1_21CollectiveEpilogueBwdISA_SB_SD_Li256ELb1ELb0ELi2EEENS1_19SingleTileSchedulerILb1ELb0ELb0ELi128EEEEEEEEEvNT_6ParamsE$_ZN4cute3eso3ESOILb1ELb0EJNS_6LayoutINS_5tupleIJNS3_IJNS_1CILi1EEENS4_ILi2EEEEEES6_NS4_ILi8EEEEEENS3_IJNS3_IJS5_S5_EEES6_NS4_ILi4EEEEEEEENS_10ViewEngineIPKN7cutlass5ArrayIfLi2ELb1EEEEEEEC2ERKSD_RKSK_)
$_ZN7cutlass13device_kernelIN5flash19enable_sm80_to_sm89INS1_16FlashAttnBwdSm80INS1_25CollectiveMainloopBwdSm80ILi2ELi2EN4cute5tupleIJNS5_1CILi128EEES8_NS7_ILi64EEEEEENS_10bfloat16_tEfNS_4arch4Sm80ELb0ELb1ELb1ELb1ELb1ELb0ELb0ELb0ELi2ELi4ELi4ELi4ELb0EEENS1_21CollectiveEpilogueBwdISA_SB_SD_Li256ELb1ELb0ELi2EEENS1_19SingleTileSchedulerILb1ELb0ELb0ELi128EEEEEEEEEvNT_6ParamsE$_ZN4cute3eso3ESOILb1ELb0EJNS_6LayoutINS_5tupleIJNS3_IJNS_1CILi1EEENS4_ILi2EEEEEES6_NS4_ILi8EEEEEENS3_IJNS3_IJS5_S5_EEES6_NS4_ILi4EEEEEEEENS_10ViewEngineIPKN7cutlass5ArrayIfLi2ELb1EEEEEEEC2ERKSD_RKSK_:
[----:B------:R-:W-:Y:S01]  /*a700*/  IADD3 R2, R60, -c[0x0][0x20], RZ ;  /* 0x800008003c027a10 */ /* 0x000fe20007ffe0ff */
[----:B------:R-:W-:Y:S01]  /*a710*/  IMAD.MOV.U32 R9, RZ, RZ, R5 ;  /* 0x000000ffff097224 */ /* 0x000fe200078e0005 */
[----:B------:R-:W-:-:S04]  /*a720*/  MOV R7, 0x0 ;  /* 0x0000000000077802 */ /* 0x000fc80000000f00 */
[----:B------:R1:W-:Y:S01]  /*a730*/  STL.64 [R2], R8 ;  /* 0x0000000802007387 */ /* 0x0003e20000100a00 */
[----:B------:R-:W-:Y:S05]  /*a740*/  RET.REL.NODEC R6 `(_ZN7cutlass13device_kernelIN5flash19enable_sm80_to_sm89INS1_16FlashAttnBwdSm80INS1_25CollectiveMainloopBwdSm80ILi2ELi2EN4cute5tupleIJNS5_1CILi128EEES8_NS7_ILi64EEEEEENS_10bfloat16_tEfNS_4arch4Sm80ELb0ELb1ELb1ELb1ELb1ELb0ELb0ELb0ELi2ELi4ELi4ELi4ELb0EEENS1_21CollectiveEpilogueBwdISA_SB_SD_Li256ELb1ELb0ELi2EEENS1_19SingleTileSchedulerILb1ELb0ELb0ELi128EEEEEEEEEvNT_6ParamsE) ;  /* 0xffff58b006007950 */ /* 0x000fea0003c3ffff */
        .type           $_ZN7cutlass13device_kernelIN5flash19enable_sm80_to_sm89INS1_16FlashAttnBwdSm80INS1_25CollectiveMainloopBwdSm80ILi2ELi2EN4cute5tupleIJNS5_1CILi128EEES8_NS7_ILi64EEEEEENS_10bfloat16_tEfNS_4arch4Sm80ELb0ELb1ELb1ELb1ELb1ELb0ELb0ELb0ELi2ELi4ELi4ELi4ELb0EEENS1_21CollectiveEpilogueBwdISA_SB_SD_Li256ELb1ELb0ELi2EEENS1_19SingleTileSchedulerILb1ELb0ELb0ELi128EEEEEEEEEvNT_6ParamsE$_ZN4cute3eso3ESOILb1ELb0EJNS_6LayoutINS_5tupleIJNS3_IJNS_1CILi1EEENS4_ILi2EEEEEES6_NS4_ILi8EEEEEENS3_IJNS3_IJS5_S5_EEES6_NS4_ILi4EEEEEEEENS_10ViewEngineIPN7cutlass5ArrayINSF_10bfloat16_tELi2ELb0EEEEEEEC2ERKSD_RKSK_,@function
        .size           $_ZN7cutlass13device_kernelIN5flash19enable_sm80_to_sm89INS1_16FlashAttnBwdSm80INS1_25CollectiveMainloopBwdSm80ILi2ELi2EN4cute5tupleIJNS5_1CILi128EEES8_NS7_ILi64EEEEEENS_10bfloat16_tEfNS_4arch4Sm80ELb0ELb1ELb1ELb1ELb1ELb0ELb0ELb0ELi2ELi4ELi4ELi4ELb0EEENS1_21CollectiveEpilogueBwdISA_SB_SD_Li256ELb1ELb0ELi2EEENS1_19SingleTileSchedulerILb1ELb0ELb0ELi128EEEEEEEEEvNT_6ParamsE$_ZN4cute3eso3ESOILb1ELb0EJNS_6LayoutINS_5tupleIJNS3_IJNS_1CILi1EEENS4_ILi2EEEEEES6_NS4_ILi8EEEEEENS3_IJNS3_IJS5_S5_EEES6_NS4_ILi4EEEEEEEENS_10ViewEngineIPN7cutlass5ArrayINSF_10bfloat16_tELi2ELb0EEEEEEEC2ERKSD_RKSK_,($_ZN7cutlass13device_kernelIN5flash19enable_sm80_to_sm89INS1_16FlashAttnBwdSm80INS1_25CollectiveMainloopBwdSm80ILi2ELi2EN4cute5tupleIJNS5_1CILi128EEES8_NS7_ILi64EEEEEENS_10bfloat16_tEfNS_4arch4Sm80ELb0ELb1ELb1ELb1ELb1ELb0ELb0ELb0ELi2ELi4ELi4ELi4ELb0EEENS1_21CollectiveEpilogueBwdISA_SB_SD_Li256ELb1ELb0ELi2EEENS1_19SingleTileSchedulerILb1ELb0ELb0ELi128EEEEEEEEEvNT_6ParamsE$_ZN4cute3eso3ESOILb1ELb0EJNS_6LayoutINS_5tupleIJNS3_IJNS_1CILi1EEENS4_ILi2EEES6_EEEEEENS3_IJNS3_IJS5_S5_S6_EEEEEEEENS_10ViewEngineIPjEEEEC2ERKSB_RKSE_ - $_ZN7cutlass13device_kernelIN5flash19enable_sm80_to_sm89INS1_16FlashAttnBwdSm80INS1_25CollectiveMainloopBwdSm80ILi2ELi2EN4cute5tupleIJNS5_1CILi128EEES8_NS7_ILi64EEEEEENS_10bfloat16_tEfNS_4arch4Sm80ELb0ELb1ELb1ELb1ELb1ELb0ELb0ELb0ELi2ELi4ELi4ELi4ELb0EEENS1_21CollectiveEpilogueBwdISA_SB_SD_Li256ELb1ELb0ELi2EEENS1_19SingleTileSchedulerILb1ELb0ELb0ELi128EEEEEEEEEvNT_6ParamsE$_ZN4cute3eso3ESOILb1ELb0EJNS_6LayoutINS_5tupleIJNS3_IJNS_1CILi1EEENS4_ILi2EEEEEES6_NS4_ILi8EEEEEENS3_IJNS3_IJS5_S5_EEES6_NS4_ILi4EEEEEEEENS_10ViewEngineIPN7cutlass5ArrayINSF_10bfloat16_tELi2ELb0EEEEEEEC2ERKSD_RKSK_)
$_ZN7cutlass13device_kernelIN5flash19enable_sm80_to_sm89INS1_16FlashAttnBwdSm80INS1_25CollectiveMainloopBwdSm80ILi2ELi2EN4cute5tupleIJNS5_1CILi128EEES8_NS7_ILi64EEEEEENS_10bfloat16_tEfNS_4arch4Sm80ELb0ELb1ELb1ELb1ELb1ELb0ELb0ELb0ELi2ELi4ELi4ELi4ELb0EEENS1_21CollectiveEpilogueBwdISA_SB_SD_Li256ELb1ELb0ELi2EEENS1_19SingleTileSchedulerILb1ELb0ELb0ELi128EEEEEEEEEvNT_6ParamsE$_ZN4cute3eso3ESOILb1ELb0EJNS_6LayoutINS_5tupleIJNS3_IJNS_1CILi1EEENS4_ILi2EEEEEES6_NS4_ILi8EEEEEENS3_IJNS3_IJS5_S5_EEES6_NS4_ILi4EEEEEEEENS_10ViewEngineIPN7cutlass5ArrayINSF_10bfloat16_tELi2ELb0EEEEEEEC2ERKSD_RKSK_:
[----:B------:R-:W-:Y:S01]  /*a750*/  IADD3 R2, R60, -c[0x0][0x20], RZ ;  /* 0x800008003c027a10 */ /* 0x000fe20007ffe0ff */
[----:B------:R-:W-:Y:S01]  /*a760*/  IMAD.MOV.U32 R9, RZ, RZ, R5 ;  /* 0x000000ffff097224 */ /* 0x000fe200078e0005 */
[----:B------:R-:W-:-:S04]  /*a770*/  MOV R7, 0x0 ;  /* 0x0000000000077802 */ /* 0x000fc80000000f00 */
[----:B------:R1:W-:Y:S01]  /*a780*/  STL.64 [R2], R8 ;  /* 0x0000000802007387 */ /* 0x0003e20000100a00 */
[----:B------:R-:W-:Y:S05]  /*a790*/  RET.REL.NODEC R6 `(_ZN7cutlass13device_kernelIN5flash19enable_sm80_to_sm89INS1_16FlashAttnBwdSm80INS1_25CollectiveMainloopBwdSm80ILi2ELi2EN4cute5tupleIJNS5_1CILi128EEES8_NS7_ILi64EEEEEENS_10bfloat16_tEfNS_4arch4Sm80ELb0ELb1ELb1ELb1ELb1ELb0ELb0ELb0ELi2ELi4ELi4ELi4ELb0EEENS1_21CollectiveEpilogueBwdISA_SB_SD_Li256ELb1ELb0ELi2EEENS1_19SingleTileSchedulerILb1ELb0ELb0ELi128EEEEEEEEEvNT_6ParamsE) ;  /* 0xffff586006007950 */ /* 0x000fea0003c3ffff */
        .type           $_ZN7cutlass13device_kernelIN5flash19enable_sm80_to_sm89INS1_16FlashAttnBwdSm80INS1_25CollectiveMainloopBwdSm80ILi2ELi2EN4cute5tupleIJNS5_1CILi128EEES8_NS7_ILi64EEEEEENS_10bfloat16_tEfNS_4arch4Sm80ELb0ELb1ELb1ELb1ELb1ELb0ELb0ELb0ELi2ELi4ELi4ELi4ELb0EEENS1_21CollectiveEpilogueBwdISA_SB_SD_Li256ELb1ELb0ELi2EEENS1_19SingleTileSchedulerILb1ELb0ELb0ELi128EEEEEEEEEvNT_6ParamsE$_ZN4cute3eso3ESOILb1ELb0EJNS_6LayoutINS_5tupleIJNS3_IJNS_1CILi1EEENS4_ILi2EEES6_EEEEEENS3_IJNS3_IJS5_S5_S6_EEEEEEEENS_10ViewEngineIPjEEEEC2ERKSB_RKSE_,@function
        .size           $_ZN7cutlass13device_kernelIN5flash19enable_sm80_to_sm89INS1_16FlashAttnBwdSm80INS1_25CollectiveMainloopBwdSm80ILi2ELi2EN4cute5tupleIJNS5_1CILi128EEES8_NS7_ILi64EEEEEENS_10bfloat16_tEfNS_4arch4Sm80ELb0ELb1ELb1ELb1ELb1ELb0ELb0ELb0ELi2ELi4ELi4ELi4ELb0EEENS1_21CollectiveEpilogueBwdISA_SB_SD_Li256ELb1ELb0ELi2EEENS1_19SingleTileSchedulerILb1ELb0ELb0ELi128EEEEEEEEEvNT_6ParamsE$_ZN4cute3eso3ESOILb1ELb0EJNS_6LayoutINS_5tupleIJNS3_IJNS_1CILi1EEENS4_ILi2EEES6_EEEEEENS3_IJNS3_IJS5_S5_S6_EEEEEEEENS_10ViewEngineIPjEEEEC2ERKSB_RKSE_,($_ZN7cutlass13device_kernelIN5flash19enable_sm80_to_sm89INS1_16FlashAttnBwdSm80INS1_25CollectiveMainloopBwdSm80ILi2ELi2EN4cute5tupleIJNS5_1CILi128EEES8_NS7_ILi64EEEEEENS_10bfloat16_tEfNS_4arch4Sm80ELb0ELb1ELb1ELb1ELb1ELb0ELb0ELb0ELi2ELi4ELi4ELi4ELb0EEENS1_21CollectiveEpilogueBwdISA_SB_SD_Li256ELb1ELb0ELi2EEENS1_19SingleTileSchedulerILb1ELb0ELb0ELi128EEEEEEEEEvNT_6ParamsE$_ZN4cute3eso3ESOILb1ELb0EJNS_6LayoutINS_5tupleIJNS3_IJNS_1CILi1EEENS4_ILi4EEEEEENS4_ILi2EEES6_EEENS3_IJNS3_IJNS4_ILi0EEES5_EEES6_NS4_ILi8EEEEEEEENS_10ViewEngineIPfEEEEC2ERKSE_RKSH_ - $_ZN7cutlass13device_kernelIN5flash19enable_sm80_to_sm89INS1_16FlashAttnBwdSm80INS1_25CollectiveMainloopBwdSm80ILi2ELi2EN4cute5tupleIJNS5_1CILi128EEES8_NS7_ILi64EEEEEENS_10bfloat16_tEfNS_4arch4Sm80ELb0ELb1ELb1ELb1ELb1ELb0ELb0ELb0ELi2ELi4ELi4ELi4ELb0EEENS1_21CollectiveEpilogueBwdISA_SB_SD_Li256ELb1ELb0ELi2EEENS1_19SingleTileSchedulerILb1ELb0ELb0ELi128EEEEEEEEEvNT_6ParamsE$_ZN4cute3eso3ESOILb1ELb0EJNS_6LayoutINS_5tupleIJNS3_IJNS_1CILi1EEENS4_ILi2EEES6_EEEEEENS3_IJNS3_IJS5_S5_S6_EEEEEEEENS_10ViewEngineIPjEEEEC2ERKSB_RKSE_)
$_ZN7cutlass13device_kernelIN5flash19enable_sm80_to_sm89INS1_16FlashAttnBwdSm80INS1_25CollectiveMainloopBwdSm80ILi2ELi2EN4cute5tupleIJNS5_1CILi128EEES8_NS7_ILi64EEEEEENS_10bfloat16_tEfNS_4arch4Sm80ELb0ELb1ELb1ELb1ELb1ELb0ELb0ELb0ELi2ELi4ELi4ELi4ELb0EEENS1_21CollectiveEpilogueBwdISA_SB_SD_Li256ELb1ELb0ELi2EEENS1_19SingleTileSchedulerILb1ELb0ELb0ELi128EEEEEEEEEvNT_6ParamsE$_ZN4cute3eso3ESOILb1ELb0EJNS_6LayoutINS_5tupleIJNS3_IJNS_1CILi1EEENS4_ILi2EEES6_EEEEEENS3_IJNS3_IJS5_S5_S6_EEEEEEEENS_10ViewEngineIPjEEEEC2ERKSB_RKSE_:
[----:B------:R-:W-:Y:S02]  /*a7a0*/  IADD3 R2, R70, -c[0x0][0x20], RZ ;  /* 0x8000080046027a10 */ /* 0x000fe40007ffe0ff */
[----:B------:R-:W-:-:S03]  /*a7b0*/  MOV R5, 0x0 ;  /* 0x0000000000057802 */ /* 0x000fc60000000f00 */
[----:B------:R1:W-:Y:S01]  /*a7c0*/  STL.64 [R2], R12 ;  /* 0x0000000c02007387 */ /* 0x0003e20000100a00 */
[----:B------:R-:W-:Y:S05]  /*a7d0*/  RET.REL.NODEC R4 `(_ZN7cutlass13device_kernelIN5flash19enable_sm80_to_sm89INS1_16FlashAttnBwdSm80INS1_25CollectiveMainloopBwdSm80ILi2ELi2EN4cute5tupleIJNS5_1CILi128EEES8_NS7_ILi64EEEEEENS_10bfloat16_tEfNS_4arch4Sm80ELb0ELb1ELb1ELb1ELb1ELb0ELb0ELb0ELi2ELi4ELi4ELi4ELb0EEENS1_21CollectiveEpilogueBwdISA_SB_SD_Li256ELb1ELb0ELi2EEENS1_19SingleTileSchedulerILb1ELb0ELb0ELi128EEEEEEEEEvNT_6ParamsE) ;  /* 0xffff582004007950 */ /* 0x000fea0003c3ffff */
        .type           $_ZN7cutlass13device_kernelIN5flash19enable_sm80_to_sm89INS1_16FlashAttnBwdSm80INS1_25CollectiveMainloopBwdSm80ILi2ELi2EN4cute5tupleIJNS5_1CILi128EEES8_NS7_ILi64EEEEEENS_10bfloat16_tEfNS_4arch4Sm80ELb0ELb1ELb1ELb1ELb1ELb0ELb0ELb0ELi2ELi4ELi4ELi4ELb0EEENS1_21CollectiveEpilogueBwdISA_SB_SD_Li256ELb1ELb0ELi2EEENS1_19SingleTileSchedulerILb1ELb0ELb0ELi128EEEEEEEEEvNT_6ParamsE$_ZN4cute3eso3ESOILb1ELb0EJNS_6LayoutINS_5tupleIJNS3_IJNS_1CILi1EEENS4_ILi4EEEEEENS4_ILi2EEES6_EEENS3_IJNS3_IJNS4_ILi0EEES5_EEES6_NS4_ILi8EEEEEEEENS_10ViewEngineIPfEEEEC2ERKSE_RKSH_,@function
        .size           $_ZN7cutlass13device_kernelIN5flash19enable_sm80_to_sm89INS1_16FlashAttnBwdSm80INS1_25CollectiveMainloopBwdSm80ILi2ELi2EN4cute5tupleIJNS5_1CILi128EEES8_NS7_ILi64EEEEEENS_10bfloat16_tEfNS_4arch4Sm80ELb0ELb1ELb1ELb1ELb1ELb0ELb0ELb0ELi2ELi4ELi4ELi4ELb0EEENS1_21CollectiveEpilogueBwdISA_SB_SD_Li256ELb1ELb0ELi2EEENS1_19SingleTileSchedulerILb1ELb0ELb0ELi128EEEEEEEEEvNT_6ParamsE$_ZN4cute3eso3ESOILb1ELb0EJNS_6LayoutINS_5tupleIJNS3_IJNS_1CILi1EEENS4_ILi4EEEEEENS4_ILi2EEES6_EEENS3_IJNS3_IJNS4_ILi0EEES5_EEES6_NS4_ILi8EEEEEEEENS_10ViewEngineIPfEEEEC2ERKSE_RKSH_,($_ZN7cutlass13device_kernelIN5flash19enable_sm80_to_sm89INS1_16FlashAttnBwdSm80INS1_25CollectiveMainloopBwdSm80ILi2ELi2EN4cute5tupleIJNS5_1CILi128EEES8_NS7_ILi64EEEEEENS_10bfloat16_tEfNS_4arch4Sm80ELb0ELb1ELb1ELb1ELb1ELb0ELb0ELb0ELi2ELi4ELi4ELi4ELb0EEENS1_21CollectiveEpilogueBwdISA_SB_SD_Li256ELb1ELb0ELi2EEENS1_19SingleTileSchedulerILb1ELb0ELb0ELi128EEEEEEEEEvNT_6ParamsE$_ZN4cute3eso3ESOILb1ELb0EJNS_6LayoutINS_5tupleIJNS3_IJNS_1CILi1EEES5_EEEEEENS3_IJNS3_IJS5_NS4_ILi0EEEEEEEEEEENS_10ViewEngineINS_8gmem_ptrIPKN7cutlass9uint128_tEEEEEEEC2ERKSB_RKSJ_ - $_ZN7cutlass13device_kernelIN5flash19enable_sm80_to_sm89INS1_16FlashAttnBwdSm80INS1_25CollectiveMainloopBwdSm80ILi2ELi2EN4cute5tupleIJNS5_1CILi128EEES8_NS7_ILi64EEEEEENS_10bfloat16_tEfNS_4arch4Sm80ELb0ELb1ELb1ELb1ELb1ELb0ELb0ELb0ELi2ELi4ELi4ELi4ELb0EEENS1_21CollectiveEpilogueBwdISA_SB_SD_Li256ELb1ELb0ELi2EEENS1_19SingleTileSchedulerILb1ELb0ELb0ELi128EEEEEEEEEvNT_6ParamsE$_ZN4cute3eso3ESOILb1ELb0EJNS_6LayoutINS_5tupleIJNS3_IJNS_1CILi1EEENS4_ILi4EEEEEENS4_ILi2EEES6_EEENS3_IJNS3_IJNS4_ILi0EEES5_EEES6_NS4_ILi8EEEEEEEENS_10ViewEngineIPfEEEEC2ERKSE_RKSH_)
$_ZN7cutlass13device_kernelIN5flash19enable_sm80_to_sm89INS1_16FlashAttnBwdSm80INS1_25CollectiveMainloopBwdSm80ILi2ELi2EN4cute5tupleIJNS5_1CILi128EEES8_NS7_ILi64EEEEEENS_10bfloat16_tEfNS_4arch4Sm80ELb0ELb1ELb1ELb1ELb1ELb0ELb0ELb0ELi2ELi4ELi4ELi4ELb0EEENS1_21CollectiveEpilogueBwdISA_SB_SD_Li256ELb1ELb0ELi2EEENS1_19SingleTileSchedulerILb1ELb0ELb0ELi128EEEEEEEEEvNT_6ParamsE$_ZN4cute3eso3ESOILb1ELb0EJNS_6LayoutINS_5tupleIJNS3_IJNS_1CILi1EEENS4_ILi4EEEEEENS4_ILi2EEES6_EEENS3_IJNS3_IJNS4_ILi0EEES5_EEES6_NS4_ILi8EEEEEEEENS_10ViewEngineIPfEEEEC2ERKSE_RKSH_:
[----:B------:R-:W-:Y:S01]  /*a7e0*/  IADD3 R2, R63, -c[0x0][0x20], RZ ;  /* 0x800008003f027a10 */ /* 0x000fe20007ffe0ff */
[----:B------:R-:W-:Y:S01]  /*a7f0*/  IMAD.MOV.U32 R61, RZ, RZ, R59 ;  /* 0x000000ffff3d7224 */ /* 0x000fe200078e003b */
[----:B------:R-:W-:-:S04]  /*a800*/  MOV R5, 0x0 ;  /* 0x0000000000057802 */ /* 0x000fc80000000f00 */
[----:B------:R1:W-:Y:S01]  /*a810*/  STL.64 [R2], R60 ;  /* 0x0000003c02007387 */ /* 0x0003e20000100a00 */
[----:B------:R-:W-:Y:S05]  /*a820*/  RET.REL.NODEC R4 `(_ZN7cutlass13device_kernelIN5flash19enable_sm80_to_sm89INS1_16FlashAttnBwdSm80INS1_25CollectiveMainloopBwdSm80ILi2ELi2EN4cute5tupleIJNS5_1CILi128EEES8_NS7_ILi64EEEEEENS_10bfloat16_tEfNS_4arch4Sm80ELb0ELb1ELb1ELb1ELb1ELb0ELb0ELb0ELi2ELi4ELi4ELi4ELb0EEENS1_21CollectiveEpilogueBwdISA_SB_SD_Li256ELb1ELb0ELi2EEENS1_19SingleTileSchedulerILb1ELb0ELb0ELi128EEEEEEEEEvNT_6ParamsE) ;  /* 0xffff57d004007950 */ /* 0x000fea0003c3ffff */
        .type           $_ZN7cutlass13device_kernelIN5flash19enable_sm80_to_sm89INS1_16FlashAttnBwdSm80INS1_25CollectiveMainloopBwdSm80ILi2ELi2EN4cute5tupleIJNS5_1CILi128EEES8_NS7_ILi64EEEEEENS_10bfloat16_tEfNS_4arch4Sm80ELb0ELb1ELb1ELb1ELb1ELb0ELb0ELb0ELi2ELi4ELi4ELi4ELb0EEENS1_21CollectiveEpilogueBwdISA_SB_SD_Li256ELb1ELb0ELi2EEENS1_19SingleTileSchedulerILb1ELb0ELb0ELi128EEEEEEEEEvNT_6ParamsE$_ZN4cute3eso3ESOILb1ELb0EJNS_6LayoutINS_5tupleIJNS3_IJNS_1CILi1EEES5_EEEEEENS3_IJNS3_IJS5_NS4_ILi0EEEEEEEEEEENS_10ViewEngineINS_8gmem_ptrIPKN7cutlass9uint128_tEEEEEEEC2ERKSB_RKSJ_,@function
        .size           $_ZN7cutlass13device_kernelIN5flash19enable_sm80_to_sm89INS1_16FlashAttnBwdSm80INS1_25CollectiveMainloopBwdSm80ILi2ELi2EN4cute5tupleIJNS5_1CILi128EEES8_NS7_ILi64EEEEEENS_10bfloat16_tEfNS_4arch4Sm80ELb0ELb1ELb1ELb1ELb1ELb0ELb0ELb0ELi2ELi4ELi4ELi4ELb0EEENS1_21CollectiveEpilogueBwdISA_SB_SD_Li256ELb1ELb0ELi2EEENS1_19SingleTileSchedulerILb1ELb0ELb0ELi128EEEEEEEEEvNT_6ParamsE$_ZN4cute3eso3ESOILb1ELb0EJNS_6LayoutINS_5tupleIJNS3_IJNS_1CILi1EEES5_EEEEEENS3_IJNS3_IJS5_NS4_ILi0EEEEEEEEEEENS_10ViewEngineINS_8gmem_ptrIPKN7cutlass9uint128_tEEEEEEEC2ERKSB_RKSJ_,($_ZN7cutlass13device_kernelIN5flash19enable_sm80_to_sm89INS1_16FlashAttnBwdSm80INS1_25CollectiveMainloopBwdSm80ILi2ELi2EN4cute5tupleIJNS5_1CILi128EEES8_NS7_ILi64EEEEEENS_10bfloat16_tEfNS_4arch4Sm80ELb0ELb1ELb1ELb1ELb1ELb0ELb0ELb0ELi2ELi4ELi4ELi4ELb0EEENS1_21CollectiveEpilogueBwdISA_SB_SD_Li256ELb1ELb0ELi2EEENS1_19SingleTileSchedulerILb1ELb0ELb0ELi128EEEEEEEEEvNT_6ParamsE$_ZN4cute3eso3ESOILb1ELb0EJNS_6LayoutINS_5tupleIJNS3_IJNS_1CILi1EEES5_EEEEEENS3_IJNS3_IJS5_NS4_ILi0EEEEEEEEEEENS_10ViewEngineINS_8smem_ptrIPN7cutlass9uint128_tEEEEEEEC2ERKSB_RKSI_ - $_ZN7cutlass13device_kernelIN5flash19enable_sm80_to_sm89INS1_16FlashAttnBwdSm80INS1_25CollectiveMainloopBwdSm80ILi2ELi2EN4cute5tupleIJNS5_1CILi128EEES8_NS7_ILi64EEEEEENS_10bfloat16_tEfNS_4arch4Sm80ELb0ELb1ELb1ELb1ELb1ELb0ELb0ELb0ELi2ELi4ELi4ELi4ELb0EEENS1_21CollectiveEpilogueBwdISA_SB_SD_Li256ELb1ELb0ELi2EEENS1_19SingleTileSchedulerILb1ELb0ELb0ELi128EEEEEEEEEvNT_6ParamsE$_ZN4cute3eso3ESOILb1ELb0EJNS_6LayoutINS_5tupleIJNS3_IJNS_1CILi1EEES5_EEEEEENS3_IJNS3_IJS5_NS4_ILi0EEEEEEEEEEENS_10ViewEngineINS_8gmem_ptrIPKN7cutlass9uint128_tEEEEEEEC2ERKSB_RKSJ_)
$_ZN7cutlass13device_kernelIN5flash19enable_sm80_to_sm89INS1_16FlashAttnBwdSm80INS1_25CollectiveMainloopBwdSm80ILi2ELi2EN4cute5tupleIJNS5_1CILi128EEES8_NS7_ILi64EEEEEENS_10bfloat16_tEfNS_4arch4Sm80ELb0ELb1ELb1ELb1ELb1ELb0ELb0ELb0ELi2ELi4ELi4ELi4ELb0EEENS1_21CollectiveEpilogueBwdISA_SB_SD_Li256ELb1ELb0ELi2EEENS1_19SingleTileSchedulerILb1ELb0ELb0ELi128EEEEEEEEEvNT_6ParamsE$_ZN4cute3eso3ESOILb1ELb0EJNS_6LayoutINS_5tupleIJNS3_IJNS_1CILi1EEES5_EEEEEENS3_IJNS3_IJS5_NS4_ILi0EEEEEEEEEEENS_10ViewEngineINS_8gmem_ptrIPKN7cutlass9uint128_tEEEEEEEC2ERKSB_RKSJ_:
[----:B------:R-:W-:Y:S02]  /*a830*/  IADD3 R4, R13, -c[0x0][0x20], RZ ;  /* 0x800008000d047a10 */ /* 0x000fe40007ffe0ff */
[----:B------:R-:W-:-:S03]  /*a840*/  MOV R11, 0x0 ;  /* 0x00000000000b7802 */ /* 0x000fc60000000f00 */
[----:B------:R1:W-:Y:S01]  /*a850*/  STL.64 [R4], R2 ;  /* 0x0000000204007387 */ /* 0x0003e20000100a00 */
[----:B------:R-:W-:Y:S05]  /*a860*/  RET.REL.NODEC R10 `(_ZN7cutlass13device_kernelIN5flash19enable_sm80_to_sm89INS1_16FlashAttnBwdSm80INS1_25CollectiveMainloopBwdSm80ILi2ELi2EN4cute5tupleIJNS5_1CILi128EEES8_NS7_ILi64EEEEEENS_10bfloat16_tEfNS_4arch4Sm80ELb0ELb1ELb1ELb1ELb1ELb0ELb0ELb0ELi2ELi4ELi4ELi4ELb0EEENS1_21CollectiveEpilogueBwdISA_SB_SD_Li256ELb1ELb0ELi2EEENS1_19SingleTileSchedulerILb1ELb0ELb0ELi128EEEEEEEEEvNT_6ParamsE) ;  /* 0xffff57900a007950 */ /* 0x000fea0003c3ffff */
        .type           $_ZN7cutlass13device_kernelIN5flash19enable_sm80_to_sm89INS1_16FlashAttnBwdSm80INS1_25CollectiveMainloopBwdSm80ILi2ELi2EN4cute5tupleIJNS5_1CILi128EEES8_NS7_ILi64EEEEEENS_10bfloat16_tEfNS_4arch4Sm80ELb0ELb1ELb1ELb1ELb1ELb0ELb0ELb0ELi2ELi4ELi4ELi4ELb0EEENS1_21CollectiveEpilogueBwdISA_SB_SD_Li256ELb1ELb0ELi2EEENS1_19SingleTileSchedulerILb1ELb0ELb0ELi128EEEEEEEEEvNT_6ParamsE$_ZN4cute3eso3ESOILb1ELb0EJNS_6LayoutINS_5tupleIJNS3_IJNS_1CILi1EEES5_EEEEEENS3_IJNS3_IJS5_NS4_ILi0EEEEEEEEEEENS_10ViewEngineINS_8smem_ptrIPN7cutlass9uint128_tEEEEEEEC2ERKSB_RKSI_,@function
        .size           $_ZN7cutlass13device_kernelIN5flash19enable_sm80_to_sm89INS1_16FlashAttnBwdSm80INS1_25CollectiveMainloopBwdSm80ILi2ELi2EN4cute5tupleIJNS5_1CILi128EEES8_NS7_ILi64EEEEEENS_10bfloat16_tEfNS_4arch4Sm80ELb0ELb1ELb1ELb1ELb1ELb0ELb0ELb0ELi2ELi4ELi4ELi4ELb0EEENS1_21CollectiveEpilogueBwdISA_SB_SD_Li256ELb1ELb0ELi2EEENS1_19SingleTileSchedulerILb1ELb0ELb0ELi128EEEEEEEEEvNT_6ParamsE$_ZN4cute3eso3ESOILb1ELb0EJNS_6LayoutINS_5tupleIJNS3_IJNS_1CILi1EEES5_EEEEEENS3_IJNS3_IJS5_NS4_ILi0EEEEEEEEEEENS_10ViewEngineINS_8smem_ptrIPN7cutlass9uint128_tEEEEEEEC2ERKSB_RKSI_,($_ZN7cutlass13device_kernelIN5flash19enable_sm80_to_sm89INS1_16FlashAttnBwdSm80INS1_25CollectiveMainloopBwdSm80ILi2ELi2EN4cute5tupleIJNS5_1CILi128EEES8_NS7_ILi64EEEEEENS_10bfloat16_tEfNS_4arch4Sm80ELb0ELb1ELb1ELb1ELb1ELb0ELb0ELb0ELi2ELi4ELi4ELi4ELb0EEENS1_21CollectiveEpilogueBwdISA_SB_SD_Li256ELb1ELb0ELi2EEENS1_19SingleTileSchedulerILb1ELb0ELb0ELi128EEEEEEEEEvNT_6ParamsE$_ZN4cute3eso3ESOILb1ELb0EJNS_6LayoutINS_5tupleIJNS3_IJNS_1CILi1EEES5_EEENS4_ILi32EEEEEENS3_IJNS3_IJNS4_ILi0EEES9_EEENS4_ILi256EEEEEEEENS_10ViewEngineINS_8gmem_ptrIPfEEEEEEC2ERKSD_RKSI_ - $_ZN7cutlass13device_kernelIN5flash19enable_sm80_to_sm89INS1_16FlashAttnBwdSm80INS1_25CollectiveMainloopBwdSm80ILi2ELi2EN4cute5tupleIJNS5_1CILi128EEES8_NS7_ILi64EEEEEENS_10bfloat16_tEfNS_4arch4Sm80ELb0ELb1ELb1ELb1ELb1ELb0ELb0ELb0ELi2ELi4ELi4ELi4ELb0EEENS1_21CollectiveEpilogueBwdISA_SB_SD_Li256ELb1ELb0ELi2EEENS1_19SingleTileSchedulerILb1ELb0ELb0ELi128EEEEEEEEEvNT_6ParamsE$_ZN4cute3eso3ESOILb1ELb0EJNS_6LayoutINS_5tupleIJNS3_IJNS_1CILi1EEES5_EEEEEENS3_IJNS3_IJS5_NS4_ILi0EEEEEEEEEEENS_10ViewEngineINS_8smem_ptrIPN7cutlass9uint128_tEEEEEEEC2ERKSB_RKSI_)
$_ZN7cutlass13device_kernelIN5flash19enable_sm80_to_sm89INS1_16FlashAttnBwdSm80INS1_25CollectiveMainloopBwdSm80ILi2ELi2EN4cute5tupleIJNS5_1CILi128EEES8_NS7_ILi64EEEEEENS_10bfloat16_tEfNS_4arch4Sm80ELb0ELb1ELb1ELb1ELb1ELb0ELb0ELb0ELi2ELi4ELi4ELi4ELb0EEENS1_21CollectiveEpilogueBwdISA_SB_SD_Li256ELb1ELb0ELi2EEENS1_19SingleTileSchedulerILb1ELb0ELb0ELi128EEEEEEEEEvNT_6ParamsE$_ZN4cute3eso3ESOILb1ELb0EJNS_6LayoutINS_5tupleIJNS3_IJNS_1CILi1EEES5_EEEEEENS3_IJNS3_IJS5_NS4_ILi0EEEEEEEEEEENS_10ViewEngineINS_8smem_ptrIPN7cutlass9uint128_tEEEEEEEC2ERKSB_RKSI_:
[----:B------:R-:W-:Y:S02]  /*a870*/  IADD3 R6, R6, -c[0x0][0x20], RZ ;  /* 0x8000080006067a10 */ /* 0x000fe40007ffe0ff */
[----:B------:R-:W-:-:S03]  /*a880*/  MOV R9, 0x0 ;  /* 0x0000000000097802 */ /* 0x000fc60000000f00 */
[----:B------:R1:W-:Y:S01]  /*a890*/  STL.64 [R6], R2 ;  /* 0x0000000206007387 */ /* 0x0003e20000100a00 */
[----:B------:R-:W-:Y:S05]  /*a8a0*/  RET.REL.NODEC R8 `(_ZN7cutlass13device_kernelIN5flash19enable_sm80_to_sm89INS1_16FlashAttnBwdSm80INS1_25CollectiveMainloopBwdSm80ILi2ELi2EN4cute5tupleIJNS5_1CILi128EEES8_NS7_ILi64EEEEEENS_10bfloat16_tEfNS_4arch4Sm80ELb0ELb1ELb1ELb1ELb1ELb0ELb0ELb0ELi2ELi4ELi4ELi4ELb0EEENS1_21CollectiveEpilogueBwdISA_SB_SD_Li256ELb1ELb0ELi2EEENS1_19SingleTileSchedulerILb1ELb0ELb0ELi128EEEEEEEEEvNT_6ParamsE) ;  /* 0xffff575008007950 */ /* 0x000fea0003c3ffff */
        .type           $_ZN7cutlass13device_kernelIN5flash19enable_sm80_to_sm89INS1_16FlashAttnBwdSm80INS1_25CollectiveMainloopBwdSm80ILi2ELi2EN4cute5tupleIJNS5_1CILi128EEES8_NS7_ILi64EEEEEENS_10bfloat16_tEfNS_4arch4Sm80ELb0ELb1ELb1ELb1ELb1ELb0ELb0ELb0ELi2ELi4ELi4ELi4ELb0EEENS1_21CollectiveEpilogueBwdISA_SB_SD_Li256ELb1ELb0ELi2EEENS1_19SingleTileSchedulerILb1ELb0ELb0ELi128EEEEEEEEEvNT_6ParamsE$_ZN4cute3eso3ESOILb1ELb0EJNS_6LayoutINS_5tupleIJNS3_IJNS_1CILi1EEES5_EEENS4_ILi32EEEEEENS3_IJNS3_IJNS4_ILi0EEES9_EEENS4_ILi256EEEEEEEENS_10ViewEngineINS_8gmem_ptrIPfEEEEEEC2ERKSD_RKSI_,@function
        .size           $_ZN7cutlass13device_kernelIN5flash19enable_sm80_to_sm89INS1_16FlashAttnBwdSm80INS1_25CollectiveMainloopBwdSm80ILi2ELi2EN4cute5tupleIJNS5_1CILi128EEES8_NS7_ILi64EEEEEENS_10bfloat16_tEfNS_4arch4Sm80ELb0ELb1ELb1ELb1ELb1ELb0ELb0ELb0ELi2ELi4ELi4ELi4ELb0EEENS1_21CollectiveEpilogueBwdISA_SB_SD_Li256ELb1ELb0ELi2EEENS1_19SingleTileSchedulerILb1ELb0ELb0ELi128EEEEEEEEEvNT_6ParamsE$_ZN4cute3eso3ESOILb1ELb0EJNS_6LayoutINS_5tupleIJNS3_IJNS_1CILi1EEES5_EEENS4_ILi32EEEEEENS3_IJNS3_IJNS4_ILi0EEES9_EEENS4_ILi256EEEEEEEENS_10ViewEngineINS_8gmem_ptrIPfEEEEEEC2ERKSD_RKSI_,($_ZN7cutlass13device_kernelIN5flash19enable_sm80_to_sm89INS1_16FlashAttnBwdSm80INS1_25CollectiveMainloopBwdSm80ILi2ELi2EN4cute5tupleIJNS5_1CILi128EEES8_NS7_ILi64EEEEEENS_10bfloat16_tEfNS_4arch4Sm80ELb0ELb1ELb1ELb1ELb1ELb0ELb0ELb0ELi2ELi4ELi4ELi4ELb0EEENS1_21CollectiveEpilogueBwdISA_SB_SD_Li256ELb1ELb0ELi2EEENS1_19SingleTileSchedulerILb1ELb0ELb0ELi128EEEEEEEEEvNT_6ParamsE$_ZN4cute3eso3ESOILb1ELb0EJNS_6LayoutINS_5tupleIJNS3_IJNS_1CILi1EEES5_EEENS4_ILi32EEEEEENS3_IJNS3_IJNS4_ILi0EEES9_EEENS4_ILi256EEEEEEEEiEEC2ERKSD_RKi - $_ZN7cutlass13device_kernelIN5flash19enable_sm80_to_sm89INS1_16FlashAttnBwdSm80INS1_25CollectiveMainloopBwdSm80ILi2ELi2EN4cute5tupleIJNS5_1CILi128EEES8_NS7_ILi64EEEEEENS_10bfloat16_tEfNS_4arch4Sm80ELb0ELb1ELb1ELb1ELb1ELb0ELb0ELb0ELi2ELi4ELi4ELi4ELb0EEENS1_21CollectiveEpilogueBwdISA_SB_SD_Li256ELb1ELb0ELi2EEENS1_19SingleTileSchedulerILb1ELb0ELb0ELi128EEEEEEEEEvNT_6ParamsE$_ZN4cute3eso3ESOILb1ELb0EJNS_6LayoutINS_5tupleIJNS3_IJNS_1CILi1EEES5_EEENS4_ILi32EEEEEENS3_IJNS3_IJNS4_ILi0EEES9_EEENS4_ILi256EEEEEEEENS_10ViewEngineINS_8gmem_ptrIPfEEEEEEC2ERKSD_RKSI_)
$_ZN7cutlass13device_kernelIN5flash19enable_sm80_to_sm89INS1_16FlashAttnBwdSm80INS1_25CollectiveMainloopBwdSm80ILi2ELi2EN4cute5tupleIJNS5_1CILi128EEES8_NS7_ILi64EEEEEENS_10bfloat16_tEfNS_4arch4Sm80ELb0ELb1ELb1ELb1ELb1ELb0ELb0ELb0ELi2ELi4ELi4ELi4ELb0EEENS1_21CollectiveEpilogueBwdISA_SB_SD_Li256ELb1ELb0ELi2EEENS1_19SingleTileSchedulerILb1ELb0ELb0ELi128EEEEEEEEEvNT_6ParamsE$_ZN4cute3eso3ESOILb1ELb0EJNS_6LayoutINS_5tupleIJNS3_IJNS_1CILi1EEES5_EEENS4_ILi32EEEEEENS3_IJNS3_IJNS4_ILi0EEES9_EEENS4_ILi256EEEEEEEENS_10ViewEngineINS_8gmem_ptrIPfEEEEEEC2ERKSD_RKSI_:
[----:B------:R-:W-:Y:S02]  /*a8b0*/  IADD3 R63, R63, -c[0x0][0x20], RZ ;  /* 0x800008003f3f7a10 */ /* 0x000fe40007ffe0ff */
[----:B------:R-:W-:-:S03]  /*a8c0*/  MOV R5, 0x0 ;  /* 0x0000000000057802 */ /* 0x000fc60000000f00 */
[----:B------:R1:W-:Y:S01]  /*a8d0*/  STL.64 [R63], R2 ;  /* 0x000000023f007387 */ /* 0x0003e20000100a00 */
[----:B------:R-:W-:Y:S05]  /*a8e0*/  RET.REL.NODEC R4 `(_ZN7cutlass13device_kernelIN5flash19enable_sm80_to_sm89INS1_16FlashAttnBwdSm80INS1_25CollectiveMainloopBwdSm80ILi2ELi2EN4cute5tupleIJNS5_1CILi128EEES8_NS7_ILi64EEEEEENS_10bfloat16_tEfNS_4arch4Sm80ELb0ELb1ELb1ELb1ELb1ELb0ELb0ELb0ELi2ELi4ELi4ELi4ELb0EEENS1_21CollectiveEpilogueBwdISA_SB_SD_Li256ELb1ELb0ELi2EEENS1_19SingleTileSchedulerILb1ELb0ELb0ELi128EEEEEEEEEvNT_6ParamsE) ;  /* 0xffff571004007950 */ /* 0x000fea0003c3ffff */
        .type           $_ZN7cutlass13device_kernelIN5flash19enable_sm80_to_sm89INS1_16FlashAttnBwdSm80INS1_25CollectiveMainloopBwdSm80ILi2ELi2EN4cute5tupleIJNS5_1CILi128EEES8_NS7_ILi64EEEEEENS_10bfloat16_tEfNS_4arch4Sm80ELb0ELb1ELb1ELb1ELb1ELb0ELb0ELb0ELi2ELi4ELi4ELi4ELb0EEENS1_21CollectiveEpilogueBwdISA_SB_SD_Li256ELb1ELb0ELi2EEENS1_19SingleTileSchedulerILb1ELb0ELb0ELi128EEEEEEEEEvNT_6ParamsE$_ZN4cute3eso3ESOILb1ELb0EJNS_6LayoutINS_5tupleIJNS3_IJNS_1CILi1EEES5_EEENS4_ILi32EEEEEENS3_IJNS3_IJNS4_ILi0EEES9_EEENS4_ILi256EEEEEEEEiEEC2ERKSD_RKi,@function
        .size           $_ZN7cutlass13device_kernelIN5flash19enable_sm80_to_sm89INS1_16FlashAttnBwdSm80INS1_25CollectiveMainloopBwdSm80ILi2ELi2EN4cute5tupleIJNS5_1CILi128EEES8_NS7_ILi64EEEEEENS_10bfloat16_tEfNS_4arch4Sm80ELb0ELb1ELb1ELb1ELb1ELb0ELb0ELb0ELi2ELi4ELi4ELi4ELb0EEENS1_21CollectiveEpilogueBwdISA_SB_SD_Li256ELb1ELb0ELi2EEENS1_19SingleTileSchedulerILb1ELb0ELb0ELi128EEEEEEEEEvNT_6ParamsE$_ZN4cute3eso3ESOILb1ELb0EJNS_6LayoutINS_5tupleIJNS3_IJNS_1CILi1EEES5_EEENS4_ILi32EEEEEENS3_IJNS3_IJNS4_ILi0EEES9_EEENS4_ILi256EEEEEEEEiEEC2ERKSD_RKi,($_ZN7cutlass13device_kernelIN5flash19enable_sm80_to_sm89INS1_16FlashAttnBwdSm80INS1_25CollectiveMainloopBwdSm80ILi2ELi2EN4cute5tupleIJNS5_1CILi128EEES8_NS7_ILi64EEEEEENS_10bfloat16_tEfNS_4arch4Sm80ELb0ELb1ELb1ELb1ELb1ELb0ELb0ELb0ELi2ELi4ELi4ELi4ELb0EEENS1_21CollectiveEpilogueBwdISA_SB_SD_Li256ELb1ELb0ELi2EEENS1_19SingleTileSchedulerILb1ELb0ELb0ELi128EEEEEEEEEvNT_6ParamsE$_ZN4cute3eso3ESOILb1ELb0EJNS_6LayoutINS_5tupleIJNS3_IJNS_1CILi2EEES5_EEEEEENS3_IJNS3_IJNS4_ILi1EEES5_EEEEEEEENS_10ViewEngineIPKfEEEEC2ERKSB_RKSF_ - $_ZN7cutlass13device_kernelIN5flash19enable_sm80_to_sm89INS1_16FlashAttnBwdSm80INS1_25CollectiveMainloopBwdSm80ILi2ELi2EN4cute5tupleIJNS5_1CILi128EEES8_NS7_ILi64EEEEEENS_10bfloat16_tEfNS_4arch4Sm80ELb0ELb1ELb1ELb1ELb1ELb0ELb0ELb0ELi2ELi4ELi4ELi4ELb0EEENS1_21CollectiveEpilogueBwdISA_SB_SD_Li256ELb1ELb0ELi2EEENS1_19SingleTileSchedulerILb1ELb0ELb0ELi128EEEEEEEEEvNT_6ParamsE$_ZN4cute3eso3ESOILb1ELb0EJNS_6LayoutINS_5tupleIJNS3_IJNS_1CILi1EEES5_EEENS4_ILi32EEEEEENS3_IJNS3_IJNS4_ILi0EEES9_EEENS4_ILi256EEEEEEEEiEEC2ERKSD_RKi)
$_ZN7cutlass13device_kernelIN5flash19enable_sm80_to_sm89INS1_16FlashAttnBwdSm80INS1_25CollectiveMainloopBwdSm80ILi2ELi2EN4cute5tupleIJNS5_1CILi128EEES8_NS7_ILi64EEEEEENS_10bfloat16_tEfNS_4arch4Sm80ELb0ELb1ELb1ELb1ELb1ELb0ELb0ELb0ELi2ELi4ELi4ELi4ELb0EEENS1_21CollectiveEpilogueBwdISA_SB_SD_Li256ELb1ELb0ELi2EEENS1_19SingleTileSchedulerILb1ELb0ELb0ELi128EEEEEEEEEvNT_6ParamsE$_ZN4cute3eso3ESOILb1ELb0EJNS_6LayoutINS_5tupleIJNS3_IJNS_1CILi1EEES5_EEENS4_ILi32EEEEEENS3_IJNS3_IJNS4_ILi0EEES9_EEENS4_ILi256EEEEEEEEiEEC2ERKSD_RKi:
[----:B------:R-:W-:Y:S02]  /*a8f0*/  IADD3 R2, R63, -c[0x0][0x20], RZ ;  /* 0x800008003f027a10 */ /* 0x000fe40007ffe0ff */
[----:B------:R-:W-:-:S03]  /*a900*/  MOV R9, 0x0 ;  /* 0x0000000000097802 */ /* 0x000fc60000000f00 */
[----:B------:R1:W-:Y:S01]  /*a910*/  STL [R2], R3 ;  /* 0x0000000302007387 */ /* 0x0003e20000100800 */
[----:B------:R-:W-:Y:S05]  /*a920*/  RET.REL.NODEC R8 `(_ZN7cutlass13device_kernelIN5flash19enable_sm80_to_sm89INS1_16FlashAttnBwdSm80INS1_25CollectiveMainloopBwdSm80ILi2ELi2EN4cute5tupleIJNS5_1CILi128EEES8_NS7_ILi64EEEEEENS_10bfloat16_tEfNS_4arch4Sm80ELb0ELb1ELb1ELb1ELb1ELb0ELb0ELb0ELi2ELi4ELi4ELi4ELb0EEENS1_21CollectiveEpilogueBwdISA_SB_SD_Li256ELb1ELb0ELi2EEENS1_19SingleTileSchedulerILb1ELb0ELb0ELi128EEEEEEEEEvNT_6ParamsE) ;  /* 0xffff56d008007950 */ /* 0x000fea0003c3ffff */
        .type           $_ZN7cutlass13device_kernelIN5flash19enable_sm80_to_sm89INS1_16FlashAttnBwdSm80INS1_25CollectiveMainloopBwdSm80ILi2ELi2EN4cute5tupleIJNS5_1CILi128EEES8_NS7_ILi64EEEEEENS_10bfloat16_tEfNS_4arch4Sm80ELb0ELb1ELb1ELb1ELb1ELb0ELb0ELb0ELi2ELi4ELi4ELi4ELb0EEENS1_21CollectiveEpilogueBwdISA_SB_SD_Li256ELb1ELb0ELi2EEENS1_19SingleTileSchedulerILb1ELb0ELb0ELi128EEEEEEEEEvNT_6ParamsE$_ZN4cute3eso3ESOILb1ELb0EJNS_6LayoutINS_5tupleIJNS3_IJNS_1CILi2EEES5_EEEEEENS3_IJNS3_IJNS4_ILi1EEES5_EEEEEEEENS_10ViewEngineIPKfEEEEC2ERKSB_RKSF_,@function
        .size           $_ZN7cutlass13device_kernelIN5flash19enable_sm80_to_sm89INS1_16FlashAttnBwdSm80INS1_25CollectiveMainloopBwdSm80ILi2ELi2EN4cute5tupleIJNS5_1CILi128EEES8_NS7_ILi64EEEEEENS_10bfloat16_tEfNS_4arch4Sm80ELb0ELb1ELb1ELb1ELb1ELb0ELb0ELb0ELi2ELi4ELi4ELi4ELb0EEENS1_21CollectiveEpilogueBwdISA_SB_SD_Li256ELb1ELb0ELi2EEENS1_19SingleTileSchedulerILb1ELb0ELb0ELi128EEEEEEEEEvNT_6ParamsE$_ZN4cute3eso3ESOILb1ELb0EJNS_6LayoutINS_5tupleIJNS3_IJNS_1CILi2EEES5_EEEEEENS3_IJNS3_IJNS4_ILi1EEES5_EEEEEEEENS_10ViewEngineIPKfEEEEC2ERKSB_RKSF_,($_ZN7cutlass13device_kernelIN5flash19enable_sm80_to_sm89INS1_16FlashAttnBwdSm80INS1_25CollectiveMainloopBwdSm80ILi2ELi2EN4cute5tupleIJNS5_1CILi128EEES8_NS7_ILi64EEEEEENS_10bfloat16_tEfNS_4arch4Sm80ELb0ELb1ELb1ELb1ELb1ELb0ELb0ELb0ELi2ELi4ELi4ELi4ELb0EEENS1_21CollectiveEpilogueBwdISA_SB_SD_Li256ELb1ELb0ELi2EEENS1_19SingleTileSchedulerILb1ELb0ELb0ELi128EEEEEEEEEvNT_6ParamsE$_ZN4cute3eso3ESOILb1ELb0EJNS_6LayoutINS_5tupleIJNS3_IJNS_1CILi2EEES5_EEEEEENS3_IJNS3_IJNS4_ILi1EEES5_EEEEEEEENS_10ViewEngineIPN7cutlass10bfloat16_tEEEEEC2ERKSB_RKSG_ - $_ZN7cutlass13device_kernelIN5flash19enable_sm80_to_sm89INS1_16FlashAttnBwdSm80INS1_25CollectiveMainloopBwdSm80ILi2ELi2EN4cute5tupleIJNS5_1CILi128EEES8_NS7_ILi64EEEEEENS_10bfloat16_tEfNS_4arch4Sm80ELb0ELb1ELb1ELb1ELb1ELb0ELb0ELb0ELi2ELi4ELi4ELi4ELb0EEENS1_21CollectiveEpilogueBwdISA_SB_SD_Li256ELb1ELb0ELi2EEENS1_19SingleTileSchedulerILb1ELb0ELb0ELi128EEEEEEEEEvNT_6ParamsE$_ZN4cute3eso3ESOILb1ELb0EJNS_6LayoutINS_5tupleIJNS3_IJNS_1CILi2EEES5_EEEEEENS3_IJNS3_IJNS4_ILi1EEES5_EEEEEEEENS_10ViewEngineIPKfEEEEC2ERKSB_RKSF_)
$_ZN7cutlass13device_kernelIN5flash19enable_sm80_to_sm89INS1_16FlashAttnBwdSm80INS1_25CollectiveMainloopBwdSm80ILi2ELi2EN4cute5tupleIJNS5_1CILi128EEES8_NS7_ILi64EEEEEENS_10bfloat16_tEfNS_4arch4Sm80ELb0ELb1ELb1ELb1ELb1ELb0ELb0ELb0ELi2ELi4ELi4ELi4ELb0EEENS1_21CollectiveEpilogueBwdISA_SB_SD_Li256ELb1ELb0ELi2EEENS1_19SingleTileSchedulerILb1ELb0ELb0ELi128EEEEEEEEEvNT_6ParamsE$_ZN4cute3eso3ESOILb1ELb0EJNS_6LayoutINS_5tupleIJNS3_IJNS_1CILi2EEES5_EEEEEENS3_IJNS3_IJNS4_ILi1EEES5_EEEEEEEENS_10ViewEngineIPKfEEEEC2ERKSB_RKSF_:
[----:B------:R-:W-:Y:S01]  /*a930*/  IADD3 R2, R2, -c[0x0][0x20], RZ ;  /* 0x8000080002027a10 */ /* 0x000fe20007ffe0ff */
[----:B------:R-:W-:Y:S01]  /*a940*/  IMAD.MOV.U32 R7, RZ, RZ, R3 ;  /* 0x000000ffff077224 */ /* 0x000fe200078e0003 */
[----:B------:R-:W-:-:S04]  /*a950*/  MOV R5, 0x0 ;  /* 0x0000000000057802 */ /* 0x000fc80000000f00 */
[----:B------:R1:W-:Y:S01]  /*a960*/  STL.64 [R2], R6 ;  /* 0x0000000602007387 */ /* 0x0003e20000100a00 */
[----:B------:R-:W-:Y:S05]  /*a970*/  RET.REL.NODEC R4 `(_ZN7cutlass13device_kernelIN5flash19enable_sm80_to_sm89INS1_16FlashAttnBwdSm80INS1_25CollectiveMainloopBwdSm80ILi2ELi2EN4cute5tupleIJNS5_1CILi128EEES8_NS7_ILi64EEEEEENS_10bfloat16_tEfNS_4arch4Sm80ELb0ELb1ELb1ELb1ELb1ELb0ELb0ELb0ELi2ELi4ELi4ELi4ELb0EEENS1_21CollectiveEpilogueBwdISA_SB_SD_Li256ELb1ELb0ELi2EEENS1_19SingleTileSchedulerILb1ELb0ELb0ELi128EEEEEEEEEvNT_6ParamsE) ;  /* 0xffff568004007950 */ /* 0x000fea0003c3ffff */
        .type           $_ZN7cutlass13device_kernelIN5flash19enable_sm80_to_sm89INS1_16FlashAttnBwdSm80INS1_25CollectiveMainloopBwdSm80ILi2ELi2EN4cute5tupleIJNS5_1CILi128EEES8_NS7_ILi64EEEEEENS_10bfloat16_tEfNS_4arch4Sm80ELb0ELb1ELb1ELb1ELb1ELb0ELb0ELb0ELi2ELi4ELi4ELi4ELb0EEENS1_21CollectiveEpilogueBwdISA_SB_SD_Li256ELb1ELb0ELi2EEENS1_19SingleTileSchedulerILb1ELb0ELb0ELi128EEEEEEEEEvNT_6ParamsE$_ZN4cute3eso3ESOILb1ELb0EJNS_6LayoutINS_5tupleIJNS3_IJNS_1CILi2EEES5_EEEEEENS3_IJNS3_IJNS4_ILi1EEES5_EEEEEEEENS_10ViewEngineIPN7cutlass10bfloat16_tEEEEEC2ERKSB_RKSG_,@function
        .size           $_ZN7cutlass13device_kernelIN5flash19enable_sm80_to_sm89INS1_16FlashAttnBwdSm80INS1_25CollectiveMainloopBwdSm80ILi2ELi2EN4cute5tupleIJNS5_1CILi128EEES8_NS7_ILi64EEEEEENS_10bfloat16_tEfNS_4arch4Sm80ELb0ELb1ELb1ELb1ELb1ELb0ELb0ELb0ELi2ELi4ELi4ELi4ELb0EEENS1_21CollectiveEpilogueBwdISA_SB_SD_Li256ELb1ELb0ELi2EEENS1_19SingleTileSchedulerILb1ELb0ELb0ELi128EEEEEEEEEvNT_6ParamsE$_ZN4cute3eso3ESOILb1ELb0EJNS_6LayoutINS_5tupleIJNS3_IJNS_1CILi2EEES5_EEEEEENS3_IJNS3_IJNS4_ILi1EEES5_EEEEEEEENS_10ViewEngineIPN7cutlass10bfloat16_tEEEEEC2ERKSB_RKSG_,($_ZN7cutlass13device_kernelIN5flash19enable_sm80_to_sm89INS1_16FlashAttnBwdSm80INS1_25CollectiveMainloopBwdSm80ILi2ELi2EN4cute5tupleIJNS5_1CILi128EEES8_NS7_ILi64EEEEEENS_10bfloat16_tEfNS_4arch4Sm80ELb0ELb1ELb1ELb1ELb1ELb0ELb0ELb0ELi2ELi4ELi4ELi4ELb0EEENS1_21CollectiveEpilogueBwdISA_SB_SD_Li256ELb1ELb0ELi2EEENS1_19SingleTileSchedulerILb1ELb0ELb0ELi128EEEEEEEEEvNT_6ParamsE$_ZN4cute3eso3ESOILb1ELb0EJNS_6LayoutINS_5tupleIJNS3_IJNS_1CILi2EEES5_EEEEEENS3_IJNS3_IJNS4_ILi1EEES5_EEEEEEEENS_10ViewEngineIPfEEEEC2ERKSB_RKSE_ - $_ZN7cutlass13device_kernelIN5flash19enable_sm80_to_sm89INS1_16FlashAttnBwdSm80INS1_25CollectiveMainloopBwdSm80ILi2ELi2EN4cute5tupleIJNS5_1CILi128EEES8_NS7_ILi64EEEEEENS_10bfloat16_tEfNS_4arch4Sm80ELb0ELb1ELb1ELb1ELb1ELb0ELb0ELb0ELi2ELi4ELi4ELi4ELb0EEENS1_21CollectiveEpilogueBwdISA_SB_SD_Li256ELb1ELb0ELi2EEENS1_19SingleTileSchedulerILb1ELb0ELb0ELi128EEEEEEEEEvNT_6ParamsE$_ZN4cute3eso3ESOILb1ELb0EJNS_6LayoutINS_5tupleIJNS3_IJNS_1CILi2EEES5_EEEEEENS3_IJNS3_IJNS4_ILi1EEES5_EEEEEEEENS_10ViewEngineIPN7cutlass10bfloat16_tEEEEEC2ERKSB_RKSG_)
$_ZN7cutlass13device_kernelIN5flash19enable_sm80_to_sm89INS1_16FlashAttnBwdSm80INS1_25CollectiveMainloopBwdSm80ILi2ELi2EN4cute5tupleIJNS5_1CILi128EEES8_NS7_ILi64EEEEEENS_10bfloat16_tEfNS_4arch4Sm80ELb0ELb1ELb1ELb1ELb1ELb0ELb0ELb0ELi2ELi4ELi4ELi4ELb0EEENS1_21CollectiveEpilogueBwdISA_SB_SD_Li256ELb1ELb0ELi2EEENS1_19SingleTileSchedulerILb1ELb0ELb0ELi128EEEEEEEEEvNT_6ParamsE$_ZN4cute3eso3ESOILb1ELb0EJNS_6LayoutINS_5tupleIJNS3_IJNS_1CILi2EEES5_EEEEEENS3_IJNS3_IJNS4_ILi1EEES5_EEEEEEEENS_10ViewEngineIPN7cutlass10bfloat16_tEEEEEC2ERKSB_RKSG_:
[----:B------:R-:W-:Y:S01]  /*a980*/  IADD3 R2, R70, -c[0x0][0x20], RZ ;  /* 0x8000080046027a10 */ /* 0x000fe20007ffe0ff */
[----:B------:R-:W-:Y:S01]  /*a990*/  IMAD.MOV.U32 R7, RZ, RZ, R3 ;  /* 0x000000ffff077224 */ /* 0x000fe200078e0003 */
[----:B------:R-:W-:-:S04]  /*a9a0*/  MOV R5, 0x0 ;  /* 0x0000000000057802 */ /* 0x000fc80000000f00 */
[----:B------:R1:W-:Y:S01]  /*a9b0*/  STL.64 [R2], R6 ;  /* 0x0000000602007387 */ /* 0x0003e20000100a00 */
[----:B------:R-:W-:Y:S05]  /*a9c0*/  RET.REL.NODEC R4 `(_ZN7cutlass13device_kernelIN5flash19enable_sm80_to_sm89INS1_16FlashAttnBwdSm80INS1_25CollectiveMainloopBwdSm80ILi2ELi2EN4cute5tupleIJNS5_1CILi128EEES8_NS7_ILi64EEEEEENS_10bfloat16_tEfNS_4arch4Sm80ELb0ELb1ELb1ELb1ELb1ELb0ELb0ELb0ELi2ELi4ELi4ELi4ELb0EEENS1_21CollectiveEpilogueBwdISA_SB_SD_Li256ELb1ELb0ELi2EEENS1_19SingleTileSchedulerILb1ELb0ELb0ELi128EEEEEEEEEvNT_6ParamsE) ;  /* 0xffff563004007950 */ /* 0x000fea0003c3ffff */
        .type           $_ZN7cutlass13device_kernelIN5flash19enable_sm80_to_sm89INS1_16FlashAttnBwdSm80INS1_25CollectiveMainloopBwdSm80ILi2ELi2EN4cute5tupleIJNS5_1CILi128EEES8_NS7_ILi64EEEEEENS_10bfloat16_tEfNS_4arch4Sm80ELb0ELb1ELb1ELb1ELb1ELb0ELb0ELb0ELi2ELi4ELi4ELi4ELb0EEENS1_21CollectiveEpilogueBwdISA_SB_SD_Li256ELb1ELb0ELi2EEENS1_19SingleTileSchedulerILb1ELb0ELb0ELi128EEEEEEEEEvNT_6ParamsE$_ZN4cute3eso3ESOILb1ELb0EJNS_6LayoutINS_5tupleIJNS3_IJNS_1CILi2EEES5_EEEEEENS3_IJNS3_IJNS4_ILi1EEES5_EEEEEEEENS_10ViewEngineIPfEEEEC2ERKSB_RKSE_,@function
        .size           $_ZN7cutlass13device_kernelIN5flash19enable_sm80_to_sm89INS1_16FlashAttnBwdSm80INS1_25CollectiveMainloopBwdSm80ILi2ELi2EN4cute5tupleIJNS5_1CILi128EEES8_NS7_ILi64EEEEEENS_10bfloat16_tEfNS_4arch4Sm80ELb0ELb1ELb1ELb1ELb1ELb0ELb0ELb0ELi2ELi4ELi4ELi4ELb0EEENS1_21CollectiveEpilogueBwdISA_SB_SD_Li256ELb1ELb0ELi2EEENS1_19SingleTileSchedulerILb1ELb0ELb0ELi128EEEEEEEEEvNT_6ParamsE$_ZN4cute3eso3ESOILb1ELb0EJNS_6LayoutINS_5tupleIJNS3_IJNS_1CILi2EEES5_EEEEEENS3_IJNS3_IJNS4_ILi1EEES5_EEEEEEEENS_10ViewEngineIPfEEEEC2ERKSB_RKSE_,($_ZN7cutlass13device_kernelIN5flash19enable_sm80_to_sm89INS1_16FlashAttnBwdSm80INS1_25CollectiveMainloopBwdSm80ILi2ELi2EN4cute5tupleIJNS5_1CILi128EEES8_NS7_ILi64EEEEEENS_10bfloat16_tEfNS_4arch4Sm80ELb0ELb1ELb1ELb1ELb1ELb0ELb0ELb0ELi2ELi4ELi4ELi4ELb0EEENS1_21CollectiveEpilogueBwdISA_SB_SD_Li256ELb1ELb0ELi2EEENS1_19SingleTileSchedulerILb1ELb0ELb0ELi128EEEEEEEEEvNT_6ParamsE$_ZN4cute3eso3ESOILb1ELb0EJNS_6LayoutINS_5tupleIJNS3_IJNS_1CILi2EEES5_EEEEEENS3_IJNS3_IJNS4_ILi1EEES5_EEEEEEEEiEEC2ERKSB_RKi - $_ZN7cutlass13device_kernelIN5flash19enable_sm80_to_sm89INS1_16FlashAttnBwdSm80INS1_25CollectiveMainloopBwdSm80ILi2ELi2EN4cute5tupleIJNS5_1CILi128EEES8_NS7_ILi64EEEEEENS_10bfloat16_tEfNS_4arch4Sm80ELb0ELb1ELb1ELb1ELb1ELb0ELb0ELb0ELi2ELi4ELi4ELi4ELb0EEENS1_21CollectiveEpilogueBwdISA_SB_SD_Li256ELb1ELb0ELi2EEENS1_19SingleTileSchedulerILb1ELb0ELb0ELi128EEEEEEEEEvNT_6ParamsE$_ZN4cute3eso3ESOILb1ELb0EJNS_6LayoutINS_5tupleIJNS3_IJNS_1CILi2EEES5_EEEEEENS3_IJNS3_IJNS4_ILi1EEES5_EEEEEEEENS_10ViewEngineIPfEEEEC2ERKSB_RKSE_)
$_ZN7cutlass13device_kernelIN5flash19enable_sm80_to_sm89INS1_16FlashAttnBwdSm80INS1_25CollectiveMainloopBwdSm80ILi2ELi2EN4cute5tupleIJNS5_1CILi128EEES8_NS7_ILi64EEEEEENS_10bfloat16_tEfNS_4arch4Sm80ELb0ELb1ELb1ELb1ELb1ELb0ELb0ELb0ELi2ELi4ELi4ELi4ELb0EEENS1_21CollectiveEpilogueBwdISA_SB_SD_Li256ELb1ELb0ELi2EEENS1_19SingleTileSchedulerILb1ELb0ELb0ELi128EEEEEEEEEvNT_6ParamsE$_ZN4cute3eso3ESOILb1ELb0EJNS_6LayoutINS_5tupleIJNS3_IJNS_1CILi2EEES5_EEEEEENS3_IJNS3_IJNS4_ILi1EEES5_EEEEEEEENS_10ViewEngineIPfEEEEC2ERKSB_RKSE_:
[----:B------:R-:W-:Y:S01]  /*a9d0*/  IADD3 R2, R2, -c[0x0][0x20], RZ ;  /* 0x8000080002027a10 */ /* 0x000fe20007ffe0ff */
[----:B------:R-:W-:Y:S01]  /*a9e0*/  IMAD.MOV.U32 R9, RZ, RZ, R3 ;  /* 0x000000ffff097224 */ /* 0x000fe200078e0003 */
[----:B------:R-:W-:-:S04]  /*a9f0*/  MOV R5, 0x0 ;  /* 0x0000000000057802 */ /* 0x000fc80000000f00 */
[----:B------:R1:W-:Y:S01]  /*aa00*/  STL.64 [R2], R8 ;  /* 0x0000000802007387 */ /* 0x0003e20000100a00 */
[----:B------:R-:W-:Y:S05]  /*aa10*/  RET.REL.NODEC R4 `(_ZN7cutlass13device_kernelIN5flash19enable_sm80_to_sm89INS1_16FlashAttnBwdSm80INS1_25CollectiveMainloopBwdSm80ILi2ELi2EN4cute5tupleIJNS5_1CILi128EEES8_NS7_ILi64EEEEEENS_10bfloat16_tEfNS_4arch4Sm80ELb0ELb1ELb1ELb1ELb1ELb0ELb0ELb0ELi2ELi4ELi4ELi4ELb0EEENS1_21CollectiveEpilogueBwdISA_SB_SD_Li256ELb1ELb0ELi2EEENS1_19SingleTileSchedulerILb1ELb0ELb0ELi128EEEEEEEEEvNT_6ParamsE) ;  /* 0xffff55e004007950 */ /* 0x000fea0003c3ffff */
        .type           $_ZN7cutlass13device_kernelIN5flash19enable_sm80_to_sm89INS1_16FlashAttnBwdSm80INS1_25CollectiveMainloopBwdSm80ILi2ELi2EN4cute5tupleIJNS5_1CILi128EEES8_NS7_ILi64EEEEEENS_10bfloat16_tEfNS_4arch4Sm80ELb0ELb1ELb1ELb1ELb1ELb0ELb0ELb0ELi2ELi4ELi4ELi4ELb0EEENS1_21CollectiveEpilogueBwdISA_SB_SD_Li256ELb1ELb0ELi2EEENS1_19SingleTileSchedulerILb1ELb0ELb0ELi128EEEEEEEEEvNT_6ParamsE$_ZN4cute3eso3ESOILb1ELb0EJNS_6LayoutINS_5tupleIJNS3_IJNS_1CILi2EEES5_EEEEEENS3_IJNS3_IJNS4_ILi1EEES5_EEEEEEEEiEEC2ERKSB_RKi,@function
        .size           $_ZN7cutlass13device_kernelIN5flash19enable_sm80_to_sm89INS1_16FlashAttnBwdSm80INS1_25CollectiveMainloopBwdSm80ILi2ELi2EN4cute5tupleIJNS5_1CILi128EEES8_NS7_ILi64EEEEEENS_10bfloat16_tEfNS_4arch4Sm80ELb0ELb1ELb1ELb1ELb1ELb0ELb0ELb0ELi2ELi4ELi4ELi4ELb0EEENS1_21CollectiveEpilogueBwdISA_SB_SD_Li256ELb1ELb0ELi2EEENS1_19SingleTileSchedulerILb1ELb0ELb0ELi128EEEEEEEEEvNT_6ParamsE$_ZN4cute3eso3ESOILb1ELb0EJNS_6LayoutINS_5tupleIJNS3_IJNS_1CILi2EEES5_EEEEEENS3_IJNS3_IJNS4_ILi1EEES5_EEEEEEEEiEEC2ERKSB_RKi,($_ZN7cutlass13device_kernelIN5flash19enable_sm80_to_sm89INS1_16FlashAttnBwdSm80INS1_25CollectiveMainloopBwdSm80ILi2ELi2EN4cute5tupleIJNS5_1CILi128EEES8_NS7_ILi64EEEEEENS_10bfloat16_tEfNS_4arch4Sm80ELb0ELb1ELb1ELb1ELb1ELb0ELb0ELb0ELi2ELi4ELi4ELi4ELb0EEENS1_21CollectiveEpilogueBwdISA_SB_SD_Li256ELb1ELb0ELi2EEENS1_19SingleTileSchedulerILb1ELb0ELb0ELi128EEEEEEEEEvNT_6ParamsE$_ZN4cute3eso3ESOILb1ELb0EJNS_6LayoutINS_5tupleIJNS3_IJNS_1CILi2EEES5_EEEEEENS3_IJNS3_IJNS4_ILi8EEENS4_ILi64EEEEEEEEEEENS_10ViewEngineINS_8smem_ptrIPfEEEEEEC2ERKSC_RKSH_ - $_ZN7cutlass13device_kernelIN5flash19enable_sm80_to_sm89INS1_16FlashAttnBwdSm80INS1_25CollectiveMainloopBwdSm80ILi2ELi2EN4cute5tupleIJNS5_1CILi128EEES8_NS7_ILi64EEEEEENS_10bfloat16_tEfNS_4arch4Sm80ELb0ELb1ELb1ELb1ELb1ELb0ELb0ELb0ELi2ELi4ELi4ELi4ELb0EEENS1_21CollectiveEpilogueBwdISA_SB_SD_Li256ELb1ELb0ELi2EEENS1_19SingleTileSchedulerILb1ELb0ELb0ELi128EEEEEEEEEvNT_6ParamsE$_ZN4cute3eso3ESOILb1ELb0EJNS_6LayoutINS_5tupleIJNS3_IJNS_1CILi2EEES5_EEEEEENS3_IJNS3_IJNS4_ILi1EEES5_EEEEEEEEiEEC2ERKSB_RKi)
$_ZN7cutlass13device_kernelIN5flash19enable_sm80_to_sm89INS1_16FlashAttnBwdSm80INS1_25CollectiveMainloopBwdSm80ILi2ELi2EN4cute5tupleIJNS5_1CILi128EEES8_NS7_ILi64EEEEEENS_10bfloat16_tEfNS_4arch4Sm80ELb0ELb1ELb1ELb1ELb1ELb0ELb0ELb0ELi2ELi4ELi4ELi4ELb0EEENS1_21CollectiveEpilogueBwdISA_SB_SD_Li256ELb1ELb0ELi2EEENS1_19SingleTileSchedulerILb1ELb0ELb0ELi128EEEEEEEEEvNT_6ParamsE$_ZN4cute3eso3ESOILb1ELb0EJNS_6LayoutINS_5tupleIJNS3_IJNS_1CILi2EEES5_EEEEEENS3_IJNS3_IJNS4_ILi1EEES5_EEEEEEEEiEEC2ERKSB_RKi:
[----:B------:R-:W-:Y:S02]  /*aa20*/  IADD3 R2, R70, -c[0x0][0x20], RZ ;  /* 0x8000080046027a10 */ /* 0x000fe40007ffe0ff */
[----:B------:R-:W-:-:S03]  /*aa30*/  MOV R5, 0x0 ;  /* 0x0000000000057802 */ /* 0x000fc60000000f00 */
[----:B------:R1:W-:Y:S01]  /*aa40*/  STL [R2], R3 ;  /* 0x0000000302007387 */ /* 0x0003e20000100800 */
[----:B------:R-:W-:Y:S05]  /*aa50*/  RET.REL.NODEC R4 `(_ZN7cutlass13device_kernelIN5flash19enable_sm80_to_sm89INS1_16FlashAttnBwdSm80INS1_25CollectiveMainloopBwdSm80ILi2ELi2EN4cute5tupleIJNS5_1CILi128EEES8_NS7_ILi64EEEEEENS_10bfloat16_tEfNS_4arch4Sm80ELb0ELb1ELb1ELb1ELb1ELb0ELb0ELb0ELi2ELi4ELi4ELi4ELb0EEENS1_21CollectiveEpilogueBwdISA_SB_SD_Li256ELb1ELb0ELi2EEENS1_19SingleTileSchedulerILb1ELb0ELb0ELi128EEEEEEEEEvNT_6ParamsE) ;  /* 0xffff55a004007950 */ /* 0x000fea0003c3ffff */
        .type           $_ZN7cutlass13device_kernelIN5flash19enable_sm80_to_sm89INS1_16FlashAttnBwdSm80INS1_25CollectiveMainloopBwdSm80ILi2ELi2EN4cute5tupleIJNS5_1CILi128EEES8_NS7_ILi64EEEEEENS_10bfloat16_tEfNS_4arch4Sm80ELb0ELb1ELb1ELb1ELb1ELb0ELb0ELb0ELi2ELi4ELi4ELi4ELb0EEENS1_21CollectiveEpilogueBwdISA_SB_SD_Li256ELb1ELb0ELi2EEENS1_19SingleTileSchedulerILb1ELb0ELb0ELi128EEEEEEEEEvNT_6ParamsE$_ZN4cute3eso3ESOILb1ELb0EJNS_6LayoutINS_5tupleIJNS3_IJNS_1CILi2EEES5_EEEEEENS3_IJNS3_IJNS4_ILi8EEENS4_ILi64EEEEEEEEEEENS_10ViewEngineINS_8smem_ptrIPfEEEEEEC2ERKSC_RKSH_,@function
        .size           $_ZN7cutlass13device_kernelIN5flash19enable_sm80_to_sm89INS1_16FlashAttnBwdSm80INS1_25CollectiveMainloopBwdSm80ILi2ELi2EN4cute5tupleIJNS5_1CILi128EEES8_NS7_ILi64EEEEEENS_10bfloat16_tEfNS_4arch4Sm80ELb0ELb1ELb1ELb1ELb1ELb0ELb0ELb0ELi2ELi4ELi4ELi4ELb0EEENS1_21CollectiveEpilogueBwdISA_SB_SD_Li256ELb1ELb0ELi2EEENS1_19SingleTileSchedulerILb1ELb0ELb0ELi128EEEEEEEEEvNT_6ParamsE$_ZN4cute3eso3ESOILb1ELb0EJNS_6LayoutINS_5tupleIJNS3_IJNS_1CILi2EEES5_EEEEEENS3_IJNS3_IJNS4_ILi8EEENS4_ILi64EEEEEEEEEEENS_10ViewEngineINS_8smem_ptrIPfEEEEEEC2ERKSC_RKSH_,($_ZN7cutlass13device_kernelIN5flash19enable_sm80_to_sm89INS1_16FlashAttnBwdSm80INS1_25CollectiveMainloopBwdSm80ILi2ELi2EN4cute5tupleIJNS5_1CILi128EEES8_NS7_ILi64EEEEEENS_10bfloat16_tEfNS_4arch4Sm80ELb0ELb1ELb1ELb1ELb1ELb0ELb0ELb0ELi2ELi4ELi4ELi4ELb0EEENS1_21CollectiveEpilogueBwdISA_SB_SD_Li256ELb1ELb0ELi2EEENS1_19SingleTileSchedulerILb1ELb0ELb0ELi128EEEEEEEEEvNT_6ParamsE$_ZN4cute3eso3ESOILb1ELb0EJNS_6LayoutINS_5tupleIJNS3_IJNS_1CILi2EEES5_EEEEEENS3_IJNS3_IJNS4_ILi8EEENS4_ILi64EEEEEEEEEEEiEEC2ERKSC_RKi - $_ZN7cutlass13device_kernelIN5flash19enable_sm80_to_sm89INS1_16FlashAttnBwdSm80INS1_25CollectiveMainloopBwdSm80ILi2ELi2EN4cute5tupleIJNS5_1CILi128EEES8_NS7_ILi64EEEEEENS_10bfloat16_tEfNS_4arch4Sm80ELb0ELb1ELb1ELb1ELb1ELb0ELb0ELb0ELi2ELi4ELi4ELi4ELb0EEENS1_21CollectiveEpilogueBwdISA_SB_SD_Li256ELb1ELb0ELi2EEENS1_19SingleTileSchedulerILb1ELb0ELb0ELi128EEEEEEEEEvNT_6ParamsE$_ZN4cute3eso3ESOILb1ELb0EJNS_6LayoutINS_5tupleIJNS3_IJNS_1CILi2EEES5_EEEEEENS3_IJNS3_IJNS4_ILi8EEENS4_ILi64EEEEEEEEEEENS_10ViewEngineINS_8smem_ptrIPfEEEEEEC2ERKSC_RKSH_)
$_ZN7cutlass13device_kernelIN5flash19enable_sm80_to_sm89INS1_16FlashAttnBwdSm80INS1_25CollectiveMainloopBwdSm80ILi2ELi2EN4cute5tupleIJNS5_1CILi128EEES8_NS7_ILi64EEEEEENS_10bfloat16_tEfNS_4arch4Sm80ELb0ELb1ELb1ELb1ELb1ELb0ELb0ELb0ELi2ELi4ELi4ELi4ELb0EEENS1_21CollectiveEpilogueBwdISA_SB_SD_Li256ELb1ELb0ELi2EEENS1_19SingleTileSchedulerILb1ELb0ELb0ELi128EEEEEEEEEvNT_6ParamsE$_ZN4cute3eso3ESOILb1ELb0EJNS_6LayoutINS_5tupleIJNS3_IJNS_1CILi2EEES5_EEEEEENS3_IJNS3_IJNS4_ILi8EEENS4_ILi64EEEEEEEEEEENS_10ViewEngineINS_8smem_ptrIPfEEEEEEC2ERKSC_RKSH_:
[----:B------:R-:W-:Y:S02]  /*aa60*/  IADD3 R6, R25, -c[0x0][0x20], RZ ;  /* 0x8000080019067a10 */ /* 0x000fe40007ffe0ff */
[----:B------:R-:W-:-:S03]  /*aa70*/  MOV R9, 0x0 ;  /* 0x0000000000097802 */ /* 0x000fc60000000f00 */
[----:B------:R1:W-:Y:S01]  /*aa80*/  STL.64 [R6], R2 ;  /* 0x0000000206007387 */ /* 0x0003e20000100a00 */
[----:B------:R-:W-:Y:S05]  /*aa90*/  RET.REL.NODEC R8 `(_ZN7cutlass13device_kernelIN5flash19enable_sm80_to_sm89INS1_16FlashAttnBwdSm80INS1_25CollectiveMainloopBwdSm80ILi2ELi2EN4cute5tupleIJNS5_1CILi128EEES8_NS7_ILi64EEEEEENS_10bfloat16_tEfNS_4arch4Sm80ELb0ELb1ELb1ELb1ELb1ELb0ELb0ELb0ELi2ELi4ELi4ELi4ELb0EEENS1_21CollectiveEpilogueBwdISA_SB_SD_Li256ELb1ELb0ELi2EEENS1_19SingleTileSchedulerILb1ELb0ELb0ELi128EEEEEEEEEvNT_6ParamsE) ;  /* 0xffff556008007950 */ /* 0x000fea0003c3ffff */
        .type           $_ZN7cutlass13device_kernelIN5flash19enable_sm80_to_sm89INS1_16FlashAttnBwdSm80INS1_25CollectiveMainloopBwdSm80ILi2ELi2EN4cute5tupleIJNS5_1CILi128EEES8_NS7_ILi64EEEEEENS_10bfloat16_tEfNS_4arch4Sm80ELb0ELb1ELb1ELb1ELb1ELb0ELb0ELb0ELi2ELi4ELi4ELi4ELb0EEENS1_21CollectiveEpilogueBwdISA_SB_SD_Li256ELb1ELb0ELi2EEENS1_19SingleTileSchedulerILb1ELb0ELb0ELi128EEEEEEEEEvNT_6ParamsE$_ZN4cute3eso3ESOILb1ELb0EJNS_6LayoutINS_5tupleIJNS3_IJNS_1CILi2EEES5_EEEEEENS3_IJNS3_IJNS4_ILi8EEENS4_ILi64EEEEEEEEEEEiEEC2ERKSC_RKi,@function
        .size           $_ZN7cutlass13device_kernelIN5flash19enable_sm80_to_sm89INS1_16FlashAttnBwdSm80INS1_25CollectiveMainloopBwdSm80ILi2ELi2EN4cute5tupleIJNS5_1CILi128EEES8_NS7_ILi64EEEEEENS_10bfloat16_tEfNS_4arch4Sm80ELb0ELb1ELb1ELb1ELb1ELb0ELb0ELb0ELi2ELi4ELi4ELi4ELb0EEENS1_21CollectiveEpilogueBwdISA_SB_SD_Li256ELb1ELb0ELi2EEENS1_19SingleTileSchedulerILb1ELb0ELb0ELi128EEEEEEEEEvNT_6ParamsE$_ZN4cute3eso3ESOILb1ELb0EJNS_6LayoutINS_5tupleIJNS3_IJNS_1CILi2EEES5_EEEEEENS3_IJNS3_IJNS4_ILi8EEENS4_ILi64EEEEEEEEEEEiEEC2ERKSC_RKi,($_ZN7cutlass13device_kernelIN5flash19enable_sm80_to_sm89INS1_16FlashAttnBwdSm80INS1_25CollectiveMainloopBwdSm80ILi2ELi2EN4cute5tupleIJNS5_1CILi128EEES8_NS7_ILi64EEEEEENS_10bfloat16_tEfNS_4arch4Sm80ELb0ELb1ELb1ELb1ELb1ELb0ELb0ELb0ELi2ELi4ELi4ELi4ELb0EEENS1_21CollectiveEpilogueBwdISA_SB_SD_Li256ELb1ELb0ELi2EEENS1_19SingleTileSchedulerILb1ELb0ELb0ELi128EEEEEEEEEvNT_6ParamsE$_ZN4cute3eso3ESOILb1ELb0EJNS_6LayoutINS_5tupleIJNS3_IJNS_1CILi2EEES5_EEENS3_IJS5_NS4_ILi8EEEEEEEEENS3_IJNS3_IJNS_11ScaledBasisIS7_JLi0EEEENSA_INS4_ILi64EEEJLi0EEEEEEENS3_IJNSA_INS4_ILi1EEEJLi1EEEENSA_INS4_ILi16EEEJLi1EEEEEEEEEEEENS_10ViewEngineINS_23ArithmeticTupleIteratorINS_15ArithmeticTupleIJNS4_ILi0EEESP_EEEEEEEEEC2ERKSL_RKSS_ - $_ZN7cutlass13device_kernelIN5flash19enable_sm80_to_sm89INS1_16FlashAttnBwdSm80INS1_25CollectiveMainloopBwdSm80ILi2ELi2EN4cute5tupleIJNS5_1CILi128EEES8_NS7_ILi64EEEEEENS_10bfloat16_tEfNS_4arch4Sm80ELb0ELb1ELb1ELb1ELb1ELb0ELb0ELb0ELi2ELi4ELi4ELi4ELb0EEENS1_21CollectiveEpilogueBwdISA_SB_SD_Li256ELb1ELb0ELi2EEENS1_19SingleTileSchedulerILb1ELb0ELb0ELi128EEEEEEEEEvNT_6ParamsE$_ZN4cute3eso3ESOILb1ELb0EJNS_6LayoutINS_5tupleIJNS3_IJNS_1CILi2EEES5_EEEEEENS3_IJNS3_IJNS4_ILi8EEENS4_ILi64EEEEEEEEEEEiEEC2ERKSC_RKi)
$_ZN7cutlass13device_kernelIN5flash19enable_sm80_to_sm89INS1_16FlashAttnBwdSm80INS1_25CollectiveMainloopBwdSm80ILi2ELi2EN4cute5tupleIJNS5_1CILi128EEES8_NS7_ILi64EEEEEENS_10bfloat16_tEfNS_4arch4Sm80ELb0ELb1ELb1ELb1ELb1ELb0ELb0ELb0ELi2ELi4ELi4ELi4ELb0EEENS1_21CollectiveEpilogueBwdISA_SB_SD_Li256ELb1ELb0ELi2EEENS1_19SingleTileSchedulerILb1ELb0ELb0ELi128EEEEEEEEEvNT_6ParamsE$_ZN4cute3eso3ESOILb1ELb0EJNS_6LayoutINS_5tupleIJNS3_IJNS_1CILi2EEES5_EEEEEENS3_IJNS3_IJNS4_ILi8EEENS4_ILi64EEEEEEEEEEEiEEC2ERKSC_RKi:
[----:B------:R-:W-:Y:S01]  /*aaa0*/  IADD3 R2, R25, -c[0x0][0x20], RZ ;  /* 0x8000080019027a10 */ /* 0x000fe20007ffe0ff */
[----:B------:R-:W-:Y:S01]  /*aab0*/  IMAD.MOV.U32 R8, RZ, RZ, R6 ;  /* 0x000000ffff087224 */ /* 0x000fe200078e0006 */
[----:B------:R-:W-:-:S03]  /*aac0*/  MOV R9, 0x0 ;  /* 0x0000000000097802 */ /* 0x000fc60000000f00 */
[----:B------:R1:W-:Y:S01]  /*aad0*/  STL [R2], R3 ;  /* 0x0000000302007387 */ /* 0x0003e20000100800 */
[----:B------:R-:W-:Y:S05]  /*aae0*/  RET.REL.NODEC R8 `(_ZN7cutlass13device_kernelIN5flash19enable_sm80_to_sm89INS1_16FlashAttnBwdSm80INS1_25CollectiveMainloopBwdSm80ILi2ELi2EN4cute5tupleIJNS5_1CILi128EEES8_NS7_ILi64EEEEEENS_10bfloat16_tEfNS_4arch4Sm80ELb0ELb1ELb1ELb1ELb1ELb0ELb0ELb0ELi2ELi4ELi4ELi4ELb0EEENS1_21CollectiveEpilogueBwdISA_SB_SD_Li256ELb1ELb0ELi2EEENS1_19SingleTileSchedulerILb1ELb0ELb0ELi128EEEEEEEEEvNT_6ParamsE) ;  /* 0xffff551008007950 */ /* 0x000fea0003c3ffff */
        .type           $_ZN7cutlass13device_kernelIN5flash19enable_sm80_to_sm89INS1_16FlashAttnBwdSm80INS1_25CollectiveMainloopBwdSm80ILi2ELi2EN4cute5tupleIJNS5_1CILi128EEES8_NS7_ILi64EEEEEENS_10bfloat16_tEfNS_4arch4Sm80ELb0ELb1ELb1ELb1ELb1ELb0ELb0ELb0ELi2ELi4ELi4ELi4ELb0EEENS1_21CollectiveEpilogueBwdISA_SB_SD_Li256ELb1ELb0ELi2EEENS1_19SingleTileSchedulerILb1ELb0ELb0ELi128EEEEEEEEEvNT_6ParamsE$_ZN4cute3eso3ESOILb1ELb0EJNS_6LayoutINS_5tupleIJNS3_IJNS_1CILi2EEES5_EEENS3_IJS5_NS4_ILi8EEEEEEEEENS3_IJNS3_IJNS_11ScaledBasisIS7_JLi0EEEENSA_INS4_ILi64EEEJLi0EEEEEEENS3_IJNSA_INS4_ILi1EEEJLi1EEEENSA_INS4_ILi16EEEJLi1EEEEEEEEEEEENS_10ViewEngineINS_23ArithmeticTupleIteratorINS_15ArithmeticTupleIJNS4_ILi0EEESP_EEEEEEEEEC2ERKSL_RKSS_,@function
        .size           $_ZN7cutlass13device_kernelIN5flash19enable_sm80_to_sm89INS1_16FlashAttnBwdSm80INS1_25CollectiveMainloopBwdSm80ILi2ELi2EN4cute5tupleIJNS5_1CILi128EEES8_NS7_ILi64EEEEEENS_10bfloat16_tEfNS_4arch4Sm80ELb0ELb1ELb1ELb1ELb1ELb0ELb0ELb0ELi2ELi4ELi4ELi4ELb0EEENS1_21CollectiveEpilogueBwdISA_SB_SD_Li256ELb1ELb0ELi2EEENS1_19SingleTileSchedulerILb1ELb0ELb0ELi128EEEEEEEEEvNT_6ParamsE$_ZN4cute3eso3ESOILb1ELb0EJNS_6LayoutINS_5tupleIJNS3_IJNS_1CILi2EEES5_EEENS3_IJS5_NS4_ILi8EEEEEEEEENS3_IJNS3_IJNS_11ScaledBasisIS7_JLi0EEEENSA_INS4_ILi64EEEJLi0EEEEEEENS3_IJNSA_INS4_ILi1EEEJLi1EEEENSA_INS4_ILi16EEEJLi1EEEEEEEEEEEENS_10ViewEngineINS_23ArithmeticTupleIteratorINS_15ArithmeticTupleIJNS4_ILi0EEESP_EEEEEEEEEC2ERKSL_RKSS_,($_ZN7cutlass13device_kernelIN5flash19enable_sm80_to_sm89INS1_16FlashAttnBwdSm80INS1_25CollectiveMainloopBwdSm80ILi2ELi2EN4cute5tupleIJNS5_1CILi128EEES8_NS7_ILi64EEEEEENS_10bfloat16_tEfNS_4arch4Sm80ELb0ELb1ELb1ELb1ELb1ELb0ELb0ELb0ELi2ELi4ELi4ELi4ELb0EEENS1_21CollectiveEpilogueBwdISA_SB_SD_Li256ELb1ELb0ELi2EEENS1_19SingleTileSchedulerILb1ELb0ELb0ELi128EEEEEEEEEvNT_6ParamsE$_ZN4cute3eso3ESOILb1ELb0EJNS_6LayoutINS_5tupleIJNS3_IJNS_1CILi2EEES5_EEENS3_IJS5_NS4_ILi8EEEEEEEEENS3_IJNS3_IJNS_11ScaledBasisIS7_JLi0EEEENSA_INS4_ILi64EEEJLi0EEEEEEENS3_IJNSA_INS4_ILi1EEEJLi1EEEENSA_INS4_ILi16EEEJLi1EEEEEEEEEEEENS_10ViewEngineINS_23ArithmeticTupleIteratorINS_15ArithmeticTupleIJiiEEEEEEEEEC2ERKSL_RKSR_ - $_ZN7cutlass13device_kernelIN5flash19enable_sm80_to_sm89INS1_16FlashAttnBwdSm80INS1_25CollectiveMainloopBwdSm80ILi2ELi2EN4cute5tupleIJNS5_1CILi128EEES8_NS7_ILi64EEEEEENS_10bfloat16_tEfNS_4arch4Sm80ELb0ELb1ELb1ELb1ELb1ELb0ELb0ELb0ELi2ELi4ELi4ELi4ELb0EEENS1_21CollectiveEpilogueBwdISA_SB_SD_Li256ELb1ELb0ELi2EEENS1_19SingleTileSchedulerILb1ELb0ELb0ELi128EEEEEEEEEvNT_6ParamsE$_ZN4cute3eso3ESOILb1ELb0EJNS_6LayoutINS_5tupleIJNS3_IJNS_1CILi2EEES5_EEENS3_IJS5_NS4_ILi8EEEEEEEEENS3_IJNS3_IJNS_11ScaledBasisIS7_JLi0EEEENSA_INS4_ILi64EEEJLi0EEEEEEENS3_IJNSA_INS4_ILi1EEEJLi1EEEENSA_INS4_ILi16EEEJLi1EEEEEEEEEEEENS_10ViewEngineINS_23ArithmeticTupleIteratorINS_15ArithmeticTupleIJNS4_ILi0EEESP_EEEEEEEEEC2ERKSL_RKSS_)
$_ZN7cutlass13device_kernelIN5flash19enable_sm80_to_sm89INS1_16FlashAttnBwdSm80INS1_25CollectiveMainloopBwdSm80ILi2ELi2EN4cute5tupleIJNS5_1CILi128EEES8_NS7_ILi64EEEEEENS_10bfloat16_tEfNS_4arch4Sm80ELb0ELb1ELb1ELb1ELb1ELb0ELb0ELb0ELi2ELi4ELi4ELi4ELb0EEENS1_21CollectiveEpilogueBwdISA_SB_SD_Li256ELb1ELb0ELi2EEENS1_19SingleTileSchedulerILb1ELb0ELb0ELi128EEEEEEEEEvNT_6ParamsE$_ZN4cute3eso3ESOILb1ELb0EJNS_6LayoutINS_5tupleIJNS3_IJNS_1CILi2EEES5_EEENS3_IJS5_NS4_ILi8EEEEEEEEENS3_IJNS3_IJNS_11ScaledBasisIS7_JLi0EEEENSA_INS4_ILi64EEEJLi0EEEEEEENS3_IJNSA_INS4_ILi1EEEJLi1EEEENSA_INS4_ILi16EEEJLi1EEEEEEEEEEEENS_10ViewEngineINS_23ArithmeticTupleIteratorINS_15ArithmeticTupleIJNS4_ILi0EEESP_EEEEEEEEEC2ERKSL_RKSS_:
[----:B------:R-:W-:Y:S01]  /*aaf0*/  IADD3 R52, R52, -c[0x0][0x20], RZ ;  /* 0x8000080034347a10 */ /* 0x000fe20007ffe0ff */
[----:B------:R-:W-:Y:S01]  /*ab00*/  IMAD.MOV.U32 R6, RZ, RZ, R2 ;  /* 0x000000ffff067224 */ /* 0x000fe200078e0002 */
[----:B------:R-:W-:Y:S01]  /*ab10*/  PRMT R3, RZ, 0x7610, R3 ;  /* 0x00007610ff037816 */ /* 0x000fe20000000003 */
[----:B------:R-:W-:-:S04]  /*ab20*/  IMAD.MOV.U32 R7, RZ, RZ, 0x0 ;  /* 0x00000000ff077424 */ /* 0x000fc800078e00ff */
[----:B------:R1:W-:Y:S01]  /*ab30*/  STL.U8 [R52], R3 ;  /* 0x0000000334007387 */ /* 0x0003e20000100000 */
[----:B------:R-:W-:Y:S05]  /*ab40*/  RET.REL.NODEC R6 `(_ZN7cutlass13device_kernelIN5flash19enable_sm80_to_sm89INS1_16FlashAttnBwdSm80INS1_25CollectiveMainloopBwdSm80ILi2ELi2EN4cute5tupleIJNS5_1CILi128EEES8_NS7_ILi64EEEEEENS_10bfloat16_tEfNS_4arch4Sm80ELb0ELb1ELb1ELb1ELb1ELb0ELb0ELb0ELi2ELi4ELi4ELi4ELb0EEENS1_21CollectiveEpilogueBwdISA_SB_SD_Li256ELb1ELb0ELi2EEENS1_19SingleTileSchedulerILb1ELb0ELb0ELi128EEEEEEEEEvNT_6ParamsE) ;  /* 0xffff54b006007950 */ /* 0x000fea0003c3ffff */
        .type           $_ZN7cutlass13device_kernelIN5flash19enable_sm80_to_sm89INS1_16FlashAttnBwdSm80INS1_25CollectiveMainloopBwdSm80ILi2ELi2EN4cute5tupleIJNS5_1CILi128EEES8_NS7_ILi64EEEEEENS_10bfloat16_tEfNS_4arch4Sm80ELb0ELb1ELb1ELb1ELb1ELb0ELb0ELb0ELi2ELi4ELi4ELi4ELb0EEENS1_21CollectiveEpilogueBwdISA_SB_SD_Li256ELb1ELb0ELi2EEENS1_19SingleTileSchedulerILb1ELb0ELb0ELi128EEEEEEEEEvNT_6ParamsE$_ZN4cute3eso3ESOILb1ELb0EJNS_6LayoutINS_5tupleIJNS3_IJNS_1CILi2EEES5_EEENS3_IJS5_NS4_ILi8EEEEEEEEENS3_IJNS3_IJNS_11ScaledBasisIS7_JLi0EEEENSA_INS4_ILi64EEEJLi0EEEEEEENS3_IJNSA_INS4_ILi1EEEJLi1EEEENSA_INS4_ILi16EEEJLi1EEEEEEEEEEEENS_10ViewEngineINS_23ArithmeticTupleIteratorINS_15ArithmeticTupleIJiiEEEEEEEEEC2ERKSL_RKSR_,@function
        .size           $_ZN7cutlass13device_kernelIN5flash19enable_sm80_to_sm89INS1_16FlashAttnBwdSm80INS1_25CollectiveMainloopBwdSm80ILi2ELi2EN4cute5tupleIJNS5_1CILi128EEES8_NS7_ILi64EEEEEENS_10bfloat16_tEfNS_4arch4Sm80ELb0ELb1ELb1ELb1ELb1ELb0ELb0ELb0ELi2ELi4ELi4ELi4ELb0EEENS1_21CollectiveEpilogueBwdISA_SB_SD_Li256ELb1ELb0ELi2EEENS1_19SingleTileSchedulerILb1ELb0ELb0ELi128EEEEEEEEEvNT_6ParamsE$_ZN4cute3eso3ESOILb1ELb0EJNS_6LayoutINS_5tupleIJNS3_IJNS_1CILi2EEES5_EEENS3_IJS5_NS4_ILi8EEEEEEEEENS3_IJNS3_IJNS_11ScaledBasisIS7_JLi0EEEENSA_INS4_ILi64EEEJLi0EEEEEEENS3_IJNSA_INS4_ILi1EEEJLi1EEEENSA_INS4_ILi16EEEJLi1EEEEEEEEEEEENS_10ViewEngineINS_23ArithmeticTupleIteratorINS_15ArithmeticTupleIJiiEEEEEEEEEC2ERKSL_RKSR_,($_ZN7cutlass13device_kernelIN5flash19enable_sm80_to_sm89INS1_16FlashAttnBwdSm80INS1_25CollectiveMainloopBwdSm80ILi2ELi2EN4cute5tupleIJNS5_1CILi128EEES8_NS7_ILi64EEEEEENS_10bfloat16_tEfNS_4arch4Sm80ELb0ELb1ELb1ELb1ELb1ELb0ELb0ELb0ELi2ELi4ELi4ELi4ELb0EEENS1_21CollectiveEpilogueBwdISA_SB_SD_Li256ELb1ELb0ELi2EEENS1_19SingleTileSchedulerILb1ELb0ELb0ELi128EEEEEEEEEvNT_6ParamsE$_ZN4cute3eso3ESOILb1ELb0EJNS_6LayoutINS_5tupleIJNS3_IJNS_1CILi2EEES5_EEENS3_IJS5_NS4_ILi8EEEEEEEEENS3_IJNS3_IJS5_NS4_ILi4EEEEEENS3_IJNS4_ILi1EEES7_EEEEEEEENS_10ViewEngineIPfEEEEC2ERKSF_RKSI_ - $_ZN7cutlass13device_kernelIN5flash19enable_sm80_to_sm89INS1_16FlashAttnBwdSm80INS1_25CollectiveMainloopBwdSm80ILi2ELi2EN4cute5tupleIJNS5_1CILi128EEES8_NS7_ILi64EEEEEENS_10bfloat16_tEfNS_4arch4Sm80ELb0ELb1ELb1ELb1ELb1ELb0ELb0ELb0ELi2ELi4ELi4ELi4ELb0EEENS1_21CollectiveEpilogueBwdISA_SB_SD_Li256ELb1ELb0ELi2EEENS1_19SingleTileSchedulerILb1ELb0ELb0ELi128EEEEEEEEEvNT_6ParamsE$_ZN4cute3eso3ESOILb1ELb0EJNS_6LayoutINS_5tupleIJNS3_IJNS_1CILi2EEES5_EEENS3_IJS5_NS4_ILi8EEEEEEEEENS3_IJNS3_IJNS_11ScaledBasisIS7_JLi0EEEENSA_INS4_ILi64EEEJLi0EEEEEEENS3_IJNSA_INS4_ILi1EEEJLi1EEEENSA_INS4_ILi16EEEJLi1EEEEEEEEEEEENS_10ViewEngineINS_23ArithmeticTupleIteratorINS_15ArithmeticTupleIJiiEEEEEEEEEC2ERKSL_RKSR_)
$_ZN7cutlass13device_kernelIN5flash19enable_sm80_to_sm89INS1_16FlashAttnBwdSm80INS1_25CollectiveMainloopBwdSm80ILi2ELi2EN4cute5tupleIJNS5_1CILi128EEES8_NS7_ILi64EEEEEENS_10bfloat16_tEfNS_4arch4Sm80ELb0ELb1ELb1ELb1ELb1ELb0ELb0ELb0ELi2ELi4ELi4ELi4ELb0EEENS1_21CollectiveEpilogueBwdISA_SB_SD_Li256ELb1ELb0ELi2EEENS1_19SingleTileSchedulerILb1ELb0ELb0ELi128EEEEEEEEEvNT_6ParamsE$_ZN4cute3eso3ESOILb1ELb0EJNS_6LayoutINS_5tupleIJNS3_IJNS_1CILi2EEES5_EEENS3_IJS5_NS4_ILi8EEEEEEEEENS3_IJNS3_IJNS_11ScaledBasisIS7_JLi0EEEENSA_INS4_ILi64EEEJLi0EEEEEEENS3_IJNSA_INS4_ILi1EEEJLi1EEEENSA_INS4_ILi16EEEJLi1EEEEEEEEEEEENS_10ViewEngineINS_23ArithmeticTupleIteratorINS_15ArithmeticTupleIJiiEEEEEEEEEC2ERKSL_RKSR_:
[----:B------:R-:W-:Y:S02]  /*ab50*/  IADD3 R4, R13, -c[0x0][0x20], RZ ;  /* 0x800008000d047a10 */ /* 0x000fe40007ffe0ff */
[----:B------:R-:W-:-:S03]  /*ab60*/  MOV R7, 0x0 ;  /* 0x0000000000077802 */ /* 0x000fc60000000f00 */
[----:B------:R1:W-:Y:S04]  /*ab70*/  STL [R4], R2 ;  /* 0x0000000204007387 */ /* 0x0003e80000100800 */
[----:B------:R1:W-:Y:S01]  /*ab80*/  STL [R4+0x4], R3 ;  /* 0x0000040304007387 */ /* 0x0003e20000100800 */
[----:B------:R-:W-:Y:S05]  /*ab90*/  RET.REL.NODEC R6 `(_ZN7cutlass13device_kernelIN5flash19enable_sm80_to_sm89INS1_16FlashAttnBwdSm80INS1_25CollectiveMainloopBwdSm80ILi2ELi2EN4cute5tupleIJNS5_1CILi128EEES8_NS7_ILi64EEEEEENS_10bfloat16_tEfNS_4arch4Sm80ELb0ELb1ELb1ELb1ELb1ELb0ELb0ELb0ELi2ELi4ELi4ELi4ELb0EEENS1_21CollectiveEpilogueBwdISA_SB_SD_Li256ELb1ELb0ELi2EEENS1_19SingleTileSchedulerILb1ELb0ELb0ELi128EEEEEEEEEvNT_6ParamsE) ;  /* 0xffff546006007950 */ /* 0x000fea0003c3ffff */
        .type           $_ZN7cutlass13device_kernelIN5flash19enable_sm80_to_sm89INS1_16FlashAttnBwdSm80INS1_25CollectiveMainloopBwdSm80ILi2ELi2EN4cute5tupleIJNS5_1CILi128EEES8_NS7_ILi64EEEEEENS_10bfloat16_tEfNS_4arch4Sm80ELb0ELb1ELb1ELb1ELb1ELb0ELb0ELb0ELi2ELi4ELi4ELi4ELb0EEENS1_21CollectiveEpilogueBwdISA_SB_SD_Li256ELb1ELb0ELi2EEENS1_19SingleTileSchedulerILb1ELb0ELb0ELi128EEEEEEEEEvNT_6ParamsE$_ZN4cute3eso3ESOILb1ELb0EJNS_6LayoutINS_5tupleIJNS3_IJNS_1CILi2EEES5_EEENS3_IJS5_NS4_ILi8EEEEEEEEENS3_IJNS3_IJS5_NS4_ILi4EEEEEENS3_IJNS4_ILi1EEES7_EEEEEEEENS_10ViewEngineIPfEEEEC2ERKSF_RKSI_,@function
        .size           $_ZN7cutlass13device_kernelIN5flash19enable_sm80_to_sm89INS1_16FlashAttnBwdSm80INS1_25CollectiveMainloopBwdSm80ILi2ELi2EN4cute5tupleIJNS5_1CILi128EEES8_NS7_ILi64EEEEEENS_10bfloat16_tEfNS_4arch4Sm80ELb0ELb1ELb1ELb1ELb1ELb0ELb0ELb0ELi2ELi4ELi4ELi4ELb0EEENS1_21CollectiveEpilogueBwdISA_SB_SD_Li256ELb1ELb0ELi2EEENS1_19SingleTileSchedulerILb1ELb0ELb0ELi128EEEEEEEEEvNT_6ParamsE$_ZN4cute3eso3ESOILb1ELb0EJNS_6LayoutINS_5tupleIJNS3_IJNS_1CILi2EEES5_EEENS3_IJS5_NS4_ILi8EEEEEEEEENS3_IJNS3_IJS5_NS4_ILi4EEEEEENS3_IJNS4_ILi1EEES7_EEEEEEEENS_10ViewEngineIPfEEEEC2ERKSF_RKSI_,($_ZN7cutlass13device_kernelIN5flash19enable_sm80_to_sm89INS1_16FlashAttnBwdSm80INS1_25CollectiveMainloopBwdSm80ILi2ELi2EN4cute5tupleIJNS5_1CILi128EEES8_NS7_ILi64EEEEEENS_10bfloat16_tEfNS_4arch4Sm80ELb0ELb1ELb1ELb1ELb1ELb0ELb0ELb0ELi2ELi4ELi4ELi4ELb0EEENS1_21CollectiveEpilogueBwdISA_SB_SD_Li256ELb1ELb0ELi2EEENS1_19SingleTileSchedulerILb1ELb0ELb0ELi128EEEEEEEEEvNT_6ParamsE$_ZN4cute3eso3ESOILb1ELb0EJNS_6LayoutINS_5tupleIJNS3_IJNS_1CILi2EEES5_EEENS4_ILi8EEEEEENS3_IJNS3_IJNS4_ILi1EEES5_EEENS4_ILi4EEEEEEEENS_10ViewEngineIPN7cutlass10bfloat16_tEEEEEC2ERKSD_RKSI_ - $_ZN7cutlass13device_kernelIN5flash19enable_sm80_to_sm89INS1_16FlashAttnBwdSm80INS1_25CollectiveMainloopBwdSm80ILi2ELi2EN4cute5tupleIJNS5_1CILi128EEES8_NS7_ILi64EEEEEENS_10bfloat16_tEfNS_4arch4Sm80ELb0ELb1ELb1ELb1ELb1ELb0ELb0ELb0ELi2ELi4ELi4ELi4ELb0EEENS1_21CollectiveEpilogueBwdISA_SB_SD_Li256ELb1ELb0ELi2EEENS1_19SingleTileSchedulerILb1ELb0ELb0ELi128EEEEEEEEEvNT_6ParamsE$_ZN4cute3eso3ESOILb1ELb0EJNS_6LayoutINS_5tupleIJNS3_IJNS_1CILi2EEES5_EEENS3_IJS5_NS4_ILi8EEEEEEEEENS3_IJNS3_IJS5_NS4_ILi4EEEEEENS3_IJNS4_ILi1EEES7_EEEEEEEENS_10ViewEngineIPfEEEEC2ERKSF_RKSI_)
$_ZN7cutlass13device_kernelIN5flash19enable_sm80_to_sm89INS1_16FlashAttnBwdSm80INS1_25CollectiveMainloopBwdSm80ILi2ELi2EN4cute5tupleIJNS5_1CILi128EEES8_NS7_ILi64EEEEEENS_10bfloat16_tEfNS_4arch4Sm80ELb0ELb1ELb1ELb1ELb1ELb0ELb0ELb0ELi2ELi4ELi4ELi4ELb0EEENS1_21CollectiveEpilogueBwdISA_SB_SD_Li256ELb1ELb0ELi2EEENS1_19SingleTileSchedulerILb1ELb0ELb0ELi128EEEEEEEEEvNT_6ParamsE$_ZN4cute3eso3ESOILb1ELb0EJNS_6LayoutINS_5tupleIJNS3_IJNS_1CILi2EEES5_EEENS3_IJS5_NS4_ILi8EEEEEEEEENS3_IJNS3_IJS5_NS4_ILi4EEEEEENS3_IJNS4_ILi1EEES7_EEEEEEEENS_10ViewEngineIPfEEEEC2ERKSF_RKSI_:
[----:B------:R-:W-:Y:S02]  /*aba0*/  IADD3 R4, R13, -c[0x0][0x20], RZ ;  /* 0x800008000d047a10 */ /* 0x000fe40007ffe0ff */
[----:B------:R-:W-:-:S03]  /*abb0*/  MOV R11, 0x0 ;  /* 0x00000000000b7802 */ /* 0x000fc60000000f00 */
[----:B------:R1:W-:Y:S01]  /*abc0*/  STL.64 [R4], R54 ;  /* 0x0000003604007387 */ /* 0x0003e20000100a00 */
[----:B------:R-:W-:Y:S05]  /*abd0*/  RET.REL.NODEC R10 `(_ZN7cutlass13device_kernelIN5flash19enable_sm80_to_sm89INS1_16FlashAttnBwdSm80INS1_25CollectiveMainloopBwdSm80ILi2ELi2EN4cute5tupleIJNS5_1CILi128EEES8_NS7_ILi64EEEEEENS_10bfloat16_tEfNS_4arch4Sm80ELb0ELb1ELb1ELb1ELb1ELb0ELb0ELb0ELi2ELi4ELi4ELi4ELb0EEENS1_21CollectiveEpilogueBwdISA_SB_SD_Li256ELb1ELb0ELi2EEENS1_19SingleTileSchedulerILb1ELb0ELb0ELi128EEEEEEEEEvNT_6ParamsE) ;  /* 0xffff54200a007950 */ /* 0x000fea0003c3ffff */
        .type           $_ZN7cutlass13device_kernelIN5flash19enable_sm80_to_sm89INS1_16FlashAttnBwdSm80INS1_25CollectiveMainloopBwdSm80ILi2ELi2EN4cute5tupleIJNS5_1CILi128EEES8_NS7_ILi64EEEEEENS_10bfloat16_tEfNS_4arch4Sm80ELb0ELb1ELb1ELb1ELb1ELb0ELb0ELb0ELi2ELi4ELi4ELi4ELb0EEENS1_21CollectiveEpilogueBwdISA_SB_SD_Li256ELb1ELb0ELi2EEENS1_19SingleTileSchedulerILb1ELb0ELb0ELi128EEEEEEEEEvNT_6ParamsE$_ZN4cute3eso3ESOILb1ELb0EJNS_6LayoutINS_5tupleIJNS3_IJNS_1CILi2EEES5_EEENS4_ILi8EEEEEENS3_IJNS3_IJNS4_ILi1EEES5_EEENS4_ILi4EEEEEEEENS_10ViewEngineIPN7cutlass10bfloat16_tEEEEEC2ERKSD_RKSI_,@function
        .size           $_ZN7cutlass13device_kernelIN5flash19enable_sm80_to_sm89INS1_16FlashAttnBwdSm80INS1_25CollectiveMainloopBwdSm80ILi2ELi2EN4cute5tupleIJNS5_1CILi128EEES8_NS7_ILi64EEEEEENS_10bfloat16_tEfNS_4arch4Sm80ELb0ELb1ELb1ELb1ELb1ELb0ELb0ELb0ELi2ELi4ELi4ELi4ELb0EEENS1_21CollectiveEpilogueBwdISA_SB_SD_Li256ELb1ELb0ELi2EEENS1_19SingleTileSchedulerILb1ELb0ELb0ELi128EEEEEEEEEvNT_6ParamsE$_ZN4cute3eso3ESOILb1ELb0EJNS_6LayoutINS_5tupleIJNS3_IJNS_1CILi2EEES5_EEENS4_ILi8EEEEEENS3_IJNS3_IJNS4_ILi1EEES5_EEENS4_ILi4EEEEEEEENS_10ViewEngineIPN7cutlass10bfloat16_tEEEEEC2ERKSD_RKSI_,($_ZN7cutlass13device_kernelIN5flash19enable_sm80_to_sm89INS1_16FlashAttnBwdSm80INS1_25CollectiveMainloopBwdSm80ILi2ELi2EN4cute5tupleIJNS5_1CILi128EEES8_NS7_ILi64EEEEEENS_10bfloat16_tEfNS_4arch4Sm80ELb0ELb1ELb1ELb1ELb1ELb0ELb0ELb0ELi2ELi4ELi4ELi4ELb0EEENS1_21CollectiveEpilogueBwdISA_SB_SD_Li256ELb1ELb0ELi2EEENS1_19SingleTileSchedulerILb1ELb0ELb0ELi128EEEEEEEEEvNT_6ParamsE$_ZN4cute3eso3ESOILb1ELb0EJNS_6LayoutINS_5tupleIJNS3_IJNS_1CILi2EEES5_EEENS4_ILi8EEEEEENS3_IJNS3_IJNS4_ILi1EEES5_EEENS4_ILi4EEEEEEEEiEEC2ERKSD_RKi - $_ZN7cutlass13device_kernelIN5flash19enable_sm80_to_sm89INS1_16FlashAttnBwdSm80INS1_25CollectiveMainloopBwdSm80ILi2ELi2EN4cute5tupleIJNS5_1CILi128EEES8_NS7_ILi64EEEEEENS_10bfloat16_tEfNS_4arch4Sm80ELb0ELb1ELb1ELb1ELb1ELb0ELb0ELb0ELi2ELi4ELi4ELi4ELb0EEENS1_21CollectiveEpilogueBwdISA_SB_SD_Li256ELb1ELb0ELi2EEENS1_19SingleTileSchedulerILb1ELb0ELb0ELi128EEEEEEEEEvNT_6ParamsE$_ZN4cute3eso3ESOILb1ELb0EJNS_6LayoutINS_5tupleIJNS3_IJNS_1CILi2EEES5_EEENS4_ILi8EEEEEENS3_IJNS3_IJNS4_ILi1EEES5_EEENS4_ILi4EEEEEEEENS_10ViewEngineIPN7cutlass10bfloat16_tEEEEEC2ERKSD_RKSI_)
$_ZN7cutlass13device_kernelIN5flash19enable_sm80_to_sm89INS1_16FlashAttnBwdSm80INS1_25CollectiveMainloopBwdSm80ILi2ELi2EN4cute5tupleIJNS5_1CILi128EEES8_NS7_ILi64EEEEEENS_10bfloat16_tEfNS_4arch4Sm80ELb0ELb1ELb1ELb1ELb1ELb0ELb0ELb0ELi2ELi4ELi4ELi4ELb0EEENS1_21CollectiveEpilogueBwdISA_SB_SD_Li256ELb1ELb0ELi2EEENS1_19SingleTileSchedulerILb1ELb0ELb0ELi128EEEEEEEEEvNT_6ParamsE$_ZN4cute3eso3ESOILb1ELb0EJNS_6LayoutINS_5tupleIJNS3_IJNS_1CILi2EEES5_EEENS4_ILi8EEEEEENS3_IJNS3_IJNS4_ILi1EEES5_EEENS4_ILi4EEEEEEEENS_10ViewEngineIPN7cutlass10bfloat16_tEEEEEC2ERKSD_RKSI_:
[----:B------:R-:W-:Y:S01]  /*abe0*/  IADD3 R2, R25, -c[0x0][0x20], RZ ;  /* 0x8000080019027a10 */ /* 0x000fe20007ffe0ff */
[----:B------:R-:W-:Y:S01]  /*abf0*/  IMAD.MOV.U32 R7, RZ, RZ, R3 ;  /* 0x000000ffff077224 */ /* 0x000fe200078e0003 */
[----:B------:R-:W-:-:S04]  /*ac00*/  MOV R5, 0x0 ;  /* 0x0000000000057802 */ /* 0x000fc80000000f00 */
[----:B------:R1:W-:Y:S01]  /*ac10*/  STL.64 [R2], R6 ;  /* 0x0000000602007387 */ /* 0x0003e20000100a00 */
[----:B------:R-:W-:Y:S05]  /*ac20*/  RET.REL.NODEC R4 `(_ZN7cutlass13device_kernelIN5flash19enable_sm80_to_sm89INS1_16FlashAttnBwdSm80INS1_25CollectiveMainloopBwdSm80ILi2ELi2EN4cute5tupleIJNS5_1CILi128EEES8_NS7_ILi64EEEEEENS_10bfloat16_tEfNS_4arch4Sm80ELb0ELb1ELb1ELb1ELb1ELb0ELb0ELb0ELi2ELi4ELi4ELi4ELb0EEENS1_21CollectiveEpilogueBwdISA_SB_SD_Li256ELb1ELb0ELi2EEENS1_19SingleTileSchedulerILb1ELb0ELb0ELi128EEEEEEEEEvNT_6ParamsE) ;  /* 0xffff53d004007950 */ /* 0x000fea0003c3ffff */
        .type           $_ZN7cutlass13device_kernelIN5flash19enable_sm80_to_sm89INS1_16FlashAttnBwdSm80INS1_25CollectiveMainloopBwdSm80ILi2ELi2EN4cute5tupleIJNS5_1CILi128EEES8_NS7_ILi64EEEEEENS_10bfloat16_tEfNS_4arch4Sm80ELb0ELb1ELb1ELb1ELb1ELb0ELb0ELb0ELi2ELi4ELi4ELi4ELb0EEENS1_21CollectiveEpilogueBwdISA_SB_SD_Li256ELb1ELb0ELi2EEENS1_19SingleTileSchedulerILb1ELb0ELb0ELi128EEEEEEEEEvNT_6ParamsE$_ZN4cute3eso3ESOILb1ELb0EJNS_6LayoutINS_5tupleIJNS3_IJNS_1CILi2EEES5_EEENS4_ILi8EEEEEENS3_IJNS3_IJNS4_ILi1EEES5_EEENS4_ILi4EEEEEEEEiEEC2ERKSD_RKi,@function
        .size           $_ZN7cutlass13device_kernelIN5flash19enable_sm80_to_sm89INS1_16FlashAttnBwdSm80INS1_25CollectiveMainloopBwdSm80ILi2ELi2EN4cute5tupleIJNS5_1CILi128EEES8_NS7_ILi64EEEEEENS_10bfloat16_tEfNS_4arch4Sm80ELb0ELb1ELb1ELb1ELb1ELb0ELb0ELb0ELi2ELi4ELi4ELi4ELb0EEENS1_21CollectiveEpilogueBwdISA_SB_SD_Li256ELb1ELb0ELi2EEENS1_19SingleTileSchedulerILb1ELb0ELb0ELi128EEEEEEEEEvNT_6ParamsE$_ZN4cute3eso3ESOILb1ELb0EJNS_6LayoutINS_5tupleIJNS3_IJNS_1CILi2EEES5_EEENS4_ILi8EEEEEENS3_IJNS3_IJNS4_ILi1EEES5_EEENS4_ILi4EEEEEEEEiEEC2ERKSD_RKi,($_ZN7cutlass13device_kernelIN5flash19enable_sm80_to_sm89INS1_16FlashAttnBwdSm80INS1_25CollectiveMainloopBwdSm80ILi2ELi2EN4cute5tupleIJNS5_1CILi128EEES8_NS7_ILi64EEEEEENS_10bfloat16_tEfNS_4arch4Sm80ELb0ELb1ELb1ELb1ELb1ELb0ELb0ELb0ELi2ELi4ELi4ELi4ELb0EEENS1_21CollectiveEpilogueBwdISA_SB_SD_Li256ELb1ELb0ELi2EEENS1_19SingleTileSchedulerILb1ELb0ELb0ELi128EEEEEEEEEvNT_6ParamsE$_ZN4cute3eso3ESOILb1ELb0EJNS_6LayoutINS_5tupleIJNS3_IJNS_1CILi2EEES5_EEES5_NS4_ILi8EEEEEENS3_IJNS3_IJNS_11ScaledBasisINS4_ILi1EEEJLi1EEEENS9_IS7_JLi0EEEEEEENS9_INS4_ILi64EEEJLi0EEEENS9_INS4_ILi16EEEJLi1EEEEEEEEENS_10ViewEngineINS_23ArithmeticTupleIteratorINS_15ArithmeticTupleIJiiEEEEEEEEEC2ERKSJ_RKSP_ - $_ZN7cutlass13device_kernelIN5flash19enable_sm80_to_sm89INS1_16FlashAttnBwdSm80INS1_25CollectiveMainloopBwdSm80ILi2ELi2EN4cute5tupleIJNS5_1CILi128EEES8_NS7_ILi64EEEEEENS_10bfloat16_tEfNS_4arch4Sm80ELb0ELb1ELb1ELb1ELb1ELb0ELb0ELb0ELi2ELi4ELi4ELi4ELb0EEENS1_21CollectiveEpilogueBwdISA_SB_SD_Li256ELb1ELb0ELi2EEENS1_19SingleTileSchedulerILb1ELb0ELb0ELi128EEEEEEEEEvNT_6ParamsE$_ZN4cute3eso3ESOILb1ELb0EJNS_6LayoutINS_5tupleIJNS3_IJNS_1CILi2EEES5_EEENS4_ILi8EEEEEENS3_IJNS3_IJNS4_ILi1EEES5_EEENS4_ILi4EEEEEEEEiEEC2ERKSD_RKi)
$_ZN7cutlass13device_kernelIN5flash19enable_sm80_to_sm89INS1_16FlashAttnBwdSm80INS1_25CollectiveMainloopBwdSm80ILi2ELi2EN4cute5tupleIJNS5_1CILi128EEES8_NS7_ILi64EEEEEENS_10bfloat16_tEfNS_4arch4Sm80ELb0ELb1ELb1ELb1ELb1ELb0ELb0ELb0ELi2ELi4ELi4ELi4ELb0EEENS1_21CollectiveEpilogueBwdISA_SB_SD_Li256ELb1ELb0ELi2EEENS1_19SingleTileSchedulerILb1ELb0ELb0ELi128EEEEEEEEEvNT_6ParamsE$_ZN4cute3eso3ESOILb1ELb0EJNS_6LayoutINS_5tupleIJNS3_IJNS_1CILi2EEES5_EEENS4_ILi8EEEEEENS3_IJNS3_IJNS4_ILi1EEES5_EEENS4_ILi4EEEEEEEEiEEC2ERKSD_RKi:
[----:B------:R-:W-:Y:S02]  /*ac30*/  IADD3 R2, R25, -c[0x0][0x20], RZ ;  /* 0x8000080019027a10 */ /* 0x000fe40007ffe0ff */
[----:B------:R-:W-:-:S03]  /*ac40*/  MOV R5, 0x0 ;  /* 0x0000000000057802 */ /* 0x000fc60000000f00 */
[----:B------:R1:W-:Y:S01]  /*ac50*/  STL [R2], R3 ;  /* 0x0000000302007387 */ /* 0x0003e20000100800 */
[----:B------:R-:W-:Y:S05]  /*ac60*/  RET.REL.NODEC R4 `(_ZN7cutlass13device_kernelIN5flash19enable_sm80_to_sm89INS1_16FlashAttnBwdSm80INS1_25CollectiveMainloopBwdSm80ILi2ELi2EN4cute5tupleIJNS5_1CILi128EEES8_NS7_ILi64EEEEEENS_10bfloat16_tEfNS_4arch4Sm80ELb0ELb1ELb1ELb1ELb1ELb0ELb0ELb0ELi2ELi4ELi4ELi4ELb0EEENS1_21CollectiveEpilogueBwdISA_SB_SD_Li256ELb1ELb0ELi2EEENS1_19SingleTileSchedulerILb1ELb0ELb0ELi128EEEEEEEEEvNT_6ParamsE) ;  /* 0xffff539004007950 */ /* 0x000fea0003c3ffff */
        .type           $_ZN7cutlass13device_kernelIN5flash19enable_sm80_to_sm89INS1_16FlashAttnBwdSm80INS1_25CollectiveMainloopBwdSm80ILi2ELi2EN4cute5tupleIJNS5_1CILi128EEES8_NS7_ILi64EEEEEENS_10bfloat16_tEfNS_4arch4Sm80ELb0ELb1ELb1ELb1ELb1ELb0ELb0ELb0ELi2ELi4ELi4ELi4ELb0EEENS1_21CollectiveEpilogueBwdISA_SB_SD_Li256ELb1ELb0ELi2EEENS1_19SingleTileSchedulerILb1ELb0ELb0ELi128EEEEEEEEEvNT_6ParamsE$_ZN4cute3eso3ESOILb1ELb0EJNS_6LayoutINS_5tupleIJNS3_IJNS_1CILi2EEES5_EEES5_NS4_ILi8EEEEEENS3_IJNS3_IJNS_11ScaledBasisINS4_ILi1EEEJLi1EEEENS9_IS7_JLi0EEEEEEENS9_INS4_ILi64EEEJLi0EEEENS9_INS4_ILi16EEEJLi1EEEEEEEEENS_10ViewEngineINS_23ArithmeticTupleIteratorINS_15ArithmeticTupleIJiiEEEEEEEEEC2ERKSJ_RKSP_,@function
        .size           $_ZN7cutlass13device_kernelIN5flash19enable_sm80_to_sm89INS1_16FlashAttnBwdSm80INS1_25CollectiveMainloopBwdSm80ILi2ELi2EN4cute5tupleIJNS5_1CILi128EEES8_NS7_ILi64EEEEEENS_10bfloat16_tEfNS_4arch4Sm80ELb0ELb1ELb1ELb1ELb1ELb0ELb0ELb0ELi2ELi4ELi4ELi4ELb0EEENS1_21CollectiveEpilogueBwdISA_SB_SD_Li256ELb1ELb0ELi2EEENS1_19SingleTileSchedulerILb1ELb0ELb0ELi128EEEEEEEEEvNT_6ParamsE$_ZN4cute3eso3ESOILb1ELb0EJNS_6LayoutINS_5tupleIJNS3_IJNS_1CILi2EEES5_EEES5_NS4_ILi8EEEEEENS3_IJNS3_IJNS_11ScaledBasisINS4_ILi1EEEJLi1EEEENS9_IS7_JLi0EEEEEEENS9_INS4_ILi64EEEJLi0EEEENS9_INS4_ILi16EEEJLi1EEEEEEEEENS_10ViewEngineINS_23ArithmeticTupleIteratorINS_15ArithmeticTupleIJiiEEEEEEEEEC2ERKSJ_RKSP_,($_ZN7cutlass13device_kernelIN5flash19enable_sm80_to_sm89INS1_16FlashAttnBwdSm80INS1_25CollectiveMainloopBwdSm80ILi2ELi2EN4cute5tupleIJNS5_1CILi128EEES8_NS7_ILi64EEEEEENS_10bfloat16_tEfNS_4arch4Sm80ELb0ELb1ELb1ELb1ELb1ELb0ELb0ELb0ELi2ELi4ELi4ELi4ELb0EEENS1_21CollectiveEpilogueBwdISA_SB_SD_Li256ELb1ELb0ELi2EEENS1_19SingleTileSchedulerILb1ELb0ELb0ELi128EEEEEEEEEvNT_6ParamsE$_ZN4cute3eso3ESOILb1ELb0EJNS_6LayoutINS_5tupleIJNS3_IJNS_1CILi2EEES5_EEES5_NS4_ILi8EEEEEENS3_IJNS3_IJNS_11ScaledBasisINS4_ILi1EEEJLi1EEEENS9_IS7_JLi0EEEEEEENS9_INS4_ILi64EEEJLi0EEEENS9_INS4_ILi16EEEJLi1EEEEEEEEENS_15ArithmeticTupleIJiiEEEEEC2ERKSJ_RKSL_ - $_ZN7cutlass13device_kernelIN5flash19enable_sm80_to_sm89INS1_16FlashAttnBwdSm80INS1_25CollectiveMainloopBwdSm80ILi2ELi2EN4cute5tupleIJNS5_1CILi128EEES8_NS7_ILi64EEEEEENS_10bfloat16_tEfNS_4arch4Sm80ELb0ELb1ELb1ELb1ELb1ELb0ELb0ELb0ELi2ELi4ELi4ELi4ELb0EEENS1_21CollectiveEpilogueBwdISA_SB_SD_Li256ELb1ELb0ELi2EEENS1_19SingleTileSchedulerILb1ELb0ELb0ELi128EEEEEEEEEvNT_6ParamsE$_ZN4cute3eso3ESOILb1ELb0EJNS_6LayoutINS_5tupleIJNS3_IJNS_1CILi2EEES5_EEES5_NS4_ILi8EEEEEENS3_IJNS3_IJNS_11ScaledBasisINS4_ILi1EEEJLi1EEEENS9_IS7_JLi0EEEEEEENS9_INS4_ILi64EEEJLi0EEEENS9_INS4_ILi16EEEJLi1EEEEEEEEENS_10ViewEngineINS_23ArithmeticTupleIteratorINS_15ArithmeticTupleIJiiEEEEEEEEEC2ERKSJ_RKSP_)
$_ZN7cutlass13device_kernelIN5flash19enable_sm80_to_sm89INS1_16FlashAttnBwdSm80INS1_25CollectiveMainloopBwdSm80ILi2ELi2EN4cute5tupleIJNS5_1CILi128EEES8_NS7_ILi64EEEEEENS_10bfloat16_tEfNS_4arch4Sm80ELb0ELb1ELb1ELb1ELb1ELb0ELb0ELb0ELi2ELi4ELi4ELi4ELb0EEENS1_21CollectiveEpilogueBwdISA_SB_SD_Li256ELb1ELb0ELi2EEENS1_19SingleTileSchedulerILb1ELb0ELb0ELi128EEEEEEEEEvNT_6ParamsE$_ZN4cute3eso3ESOILb1ELb0EJNS_6LayoutINS_5tupleIJNS3_IJNS_1CILi2EEES5_EEES5_NS4_ILi8EEEEEENS3_IJNS3_IJNS_11ScaledBasisINS4_ILi1EEEJLi1EEEENS9_IS7_JLi0EEEEEEENS9_INS4_ILi64EEEJLi0EEEENS9_INS4_ILi16EEEJLi1EEEEEEEEENS_10ViewEngineINS_23ArithmeticTupleIteratorINS_15ArithmeticTupleIJiiEEEEEEEEEC2ERKSJ_RKSP_:
[----:B------:R-:W-:Y:S02]  /*ac70*/  IADD3 R4, R13, -c[0x0][0x20], RZ ;  /* 0x800008000d047a10 */ /* 0x000fe40007ffe0ff */
[----:B------:R-:W-:-:S03]  /*ac80*/  MOV R7, 0x0 ;  /* 0x0000000000077802 */ /* 0x000fc60000000f00 */
[----:B------:R1:W-:Y:S04]  /*ac90*/  STL [R4], R2 ;  /* 0x0000000204007387 */ /* 0x0003e80000100800 */
[----:B------:R1:W-:Y:S01]  /*aca0*/  STL [R4+0x4], R3 ;  /* 0x0000040304007387 */ /* 0x0003e20000100800 */
[----:B------:R-:W-:Y:S05]  /*acb0*/  RET.REL.NODEC R6 `(_ZN7cutlass13device_kernelIN5flash19enable_sm80_to_sm89INS1_16FlashAttnBwdSm80INS1_25CollectiveMainloopBwdSm80ILi2ELi2EN4cute5tupleIJNS5_1CILi128EEES8_NS7_ILi64EEEEEENS_10bfloat16_tEfNS_4arch4Sm80ELb0ELb1ELb1ELb1ELb1ELb0ELb0ELb0ELi2ELi4ELi4ELi4ELb0EEENS1_21CollectiveEpilogueBwdISA_SB_SD_Li256ELb1ELb0ELi2EEENS1_19SingleTileSchedulerILb1ELb0ELb0ELi128EEEEEEEEEvNT_6ParamsE) ;  /* 0xffff534006007950 */ /* 0x000fea0003c3ffff */
        .type           $_ZN7cutlass13device_kernelIN5flash19enable_sm80_to_sm89INS1_16FlashAttnBwdSm80INS1_25CollectiveMainloopBwdSm80ILi2ELi2EN4cute5tupleIJNS5_1CILi128EEES8_NS7_ILi64EEEEEENS_10bfloat16_tEfNS_4arch4Sm80ELb0ELb1ELb1ELb1ELb1ELb0ELb0ELb0ELi2ELi4ELi4ELi4ELb0EEENS1_21CollectiveEpilogueBwdISA_SB_SD_Li256ELb1ELb0ELi2EEENS1_19SingleTileSchedulerILb1ELb0ELb0ELi128EEEEEEEEEvNT_6ParamsE$_ZN4cute3eso3ESOILb1ELb0EJNS_6LayoutINS_5tupleIJNS3_IJNS_1CILi2EEES5_EEES5_NS4_ILi8EEEEEENS3_IJNS3_IJNS_11ScaledBasisINS4_ILi1EEEJLi1EEEENS9_IS7_JLi0EEEEEEENS9_INS4_ILi64EEEJLi0EEEENS9_INS4_ILi16EEEJLi1EEEEEEEEENS_15ArithmeticTupleIJiiEEEEEC2ERKSJ_RKSL_,@function
        .size           $_ZN7cutlass13device_kernelIN5flash19enable_sm80_to_sm89INS1_16FlashAttnBwdSm80INS1_25CollectiveMainloopBwdSm80ILi2ELi2EN4cute5tupleIJNS5_1CILi128EEES8_NS7_ILi64EEEEEENS_10bfloat16_tEfNS_4arch4Sm80ELb0ELb1ELb1ELb1ELb1ELb0ELb0ELb0ELi2ELi4ELi4ELi4ELb0EEENS1_21CollectiveEpilogueBwdISA_SB_SD_Li256ELb1ELb0ELi2EEENS1_19SingleTileSchedulerILb1ELb0ELb0ELi128EEEEEEEEEvNT_6ParamsE$_ZN4cute3eso3ESOILb1ELb0EJNS_6LayoutINS_5tupleIJNS3_IJNS_1CILi2EEES5_EEES5_NS4_ILi8EEEEEENS3_IJNS3_IJNS_11ScaledBasisINS4_ILi1EEEJLi1EEEENS9_IS7_JLi0EEEEEEENS9_INS4_ILi64EEEJLi0EEEENS9_INS4_ILi16EEEJLi1EEEEEEEEENS_15ArithmeticTupleIJiiEEEEEC2ERKSJ_RKSL_,($_ZN7cutlass13device_kernelIN5flash19enable_sm80_to_sm89INS1_16FlashAttnBwdSm80INS1_25CollectiveMainloopBwdSm80ILi2ELi2EN4cute5tupleIJNS5_1CILi128EEES8_NS7_ILi64EEEEEENS_10bfloat16_tEfNS_4arch4Sm80ELb0ELb1ELb1ELb1ELb1ELb0ELb0ELb0ELi2ELi4ELi4ELi4ELb0EEENS1_21CollectiveEpilogueBwdISA_SB_SD_Li256ELb1ELb0ELi2EEENS1_19SingleTileSchedulerILb1ELb0ELb0ELi128EEEEEEEEEvNT_6ParamsE$_ZN4cute3eso3ESOILb1ELb0EJNS_6LayoutINS_5tupleIJNS3_IJNS_1CILi2EEES5_EEES6_EEENS3_IJNS3_IJNS4_ILi1EEES5_EEENS3_IJNS4_ILi32EEENS4_ILi64EEEEEEEEEEENS_10ViewEngineIPN7cutlass10bfloat16_tEEEEEC2ERKSE_RKSJ_ - $_ZN7cutlass13device_kernelIN5flash19enable_sm80_to_sm89INS1_16FlashAttnBwdSm80INS1_25CollectiveMainloopBwdSm80ILi2ELi2EN4cute5tupleIJNS5_1CILi128EEES8_NS7_ILi64EEEEEENS_10bfloat16_tEfNS_4arch4Sm80ELb0ELb1ELb1ELb1ELb1ELb0ELb0ELb0ELi2ELi4ELi4ELi4ELb0EEENS1_21CollectiveEpilogueBwdISA_SB_SD_Li256ELb1ELb0ELi2EEENS1_19SingleTileSchedulerILb1ELb0ELb0ELi128EEEEEEEEEvNT_6ParamsE$_ZN4cute3eso3ESOILb1ELb0EJNS_6LayoutINS_5tupleIJNS3_IJNS_1CILi2EEES5_EEES5_NS4_ILi8EEEEEENS3_IJNS3_IJNS_11ScaledBasisINS4_ILi1EEEJLi1EEEENS9_IS7_JLi0EEEEEEENS9_INS4_ILi64EEEJLi0EEEENS9_INS4_ILi16EEEJLi1EEEEEEEEENS_15ArithmeticTupleIJiiEEEEEC2ERKSJ_RKSL_)
$_ZN7cutlass13device_kernelIN5flash19enable_sm80_to_sm89INS1_16FlashAttnBwdSm80INS1_25CollectiveMainloopBwdSm80ILi2ELi2EN4cute5tupleIJNS5_1CILi128EEES8_NS7_ILi64EEEEEENS_10bfloat16_tEfNS_4arch4Sm80ELb0ELb1ELb1ELb1ELb1ELb0ELb0ELb0ELi2ELi4ELi4ELi4ELb0EEENS1_21CollectiveEpilogueBwdISA_SB_SD_Li256ELb1ELb0ELi2EEENS1_19SingleTileSchedulerILb1ELb0ELb0ELi128EEEEEEEEEvNT_6ParamsE$_ZN4cute3eso3ESOILb1ELb0EJNS_6LayoutINS_5tupleIJNS3_IJNS_1CILi2EEES5_EEES5_NS4_ILi8EEEEEENS3_IJNS3_IJNS_11ScaledBasisINS4_ILi1EEEJLi1EEEENS9_IS7_JLi0EEEEEEENS9_INS4_ILi64EEEJLi0EEEENS9_INS4_ILi16EEEJLi1EEEEEEEEENS_15ArithmeticTupleIJiiEEEEEC2ERKSJ_RKSL_:
[----:B------:R-:W-:Y:S02]  /*acc0*/  IADD3 R2, R13, -c[0x0][0x20], RZ ;  /* 0x800008000d027a10 */ /* 0x000fe40007ffe0ff */
[----:B------:R-:W-:-:S03]  /*acd0*/  MOV R5, 0x0 ;  /* 0x0000000000057802 */ /* 0x000fc60000000f00 */
[----:B------:R1:W-:Y:S04]  /*ace0*/  STL [R2], R20 ;  /* 0x0000001402007387 */ /* 0x0003e80000100800 */
[----:B------:R1:W-:Y:S01]  /*acf0*/  STL [R2+0x4], R21 ;  /* 0x0000041502007387 */ /* 0x0003e20000100800 */
[----:B------:R-:W-:Y:S05]  /*ad00*/  RET.REL.NODEC R4 `(_ZN7cutlass13device_kernelIN5flash19enable_sm80_to_sm89INS1_16FlashAttnBwdSm80INS1_25CollectiveMainloopBwdSm80ILi2ELi2EN4cute5tupleIJNS5_1CILi128EEES8_NS7_ILi64EEEEEENS_10bfloat16_tEfNS_4arch4Sm80ELb0ELb1ELb1ELb1ELb1ELb0ELb0ELb0ELi2ELi4ELi4ELi4ELb0EEENS1_21CollectiveEpilogueBwdISA_SB_SD_Li256ELb1ELb0ELi2EEENS1_19SingleTileSchedulerILb1ELb0ELb0ELi128EEEEEEEEEvNT_6ParamsE) ;  /* 0xffff52f004007950 */ /* 0x000fea0003c3ffff */
        .type           $_ZN7cutlass13device_kernelIN5flash19enable_sm80_to_sm89INS1_16FlashAttnBwdSm80INS1_25CollectiveMainloopBwdSm80ILi2ELi2EN4cute5tupleIJNS5_1CILi128EEES8_NS7_ILi64EEEEEENS_10bfloat16_tEfNS_4arch4Sm80ELb0ELb1ELb1ELb1ELb1ELb0ELb0ELb0ELi2ELi4ELi4ELi4ELb0EEENS1_21CollectiveEpilogueBwdISA_SB_SD_Li256ELb1ELb0ELi2EEENS1_19SingleTileSchedulerILb1ELb0ELb0ELi128EEEEEEEEEvNT_6ParamsE$_ZN4cute3eso3ESOILb1ELb0EJNS_6LayoutINS_5tupleIJNS3_IJNS_1CILi2EEES5_EEES6_EEENS3_IJNS3_IJNS4_ILi1EEES5_EEENS3_IJNS4_ILi32EEENS4_ILi64EEEEEEEEEEENS_10ViewEngineIPN7cutlass10bfloat16_tEEEEEC2ERKSE_RKSJ_,@function
        .size           $_ZN7cutlass13device_kernelIN5flash19enable_sm80_to_sm89INS1_16FlashAttnBwdSm80INS1_25CollectiveMainloopBwdSm80ILi2ELi2EN4cute5tupleIJNS5_1CILi128EEES8_NS7_ILi64EEEEEENS_10bfloat16_tEfNS_4arch4Sm80ELb0ELb1ELb1ELb1ELb1ELb0ELb0ELb0ELi2ELi4ELi4ELi4ELb0EEENS1_21CollectiveEpilogueBwdISA_SB_SD_Li256ELb1ELb0ELi2EEENS1_19SingleTileSchedulerILb1ELb0ELb0ELi128EEEEEEEEEvNT_6ParamsE$_ZN4cute3eso3ESOILb1ELb0EJNS_6LayoutINS_5tupleIJNS3_IJNS_1CILi2EEES5_EEES6_EEENS3_IJNS3_IJNS4_ILi1EEES5_EEENS3_IJNS4_ILi32EEENS4_ILi64EEEEEEEEEEENS_10ViewEngineIPN7cutlass10bfloat16_tEEEEEC2ERKSE_RKSJ_,($_ZN7cutlass13device_kernelIN5flash19enable_sm80_to_sm89INS1_16FlashAttnBwdSm80INS1_25CollectiveMainloopBwdSm80ILi2ELi2EN4cute5tupleIJNS5_1CILi128EEES8_NS7_ILi64EEEEEENS_10bfloat16_tEfNS_4arch4Sm80ELb0ELb1ELb1ELb1ELb1ELb0ELb0ELb0ELi2ELi4ELi4ELi4ELb0EEENS1_21CollectiveEpilogueBwdISA_SB_SD_Li256ELb1ELb0ELi2EEENS1_19SingleTileSchedulerILb1ELb0ELb0ELi128EEEEEEEEEvNT_6ParamsE$_ZN4cute3eso3ESOILb1ELb0EJNS_6LayoutINS_5tupleIJNS3_IJNS_1CILi2EEES5_EEES6_EEENS3_IJNS3_IJNS4_ILi1EEES5_EEENS3_IJNS4_ILi32EEENS4_ILi64EEEEEEEEEEEiEEC2ERKSE_RKi - $_ZN7cutlass13device_kernelIN5flash19enable_sm80_to_sm89INS1_16FlashAttnBwdSm80INS1_25CollectiveMainloopBwdSm80ILi2ELi2EN4cute5tupleIJNS5_1CILi128EEES8_NS7_ILi64EEEEEENS_10bfloat16_tEfNS_4arch4Sm80ELb0ELb1ELb1ELb1ELb1ELb0ELb0ELb0ELi2ELi4ELi4ELi4ELb0EEENS1_21CollectiveEpilogueBwdISA_SB_SD_Li256ELb1ELb0ELi2EEENS1_19SingleTileSchedulerILb1ELb0ELb0ELi128EEEEEEEEEvNT_6ParamsE$_ZN4cute3eso3ESOILb1ELb0EJNS_6LayoutINS_5tupleIJNS3_IJNS_1CILi2EEES5_EEES6_EEENS3_IJNS3_IJNS4_ILi1EEES5_EEENS3_IJNS4_ILi32EEENS4_ILi64EEEEEEEEEEENS_10ViewEngineIPN7cutlass10bfloat16_tEEEEEC2ERKSE_RKSJ_)
$_ZN7cutlass13device_kernelIN5flash19enable_sm80_to_sm89INS1_16FlashAttnBwdSm80INS1_25CollectiveMainloopBwdSm80ILi2ELi2EN4cute5tupleIJNS5_1CILi128EEES8_NS7_ILi64EEEEEENS_10bfloat16_tEfNS_4arch4Sm80ELb0ELb1ELb1ELb1ELb1ELb0ELb0ELb0ELi2ELi4ELi4ELi4ELb0EEENS1_21CollectiveEpilogueBwdISA_SB_SD_Li256ELb1ELb0ELi2EEENS1_19SingleTileSchedulerILb1ELb0ELb0ELi128EEEEEEEEEvNT_6ParamsE$_ZN4cute3eso3ESOILb1ELb0EJNS_6LayoutINS_5tupleIJNS3_IJNS_1CILi2EEES5_EEES6_EEENS3_IJNS3_IJNS4_ILi1EEES5_EEENS3_IJNS4_ILi32EEENS4_ILi64EEEEEEEEEEENS_10ViewEngineIPN7cutlass10bfloat16_tEEEEEC2ERKSE_RKSJ_:
[----:B------:R-:W-:Y:S01]  /*ad10*/  IADD3 R2, R70, -c[0x0][0x20], RZ ;  /* 0x8000080046027a10 */ /* 0x000fe20007ffe0ff */
[----:B------:R-:W-:Y:S01]  /*ad20*/  IMAD.MOV.U32 R7, RZ, RZ, R3 ;  /* 0x000000ffff077224 */ /* 0x000fe200078e0003 */
[----:B------:R-:W-:-:S04]  /*ad30*/  MOV R5, 0x0 ;  /* 0x0000000000057802 */ /* 0x000fc80000000f00 */
[----:B------:R1:W-:Y:S01]  /*ad40*/  STL.64 [R2], R6 ;  /* 0x0000000602007387 */ /* 0x0003e20000100a00 */
[----:B------:R-:W-:Y:S05]  /*ad50*/  RET.REL.NODEC R4 `(_ZN7cutlass13device_kernelIN5flash19enable_sm80_to_sm89INS1_16FlashAttnBwdSm80INS1_25CollectiveMainloopBwdSm80ILi2ELi2EN4cute5tupleIJNS5_1CILi128EEES8_NS7_ILi64EEEEEENS_10bfloat16_tEfNS_4arch4Sm80ELb0ELb1ELb1ELb1ELb1ELb0ELb0ELb0ELi2ELi4ELi4ELi4ELb0EEENS1_21CollectiveEpilogueBwdISA_SB_SD_Li256ELb1ELb0ELi2EEENS1_19SingleTileSchedulerILb1ELb0ELb0ELi128EEEEEEEEEvNT_6ParamsE) ;  /* 0xffff52a004007950 */ /* 0x000fea0003c3ffff */
        .type           $_ZN7cutlass13device_kernelIN5flash19enable_sm80_to_sm89INS1_16FlashAttnBwdSm80INS1_25CollectiveMainloopBwdSm80ILi2ELi2EN4cute5tupleIJNS5_1CILi128EEES8_NS7_ILi64EEEEEENS_10bfloat16_tEfNS_4arch4Sm80ELb0ELb1ELb1ELb1ELb1ELb0ELb0ELb0ELi2ELi4ELi4ELi4ELb0EEENS1_21CollectiveEpilogueBwdISA_SB_SD_Li256ELb1ELb0ELi2EEENS1_19SingleTileSchedulerILb1ELb0ELb0ELi128EEEEEEEEEvNT_6ParamsE$_ZN4cute3eso3ESOILb1ELb0EJNS_6LayoutINS_5tupleIJNS3_IJNS_1CILi2EEES5_EEES6_EEENS3_IJNS3_IJNS4_ILi1EEES5_EEENS3_IJNS4_ILi32EEENS4_ILi64EEEEEEEEEEEiEEC2ERKSE_RKi,@function
        .size           $_ZN7cutlass13device_kernelIN5flash19enable_sm80_to_sm89INS1_16FlashAttnBwdSm80INS1_25CollectiveMainloopBwdSm80ILi2ELi2EN4cute5tupleIJNS5_1CILi128EEES8_NS7_ILi64EEEEEENS_10bfloat16_tEfNS_4arch4Sm80ELb0ELb1ELb1ELb1ELb1ELb0ELb0ELb0ELi2ELi4ELi4ELi4ELb0EEENS1_21CollectiveEpilogueBwdISA_SB_SD_Li256ELb1ELb0ELi2EEENS1_19SingleTileSchedulerILb1ELb0ELb0ELi128EEEEEEEEEvNT_6ParamsE$_ZN4cute3eso3ESOILb1ELb0EJNS_6LayoutINS_5tupleIJNS3_IJNS_1CILi2EEES5_EEES6_EEENS3_IJNS3_IJNS4_ILi1EEES5_EEENS3_IJNS4_ILi32EEENS4_ILi64EEEEEEEEEEEiEEC2ERKSE_RKi,($_ZN7cutlass13device_kernelIN5flash19enable_sm80_to_sm89INS1_16FlashAttnBwdSm80INS1_25CollectiveMainloopBwdSm80ILi2ELi2EN4cute5tupleIJNS5_1CILi128EEES8_NS7_ILi64EEEEEENS_10bfloat16_tEfNS_4arch4Sm80ELb0ELb1ELb1ELb1ELb1ELb0ELb0ELb0ELi2ELi4ELi4ELi4ELb0EEENS1_21CollectiveEpilogueBwdISA_SB_SD_Li256ELb1ELb0ELi2EEENS1_19SingleTileSchedulerILb1ELb0ELb0ELi128EEEEEEEEEvNT_6ParamsE$_ZN4cute3eso3ESOILb1ELb0EJNS_6LayoutINS_5tupleIJNS3_IJNS_1CILi2EEES5_S5_EEEEEENS3_IJNS3_IJNS4_ILi1EEES5_NS4_ILi4EEEEEEEEEEENS_10ViewEngineIPN7cutlass10bfloat16_tEEEEEC2ERKSC_RKSH_ - $_ZN7cutlass13device_kernelIN5flash19enable_sm80_to_sm89INS1_16FlashAttnBwdSm80INS1_25CollectiveMainloopBwdSm80ILi2ELi2EN4cute5tupleIJNS5_1CILi128EEES8_NS7_ILi64EEEEEENS_10bfloat16_tEfNS_4arch4Sm80ELb0ELb1ELb1ELb1ELb1ELb0ELb0ELb0ELi2ELi4ELi4ELi4ELb0EEENS1_21CollectiveEpilogueBwdISA_SB_SD_Li256ELb1ELb0ELi2EEENS1_19SingleTileSchedulerILb1ELb0ELb0ELi128EEEEEEEEEvNT_6ParamsE$_ZN4cute3eso3ESOILb1ELb0EJNS_6LayoutINS_5tupleIJNS3_IJNS_1CILi2EEES5_EEES6_EEENS3_IJNS3_IJNS4_ILi1EEES5_EEENS3_IJNS4_ILi32EEENS4_ILi64EEEEEEEEEEEiEEC2ERKSE_RKi)
$_ZN7cutlass13device_kernelIN5flash19enable_sm80_to_sm89INS1_16FlashAttnBwdSm80INS1_25CollectiveMainloopBwdSm80ILi2ELi2EN4cute5tupleIJNS5_1CILi128EEES8_NS7_ILi64EEEEEENS_10bfloat16_tEfNS_4arch4Sm80ELb0ELb1ELb1ELb1ELb1ELb0ELb0ELb0ELi2ELi4ELi4ELi4ELb0EEENS1_21CollectiveEpilogueBwdISA_SB_SD_Li256ELb1ELb0ELi2EEENS1_19SingleTileSchedulerILb1ELb0ELb0ELi128EEEEEEEEEvNT_6ParamsE$_ZN4cute3eso3ESOILb1ELb0EJNS_6LayoutINS_5tupleIJNS3_IJNS_1CILi2EEES5_EEES6_EEENS3_IJNS3_IJNS4_ILi1EEES5_EEENS3_IJNS4_ILi32EEENS4_ILi64EEEEEEEEEEEiEEC2ERKSE_RKi:
[----:B------:R-:W-:Y:S02]  /*ad60*/  IADD3 R2, R70, -c[0x0][0x20], RZ ;  /* 0x8000080046027a10 */ /* 0x000fe40007ffe0ff */
[----:B------:R-:W-:-:S03]  /*ad70*/  MOV R5, 0x0 ;  /* 0x0000000000057802 */ /* 0x000fc60000000f00 */
[----:B------:R1:W-:Y:S01]  /*ad80*/  STL [R2], R3 ;  /* 0x0000000302007387 */ /* 0x0003e20000100800 */
[----:B------:R-:W-:Y:S05]  /*ad90*/  RET.REL.NODEC R4 `(_ZN7cutlass13device_kernelIN5flash19enable_sm80_to_sm89INS1_16FlashAttnBwdSm80INS1_25CollectiveMainloopBwdSm80ILi2ELi2EN4cute5tupleIJNS5_1CILi128EEES8_NS7_ILi64EEEEEENS_10bfloat16_tEfNS_4arch4Sm80ELb0ELb1ELb1ELb1ELb1ELb0ELb0ELb0ELi2ELi4ELi4ELi4ELb0EEENS1_21CollectiveEpilogueBwdISA_SB_SD_Li256ELb1ELb0ELi2EEENS1_19SingleTileSchedulerILb1ELb0ELb0ELi128EEEEEEEEEvNT_6ParamsE) ;  /* 0xffff526004007950 */ /* 0x000fea0003c3ffff */
        .type           $_ZN7cutlass13device_kernelIN5flash19enable_sm80_to_sm89INS1_16FlashAttnBwdSm80INS1_25CollectiveMainloopBwdSm80ILi2ELi2EN4cute5tupleIJNS5_1CILi128EEES8_NS7_ILi64EEEEEENS_10bfloat16_tEfNS_4arch4Sm80ELb0ELb1ELb1ELb1ELb1ELb0ELb0ELb0ELi2ELi4ELi4ELi4ELb0EEENS1_21CollectiveEpilogueBwdISA_SB_SD_Li256ELb1ELb0ELi2EEENS1_19SingleTileSchedulerILb1ELb0ELb0ELi128EEEEEEEEEvNT_6ParamsE$_ZN4cute3eso3ESOILb1ELb0EJNS_6LayoutINS_5tupleIJNS3_IJNS_1CILi2EEES5_S5_EEEEEENS3_IJNS3_IJNS4_ILi1EEES5_NS4_ILi4EEEEEEEEEEENS_10ViewEngineIPN7cutlass10bfloat16_tEEEEEC2ERKSC_RKSH_,@function
        .size           $_ZN7cutlass13device_kernelIN5flash19enable_sm80_to_sm89INS1_16FlashAttnBwdSm80INS1_25CollectiveMainloopBwdSm80ILi2ELi2EN4cute5tupleIJNS5_1CILi128EEES8_NS7_ILi64EEEEEENS_10bfloat16_tEfNS_4arch4Sm80ELb0ELb1ELb1ELb1ELb1ELb0ELb0ELb0ELi2ELi4ELi4ELi4ELb0EEENS1_21CollectiveEpilogueBwdISA_SB_SD_Li256ELb1ELb0ELi2EEENS1_19SingleTileSchedulerILb1ELb0ELb0ELi128EEEEEEEEEvNT_6ParamsE$_ZN4cute3eso3ESOILb1ELb0EJNS_6LayoutINS_5tupleIJNS3_IJNS_1CILi2EEES5_S5_EEEEEENS3_IJNS3_IJNS4_ILi1EEES5_NS4_ILi4EEEEEEEEEEENS_10ViewEngineIPN7cutlass10bfloat16_tEEEEEC2ERKSC_RKSH_,($_ZN7cutlass13device_kernelIN5flash19enable_sm80_to_sm89INS1_16FlashAttnBwdSm80INS1_25CollectiveMainloopBwdSm80ILi2ELi2EN4cute5tupleIJNS5_1CILi128EEES8_NS7_ILi64EEEEEENS_10bfloat16_tEfNS_4arch4Sm80ELb0ELb1ELb1ELb1ELb1ELb0ELb0ELb0ELi2ELi4ELi4ELi4ELb0EEENS1_21CollectiveEpilogueBwdISA_SB_SD_Li256ELb1ELb0ELi2EEENS1_19SingleTileSchedulerILb1ELb0ELb0ELi128EEEEEEEEEvNT_6ParamsE$_ZN4cute3eso3ESOILb1ELb0EJNS_6LayoutINS_5tupleIJNS3_IJNS_1CILi2EEES5_S5_EEEEEENS3_IJNS3_IJNS4_ILi1EEES5_NS4_ILi4EEEEEEEEEEEiEEC2ERKSC_RKi - $_ZN7cutlass13device_kernelIN5flash19enable_sm80_to_sm89INS1_16FlashAttnBwdSm80INS1_25CollectiveMainloopBwdSm80ILi2ELi2EN4cute5tupleIJNS5_1CILi128EEES8_NS7_ILi64EEEEEENS_10bfloat16_tEfNS_4arch4Sm80ELb0ELb1ELb1ELb1ELb1ELb0ELb0ELb0ELi2ELi4ELi4ELi4ELb0EEENS1_21CollectiveEpilogueBwdISA_SB_SD_Li256ELb1ELb0ELi2EEENS1_19SingleTileSchedulerILb1ELb0ELb0ELi128EEEEEEEEEvNT_6ParamsE$_ZN4cute3eso3ESOILb1ELb0EJNS_6LayoutINS_5tupleIJNS3_IJNS_1CILi2EEES5_S5_EEEEEENS3_IJNS3_IJNS4_ILi1EEES5_NS4_ILi4EEEEEEEEEEENS_10ViewEngineIPN7cutlass10bfloat16_tEEEEEC2ERKSC_RKSH_)
$_ZN7cutlass13device_kernelIN5flash19enable_sm80_to_sm89INS1_16FlashAttnBwdSm80INS1_25CollectiveMainloopBwdSm80ILi2ELi2EN4cute5tupleIJNS5_1CILi128EEES8_NS7_ILi64EEEEEENS_10bfloat16_tEfNS_4arch4Sm80ELb0ELb1ELb1ELb1ELb1ELb0ELb0ELb0ELi2ELi4ELi4ELi4ELb0EEENS1_21CollectiveEpilogueBwdISA_SB_SD_Li256ELb1ELb0ELi2EEENS1_19SingleTileSchedulerILb1ELb0ELb0ELi128EEEEEEEEEvNT_6ParamsE$_ZN4cute3eso3ESOILb1ELb0EJNS_6LayoutINS_5tupleIJNS3_IJNS_1CILi2EEES5_S5_EEEEEENS3_IJNS3_IJNS4_ILi1EEES5_NS4_ILi4EEEEEEEEEEENS_10ViewEngineIPN7cutlass10bfloat16_tEEEEEC2ERKSC_RKSH_:
[----:B------:R-:W-:Y:S01]  /*ada0*/  IADD3 R2, R70, -c[0x0][0x20], RZ ;  /* 0x8000080046027a10 */ /* 0x000fe20007ffe0ff */
[----:B------:R-:W-:Y:S01]  /*adb0*/  IMAD.MOV.U32 R7, RZ, RZ, R3 ;  /* 0x000000ffff077224 */ /* 0x000fe200078e0003 */
[----:B------:R-:W-:-:S04]  /*adc0*/  MOV R5, 0x0 ;  /* 0x0000000000057802 */ /* 0x000fc80000000f00 */
[----:B------:R1:W-:Y:S01]  /*add0*/  STL.64 [R2], R6 ;  /* 0x0000000602007387 */ /* 0x0003e20000100a00 */
[----:B------:R-:W-:Y:S05]  /*ade0*/  RET.REL.NODEC R4 `(_ZN7cutlass13device_kernelIN5flash19enable_sm80_to_sm89INS1_16FlashAttnBwdSm80INS1_25CollectiveMainloopBwdSm80ILi2ELi2EN4cute5tupleIJNS5_1CILi128EEES8_NS7_ILi64EEEEEENS_10bfloat16_tEfNS_4arch4Sm80ELb0ELb1ELb1ELb1ELb1ELb0ELb0ELb0ELi2ELi4ELi4ELi4ELb0EEENS1_21CollectiveEpilogueBwdISA_SB_SD_Li256ELb1ELb0ELi2EEENS1_19SingleTileSchedulerILb1ELb0ELb0ELi128EEEEEEEEEvNT_6ParamsE) ;  /* 0xffff521004007950 */ /* 0x000fea0003c3ffff */
        .type           $_ZN7cutlass13device_kernelIN5flash19enable_sm80_to_sm89INS1_16FlashAttnBwdSm80INS1_25CollectiveMainloopBwdSm80ILi2ELi2EN4cute5tupleIJNS5_1CILi128EEES8_NS7_ILi64EEEEEENS_10bfloat16_tEfNS_4arch4Sm80ELb0ELb1ELb1ELb1ELb1ELb0ELb0ELb0ELi2ELi4ELi4ELi4ELb0EEENS1_21CollectiveEpilogueBwdISA_SB_SD_Li256ELb1ELb0ELi2EEENS1_19SingleTileSchedulerILb1ELb0ELb0ELi128EEEEEEEEEvNT_6ParamsE$_ZN4cute3eso3ESOILb1ELb0EJNS_6LayoutINS_5tupleIJNS3_IJNS_1CILi2EEES5_S5_EEEEEENS3_IJNS3_IJNS4_ILi1EEES5_NS4_ILi4EEEEEEEEEEEiEEC2ERKSC_RKi,@function
        .size           $_ZN7cutlass13device_kernelIN5flash19enable_sm80_to_sm89INS1_16FlashAttnBwdSm80INS1_25CollectiveMainloopBwdSm80ILi2ELi2EN4cute5tupleIJNS5_1CILi128EEES8_NS7_ILi64EEEEEENS_10bfloat16_tEfNS_4arch4Sm80ELb0ELb1ELb1ELb1ELb1ELb0ELb0ELb0ELi2ELi4ELi4ELi4ELb0EEENS1_21CollectiveEpilogueBwdISA_SB_SD_Li256ELb1ELb0ELi2EEENS1_19SingleTileSchedulerILb1ELb0ELb0ELi128EEEEEEEEEvNT_6ParamsE$_ZN4cute3eso3ESOILb1ELb0EJNS_6LayoutINS_5tupleIJNS3_IJNS_1CILi2EEES5_S5_EEEEEENS3_IJNS3_IJNS4_ILi1EEES5_NS4_ILi4EEEEEEEEEEEiEEC2ERKSC_RKi,($_ZN7cutlass13device_kernelIN5flash19enable_sm80_to_sm89INS1_16FlashAttnBwdSm80INS1_25CollectiveMainloopBwdSm80ILi2ELi2EN4cute5tupleIJNS5_1CILi128EEES8_NS7_ILi64EEEEEENS_10bfloat16_tEfNS_4arch4Sm80ELb0ELb1ELb1ELb1ELb1ELb0ELb0ELb0ELi2ELi4ELi4ELi4ELb0EEENS1_21CollectiveEpilogueBwdISA_SB_SD_Li256ELb1ELb0ELi2EEENS1_19SingleTileSchedulerILb1ELb0ELb0ELi128EEEEEEEEEvNT_6ParamsE$_ZN4cute3eso3ESOILb1ELb0EJNS_6LayoutINS_5tupleIJNS3_IJNS_1CILi2EEES5_S5_EEES5_EEENS3_IJNS3_IJNS4_ILi1EEES5_NS4_ILi4EEEEEENS4_ILi64EEEEEEEENS_10ViewEngineIPN7cutlass10bfloat16_tEEEEEC2ERKSD_RKSI_ - $_ZN7cutlass13device_kernelIN5flash19enable_sm80_to_sm89INS1_16FlashAttnBwdSm80INS1_25CollectiveMainloopBwdSm80ILi2ELi2EN4cute5tupleIJNS5_1CILi128EEES8_NS7_ILi64EEEEEENS_10bfloat16_tEfNS_4arch4Sm80ELb0ELb1ELb1ELb1ELb1ELb0ELb0ELb0ELi2ELi4ELi4ELi4ELb0EEENS1_21CollectiveEpilogueBwdISA_SB_SD_Li256ELb1ELb0ELi2EEENS1_19SingleTileSchedulerILb1ELb0ELb0ELi128EEEEEEEEEvNT_6ParamsE$_ZN4cute3eso3ESOILb1ELb0EJNS_6LayoutINS_5tupleIJNS3_IJNS_1CILi2EEES5_S5_EEEEEENS3_IJNS3_IJNS4_ILi1EEES5_NS4_ILi4EEEEEEEEEEEiEEC2ERKSC_RKi)
$_ZN7cutlass13device_kernelIN5flash19enable_sm80_to_sm89INS1_16FlashAttnBwdSm80INS1_25CollectiveMainloopBwdSm80ILi2ELi2EN4cute5tupleIJNS5_1CILi128EEES8_NS7_ILi64EEEEEENS_10bfloat16_tEfNS_4arch4Sm80ELb0ELb1ELb1ELb1ELb1ELb0ELb0ELb0ELi2ELi4ELi4ELi4ELb0EEENS1_21CollectiveEpilogueBwdISA_SB_SD_Li256ELb1ELb0ELi2EEENS1_19SingleTileSchedulerILb1ELb0ELb0ELi128EEEEEEEEEvNT_6ParamsE$_ZN4cute3eso3ESOILb1ELb0EJNS_6LayoutINS_5tupleIJNS3_IJNS_1CILi2EEES5_S5_EEEEEENS3_IJNS3_IJNS4_ILi1EEES5_NS4_ILi4EEEEEEEEEEEiEEC2ERKSC_RKi:
[----:B------:R-:W-:Y:S02]  /*adf0*/  IADD3 R2, R70, -c[0x0][0x20], RZ ;  /* 0x8000080046027a10 */ /* 0x000fe40007ffe0ff */
[----:B------:R-:W-:-:S03]  /*ae00*/  MOV R5, 0x0 ;  /* 0x0000000000057802 */ /* 0x000fc60000000f00 */
[----:B------:R1:W-:Y:S01]  /*ae10*/  STL [R2], R3 ;  /* 0x0000000302007387 */ /* 0x0003e20000100800 */
[----:B------:R-:W-:Y:S05]  /*ae20*/  RET.REL.NODEC R4 `(_ZN7cutlass13device_kernelIN5flash19enable_sm80_to_sm89INS1_16FlashAttnBwdSm80INS1_25CollectiveMainloopBwdSm80ILi2ELi2EN4cute5tupleIJNS5_1CILi128EEES8_NS7_ILi64EEEEEENS_10bfloat16_tEfNS_4arch4Sm80ELb0ELb1ELb1ELb1ELb1ELb0ELb0ELb0ELi2ELi4ELi4ELi4ELb0EEENS1_21CollectiveEpilogueBwdISA_SB_SD_Li256ELb1ELb0ELi2EEENS1_19SingleTileSchedulerILb1ELb0ELb0ELi128EEEEEEEEEvNT_6ParamsE) ;  /* 0xffff51d004007950 */ /* 0x000fea0003c3ffff */
        .type           $_ZN7cutlass13device_kernelIN5flash19enable_sm80_to_sm89INS1_16FlashAttnBwdSm80INS1_25CollectiveMainloopBwdSm80ILi2ELi2EN4cute5tupleIJNS5_1CILi128EEES8_NS7_ILi64EEEEEENS_10bfloat16_tEfNS_4arch4Sm80ELb0ELb1ELb1ELb1ELb1ELb0ELb0ELb0ELi2ELi4ELi4ELi4ELb0EEENS1_21CollectiveEpilogueBwdISA_SB_SD_Li256ELb1ELb0ELi2EEENS1_19SingleTileSchedulerILb1ELb0ELb0ELi128EEEEEEEEEvNT_6ParamsE$_ZN4cute3eso3ESOILb1ELb0EJNS_6LayoutINS_5tupleIJNS3_IJNS_1CILi2EEES5_S5_EEES5_EEENS3_IJNS3_IJNS4_ILi1EEES5_NS4_ILi4EEEEEENS4_ILi64EEEEEEEENS_10ViewEngineIPN7cutlass10bfloat16_tEEEEEC2ERKSD_RKSI_,@function
        .size           $_ZN7cutlass13device_kernelIN5flash19enable_sm80_to_sm89INS1_16FlashAttnBwdSm80INS1_25CollectiveMainloopBwdSm80ILi2ELi2EN4cute5tupleIJNS5_1CILi128EEES8_NS7_ILi64EEEEEENS_10bfloat16_tEfNS_4arch4Sm80ELb0ELb1ELb1ELb1ELb1ELb0ELb0ELb0ELi2ELi4ELi4ELi4ELb0EEENS1_21CollectiveEpilogueBwdISA_SB_SD_Li256ELb1ELb0ELi2EEENS1_19SingleTileSchedulerILb1ELb0ELb0ELi128EEEEEEEEEvNT_6ParamsE$_ZN4cute3eso3ESOILb1ELb0EJNS_6LayoutINS_5tupleIJNS3_IJNS_1CILi2EEES5_S5_EEES5_EEENS3_IJNS3_IJNS4_ILi1EEES5_NS4_ILi4EEEEEENS4_ILi64EEEEEEEENS_10ViewEngineIPN7cutlass10bfloat16_tEEEEEC2ERKSD_RKSI_,($_ZN7cutlass13device_kernelIN5flash19enable_sm80_to_sm89INS1_16FlashAttnBwdSm80INS1_25CollectiveMainloopBwdSm80ILi2ELi2EN4cute5tupleIJNS5_1CILi128EEES8_NS7_ILi64EEEEEENS_10bfloat16_tEfNS_4arch4Sm80ELb0ELb1ELb1ELb1ELb1ELb0ELb0ELb0ELi2ELi4ELi4ELi4ELb0EEENS1_21CollectiveEpilogueBwdISA_SB_SD_Li256ELb1ELb0ELi2EEENS1_19SingleTileSchedulerILb1ELb0ELb0ELi128EEEEEEEEEvNT_6ParamsE$_ZN4cute3eso3ESOILb1ELb0EJNS_6LayoutINS_5tupleIJNS3_IJNS_1CILi2EEES5_S5_EEES5_EEENS3_IJNS3_IJNS4_ILi1EEES5_NS4_ILi4EEEEEENS4_ILi64EEEEEEEEiEEC2ERKSD_RKi - $_ZN7cutlass13device_kernelIN5flash19enable_sm80_to_sm89INS1_16FlashAttnBwdSm80INS1_25CollectiveMainloopBwdSm80ILi2ELi2EN4cute5tupleIJNS5_1CILi128EEES8_NS7_ILi64EEEEEENS_10bfloat16_tEfNS_4arch4Sm80ELb0ELb1ELb1ELb1ELb1ELb0ELb0ELb0ELi2ELi4ELi4ELi4ELb0EEENS1_21CollectiveEpilogueBwdISA_SB_SD_Li256ELb1ELb0ELi2EEENS1_19SingleTileSchedulerILb1ELb0ELb0ELi128EEEEEEEEEvNT_6ParamsE$_ZN4cute3eso3ESOILb1ELb0EJNS_6LayoutINS_5tupleIJNS3_IJNS_1CILi2EEES5_S5_EEES5_EEENS3_IJNS3_IJNS4_ILi1EEES5_NS4_ILi4EEEEEENS4_ILi64EEEEEEEENS_10ViewEngineIPN7cutlass10bfloat16_tEEEEEC2ERKSD_RKSI_)
$_ZN7cutlass13device_kernelIN5flash19enable_sm80_to_sm89INS1_16FlashAttnBwdSm80INS1_25CollectiveMainloopBwdSm80ILi2ELi2EN4cute5tupleIJNS5_1CILi128EEES8_NS7_ILi64EEEEEENS_10bfloat16_tEfNS_4arch4Sm80ELb0ELb1ELb1ELb1ELb1ELb0ELb0ELb0ELi2ELi4ELi4ELi4ELb0EEENS1_21CollectiveEpilogueBwdISA_SB_SD_Li256ELb1ELb0ELi2EEENS1_19SingleTileSchedulerILb1ELb0ELb0ELi128EEEEEEEEEvNT_6ParamsE$_ZN4cute3eso3ESOILb1ELb0EJNS_6LayoutINS_5tupleIJNS3_IJNS_1CILi2EEES5_S5_EEES5_EEENS3_IJNS3_IJNS4_ILi1EEES5_NS4_ILi4EEEEEENS4_ILi64EEEEEEEENS_10ViewEngineIPN7cutlass10bfloat16_tEEEEEC2ERKSD_RKSI_:
[----:B------:R-:W-:Y:S01]  /*ae30*/  IADD3 R2, R25, -c[0x0][0x20], RZ ;  /* 0x8000080019027a10 */ /* 0x000fe20007ffe0ff */
[----:B------:R-:W-:Y:S01]  /*ae40*/  IMAD.MOV.U32 R7, RZ, RZ, R3 ;  /* 0x000000ffff077224 */ /* 0x000fe200078e0003 */
[----:B------:R-:W-:-:S04]  /*ae50*/  MOV R5, 0x0 ;  /* 0x0000000000057802 */ /* 0x000fc80000000f00 */
[----:B------:R1:W-:Y:S01]  /*ae60*/  STL.64 [R2], R6 ;  /* 0x0000000602007387 */ /* 0x0003e20000100a00 */
[----:B------:R-:W-:Y:S05]  /*ae70*/  RET.REL.NODEC R4 `(_ZN7cutlass13device_kernelIN5flash19enable_sm80_to_sm89INS1_16FlashAttnBwdSm80INS1_25CollectiveMainloopBwdSm80ILi2ELi2EN4cute5tupleIJNS5_1CILi128EEES8_NS7_ILi64EEEEEENS_10bfloat16_tEfNS_4arch4Sm80ELb0ELb1ELb1ELb1ELb1ELb0ELb0ELb0ELi2ELi4ELi4ELi4ELb0EEENS1_21CollectiveEpilogueBwdISA_SB_SD_Li256ELb1ELb0ELi2EEENS1_19SingleTileSchedulerILb1ELb0ELb0ELi128EEEEEEEEEvNT_6ParamsE) ;  /* 0xffff518004007950 */ /* 0x000fea0003c3ffff */
        .type           $_ZN7cutlass13device_kernelIN5flash19enable_sm80_to_sm89INS1_16FlashAttnBwdSm80INS1_25CollectiveMainloopBwdSm80ILi2ELi2EN4cute5tupleIJNS5_1CILi128EEES8_NS7_ILi64EEEEEENS_10bfloat16_tEfNS_4arch4Sm80ELb0ELb1ELb1ELb1ELb1ELb0ELb0ELb0ELi2ELi4ELi4ELi4ELb0EEENS1_21CollectiveEpilogueBwdISA_SB_SD_Li256ELb1ELb0ELi2EEENS1_19SingleTileSchedulerILb1ELb0ELb0ELi128EEEEEEEEEvNT_6ParamsE$_ZN4cute3eso3ESOILb1ELb0EJNS_6LayoutINS_5tupleIJNS3_IJNS_1CILi2EEES5_S5_EEES5_EEENS3_IJNS3_IJNS4_ILi1EEES5_NS4_ILi4EEEEEENS4_ILi64EEEEEEEEiEEC2ERKSD_RKi,@function
        .size           $_ZN7cutlass13device_kernelIN5flash19enable_sm80_to_sm89INS1_16FlashAttnBwdSm80INS1_25CollectiveMainloopBwdSm80ILi2ELi2EN4cute5tupleIJNS5_1CILi128EEES8_NS7_ILi64EEEEEENS_10bfloat16_tEfNS_4arch4Sm80ELb0ELb1ELb1ELb1ELb1ELb0ELb0ELb0ELi2ELi4ELi4ELi4ELb0EEENS1_21CollectiveEpilogueBwdISA_SB_SD_Li256ELb1ELb0ELi2EEENS1_19SingleTileSchedulerILb1ELb0ELb0ELi128EEEEEEEEEvNT_6ParamsE$_ZN4cute3eso3ESOILb1ELb0EJNS_6LayoutINS_5tupleIJNS3_IJNS_1CILi2EEES5_S5_EEES5_EEENS3_IJNS3_IJNS4_ILi1EEES5_NS4_ILi4EEEEEENS4_ILi64EEEEEEEEiEEC2ERKSD_RKi,($_ZN7cutlass13device_kernelIN5flash19enable_sm80_to_sm89INS1_16FlashAttnBwdSm80INS1_25CollectiveMainloopBwdSm80ILi2ELi2EN4cute5tupleIJNS5_1CILi128EEES8_NS7_ILi64EEEEEENS_10bfloat16_tEfNS_4arch4Sm80ELb0ELb1ELb1ELb1ELb1ELb0ELb0ELb0ELi2ELi4ELi4ELi4ELb0EEENS1_21CollectiveEpilogueBwdISA_SB_SD_Li256ELb1ELb0ELi2EEENS1_19SingleTileSchedulerILb1ELb0ELb0ELi128EEEEEEEEEvNT_6ParamsE$_ZN4cute3eso3ESOILb1ELb0EJNS_6LayoutINS_5tupleIJNS3_IJNS_1CILi2EEES5_S5_EEES5_EEENS3_IJNS3_IJNS4_ILi1EEES5_NS4_ILi4EEEEEENS4_ILi8EEEEEEEENS_10ViewEngineIPN7cutlass10bfloat16_tEEEEEC2ERKSD_RKSI_ - $_ZN7cutlass13device_kernelIN5flash19enable_sm80_to_sm89INS1_16FlashAttnBwdSm80INS1_25CollectiveMainloopBwdSm80ILi2ELi2EN4cute5tupleIJNS5_1CILi128EEES8_NS7_ILi64EEEEEENS_10bfloat16_tEfNS_4arch4Sm80ELb0ELb1ELb1ELb1ELb1ELb0ELb0ELb0ELi2ELi4ELi4ELi4ELb0EEENS1_21CollectiveEpilogueBwdISA_SB_SD_Li256ELb1ELb0ELi2EEENS1_19SingleTileSchedulerILb1ELb0ELb0ELi128EEEEEEEEEvNT_6ParamsE$_ZN4cute3eso3ESOILb1ELb0EJNS_6LayoutINS_5tupleIJNS3_IJNS_1CILi2EEES5_S5_EEES5_EEENS3_IJNS3_IJNS4_ILi1EEES5_NS4_ILi4EEEEEENS4_ILi64EEEEEEEEiEEC2ERKSD_RKi)
$_ZN7cutlass13device_kernelIN5flash19enable_sm80_to_sm89INS1_16FlashAttnBwdSm80INS1_25CollectiveMainloopBwdSm80ILi2ELi2EN4cute5tupleIJNS5_1CILi128EEES8_NS7_ILi64EEEEEENS_10bfloat16_tEfNS_4arch4Sm80ELb0ELb1ELb1ELb1ELb1ELb0ELb0ELb0ELi2ELi4ELi4ELi4ELb0EEENS1_21CollectiveEpilogueBwdISA_SB_SD_Li256ELb1ELb0ELi2EEENS1_19SingleTileSchedulerILb1ELb0ELb0ELi128EEEEEEEEEvNT_6ParamsE$_ZN4cute3eso3ESOILb1ELb0EJNS_6LayoutINS_5tupleIJNS3_IJNS_1CILi2EEES5_S5_EEES5_EEENS3_IJNS3_IJNS4_ILi1EEES5_NS4_ILi4EEEEEENS4_ILi64EEEEEEEEiEEC2ERKSD_RKi:
[----:B------:R-:W-:Y:S02]  /*ae80*/  IADD3 R2, R25, -c[0x0][0x20], RZ ;  /* 0x8000080019027a10 */ /* 0x000fe40007ffe0ff */
[----:B------:R-:W-:-:S03]  /*ae90*/  MOV R5, 0x0 ;  /* 0x0000000000057802 */ /* 0x000fc60000000f00 */
[----:B------:R1:W-:Y:S01]  /*aea0*/  STL [R2], R3 ;  /* 0x0000000302007387 */ /* 0x0003e20000100800 */
[----:B------:R-:W-:Y:S05]  /*aeb0*/  RET.REL.NODEC R4 `(_ZN7cutlass13device_kernelIN5flash19enable_sm80_to_sm89INS1_16FlashAttnBwdSm80INS1_25CollectiveMainloopBwdSm80ILi2ELi2EN4cute5tupleIJNS5_1CILi128EEES8_NS7_ILi64EEEEEENS_10bfloat16_tEfNS_4arch4Sm80ELb0ELb1ELb1ELb1ELb1ELb0ELb0ELb0ELi2ELi4ELi4ELi4ELb0EEENS1_21CollectiveEpilogueBwdISA_SB_SD_Li256ELb1ELb0ELi2EEENS1_19SingleTileSchedulerILb1ELb0ELb0ELi128EEEEEEEEEvNT_6ParamsE) ;  /* 0xffff514004007950 */ /* 0x000fea0003c3ffff */
        .type           $_ZN7cutlass13device_kernelIN5flash19enable_sm80_to_sm89INS1_16FlashAttnBwdSm80INS1_25CollectiveMainloopBwdSm80ILi2ELi2EN4cute5tupleIJNS5_1CILi128EEES8_NS7_ILi64EEEEEENS_10bfloat16_tEfNS_4arch4Sm80ELb0ELb1ELb1ELb1ELb1ELb0ELb0ELb0ELi2ELi4ELi4ELi4ELb0EEENS1_21CollectiveEpilogueBwdISA_SB_SD_Li256ELb1ELb0ELi2EEENS1_19SingleTileSchedulerILb1ELb0ELb0ELi128EEEEEEEEEvNT_6ParamsE$_ZN4cute3eso3ESOILb1ELb0EJNS_6LayoutINS_5tupleIJNS3_IJNS_1CILi2EEES5_S5_EEES5_EEENS3_IJNS3_IJNS4_ILi1EEES5_NS4_ILi4EEEEEENS4_ILi8EEEEEEEENS_10ViewEngineIPN7cutlass10bfloat16_tEEEEEC2ERKSD_RKSI_,@function
        .size           $_ZN7cutlass13device_kernelIN5flash19enable_sm80_to_sm89INS1_16FlashAttnBwdSm80INS1_25CollectiveMainloopBwdSm80ILi2ELi2EN4cute5tupleIJNS5_1CILi128EEES8_NS7_ILi64EEEEEENS_10bfloat16_tEfNS_4arch4Sm80ELb0ELb1ELb1ELb1ELb1ELb0ELb0ELb0ELi2ELi4ELi4ELi4ELb0EEENS1_21CollectiveEpilogueBwdISA_SB_SD_Li256ELb1ELb0ELi2EEENS1_19SingleTileSchedulerILb1ELb0ELb0ELi128EEEEEEEEEvNT_6ParamsE$_ZN4cute3eso3ESOILb1ELb0EJNS_6LayoutINS_5tupleIJNS3_IJNS_1CILi2EEES5_S5_EEES5_EEENS3_IJNS3_IJNS4_ILi1EEES5_NS4_ILi4EEEEEENS4_ILi8EEEEEEEENS_10ViewEngineIPN7cutlass10bfloat16_tEEEEEC2ERKSD_RKSI_,($_ZN7cutlass13device_kernelIN5flash19enable_sm80_to_sm89INS1_16FlashAttnBwdSm80INS1_25CollectiveMainloopBwdSm80ILi2ELi2EN4cute5tupleIJNS5_1CILi128EEES8_NS7_ILi64EEEEEENS_10bfloat16_tEfNS_4arch4Sm80ELb0ELb1ELb1ELb1ELb1ELb0ELb0ELb0ELi2ELi4ELi4ELi4ELb0EEENS1_21CollectiveEpilogueBwdISA_SB_SD_Li256ELb1ELb0ELi2EEENS1_19SingleTileSchedulerILb1ELb0ELb0ELi128EEEEEEEEEvNT_6ParamsE$_ZN4cute3eso3ESOILb1ELb0EJNS_6LayoutINS_5tupleIJNS3_IJNS_1CILi2EEES5_S5_EEES5_EEENS3_IJNS3_IJNS4_ILi1EEES5_NS4_ILi4EEEEEENS4_ILi8EEEEEEEEiEEC2ERKSD_RKi - $_ZN7cutlass13device_kernelIN5flash19enable_sm80_to_sm89INS1_16FlashAttnBwdSm80INS1_25CollectiveMainloopBwdSm80ILi2ELi2EN4cute5tupleIJNS5_1CILi128EEES8_NS7_ILi64EEEEEENS_10bfloat16_tEfNS_4arch4Sm80ELb0ELb1ELb1ELb1ELb1ELb0ELb0ELb0ELi2ELi4ELi4ELi4ELb0EEENS1_21CollectiveEpilogueBwdISA_SB_SD_Li256ELb1ELb0ELi2EEENS1_19SingleTileSchedulerILb1ELb0ELb0ELi128EEEEEEEEEvNT_6ParamsE$_ZN4cute3eso3ESOILb1ELb0EJNS_6LayoutINS_5tupleIJNS3_IJNS_1CILi2EEES5_S5_EEES5_EEENS3_IJNS3_IJNS4_ILi1EEES5_NS4_ILi4EEEEEENS4_ILi8EEEEEEEENS_10ViewEngineIPN7cutlass10bfloat16_tEEEEEC2ERKSD_RKSI_)
$_ZN7cutlass13device_kernelIN5flash19enable_sm80_to_sm89INS1_16FlashAttnBwdSm80INS1_25CollectiveMainloopBwdSm80ILi2ELi2EN4cute5tupleIJNS5_1CILi128EEES8_NS7_ILi64EEEEEENS_10bfloat16_tEfNS_4arch4Sm80ELb0ELb1ELb1ELb1ELb1ELb0ELb0ELb0ELi2ELi4ELi4ELi4ELb0EEENS1_21CollectiveEpilogueBwdISA_SB_SD_Li256ELb1ELb0ELi2EEENS1_19SingleTileSchedulerILb1ELb0ELb0ELi128EEEEEEEEEvNT_6ParamsE$_ZN4cute3eso3ESOILb1ELb0EJNS_6LayoutINS_5tupleIJNS3_IJNS_1CILi2EEES5_S5_EEES5_EEENS3_IJNS3_IJNS4_ILi1EEES5_NS4_ILi4EEEEEENS4_ILi8EEEEEEEENS_10ViewEngineIPN7cutlass10bfloat16_tEEEEEC2ERKSD_RKSI_:
[----:B------:R-:W-:Y:S01]  /*aec0*/  IADD3 R2, R70, -c[0x0][0x20], RZ ;  /* 0x8000080046027a10 */ /* 0x000fe20007ffe0ff */
[----:B------:R-:W-:Y:S01]  /*aed0*/  IMAD.MOV.U32 R7, RZ, RZ, R3 ;  /* 0x000000ffff077224 */ /* 0x000fe200078e0003 */
[----:B------:R-:W-:-:S04]  /*aee0*/  MOV R5, 0x0 ;  /* 0x0000000000057802 */ /* 0x000fc80000000f00 */
[----:B------:R1:W-:Y:S01]  /*aef0*/  STL.64 [R2], R6 ;  /* 0x0000000602007387 */ /* 0x0003e20000100a00 */
[----:B------:R-:W-:Y:S05]  /*af00*/  RET.REL.NODEC R4 `(_ZN7cutlass13device_kernelIN5flash19enable_sm80_to_sm89INS1_16FlashAttnBwdSm80INS1_25CollectiveMainloopBwdSm80ILi2ELi2EN4cute5tupleIJNS5_1CILi128EEES8_NS7_ILi64EEEEEENS_10bfloat16_tEfNS_4arch4Sm80ELb0ELb1ELb1ELb1ELb1ELb0ELb0ELb0ELi2ELi4ELi4ELi4ELb0EEENS1_21CollectiveEpilogueBwdISA_SB_SD_Li256ELb1ELb0ELi2EEENS1_19SingleTileSchedulerILb1ELb0ELb0ELi128EEEEEEEEEvNT_6ParamsE) ;  /* 0xffff50f004007950 */ /* 0x000fea0003c3ffff */
        .type           $_ZN7cutlass13device_kernelIN5flash19enable_sm80_to_sm89INS1_16FlashAttnBwdSm80INS1_25CollectiveMainloopBwdSm80ILi2ELi2EN4cute5tupleIJNS5_1CILi128EEES8_NS7_ILi64EEEEEENS_10bfloat16_tEfNS_4arch4Sm80ELb0ELb1ELb1ELb1ELb1ELb0ELb0ELb0ELi2ELi4ELi4ELi4ELb0EEENS1_21CollectiveEpilogueBwdISA_SB_SD_Li256ELb1ELb0ELi2EEENS1_19SingleTileSchedulerILb1ELb0ELb0ELi128EEEEEEEEEvNT_6ParamsE$_ZN4cute3eso3ESOILb1ELb0EJNS_6LayoutINS_5tupleIJNS3_IJNS_1CILi2EEES5_S5_EEES5_EEENS3_IJNS3_IJNS4_ILi1EEES5_NS4_ILi4EEEEEENS4_ILi8EEEEEEEEiEEC2ERKSD_RKi,@function
        .size           $_ZN7cutlass13device_kernelIN5flash19enable_sm80_to_sm89INS1_16FlashAttnBwdSm80INS1_25CollectiveMainloopBwdSm80ILi2ELi2EN4cute5tupleIJNS5_1CILi128EEES8_NS7_ILi64EEEEEENS_10bfloat16_tEfNS_4arch4Sm80ELb0ELb1ELb1ELb1ELb1ELb0ELb0ELb0ELi2ELi4ELi4ELi4ELb0EEENS1_21CollectiveEpilogueBwdISA_SB_SD_Li256ELb1ELb0ELi2EEENS1_19SingleTileSchedulerILb1ELb0ELb0ELi128EEEEEEEEEvNT_6ParamsE$_ZN4cute3eso3ESOILb1ELb0EJNS_6LayoutINS_5tupleIJNS3_IJNS_1CILi2EEES5_S5_EEES5_EEENS3_IJNS3_IJNS4_ILi1EEES5_NS4_ILi4EEEEEENS4_ILi8EEEEEEEEiEEC2ERKSD_RKi,($_ZN7cutlass13device_kernelIN5flash19enable_sm80_to_sm89INS1_16FlashAttnBwdSm80INS1_25CollectiveMainloopBwdSm80ILi2ELi2EN4cute5tupleIJNS5_1CILi128EEES8_NS7_ILi64EEEEEENS_10bfloat16_tEfNS_4arch4Sm80ELb0ELb1ELb1ELb1ELb1ELb0ELb0ELb0ELi2ELi4ELi4ELi4ELb0EEENS1_21CollectiveEpilogueBwdISA_SB_SD_Li256ELb1ELb0ELi2EEENS1_19SingleTileSchedulerILb1ELb0ELb0ELi128EEEEEEEEEvNT_6ParamsE$_ZN4cute3eso3ESOILb1ELb0EJNS_6LayoutINS_5tupleIJNS3_IJNS_1CILi4EEENS4_ILi1EEEEEEEEENS3_IJNS3_IJS6_NS4_ILi0EEEEEEEEEEENS_10ViewEngineINS_8gmem_ptrIPKfEEEEEEC2ERKSC_RKSI_ - $_ZN7cutlass13device_kernelIN5flash19enable_sm80_to_sm89INS1_16FlashAttnBwdSm80INS1_25CollectiveMainloopBwdSm80ILi2ELi2EN4cute5tupleIJNS5_1CILi128EEES8_NS7_ILi64EEEEEENS_10bfloat16_tEfNS_4arch4Sm80ELb0ELb1ELb1ELb1ELb1ELb0ELb0ELb0ELi2ELi4ELi4ELi4ELb0EEENS1_21CollectiveEpilogueBwdISA_SB_SD_Li256ELb1ELb0ELi2EEENS1_19SingleTileSchedulerILb1ELb0ELb0ELi128EEEEEEEEEvNT_6ParamsE$_ZN4cute3eso3ESOILb1ELb0EJNS_6LayoutINS_5tupleIJNS3_IJNS_1CILi2EEES5_S5_EEES5_EEENS3_IJNS3_IJNS4_ILi1EEES5_NS4_ILi4EEEEEENS4_ILi8EEEEEEEEiEEC2ERKSD_RKi)
$_ZN7cutlass13device_kernelIN5flash19enable_sm80_to_sm89INS1_16FlashAttnBwdSm80INS1_25CollectiveMainloopBwdSm80ILi2ELi2EN4cute5tupleIJNS5_1CILi128EEES8_NS7_ILi64EEEEEENS_10bfloat16_tEfNS_4arch4Sm80ELb0ELb1ELb1ELb1ELb1ELb0ELb0ELb0ELi2ELi4ELi4ELi4ELb0EEENS1_21CollectiveEpilogueBwdISA_SB_SD_Li256ELb1ELb0ELi2EEENS1_19SingleTileSchedulerILb1ELb0ELb0ELi128EEEEEEEEEvNT_6ParamsE$_ZN4cute3eso3ESOILb1ELb0EJNS_6LayoutINS_5tupleIJNS3_IJNS_1CILi2EEES5_S5_EEES5_EEENS3_IJNS3_IJNS4_ILi1EEES5_NS4_ILi4EEEEEENS4_ILi8EEEEEEEEiEEC2ERKSD_RKi:
[----:B------:R-:W-:Y:S02]  /*af10*/  IADD3 R2, R70, -c[0x0][0x20], RZ ;  /* 0x8000080046027a10 */ /* 0x000fe40007ffe0ff */
[----:B------:R-:W-:-:S03]  /*af20*/  MOV R5, 0x0 ;  /* 0x0000000000057802 */ /* 0x000fc60000000f00 */
[----:B------:R1:W-:Y:S01]  /*af30*/  STL [R2], R3 ;  /* 0x0000000302007387 */ /* 0x0003e20000100800 */
[----:B------:R-:W-:Y:S05]  /*af40*/  RET.REL.NODEC R4 `(_ZN7cutlass13device_kernelIN5flash19enable_sm80_to_sm89INS1_16FlashAttnBwdSm80INS1_25CollectiveMainloopBwdSm80ILi2ELi2EN4cute5tupleIJNS5_1CILi128EEES8_NS7_ILi64EEEEEENS_10bfloat16_tEfNS_4arch4Sm80ELb0ELb1ELb1ELb1ELb1ELb0ELb0ELb0ELi2ELi4ELi4ELi4ELb0EEENS1_21CollectiveEpilogueBwdISA_SB_SD_Li256ELb1ELb0ELi2EEENS1_19SingleTileSchedulerILb1ELb0ELb0ELi128EEEEEEEEEvNT_6ParamsE) ;  /* 0xffff50b004007950 */ /* 0x000fea0003c3ffff */
        .type           $_ZN7cutlass13device_kernelIN5flash19enable_sm80_to_sm89INS1_16FlashAttnBwdSm80INS1_25CollectiveMainloopBwdSm80ILi2ELi2EN4cute5tupleIJNS5_1CILi128EEES8_NS7_ILi64EEEEEENS_10bfloat16_tEfNS_4arch4Sm80ELb0ELb1ELb1ELb1ELb1ELb0ELb0ELb0ELi2ELi4ELi4ELi4ELb0EEENS1_21CollectiveEpilogueBwdISA_SB_SD_Li256ELb1ELb0ELi2EEENS1_19SingleTileSchedulerILb1ELb0ELb0ELi128EEEEEEEEEvNT_6ParamsE$_ZN4cute3eso3ESOILb1ELb0EJNS_6LayoutINS_5tupleIJNS3_IJNS_1CILi4EEENS4_ILi1EEEEEEEEENS3_IJNS3_IJS6_NS4_ILi0EEEEEEEEEEENS_10ViewEngineINS_8gmem_ptrIPKfEEEEEEC2ERKSC_RKSI_,@function
        .size           $_ZN7cutlass13device_kernelIN5flash19enable_sm80_to_sm89INS1_16FlashAttnBwdSm80INS1_25CollectiveMainloopBwdSm80ILi2ELi2EN4cute5tupleIJNS5_1CILi128EEES8_NS7_ILi64EEEEEENS_10bfloat16_tEfNS_4arch4Sm80ELb0ELb1ELb1ELb1ELb1ELb0ELb0ELb0ELi2ELi4ELi4ELi4ELb0EEENS1_21CollectiveEpilogueBwdISA_SB_SD_Li256ELb1ELb0ELi2EEENS1_19SingleTileSchedulerILb1ELb0ELb0ELi128EEEEEEEEEvNT_6ParamsE$_ZN4cute3eso3ESOILb1ELb0EJNS_6LayoutINS_5tupleIJNS3_IJNS_1CILi4EEENS4_ILi1EEEEEEEEENS3_IJNS3_IJS6_NS4_ILi0EEEEEEEEEEENS_10ViewEngineINS_8gmem_ptrIPKfEEEEEEC2ERKSC_RKSI_,($_ZN7cutlass13device_kernelIN5flash19enable_sm80_to_sm89INS1_16FlashAttnBwdSm80INS1_25CollectiveMainloopBwdSm80ILi2ELi2EN4cute5tupleIJNS5_1CILi128EEES8_NS7_ILi64EEEEEENS_10bfloat16_tEfNS_4arch4Sm80ELb0ELb1ELb1ELb1ELb1ELb0ELb0ELb0ELi2ELi4ELi4ELi4ELb0EEENS1_21CollectiveEpilogueBwdISA_SB_SD_Li256ELb1ELb0ELi2EEENS1_19SingleTileSchedulerILb1ELb0ELb0ELi128EEEEEEEEEvNT_6ParamsE$_ZN4cute3eso3ESOILb1ELb0EJNS_6LayoutINS_5tupleIJNS3_IJNS_1CILi4EEENS4_ILi1EEEEEEEEENS3_IJNS3_IJS6_NS4_ILi0EEEEEEEEEEENS_10ViewEngineINS_8smem_ptrIPfEEEEEEC2ERKSC_RKSH_ - $_ZN7cutlass13device_kernelIN5flash19enable_sm80_to_sm89INS1_16FlashAttnBwdSm80INS1_25CollectiveMainloopBwdSm80ILi2ELi2EN4cute5tupleIJNS5_1CILi128EEES8_NS7_ILi64EEEEEENS_10bfloat16_tEfNS_4arch4Sm80ELb0ELb1ELb1ELb1ELb1ELb0ELb0ELb0ELi2ELi4ELi4ELi4ELb0EEENS1_21CollectiveEpilogueBwdISA_SB_SD_Li256ELb1ELb0ELi2EEENS1_19SingleTileSchedulerILb1ELb0ELb0ELi128EEEEEEEEEvNT_6ParamsE$_ZN4cute3eso3ESOILb1ELb0EJNS_6LayoutINS_5tupleIJNS3_IJNS_1CILi4EEENS4_ILi1EEEEEEEEENS3_IJNS3_IJS6_NS4_ILi0EEEEEEEEEEENS_10ViewEngineINS_8gmem_ptrIPKfEEEEEEC2ERKSC_RKSI_)
$_ZN7cutlass13device_kernelIN5flash19enable_sm80_to_sm89INS1_16FlashAttnBwdSm80INS1_25CollectiveMainloopBwdSm80ILi2ELi2EN4cute5tupleIJNS5_1CILi128EEES8_NS7_ILi64EEEEEENS_10bfloat16_tEfNS_4arch4Sm80ELb0ELb1ELb1ELb1ELb1ELb0ELb0ELb0ELi2ELi4ELi4ELi4ELb0EEENS1_21CollectiveEpilogueBwdISA_SB_SD_Li256ELb1ELb0ELi2EEENS1_19SingleTileSchedulerILb1ELb0ELb0ELi128EEEEEEEEEvNT_6ParamsE$_ZN4cute3eso3ESOILb1ELb0EJNS_6LayoutINS_5tupleIJNS3_IJNS_1CILi4EEENS4_ILi1EEEEEEEEENS3_IJNS3_IJS6_NS4_ILi0EEEEEEEEEEENS_10ViewEngineINS_8gmem_ptrIPKfEEEEEEC2ERKSC_RKSI_:
[----:B------:R-:W-:Y:S01]  /*af50*/  IADD3 R4, R7, -c[0x0][0x20], RZ ;  /* 0x8000080007047a10 */ /* 0x000fe20007ffe0ff */
[----:B------:R-:W-:Y:S01]  /*af60*/  IMAD.MOV.U32 R10, RZ, RZ, R6 ;  /* 0x000000ffff0a7224 */ /* 0x000fe200078e0006 */
[----:B------:R-:W-:-:S03]  /*af70*/  MOV R11, 0x0 ;  /* 0x00000000000b7802 */ /* 0x000fc60000000f00 */
[----:B------:R1:W-:Y:S01]  /*af80*/  STL.64 [R4], R2 ;  /* 0x0000000204007387 */ /* 0x0003e20000100a00 */
[----:B------:R-:W-:Y:S05]  /*af90*/  RET.REL.NODEC R10 `(_ZN7cutlass13device_kernelIN5flash19enable_sm80_to_sm89INS1_16FlashAttnBwdSm80INS1_25CollectiveMainloopBwdSm80ILi2ELi2EN4cute5tupleIJNS5_1CILi128EEES8_NS7_ILi64EEEEEENS_10bfloat16_tEfNS_4arch4Sm80ELb0ELb1ELb1ELb1ELb1ELb0ELb0ELb0ELi2ELi4ELi4ELi4ELb0EEENS1_21CollectiveEpilogueBwdISA_SB_SD_Li256ELb1ELb0ELi2EEENS1_19SingleTileSchedulerILb1ELb0ELb0ELi128EEEEEEEEEvNT_6ParamsE) ;  /* 0xffff50600a007950 */ /* 0x000fea0003c3ffff */
        .type           $_ZN7cutlass13device_kernelIN5flash19enable_sm80_to_sm89INS1_16FlashAttnBwdSm80INS1_25CollectiveMainloopBwdSm80ILi2ELi2EN4cute5tupleIJNS5_1CILi128EEES8_NS7_ILi64EEEEEENS_10bfloat16_tEfNS_4arch4Sm80ELb0ELb1ELb1ELb1ELb1ELb0ELb0ELb0ELi2ELi4ELi4ELi4ELb0EEENS1_21CollectiveEpilogueBwdISA_SB_SD_Li256ELb1ELb0ELi2EEENS1_19SingleTileSchedulerILb1ELb0ELb0ELi128EEEEEEEEEvNT_6ParamsE$_ZN4cute3eso3ESOILb1ELb0EJNS_6LayoutINS_5tupleIJNS3_IJNS_1CILi4EEENS4_ILi1EEEEEEEEENS3_IJNS3_IJS6_NS4_ILi0EEEEEEEEEEENS_10ViewEngineINS_8smem_ptrIPfEEEEEEC2ERKSC_RKSH_,@function
        .size           $_ZN7cutlass13device_kernelIN5flash19enable_sm80_to_sm89INS1_16FlashAttnBwdSm80INS1_25CollectiveMainloopBwdSm80ILi2ELi2EN4cute5tupleIJNS5_1CILi128EEES8_NS7_ILi64EEEEEENS_10bfloat16_tEfNS_4arch4Sm80ELb0ELb1ELb1ELb1ELb1ELb0ELb0ELb0ELi2ELi4ELi4ELi4ELb0EEENS1_21CollectiveEpilogueBwdISA_SB_SD_Li256ELb1ELb0ELi2EEENS1_19SingleTileSchedulerILb1ELb0ELb0ELi128EEEEEEEEEvNT_6ParamsE$_ZN4cute3eso3ESOILb1ELb0EJNS_6LayoutINS_5tupleIJNS3_IJNS_1CILi4EEENS4_ILi1EEEEEEEEENS3_IJNS3_IJS6_NS4_ILi0EEEEEEEEEEENS_10ViewEngineINS_8smem_ptrIPfEEEEEEC2ERKSC_RKSH_,($_ZN7cutlass13device_kernelIN5flash19enable_sm80_to_sm89INS1_16FlashAttnBwdSm80INS1_25CollectiveMainloopBwdSm80ILi2ELi2EN4cute5tupleIJNS5_1CILi128EEES8_NS7_ILi64EEEEEENS_10bfloat16_tEfNS_4arch4Sm80ELb0ELb1ELb1ELb1ELb1ELb0ELb0ELb0ELi2ELi4ELi4ELi4ELb0EEENS1_21CollectiveEpilogueBwdISA_SB_SD_Li256ELb1ELb0ELi2EEENS1_19SingleTileSchedulerILb1ELb0ELb0ELi128EEEEEEEEEvNT_6ParamsE$_ZN4cute3eso3ESOILb1ELb0EJNS_6LayoutINS_5tupleIJNS3_IJNS_1CILi4EEENS4_ILi1EEEEEEEEENS3_IJNS3_IJS6_NS4_ILi0EEEEEEEEEEENS_10ViewEngineIPjEEEEC2ERKSC_RKSF_ - $_ZN7cutlass13device_kernelIN5flash19enable_sm80_to_sm89INS1_16FlashAttnBwdSm80INS1_25CollectiveMainloopBwdSm80ILi2ELi2EN4cute5tupleIJNS5_1CILi128EEES8_NS7_ILi64EEEEEENS_10bfloat16_tEfNS_4arch4Sm80ELb0ELb1ELb1ELb1ELb1ELb0ELb0ELb0ELi2ELi4ELi4ELi4ELb0EEENS1_21CollectiveEpilogueBwdISA_SB_SD_Li256ELb1ELb0ELi2EEENS1_19SingleTileSchedulerILb1ELb0ELb0ELi128EEEEEEEEEvNT_6ParamsE$_ZN4cute3eso3ESOILb1ELb0EJNS_6LayoutINS_5tupleIJNS3_IJNS_1CILi4EEENS4_ILi1EEEEEEEEENS3_IJNS3_IJS6_NS4_ILi0EEEEEEEEEEENS_10ViewEngineINS_8smem_ptrIPfEEEEEEC2ERKSC_RKSH_)
$_ZN7cutlass13device_kernelIN5flash19enable_sm80_to_sm89INS1_16FlashAttnBwdSm80INS1_25CollectiveMainloopBwdSm80ILi2ELi2EN4cute5tupleIJNS5_1CILi128EEES8_NS7_ILi64EEEEEENS_10bfloat16_tEfNS_4arch4Sm80ELb0ELb1ELb1ELb1ELb1ELb0ELb0ELb0ELi2ELi4ELi4ELi4ELb0EEENS1_21CollectiveEpilogueBwdISA_SB_SD_Li256ELb1ELb0ELi2EEENS1_19SingleTileSchedulerILb1ELb0ELb0ELi128EEEEEEEEEvNT_6ParamsE$_ZN4cute3eso3ESOILb1ELb0EJNS_6LayoutINS_5tupleIJNS3_IJNS_1CILi4EEENS4_ILi1EEEEEEEEENS3_IJNS3_IJS6_NS4_ILi0EEEEEEEEEEENS_10ViewEngineINS_8smem_ptrIPfEEEEEEC2ERKSC_RKSH_:
[----:B------:R-:W-:Y:S02]  /*afa0*/  IADD3 R6, R7, -c[0x0][0x20], RZ ;  /* 0x8000080007067a10 */ /* 0x000fe40007ffe0ff */
[----:B------:R-:W-:-:S03]  /*afb0*/  MOV R9, 0x0 ;  /* 0x0000000000097802 */ /* 0x000fc60000000f00 */
[----:B------:R1:W-:Y:S01]  /*afc0*/  STL.64 [R6], R2 ;  /* 0x0000000206007387 */ /* 0x0003e20000100a00 */
[----:B------:R-:W-:Y:S05]  /*afd0*/  RET.REL.NODEC R8 `(_ZN7cutlass13device_kernelIN5flash19enable_sm80_to_sm89INS1_16FlashAttnBwdSm80INS1_25CollectiveMainloopBwdSm80ILi2ELi2EN4cute5tupleIJNS5_1CILi128EEES8_NS7_ILi64EEEEEENS_10bfloat16_tEfNS_4arch4Sm80ELb0ELb1ELb1ELb1ELb1ELb0ELb0ELb0ELi2ELi4ELi4ELi4ELb0EEENS1_21CollectiveEpilogueBwdISA_SB_SD_Li256ELb1ELb0ELi2EEENS1_19SingleTileSchedulerILb1ELb0ELb0ELi128EEEEEEEEEvNT_6ParamsE) ;  /* 0xffff502008007950 */ /* 0x000fea0003c3ffff */
        .type           $_ZN7cutlass13device_kernelIN5flash19enable_sm80_to_sm89INS1_16FlashAttnBwdSm80INS1_25CollectiveMainloopBwdSm80ILi2ELi2EN4cute5tupleIJNS5_1CILi128EEES8_NS7_ILi64EEEEEENS_10bfloat16_tEfNS_4arch4Sm80ELb0ELb1ELb1ELb1ELb1ELb0ELb0ELb0ELi2ELi4ELi4ELi4ELb0EEENS1_21CollectiveEpilogueBwdISA_SB_SD_Li256ELb1ELb0ELi2EEENS1_19SingleTileSchedulerILb1ELb0ELb0ELi128EEEEEEEEEvNT_6ParamsE$_ZN4cute3eso3ESOILb1ELb0EJNS_6LayoutINS_5tupleIJNS3_IJNS_1CILi4EEENS4_ILi1EEEEEEEEENS3_IJNS3_IJS6_NS4_ILi0EEEEEEEEEEENS_10ViewEngineIPjEEEEC2ERKSC_RKSF_,@function
        .size           $_ZN7cutlass13device_kernelIN5flash19enable_sm80_to_sm89INS1_16FlashAttnBwdSm80INS1_25CollectiveMainloopBwdSm80ILi2ELi2EN4cute5tupleIJNS5_1CILi128EEES8_NS7_ILi64EEEEEENS_10bfloat16_tEfNS_4arch4Sm80ELb0ELb1ELb1ELb1ELb1ELb0ELb0ELb0ELi2ELi4ELi4ELi4ELb0EEENS1_21CollectiveEpilogueBwdISA_SB_SD_Li256ELb1ELb0ELi2EEENS1_19SingleTileSchedulerILb1ELb0ELb0ELi128EEEEEEEEEvNT_6ParamsE$_ZN4cute3eso3ESOILb1ELb0EJNS_6LayoutINS_5tupleIJNS3_IJNS_1CILi4EEENS4_ILi1EEEEEEEEENS3_IJNS3_IJS6_NS4_ILi0EEEEEEEEEEENS_10ViewEngineIPjEEEEC2ERKSC_RKSF_,($_ZN7cutlass13device_kernelIN5flash19enable_sm80_to_sm89INS1_16FlashAttnBwdSm80INS1_25CollectiveMainloopBwdSm80ILi2ELi2EN4cute5tupleIJNS5_1CILi128EEES8_NS7_ILi64EEEEEENS_10bfloat16_tEfNS_4arch4Sm80ELb0ELb1ELb1ELb1ELb1ELb0ELb0ELb0ELi2ELi4ELi4ELi4ELb0EEENS1_21CollectiveEpilogueBwdISA_SB_SD_Li256ELb1ELb0ELi2EEENS1_19SingleTileSchedulerILb1ELb0ELb0ELi128EEEEEEEEEvNT_6ParamsE$_ZN4cute3eso3ESOILb1ELb0EJNS_6LayoutINS_5tupleIJNS3_IJNS_1CILi4EEENS4_ILi1EEEEEES6_EEENS3_IJNS3_IJS6_NS4_ILi0EEEEEES9_EEEEENS_10ViewEngineINS_8gmem_ptrIPKfEEEEEEC2ERKSC_RKSI_ - $_ZN7cutlass13device_kernelIN5flash19enable_sm80_to_sm89INS1_16FlashAttnBwdSm80INS1_25CollectiveMainloopBwdSm80ILi2ELi2EN4cute5tupleIJNS5_1CILi128EEES8_NS7_ILi64EEEEEENS_10bfloat16_tEfNS_4arch4Sm80ELb0ELb1ELb1ELb1ELb1ELb0ELb0ELb0ELi2ELi4ELi4ELi4ELb0EEENS1_21CollectiveEpilogueBwdISA_SB_SD_Li256ELb1ELb0ELi2EEENS1_19SingleTileSchedulerILb1ELb0ELb0ELi128EEEEEEEEEvNT_6ParamsE$_ZN4cute3eso3ESOILb1ELb0EJNS_6LayoutINS_5tupleIJNS3_IJNS_1CILi4EEENS4_ILi1EEEEEEEEENS3_IJNS3_IJS6_NS4_ILi0EEEEEEEEEEENS_10ViewEngineIPjEEEEC2ERKSC_RKSF_)
$_ZN7cutlass13device_kernelIN5flash19enable_sm80_to_sm89INS1_16FlashAttnBwdSm80INS1_25CollectiveMainloopBwdSm80ILi2ELi2EN4cute5tupleIJNS5_1CILi128EEES8_NS7_ILi64EEEEEENS_10bfloat16_tEfNS_4arch4Sm80ELb0ELb1ELb1ELb1ELb1ELb0ELb0ELb0ELi2ELi4ELi4ELi4ELb0EEENS1_21CollectiveEpilogueBwdISA_SB_SD_Li256ELb1ELb0ELi2EEENS1_19SingleTileSchedulerILb1ELb0ELb0ELi128EEEEEEEEEvNT_6ParamsE$_ZN4cute3eso3ESOILb1ELb0EJNS_6LayoutINS_5tupleIJNS3_IJNS_1CILi4EEENS4_ILi1EEEEEEEEENS3_IJNS3_IJS6_NS4_ILi0EEEEEEEEEEENS_10ViewEngineIPjEEEEC2ERKSC_RKSF_:
[----:B------:R-:W-:Y:S02]  /*afe0*/  IADD3 R2, R70, -c[0x0][0x20], RZ ;  /* 0x8000080046027a10 */ /* 0x000fe40007ffe0ff */
[----:B------:R-:W-:-:S03]  /*aff0*/  MOV R7, 0x0 ;  /* 0x0000000000077802 */ /* 0x000fc60000000f00 */
[----:B------:R1:W-:Y:S01]  /*b000*/  STL.64 [R2], R4 ;  /* 0x0000000402007387 */ /* 0x0003e20000100a00 */
[----:B------:R-:W-:Y:S05]  /*b010*/  RET.REL.NODEC R6 `(_ZN7cutlass13device_kernelIN5flash19enable_sm80_to_sm89INS1_16FlashAttnBwdSm80INS1_25CollectiveMainloopBwdSm80ILi2ELi2EN4cute5tupleIJNS5_1CILi128EEES8_NS7_ILi64EEEEEENS_10bfloat16_tEfNS_4arch4Sm80ELb0ELb1ELb1ELb1ELb1ELb0ELb0ELb0ELi2ELi4ELi4ELi4ELb0EEENS1_21CollectiveEpilogueBwdISA_SB_SD_Li256ELb1ELb0ELi2EEENS1_19SingleTileSchedulerILb1ELb0ELb0ELi128EEEEEEEEEvNT_6ParamsE) ;  /* 0xffff4fe006007950 */ /* 0x000fea0003c3ffff */
        .type           $_ZN7cutlass13device_kernelIN5flash19enable_sm80_to_sm89INS1_16FlashAttnBwdSm80INS1_25CollectiveMainloopBwdSm80ILi2ELi2EN4cute5tupleIJNS5_1CILi128EEES8_NS7_ILi64EEEEEENS_10bfloat16_tEfNS_4arch4Sm80ELb0ELb1ELb1ELb1ELb1ELb0ELb0ELb0ELi2ELi4ELi4ELi4ELb0EEENS1_21CollectiveEpilogueBwdISA_SB_SD_Li256ELb1ELb0ELi2EEENS1_19SingleTileSchedulerILb1ELb0ELb0ELi128EEEEEEEEEvNT_6ParamsE$_ZN4cute3eso3ESOILb1ELb0EJNS_6LayoutINS_5tupleIJNS3_IJNS_1CILi4EEENS4_ILi1EEEEEES6_EEENS3_IJNS3_IJS6_NS4_ILi0EEEEEES9_EEEEENS_10ViewEngineINS_8gmem_ptrIPKfEEEEEEC2ERKSC_RKSI_,@function
        .size           $_ZN7cutlass13device_kernelIN5flash19enable_sm80_to_sm89INS1_16FlashAttnBwdSm80INS1_25CollectiveMainloopBwdSm80ILi2ELi2EN4cute5tupleIJNS5_1CILi128EEES8_NS7_ILi64EEEEEENS_10bfloat16_tEfNS_4arch4Sm80ELb0ELb1ELb1ELb1ELb1ELb0ELb0ELb0ELi2ELi4ELi4ELi4ELb0EEENS1_21CollectiveEpilogueBwdISA_SB_SD_Li256ELb1ELb0ELi2EEENS1_19SingleTileSchedulerILb1ELb0ELb0ELi128EEEEEEEEEvNT_6ParamsE$_ZN4cute3eso3ESOILb1ELb0EJNS_6LayoutINS_5tupleIJNS3_IJNS_1CILi4EEENS4_ILi1EEEEEES6_EEENS3_IJNS3_IJS6_NS4_ILi0EEEEEES9_EEEEENS_10ViewEngineINS_8gmem_ptrIPKfEEEEEEC2ERKSC_RKSI_,($_ZN7cutlass13device_kernelIN5flash19enable_sm80_to_sm89INS1_16FlashAttnBwdSm80INS1_25CollectiveMainloopBwdSm80ILi2ELi2EN4cute5tupleIJNS5_1CILi128EEES8_NS7_ILi64EEEEEENS_10bfloat16_tEfNS_4arch4Sm80ELb0ELb1ELb1ELb1ELb1ELb0ELb0ELb0ELi2ELi4ELi4ELi4ELb0EEENS1_21CollectiveEpilogueBwdISA_SB_SD_Li256ELb1ELb0ELi2EEENS1_19SingleTileSchedulerILb1ELb0ELb0ELi128EEEEEEEEEvNT_6ParamsE$_ZN4cute3eso3ESOILb1ELb0EJNS_6LayoutINS_5tupleIJNS3_IJNS_1CILi4EEENS4_ILi1EEEEEES6_EEENS3_IJNS3_IJS6_NS4_ILi0EEEEEES9_EEEEENS_10ViewEngineINS_8smem_ptrIPfEEEEEEC2ERKSC_RKSH_ - $_ZN7cutlass13device_kernelIN5flash19enable_sm80_to_sm89INS1_16FlashAttnBwdSm80INS1_25CollectiveMainloopBwdSm80ILi2ELi2EN4cute5tupleIJNS5_1CILi128EEES8_NS7_ILi64EEEEEENS_10bfloat16_tEfNS_4arch4Sm80ELb0ELb1ELb1ELb1ELb1ELb0ELb0ELb0ELi2ELi4ELi4ELi4ELb0EEENS1_21CollectiveEpilogueBwdISA_SB_SD_Li256ELb1ELb0ELi2EEENS1_19SingleTileSchedulerILb1ELb0ELb0ELi128EEEEEEEEEvNT_6ParamsE$_ZN4cute3eso3ESOILb1ELb0EJNS_6LayoutINS_5tupleIJNS3_IJNS_1CILi4EEENS4_ILi1EEEEEES6_EEENS3_IJNS3_IJS6_NS4_ILi0EEEEEES9_EEEEENS_10ViewEngineINS_8gmem_ptrIPKfEEEEEEC2ERKSC_RKSI_)
$_ZN7cutlass13device_kernelIN5flash19enable_sm80_to_sm89INS1_16FlashAttnBwdSm80INS1_25CollectiveMainloopBwdSm80ILi2ELi2EN4cute5tupleIJNS5_1CILi128EEES8_NS7_ILi64EEEEEENS_10bfloat16_tEfNS_4arch4Sm80ELb0ELb1ELb1ELb1ELb1ELb0ELb0ELb0ELi2ELi4ELi4ELi4ELb0EEENS1_21CollectiveEpilogueBwdISA_SB_SD_Li256ELb1ELb0ELi2EEENS1_19SingleTileSchedulerILb1ELb0ELb0ELi128EEEEEEEEEvNT_6ParamsE$_ZN4cute3eso3ESOILb1ELb0EJNS_6LayoutINS_5tupleIJNS3_IJNS_1CILi4EEENS4_ILi1EEEEEES6_EEENS3_IJNS3_IJS6_NS4_ILi0EEEEEES9_EEEEENS_10ViewEngineINS_8gmem_ptrIPKfEEEEEEC2ERKSC_RKSI_:
[----:B------:R-:W-:Y:S01]  /*b020*/  IADD3 R4, R13, -c[0x0][0x20], RZ ;  /* 0x800008000d047a10 */ /* 0x000fe20007ffe0ff */
[----:B------:R-:W-:Y:S01]  /*b030*/  IMAD.MOV.U32 R8, RZ, RZ, R6 ;  /* 0x000000ffff087224 */ /* 0x000fe200078e0006 */
[----:B------:R-:W-:-:S03]  /*b040*/  MOV R9, 0x0 ;  /* 0x0000000000097802 */ /* 0x000fc60000000f00 */
[----:B------:R1:W-:Y:S01]  /*b050*/  STL.64 [R4], R2 ;  /* 0x0000000204007387 */ /* 0x0003e20000100a00 */
[----:B------:R-:W-:Y:S05]  /*b060*/  RET.REL.NODEC R8 `(_ZN7cutlass13device_kernelIN5flash19enable_sm80_to_sm89INS1_16FlashAttnBwdSm80INS1_25CollectiveMainloopBwdSm80ILi2ELi2EN4cute5tupleIJNS5_1CILi128EEES8_NS7_ILi64EEEEEENS_10bfloat16_tEfNS_4arch4Sm80ELb0ELb1ELb1ELb1ELb1ELb0ELb0ELb0ELi2ELi4ELi4ELi4ELb0EEENS1_21CollectiveEpilogueBwdISA_SB_SD_Li256ELb1ELb0ELi2EEENS1_19SingleTileSchedulerILb1ELb0ELb0ELi128EEEEEEEEEvNT_6ParamsE) ;  /* 0xffff4f9008007950 */ /* 0x000fea0003c3ffff */
        .type           $_ZN7cutlass13device_kernelIN5flash19enable_sm80_to_sm89INS1_16FlashAttnBwdSm80INS1_25CollectiveMainloopBwdSm80ILi2ELi2EN4cute5tupleIJNS5_1CILi128EEES8_NS7_ILi64EEEEEENS_10bfloat16_tEfNS_4arch4Sm80ELb0ELb1ELb1ELb1ELb1ELb0ELb0ELb0ELi2ELi4ELi4ELi4ELb0EEENS1_21CollectiveEpilogueBwdISA_SB_SD_Li256ELb1ELb0ELi2EEENS1_19SingleTileSchedulerILb1ELb0ELb0ELi128EEEEEEEEEvNT_6ParamsE$_ZN4cute3eso3ESOILb1ELb0EJNS_6LayoutINS_5tupleIJNS3_IJNS_1CILi4EEENS4_ILi1EEEEEES6_EEENS3_IJNS3_IJS6_NS4_ILi0EEEEEES9_EEEEENS_10ViewEngineINS_8smem_ptrIPfEEEEEEC2ERKSC_RKSH_,@function
        .size           $_ZN7cutlass13device_kernelIN5flash19enable_sm80_to_sm89INS1_16FlashAttnBwdSm80INS1_25CollectiveMainloopBwdSm80ILi2ELi2EN4cute5tupleIJNS5_1CILi128EEES8_NS7_ILi64EEEEEENS_10bfloat16_tEfNS_4arch4Sm80ELb0ELb1ELb1ELb1ELb1ELb0ELb0ELb0ELi2ELi4ELi4ELi4ELb0EEENS1_21CollectiveEpilogueBwdISA_SB_SD_Li256ELb1ELb0ELi2EEENS1_19SingleTileSchedulerILb1ELb0ELb0ELi128EEEEEEEEEvNT_6ParamsE$_ZN4cute3eso3ESOILb1ELb0EJNS_6LayoutINS_5tupleIJNS3_IJNS_1CILi4EEENS4_ILi1EEEEEES6_EEENS3_IJNS3_IJS6_NS4_ILi0EEEEEES9_EEEEENS_10ViewEngineINS_8smem_ptrIPfEEEEEEC2ERKSC_RKSH_,($_ZN7cutlass13device_kernelIN5flash19enable_sm80_to_sm89INS1_16FlashAttnBwdSm80INS1_25CollectiveMainloopBwdSm80ILi2ELi2EN4cute5tupleIJNS5_1CILi128EEES8_NS7_ILi64EEEEEENS_10bfloat16_tEfNS_4arch4Sm80ELb0ELb1ELb1ELb1ELb1ELb0ELb0ELb0ELi2ELi4ELi4ELi4ELb0EEENS1_21CollectiveEpilogueBwdISA_SB_SD_Li256ELb1ELb0ELi2EEENS1_19SingleTileSchedulerILb1ELb0ELb0ELi128EEEEEEEEEvNT_6ParamsE$_ZN4cute3eso3ESOILb1ELb0EJNS_6LayoutINS_5tupleIJNS3_IJNS_1CILi4EEENS4_ILi1EEEEEES6_EEENS3_IJNS3_IJS6_NS4_ILi0EEEEEES9_EEEEEiEEC2ERKSC_RKi - $_ZN7cutlass13device_kernelIN5flash19enable_sm80_to_sm89INS1_16FlashAttnBwdSm80INS1_25CollectiveMainloopBwdSm80ILi2ELi2EN4cute5tupleIJNS5_1CILi128EEES8_NS7_ILi64EEEEEENS_10bfloat16_tEfNS_4arch4Sm80ELb0ELb1ELb1ELb1ELb1ELb0ELb0ELb0ELi2ELi4ELi4ELi4ELb0EEENS1_21CollectiveEpilogueBwdISA_SB_SD_Li256ELb1ELb0ELi2EEENS1_19SingleTileSchedulerILb1ELb0ELb0ELi128EEEEEEEEEvNT_6ParamsE$_ZN4cute3eso3ESOILb1ELb0EJNS_6LayoutINS_5tupleIJNS3_IJNS_1CILi4EEENS4_ILi1EEEEEES6_EEENS3_IJNS3_IJS6_NS4_ILi0EEEEEES9_EEEEENS_10ViewEngineINS_8smem_ptrIPfEEEEEEC2ERKSC_RKSH_)
$_ZN7cutlass13device_kernelIN5flash19enable_sm80_to_sm89INS1_16FlashAttnBwdSm80INS1_25CollectiveMainloopBwdSm80ILi2ELi2EN4cute5tupleIJNS5_1CILi128EEES8_NS7_ILi64EEEEEENS_10bfloat16_tEfNS_4arch4Sm80ELb0ELb1ELb1ELb1ELb1ELb0ELb0ELb0ELi2ELi4ELi4ELi4ELb0EEENS1_21CollectiveEpilogueBwdISA_SB_SD_Li256ELb1ELb0ELi2EEENS1_19SingleTileSchedulerILb1ELb0ELb0ELi128EEEEEEEEEvNT_6ParamsE$_ZN4cute3eso3ESOILb1ELb0EJNS_6LayoutINS_5tupleIJNS3_IJNS_1CILi4EEENS4_ILi1EEEEEES6_EEENS3_IJNS3_IJS6_NS4_ILi0EEEEEES9_EEEEENS_10ViewEngineINS_8smem_ptrIPfEEEEEEC2ERKSC_RKSH_:
[----:B------:R-:W-:Y:S02]  /*b070*/  IADD3 R6, R13, -c[0x0][0x20], RZ ;  /* 0x800008000d067a10 */ /* 0x000fe40007ffe0ff */
[----:B------:R-:W-:-:S03]  /*b080*/  MOV R9, 0x0 ;  /* 0x0000000000097802 */ /* 0x000fc60000000f00 */
[----:B------:R1:W-:Y:S01]  /*b090*/  STL.64 [R6], R2 ;  /* 0x0000000206007387 */ /* 0x0003e20000100a00 */
[----:B------:R-:W-:Y:S05]  /*b0a0*/  RET.REL.NODEC R8 `(_ZN7cutlass13device_kernelIN5flash19enable_sm80_to_sm89INS1_16FlashAttnBwdSm80INS1_25CollectiveMainloopBwdSm80ILi2ELi2EN4cute5tupleIJNS5_1CILi128EEES8_NS7_ILi64EEEEEENS_10bfloat16_tEfNS_4arch4Sm80ELb0ELb1ELb1ELb1ELb1ELb0ELb0ELb0ELi2ELi4ELi4ELi4ELb0EEENS1_21CollectiveEpilogueBwdISA_SB_SD_Li256ELb1ELb0ELi2EEENS1_19SingleTileSchedulerILb1ELb0ELb0ELi128EEEEEEEEEvNT_6ParamsE) ;  /* 0xffff4f5008007950 */ /* 0x000fea0003c3ffff */
        .type           $_ZN7cutlass13device_kernelIN5flash19enable_sm80_to_sm89INS1_16FlashAttnBwdSm80INS1_25CollectiveMainloopBwdSm80ILi2ELi2EN4cute5tupleIJNS5_1CILi128EEES8_NS7_ILi64EEEEEENS_10bfloat16_tEfNS_4arch4Sm80ELb0ELb1ELb1ELb1ELb1ELb0ELb0ELb0ELi2ELi4ELi4ELi4ELb0EEENS1_21CollectiveEpilogueBwdISA_SB_SD_Li256ELb1ELb0ELi2EEENS1_19SingleTileSchedulerILb1ELb0ELb0ELi128EEEEEEEEEvNT_6ParamsE$_ZN4cute3eso3ESOILb1ELb0EJNS_6LayoutINS_5tupleIJNS3_IJNS_1CILi4EEENS4_ILi1EEEEEES6_EEENS3_IJNS3_IJS6_NS4_ILi0EEEEEES9_EEEEEiEEC2ERKSC_RKi,@function
        .size           $_ZN7cutlass13device_kernelIN5flash19enable_sm80_to_sm89INS1_16FlashAttnBwdSm80INS1_25CollectiveMainloopBwdSm80ILi2ELi2EN4cute5tupleIJNS5_1CILi128EEES8_NS7_ILi64EEEEEENS_10bfloat16_tEfNS_4arch4Sm80ELb0ELb1ELb1ELb1ELb1ELb0ELb0ELb0ELi2ELi4ELi4ELi4ELb0EEENS1_21CollectiveEpilogueBwdISA_SB_SD_Li256ELb1ELb0ELi2EEENS1_19SingleTileSchedulerILb1ELb0ELb0ELi128EEEEEEEEEvNT_6ParamsE$_ZN4cute3eso3ESOILb1ELb0EJNS_6LayoutINS_5tupleIJNS3_IJNS_1CILi4EEENS4_ILi1EEEEEES6_EEENS3_IJNS3_IJS6_NS4_ILi0EEEEEES9_EEEEEiEEC2ERKSC_RKi,($_ZN7cutlass13device_kernelIN5flash19enable_sm80_to_sm89INS1_16FlashAttnBwdSm80INS1_25CollectiveMainloopBwdSm80ILi2ELi2EN4cute5tupleIJNS5_1CILi128EEES8_NS7_ILi64EEEEEENS_10bfloat16_tEfNS_4arch4Sm80ELb0ELb1ELb1ELb1ELb1ELb0ELb0ELb0ELi2ELi4ELi4ELi4ELb0EEENS1_21CollectiveEpilogueBwdISA_SB_SD_Li256ELb1ELb0ELi2EEENS1_19SingleTileSchedulerILb1ELb0ELb0ELi128EEEEEEEEEvNT_6ParamsE$_ZN4cute3eso3ESOILb1ELb0EJNS_6LayoutINS_5tupleIJNS3_IJNS_1CILi8EEENS4_ILi1EEEEEEEEENS3_IJNS3_IJS6_NS4_ILi0EEEEEEEEEEENS_10ViewEngineINS_8gmem_ptrIPKN7cutlass10bfloat16_tEEEEEEEC2ERKSC_RKSK_ - $_ZN7cutlass13device_kernelIN5flash19enable_sm80_to_sm89INS1_16FlashAttnBwdSm80INS1_25CollectiveMainloopBwdSm80ILi2ELi2EN4cute5tupleIJNS5_1CILi128EEES8_NS7_ILi64EEEEEENS_10bfloat16_tEfNS_4arch4Sm80ELb0ELb1ELb1ELb1ELb1ELb0ELb0ELb0ELi2ELi4ELi4ELi4ELb0EEENS1_21CollectiveEpilogueBwdISA_SB_SD_Li256ELb1ELb0ELi2EEENS1_19SingleTileSchedulerILb1ELb0ELb0ELi128EEEEEEEEEvNT_6ParamsE$_ZN4cute3eso3ESOILb1ELb0EJNS_6LayoutINS_5tupleIJNS3_IJNS_1CILi4EEENS4_ILi1EEEEEES6_EEENS3_IJNS3_IJS6_NS4_ILi0EEEEEES9_EEEEEiEEC2ERKSC_RKi)
$_ZN7cutlass13device_kernelIN5flash19enable_sm80_to_sm89INS1_16FlashAttnBwdSm80INS1_25CollectiveMainloopBwdSm80ILi2ELi2EN4cute5tupleIJNS5_1CILi128EEES8_NS7_ILi64EEEEEENS_10bfloat16_tEfNS_4arch4Sm80ELb0ELb1ELb1ELb1ELb1ELb0ELb0ELb0ELi2ELi4ELi4ELi4ELb0EEENS1_21CollectiveEpilogueBwdISA_SB_SD_Li256ELb1ELb0ELi2EEENS1_19SingleTileSchedulerILb1ELb0ELb0ELi128EEEEEEEEEvNT_6ParamsE$_ZN4cute3eso3ESOILb1ELb0EJNS_6LayoutINS_5tupleIJNS3_IJNS_1CILi4EEENS4_ILi1EEEEEES6_EEENS3_IJNS3_IJS6_NS4_ILi0EEEEEES9_EEEEEiEEC2ERKSC_RKi:
[----:B------:R-:W-:Y:S01]  /*b0b0*/  IADD3 R2, R13, -c[0x0][0x20], RZ ;  /* 0x800008000d027a10 */ /* 0x000fe20007ffe0ff */
[----:B------:R-:W-:Y:S01]  /*b0c0*/  IMAD.MOV.U32 R8, RZ, RZ, R6 ;  /* 0x000000ffff087224 */ /* 0x000fe200078e0006 */
[----:B------:R-:W-:-:S03]  /*b0d0*/  MOV R9, 0x0 ;  /* 0x0000000000097802 */ /* 0x000fc60000000f00 */
[----:B------:R1:W-:Y:S01]  /*b0e0*/  STL [R2], R3 ;  /* 0x0000000302007387 */ /* 0x0003e20000100800 */
[----:B------:R-:W-:Y:S05]  /*b0f0*/  RET.REL.NODEC R8 `(_ZN7cutlass13device_kernelIN5flash19enable_sm80_to_sm89INS1_16FlashAttnBwdSm80INS1_25CollectiveMainloopBwdSm80ILi2ELi2EN4cute5tupleIJNS5_1CILi128EEES8_NS7_ILi64EEEEEENS_10bfloat16_tEfNS_4arch4Sm80ELb0ELb1ELb1ELb1ELb1ELb0ELb0ELb0ELi2ELi4ELi4ELi4ELb0EEENS1_21CollectiveEpilogueBwdISA_SB_SD_Li256ELb1ELb0ELi2EEENS1_19SingleTileSchedulerILb1ELb0ELb0ELi128EEEEEEEEEvNT_6ParamsE) ;  /* 0xffff4f0008007950 */ /* 0x000fea0003c3ffff */
        .type           $_ZN7cutlass13device_kernelIN5flash19enable_sm80_to_sm89INS1_16FlashAttnBwdSm80INS1_25CollectiveMainloopBwdSm80ILi2ELi2EN4cute5tupleIJNS5_1CILi128EEES8_NS7_ILi64EEEEEENS_10bfloat16_tEfNS_4arch4Sm80ELb0ELb1ELb1ELb1ELb1ELb0ELb0ELb0ELi2ELi4ELi4ELi4ELb0EEENS1_21CollectiveEpilogueBwdISA_SB_SD_Li256ELb1ELb0ELi2EEENS1_19SingleTileSchedulerILb1ELb0ELb0ELi128EEEEEEEEEvNT_6ParamsE$_ZN4cute3eso3ESOILb1ELb0EJNS_6LayoutINS_5tupleIJNS3_IJNS_1CILi8EEENS4_ILi1EEEEEEEEENS3_IJNS3_IJS6_NS4_ILi0EEEEEEEEEEENS_10ViewEngineINS_8gmem_ptrIPKN7cutlass10bfloat16_tEEEEEEEC2ERKSC_RKSK_,@function
        .size           $_ZN7cutlass13device_kernelIN5flash19enable_sm80_to_sm89INS1_16FlashAttnBwdSm80INS1_25CollectiveMainloopBwdSm80ILi2ELi2EN4cute5tupleIJNS5_1CILi128EEES8_NS7_ILi64EEEEEENS_10bfloat16_tEfNS_4arch4Sm80ELb0ELb1ELb1ELb1ELb1ELb0ELb0ELb0ELi2ELi4ELi4ELi4ELb0EEENS1_21CollectiveEpilogueBwdISA_SB_SD_Li256ELb1ELb0ELi2EEENS1_19SingleTileSchedulerILb1ELb0ELb0ELi128EEEEEEEEEvNT_6ParamsE$_ZN4cute3eso3ESOILb1ELb0EJNS_6LayoutINS_5tupleIJNS3_IJNS_1CILi8EEENS4_ILi1EEEEEEEEENS3_IJNS3_IJS6_NS4_ILi0EEEEEEEEEEENS_10ViewEngineINS_8gmem_ptrIPKN7cutlass10bfloat16_tEEEEEEEC2ERKSC_RKSK_,($_ZN7cutlass13device_kernelIN5flash19enable_sm80_to_sm89INS1_16FlashAttnBwdSm80INS1_25CollectiveMainloopBwdSm80ILi2ELi2EN4cute5tupleIJNS5_1CILi128EEES8_NS7_ILi64EEEEEENS_10bfloat16_tEfNS_4arch4Sm80ELb0ELb1ELb1ELb1ELb1ELb0ELb0ELb0ELi2ELi4ELi4ELi4ELb0EEENS1_21CollectiveEpilogueBwdISA_SB_SD_Li256ELb1ELb0ELi2EEENS1_19SingleTileSchedulerILb1ELb0ELb0ELi128EEEEEEEEEvNT_6ParamsE$_ZN4cute3eso3ESOILb1ELb0EJNS_6LayoutINS_5tupleIJNS3_IJNS_1CILi8EEENS4_ILi1EEEEEEEEENS3_IJNS3_IJS6_NS4_ILi0EEEEEEEEEEENS_10ViewEngineINS_8smem_ptrIPN7cutlass10bfloat16_tEEEEEEEC2ERKSC_RKSJ_ - $_ZN7cutlass13device_kernelIN5flash19enable_sm80_to_sm89INS1_16FlashAttnBwdSm80INS1_25CollectiveMainloopBwdSm80ILi2ELi2EN4cute5tupleIJNS5_1CILi128EEES8_NS7_ILi64EEEEEENS_10bfloat16_tEfNS_4arch4Sm80ELb0ELb1ELb1ELb1ELb1ELb0ELb0ELb0ELi2ELi4ELi4ELi4ELb0EEENS1_21CollectiveEpilogueBwdISA_SB_SD_Li256ELb1ELb0ELi2EEENS1_19SingleTileSchedulerILb1ELb0ELb0ELi128EEEEEEEEEvNT_6ParamsE$_ZN4cute3eso3ESOILb1ELb0EJNS_6LayoutINS_5tupleIJNS3_IJNS_1CILi8EEENS4_ILi1EEEEEEEEENS3_IJNS3_IJS6_NS4_ILi0EEEEEEEEEEENS_10ViewEngineINS_8gmem_ptrIPKN7cutlass10bfloat16_tEEEEEEEC2ERKSC_RKSK_)
$_ZN7cutlass13device_kernelIN5flash19enable_sm80_to_sm89INS1_16FlashAttnBwdSm80INS1_25CollectiveMainloopBwdSm80ILi2ELi2EN4cute5tupleIJNS5_1CILi128EEES8_NS7_ILi64EEEEEENS_10bfloat16_tEfNS_4arch4Sm80ELb0ELb1ELb1ELb1ELb1ELb0ELb0ELb0ELi2ELi4ELi4ELi4ELb0EEENS1_21CollectiveEpilogueBwdISA_SB_SD_Li256ELb1ELb0ELi2EEENS1_19SingleTileSchedulerILb1ELb0ELb0ELi128EEEEEEEEEvNT_6ParamsE$_ZN4cute3eso3ESOILb1ELb0EJNS_6LayoutINS_5tupleIJNS3_IJNS_1CILi8EEENS4_ILi1EEEEEEEEENS3_IJNS3_IJS6_NS4_ILi0EEEEEEEEEEENS_10ViewEngineINS_8gmem_ptrIPKN7cutlass10bfloat16_tEEEEEEEC2ERKSC_RKSK_:
[----:B------:R-:W-:Y:S01]  /*b100*/  IADD3 R4, R13, -c[0x0][0x20], RZ ;  /* 0x800008000d047a10 */ /* 0x000fe20007ffe0ff */
[----:B------:R-:W-:Y:S01]  /*b110*/  IMAD.MOV.U32 R8, RZ, RZ, R6 ;  /* 0x000000ffff087224 */ /* 0x000fe200078e0006 */
[----:B------:R-:W-:-:S03]  /*b120*/  MOV R9, 0x0 ;  /* 0x0000000000097802 */ /* 0x000fc60000000f00 */
[----:B------:R1:W-:Y:S01]  /*b130*/  STL.64 [R4], R2 ;  /* 0x0000000204007387 */ /* 0x0003e20000100a00 */
[----:B------:R-:W-:Y:S05]  /*b140*/  RET.REL.NODEC R8 `(_ZN7cutlass13device_kernelIN5flash19enable_sm80_to_sm89INS1_16FlashAttnBwdSm80INS1_25CollectiveMainloopBwdSm80ILi2ELi2EN4cute5tupleIJNS5_1CILi128EEES8_NS7_ILi64EEEEEENS_10bfloat16_tEfNS_4arch4Sm80ELb0ELb1ELb1ELb1ELb1ELb0ELb0ELb0ELi2ELi4ELi4ELi4ELb0EEENS1_21CollectiveEpilogueBwdISA_SB_SD_Li256ELb1ELb0ELi2EEENS1_19SingleTileSchedulerILb1ELb0ELb0ELi128EEEEEEEEEvNT_6ParamsE) ;  /* 0xffff4eb008007950 */ /* 0x000fea0003c3ffff */
        .type           $_ZN7cutlass13device_kernelIN5flash19enable_sm80_to_sm89INS1_16FlashAttnBwdSm80INS1_25CollectiveMainloopBwdSm80ILi2ELi2EN4cute5tupleIJNS5_1CILi128EEES8_NS7_ILi64EEEEEENS_10bfloat16_tEfNS_4arch4Sm80ELb0ELb1ELb1ELb1ELb1ELb0ELb0ELb0ELi2ELi4ELi4ELi4ELb0EEENS1_21CollectiveEpilogueBwdISA_SB_SD_Li256ELb1ELb0ELi2EEENS1_19SingleTileSchedulerILb1ELb0ELb0ELi128EEEEEEEEEvNT_6ParamsE$_ZN4cute3eso3ESOILb1ELb0EJNS_6LayoutINS_5tupleIJNS3_IJNS_1CILi8EEENS4_ILi1EEEEEEEEENS3_IJNS3_IJS6_NS4_ILi0EEEEEEEEEEENS_10ViewEngineINS_8smem_ptrIPN7cutlass10bfloat16_tEEEEEEEC2ERKSC_RKSJ_,@function
        .size           $_ZN7cutlass13device_kernelIN5flash19enable_sm80_to_sm89INS1_16FlashAttnBwdSm80INS1_25CollectiveMainloopBwdSm80ILi2ELi2EN4cute5tupleIJNS5_1CILi128EEES8_NS7_ILi64EEEEEENS_10bfloat16_tEfNS_4arch4Sm80ELb0ELb1ELb1ELb1ELb1ELb0ELb0ELb0ELi2ELi4ELi4ELi4ELb0EEENS1_21CollectiveEpilogueBwdISA_SB_SD_Li256ELb1ELb0ELi2EEENS1_19SingleTileSchedulerILb1ELb0ELb0ELi128EEEEEEEEEvNT_6ParamsE$_ZN4cute3eso3ESOILb1ELb0EJNS_6LayoutINS_5tupleIJNS3_IJNS_1CILi8EEENS4_ILi1EEEEEEEEENS3_IJNS3_IJS6_NS4_ILi0EEEEEEEEEEENS_10ViewEngineINS_8smem_ptrIPN7cutlass10bfloat16_tEEEEEEEC2ERKSC_RKSJ_,($_ZN7cutlass13device_kernelIN5flash19enable_sm80_to_sm89INS1_16FlashAttnBwdSm80INS1_25CollectiveMainloopBwdSm80ILi2ELi2EN4cute5tupleIJNS5_1CILi128EEES8_NS7_ILi64EEEEEENS_10bfloat16_tEfNS_4arch4Sm80ELb0ELb1ELb1ELb1ELb1ELb0ELb0ELb0ELi2ELi4ELi4ELi4ELb0EEENS1_21CollectiveEpilogueBwdISA_SB_SD_Li256ELb1ELb0ELi2EEENS1_19SingleTileSchedulerILb1ELb0ELb0ELi128EEEEEEEEEvNT_6ParamsE$_ZN4cute3eso3ESOILb1ELb0EJNS_6LayoutINS_5tupleIJNS3_IJNS_1CILi8EEENS4_ILi1EEEEEEEEENS3_IJNS3_IJS6_NS4_ILi0EEEEEEEEEEENS_10ViewEngineIPN7cutlass10bfloat16_tEEEEEC2ERKSC_RKSH_ - $_ZN7cutlass13device_kernelIN5flash19enable_sm80_to_sm89INS1_16FlashAttnBwdSm80INS1_25CollectiveMainloopBwdSm80ILi2ELi2EN4cute5tupleIJNS5_1CILi128EEES8_NS7_ILi64EEEEEENS_10bfloat16_tEfNS_4arch4Sm80ELb0ELb1ELb1ELb1ELb1ELb0ELb0ELb0ELi2ELi4ELi4ELi4ELb0EEENS1_21CollectiveEpilogueBwdISA_SB_SD_Li256ELb1ELb0ELi2EEENS1_19SingleTileSchedulerILb1ELb0ELb0ELi128EEEEEEEEEvNT_6ParamsE$_ZN4cute3eso3ESOILb1ELb0EJNS_6LayoutINS_5tupleIJNS3_IJNS_1CILi8EEENS4_ILi1EEEEEEEEENS3_IJNS3_IJS6_NS4_ILi0EEEEEEEEEEENS_10ViewEngineINS_8smem_ptrIPN7cutlass10bfloat16_tEEEEEEEC2ERKSC_RKSJ_)
$_ZN7cutlass13device_kernelIN5flash19enable_sm80_to_sm89INS1_16FlashAttnBwdSm80INS1_25CollectiveMainloopBwdSm80ILi2ELi2EN4cute5tupleIJNS5_1CILi128EEES8_NS7_ILi64EEEEEENS_10bfloat16_tEfNS_4arch4Sm80ELb0ELb1ELb1ELb1ELb1ELb0ELb0ELb0ELi2ELi4ELi4ELi4ELb0EEENS1_21CollectiveEpilogueBwdISA_SB_SD_Li256ELb1ELb0ELi2EEENS1_19SingleTileSchedulerILb1ELb0ELb0ELi128EEEEEEEEEvNT_6ParamsE$_ZN4cute3eso3ESOILb1ELb0EJNS_6LayoutINS_5tupleIJNS3_IJNS_1CILi8EEENS4_ILi1EEEEEEEEENS3_IJNS3_IJS6_NS4_ILi0EEEEEEEEEEENS_10ViewEngineINS_8smem_ptrIPN7cutlass10bfloat16_tEEEEEEEC2ERKSC_RKSJ_:
[----:B------:R-:W-:Y:S02]  /*b150*/  IADD3 R6, R6, -c[0x0][0x20], RZ ;  /* 0x8000080006067a10 */ /* 0x000fe40007ffe0ff */
[----:B------:R-:W-:-:S03]  /*b160*/  MOV R9, 0x0 ;  /* 0x0000000000097802 */ /* 0x000fc60000000f00 */
[----:B------:R1:W-:Y:S01]  /*b170*/  STL.64 [R6], R2 ;  /* 0x0000000206007387 */ /* 0x0003e20000100a00 */
[----:B------:R-:W-:Y:S05]  /*b180*/  RET.REL.NODEC R8 `(_ZN7cutlass13device_kernelIN5flash19enable_sm80_to_sm89INS1_16FlashAttnBwdSm80INS1_25CollectiveMainloopBwdSm80ILi2ELi2EN4cute5tupleIJNS5_1CILi128EEES8_NS7_ILi64EEEEEENS_10bfloat16_tEfNS_4arch4Sm80ELb0ELb1ELb1ELb1ELb1ELb0ELb0ELb0ELi2ELi4ELi4ELi4ELb0EEENS1_21CollectiveEpilogueBwdISA_SB_SD_Li256ELb1ELb0ELi2EEENS1_19SingleTileSchedulerILb1ELb0ELb0ELi128EEEEEEEEEvNT_6ParamsE) ;  /* 0xffff4e7008007950 */ /* 0x000fea0003c3ffff */
        .type           $_ZN7cutlass13device_kernelIN5flash19enable_sm80_to_sm89INS1_16FlashAttnBwdSm80INS1_25CollectiveMainloopBwdSm80ILi2ELi2EN4cute5tupleIJNS5_1CILi128EEES8_NS7_ILi64EEEEEENS_10bfloat16_tEfNS_4arch4Sm80ELb0ELb1ELb1ELb1ELb1ELb0ELb0ELb0ELi2ELi4ELi4ELi4ELb0EEENS1_21CollectiveEpilogueBwdISA_SB_SD_Li256ELb1ELb0ELi2EEENS1_19SingleTileSchedulerILb1ELb0ELb0ELi128EEEEEEEEEvNT_6ParamsE$_ZN4cute3eso3ESOILb1ELb0EJNS_6LayoutINS_5tupleIJNS3_IJNS_1CILi8EEENS4_ILi1EEEEEEEEENS3_IJNS3_IJS6_NS4_ILi0EEEEEEEEEEENS_10ViewEngineIPN7cutlass10bfloat16_tEEEEEC2ERKSC_RKSH_,@function
        .size           $_ZN7cutlass13device_kernelIN5flash19enable_sm80_to_sm89INS1_16FlashAttnBwdSm80INS1_25CollectiveMainloopBwdSm80ILi2ELi2EN4cute5tupleIJNS5_1CILi128EEES8_NS7_ILi64EEEEEENS_10bfloat16_tEfNS_4arch4Sm80ELb0ELb1ELb1ELb1ELb1ELb0ELb0ELb0ELi2ELi4ELi4ELi4ELb0EEENS1_21CollectiveEpilogueBwdISA_SB_SD_Li256ELb1ELb0ELi2EEENS1_19SingleTileSchedulerILb1ELb0ELb0ELi128EEEEEEEEEvNT_6ParamsE$_ZN4cute3eso3ESOILb1ELb0EJNS_6LayoutINS_5tupleIJNS3_IJNS_1CILi8EEENS4_ILi1EEEEEEEEENS3_IJNS3_IJS6_NS4_ILi0EEEEEEEEEEENS_10ViewEngineIPN7cutlass10bfloat16_tEEEEEC2ERKSC_RKSH_,($_ZN7cutlass13device_kernelIN5flash19enable_sm80_to_sm89INS1_16FlashAttnBwdSm80INS1_25CollectiveMainloopBwdSm80ILi2ELi2EN4cute5tupleIJNS5_1CILi128EEES8_NS7_ILi64EEEEEENS_10bfloat16_tEfNS_4arch4Sm80ELb0ELb1ELb1ELb1ELb1ELb0ELb0ELb0ELi2ELi4ELi4ELi4ELb0EEENS1_21CollectiveEpilogueBwdISA_SB_SD_Li256ELb1ELb0ELi2EEENS1_19SingleTileSchedulerILb1ELb0ELb0ELi128EEEEEEEEEvNT_6ParamsE$_ZN4cute3eso3ESOILb1ELb0EJNS_6LayoutINS_5tupleIJNS3_IJNS_1CILi8EEENS4_ILi1EEEEEEEEENS3_IJNS3_IJS6_NS4_ILi0EEEEEEEEEEEiEEC2ERKSC_RKi - $_ZN7cutlass13device_kernelIN5flash19enable_sm80_to_sm89INS1_16FlashAttnBwdSm80INS1_25CollectiveMainloopBwdSm80ILi2ELi2EN4cute5tupleIJNS5_1CILi128EEES8_NS7_ILi64EEEEEENS_10bfloat16_tEfNS_4arch4Sm80ELb0ELb1ELb1ELb1ELb1ELb0ELb0ELb0ELi2ELi4ELi4ELi4ELb0EEENS1_21CollectiveEpilogueBwdISA_SB_SD_Li256ELb1ELb0ELi2EEENS1_19SingleTileSchedulerILb1ELb0ELb0ELi128EEEEEEEEEvNT_6ParamsE$_ZN4cute3eso3ESOILb1ELb0EJNS_6LayoutINS_5tupleIJNS3_IJNS_1CILi8EEENS4_ILi1EEEEEEEEENS3_IJNS3_IJS6_NS4_ILi0EEEEEEEEEEENS_10ViewEngineIPN7cutlass10bfloat16_tEEEEEC2ERKSC_RKSH_)
$_ZN7cutlass13device_kernelIN5flash19enable_sm80_to_sm89INS1_16FlashAttnBwdSm80INS1_25CollectiveMainloopBwdSm80ILi2ELi2EN4cute5tupleIJNS5_1CILi128EEES8_NS7_ILi64EEEEEENS_10bfloat16_tEfNS_4arch4Sm80ELb0ELb1ELb1ELb1ELb1ELb0ELb0ELb0ELi2ELi4ELi4ELi4ELb0EEENS1_21CollectiveEpilogueBwdISA_SB_SD_Li256ELb1ELb0ELi2EEENS1_19SingleTileSchedulerILb1ELb0ELb0ELi128EEEEEEEEEvNT_6ParamsE$_ZN4cute3eso3ESOILb1ELb0EJNS_6LayoutINS_5tupleIJNS3_IJNS_1CILi8EEENS4_ILi1EEEEEEEEENS3_IJNS3_IJS6_NS4_ILi0EEEEEEEEEEENS_10ViewEngineIPN7cutlass10bfloat16_tEEEEEC2ERKSC_RKSH_:
[----:B------:R-:W-:Y:S01]  /*b190*/  IADD3 R2, R70, -c[0x0][0x20], RZ ;  /* 0x8000080046027a10 */ /* 0x000fe20007ffe0ff */
[----:B------:R-:W-:Y:S01]  /*b1a0*/  IMAD.MOV.U32 R7, RZ, RZ, R3 ;  /* 0x000000ffff077224 */ /* 0x000fe200078e0003 */
[----:B------:R-:W-:-:S04]  /*b1b0*/  MOV R5, 0x0 ;  /* 0x0000000000057802 */ /* 0x000fc80000000f00 */
[----:B------:R1:W-:Y:S01]  /*b1c0*/  STL.64 [R2], R6 ;  /* 0x0000000602007387 */ /* 0x0003e20000100a00 */
[----:B------:R-:W-:Y:S05]  /*b1d0*/  RET.REL.NODEC R4 `(_ZN7cutlass13device_kernelIN5flash19enable_sm80_to_sm89INS1_16FlashAttnBwdSm80INS1_25CollectiveMainloopBwdSm80ILi2ELi2EN4cute5tupleIJNS5_1CILi128EEES8_NS7_ILi64EEEEEENS_10bfloat16_tEfNS_4arch4Sm80ELb0ELb1ELb1ELb1ELb1ELb0ELb0ELb0ELi2ELi4ELi4ELi4ELb0EEENS1_21CollectiveEpilogueBwdISA_SB_SD_Li256ELb1ELb0ELi2EEENS1_19SingleTileSchedulerILb1ELb0ELb0ELi128EEEEEEEEEvNT_6ParamsE) ;  /* 0xffff4e2004007950 */ /* 0x000fea0003c3ffff */
        .type           $_ZN7cutlass13device_kernelIN5flash19enable_sm80_to_sm89INS1_16FlashAttnBwdSm80INS1_25CollectiveMainloopBwdSm80ILi2ELi2EN4cute5tupleIJNS5_1CILi128EEES8_NS7_ILi64EEEEEENS_10bfloat16_tEfNS_4arch4Sm80ELb0ELb1ELb1ELb1ELb1ELb0ELb0ELb0ELi2ELi4ELi4ELi4ELb0EEENS1_21CollectiveEpilogueBwdISA_SB_SD_Li256ELb1ELb0ELi2EEENS1_19SingleTileSchedulerILb1ELb0ELb0ELi128EEEEEEEEEvNT_6ParamsE$_ZN4cute3eso3ESOILb1ELb0EJNS_6LayoutINS_5tupleIJNS3_IJNS_1CILi8EEENS4_ILi1EEEEEEEEENS3_IJNS3_IJS6_NS4_ILi0EEEEEEEEEEEiEEC2ERKSC_RKi,@function
        .size           $_ZN7cutlass13device_kernelIN5flash19enable_sm80_to_sm89INS1_16FlashAttnBwdSm80INS1_25CollectiveMainloopBwdSm80ILi2ELi2EN4cute5tupleIJNS5_1CILi128EEES8_NS7_ILi64EEEEEENS_10bfloat16_tEfNS_4arch4Sm80ELb0ELb1ELb1ELb1ELb1ELb0ELb0ELb0ELi2ELi4ELi4ELi4ELb0EEENS1_21CollectiveEpilogueBwdISA_SB_SD_Li256ELb1ELb0ELi2EEENS1_19SingleTileSchedulerILb1ELb0ELb0ELi128EEEEEEEEEvNT_6ParamsE$_ZN4cute3eso3ESOILb1ELb0EJNS_6LayoutINS_5tupleIJNS3_IJNS_1CILi8EEENS4_ILi1EEEEEEEEENS3_IJNS3_IJS6_NS4_ILi0EEEEEEEEEEEiEEC2ERKSC_RKi,($_ZN7cutlass13device_kernelIN5flash19enable_sm80_to_sm89INS1_16FlashAttnBwdSm80INS1_25CollectiveMainloopBwdSm80ILi2ELi2EN4cute5tupleIJNS5_1CILi128EEES8_NS7_ILi64EEEEEENS_10bfloat16_tEfNS_4arch4Sm80ELb0ELb1ELb1ELb1ELb1ELb0ELb0ELb0ELi2ELi4ELi4ELi4ELb0EEENS1_21CollectiveEpilogueBwdISA_SB_SD_Li256ELb1ELb0ELi2EEENS1_19SingleTileSchedulerILb1ELb0ELb0ELi128EEEEEEEEEvNT_6ParamsE$_ZN4cute3eso3ESOILb1ELb0EJNS_6LayoutINS_5tupleIJNS3_IJNS_1CILi8EEENS4_ILi1EEEEEEEEENS3_IJNS3_IJS6_NS4_ILi0EEEEEEEEEEElEEC2ERKSC_RKl - $_ZN7cutlass13device_kernelIN5flash19enable_sm80_to_sm89INS1_16FlashAttnBwdSm80INS1_25CollectiveMainloopBwdSm80ILi2ELi2EN4cute5tupleIJNS5_1CILi128EEES8_NS7_ILi64EEEEEENS_10bfloat16_tEfNS_4arch4Sm80ELb0ELb1ELb1ELb1ELb1ELb0ELb0ELb0ELi2ELi4ELi4ELi4ELb0EEENS1_21CollectiveEpilogueBwdISA_SB_SD_Li256ELb1ELb0ELi2EEENS1_19SingleTileSchedulerILb1ELb0ELb0ELi128EEEEEEEEEvNT_6ParamsE$_ZN4cute3eso3ESOILb1ELb0EJNS_6LayoutINS_5tupleIJNS3_IJNS_1CILi8EEENS4_ILi1EEEEEEEEENS3_IJNS3_IJS6_NS4_ILi0EEEEEEEEEEEiEEC2ERKSC_RKi)
$_ZN7cutlass13device_kernelIN5flash19enable_sm80_to_sm89INS1_16FlashAttnBwdSm80INS1_25CollectiveMainloopBwdSm80ILi2ELi2EN4cute5tupleIJNS5_1CILi128EEES8_NS7_ILi64EEEEEENS_10bfloat16_tEfNS_4arch4Sm80ELb0ELb1ELb1ELb1ELb1ELb0ELb0ELb0ELi2ELi4ELi4ELi4ELb0EEENS1_21CollectiveEpilogueBwdISA_SB_SD_Li256ELb1ELb0ELi2EEENS1_19SingleTileSchedulerILb1ELb0ELb0ELi128EEEEEEEEEvNT_6ParamsE$_ZN4cute3eso3ESOILb1ELb0EJNS_6LayoutINS_5tupleIJNS3_IJNS_1CILi8EEENS4_ILi1EEEEEEEEENS3_IJNS3_IJS6_NS4_ILi0EEEEEEEEEEEiEEC2ERKSC_RKi:
[----:B------:R-:W-:Y:S01]  /*b1e0*/  IADD3 R2, R2, -c[0x0][0x20], RZ ;  /* 0x8000080002027a10 */ /* 0x000fe20007ffe0ff */
[----:B------:R-:W-:Y:S01]  /*b1f0*/  IMAD.MOV.U32 R10, RZ, RZ, R6 ;  /* 0x000000ffff0a7224 */ /* 0x000fe200078e0006 */
[----:B------:R-:W-:-:S03]  /*b200*/  MOV R11, 0x0 ;  /* 0x00000000000b7802 */ /* 0x000fc60000000f00 */
[----:B------:R1:W-:Y:S01]  /*b210*/  STL [R2], R3 ;  /* 0x0000000302007387 */ /* 0x0003e20000100800 */
[----:B------:R-:W-:Y:S05]  /*b220*/  RET.REL.NODEC R10 `(_ZN7cutlass13device_kernelIN5flash19enable_sm80_to_sm89INS1_16FlashAttnBwdSm80INS1_25CollectiveMainloopBwdSm80ILi2ELi2EN4cute5tupleIJNS5_1CILi128EEES8_NS7_ILi64EEEEEENS_10bfloat16_tEfNS_4arch4Sm80ELb0ELb1ELb1ELb1ELb1ELb0ELb0ELb0ELi2ELi4ELi4ELi4ELb0EEENS1_21CollectiveEpilogueBwdISA_SB_SD_Li256ELb1ELb0ELi2EEENS1_19SingleTileSchedulerILb1ELb0ELb0ELi128EEEEEEEEEvNT_6ParamsE) ;  /* 0xffff4dd00a007950 */ /* 0x000fea0003c3ffff */
        .type           $_ZN7cutlass13device_kernelIN5flash19enable_sm80_to_sm89INS1_16FlashAttnBwdSm80INS1_25CollectiveMainloopBwdSm80ILi2ELi2EN4cute5tupleIJNS5_1CILi128EEES8_NS7_ILi64EEEEEENS_10bfloat16_tEfNS_4arch4Sm80ELb0ELb1ELb1ELb1ELb1ELb0ELb0ELb0ELi2ELi4ELi4ELi4ELb0EEENS1_21CollectiveEpilogueBwdISA_SB_SD_Li256ELb1ELb0ELi2EEENS1_19SingleTileSchedulerILb1ELb0ELb0ELi128EEEEEEEEEvNT_6ParamsE$_ZN4cute3eso3ESOILb1ELb0EJNS_6LayoutINS_5tupleIJNS3_IJNS_1CILi8EEENS4_ILi1EEEEEEEEENS3_IJNS3_IJS6_NS4_ILi0EEEEEEEEEEElEEC2ERKSC_RKl,@function
        .size           $_ZN7cutlass13device_kernelIN5flash19enable_sm80_to_sm89INS1_16FlashAttnBwdSm80INS1_25CollectiveMainloopBwdSm80ILi2ELi2EN4cute5tupleIJNS5_1CILi128EEES8_NS7_ILi64EEEEEENS_10bfloat16_tEfNS_4arch4Sm80ELb0ELb1ELb1ELb1ELb1ELb0ELb0ELb0ELi2ELi4ELi4ELi4ELb0EEENS1_21CollectiveEpilogueBwdISA_SB_SD_Li256ELb1ELb0ELi2EEENS1_19SingleTileSchedulerILb1ELb0ELb0ELi128EEEEEEEEEvNT_6ParamsE$_ZN4cute3eso3ESOILb1ELb0EJNS_6LayoutINS_5tupleIJNS3_IJNS_1CILi8EEENS4_ILi1EEEEEEEEENS3_IJNS3_IJS6_NS4_ILi0EEEEEEEEEEElEEC2ERKSC_RKl,($_ZN7cutlass13device_kernelIN5flash19enable_sm80_to_sm89INS1_16FlashAttnBwdSm80INS1_25CollectiveMainloopBwdSm80ILi2ELi2EN4cute5tupleIJNS5_1CILi128EEES8_NS7_ILi64EEEEEENS_10bfloat16_tEfNS_4arch4Sm80ELb0ELb1ELb1ELb1ELb1ELb0ELb0ELb0ELi2ELi4ELi4ELi4ELb0EEENS1_21CollectiveEpilogueBwdISA_SB_SD_Li256ELb1ELb0ELi2EEENS1_19SingleTileSchedulerILb1ELb0ELb0ELi128EEEEEEEEEvNT_6ParamsE$_ZN4cute3eso3ESOILb1ELb0EJNS_6LayoutINS_5tupleIJNS3_IJNS_1CILi8EEENS4_ILi1EEEEEENS3_IJNS4_ILi2EEEEEEEEENS3_IJNS3_IJS6_NS4_ILi0EEEEEENS3_IJNS4_ILi4096EEEEEEEEEEENS_10ViewEngineINS_8smem_ptrIPN7cutlass10bfloat16_tEEEEEEEC2ERKSG_RKSN_ - $_ZN7cutlass13device_kernelIN5flash19enable_sm80_to_sm89INS1_16FlashAttnBwdSm80INS1_25CollectiveMainloopBwdSm80ILi2ELi2EN4cute5tupleIJNS5_1CILi128EEES8_NS7_ILi64EEEEEENS_10bfloat16_tEfNS_4arch4Sm80ELb0ELb1ELb1ELb1ELb1ELb0ELb0ELb0ELi2ELi4ELi4ELi4ELb0EEENS1_21CollectiveEpilogueBwdISA_SB_SD_Li256ELb1ELb0ELi2EEENS1_19SingleTileSchedulerILb1ELb0ELb0ELi128EEEEEEEEEvNT_6ParamsE$_ZN4cute3eso3ESOILb1ELb0EJNS_6LayoutINS_5tupleIJNS3_IJNS_1CILi8EEENS4_ILi1EEEEEEEEENS3_IJNS3_IJS6_NS4_ILi0EEEEEEEEEEElEEC2ERKSC_RKl)
$_ZN7cutlass13device_kernelIN5flash19enable_sm80_to_sm89INS1_16FlashAttnBwdSm80INS1_25CollectiveMainloopBwdSm80ILi2ELi2EN4cute5tupleIJNS5_1CILi128EEES8_NS7_ILi64EEEEEENS_10bfloat16_tEfNS_4arch4Sm80ELb0ELb1ELb1ELb1ELb1ELb0ELb0ELb0ELi2ELi4ELi4ELi4ELb0EEENS1_21CollectiveEpilogueBwdISA_SB_SD_Li256ELb1ELb0ELi2EEENS1_19SingleTileSchedulerILb1ELb0ELb0ELi128EEEEEEEEEvNT_6ParamsE$_ZN4cute3eso3ESOILb1ELb0EJNS_6LayoutINS_5tupleIJNS3_IJNS_1CILi8EEENS4_ILi1EEEEEEEEENS3_IJNS3_IJS6_NS4_ILi0EEEEEEEEEEElEEC2ERKSC_RKl:
[----:B------:R-:W-:Y:S01]  /*b230*/  IADD3 R2, R13, -c[0x0][0x20], RZ ;  /* 0x800008000d027a10 */ /* 0x000fe20007ffe0ff */
[----:B------:R-:W-:Y:S01]  /*b240*/  IMAD.MOV.U32 R8, RZ, RZ, R6 ;  /* 0x000000ffff087224 */ /* 0x000fe200078e0006 */
[----:B------:R-:W-:Y:S01]  /*b250*/  MOV R9, R3 ;  /* 0x0000000300097202 */ /* 0x000fe20000000f00 */
[----:B------:R-:W-:-:S04]  /*b260*/  IMAD.MOV.U32 R5, RZ, RZ, 0x0 ;  /* 0x00000000ff057424 */ /* 0x000fc800078e00ff */
[----:B------:R1:W-:Y:S01]  /*b270*/  STL.64 [R2], R8 ;  /* 0x0000000802007387 */ /* 0x0003e20000100a00 */
[----:B------:R-:W-:Y:S05]  /*b280*/  RET.REL.NODEC R4 `(_ZN7cutlass13device_kernelIN5flash19enable_sm80_to_sm89INS1_16FlashAttnBwdSm80INS1_25CollectiveMainloopBwdSm80ILi2ELi2EN4cute5tupleIJNS5_1CILi128EEES8_NS7_ILi64EEEEEENS_10bfloat16_tEfNS_4arch4Sm80ELb0ELb1ELb1ELb1ELb1ELb0ELb0ELb0ELi2ELi4ELi4ELi4ELb0EEENS1_21CollectiveEpilogueBwdISA_SB_SD_Li256ELb1ELb0ELi2EEENS1_19SingleTileSchedulerILb1ELb0ELb0ELi128EEEEEEEEEvNT_6ParamsE) ;  /* 0xffff4d7004007950 */ /* 0x000fea0003c3ffff */
        .type           $_ZN7cutlass13device_kernelIN5flash19enable_sm80_to_sm89INS1_16FlashAttnBwdSm80INS1_25CollectiveMainloopBwdSm80ILi2ELi2EN4cute5tupleIJNS5_1CILi128EEES8_NS7_ILi64EEEEEENS_10bfloat16_tEfNS_4arch4Sm80ELb0ELb1ELb1ELb1ELb1ELb0ELb0ELb0ELi2ELi4ELi4ELi4ELb0EEENS1_21CollectiveEpilogueBwdISA_SB_SD_Li256ELb1ELb0ELi2EEENS1_19SingleTileSchedulerILb1ELb0ELb0ELi128EEEEEEEEEvNT_6ParamsE$_ZN4cute3eso3ESOILb1ELb0EJNS_6LayoutINS_5tupleIJNS3_IJNS_1CILi8EEENS4_ILi1EEEEEENS3_IJNS4_ILi2EEEEEEEEENS3_IJNS3_IJS6_NS4_ILi0EEEEEENS3_IJNS4_ILi4096EEEEEEEEEEENS_10ViewEngineINS_8smem_ptrIPN7cutlass10bfloat16_tEEEEEEEC2ERKSG_RKSN_,@function
        .size           $_ZN7cutlass13device_kernelIN5flash19enable_sm80_to_sm89INS1_16FlashAttnBwdSm80INS1_25CollectiveMainloopBwdSm80ILi2ELi2EN4cute5tupleIJNS5_1CILi128EEES8_NS7_ILi64EEEEEENS_10bfloat16_tEfNS_4arch4Sm80ELb0ELb1ELb1ELb1ELb1ELb0ELb0ELb0ELi2ELi4ELi4ELi4ELb0EEENS1_21CollectiveEpilogueBwdISA_SB_SD_Li256ELb1ELb0ELi2EEENS1_19SingleTileSchedulerILb1ELb0ELb0ELi128EEEEEEEEEvNT_6ParamsE$_ZN4cute3eso3ESOILb1ELb0EJNS_6LayoutINS_5tupleIJNS3_IJNS_1CILi8EEENS4_ILi1EEEEEENS3_IJNS4_ILi2EEEEEEEEENS3_IJNS3_IJS6_NS4_ILi0EEEEEENS3_IJNS4_ILi4096EEEEEEEEEEENS_10ViewEngineINS_8smem_ptrIPN7cutlass10bfloat16_tEEEEEEEC2ERKSG_RKSN_,($_ZN7cutlass13device_kernelIN5flash19enable_sm80_to_sm89INS1_16FlashAttnBwdSm80INS1_25CollectiveMainloopBwdSm80ILi2ELi2EN4cute5tupleIJNS5_1CILi128EEES8_NS7_ILi64EEEEEENS_10bfloat16_tEfNS_4arch4Sm80ELb0ELb1ELb1ELb1ELb1ELb0ELb0ELb0ELi2ELi4ELi4ELi4ELb0EEENS1_21CollectiveEpilogueBwdISA_SB_SD_Li256ELb1ELb0ELi2EEENS1_19SingleTileSchedulerILb1ELb0ELb0ELi128EEEEEEEEEvNT_6ParamsE$_ZN4cute3eso3ESOILb1ELb0EJNS_6LayoutINS_5tupleIJNS3_IJNS_1CILi8EEENS4_ILi1EEEEEENS3_IJNS4_ILi2EEEEEEEEENS3_IJNS3_IJS6_NS4_ILi0EEEEEENS3_IJNS4_ILi64EEEEEEEEEEENS_10ViewEngineIPN7cutlass10bfloat16_tEEEEEC2ERKSG_RKSL_ - $_ZN7cutlass13device_kernelIN5flash19enable_sm80_to_sm89INS1_16FlashAttnBwdSm80INS1_25CollectiveMainloopBwdSm80ILi2ELi2EN4cute5tupleIJNS5_1CILi128EEES8_NS7_ILi64EEEEEENS_10bfloat16_tEfNS_4arch4Sm80ELb0ELb1ELb1ELb1ELb1ELb0ELb0ELb0ELi2ELi4ELi4ELi4ELb0EEENS1_21CollectiveEpilogueBwdISA_SB_SD_Li256ELb1ELb0ELi2EEENS1_19SingleTileSchedulerILb1ELb0ELb0ELi128EEEEEEEEEvNT_6ParamsE$_ZN4cute3eso3ESOILb1ELb0EJNS_6LayoutINS_5tupleIJNS3_IJNS_1CILi8EEENS4_ILi1EEEEEENS3_IJNS4_ILi2EEEEEEEEENS3_IJNS3_IJS6_NS4_ILi0EEEEEENS3_IJNS4_ILi4096EEEEEEEEEEENS_10ViewEngineINS_8smem_ptrIPN7cutlass10bfloat16_tEEEEEEEC2ERKSG_RKSN_)
$_ZN7cutlass13device_kernelIN5flash19enable_sm80_to_sm89INS1_16FlashAttnBwdSm80INS1_25CollectiveMainloopBwdSm80ILi2ELi2EN4cute5tupleIJNS5_1CILi128EEES8_NS7_ILi64EEEEEENS_10bfloat16_tEfNS_4arch4Sm80ELb0ELb1ELb1ELb1ELb1ELb0ELb0ELb0ELi2ELi4ELi4ELi4ELb0EEENS1_21CollectiveEpilogueBwdISA_SB_SD_Li256ELb1ELb0ELi2EEENS1_19SingleTileSchedulerILb1ELb0ELb0ELi128EEEEEEEEEvNT_6ParamsE$_ZN4cute3eso3ESOILb1ELb0EJNS_6LayoutINS_5tupleIJNS3_IJNS_1CILi8EEENS4_ILi1EEEEEENS3_IJNS4_ILi2EEEEEEEEENS3_IJNS3_IJS6_NS4_ILi0EEEEEENS3_IJNS4_ILi4096EEEEEEEEEEENS_10ViewEngineINS_8smem_ptrIPN7cutlass10bfloat16_tEEEEEEEC2ERKSG_RKSN_:
[----:B------:R-:W-:Y:S01]  /*b290*/  IADD3 R5, R70, -c[0x0][0x20], RZ ;  /* 0x8000080046057a10 */ /* 0x000fe20007ffe0ff */
[----:B------:R-:W-:Y:S01]  /*b2a0*/  IMAD.MOV.U32 R8, RZ, RZ, R4 ;  /* 0x000000ffff087224 */ /* 0x000fe200078e0004 */
[----:B------:R-:W-:Y:S01]  /*b2b0*/  MOV R9, R7 ;  /* 0x0000000700097202 */ /* 0x000fe20000000f00 */
[----:B------:R-:W-:-:S04]  /*b2c0*/  IMAD.MOV.U32 R7, RZ, RZ, 0x0 ;  /* 0x00000000ff077424 */ /* 0x000fc800078e00ff */
[----:B------:R1:W-:Y:S01]  /*b2d0*/  STL.64 [R5], R8 ;  /* 0x0000000805007387 */ /* 0x0003e20000100a00 */
[----:B------:R-:W-:Y:S05]  /*b2e0*/  RET.REL.NODEC R6 `(_ZN7cutlass13device_kernelIN5flash19enable_sm80_to_sm89INS1_16FlashAttnBwdSm80INS1_25CollectiveMainloopBwdSm80ILi2ELi2EN4cute5tupleIJNS5_1CILi128EEES8_NS7_ILi64EEEEEENS_10bfloat16_tEfNS_4arch4Sm80ELb0ELb1ELb1ELb1ELb1ELb0ELb0ELb0ELi2ELi4ELi4ELi4ELb0EEENS1_21CollectiveEpilogueBwdISA_SB_SD_Li256ELb1ELb0ELi2EEENS1_19SingleTileSchedulerILb1ELb0ELb0ELi128EEEEEEEEEvNT_6ParamsE) ;  /* 0xffff4d1006007950 */ /* 0x000fea0003c3ffff */
        .type           $_ZN7cutlass13device_kernelIN5flash19enable_sm80_to_sm89INS1_16FlashAttnBwdSm80INS1_25CollectiveMainloopBwdSm80ILi2ELi2EN4cute5tupleIJNS5_1CILi128EEES8_NS7_ILi64EEEEEENS_10bfloat16_tEfNS_4arch4Sm80ELb0ELb1ELb1ELb1ELb1ELb0ELb0ELb0ELi2ELi4ELi4ELi4ELb0EEENS1_21CollectiveEpilogueBwdISA_SB_SD_Li256ELb1ELb0ELi2EEENS1_19SingleTileSchedulerILb1ELb0ELb0ELi128EEEEEEEEEvNT_6ParamsE$_ZN4cute3eso3ESOILb1ELb0EJNS_6LayoutINS_5tupleIJNS3_IJNS_1CILi8EEENS4_ILi1EEEEEENS3_IJNS4_ILi2EEEEEEEEENS3_IJNS3_IJS6_NS4_ILi0EEEEEENS3_IJNS4_ILi64EEEEEEEEEEENS_10ViewEngineIPN7cutlass10bfloat16_tEEEEEC2ERKSG_RKSL_,@function
        .size           $_ZN7cutlass13device_kernelIN5flash19enable_sm80_to_sm89INS1_16FlashAttnBwdSm80INS1_25CollectiveMainloopBwdSm80ILi2ELi2EN4cute5tupleIJNS5_1CILi128EEES8_NS7_ILi64EEEEEENS_10bfloat16_tEfNS_4arch4Sm80ELb0ELb1ELb1ELb1ELb1ELb0ELb0ELb0ELi2ELi4ELi4ELi4ELb0EEENS1_21CollectiveEpilogueBwdISA_SB_SD_Li256ELb1ELb0ELi2EEENS1_19SingleTileSchedulerILb1ELb0ELb0ELi128EEEEEEEEEvNT_6ParamsE$_ZN4cute3eso3ESOILb1ELb0EJNS_6LayoutINS_5tupleIJNS3_IJNS_1CILi8EEENS4_ILi1EEEEEENS3_IJNS4_ILi2EEEEEEEEENS3_IJNS3_IJS6_NS4_ILi0EEEEEENS3_IJNS4_ILi64EEEEEEEEEEENS_10ViewEngineIPN7cutlass10bfloat16_tEEEEEC2ERKSG_RKSL_,($_ZN7cutlass13device_kernelIN5flash19enable_sm80_to_sm89INS1_16FlashAttnBwdSm80INS1_25CollectiveMainloopBwdSm80ILi2ELi2EN4cute5tupleIJNS5_1CILi128EEES8_NS7_ILi64EEEEEENS_10bfloat16_tEfNS_4arch4Sm80ELb0ELb1ELb1ELb1ELb1ELb0ELb0ELb0ELi2ELi4ELi4ELi4ELb0EEENS1_21CollectiveEpilogueBwdISA_SB_SD_Li256ELb1ELb0ELi2EEENS1_19SingleTileSchedulerILb1ELb0ELb0ELi128EEEEEEEEEvNT_6ParamsE$_ZN4cute3eso3ESOILb1ELb0EJNS_6LayoutINS_5tupleIJNS3_IJNS_1CILi8EEENS4_ILi1EEEEEENS3_IJNS4_ILi2EEEEEEEEENS3_IJNS3_IJS6_NS4_ILi0EEEEEENS3_IJNS4_ILi8192EEEEEEEEEEENS_10ViewEngineINS_8smem_ptrIPN7cutlass10bfloat16_tEEEEEEEC2ERKSG_RKSN_ - $_ZN7cutlass13device_kernelIN5flash19enable_sm80_to_sm89INS1_16FlashAttnBwdSm80INS1_25CollectiveMainloopBwdSm80ILi2ELi2EN4cute5tupleIJNS5_1CILi128EEES8_NS7_ILi64EEEEEENS_10bfloat16_tEfNS_4arch4Sm80ELb0ELb1ELb1ELb1ELb1ELb0ELb0ELb0ELi2ELi4ELi4ELi4ELb0EEENS1_21CollectiveEpilogueBwdISA_SB_SD_Li256ELb1ELb0ELi2EEENS1_19SingleTileSchedulerILb1ELb0ELb0ELi128EEEEEEEEEvNT_6ParamsE$_ZN4cute3eso3ESOILb1ELb0EJNS_6LayoutINS_5tupleIJNS3_IJNS_1CILi8EEENS4_ILi1EEEEEENS3_IJNS4_ILi2EEEEEEEEENS3_IJNS3_IJS6_NS4_ILi0EEEEEENS3_IJNS4_ILi64EEEEEEEEEEENS_10ViewEngineIPN7cutlass10bfloat16_tEEEEEC2ERKSG_RKSL_)
$_ZN7cutlass13device_kernelIN5flash19enable_sm80_to_sm89INS1_16FlashAttnBwdSm80INS1_25CollectiveMainloopBwdSm80ILi2ELi2EN4cute5tupleIJNS5_1CILi128EEES8_NS7_ILi64EEEEEENS_10bfloat16_tEfNS_4arch4Sm80ELb0ELb1ELb1ELb1ELb1ELb0ELb0ELb0ELi2ELi4ELi4ELi4ELb0EEENS1_21CollectiveEpilogueBwdISA_SB_SD_Li256ELb1ELb0ELi2EEENS1_19SingleTileSchedulerILb1ELb0ELb0ELi128EEEEEEEEEvNT_6ParamsE$_ZN4cute3eso3ESOILb1ELb0EJNS_6LayoutINS_5tupleIJNS3_IJNS_1CILi8EEENS4_ILi1EEEEEENS3_IJNS4_ILi2EEEEEEEEENS3_IJNS3_IJS6_NS4_ILi0EEEEEENS3_IJNS4_ILi64EEEEEEEEEEENS_10ViewEngineIPN7cutlass10bfloat16_tEEEEEC2ERKSG_RKSL_:
[----:B------:R-:W-:Y:S01]  /*b2f0*/  IADD3 R2, R25, -c[0x0][0x20], RZ ;  /* 0x8000080019027a10 */ /* 0x000fe20007ffe0ff */
[----:B------:R-:W-:Y:S01]  /*b300*/  IMAD.MOV.U32 R9, RZ, RZ, R3 ;  /* 0x000000ffff097224 */ /* 0x000fe200078e0003 */
[----:B------:R-:W-:-:S04]  /*b310*/  MOV R7, 0x0 ;  /* 0x0000000000077802 */ /* 0x000fc80000000f00 */
[----:B------:R1:W-:Y:S01]  /*b320*/  STL.64 [R2], R8 ;  /* 0x0000000802007387 */ /* 0x0003e20000100a00 */
[----:B------:R-:W-:Y:S05]  /*b330*/  RET.REL.NODEC R6 `(_ZN7cutlass13device_kernelIN5flash19enable_sm80_to_sm89INS1_16FlashAttnBwdSm80INS1_25CollectiveMainloopBwdSm80ILi2ELi2EN4cute5tupleIJNS5_1CILi128EEES8_NS7_ILi64EEEEEENS_10bfloat16_tEfNS_4arch4Sm80ELb0ELb1ELb1ELb1ELb1ELb0ELb0ELb0ELi2ELi4ELi4ELi4ELb0EEENS1_21CollectiveEpilogueBwdISA_SB_SD_Li256ELb1ELb0ELi2EEENS1_19SingleTileSchedulerILb1ELb0ELb0ELi128EEEEEEEEEvNT_6ParamsE) ;  /* 0xffff4cc006007950 */ /* 0x000fea0003c3ffff */
        .type           $_ZN7cutlass13device_kernelIN5flash19enable_sm80_to_sm89INS1_16FlashAttnBwdSm80INS1_25CollectiveMainloopBwdSm80ILi2ELi2EN4cute5tupleIJNS5_1CILi128EEES8_NS7_ILi64EEEEEENS_10bfloat16_tEfNS_4arch4Sm80ELb0ELb1ELb1ELb1ELb1ELb0ELb0ELb0ELi2ELi4ELi4ELi4ELb0EEENS1_21CollectiveEpilogueBwdISA_SB_SD_Li256ELb1ELb0ELi2EEENS1_19SingleTileSchedulerILb1ELb0ELb0ELi128EEEEEEEEEvNT_6ParamsE$_ZN4cute3eso3ESOILb1ELb0EJNS_6LayoutINS_5tupleIJNS3_IJNS_1CILi8EEENS4_ILi1EEEEEENS3_IJNS4_ILi2EEEEEEEEENS3_IJNS3_IJS6_NS4_ILi0EEEEEENS3_IJNS4_ILi8192EEEEEEEEEEENS_10ViewEngineINS_8smem_ptrIPN7cutlass10bfloat16_tEEEEEEEC2ERKSG_RKSN_,@function
        .size           $_ZN7cutlass13device_kernelIN5flash19enable_sm80_to_sm89INS1_16FlashAttnBwdSm80INS1_25CollectiveMainloopBwdSm80ILi2ELi2EN4cute5tupleIJNS5_1CILi128EEES8_NS7_ILi64EEEEEENS_10bfloat16_tEfNS_4arch4Sm80ELb0ELb1ELb1ELb1ELb1ELb0ELb0ELb0ELi2ELi4ELi4ELi4ELb0EEENS1_21CollectiveEpilogueBwdISA_SB_SD_Li256ELb1ELb0ELi2EEENS1_19SingleTileSchedulerILb1ELb0ELb0ELi128EEEEEEEEEvNT_6ParamsE$_ZN4cute3eso3ESOILb1ELb0EJNS_6LayoutINS_5tupleIJNS3_IJNS_1CILi8EEENS4_ILi1EEEEEENS3_IJNS4_ILi2EEEEEEEEENS3_IJNS3_IJS6_NS4_ILi0EEEEEENS3_IJNS4_ILi8192EEEEEEEEEEENS_10ViewEngineINS_8smem_ptrIPN7cutlass10bfloat16_tEEEEEEEC2ERKSG_RKSN_,($_ZN7cutlass13device_kernelIN5flash19enable_sm80_to_sm89INS1_16FlashAttnBwdSm80INS1_25CollectiveMainloopBwdSm80ILi2ELi2EN4cute5tupleIJNS5_1CILi128EEES8_NS7_ILi64EEEEEENS_10bfloat16_tEfNS_4arch4Sm80ELb0ELb1ELb1ELb1ELb1ELb0ELb0ELb0ELi2ELi4ELi4ELi4ELb0EEENS1_21CollectiveEpilogueBwdISA_SB_SD_Li256ELb1ELb0ELi2EEENS1_19SingleTileSchedulerILb1ELb0ELb0ELi128EEEEEEEEEvNT_6ParamsE$_ZN4cute3eso3ESOILb1ELb0EJNS_6LayoutINS_5tupleIJNS3_IJNS_1CILi8EEENS4_ILi1EEEEEENS3_IJNS4_ILi2EEEEEEEEENS3_IJNS3_IJS6_NS4_ILi0EEEEEENS3_IJS5_EEEEEEEENS_10ViewEngineIPN7cutlass10bfloat16_tEEEEEC2ERKSF_RKSK_ - $_ZN7cutlass13device_kernelIN5flash19enable_sm80_to_sm89INS1_16FlashAttnBwdSm80INS1_25CollectiveMainloopBwdSm80ILi2ELi2EN4cute5tupleIJNS5_1CILi128EEES8_NS7_ILi64EEEEEENS_10bfloat16_tEfNS_4arch4Sm80ELb0ELb1ELb1ELb1ELb1ELb0ELb0ELb0ELi2ELi4ELi4ELi4ELb0EEENS1_21CollectiveEpilogueBwdISA_SB_SD_Li256ELb1ELb0ELi2EEENS1_19SingleTileSchedulerILb1ELb0ELb0ELi128EEEEEEEEEvNT_6ParamsE$_ZN4cute3eso3ESOILb1ELb0EJNS_6LayoutINS_5tupleIJNS3_IJNS_1CILi8EEENS4_ILi1EEEEEENS3_IJNS4_ILi2EEEEEEEEENS3_IJNS3_IJS6_NS4_ILi0EEEEEENS3_IJNS4_ILi8192EEEEEEEEEEENS_10ViewEngineINS_8smem_ptrIPN7cutlass10bfloat16_tEEEEEEEC2ERKSG_RKSN_)
$_ZN7cutlass13device_kernelIN5flash19enable_sm80_to_sm89INS1_16FlashAttnBwdSm80INS1_25CollectiveMainloopBwdSm80ILi2ELi2EN4cute5tupleIJNS5_1CILi128EEES8_NS7_ILi64EEEEEENS_10bfloat16_tEfNS_4arch4Sm80ELb0ELb1ELb1ELb1ELb1ELb0ELb0ELb0ELi2ELi4ELi4ELi4ELb0EEENS1_21CollectiveEpilogueBwdISA_SB_SD_Li256ELb1ELb0ELi2EEENS1_19SingleTileSchedulerILb1ELb0ELb0ELi128EEEEEEEEEvNT_6ParamsE$_ZN4cute3eso3ESOILb1ELb0EJNS_6LayoutINS_5tupleIJNS3_IJNS_1CILi8EEENS4_ILi1EEEEEENS3_IJNS4_ILi2EEEEEEEEENS3_IJNS3_IJS6_NS4_ILi0EEEEEENS3_IJNS4_ILi8192EEEEEEEEEEENS_10ViewEngineINS_8smem_ptrIPN7cutlass10bfloat16_tEEEEEEEC2ERKSG_RKSN_:
[----:B------:R-:W-:Y:S01]  /*b340*/  IADD3 R5, R25, -c[0x0][0x20], RZ ;  /* 0x8000080019057a10 */ /* 0x000fe20007ffe0ff */
[----:B------:R-:W-:Y:S01]  /*b350*/  IMAD.MOV.U32 R8, RZ, RZ, R4 ;  /* 0x000000ffff087224 */ /* 0x000fe200078e0004 */
[----:B------:R-:W-:Y:S01]  /*b360*/  MOV R9, R7 ;  /* 0x0000000700097202 */ /* 0x000fe20000000f00 */
[----:B------:R-:W-:-:S04]  /*b370*/  IMAD.MOV.U32 R7, RZ, RZ, 0x0 ;  /* 0x00000000ff077424 */ /* 0x000fc800078e00ff */
[----:B------:R1:W-:Y:S01]  /*b380*/  STL.64 [R5], R8 ;  /* 0x0000000805007387 */ /* 0x0003e20000100a00 */
[----:B------:R-:W-:Y:S05]  /*b390*/  RET.REL.NODEC R6 `(_ZN7cutlass13device_kernelIN5flash19enable_sm80_to_sm89INS1_16FlashAttnBwdSm80INS1_25CollectiveMainloopBwdSm80ILi2ELi2EN4cute5tupleIJNS5_1CILi128EEES8_NS7_ILi64EEEEEENS_10bfloat16_tEfNS_4arch4Sm80ELb0ELb1ELb1ELb1ELb1ELb0ELb0ELb0ELi2ELi4ELi4ELi4ELb0EEENS1_21CollectiveEpilogueBwdISA_SB_SD_Li256ELb1ELb0ELi2EEENS1_19SingleTileSchedulerILb1ELb0ELb0ELi128EEEEEEEEEvNT_6ParamsE) ;  /* 0xffff4c6006007950 */ /* 0x000fea0003c3ffff */
        .type           $_ZN7cutlass13device_kernelIN5flash19enable_sm80_to_sm89INS1_16FlashAttnBwdSm80INS1_25CollectiveMainloopBwdSm80ILi2ELi2EN4cute5tupleIJNS5_1CILi128EEES8_NS7_ILi64EEEEEENS_10bfloat16_tEfNS_4arch4Sm80ELb0ELb1ELb1ELb1ELb1ELb0ELb0ELb0ELi2ELi4ELi4ELi4ELb0EEENS1_21CollectiveEpilogueBwdISA_SB_SD_Li256ELb1ELb0ELi2EEENS1_19SingleTileSchedulerILb1ELb0ELb0ELi128EEEEEEEEEvNT_6ParamsE$_ZN4cute3eso3ESOILb1ELb0EJNS_6LayoutINS_5tupleIJNS3_IJNS_1CILi8EEENS4_ILi1EEEEEENS3_IJNS4_ILi2EEEEEEEEENS3_IJNS3_IJS6_NS4_ILi0EEEEEENS3_IJS5_EEEEEEEENS_10ViewEngineIPN7cutlass10bfloat16_tEEEEEC2ERKSF_RKSK_,@function
        .size           $_ZN7cutlass13device_kernelIN5flash19enable_sm80_to_sm89INS1_16FlashAttnBwdSm80INS1_25CollectiveMainloopBwdSm80ILi2ELi2EN4cute5tupleIJNS5_1CILi128EEES8_NS7_ILi64EEEEEENS_10bfloat16_tEfNS_4arch4Sm80ELb0ELb1ELb1ELb1ELb1ELb0ELb0ELb0ELi2ELi4ELi4ELi4ELb0EEENS1_21CollectiveEpilogueBwdISA_SB_SD_Li256ELb1ELb0ELi2EEENS1_19SingleTileSchedulerILb1ELb0ELb0ELi128EEEEEEEEEvNT_6ParamsE$_ZN4cute3eso3ESOILb1ELb0EJNS_6LayoutINS_5tupleIJNS3_IJNS_1CILi8EEENS4_ILi1EEEEEENS3_IJNS4_ILi2EEEEEEEEENS3_IJNS3_IJS6_NS4_ILi0EEEEEENS3_IJS5_EEEEEEEENS_10ViewEngineIPN7cutlass10bfloat16_tEEEEEC2ERKSF_RKSK_,($_ZN7cutlass13device_kernelIN5flash19enable_sm80_to_sm89INS1_16FlashAttnBwdSm80INS1_25CollectiveMainloopBwdSm80ILi2ELi2EN4cute5tupleIJNS5_1CILi128EEES8_NS7_ILi64EEEEEENS_10bfloat16_tEfNS_4arch4Sm80ELb0ELb1ELb1ELb1ELb1ELb0ELb0ELb0ELi2ELi4ELi4ELi4ELb0EEENS1_21CollectiveEpilogueBwdISA_SB_SD_Li256ELb1ELb0ELi2EEENS1_19SingleTileSchedulerILb1ELb0ELb0ELi128EEEEEEEEEvNT_6ParamsE$_ZN4cute3eso3ESOILb1ELb0EJNS_6LayoutINS_5tupleIJNS3_IJNS_1CILi8EEENS4_ILi1EEEEEENS3_IJNS4_ILi4EEEEEEEEENS3_IJNS3_IJS6_NS4_ILi0EEEEEENS3_IJNS4_ILi2048EEEEEEEEEEENS_10ViewEngineINS_8smem_ptrIPN7cutlass10bfloat16_tEEEEEEEC2ERKSG_RKSN_ - $_ZN7cutlass13device_kernelIN5flash19enable_sm80_to_sm89INS1_16FlashAttnBwdSm80INS1_25CollectiveMainloopBwdSm80ILi2ELi2EN4cute5tupleIJNS5_1CILi128EEES8_NS7_ILi64EEEEEENS_10bfloat16_tEfNS_4arch4Sm80ELb0ELb1ELb1ELb1ELb1ELb0ELb0ELb0ELi2ELi4ELi4ELi4ELb0EEENS1_21CollectiveEpilogueBwdISA_SB_SD_Li256ELb1ELb0ELi2EEENS1_19SingleTileSchedulerILb1ELb0ELb0ELi128EEEEEEEEEvNT_6ParamsE$_ZN4cute3eso3ESOILb1ELb0EJNS_6LayoutINS_5tupleIJNS3_IJNS_1CILi8EEENS4_ILi1EEEEEENS3_IJNS4_ILi2EEEEEEEEENS3_IJNS3_IJS6_NS4_ILi0EEEEEENS3_IJS5_EEEEEEEENS_10ViewEngineIPN7cutlass10bfloat16_tEEEEEC2ERKSF_RKSK_)
$_ZN7cutlass13device_kernelIN5flash19enable_sm80_to_sm89INS1_16FlashAttnBwdSm80INS1_25CollectiveMainloopBwdSm80ILi2ELi2EN4cute5tupleIJNS5_1CILi128EEES8_NS7_ILi64EEEEEENS_10bfloat16_tEfNS_4arch4Sm80ELb0ELb1ELb1ELb1ELb1ELb0ELb0ELb0ELi2ELi4ELi4ELi4ELb0EEENS1_21CollectiveEpilogueBwdISA_SB_SD_Li256ELb1ELb0ELi2EEENS1_19SingleTileSchedulerILb1ELb0ELb0ELi128EEEEEEEEEvNT_6ParamsE$_ZN4cute3eso3ESOILb1ELb0EJNS_6LayoutINS_5tupleIJNS3_IJNS_1CILi8EEENS4_ILi1EEEEEENS3_IJNS4_ILi2EEEEEEEEENS3_IJNS3_IJS6_NS4_ILi0EEEEEENS3_IJS5_EEEEEEEENS_10ViewEngineIPN7cutlass10bfloat16_tEEEEEC2ERKSF_RKSK_:
[----:B------:R-:W-:Y:S01]  /*b3a0*/  IADD3 R3, R70, -c[0x0][0x20], RZ ;  /* 0x8000080046037a10 */ /* 0x000fe20007ffe0ff */
[----:B------:R-:W-:Y:S01]  /*b3b0*/  IMAD.MOV.U32 R8, RZ, RZ, R2 ;  /* 0x000000ffff087224 */ /* 0x000fe200078e0002 */
[----:B------:R-:W-:Y:S01]  /*b3c0*/  MOV R9, R7 ;  /* 0x0000000700097202 */ /* 0x000fe20000000f00 */
[----:B------:R-:W-:-:S04]  /*b3d0*/  IMAD.MOV.U32 R7, RZ, RZ, 0x0 ;  /* 0x00000000ff077424 */ /* 0x000fc800078e00ff */
[----:B------:R1:W-:Y:S01]  /*b3e0*/  STL.64 [R3], R8 ;  /* 0x0000000803007387 */ /* 0x0003e20000100a00 */
[----:B------:R-:W-:Y:S05]  /*b3f0*/  RET.REL.NODEC R6 `(_ZN7cutlass13device_kernelIN5flash19enable_sm80_to_sm89INS1_16FlashAttnBwdSm80INS1_25CollectiveMainloopBwdSm80ILi2ELi2EN4cute5tupleIJNS5_1CILi128EEES8_NS7_ILi64EEEEEENS_10bfloat16_tEfNS_4arch4Sm80ELb0ELb1ELb1ELb1ELb1ELb0ELb0ELb0ELi2ELi4ELi4ELi4ELb0EEENS1_21CollectiveEpilogueBwdISA_SB_SD_Li256ELb1ELb0ELi2EEENS1_19SingleTileSchedulerILb1ELb0ELb0ELi128EEEEEEEEEvNT_6ParamsE) ;  /* 0xffff4c0006007950 */ /* 0x000fea0003c3ffff */
        .type           $_ZN7cutlass13device_kernelIN5flash19enable_sm80_to_sm89INS1_16FlashAttnBwdSm80INS1_25CollectiveMainloopBwdSm80ILi2ELi2EN4cute5tupleIJNS5_1CILi128EEES8_NS7_ILi64EEEEEENS_10bfloat16_tEfNS_4arch4Sm80ELb0ELb1ELb1ELb1ELb1ELb0ELb0ELb0ELi2ELi4ELi4ELi4ELb0EEENS1_21CollectiveEpilogueBwdISA_SB_SD_Li256ELb1ELb0ELi2EEENS1_19SingleTileSchedulerILb1ELb0ELb0ELi128EEEEEEEEEvNT_6ParamsE$_ZN4cute3eso3ESOILb1ELb0EJNS_6LayoutINS_5tupleIJNS3_IJNS_1CILi8EEENS4_ILi1EEEEEENS3_IJNS4_ILi4EEEEEEEEENS3_IJNS3_IJS6_NS4_ILi0EEEEEENS3_IJNS4_ILi2048EEEEEEEEEEENS_10ViewEngineINS_8smem_ptrIPN7cutlass10bfloat16_tEEEEEEEC2ERKSG_RKSN_,@function
        .size           $_ZN7cutlass13device_kernelIN5flash19enable_sm80_to_sm89INS1_16FlashAttnBwdSm80INS1_25CollectiveMainloopBwdSm80ILi2ELi2EN4cute5tupleIJNS5_1CILi128EEES8_NS7_ILi64EEEEEENS_10bfloat16_tEfNS_4arch4Sm80ELb0ELb1ELb1ELb1ELb1ELb0ELb0ELb0ELi2ELi4ELi4ELi4ELb0EEENS1_21CollectiveEpilogueBwdISA_SB_SD_Li256ELb1ELb0ELi2EEENS1_19SingleTileSchedulerILb1ELb0ELb0ELi128EEEEEEEEEvNT_6ParamsE$_ZN4cute3eso3ESOILb1ELb0EJNS_6LayoutINS_5tupleIJNS3_IJNS_1CILi8EEENS4_ILi1EEEEEENS3_IJNS4_ILi4EEEEEEEEENS3_IJNS3_IJS6_NS4_ILi0EEEEEENS3_IJNS4_ILi2048EEEEEEEEEEENS_10ViewEngineINS_8smem_ptrIPN7cutlass10bfloat16_tEEEEEEEC2ERKSG_RKSN_,($_ZN7cutlass13device_kernelIN5flash19enable_sm80_to_sm89INS1_16FlashAttnBwdSm80INS1_25CollectiveMainloopBwdSm80ILi2ELi2EN4cute5tupleIJNS5_1CILi128EEES8_NS7_ILi64EEEEEENS_10bfloat16_tEfNS_4arch4Sm80ELb0ELb1ELb1ELb1ELb1ELb0ELb0ELb0ELi2ELi4ELi4ELi4ELb0EEENS1_21CollectiveEpilogueBwdISA_SB_SD_Li256ELb1ELb0ELi2EEENS1_19SingleTileSchedulerILb1ELb0ELb0ELi128EEEEEEEEEvNT_6ParamsE$_ZN4cute3eso3ESOILb1ELb0EJNS_6LayoutINS_5tupleIJNS3_IJNS_1CILi8EEENS4_ILi1EEEEEENS3_IJNS4_ILi4EEEEEEEEENS3_IJNS3_IJS6_NS4_ILi0EEEEEENS3_IJS5_EEEEEEEENS_10ViewEngineIPN7cutlass10bfloat16_tEEEEEC2ERKSF_RKSK_ - $_ZN7cutlass13device_kernelIN5flash19enable_sm80_to_sm89INS1_16FlashAttnBwdSm80INS1_25CollectiveMainloopBwdSm80ILi2ELi2EN4cute5tupleIJNS5_1CILi128EEES8_NS7_ILi64EEEEEENS_10bfloat16_tEfNS_4arch4Sm80ELb0ELb1ELb1ELb1ELb1ELb0ELb0ELb0ELi2ELi4ELi4ELi4ELb0EEENS1_21CollectiveEpilogueBwdISA_SB_SD_Li256ELb1ELb0ELi2EEENS1_19SingleTileSchedulerILb1ELb0ELb0ELi128EEEEEEEEEvNT_6ParamsE$_ZN4cute3eso3ESOILb1ELb0EJNS_6LayoutINS_5tupleIJNS3_IJNS_1CILi8EEENS4_ILi1EEEEEENS3_IJNS4_ILi4EEEEEEEEENS3_IJNS3_IJS6_NS4_ILi0EEEEEENS3_IJNS4_ILi2048EEEEEEEEEEENS_10ViewEngineINS_8smem_ptrIPN7cutlass10bfloat16_tEEEEEEEC2ERKSG_RKSN_)
$_ZN7cutlass13device_kernelIN5flash19enable_sm80_to_sm89INS1_16FlashAttnBwdSm80INS1_25CollectiveMainloopBwdSm80ILi2ELi2EN4cute5tupleIJNS5_1CILi128EEES8_NS7_ILi64EEEEEENS_10bfloat16_tEfNS_4arch4Sm80ELb0ELb1ELb1ELb1ELb1ELb0ELb0ELb0ELi2ELi4ELi4ELi4ELb0EEENS1_21CollectiveEpilogueBwdISA_SB_SD_Li256ELb1ELb0ELi2EEENS1_19SingleTileSchedulerILb1ELb0ELb0ELi128EEEEEEEEEvNT_6ParamsE$_ZN4cute3eso3ESOILb1ELb0EJNS_6LayoutINS_5tupleIJNS3_IJNS_1CILi8EEENS4_ILi1EEEEEENS3_IJNS4_ILi4EEEEEEEEENS3_IJNS3_IJS6_NS4_ILi0EEEEEENS3_IJNS4_ILi2048EEEEEEEEEEENS_10ViewEngineINS_8smem_ptrIPN7cutlass10bfloat16_tEEEEEEEC2ERKSG_RKSN_:
[----:B------:R-:W-:Y:S01]  /*b400*/  IADD3 R5, R25, -c[0x0][0x20], RZ ;  /* 0x8000080019057a10 */ /* 0x000fe20007ffe0ff */
[----:B------:R-:W-:Y:S01]  /*b410*/  IMAD.MOV.U32 R8, RZ, RZ, R4 ;  /* 0x000000ffff087224 */ /* 0x000fe200078e0004 */
[----:B------:R-:W-:Y:S01]  /*b420*/  MOV R9, R7 ;  /* 0x0000000700097202 */ /* 0x000fe20000000f00 */
[----:B------:R-:W-:-:S04]  /*b430*/  IMAD.MOV.U32 R7, RZ, RZ, 0x0 ;  /* 0x00000000ff077424 */ /* 0x000fc800078e00ff */
[----:B------:R1:W-:Y:S01]  /*b440*/  STL.64 [R5], R8 ;  /* 0x0000000805007387 */ /* 0x0003e20000100a00 */
[----:B------:R-:W-:Y:S05]  /*b450*/  RET.REL.NODEC R6 `(_ZN7cutlass13device_kernelIN5flash19enable_sm80_to_sm89INS1_16FlashAttnBwdSm80INS1_25CollectiveMainloopBwdSm80ILi2ELi2EN4cute5tupleIJNS5_1CILi128EEES8_NS7_ILi64EEEEEENS_10bfloat16_tEfNS_4arch4Sm80ELb0ELb1ELb1ELb1ELb1ELb0ELb0ELb0ELi2ELi4ELi4ELi4ELb0EEENS1_21CollectiveEpilogueBwdISA_SB_SD_Li256ELb1ELb0ELi2EEENS1_19SingleTileSchedulerILb1ELb0ELb0ELi128EEEEEEEEEvNT_6ParamsE) ;  /* 0xffff4ba006007950 */ /* 0x000fea0003c3ffff */
        .type           $_ZN7cutlass13device_kernelIN5flash19enable_sm80_to_sm89INS1_16FlashAttnBwdSm80INS1_25CollectiveMainloopBwdSm80ILi2ELi2EN4cute5tupleIJNS5_1CILi128EEES8_NS7_ILi64EEEEEENS_10bfloat16_tEfNS_4arch4Sm80ELb0ELb1ELb1ELb1ELb1ELb0ELb0ELb0ELi2ELi4ELi4ELi4ELb0EEENS1_21CollectiveEpilogueBwdISA_SB_SD_Li256ELb1ELb0ELi2EEENS1_19SingleTileSchedulerILb1ELb0ELb0ELi128EEEEEEEEEvNT_6ParamsE$_ZN4cute3eso3ESOILb1ELb0EJNS_6LayoutINS_5tupleIJNS3_IJNS_1CILi8EEENS4_ILi1EEEEEENS3_IJNS4_ILi4EEEEEEEEENS3_IJNS3_IJS6_NS4_ILi0EEEEEENS3_IJS5_EEEEEEEENS_10ViewEngineIPN7cutlass10bfloat16_tEEEEEC2ERKSF_RKSK_,@function
        .size           $_ZN7cutlass13device_kernelIN5flash19enable_sm80_to_sm89INS1_16FlashAttnBwdSm80INS1_25CollectiveMainloopBwdSm80ILi2ELi2EN4cute5tupleIJNS5_1CILi128EEES8_NS7_ILi64EEEEEENS_10bfloat16_tEfNS_4arch4Sm80ELb0ELb1ELb1ELb1ELb1ELb0ELb0ELb0ELi2ELi4ELi4ELi4ELb0EEENS1_21CollectiveEpilogueBwdISA_SB_SD_Li256ELb1ELb0ELi2EEENS1_19SingleTileSchedulerILb1ELb0ELb0ELi128EEEEEEEEEvNT_6ParamsE$_ZN4cute3eso3ESOILb1ELb0EJNS_6LayoutINS_5tupleIJNS3_IJNS_1CILi8EEENS4_ILi1EEEEEENS3_IJNS4_ILi4EEEEEEEEENS3_IJNS3_IJS6_NS4_ILi0EEEEEENS3_IJS5_EEEEEEEENS_10ViewEngineIPN7cutlass10bfloat16_tEEEEEC2ERKSF_RKSK_,($_ZN7cutlass13device_kernelIN5flash19enable_sm80_to_sm89INS1_16FlashAttnBwdSm80INS1_25CollectiveMainloopBwdSm80ILi2ELi2EN4cute5tupleIJNS5_1CILi128EEES8_NS7_ILi64EEEEEENS_10bfloat16_tEfNS_4arch4Sm80ELb0ELb1ELb1ELb1ELb1ELb0ELb0ELb0ELi2ELi4ELi4ELi4ELb0EEENS1_21CollectiveEpilogueBwdISA_SB_SD_Li256ELb1ELb0ELi2EEENS1_19SingleTileSchedulerILb1ELb0ELb0ELi128EEEEEEEEEvNT_6ParamsE$_ZN4cute3eso3ESOILb1ELb0EJNS_6LayoutINS_5tupleIJNS3_IJNS_1CILi8EEENS4_ILi1EEEEEENS4_ILi2EEEEEENS3_IJNS3_IJS6_NS4_ILi0EEEEEENS4_ILi4096EEEEEEEENS_10ViewEngineINS_8smem_ptrIPN7cutlass10bfloat16_tEEEEEEEC2ERKSE_RKSL_ - $_ZN7cutlass13device_kernelIN5flash19enable_sm80_to_sm89INS1_16FlashAttnBwdSm80INS1_25CollectiveMainloopBwdSm80ILi2ELi2EN4cute5tupleIJNS5_1CILi128EEES8_NS7_ILi64EEEEEENS_10bfloat16_tEfNS_4arch4Sm80ELb0ELb1ELb1ELb1ELb1ELb0ELb0ELb0ELi2ELi4ELi4ELi4ELb0EEENS1_21CollectiveEpilogueBwdISA_SB_SD_Li256ELb1ELb0ELi2EEENS1_19SingleTileSchedulerILb1ELb0ELb0ELi128EEEEEEEEEvNT_6ParamsE$_ZN4cute3eso3ESOILb1ELb0EJNS_6LayoutINS_5tupleIJNS3_IJNS_1CILi8EEENS4_ILi1EEEEEENS3_IJNS4_ILi4EEEEEEEEENS3_IJNS3_IJS6_NS4_ILi0EEEEEENS3_IJS5_EEEEEEEENS_10ViewEngineIPN7cutlass10bfloat16_tEEEEEC2ERKSF_RKSK_)
$_ZN7cutlass13device_kernelIN5flash19enable_sm80_to_sm89INS1_16FlashAttnBwdSm80INS1_25CollectiveMainloopBwdSm80ILi2ELi2EN4cute5tupleIJNS5_1CILi128EEES8_NS7_ILi64EEEEEENS_10bfloat16_tEfNS_4arch4Sm80ELb0ELb1ELb1ELb1ELb1ELb0ELb0ELb0ELi2ELi4ELi4ELi4ELb0EEENS1_21CollectiveEpilogueBwdISA_SB_SD_Li256ELb1ELb0ELi2EEENS1_19SingleTileSchedulerILb1ELb0ELb0ELi128EEEEEEEEEvNT_6ParamsE$_ZN4cute3eso3ESOILb1ELb0EJNS_6LayoutINS_5tupleIJNS3_IJNS_1CILi8EEENS4_ILi1EEEEEENS3_IJNS4_ILi4EEEEEEEEENS3_IJNS3_IJS6_NS4_ILi0EEEEEENS3_IJS5_EEEEEEEENS_10ViewEngineIPN7cutlass10bfloat16_tEEEEEC2ERKSF_RKSK_:
[----:B------:R-:W-:Y:S01]  /*b460*/  IADD3 R3, R25, -c[0x0][0x20], RZ ;  /* 0x8000080019037a10 */ /* 0x000fe20007ffe0ff */
[----:B------:R-:W-:Y:S01]  /*b470*/  IMAD.MOV.U32 R8, RZ, RZ, R2 ;  /* 0x000000ffff087224 */ /* 0x000fe200078e0002 */
[----:B------:R-:W-:Y:S01]  /*b480*/  MOV R9, R5 ;  /* 0x0000000500097202 */ /* 0x000fe20000000f00 */
[----:B------:R-:W-:-:S04]  /*b490*/  IMAD.MOV.U32 R5, RZ, RZ, 0x0 ;  /* 0x00000000ff057424 */ /* 0x000fc800078e00ff */
[----:B------:R1:W-:Y:S01]  /*b4a0*/  STL.64 [R3], R8 ;  /* 0x0000000803007387 */ /* 0x0003e20000100a00 */
[----:B------:R-:W-:Y:S05]  /*b4b0*/  RET.REL.NODEC R4 `(_ZN7cutlass13device_kernelIN5flash19enable_sm80_to_sm89INS1_16FlashAttnBwdSm80INS1_25CollectiveMainloopBwdSm80ILi2ELi2EN4cute5tupleIJNS5_1CILi128EEES8_NS7_ILi64EEEEEENS_10bfloat16_tEfNS_4arch4Sm80ELb0ELb1ELb1ELb1ELb1ELb0ELb0ELb0ELi2ELi4ELi4ELi4ELb0EEENS1_21CollectiveEpilogueBwdISA_SB_SD_Li256ELb1ELb0ELi2EEENS1_19SingleTileSchedulerILb1ELb0ELb0ELi128EEEEEEEEEvNT_6ParamsE) ;  /* 0xffff4b4004007950 */ /* 0x000fea0003c3ffff */
        .type           $_ZN7cutlass13device_kernelIN5flash19enable_sm80_to_sm89INS1_16FlashAttnBwdSm80INS1_25CollectiveMainloopBwdSm80ILi2ELi2EN4cute5tupleIJNS5_1CILi128EEES8_NS7_ILi64EEEEEENS_10bfloat16_tEfNS_4arch4Sm80ELb0ELb1ELb1ELb1ELb1ELb0ELb0ELb0ELi2ELi4ELi4ELi4ELb0EEENS1_21CollectiveEpilogueBwdISA_SB_SD_Li256ELb1ELb0ELi2EEENS1_19SingleTileSchedulerILb1ELb0ELb0ELi128EEEEEEEEEvNT_6ParamsE$_ZN4cute3eso3ESOILb1ELb0EJNS_6LayoutINS_5tupleIJNS3_IJNS_1CILi8EEENS4_ILi1EEEEEENS4_ILi2EEEEEENS3_IJNS3_IJS6_NS4_ILi0EEEEEENS4_ILi4096EEEEEEEENS_10ViewEngineINS_8smem_ptrIPN7cutlass10bfloat16_tEEEEEEEC2ERKSE_RKSL_,@function
        .size           $_ZN7cutlass13device_kernelIN5flash19enable_sm80_to_sm89INS1_16FlashAttnBwdSm80INS1_25CollectiveMainloopBwdSm80ILi2ELi2EN4cute5tupleIJNS5_1CILi128EEES8_NS7_ILi64EEEEEENS_10bfloat16_tEfNS_4arch4Sm80ELb0ELb1ELb1ELb1ELb1ELb0ELb0ELb0ELi2ELi4ELi4ELi4ELb0EEENS1_21CollectiveEpilogueBwdISA_SB_SD_Li256ELb1ELb0ELi2EEENS1_19SingleTileSchedulerILb1ELb0ELb0ELi128EEEEEEEEEvNT_6ParamsE$_ZN4cute3eso3ESOILb1ELb0EJNS_6LayoutINS_5tupleIJNS3_IJNS_1CILi8EEENS4_ILi1EEEEEENS4_ILi2EEEEEENS3_IJNS3_IJS6_NS4_ILi0EEEEEENS4_ILi4096EEEEEEEENS_10ViewEngineINS_8smem_ptrIPN7cutlass10bfloat16_tEEEEEEEC2ERKSE_RKSL_,($_ZN7cutlass13device_kernelIN5flash19enable_sm80_to_sm89INS1_16FlashAttnBwdSm80INS1_25CollectiveMainloopBwdSm80ILi2ELi2EN4cute5tupleIJNS5_1CILi128EEES8_NS7_ILi64EEEEEENS_10bfloat16_tEfNS_4arch4Sm80ELb0ELb1ELb1ELb1ELb1ELb0ELb0ELb0ELi2ELi4ELi4ELi4ELb0EEENS1_21CollectiveEpilogueBwdISA_SB_SD_Li256ELb1ELb0ELi2EEENS1_19SingleTileSchedulerILb1ELb0ELb0ELi128EEEEEEEEEvNT_6ParamsE$_ZN4cute3eso3ESOILb1ELb0EJNS_6LayoutINS_5tupleIJNS3_IJNS_1CILi8EEENS4_ILi1EEEEEENS4_ILi2EEEEEENS3_IJNS3_IJS6_NS4_ILi0EEEEEENS4_ILi4096EEEEEEEEiEEC2ERKSE_RKi - $_ZN7cutlass13device_kernelIN5flash19enable_sm80_to_sm89INS1_16FlashAttnBwdSm80INS1_25CollectiveMainloopBwdSm80ILi2ELi2EN4cute5tupleIJNS5_1CILi128EEES8_NS7_ILi64EEEEEENS_10bfloat16_tEfNS_4arch4Sm80ELb0ELb1ELb1ELb1ELb1ELb0ELb0ELb0ELi2ELi4ELi4ELi4ELb0EEENS1_21CollectiveEpilogueBwdISA_SB_SD_Li256ELb1ELb0ELi2EEENS1_19SingleTileSchedulerILb1ELb0ELb0ELi128EEEEEEEEEvNT_6ParamsE$_ZN4cute3eso3ESOILb1ELb0EJNS_6LayoutINS_5tupleIJNS3_IJNS_1CILi8EEENS4_ILi1EEEEEENS4_ILi2EEEEEENS3_IJNS3_IJS6_NS4_ILi0EEEEEENS4_ILi4096EEEEEEEENS_10ViewEngineINS_8smem_ptrIPN7cutlass10bfloat16_tEEEEEEEC2ERKSE_RKSL_)
$_ZN7cutlass13device_kernelIN5flash19enable_sm80_to_sm89INS1_16FlashAttnBwdSm80INS1_25CollectiveMainloopBwdSm80ILi2ELi2EN4cute5tupleIJNS5_1CILi128EEES8_NS7_ILi64EEEEEENS_10bfloat16_tEfNS_4arch4Sm80ELb0ELb1ELb1ELb1ELb1ELb0ELb0ELb0ELi2ELi4ELi4ELi4ELb0EEENS1_21CollectiveEpilogueBwdISA_SB_SD_Li256ELb1ELb0ELi2EEENS1_19SingleTileSchedulerILb1ELb0ELb0ELi128EEEEEEEEEvNT_6ParamsE$_ZN4cute3eso3ESOILb1ELb0EJNS_6LayoutINS_5tupleIJNS3_IJNS_1CILi8EEENS4_ILi1EEEEEENS4_ILi2EEEEEENS3_IJNS3_IJS6_NS4_ILi0EEEEEENS4_ILi4096EEEEEEEENS_10ViewEngineINS_8smem_ptrIPN7cutlass10bfloat16_tEEEEEEEC2ERKSE_RKSL_:
[----:B------:R-:W-:Y:S02]  /*b4c0*/  IADD3 R4, R70, -c[0x0][0x20], RZ ;  /* 0x8000080046047a10 */ /* 0x000fe40007ffe0ff */
[----:B------:R-:W-:-:S03]  /*b4d0*/  MOV R7, 0x0 ;  /* 0x0000000000077802 */ /* 0x000fc60000000f00 */
[----:B------:R1:W-:Y:S01]  /*b4e0*/  STL.64 [R4], R2 ;  /* 0x0000000204007387 */ /* 0x0003e20000100a00 */
[----:B------:R-:W-:Y:S05]  /*b4f0*/  RET.REL.NODEC R6 `(_ZN7cutlass13device_kernelIN5flash19enable_sm80_to_sm89INS1_16FlashAttnBwdSm80INS1_25CollectiveMainloopBwdSm80ILi2ELi2EN4cute5tupleIJNS5_1CILi128EEES8_NS7_ILi64EEEEEENS_10bfloat16_tEfNS_4arch4Sm80ELb0ELb1ELb1ELb1ELb1ELb0ELb0ELb0ELi2ELi4ELi4ELi4ELb0EEENS1_21CollectiveEpilogueBwdISA_SB_SD_Li256ELb1ELb0ELi2EEENS1_19SingleTileSchedulerILb1ELb0ELb0ELi128EEEEEEEEEvNT_6ParamsE) ;  /* 0xffff4b0006007950 */ /* 0x000fea0003c3ffff */
        .type           $_ZN7cutlass13device_kernelIN5flash19enable_sm80_to_sm89INS1_16FlashAttnBwdSm80INS1_25CollectiveMainloopBwdSm80ILi2ELi2EN4cute5tupleIJNS5_1CILi128EEES8_NS7_ILi64EEEEEENS_10bfloat16_tEfNS_4arch4Sm80ELb0ELb1ELb1ELb1ELb1ELb0ELb0ELb0ELi2ELi4ELi4ELi4ELb0EEENS1_21CollectiveEpilogueBwdISA_SB_SD_Li256ELb1ELb0ELi2EEENS1_19SingleTileSchedulerILb1ELb0ELb0ELi128EEEEEEEEEvNT_6ParamsE$_ZN4cute3eso3ESOILb1ELb0EJNS_6LayoutINS_5tupleIJNS3_IJNS_1CILi8EEENS4_ILi1EEEEEENS4_ILi2EEEEEENS3_IJNS3_IJS6_NS4_ILi0EEEEEENS4_ILi4096EEEEEEEEiEEC2ERKSE_RKi,@function
        .size           $_ZN7cutlass13device_kernelIN5flash19enable_sm80_to_sm89INS1_16FlashAttnBwdSm80INS1_25CollectiveMainloopBwdSm80ILi2ELi2EN4cute5tupleIJNS5_1CILi128EEES8_NS7_ILi64EEEEEENS_10bfloat16_tEfNS_4arch4Sm80ELb0ELb1ELb1ELb1ELb1ELb0ELb0ELb0ELi2ELi4ELi4ELi4ELb0EEENS1_21CollectiveEpilogueBwdISA_SB_SD_Li256ELb1ELb0ELi2EEENS1_19SingleTileSchedulerILb1ELb0ELb0ELi128EEEEEEEEEvNT_6ParamsE$_ZN4cute3eso3ESOILb1ELb0EJNS_6LayoutINS_5tupleIJNS3_IJNS_1CILi8EEENS4_ILi1EEEEEENS4_ILi2EEEEEENS3_IJNS3_IJS6_NS4_ILi0EEEEEENS4_ILi4096EEEEEEEEiEEC2ERKSE_RKi,($_ZN7cutlass13device_kernelIN5flash19enable_sm80_to_sm89INS1_16FlashAttnBwdSm80INS1_25CollectiveMainloopBwdSm80ILi2ELi2EN4cute5tupleIJNS5_1CILi128EEES8_NS7_ILi64EEEEEENS_10bfloat16_tEfNS_4arch4Sm80ELb0ELb1ELb1ELb1ELb1ELb0ELb0ELb0ELi2ELi4ELi4ELi4ELb0EEENS1_21CollectiveEpilogueBwdISA_SB_SD_Li256ELb1ELb0ELi2EEENS1_19SingleTileSchedulerILb1ELb0ELb0ELi128EEEEEEEEEvNT_6ParamsE$_ZN4cute3eso3ESOILb1ELb0EJNS_6LayoutINS_5tupleIJNS3_IJNS_1CILi8EEENS4_ILi1EEEEEENS4_ILi2EEEEEENS3_IJNS3_IJS6_NS4_ILi0EEEEEENS4_ILi64EEEEEEEENS_10ViewEngineIPN7cutlass10bfloat16_tEEEEEC2ERKSE_RKSJ_ - $_ZN7cutlass13device_kernelIN5flash19enable_sm80_to_sm89INS1_16FlashAttnBwdSm80INS1_25CollectiveMainloopBwdSm80ILi2ELi2EN4cute5tupleIJNS5_1CILi128EEES8_NS7_ILi64EEEEEENS_10bfloat16_tEfNS_4arch4Sm80ELb0ELb1ELb1ELb1ELb1ELb0ELb0ELb0ELi2ELi4ELi4ELi4ELb0EEENS1_21CollectiveEpilogueBwdISA_SB_SD_Li256ELb1ELb0ELi2EEENS1_19SingleTileSchedulerILb1ELb0ELb0ELi128EEEEEEEEEvNT_6ParamsE$_ZN4cute3eso3ESOILb1ELb0EJNS_6LayoutINS_5tupleIJNS3_IJNS_1CILi8EEENS4_ILi1EEEEEENS4_ILi2EEEEEENS3_IJNS3_IJS6_NS4_ILi0EEEEEENS4_ILi4096EEEEEEEEiEEC2ERKSE_RKi)
$_ZN7cutlass13device_kernelIN5flash19enable_sm80_to_sm89INS1_16FlashAttnBwdSm80INS1_25CollectiveMainloopBwdSm80ILi2ELi2EN4cute5tupleIJNS5_1CILi128EEES8_NS7_ILi64EEEEEENS_10bfloat16_tEfNS_4arch4Sm80ELb0ELb1ELb1ELb1ELb1ELb0ELb0ELb0ELi2ELi4ELi4ELi4ELb0EEENS1_21CollectiveEpilogueBwdISA_SB_SD_Li256ELb1ELb0ELi2EEENS1_19SingleTileSchedulerILb1ELb0ELb0ELi128EEEEEEEEEvNT_6ParamsE$_ZN4cute3eso3ESOILb1ELb0EJNS_6LayoutINS_5tupleIJNS3_IJNS_1CILi8EEENS4_ILi1EEEEEENS4_ILi2EEEEEENS3_IJNS3_IJS6_NS4_ILi0EEEEEENS4_ILi4096EEEEEEEEiEEC2ERKSE_RKi:
[----:B------:R-:W-:Y:S02]  /*b500*/  IADD3 R2, R70, -c[0x0][0x20], RZ ;  /* 0x8000080046027a10 */ /* 0x000fe40007ffe0ff */
[----:B------:R-:W-:-:S03]  /*b510*/  MOV R5, 0x0 ;  /* 0x0000000000057802 */ /* 0x000fc60000000f00 */
[----:B------:R1:W-:Y:S01]  /*b520*/  STL [R2], R3 ;  /* 0x0000000302007387 */ /* 0x0003e20000100800 */
[----:B------:R-:W-:Y:S05]  /*b530*/  RET.REL.NODEC R4 `(_ZN7cutlass13device_kernelIN5flash19enable_sm80_to_sm89INS1_16FlashAttnBwdSm80INS1_25CollectiveMainloopBwdSm80ILi2ELi2EN4cute5tupleIJNS5_1CILi128EEES8_NS7_ILi64EEEEEENS_10bfloat16_tEfNS_4arch4Sm80ELb0ELb1ELb1ELb1ELb1ELb0ELb0ELb0ELi2ELi4ELi4ELi4ELb0EEENS1_21CollectiveEpilogueBwdISA_SB_SD_Li256ELb1ELb0ELi2EEENS1_19SingleTileSchedulerILb1ELb0ELb0ELi128EEEEEEEEEvNT_6ParamsE) ;  /* 0xffff4ac004007950 */ /* 0x000fea0003c3ffff */
        .type           $_ZN7cutlass13device_kernelIN5flash19enable_sm80_to_sm89INS1_16FlashAttnBwdSm80INS1_25CollectiveMainloopBwdSm80ILi2ELi2EN4cute5tupleIJNS5_1CILi128EEES8_NS7_ILi64EEEEEENS_10bfloat16_tEfNS_4arch4Sm80ELb0ELb1ELb1ELb1ELb1ELb0ELb0ELb0ELi2ELi4ELi4ELi4ELb0EEENS1_21CollectiveEpilogueBwdISA_SB_SD_Li256ELb1ELb0ELi2EEENS1_19SingleTileSchedulerILb1ELb0ELb0ELi128EEEEEEEEEvNT_6ParamsE$_ZN4cute3eso3ESOILb1ELb0EJNS_6LayoutINS_5tupleIJNS3_IJNS_1CILi8EEENS4_ILi1EEEEEENS4_ILi2EEEEEENS3_IJNS3_IJS6_NS4_ILi0EEEEEENS4_ILi64EEEEEEEENS_10ViewEngineIPN7cutlass10bfloat16_tEEEEEC2ERKSE_RKSJ_,@function
        .size           $_ZN7cutlass13device_kernelIN5flash19enable_sm80_to_sm89INS1_16FlashAttnBwdSm80INS1_25CollectiveMainloopBwdSm80ILi2ELi2EN4cute5tupleIJNS5_1CILi128EEES8_NS7_ILi64EEEEEENS_10bfloat16_tEfNS_4arch4Sm80ELb0ELb1ELb1ELb1ELb1ELb0ELb0ELb0ELi2ELi4ELi4ELi4ELb0EEENS1_21CollectiveEpilogueBwdISA_SB_SD_Li256ELb1ELb0ELi2EEENS1_19SingleTileSchedulerILb1ELb0ELb0ELi128EEEEEEEEEvNT_6ParamsE$_ZN4cute3eso3ESOILb1ELb0EJNS_6LayoutINS_5tupleIJNS3_IJNS_1CILi8EEENS4_ILi1EEEEEENS4_ILi2EEEEEENS3_IJNS3_IJS6_NS4_ILi0EEEEEENS4_ILi64EEEEEEEENS_10ViewEngineIPN7cutlass10bfloat16_tEEEEEC2ERKSE_RKSJ_,($_ZN7cutlass13device_kernelIN5flash19enable_sm80_to_sm89INS1_16FlashAttnBwdSm80INS1_25CollectiveMainloopBwdSm80ILi2ELi2EN4cute5tupleIJNS5_1CILi128EEES8_NS7_ILi64EEEEEENS_10bfloat16_tEfNS_4arch4Sm80ELb0ELb1ELb1ELb1ELb1ELb0ELb0ELb0ELi2ELi4ELi4ELi4ELb0EEENS1_21CollectiveEpilogueBwdISA_SB_SD_Li256ELb1ELb0ELi2EEENS1_19SingleTileSchedulerILb1ELb0ELb0ELi128EEEEEEEEEvNT_6ParamsE$_ZN4cute3eso3ESOILb1ELb0EJNS_6LayoutINS_5tupleIJNS3_IJNS_1CILi8EEENS4_ILi1EEEEEENS4_ILi2EEEEEENS3_IJNS3_IJS6_NS4_ILi0EEEEEENS4_ILi64EEEEEEEEiEEC2ERKSE_RKi - $_ZN7cutlass13device_kernelIN5flash19enable_sm80_to_sm89INS1_16FlashAttnBwdSm80INS1_25CollectiveMainloopBwdSm80ILi2ELi2EN4cute5tupleIJNS5_1CILi128EEES8_NS7_ILi64EEEEEENS_10bfloat16_tEfNS_4arch4Sm80ELb0ELb1ELb1ELb1ELb1ELb0ELb0ELb0ELi2ELi4ELi4ELi4ELb0EEENS1_21CollectiveEpilogueBwdISA_SB_SD_Li256ELb1ELb0ELi2EEENS1_19SingleTileSchedulerILb1ELb0ELb0ELi128EEEEEEEEEvNT_6ParamsE$_ZN4cute3eso3ESOILb1ELb0EJNS_6LayoutINS_5tupleIJNS3_IJNS_1CILi8EEENS4_ILi1EEEEEENS4_ILi2EEEEEENS3_IJNS3_IJS6_NS4_ILi0EEEEEENS4_ILi64EEEEEEEENS_10ViewEngineIPN7cutlass10bfloat16_tEEEEEC2ERKSE_RKSJ_)
$_ZN7cutlass13device_kernelIN5flash19enable_sm80_to_sm89INS1_16FlashAttnBwdSm80INS1_25CollectiveMainloopBwdSm80ILi2ELi2EN4cute5tupleIJNS5_1CILi128EEES8_NS7_ILi64EEEEEENS_10bfloat16_tEfNS_4arch4Sm80ELb0ELb1ELb1ELb1ELb1ELb0ELb0ELb0ELi2ELi4ELi4ELi4ELb0EEENS1_21CollectiveEpilogueBwdISA_SB_SD_Li256ELb1ELb0ELi2EEENS1_19SingleTileSchedulerILb1ELb0ELb0ELi128EEEEEEEEEvNT_6ParamsE$_ZN4cute3eso3ESOILb1ELb0EJNS_6LayoutINS_5tupleIJNS3_IJNS_1CILi8EEENS4_ILi1EEEEEENS4_ILi2EEEEEENS3_IJNS3_IJS6_NS4_ILi0EEEEEENS4_ILi64EEEEEEEENS_10ViewEngineIPN7cutlass10bfloat16_tEEEEEC2ERKSE_RKSJ_:
[----:B------:R-:W-:Y:S01]  /*b540*/  IADD3 R2, R25, -c[0x0][0x20], RZ ;  /* 0x8000080019027a10 */ /* 0x000fe20007ffe0ff */
[----:B------:R-:W-:Y:S01]  /*b550*/  IMAD.MOV.U32 R9, RZ, RZ, R3 ;  /* 0x000000ffff097224 */ /* 0x000fe200078e0003 */
[----:B------:R-:W-:-:S04]  /*b560*/  MOV R7, 0x0 ;  /* 0x0000000000077802 */ /* 0x000fc80000000f00 */
[----:B------:R1:W-:Y:S01]  /*b570*/  STL.64 [R2], R8 ;  /* 0x0000000802007387 */ /* 0x0003e20000100a00 */
[----:B------:R-:W-:Y:S05]  /*b580*/  RET.REL.NODEC R6 `(_ZN7cutlass13device_kernelIN5flash19enable_sm80_to_sm89INS1_16FlashAttnBwdSm80INS1_25CollectiveMainloopBwdSm80ILi2ELi2EN4cute5tupleIJNS5_1CILi128EEES8_NS7_ILi64EEEEEENS_10bfloat16_tEfNS_4arch4Sm80ELb0ELb1ELb1ELb1ELb1ELb0ELb0ELb0ELi2ELi4ELi4ELi4ELb0EEENS1_21CollectiveEpilogueBwdISA_SB_SD_Li256ELb1ELb0ELi2EEENS1_19SingleTileSchedulerILb1ELb0ELb0ELi128EEEEEEEEEvNT_6ParamsE) ;  /* 0xffff4a7006007950 */ /* 0x000fea0003c3ffff */
        .type           $_ZN7cutlass13device_kernelIN5flash19enable_sm80_to_sm89INS1_16FlashAttnBwdSm80INS1_25CollectiveMainloopBwdSm80ILi2ELi2EN4cute5tupleIJNS5_1CILi128EEES8_NS7_ILi64EEEEEENS_10bfloat16_tEfNS_4arch4Sm80ELb0ELb1ELb1ELb1ELb1ELb0ELb0ELb0ELi2ELi4ELi4ELi4ELb0EEENS1_21CollectiveEpilogueBwdISA_SB_SD_Li256ELb1ELb0ELi2EEENS1_19SingleTileSchedulerILb1ELb0ELb0ELi128EEEEEEEEEvNT_6ParamsE$_ZN4cute3eso3ESOILb1ELb0EJNS_6LayoutINS_5tupleIJNS3_IJNS_1CILi8EEENS4_ILi1EEEEEENS4_ILi2EEEEEENS3_IJNS3_IJS6_NS4_ILi0EEEEEENS4_ILi64EEEEEEEEiEEC2ERKSE_RKi,@function
        .size           $_ZN7cutlass13device_kernelIN5flash19enable_sm80_to_sm89INS1_16FlashAttnBwdSm80INS1_25CollectiveMainloopBwdSm80ILi2ELi2EN4cute5tupleIJNS5_1CILi128EEES8_NS7_ILi64EEEEEENS_10bfloat16_tEfNS_4arch4Sm80ELb0ELb1ELb1ELb1ELb1ELb0ELb0ELb0ELi2ELi4ELi4ELi4ELb0EEENS1_21CollectiveEpilogueBwdISA_SB_SD_Li256ELb1ELb0ELi2EEENS1_19SingleTileSchedulerILb1ELb0ELb0ELi128EEEEEEEEEvNT_6ParamsE$_ZN4cute3eso3ESOILb1ELb0EJNS_6LayoutINS_5tupleIJNS3_IJNS_1CILi8EEENS4_ILi1EEEEEENS4_ILi2EEEEEENS3_IJNS3_IJS6_NS4_ILi0EEEEEENS4_ILi64EEEEEEEEiEEC2ERKSE_RKi,($_ZN7cutlass13device_kernelIN5flash19enable_sm80_to_sm89INS1_16FlashAttnBwdSm80INS1_25CollectiveMainloopBwdSm80ILi2ELi2EN4cute5tupleIJNS5_1CILi128EEES8_NS7_ILi64EEEEEENS_10bfloat16_tEfNS_4arch4Sm80ELb0ELb1ELb1ELb1ELb1ELb0ELb0ELb0ELi2ELi4ELi4ELi4ELb0EEENS1_21CollectiveEpilogueBwdISA_SB_SD_Li256ELb1ELb0ELi2EEENS1_19SingleTileSchedulerILb1ELb0ELb0ELi128EEEEEEEEEvNT_6ParamsE$_ZN4cute3eso3ESOILb1ELb0EJNS_6LayoutINS_5tupleIJNS3_IJNS_1CILi8EEENS4_ILi1EEEEEENS4_ILi2EEEEEENS3_IJNS3_IJS6_NS4_ILi0EEEEEENS4_ILi8192EEEEEEEENS_10ViewEngineINS_8smem_ptrIPN7cutlass10bfloat16_tEEEEEEEC2ERKSE_RKSL_ - $_ZN7cutlass13device_kernelIN5flash19enable_sm80_to_sm89INS1_16FlashAttnBwdSm80INS1_25CollectiveMainloopBwdSm80ILi2ELi2EN4cute5tupleIJNS5_1CILi128EEES8_NS7_ILi64EEEEEENS_10bfloat16_tEfNS_4arch4Sm80ELb0ELb1ELb1ELb1ELb1ELb0ELb0ELb0ELi2ELi4ELi4ELi4ELb0EEENS1_21CollectiveEpilogueBwdISA_SB_SD_Li256ELb1ELb0ELi2EEENS1_19SingleTileSchedulerILb1ELb0ELb0ELi128EEEEEEEEEvNT_6ParamsE$_ZN4cute3eso3ESOILb1ELb0EJNS_6LayoutINS_5tupleIJNS3_IJNS_1CILi8EEENS4_ILi1EEEEEENS4_ILi2EEEEEENS3_IJNS3_IJS6_NS4_ILi0EEEEEENS4_ILi64EEEEEEEEiEEC2ERKSE_RKi)
$_ZN7cutlass13device_kernelIN5flash19enable_sm80_to_sm89INS1_16FlashAttnBwdSm80INS1_25CollectiveMainloopBwdSm80ILi2ELi2EN4cute5tupleIJNS5_1CILi128EEES8_NS7_ILi64EEEEEENS_10bfloat16_tEfNS_4arch4Sm80ELb0ELb1ELb1ELb1ELb1ELb0ELb0ELb0ELi2ELi4ELi4ELi4ELb0EEENS1_21CollectiveEpilogueBwdISA_SB_SD_Li256ELb1ELb0ELi2EEENS1_19SingleTileSchedulerILb1ELb0ELb0ELi128EEEEEEEEEvNT_6ParamsE$_ZN4cute3eso3ESOILb1ELb0EJNS_6LayoutINS_5tupleIJNS3_IJNS_1CILi8EEENS4_ILi1EEEEEENS4_ILi2EEEEEENS3_IJNS3_IJS6_NS4_ILi0EEEEEENS4_ILi64EEEEEEEEiEEC2ERKSE_RKi:
[----:B------:R-:W-:Y:S02]  /*b590*/  IADD3 R2, R25, -c[0x0][0x20], RZ ;  /* 0x8000080019027a10 */ /* 0x000fe40007ffe0ff */
[----:B------:R-:W-:-:S03]  /*b5a0*/  MOV R7, 0x0 ;  /* 0x0000000000077802 */ /* 0x000fc60000000f00 */
[----:B------:R1:W-:Y:S01]  /*b5b0*/  STL [R2], R3 ;  /* 0x0000000302007387 */ /* 0x0003e20000100800 */
[----:B------:R-:W-:Y:S05]  /*b5c0*/  RET.REL.NODEC R6 `(_ZN7cutlass13device_kernelIN5flash19enable_sm80_to_sm89INS1_16FlashAttnBwdSm80INS1_25CollectiveMainloopBwdSm80ILi2ELi2EN4cute5tupleIJNS5_1CILi128EEES8_NS7_ILi64EEEEEENS_10bfloat16_tEfNS_4arch4Sm80ELb0ELb1ELb1ELb1ELb1ELb0ELb0ELb0ELi2ELi4ELi4ELi4ELb0EEENS1_21CollectiveEpilogueBwdISA_SB_SD_Li256ELb1ELb0ELi2EEENS1_19SingleTileSchedulerILb1ELb0ELb0ELi128EEEEEEEEEvNT_6ParamsE) ;  /* 0xffff4a3006007950 */ /* 0x000fea0003c3ffff */
        .type           $_ZN7cutlass13device_kernelIN5flash19enable_sm80_to_sm89INS1_16FlashAttnBwdSm80INS1_25CollectiveMainloopBwdSm80ILi2ELi2EN4cute5tupleIJNS5_1CILi128EEES8_NS7_ILi64EEEEEENS_10bfloat16_tEfNS_4arch4Sm80ELb0ELb1ELb1ELb1ELb1ELb0ELb0ELb0ELi2ELi4ELi4ELi4ELb0EEENS1_21CollectiveEpilogueBwdISA_SB_SD_Li256ELb1ELb0ELi2EEENS1_19SingleTileSchedulerILb1ELb0ELb0ELi128EEEEEEEEEvNT_6ParamsE$_ZN4cute3eso3ESOILb1ELb0EJNS_6LayoutINS_5tupleIJNS3_IJNS_1CILi8EEENS4_ILi1EEEEEENS4_ILi2EEEEEENS3_IJNS3_IJS6_NS4_ILi0EEEEEENS4_ILi8192EEEEEEEENS_10ViewEngineINS_8smem_ptrIPN7cutlass10bfloat16_tEEEEEEEC2ERKSE_RKSL_,@function
        .size           $_ZN7cutlass13device_kernelIN5flash19enable_sm80_to_sm89INS1_16FlashAttnBwdSm80INS1_25CollectiveMainloopBwdSm80ILi2ELi2EN4cute5tupleIJNS5_1CILi128EEES8_NS7_ILi64EEEEEENS_10bfloat16_tEfNS_4arch4Sm80ELb0ELb1ELb1ELb1ELb1ELb0ELb0ELb0ELi2ELi4ELi4ELi4ELb0EEENS1_21CollectiveEpilogueBwdISA_SB_SD_Li256ELb1ELb0ELi2EEENS1_19SingleTileSchedulerILb1ELb0ELb0ELi128EEEEEEEEEvNT_6ParamsE$_ZN4cute3eso3ESOILb1ELb0EJNS_6LayoutINS_5tupleIJNS3_IJNS_1CILi8EEENS4_ILi1EEEEEENS4_ILi2EEEEEENS3_IJNS3_IJS6_NS4_ILi0EEEEEENS4_ILi8192EEEEEEEENS_10ViewEngineINS_8smem_ptrIPN7cutlass10bfloat16_tEEEEEEEC2ERKSE_RKSL_,($_ZN7cutlass13device_kernelIN5flash19enable_sm80_to_sm89INS1_16FlashAttnBwdSm80INS1_25CollectiveMainloopBwdSm80ILi2ELi2EN4cute5tupleIJNS5_1CILi128EEES8_NS7_ILi64EEEEEENS_10bfloat16_tEfNS_4arch4Sm80ELb0ELb1ELb1ELb1ELb1ELb0ELb0ELb0ELi2ELi4ELi4ELi4ELb0EEENS1_21CollectiveEpilogueBwdISA_SB_SD_Li256ELb1ELb0ELi2EEENS1_19SingleTileSchedulerILb1ELb0ELb0ELi128EEEEEEEEEvNT_6ParamsE$_ZN4cute3eso3ESOILb1ELb0EJNS_6LayoutINS_5tupleIJNS3_IJNS_1CILi8EEENS4_ILi1EEEEEENS4_ILi2EEEEEENS3_IJNS3_IJS6_NS4_ILi0EEEEEENS4_ILi8192EEEEEEEEiEEC2ERKSE_RKi - $_ZN7cutlass13device_kernelIN5flash19enable_sm80_to_sm89INS1_16FlashAttnBwdSm80INS1_25CollectiveMainloopBwdSm80ILi2ELi2EN4cute5tupleIJNS5_1CILi128EEES8_NS7_ILi64EEEEEENS_10bfloat16_tEfNS_4arch4Sm80ELb0ELb1ELb1ELb1ELb1ELb0ELb0ELb0ELi2ELi4ELi4ELi4ELb0EEENS1_21CollectiveEpilogueBwdISA_SB_SD_Li256ELb1ELb0ELi2EEENS1_19SingleTileSchedulerILb1ELb0ELb0ELi128EEEEEEEEEvNT_6ParamsE$_ZN4cute3eso3ESOILb1ELb0EJNS_6LayoutINS_5tupleIJNS3_IJNS_1CILi8EEENS4_ILi1EEEEEENS4_ILi2EEEEEENS3_IJNS3_IJS6_NS4_ILi0EEEEEENS4_ILi8192EEEEEEEENS_10ViewEngineINS_8smem_ptrIPN7cutlass10bfloat16_tEEEEEEEC2ERKSE_RKSL_)
$_ZN7cutlass13device_kernelIN5flash19enable_sm80_to_sm89INS1_16FlashAttnBwdSm80INS1_25CollectiveMainloopBwdSm80ILi2ELi2EN4cute5tupleIJNS5_1CILi128EEES8_NS7_ILi64EEEEEENS_10bfloat16_tEfNS_4arch4Sm80ELb0ELb1ELb1ELb1ELb1ELb0ELb0ELb0ELi2ELi4ELi4ELi4ELb0EEENS1_21CollectiveEpilogueBwdISA_SB_SD_Li256ELb1ELb0ELi2EEENS1_19SingleTileSchedulerILb1ELb0ELb0ELi128EEEEEEEEEvNT_6ParamsE$_ZN4cute3eso3ESOILb1ELb0EJNS_6LayoutINS_5tupleIJNS3_IJNS_1CILi8EEENS4_ILi1EEEEEENS4_ILi2EEEEEENS3_IJNS3_IJS6_NS4_ILi0EEEEEENS4_ILi8192EEEEEEEENS_10ViewEngineINS_8smem_ptrIPN7cutlass10bfloat16_tEEEEEEEC2ERKSE_RKSL_:
[----:B------:R-:W-:Y:S02]  /*b5d0*/  IADD3 R4, R25, -c[0x0][0x20], RZ ;  /* 0x8000080019047a10 */ /* 0x000fe40007ffe0ff */
[----:B------:R-:W-:-:S03]  /*b5e0*/  MOV R7, 0x0 ;  /* 0x0000000000077802 */ /* 0x000fc60000000f00 */
[----:B------:R1:W-:Y:S01]  /*b5f0*/  STL.64 [R4], R2 ;  /* 0x0000000204007387 */ /* 0x0003e20000100a00 */
[----:B------:R-:W-:Y:S05]  /*b600*/  RET.REL.NODEC R6 `(_ZN7cutlass13device_kernelIN5flash19enable_sm80_to_sm89INS1_16FlashAttnBwdSm80INS1_25CollectiveMainloopBwdSm80ILi2ELi2EN4cute5tupleIJNS5_1CILi128EEES8_NS7_ILi64EEEEEENS_10bfloat16_tEfNS_4arch4Sm80ELb0ELb1ELb1ELb1ELb1ELb0ELb0ELb0ELi2ELi4ELi4ELi4ELb0EEENS1_21CollectiveEpilogueBwdISA_SB_SD_Li256ELb1ELb0ELi2EEENS1_19SingleTileSchedulerILb1ELb0ELb0ELi128EEEEEEEEEvNT_6ParamsE) ;  /* 0xffff49f006007950 */ /* 0x000fea0003c3ffff */
        .type           $_ZN7cutlass13device_kernelIN5flash19enable_sm80_to_sm89INS1_16FlashAttnBwdSm80INS1_25CollectiveMainloopBwdSm80ILi2ELi2EN4cute5tupleIJNS5_1CILi128EEES8_NS7_ILi64EEEEEENS_10bfloat16_tEfNS_4arch4Sm80ELb0ELb1ELb1ELb1ELb1ELb0ELb0ELb0ELi2ELi4ELi4ELi4ELb0EEENS1_21CollectiveEpilogueBwdISA_SB_SD_Li256ELb1ELb0ELi2EEENS1_19SingleTileSchedulerILb1ELb0ELb0ELi128EEEEEEEEEvNT_6ParamsE$_ZN4cute3eso3ESOILb1ELb0EJNS_6LayoutINS_5tupleIJNS3_IJNS_1CILi8EEENS4_ILi1EEEEEENS4_ILi2EEEEEENS3_IJNS3_IJS6_NS4_ILi0EEEEEENS4_ILi8192EEEEEEEEiEEC2ERKSE_RKi,@function
        .size           $_ZN7cutlass13device_kernelIN5flash19enable_sm80_to_sm89INS1_16FlashAttnBwdSm80INS1_25CollectiveMainloopBwdSm80ILi2ELi2EN4cute5tupleIJNS5_1CILi128EEES8_NS7_ILi64EEEEEENS_10bfloat16_tEfNS_4arch4Sm80ELb0ELb1ELb1ELb1ELb1ELb0ELb0ELb0ELi2ELi4ELi4ELi4ELb0EEENS1_21CollectiveEpilogueBwdISA_SB_SD_Li256ELb1ELb0ELi2EEENS1_19SingleTileSchedulerILb1ELb0ELb0ELi128EEEEEEEEEvNT_6ParamsE$_ZN4cute3eso3ESOILb1ELb0EJNS_6LayoutINS_5tupleIJNS3_IJNS_1CILi8EEENS4_ILi1EEEEEENS4_ILi2EEEEEENS3_IJNS3_IJS6_NS4_ILi0EEEEEENS4_ILi8192EEEEEEEEiEEC2ERKSE_RKi,($_ZN7cutlass13device_kernelIN5flash19enable_sm80_to_sm89INS1_16FlashAttnBwdSm80INS1_25CollectiveMainloopBwdSm80ILi2ELi2EN4cute5tupleIJNS5_1CILi128EEES8_NS7_ILi64EEEEEENS_10bfloat16_tEfNS_4arch4Sm80ELb0ELb1ELb1ELb1ELb1ELb0ELb0ELb0ELi2ELi4ELi4ELi4ELb0EEENS1_21CollectiveEpilogueBwdISA_SB_SD_Li256ELb1ELb0ELi2EEENS1_19SingleTileSchedulerILb1ELb0ELb0ELi128EEEEEEEEEvNT_6ParamsE$_ZN4cute3eso3ESOILb1ELb0EJNS_6LayoutINS_5tupleIJNS3_IJNS_1CILi8EEENS4_ILi1EEEEEENS4_ILi2EEEEEENS3_IJNS3_IJS6_NS4_ILi0EEEEEES5_EEEEENS_10ViewEngineIPN7cutlass10bfloat16_tEEEEEC2ERKSD_RKSI_ - $_ZN7cutlass13device_kernelIN5flash19enable_sm80_to_sm89INS1_16FlashAttnBwdSm80INS1_25CollectiveMainloopBwdSm80ILi2ELi2EN4cute5tupleIJNS5_1CILi128EEES8_NS7_ILi64EEEEEENS_10bfloat16_tEfNS_4arch4Sm80ELb0ELb1ELb1ELb1ELb1ELb0ELb0ELb0ELi2ELi4ELi4ELi4ELb0EEENS1_21CollectiveEpilogueBwdISA_SB_SD_Li256ELb1ELb0ELi2EEENS1_19SingleTileSchedulerILb1ELb0ELb0ELi128EEEEEEEEEvNT_6ParamsE$_ZN4cute3eso3ESOILb1ELb0EJNS_6LayoutINS_5tupleIJNS3_IJNS_1CILi8EEENS4_ILi1EEEEEENS4_ILi2EEEEEENS3_IJNS3_IJS6_NS4_ILi0EEEEEENS4_ILi8192EEEEEEEEiEEC2ERKSE_RKi)
$_ZN7cutlass13device_kernelIN5flash19enable_sm80_to_sm89INS1_16FlashAttnBwdSm80INS1_25CollectiveMainloopBwdSm80ILi2ELi2EN4cute5tupleIJNS5_1CILi128EEES8_NS7_ILi64EEEEEENS_10bfloat16_tEfNS_4arch4Sm80ELb0ELb1ELb1ELb1ELb1ELb0ELb0ELb0ELi2ELi4ELi4ELi4ELb0EEENS1_21CollectiveEpilogueBwdISA_SB_SD_Li256ELb1ELb0ELi2EEENS1_19SingleTileSchedulerILb1ELb0ELb0ELi128EEEEEEEEEvNT_6ParamsE$_ZN4cute3eso3ESOILb1ELb0EJNS_6LayoutINS_5tupleIJNS3_IJNS_1CILi8EEENS4_ILi1EEEEEENS4_ILi2EEEEEENS3_IJNS3_IJS6_NS4_ILi0EEEEEENS4_ILi8192EEEEEEEEiEEC2ERKSE_RKi:
[----:B------:R-:W-:Y:S02]  /*b610*/  IADD3 R2, R25, -c[0x0][0x20], RZ ;  /* 0x8000080019027a10 */ /* 0x000fe40007ffe0ff */
[----:B------:R-:W-:-:S03]  /*b620*/  MOV R5, 0x0 ;  /* 0x0000000000057802 */ /* 0x000fc60000000f00 */
[----:B------:R1:W-:Y:S01]  /*b630*/  STL [R2], R3 ;  /* 0x0000000302007387 */ /* 0x0003e20000100800 */
[----:B------:R-:W-:Y:S05]  /*b640*/  RET.REL.NODEC R4 `(_ZN7cutlass13device_kernelIN5flash19enable_sm80_to_sm89INS1_16FlashAttnBwdSm80INS1_25CollectiveMainloopBwdSm80ILi2ELi2EN4cute5tupleIJNS5_1CILi128EEES8_NS7_ILi64EEEEEENS_10bfloat16_tEfNS_4arch4Sm80ELb0ELb1ELb1ELb1ELb1ELb0ELb0ELb0ELi2ELi4ELi4ELi4ELb0EEENS1_21CollectiveEpilogueBwdISA_SB_SD_Li256ELb1ELb0ELi2EEENS1_19SingleTileSchedulerILb1ELb0ELb0ELi128EEEEEEEEEvNT_6ParamsE) ;  /* 0xffff49b004007950 */ /* 0x000fea0003c3ffff */
        .type           $_ZN7cutlass13device_kernelIN5flash19enable_sm80_to_sm89INS1_16FlashAttnBwdSm80INS1_25CollectiveMainloopBwdSm80ILi2ELi2EN4cute5tupleIJNS5_1CILi128EEES8_NS7_ILi64EEEEEENS_10bfloat16_tEfNS_4arch4Sm80ELb0ELb1ELb1ELb1ELb1ELb0ELb0ELb0ELi2ELi4ELi4ELi4ELb0EEENS1_21CollectiveEpilogueBwdISA_SB_SD_Li256ELb1ELb0ELi2EEENS1_19SingleTileSchedulerILb1ELb0ELb0ELi128EEEEEEEEEvNT_6ParamsE$_ZN4cute3eso3ESOILb1ELb0EJNS_6LayoutINS_5tupleIJNS3_IJNS_1CILi8EEENS4_ILi1EEEEEENS4_ILi2EEEEEENS3_IJNS3_IJS6_NS4_ILi0EEEEEES5_EEEEENS_10ViewEngineIPN7cutlass10bfloat16_tEEEEEC2ERKSD_RKSI_,@function
        .size           $_ZN7cutlass13device_kernelIN5flash19enable_sm80_to_sm89INS1_16FlashAttnBwdSm80INS1_25CollectiveMainloopBwdSm80ILi2ELi2EN4cute5tupleIJNS5_1CILi128EEES8_NS7_ILi64EEEEEENS_10bfloat16_tEfNS_4arch4Sm80ELb0ELb1ELb1ELb1ELb1ELb0ELb0ELb0ELi2ELi4ELi4ELi4ELb0EEENS1_21CollectiveEpilogueBwdISA_SB_SD_Li256ELb1ELb0ELi2EEENS1_19SingleTileSchedulerILb1ELb0ELb0ELi128EEEEEEEEEvNT_6ParamsE$_ZN4cute3eso3ESOILb1ELb0EJNS_6LayoutINS_5tupleIJNS3_IJNS_1CILi8EEENS4_ILi1EEEEEENS4_ILi2EEEEEENS3_IJNS3_IJS6_NS4_ILi0EEEEEES5_EEEEENS_10ViewEngineIPN7cutlass10bfloat16_tEEEEEC2ERKSD_RKSI_,($_ZN7cutlass13device_kernelIN5flash19enable_sm80_to_sm89INS1_16FlashAttnBwdSm80INS1_25CollectiveMainloopBwdSm80ILi2ELi2EN4cute5tupleIJNS5_1CILi128EEES8_NS7_ILi64EEEEEENS_10bfloat16_tEfNS_4arch4Sm80ELb0ELb1ELb1ELb1ELb1ELb0ELb0ELb0ELi2ELi4ELi4ELi4ELb0EEENS1_21CollectiveEpilogueBwdISA_SB_SD_Li256ELb1ELb0ELi2EEENS1_19SingleTileSchedulerILb1ELb0ELb0ELi128EEEEEEEEEvNT_6ParamsE$_ZN4cute3eso3ESOILb1ELb0EJNS_6LayoutINS_5tupleIJNS3_IJNS_1CILi8EEENS4_ILi1EEEEEENS4_ILi2EEEEEENS3_IJNS3_IJS6_NS4_ILi0EEEEEES5_EEEEEiEEC2ERKSD_RKi - $_ZN7cutlass13device_kernelIN5flash19enable_sm80_to_sm89INS1_16FlashAttnBwdSm80INS1_25CollectiveMainloopBwdSm80ILi2ELi2EN4cute5tupleIJNS5_1CILi128EEES8_NS7_ILi64EEEEEENS_10bfloat16_tEfNS_4arch4Sm80ELb0ELb1ELb1ELb1ELb1ELb0ELb0ELb0ELi2ELi4ELi4ELi4ELb0EEENS1_21CollectiveEpilogueBwdISA_SB_SD_Li256ELb1ELb0ELi2EEENS1_19SingleTileSchedulerILb1ELb0ELb0ELi128EEEEEEEEEvNT_6ParamsE$_ZN4cute3eso3ESOILb1ELb0EJNS_6LayoutINS_5tupleIJNS3_IJNS_1CILi8EEENS4_ILi1EEEEEENS4_ILi2EEEEEENS3_IJNS3_IJS6_NS4_ILi0EEEEEES5_EEEEENS_10ViewEngineIPN7cutlass10bfloat16_tEEEEEC2ERKSD_RKSI_)
$_ZN7cutlass13device_kernelIN5flash19enable_sm80_to_sm89INS1_16FlashAttnBwdSm80INS1_25CollectiveMainloopBwdSm80ILi2ELi2EN4cute5tupleIJNS5_1CILi128EEES8_NS7_ILi64EEEEEENS_10bfloat16_tEfNS_4arch4Sm80ELb0ELb1ELb1ELb1ELb1ELb0ELb0ELb0ELi2ELi4ELi4ELi4ELb0EEENS1_21CollectiveEpilogueBwdISA_SB_SD_Li256ELb1ELb0ELi2EEENS1_19SingleTileSchedulerILb1ELb0ELb0ELi128EEEEEEEEEvNT_6ParamsE$_ZN4cute3eso3ESOILb1ELb0EJNS_6LayoutINS_5tupleIJNS3_IJNS_1CILi8EEENS4_ILi1EEEEEENS4_ILi2EEEEEENS3_IJNS3_IJS6_NS4_ILi0EEEEEES5_EEEEENS_10ViewEngineIPN7cutlass10bfloat16_tEEEEEC2ERKSD_RKSI_:
[----:B------:R-:W-:Y:S01]  /*b650*/  IADD3 R3, R70, -c[0x0][0x20], RZ ;  /* 0x8000080046037a10 */ /* 0x000fe20007ffe0ff */
[----:B------:R-:W-:Y:S01]  /*b660*/  IMAD.MOV.U32 R8, RZ, RZ, R2 ;  /* 0x000000ffff087224 */ /* 0x000fe200078e0002 */
[----:B------:R-:W-:Y:S01]  /*b670*/  MOV R9, R7 ;  /* 0x0000000700097202 */ /* 0x000fe20000000f00 */
[----:B------:R-:W-:-:S04]  /*b680*/  IMAD.MOV.U32 R7, RZ, RZ, 0x0 ;  /* 0x00000000ff077424 */ /* 0x000fc800078e00ff */
[----:B------:R1:W-:Y:S01]  /*b690*/  STL.64 [R3], R8 ;  /* 0x0000000803007387 */ /* 0x0003e20000100a00 */
[----:B------:R-:W-:Y:S05]  /*b6a0*/  RET.REL.NODEC R6 `(_ZN7cutlass13device_kernelIN5flash19enable_sm80_to_sm89INS1_16FlashAttnBwdSm80INS1_25CollectiveMainloopBwdSm80ILi2ELi2EN4cute5tupleIJNS5_1CILi128EEES8_NS7_ILi64EEEEEENS_10bfloat16_tEfNS_4arch4Sm80ELb0ELb1ELb1ELb1ELb1ELb0ELb0ELb0ELi2ELi4ELi4ELi4ELb0EEENS1_21CollectiveEpilogueBwdISA_SB_SD_Li256ELb1ELb0ELi2EEENS1_19SingleTileSchedulerILb1ELb0ELb0ELi128EEEEEEEEEvNT_6ParamsE) ;  /* 0xffff495006007950 */ /* 0x000fea0003c3ffff */
        .type           $_ZN7cutlass13device_kernelIN5flash19enable_sm80_to_sm89INS1_16FlashAttnBwdSm80INS1_25CollectiveMainloopBwdSm80ILi2ELi2EN4cute5tupleIJNS5_1CILi128EEES8_NS7_ILi64EEEEEENS_10bfloat16_tEfNS_4arch4Sm80ELb0ELb1ELb1ELb1ELb1ELb0ELb0ELb0ELi2ELi4ELi4ELi4ELb0EEENS1_21CollectiveEpilogueBwdISA_SB_SD_Li256ELb1ELb0ELi2EEENS1_19SingleTileSchedulerILb1ELb0ELb0ELi128EEEEEEEEEvNT_6ParamsE$_ZN4cute3eso3ESOILb1ELb0EJNS_6LayoutINS_5tupleIJNS3_IJNS_1CILi8EEENS4_ILi1EEEEEENS4_ILi2EEEEEENS3_IJNS3_IJS6_NS4_ILi0EEEEEES5_EEEEEiEEC2ERKSD_RKi,@function
        .size           $_ZN7cutlass13device_kernelIN5flash19enable_sm80_to_sm89INS1_16FlashAttnBwdSm80INS1_25CollectiveMainloopBwdSm80ILi2ELi2EN4cute5tupleIJNS5_1CILi128EEES8_NS7_ILi64EEEEEENS_10bfloat16_tEfNS_4arch4Sm80ELb0ELb1ELb1ELb1ELb1ELb0ELb0ELb0ELi2ELi4ELi4ELi4ELb0EEENS1_21CollectiveEpilogueBwdISA_SB_SD_Li256ELb1ELb0ELi2EEENS1_19SingleTileSchedulerILb1ELb0ELb0ELi128EEEEEEEEEvNT_6ParamsE$_ZN4cute3eso3ESOILb1ELb0EJNS_6LayoutINS_5tupleIJNS3_IJNS_1CILi8EEENS4_ILi1EEEEEENS4_ILi2EEEEEENS3_IJNS3_IJS6_NS4_ILi0EEEEEES5_EEEEEiEEC2ERKSD_RKi,($_ZN7cutlass13device_kernelIN5flash19enable_sm80_to_sm89INS1_16FlashAttnBwdSm80INS1_25CollectiveMainloopBwdSm80ILi2ELi2EN4cute5tupleIJNS5_1CILi128EEES8_NS7_ILi64EEEEEENS_10bfloat16_tEfNS_4arch4Sm80ELb0ELb1ELb1ELb1ELb1ELb0ELb0ELb0ELi2ELi4ELi4ELi4ELb0EEENS1_21CollectiveEpilogueBwdISA_SB_SD_Li256ELb1ELb0ELi2EEENS1_19SingleTileSchedulerILb1ELb0ELb0ELi128EEEEEEEEEvNT_6ParamsE$_ZN4cute3eso3ESOILb1ELb0EJNS_6LayoutINS_5tupleIJNS3_IJNS_1CILi8EEENS4_ILi1EEEEEENS4_ILi2EEENS3_IJNS4_ILi4EEES8_EEEEEENS3_IJNS3_IJS6_NS4_ILi0EEEEEES5_NS3_IJNS4_ILi32EEENS4_ILi16EEEEEEEEEEENS_10ViewEngineIPN7cutlass10bfloat16_tEEEEEC2ERKSI_RKSN_ - $_ZN7cutlass13device_kernelIN5flash19enable_sm80_to_sm89INS1_16FlashAttnBwdSm80INS1_25CollectiveMainloopBwdSm80ILi2ELi2EN4cute5tupleIJNS5_1CILi128EEES8_NS7_ILi64EEEEEENS_10bfloat16_tEfNS_4arch4Sm80ELb0ELb1ELb1ELb1ELb1ELb0ELb0ELb0ELi2ELi4ELi4ELi4ELb0EEENS1_21CollectiveEpilogueBwdISA_SB_SD_Li256ELb1ELb0ELi2EEENS1_19SingleTileSchedulerILb1ELb0ELb0ELi128EEEEEEEEEvNT_6ParamsE$_ZN4cute3eso3ESOILb1ELb0EJNS_6LayoutINS_5tupleIJNS3_IJNS_1CILi8EEENS4_ILi1EEEEEENS4_ILi2EEEEEENS3_IJNS3_IJS6_NS4_ILi0EEEEEES5_EEEEEiEEC2ERKSD_RKi)
$_ZN7cutlass13device_kernelIN5flash19enable_sm80_to_sm89INS1_16FlashAttnBwdSm80INS1_25CollectiveMainloopBwdSm80ILi2ELi2EN4cute5tupleIJNS5_1CILi128EEES8_NS7_ILi64EEEEEENS_10bfloat16_tEfNS_4arch4Sm80ELb0ELb1ELb1ELb1ELb1ELb0ELb0ELb0ELi2ELi4ELi4ELi4ELb0EEENS1_21CollectiveEpilogueBwdISA_SB_SD_Li256ELb1ELb0ELi2EEENS1_19SingleTileSchedulerILb1ELb0ELb0ELi128EEEEEEEEEvNT_6ParamsE$_ZN4cute3eso3ESOILb1ELb0EJNS_6LayoutINS_5tupleIJNS3_IJNS_1CILi8EEENS4_ILi1EEEEEENS4_ILi2EEEEEENS3_IJNS3_IJS6_NS4_ILi0EEEEEES5_EEEEEiEEC2ERKSD_RKi:
[----:B------:R-:W-:Y:S02]  /*b6b0*/  IADD3 R2, R61, -c[0x0][0x20], RZ ;  /* 0x800008003d027a10 */ /* 0x000fe40007ffe0ff */
[----:B------:R-:W-:-:S03]  /*b6c0*/  MOV R7, 0x0 ;  /* 0x0000000000077802 */ /* 0x000fc60000000f00 */
[----:B------:R1:W-:Y:S01]  /*b6d0*/  STL [R2], R3 ;  /* 0x0000000302007387 */ /* 0x0003e20000100800 */
[----:B------:R-:W-:Y:S05]  /*b6e0*/  RET.REL.NODEC R6 `(_ZN7cutlass13device_kernelIN5flash19enable_sm80_to_sm89INS1_16FlashAttnBwdSm80INS1_25CollectiveMainloopBwdSm80ILi2ELi2EN4cute5tupleIJNS5_1CILi128EEES8_NS7_ILi64EEEEEENS_10bfloat16_tEfNS_4arch4Sm80ELb0ELb1ELb1ELb1ELb1ELb0ELb0ELb0ELi2ELi4ELi4ELi4ELb0EEENS1_21CollectiveEpilogueBwdISA_SB_SD_Li256ELb1ELb0ELi2EEENS1_19SingleTileSchedulerILb1ELb0ELb0ELi128EEEEEEEEEvNT_6ParamsE) ;  /* 0xffff491006007950 */ /* 0x000fea0003c3ffff */
        .type           $_ZN7cutlass13device_kernelIN5flash19enable_sm80_to_sm89INS1_16FlashAttnBwdSm80INS1_25CollectiveMainloopBwdSm80ILi2ELi2EN4cute5tupleIJNS5_1CILi128EEES8_NS7_ILi64EEEEEENS_10bfloat16_tEfNS_4arch4Sm80ELb0ELb1ELb1ELb1ELb1ELb0ELb0ELb0ELi2ELi4ELi4ELi4ELb0EEENS1_21CollectiveEpilogueBwdISA_SB_SD_Li256ELb1ELb0ELi2EEENS1_19SingleTileSchedulerILb1ELb0ELb0ELi128EEEEEEEEEvNT_6ParamsE$_ZN4cute3eso3ESOILb1ELb0EJNS_6LayoutINS_5tupleIJNS3_IJNS_1CILi8EEENS4_ILi1EEEEEENS4_ILi2EEENS3_IJNS4_ILi4EEES8_EEEEEENS3_IJNS3_IJS6_NS4_ILi0EEEEEES5_NS3_IJNS4_ILi32EEENS4_ILi16EEEEEEEEEEENS_10ViewEngineIPN7cutlass10bfloat16_tEEEEEC2ERKSI_RKSN_,@function
        .size           $_ZN7cutlass13device_kernelIN5flash19enable_sm80_to_sm89INS1_16FlashAttnBwdSm80INS1_25CollectiveMainloopBwdSm80ILi2ELi2EN4cute5tupleIJNS5_1CILi128EEES8_NS7_ILi64EEEEEENS_10bfloat16_tEfNS_4arch4Sm80ELb0ELb1ELb1ELb1ELb1ELb0ELb0ELb0ELi2ELi4ELi4ELi4ELb0EEENS1_21CollectiveEpilogueBwdISA_SB_SD_Li256ELb1ELb0ELi2EEENS1_19SingleTileSchedulerILb1ELb0ELb0ELi128EEEEEEEEEvNT_6ParamsE$_ZN4cute3eso3ESOILb1ELb0EJNS_6LayoutINS_5tupleIJNS3_IJNS_1CILi8EEENS4_ILi1EEEEEENS4_ILi2EEENS3_IJNS4_ILi4EEES8_EEEEEENS3_IJNS3_IJS6_NS4_ILi0EEEEEES5_NS3_IJNS4_ILi32EEENS4_ILi16EEEEEEEEEEENS_10ViewEngineIPN7cutlass10bfloat16_tEEEEEC2ERKSI_RKSN_,($_ZN7cutlass13device_kernelIN5flash19enable_sm80_to_sm89INS1_16FlashAttnBwdSm80INS1_25CollectiveMainloopBwdSm80ILi2ELi2EN4cute5tupleIJNS5_1CILi128EEES8_NS7_ILi64EEEEEENS_10bfloat16_tEfNS_4arch4Sm80ELb0ELb1ELb1ELb1ELb1ELb0ELb0ELb0ELi2ELi4ELi4ELi4ELb0EEENS1_21CollectiveEpilogueBwdISA_SB_SD_Li256ELb1ELb0ELi2EEENS1_19SingleTileSchedulerILb1ELb0ELb0ELi128EEEEEEEEEvNT_6ParamsE$_ZN4cute3eso3ESOILb1ELb0EJNS_6LayoutINS_5tupleIJNS3_IJNS_1CILi8EEENS4_ILi1EEEEEENS4_ILi2EEENS4_ILi4EEEEEENS3_IJNS3_IJS6_NS4_ILi0EEEEEES5_NS4_ILi16EEEEEEEENS_10ViewEngineIPN7cutlass10bfloat16_tEEEEEC2ERKSF_RKSK_ - $_ZN7cutlass13device_kernelIN5flash19enable_sm80_to_sm89INS1_16FlashAttnBwdSm80INS1_25CollectiveMainloopBwdSm80ILi2ELi2EN4cute5tupleIJNS5_1CILi128EEES8_NS7_ILi64EEEEEENS_10bfloat16_tEfNS_4arch4Sm80ELb0ELb1ELb1ELb1ELb1ELb0ELb0ELb0ELi2ELi4ELi4ELi4ELb0EEENS1_21CollectiveEpilogueBwdISA_SB_SD_Li256ELb1ELb0ELi2EEENS1_19SingleTileSchedulerILb1ELb0ELb0ELi128EEEEEEEEEvNT_6ParamsE$_ZN4cute3eso3ESOILb1ELb0EJNS_6LayoutINS_5tupleIJNS3_IJNS_1CILi8EEENS4_ILi1EEEEEENS4_ILi2EEENS3_IJNS4_ILi4EEES8_EEEEEENS3_IJNS3_IJS6_NS4_ILi0EEEEEES5_NS3_IJNS4_ILi32EEENS4_ILi16EEEEEEEEEEENS_10ViewEngineIPN7cutlass10bfloat16_tEEEEEC2ERKSI_RKSN_)
$_ZN7cutlass13device_kernelIN5flash19enable_sm80_to_sm89INS1_16FlashAttnBwdSm80INS1_25CollectiveMainloopBwdSm80ILi2ELi2EN4cute5tupleIJNS5_1CILi128EEES8_NS7_ILi64EEEEEENS_10bfloat16_tEfNS_4arch4Sm80ELb0ELb1ELb1ELb1ELb1ELb0ELb0ELb0ELi2ELi4ELi4ELi4ELb0EEENS1_21CollectiveEpilogueBwdISA_SB_SD_Li256ELb1ELb0ELi2EEENS1_19SingleTileSchedulerILb1ELb0ELb0ELi128EEEEEEEEEvNT_6ParamsE$_ZN4cute3eso3ESOILb1ELb0EJNS_6LayoutINS_5tupleIJNS3_IJNS_1CILi8EEENS4_ILi1EEEEEENS4_ILi2EEENS3_IJNS4_ILi4EEES8_EEEEEENS3_IJNS3_IJS6_NS4_ILi0EEEEEES5_NS3_IJNS4_ILi32EEENS4_ILi16EEEEEEEEEEENS_10ViewEngineIPN7cutlass10bfloat16_tEEEEEC2ERKSI_RKSN_:
[----:B------:R-:W-:Y:S01]  /*b6f0*/  IADD3 R2, R70, -c[0x0][0x20], RZ ;  /* 0x8000080046027a10 */ /* 0x000fe20007ffe0ff */
[----:B------:R-:W-:Y:S01]  /*b700*/  IMAD.MOV.U32 R6, RZ, RZ, R66 ;  /* 0x000000ffff067224 */ /* 0x000fe200078e0042 */
[----:B------:R-:W-:Y:S01]  /*b710*/  MOV R7, R65 ;  /* 0x0000004100077202 */ /* 0x000fe20000000f00 */
[----:B------:R-:W-:-:S04]  /*b720*/  IMAD.MOV.U32 R5, RZ, RZ, 0x0 ;  /* 0x00000000ff057424 */ /* 0x000fc800078e00ff */
[----:B------:R1:W-:Y:S01]  /*b730*/  STL.64 [R2], R6 ;  /* 0x0000000602007387 */ /* 0x0003e20000100a00 */
[----:B------:R-:W-:Y:S05]  /*b740*/  RET.REL.NODEC R4 `(_ZN7cutlass13device_kernelIN5flash19enable_sm80_to_sm89INS1_16FlashAttnBwdSm80INS1_25CollectiveMainloopBwdSm80ILi2ELi2EN4cute5tupleIJNS5_1CILi128EEES8_NS7_ILi64EEEEEENS_10bfloat16_tEfNS_4arch4Sm80ELb0ELb1ELb1ELb1ELb1ELb0ELb0ELb0ELi2ELi4ELi4ELi4ELb0EEENS1_21CollectiveEpilogueBwdISA_SB_SD_Li256ELb1ELb0ELi2EEENS1_19SingleTileSchedulerILb1ELb0ELb0ELi128EEEEEEEEEvNT_6ParamsE) ;  /* 0xffff48b004007950 */ /* 0x000fea0003c3ffff */
        .type           $_ZN7cutlass13device_kernelIN5flash19enable_sm80_to_sm89INS1_16FlashAttnBwdSm80INS1_25CollectiveMainloopBwdSm80ILi2ELi2EN4cute5tupleIJNS5_1CILi128EEES8_NS7_ILi64EEEEEENS_10bfloat16_tEfNS_4arch4Sm80ELb0ELb1ELb1ELb1ELb1ELb0ELb0ELb0ELi2ELi4ELi4ELi4ELb0EEENS1_21CollectiveEpilogueBwdISA_SB_SD_Li256ELb1ELb0ELi2EEENS1_19SingleTileSchedulerILb1ELb0ELb0ELi128EEEEEEEEEvNT_6ParamsE$_ZN4cute3eso3ESOILb1ELb0EJNS_6LayoutINS_5tupleIJNS3_IJNS_1CILi8EEENS4_ILi1EEEEEENS4_ILi2EEENS4_ILi4EEEEEENS3_IJNS3_IJS6_NS4_ILi0EEEEEES5_NS4_ILi16EEEEEEEENS_10ViewEngineIPN7cutlass10bfloat16_tEEEEEC2ERKSF_RKSK_,@function
        .size           $_ZN7cutlass13device_kernelIN5flash19enable_sm80_to_sm89INS1_16FlashAttnBwdSm80INS1_25CollectiveMainloopBwdSm80ILi2ELi2EN4cute5tupleIJNS5_1CILi128EEES8_NS7_ILi64EEEEEENS_10bfloat16_tEfNS_4arch4Sm80ELb0ELb1ELb1ELb1ELb1ELb0ELb0ELb0ELi2ELi4ELi4ELi4ELb0EEENS1_21CollectiveEpilogueBwdISA_SB_SD_Li256ELb1ELb0ELi2EEENS1_19SingleTileSchedulerILb1ELb0ELb0ELi128EEEEEEEEEvNT_6ParamsE$_ZN4cute3eso3ESOILb1ELb0EJNS_6LayoutINS_5tupleIJNS3_IJNS_1CILi8EEENS4_ILi1EEEEEENS4_ILi2EEENS4_ILi4EEEEEENS3_IJNS3_IJS6_NS4_ILi0EEEEEES5_NS4_ILi16EEEEEEEENS_10ViewEngineIPN7cutlass10bfloat16_tEEEEEC2ERKSF_RKSK_,($_ZN7cutlass13device_kernelIN5flash19enable_sm80_to_sm89INS1_16FlashAttnBwdSm80INS1_25CollectiveMainloopBwdSm80ILi2ELi2EN4cute5tupleIJNS5_1CILi128EEES8_NS7_ILi64EEEEEENS_10bfloat16_tEfNS_4arch4Sm80ELb0ELb1ELb1ELb1ELb1ELb0ELb0ELb0ELi2ELi4ELi4ELi4ELb0EEENS1_21CollectiveEpilogueBwdISA_SB_SD_Li256ELb1ELb0ELi2EEENS1_19SingleTileSchedulerILb1ELb0ELb0ELi128EEEEEEEEEvNT_6ParamsE$_ZN4cute3eso3ESOILb1ELb0EJNS_6LayoutINS_5tupleIJNS3_IJNS_1CILi8EEENS4_ILi1EEEEEENS4_ILi2EEES5_EEENS3_IJNS3_IJS6_NS4_ILi0EEEEEENS4_ILi64EEES5_EEEEENS_10ViewEngineIPN7cutlass10bfloat16_tEEEEEC2ERKSE_RKSJ_ - $_ZN7cutlass13device_kernelIN5flash19enable_sm80_to_sm89INS1_16FlashAttnBwdSm80INS1_25CollectiveMainloopBwdSm80ILi2ELi2EN4cute5tupleIJNS5_1CILi128EEES8_NS7_ILi64EEEEEENS_10bfloat16_tEfNS_4arch4Sm80ELb0ELb1ELb1ELb1ELb1ELb0ELb0ELb0ELi2ELi4ELi4ELi4ELb0EEENS1_21CollectiveEpilogueBwdISA_SB_SD_Li256ELb1ELb0ELi2EEENS1_19SingleTileSchedulerILb1ELb0ELb0ELi128EEEEEEEEEvNT_6ParamsE$_ZN4cute3eso3ESOILb1ELb0EJNS_6LayoutINS_5tupleIJNS3_IJNS_1CILi8EEENS4_ILi1EEEEEENS4_ILi2EEENS4_ILi4EEEEEENS3_IJNS3_IJS6_NS4_ILi0EEEEEES5_NS4_ILi16EEEEEEEENS_10ViewEngineIPN7cutlass10bfloat16_tEEEEEC2ERKSF_RKSK_)
$_ZN7cutlass13device_kernelIN5flash19enable_sm80_to_sm89INS1_16FlashAttnBwdSm80INS1_25CollectiveMainloopBwdSm80ILi2ELi2EN4cute5tupleIJNS5_1CILi128EEES8_NS7_ILi64EEEEEENS_10bfloat16_tEfNS_4arch4Sm80ELb0ELb1ELb1ELb1ELb1ELb0ELb0ELb0ELi2ELi4ELi4ELi4ELb0EEENS1_21CollectiveEpilogueBwdISA_SB_SD_Li256ELb1ELb0ELi2EEENS1_19SingleTileSchedulerILb1ELb0ELb0ELi128EEEEEEEEEvNT_6ParamsE$_ZN4cute3eso3ESOILb1ELb0EJNS_6LayoutINS_5tupleIJNS3_IJNS_1CILi8EEENS4_ILi1EEEEEENS4_ILi2EEENS4_ILi4EEEEEENS3_IJNS3_IJS6_NS4_ILi0EEEEEES5_NS4_ILi16EEEEEEEENS_10ViewEngineIPN7cutlass10bfloat16_tEEEEEC2ERKSF_RKSK_:
[----:B------:R-:W-:Y:S01]  /*b750*/  IADD3 R2, R25, -c[0x0][0x20], RZ ;  /* 0x8000080019027a10 */ /* 0x000fe20007ffe0ff */
[----:B------:R-:W-:Y:S01]  /*b760*/  IMAD.MOV.U32 R7, RZ, RZ, R3 ;  /* 0x000000ffff077224 */ /* 0x000fe200078e0003 */
[----:B------:R-:W-:-:S04]  /*b770*/  MOV R5, 0x0 ;  /* 0x0000000000057802 */ /* 0x000fc80000000f00 */
[----:B------:R1:W-:Y:S01]  /*b780*/  STL.64 [R2], R6 ;  /* 0x0000000602007387 */ /* 0x0003e20000100a00 */
[----:B------:R-:W-:Y:S05]  /*b790*/  RET.REL.NODEC R4 `(_ZN7cutlass13device_kernelIN5flash19enable_sm80_to_sm89INS1_16FlashAttnBwdSm80INS1_25CollectiveMainloopBwdSm80ILi2ELi2EN4cute5tupleIJNS5_1CILi128EEES8_NS7_ILi64EEEEEENS_10bfloat16_tEfNS_4arch4Sm80ELb0ELb1ELb1ELb1ELb1ELb0ELb0ELb0ELi2ELi4ELi4ELi4ELb0EEENS1_21CollectiveEpilogueBwdISA_SB_SD_Li256ELb1ELb0ELi2EEENS1_19SingleTileSchedulerILb1ELb0ELb0ELi128EEEEEEEEEvNT_6ParamsE) ;  /* 0xffff486004007950 */ /* 0x000fea0003c3ffff */
        .type           $_ZN7cutlass13device_kernelIN5flash19enable_sm80_to_sm89INS1_16FlashAttnBwdSm80INS1_25CollectiveMainloopBwdSm80ILi2ELi2EN4cute5tupleIJNS5_1CILi128EEES8_NS7_ILi64EEEEEENS_10bfloat16_tEfNS_4arch4Sm80ELb0ELb1ELb1ELb1ELb1ELb0ELb0ELb0ELi2ELi4ELi4ELi4ELb0EEENS1_21CollectiveEpilogueBwdISA_SB_SD_Li256ELb1ELb0ELi2EEENS1_19SingleTileSchedulerILb1ELb0ELb0ELi128EEEEEEEEEvNT_6ParamsE$_ZN4cute3eso3ESOILb1ELb0EJNS_6LayoutINS_5tupleIJNS3_IJNS_1CILi8EEENS4_ILi1EEEEEENS4_ILi2EEES5_EEENS3_IJNS3_IJS6_NS4_ILi0EEEEEENS4_ILi64EEES5_EEEEENS_10ViewEngineIPN7cutlass10bfloat16_tEEEEEC2ERKSE_RKSJ_,@function
        .size           $_ZN7cutlass13device_kernelIN5flash19enable_sm80_to_sm89INS1_16FlashAttnBwdSm80INS1_25CollectiveMainloopBwdSm80ILi2ELi2EN4cute5tupleIJNS5_1CILi128EEES8_NS7_ILi64EEEEEENS_10bfloat16_tEfNS_4arch4Sm80ELb0ELb1ELb1ELb1ELb1ELb0ELb0ELb0ELi2ELi4ELi4ELi4ELb0EEENS1_21CollectiveEpilogueBwdISA_SB_SD_Li256ELb1ELb0ELi2EEENS1_19SingleTileSchedulerILb1ELb0ELb0ELi128EEEEEEEEEvNT_6ParamsE$_ZN4cute3eso3ESOILb1ELb0EJNS_6LayoutINS_5tupleIJNS3_IJNS_1CILi8EEENS4_ILi1EEEEEENS4_ILi2EEES5_EEENS3_IJNS3_IJS6_NS4_ILi0EEEEEENS4_ILi64EEES5_EEEEENS_10ViewEngineIPN7cutlass10bfloat16_tEEEEEC2ERKSE_RKSJ_,($_ZN7cutlass13device_kernelIN5flash19enable_sm80_to_sm89INS1_16FlashAttnBwdSm80INS1_25CollectiveMainloopBwdSm80ILi2ELi2EN4cute5tupleIJNS5_1CILi128EEES8_NS7_ILi64EEEEEENS_10bfloat16_tEfNS_4arch4Sm80ELb0ELb1ELb1ELb1ELb1ELb0ELb0ELb0ELi2ELi4ELi4ELi4ELb0EEENS1_21CollectiveEpilogueBwdISA_SB_SD_Li256ELb1ELb0ELi2EEENS1_19SingleTileSchedulerILb1ELb0ELb0ELi128EEEEEEEEEvNT_6ParamsE$_ZN4cute3eso3ESOILb1ELb0EJNS_6LayoutINS_5tupleIJNS3_IJNS_1CILi8EEENS4_ILi1EEEEEENS4_ILi4EEEEEENS3_IJNS3_IJS6_NS4_ILi0EEEEEENS4_ILi2048EEEEEEEENS_10ViewEngineINS_8smem_ptrIPN7cutlass10bfloat16_tEEEEEEEC2ERKSE_RKSL_ - $_ZN7cutlass13device_kernelIN5flash19enable_sm80_to_sm89INS1_16FlashAttnBwdSm80INS1_25CollectiveMainloopBwdSm80ILi2ELi2EN4cute5tupleIJNS5_1CILi128EEES8_NS7_ILi64EEEEEENS_10bfloat16_tEfNS_4arch4Sm80ELb0ELb1ELb1ELb1ELb1ELb0ELb0ELb0ELi2ELi4ELi4ELi4ELb0EEENS1_21CollectiveEpilogueBwdISA_SB_SD_Li256ELb1ELb0ELi2EEENS1_19SingleTileSchedulerILb1ELb0ELb0ELi128EEEEEEEEEvNT_6ParamsE$_ZN4cute3eso3ESOILb1ELb0EJNS_6LayoutINS_5tupleIJNS3_IJNS_1CILi8EEENS4_ILi1EEEEEENS4_ILi2EEES5_EEENS3_IJNS3_IJS6_NS4_ILi0EEEEEENS4_ILi64EEES5_EEEEENS_10ViewEngineIPN7cutlass10bfloat16_tEEEEEC2ERKSE_RKSJ_)
$_ZN7cutlass13device_kernelIN5flash19enable_sm80_to_sm89INS1_16FlashAttnBwdSm80INS1_25CollectiveMainloopBwdSm80ILi2ELi2EN4cute5tupleIJNS5_1CILi128EEES8_NS7_ILi64EEEEEENS_10bfloat16_tEfNS_4arch4Sm80ELb0ELb1ELb1ELb1ELb1ELb0ELb0ELb0ELi2ELi4ELi4ELi4ELb0EEENS1_21CollectiveEpilogueBwdISA_SB_SD_Li256ELb1ELb0ELi2EEENS1_19SingleTileSchedulerILb1ELb0ELb0ELi128EEEEEEEEEvNT_6ParamsE$_ZN4cute3eso3ESOILb1ELb0EJNS_6LayoutINS_5tupleIJNS3_IJNS_1CILi8EEENS4_ILi1EEEEEENS4_ILi2EEES5_EEENS3_IJNS3_IJS6_NS4_ILi0EEEEEENS4_ILi64EEES5_EEEEENS_10ViewEngineIPN7cutlass10bfloat16_tEEEEEC2ERKSE_RKSJ_:
[----:B------:R-:W-:Y:S01]  /*b7a0*/  IADD3 R2, R25, -c[0x0][0x20], RZ ;  /* 0x8000080019027a10 */ /* 0x000fe20007ffe0ff */
[----:B------:R-:W-:Y:S01]  /*b7b0*/  IMAD.MOV.U32 R7, RZ, RZ, R3 ;  /* 0x000000ffff077224 */ /* 0x000fe200078e0003 */
[----:B------:R-:W-:-:S04]  /*b7c0*/  MOV R5, 0x0 ;  /* 0x0000000000057802 */ /* 0x000fc80000000f00 */
[----:B------:R1:W-:Y:S01]  /*b7d0*/  STL.64 [R2], R6 ;  /* 0x0000000602007387 */ /* 0x0003e20000100a00 */
[----:B------:R-:W-:Y:S05]  /*b7e0*/  RET.REL.NODEC R4 `(_ZN7cutlass13device_kernelIN5flash19enable_sm80_to_sm89INS1_16FlashAttnBwdSm80INS1_25CollectiveMainloopBwdSm80ILi2ELi2EN4cute5tupleIJNS5_1CILi128EEES8_NS7_ILi64EEEEEENS_10bfloat16_tEfNS_4arch4Sm80ELb0ELb1ELb1ELb1ELb1ELb0ELb0ELb0ELi2ELi4ELi4ELi4ELb0EEENS1_21CollectiveEpilogueBwdISA_SB_SD_Li256ELb1ELb0ELi2EEENS1_19SingleTileSchedulerILb1ELb0ELb0ELi128EEEEEEEEEvNT_6ParamsE) ;  /* 0xffff481004007950 */ /* 0x000fea0003c3ffff */
        .type           $_ZN7cutlass13device_kernelIN5flash19enable_sm80_to_sm89INS1_16FlashAttnBwdSm80INS1_25CollectiveMainloopBwdSm80ILi2ELi2EN4cute5tupleIJNS5_1CILi128EEES8_NS7_ILi64EEEEEENS_10bfloat16_tEfNS_4arch4Sm80ELb0ELb1ELb1ELb1ELb1ELb0ELb0ELb0ELi2ELi4ELi4ELi4ELb0EEENS1_21CollectiveEpilogueBwdISA_SB_SD_Li256ELb1ELb0ELi2EEENS1_19SingleTileSchedulerILb1ELb0ELb0ELi128EEEEEEEEEvNT_6ParamsE$_ZN4cute3eso3ESOILb1ELb0EJNS_6LayoutINS_5tupleIJNS3_IJNS_1CILi8EEENS4_ILi1EEEEEENS4_ILi4EEEEEENS3_IJNS3_IJS6_NS4_ILi0EEEEEENS4_ILi2048EEEEEEEENS_10ViewEngineINS_8smem_ptrIPN7cutlass10bfloat16_tEEEEEEEC2ERKSE_RKSL_,@function
        .size           $_ZN7cutlass13device_kernelIN5flash19enable_sm80_to_sm89INS1_16FlashAttnBwdSm80INS1_25CollectiveMainloopBwdSm80ILi2ELi2EN4cute5tupleIJNS5_1CILi128EEES8_NS7_ILi64EEEEEENS_10bfloat16_tEfNS_4arch4Sm80ELb0ELb1ELb1ELb1ELb1ELb0ELb0ELb0ELi2ELi4ELi4ELi4ELb0EEENS1_21CollectiveEpilogueBwdISA_SB_SD_Li256ELb1ELb0ELi2EEENS1_19SingleTileSchedulerILb1ELb0ELb0ELi128EEEEEEEEEvNT_6ParamsE$_ZN4cute3eso3ESOILb1ELb0EJNS_6LayoutINS_5tupleIJNS3_IJNS_1CILi8EEENS4_ILi1EEEEEENS4_ILi4EEEEEENS3_IJNS3_IJS6_NS4_ILi0EEEEEENS4_ILi2048EEEEEEEENS_10ViewEngineINS_8smem_ptrIPN7cutlass10bfloat16_tEEEEEEEC2ERKSE_RKSL_,($_ZN7cutlass13device_kernelIN5flash19enable_sm80_to_sm89INS1_16FlashAttnBwdSm80INS1_25CollectiveMainloopBwdSm80ILi2ELi2EN4cute5tupleIJNS5_1CILi128EEES8_NS7_ILi64EEEEEENS_10bfloat16_tEfNS_4arch4Sm80ELb0ELb1ELb1ELb1ELb1ELb0ELb0ELb0ELi2ELi4ELi4ELi4ELb0EEENS1_21CollectiveEpilogueBwdISA_SB_SD_Li256ELb1ELb0ELi2EEENS1_19SingleTileSchedulerILb1ELb0ELb0ELi128EEEEEEEEEvNT_6ParamsE$_ZN4cute3eso3ESOILb1ELb0EJNS_6LayoutINS_5tupleIJNS3_IJNS_1CILi8EEENS4_ILi1EEEEEENS4_ILi4EEEEEENS3_IJNS3_IJS6_NS4_ILi0EEEEEENS4_ILi2048EEEEEEEEiEEC2ERKSE_RKi - $_ZN7cutlass13device_kernelIN5flash19enable_sm80_to_sm89INS1_16FlashAttnBwdSm80INS1_25CollectiveMainloopBwdSm80ILi2ELi2EN4cute5tupleIJNS5_1CILi128EEES8_NS7_ILi64EEEEEENS_10bfloat16_tEfNS_4arch4Sm80ELb0ELb1ELb1ELb1ELb1ELb0ELb0ELb0ELi2ELi4ELi4ELi4ELb0EEENS1_21CollectiveEpilogueBwdISA_SB_SD_Li256ELb1ELb0ELi2EEENS1_19SingleTileSchedulerILb1ELb0ELb0ELi128EEEEEEEEEvNT_6ParamsE$_ZN4cute3eso3ESOILb1ELb0EJNS_6LayoutINS_5tupleIJNS3_IJNS_1CILi8EEENS4_ILi1EEEEEENS4_ILi4EEEEEENS3_IJNS3_IJS6_NS4_ILi0EEEEEENS4_ILi2048EEEEEEEENS_10ViewEngineINS_8smem_ptrIPN7cutlass10bfloat16_tEEEEEEEC2ERKSE_RKSL_)
$_ZN7cutlass13device_kernelIN5flash19enable_sm80_to_sm89INS1_16FlashAttnBwdSm80INS1_25CollectiveMainloopBwdSm80ILi2ELi2EN4cute5tupleIJNS5_1CILi128EEES8_NS7_ILi64EEEEEENS_10bfloat16_tEfNS_4arch4Sm80ELb0ELb1ELb1ELb1ELb1ELb0ELb0ELb0ELi2ELi4ELi4ELi4ELb0EEENS1_21CollectiveEpilogueBwdISA_SB_SD_Li256ELb1ELb0ELi2EEENS1_19SingleTileSchedulerILb1ELb0ELb0ELi128EEEEEEEEEvNT_6ParamsE$_ZN4cute3eso3ESOILb1ELb0EJNS_6LayoutINS_5tupleIJNS3_IJNS_1CILi8EEENS4_ILi1EEEEEENS4_ILi4EEEEEENS3_IJNS3_IJS6_NS4_ILi0EEEEEENS4_ILi2048EEEEEEEENS_10ViewEngineINS_8smem_ptrIPN7cutlass10bfloat16_tEEEEEEEC2ERKSE_RKSL_:
[----:B------:R-:W-:Y:S02]  /*b7f0*/  IADD3 R4, R25, -c[0x0][0x20], RZ ;  /* 0x8000080019047a10 */ /* 0x000fe40007ffe0ff */
[----:B------:R-:W-:-:S03]  /*b800*/  MOV R7, 0x0 ;  /* 0x0000000000077802 */ /* 0x000fc60000000f00 */
[----:B------:R1:W-:Y:S01]  /*b810*/  STL.64 [R4], R2 ;  /* 0x0000000204007387 */ /* 0x0003e20000100a00 */
[----:B------:R-:W-:Y:S05]  /*b820*/  RET.REL.NODEC R6 `(_ZN7cutlass13device_kernelIN5flash19enable_sm80_to_sm89INS1_16FlashAttnBwdSm80INS1_25CollectiveMainloopBwdSm80ILi2ELi2EN4cute5tupleIJNS5_1CILi128EEES8_NS7_ILi64EEEEEENS_10bfloat16_tEfNS_4arch4Sm80ELb0ELb1ELb1ELb1ELb1ELb0ELb0ELb0ELi2ELi4ELi4ELi4ELb0EEENS1_21CollectiveEpilogueBwdISA_SB_SD_Li256ELb1ELb0ELi2EEENS1_19SingleTileSchedulerILb1ELb0ELb0ELi128EEEEEEEEEvNT_6ParamsE) ;  /* 0xffff47d006007950 */ /* 0x000fea0003c3ffff */
        .type           $_ZN7cutlass13device_kernelIN5flash19enable_sm80_to_sm89INS1_16FlashAttnBwdSm80INS1_25CollectiveMainloopBwdSm80ILi2ELi2EN4cute5tupleIJNS5_1CILi128EEES8_NS7_ILi64EEEEEENS_10bfloat16_tEfNS_4arch4Sm80ELb0ELb1ELb1ELb1ELb1ELb0ELb0ELb0ELi2ELi4ELi4ELi4ELb0EEENS1_21CollectiveEpilogueBwdISA_SB_SD_Li256ELb1ELb0ELi2EEENS1_19SingleTileSchedulerILb1ELb0ELb0ELi128EEEEEEEEEvNT_6ParamsE$_ZN4cute3eso3ESOILb1ELb0EJNS_6LayoutINS_5tupleIJNS3_IJNS_1CILi8EEENS4_ILi1EEEEEENS4_ILi4EEEEEENS3_IJNS3_IJS6_NS4_ILi0EEEEEENS4_ILi2048EEEEEEEEiEEC2ERKSE_RKi,@function
        .size           $_ZN7cutlass13device_kernelIN5flash19enable_sm80_to_sm89INS1_16FlashAttnBwdSm80INS1_25CollectiveMainloopBwdSm80ILi2ELi2EN4cute5tupleIJNS5_1CILi128EEES8_NS7_ILi64EEEEEENS_10bfloat16_tEfNS_4arch4Sm80ELb0ELb1ELb1ELb1ELb1ELb0ELb0ELb0ELi2ELi4ELi4ELi4ELb0EEENS1_21CollectiveEpilogueBwdISA_SB_SD_Li256ELb1ELb0ELi2EEENS1_19SingleTileSchedulerILb1ELb0ELb0ELi128EEEEEEEEEvNT_6ParamsE$_ZN4cute3eso3ESOILb1ELb0EJNS_6LayoutINS_5tupleIJNS3_IJNS_1CILi8EEENS4_ILi1EEEEEENS4_ILi4EEEEEENS3_IJNS3_IJS6_NS4_ILi0EEEEEENS4_ILi2048EEEEEEEEiEEC2ERKSE_RKi,($_ZN7cutlass13device_kernelIN5flash19enable_sm80_to_sm89INS1_16FlashAttnBwdSm80INS1_25CollectiveMainloopBwdSm80ILi2ELi2EN4cute5tupleIJNS5_1CILi128EEES8_NS7_ILi64EEEEEENS_10bfloat16_tEfNS_4arch4Sm80ELb0ELb1ELb1ELb1ELb1ELb0ELb0ELb0ELi2ELi4ELi4ELi4ELb0EEENS1_21CollectiveEpilogueBwdISA_SB_SD_Li256ELb1ELb0ELi2EEENS1_19SingleTileSchedulerILb1ELb0ELb0ELi128EEEEEEEEEvNT_6ParamsE$_ZN4cute3eso3ESOILb1ELb0EJNS_6LayoutINS_5tupleIJNS3_IJNS_1CILi8EEENS4_ILi1EEEEEENS4_ILi4EEEEEENS3_IJNS3_IJS6_NS4_ILi0EEEEEES5_EEEEENS_10ViewEngineIPN7cutlass10bfloat16_tEEEEEC2ERKSD_RKSI_ - $_ZN7cutlass13device_kernelIN5flash19enable_sm80_to_sm89INS1_16FlashAttnBwdSm80INS1_25CollectiveMainloopBwdSm80ILi2ELi2EN4cute5tupleIJNS5_1CILi128EEES8_NS7_ILi64EEEEEENS_10bfloat16_tEfNS_4arch4Sm80ELb0ELb1ELb1ELb1ELb1ELb0ELb0ELb0ELi2ELi4ELi4ELi4ELb0EEENS1_21CollectiveEpilogueBwdISA_SB_SD_Li256ELb1ELb0ELi2EEENS1_19SingleTileSchedulerILb1ELb0ELb0ELi128EEEEEEEEEvNT_6ParamsE$_ZN4cute3eso3ESOILb1ELb0EJNS_6LayoutINS_5tupleIJNS3_IJNS_1CILi8EEENS4_ILi1EEEEEENS4_ILi4EEEEEENS3_IJNS3_IJS6_NS4_ILi0EEEEEENS4_ILi2048EEEEEEEEiEEC2ERKSE_RKi)
$_ZN7cutlass13device_kernelIN5flash19enable_sm80_to_sm89INS1_16FlashAttnBwdSm80INS1_25CollectiveMainloopBwdSm80ILi2ELi2EN4cute5tupleIJNS5_1CILi128EEES8_NS7_ILi64EEEEEENS_10bfloat16_tEfNS_4arch4Sm80ELb0ELb1ELb1ELb1ELb1ELb0ELb0ELb0ELi2ELi4ELi4ELi4ELb0EEENS1_21CollectiveEpilogueBwdISA_SB_SD_Li256ELb1ELb0ELi2EEENS1_19SingleTileSchedulerILb1ELb0ELb0ELi128EEEEEEEEEvNT_6ParamsE$_ZN4cute3eso3ESOILb1ELb0EJNS_6LayoutINS_5tupleIJNS3_IJNS_1CILi8EEENS4_ILi1EEEEEENS4_ILi4EEEEEENS3_IJNS3_IJS6_NS4_ILi0EEEEEENS4_ILi2048EEEEEEEEiEEC2ERKSE_RKi:
[----:B------:R-:W-:Y:S02]  /*b830*/  IADD3 R2, R25, -c[0x0][0x20], RZ ;  /* 0x8000080019027a10 */ /* 0x000fe40007ffe0ff */
[----:B------:R-:W-:-:S03]  /*b840*/  MOV R5, 0x0 ;  /* 0x0000000000057802 */ /* 0x000fc60000000f00 */
[----:B------:R1:W-:Y:S01]  /*b850*/  STL [R2], R3 ;  /* 0x0000000302007387 */ /* 0x0003e20000100800 */
[----:B------:R-:W-:Y:S05]  /*b860*/  RET.REL.NODEC R4 `(_ZN7cutlass13device_kernelIN5flash19enable_sm80_to_sm89INS1_16FlashAttnBwdSm80INS1_25CollectiveMainloopBwdSm80ILi2ELi2EN4cute5tupleIJNS5_1CILi128EEES8_NS7_ILi64EEEEEENS_10bfloat16_tEfNS_4arch4Sm80ELb0ELb1ELb1ELb1ELb1ELb0ELb0ELb0ELi2ELi4ELi4ELi4ELb0EEENS1_21CollectiveEpilogueBwdISA_SB_SD_Li256ELb1ELb0ELi2EEENS1_19SingleTileSchedulerILb1ELb0ELb0ELi128EEEEEEEEEvNT_6ParamsE) ;  /* 0xffff479004007950 */ /* 0x000fea0003c3ffff */
        .type           $_ZN7cutlass13device_kernelIN5flash19enable_sm80_to_sm89INS1_16FlashAttnBwdSm80INS1_25CollectiveMainloopBwdSm80ILi2ELi2EN4cute5tupleIJNS5_1CILi128EEES8_NS7_ILi64EEEEEENS_10bfloat16_tEfNS_4arch4Sm80ELb0ELb1ELb1ELb1ELb1ELb0ELb0ELb0ELi2ELi4ELi4ELi4ELb0EEENS1_21CollectiveEpilogueBwdISA_SB_SD_Li256ELb1ELb0ELi2EEENS1_19SingleTileSchedulerILb1ELb0ELb0ELi128EEEEEEEEEvNT_6ParamsE$_ZN4cute3eso3ESOILb1ELb0EJNS_6LayoutINS_5tupleIJNS3_IJNS_1CILi8EEENS4_ILi1EEEEEENS4_ILi4EEEEEENS3_IJNS3_IJS6_NS4_ILi0EEEEEES5_EEEEENS_10ViewEngineIPN7cutlass10bfloat16_tEEEEEC2ERKSD_RKSI_,@function
        .size           $_ZN7cutlass13device_kernelIN5flash19enable_sm80_to_sm89INS1_16FlashAttnBwdSm80INS1_25CollectiveMainloopBwdSm80ILi2ELi2EN4cute5tupleIJNS5_1CILi128EEES8_NS7_ILi64EEEEEENS_10bfloat16_tEfNS_4arch4Sm80ELb0ELb1ELb1ELb1ELb1ELb0ELb0ELb0ELi2ELi4ELi4ELi4ELb0EEENS1_21CollectiveEpilogueBwdISA_SB_SD_Li256ELb1ELb0ELi2EEENS1_19SingleTileSchedulerILb1ELb0ELb0ELi128EEEEEEEEEvNT_6ParamsE$_ZN4cute3eso3ESOILb1ELb0EJNS_6LayoutINS_5tupleIJNS3_IJNS_1CILi8EEENS4_ILi1EEEEEENS4_ILi4EEEEEENS3_IJNS3_IJS6_NS4_ILi0EEEEEES5_EEEEENS_10ViewEngineIPN7cutlass10bfloat16_tEEEEEC2ERKSD_RKSI_,($_ZN7cutlass13device_kernelIN5flash19enable_sm80_to_sm89INS1_16FlashAttnBwdSm80INS1_25CollectiveMainloopBwdSm80ILi2ELi2EN4cute5tupleIJNS5_1CILi128EEES8_NS7_ILi64EEEEEENS_10bfloat16_tEfNS_4arch4Sm80ELb0ELb1ELb1ELb1ELb1ELb0ELb0ELb0ELi2ELi4ELi4ELi4ELb0EEENS1_21CollectiveEpilogueBwdISA_SB_SD_Li256ELb1ELb0ELi2EEENS1_19SingleTileSchedulerILb1ELb0ELb0ELi128EEEEEEEEEvNT_6ParamsE$_ZN4cute3eso3ESOILb1ELb0EJNS_6LayoutINS_5tupleIJNS3_IJNS_1CILi8EEENS4_ILi1EEEEEENS4_ILi4EEEEEENS3_IJNS3_IJS6_NS4_ILi0EEEEEES5_EEEEEiEEC2ERKSD_RKi - $_ZN7cutlass13device_kernelIN5flash19enable_sm80_to_sm89INS1_16FlashAttnBwdSm80INS1_25CollectiveMainloopBwdSm80ILi2ELi2EN4cute5tupleIJNS5_1CILi128EEES8_NS7_ILi64EEEEEENS_10bfloat16_tEfNS_4arch4Sm80ELb0ELb1ELb1ELb1ELb1ELb0ELb0ELb0ELi2ELi4ELi4ELi4ELb0EEENS1_21CollectiveEpilogueBwdISA_SB_SD_Li256ELb1ELb0ELi2EEENS1_19SingleTileSchedulerILb1ELb0ELb0ELi128EEEEEEEEEvNT_6ParamsE$_ZN4cute3eso3ESOILb1ELb0EJNS_6LayoutINS_5tupleIJNS3_IJNS_1CILi8EEENS4_ILi1EEEEEENS4_ILi4EEEEEENS3_IJNS3_IJS6_NS4_ILi0EEEEEES5_EEEEENS_10ViewEngineIPN7cutlass10bfloat16_tEEEEEC2ERKSD_RKSI_)
$_ZN7cutlass13device_kernelIN5flash19enable_sm80_to_sm89INS1_16FlashAttnBwdSm80INS1_25CollectiveMainloopBwdSm80ILi2ELi2EN4cute5tupleIJNS5_1CILi128EEES8_NS7_ILi64EEEEEENS_10bfloat16_tEfNS_4arch4Sm80ELb0ELb1ELb1ELb1ELb1ELb0ELb0ELb0ELi2ELi4ELi4ELi4ELb0EEENS1_21CollectiveEpilogueBwdISA_SB_SD_Li256ELb1ELb0ELi2EEENS1_19SingleTileSchedulerILb1ELb0ELb0ELi128EEEEEEEEEvNT_6ParamsE$_ZN4cute3eso3ESOILb1ELb0EJNS_6LayoutINS_5tupleIJNS3_IJNS_1CILi8EEENS4_ILi1EEEEEENS4_ILi4EEEEEENS3_IJNS3_IJS6_NS4_ILi0EEEEEES5_EEEEENS_10ViewEngineIPN7cutlass10bfloat16_tEEEEEC2ERKSD_RKSI_:
[----:B------:R-:W-:Y:S01]  /*b870*/  IADD3 R7, R25, -c[0x0][0x20], RZ ;  /* 0x8000080019077a10 */ /* 0x000fe20007ffe0ff */
[----:B------:R-:W-:Y:S01]  /*b880*/  IMAD.MOV.U32 R10, RZ, RZ, R6 ;  /* 0x000000ffff0a7224 */ /* 0x000fe200078e0006 */
[----:B------:R-:W-:Y:S01]  /*b890*/  MOV R11, R9 ;  /* 0x00000009000b7202 */ /* 0x000fe20000000f00 */
[----:B------:R-:W-:-:S04]  /*b8a0*/  IMAD.MOV.U32 R9, RZ, RZ, 0x0 ;  /* 0x00000000ff097424 */ /* 0x000fc800078e00ff */
[----:B------:R1:W-:Y:S01]  /*b8b0*/  STL.64 [R7], R10 ;  /* 0x0000000a07007387 */ /* 0x0003e20000100a00 */
[----:B------:R-:W-:Y:S05]  /*b8c0*/  RET.REL.NODEC R8 `(_ZN7cutlass13device_kernelIN5flash19enable_sm80_to_sm89INS1_16FlashAttnBwdSm80INS1_25CollectiveMainloopBwdSm80ILi2ELi2EN4cute5tupleIJNS5_1CILi128EEES8_NS7_ILi64EEEEEENS_10bfloat16_tEfNS_4arch4Sm80ELb0ELb1ELb1ELb1ELb1ELb0ELb0ELb0ELi2ELi4ELi4ELi4ELb0EEENS1_21CollectiveEpilogueBwdISA_SB_SD_Li256ELb1ELb0ELi2EEENS1_19SingleTileSchedulerILb1ELb0ELb0ELi128EEEEEEEEEvNT_6ParamsE) ;  /* 0xffff473008007950 */ /* 0x000fea0003c3ffff */
        .type           $_ZN7cutlass13device_kernelIN5flash19enable_sm80_to_sm89INS1_16FlashAttnBwdSm80INS1_25CollectiveMainloopBwdSm80ILi2ELi2EN4cute5tupleIJNS5_1CILi128EEES8_NS7_ILi64EEEEEENS_10bfloat16_tEfNS_4arch4Sm80ELb0ELb1ELb1ELb1ELb1ELb0ELb0ELb0ELi2ELi4ELi4ELi4ELb0EEENS1_21CollectiveEpilogueBwdISA_SB_SD_Li256ELb1ELb0ELi2EEENS1_19SingleTileSchedulerILb1ELb0ELb0ELi128EEEEEEEEEvNT_6ParamsE$_ZN4cute3eso3ESOILb1ELb0EJNS_6LayoutINS_5tupleIJNS3_IJNS_1CILi8EEENS4_ILi1EEEEEENS4_ILi4EEEEEENS3_IJNS3_IJS6_NS4_ILi0EEEEEES5_EEEEEiEEC2ERKSD_RKi,@function
        .size           $_ZN7cutlass13device_kernelIN5flash19enable_sm80_to_sm89INS1_16FlashAttnBwdSm80INS1_25CollectiveMainloopBwdSm80ILi2ELi2EN4cute5tupleIJNS5_1CILi128EEES8_NS7_ILi64EEEEEENS_10bfloat16_tEfNS_4arch4Sm80ELb0ELb1ELb1ELb1ELb1ELb0ELb0ELb0ELi2ELi4ELi4ELi4ELb0EEENS1_21CollectiveEpilogueBwdISA_SB_SD_Li256ELb1ELb0ELi2EEENS1_19SingleTileSchedulerILb1ELb0ELb0ELi128EEEEEEEEEvNT_6ParamsE$_ZN4cute3eso3ESOILb1ELb0EJNS_6LayoutINS_5tupleIJNS3_IJNS_1CILi8EEENS4_ILi1EEEEEENS4_ILi4EEEEEENS3_IJNS3_IJS6_NS4_ILi0EEEEEES5_EEEEEiEEC2ERKSD_RKi,($_ZN7cutlass13device_kernelIN5flash19enable_sm80_to_sm89INS1_16FlashAttnBwdSm80INS1_25CollectiveMainloopBwdSm80ILi2ELi2EN4cute5tupleIJNS5_1CILi128EEES8_NS7_ILi64EEEEEENS_10bfloat16_tEfNS_4arch4Sm80ELb0ELb1ELb1ELb1ELb1ELb0ELb0ELb0ELi2ELi4ELi4ELi4ELb0EEENS1_21CollectiveEpilogueBwdISA_SB_SD_Li256ELb1ELb0ELi2EEENS1_19SingleTileSchedulerILb1ELb0ELb0ELi128EEEEEEEEEvNT_6ParamsE$_ZN4cute3eso3ESOILb1ELb0EJNS_6LayoutINS_5tupleIJNS3_IJNS_1CILi8EEENS4_ILi1EEEEEENS4_ILi4EEES6_EEENS3_IJNS3_IJS6_NS4_ILi0EEEEEENS4_ILi2048EEESA_EEEEENS_10ViewEngineINS_8smem_ptrIPN7cutlass10bfloat16_tEEEEEEEC2ERKSE_RKSL_ - $_ZN7cutlass13device_kernelIN5flash19enable_sm80_to_sm89INS1_16FlashAttnBwdSm80INS1_25CollectiveMainloopBwdSm80ILi2ELi2EN4cute5tupleIJNS5_1CILi128EEES8_NS7_ILi64EEEEEENS_10bfloat16_tEfNS_4arch4Sm80ELb0ELb1ELb1ELb1ELb1ELb0ELb0ELb0ELi2ELi4ELi4ELi4ELb0EEENS1_21CollectiveEpilogueBwdISA_SB_SD_Li256ELb1ELb0ELi2EEENS1_19SingleTileSchedulerILb1ELb0ELb0ELi128EEEEEEEEEvNT_6ParamsE$_ZN4cute3eso3ESOILb1ELb0EJNS_6LayoutINS_5tupleIJNS3_IJNS_1CILi8EEENS4_ILi1EEEEEENS4_ILi4EEEEEENS3_IJNS3_IJS6_NS4_ILi0EEEEEES5_EEEEEiEEC2ERKSD_RKi)
$_ZN7cutlass13device_kernelIN5flash19enable_sm80_to_sm89INS1_16FlashAttnBwdSm80INS1_25CollectiveMainloopBwdSm80ILi2ELi2EN4cute5tupleIJNS5_1CILi128EEES8_NS7_ILi64EEEEEENS_10bfloat16_tEfNS_4arch4Sm80ELb0ELb1ELb1ELb1ELb1ELb0ELb0ELb0ELi2ELi4ELi4ELi4ELb0EEENS1_21CollectiveEpilogueBwdISA_SB_SD_Li256ELb1ELb0ELi2EEENS1_19SingleTileSchedulerILb1ELb0ELb0ELi128EEEEEEEEEvNT_6ParamsE$_ZN4cute3eso3ESOILb1ELb0EJNS_6LayoutINS_5tupleIJNS3_IJNS_1CILi8EEENS4_ILi1EEEEEENS4_ILi4EEEEEENS3_IJNS3_IJS6_NS4_ILi0EEEEEES5_EEEEEiEEC2ERKSD_RKi:
[----:B------:R-:W-:Y:S02]  /*b8d0*/  IADD3 R2, R25, -c[0x0][0x20], RZ ;  /* 0x8000080019027a10 */ /* 0x000fe40007ffe0ff */
[----:B------:R-:W-:-:S03]  /*b8e0*/  MOV R7, 0x0 ;  /* 0x0000000000077802 */ /* 0x000fc60000000f00 */
[----:B------:R1:W-:Y:S01]  /*b8f0*/  STL [R2], R3 ;  /* 0x0000000302007387 */ /* 0x0003e20000100800 */
[----:B------:R-:W-:Y:S05]  /*b900*/  RET.REL.NODEC R6 `(_ZN7cutlass13device_kernelIN5flash19enable_sm80_to_sm89INS1_16FlashAttnBwdSm80INS1_25CollectiveMainloopBwdSm80ILi2ELi2EN4cute5tupleIJNS5_1CILi128EEES8_NS7_ILi64EEEEEENS_10bfloat16_tEfNS_4arch4Sm80ELb0ELb1ELb1ELb1ELb1ELb0ELb0ELb0ELi2ELi4ELi4ELi4ELb0EEENS1_21CollectiveEpilogueBwdISA_SB_SD_Li256ELb1ELb0ELi2EEENS1_19SingleTileSchedulerILb1ELb0ELb0ELi128EEEEEEEEEvNT_6ParamsE) ;  /* 0xffff46f006007950 */ /* 0x000fea0003c3ffff */
        .type           $_ZN7cutlass13device_kernelIN5flash19enable_sm80_to_sm89INS1_16FlashAttnBwdSm80INS1_25CollectiveMainloopBwdSm80ILi2ELi2EN4cute5tupleIJNS5_1CILi128EEES8_NS7_ILi64EEEEEENS_10bfloat16_tEfNS_4arch4Sm80ELb0ELb1ELb1ELb1ELb1ELb0ELb0ELb0ELi2ELi4ELi4ELi4ELb0EEENS1_21CollectiveEpilogueBwdISA_SB_SD_Li256ELb1ELb0ELi2EEENS1_19SingleTileSchedulerILb1ELb0ELb0ELi128EEEEEEEEEvNT_6ParamsE$_ZN4cute3eso3ESOILb1ELb0EJNS_6LayoutINS_5tupleIJNS3_IJNS_1CILi8EEENS4_ILi1EEEEEENS4_ILi4EEES6_EEENS3_IJNS3_IJS6_NS4_ILi0EEEEEENS4_ILi2048EEESA_EEEEENS_10ViewEngineINS_8smem_ptrIPN7cutlass10bfloat16_tEEEEEEEC2ERKSE_RKSL_,@function
        .size           $_ZN7cutlass13device_kernelIN5flash19enable_sm80_to_sm89INS1_16FlashAttnBwdSm80INS1_25CollectiveMainloopBwdSm80ILi2ELi2EN4cute5tupleIJNS5_1CILi128EEES8_NS7_ILi64EEEEEENS_10bfloat16_tEfNS_4arch4Sm80ELb0ELb1ELb1ELb1ELb1ELb0ELb0ELb0ELi2ELi4ELi4ELi4ELb0EEENS1_21CollectiveEpilogueBwdISA_SB_SD_Li256ELb1ELb0ELi2EEENS1_19SingleTileSchedulerILb1ELb0ELb0ELi128EEEEEEEEEvNT_6ParamsE$_ZN4cute3eso3ESOILb1ELb0EJNS_6LayoutINS_5tupleIJNS3_IJNS_1CILi8EEENS4_ILi1EEEEEENS4_ILi4EEES6_EEENS3_IJNS3_IJS6_NS4_ILi0EEEEEENS4_ILi2048EEESA_EEEEENS_10ViewEngineINS_8smem_ptrIPN7cutlass10bfloat16_tEEEEEEEC2ERKSE_RKSL_,($_ZN7cutlass13device_kernelIN5flash19enable_sm80_to_sm89INS1_16FlashAttnBwdSm80INS1_25CollectiveMainloopBwdSm80ILi2ELi2EN4cute5tupleIJNS5_1CILi128EEES8_NS7_ILi64EEEEEENS_10bfloat16_tEfNS_4arch4Sm80ELb0ELb1ELb1ELb1ELb1ELb0ELb0ELb0ELi2ELi4ELi4ELi4ELb0EEENS1_21CollectiveEpilogueBwdISA_SB_SD_Li256ELb1ELb0ELi2EEENS1_19SingleTileSchedulerILb1ELb0ELb0ELi128EEEEEEEEEvNT_6ParamsE$_ZN4cute3eso3ESOILb1ELb0EJNS_6LayoutINS_5tupleIJNS3_IJNS_1CILi8EEENS4_ILi1EEEEEENS4_ILi4EEES6_EEENS3_IJNS3_IJS6_NS4_ILi0EEEEEENS4_ILi2048EEESA_EEEEEiEEC2ERKSE_RKi - $_ZN7cutlass13device_kernelIN5flash19enable_sm80_to_sm89INS1_16FlashAttnBwdSm80INS1_25CollectiveMainloopBwdSm80ILi2ELi2EN4cute5tupleIJNS5_1CILi128EEES8_NS7_ILi64EEEEEENS_10bfloat16_tEfNS_4arch4Sm80ELb0ELb1ELb1ELb1ELb1ELb0ELb0ELb0ELi2ELi4ELi4ELi4ELb0EEENS1_21CollectiveEpilogueBwdISA_SB_SD_Li256ELb1ELb0ELi2EEENS1_19SingleTileSchedulerILb1ELb0ELb0ELi128EEEEEEEEEvNT_6ParamsE$_ZN4cute3eso3ESOILb1ELb0EJNS_6LayoutINS_5tupleIJNS3_IJNS_1CILi8EEENS4_ILi1EEEEEENS4_ILi4EEES6_EEENS3_IJNS3_IJS6_NS4_ILi0EEEEEENS4_ILi2048EEESA_EEEEENS_10ViewEngineINS_8smem_ptrIPN7cutlass10bfloat16_tEEEEEEEC2ERKSE_RKSL_)
$_ZN7cutlass13device_kernelIN5flash19enable_sm80_to_sm89INS1_16FlashAttnBwdSm80INS1_25CollectiveMainloopBwdSm80ILi2ELi2EN4cute5tupleIJNS5_1CILi128EEES8_NS7_ILi64EEEEEENS_10bfloat16_tEfNS_4arch4Sm80ELb0ELb1ELb1ELb1ELb1ELb0ELb0ELb0ELi2ELi4ELi4ELi4ELb0EEENS1_21CollectiveEpilogueBwdISA_SB_SD_Li256ELb1ELb0ELi2EEENS1_19SingleTileSchedulerILb1ELb0ELb0ELi128EEEEEEEEEvNT_6ParamsE$_ZN4cute3eso3ESOILb1ELb0EJNS_6LayoutINS_5tupleIJNS3_IJNS_1CILi8EEENS4_ILi1EEEEEENS4_ILi4EEES6_EEENS3_IJNS3_IJS6_NS4_ILi0EEEEEENS4_ILi2048EEESA_EEEEENS_10ViewEngineINS_8smem_ptrIPN7cutlass10bfloat16_tEEEEEEEC2ERKSE_RKSL_:
[----:B------:R-:W-:Y:S01]  /*b910*/  IADD3 R4, R13, -c[0x0][0x20], RZ ;  /* 0x800008000d047a10 */ /* 0x000fe20007ffe0ff */
[----:B------:R-:W-:Y:S01]  /*b920*/  IMAD.MOV.U32 R8, RZ, RZ, R6 ;  /* 0x000000ffff087224 */ /* 0x000fe200078e0006 */
[----:B------:R-:W-:-:S03]  /*b930*/  MOV R9, 0x0 ;  /* 0x0000000000097802 */ /* 0x000fc60000000f00 */
[----:B------:R1:W-:Y:S01]  /*b940*/  STL.64 [R4], R2 ;  /* 0x0000000204007387 */ /* 0x0003e20000100a00 */
[----:B------:R-:W-:Y:S05]  /*b950*/  RET.REL.NODEC R8 `(_ZN7cutlass13device_kernelIN5flash19enable_sm80_to_sm89INS1_16FlashAttnBwdSm80INS1_25CollectiveMainloopBwdSm80ILi2ELi2EN4cute5tupleIJNS5_1CILi128EEES8_NS7_ILi64EEEEEENS_10bfloat16_tEfNS_4arch4Sm80ELb0ELb1ELb1ELb1ELb1ELb0ELb0ELb0ELi2ELi4ELi4ELi4ELb0EEENS1_21CollectiveEpilogueBwdISA_SB_SD_Li256ELb1ELb0ELi2EEENS1_19SingleTileSchedulerILb1ELb0ELb0ELi128EEEEEEEEEvNT_6ParamsE) ;  /* 0xffff46a008007950 */ /* 0x000fea0003c3ffff */
        .type           $_ZN7cutlass13device_kernelIN5flash19enable_sm80_to_sm89INS1_16FlashAttnBwdSm80INS1_25CollectiveMainloopBwdSm80ILi2ELi2EN4cute5tupleIJNS5_1CILi128EEES8_NS7_ILi64EEEEEENS_10bfloat16_tEfNS_4arch4Sm80ELb0ELb1ELb1ELb1ELb1ELb0ELb0ELb0ELi2ELi4ELi4ELi4ELb0EEENS1_21CollectiveEpilogueBwdISA_SB_SD_Li256ELb1ELb0ELi2EEENS1_19SingleTileSchedulerILb1ELb0ELb0ELi128EEEEEEEEEvNT_6ParamsE$_ZN4cute3eso3ESOILb1ELb0EJNS_6LayoutINS_5tupleIJNS3_IJNS_1CILi8EEENS4_ILi1EEEEEENS4_ILi4EEES6_EEENS3_IJNS3_IJS6_NS4_ILi0EEEEEENS4_ILi2048EEESA_EEEEEiEEC2ERKSE_RKi,@function
        .size           $_ZN7cutlass13device_kernelIN5flash19enable_sm80_to_sm89INS1_16FlashAttnBwdSm80INS1_25CollectiveMainloopBwdSm80ILi2ELi2EN4cute5tupleIJNS5_1CILi128EEES8_NS7_ILi64EEEEEENS_10bfloat16_tEfNS_4arch4Sm80ELb0ELb1ELb1ELb1ELb1ELb0ELb0ELb0ELi2ELi4ELi4ELi4ELb0EEENS1_21CollectiveEpilogueBwdISA_SB_SD_Li256ELb1ELb0ELi2EEENS1_19SingleTileSchedulerILb1ELb0ELb0ELi128EEEEEEEEEvNT_6ParamsE$_ZN4cute3eso3ESOILb1ELb0EJNS_6LayoutINS_5tupleIJNS3_IJNS_1CILi8EEENS4_ILi1EEEEEENS4_ILi4EEES6_EEENS3_IJNS3_IJS6_NS4_ILi0EEEEEENS4_ILi2048EEESA_EEEEEiEEC2ERKSE_RKi,($_ZN7cutlass13device_kernelIN5flash19enable_sm80_to_sm89INS1_16FlashAttnBwdSm80INS1_25CollectiveMainloopBwdSm80ILi2ELi2EN4cute5tupleIJNS5_1CILi128EEES8_NS7_ILi64EEEEEENS_10bfloat16_tEfNS_4arch4Sm80ELb0ELb1ELb1ELb1ELb1ELb0ELb0ELb0ELi2ELi4ELi4ELi4ELb0EEENS1_21CollectiveEpilogueBwdISA_SB_SD_Li256ELb1ELb0ELi2EEENS1_19SingleTileSchedulerILb1ELb0ELb0ELi128EEEEEEEEEvNT_6ParamsE$_ZN4cute3eso3ESOILb1ELb0EJNS_6LayoutINS_5tupleIJNS3_IJNS_1CILi8EEENS4_ILi1EEEEEENS4_ILi4EEES8_EEENS3_IJNS3_IJS6_NS4_ILi0EEEEEES5_NS4_ILi32EEEEEEEENS_10ViewEngineIPN7cutlass10bfloat16_tEEEEEC2ERKSE_RKSJ_ - $_ZN7cutlass13device_kernelIN5flash19enable_sm80_to_sm89INS1_16FlashAttnBwdSm80INS1_25CollectiveMainloopBwdSm80ILi2ELi2EN4cute5tupleIJNS5_1CILi128EEES8_NS7_ILi64EEEEEENS_10bfloat16_tEfNS_4arch4Sm80ELb0ELb1ELb1ELb1ELb1ELb0ELb0ELb0ELi2ELi4ELi4ELi4ELb0EEENS1_21CollectiveEpilogueBwdISA_SB_SD_Li256ELb1ELb0ELi2EEENS1_19SingleTileSchedulerILb1ELb0ELb0ELi128EEEEEEEEEvNT_6ParamsE$_ZN4cute3eso3ESOILb1ELb0EJNS_6LayoutINS_5tupleIJNS3_IJNS_1CILi8EEENS4_ILi1EEEEEENS4_ILi4EEES6_EEENS3_IJNS3_IJS6_NS4_ILi0EEEEEENS4_ILi2048EEESA_EEEEEiEEC2ERKSE_RKi)
$_ZN7cutlass13device_kernelIN5flash19enable_sm80_to_sm89INS1_16FlashAttnBwdSm80INS1_25CollectiveMainloopBwdSm80ILi2ELi2EN4cute5tupleIJNS5_1CILi128EEES8_NS7_ILi64EEEEEENS_10bfloat16_tEfNS_4arch4Sm80ELb0ELb1ELb1ELb1ELb1ELb0ELb0ELb0ELi2ELi4ELi4ELi4ELb0EEENS1_21CollectiveEpilogueBwdISA_SB_SD_Li256ELb1ELb0ELi2EEENS1_19SingleTileSchedulerILb1ELb0ELb0ELi128EEEEEEEEEvNT_6ParamsE$_ZN4cute3eso3ESOILb1ELb0EJNS_6LayoutINS_5tupleIJNS3_IJNS_1CILi8EEENS4_ILi1EEEEEENS4_ILi4EEES6_EEENS3_IJNS3_IJS6_NS4_ILi0EEEEEENS4_ILi2048EEESA_EEEEEiEEC2ERKSE_RKi:
[----:B------:R-:W-:Y:S02]  /*b960*/  IADD3 R2, R13, -c[0x0][0x20], RZ ;  /* 0x800008000d027a10 */ /* 0x000fe40007ffe0ff */
[----:B------:R-:W-:-:S03]  /*b970*/  MOV R5, 0x0 ;  /* 0x0000000000057802 */ /* 0x000fc60000000f00 */
[----:B------:R1:W-:Y:S01]  /*b980*/  STL [R2], R3 ;  /* 0x0000000302007387 */ /* 0x0003e20000100800 */
[----:B------:R-:W-:Y:S05]  /*b990*/  RET.REL.NODEC R4 `(_ZN7cutlass13device_kernelIN5flash19enable_sm80_to_sm89INS1_16FlashAttnBwdSm80INS1_25CollectiveMainloopBwdSm80ILi2ELi2EN4cute5tupleIJNS5_1CILi128EEES8_NS7_ILi64EEEEEENS_10bfloat16_tEfNS_4arch4Sm80ELb0ELb1ELb1ELb1ELb1ELb0ELb0ELb0ELi2ELi4ELi4ELi4ELb0EEENS1_21CollectiveEpilogueBwdISA_SB_SD_Li256ELb1ELb0ELi2EEENS1_19SingleTileSchedulerILb1ELb0ELb0ELi128EEEEEEEEEvNT_6ParamsE) ;  /* 0xffff466004007950 */ /* 0x000fea0003c3ffff */
        .type           $_ZN7cutlass13device_kernelIN5flash19enable_sm80_to_sm89INS1_16FlashAttnBwdSm80INS1_25CollectiveMainloopBwdSm80ILi2ELi2EN4cute5tupleIJNS5_1CILi128EEES8_NS7_ILi64EEEEEENS_10bfloat16_tEfNS_4arch4Sm80ELb0ELb1ELb1ELb1ELb1ELb0ELb0ELb0ELi2ELi4ELi4ELi4ELb0EEENS1_21CollectiveEpilogueBwdISA_SB_SD_Li256ELb1ELb0ELi2EEENS1_19SingleTileSchedulerILb1ELb0ELb0ELi128EEEEEEEEEvNT_6ParamsE$_ZN4cute3eso3ESOILb1ELb0EJNS_6LayoutINS_5tupleIJNS3_IJNS_1CILi8EEENS4_ILi1EEEEEENS4_ILi4EEES8_EEENS3_IJNS3_IJS6_NS4_ILi0EEEEEES5_NS4_ILi32EEEEEEEENS_10ViewEngineIPN7cutlass10bfloat16_tEEEEEC2ERKSE_RKSJ_,@function
        .size           $_ZN7cutlass13device_kernelIN5flash19enable_sm80_to_sm89INS1_16FlashAttnBwdSm80INS1_25CollectiveMainloopBwdSm80ILi2ELi2EN4cute5tupleIJNS5_1CILi128EEES8_NS7_ILi64EEEEEENS_10bfloat16_tEfNS_4arch4Sm80ELb0ELb1ELb1ELb1ELb1ELb0ELb0ELb0ELi2ELi4ELi4ELi4ELb0EEENS1_21CollectiveEpilogueBwdISA_SB_SD_Li256ELb1ELb0ELi2EEENS1_19SingleTileSchedulerILb1ELb0ELb0ELi128EEEEEEEEEvNT_6ParamsE$_ZN4cute3eso3ESOILb1ELb0EJNS_6LayoutINS_5tupleIJNS3_IJNS_1CILi8EEENS4_ILi1EEEEEENS4_ILi4EEES8_EEENS3_IJNS3_IJS6_NS4_ILi0EEEEEES5_NS4_ILi32EEEEEEEENS_10ViewEngineIPN7cutlass10bfloat16_tEEEEEC2ERKSE_RKSJ_,($_ZN7cutlass13device_kernelIN5flash19enable_sm80_to_sm89INS1_16FlashAttnBwdSm80INS1_25CollectiveMainloopBwdSm80ILi2ELi2EN4cute5tupleIJNS5_1CILi128EEES8_NS7_ILi64EEEEEENS_10bfloat16_tEfNS_4arch4Sm80ELb0ELb1ELb1ELb1ELb1ELb0ELb0ELb0ELi2ELi4ELi4ELi4ELb0EEENS1_21CollectiveEpilogueBwdISA_SB_SD_Li256ELb1ELb0ELi2EEENS1_19SingleTileSchedulerILb1ELb0ELb0ELi128EEEEEEEEEvNT_6ParamsE$_ZN4cute3eso3ESOILb1ELb0EJNS_6LayoutINS_5tupleIJNS_1CILi1EEENS3_IJNS4_ILi2EEES6_EEEEEENS3_IJNS4_ILi0EEENS3_IJNS4_ILi8EEENS4_ILi64EEEEEEEEEEENS_10ViewEngineINS_8smem_ptrIPfEEEEEEC2ERKSE_RKSJ_ - $_ZN7cutlass13device_kernelIN5flash19enable_sm80_to_sm89INS1_16FlashAttnBwdSm80INS1_25CollectiveMainloopBwdSm80ILi2ELi2EN4cute5tupleIJNS5_1CILi128EEES8_NS7_ILi64EEEEEENS_10bfloat16_tEfNS_4arch4Sm80ELb0ELb1ELb1ELb1ELb1ELb0ELb0ELb0ELi2ELi4ELi4ELi4ELb0EEENS1_21CollectiveEpilogueBwdISA_SB_SD_Li256ELb1ELb0ELi2EEENS1_19SingleTileSchedulerILb1ELb0ELb0ELi128EEEEEEEEEvNT_6ParamsE$_ZN4cute3eso3ESOILb1ELb0EJNS_6LayoutINS_5tupleIJNS3_IJNS_1CILi8EEENS4_ILi1EEEEEENS4_ILi4EEES8_EEENS3_IJNS3_IJS6_NS4_ILi0EEEEEES5_NS4_ILi32EEEEEEEENS_10ViewEngineIPN7cutlass10bfloat16_tEEEEEC2ERKSE_RKSJ_)
$_ZN7cutlass13device_kernelIN5flash19enable_sm80_to_sm89INS1_16FlashAttnBwdSm80INS1_25CollectiveMainloopBwdSm80ILi2ELi2EN4cute5tupleIJNS5_1CILi128EEES8_NS7_ILi64EEEEEENS_10bfloat16_tEfNS_4arch4Sm80ELb0ELb1ELb1ELb1ELb1ELb0ELb0ELb0ELi2ELi4ELi4ELi4ELb0EEENS1_21CollectiveEpilogueBwdISA_SB_SD_Li256ELb1ELb0ELi2EEENS1_19SingleTileSchedulerILb1ELb0ELb0ELi128EEEEEEEEEvNT_6ParamsE$_ZN4cute3eso3ESOILb1ELb0EJNS_6LayoutINS_5tupleIJNS3_IJNS_1CILi8EEENS4_ILi1EEEEEENS4_ILi4EEES8_EEENS3_IJNS3_IJS6_NS4_ILi0EEEEEES5_NS4_ILi32EEEEEEEENS_10ViewEngineIPN7cutlass10bfloat16_tEEEEEC2ERKSE_RKSJ_:
[----:B------:R-:W-:Y:S01]  /*b9a0*/  IADD3 R2, R25, -c[0x0][0x20], RZ ;  /* 0x8000080019027a10 */ /* 0x000fe20007ffe0ff */
[----:B------:R-:W-:Y:S01]  /*b9b0*/  IMAD.MOV.U32 R7, RZ, RZ, R3 ;  /* 0x000000ffff077224 */ /* 0x000fe200078e0003 */
[----:B------:R-:W-:-:S04]  /*b9c0*/  MOV R5, 0x0 ;  /* 0x0000000000057802 */ /* 0x000fc80000000f00 */
[----:B------:R1:W-:Y:S01]  /*b9d0*/  STL.64 [R2], R6 ;  /* 0x0000000602007387 */ /* 0x0003e20000100a00 */
[----:B------:R-:W-:Y:S05]  /*b9e0*/  RET.REL.NODEC R4 `(_ZN7cutlass13device_kernelIN5flash19enable_sm80_to_sm89INS1_16FlashAttnBwdSm80INS1_25CollectiveMainloopBwdSm80ILi2ELi2EN4cute5tupleIJNS5_1CILi128EEES8_NS7_ILi64EEEEEENS_10bfloat16_tEfNS_4arch4Sm80ELb0ELb1ELb1ELb1ELb1ELb0ELb0ELb0ELi2ELi4ELi4ELi4ELb0EEENS1_21CollectiveEpilogueBwdISA_SB_SD_Li256ELb1ELb0ELi2EEENS1_19SingleTileSchedulerILb1ELb0ELb0ELi128EEEEEEEEEvNT_6ParamsE) ;  /* 0xffff461004007950 */ /* 0x000fea0003c3ffff */
        .type           $_ZN7cutlass13device_kernelIN5flash19enable_sm80_to_sm89INS1_16FlashAttnBwdSm80INS1_25CollectiveMainloopBwdSm80ILi2ELi2EN4cute5tupleIJNS5_1CILi128EEES8_NS7_ILi64EEEEEENS_10bfloat16_tEfNS_4arch4Sm80ELb0ELb1ELb1ELb1ELb1ELb0ELb0ELb0ELi2ELi4ELi4ELi4ELb0EEENS1_21CollectiveEpilogueBwdISA_SB_SD_Li256ELb1ELb0ELi2EEENS1_19SingleTileSchedulerILb1ELb0ELb0ELi128EEEEEEEEEvNT_6ParamsE$_ZN4cute3eso3ESOILb1ELb0EJNS_6LayoutINS_5tupleIJNS_1CILi1EEENS3_IJNS4_ILi2EEES6_EEEEEENS3_IJNS4_ILi0EEENS3_IJNS4_ILi8EEENS4_ILi64EEEEEEEEEEENS_10ViewEngineINS_8smem_ptrIPfEEEEEEC2ERKSE_RKSJ_,@function
        .size           $_ZN7cutlass13device_kernelIN5flash19enable_sm80_to_sm89INS1_16FlashAttnBwdSm80INS1_25CollectiveMainloopBwdSm80ILi2ELi2EN4cute5tupleIJNS5_1CILi128EEES8_NS7_ILi64EEEEEENS_10bfloat16_tEfNS_4arch4Sm80ELb0ELb1ELb1ELb1ELb1ELb0ELb0ELb0ELi2ELi4ELi4ELi4ELb0EEENS1_21CollectiveEpilogueBwdISA_SB_SD_Li256ELb1ELb0ELi2EEENS1_19SingleTileSchedulerILb1ELb0ELb0ELi128EEEEEEEEEvNT_6ParamsE$_ZN4cute3eso3ESOILb1ELb0EJNS_6LayoutINS_5tupleIJNS_1CILi1EEENS3_IJNS4_ILi2EEES6_EEEEEENS3_IJNS4_ILi0EEENS3_IJNS4_ILi8EEENS4_ILi64EEEEEEEEEEENS_10ViewEngineINS_8smem_ptrIPfEEEEEEC2ERKSE_RKSJ_,($_ZN7cutlass13device_kernelIN5flash19enable_sm80_to_sm89INS1_16FlashAttnBwdSm80INS1_25CollectiveMainloopBwdSm80ILi2ELi2EN4cute5tupleIJNS5_1CILi128EEES8_NS7_ILi64EEEEEENS_10bfloat16_tEfNS_4arch4Sm80ELb0ELb1ELb1ELb1ELb1ELb0ELb0ELb0ELi2ELi4ELi4ELi4ELb0EEENS1_21CollectiveEpilogueBwdISA_SB_SD_Li256ELb1ELb0ELi2EEENS1_19SingleTileSchedulerILb1ELb0ELb0ELi128EEEEEEEEEvNT_6ParamsE$_ZN4cute3eso3ESOILb1ELb0EJNS_6LayoutINS_5tupleIJNS_1CILi1EEENS4_ILi4EEEEEENS3_IJNS4_ILi0EEES5_EEEEENS_10ViewEngineIPfEEEEC2ERKSA_RKSD_ - $_ZN7cutlass13device_kernelIN5flash19enable_sm80_to_sm89INS1_16FlashAttnBwdSm80INS1_25CollectiveMainloopBwdSm80ILi2ELi2EN4cute5tupleIJNS5_1CILi128EEES8_NS7_ILi64EEEEEENS_10bfloat16_tEfNS_4arch4Sm80ELb0ELb1ELb1ELb1ELb1ELb0ELb0ELb0ELi2ELi4ELi4ELi4ELb0EEENS1_21CollectiveEpilogueBwdISA_SB_SD_Li256ELb1ELb0ELi2EEENS1_19SingleTileSchedulerILb1ELb0ELb0ELi128EEEEEEEEEvNT_6ParamsE$_ZN4cute3eso3ESOILb1ELb0EJNS_6LayoutINS_5tupleIJNS_1CILi1EEENS3_IJNS4_ILi2EEES6_EEEEEENS3_IJNS4_ILi0EEENS3_IJNS4_ILi8EEENS4_ILi64EEEEEEEEEEENS_10ViewEngineINS_8smem_ptrIPfEEEEEEC2ERKSE_RKSJ_)
$_ZN7cutlass13device_kernelIN5flash19enable_sm80_to_sm89INS1_16FlashAttnBwdSm80INS1_25CollectiveMainloopBwdSm80ILi2ELi2EN4cute5tupleIJNS5_1CILi128EEES8_NS7_ILi64EEEEEENS_10bfloat16_tEfNS_4arch4Sm80ELb0ELb1ELb1ELb1ELb1ELb0ELb0ELb0ELi2ELi4ELi4ELi4ELb0EEENS1_21CollectiveEpilogueBwdISA_SB_SD_Li256ELb1ELb0ELi2EEENS1_19SingleTileSchedulerILb1ELb0ELb0ELi128EEEEEEEEEvNT_6ParamsE$_ZN4cute3eso3ESOILb1ELb0EJNS_6LayoutINS_5tupleIJNS_1CILi1EEENS3_IJNS4_ILi2EEES6_EEEEEENS3_IJNS4_ILi0EEENS3_IJNS4_ILi8EEENS4_ILi64EEEEEEEEEEENS_10ViewEngineINS_8smem_ptrIPfEEEEEEC2ERKSE_RKSJ_:
[----:B------:R-:W-:Y:S01]  /*b9f0*/  IADD3 R3, R25, -c[0x0][0x20], RZ ;  /* 0x8000080019037a10 */ /* 0x000fe20007ffe0ff */
[----:B------:R-:W-:Y:S01]  /*ba00*/  IMAD.MOV.U32 R8, RZ, RZ, R2 ;  /* 0x000000ffff087224 */ /* 0x000fe200078e0002 */
[----:B------:R-:W-:Y:S01]  /*ba10*/  MOV R10, R6 ;  /* 0x00000006000a7202 */ /* 0x000fe20000000f00 */
[----:B------:R-:W-:-:S03]  /*ba20*/  IMAD.MOV.U32 R11, RZ, RZ, 0x0 ;  /* 0x00000000ff0b7424 */ /* 0x000fc600078e00ff */
[----:B------:R1:W-:Y:S01]  /*ba30*/  STL.64 [R3], R8 ;  /* 0x0000000803007387 */ /* 0x0003e20000100a00 */
[----:B------:R-:W-:Y:S05]  /*ba40*/  RET.REL.NODEC R10 `(_ZN7cutlass13device_kernelIN5flash19enable_sm80_to_sm89INS1_16FlashAttnBwdSm80INS1_25CollectiveMainloopBwdSm80ILi2ELi2EN4cute5tupleIJNS5_1CILi128EEES8_NS7_ILi64EEEEEENS_10bfloat16_tEfNS_4arch4Sm80ELb0ELb1ELb1ELb1ELb1ELb0ELb0ELb0ELi2ELi4ELi4ELi4ELb0EEENS1_21CollectiveEpilogueBwdISA_SB_SD_Li256ELb1ELb0ELi2EEENS1_19SingleTileSchedulerILb1ELb0ELb0ELi128EEEEEEEEEvNT_6ParamsE) ;  /* 0xffff45b00a007950 */ /* 0x000fea0003c3ffff */
        .type           $_ZN7cutlass13device_kernelIN5flash19enable_sm80_to_sm89INS1_16FlashAttnBwdSm80INS1_25CollectiveMainloopBwdSm80ILi2ELi2EN4cute5tupleIJNS5_1CILi128EEES8_NS7_ILi64EEEEEENS_10bfloat16_tEfNS_4arch4Sm80ELb0ELb1ELb1ELb1ELb1ELb0ELb0ELb0ELi2ELi4ELi4ELi4ELb0EEENS1_21CollectiveEpilogueBwdISA_SB_SD_Li256ELb1ELb0ELi2EEENS1_19SingleTileSchedulerILb1ELb0ELb0ELi128EEEEEEEEEvNT_6ParamsE$_ZN4cute3eso3ESOILb1ELb0EJNS_6LayoutINS_5tupleIJNS_1CILi1EEENS4_ILi4EEEEEENS3_IJNS4_ILi0EEES5_EEEEENS_10ViewEngineIPfEEEEC2ERKSA_RKSD_,@function
        .size           $_ZN7cutlass13device_kernelIN5flash19enable_sm80_to_sm89INS1_16FlashAttnBwdSm80INS1_25CollectiveMainloopBwdSm80ILi2ELi2EN4cute5tupleIJNS5_1CILi128EEES8_NS7_ILi64EEEEEENS_10bfloat16_tEfNS_4arch4Sm80ELb0ELb1ELb1ELb1ELb1ELb0ELb0ELb0ELi2ELi4ELi4ELi4ELb0EEENS1_21CollectiveEpilogueBwdISA_SB_SD_Li256ELb1ELb0ELi2EEENS1_19SingleTileSchedulerILb1ELb0ELb0ELi128EEEEEEEEEvNT_6ParamsE$_ZN4cute3eso3ESOILb1ELb0EJNS_6LayoutINS_5tupleIJNS_1CILi1EEENS4_ILi4EEEEEENS3_IJNS4_ILi0EEES5_EEEEENS_10ViewEngineIPfEEEEC2ERKSA_RKSD_,($_ZN7cutlass13device_kernelIN5flash19enable_sm80_to_sm89INS1_16FlashAttnBwdSm80INS1_25CollectiveMainloopBwdSm80ILi2ELi2EN4cute5tupleIJNS5_1CILi128EEES8_NS7_ILi64EEEEEENS_10bfloat16_tEfNS_4arch4Sm80ELb0ELb1ELb1ELb1ELb1ELb0ELb0ELb0ELi2ELi4ELi4ELi4ELb0EEENS1_21CollectiveEpilogueBwdISA_SB_SD_Li256ELb1ELb0ELi2EEENS1_19SingleTileSchedulerILb1ELb0ELb0ELi128EEEEEEEEEvNT_6ParamsE$_ZN4cute3eso3ESOILb1ELb0EJNS_6LayoutINS_5tupleIJNS_1CILi4EEEEEENS3_IJNS4_ILi1EEEEEEEENS_10ViewEngineIPfEEEEC2ERKS9_RKSC_ - $_ZN7cutlass13device_kernelIN5flash19enable_sm80_to_sm89INS1_16FlashAttnBwdSm80INS1_25CollectiveMainloopBwdSm80ILi2ELi2EN4cute5tupleIJNS5_1CILi128EEES8_NS7_ILi64EEEEEENS_10bfloat16_tEfNS_4arch4Sm80ELb0ELb1ELb1ELb1ELb1ELb0ELb0ELb0ELi2ELi4ELi4ELi4ELb0EEENS1_21CollectiveEpilogueBwdISA_SB_SD_Li256ELb1ELb0ELi2EEENS1_19SingleTileSchedulerILb1ELb0ELb0ELi128EEEEEEEEEvNT_6ParamsE$_ZN4cute3eso3ESOILb1ELb0EJNS_6LayoutINS_5tupleIJNS_1CILi1EEENS4_ILi4EEEEEENS3_IJNS4_ILi0EEES5_EEEEENS_10ViewEngineIPfEEEEC2ERKSA_RKSD_)
$_ZN7cutlass13device_kernelIN5flash19enable_sm80_to_sm89INS1_16FlashAttnBwdSm80INS1_25CollectiveMainloopBwdSm80ILi2ELi2EN4cute5tupleIJNS5_1CILi128EEES8_NS7_ILi64EEEEEENS_10bfloat16_tEfNS_4arch4Sm80ELb0ELb1ELb1ELb1ELb1ELb0ELb0ELb0ELi2ELi4ELi4ELi4ELb0EEENS1_21CollectiveEpilogueBwdISA_SB_SD_Li256ELb1ELb0ELi2EEENS1_19SingleTileSchedulerILb1ELb0ELb0ELi128EEEEEEEEEvNT_6ParamsE$_ZN4cute3eso3ESOILb1ELb0EJNS_6LayoutINS_5tupleIJNS_1CILi1EEENS4_ILi4EEEEEENS3_IJNS4_ILi0EEES5_EEEEENS_10ViewEngineIPfEEEEC2ERKSA_RKSD_:
[----:B------:R-:W-:Y:S01]  /*ba50*/  IADD3 R4, R25, -c[0x0][0x20], RZ ;  /* 0x8000080019047a10 */ /* 0x000fe20007ffe0ff */
[----:B------:R-:W-:Y:S01]  /*ba60*/  IMAD.MOV.U32 R8, RZ, RZ, R16 ;  /* 0x000000ffff087224 */ /* 0x000fe200078e0010 */
[----:B------:R-:W-:Y:S01]  /*ba70*/  MOV R10, R6 ;  /* 0x00000006000a7202 */ /* 0x000fe20000000f00 */
[----:B------:R-:W-:Y:S01]  /*ba80*/  IMAD.MOV.U32 R9, RZ, RZ, R5 ;  /* 0x000000ffff097224 */ /* 0x000fe200078e0005 */
[----:B------:R-:W-:-:S04]  /*ba90*/  MOV R11, 0x0 ;  /* 0x00000000000b7802 */ /* 0x000fc80000000f00 */
[----:B------:R1:W-:Y:S01]  /*baa0*/  STL.64 [R4], R8 ;  /* 0x0000000804007387 */ /* 0x0003e20000100a00 */
[----:B------:R-:W-:Y:S05]  /*bab0*/  RET.REL.NODEC R10 `(_ZN7cutlass13device_kernelIN5flash19enable_sm80_to_sm89INS1_16FlashAttnBwdSm80INS1_25CollectiveMainloopBwdSm80ILi2ELi2EN4cute5tupleIJNS5_1CILi128EEES8_NS7_ILi64EEEEEENS_10bfloat16_tEfNS_4arch4Sm80ELb0ELb1ELb1ELb1ELb1ELb0ELb0ELb0ELi2ELi4ELi4ELi4ELb0EEENS1_21CollectiveEpilogueBwdISA_SB_SD_Li256ELb1ELb0ELi2EEENS1_19SingleTileSchedulerILb1ELb0ELb0ELi128EEEEEEEEEvNT_6ParamsE) ;  /* 0xffff45400a007950 */ /* 0x000fea0003c3ffff */
        .type           $_ZN7cutlass13device_kernelIN5flash19enable_sm80_to_sm89INS1_16FlashAttnBwdSm80INS1_25CollectiveMainloopBwdSm80ILi2ELi2EN4cute5tupleIJNS5_1CILi128EEES8_NS7_ILi64EEEEEENS_10bfloat16_tEfNS_4arch4Sm80ELb0ELb1ELb1ELb1ELb1ELb0ELb0ELb0ELi2ELi4ELi4ELi4ELb0EEENS1_21CollectiveEpilogueBwdISA_SB_SD_Li256ELb1ELb0ELi2EEENS1_19SingleTileSchedulerILb1ELb0ELb0ELi128EEEEEEEEEvNT_6ParamsE$_ZN4cute3eso3ESOILb1ELb0EJNS_6LayoutINS_5tupleIJNS_1CILi4EEEEEENS3_IJNS4_ILi1EEEEEEEENS_10ViewEngineIPfEEEEC2ERKS9_RKSC_,@function
        .size           $_ZN7cutlass13device_kernelIN5flash19enable_sm80_to_sm89INS1_16FlashAttnBwdSm80INS1_25CollectiveMainloopBwdSm80ILi2ELi2EN4cute5tupleIJNS5_1CILi128EEES8_NS7_ILi64EEEEEENS_10bfloat16_tEfNS_4arch4Sm80ELb0ELb1ELb1ELb1ELb1ELb0ELb0ELb0ELi2ELi4ELi4ELi4ELb0EEENS1_21CollectiveEpilogueBwdISA_SB_SD_Li256ELb1ELb0ELi2EEENS1_19SingleTileSchedulerILb1ELb0ELb0ELi128EEEEEEEEEvNT_6ParamsE$_ZN4cute3eso3ESOILb1ELb0EJNS_6LayoutINS_5tupleIJNS_1CILi4EEEEEENS3_IJNS4_ILi1EEEEEEEENS_10ViewEngineIPfEEEEC2ERKS9_RKSC_,($_ZN7cutlass13device_kernelIN5flash19enable_sm80_to_sm89INS1_16FlashAttnBwdSm80INS1_25CollectiveMainloopBwdSm80ILi2ELi2EN4cute5tupleIJNS5_1CILi128EEES8_NS7_ILi64EEEEEENS_10bfloat16_tEfNS_4arch4Sm80ELb0ELb1ELb1ELb1ELb1ELb0ELb0ELb0ELi2ELi4ELi4ELi4ELb0EEENS1_21CollectiveEpilogueBwdISA_SB_SD_Li256ELb1ELb0ELi2EEENS1_19SingleTileSchedulerILb1ELb0ELb0ELi128EEEEEEEEEvNT_6ParamsE$_ZN4cute3eso3ESOILb1ELb0EJNS_7SwizzleILi3ELi3ELi3EEENS_9MixedBitsILj0ELj432EEENS_6LayoutINS_5tupleIJNS7_IJNS_1CILi2EEES9_S9_EEES9_NS8_ILi8EEEEEENS7_IJNS7_IJNS8_ILi64EEESB_NS8_ILi512EEEEEENS8_ILi8192EEENS8_ILi1024EEEEEEEEEEC2ERKS3_RKS5_RKSJ_ - $_ZN7cutlass13device_kernelIN5flash19enable_sm80_to_sm89INS1_16FlashAttnBwdSm80INS1_25CollectiveMainloopBwdSm80ILi2ELi2EN4cute5tupleIJNS5_1CILi128EEES8_NS7_ILi64EEEEEENS_10bfloat16_tEfNS_4arch4Sm80ELb0ELb1ELb1ELb1ELb1ELb0ELb0ELb0ELi2ELi4ELi4ELi4ELb0EEENS1_21CollectiveEpilogueBwdISA_SB_SD_Li256ELb1ELb0ELi2EEENS1_19SingleTileSchedulerILb1ELb0ELb0ELi128EEEEEEEEEvNT_6ParamsE$_ZN4cute3eso3ESOILb1ELb0EJNS_6LayoutINS_5tupleIJNS_1CILi4EEEEEENS3_IJNS4_ILi1EEEEEEEENS_10ViewEngineIPfEEEEC2ERKS9_RKSC_)
$_ZN7cutlass13device_kernelIN5flash19enable_sm80_to_sm89INS1_16FlashAttnBwdSm80INS1_25CollectiveMainloopBwdSm80ILi2ELi2EN4cute5tupleIJNS5_1CILi128EEES8_NS7_ILi64EEEEEENS_10bfloat16_tEfNS_4arch4Sm80ELb0ELb1ELb1ELb1ELb1ELb0ELb0ELb0ELi2ELi4ELi4ELi4ELb0EEENS1_21CollectiveEpilogueBwdISA_SB_SD_Li256ELb1ELb0ELi2EEENS1_19SingleTileSchedulerILb1ELb0ELb0ELi128EEEEEEEEEvNT_6ParamsE$_ZN4cute3eso3ESOILb1ELb0EJNS_6LayoutINS_5tupleIJNS_1CILi4EEEEEENS3_IJNS4_ILi1EEEEEEEENS_10ViewEngineIPfEEEEC2ERKS9_RKSC_:
[----:B------:R-:W-:Y:S01]  /*bac0*/  IADD3 R2, R25, -c[0x0][0x20], RZ ;  /* 0x8000080019027a10 */ /* 0x000fe20007ffe0ff */
[----:B------:R-:W-:Y:S01]  /*bad0*/  IMAD.MOV.U32 R8, RZ, RZ, R6 ;  /* 0x000000ffff087224 */ /* 0x000fe200078e0006 */
[----:B------:R-:W-:-:S03]  /*bae0*/  MOV R9, 0x0 ;  /* 0x0000000000097802 */ /* 0x000fc60000000f00 */
[----:B------:R1:W-:Y:S01]  /*baf0*/  STL.64 [R2], R4 ;  /* 0x0000000402007387 */ /* 0x0003e20000100a00 */
[----:B------:R-:W-:Y:S05]  /*bb00*/  RET.REL.NODEC R8 `(_ZN7cutlass13device_kernelIN5flash19enable_sm80_to_sm89INS1_16FlashAttnBwdSm80INS1_25CollectiveMainloopBwdSm80ILi2ELi2EN4cute5tupleIJNS5_1CILi128EEES8_NS7_ILi64EEEEEENS_10bfloat16_tEfNS_4arch4Sm80ELb0ELb1ELb1ELb1ELb1ELb0ELb0ELb0ELi2ELi4ELi4ELi4ELb0EEENS1_21CollectiveEpilogueBwdISA_SB_SD_Li256ELb1ELb0ELi2EEENS1_19SingleTileSchedulerILb1ELb0ELb0ELi128EEEEEEEEEvNT_6ParamsE) ;  /* 0xffff44f008007950 */ /* 0x000fea0003c3ffff */
        .type           $_ZN7cutlass13device_kernelIN5flash19enable_sm80_to_sm89INS1_16FlashAttnBwdSm80INS1_25CollectiveMainloopBwdSm80ILi2ELi2EN4cute5tupleIJNS5_1CILi128EEES8_NS7_ILi64EEEEEENS_10bfloat16_tEfNS_4arch4Sm80ELb0ELb1ELb1ELb1ELb1ELb0ELb0ELb0ELi2ELi4ELi4ELi4ELb0EEENS1_21CollectiveEpilogueBwdISA_SB_SD_Li256ELb1ELb0ELi2EEENS1_19SingleTileSchedulerILb1ELb0ELb0ELi128EEEEEEEEEvNT_6ParamsE$_ZN4cute3eso3ESOILb1ELb0EJNS_7SwizzleILi3ELi3ELi3EEENS_9MixedBitsILj0ELj432EEENS_6LayoutINS_5tupleIJNS7_IJNS_1CILi2EEES9_S9_EEES9_NS8_ILi8EEEEEENS7_IJNS7_IJNS8_ILi64EEESB_NS8_ILi512EEEEEENS8_ILi8192EEENS8_ILi1024EEEEEEEEEEC2ERKS3_RKS5_RKSJ_,@function
        .size           $_ZN7cutlass13device_kernelIN5flash19enable_sm80_to_sm89INS1_16FlashAttnBwdSm80INS1_25CollectiveMainloopBwdSm80ILi2ELi2EN4cute5tupleIJNS5_1CILi128EEES8_NS7_ILi64EEEEEENS_10bfloat16_tEfNS_4arch4Sm80ELb0ELb1ELb1ELb1ELb1ELb0ELb0ELb0ELi2ELi4ELi4ELi4ELb0EEENS1_21CollectiveEpilogueBwdISA_SB_SD_Li256ELb1ELb0ELi2EEENS1_19SingleTileSchedulerILb1ELb0ELb0ELi128EEEEEEEEEvNT_6ParamsE$_ZN4cute3eso3ESOILb1ELb0EJNS_7SwizzleILi3ELi3ELi3EEENS_9MixedBitsILj0ELj432EEENS_6LayoutINS_5tupleIJNS7_IJNS_1CILi2EEES9_S9_EEES9_NS8_ILi8EEEEEENS7_IJNS7_IJNS8_ILi64EEESB_NS8_ILi512EEEEEENS8_ILi8192EEENS8_ILi1024EEEEEEEEEEC2ERKS3_RKS5_RKSJ_,($_ZN7cutlass13device_kernelIN5flash19enable_sm80_to_sm89INS1_16FlashAttnBwdSm80INS1_25CollectiveMainloopBwdSm80ILi2ELi2EN4cute5tupleIJNS5_1CILi128EEES8_NS7_ILi64EEEEEENS_10bfloat16_tEfNS_4arch4Sm80ELb0ELb1ELb1ELb1ELb1ELb0ELb0ELb0ELi2ELi4ELi4ELi4ELb0EEENS1_21CollectiveEpilogueBwdISA_SB_SD_Li256ELb1ELb0ELi2EEENS1_19SingleTileSchedulerILb1ELb0ELb0ELi128EEEEEEEEEvNT_6ParamsE$_ZN4cute5tupleIJNS0_IJNS0_IJNS0_IJNS_1CILi8EEENS1_ILi1EEEEEENS0_IJS3_S3_EEEEEENS0_IJS3_NS1_ILi2EEEEEEEEENS0_IJNS0_IJNS0_IJS3_NS1_ILi0EEEEEENS0_IJSA_SA_EEEEEENS0_IJSA_iEEEEEEEEC2ERKS9_RKSF_ - $_ZN7cutlass13device_kernelIN5flash19enable_sm80_to_sm89INS1_16FlashAttnBwdSm80INS1_25CollectiveMainloopBwdSm80ILi2ELi2EN4cute5tupleIJNS5_1CILi128EEES8_NS7_ILi64EEEEEENS_10bfloat16_tEfNS_4arch4Sm80ELb0ELb1ELb1ELb1ELb1ELb0ELb0ELb0ELi2ELi4ELi4ELi4ELb0EEENS1_21CollectiveEpilogueBwdISA_SB_SD_Li256ELb1ELb0ELi2EEENS1_19SingleTileSchedulerILb1ELb0ELb0ELi128EEEEEEEEEvNT_6ParamsE$_ZN4cute3eso3ESOILb1ELb0EJNS_7SwizzleILi3ELi3ELi3EEENS_9MixedBitsILj0ELj432EEENS_6LayoutINS_5tupleIJNS7_IJNS_1CILi2EEES9_S9_EEES9_NS8_ILi8EEEEEENS7_IJNS7_IJNS8_ILi64EEESB_NS8_ILi512EEEEEENS8_ILi8192EEENS8_ILi1024EEEEEEEEEEC2ERKS3_RKS5_RKSJ_)
$_ZN7cutlass13device_kernelIN5flash19enable_sm80_to_sm89INS1_16FlashAttnBwdSm80INS1_25CollectiveMainloopBwdSm80ILi2ELi2EN4cute5tupleIJNS5_1CILi128EEES8_NS7_ILi64EEEEEENS_10bfloat16_tEfNS_4arch4Sm80ELb0ELb1ELb1ELb1ELb1ELb0ELb0ELb0ELi2ELi4ELi4ELi4ELb0EEENS1_21CollectiveEpilogueBwdISA_SB_SD_Li256ELb1ELb0ELi2EEENS1_19SingleTileSchedulerILb1ELb0ELb0ELi128EEEEEEEEEvNT_6ParamsE$_ZN4cute3eso3ESOILb1ELb0EJNS_7SwizzleILi3ELi3ELi3EEENS_9MixedBitsILj0ELj432EEENS_6LayoutINS_5tupleIJNS7_IJNS_1CILi2EEES9_S9_EEES9_NS8_ILi8EEEEEENS7_IJNS7_IJNS8_ILi64EEESB_NS8_ILi512EEEEEENS8_ILi8192EEENS8_ILi1024EEEEEEEEEEC2ERKS3_RKS5_RKSJ_:
[----:B------:R-:W-:Y:S02]  /*bb10*/  IADD3 R2, R25, -c[0x0][0x20], RZ ;  /* 0x8000080019027a10 */ /* 0x000fe40007ffe0ff */
[----:B------:R-:W-:-:S03]  /*bb20*/  MOV R7, 0x0 ;  /* 0x0000000000077802 */ /* 0x000fc60000000f00 */
[----:B------:R1:W-:Y:S01]  /*bb30*/  STL [R2], R3 ;  /* 0x0000000302007387 */ /* 0x0003e20000100800 */
[----:B------:R-:W-:Y:S05]  /*bb40*/  RET.REL.NODEC R6 `(_ZN7cutlass13device_kernelIN5flash19enable_sm80_to_sm89INS1_16FlashAttnBwdSm80INS1_25CollectiveMainloopBwdSm80ILi2ELi2EN4cute5tupleIJNS5_1CILi128EEES8_NS7_ILi64EEEEEENS_10bfloat16_tEfNS_4arch4Sm80ELb0ELb1ELb1ELb1ELb1ELb0ELb0ELb0ELi2ELi4ELi4ELi4ELb0EEENS1_21CollectiveEpilogueBwdISA_SB_SD_Li256ELb1ELb0ELi2EEENS1_19SingleTileSchedulerILb1ELb0ELb0ELi128EEEEEEEEEvNT_6ParamsE) ;  /* 0xffff44b006007950 */ /* 0x000fea0003c3ffff */
        .type           $_ZN7cutlass13device_kernelIN5flash19enable_sm80_to_sm89INS1_16FlashAttnBwdSm80INS1_25CollectiveMainloopBwdSm80ILi2ELi2EN4cute5tupleIJNS5_1CILi128EEES8_NS7_ILi64EEEEEENS_10bfloat16_tEfNS_4arch4Sm80ELb0ELb1ELb1ELb1ELb1ELb0ELb0ELb0ELi2ELi4ELi4ELi4ELb0EEENS1_21CollectiveEpilogueBwdISA_SB_SD_Li256ELb1ELb0ELi2EEENS1_19SingleTileSchedulerILb1ELb0ELb0ELi128EEEEEEEEEvNT_6ParamsE$_ZN4cute5tupleIJNS0_IJNS0_IJNS0_IJNS_1CILi8EEENS1_ILi1EEEEEENS0_IJS3_S3_EEEEEENS0_IJS3_NS1_ILi2EEEEEEEEENS0_IJNS0_IJNS0_IJS3_NS1_ILi0EEEEEENS0_IJSA_SA_EEEEEENS0_IJSA_iEEEEEEEEC2ERKS9_RKSF_,@function
        .size           $_ZN7cutlass13device_kernelIN5flash19enable_sm80_to_sm89INS1_16FlashAttnBwdSm80INS1_25CollectiveMainloopBwdSm80ILi2ELi2EN4cute5tupleIJNS5_1CILi128EEES8_NS7_ILi64EEEEEENS_10bfloat16_tEfNS_4arch4Sm80ELb0ELb1ELb1ELb1ELb1ELb0ELb0ELb0ELi2ELi4ELi4ELi4ELb0EEENS1_21CollectiveEpilogueBwdISA_SB_SD_Li256ELb1ELb0ELi2EEENS1_19SingleTileSchedulerILb1ELb0ELb0ELi128EEEEEEEEEvNT_6ParamsE$_ZN4cute5tupleIJNS0_IJNS0_IJNS0_IJNS_1CILi8EEENS1_ILi1EEEEEENS0_IJS3_S3_EEEEEENS0_IJS3_NS1_ILi2EEEEEEEEENS0_IJNS0_IJNS0_IJS3_NS1_ILi0EEEEEENS0_IJSA_SA_EEEEEENS0_IJSA_iEEEEEEEEC2ERKS9_RKSF_,($_ZN7cutlass13device_kernelIN5flash19enable_sm80_to_sm89INS1_16FlashAttnBwdSm80INS1_25CollectiveMainloopBwdSm80ILi2ELi2EN4cute5tupleIJNS5_1CILi128EEES8_NS7_ILi64EEEEEENS_10bfloat16_tEfNS_4arch4Sm80ELb0ELb1ELb1ELb1ELb1ELb0ELb0ELb0ELi2ELi4ELi4ELi4ELb0EEENS1_21CollectiveEpilogueBwdISA_SB_SD_Li256ELb1ELb0ELi2EEENS1_19SingleTileSchedulerILb1ELb0ELb0ELi128EEEEEEEEEvNT_6ParamsE$_ZN4cute5tupleIJNS0_IJNS0_IJNS0_IJNS_1CILi8EEENS1_ILi1EEEEEES3_EEENS0_IJNS0_IJS3_S3_EEENS1_ILi2EEEEEEEEENS0_IJNS0_IJNS0_IJS3_NS1_ILi0EEEEEESA_EEENS0_IJNS0_IJSA_SA_EEEiEEEEEEEEC2ERKS9_RKSF_ - $_ZN7cutlass13device_kernelIN5flash19enable_sm80_to_sm89INS1_16FlashAttnBwdSm80INS1_25CollectiveMainloopBwdSm80ILi2ELi2EN4cute5tupleIJNS5_1CILi128EEES8_NS7_ILi64EEEEEENS_10bfloat16_tEfNS_4arch4Sm80ELb0ELb1ELb1ELb1ELb1ELb0ELb0ELb0ELi2ELi4ELi4ELi4ELb0EEENS1_21CollectiveEpilogueBwdISA_SB_SD_Li256ELb1ELb0ELi2EEENS1_19SingleTileSchedulerILb1ELb0ELb0ELi128EEEEEEEEEvNT_6ParamsE$_ZN4cute5tupleIJNS0_IJNS0_IJNS0_IJNS_1CILi8EEENS1_ILi1EEEEEENS0_IJS3_S3_EEEEEENS0_IJS3_NS1_ILi2EEEEEEEEENS0_IJNS0_IJNS0_IJS3_NS1_ILi0EEEEEENS0_IJSA_SA_EEEEEENS0_IJSA_iEEEEEEEEC2ERKS9_RKSF_)
$_ZN7cutlass13device_kernelIN5flash19enable_sm80_to_sm89INS1_16FlashAttnBwdSm80INS1_25CollectiveMainloopBwdSm80ILi2ELi2EN4cute5tupleIJNS5_1CILi128EEES8_NS7_ILi64EEEEEENS_10bfloat16_tEfNS_4arch4Sm80ELb0ELb1ELb1ELb1ELb1ELb0ELb0ELb0ELi2ELi4ELi4ELi4ELb0EEENS1_21CollectiveEpilogueBwdISA_SB_SD_Li256ELb1ELb0ELi2EEENS1_19SingleTileSchedulerILb1ELb0ELb0ELi128EEEEEEEEEvNT_6ParamsE$_ZN4cute5tupleIJNS0_IJNS0_IJNS0_IJNS_1CILi8EEENS1_ILi1EEEEEENS0_IJS3_S3_EEEEEENS0_IJS3_NS1_ILi2EEEEEEEEENS0_IJNS0_IJNS0_IJS3_NS1_ILi0EEEEEENS0_IJSA_SA_EEEEEENS0_IJSA_iEEEEEEEEC2ERKS9_RKSF_:
[----:B------:R-:W-:Y:S02]  /*bb50*/  MOV R6, 0xbb70 ;  /* 0x0000bb7000067802 */ /* 0x000fe40000000f00 */
[----:B------:R-:W-:Y:S05]  /*bb60*/  CALL.REL.NOINC `($_ZN7cutlass13device_kernelIN5flash19enable_sm80_to_sm89INS1_16FlashAttnBwdSm80INS1_25CollectiveMainloopBwdSm80ILi2ELi2EN4cute5tupleIJNS5_1CILi128EEES8_NS7_ILi64EEEEEENS_10bfloat16_tEfNS_4arch4Sm80ELb0ELb1ELb1ELb1ELb1ELb0ELb0ELb0ELi2ELi4ELi4ELi4ELb0EEENS1_21CollectiveEpilogueBwdISA_SB_SD_Li256ELb1ELb0ELi2EEENS1_19SingleTileSchedulerILb1ELb0ELb0ELi128EEEEEEEEEvNT_6ParamsE$_ZN4cute3eso3ESOILb1ELb0EJNS_5tupleIJNS2_IJNS2_IJNS_1CILi8EEENS3_ILi1EEEEEENS2_IJS5_S5_EEEEEENS2_IJS5_NS3_ILi2EEEEEEEEENS2_IJNS2_IJNS2_IJS5_NS3_ILi0EEEEEENS2_IJSC_SC_EEEEEENS2_IJSC_iEEEEEEEEC2ERKSB_RKSH_) ;  /* 0xffffdaa000007944 */ /* 0x000fea0003c3ffff */
[----:B------:R-:W-:-:S04]  /*bb70*/  MOV R5, 0x0 ;  /* 0x0000000000057802 */ /* 0x000fc80000000f00 */
[----:B------:R-:W-:Y:S05]  /*bb80*/  RET.REL.NODEC R4 `(_ZN7cutlass13device_kernelIN5flash19enable_sm80_to_sm89INS1_16FlashAttnBwdSm80INS1_25CollectiveMainloopBwdSm80ILi2ELi2EN4cute5tupleIJNS5_1CILi128EEES8_NS7_ILi64EEEEEENS_10bfloat16_tEfNS_4arch4Sm80ELb0ELb1ELb1ELb1ELb1ELb0ELb0ELb0ELi2ELi4ELi4ELi4ELb0EEENS1_21CollectiveEpilogueBwdISA_SB_SD_Li256ELb1ELb0ELi2EEENS1_19SingleTileSchedulerILb1ELb0ELb0ELi128EEEEEEEEEvNT_6ParamsE) ;  /* 0xffff447004007950 */ /* 0x000fea0003c3ffff */
        .type           $_ZN7cutlass13device_kernelIN5flash19enable_sm80_to_sm89INS1_16FlashAttnBwdSm80INS1_25CollectiveMainloopBwdSm80ILi2ELi2EN4cute5tupleIJNS5_1CILi128EEES8_NS7_ILi64EEEEEENS_10bfloat16_tEfNS_4arch4Sm80ELb0ELb1ELb1ELb1ELb1ELb0ELb0ELb0ELi2ELi4ELi4ELi4ELb0EEENS1_21CollectiveEpilogueBwdISA_SB_SD_Li256ELb1ELb0ELi2EEENS1_19SingleTileSchedulerILb1ELb0ELb0ELi128EEEEEEEEEvNT_6ParamsE$_ZN4cute5tupleIJNS0_IJNS0_IJNS0_IJNS_1CILi8EEENS1_ILi1EEEEEES3_EEENS0_IJNS0_IJS3_S3_EEENS1_ILi2EEEEEEEEENS0_IJNS0_IJNS0_IJS3_NS1_ILi0EEEEEESA_EEENS0_IJNS0_IJSA_SA_EEEiEEEEEEEEC2ERKS9_RKSF_,@function
        .size           $_ZN7cutlass13device_kernelIN5flash19enable_sm80_to_sm89INS1_16FlashAttnBwdSm80INS1_25CollectiveMainloopBwdSm80ILi2ELi2EN4cute5tupleIJNS5_1CILi128EEES8_NS7_ILi64EEEEEENS_10bfloat16_tEfNS_4arch4Sm80ELb0ELb1ELb1ELb1ELb1ELb0ELb0ELb0ELi2ELi4ELi4ELi4ELb0EEENS1_21CollectiveEpilogueBwdISA_SB_SD_Li256ELb1ELb0ELi2EEENS1_19SingleTileSchedulerILb1ELb0ELb0ELi128EEEEEEEEEvNT_6ParamsE$_ZN4cute5tupleIJNS0_IJNS0_IJNS0_IJNS_1CILi8EEENS1_ILi1EEEEEES3_EEENS0_IJNS0_IJS3_S3_EEENS1_ILi2EEEEEEEEENS0_IJNS0_IJNS0_IJS3_NS1_ILi0EEEEEESA_EEENS0_IJNS0_IJSA_SA_EEEiEEEEEEEEC2ERKS9_RKSF_,($_ZN7cutlass13device_kernelIN5flash19enable_sm80_to_sm89INS1_16FlashAttnBwdSm80INS1_25CollectiveMainloopBwdSm80ILi2ELi2EN4cute5tupleIJNS5_1CILi128EEES8_NS7_ILi64EEEEEENS_10bfloat16_tEfNS_4arch4Sm80ELb0ELb1ELb1ELb1ELb1ELb0ELb0ELb0ELi2ELi4ELi4ELi4ELb0EEENS1_21CollectiveEpilogueBwdISA_SB_SD_Li256ELb1ELb0ELi2EEENS1_19SingleTileSchedulerILb1ELb0ELb0ELi128EEEEEEEEEvNT_6ParamsE$_ZN4cute5tupleIJNS0_IJNS0_IJNS_1CILi1EEENS0_IJS2_NS1_ILi2EEES3_EEEEEES3_NS0_IJS3_S3_EEEEEENS0_IJNS0_IJNS1_ILi0EEENS0_IJS2_NS1_ILi256EEEiEEEEEENS1_ILi2048EEENS0_IJiNS1_ILi4096EEEEEEEEEEEC2ERKS7_RKSF_ - $_ZN7cutlass13device_kernelIN5flash19enable_sm80_to_sm89INS1_16FlashAttnBwdSm80INS1_25CollectiveMainloopBwdSm80ILi2ELi2EN4cute5tupleIJNS5_1CILi128EEES8_NS7_ILi64EEEEEENS_10bfloat16_tEfNS_4arch4Sm80ELb0ELb1ELb1ELb1ELb1ELb0ELb0ELb0ELi2ELi4ELi4ELi4ELb0EEENS1_21CollectiveEpilogueBwdISA_SB_SD_Li256ELb1ELb0ELi2EEENS1_19SingleTileSchedulerILb1ELb0ELb0ELi128EEEEEEEEEvNT_6ParamsE$_ZN4cute5tupleIJNS0_IJNS0_IJNS0_IJNS_1CILi8EEENS1_ILi1EEEEEES3_EEENS0_IJNS0_IJS3_S3_EEENS1_ILi2EEEEEEEEENS0_IJNS0_IJNS0_IJS3_NS1_ILi0EEEEEESA_EEENS0_IJNS0_IJSA_SA_EEEiEEEEEEEEC2ERKS9_RKSF_)
$_ZN7cutlass13device_kernelIN5flash19enable_sm80_to_sm89INS1_16FlashAttnBwdSm80INS1_25CollectiveMainloopBwdSm80ILi2ELi2EN4cute5tupleIJNS5_1CILi128EEES8_NS7_ILi64EEEEEENS_10bfloat16_tEfNS_4arch4Sm80ELb0ELb1ELb1ELb1ELb1ELb0ELb0ELb0ELi2ELi4ELi4ELi4ELb0EEENS1_21CollectiveEpilogueBwdISA_SB_SD_Li256ELb1ELb0ELi2EEENS1_19SingleTileSchedulerILb1ELb0ELb0ELi128EEEEEEEEEvNT_6ParamsE$_ZN4cute5tupleIJNS0_IJNS0_IJNS0_IJNS_1CILi8EEENS1_ILi1EEEEEES3_EEENS0_IJNS0_IJS3_S3_EEENS1_ILi2EEEEEEEEENS0_IJNS0_IJNS0_IJS3_NS1_ILi0EEEEEESA_EEENS0_IJNS0_IJSA_SA_EEEiEEEEEEEEC2ERKS9_RKSF_:
[----:B------:R-:W-:Y:S02]  /*bb90*/  MOV R6, 0xbbb0 ;  /* 0x0000bbb000067802 */ /* 0x000fe40000000f00 */
[----:B------:R-:W-:Y:S05]  /*bba0*/  CALL.REL.NOINC `($_ZN7cutlass13device_kernelIN5flash19enable_sm80_to_sm89INS1_16FlashAttnBwdSm80INS1_25CollectiveMainloopBwdSm80ILi2ELi2EN4cute5tupleIJNS5_1CILi128EEES8_NS7_ILi64EEEEEENS_10bfloat16_tEfNS_4arch4Sm80ELb0ELb1ELb1ELb1ELb1ELb0ELb0ELb0ELi2ELi4ELi4ELi4ELb0EEENS1_21CollectiveEpilogueBwdISA_SB_SD_Li256ELb1ELb0ELi2EEENS1_19SingleTileSchedulerILb1ELb0ELb0ELi128EEEEEEEEEvNT_6ParamsE$_ZN4cute3eso3ESOILb1ELb0EJNS_5tupleIJNS2_IJNS2_IJNS_1CILi8EEENS3_ILi1EEEEEES5_EEENS2_IJNS2_IJS5_S5_EEENS3_ILi2EEEEEEEEENS2_IJNS2_IJNS2_IJS5_NS3_ILi0EEEEEESC_EEENS2_IJNS2_IJSC_SC_EEEiEEEEEEEEC2ERKSB_RKSH_) ;  /* 0xffffdaa000007944 */ /* 0x000fea0003c3ffff */
[----:B------:R-:W-:-:S04]  /*bbb0*/  MOV R5, 0x0 ;  /* 0x0000000000057802 */ /* 0x000fc80000000f00 */
[----:B------:R-:W-:Y:S05]  /*bbc0*/  RET.REL.NODEC R4 `(_ZN7cutlass13device_kernelIN5flash19enable_sm80_to_sm89INS1_16FlashAttnBwdSm80INS1_25CollectiveMainloopBwdSm80ILi2ELi2EN4cute5tupleIJNS5_1CILi128EEES8_NS7_ILi64EEEEEENS_10bfloat16_tEfNS_4arch4Sm80ELb0ELb1ELb1ELb1ELb1ELb0ELb0ELb0ELi2ELi4ELi4ELi4ELb0EEENS1_21CollectiveEpilogueBwdISA_SB_SD_Li256ELb1ELb0ELi2EEENS1_19SingleTileSchedulerILb1ELb0ELb0ELi128EEEEEEEEEvNT_6ParamsE) ;  /* 0xffff443004007950 */ /* 0x000fea0003c3ffff */
        .type           $_ZN7cutlass13device_kernelIN5flash19enable_sm80_to_sm89INS1_16FlashAttnBwdSm80INS1_25CollectiveMainloopBwdSm80ILi2ELi2EN4cute5tupleIJNS5_1CILi128EEES8_NS7_ILi64EEEEEENS_10bfloat16_tEfNS_4arch4Sm80ELb0ELb1ELb1ELb1ELb1ELb0ELb0ELb0ELi2ELi4ELi4ELi4ELb0EEENS1_21CollectiveEpilogueBwdISA_SB_SD_Li256ELb1ELb0ELi2EEENS1_19SingleTileSchedulerILb1ELb0ELb0ELi128EEEEEEEEEvNT_6ParamsE$_ZN4cute5tupleIJNS0_IJNS0_IJNS_1CILi1EEENS0_IJS2_NS1_ILi2EEES3_EEEEEES3_NS0_IJS3_S3_EEEEEENS0_IJNS0_IJNS1_ILi0EEENS0_IJS2_NS1_ILi256EEEiEEEEEENS1_ILi2048EEENS0_IJiNS1_ILi4096EEEEEEEEEEEC2ERKS7_RKSF_,@function
        .size           $_ZN7cutlass13device_kernelIN5flash19enable_sm80_to_sm89INS1_16FlashAttnBwdSm80INS1_25CollectiveMainloopBwdSm80ILi2ELi2EN4cute5tupleIJNS5_1CILi128EEES8_NS7_ILi64EEEEEENS_10bfloat16_tEfNS_4arch4Sm80ELb0ELb1ELb1ELb1ELb1ELb0ELb0ELb0ELi2ELi4ELi4ELi4ELb0EEENS1_21CollectiveEpilogueBwdISA_SB_SD_Li256ELb1ELb0ELi2EEENS1_19SingleTileSchedulerILb1ELb0ELb0ELi128EEEEEEEEEvNT_6ParamsE$_ZN4cute5tupleIJNS0_IJNS0_IJNS_1CILi1EEENS0_IJS2_NS1_ILi2EEES3_EEEEEES3_NS0_IJS3_S3_EEEEEENS0_IJNS0_IJNS1_ILi0EEENS0_IJS2_NS1_ILi256EEEiEEEEEENS1_ILi2048EEENS0_IJiNS1_ILi4096EEEEEEEEEEEC2ERKS7_RKSF_,($_ZN7cutlass13device_kernelIN5flash19enable_sm80_to_sm89INS1_16FlashAttnBwdSm80INS1_25CollectiveMainloopBwdSm80ILi2ELi2EN4cute5tupleIJNS5_1CILi128EEES8_NS7_ILi64EEEEEENS_10bfloat16_tEfNS_4arch4Sm80ELb0ELb1ELb1ELb1ELb1ELb0ELb0ELb0ELi2ELi4ELi4ELi4ELb0EEENS1_21CollectiveEpilogueBwdISA_SB_SD_Li256ELb1ELb0ELi2EEENS1_19SingleTileSchedulerILb1ELb0ELb0ELi128EEEEEEEEEvNT_6ParamsE$_ZN4cute5tupleIJNS0_IJNS0_IJNS_1CILi2EEES2_EEENS1_ILi8EEES3_EEENS0_IJNS0_IJNS1_ILi1EEEiEEENS1_ILi1024EEENS0_IJiiEEEEEEEEC2ERKS5_RKSA_ - $_ZN7cutlass13device_kernelIN5flash19enable_sm80_to_sm89INS1_16FlashAttnBwdSm80INS1_25CollectiveMainloopBwdSm80ILi2ELi2EN4cute5tupleIJNS5_1CILi128EEES8_NS7_ILi64EEEEEENS_10bfloat16_tEfNS_4arch4Sm80ELb0ELb1ELb1ELb1ELb1ELb0ELb0ELb0ELi2ELi4ELi4ELi4ELb0EEENS1_21CollectiveEpilogueBwdISA_SB_SD_Li256ELb1ELb0ELi2EEENS1_19SingleTileSchedulerILb1ELb0ELb0ELi128EEEEEEEEEvNT_6ParamsE$_ZN4cute5tupleIJNS0_IJNS0_IJNS_1CILi1EEENS0_IJS2_NS1_ILi2EEES3_EEEEEES3_NS0_IJS3_S3_EEEEEENS0_IJNS0_IJNS1_ILi0EEENS0_IJS2_NS1_ILi256EEEiEEEEEENS1_ILi2048EEENS0_IJiNS1_ILi4096EEEEEEEEEEEC2ERKS7_RKSF_)
$_ZN7cutlass13device_kernelIN5flash19enable_sm80_to_sm89INS1_16FlashAttnBwdSm80INS1_25CollectiveMainloopBwdSm80ILi2ELi2EN4cute5tupleIJNS5_1CILi128EEES8_NS7_ILi64EEEEEENS_10bfloat16_tEfNS_4arch4Sm80ELb0ELb1ELb1ELb1ELb1ELb0ELb0ELb0ELi2ELi4ELi4ELi4ELb0EEENS1_21CollectiveEpilogueBwdISA_SB_SD_Li256ELb1ELb0ELi2EEENS1_19SingleTileSchedulerILb1ELb0ELb0ELi128EEEEEEEEEvNT_6ParamsE$_ZN4cute5tupleIJNS0_IJNS0_IJNS_1CILi1EEENS0_IJS2_NS1_ILi2EEES3_EEEEEES3_NS0_IJS3_S3_EEEEEENS0_IJNS0_IJNS1_ILi0EEENS0_IJS2_NS1_ILi256EEEiEEEEEENS1_ILi2048EEENS0_IJiNS1_ILi4096EEEEEEEEEEEC2ERKS7_RKSF_:
[----:B------:R-:W-:Y:S02]  /*bbd0*/  MOV R6, 0xbbf0 ;  /* 0x0000bbf000067802 */ /* 0x000fe40000000f00 */
[----:B------:R-:W-:Y:S05]  /*bbe0*/  CALL.REL.NOINC `($_ZN7cutlass13device_kernelIN5flash19enable_sm80_to_sm89INS1_16FlashAttnBwdSm80INS1_25CollectiveMainloopBwdSm80ILi2ELi2EN4cute5tupleIJNS5_1CILi128EEES8_NS7_ILi64EEEEEENS_10bfloat16_tEfNS_4arch4Sm80ELb0ELb1ELb1ELb1ELb1ELb0ELb0ELb0ELi2ELi4ELi4ELi4ELb0EEENS1_21CollectiveEpilogueBwdISA_SB_SD_Li256ELb1ELb0ELi2EEENS1_19SingleTileSchedulerILb1ELb0ELb0ELi128EEEEEEEEEvNT_6ParamsE$_ZN4cute3eso3ESOILb1ELb0EJNS_5tupleIJNS2_IJNS_1CILi1EEENS2_IJS4_NS3_ILi2EEES5_EEEEEES5_NS2_IJS5_S5_EEEEEENS2_IJNS2_IJNS3_ILi0EEENS2_IJS4_NS3_ILi256EEEiEEEEEENS3_ILi2048EEENS2_IJiNS3_ILi4096EEEEEEEEEEEC2ERKS9_RKSH_) ;  /* 0xffffdaa000007944 */ /* 0x000fea0003c3ffff */
[----:B-1----:R-:W-:-:S04]  /*bbf0*/  MOV R5, 0x0 ;  /* 0x0000000000057802 */ /* 0x002fc80000000f00 */
[----:B------:R-:W-:Y:S05]  /*bc00*/  RET.REL.NODEC R4 `(_ZN7cutlass13device_kernelIN5flash19enable_sm80_to_sm89INS1_16FlashAttnBwdSm80INS1_25CollectiveMainloopBwdSm80ILi2ELi2EN4cute5tupleIJNS5_1CILi128EEES8_NS7_ILi64EEEEEENS_10bfloat16_tEfNS_4arch4Sm80ELb0ELb1ELb1ELb1ELb1ELb0ELb0ELb0ELi2ELi4ELi4ELi4ELb0EEENS1_21CollectiveEpilogueBwdISA_SB_SD_Li256ELb1ELb0ELi2EEENS1_19SingleTileSchedulerILb1ELb0ELb0ELi128EEEEEEEEEvNT_6ParamsE) ;  /* 0xffff43f004007950 */ /* 0x000fea0003c3ffff */
        .type           $_ZN7cutlass13device_kernelIN5flash19enable_sm80_to_sm89INS1_16FlashAttnBwdSm80INS1_25CollectiveMainloopBwdSm80ILi2ELi2EN4cute5tupleIJNS5_1CILi128EEES8_NS7_ILi64EEEEEENS_10bfloat16_tEfNS_4arch4Sm80ELb0ELb1ELb1ELb1ELb1ELb0ELb0ELb0ELi2ELi4ELi4ELi4ELb0EEENS1_21CollectiveEpilogueBwdISA_SB_SD_Li256ELb1ELb0ELi2EEENS1_19SingleTileSchedulerILb1ELb0ELb0ELi128EEEEEEEEEvNT_6ParamsE$_ZN4cute5tupleIJNS0_IJNS0_IJNS_1CILi2EEES2_EEENS1_ILi8EEES3_EEENS0_IJNS0_IJNS1_ILi1EEEiEEENS1_ILi1024EEENS0_IJiiEEEEEEEEC2ERKS5_RKSA_,@function
        .size           $_ZN7cutlass13device_kernelIN5flash19enable_sm80_to_sm89INS1_16FlashAttnBwdSm80INS1_25CollectiveMainloopBwdSm80ILi2ELi2EN4cute5tupleIJNS5_1CILi128EEES8_NS7_ILi64EEEEEENS_10bfloat16_tEfNS_4arch4Sm80ELb0ELb1ELb1ELb1ELb1ELb0ELb0ELb0ELi2ELi4ELi4ELi4ELb0EEENS1_21CollectiveEpilogueBwdISA_SB_SD_Li256ELb1ELb0ELi2EEENS1_19SingleTileSchedulerILb1ELb0ELb0ELi128EEEEEEEEEvNT_6ParamsE$_ZN4cute5tupleIJNS0_IJNS0_IJNS_1CILi2EEES2_EEENS1_ILi8EEES3_EEENS0_IJNS0_IJNS1_ILi1EEEiEEENS1_ILi1024EEENS0_IJiiEEEEEEEEC2ERKS5_RKSA_,($_ZN7cutlass13device_kernelIN5flash19enable_sm80_to_sm89INS1_16FlashAttnBwdSm80INS1_25CollectiveMainloopBwdSm80ILi2ELi2EN4cute5tupleIJNS5_1CILi128EEES8_NS7_ILi64EEEEEENS_10bfloat16_tEfNS_4arch4Sm80ELb0ELb1ELb1ELb1ELb1ELb0ELb0ELb0ELi2ELi4ELi4ELi4ELb0EEENS1_21CollectiveEpilogueBwdISA_SB_SD_Li256ELb1ELb0ELi2EEENS1_19SingleTileSchedulerILb1ELb0ELb0ELi128EEEEEEEEEvNT_6ParamsE$_ZN4cute5tupleIJNS0_IJNS0_IJNS_1CILi2EEES2_EEES2_EEENS0_IJNS0_IJiiEEENS1_ILi8192EEEEEEEEC2ERKS4_RKS7_ - $_ZN7cutlass13device_kernelIN5flash19enable_sm80_to_sm89INS1_16FlashAttnBwdSm80INS1_25CollectiveMainloopBwdSm80ILi2ELi2EN4cute5tupleIJNS5_1CILi128EEES8_NS7_ILi64EEEEEENS_10bfloat16_tEfNS_4arch4Sm80ELb0ELb1ELb1ELb1ELb1ELb0ELb0ELb0ELi2ELi4ELi4ELi4ELb0EEENS1_21CollectiveEpilogueBwdISA_SB_SD_Li256ELb1ELb0ELi2EEENS1_19SingleTileSchedulerILb1ELb0ELb0ELi128EEEEEEEEEvNT_6ParamsE$_ZN4cute5tupleIJNS0_IJNS0_IJNS_1CILi2EEES2_EEENS1_ILi8EEES3_EEENS0_IJNS0_IJNS1_ILi1EEEiEEENS1_ILi1024EEENS0_IJiiEEEEEEEEC2ERKS5_RKSA_)
$_ZN7cutlass13device_kernelIN5flash19enable_sm80_to_sm89INS1_16FlashAttnBwdSm80INS1_25CollectiveMainloopBwdSm80ILi2ELi2EN4cute5tupleIJNS5_1CILi128EEES8_NS7_ILi64EEEEEENS_10bfloat16_tEfNS_4arch4Sm80ELb0ELb1ELb1ELb1ELb1ELb0ELb0ELb0ELi2ELi4ELi4ELi4ELb0EEENS1_21CollectiveEpilogueBwdISA_SB_SD_Li256ELb1ELb0ELi2EEENS1_19SingleTileSchedulerILb1ELb0ELb0ELi128EEEEEEEEEvNT_6ParamsE$_ZN4cute5tupleIJNS0_IJNS0_IJNS_1CILi2EEES2_EEENS1_ILi8EEES3_EEENS0_IJNS0_IJNS1_ILi1EEEiEEENS1_ILi1024EEENS0_IJiiEEEEEEEEC2ERKS5_RKSA_:
[----:B------:R-:W-:Y:S02]  /*bc10*/  MOV R8, 0xbc30 ;  /* 0x0000bc3000087802 */ /* 0x000fe40000000f00 */
[----:B------:R-:W-:Y:S05]  /*bc20*/  CALL.REL.NOINC `($_ZN7cutlass13device_kernelIN5flash19enable_sm80_to_sm89INS1_16FlashAttnBwdSm80INS1_25CollectiveMainloopBwdSm80ILi2ELi2EN4cute5tupleIJNS5_1CILi128EEES8_NS7_ILi64EEEEEENS_10bfloat16_tEfNS_4arch4Sm80ELb0ELb1ELb1ELb1ELb1ELb0ELb0ELb0ELi2ELi4ELi4ELi4ELb0EEENS1_21CollectiveEpilogueBwdISA_SB_SD_Li256ELb1ELb0ELi2EEENS1_19SingleTileSchedulerILb1ELb0ELb0ELi128EEEEEEEEEvNT_6ParamsE$_ZN4cute3eso3ESOILb1ELb0EJNS_5tupleIJNS2_IJNS_1CILi2EEES4_EEENS3_ILi8EEES5_EEENS2_IJNS2_IJNS3_ILi1EEEiEEENS3_ILi1024EEENS2_IJiiEEEEEEEEC2ERKS7_RKSC_) ;  /* 0xffffdb3000007944 */ /* 0x000fea0003c3ffff */
[----:B------:R-:W-:-:S04]  /*bc30*/  MOV R7, 0x0 ;  /* 0x0000000000077802 */ /* 0x000fc80000000f00 */
[----:B------:R-:W-:Y:S05]  /*bc40*/  RET.REL.NODEC R6 `(_ZN7cutlass13device_kernelIN5flash19enable_sm80_to_sm89INS1_16FlashAttnBwdSm80INS1_25CollectiveMainloopBwdSm80ILi2ELi2EN4cute5tupleIJNS5_1CILi128EEES8_NS7_ILi64EEEEEENS_10bfloat16_tEfNS_4arch4Sm80ELb0ELb1ELb1ELb1ELb1ELb0ELb0ELb0ELi2ELi4ELi4ELi4ELb0EEENS1_21CollectiveEpilogueBwdISA_SB_SD_Li256ELb1ELb0ELi2EEENS1_19SingleTileSchedulerILb1ELb0ELb0ELi128EEEEEEEEEvNT_6ParamsE) ;  /* 0xffff43b006007950 */ /* 0x000fea0003c3ffff */
        .type           $_ZN7cutlass13device_kernelIN5flash19enable_sm80_to_sm89INS1_16FlashAttnBwdSm80INS1_25CollectiveMainloopBwdSm80ILi2ELi2EN4cute5tupleIJNS5_1CILi128EEES8_NS7_ILi64EEEEEENS_10bfloat16_tEfNS_4arch4Sm80ELb0ELb1ELb1ELb1ELb1ELb0ELb0ELb0ELi2ELi4ELi4ELi4ELb0EEENS1_21CollectiveEpilogueBwdISA_SB_SD_Li256ELb1ELb0ELi2EEENS1_19SingleTileSchedulerILb1ELb0ELb0ELi128EEEEEEEEEvNT_6ParamsE$_ZN4cute5tupleIJNS0_IJNS0_IJNS_1CILi2EEES2_EEES2_EEENS0_IJNS0_IJiiEEENS1_ILi8192EEEEEEEEC2ERKS4_RKS7_,@function
        .size           $_ZN7cutlass13device_kernelIN5flash19enable_sm80_to_sm89INS1_16FlashAttnBwdSm80INS1_25CollectiveMainloopBwdSm80ILi2ELi2EN4cute5tupleIJNS5_1CILi128EEES8_NS7_ILi64EEEEEENS_10bfloat16_tEfNS_4arch4Sm80ELb0ELb1ELb1ELb1ELb1ELb0ELb0ELb0ELi2ELi4ELi4ELi4ELb0EEENS1_21CollectiveEpilogueBwdISA_SB_SD_Li256ELb1ELb0ELi2EEENS1_19SingleTileSchedulerILb1ELb0ELb0ELi128EEEEEEEEEvNT_6ParamsE$_ZN4cute5tupleIJNS0_IJNS0_IJNS_1CILi2EEES2_EEES2_EEENS0_IJNS0_IJiiEEENS1_ILi8192EEEEEEEEC2ERKS4_RKS7_,($_ZN7cutlass13device_kernelIN5flash19enable_sm80_to_sm89INS1_16FlashAttnBwdSm80INS1_25CollectiveMainloopBwdSm80ILi2ELi2EN4cute5tupleIJNS5_1CILi128EEES8_NS7_ILi64EEEEEENS_10bfloat16_tEfNS_4arch4Sm80ELb0ELb1ELb1ELb1ELb1ELb0ELb0ELb0ELi2ELi4ELi4ELi4ELb0EEENS1_21CollectiveEpilogueBwdISA_SB_SD_Li256ELb1ELb0ELi2EEENS1_19SingleTileSchedulerILb1ELb0ELb0ELi128EEEEEEEEEvNT_6ParamsE$_ZN4cute5tupleIJNS0_IJNS0_IJNS_1CILi2EEES2_EEES3_NS1_ILi8EEEEEENS0_IJNS0_IJiNS1_ILi512EEEEEENS0_IJiiEEENS1_ILi1024EEEEEEEEC2ERKS5_RKSA_ - $_ZN7cutlass13device_kernelIN5flash19enable_sm80_to_sm89INS1_16FlashAttnBwdSm80INS1_25CollectiveMainloopBwdSm80ILi2ELi2EN4cute5tupleIJNS5_1CILi128EEES8_NS7_ILi64EEEEEENS_10bfloat16_tEfNS_4arch4Sm80ELb0ELb1ELb1ELb1ELb1ELb0ELb0ELb0ELi2ELi4ELi4ELi4ELb0EEENS1_21CollectiveEpilogueBwdISA_SB_SD_Li256ELb1ELb0ELi2EEENS1_19SingleTileSchedulerILb1ELb0ELb0ELi128EEEEEEEEEvNT_6ParamsE$_ZN4cute5tupleIJNS0_IJNS0_IJNS_1CILi2EEES2_EEES2_EEENS0_IJNS0_IJiiEEENS1_ILi8192EEEEEEEEC2ERKS4_RKS7_)
$_ZN7cutlass13device_kernelIN5flash19enable_sm80_to_sm89INS1_16FlashAttnBwdSm80INS1_25CollectiveMainloopBwdSm80ILi2ELi2EN4cute5tupleIJNS5_1CILi128EEES8_NS7_ILi64EEEEEENS_10bfloat16_tEfNS_4arch4Sm80ELb0ELb1ELb1ELb1ELb1ELb0ELb0ELb0ELi2ELi4ELi4ELi4ELb0EEENS1_21CollectiveEpilogueBwdISA_SB_SD_Li256ELb1ELb0ELi2EEENS1_19SingleTileSchedulerILb1ELb0ELb0ELi128EEEEEEEEEvNT_6ParamsE$_ZN4cute5tupleIJNS0_IJNS0_IJNS_1CILi2EEES2_EEES2_EEENS0_IJNS0_IJiiEEENS1_ILi8192EEEEEEEEC2ERKS4_RKS7_:
[----:B------:R-:W-:Y:S02]  /*bc50*/  MOV R6, 0xbc70 ;  /* 0x0000bc7000067802 */ /* 0x000fe40000000f00 */
[----:B------:R-:W-:Y:S05]  /*bc60*/  CALL.REL.NOINC `($_ZN7cutlass13device_kernelIN5flash19enable_sm80_to_sm89INS1_16FlashAttnBwdSm80INS1_25CollectiveMainloopBwdSm80ILi2ELi2EN4cute5tupleIJNS5_1CILi128EEES8_NS7_ILi64EEEEEENS_10bfloat16_tEfNS_4arch4Sm80ELb0ELb1ELb1ELb1ELb1ELb0ELb0ELb0ELi2ELi4ELi4ELi4ELb0EEENS1_21CollectiveEpilogueBwdISA_SB_SD_Li256ELb1ELb0ELi2EEENS1_19SingleTileSchedulerILb1ELb0ELb0ELi128EEEEEEEEEvNT_6ParamsE$_ZN4cute3eso3ESOILb1ELb0EJNS_5tupleIJNS2_IJNS_1CILi2EEES4_EEES4_EEENS2_IJNS2_IJiiEEENS3_ILi8192EEEEEEEEC2ERKS6_RKS9_) ;  /* 0xffffdb6000007944 */ /* 0x000fea0003c3ffff */
[----:B-1----:R-:W-:Y:S02]  /*bc70*/  MOV R2, R8 ;  /* 0x0000000800027202 */ /* 0x002fe40000000f00 */
[----:B------:R-:W-:-:S04]  /*bc80*/  MOV R3, 0x0 ;  /* 0x0000000000037802 */ /* 0x000fc80000000f00 */
[----:B------:R-:W-:Y:S05]  /*bc90*/  RET.REL.NODEC R2 `(_ZN7cutlass13device_kernelIN5flash19enable_sm80_to_sm89INS1_16FlashAttnBwdSm80INS1_25CollectiveMainloopBwdSm80ILi2ELi2EN4cute5tupleIJNS5_1CILi128EEES8_NS7_ILi64EEEEEENS_10bfloat16_tEfNS_4arch4Sm80ELb0ELb1ELb1ELb1ELb1ELb0ELb0ELb0ELi2ELi4ELi4ELi4ELb0EEENS1_21CollectiveEpilogueBwdISA_SB_SD_Li256ELb1ELb0ELi2EEENS1_19SingleTileSchedulerILb1ELb0ELb0ELi128EEEEEEEEEvNT_6ParamsE) ;  /* 0xffff436002007950 */ /* 0x000fea0003c3ffff */
        .type           $_ZN7cutlass13device_kernelIN5flash19enable_sm80_to_sm89INS1_16FlashAttnBwdSm80INS1_25CollectiveMainloopBwdSm80ILi2ELi2EN4cute5tupleIJNS5_1CILi128EEES8_NS7_ILi64EEEEEENS_10bfloat16_tEfNS_4arch4Sm80ELb0ELb1ELb1ELb1ELb1ELb0ELb0ELb0ELi2ELi4ELi4ELi4ELb0EEENS1_21CollectiveEpilogueBwdISA_SB_SD_Li256ELb1ELb0ELi2EEENS1_19SingleTileSchedulerILb1ELb0ELb0ELi128EEEEEEEEEvNT_6ParamsE$_ZN4cute5tupleIJNS0_IJNS0_IJNS_1CILi2EEES2_EEES3_NS1_ILi8EEEEEENS0_IJNS0_IJiNS1_ILi512EEEEEENS0_IJiiEEENS1_ILi1024EEEEEEEEC2ERKS5_RKSA_,@function
        .size           $_ZN7cutlass13device_kernelIN5flash19enable_sm80_to_sm89INS1_16FlashAttnBwdSm80INS1_25CollectiveMainloopBwdSm80ILi2ELi2EN4cute5tupleIJNS5_1CILi128EEES8_NS7_ILi64EEEEEENS_10bfloat16_tEfNS_4arch4Sm80ELb0ELb1ELb1ELb1ELb1ELb0ELb0ELb0ELi2ELi4ELi4ELi4ELb0EEENS1_21CollectiveEpilogueBwdISA_SB_SD_Li256ELb1ELb0ELi2EEENS1_19SingleTileSchedulerILb1ELb0ELb0ELi128EEEEEEEEEvNT_6ParamsE$_ZN4cute5tupleIJNS0_IJNS0_IJNS_1CILi2EEES2_EEES3_NS1_ILi8EEEEEENS0_IJNS0_IJiNS1_ILi512EEEEEENS0_IJiiEEENS1_ILi1024EEEEEEEEC2ERKS5_RKSA_,($_ZN7cutlass13device_kernelIN5flash19enable_sm80_to_sm89INS1_16FlashAttnBwdSm80INS1_25CollectiveMainloopBwdSm80ILi2ELi2EN4cute5tupleIJNS5_1CILi128EEES8_NS7_ILi64EEEEEENS_10bfloat16_tEfNS_4arch4Sm80ELb0ELb1ELb1ELb1ELb1ELb0ELb0ELb0ELi2ELi4ELi4ELi4ELb0EEENS1_21CollectiveEpilogueBwdISA_SB_SD_Li256ELb1ELb0ELi2EEENS1_19SingleTileSchedulerILb1ELb0ELb0ELi128EEEEEEEEEvNT_6ParamsE$_ZN4cute5tupleIJNS0_IJNS0_IJNS_1CILi2EEES2_S2_EEES2_NS0_IJNS0_IJS2_S2_EEES2_EEEEEENS0_IJNS0_IJNS1_ILi1EEENS1_ILi512EEEiEEENS1_ILi4096EEENS0_IJNS0_IJiiEEENS1_ILi8192EEEEEEEEEEEC2ERKS6_RKSE_ - $_ZN7cutlass13device_kernelIN5flash19enable_sm80_to_sm89INS1_16FlashAttnBwdSm80INS1_25CollectiveMainloopBwdSm80ILi2ELi2EN4cute5tupleIJNS5_1CILi128EEES8_NS7_ILi64EEEEEENS_10bfloat16_tEfNS_4arch4Sm80ELb0ELb1ELb1ELb1ELb1ELb0ELb0ELb0ELi2ELi4ELi4ELi4ELb0EEENS1_21CollectiveEpilogueBwdISA_SB_SD_Li256ELb1ELb0ELi2EEENS1_19SingleTileSchedulerILb1ELb0ELb0ELi128EEEEEEEEEvNT_6ParamsE$_ZN4cute5tupleIJNS0_IJNS0_IJNS_1CILi2EEES2_EEES3_NS1_ILi8EEEEEENS0_IJNS0_IJiNS1_ILi512EEEEEENS0_IJiiEEENS1_ILi1024EEEEEEEEC2ERKS5_RKSA_)
$_ZN7cutlass13device_kernelIN5flash19enable_sm80_to_sm89INS1_16FlashAttnBwdSm80INS1_25CollectiveMainloopBwdSm80ILi2ELi2EN4cute5tupleIJNS5_1CILi128EEES8_NS7_ILi64EEEEEENS_10bfloat16_tEfNS_4arch4Sm80ELb0ELb1ELb1ELb1ELb1ELb0ELb0ELb0ELi2ELi4ELi4ELi4ELb0EEENS1_21CollectiveEpilogueBwdISA_SB_SD_Li256ELb1ELb0ELi2EEENS1_19SingleTileSchedulerILb1ELb0ELb0ELi128EEEEEEEEEvNT_6ParamsE$_ZN4cute5tupleIJNS0_IJNS0_IJNS_1CILi2EEES2_EEES3_NS1_ILi8EEEEEENS0_IJNS0_IJiNS1_ILi512EEEEEENS0_IJiiEEENS1_ILi1024EEEEEEEEC2ERKS5_RKSA_:
[----:B------:R-:W-:Y:S02]  /*bca0*/  MOV R8, 0xbcc0 ;  /* 0x0000bcc000087802 */ /* 0x000fe40000000f00 */
[----:B------:R-:W-:Y:S05]  /*bcb0*/  CALL.REL.NOINC `($_ZN7cutlass13device_kernelIN5flash19enable_sm80_to_sm89INS1_16FlashAttnBwdSm80INS1_25CollectiveMainloopBwdSm80ILi2ELi2EN4cute5tupleIJNS5_1CILi128EEES8_NS7_ILi64EEEEEENS_10bfloat16_tEfNS_4arch4Sm80ELb0ELb1ELb1ELb1ELb1ELb0ELb0ELb0ELi2ELi4ELi4ELi4ELb0EEENS1_21CollectiveEpilogueBwdISA_SB_SD_Li256ELb1ELb0ELi2EEENS1_19SingleTileSchedulerILb1ELb0ELb0ELi128EEEEEEEEEvNT_6ParamsE$_ZN4cute3eso3ESOILb1ELb0EJNS_5tupleIJNS2_IJNS_1CILi2EEES4_EEES5_NS3_ILi8EEEEEENS2_IJNS2_IJiNS3_ILi512EEEEEENS2_IJiiEEENS3_ILi1024EEEEEEEEC2ERKS7_RKSC_) ;  /* 0xffffdb7000007944 */ /* 0x000fea0003c3ffff */
[----:B------:R-:W-:-:S04]  /*bcc0*/  MOV R7, 0x0 ;  /* 0x0000000000077802 */ /* 0x000fc80000000f00 */
[----:B------:R-:W-:Y:S05]  /*bcd0*/  RET.REL.NODEC R6 `(_ZN7cutlass13device_kernelIN5flash19enable_sm80_to_sm89INS1_16FlashAttnBwdSm80INS1_25CollectiveMainloopBwdSm80ILi2ELi2EN4cute5tupleIJNS5_1CILi128EEES8_NS7_ILi64EEEEEENS_10bfloat16_tEfNS_4arch4Sm80ELb0ELb1ELb1ELb1ELb1ELb0ELb0ELb0ELi2ELi4ELi4ELi4ELb0EEENS1_21CollectiveEpilogueBwdISA_SB_SD_Li256ELb1ELb0ELi2EEENS1_19SingleTileSchedulerILb1ELb0ELb0ELi128EEEEEEEEEvNT_6ParamsE) ;  /* 0xffff432006007950 */ /* 0x000fea0003c3ffff */
        .type           $_ZN7cutlass13device_kernelIN5flash19enable_sm80_to_sm89INS1_16FlashAttnBwdSm80INS1_25CollectiveMainloopBwdSm80ILi2ELi2EN4cute5tupleIJNS5_1CILi128EEES8_NS7_ILi64EEEEEENS_10bfloat16_tEfNS_4arch4Sm80ELb0ELb1ELb1ELb1ELb1ELb0ELb0ELb0ELi2ELi4ELi4ELi4ELb0EEENS1_21CollectiveEpilogueBwdISA_SB_SD_Li256ELb1ELb0ELi2EEENS1_19SingleTileSchedulerILb1ELb0ELb0ELi128EEEEEEEEEvNT_6ParamsE$_ZN4cute5tupleIJNS0_IJNS0_IJNS_1CILi2EEES2_S2_EEES2_NS0_IJNS0_IJS2_S2_EEES2_EEEEEENS0_IJNS0_IJNS1_ILi1EEENS1_ILi512EEEiEEENS1_ILi4096EEENS0_IJNS0_IJiiEEENS1_ILi8192EEEEEEEEEEEC2ERKS6_RKSE_,@function
        .size           $_ZN7cutlass13device_kernelIN5flash19enable_sm80_to_sm89INS1_16FlashAttnBwdSm80INS1_25CollectiveMainloopBwdSm80ILi2ELi2EN4cute5tupleIJNS5_1CILi128EEES8_NS7_ILi64EEEEEENS_10bfloat16_tEfNS_4arch4Sm80ELb0ELb1ELb1ELb1ELb1ELb0ELb0ELb0ELi2ELi4ELi4ELi4ELb0EEENS1_21CollectiveEpilogueBwdISA_SB_SD_Li256ELb1ELb0ELi2EEENS1_19SingleTileSchedulerILb1ELb0ELb0ELi128EEEEEEEEEvNT_6ParamsE$_ZN4cute5tupleIJNS0_IJNS0_IJNS_1CILi2EEES2_S2_EEES2_NS0_IJNS0_IJS2_S2_EEES2_EEEEEENS0_IJNS0_IJNS1_ILi1EEENS1_ILi512EEEiEEENS1_ILi4096EEENS0_IJNS0_IJiiEEENS1_ILi8192EEEEEEEEEEEC2ERKS6_RKSE_,($_ZN7cutlass13device_kernelIN5flash19enable_sm80_to_sm89INS1_16FlashAttnBwdSm80INS1_25CollectiveMainloopBwdSm80ILi2ELi2EN4cute5tupleIJNS5_1CILi128EEES8_NS7_ILi64EEEEEENS_10bfloat16_tEfNS_4arch4Sm80ELb0ELb1ELb1ELb1ELb1ELb0ELb0ELb0ELi2ELi4ELi4ELi4ELb0EEENS1_21CollectiveEpilogueBwdISA_SB_SD_Li256ELb1ELb0ELi2EEENS1_19SingleTileSchedulerILb1ELb0ELb0ELi128EEEEEEEEEvNT_6ParamsE$_ZN4cute5tupleIJNS0_IJNS0_IJNS_1CILi2EEES2_S2_EEES2_NS0_IJS2_S2_EEEEEENS0_IJNS0_IJNS1_ILi1EEENS1_ILi512EEEiEEENS1_ILi4096EEENS0_IJiiEEEEEEEEC2ERKS5_RKSB_ - $_ZN7cutlass13device_kernelIN5flash19enable_sm80_to_sm89INS1_16FlashAttnBwdSm80INS1_25CollectiveMainloopBwdSm80ILi2ELi2EN4cute5tupleIJNS5_1CILi128EEES8_NS7_ILi64EEEEEENS_10bfloat16_tEfNS_4arch4Sm80ELb0ELb1ELb1ELb1ELb1ELb0ELb0ELb0ELi2ELi4ELi4ELi4ELb0EEENS1_21CollectiveEpilogueBwdISA_SB_SD_Li256ELb1ELb0ELi2EEENS1_19SingleTileSchedulerILb1ELb0ELb0ELi128EEEEEEEEEvNT_6ParamsE$_ZN4cute5tupleIJNS0_IJNS0_IJNS_1CILi2EEES2_S2_EEES2_NS0_IJNS0_IJS2_S2_EEES2_EEEEEENS0_IJNS0_IJNS1_ILi1EEENS1_ILi512EEEiEEENS1_ILi4096EEENS0_IJNS0_IJiiEEENS1_ILi8192EEEEEEEEEEEC2ERKS6_RKSE_)
$_ZN7cutlass13device_kernelIN5flash19enable_sm80_to_sm89INS1_16FlashAttnBwdSm80INS1_25CollectiveMainloopBwdSm80ILi2ELi2EN4cute5tupleIJNS5_1CILi128EEES8_NS7_ILi64EEEEEENS_10bfloat16_tEfNS_4arch4Sm80ELb0ELb1ELb1ELb1ELb1ELb0ELb0ELb0ELi2ELi4ELi4ELi4ELb0EEENS1_21CollectiveEpilogueBwdISA_SB_SD_Li256ELb1ELb0ELi2EEENS1_19SingleTileSchedulerILb1ELb0ELb0ELi128EEEEEEEEEvNT_6ParamsE$_ZN4cute5tupleIJNS0_IJNS0_IJNS_1CILi2EEES2_S2_EEES2_NS0_IJNS0_IJS2_S2_EEES2_EEEEEENS0_IJNS0_IJNS1_ILi1EEENS1_ILi512EEEiEEENS1_ILi4096EEENS0_IJNS0_IJiiEEENS1_ILi8192EEEEEEEEEEEC2ERKS6_RKSE_:
[----:B------:R-:W-:Y:S02]  /*bce0*/  MOV R8, 0xbd00 ;  /* 0x0000bd0000087802 */ /* 0x000fe40000000f00 */
[----:B------:R-:W-:Y:S05]  /*bcf0*/  CALL.REL.NOINC `($_ZN7cutlass13device_kernelIN5flash19enable_sm80_to_sm89INS1_16FlashAttnBwdSm80INS1_25CollectiveMainloopBwdSm80ILi2ELi2EN4cute5tupleIJNS5_1CILi128EEES8_NS7_ILi64EEEEEENS_10bfloat16_tEfNS_4arch4Sm80ELb0ELb1ELb1ELb1ELb1ELb0ELb0ELb0ELi2ELi4ELi4ELi4ELb0EEENS1_21CollectiveEpilogueBwdISA_SB_SD_Li256ELb1ELb0ELi2EEENS1_19SingleTileSchedulerILb1ELb0ELb0ELi128EEEEEEEEEvNT_6ParamsE$_ZN4cute3eso3ESOILb1ELb0EJNS_5tupleIJNS2_IJNS_1CILi2EEES4_S4_EEES4_NS2_IJNS2_IJS4_S4_EEES4_EEEEEENS2_IJNS2_IJNS3_ILi1EEENS3_ILi512EEEiEEENS3_ILi4096EEENS2_IJNS2_IJiiEEENS3_ILi8192EEEEEEEEEEEC2ERKS8_RKSG_) ;  /* 0xffffdba000007944 */ /* 0x000fea0003c3ffff */
[----:B------:R-:W-:-:S04]  /*bd00*/  MOV R7, 0x0 ;  /* 0x0000000000077802 */ /* 0x000fc80000000f00 */
[----:B------:R-:W-:Y:S05]  /*bd10*/  RET.REL.NODEC R6 `(_ZN7cutlass13device_kernelIN5flash19enable_sm80_to_sm89INS1_16FlashAttnBwdSm80INS1_25CollectiveMainloopBwdSm80ILi2ELi2EN4cute5tupleIJNS5_1CILi128EEES8_NS7_ILi64EEEEEENS_10bfloat16_tEfNS_4arch4Sm80ELb0ELb1ELb1ELb1ELb1ELb0ELb0ELb0ELi2ELi4ELi4ELi4ELb0EEENS1_21CollectiveEpilogueBwdISA_SB_SD_Li256ELb1ELb0ELi2EEENS1_19SingleTileSchedulerILb1ELb0ELb0ELi128EEEEEEEEEvNT_6ParamsE) ;  /* 0xffff42e006007950 */ /* 0x000fea0003c3ffff */
        .type           $_ZN7cutlass13device_kernelIN5flash19enable_sm80_to_sm89INS1_16FlashAttnBwdSm80INS1_25CollectiveMainloopBwdSm80ILi2ELi2EN4cute5tupleIJNS5_1CILi128EEES8_NS7_ILi64EEEEEENS_10bfloat16_tEfNS_4arch4Sm80ELb0ELb1ELb1ELb1ELb1ELb0ELb0ELb0ELi2ELi4ELi4ELi4ELb0EEENS1_21CollectiveEpilogueBwdISA_SB_SD_Li256ELb1ELb0ELi2EEENS1_19SingleTileSchedulerILb1ELb0ELb0ELi128EEEEEEEEEvNT_6ParamsE$_ZN4cute5tupleIJNS0_IJNS0_IJNS_1CILi2EEES2_S2_EEES2_NS0_IJS2_S2_EEEEEENS0_IJNS0_IJNS1_ILi1EEENS1_ILi512EEEiEEENS1_ILi4096EEENS0_IJiiEEEEEEEEC2ERKS5_RKSB_,@function
        .size           $_ZN7cutlass13device_kernelIN5flash19enable_sm80_to_sm89INS1_16FlashAttnBwdSm80INS1_25CollectiveMainloopBwdSm80ILi2ELi2EN4cute5tupleIJNS5_1CILi128EEES8_NS7_ILi64EEEEEENS_10bfloat16_tEfNS_4arch4Sm80ELb0ELb1ELb1ELb1ELb1ELb0ELb0ELb0ELi2ELi4ELi4ELi4ELb0EEENS1_21CollectiveEpilogueBwdISA_SB_SD_Li256ELb1ELb0ELi2EEENS1_19SingleTileSchedulerILb1ELb0ELb0ELi128EEEEEEEEEvNT_6ParamsE$_ZN4cute5tupleIJNS0_IJNS0_IJNS_1CILi2EEES2_S2_EEES2_NS0_IJS2_S2_EEEEEENS0_IJNS0_IJNS1_ILi1EEENS1_ILi512EEEiEEENS1_ILi4096EEENS0_IJiiEEEEEEEEC2ERKS5_RKSB_,($_ZN7cutlass13device_kernelIN5flash19enable_sm80_to_sm89INS1_16FlashAttnBwdSm80INS1_25CollectiveMainloopBwdSm80ILi2ELi2EN4cute5tupleIJNS5_1CILi128EEES8_NS7_ILi64EEEEEENS_10bfloat16_tEfNS_4arch4Sm80ELb0ELb1ELb1ELb1ELb1ELb0ELb0ELb0ELi2ELi4ELi4ELi4ELb0EEENS1_21CollectiveEpilogueBwdISA_SB_SD_Li256ELb1ELb0ELi2EEENS1_19SingleTileSchedulerILb1ELb0ELb0ELi128EEEEEEEEEvNT_6ParamsE$_ZN4cute5tupleIJNS0_IJNS0_IJNS_1CILi8EEENS1_ILi1EEEEEENS0_IJNS1_ILi2EEEEEEEEENS0_IJNS0_IJS3_NS1_ILi0EEEEEENS0_IJiEEEEEEEEC2ERKS7_RKSB_ - $_ZN7cutlass13device_kernelIN5flash19enable_sm80_to_sm89INS1_16FlashAttnBwdSm80INS1_25CollectiveMainloopBwdSm80ILi2ELi2EN4cute5tupleIJNS5_1CILi128EEES8_NS7_ILi64EEEEEENS_10bfloat16_tEfNS_4arch4Sm80ELb0ELb1ELb1ELb1ELb1ELb0ELb0ELb0ELi2ELi4ELi4ELi4ELb0EEENS1_21CollectiveEpilogueBwdISA_SB_SD_Li256ELb1ELb0ELi2EEENS1_19SingleTileSchedulerILb1ELb0ELb0ELi128EEEEEEEEEvNT_6ParamsE$_ZN4cute5tupleIJNS0_IJNS0_IJNS_1CILi2EEES2_S2_EEES2_NS0_IJS2_S2_EEEEEENS0_IJNS0_IJNS1_ILi1EEENS1_ILi512EEEiEEENS1_ILi4096EEENS0_IJiiEEEEEEEEC2ERKS5_RKSB_)
$_ZN7cutlass13device_kernelIN5flash19enable_sm80_to_sm89INS1_16FlashAttnBwdSm80INS1_25CollectiveMainloopBwdSm80ILi2ELi2EN4cute5tupleIJNS5_1CILi128EEES8_NS7_ILi64EEEEEENS_10bfloat16_tEfNS_4arch4Sm80ELb0ELb1ELb1ELb1ELb1ELb0ELb0ELb0ELi2ELi4ELi4ELi4ELb0EEENS1_21CollectiveEpilogueBwdISA_SB_SD_Li256ELb1ELb0ELi2EEENS1_19SingleTileSchedulerILb1ELb0ELb0ELi128EEEEEEEEEvNT_6ParamsE$_ZN4cute5tupleIJNS0_IJNS0_IJNS_1CILi2EEES2_S2_EEES2_NS0_IJS2_S2_EEEEEENS0_IJNS0_IJNS1_ILi1EEENS1_ILi512EEEiEEENS1_ILi4096EEENS0_IJiiEEEEEEEEC2ERKS5_RKSB_:
[----:B------:R-:W-:Y:S02]  /*bd20*/  MOV R8, 0xbd40 ;  /* 0x0000bd4000087802 */ /* 0x000fe40000000f00 */
[----:B------:R-:W-:Y:S05]  /*bd30*/  CALL.REL.NOINC `($_ZN7cutlass13device_kernelIN5flash19enable_sm80_to_sm89INS1_16FlashAttnBwdSm80INS1_25CollectiveMainloopBwdSm80ILi2ELi2EN4cute5tupleIJNS5_1CILi128EEES8_NS7_ILi64EEEEEENS_10bfloat16_tEfNS_4arch4Sm80ELb0ELb1ELb1ELb1ELb1ELb0ELb0ELb0ELi2ELi4ELi4ELi4ELb0EEENS1_21CollectiveEpilogueBwdISA_SB_SD_Li256ELb1ELb0ELi2EEENS1_19SingleTileSchedulerILb1ELb0ELb0ELi128EEEEEEEEEvNT_6ParamsE$_ZN4cute3eso3ESOILb1ELb0EJNS_5tupleIJNS2_IJNS_1CILi2EEES4_S4_EEES4_NS2_IJS4_S4_EEEEEENS2_IJNS2_IJNS3_ILi1EEENS3_ILi512EEEiEEENS3_ILi4096EEENS2_IJiiEEEEEEEEC2ERKS7_RKSD_) ;  /* 0xffffdbd000007944 */ /* 0x000fea0003c3ffff */
[----:B------:R-:W-:-:S04]  /*bd40*/  MOV R7, 0x0 ;  /* 0x0000000000077802 */ /* 0x000fc80000000f00 */
[----:B------:R-:W-:Y:S05]  /*bd50*/  RET.REL.NODEC R6 `(_ZN7cutlass13device_kernelIN5flash19enable_sm80_to_sm89INS1_16FlashAttnBwdSm80INS1_25CollectiveMainloopBwdSm80ILi2ELi2EN4cute5tupleIJNS5_1CILi128EEES8_NS7_ILi64EEEEEENS_10bfloat16_tEfNS_4arch4Sm80ELb0ELb1ELb1ELb1ELb1ELb0ELb0ELb0ELi2ELi4ELi4ELi4ELb0EEENS1_21CollectiveEpilogueBwdISA_SB_SD_Li256ELb1ELb0ELi2EEENS1_19SingleTileSchedulerILb1ELb0ELb0ELi128EEEEEEEEEvNT_6ParamsE) ;  /* 0xffff42a006007950 */ /* 0x000fea0003c3ffff */
        .type           $_ZN7cutlass13device_kernelIN5flash19enable_sm80_to_sm89INS1_16FlashAttnBwdSm80INS1_25CollectiveMainloopBwdSm80ILi2ELi2EN4cute5tupleIJNS5_1CILi128EEES8_NS7_ILi64EEEEEENS_10bfloat16_tEfNS_4arch4Sm80ELb0ELb1ELb1ELb1ELb1ELb0ELb0ELb0ELi2ELi4ELi4ELi4ELb0EEENS1_21CollectiveEpilogueBwdISA_SB_SD_Li256ELb1ELb0ELi2EEENS1_19SingleTileSchedulerILb1ELb0ELb0ELi128EEEEEEEEEvNT_6ParamsE$_ZN4cute5tupleIJNS0_IJNS0_IJNS_1CILi8EEENS1_ILi1EEEEEENS0_IJNS1_ILi2EEEEEEEEENS0_IJNS0_IJS3_NS1_ILi0EEEEEENS0_IJiEEEEEEEEC2ERKS7_RKSB_,@function
        .size           $_ZN7cutlass13device_kernelIN5flash19enable_sm80_to_sm89INS1_16FlashAttnBwdSm80INS1_25CollectiveMainloopBwdSm80ILi2ELi2EN4cute5tupleIJNS5_1CILi128EEES8_NS7_ILi64EEEEEENS_10bfloat16_tEfNS_4arch4Sm80ELb0ELb1ELb1ELb1ELb1ELb0ELb0ELb0ELi2ELi4ELi4ELi4ELb0EEENS1_21CollectiveEpilogueBwdISA_SB_SD_Li256ELb1ELb0ELi2EEENS1_19SingleTileSchedulerILb1ELb0ELb0ELi128EEEEEEEEEvNT_6ParamsE$_ZN4cute5tupleIJNS0_IJNS0_IJNS_1CILi8EEENS1_ILi1EEEEEENS0_IJNS1_ILi2EEEEEEEEENS0_IJNS0_IJS3_NS1_ILi0EEEEEENS0_IJiEEEEEEEEC2ERKS7_RKSB_,($_ZN7cutlass13device_kernelIN5flash19enable_sm80_to_sm89INS1_16FlashAttnBwdSm80INS1_25CollectiveMainloopBwdSm80ILi2ELi2EN4cute5tupleIJNS5_1CILi128EEES8_NS7_ILi64EEEEEENS_10bfloat16_tEfNS_4arch4Sm80ELb0ELb1ELb1ELb1ELb1ELb0ELb0ELb0ELi2ELi4ELi4ELi4ELb0EEENS1_21CollectiveEpilogueBwdISA_SB_SD_Li256ELb1ELb0ELi2EEENS1_19SingleTileSchedulerILb1ELb0ELb0ELi128EEEEEEEEEvNT_6ParamsE$_ZN4cute5tupleIJNS0_IJNS0_IJNS_1CILi8EEENS1_ILi1EEEEEENS1_ILi2EEEEEENS0_IJNS0_IJS3_NS1_ILi0EEEEEEiEEEEEC2ERKS6_RKS9_ - $_ZN7cutlass13device_kernelIN5flash19enable_sm80_to_sm89INS1_16FlashAttnBwdSm80INS1_25CollectiveMainloopBwdSm80ILi2ELi2EN4cute5tupleIJNS5_1CILi128EEES8_NS7_ILi64EEEEEENS_10bfloat16_tEfNS_4arch4Sm80ELb0ELb1ELb1ELb1ELb1ELb0ELb0ELb0ELi2ELi4ELi4ELi4ELb0EEENS1_21CollectiveEpilogueBwdISA_SB_SD_Li256ELb1ELb0ELi2EEENS1_19SingleTileSchedulerILb1ELb0ELb0ELi128EEEEEEEEEvNT_6ParamsE$_ZN4cute5tupleIJNS0_IJNS0_IJNS_1CILi8EEENS1_ILi1EEEEEENS0_IJNS1_ILi2EEEEEEEEENS0_IJNS0_IJS3_NS1_ILi0EEEEEENS0_IJiEEEEEEEEC2ERKS7_RKSB_)
$_ZN7cutlass13device_kernelIN5flash19enable_sm80_to_sm89INS1_16FlashAttnBwdSm80INS1_25CollectiveMainloopBwdSm80ILi2ELi2EN4cute5tupleIJNS5_1CILi128EEES8_NS7_ILi64EEEEEENS_10bfloat16_tEfNS_4arch4Sm80ELb0ELb1ELb1ELb1ELb1ELb0ELb0ELb0ELi2ELi4ELi4ELi4ELb0EEENS1_21CollectiveEpilogueBwdISA_SB_SD_Li256ELb1ELb0ELi2EEENS1_19SingleTileSchedulerILb1ELb0ELb0ELi128EEEEEEEEEvNT_6ParamsE$_ZN4cute5tupleIJNS0_IJNS0_IJNS_1CILi8EEENS1_ILi1EEEEEENS0_IJNS1_ILi2EEEEEEEEENS0_IJNS0_IJS3_NS1_ILi0EEEEEENS0_IJiEEEEEEEEC2ERKS7_RKSB_:
[----:B------:R-:W-:Y:S02]  /*bd60*/  MOV R8, 0xbd80 ;  /* 0x0000bd8000087802 */ /* 0x000fe40000000f00 */
[----:B------:R-:W-:Y:S05]  /*bd70*/  CALL.REL.NOINC `($_ZN7cutlass13device_kernelIN5flash19enable_sm80_to_sm89INS1_16FlashAttnBwdSm80INS1_25CollectiveMainloopBwdSm80ILi2ELi2EN4cute5tupleIJNS5_1CILi128EEES8_NS7_ILi64EEEEEENS_10bfloat16_tEfNS_4arch4Sm80ELb0ELb1ELb1ELb1ELb1ELb0ELb0ELb0ELi2ELi4ELi4ELi4ELb0EEENS1_21CollectiveEpilogueBwdISA_SB_SD_Li256ELb1ELb0ELi2EEENS1_19SingleTileSchedulerILb1ELb0ELb0ELi128EEEEEEEEEvNT_6ParamsE$_ZN4cute3eso3ESOILb1ELb0EJNS_5tupleIJNS2_IJNS_1CILi8EEENS3_ILi1EEEEEENS2_IJNS3_ILi2EEEEEEEEENS2_IJNS2_IJS5_NS3_ILi0EEEEEENS2_IJiEEEEEEEEC2ERKS9_RKSD_) ;  /* 0xffffdc0000007944 */ /* 0x000fea0003c3ffff */
[----:B------:R-:W-:-:S04]  /*bd80*/  MOV R7, 0x0 ;  /* 0x0000000000077802 */ /* 0x000fc80000000f00 */
[----:B------:R-:W-:Y:S05]  /*bd90*/  RET.REL.NODEC R6 `(_ZN7cutlass13device_kernelIN5flash19enable_sm80_to_sm89INS1_16FlashAttnBwdSm80INS1_25CollectiveMainloopBwdSm80ILi2ELi2EN4cute5tupleIJNS5_1CILi128EEES8_NS7_ILi64EEEEEENS_10bfloat16_tEfNS_4arch4Sm80ELb0ELb1ELb1ELb1ELb1ELb0ELb0ELb0ELi2ELi4ELi4ELi4ELb0EEENS1_21CollectiveEpilogueBwdISA_SB_SD_Li256ELb1ELb0ELi2EEENS1_19SingleTileSchedulerILb1ELb0ELb0ELi128EEEEEEEEEvNT_6ParamsE) ;  /* 0xffff426006007950 */ /* 0x000fea0003c3ffff */
        .type           $_ZN7cutlass13device_kernelIN5flash19enable_sm80_to_sm89INS1_16FlashAttnBwdSm80INS1_25CollectiveMainloopBwdSm80ILi2ELi2EN4cute5tupleIJNS5_1CILi128EEES8_NS7_ILi64EEEEEENS_10bfloat16_tEfNS_4arch4Sm80ELb0ELb1ELb1ELb1ELb1ELb0ELb0ELb0ELi2ELi4ELi4ELi4ELb0EEENS1_21CollectiveEpilogueBwdISA_SB_SD_Li256ELb1ELb0ELi2EEENS1_19SingleTileSchedulerILb1ELb0ELb0ELi128EEEEEEEEEvNT_6ParamsE$_ZN4cute5tupleIJNS0_IJNS0_IJNS_1CILi8EEENS1_ILi1EEEEEENS1_ILi2EEEEEENS0_IJNS0_IJS3_NS1_ILi0EEEEEEiEEEEEC2ERKS6_RKS9_,@function
        .size           $_ZN7cutlass13device_kernelIN5flash19enable_sm80_to_sm89INS1_16FlashAttnBwdSm80INS1_25CollectiveMainloopBwdSm80ILi2ELi2EN4cute5tupleIJNS5_1CILi128EEES8_NS7_ILi64EEEEEENS_10bfloat16_tEfNS_4arch4Sm80ELb0ELb1ELb1ELb1ELb1ELb0ELb0ELb0ELi2ELi4ELi4ELi4ELb0EEENS1_21CollectiveEpilogueBwdISA_SB_SD_Li256ELb1ELb0ELi2EEENS1_19SingleTileSchedulerILb1ELb0ELb0ELi128EEEEEEEEEvNT_6ParamsE$_ZN4cute5tupleIJNS0_IJNS0_IJNS_1CILi8EEENS1_ILi1EEEEEENS1_ILi2EEEEEENS0_IJNS0_IJS3_NS1_ILi0EEEEEEiEEEEEC2ERKS6_RKS9_,($_ZN7cutlass13device_kernelIN5flash19enable_sm80_to_sm89INS1_16FlashAttnBwdSm80INS1_25CollectiveMainloopBwdSm80ILi2ELi2EN4cute5tupleIJNS5_1CILi128EEES8_NS7_ILi64EEEEEENS_10bfloat16_tEfNS_4arch4Sm80ELb0ELb1ELb1ELb1ELb1ELb0ELb0ELb0ELi2ELi4ELi4ELi4ELb0EEENS1_21CollectiveEpilogueBwdISA_SB_SD_Li256ELb1ELb0ELi2EEENS1_19SingleTileSchedulerILb1ELb0ELb0ELi128EEEEEEEEEvNT_6ParamsE$_ZN4cute5tupleIJNS0_IJNS0_IJNS_1CILi8EEENS1_ILi1EEEEEENS1_ILi2EEENS0_IJS5_S5_EEEEEENS0_IJNS0_IJS3_NS1_ILi0EEEEEENS1_ILi4096EEENS0_IJiiEEEEEEEEC2ERKS7_RKSC_ - $_ZN7cutlass13device_kernelIN5flash19enable_sm80_to_sm89INS1_16FlashAttnBwdSm80INS1_25CollectiveMainloopBwdSm80ILi2ELi2EN4cute5tupleIJNS5_1CILi128EEES8_NS7_ILi64EEEEEENS_10bfloat16_tEfNS_4arch4Sm80ELb0ELb1ELb1ELb1ELb1ELb0ELb0ELb0ELi2ELi4ELi4ELi4ELb0EEENS1_21CollectiveEpilogueBwdISA_SB_SD_Li256ELb1ELb0ELi2EEENS1_19SingleTileSchedulerILb1ELb0ELb0ELi128EEEEEEEEEvNT_6ParamsE$_ZN4cute5tupleIJNS0_IJNS0_IJNS_1CILi8EEENS1_ILi1EEEEEENS1_ILi2EEEEEENS0_IJNS0_IJS3_NS1_ILi0EEEEEEiEEEEEC2ERKS6_RKS9_)
$_ZN7cutlass13device_kernelIN5flash19enable_sm80_to_sm89INS1_16FlashAttnBwdSm80INS1_25CollectiveMainloopBwdSm80ILi2ELi2EN4cute5tupleIJNS5_1CILi128EEES8_NS7_ILi64EEEEEENS_10bfloat16_tEfNS_4arch4Sm80ELb0ELb1ELb1ELb1ELb1ELb0ELb0ELb0ELi2ELi4ELi4ELi4ELb0EEENS1_21CollectiveEpilogueBwdISA_SB_SD_Li256ELb1ELb0ELi2EEENS1_19SingleTileSchedulerILb1ELb0ELb0ELi128EEEEEEEEEvNT_6ParamsE$_ZN4cute5tupleIJNS0_IJNS0_IJNS_1CILi8EEENS1_ILi1EEEEEENS1_ILi2EEEEEENS0_IJNS0_IJS3_NS1_ILi0EEEEEEiEEEEEC2ERKS6_RKS9_:
[----:B------:R-:W-:Y:S02]  /*bda0*/  MOV R8, 0xbdc0 ;  /* 0x0000bdc000087802 */ /* 0x000fe40000000f00 */
[----:B------:R-:W-:Y:S05]  /*bdb0*/  CALL.REL.NOINC `($_ZN7cutlass13device_kernelIN5flash19enable_sm80_to_sm89INS1_16FlashAttnBwdSm80INS1_25CollectiveMainloopBwdSm80ILi2ELi2EN4cute5tupleIJNS5_1CILi128EEES8_NS7_ILi64EEEEEENS_10bfloat16_tEfNS_4arch4Sm80ELb0ELb1ELb1ELb1ELb1ELb0ELb0ELb0ELi2ELi4ELi4ELi4ELb0EEENS1_21CollectiveEpilogueBwdISA_SB_SD_Li256ELb1ELb0ELi2EEENS1_19SingleTileSchedulerILb1ELb0ELb0ELi128EEEEEEEEEvNT_6ParamsE$_ZN4cute3eso3ESOILb1ELb0EJNS_5tupleIJNS2_IJNS_1CILi8EEENS3_ILi1EEEEEENS3_ILi2EEEEEENS2_IJNS2_IJS5_NS3_ILi0EEEEEEiEEEEEC2ERKS8_RKSB_) ;  /* 0xffffdc0000007944 */ /* 0x000fea0003c3ffff */
[----:B------:R-:W-:-:S04]  /*bdc0*/  MOV R7, 0x0 ;  /* 0x0000000000077802 */ /* 0x000fc80000000f00 */
[----:B------:R-:W-:Y:S05]  /*bdd0*/  RET.REL.NODEC R6 `(_ZN7cutlass13device_kernelIN5flash19enable_sm80_to_sm89INS1_16FlashAttnBwdSm80INS1_25CollectiveMainloopBwdSm80ILi2ELi2EN4cute5tupleIJNS5_1CILi128EEES8_NS7_ILi64EEEEEENS_10bfloat16_tEfNS_4arch4Sm80ELb0ELb1ELb1ELb1ELb1ELb0ELb0ELb0ELi2ELi4ELi4ELi4ELb0EEENS1_21CollectiveEpilogueBwdISA_SB_SD_Li256ELb1ELb0ELi2EEENS1_19SingleTileSchedulerILb1ELb0ELb0ELi128EEEEEEEEEvNT_6ParamsE) ;  /* 0xffff422006007950 */ /* 0x000fea0003c3ffff */
        .type           $_ZN7cutlass13device_kernelIN5flash19enable_sm80_to_sm89INS1_16FlashAttnBwdSm80INS1_25CollectiveMainloopBwdSm80ILi2ELi2EN4cute5tupleIJNS5_1CILi128EEES8_NS7_ILi64EEEEEENS_10bfloat16_tEfNS_4arch4Sm80ELb0ELb1ELb1ELb1ELb1ELb0ELb0ELb0ELi2ELi4ELi4ELi4ELb0EEENS1_21CollectiveEpilogueBwdISA_SB_SD_Li256ELb1ELb0ELi2EEENS1_19SingleTileSchedulerILb1ELb0ELb0ELi128EEEEEEEEEvNT_6ParamsE$_ZN4cute5tupleIJNS0_IJNS0_IJNS_1CILi8EEENS1_ILi1EEEEEENS1_ILi2EEENS0_IJS5_S5_EEEEEENS0_IJNS0_IJS3_NS1_ILi0EEEEEENS1_ILi4096EEENS0_IJiiEEEEEEEEC2ERKS7_RKSC_,@function
        .size           $_ZN7cutlass13device_kernelIN5flash19enable_sm80_to_sm89INS1_16FlashAttnBwdSm80INS1_25CollectiveMainloopBwdSm80ILi2ELi2EN4cute5tupleIJNS5_1CILi128EEES8_NS7_ILi64EEEEEENS_10bfloat16_tEfNS_4arch4Sm80ELb0ELb1ELb1ELb1ELb1ELb0ELb0ELb0ELi2ELi4ELi4ELi4ELb0EEENS1_21CollectiveEpilogueBwdISA_SB_SD_Li256ELb1ELb0ELi2EEENS1_19SingleTileSchedulerILb1ELb0ELb0ELi128EEEEEEEEEvNT_6ParamsE$_ZN4cute5tupleIJNS0_IJNS0_IJNS_1CILi8EEENS1_ILi1EEEEEENS1_ILi2EEENS0_IJS5_S5_EEEEEENS0_IJNS0_IJS3_NS1_ILi0EEEEEENS1_ILi4096EEENS0_IJiiEEEEEEEEC2ERKS7_RKSC_,($_ZN7cutlass13device_kernelIN5flash19enable_sm80_to_sm89INS1_16FlashAttnBwdSm80INS1_25CollectiveMainloopBwdSm80ILi2ELi2EN4cute5tupleIJNS5_1CILi128EEES8_NS7_ILi64EEEEEENS_10bfloat16_tEfNS_4arch4Sm80ELb0ELb1ELb1ELb1ELb1ELb0ELb0ELb0ELi2ELi4ELi4ELi4ELb0EEENS1_21CollectiveEpilogueBwdISA_SB_SD_Li256ELb1ELb0ELi2EEENS1_19SingleTileSchedulerILb1ELb0ELb0ELi128EEEEEEEEEvNT_6ParamsE$_ZN4cute5tupleIJNS0_IJNS0_IJNS_1CILi8EEENS1_ILi1EEEEEENS1_ILi2EEES2_EEENS0_IJNS0_IJS3_NS1_ILi0EEEEEEiNS1_ILi1024EEEEEEEEC2ERKS6_RKSA_ - $_ZN7cutlass13device_kernelIN5flash19enable_sm80_to_sm89INS1_16FlashAttnBwdSm80INS1_25CollectiveMainloopBwdSm80ILi2ELi2EN4cute5tupleIJNS5_1CILi128EEES8_NS7_ILi64EEEEEENS_10bfloat16_tEfNS_4arch4Sm80ELb0ELb1ELb1ELb1ELb1ELb0ELb0ELb0ELi2ELi4ELi4ELi4ELb0EEENS1_21CollectiveEpilogueBwdISA_SB_SD_Li256ELb1ELb0ELi2EEENS1_19SingleTileSchedulerILb1ELb0ELb0ELi128EEEEEEEEEvNT_6ParamsE$_ZN4cute5tupleIJNS0_IJNS0_IJNS_1CILi8EEENS1_ILi1EEEEEENS1_ILi2EEENS0_IJS5_S5_EEEEEENS0_IJNS0_IJS3_NS1_ILi0EEEEEENS1_ILi4096EEENS0_IJiiEEEEEEEEC2ERKS7_RKSC_)
$_ZN7cutlass13device_kernelIN5flash19enable_sm80_to_sm89INS1_16FlashAttnBwdSm80INS1_25CollectiveMainloopBwdSm80ILi2ELi2EN4cute5tupleIJNS5_1CILi128EEES8_NS7_ILi64EEEEEENS_10bfloat16_tEfNS_4arch4Sm80ELb0ELb1ELb1ELb1ELb1ELb0ELb0ELb0ELi2ELi4ELi4ELi4ELb0EEENS1_21CollectiveEpilogueBwdISA_SB_SD_Li256ELb1ELb0ELi2EEENS1_19SingleTileSchedulerILb1ELb0ELb0ELi128EEEEEEEEEvNT_6ParamsE$_ZN4cute5tupleIJNS0_IJNS0_IJNS_1CILi8EEENS1_ILi1EEEEEENS1_ILi2EEENS0_IJS5_S5_EEEEEENS0_IJNS0_IJS3_NS1_ILi0EEEEEENS1_ILi4096EEENS0_IJiiEEEEEEEEC2ERKS7_RKSC_:
[----:B------:R-:W-:Y:S02]  /*bde0*/  MOV R6, 0xbe00 ;  /* 0x0000be0000067802 */ /* 0x000fe40000000f00 */
[----:B------:R-:W-:Y:S05]  /*bdf0*/  CALL.REL.NOINC `($_ZN7cutlass13device_kernelIN5flash19enable_sm80_to_sm89INS1_16FlashAttnBwdSm80INS1_25CollectiveMainloopBwdSm80ILi2ELi2EN4cute5tupleIJNS5_1CILi128EEES8_NS7_ILi64EEEEEENS_10bfloat16_tEfNS_4arch4Sm80ELb0ELb1ELb1ELb1ELb1ELb0ELb0ELb0ELi2ELi4ELi4ELi4ELb0EEENS1_21CollectiveEpilogueBwdISA_SB_SD_Li256ELb1ELb0ELi2EEENS1_19SingleTileSchedulerILb1ELb0ELb0ELi128EEEEEEEEEvNT_6ParamsE$_ZN4cute3eso3ESOILb1ELb0EJNS_5tupleIJNS2_IJNS_1CILi8EEENS3_ILi1EEEEEENS3_ILi2EEENS2_IJS7_S7_EEEEEENS2_IJNS2_IJS5_NS3_ILi0EEEEEENS3_ILi4096EEENS2_IJiiEEEEEEEEC2ERKS9_RKSE_) ;  /* 0xffffdc0000007944 */ /* 0x000fea0003c3ffff */
[----:B------:R-:W-:-:S04]  /*be00*/  MOV R5, 0x0 ;  /* 0x0000000000057802 */ /* 0x000fc80000000f00 */
[----:B------:R-:W-:Y:S05]  /*be10*/  RET.REL.NODEC R4 `(_ZN7cutlass13device_kernelIN5flash19enable_sm80_to_sm89INS1_16FlashAttnBwdSm80INS1_25CollectiveMainloopBwdSm80ILi2ELi2EN4cute5tupleIJNS5_1CILi128EEES8_NS7_ILi64EEEEEENS_10bfloat16_tEfNS_4arch4Sm80ELb0ELb1ELb1ELb1ELb1ELb0ELb0ELb0ELi2ELi4ELi4ELi4ELb0EEENS1_21CollectiveEpilogueBwdISA_SB_SD_Li256ELb1ELb0ELi2EEENS1_19SingleTileSchedulerILb1ELb0ELb0ELi128EEEEEEEEEvNT_6ParamsE) ;  /* 0xffff41e004007950 */ /* 0x000fea0003c3ffff */
        .type           $_ZN7cutlass13device_kernelIN5flash19enable_sm80_to_sm89INS1_16FlashAttnBwdSm80INS1_25CollectiveMainloopBwdSm80ILi2ELi2EN4cute5tupleIJNS5_1CILi128EEES8_NS7_ILi64EEEEEENS_10bfloat16_tEfNS_4arch4Sm80ELb0ELb1ELb1ELb1ELb1ELb0ELb0ELb0ELi2ELi4ELi4ELi4ELb0EEENS1_21CollectiveEpilogueBwdISA_SB_SD_Li256ELb1ELb0ELi2EEENS1_19SingleTileSchedulerILb1ELb0ELb0ELi128EEEEEEEEEvNT_6ParamsE$_ZN4cute5tupleIJNS0_IJNS0_IJNS_1CILi8EEENS1_ILi1EEEEEENS1_ILi2EEES2_EEENS0_IJNS0_IJS3_NS1_ILi0EEEEEEiNS1_ILi1024EEEEEEEEC2ERKS6_RKSA_,@function
        .size           $_ZN7cutlass13device_kernelIN5flash19enable_sm80_to_sm89INS1_16FlashAttnBwdSm80INS1_25CollectiveMainloopBwdSm80ILi2ELi2EN4cute5tupleIJNS5_1CILi128EEES8_NS7_ILi64EEEEEENS_10bfloat16_tEfNS_4arch4Sm80ELb0ELb1ELb1ELb1ELb1ELb0ELb0ELb0ELi2ELi4ELi4ELi4ELb0EEENS1_21CollectiveEpilogueBwdISA_SB_SD_Li256ELb1ELb0ELi2EEENS1_19SingleTileSchedulerILb1ELb0ELb0ELi128EEEEEEEEEvNT_6ParamsE$_ZN4cute5tupleIJNS0_IJNS0_IJNS_1CILi8EEENS1_ILi1EEEEEENS1_ILi2EEES2_EEENS0_IJNS0_IJS3_NS1_ILi0EEEEEEiNS1_ILi1024EEEEEEEEC2ERKS6_RKSA_,($_ZN7cutlass13device_kernelIN5flash19enable_sm80_to_sm89INS1_16FlashAttnBwdSm80INS1_25CollectiveMainloopBwdSm80ILi2ELi2EN4cute5tupleIJNS5_1CILi128EEES8_NS7_ILi64EEEEEENS_10bfloat16_tEfNS_4arch4Sm80ELb0ELb1ELb1ELb1ELb1ELb0ELb0ELb0ELi2ELi4ELi4ELi4ELb0EEENS1_21CollectiveEpilogueBwdISA_SB_SD_Li256ELb1ELb0ELi2EEENS1_19SingleTileSchedulerILb1ELb0ELb0ELi128EEEEEEEEEvNT_6ParamsE$_ZN4cute5tupleIJNS0_IJNS0_IJNS_1CILi8EEENS1_ILi1EEEEEENS1_ILi4EEES3_EEENS0_IJNS0_IJS3_NS1_ILi0EEEEEElS7_EEEEEC2ERKS6_RKS9_ - $_ZN7cutlass13device_kernelIN5flash19enable_sm80_to_sm89INS1_16FlashAttnBwdSm80INS1_25CollectiveMainloopBwdSm80ILi2ELi2EN4cute5tupleIJNS5_1CILi128EEES8_NS7_ILi64EEEEEENS_10bfloat16_tEfNS_4arch4Sm80ELb0ELb1ELb1ELb1ELb1ELb0ELb0ELb0ELi2ELi4ELi4ELi4ELb0EEENS1_21CollectiveEpilogueBwdISA_SB_SD_Li256ELb1ELb0ELi2EEENS1_19SingleTileSchedulerILb1ELb0ELb0ELi128EEEEEEEEEvNT_6ParamsE$_ZN4cute5tupleIJNS0_IJNS0_IJNS_1CILi8EEENS1_ILi1EEEEEENS1_ILi2EEES2_EEENS0_IJNS0_IJS3_NS1_ILi0EEEEEEiNS1_ILi1024EEEEEEEEC2ERKS6_RKSA_)
$_ZN7cutlass13device_kernelIN5flash19enable_sm80_to_sm89INS1_16FlashAttnBwdSm80INS1_25CollectiveMainloopBwdSm80ILi2ELi2EN4cute5tupleIJNS5_1CILi128EEES8_NS7_ILi64EEEEEENS_10bfloat16_tEfNS_4arch4Sm80ELb0ELb1ELb1ELb1ELb1ELb0ELb0ELb0ELi2ELi4ELi4ELi4ELb0EEENS1_21CollectiveEpilogueBwdISA_SB_SD_Li256ELb1ELb0ELi2EEENS1_19SingleTileSchedulerILb1ELb0ELb0ELi128EEEEEEEEEvNT_6ParamsE$_ZN4cute5tupleIJNS0_IJNS0_IJNS_1CILi8EEENS1_ILi1EEEEEENS1_ILi2EEES2_EEENS0_IJNS0_IJS3_NS1_ILi0EEEEEEiNS1_ILi1024EEEEEEEEC2ERKS6_RKSA_:
[----:B------:R-:W-:Y:S02]  /*be20*/  MOV R6, 0xbe40 ;  /* 0x0000be4000067802 */ /* 0x000fe40000000f00 */
[----:B------:R-:W-:Y:S05]  /*be30*/  CALL.REL.NOINC `($_ZN7cutlass13device_kernelIN5flash19enable_sm80_to_sm89INS1_16FlashAttnBwdSm80INS1_25CollectiveMainloopBwdSm80ILi2ELi2EN4cute5tupleIJNS5_1CILi128EEES8_NS7_ILi64EEEEEENS_10bfloat16_tEfNS_4arch4Sm80ELb0ELb1ELb1ELb1ELb1ELb0ELb0ELb0ELi2ELi4ELi4ELi4ELb0EEENS1_21CollectiveEpilogueBwdISA_SB_SD_Li256ELb1ELb0ELi2EEENS1_19SingleTileSchedulerILb1ELb0ELb0ELi128EEEEEEEEEvNT_6ParamsE$_ZN4cute3eso3ESOILb1ELb0EJNS_5tupleIJNS2_IJNS_1CILi8EEENS3_ILi1EEEEEENS3_ILi2EEES4_EEENS2_IJNS2_IJS5_NS3_ILi0EEEEEEiNS3_ILi1024EEEEEEEEC2ERKS8_RKSC_) ;  /* 0xffffdc2000007944 */ /* 0x000fea0003c3ffff */
[----:B-1----:R-:W-:Y:S02]  /*be40*/  MOV R2, R4 ;  /* 0x0000000400027202 */ /* 0x002fe40000000f00 */
[----:B------:R-:W-:-:S04]  /*be50*/  MOV R3, 0x0 ;  /* 0x0000000000037802 */ /* 0x000fc80000000f00 */
[----:B------:R-:W-:Y:S05]  /*be60*/  RET.REL.NODEC R2 `(_ZN7cutlass13device_kernelIN5flash19enable_sm80_to_sm89INS1_16FlashAttnBwdSm80INS1_25CollectiveMainloopBwdSm80ILi2ELi2EN4cute5tupleIJNS5_1CILi128EEES8_NS7_ILi64EEEEEENS_10bfloat16_tEfNS_4arch4Sm80ELb0ELb1ELb1ELb1ELb1ELb0ELb0ELb0ELi2ELi4ELi4ELi4ELb0EEENS1_21CollectiveEpilogueBwdISA_SB_SD_Li256ELb1ELb0ELi2EEENS1_19SingleTileSchedulerILb1ELb0ELb0ELi128EEEEEEEEEvNT_6ParamsE) ;  /* 0xffff419002007950 */ /* 0x000fea0003c3ffff */
        .type           $_ZN7cutlass13device_kernelIN5flash19enable_sm80_to_sm89INS1_16FlashAttnBwdSm80INS1_25CollectiveMainloopBwdSm80ILi2ELi2EN4cute5tupleIJNS5_1CILi128EEES8_NS7_ILi64EEEEEENS_10bfloat16_tEfNS_4arch4Sm80ELb0ELb1ELb1ELb1ELb1ELb0ELb0ELb0ELi2ELi4ELi4ELi4ELb0EEENS1_21CollectiveEpilogueBwdISA_SB_SD_Li256ELb1ELb0ELi2EEENS1_19SingleTileSchedulerILb1ELb0ELb0ELi128EEEEEEEEEvNT_6ParamsE$_ZN4cute5tupleIJNS0_IJNS0_IJNS_1CILi8EEENS1_ILi1EEEEEENS1_ILi4EEES3_EEENS0_IJNS0_IJS3_NS1_ILi0EEEEEElS7_EEEEEC2ERKS6_RKS9_,@function
        .size           $_ZN7cutlass13device_kernelIN5flash19enable_sm80_to_sm89INS1_16FlashAttnBwdSm80INS1_25CollectiveMainloopBwdSm80ILi2ELi2EN4cute5tupleIJNS5_1CILi128EEES8_NS7_ILi64EEEEEENS_10bfloat16_tEfNS_4arch4Sm80ELb0ELb1ELb1ELb1ELb1ELb0ELb0ELb0ELi2ELi4ELi4ELi4ELb0EEENS1_21CollectiveEpilogueBwdISA_SB_SD_Li256ELb1ELb0ELi2EEENS1_19SingleTileSchedulerILb1ELb0ELb0ELi128EEEEEEEEEvNT_6ParamsE$_ZN4cute5tupleIJNS0_IJNS0_IJNS_1CILi8EEENS1_ILi1EEEEEENS1_ILi4EEES3_EEENS0_IJNS0_IJS3_NS1_ILi0EEEEEElS7_EEEEEC2ERKS6_RKS9_,($_ZN7cutlass13device_kernelIN5flash19enable_sm80_to_sm89INS1_16FlashAttnBwdSm80INS1_25CollectiveMainloopBwdSm80ILi2ELi2EN4cute5tupleIJNS5_1CILi128EEES8_NS7_ILi64EEEEEENS_10bfloat16_tEfNS_4arch4Sm80ELb0ELb1ELb1ELb1ELb1ELb0ELb0ELb0ELi2ELi4ELi4ELi4ELb0EEENS1_21CollectiveEpilogueBwdISA_SB_SD_Li256ELb1ELb0ELi2EEENS1_19SingleTileSchedulerILb1ELb0ELb0ELi128EEEEEEEEEvNT_6ParamsE$_ZN4cute5tupleIJNS0_IJNS_1CILi16EEENS1_ILi2EEES3_S3_NS1_ILi4EEES3_EEENS0_IJNS1_ILi1EEEiiiNS1_ILi144EEENS1_ILi512EEEEEEEEC2ERKS5_RKS9_ - $_ZN7cutlass13device_kernelIN5flash19enable_sm80_to_sm89INS1_16FlashAttnBwdSm80INS1_25CollectiveMainloopBwdSm80ILi2ELi2EN4cute5tupleIJNS5_1CILi128EEES8_NS7_ILi64EEEEEENS_10bfloat16_tEfNS_4arch4Sm80ELb0ELb1ELb1ELb1ELb1ELb0ELb0ELb0ELi2ELi4ELi4ELi4ELb0EEENS1_21CollectiveEpilogueBwdISA_SB_SD_Li256ELb1ELb0ELi2EEENS1_19SingleTileSchedulerILb1ELb0ELb0ELi128EEEEEEEEEvNT_6ParamsE$_ZN4cute5tupleIJNS0_IJNS0_IJNS_1CILi8EEENS1_ILi1EEEEEENS1_ILi4EEES3_EEENS0_IJNS0_IJS3_NS1_ILi0EEEEEElS7_EEEEEC2ERKS6_RKS9_)
$_ZN7cutlass13device_kernelIN5flash19enable_sm80_to_sm89INS1_16FlashAttnBwdSm80INS1_25CollectiveMainloopBwdSm80ILi2ELi2EN4cute5tupleIJNS5_1CILi128EEES8_NS7_ILi64EEEEEENS_10bfloat16_tEfNS_4arch4Sm80ELb0ELb1ELb1ELb1ELb1ELb0ELb0ELb0ELi2ELi4ELi4ELi4ELb0EEENS1_21CollectiveEpilogueBwdISA_SB_SD_Li256ELb1ELb0ELi2EEENS1_19SingleTileSchedulerILb1ELb0ELb0ELi128EEEEEEEEEvNT_6ParamsE$_ZN4cute5tupleIJNS0_IJNS0_IJNS_1CILi8EEENS1_ILi1EEEEEENS1_ILi4EEES3_EEENS0_IJNS0_IJS3_NS1_ILi0EEEEEElS7_EEEEEC2ERKS6_RKS9_:
[----:B------:R-:W-:Y:S02]  /*be70*/  MOV R6, 0xbe90 ;  /* 0x0000be9000067802 */ /* 0x000fe40000000f00 */
[----:B------:R-:W-:Y:S05]  /*be80*/  CALL.REL.NOINC `($_ZN7cutlass13device_kernelIN5flash19enable_sm80_to_sm89INS1_16FlashAttnBwdSm80INS1_25CollectiveMainloopBwdSm80ILi2ELi2EN4cute5tupleIJNS5_1CILi128EEES8_NS7_ILi64EEEEEENS_10bfloat16_tEfNS_4arch4Sm80ELb0ELb1ELb1ELb1ELb1ELb0ELb0ELb0ELi2ELi4ELi4ELi4ELb0EEENS1_21CollectiveEpilogueBwdISA_SB_SD_Li256ELb1ELb0ELi2EEENS1_19SingleTileSchedulerILb1ELb0ELb0ELi128EEEEEEEEEvNT_6ParamsE$_ZN4cute3eso3ESOILb1ELb0EJNS_5tupleIJNS2_IJNS_1CILi8EEENS3_ILi1EEEEEENS3_ILi4EEES5_EEENS2_IJNS2_IJS5_NS3_ILi0EEEEEElS9_EEEEEC2ERKS8_RKSB_) ;  /* 0xffffdc1000007944 */ /* 0x000fea0003c3ffff */
[----:B------:R-:W-:-:S04]  /*be90*/  MOV R5, 0x0 ;  /* 0x0000000000057802 */ /* 0x000fc80000000f00 */
[----:B------:R-:W-:Y:S05]  /*bea0*/  RET.REL.NODEC R4 `(_ZN7cutlass13device_kernelIN5flash19enable_sm80_to_sm89INS1_16FlashAttnBwdSm80INS1_25CollectiveMainloopBwdSm80ILi2ELi2EN4cute5tupleIJNS5_1CILi128EEES8_NS7_ILi64EEEEEENS_10bfloat16_tEfNS_4arch4Sm80ELb0ELb1ELb1ELb1ELb1ELb0ELb0ELb0ELi2ELi4ELi4ELi4ELb0EEENS1_21CollectiveEpilogueBwdISA_SB_SD_Li256ELb1ELb0ELi2EEENS1_19SingleTileSchedulerILb1ELb0ELb0ELi128EEEEEEEEEvNT_6ParamsE) ;  /* 0xffff415004007950 */ /* 0x000fea0003c3ffff */
        .type           $_ZN7cutlass13device_kernelIN5flash19enable_sm80_to_sm89INS1_16FlashAttnBwdSm80INS1_25CollectiveMainloopBwdSm80ILi2ELi2EN4cute5tupleIJNS5_1CILi128EEES8_NS7_ILi64EEEEEENS_10bfloat16_tEfNS_4arch4Sm80ELb0ELb1ELb1ELb1ELb1ELb0ELb0ELb0ELi2ELi4ELi4ELi4ELb0EEENS1_21CollectiveEpilogueBwdISA_SB_SD_Li256ELb1ELb0ELi2EEENS1_19SingleTileSchedulerILb1ELb0ELb0ELi128EEEEEEEEEvNT_6ParamsE$_ZN4cute5tupleIJNS0_IJNS_1CILi16EEENS1_ILi2EEES3_S3_NS1_ILi4EEES3_EEENS0_IJNS1_ILi1EEEiiiNS1_ILi144EEENS1_ILi512EEEEEEEEC2ERKS5_RKS9_,@function
        .size           $_ZN7cutlass13device_kernelIN5flash19enable_sm80_to_sm89INS1_16FlashAttnBwdSm80INS1_25CollectiveMainloopBwdSm80ILi2ELi2EN4cute5tupleIJNS5_1CILi128EEES8_NS7_ILi64EEEEEENS_10bfloat16_tEfNS_4arch4Sm80ELb0ELb1ELb1ELb1ELb1ELb0ELb0ELb0ELi2ELi4ELi4ELi4ELb0EEENS1_21CollectiveEpilogueBwdISA_SB_SD_Li256ELb1ELb0ELi2EEENS1_19SingleTileSchedulerILb1ELb0ELb0ELi128EEEEEEEEEvNT_6ParamsE$_ZN4cute5tupleIJNS0_IJNS_1CILi16EEENS1_ILi2EEES3_S3_NS1_ILi4EEES3_EEENS0_IJNS1_ILi1EEEiiiNS1_ILi144EEENS1_ILi512EEEEEEEEC2ERKS5_RKS9_,($_ZN7cutlass13device_kernelIN5flash19enable_sm80_to_sm89INS1_16FlashAttnBwdSm80INS1_25CollectiveMainloopBwdSm80ILi2ELi2EN4cute5tupleIJNS5_1CILi128EEES8_NS7_ILi64EEEEEENS_10bfloat16_tEfNS_4arch4Sm80ELb0ELb1ELb1ELb1ELb1ELb0ELb0ELb0ELi2ELi4ELi4ELi4ELb0EEENS1_21CollectiveEpilogueBwdISA_SB_SD_Li256ELb1ELb0ELi2EEENS1_19SingleTileSchedulerILb1ELb0ELb0ELi128EEEEEEEEEvNT_6ParamsE$_ZN4cute5tupleIJNS0_IJNS_1CILi1EEENS0_IJS2_NS1_ILi2EEES3_EEEEEENS0_IJNS1_ILi0EEENS0_IJS2_NS1_ILi256EEEiEEEEEEEEC2ERKS5_RKS9_ - $_ZN7cutlass13device_kernelIN5flash19enable_sm80_to_sm89INS1_16FlashAttnBwdSm80INS1_25CollectiveMainloopBwdSm80ILi2ELi2EN4cute5tupleIJNS5_1CILi128EEES8_NS7_ILi64EEEEEENS_10bfloat16_tEfNS_4arch4Sm80ELb0ELb1ELb1ELb1ELb1ELb0ELb0ELb0ELi2ELi4ELi4ELi4ELb0EEENS1_21CollectiveEpilogueBwdISA_SB_SD_Li256ELb1ELb0ELi2EEENS1_19SingleTileSchedulerILb1ELb0ELb0ELi128EEEEEEEEEvNT_6ParamsE$_ZN4cute5tupleIJNS0_IJNS_1CILi16EEENS1_ILi2EEES3_S3_NS1_ILi4EEES3_EEENS0_IJNS1_ILi1EEEiiiNS1_ILi144EEENS1_ILi512EEEEEEEEC2ERKS5_RKS9_)
$_ZN7cutlass13device_kernelIN5flash19enable_sm80_to_sm89INS1_16FlashAttnBwdSm80INS1_25CollectiveMainloopBwdSm80ILi2ELi2EN4cute5tupleIJNS5_1CILi128EEES8_NS7_ILi64EEEEEENS_10bfloat16_tEfNS_4arch4Sm80ELb0ELb1ELb1ELb1ELb1ELb0ELb0ELb0ELi2ELi4ELi4ELi4ELb0EEENS1_21CollectiveEpilogueBwdISA_SB_SD_Li256ELb1ELb0ELi2EEENS1_19SingleTileSchedulerILb1ELb0ELb0ELi128EEEEEEEEEvNT_6ParamsE$_ZN4cute5tupleIJNS0_IJNS_1CILi16EEENS1_ILi2EEES3_S3_NS1_ILi4EEES3_EEENS0_IJNS1_ILi1EEEiiiNS1_ILi144EEENS1_ILi512EEEEEEEEC2ERKS5_RKS9_:
[----:B------:R-:W-:Y:S02]  /*beb0*/  MOV R8, 0xbed0 ;  /* 0x0000bed000087802 */ /* 0x000fe40000000f00 */
[----:B------:R-:W-:Y:S05]  /*bec0*/  CALL.REL.NOINC `($_ZN7cutlass13device_kernelIN5flash19enable_sm80_to_sm89INS1_16FlashAttnBwdSm80INS1_25CollectiveMainloopBwdSm80ILi2ELi2EN4cute5tupleIJNS5_1CILi128EEES8_NS7_ILi64EEEEEENS_10bfloat16_tEfNS_4arch4Sm80ELb0ELb1ELb1ELb1ELb1ELb0ELb0ELb0ELi2ELi4ELi4ELi4ELb0EEENS1_21CollectiveEpilogueBwdISA_SB_SD_Li256ELb1ELb0ELi2EEENS1_19SingleTileSchedulerILb1ELb0ELb0ELi128EEEEEEEEEvNT_6ParamsE$_ZN4cute3eso3ESOILb1ELb0EJNS_5tupleIJNS_1CILi16EEENS3_ILi2EEES5_S5_NS3_ILi4EEES5_EEENS2_IJNS3_ILi1EEEiiiNS3_ILi144EEENS3_ILi512EEEEEEEEC2ERKS7_RKSB_) ;  /* 0xffffdc8000007944 */ /* 0x000fea0003c3ffff */
[----:B------:R-:W-:-:S04]  /*bed0*/  MOV R7, 0x0 ;  /* 0x0000000000077802 */ /* 0x000fc80000000f00 */
[----:B------:R-:W-:Y:S05]  /*bee0*/  RET.REL.NODEC R6 `(_ZN7cutlass13device_kernelIN5flash19enable_sm80_to_sm89INS1_16FlashAttnBwdSm80INS1_25CollectiveMainloopBwdSm80ILi2ELi2EN4cute5tupleIJNS5_1CILi128EEES8_NS7_ILi64EEEEEENS_10bfloat16_tEfNS_4arch4Sm80ELb0ELb1ELb1ELb1ELb1ELb0ELb0ELb0ELi2ELi4ELi4ELi4ELb0EEENS1_21CollectiveEpilogueBwdISA_SB_SD_Li256ELb1ELb0ELi2EEENS1_19SingleTileSchedulerILb1ELb0ELb0ELi128EEEEEEEEEvNT_6ParamsE) ;  /* 0xffff411006007950 */ /* 0x000fea0003c3ffff */
        .type           $_ZN7cutlass13device_kernelIN5flash19enable_sm80_to_sm89INS1_16FlashAttnBwdSm80INS1_25CollectiveMainloopBwdSm80ILi2ELi2EN4cute5tupleIJNS5_1CILi128EEES8_NS7_ILi64EEEEEENS_10bfloat16_tEfNS_4arch4Sm80ELb0ELb1ELb1ELb1ELb1ELb0ELb0ELb0ELi2ELi4ELi4ELi4ELb0EEENS1_21CollectiveEpilogueBwdISA_SB_SD_Li256ELb1ELb0ELi2EEENS1_19SingleTileSchedulerILb1ELb0ELb0ELi128EEEEEEEEEvNT_6ParamsE$_ZN4cute5tupleIJNS0_IJNS_1CILi1EEENS0_IJS2_NS1_ILi2EEES3_EEEEEENS0_IJNS1_ILi0EEENS0_IJS2_NS1_ILi256EEEiEEEEEEEEC2ERKS5_RKS9_,@function
        .size           $_ZN7cutlass13device_kernelIN5flash19enable_sm80_to_sm89INS1_16FlashAttnBwdSm80INS1_25CollectiveMainloopBwdSm80ILi2ELi2EN4cute5tupleIJNS5_1CILi128EEES8_NS7_ILi64EEEEEENS_10bfloat16_tEfNS_4arch4Sm80ELb0ELb1ELb1ELb1ELb1ELb0ELb0ELb0ELi2ELi4ELi4ELi4ELb0EEENS1_21CollectiveEpilogueBwdISA_SB_SD_Li256ELb1ELb0ELi2EEENS1_19SingleTileSchedulerILb1ELb0ELb0ELi128EEEEEEEEEvNT_6ParamsE$_ZN4cute5tupleIJNS0_IJNS_1CILi1EEENS0_IJS2_NS1_ILi2EEES3_EEEEEENS0_IJNS1_ILi0EEENS0_IJS2_NS1_ILi256EEEiEEEEEEEEC2ERKS5_RKS9_,($_ZN7cutlass13device_kernelIN5flash19enable_sm80_to_sm89INS1_16FlashAttnBwdSm80INS1_25CollectiveMainloopBwdSm80ILi2ELi2EN4cute5tupleIJNS5_1CILi128EEES8_NS7_ILi64EEEEEENS_10bfloat16_tEfNS_4arch4Sm80ELb0ELb1ELb1ELb1ELb1ELb0ELb0ELb0ELi2ELi4ELi4ELi4ELb0EEENS1_21CollectiveEpilogueBwdISA_SB_SD_Li256ELb1ELb0ELi2EEENS1_19SingleTileSchedulerILb1ELb0ELb0ELi128EEEEEEEEEvNT_6ParamsE$_ZN4cute5tupleIJNS0_IJNS_1CILi1EEENS1_ILi2EEEEEENS0_IJNS1_ILi0EEEiEEEEEC2ERKS4_RKS6_ - $_ZN7cutlass13device_kernelIN5flash19enable_sm80_to_sm89INS1_16FlashAttnBwdSm80INS1_25CollectiveMainloopBwdSm80ILi2ELi2EN4cute5tupleIJNS5_1CILi128EEES8_NS7_ILi64EEEEEENS_10bfloat16_tEfNS_4arch4Sm80ELb0ELb1ELb1ELb1ELb1ELb0ELb0ELb0ELi2ELi4ELi4ELi4ELb0EEENS1_21CollectiveEpilogueBwdISA_SB_SD_Li256ELb1ELb0ELi2EEENS1_19SingleTileSchedulerILb1ELb0ELb0ELi128EEEEEEEEEvNT_6ParamsE$_ZN4cute5tupleIJNS0_IJNS_1CILi1EEENS0_IJS2_NS1_ILi2EEES3_EEEEEENS0_IJNS1_ILi0EEENS0_IJS2_NS1_ILi256EEEiEEEEEEEEC2ERKS5_RKS9_)
$_ZN7cutlass13device_kernelIN5flash19enable_sm80_to_sm89INS1_16FlashAttnBwdSm80INS1_25CollectiveMainloopBwdSm80ILi2ELi2EN4cute5tupleIJNS5_1CILi128EEES8_NS7_ILi64EEEEEENS_10bfloat16_tEfNS_4arch4Sm80ELb0ELb1ELb1ELb1ELb1ELb0ELb0ELb0ELi2ELi4ELi4ELi4ELb0EEENS1_21CollectiveEpilogueBwdISA_SB_SD_Li256ELb1ELb0ELi2EEENS1_19SingleTileSchedulerILb1ELb0ELb0ELi128EEEEEEEEEvNT_6ParamsE$_ZN4cute5tupleIJNS0_IJNS_1CILi1EEENS0_IJS2_NS1_ILi2EEES3_EEEEEENS0_IJNS1_ILi0EEENS0_IJS2_NS1_ILi256EEEiEEEEEEEEC2ERKS5_RKS9_:
[----:B------:R-:W-:Y:S02]  /*bef0*/  MOV R4, 0xbf10 ;  /* 0x0000bf1000047802 */ /* 0x000fe40000000f00 */
[----:B------:R-:W-:Y:S05]  /*bf00*/  CALL.REL.NOINC `($_ZN7cutlass13device_kernelIN5flash19enable_sm80_to_sm89INS1_16FlashAttnBwdSm80INS1_25CollectiveMainloopBwdSm80ILi2ELi2EN4cute5tupleIJNS5_1CILi128EEES8_NS7_ILi64EEEEEENS_10bfloat16_tEfNS_4arch4Sm80ELb0ELb1ELb1ELb1ELb1ELb0ELb0ELb0ELi2ELi4ELi4ELi4ELb0EEENS1_21CollectiveEpilogueBwdISA_SB_SD_Li256ELb1ELb0ELi2EEENS1_19SingleTileSchedulerILb1ELb0ELb0ELi128EEEEEEEEEvNT_6ParamsE$_ZN4cute3eso3ESOILb1ELb0EJNS_5tupleIJNS_1CILi1EEENS2_IJS4_NS3_ILi2EEES5_EEEEEENS2_IJNS3_ILi0EEENS2_IJS4_NS3_ILi256EEEiEEEEEEEEC2ERKS7_RKSB_) ;  /* 0xffffdcb000007944 */ /* 0x000fea0003c3ffff */
[----:B------:R-:W-:-:S04]  /*bf10*/  MOV R7, 0x0 ;  /* 0x0000000000077802 */ /* 0x000fc80000000f00 */
[----:B------:R-:W-:Y:S05]  /*bf20*/  RET.REL.NODEC R6 `(_ZN7cutlass13device_kernelIN5flash19enable_sm80_to_sm89INS1_16FlashAttnBwdSm80INS1_25CollectiveMainloopBwdSm80ILi2ELi2EN4cute5tupleIJNS5_1CILi128EEES8_NS7_ILi64EEEEEENS_10bfloat16_tEfNS_4arch4Sm80ELb0ELb1ELb1ELb1ELb1ELb0ELb0ELb0ELi2ELi4ELi4ELi4ELb0EEENS1_21CollectiveEpilogueBwdISA_SB_SD_Li256ELb1ELb0ELi2EEENS1_19SingleTileSchedulerILb1ELb0ELb0ELi128EEEEEEEEEvNT_6ParamsE) ;  /* 0xffff40d006007950 */ /* 0x000fea0003c3ffff */
        .type           $_ZN7cutlass13device_kernelIN5flash19enable_sm80_to_sm89INS1_16FlashAttnBwdSm80INS1_25CollectiveMainloopBwdSm80ILi2ELi2EN4cute5tupleIJNS5_1CILi128EEES8_NS7_ILi64EEEEEENS_10bfloat16_tEfNS_4arch4Sm80ELb0ELb1ELb1ELb1ELb1ELb0ELb0ELb0ELi2ELi4ELi4ELi4ELb0EEENS1_21CollectiveEpilogueBwdISA_SB_SD_Li256ELb1ELb0ELi2EEENS1_19SingleTileSchedulerILb1ELb0ELb0ELi128EEEEEEEEEvNT_6ParamsE$_ZN4cute5tupleIJNS0_IJNS_1CILi1EEENS1_ILi2EEEEEENS0_IJNS1_ILi0EEEiEEEEEC2ERKS4_RKS6_,@function
        .size           $_ZN7cutlass13device_kernelIN5flash19enable_sm80_to_sm89INS1_16FlashAttnBwdSm80INS1_25CollectiveMainloopBwdSm80ILi2ELi2EN4cute5tupleIJNS5_1CILi128EEES8_NS7_ILi64EEEEEENS_10bfloat16_tEfNS_4arch4Sm80ELb0ELb1ELb1ELb1ELb1ELb0ELb0ELb0ELi2ELi4ELi4ELi4ELb0EEENS1_21CollectiveEpilogueBwdISA_SB_SD_Li256ELb1ELb0ELi2EEENS1_19SingleTileSchedulerILb1ELb0ELb0ELi128EEEEEEEEEvNT_6ParamsE$_ZN4cute5tupleIJNS0_IJNS_1CILi1EEENS1_ILi2EEEEEENS0_IJNS1_ILi0EEEiEEEEEC2ERKS4_RKS6_,($_ZN7cutlass13device_kernelIN5flash19enable_sm80_to_sm89INS1_16FlashAttnBwdSm80INS1_25CollectiveMainloopBwdSm80ILi2ELi2EN4cute5tupleIJNS5_1CILi128EEES8_NS7_ILi64EEEEEENS_10bfloat16_tEfNS_4arch4Sm80ELb0ELb1ELb1ELb1ELb1ELb0ELb0ELb0ELi2ELi4ELi4ELi4ELb0EEENS1_21CollectiveEpilogueBwdISA_SB_SD_Li256ELb1ELb0ELi2EEENS1_19SingleTileSchedulerILb1ELb0ELb0ELi128EEEEEEEEEvNT_6ParamsE$_ZN4cute5tupleIJNS0_IJNS_1CILi1EEENS1_ILi2EEES3_EEENS0_IJS2_NS1_ILi256EEEiEEEEEC2ERKS4_RKS6_ - $_ZN7cutlass13device_kernelIN5flash19enable_sm80_to_sm89INS1_16FlashAttnBwdSm80INS1_25CollectiveMainloopBwdSm80ILi2ELi2EN4cute5tupleIJNS5_1CILi128EEES8_NS7_ILi64EEEEEENS_10bfloat16_tEfNS_4arch4Sm80ELb0ELb1ELb1ELb1ELb1ELb0ELb0ELb0ELi2ELi4ELi4ELi4ELb0EEENS1_21CollectiveEpilogueBwdISA_SB_SD_Li256ELb1ELb0ELi2EEENS1_19SingleTileSchedulerILb1ELb0ELb0ELi128EEEEEEEEEvNT_6ParamsE$_ZN4cute5tupleIJNS0_IJNS_1CILi1EEENS1_ILi2EEEEEENS0_IJNS1_ILi0EEEiEEEEEC2ERKS4_RKS6_)
$_ZN7cutlass13device_kernelIN5flash19enable_sm80_to_sm89INS1_16FlashAttnBwdSm80INS1_25CollectiveMainloopBwdSm80ILi2ELi2EN4cute5tupleIJNS5_1CILi128EEES8_NS7_ILi64EEEEEENS_10bfloat16_tEfNS_4arch4Sm80ELb0ELb1ELb1ELb1ELb1ELb0ELb0ELb0ELi2ELi4ELi4ELi4ELb0EEENS1_21CollectiveEpilogueBwdISA_SB_SD_Li256ELb1ELb0ELi2EEENS1_19SingleTileSchedulerILb1ELb0ELb0ELi128EEEEEEEEEvNT_6ParamsE$_ZN4cute5tupleIJNS0_IJNS_1CILi1EEENS1_ILi2EEEEEENS0_IJNS1_ILi0EEEiEEEEEC2ERKS4_RKS6_:
[----:B------:R-:W-:Y:S02]  /*bf30*/  MOV R4, 0xbf50 ;  /* 0x0000bf5000047802 */ /* 0x000fe40000000f00 */
[----:B------:R-:W-:Y:S05]  /*bf40*/  CALL.REL.NOINC `($_ZN7cutlass13device_kernelIN5flash19enable_sm80_to_sm89INS1_16FlashAttnBwdSm80INS1_25CollectiveMainloopBwdSm80ILi2ELi2EN4cute5tupleIJNS5_1CILi128EEES8_NS7_ILi64EEEEEENS_10bfloat16_tEfNS_4arch4Sm80ELb0ELb1ELb1ELb1ELb1ELb0ELb0ELb0ELi2ELi4ELi4ELi4ELb0EEENS1_21CollectiveEpilogueBwdISA_SB_SD_Li256ELb1ELb0ELi2EEENS1_19SingleTileSchedulerILb1ELb0ELb0ELi128EEEEEEEEEvNT_6ParamsE$_ZN4cute3eso3ESOILb1ELb0EJNS_5tupleIJNS_1CILi1EEENS3_ILi2EEEEEENS2_IJNS3_ILi0EEEiEEEEEC2ERKS6_RKS8_) ;  /* 0xffffde4000007944 */ /* 0x000fea0003c3ffff */
[----:B------:R-:W-:-:S04]  /*bf50*/  MOV R7, 0x0 ;  /* 0x0000000000077802 */ /* 0x000fc80000000f00 */
[----:B------:R-:W-:Y:S05]  /*bf60*/  RET.REL.NODEC R6 `(_ZN7cutlass13device_kernelIN5flash19enable_sm80_to_sm89INS1_16FlashAttnBwdSm80INS1_25CollectiveMainloopBwdSm80ILi2ELi2EN4cute5tupleIJNS5_1CILi128EEES8_NS7_ILi64EEEEEENS_10bfloat16_tEfNS_4arch4Sm80ELb0ELb1ELb1ELb1ELb1ELb0ELb0ELb0ELi2ELi4ELi4ELi4ELb0EEENS1_21CollectiveEpilogueBwdISA_SB_SD_Li256ELb1ELb0ELi2EEENS1_19SingleTileSchedulerILb1ELb0ELb0ELi128EEEEEEEEEvNT_6ParamsE) ;  /* 0xffff409006007950 */ /* 0x000fea0003c3ffff */
        .type           $_ZN7cutlass13device_kernelIN5flash19enable_sm80_to_sm89INS1_16FlashAttnBwdSm80INS1_25CollectiveMainloopBwdSm80ILi2ELi2EN4cute5tupleIJNS5_1CILi128EEES8_NS7_ILi64EEEEEENS_10bfloat16_tEfNS_4arch4Sm80ELb0ELb1ELb1ELb1ELb1ELb0ELb0ELb0ELi2ELi4ELi4ELi4ELb0EEENS1_21CollectiveEpilogueBwdISA_SB_SD_Li256ELb1ELb0ELi2EEENS1_19SingleTileSchedulerILb1ELb0ELb0ELi128EEEEEEEEEvNT_6ParamsE$_ZN4cute5tupleIJNS0_IJNS_1CILi1EEENS1_ILi2EEES3_EEENS0_IJS2_NS1_ILi256EEEiEEEEEC2ERKS4_RKS6_,@function
        .size           $_ZN7cutlass13device_kernelIN5flash19enable_sm80_to_sm89INS1_16FlashAttnBwdSm80INS1_25CollectiveMainloopBwdSm80ILi2ELi2EN4cute5tupleIJNS5_1CILi128EEES8_NS7_ILi64EEEEEENS_10bfloat16_tEfNS_4arch4Sm80ELb0ELb1ELb1ELb1ELb1ELb0ELb0ELb0ELi2ELi4ELi4ELi4ELb0EEENS1_21CollectiveEpilogueBwdISA_SB_SD_Li256ELb1ELb0ELi2EEENS1_19SingleTileSchedulerILb1ELb0ELb0ELi128EEEEEEEEEvNT_6ParamsE$_ZN4cute5tupleIJNS0_IJNS_1CILi1EEENS1_ILi2EEES3_EEENS0_IJS2_NS1_ILi256EEEiEEEEEC2ERKS4_RKS6_,($_ZN7cutlass13device_kernelIN5flash19enable_sm80_to_sm89INS1_16FlashAttnBwdSm80INS1_25CollectiveMainloopBwdSm80ILi2ELi2EN4cute5tupleIJNS5_1CILi128EEES8_NS7_ILi64EEEEEENS_10bfloat16_tEfNS_4arch4Sm80ELb0ELb1ELb1ELb1ELb1ELb0ELb0ELb0ELi2ELi4ELi4ELi4ELb0EEENS1_21CollectiveEpilogueBwdISA_SB_SD_Li256ELb1ELb0ELi2EEENS1_19SingleTileSchedulerILb1ELb0ELb0ELi128EEEEEEEEEvNT_6ParamsE$_ZN4cute5tupleIJNS0_IJNS_1CILi2EEEEEENS0_IJiEEEEEC2ERKS3_RKS4_ - $_ZN7cutlass13device_kernelIN5flash19enable_sm80_to_sm89INS1_16FlashAttnBwdSm80INS1_25CollectiveMainloopBwdSm80ILi2ELi2EN4cute5tupleIJNS5_1CILi128EEES8_NS7_ILi64EEEEEENS_10bfloat16_tEfNS_4arch4Sm80ELb0ELb1ELb1ELb1ELb1ELb0ELb0ELb0ELi2ELi4ELi4ELi4ELb0EEENS1_21CollectiveEpilogueBwdISA_SB_SD_Li256ELb1ELb0ELi2EEENS1_19SingleTileSchedulerILb1ELb0ELb0ELi128EEEEEEEEEvNT_6ParamsE$_ZN4cute5tupleIJNS0_IJNS_1CILi1EEENS1_ILi2EEES3_EEENS0_IJS2_NS1_ILi256EEEiEEEEEC2ERKS4_RKS6_)
$_ZN7cutlass13device_kernelIN5flash19enable_sm80_to_sm89INS1_16FlashAttnBwdSm80INS1_25CollectiveMainloopBwdSm80ILi2ELi2EN4cute5tupleIJNS5_1CILi128EEES8_NS7_ILi64EEEEEENS_10bfloat16_tEfNS_4arch4Sm80ELb0ELb1ELb1ELb1ELb1ELb0ELb0ELb0ELi2ELi4ELi4ELi4ELb0EEENS1_21CollectiveEpilogueBwdISA_SB_SD_Li256ELb1ELb0ELi2EEENS1_19SingleTileSchedulerILb1ELb0ELb0ELi128EEEEEEEEEvNT_6ParamsE$_ZN4cute5tupleIJNS0_IJNS_1CILi1EEENS1_ILi2EEES3_EEENS0_IJS2_NS1_ILi256EEEiEEEEEC2ERKS4_RKS6_:
[----:B------:R-:W-:Y:S02]  /*bf70*/  MOV R4, 0xbf90 ;  /* 0x0000bf9000047802 */ /* 0x000fe40000000f00 */
[----:B------:R-:W-:Y:S05]  /*bf80*/  CALL.REL.NOINC `($_ZN7cutlass13device_kernelIN5flash19enable_sm80_to_sm89INS1_16FlashAttnBwdSm80INS1_25CollectiveMainloopBwdSm80ILi2ELi2EN4cute5tupleIJNS5_1CILi128EEES8_NS7_ILi64EEEEEENS_10bfloat16_tEfNS_4arch4Sm80ELb0ELb1ELb1ELb1ELb1ELb0ELb0ELb0ELi2ELi4ELi4ELi4ELb0EEENS1_21CollectiveEpilogueBwdISA_SB_SD_Li256ELb1ELb0ELi2EEENS1_19SingleTileSchedulerILb1ELb0ELb0ELi128EEEEEEEEEvNT_6ParamsE$_ZN4cute3eso3ESOILb1ELb0EJNS_5tupleIJNS_1CILi1EEENS3_ILi2EEES5_EEENS2_IJS4_NS3_ILi256EEEiEEEEEC2ERKS6_RKS8_) ;  /* 0xffffde4000007944 */ /* 0x000fea0003c3ffff */
[----:B------:R-:W-:-:S04]  /*bf90*/  MOV R7, 0x0 ;  /* 0x0000000000077802 */ /* 0x000fc80000000f00 */
[----:B------:R-:W-:Y:S05]  /*bfa0*/  RET.REL.NODEC R6 `(_ZN7cutlass13device_kernelIN5flash19enable_sm80_to_sm89INS1_16FlashAttnBwdSm80INS1_25CollectiveMainloopBwdSm80ILi2ELi2EN4cute5tupleIJNS5_1CILi128EEES8_NS7_ILi64EEEEEENS_10bfloat16_tEfNS_4arch4Sm80ELb0ELb1ELb1ELb1ELb1ELb0ELb0ELb0ELi2ELi4ELi4ELi4ELb0EEENS1_21CollectiveEpilogueBwdISA_SB_SD_Li256ELb1ELb0ELi2EEENS1_19SingleTileSchedulerILb1ELb0ELb0ELi128EEEEEEEEEvNT_6ParamsE) ;  /* 0xffff405006007950 */ /* 0x000fea0003c3ffff */
        .type           $_ZN7cutlass13device_kernelIN5flash19enable_sm80_to_sm89INS1_16FlashAttnBwdSm80INS1_25CollectiveMainloopBwdSm80ILi2ELi2EN4cute5tupleIJNS5_1CILi128EEES8_NS7_ILi64EEEEEENS_10bfloat16_tEfNS_4arch4Sm80ELb0ELb1ELb1ELb1ELb1ELb0ELb0ELb0ELi2ELi4ELi4ELi4ELb0EEENS1_21CollectiveEpilogueBwdISA_SB_SD_Li256ELb1ELb0ELi2EEENS1_19SingleTileSchedulerILb1ELb0ELb0ELi128EEEEEEEEEvNT_6ParamsE$_ZN4cute5tupleIJNS0_IJNS_1CILi2EEEEEENS0_IJiEEEEEC2ERKS3_RKS4_,@function
        .size           $_ZN7cutlass13device_kernelIN5flash19enable_sm80_to_sm89INS1_16FlashAttnBwdSm80INS1_25CollectiveMainloopBwdSm80ILi2ELi2EN4cute5tupleIJNS5_1CILi128EEES8_NS7_ILi64EEEEEENS_10bfloat16_tEfNS_4arch4Sm80ELb0ELb1ELb1ELb1ELb1ELb0ELb0ELb0ELi2ELi4ELi4ELi4ELb0EEENS1_21CollectiveEpilogueBwdISA_SB_SD_Li256ELb1ELb0ELi2EEENS1_19SingleTileSchedulerILb1ELb0ELb0ELi128EEEEEEEEEvNT_6ParamsE$_ZN4cute5tupleIJNS0_IJNS_1CILi2EEEEEENS0_IJiEEEEEC2ERKS3_RKS4_,($_ZN7cutlass13device_kernelIN5flash19enable_sm80_to_sm89INS1_16FlashAttnBwdSm80INS1_25CollectiveMainloopBwdSm80ILi2ELi2EN4cute5tupleIJNS5_1CILi128EEES8_NS7_ILi64EEEEEENS_10bfloat16_tEfNS_4arch4Sm80ELb0ELb1ELb1ELb1ELb1ELb0ELb0ELb0ELi2ELi4ELi4ELi4ELb0EEENS1_21CollectiveEpilogueBwdISA_SB_SD_Li256ELb1ELb0ELi2EEENS1_19SingleTileSchedulerILb1ELb0ELb0ELi128EEEEEEEEEvNT_6ParamsE$_ZN4cute5tupleIJNS0_IJNS_1CILi2EEES2_EEENS0_IJNS1_ILi1EEEiEEEEEC2ERKS3_RKS5_ - $_ZN7cutlass13device_kernelIN5flash19enable_sm80_to_sm89INS1_16FlashAttnBwdSm80INS1_25CollectiveMainloopBwdSm80ILi2ELi2EN4cute5tupleIJNS5_1CILi128EEES8_NS7_ILi64EEEEEENS_10bfloat16_tEfNS_4arch4Sm80ELb0ELb1ELb1ELb1ELb1ELb0ELb0ELb0ELi2ELi4ELi4ELi4ELb0EEENS1_21CollectiveEpilogueBwdISA_SB_SD_Li256ELb1ELb0ELi2EEENS1_19SingleTileSchedulerILb1ELb0ELb0ELi128EEEEEEEEEvNT_6ParamsE$_ZN4cute5tupleIJNS0_IJNS_1CILi2EEEEEENS0_IJiEEEEEC2ERKS3_RKS4_)
$_ZN7cutlass13device_kernelIN5flash19enable_sm80_to_sm89INS1_16FlashAttnBwdSm80INS1_25CollectiveMainloopBwdSm80ILi2ELi2EN4cute5tupleIJNS5_1CILi128EEES8_NS7_ILi64EEEEEENS_10bfloat16_tEfNS_4arch4Sm80ELb0ELb1ELb1ELb1ELb1ELb0ELb0ELb0ELi2ELi4ELi4ELi4ELb0EEENS1_21CollectiveEpilogueBwdISA_SB_SD_Li256ELb1ELb0ELi2EEENS1_19SingleTileSchedulerILb1ELb0ELb0ELi128EEEEEEEEEvNT_6ParamsE$_ZN4cute5tupleIJNS0_IJNS_1CILi2EEEEEENS0_IJiEEEEEC2ERKS3_RKS4_:
[----:B------:R-:W-:Y:S02]  /*bfb0*/  MOV R6, 0xbfd0 ;  /* 0x0000bfd000067802 */ /* 0x000fe40000000f00 */
[----:B------:R-:W-:Y:S05]  /*bfc0*/  CALL.REL.NOINC `($_ZN7cutlass13device_kernelIN5flash19enable_sm80_to_sm89INS1_16FlashAttnBwdSm80INS1_25CollectiveMainloopBwdSm80ILi2ELi2EN4cute5tupleIJNS5_1CILi128EEES8_NS7_ILi64EEEEEENS_10bfloat16_tEfNS_4arch4Sm80ELb0ELb1ELb1ELb1ELb1ELb0ELb0ELb0ELi2ELi4ELi4ELi4ELb0EEENS1_21CollectiveEpilogueBwdISA_SB_SD_Li256ELb1ELb0ELi2EEENS1_19SingleTileSchedulerILb1ELb0ELb0ELi128EEEEEEEEEvNT_6ParamsE$_ZN4cute3eso3ESOILb1ELb0EJNS_5tupleIJNS_1CILi2EEEEEENS2_IJiEEEEEC2ERKS5_RKS6_) ;  /* 0xffffde4000007944 */ /* 0x000fea0003c3ffff */
[----:B------:R-:W-:-:S04]  /*bfd0*/  MOV R5, 0x0 ;  /* 0x0000000000057802 */ /* 0x000fc80000000f00 */
[----:B------:R-:W-:Y:S05]  /*bfe0*/  RET.REL.NODEC R4 `(_ZN7cutlass13device_kernelIN5flash19enable_sm80_to_sm89INS1_16FlashAttnBwdSm80INS1_25CollectiveMainloopBwdSm80ILi2ELi2EN4cute5tupleIJNS5_1CILi128EEES8_NS7_ILi64EEEEEENS_10bfloat16_tEfNS_4arch4Sm80ELb0ELb1ELb1ELb1ELb1ELb0ELb0ELb0ELi2ELi4ELi4ELi4ELb0EEENS1_21CollectiveEpilogueBwdISA_SB_SD_Li256ELb1ELb0ELi2EEENS1_19SingleTileSchedulerILb1ELb0ELb0ELi128EEEEEEEEEvNT_6ParamsE) ;  /* 0xffff401004007950 */ /* 0x000fea0003c3ffff */
        .type           $_ZN7cutlass13device_kernelIN5flash19enable_sm80_to_sm89INS1_16FlashAttnBwdSm80INS1_25CollectiveMainloopBwdSm80ILi2ELi2EN4cute5tupleIJNS5_1CILi128EEES8_NS7_ILi64EEEEEENS_10bfloat16_tEfNS_4arch4Sm80ELb0ELb1ELb1ELb1ELb1ELb0ELb0ELb0ELi2ELi4ELi4ELi4ELb0EEENS1_21CollectiveEpilogueBwdISA_SB_SD_Li256ELb1ELb0ELi2EEENS1_19SingleTileSchedulerILb1ELb0ELb0ELi128EEEEEEEEEvNT_6ParamsE$_ZN4cute5tupleIJNS0_IJNS_1CILi2EEES2_EEENS0_IJNS1_ILi1EEEiEEEEEC2ERKS3_RKS5_,@function
        .size           $_ZN7cutlass13device_kernelIN5flash19enable_sm80_to_sm89INS1_16FlashAttnBwdSm80INS1_25CollectiveMainloopBwdSm80ILi2ELi2EN4cute5tupleIJNS5_1CILi128EEES8_NS7_ILi64EEEEEENS_10bfloat16_tEfNS_4arch4Sm80ELb0ELb1ELb1ELb1ELb1ELb0ELb0ELb0ELi2ELi4ELi4ELi4ELb0EEENS1_21CollectiveEpilogueBwdISA_SB_SD_Li256ELb1ELb0ELi2EEENS1_19SingleTileSchedulerILb1ELb0ELb0ELi128EEEEEEEEEvNT_6ParamsE$_ZN4cute5tupleIJNS0_IJNS_1CILi2EEES2_EEENS0_IJNS1_ILi1EEEiEEEEEC2ERKS3_RKS5_,($_ZN7cutlass13device_kernelIN5flash19enable_sm80_to_sm89INS1_16FlashAttnBwdSm80INS1_25CollectiveMainloopBwdSm80ILi2ELi2EN4cute5tupleIJNS5_1CILi128EEES8_NS7_ILi64EEEEEENS_10bfloat16_tEfNS_4arch4Sm80ELb0ELb1ELb1ELb1ELb1ELb0ELb0ELb0ELi2ELi4ELi4ELi4ELb0EEENS1_21CollectiveEpilogueBwdISA_SB_SD_Li256ELb1ELb0ELi2EEENS1_19SingleTileSchedulerILb1ELb0ELb0ELi128EEEEEEEEEvNT_6ParamsE$_ZN4cute5tupleIJNS0_IJNS_1CILi2EEES2_EEENS0_IJiNS1_ILi4096EEEEEEEEC2ERKS3_RKS5_ - $_ZN7cutlass13device_kernelIN5flash19enable_sm80_to_sm89INS1_16FlashAttnBwdSm80INS1_25CollectiveMainloopBwdSm80ILi2ELi2EN4cute5tupleIJNS5_1CILi128EEES8_NS7_ILi64EEEEEENS_10bfloat16_tEfNS_4arch4Sm80ELb0ELb1ELb1ELb1ELb1ELb0ELb0ELb0ELi2ELi4ELi4ELi4ELb0EEENS1_21CollectiveEpilogueBwdISA_SB_SD_Li256ELb1ELb0ELi2EEENS1_19SingleTileSchedulerILb1ELb0ELb0ELi128EEEEEEEEEvNT_6ParamsE$_ZN4cute5tupleIJNS0_IJNS_1CILi2EEES2_EEENS0_IJNS1_ILi1EEEiEEEEEC2ERKS3_RKS5_)
$_ZN7cutlass13device_kernelIN5flash19enable_sm80_to_sm89INS1_16FlashAttnBwdSm80INS1_25CollectiveMainloopBwdSm80ILi2ELi2EN4cute5tupleIJNS5_1CILi128EEES8_NS7_ILi64EEEEEENS_10bfloat16_tEfNS_4arch4Sm80ELb0ELb1ELb1ELb1ELb1ELb0ELb0ELb0ELi2ELi4ELi4ELi4ELb0EEENS1_21CollectiveEpilogueBwdISA_SB_SD_Li256ELb1ELb0ELi2EEENS1_19SingleTileSchedulerILb1ELb0ELb0ELi128EEEEEEEEEvNT_6ParamsE$_ZN4cute5tupleIJNS0_IJNS_1CILi2EEES2_EEENS0_IJNS1_ILi1EEEiEEEEEC2ERKS3_RKS5_:
[----:B------:R-:W-:Y:S02]  /*bff0*/  MOV R4, 0xc010 ;  /* 0x0000c01000047802 */ /* 0x000fe40000000f00 */
[----:B------:R-:W-:Y:S05]  /*c000*/  CALL.REL.NOINC `($_ZN7cutlass13device_kernelIN5flash19enable_sm80_to_sm89INS1_16FlashAttnBwdSm80INS1_25CollectiveMainloopBwdSm80ILi2ELi2EN4cute5tupleIJNS5_1CILi128EEES8_NS7_ILi64EEEEEENS_10bfloat16_tEfNS_4arch4Sm80ELb0ELb1ELb1ELb1ELb1ELb0ELb0ELb0ELi2ELi4ELi4ELi4ELb0EEENS1_21CollectiveEpilogueBwdISA_SB_SD_Li256ELb1ELb0ELi2EEENS1_19SingleTileSchedulerILb1ELb0ELb0ELi128EEEEEEEEEvNT_6ParamsE$_ZN4cute3eso3ESOILb1ELb0EJNS_5tupleIJNS_1CILi2EEES4_EEENS2_IJNS3_ILi1EEEiEEEEEC2ERKS5_RKS7_) ;  /* 0xffffded000007944 */ /* 0x000fea0003c3ffff */
[----:B------:R-:W-:-:S04]  /*c010*/  MOV R7, 0x0 ;  /* 0x0000000000077802 */ /* 0x000fc80000000f00 */
[----:B------:R-:W-:Y:S05]  /*c020*/  RET.REL.NODEC R6 `(_ZN7cutlass13device_kernelIN5flash19enable_sm80_to_sm89INS1_16FlashAttnBwdSm80INS1_25CollectiveMainloopBwdSm80ILi2ELi2EN4cute5tupleIJNS5_1CILi128EEES8_NS7_ILi64EEEEEENS_10bfloat16_tEfNS_4arch4Sm80ELb0ELb1ELb1ELb1ELb1ELb0ELb0ELb0ELi2ELi4ELi4ELi4ELb0EEENS1_21CollectiveEpilogueBwdISA_SB_SD_Li256ELb1ELb0ELi2EEENS1_19SingleTileSchedulerILb1ELb0ELb0ELi128EEEEEEEEEvNT_6ParamsE) ;  /* 0xffff3fd006007950 */ /* 0x000fea0003c3ffff */
        .type           $_ZN7cutlass13device_kernelIN5flash19enable_sm80_to_sm89INS1_16FlashAttnBwdSm80INS1_25CollectiveMainloopBwdSm80ILi2ELi2EN4cute5tupleIJNS5_1CILi128EEES8_NS7_ILi64EEEEEENS_10bfloat16_tEfNS_4arch4Sm80ELb0ELb1ELb1ELb1ELb1ELb0ELb0ELb0ELi2ELi4ELi4ELi4ELb0EEENS1_21CollectiveEpilogueBwdISA_SB_SD_Li256ELb1ELb0ELi2EEENS1_19SingleTileSchedulerILb1ELb0ELb0ELi128EEEEEEEEEvNT_6ParamsE$_ZN4cute5tupleIJNS0_IJNS_1CILi2EEES2_EEENS0_IJiNS1_ILi4096EEEEEEEEC2ERKS3_RKS5_,@function
        .size           $_ZN7cutlass13device_kernelIN5flash19enable_sm80_to_sm89INS1_16FlashAttnBwdSm80INS1_25CollectiveMainloopBwdSm80ILi2ELi2EN4cute5tupleIJNS5_1CILi128EEES8_NS7_ILi64EEEEEENS_10bfloat16_tEfNS_4arch4Sm80ELb0ELb1ELb1ELb1ELb1ELb0ELb0ELb0ELi2ELi4ELi4ELi4ELb0EEENS1_21CollectiveEpilogueBwdISA_SB_SD_Li256ELb1ELb0ELi2EEENS1_19SingleTileSchedulerILb1ELb0ELb0ELi128EEEEEEEEEvNT_6ParamsE$_ZN4cute5tupleIJNS0_IJNS_1CILi2EEES2_EEENS0_IJiNS1_ILi4096EEEEEEEEC2ERKS3_RKS5_,($_ZN7cutlass13device_kernelIN5flash19enable_sm80_to_sm89INS1_16FlashAttnBwdSm80INS1_25CollectiveMainloopBwdSm80ILi2ELi2EN4cute5tupleIJNS5_1CILi128EEES8_NS7_ILi64EEEEEENS_10bfloat16_tEfNS_4arch4Sm80ELb0ELb1ELb1ELb1ELb1ELb0ELb0ELb0ELi2ELi4ELi4ELi4ELb0EEENS1_21CollectiveEpilogueBwdISA_SB_SD_Li256ELb1ELb0ELi2EEENS1_19SingleTileSchedulerILb1ELb0ELb0ELi128EEEEEEEEEvNT_6ParamsE$_ZN4cute5tupleIJNS0_IJNS_1CILi2EEES2_EEENS0_IJiNS1_ILi512EEEEEEEEC2ERKS3_RKS5_ - $_ZN7cutlass13device_kernelIN5flash19enable_sm80_to_sm89INS1_16FlashAttnBwdSm80INS1_25CollectiveMainloopBwdSm80ILi2ELi2EN4cute5tupleIJNS5_1CILi128EEES8_NS7_ILi64EEEEEENS_10bfloat16_tEfNS_4arch4Sm80ELb0ELb1ELb1ELb1ELb1ELb0ELb0ELb0ELi2ELi4ELi4ELi4ELb0EEENS1_21CollectiveEpilogueBwdISA_SB_SD_Li256ELb1ELb0ELi2EEENS1_19SingleTileSchedulerILb1ELb0ELb0ELi128EEEEEEEEEvNT_6ParamsE$_ZN4cute5tupleIJNS0_IJNS_1CILi2EEES2_EEENS0_IJiNS1_ILi4096EEEEEEEEC2ERKS3_RKS5_)
$_ZN7cutlass13device_kernelIN5flash19enable_sm80_to_sm89INS1_16FlashAttnBwdSm80INS1_25CollectiveMainloopBwdSm80ILi2ELi2EN4cute5tupleIJNS5_1CILi128EEES8_NS7_ILi64EEEEEENS_10bfloat16_tEfNS_4arch4Sm80ELb0ELb1ELb1ELb1ELb1ELb0ELb0ELb0ELi2ELi4ELi4ELi4ELb0EEENS1_21CollectiveEpilogueBwdISA_SB_SD_Li256ELb1ELb0ELi2EEENS1_19SingleTileSchedulerILb1ELb0ELb0ELi128EEEEEEEEEvNT_6ParamsE$_ZN4cute5tupleIJNS0_IJNS_1CILi2EEES2_EEENS0_IJiNS1_ILi4096EEEEEEEEC2ERKS3_RKS5_:
[----:B------:R-:W-:Y:S02]  /*c030*/  MOV R4, 0xc050 ;  /* 0x0000c05000047802 */ /* 0x000fe40000000f00 */
[----:B------:R-:W-:Y:S05]  /*c040*/  CALL.REL.NOINC `($_ZN7cutlass13device_kernelIN5flash19enable_sm80_to_sm89INS1_16FlashAttnBwdSm80INS1_25CollectiveMainloopBwdSm80ILi2ELi2EN4cute5tupleIJNS5_1CILi128EEES8_NS7_ILi64EEEEEENS_10bfloat16_tEfNS_4arch4Sm80ELb0ELb1ELb1ELb1ELb1ELb0ELb0ELb0ELi2ELi4ELi4ELi4ELb0EEENS1_21CollectiveEpilogueBwdISA_SB_SD_Li256ELb1ELb0ELi2EEENS1_19SingleTileSchedulerILb1ELb0ELb0ELi128EEEEEEEEEvNT_6ParamsE$_ZN4cute3eso3ESOILb1ELb0EJNS_5tupleIJNS_1CILi2EEES4_EEENS2_IJiNS3_ILi4096EEEEEEEEC2ERKS5_RKS7_) ;  /* 0xffffded000007944 */ /* 0x000fea0003c3ffff */
[----:B------:R-:W-:-:S04]  /*c050*/  MOV R7, 0x0 ;  /* 0x0000000000077802 */ /* 0x000fc80000000f00 */
[----:B------:R-:W-:Y:S05]  /*c060*/  RET.REL.NODEC R6 `(_ZN7cutlass13device_kernelIN5flash19enable_sm80_to_sm89INS1_16FlashAttnBwdSm80INS1_25CollectiveMainloopBwdSm80ILi2ELi2EN4cute5tupleIJNS5_1CILi128EEES8_NS7_ILi64EEEEEENS_10bfloat16_tEfNS_4arch4Sm80ELb0ELb1ELb1ELb1ELb1ELb0ELb0ELb0ELi2ELi4ELi4ELi4ELb0EEENS1_21CollectiveEpilogueBwdISA_SB_SD_Li256ELb1ELb0ELi2EEENS1_19SingleTileSchedulerILb1ELb0ELb0ELi128EEEEEEEEEvNT_6ParamsE) ;  /* 0xffff3f9006007950 */ /* 0x000fea0003c3ffff */
        .type           $_ZN7cutlass13device_kernelIN5flash19enable_sm80_to_sm89INS1_16FlashAttnBwdSm80INS1_25CollectiveMainloopBwdSm80ILi2ELi2EN4cute5tupleIJNS5_1CILi128EEES8_NS7_ILi64EEEEEENS_10bfloat16_tEfNS_4arch4Sm80ELb0ELb1ELb1ELb1ELb1ELb0ELb0ELb0ELi2ELi4ELi4ELi4ELb0EEENS1_21CollectiveEpilogueBwdISA_SB_SD_Li256ELb1ELb0ELi2EEENS1_19SingleTileSchedulerILb1ELb0ELb0ELi128EEEEEEEEEvNT_6ParamsE$_ZN4cute5tupleIJNS0_IJNS_1CILi2EEES2_EEENS0_IJiNS1_ILi512EEEEEEEEC2ERKS3_RKS5_,@function
        .size           $_ZN7cutlass13device_kernelIN5flash19enable_sm80_to_sm89INS1_16FlashAttnBwdSm80INS1_25CollectiveMainloopBwdSm80ILi2ELi2EN4cute5tupleIJNS5_1CILi128EEES8_NS7_ILi64EEEEEENS_10bfloat16_tEfNS_4arch4Sm80ELb0ELb1ELb1ELb1ELb1ELb0ELb0ELb0ELi2ELi4ELi4ELi4ELb0EEENS1_21CollectiveEpilogueBwdISA_SB_SD_Li256ELb1ELb0ELi2EEENS1_19SingleTileSchedulerILb1ELb0ELb0ELi128EEEEEEEEEvNT_6ParamsE$_ZN4cute5tupleIJNS0_IJNS_1CILi2EEES2_EEENS0_IJiNS1_ILi512EEEEEEEEC2ERKS3_RKS5_,($_ZN7cutlass13device_kernelIN5flash19enable_sm80_to_sm89INS1_16FlashAttnBwdSm80INS1_25CollectiveMainloopBwdSm80ILi2ELi2EN4cute5tupleIJNS5_1CILi128EEES8_NS7_ILi64EEEEEENS_10bfloat16_tEfNS_4arch4Sm80ELb0ELb1ELb1ELb1ELb1ELb0ELb0ELb0ELi2ELi4ELi4ELi4ELb0EEENS1_21CollectiveEpilogueBwdISA_SB_SD_Li256ELb1ELb0ELi2EEENS1_19SingleTileSchedulerILb1ELb0ELb0ELi128EEEEEEEEEvNT_6ParamsE$_ZN4cute5tupleIJNS0_IJNS_1CILi2EEES2_EEENS0_IJiiEEEEEC2ERKS3_RKS4_ - $_ZN7cutlass13device_kernelIN5flash19enable_sm80_to_sm89INS1_16FlashAttnBwdSm80INS1_25CollectiveMainloopBwdSm80ILi2ELi2EN4cute5tupleIJNS5_1CILi128EEES8_NS7_ILi64EEEEEENS_10bfloat16_tEfNS_4arch4Sm80ELb0ELb1ELb1ELb1ELb1ELb0ELb0ELb0ELi2ELi4ELi4ELi4ELb0EEENS1_21CollectiveEpilogueBwdISA_SB_SD_Li256ELb1ELb0ELi2EEENS1_19SingleTileSchedulerILb1ELb0ELb0ELi128EEEEEEEEEvNT_6ParamsE$_ZN4cute5tupleIJNS0_IJNS_1CILi2EEES2_EEENS0_IJiNS1_ILi512EEEEEEEEC2ERKS3_RKS5_)
$_ZN7cutlass13device_kernelIN5flash19enable_sm80_to_sm89INS1_16FlashAttnBwdSm80INS1_25CollectiveMainloopBwdSm80ILi2ELi2EN4cute5tupleIJNS5_1CILi128EEES8_NS7_ILi64EEEEEENS_10bfloat16_tEfNS_4arch4Sm80ELb0ELb1ELb1ELb1ELb1ELb0ELb0ELb0ELi2ELi4ELi4ELi4ELb0EEENS1_21CollectiveEpilogueBwdISA_SB_SD_Li256ELb1ELb0ELi2EEENS1_19SingleTileSchedulerILb1ELb0ELb0ELi128EEEEEEEEEvNT_6ParamsE$_ZN4cute5tupleIJNS0_IJNS_1CILi2EEES2_EEENS0_IJiNS1_ILi512EEEEEEEEC2ERKS3_RKS5_:
[----:B------:R-:W-:Y:S02]  /*c070*/  MOV R4, 0xc090 ;  /* 0x0000c09000047802 */ /* 0x000fe40000000f00 */
[----:B------:R-:W-:Y:S05]  /*c080*/  CALL.REL.NOINC `($_ZN7cutlass13device_kernelIN5flash19enable_sm80_to_sm89INS1_16FlashAttnBwdSm80INS1_25CollectiveMainloopBwdSm80ILi2ELi2EN4cute5tupleIJNS5_1CILi128EEES8_NS7_ILi64EEEEEENS_10bfloat16_tEfNS_4arch4Sm80ELb0ELb1ELb1ELb1ELb1ELb0ELb0ELb0ELi2ELi4ELi4ELi4ELb0EEENS1_21CollectiveEpilogueBwdISA_SB_SD_Li256ELb1ELb0ELi2EEENS1_19SingleTileSchedulerILb1ELb0ELb0ELi128EEEEEEEEEvNT_6ParamsE$_ZN4cute3eso3ESOILb1ELb0EJNS_5tupleIJNS_1CILi2EEES4_EEENS2_IJiNS3_ILi512EEEEEEEEC2ERKS5_RKS7_) ;  /* 0xffffded000007944 */ /* 0x000fea0003c3ffff */
[----:B------:R-:W-:-:S04]  /*c090*/  MOV R7, 0x0 ;  /* 0x0000000000077802 */ /* 0x000fc80000000f00 */
[----:B------:R-:W-:Y:S05]  /*c0a0*/  RET.REL.NODEC R6 `(_ZN7cutlass13device_kernelIN5flash19enable_sm80_to_sm89INS1_16FlashAttnBwdSm80INS1_25CollectiveMainloopBwdSm80ILi2ELi2EN4cute5tupleIJNS5_1CILi128EEES8_NS7_ILi64EEEEEENS_10bfloat16_tEfNS_4arch4Sm80ELb0ELb1ELb1ELb1ELb1ELb0ELb0ELb0ELi2ELi4ELi4ELi4ELb0EEENS1_21CollectiveEpilogueBwdISA_SB_SD_Li256ELb1ELb0ELi2EEENS1_19SingleTileSchedulerILb1ELb0ELb0ELi128EEEEEEEEEvNT_6ParamsE) ;  /* 0xffff3f5006007950 */ /* 0x000fea0003c3ffff */
        .type           $_ZN7cutlass13device_kernelIN5flash19enable_sm80_to_sm89INS1_16FlashAttnBwdSm80INS1_25CollectiveMainloopBwdSm80ILi2ELi2EN4cute5tupleIJNS5_1CILi128EEES8_NS7_ILi64EEEEEENS_10bfloat16_tEfNS_4arch4Sm80ELb0ELb1ELb1ELb1ELb1ELb0ELb0ELb0ELi2ELi4ELi4ELi4ELb0EEENS1_21CollectiveEpilogueBwdISA_SB_SD_Li256ELb1ELb0ELi2EEENS1_19SingleTileSchedulerILb1ELb0ELb0ELi128EEEEEEEEEvNT_6ParamsE$_ZN4cute5tupleIJNS0_IJNS_1CILi2EEES2_EEENS0_IJiiEEEEEC2ERKS3_RKS4_,@function
        .size           $_ZN7cutlass13device_kernelIN5flash19enable_sm80_to_sm89INS1_16FlashAttnBwdSm80INS1_25CollectiveMainloopBwdSm80ILi2ELi2EN4cute5tupleIJNS5_1CILi128EEES8_NS7_ILi64EEEEEENS_10bfloat16_tEfNS_4arch4Sm80ELb0ELb1ELb1ELb1ELb1ELb0ELb0ELb0ELi2ELi4ELi4ELi4ELb0EEENS1_21CollectiveEpilogueBwdISA_SB_SD_Li256ELb1ELb0ELi2EEENS1_19SingleTileSchedulerILb1ELb0ELb0ELi128EEEEEEEEEvNT_6ParamsE$_ZN4cute5tupleIJNS0_IJNS_1CILi2EEES2_EEENS0_IJiiEEEEEC2ERKS3_RKS4_,($_ZN7cutlass13device_kernelIN5flash19enable_sm80_to_sm89INS1_16FlashAttnBwdSm80INS1_25CollectiveMainloopBwdSm80ILi2ELi2EN4cute5tupleIJNS5_1CILi128EEES8_NS7_ILi64EEEEEENS_10bfloat16_tEfNS_4arch4Sm80ELb0ELb1ELb1ELb1ELb1ELb0ELb0ELb0ELi2ELi4ELi4ELi4ELb0EEENS1_21CollectiveEpilogueBwdISA_SB_SD_Li256ELb1ELb0ELi2EEENS1_19SingleTileSchedulerILb1ELb0ELb0ELi128EEEEEEEEEvNT_6ParamsE$_ZN4cute5tupleIJNS0_IJNS_1CILi2EEES2_S2_EEENS0_IJNS1_ILi1EEENS1_ILi512EEEiEEEEEC2ERKS3_RKS6_ - $_ZN7cutlass13device_kernelIN5flash19enable_sm80_to_sm89INS1_16FlashAttnBwdSm80INS1_25CollectiveMainloopBwdSm80ILi2ELi2EN4cute5tupleIJNS5_1CILi128EEES8_NS7_ILi64EEEEEENS_10bfloat16_tEfNS_4arch4Sm80ELb0ELb1ELb1ELb1ELb1ELb0ELb0ELb0ELi2ELi4ELi4ELi4ELb0EEENS1_21CollectiveEpilogueBwdISA_SB_SD_Li256ELb1ELb0ELi2EEENS1_19SingleTileSchedulerILb1ELb0ELb0ELi128EEEEEEEEEvNT_6ParamsE$_ZN4cute5tupleIJNS0_IJNS_1CILi2EEES2_EEENS0_IJiiEEEEEC2ERKS3_RKS4_)
$_ZN7cutlass13device_kernelIN5flash19enable_sm80_to_sm89INS1_16FlashAttnBwdSm80INS1_25CollectiveMainloopBwdSm80ILi2ELi2EN4cute5tupleIJNS5_1CILi128EEES8_NS7_ILi64EEEEEENS_10bfloat16_tEfNS_4arch4Sm80ELb0ELb1ELb1ELb1ELb1ELb0ELb0ELb0ELi2ELi4ELi4ELi4ELb0EEENS1_21CollectiveEpilogueBwdISA_SB_SD_Li256ELb1ELb0ELi2EEENS1_19SingleTileSchedulerILb1ELb0ELb0ELi128EEEEEEEEEvNT_6ParamsE$_ZN4cute5tupleIJNS0_IJNS_1CILi2EEES2_EEENS0_IJiiEEEEEC2ERKS3_RKS4_:
[----:B------:R-:W-:Y:S02]  /*c0b0*/  MOV R4, 0xc0d0 ;  /* 0x0000c0d000047802 */ /* 0x000fe40000000f00 */
[----:B------:R-:W-:Y:S05]  /*c0c0*/  CALL.REL.NOINC `($_ZN7cutlass13device_kernelIN5flash19enable_sm80_to_sm89INS1_16FlashAttnBwdSm80INS1_25CollectiveMainloopBwdSm80ILi2ELi2EN4cute5tupleIJNS5_1CILi128EEES8_NS7_ILi64EEEEEENS_10bfloat16_tEfNS_4arch4Sm80ELb0ELb1ELb1ELb1ELb1ELb0ELb0ELb0ELi2ELi4ELi4ELi4ELb0EEENS1_21CollectiveEpilogueBwdISA_SB_SD_Li256ELb1ELb0ELi2EEENS1_19SingleTileSchedulerILb1ELb0ELb0ELi128EEEEEEEEEvNT_6ParamsE$_ZN4cute3eso3ESOILb1ELb0EJNS_5tupleIJNS_1CILi2EEES4_EEENS2_IJiiEEEEEC2ERKS5_RKS6_) ;  /* 0xffffded000007944 */ /* 0x000fea0003c3ffff */
[----:B-1----:R-:W-:Y:S02]  /*c0d0*/  MOV R2, R6 ;  /* 0x0000000600027202 */ /* 0x002fe40000000f00 */
[----:B------:R-:W-:-:S04]  /*c0e0*/  MOV R3, 0x0 ;  /* 0x0000000000037802 */ /* 0x000fc80000000f00 */
[----:B------:R-:W-:Y:S05]  /*c0f0*/  RET.REL.NODEC R2 `(_ZN7cutlass13device_kernelIN5flash19enable_sm80_to_sm89INS1_16FlashAttnBwdSm80INS1_25CollectiveMainloopBwdSm80ILi2ELi2EN4cute5tupleIJNS5_1CILi128EEES8_NS7_ILi64EEEEEENS_10bfloat16_tEfNS_4arch4Sm80ELb0ELb1ELb1ELb1ELb1ELb0ELb0ELb0ELi2ELi4ELi4ELi4ELb0EEENS1_21CollectiveEpilogueBwdISA_SB_SD_Li256ELb1ELb0ELi2EEENS1_19SingleTileSchedulerILb1ELb0ELb0ELi128EEEEEEEEEvNT_6ParamsE) ;  /* 0xffff3f0002007950 */ /* 0x000fea0003c3ffff */
        .type           $_ZN7cutlass13device_kernelIN5flash19enable_sm80_to_sm89INS1_16FlashAttnBwdSm80INS1_25CollectiveMainloopBwdSm80ILi2ELi2EN4cute5tupleIJNS5_1CILi128EEES8_NS7_ILi64EEEEEENS_10bfloat16_tEfNS_4arch4Sm80ELb0ELb1ELb1ELb1ELb1ELb0ELb0ELb0ELi2ELi4ELi4ELi4ELb0EEENS1_21CollectiveEpilogueBwdISA_SB_SD_Li256ELb1ELb0ELi2EEENS1_19SingleTileSchedulerILb1ELb0ELb0ELi128EEEEEEEEEvNT_6ParamsE$_ZN4cute5tupleIJNS0_IJNS_1CILi2EEES2_S2_EEENS0_IJNS1_ILi1EEENS1_ILi512EEEiEEEEEC2ERKS3_RKS6_,@function
        .size           $_ZN7cutlass13device_kernelIN5flash19enable_sm80_to_sm89INS1_16FlashAttnBwdSm80INS1_25CollectiveMainloopBwdSm80ILi2ELi2EN4cute5tupleIJNS5_1CILi128EEES8_NS7_ILi64EEEEEENS_10bfloat16_tEfNS_4arch4Sm80ELb0ELb1ELb1ELb1ELb1ELb0ELb0ELb0ELi2ELi4ELi4ELi4ELb0EEENS1_21CollectiveEpilogueBwdISA_SB_SD_Li256ELb1ELb0ELi2EEENS1_19SingleTileSchedulerILb1ELb0ELb0ELi128EEEEEEEEEvNT_6ParamsE$_ZN4cute5tupleIJNS0_IJNS_1CILi2EEES2_S2_EEENS0_IJNS1_ILi1EEENS1_ILi512EEEiEEEEEC2ERKS3_RKS6_,($_ZN7cutlass13device_kernelIN5flash19enable_sm80_to_sm89INS1_16FlashAttnBwdSm80INS1_25CollectiveMainloopBwdSm80ILi2ELi2EN4cute5tupleIJNS5_1CILi128EEES8_NS7_ILi64EEEEEENS_10bfloat16_tEfNS_4arch4Sm80ELb0ELb1ELb1ELb1ELb1ELb0ELb0ELb0ELi2ELi4ELi4ELi4ELb0EEENS1_21CollectiveEpilogueBwdISA_SB_SD_Li256ELb1ELb0ELi2EEENS1_19SingleTileSchedulerILb1ELb0ELb0ELi128EEEEEEEEEvNT_6ParamsE$_ZN4cute5tupleIJNS0_IJNS_1CILi8EEENS0_IJNS1_ILi2EEES3_S3_EEENS1_ILi1EEES4_S5_EEENS0_IJS5_NS0_IJS2_iiEEENS1_ILi64EEENS0_IJiNS1_ILi144EEENS1_ILi288EEEEEENS1_ILi512EEEEEEEEC2ERKS6_RKSD_ - $_ZN7cutlass13device_kernelIN5flash19enable_sm80_to_sm89INS1_16FlashAttnBwdSm80INS1_25CollectiveMainloopBwdSm80ILi2ELi2EN4cute5tupleIJNS5_1CILi128EEES8_NS7_ILi64EEEEEENS_10bfloat16_tEfNS_4arch4Sm80ELb0ELb1ELb1ELb1ELb1ELb0ELb0ELb0ELi2ELi4ELi4ELi4ELb0EEENS1_21CollectiveEpilogueBwdISA_SB_SD_Li256ELb1ELb0ELi2EEENS1_19SingleTileSchedulerILb1ELb0ELb0ELi128EEEEEEEEEvNT_6ParamsE$_ZN4cute5tupleIJNS0_IJNS_1CILi2EEES2_S2_EEENS0_IJNS1_ILi1EEENS1_ILi512EEEiEEEEEC2ERKS3_RKS6_)
$_ZN7cutlass13device_kernelIN5flash19enable_sm80_to_sm89INS1_16FlashAttnBwdSm80INS1_25CollectiveMainloopBwdSm80ILi2ELi2EN4cute5tupleIJNS5_1CILi128EEES8_NS7_ILi64EEEEEENS_10bfloat16_tEfNS_4arch4Sm80ELb0ELb1ELb1ELb1ELb1ELb0ELb0ELb0ELi2ELi4ELi4ELi4ELb0EEENS1_21CollectiveEpilogueBwdISA_SB_SD_Li256ELb1ELb0ELi2EEENS1_19SingleTileSchedulerILb1ELb0ELb0ELi128EEEEEEEEEvNT_6ParamsE$_ZN4cute5tupleIJNS0_IJNS_1CILi2EEES2_S2_EEENS0_IJNS1_ILi1EEENS1_ILi512EEEiEEEEEC2ERKS3_RKS6_:
[----:B------:R-:W-:Y:S02]  /*c100*/  MOV R4, 0xc120 ;  /* 0x0000c12000047802 */ /* 0x000fe40000000f00 */
[----:B------:R-:W-:Y:S05]  /*c110*/  CALL.REL.NOINC `($_ZN7cutlass13device_kernelIN5flash19enable_sm80_to_sm89INS1_16FlashAttnBwdSm80INS1_25CollectiveMainloopBwdSm80ILi2ELi2EN4cute5tupleIJNS5_1CILi128EEES8_NS7_ILi64EEEEEENS_10bfloat16_tEfNS_4arch4Sm80ELb0ELb1ELb1ELb1ELb1ELb0ELb0ELb0ELi2ELi4ELi4ELi4ELb0EEENS1_21CollectiveEpilogueBwdISA_SB_SD_Li256ELb1ELb0ELi2EEENS1_19SingleTileSchedulerILb1ELb0ELb0ELi128EEEEEEEEEvNT_6ParamsE$_ZN4cute3eso3ESOILb1ELb0EJNS_5tupleIJNS_1CILi2EEES4_S4_EEENS2_IJNS3_ILi1EEENS3_ILi512EEEiEEEEEC2ERKS5_RKS8_) ;  /* 0xffffdf3000007944 */ /* 0x000fea0003c3ffff */
[----:B------:R-:W-:-:S04]  /*c120*/  MOV R7, 0x0 ;  /* 0x0000000000077802 */ /* 0x000fc80000000f00 */
[----:B------:R-:W-:Y:S05]  /*c130*/  RET.REL.NODEC R6 `(_ZN7cutlass13device_kernelIN5flash19enable_sm80_to_sm89INS1_16FlashAttnBwdSm80INS1_25CollectiveMainloopBwdSm80ILi2ELi2EN4cute5tupleIJNS5_1CILi128EEES8_NS7_ILi64EEEEEENS_10bfloat16_tEfNS_4arch4Sm80ELb0ELb1ELb1ELb1ELb1ELb0ELb0ELb0ELi2ELi4ELi4ELi4ELb0EEENS1_21CollectiveEpilogueBwdISA_SB_SD_Li256ELb1ELb0ELi2EEENS1_19SingleTileSchedulerILb1ELb0ELb0ELi128EEEEEEEEEvNT_6ParamsE) ;  /* 0xffff3ec006007950 */ /* 0x000fea0003c3ffff */
        .type           $_ZN7cutlass13device_kernelIN5flash19enable_sm80_to_sm89INS1_16FlashAttnBwdSm80INS1_25CollectiveMainloopBwdSm80ILi2ELi2EN4cute5tupleIJNS5_1CILi128EEES8_NS7_ILi64EEEEEENS_10bfloat16_tEfNS_4arch4Sm80ELb0ELb1ELb1ELb1ELb1ELb0ELb0ELb0ELi2ELi4ELi4ELi4ELb0EEENS1_21CollectiveEpilogueBwdISA_SB_SD_Li256ELb1ELb0ELi2EEENS1_19SingleTileSchedulerILb1ELb0ELb0ELi128EEEEEEEEEvNT_6ParamsE$_ZN4cute5tupleIJNS0_IJNS_1CILi8EEENS0_IJNS1_ILi2EEES3_S3_EEENS1_ILi1EEES4_S5_EEENS0_IJS5_NS0_IJS2_iiEEENS1_ILi64EEENS0_IJiNS1_ILi144EEENS1_ILi288EEEEEENS1_ILi512EEEEEEEEC2ERKS6_RKSD_,@function
        .size           $_ZN7cutlass13device_kernelIN5flash19enable_sm80_to_sm89INS1_16FlashAttnBwdSm80INS1_25CollectiveMainloopBwdSm80ILi2ELi2EN4cute5tupleIJNS5_1CILi128EEES8_NS7_ILi64EEEEEENS_10bfloat16_tEfNS_4arch4Sm80ELb0ELb1ELb1ELb1ELb1ELb0ELb0ELb0ELi2ELi4ELi4ELi4ELb0EEENS1_21CollectiveEpilogueBwdISA_SB_SD_Li256ELb1ELb0ELi2EEENS1_19SingleTileSchedulerILb1ELb0ELb0ELi128EEEEEEEEEvNT_6ParamsE$_ZN4cute5tupleIJNS0_IJNS_1CILi8EEENS0_IJNS1_ILi2EEES3_S3_EEENS1_ILi1EEES4_S5_EEENS0_IJS5_NS0_IJS2_iiEEENS1_ILi64EEENS0_IJiNS1_ILi144EEENS1_ILi288EEEEEENS1_ILi512EEEEEEEEC2ERKS6_RKSD_,($_ZN7cutlass13device_kernelIN5flash19enable_sm80_to_sm89INS1_16FlashAttnBwdSm80INS1_25CollectiveMainloopBwdSm80ILi2ELi2EN4cute5tupleIJNS5_1CILi128EEES8_NS7_ILi64EEEEEENS_10bfloat16_tEfNS_4arch4Sm80ELb0ELb1ELb1ELb1ELb1ELb0ELb0ELb0ELi2ELi4ELi4ELi4ELb0EEENS1_21CollectiveEpilogueBwdISA_SB_SD_Li256ELb1ELb0ELi2EEENS1_19SingleTileSchedulerILb1ELb0ELb0ELi128EEEEEEEEEvNT_6ParamsE$_ZN4cute5tupleIJNS0_IJNS_1CILi8EEENS0_IJNS1_ILi2EEES3_S3_EEENS1_ILi1EEES4_S5_EEENS0_IJS5_NS0_IJiiiEEENS1_ILi64EEENS0_IJNS1_ILi72EEENS1_ILi144EEENS1_ILi288EEEEEENS1_ILi512EEEEEEEEC2ERKS6_RKSE_ - $_ZN7cutlass13device_kernelIN5flash19enable_sm80_to_sm89INS1_16FlashAttnBwdSm80INS1_25CollectiveMainloopBwdSm80ILi2ELi2EN4cute5tupleIJNS5_1CILi128EEES8_NS7_ILi64EEEEEENS_10bfloat16_tEfNS_4arch4Sm80ELb0ELb1ELb1ELb1ELb1ELb0ELb0ELb0ELi2ELi4ELi4ELi4ELb0EEENS1_21CollectiveEpilogueBwdISA_SB_SD_Li256ELb1ELb0ELi2EEENS1_19SingleTileSchedulerILb1ELb0ELb0ELi128EEEEEEEEEvNT_6ParamsE$_ZN4cute5tupleIJNS0_IJNS_1CILi8EEENS0_IJNS1_ILi2EEES3_S3_EEENS1_ILi1EEES4_S5_EEENS0_IJS5_NS0_IJS2_iiEEENS1_ILi64EEENS0_IJiNS1_ILi144EEENS1_ILi288EEEEEENS1_ILi512EEEEEEEEC2ERKS6_RKSD_)
$_ZN7cutlass13device_kernelIN5flash19enable_sm80_to_sm89INS1_16FlashAttnBwdSm80INS1_25CollectiveMainloopBwdSm80ILi2ELi2EN4cute5tupleIJNS5_1CILi128EEES8_NS7_ILi64EEEEEENS_10bfloat16_tEfNS_4arch4Sm80ELb0ELb1ELb1ELb1ELb1ELb0ELb0ELb0ELi2ELi4ELi4ELi4ELb0EEENS1_21CollectiveEpilogueBwdISA_SB_SD_Li256ELb1ELb0ELi2EEENS1_19SingleTileSchedulerILb1ELb0ELb0ELi128EEEEEEEEEvNT_6ParamsE$_ZN4cute5tupleIJNS0_IJNS_1CILi8EEENS0_IJNS1_ILi2EEES3_S3_EEENS1_ILi1EEES4_S5_EEENS0_IJS5_NS0_IJS2_iiEEENS1_ILi64EEENS0_IJiNS1_ILi144EEENS1_ILi288EEEEEENS1_ILi512EEEEEEEEC2ERKS6_RKSD_:
[----:B------:R-:W-:Y:S02]  /*c140*/  MOV R8, 0xc160 ;  /* 0x0000c16000087802 */ /* 0x000fe40000000f00 */
[----:B------:R-:W-:Y:S05]  /*c150*/  CALL.REL.NOINC `($_ZN7cutlass13device_kernelIN5flash19enable_sm80_to_sm89INS1_16FlashAttnBwdSm80INS1_25CollectiveMainloopBwdSm80ILi2ELi2EN4cute5tupleIJNS5_1CILi128EEES8_NS7_ILi64EEEEEENS_10bfloat16_tEfNS_4arch4Sm80ELb0ELb1ELb1ELb1ELb1ELb0ELb0ELb0ELi2ELi4ELi4ELi4ELb0EEENS1_21CollectiveEpilogueBwdISA_SB_SD_Li256ELb1ELb0ELi2EEENS1_19SingleTileSchedulerILb1ELb0ELb0ELi128EEEEEEEEEvNT_6ParamsE$_ZN4cute3eso3ESOILb1ELb0EJNS_5tupleIJNS_1CILi8EEENS2_IJNS3_ILi2EEES5_S5_EEENS3_ILi1EEES6_S7_EEENS2_IJS7_NS2_IJS4_iiEEENS3_ILi64EEENS2_IJiNS3_ILi144EEENS3_ILi288EEEEEENS3_ILi512EEEEEEEEC2ERKS8_RKSF_) ;  /* 0xffffdf3000007944 */ /* 0x000fea0003c3ffff */
[----:B------:R-:W-:-:S04]  /*c160*/  MOV R7, 0x0 ;  /* 0x0000000000077802 */ /* 0x000fc80000000f00 */
[----:B------:R-:W-:Y:S05]  /*c170*/  RET.REL.NODEC R6 `(_ZN7cutlass13device_kernelIN5flash19enable_sm80_to_sm89INS1_16FlashAttnBwdSm80INS1_25CollectiveMainloopBwdSm80ILi2ELi2EN4cute5tupleIJNS5_1CILi128EEES8_NS7_ILi64EEEEEENS_10bfloat16_tEfNS_4arch4Sm80ELb0ELb1ELb1ELb1ELb1ELb0ELb0ELb0ELi2ELi4ELi4ELi4ELb0EEENS1_21CollectiveEpilogueBwdISA_SB_SD_Li256ELb1ELb0ELi2EEENS1_19SingleTileSchedulerILb1ELb0ELb0ELi128EEEEEEEEEvNT_6ParamsE) ;  /* 0xffff3e8006007950 */ /* 0x000fea0003c3ffff */
        .type           $_ZN7cutlass13device_kernelIN5flash19enable_sm80_to_sm89INS1_16FlashAttnBwdSm80INS1_25CollectiveMainloopBwdSm80ILi2ELi2EN4cute5tupleIJNS5_1CILi128EEES8_NS7_ILi64EEEEEENS_10bfloat16_tEfNS_4arch4Sm80ELb0ELb1ELb1ELb1ELb1ELb0ELb0ELb0ELi2ELi4ELi4ELi4ELb0EEENS1_21CollectiveEpilogueBwdISA_SB_SD_Li256ELb1ELb0ELi2EEENS1_19SingleTileSchedulerILb1ELb0ELb0ELi128EEEEEEEEEvNT_6ParamsE$_ZN4cute5tupleIJNS0_IJNS_1CILi8EEENS0_IJNS1_ILi2EEES3_S3_EEENS1_ILi1EEES4_S5_EEENS0_IJS5_NS0_IJiiiEEENS1_ILi64EEENS0_IJNS1_ILi72EEENS1_ILi144EEENS1_ILi288EEEEEENS1_ILi512EEEEEEEEC2ERKS6_RKSE_,@function
        .size           $_ZN7cutlass13device_kernelIN5flash19enable_sm80_to_sm89INS1_16FlashAttnBwdSm80INS1_25CollectiveMainloopBwdSm80ILi2ELi2EN4cute5tupleIJNS5_1CILi128EEES8_NS7_ILi64EEEEEENS_10bfloat16_tEfNS_4arch4Sm80ELb0ELb1ELb1ELb1ELb1ELb0ELb0ELb0ELi2ELi4ELi4ELi4ELb0EEENS1_21CollectiveEpilogueBwdISA_SB_SD_Li256ELb1ELb0ELi2EEENS1_19SingleTileSchedulerILb1ELb0ELb0ELi128EEEEEEEEEvNT_6ParamsE$_ZN4cute5tupleIJNS0_IJNS_1CILi8EEENS0_IJNS1_ILi2EEES3_S3_EEENS1_ILi1EEES4_S5_EEENS0_IJS5_NS0_IJiiiEEENS1_ILi64EEENS0_IJNS1_ILi72EEENS1_ILi144EEENS1_ILi288EEEEEENS1_ILi512EEEEEEEEC2ERKS6_RKSE_,($_ZN7cutlass13device_kernelIN5flash19enable_sm80_to_sm89INS1_16FlashAttnBwdSm80INS1_25CollectiveMainloopBwdSm80ILi2ELi2EN4cute5tupleIJNS5_1CILi128EEES8_NS7_ILi64EEEEEENS_10bfloat16_tEfNS_4arch4Sm80ELb0ELb1ELb1ELb1ELb1ELb0ELb0ELb0ELi2ELi4ELi4ELi4ELb0EEENS1_21CollectiveEpilogueBwdISA_SB_SD_Li256ELb1ELb0ELi2EEENS1_19SingleTileSchedulerILb1ELb0ELb0ELi128EEEEEEEEEvNT_6ParamsE$_ZN4cute5tupleIJNS0_IJNS_1CILi8EEENS1_ILi2EEES3_S3_S2_S3_EEENS0_IJNS1_ILi1EEEiiiNS1_ILi72EEENS1_ILi512EEEEEEEEC2ERKS4_RKS8_ - $_ZN7cutlass13device_kernelIN5flash19enable_sm80_to_sm89INS1_16FlashAttnBwdSm80INS1_25CollectiveMainloopBwdSm80ILi2ELi2EN4cute5tupleIJNS5_1CILi128EEES8_NS7_ILi64EEEEEENS_10bfloat16_tEfNS_4arch4Sm80ELb0ELb1ELb1ELb1ELb1ELb0ELb0ELb0ELi2ELi4ELi4ELi4ELb0EEENS1_21CollectiveEpilogueBwdISA_SB_SD_Li256ELb1ELb0ELi2EEENS1_19SingleTileSchedulerILb1ELb0ELb0ELi128EEEEEEEEEvNT_6ParamsE$_ZN4cute5tupleIJNS0_IJNS_1CILi8EEENS0_IJNS1_ILi2EEES3_S3_EEENS1_ILi1EEES4_S5_EEENS0_IJS5_NS0_IJiiiEEENS1_ILi64EEENS0_IJNS1_ILi72EEENS1_ILi144EEENS1_ILi288EEEEEENS1_ILi512EEEEEEEEC2ERKS6_RKSE_)
$_ZN7cutlass13device_kernelIN5flash19enable_sm80_to_sm89INS1_16FlashAttnBwdSm80INS1_25CollectiveMainloopBwdSm80ILi2ELi2EN4cute5tupleIJNS5_1CILi128EEES8_NS7_ILi64EEEEEENS_10bfloat16_tEfNS_4arch4Sm80ELb0ELb1ELb1ELb1ELb1ELb0ELb0ELb0ELi2ELi4ELi4ELi4ELb0EEENS1_21CollectiveEpilogueBwdISA_SB_SD_Li256ELb1ELb0ELi2EEENS1_19SingleTileSchedulerILb1ELb0ELb0ELi128EEEEEEEEEvNT_6ParamsE$_ZN4cute5tupleIJNS0_IJNS_1CILi8EEENS0_IJNS1_ILi2EEES3_S3_EEENS1_ILi1EEES4_S5_EEENS0_IJS5_NS0_IJiiiEEENS1_ILi64EEENS0_IJNS1_ILi72EEENS1_ILi144EEENS1_ILi288EEEEEENS1_ILi512EEEEEEEEC2ERKS6_RKSE_:
[----:B------:R-:W-:Y:S02]  /*c180*/  MOV R8, 0xc1a0 ;  /* 0x0000c1a000087802 */ /* 0x000fe40000000f00 */
[----:B------:R-:W-:Y:S05]  /*c190*/  CALL.REL.NOINC `($_ZN7cutlass13device_kernelIN5flash19enable_sm80_to_sm89INS1_16FlashAttnBwdSm80INS1_25CollectiveMainloopBwdSm80ILi2ELi2EN4cute5tupleIJNS5_1CILi128EEES8_NS7_ILi64EEEEEENS_10bfloat16_tEfNS_4arch4Sm80ELb0ELb1ELb1ELb1ELb1ELb0ELb0ELb0ELi2ELi4ELi4ELi4ELb0EEENS1_21CollectiveEpilogueBwdISA_SB_SD_Li256ELb1ELb0ELi2EEENS1_19SingleTileSchedulerILb1ELb0ELb0ELi128EEEEEEEEEvNT_6ParamsE$_ZN4cute3eso3ESOILb1ELb0EJNS_5tupleIJNS_1CILi8EEENS2_IJNS3_ILi2EEES5_S5_EEENS3_ILi1EEES6_S7_EEENS2_IJS7_NS2_IJiiiEEENS3_ILi64EEENS2_IJNS3_ILi72EEENS3_ILi144EEENS3_ILi288EEEEEENS3_ILi512EEEEEEEEC2ERKS8_RKSG_) ;  /* 0xffffdf6000007944 */ /* 0x000fea0003c3ffff */
[----:B------:R-:W-:-:S04]  /*c1a0*/  MOV R7, 0x0 ;  /* 0x0000000000077802 */ /* 0x000fc80000000f00 */
[----:B------:R-:W-:Y:S05]  /*c1b0*/  RET.REL.NODEC R6 `(_ZN7cutlass13device_kernelIN5flash19enable_sm80_to_sm89INS1_16FlashAttnBwdSm80INS1_25CollectiveMainloopBwdSm80ILi2ELi2EN4cute5tupleIJNS5_1CILi128EEES8_NS7_ILi64EEEEEENS_10bfloat16_tEfNS_4arch4Sm80ELb0ELb1ELb1ELb1ELb1ELb0ELb0ELb0ELi2ELi4ELi4ELi4ELb0EEENS1_21CollectiveEpilogueBwdISA_SB_SD_Li256ELb1ELb0ELi2EEENS1_19SingleTileSchedulerILb1ELb0ELb0ELi128EEEEEEEEEvNT_6ParamsE) ;  /* 0xffff3e4006007950 */ /* 0x000fea0003c3ffff */
        .type           $_ZN7cutlass13device_kernelIN5flash19enable_sm80_to_sm89INS1_16FlashAttnBwdSm80INS1_25CollectiveMainloopBwdSm80ILi2ELi2EN4cute5tupleIJNS5_1CILi128EEES8_NS7_ILi64EEEEEENS_10bfloat16_tEfNS_4arch4Sm80ELb0ELb1ELb1ELb1ELb1ELb0ELb0ELb0ELi2ELi4ELi4ELi4ELb0EEENS1_21CollectiveEpilogueBwdISA_SB_SD_Li256ELb1ELb0ELi2EEENS1_19SingleTileSchedulerILb1ELb0ELb0ELi128EEEEEEEEEvNT_6ParamsE$_ZN4cute5tupleIJNS0_IJNS_1CILi8EEENS1_ILi2EEES3_S3_S2_S3_EEENS0_IJNS1_ILi1EEEiiiNS1_ILi72EEENS1_ILi512EEEEEEEEC2ERKS4_RKS8_,@function
        .size           $_ZN7cutlass13device_kernelIN5flash19enable_sm80_to_sm89INS1_16FlashAttnBwdSm80INS1_25CollectiveMainloopBwdSm80ILi2ELi2EN4cute5tupleIJNS5_1CILi128EEES8_NS7_ILi64EEEEEENS_10bfloat16_tEfNS_4arch4Sm80ELb0ELb1ELb1ELb1ELb1ELb0ELb0ELb0ELi2ELi4ELi4ELi4ELb0EEENS1_21CollectiveEpilogueBwdISA_SB_SD_Li256ELb1ELb0ELi2EEENS1_19SingleTileSchedulerILb1ELb0ELb0ELi128EEEEEEEEEvNT_6ParamsE$_ZN4cute5tupleIJNS0_IJNS_1CILi8EEENS1_ILi2EEES3_S3_S2_S3_EEENS0_IJNS1_ILi1EEEiiiNS1_ILi72EEENS1_ILi512EEEEEEEEC2ERKS4_RKS8_,($_ZN7cutlass13device_kernelIN5flash19enable_sm80_to_sm89INS1_16FlashAttnBwdSm80INS1_25CollectiveMainloopBwdSm80ILi2ELi2EN4cute5tupleIJNS5_1CILi128EEES8_NS7_ILi64EEEEEENS_10bfloat16_tEfNS_4arch4Sm80ELb0ELb1ELb1ELb1ELb1ELb0ELb0ELb0ELi2ELi4ELi4ELi4ELb0EEENS1_21CollectiveEpilogueBwdISA_SB_SD_Li256ELb1ELb0ELi2EEENS1_19SingleTileSchedulerILb1ELb0ELb0ELi128EEEEEEEEEvNT_6ParamsE$_ZN4cute5tupleIJNS_1CILi0EEEiEEC2ERKS2_RKi - $_ZN7cutlass13device_kernelIN5flash19enable_sm80_to_sm89INS1_16FlashAttnBwdSm80INS1_25CollectiveMainloopBwdSm80ILi2ELi2EN4cute5tupleIJNS5_1CILi128EEES8_NS7_ILi64EEEEEENS_10bfloat16_tEfNS_4arch4Sm80ELb0ELb1ELb1ELb1ELb1ELb0ELb0ELb0ELi2ELi4ELi4ELi4ELb0EEENS1_21CollectiveEpilogueBwdISA_SB_SD_Li256ELb1ELb0ELi2EEENS1_19SingleTileSchedulerILb1ELb0ELb0ELi128EEEEEEEEEvNT_6ParamsE$_ZN4cute5tupleIJNS0_IJNS_1CILi8EEENS1_ILi2EEES3_S3_S2_S3_EEENS0_IJNS1_ILi1EEEiiiNS1_ILi72EEENS1_ILi512EEEEEEEEC2ERKS4_RKS8_)
$_ZN7cutlass13device_kernelIN5flash19enable_sm80_to_sm89INS1_16FlashAttnBwdSm80INS1_25CollectiveMainloopBwdSm80ILi2ELi2EN4cute5tupleIJNS5_1CILi128EEES8_NS7_ILi64EEEEEENS_10bfloat16_tEfNS_4arch4Sm80ELb0ELb1ELb1ELb1ELb1ELb0ELb0ELb0ELi2ELi4ELi4ELi4ELb0EEENS1_21CollectiveEpilogueBwdISA_SB_SD_Li256ELb1ELb0ELi2EEENS1_19SingleTileSchedulerILb1ELb0ELb0ELi128EEEEEEEEEvNT_6ParamsE$_ZN4cute5tupleIJNS0_IJNS_1CILi8EEENS1_ILi2EEES3_S3_S2_S3_EEENS0_IJNS1_ILi1EEEiiiNS1_ILi72EEENS1_ILi512EEEEEEEEC2ERKS4_RKS8_:
[----:B------:R-:W-:Y:S02]  /*c1c0*/  MOV R8, 0xc1e0 ;  /* 0x0000c1e000087802 */ /* 0x000fe40000000f00 */
[----:B------:R-:W-:Y:S05]  /*c1d0*/  CALL.REL.NOINC `($_ZN7cutlass13device_kernelIN5flash19enable_sm80_to_sm89INS1_16FlashAttnBwdSm80INS1_25CollectiveMainloopBwdSm80ILi2ELi2EN4cute5tupleIJNS5_1CILi128EEES8_NS7_ILi64EEEEEENS_10bfloat16_tEfNS_4arch4Sm80ELb0ELb1ELb1ELb1ELb1ELb0ELb0ELb0ELi2ELi4ELi4ELi4ELb0EEENS1_21CollectiveEpilogueBwdISA_SB_SD_Li256ELb1ELb0ELi2EEENS1_19SingleTileSchedulerILb1ELb0ELb0ELi128EEEEEEEEEvNT_6ParamsE$_ZN4cute3eso3ESOILb1ELb0EJNS_5tupleIJNS_1CILi8EEENS3_ILi2EEES5_S5_S4_S5_EEENS2_IJNS3_ILi1EEEiiiNS3_ILi72EEENS3_ILi512EEEEEEEEC2ERKS6_RKSA_) ;  /* 0xffffdf9000007944 */ /* 0x000fea0003c3ffff */
[----:B------:R-:W-:-:S04]  /*c1e0*/  MOV R7, 0x0 ;  /* 0x0000000000077802 */ /* 0x000fc80000000f00 */
[----:B------:R-:W-:Y:S05]  /*c1f0*/  RET.REL.NODEC R6 `(_ZN7cutlass13device_kernelIN5flash19enable_sm80_to_sm89INS1_16FlashAttnBwdSm80INS1_25CollectiveMainloopBwdSm80ILi2ELi2EN4cute5tupleIJNS5_1CILi128EEES8_NS7_ILi64EEEEEENS_10bfloat16_tEfNS_4arch4Sm80ELb0ELb1ELb1ELb1ELb1ELb0ELb0ELb0ELi2ELi4ELi4ELi4ELb0EEENS1_21CollectiveEpilogueBwdISA_SB_SD_Li256ELb1ELb0ELi2EEENS1_19SingleTileSchedulerILb1ELb0ELb0ELi128EEEEEEEEEvNT_6ParamsE) ;  /* 0xffff3e0006007950 */ /* 0x000fea0003c3ffff */
        .type           $_ZN7cutlass13device_kernelIN5flash19enable_sm80_to_sm89INS1_16FlashAttnBwdSm80INS1_25CollectiveMainloopBwdSm80ILi2ELi2EN4cute5tupleIJNS5_1CILi128EEES8_NS7_ILi64EEEEEENS_10bfloat16_tEfNS_4arch4Sm80ELb0ELb1ELb1ELb1ELb1ELb0ELb0ELb0ELi2ELi4ELi4ELi4ELb0EEENS1_21CollectiveEpilogueBwdISA_SB_SD_Li256ELb1ELb0ELi2EEENS1_19SingleTileSchedulerILb1ELb0ELb0ELi128EEEEEEEEEvNT_6ParamsE$_ZN4cute5tupleIJNS_1CILi0EEEiEEC2ERKS2_RKi,@function
        .size           $_ZN7cutlass13device_kernelIN5flash19enable_sm80_to_sm89INS1_16FlashAttnBwdSm80INS1_25CollectiveMainloopBwdSm80ILi2ELi2EN4cute5tupleIJNS5_1CILi128EEES8_NS7_ILi64EEEEEENS_10bfloat16_tEfNS_4arch4Sm80ELb0ELb1ELb1ELb1ELb1ELb0ELb0ELb0ELi2ELi4ELi4ELi4ELb0EEENS1_21CollectiveEpilogueBwdISA_SB_SD_Li256ELb1ELb0ELi2EEENS1_19SingleTileSchedulerILb1ELb0ELb0ELi128EEEEEEEEEvNT_6ParamsE$_ZN4cute5tupleIJNS_1CILi0EEEiEEC2ERKS2_RKi,($_ZN7cutlass13device_kernelIN5flash19enable_sm80_to_sm89INS1_16FlashAttnBwdSm80INS1_25CollectiveMainloopBwdSm80ILi2ELi2EN4cute5tupleIJNS5_1CILi128EEES8_NS7_ILi64EEEEEENS_10bfloat16_tEfNS_4arch4Sm80ELb0ELb1ELb1ELb1ELb1ELb0ELb0ELb0ELi2ELi4ELi4ELi4ELb0EEENS1_21CollectiveEpilogueBwdISA_SB_SD_Li256ELb1ELb0ELi2EEENS1_19SingleTileSchedulerILb1ELb0ELb0ELi128EEEEEEEEEvNT_6ParamsE$_ZN4cute5tupleIJNS_1CILi2EEEiEEC2ERKS2_RKi - $_ZN7cutlass13device_kernelIN5flash19enable_sm80_to_sm89INS1_16FlashAttnBwdSm80INS1_25CollectiveMainloopBwdSm80ILi2ELi2EN4cute5tupleIJNS5_1CILi128EEES8_NS7_ILi64EEEEEENS_10bfloat16_tEfNS_4arch4Sm80ELb0ELb1ELb1ELb1ELb1ELb0ELb0ELb0ELi2ELi4ELi4ELi4ELb0EEENS1_21CollectiveEpilogueBwdISA_SB_SD_Li256ELb1ELb0ELi2EEENS1_19SingleTileSchedulerILb1ELb0ELb0ELi128EEEEEEEEEvNT_6ParamsE$_ZN4cute5tupleIJNS_1CILi0EEEiEEC2ERKS2_RKi)
$_ZN7cutlass13device_kernelIN5flash19enable_sm80_to_sm89INS1_16FlashAttnBwdSm80INS1_25CollectiveMainloopBwdSm80ILi2ELi2EN4cute5tupleIJNS5_1CILi128EEES8_NS7_ILi64EEEEEENS_10bfloat16_tEfNS_4arch4Sm80ELb0ELb1ELb1ELb1ELb1ELb0ELb0ELb0ELi2ELi4ELi4ELi4ELb0EEENS1_21CollectiveEpilogueBwdISA_SB_SD_Li256ELb1ELb0ELi2EEENS1_19SingleTileSchedulerILb1ELb0ELb0ELi128EEEEEEEEEvNT_6ParamsE$_ZN4cute5tupleIJNS_1CILi0EEEiEEC2ERKS2_RKi:
[----:B------:R-:W-:Y:S02]  /*c200*/  MOV R7, R9 ;  /* 0x0000000900077202 */ /* 0x000fe40000000f00 */
[----:B------:R-:W-:Y:S02]  /*c210*/  MOV R6, 0xc230 ;  /* 0x0000c23000067802 */ /* 0x000fe40000000f00 */
[----:B------:R-:W-:Y:S05]  /*c220*/  CALL.REL.NOINC `($_ZN7cutlass13device_kernelIN5flash19enable_sm80_to_sm89INS1_16FlashAttnBwdSm80INS1_25CollectiveMainloopBwdSm80ILi2ELi2EN4cute5tupleIJNS5_1CILi128EEES8_NS7_ILi64EEEEEENS_10bfloat16_tEfNS_4arch4Sm80ELb0ELb1ELb1ELb1ELb1ELb0ELb0ELb0ELi2ELi4ELi4ELi4ELb0EEENS1_21CollectiveEpilogueBwdISA_SB_SD_Li256ELb1ELb0ELi2EEENS1_19SingleTileSchedulerILb1ELb0ELb0ELi128EEEEEEEEEvNT_6ParamsE$_ZN4cute3eso3ESOILb1ELb0EJNS_1CILi0EEEiEEC2ERKS3_RKi) ;  /* 0xffffcb6000007944 */ /* 0x000fea0003c3ffff */
[----:B-1----:R-:W-:Y:S02]  /*c230*/  MOV R2, R8 ;  /* 0x0000000800027202 */ /* 0x002fe40000000f00 */
[----:B------:R-:W-:-:S04]  /*c240*/  MOV R3, 0x0 ;  /* 0x0000000000037802 */ /* 0x000fc80000000f00 */
[----:B------:R-:W-:Y:S05]  /*c250*/  RET.REL.NODEC R2 `(_ZN7cutlass13device_kernelIN5flash19enable_sm80_to_sm89INS1_16FlashAttnBwdSm80INS1_25CollectiveMainloopBwdSm80ILi2ELi2EN4cute5tupleIJNS5_1CILi128EEES8_NS7_ILi64EEEEEENS_10bfloat16_tEfNS_4arch4Sm80ELb0ELb1ELb1ELb1ELb1ELb0ELb0ELb0ELi2ELi4ELi4ELi4ELb0EEENS1_21CollectiveEpilogueBwdISA_SB_SD_Li256ELb1ELb0ELi2EEENS1_19SingleTileSchedulerILb1ELb0ELb0ELi128EEEEEEEEEvNT_6ParamsE) ;  /* 0xffff3da002007950 */ /* 0x000fea0003c3ffff */
        .type           $_ZN7cutlass13device_kernelIN5flash19enable_sm80_to_sm89INS1_16FlashAttnBwdSm80INS1_25CollectiveMainloopBwdSm80ILi2ELi2EN4cute5tupleIJNS5_1CILi128EEES8_NS7_ILi64EEEEEENS_10bfloat16_tEfNS_4arch4Sm80ELb0ELb1ELb1ELb1ELb1ELb0ELb0ELb0ELi2ELi4ELi4ELi4ELb0EEENS1_21CollectiveEpilogueBwdISA_SB_SD_Li256ELb1ELb0ELi2EEENS1_19SingleTileSchedulerILb1ELb0ELb0ELi128EEEEEEEEEvNT_6ParamsE$_ZN4cute5tupleIJNS_1CILi2EEEiEEC2ERKS2_RKi,@function
        .size           $_ZN7cutlass13device_kernelIN5flash19enable_sm80_to_sm89INS1_16FlashAttnBwdSm80INS1_25CollectiveMainloopBwdSm80ILi2ELi2EN4cute5tupleIJNS5_1CILi128EEES8_NS7_ILi64EEEEEENS_10bfloat16_tEfNS_4arch4Sm80ELb0ELb1ELb1ELb1ELb1ELb0ELb0ELb0ELi2ELi4ELi4ELi4ELb0EEENS1_21CollectiveEpilogueBwdISA_SB_SD_Li256ELb1ELb0ELi2EEENS1_19SingleTileSchedulerILb1ELb0ELb0ELi128EEEEEEEEEvNT_6ParamsE$_ZN4cute5tupleIJNS_1CILi2EEEiEEC2ERKS2_RKi,($_ZN7cutlass13device_kernelIN5flash19enable_sm80_to_sm89INS1_16FlashAttnBwdSm80INS1_25CollectiveMainloopBwdSm80ILi2ELi2EN4cute5tupleIJNS5_1CILi128EEES8_NS7_ILi64EEEEEENS_10bfloat16_tEfNS_4arch4Sm80ELb0ELb1ELb1ELb1ELb1ELb0ELb0ELb0ELi2ELi4ELi4ELi4ELb0EEENS1_21CollectiveEpilogueBwdISA_SB_SD_Li256ELb1ELb0ELi2EEENS1_19SingleTileSchedulerILb1ELb0ELb0ELi128EEEEEEEEEvNT_6ParamsE$_ZN4cute5tupleIJNS_7SwizzleILi3ELi3ELi3EEENS_9MixedBitsILj0ELj432EEENS_6LayoutINS0_IJNS0_IJNS_1CILi2EEES7_S7_EEES7_NS6_ILi8EEEEEENS0_IJNS0_IJNS6_ILi64EEES9_NS6_ILi512EEEEEENS6_ILi8192EEENS6_ILi1024EEEEEEEEEEC2ERKS2_RKS4_RKSH_ - $_ZN7cutlass13device_kernelIN5flash19enable_sm80_to_sm89INS1_16FlashAttnBwdSm80INS1_25CollectiveMainloopBwdSm80ILi2ELi2EN4cute5tupleIJNS5_1CILi128EEES8_NS7_ILi64EEEEEENS_10bfloat16_tEfNS_4arch4Sm80ELb0ELb1ELb1ELb1ELb1ELb0ELb0ELb0ELi2ELi4ELi4ELi4ELb0EEENS1_21CollectiveEpilogueBwdISA_SB_SD_Li256ELb1ELb0ELi2EEENS1_19SingleTileSchedulerILb1ELb0ELb0ELi128EEEEEEEEEvNT_6ParamsE$_ZN4cute5tupleIJNS_1CILi2EEEiEEC2ERKS2_RKi)
$_ZN7cutlass13device_kernelIN5flash19enable_sm80_to_sm89INS1_16FlashAttnBwdSm80INS1_25CollectiveMainloopBwdSm80ILi2ELi2EN4cute5tupleIJNS5_1CILi128EEES8_NS7_ILi64EEEEEENS_10bfloat16_tEfNS_4arch4Sm80ELb0ELb1ELb1ELb1ELb1ELb0ELb0ELb0ELi2ELi4ELi4ELi4ELb0EEENS1_21CollectiveEpilogueBwdISA_SB_SD_Li256ELb1ELb0ELi2EEENS1_19SingleTileSchedulerILb1ELb0ELb0ELi128EEEEEEEEEvNT_6ParamsE$_ZN4cute5tupleIJNS_1CILi2EEEiEEC2ERKS2_RKi:
[----:B------:R-:W-:Y:S02]  /*c260*/  MOV R4, 0xc280 ;  /* 0x0000c28000047802 */ /* 0x000fe40000000f00 */
[----:B------:R-:W-:Y:S05]  /*c270*/  CALL.REL.NOINC `($_ZN7cutlass13device_kernelIN5flash19enable_sm80_to_sm89INS1_16FlashAttnBwdSm80INS1_25CollectiveMainloopBwdSm80ILi2ELi2EN4cute5tupleIJNS5_1CILi128EEES8_NS7_ILi64EEEEEENS_10bfloat16_tEfNS_4arch4Sm80ELb0ELb1ELb1ELb1ELb1ELb0ELb0ELb0ELi2ELi4ELi4ELi4ELb0EEENS1_21CollectiveEpilogueBwdISA_SB_SD_Li256ELb1ELb0ELi2EEENS1_19SingleTileSchedulerILb1ELb0ELb0ELi128EEEEEEEEEvNT_6ParamsE$_ZN4cute3eso3ESOILb1ELb0EJNS_1CILi2EEEiEEC2ERKS3_RKi) ;  /* 0xffffd0c000007944 */ /* 0x000fea0003c3ffff */
[----:B------:R-:W-:-:S04]  /*c280*/  MOV R7, 0x0 ;  /* 0x0000000000077802 */ /* 0x000fc80000000f00 */
[----:B------:R-:W-:Y:S05]  /*c290*/  RET.REL.NODEC R6 `(_ZN7cutlass13device_kernelIN5flash19enable_sm80_to_sm89INS1_16FlashAttnBwdSm80INS1_25CollectiveMainloopBwdSm80ILi2ELi2EN4cute5tupleIJNS5_1CILi128EEES8_NS7_ILi64EEEEEENS_10bfloat16_tEfNS_4arch4Sm80ELb0ELb1ELb1ELb1ELb1ELb0ELb0ELb0ELi2ELi4ELi4ELi4ELb0EEENS1_21CollectiveEpilogueBwdISA_SB_SD_Li256ELb1ELb0ELi2EEENS1_19SingleTileSchedulerILb1ELb0ELb0ELi128EEEEEEEEEvNT_6ParamsE) ;  /* 0xffff3d6006007950 */ /* 0x000fea0003c3ffff */
        .type           $_ZN7cutlass13device_kernelIN5flash19enable_sm80_to_sm89INS1_16FlashAttnBwdSm80INS1_25CollectiveMainloopBwdSm80ILi2ELi2EN4cute5tupleIJNS5_1CILi128EEES8_NS7_ILi64EEEEEENS_10bfloat16_tEfNS_4arch4Sm80ELb0ELb1ELb1ELb1ELb1ELb0ELb0ELb0ELi2ELi4ELi4ELi4ELb0EEENS1_21CollectiveEpilogueBwdISA_SB_SD_Li256ELb1ELb0ELi2EEENS1_19SingleTileSchedulerILb1ELb0ELb0ELi128EEEEEEEEEvNT_6ParamsE$_ZN4cute5tupleIJNS_7SwizzleILi3ELi3ELi3EEENS_9MixedBitsILj0ELj432EEENS_6LayoutINS0_IJNS0_IJNS_1CILi2EEES7_S7_EEES7_NS6_ILi8EEEEEENS0_IJNS0_IJNS6_ILi64EEES9_NS6_ILi512EEEEEENS6_ILi8192EEENS6_ILi1024EEEEEEEEEEC2ERKS2_RKS4_RKSH_,@function
        .size           $_ZN7cutlass13device_kernelIN5flash19enable_sm80_to_sm89INS1_16FlashAttnBwdSm80INS1_25CollectiveMainloopBwdSm80ILi2ELi2EN4cute5tupleIJNS5_1CILi128EEES8_NS7_ILi64EEEEEENS_10bfloat16_tEfNS_4arch4Sm80ELb0ELb1ELb1ELb1ELb1ELb0ELb0ELb0ELi2ELi4ELi4ELi4ELb0EEENS1_21CollectiveEpilogueBwdISA_SB_SD_Li256ELb1ELb0ELi2EEENS1_19SingleTileSchedulerILb1ELb0ELb0ELi128EEEEEEEEEvNT_6ParamsE$_ZN4cute5tupleIJNS_7SwizzleILi3ELi3ELi3EEENS_9MixedBitsILj0ELj432EEENS_6LayoutINS0_IJNS0_IJNS_1CILi2EEES7_S7_EEES7_NS6_ILi8EEEEEENS0_IJNS0_IJNS6_ILi64EEES9_NS6_ILi512EEEEEENS6_ILi8192EEENS6_ILi1024EEEEEEEEEEC2ERKS2_RKS4_RKSH_,($_ZN7cutlass13device_kernelIN5flash19enable_sm80_to_sm89INS1_16FlashAttnBwdSm80INS1_25CollectiveMainloopBwdSm80ILi2ELi2EN4cute5tupleIJNS5_1CILi128EEES8_NS7_ILi64EEEEEENS_10bfloat16_tEfNS_4arch4Sm80ELb0ELb1ELb1ELb1ELb1ELb0ELb0ELb0ELi2ELi4ELi4ELi4ELb0EEENS1_21CollectiveEpilogueBwdISA_SB_SD_Li256ELb1ELb0ELi2EEENS1_19SingleTileSchedulerILb1ELb0ELb0ELi128EEEEEEEEEvNT_6ParamsE$_ZN4cute5tupleIJiEEC2ERKi - $_ZN7cutlass13device_kernelIN5flash19enable_sm80_to_sm89INS1_16FlashAttnBwdSm80INS1_25CollectiveMainloopBwdSm80ILi2ELi2EN4cute5tupleIJNS5_1CILi128EEES8_NS7_ILi64EEEEEENS_10bfloat16_tEfNS_4arch4Sm80ELb0ELb1ELb1ELb1ELb1ELb0ELb0ELb0ELi2ELi4ELi4ELi4ELb0EEENS1_21CollectiveEpilogueBwdISA_SB_SD_Li256ELb1ELb0ELi2EEENS1_19SingleTileSchedulerILb1ELb0ELb0ELi128EEEEEEEEEvNT_6ParamsE$_ZN4cute5tupleIJNS_7SwizzleILi3ELi3ELi3EEENS_9MixedBitsILj0ELj432EEENS_6LayoutINS0_IJNS0_IJNS_1CILi2EEES7_S7_EEES7_NS6_ILi8EEEEEENS0_IJNS0_IJNS6_ILi64EEES9_NS6_ILi512EEEEEENS6_ILi8192EEENS6_ILi1024EEEEEEEEEEC2ERKS2_RKS4_RKSH_)
$_ZN7cutlass13device_kernelIN5flash19enable_sm80_to_sm89INS1_16FlashAttnBwdSm80INS1_25CollectiveMainloopBwdSm80ILi2ELi2EN4cute5tupleIJNS5_1CILi128EEES8_NS7_ILi64EEEEEENS_10bfloat16_tEfNS_4arch4Sm80ELb0ELb1ELb1ELb1ELb1ELb0ELb0ELb0ELi2ELi4ELi4ELi4ELb0EEENS1_21CollectiveEpilogueBwdISA_SB_SD_Li256ELb1ELb0ELi2EEENS1_19SingleTileSchedulerILb1ELb0ELb0ELi128EEEEEEEEEvNT_6ParamsE$_ZN4cute5tupleIJNS_7SwizzleILi3ELi3ELi3EEENS_9MixedBitsILj0ELj432EEENS_6LayoutINS0_IJNS0_IJNS_1CILi2EEES7_S7_EEES7_NS6_ILi8EEEEEENS0_IJNS0_IJNS6_ILi64EEES9_NS6_ILi512EEEEEENS6_ILi8192EEENS6_ILi1024EEEEEEEEEEC2ERKS2_RKS4_RKSH_:
[----:B------:R-:W-:Y:S02]  /*c2a0*/  MOV R6, 0xc2c0 ;  /* 0x0000c2c000067802 */ /* 0x000fe40000000f00 */
[----:B------:R-:W-:Y:S05]  /*c2b0*/  CALL.REL.NOINC `($_ZN7cutlass13device_kernelIN5flash19enable_sm80_to_sm89INS1_16FlashAttnBwdSm80INS1_25CollectiveMainloopBwdSm80ILi2ELi2EN4cute5tupleIJNS5_1CILi128EEES8_NS7_ILi64EEEEEENS_10bfloat16_tEfNS_4arch4Sm80ELb0ELb1ELb1ELb1ELb1ELb0ELb0ELb0ELi2ELi4ELi4ELi4ELb0EEENS1_21CollectiveEpilogueBwdISA_SB_SD_Li256ELb1ELb0ELi2EEENS1_19SingleTileSchedulerILb1ELb0ELb0ELi128EEEEEEEEEvNT_6ParamsE$_ZN4cute3eso3ESOILb1ELb0EJNS_7SwizzleILi3ELi3ELi3EEENS_9MixedBitsILj0ELj432EEENS_6LayoutINS_5tupleIJNS7_IJNS_1CILi2EEES9_S9_EEES9_NS8_ILi8EEEEEENS7_IJNS7_IJNS8_ILi64EEESB_NS8_ILi512EEEEEENS8_ILi8192EEENS8_ILi1024EEEEEEEEEEC2ERKS3_RKS5_RKSJ_) ;  /* 0xfffff85000007944 */ /* 0x000fea0003c3ffff */
[----:B------:R-:W-:-:S04]  /*c2c0*/  MOV R5, 0x0 ;  /* 0x0000000000057802 */ /* 0x000fc80000000f00 */
[----:B------:R-:W-:Y:S05]  /*c2d0*/  RET.REL.NODEC R4 `(_ZN7cutlass13device_kernelIN5flash19enable_sm80_to_sm89INS1_16FlashAttnBwdSm80INS1_25CollectiveMainloopBwdSm80ILi2ELi2EN4cute5tupleIJNS5_1CILi128EEES8_NS7_ILi64EEEEEENS_10bfloat16_tEfNS_4arch4Sm80ELb0ELb1ELb1ELb1ELb1ELb0ELb0ELb0ELi2ELi4ELi4ELi4ELb0EEENS1_21CollectiveEpilogueBwdISA_SB_SD_Li256ELb1ELb0ELi2EEENS1_19SingleTileSchedulerILb1ELb0ELb0ELi128EEEEEEEEEvNT_6ParamsE) ;  /* 0xffff3d2004007950 */ /* 0x000fea0003c3ffff */
        .type           $_ZN7cutlass13device_kernelIN5flash19enable_sm80_to_sm89INS1_16FlashAttnBwdSm80INS1_25CollectiveMainloopBwdSm80ILi2ELi2EN4cute5tupleIJNS5_1CILi128EEES8_NS7_ILi64EEEEEENS_10bfloat16_tEfNS_4arch4Sm80ELb0ELb1ELb1ELb1ELb1ELb0ELb0ELb0ELi2ELi4ELi4ELi4ELb0EEENS1_21CollectiveEpilogueBwdISA_SB_SD_Li256ELb1ELb0ELi2EEENS1_19SingleTileSchedulerILb1ELb0ELb0ELi128EEEEEEEEEvNT_6ParamsE$_ZN4cute5tupleIJiEEC2ERKi,@function
        .size           $_ZN7cutlass13device_kernelIN5flash19enable_sm80_to_sm89INS1_16FlashAttnBwdSm80INS1_25CollectiveMainloopBwdSm80ILi2ELi2EN4cute5tupleIJNS5_1CILi128EEES8_NS7_ILi64EEEEEENS_10bfloat16_tEfNS_4arch4Sm80ELb0ELb1ELb1ELb1ELb1ELb0ELb0ELb0ELi2ELi4ELi4ELi4ELb0EEENS1_21CollectiveEpilogueBwdISA_SB_SD_Li256ELb1ELb0ELi2EEENS1_19SingleTileSchedulerILb1ELb0ELb0ELi128EEEEEEEEEvNT_6ParamsE$_ZN4cute5tupleIJiEEC2ERKi,($_ZN7cutlass13device_kernelIN5flash19enable_sm80_to_sm89INS1_16FlashAttnBwdSm80INS1_25CollectiveMainloopBwdSm80ILi2ELi2EN4cute5tupleIJNS5_1CILi128EEES8_NS7_ILi64EEEEEENS_10bfloat16_tEfNS_4arch4Sm80ELb0ELb1ELb1ELb1ELb1ELb0ELb0ELb0ELi2ELi4ELi4ELi4ELb0EEENS1_21CollectiveEpilogueBwdISA_SB_SD_Li256ELb1ELb0ELi2EEENS1_19SingleTileSchedulerILb1ELb0ELb0ELi128EEEEEEEEEvNT_6ParamsE$_ZN4cute5tupleIJiNS_1CILi0EEEEEC2ERKiRKS2_ - $_ZN7cutlass13device_kernelIN5flash19enable_sm80_to_sm89INS1_16FlashAttnBwdSm80INS1_25CollectiveMainloopBwdSm80ILi2ELi2EN4cute5tupleIJNS5_1CILi128EEES8_NS7_ILi64EEEEEENS_10bfloat16_tEfNS_4arch4Sm80ELb0ELb1ELb1ELb1ELb1ELb0ELb0ELb0ELi2ELi4ELi4ELi4ELb0EEENS1_21CollectiveEpilogueBwdISA_SB_SD_Li256ELb1ELb0ELi2EEENS1_19SingleTileSchedulerILb1ELb0ELb0ELi128EEEEEEEEEvNT_6ParamsE$_ZN4cute5tupleIJiEEC2ERKi)
$_ZN7cutlass13device_kernelIN5flash19enable_sm80_to_sm89INS1_16FlashAttnBwdSm80INS1_25CollectiveMainloopBwdSm80ILi2ELi2EN4cute5tupleIJNS5_1CILi128EEES8_NS7_ILi64EEEEEENS_10bfloat16_tEfNS_4arch4Sm80ELb0ELb1ELb1ELb1ELb1ELb0ELb0ELb0ELi2ELi4ELi4ELi4ELb0EEENS1_21CollectiveEpilogueBwdISA_SB_SD_Li256ELb1ELb0ELi2EEENS1_19SingleTileSchedulerILb1ELb0ELb0ELi128EEEEEEEEEvNT_6ParamsE$_ZN4cute5tupleIJiEEC2ERKi:
[----:B------:R-:W-:Y:S02]  /*c2e0*/  MOV R6, 0xc300 ;  /* 0x0000c30000067802 */ /* 0x000fe40000000f00 */
[----:B------:R-:W-:Y:S05]  /*c2f0*/  CALL.REL.NOINC `($_ZN7cutlass13device_kernelIN5flash19enable_sm80_to_sm89INS1_16FlashAttnBwdSm80INS1_25CollectiveMainloopBwdSm80ILi2ELi2EN4cute5tupleIJNS5_1CILi128EEES8_NS7_ILi64EEEEEENS_10bfloat16_tEfNS_4arch4Sm80ELb0ELb1ELb1ELb1ELb1ELb0ELb0ELb0ELi2ELi4ELi4ELi4ELb0EEENS1_21CollectiveEpilogueBwdISA_SB_SD_Li256ELb1ELb0ELi2EEENS1_19SingleTileSchedulerILb1ELb0ELb0ELi128EEEEEEEEEvNT_6ParamsE$_ZN4cute3eso3ESOILb0ELb1EJiEEC2ERKi) ;  /* 0xffffc44000007944 */ /* 0x000fea0003c3ffff */
[----:B------:R-:W-:-:S04]  /*c300*/  MOV R11, 0x0 ;  /* 0x00000000000b7802 */ /* 0x000fc80000000f00 */
[----:B------:R-:W-:Y:S05]  /*c310*/  RET.REL.NODEC R10 `(_ZN7cutlass13device_kernelIN5flash19enable_sm80_to_sm89INS1_16FlashAttnBwdSm80INS1_25CollectiveMainloopBwdSm80ILi2ELi2EN4cute5tupleIJNS5_1CILi128EEES8_NS7_ILi64EEEEEENS_10bfloat16_tEfNS_4arch4Sm80ELb0ELb1ELb1ELb1ELb1ELb0ELb0ELb0ELi2ELi4ELi4ELi4ELb0EEENS1_21CollectiveEpilogueBwdISA_SB_SD_Li256ELb1ELb0ELi2EEENS1_19SingleTileSchedulerILb1ELb0ELb0ELi128EEEEEEEEEvNT_6ParamsE) ;  /* 0xffff3ce00a007950 */ /* 0x000fea0003c3ffff */
        .type           $_ZN7cutlass13device_kernelIN5flash19enable_sm80_to_sm89INS1_16FlashAttnBwdSm80INS1_25CollectiveMainloopBwdSm80ILi2ELi2EN4cute5tupleIJNS5_1CILi128EEES8_NS7_ILi64EEEEEENS_10bfloat16_tEfNS_4arch4Sm80ELb0ELb1ELb1ELb1ELb1ELb0ELb0ELb0ELi2ELi4ELi4ELi4ELb0EEENS1_21CollectiveEpilogueBwdISA_SB_SD_Li256ELb1ELb0ELi2EEENS1_19SingleTileSchedulerILb1ELb0ELb0ELi128EEEEEEEEEvNT_6ParamsE$_ZN4cute5tupleIJiNS_1CILi0EEEEEC2ERKiRKS2_,@function
        .size           $_ZN7cutlass13device_kernelIN5flash19enable_sm80_to_sm89INS1_16FlashAttnBwdSm80INS1_25CollectiveMainloopBwdSm80ILi2ELi2EN4cute5tupleIJNS5_1CILi128EEES8_NS7_ILi64EEEEEENS_10bfloat16_tEfNS_4arch4Sm80ELb0ELb1ELb1ELb1ELb1ELb0ELb0ELb0ELi2ELi4ELi4ELi4ELb0EEENS1_21CollectiveEpilogueBwdISA_SB_SD_Li256ELb1ELb0ELi2EEENS1_19SingleTileSchedulerILb1ELb0ELb0ELi128EEEEEEEEEvNT_6ParamsE$_ZN4cute5tupleIJiNS_1CILi0EEEEEC2ERKiRKS2_,($_ZN7cutlass13device_kernelIN5flash19enable_sm80_to_sm89INS1_16FlashAttnBwdSm80INS1_25CollectiveMainloopBwdSm80ILi2ELi2EN4cute5tupleIJNS5_1CILi128EEES8_NS7_ILi64EEEEEENS_10bfloat16_tEfNS_4arch4Sm80ELb0ELb1ELb1ELb1ELb1ELb0ELb0ELb0ELi2ELi4ELi4ELi4ELb0EEENS1_21CollectiveEpilogueBwdISA_SB_SD_Li256ELb1ELb0ELi2EEENS1_19SingleTileSchedulerILb1ELb0ELb0ELi128EEEEEEEEEvNT_6ParamsE$_ZN4cute5tupleIJiiEEC2ERKiS3_ - $_ZN7cutlass13device_kernelIN5flash19enable_sm80_to_sm89INS1_16FlashAttnBwdSm80INS1_25CollectiveMainloopBwdSm80ILi2ELi2EN4cute5tupleIJNS5_1CILi128EEES8_NS7_ILi64EEEEEENS_10bfloat16_tEfNS_4arch4Sm80ELb0ELb1ELb1ELb1ELb1ELb0ELb0ELb0ELi2ELi4ELi4ELi4ELb0EEENS1_21CollectiveEpilogueBwdISA_SB_SD_Li256ELb1ELb0ELi2EEENS1_19SingleTileSchedulerILb1ELb0ELb0ELi128EEEEEEEEEvNT_6ParamsE$_ZN4cute5tupleIJiNS_1CILi0EEEEEC2ERKiRKS2_)
$_ZN7cutlass13device_kernelIN5flash19enable_sm80_to_sm89INS1_16FlashAttnBwdSm80INS1_25CollectiveMainloopBwdSm80ILi2ELi2EN4cute5tupleIJNS5_1CILi128EEES8_NS7_ILi64EEEEEENS_10bfloat16_tEfNS_4arch4Sm80ELb0ELb1ELb1ELb1ELb1ELb0ELb0ELb0ELi2ELi4ELi4ELi4ELb0EEENS1_21CollectiveEpilogueBwdISA_SB_SD_Li256ELb1ELb0ELi2EEENS1_19SingleTileSchedulerILb1ELb0ELb0ELi128EEEEEEEEEvNT_6ParamsE$_ZN4cute5tupleIJiNS_1CILi0EEEEEC2ERKiRKS2_:
[----:B------:R-:W-:Y:S02]  /*c320*/  MOV R6, 0xc340 ;  /* 0x0000c34000067802 */ /* 0x000fe40000000f00 */
[----:B------:R-:W-:Y:S05]  /*c330*/  CALL.REL.NOINC `($_ZN7cutlass13device_kernelIN5flash19enable_sm80_to_sm89INS1_16FlashAttnBwdSm80INS1_25CollectiveMainloopBwdSm80ILi2ELi2EN4cute5tupleIJNS5_1CILi128EEES8_NS7_ILi64EEEEEENS_10bfloat16_tEfNS_4arch4Sm80ELb0ELb1ELb1ELb1ELb1ELb0ELb0ELb0ELi2ELi4ELi4ELi4ELb0EEENS1_21CollectiveEpilogueBwdISA_SB_SD_Li256ELb1ELb0ELi2EEENS1_19SingleTileSchedulerILb1ELb0ELb0ELi128EEEEEEEEEvNT_6ParamsE$_ZN4cute3eso3ESOILb0ELb1EJiNS_1CILi0EEEEEC2ERKiRKS3_) ;  /* 0xffffc45000007944 */ /* 0x000fea0003c3ffff */
[----:B------:R-:W-:-:S04]  /*c340*/  MOV R9, 0x0 ;  /* 0x0000000000097802 */ /* 0x000fc80000000f00 */
[----:B------:R-:W-:Y:S05]  /*c350*/  RET.REL.NODEC R8 `(_ZN7cutlass13device_kernelIN5flash19enable_sm80_to_sm89INS1_16FlashAttnBwdSm80INS1_25CollectiveMainloopBwdSm80ILi2ELi2EN4cute5tupleIJNS5_1CILi128EEES8_NS7_ILi64EEEEEENS_10bfloat16_tEfNS_4arch4Sm80ELb0ELb1ELb1ELb1ELb1ELb0ELb0ELb0ELi2ELi4ELi4ELi4ELb0EEENS1_21CollectiveEpilogueBwdISA_SB_SD_Li256ELb1ELb0ELi2EEENS1_19SingleTileSchedulerILb1ELb0ELb0ELi128EEEEEEEEEvNT_6ParamsE) ;  /* 0xffff3ca008007950 */ /* 0x000fea0003c3ffff */
        .type           $_ZN7cutlass13device_kernelIN5flash19enable_sm80_to_sm89INS1_16FlashAttnBwdSm80INS1_25CollectiveMainloopBwdSm80ILi2ELi2EN4cute5tupleIJNS5_1CILi128EEES8_NS7_ILi64EEEEEENS_10bfloat16_tEfNS_4arch4Sm80ELb0ELb1ELb1ELb1ELb1ELb0ELb0ELb0ELi2ELi4ELi4ELi4ELb0EEENS1_21CollectiveEpilogueBwdISA_SB_SD_Li256ELb1ELb0ELi2EEENS1_19SingleTileSchedulerILb1ELb0ELb0ELi128EEEEEEEEEvNT_6ParamsE$_ZN4cute5tupleIJiiEEC2ERKiS3_,@function
        .size           $_ZN7cutlass13device_kernelIN5flash19enable_sm80_to_sm89INS1_16FlashAttnBwdSm80INS1_25CollectiveMainloopBwdSm80ILi2ELi2EN4cute5tupleIJNS5_1CILi128EEES8_NS7_ILi64EEEEEENS_10bfloat16_tEfNS_4arch4Sm80ELb0ELb1ELb1ELb1ELb1ELb0ELb0ELb0ELi2ELi4ELi4ELi4ELb0EEENS1_21CollectiveEpilogueBwdISA_SB_SD_Li256ELb1ELb0ELi2EEENS1_19SingleTileSchedulerILb1ELb0ELb0ELi128EEEEEEEEEvNT_6ParamsE$_ZN4cute5tupleIJiiEEC2ERKiS3_,($_ZN7cutlass13device_kernelIN5flash19enable_sm80_to_sm89INS1_16FlashAttnBwdSm80INS1_25CollectiveMainloopBwdSm80ILi2ELi2EN4cute5tupleIJNS5_1CILi128EEES8_NS7_ILi64EEEEEENS_10bfloat16_tEfNS_4arch4Sm80ELb0ELb1ELb1ELb1ELb1ELb0ELb0ELb0ELi2ELi4ELi4ELi4ELb0EEENS1_21CollectiveEpilogueBwdISA_SB_SD_Li256ELb1ELb0ELi2EEENS1_19SingleTileSchedulerILb1ELb0ELb0ELi128EEEEEEEEEvNT_6ParamsE$_ZN4cute8gmem_ptrIPKN7cutlass10bfloat16_tEECI1NS_12iter_adaptorIS4_S5_EEES4_ - $_ZN7cutlass13device_kernelIN5flash19enable_sm80_to_sm89INS1_16FlashAttnBwdSm80INS1_25CollectiveMainloopBwdSm80ILi2ELi2EN4cute5tupleIJNS5_1CILi128EEES8_NS7_ILi64EEEEEENS_10bfloat16_tEfNS_4arch4Sm80ELb0ELb1ELb1ELb1ELb1ELb0ELb0ELb0ELi2ELi4ELi4ELi4ELb0EEENS1_21CollectiveEpilogueBwdISA_SB_SD_Li256ELb1ELb0ELi2EEENS1_19SingleTileSchedulerILb1ELb0ELb0ELi128EEEEEEEEEvNT_6ParamsE$_ZN4cute5tupleIJiiEEC2ERKiS3_)
$_ZN7cutlass13device_kernelIN5flash19enable_sm80_to_sm89INS1_16FlashAttnBwdSm80INS1_25CollectiveMainloopBwdSm80ILi2ELi2EN4cute5tupleIJNS5_1CILi128EEES8_NS7_ILi64EEEEEENS_10bfloat16_tEfNS_4arch4Sm80ELb0ELb1ELb1ELb1ELb1ELb0ELb0ELb0ELi2ELi4ELi4ELi4ELb0EEENS1_21CollectiveEpilogueBwdISA_SB_SD_Li256ELb1ELb0ELi2EEENS1_19SingleTileSchedulerILb1ELb0ELb0ELi128EEEEEEEEEvNT_6ParamsE$_ZN4cute5tupleIJiiEEC2ERKiS3_:
[----:B------:R-:W-:Y:S02]  /*c360*/  MOV R8, 0xc380 ;  /* 0x0000c38000087802 */ /* 0x000fe40000000f00 */
[----:B------:R-:W-:Y:S05]  /*c370*/  CALL.REL.NOINC `($_ZN7cutlass13device_kernelIN5flash19enable_sm80_to_sm89INS1_16FlashAttnBwdSm80INS1_25CollectiveMainloopBwdSm80ILi2ELi2EN4cute5tupleIJNS5_1CILi128EEES8_NS7_ILi64EEEEEENS_10bfloat16_tEfNS_4arch4Sm80ELb0ELb1ELb1ELb1ELb1ELb0ELb0ELb0ELi2ELi4ELi4ELi4ELb0EEENS1_21CollectiveEpilogueBwdISA_SB_SD_Li256ELb1ELb0ELi2EEENS1_19SingleTileSchedulerILb1ELb0ELb0ELi128EEEEEEEEEvNT_6ParamsE$_ZN4cute3eso3ESOILb0ELb0EJiiEEC2ERKiS4_) ;  /* 0xffffbc8000007944 */ /* 0x000fea0003c3ffff */
[----:B-1----:R-:W-:Y:S02]  /*c380*/  MOV R2, R6 ;  /* 0x0000000600027202 */ /* 0x002fe40000000f00 */
[----:B------:R-:W-:-:S04]  /*c390*/  MOV R3, 0x0 ;  /* 0x0000000000037802 */ /* 0x000fc80000000f00 */
[----:B------:R-:W-:Y:S05]  /*c3a0*/  RET.REL.NODEC R2 `(_ZN7cutlass13device_kernelIN5flash19enable_sm80_to_sm89INS1_16FlashAttnBwdSm80INS1_25CollectiveMainloopBwdSm80ILi2ELi2EN4cute5tupleIJNS5_1CILi128EEES8_NS7_ILi64EEEEEENS_10bfloat16_tEfNS_4arch4Sm80ELb0ELb1ELb1ELb1ELb1ELb0ELb0ELb0ELi2ELi4ELi4ELi4ELb0EEENS1_21CollectiveEpilogueBwdISA_SB_SD_Li256ELb1ELb0ELi2EEENS1_19SingleTileSchedulerILb1ELb0ELb0ELi128EEEEEEEEEvNT_6ParamsE) ;  /* 0xffff3c5002007950 */ /* 0x000fea0003c3ffff */
        .type           $_ZN7cutlass13device_kernelIN5flash19enable_sm80_to_sm89INS1_16FlashAttnBwdSm80INS1_25CollectiveMainloopBwdSm80ILi2ELi2EN4cute5tupleIJNS5_1CILi128EEES8_NS7_ILi64EEEEEENS_10bfloat16_tEfNS_4arch4Sm80ELb0ELb1ELb1ELb1ELb1ELb0ELb0ELb0ELi2ELi4ELi4ELi4ELb0EEENS1_21CollectiveEpilogueBwdISA_SB_SD_Li256ELb1ELb0ELi2EEENS1_19SingleTileSchedulerILb1ELb0ELb0ELi128EEEEEEEEEvNT_6ParamsE$_ZN4cute8gmem_ptrIPKN7cutlass10bfloat16_tEECI1NS_12iter_adaptorIS4_S5_EEES4_,@function
        .size           $_ZN7cutlass13device_kernelIN5flash19enable_sm80_to_sm89INS1_16FlashAttnBwdSm80INS1_25CollectiveMainloopBwdSm80ILi2ELi2EN4cute5tupleIJNS5_1CILi128EEES8_NS7_ILi64EEEEEENS_10bfloat16_tEfNS_4arch4Sm80ELb0ELb1ELb1ELb1ELb1ELb0ELb0ELb0ELi2ELi4ELi4ELi4ELb0EEENS1_21CollectiveEpilogueBwdISA_SB_SD_Li256ELb1ELb0ELi2EEENS1_19SingleTileSchedulerILb1ELb0ELb0ELi128EEEEEEEEEvNT_6ParamsE$_ZN4cute8gmem_ptrIPKN7cutlass10bfloat16_tEECI1NS_12iter_adaptorIS4_S5_EEES4_,($_ZN7cutlass13device_kernelIN5flash19enable_sm80_to_sm89INS1_16FlashAttnBwdSm80INS1_25CollectiveMainloopBwdSm80ILi2ELi2EN4cute5tupleIJNS5_1CILi128EEES8_NS7_ILi64EEEEEENS_10bfloat16_tEfNS_4arch4Sm80ELb0ELb1ELb1ELb1ELb1ELb0ELb0ELb0ELi2ELi4ELi4ELi4ELb0EEENS1_21CollectiveEpilogueBwdISA_SB_SD_Li256ELb1ELb0ELi2EEENS1_19SingleTileSchedulerILb1ELb0ELb0ELi128EEEEEEEEEvNT_6ParamsE$_ZN4cute8gmem_ptrIPKN7cutlass9uint128_tEECI1NS_12iter_adaptorIS4_S5_EEES4_ - $_ZN7cutlass13device_kernelIN5flash19enable_sm80_to_sm89INS1_16FlashAttnBwdSm80INS1_25CollectiveMainloopBwdSm80ILi2ELi2EN4cute5tupleIJNS5_1CILi128EEES8_NS7_ILi64EEEEEENS_10bfloat16_tEfNS_4arch4Sm80ELb0ELb1ELb1ELb1ELb1ELb0ELb0ELb0ELi2ELi4ELi4ELi4ELb0EEENS1_21CollectiveEpilogueBwdISA_SB_SD_Li256ELb1ELb0ELi2EEENS1_19SingleTileSchedulerILb1ELb0ELb0ELi128EEEEEEEEEvNT_6ParamsE$_ZN4cute8gmem_ptrIPKN7cutlass10bfloat16_tEECI1NS_12iter_adaptorIS4_S5_EEES4_)
$_ZN7cutlass13device_kernelIN5flash19enable_sm80_to_sm89INS1_16FlashAttnBwdSm80INS1_25CollectiveMainloopBwdSm80ILi2ELi2EN4cute5tupleIJNS5_1CILi128EEES8_NS7_ILi64EEEEEENS_10bfloat16_tEfNS_4arch4Sm80ELb0ELb1ELb1ELb1ELb1ELb0ELb0ELb0ELi2ELi4ELi4ELi4ELb0EEENS1_21CollectiveEpilogueBwdISA_SB_SD_Li256ELb1ELb0ELi2EEENS1_19SingleTileSchedulerILb1ELb0ELb0ELi128EEEEEEEEEvNT_6ParamsE$_ZN4cute8gmem_ptrIPKN7cutlass10bfloat16_tEECI1NS_12iter_adaptorIS4_S5_EEES4_:
[----:B------:R-:W-:Y:S02]  /*c3b0*/  MOV R10, 0xc3d0 ;  /* 0x0000c3d0000a7802 */ /* 0x000fe40000000f00 */
[----:B------:R-:W-:Y:S05]  /*c3c0*/  CALL.REL.NOINC `($_ZN7cutlass13device_kernelIN5flash19enable_sm80_to_sm89INS1_16FlashAttnBwdSm80INS1_25CollectiveMainloopBwdSm80ILi2ELi2EN4cute5tupleIJNS5_1CILi128EEES8_NS7_ILi64EEEEEENS_10bfloat16_tEfNS_4arch4Sm80ELb0ELb1ELb1ELb1ELb1ELb0ELb0ELb0ELi2ELi4ELi4ELi4ELb0EEENS1_21CollectiveEpilogueBwdISA_SB_SD_Li256ELb1ELb0ELi2EEENS1_19SingleTileSchedulerILb1ELb0ELb0ELi128EEEEEEEEEvNT_6ParamsE$_ZN4cute12iter_adaptorIPKN7cutlass10bfloat16_tENS_8gmem_ptrIS4_EEEC2ES4_) ;  /* 0xffffab2000007944 */ /* 0x000fea0003c3ffff */
[----:B------:R-:W-:Y:S02]  /*c3d0*/  MOV R4, R6 ;  /* 0x0000000600047202 */ /* 0x000fe40000000f00 */
[----:B-1----:R-:W-:-:S04]  /*c3e0*/  MOV R5, 0x0 ;  /* 0x0000000000057802 */ /* 0x002fc80000000f00 */
[----:B------:R-:W-:Y:S05]  /*c3f0*/  RET.REL.NODEC R4 `(_ZN7cutlass13device_kernelIN5flash19enable_sm80_to_sm89INS1_16FlashAttnBwdSm80INS1_25CollectiveMainloopBwdSm80ILi2ELi2EN4cute5tupleIJNS5_1CILi128EEES8_NS7_ILi64EEEEEENS_10bfloat16_tEfNS_4arch4Sm80ELb0ELb1ELb1ELb1ELb1ELb0ELb0ELb0ELi2ELi4ELi4ELi4ELb0EEENS1_21CollectiveEpilogueBwdISA_SB_SD_Li256ELb1ELb0ELi2EEENS1_19SingleTileSchedulerILb1ELb0ELb0ELi128EEEEEEEEEvNT_6ParamsE) ;  /* 0xffff3c0004007950 */ /* 0x000fea0003c3ffff */
        .type           $_ZN7cutlass13device_kernelIN5flash19enable_sm80_to_sm89INS1_16FlashAttnBwdSm80INS1_25CollectiveMainloopBwdSm80ILi2ELi2EN4cute5tupleIJNS5_1CILi128EEES8_NS7_ILi64EEEEEENS_10bfloat16_tEfNS_4arch4Sm80ELb0ELb1ELb1ELb1ELb1ELb0ELb0ELb0ELi2ELi4ELi4ELi4ELb0EEENS1_21CollectiveEpilogueBwdISA_SB_SD_Li256ELb1ELb0ELi2EEENS1_19SingleTileSchedulerILb1ELb0ELb0ELi128EEEEEEEEEvNT_6ParamsE$_ZN4cute8gmem_ptrIPKN7cutlass9uint128_tEECI1NS_12iter_adaptorIS4_S5_EEES4_,@function
        .size           $_ZN7cutlass13device_kernelIN5flash19enable_sm80_to_sm89INS1_16FlashAttnBwdSm80INS1_25CollectiveMainloopBwdSm80ILi2ELi2EN4cute5tupleIJNS5_1CILi128EEES8_NS7_ILi64EEEEEENS_10bfloat16_tEfNS_4arch4Sm80ELb0ELb1ELb1ELb1ELb1ELb0ELb0ELb0ELi2ELi4ELi4ELi4ELb0EEENS1_21CollectiveEpilogueBwdISA_SB_SD_Li256ELb1ELb0ELi2EEENS1_19SingleTileSchedulerILb1ELb0ELb0ELi128EEEEEEEEEvNT_6ParamsE$_ZN4cute8gmem_ptrIPKN7cutlass9uint128_tEECI1NS_12iter_adaptorIS4_S5_EEES4_,($_ZN7cutlass13device_kernelIN5flash19enable_sm80_to_sm89INS1_16FlashAttnBwdSm80INS1_25CollectiveMainloopBwdSm80ILi2ELi2EN4cute5tupleIJNS5_1CILi128EEES8_NS7_ILi64EEEEEENS_10bfloat16_tEfNS_4arch4Sm80ELb0ELb1ELb1ELb1ELb1ELb0ELb0ELb0ELi2ELi4ELi4ELi4ELb0EEENS1_21CollectiveEpilogueBwdISA_SB_SD_Li256ELb1ELb0ELi2EEENS1_19SingleTileSchedulerILb1ELb0ELb0ELi128EEEEEEEEEvNT_6ParamsE$_ZN4cute8gmem_ptrIPKfECI1NS_12iter_adaptorIS2_S3_EEES2_ - $_ZN7cutlass13device_kernelIN5flash19enable_sm80_to_sm89INS1_16FlashAttnBwdSm80INS1_25CollectiveMainloopBwdSm80ILi2ELi2EN4cute5tupleIJNS5_1CILi128EEES8_NS7_ILi64EEEEEENS_10bfloat16_tEfNS_4arch4Sm80ELb0ELb1ELb1ELb1ELb1ELb0ELb0ELb0ELi2ELi4ELi4ELi4ELb0EEENS1_21CollectiveEpilogueBwdISA_SB_SD_Li256ELb1ELb0ELi2EEENS1_19SingleTileSchedulerILb1ELb0ELb0ELi128EEEEEEEEEvNT_6ParamsE$_ZN4cute8gmem_ptrIPKN7cutlass9uint128_tEECI1NS_12iter_adaptorIS4_S5_EEES4_)
$_ZN7cutlass13device_kernelIN5flash19enable_sm80_to_sm89INS1_16FlashAttnBwdSm80INS1_25CollectiveMainloopBwdSm80ILi2ELi2EN4cute5tupleIJNS5_1CILi128EEES8_NS7_ILi64EEEEEENS_10bfloat16_tEfNS_4arch4Sm80ELb0ELb1ELb1ELb1ELb1ELb0ELb0ELb0ELi2ELi4ELi4ELi4ELb0EEENS1_21CollectiveEpilogueBwdISA_SB_SD_Li256ELb1ELb0ELi2EEENS1_19SingleTileSchedulerILb1ELb0ELb0ELi128EEEEEEEEEvNT_6ParamsE$_ZN4cute8gmem_ptrIPKN7cutlass9uint128_tEECI1NS_12iter_adaptorIS4_S5_EEES4_:
[----:B------:R-:W-:Y:S02]  /*c400*/  MOV R84, 0xc420 ;  /* 0x0000c42000547802 */ /* 0x000fe40000000f00 */
[----:B------:R-:W-:Y:S05]  /*c410*/  CALL.REL.NOINC `($_ZN7cutlass13device_kernelIN5flash19enable_sm80_to_sm89INS1_16FlashAttnBwdSm80INS1_25CollectiveMainloopBwdSm80ILi2ELi2EN4cute5tupleIJNS5_1CILi128EEES8_NS7_ILi64EEEEEENS_10bfloat16_tEfNS_4arch4Sm80ELb0ELb1ELb1ELb1ELb1ELb0ELb0ELb0ELi2ELi4ELi4ELi4ELb0EEENS1_21CollectiveEpilogueBwdISA_SB_SD_Li256ELb1ELb0ELi2EEENS1_19SingleTileSchedulerILb1ELb0ELb0ELi128EEEEEEEEEvNT_6ParamsE$_ZN4cute12iter_adaptorIPKN7cutlass9uint128_tENS_8gmem_ptrIS4_EEEC2ES4_) ;  /* 0xffffab3000007944 */ /* 0x000fea0003c3ffff */
[----:B------:R-:W-:-:S04]  /*c420*/  MOV R11, 0x0 ;  /* 0x00000000000b7802 */ /* 0x000fc80000000f00 */
[----:B------:R-:W-:Y:S05]  /*c430*/  RET.REL.NODEC R10 `(_ZN7cutlass13device_kernelIN5flash19enable_sm80_to_sm89INS1_16FlashAttnBwdSm80INS1_25CollectiveMainloopBwdSm80ILi2ELi2EN4cute5tupleIJNS5_1CILi128EEES8_NS7_ILi64EEEEEENS_10bfloat16_tEfNS_4arch4Sm80ELb0ELb1ELb1ELb1ELb1ELb0ELb0ELb0ELi2ELi4ELi4ELi4ELb0EEENS1_21CollectiveEpilogueBwdISA_SB_SD_Li256ELb1ELb0ELi2EEENS1_19SingleTileSchedulerILb1ELb0ELb0ELi128EEEEEEEEEvNT_6ParamsE) ;  /* 0xffff3bc00a007950 */ /* 0x000fea0003c3ffff */
        .type           $_ZN7cutlass13device_kernelIN5flash19enable_sm80_to_sm89INS1_16FlashAttnBwdSm80INS1_25CollectiveMainloopBwdSm80ILi2ELi2EN4cute5tupleIJNS5_1CILi128EEES8_NS7_ILi64EEEEEENS_10bfloat16_tEfNS_4arch4Sm80ELb0ELb1ELb1ELb1ELb1ELb0ELb0ELb0ELi2ELi4ELi4ELi4ELb0EEENS1_21CollectiveEpilogueBwdISA_SB_SD_Li256ELb1ELb0ELi2EEENS1_19SingleTileSchedulerILb1ELb0ELb0ELi128EEEEEEEEEvNT_6ParamsE$_ZN4cute8gmem_ptrIPKfECI1NS_12iter_adaptorIS2_S3_EEES2_,@function
        .size           $_ZN7cutlass13device_kernelIN5flash19enable_sm80_to_sm89INS1_16FlashAttnBwdSm80INS1_25CollectiveMainloopBwdSm80ILi2ELi2EN4cute5tupleIJNS5_1CILi128EEES8_NS7_ILi64EEEEEENS_10bfloat16_tEfNS_4arch4Sm80ELb0ELb1ELb1ELb1ELb1ELb0ELb0ELb0ELi2ELi4ELi4ELi4ELb0EEENS1_21CollectiveEpilogueBwdISA_SB_SD_Li256ELb1ELb0ELi2EEENS1_19SingleTileSchedulerILb1ELb0ELb0ELi128EEEEEEEEEvNT_6ParamsE$_ZN4cute8gmem_ptrIPKfECI1NS_12iter_adaptorIS2_S3_EEES2_,($_ZN7cutlass13device_kernelIN5flash19enable_sm80_to_sm89INS1_16FlashAttnBwdSm80INS1_25CollectiveMainloopBwdSm80ILi2ELi2EN4cute5tupleIJNS5_1CILi128EEES8_NS7_ILi64EEEEEENS_10bfloat16_tEfNS_4arch4Sm80ELb0ELb1ELb1ELb1ELb1ELb0ELb0ELb0ELi2ELi4ELi4ELi4ELb0EEENS1_21CollectiveEpilogueBwdISA_SB_SD_Li256ELb1ELb0ELi2EEENS1_19SingleTileSchedulerILb1ELb0ELb0ELi128EEEEEEEEEvNT_6ParamsE$_ZN4cute8gmem_ptrIPfECI1NS_12iter_adaptorIS1_S2_EEES1_ - $_ZN7cutlass13device_kernelIN5flash19enable_sm80_to_sm89INS1_16FlashAttnBwdSm80INS1_25CollectiveMainloopBwdSm80ILi2ELi2EN4cute5tupleIJNS5_1CILi128EEES8_NS7_ILi64EEEEEENS_10bfloat16_tEfNS_4arch4Sm80ELb0ELb1ELb1ELb1ELb1ELb0ELb0ELb0ELi2ELi4ELi4ELi4ELb0EEENS1_21CollectiveEpilogueBwdISA_SB_SD_Li256ELb1ELb0ELi2EEENS1_19SingleTileSchedulerILb1ELb0ELb0ELi128EEEEEEEEEvNT_6ParamsE$_ZN4cute8gmem_ptrIPKfECI1NS_12iter_adaptorIS2_S3_EEES2_)
$_ZN7cutlass13device_kernelIN5flash19enable_sm80_to_sm89INS1_16FlashAttnBwdSm80INS1_25CollectiveMainloopBwdSm80ILi2ELi2EN4cute5tupleIJNS5_1CILi128EEES8_NS7_ILi64EEEEEENS_10bfloat16_tEfNS_4arch4Sm80ELb0ELb1ELb1ELb1ELb1ELb0ELb0ELb0ELi2ELi4ELi4ELi4ELb0EEENS1_21CollectiveEpilogueBwdISA_SB_SD_Li256ELb1ELb0ELi2EEENS1_19SingleTileSchedulerILb1ELb0ELb0ELi128EEEEEEEEEvNT_6ParamsE$_ZN4cute8gmem_ptrIPKfECI1NS_12iter_adaptorIS2_S3_EEES2_:
[----:B------:R-:W-:Y:S02]  /*c440*/  MOV R16, 0xc460 ;  /* 0x0000c46000107802 */ /* 0x000fe40000000f00 */
[----:B------:R-:W-:Y:S05]  /*c450*/  CALL.REL.NOINC `($_ZN7cutlass13device_kernelIN5flash19enable_sm80_to_sm89INS1_16FlashAttnBwdSm80INS1_25CollectiveMainloopBwdSm80ILi2ELi2EN4cute5tupleIJNS5_1CILi128EEES8_NS7_ILi64EEEEEENS_10bfloat16_tEfNS_4arch4Sm80ELb0ELb1ELb1ELb1ELb1ELb0ELb0ELb0ELi2ELi4ELi4ELi4ELb0EEENS1_21CollectiveEpilogueBwdISA_SB_SD_Li256ELb1ELb0ELi2EEENS1_19SingleTileSchedulerILb1ELb0ELb0ELi128EEEEEEEEEvNT_6ParamsE$_ZN4cute12iter_adaptorIPKfNS_8gmem_ptrIS2_EEEC2ES2_) ;  /* 0xffffab3000007944 */ /* 0x000fea0003c3ffff */
[----:B------:R-:W-:-:S04]  /*c460*/  MOV R11, 0x0 ;  /* 0x00000000000b7802 */ /* 0x000fc80000000f00 */
[----:B------:R-:W-:Y:S05]  /*c470*/  RET.REL.NODEC R10 `(_ZN7cutlass13device_kernelIN5flash19enable_sm80_to_sm89INS1_16FlashAttnBwdSm80INS1_25CollectiveMainloopBwdSm80ILi2ELi2EN4cute5tupleIJNS5_1CILi128EEES8_NS7_ILi64EEEEEENS_10bfloat16_tEfNS_4arch4Sm80ELb0ELb1ELb1ELb1ELb1ELb0ELb0ELb0ELi2ELi4ELi4ELi4ELb0EEENS1_21CollectiveEpilogueBwdISA_SB_SD_Li256ELb1ELb0ELi2EEENS1_19SingleTileSchedulerILb1ELb0ELb0ELi128EEEEEEEEEvNT_6ParamsE) ;  /* 0xffff3b800a007950 */ /* 0x000fea0003c3ffff */
        .type           $_ZN7cutlass13device_kernelIN5flash19enable_sm80_to_sm89INS1_16FlashAttnBwdSm80INS1_25CollectiveMainloopBwdSm80ILi2ELi2EN4cute5tupleIJNS5_1CILi128EEES8_NS7_ILi64EEEEEENS_10bfloat16_tEfNS_4arch4Sm80ELb0ELb1ELb1ELb1ELb1ELb0ELb0ELb0ELi2ELi4ELi4ELi4ELb0EEENS1_21CollectiveEpilogueBwdISA_SB_SD_Li256ELb1ELb0ELi2EEENS1_19SingleTileSchedulerILb1ELb0ELb0ELi128EEEEEEEEEvNT_6ParamsE$_ZN4cute8gmem_ptrIPfECI1NS_12iter_adaptorIS1_S2_EEES1_,@function
        .size           $_ZN7cutlass13device_kernelIN5flash19enable_sm80_to_sm89INS1_16FlashAttnBwdSm80INS1_25CollectiveMainloopBwdSm80ILi2ELi2EN4cute5tupleIJNS5_1CILi128EEES8_NS7_ILi64EEEEEENS_10bfloat16_tEfNS_4arch4Sm80ELb0ELb1ELb1ELb1ELb1ELb0ELb0ELb0ELi2ELi4ELi4ELi4ELb0EEENS1_21CollectiveEpilogueBwdISA_SB_SD_Li256ELb1ELb0ELi2EEENS1_19SingleTileSchedulerILb1ELb0ELb0ELi128EEEEEEEEEvNT_6ParamsE$_ZN4cute8gmem_ptrIPfECI1NS_12iter_adaptorIS1_S2_EEES1_,($_ZN7cutlass13device_kernelIN5flash19enable_sm80_to_sm89INS1_16FlashAttnBwdSm80INS1_25CollectiveMainloopBwdSm80ILi2ELi2EN4cute5tupleIJNS5_1CILi128EEES8_NS7_ILi64EEEEEENS_10bfloat16_tEfNS_4arch4Sm80ELb0ELb1ELb1ELb1ELb1ELb0ELb0ELb0ELi2ELi4ELi4ELi4ELb0EEENS1_21CollectiveEpilogueBwdISA_SB_SD_Li256ELb1ELb0ELi2EEENS1_19SingleTileSchedulerILb1ELb0ELb0ELi128EEEEEEEEEvNT_6ParamsE$_ZN4cute8smem_ptrIPN7cutlass10bfloat16_tEECI1NS_12iter_adaptorIS3_S4_EEES3_ - $_ZN7cutlass13device_kernelIN5flash19enable_sm80_to_sm89INS1_16FlashAttnBwdSm80INS1_25CollectiveMainloopBwdSm80ILi2ELi2EN4cute5tupleIJNS5_1CILi128EEES8_NS7_ILi64EEEEEENS_10bfloat16_tEfNS_4arch4Sm80ELb0ELb1ELb1ELb1ELb1ELb0ELb0ELb0ELi2ELi4ELi4ELi4ELb0EEENS1_21CollectiveEpilogueBwdISA_SB_SD_Li256ELb1ELb0ELi2EEENS1_19SingleTileSchedulerILb1ELb0ELb0ELi128EEEEEEEEEvNT_6ParamsE$_ZN4cute8gmem_ptrIPfECI1NS_12iter_adaptorIS1_S2_EEES1_)
$_ZN7cutlass13device_kernelIN5flash19enable_sm80_to_sm89INS1_16FlashAttnBwdSm80INS1_25CollectiveMainloopBwdSm80ILi2ELi2EN4cute5tupleIJNS5_1CILi128EEES8_NS7_ILi64EEEEEENS_10bfloat16_tEfNS_4arch4Sm80ELb0ELb1ELb1ELb1ELb1ELb0ELb0ELb0ELi2ELi4ELi4ELi4ELb0EEENS1_21CollectiveEpilogueBwdISA_SB_SD_Li256ELb1ELb0ELi2EEENS1_19SingleTileSchedulerILb1ELb0ELb0ELi128EEEEEEEEEvNT_6ParamsE$_ZN4cute8gmem_ptrIPfECI1NS_12iter_adaptorIS1_S2_EEES1_:
[----:B------:R-:W-:Y:S02]  /*c480*/  MOV R4, 0xc4a0 ;  /* 0x0000c4a000047802 */ /* 0x000fe40000000f00 */
[----:B------:R-:W-:Y:S05]  /*c490*/  CALL.REL.NOINC `($_ZN7cutlass13device_kernelIN5flash19enable_sm80_to_sm89INS1_16FlashAttnBwdSm80INS1_25CollectiveMainloopBwdSm80ILi2ELi2EN4cute5tupleIJNS5_1CILi128EEES8_NS7_ILi64EEEEEENS_10bfloat16_tEfNS_4arch4Sm80ELb0ELb1ELb1ELb1ELb1ELb0ELb0ELb0ELi2ELi4ELi4ELi4ELb0EEENS1_21CollectiveEpilogueBwdISA_SB_SD_Li256ELb1ELb0ELi2EEENS1_19SingleTileSchedulerILb1ELb0ELb0ELi128EEEEEEEEEvNT_6ParamsE$_ZN4cute12iter_adaptorIPfNS_8gmem_ptrIS1_EEEC2ES1_) ;  /* 0xffffabb000007944 */ /* 0x000fea0003c3ffff */
[----:B------:R-:W-:-:S04]  /*c4a0*/  MOV R9, 0x0 ;  /* 0x0000000000097802 */ /* 0x000fc80000000f00 */
[----:B------:R-:W-:Y:S05]  /*c4b0*/  RET.REL.NODEC R8 `(_ZN7cutlass13device_kernelIN5flash19enable_sm80_to_sm89INS1_16FlashAttnBwdSm80INS1_25CollectiveMainloopBwdSm80ILi2ELi2EN4cute5tupleIJNS5_1CILi128EEES8_NS7_ILi64EEEEEENS_10bfloat16_tEfNS_4arch4Sm80ELb0ELb1ELb1ELb1ELb1ELb0ELb0ELb0ELi2ELi4ELi4ELi4ELb0EEENS1_21CollectiveEpilogueBwdISA_SB_SD_Li256ELb1ELb0ELi2EEENS1_19SingleTileSchedulerILb1ELb0ELb0ELi128EEEEEEEEEvNT_6ParamsE) ;  /* 0xffff3b4008007950 */ /* 0x000fea0003c3ffff */
        .type           $_ZN7cutlass13device_kernelIN5flash19enable_sm80_to_sm89INS1_16FlashAttnBwdSm80INS1_25CollectiveMainloopBwdSm80ILi2ELi2EN4cute5tupleIJNS5_1CILi128EEES8_NS7_ILi64EEEEEENS_10bfloat16_tEfNS_4arch4Sm80ELb0ELb1ELb1ELb1ELb1ELb0ELb0ELb0ELi2ELi4ELi4ELi4ELb0EEENS1_21CollectiveEpilogueBwdISA_SB_SD_Li256ELb1ELb0ELi2EEENS1_19SingleTileSchedulerILb1ELb0ELb0ELi128EEEEEEEEEvNT_6ParamsE$_ZN4cute8smem_ptrIPN7cutlass10bfloat16_tEECI1NS_12iter_adaptorIS3_S4_EEES3_,@function
        .size           $_ZN7cutlass13device_kernelIN5flash19enable_sm80_to_sm89INS1_16FlashAttnBwdSm80INS1_25CollectiveMainloopBwdSm80ILi2ELi2EN4cute5tupleIJNS5_1CILi128EEES8_NS7_ILi64EEEEEENS_10bfloat16_tEfNS_4arch4Sm80ELb0ELb1ELb1ELb1ELb1ELb0ELb0ELb0ELi2ELi4ELi4ELi4ELb0EEENS1_21CollectiveEpilogueBwdISA_SB_SD_Li256ELb1ELb0ELi2EEENS1_19SingleTileSchedulerILb1ELb0ELb0ELi128EEEEEEEEEvNT_6ParamsE$_ZN4cute8smem_ptrIPN7cutlass10bfloat16_tEECI1NS_12iter_adaptorIS3_S4_EEES3_,($_ZN7cutlass13device_kernelIN5flash19enable_sm80_to_sm89INS1_16FlashAttnBwdSm80INS1_25CollectiveMainloopBwdSm80ILi2ELi2EN4cute5tupleIJNS5_1CILi128EEES8_NS7_ILi64EEEEEENS_10bfloat16_tEfNS_4arch4Sm80ELb0ELb1ELb1ELb1ELb1ELb0ELb0ELb0ELi2ELi4ELi4ELi4ELb0EEENS1_21CollectiveEpilogueBwdISA_SB_SD_Li256ELb1ELb0ELi2EEENS1_19SingleTileSchedulerILb1ELb0ELb0ELi128EEEEEEEEEvNT_6ParamsE$_ZN4cute8smem_ptrIPN7cutlass9uint128_tEECI1NS_12iter_adaptorIS3_S4_EEES3_ - $_ZN7cutlass13device_kernelIN5flash19enable_sm80_to_sm89INS1_16FlashAttnBwdSm80INS1_25CollectiveMainloopBwdSm80ILi2ELi2EN4cute5tupleIJNS5_1CILi128EEES8_NS7_ILi64EEEEEENS_10bfloat16_tEfNS_4arch4Sm80ELb0ELb1ELb1ELb1ELb1ELb0ELb0ELb0ELi2ELi4ELi4ELi4ELb0EEENS1_21CollectiveEpilogueBwdISA_SB_SD_Li256ELb1ELb0ELi2EEENS1_19SingleTileSchedulerILb1ELb0ELb0ELi128EEEEEEEEEvNT_6ParamsE$_ZN4cute8smem_ptrIPN7cutlass10bfloat16_tEECI1NS_12iter_adaptorIS3_S4_EEES3_)
$_ZN7cutlass13device_kernelIN5flash19enable_sm80_to_sm89INS1_16FlashAttnBwdSm80INS1_25CollectiveMainloopBwdSm80ILi2ELi2EN4cute5tupleIJNS5_1CILi128EEES8_NS7_ILi64EEEEEENS_10bfloat16_tEfNS_4arch4Sm80ELb0ELb1ELb1ELb1ELb1ELb0ELb0ELb0ELi2ELi4ELi4ELi4ELb0EEENS1_21CollectiveEpilogueBwdISA_SB_SD_Li256ELb1ELb0ELi2EEENS1_19SingleTileSchedulerILb1ELb0ELb0ELi128EEEEEEEEEvNT_6ParamsE$_ZN4cute8smem_ptrIPN7cutlass10bfloat16_tEECI1NS_12iter_adaptorIS3_S4_EEES3_:
[----:B------:R-:W-:Y:S02]  /*c4c0*/  MOV R10, 0xc4e0 ;  /* 0x0000c4e0000a7802 */ /* 0x000fe40000000f00 */
[----:B------:R-:W-:Y:S05]  /*c4d0*/  CALL.REL.NOINC `($_ZN7cutlass13device_kernelIN5flash19enable_sm80_to_sm89INS1_16FlashAttnBwdSm80INS1_25CollectiveMainloopBwdSm80ILi2ELi2EN4cute5tupleIJNS5_1CILi128EEES8_NS7_ILi64EEEEEENS_10bfloat16_tEfNS_4arch4Sm80ELb0ELb1ELb1ELb1ELb1ELb0ELb0ELb0ELi2ELi4ELi4ELi4ELb0EEENS1_21CollectiveEpilogueBwdISA_SB_SD_Li256ELb1ELb0ELi2EEENS1_19SingleTileSchedulerILb1ELb0ELb0ELi128EEEEEEEEEvNT_6ParamsE$_ZN4cute12iter_adaptorIPN7cutlass10bfloat16_tENS_8smem_ptrIS3_EEEC2ES3_) ;  /* 0xffffaaf000007944 */ /* 0x000fea0003c3ffff */
[----:B------:R-:W-:-:S04]  /*c4e0*/  MOV R9, 0x0 ;  /* 0x0000000000097802 */ /* 0x000fc80000000f00 */
[----:B------:R-:W-:Y:S05]  /*c4f0*/  RET.REL.NODEC R8 `(_ZN7cutlass13device_kernelIN5flash19enable_sm80_to_sm89INS1_16FlashAttnBwdSm80INS1_25CollectiveMainloopBwdSm80ILi2ELi2EN4cute5tupleIJNS5_1CILi128EEES8_NS7_ILi64EEEEEENS_10bfloat16_tEfNS_4arch4Sm80ELb0ELb1ELb1ELb1ELb1ELb0ELb0ELb0ELi2ELi4ELi4ELi4ELb0EEENS1_21CollectiveEpilogueBwdISA_SB_SD_Li256ELb1ELb0ELi2EEENS1_19SingleTileSchedulerILb1ELb0ELb0ELi128EEEEEEEEEvNT_6ParamsE) ;  /* 0xffff3b0008007950 */ /* 0x000fea0003c3ffff */
        .type           $_ZN7cutlass13device_kernelIN5flash19enable_sm80_to_sm89INS1_16FlashAttnBwdSm80INS1_25CollectiveMainloopBwdSm80ILi2ELi2EN4cute5tupleIJNS5_1CILi128EEES8_NS7_ILi64EEEEEENS_10bfloat16_tEfNS_4arch4Sm80ELb0ELb1ELb1ELb1ELb1ELb0ELb0ELb0ELi2ELi4ELi4ELi4ELb0EEENS1_21CollectiveEpilogueBwdISA_SB_SD_Li256ELb1ELb0ELi2EEENS1_19SingleTileSchedulerILb1ELb0ELb0ELi128EEEEEEEEEvNT_6ParamsE$_ZN4cute8smem_ptrIPN7cutlass9uint128_tEECI1NS_12iter_adaptorIS3_S4_EEES3_,@function
        .size           $_ZN7cutlass13device_kernelIN5flash19enable_sm80_to_sm89INS1_16FlashAttnBwdSm80INS1_25CollectiveMainloopBwdSm80ILi2ELi2EN4cute5tupleIJNS5_1CILi128EEES8_NS7_ILi64EEEEEENS_10bfloat16_tEfNS_4arch4Sm80ELb0ELb1ELb1ELb1ELb1ELb0ELb0ELb0ELi2ELi4ELi4ELi4ELb0EEENS1_21CollectiveEpilogueBwdISA_SB_SD_Li256ELb1ELb0ELi2EEENS1_19SingleTileSchedulerILb1ELb0ELb0ELi128EEEEEEEEEvNT_6ParamsE$_ZN4cute8smem_ptrIPN7cutlass9uint128_tEECI1NS_12iter_adaptorIS3_S4_EEES3_,($_ZN7cutlass13device_kernelIN5flash19enable_sm80_to_sm89INS1_16FlashAttnBwdSm80INS1_25CollectiveMainloopBwdSm80ILi2ELi2EN4cute5tupleIJNS5_1CILi128EEES8_NS7_ILi64EEEEEENS_10bfloat16_tEfNS_4arch4Sm80ELb0ELb1ELb1ELb1ELb1ELb0ELb0ELb0ELi2ELi4ELi4ELi4ELb0EEENS1_21CollectiveEpilogueBwdISA_SB_SD_Li256ELb1ELb0ELi2EEENS1_19SingleTileSchedulerILb1ELb0ELb0ELi128EEEEEEEEEvNT_6ParamsE$_ZN4cute8smem_ptrIPfECI1NS_12iter_adaptorIS1_S2_EEES1_ - $_ZN7cutlass13device_kernelIN5flash19enable_sm80_to_sm89INS1_16FlashAttnBwdSm80INS1_25CollectiveMainloopBwdSm80ILi2ELi2EN4cute5tupleIJNS5_1CILi128EEES8_NS7_ILi64EEEEEENS_10bfloat16_tEfNS_4arch4Sm80ELb0ELb1ELb1ELb1ELb1ELb0ELb0ELb0ELi2ELi4ELi4ELi4ELb0EEENS1_21CollectiveEpilogueBwdISA_SB_SD_Li256ELb1ELb0ELi2EEENS1_19SingleTileSchedulerILb1ELb0ELb0ELi128EEEEEEEEEvNT_6ParamsE$_ZN4cute8smem_ptrIPN7cutlass9uint128_tEECI1NS_12iter_adaptorIS3_S4_EEES3_)
$_ZN7cutlass13device_kernelIN5flash19enable_sm80_to_sm89INS1_16FlashAttnBwdSm80INS1_25CollectiveMainloopBwdSm80ILi2ELi2EN4cute5tupleIJNS5_1CILi128EEES8_NS7_ILi64EEEEEENS_10bfloat16_tEfNS_4arch4Sm80ELb0ELb1ELb1ELb1ELb1ELb0ELb0ELb0ELi2ELi4ELi4ELi4ELb0EEENS1_21CollectiveEpilogueBwdISA_SB_SD_Li256ELb1ELb0ELi2EEENS1_19SingleTileSchedulerILb1ELb0ELb0ELi128EEEEEEEEEvNT_6ParamsE$_ZN4cute8smem_ptrIPN7cutlass9uint128_tEECI1NS_12iter_adaptorIS3_S4_EEES3_:
[----:B------:R-:W-:Y:S02]  /*c500*/  MOV R10, 0xc520 ;  /* 0x0000c520000a7802 */ /* 0x000fe40000000f00 */
[----:B------:R-:W-:Y:S05]  /*c510*/  CALL.REL.NOINC `($_ZN7cutlass13device_kernelIN5flash19enable_sm80_to_sm89INS1_16FlashAttnBwdSm80INS1_25CollectiveMainloopBwdSm80ILi2ELi2EN4cute5tupleIJNS5_1CILi128EEES8_NS7_ILi64EEEEEENS_10bfloat16_tEfNS_4arch4Sm80ELb0ELb1ELb1ELb1ELb1ELb0ELb0ELb0ELi2ELi4ELi4ELi4ELb0EEENS1_21CollectiveEpilogueBwdISA_SB_SD_Li256ELb1ELb0ELi2EEENS1_19SingleTileSchedulerILb1ELb0ELb0ELi128EEEEEEEEEvNT_6ParamsE$_ZN4cute12iter_adaptorIPN7cutlass9uint128_tENS_8smem_ptrIS3_EEEC2ES3_) ;  /* 0xffffaaf000007944 */ /* 0x000fea0003c3ffff */
[----:B------:R-:W-:-:S04]  /*c520*/  MOV R9, 0x0 ;  /* 0x0000000000097802 */ /* 0x000fc80000000f00 */
[----:B------:R-:W-:Y:S05]  /*c530*/  RET.REL.NODEC R8 `(_ZN7cutlass13device_kernelIN5flash19enable_sm80_to_sm89INS1_16FlashAttnBwdSm80INS1_25CollectiveMainloopBwdSm80ILi2ELi2EN4cute5tupleIJNS5_1CILi128EEES8_NS7_ILi64EEEEEENS_10bfloat16_tEfNS_4arch4Sm80ELb0ELb1ELb1ELb1ELb1ELb0ELb0ELb0ELi2ELi4ELi4ELi4ELb0EEENS1_21CollectiveEpilogueBwdISA_SB_SD_Li256ELb1ELb0ELi2EEENS1_19SingleTileSchedulerILb1ELb0ELb0ELi128EEEEEEEEEvNT_6ParamsE) ;  /* 0xffff3ac008007950 */ /* 0x000fea0003c3ffff */
        .type           $_ZN7cutlass13device_kernelIN5flash19enable_sm80_to_sm89INS1_16FlashAttnBwdSm80INS1_25CollectiveMainloopBwdSm80ILi2ELi2EN4cute5tupleIJNS5_1CILi128EEES8_NS7_ILi64EEEEEENS_10bfloat16_tEfNS_4arch4Sm80ELb0ELb1ELb1ELb1ELb1ELb0ELb0ELb0ELi2ELi4ELi4ELi4ELb0EEENS1_21CollectiveEpilogueBwdISA_SB_SD_Li256ELb1ELb0ELi2EEENS1_19SingleTileSchedulerILb1ELb0ELb0ELi128EEEEEEEEEvNT_6ParamsE$_ZN4cute8smem_ptrIPfECI1NS_12iter_adaptorIS1_S2_EEES1_,@function
        .size           $_ZN7cutlass13device_kernelIN5flash19enable_sm80_to_sm89INS1_16FlashAttnBwdSm80INS1_25CollectiveMainloopBwdSm80ILi2ELi2EN4cute5tupleIJNS5_1CILi128EEES8_NS7_ILi64EEEEEENS_10bfloat16_tEfNS_4arch4Sm80ELb0ELb1ELb1ELb1ELb1ELb0ELb0ELb0ELi2ELi4ELi4ELi4ELb0EEENS1_21CollectiveEpilogueBwdISA_SB_SD_Li256ELb1ELb0ELi2EEENS1_19SingleTileSchedulerILb1ELb0ELb0ELi128EEEEEEEEEvNT_6ParamsE$_ZN4cute8smem_ptrIPfECI1NS_12iter_adaptorIS1_S2_EEES1_,($_ZN7cutlass13device_kernelIN5flash19enable_sm80_to_sm89INS1_16FlashAttnBwdSm80INS1_25CollectiveMainloopBwdSm80ILi2ELi2EN4cute5tupleIJNS5_1CILi128EEES8_NS7_ILi64EEEEEENS_10bfloat16_tEfNS_4arch4Sm80ELb0ELb1ELb1ELb1ELb1ELb0ELb0ELb0ELi2ELi4ELi4ELi4ELb0EEENS1_21CollectiveEpilogueBwdISA_SB_SD_Li256ELb1ELb0ELi2EEENS1_19SingleTileSchedulerILb1ELb0ELb0ELi128EEEEEEEEEvNT_6ParamsE$_ZN4cute8smem_ptrIPjECI1NS_12iter_adaptorIS1_S2_EEES1_ - $_ZN7cutlass13device_kernelIN5flash19enable_sm80_to_sm89INS1_16FlashAttnBwdSm80INS1_25CollectiveMainloopBwdSm80ILi2ELi2EN4cute5tupleIJNS5_1CILi128EEES8_NS7_ILi64EEEEEENS_10bfloat16_tEfNS_4arch4Sm80ELb0ELb1ELb1ELb1ELb1ELb0ELb0ELb0ELi2ELi4ELi4ELi4ELb0EEENS1_21CollectiveEpilogueBwdISA_SB_SD_Li256ELb1ELb0ELi2EEENS1_19SingleTileSchedulerILb1ELb0ELb0ELi128EEEEEEEEEvNT_6ParamsE$_ZN4cute8smem_ptrIPfECI1NS_12iter_adaptorIS1_S2_EEES1_)
$_ZN7cutlass13device_kernelIN5flash19enable_sm80_to_sm89INS1_16FlashAttnBwdSm80INS1_25CollectiveMainloopBwdSm80ILi2ELi2EN4cute5tupleIJNS5_1CILi128EEES8_NS7_ILi64EEEEEENS_10bfloat16_tEfNS_4arch4Sm80ELb0ELb1ELb1ELb1ELb1ELb0ELb0ELb0ELi2ELi4ELi4ELi4ELb0EEENS1_21CollectiveEpilogueBwdISA_SB_SD_Li256ELb1ELb0ELi2EEENS1_19SingleTileSchedulerILb1ELb0ELb0ELi128EEEEEEEEEvNT_6ParamsE$_ZN4cute8smem_ptrIPfECI1NS_12iter_adaptorIS1_S2_EEES1_:
[----:B------:R-:W-:Y:S02]  /*c540*/  MOV R10, 0xc560 ;  /* 0x0000c560000a7802 */ /* 0x000fe40000000f00 */
[----:B------:R-:W-:Y:S05]  /*c550*/  CALL.REL.NOINC `($_ZN7cutlass13device_kernelIN5flash19enable_sm80_to_sm89INS1_16FlashAttnBwdSm80INS1_25CollectiveMainloopBwdSm80ILi2ELi2EN4cute5tupleIJNS5_1CILi128EEES8_NS7_ILi64EEEEEENS_10bfloat16_tEfNS_4arch4Sm80ELb0ELb1ELb1ELb1ELb1ELb0ELb0ELb0ELi2ELi4ELi4ELi4ELb0EEENS1_21CollectiveEpilogueBwdISA_SB_SD_Li256ELb1ELb0ELi2EEENS1_19SingleTileSchedulerILb1ELb0ELb0ELi128EEEEEEEEEvNT_6ParamsE$_ZN4cute12iter_adaptorIPfNS_8smem_ptrIS1_EEEC2ES1_) ;  /* 0xffffab3000007944 */ /* 0x000fea0003c3ffff */
[----:B------:R-:W-:-:S04]  /*c560*/  MOV R9, 0x0 ;  /* 0x0000000000097802 */ /* 0x000fc80000000f00 */
[----:B------:R-:W-:Y:S05]  /*c570*/  RET.REL.NODEC R8 `(_ZN7cutlass13device_kernelIN5flash19enable_sm80_to_sm89INS1_16FlashAttnBwdSm80INS1_25CollectiveMainloopBwdSm80ILi2ELi2EN4cute5tupleIJNS5_1CILi128EEES8_NS7_ILi64EEEEEENS_10bfloat16_tEfNS_4arch4Sm80ELb0ELb1ELb1ELb1ELb1ELb0ELb0ELb0ELi2ELi4ELi4ELi4ELb0EEENS1_21CollectiveEpilogueBwdISA_SB_SD_Li256ELb1ELb0ELi2EEENS1_19SingleTileSchedulerILb1ELb0ELb0ELi128EEEEEEEEEvNT_6ParamsE) ;  /* 0xffff3a8008007950 */ /* 0x000fea0003c3ffff */
        .type           $_ZN7cutlass13device_kernelIN5flash19enable_sm80_to_sm89INS1_16FlashAttnBwdSm80INS1_25CollectiveMainloopBwdSm80ILi2ELi2EN4cute5tupleIJNS5_1CILi128EEES8_NS7_ILi64EEEEEENS_10bfloat16_tEfNS_4arch4Sm80ELb0ELb1ELb1ELb1ELb1ELb0ELb0ELb0ELi2ELi4ELi4ELi4ELb0EEENS1_21CollectiveEpilogueBwdISA_SB_SD_Li256ELb1ELb0ELi2EEENS1_19SingleTileSchedulerILb1ELb0ELb0ELi128EEEEEEEEEvNT_6ParamsE$_ZN4cute8smem_ptrIPjECI1NS_12iter_adaptorIS1_S2_EEES1_,@function
        .size           $_ZN7cutlass13device_kernelIN5flash19enable_sm80_to_sm89INS1_16FlashAttnBwdSm80INS1_25CollectiveMainloopBwdSm80ILi2ELi2EN4cute5tupleIJNS5_1CILi128EEES8_NS7_ILi64EEEEEENS_10bfloat16_tEfNS_4arch4Sm80ELb0ELb1ELb1ELb1ELb1ELb0ELb0ELb0ELi2ELi4ELi4ELi4ELb0EEENS1_21CollectiveEpilogueBwdISA_SB_SD_Li256ELb1ELb0ELi2EEENS1_19SingleTileSchedulerILb1ELb0ELb0ELi128EEEEEEEEEvNT_6ParamsE$_ZN4cute8smem_ptrIPjECI1NS_12iter_adaptorIS1_S2_EEES1_,($_ZN7cutlass13device_kernelIN5flash19enable_sm80_to_sm89INS1_16FlashAttnBwdSm80INS1_25CollectiveMainloopBwdSm80ILi2ELi2EN4cute5tupleIJNS5_1CILi128EEES8_NS7_ILi64EEEEEENS_10bfloat16_tEfNS_4arch4Sm80ELb0ELb1ELb1ELb1ELb1ELb0ELb0ELb0ELi2ELi4ELi4ELi4ELb0EEENS1_21CollectiveEpilogueBwdISA_SB_SD_Li256ELb1ELb0ELi2EEENS1_19SingleTileSchedulerILb1ELb0ELb0ELi128EEEEEEEEEvNT_6ParamsE$_ZN73_INTERNAL_24fd9406_37_flash_bwd_hdim64_bf16_softcap_sm80_cu_8e232a79_330714__viaddmin_s32Eiii - $_ZN7cutlass13device_kernelIN5flash19enable_sm80_to_sm89INS1_16FlashAttnBwdSm80INS1_25CollectiveMainloopBwdSm80ILi2ELi2EN4cute5tupleIJNS5_1CILi128EEES8_NS7_ILi64EEEEEENS_10bfloat16_tEfNS_4arch4Sm80ELb0ELb1ELb1ELb1ELb1ELb0ELb0ELb0ELi2ELi4ELi4ELi4ELb0EEENS1_21CollectiveEpilogueBwdISA_SB_SD_Li256ELb1ELb0ELi2EEENS1_19SingleTileSchedulerILb1ELb0ELb0ELi128EEEEEEEEEvNT_6ParamsE$_ZN4cute8smem_ptrIPjECI1NS_12iter_adaptorIS1_S2_EEES1_)
$_ZN7cutlass13device_kernelIN5flash19enable_sm80_to_sm89INS1_16FlashAttnBwdSm80INS1_25CollectiveMainloopBwdSm80ILi2ELi2EN4cute5tupleIJNS5_1CILi128EEES8_NS7_ILi64EEEEEENS_10bfloat16_tEfNS_4arch4Sm80ELb0ELb1ELb1ELb1ELb1ELb0ELb0ELb0ELi2ELi4ELi4ELi4ELb0EEENS1_21CollectiveEpilogueBwdISA_SB_SD_Li256ELb1ELb0ELi2EEENS1_19SingleTileSchedulerILb1ELb0ELb0ELi128EEEEEEEEEvNT_6ParamsE$_ZN4cute8smem_ptrIPjECI1NS_12iter_adaptorIS1_S2_EEES1_:
[----:B------:R-:W-:Y:S02]  /*c580*/  MOV R10, 0xc5a0 ;  /* 0x0000c5a0000a7802 */ /* 0x000fe40000000f00 */
[----:B------:R-:W-:Y:S05]  /*c590*/  CALL.REL.NOINC `($_ZN7cutlass13device_kernelIN5flash19enable_sm80_to_sm89INS1_16FlashAttnBwdSm80INS1_25CollectiveMainloopBwdSm80ILi2ELi2EN4cute5tupleIJNS5_1CILi128EEES8_NS7_ILi64EEEEEENS_10bfloat16_tEfNS_4arch4Sm80ELb0ELb1ELb1ELb1ELb1ELb0ELb0ELb0ELi2ELi4ELi4ELi4ELb0EEENS1_21CollectiveEpilogueBwdISA_SB_SD_Li256ELb1ELb0ELi2EEENS1_19SingleTileSchedulerILb1ELb0ELb0ELi128EEEEEEEEEvNT_6ParamsE$_ZN4cute12iter_adaptorIPjNS_8smem_ptrIS1_EEEC2ES1_) ;  /* 0xffffab3000007944 */ /* 0x000fea0003c3ffff */
[----:B------:R-:W-:-:S04]  /*c5a0*/  MOV R9, 0x0 ;  /* 0x0000000000097802 */ /* 0x000fc80000000f00 */
[----:B------:R-:W-:Y:S05]  /*c5b0*/  RET.REL.NODEC R8 `(_ZN7cutlass13device_kernelIN5flash19enable_sm80_to_sm89INS1_16FlashAttnBwdSm80INS1_25CollectiveMainloopBwdSm80ILi2ELi2EN4cute5tupleIJNS5_1CILi128EEES8_NS7_ILi64EEEEEENS_10bfloat16_tEfNS_4arch4Sm80ELb0ELb1ELb1ELb1ELb1ELb0ELb0ELb0ELi2ELi4ELi4ELi4ELb0EEENS1_21CollectiveEpilogueBwdISA_SB_SD_Li256ELb1ELb0ELi2EEENS1_19SingleTileSchedulerILb1ELb0ELb0ELi128EEEEEEEEEvNT_6ParamsE) ;  /* 0xffff3a4008007950 */ /* 0x000fea0003c3ffff */
        .type           $_ZN7cutlass13device_kernelIN5flash19enable_sm80_to_sm89INS1_16FlashAttnBwdSm80INS1_25CollectiveMainloopBwdSm80ILi2ELi2EN4cute5tupleIJNS5_1CILi128EEES8_NS7_ILi64EEEEEENS_10bfloat16_tEfNS_4arch4Sm80ELb0ELb1ELb1ELb1ELb1ELb0ELb0ELb0ELi2ELi4ELi4ELi4ELb0EEENS1_21CollectiveEpilogueBwdISA_SB_SD_Li256ELb1ELb0ELi2EEENS1_19SingleTileSchedulerILb1ELb0ELb0ELi128EEEEEEEEEvNT_6ParamsE$_ZN73_INTERNAL_24fd9406_37_flash_bwd_hdim64_bf16_softcap_sm80_cu_8e232a79_330714__viaddmin_s32Eiii,@function
        .size           $_ZN7cutlass13device_kernelIN5flash19enable_sm80_to_sm89INS1_16FlashAttnBwdSm80INS1_25CollectiveMainloopBwdSm80ILi2ELi2EN4cute5tupleIJNS5_1CILi128EEES8_NS7_ILi64EEEEEENS_10bfloat16_tEfNS_4arch4Sm80ELb0ELb1ELb1ELb1ELb1ELb0ELb0ELb0ELi2ELi4ELi4ELi4ELb0EEENS1_21CollectiveEpilogueBwdISA_SB_SD_Li256ELb1ELb0ELi2EEENS1_19SingleTileSchedulerILb1ELb0ELb0ELi128EEEEEEEEEvNT_6ParamsE$_ZN73_INTERNAL_24fd9406_37_flash_bwd_hdim64_bf16_softcap_sm80_cu_8e232a79_330714__viaddmin_s32Eiii,($_ZN7cutlass13device_kernelIN5flash19enable_sm80_to_sm89INS1_16FlashAttnBwdSm80INS1_25CollectiveMainloopBwdSm80ILi2ELi2EN4cute5tupleIJNS5_1CILi128EEES8_NS7_ILi64EEEEEENS_10bfloat16_tEfNS_4arch4Sm80ELb0ELb1ELb1ELb1ELb1ELb0ELb0ELb0ELi2ELi4ELi4ELi4ELb0EEENS1_21CollectiveEpilogueBwdISA_SB_SD_Li256ELb1ELb0ELi2EEENS1_19SingleTileSchedulerILb1ELb0ELb0ELi128EEEEEEEEEvNT_6ParamsE$_ZN73_INTERNAL_24fd9406_37_flash_bwd_hdim64_bf16_softcap_sm80_cu_8e232a79_330724__cvta_generic_to_sharedEPKv - $_ZN7cutlass13device_kernelIN5flash19enable_sm80_to_sm89INS1_16FlashAttnBwdSm80INS1_25CollectiveMainloopBwdSm80ILi2ELi2EN4cute5tupleIJNS5_1CILi128EEES8_NS7_ILi64EEEEEENS_10bfloat16_tEfNS_4arch4Sm80ELb0ELb1ELb1ELb1ELb1ELb0ELb0ELb0ELi2ELi4ELi4ELi4ELb0EEENS1_21CollectiveEpilogueBwdISA_SB_SD_Li256ELb1ELb0ELi2EEENS1_19SingleTileSchedulerILb1ELb0ELb0ELi128EEEEEEEEEvNT_6ParamsE$_ZN73_INTERNAL_24fd9406_37_flash_bwd_hdim64_bf16_softcap_sm80_cu_8e232a79_330714__viaddmin_s32Eiii)
$_ZN7cutlass13device_kernelIN5flash19enable_sm80_to_sm89INS1_16FlashAttnBwdSm80INS1_25CollectiveMainloopBwdSm80ILi2ELi2EN4cute5tupleIJNS5_1CILi128EEES8_NS7_ILi64EEEEEENS_10bfloat16_tEfNS_4arch4Sm80ELb0ELb1ELb1ELb1ELb1ELb0ELb0ELb0ELi2ELi4ELi4ELi4ELb0EEENS1_21CollectiveEpilogueBwdISA_SB_SD_Li256ELb1ELb0ELi2EEENS1_19SingleTileSchedulerILb1ELb0ELb0ELi128EEEEEEEEEvNT_6ParamsE$_ZN73_INTERNAL_24fd9406_37_flash_bwd_hdim64_bf16_softcap_sm80_cu_8e232a79_330714__viaddmin_s32Eiii:
[----:B------:R-:W-:Y:S02]  /*c5c0*/  IADD3 R3, R2, R52, RZ ;  /* 0x0000003402037210 */ /* 0x000fe40007ffe0ff */
[----:B------:R-:W-:Y:S02]  /*c5d0*/  MOV R8, 0xc5f0 ;  /* 0x0000c5f000087802 */ /* 0x000fe40000000f00 */
[----:B------:R-:W-:Y:S05]  /*c5e0*/  CALL.REL.NOINC `($_ZN7cutlass13device_kernelIN5flash19enable_sm80_to_sm89INS1_16FlashAttnBwdSm80INS1_25CollectiveMainloopBwdSm80ILi2ELi2EN4cute5tupleIJNS5_1CILi128EEES8_NS7_ILi64EEEEEENS_10bfloat16_tEfNS_4arch4Sm80ELb0ELb1ELb1ELb1ELb1ELb0ELb0ELb0ELi2ELi4ELi4ELi4ELb0EEENS1_21CollectiveEpilogueBwdISA_SB_SD_Li256ELb1ELb0ELi2EEENS1_19SingleTileSchedulerILb1ELb0ELb0ELi128EEEEEEEEEvNT_6ParamsE$min) ;  /* 0x0005d7f000007944 */ /* 0x000fea0003c00000 */
[----:B------:R-:W-:Y:S02]  /*c5f0*/  MOV R7, 0x0 ;  /* 0x0000000000077802 */ /* 0x000fe40000000f00 */
[----:B------:R-:W-:Y:S02]  /*c600*/  MOV R8, R3 ;  /* 0x0000000300087202 */ /* 0x000fe40000000f00 */
[----:B------:R-:W-:Y:S05]  /*c610*/  RET.REL.NODEC R6 `(_ZN7cutlass13device_kernelIN5flash19enable_sm80_to_sm89INS1_16FlashAttnBwdSm80INS1_25CollectiveMainloopBwdSm80ILi2ELi2EN4cute5tupleIJNS5_1CILi128EEES8_NS7_ILi64EEEEEENS_10bfloat16_tEfNS_4arch4Sm80ELb0ELb1ELb1ELb1ELb1ELb0ELb0ELb0ELi2ELi4ELi4ELi4ELb0EEENS1_21CollectiveEpilogueBwdISA_SB_SD_Li256ELb1ELb0ELi2EEENS1_19SingleTileSchedulerILb1ELb0ELb0ELi128EEEEEEEEEvNT_6ParamsE) ;  /* 0xffff39e006007950 */ /* 0x000fea0003c3ffff */
        .type           $_ZN7cutlass13device_kernelIN5flash19enable_sm80_to_sm89INS1_16FlashAttnBwdSm80INS1_25CollectiveMainloopBwdSm80ILi2ELi2EN4cute5tupleIJNS5_1CILi128EEES8_NS7_ILi64EEEEEENS_10bfloat16_tEfNS_4arch4Sm80ELb0ELb1ELb1ELb1ELb1ELb0ELb0ELb0ELi2ELi4ELi4ELi4ELb0EEENS1_21CollectiveEpilogueBwdISA_SB_SD_Li256ELb1ELb0ELi2EEENS1_19SingleTileSchedulerILb1ELb0ELb0ELi128EEEEEEEEEvNT_6ParamsE$_ZN73_INTERNAL_24fd9406_37_flash_bwd_hdim64_bf16_softcap_sm80_cu_8e232a79_330724__cvta_generic_to_sharedEPKv,@function
        .size           $_ZN7cutlass13device_kernelIN5flash19enable_sm80_to_sm89INS1_16FlashAttnBwdSm80INS1_25CollectiveMainloopBwdSm80ILi2ELi2EN4cute5tupleIJNS5_1CILi128EEES8_NS7_ILi64EEEEEENS_10bfloat16_tEfNS_4arch4Sm80ELb0ELb1ELb1ELb1ELb1ELb0ELb0ELb0ELi2ELi4ELi4ELi4ELb0EEENS1_21CollectiveEpilogueBwdISA_SB_SD_Li256ELb1ELb0ELi2EEENS1_19SingleTileSchedulerILb1ELb0ELb0ELi128EEEEEEEEEvNT_6ParamsE$_ZN73_INTERNAL_24fd9406_37_flash_bwd_hdim64_bf16_softcap_sm80_cu_8e232a79_330724__cvta_generic_to_sharedEPKv,($_ZN7cutlass13device_kernelIN5flash19enable_sm80_to_sm89INS1_16FlashAttnBwdSm80INS1_25CollectiveMainloopBwdSm80ILi2ELi2EN4cute5tupleIJNS5_1CILi128EEES8_NS7_ILi64EEEEEENS_10bfloat16_tEfNS_4arch4Sm80ELb0ELb1ELb1ELb1ELb1ELb0ELb0ELb0ELi2ELi4ELi4ELi4ELb0EEENS1_21CollectiveEpilogueBwdISA_SB_SD_Li256ELb1ELb0ELi2EEENS1_19SingleTileSchedulerILb1ELb0ELb0ELi128EEEEEEEEEvNT_6ParamsE$_ZN73_INTERNAL_24fd9406_37_flash_bwd_hdim64_bf16_softcap_sm80_cu_8e232a79_33079atomicAddEPff - $_ZN7cutlass13device_kernelIN5flash19enable_sm80_to_sm89INS1_16FlashAttnBwdSm80INS1_25CollectiveMainloopBwdSm80ILi2ELi2EN4cute5tupleIJNS5_1CILi128EEES8_NS7_ILi64EEEEEENS_10bfloat16_tEfNS_4arch4Sm80ELb0ELb1ELb1ELb1ELb1ELb0ELb0ELb0ELi2ELi4ELi4ELi4ELb0EEENS1_21CollectiveEpilogueBwdISA_SB_SD_Li256ELb1ELb0ELi2EEENS1_19SingleTileSchedulerILb1ELb0ELb0ELi128EEEEEEEEEvNT_6ParamsE$_ZN73_INTERNAL_24fd9406_37_flash_bwd_hdim64_bf16_softcap_sm80_cu_8e232a79_330724__cvta_generic_to_sharedEPKv)
$_ZN7cutlass13device_kernelIN5flash19enable_sm80_to_sm89INS1_16FlashAttnBwdSm80INS1_25CollectiveMainloopBwdSm80ILi2ELi2EN4cute5tupleIJNS5_1CILi128EEES8_NS7_ILi64EEEEEENS_10bfloat16_tEfNS_4arch4Sm80ELb0ELb1ELb1ELb1ELb1ELb0ELb0ELb0ELi2ELi4ELi4ELi4ELb0EEENS1_21CollectiveEpilogueBwdISA_SB_SD_Li256ELb1ELb0ELi2EEENS1_19SingleTileSchedulerILb1ELb0ELb0ELi128EEEEEEEEEvNT_6ParamsE$_ZN73_INTERNAL_24fd9406_37_flash_bwd_hdim64_bf16_softcap_sm80_cu_8e232a79_330724__cvta_generic_to_sharedEPKv:
[----:B------:R-:W-:Y:S02]  /*c620*/  MOV R3, 0x0 ;  /* 0x0000000000037802 */ /* 0x000fe40000000f00 */
[----:B------:R-:W-:Y:S02]  /*c630*/  IADD3 R4, R4, -c[0x0][0x18], RZ ;  /* 0x8000060004047a10 */ /* 0x000fe40007ffe0ff */
[----:B------:R-:W-:Y:S05]  /*c640*/  RET.REL.NODEC R2 `(_ZN7cutlass13device_kernelIN5flash19enable_sm80_to_sm89INS1_16FlashAttnBwdSm80INS1_25CollectiveMainloopBwdSm80ILi2ELi2EN4cute5tupleIJNS5_1CILi128EEES8_NS7_ILi64EEEEEENS_10bfloat16_tEfNS_4arch4Sm80ELb0ELb1ELb1ELb1ELb1ELb0ELb0ELb0ELi2ELi4ELi4ELi4ELb0EEENS1_21CollectiveEpilogueBwdISA_SB_SD_Li256ELb1ELb0ELi2EEENS1_19SingleTileSchedulerILb1ELb0ELb0ELi128EEEEEEEEEvNT_6ParamsE) ;  /* 0xffff39b002007950 */ /* 0x000fea0003c3ffff */
        .type           $_ZN7cutlass13device_kernelIN5flash19enable_sm80_to_sm89INS1_16FlashAttnBwdSm80INS1_25CollectiveMainloopBwdSm80ILi2ELi2EN4cute5tupleIJNS5_1CILi128EEES8_NS7_ILi64EEEEEENS_10bfloat16_tEfNS_4arch4Sm80ELb0ELb1ELb1ELb1ELb1ELb0ELb0ELb0ELi2ELi4ELi4ELi4ELb0EEENS1_21CollectiveEpilogueBwdISA_SB_SD_Li256ELb1ELb0ELi2EEENS1_19SingleTileSchedulerILb1ELb0ELb0ELi128EEEEEEEEEvNT_6ParamsE$_ZN73_INTERNAL_24fd9406_37_flash_bwd_hdim64_bf16_softcap_sm80_cu_8e232a79_33079atomicAddEPff,@function
        .size           $_ZN7cutlass13device_kernelIN5flash19enable_sm80_to_sm89INS1_16FlashAttnBwdSm80INS1_25CollectiveMainloopBwdSm80ILi2ELi2EN4cute5tupleIJNS5_1CILi128EEES8_NS7_ILi64EEEEEENS_10bfloat16_tEfNS_4arch4Sm80ELb0ELb1ELb1ELb1ELb1ELb0ELb0ELb0ELi2ELi4ELi4ELi4ELb0EEENS1_21CollectiveEpilogueBwdISA_SB_SD_Li256ELb1ELb0ELi2EEENS1_19SingleTileSchedulerILb1ELb0ELb0ELi128EEEEEEEEEvNT_6ParamsE$_ZN73_INTERNAL_24fd9406_37_flash_bwd_hdim64_bf16_softcap_sm80_cu_8e232a79_33079atomicAddEPff,($_ZN7cutlass13device_kernelIN5flash19enable_sm80_to_sm89INS1_16FlashAttnBwdSm80INS1_25CollectiveMainloopBwdSm80ILi2ELi2EN4cute5tupleIJNS5_1CILi128EEES8_NS7_ILi64EEEEEENS_10bfloat16_tEfNS_4arch4Sm80ELb0ELb1ELb1ELb1ELb1ELb0ELb0ELb0ELi2ELi4ELi4ELi4ELb0EEENS1_21CollectiveEpilogueBwdISA_SB_SD_Li256ELb1ELb0ELi2EEENS1_19SingleTileSchedulerILb1ELb0ELb0ELi128EEEEEEEEEvNT_6ParamsE$_ZSt3maxIiERKT_S2_S2_ - $_ZN7cutlass13device_kernelIN5flash19enable_sm80_to_sm89INS1_16FlashAttnBwdSm80INS1_25CollectiveMainloopBwdSm80ILi2ELi2EN4cute5tupleIJNS5_1CILi128EEES8_NS7_ILi64EEEEEENS_10bfloat16_tEfNS_4arch4Sm80ELb0ELb1ELb1ELb1ELb1ELb0ELb0ELb0ELi2ELi4ELi4ELi4ELb0EEENS1_21CollectiveEpilogueBwdISA_SB_SD_Li256ELb1ELb0ELi2EEENS1_19SingleTileSchedulerILb1ELb0ELb0ELi128EEEEEEEEEvNT_6ParamsE$_ZN73_INTERNAL_24fd9406_37_flash_bwd_hdim64_bf16_softcap_sm80_cu_8e232a79_33079atomicAddEPff)
$_ZN7cutlass13device_kernelIN5flash19enable_sm80_to_sm89INS1_16FlashAttnBwdSm80INS1_25CollectiveMainloopBwdSm80ILi2ELi2EN4cute5tupleIJNS5_1CILi128EEES8_NS7_ILi64EEEEEENS_10bfloat16_tEfNS_4arch4Sm80ELb0ELb1ELb1ELb1ELb1ELb0ELb0ELb0ELi2ELi4ELi4ELi4ELb0EEENS1_21CollectiveEpilogueBwdISA_SB_SD_Li256ELb1ELb0ELi2EEENS1_19SingleTileSchedulerILb1ELb0ELb0ELi128EEEEEEEEEvNT_6ParamsE$_ZN73_INTERNAL_24fd9406_37_flash_bwd_hdim64_bf16_softcap_sm80_cu_8e232a79_33079atomicAddEPff:
[----:B------:R-:W-:Y:S01]  /*c650*/  BSSY B0, `(.L_x_2081) ;  /* 0x0000003000007945 */ /* 0x000fe20003800000 */
[----:B------:R-:W-:-:S02]  /*c660*/  MOV R12, 0xc680 ;  /* 0x0000c680000c7802 */ /* 0x000fc40000000f00 */
[----:B------:R-:W-:Y:S05]  /*c670*/  CALL.REL.NOINC `($_ZN7cutlass13device_kernelIN5flash19enable_sm80_to_sm89INS1_16FlashAttnBwdSm80INS1_25CollectiveMainloopBwdSm80ILi2ELi2EN4cute5tupleIJNS5_1CILi128EEES8_NS7_ILi64EEEEEENS_10bfloat16_tEfNS_4arch4Sm80ELb0ELb1ELb1ELb1ELb1ELb0ELb0ELb0ELi2ELi4ELi4ELi4ELb0EEENS1_21CollectiveEpilogueBwdISA_SB_SD_Li256ELb1ELb0ELi2EEENS1_19SingleTileSchedulerILb1ELb0ELb0ELi128EEEEEEEEEvNT_6ParamsE$__fAtomicAdd) ;  /* 0x0005d5b000007944 */ /* 0x000fea0003c00000 */
[----:B------:R-:W-:Y:S05]  /*c680*/  BSYNC B0 ;  /* 0x0000000000007941 */ /* 0x000fea0003800000 */
.L_x_2081:
[----:B------:R-:W-:-:S04]  /*c690*/  MOV R11, 0x0 ;  /* 0x00000000000b7802 */ /* 0x000fc80000000f00 */
[----:B------:R-:W-:Y:S05]  /*c6a0*/  RET.REL.NODEC R10 `(_ZN7cutlass13device_kernelIN5flash19enable_sm80_to_sm89INS1_16FlashAttnBwdSm80INS1_25CollectiveMainloopBwdSm80ILi2ELi2EN4cute5tupleIJNS5_1CILi128EEES8_NS7_ILi64EEEEEENS_10bfloat16_tEfNS_4arch4Sm80ELb0ELb1ELb1ELb1ELb1ELb0ELb0ELb0ELi2ELi4ELi4ELi4ELb0EEENS1_21CollectiveEpilogueBwdISA_SB_SD_Li256ELb1ELb0ELi2EEENS1_19SingleTileSchedulerILb1ELb0ELb0ELi128EEEEEEEEEvNT_6ParamsE) ;  /* 0xffff39500a007950 */ /* 0x000fea0003c3ffff */
        .type           $_ZN7cutlass13device_kernelIN5flash19enable_sm80_to_sm89INS1_16FlashAttnBwdSm80INS1_25CollectiveMainloopBwdSm80ILi2ELi2EN4cute5tupleIJNS5_1CILi128EEES8_NS7_ILi64EEEEEENS_10bfloat16_tEfNS_4arch4Sm80ELb0ELb1ELb1ELb1ELb1ELb0ELb0ELb0ELi2ELi4ELi4ELi4ELb0EEENS1_21CollectiveEpilogueBwdISA_SB_SD_Li256ELb1ELb0ELi2EEENS1_19SingleTileSchedulerILb1ELb0ELb0ELi128EEEEEEEEEvNT_6ParamsE$_ZSt3maxIiERKT_S2_S2_,@function
        .size           $_ZN7cutlass13device_kernelIN5flash19enable_sm80_to_sm89INS1_16FlashAttnBwdSm80INS1_25CollectiveMainloopBwdSm80ILi2ELi2EN4cute5tupleIJNS5_1CILi128EEES8_NS7_ILi64EEEEEENS_10bfloat16_tEfNS_4arch4Sm80ELb0ELb1ELb1ELb1ELb1ELb0ELb0ELb0ELi2ELi4ELi4ELi4ELb0EEENS1_21CollectiveEpilogueBwdISA_SB_SD_Li256ELb1ELb0ELi2EEENS1_19SingleTileSchedulerILb1ELb0ELb0ELi128EEEEEEEEEvNT_6ParamsE$_ZSt3maxIiERKT_S2_S2_,($_ZN7cutlass13device_kernelIN5flash19enable_sm80_to_sm89INS1_16FlashAttnBwdSm80INS1_25CollectiveMainloopBwdSm80ILi2ELi2EN4cute5tupleIJNS5_1CILi128EEES8_NS7_ILi64EEEEEENS_10bfloat16_tEfNS_4arch4Sm80ELb0ELb1ELb1ELb1ELb1ELb0ELb0ELb0ELi2ELi4ELi4ELi4ELb0EEENS1_21CollectiveEpilogueBwdISA_SB_SD_Li256ELb1ELb0ELi2EEENS1_19SingleTileSchedulerILb1ELb0ELb0ELi128EEEEEEEEEvNT_6ParamsE$_ZSt3minIiERKT_S2_S2_ - $_ZN7cutlass13device_kernelIN5flash19enable_sm80_to_sm89INS1_16FlashAttnBwdSm80INS1_25CollectiveMainloopBwdSm80ILi2ELi2EN4cute5tupleIJNS5_1CILi128EEES8_NS7_ILi64EEEEEENS_10bfloat16_tEfNS_4arch4Sm80ELb0ELb1ELb1ELb1ELb1ELb0ELb0ELb0ELi2ELi4ELi4ELi4ELb0EEENS1_21CollectiveEpilogueBwdISA_SB_SD_Li256ELb1ELb0ELi2EEENS1_19SingleTileSchedulerILb1ELb0ELb0ELi128EEEEEEEEEvNT_6ParamsE$_ZSt3maxIiERKT_S2_S2_)
$_ZN7cutlass13device_kernelIN5flash19enable_sm80_to_sm89INS1_16FlashAttnBwdSm80INS1_25CollectiveMainloopBwdSm80ILi2ELi2EN4cute5tupleIJNS5_1CILi128EEES8_NS7_ILi64EEEEEENS_10bfloat16_tEfNS_4arch4Sm80ELb0ELb1ELb1ELb1ELb1ELb0ELb0ELb0ELi2ELi4ELi4ELi4ELb0EEENS1_21CollectiveEpilogueBwdISA_SB_SD_Li256ELb1ELb0ELi2EEENS1_19SingleTileSchedulerILb1ELb0ELb0ELi128EEEEEEEEEvNT_6ParamsE$_ZSt3maxIiERKT_S2_S2_:
        /* <DEDUP_REMOVED lines=8> */
[----:B------:R-:W-:Y:S08]  /*c730*/  RET.REL.NODEC R10 `(_ZN7cutlass13device_kernelIN5flash19enable_sm80_to_sm89INS1_16FlashAttnBwdSm80INS1_25CollectiveMainloopBwdSm80ILi2ELi2EN4cute5tupleIJNS5_1CILi128EEES8_NS7_ILi64EEEEEENS_10bfloat16_tEfNS_4arch4Sm80ELb0ELb1ELb1ELb1ELb1ELb0ELb0ELb0ELi2ELi4ELi4ELi4ELb0EEENS1_21CollectiveEpilogueBwdISA_SB_SD_Li256ELb1ELb0ELi2EEENS1_19SingleTileSchedulerILb1ELb0ELb0ELi128EEEEEEEEEvNT_6ParamsE) ;  /* 0xffff38c00a007950 */ /* 0x000ff00003c3ffff */
        .type           $_ZN7cutlass13device_kernelIN5flash19enable_sm80_to_sm89INS1_16FlashAttnBwdSm80INS1_25CollectiveMainloopBwdSm80ILi2ELi2EN4cute5tupleIJNS5_1CILi128EEES8_NS7_ILi64EEEEEENS_10bfloat16_tEfNS_4arch4Sm80ELb0ELb1ELb1ELb1ELb1ELb0ELb0ELb0ELi2ELi4ELi4ELi4ELb0EEENS1_21CollectiveEpilogueBwdISA_SB_SD_Li256ELb1ELb0ELi2EEENS1_19SingleTileSchedulerILb1ELb0ELb0ELi128EEEEEEEEEvNT_6ParamsE$_ZSt3minIiERKT_S2_S2_,@function
        .size           $_ZN7cutlass13device_kernelIN5flash19enable_sm80_to_sm89INS1_16FlashAttnBwdSm80INS1_25CollectiveMainloopBwdSm80ILi2ELi2EN4cute5tupleIJNS5_1CILi128EEES8_NS7_ILi64EEEEEENS_10bfloat16_tEfNS_4arch4Sm80ELb0ELb1ELb1ELb1ELb1ELb0ELb0ELb0ELi2ELi4ELi4ELi4ELb0EEENS1_21CollectiveEpilogueBwdISA_SB_SD_Li256ELb1ELb0ELi2EEENS1_19SingleTileSchedulerILb1ELb0ELb0ELi128EEEEEEEEEvNT_6ParamsE$_ZSt3minIiERKT_S2_S2_,($_ZN7cutlass13device_kernelIN5flash19enable_sm80_to_sm89INS1_16FlashAttnBwdSm80INS1_25CollectiveMainloopBwdSm80ILi2ELi2EN4cute5tupleIJNS5_1CILi128EEES8_NS7_ILi64EEEEEENS_10bfloat16_tEfNS_4arch4Sm80ELb0ELb1ELb1ELb1ELb1ELb0ELb0ELb0ELi2ELi4ELi4ELi4ELb0EEENS1_21CollectiveEpilogueBwdISA_SB_SD_Li256ELb1ELb0ELi2EEENS1_19SingleTileSchedulerILb1ELb0ELb0ELi128EEEEEEEEEvNT_6ParamsE$_ZZN4cute12filter_tupleINS_5tupleIJNS1_IJNS_10UnderscoreENS_1CILi0EEEEEENS1_IJS4_S2_EEEEEENS1_IJNS1_IJNS1_IJNS3_ILi1EEES4_EEES4_EEENS1_IJNS1_IJS4_S4_EEEiEEEEEEZNS_5sliceIS7_SD_EEDaRKT_RKT0_EUlRKT_RKT0_E_EEDaSH_SK_OT1_ENKUlDpSN_E_clIJNS1_IJS9_EEENS1_IJiEEEEEEDaSU_ - $_ZN7cutlass13device_kernelIN5flash19enable_sm80_to_sm89INS1_16FlashAttnBwdSm80INS1_25CollectiveMainloopBwdSm80ILi2ELi2EN4cute5tupleIJNS5_1CILi128EEES8_NS7_ILi64EEEEEENS_10bfloat16_tEfNS_4arch4Sm80ELb0ELb1ELb1ELb1ELb1ELb0ELb0ELb0ELi2ELi4ELi4ELi4ELb0EEENS1_21CollectiveEpilogueBwdISA_SB_SD_Li256ELb1ELb0ELi2EEENS1_19SingleTileSchedulerILb1ELb0ELb0ELi128EEEEEEEEEvNT_6ParamsE$_ZSt3minIiERKT_S2_S2_)
$_ZN7cutlass13device_kernelIN5flash19enable_sm80_to_sm89INS1_16FlashAttnBwdSm80INS1_25CollectiveMainloopBwdSm80ILi2ELi2EN4cute5tupleIJNS5_1CILi128EEES8_NS7_ILi64EEEEEENS_10bfloat16_tEfNS_4arch4Sm80ELb0ELb1ELb1ELb1ELb1ELb0ELb0ELb0ELi2ELi4ELi4ELi4ELb0EEENS1_21CollectiveEpilogueBwdISA_SB_SD_Li256ELb1ELb0ELi2EEENS1_19SingleTileSchedulerILb1ELb0ELb0ELi128EEEEEEEEEvNT_6ParamsE$_ZSt3minIiERKT_S2_S2_:
        /* <DEDUP_REMOVED lines=9> */
        .type           $_ZN7cutlass13device_kernelIN5flash19enable_sm80_to_sm89INS1_16FlashAttnBwdSm80INS1_25CollectiveMainloopBwdSm80ILi2ELi2EN4cute5tupleIJNS5_1CILi128EEES8_NS7_ILi64EEEEEENS_10bfloat16_tEfNS_4arch4Sm80ELb0ELb1ELb1ELb1ELb1ELb0ELb0ELb0ELi2ELi4ELi4ELi4ELb0EEENS1_21CollectiveEpilogueBwdISA_SB_SD_Li256ELb1ELb0ELi2EEENS1_19SingleTileSchedulerILb1ELb0ELb0ELi128EEEEEEEEEvNT_6ParamsE$_ZZN4cute12filter_tupleINS_5tupleIJNS1_IJNS_10UnderscoreENS_1CILi0EEEEEENS1_IJS4_S2_EEEEEENS1_IJNS1_IJNS1_IJNS3_ILi1EEES4_EEES4_EEENS1_IJNS1_IJS4_S4_EEEiEEEEEEZNS_5sliceIS7_SD_EEDaRKT_RKT0_EUlRKT_RKT0_E_EEDaSH_SK_OT1_ENKUlDpSN_E_clIJNS1_IJS9_EEENS1_IJiEEEEEEDaSU_,@function
        .size           $_ZN7cutlass13device_kernelIN5flash19enable_sm80_to_sm89INS1_16FlashAttnBwdSm80INS1_25CollectiveMainloopBwdSm80ILi2ELi2EN4cute5tupleIJNS5_1CILi128EEES8_NS7_ILi64EEEEEENS_10bfloat16_tEfNS_4arch4Sm80ELb0ELb1ELb1ELb1ELb1ELb0ELb0ELb0ELi2ELi4ELi4ELi4ELb0EEENS1_21CollectiveEpilogueBwdISA_SB_SD_Li256ELb1ELb0ELi2EEENS1_19SingleTileSchedulerILb1ELb0ELb0ELi128EEEEEEEEEvNT_6ParamsE$_ZZN4cute12filter_tupleINS_5tupleIJNS1_IJNS_10UnderscoreENS_1CILi0EEEEEENS1_IJS4_S2_EEEEEENS1_IJNS1_IJNS1_IJNS3_ILi1EEES4_EEES4_EEENS1_IJNS1_IJS4_S4_EEEiEEEEEEZNS_5sliceIS7_SD_EEDaRKT_RKT0_EUlRKT_RKT0_E_EEDaSH_SK_OT1_ENKUlDpSN_E_clIJNS1_IJS9_EEENS1_IJiEEEEEEDaSU_,($_ZN7cutlass13device_kernelIN5flash19enable_sm80_to_sm89INS1_16FlashAttnBwdSm80INS1_25CollectiveMainloopBwdSm80ILi2ELi2EN4cute5tupleIJNS5_1CILi128EEES8_NS7_ILi64EEEEEENS_10bfloat16_tEfNS_4arch4Sm80ELb0ELb1ELb1ELb1ELb1ELb0ELb0ELb0ELi2ELi4ELi4ELi4ELb0EEENS1_21CollectiveEpilogueBwdISA_SB_SD_Li256ELb1ELb0ELi2EEENS1_19SingleTileSchedulerILb1ELb0ELb0ELi128EEEEEEEEEvNT_6ParamsE$_ZZN4cute12filter_tupleINS_5tupleIJNS1_IJNS_1CILi0EEENS1_IJNS2_ILi1EEENS2_ILi512EEEiEEEEEENS2_ILi4096EEENS1_IJiNS2_ILi8192EEEEEEEEEZNS_7flattenISB_EEDaRKT_EUlRKT_E_EEDaSF_OT0_ENKUlDpSI_E_clIJNS1_IJS3_S4_S5_iEEENS1_IJS8_EEESA_EEEDaSM_ - $_ZN7cutlass13device_kernelIN5flash19enable_sm80_to_sm89INS1_16FlashAttnBwdSm80INS1_25CollectiveMainloopBwdSm80ILi2ELi2EN4cute5tupleIJNS5_1CILi128EEES8_NS7_ILi64EEEEEENS_10bfloat16_tEfNS_4arch4Sm80ELb0ELb1ELb1ELb1ELb1ELb0ELb0ELb0ELi2ELi4ELi4ELi4ELb0EEENS1_21CollectiveEpilogueBwdISA_SB_SD_Li256ELb1ELb0ELi2EEENS1_19SingleTileSchedulerILb1ELb0ELb0ELi128EEEEEEEEEvNT_6ParamsE$_ZZN4cute12filter_tupleINS_5tupleIJNS1_IJNS_10UnderscoreENS_1CILi0EEEEEENS1_IJS4_S2_EEEEEENS1_IJNS1_IJNS1_IJNS3_ILi1EEES4_EEES4_EEENS1_IJNS1_IJS4_S4_EEEiEEEEEEZNS_5sliceIS7_SD_EEDaRKT_RKT0_EUlRKT_RKT0_E_EEDaSH_SK_OT1_ENKUlDpSN_E_clIJNS1_IJS9_EEENS1_IJiEEEEEEDaSU_)
$_ZN7cutlass13device_kernelIN5flash19enable_sm80_to_sm89INS1_16FlashAttnBwdSm80INS1_25CollectiveMainloopBwdSm80ILi2ELi2EN4cute5tupleIJNS5_1CILi128EEES8_NS7_ILi64EEEEEENS_10bfloat16_tEfNS_4arch4Sm80ELb0ELb1ELb1ELb1ELb1ELb0ELb0ELb0ELi2ELi4ELi4ELi4ELb0EEENS1_21CollectiveEpilogueBwdISA_SB_SD_Li256ELb1ELb0ELi2EEENS1_19SingleTileSchedulerILb1ELb0ELb0ELi128EEEEEEEEEvNT_6ParamsE$_ZZN4cute12filter_tupleINS_5tupleIJNS1_IJNS_10UnderscoreENS_1CILi0EEEEEENS1_IJS4_S2_EEEEEENS1_IJNS1_IJNS1_IJNS3_ILi1EEES4_EEES4_EEENS1_IJNS1_IJS4_S4_EEEiEEEEEEZNS_5sliceIS7_SD_EEDaRKT_RKT0_EUlRKT_RKT0_E_EEDaSH_SK_OT1_ENKUlDpSN_E_clIJNS1_IJS9_EEENS1_IJiEEEEEEDaSU_:
[----:B------:R-:W-:Y:S02]  /*c7d0*/  IADD3 R2, R1, 0x1680, RZ ;  /* 0x0000168001027810 */ /* 0x000fe40007ffe0ff */
[----:B------:R-:W-:Y:S02]  /*c7e0*/  MOV R6, 0xc810 ;  /* 0x0000c81000067802 */ /* 0x000fe40000000f00 */
[----:B------:R-:W-:Y:S02]  /*c7f0*/  IADD3 R2, R2, c[0x0][0x20], RZ ;  /* 0x0000080002027a10 */ /* 0x000fe40007ffe0ff */
[----:B------:R-:W-:Y:S05]  /*c800*/  CALL.REL.NOINC `($_ZN7cutlass13device_kernelIN5flash19enable_sm80_to_sm89INS1_16FlashAttnBwdSm80INS1_25CollectiveMainloopBwdSm80ILi2ELi2EN4cute5tupleIJNS5_1CILi128EEES8_NS7_ILi64EEEEEENS_10bfloat16_tEfNS_4arch4Sm80ELb0ELb1ELb1ELb1ELb1ELb0ELb0ELb0ELi2ELi4ELi4ELi4ELb0EEENS1_21CollectiveEpilogueBwdISA_SB_SD_Li256ELb1ELb0ELi2EEENS1_19SingleTileSchedulerILb1ELb0ELb0ELi128EEEEEEEEEvNT_6ParamsE$_ZN4cute3eso3ESOILb1ELb0EJNS_5tupleIJNS_1CILi1EEENS3_ILi0EEEEEEiEEC2ERKS6_RKi) ;  /* 0xffffd49000007944 */ /* 0x000fea0003c3ffff */
[----:B-1----:R1:W5:Y:S01]  /*c810*/  LDL R3, [R1+0x1680] ;  /* 0x0016800001037983 */ /* 0x0023620000100800 */
[----:B------:R-:W-:-:S04]  /*c820*/  MOV R9, 0x0 ;  /* 0x0000000000097802 */ /* 0x000fc80000000f00 */
[----:B------:R-:W-:Y:S05]  /*c830*/  RET.REL.NODEC R8 `(_ZN7cutlass13device_kernelIN5flash19enable_sm80_to_sm89INS1_16FlashAttnBwdSm80INS1_25CollectiveMainloopBwdSm80ILi2ELi2EN4cute5tupleIJNS5_1CILi128EEES8_NS7_ILi64EEEEEENS_10bfloat16_tEfNS_4arch4Sm80ELb0ELb1ELb1ELb1ELb1ELb0ELb0ELb0ELi2ELi4ELi4ELi4ELb0EEENS1_21CollectiveEpilogueBwdISA_SB_SD_Li256ELb1ELb0ELi2EEENS1_19SingleTileSchedulerILb1ELb0ELb0ELi128EEEEEEEEEvNT_6ParamsE) ;  /* 0xffff37c008007950 */ /* 0x000fea0003c3ffff */
        .type           $_ZN7cutlass13device_kernelIN5flash19enable_sm80_to_sm89INS1_16FlashAttnBwdSm80INS1_25CollectiveMainloopBwdSm80ILi2ELi2EN4cute5tupleIJNS5_1CILi128EEES8_NS7_ILi64EEEEEENS_10bfloat16_tEfNS_4arch4Sm80ELb0ELb1ELb1ELb1ELb1ELb0ELb0ELb0ELi2ELi4ELi4ELi4ELb0EEENS1_21CollectiveEpilogueBwdISA_SB_SD_Li256ELb1ELb0ELi2EEENS1_19SingleTileSchedulerILb1ELb0ELb0ELi128EEEEEEEEEvNT_6ParamsE$_ZZN4cute12filter_tupleINS_5tupleIJNS1_IJNS_1CILi0EEENS1_IJNS2_ILi1EEENS2_ILi512EEEiEEEEEENS2_ILi4096EEENS1_IJiNS2_ILi8192EEEEEEEEEZNS_7flattenISB_EEDaRKT_EUlRKT_E_EEDaSF_OT0_ENKUlDpSI_E_clIJNS1_IJS3_S4_S5_iEEENS1_IJS8_EEESA_EEEDaSM_,@function
        .size           $_ZN7cutlass13device_kernelIN5flash19enable_sm80_to_sm89INS1_16FlashAttnBwdSm80INS1_25CollectiveMainloopBwdSm80ILi2ELi2EN4cute5tupleIJNS5_1CILi128EEES8_NS7_ILi64EEEEEENS_10bfloat16_tEfNS_4arch4Sm80ELb0ELb1ELb1ELb1ELb1ELb0ELb0ELb0ELi2ELi4ELi4ELi4ELb0EEENS1_21CollectiveEpilogueBwdISA_SB_SD_Li256ELb1ELb0ELi2EEENS1_19SingleTileSchedulerILb1ELb0ELb0ELi128EEEEEEEEEvNT_6ParamsE$_ZZN4cute12filter_tupleINS_5tupleIJNS1_IJNS_1CILi0EEENS1_IJNS2_ILi1EEENS2_ILi512EEEiEEEEEENS2_ILi4096EEENS1_IJiNS2_ILi8192EEEEEEEEEZNS_7flattenISB_EEDaRKT_EUlRKT_E_EEDaSF_OT0_ENKUlDpSI_E_clIJNS1_IJS3_S4_S5_iEEENS1_IJS8_EEESA_EEEDaSM_,($_ZN7cutlass13device_kernelIN5flash19enable_sm80_to_sm89INS1_16FlashAttnBwdSm80INS1_25CollectiveMainloopBwdSm80ILi2ELi2EN4cute5tupleIJNS5_1CILi128EEES8_NS7_ILi64EEEEEENS_10bfloat16_tEfNS_4arch4Sm80ELb0ELb1ELb1ELb1ELb1ELb0ELb0ELb0ELi2ELi4ELi4ELi4ELb0EEENS1_21CollectiveEpilogueBwdISA_SB_SD_Li256ELb1ELb0ELi2EEENS1_19SingleTileSchedulerILb1ELb0ELb0ELi128EEEEEEEEEvNT_6ParamsE$_ZZN4cute12filter_tupleINS_5tupleIJNS1_IJiNS1_IJiNS_1CILi0EEEEEEEEENS1_IJNS_10UnderscoreENS1_IJS6_S6_EEEEEEEEES9_ZNS_4diceIS9_S9_EEDaRKT_RKT0_EUlRKT_RKT0_E_EEDaSD_SG_OT1_ENKUlDpSJ_E_clIJNS1_IJiiS3_EEENS1_IJEEEEEEDaSQ_ - $_ZN7cutlass13device_kernelIN5flash19enable_sm80_to_sm89INS1_16FlashAttnBwdSm80INS1_25CollectiveMainloopBwdSm80ILi2ELi2EN4cute5tupleIJNS5_1CILi128EEES8_NS7_ILi64EEEEEENS_10bfloat16_tEfNS_4arch4Sm80ELb0ELb1ELb1ELb1ELb1ELb0ELb0ELb0ELi2ELi4ELi4ELi4ELb0EEENS1_21CollectiveEpilogueBwdISA_SB_SD_Li256ELb1ELb0ELi2EEENS1_19SingleTileSchedulerILb1ELb0ELb0ELi128EEEEEEEEEvNT_6ParamsE$_ZZN4cute12filter_tupleINS_5tupleIJNS1_IJNS_1CILi0EEENS1_IJNS2_ILi1EEENS2_ILi512EEEiEEEEEENS2_ILi4096EEENS1_IJiNS2_ILi8192EEEEEEEEEZNS_7flattenISB_EEDaRKT_EUlRKT_E_EEDaSF_OT0_ENKUlDpSI_E_clIJNS1_IJS3_S4_S5_iEEENS1_IJS8_EEESA_EEEDaSM_)
$_ZN7cutlass13device_kernelIN5flash19enable_sm80_to_sm89INS1_16FlashAttnBwdSm80INS1_25CollectiveMainloopBwdSm80ILi2ELi2EN4cute5tupleIJNS5_1CILi128EEES8_NS7_ILi64EEEEEENS_10bfloat16_tEfNS_4arch4Sm80ELb0ELb1ELb1ELb1ELb1ELb0ELb0ELb0ELi2ELi4ELi4ELi4ELb0EEENS1_21CollectiveEpilogueBwdISA_SB_SD_Li256ELb1ELb0ELi2EEENS1_19SingleTileSchedulerILb1ELb0ELb0ELi128EEEEEEEEEvNT_6ParamsE$_ZZN4cute12filter_tupleINS_5tupleIJNS1_IJNS_1CILi0EEENS1_IJNS2_ILi1EEENS2_ILi512EEEiEEEEEENS2_ILi4096EEENS1_IJiNS2_ILi8192EEEEEEEEEZNS_7flattenISB_EEDaRKT_EUlRKT_E_EEDaSF_OT0_ENKUlDpSI_E_clIJNS1_IJS3_S4_S5_iEEENS1_IJS8_EEESA_EEEDaSM_:
[----:B------:R-:W-:Y:S02]  /*c840*/  IADD3 R3, R1, 0x1380, RZ ;  /* 0x0000138001037810 */ /* 0x000fe40007ffe0ff */
[----:B------:R-:W-:Y:S02]  /*c850*/  MOV R8, 0xc880 ;  /* 0x0000c88000087802 */ /* 0x000fe40000000f00 */
[----:B------:R-:W-:Y:S02]  /*c860*/  IADD3 R3, R3, c[0x0][0x20], RZ ;  /* 0x0000080003037a10 */ /* 0x000fe40007ffe0ff */
[----:B------:R-:W-:Y:S05]  /*c870*/  CALL.REL.NOINC `($_ZN7cutlass13device_kernelIN5flash19enable_sm80_to_sm89INS1_16FlashAttnBwdSm80INS1_25CollectiveMainloopBwdSm80ILi2ELi2EN4cute5tupleIJNS5_1CILi128EEES8_NS7_ILi64EEEEEENS_10bfloat16_tEfNS_4arch4Sm80ELb0ELb1ELb1ELb1ELb1ELb0ELb0ELb0ELi2ELi4ELi4ELi4ELb0EEENS1_21CollectiveEpilogueBwdISA_SB_SD_Li256ELb1ELb0ELi2EEENS1_19SingleTileSchedulerILb1ELb0ELb0ELi128EEEEEEEEEvNT_6ParamsE$_ZN4cute3eso3ESOILb1ELb0EJNS_1CILi0EEENS2_ILi1EEENS2_ILi512EEEiNS2_ILi4096EEEiNS2_ILi8192EEEEEC2ERKS3_RKS4_RKS5_RKiRKS6_SG_RKS7_) ;  /* 0xffffc46000007944 */ /* 0x000fea0003c3ffff */
[----:B------:R-:W-:-:S04]  /*c880*/  MOV R7, 0x0 ;  /* 0x0000000000077802 */ /* 0x000fc80000000f00 */
[----:B------:R-:W-:Y:S05]  /*c890*/  RET.REL.NODEC R6 `(_ZN7cutlass13device_kernelIN5flash19enable_sm80_to_sm89INS1_16FlashAttnBwdSm80INS1_25CollectiveMainloopBwdSm80ILi2ELi2EN4cute5tupleIJNS5_1CILi128EEES8_NS7_ILi64EEEEEENS_10bfloat16_tEfNS_4arch4Sm80ELb0ELb1ELb1ELb1ELb1ELb0ELb0ELb0ELi2ELi4ELi4ELi4ELb0EEENS1_21CollectiveEpilogueBwdISA_SB_SD_Li256ELb1ELb0ELi2EEENS1_19SingleTileSchedulerILb1ELb0ELb0ELi128EEEEEEEEEvNT_6ParamsE) ;  /* 0xffff376006007950 */ /* 0x000fea0003c3ffff */
        .type           $_ZN7cutlass13device_kernelIN5flash19enable_sm80_to_sm89INS1_16FlashAttnBwdSm80INS1_25CollectiveMainloopBwdSm80ILi2ELi2EN4cute5tupleIJNS5_1CILi128EEES8_NS7_ILi64EEEEEENS_10bfloat16_tEfNS_4arch4Sm80ELb0ELb1ELb1ELb1ELb1ELb0ELb0ELb0ELi2ELi4ELi4ELi4ELb0EEENS1_21CollectiveEpilogueBwdISA_SB_SD_Li256ELb1ELb0ELi2EEENS1_19SingleTileSchedulerILb1ELb0ELb0ELi128EEEEEEEEEvNT_6ParamsE$_ZZN4cute12filter_tupleINS_5tupleIJNS1_IJiNS1_IJiNS_1CILi0EEEEEEEEENS1_IJNS_10UnderscoreENS1_IJS6_S6_EEEEEEEEES9_ZNS_4diceIS9_S9_EEDaRKT_RKT0_EUlRKT_RKT0_E_EEDaSD_SG_OT1_ENKUlDpSJ_E_clIJNS1_IJiiS3_EEENS1_IJEEEEEEDaSQ_,@function
        .size           $_ZN7cutlass13device_kernelIN5flash19enable_sm80_to_sm89INS1_16FlashAttnBwdSm80INS1_25CollectiveMainloopBwdSm80ILi2ELi2EN4cute5tupleIJNS5_1CILi128EEES8_NS7_ILi64EEEEEENS_10bfloat16_tEfNS_4arch4Sm80ELb0ELb1ELb1ELb1ELb1ELb0ELb0ELb0ELi2ELi4ELi4ELi4ELb0EEENS1_21CollectiveEpilogueBwdISA_SB_SD_Li256ELb1ELb0ELi2EEENS1_19SingleTileSchedulerILb1ELb0ELb0ELi128EEEEEEEEEvNT_6ParamsE$_ZZN4cute12filter_tupleINS_5tupleIJNS1_IJiNS1_IJiNS_1CILi0EEEEEEEEENS1_IJNS_10UnderscoreENS1_IJS6_S6_EEEEEEEEES9_ZNS_4diceIS9_S9_EEDaRKT_RKT0_EUlRKT_RKT0_E_EEDaSD_SG_OT1_ENKUlDpSJ_E_clIJNS1_IJiiS3_EEENS1_IJEEEEEEDaSQ_,($_ZN7cutlass13device_kernelIN5flash19enable_sm80_to_sm89INS1_16FlashAttnBwdSm80INS1_25CollectiveMainloopBwdSm80ILi2ELi2EN4cute5tupleIJNS5_1CILi128EEES8_NS7_ILi64EEEEEENS_10bfloat16_tEfNS_4arch4Sm80ELb0ELb1ELb1ELb1ELb1ELb0ELb0ELb0ELi2ELi4ELi4ELi4ELb0EEENS1_21CollectiveEpilogueBwdISA_SB_SD_Li256ELb1ELb0ELi2EEENS1_19SingleTileSchedulerILb1ELb0ELb0ELi128EEEEEEEEEvNT_6ParamsE$_ZZN4cute12filter_tupleINS_5tupleIJNS1_IJiiEEENS_1CILi1024EEEEEEZNS_16flatten_to_tupleIS5_EEDaRKT_EUlRKT_E_EEDaS9_OT0_ENKUlDpSC_E_clIJS2_NS1_IJS4_EEEEEEDaSG_ - $_ZN7cutlass13device_kernelIN5flash19enable_sm80_to_sm89INS1_16FlashAttnBwdSm80INS1_25CollectiveMainloopBwdSm80ILi2ELi2EN4cute5tupleIJNS5_1CILi128EEES8_NS7_ILi64EEEEEENS_10bfloat16_tEfNS_4arch4Sm80ELb0ELb1ELb1ELb1ELb1ELb0ELb0ELb0ELi2ELi4ELi4ELi4ELb0EEENS1_21CollectiveEpilogueBwdISA_SB_SD_Li256ELb1ELb0ELi2EEENS1_19SingleTileSchedulerILb1ELb0ELb0ELi128EEEEEEEEEvNT_6ParamsE$_ZZN4cute12filter_tupleINS_5tupleIJNS1_IJiNS1_IJiNS_1CILi0EEEEEEEEENS1_IJNS_10UnderscoreENS1_IJS6_S6_EEEEEEEEES9_ZNS_4diceIS9_S9_EEDaRKT_RKT0_EUlRKT_RKT0_E_EEDaSD_SG_OT1_ENKUlDpSJ_E_clIJNS1_IJiiS3_EEENS1_IJEEEEEEDaSQ_)
$_ZN7cutlass13device_kernelIN5flash19enable_sm80_to_sm89INS1_16FlashAttnBwdSm80INS1_25CollectiveMainloopBwdSm80ILi2ELi2EN4cute5tupleIJNS5_1CILi128EEES8_NS7_ILi64EEEEEENS_10bfloat16_tEfNS_4arch4Sm80ELb0ELb1ELb1ELb1ELb1ELb0ELb0ELb0ELi2ELi4ELi4ELi4ELb0EEENS1_21CollectiveEpilogueBwdISA_SB_SD_Li256ELb1ELb0ELi2EEENS1_19SingleTileSchedulerILb1ELb0ELb0ELi128EEEEEEEEEvNT_6ParamsE$_ZZN4cute12filter_tupleINS_5tupleIJNS1_IJiNS1_IJiNS_1CILi0EEEEEEEEENS1_IJNS_10UnderscoreENS1_IJS6_S6_EEEEEEEEES9_ZNS_4diceIS9_S9_EEDaRKT_RKT0_EUlRKT_RKT0_E_EEDaSD_SG_OT1_ENKUlDpSJ_E_clIJNS1_IJiiS3_EEENS1_IJEEEEEEDaSQ_:
[----:B------:R-:W-:-:S06]  /*c8a0*/  IADD3 R7, R4, -c[0x0][0x20], RZ ;  /* 0x8000080004077a10 */ /* 0x000fcc0007ffe0ff */
[----:B------:R-:W5:Y:S01]  /*c8b0*/  LDL R7, [R7] ;  /* 0x0000000007077983 */ /* 0x000f620000100800 */
[----:B------:R-:W-:Y:S02]  /*c8c0*/  IADD3 R6, R1, 0x1680, RZ ;  /* 0x0000168001067810 */ /* 0x000fe40007ffe0ff */
[----:B------:R-:W-:Y:S02]  /*c8d0*/  IADD3 R5, R4, 0x4, RZ ;  /* 0x0000000404057810 */ /* 0x000fe40007ffe0ff */
[----:B------:R-:W-:Y:S02]  /*c8e0*/  IADD3 R6, R6, c[0x0][0x20], RZ ;  /* 0x0000080006067a10 */ /* 0x000fe40007ffe0ff */
[----:B------:R-:W-:Y:S02]  /*c8f0*/  MOV R10, 0xc910 ;  /* 0x0000c910000a7802 */ /* 0x000fe40000000f00 */
[----:B-----5:R-:W-:Y:S05]  /*c900*/  CALL.REL.NOINC `($_ZN7cutlass13device_kernelIN5flash19enable_sm80_to_sm89INS1_16FlashAttnBwdSm80INS1_25CollectiveMainloopBwdSm80ILi2ELi2EN4cute5tupleIJNS5_1CILi128EEES8_NS7_ILi64EEEEEENS_10bfloat16_tEfNS_4arch4Sm80ELb0ELb1ELb1ELb1ELb1ELb0ELb0ELb0ELi2ELi4ELi4ELi4ELb0EEENS1_21CollectiveEpilogueBwdISA_SB_SD_Li256ELb1ELb0ELi2EEENS1_19SingleTileSchedulerILb1ELb0ELb0ELi128EEEEEEEEEvNT_6ParamsE$_ZN4cute3eso3ESOILb0ELb0EJiiNS_1CILi0EEEEEC2ERKiS6_RKS3_) ;  /* 0xffffb77000007944 */ /* 0x020fea0003c3ffff */
[----:B------:R2:W5:Y:S01]  /*c910*/  LDL.64 R4, [R1+0x1680] ;  /* 0x0016800001047983 */ /* 0x0005620000100a00 */
[----:B------:R-:W-:-:S04]  /*c920*/  MOV R9, 0x0 ;  /* 0x0000000000097802 */ /* 0x000fc80000000f00 */
[----:B------:R-:W-:Y:S05]  /*c930*/  RET.REL.NODEC R8 `(_ZN7cutlass13device_kernelIN5flash19enable_sm80_to_sm89INS1_16FlashAttnBwdSm80INS1_25CollectiveMainloopBwdSm80ILi2ELi2EN4cute5tupleIJNS5_1CILi128EEES8_NS7_ILi64EEEEEENS_10bfloat16_tEfNS_4arch4Sm80ELb0ELb1ELb1ELb1ELb1ELb0ELb0ELb0ELi2ELi4ELi4ELi4ELb0EEENS1_21CollectiveEpilogueBwdISA_SB_SD_Li256ELb1ELb0ELi2EEENS1_19SingleTileSchedulerILb1ELb0ELb0ELi128EEEEEEEEEvNT_6ParamsE) ;  /* 0xffff36c008007950 */ /* 0x000fea0003c3ffff */
        .type           $_ZN7cutlass13device_kernelIN5flash19enable_sm80_to_sm89INS1_16FlashAttnBwdSm80INS1_25CollectiveMainloopBwdSm80ILi2ELi2EN4cute5tupleIJNS5_1CILi128EEES8_NS7_ILi64EEEEEENS_10bfloat16_tEfNS_4arch4Sm80ELb0ELb1ELb1ELb1ELb1ELb0ELb0ELb0ELi2ELi4ELi4ELi4ELb0EEENS1_21CollectiveEpilogueBwdISA_SB_SD_Li256ELb1ELb0ELi2EEENS1_19SingleTileSchedulerILb1ELb0ELb0ELi128EEEEEEEEEvNT_6ParamsE$_ZZN4cute12filter_tupleINS_5tupleIJNS1_IJiiEEENS_1CILi1024EEEEEEZNS_16flatten_to_tupleIS5_EEDaRKT_EUlRKT_E_EEDaS9_OT0_ENKUlDpSC_E_clIJS2_NS1_IJS4_EEEEEEDaSG_,@function
        .size           $_ZN7cutlass13device_kernelIN5flash19enable_sm80_to_sm89INS1_16FlashAttnBwdSm80INS1_25CollectiveMainloopBwdSm80ILi2ELi2EN4cute5tupleIJNS5_1CILi128EEES8_NS7_ILi64EEEEEENS_10bfloat16_tEfNS_4arch4Sm80ELb0ELb1ELb1ELb1ELb1ELb0ELb0ELb0ELi2ELi4ELi4ELi4ELb0EEENS1_21CollectiveEpilogueBwdISA_SB_SD_Li256ELb1ELb0ELi2EEENS1_19SingleTileSchedulerILb1ELb0ELb0ELi128EEEEEEEEEvNT_6ParamsE$_ZZN4cute12filter_tupleINS_5tupleIJNS1_IJiiEEENS_1CILi1024EEEEEEZNS_16flatten_to_tupleIS5_EEDaRKT_EUlRKT_E_EEDaS9_OT0_ENKUlDpSC_E_clIJS2_NS1_IJS4_EEEEEEDaSG_,($_ZN7cutlass13device_kernelIN5flash19enable_sm80_to_sm89INS1_16FlashAttnBwdSm80INS1_25CollectiveMainloopBwdSm80ILi2ELi2EN4cute5tupleIJNS5_1CILi128EEES8_NS7_ILi64EEEEEENS_10bfloat16_tEfNS_4arch4Sm80ELb0ELb1ELb1ELb1ELb1ELb0ELb0ELb0ELi2ELi4ELi4ELi4ELb0EEENS1_21CollectiveEpilogueBwdISA_SB_SD_Li256ELb1ELb0ELi2EEENS1_19SingleTileSchedulerILb1ELb0ELb0ELi128EEEEEEEEEvNT_6ParamsE$_ZZN4cute12filter_tupleINS_5tupleIJNS1_IJiiEEENS_1CILi8192EEEEEEZNS_16flatten_to_tupleIS5_EEDaRKT_EUlRKT_E_EEDaS9_OT0_ENKUlDpSC_E_clIJS2_NS1_IJS4_EEEEEEDaSG_ - $_ZN7cutlass13device_kernelIN5flash19enable_sm80_to_sm89INS1_16FlashAttnBwdSm80INS1_25CollectiveMainloopBwdSm80ILi2ELi2EN4cute5tupleIJNS5_1CILi128EEES8_NS7_ILi64EEEEEENS_10bfloat16_tEfNS_4arch4Sm80ELb0ELb1ELb1ELb1ELb1ELb0ELb0ELb0ELi2ELi4ELi4ELi4ELb0EEENS1_21CollectiveEpilogueBwdISA_SB_SD_Li256ELb1ELb0ELi2EEENS1_19SingleTileSchedulerILb1ELb0ELb0ELi128EEEEEEEEEvNT_6ParamsE$_ZZN4cute12filter_tupleINS_5tupleIJNS1_IJiiEEENS_1CILi1024EEEEEEZNS_16flatten_to_tupleIS5_EEDaRKT_EUlRKT_E_EEDaS9_OT0_ENKUlDpSC_E_clIJS2_NS1_IJS4_EEEEEEDaSG_)
$_ZN7cutlass13device_kernelIN5flash19enable_sm80_to_sm89INS1_16FlashAttnBwdSm80INS1_25CollectiveMainloopBwdSm80ILi2ELi2EN4cute5tupleIJNS5_1CILi128EEES8_NS7_ILi64EEEEEENS_10bfloat16_tEfNS_4arch4Sm80ELb0ELb1ELb1ELb1ELb1ELb0ELb0ELb0ELi2ELi4ELi4ELi4ELb0EEENS1_21CollectiveEpilogueBwdISA_SB_SD_Li256ELb1ELb0ELi2EEENS1_19SingleTileSchedulerILb1ELb0ELb0ELi128EEEEEEEEEvNT_6ParamsE$_ZZN4cute12filter_tupleINS_5tupleIJNS1_IJiiEEENS_1CILi1024EEEEEEZNS_16flatten_to_tupleIS5_EEDaRKT_EUlRKT_E_EEDaS9_OT0_ENKUlDpSC_E_clIJS2_NS1_IJS4_EEEEEEDaSG_:
[----:B------:R-:W-:-:S06]  /*c940*/  IADD3 R8, R63, -c[0x0][0x20], RZ ;  /* 0x800008003f087a10 */ /* 0x000fcc0007ffe0ff */
[----:B------:R-:W5:Y:S01]  /*c950*/  LDL R8, [R8] ;  /* 0x0000000008087983 */ /* 0x000f620000100800 */
[----:B------:R-:W-:Y:S02]  /*c960*/  IADD3 R3, R1, 0x1680, RZ ;  /* 0x0000168001037810 */ /* 0x000fe40007ffe0ff */
[----:B------:R-:W-:Y:S02]  /*c970*/  IADD3 R2, R63, 0x4, RZ ;  /* 0x000000043f027810 */ /* 0x000fe40007ffe0ff */
[----:B------:R-:W-:Y:S02]  /*c980*/  IADD3 R3, R3, c[0x0][0x20], RZ ;  /* 0x0000080003037a10 */ /* 0x000fe40007ffe0ff */
[----:B------:R-:W-:Y:S02]  /*c990*/  MOV R6, 0xc9b0 ;  /* 0x0000c9b000067802 */ /* 0x000fe40000000f00 */
[----:B-----5:R-:W-:Y:S05]  /*c9a0*/  CALL.REL.NOINC `($_ZN7cutlass13device_kernelIN5flash19enable_sm80_to_sm89INS1_16FlashAttnBwdSm80INS1_25CollectiveMainloopBwdSm80ILi2ELi2EN4cute5tupleIJNS5_1CILi128EEES8_NS7_ILi64EEEEEENS_10bfloat16_tEfNS_4arch4Sm80ELb0ELb1ELb1ELb1ELb1ELb0ELb0ELb0ELi2ELi4ELi4ELi4ELb0EEENS1_21CollectiveEpilogueBwdISA_SB_SD_Li256ELb1ELb0ELi2EEENS1_19SingleTileSchedulerILb1ELb0ELb0ELi128EEEEEEEEEvNT_6ParamsE$_ZN4cute3eso3ESOILb0ELb0EJiiNS_1CILi1024EEEEEC2ERKiS6_RKS3_) ;  /* 0xffffb74000007944 */ /* 0x020fea0003c3ffff */
[----:B------:R-:W-:-:S04]  /*c9b0*/  MOV R5, 0x0 ;  /* 0x0000000000057802 */ /* 0x000fc80000000f00 */
[----:B------:R-:W-:Y:S05]  /*c9c0*/  RET.REL.NODEC R4 `(_ZN7cutlass13device_kernelIN5flash19enable_sm80_to_sm89INS1_16FlashAttnBwdSm80INS1_25CollectiveMainloopBwdSm80ILi2ELi2EN4cute5tupleIJNS5_1CILi128EEES8_NS7_ILi64EEEEEENS_10bfloat16_tEfNS_4arch4Sm80ELb0ELb1ELb1ELb1ELb1ELb0ELb0ELb0ELi2ELi4ELi4ELi4ELb0EEENS1_21CollectiveEpilogueBwdISA_SB_SD_Li256ELb1ELb0ELi2EEENS1_19SingleTileSchedulerILb1ELb0ELb0ELi128EEEEEEEEEvNT_6ParamsE) ;  /* 0xffff363004007950 */ /* 0x000fea0003c3ffff */
        .type           $_ZN7cutlass13device_kernelIN5flash19enable_sm80_to_sm89INS1_16FlashAttnBwdSm80INS1_25CollectiveMainloopBwdSm80ILi2ELi2EN4cute5tupleIJNS5_1CILi128EEES8_NS7_ILi64EEEEEENS_10bfloat16_tEfNS_4arch4Sm80ELb0ELb1ELb1ELb1ELb1ELb0ELb0ELb0ELi2ELi4ELi4ELi4ELb0EEENS1_21CollectiveEpilogueBwdISA_SB_SD_Li256ELb1ELb0ELi2EEENS1_19SingleTileSchedulerILb1ELb0ELb0ELi128EEEEEEEEEvNT_6ParamsE$_ZZN4cute12filter_tupleINS_5tupleIJNS1_IJiiEEENS_1CILi8192EEEEEEZNS_16flatten_to_tupleIS5_EEDaRKT_EUlRKT_E_EEDaS9_OT0_ENKUlDpSC_E_clIJS2_NS1_IJS4_EEEEEEDaSG_,@function
        .size           $_ZN7cutlass13device_kernelIN5flash19enable_sm80_to_sm89INS1_16FlashAttnBwdSm80INS1_25CollectiveMainloopBwdSm80ILi2ELi2EN4cute5tupleIJNS5_1CILi128EEES8_NS7_ILi64EEEEEENS_10bfloat16_tEfNS_4arch4Sm80ELb0ELb1ELb1ELb1ELb1ELb0ELb0ELb0ELi2ELi4ELi4ELi4ELb0EEENS1_21CollectiveEpilogueBwdISA_SB_SD_Li256ELb1ELb0ELi2EEENS1_19SingleTileSchedulerILb1ELb0ELb0ELi128EEEEEEEEEvNT_6ParamsE$_ZZN4cute12filter_tupleINS_5tupleIJNS1_IJiiEEENS_1CILi8192EEEEEEZNS_16flatten_to_tupleIS5_EEDaRKT_EUlRKT_E_EEDaS9_OT0_ENKUlDpSC_E_clIJS2_NS1_IJS4_EEEEEEDaSG_,($_ZN7cutlass13device_kernelIN5flash19enable_sm80_to_sm89INS1_16FlashAttnBwdSm80INS1_25CollectiveMainloopBwdSm80ILi2ELi2EN4cute5tupleIJNS5_1CILi128EEES8_NS7_ILi64EEEEEENS_10bfloat16_tEfNS_4arch4Sm80ELb0ELb1ELb1ELb1ELb1ELb0ELb0ELb0ELi2ELi4ELi4ELi4ELb0EEENS1_21CollectiveEpilogueBwdISA_SB_SD_Li256ELb1ELb0ELi2EEENS1_19SingleTileSchedulerILb1ELb0ELb0ELi128EEEEEEEEEvNT_6ParamsE$_ZZN4cute12filter_tupleINS_5tupleIJNS_10UnderscoreES2_NS_1CILi0EEEEEENS1_IJNS1_IJNS3_ILi1EEES4_EEEiNS3_ILi1024EEEEEEZNS_5sliceIS5_S9_EEDaRKT_RKT0_EUlRKT_RKT0_E_EEDaSD_SG_OT1_ENKUlDpSJ_E_clIJNS1_IJS7_EEENS1_IJiEEENS1_IJEEEEEEDaSQ_ - $_ZN7cutlass13device_kernelIN5flash19enable_sm80_to_sm89INS1_16FlashAttnBwdSm80INS1_25CollectiveMainloopBwdSm80ILi2ELi2EN4cute5tupleIJNS5_1CILi128EEES8_NS7_ILi64EEEEEENS_10bfloat16_tEfNS_4arch4Sm80ELb0ELb1ELb1ELb1ELb1ELb0ELb0ELb0ELi2ELi4ELi4ELi4ELb0EEENS1_21CollectiveEpilogueBwdISA_SB_SD_Li256ELb1ELb0ELi2EEENS1_19SingleTileSchedulerILb1ELb0ELb0ELi128EEEEEEEEEvNT_6ParamsE$_ZZN4cute12filter_tupleINS_5tupleIJNS1_IJiiEEENS_1CILi8192EEEEEEZNS_16flatten_to_tupleIS5_EEDaRKT_EUlRKT_E_EEDaS9_OT0_ENKUlDpSC_E_clIJS2_NS1_IJS4_EEEEEEDaSG_)
$_ZN7cutlass13device_kernelIN5flash19enable_sm80_to_sm89INS1_16FlashAttnBwdSm80INS1_25CollectiveMainloopBwdSm80ILi2ELi2EN4cute5tupleIJNS5_1CILi128EEES8_NS7_ILi64EEEEEENS_10bfloat16_tEfNS_4arch4Sm80ELb0ELb1ELb1ELb1ELb1ELb0ELb0ELb0ELi2ELi4ELi4ELi4ELb0EEENS1_21CollectiveEpilogueBwdISA_SB_SD_Li256ELb1ELb0ELi2EEENS1_19SingleTileSchedulerILb1ELb0ELb0ELi128EEEEEEEEEvNT_6ParamsE$_ZZN4cute12filter_tupleINS_5tupleIJNS1_IJiiEEENS_1CILi8192EEEEEEZNS_16flatten_to_tupleIS5_EEDaRKT_EUlRKT_E_EEDaS9_OT0_ENKUlDpSC_E_clIJS2_NS1_IJS4_EEEEEEDaSG_:
[----:B------:R-:W-:-:S06]  /*c9d0*/  IADD3 R10, R5, -c[0x0][0x20], RZ ;  /* 0x80000800050a7a10 */ /* 0x000fcc0007ffe0ff */
[----:B------:R-:W5:Y:S01]  /*c9e0*/  LDL R10, [R10] ;  /* 0x000000000a0a7983 */ /* 0x000f620000100800 */
[----:B------:R-:W-:Y:S02]  /*c9f0*/  IADD3 R3, R1, 0x1688, RZ ;  /* 0x0000168801037810 */ /* 0x000fe40007ffe0ff */
[----:B------:R-:W-:Y:S02]  /*ca00*/  IADD3 R2, R5, 0x4, RZ ;  /* 0x0000000405027810 */ /* 0x000fe40007ffe0ff */
[----:B------:R-:W-:Y:S02]  /*ca10*/  IADD3 R3, R3, c[0x0][0x20], RZ ;  /* 0x0000080003037a10 */ /* 0x000fe40007ffe0ff */
[----:B------:R-:W-:Y:S02]  /*ca20*/  MOV R8, 0xca40 ;  /* 0x0000ca4000087802 */ /* 0x000fe40000000f00 */
[----:B-----5:R-:W-:Y:S05]  /*ca30*/  CALL.REL.NOINC `($_ZN7cutlass13device_kernelIN5flash19enable_sm80_to_sm89INS1_16FlashAttnBwdSm80INS1_25CollectiveMainloopBwdSm80ILi2ELi2EN4cute5tupleIJNS5_1CILi128EEES8_NS7_ILi64EEEEEENS_10bfloat16_tEfNS_4arch4Sm80ELb0ELb1ELb1ELb1ELb1ELb0ELb0ELb0ELi2ELi4ELi4ELi4ELb0EEENS1_21CollectiveEpilogueBwdISA_SB_SD_Li256ELb1ELb0ELi2EEENS1_19SingleTileSchedulerILb1ELb0ELb0ELi128EEEEEEEEEvNT_6ParamsE$_ZN4cute3eso3ESOILb0ELb0EJiiNS_1CILi8192EEEEEC2ERKiS6_RKS3_) ;  /* 0xffffb81000007944 */ /* 0x020fea0003c3ffff */
[----:B-1----:R1:W5:Y:S01]  /*ca40*/  LDL.64 R2, [R1+0x1688] ;  /* 0x0016880001027983 */ /* 0x0023620000100a00 */
[----:B------:R-:W-:-:S04]  /*ca50*/  MOV R7, 0x0 ;  /* 0x0000000000077802 */ /* 0x000fc80000000f00 */
[----:B------:R-:W-:Y:S05]  /*ca60*/  RET.REL.NODEC R6 `(_ZN7cutlass13device_kernelIN5flash19enable_sm80_to_sm89INS1_16FlashAttnBwdSm80INS1_25CollectiveMainloopBwdSm80ILi2ELi2EN4cute5tupleIJNS5_1CILi128EEES8_NS7_ILi64EEEEEENS_10bfloat16_tEfNS_4arch4Sm80ELb0ELb1ELb1ELb1ELb1ELb0ELb0ELb0ELi2ELi4ELi4ELi4ELb0EEENS1_21CollectiveEpilogueBwdISA_SB_SD_Li256ELb1ELb0ELi2EEENS1_19SingleTileSchedulerILb1ELb0ELb0ELi128EEEEEEEEEvNT_6ParamsE) ;  /* 0xffff359006007950 */ /* 0x000fea0003c3ffff */
        .type           $_ZN7cutlass13device_kernelIN5flash19enable_sm80_to_sm89INS1_16FlashAttnBwdSm80INS1_25CollectiveMainloopBwdSm80ILi2ELi2EN4cute5tupleIJNS5_1CILi128EEES8_NS7_ILi64EEEEEENS_10bfloat16_tEfNS_4arch4Sm80ELb0ELb1ELb1ELb1ELb1ELb0ELb0ELb0ELi2ELi4ELi4ELi4ELb0EEENS1_21CollectiveEpilogueBwdISA_SB_SD_Li256ELb1ELb0ELi2EEENS1_19SingleTileSchedulerILb1ELb0ELb0ELi128EEEEEEEEEvNT_6ParamsE$_ZZN4cute12filter_tupleINS_5tupleIJNS_10UnderscoreES2_NS_1CILi0EEEEEENS1_IJNS1_IJNS3_ILi1EEES4_EEEiNS3_ILi1024EEEEEEZNS_5sliceIS5_S9_EEDaRKT_RKT0_EUlRKT_RKT0_E_EEDaSD_SG_OT1_ENKUlDpSJ_E_clIJNS1_IJS7_EEENS1_IJiEEENS1_IJEEEEEEDaSQ_,@function
        .size           $_ZN7cutlass13device_kernelIN5flash19enable_sm80_to_sm89INS1_16FlashAttnBwdSm80INS1_25CollectiveMainloopBwdSm80ILi2ELi2EN4cute5tupleIJNS5_1CILi128EEES8_NS7_ILi64EEEEEENS_10bfloat16_tEfNS_4arch4Sm80ELb0ELb1ELb1ELb1ELb1ELb0ELb0ELb0ELi2ELi4ELi4ELi4ELb0EEENS1_21CollectiveEpilogueBwdISA_SB_SD_Li256ELb1ELb0ELi2EEENS1_19SingleTileSchedulerILb1ELb0ELb0ELi128EEEEEEEEEvNT_6ParamsE$_ZZN4cute12filter_tupleINS_5tupleIJNS_10UnderscoreES2_NS_1CILi0EEEEEENS1_IJNS1_IJNS3_ILi1EEES4_EEEiNS3_ILi1024EEEEEEZNS_5sliceIS5_S9_EEDaRKT_RKT0_EUlRKT_RKT0_E_EEDaSD_SG_OT1_ENKUlDpSJ_E_clIJNS1_IJS7_EEENS1_IJiEEENS1_IJEEEEEEDaSQ_,($_ZN7cutlass13device_kernelIN5flash19enable_sm80_to_sm89INS1_16FlashAttnBwdSm80INS1_25CollectiveMainloopBwdSm80ILi2ELi2EN4cute5tupleIJNS5_1CILi128EEES8_NS7_ILi64EEEEEENS_10bfloat16_tEfNS_4arch4Sm80ELb0ELb1ELb1ELb1ELb1ELb0ELb0ELb0ELi2ELi4ELi4ELi4ELb0EEENS1_21CollectiveEpilogueBwdISA_SB_SD_Li256ELb1ELb0ELi2EEENS1_19SingleTileSchedulerILb1ELb0ELb0ELi128EEEEEEEEEvNT_6ParamsE$_ZZN4cute12filter_tupleINS_5tupleIJNS_10UnderscoreES2_S2_iEEENS1_IJNS1_IJNS_1CILi1EEENS4_ILi0EEEEEENS4_ILi4096EEENS1_IJiiEEENS1_IJS6_NS4_ILi8192EEEEEEEEEZNS_5sliceIS3_SC_EEDaRKT_RKT0_EUlRKT_RKT0_E_EEDaSG_SJ_OT1_ENKUlDpSM_E_clIJNS1_IJS7_EEENS1_IJS8_EEENS1_IJS9_EEENS1_IJEEEEEEDaST_ - $_ZN7cutlass13device_kernelIN5flash19enable_sm80_to_sm89INS1_16FlashAttnBwdSm80INS1_25CollectiveMainloopBwdSm80ILi2ELi2EN4cute5tupleIJNS5_1CILi128EEES8_NS7_ILi64EEEEEENS_10bfloat16_tEfNS_4arch4Sm80ELb0ELb1ELb1ELb1ELb1ELb0ELb0ELb0ELi2ELi4ELi4ELi4ELb0EEENS1_21CollectiveEpilogueBwdISA_SB_SD_Li256ELb1ELb0ELi2EEENS1_19SingleTileSchedulerILb1ELb0ELb0ELi128EEEEEEEEEvNT_6ParamsE$_ZZN4cute12filter_tupleINS_5tupleIJNS_10UnderscoreES2_NS_1CILi0EEEEEENS1_IJNS1_IJNS3_ILi1EEES4_EEEiNS3_ILi1024EEEEEEZNS_5sliceIS5_S9_EEDaRKT_RKT0_EUlRKT_RKT0_E_EEDaSD_SG_OT1_ENKUlDpSJ_E_clIJNS1_IJS7_EEENS1_IJiEEENS1_IJEEEEEEDaSQ_)
$_ZN7cutlass13device_kernelIN5flash19enable_sm80_to_sm89INS1_16FlashAttnBwdSm80INS1_25CollectiveMainloopBwdSm80ILi2ELi2EN4cute5tupleIJNS5_1CILi128EEES8_NS7_ILi64EEEEEENS_10bfloat16_tEfNS_4arch4Sm80ELb0ELb1ELb1ELb1ELb1ELb0ELb0ELb0ELi2ELi4ELi4ELi4ELb0EEENS1_21CollectiveEpilogueBwdISA_SB_SD_Li256ELb1ELb0ELi2EEENS1_19SingleTileSchedulerILb1ELb0ELb0ELi128EEEEEEEEEvNT_6ParamsE$_ZZN4cute12filter_tupleINS_5tupleIJNS_10UnderscoreES2_NS_1CILi0EEEEEENS1_IJNS1_IJNS3_ILi1EEES4_EEEiNS3_ILi1024EEEEEEZNS_5sliceIS5_S9_EEDaRKT_RKT0_EUlRKT_RKT0_E_EEDaSD_SG_OT1_ENKUlDpSJ_E_clIJNS1_IJS7_EEENS1_IJiEEENS1_IJEEEEEEDaSQ_:
[----:B------:R-:W-:Y:S02]  /*ca70*/  IADD3 R2, R1, 0x1680, RZ ;  /* 0x0000168001027810 */ /* 0x000fe40007ffe0ff */
[----:B------:R-:W-:Y:S02]  /*ca80*/  MOV R6, 0xcab0 ;  /* 0x0000cab000067802 */ /* 0x000fe40000000f00 */
[----:B------:R-:W-:Y:S02]  /*ca90*/  IADD3 R2, R2, c[0x0][0x20], RZ ;  /* 0x0000080002027a10 */ /* 0x000fe40007ffe0ff */
[----:B------:R-:W-:Y:S05]  /*caa0*/  CALL.REL.NOINC `($_ZN7cutlass13device_kernelIN5flash19enable_sm80_to_sm89INS1_16FlashAttnBwdSm80INS1_25CollectiveMainloopBwdSm80ILi2ELi2EN4cute5tupleIJNS5_1CILi128EEES8_NS7_ILi64EEEEEENS_10bfloat16_tEfNS_4arch4Sm80ELb0ELb1ELb1ELb1ELb1ELb0ELb0ELb0ELi2ELi4ELi4ELi4ELb0EEENS1_21CollectiveEpilogueBwdISA_SB_SD_Li256ELb1ELb0ELi2EEENS1_19SingleTileSchedulerILb1ELb0ELb0ELi128EEEEEEEEEvNT_6ParamsE$_ZN4cute3eso3ESOILb1ELb0EJNS_5tupleIJNS_1CILi1EEENS3_ILi0EEEEEEiEEC2ERKS6_RKi) ;  /* 0xffffd1f000007944 */ /* 0x000fea0003c3ffff */
[----:B-1----:R1:W5:Y:S01]  /*cab0*/  LDL R3, [R1+0x1680] ;  /* 0x0016800001037983 */ /* 0x0023620000100800 */
[----:B------:R-:W-:-:S04]  /*cac0*/  MOV R5, 0x0 ;  /* 0x0000000000057802 */ /* 0x000fc80000000f00 */
[----:B------:R-:W-:Y:S05]  /*cad0*/  RET.REL.NODEC R4 `(_ZN7cutlass13device_kernelIN5flash19enable_sm80_to_sm89INS1_16FlashAttnBwdSm80INS1_25CollectiveMainloopBwdSm80ILi2ELi2EN4cute5tupleIJNS5_1CILi128EEES8_NS7_ILi64EEEEEENS_10bfloat16_tEfNS_4arch4Sm80ELb0ELb1ELb1ELb1ELb1ELb0ELb0ELb0ELi2ELi4ELi4ELi4ELb0EEENS1_21CollectiveEpilogueBwdISA_SB_SD_Li256ELb1ELb0ELi2EEENS1_19SingleTileSchedulerILb1ELb0ELb0ELi128EEEEEEEEEvNT_6ParamsE) ;  /* 0xffff352004007950 */ /* 0x000fea0003c3ffff */
        .type           $_ZN7cutlass13device_kernelIN5flash19enable_sm80_to_sm89INS1_16FlashAttnBwdSm80INS1_25CollectiveMainloopBwdSm80ILi2ELi2EN4cute5tupleIJNS5_1CILi128EEES8_NS7_ILi64EEEEEENS_10bfloat16_tEfNS_4arch4Sm80ELb0ELb1ELb1ELb1ELb1ELb0ELb0ELb0ELi2ELi4ELi4ELi4ELb0EEENS1_21CollectiveEpilogueBwdISA_SB_SD_Li256ELb1ELb0ELi2EEENS1_19SingleTileSchedulerILb1ELb0ELb0ELi128EEEEEEEEEvNT_6ParamsE$_ZZN4cute12filter_tupleINS_5tupleIJNS_10UnderscoreES2_S2_iEEENS1_IJNS1_IJNS_1CILi1EEENS4_ILi0EEEEEENS4_ILi4096EEENS1_IJiiEEENS1_IJS6_NS4_ILi8192EEEEEEEEEZNS_5sliceIS3_SC_EEDaRKT_RKT0_EUlRKT_RKT0_E_EEDaSG_SJ_OT1_ENKUlDpSM_E_clIJNS1_IJS7_EEENS1_IJS8_EEENS1_IJS9_EEENS1_IJEEEEEEDaST_,@function
        .size           $_ZN7cutlass13device_kernelIN5flash19enable_sm80_to_sm89INS1_16FlashAttnBwdSm80INS1_25CollectiveMainloopBwdSm80ILi2ELi2EN4cute5tupleIJNS5_1CILi128EEES8_NS7_ILi64EEEEEENS_10bfloat16_tEfNS_4arch4Sm80ELb0ELb1ELb1ELb1ELb1ELb0ELb0ELb0ELi2ELi4ELi4ELi4ELb0EEENS1_21CollectiveEpilogueBwdISA_SB_SD_Li256ELb1ELb0ELi2EEENS1_19SingleTileSchedulerILb1ELb0ELb0ELi128EEEEEEEEEvNT_6ParamsE$_ZZN4cute12filter_tupleINS_5tupleIJNS_10UnderscoreES2_S2_iEEENS1_IJNS1_IJNS_1CILi1EEENS4_ILi0EEEEEENS4_ILi4096EEENS1_IJiiEEENS1_IJS6_NS4_ILi8192EEEEEEEEEZNS_5sliceIS3_SC_EEDaRKT_RKT0_EUlRKT_RKT0_E_EEDaSG_SJ_OT1_ENKUlDpSM_E_clIJNS1_IJS7_EEENS1_IJS8_EEENS1_IJS9_EEENS1_IJEEEEEEDaST_,($_ZN7cutlass13device_kernelIN5flash19enable_sm80_to_sm89INS1_16FlashAttnBwdSm80INS1_25CollectiveMainloopBwdSm80ILi2ELi2EN4cute5tupleIJNS5_1CILi128EEES8_NS7_ILi64EEEEEENS_10bfloat16_tEfNS_4arch4Sm80ELb0ELb1ELb1ELb1ELb1ELb0ELb0ELb0ELi2ELi4ELi4ELi4ELb0EEENS1_21CollectiveEpilogueBwdISA_SB_SD_Li256ELb1ELb0ELi2EEENS1_19SingleTileSchedulerILb1ELb0ELb0ELi128EEEEEEEEEvNT_6ParamsE$_ZZN4cute12filter_tupleINS_5tupleIJNS_10UnderscoreES2_S2_iEEENS1_IJNS1_IJNS_1CILi1EEENS4_ILi0EEEEEEiNS4_ILi1024EEENS4_ILi8192EEEEEEZNS_5sliceIS3_SA_EEDaRKT_RKT0_EUlRKT_RKT0_E_EEDaSE_SH_OT1_ENKUlDpSK_E_clIJNS1_IJS7_EEENS1_IJiEEENS1_IJS8_EEENS1_IJEEEEEEDaSR_ - $_ZN7cutlass13device_kernelIN5flash19enable_sm80_to_sm89INS1_16FlashAttnBwdSm80INS1_25CollectiveMainloopBwdSm80ILi2ELi2EN4cute5tupleIJNS5_1CILi128EEES8_NS7_ILi64EEEEEENS_10bfloat16_tEfNS_4arch4Sm80ELb0ELb1ELb1ELb1ELb1ELb0ELb0ELb0ELi2ELi4ELi4ELi4ELb0EEENS1_21CollectiveEpilogueBwdISA_SB_SD_Li256ELb1ELb0ELi2EEENS1_19SingleTileSchedulerILb1ELb0ELb0ELi128EEEEEEEEEvNT_6ParamsE$_ZZN4cute12filter_tupleINS_5tupleIJNS_10UnderscoreES2_S2_iEEENS1_IJNS1_IJNS_1CILi1EEENS4_ILi0EEEEEENS4_ILi4096EEENS1_IJiiEEENS1_IJS6_NS4_ILi8192EEEEEEEEEZNS_5sliceIS3_SC_EEDaRKT_RKT0_EUlRKT_RKT0_E_EEDaSG_SJ_OT1_ENKUlDpSM_E_clIJNS1_IJS7_EEENS1_IJS8_EEENS1_IJS9_EEENS1_IJEEEEEEDaST_)
$_ZN7cutlass13device_kernelIN5flash19enable_sm80_to_sm89INS1_16FlashAttnBwdSm80INS1_25CollectiveMainloopBwdSm80ILi2ELi2EN4cute5tupleIJNS5_1CILi128EEES8_NS7_ILi64EEEEEENS_10bfloat16_tEfNS_4arch4Sm80ELb0ELb1ELb1ELb1ELb1ELb0ELb0ELb0ELi2ELi4ELi4ELi4ELb0EEENS1_21CollectiveEpilogueBwdISA_SB_SD_Li256ELb1ELb0ELi2EEENS1_19SingleTileSchedulerILb1ELb0ELb0ELi128EEEEEEEEEvNT_6ParamsE$_ZZN4cute12filter_tupleINS_5tupleIJNS_10UnderscoreES2_S2_iEEENS1_IJNS1_IJNS_1CILi1EEENS4_ILi0EEEEEENS4_ILi4096EEENS1_IJiiEEENS1_IJS6_NS4_ILi8192EEEEEEEEEZNS_5sliceIS3_SC_EEDaRKT_RKT0_EUlRKT_RKT0_E_EEDaSG_SJ_OT1_ENKUlDpSM_E_clIJNS1_IJS7_EEENS1_IJS8_EEENS1_IJS9_EEENS1_IJEEEEEEDaST_:
[----:B------:R-:W-:-:S05]  /*cae0*/  IADD3 R8, R5, -c[0x0][0x20], RZ ;  /* 0x8000080005087a10 */ /* 0x000fca0007ffe0ff */
[----:B------:R1:W5:Y:S04]  /*caf0*/  LDL R5, [R8] ;  /* 0x0000000008057983 */ /* 0x0003680000100800 */
[----:B------:R1:W5:Y:S01]  /*cb00*/  LDL R3, [R8+0x4] ;  /* 0x0000040008037983 */ /* 0x0003620000100800 */
[----:B------:R-:W-:Y:S02]  /*cb10*/  IADD3 R2, R1, 0x1380, RZ ;  /* 0x0000138001027810 */ /* 0x000fe40007ffe0ff */
[----:B------:R-:W-:Y:S02]  /*cb20*/  MOV R6, 0xcb50 ;  /* 0x0000cb5000067802 */ /* 0x000fe40000000f00 */
[----:B------:R-:W-:Y:S02]  /*cb30*/  IADD3 R2, R2, c[0x0][0x20], RZ ;  /* 0x0000080002027a10 */ /* 0x000fe40007ffe0ff */
[----:B-1---5:R-:W-:Y:S05]  /*cb40*/  CALL.REL.NOINC `($_ZN7cutlass13device_kernelIN5flash19enable_sm80_to_sm89INS1_16FlashAttnBwdSm80INS1_25CollectiveMainloopBwdSm80ILi2ELi2EN4cute5tupleIJNS5_1CILi128EEES8_NS7_ILi64EEEEEENS_10bfloat16_tEfNS_4arch4Sm80ELb0ELb1ELb1ELb1ELb1ELb0ELb0ELb0ELi2ELi4ELi4ELi4ELb0EEENS1_21CollectiveEpilogueBwdISA_SB_SD_Li256ELb1ELb0ELi2EEENS1_19SingleTileSchedulerILb1ELb0ELb0ELi128EEEEEEEEEvNT_6ParamsE$_ZN4cute3eso3ESOILb1ELb0EJNS_5tupleIJNS_1CILi1EEENS3_ILi0EEEEEENS3_ILi4096EEENS2_IJiiEEEEEC2ERKS6_RKS7_RKS8_) ;  /* 0xffffd0f000007944 */ /* 0x022fea0003c3ffff */
[----:B-1----:R1:W5:Y:S01]  /*cb50*/  LDL.64 R2, [R1+0x1380] ;  /* 0x0013800001027983 */ /* 0x0023620000100a00 */
[----:B------:R-:W-:-:S04]  /*cb60*/  MOV R5, 0x0 ;  /* 0x0000000000057802 */ /* 0x000fc80000000f00 */
[----:B------:R-:W-:Y:S05]  /*cb70*/  RET.REL.NODEC R4 `(_ZN7cutlass13device_kernelIN5flash19enable_sm80_to_sm89INS1_16FlashAttnBwdSm80INS1_25CollectiveMainloopBwdSm80ILi2ELi2EN4cute5tupleIJNS5_1CILi128EEES8_NS7_ILi64EEEEEENS_10bfloat16_tEfNS_4arch4Sm80ELb0ELb1ELb1ELb1ELb1ELb0ELb0ELb0ELi2ELi4ELi4ELi4ELb0EEENS1_21CollectiveEpilogueBwdISA_SB_SD_Li256ELb1ELb0ELi2EEENS1_19SingleTileSchedulerILb1ELb0ELb0ELi128EEEEEEEEEvNT_6ParamsE) ;  /* 0xffff348004007950 */ /* 0x000fea0003c3ffff */
        .type           $_ZN7cutlass13device_kernelIN5flash19enable_sm80_to_sm89INS1_16FlashAttnBwdSm80INS1_25CollectiveMainloopBwdSm80ILi2ELi2EN4cute5tupleIJNS5_1CILi128EEES8_NS7_ILi64EEEEEENS_10bfloat16_tEfNS_4arch4Sm80ELb0ELb1ELb1ELb1ELb1ELb0ELb0ELb0ELi2ELi4ELi4ELi4ELb0EEENS1_21CollectiveEpilogueBwdISA_SB_SD_Li256ELb1ELb0ELi2EEENS1_19SingleTileSchedulerILb1ELb0ELb0ELi128EEEEEEEEEvNT_6ParamsE$_ZZN4cute12filter_tupleINS_5tupleIJNS_10UnderscoreES2_S2_iEEENS1_IJNS1_IJNS_1CILi1EEENS4_ILi0EEEEEEiNS4_ILi1024EEENS4_ILi8192EEEEEEZNS_5sliceIS3_SA_EEDaRKT_RKT0_EUlRKT_RKT0_E_EEDaSE_SH_OT1_ENKUlDpSK_E_clIJNS1_IJS7_EEENS1_IJiEEENS1_IJS8_EEENS1_IJEEEEEEDaSR_,@function
        .size           $_ZN7cutlass13device_kernelIN5flash19enable_sm80_to_sm89INS1_16FlashAttnBwdSm80INS1_25CollectiveMainloopBwdSm80ILi2ELi2EN4cute5tupleIJNS5_1CILi128EEES8_NS7_ILi64EEEEEENS_10bfloat16_tEfNS_4arch4Sm80ELb0ELb1ELb1ELb1ELb1ELb0ELb0ELb0ELi2ELi4ELi4ELi4ELb0EEENS1_21CollectiveEpilogueBwdISA_SB_SD_Li256ELb1ELb0ELi2EEENS1_19SingleTileSchedulerILb1ELb0ELb0ELi128EEEEEEEEEvNT_6ParamsE$_ZZN4cute12filter_tupleINS_5tupleIJNS_10UnderscoreES2_S2_iEEENS1_IJNS1_IJNS_1CILi1EEENS4_ILi0EEEEEEiNS4_ILi1024EEENS4_ILi8192EEEEEEZNS_5sliceIS3_SA_EEDaRKT_RKT0_EUlRKT_RKT0_E_EEDaSE_SH_OT1_ENKUlDpSK_E_clIJNS1_IJS7_EEENS1_IJiEEENS1_IJS8_EEENS1_IJEEEEEEDaSR_,($_ZN7cutlass13device_kernelIN5flash19enable_sm80_to_sm89INS1_16FlashAttnBwdSm80INS1_25CollectiveMainloopBwdSm80ILi2ELi2EN4cute5tupleIJNS5_1CILi128EEES8_NS7_ILi64EEEEEENS_10bfloat16_tEfNS_4arch4Sm80ELb0ELb1ELb1ELb1ELb1ELb0ELb0ELb0ELi2ELi4ELi4ELi4ELb0EEENS1_21CollectiveEpilogueBwdISA_SB_SD_Li256ELb1ELb0ELi2EEENS1_19SingleTileSchedulerILb1ELb0ELb0ELi128EEEEEEEEEvNT_6ParamsE$_ZZN4cute12filter_tupleINS_5tupleIJNS_10UnderscoreES2_S2_iEEENS1_IJNS1_IJNS_1CILi1EEENS4_ILi0EEEEEElS6_lEEEZNS_5sliceIS3_S8_EEDaRKT_RKT0_EUlRKT_RKT0_E_EEDaSC_SF_OT1_ENKUlDpSI_E_clIJNS1_IJS7_EEENS1_IJlEEENS1_IJS6_EEENS1_IJEEEEEEDaSP_ - $_ZN7cutlass13device_kernelIN5flash19enable_sm80_to_sm89INS1_16FlashAttnBwdSm80INS1_25CollectiveMainloopBwdSm80ILi2ELi2EN4cute5tupleIJNS5_1CILi128EEES8_NS7_ILi64EEEEEENS_10bfloat16_tEfNS_4arch4Sm80ELb0ELb1ELb1ELb1ELb1ELb0ELb0ELb0ELi2ELi4ELi4ELi4ELb0EEENS1_21CollectiveEpilogueBwdISA_SB_SD_Li256ELb1ELb0ELi2EEENS1_19SingleTileSchedulerILb1ELb0ELb0ELi128EEEEEEEEEvNT_6ParamsE$_ZZN4cute12filter_tupleINS_5tupleIJNS_10UnderscoreES2_S2_iEEENS1_IJNS1_IJNS_1CILi1EEENS4_ILi0EEEEEEiNS4_ILi1024EEENS4_ILi8192EEEEEEZNS_5sliceIS3_SA_EEDaRKT_RKT0_EUlRKT_RKT0_E_EEDaSE_SH_OT1_ENKUlDpSK_E_clIJNS1_IJS7_EEENS1_IJiEEENS1_IJS8_EEENS1_IJEEEEEEDaSR_)
$_ZN7cutlass13device_kernelIN5flash19enable_sm80_to_sm89INS1_16FlashAttnBwdSm80INS1_25CollectiveMainloopBwdSm80ILi2ELi2EN4cute5tupleIJNS5_1CILi128EEES8_NS7_ILi64EEEEEENS_10bfloat16_tEfNS_4arch4Sm80ELb0ELb1ELb1ELb1ELb1ELb0ELb0ELb0ELi2ELi4ELi4ELi4ELb0EEENS1_21CollectiveEpilogueBwdISA_SB_SD_Li256ELb1ELb0ELi2EEENS1_19SingleTileSchedulerILb1ELb0ELb0ELi128EEEEEEEEEvNT_6ParamsE$_ZZN4cute12filter_tupleINS_5tupleIJNS_10UnderscoreES2_S2_iEEENS1_IJNS1_IJNS_1CILi1EEENS4_ILi0EEEEEEiNS4_ILi1024EEENS4_ILi8192EEEEEEZNS_5sliceIS3_SA_EEDaRKT_RKT0_EUlRKT_RKT0_E_EEDaSE_SH_OT1_ENKUlDpSK_E_clIJNS1_IJS7_EEENS1_IJiEEENS1_IJS8_EEENS1_IJEEEEEEDaSR_:
[----:B------:R-:W-:Y:S02]  /*cb80*/  IADD3 R2, R1, 0x1380, RZ ;  /* 0x0000138001027810 */ /* 0x000fe40007ffe0ff */
[----:B------:R-:W-:Y:S02]  /*cb90*/  MOV R6, 0xcbc0 ;  /* 0x0000cbc000067802 */ /* 0x000fe40000000f00 */
[----:B------:R-:W-:Y:S02]  /*cba0*/  IADD3 R2, R2, c[0x0][0x20], RZ ;  /* 0x0000080002027a10 */ /* 0x000fe40007ffe0ff */
[----:B------:R-:W-:Y:S05]  /*cbb0*/  CALL.REL.NOINC `($_ZN7cutlass13device_kernelIN5flash19enable_sm80_to_sm89INS1_16FlashAttnBwdSm80INS1_25CollectiveMainloopBwdSm80ILi2ELi2EN4cute5tupleIJNS5_1CILi128EEES8_NS7_ILi64EEEEEENS_10bfloat16_tEfNS_4arch4Sm80ELb0ELb1ELb1ELb1ELb1ELb0ELb0ELb0ELi2ELi4ELi4ELi4ELb0EEENS1_21CollectiveEpilogueBwdISA_SB_SD_Li256ELb1ELb0ELi2EEENS1_19SingleTileSchedulerILb1ELb0ELb0ELi128EEEEEEEEEvNT_6ParamsE$_ZN4cute3eso3ESOILb1ELb0EJNS_5tupleIJNS_1CILi1EEENS3_ILi0EEEEEEiNS3_ILi1024EEEEEC2ERKS6_RKiRKS7_) ;  /* 0xffffd12000007944 */ /* 0x000fea0003c3ffff */
[----:B-1----:R1:W5:Y:S01]  /*cbc0*/  LDL R3, [R1+0x1380] ;  /* 0x0013800001037983 */ /* 0x0023620000100800 */
[----:B------:R-:W-:Y:S02]  /*cbd0*/  MOV R6, R4 ;  /* 0x0000000400067202 */ /* 0x000fe40000000f00 */
[----:B------:R-:W-:-:S04]  /*cbe0*/  MOV R7, 0x0 ;  /* 0x0000000000077802 */ /* 0x000fc80000000f00 */
[----:B------:R-:W-:Y:S05]  /*cbf0*/  RET.REL.NODEC R6 `(_ZN7cutlass13device_kernelIN5flash19enable_sm80_to_sm89INS1_16FlashAttnBwdSm80INS1_25CollectiveMainloopBwdSm80ILi2ELi2EN4cute5tupleIJNS5_1CILi128EEES8_NS7_ILi64EEEEEENS_10bfloat16_tEfNS_4arch4Sm80ELb0ELb1ELb1ELb1ELb1ELb0ELb0ELb0ELi2ELi4ELi4ELi4ELb0EEENS1_21CollectiveEpilogueBwdISA_SB_SD_Li256ELb1ELb0ELi2EEENS1_19SingleTileSchedulerILb1ELb0ELb0ELi128EEEEEEEEEvNT_6ParamsE) ;  /* 0xffff340006007950 */ /* 0x000fea0003c3ffff */
        .type           $_ZN7cutlass13device_kernelIN5flash19enable_sm80_to_sm89INS1_16FlashAttnBwdSm80INS1_25CollectiveMainloopBwdSm80ILi2ELi2EN4cute5tupleIJNS5_1CILi128EEES8_NS7_ILi64EEEEEENS_10bfloat16_tEfNS_4arch4Sm80ELb0ELb1ELb1ELb1ELb1ELb0ELb0ELb0ELi2ELi4ELi4ELi4ELb0EEENS1_21CollectiveEpilogueBwdISA_SB_SD_Li256ELb1ELb0ELi2EEENS1_19SingleTileSchedulerILb1ELb0ELb0ELi128EEEEEEEEEvNT_6ParamsE$_ZZN4cute12filter_tupleINS_5tupleIJNS_10UnderscoreES2_S2_iEEENS1_IJNS1_IJNS_1CILi1EEENS4_ILi0EEEEEElS6_lEEEZNS_5sliceIS3_S8_EEDaRKT_RKT0_EUlRKT_RKT0_E_EEDaSC_SF_OT1_ENKUlDpSI_E_clIJNS1_IJS7_EEENS1_IJlEEENS1_IJS6_EEENS1_IJEEEEEEDaSP_,@function
        .size           $_ZN7cutlass13device_kernelIN5flash19enable_sm80_to_sm89INS1_16FlashAttnBwdSm80INS1_25CollectiveMainloopBwdSm80ILi2ELi2EN4cute5tupleIJNS5_1CILi128EEES8_NS7_ILi64EEEEEENS_10bfloat16_tEfNS_4arch4Sm80ELb0ELb1ELb1ELb1ELb1ELb0ELb0ELb0ELi2ELi4ELi4ELi4ELb0EEENS1_21CollectiveEpilogueBwdISA_SB_SD_Li256ELb1ELb0ELi2EEENS1_19SingleTileSchedulerILb1ELb0ELb0ELi128EEEEEEEEEvNT_6ParamsE$_ZZN4cute12filter_tupleINS_5tupleIJNS_10UnderscoreES2_S2_iEEENS1_IJNS1_IJNS_1CILi1EEENS4_ILi0EEEEEElS6_lEEEZNS_5sliceIS3_S8_EEDaRKT_RKT0_EUlRKT_RKT0_E_EEDaSC_SF_OT1_ENKUlDpSI_E_clIJNS1_IJS7_EEENS1_IJlEEENS1_IJS6_EEENS1_IJEEEEEEDaSP_,($_ZN7cutlass13device_kernelIN5flash19enable_sm80_to_sm89INS1_16FlashAttnBwdSm80INS1_25CollectiveMainloopBwdSm80ILi2ELi2EN4cute5tupleIJNS5_1CILi128EEES8_NS7_ILi64EEEEEENS_10bfloat16_tEfNS_4arch4Sm80ELb0ELb1ELb1ELb1ELb1ELb0ELb0ELb0ELi2ELi4ELi4ELi4ELb0EEENS1_21CollectiveEpilogueBwdISA_SB_SD_Li256ELb1ELb0ELi2EEENS1_19SingleTileSchedulerILb1ELb0ELb0ELi128EEEEEEEEEvNT_6ParamsE$_ZZN4cute12filter_tupleINS_5tupleIJNS_10UnderscoreES2_iEEENS1_IJNS1_IJNS_1CILi1EEENS4_ILi0EEEEEEiNS4_ILi1024EEEEEEZNS_5sliceIS3_S9_EEDaRKT_RKT0_EUlRKT_RKT0_E_EEDaSD_SG_OT1_ENKUlDpSJ_E_clIJNS1_IJS7_EEENS1_IJiEEENS1_IJEEEEEEDaSQ_ - $_ZN7cutlass13device_kernelIN5flash19enable_sm80_to_sm89INS1_16FlashAttnBwdSm80INS1_25CollectiveMainloopBwdSm80ILi2ELi2EN4cute5tupleIJNS5_1CILi128EEES8_NS7_ILi64EEEEEENS_10bfloat16_tEfNS_4arch4Sm80ELb0ELb1ELb1ELb1ELb1ELb0ELb0ELb0ELi2ELi4ELi4ELi4ELb0EEENS1_21CollectiveEpilogueBwdISA_SB_SD_Li256ELb1ELb0ELi2EEENS1_19SingleTileSchedulerILb1ELb0ELb0ELi128EEEEEEEEEvNT_6ParamsE$_ZZN4cute12filter_tupleINS_5tupleIJNS_10UnderscoreES2_S2_iEEENS1_IJNS1_IJNS_1CILi1EEENS4_ILi0EEEEEElS6_lEEEZNS_5sliceIS3_S8_EEDaRKT_RKT0_EUlRKT_RKT0_E_EEDaSC_SF_OT1_ENKUlDpSI_E_clIJNS1_IJS7_EEENS1_IJlEEENS1_IJS6_EEENS1_IJEEEEEEDaSP_)
$_ZN7cutlass13device_kernelIN5flash19enable_sm80_to_sm89INS1_16FlashAttnBwdSm80INS1_25CollectiveMainloopBwdSm80ILi2ELi2EN4cute5tupleIJNS5_1CILi128EEES8_NS7_ILi64EEEEEENS_10bfloat16_tEfNS_4arch4Sm80ELb0ELb1ELb1ELb1ELb1ELb0ELb0ELb0ELi2ELi4ELi4ELi4ELb0EEENS1_21CollectiveEpilogueBwdISA_SB_SD_Li256ELb1ELb0ELi2EEENS1_19SingleTileSchedulerILb1ELb0ELb0ELi128EEEEEEEEEvNT_6ParamsE$_ZZN4cute12filter_tupleINS_5tupleIJNS_10UnderscoreES2_S2_iEEENS1_IJNS1_IJNS_1CILi1EEENS4_ILi0EEEEEElS6_lEEEZNS_5sliceIS3_S8_EEDaRKT_RKT0_EUlRKT_RKT0_E_EEDaSC_SF_OT1_ENKUlDpSI_E_clIJNS1_IJS7_EEENS1_IJlEEENS1_IJS6_EEENS1_IJEEEEEEDaSP_:
[----:B------:R-:W-:Y:S02]  /*cc00*/  IADD3 R3, R1, 0x16a8, RZ ;  /* 0x000016a801037810 */ /* 0x000fe40007ffe0ff */
[----:B------:R-:W-:Y:S02]  /*cc10*/  MOV R6, 0xcc40 ;  /* 0x0000cc4000067802 */ /* 0x000fe40000000f00 */
[----:B------:R-:W-:Y:S02]  /*cc20*/  IADD3 R3, R3, c[0x0][0x20], RZ ;  /* 0x0000080003037a10 */ /* 0x000fe40007ffe0ff */
[----:B------:R-:W-:Y:S05]  /*cc30*/  CALL.REL.NOINC `($_ZN7cutlass13device_kernelIN5flash19enable_sm80_to_sm89INS1_16FlashAttnBwdSm80INS1_25CollectiveMainloopBwdSm80ILi2ELi2EN4cute5tupleIJNS5_1CILi128EEES8_NS7_ILi64EEEEEENS_10bfloat16_tEfNS_4arch4Sm80ELb0ELb1ELb1ELb1ELb1ELb0ELb0ELb0ELi2ELi4ELi4ELi4ELb0EEENS1_21CollectiveEpilogueBwdISA_SB_SD_Li256ELb1ELb0ELi2EEENS1_19SingleTileSchedulerILb1ELb0ELb0ELi128EEEEEEEEEvNT_6ParamsE$_ZN4cute3eso3ESOILb1ELb0EJNS_5tupleIJNS_1CILi1EEENS3_ILi0EEEEEElS5_EEC2ERKS6_RKlRKS5_) ;  /* 0xffffd0e000007944 */ /* 0x000fea0003c3ffff */
[----:B-1----:R1:W5:Y:S01]  /*cc40*/  LDL.64 R2, [R1+0x16a8] ;  /* 0x0016a80001027983 */ /* 0x0023620000100a00 */
[----:B------:R-:W-:-:S04]  /*cc50*/  MOV R5, 0x0 ;  /* 0x0000000000057802 */ /* 0x000fc80000000f00 */
[----:B------:R-:W-:Y:S05]  /*cc60*/  RET.REL.NODEC R4 `(_ZN7cutlass13device_kernelIN5flash19enable_sm80_to_sm89INS1_16FlashAttnBwdSm80INS1_25CollectiveMainloopBwdSm80ILi2ELi2EN4cute5tupleIJNS5_1CILi128EEES8_NS7_ILi64EEEEEENS_10bfloat16_tEfNS_4arch4Sm80ELb0ELb1ELb1ELb1ELb1ELb0ELb0ELb0ELi2ELi4ELi4ELi4ELb0EEENS1_21CollectiveEpilogueBwdISA_SB_SD_Li256ELb1ELb0ELi2EEENS1_19SingleTileSchedulerILb1ELb0ELb0ELi128EEEEEEEEEvNT_6ParamsE) ;  /* 0xffff339004007950 */ /* 0x000fea0003c3ffff */
        .type           $_ZN7cutlass13device_kernelIN5flash19enable_sm80_to_sm89INS1_16FlashAttnBwdSm80INS1_25CollectiveMainloopBwdSm80ILi2ELi2EN4cute5tupleIJNS5_1CILi128EEES8_NS7_ILi64EEEEEENS_10bfloat16_tEfNS_4arch4Sm80ELb0ELb1ELb1ELb1ELb1ELb0ELb0ELb0ELi2ELi4ELi4ELi4ELb0EEENS1_21CollectiveEpilogueBwdISA_SB_SD_Li256ELb1ELb0ELi2EEENS1_19SingleTileSchedulerILb1ELb0ELb0ELi128EEEEEEEEEvNT_6ParamsE$_ZZN4cute12filter_tupleINS_5tupleIJNS_10UnderscoreES2_iEEENS1_IJNS1_IJNS_1CILi1EEENS4_ILi0EEEEEEiNS4_ILi1024EEEEEEZNS_5sliceIS3_S9_EEDaRKT_RKT0_EUlRKT_RKT0_E_EEDaSD_SG_OT1_ENKUlDpSJ_E_clIJNS1_IJS7_EEENS1_IJiEEENS1_IJEEEEEEDaSQ_,@function
        .size           $_ZN7cutlass13device_kernelIN5flash19enable_sm80_to_sm89INS1_16FlashAttnBwdSm80INS1_25CollectiveMainloopBwdSm80ILi2ELi2EN4cute5tupleIJNS5_1CILi128EEES8_NS7_ILi64EEEEEENS_10bfloat16_tEfNS_4arch4Sm80ELb0ELb1ELb1ELb1ELb1ELb0ELb0ELb0ELi2ELi4ELi4ELi4ELb0EEENS1_21CollectiveEpilogueBwdISA_SB_SD_Li256ELb1ELb0ELi2EEENS1_19SingleTileSchedulerILb1ELb0ELb0ELi128EEEEEEEEEvNT_6ParamsE$_ZZN4cute12filter_tupleINS_5tupleIJNS_10UnderscoreES2_iEEENS1_IJNS1_IJNS_1CILi1EEENS4_ILi0EEEEEEiNS4_ILi1024EEEEEEZNS_5sliceIS3_S9_EEDaRKT_RKT0_EUlRKT_RKT0_E_EEDaSD_SG_OT1_ENKUlDpSJ_E_clIJNS1_IJS7_EEENS1_IJiEEENS1_IJEEEEEEDaSQ_,($_ZN7cutlass13device_kernelIN5flash19enable_sm80_to_sm89INS1_16FlashAttnBwdSm80INS1_25CollectiveMainloopBwdSm80ILi2ELi2EN4cute5tupleIJNS5_1CILi128EEES8_NS7_ILi64EEEEEENS_10bfloat16_tEfNS_4arch4Sm80ELb0ELb1ELb1ELb1ELb1ELb0ELb0ELb0ELi2ELi4ELi4ELi4ELb0EEENS1_21CollectiveEpilogueBwdISA_SB_SD_Li256ELb1ELb0ELi2EEENS1_19SingleTileSchedulerILb1ELb0ELb0ELi128EEEEEEEEEvNT_6ParamsE$_ZZN4cute12filter_tupleINS_5tupleIJNS_1CILi0EEENS1_IJNS2_ILi1EEENS2_ILi512EEEiEEEEEEZNS_16flatten_to_tupleIS7_EEDaRKT_EUlRKT_E_EEDaSB_OT0_ENKUlDpSE_E_clIJNS1_IJS3_EEES6_EEEDaSI_ - $_ZN7cutlass13device_kernelIN5flash19enable_sm80_to_sm89INS1_16FlashAttnBwdSm80INS1_25CollectiveMainloopBwdSm80ILi2ELi2EN4cute5tupleIJNS5_1CILi128EEES8_NS7_ILi64EEEEEENS_10bfloat16_tEfNS_4arch4Sm80ELb0ELb1ELb1ELb1ELb1ELb0ELb0ELb0ELi2ELi4ELi4ELi4ELb0EEENS1_21CollectiveEpilogueBwdISA_SB_SD_Li256ELb1ELb0ELi2EEENS1_19SingleTileSchedulerILb1ELb0ELb0ELi128EEEEEEEEEvNT_6ParamsE$_ZZN4cute12filter_tupleINS_5tupleIJNS_10UnderscoreES2_iEEENS1_IJNS1_IJNS_1CILi1EEENS4_ILi0EEEEEEiNS4_ILi1024EEEEEEZNS_5sliceIS3_S9_EEDaRKT_RKT0_EUlRKT_RKT0_E_EEDaSD_SG_OT1_ENKUlDpSJ_E_clIJNS1_IJS7_EEENS1_IJiEEENS1_IJEEEEEEDaSQ_)
$_ZN7cutlass13device_kernelIN5flash19enable_sm80_to_sm89INS1_16FlashAttnBwdSm80INS1_25CollectiveMainloopBwdSm80ILi2ELi2EN4cute5tupleIJNS5_1CILi128EEES8_NS7_ILi64EEEEEENS_10bfloat16_tEfNS_4arch4Sm80ELb0ELb1ELb1ELb1ELb1ELb0ELb0ELb0ELi2ELi4ELi4ELi4ELb0EEENS1_21CollectiveEpilogueBwdISA_SB_SD_Li256ELb1ELb0ELi2EEENS1_19SingleTileSchedulerILb1ELb0ELb0ELi128EEEEEEEEEvNT_6ParamsE$_ZZN4cute12filter_tupleINS_5tupleIJNS_10UnderscoreES2_iEEENS1_IJNS1_IJNS_1CILi1EEENS4_ILi0EEEEEEiNS4_ILi1024EEEEEEZNS_5sliceIS3_S9_EEDaRKT_RKT0_EUlRKT_RKT0_E_EEDaSD_SG_OT1_ENKUlDpSJ_E_clIJNS1_IJS7_EEENS1_IJiEEENS1_IJEEEEEEDaSQ_:
[----:B------:R-:W-:Y:S02]  /*cc70*/  IADD3 R2, R1, 0x1680, RZ ;  /* 0x0000168001027810 */ /* 0x000fe40007ffe0ff */
[----:B------:R-:W-:Y:S02]  /*cc80*/  MOV R6, 0xccb0 ;  /* 0x0000ccb000067802 */ /* 0x000fe40000000f00 */
[----:B------:R-:W-:Y:S02]  /*cc90*/  IADD3 R2, R2, c[0x0][0x20], RZ ;  /* 0x0000080002027a10 */ /* 0x000fe40007ffe0ff */
[----:B------:R-:W-:Y:S05]  /*cca0*/  CALL.REL.NOINC `($_ZN7cutlass13device_kernelIN5flash19enable_sm80_to_sm89INS1_16FlashAttnBwdSm80INS1_25CollectiveMainloopBwdSm80ILi2ELi2EN4cute5tupleIJNS5_1CILi128EEES8_NS7_ILi64EEEEEENS_10bfloat16_tEfNS_4arch4Sm80ELb0ELb1ELb1ELb1ELb1ELb0ELb0ELb0ELi2ELi4ELi4ELi4ELb0EEENS1_21CollectiveEpilogueBwdISA_SB_SD_Li256ELb1ELb0ELi2EEENS1_19SingleTileSchedulerILb1ELb0ELb0ELi128EEEEEEEEEvNT_6ParamsE$_ZN4cute3eso3ESOILb1ELb0EJNS_5tupleIJNS_1CILi1EEENS3_ILi0EEEEEEiEEC2ERKS6_RKi) ;  /* 0xffffcff000007944 */ /* 0x000fea0003c3ffff */
[----:B-1----:R1:W5:Y:S01]  /*ccb0*/  LDL R3, [R1+0x1680] ;  /* 0x0016800001037983 */ /* 0x0023620000100800 */
[----:B------:R-:W-:Y:S02]  /*ccc0*/  MOV R6, R4 ;  /* 0x0000000400067202 */ /* 0x000fe40000000f00 */
[----:B------:R-:W-:-:S04]  /*ccd0*/  MOV R7, 0x0 ;  /* 0x0000000000077802 */ /* 0x000fc80000000f00 */
[----:B------:R-:W-:Y:S05]  /*cce0*/  RET.REL.NODEC R6 `(_ZN7cutlass13device_kernelIN5flash19enable_sm80_to_sm89INS1_16FlashAttnBwdSm80INS1_25CollectiveMainloopBwdSm80ILi2ELi2EN4cute5tupleIJNS5_1CILi128EEES8_NS7_ILi64EEEEEENS_10bfloat16_tEfNS_4arch4Sm80ELb0ELb1ELb1ELb1ELb1ELb0ELb0ELb0ELi2ELi4ELi4ELi4ELb0EEENS1_21CollectiveEpilogueBwdISA_SB_SD_Li256ELb1ELb0ELi2EEENS1_19SingleTileSchedulerILb1ELb0ELb0ELi128EEEEEEEEEvNT_6ParamsE) ;  /* 0xffff331006007950 */ /* 0x000fea0003c3ffff */
        .type           $_ZN7cutlass13device_kernelIN5flash19enable_sm80_to_sm89INS1_16FlashAttnBwdSm80INS1_25CollectiveMainloopBwdSm80ILi2ELi2EN4cute5tupleIJNS5_1CILi128EEES8_NS7_ILi64EEEEEENS_10bfloat16_tEfNS_4arch4Sm80ELb0ELb1ELb1ELb1ELb1ELb0ELb0ELb0ELi2ELi4ELi4ELi4ELb0EEENS1_21CollectiveEpilogueBwdISA_SB_SD_Li256ELb1ELb0ELi2EEENS1_19SingleTileSchedulerILb1ELb0ELb0ELi128EEEEEEEEEvNT_6ParamsE$_ZZN4cute12filter_tupleINS_5tupleIJNS_1CILi0EEENS1_IJNS2_ILi1EEENS2_ILi512EEEiEEEEEEZNS_16flatten_to_tupleIS7_EEDaRKT_EUlRKT_E_EEDaSB_OT0_ENKUlDpSE_E_clIJNS1_IJS3_EEES6_EEEDaSI_,@function
        .size           $_ZN7cutlass13device_kernelIN5flash19enable_sm80_to_sm89INS1_16FlashAttnBwdSm80INS1_25CollectiveMainloopBwdSm80ILi2ELi2EN4cute5tupleIJNS5_1CILi128EEES8_NS7_ILi64EEEEEENS_10bfloat16_tEfNS_4arch4Sm80ELb0ELb1ELb1ELb1ELb1ELb0ELb0ELb0ELi2ELi4ELi4ELi4ELb0EEENS1_21CollectiveEpilogueBwdISA_SB_SD_Li256ELb1ELb0ELi2EEENS1_19SingleTileSchedulerILb1ELb0ELb0ELi128EEEEEEEEEvNT_6ParamsE$_ZZN4cute12filter_tupleINS_5tupleIJNS_1CILi0EEENS1_IJNS2_ILi1EEENS2_ILi512EEEiEEEEEEZNS_16flatten_to_tupleIS7_EEDaRKT_EUlRKT_E_EEDaSB_OT0_ENKUlDpSE_E_clIJNS1_IJS3_EEES6_EEEDaSI_,($_ZN7cutlass13device_kernelIN5flash19enable_sm80_to_sm89INS1_16FlashAttnBwdSm80INS1_25CollectiveMainloopBwdSm80ILi2ELi2EN4cute5tupleIJNS5_1CILi128EEES8_NS7_ILi64EEEEEENS_10bfloat16_tEfNS_4arch4Sm80ELb0ELb1ELb1ELb1ELb1ELb0ELb0ELb0ELi2ELi4ELi4ELi4ELb0EEENS1_21CollectiveEpilogueBwdISA_SB_SD_Li256ELb1ELb0ELi2EEENS1_19SingleTileSchedulerILb1ELb0ELb0ELi128EEEEEEEEEvNT_6ParamsE$_ZZN4cute12filter_tupleINS_5tupleIJNS_1CILi0EEENS_10UnderscoreEEEENS1_IJNS1_IJS3_S3_EEEiEEEZNS_6detail10lift_sliceIS5_S7_EEDaRKT_RKT0_EUlRKT_RKT0_E_EEDaSC_SF_OT1_ENKUlDpSI_E_clIJNS1_IJEEENS1_IJiEEEEEEDaSP_ - $_ZN7cutlass13device_kernelIN5flash19enable_sm80_to_sm89INS1_16FlashAttnBwdSm80INS1_25CollectiveMainloopBwdSm80ILi2ELi2EN4cute5tupleIJNS5_1CILi128EEES8_NS7_ILi64EEEEEENS_10bfloat16_tEfNS_4arch4Sm80ELb0ELb1ELb1ELb1ELb1ELb0ELb0ELb0ELi2ELi4ELi4ELi4ELb0EEENS1_21CollectiveEpilogueBwdISA_SB_SD_Li256ELb1ELb0ELi2EEENS1_19SingleTileSchedulerILb1ELb0ELb0ELi128EEEEEEEEEvNT_6ParamsE$_ZZN4cute12filter_tupleINS_5tupleIJNS_1CILi0EEENS1_IJNS2_ILi1EEENS2_ILi512EEEiEEEEEEZNS_16flatten_to_tupleIS7_EEDaRKT_EUlRKT_E_EEDaSB_OT0_ENKUlDpSE_E_clIJNS1_IJS3_EEES6_EEEDaSI_)
$_ZN7cutlass13device_kernelIN5flash19enable_sm80_to_sm89INS1_16FlashAttnBwdSm80INS1_25CollectiveMainloopBwdSm80ILi2ELi2EN4cute5tupleIJNS5_1CILi128EEES8_NS7_ILi64EEEEEENS_10bfloat16_tEfNS_4arch4Sm80ELb0ELb1ELb1ELb1ELb1ELb0ELb0ELb0ELi2ELi4ELi4ELi4ELb0EEENS1_21CollectiveEpilogueBwdISA_SB_SD_Li256ELb1ELb0ELi2EEENS1_19SingleTileSchedulerILb1ELb0ELb0ELi128EEEEEEEEEvNT_6ParamsE$_ZZN4cute12filter_tupleINS_5tupleIJNS_1CILi0EEENS1_IJNS2_ILi1EEENS2_ILi512EEEiEEEEEEZNS_16flatten_to_tupleIS7_EEDaRKT_EUlRKT_E_EEDaSB_OT0_ENKUlDpSE_E_clIJNS1_IJS3_EEES6_EEEDaSI_:
[----:B------:R-:W-:Y:S02]  /*ccf0*/  IADD3 R2, R1, 0x1380, RZ ;  /* 0x0000138001027810 */ /* 0x000fe40007ffe0ff */
[----:B------:R-:W-:Y:S02]  /*cd00*/  MOV R8, 0xcd30 ;  /* 0x0000cd3000087802 */ /* 0x000fe40000000f00 */
[----:B------:R-:W-:Y:S02]  /*cd10*/  IADD3 R2, R2, c[0x0][0x20], RZ ;  /* 0x0000080002027a10 */ /* 0x000fe40007ffe0ff */
[----:B------:R-:W-:Y:S05]  /*cd20*/  CALL.REL.NOINC `($_ZN7cutlass13device_kernelIN5flash19enable_sm80_to_sm89INS1_16FlashAttnBwdSm80INS1_25CollectiveMainloopBwdSm80ILi2ELi2EN4cute5tupleIJNS5_1CILi128EEES8_NS7_ILi64EEEEEENS_10bfloat16_tEfNS_4arch4Sm80ELb0ELb1ELb1ELb1ELb1ELb0ELb0ELb0ELi2ELi4ELi4ELi4ELb0EEENS1_21CollectiveEpilogueBwdISA_SB_SD_Li256ELb1ELb0ELi2EEENS1_19SingleTileSchedulerILb1ELb0ELb0ELi128EEEEEEEEEvNT_6ParamsE$_ZN4cute3eso3ESOILb1ELb0EJNS_1CILi0EEENS2_ILi1EEENS2_ILi512EEEiEEC2ERKS3_RKS4_RKS5_RKi) ;  /* 0xffffbf7000007944 */ /* 0x000fea0003c3ffff */
[----:B-1----:R1:W5:Y:S01]  /*cd30*/  LDL R2, [R1+0x1380] ;  /* 0x0013800001027983 */ /* 0x0023620000100800 */
[----:B------:R-:W-:-:S04]  /*cd40*/  MOV R11, 0x0 ;  /* 0x00000000000b7802 */ /* 0x000fc80000000f00 */
[----:B------:R-:W-:Y:S05]  /*cd50*/  RET.REL.NODEC R10 `(_ZN7cutlass13device_kernelIN5flash19enable_sm80_to_sm89INS1_16FlashAttnBwdSm80INS1_25CollectiveMainloopBwdSm80ILi2ELi2EN4cute5tupleIJNS5_1CILi128EEES8_NS7_ILi64EEEEEENS_10bfloat16_tEfNS_4arch4Sm80ELb0ELb1ELb1ELb1ELb1ELb0ELb0ELb0ELi2ELi4ELi4ELi4ELb0EEENS1_21CollectiveEpilogueBwdISA_SB_SD_Li256ELb1ELb0ELi2EEENS1_19SingleTileSchedulerILb1ELb0ELb0ELi128EEEEEEEEEvNT_6ParamsE) ;  /* 0xffff32a00a007950 */ /* 0x000fea0003c3ffff */
        .type           $_ZN7cutlass13device_kernelIN5flash19enable_sm80_to_sm89INS1_16FlashAttnBwdSm80INS1_25CollectiveMainloopBwdSm80ILi2ELi2EN4cute5tupleIJNS5_1CILi128EEES8_NS7_ILi64EEEEEENS_10bfloat16_tEfNS_4arch4Sm80ELb0ELb1ELb1ELb1ELb1ELb0ELb0ELb0ELi2ELi4ELi4ELi4ELb0EEENS1_21CollectiveEpilogueBwdISA_SB_SD_Li256ELb1ELb0ELi2EEENS1_19SingleTileSchedulerILb1ELb0ELb0ELi128EEEEEEEEEvNT_6ParamsE$_ZZN4cute12filter_tupleINS_5tupleIJNS_1CILi0EEENS_10UnderscoreEEEENS1_IJNS1_IJS3_S3_EEEiEEEZNS_6detail10lift_sliceIS5_S7_EEDaRKT_RKT0_EUlRKT_RKT0_E_EEDaSC_SF_OT1_ENKUlDpSI_E_clIJNS1_IJEEENS1_IJiEEEEEEDaSP_,@function
        .size           $_ZN7cutlass13device_kernelIN5flash19enable_sm80_to_sm89INS1_16FlashAttnBwdSm80INS1_25CollectiveMainloopBwdSm80ILi2ELi2EN4cute5tupleIJNS5_1CILi128EEES8_NS7_ILi64EEEEEENS_10bfloat16_tEfNS_4arch4Sm80ELb0ELb1ELb1ELb1ELb1ELb0ELb0ELb0ELi2ELi4ELi4ELi4ELb0EEENS1_21CollectiveEpilogueBwdISA_SB_SD_Li256ELb1ELb0ELi2EEENS1_19SingleTileSchedulerILb1ELb0ELb0ELi128EEEEEEEEEvNT_6ParamsE$_ZZN4cute12filter_tupleINS_5tupleIJNS_1CILi0EEENS_10UnderscoreEEEENS1_IJNS1_IJS3_S3_EEEiEEEZNS_6detail10lift_sliceIS5_S7_EEDaRKT_RKT0_EUlRKT_RKT0_E_EEDaSC_SF_OT1_ENKUlDpSI_E_clIJNS1_IJEEENS1_IJiEEEEEEDaSP_,($_ZN7cutlass13device_kernelIN5flash19enable_sm80_to_sm89INS1_16FlashAttnBwdSm80INS1_25CollectiveMainloopBwdSm80ILi2ELi2EN4cute5tupleIJNS5_1CILi128EEES8_NS7_ILi64EEEEEENS_10bfloat16_tEfNS_4arch4Sm80ELb0ELb1ELb1ELb1ELb1ELb0ELb0ELb0ELi2ELi4ELi4ELi4ELb0EEENS1_21CollectiveEpilogueBwdISA_SB_SD_Li256ELb1ELb0ELi2EEENS1_19SingleTileSchedulerILb1ELb0ELb0ELi128EEEEEEEEEvNT_6ParamsE$_ZZN4cute12filter_tupleINS_5tupleIJNS_1CILi1024EEENS1_IJiiEEEEEEZNS_16flatten_to_tupleIS5_EEDaRKT_EUlRKT_E_EEDaS9_OT0_ENKUlDpSC_E_clIJNS1_IJS3_EEES4_EEEDaSG_ - $_ZN7cutlass13device_kernelIN5flash19enable_sm80_to_sm89INS1_16FlashAttnBwdSm80INS1_25CollectiveMainloopBwdSm80ILi2ELi2EN4cute5tupleIJNS5_1CILi128EEES8_NS7_ILi64EEEEEENS_10bfloat16_tEfNS_4arch4Sm80ELb0ELb1ELb1ELb1ELb1ELb0ELb0ELb0ELi2ELi4ELi4ELi4ELb0EEENS1_21CollectiveEpilogueBwdISA_SB_SD_Li256ELb1ELb0ELi2EEENS1_19SingleTileSchedulerILb1ELb0ELb0ELi128EEEEEEEEEvNT_6ParamsE$_ZZN4cute12filter_tupleINS_5tupleIJNS_1CILi0EEENS_10UnderscoreEEEENS1_IJNS1_IJS3_S3_EEEiEEEZNS_6detail10lift_sliceIS5_S7_EEDaRKT_RKT0_EUlRKT_RKT0_E_EEDaSC_SF_OT1_ENKUlDpSI_E_clIJNS1_IJEEENS1_IJiEEEEEEDaSP_)
$_ZN7cutlass13device_kernelIN5flash19enable_sm80_to_sm89INS1_16FlashAttnBwdSm80INS1_25CollectiveMainloopBwdSm80ILi2ELi2EN4cute5tupleIJNS5_1CILi128EEES8_NS7_ILi64EEEEEENS_10bfloat16_tEfNS_4arch4Sm80ELb0ELb1ELb1ELb1ELb1ELb0ELb0ELb0ELi2ELi4ELi4ELi4ELb0EEENS1_21CollectiveEpilogueBwdISA_SB_SD_Li256ELb1ELb0ELi2EEENS1_19SingleTileSchedulerILb1ELb0ELb0ELi128EEEEEEEEEvNT_6ParamsE$_ZZN4cute12filter_tupleINS_5tupleIJNS_1CILi0EEENS_10UnderscoreEEEENS1_IJNS1_IJS3_S3_EEEiEEEZNS_6detail10lift_sliceIS5_S7_EEDaRKT_RKT0_EUlRKT_RKT0_E_EEDaSC_SF_OT1_ENKUlDpSI_E_clIJNS1_IJEEENS1_IJiEEEEEEDaSP_:
[----:B------:R-:W-:Y:S02]  /*cd60*/  IADD3 R2, R1, 0x1680, RZ ;  /* 0x0000168001027810 */ /* 0x000fe40007ffe0ff */
[----:B------:R-:W-:Y:S02]  /*cd70*/  MOV R6, 0xcda0 ;  /* 0x0000cda000067802 */ /* 0x000fe40000000f00 */
[----:B------:R-:W-:Y:S02]  /*cd80*/  IADD3 R2, R2, c[0x0][0x20], RZ ;  /* 0x0000080002027a10 */ /* 0x000fe40007ffe0ff */
[----:B------:R-:W-:Y:S05]  /*cd90*/  CALL.REL.NOINC `($_ZN7cutlass13device_kernelIN5flash19enable_sm80_to_sm89INS1_16FlashAttnBwdSm80INS1_25CollectiveMainloopBwdSm80ILi2ELi2EN4cute5tupleIJNS5_1CILi128EEES8_NS7_ILi64EEEEEENS_10bfloat16_tEfNS_4arch4Sm80ELb0ELb1ELb1ELb1ELb1ELb0ELb0ELb0ELi2ELi4ELi4ELi4ELb0EEENS1_21CollectiveEpilogueBwdISA_SB_SD_Li256ELb1ELb0ELi2EEENS1_19SingleTileSchedulerILb1ELb0ELb0ELi128EEEEEEEEEvNT_6ParamsE$_ZN4cute3eso3ESOILb0ELb1EJiEEC2ERKi) ;  /* 0xffffb9a000007944 */ /* 0x000fea0003c3ffff */
[----:B-1----:R1:W5:Y:S01]  /*cda0*/  LDL R2, [R1+0x1680] ;  /* 0x0016800001027983 */ /* 0x0023620000100800 */
[----:B------:R-:W-:-:S04]  /*cdb0*/  MOV R11, 0x0 ;  /* 0x00000000000b7802 */ /* 0x000fc80000000f00 */
[----:B------:R-:W-:Y:S05]  /*cdc0*/  RET.REL.NODEC R10 `(_ZN7cutlass13device_kernelIN5flash19enable_sm80_to_sm89INS1_16FlashAttnBwdSm80INS1_25CollectiveMainloopBwdSm80ILi2ELi2EN4cute5tupleIJNS5_1CILi128EEES8_NS7_ILi64EEEEEENS_10bfloat16_tEfNS_4arch4Sm80ELb0ELb1ELb1ELb1ELb1ELb0ELb0ELb0ELi2ELi4ELi4ELi4ELb0EEENS1_21CollectiveEpilogueBwdISA_SB_SD_Li256ELb1ELb0ELi2EEENS1_19SingleTileSchedulerILb1ELb0ELb0ELi128EEEEEEEEEvNT_6ParamsE) ;  /* 0xffff32300a007950 */ /* 0x000fea0003c3ffff */
        .type           $_ZN7cutlass13device_kernelIN5flash19enable_sm80_to_sm89INS1_16FlashAttnBwdSm80INS1_25CollectiveMainloopBwdSm80ILi2ELi2EN4cute5tupleIJNS5_1CILi128EEES8_NS7_ILi64EEEEEENS_10bfloat16_tEfNS_4arch4Sm80ELb0ELb1ELb1ELb1ELb1ELb0ELb0ELb0ELi2ELi4ELi4ELi4ELb0EEENS1_21CollectiveEpilogueBwdISA_SB_SD_Li256ELb1ELb0ELi2EEENS1_19SingleTileSchedulerILb1ELb0ELb0ELi128EEEEEEEEEvNT_6ParamsE$_ZZN4cute12filter_tupleINS_5tupleIJNS_1CILi1024EEENS1_IJiiEEEEEEZNS_16flatten_to_tupleIS5_EEDaRKT_EUlRKT_E_EEDaS9_OT0_ENKUlDpSC_E_clIJNS1_IJS3_EEES4_EEEDaSG_,@function
        .size           $_ZN7cutlass13device_kernelIN5flash19enable_sm80_to_sm89INS1_16FlashAttnBwdSm80INS1_25CollectiveMainloopBwdSm80ILi2ELi2EN4cute5tupleIJNS5_1CILi128EEES8_NS7_ILi64EEEEEENS_10bfloat16_tEfNS_4arch4Sm80ELb0ELb1ELb1ELb1ELb1ELb0ELb0ELb0ELi2ELi4ELi4ELi4ELb0EEENS1_21CollectiveEpilogueBwdISA_SB_SD_Li256ELb1ELb0ELi2EEENS1_19SingleTileSchedulerILb1ELb0ELb0ELi128EEEEEEEEEvNT_6ParamsE$_ZZN4cute12filter_tupleINS_5tupleIJNS_1CILi1024EEENS1_IJiiEEEEEEZNS_16flatten_to_tupleIS5_EEDaRKT_EUlRKT_E_EEDaS9_OT0_ENKUlDpSC_E_clIJNS1_IJS3_EEES4_EEEDaSG_,($_ZN7cutlass13device_kernelIN5flash19enable_sm80_to_sm89INS1_16FlashAttnBwdSm80INS1_25CollectiveMainloopBwdSm80ILi2ELi2EN4cute5tupleIJNS5_1CILi128EEES8_NS7_ILi64EEEEEENS_10bfloat16_tEfNS_4arch4Sm80ELb0ELb1ELb1ELb1ELb1ELb0ELb0ELb0ELi2ELi4ELi4ELi4ELb0EEENS1_21CollectiveEpilogueBwdISA_SB_SD_Li256ELb1ELb0ELi2EEENS1_19SingleTileSchedulerILb1ELb0ELb0ELi128EEEEEEEEEvNT_6ParamsE$_ZZN4cute12filter_tupleINS_5tupleIJNS_1CILi1EEENS1_IJNS2_ILi8EEEiiEEENS2_ILi64EEENS1_IJiNS2_ILi144EEENS2_ILi288EEEEEENS2_ILi512EEEEEEZNS_7flattenISB_EEDaRKT_EUlRKT_E_EEDaSF_OT0_ENKUlDpSI_E_clIJNS1_IJS3_EEES5_NS1_IJS6_EEES9_NS1_IJSA_EEEEEEDaSM_ - $_ZN7cutlass13device_kernelIN5flash19enable_sm80_to_sm89INS1_16FlashAttnBwdSm80INS1_25CollectiveMainloopBwdSm80ILi2ELi2EN4cute5tupleIJNS5_1CILi128EEES8_NS7_ILi64EEEEEENS_10bfloat16_tEfNS_4arch4Sm80ELb0ELb1ELb1ELb1ELb1ELb0ELb0ELb0ELi2ELi4ELi4ELi4ELb0EEENS1_21CollectiveEpilogueBwdISA_SB_SD_Li256ELb1ELb0ELi2EEENS1_19SingleTileSchedulerILb1ELb0ELb0ELi128EEEEEEEEEvNT_6ParamsE$_ZZN4cute12filter_tupleINS_5tupleIJNS_1CILi1024EEENS1_IJiiEEEEEEZNS_16flatten_to_tupleIS5_EEDaRKT_EUlRKT_E_EEDaS9_OT0_ENKUlDpSC_E_clIJNS1_IJS3_EEES4_EEEDaSG_)
$_ZN7cutlass13device_kernelIN5flash19enable_sm80_to_sm89INS1_16FlashAttnBwdSm80INS1_25CollectiveMainloopBwdSm80ILi2ELi2EN4cute5tupleIJNS5_1CILi128EEES8_NS7_ILi64EEEEEENS_10bfloat16_tEfNS_4arch4Sm80ELb0ELb1ELb1ELb1ELb1ELb0ELb0ELb0ELi2ELi4ELi4ELi4ELb0EEENS1_21CollectiveEpilogueBwdISA_SB_SD_Li256ELb1ELb0ELi2EEENS1_19SingleTileSchedulerILb1ELb0ELb0ELi128EEEEEEEEEvNT_6ParamsE$_ZZN4cute12filter_tupleINS_5tupleIJNS_1CILi1024EEENS1_IJiiEEEEEEZNS_16flatten_to_tupleIS5_EEDaRKT_EUlRKT_E_EEDaS9_OT0_ENKUlDpSC_E_clIJNS1_IJS3_EEES4_EEEDaSG_:
[----:B------:R-:W-:-:S06]  /*cdd0*/  IADD3 R8, R5, -c[0x0][0x20], RZ ;  /* 0x8000080005087a10 */ /* 0x000fcc0007ffe0ff */
[----:B------:R-:W5:Y:S01]  /*cde0*/  LDL R8, [R8] ;  /* 0x0000000008087983 */ /* 0x000f620000100800 */
[----:B------:R-:W-:Y:S02]  /*cdf0*/  IADD3 R3, R1, 0x1380, RZ ;  /* 0x0000138001037810 */ /* 0x000fe40007ffe0ff */
[----:B------:R-:W-:Y:S02]  /*ce00*/  IADD3 R2, R5, 0x4, RZ ;  /* 0x0000000405027810 */ /* 0x000fe40007ffe0ff */
[----:B------:R-:W-:Y:S02]  /*ce10*/  IADD3 R3, R3, c[0x0][0x20], RZ ;  /* 0x0000080003037a10 */ /* 0x000fe40007ffe0ff */
[----:B------:R-:W-:Y:S02]  /*ce20*/  MOV R6, 0xce40 ;  /* 0x0000ce4000067802 */ /* 0x000fe40000000f00 */
[----:B-----5:R-:W-:Y:S05]  /*ce30*/  CALL.REL.NOINC `($_ZN7cutlass13device_kernelIN5flash19enable_sm80_to_sm89INS1_16FlashAttnBwdSm80INS1_25CollectiveMainloopBwdSm80ILi2ELi2EN4cute5tupleIJNS5_1CILi128EEES8_NS7_ILi64EEEEEENS_10bfloat16_tEfNS_4arch4Sm80ELb0ELb1ELb1ELb1ELb1ELb0ELb0ELb0ELi2ELi4ELi4ELi4ELb0EEENS1_21CollectiveEpilogueBwdISA_SB_SD_Li256ELb1ELb0ELi2EEENS1_19SingleTileSchedulerILb1ELb0ELb0ELi128EEEEEEEEEvNT_6ParamsE$_ZN4cute3eso3ESOILb1ELb0EJNS_1CILi1024EEEiiEEC2ERKS3_RKiS8_) ;  /* 0xffffc04000007944 */ /* 0x020fea0003c3ffff */
[----:B------:R-:W-:-:S04]  /*ce40*/  MOV R5, 0x0 ;  /* 0x0000000000057802 */ /* 0x000fc80000000f00 */
[----:B------:R-:W-:Y:S05]  /*ce50*/  RET.REL.NODEC R4 `(_ZN7cutlass13device_kernelIN5flash19enable_sm80_to_sm89INS1_16FlashAttnBwdSm80INS1_25CollectiveMainloopBwdSm80ILi2ELi2EN4cute5tupleIJNS5_1CILi128EEES8_NS7_ILi64EEEEEENS_10bfloat16_tEfNS_4arch4Sm80ELb0ELb1ELb1ELb1ELb1ELb0ELb0ELb0ELi2ELi4ELi4ELi4ELb0EEENS1_21CollectiveEpilogueBwdISA_SB_SD_Li256ELb1ELb0ELi2EEENS1_19SingleTileSchedulerILb1ELb0ELb0ELi128EEEEEEEEEvNT_6ParamsE) ;  /* 0xffff31a004007950 */ /* 0x000fea0003c3ffff */
        .type           $_ZN7cutlass13device_kernelIN5flash19enable_sm80_to_sm89INS1_16FlashAttnBwdSm80INS1_25CollectiveMainloopBwdSm80ILi2ELi2EN4cute5tupleIJNS5_1CILi128EEES8_NS7_ILi64EEEEEENS_10bfloat16_tEfNS_4arch4Sm80ELb0ELb1ELb1ELb1ELb1ELb0ELb0ELb0ELi2ELi4ELi4ELi4ELb0EEENS1_21CollectiveEpilogueBwdISA_SB_SD_Li256ELb1ELb0ELi2EEENS1_19SingleTileSchedulerILb1ELb0ELb0ELi128EEEEEEEEEvNT_6ParamsE$_ZZN4cute12filter_tupleINS_5tupleIJNS_1CILi1EEENS1_IJNS2_ILi8EEEiiEEENS2_ILi64EEENS1_IJiNS2_ILi144EEENS2_ILi288EEEEEENS2_ILi512EEEEEEZNS_7flattenISB_EEDaRKT_EUlRKT_E_EEDaSF_OT0_ENKUlDpSI_E_clIJNS1_IJS3_EEES5_NS1_IJS6_EEES9_NS1_IJSA_EEEEEEDaSM_,@function
        .size           $_ZN7cutlass13device_kernelIN5flash19enable_sm80_to_sm89INS1_16FlashAttnBwdSm80INS1_25CollectiveMainloopBwdSm80ILi2ELi2EN4cute5tupleIJNS5_1CILi128EEES8_NS7_ILi64EEEEEENS_10bfloat16_tEfNS_4arch4Sm80ELb0ELb1ELb1ELb1ELb1ELb0ELb0ELb0ELi2ELi4ELi4ELi4ELb0EEENS1_21CollectiveEpilogueBwdISA_SB_SD_Li256ELb1ELb0ELi2EEENS1_19SingleTileSchedulerILb1ELb0ELb0ELi128EEEEEEEEEvNT_6ParamsE$_ZZN4cute12filter_tupleINS_5tupleIJNS_1CILi1EEENS1_IJNS2_ILi8EEEiiEEENS2_ILi64EEENS1_IJiNS2_ILi144EEENS2_ILi288EEEEEENS2_ILi512EEEEEEZNS_7flattenISB_EEDaRKT_EUlRKT_E_EEDaSF_OT0_ENKUlDpSI_E_clIJNS1_IJS3_EEES5_NS1_IJS6_EEES9_NS1_IJSA_EEEEEEDaSM_,($_ZN7cutlass13device_kernelIN5flash19enable_sm80_to_sm89INS1_16FlashAttnBwdSm80INS1_25CollectiveMainloopBwdSm80ILi2ELi2EN4cute5tupleIJNS5_1CILi128EEES8_NS7_ILi64EEEEEENS_10bfloat16_tEfNS_4arch4Sm80ELb0ELb1ELb1ELb1ELb1ELb0ELb0ELb0ELi2ELi4ELi4ELi4ELb0EEENS1_21CollectiveEpilogueBwdISA_SB_SD_Li256ELb1ELb0ELi2EEENS1_19SingleTileSchedulerILb1ELb0ELb0ELi128EEEEEEEEEvNT_6ParamsE$_ZZN4cute12filter_tupleINS_5tupleIJNS_1CILi1EEENS1_IJiiiEEENS2_ILi64EEENS1_IJNS2_ILi72EEENS2_ILi144EEENS2_ILi288EEEEEENS2_ILi512EEEEEEZNS_7flattenISB_EEDaRKT_EUlRKT_E_EEDaSF_OT0_ENKUlDpSI_E_clIJNS1_IJS3_EEES4_NS1_IJS5_EEES9_NS1_IJSA_EEEEEEDaSM_ - $_ZN7cutlass13device_kernelIN5flash19enable_sm80_to_sm89INS1_16FlashAttnBwdSm80INS1_25CollectiveMainloopBwdSm80ILi2ELi2EN4cute5tupleIJNS5_1CILi128EEES8_NS7_ILi64EEEEEENS_10bfloat16_tEfNS_4arch4Sm80ELb0ELb1ELb1ELb1ELb1ELb0ELb0ELb0ELi2ELi4ELi4ELi4ELb0EEENS1_21CollectiveEpilogueBwdISA_SB_SD_Li256ELb1ELb0ELi2EEENS1_19SingleTileSchedulerILb1ELb0ELb0ELi128EEEEEEEEEvNT_6ParamsE$_ZZN4cute12filter_tupleINS_5tupleIJNS_1CILi1EEENS1_IJNS2_ILi8EEEiiEEENS2_ILi64EEENS1_IJiNS2_ILi144EEENS2_ILi288EEEEEENS2_ILi512EEEEEEZNS_7flattenISB_EEDaRKT_EUlRKT_E_EEDaSF_OT0_ENKUlDpSI_E_clIJNS1_IJS3_EEES5_NS1_IJS6_EEES9_NS1_IJSA_EEEEEEDaSM_)
$_ZN7cutlass13device_kernelIN5flash19enable_sm80_to_sm89INS1_16FlashAttnBwdSm80INS1_25CollectiveMainloopBwdSm80ILi2ELi2EN4cute5tupleIJNS5_1CILi128EEES8_NS7_ILi64EEEEEENS_10bfloat16_tEfNS_4arch4Sm80ELb0ELb1ELb1ELb1ELb1ELb0ELb0ELb0ELi2ELi4ELi4ELi4ELb0EEENS1_21CollectiveEpilogueBwdISA_SB_SD_Li256ELb1ELb0ELi2EEENS1_19SingleTileSchedulerILb1ELb0ELb0ELi128EEEEEEEEEvNT_6ParamsE$_ZZN4cute12filter_tupleINS_5tupleIJNS_1CILi1EEENS1_IJNS2_ILi8EEEiiEEENS2_ILi64EEENS1_IJiNS2_ILi144EEENS2_ILi288EEEEEENS2_ILi512EEEEEEZNS_7flattenISB_EEDaRKT_EUlRKT_E_EEDaSF_OT0_ENKUlDpSI_E_clIJNS1_IJS3_EEES5_NS1_IJS6_EEES9_NS1_IJSA_EEEEEEDaSM_:
[----:B------:R-:W-:-:S06]  /*ce60*/  IADD3 R8, R63, -c[0x0][0x20], RZ ;  /* 0x800008003f087a10 */ /* 0x000fcc0007ffe0ff */
[----:B------:R-:W5:Y:S01]  /*ce70*/  LDL R8, [R8] ;  /* 0x0000000008087983 */ /* 0x000f620000100800 */
[----:B------:R-:W-:Y:S02]  /*ce80*/  IADD3 R3, R1, 0x1680, RZ ;  /* 0x0000168001037810 */ /* 0x000fe40007ffe0ff */
[----:B------:R-:W-:Y:S02]  /*ce90*/  IADD3 R2, R63, 0x4, RZ ;  /* 0x000000043f027810 */ /* 0x000fe40007ffe0ff */
[----:B------:R-:W-:Y:S02]  /*cea0*/  IADD3 R3, R3, c[0x0][0x20], RZ ;  /* 0x0000080003037a10 */ /* 0x000fe40007ffe0ff */
[----:B------:R-:W-:Y:S02]  /*ceb0*/  MOV R6, 0xced0 ;  /* 0x0000ced000067802 */ /* 0x000fe40000000f00 */
[----:B-----5:R-:W-:Y:S05]  /*cec0*/  CALL.REL.NOINC `($_ZN7cutlass13device_kernelIN5flash19enable_sm80_to_sm89INS1_16FlashAttnBwdSm80INS1_25CollectiveMainloopBwdSm80ILi2ELi2EN4cute5tupleIJNS5_1CILi128EEES8_NS7_ILi64EEEEEENS_10bfloat16_tEfNS_4arch4Sm80ELb0ELb1ELb1ELb1ELb1ELb0ELb0ELb0ELi2ELi4ELi4ELi4ELb0EEENS1_21CollectiveEpilogueBwdISA_SB_SD_Li256ELb1ELb0ELi2EEENS1_19SingleTileSchedulerILb1ELb0ELb0ELi128EEEEEEEEEvNT_6ParamsE$_ZN4cute3eso3ESOILb1ELb0EJNS_1CILi1EEENS2_ILi8EEEiiNS2_ILi64EEEiNS2_ILi144EEENS2_ILi288EEENS2_ILi512EEEEEC2ERKS3_RKS4_RKiSF_RKS5_SF_RKS6_RKS7_RKS8_) ;  /* 0xffffc0b000007944 */ /* 0x020fea0003c3ffff */
[----:B------:R2:W5:Y:S04]  /*ced0*/  LDL R5, [R1+0x1688] ;  /* 0x0016880001057983 */ /* 0x0005680000100800 */
[----:B-1----:R2:W5:Y:S01]  /*cee0*/  LDL.64 R2, [R1+0x1680] ;  /* 0x0016800001027983 */ /* 0x0025620000100a00 */
[----:B------:R-:W-:-:S02]  /*cef0*/  MOV R6, R4 ;  /* 0x0000000400067202 */ /* 0x000fc40000000f00 */
[----:B------:R-:W-:-:S04]  /*cf00*/  MOV R7, 0x0 ;  /* 0x0000000000077802 */ /* 0x000fc80000000f00 */
[----:B------:R-:W-:Y:S05]  /*cf10*/  RET.REL.NODEC R6 `(_ZN7cutlass13device_kernelIN5flash19enable_sm80_to_sm89INS1_16FlashAttnBwdSm80INS1_25CollectiveMainloopBwdSm80ILi2ELi2EN4cute5tupleIJNS5_1CILi128EEES8_NS7_ILi64EEEEEENS_10bfloat16_tEfNS_4arch4Sm80ELb0ELb1ELb1ELb1ELb1ELb0ELb0ELb0ELi2ELi4ELi4ELi4ELb0EEENS1_21CollectiveEpilogueBwdISA_SB_SD_Li256ELb1ELb0ELi2EEENS1_19SingleTileSchedulerILb1ELb0ELb0ELi128EEEEEEEEEvNT_6ParamsE) ;  /* 0xffff30e006007950 */ /* 0x000fea0003c3ffff */
        .type           $_ZN7cutlass13device_kernelIN5flash19enable_sm80_to_sm89INS1_16FlashAttnBwdSm80INS1_25CollectiveMainloopBwdSm80ILi2ELi2EN4cute5tupleIJNS5_1CILi128EEES8_NS7_ILi64EEEEEENS_10bfloat16_tEfNS_4arch4Sm80ELb0ELb1ELb1ELb1ELb1ELb0ELb0ELb0ELi2ELi4ELi4ELi4ELb0EEENS1_21CollectiveEpilogueBwdISA_SB_SD_Li256ELb1ELb0ELi2EEENS1_19SingleTileSchedulerILb1ELb0ELb0ELi128EEEEEEEEEvNT_6ParamsE$_ZZN4cute12filter_tupleINS_5tupleIJNS_1CILi1EEENS1_IJiiiEEENS2_ILi64EEENS1_IJNS2_ILi72EEENS2_ILi144EEENS2_ILi288EEEEEENS2_ILi512EEEEEEZNS_7flattenISB_EEDaRKT_EUlRKT_E_EEDaSF_OT0_ENKUlDpSI_E_clIJNS1_IJS3_EEES4_NS1_IJS5_EEES9_NS1_IJSA_EEEEEEDaSM_,@function
        .size           $_ZN7cutlass13device_kernelIN5flash19enable_sm80_to_sm89INS1_16FlashAttnBwdSm80INS1_25CollectiveMainloopBwdSm80ILi2ELi2EN4cute5tupleIJNS5_1CILi128EEES8_NS7_ILi64EEEEEENS_10bfloat16_tEfNS_4arch4Sm80ELb0ELb1ELb1ELb1ELb1ELb0ELb0ELb0ELi2ELi4ELi4ELi4ELb0EEENS1_21CollectiveEpilogueBwdISA_SB_SD_Li256ELb1ELb0ELi2EEENS1_19SingleTileSchedulerILb1ELb0ELb0ELi128EEEEEEEEEvNT_6ParamsE$_ZZN4cute12filter_tupleINS_5tupleIJNS_1CILi1EEENS1_IJiiiEEENS2_ILi64EEENS1_IJNS2_ILi72EEENS2_ILi144EEENS2_ILi288EEEEEENS2_ILi512EEEEEEZNS_7flattenISB_EEDaRKT_EUlRKT_E_EEDaSF_OT0_ENKUlDpSI_E_clIJNS1_IJS3_EEES4_NS1_IJS5_EEES9_NS1_IJSA_EEEEEEDaSM_,($_ZN7cutlass13device_kernelIN5flash19enable_sm80_to_sm89INS1_16FlashAttnBwdSm80INS1_25CollectiveMainloopBwdSm80ILi2ELi2EN4cute5tupleIJNS5_1CILi128EEES8_NS7_ILi64EEEEEENS_10bfloat16_tEfNS_4arch4Sm80ELb0ELb1ELb1ELb1ELb1ELb0ELb0ELb0ELi2ELi4ELi4ELi4ELb0EEENS1_21CollectiveEpilogueBwdISA_SB_SD_Li256ELb1ELb0ELi2EEENS1_19SingleTileSchedulerILb1ELb0ELb0ELi128EEEEEEEEEvNT_6ParamsE$_ZZN4cute12filter_tupleINS_5tupleIJNS_1CILi4096EEENS1_IJNS1_IJiiEEENS2_ILi8192EEEEEEEEEZNS_16flatten_to_tupleIS7_EEDaRKT_EUlRKT_E_EEDaSB_OT0_ENKUlDpSE_E_clIJNS1_IJS3_EEENS1_IJiiS5_EEEEEEDaSI_ - $_ZN7cutlass13device_kernelIN5flash19enable_sm80_to_sm89INS1_16FlashAttnBwdSm80INS1_25CollectiveMainloopBwdSm80ILi2ELi2EN4cute5tupleIJNS5_1CILi128EEES8_NS7_ILi64EEEEEENS_10bfloat16_tEfNS_4arch4Sm80ELb0ELb1ELb1ELb1ELb1ELb0ELb0ELb0ELi2ELi4ELi4ELi4ELb0EEENS1_21CollectiveEpilogueBwdISA_SB_SD_Li256ELb1ELb0ELi2EEENS1_19SingleTileSchedulerILb1ELb0ELb0ELi128EEEEEEEEEvNT_6ParamsE$_ZZN4cute12filter_tupleINS_5tupleIJNS_1CILi1EEENS1_IJiiiEEENS2_ILi64EEENS1_IJNS2_ILi72EEENS2_ILi144EEENS2_ILi288EEEEEENS2_ILi512EEEEEEZNS_7flattenISB_EEDaRKT_EUlRKT_E_EEDaSF_OT0_ENKUlDpSI_E_clIJNS1_IJS3_EEES4_NS1_IJS5_EEES9_NS1_IJSA_EEEEEEDaSM_)
$_ZN7cutlass13device_kernelIN5flash19enable_sm80_to_sm89INS1_16FlashAttnBwdSm80INS1_25CollectiveMainloopBwdSm80ILi2ELi2EN4cute5tupleIJNS5_1CILi128EEES8_NS7_ILi64EEEEEENS_10bfloat16_tEfNS_4arch4Sm80ELb0ELb1ELb1ELb1ELb1ELb0ELb0ELb0ELi2ELi4ELi4ELi4ELb0EEENS1_21CollectiveEpilogueBwdISA_SB_SD_Li256ELb1ELb0ELi2EEENS1_19SingleTileSchedulerILb1ELb0ELb0ELi128EEEEEEEEEvNT_6ParamsE$_ZZN4cute12filter_tupleINS_5tupleIJNS_1CILi1EEENS1_IJiiiEEENS2_ILi64EEENS1_IJNS2_ILi72EEENS2_ILi144EEENS2_ILi288EEEEEENS2_ILi512EEEEEEZNS_7flattenISB_EEDaRKT_EUlRKT_E_EEDaSF_OT0_ENKUlDpSI_E_clIJNS1_IJS3_EEES4_NS1_IJS5_EEES9_NS1_IJSA_EEEEEEDaSM_:
[----:B------:R-:W-:-:S06]  /*cf20*/  IADD3 R8, R6, -c[0x0][0x20], RZ ;  /* 0x8000080006087a10 */ /* 0x000fcc0007ffe0ff */
[----:B------:R-:W5:Y:S01]  /*cf30*/  LDL R8, [R8] ;  /* 0x0000000008087983 */ /* 0x000f620000100800 */
[----:B------:R-:W-:Y:S02]  /*cf40*/  IADD3 R3, R1, 0x1680, RZ ;  /* 0x0000168001037810 */ /* 0x000fe40007ffe0ff */
[C---:B------:R-:W-:Y:S02]  /*cf50*/  IADD3 R2, R6.reuse, 0x4, RZ ;  /* 0x0000000406027810 */ /* 0x040fe40007ffe0ff */
[----:B------:R-:W-:Y:S02]  /*cf60*/  IADD3 R5, R6, 0x8, RZ ;  /* 0x0000000806057810 */ /* 0x000fe40007ffe0ff */
[----:B------:R-:W-:Y:S02]  /*cf70*/  IADD3 R3, R3, c[0x0][0x20], RZ ;  /* 0x0000080003037a10 */ /* 0x000fe40007ffe0ff */
[----:B------:R-:W-:Y:S02]  /*cf80*/  MOV R6, 0xcfa0 ;  /* 0x0000cfa000067802 */ /* 0x000fe40000000f00 */
[----:B-----5:R-:W-:Y:S05]  /*cf90*/  CALL.REL.NOINC `($_ZN7cutlass13device_kernelIN5flash19enable_sm80_to_sm89INS1_16FlashAttnBwdSm80INS1_25CollectiveMainloopBwdSm80ILi2ELi2EN4cute5tupleIJNS5_1CILi128EEES8_NS7_ILi64EEEEEENS_10bfloat16_tEfNS_4arch4Sm80ELb0ELb1ELb1ELb1ELb1ELb0ELb0ELb0ELi2ELi4ELi4ELi4ELb0EEENS1_21CollectiveEpilogueBwdISA_SB_SD_Li256ELb1ELb0ELi2EEENS1_19SingleTileSchedulerILb1ELb0ELb0ELi128EEEEEEEEEvNT_6ParamsE$_ZN4cute3eso3ESOILb1ELb0EJNS_1CILi1EEEiiiNS2_ILi64EEENS2_ILi72EEENS2_ILi144EEENS2_ILi288EEENS2_ILi512EEEEEC2ERKS3_RKiSD_SD_RKS4_RKS5_RKS6_RKS7_RKS8_) ;  /* 0xffffc25000007944 */ /* 0x020fea0003c3ffff */
[----:B------:R2:W5:Y:S04]  /*cfa0*/  LDL R5, [R1+0x1688] ;  /* 0x0016880001057983 */ /* 0x0005680000100800 */
[----:B-1----:R2:W5:Y:S01]  /*cfb0*/  LDL.64 R2, [R1+0x1680] ;  /* 0x0016800001027983 */ /* 0x0025620000100a00 */
[----:B------:R-:W-:-:S02]  /*cfc0*/  MOV R6, R4 ;  /* 0x0000000400067202 */ /* 0x000fc40000000f00 */
[----:B------:R-:W-:-:S04]  /*cfd0*/  MOV R7, 0x0 ;  /* 0x0000000000077802 */ /* 0x000fc80000000f00 */
[----:B------:R-:W-:Y:S05]  /*cfe0*/  RET.REL.NODEC R6 `(_ZN7cutlass13device_kernelIN5flash19enable_sm80_to_sm89INS1_16FlashAttnBwdSm80INS1_25CollectiveMainloopBwdSm80ILi2ELi2EN4cute5tupleIJNS5_1CILi128EEES8_NS7_ILi64EEEEEENS_10bfloat16_tEfNS_4arch4Sm80ELb0ELb1ELb1ELb1ELb1ELb0ELb0ELb0ELi2ELi4ELi4ELi4ELb0EEENS1_21CollectiveEpilogueBwdISA_SB_SD_Li256ELb1ELb0ELi2EEENS1_19SingleTileSchedulerILb1ELb0ELb0ELi128EEEEEEEEEvNT_6ParamsE) ;  /* 0xffff301006007950 */ /* 0x000fea0003c3ffff */
        .type           $_ZN7cutlass13device_kernelIN5flash19enable_sm80_to_sm89INS1_16FlashAttnBwdSm80INS1_25CollectiveMainloopBwdSm80ILi2ELi2EN4cute5tupleIJNS5_1CILi128EEES8_NS7_ILi64EEEEEENS_10bfloat16_tEfNS_4arch4Sm80ELb0ELb1ELb1ELb1ELb1ELb0ELb0ELb0ELi2ELi4ELi4ELi4ELb0EEENS1_21CollectiveEpilogueBwdISA_SB_SD_Li256ELb1ELb0ELi2EEENS1_19SingleTileSchedulerILb1ELb0ELb0ELi128EEEEEEEEEvNT_6ParamsE$_ZZN4cute12filter_tupleINS_5tupleIJNS_1CILi4096EEENS1_IJNS1_IJiiEEENS2_ILi8192EEEEEEEEEZNS_16flatten_to_tupleIS7_EEDaRKT_EUlRKT_E_EEDaSB_OT0_ENKUlDpSE_E_clIJNS1_IJS3_EEENS1_IJiiS5_EEEEEEDaSI_,@function
        .size           $_ZN7cutlass13device_kernelIN5flash19enable_sm80_to_sm89INS1_16FlashAttnBwdSm80INS1_25CollectiveMainloopBwdSm80ILi2ELi2EN4cute5tupleIJNS5_1CILi128EEES8_NS7_ILi64EEEEEENS_10bfloat16_tEfNS_4arch4Sm80ELb0ELb1ELb1ELb1ELb1ELb0ELb0ELb0ELi2ELi4ELi4ELi4ELb0EEENS1_21CollectiveEpilogueBwdISA_SB_SD_Li256ELb1ELb0ELi2EEENS1_19SingleTileSchedulerILb1ELb0ELb0ELi128EEEEEEEEEvNT_6ParamsE$_ZZN4cute12filter_tupleINS_5tupleIJNS_1CILi4096EEENS1_IJNS1_IJiiEEENS2_ILi8192EEEEEEEEEZNS_16flatten_to_tupleIS7_EEDaRKT_EUlRKT_E_EEDaSB_OT0_ENKUlDpSE_E_clIJNS1_IJS3_EEENS1_IJiiS5_EEEEEEDaSI_,($_ZN7cutlass13device_kernelIN5flash19enable_sm80_to_sm89INS1_16FlashAttnBwdSm80INS1_25CollectiveMainloopBwdSm80ILi2ELi2EN4cute5tupleIJNS5_1CILi128EEES8_NS7_ILi64EEEEEENS_10bfloat16_tEfNS_4arch4Sm80ELb0ELb1ELb1ELb1ELb1ELb0ELb0ELb0ELi2ELi4ELi4ELi4ELb0EEENS1_21CollectiveEpilogueBwdISA_SB_SD_Li256ELb1ELb0ELi2EEENS1_19SingleTileSchedulerILb1ELb0ELb0ELi128EEEEEEEEEvNT_6ParamsE$_ZZN4cute12filter_tupleINS_5tupleIJNS_1CILi4096EEENS1_IJiiEEEEEEZNS_16flatten_to_tupleIS5_EEDaRKT_EUlRKT_E_EEDaS9_OT0_ENKUlDpSC_E_clIJNS1_IJS3_EEES4_EEEDaSG_ - $_ZN7cutlass13device_kernelIN5flash19enable_sm80_to_sm89INS1_16FlashAttnBwdSm80INS1_25CollectiveMainloopBwdSm80ILi2ELi2EN4cute5tupleIJNS5_1CILi128EEES8_NS7_ILi64EEEEEENS_10bfloat16_tEfNS_4arch4Sm80ELb0ELb1ELb1ELb1ELb1ELb0ELb0ELb0ELi2ELi4ELi4ELi4ELb0EEENS1_21CollectiveEpilogueBwdISA_SB_SD_Li256ELb1ELb0ELi2EEENS1_19SingleTileSchedulerILb1ELb0ELb0ELi128EEEEEEEEEvNT_6ParamsE$_ZZN4cute12filter_tupleINS_5tupleIJNS_1CILi4096EEENS1_IJNS1_IJiiEEENS2_ILi8192EEEEEEEEEZNS_16flatten_to_tupleIS7_EEDaRKT_EUlRKT_E_EEDaSB_OT0_ENKUlDpSE_E_clIJNS1_IJS3_EEENS1_IJiiS5_EEEEEEDaSI_)
$_ZN7cutlass13device_kernelIN5flash19enable_sm80_to_sm89INS1_16FlashAttnBwdSm80INS1_25CollectiveMainloopBwdSm80ILi2ELi2EN4cute5tupleIJNS5_1CILi128EEES8_NS7_ILi64EEEEEENS_10bfloat16_tEfNS_4arch4Sm80ELb0ELb1ELb1ELb1ELb1ELb0ELb0ELb0ELi2ELi4ELi4ELi4ELb0EEENS1_21CollectiveEpilogueBwdISA_SB_SD_Li256ELb1ELb0ELi2EEENS1_19SingleTileSchedulerILb1ELb0ELb0ELi128EEEEEEEEEvNT_6ParamsE$_ZZN4cute12filter_tupleINS_5tupleIJNS_1CILi4096EEENS1_IJNS1_IJiiEEENS2_ILi8192EEEEEEEEEZNS_16flatten_to_tupleIS7_EEDaRKT_EUlRKT_E_EEDaSB_OT0_ENKUlDpSE_E_clIJNS1_IJS3_EEENS1_IJiiS5_EEEEEEDaSI_:
[----:B------:R-:W-:-:S06]  /*cff0*/  IADD3 R8, R63, -c[0x0][0x20], RZ ;  /* 0x800008003f087a10 */ /* 0x000fcc0007ffe0ff */
[----:B------:R-:W5:Y:S01]  /*d000*/  LDL R8, [R8] ;  /* 0x0000000008087983 */ /* 0x000f620000100800 */
[----:B------:R-:W-:Y:S02]  /*d010*/  IADD3 R3, R1, 0x1680, RZ ;  /* 0x0000168001037810 */ /* 0x000fe40007ffe0ff */
[----:B------:R-:W-:Y:S02]  /*d020*/  IADD3 R2, R63, 0x4, RZ ;  /* 0x000000043f027810 */ /* 0x000fe40007ffe0ff */
[----:B------:R-:W-:Y:S02]  /*d030*/  IADD3 R3, R3, c[0x0][0x20], RZ ;  /* 0x0000080003037a10 */ /* 0x000fe40007ffe0ff */
[----:B------:R-:W-:Y:S02]  /*d040*/  MOV R6, 0xd060 ;  /* 0x0000d06000067802 */ /* 0x000fe40000000f00 */
[----:B-----5:R-:W-:Y:S05]  /*d050*/  CALL.REL.NOINC `($_ZN7cutlass13device_kernelIN5flash19enable_sm80_to_sm89INS1_16FlashAttnBwdSm80INS1_25CollectiveMainloopBwdSm80ILi2ELi2EN4cute5tupleIJNS5_1CILi128EEES8_NS7_ILi64EEEEEENS_10bfloat16_tEfNS_4arch4Sm80ELb0ELb1ELb1ELb1ELb1ELb0ELb0ELb0ELi2ELi4ELi4ELi4ELb0EEENS1_21CollectiveEpilogueBwdISA_SB_SD_Li256ELb1ELb0ELi2EEENS1_19SingleTileSchedulerILb1ELb0ELb0ELi128EEEEEEEEEvNT_6ParamsE$_ZN4cute3eso3ESOILb1ELb0EJNS_1CILi4096EEEiiNS2_ILi8192EEEEEC2ERKS3_RKiS9_RKS4_) ;  /* 0xffffc43000007944 */ /* 0x020fea0003c3ffff */
[----:B------:R-:W-:-:S04]  /*d060*/  MOV R5, 0x0 ;  /* 0x0000000000057802 */ /* 0x000fc80000000f00 */
[----:B------:R-:W-:Y:S05]  /*d070*/  RET.REL.NODEC R4 `(_ZN7cutlass13device_kernelIN5flash19enable_sm80_to_sm89INS1_16FlashAttnBwdSm80INS1_25CollectiveMainloopBwdSm80ILi2ELi2EN4cute5tupleIJNS5_1CILi128EEES8_NS7_ILi64EEEEEENS_10bfloat16_tEfNS_4arch4Sm80ELb0ELb1ELb1ELb1ELb1ELb0ELb0ELb0ELi2ELi4ELi4ELi4ELb0EEENS1_21CollectiveEpilogueBwdISA_SB_SD_Li256ELb1ELb0ELi2EEENS1_19SingleTileSchedulerILb1ELb0ELb0ELi128EEEEEEEEEvNT_6ParamsE) ;  /* 0xffff2f8004007950 */ /* 0x000fea0003c3ffff */
        .type           $_ZN7cutlass13device_kernelIN5flash19enable_sm80_to_sm89INS1_16FlashAttnBwdSm80INS1_25CollectiveMainloopBwdSm80ILi2ELi2EN4cute5tupleIJNS5_1CILi128EEES8_NS7_ILi64EEEEEENS_10bfloat16_tEfNS_4arch4Sm80ELb0ELb1ELb1ELb1ELb1ELb0ELb0ELb0ELi2ELi4ELi4ELi4ELb0EEENS1_21CollectiveEpilogueBwdISA_SB_SD_Li256ELb1ELb0ELi2EEENS1_19SingleTileSchedulerILb1ELb0ELb0ELi128EEEEEEEEEvNT_6ParamsE$_ZZN4cute12filter_tupleINS_5tupleIJNS_1CILi4096EEENS1_IJiiEEEEEEZNS_16flatten_to_tupleIS5_EEDaRKT_EUlRKT_E_EEDaS9_OT0_ENKUlDpSC_E_clIJNS1_IJS3_EEES4_EEEDaSG_,@function
        .size           $_ZN7cutlass13device_kernelIN5flash19enable_sm80_to_sm89INS1_16FlashAttnBwdSm80INS1_25CollectiveMainloopBwdSm80ILi2ELi2EN4cute5tupleIJNS5_1CILi128EEES8_NS7_ILi64EEEEEENS_10bfloat16_tEfNS_4arch4Sm80ELb0ELb1ELb1ELb1ELb1ELb0ELb0ELb0ELi2ELi4ELi4ELi4ELb0EEENS1_21CollectiveEpilogueBwdISA_SB_SD_Li256ELb1ELb0ELi2EEENS1_19SingleTileSchedulerILb1ELb0ELb0ELi128EEEEEEEEEvNT_6ParamsE$_ZZN4cute12filter_tupleINS_5tupleIJNS_1CILi4096EEENS1_IJiiEEEEEEZNS_16flatten_to_tupleIS5_EEDaRKT_EUlRKT_E_EEDaS9_OT0_ENKUlDpSC_E_clIJNS1_IJS3_EEES4_EEEDaSG_,($_ZN7cutlass13device_kernelIN5flash19enable_sm80_to_sm89INS1_16FlashAttnBwdSm80INS1_25CollectiveMainloopBwdSm80ILi2ELi2EN4cute5tupleIJNS5_1CILi128EEES8_NS7_ILi64EEEEEENS_10bfloat16_tEfNS_4arch4Sm80ELb0ELb1ELb1ELb1ELb1ELb0ELb0ELb0ELi2ELi4ELi4ELi4ELb0EEENS1_21CollectiveEpilogueBwdISA_SB_SD_Li256ELb1ELb0ELi2EEENS1_19SingleTileSchedulerILb1ELb0ELb0ELi128EEEEEEEEEvNT_6ParamsE$_ZZN4cute12filter_tupleINS_5tupleIJiNS1_IJiNS_1CILi0EEEEEEEEES5_ZNS_6detail9lift_diceIS5_S5_EEDaRKT_RKT0_EUlRKT_RKT0_E_EEDaSA_SD_OT1_ENKUlDpSG_E_clIJNS1_IJiEEES4_EEEDaSN_ - $_ZN7cutlass13device_kernelIN5flash19enable_sm80_to_sm89INS1_16FlashAttnBwdSm80INS1_25CollectiveMainloopBwdSm80ILi2ELi2EN4cute5tupleIJNS5_1CILi128EEES8_NS7_ILi64EEEEEENS_10bfloat16_tEfNS_4arch4Sm80ELb0ELb1ELb1ELb1ELb1ELb0ELb0ELb0ELi2ELi4ELi4ELi4ELb0EEENS1_21CollectiveEpilogueBwdISA_SB_SD_Li256ELb1ELb0ELi2EEENS1_19SingleTileSchedulerILb1ELb0ELb0ELi128EEEEEEEEEvNT_6ParamsE$_ZZN4cute12filter_tupleINS_5tupleIJNS_1CILi4096EEENS1_IJiiEEEEEEZNS_16flatten_to_tupleIS5_EEDaRKT_EUlRKT_E_EEDaS9_OT0_ENKUlDpSC_E_clIJNS1_IJS3_EEES4_EEEDaSG_)
$_ZN7cutlass13device_kernelIN5flash19enable_sm80_to_sm89INS1_16FlashAttnBwdSm80INS1_25CollectiveMainloopBwdSm80ILi2ELi2EN4cute5tupleIJNS5_1CILi128EEES8_NS7_ILi64EEEEEENS_10bfloat16_tEfNS_4arch4Sm80ELb0ELb1ELb1ELb1ELb1ELb0ELb0ELb0ELi2ELi4ELi4ELi4ELb0EEENS1_21CollectiveEpilogueBwdISA_SB_SD_Li256ELb1ELb0ELi2EEENS1_19SingleTileSchedulerILb1ELb0ELb0ELi128EEEEEEEEEvNT_6ParamsE$_ZZN4cute12filter_tupleINS_5tupleIJNS_1CILi4096EEENS1_IJiiEEEEEEZNS_16flatten_to_tupleIS5_EEDaRKT_EUlRKT_E_EEDaS9_OT0_ENKUlDpSC_E_clIJNS1_IJS3_EEES4_EEEDaSG_:
[----:B------:R-:W-:-:S06]  /*d080*/  IADD3 R8, R60, -c[0x0][0x20], RZ ;  /* 0x800008003c087a10 */ /* 0x000fcc0007ffe0ff */
[----:B------:R-:W5:Y:S01]  /*d090*/  LDL R8, [R8] ;  /* 0x0000000008087983 */ /* 0x000f620000100800 */
[----:B------:R-:W-:Y:S02]  /*d0a0*/  IADD3 R3, R1, 0x1380, RZ ;  /* 0x0000138001037810 */ /* 0x000fe40007ffe0ff */
[----:B------:R-:W-:Y:S02]  /*d0b0*/  IADD3 R2, R60, 0x4, RZ ;  /* 0x000000043c027810 */ /* 0x000fe40007ffe0ff */
[----:B------:R-:W-:Y:S02]  /*d0c0*/  IADD3 R3, R3, c[0x0][0x20], RZ ;  /* 0x0000080003037a10 */ /* 0x000fe40007ffe0ff */
[----:B------:R-:W-:Y:S02]  /*d0d0*/  MOV R6, 0xd0f0 ;  /* 0x0000d0f000067802 */ /* 0x000fe40000000f00 */
[----:B-----5:R-:W-:Y:S05]  /*d0e0*/  CALL.REL.NOINC `($_ZN7cutlass13device_kernelIN5flash19enable_sm80_to_sm89INS1_16FlashAttnBwdSm80INS1_25CollectiveMainloopBwdSm80ILi2ELi2EN4cute5tupleIJNS5_1CILi128EEES8_NS7_ILi64EEEEEENS_10bfloat16_tEfNS_4arch4Sm80ELb0ELb1ELb1ELb1ELb1ELb0ELb0ELb0ELi2ELi4ELi4ELi4ELb0EEENS1_21CollectiveEpilogueBwdISA_SB_SD_Li256ELb1ELb0ELi2EEENS1_19SingleTileSchedulerILb1ELb0ELb0ELi128EEEEEEEEEvNT_6ParamsE$_ZN4cute3eso3ESOILb1ELb0EJNS_1CILi4096EEEiiEEC2ERKS3_RKiS8_) ;  /* 0xffffc33000007944 */ /* 0x020fea0003c3ffff */
[----:B------:R-:W-:-:S04]  /*d0f0*/  MOV R5, 0x0 ;  /* 0x0000000000057802 */ /* 0x000fc80000000f00 */
[----:B------:R-:W-:Y:S05]  /*d100*/  RET.REL.NODEC R4 `(_ZN7cutlass13device_kernelIN5flash19enable_sm80_to_sm89INS1_16FlashAttnBwdSm80INS1_25CollectiveMainloopBwdSm80ILi2ELi2EN4cute5tupleIJNS5_1CILi128EEES8_NS7_ILi64EEEEEENS_10bfloat16_tEfNS_4arch4Sm80ELb0ELb1ELb1ELb1ELb1ELb0ELb0ELb0ELi2ELi4ELi4ELi4ELb0EEENS1_21CollectiveEpilogueBwdISA_SB_SD_Li256ELb1ELb0ELi2EEENS1_19SingleTileSchedulerILb1ELb0ELb0ELi128EEEEEEEEEvNT_6ParamsE) ;  /* 0xffff2ef004007950 */ /* 0x000fea0003c3ffff */
        .type           $_ZN7cutlass13device_kernelIN5flash19enable_sm80_to_sm89INS1_16FlashAttnBwdSm80INS1_25CollectiveMainloopBwdSm80ILi2ELi2EN4cute5tupleIJNS5_1CILi128EEES8_NS7_ILi64EEEEEENS_10bfloat16_tEfNS_4arch4Sm80ELb0ELb1ELb1ELb1ELb1ELb0ELb0ELb0ELi2ELi4ELi4ELi4ELb0EEENS1_21CollectiveEpilogueBwdISA_SB_SD_Li256ELb1ELb0ELi2EEENS1_19SingleTileSchedulerILb1ELb0ELb0ELi128EEEEEEEEEvNT_6ParamsE$_ZZN4cute12filter_tupleINS_5tupleIJiNS1_IJiNS_1CILi0EEEEEEEEES5_ZNS_6detail9lift_diceIS5_S5_EEDaRKT_RKT0_EUlRKT_RKT0_E_EEDaSA_SD_OT1_ENKUlDpSG_E_clIJNS1_IJiEEES4_EEEDaSN_,@function
        .size           $_ZN7cutlass13device_kernelIN5flash19enable_sm80_to_sm89INS1_16FlashAttnBwdSm80INS1_25CollectiveMainloopBwdSm80ILi2ELi2EN4cute5tupleIJNS5_1CILi128EEES8_NS7_ILi64EEEEEENS_10bfloat16_tEfNS_4arch4Sm80ELb0ELb1ELb1ELb1ELb1ELb0ELb0ELb0ELi2ELi4ELi4ELi4ELb0EEENS1_21CollectiveEpilogueBwdISA_SB_SD_Li256ELb1ELb0ELi2EEENS1_19SingleTileSchedulerILb1ELb0ELb0ELi128EEEEEEEEEvNT_6ParamsE$_ZZN4cute12filter_tupleINS_5tupleIJiNS1_IJiNS_1CILi0EEEEEEEEES5_ZNS_6detail9lift_diceIS5_S5_EEDaRKT_RKT0_EUlRKT_RKT0_E_EEDaSA_SD_OT1_ENKUlDpSG_E_clIJNS1_IJiEEES4_EEEDaSN_,($_ZN7cutlass13device_kernelIN5flash19enable_sm80_to_sm89INS1_16FlashAttnBwdSm80INS1_25CollectiveMainloopBwdSm80ILi2ELi2EN4cute5tupleIJNS5_1CILi128EEES8_NS7_ILi64EEEEEENS_10bfloat16_tEfNS_4arch4Sm80ELb0ELb1ELb1ELb1ELb1ELb0ELb0ELb0ELi2ELi4ELi4ELi4ELb0EEENS1_21CollectiveEpilogueBwdISA_SB_SD_Li256ELb1ELb0ELi2EEENS1_19SingleTileSchedulerILb1ELb0ELb0ELi128EEEEEEEEEvNT_6ParamsE$_ZZN4cute12filter_tupleINS_5tupleIJiNS_1CILi0EEEEEES4_ZNS_6detail9lift_diceIS4_S4_EEDaRKT_RKT0_EUlRKT_RKT0_E_EEDaS9_SC_OT1_ENKUlDpSF_E_clIJNS1_IJiEEENS1_IJS3_EEEEEEDaSM_ - $_ZN7cutlass13device_kernelIN5flash19enable_sm80_to_sm89INS1_16FlashAttnBwdSm80INS1_25CollectiveMainloopBwdSm80ILi2ELi2EN4cute5tupleIJNS5_1CILi128EEES8_NS7_ILi64EEEEEENS_10bfloat16_tEfNS_4arch4Sm80ELb0ELb1ELb1ELb1ELb1ELb0ELb0ELb0ELi2ELi4ELi4ELi4ELb0EEENS1_21CollectiveEpilogueBwdISA_SB_SD_Li256ELb1ELb0ELi2EEENS1_19SingleTileSchedulerILb1ELb0ELb0ELi128EEEEEEEEEvNT_6ParamsE$_ZZN4cute12filter_tupleINS_5tupleIJiNS1_IJiNS_1CILi0EEEEEEEEES5_ZNS_6detail9lift_diceIS5_S5_EEDaRKT_RKT0_EUlRKT_RKT0_E_EEDaSA_SD_OT1_ENKUlDpSG_E_clIJNS1_IJiEEES4_EEEDaSN_)
$_ZN7cutlass13device_kernelIN5flash19enable_sm80_to_sm89INS1_16FlashAttnBwdSm80INS1_25CollectiveMainloopBwdSm80ILi2ELi2EN4cute5tupleIJNS5_1CILi128EEES8_NS7_ILi64EEEEEENS_10bfloat16_tEfNS_4arch4Sm80ELb0ELb1ELb1ELb1ELb1ELb0ELb0ELb0ELi2ELi4ELi4ELi4ELb0EEENS1_21CollectiveEpilogueBwdISA_SB_SD_Li256ELb1ELb0ELi2EEENS1_19SingleTileSchedulerILb1ELb0ELb0ELi128EEEEEEEEEvNT_6ParamsE$_ZZN4cute12filter_tupleINS_5tupleIJiNS1_IJiNS_1CILi0EEEEEEEEES5_ZNS_6detail9lift_diceIS5_S5_EEDaRKT_RKT0_EUlRKT_RKT0_E_EEDaSA_SD_OT1_ENKUlDpSG_E_clIJNS1_IJiEEES4_EEEDaSN_:
[----:B------:R-:W-:Y:S02]  /*d110*/  IADD3 R6, R1, 0x1684, RZ ;  /* 0x0000168401067810 */ /* 0x000fe40007ffe0ff */
[----:B------:R-:W-:Y:S02]  /*d120*/  MOV R10, 0xd150 ;  /* 0x0000d150000a7802 */ /* 0x000fe40000000f00 */
[----:B------:R-:W-:Y:S02]  /*d130*/  IADD3 R6, R6, c[0x0][0x20], RZ ;  /* 0x0000080006067a10 */ /* 0x000fe40007ffe0ff */
[----:B------:R-:W-:Y:S05]  /*d140*/  CALL.REL.NOINC `($_ZN7cutlass13device_kernelIN5flash19enable_sm80_to_sm89INS1_16FlashAttnBwdSm80INS1_25CollectiveMainloopBwdSm80ILi2ELi2EN4cute5tupleIJNS5_1CILi128EEES8_NS7_ILi64EEEEEENS_10bfloat16_tEfNS_4arch4Sm80ELb0ELb1ELb1ELb1ELb1ELb0ELb0ELb0ELi2ELi4ELi4ELi4ELb0EEENS1_21CollectiveEpilogueBwdISA_SB_SD_Li256ELb1ELb0ELi2EEENS1_19SingleTileSchedulerILb1ELb0ELb0ELi128EEEEEEEEEvNT_6ParamsE$_ZN4cute3eso3ESOILb0ELb0EJiiNS_1CILi0EEEEEC2ERKiS6_RKS3_) ;  /* 0xffffaf3000007944 */ /* 0x000fea0003c3ffff */
[----:B-1----:R1:W5:Y:S04]  /*d150*/  LDL R3, [R1+0x1688] ;  /* 0x0016880001037983 */ /* 0x0023680000100800 */
[----:B------:R1:W5:Y:S01]  /*d160*/  LDL R5, [R1+0x1684] ;  /* 0x0016840001057983 */ /* 0x0003620000100800 */
[----:B------:R-:W-:Y:S02]  /*d170*/  MOV R6, R2 ;  /* 0x0000000200067202 */ /* 0x000fe40000000f00 */
[----:B------:R-:W-:-:S04]  /*d180*/  MOV R7, 0x0 ;  /* 0x0000000000077802 */ /* 0x000fc80000000f00 */
[----:B------:R-:W-:Y:S05]  /*d190*/  RET.REL.NODEC R6 `(_ZN7cutlass13device_kernelIN5flash19enable_sm80_to_sm89INS1_16FlashAttnBwdSm80INS1_25CollectiveMainloopBwdSm80ILi2ELi2EN4cute5tupleIJNS5_1CILi128EEES8_NS7_ILi64EEEEEENS_10bfloat16_tEfNS_4arch4Sm80ELb0ELb1ELb1ELb1ELb1ELb0ELb0ELb0ELi2ELi4ELi4ELi4ELb0EEENS1_21CollectiveEpilogueBwdISA_SB_SD_Li256ELb1ELb0ELi2EEENS1_19SingleTileSchedulerILb1ELb0ELb0ELi128EEEEEEEEEvNT_6ParamsE) ;  /* 0xffff2e6006007950 */ /* 0x000fea0003c3ffff */
        .type           $_ZN7cutlass13device_kernelIN5flash19enable_sm80_to_sm89INS1_16FlashAttnBwdSm80INS1_25CollectiveMainloopBwdSm80ILi2ELi2EN4cute5tupleIJNS5_1CILi128EEES8_NS7_ILi64EEEEEENS_10bfloat16_tEfNS_4arch4Sm80ELb0ELb1ELb1ELb1ELb1ELb0ELb0ELb0ELi2ELi4ELi4ELi4ELb0EEENS1_21CollectiveEpilogueBwdISA_SB_SD_Li256ELb1ELb0ELi2EEENS1_19SingleTileSchedulerILb1ELb0ELb0ELi128EEEEEEEEEvNT_6ParamsE$_ZZN4cute12filter_tupleINS_5tupleIJiNS_1CILi0EEEEEES4_ZNS_6detail9lift_diceIS4_S4_EEDaRKT_RKT0_EUlRKT_RKT0_E_EEDaS9_SC_OT1_ENKUlDpSF_E_clIJNS1_IJiEEENS1_IJS3_EEEEEEDaSM_,@function
        .size           $_ZN7cutlass13device_kernelIN5flash19enable_sm80_to_sm89INS1_16FlashAttnBwdSm80INS1_25CollectiveMainloopBwdSm80ILi2ELi2EN4cute5tupleIJNS5_1CILi128EEES8_NS7_ILi64EEEEEENS_10bfloat16_tEfNS_4arch4Sm80ELb0ELb1ELb1ELb1ELb1ELb0ELb0ELb0ELi2ELi4ELi4ELi4ELb0EEENS1_21CollectiveEpilogueBwdISA_SB_SD_Li256ELb1ELb0ELi2EEENS1_19SingleTileSchedulerILb1ELb0ELb0ELi128EEEEEEEEEvNT_6ParamsE$_ZZN4cute12filter_tupleINS_5tupleIJiNS_1CILi0EEEEEES4_ZNS_6detail9lift_diceIS4_S4_EEDaRKT_RKT0_EUlRKT_RKT0_E_EEDaS9_SC_OT1_ENKUlDpSF_E_clIJNS1_IJiEEENS1_IJS3_EEEEEEDaSM_,($_ZN7cutlass13device_kernelIN5flash19enable_sm80_to_sm89INS1_16FlashAttnBwdSm80INS1_25CollectiveMainloopBwdSm80ILi2ELi2EN4cute5tupleIJNS5_1CILi128EEES8_NS7_ILi64EEEEEENS_10bfloat16_tEfNS_4arch4Sm80ELb0ELb1ELb1ELb1ELb1ELb0ELb0ELb0ELi2ELi4ELi4ELi4ELb0EEENS1_21CollectiveEpilogueBwdISA_SB_SD_Li256ELb1ELb0ELi2EEENS1_19SingleTileSchedulerILb1ELb0ELb0ELi128EEEEEEEEEvNT_6ParamsE$_ZZN4cute13to_mixed_bitsINS_5tupleIJNS1_IJNS_1CILi4EEENS2_ILi8EEEEEENS2_ILi2EEENS2_ILi1EEEEEENS1_IJNS1_IJNS2_ILi0EEENS2_ILi64EEEEEES9_S9_EEENS1_IJNS1_IJiiEEEiS9_EEEEEDaRKT_RKT0_RKT1_ENKUlDpRKT_E_clIJNS_9MixedBitsILj0ELj448EEENS2_ILj0EEESW_EEEDaSR_ - $_ZN7cutlass13device_kernelIN5flash19enable_sm80_to_sm89INS1_16FlashAttnBwdSm80INS1_25CollectiveMainloopBwdSm80ILi2ELi2EN4cute5tupleIJNS5_1CILi128EEES8_NS7_ILi64EEEEEENS_10bfloat16_tEfNS_4arch4Sm80ELb0ELb1ELb1ELb1ELb1ELb0ELb0ELb0ELi2ELi4ELi4ELi4ELb0EEENS1_21CollectiveEpilogueBwdISA_SB_SD_Li256ELb1ELb0ELi2EEENS1_19SingleTileSchedulerILb1ELb0ELb0ELi128EEEEEEEEEvNT_6ParamsE$_ZZN4cute12filter_tupleINS_5tupleIJiNS_1CILi0EEEEEES4_ZNS_6detail9lift_diceIS4_S4_EEDaRKT_RKT0_EUlRKT_RKT0_E_EEDaS9_SC_OT1_ENKUlDpSF_E_clIJNS1_IJiEEENS1_IJS3_EEEEEEDaSM_)
$_ZN7cutlass13device_kernelIN5flash19enable_sm80_to_sm89INS1_16FlashAttnBwdSm80INS1_25CollectiveMainloopBwdSm80ILi2ELi2EN4cute5tupleIJNS5_1CILi128EEES8_NS7_ILi64EEEEEENS_10bfloat16_tEfNS_4arch4Sm80ELb0ELb1ELb1ELb1ELb1ELb0ELb0ELb0ELi2ELi4ELi4ELi4ELb0EEENS1_21CollectiveEpilogueBwdISA_SB_SD_Li256ELb1ELb0ELi2EEENS1_19SingleTileSchedulerILb1ELb0ELb0ELi128EEEEEEEEEvNT_6ParamsE$_ZZN4cute12filter_tupleINS_5tupleIJiNS_1CILi0EEEEEES4_ZNS_6detail9lift_diceIS4_S4_EEDaRKT_RKT0_EUlRKT_RKT0_E_EEDaS9_SC_OT1_ENKUlDpSF_E_clIJNS1_IJiEEENS1_IJS3_EEEEEEDaSM_:
[----:B------:R-:W-:Y:S02]  /*d1a0*/  IADD3 R2, R1, 0x1684, RZ ;  /* 0x0000168401027810 */ /* 0x000fe40007ffe0ff */
[----:B------:R-:W-:Y:S02]  /*d1b0*/  MOV R6, 0xd1e0 ;  /* 0x0000d1e000067802 */ /* 0x000fe40000000f00 */
[----:B------:R-:W-:Y:S02]  /*d1c0*/  IADD3 R2, R2, c[0x0][0x20], RZ ;  /* 0x0000080002027a10 */ /* 0x000fe40007ffe0ff */
[----:B------:R-:W-:Y:S05]  /*d1d0*/  CALL.REL.NOINC `($_ZN7cutlass13device_kernelIN5flash19enable_sm80_to_sm89INS1_16FlashAttnBwdSm80INS1_25CollectiveMainloopBwdSm80ILi2ELi2EN4cute5tupleIJNS5_1CILi128EEES8_NS7_ILi64EEEEEENS_10bfloat16_tEfNS_4arch4Sm80ELb0ELb1ELb1ELb1ELb1ELb0ELb0ELb0ELi2ELi4ELi4ELi4ELb0EEENS1_21CollectiveEpilogueBwdISA_SB_SD_Li256ELb1ELb0ELi2EEENS1_19SingleTileSchedulerILb1ELb0ELb0ELi128EEEEEEEEEvNT_6ParamsE$_ZN4cute3eso3ESOILb0ELb1EJiNS_1CILi0EEEEEC2ERKiRKS3_) ;  /* 0xffffb5b000007944 */ /* 0x000fea0003c3ffff */
[----:B-1----:R1:W5:Y:S01]  /*d1e0*/  LDL R2, [R1+0x1684] ;  /* 0x0016840001027983 */ /* 0x0023620000100800 */
[----:B------:R-:W-:Y:S02]  /*d1f0*/  MOV R10, R74 ;  /* 0x0000004a000a7202 */ /* 0x000fe40000000f00 */
[----:B------:R-:W-:-:S04]  /*d200*/  MOV R11, 0x0 ;  /* 0x00000000000b7802 */ /* 0x000fc80000000f00 */
[----:B------:R-:W-:Y:S05]  /*d210*/  RET.REL.NODEC R10 `(_ZN7cutlass13device_kernelIN5flash19enable_sm80_to_sm89INS1_16FlashAttnBwdSm80INS1_25CollectiveMainloopBwdSm80ILi2ELi2EN4cute5tupleIJNS5_1CILi128EEES8_NS7_ILi64EEEEEENS_10bfloat16_tEfNS_4arch4Sm80ELb0ELb1ELb1ELb1ELb1ELb0ELb0ELb0ELi2ELi4ELi4ELi4ELb0EEENS1_21CollectiveEpilogueBwdISA_SB_SD_Li256ELb1ELb0ELi2EEENS1_19SingleTileSchedulerILb1ELb0ELb0ELi128EEEEEEEEEvNT_6ParamsE) ;  /* 0xffff2de00a007950 */ /* 0x000fea0003c3ffff */
        .type           $_ZN7cutlass13device_kernelIN5flash19enable_sm80_to_sm89INS1_16FlashAttnBwdSm80INS1_25CollectiveMainloopBwdSm80ILi2ELi2EN4cute5tupleIJNS5_1CILi128EEES8_NS7_ILi64EEEEEENS_10bfloat16_tEfNS_4arch4Sm80ELb0ELb1ELb1ELb1ELb1ELb0ELb0ELb0ELi2ELi4ELi4ELi4ELb0EEENS1_21CollectiveEpilogueBwdISA_SB_SD_Li256ELb1ELb0ELi2EEENS1_19SingleTileSchedulerILb1ELb0ELb0ELi128EEEEEEEEEvNT_6ParamsE$_ZZN4cute13to_mixed_bitsINS_5tupleIJNS1_IJNS_1CILi4EEENS2_ILi8EEEEEENS2_ILi2EEENS2_ILi1EEEEEENS1_IJNS1_IJNS2_ILi0EEENS2_ILi64EEEEEES9_S9_EEENS1_IJNS1_IJiiEEEiS9_EEEEEDaRKT_RKT0_RKT1_ENKUlDpRKT_E_clIJNS_9MixedBitsILj0ELj448EEENS2_ILj0EEESW_EEEDaSR_,@function
        .size           $_ZN7cutlass13device_kernelIN5flash19enable_sm80_to_sm89INS1_16FlashAttnBwdSm80INS1_25CollectiveMainloopBwdSm80ILi2ELi2EN4cute5tupleIJNS5_1CILi128EEES8_NS7_ILi64EEEEEENS_10bfloat16_tEfNS_4arch4Sm80ELb0ELb1ELb1ELb1ELb1ELb0ELb0ELb0ELi2ELi4ELi4ELi4ELb0EEENS1_21CollectiveEpilogueBwdISA_SB_SD_Li256ELb1ELb0ELi2EEENS1_19SingleTileSchedulerILb1ELb0ELb0ELi128EEEEEEEEEvNT_6ParamsE$_ZZN4cute13to_mixed_bitsINS_5tupleIJNS1_IJNS_1CILi4EEENS2_ILi8EEEEEENS2_ILi2EEENS2_ILi1EEEEEENS1_IJNS1_IJNS2_ILi0EEENS2_ILi64EEEEEES9_S9_EEENS1_IJNS1_IJiiEEEiS9_EEEEEDaRKT_RKT0_RKT1_ENKUlDpRKT_E_clIJNS_9MixedBitsILj0ELj448EEENS2_ILj0EEESW_EEEDaSR_,($_ZN7cutlass13device_kernelIN5flash19enable_sm80_to_sm89INS1_16FlashAttnBwdSm80INS1_25CollectiveMainloopBwdSm80ILi2ELi2EN4cute5tupleIJNS5_1CILi128EEES8_NS7_ILi64EEEEEENS_10bfloat16_tEfNS_4arch4Sm80ELb0ELb1ELb1ELb1ELb1ELb0ELb0ELb0ELi2ELi4ELi4ELi4ELb0EEENS1_21CollectiveEpilogueBwdISA_SB_SD_Li256ELb1ELb0ELi2EEENS1_19SingleTileSchedulerILb1ELb0ELb0ELi128EEEEEEEEEvNT_6ParamsE$_ZZN4cute13to_mixed_bitsINS_5tupleIJNS1_IJNS_1CILi4EEENS2_ILi8EEEEEENS2_ILi2EEENS2_ILi1EEEEEENS1_IJNS1_IJNS2_ILi0EEENS2_ILi64EEEEEES9_S9_EEENS1_IJNS1_IJiiEEEiS9_EEEEEDaRKT_RKT0_RKT1_ENKUlRKT_RKT0_RKT1_E_clIS5_SB_SD_EEDaSQ_ST_SW_ - $_ZN7cutlass13device_kernelIN5flash19enable_sm80_to_sm89INS1_16FlashAttnBwdSm80INS1_25CollectiveMainloopBwdSm80ILi2ELi2EN4cute5tupleIJNS5_1CILi128EEES8_NS7_ILi64EEEEEENS_10bfloat16_tEfNS_4arch4Sm80ELb0ELb1ELb1ELb1ELb1ELb0ELb0ELb0ELi2ELi4ELi4ELi4ELb0EEENS1_21CollectiveEpilogueBwdISA_SB_SD_Li256ELb1ELb0ELi2EEENS1_19SingleTileSchedulerILb1ELb0ELb0ELi128EEEEEEEEEvNT_6ParamsE$_ZZN4cute13to_mixed_bitsINS_5tupleIJNS1_IJNS_1CILi4EEENS2_ILi8EEEEEENS2_ILi2EEENS2_ILi1EEEEEENS1_IJNS1_IJNS2_ILi0EEENS2_ILi64EEEEEES9_S9_EEENS1_IJNS1_IJiiEEEiS9_EEEEEDaRKT_RKT0_RKT1_ENKUlDpRKT_E_clIJNS_9MixedBitsILj0ELj448EEENS2_ILj0EEESW_EEEDaSR_)
$_ZN7cutlass13device_kernelIN5flash19enable_sm80_to_sm89INS1_16FlashAttnBwdSm80INS1_25CollectiveMainloopBwdSm80ILi2ELi2EN4cute5tupleIJNS5_1CILi128EEES8_NS7_ILi64EEEEEENS_10bfloat16_tEfNS_4arch4Sm80ELb0ELb1ELb1ELb1ELb1ELb0ELb0ELb0ELi2ELi4ELi4ELi4ELb0EEENS1_21CollectiveEpilogueBwdISA_SB_SD_Li256ELb1ELb0ELi2EEENS1_19SingleTileSchedulerILb1ELb0ELb0ELi128EEEEEEEEEvNT_6ParamsE$_ZZN4cute13to_mixed_bitsINS_5tupleIJNS1_IJNS_1CILi4EEENS2_ILi8EEEEEENS2_ILi2EEENS2_ILi1EEEEEENS1_IJNS1_IJNS2_ILi0EEENS2_ILi64EEEEEES9_S9_EEENS1_IJNS1_IJiiEEEiS9_EEEEEDaRKT_RKT0_RKT1_ENKUlDpRKT_E_clIJNS_9MixedBitsILj0ELj448EEENS2_ILj0EEESW_EEEDaSR_:
[----:B------:R-:W-:Y:S02]  /*d220*/  MOV R3, 0x0 ;  /* 0x0000000000037802 */ /* 0x000fe40000000f00 */
[----:B------:R-:W-:Y:S02]  /*d230*/  LOP3.LUT R11, R11, 0x1c0, RZ, 0xc0, !PT ;  /* 0x000001c00b0b7812 */ /* 0x000fe400078ec0ff */
[----:B------:R-:W-:Y:S05]  /*d240*/  RET.REL.NODEC R2 `(_ZN7cutlass13device_kernelIN5flash19enable_sm80_to_sm89INS1_16FlashAttnBwdSm80INS1_25CollectiveMainloopBwdSm80ILi2ELi2EN4cute5tupleIJNS5_1CILi128EEES8_NS7_ILi64EEEEEENS_10bfloat16_tEfNS_4arch4Sm80ELb0ELb1ELb1ELb1ELb1ELb0ELb0ELb0ELi2ELi4ELi4ELi4ELb0EEENS1_21CollectiveEpilogueBwdISA_SB_SD_Li256ELb1ELb0ELi2EEENS1_19SingleTileSchedulerILb1ELb0ELb0ELi128EEEEEEEEEvNT_6ParamsE) ;  /* 0xffff2db002007950 */ /* 0x000fea0003c3ffff */
        .type           $_ZN7cutlass13device_kernelIN5flash19enable_sm80_to_sm89INS1_16FlashAttnBwdSm80INS1_25CollectiveMainloopBwdSm80ILi2ELi2EN4cute5tupleIJNS5_1CILi128EEES8_NS7_ILi64EEEEEENS_10bfloat16_tEfNS_4arch4Sm80ELb0ELb1ELb1ELb1ELb1ELb0ELb0ELb0ELi2ELi4ELi4ELi4ELb0EEENS1_21CollectiveEpilogueBwdISA_SB_SD_Li256ELb1ELb0ELi2EEENS1_19SingleTileSchedulerILb1ELb0ELb0ELi128EEEEEEEEEvNT_6ParamsE$_ZZN4cute13to_mixed_bitsINS_5tupleIJNS1_IJNS_1CILi4EEENS2_ILi8EEEEEENS2_ILi2EEENS2_ILi1EEEEEENS1_IJNS1_IJNS2_ILi0EEENS2_ILi64EEEEEES9_S9_EEENS1_IJNS1_IJiiEEEiS9_EEEEEDaRKT_RKT0_RKT1_ENKUlRKT_RKT0_RKT1_E_clIS5_SB_SD_EEDaSQ_ST_SW_,@function
        .size           $_ZN7cutlass13device_kernelIN5flash19enable_sm80_to_sm89INS1_16FlashAttnBwdSm80INS1_25CollectiveMainloopBwdSm80ILi2ELi2EN4cute5tupleIJNS5_1CILi128EEES8_NS7_ILi64EEEEEENS_10bfloat16_tEfNS_4arch4Sm80ELb0ELb1ELb1ELb1ELb1ELb0ELb0ELb0ELi2ELi4ELi4ELi4ELb0EEENS1_21CollectiveEpilogueBwdISA_SB_SD_Li256ELb1ELb0ELi2EEENS1_19SingleTileSchedulerILb1ELb0ELb0ELi128EEEEEEEEEvNT_6ParamsE$_ZZN4cute13to_mixed_bitsINS_5tupleIJNS1_IJNS_1CILi4EEENS2_ILi8EEEEEENS2_ILi2EEENS2_ILi1EEEEEENS1_IJNS1_IJNS2_ILi0EEENS2_ILi64EEEEEES9_S9_EEENS1_IJNS1_IJiiEEEiS9_EEEEEDaRKT_RKT0_RKT1_ENKUlRKT_RKT0_RKT1_E_clIS5_SB_SD_EEDaSQ_ST_SW_,($_ZN7cutlass13device_kernelIN5flash19enable_sm80_to_sm89INS1_16FlashAttnBwdSm80INS1_25CollectiveMainloopBwdSm80ILi2ELi2EN4cute5tupleIJNS5_1CILi128EEES8_NS7_ILi64EEEEEENS_10bfloat16_tEfNS_4arch4Sm80ELb0ELb1ELb1ELb1ELb1ELb0ELb0ELb0ELi2ELi4ELi4ELi4ELb0EEENS1_21CollectiveEpilogueBwdISA_SB_SD_Li256ELb1ELb0ELi2EEENS1_19SingleTileSchedulerILb1ELb0ELb0ELi128EEEEEEEEEvNT_6ParamsE$_ZZN4cute13to_mixed_bitsINS_5tupleIJNS1_IJNS_1CILi4EEENS2_ILi8EEEEEENS2_ILi2EEENS2_ILi1EEEEEENS1_IJNS1_IJNS2_ILi128EEENS2_ILi0EEEEEES4_SA_EEENS1_IJNS1_IJiiEEEiSA_EEEEEDaRKT_RKT0_RKT1_ENKUlDpRKT_E_clIJNS_9MixedBitsILj0ELj384EEENSU_ILj0ELj8EEENS2_ILj0EEEEEEDaSR_ - $_ZN7cutlass13device_kernelIN5flash19enable_sm80_to_sm89INS1_16FlashAttnBwdSm80INS1_25CollectiveMainloopBwdSm80ILi2ELi2EN4cute5tupleIJNS5_1CILi128EEES8_NS7_ILi64EEEEEENS_10bfloat16_tEfNS_4arch4Sm80ELb0ELb1ELb1ELb1ELb1ELb0ELb0ELb0ELi2ELi4ELi4ELi4ELb0EEENS1_21CollectiveEpilogueBwdISA_SB_SD_Li256ELb1ELb0ELi2EEENS1_19SingleTileSchedulerILb1ELb0ELb0ELi128EEEEEEEEEvNT_6ParamsE$_ZZN4cute13to_mixed_bitsINS_5tupleIJNS1_IJNS_1CILi4EEENS2_ILi8EEEEEENS2_ILi2EEENS2_ILi1EEEEEENS1_IJNS1_IJNS2_ILi0EEENS2_ILi64EEEEEES9_S9_EEENS1_IJNS1_IJiiEEEiS9_EEEEEDaRKT_RKT0_RKT1_ENKUlRKT_RKT0_RKT1_E_clIS5_SB_SD_EEDaSQ_ST_SW_)
$_ZN7cutlass13device_kernelIN5flash19enable_sm80_to_sm89INS1_16FlashAttnBwdSm80INS1_25CollectiveMainloopBwdSm80ILi2ELi2EN4cute5tupleIJNS5_1CILi128EEES8_NS7_ILi64EEEEEENS_10bfloat16_tEfNS_4arch4Sm80ELb0ELb1ELb1ELb1ELb1ELb0ELb0ELb0ELi2ELi4ELi4ELi4ELb0EEENS1_21CollectiveEpilogueBwdISA_SB_SD_Li256ELb1ELb0ELi2EEENS1_19SingleTileSchedulerILb1ELb0ELb0ELi128EEEEEEEEEvNT_6ParamsE$_ZZN4cute13to_mixed_bitsINS_5tupleIJNS1_IJNS_1CILi4EEENS2_ILi8EEEEEENS2_ILi2EEENS2_ILi1EEEEEENS1_IJNS1_IJNS2_ILi0EEENS2_ILi64EEEEEES9_S9_EEENS1_IJNS1_IJiiEEEiS9_EEEEEDaRKT_RKT0_RKT1_ENKUlRKT_RKT0_RKT1_E_clIS5_SB_SD_EEDaSQ_ST_SW_:
[----:B------:R-:W-:Y:S02]  /*d250*/  MOV R2, 0xd270 ;  /* 0x0000d27000027802 */ /* 0x000fe40000000f00 */
[----:B------:R-:W-:Y:S05]  /*d260*/  CALL.REL.NOINC `($_ZN7cutlass13device_kernelIN5flash19enable_sm80_to_sm89INS1_16FlashAttnBwdSm80INS1_25CollectiveMainloopBwdSm80ILi2ELi2EN4cute5tupleIJNS5_1CILi128EEES8_NS7_ILi64EEEEEENS_10bfloat16_tEfNS_4arch4Sm80ELb0ELb1ELb1ELb1ELb1ELb0ELb0ELb0ELi2ELi4ELi4ELi4ELb0EEENS1_21CollectiveEpilogueBwdISA_SB_SD_Li256ELb1ELb0ELi2EEENS1_19SingleTileSchedulerILb1ELb0ELb0ELi128EEEEEEEEEvNT_6ParamsE$_ZZN4cute13to_mixed_bitsINS_5tupleIJNS_1CILi4EEENS2_ILi8EEEEEENS1_IJNS2_ILi0EEENS2_ILi64EEEEEENS1_IJiiEEEEEDaRKT_RKT0_RKT1_ENKUlRKT_RKT0_RKT1_E_clIS4_S7_iEEDaSL_SO_SR_) ;  /* 0x0000032000007944 */ /* 0x000fea0003c00000 */
[----:B------:R-:W-:Y:S02]  /*d270*/  MOV R2, 0xd290 ;  /* 0x0000d29000027802 */ /* 0x000fe40000000f00 */
[----:B------:R-:W-:Y:S05]  /*d280*/  CALL.REL.NOINC `($_ZN7cutlass13device_kernelIN5flash19enable_sm80_to_sm89INS1_16FlashAttnBwdSm80INS1_25CollectiveMainloopBwdSm80ILi2ELi2EN4cute5tupleIJNS5_1CILi128EEES8_NS7_ILi64EEEEEENS_10bfloat16_tEfNS_4arch4Sm80ELb0ELb1ELb1ELb1ELb1ELb0ELb0ELb0ELi2ELi4ELi4ELi4ELb0EEENS1_21CollectiveEpilogueBwdISA_SB_SD_Li256ELb1ELb0ELi2EEENS1_19SingleTileSchedulerILb1ELb0ELb0ELi128EEEEEEEEEvNT_6ParamsE$_ZZN4cute13to_mixed_bitsINS_5tupleIJNS_1CILi4EEENS2_ILi8EEEEEENS1_IJNS2_ILi0EEENS2_ILi64EEEEEENS1_IJiiEEEEEDaRKT_RKT0_RKT1_ENKUlDpRKT_E_clIJNS2_ILj0EEENS_9MixedBitsILj0ELj448EEEEEEDaSM_) ;  /* 0x000002c000007944 */ /* 0x000fea0003c00000 */
[----:B------:R-:W-:Y:S02]  /*d290*/  MOV R7, 0x0 ;  /* 0x0000000000077802 */ /* 0x000fe40000000f00 */
[----:B------:R-:W-:Y:S02]  /*d2a0*/  MOV R11, R3 ;  /* 0x00000003000b7202 */ /* 0x000fe40000000f00 */
[----:B------:R-:W-:Y:S05]  /*d2b0*/  RET.REL.NODEC R6 `(_ZN7cutlass13device_kernelIN5flash19enable_sm80_to_sm89INS1_16FlashAttnBwdSm80INS1_25CollectiveMainloopBwdSm80ILi2ELi2EN4cute5tupleIJNS5_1CILi128EEES8_NS7_ILi64EEEEEENS_10bfloat16_tEfNS_4arch4Sm80ELb0ELb1ELb1ELb1ELb1ELb0ELb0ELb0ELi2ELi4ELi4ELi4ELb0EEENS1_21CollectiveEpilogueBwdISA_SB_SD_Li256ELb1ELb0ELi2EEENS1_19SingleTileSchedulerILb1ELb0ELb0ELi128EEEEEEEEEvNT_6ParamsE) ;  /* 0xffff2d4006007950 */ /* 0x000fea0003c3ffff */
        .type           $_ZN7cutlass13device_kernelIN5flash19enable_sm80_to_sm89INS1_16FlashAttnBwdSm80INS1_25CollectiveMainloopBwdSm80ILi2ELi2EN4cute5tupleIJNS5_1CILi128EEES8_NS7_ILi64EEEEEENS_10bfloat16_tEfNS_4arch4Sm80ELb0ELb1ELb1ELb1ELb1ELb0ELb0ELb0ELi2ELi4ELi4ELi4ELb0EEENS1_21CollectiveEpilogueBwdISA_SB_SD_Li256ELb1ELb0ELi2EEENS1_19SingleTileSchedulerILb1ELb0ELb0ELi128EEEEEEEEEvNT_6ParamsE$_ZZN4cute13to_mixed_bitsINS_5tupleIJNS1_IJNS_1CILi4EEENS2_ILi8EEEEEENS2_ILi2EEENS2_ILi1EEEEEENS1_IJNS1_IJNS2_ILi128EEENS2_ILi0EEEEEES4_SA_EEENS1_IJNS1_IJiiEEEiSA_EEEEEDaRKT_RKT0_RKT1_ENKUlDpRKT_E_clIJNS_9MixedBitsILj0ELj384EEENSU_ILj0ELj8EEENS2_ILj0EEEEEEDaSR_,@function
        .size           $_ZN7cutlass13device_kernelIN5flash19enable_sm80_to_sm89INS1_16FlashAttnBwdSm80INS1_25CollectiveMainloopBwdSm80ILi2ELi2EN4cute5tupleIJNS5_1CILi128EEES8_NS7_ILi64EEEEEENS_10bfloat16_tEfNS_4arch4Sm80ELb0ELb1ELb1ELb1ELb1ELb0ELb0ELb0ELi2ELi4ELi4ELi4ELb0EEENS1_21CollectiveEpilogueBwdISA_SB_SD_Li256ELb1ELb0ELi2EEENS1_19SingleTileSchedulerILb1ELb0ELb0ELi128EEEEEEEEEvNT_6ParamsE$_ZZN4cute13to_mixed_bitsINS_5tupleIJNS1_IJNS_1CILi4EEENS2_ILi8EEEEEENS2_ILi2EEENS2_ILi1EEEEEENS1_IJNS1_IJNS2_ILi128EEENS2_ILi0EEEEEES4_SA_EEENS1_IJNS1_IJiiEEEiSA_EEEEEDaRKT_RKT0_RKT1_ENKUlDpRKT_E_clIJNS_9MixedBitsILj0ELj384EEENSU_ILj0ELj8EEENS2_ILj0EEEEEEDaSR_,($_ZN7cutlass13device_kernelIN5flash19enable_sm80_to_sm89INS1_16FlashAttnBwdSm80INS1_25CollectiveMainloopBwdSm80ILi2ELi2EN4cute5tupleIJNS5_1CILi128EEES8_NS7_ILi64EEEEEENS_10bfloat16_tEfNS_4arch4Sm80ELb0ELb1ELb1ELb1ELb1ELb0ELb0ELb0ELi2ELi4ELi4ELi4ELb0EEENS1_21CollectiveEpilogueBwdISA_SB_SD_Li256ELb1ELb0ELi2EEENS1_19SingleTileSchedulerILb1ELb0ELb0ELi128EEEEEEEEEvNT_6ParamsE$_ZZN4cute13to_mixed_bitsINS_5tupleIJNS1_IJNS_1CILi4EEENS2_ILi8EEEEEENS2_ILi2EEENS2_ILi1EEEEEENS1_IJNS1_IJNS2_ILi128EEENS2_ILi0EEEEEES4_SA_EEENS1_IJNS1_IJiiEEEiSA_EEEEEDaRKT_RKT0_RKT1_ENKUlRKT_RKT0_RKT1_E_clIS5_SB_SD_EEDaSQ_ST_SW_ - $_ZN7cutlass13device_kernelIN5flash19enable_sm80_to_sm89INS1_16FlashAttnBwdSm80INS1_25CollectiveMainloopBwdSm80ILi2ELi2EN4cute5tupleIJNS5_1CILi128EEES8_NS7_ILi64EEEEEENS_10bfloat16_tEfNS_4arch4Sm80ELb0ELb1ELb1ELb1ELb1ELb0ELb0ELb0ELi2ELi4ELi4ELi4ELb0EEENS1_21CollectiveEpilogueBwdISA_SB_SD_Li256ELb1ELb0ELi2EEENS1_19SingleTileSchedulerILb1ELb0ELb0ELi128EEEEEEEEEvNT_6ParamsE$_ZZN4cute13to_mixed_bitsINS_5tupleIJNS1_IJNS_1CILi4EEENS2_ILi8EEEEEENS2_ILi2EEENS2_ILi1EEEEEENS1_IJNS1_IJNS2_ILi128EEENS2_ILi0EEEEEES4_SA_EEENS1_IJNS1_IJiiEEEiSA_EEEEEDaRKT_RKT0_RKT1_ENKUlDpRKT_E_clIJNS_9MixedBitsILj0ELj384EEENSU_ILj0ELj8EEENS2_ILj0EEEEEEDaSR_)
$_ZN7cutlass13device_kernelIN5flash19enable_sm80_to_sm89INS1_16FlashAttnBwdSm80INS1_25CollectiveMainloopBwdSm80ILi2ELi2EN4cute5tupleIJNS5_1CILi128EEES8_NS7_ILi64EEEEEENS_10bfloat16_tEfNS_4arch4Sm80ELb0ELb1ELb1ELb1ELb1ELb0ELb0ELb0ELi2ELi4ELi4ELi4ELb0EEENS1_21CollectiveEpilogueBwdISA_SB_SD_Li256ELb1ELb0ELi2EEENS1_19SingleTileSchedulerILb1ELb0ELb0ELi128EEEEEEEEEvNT_6ParamsE$_ZZN4cute13to_mixed_bitsINS_5tupleIJNS1_IJNS_1CILi4EEENS2_ILi8EEEEEENS2_ILi2EEENS2_ILi1EEEEEENS1_IJNS1_IJNS2_ILi128EEENS2_ILi0EEEEEES4_SA_EEENS1_IJNS1_IJiiEEEiSA_EEEEEDaRKT_RKT0_RKT1_ENKUlDpRKT_E_clIJNS_9MixedBitsILj0ELj384EEENSU_ILj0ELj8EEENS2_ILj0EEEEEEDaSR_:
[----:B------:R-:W-:-:S04]  /*d2c0*/  LOP3.LUT R6, R5, 0x8, RZ, 0xc0, !PT ;  /* 0x0000000805067812 */ /* 0x000fc800078ec0ff */
[----:B------:R-:W-:Y:S01]  /*d2d0*/  LOP3.LUT R9, R6, 0x188, R3, 0x78, !PT ;  /* 0x0000018806097812 */ /* 0x000fe200078e7803 */
[----:B------:R-:W-:-:S04]  /*d2e0*/  IMAD.MOV.U32 R3, RZ, RZ, 0x0 ;  /* 0x00000000ff037424 */ /* 0x000fc800078e00ff */
[----:B------:R-:W-:Y:S05]  /*d2f0*/  RET.REL.NODEC R2 `(_ZN7cutlass13device_kernelIN5flash19enable_sm80_to_sm89INS1_16FlashAttnBwdSm80INS1_25CollectiveMainloopBwdSm80ILi2ELi2EN4cute5tupleIJNS5_1CILi128EEES8_NS7_ILi64EEEEEENS_10bfloat16_tEfNS_4arch4Sm80ELb0ELb1ELb1ELb1ELb1ELb0ELb0ELb0ELi2ELi4ELi4ELi4ELb0EEENS1_21CollectiveEpilogueBwdISA_SB_SD_Li256ELb1ELb0ELi2EEENS1_19SingleTileSchedulerILb1ELb0ELb0ELi128EEEEEEEEEvNT_6ParamsE) ;  /* 0xffff2d0002007950 */ /* 0x000fea0003c3ffff */
        .type           $_ZN7cutlass13device_kernelIN5flash19enable_sm80_to_sm89INS1_16FlashAttnBwdSm80INS1_25CollectiveMainloopBwdSm80ILi2ELi2EN4cute5tupleIJNS5_1CILi128EEES8_NS7_ILi64EEEEEENS_10bfloat16_tEfNS_4arch4Sm80ELb0ELb1ELb1ELb1ELb1ELb0ELb0ELb0ELi2ELi4ELi4ELi4ELb0EEENS1_21CollectiveEpilogueBwdISA_SB_SD_Li256ELb1ELb0ELi2EEENS1_19SingleTileSchedulerILb1ELb0ELb0ELi128EEEEEEEEEvNT_6ParamsE$_ZZN4cute13to_mixed_bitsINS_5tupleIJNS1_IJNS_1CILi4EEENS2_ILi8EEEEEENS2_ILi2EEENS2_ILi1EEEEEENS1_IJNS1_IJNS2_ILi128EEENS2_ILi0EEEEEES4_SA_EEENS1_IJNS1_IJiiEEEiSA_EEEEEDaRKT_RKT0_RKT1_ENKUlRKT_RKT0_RKT1_E_clIS5_SB_SD_EEDaSQ_ST_SW_,@function
        .size           $_ZN7cutlass13device_kernelIN5flash19enable_sm80_to_sm89INS1_16FlashAttnBwdSm80INS1_25CollectiveMainloopBwdSm80ILi2ELi2EN4cute5tupleIJNS5_1CILi128EEES8_NS7_ILi64EEEEEENS_10bfloat16_tEfNS_4arch4Sm80ELb0ELb1ELb1ELb1ELb1ELb0ELb0ELb0ELi2ELi4ELi4ELi4ELb0EEENS1_21CollectiveEpilogueBwdISA_SB_SD_Li256ELb1ELb0ELi2EEENS1_19SingleTileSchedulerILb1ELb0ELb0ELi128EEEEEEEEEvNT_6ParamsE$_ZZN4cute13to_mixed_bitsINS_5tupleIJNS1_IJNS_1CILi4EEENS2_ILi8EEEEEENS2_ILi2EEENS2_ILi1EEEEEENS1_IJNS1_IJNS2_ILi128EEENS2_ILi0EEEEEES4_SA_EEENS1_IJNS1_IJiiEEEiSA_EEEEEDaRKT_RKT0_RKT1_ENKUlRKT_RKT0_RKT1_E_clIS5_SB_SD_EEDaSQ_ST_SW_,($_ZN7cutlass13device_kernelIN5flash19enable_sm80_to_sm89INS1_16FlashAttnBwdSm80INS1_25CollectiveMainloopBwdSm80ILi2ELi2EN4cute5tupleIJNS5_1CILi128EEES8_NS7_ILi64EEEEEENS_10bfloat16_tEfNS_4arch4Sm80ELb0ELb1ELb1ELb1ELb1ELb0ELb0ELb0ELi2ELi4ELi4ELi4ELb0EEENS1_21CollectiveEpilogueBwdISA_SB_SD_Li256ELb1ELb0ELi2EEENS1_19SingleTileSchedulerILb1ELb0ELb0ELi128EEEEEEEEEvNT_6ParamsE$_ZZN4cute13to_mixed_bitsINS_5tupleIJNS1_IJNS_1CILi4EEENS2_ILi8EEEEEENS2_ILi2EEENS2_ILi1EEEEEENS1_IJNS1_IJNS2_ILi128EEENS2_ILi0EEEEEES4_SA_EEENS1_IJNS1_IJiiEEEiSA_EEEEEDaRKT_RKT0_RKT1_ENKUlRKT_RKT0_RKT1_E_clIS6_S4_iEEDaSQ_ST_SW_ - $_ZN7cutlass13device_kernelIN5flash19enable_sm80_to_sm89INS1_16FlashAttnBwdSm80INS1_25CollectiveMainloopBwdSm80ILi2ELi2EN4cute5tupleIJNS5_1CILi128EEES8_NS7_ILi64EEEEEENS_10bfloat16_tEfNS_4arch4Sm80ELb0ELb1ELb1ELb1ELb1ELb0ELb0ELb0ELi2ELi4ELi4ELi4ELb0EEENS1_21CollectiveEpilogueBwdISA_SB_SD_Li256ELb1ELb0ELi2EEENS1_19SingleTileSchedulerILb1ELb0ELb0ELi128EEEEEEEEEvNT_6ParamsE$_ZZN4cute13to_mixed_bitsINS_5tupleIJNS1_IJNS_1CILi4EEENS2_ILi8EEEEEENS2_ILi2EEENS2_ILi1EEEEEENS1_IJNS1_IJNS2_ILi128EEENS2_ILi0EEEEEES4_SA_EEENS1_IJNS1_IJiiEEEiSA_EEEEEDaRKT_RKT0_RKT1_ENKUlRKT_RKT0_RKT1_E_clIS5_SB_SD_EEDaSQ_ST_SW_)
$_ZN7cutlass13device_kernelIN5flash19enable_sm80_to_sm89INS1_16FlashAttnBwdSm80INS1_25CollectiveMainloopBwdSm80ILi2ELi2EN4cute5tupleIJNS5_1CILi128EEES8_NS7_ILi64EEEEEENS_10bfloat16_tEfNS_4arch4Sm80ELb0ELb1ELb1ELb1ELb1ELb0ELb0ELb0ELi2ELi4ELi4ELi4ELb0EEENS1_21CollectiveEpilogueBwdISA_SB_SD_Li256ELb1ELb0ELi2EEENS1_19SingleTileSchedulerILb1ELb0ELb0ELi128EEEEEEEEEvNT_6ParamsE$_ZZN4cute13to_mixed_bitsINS_5tupleIJNS1_IJNS_1CILi4EEENS2_ILi8EEEEEENS2_ILi2EEENS2_ILi1EEEEEENS1_IJNS1_IJNS2_ILi128EEENS2_ILi0EEEEEES4_SA_EEENS1_IJNS1_IJiiEEEiSA_EEEEEDaRKT_RKT0_RKT1_ENKUlRKT_RKT0_RKT1_E_clIS5_SB_SD_EEDaSQ_ST_SW_:
[----:B------:R-:W-:Y:S02]  /*d300*/  MOV R3, R2 ;  /* 0x0000000200037202 */ /* 0x000fe40000000f00 */
[----:B------:R-:W-:Y:S02]  /*d310*/  MOV R2, 0xd330 ;  /* 0x0000d33000027802 */ /* 0x000fe40000000f00 */
[----:B------:R-:W-:Y:S05]  /*d320*/  CALL.REL.NOINC `($_ZN7cutlass13device_kernelIN5flash19enable_sm80_to_sm89INS1_16FlashAttnBwdSm80INS1_25CollectiveMainloopBwdSm80ILi2ELi2EN4cute5tupleIJNS5_1CILi128EEES8_NS7_ILi64EEEEEENS_10bfloat16_tEfNS_4arch4Sm80ELb0ELb1ELb1ELb1ELb1ELb0ELb0ELb0ELi2ELi4ELi4ELi4ELb0EEENS1_21CollectiveEpilogueBwdISA_SB_SD_Li256ELb1ELb0ELi2EEENS1_19SingleTileSchedulerILb1ELb0ELb0ELi128EEEEEEEEEvNT_6ParamsE$_ZZN4cute13to_mixed_bitsINS_5tupleIJNS_1CILi4EEENS2_ILi8EEEEEENS1_IJNS2_ILi128EEENS2_ILi0EEEEEENS1_IJiiEEEEEDaRKT_RKT0_RKT1_ENKUlRKT_RKT0_RKT1_E_clIS3_S6_iEEDaSL_SO_SR_) ;  /* 0x000002f000007944 */ /* 0x000fea0003c00000 */
[----:B------:R-:W-:Y:S02]  /*d330*/  MOV R2, 0xd350 ;  /* 0x0000d35000027802 */ /* 0x000fe40000000f00 */
[----:B------:R-:W-:Y:S05]  /*d340*/  CALL.REL.NOINC `($_ZN7cutlass13device_kernelIN5flash19enable_sm80_to_sm89INS1_16FlashAttnBwdSm80INS1_25CollectiveMainloopBwdSm80ILi2ELi2EN4cute5tupleIJNS5_1CILi128EEES8_NS7_ILi64EEEEEENS_10bfloat16_tEfNS_4arch4Sm80ELb0ELb1ELb1ELb1ELb1ELb0ELb0ELb0ELi2ELi4ELi4ELi4ELb0EEENS1_21CollectiveEpilogueBwdISA_SB_SD_Li256ELb1ELb0ELi2EEENS1_19SingleTileSchedulerILb1ELb0ELb0ELi128EEEEEEEEEvNT_6ParamsE$_ZZN4cute13to_mixed_bitsINS_5tupleIJNS_1CILi4EEENS2_ILi8EEEEEENS1_IJNS2_ILi128EEENS2_ILi0EEEEEENS1_IJiiEEEEEDaRKT_RKT0_RKT1_ENKUlDpRKT_E_clIJNS_9MixedBitsILj0ELj384EEENS2_ILj0EEEEEEDaSM_) ;  /* 0x0000029000007944 */ /* 0x000fea0003c00000 */
[----:B------:R-:W-:-:S04]  /*d350*/  MOV R7, 0x0 ;  /* 0x0000000000077802 */ /* 0x000fc80000000f00 */
[----:B------:R-:W-:Y:S05]  /*d360*/  RET.REL.NODEC R6 `(_ZN7cutlass13device_kernelIN5flash19enable_sm80_to_sm89INS1_16FlashAttnBwdSm80INS1_25CollectiveMainloopBwdSm80ILi2ELi2EN4cute5tupleIJNS5_1CILi128EEES8_NS7_ILi64EEEEEENS_10bfloat16_tEfNS_4arch4Sm80ELb0ELb1ELb1ELb1ELb1ELb0ELb0ELb0ELi2ELi4ELi4ELi4ELb0EEENS1_21CollectiveEpilogueBwdISA_SB_SD_Li256ELb1ELb0ELi2EEENS1_19SingleTileSchedulerILb1ELb0ELb0ELi128EEEEEEEEEvNT_6ParamsE) ;  /* 0xffff2c9006007950 */ /* 0x000fea0003c3ffff */
        .type           $_ZN7cutlass13device_kernelIN5flash19enable_sm80_to_sm89INS1_16FlashAttnBwdSm80INS1_25CollectiveMainloopBwdSm80ILi2ELi2EN4cute5tupleIJNS5_1CILi128EEES8_NS7_ILi64EEEEEENS_10bfloat16_tEfNS_4arch4Sm80ELb0ELb1ELb1ELb1ELb1ELb0ELb0ELb0ELi2ELi4ELi4ELi4ELb0EEENS1_21CollectiveEpilogueBwdISA_SB_SD_Li256ELb1ELb0ELi2EEENS1_19SingleTileSchedulerILb1ELb0ELb0ELi128EEEEEEEEEvNT_6ParamsE$_ZZN4cute13to_mixed_bitsINS_5tupleIJNS1_IJNS_1CILi4EEENS2_ILi8EEEEEENS2_ILi2EEENS2_ILi1EEEEEENS1_IJNS1_IJNS2_ILi128EEENS2_ILi0EEEEEES4_SA_EEENS1_IJNS1_IJiiEEEiSA_EEEEEDaRKT_RKT0_RKT1_ENKUlRKT_RKT0_RKT1_E_clIS6_S4_iEEDaSQ_ST_SW_,@function
        .size           $_ZN7cutlass13device_kernelIN5flash19enable_sm80_to_sm89INS1_16FlashAttnBwdSm80INS1_25CollectiveMainloopBwdSm80ILi2ELi2EN4cute5tupleIJNS5_1CILi128EEES8_NS7_ILi64EEEEEENS_10bfloat16_tEfNS_4arch4Sm80ELb0ELb1ELb1ELb1ELb1ELb0ELb0ELb0ELi2ELi4ELi4ELi4ELb0EEENS1_21CollectiveEpilogueBwdISA_SB_SD_Li256ELb1ELb0ELi2EEENS1_19SingleTileSchedulerILb1ELb0ELb0ELi128EEEEEEEEEvNT_6ParamsE$_ZZN4cute13to_mixed_bitsINS_5tupleIJNS1_IJNS_1CILi4EEENS2_ILi8EEEEEENS2_ILi2EEENS2_ILi1EEEEEENS1_IJNS1_IJNS2_ILi128EEENS2_ILi0EEEEEES4_SA_EEENS1_IJNS1_IJiiEEEiSA_EEEEEDaRKT_RKT0_RKT1_ENKUlRKT_RKT0_RKT1_E_clIS6_S4_iEEDaSQ_ST_SW_,($_ZN7cutlass13device_kernelIN5flash19enable_sm80_to_sm89INS1_16FlashAttnBwdSm80INS1_25CollectiveMainloopBwdSm80ILi2ELi2EN4cute5tupleIJNS5_1CILi128EEES8_NS7_ILi64EEEEEENS_10bfloat16_tEfNS_4arch4Sm80ELb0ELb1ELb1ELb1ELb1ELb0ELb0ELb0ELi2ELi4ELi4ELi4ELb0EEENS1_21CollectiveEpilogueBwdISA_SB_SD_Li256ELb1ELb0ELi2EEENS1_19SingleTileSchedulerILb1ELb0ELb0ELi128EEEEEEEEEvNT_6ParamsE$_ZZN4cute13to_mixed_bitsINS_5tupleIJNS1_IJNS_1CILi4EEENS2_ILi8EEEEEES3_NS2_ILi1EEEEEENS1_IJNS1_IJNS2_ILi0EEENS2_ILi64EEEEEES8_S8_EEENS1_IJNS1_IJiiEEEiS8_EEEEEDaRKT_RKT0_RKT1_ENKUlDpRKT_E_clIJNS_9MixedBitsILj0ELj448EEENS2_ILj0EEESV_EEEDaSQ_ - $_ZN7cutlass13device_kernelIN5flash19enable_sm80_to_sm89INS1_16FlashAttnBwdSm80INS1_25CollectiveMainloopBwdSm80ILi2ELi2EN4cute5tupleIJNS5_1CILi128EEES8_NS7_ILi64EEEEEENS_10bfloat16_tEfNS_4arch4Sm80ELb0ELb1ELb1ELb1ELb1ELb0ELb0ELb0ELi2ELi4ELi4ELi4ELb0EEENS1_21CollectiveEpilogueBwdISA_SB_SD_Li256ELb1ELb0ELi2EEENS1_19SingleTileSchedulerILb1ELb0ELb0ELi128EEEEEEEEEvNT_6ParamsE$_ZZN4cute13to_mixed_bitsINS_5tupleIJNS1_IJNS_1CILi4EEENS2_ILi8EEEEEENS2_ILi2EEENS2_ILi1EEEEEENS1_IJNS1_IJNS2_ILi128EEENS2_ILi0EEEEEES4_SA_EEENS1_IJNS1_IJiiEEEiSA_EEEEEDaRKT_RKT0_RKT1_ENKUlRKT_RKT0_RKT1_E_clIS6_S4_iEEDaSQ_ST_SW_)
$_ZN7cutlass13device_kernelIN5flash19enable_sm80_to_sm89INS1_16FlashAttnBwdSm80INS1_25CollectiveMainloopBwdSm80ILi2ELi2EN4cute5tupleIJNS5_1CILi128EEES8_NS7_ILi64EEEEEENS_10bfloat16_tEfNS_4arch4Sm80ELb0ELb1ELb1ELb1ELb1ELb0ELb0ELb0ELi2ELi4ELi4ELi4ELb0EEENS1_21CollectiveEpilogueBwdISA_SB_SD_Li256ELb1ELb0ELi2EEENS1_19SingleTileSchedulerILb1ELb0ELb0ELi128EEEEEEEEEvNT_6ParamsE$_ZZN4cute13to_mixed_bitsINS_5tupleIJNS1_IJNS_1CILi4EEENS2_ILi8EEEEEENS2_ILi2EEENS2_ILi1EEEEEENS1_IJNS1_IJNS2_ILi128EEENS2_ILi0EEEEEES4_SA_EEENS1_IJNS1_IJiiEEEiSA_EEEEEDaRKT_RKT0_RKT1_ENKUlRKT_RKT0_RKT1_E_clIS6_S4_iEEDaSQ_ST_SW_:
[----:B------:R-:W-:Y:S01]  /*d370*/  MOV R7, 0x0 ;  /* 0x0000000000077802 */ /* 0x000fe20000000f00 */
[----:B------:R-:W-:-:S05]  /*d380*/  IMAD.SHL.U32 R2, R35, 0x8, RZ ;  /* 0x0000000823027824 */ /* 0x000fca00078e00ff */
[----:B------:R-:W-:Y:S01]  /*d390*/  LOP3.LUT R2, R2, 0x8, RZ, 0xc0, !PT ;  /* 0x0000000802027812 */ /* 0x000fe200078ec0ff */
[----:B------:R-:W-:Y:S06]  /*d3a0*/  RET.REL.NODEC R6 `(_ZN7cutlass13device_kernelIN5flash19enable_sm80_to_sm89INS1_16FlashAttnBwdSm80INS1_25CollectiveMainloopBwdSm80ILi2ELi2EN4cute5tupleIJNS5_1CILi128EEES8_NS7_ILi64EEEEEENS_10bfloat16_tEfNS_4arch4Sm80ELb0ELb1ELb1ELb1ELb1ELb0ELb0ELb0ELi2ELi4ELi4ELi4ELb0EEENS1_21CollectiveEpilogueBwdISA_SB_SD_Li256ELb1ELb0ELi2EEENS1_19SingleTileSchedulerILb1ELb0ELb0ELi128EEEEEEEEEvNT_6ParamsE) ;  /* 0xffff2c5006007950 */ /* 0x000fec0003c3ffff */
        .type           $_ZN7cutlass13device_kernelIN5flash19enable_sm80_to_sm89INS1_16FlashAttnBwdSm80INS1_25CollectiveMainloopBwdSm80ILi2ELi2EN4cute5tupleIJNS5_1CILi128EEES8_NS7_ILi64EEEEEENS_10bfloat16_tEfNS_4arch4Sm80ELb0ELb1ELb1ELb1ELb1ELb0ELb0ELb0ELi2ELi4ELi4ELi4ELb0EEENS1_21CollectiveEpilogueBwdISA_SB_SD_Li256ELb1ELb0ELi2EEENS1_19SingleTileSchedulerILb1ELb0ELb0ELi128EEEEEEEEEvNT_6ParamsE$_ZZN4cute13to_mixed_bitsINS_5tupleIJNS1_IJNS_1CILi4EEENS2_ILi8EEEEEES3_NS2_ILi1EEEEEENS1_IJNS1_IJNS2_ILi0EEENS2_ILi64EEEEEES8_S8_EEENS1_IJNS1_IJiiEEEiS8_EEEEEDaRKT_RKT0_RKT1_ENKUlDpRKT_E_clIJNS_9MixedBitsILj0ELj448EEENS2_ILj0EEESV_EEEDaSQ_,@function
        .size           $_ZN7cutlass13device_kernelIN5flash19enable_sm80_to_sm89INS1_16FlashAttnBwdSm80INS1_25CollectiveMainloopBwdSm80ILi2ELi2EN4cute5tupleIJNS5_1CILi128EEES8_NS7_ILi64EEEEEENS_10bfloat16_tEfNS_4arch4Sm80ELb0ELb1ELb1ELb1ELb1ELb0ELb0ELb0ELi2ELi4ELi4ELi4ELb0EEENS1_21CollectiveEpilogueBwdISA_SB_SD_Li256ELb1ELb0ELi2EEENS1_19SingleTileSchedulerILb1ELb0ELb0ELi128EEEEEEEEEvNT_6ParamsE$_ZZN4cute13to_mixed_bitsINS_5tupleIJNS1_IJNS_1CILi4EEENS2_ILi8EEEEEES3_NS2_ILi1EEEEEENS1_IJNS1_IJNS2_ILi0EEENS2_ILi64EEEEEES8_S8_EEENS1_IJNS1_IJiiEEEiS8_EEEEEDaRKT_RKT0_RKT1_ENKUlDpRKT_E_clIJNS_9MixedBitsILj0ELj448EEENS2_ILj0EEESV_EEEDaSQ_,($_ZN7cutlass13device_kernelIN5flash19enable_sm80_to_sm89INS1_16FlashAttnBwdSm80INS1_25CollectiveMainloopBwdSm80ILi2ELi2EN4cute5tupleIJNS5_1CILi128EEES8_NS7_ILi64EEEEEENS_10bfloat16_tEfNS_4arch4Sm80ELb0ELb1ELb1ELb1ELb1ELb0ELb0ELb0ELi2ELi4ELi4ELi4ELb0EEENS1_21CollectiveEpilogueBwdISA_SB_SD_Li256ELb1ELb0ELi2EEENS1_19SingleTileSchedulerILb1ELb0ELb0ELi128EEEEEEEEEvNT_6ParamsE$_ZZN4cute13to_mixed_bitsINS_5tupleIJNS1_IJNS_1CILi4EEENS2_ILi8EEEEEES3_NS2_ILi1EEEEEENS1_IJNS1_IJNS2_ILi0EEENS2_ILi64EEEEEES8_S8_EEENS1_IJNS1_IJiiEEEiS8_EEEEEDaRKT_RKT0_RKT1_ENKUlRKT_RKT0_RKT1_E_clIS5_SA_SC_EEDaSP_SS_SV_ - $_ZN7cutlass13device_kernelIN5flash19enable_sm80_to_sm89INS1_16FlashAttnBwdSm80INS1_25CollectiveMainloopBwdSm80ILi2ELi2EN4cute5tupleIJNS5_1CILi128EEES8_NS7_ILi64EEEEEENS_10bfloat16_tEfNS_4arch4Sm80ELb0ELb1ELb1ELb1ELb1ELb0ELb0ELb0ELi2ELi4ELi4ELi4ELb0EEENS1_21CollectiveEpilogueBwdISA_SB_SD_Li256ELb1ELb0ELi2EEENS1_19SingleTileSchedulerILb1ELb0ELb0ELi128EEEEEEEEEvNT_6ParamsE$_ZZN4cute13to_mixed_bitsINS_5tupleIJNS1_IJNS_1CILi4EEENS2_ILi8EEEEEES3_NS2_ILi1EEEEEENS1_IJNS1_IJNS2_ILi0EEENS2_ILi64EEEEEES8_S8_EEENS1_IJNS1_IJiiEEEiS8_EEEEEDaRKT_RKT0_RKT1_ENKUlDpRKT_E_clIJNS_9MixedBitsILj0ELj448EEENS2_ILj0EEESV_EEEDaSQ_)
$_ZN7cutlass13device_kernelIN5flash19enable_sm80_to_sm89INS1_16FlashAttnBwdSm80INS1_25CollectiveMainloopBwdSm80ILi2ELi2EN4cute5tupleIJNS5_1CILi128EEES8_NS7_ILi64EEEEEENS_10bfloat16_tEfNS_4arch4Sm80ELb0ELb1ELb1ELb1ELb1ELb0ELb0ELb0ELi2ELi4ELi4ELi4ELb0EEENS1_21CollectiveEpilogueBwdISA_SB_SD_Li256ELb1ELb0ELi2EEENS1_19SingleTileSchedulerILb1ELb0ELb0ELi128EEEEEEEEEvNT_6ParamsE$_ZZN4cute13to_mixed_bitsINS_5tupleIJNS1_IJNS_1CILi4EEENS2_ILi8EEEEEES3_NS2_ILi1EEEEEENS1_IJNS1_IJNS2_ILi0EEENS2_ILi64EEEEEES8_S8_EEENS1_IJNS1_IJiiEEEiS8_EEEEEDaRKT_RKT0_RKT1_ENKUlDpRKT_E_clIJNS_9MixedBitsILj0ELj448EEENS2_ILj0EEESV_EEEDaSQ_:
[----:B------:R-:W-:Y:S02]  /*d3b0*/  MOV R3, 0x0 ;  /* 0x0000000000037802 */ /* 0x000fe40000000f00 */
[----:B------:R-:W-:Y:S02]  /*d3c0*/  LOP3.LUT R11, R11, 0x1c0, RZ, 0xc0, !PT ;  /* 0x000001c00b0b7812 */ /* 0x000fe400078ec0ff */
[----:B------:R-:W-:Y:S05]  /*d3d0*/  RET.REL.NODEC R2 `(_ZN7cutlass13device_kernelIN5flash19enable_sm80_to_sm89INS1_16FlashAttnBwdSm80INS1_25CollectiveMainloopBwdSm80ILi2ELi2EN4cute5tupleIJNS5_1CILi128EEES8_NS7_ILi64EEEEEENS_10bfloat16_tEfNS_4arch4Sm80ELb0ELb1ELb1ELb1ELb1ELb0ELb0ELb0ELi2ELi4ELi4ELi4ELb0EEENS1_21CollectiveEpilogueBwdISA_SB_SD_Li256ELb1ELb0ELi2EEENS1_19SingleTileSchedulerILb1ELb0ELb0ELi128EEEEEEEEEvNT_6ParamsE) ;  /* 0xffff2c2002007950 */ /* 0x000fea0003c3ffff */
        .type           $_ZN7cutlass13device_kernelIN5flash19enable_sm80_to_sm89INS1_16FlashAttnBwdSm80INS1_25CollectiveMainloopBwdSm80ILi2ELi2EN4cute5tupleIJNS5_1CILi128EEES8_NS7_ILi64EEEEEENS_10bfloat16_tEfNS_4arch4Sm80ELb0ELb1ELb1ELb1ELb1ELb0ELb0ELb0ELi2ELi4ELi4ELi4ELb0EEENS1_21CollectiveEpilogueBwdISA_SB_SD_Li256ELb1ELb0ELi2EEENS1_19SingleTileSchedulerILb1ELb0ELb0ELi128EEEEEEEEEvNT_6ParamsE$_ZZN4cute13to_mixed_bitsINS_5tupleIJNS1_IJNS_1CILi4EEENS2_ILi8EEEEEES3_NS2_ILi1EEEEEENS1_IJNS1_IJNS2_ILi0EEENS2_ILi64EEEEEES8_S8_EEENS1_IJNS1_IJiiEEEiS8_EEEEEDaRKT_RKT0_RKT1_ENKUlRKT_RKT0_RKT1_E_clIS5_SA_SC_EEDaSP_SS_SV_,@function
        .size           $_ZN7cutlass13device_kernelIN5flash19enable_sm80_to_sm89INS1_16FlashAttnBwdSm80INS1_25CollectiveMainloopBwdSm80ILi2ELi2EN4cute5tupleIJNS5_1CILi128EEES8_NS7_ILi64EEEEEENS_10bfloat16_tEfNS_4arch4Sm80ELb0ELb1ELb1ELb1ELb1ELb0ELb0ELb0ELi2ELi4ELi4ELi4ELb0EEENS1_21CollectiveEpilogueBwdISA_SB_SD_Li256ELb1ELb0ELi2EEENS1_19SingleTileSchedulerILb1ELb0ELb0ELi128EEEEEEEEEvNT_6ParamsE$_ZZN4cute13to_mixed_bitsINS_5tupleIJNS1_IJNS_1CILi4EEENS2_ILi8EEEEEES3_NS2_ILi1EEEEEENS1_IJNS1_IJNS2_ILi0EEENS2_ILi64EEEEEES8_S8_EEENS1_IJNS1_IJiiEEEiS8_EEEEEDaRKT_RKT0_RKT1_ENKUlRKT_RKT0_RKT1_E_clIS5_SA_SC_EEDaSP_SS_SV_,($_ZN7cutlass13device_kernelIN5flash19enable_sm80_to_sm89INS1_16FlashAttnBwdSm80INS1_25CollectiveMainloopBwdSm80ILi2ELi2EN4cute5tupleIJNS5_1CILi128EEES8_NS7_ILi64EEEEEENS_10bfloat16_tEfNS_4arch4Sm80ELb0ELb1ELb1ELb1ELb1ELb0ELb0ELb0ELi2ELi4ELi4ELi4ELb0EEENS1_21CollectiveEpilogueBwdISA_SB_SD_Li256ELb1ELb0ELi2EEENS1_19SingleTileSchedulerILb1ELb0ELb0ELi128EEEEEEEEEvNT_6ParamsE$_ZZN4cute13to_mixed_bitsINS_5tupleIJNS1_IJNS_1CILi4EEENS2_ILi8EEEEEES3_NS2_ILi1EEEEEENS1_IJNS1_IJNS2_ILi128EEENS2_ILi0EEEEEENS2_ILi16EEES9_EEENS1_IJNS1_IJiiEEEiS9_EEEEEDaRKT_RKT0_RKT1_ENKUlDpRKT_E_clIJNS_9MixedBitsILj0ELj384EEENSU_ILj0ELj48EEENS2_ILj0EEEEEEDaSR_ - $_ZN7cutlass13device_kernelIN5flash19enable_sm80_to_sm89INS1_16FlashAttnBwdSm80INS1_25CollectiveMainloopBwdSm80ILi2ELi2EN4cute5tupleIJNS5_1CILi128EEES8_NS7_ILi64EEEEEENS_10bfloat16_tEfNS_4arch4Sm80ELb0ELb1ELb1ELb1ELb1ELb0ELb0ELb0ELi2ELi4ELi4ELi4ELb0EEENS1_21CollectiveEpilogueBwdISA_SB_SD_Li256ELb1ELb0ELi2EEENS1_19SingleTileSchedulerILb1ELb0ELb0ELi128EEEEEEEEEvNT_6ParamsE$_ZZN4cute13to_mixed_bitsINS_5tupleIJNS1_IJNS_1CILi4EEENS2_ILi8EEEEEES3_NS2_ILi1EEEEEENS1_IJNS1_IJNS2_ILi0EEENS2_ILi64EEEEEES8_S8_EEENS1_IJNS1_IJiiEEEiS8_EEEEEDaRKT_RKT0_RKT1_ENKUlRKT_RKT0_RKT1_E_clIS5_SA_SC_EEDaSP_SS_SV_)
$_ZN7cutlass13device_kernelIN5flash19enable_sm80_to_sm89INS1_16FlashAttnBwdSm80INS1_25CollectiveMainloopBwdSm80ILi2ELi2EN4cute5tupleIJNS5_1CILi128EEES8_NS7_ILi64EEEEEENS_10bfloat16_tEfNS_4arch4Sm80ELb0ELb1ELb1ELb1ELb1ELb0ELb0ELb0ELi2ELi4ELi4ELi4ELb0EEENS1_21CollectiveEpilogueBwdISA_SB_SD_Li256ELb1ELb0ELi2EEENS1_19SingleTileSchedulerILb1ELb0ELb0ELi128EEEEEEEEEvNT_6ParamsE$_ZZN4cute13to_mixed_bitsINS_5tupleIJNS1_IJNS_1CILi4EEENS2_ILi8EEEEEES3_NS2_ILi1EEEEEENS1_IJNS1_IJNS2_ILi0EEENS2_ILi64EEEEEES8_S8_EEENS1_IJNS1_IJiiEEEiS8_EEEEEDaRKT_RKT0_RKT1_ENKUlRKT_RKT0_RKT1_E_clIS5_SA_SC_EEDaSP_SS_SV_:
[----:B------:R-:W-:Y:S02]  /*d3e0*/  MOV R2, 0xd400 ;  /* 0x0000d40000027802 */ /* 0x000fe40000000f00 */
[----:B------:R-:W-:Y:S05]  /*d3f0*/  CALL.REL.NOINC `($_ZN7cutlass13device_kernelIN5flash19enable_sm80_to_sm89INS1_16FlashAttnBwdSm80INS1_25CollectiveMainloopBwdSm80ILi2ELi2EN4cute5tupleIJNS5_1CILi128EEES8_NS7_ILi64EEEEEENS_10bfloat16_tEfNS_4arch4Sm80ELb0ELb1ELb1ELb1ELb1ELb0ELb0ELb0ELi2ELi4ELi4ELi4ELb0EEENS1_21CollectiveEpilogueBwdISA_SB_SD_Li256ELb1ELb0ELi2EEENS1_19SingleTileSchedulerILb1ELb0ELb0ELi128EEEEEEEEEvNT_6ParamsE$_ZZN4cute13to_mixed_bitsINS_5tupleIJNS_1CILi4EEENS2_ILi8EEEEEENS1_IJNS2_ILi0EEENS2_ILi64EEEEEENS1_IJiiEEEEEDaRKT_RKT0_RKT1_ENKUlRKT_RKT0_RKT1_E_clIS4_S7_iEEDaSL_SO_SR_) ;  /* 0x0000019000007944 */ /* 0x000fea0003c00000 */
[----:B------:R-:W-:Y:S02]  /*d400*/  MOV R2, 0xd420 ;  /* 0x0000d42000027802 */ /* 0x000fe40000000f00 */
[----:B------:R-:W-:Y:S05]  /*d410*/  CALL.REL.NOINC `($_ZN7cutlass13device_kernelIN5flash19enable_sm80_to_sm89INS1_16FlashAttnBwdSm80INS1_25CollectiveMainloopBwdSm80ILi2ELi2EN4cute5tupleIJNS5_1CILi128EEES8_NS7_ILi64EEEEEENS_10bfloat16_tEfNS_4arch4Sm80ELb0ELb1ELb1ELb1ELb1ELb0ELb0ELb0ELi2ELi4ELi4ELi4ELb0EEENS1_21CollectiveEpilogueBwdISA_SB_SD_Li256ELb1ELb0ELi2EEENS1_19SingleTileSchedulerILb1ELb0ELb0ELi128EEEEEEEEEvNT_6ParamsE$_ZZN4cute13to_mixed_bitsINS_5tupleIJNS_1CILi4EEENS2_ILi8EEEEEENS1_IJNS2_ILi0EEENS2_ILi64EEEEEENS1_IJiiEEEEEDaRKT_RKT0_RKT1_ENKUlDpRKT_E_clIJNS2_ILj0EEENS_9MixedBitsILj0ELj448EEEEEEDaSM_) ;  /* 0x0000013000007944 */ /* 0x000fea0003c00000 */
[----:B------:R-:W-:Y:S02]  /*d420*/  MOV R7, 0x0 ;  /* 0x0000000000077802 */ /* 0x000fe40000000f00 */
[----:B------:R-:W-:Y:S02]  /*d430*/  MOV R11, R3 ;  /* 0x00000003000b7202 */ /* 0x000fe40000000f00 */
[----:B------:R-:W-:Y:S05]  /*d440*/  RET.REL.NODEC R6 `(_ZN7cutlass13device_kernelIN5flash19enable_sm80_to_sm89INS1_16FlashAttnBwdSm80INS1_25CollectiveMainloopBwdSm80ILi2ELi2EN4cute5tupleIJNS5_1CILi128EEES8_NS7_ILi64EEEEEENS_10bfloat16_tEfNS_4arch4Sm80ELb0ELb1ELb1ELb1ELb1ELb0ELb0ELb0ELi2ELi4ELi4ELi4ELb0EEENS1_21CollectiveEpilogueBwdISA_SB_SD_Li256ELb1ELb0ELi2EEENS1_19SingleTileSchedulerILb1ELb0ELb0ELi128EEEEEEEEEvNT_6ParamsE) ;  /* 0xffff2bb006007950 */ /* 0x000fea0003c3ffff */
        .type           $_ZN7cutlass13device_kernelIN5flash19enable_sm80_to_sm89INS1_16FlashAttnBwdSm80INS1_25CollectiveMainloopBwdSm80ILi2ELi2EN4cute5tupleIJNS5_1CILi128EEES8_NS7_ILi64EEEEEENS_10bfloat16_tEfNS_4arch4Sm80ELb0ELb1ELb1ELb1ELb1ELb0ELb0ELb0ELi2ELi4ELi4ELi4ELb0EEENS1_21CollectiveEpilogueBwdISA_SB_SD_Li256ELb1ELb0ELi2EEENS1_19SingleTileSchedulerILb1ELb0ELb0ELi128EEEEEEEEEvNT_6ParamsE$_ZZN4cute13to_mixed_bitsINS_5tupleIJNS1_IJNS_1CILi4EEENS2_ILi8EEEEEES3_NS2_ILi1EEEEEENS1_IJNS1_IJNS2_ILi128EEENS2_ILi0EEEEEENS2_ILi16EEES9_EEENS1_IJNS1_IJiiEEEiS9_EEEEEDaRKT_RKT0_RKT1_ENKUlDpRKT_E_clIJNS_9MixedBitsILj0ELj384EEENSU_ILj0ELj48EEENS2_ILj0EEEEEEDaSR_,@function
        .size           $_ZN7cutlass13device_kernelIN5flash19enable_sm80_to_sm89INS1_16FlashAttnBwdSm80INS1_25CollectiveMainloopBwdSm80ILi2ELi2EN4cute5tupleIJNS5_1CILi128EEES8_NS7_ILi64EEEEEENS_10bfloat16_tEfNS_4arch4Sm80ELb0ELb1ELb1ELb1ELb1ELb0ELb0ELb0ELi2ELi4ELi4ELi4ELb0EEENS1_21CollectiveEpilogueBwdISA_SB_SD_Li256ELb1ELb0ELi2EEENS1_19SingleTileSchedulerILb1ELb0ELb0ELi128EEEEEEEEEvNT_6ParamsE$_ZZN4cute13to_mixed_bitsINS_5tupleIJNS1_IJNS_1CILi4EEENS2_ILi8EEEEEES3_NS2_ILi1EEEEEENS1_IJNS1_IJNS2_ILi128EEENS2_ILi0EEEEEENS2_ILi16EEES9_EEENS1_IJNS1_IJiiEEEiS9_EEEEEDaRKT_RKT0_RKT1_ENKUlDpRKT_E_clIJNS_9MixedBitsILj0ELj384EEENSU_ILj0ELj48EEENS2_ILj0EEEEEEDaSR_,($_ZN7cutlass13device_kernelIN5flash19enable_sm80_to_sm89INS1_16FlashAttnBwdSm80INS1_25CollectiveMainloopBwdSm80ILi2ELi2EN4cute5tupleIJNS5_1CILi128EEES8_NS7_ILi64EEEEEENS_10bfloat16_tEfNS_4arch4Sm80ELb0ELb1ELb1ELb1ELb1ELb0ELb0ELb0ELi2ELi4ELi4ELi4ELb0EEENS1_21CollectiveEpilogueBwdISA_SB_SD_Li256ELb1ELb0ELi2EEENS1_19SingleTileSchedulerILb1ELb0ELb0ELi128EEEEEEEEEvNT_6ParamsE$_ZZN4cute13to_mixed_bitsINS_5tupleIJNS1_IJNS_1CILi4EEENS2_ILi8EEEEEES3_NS2_ILi1EEEEEENS1_IJNS1_IJNS2_ILi128EEENS2_ILi0EEEEEENS2_ILi16EEES9_EEENS1_IJNS1_IJiiEEEiS9_EEEEEDaRKT_RKT0_RKT1_ENKUlRKT_RKT0_RKT1_E_clIS3_SB_iEEDaSQ_ST_SW_ - $_ZN7cutlass13device_kernelIN5flash19enable_sm80_to_sm89INS1_16FlashAttnBwdSm80INS1_25CollectiveMainloopBwdSm80ILi2ELi2EN4cute5tupleIJNS5_1CILi128EEES8_NS7_ILi64EEEEEENS_10bfloat16_tEfNS_4arch4Sm80ELb0ELb1ELb1ELb1ELb1ELb0ELb0ELb0ELi2ELi4ELi4ELi4ELb0EEENS1_21CollectiveEpilogueBwdISA_SB_SD_Li256ELb1ELb0ELi2EEENS1_19SingleTileSchedulerILb1ELb0ELb0ELi128EEEEEEEEEvNT_6ParamsE$_ZZN4cute13to_mixed_bitsINS_5tupleIJNS1_IJNS_1CILi4EEENS2_ILi8EEEEEES3_NS2_ILi1EEEEEENS1_IJNS1_IJNS2_ILi128EEENS2_ILi0EEEEEENS2_ILi16EEES9_EEENS1_IJNS1_IJiiEEEiS9_EEEEEDaRKT_RKT0_RKT1_ENKUlDpRKT_E_clIJNS_9MixedBitsILj0ELj384EEENSU_ILj0ELj48EEENS2_ILj0EEEEEEDaSR_)
$_ZN7cutlass13device_kernelIN5flash19enable_sm80_to_sm89INS1_16FlashAttnBwdSm80INS1_25CollectiveMainloopBwdSm80ILi2ELi2EN4cute5tupleIJNS5_1CILi128EEES8_NS7_ILi64EEEEEENS_10bfloat16_tEfNS_4arch4Sm80ELb0ELb1ELb1ELb1ELb1ELb0ELb0ELb0ELi2ELi4ELi4ELi4ELb0EEENS1_21CollectiveEpilogueBwdISA_SB_SD_Li256ELb1ELb0ELi2EEENS1_19SingleTileSchedulerILb1ELb0ELb0ELi128EEEEEEEEEvNT_6ParamsE$_ZZN4cute13to_mixed_bitsINS_5tupleIJNS1_IJNS_1CILi4EEENS2_ILi8EEEEEES3_NS2_ILi1EEEEEENS1_IJNS1_IJNS2_ILi128EEENS2_ILi0EEEEEENS2_ILi16EEES9_EEENS1_IJNS1_IJiiEEEiS9_EEEEEDaRKT_RKT0_RKT1_ENKUlDpRKT_E_clIJNS_9MixedBitsILj0ELj384EEENSU_ILj0ELj48EEENS2_ILj0EEEEEEDaSR_:
[----:B------:R-:W-:Y:S01]  /*d450*/  LOP3.LUT R6, R5, 0x30, RZ, 0xc0, !PT ;  /* 0x0000003005067812 */ /* 0x000fe200078ec0ff */
[----:B------:R-:W-:-:S03]  /*d460*/  IMAD.MOV.U32 R7, RZ, RZ, 0x0 ;  /* 0x00000000ff077424 */ /* 0x000fc600078e00ff */
[----:B------:R-:W-:Y:S01]  /*d470*/  LOP3.LUT R3, R6, 0x1b0, R3, 0x78, !PT ;  /* 0x000001b006037812 */ /* 0x000fe200078e7803 */
[----:B------:R-:W-:-:S04]  /*d480*/  IMAD.MOV.U32 R6, RZ, RZ, R2 ;  /* 0x000000ffff067224 */ /* 0x000fc800078e0002 */
[----:B------:R-:W-:Y:S05]  /*d490*/  RET.REL.NODEC R6 `(_ZN7cutlass13device_kernelIN5flash19enable_sm80_to_sm89INS1_16FlashAttnBwdSm80INS1_25CollectiveMainloopBwdSm80ILi2ELi2EN4cute5tupleIJNS5_1CILi128EEES8_NS7_ILi64EEEEEENS_10bfloat16_tEfNS_4arch4Sm80ELb0ELb1ELb1ELb1ELb1ELb0ELb0ELb0ELi2ELi4ELi4ELi4ELb0EEENS1_21CollectiveEpilogueBwdISA_SB_SD_Li256ELb1ELb0ELi2EEENS1_19SingleTileSchedulerILb1ELb0ELb0ELi128EEEEEEEEEvNT_6ParamsE) ;  /* 0xffff2b6006007950 */ /* 0x000fea0003c3ffff */
        .type           $_ZN7cutlass13device_kernelIN5flash19enable_sm80_to_sm89INS1_16FlashAttnBwdSm80INS1_25CollectiveMainloopBwdSm80ILi2ELi2EN4cute5tupleIJNS5_1CILi128EEES8_NS7_ILi64EEEEEENS_10bfloat16_tEfNS_4arch4Sm80ELb0ELb1ELb1ELb1ELb1ELb0ELb0ELb0ELi2ELi4ELi4ELi4ELb0EEENS1_21CollectiveEpilogueBwdISA_SB_SD_Li256ELb1ELb0ELi2EEENS1_19SingleTileSchedulerILb1ELb0ELb0ELi128EEEEEEEEEvNT_6ParamsE$_ZZN4cute13to_mixed_bitsINS_5tupleIJNS1_IJNS_1CILi4EEENS2_ILi8EEEEEES3_NS2_ILi1EEEEEENS1_IJNS1_IJNS2_ILi128EEENS2_ILi0EEEEEENS2_ILi16EEES9_EEENS1_IJNS1_IJiiEEEiS9_EEEEEDaRKT_RKT0_RKT1_ENKUlRKT_RKT0_RKT1_E_clIS3_SB_iEEDaSQ_ST_SW_,@function
        .size           $_ZN7cutlass13device_kernelIN5flash19enable_sm80_to_sm89INS1_16FlashAttnBwdSm80INS1_25CollectiveMainloopBwdSm80ILi2ELi2EN4cute5tupleIJNS5_1CILi128EEES8_NS7_ILi64EEEEEENS_10bfloat16_tEfNS_4arch4Sm80ELb0ELb1ELb1ELb1ELb1ELb0ELb0ELb0ELi2ELi4ELi4ELi4ELb0EEENS1_21CollectiveEpilogueBwdISA_SB_SD_Li256ELb1ELb0ELi2EEENS1_19SingleTileSchedulerILb1ELb0ELb0ELi128EEEEEEEEEvNT_6ParamsE$_ZZN4cute13to_mixed_bitsINS_5tupleIJNS1_IJNS_1CILi4EEENS2_ILi8EEEEEES3_NS2_ILi1EEEEEENS1_IJNS1_IJNS2_ILi128EEENS2_ILi0EEEEEENS2_ILi16EEES9_EEENS1_IJNS1_IJiiEEEiS9_EEEEEDaRKT_RKT0_RKT1_ENKUlRKT_RKT0_RKT1_E_clIS3_SB_iEEDaSQ_ST_SW_,($_ZN7cutlass13device_kernelIN5flash19enable_sm80_to_sm89INS1_16FlashAttnBwdSm80INS1_25CollectiveMainloopBwdSm80ILi2ELi2EN4cute5tupleIJNS5_1CILi128EEES8_NS7_ILi64EEEEEENS_10bfloat16_tEfNS_4arch4Sm80ELb0ELb1ELb1ELb1ELb1ELb0ELb0ELb0ELi2ELi4ELi4ELi4ELb0EEENS1_21CollectiveEpilogueBwdISA_SB_SD_Li256ELb1ELb0ELi2EEENS1_19SingleTileSchedulerILb1ELb0ELb0ELi128EEEEEEEEEvNT_6ParamsE$_ZZN4cute13to_mixed_bitsINS_5tupleIJNS1_IJNS_1CILi4EEENS2_ILi8EEEEEES3_NS2_ILi1EEEEEENS1_IJNS1_IJNS2_ILi128EEENS2_ILi0EEEEEENS2_ILi16EEES9_EEENS1_IJNS1_IJiiEEEiS9_EEEEEDaRKT_RKT0_RKT1_ENKUlRKT_RKT0_RKT1_E_clIS5_SA_SD_EEDaSQ_ST_SW_ - $_ZN7cutlass13device_kernelIN5flash19enable_sm80_to_sm89INS1_16FlashAttnBwdSm80INS1_25CollectiveMainloopBwdSm80ILi2ELi2EN4cute5tupleIJNS5_1CILi128EEES8_NS7_ILi64EEEEEENS_10bfloat16_tEfNS_4arch4Sm80ELb0ELb1ELb1ELb1ELb1ELb0ELb0ELb0ELi2ELi4ELi4ELi4ELb0EEENS1_21CollectiveEpilogueBwdISA_SB_SD_Li256ELb1ELb0ELi2EEENS1_19SingleTileSchedulerILb1ELb0ELb0ELi128EEEEEEEEEvNT_6ParamsE$_ZZN4cute13to_mixed_bitsINS_5tupleIJNS1_IJNS_1CILi4EEENS2_ILi8EEEEEES3_NS2_ILi1EEEEEENS1_IJNS1_IJNS2_ILi128EEENS2_ILi0EEEEEENS2_ILi16EEES9_EEENS1_IJNS1_IJiiEEEiS9_EEEEEDaRKT_RKT0_RKT1_ENKUlRKT_RKT0_RKT1_E_clIS3_SB_iEEDaSQ_ST_SW_)
$_ZN7cutlass13device_kernelIN5flash19enable_sm80_to_sm89INS1_16FlashAttnBwdSm80INS1_25CollectiveMainloopBwdSm80ILi2ELi2EN4cute5tupleIJNS5_1CILi128EEES8_NS7_ILi64EEEEEENS_10bfloat16_tEfNS_4arch4Sm80ELb0ELb1ELb1ELb1ELb1ELb0ELb0ELb0ELi2ELi4ELi4ELi4ELb0EEENS1_21CollectiveEpilogueBwdISA_SB_SD_Li256ELb1ELb0ELi2EEENS1_19SingleTileSchedulerILb1ELb0ELb0ELi128EEEEEEEEEvNT_6ParamsE$_ZZN4cute13to_mixed_bitsINS_5tupleIJNS1_IJNS_1CILi4EEENS2_ILi8EEEEEES3_NS2_ILi1EEEEEENS1_IJNS1_IJNS2_ILi128EEENS2_ILi0EEEEEENS2_ILi16EEES9_EEENS1_IJNS1_IJiiEEEiS9_EEEEEDaRKT_RKT0_RKT1_ENKUlRKT_RKT0_RKT1_E_clIS3_SB_iEEDaSQ_ST_SW_:
[----:B------:R-:W-:Y:S01]  /*d4a0*/  MOV R7, 0x0 ;  /* 0x0000000000077802 */ /* 0x000fe20000000f00 */
[----:B------:R-:W-:-:S05]  /*d4b0*/  IMAD.SHL.U32 R2, R33, 0x10, RZ ;  /* 0x0000001021027824 */ /* 0x000fca00078e00ff */
[----:B------:R-:W-:Y:S01]  /*d4c0*/  LOP3.LUT R2, R2, 0x30, RZ, 0xc0, !PT ;  /* 0x0000003002027812 */ /* 0x000fe200078ec0ff */
[----:B------:R-:W-:Y:S06]  /*d4d0*/  RET.REL.NODEC R6 `(_ZN7cutlass13device_kernelIN5flash19enable_sm80_to_sm89INS1_16FlashAttnBwdSm80INS1_25CollectiveMainloopBwdSm80ILi2ELi2EN4cute5tupleIJNS5_1CILi128EEES8_NS7_ILi64EEEEEENS_10bfloat16_tEfNS_4arch4Sm80ELb0ELb1ELb1ELb1ELb1ELb0ELb0ELb0ELi2ELi4ELi4ELi4ELb0EEENS1_21CollectiveEpilogueBwdISA_SB_SD_Li256ELb1ELb0ELi2EEENS1_19SingleTileSchedulerILb1ELb0ELb0ELi128EEEEEEEEEvNT_6ParamsE) ;  /* 0xffff2b2006007950 */ /* 0x000fec0003c3ffff */
        .type           $_ZN7cutlass13device_kernelIN5flash19enable_sm80_to_sm89INS1_16FlashAttnBwdSm80INS1_25CollectiveMainloopBwdSm80ILi2ELi2EN4cute5tupleIJNS5_1CILi128EEES8_NS7_ILi64EEEEEENS_10bfloat16_tEfNS_4arch4Sm80ELb0ELb1ELb1ELb1ELb1ELb0ELb0ELb0ELi2ELi4ELi4ELi4ELb0EEENS1_21CollectiveEpilogueBwdISA_SB_SD_Li256ELb1ELb0ELi2EEENS1_19SingleTileSchedulerILb1ELb0ELb0ELi128EEEEEEEEEvNT_6ParamsE$_ZZN4cute13to_mixed_bitsINS_5tupleIJNS1_IJNS_1CILi4EEENS2_ILi8EEEEEES3_NS2_ILi1EEEEEENS1_IJNS1_IJNS2_ILi128EEENS2_ILi0EEEEEENS2_ILi16EEES9_EEENS1_IJNS1_IJiiEEEiS9_EEEEEDaRKT_RKT0_RKT1_ENKUlRKT_RKT0_RKT1_E_clIS5_SA_SD_EEDaSQ_ST_SW_,@function
        .size           $_ZN7cutlass13device_kernelIN5flash19enable_sm80_to_sm89INS1_16FlashAttnBwdSm80INS1_25CollectiveMainloopBwdSm80ILi2ELi2EN4cute5tupleIJNS5_1CILi128EEES8_NS7_ILi64EEEEEENS_10bfloat16_tEfNS_4arch4Sm80ELb0ELb1ELb1ELb1ELb1ELb0ELb0ELb0ELi2ELi4ELi4ELi4ELb0EEENS1_21CollectiveEpilogueBwdISA_SB_SD_Li256ELb1ELb0ELi2EEENS1_19SingleTileSchedulerILb1ELb0ELb0ELi128EEEEEEEEEvNT_6ParamsE$_ZZN4cute13to_mixed_bitsINS_5tupleIJNS1_IJNS_1CILi4EEENS2_ILi8EEEEEES3_NS2_ILi1EEEEEENS1_IJNS1_IJNS2_ILi128EEENS2_ILi0EEEEEENS2_ILi16EEES9_EEENS1_IJNS1_IJiiEEEiS9_EEEEEDaRKT_RKT0_RKT1_ENKUlRKT_RKT0_RKT1_E_clIS5_SA_SD_EEDaSQ_ST_SW_,($_ZN7cutlass13device_kernelIN5flash19enable_sm80_to_sm89INS1_16FlashAttnBwdSm80INS1_25CollectiveMainloopBwdSm80ILi2ELi2EN4cute5tupleIJNS5_1CILi128EEES8_NS7_ILi64EEEEEENS_10bfloat16_tEfNS_4arch4Sm80ELb0ELb1ELb1ELb1ELb1ELb0ELb0ELb0ELi2ELi4ELi4ELi4ELb0EEENS1_21CollectiveEpilogueBwdISA_SB_SD_Li256ELb1ELb0ELi2EEENS1_19SingleTileSchedulerILb1ELb0ELb0ELi128EEEEEEEEEvNT_6ParamsE$_ZZN4cute13to_mixed_bitsINS_5tupleIJNS_1CILi4EEENS2_ILi8EEEEEENS1_IJNS2_ILi0EEENS2_ILi64EEEEEENS1_IJiiEEEEEDaRKT_RKT0_RKT1_ENKUlDpRKT_E_clIJNS2_ILj0EEENS_9MixedBitsILj0ELj448EEEEEEDaSM_ - $_ZN7cutlass13device_kernelIN5flash19enable_sm80_to_sm89INS1_16FlashAttnBwdSm80INS1_25CollectiveMainloopBwdSm80ILi2ELi2EN4cute5tupleIJNS5_1CILi128EEES8_NS7_ILi64EEEEEENS_10bfloat16_tEfNS_4arch4Sm80ELb0ELb1ELb1ELb1ELb1ELb0ELb0ELb0ELi2ELi4ELi4ELi4ELb0EEENS1_21CollectiveEpilogueBwdISA_SB_SD_Li256ELb1ELb0ELi2EEENS1_19SingleTileSchedulerILb1ELb0ELb0ELi128EEEEEEEEEvNT_6ParamsE$_ZZN4cute13to_mixed_bitsINS_5tupleIJNS1_IJNS_1CILi4EEENS2_ILi8EEEEEES3_NS2_ILi1EEEEEENS1_IJNS1_IJNS2_ILi128EEENS2_ILi0EEEEEENS2_ILi16EEES9_EEENS1_IJNS1_IJiiEEEiS9_EEEEEDaRKT_RKT0_RKT1_ENKUlRKT_RKT0_RKT1_E_clIS5_SA_SD_EEDaSQ_ST_SW_)
$_ZN7cutlass13device_kernelIN5flash19enable_sm80_to_sm89INS1_16FlashAttnBwdSm80INS1_25CollectiveMainloopBwdSm80ILi2ELi2EN4cute5tupleIJNS5_1CILi128EEES8_NS7_ILi64EEEEEENS_10bfloat16_tEfNS_4arch4Sm80ELb0ELb1ELb1ELb1ELb1ELb0ELb0ELb0ELi2ELi4ELi4ELi4ELb0EEENS1_21CollectiveEpilogueBwdISA_SB_SD_Li256ELb1ELb0ELi2EEENS1_19SingleTileSchedulerILb1ELb0ELb0ELi128EEEEEEEEEvNT_6ParamsE$_ZZN4cute13to_mixed_bitsINS_5tupleIJNS1_IJNS_1CILi4EEENS2_ILi8EEEEEES3_NS2_ILi1EEEEEENS1_IJNS1_IJNS2_ILi128EEENS2_ILi0EEEEEENS2_ILi16EEES9_EEENS1_IJNS1_IJiiEEEiS9_EEEEEDaRKT_RKT0_RKT1_ENKUlRKT_RKT0_RKT1_E_clIS5_SA_SD_EEDaSQ_ST_SW_:
[----:B------:R-:W-:Y:S02]  /*d4e0*/  MOV R3, R2 ;  /* 0x0000000200037202 */ /* 0x000fe40000000f00 */
[----:B------:R-:W-:Y:S02]  /*d4f0*/  MOV R2, 0xd510 ;  /* 0x0000d51000027802 */ /* 0x000fe40000000f00 */
[----:B------:R-:W-:Y:S05]  /*d500*/  CALL.REL.NOINC `($_ZN7cutlass13device_kernelIN5flash19enable_sm80_to_sm89INS1_16FlashAttnBwdSm80INS1_25CollectiveMainloopBwdSm80ILi2ELi2EN4cute5tupleIJNS5_1CILi128EEES8_NS7_ILi64EEEEEENS_10bfloat16_tEfNS_4arch4Sm80ELb0ELb1ELb1ELb1ELb1ELb0ELb0ELb0ELi2ELi4ELi4ELi4ELb0EEENS1_21CollectiveEpilogueBwdISA_SB_SD_Li256ELb1ELb0ELi2EEENS1_19SingleTileSchedulerILb1ELb0ELb0ELi128EEEEEEEEEvNT_6ParamsE$_ZZN4cute13to_mixed_bitsINS_5tupleIJNS_1CILi4EEENS2_ILi8EEEEEENS1_IJNS2_ILi128EEENS2_ILi0EEEEEENS1_IJiiEEEEEDaRKT_RKT0_RKT1_ENKUlRKT_RKT0_RKT1_E_clIS3_S6_iEEDaSL_SO_SR_) ;  /* 0x0000011000007944 */ /* 0x000fea0003c00000 */
[----:B------:R-:W-:Y:S02]  /*d510*/  MOV R2, 0xd530 ;  /* 0x0000d53000027802 */ /* 0x000fe40000000f00 */
[----:B------:R-:W-:Y:S05]  /*d520*/  CALL.REL.NOINC `($_ZN7cutlass13device_kernelIN5flash19enable_sm80_to_sm89INS1_16FlashAttnBwdSm80INS1_25CollectiveMainloopBwdSm80ILi2ELi2EN4cute5tupleIJNS5_1CILi128EEES8_NS7_ILi64EEEEEENS_10bfloat16_tEfNS_4arch4Sm80ELb0ELb1ELb1ELb1ELb1ELb0ELb0ELb0ELi2ELi4ELi4ELi4ELb0EEENS1_21CollectiveEpilogueBwdISA_SB_SD_Li256ELb1ELb0ELi2EEENS1_19SingleTileSchedulerILb1ELb0ELb0ELi128EEEEEEEEEvNT_6ParamsE$_ZZN4cute13to_mixed_bitsINS_5tupleIJNS_1CILi4EEENS2_ILi8EEEEEENS1_IJNS2_ILi128EEENS2_ILi0EEEEEENS1_IJiiEEEEEDaRKT_RKT0_RKT1_ENKUlDpRKT_E_clIJNS_9MixedBitsILj0ELj384EEENS2_ILj0EEEEEEDaSM_) ;  /* 0x000000b000007944 */ /* 0x000fea0003c00000 */
[----:B------:R-:W-:-:S04]  /*d530*/  MOV R7, 0x0 ;  /* 0x0000000000077802 */ /* 0x000fc80000000f00 */
[----:B------:R-:W-:Y:S05]  /*d540*/  RET.REL.NODEC R6 `(_ZN7cutlass13device_kernelIN5flash19enable_sm80_to_sm89INS1_16FlashAttnBwdSm80INS1_25CollectiveMainloopBwdSm80ILi2ELi2EN4cute5tupleIJNS5_1CILi128EEES8_NS7_ILi64EEEEEENS_10bfloat16_tEfNS_4arch4Sm80ELb0ELb1ELb1ELb1ELb1ELb0ELb0ELb0ELi2ELi4ELi4ELi4ELb0EEENS1_21CollectiveEpilogueBwdISA_SB_SD_Li256ELb1ELb0ELi2EEENS1_19SingleTileSchedulerILb1ELb0ELb0ELi128EEEEEEEEEvNT_6ParamsE) ;  /* 0xffff2ab006007950 */ /* 0x000fea0003c3ffff */
        .type           $_ZN7cutlass13device_kernelIN5flash19enable_sm80_to_sm89INS1_16FlashAttnBwdSm80INS1_25CollectiveMainloopBwdSm80ILi2ELi2EN4cute5tupleIJNS5_1CILi128EEES8_NS7_ILi64EEEEEENS_10bfloat16_tEfNS_4arch4Sm80ELb0ELb1ELb1ELb1ELb1ELb0ELb0ELb0ELi2ELi4ELi4ELi4ELb0EEENS1_21CollectiveEpilogueBwdISA_SB_SD_Li256ELb1ELb0ELi2EEENS1_19SingleTileSchedulerILb1ELb0ELb0ELi128EEEEEEEEEvNT_6ParamsE$_ZZN4cute13to_mixed_bitsINS_5tupleIJNS_1CILi4EEENS2_ILi8EEEEEENS1_IJNS2_ILi0EEENS2_ILi64EEEEEENS1_IJiiEEEEEDaRKT_RKT0_RKT1_ENKUlDpRKT_E_clIJNS2_ILj0EEENS_9MixedBitsILj0ELj448EEEEEEDaSM_,@function
        .size           $_ZN7cutlass13device_kernelIN5flash19enable_sm80_to_sm89INS1_16FlashAttnBwdSm80INS1_25CollectiveMainloopBwdSm80ILi2ELi2EN4cute5tupleIJNS5_1CILi128EEES8_NS7_ILi64EEEEEENS_10bfloat16_tEfNS_4arch4Sm80ELb0ELb1ELb1ELb1ELb1ELb0ELb0ELb0ELi2ELi4ELi4ELi4ELb0EEENS1_21CollectiveEpilogueBwdISA_SB_SD_Li256ELb1ELb0ELi2EEENS1_19SingleTileSchedulerILb1ELb0ELb0ELi128EEEEEEEEEvNT_6ParamsE$_ZZN4cute13to_mixed_bitsINS_5tupleIJNS_1CILi4EEENS2_ILi8EEEEEENS1_IJNS2_ILi0EEENS2_ILi64EEEEEENS1_IJiiEEEEEDaRKT_RKT0_RKT1_ENKUlDpRKT_E_clIJNS2_ILj0EEENS_9MixedBitsILj0ELj448EEEEEEDaSM_,($_ZN7cutlass13device_kernelIN5flash19enable_sm80_to_sm89INS1_16FlashAttnBwdSm80INS1_25CollectiveMainloopBwdSm80ILi2ELi2EN4cute5tupleIJNS5_1CILi128EEES8_NS7_ILi64EEEEEENS_10bfloat16_tEfNS_4arch4Sm80ELb0ELb1ELb1ELb1ELb1ELb0ELb0ELb0ELi2ELi4ELi4ELi4ELb0EEENS1_21CollectiveEpilogueBwdISA_SB_SD_Li256ELb1ELb0ELi2EEENS1_19SingleTileSchedulerILb1ELb0ELb0ELi128EEEEEEEEEvNT_6ParamsE$_ZZN4cute13to_mixed_bitsINS_5tupleIJNS_1CILi4EEENS2_ILi8EEEEEENS1_IJNS2_ILi0EEENS2_ILi64EEEEEENS1_IJiiEEEEEDaRKT_RKT0_RKT1_ENKUlRKT_RKT0_RKT1_E_clIS4_S7_iEEDaSL_SO_SR_ - $_ZN7cutlass13device_kernelIN5flash19enable_sm80_to_sm89INS1_16FlashAttnBwdSm80INS1_25CollectiveMainloopBwdSm80ILi2ELi2EN4cute5tupleIJNS5_1CILi128EEES8_NS7_ILi64EEEEEENS_10bfloat16_tEfNS_4arch4Sm80ELb0ELb1ELb1ELb1ELb1ELb0ELb0ELb0ELi2ELi4ELi4ELi4ELb0EEENS1_21CollectiveEpilogueBwdISA_SB_SD_Li256ELb1ELb0ELi2EEENS1_19SingleTileSchedulerILb1ELb0ELb0ELi128EEEEEEEEEvNT_6ParamsE$_ZZN4cute13to_mixed_bitsINS_5tupleIJNS_1CILi4EEENS2_ILi8EEEEEENS1_IJNS2_ILi0EEENS2_ILi64EEEEEENS1_IJiiEEEEEDaRKT_RKT0_RKT1_ENKUlDpRKT_E_clIJNS2_ILj0EEENS_9MixedBitsILj0ELj448EEEEEEDaSM_)
$_ZN7cutlass13device_kernelIN5flash19enable_sm80_to_sm89INS1_16FlashAttnBwdSm80INS1_25CollectiveMainloopBwdSm80ILi2ELi2EN4cute5tupleIJNS5_1CILi128EEES8_NS7_ILi64EEEEEENS_10bfloat16_tEfNS_4arch4Sm80ELb0ELb1ELb1ELb1ELb1ELb0ELb0ELb0ELi2ELi4ELi4ELi4ELb0EEENS1_21CollectiveEpilogueBwdISA_SB_SD_Li256ELb1ELb0ELi2EEENS1_19SingleTileSchedulerILb1ELb0ELb0ELi128EEEEEEEEEvNT_6ParamsE$_ZZN4cute13to_mixed_bitsINS_5tupleIJNS_1CILi4EEENS2_ILi8EEEEEENS1_IJNS2_ILi0EEENS2_ILi64EEEEEENS1_IJiiEEEEEDaRKT_RKT0_RKT1_ENKUlDpRKT_E_clIJNS2_ILj0EEENS_9MixedBitsILj0ELj448EEEEEEDaSM_:
[----:B------:R-:W-:Y:S01]  /*d550*/  IMAD.MOV.U32 R8, RZ, RZ, R2 ;  /* 0x000000ffff087224 */ /* 0x000fe200078e0002 */
[----:B------:R-:W-:Y:S02]  /*d560*/  MOV R9, 0x0 ;  /* 0x0000000000097802 */ /* 0x000fe40000000f00 */
[----:B------:R-:W-:Y:S02]  /*d570*/  LOP3.LUT R3, R3, 0x1c0, RZ, 0xc0, !PT ;  /* 0x000001c003037812 */ /* 0x000fe400078ec0ff */
[----:B------:R-:W-:Y:S05]  /*d580*/  RET.REL.NODEC R8 `(_ZN7cutlass13device_kernelIN5flash19enable_sm80_to_sm89INS1_16FlashAttnBwdSm80INS1_25CollectiveMainloopBwdSm80ILi2ELi2EN4cute5tupleIJNS5_1CILi128EEES8_NS7_ILi64EEEEEENS_10bfloat16_tEfNS_4arch4Sm80ELb0ELb1ELb1ELb1ELb1ELb0ELb0ELb0ELi2ELi4ELi4ELi4ELb0EEENS1_21CollectiveEpilogueBwdISA_SB_SD_Li256ELb1ELb0ELi2EEENS1_19SingleTileSchedulerILb1ELb0ELb0ELi128EEEEEEEEEvNT_6ParamsE) ;  /* 0xffff2a7008007950 */ /* 0x000fea0003c3ffff */
        .type           $_ZN7cutlass13device_kernelIN5flash19enable_sm80_to_sm89INS1_16FlashAttnBwdSm80INS1_25CollectiveMainloopBwdSm80ILi2ELi2EN4cute5tupleIJNS5_1CILi128EEES8_NS7_ILi64EEEEEENS_10bfloat16_tEfNS_4arch4Sm80ELb0ELb1ELb1ELb1ELb1ELb0ELb0ELb0ELi2ELi4ELi4ELi4ELb0EEENS1_21CollectiveEpilogueBwdISA_SB_SD_Li256ELb1ELb0ELi2EEENS1_19SingleTileSchedulerILb1ELb0ELb0ELi128EEEEEEEEEvNT_6ParamsE$_ZZN4cute13to_mixed_bitsINS_5tupleIJNS_1CILi4EEENS2_ILi8EEEEEENS1_IJNS2_ILi0EEENS2_ILi64EEEEEENS1_IJiiEEEEEDaRKT_RKT0_RKT1_ENKUlRKT_RKT0_RKT1_E_clIS4_S7_iEEDaSL_SO_SR_,@function
        .size           $_ZN7cutlass13device_kernelIN5flash19enable_sm80_to_sm89INS1_16FlashAttnBwdSm80INS1_25CollectiveMainloopBwdSm80ILi2ELi2EN4cute5tupleIJNS5_1CILi128EEES8_NS7_ILi64EEEEEENS_10bfloat16_tEfNS_4arch4Sm80ELb0ELb1ELb1ELb1ELb1ELb0ELb0ELb0ELi2ELi4ELi4ELi4ELb0EEENS1_21CollectiveEpilogueBwdISA_SB_SD_Li256ELb1ELb0ELi2EEENS1_19SingleTileSchedulerILb1ELb0ELb0ELi128EEEEEEEEEvNT_6ParamsE$_ZZN4cute13to_mixed_bitsINS_5tupleIJNS_1CILi4EEENS2_ILi8EEEEEENS1_IJNS2_ILi0EEENS2_ILi64EEEEEENS1_IJiiEEEEEDaRKT_RKT0_RKT1_ENKUlRKT_RKT0_RKT1_E_clIS4_S7_iEEDaSL_SO_SR_,($_ZN7cutlass13device_kernelIN5flash19enable_sm80_to_sm89INS1_16FlashAttnBwdSm80INS1_25CollectiveMainloopBwdSm80ILi2ELi2EN4cute5tupleIJNS5_1CILi128EEES8_NS7_ILi64EEEEEENS_10bfloat16_tEfNS_4arch4Sm80ELb0ELb1ELb1ELb1ELb1ELb0ELb0ELb0ELi2ELi4ELi4ELi4ELb0EEENS1_21CollectiveEpilogueBwdISA_SB_SD_Li256ELb1ELb0ELi2EEENS1_19SingleTileSchedulerILb1ELb0ELb0ELi128EEEEEEEEEvNT_6ParamsE$_ZZN4cute13to_mixed_bitsINS_5tupleIJNS_1CILi4EEENS2_ILi8EEEEEENS1_IJNS2_ILi128EEENS2_ILi0EEEEEENS1_IJiiEEEEEDaRKT_RKT0_RKT1_ENKUlDpRKT_E_clIJNS_9MixedBitsILj0ELj384EEENS2_ILj0EEEEEEDaSM_ - $_ZN7cutlass13device_kernelIN5flash19enable_sm80_to_sm89INS1_16FlashAttnBwdSm80INS1_25CollectiveMainloopBwdSm80ILi2ELi2EN4cute5tupleIJNS5_1CILi128EEES8_NS7_ILi64EEEEEENS_10bfloat16_tEfNS_4arch4Sm80ELb0ELb1ELb1ELb1ELb1ELb0ELb0ELb0ELi2ELi4ELi4ELi4ELb0EEENS1_21CollectiveEpilogueBwdISA_SB_SD_Li256ELb1ELb0ELi2EEENS1_19SingleTileSchedulerILb1ELb0ELb0ELi128EEEEEEEEEvNT_6ParamsE$_ZZN4cute13to_mixed_bitsINS_5tupleIJNS_1CILi4EEENS2_ILi8EEEEEENS1_IJNS2_ILi0EEENS2_ILi64EEEEEENS1_IJiiEEEEEDaRKT_RKT0_RKT1_ENKUlRKT_RKT0_RKT1_E_clIS4_S7_iEEDaSL_SO_SR_)
$_ZN7cutlass13device_kernelIN5flash19enable_sm80_to_sm89INS1_16FlashAttnBwdSm80INS1_25CollectiveMainloopBwdSm80ILi2ELi2EN4cute5tupleIJNS5_1CILi128EEES8_NS7_ILi64EEEEEENS_10bfloat16_tEfNS_4arch4Sm80ELb0ELb1ELb1ELb1ELb1ELb0ELb0ELb0ELi2ELi4ELi4ELi4ELb0EEENS1_21CollectiveEpilogueBwdISA_SB_SD_Li256ELb1ELb0ELi2EEENS1_19SingleTileSchedulerILb1ELb0ELb0ELi128EEEEEEEEEvNT_6ParamsE$_ZZN4cute13to_mixed_bitsINS_5tupleIJNS_1CILi4EEENS2_ILi8EEEEEENS1_IJNS2_ILi0EEENS2_ILi64EEEEEENS1_IJiiEEEEEDaRKT_RKT0_RKT1_ENKUlRKT_RKT0_RKT1_E_clIS4_S7_iEEDaSL_SO_SR_:
[----:B------:R-:W-:Y:S01]  /*d590*/  MOV R8, R2 ;  /* 0x0000000200087202 */ /* 0x000fe20000000f00 */
[----:B------:R-:W-:Y:S02]  /*d5a0*/  IMAD.MOV.U32 R9, RZ, RZ, 0x0 ;  /* 0x00000000ff097424 */ /* 0x000fe400078e00ff */
[----:B------:R-:W-:-:S05]  /*d5b0*/  IMAD.SHL.U32 R3, R3, 0x40, RZ ;  /* 0x0000004003037824 */ /* 0x000fca00078e00ff */
[----:B------:R-:W-:Y:S01]  /*d5c0*/  LOP3.LUT R3, R3, 0x1c0, RZ, 0xc0, !PT ;  /* 0x000001c003037812 */ /* 0x000fe200078ec0ff */
[----:B------:R-:W-:Y:S06]  /*d5d0*/  RET.REL.NODEC R8 `(_ZN7cutlass13device_kernelIN5flash19enable_sm80_to_sm89INS1_16FlashAttnBwdSm80INS1_25CollectiveMainloopBwdSm80ILi2ELi2EN4cute5tupleIJNS5_1CILi128EEES8_NS7_ILi64EEEEEENS_10bfloat16_tEfNS_4arch4Sm80ELb0ELb1ELb1ELb1ELb1ELb0ELb0ELb0ELi2ELi4ELi4ELi4ELb0EEENS1_21CollectiveEpilogueBwdISA_SB_SD_Li256ELb1ELb0ELi2EEENS1_19SingleTileSchedulerILb1ELb0ELb0ELi128EEEEEEEEEvNT_6ParamsE) ;  /* 0xffff2a2008007950 */ /* 0x000fec0003c3ffff */
        .type           $_ZN7cutlass13device_kernelIN5flash19enable_sm80_to_sm89INS1_16FlashAttnBwdSm80INS1_25CollectiveMainloopBwdSm80ILi2ELi2EN4cute5tupleIJNS5_1CILi128EEES8_NS7_ILi64EEEEEENS_10bfloat16_tEfNS_4arch4Sm80ELb0ELb1ELb1ELb1ELb1ELb0ELb0ELb0ELi2ELi4ELi4ELi4ELb0EEENS1_21CollectiveEpilogueBwdISA_SB_SD_Li256ELb1ELb0ELi2EEENS1_19SingleTileSchedulerILb1ELb0ELb0ELi128EEEEEEEEEvNT_6ParamsE$_ZZN4cute13to_mixed_bitsINS_5tupleIJNS_1CILi4EEENS2_ILi8EEEEEENS1_IJNS2_ILi128EEENS2_ILi0EEEEEENS1_IJiiEEEEEDaRKT_RKT0_RKT1_ENKUlDpRKT_E_clIJNS_9MixedBitsILj0ELj384EEENS2_ILj0EEEEEEDaSM_,@function
        .size           $_ZN7cutlass13device_kernelIN5flash19enable_sm80_to_sm89INS1_16FlashAttnBwdSm80INS1_25CollectiveMainloopBwdSm80ILi2ELi2EN4cute5tupleIJNS5_1CILi128EEES8_NS7_ILi64EEEEEENS_10bfloat16_tEfNS_4arch4Sm80ELb0ELb1ELb1ELb1ELb1ELb0ELb0ELb0ELi2ELi4ELi4ELi4ELb0EEENS1_21CollectiveEpilogueBwdISA_SB_SD_Li256ELb1ELb0ELi2EEENS1_19SingleTileSchedulerILb1ELb0ELb0ELi128EEEEEEEEEvNT_6ParamsE$_ZZN4cute13to_mixed_bitsINS_5tupleIJNS_1CILi4EEENS2_ILi8EEEEEENS1_IJNS2_ILi128EEENS2_ILi0EEEEEENS1_IJiiEEEEEDaRKT_RKT0_RKT1_ENKUlDpRKT_E_clIJNS_9MixedBitsILj0ELj384EEENS2_ILj0EEEEEEDaSM_,($_ZN7cutlass13device_kernelIN5flash19enable_sm80_to_sm89INS1_16FlashAttnBwdSm80INS1_25CollectiveMainloopBwdSm80ILi2ELi2EN4cute5tupleIJNS5_1CILi128EEES8_NS7_ILi64EEEEEENS_10bfloat16_tEfNS_4arch4Sm80ELb0ELb1ELb1ELb1ELb1ELb0ELb0ELb0ELi2ELi4ELi4ELi4ELb0EEENS1_21CollectiveEpilogueBwdISA_SB_SD_Li256ELb1ELb0ELi2EEENS1_19SingleTileSchedulerILb1ELb0ELb0ELi128EEEEEEEEEvNT_6ParamsE$_ZZN4cute13to_mixed_bitsINS_5tupleIJNS_1CILi4EEENS2_ILi8EEEEEENS1_IJNS2_ILi128EEENS2_ILi0EEEEEENS1_IJiiEEEEEDaRKT_RKT0_RKT1_ENKUlRKT_RKT0_RKT1_E_clIS3_S6_iEEDaSL_SO_SR_ - $_ZN7cutlass13device_kernelIN5flash19enable_sm80_to_sm89INS1_16FlashAttnBwdSm80INS1_25CollectiveMainloopBwdSm80ILi2ELi2EN4cute5tupleIJNS5_1CILi128EEES8_NS7_ILi64EEEEEENS_10bfloat16_tEfNS_4arch4Sm80ELb0ELb1ELb1ELb1ELb1ELb0ELb0ELb0ELi2ELi4ELi4ELi4ELb0EEENS1_21CollectiveEpilogueBwdISA_SB_SD_Li256ELb1ELb0ELi2EEENS1_19SingleTileSchedulerILb1ELb0ELb0ELi128EEEEEEEEEvNT_6ParamsE$_ZZN4cute13to_mixed_bitsINS_5tupleIJNS_1CILi4EEENS2_ILi8EEEEEENS1_IJNS2_ILi128EEENS2_ILi0EEEEEENS1_IJiiEEEEEDaRKT_RKT0_RKT1_ENKUlDpRKT_E_clIJNS_9MixedBitsILj0ELj384EEENS2_ILj0EEEEEEDaSM_)
$_ZN7cutlass13device_kernelIN5flash19enable_sm80_to_sm89INS1_16FlashAttnBwdSm80INS1_25CollectiveMainloopBwdSm80ILi2ELi2EN4cute5tupleIJNS5_1CILi128EEES8_NS7_ILi64EEEEEENS_10bfloat16_tEfNS_4arch4Sm80ELb0ELb1ELb1ELb1ELb1ELb0ELb0ELb0ELi2ELi4ELi4ELi4ELb0EEENS1_21CollectiveEpilogueBwdISA_SB_SD_Li256ELb1ELb0ELi2EEENS1_19SingleTileSchedulerILb1ELb0ELb0ELi128EEEEEEEEEvNT_6ParamsE$_ZZN4cute13to_mixed_bitsINS_5tupleIJNS_1CILi4EEENS2_ILi8EEEEEENS1_IJNS2_ILi128EEENS2_ILi0EEEEEENS1_IJiiEEEEEDaRKT_RKT0_RKT1_ENKUlDpRKT_E_clIJNS_9MixedBitsILj0ELj384EEENS2_ILj0EEEEEEDaSM_:
[----:B------:R-:W-:Y:S01]  /*d5e0*/  IMAD.MOV.U32 R8, RZ, RZ, R2 ;  /* 0x000000ffff087224 */ /* 0x000fe200078e0002 */
[----:B------:R-:W-:Y:S02]  /*d5f0*/  MOV R9, 0x0 ;  /* 0x0000000000097802 */ /* 0x000fe40000000f00 */
[----:B------:R-:W-:Y:S02]  /*d600*/  LOP3.LUT R3, R3, 0x180, RZ, 0xc0, !PT ;  /* 0x0000018003037812 */ /* 0x000fe400078ec0ff */
[----:B------:R-:W-:Y:S05]  /*d610*/  RET.REL.NODEC R8 `(_ZN7cutlass13device_kernelIN5flash19enable_sm80_to_sm89INS1_16FlashAttnBwdSm80INS1_25CollectiveMainloopBwdSm80ILi2ELi2EN4cute5tupleIJNS5_1CILi128EEES8_NS7_ILi64EEEEEENS_10bfloat16_tEfNS_4arch4Sm80ELb0ELb1ELb1ELb1ELb1ELb0ELb0ELb0ELi2ELi4ELi4ELi4ELb0EEENS1_21CollectiveEpilogueBwdISA_SB_SD_Li256ELb1ELb0ELi2EEENS1_19SingleTileSchedulerILb1ELb0ELb0ELi128EEEEEEEEEvNT_6ParamsE) ;  /* 0xffff29e008007950 */ /* 0x000fea0003c3ffff */
        .type           $_ZN7cutlass13device_kernelIN5flash19enable_sm80_to_sm89INS1_16FlashAttnBwdSm80INS1_25CollectiveMainloopBwdSm80ILi2ELi2EN4cute5tupleIJNS5_1CILi128EEES8_NS7_ILi64EEEEEENS_10bfloat16_tEfNS_4arch4Sm80ELb0ELb1ELb1ELb1ELb1ELb0ELb0ELb0ELi2ELi4ELi4ELi4ELb0EEENS1_21CollectiveEpilogueBwdISA_SB_SD_Li256ELb1ELb0ELi2EEENS1_19SingleTileSchedulerILb1ELb0ELb0ELi128EEEEEEEEEvNT_6ParamsE$_ZZN4cute13to_mixed_bitsINS_5tupleIJNS_1CILi4EEENS2_ILi8EEEEEENS1_IJNS2_ILi128EEENS2_ILi0EEEEEENS1_IJiiEEEEEDaRKT_RKT0_RKT1_ENKUlRKT_RKT0_RKT1_E_clIS3_S6_iEEDaSL_SO_SR_,@function
        .size           $_ZN7cutlass13device_kernelIN5flash19enable_sm80_to_sm89INS1_16FlashAttnBwdSm80INS1_25CollectiveMainloopBwdSm80ILi2ELi2EN4cute5tupleIJNS5_1CILi128EEES8_NS7_ILi64EEEEEENS_10bfloat16_tEfNS_4arch4Sm80ELb0ELb1ELb1ELb1ELb1ELb0ELb0ELb0ELi2ELi4ELi4ELi4ELb0EEENS1_21CollectiveEpilogueBwdISA_SB_SD_Li256ELb1ELb0ELi2EEENS1_19SingleTileSchedulerILb1ELb0ELb0ELi128EEEEEEEEEvNT_6ParamsE$_ZZN4cute13to_mixed_bitsINS_5tupleIJNS_1CILi4EEENS2_ILi8EEEEEENS1_IJNS2_ILi128EEENS2_ILi0EEEEEENS1_IJiiEEEEEDaRKT_RKT0_RKT1_ENKUlRKT_RKT0_RKT1_E_clIS3_S6_iEEDaSL_SO_SR_,($_ZN7cutlass13device_kernelIN5flash19enable_sm80_to_sm89INS1_16FlashAttnBwdSm80INS1_25CollectiveMainloopBwdSm80ILi2ELi2EN4cute5tupleIJNS5_1CILi128EEES8_NS7_ILi64EEEEEENS_10bfloat16_tEfNS_4arch4Sm80ELb0ELb1ELb1ELb1ELb1ELb0ELb0ELb0ELi2ELi4ELi4ELi4ELb0EEENS1_21CollectiveEpilogueBwdISA_SB_SD_Li256ELb1ELb0ELi2EEENS1_19SingleTileSchedulerILb1ELb0ELb0ELi128EEEEEEEEEvNT_6ParamsE$_ZZN4cute14logical_divideINS_5tupleIJNS1_IJNS_1CILi8EEENS2_ILi1EEEEEENS1_IJNS2_ILi2EEEEEEEEENS1_IJNS1_IJS4_NS2_ILi0EEEEEENS1_IJiEEEEEENS1_IJS5_NS_6LayoutIS4_S9_EEEEEEEDaRKNSD_IT_T0_EERKT1_ENKUlRKT_RKT0_E_clINSD_IS7_SB_EESE_EEDaSQ_ST_ - $_ZN7cutlass13device_kernelIN5flash19enable_sm80_to_sm89INS1_16FlashAttnBwdSm80INS1_25CollectiveMainloopBwdSm80ILi2ELi2EN4cute5tupleIJNS5_1CILi128EEES8_NS7_ILi64EEEEEENS_10bfloat16_tEfNS_4arch4Sm80ELb0ELb1ELb1ELb1ELb1ELb0ELb0ELb0ELi2ELi4ELi4ELi4ELb0EEENS1_21CollectiveEpilogueBwdISA_SB_SD_Li256ELb1ELb0ELi2EEENS1_19SingleTileSchedulerILb1ELb0ELb0ELi128EEEEEEEEEvNT_6ParamsE$_ZZN4cute13to_mixed_bitsINS_5tupleIJNS_1CILi4EEENS2_ILi8EEEEEENS1_IJNS2_ILi128EEENS2_ILi0EEEEEENS1_IJiiEEEEEDaRKT_RKT0_RKT1_ENKUlRKT_RKT0_RKT1_E_clIS3_S6_iEEDaSL_SO_SR_)
$_ZN7cutlass13device_kernelIN5flash19enable_sm80_to_sm89INS1_16FlashAttnBwdSm80INS1_25CollectiveMainloopBwdSm80ILi2ELi2EN4cute5tupleIJNS5_1CILi128EEES8_NS7_ILi64EEEEEENS_10bfloat16_tEfNS_4arch4Sm80ELb0ELb1ELb1ELb1ELb1ELb0ELb0ELb0ELi2ELi4ELi4ELi4ELb0EEENS1_21CollectiveEpilogueBwdISA_SB_SD_Li256ELb1ELb0ELi2EEENS1_19SingleTileSchedulerILb1ELb0ELb0ELi128EEEEEEEEEvNT_6ParamsE$_ZZN4cute13to_mixed_bitsINS_5tupleIJNS_1CILi4EEENS2_ILi8EEEEEENS1_IJNS2_ILi128EEENS2_ILi0EEEEEENS1_IJiiEEEEEDaRKT_RKT0_RKT1_ENKUlRKT_RKT0_RKT1_E_clIS3_S6_iEEDaSL_SO_SR_:
[----:B------:R-:W-:Y:S01]  /*d620*/  MOV R8, R2 ;  /* 0x0000000200087202 */ /* 0x000fe20000000f00 */
[----:B------:R-:W-:Y:S02]  /*d630*/  IMAD.MOV.U32 R9, RZ, RZ, 0x0 ;  /* 0x00000000ff097424 */ /* 0x000fe400078e00ff */
[----:B------:R-:W-:-:S05]  /*d640*/  IMAD.SHL.U32 R3, R3, 0x80, RZ ;  /* 0x0000008003037824 */ /* 0x000fca00078e00ff */
[----:B------:R-:W-:Y:S01]  /*d650*/  LOP3.LUT R3, R3, 0x180, RZ, 0xc0, !PT ;  /* 0x0000018003037812 */ /* 0x000fe200078ec0ff */
[----:B------:R-:W-:Y:S06]  /*d660*/  RET.REL.NODEC R8 `(_ZN7cutlass13device_kernelIN5flash19enable_sm80_to_sm89INS1_16FlashAttnBwdSm80INS1_25CollectiveMainloopBwdSm80ILi2ELi2EN4cute5tupleIJNS5_1CILi128EEES8_NS7_ILi64EEEEEENS_10bfloat16_tEfNS_4arch4Sm80ELb0ELb1ELb1ELb1ELb1ELb0ELb0ELb0ELi2ELi4ELi4ELi4ELb0EEENS1_21CollectiveEpilogueBwdISA_SB_SD_Li256ELb1ELb0ELi2EEENS1_19SingleTileSchedulerILb1ELb0ELb0ELi128EEEEEEEEEvNT_6ParamsE) ;  /* 0xffff299008007950 */ /* 0x000fec0003c3ffff */
        .type           $_ZN7cutlass13device_kernelIN5flash19enable_sm80_to_sm89INS1_16FlashAttnBwdSm80INS1_25CollectiveMainloopBwdSm80ILi2ELi2EN4cute5tupleIJNS5_1CILi128EEES8_NS7_ILi64EEEEEENS_10bfloat16_tEfNS_4arch4Sm80ELb0ELb1ELb1ELb1ELb1ELb0ELb0ELb0ELi2ELi4ELi4ELi4ELb0EEENS1_21CollectiveEpilogueBwdISA_SB_SD_Li256ELb1ELb0ELi2EEENS1_19SingleTileSchedulerILb1ELb0ELb0ELi128EEEEEEEEEvNT_6ParamsE$_ZZN4cute14logical_divideINS_5tupleIJNS1_IJNS_1CILi8EEENS2_ILi1EEEEEENS1_IJNS2_ILi2EEEEEEEEENS1_IJNS1_IJS4_NS2_ILi0EEEEEENS1_IJiEEEEEENS1_IJS5_NS_6LayoutIS4_S9_EEEEEEEDaRKNSD_IT_T0_EERKT1_ENKUlRKT_RKT0_E_clINSD_IS7_SB_EESE_EEDaSQ_ST_,@function
        .size           $_ZN7cutlass13device_kernelIN5flash19enable_sm80_to_sm89INS1_16FlashAttnBwdSm80INS1_25CollectiveMainloopBwdSm80ILi2ELi2EN4cute5tupleIJNS5_1CILi128EEES8_NS7_ILi64EEEEEENS_10bfloat16_tEfNS_4arch4Sm80ELb0ELb1ELb1ELb1ELb1ELb0ELb0ELb0ELi2ELi4ELi4ELi4ELb0EEENS1_21CollectiveEpilogueBwdISA_SB_SD_Li256ELb1ELb0ELi2EEENS1_19SingleTileSchedulerILb1ELb0ELb0ELi128EEEEEEEEEvNT_6ParamsE$_ZZN4cute14logical_divideINS_5tupleIJNS1_IJNS_1CILi8EEENS2_ILi1EEEEEENS1_IJNS2_ILi2EEEEEEEEENS1_IJNS1_IJS4_NS2_ILi0EEEEEENS1_IJiEEEEEENS1_IJS5_NS_6LayoutIS4_S9_EEEEEEEDaRKNSD_IT_T0_EERKT1_ENKUlRKT_RKT0_E_clINSD_IS7_SB_EESE_EEDaSQ_ST_,($_ZN7cutlass13device_kernelIN5flash19enable_sm80_to_sm89INS1_16FlashAttnBwdSm80INS1_25CollectiveMainloopBwdSm80ILi2ELi2EN4cute5tupleIJNS5_1CILi128EEES8_NS7_ILi64EEEEEENS_10bfloat16_tEfNS_4arch4Sm80ELb0ELb1ELb1ELb1ELb1ELb0ELb0ELb0ELi2ELi4ELi4ELi4ELb0EEENS1_21CollectiveEpilogueBwdISA_SB_SD_Li256ELb1ELb0ELi2EEENS1_19SingleTileSchedulerILb1ELb0ELb0ELi128EEEEEEEEEvNT_6ParamsE$_ZZN4cute14transform_leafINS_15ArithmeticTupleIJiiEEENS_8identityEEEDaRKT_OT0_ENKUlRKT_E_clIiEEDaSB_ - $_ZN7cutlass13device_kernelIN5flash19enable_sm80_to_sm89INS1_16FlashAttnBwdSm80INS1_25CollectiveMainloopBwdSm80ILi2ELi2EN4cute5tupleIJNS5_1CILi128EEES8_NS7_ILi64EEEEEENS_10bfloat16_tEfNS_4arch4Sm80ELb0ELb1ELb1ELb1ELb1ELb0ELb0ELb0ELi2ELi4ELi4ELi4ELb0EEENS1_21CollectiveEpilogueBwdISA_SB_SD_Li256ELb1ELb0ELi2EEENS1_19SingleTileSchedulerILb1ELb0ELb0ELi128EEEEEEEEEvNT_6ParamsE$_ZZN4cute14logical_divideINS_5tupleIJNS1_IJNS_1CILi8EEENS2_ILi1EEEEEENS1_IJNS2_ILi2EEEEEEEEENS1_IJNS1_IJS4_NS2_ILi0EEEEEENS1_IJiEEEEEENS1_IJS5_NS_6LayoutIS4_S9_EEEEEEEDaRKNSD_IT_T0_EERKT1_ENKUlRKT_RKT0_E_clINSD_IS7_SB_EESE_EEDaSQ_ST_)
$_ZN7cutlass13device_kernelIN5flash19enable_sm80_to_sm89INS1_16FlashAttnBwdSm80INS1_25CollectiveMainloopBwdSm80ILi2ELi2EN4cute5tupleIJNS5_1CILi128EEES8_NS7_ILi64EEEEEENS_10bfloat16_tEfNS_4arch4Sm80ELb0ELb1ELb1ELb1ELb1ELb0ELb0ELb0ELi2ELi4ELi4ELi4ELb0EEENS1_21CollectiveEpilogueBwdISA_SB_SD_Li256ELb1ELb0ELi2EEENS1_19SingleTileSchedulerILb1ELb0ELb0ELi128EEEEEEEEEvNT_6ParamsE$_ZZN4cute14logical_divideINS_5tupleIJNS1_IJNS_1CILi8EEENS2_ILi1EEEEEENS1_IJNS2_ILi2EEEEEEEEENS1_IJNS1_IJS4_NS2_ILi0EEEEEENS1_IJiEEEEEENS1_IJS5_NS_6LayoutIS4_S9_EEEEEEEDaRKNSD_IT_T0_EERKT1_ENKUlRKT_RKT0_E_clINSD_IS7_SB_EESE_EEDaSQ_ST_:
[----:B------:R-:W-:-:S05]  /*d670*/  IADD3 R10, R2, -c[0x0][0x20], RZ ;  /* 0x80000800020a7a10 */ /* 0x000fca0007ffe0ff */
[----:B------:R1:W5:Y:S01]  /*d680*/  LDL R3, [R10] ;  /* 0x000000000a037983 */ /* 0x0003620000100800 */
[----:B------:R-:W-:Y:S02]  /*d690*/  IADD3 R12, R1, 0x1680, RZ ;  /* 0x00001680010c7810 */ /* 0x000fe40007ffe0ff */
[----:B------:R-:W-:Y:S02]  /*d6a0*/  MOV R6, 0xd6e0 ;  /* 0x0000d6e000067802 */ /* 0x000fe40000000f00 */
[----:B------:R-:W-:-:S04]  /*d6b0*/  IADD3 R12, R12, c[0x0][0x20], RZ ;  /* 0x000008000c0c7a10 */ /* 0x000fc80007ffe0ff */
[----:B------:R-:W-:Y:S02]  /*d6c0*/  IADD3 R2, R12, 0x4, RZ ;  /* 0x000000040c027810 */ /* 0x000fe40007ffe0ff */
[----:B-1---5:R-:W-:Y:S05]  /*d6d0*/  CALL.REL.NOINC `($_ZN7cutlass13device_kernelIN5flash19enable_sm80_to_sm89INS1_16FlashAttnBwdSm80INS1_25CollectiveMainloopBwdSm80ILi2ELi2EN4cute5tupleIJNS5_1CILi128EEES8_NS7_ILi64EEEEEENS_10bfloat16_tEfNS_4arch4Sm80ELb0ELb1ELb1ELb1ELb1ELb0ELb0ELb0ELi2ELi4ELi4ELi4ELb0EEENS1_21CollectiveEpilogueBwdISA_SB_SD_Li256ELb1ELb0ELi2EEENS1_19SingleTileSchedulerILb1ELb0ELb0ELi128EEEEEEEEEvNT_6ParamsE$_ZN4cute5tupleIJNS_1CILi2EEEiEEC2ERKS2_RKi) ;  /* 0xffffeb8000007944 */ /* 0x022fea0003c3ffff */
[----:B-1----:R1:W5:Y:S01]  /*d6e0*/  LDL R3, [R10] ;  /* 0x000000000a037983 */ /* 0x0023620000100800 */
[----:B------:R-:W-:Y:S02]  /*d6f0*/  MOV R2, R12 ;  /* 0x0000000c00027202 */ /* 0x000fe40000000f00 */
[----:B------:R-:W-:Y:S02]  /*d700*/  MOV R6, 0xd720 ;  /* 0x0000d72000067802 */ /* 0x000fe40000000f00 */
[----:B-1---5:R-:W-:Y:S05]  /*d710*/  CALL.REL.NOINC `($_ZN7cutlass13device_kernelIN5flash19enable_sm80_to_sm89INS1_16FlashAttnBwdSm80INS1_25CollectiveMainloopBwdSm80ILi2ELi2EN4cute5tupleIJNS5_1CILi128EEES8_NS7_ILi64EEEEEENS_10bfloat16_tEfNS_4arch4Sm80ELb0ELb1ELb1ELb1ELb1ELb0ELb0ELb0ELi2ELi4ELi4ELi4ELb0EEENS1_21CollectiveEpilogueBwdISA_SB_SD_Li256ELb1ELb0ELi2EEENS1_19SingleTileSchedulerILb1ELb0ELb0ELi128EEEEEEEEEvNT_6ParamsE$_ZN4cute5tupleIJNS_1CILi2EEEiEEC2ERKS2_RKi) ;  /* 0xffffeb4000007944 */ /* 0x022fea0003c3ffff */
[----:B-1----:R1:W5:Y:S01]  /*d720*/  LDL R3, [R1+0x1680] ;  /* 0x0016800001037983 */ /* 0x0023620000100800 */
[----:B------:R-:W-:-:S03]  /*d730*/  MOV R10, 0xd750 ;  /* 0x0000d750000a7802 */ /* 0x000fc60000000f00 */
[----:B-1---5:R-:W-:Y:S05]  /*d740*/  CALL.REL.NOINC `($_ZN7cutlass13device_kernelIN5flash19enable_sm80_to_sm89INS1_16FlashAttnBwdSm80INS1_25CollectiveMainloopBwdSm80ILi2ELi2EN4cute5tupleIJNS5_1CILi128EEES8_NS7_ILi64EEEEEENS_10bfloat16_tEfNS_4arch4Sm80ELb0ELb1ELb1ELb1ELb1ELb0ELb0ELb0ELi2ELi4ELi4ELi4ELb0EEENS1_21CollectiveEpilogueBwdISA_SB_SD_Li256ELb1ELb0ELi2EEENS1_19SingleTileSchedulerILb1ELb0ELb0ELi128EEEEEEEEEvNT_6ParamsE$_ZZN4cute6detail16composition_implINS_1CILi2EEEiNS_5tupleIJNS2_ILi1EEES3_EEENS4_IJNS2_ILi0EEES5_EEEEEDaRKT_RKT0_RKT1_RKT2_ENKUlRKT_RKT0_E_clIS3_S5_EEDaSN_SQ_) ;  /* 0x0000097000007944 */ /* 0x022fea0003c00000 */
[----:B------:R-:W-:Y:S02]  /*d750*/  MOV R7, R12 ;  /* 0x0000000c00077202 */ /* 0x000fe40000000f00 */
[----:B------:R-:W-:Y:S02]  /*d760*/  MOV R6, 0xd780 ;  /* 0x0000d78000067802 */ /* 0x000fe40000000f00 */
[----:B-1---5:R-:W-:Y:S05]  /*d770*/  CALL.REL.NOINC `($_ZN7cutlass13device_kernelIN5flash19enable_sm80_to_sm89INS1_16FlashAttnBwdSm80INS1_25CollectiveMainloopBwdSm80ILi2ELi2EN4cute5tupleIJNS5_1CILi128EEES8_NS7_ILi64EEEEEENS_10bfloat16_tEfNS_4arch4Sm80ELb0ELb1ELb1ELb1ELb1ELb0ELb0ELb0ELi2ELi4ELi4ELi4ELb0EEENS1_21CollectiveEpilogueBwdISA_SB_SD_Li256ELb1ELb0ELi2EEENS1_19SingleTileSchedulerILb1ELb0ELb0ELi128EEEEEEEEEvNT_6ParamsE$_ZN4cute3eso3ESOILb1ELb0EJNS_1CILi0EEEiEEC2ERKS3_RKi) ;  /* 0xffffb61000007944 */ /* 0x022fea0003c3ffff */
[----:B-1----:R1:W5:Y:S01]  /*d780*/  LDL R2, [R1+0x1680] ;  /* 0x0016800001027983 */ /* 0x0023620000100800 */
[----:B------:R-:W-:-:S03]  /*d790*/  MOV R6, 0xd7b0 ;  /* 0x0000d7b000067802 */ /* 0x000fc60000000f00 */
[----:B-1---5:R-:W-:Y:S05]  /*d7a0*/  CALL.REL.NOINC `($_ZN7cutlass13device_kernelIN5flash19enable_sm80_to_sm89INS1_16FlashAttnBwdSm80INS1_25CollectiveMainloopBwdSm80ILi2ELi2EN4cute5tupleIJNS5_1CILi128EEES8_NS7_ILi64EEEEEENS_10bfloat16_tEfNS_4arch4Sm80ELb0ELb1ELb1ELb1ELb1ELb0ELb0ELb0ELi2ELi4ELi4ELi4ELb0EEENS1_21CollectiveEpilogueBwdISA_SB_SD_Li256ELb1ELb0ELi2EEENS1_19SingleTileSchedulerILb1ELb0ELb0ELi128EEEEEEEEEvNT_6ParamsE$_ZN4cute5tupleIJNS0_IJNS_1CILi1EEENS1_ILi2EEEEEENS0_IJNS1_ILi0EEEiEEEEEC2ERKS4_RKS6_) ;  /* 0xffffe78000007944 */ /* 0x022fea0003c3ffff */
[----:B-1----:R1:W5:Y:S01]  /*d7b0*/  LDL R3, [R1+0x1680] ;  /* 0x0016800001037983 */ /* 0x0023620000100800 */
[----:B------:R-:W-:-:S04]  /*d7c0*/  MOV R15, 0x0 ;  /* 0x00000000000f7802 */ /* 0x000fc80000000f00 */
[----:B------:R-:W-:Y:S05]  /*d7d0*/  RET.REL.NODEC R14 `(_ZN7cutlass13device_kernelIN5flash19enable_sm80_to_sm89INS1_16FlashAttnBwdSm80INS1_25CollectiveMainloopBwdSm80ILi2ELi2EN4cute5tupleIJNS5_1CILi128EEES8_NS7_ILi64EEEEEENS_10bfloat16_tEfNS_4arch4Sm80ELb0ELb1ELb1ELb1ELb1ELb0ELb0ELb0ELi2ELi4ELi4ELi4ELb0EEENS1_21CollectiveEpilogueBwdISA_SB_SD_Li256ELb1ELb0ELi2EEENS1_19SingleTileSchedulerILb1ELb0ELb0ELi128EEEEEEEEEvNT_6ParamsE) ;  /* 0xffff28200e007950 */ /* 0x000fea0003c3ffff */
        .type           $_ZN7cutlass13device_kernelIN5flash19enable_sm80_to_sm89INS1_16FlashAttnBwdSm80INS1_25CollectiveMainloopBwdSm80ILi2ELi2EN4cute5tupleIJNS5_1CILi128EEES8_NS7_ILi64EEEEEENS_10bfloat16_tEfNS_4arch4Sm80ELb0ELb1ELb1ELb1ELb1ELb0ELb0ELb0ELi2ELi4ELi4ELi4ELb0EEENS1_21CollectiveEpilogueBwdISA_SB_SD_Li256ELb1ELb0ELi2EEENS1_19SingleTileSchedulerILb1ELb0ELb0ELi128EEEEEEEEEvNT_6ParamsE$_ZZN4cute14transform_leafINS_15ArithmeticTupleIJiiEEENS_8identityEEEDaRKT_OT0_ENKUlRKT_E_clIiEEDaSB_,@function
        .size           $_ZN7cutlass13device_kernelIN5flash19enable_sm80_to_sm89INS1_16FlashAttnBwdSm80INS1_25CollectiveMainloopBwdSm80ILi2ELi2EN4cute5tupleIJNS5_1CILi128EEES8_NS7_ILi64EEEEEENS_10bfloat16_tEfNS_4arch4Sm80ELb0ELb1ELb1ELb1ELb1ELb0ELb0ELb0ELi2ELi4ELi4ELi4ELb0EEENS1_21CollectiveEpilogueBwdISA_SB_SD_Li256ELb1ELb0ELi2EEENS1_19SingleTileSchedulerILb1ELb0ELb0ELi128EEEEEEEEEvNT_6ParamsE$_ZZN4cute14transform_leafINS_15ArithmeticTupleIJiiEEENS_8identityEEEDaRKT_OT0_ENKUlRKT_E_clIiEEDaSB_,($_ZN7cutlass13device_kernelIN5flash19enable_sm80_to_sm89INS1_16FlashAttnBwdSm80INS1_25CollectiveMainloopBwdSm80ILi2ELi2EN4cute5tupleIJNS5_1CILi128EEES8_NS7_ILi64EEEEEENS_10bfloat16_tEfNS_4arch4Sm80ELb0ELb1ELb1ELb1ELb1ELb0ELb0ELb0ELi2ELi4ELi4ELi4ELb0EEENS1_21CollectiveEpilogueBwdISA_SB_SD_Li256ELb1ELb0ELi2EEENS1_19SingleTileSchedulerILb1ELb0ELb0ELi128EEEEEEEEEvNT_6ParamsE$_ZZN4cute16flatten_to_tupleINS_5tupleIJNS1_IJiiEEENS_1CILi1024EEEEEEEEDaRKT_ENKUlRKT_E_clIS2_EEDaSB_ - $_ZN7cutlass13device_kernelIN5flash19enable_sm80_to_sm89INS1_16FlashAttnBwdSm80INS1_25CollectiveMainloopBwdSm80ILi2ELi2EN4cute5tupleIJNS5_1CILi128EEES8_NS7_ILi64EEEEEENS_10bfloat16_tEfNS_4arch4Sm80ELb0ELb1ELb1ELb1ELb1ELb0ELb0ELb0ELi2ELi4ELi4ELi4ELb0EEENS1_21CollectiveEpilogueBwdISA_SB_SD_Li256ELb1ELb0ELi2EEENS1_19SingleTileSchedulerILb1ELb0ELb0ELi128EEEEEEEEEvNT_6ParamsE$_ZZN4cute14transform_leafINS_15ArithmeticTupleIJiiEEENS_8identityEEEDaRKT_OT0_ENKUlRKT_E_clIiEEDaSB_)
$_ZN7cutlass13device_kernelIN5flash19enable_sm80_to_sm89INS1_16FlashAttnBwdSm80INS1_25CollectiveMainloopBwdSm80ILi2ELi2EN4cute5tupleIJNS5_1CILi128EEES8_NS7_ILi64EEEEEENS_10bfloat16_tEfNS_4arch4Sm80ELb0ELb1ELb1ELb1ELb1ELb0ELb0ELb0ELi2ELi4ELi4ELi4ELb0EEENS1_21CollectiveEpilogueBwdISA_SB_SD_Li256ELb1ELb0ELi2EEENS1_19SingleTileSchedulerILb1ELb0ELb0ELi128EEEEEEEEEvNT_6ParamsE$_ZZN4cute14transform_leafINS_15ArithmeticTupleIJiiEEENS_8identityEEEDaRKT_OT0_ENKUlRKT_E_clIiEEDaSB_:
[----:B------:R-:W-:Y:S02]  /*d7e0*/  MOV R8, R6 ;  /* 0x0000000600087202 */ /* 0x000fe40000000f00 */
[----:B------:R-:W-:Y:S02]  /*d7f0*/  MOV R6, R2 ;  /* 0x0000000200067202 */ /* 0x000fe40000000f00 */
[----:B------:R-:W-:-:S04]  /*d800*/  MOV R7, 0x0 ;  /* 0x0000000000077802 */ /* 0x000fc80000000f00 */
[----:B------:R-:W-:Y:S05]  /*d810*/  RET.REL.NODEC R6 `(_ZN7cutlass13device_kernelIN5flash19enable_sm80_to_sm89INS1_16FlashAttnBwdSm80INS1_25CollectiveMainloopBwdSm80ILi2ELi2EN4cute5tupleIJNS5_1CILi128EEES8_NS7_ILi64EEEEEENS_10bfloat16_tEfNS_4arch4Sm80ELb0ELb1ELb1ELb1ELb1ELb0ELb0ELb0ELi2ELi4ELi4ELi4ELb0EEENS1_21CollectiveEpilogueBwdISA_SB_SD_Li256ELb1ELb0ELi2EEENS1_19SingleTileSchedulerILb1ELb0ELb0ELi128EEEEEEEEEvNT_6ParamsE) ;  /* 0xffff27e006007950 */ /* 0x000fea0003c3ffff */
        .type           $_ZN7cutlass13device_kernelIN5flash19enable_sm80_to_sm89INS1_16FlashAttnBwdSm80INS1_25CollectiveMainloopBwdSm80ILi2ELi2EN4cute5tupleIJNS5_1CILi128EEES8_NS7_ILi64EEEEEENS_10bfloat16_tEfNS_4arch4Sm80ELb0ELb1ELb1ELb1ELb1ELb0ELb0ELb0ELi2ELi4ELi4ELi4ELb0EEENS1_21CollectiveEpilogueBwdISA_SB_SD_Li256ELb1ELb0ELi2EEENS1_19SingleTileSchedulerILb1ELb0ELb0ELi128EEEEEEEEEvNT_6ParamsE$_ZZN4cute16flatten_to_tupleINS_5tupleIJNS1_IJiiEEENS_1CILi1024EEEEEEEEDaRKT_ENKUlRKT_E_clIS2_EEDaSB_,@function
        .size           $_ZN7cutlass13device_kernelIN5flash19enable_sm80_to_sm89INS1_16FlashAttnBwdSm80INS1_25CollectiveMainloopBwdSm80ILi2ELi2EN4cute5tupleIJNS5_1CILi128EEES8_NS7_ILi64EEEEEENS_10bfloat16_tEfNS_4arch4Sm80ELb0ELb1ELb1ELb1ELb1ELb0ELb0ELb0ELi2ELi4ELi4ELi4ELb0EEENS1_21CollectiveEpilogueBwdISA_SB_SD_Li256ELb1ELb0ELi2EEENS1_19SingleTileSchedulerILb1ELb0ELb0ELi128EEEEEEEEEvNT_6ParamsE$_ZZN4cute16flatten_to_tupleINS_5tupleIJNS1_IJiiEEENS_1CILi1024EEEEEEEEDaRKT_ENKUlRKT_E_clIS2_EEDaSB_,($_ZN7cutlass13device_kernelIN5flash19enable_sm80_to_sm89INS1_16FlashAttnBwdSm80INS1_25CollectiveMainloopBwdSm80ILi2ELi2EN4cute5tupleIJNS5_1CILi128EEES8_NS7_ILi64EEEEEENS_10bfloat16_tEfNS_4arch4Sm80ELb0ELb1ELb1ELb1ELb1ELb0ELb0ELb0ELi2ELi4ELi4ELi4ELb0EEENS1_21CollectiveEpilogueBwdISA_SB_SD_Li256ELb1ELb0ELi2EEENS1_19SingleTileSchedulerILb1ELb0ELb0ELi128EEEEEEEEEvNT_6ParamsE$_ZZN4cute16flatten_to_tupleINS_5tupleIJNS1_IJiiEEENS_1CILi8192EEEEEEEEDaRKT_ENKUlRKT_E_clIS2_EEDaSB_ - $_ZN7cutlass13device_kernelIN5flash19enable_sm80_to_sm89INS1_16FlashAttnBwdSm80INS1_25CollectiveMainloopBwdSm80ILi2ELi2EN4cute5tupleIJNS5_1CILi128EEES8_NS7_ILi64EEEEEENS_10bfloat16_tEfNS_4arch4Sm80ELb0ELb1ELb1ELb1ELb1ELb0ELb0ELb0ELi2ELi4ELi4ELi4ELb0EEENS1_21CollectiveEpilogueBwdISA_SB_SD_Li256ELb1ELb0ELi2EEENS1_19SingleTileSchedulerILb1ELb0ELb0ELi128EEEEEEEEEvNT_6ParamsE$_ZZN4cute16flatten_to_tupleINS_5tupleIJNS1_IJiiEEENS_1CILi1024EEEEEEEEDaRKT_ENKUlRKT_E_clIS2_EEDaSB_)
$_ZN7cutlass13device_kernelIN5flash19enable_sm80_to_sm89INS1_16FlashAttnBwdSm80INS1_25CollectiveMainloopBwdSm80ILi2ELi2EN4cute5tupleIJNS5_1CILi128EEES8_NS7_ILi64EEEEEENS_10bfloat16_tEfNS_4arch4Sm80ELb0ELb1ELb1ELb1ELb1ELb0ELb0ELb0ELi2ELi4ELi4ELi4ELb0EEENS1_21CollectiveEpilogueBwdISA_SB_SD_Li256ELb1ELb0ELi2EEENS1_19SingleTileSchedulerILb1ELb0ELb0ELi128EEEEEEEEEvNT_6ParamsE$_ZZN4cute16flatten_to_tupleINS_5tupleIJNS1_IJiiEEENS_1CILi1024EEEEEEEEDaRKT_ENKUlRKT_E_clIS2_EEDaSB_:
[----:B------:R-:W-:-:S04]  /*d820*/  MOV R5, 0x0 ;  /* 0x0000000000057802 */ /* 0x000fc80000000f00 */
[----:B------:R-:W-:Y:S05]  /*d830*/  RET.REL.NODEC R4 `(_ZN7cutlass13device_kernelIN5flash19enable_sm80_to_sm89INS1_16FlashAttnBwdSm80INS1_25CollectiveMainloopBwdSm80ILi2ELi2EN4cute5tupleIJNS5_1CILi128EEES8_NS7_ILi64EEEEEENS_10bfloat16_tEfNS_4arch4Sm80ELb0ELb1ELb1ELb1ELb1ELb0ELb0ELb0ELi2ELi4ELi4ELi4ELb0EEENS1_21CollectiveEpilogueBwdISA_SB_SD_Li256ELb1ELb0ELi2EEENS1_19SingleTileSchedulerILb1ELb0ELb0ELi128EEEEEEEEEvNT_6ParamsE) ;  /* 0xffff27c004007950 */ /* 0x000fea0003c3ffff */
        .type           $_ZN7cutlass13device_kernelIN5flash19enable_sm80_to_sm89INS1_16FlashAttnBwdSm80INS1_25CollectiveMainloopBwdSm80ILi2ELi2EN4cute5tupleIJNS5_1CILi128EEES8_NS7_ILi64EEEEEENS_10bfloat16_tEfNS_4arch4Sm80ELb0ELb1ELb1ELb1ELb1ELb0ELb0ELb0ELi2ELi4ELi4ELi4ELb0EEENS1_21CollectiveEpilogueBwdISA_SB_SD_Li256ELb1ELb0ELi2EEENS1_19SingleTileSchedulerILb1ELb0ELb0ELi128EEEEEEEEEvNT_6ParamsE$_ZZN4cute16flatten_to_tupleINS_5tupleIJNS1_IJiiEEENS_1CILi8192EEEEEEEEDaRKT_ENKUlRKT_E_clIS2_EEDaSB_,@function
        .size           $_ZN7cutlass13device_kernelIN5flash19enable_sm80_to_sm89INS1_16FlashAttnBwdSm80INS1_25CollectiveMainloopBwdSm80ILi2ELi2EN4cute5tupleIJNS5_1CILi128EEES8_NS7_ILi64EEEEEENS_10bfloat16_tEfNS_4arch4Sm80ELb0ELb1ELb1ELb1ELb1ELb0ELb0ELb0ELi2ELi4ELi4ELi4ELb0EEENS1_21CollectiveEpilogueBwdISA_SB_SD_Li256ELb1ELb0ELi2EEENS1_19SingleTileSchedulerILb1ELb0ELb0ELi128EEEEEEEEEvNT_6ParamsE$_ZZN4cute16flatten_to_tupleINS_5tupleIJNS1_IJiiEEENS_1CILi8192EEEEEEEEDaRKT_ENKUlRKT_E_clIS2_EEDaSB_,($_ZN7cutlass13device_kernelIN5flash19enable_sm80_to_sm89INS1_16FlashAttnBwdSm80INS1_25CollectiveMainloopBwdSm80ILi2ELi2EN4cute5tupleIJNS5_1CILi128EEES8_NS7_ILi64EEEEEENS_10bfloat16_tEfNS_4arch4Sm80ELb0ELb1ELb1ELb1ELb1ELb0ELb0ELb0ELi2ELi4ELi4ELi4ELb0EEENS1_21CollectiveEpilogueBwdISA_SB_SD_Li256ELb1ELb0ELi2EEENS1_19SingleTileSchedulerILb1ELb0ELb0ELi128EEEEEEEEEvNT_6ParamsE$_ZZN4cute16flatten_to_tupleINS_5tupleIJNS_1CILi0EEENS1_IJNS2_ILi1EEENS2_ILi512EEEiEEEEEEEEDaRKT_ENKUlRKT_E_clIS6_EEDaSD_ - $_ZN7cutlass13device_kernelIN5flash19enable_sm80_to_sm89INS1_16FlashAttnBwdSm80INS1_25CollectiveMainloopBwdSm80ILi2ELi2EN4cute5tupleIJNS5_1CILi128EEES8_NS7_ILi64EEEEEENS_10bfloat16_tEfNS_4arch4Sm80ELb0ELb1ELb1ELb1ELb1ELb0ELb0ELb0ELi2ELi4ELi4ELi4ELb0EEENS1_21CollectiveEpilogueBwdISA_SB_SD_Li256ELb1ELb0ELi2EEENS1_19SingleTileSchedulerILb1ELb0ELb0ELi128EEEEEEEEEvNT_6ParamsE$_ZZN4cute16flatten_to_tupleINS_5tupleIJNS1_IJiiEEENS_1CILi8192EEEEEEEEDaRKT_ENKUlRKT_E_clIS2_EEDaSB_)
$_ZN7cutlass13device_kernelIN5flash19enable_sm80_to_sm89INS1_16FlashAttnBwdSm80INS1_25CollectiveMainloopBwdSm80ILi2ELi2EN4cute5tupleIJNS5_1CILi128EEES8_NS7_ILi64EEEEEENS_10bfloat16_tEfNS_4arch4Sm80ELb0ELb1ELb1ELb1ELb1ELb0ELb0ELb0ELi2ELi4ELi4ELi4ELb0EEENS1_21CollectiveEpilogueBwdISA_SB_SD_Li256ELb1ELb0ELi2EEENS1_19SingleTileSchedulerILb1ELb0ELb0ELi128EEEEEEEEEvNT_6ParamsE$_ZZN4cute16flatten_to_tupleINS_5tupleIJNS1_IJiiEEENS_1CILi8192EEEEEEEEDaRKT_ENKUlRKT_E_clIS2_EEDaSB_:
[----:B------:R-:W-:-:S04]  /*d840*/  MOV R7, 0x0 ;  /* 0x0000000000077802 */ /* 0x000fc80000000f00 */
[----:B------:R-:W-:Y:S05]  /*d850*/  RET.REL.NODEC R6 `(_ZN7cutlass13device_kernelIN5flash19enable_sm80_to_sm89INS1_16FlashAttnBwdSm80INS1_25CollectiveMainloopBwdSm80ILi2ELi2EN4cute5tupleIJNS5_1CILi128EEES8_NS7_ILi64EEEEEENS_10bfloat16_tEfNS_4arch4Sm80ELb0ELb1ELb1ELb1ELb1ELb0ELb0ELb0ELi2ELi4ELi4ELi4ELb0EEENS1_21CollectiveEpilogueBwdISA_SB_SD_Li256ELb1ELb0ELi2EEENS1_19SingleTileSchedulerILb1ELb0ELb0ELi128EEEEEEEEEvNT_6ParamsE) ;  /* 0xffff27a006007950 */ /* 0x000fea0003c3ffff */
        .type           $_ZN7cutlass13device_kernelIN5flash19enable_sm80_to_sm89INS1_16FlashAttnBwdSm80INS1_25CollectiveMainloopBwdSm80ILi2ELi2EN4cute5tupleIJNS5_1CILi128EEES8_NS7_ILi64EEEEEENS_10bfloat16_tEfNS_4arch4Sm80ELb0ELb1ELb1ELb1ELb1ELb0ELb0ELb0ELi2ELi4ELi4ELi4ELb0EEENS1_21CollectiveEpilogueBwdISA_SB_SD_Li256ELb1ELb0ELi2EEENS1_19SingleTileSchedulerILb1ELb0ELb0ELi128EEEEEEEEEvNT_6ParamsE$_ZZN4cute16flatten_to_tupleINS_5tupleIJNS_1CILi0EEENS1_IJNS2_ILi1EEENS2_ILi512EEEiEEEEEEEEDaRKT_ENKUlRKT_E_clIS6_EEDaSD_,@function
        .size           $_ZN7cutlass13device_kernelIN5flash19enable_sm80_to_sm89INS1_16FlashAttnBwdSm80INS1_25CollectiveMainloopBwdSm80ILi2ELi2EN4cute5tupleIJNS5_1CILi128EEES8_NS7_ILi64EEEEEENS_10bfloat16_tEfNS_4arch4Sm80ELb0ELb1ELb1ELb1ELb1ELb0ELb0ELb0ELi2ELi4ELi4ELi4ELb0EEENS1_21CollectiveEpilogueBwdISA_SB_SD_Li256ELb1ELb0ELi2EEENS1_19SingleTileSchedulerILb1ELb0ELb0ELi128EEEEEEEEEvNT_6ParamsE$_ZZN4cute16flatten_to_tupleINS_5tupleIJNS_1CILi0EEENS1_IJNS2_ILi1EEENS2_ILi512EEEiEEEEEEEEDaRKT_ENKUlRKT_E_clIS6_EEDaSD_,($_ZN7cutlass13device_kernelIN5flash19enable_sm80_to_sm89INS1_16FlashAttnBwdSm80INS1_25CollectiveMainloopBwdSm80ILi2ELi2EN4cute5tupleIJNS5_1CILi128EEES8_NS7_ILi64EEEEEENS_10bfloat16_tEfNS_4arch4Sm80ELb0ELb1ELb1ELb1ELb1ELb0ELb0ELb0ELi2ELi4ELi4ELi4ELb0EEENS1_21CollectiveEpilogueBwdISA_SB_SD_Li256ELb1ELb0ELi2EEENS1_19SingleTileSchedulerILb1ELb0ELb0ELi128EEEEEEEEEvNT_6ParamsE$_ZZN4cute16flatten_to_tupleINS_5tupleIJNS_1CILi1024EEENS1_IJiiEEEEEEEEDaRKT_ENKUlRKT_E_clIS4_EEDaSB_ - $_ZN7cutlass13device_kernelIN5flash19enable_sm80_to_sm89INS1_16FlashAttnBwdSm80INS1_25CollectiveMainloopBwdSm80ILi2ELi2EN4cute5tupleIJNS5_1CILi128EEES8_NS7_ILi64EEEEEENS_10bfloat16_tEfNS_4arch4Sm80ELb0ELb1ELb1ELb1ELb1ELb0ELb0ELb0ELi2ELi4ELi4ELi4ELb0EEENS1_21CollectiveEpilogueBwdISA_SB_SD_Li256ELb1ELb0ELi2EEENS1_19SingleTileSchedulerILb1ELb0ELb0ELi128EEEEEEEEEvNT_6ParamsE$_ZZN4cute16flatten_to_tupleINS_5tupleIJNS_1CILi0EEENS1_IJNS2_ILi1EEENS2_ILi512EEEiEEEEEEEEDaRKT_ENKUlRKT_E_clIS6_EEDaSD_)
$_ZN7cutlass13device_kernelIN5flash19enable_sm80_to_sm89INS1_16FlashAttnBwdSm80INS1_25CollectiveMainloopBwdSm80ILi2ELi2EN4cute5tupleIJNS5_1CILi128EEES8_NS7_ILi64EEEEEENS_10bfloat16_tEfNS_4arch4Sm80ELb0ELb1ELb1ELb1ELb1ELb0ELb0ELb0ELi2ELi4ELi4ELi4ELb0EEENS1_21CollectiveEpilogueBwdISA_SB_SD_Li256ELb1ELb0ELi2EEENS1_19SingleTileSchedulerILb1ELb0ELb0ELi128EEEEEEEEEvNT_6ParamsE$_ZZN4cute16flatten_to_tupleINS_5tupleIJNS_1CILi0EEENS1_IJNS2_ILi1EEENS2_ILi512EEEiEEEEEEEEDaRKT_ENKUlRKT_E_clIS6_EEDaSD_:
[----:B------:R-:W-:Y:S02]  /*d860*/  MOV R8, R2 ;  /* 0x0000000200087202 */ /* 0x000fe40000000f00 */
[----:B------:R-:W-:-:S04]  /*d870*/  MOV R9, 0x0 ;  /* 0x0000000000097802 */ /* 0x000fc80000000f00 */
[----:B------:R-:W-:Y:S05]  /*d880*/  RET.REL.NODEC R8 `(_ZN7cutlass13device_kernelIN5flash19enable_sm80_to_sm89INS1_16FlashAttnBwdSm80INS1_25CollectiveMainloopBwdSm80ILi2ELi2EN4cute5tupleIJNS5_1CILi128EEES8_NS7_ILi64EEEEEENS_10bfloat16_tEfNS_4arch4Sm80ELb0ELb1ELb1ELb1ELb1ELb0ELb0ELb0ELi2ELi4ELi4ELi4ELb0EEENS1_21CollectiveEpilogueBwdISA_SB_SD_Li256ELb1ELb0ELi2EEENS1_19SingleTileSchedulerILb1ELb0ELb0ELi128EEEEEEEEEvNT_6ParamsE) ;  /* 0xffff277008007950 */ /* 0x000fea0003c3ffff */
        .type           $_ZN7cutlass13device_kernelIN5flash19enable_sm80_to_sm89INS1_16FlashAttnBwdSm80INS1_25CollectiveMainloopBwdSm80ILi2ELi2EN4cute5tupleIJNS5_1CILi128EEES8_NS7_ILi64EEEEEENS_10bfloat16_tEfNS_4arch4Sm80ELb0ELb1ELb1ELb1ELb1ELb0ELb0ELb0ELi2ELi4ELi4ELi4ELb0EEENS1_21CollectiveEpilogueBwdISA_SB_SD_Li256ELb1ELb0ELi2EEENS1_19SingleTileSchedulerILb1ELb0ELb0ELi128EEEEEEEEEvNT_6ParamsE$_ZZN4cute16flatten_to_tupleINS_5tupleIJNS_1CILi1024EEENS1_IJiiEEEEEEEEDaRKT_ENKUlRKT_E_clIS4_EEDaSB_,@function
        .size           $_ZN7cutlass13device_kernelIN5flash19enable_sm80_to_sm89INS1_16FlashAttnBwdSm80INS1_25CollectiveMainloopBwdSm80ILi2ELi2EN4cute5tupleIJNS5_1CILi128EEES8_NS7_ILi64EEEEEENS_10bfloat16_tEfNS_4arch4Sm80ELb0ELb1ELb1ELb1ELb1ELb0ELb0ELb0ELi2ELi4ELi4ELi4ELb0EEENS1_21CollectiveEpilogueBwdISA_SB_SD_Li256ELb1ELb0ELi2EEENS1_19SingleTileSchedulerILb1ELb0ELb0ELi128EEEEEEEEEvNT_6ParamsE$_ZZN4cute16flatten_to_tupleINS_5tupleIJNS_1CILi1024EEENS1_IJiiEEEEEEEEDaRKT_ENKUlRKT_E_clIS4_EEDaSB_,($_ZN7cutlass13device_kernelIN5flash19enable_sm80_to_sm89INS1_16FlashAttnBwdSm80INS1_25CollectiveMainloopBwdSm80ILi2ELi2EN4cute5tupleIJNS5_1CILi128EEES8_NS7_ILi64EEEEEENS_10bfloat16_tEfNS_4arch4Sm80ELb0ELb1ELb1ELb1ELb1ELb0ELb0ELb0ELi2ELi4ELi4ELi4ELb0EEENS1_21CollectiveEpilogueBwdISA_SB_SD_Li256ELb1ELb0ELi2EEENS1_19SingleTileSchedulerILb1ELb0ELb0ELi128EEEEEEEEEvNT_6ParamsE$_ZZN4cute16flatten_to_tupleINS_5tupleIJNS_1CILi4096EEENS1_IJNS1_IJiiEEENS2_ILi8192EEEEEEEEEEEDaRKT_ENKUlRKT_E_clIS6_EEDaSD_ - $_ZN7cutlass13device_kernelIN5flash19enable_sm80_to_sm89INS1_16FlashAttnBwdSm80INS1_25CollectiveMainloopBwdSm80ILi2ELi2EN4cute5tupleIJNS5_1CILi128EEES8_NS7_ILi64EEEEEENS_10bfloat16_tEfNS_4arch4Sm80ELb0ELb1ELb1ELb1ELb1ELb0ELb0ELb0ELi2ELi4ELi4ELi4ELb0EEENS1_21CollectiveEpilogueBwdISA_SB_SD_Li256ELb1ELb0ELi2EEENS1_19SingleTileSchedulerILb1ELb0ELb0ELi128EEEEEEEEEvNT_6ParamsE$_ZZN4cute16flatten_to_tupleINS_5tupleIJNS_1CILi1024EEENS1_IJiiEEEEEEEEDaRKT_ENKUlRKT_E_clIS4_EEDaSB_)
$_ZN7cutlass13device_kernelIN5flash19enable_sm80_to_sm89INS1_16FlashAttnBwdSm80INS1_25CollectiveMainloopBwdSm80ILi2ELi2EN4cute5tupleIJNS5_1CILi128EEES8_NS7_ILi64EEEEEENS_10bfloat16_tEfNS_4arch4Sm80ELb0ELb1ELb1ELb1ELb1ELb0ELb0ELb0ELi2ELi4ELi4ELi4ELb0EEENS1_21CollectiveEpilogueBwdISA_SB_SD_Li256ELb1ELb0ELi2EEENS1_19SingleTileSchedulerILb1ELb0ELb0ELi128EEEEEEEEEvNT_6ParamsE$_ZZN4cute16flatten_to_tupleINS_5tupleIJNS_1CILi1024EEENS1_IJiiEEEEEEEEDaRKT_ENKUlRKT_E_clIS4_EEDaSB_:
[----:B------:R-:W-:-:S04]  /*d890*/  MOV R5, 0x0 ;  /* 0x0000000000057802 */ /* 0x000fc80000000f00 */
[----:B------:R-:W-:Y:S05]  /*d8a0*/  RET.REL.NODEC R4 `(_ZN7cutlass13device_kernelIN5flash19enable_sm80_to_sm89INS1_16FlashAttnBwdSm80INS1_25CollectiveMainloopBwdSm80ILi2ELi2EN4cute5tupleIJNS5_1CILi128EEES8_NS7_ILi64EEEEEENS_10bfloat16_tEfNS_4arch4Sm80ELb0ELb1ELb1ELb1ELb1ELb0ELb0ELb0ELi2ELi4ELi4ELi4ELb0EEENS1_21CollectiveEpilogueBwdISA_SB_SD_Li256ELb1ELb0ELi2EEENS1_19SingleTileSchedulerILb1ELb0ELb0ELi128EEEEEEEEEvNT_6ParamsE) ;  /* 0xffff275004007950 */ /* 0x000fea0003c3ffff */
        .type           $_ZN7cutlass13device_kernelIN5flash19enable_sm80_to_sm89INS1_16FlashAttnBwdSm80INS1_25CollectiveMainloopBwdSm80ILi2ELi2EN4cute5tupleIJNS5_1CILi128EEES8_NS7_ILi64EEEEEENS_10bfloat16_tEfNS_4arch4Sm80ELb0ELb1ELb1ELb1ELb1ELb0ELb0ELb0ELi2ELi4ELi4ELi4ELb0EEENS1_21CollectiveEpilogueBwdISA_SB_SD_Li256ELb1ELb0ELi2EEENS1_19SingleTileSchedulerILb1ELb0ELb0ELi128EEEEEEEEEvNT_6ParamsE$_ZZN4cute16flatten_to_tupleINS_5tupleIJNS_1CILi4096EEENS1_IJNS1_IJiiEEENS2_ILi8192EEEEEEEEEEEDaRKT_ENKUlRKT_E_clIS6_EEDaSD_,@function
        .size           $_ZN7cutlass13device_kernelIN5flash19enable_sm80_to_sm89INS1_16FlashAttnBwdSm80INS1_25CollectiveMainloopBwdSm80ILi2ELi2EN4cute5tupleIJNS5_1CILi128EEES8_NS7_ILi64EEEEEENS_10bfloat16_tEfNS_4arch4Sm80ELb0ELb1ELb1ELb1ELb1ELb0ELb0ELb0ELi2ELi4ELi4ELi4ELb0EEENS1_21CollectiveEpilogueBwdISA_SB_SD_Li256ELb1ELb0ELi2EEENS1_19SingleTileSchedulerILb1ELb0ELb0ELi128EEEEEEEEEvNT_6ParamsE$_ZZN4cute16flatten_to_tupleINS_5tupleIJNS_1CILi4096EEENS1_IJNS1_IJiiEEENS2_ILi8192EEEEEEEEEEEDaRKT_ENKUlRKT_E_clIS6_EEDaSD_,($_ZN7cutlass13device_kernelIN5flash19enable_sm80_to_sm89INS1_16FlashAttnBwdSm80INS1_25CollectiveMainloopBwdSm80ILi2ELi2EN4cute5tupleIJNS5_1CILi128EEES8_NS7_ILi64EEEEEENS_10bfloat16_tEfNS_4arch4Sm80ELb0ELb1ELb1ELb1ELb1ELb0ELb0ELb0ELi2ELi4ELi4ELi4ELb0EEENS1_21CollectiveEpilogueBwdISA_SB_SD_Li256ELb1ELb0ELi2EEENS1_19SingleTileSchedulerILb1ELb0ELb0ELi128EEEEEEEEEvNT_6ParamsE$_ZZN4cute16flatten_to_tupleINS_5tupleIJNS_1CILi4096EEENS1_IJiiEEEEEEEEDaRKT_ENKUlRKT_E_clIS4_EEDaSB_ - $_ZN7cutlass13device_kernelIN5flash19enable_sm80_to_sm89INS1_16FlashAttnBwdSm80INS1_25CollectiveMainloopBwdSm80ILi2ELi2EN4cute5tupleIJNS5_1CILi128EEES8_NS7_ILi64EEEEEENS_10bfloat16_tEfNS_4arch4Sm80ELb0ELb1ELb1ELb1ELb1ELb0ELb0ELb0ELi2ELi4ELi4ELi4ELb0EEENS1_21CollectiveEpilogueBwdISA_SB_SD_Li256ELb1ELb0ELi2EEENS1_19SingleTileSchedulerILb1ELb0ELb0ELi128EEEEEEEEEvNT_6ParamsE$_ZZN4cute16flatten_to_tupleINS_5tupleIJNS_1CILi4096EEENS1_IJNS1_IJiiEEENS2_ILi8192EEEEEEEEEEEDaRKT_ENKUlRKT_E_clIS6_EEDaSD_)
$_ZN7cutlass13device_kernelIN5flash19enable_sm80_to_sm89INS1_16FlashAttnBwdSm80INS1_25CollectiveMainloopBwdSm80ILi2ELi2EN4cute5tupleIJNS5_1CILi128EEES8_NS7_ILi64EEEEEENS_10bfloat16_tEfNS_4arch4Sm80ELb0ELb1ELb1ELb1ELb1ELb0ELb0ELb0ELi2ELi4ELi4ELi4ELb0EEENS1_21CollectiveEpilogueBwdISA_SB_SD_Li256ELb1ELb0ELi2EEENS1_19SingleTileSchedulerILb1ELb0ELb0ELi128EEEEEEEEEvNT_6ParamsE$_ZZN4cute16flatten_to_tupleINS_5tupleIJNS_1CILi4096EEENS1_IJNS1_IJiiEEENS2_ILi8192EEEEEEEEEEEDaRKT_ENKUlRKT_E_clIS6_EEDaSD_:
[----:B------:R-:W-:-:S05]  /*d8b0*/  IADD3 R7, R70, -c[0x0][0x20], RZ ;  /* 0x8000080046077a10 */ /* 0x000fca0007ffe0ff */
[----:B------:R1:W5:Y:S04]  /*d8c0*/  LDL R2, [R7] ;  /* 0x0000000007027983 */ /* 0x0003680000100800 */
[----:B------:R1:W5:Y:S01]  /*d8d0*/  LDL R3, [R7+0x4] ;  /* 0x0000040007037983 */ /* 0x0003620000100800 */
[----:B------:R-:W-:Y:S02]  /*d8e0*/  IADD3 R5, R1, 0x1680, RZ ;  /* 0x0000168001057810 */ /* 0x000fe40007ffe0ff */
[----:B------:R-:W-:Y:S02]  /*d8f0*/  MOV R6, 0xd920 ;  /* 0x0000d92000067802 */ /* 0x000fe40000000f00 */
[----:B------:R-:W-:Y:S02]  /*d900*/  IADD3 R5, R5, c[0x0][0x20], RZ ;  /* 0x0000080005057a10 */ /* 0x000fe40007ffe0ff */
[----:B-1---5:R-:W-:Y:S05]  /*d910*/  CALL.REL.NOINC `($_ZN7cutlass13device_kernelIN5flash19enable_sm80_to_sm89INS1_16FlashAttnBwdSm80INS1_25CollectiveMainloopBwdSm80ILi2ELi2EN4cute5tupleIJNS5_1CILi128EEES8_NS7_ILi64EEEEEENS_10bfloat16_tEfNS_4arch4Sm80ELb0ELb1ELb1ELb1ELb1ELb0ELb0ELb0ELi2ELi4ELi4ELi4ELb0EEENS1_21CollectiveEpilogueBwdISA_SB_SD_Li256ELb1ELb0ELi2EEENS1_19SingleTileSchedulerILb1ELb0ELb0ELi128EEEEEEEEEvNT_6ParamsE$_ZZN4cute16flatten_to_tupleINS_5tupleIJNS1_IJiiEEENS_1CILi8192EEEEEEEEDaRKT_ENKUlRKT_E_clIS2_EEDaSB_) ;  /* 0xffffff2000007944 */ /* 0x022fea0003c3ffff */
[----:B------:R1:W-:Y:S01]  /*d920*/  STL.64 [R1+0x1680], R2 ;  /* 0x0016800201007387 */ /* 0x0003e20000100a00 */
[----:B------:R-:W-:-:S03]  /*d930*/  MOV R6, 0xd950 ;  /* 0x0000d95000067802 */ /* 0x000fc60000000f00 */
[----:B-1----:R-:W-:Y:S05]  /*d940*/  CALL.REL.NOINC `($_ZN7cutlass13device_kernelIN5flash19enable_sm80_to_sm89INS1_16FlashAttnBwdSm80INS1_25CollectiveMainloopBwdSm80ILi2ELi2EN4cute5tupleIJNS5_1CILi128EEES8_NS7_ILi64EEEEEENS_10bfloat16_tEfNS_4arch4Sm80ELb0ELb1ELb1ELb1ELb1ELb0ELb0ELb0ELi2ELi4ELi4ELi4ELb0EEENS1_21CollectiveEpilogueBwdISA_SB_SD_Li256ELb1ELb0ELi2EEENS1_19SingleTileSchedulerILb1ELb0ELb0ELi128EEEEEEEEEvNT_6ParamsE$_ZZN4cute12filter_tupleINS_5tupleIJNS1_IJiiEEENS_1CILi8192EEEEEEZNS_16flatten_to_tupleIS5_EEDaRKT_EUlRKT_E_EEDaS9_OT0_ENKUlDpSC_E_clIJS2_NS1_IJS4_EEEEEEDaSG_) ;  /* 0xfffff08000007944 */ /* 0x002fea0003c3ffff */
[----:B------:R-:W-:-:S04]  /*d950*/  MOV R5, 0x0 ;  /* 0x0000000000057802 */ /* 0x000fc80000000f00 */
[----:B------:R-:W-:Y:S05]  /*d960*/  RET.REL.NODEC R4 `(_ZN7cutlass13device_kernelIN5flash19enable_sm80_to_sm89INS1_16FlashAttnBwdSm80INS1_25CollectiveMainloopBwdSm80ILi2ELi2EN4cute5tupleIJNS5_1CILi128EEES8_NS7_ILi64EEEEEENS_10bfloat16_tEfNS_4arch4Sm80ELb0ELb1ELb1ELb1ELb1ELb0ELb0ELb0ELi2ELi4ELi4ELi4ELb0EEENS1_21CollectiveEpilogueBwdISA_SB_SD_Li256ELb1ELb0ELi2EEENS1_19SingleTileSchedulerILb1ELb0ELb0ELi128EEEEEEEEEvNT_6ParamsE) ;  /* 0xffff269004007950 */ /* 0x000fea0003c3ffff */
        .type           $_ZN7cutlass13device_kernelIN5flash19enable_sm80_to_sm89INS1_16FlashAttnBwdSm80INS1_25CollectiveMainloopBwdSm80ILi2ELi2EN4cute5tupleIJNS5_1CILi128EEES8_NS7_ILi64EEEEEENS_10bfloat16_tEfNS_4arch4Sm80ELb0ELb1ELb1ELb1ELb1ELb0ELb0ELb0ELi2ELi4ELi4ELi4ELb0EEENS1_21CollectiveEpilogueBwdISA_SB_SD_Li256ELb1ELb0ELi2EEENS1_19SingleTileSchedulerILb1ELb0ELb0ELi128EEEEEEEEEvNT_6ParamsE$_ZZN4cute16flatten_to_tupleINS_5tupleIJNS_1CILi4096EEENS1_IJiiEEEEEEEEDaRKT_ENKUlRKT_E_clIS4_EEDaSB_,@function
        .size           $_ZN7cutlass13device_kernelIN5flash19enable_sm80_to_sm89INS1_16FlashAttnBwdSm80INS1_25CollectiveMainloopBwdSm80ILi2ELi2EN4cute5tupleIJNS5_1CILi128EEES8_NS7_ILi64EEEEEENS_10bfloat16_tEfNS_4arch4Sm80ELb0ELb1ELb1ELb1ELb1ELb0ELb0ELb0ELi2ELi4ELi4ELi4ELb0EEENS1_21CollectiveEpilogueBwdISA_SB_SD_Li256ELb1ELb0ELi2EEENS1_19SingleTileSchedulerILb1ELb0ELb0ELi128EEEEEEEEEvNT_6ParamsE$_ZZN4cute16flatten_to_tupleINS_5tupleIJNS_1CILi4096EEENS1_IJiiEEEEEEEEDaRKT_ENKUlRKT_E_clIS4_EEDaSB_,($_ZN7cutlass13device_kernelIN5flash19enable_sm80_to_sm89INS1_16FlashAttnBwdSm80INS1_25CollectiveMainloopBwdSm80ILi2ELi2EN4cute5tupleIJNS5_1CILi128EEES8_NS7_ILi64EEEEEENS_10bfloat16_tEfNS_4arch4Sm80ELb0ELb1ELb1ELb1ELb1ELb0ELb0ELb0ELi2ELi4ELi4ELi4ELb0EEENS1_21CollectiveEpilogueBwdISA_SB_SD_Li256ELb1ELb0ELi2EEENS1_19SingleTileSchedulerILb1ELb0ELb0ELi128EEEEEEEEEvNT_6ParamsE$_ZZN4cute19as_arithmetic_tupleINS_15ArithmeticTupleIJiiEEEEEDaRKT_ENKUlDpRKT_E_clIJiiEEEDaS9_ - $_ZN7cutlass13device_kernelIN5flash19enable_sm80_to_sm89INS1_16FlashAttnBwdSm80INS1_25CollectiveMainloopBwdSm80ILi2ELi2EN4cute5tupleIJNS5_1CILi128EEES8_NS7_ILi64EEEEEENS_10bfloat16_tEfNS_4arch4Sm80ELb0ELb1ELb1ELb1ELb1ELb0ELb0ELb0ELi2ELi4ELi4ELi4ELb0EEENS1_21CollectiveEpilogueBwdISA_SB_SD_Li256ELb1ELb0ELi2EEENS1_19SingleTileSchedulerILb1ELb0ELb0ELi128EEEEEEEEEvNT_6ParamsE$_ZZN4cute16flatten_to_tupleINS_5tupleIJNS_1CILi4096EEENS1_IJiiEEEEEEEEDaRKT_ENKUlRKT_E_clIS4_EEDaSB_)
$_ZN7cutlass13device_kernelIN5flash19enable_sm80_to_sm89INS1_16FlashAttnBwdSm80INS1_25CollectiveMainloopBwdSm80ILi2ELi2EN4cute5tupleIJNS5_1CILi128EEES8_NS7_ILi64EEEEEENS_10bfloat16_tEfNS_4arch4Sm80ELb0ELb1ELb1ELb1ELb1ELb0ELb0ELb0ELi2ELi4ELi4ELi4ELb0EEENS1_21CollectiveEpilogueBwdISA_SB_SD_Li256ELb1ELb0ELi2EEENS1_19SingleTileSchedulerILb1ELb0ELb0ELi128EEEEEEEEEvNT_6ParamsE$_ZZN4cute16flatten_to_tupleINS_5tupleIJNS_1CILi4096EEENS1_IJiiEEEEEEEEDaRKT_ENKUlRKT_E_clIS4_EEDaSB_:
[----:B------:R-:W-:-:S04]  /*d970*/  MOV R5, 0x0 ;  /* 0x0000000000057802 */ /* 0x000fc80000000f00 */
[----:B------:R-:W-:Y:S05]  /*d980*/  RET.REL.NODEC R4 `(_ZN7cutlass13device_kernelIN5flash19enable_sm80_to_sm89INS1_16FlashAttnBwdSm80INS1_25CollectiveMainloopBwdSm80ILi2ELi2EN4cute5tupleIJNS5_1CILi128EEES8_NS7_ILi64EEEEEENS_10bfloat16_tEfNS_4arch4Sm80ELb0ELb1ELb1ELb1ELb1ELb0ELb0ELb0ELi2ELi4ELi4ELi4ELb0EEENS1_21CollectiveEpilogueBwdISA_SB_SD_Li256ELb1ELb0ELi2EEENS1_19SingleTileSchedulerILb1ELb0ELb0ELi128EEEEEEEEEvNT_6ParamsE) ;  /* 0xffff267004007950 */ /* 0x000fea0003c3ffff */
        .type           $_ZN7cutlass13device_kernelIN5flash19enable_sm80_to_sm89INS1_16FlashAttnBwdSm80INS1_25CollectiveMainloopBwdSm80ILi2ELi2EN4cute5tupleIJNS5_1CILi128EEES8_NS7_ILi64EEEEEENS_10bfloat16_tEfNS_4arch4Sm80ELb0ELb1ELb1ELb1ELb1ELb0ELb0ELb0ELi2ELi4ELi4ELi4ELb0EEENS1_21CollectiveEpilogueBwdISA_SB_SD_Li256ELb1ELb0ELi2EEENS1_19SingleTileSchedulerILb1ELb0ELb0ELi128EEEEEEEEEvNT_6ParamsE$_ZZN4cute19as_arithmetic_tupleINS_15ArithmeticTupleIJiiEEEEEDaRKT_ENKUlDpRKT_E_clIJiiEEEDaS9_,@function
        .size           $_ZN7cutlass13device_kernelIN5flash19enable_sm80_to_sm89INS1_16FlashAttnBwdSm80INS1_25CollectiveMainloopBwdSm80ILi2ELi2EN4cute5tupleIJNS5_1CILi128EEES8_NS7_ILi64EEEEEENS_10bfloat16_tEfNS_4arch4Sm80ELb0ELb1ELb1ELb1ELb1ELb0ELb0ELb0ELi2ELi4ELi4ELi4ELb0EEENS1_21CollectiveEpilogueBwdISA_SB_SD_Li256ELb1ELb0ELi2EEENS1_19SingleTileSchedulerILb1ELb0ELb0ELi128EEEEEEEEEvNT_6ParamsE$_ZZN4cute19as_arithmetic_tupleINS_15ArithmeticTupleIJiiEEEEEDaRKT_ENKUlDpRKT_E_clIJiiEEEDaS9_,($_ZN7cutlass13device_kernelIN5flash19enable_sm80_to_sm89INS1_16FlashAttnBwdSm80INS1_25CollectiveMainloopBwdSm80ILi2ELi2EN4cute5tupleIJNS5_1CILi128EEES8_NS7_ILi64EEEEEENS_10bfloat16_tEfNS_4arch4Sm80ELb0ELb1ELb1ELb1ELb1ELb0ELb0ELb0ELi2ELi4ELi4ELi4ELb0EEENS1_21CollectiveEpilogueBwdISA_SB_SD_Li256ELb1ELb0ELi2EEENS1_19SingleTileSchedulerILb1ELb0ELb0ELi128EEEEEEEEEvNT_6ParamsE$_ZZN4cute19as_arithmetic_tupleINS_15ArithmeticTupleIJiiEEEEEDaRKT_ENKUlRKT_E_clIiEEDaS8_ - $_ZN7cutlass13device_kernelIN5flash19enable_sm80_to_sm89INS1_16FlashAttnBwdSm80INS1_25CollectiveMainloopBwdSm80ILi2ELi2EN4cute5tupleIJNS5_1CILi128EEES8_NS7_ILi64EEEEEENS_10bfloat16_tEfNS_4arch4Sm80ELb0ELb1ELb1ELb1ELb1ELb0ELb0ELb0ELi2ELi4ELi4ELi4ELb0EEENS1_21CollectiveEpilogueBwdISA_SB_SD_Li256ELb1ELb0ELi2EEENS1_19SingleTileSchedulerILb1ELb0ELb0ELi128EEEEEEEEEvNT_6ParamsE$_ZZN4cute19as_arithmetic_tupleINS_15ArithmeticTupleIJiiEEEEEDaRKT_ENKUlDpRKT_E_clIJiiEEEDaS9_)
$_ZN7cutlass13device_kernelIN5flash19enable_sm80_to_sm89INS1_16FlashAttnBwdSm80INS1_25CollectiveMainloopBwdSm80ILi2ELi2EN4cute5tupleIJNS5_1CILi128EEES8_NS7_ILi64EEEEEENS_10bfloat16_tEfNS_4arch4Sm80ELb0ELb1ELb1ELb1ELb1ELb0ELb0ELb0ELi2ELi4ELi4ELi4ELb0EEENS1_21CollectiveEpilogueBwdISA_SB_SD_Li256ELb1ELb0ELi2EEENS1_19SingleTileSchedulerILb1ELb0ELb0ELi128EEEEEEEEEvNT_6ParamsE$_ZZN4cute19as_arithmetic_tupleINS_15ArithmeticTupleIJiiEEEEEDaRKT_ENKUlDpRKT_E_clIJiiEEEDaS9_:
[----:B------:R-:W-:Y:S01]  /*d990*/  IADD3 R3, R1, 0x1688, RZ ;  /* 0x0000168801037810 */ /* 0x000fe20007ffe0ff */
[----:B------:R-:W-:Y:S01]  /*d9a0*/  IMAD.MOV.U32 R2, RZ, RZ, R9 ;  /* 0x000000ffff027224 */ /* 0x000fe200078e0009 */
[----:B------:R-:W-:Y:S02]  /*d9b0*/  MOV R6, 0xd9e0 ;  /* 0x0000d9e000067802 */ /* 0x000fe40000000f00 */
[----:B------:R-:W-:Y:S02]  /*d9c0*/  IADD3 R3, R3, c[0x0][0x20], RZ ;  /* 0x0000080003037a10 */ /* 0x000fe40007ffe0ff */
[----:B------:R-:W-:Y:S05]  /*d9d0*/  CALL.REL.NOINC `($_ZN7cutlass13device_kernelIN5flash19enable_sm80_to_sm89INS1_16FlashAttnBwdSm80INS1_25CollectiveMainloopBwdSm80ILi2ELi2EN4cute5tupleIJNS5_1CILi128EEES8_NS7_ILi64EEEEEENS_10bfloat16_tEfNS_4arch4Sm80ELb0ELb1ELb1ELb1ELb1ELb0ELb0ELb0ELi2ELi4ELi4ELi4ELb0EEENS1_21CollectiveEpilogueBwdISA_SB_SD_Li256ELb1ELb0ELi2EEENS1_19SingleTileSchedulerILb1ELb0ELb0ELi128EEEEEEEEEvNT_6ParamsE$_ZN4cute5tupleIJiiEEC2ERKiS3_) ;  /* 0xffffe98000007944 */ /* 0x000fea0003c3ffff */
[----:B------:R1:W5:Y:S01]  /*d9e0*/  LDL.64 R2, [R1+0x1688] ;  /* 0x0016880001027983 */ /* 0x0003620000100a00 */
[----:B------:R-:W-:-:S04]  /*d9f0*/  MOV R93, 0x0 ;  /* 0x00000000005d7802 */ /* 0x000fc80000000f00 */
[----:B------:R-:W-:Y:S05]  /*da00*/  RET.REL.NODEC R92 `(_ZN7cutlass13device_kernelIN5flash19enable_sm80_to_sm89INS1_16FlashAttnBwdSm80INS1_25CollectiveMainloopBwdSm80ILi2ELi2EN4cute5tupleIJNS5_1CILi128EEES8_NS7_ILi64EEEEEENS_10bfloat16_tEfNS_4arch4Sm80ELb0ELb1ELb1ELb1ELb1ELb0ELb0ELb0ELi2ELi4ELi4ELi4ELb0EEENS1_21CollectiveEpilogueBwdISA_SB_SD_Li256ELb1ELb0ELi2EEENS1_19SingleTileSchedulerILb1ELb0ELb0ELi128EEEEEEEEEvNT_6ParamsE) ;  /* 0xffff25f05c007950 */ /* 0x000fea0003c3ffff */
        .type           $_ZN7cutlass13device_kernelIN5flash19enable_sm80_to_sm89INS1_16FlashAttnBwdSm80INS1_25CollectiveMainloopBwdSm80ILi2ELi2EN4cute5tupleIJNS5_1CILi128EEES8_NS7_ILi64EEEEEENS_10bfloat16_tEfNS_4arch4Sm80ELb0ELb1ELb1ELb1ELb1ELb0ELb0ELb0ELi2ELi4ELi4ELi4ELb0EEENS1_21CollectiveEpilogueBwdISA_SB_SD_Li256ELb1ELb0ELi2EEENS1_19SingleTileSchedulerILb1ELb0ELb0ELi128EEEEEEEEEvNT_6ParamsE$_ZZN4cute19as_arithmetic_tupleINS_15ArithmeticTupleIJiiEEEEEDaRKT_ENKUlRKT_E_clIiEEDaS8_,@function
        .size           $_ZN7cutlass13device_kernelIN5flash19enable_sm80_to_sm89INS1_16FlashAttnBwdSm80INS1_25CollectiveMainloopBwdSm80ILi2ELi2EN4cute5tupleIJNS5_1CILi128EEES8_NS7_ILi64EEEEEENS_10bfloat16_tEfNS_4arch4Sm80ELb0ELb1ELb1ELb1ELb1ELb0ELb0ELb0ELi2ELi4ELi4ELi4ELb0EEENS1_21CollectiveEpilogueBwdISA_SB_SD_Li256ELb1ELb0ELi2EEENS1_19SingleTileSchedulerILb1ELb0ELb0ELi128EEEEEEEEEvNT_6ParamsE$_ZZN4cute19as_arithmetic_tupleINS_15ArithmeticTupleIJiiEEEEEDaRKT_ENKUlRKT_E_clIiEEDaS8_,($_ZN7cutlass13device_kernelIN5flash19enable_sm80_to_sm89INS1_16FlashAttnBwdSm80INS1_25CollectiveMainloopBwdSm80ILi2ELi2EN4cute5tupleIJNS5_1CILi128EEES8_NS7_ILi64EEEEEENS_10bfloat16_tEfNS_4arch4Sm80ELb0ELb1ELb1ELb1ELb1ELb0ELb0ELb0ELi2ELi4ELi4ELi4ELb0EEENS1_21CollectiveEpilogueBwdISA_SB_SD_Li256ELb1ELb0ELi2EEENS1_19SingleTileSchedulerILb1ELb0ELb0ELi128EEEEEEEEEvNT_6ParamsE$_ZZN4cute4diceINS_5tupleIJNS1_IJiNS1_IJiNS_1CILi0EEEEEEEEENS1_IJNS_10UnderscoreENS1_IJS6_S6_EEEEEEEEES9_EEDaRKT_RKT0_ENKUlRKT_RKT0_E_clIS5_S5_EEDaSI_SL_ - $_ZN7cutlass13device_kernelIN5flash19enable_sm80_to_sm89INS1_16FlashAttnBwdSm80INS1_25CollectiveMainloopBwdSm80ILi2ELi2EN4cute5tupleIJNS5_1CILi128EEES8_NS7_ILi64EEEEEENS_10bfloat16_tEfNS_4arch4Sm80ELb0ELb1ELb1ELb1ELb1ELb0ELb0ELb0ELi2ELi4ELi4ELi4ELb0EEENS1_21CollectiveEpilogueBwdISA_SB_SD_Li256ELb1ELb0ELi2EEENS1_19SingleTileSchedulerILb1ELb0ELb0ELi128EEEEEEEEEvNT_6ParamsE$_ZZN4cute19as_arithmetic_tupleINS_15ArithmeticTupleIJiiEEEEEDaRKT_ENKUlRKT_E_clIiEEDaS8_)
$_ZN7cutlass13device_kernelIN5flash19enable_sm80_to_sm89INS1_16FlashAttnBwdSm80INS1_25CollectiveMainloopBwdSm80ILi2ELi2EN4cute5tupleIJNS5_1CILi128EEES8_NS7_ILi64EEEEEENS_10bfloat16_tEfNS_4arch4Sm80ELb0ELb1ELb1ELb1ELb1ELb0ELb0ELb0ELi2ELi4ELi4ELi4ELb0EEENS1_21CollectiveEpilogueBwdISA_SB_SD_Li256ELb1ELb0ELi2EEENS1_19SingleTileSchedulerILb1ELb0ELb0ELi128EEEEEEEEEvNT_6ParamsE$_ZZN4cute19as_arithmetic_tupleINS_15ArithmeticTupleIJiiEEEEEDaRKT_ENKUlRKT_E_clIiEEDaS8_:
[----:B------:R-:W-:Y:S02]  /*da10*/  MOV R84, R2 ;  /* 0x0000000200547202 */ /* 0x000fe40000000f00 */
[----:B------:R-:W-:Y:S02]  /*da20*/  MOV R85, 0x0 ;  /* 0x0000000000557802 */ /* 0x000fe40000000f00 */
[----:B------:R-:W-:Y:S02]  /*da30*/  MOV R6, R7 ;  /* 0x0000000700067202 */ /* 0x000fe40000000f00 */
[----:B------:R-:W-:Y:S05]  /*da40*/  RET.REL.NODEC R84 `(_ZN7cutlass13device_kernelIN5flash19enable_sm80_to_sm89INS1_16FlashAttnBwdSm80INS1_25CollectiveMainloopBwdSm80ILi2ELi2EN4cute5tupleIJNS5_1CILi128EEES8_NS7_ILi64EEEEEENS_10bfloat16_tEfNS_4arch4Sm80ELb0ELb1ELb1ELb1ELb1ELb0ELb0ELb0ELi2ELi4ELi4ELi4ELb0EEENS1_21CollectiveEpilogueBwdISA_SB_SD_Li256ELb1ELb0ELi2EEENS1_19SingleTileSchedulerILb1ELb0ELb0ELi128EEEEEEEEEvNT_6ParamsE) ;  /* 0xffff25b054007950 */ /* 0x000fea0003c3ffff */
        .type           $_ZN7cutlass13device_kernelIN5flash19enable_sm80_to_sm89INS1_16FlashAttnBwdSm80INS1_25CollectiveMainloopBwdSm80ILi2ELi2EN4cute5tupleIJNS5_1CILi128EEES8_NS7_ILi64EEEEEENS_10bfloat16_tEfNS_4arch4Sm80ELb0ELb1ELb1ELb1ELb1ELb0ELb0ELb0ELi2ELi4ELi4ELi4ELb0EEENS1_21CollectiveEpilogueBwdISA_SB_SD_Li256ELb1ELb0ELi2EEENS1_19SingleTileSchedulerILb1ELb0ELb0ELi128EEEEEEEEEvNT_6ParamsE$_ZZN4cute4diceINS_5tupleIJNS1_IJiNS1_IJiNS_1CILi0EEEEEEEEENS1_IJNS_10UnderscoreENS1_IJS6_S6_EEEEEEEEES9_EEDaRKT_RKT0_ENKUlRKT_RKT0_E_clIS5_S5_EEDaSI_SL_,@function
        .size           $_ZN7cutlass13device_kernelIN5flash19enable_sm80_to_sm89INS1_16FlashAttnBwdSm80INS1_25CollectiveMainloopBwdSm80ILi2ELi2EN4cute5tupleIJNS5_1CILi128EEES8_NS7_ILi64EEEEEENS_10bfloat16_tEfNS_4arch4Sm80ELb0ELb1ELb1ELb1ELb1ELb0ELb0ELb0ELi2ELi4ELi4ELi4ELb0EEENS1_21CollectiveEpilogueBwdISA_SB_SD_Li256ELb1ELb0ELi2EEENS1_19SingleTileSchedulerILb1ELb0ELb0ELi128EEEEEEEEEvNT_6ParamsE$_ZZN4cute4diceINS_5tupleIJNS1_IJiNS1_IJiNS_1CILi0EEEEEEEEENS1_IJNS_10UnderscoreENS1_IJS6_S6_EEEEEEEEES9_EEDaRKT_RKT0_ENKUlRKT_RKT0_E_clIS5_S5_EEDaSI_SL_,($_ZN7cutlass13device_kernelIN5flash19enable_sm80_to_sm89INS1_16FlashAttnBwdSm80INS1_25CollectiveMainloopBwdSm80ILi2ELi2EN4cute5tupleIJNS5_1CILi128EEES8_NS7_ILi64EEEEEENS_10bfloat16_tEfNS_4arch4Sm80ELb0ELb1ELb1ELb1ELb1ELb0ELb0ELb0ELi2ELi4ELi4ELi4ELb0EEENS1_21CollectiveEpilogueBwdISA_SB_SD_Li256ELb1ELb0ELi2EEENS1_19SingleTileSchedulerILb1ELb0ELb0ELi128EEEEEEEEEvNT_6ParamsE$_ZZN4cute4takeILi1ELi2ENS_5tupleIJNS1_IJNS_1CILi1EEENS2_ILi0EEEEEEiEEEEEDaRKT1_ENKUlDpRKT_E_clIJiEEEDaSD_ - $_ZN7cutlass13device_kernelIN5flash19enable_sm80_to_sm89INS1_16FlashAttnBwdSm80INS1_25CollectiveMainloopBwdSm80ILi2ELi2EN4cute5tupleIJNS5_1CILi128EEES8_NS7_ILi64EEEEEENS_10bfloat16_tEfNS_4arch4Sm80ELb0ELb1ELb1ELb1ELb1ELb0ELb0ELb0ELi2ELi4ELi4ELi4ELb0EEENS1_21CollectiveEpilogueBwdISA_SB_SD_Li256ELb1ELb0ELi2EEENS1_19SingleTileSchedulerILb1ELb0ELb0ELi128EEEEEEEEEvNT_6ParamsE$_ZZN4cute4diceINS_5tupleIJNS1_IJiNS1_IJiNS_1CILi0EEEEEEEEENS1_IJNS_10UnderscoreENS1_IJS6_S6_EEEEEEEEES9_EEDaRKT_RKT0_ENKUlRKT_RKT0_E_clIS5_S5_EEDaSI_SL_)
$_ZN7cutlass13device_kernelIN5flash19enable_sm80_to_sm89INS1_16FlashAttnBwdSm80INS1_25CollectiveMainloopBwdSm80ILi2ELi2EN4cute5tupleIJNS5_1CILi128EEES8_NS7_ILi64EEEEEENS_10bfloat16_tEfNS_4arch4Sm80ELb0ELb1ELb1ELb1ELb1ELb0ELb0ELb0ELi2ELi4ELi4ELi4ELb0EEENS1_21CollectiveEpilogueBwdISA_SB_SD_Li256ELb1ELb0ELi2EEENS1_19SingleTileSchedulerILb1ELb0ELb0ELi128EEEEEEEEEvNT_6ParamsE$_ZZN4cute4diceINS_5tupleIJNS1_IJiNS1_IJiNS_1CILi0EEEEEEEEENS1_IJNS_10UnderscoreENS1_IJS6_S6_EEEEEEEEES9_EEDaRKT_RKT0_ENKUlRKT_RKT0_E_clIS5_S5_EEDaSI_SL_:
[----:B------:R-:W-:-:S05]  /*da50*/  IADD3 R9, R2, -c[0x0][0x20], RZ ;  /* 0x8000080002097a10 */ /* 0x000fca0007ffe0ff */
[----:B------:R1:W5:Y:S01]  /*da60*/  LDL R3, [R9] ;  /* 0x0000000009037983 */ /* 0x0003620000100800 */
[----:B------:R-:W-:Y:S02]  /*da70*/  IADD3 R5, R1, 0x1680, RZ ;  /* 0x0000168001057810 */ /* 0x000fe40007ffe0ff */
[----:B------:R-:W-:Y:S02]  /*da80*/  MOV R8, 0xdab0 ;  /* 0x0000dab000087802 */ /* 0x000fe40000000f00 */
[----:B------:R-:W-:Y:S02]  /*da90*/  IADD3 R5, R5, c[0x0][0x20], RZ ;  /* 0x0000080005057a10 */ /* 0x000fe40007ffe0ff */
[----:B-1---5:R-:W-:Y:S05]  /*daa0*/  CALL.REL.NOINC `($_ZN7cutlass13device_kernelIN5flash19enable_sm80_to_sm89INS1_16FlashAttnBwdSm80INS1_25CollectiveMainloopBwdSm80ILi2ELi2EN4cute5tupleIJNS5_1CILi128EEES8_NS7_ILi64EEEEEENS_10bfloat16_tEfNS_4arch4Sm80ELb0ELb1ELb1ELb1ELb1ELb0ELb0ELb0ELi2ELi4ELi4ELi4ELb0EEENS1_21CollectiveEpilogueBwdISA_SB_SD_Li256ELb1ELb0ELi2EEENS1_19SingleTileSchedulerILb1ELb0ELb0ELi128EEEEEEEEEvNT_6ParamsE$_ZZN4cute6detail9lift_diceINS_5tupleIJiNS2_IJiNS_1CILi0EEEEEEEEES6_EEDaRKT_RKT0_ENKUlRKT_RKT0_E_clIiiEEDaSF_SI_) ;  /* 0x0000252000007944 */ /* 0x022fea0003c00000 */
[----:B------:R1:W5:Y:S01]  /*dab0*/  LDL R3, [R9+0x4] ;  /* 0x0000040009037983 */ /* 0x0003620000100800 */
[----:B------:R-:W-:-:S03]  /*dac0*/  MOV R8, 0xdae0 ;  /* 0x0000dae000087802 */ /* 0x000fc60000000f00 */
[----:B-12--5:R-:W-:Y:S05]  /*dad0*/  CALL.REL.NOINC `($_ZN7cutlass13device_kernelIN5flash19enable_sm80_to_sm89INS1_16FlashAttnBwdSm80INS1_25CollectiveMainloopBwdSm80ILi2ELi2EN4cute5tupleIJNS5_1CILi128EEES8_NS7_ILi64EEEEEENS_10bfloat16_tEfNS_4arch4Sm80ELb0ELb1ELb1ELb1ELb1ELb0ELb0ELb0ELi2ELi4ELi4ELi4ELb0EEENS1_21CollectiveEpilogueBwdISA_SB_SD_Li256ELb1ELb0ELi2EEENS1_19SingleTileSchedulerILb1ELb0ELb0ELi128EEEEEEEEEvNT_6ParamsE$_ZZN4cute6detail9lift_diceINS_5tupleIJiNS2_IJiNS_1CILi0EEEEEEEEES6_EEDaRKT_RKT0_ENKUlRKT_RKT0_E_clIS5_S5_EEDaSF_SI_) ;  /* 0x0000248000007944 */ /* 0x026fea0003c00000 */
[----:B------:R2:W-:Y:S01]  /*dae0*/  STL [R1+0x1680], R6 ;  /* 0x0016800601007387 */ /* 0x0005e20000100800 */
[----:B------:R-:W-:-:S03]  /*daf0*/  MOV R2, 0xdb10 ;  /* 0x0000db1000027802 */ /* 0x000fc60000000f00 */
[----:B-12---:R-:W-:Y:S05]  /*db00*/  CALL.REL.NOINC `($_ZN7cutlass13device_kernelIN5flash19enable_sm80_to_sm89INS1_16FlashAttnBwdSm80INS1_25CollectiveMainloopBwdSm80ILi2ELi2EN4cute5tupleIJNS5_1CILi128EEES8_NS7_ILi64EEEEEENS_10bfloat16_tEfNS_4arch4Sm80ELb0ELb1ELb1ELb1ELb1ELb0ELb0ELb0ELi2ELi4ELi4ELi4ELb0EEENS1_21CollectiveEpilogueBwdISA_SB_SD_Li256ELb1ELb0ELi2EEENS1_19SingleTileSchedulerILb1ELb0ELb0ELi128EEEEEEEEEvNT_6ParamsE$_ZZN4cute12filter_tupleINS_5tupleIJiNS1_IJiNS_1CILi0EEEEEEEEES5_ZNS_6detail9lift_diceIS5_S5_EEDaRKT_RKT0_EUlRKT_RKT0_E_EEDaSA_SD_OT1_ENKUlDpSG_E_clIJNS1_IJiEEES4_EEEDaSN_) ;  /* 0xfffff60000007944 */ /* 0x006fea0003c3ffff */
[----:B-----5:R-:W-:Y:S02]  /*db10*/  MOV R2, R5 ;  /* 0x0000000500027202 */ /* 0x020fe40000000f00 */
[----:B------:R-:W-:-:S04]  /*db20*/  MOV R5, 0x0 ;  /* 0x0000000000057802 */ /* 0x000fc80000000f00 */
[----:B------:R-:W-:Y:S05]  /*db30*/  RET.REL.NODEC R4 `(_ZN7cutlass13device_kernelIN5flash19enable_sm80_to_sm89INS1_16FlashAttnBwdSm80INS1_25CollectiveMainloopBwdSm80ILi2ELi2EN4cute5tupleIJNS5_1CILi128EEES8_NS7_ILi64EEEEEENS_10bfloat16_tEfNS_4arch4Sm80ELb0ELb1ELb1ELb1ELb1ELb0ELb0ELb0ELi2ELi4ELi4ELi4ELb0EEENS1_21CollectiveEpilogueBwdISA_SB_SD_Li256ELb1ELb0ELi2EEENS1_19SingleTileSchedulerILb1ELb0ELb0ELi128EEEEEEEEEvNT_6ParamsE) ;  /* 0xffff24c004007950 */ /* 0x000fea0003c3ffff */
        .type           $_ZN7cutlass13device_kernelIN5flash19enable_sm80_to_sm89INS1_16FlashAttnBwdSm80INS1_25CollectiveMainloopBwdSm80ILi2ELi2EN4cute5tupleIJNS5_1CILi128EEES8_NS7_ILi64EEEEEENS_10bfloat16_tEfNS_4arch4Sm80ELb0ELb1ELb1ELb1ELb1ELb0ELb0ELb0ELi2ELi4ELi4ELi4ELb0EEENS1_21CollectiveEpilogueBwdISA_SB_SD_Li256ELb1ELb0ELi2EEENS1_19SingleTileSchedulerILb1ELb0ELb0ELi128EEEEEEEEEvNT_6ParamsE$_ZZN4cute4takeILi1ELi2ENS_5tupleIJNS1_IJNS_1CILi1EEENS2_ILi0EEEEEEiEEEEEDaRKT1_ENKUlDpRKT_E_clIJiEEEDaSD_,@function
        .size           $_ZN7cutlass13device_kernelIN5flash19enable_sm80_to_sm89INS1_16FlashAttnBwdSm80INS1_25CollectiveMainloopBwdSm80ILi2ELi2EN4cute5tupleIJNS5_1CILi128EEES8_NS7_ILi64EEEEEENS_10bfloat16_tEfNS_4arch4Sm80ELb0ELb1ELb1ELb1ELb1ELb0ELb0ELb0ELi2ELi4ELi4ELi4ELb0EEENS1_21CollectiveEpilogueBwdISA_SB_SD_Li256ELb1ELb0ELi2EEENS1_19SingleTileSchedulerILb1ELb0ELb0ELi128EEEEEEEEEvNT_6ParamsE$_ZZN4cute4takeILi1ELi2ENS_5tupleIJNS1_IJNS_1CILi1EEENS2_ILi0EEEEEEiEEEEEDaRKT1_ENKUlDpRKT_E_clIJiEEEDaSD_,($_ZN7cutlass13device_kernelIN5flash19enable_sm80_to_sm89INS1_16FlashAttnBwdSm80INS1_25CollectiveMainloopBwdSm80ILi2ELi2EN4cute5tupleIJNS5_1CILi128EEES8_NS7_ILi64EEEEEENS_10bfloat16_tEfNS_4arch4Sm80ELb0ELb1ELb1ELb1ELb1ELb0ELb0ELb0ELi2ELi4ELi4ELi4ELb0EEENS1_21CollectiveEpilogueBwdISA_SB_SD_Li256ELb1ELb0ELi2EEENS1_19SingleTileSchedulerILb1ELb0ELb0ELi128EEEEEEEEEvNT_6ParamsE$_ZZN4cute4takeILi1ELi3ENS_5tupleIJNS1_IJNS_1CILi1EEENS2_ILi512EEEiEEENS2_ILi4096EEENS1_IJNS1_IJiiEEENS2_ILi8192EEEEEEEEEEEDaRKT1_ENKUlDpRKT_E_clIJS6_S9_EEEDaSH_ - $_ZN7cutlass13device_kernelIN5flash19enable_sm80_to_sm89INS1_16FlashAttnBwdSm80INS1_25CollectiveMainloopBwdSm80ILi2ELi2EN4cute5tupleIJNS5_1CILi128EEES8_NS7_ILi64EEEEEENS_10bfloat16_tEfNS_4arch4Sm80ELb0ELb1ELb1ELb1ELb1ELb0ELb0ELb0ELi2ELi4ELi4ELi4ELb0EEENS1_21CollectiveEpilogueBwdISA_SB_SD_Li256ELb1ELb0ELi2EEENS1_19SingleTileSchedulerILb1ELb0ELb0ELi128EEEEEEEEEvNT_6ParamsE$_ZZN4cute4takeILi1ELi2ENS_5tupleIJNS1_IJNS_1CILi1EEENS2_ILi0EEEEEEiEEEEEDaRKT1_ENKUlDpRKT_E_clIJiEEEDaSD_)
$_ZN7cutlass13device_kernelIN5flash19enable_sm80_to_sm89INS1_16FlashAttnBwdSm80INS1_25CollectiveMainloopBwdSm80ILi2ELi2EN4cute5tupleIJNS5_1CILi128EEES8_NS7_ILi64EEEEEENS_10bfloat16_tEfNS_4arch4Sm80ELb0ELb1ELb1ELb1ELb1ELb0ELb0ELb0ELi2ELi4ELi4ELi4ELb0EEENS1_21CollectiveEpilogueBwdISA_SB_SD_Li256ELb1ELb0ELi2EEENS1_19SingleTileSchedulerILb1ELb0ELb0ELi128EEEEEEEEEvNT_6ParamsE$_ZZN4cute4takeILi1ELi2ENS_5tupleIJNS1_IJNS_1CILi1EEENS2_ILi0EEEEEEiEEEEEDaRKT1_ENKUlDpRKT_E_clIJiEEEDaSD_:
[----:B------:R-:W-:Y:S02]  /*db40*/  IADD3 R2, R1, 0x1680, RZ ;  /* 0x0000168001027810 */ /* 0x000fe40007ffe0ff */
[----:B------:R-:W-:Y:S02]  /*db50*/  MOV R6, 0xdb80 ;  /* 0x0000db8000067802 */ /* 0x000fe40000000f00 */
[----:B------:R-:W-:Y:S02]  /*db60*/  IADD3 R2, R2, c[0x0][0x20], RZ ;  /* 0x0000080002027a10 */ /* 0x000fe40007ffe0ff */
[----:B------:R-:W-:Y:S05]  /*db70*/  CALL.REL.NOINC `($_ZN7cutlass13device_kernelIN5flash19enable_sm80_to_sm89INS1_16FlashAttnBwdSm80INS1_25CollectiveMainloopBwdSm80ILi2ELi2EN4cute5tupleIJNS5_1CILi128EEES8_NS7_ILi64EEEEEENS_10bfloat16_tEfNS_4arch4Sm80ELb0ELb1ELb1ELb1ELb1ELb0ELb0ELb0ELi2ELi4ELi4ELi4ELb0EEENS1_21CollectiveEpilogueBwdISA_SB_SD_Li256ELb1ELb0ELi2EEENS1_19SingleTileSchedulerILb1ELb0ELb0ELi128EEEEEEEEEvNT_6ParamsE$_ZN4cute3eso3ESOILb0ELb1EJiEEC2ERKi) ;  /* 0xffffabc000007944 */ /* 0x000fea0003c3ffff */
[----:B-1----:R1:W5:Y:S01]  /*db80*/  LDL R3, [R1+0x1680] ;  /* 0x0016800001037983 */ /* 0x0023620000100800 */
[----:B------:R-:W-:-:S04]  /*db90*/  MOV R9, 0x0 ;  /* 0x0000000000097802 */ /* 0x000fc80000000f00 */
[----:B------:R-:W-:Y:S05]  /*dba0*/  RET.REL.NODEC R8 `(_ZN7cutlass13device_kernelIN5flash19enable_sm80_to_sm89INS1_16FlashAttnBwdSm80INS1_25CollectiveMainloopBwdSm80ILi2ELi2EN4cute5tupleIJNS5_1CILi128EEES8_NS7_ILi64EEEEEENS_10bfloat16_tEfNS_4arch4Sm80ELb0ELb1ELb1ELb1ELb1ELb0ELb0ELb0ELi2ELi4ELi4ELi4ELb0EEENS1_21CollectiveEpilogueBwdISA_SB_SD_Li256ELb1ELb0ELi2EEENS1_19SingleTileSchedulerILb1ELb0ELb0ELi128EEEEEEEEEvNT_6ParamsE) ;  /* 0xffff245008007950 */ /* 0x000fea0003c3ffff */
        .type           $_ZN7cutlass13device_kernelIN5flash19enable_sm80_to_sm89INS1_16FlashAttnBwdSm80INS1_25CollectiveMainloopBwdSm80ILi2ELi2EN4cute5tupleIJNS5_1CILi128EEES8_NS7_ILi64EEEEEENS_10bfloat16_tEfNS_4arch4Sm80ELb0ELb1ELb1ELb1ELb1ELb0ELb0ELb0ELi2ELi4ELi4ELi4ELb0EEENS1_21CollectiveEpilogueBwdISA_SB_SD_Li256ELb1ELb0ELi2EEENS1_19SingleTileSchedulerILb1ELb0ELb0ELi128EEEEEEEEEvNT_6ParamsE$_ZZN4cute4takeILi1ELi3ENS_5tupleIJNS1_IJNS_1CILi1EEENS2_ILi512EEEiEEENS2_ILi4096EEENS1_IJNS1_IJiiEEENS2_ILi8192EEEEEEEEEEEDaRKT1_ENKUlDpRKT_E_clIJS6_S9_EEEDaSH_,@function
        .size           $_ZN7cutlass13device_kernelIN5flash19enable_sm80_to_sm89INS1_16FlashAttnBwdSm80INS1_25CollectiveMainloopBwdSm80ILi2ELi2EN4cute5tupleIJNS5_1CILi128EEES8_NS7_ILi64EEEEEENS_10bfloat16_tEfNS_4arch4Sm80ELb0ELb1ELb1ELb1ELb1ELb0ELb0ELb0ELi2ELi4ELi4ELi4ELb0EEENS1_21CollectiveEpilogueBwdISA_SB_SD_Li256ELb1ELb0ELi2EEENS1_19SingleTileSchedulerILb1ELb0ELb0ELi128EEEEEEEEEvNT_6ParamsE$_ZZN4cute4takeILi1ELi3ENS_5tupleIJNS1_IJNS_1CILi1EEENS2_ILi512EEEiEEENS2_ILi4096EEENS1_IJNS1_IJiiEEENS2_ILi8192EEEEEEEEEEEDaRKT1_ENKUlDpRKT_E_clIJS6_S9_EEEDaSH_,($_ZN7cutlass13device_kernelIN5flash19enable_sm80_to_sm89INS1_16FlashAttnBwdSm80INS1_25CollectiveMainloopBwdSm80ILi2ELi2EN4cute5tupleIJNS5_1CILi128EEES8_NS7_ILi64EEEEEENS_10bfloat16_tEfNS_4arch4Sm80ELb0ELb1ELb1ELb1ELb1ELb0ELb0ELb0ELi2ELi4ELi4ELi4ELb0EEENS1_21CollectiveEpilogueBwdISA_SB_SD_Li256ELb1ELb0ELi2EEENS1_19SingleTileSchedulerILb1ELb0ELb0ELi128EEEEEEEEEvNT_6ParamsE$_ZZN4cute4takeILi1ELi3ENS_5tupleIJNS1_IJNS_1CILi1EEENS2_ILi512EEEiEEENS2_ILi4096EEENS1_IJiiEEEEEEEEDaRKT1_ENKUlDpRKT_E_clIJS6_S7_EEEDaSF_ - $_ZN7cutlass13device_kernelIN5flash19enable_sm80_to_sm89INS1_16FlashAttnBwdSm80INS1_25CollectiveMainloopBwdSm80ILi2ELi2EN4cute5tupleIJNS5_1CILi128EEES8_NS7_ILi64EEEEEENS_10bfloat16_tEfNS_4arch4Sm80ELb0ELb1ELb1ELb1ELb1ELb0ELb0ELb0ELi2ELi4ELi4ELi4ELb0EEENS1_21CollectiveEpilogueBwdISA_SB_SD_Li256ELb1ELb0ELi2EEENS1_19SingleTileSchedulerILb1ELb0ELb0ELi128EEEEEEEEEvNT_6ParamsE$_ZZN4cute4takeILi1ELi3ENS_5tupleIJNS1_IJNS_1CILi1EEENS2_ILi512EEEiEEENS2_ILi4096EEENS1_IJNS1_IJiiEEENS2_ILi8192EEEEEEEEEEEDaRKT1_ENKUlDpRKT_E_clIJS6_S9_EEEDaSH_)
$_ZN7cutlass13device_kernelIN5flash19enable_sm80_to_sm89INS1_16FlashAttnBwdSm80INS1_25CollectiveMainloopBwdSm80ILi2ELi2EN4cute5tupleIJNS5_1CILi128EEES8_NS7_ILi64EEEEEENS_10bfloat16_tEfNS_4arch4Sm80ELb0ELb1ELb1ELb1ELb1ELb0ELb0ELb0ELi2ELi4ELi4ELi4ELb0EEENS1_21CollectiveEpilogueBwdISA_SB_SD_Li256ELb1ELb0ELi2EEENS1_19SingleTileSchedulerILb1ELb0ELb0ELi128EEEEEEEEEvNT_6ParamsE$_ZZN4cute4takeILi1ELi3ENS_5tupleIJNS1_IJNS_1CILi1EEENS2_ILi512EEEiEEENS2_ILi4096EEENS1_IJNS1_IJiiEEENS2_ILi8192EEEEEEEEEEEDaRKT1_ENKUlDpRKT_E_clIJS6_S9_EEEDaSH_:
[----:B------:R-:W-:Y:S02]  /*dbb0*/  IADD3 R2, R1, 0x1680, RZ ;  /* 0x0000168001027810 */ /* 0x000fe40007ffe0ff */
[----:B------:R-:W-:Y:S02]  /*dbc0*/  MOV R6, 0xdbf0 ;  /* 0x0000dbf000067802 */ /* 0x000fe40000000f00 */
[----:B------:R-:W-:Y:S02]  /*dbd0*/  IADD3 R2, R2, c[0x0][0x20], RZ ;  /* 0x0000080002027a10 */ /* 0x000fe40007ffe0ff */
[----:B------:R-:W-:Y:S05]  /*dbe0*/  CALL.REL.NOINC `($_ZN7cutlass13device_kernelIN5flash19enable_sm80_to_sm89INS1_16FlashAttnBwdSm80INS1_25CollectiveMainloopBwdSm80ILi2ELi2EN4cute5tupleIJNS5_1CILi128EEES8_NS7_ILi64EEEEEENS_10bfloat16_tEfNS_4arch4Sm80ELb0ELb1ELb1ELb1ELb1ELb0ELb0ELb0ELi2ELi4ELi4ELi4ELb0EEENS1_21CollectiveEpilogueBwdISA_SB_SD_Li256ELb1ELb0ELi2EEENS1_19SingleTileSchedulerILb1ELb0ELb0ELi128EEEEEEEEEvNT_6ParamsE$_ZN4cute3eso3ESOILb1ELb0EJNS_1CILi4096EEENS_5tupleIJNS4_IJiiEEENS2_ILi8192EEEEEEEEC2ERKS3_RKS7_) ;  /* 0xffffb79000007944 */ /* 0x000fea0003c3ffff */
[----:B-1----:R1:W5:Y:S01]  /*dbf0*/  LDL.64 R2, [R1+0x1680] ;  /* 0x0016800001027983 */ /* 0x0023620000100a00 */
[----:B------:R-:W-:-:S04]  /*dc00*/  MOV R5, 0x0 ;  /* 0x0000000000057802 */ /* 0x000fc80000000f00 */
[----:B------:R-:W-:Y:S05]  /*dc10*/  RET.REL.NODEC R4 `(_ZN7cutlass13device_kernelIN5flash19enable_sm80_to_sm89INS1_16FlashAttnBwdSm80INS1_25CollectiveMainloopBwdSm80ILi2ELi2EN4cute5tupleIJNS5_1CILi128EEES8_NS7_ILi64EEEEEENS_10bfloat16_tEfNS_4arch4Sm80ELb0ELb1ELb1ELb1ELb1ELb0ELb0ELb0ELi2ELi4ELi4ELi4ELb0EEENS1_21CollectiveEpilogueBwdISA_SB_SD_Li256ELb1ELb0ELi2EEENS1_19SingleTileSchedulerILb1ELb0ELb0ELi128EEEEEEEEEvNT_6ParamsE) ;  /* 0xffff23e004007950 */ /* 0x000fea0003c3ffff */
        .type           $_ZN7cutlass13device_kernelIN5flash19enable_sm80_to_sm89INS1_16FlashAttnBwdSm80INS1_25CollectiveMainloopBwdSm80ILi2ELi2EN4cute5tupleIJNS5_1CILi128EEES8_NS7_ILi64EEEEEENS_10bfloat16_tEfNS_4arch4Sm80ELb0ELb1ELb1ELb1ELb1ELb0ELb0ELb0ELi2ELi4ELi4ELi4ELb0EEENS1_21CollectiveEpilogueBwdISA_SB_SD_Li256ELb1ELb0ELi2EEENS1_19SingleTileSchedulerILb1ELb0ELb0ELi128EEEEEEEEEvNT_6ParamsE$_ZZN4cute4takeILi1ELi3ENS_5tupleIJNS1_IJNS_1CILi1EEENS2_ILi512EEEiEEENS2_ILi4096EEENS1_IJiiEEEEEEEEDaRKT1_ENKUlDpRKT_E_clIJS6_S7_EEEDaSF_,@function
        .size           $_ZN7cutlass13device_kernelIN5flash19enable_sm80_to_sm89INS1_16FlashAttnBwdSm80INS1_25CollectiveMainloopBwdSm80ILi2ELi2EN4cute5tupleIJNS5_1CILi128EEES8_NS7_ILi64EEEEEENS_10bfloat16_tEfNS_4arch4Sm80ELb0ELb1ELb1ELb1ELb1ELb0ELb0ELb0ELi2ELi4ELi4ELi4ELb0EEENS1_21CollectiveEpilogueBwdISA_SB_SD_Li256ELb1ELb0ELi2EEENS1_19SingleTileSchedulerILb1ELb0ELb0ELi128EEEEEEEEEvNT_6ParamsE$_ZZN4cute4takeILi1ELi3ENS_5tupleIJNS1_IJNS_1CILi1EEENS2_ILi512EEEiEEENS2_ILi4096EEENS1_IJiiEEEEEEEEDaRKT1_ENKUlDpRKT_E_clIJS6_S7_EEEDaSF_,($_ZN7cutlass13device_kernelIN5flash19enable_sm80_to_sm89INS1_16FlashAttnBwdSm80INS1_25CollectiveMainloopBwdSm80ILi2ELi2EN4cute5tupleIJNS5_1CILi128EEES8_NS7_ILi64EEEEEENS_10bfloat16_tEfNS_4arch4Sm80ELb0ELb1ELb1ELb1ELb1ELb0ELb0ELb0ELi2ELi4ELi4ELi4ELb0EEENS1_21CollectiveEpilogueBwdISA_SB_SD_Li256ELb1ELb0ELi2EEENS1_19SingleTileSchedulerILb1ELb0ELb0ELi128EEEEEEEEEvNT_6ParamsE$_ZZN4cute4takeILi1ELi3ENS_5tupleIJNS1_IJNS_1CILi1EEEiEEENS2_ILi1024EEENS1_IJiiEEEEEEEEDaRKT1_ENKUlDpRKT_E_clIJS5_S6_EEEDaSE_ - $_ZN7cutlass13device_kernelIN5flash19enable_sm80_to_sm89INS1_16FlashAttnBwdSm80INS1_25CollectiveMainloopBwdSm80ILi2ELi2EN4cute5tupleIJNS5_1CILi128EEES8_NS7_ILi64EEEEEENS_10bfloat16_tEfNS_4arch4Sm80ELb0ELb1ELb1ELb1ELb1ELb0ELb0ELb0ELi2ELi4ELi4ELi4ELb0EEENS1_21CollectiveEpilogueBwdISA_SB_SD_Li256ELb1ELb0ELi2EEENS1_19SingleTileSchedulerILb1ELb0ELb0ELi128EEEEEEEEEvNT_6ParamsE$_ZZN4cute4takeILi1ELi3ENS_5tupleIJNS1_IJNS_1CILi1EEENS2_ILi512EEEiEEENS2_ILi4096EEENS1_IJiiEEEEEEEEDaRKT1_ENKUlDpRKT_E_clIJS6_S7_EEEDaSF_)
$_ZN7cutlass13device_kernelIN5flash19enable_sm80_to_sm89INS1_16FlashAttnBwdSm80INS1_25CollectiveMainloopBwdSm80ILi2ELi2EN4cute5tupleIJNS5_1CILi128EEES8_NS7_ILi64EEEEEENS_10bfloat16_tEfNS_4arch4Sm80ELb0ELb1ELb1ELb1ELb1ELb0ELb0ELb0ELi2ELi4ELi4ELi4ELb0EEENS1_21CollectiveEpilogueBwdISA_SB_SD_Li256ELb1ELb0ELi2EEENS1_19SingleTileSchedulerILb1ELb0ELb0ELi128EEEEEEEEEvNT_6ParamsE$_ZZN4cute4takeILi1ELi3ENS_5tupleIJNS1_IJNS_1CILi1EEENS2_ILi512EEEiEEENS2_ILi4096EEENS1_IJiiEEEEEEEEDaRKT1_ENKUlDpRKT_E_clIJS6_S7_EEEDaSF_:
[----:B------:R-:W-:Y:S02]  /*dc20*/  IADD3 R2, R1, 0x1380, RZ ;  /* 0x0000138001027810 */ /* 0x000fe40007ffe0ff */
[----:B------:R-:W-:Y:S02]  /*dc30*/  MOV R6, 0xdc60 ;  /* 0x0000dc6000067802 */ /* 0x000fe40000000f00 */
[----:B------:R-:W-:Y:S02]  /*dc40*/  IADD3 R2, R2, c[0x0][0x20], RZ ;  /* 0x0000080002027a10 */ /* 0x000fe40007ffe0ff */
[----:B------:R-:W-:Y:S05]  /*dc50*/  CALL.REL.NOINC `($_ZN7cutlass13device_kernelIN5flash19enable_sm80_to_sm89INS1_16FlashAttnBwdSm80INS1_25CollectiveMainloopBwdSm80ILi2ELi2EN4cute5tupleIJNS5_1CILi128EEES8_NS7_ILi64EEEEEENS_10bfloat16_tEfNS_4arch4Sm80ELb0ELb1ELb1ELb1ELb1ELb0ELb0ELb0ELi2ELi4ELi4ELi4ELb0EEENS1_21CollectiveEpilogueBwdISA_SB_SD_Li256ELb1ELb0ELi2EEENS1_19SingleTileSchedulerILb1ELb0ELb0ELi128EEEEEEEEEvNT_6ParamsE$_ZN4cute3eso3ESOILb1ELb0EJNS_1CILi4096EEENS_5tupleIJiiEEEEEC2ERKS3_RKS5_) ;  /* 0xffffb77000007944 */ /* 0x000fea0003c3ffff */
[----:B-1----:R1:W5:Y:S01]  /*dc60*/  LDL.64 R2, [R1+0x1380] ;  /* 0x0013800001027983 */ /* 0x0023620000100a00 */
[----:B------:R-:W-:-:S04]  /*dc70*/  MOV R5, 0x0 ;  /* 0x0000000000057802 */ /* 0x000fc80000000f00 */
[----:B------:R-:W-:Y:S05]  /*dc80*/  RET.REL.NODEC R4 `(_ZN7cutlass13device_kernelIN5flash19enable_sm80_to_sm89INS1_16FlashAttnBwdSm80INS1_25CollectiveMainloopBwdSm80ILi2ELi2EN4cute5tupleIJNS5_1CILi128EEES8_NS7_ILi64EEEEEENS_10bfloat16_tEfNS_4arch4Sm80ELb0ELb1ELb1ELb1ELb1ELb0ELb0ELb0ELi2ELi4ELi4ELi4ELb0EEENS1_21CollectiveEpilogueBwdISA_SB_SD_Li256ELb1ELb0ELi2EEENS1_19SingleTileSchedulerILb1ELb0ELb0ELi128EEEEEEEEEvNT_6ParamsE) ;  /* 0xffff237004007950 */ /* 0x000fea0003c3ffff */
        .type           $_ZN7cutlass13device_kernelIN5flash19enable_sm80_to_sm89INS1_16FlashAttnBwdSm80INS1_25CollectiveMainloopBwdSm80ILi2ELi2EN4cute5tupleIJNS5_1CILi128EEES8_NS7_ILi64EEEEEENS_10bfloat16_tEfNS_4arch4Sm80ELb0ELb1ELb1ELb1ELb1ELb0ELb0ELb0ELi2ELi4ELi4ELi4ELb0EEENS1_21CollectiveEpilogueBwdISA_SB_SD_Li256ELb1ELb0ELi2EEENS1_19SingleTileSchedulerILb1ELb0ELb0ELi128EEEEEEEEEvNT_6ParamsE$_ZZN4cute4takeILi1ELi3ENS_5tupleIJNS1_IJNS_1CILi1EEEiEEENS2_ILi1024EEENS1_IJiiEEEEEEEEDaRKT1_ENKUlDpRKT_E_clIJS5_S6_EEEDaSE_,@function
        .size           $_ZN7cutlass13device_kernelIN5flash19enable_sm80_to_sm89INS1_16FlashAttnBwdSm80INS1_25CollectiveMainloopBwdSm80ILi2ELi2EN4cute5tupleIJNS5_1CILi128EEES8_NS7_ILi64EEEEEENS_10bfloat16_tEfNS_4arch4Sm80ELb0ELb1ELb1ELb1ELb1ELb0ELb0ELb0ELi2ELi4ELi4ELi4ELb0EEENS1_21CollectiveEpilogueBwdISA_SB_SD_Li256ELb1ELb0ELi2EEENS1_19SingleTileSchedulerILb1ELb0ELb0ELi128EEEEEEEEEvNT_6ParamsE$_ZZN4cute4takeILi1ELi3ENS_5tupleIJNS1_IJNS_1CILi1EEEiEEENS2_ILi1024EEENS1_IJiiEEEEEEEEDaRKT1_ENKUlDpRKT_E_clIJS5_S6_EEEDaSE_,($_ZN7cutlass13device_kernelIN5flash19enable_sm80_to_sm89INS1_16FlashAttnBwdSm80INS1_25CollectiveMainloopBwdSm80ILi2ELi2EN4cute5tupleIJNS5_1CILi128EEES8_NS7_ILi64EEEEEENS_10bfloat16_tEfNS_4arch4Sm80ELb0ELb1ELb1ELb1ELb1ELb0ELb0ELb0ELi2ELi4ELi4ELi4ELb0EEENS1_21CollectiveEpilogueBwdISA_SB_SD_Li256ELb1ELb0ELi2EEENS1_19SingleTileSchedulerILb1ELb0ELb0ELi128EEEEEEEEEvNT_6ParamsE$_ZZN4cute4takeILi1ELi3ENS_5tupleIJNS1_IJiNS_1CILi512EEEEEENS1_IJiiEEENS2_ILi1024EEEEEEEEDaRKT1_ENKUlDpRKT_E_clIJS5_S6_EEEDaSE_ - $_ZN7cutlass13device_kernelIN5flash19enable_sm80_to_sm89INS1_16FlashAttnBwdSm80INS1_25CollectiveMainloopBwdSm80ILi2ELi2EN4cute5tupleIJNS5_1CILi128EEES8_NS7_ILi64EEEEEENS_10bfloat16_tEfNS_4arch4Sm80ELb0ELb1ELb1ELb1ELb1ELb0ELb0ELb0ELi2ELi4ELi4ELi4ELb0EEENS1_21CollectiveEpilogueBwdISA_SB_SD_Li256ELb1ELb0ELi2EEENS1_19SingleTileSchedulerILb1ELb0ELb0ELi128EEEEEEEEEvNT_6ParamsE$_ZZN4cute4takeILi1ELi3ENS_5tupleIJNS1_IJNS_1CILi1EEEiEEENS2_ILi1024EEENS1_IJiiEEEEEEEEDaRKT1_ENKUlDpRKT_E_clIJS5_S6_EEEDaSE_)
$_ZN7cutlass13device_kernelIN5flash19enable_sm80_to_sm89INS1_16FlashAttnBwdSm80INS1_25CollectiveMainloopBwdSm80ILi2ELi2EN4cute5tupleIJNS5_1CILi128EEES8_NS7_ILi64EEEEEENS_10bfloat16_tEfNS_4arch4Sm80ELb0ELb1ELb1ELb1ELb1ELb0ELb0ELb0ELi2ELi4ELi4ELi4ELb0EEENS1_21CollectiveEpilogueBwdISA_SB_SD_Li256ELb1ELb0ELi2EEENS1_19SingleTileSchedulerILb1ELb0ELb0ELi128EEEEEEEEEvNT_6ParamsE$_ZZN4cute4takeILi1ELi3ENS_5tupleIJNS1_IJNS_1CILi1EEEiEEENS2_ILi1024EEENS1_IJiiEEEEEEEEDaRKT1_ENKUlDpRKT_E_clIJS5_S6_EEEDaSE_:
[----:B------:R-:W-:Y:S02]  /*dc90*/  IADD3 R2, R1, 0x1380, RZ ;  /* 0x0000138001027810 */ /* 0x000fe40007ffe0ff */
[----:B------:R-:W-:Y:S02]  /*dca0*/  MOV R6, 0xdcd0 ;  /* 0x0000dcd000067802 */ /* 0x000fe40000000f00 */
[----:B------:R-:W-:Y:S02]  /*dcb0*/  IADD3 R2, R2, c[0x0][0x20], RZ ;  /* 0x0000080002027a10 */ /* 0x000fe40007ffe0ff */
[----:B------:R-:W-:Y:S05]  /*dcc0*/  CALL.REL.NOINC `($_ZN7cutlass13device_kernelIN5flash19enable_sm80_to_sm89INS1_16FlashAttnBwdSm80INS1_25CollectiveMainloopBwdSm80ILi2ELi2EN4cute5tupleIJNS5_1CILi128EEES8_NS7_ILi64EEEEEENS_10bfloat16_tEfNS_4arch4Sm80ELb0ELb1ELb1ELb1ELb1ELb0ELb0ELb0ELi2ELi4ELi4ELi4ELb0EEENS1_21CollectiveEpilogueBwdISA_SB_SD_Li256ELb1ELb0ELi2EEENS1_19SingleTileSchedulerILb1ELb0ELb0ELi128EEEEEEEEEvNT_6ParamsE$_ZN4cute3eso3ESOILb1ELb0EJNS_1CILi1024EEENS_5tupleIJiiEEEEEC2ERKS3_RKS5_) ;  /* 0xffffb16000007944 */ /* 0x000fea0003c3ffff */
[----:B-1----:R1:W5:Y:S01]  /*dcd0*/  LDL.64 R2, [R1+0x1380] ;  /* 0x0013800001027983 */ /* 0x0023620000100a00 */
[----:B------:R-:W-:-:S04]  /*dce0*/  MOV R5, 0x0 ;  /* 0x0000000000057802 */ /* 0x000fc80000000f00 */
[----:B------:R-:W-:Y:S05]  /*dcf0*/  RET.REL.NODEC R4 `(_ZN7cutlass13device_kernelIN5flash19enable_sm80_to_sm89INS1_16FlashAttnBwdSm80INS1_25CollectiveMainloopBwdSm80ILi2ELi2EN4cute5tupleIJNS5_1CILi128EEES8_NS7_ILi64EEEEEENS_10bfloat16_tEfNS_4arch4Sm80ELb0ELb1ELb1ELb1ELb1ELb0ELb0ELb0ELi2ELi4ELi4ELi4ELb0EEENS1_21CollectiveEpilogueBwdISA_SB_SD_Li256ELb1ELb0ELi2EEENS1_19SingleTileSchedulerILb1ELb0ELb0ELi128EEEEEEEEEvNT_6ParamsE) ;  /* 0xffff230004007950 */ /* 0x000fea0003c3ffff */
        .type           $_ZN7cutlass13device_kernelIN5flash19enable_sm80_to_sm89INS1_16FlashAttnBwdSm80INS1_25CollectiveMainloopBwdSm80ILi2ELi2EN4cute5tupleIJNS5_1CILi128EEES8_NS7_ILi64EEEEEENS_10bfloat16_tEfNS_4arch4Sm80ELb0ELb1ELb1ELb1ELb1ELb0ELb0ELb0ELi2ELi4ELi4ELi4ELb0EEENS1_21CollectiveEpilogueBwdISA_SB_SD_Li256ELb1ELb0ELi2EEENS1_19SingleTileSchedulerILb1ELb0ELb0ELi128EEEEEEEEEvNT_6ParamsE$_ZZN4cute4takeILi1ELi3ENS_5tupleIJNS1_IJiNS_1CILi512EEEEEENS1_IJiiEEENS2_ILi1024EEEEEEEEDaRKT1_ENKUlDpRKT_E_clIJS5_S6_EEEDaSE_,@function
        .size           $_ZN7cutlass13device_kernelIN5flash19enable_sm80_to_sm89INS1_16FlashAttnBwdSm80INS1_25CollectiveMainloopBwdSm80ILi2ELi2EN4cute5tupleIJNS5_1CILi128EEES8_NS7_ILi64EEEEEENS_10bfloat16_tEfNS_4arch4Sm80ELb0ELb1ELb1ELb1ELb1ELb0ELb0ELb0ELi2ELi4ELi4ELi4ELb0EEENS1_21CollectiveEpilogueBwdISA_SB_SD_Li256ELb1ELb0ELi2EEENS1_19SingleTileSchedulerILb1ELb0ELb0ELi128EEEEEEEEEvNT_6ParamsE$_ZZN4cute4takeILi1ELi3ENS_5tupleIJNS1_IJiNS_1CILi512EEEEEENS1_IJiiEEENS2_ILi1024EEEEEEEEDaRKT1_ENKUlDpRKT_E_clIJS5_S6_EEEDaSE_,($_ZN7cutlass13device_kernelIN5flash19enable_sm80_to_sm89INS1_16FlashAttnBwdSm80INS1_25CollectiveMainloopBwdSm80ILi2ELi2EN4cute5tupleIJNS5_1CILi128EEES8_NS7_ILi64EEEEEENS_10bfloat16_tEfNS_4arch4Sm80ELb0ELb1ELb1ELb1ELb1ELb0ELb0ELb0ELi2ELi4ELi4ELi4ELb0EEENS1_21CollectiveEpilogueBwdISA_SB_SD_Li256ELb1ELb0ELi2EEENS1_19SingleTileSchedulerILb1ELb0ELb0ELi128EEEEEEEEEvNT_6ParamsE$_ZZN4cute5sliceINS_5tupleIJNS1_IJNS_10UnderscoreENS_1CILi0EEEEEENS1_IJS4_S2_EEEEEENS1_IJNS1_IJNS1_IJNS3_ILi1EEES4_EEES4_EEENS1_IJNS1_IJS4_S4_EEEiEEEEEEEEDaRKT_RKT0_ENKUlRKT_RKT0_E_clIS6_SC_EEDaSM_SP_ - $_ZN7cutlass13device_kernelIN5flash19enable_sm80_to_sm89INS1_16FlashAttnBwdSm80INS1_25CollectiveMainloopBwdSm80ILi2ELi2EN4cute5tupleIJNS5_1CILi128EEES8_NS7_ILi64EEEEEENS_10bfloat16_tEfNS_4arch4Sm80ELb0ELb1ELb1ELb1ELb1ELb0ELb0ELb0ELi2ELi4ELi4ELi4ELb0EEENS1_21CollectiveEpilogueBwdISA_SB_SD_Li256ELb1ELb0ELi2EEENS1_19SingleTileSchedulerILb1ELb0ELb0ELi128EEEEEEEEEvNT_6ParamsE$_ZZN4cute4takeILi1ELi3ENS_5tupleIJNS1_IJiNS_1CILi512EEEEEENS1_IJiiEEENS2_ILi1024EEEEEEEEDaRKT1_ENKUlDpRKT_E_clIJS5_S6_EEEDaSE_)
$_ZN7cutlass13device_kernelIN5flash19enable_sm80_to_sm89INS1_16FlashAttnBwdSm80INS1_25CollectiveMainloopBwdSm80ILi2ELi2EN4cute5tupleIJNS5_1CILi128EEES8_NS7_ILi64EEEEEENS_10bfloat16_tEfNS_4arch4Sm80ELb0ELb1ELb1ELb1ELb1ELb0ELb0ELb0ELi2ELi4ELi4ELi4ELb0EEENS1_21CollectiveEpilogueBwdISA_SB_SD_Li256ELb1ELb0ELi2EEENS1_19SingleTileSchedulerILb1ELb0ELb0ELi128EEEEEEEEEvNT_6ParamsE$_ZZN4cute4takeILi1ELi3ENS_5tupleIJNS1_IJiNS_1CILi512EEEEEENS1_IJiiEEENS2_ILi1024EEEEEEEEDaRKT1_ENKUlDpRKT_E_clIJS5_S6_EEEDaSE_:
[----:B------:R-:W-:Y:S02]  /*dd00*/  IADD3 R2, R1, 0x1680, RZ ;  /* 0x0000168001027810 */ /* 0x000fe40007ffe0ff */
[----:B------:R-:W-:Y:S02]  /*dd10*/  MOV R6, 0xdd40 ;  /* 0x0000dd4000067802 */ /* 0x000fe40000000f00 */
[----:B------:R-:W-:Y:S02]  /*dd20*/  IADD3 R2, R2, c[0x0][0x20], RZ ;  /* 0x0000080002027a10 */ /* 0x000fe40007ffe0ff */
[----:B------:R-:W-:Y:S05]  /*dd30*/  CALL.REL.NOINC `($_ZN7cutlass13device_kernelIN5flash19enable_sm80_to_sm89INS1_16FlashAttnBwdSm80INS1_25CollectiveMainloopBwdSm80ILi2ELi2EN4cute5tupleIJNS5_1CILi128EEES8_NS7_ILi64EEEEEENS_10bfloat16_tEfNS_4arch4Sm80ELb0ELb1ELb1ELb1ELb1ELb0ELb0ELb0ELi2ELi4ELi4ELi4ELb0EEENS1_21CollectiveEpilogueBwdISA_SB_SD_Li256ELb1ELb0ELi2EEENS1_19SingleTileSchedulerILb1ELb0ELb0ELi128EEEEEEEEEvNT_6ParamsE$_ZN4cute3eso3ESOILb0ELb1EJNS_5tupleIJiiEEENS_1CILi1024EEEEEC2ERKS3_RKS5_) ;  /* 0xffffa91000007944 */ /* 0x000fea0003c3ffff */
[----:B-1----:R1:W5:Y:S01]  /*dd40*/  LDL.64 R2, [R1+0x1680] ;  /* 0x0016800001027983 */ /* 0x0023620000100a00 */
[----:B------:R-:W-:-:S04]  /*dd50*/  MOV R5, 0x0 ;  /* 0x0000000000057802 */ /* 0x000fc80000000f00 */
[----:B------:R-:W-:Y:S05]  /*dd60*/  RET.REL.NODEC R4 `(_ZN7cutlass13device_kernelIN5flash19enable_sm80_to_sm89INS1_16FlashAttnBwdSm80INS1_25CollectiveMainloopBwdSm80ILi2ELi2EN4cute5tupleIJNS5_1CILi128EEES8_NS7_ILi64EEEEEENS_10bfloat16_tEfNS_4arch4Sm80ELb0ELb1ELb1ELb1ELb1ELb0ELb0ELb0ELi2ELi4ELi4ELi4ELb0EEENS1_21CollectiveEpilogueBwdISA_SB_SD_Li256ELb1ELb0ELi2EEENS1_19SingleTileSchedulerILb1ELb0ELb0ELi128EEEEEEEEEvNT_6ParamsE) ;  /* 0xffff229004007950 */ /* 0x000fea0003c3ffff */
        .type           $_ZN7cutlass13device_kernelIN5flash19enable_sm80_to_sm89INS1_16FlashAttnBwdSm80INS1_25CollectiveMainloopBwdSm80ILi2ELi2EN4cute5tupleIJNS5_1CILi128EEES8_NS7_ILi64EEEEEENS_10bfloat16_tEfNS_4arch4Sm80ELb0ELb1ELb1ELb1ELb1ELb0ELb0ELb0ELi2ELi4ELi4ELi4ELb0EEENS1_21CollectiveEpilogueBwdISA_SB_SD_Li256ELb1ELb0ELi2EEENS1_19SingleTileSchedulerILb1ELb0ELb0ELi128EEEEEEEEEvNT_6ParamsE$_ZZN4cute5sliceINS_5tupleIJNS1_IJNS_10UnderscoreENS_1CILi0EEEEEENS1_IJS4_S2_EEEEEENS1_IJNS1_IJNS1_IJNS3_ILi1EEES4_EEES4_EEENS1_IJNS1_IJS4_S4_EEEiEEEEEEEEDaRKT_RKT0_ENKUlRKT_RKT0_E_clIS6_SC_EEDaSM_SP_,@function
        .size           $_ZN7cutlass13device_kernelIN5flash19enable_sm80_to_sm89INS1_16FlashAttnBwdSm80INS1_25CollectiveMainloopBwdSm80ILi2ELi2EN4cute5tupleIJNS5_1CILi128EEES8_NS7_ILi64EEEEEENS_10bfloat16_tEfNS_4arch4Sm80ELb0ELb1ELb1ELb1ELb1ELb0ELb0ELb0ELi2ELi4ELi4ELi4ELb0EEENS1_21CollectiveEpilogueBwdISA_SB_SD_Li256ELb1ELb0ELi2EEENS1_19SingleTileSchedulerILb1ELb0ELb0ELi128EEEEEEEEEvNT_6ParamsE$_ZZN4cute5sliceINS_5tupleIJNS1_IJNS_10UnderscoreENS_1CILi0EEEEEENS1_IJS4_S2_EEEEEENS1_IJNS1_IJNS1_IJNS3_ILi1EEES4_EEES4_EEENS1_IJNS1_IJS4_S4_EEEiEEEEEEEEDaRKT_RKT0_ENKUlRKT_RKT0_E_clIS6_SC_EEDaSM_SP_,($_ZN7cutlass13device_kernelIN5flash19enable_sm80_to_sm89INS1_16FlashAttnBwdSm80INS1_25CollectiveMainloopBwdSm80ILi2ELi2EN4cute5tupleIJNS5_1CILi128EEES8_NS7_ILi64EEEEEENS_10bfloat16_tEfNS_4arch4Sm80ELb0ELb1ELb1ELb1ELb1ELb0ELb0ELb0ELi2ELi4ELi4ELi4ELb0EEENS1_21CollectiveEpilogueBwdISA_SB_SD_Li256ELb1ELb0ELi2EEENS1_19SingleTileSchedulerILb1ELb0ELb0ELi128EEEEEEEEEvNT_6ParamsE$_ZZN4cute5sliceINS_5tupleIJNS_10UnderscoreES2_NS_1CILi0EEEEEENS1_IJNS1_IJNS3_ILi1EEES4_EEEiNS3_ILi1024EEEEEEEEDaRKT_RKT0_ENKUlRKT_RKT0_E_clIS2_iEEDaSI_SL_ - $_ZN7cutlass13device_kernelIN5flash19enable_sm80_to_sm89INS1_16FlashAttnBwdSm80INS1_25CollectiveMainloopBwdSm80ILi2ELi2EN4cute5tupleIJNS5_1CILi128EEES8_NS7_ILi64EEEEEENS_10bfloat16_tEfNS_4arch4Sm80ELb0ELb1ELb1ELb1ELb1ELb0ELb0ELb0ELi2ELi4ELi4ELi4ELb0EEENS1_21CollectiveEpilogueBwdISA_SB_SD_Li256ELb1ELb0ELi2EEENS1_19SingleTileSchedulerILb1ELb0ELb0ELi128EEEEEEEEEvNT_6ParamsE$_ZZN4cute5sliceINS_5tupleIJNS1_IJNS_10UnderscoreENS_1CILi0EEEEEENS1_IJS4_S2_EEEEEENS1_IJNS1_IJNS1_IJNS3_ILi1EEES4_EEES4_EEENS1_IJNS1_IJS4_S4_EEEiEEEEEEEEDaRKT_RKT0_ENKUlRKT_RKT0_E_clIS6_SC_EEDaSM_SP_)
$_ZN7cutlass13device_kernelIN5flash19enable_sm80_to_sm89INS1_16FlashAttnBwdSm80INS1_25CollectiveMainloopBwdSm80ILi2ELi2EN4cute5tupleIJNS5_1CILi128EEES8_NS7_ILi64EEEEEENS_10bfloat16_tEfNS_4arch4Sm80ELb0ELb1ELb1ELb1ELb1ELb0ELb0ELb0ELi2ELi4ELi4ELi4ELb0EEENS1_21CollectiveEpilogueBwdISA_SB_SD_Li256ELb1ELb0ELi2EEENS1_19SingleTileSchedulerILb1ELb0ELb0ELi128EEEEEEEEEvNT_6ParamsE$_ZZN4cute5sliceINS_5tupleIJNS1_IJNS_10UnderscoreENS_1CILi0EEEEEENS1_IJS4_S2_EEEEEENS1_IJNS1_IJNS1_IJNS3_ILi1EEES4_EEES4_EEENS1_IJNS1_IJS4_S4_EEEiEEEEEEEEDaRKT_RKT0_ENKUlRKT_RKT0_E_clIS6_SC_EEDaSM_SP_:
[----:B------:R-:W-:Y:S02]  /*dd70*/  MOV R10, 0xdd90 ;  /* 0x0000dd90000a7802 */ /* 0x000fe40000000f00 */
[----:B------:R-:W-:Y:S05]  /*dd80*/  CALL.REL.NOINC `($_ZN7cutlass13device_kernelIN5flash19enable_sm80_to_sm89INS1_16FlashAttnBwdSm80INS1_25CollectiveMainloopBwdSm80ILi2ELi2EN4cute5tupleIJNS5_1CILi128EEES8_NS7_ILi64EEEEEENS_10bfloat16_tEfNS_4arch4Sm80ELb0ELb1ELb1ELb1ELb1ELb0ELb0ELb0ELi2ELi4ELi4ELi4ELb0EEENS1_21CollectiveEpilogueBwdISA_SB_SD_Li256ELb1ELb0ELi2EEENS1_19SingleTileSchedulerILb1ELb0ELb0ELi128EEEEEEEEEvNT_6ParamsE$_ZZN4cute6detail10lift_sliceINS_5tupleIJNS_1CILi0EEENS_10UnderscoreEEEENS2_IJNS2_IJS4_S4_EEEiEEEEEDaRKT_RKT0_ENKUlRKT_RKT0_E_clIS5_iEEDaSH_SK_) ;  /* 0x000002c000007944 */ /* 0x000fea0003c00000 */
[----:B------:R-:W-:Y:S02]  /*dd90*/  MOV R10, 0xddb0 ;  /* 0x0000ddb0000a7802 */ /* 0x000fe40000000f00 */
[----:B-1---5:R-:W-:Y:S05]  /*dda0*/  CALL.REL.NOINC `($_ZN7cutlass13device_kernelIN5flash19enable_sm80_to_sm89INS1_16FlashAttnBwdSm80INS1_25CollectiveMainloopBwdSm80ILi2ELi2EN4cute5tupleIJNS5_1CILi128EEES8_NS7_ILi64EEEEEENS_10bfloat16_tEfNS_4arch4Sm80ELb0ELb1ELb1ELb1ELb1ELb0ELb0ELb0ELi2ELi4ELi4ELi4ELb0EEENS1_21CollectiveEpilogueBwdISA_SB_SD_Li256ELb1ELb0ELi2EEENS1_19SingleTileSchedulerILb1ELb0ELb0ELi128EEEEEEEEEvNT_6ParamsE$_ZZN4cute12filter_tupleINS_5tupleIJNS_1CILi0EEENS_10UnderscoreEEEENS1_IJNS1_IJS3_S3_EEEiEEEZNS_6detail10lift_sliceIS5_S7_EEDaRKT_RKT0_EUlRKT_RKT0_E_EEDaSC_SF_OT1_ENKUlDpSI_E_clIJNS1_IJEEENS1_IJiEEEEEEDaSP_) ;  /* 0xffffefb000007944 */ /* 0x022fea0003c3ffff */
[----:B------:R-:W-:Y:S02]  /*ddb0*/  MOV R9, 0x0 ;  /* 0x0000000000097802 */ /* 0x000fe40000000f00 */
[----:B-----5:R-:W-:Y:S02]  /*ddc0*/  MOV R3, R2 ;  /* 0x0000000200037202 */ /* 0x020fe40000000f00 */
[----:B------:R-:W-:Y:S05]  /*ddd0*/  RET.REL.NODEC R8 `(_ZN7cutlass13device_kernelIN5flash19enable_sm80_to_sm89INS1_16FlashAttnBwdSm80INS1_25CollectiveMainloopBwdSm80ILi2ELi2EN4cute5tupleIJNS5_1CILi128EEES8_NS7_ILi64EEEEEENS_10bfloat16_tEfNS_4arch4Sm80ELb0ELb1ELb1ELb1ELb1ELb0ELb0ELb0ELi2ELi4ELi4ELi4ELb0EEENS1_21CollectiveEpilogueBwdISA_SB_SD_Li256ELb1ELb0ELi2EEENS1_19SingleTileSchedulerILb1ELb0ELb0ELi128EEEEEEEEEvNT_6ParamsE) ;  /* 0xffff222008007950 */ /* 0x000fea0003c3ffff */
        .type           $_ZN7cutlass13device_kernelIN5flash19enable_sm80_to_sm89INS1_16FlashAttnBwdSm80INS1_25CollectiveMainloopBwdSm80ILi2ELi2EN4cute5tupleIJNS5_1CILi128EEES8_NS7_ILi64EEEEEENS_10bfloat16_tEfNS_4arch4Sm80ELb0ELb1ELb1ELb1ELb1ELb0ELb0ELb0ELi2ELi4ELi4ELi4ELb0EEENS1_21CollectiveEpilogueBwdISA_SB_SD_Li256ELb1ELb0ELi2EEENS1_19SingleTileSchedulerILb1ELb0ELb0ELi128EEEEEEEEEvNT_6ParamsE$_ZZN4cute5sliceINS_5tupleIJNS_10UnderscoreES2_NS_1CILi0EEEEEENS1_IJNS1_IJNS3_ILi1EEES4_EEEiNS3_ILi1024EEEEEEEEDaRKT_RKT0_ENKUlRKT_RKT0_E_clIS2_iEEDaSI_SL_,@function
        .size           $_ZN7cutlass13device_kernelIN5flash19enable_sm80_to_sm89INS1_16FlashAttnBwdSm80INS1_25CollectiveMainloopBwdSm80ILi2ELi2EN4cute5tupleIJNS5_1CILi128EEES8_NS7_ILi64EEEEEENS_10bfloat16_tEfNS_4arch4Sm80ELb0ELb1ELb1ELb1ELb1ELb0ELb0ELb0ELi2ELi4ELi4ELi4ELb0EEENS1_21CollectiveEpilogueBwdISA_SB_SD_Li256ELb1ELb0ELi2EEENS1_19SingleTileSchedulerILb1ELb0ELb0ELi128EEEEEEEEEvNT_6ParamsE$_ZZN4cute5sliceINS_5tupleIJNS_10UnderscoreES2_NS_1CILi0EEEEEENS1_IJNS1_IJNS3_ILi1EEES4_EEEiNS3_ILi1024EEEEEEEEDaRKT_RKT0_ENKUlRKT_RKT0_E_clIS2_iEEDaSI_SL_,($_ZN7cutlass13device_kernelIN5flash19enable_sm80_to_sm89INS1_16FlashAttnBwdSm80INS1_25CollectiveMainloopBwdSm80ILi2ELi2EN4cute5tupleIJNS5_1CILi128EEES8_NS7_ILi64EEEEEENS_10bfloat16_tEfNS_4arch4Sm80ELb0ELb1ELb1ELb1ELb1ELb0ELb0ELb0ELi2ELi4ELi4ELi4ELb0EEENS1_21CollectiveEpilogueBwdISA_SB_SD_Li256ELb1ELb0ELi2EEENS1_19SingleTileSchedulerILb1ELb0ELb0ELi128EEEEEEEEEvNT_6ParamsE$_ZZN4cute5sliceINS_5tupleIJNS_10UnderscoreES2_S2_iEEENS1_IJNS1_IJNS_1CILi1EEENS4_ILi0EEEEEENS4_ILi4096EEENS1_IJiiEEENS1_IJS6_NS4_ILi8192EEEEEEEEEEEDaRKT_RKT0_ENKUlRKT_RKT0_E_clIS2_S9_EEDaSL_SO_ - $_ZN7cutlass13device_kernelIN5flash19enable_sm80_to_sm89INS1_16FlashAttnBwdSm80INS1_25CollectiveMainloopBwdSm80ILi2ELi2EN4cute5tupleIJNS5_1CILi128EEES8_NS7_ILi64EEEEEENS_10bfloat16_tEfNS_4arch4Sm80ELb0ELb1ELb1ELb1ELb1ELb0ELb0ELb0ELi2ELi4ELi4ELi4ELb0EEENS1_21CollectiveEpilogueBwdISA_SB_SD_Li256ELb1ELb0ELi2EEENS1_19SingleTileSchedulerILb1ELb0ELb0ELi128EEEEEEEEEvNT_6ParamsE$_ZZN4cute5sliceINS_5tupleIJNS_10UnderscoreES2_NS_1CILi0EEEEEENS1_IJNS1_IJNS3_ILi1EEES4_EEEiNS3_ILi1024EEEEEEEEDaRKT_RKT0_ENKUlRKT_RKT0_E_clIS2_iEEDaSI_SL_)
$_ZN7cutlass13device_kernelIN5flash19enable_sm80_to_sm89INS1_16FlashAttnBwdSm80INS1_25CollectiveMainloopBwdSm80ILi2ELi2EN4cute5tupleIJNS5_1CILi128EEES8_NS7_ILi64EEEEEENS_10bfloat16_tEfNS_4arch4Sm80ELb0ELb1ELb1ELb1ELb1ELb0ELb0ELb0ELi2ELi4ELi4ELi4ELb0EEENS1_21CollectiveEpilogueBwdISA_SB_SD_Li256ELb1ELb0ELi2EEENS1_19SingleTileSchedulerILb1ELb0ELb0ELi128EEEEEEEEEvNT_6ParamsE$_ZZN4cute5sliceINS_5tupleIJNS_10UnderscoreES2_NS_1CILi0EEEEEENS1_IJNS1_IJNS3_ILi1EEES4_EEEiNS3_ILi1024EEEEEEEEDaRKT_RKT0_ENKUlRKT_RKT0_E_clIS2_iEEDaSI_SL_:
[----:B------:R-:W-:Y:S01]  /*dde0*/  IADD3 R2, R1, 0x1680, RZ ;  /* 0x0000168001027810 */ /* 0x000fe20007ffe0ff */
[----:B------:R-:W-:Y:S01]  /*ddf0*/  IMAD.MOV.U32 R3, RZ, RZ, R20 ;  /* 0x000000ffff037224 */ /* 0x000fe200078e0014 */
[----:B------:R-:W-:Y:S02]  /*de00*/  MOV R6, 0xde30 ;  /* 0x0000de3000067802 */ /* 0x000fe40000000f00 */
[----:B------:R-:W-:Y:S02]  /*de10*/  IADD3 R2, R2, c[0x0][0x20], RZ ;  /* 0x0000080002027a10 */ /* 0x000fe40007ffe0ff */
[----:B------:R-:W-:Y:S05]  /*de20*/  CALL.REL.NOINC `($_ZN7cutlass13device_kernelIN5flash19enable_sm80_to_sm89INS1_16FlashAttnBwdSm80INS1_25CollectiveMainloopBwdSm80ILi2ELi2EN4cute5tupleIJNS5_1CILi128EEES8_NS7_ILi64EEEEEENS_10bfloat16_tEfNS_4arch4Sm80ELb0ELb1ELb1ELb1ELb1ELb0ELb0ELb0ELi2ELi4ELi4ELi4ELb0EEENS1_21CollectiveEpilogueBwdISA_SB_SD_Li256ELb1ELb0ELi2EEENS1_19SingleTileSchedulerILb1ELb0ELb0ELi128EEEEEEEEEvNT_6ParamsE$_ZN4cute3eso3ESOILb0ELb1EJiEEC2ERKi) ;  /* 0xffffa91000007944 */ /* 0x000fea0003c3ffff */
[----:B-1----:R1:W5:Y:S01]  /*de30*/  LDL R3, [R1+0x1680] ;  /* 0x0016800001037983 */ /* 0x0023620000100800 */
[----:B------:R-:W-:-:S04]  /*de40*/  MOV R9, 0x0 ;  /* 0x0000000000097802 */ /* 0x000fc80000000f00 */
[----:B------:R-:W-:Y:S05]  /*de50*/  RET.REL.NODEC R8 `(_ZN7cutlass13device_kernelIN5flash19enable_sm80_to_sm89INS1_16FlashAttnBwdSm80INS1_25CollectiveMainloopBwdSm80ILi2ELi2EN4cute5tupleIJNS5_1CILi128EEES8_NS7_ILi64EEEEEENS_10bfloat16_tEfNS_4arch4Sm80ELb0ELb1ELb1ELb1ELb1ELb0ELb0ELb0ELi2ELi4ELi4ELi4ELb0EEENS1_21CollectiveEpilogueBwdISA_SB_SD_Li256ELb1ELb0ELi2EEENS1_19SingleTileSchedulerILb1ELb0ELb0ELi128EEEEEEEEEvNT_6ParamsE) ;  /* 0xffff21a008007950 */ /* 0x000fea0003c3ffff */
        .type           $_ZN7cutlass13device_kernelIN5flash19enable_sm80_to_sm89INS1_16FlashAttnBwdSm80INS1_25CollectiveMainloopBwdSm80ILi2ELi2EN4cute5tupleIJNS5_1CILi128EEES8_NS7_ILi64EEEEEENS_10bfloat16_tEfNS_4arch4Sm80ELb0ELb1ELb1ELb1ELb1ELb0ELb0ELb0ELi2ELi4ELi4ELi4ELb0EEENS1_21CollectiveEpilogueBwdISA_SB_SD_Li256ELb1ELb0ELi2EEENS1_19SingleTileSchedulerILb1ELb0ELb0ELi128EEEEEEEEEvNT_6ParamsE$_ZZN4cute5sliceINS_5tupleIJNS_10UnderscoreES2_S2_iEEENS1_IJNS1_IJNS_1CILi1EEENS4_ILi0EEEEEENS4_ILi4096EEENS1_IJiiEEENS1_IJS6_NS4_ILi8192EEEEEEEEEEEDaRKT_RKT0_ENKUlRKT_RKT0_E_clIS2_S9_EEDaSL_SO_,@function
        .size           $_ZN7cutlass13device_kernelIN5flash19enable_sm80_to_sm89INS1_16FlashAttnBwdSm80INS1_25CollectiveMainloopBwdSm80ILi2ELi2EN4cute5tupleIJNS5_1CILi128EEES8_NS7_ILi64EEEEEENS_10bfloat16_tEfNS_4arch4Sm80ELb0ELb1ELb1ELb1ELb1ELb0ELb0ELb0ELi2ELi4ELi4ELi4ELb0EEENS1_21CollectiveEpilogueBwdISA_SB_SD_Li256ELb1ELb0ELi2EEENS1_19SingleTileSchedulerILb1ELb0ELb0ELi128EEEEEEEEEvNT_6ParamsE$_ZZN4cute5sliceINS_5tupleIJNS_10UnderscoreES2_S2_iEEENS1_IJNS1_IJNS_1CILi1EEENS4_ILi0EEEEEENS4_ILi4096EEENS1_IJiiEEENS1_IJS6_NS4_ILi8192EEEEEEEEEEEDaRKT_RKT0_ENKUlRKT_RKT0_E_clIS2_S9_EEDaSL_SO_,($_ZN7cutlass13device_kernelIN5flash19enable_sm80_to_sm89INS1_16FlashAttnBwdSm80INS1_25CollectiveMainloopBwdSm80ILi2ELi2EN4cute5tupleIJNS5_1CILi128EEES8_NS7_ILi64EEEEEENS_10bfloat16_tEfNS_4arch4Sm80ELb0ELb1ELb1ELb1ELb1ELb0ELb0ELb0ELi2ELi4ELi4ELi4ELb0EEENS1_21CollectiveEpilogueBwdISA_SB_SD_Li256ELb1ELb0ELi2EEENS1_19SingleTileSchedulerILb1ELb0ELb0ELi128EEEEEEEEEvNT_6ParamsE$_ZZN4cute5sliceINS_5tupleIJNS_10UnderscoreES2_S2_iEEENS1_IJNS1_IJNS_1CILi1EEENS4_ILi0EEEEEEiNS4_ILi1024EEENS4_ILi8192EEEEEEEEDaRKT_RKT0_ENKUlRKT_RKT0_E_clIS2_iEEDaSJ_SM_ - $_ZN7cutlass13device_kernelIN5flash19enable_sm80_to_sm89INS1_16FlashAttnBwdSm80INS1_25CollectiveMainloopBwdSm80ILi2ELi2EN4cute5tupleIJNS5_1CILi128EEES8_NS7_ILi64EEEEEENS_10bfloat16_tEfNS_4arch4Sm80ELb0ELb1ELb1ELb1ELb1ELb0ELb0ELb0ELi2ELi4ELi4ELi4ELb0EEENS1_21CollectiveEpilogueBwdISA_SB_SD_Li256ELb1ELb0ELi2EEENS1_19SingleTileSchedulerILb1ELb0ELb0ELi128EEEEEEEEEvNT_6ParamsE$_ZZN4cute5sliceINS_5tupleIJNS_10UnderscoreES2_S2_iEEENS1_IJNS1_IJNS_1CILi1EEENS4_ILi0EEEEEENS4_ILi4096EEENS1_IJiiEEENS1_IJS6_NS4_ILi8192EEEEEEEEEEEDaRKT_RKT0_ENKUlRKT_RKT0_E_clIS2_S9_EEDaSL_SO_)
$_ZN7cutlass13device_kernelIN5flash19enable_sm80_to_sm89INS1_16FlashAttnBwdSm80INS1_25CollectiveMainloopBwdSm80ILi2ELi2EN4cute5tupleIJNS5_1CILi128EEES8_NS7_ILi64EEEEEENS_10bfloat16_tEfNS_4arch4Sm80ELb0ELb1ELb1ELb1ELb1ELb0ELb0ELb0ELi2ELi4ELi4ELi4ELb0EEENS1_21CollectiveEpilogueBwdISA_SB_SD_Li256ELb1ELb0ELi2EEENS1_19SingleTileSchedulerILb1ELb0ELb0ELi128EEEEEEEEEvNT_6ParamsE$_ZZN4cute5sliceINS_5tupleIJNS_10UnderscoreES2_S2_iEEENS1_IJNS1_IJNS_1CILi1EEENS4_ILi0EEEEEENS4_ILi4096EEENS1_IJiiEEENS1_IJS6_NS4_ILi8192EEEEEEEEEEEDaRKT_RKT0_ENKUlRKT_RKT0_E_clIS2_S9_EEDaSL_SO_:
[----:B------:R-:W-:Y:S02]  /*de60*/  IADD3 R2, R1, 0x1380, RZ ;  /* 0x0000138001027810 */ /* 0x000fe40007ffe0ff */
[----:B------:R-:W-:Y:S02]  /*de70*/  MOV R6, 0xdea0 ;  /* 0x0000dea000067802 */ /* 0x000fe40000000f00 */
[----:B------:R-:W-:Y:S02]  /*de80*/  IADD3 R2, R2, c[0x0][0x20], RZ ;  /* 0x0000080002027a10 */ /* 0x000fe40007ffe0ff */
[----:B------:R-:W-:Y:S05]  /*de90*/  CALL.REL.NOINC `($_ZN7cutlass13device_kernelIN5flash19enable_sm80_to_sm89INS1_16FlashAttnBwdSm80INS1_25CollectiveMainloopBwdSm80ILi2ELi2EN4cute5tupleIJNS5_1CILi128EEES8_NS7_ILi64EEEEEENS_10bfloat16_tEfNS_4arch4Sm80ELb0ELb1ELb1ELb1ELb1ELb0ELb0ELb0ELi2ELi4ELi4ELi4ELb0EEENS1_21CollectiveEpilogueBwdISA_SB_SD_Li256ELb1ELb0ELi2EEENS1_19SingleTileSchedulerILb1ELb0ELb0ELi128EEEEEEEEEvNT_6ParamsE$_ZN4cute3eso3ESOILb0ELb1EJNS_5tupleIJiiEEEEEC2ERKS3_) ;  /* 0xffffa75000007944 */ /* 0x000fea0003c3ffff */
[----:B-1----:R1:W5:Y:S01]  /*dea0*/  LDL.64 R2, [R1+0x1380] ;  /* 0x0013800001027983 */ /* 0x0023620000100a00 */
[----:B------:R-:W-:-:S04]  /*deb0*/  MOV R5, 0x0 ;  /* 0x0000000000057802 */ /* 0x000fc80000000f00 */
[----:B------:R-:W-:Y:S05]  /*dec0*/  RET.REL.NODEC R4 `(_ZN7cutlass13device_kernelIN5flash19enable_sm80_to_sm89INS1_16FlashAttnBwdSm80INS1_25CollectiveMainloopBwdSm80ILi2ELi2EN4cute5tupleIJNS5_1CILi128EEES8_NS7_ILi64EEEEEENS_10bfloat16_tEfNS_4arch4Sm80ELb0ELb1ELb1ELb1ELb1ELb0ELb0ELb0ELi2ELi4ELi4ELi4ELb0EEENS1_21CollectiveEpilogueBwdISA_SB_SD_Li256ELb1ELb0ELi2EEENS1_19SingleTileSchedulerILb1ELb0ELb0ELi128EEEEEEEEEvNT_6ParamsE) ;  /* 0xffff213004007950 */ /* 0x000fea0003c3ffff */
        .type           $_ZN7cutlass13device_kernelIN5flash19enable_sm80_to_sm89INS1_16FlashAttnBwdSm80INS1_25CollectiveMainloopBwdSm80ILi2ELi2EN4cute5tupleIJNS5_1CILi128EEES8_NS7_ILi64EEEEEENS_10bfloat16_tEfNS_4arch4Sm80ELb0ELb1ELb1ELb1ELb1ELb0ELb0ELb0ELi2ELi4ELi4ELi4ELb0EEENS1_21CollectiveEpilogueBwdISA_SB_SD_Li256ELb1ELb0ELi2EEENS1_19SingleTileSchedulerILb1ELb0ELb0ELi128EEEEEEEEEvNT_6ParamsE$_ZZN4cute5sliceINS_5tupleIJNS_10UnderscoreES2_S2_iEEENS1_IJNS1_IJNS_1CILi1EEENS4_ILi0EEEEEEiNS4_ILi1024EEENS4_ILi8192EEEEEEEEDaRKT_RKT0_ENKUlRKT_RKT0_E_clIS2_iEEDaSJ_SM_,@function
        .size           $_ZN7cutlass13device_kernelIN5flash19enable_sm80_to_sm89INS1_16FlashAttnBwdSm80INS1_25CollectiveMainloopBwdSm80ILi2ELi2EN4cute5tupleIJNS5_1CILi128EEES8_NS7_ILi64EEEEEENS_10bfloat16_tEfNS_4arch4Sm80ELb0ELb1ELb1ELb1ELb1ELb0ELb0ELb0ELi2ELi4ELi4ELi4ELb0EEENS1_21CollectiveEpilogueBwdISA_SB_SD_Li256ELb1ELb0ELi2EEENS1_19SingleTileSchedulerILb1ELb0ELb0ELi128EEEEEEEEEvNT_6ParamsE$_ZZN4cute5sliceINS_5tupleIJNS_10UnderscoreES2_S2_iEEENS1_IJNS1_IJNS_1CILi1EEENS4_ILi0EEEEEEiNS4_ILi1024EEENS4_ILi8192EEEEEEEEDaRKT_RKT0_ENKUlRKT_RKT0_E_clIS2_iEEDaSJ_SM_,($_ZN7cutlass13device_kernelIN5flash19enable_sm80_to_sm89INS1_16FlashAttnBwdSm80INS1_25CollectiveMainloopBwdSm80ILi2ELi2EN4cute5tupleIJNS5_1CILi128EEES8_NS7_ILi64EEEEEENS_10bfloat16_tEfNS_4arch4Sm80ELb0ELb1ELb1ELb1ELb1ELb0ELb0ELb0ELi2ELi4ELi4ELi4ELb0EEENS1_21CollectiveEpilogueBwdISA_SB_SD_Li256ELb1ELb0ELi2EEENS1_19SingleTileSchedulerILb1ELb0ELb0ELi128EEEEEEEEEvNT_6ParamsE$_ZZN4cute5sliceINS_5tupleIJNS_10UnderscoreES2_S2_iEEENS1_IJNS1_IJNS_1CILi1EEENS4_ILi0EEEEEElS6_lEEEEEDaRKT_RKT0_ENKUlRKT_RKT0_E_clIS2_lEEDaSH_SK_ - $_ZN7cutlass13device_kernelIN5flash19enable_sm80_to_sm89INS1_16FlashAttnBwdSm80INS1_25CollectiveMainloopBwdSm80ILi2ELi2EN4cute5tupleIJNS5_1CILi128EEES8_NS7_ILi64EEEEEENS_10bfloat16_tEfNS_4arch4Sm80ELb0ELb1ELb1ELb1ELb1ELb0ELb0ELb0ELi2ELi4ELi4ELi4ELb0EEENS1_21CollectiveEpilogueBwdISA_SB_SD_Li256ELb1ELb0ELi2EEENS1_19SingleTileSchedulerILb1ELb0ELb0ELi128EEEEEEEEEvNT_6ParamsE$_ZZN4cute5sliceINS_5tupleIJNS_10UnderscoreES2_S2_iEEENS1_IJNS1_IJNS_1CILi1EEENS4_ILi0EEEEEEiNS4_ILi1024EEENS4_ILi8192EEEEEEEEDaRKT_RKT0_ENKUlRKT_RKT0_E_clIS2_iEEDaSJ_SM_)
$_ZN7cutlass13device_kernelIN5flash19enable_sm80_to_sm89INS1_16FlashAttnBwdSm80INS1_25CollectiveMainloopBwdSm80ILi2ELi2EN4cute5tupleIJNS5_1CILi128EEES8_NS7_ILi64EEEEEENS_10bfloat16_tEfNS_4arch4Sm80ELb0ELb1ELb1ELb1ELb1ELb0ELb0ELb0ELi2ELi4ELi4ELi4ELb0EEENS1_21CollectiveEpilogueBwdISA_SB_SD_Li256ELb1ELb0ELi2EEENS1_19SingleTileSchedulerILb1ELb0ELb0ELi128EEEEEEEEEvNT_6ParamsE$_ZZN4cute5sliceINS_5tupleIJNS_10UnderscoreES2_S2_iEEENS1_IJNS1_IJNS_1CILi1EEENS4_ILi0EEEEEEiNS4_ILi1024EEENS4_ILi8192EEEEEEEEDaRKT_RKT0_ENKUlRKT_RKT0_E_clIS2_iEEDaSJ_SM_:
[----:B------:R-:W-:Y:S02]  /*ded0*/  IADD3 R2, R1, 0x1380, RZ ;  /* 0x0000138001027810 */ /* 0x000fe40007ffe0ff */
[----:B------:R-:W-:Y:S02]  /*dee0*/  MOV R6, 0xdf10 ;  /* 0x0000df1000067802 */ /* 0x000fe40000000f00 */
[----:B------:R-:W-:Y:S02]  /*def0*/  IADD3 R2, R2, c[0x0][0x20], RZ ;  /* 0x0000080002027a10 */ /* 0x000fe40007ffe0ff */
[----:B------:R-:W-:Y:S05]  /*df00*/  CALL.REL.NOINC `($_ZN7cutlass13device_kernelIN5flash19enable_sm80_to_sm89INS1_16FlashAttnBwdSm80INS1_25CollectiveMainloopBwdSm80ILi2ELi2EN4cute5tupleIJNS5_1CILi128EEES8_NS7_ILi64EEEEEENS_10bfloat16_tEfNS_4arch4Sm80ELb0ELb1ELb1ELb1ELb1ELb0ELb0ELb0ELi2ELi4ELi4ELi4ELb0EEENS1_21CollectiveEpilogueBwdISA_SB_SD_Li256ELb1ELb0ELi2EEENS1_19SingleTileSchedulerILb1ELb0ELb0ELi128EEEEEEEEEvNT_6ParamsE$_ZN4cute3eso3ESOILb0ELb1EJiEEC2ERKi) ;  /* 0xffffa83000007944 */ /* 0x000fea0003c3ffff */
[----:B-1----:R1:W5:Y:S01]  /*df10*/  LDL R3, [R1+0x1380] ;  /* 0x0013800001037983 */ /* 0x0023620000100800 */
[----:B------:R-:W-:Y:S02]  /*df20*/  MOV R6, R4 ;  /* 0x0000000400067202 */ /* 0x000fe40000000f00 */
[----:B------:R-:W-:-:S04]  /*df30*/  MOV R7, 0x0 ;  /* 0x0000000000077802 */ /* 0x000fc80000000f00 */
[----:B------:R-:W-:Y:S05]  /*df40*/  RET.REL.NODEC R6 `(_ZN7cutlass13device_kernelIN5flash19enable_sm80_to_sm89INS1_16FlashAttnBwdSm80INS1_25CollectiveMainloopBwdSm80ILi2ELi2EN4cute5tupleIJNS5_1CILi128EEES8_NS7_ILi64EEEEEENS_10bfloat16_tEfNS_4arch4Sm80ELb0ELb1ELb1ELb1ELb1ELb0ELb0ELb0ELi2ELi4ELi4ELi4ELb0EEENS1_21CollectiveEpilogueBwdISA_SB_SD_Li256ELb1ELb0ELi2EEENS1_19SingleTileSchedulerILb1ELb0ELb0ELi128EEEEEEEEEvNT_6ParamsE) ;  /* 0xffff20b006007950 */ /* 0x000fea0003c3ffff */
        .type           $_ZN7cutlass13device_kernelIN5flash19enable_sm80_to_sm89INS1_16FlashAttnBwdSm80INS1_25CollectiveMainloopBwdSm80ILi2ELi2EN4cute5tupleIJNS5_1CILi128EEES8_NS7_ILi64EEEEEENS_10bfloat16_tEfNS_4arch4Sm80ELb0ELb1ELb1ELb1ELb1ELb0ELb0ELb0ELi2ELi4ELi4ELi4ELb0EEENS1_21CollectiveEpilogueBwdISA_SB_SD_Li256ELb1ELb0ELi2EEENS1_19SingleTileSchedulerILb1ELb0ELb0ELi128EEEEEEEEEvNT_6ParamsE$_ZZN4cute5sliceINS_5tupleIJNS_10UnderscoreES2_S2_iEEENS1_IJNS1_IJNS_1CILi1EEENS4_ILi0EEEEEElS6_lEEEEEDaRKT_RKT0_ENKUlRKT_RKT0_E_clIS2_lEEDaSH_SK_,@function
        .size           $_ZN7cutlass13device_kernelIN5flash19enable_sm80_to_sm89INS1_16FlashAttnBwdSm80INS1_25CollectiveMainloopBwdSm80ILi2ELi2EN4cute5tupleIJNS5_1CILi128EEES8_NS7_ILi64EEEEEENS_10bfloat16_tEfNS_4arch4Sm80ELb0ELb1ELb1ELb1ELb1ELb0ELb0ELb0ELi2ELi4ELi4ELi4ELb0EEENS1_21CollectiveEpilogueBwdISA_SB_SD_Li256ELb1ELb0ELi2EEENS1_19SingleTileSchedulerILb1ELb0ELb0ELi128EEEEEEEEEvNT_6ParamsE$_ZZN4cute5sliceINS_5tupleIJNS_10UnderscoreES2_S2_iEEENS1_IJNS1_IJNS_1CILi1EEENS4_ILi0EEEEEElS6_lEEEEEDaRKT_RKT0_ENKUlRKT_RKT0_E_clIS2_lEEDaSH_SK_,($_ZN7cutlass13device_kernelIN5flash19enable_sm80_to_sm89INS1_16FlashAttnBwdSm80INS1_25CollectiveMainloopBwdSm80ILi2ELi2EN4cute5tupleIJNS5_1CILi128EEES8_NS7_ILi64EEEEEENS_10bfloat16_tEfNS_4arch4Sm80ELb0ELb1ELb1ELb1ELb1ELb0ELb0ELb0ELi2ELi4ELi4ELi4ELb0EEENS1_21CollectiveEpilogueBwdISA_SB_SD_Li256ELb1ELb0ELi2EEENS1_19SingleTileSchedulerILb1ELb0ELb0ELi128EEEEEEEEEvNT_6ParamsE$_ZZN4cute5sliceINS_5tupleIJNS_10UnderscoreES2_iEEENS1_IJNS1_IJNS_1CILi1EEENS4_ILi0EEEEEEiNS4_ILi1024EEEEEEEEDaRKT_RKT0_ENKUlRKT_RKT0_E_clIS2_iEEDaSI_SL_ - $_ZN7cutlass13device_kernelIN5flash19enable_sm80_to_sm89INS1_16FlashAttnBwdSm80INS1_25CollectiveMainloopBwdSm80ILi2ELi2EN4cute5tupleIJNS5_1CILi128EEES8_NS7_ILi64EEEEEENS_10bfloat16_tEfNS_4arch4Sm80ELb0ELb1ELb1ELb1ELb1ELb0ELb0ELb0ELi2ELi4ELi4ELi4ELb0EEENS1_21CollectiveEpilogueBwdISA_SB_SD_Li256ELb1ELb0ELi2EEENS1_19SingleTileSchedulerILb1ELb0ELb0ELi128EEEEEEEEEvNT_6ParamsE$_ZZN4cute5sliceINS_5tupleIJNS_10UnderscoreES2_S2_iEEENS1_IJNS1_IJNS_1CILi1EEENS4_ILi0EEEEEElS6_lEEEEEDaRKT_RKT0_ENKUlRKT_RKT0_E_clIS2_lEEDaSH_SK_)
$_ZN7cutlass13device_kernelIN5flash19enable_sm80_to_sm89INS1_16FlashAttnBwdSm80INS1_25CollectiveMainloopBwdSm80ILi2ELi2EN4cute5tupleIJNS5_1CILi128EEES8_NS7_ILi64EEEEEENS_10bfloat16_tEfNS_4arch4Sm80ELb0ELb1ELb1ELb1ELb1ELb0ELb0ELb0ELi2ELi4ELi4ELi4ELb0EEENS1_21CollectiveEpilogueBwdISA_SB_SD_Li256ELb1ELb0ELi2EEENS1_19SingleTileSchedulerILb1ELb0ELb0ELi128EEEEEEEEEvNT_6ParamsE$_ZZN4cute5sliceINS_5tupleIJNS_10UnderscoreES2_S2_iEEENS1_IJNS1_IJNS_1CILi1EEENS4_ILi0EEEEEElS6_lEEEEEDaRKT_RKT0_ENKUlRKT_RKT0_E_clIS2_lEEDaSH_SK_:
[----:B------:R-:W-:Y:S02]  /*df50*/  IADD3 R5, R1, 0x16a8, RZ ;  /* 0x000016a801057810 */ /* 0x000fe40007ffe0ff */
[----:B------:R-:W-:Y:S02]  /*df60*/  MOV R6, 0xdf90 ;  /* 0x0000df9000067802 */ /* 0x000fe40000000f00 */
[----:B------:R-:W-:Y:S02]  /*df70*/  IADD3 R5, R5, c[0x0][0x20], RZ ;  /* 0x0000080005057a10 */ /* 0x000fe40007ffe0ff */
[----:B------:R-:W-:Y:S05]  /*df80*/  CALL.REL.NOINC `($_ZN7cutlass13device_kernelIN5flash19enable_sm80_to_sm89INS1_16FlashAttnBwdSm80INS1_25CollectiveMainloopBwdSm80ILi2ELi2EN4cute5tupleIJNS5_1CILi128EEES8_NS7_ILi64EEEEEENS_10bfloat16_tEfNS_4arch4Sm80ELb0ELb1ELb1ELb1ELb1ELb0ELb0ELb0ELi2ELi4ELi4ELi4ELb0EEENS1_21CollectiveEpilogueBwdISA_SB_SD_Li256ELb1ELb0ELi2EEENS1_19SingleTileSchedulerILb1ELb0ELb0ELi128EEEEEEEEEvNT_6ParamsE$_ZN4cute3eso3ESOILb0ELb1EJlEEC2ERKl) ;  /* 0xffffa99000007944 */ /* 0x000fea0003c3ffff */
[----:B-1----:R1:W5:Y:S01]  /*df90*/  LDL.64 R2, [R1+0x16a8] ;  /* 0x0016a80001027983 */ /* 0x0023620000100a00 */
[----:B------:R-:W-:-:S04]  /*dfa0*/  MOV R5, 0x0 ;  /* 0x0000000000057802 */ /* 0x000fc80000000f00 */
[----:B------:R-:W-:Y:S05]  /*dfb0*/  RET.REL.NODEC R4 `(_ZN7cutlass13device_kernelIN5flash19enable_sm80_to_sm89INS1_16FlashAttnBwdSm80INS1_25CollectiveMainloopBwdSm80ILi2ELi2EN4cute5tupleIJNS5_1CILi128EEES8_NS7_ILi64EEEEEENS_10bfloat16_tEfNS_4arch4Sm80ELb0ELb1ELb1ELb1ELb1ELb0ELb0ELb0ELi2ELi4ELi4ELi4ELb0EEENS1_21CollectiveEpilogueBwdISA_SB_SD_Li256ELb1ELb0ELi2EEENS1_19SingleTileSchedulerILb1ELb0ELb0ELi128EEEEEEEEEvNT_6ParamsE) ;  /* 0xffff204004007950 */ /* 0x000fea0003c3ffff */
        .type           $_ZN7cutlass13device_kernelIN5flash19enable_sm80_to_sm89INS1_16FlashAttnBwdSm80INS1_25CollectiveMainloopBwdSm80ILi2ELi2EN4cute5tupleIJNS5_1CILi128EEES8_NS7_ILi64EEEEEENS_10bfloat16_tEfNS_4arch4Sm80ELb0ELb1ELb1ELb1ELb1ELb0ELb0ELb0ELi2ELi4ELi4ELi4ELb0EEENS1_21CollectiveEpilogueBwdISA_SB_SD_Li256ELb1ELb0ELi2EEENS1_19SingleTileSchedulerILb1ELb0ELb0ELi128EEEEEEEEEvNT_6ParamsE$_ZZN4cute5sliceINS_5tupleIJNS_10UnderscoreES2_iEEENS1_IJNS1_IJNS_1CILi1EEENS4_ILi0EEEEEEiNS4_ILi1024EEEEEEEEDaRKT_RKT0_ENKUlRKT_RKT0_E_clIS2_iEEDaSI_SL_,@function
        .size           $_ZN7cutlass13device_kernelIN5flash19enable_sm80_to_sm89INS1_16FlashAttnBwdSm80INS1_25CollectiveMainloopBwdSm80ILi2ELi2EN4cute5tupleIJNS5_1CILi128EEES8_NS7_ILi64EEEEEENS_10bfloat16_tEfNS_4arch4Sm80ELb0ELb1ELb1ELb1ELb1ELb0ELb0ELb0ELi2ELi4ELi4ELi4ELb0EEENS1_21CollectiveEpilogueBwdISA_SB_SD_Li256ELb1ELb0ELi2EEENS1_19SingleTileSchedulerILb1ELb0ELb0ELi128EEEEEEEEEvNT_6ParamsE$_ZZN4cute5sliceINS_5tupleIJNS_10UnderscoreES2_iEEENS1_IJNS1_IJNS_1CILi1EEENS4_ILi0EEEEEEiNS4_ILi1024EEEEEEEEDaRKT_RKT0_ENKUlRKT_RKT0_E_clIS2_iEEDaSI_SL_,($_ZN7cutlass13device_kernelIN5flash19enable_sm80_to_sm89INS1_16FlashAttnBwdSm80INS1_25CollectiveMainloopBwdSm80ILi2ELi2EN4cute5tupleIJNS5_1CILi128EEES8_NS7_ILi64EEEEEENS_10bfloat16_tEfNS_4arch4Sm80ELb0ELb1ELb1ELb1ELb1ELb0ELb0ELb0ELi2ELi4ELi4ELi4ELb0EEENS1_21CollectiveEpilogueBwdISA_SB_SD_Li256ELb1ELb0ELi2EEENS1_19SingleTileSchedulerILb1ELb0ELb0ELi128EEEEEEEEEvNT_6ParamsE$_ZZN4cute6detail10lift_sliceINS_5tupleIJNS_1CILi0EEENS_10UnderscoreEEEENS2_IJNS2_IJS4_S4_EEEiEEEEEDaRKT_RKT0_ENKUlRKT_RKT0_E_clIS5_iEEDaSH_SK_ - $_ZN7cutlass13device_kernelIN5flash19enable_sm80_to_sm89INS1_16FlashAttnBwdSm80INS1_25CollectiveMainloopBwdSm80ILi2ELi2EN4cute5tupleIJNS5_1CILi128EEES8_NS7_ILi64EEEEEENS_10bfloat16_tEfNS_4arch4Sm80ELb0ELb1ELb1ELb1ELb1ELb0ELb0ELb0ELi2ELi4ELi4ELi4ELb0EEENS1_21CollectiveEpilogueBwdISA_SB_SD_Li256ELb1ELb0ELi2EEENS1_19SingleTileSchedulerILb1ELb0ELb0ELi128EEEEEEEEEvNT_6ParamsE$_ZZN4cute5sliceINS_5tupleIJNS_10UnderscoreES2_iEEENS1_IJNS1_IJNS_1CILi1EEENS4_ILi0EEEEEEiNS4_ILi1024EEEEEEEEDaRKT_RKT0_ENKUlRKT_RKT0_E_clIS2_iEEDaSI_SL_)
$_ZN7cutlass13device_kernelIN5flash19enable_sm80_to_sm89INS1_16FlashAttnBwdSm80INS1_25CollectiveMainloopBwdSm80ILi2ELi2EN4cute5tupleIJNS5_1CILi128EEES8_NS7_ILi64EEEEEENS_10bfloat16_tEfNS_4arch4Sm80ELb0ELb1ELb1ELb1ELb1ELb0ELb0ELb0ELi2ELi4ELi4ELi4ELb0EEENS1_21CollectiveEpilogueBwdISA_SB_SD_Li256ELb1ELb0ELi2EEENS1_19SingleTileSchedulerILb1ELb0ELb0ELi128EEEEEEEEEvNT_6ParamsE$_ZZN4cute5sliceINS_5tupleIJNS_10UnderscoreES2_iEEENS1_IJNS1_IJNS_1CILi1EEENS4_ILi0EEEEEEiNS4_ILi1024EEEEEEEEDaRKT_RKT0_ENKUlRKT_RKT0_E_clIS2_iEEDaSI_SL_:
[----:B------:R-:W-:Y:S01]  /*dfc0*/  IADD3 R2, R1, 0x1680, RZ ;  /* 0x0000168001027810 */ /* 0x000fe20007ffe0ff */
[----:B------:R-:W-:Y:S01]  /*dfd0*/  IMAD.MOV.U32 R3, RZ, RZ, R20 ;  /* 0x000000ffff037224 */ /* 0x000fe200078e0014 */
[----:B------:R-:W-:Y:S02]  /*dfe0*/  MOV R6, 0xe010 ;  /* 0x0000e01000067802 */ /* 0x000fe40000000f00 */
[----:B------:R-:W-:Y:S02]  /*dff0*/  IADD3 R2, R2, c[0x0][0x20], RZ ;  /* 0x0000080002027a10 */ /* 0x000fe40007ffe0ff */
[----:B------:R-:W-:Y:S05]  /*e000*/  CALL.REL.NOINC `($_ZN7cutlass13device_kernelIN5flash19enable_sm80_to_sm89INS1_16FlashAttnBwdSm80INS1_25CollectiveMainloopBwdSm80ILi2ELi2EN4cute5tupleIJNS5_1CILi128EEES8_NS7_ILi64EEEEEENS_10bfloat16_tEfNS_4arch4Sm80ELb0ELb1ELb1ELb1ELb1ELb0ELb0ELb0ELi2ELi4ELi4ELi4ELb0EEENS1_21CollectiveEpilogueBwdISA_SB_SD_Li256ELb1ELb0ELi2EEENS1_19SingleTileSchedulerILb1ELb0ELb0ELi128EEEEEEEEEvNT_6ParamsE$_ZN4cute3eso3ESOILb0ELb1EJiEEC2ERKi) ;  /* 0xffffa73000007944 */ /* 0x000fea0003c3ffff */
[----:B-1----:R1:W5:Y:S01]  /*e010*/  LDL R3, [R1+0x1680] ;  /* 0x0016800001037983 */ /* 0x0023620000100800 */
[----:B------:R-:W-:Y:S02]  /*e020*/  MOV R6, R4 ;  /* 0x0000000400067202 */ /* 0x000fe40000000f00 */
[----:B------:R-:W-:-:S04]  /*e030*/  MOV R7, 0x0 ;  /* 0x0000000000077802 */ /* 0x000fc80000000f00 */
[----:B------:R-:W-:Y:S05]  /*e040*/  RET.REL.NODEC R6 `(_ZN7cutlass13device_kernelIN5flash19enable_sm80_to_sm89INS1_16FlashAttnBwdSm80INS1_25CollectiveMainloopBwdSm80ILi2ELi2EN4cute5tupleIJNS5_1CILi128EEES8_NS7_ILi64EEEEEENS_10bfloat16_tEfNS_4arch4Sm80ELb0ELb1ELb1ELb1ELb1ELb0ELb0ELb0ELi2ELi4ELi4ELi4ELb0EEENS1_21CollectiveEpilogueBwdISA_SB_SD_Li256ELb1ELb0ELi2EEENS1_19SingleTileSchedulerILb1ELb0ELb0ELi128EEEEEEEEEvNT_6ParamsE) ;  /* 0xffff1fb006007950 */ /* 0x000fea0003c3ffff */
        .type           $_ZN7cutlass13device_kernelIN5flash19enable_sm80_to_sm89INS1_16FlashAttnBwdSm80INS1_25CollectiveMainloopBwdSm80ILi2ELi2EN4cute5tupleIJNS5_1CILi128EEES8_NS7_ILi64EEEEEENS_10bfloat16_tEfNS_4arch4Sm80ELb0ELb1ELb1ELb1ELb1ELb0ELb0ELb0ELi2ELi4ELi4ELi4ELb0EEENS1_21CollectiveEpilogueBwdISA_SB_SD_Li256ELb1ELb0ELi2EEENS1_19SingleTileSchedulerILb1ELb0ELb0ELi128EEEEEEEEEvNT_6ParamsE$_ZZN4cute6detail10lift_sliceINS_5tupleIJNS_1CILi0EEENS_10UnderscoreEEEENS2_IJNS2_IJS4_S4_EEEiEEEEEDaRKT_RKT0_ENKUlRKT_RKT0_E_clIS5_iEEDaSH_SK_,@function
        .size           $_ZN7cutlass13device_kernelIN5flash19enable_sm80_to_sm89INS1_16FlashAttnBwdSm80INS1_25CollectiveMainloopBwdSm80ILi2ELi2EN4cute5tupleIJNS5_1CILi128EEES8_NS7_ILi64EEEEEENS_10bfloat16_tEfNS_4arch4Sm80ELb0ELb1ELb1ELb1ELb1ELb0ELb0ELb0ELi2ELi4ELi4ELi4ELb0EEENS1_21CollectiveEpilogueBwdISA_SB_SD_Li256ELb1ELb0ELi2EEENS1_19SingleTileSchedulerILb1ELb0ELb0ELi128EEEEEEEEEvNT_6ParamsE$_ZZN4cute6detail10lift_sliceINS_5tupleIJNS_1CILi0EEENS_10UnderscoreEEEENS2_IJNS2_IJS4_S4_EEEiEEEEEDaRKT_RKT0_ENKUlRKT_RKT0_E_clIS5_iEEDaSH_SK_,($_ZN7cutlass13device_kernelIN5flash19enable_sm80_to_sm89INS1_16FlashAttnBwdSm80INS1_25CollectiveMainloopBwdSm80ILi2ELi2EN4cute5tupleIJNS5_1CILi128EEES8_NS7_ILi64EEEEEENS_10bfloat16_tEfNS_4arch4Sm80ELb0ELb1ELb1ELb1ELb1ELb0ELb0ELb0ELi2ELi4ELi4ELi4ELb0EEENS1_21CollectiveEpilogueBwdISA_SB_SD_Li256ELb1ELb0ELi2EEENS1_19SingleTileSchedulerILb1ELb0ELb0ELi128EEEEEEEEEvNT_6ParamsE$_ZZN4cute6detail16composition_implINS_1CILi2EEEiNS_5tupleIJNS2_ILi1EEES3_EEENS4_IJNS2_ILi0EEES5_EEEEEDaRKT_RKT0_RKT1_RKT2_ENKUlRKT_RKT0_E_clIS3_S5_EEDaSN_SQ_ - $_ZN7cutlass13device_kernelIN5flash19enable_sm80_to_sm89INS1_16FlashAttnBwdSm80INS1_25CollectiveMainloopBwdSm80ILi2ELi2EN4cute5tupleIJNS5_1CILi128EEES8_NS7_ILi64EEEEEENS_10bfloat16_tEfNS_4arch4Sm80ELb0ELb1ELb1ELb1ELb1ELb0ELb0ELb0ELi2ELi4ELi4ELi4ELb0EEENS1_21CollectiveEpilogueBwdISA_SB_SD_Li256ELb1ELb0ELi2EEENS1_19SingleTileSchedulerILb1ELb0ELb0ELi128EEEEEEEEEvNT_6ParamsE$_ZZN4cute6detail10lift_sliceINS_5tupleIJNS_1CILi0EEENS_10UnderscoreEEEENS2_IJNS2_IJS4_S4_EEEiEEEEEDaRKT_RKT0_ENKUlRKT_RKT0_E_clIS5_iEEDaSH_SK_)
$_ZN7cutlass13device_kernelIN5flash19enable_sm80_to_sm89INS1_16FlashAttnBwdSm80INS1_25CollectiveMainloopBwdSm80ILi2ELi2EN4cute5tupleIJNS5_1CILi128EEES8_NS7_ILi64EEEEEENS_10bfloat16_tEfNS_4arch4Sm80ELb0ELb1ELb1ELb1ELb1ELb0ELb0ELb0ELi2ELi4ELi4ELi4ELb0EEENS1_21CollectiveEpilogueBwdISA_SB_SD_Li256ELb1ELb0ELi2EEENS1_19SingleTileSchedulerILb1ELb0ELb0ELi128EEEEEEEEEvNT_6ParamsE$_ZZN4cute6detail10lift_sliceINS_5tupleIJNS_1CILi0EEENS_10UnderscoreEEEENS2_IJNS2_IJS4_S4_EEEiEEEEEDaRKT_RKT0_ENKUlRKT_RKT0_E_clIS5_iEEDaSH_SK_:
[----:B------:R-:W-:Y:S02]  /*e050*/  IADD3 R2, R1, 0x1680, RZ ;  /* 0x0000168001027810 */ /* 0x000fe40007ffe0ff */
[----:B------:R-:W-:Y:S02]  /*e060*/  MOV R6, 0xe090 ;  /* 0x0000e09000067802 */ /* 0x000fe40000000f00 */
[----:B------:R-:W-:Y:S02]  /*e070*/  IADD3 R2, R2, c[0x0][0x20], RZ ;  /* 0x0000080002027a10 */ /* 0x000fe40007ffe0ff */
[----:B------:R-:W-:Y:S05]  /*e080*/  CALL.REL.NOINC `($_ZN7cutlass13device_kernelIN5flash19enable_sm80_to_sm89INS1_16FlashAttnBwdSm80INS1_25CollectiveMainloopBwdSm80ILi2ELi2EN4cute5tupleIJNS5_1CILi128EEES8_NS7_ILi64EEEEEENS_10bfloat16_tEfNS_4arch4Sm80ELb0ELb1ELb1ELb1ELb1ELb0ELb0ELb0ELi2ELi4ELi4ELi4ELb0EEENS1_21CollectiveEpilogueBwdISA_SB_SD_Li256ELb1ELb0ELi2EEENS1_19SingleTileSchedulerILb1ELb0ELb0ELi128EEEEEEEEEvNT_6ParamsE$_ZN4cute3eso3ESOILb0ELb1EJiEEC2ERKi) ;  /* 0xffffa6b000007944 */ /* 0x000fea0003c3ffff */
[----:B-1----:R1:W5:Y:S01]  /*e090*/  LDL R3, [R1+0x1680] ;  /* 0x0016800001037983 */ /* 0x0023620000100800 */
[----:B------:R-:W-:-:S04]  /*e0a0*/  MOV R11, 0x0 ;  /* 0x00000000000b7802 */ /* 0x000fc80000000f00 */
[----:B------:R-:W-:Y:S05]  /*e0b0*/  RET.REL.NODEC R10 `(_ZN7cutlass13device_kernelIN5flash19enable_sm80_to_sm89INS1_16FlashAttnBwdSm80INS1_25CollectiveMainloopBwdSm80ILi2ELi2EN4cute5tupleIJNS5_1CILi128EEES8_NS7_ILi64EEEEEENS_10bfloat16_tEfNS_4arch4Sm80ELb0ELb1ELb1ELb1ELb1ELb0ELb0ELb0ELi2ELi4ELi4ELi4ELb0EEENS1_21CollectiveEpilogueBwdISA_SB_SD_Li256ELb1ELb0ELi2EEENS1_19SingleTileSchedulerILb1ELb0ELb0ELi128EEEEEEEEEvNT_6ParamsE) ;  /* 0xffff1f400a007950 */ /* 0x000fea0003c3ffff */
        .type           $_ZN7cutlass13device_kernelIN5flash19enable_sm80_to_sm89INS1_16FlashAttnBwdSm80INS1_25CollectiveMainloopBwdSm80ILi2ELi2EN4cute5tupleIJNS5_1CILi128EEES8_NS7_ILi64EEEEEENS_10bfloat16_tEfNS_4arch4Sm80ELb0ELb1ELb1ELb1ELb1ELb0ELb0ELb0ELi2ELi4ELi4ELi4ELb0EEENS1_21CollectiveEpilogueBwdISA_SB_SD_Li256ELb1ELb0ELi2EEENS1_19SingleTileSchedulerILb1ELb0ELb0ELi128EEEEEEEEEvNT_6ParamsE$_ZZN4cute6detail16composition_implINS_1CILi2EEEiNS_5tupleIJNS2_ILi1EEES3_EEENS4_IJNS2_ILi0EEES5_EEEEEDaRKT_RKT0_RKT1_RKT2_ENKUlRKT_RKT0_E_clIS3_S5_EEDaSN_SQ_,@function
        .size           $_ZN7cutlass13device_kernelIN5flash19enable_sm80_to_sm89INS1_16FlashAttnBwdSm80INS1_25CollectiveMainloopBwdSm80ILi2ELi2EN4cute5tupleIJNS5_1CILi128EEES8_NS7_ILi64EEEEEENS_10bfloat16_tEfNS_4arch4Sm80ELb0ELb1ELb1ELb1ELb1ELb0ELb0ELb0ELi2ELi4ELi4ELi4ELb0EEENS1_21CollectiveEpilogueBwdISA_SB_SD_Li256ELb1ELb0ELi2EEENS1_19SingleTileSchedulerILb1ELb0ELb0ELi128EEEEEEEEEvNT_6ParamsE$_ZZN4cute6detail16composition_implINS_1CILi2EEEiNS_5tupleIJNS2_ILi1EEES3_EEENS4_IJNS2_ILi0EEES5_EEEEEDaRKT_RKT0_RKT1_RKT2_ENKUlRKT_RKT0_E_clIS3_S5_EEDaSN_SQ_,($_ZN7cutlass13device_kernelIN5flash19enable_sm80_to_sm89INS1_16FlashAttnBwdSm80INS1_25CollectiveMainloopBwdSm80ILi2ELi2EN4cute5tupleIJNS5_1CILi128EEES8_NS7_ILi64EEEEEENS_10bfloat16_tEfNS_4arch4Sm80ELb0ELb1ELb1ELb1ELb1ELb0ELb0ELb0ELi2ELi4ELi4ELi4ELb0EEENS1_21CollectiveEpilogueBwdISA_SB_SD_Li256ELb1ELb0ELi2EEENS1_19SingleTileSchedulerILb1ELb0ELb0ELi128EEEEEEEEEvNT_6ParamsE$_ZZN4cute6detail16composition_implINS_5tupleIJNS_1CILi16EEENS3_ILi2EEES5_S5_NS3_ILi4EEES5_EEENS2_IJNS3_ILi1EEEiiiNS3_ILi144EEENS3_ILi512EEEEEENS2_IJNS2_IJS5_S5_EEES6_NS3_ILi8EEEEEENS2_IJNS2_IJNS3_ILi64EEESA_EEES4_NS3_ILi1024EEEEEEEEDaRKT_RKT0_RKT1_RKT2_ENKUlRKT_RKT0_E_clIS6_S4_EEDaSX_S10_ - $_ZN7cutlass13device_kernelIN5flash19enable_sm80_to_sm89INS1_16FlashAttnBwdSm80INS1_25CollectiveMainloopBwdSm80ILi2ELi2EN4cute5tupleIJNS5_1CILi128EEES8_NS7_ILi64EEEEEENS_10bfloat16_tEfNS_4arch4Sm80ELb0ELb1ELb1ELb1ELb1ELb0ELb0ELb0ELi2ELi4ELi4ELi4ELb0EEENS1_21CollectiveEpilogueBwdISA_SB_SD_Li256ELb1ELb0ELi2EEENS1_19SingleTileSchedulerILb1ELb0ELb0ELi128EEEEEEEEEvNT_6ParamsE$_ZZN4cute6detail16composition_implINS_1CILi2EEEiNS_5tupleIJNS2_ILi1EEES3_EEENS4_IJNS2_ILi0EEES5_EEEEEDaRKT_RKT0_RKT1_RKT2_ENKUlRKT_RKT0_E_clIS3_S5_EEDaSN_SQ_)
$_ZN7cutlass13device_kernelIN5flash19enable_sm80_to_sm89INS1_16FlashAttnBwdSm80INS1_25CollectiveMainloopBwdSm80ILi2ELi2EN4cute5tupleIJNS5_1CILi128EEES8_NS7_ILi64EEEEEENS_10bfloat16_tEfNS_4arch4Sm80ELb0ELb1ELb1ELb1ELb1ELb0ELb0ELb0ELi2ELi4ELi4ELi4ELb0EEENS1_21CollectiveEpilogueBwdISA_SB_SD_Li256ELb1ELb0ELi2EEENS1_19SingleTileSchedulerILb1ELb0ELb0ELi128EEEEEEEEEvNT_6ParamsE$_ZZN4cute6detail16composition_implINS_1CILi2EEEiNS_5tupleIJNS2_ILi1EEES3_EEENS4_IJNS2_ILi0EEES5_EEEEEDaRKT_RKT0_RKT1_RKT2_ENKUlRKT_RKT0_E_clIS3_S5_EEDaSN_SQ_:
[----:B------:R-:W-:Y:S02]  /*e0c0*/  IADD3 R2, R1, 0x1688, RZ ;  /* 0x0000168801027810 */ /* 0x000fe40007ffe0ff */
[----:B------:R-:W-:Y:S02]  /*e0d0*/  MOV R6, 0xe100 ;  /* 0x0000e10000067802 */ /* 0x000fe40000000f00 */
[----:B------:R-:W-:Y:S02]  /*e0e0*/  IADD3 R2, R2, c[0x0][0x20], RZ ;  /* 0x0000080002027a10 */ /* 0x000fe40007ffe0ff */
[----:B------:R-:W-:Y:S05]  /*e0f0*/  CALL.REL.NOINC `($_ZN7cutlass13device_kernelIN5flash19enable_sm80_to_sm89INS1_16FlashAttnBwdSm80INS1_25CollectiveMainloopBwdSm80ILi2ELi2EN4cute5tupleIJNS5_1CILi128EEES8_NS7_ILi64EEEEEENS_10bfloat16_tEfNS_4arch4Sm80ELb0ELb1ELb1ELb1ELb1ELb0ELb0ELb0ELi2ELi4ELi4ELi4ELb0EEENS1_21CollectiveEpilogueBwdISA_SB_SD_Li256ELb1ELb0ELi2EEENS1_19SingleTileSchedulerILb1ELb0ELb0ELi128EEEEEEEEEvNT_6ParamsE$_ZN4cute5tupleIJNS_1CILi2EEEiEEC2ERKS2_RKi) ;  /* 0xffffe16000007944 */ /* 0x000fea0003c3ffff */
[----:B-1----:R1:W5:Y:S01]  /*e100*/  LDL R3, [R1+0x1688] ;  /* 0x0016880001037983 */ /* 0x0023620000100800 */
[----:B------:R-:W-:-:S04]  /*e110*/  MOV R11, 0x0 ;  /* 0x00000000000b7802 */ /* 0x000fc80000000f00 */
[----:B------:R-:W-:Y:S05]  /*e120*/  RET.REL.NODEC R10 `(_ZN7cutlass13device_kernelIN5flash19enable_sm80_to_sm89INS1_16FlashAttnBwdSm80INS1_25CollectiveMainloopBwdSm80ILi2ELi2EN4cute5tupleIJNS5_1CILi128EEES8_NS7_ILi64EEEEEENS_10bfloat16_tEfNS_4arch4Sm80ELb0ELb1ELb1ELb1ELb1ELb0ELb0ELb0ELi2ELi4ELi4ELi4ELb0EEENS1_21CollectiveEpilogueBwdISA_SB_SD_Li256ELb1ELb0ELi2EEENS1_19SingleTileSchedulerILb1ELb0ELb0ELi128EEEEEEEEEvNT_6ParamsE) ;  /* 0xffff1ed00a007950 */ /* 0x000fea0003c3ffff */
        .type           $_ZN7cutlass13device_kernelIN5flash19enable_sm80_to_sm89INS1_16FlashAttnBwdSm80INS1_25CollectiveMainloopBwdSm80ILi2ELi2EN4cute5tupleIJNS5_1CILi128EEES8_NS7_ILi64EEEEEENS_10bfloat16_tEfNS_4arch4Sm80ELb0ELb1ELb1ELb1ELb1ELb0ELb0ELb0ELi2ELi4ELi4ELi4ELb0EEENS1_21CollectiveEpilogueBwdISA_SB_SD_Li256ELb1ELb0ELi2EEENS1_19SingleTileSchedulerILb1ELb0ELb0ELi128EEEEEEEEEvNT_6ParamsE$_ZZN4cute6detail16composition_implINS_5tupleIJNS_1CILi16EEENS3_ILi2EEES5_S5_NS3_ILi4EEES5_EEENS2_IJNS3_ILi1EEEiiiNS3_ILi144EEENS3_ILi512EEEEEENS2_IJNS2_IJS5_S5_EEES6_NS3_ILi8EEEEEENS2_IJNS2_IJNS3_ILi64EEESA_EEES4_NS3_ILi1024EEEEEEEEDaRKT_RKT0_RKT1_RKT2_ENKUlRKT_RKT0_E_clIS6_S4_EEDaSX_S10_,@function
        .size           $_ZN7cutlass13device_kernelIN5flash19enable_sm80_to_sm89INS1_16FlashAttnBwdSm80INS1_25CollectiveMainloopBwdSm80ILi2ELi2EN4cute5tupleIJNS5_1CILi128EEES8_NS7_ILi64EEEEEENS_10bfloat16_tEfNS_4arch4Sm80ELb0ELb1ELb1ELb1ELb1ELb0ELb0ELb0ELi2ELi4ELi4ELi4ELb0EEENS1_21CollectiveEpilogueBwdISA_SB_SD_Li256ELb1ELb0ELi2EEENS1_19SingleTileSchedulerILb1ELb0ELb0ELi128EEEEEEEEEvNT_6ParamsE$_ZZN4cute6detail16composition_implINS_5tupleIJNS_1CILi16EEENS3_ILi2EEES5_S5_NS3_ILi4EEES5_EEENS2_IJNS3_ILi1EEEiiiNS3_ILi144EEENS3_ILi512EEEEEENS2_IJNS2_IJS5_S5_EEES6_NS3_ILi8EEEEEENS2_IJNS2_IJNS3_ILi64EEESA_EEES4_NS3_ILi1024EEEEEEEEDaRKT_RKT0_RKT1_RKT2_ENKUlRKT_RKT0_E_clIS6_S4_EEDaSX_S10_,($_ZN7cutlass13device_kernelIN5flash19enable_sm80_to_sm89INS1_16FlashAttnBwdSm80INS1_25CollectiveMainloopBwdSm80ILi2ELi2EN4cute5tupleIJNS5_1CILi128EEES8_NS7_ILi64EEEEEENS_10bfloat16_tEfNS_4arch4Sm80ELb0ELb1ELb1ELb1ELb1ELb0ELb0ELb0ELi2ELi4ELi4ELi4ELb0EEENS1_21CollectiveEpilogueBwdISA_SB_SD_Li256ELb1ELb0ELi2EEENS1_19SingleTileSchedulerILb1ELb0ELb0ELi128EEEEEEEEEvNT_6ParamsE$_ZZN4cute6detail16composition_implINS_5tupleIJNS_1CILi16EEENS3_ILi2EEES5_S5_NS3_ILi4EEES5_EEENS2_IJNS3_ILi1EEEiiiNS3_ILi144EEENS3_ILi512EEEEEENS2_IJNS2_IJS5_S5_EEES6_NS3_ILi8EEEEEENS2_IJNS2_IJNS3_ILi64EEESA_EEES4_NS3_ILi1024EEEEEEEEDaRKT_RKT0_RKT1_RKT2_ENKUlRKT_RKT0_E_clISC_SG_EEDaSX_S10_ - $_ZN7cutlass13device_kernelIN5flash19enable_sm80_to_sm89INS1_16FlashAttnBwdSm80INS1_25CollectiveMainloopBwdSm80ILi2ELi2EN4cute5tupleIJNS5_1CILi128EEES8_NS7_ILi64EEEEEENS_10bfloat16_tEfNS_4arch4Sm80ELb0ELb1ELb1ELb1ELb1ELb0ELb0ELb0ELi2ELi4ELi4ELi4ELb0EEENS1_21CollectiveEpilogueBwdISA_SB_SD_Li256ELb1ELb0ELi2EEENS1_19SingleTileSchedulerILb1ELb0ELb0ELi128EEEEEEEEEvNT_6ParamsE$_ZZN4cute6detail16composition_implINS_5tupleIJNS_1CILi16EEENS3_ILi2EEES5_S5_NS3_ILi4EEES5_EEENS2_IJNS3_ILi1EEEiiiNS3_ILi144EEENS3_ILi512EEEEEENS2_IJNS2_IJS5_S5_EEES6_NS3_ILi8EEEEEENS2_IJNS2_IJNS3_ILi64EEESA_EEES4_NS3_ILi1024EEEEEEEEDaRKT_RKT0_RKT1_RKT2_ENKUlRKT_RKT0_E_clIS6_S4_EEDaSX_S10_)
$_ZN7cutlass13device_kernelIN5flash19enable_sm80_to_sm89INS1_16FlashAttnBwdSm80INS1_25CollectiveMainloopBwdSm80ILi2ELi2EN4cute5tupleIJNS5_1CILi128EEES8_NS7_ILi64EEEEEENS_10bfloat16_tEfNS_4arch4Sm80ELb0ELb1ELb1ELb1ELb1ELb0ELb0ELb0ELi2ELi4ELi4ELi4ELb0EEENS1_21CollectiveEpilogueBwdISA_SB_SD_Li256ELb1ELb0ELi2EEENS1_19SingleTileSchedulerILb1ELb0ELb0ELi128EEEEEEEEEvNT_6ParamsE$_ZZN4cute6detail16composition_implINS_5tupleIJNS_1CILi16EEENS3_ILi2EEES5_S5_NS3_ILi4EEES5_EEENS2_IJNS3_ILi1EEEiiiNS3_ILi144EEENS3_ILi512EEEEEENS2_IJNS2_IJS5_S5_EEES6_NS3_ILi8EEEEEENS2_IJNS2_IJNS3_ILi64EEESA_EEES4_NS3_ILi1024EEEEEEEEDaRKT_RKT0_RKT1_RKT2_ENKUlRKT_RKT0_E_clIS6_S4_EEDaSX_S10_:
        /* <DEDUP_REMOVED lines=14> */
[----:B-1---5:R-:W-:Y:S05]  /*e210*/  CALL.REL.NOINC `($_ZN7cutlass13device_kernelIN5flash19enable_sm80_to_sm89INS1_16FlashAttnBwdSm80INS1_25CollectiveMainloopBwdSm80ILi2ELi2EN4cute5tupleIJNS5_1CILi128EEES8_NS7_ILi64EEEEEENS_10bfloat16_tEfNS_4arch4Sm80ELb0ELb1ELb1ELb1ELb1ELb0ELb0ELb0ELi2ELi4ELi4ELi4ELb0EEENS1_21CollectiveEpilogueBwdISA_SB_SD_Li256ELb1ELb0ELi2EEENS1_19SingleTileSchedulerILb1ELb0ELb0ELi128EEEEEEEEEvNT_6ParamsE$_ZZN4cute6detail16composition_implINS_5tupleIJNS_1CILi16EEENS3_ILi2EEES5_S5_NS3_ILi4EEES5_EEENS2_IJNS3_ILi1EEEiiiNS3_ILi144EEENS3_ILi512EEEEEES6_S4_EEDaRKT_RKT0_RKT1_RKT2_ENKUlRKT_T0_E_clINS2_IJNS2_IJEEESU_S6_S8_EEENS_17integral_constantIiLi1EEEEEDaSQ_SR_) ;  /* 0x0000058000007944 */ /* 0x022fea0003c00000 */
[----:B-----5:R2:W-:Y:S04]  /*e220*/  STL [R1+0x16a8], R2 ;  /* 0x0016a80201007387 */ /* 0x0205e80000100800 */
[----:B------:R2:W-:Y:S04]  /*e230*/  STL.64 [R1+0x16a0], R74 ;  /* 0x0016a04a01007387 */ /* 0x0005e80000100a00 */
[----:B------:R2:W5:Y:S01]  /*e240*/  LDL R6, [R8+0x4] ;  /* 0x0000040008067983 */ /* 0x0005620000100800 */
[----:B------:R-:W-:Y:S02]  /*e250*/  IADD3 R3, R17, 0x28, RZ ;  /* 0x0000002811037810 */ /* 0x000fe40007ffe0ff */
[----:B------:R-:W-:-:S02]  /*e260*/  MOV R20, 0xe280 ;  /* 0x0000e28000147802 */ /* 0x000fc40000000f00 */
[----:B-12--5:R-:W-:Y:S05]  /*e270*/  CALL.REL.NOINC `($_ZN7cutlass13device_kernelIN5flash19enable_sm80_to_sm89INS1_16FlashAttnBwdSm80INS1_25CollectiveMainloopBwdSm80ILi2ELi2EN4cute5tupleIJNS5_1CILi128EEES8_NS7_ILi64EEEEEENS_10bfloat16_tEfNS_4arch4Sm80ELb0ELb1ELb1ELb1ELb1ELb0ELb0ELb0ELi2ELi4ELi4ELi4ELb0EEENS1_21CollectiveEpilogueBwdISA_SB_SD_Li256ELb1ELb0ELi2EEENS1_19SingleTileSchedulerILb1ELb0ELb0ELi128EEEEEEEEEvNT_6ParamsE$_ZZN4cute6detail16composition_implINS_5tupleIJNS_1CILi16EEENS3_ILi2EEES5_S5_NS3_ILi4EEES5_EEENS2_IJNS3_ILi1EEEiiiNS3_ILi144EEENS3_ILi512EEEEEES6_S4_EEDaRKT_RKT0_RKT1_RKT2_ENKUlRKT_T0_E_clINS2_IJNS2_IJS5_EEENS2_IJiEEES5_S8_EEENS_17integral_constantIiLi2EEEEEDaSQ_SR_) ;  /* 0x000005f000007944 */ /* 0x026fea0003c00000 */
[----:B------:R-:W2:Y:S01]  /*e280*/  LDL.64 R74, [R1+0x16a0] ;  /* 0x0016a000014a7983 */ /* 0x000ea20000100a00 */
[----:B------:R-:W-:-:S02]  /*e290*/  IADD3 R5, R17, 0x18, RZ ;  /* 0x0000001811057810 */ /* 0x000fc40007ffe0ff */
[----:B------:R-:W-:Y:S01]  /*e2a0*/  MOV R8, 0xe2e0 ;  /* 0x0000e2e000087802 */ /* 0x000fe20000000f00 */
[----:B-----5:R3:W-:Y:S04]  /*e2b0*/  STL.64 [R1+0x1698], R2 ;  /* 0x0016980201007387 */ /* 0x0207e80000100a00 */
[----:B--2---:R3:W-:Y:S02]  /*e2c0*/  STL.64 [R1+0x1690], R74 ;  /* 0x0016904a01007387 */ /* 0x0047e40000100a00 */
[----:B-1-3--:R-:W-:Y:S05]  /*e2d0*/  CALL.REL.NOINC `($_ZN7cutlass13device_kernelIN5flash19enable_sm80_to_sm89INS1_16FlashAttnBwdSm80INS1_25CollectiveMainloopBwdSm80ILi2ELi2EN4cute5tupleIJNS5_1CILi128EEES8_NS7_ILi64EEEEEENS_10bfloat16_tEfNS_4arch4Sm80ELb0ELb1ELb1ELb1ELb1ELb0ELb0ELb0ELi2ELi4ELi4ELi4ELb0EEENS1_21CollectiveEpilogueBwdISA_SB_SD_Li256ELb1ELb0ELi2EEENS1_19SingleTileSchedulerILb1ELb0ELb0ELi128EEEEEEEEEvNT_6ParamsE$_ZZN4cute6detail16composition_implINS_5tupleIJNS_1CILi16EEENS3_ILi2EEES5_S5_NS3_ILi4EEES5_EEENS2_IJNS3_ILi1EEEiiiNS3_ILi144EEENS3_ILi512EEEEEES6_S4_EEDaRKT_RKT0_RKT1_RKT2_ENKUlRKT_T0_E_clINS2_IJNS2_IJS5_S5_EEENS2_IJiiEEES8_S8_EEENS_17integral_constantIiLi3EEEEEDaSQ_SR_) ;  /* 0x0000069000007944 */ /* 0x00afea0003c00000 */
[----:B------:R-:W2:Y:S01]  /*e2e0*/  LDL.64 R74, [R1+0x1690] ;  /* 0x00169000014a7983 */ /* 0x000ea20000100a00 */
[----:B------:R-:W-:Y:S02]  /*e2f0*/  IADD3 R5, R17, 0x8, RZ ;  /* 0x0000000811057810 */ /* 0x000fe40007ffe0ff */
[----:B------:R-:W-:Y:S01]  /*e300*/  MOV R8, 0xe340 ;  /* 0x0000e34000087802 */ /* 0x000fe20000000f00 */
[----:B-----5:R3:W-:Y:S04]  /*e310*/  STL.64 [R1+0x1688], R2 ;  /* 0x0016880201007387 */ /* 0x0207e80000100a00 */
[----:B--2---:R3:W-:Y:S02]  /*e320*/  STL.64 [R1+0x1680], R74 ;  /* 0x0016804a01007387 */ /* 0x0047e40000100a00 */
[----:B-1-3--:R-:W-:Y:S05]  /*e330*/  CALL.REL.NOINC `($_ZN7cutlass13device_kernelIN5flash19enable_sm80_to_sm89INS1_16FlashAttnBwdSm80INS1_25CollectiveMainloopBwdSm80ILi2ELi2EN4cute5tupleIJNS5_1CILi128EEES8_NS7_ILi64EEEEEENS_10bfloat16_tEfNS_4arch4Sm80ELb0ELb1ELb1ELb1ELb1ELb0ELb0ELb0ELi2ELi4ELi4ELi4ELb0EEENS1_21CollectiveEpilogueBwdISA_SB_SD_Li256ELb1ELb0ELi2EEENS1_19SingleTileSchedulerILb1ELb0ELb0ELi128EEEEEEEEEvNT_6ParamsE$_ZZN4cute6detail16composition_implINS_5tupleIJNS_1CILi16EEENS3_ILi2EEES5_S5_NS3_ILi4EEES5_EEENS2_IJNS3_ILi1EEEiiiNS3_ILi144EEENS3_ILi512EEEEEES6_S4_EEDaRKT_RKT0_RKT1_RKT2_ENKUlRKT_T0_E_clINS2_IJNS2_IJS5_S5_EEENS2_IJiiEEES8_S8_EEENS_17integral_constantIiLi4EEEEEDaSQ_SR_) ;  /* 0x000006e000007944 */ /* 0x00afea0003c00000 */
[----:B-----5:R-:W-:Y:S01]  /*e340*/  IMAD.MOV.U32 R8, RZ, RZ, R3 ;  /* 0x000000ffff087224 */ /* 0x020fe200078e0003 */
[----:B------:R-:W-:-:S02]  /*e350*/  MOV R3, R7 ;  /* 0x0000000700037202 */ /* 0x000fc40000000f00 */
[----:B------:R-:W-:Y:S02]  /*e360*/  MOV R6, 0xe380 ;  /* 0x0000e38000067802 */ /* 0x000fe40000000f00 */
[----:B-1----:R-:W-:Y:S05]  /*e370*/  CALL.REL.NOINC `($_ZN7cutlass13device_kernelIN5flash19enable_sm80_to_sm89INS1_16FlashAttnBwdSm80INS1_25CollectiveMainloopBwdSm80ILi2ELi2EN4cute5tupleIJNS5_1CILi128EEES8_NS7_ILi64EEEEEENS_10bfloat16_tEfNS_4arch4Sm80ELb0ELb1ELb1ELb1ELb1ELb0ELb0ELb0ELi2ELi4ELi4ELi4ELb0EEENS1_21CollectiveEpilogueBwdISA_SB_SD_Li256ELb1ELb0ELi2EEENS1_19SingleTileSchedulerILb1ELb0ELb0ELi128EEEEEEEEEvNT_6ParamsE$_ZN4cute5tupleIJNS0_IJNS_1CILi2EEES2_EEENS0_IJiiEEEEEC2ERKS3_RKS4_) ;  /* 0xffffdd3000007944 */ /* 0x002fea0003c3ffff */
[----:B------:R1:W5:Y:S01]  /*e380*/  LDL.64 R2, [R1+0x16c0] ;  /* 0x0016c00001027983 */ /* 0x0003620000100a00 */
[----:B------:R-:W-:-:S04]  /*e390*/  MOV R17, 0x0 ;  /* 0x0000000000117802 */ /* 0x000fc80000000f00 */
[----:B------:R-:W-:Y:S05]  /*e3a0*/  RET.REL.NODEC R16 `(_ZN7cutlass13device_kernelIN5flash19enable_sm80_to_sm89INS1_16FlashAttnBwdSm80INS1_25CollectiveMainloopBwdSm80ILi2ELi2EN4cute5tupleIJNS5_1CILi128EEES8_NS7_ILi64EEEEEENS_10bfloat16_tEfNS_4arch4Sm80ELb0ELb1ELb1ELb1ELb1ELb0ELb0ELb0ELi2ELi4ELi4ELi4ELb0EEENS1_21CollectiveEpilogueBwdISA_SB_SD_Li256ELb1ELb0ELi2EEENS1_19SingleTileSchedulerILb1ELb0ELb0ELi128EEEEEEEEEvNT_6ParamsE) ;  /* 0xffff1c5010007950 */ /* 0x000fea0003c3ffff */
        .type           $_ZN7cutlass13device_kernelIN5flash19enable_sm80_to_sm89INS1_16FlashAttnBwdSm80INS1_25CollectiveMainloopBwdSm80ILi2ELi2EN4cute5tupleIJNS5_1CILi128EEES8_NS7_ILi64EEEEEENS_10bfloat16_tEfNS_4arch4Sm80ELb0ELb1ELb1ELb1ELb1ELb0ELb0ELb0ELi2ELi4ELi4ELi4ELb0EEENS1_21CollectiveEpilogueBwdISA_SB_SD_Li256ELb1ELb0ELi2EEENS1_19SingleTileSchedulerILb1ELb0ELb0ELi128EEEEEEEEEvNT_6ParamsE$_ZZN4cute6detail16composition_implINS_5tupleIJNS_1CILi16EEENS3_ILi2EEES5_S5_NS3_ILi4EEES5_EEENS2_IJNS3_ILi1EEEiiiNS3_ILi144EEENS3_ILi512EEEEEENS2_IJNS2_IJS5_S5_EEES6_NS3_ILi8EEEEEENS2_IJNS2_IJNS3_ILi64EEESA_EEES4_NS3_ILi1024EEEEEEEEDaRKT_RKT0_RKT1_RKT2_ENKUlRKT_RKT0_E_clISC_SG_EEDaSX_S10_,@function
        .size           $_ZN7cutlass13device_kernelIN5flash19enable_sm80_to_sm89INS1_16FlashAttnBwdSm80INS1_25CollectiveMainloopBwdSm80ILi2ELi2EN4cute5tupleIJNS5_1CILi128EEES8_NS7_ILi64EEEEEENS_10bfloat16_tEfNS_4arch4Sm80ELb0ELb1ELb1ELb1ELb1ELb0ELb0ELb0ELi2ELi4ELi4ELi4ELb0EEENS1_21CollectiveEpilogueBwdISA_SB_SD_Li256ELb1ELb0ELi2EEENS1_19SingleTileSchedulerILb1ELb0ELb0ELi128EEEEEEEEEvNT_6ParamsE$_ZZN4cute6detail16composition_implINS_5tupleIJNS_1CILi16EEENS3_ILi2EEES5_S5_NS3_ILi4EEES5_EEENS2_IJNS3_ILi1EEEiiiNS3_ILi144EEENS3_ILi512EEEEEENS2_IJNS2_IJS5_S5_EEES6_NS3_ILi8EEEEEENS2_IJNS2_IJNS3_ILi64EEESA_EEES4_NS3_ILi1024EEEEEEEEDaRKT_RKT0_RKT1_RKT2_ENKUlRKT_RKT0_E_clISC_SG_EEDaSX_S10_,($_ZN7cutlass13device_kernelIN5flash19enable_sm80_to_sm89INS1_16FlashAttnBwdSm80INS1_25CollectiveMainloopBwdSm80ILi2ELi2EN4cute5tupleIJNS5_1CILi128EEES8_NS7_ILi64EEEEEENS_10bfloat16_tEfNS_4arch4Sm80ELb0ELb1ELb1ELb1ELb1ELb0ELb0ELb0ELi2ELi4ELi4ELi4ELb0EEENS1_21CollectiveEpilogueBwdISA_SB_SD_Li256ELb1ELb0ELi2EEENS1_19SingleTileSchedulerILb1ELb0ELb0ELi128EEEEEEEEEvNT_6ParamsE$_ZZN4cute6detail16composition_implINS_5tupleIJNS_1CILi16EEENS3_ILi2EEES5_S5_NS3_ILi4EEES5_EEENS2_IJNS3_ILi1EEEiiiNS3_ILi144EEENS3_ILi512EEEEEENS2_IJS5_S5_EEENS2_IJNS3_ILi64EEESA_EEEEEDaRKT_RKT0_RKT1_RKT2_ENKUlRKT_RKT0_E_clIS5_SD_EEDaST_SW_ - $_ZN7cutlass13device_kernelIN5flash19enable_sm80_to_sm89INS1_16FlashAttnBwdSm80INS1_25CollectiveMainloopBwdSm80ILi2ELi2EN4cute5tupleIJNS5_1CILi128EEES8_NS7_ILi64EEEEEENS_10bfloat16_tEfNS_4arch4Sm80ELb0ELb1ELb1ELb1ELb1ELb0ELb0ELb0ELi2ELi4ELi4ELi4ELb0EEENS1_21CollectiveEpilogueBwdISA_SB_SD_Li256ELb1ELb0ELi2EEENS1_19SingleTileSchedulerILb1ELb0ELb0ELi128EEEEEEEEEvNT_6ParamsE$_ZZN4cute6detail16composition_implINS_5tupleIJNS_1CILi16EEENS3_ILi2EEES5_S5_NS3_ILi4EEES5_EEENS2_IJNS3_ILi1EEEiiiNS3_ILi144EEENS3_ILi512EEEEEENS2_IJNS2_IJS5_S5_EEES6_NS3_ILi8EEEEEENS2_IJNS2_IJNS3_ILi64EEESA_EEES4_NS3_ILi1024EEEEEEEEDaRKT_RKT0_RKT1_RKT2_ENKUlRKT_RKT0_E_clISC_SG_EEDaSX_S10_)
$_ZN7cutlass13device_kernelIN5flash19enable_sm80_to_sm89INS1_16FlashAttnBwdSm80INS1_25CollectiveMainloopBwdSm80ILi2ELi2EN4cute5tupleIJNS5_1CILi128EEES8_NS7_ILi64EEEEEENS_10bfloat16_tEfNS_4arch4Sm80ELb0ELb1ELb1ELb1ELb1ELb0ELb0ELb0ELi2ELi4ELi4ELi4ELb0EEENS1_21CollectiveEpilogueBwdISA_SB_SD_Li256ELb1ELb0ELi2EEENS1_19SingleTileSchedulerILb1ELb0ELb0ELi128EEEEEEEEEvNT_6ParamsE$_ZZN4cute6detail16composition_implINS_5tupleIJNS_1CILi16EEENS3_ILi2EEES5_S5_NS3_ILi4EEES5_EEENS2_IJNS3_ILi1EEEiiiNS3_ILi144EEENS3_ILi512EEEEEENS2_IJNS2_IJS5_S5_EEES6_NS3_ILi8EEEEEENS2_IJNS2_IJNS3_ILi64EEESA_EEES4_NS3_ILi1024EEEEEEEEDaRKT_RKT0_RKT1_RKT2_ENKUlRKT_RKT0_E_clISC_SG_EEDaSX_S10_:
[----:B------:R-:W-:Y:S02]  /*e3b0*/  IADD3 R10, R1, 0x1680, RZ ;  /* 0x00001680010a7810 */ /* 0x000fe40007ffe0ff */
[----:B------:R-:W-:Y:S02]  /*e3c0*/  MOV R74, 0xe400 ;  /* 0x0000e400004a7802 */ /* 0x000fe40000000f00 */
[----:B------:R-:W-:-:S04]  /*e3d0*/  IADD3 R10, R10, c[0x0][0x20], RZ ;  /* 0x000008000a0a7a10 */ /* 0x000fc80007ffe0ff */
[----:B------:R-:W-:Y:S02]  /*e3e0*/  IADD3 R40, R10, 0x4, RZ ;  /* 0x000000040a287810 */ /* 0x000fe40007ffe0ff */
[----:B------:R-:W-:Y:S05]  /*e3f0*/  CALL.REL.NOINC `($_ZN7cutlass13device_kernelIN5flash19enable_sm80_to_sm89INS1_16FlashAttnBwdSm80INS1_25CollectiveMainloopBwdSm80ILi2ELi2EN4cute5tupleIJNS5_1CILi128EEES8_NS7_ILi64EEEEEENS_10bfloat16_tEfNS_4arch4Sm80ELb0ELb1ELb1ELb1ELb1ELb0ELb0ELb0ELi2ELi4ELi4ELi4ELb0EEENS1_21CollectiveEpilogueBwdISA_SB_SD_Li256ELb1ELb0ELi2EEENS1_19SingleTileSchedulerILb1ELb0ELb0ELi128EEEEEEEEEvNT_6ParamsE$_ZZN4cute6detail16composition_implINS_5tupleIJNS_1CILi16EEENS3_ILi2EEES5_S5_NS3_ILi4EEES5_EEENS2_IJNS3_ILi1EEEiiiNS3_ILi144EEENS3_ILi512EEEEEENS2_IJS5_S5_EEENS2_IJNS3_ILi64EEESA_EEEEEDaRKT_RKT0_RKT1_RKT2_ENKUlRKT_RKT0_E_clIS5_SD_EEDaST_SW_) ;  /* 0x0000009000007944 */ /* 0x000fea0003c00000 */
[----:B------:R-:W-:Y:S02]  /*e400*/  MOV R4, 0xe420 ;  /* 0x0000e42000047802 */ /* 0x000fe40000000f00 */
[----:B-1---5:R-:W-:Y:S05]  /*e410*/  CALL.REL.NOINC `($_ZN7cutlass13device_kernelIN5flash19enable_sm80_to_sm89INS1_16FlashAttnBwdSm80INS1_25CollectiveMainloopBwdSm80ILi2ELi2EN4cute5tupleIJNS5_1CILi128EEES8_NS7_ILi64EEEEEENS_10bfloat16_tEfNS_4arch4Sm80ELb0ELb1ELb1ELb1ELb1ELb0ELb0ELb0ELi2ELi4ELi4ELi4ELb0EEENS1_21CollectiveEpilogueBwdISA_SB_SD_Li256ELb1ELb0ELi2EEENS1_19SingleTileSchedulerILb1ELb0ELb0ELi128EEEEEEEEEvNT_6ParamsE$_ZN4cute3eso3ESOILb0ELb1EJiNS_1CILi512EEEEEC2ERKiRKS3_) ;  /* 0xffffa48000007944 */ /* 0x022fea0003c3ffff */
[----:B-1----:R1:W5:Y:S01]  /*e420*/  LDL R2, [R1+0x1684] ;  /* 0x0016840001027983 */ /* 0x0023620000100800 */
[----:B------:R-:W-:-:S03]  /*e430*/  MOV R6, 0xe450 ;  /* 0x0000e45000067802 */ /* 0x000fc60000000f00 */
[----:B-1---5:R-:W-:Y:S05]  /*e440*/  CALL.REL.NOINC `($_ZN7cutlass13device_kernelIN5flash19enable_sm80_to_sm89INS1_16FlashAttnBwdSm80INS1_25CollectiveMainloopBwdSm80ILi2ELi2EN4cute5tupleIJNS5_1CILi128EEES8_NS7_ILi64EEEEEENS_10bfloat16_tEfNS_4arch4Sm80ELb0ELb1ELb1ELb1ELb1ELb0ELb0ELb0ELi2ELi4ELi4ELi4ELb0EEENS1_21CollectiveEpilogueBwdISA_SB_SD_Li256ELb1ELb0ELi2EEENS1_19SingleTileSchedulerILb1ELb0ELb0ELi128EEEEEEEEEvNT_6ParamsE$_ZN4cute5tupleIJNS0_IJNS_1CILi2EEES2_EEENS0_IJiNS1_ILi512EEEEEEEEC2ERKS3_RKS5_) ;  /* 0xffffdc2000007944 */ /* 0x022fea0003c3ffff */
[----:B------:R2:W5:Y:S01]  /*e450*/  LDL R40, [R1+0x1680] ;  /* 0x0016800001287983 */ /* 0x0005620000100800 */
[----:B-1----:R-:W-:Y:S02]  /*e460*/  MOV R2, R8 ;  /* 0x0000000800027202 */ /* 0x002fe40000000f00 */
[----:B------:R-:W-:-:S04]  /*e470*/  MOV R3, 0x0 ;  /* 0x0000000000037802 */ /* 0x000fc80000000f00 */
[----:B------:R-:W-:Y:S05]  /*e480*/  RET.REL.NODEC R2 `(_ZN7cutlass13device_kernelIN5flash19enable_sm80_to_sm89INS1_16FlashAttnBwdSm80INS1_25CollectiveMainloopBwdSm80ILi2ELi2EN4cute5tupleIJNS5_1CILi128EEES8_NS7_ILi64EEEEEENS_10bfloat16_tEfNS_4arch4Sm80ELb0ELb1ELb1ELb1ELb1ELb0ELb0ELb0ELi2ELi4ELi4ELi4ELb0EEENS1_21CollectiveEpilogueBwdISA_SB_SD_Li256ELb1ELb0ELi2EEENS1_19SingleTileSchedulerILb1ELb0ELb0ELi128EEEEEEEEEvNT_6ParamsE) ;  /* 0xffff1b7002007950 */ /* 0x000fea0003c3ffff */
        .type           $_ZN7cutlass13device_kernelIN5flash19enable_sm80_to_sm89INS1_16FlashAttnBwdSm80INS1_25CollectiveMainloopBwdSm80ILi2ELi2EN4cute5tupleIJNS5_1CILi128EEES8_NS7_ILi64EEEEEENS_10bfloat16_tEfNS_4arch4Sm80ELb0ELb1ELb1ELb1ELb1ELb0ELb0ELb0ELi2ELi4ELi4ELi4ELb0EEENS1_21CollectiveEpilogueBwdISA_SB_SD_Li256ELb1ELb0ELi2EEENS1_19SingleTileSchedulerILb1ELb0ELb0ELi128EEEEEEEEEvNT_6ParamsE$_ZZN4cute6detail16composition_implINS_5tupleIJNS_1CILi16EEENS3_ILi2EEES5_S5_NS3_ILi4EEES5_EEENS2_IJNS3_ILi1EEEiiiNS3_ILi144EEENS3_ILi512EEEEEENS2_IJS5_S5_EEENS2_IJNS3_ILi64EEESA_EEEEEDaRKT_RKT0_RKT1_RKT2_ENKUlRKT_RKT0_E_clIS5_SD_EEDaST_SW_,@function
        .size           $_ZN7cutlass13device_kernelIN5flash19enable_sm80_to_sm89INS1_16FlashAttnBwdSm80INS1_25CollectiveMainloopBwdSm80ILi2ELi2EN4cute5tupleIJNS5_1CILi128EEES8_NS7_ILi64EEEEEENS_10bfloat16_tEfNS_4arch4Sm80ELb0ELb1ELb1ELb1ELb1ELb0ELb0ELb0ELi2ELi4ELi4ELi4ELb0EEENS1_21CollectiveEpilogueBwdISA_SB_SD_Li256ELb1ELb0ELi2EEENS1_19SingleTileSchedulerILb1ELb0ELb0ELi128EEEEEEEEEvNT_6ParamsE$_ZZN4cute6detail16composition_implINS_5tupleIJNS_1CILi16EEENS3_ILi2EEES5_S5_NS3_ILi4EEES5_EEENS2_IJNS3_ILi1EEEiiiNS3_ILi144EEENS3_ILi512EEEEEENS2_IJS5_S5_EEENS2_IJNS3_ILi64EEESA_EEEEEDaRKT_RKT0_RKT1_RKT2_ENKUlRKT_RKT0_E_clIS5_SD_EEDaST_SW_,($_ZN7cutlass13device_kernelIN5flash19enable_sm80_to_sm89INS1_16FlashAttnBwdSm80INS1_25CollectiveMainloopBwdSm80ILi2ELi2EN4cute5tupleIJNS5_1CILi128EEES8_NS7_ILi64EEEEEENS_10bfloat16_tEfNS_4arch4Sm80ELb0ELb1ELb1ELb1ELb1ELb0ELb0ELb0ELi2ELi4ELi4ELi4ELb0EEENS1_21CollectiveEpilogueBwdISA_SB_SD_Li256ELb1ELb0ELi2EEENS1_19SingleTileSchedulerILb1ELb0ELb0ELi128EEEEEEEEEvNT_6ParamsE$_ZZN4cute6detail16composition_implINS_5tupleIJNS_1CILi16EEENS3_ILi2EEES5_S5_NS3_ILi4EEES5_EEENS2_IJNS3_ILi1EEEiiiNS3_ILi144EEENS3_ILi512EEEEEES5_NS3_ILi64EEEEEDaRKT_RKT0_RKT1_RKT2_ENKUlRKT_T0_E_clINS2_IJNS2_IJEEESV_S5_S8_EEENS_17integral_constantIiLi3EEEEEDaSR_SS_ - $_ZN7cutlass13device_kernelIN5flash19enable_sm80_to_sm89INS1_16FlashAttnBwdSm80INS1_25CollectiveMainloopBwdSm80ILi2ELi2EN4cute5tupleIJNS5_1CILi128EEES8_NS7_ILi64EEEEEENS_10bfloat16_tEfNS_4arch4Sm80ELb0ELb1ELb1ELb1ELb1ELb0ELb0ELb0ELi2ELi4ELi4ELi4ELb0EEENS1_21CollectiveEpilogueBwdISA_SB_SD_Li256ELb1ELb0ELi2EEENS1_19SingleTileSchedulerILb1ELb0ELb0ELi128EEEEEEEEEvNT_6ParamsE$_ZZN4cute6detail16composition_implINS_5tupleIJNS_1CILi16EEENS3_ILi2EEES5_S5_NS3_ILi4EEES5_EEENS2_IJNS3_ILi1EEEiiiNS3_ILi144EEENS3_ILi512EEEEEENS2_IJS5_S5_EEENS2_IJNS3_ILi64EEESA_EEEEEDaRKT_RKT0_RKT1_RKT2_ENKUlRKT_RKT0_E_clIS5_SD_EEDaST_SW_)
$_ZN7cutlass13device_kernelIN5flash19enable_sm80_to_sm89INS1_16FlashAttnBwdSm80INS1_25CollectiveMainloopBwdSm80ILi2ELi2EN4cute5tupleIJNS5_1CILi128EEES8_NS7_ILi64EEEEEENS_10bfloat16_tEfNS_4arch4Sm80ELb0ELb1ELb1ELb1ELb1ELb0ELb0ELb0ELi2ELi4ELi4ELi4ELb0EEENS1_21CollectiveEpilogueBwdISA_SB_SD_Li256ELb1ELb0ELi2EEENS1_19SingleTileSchedulerILb1ELb0ELb0ELi128EEEEEEEEEvNT_6ParamsE$_ZZN4cute6detail16composition_implINS_5tupleIJNS_1CILi16EEENS3_ILi2EEES5_S5_NS3_ILi4EEES5_EEENS2_IJNS3_ILi1EEEiiiNS3_ILi144EEENS3_ILi512EEEEEENS2_IJS5_S5_EEENS2_IJNS3_ILi64EEESA_EEEEEDaRKT_RKT0_RKT1_RKT2_ENKUlRKT_RKT0_E_clIS5_SD_EEDaST_SW_:
        /* <DEDUP_REMOVED lines=15> */
[----:B-1---5:R-:W-:Y:S05]  /*e580*/  CALL.REL.NOINC `($_ZN7cutlass13device_kernelIN5flash19enable_sm80_to_sm89INS1_16FlashAttnBwdSm80INS1_25CollectiveMainloopBwdSm80ILi2ELi2EN4cute5tupleIJNS5_1CILi128EEES8_NS7_ILi64EEEEEENS_10bfloat16_tEfNS_4arch4Sm80ELb0ELb1ELb1ELb1ELb1ELb0ELb0ELb0ELi2ELi4ELi4ELi4ELb0EEENS1_21CollectiveEpilogueBwdISA_SB_SD_Li256ELb1ELb0ELi2EEENS1_19SingleTileSchedulerILb1ELb0ELb0ELi128EEEEEEEEEvNT_6ParamsE$_ZZN4cute6detail16composition_implINS_5tupleIJNS_1CILi16EEENS3_ILi2EEES5_S5_NS3_ILi4EEES5_EEENS2_IJNS3_ILi1EEEiiiNS3_ILi144EEENS3_ILi512EEEEEES5_NS3_ILi64EEEEEDaRKT_RKT0_RKT1_RKT2_ENKUlRKT_T0_E_clINS2_IJNS2_IJEEESV_S5_S8_EEENS_17integral_constantIiLi3EEEEEDaSR_SS_) ;  /* 0x000000b000007944 */ /* 0x022fea0003c00000 */
[----:B-----5:R2:W-:Y:S01]  /*e590*/  STL [R1+0x1690], R2 ;  /* 0x0016900201007387 */ /* 0x0205e20000100800 */
[----:B------:R-:W-:Y:S02]  /*e5a0*/  IADD3 R5, R5, 0x8, RZ ;  /* 0x0000000805057810 */ /* 0x000fe40007ffe0ff */
[----:B------:R-:W-:Y:S01]  /*e5b0*/  MOV R6, 0xe5e0 ;  /* 0x0000e5e000067802 */ /* 0x000fe20000000f00 */
[----:B------:R2:W-:Y:S04]  /*e5c0*/  STL.64 [R1+0x1688], R80 ;  /* 0x0016885001007387 */ /* 0x0005e80000100a00 */
[----:B-12---:R-:W-:Y:S05]  /*e5d0*/  CALL.REL.NOINC `($_ZN7cutlass13device_kernelIN5flash19enable_sm80_to_sm89INS1_16FlashAttnBwdSm80INS1_25CollectiveMainloopBwdSm80ILi2ELi2EN4cute5tupleIJNS5_1CILi128EEES8_NS7_ILi64EEEEEENS_10bfloat16_tEfNS_4arch4Sm80ELb0ELb1ELb1ELb1ELb1ELb0ELb0ELb0ELi2ELi4ELi4ELi4ELb0EEENS1_21CollectiveEpilogueBwdISA_SB_SD_Li256ELb1ELb0ELi2EEENS1_19SingleTileSchedulerILb1ELb0ELb0ELi128EEEEEEEEEvNT_6ParamsE$_ZZN4cute6detail16composition_implINS_5tupleIJNS_1CILi16EEENS3_ILi2EEES5_S5_NS3_ILi4EEES5_EEENS2_IJNS3_ILi1EEEiiiNS3_ILi144EEENS3_ILi512EEEEEES5_NS3_ILi64EEEEEDaRKT_RKT0_RKT1_RKT2_ENKUlRKT_T0_E_clINS2_IJNS2_IJS5_EEENS2_IJiEEES8_S8_EEENS_17integral_constantIiLi4EEEEEDaSR_SS_) ;  /* 0x0000012000007944 */ /* 0x006fea0003c00000 */
[----:B------:R-:W-:Y:S02]  /*e5e0*/  MOV R2, R7 ;  /* 0x0000000700027202 */ /* 0x000fe40000000f00 */
[----:B------:R-:W-:Y:S02]  /*e5f0*/  MOV R6, 0xe610 ;  /* 0x0000e61000067802 */ /* 0x000fe40000000f00 */
[----:B-1---5:R-:W-:Y:S05]  /*e600*/  CALL.REL.NOINC `($_ZN7cutlass13device_kernelIN5flash19enable_sm80_to_sm89INS1_16FlashAttnBwdSm80INS1_25CollectiveMainloopBwdSm80ILi2ELi2EN4cute5tupleIJNS5_1CILi128EEES8_NS7_ILi64EEEEEENS_10bfloat16_tEfNS_4arch4Sm80ELb0ELb1ELb1ELb1ELb1ELb0ELb0ELb0ELi2ELi4ELi4ELi4ELb0EEENS1_21CollectiveEpilogueBwdISA_SB_SD_Li256ELb1ELb0ELi2EEENS1_19SingleTileSchedulerILb1ELb0ELb0ELi128EEEEEEEEEvNT_6ParamsE$_ZN4cute5tupleIJNS_1CILi2EEEiEEC2ERKS2_RKi) ;  /* 0xffffdc5000007944 */ /* 0x022fea0003c3ffff */
[----:B-1----:R1:W5:Y:S01]  /*e610*/  LDL R2, [R1+0x16a8] ;  /* 0x0016a80001027983 */ /* 0x0023620000100800 */
[----:B------:R-:W-:-:S04]  /*e620*/  MOV R75, 0x0 ;  /* 0x00000000004b7802 */ /* 0x000fc80000000f00 */
[----:B------:R-:W-:Y:S05]  /*e630*/  RET.REL.NODEC R74 `(_ZN7cutlass13device_kernelIN5flash19enable_sm80_to_sm89INS1_16FlashAttnBwdSm80INS1_25CollectiveMainloopBwdSm80ILi2ELi2EN4cute5tupleIJNS5_1CILi128EEES8_NS7_ILi64EEEEEENS_10bfloat16_tEfNS_4arch4Sm80ELb0ELb1ELb1ELb1ELb1ELb0ELb0ELb0ELi2ELi4ELi4ELi4ELb0EEENS1_21CollectiveEpilogueBwdISA_SB_SD_Li256ELb1ELb0ELi2EEENS1_19SingleTileSchedulerILb1ELb0ELb0ELi128EEEEEEEEEvNT_6ParamsE) ;  /* 0xffff19c04a007950 */ /* 0x000fea0003c3ffff */
        .type           $_ZN7cutlass13device_kernelIN5flash19enable_sm80_to_sm89INS1_16FlashAttnBwdSm80INS1_25CollectiveMainloopBwdSm80ILi2ELi2EN4cute5tupleIJNS5_1CILi128EEES8_NS7_ILi64EEEEEENS_10bfloat16_tEfNS_4arch4Sm80ELb0ELb1ELb1ELb1ELb1ELb0ELb0ELb0ELi2ELi4ELi4ELi4ELb0EEENS1_21CollectiveEpilogueBwdISA_SB_SD_Li256ELb1ELb0ELi2EEENS1_19SingleTileSchedulerILb1ELb0ELb0ELi128EEEEEEEEEvNT_6ParamsE$_ZZN4cute6detail16composition_implINS_5tupleIJNS_1CILi16EEENS3_ILi2EEES5_S5_NS3_ILi4EEES5_EEENS2_IJNS3_ILi1EEEiiiNS3_ILi144EEENS3_ILi512EEEEEES5_NS3_ILi64EEEEEDaRKT_RKT0_RKT1_RKT2_ENKUlRKT_T0_E_clINS2_IJNS2_IJEEESV_S5_S8_EEENS_17integral_constantIiLi3EEEEEDaSR_SS_,@function
        .size           $_ZN7cutlass13device_kernelIN5flash19enable_sm80_to_sm89INS1_16FlashAttnBwdSm80INS1_25CollectiveMainloopBwdSm80ILi2ELi2EN4cute5tupleIJNS5_1CILi128EEES8_NS7_ILi64EEEEEENS_10bfloat16_tEfNS_4arch4Sm80ELb0ELb1ELb1ELb1ELb1ELb0ELb0ELb0ELi2ELi4ELi4ELi4ELb0EEENS1_21CollectiveEpilogueBwdISA_SB_SD_Li256ELb1ELb0ELi2EEENS1_19SingleTileSchedulerILb1ELb0ELb0ELi128EEEEEEEEEvNT_6ParamsE$_ZZN4cute6detail16composition_implINS_5tupleIJNS_1CILi16EEENS3_ILi2EEES5_S5_NS3_ILi4EEES5_EEENS2_IJNS3_ILi1EEEiiiNS3_ILi144EEENS3_ILi512EEEEEES5_NS3_ILi64EEEEEDaRKT_RKT0_RKT1_RKT2_ENKUlRKT_T0_E_clINS2_IJNS2_IJEEESV_S5_S8_EEENS_17integral_constantIiLi3EEEEEDaSR_SS_,($_ZN7cutlass13device_kernelIN5flash19enable_sm80_to_sm89INS1_16FlashAttnBwdSm80INS1_25CollectiveMainloopBwdSm80ILi2ELi2EN4cute5tupleIJNS5_1CILi128EEES8_NS7_ILi64EEEEEENS_10bfloat16_tEfNS_4arch4Sm80ELb0ELb1ELb1ELb1ELb1ELb0ELb0ELb0ELi2ELi4ELi4ELi4ELb0EEENS1_21CollectiveEpilogueBwdISA_SB_SD_Li256ELb1ELb0ELi2EEENS1_19SingleTileSchedulerILb1ELb0ELb0ELi128EEEEEEEEEvNT_6ParamsE$_ZZN4cute6detail16composition_implINS_5tupleIJNS_1CILi16EEENS3_ILi2EEES5_S5_NS3_ILi4EEES5_EEENS2_IJNS3_ILi1EEEiiiNS3_ILi144EEENS3_ILi512EEEEEES5_NS3_ILi64EEEEEDaRKT_RKT0_RKT1_RKT2_ENKUlRKT_T0_E_clINS2_IJNS2_IJS5_EEENS2_IJiEEES8_S8_EEENS_17integral_constantIiLi4EEEEEDaSR_SS_ - $_ZN7cutlass13device_kernelIN5flash19enable_sm80_to_sm89INS1_16FlashAttnBwdSm80INS1_25CollectiveMainloopBwdSm80ILi2ELi2EN4cute5tupleIJNS5_1CILi128EEES8_NS7_ILi64EEEEEENS_10bfloat16_tEfNS_4arch4Sm80ELb0ELb1ELb1ELb1ELb1ELb0ELb0ELb0ELi2ELi4ELi4ELi4ELb0EEENS1_21CollectiveEpilogueBwdISA_SB_SD_Li256ELb1ELb0ELi2EEENS1_19SingleTileSchedulerILb1ELb0ELb0ELi128EEEEEEEEEvNT_6ParamsE$_ZZN4cute6detail16composition_implINS_5tupleIJNS_1CILi16EEENS3_ILi2EEES5_S5_NS3_ILi4EEES5_EEENS2_IJNS3_ILi1EEEiiiNS3_ILi144EEENS3_ILi512EEEEEES5_NS3_ILi64EEEEEDaRKT_RKT0_RKT1_RKT2_ENKUlRKT_T0_E_clINS2_IJNS2_IJEEESV_S5_S8_EEENS_17integral_constantIiLi3EEEEEDaSR_SS_)
$_ZN7cutlass13device_kernelIN5flash19enable_sm80_to_sm89INS1_16FlashAttnBwdSm80INS1_25CollectiveMainloopBwdSm80ILi2ELi2EN4cute5tupleIJNS5_1CILi128EEES8_NS7_ILi64EEEEEENS_10bfloat16_tEfNS_4arch4Sm80ELb0ELb1ELb1ELb1ELb1ELb0ELb0ELb0ELi2ELi4ELi4ELi4ELb0EEENS1_21CollectiveEpilogueBwdISA_SB_SD_Li256ELb1ELb0ELi2EEENS1_19SingleTileSchedulerILb1ELb0ELb0ELi128EEEEEEEEEvNT_6ParamsE$_ZZN4cute6detail16composition_implINS_5tupleIJNS_1CILi16EEENS3_ILi2EEES5_S5_NS3_ILi4EEES5_EEENS2_IJNS3_ILi1EEEiiiNS3_ILi144EEENS3_ILi512EEEEEES5_NS3_ILi64EEEEEDaRKT_RKT0_RKT1_RKT2_ENKUlRKT_T0_E_clINS2_IJNS2_IJEEESV_S5_S8_EEENS_17integral_constantIiLi3EEEEEDaSR_SS_:
[----:B------:R-:W-:Y:S02]  /*e640*/  IADD3 R4, R1, 0x16b0, RZ ;  /* 0x000016b001047810 */ /* 0x000fe40007ffe0ff */
[----:B------:R-:W-:Y:S02]  /*e650*/  MOV R6, 0xe690 ;  /* 0x0000e69000067802 */ /* 0x000fe40000000f00 */
[----:B------:R-:W-:-:S04]  /*e660*/  IADD3 R4, R4, c[0x0][0x20], RZ ;  /* 0x0000080004047a10 */ /* 0x000fc80007ffe0ff */
[----:B------:R-:W-:Y:S02]  /*e670*/  IADD3 R2, R4, 0x4, RZ ;  /* 0x0000000404027810 */ /* 0x000fe40007ffe0ff */
[----:B------:R-:W-:Y:S05]  /*e680*/  CALL.REL.NOINC `($_ZN7cutlass13device_kernelIN5flash19enable_sm80_to_sm89INS1_16FlashAttnBwdSm80INS1_25CollectiveMainloopBwdSm80ILi2ELi2EN4cute5tupleIJNS5_1CILi128EEES8_NS7_ILi64EEEEEENS_10bfloat16_tEfNS_4arch4Sm80ELb0ELb1ELb1ELb1ELb1ELb0ELb0ELb0ELi2ELi4ELi4ELi4ELb0EEENS1_21CollectiveEpilogueBwdISA_SB_SD_Li256ELb1ELb0ELi2EEENS1_19SingleTileSchedulerILb1ELb0ELb0ELi128EEEEEEEEEvNT_6ParamsE$_ZN4cute3eso3ESOILb0ELb1EJiEEC2ERKi) ;  /* 0xffffa0b000007944 */ /* 0x000fea0003c3ffff */
[----:B-1----:R1:W5:Y:S01]  /*e690*/  LDL R3, [R1+0x16b4] ;  /* 0x0016b40001037983 */ /* 0x0023620000100800 */
[----:B------:R-:W-:Y:S02]  /*e6a0*/  MOV R2, R4 ;  /* 0x0000000400027202 */ /* 0x000fe40000000f00 */
[----:B------:R-:W-:Y:S02]  /*e6b0*/  MOV R4, 0xe6d0 ;  /* 0x0000e6d000047802 */ /* 0x000fe40000000f00 */
[----:B-1---5:R-:W-:Y:S05]  /*e6c0*/  CALL.REL.NOINC `($_ZN7cutlass13device_kernelIN5flash19enable_sm80_to_sm89INS1_16FlashAttnBwdSm80INS1_25CollectiveMainloopBwdSm80ILi2ELi2EN4cute5tupleIJNS5_1CILi128EEES8_NS7_ILi64EEEEEENS_10bfloat16_tEfNS_4arch4Sm80ELb0ELb1ELb1ELb1ELb1ELb0ELb0ELb0ELi2ELi4ELi4ELi4ELb0EEENS1_21CollectiveEpilogueBwdISA_SB_SD_Li256ELb1ELb0ELi2EEENS1_19SingleTileSchedulerILb1ELb0ELb0ELi128EEEEEEEEEvNT_6ParamsE$_ZN4cute3eso3ESOILb1ELb0EJNS_5tupleIJNS_1CILi2EEEEEENS2_IJiEEENS3_ILi1EEES7_EEC2ERKS5_RKS6_RKS7_SE_) ;  /* 0xffffb78000007944 */ /* 0x022fea0003c3ffff */
[----:B-1----:R1:W5:Y:S01]  /*e6d0*/  LDL R2, [R1+0x16b0] ;  /* 0x0016b00001027983 */ /* 0x0023620000100800 */
[----:B------:R-:W-:-:S04]  /*e6e0*/  MOV R79, 0x0 ;  /* 0x00000000004f7802 */ /* 0x000fc80000000f00 */
[----:B------:R-:W-:Y:S05]  /*e6f0*/  RET.REL.NODEC R78 `(_ZN7cutlass13device_kernelIN5flash19enable_sm80_to_sm89INS1_16FlashAttnBwdSm80INS1_25CollectiveMainloopBwdSm80ILi2ELi2EN4cute5tupleIJNS5_1CILi128EEES8_NS7_ILi64EEEEEENS_10bfloat16_tEfNS_4arch4Sm80ELb0ELb1ELb1ELb1ELb1ELb0ELb0ELb0ELi2ELi4ELi4ELi4ELb0EEENS1_21CollectiveEpilogueBwdISA_SB_SD_Li256ELb1ELb0ELi2EEENS1_19SingleTileSchedulerILb1ELb0ELb0ELi128EEEEEEEEEvNT_6ParamsE) ;  /* 0xffff19004e007950 */ /* 0x000fea0003c3ffff */
        .type           $_ZN7cutlass13device_kernelIN5flash19enable_sm80_to_sm89INS1_16FlashAttnBwdSm80INS1_25CollectiveMainloopBwdSm80ILi2ELi2EN4cute5tupleIJNS5_1CILi128EEES8_NS7_ILi64EEEEEENS_10bfloat16_tEfNS_4arch4Sm80ELb0ELb1ELb1ELb1ELb1ELb0ELb0ELb0ELi2ELi4ELi4ELi4ELb0EEENS1_21CollectiveEpilogueBwdISA_SB_SD_Li256ELb1ELb0ELi2EEENS1_19SingleTileSchedulerILb1ELb0ELb0ELi128EEEEEEEEEvNT_6ParamsE$_ZZN4cute6detail16composition_implINS_5tupleIJNS_1CILi16EEENS3_ILi2EEES5_S5_NS3_ILi4EEES5_EEENS2_IJNS3_ILi1EEEiiiNS3_ILi144EEENS3_ILi512EEEEEES5_NS3_ILi64EEEEEDaRKT_RKT0_RKT1_RKT2_ENKUlRKT_T0_E_clINS2_IJNS2_IJS5_EEENS2_IJiEEES8_S8_EEENS_17integral_constantIiLi4EEEEEDaSR_SS_,@function
        .size           $_ZN7cutlass13device_kernelIN5flash19enable_sm80_to_sm89INS1_16FlashAttnBwdSm80INS1_25CollectiveMainloopBwdSm80ILi2ELi2EN4cute5tupleIJNS5_1CILi128EEES8_NS7_ILi64EEEEEENS_10bfloat16_tEfNS_4arch4Sm80ELb0ELb1ELb1ELb1ELb1ELb0ELb0ELb0ELi2ELi4ELi4ELi4ELb0EEENS1_21CollectiveEpilogueBwdISA_SB_SD_Li256ELb1ELb0ELi2EEENS1_19SingleTileSchedulerILb1ELb0ELb0ELi128EEEEEEEEEvNT_6ParamsE$_ZZN4cute6detail16composition_implINS_5tupleIJNS_1CILi16EEENS3_ILi2EEES5_S5_NS3_ILi4EEES5_EEENS2_IJNS3_ILi1EEEiiiNS3_ILi144EEENS3_ILi512EEEEEES5_NS3_ILi64EEEEEDaRKT_RKT0_RKT1_RKT2_ENKUlRKT_T0_E_clINS2_IJNS2_IJS5_EEENS2_IJiEEES8_S8_EEENS_17integral_constantIiLi4EEEEEDaSR_SS_,($_ZN7cutlass13device_kernelIN5flash19enable_sm80_to_sm89INS1_16FlashAttnBwdSm80INS1_25CollectiveMainloopBwdSm80ILi2ELi2EN4cute5tupleIJNS5_1CILi128EEES8_NS7_ILi64EEEEEENS_10bfloat16_tEfNS_4arch4Sm80ELb0ELb1ELb1ELb1ELb1ELb0ELb0ELb0ELi2ELi4ELi4ELi4ELb0EEENS1_21CollectiveEpilogueBwdISA_SB_SD_Li256ELb1ELb0ELi2EEENS1_19SingleTileSchedulerILb1ELb0ELb0ELi128EEEEEEEEEvNT_6ParamsE$_ZZN4cute6detail16composition_implINS_5tupleIJNS_1CILi16EEENS3_ILi2EEES5_S5_NS3_ILi4EEES5_EEENS2_IJNS3_ILi1EEEiiiNS3_ILi144EEENS3_ILi512EEEEEES6_S4_EEDaRKT_RKT0_RKT1_RKT2_ENKUlRKT_T0_E_clINS2_IJNS2_IJEEESU_S6_S8_EEENS_17integral_constantIiLi1EEEEEDaSQ_SR_ - $_ZN7cutlass13device_kernelIN5flash19enable_sm80_to_sm89INS1_16FlashAttnBwdSm80INS1_25CollectiveMainloopBwdSm80ILi2ELi2EN4cute5tupleIJNS5_1CILi128EEES8_NS7_ILi64EEEEEENS_10bfloat16_tEfNS_4arch4Sm80ELb0ELb1ELb1ELb1ELb1ELb0ELb0ELb0ELi2ELi4ELi4ELi4ELb0EEENS1_21CollectiveEpilogueBwdISA_SB_SD_Li256ELb1ELb0ELi2EEENS1_19SingleTileSchedulerILb1ELb0ELb0ELi128EEEEEEEEEvNT_6ParamsE$_ZZN4cute6detail16composition_implINS_5tupleIJNS_1CILi16EEENS3_ILi2EEES5_S5_NS3_ILi4EEES5_EEENS2_IJNS3_ILi1EEEiiiNS3_ILi144EEENS3_ILi512EEEEEES5_NS3_ILi64EEEEEDaRKT_RKT0_RKT1_RKT2_ENKUlRKT_T0_E_clINS2_IJNS2_IJS5_EEENS2_IJiEEES8_S8_EEENS_17integral_constantIiLi4EEEEEDaSR_SS_)
$_ZN7cutlass13device_kernelIN5flash19enable_sm80_to_sm89INS1_16FlashAttnBwdSm80INS1_25CollectiveMainloopBwdSm80ILi2ELi2EN4cute5tupleIJNS5_1CILi128EEES8_NS7_ILi64EEEEEENS_10bfloat16_tEfNS_4arch4Sm80ELb0ELb1ELb1ELb1ELb1ELb0ELb0ELb0ELi2ELi4ELi4ELi4ELb0EEENS1_21CollectiveEpilogueBwdISA_SB_SD_Li256ELb1ELb0ELi2EEENS1_19SingleTileSchedulerILb1ELb0ELb0ELi128EEEEEEEEEvNT_6ParamsE$_ZZN4cute6detail16composition_implINS_5tupleIJNS_1CILi16EEENS3_ILi2EEES5_S5_NS3_ILi4EEES5_EEENS2_IJNS3_ILi1EEEiiiNS3_ILi144EEENS3_ILi512EEEEEES5_NS3_ILi64EEEEEDaRKT_RKT0_RKT1_RKT2_ENKUlRKT_T0_E_clINS2_IJNS2_IJS5_EEENS2_IJiEEES8_S8_EEENS_17integral_constantIiLi4EEEEEDaSR_SS_:
[----:B------:R-:W-:-:S05]  /*e700*/  IADD3 R5, R5, -c[0x0][0x20], RZ ;  /* 0x8000080005057a10 */ /* 0x000fca0007ffe0ff */
[----:B------:R1:W5:Y:S01]  /*e710*/  LDL R3, [R5] ;  /* 0x0000000005037983 */ /* 0x0003620000100800 */
[----:B------:R-:W-:Y:S02]  /*e720*/  IADD3 R2, R1, 0x16b0, RZ ;  /* 0x000016b001027810 */ /* 0x000fe40007ffe0ff */
[----:B------:R-:W-:Y:S02]  /*e730*/  MOV R4, 0xe760 ;  /* 0x0000e76000047802 */ /* 0x000fe40000000f00 */
[----:B------:R-:W-:Y:S02]  /*e740*/  IADD3 R2, R2, c[0x0][0x20], RZ ;  /* 0x0000080002027a10 */ /* 0x000fe40007ffe0ff */
[----:B-1---5:R-:W-:Y:S05]  /*e750*/  CALL.REL.NOINC `($_ZN7cutlass13device_kernelIN5flash19enable_sm80_to_sm89INS1_16FlashAttnBwdSm80INS1_25CollectiveMainloopBwdSm80ILi2ELi2EN4cute5tupleIJNS5_1CILi128EEES8_NS7_ILi64EEEEEENS_10bfloat16_tEfNS_4arch4Sm80ELb0ELb1ELb1ELb1ELb1ELb0ELb0ELb0ELi2ELi4ELi4ELi4ELb0EEENS1_21CollectiveEpilogueBwdISA_SB_SD_Li256ELb1ELb0ELi2EEENS1_19SingleTileSchedulerILb1ELb0ELb0ELi128EEEEEEEEEvNT_6ParamsE$_ZN4cute3eso3ESOILb1ELb0EJNS_5tupleIJNS_1CILi2EEEEEENS2_IJiEEENS3_ILi1EEES7_EEC2ERKS5_RKS6_RKS7_SE_) ;  /* 0xffffb6f000007944 */ /* 0x022fea0003c3ffff */
[----:B-1----:R1:W5:Y:S01]  /*e760*/  LDL R3, [R1+0x16b0] ;  /* 0x0016b00001037983 */ /* 0x0023620000100800 */
[----:B------:R-:W-:Y:S02]  /*e770*/  MOV R4, R6 ;  /* 0x0000000600047202 */ /* 0x000fe40000000f00 */
[----:B------:R-:W-:-:S04]  /*e780*/  MOV R5, 0x0 ;  /* 0x0000000000057802 */ /* 0x000fc80000000f00 */
[----:B------:R-:W-:Y:S05]  /*e790*/  RET.REL.NODEC R4 `(_ZN7cutlass13device_kernelIN5flash19enable_sm80_to_sm89INS1_16FlashAttnBwdSm80INS1_25CollectiveMainloopBwdSm80ILi2ELi2EN4cute5tupleIJNS5_1CILi128EEES8_NS7_ILi64EEEEEENS_10bfloat16_tEfNS_4arch4Sm80ELb0ELb1ELb1ELb1ELb1ELb0ELb0ELb0ELi2ELi4ELi4ELi4ELb0EEENS1_21CollectiveEpilogueBwdISA_SB_SD_Li256ELb1ELb0ELi2EEENS1_19SingleTileSchedulerILb1ELb0ELb0ELi128EEEEEEEEEvNT_6ParamsE) ;  /* 0xffff186004007950 */ /* 0x000fea0003c3ffff */
        .type           $_ZN7cutlass13device_kernelIN5flash19enable_sm80_to_sm89INS1_16FlashAttnBwdSm80INS1_25CollectiveMainloopBwdSm80ILi2ELi2EN4cute5tupleIJNS5_1CILi128EEES8_NS7_ILi64EEEEEENS_10bfloat16_tEfNS_4arch4Sm80ELb0ELb1ELb1ELb1ELb1ELb0ELb0ELb0ELi2ELi4ELi4ELi4ELb0EEENS1_21CollectiveEpilogueBwdISA_SB_SD_Li256ELb1ELb0ELi2EEENS1_19SingleTileSchedulerILb1ELb0ELb0ELi128EEEEEEEEEvNT_6ParamsE$_ZZN4cute6detail16composition_implINS_5tupleIJNS_1CILi16EEENS3_ILi2EEES5_S5_NS3_ILi4EEES5_EEENS2_IJNS3_ILi1EEEiiiNS3_ILi144EEENS3_ILi512EEEEEES6_S4_EEDaRKT_RKT0_RKT1_RKT2_ENKUlRKT_T0_E_clINS2_IJNS2_IJEEESU_S6_S8_EEENS_17integral_constantIiLi1EEEEEDaSQ_SR_,@function
        .size           $_ZN7cutlass13device_kernelIN5flash19enable_sm80_to_sm89INS1_16FlashAttnBwdSm80INS1_25CollectiveMainloopBwdSm80ILi2ELi2EN4cute5tupleIJNS5_1CILi128EEES8_NS7_ILi64EEEEEENS_10bfloat16_tEfNS_4arch4Sm80ELb0ELb1ELb1ELb1ELb1ELb0ELb0ELb0ELi2ELi4ELi4ELi4ELb0EEENS1_21CollectiveEpilogueBwdISA_SB_SD_Li256ELb1ELb0ELi2EEENS1_19SingleTileSchedulerILb1ELb0ELb0ELi128EEEEEEEEEvNT_6ParamsE$_ZZN4cute6detail16composition_implINS_5tupleIJNS_1CILi16EEENS3_ILi2EEES5_S5_NS3_ILi4EEES5_EEENS2_IJNS3_ILi1EEEiiiNS3_ILi144EEENS3_ILi512EEEEEES6_S4_EEDaRKT_RKT0_RKT1_RKT2_ENKUlRKT_T0_E_clINS2_IJNS2_IJEEESU_S6_S8_EEENS_17integral_constantIiLi1EEEEEDaSQ_SR_,($_ZN7cutlass13device_kernelIN5flash19enable_sm80_to_sm89INS1_16FlashAttnBwdSm80INS1_25CollectiveMainloopBwdSm80ILi2ELi2EN4cute5tupleIJNS5_1CILi128EEES8_NS7_ILi64EEEEEENS_10bfloat16_tEfNS_4arch4Sm80ELb0ELb1ELb1ELb1ELb1ELb0ELb0ELb0ELi2ELi4ELi4ELi4ELb0EEENS1_21CollectiveEpilogueBwdISA_SB_SD_Li256ELb1ELb0ELi2EEENS1_19SingleTileSchedulerILb1ELb0ELb0ELi128EEEEEEEEEvNT_6ParamsE$_ZZN4cute6detail16composition_implINS_5tupleIJNS_1CILi16EEENS3_ILi2EEES5_S5_NS3_ILi4EEES5_EEENS2_IJNS3_ILi1EEEiiiNS3_ILi144EEENS3_ILi512EEEEEES6_S4_EEDaRKT_RKT0_RKT1_RKT2_ENKUlRKT_T0_E_clINS2_IJNS2_IJS5_EEENS2_IJiEEES5_S8_EEENS_17integral_constantIiLi2EEEEEDaSQ_SR_ - $_ZN7cutlass13device_kernelIN5flash19enable_sm80_to_sm89INS1_16FlashAttnBwdSm80INS1_25CollectiveMainloopBwdSm80ILi2ELi2EN4cute5tupleIJNS5_1CILi128EEES8_NS7_ILi64EEEEEENS_10bfloat16_tEfNS_4arch4Sm80ELb0ELb1ELb1ELb1ELb1ELb0ELb0ELb0ELi2ELi4ELi4ELi4ELb0EEENS1_21CollectiveEpilogueBwdISA_SB_SD_Li256ELb1ELb0ELi2EEENS1_19SingleTileSchedulerILb1ELb0ELb0ELi128EEEEEEEEEvNT_6ParamsE$_ZZN4cute6detail16composition_implINS_5tupleIJNS_1CILi16EEENS3_ILi2EEES5_S5_NS3_ILi4EEES5_EEENS2_IJNS3_ILi1EEEiiiNS3_ILi144EEENS3_ILi512EEEEEES6_S4_EEDaRKT_RKT0_RKT1_RKT2_ENKUlRKT_T0_E_clINS2_IJNS2_IJEEESU_S6_S8_EEENS_17integral_constantIiLi1EEEEEDaSQ_SR_)
$_ZN7cutlass13device_kernelIN5flash19enable_sm80_to_sm89INS1_16FlashAttnBwdSm80INS1_25CollectiveMainloopBwdSm80ILi2ELi2EN4cute5tupleIJNS5_1CILi128EEES8_NS7_ILi64EEEEEENS_10bfloat16_tEfNS_4arch4Sm80ELb0ELb1ELb1ELb1ELb1ELb0ELb0ELb0ELi2ELi4ELi4ELi4ELb0EEENS1_21CollectiveEpilogueBwdISA_SB_SD_Li256ELb1ELb0ELi2EEENS1_19SingleTileSchedulerILb1ELb0ELb0ELi128EEEEEEEEEvNT_6ParamsE$_ZZN4cute6detail16composition_implINS_5tupleIJNS_1CILi16EEENS3_ILi2EEES5_S5_NS3_ILi4EEES5_EEENS2_IJNS3_ILi1EEEiiiNS3_ILi144EEENS3_ILi512EEEEEES6_S4_EEDaRKT_RKT0_RKT1_RKT2_ENKUlRKT_T0_E_clINS2_IJNS2_IJEEESU_S6_S8_EEENS_17integral_constantIiLi1EEEEEDaSQ_SR_:
        /* <DEDUP_REMOVED lines=8> */
[----:B-1---5:R-:W-:Y:S05]  /*e820*/  CALL.REL.NOINC `($_ZN7cutlass13device_kernelIN5flash19enable_sm80_to_sm89INS1_16FlashAttnBwdSm80INS1_25CollectiveMainloopBwdSm80ILi2ELi2EN4cute5tupleIJNS5_1CILi128EEES8_NS7_ILi64EEEEEENS_10bfloat16_tEfNS_4arch4Sm80ELb0ELb1ELb1ELb1ELb1ELb0ELb0ELb0ELi2ELi4ELi4ELi4ELb0EEENS1_21CollectiveEpilogueBwdISA_SB_SD_Li256ELb1ELb0ELi2EEENS1_19SingleTileSchedulerILb1ELb0ELb0ELi128EEEEEEEEEvNT_6ParamsE$_ZN4cute3eso3ESOILb1ELb0EJNS_5tupleIJNS_1CILi2EEEEEENS2_IJiEEES4_NS3_ILi1EEEEEC2ERKS5_RKS6_RKS4_RKS7_) ;  /* 0xffffb67000007944 */ /* 0x022fea0003c3ffff */
[----:B-1----:R1:W5:Y:S01]  /*e830*/  LDL R2, [R1+0x16c8] ;  /* 0x0016c80001027983 */ /* 0x0023620000100800 */
[----:B------:R-:W-:Y:S02]  /*e840*/  MOV R4, R10 ;  /* 0x0000000a00047202 */ /* 0x000fe40000000f00 */
[----:B------:R-:W-:-:S04]  /*e850*/  MOV R5, 0x0 ;  /* 0x0000000000057802 */ /* 0x000fc80000000f00 */
[----:B------:R-:W-:Y:S05]  /*e860*/  RET.REL.NODEC R4 `(_ZN7cutlass13device_kernelIN5flash19enable_sm80_to_sm89INS1_16FlashAttnBwdSm80INS1_25CollectiveMainloopBwdSm80ILi2ELi2EN4cute5tupleIJNS5_1CILi128EEES8_NS7_ILi64EEEEEENS_10bfloat16_tEfNS_4arch4Sm80ELb0ELb1ELb1ELb1ELb1ELb0ELb0ELb0ELi2ELi4ELi4ELi4ELb0EEENS1_21CollectiveEpilogueBwdISA_SB_SD_Li256ELb1ELb0ELi2EEENS1_19SingleTileSchedulerILb1ELb0ELb0ELi128EEEEEEEEEvNT_6ParamsE) ;  /* 0xffff179004007950 */ /* 0x000fea0003c3ffff */
        .type           $_ZN7cutlass13device_kernelIN5flash19enable_sm80_to_sm89INS1_16FlashAttnBwdSm80INS1_25CollectiveMainloopBwdSm80ILi2ELi2EN4cute5tupleIJNS5_1CILi128EEES8_NS7_ILi64EEEEEENS_10bfloat16_tEfNS_4arch4Sm80ELb0ELb1ELb1ELb1ELb1ELb0ELb0ELb0ELi2ELi4ELi4ELi4ELb0EEENS1_21CollectiveEpilogueBwdISA_SB_SD_Li256ELb1ELb0ELi2EEENS1_19SingleTileSchedulerILb1ELb0ELb0ELi128EEEEEEEEEvNT_6ParamsE$_ZZN4cute6detail16composition_implINS_5tupleIJNS_1CILi16EEENS3_ILi2EEES5_S5_NS3_ILi4EEES5_EEENS2_IJNS3_ILi1EEEiiiNS3_ILi144EEENS3_ILi512EEEEEES6_S4_EEDaRKT_RKT0_RKT1_RKT2_ENKUlRKT_T0_E_clINS2_IJNS2_IJS5_EEENS2_IJiEEES5_S8_EEENS_17integral_constantIiLi2EEEEEDaSQ_SR_,@function
        .size           $_ZN7cutlass13device_kernelIN5flash19enable_sm80_to_sm89INS1_16FlashAttnBwdSm80INS1_25CollectiveMainloopBwdSm80ILi2ELi2EN4cute5tupleIJNS5_1CILi128EEES8_NS7_ILi64EEEEEENS_10bfloat16_tEfNS_4arch4Sm80ELb0ELb1ELb1ELb1ELb1ELb0ELb0ELb0ELi2ELi4ELi4ELi4ELb0EEENS1_21CollectiveEpilogueBwdISA_SB_SD_Li256ELb1ELb0ELi2EEENS1_19SingleTileSchedulerILb1ELb0ELb0ELi128EEEEEEEEEvNT_6ParamsE$_ZZN4cute6detail16composition_implINS_5tupleIJNS_1CILi16EEENS3_ILi2EEES5_S5_NS3_ILi4EEES5_EEENS2_IJNS3_ILi1EEEiiiNS3_ILi144EEENS3_ILi512EEEEEES6_S4_EEDaRKT_RKT0_RKT1_RKT2_ENKUlRKT_T0_E_clINS2_IJNS2_IJS5_EEENS2_IJiEEES5_S8_EEENS_17integral_constantIiLi2EEEEEDaSQ_SR_,($_ZN7cutlass13device_kernelIN5flash19enable_sm80_to_sm89INS1_16FlashAttnBwdSm80INS1_25CollectiveMainloopBwdSm80ILi2ELi2EN4cute5tupleIJNS5_1CILi128EEES8_NS7_ILi64EEEEEENS_10bfloat16_tEfNS_4arch4Sm80ELb0ELb1ELb1ELb1ELb1ELb0ELb0ELb0ELi2ELi4ELi4ELi4ELb0EEENS1_21CollectiveEpilogueBwdISA_SB_SD_Li256ELb1ELb0ELi2EEENS1_19SingleTileSchedulerILb1ELb0ELb0ELi128EEEEEEEEEvNT_6ParamsE$_ZZN4cute6detail16composition_implINS_5tupleIJNS_1CILi16EEENS3_ILi2EEES5_S5_NS3_ILi4EEES5_EEENS2_IJNS3_ILi1EEEiiiNS3_ILi144EEENS3_ILi512EEEEEES6_S4_EEDaRKT_RKT0_RKT1_RKT2_ENKUlRKT_T0_E_clINS2_IJNS2_IJS5_S5_EEENS2_IJiiEEES8_S8_EEENS_17integral_constantIiLi3EEEEEDaSQ_SR_ - $_ZN7cutlass13device_kernelIN5flash19enable_sm80_to_sm89INS1_16FlashAttnBwdSm80INS1_25CollectiveMainloopBwdSm80ILi2ELi2EN4cute5tupleIJNS5_1CILi128EEES8_NS7_ILi64EEEEEENS_10bfloat16_tEfNS_4arch4Sm80ELb0ELb1ELb1ELb1ELb1ELb0ELb0ELb0ELi2ELi4ELi4ELi4ELb0EEENS1_21CollectiveEpilogueBwdISA_SB_SD_Li256ELb1ELb0ELi2EEENS1_19SingleTileSchedulerILb1ELb0ELb0ELi128EEEEEEEEEvNT_6ParamsE$_ZZN4cute6detail16composition_implINS_5tupleIJNS_1CILi16EEENS3_ILi2EEES5_S5_NS3_ILi4EEES5_EEENS2_IJNS3_ILi1EEEiiiNS3_ILi144EEENS3_ILi512EEEEEES6_S4_EEDaRKT_RKT0_RKT1_RKT2_ENKUlRKT_T0_E_clINS2_IJNS2_IJS5_EEENS2_IJiEEES5_S8_EEENS_17integral_constantIiLi2EEEEEDaSQ_SR_)
$_ZN7cutlass13device_kernelIN5flash19enable_sm80_to_sm89INS1_16FlashAttnBwdSm80INS1_25CollectiveMainloopBwdSm80ILi2ELi2EN4cute5tupleIJNS5_1CILi128EEES8_NS7_ILi64EEEEEENS_10bfloat16_tEfNS_4arch4Sm80ELb0ELb1ELb1ELb1ELb1ELb0ELb0ELb0ELi2ELi4ELi4ELi4ELb0EEENS1_21CollectiveEpilogueBwdISA_SB_SD_Li256ELb1ELb0ELi2EEENS1_19SingleTileSchedulerILb1ELb0ELb0ELi128EEEEEEEEEvNT_6ParamsE$_ZZN4cute6detail16composition_implINS_5tupleIJNS_1CILi16EEENS3_ILi2EEES5_S5_NS3_ILi4EEES5_EEENS2_IJNS3_ILi1EEEiiiNS3_ILi144EEENS3_ILi512EEEEEES6_S4_EEDaRKT_RKT0_RKT1_RKT2_ENKUlRKT_T0_E_clINS2_IJNS2_IJS5_EEENS2_IJiEEES5_S8_EEENS_17integral_constantIiLi2EEEEEDaSQ_SR_:
        /* <DEDUP_REMOVED lines=8> */
[----:B-1---5:R-:W-:Y:S05]  /*e8f0*/  CALL.REL.NOINC `($_ZN7cutlass13device_kernelIN5flash19enable_sm80_to_sm89INS1_16FlashAttnBwdSm80INS1_25CollectiveMainloopBwdSm80ILi2ELi2EN4cute5tupleIJNS5_1CILi128EEES8_NS7_ILi64EEEEEENS_10bfloat16_tEfNS_4arch4Sm80ELb0ELb1ELb1ELb1ELb1ELb0ELb0ELb0ELi2ELi4ELi4ELi4ELb0EEENS1_21CollectiveEpilogueBwdISA_SB_SD_Li256ELb1ELb0ELi2EEENS1_19SingleTileSchedulerILb1ELb0ELb0ELi128EEEEEEEEEvNT_6ParamsE$_ZN4cute3eso3ESOILb0ELb0EJiiEEC2ERKiS4_) ;  /* 0xffff970000007944 */ /* 0x022fea0003c3ffff */
[----:B-1----:R1:W5:Y:S01]  /*e900*/  LDL.64 R2, [R1+0x16c8] ;  /* 0x0016c80001027983 */ /* 0x0023620000100a00 */
[----:B------:R-:W-:-:S03]  /*e910*/  MOV R6, 0xe930 ;  /* 0x0000e93000067802 */ /* 0x000fc60000000f00 */
[----:B-1---5:R-:W-:Y:S05]  /*e920*/  CALL.REL.NOINC `($_ZN7cutlass13device_kernelIN5flash19enable_sm80_to_sm89INS1_16FlashAttnBwdSm80INS1_25CollectiveMainloopBwdSm80ILi2ELi2EN4cute5tupleIJNS5_1CILi128EEES8_NS7_ILi64EEEEEENS_10bfloat16_tEfNS_4arch4Sm80ELb0ELb1ELb1ELb1ELb1ELb0ELb0ELb0ELi2ELi4ELi4ELi4ELb0EEENS1_21CollectiveEpilogueBwdISA_SB_SD_Li256ELb1ELb0ELi2EEENS1_19SingleTileSchedulerILb1ELb0ELb0ELi128EEEEEEEEEvNT_6ParamsE$_ZN4cute3eso3ESOILb1ELb0EJNS_5tupleIJNS_1CILi2EEES4_EEENS2_IJiiEEENS3_ILi1EEES7_EEC2ERKS5_RKS6_RKS7_SE_) ;  /* 0xffffb6c000007944 */ /* 0x022fea0003c3ffff */
[----:B-1----:R1:W5:Y:S01]  /*e930*/  LDL.64 R2, [R1+0x16c8] ;  /* 0x0016c80001027983 */ /* 0x0023620000100a00 */
[----:B------:R-:W-:Y:S02]  /*e940*/  MOV R4, R20 ;  /* 0x0000001400047202 */ /* 0x000fe40000000f00 */
[----:B------:R-:W-:-:S04]  /*e950*/  MOV R5, 0x0 ;  /* 0x0000000000057802 */ /* 0x000fc80000000f00 */
[----:B------:R-:W-:Y:S05]  /*e960*/  RET.REL.NODEC R4 `(_ZN7cutlass13device_kernelIN5flash19enable_sm80_to_sm89INS1_16FlashAttnBwdSm80INS1_25CollectiveMainloopBwdSm80ILi2ELi2EN4cute5tupleIJNS5_1CILi128EEES8_NS7_ILi64EEEEEENS_10bfloat16_tEfNS_4arch4Sm80ELb0ELb1ELb1ELb1ELb1ELb0ELb0ELb0ELi2ELi4ELi4ELi4ELb0EEENS1_21CollectiveEpilogueBwdISA_SB_SD_Li256ELb1ELb0ELi2EEENS1_19SingleTileSchedulerILb1ELb0ELb0ELi128EEEEEEEEEvNT_6ParamsE) ;  /* 0xffff169004007950 */ /* 0x000fea0003c3ffff */
        .type           $_ZN7cutlass13device_kernelIN5flash19enable_sm80_to_sm89INS1_16FlashAttnBwdSm80INS1_25CollectiveMainloopBwdSm80ILi2ELi2EN4cute5tupleIJNS5_1CILi128EEES8_NS7_ILi64EEEEEENS_10bfloat16_tEfNS_4arch4Sm80ELb0ELb1ELb1ELb1ELb1ELb0ELb0ELb0ELi2ELi4ELi4ELi4ELb0EEENS1_21CollectiveEpilogueBwdISA_SB_SD_Li256ELb1ELb0ELi2EEENS1_19SingleTileSchedulerILb1ELb0ELb0ELi128EEEEEEEEEvNT_6ParamsE$_ZZN4cute6detail16composition_implINS_5tupleIJNS_1CILi16EEENS3_ILi2EEES5_S5_NS3_ILi4EEES5_EEENS2_IJNS3_ILi1EEEiiiNS3_ILi144EEENS3_ILi512EEEEEES6_S4_EEDaRKT_RKT0_RKT1_RKT2_ENKUlRKT_T0_E_clINS2_IJNS2_IJS5_S5_EEENS2_IJiiEEES8_S8_EEENS_17integral_constantIiLi3EEEEEDaSQ_SR_,@function
        .size           $_ZN7cutlass13device_kernelIN5flash19enable_sm80_to_sm89INS1_16FlashAttnBwdSm80INS1_25CollectiveMainloopBwdSm80ILi2ELi2EN4cute5tupleIJNS5_1CILi128EEES8_NS7_ILi64EEEEEENS_10bfloat16_tEfNS_4arch4Sm80ELb0ELb1ELb1ELb1ELb1ELb0ELb0ELb0ELi2ELi4ELi4ELi4ELb0EEENS1_21CollectiveEpilogueBwdISA_SB_SD_Li256ELb1ELb0ELi2EEENS1_19SingleTileSchedulerILb1ELb0ELb0ELi128EEEEEEEEEvNT_6ParamsE$_ZZN4cute6detail16composition_implINS_5tupleIJNS_1CILi16EEENS3_ILi2EEES5_S5_NS3_ILi4EEES5_EEENS2_IJNS3_ILi1EEEiiiNS3_ILi144EEENS3_ILi512EEEEEES6_S4_EEDaRKT_RKT0_RKT1_RKT2_ENKUlRKT_T0_E_clINS2_IJNS2_IJS5_S5_EEENS2_IJiiEEES8_S8_EEENS_17integral_constantIiLi3EEEEEDaSQ_SR_,($_ZN7cutlass13device_kernelIN5flash19enable_sm80_to_sm89INS1_16FlashAttnBwdSm80INS1_25CollectiveMainloopBwdSm80ILi2ELi2EN4cute5tupleIJNS5_1CILi128EEES8_NS7_ILi64EEEEEENS_10bfloat16_tEfNS_4arch4Sm80ELb0ELb1ELb1ELb1ELb1ELb0ELb0ELb0ELi2ELi4ELi4ELi4ELb0EEENS1_21CollectiveEpilogueBwdISA_SB_SD_Li256ELb1ELb0ELi2EEENS1_19SingleTileSchedulerILb1ELb0ELb0ELi128EEEEEEEEEvNT_6ParamsE$_ZZN4cute6detail16composition_implINS_5tupleIJNS_1CILi16EEENS3_ILi2EEES5_S5_NS3_ILi4EEES5_EEENS2_IJNS3_ILi1EEEiiiNS3_ILi144EEENS3_ILi512EEEEEES6_S4_EEDaRKT_RKT0_RKT1_RKT2_ENKUlRKT_T0_E_clINS2_IJNS2_IJS5_S5_EEENS2_IJiiEEES8_S8_EEENS_17integral_constantIiLi4EEEEEDaSQ_SR_ - $_ZN7cutlass13device_kernelIN5flash19enable_sm80_to_sm89INS1_16FlashAttnBwdSm80INS1_25CollectiveMainloopBwdSm80ILi2ELi2EN4cute5tupleIJNS5_1CILi128EEES8_NS7_ILi64EEEEEENS_10bfloat16_tEfNS_4arch4Sm80ELb0ELb1ELb1ELb1ELb1ELb0ELb0ELb0ELi2ELi4ELi4ELi4ELb0EEENS1_21CollectiveEpilogueBwdISA_SB_SD_Li256ELb1ELb0ELi2EEENS1_19SingleTileSchedulerILb1ELb0ELb0ELi128EEEEEEEEEvNT_6ParamsE$_ZZN4cute6detail16composition_implINS_5tupleIJNS_1CILi16EEENS3_ILi2EEES5_S5_NS3_ILi4EEES5_EEENS2_IJNS3_ILi1EEEiiiNS3_ILi144EEENS3_ILi512EEEEEES6_S4_EEDaRKT_RKT0_RKT1_RKT2_ENKUlRKT_T0_E_clINS2_IJNS2_IJS5_S5_EEENS2_IJiiEEES8_S8_EEENS_17integral_constantIiLi3EEEEEDaSQ_SR_)
$_ZN7cutlass13device_kernelIN5flash19enable_sm80_to_sm89INS1_16FlashAttnBwdSm80INS1_25CollectiveMainloopBwdSm80ILi2ELi2EN4cute5tupleIJNS5_1CILi128EEES8_NS7_ILi64EEEEEENS_10bfloat16_tEfNS_4arch4Sm80ELb0ELb1ELb1ELb1ELb1ELb0ELb0ELb0ELi2ELi4ELi4ELi4ELb0EEENS1_21CollectiveEpilogueBwdISA_SB_SD_Li256ELb1ELb0ELi2EEENS1_19SingleTileSchedulerILb1ELb0ELb0ELi128EEEEEEEEEvNT_6ParamsE$_ZZN4cute6detail16composition_implINS_5tupleIJNS_1CILi16EEENS3_ILi2EEES5_S5_NS3_ILi4EEES5_EEENS2_IJNS3_ILi1EEEiiiNS3_ILi144EEENS3_ILi512EEEEEES6_S4_EEDaRKT_RKT0_RKT1_RKT2_ENKUlRKT_T0_E_clINS2_IJNS2_IJS5_S5_EEENS2_IJiiEEES8_S8_EEENS_17integral_constantIiLi3EEEEEDaSQ_SR_:
[----:B------:R-:W-:-:S05]  /*e970*/  IADD3 R5, R5, -c[0x0][0x20], RZ ;  /* 0x8000080005057a10 */ /* 0x000fca0007ffe0ff */
[----:B------:R1:W5:Y:S04]  /*e980*/  LDL R2, [R5] ;  /* 0x0000000005027983 */ /* 0x0003680000100800 */
[----:B------:R1:W5:Y:S01]  /*e990*/  LDL R3, [R5+0x4] ;  /* 0x0000040005037983 */ /* 0x0003620000100800 */
[----:B------:R-:W-:Y:S02]  /*e9a0*/  IADD3 R4, R1, 0x16c8, RZ ;  /* 0x000016c801047810 */ /* 0x000fe40007ffe0ff */
[----:B------:R-:W-:Y:S02]  /*e9b0*/  MOV R6, 0xe9e0 ;  /* 0x0000e9e000067802 */ /* 0x000fe40000000f00 */
[----:B------:R-:W-:Y:S02]  /*e9c0*/  IADD3 R4, R4, c[0x0][0x20], RZ ;  /* 0x0000080004047a10 */ /* 0x000fe40007ffe0ff */
[----:B-1---5:R-:W-:Y:S05]  /*e9d0*/  CALL.REL.NOINC `($_ZN7cutlass13device_kernelIN5flash19enable_sm80_to_sm89INS1_16FlashAttnBwdSm80INS1_25CollectiveMainloopBwdSm80ILi2ELi2EN4cute5tupleIJNS5_1CILi128EEES8_NS7_ILi64EEEEEENS_10bfloat16_tEfNS_4arch4Sm80ELb0ELb1ELb1ELb1ELb1ELb0ELb0ELb0ELi2ELi4ELi4ELi4ELb0EEENS1_21CollectiveEpilogueBwdISA_SB_SD_Li256ELb1ELb0ELi2EEENS1_19SingleTileSchedulerILb1ELb0ELb0ELi128EEEEEEEEEvNT_6ParamsE$_ZN4cute3eso3ESOILb1ELb0EJNS_5tupleIJNS_1CILi2EEES4_EEENS2_IJiiEEENS3_ILi1EEES7_EEC2ERKS5_RKS6_RKS7_SE_) ;  /* 0xffffb61000007944 */ /* 0x022fea0003c3ffff */
[----:B-1----:R1:W5:Y:S01]  /*e9e0*/  LDL.64 R2, [R1+0x16c8] ;  /* 0x0016c80001027983 */ /* 0x0023620000100a00 */
[----:B------:R-:W-:-:S02]  /*e9f0*/  MOV R4, R8 ;  /* 0x0000000800047202 */ /* 0x000fc40000000f00 */
[----:B------:R-:W-:-:S04]  /*ea00*/  MOV R5, 0x0 ;  /* 0x0000000000057802 */ /* 0x000fc80000000f00 */
[----:B------:R-:W-:Y:S05]  /*ea10*/  RET.REL.NODEC R4 `(_ZN7cutlass13device_kernelIN5flash19enable_sm80_to_sm89INS1_16FlashAttnBwdSm80INS1_25CollectiveMainloopBwdSm80ILi2ELi2EN4cute5tupleIJNS5_1CILi128EEES8_NS7_ILi64EEEEEENS_10bfloat16_tEfNS_4arch4Sm80ELb0ELb1ELb1ELb1ELb1ELb0ELb0ELb0ELi2ELi4ELi4ELi4ELb0EEENS1_21CollectiveEpilogueBwdISA_SB_SD_Li256ELb1ELb0ELi2EEENS1_19SingleTileSchedulerILb1ELb0ELb0ELi128EEEEEEEEEvNT_6ParamsE) ;  /* 0xffff15e004007950 */ /* 0x000fea0003c3ffff */
        .type           $_ZN7cutlass13device_kernelIN5flash19enable_sm80_to_sm89INS1_16FlashAttnBwdSm80INS1_25CollectiveMainloopBwdSm80ILi2ELi2EN4cute5tupleIJNS5_1CILi128EEES8_NS7_ILi64EEEEEENS_10bfloat16_tEfNS_4arch4Sm80ELb0ELb1ELb1ELb1ELb1ELb0ELb0ELb0ELi2ELi4ELi4ELi4ELb0EEENS1_21CollectiveEpilogueBwdISA_SB_SD_Li256ELb1ELb0ELi2EEENS1_19SingleTileSchedulerILb1ELb0ELb0ELi128EEEEEEEEEvNT_6ParamsE$_ZZN4cute6detail16composition_implINS_5tupleIJNS_1CILi16EEENS3_ILi2EEES5_S5_NS3_ILi4EEES5_EEENS2_IJNS3_ILi1EEEiiiNS3_ILi144EEENS3_ILi512EEEEEES6_S4_EEDaRKT_RKT0_RKT1_RKT2_ENKUlRKT_T0_E_clINS2_IJNS2_IJS5_S5_EEENS2_IJiiEEES8_S8_EEENS_17integral_constantIiLi4EEEEEDaSQ_SR_,@function
        .size           $_ZN7cutlass13device_kernelIN5flash19enable_sm80_to_sm89INS1_16FlashAttnBwdSm80INS1_25CollectiveMainloopBwdSm80ILi2ELi2EN4cute5tupleIJNS5_1CILi128EEES8_NS7_ILi64EEEEEENS_10bfloat16_tEfNS_4arch4Sm80ELb0ELb1ELb1ELb1ELb1ELb0ELb0ELb0ELi2ELi4ELi4ELi4ELb0EEENS1_21CollectiveEpilogueBwdISA_SB_SD_Li256ELb1ELb0ELi2EEENS1_19SingleTileSchedulerILb1ELb0ELb0ELi128EEEEEEEEEvNT_6ParamsE$_ZZN4cute6detail16composition_implINS_5tupleIJNS_1CILi16EEENS3_ILi2EEES5_S5_NS3_ILi4EEES5_EEENS2_IJNS3_ILi1EEEiiiNS3_ILi144EEENS3_ILi512EEEEEES6_S4_EEDaRKT_RKT0_RKT1_RKT2_ENKUlRKT_T0_E_clINS2_IJNS2_IJS5_S5_EEENS2_IJiiEEES8_S8_EEENS_17integral_constantIiLi4EEEEEDaSQ_SR_,($_ZN7cutlass13device_kernelIN5flash19enable_sm80_to_sm89INS1_16FlashAttnBwdSm80INS1_25CollectiveMainloopBwdSm80ILi2ELi2EN4cute5tupleIJNS5_1CILi128EEES8_NS7_ILi64EEEEEENS_10bfloat16_tEfNS_4arch4Sm80ELb0ELb1ELb1ELb1ELb1ELb0ELb0ELb0ELi2ELi4ELi4ELi4ELb0EEENS1_21CollectiveEpilogueBwdISA_SB_SD_Li256ELb1ELb0ELi2EEENS1_19SingleTileSchedulerILb1ELb0ELb0ELi128EEEEEEEEEvNT_6ParamsE$_ZZN4cute6detail16composition_implINS_5tupleIJNS_1CILi8EEENS3_ILi2EEES5_S5_S4_S5_EEENS2_IJNS3_ILi1EEEiiiNS3_ILi72EEENS3_ILi512EEEEEENS2_IJNS2_IJS5_S5_EEES4_NS3_ILi4EEEEEENS2_IJNS2_IJS7_S4_EEENS3_ILi1024EEENS3_ILi16EEEEEEEEDaRKT_RKT0_RKT1_RKT2_ENKUlRKT_RKT0_E_clISB_SE_EEDaSW_SZ_ - $_ZN7cutlass13device_kernelIN5flash19enable_sm80_to_sm89INS1_16FlashAttnBwdSm80INS1_25CollectiveMainloopBwdSm80ILi2ELi2EN4cute5tupleIJNS5_1CILi128EEES8_NS7_ILi64EEEEEENS_10bfloat16_tEfNS_4arch4Sm80ELb0ELb1ELb1ELb1ELb1ELb0ELb0ELb0ELi2ELi4ELi4ELi4ELb0EEENS1_21CollectiveEpilogueBwdISA_SB_SD_Li256ELb1ELb0ELi2EEENS1_19SingleTileSchedulerILb1ELb0ELb0ELi128EEEEEEEEEvNT_6ParamsE$_ZZN4cute6detail16composition_implINS_5tupleIJNS_1CILi16EEENS3_ILi2EEES5_S5_NS3_ILi4EEES5_EEENS2_IJNS3_ILi1EEEiiiNS3_ILi144EEENS3_ILi512EEEEEES6_S4_EEDaRKT_RKT0_RKT1_RKT2_ENKUlRKT_T0_E_clINS2_IJNS2_IJS5_S5_EEENS2_IJiiEEES8_S8_EEENS_17integral_constantIiLi4EEEEEDaSQ_SR_)
$_ZN7cutlass13device_kernelIN5flash19enable_sm80_to_sm89INS1_16FlashAttnBwdSm80INS1_25CollectiveMainloopBwdSm80ILi2ELi2EN4cute5tupleIJNS5_1CILi128EEES8_NS7_ILi64EEEEEENS_10bfloat16_tEfNS_4arch4Sm80ELb0ELb1ELb1ELb1ELb1ELb0ELb0ELb0ELi2ELi4ELi4ELi4ELb0EEENS1_21CollectiveEpilogueBwdISA_SB_SD_Li256ELb1ELb0ELi2EEENS1_19SingleTileSchedulerILb1ELb0ELb0ELi128EEEEEEEEEvNT_6ParamsE$_ZZN4cute6detail16composition_implINS_5tupleIJNS_1CILi16EEENS3_ILi2EEES5_S5_NS3_ILi4EEES5_EEENS2_IJNS3_ILi1EEEiiiNS3_ILi144EEENS3_ILi512EEEEEES6_S4_EEDaRKT_RKT0_RKT1_RKT2_ENKUlRKT_T0_E_clINS2_IJNS2_IJS5_S5_EEENS2_IJiiEEES8_S8_EEENS_17integral_constantIiLi4EEEEEDaSQ_SR_:
        /* <DEDUP_REMOVED lines=11> */
        .type           $_ZN7cutlass13device_kernelIN5flash19enable_sm80_to_sm89INS1_16FlashAttnBwdSm80INS1_25CollectiveMainloopBwdSm80ILi2ELi2EN4cute5tupleIJNS5_1CILi128EEES8_NS7_ILi64EEEEEENS_10bfloat16_tEfNS_4arch4Sm80ELb0ELb1ELb1ELb1ELb1ELb0ELb0ELb0ELi2ELi4ELi4ELi4ELb0EEENS1_21CollectiveEpilogueBwdISA_SB_SD_Li256ELb1ELb0ELi2EEENS1_19SingleTileSchedulerILb1ELb0ELb0ELi128EEEEEEEEEvNT_6ParamsE$_ZZN4cute6detail16composition_implINS_5tupleIJNS_1CILi8EEENS3_ILi2EEES5_S5_S4_S5_EEENS2_IJNS3_ILi1EEEiiiNS3_ILi72EEENS3_ILi512EEEEEENS2_IJNS2_IJS5_S5_EEES4_NS3_ILi4EEEEEENS2_IJNS2_IJS7_S4_EEENS3_ILi1024EEENS3_ILi16EEEEEEEEDaRKT_RKT0_RKT1_RKT2_ENKUlRKT_RKT0_E_clISB_SE_EEDaSW_SZ_,@function
        .size           $_ZN7cutlass13device_kernelIN5flash19enable_sm80_to_sm89INS1_16FlashAttnBwdSm80INS1_25CollectiveMainloopBwdSm80ILi2ELi2EN4cute5tupleIJNS5_1CILi128EEES8_NS7_ILi64EEEEEENS_10bfloat16_tEfNS_4arch4Sm80ELb0ELb1ELb1ELb1ELb1ELb0ELb0ELb0ELi2ELi4ELi4ELi4ELb0EEENS1_21CollectiveEpilogueBwdISA_SB_SD_Li256ELb1ELb0ELi2EEENS1_19SingleTileSchedulerILb1ELb0ELb0ELi128EEEEEEEEEvNT_6ParamsE$_ZZN4cute6detail16composition_implINS_5tupleIJNS_1CILi8EEENS3_ILi2EEES5_S5_S4_S5_EEENS2_IJNS3_ILi1EEEiiiNS3_ILi72EEENS3_ILi512EEEEEENS2_IJNS2_IJS5_S5_EEES4_NS3_ILi4EEEEEENS2_IJNS2_IJS7_S4_EEENS3_ILi1024EEENS3_ILi16EEEEEEEEDaRKT_RKT0_RKT1_RKT2_ENKUlRKT_RKT0_E_clISB_SE_EEDaSW_SZ_,($_ZN7cutlass13device_kernelIN5flash19enable_sm80_to_sm89INS1_16FlashAttnBwdSm80INS1_25CollectiveMainloopBwdSm80ILi2ELi2EN4cute5tupleIJNS5_1CILi128EEES8_NS7_ILi64EEEEEENS_10bfloat16_tEfNS_4arch4Sm80ELb0ELb1ELb1ELb1ELb1ELb0ELb0ELb0ELi2ELi4ELi4ELi4ELb0EEENS1_21CollectiveEpilogueBwdISA_SB_SD_Li256ELb1ELb0ELi2EEENS1_19SingleTileSchedulerILb1ELb0ELb0ELi128EEEEEEEEEvNT_6ParamsE$_ZZN4cute6detail16composition_implINS_5tupleIJNS_1CILi8EEENS3_ILi2EEES5_S5_S4_S5_EEENS2_IJNS3_ILi1EEEiiiNS3_ILi72EEENS3_ILi512EEEEEENS2_IJNS2_IJS5_S5_EEES4_NS3_ILi4EEEEEENS2_IJNS2_IJS7_S4_EEENS3_ILi1024EEENS3_ILi16EEEEEEEEDaRKT_RKT0_RKT1_RKT2_ENKUlRKT_RKT0_E_clISC_SG_EEDaSW_SZ_ - $_ZN7cutlass13device_kernelIN5flash19enable_sm80_to_sm89INS1_16FlashAttnBwdSm80INS1_25CollectiveMainloopBwdSm80ILi2ELi2EN4cute5tupleIJNS5_1CILi128EEES8_NS7_ILi64EEEEEENS_10bfloat16_tEfNS_4arch4Sm80ELb0ELb1ELb1ELb1ELb1ELb0ELb0ELb0ELi2ELi4ELi4ELi4ELb0EEENS1_21CollectiveEpilogueBwdISA_SB_SD_Li256ELb1ELb0ELi2EEENS1_19SingleTileSchedulerILb1ELb0ELb0ELi128EEEEEEEEEvNT_6ParamsE$_ZZN4cute6detail16composition_implINS_5tupleIJNS_1CILi8EEENS3_ILi2EEES5_S5_S4_S5_EEENS2_IJNS3_ILi1EEEiiiNS3_ILi72EEENS3_ILi512EEEEEENS2_IJNS2_IJS5_S5_EEES4_NS3_ILi4EEEEEENS2_IJNS2_IJS7_S4_EEENS3_ILi1024EEENS3_ILi16EEEEEEEEDaRKT_RKT0_RKT1_RKT2_ENKUlRKT_RKT0_E_clISB_SE_EEDaSW_SZ_)
$_ZN7cutlass13device_kernelIN5flash19enable_sm80_to_sm89INS1_16FlashAttnBwdSm80INS1_25CollectiveMainloopBwdSm80ILi2ELi2EN4cute5tupleIJNS5_1CILi128EEES8_NS7_ILi64EEEEEENS_10bfloat16_tEfNS_4arch4Sm80ELb0ELb1ELb1ELb1ELb1ELb0ELb0ELb0ELi2ELi4ELi4ELi4ELb0EEENS1_21CollectiveEpilogueBwdISA_SB_SD_Li256ELb1ELb0ELi2EEENS1_19SingleTileSchedulerILb1ELb0ELb0ELi128EEEEEEEEEvNT_6ParamsE$_ZZN4cute6detail16composition_implINS_5tupleIJNS_1CILi8EEENS3_ILi2EEES5_S5_S4_S5_EEENS2_IJNS3_ILi1EEEiiiNS3_ILi72EEENS3_ILi512EEEEEENS2_IJNS2_IJS5_S5_EEES4_NS3_ILi4EEEEEENS2_IJNS2_IJS7_S4_EEENS3_ILi1024EEENS3_ILi16EEEEEEEEDaRKT_RKT0_RKT1_RKT2_ENKUlRKT_RKT0_E_clISB_SE_EEDaSW_SZ_:
[----:B------:R-:W-:Y:S02]  /*ead0*/  IADD3 R39, R1, 0x1380, RZ ;  /* 0x0000138001277810 */ /* 0x000fe40007ffe0ff */
[----:B------:R-:W-:Y:S02]  /*eae0*/  MOV R66, 0xeb20 ;  /* 0x0000eb2000427802 */ /* 0x000fe40000000f00 */
[----:B------:R-:W-:-:S04]  /*eaf0*/  IADD3 R39, R39, c[0x0][0x20], RZ ;  /* 0x0000080027277a10 */ /* 0x000fc80007ffe0ff */
[----:B------:R-:W-:Y:S02]  /*eb00*/  IADD3 R61, R39, 0x4, RZ ;  /* 0x00000004273d7810 */ /* 0x000fe40007ffe0ff */
[----:B------:R-:W-:Y:S05]  /*eb10*/  CALL.REL.NOINC `($_ZN7cutlass13device_kernelIN5flash19enable_sm80_to_sm89INS1_16FlashAttnBwdSm80INS1_25CollectiveMainloopBwdSm80ILi2ELi2EN4cute5tupleIJNS5_1CILi128EEES8_NS7_ILi64EEEEEENS_10bfloat16_tEfNS_4arch4Sm80ELb0ELb1ELb1ELb1ELb1ELb0ELb0ELb0ELi2ELi4ELi4ELi4ELb0EEENS1_21CollectiveEpilogueBwdISA_SB_SD_Li256ELb1ELb0ELi2EEENS1_19SingleTileSchedulerILb1ELb0ELb0ELi128EEEEEEEEEvNT_6ParamsE$_ZZN4cute6detail16composition_implINS_5tupleIJNS_1CILi8EEENS3_ILi2EEES5_S5_S4_S5_EEENS2_IJNS3_ILi1EEEiiiNS3_ILi72EEENS3_ILi512EEEEEENS2_IJS5_S5_EEENS2_IJS7_S4_EEEEEDaRKT_RKT0_RKT1_RKT2_ENKUlRKT_RKT0_E_clIS5_S4_EEDaSR_SU_) ;  /* 0x00000a2000007944 */ /* 0x000fea0003c00000 */
[----:B------:R-:W-:Y:S02]  /*eb20*/  MOV R4, 0xeb40 ;  /* 0x0000eb4000047802 */ /* 0x000fe40000000f00 */
[----:B-1---5:R-:W-:Y:S05]  /*eb30*/  CALL.REL.NOINC `($_ZN7cutlass13device_kernelIN5flash19enable_sm80_to_sm89INS1_16FlashAttnBwdSm80INS1_25CollectiveMainloopBwdSm80ILi2ELi2EN4cute5tupleIJNS5_1CILi128EEES8_NS7_ILi64EEEEEENS_10bfloat16_tEfNS_4arch4Sm80ELb0ELb1ELb1ELb1ELb1ELb0ELb0ELb0ELi2ELi4ELi4ELi4ELb0EEENS1_21CollectiveEpilogueBwdISA_SB_SD_Li256ELb1ELb0ELi2EEENS1_19SingleTileSchedulerILb1ELb0ELb0ELi128EEEEEEEEEvNT_6ParamsE$_ZN4cute3eso3ESOILb1ELb0EJNS_1CILi1EEEiEEC2ERKS3_RKi) ;  /* 0xffffa5c000007944 */ /* 0x022fea0003c3ffff */
[----:B-1----:R1:W5:Y:S01]  /*eb40*/  LDL R2, [R1+0x1384] ;  /* 0x0013840001027983 */ /* 0x0023620000100800 */
[----:B------:R-:W-:-:S03]  /*eb50*/  MOV R6, 0xeb70 ;  /* 0x0000eb7000067802 */ /* 0x000fc60000000f00 */
[----:B-1---5:R-:W-:Y:S05]  /*eb60*/  CALL.REL.NOINC `($_ZN7cutlass13device_kernelIN5flash19enable_sm80_to_sm89INS1_16FlashAttnBwdSm80INS1_25CollectiveMainloopBwdSm80ILi2ELi2EN4cute5tupleIJNS5_1CILi128EEES8_NS7_ILi64EEEEEENS_10bfloat16_tEfNS_4arch4Sm80ELb0ELb1ELb1ELb1ELb1ELb0ELb0ELb0ELi2ELi4ELi4ELi4ELb0EEENS1_21CollectiveEpilogueBwdISA_SB_SD_Li256ELb1ELb0ELi2EEENS1_19SingleTileSchedulerILb1ELb0ELb0ELi128EEEEEEEEEvNT_6ParamsE$_ZN4cute5tupleIJNS0_IJNS_1CILi2EEES2_EEENS0_IJNS1_ILi1EEEiEEEEEC2ERKS3_RKS5_) ;  /* 0xffffd48000007944 */ /* 0x022fea0003c3ffff */
[----:B------:R2:W5:Y:S01]  /*eb70*/  LDL R39, [R1+0x1380] ;  /* 0x0013800001277983 */ /* 0x0005620000100800 */
[----:B-1----:R-:W-:Y:S02]  /*eb80*/  MOV R2, R8 ;  /* 0x0000000800027202 */ /* 0x002fe40000000f00 */
[----:B------:R-:W-:-:S04]  /*eb90*/  MOV R3, 0x0 ;  /* 0x0000000000037802 */ /* 0x000fc80000000f00 */
[----:B------:R-:W-:Y:S05]  /*eba0*/  RET.REL.NODEC R2 `(_ZN7cutlass13device_kernelIN5flash19enable_sm80_to_sm89INS1_16FlashAttnBwdSm80INS1_25CollectiveMainloopBwdSm80ILi2ELi2EN4cute5tupleIJNS5_1CILi128EEES8_NS7_ILi64EEEEEENS_10bfloat16_tEfNS_4arch4Sm80ELb0ELb1ELb1ELb1ELb1ELb0ELb0ELb0ELi2ELi4ELi4ELi4ELb0EEENS1_21CollectiveEpilogueBwdISA_SB_SD_Li256ELb1ELb0ELi2EEENS1_19SingleTileSchedulerILb1ELb0ELb0ELi128EEEEEEEEEvNT_6ParamsE) ;  /* 0xffff145002007950 */ /* 0x000fea0003c3ffff */
        .type           $_ZN7cutlass13device_kernelIN5flash19enable_sm80_to_sm89INS1_16FlashAttnBwdSm80INS1_25CollectiveMainloopBwdSm80ILi2ELi2EN4cute5tupleIJNS5_1CILi128EEES8_NS7_ILi64EEEEEENS_10bfloat16_tEfNS_4arch4Sm80ELb0ELb1ELb1ELb1ELb1ELb0ELb0ELb0ELi2ELi4ELi4ELi4ELb0EEENS1_21CollectiveEpilogueBwdISA_SB_SD_Li256ELb1ELb0ELi2EEENS1_19SingleTileSchedulerILb1ELb0ELb0ELi128EEEEEEEEEvNT_6ParamsE$_ZZN4cute6detail16composition_implINS_5tupleIJNS_1CILi8EEENS3_ILi2EEES5_S5_S4_S5_EEENS2_IJNS3_ILi1EEEiiiNS3_ILi72EEENS3_ILi512EEEEEENS2_IJNS2_IJS5_S5_EEES4_NS3_ILi4EEEEEENS2_IJNS2_IJS7_S4_EEENS3_ILi1024EEENS3_ILi16EEEEEEEEDaRKT_RKT0_RKT1_RKT2_ENKUlRKT_RKT0_E_clISC_SG_EEDaSW_SZ_,@function
        .size           $_ZN7cutlass13device_kernelIN5flash19enable_sm80_to_sm89INS1_16FlashAttnBwdSm80INS1_25CollectiveMainloopBwdSm80ILi2ELi2EN4cute5tupleIJNS5_1CILi128EEES8_NS7_ILi64EEEEEENS_10bfloat16_tEfNS_4arch4Sm80ELb0ELb1ELb1ELb1ELb1ELb0ELb0ELb0ELi2ELi4ELi4ELi4ELb0EEENS1_21CollectiveEpilogueBwdISA_SB_SD_Li256ELb1ELb0ELi2EEENS1_19SingleTileSchedulerILb1ELb0ELb0ELi128EEEEEEEEEvNT_6ParamsE$_ZZN4cute6detail16composition_implINS_5tupleIJNS_1CILi8EEENS3_ILi2EEES5_S5_S4_S5_EEENS2_IJNS3_ILi1EEEiiiNS3_ILi72EEENS3_ILi512EEEEEENS2_IJNS2_IJS5_S5_EEES4_NS3_ILi4EEEEEENS2_IJNS2_IJS7_S4_EEENS3_ILi1024EEENS3_ILi16EEEEEEEEDaRKT_RKT0_RKT1_RKT2_ENKUlRKT_RKT0_E_clISC_SG_EEDaSW_SZ_,($_ZN7cutlass13device_kernelIN5flash19enable_sm80_to_sm89INS1_16FlashAttnBwdSm80INS1_25CollectiveMainloopBwdSm80ILi2ELi2EN4cute5tupleIJNS5_1CILi128EEES8_NS7_ILi64EEEEEENS_10bfloat16_tEfNS_4arch4Sm80ELb0ELb1ELb1ELb1ELb1ELb0ELb0ELb0ELi2ELi4ELi4ELi4ELb0EEENS1_21CollectiveEpilogueBwdISA_SB_SD_Li256ELb1ELb0ELi2EEENS1_19SingleTileSchedulerILb1ELb0ELb0ELi128EEEEEEEEEvNT_6ParamsE$_ZZN4cute6detail16composition_implINS_5tupleIJNS_1CILi8EEENS3_ILi2EEES5_S5_S4_S5_EEENS2_IJNS3_ILi1EEEiiiNS3_ILi72EEENS3_ILi512EEEEEENS2_IJNS2_IJS5_S5_S5_EEES5_NS2_IJNS3_ILi4EEES5_EEEEEENS2_IJNS2_IJS7_S9_S4_EEENS3_ILi4096EEENS2_IJNS3_ILi16EEENS3_ILi8192EEEEEEEEEEEDaRKT_RKT0_RKT1_RKT2_ENKUlRKT_RKT0_E_clISB_SF_EEDaSZ_S12_ - $_ZN7cutlass13device_kernelIN5flash19enable_sm80_to_sm89INS1_16FlashAttnBwdSm80INS1_25CollectiveMainloopBwdSm80ILi2ELi2EN4cute5tupleIJNS5_1CILi128EEES8_NS7_ILi64EEEEEENS_10bfloat16_tEfNS_4arch4Sm80ELb0ELb1ELb1ELb1ELb1ELb0ELb0ELb0ELi2ELi4ELi4ELi4ELb0EEENS1_21CollectiveEpilogueBwdISA_SB_SD_Li256ELb1ELb0ELi2EEENS1_19SingleTileSchedulerILb1ELb0ELb0ELi128EEEEEEEEEvNT_6ParamsE$_ZZN4cute6detail16composition_implINS_5tupleIJNS_1CILi8EEENS3_ILi2EEES5_S5_S4_S5_EEENS2_IJNS3_ILi1EEEiiiNS3_ILi72EEENS3_ILi512EEEEEENS2_IJNS2_IJS5_S5_EEES4_NS3_ILi4EEEEEENS2_IJNS2_IJS7_S4_EEENS3_ILi1024EEENS3_ILi16EEEEEEEEDaRKT_RKT0_RKT1_RKT2_ENKUlRKT_RKT0_E_clISC_SG_EEDaSW_SZ_)
$_ZN7cutlass13device_kernelIN5flash19enable_sm80_to_sm89INS1_16FlashAttnBwdSm80INS1_25CollectiveMainloopBwdSm80ILi2ELi2EN4cute5tupleIJNS5_1CILi128EEES8_NS7_ILi64EEEEEENS_10bfloat16_tEfNS_4arch4Sm80ELb0ELb1ELb1ELb1ELb1ELb0ELb0ELb0ELi2ELi4ELi4ELi4ELb0EEENS1_21CollectiveEpilogueBwdISA_SB_SD_Li256ELb1ELb0ELi2EEENS1_19SingleTileSchedulerILb1ELb0ELb0ELi128EEEEEEEEEvNT_6ParamsE$_ZZN4cute6detail16composition_implINS_5tupleIJNS_1CILi8EEENS3_ILi2EEES5_S5_S4_S5_EEENS2_IJNS3_ILi1EEEiiiNS3_ILi72EEENS3_ILi512EEEEEENS2_IJNS2_IJS5_S5_EEES4_NS3_ILi4EEEEEENS2_IJNS2_IJS7_S4_EEENS3_ILi1024EEENS3_ILi16EEEEEEEEDaRKT_RKT0_RKT1_RKT2_ENKUlRKT_RKT0_E_clISC_SG_EEDaSW_SZ_:
        /* <DEDUP_REMOVED lines=15> */
[----:B-1---5:R-:W-:Y:S05]  /*eca0*/  CALL.REL.NOINC `($_ZN7cutlass13device_kernelIN5flash19enable_sm80_to_sm89INS1_16FlashAttnBwdSm80INS1_25CollectiveMainloopBwdSm80ILi2ELi2EN4cute5tupleIJNS5_1CILi128EEES8_NS7_ILi64EEEEEENS_10bfloat16_tEfNS_4arch4Sm80ELb0ELb1ELb1ELb1ELb1ELb0ELb0ELb0ELi2ELi4ELi4ELi4ELb0EEENS1_21CollectiveEpilogueBwdISA_SB_SD_Li256ELb1ELb0ELi2EEENS1_19SingleTileSchedulerILb1ELb0ELb0ELi128EEEEEEEEEvNT_6ParamsE$_ZZN4cute6detail16composition_implINS_5tupleIJNS_1CILi8EEENS3_ILi2EEES5_S5_S4_S5_EEENS2_IJNS3_ILi1EEEiiiNS3_ILi72EEENS3_ILi512EEEEEENS3_ILi4EEENS3_ILi16EEEEEDaRKT_RKT0_RKT1_RKT2_ENKUlRKT_T0_E_clINS2_IJNS2_IJEEESV_SB_S7_EEENS_17integral_constantIiLi2EEEEEDaSR_SS_) ;  /* 0x00000d8000007944 */ /* 0x022fea0003c00000 */
[----:B-----5:R2:W-:Y:S04]  /*ecb0*/  STL [R1+0x1398], R2 ;  /* 0x0013980201007387 */ /* 0x0205e80000100800 */
[----:B------:R2:W-:Y:S04]  /*ecc0*/  STL.64 [R1+0x1390], R66 ;  /* 0x0013904201007387 */ /* 0x0005e80000100a00 */
[----:B------:R2:W5:Y:S01]  /*ecd0*/  LDL R6, [R48+0x8] ;  /* 0x0000080030067983 */ /* 0x0005620000100800 */
[----:B------:R-:W-:Y:S02]  /*ece0*/  IADD3 R10, R17, 0x18, RZ ;  /* 0x00000018110a7810 */ /* 0x000fe40007ffe0ff */
[----:B------:R-:W-:-:S02]  /*ecf0*/  MOV R74, 0xed10 ;  /* 0x0000ed10004a7802 */ /* 0x000fc40000000f00 */
[----:B-12--5:R-:W-:Y:S05]  /*ed00*/  CALL.REL.NOINC `($_ZN7cutlass13device_kernelIN5flash19enable_sm80_to_sm89INS1_16FlashAttnBwdSm80INS1_25CollectiveMainloopBwdSm80ILi2ELi2EN4cute5tupleIJNS5_1CILi128EEES8_NS7_ILi64EEEEEENS_10bfloat16_tEfNS_4arch4Sm80ELb0ELb1ELb1ELb1ELb1ELb0ELb0ELb0ELi2ELi4ELi4ELi4ELb0EEENS1_21CollectiveEpilogueBwdISA_SB_SD_Li256ELb1ELb0ELi2EEENS1_19SingleTileSchedulerILb1ELb0ELb0ELi128EEEEEEEEEvNT_6ParamsE$_ZZN4cute6detail16composition_implINS_5tupleIJNS_1CILi8EEENS3_ILi2EEES5_S5_S4_S5_EEENS2_IJNS3_ILi1EEEiiiNS3_ILi72EEENS3_ILi512EEEEEENS3_ILi4EEENS3_ILi16EEEEEDaRKT_RKT0_RKT1_RKT2_ENKUlRKT_T0_E_clINS2_IJNS2_IJS5_EEENS2_IJiEEES5_S7_EEENS_17integral_constantIiLi3EEEEEDaSR_SS_) ;  /* 0x00000df000007944 */ /* 0x026fea0003c00000 */
[----:B------:R-:W2:Y:S01]  /*ed10*/  LDL.64 R48, [R1+0x1390] ;  /* 0x0013900001307983 */ /* 0x000ea20000100a00 */
[----:B------:R-:W-:-:S02]  /*ed20*/  IADD3 R5, R17, 0x8, RZ ;  /* 0x0000000811057810 */ /* 0x000fc40007ffe0ff */
[----:B------:R-:W-:Y:S01]  /*ed30*/  MOV R8, 0xed70 ;  /* 0x0000ed7000087802 */ /* 0x000fe20000000f00 */
[----:B-----5:R3:W-:Y:S04]  /*ed40*/  STL.64 [R1+0x1388], R2 ;  /* 0x0013880201007387 */ /* 0x0207e80000100a00 */
[----:B--2---:R3:W-:Y:S02]  /*ed50*/  STL.64 [R1+0x1380], R48 ;  /* 0x0013803001007387 */ /* 0x0047e40000100a00 */
[----:B-1-3--:R-:W-:Y:S05]  /*ed60*/  CALL.REL.NOINC `($_ZN7cutlass13device_kernelIN5flash19enable_sm80_to_sm89INS1_16FlashAttnBwdSm80INS1_25CollectiveMainloopBwdSm80ILi2ELi2EN4cute5tupleIJNS5_1CILi128EEES8_NS7_ILi64EEEEEENS_10bfloat16_tEfNS_4arch4Sm80ELb0ELb1ELb1ELb1ELb1ELb0ELb0ELb0ELi2ELi4ELi4ELi4ELb0EEENS1_21CollectiveEpilogueBwdISA_SB_SD_Li256ELb1ELb0ELi2EEENS1_19SingleTileSchedulerILb1ELb0ELb0ELi128EEEEEEEEEvNT_6ParamsE$_ZZN4cute6detail16composition_implINS_5tupleIJNS_1CILi8EEENS3_ILi2EEES5_S5_S4_S5_EEENS2_IJNS3_ILi1EEEiiiNS3_ILi72EEENS3_ILi512EEEEEENS3_ILi4EEENS3_ILi16EEEEEDaRKT_RKT0_RKT1_RKT2_ENKUlRKT_T0_E_clINS2_IJNS2_IJS5_S5_EEENS2_IJiiEEES7_S7_EEENS_17integral_constantIiLi4EEEEEDaSR_SS_) ;  /* 0x00000e9000007944 */ /* 0x00afea0003c00000 */
[----:B-----5:R-:W-:Y:S01]  /*ed70*/  IMAD.MOV.U32 R8, RZ, RZ, R3 ;  /* 0x000000ffff087224 */ /* 0x020fe200078e0003 */
[----:B------:R-:W-:Y:S02]  /*ed80*/  MOV R3, R7 ;  /* 0x0000000700037202 */ /* 0x000fe40000000f00 */
[----:B------:R-:W-:Y:S02]  /*ed90*/  MOV R6, 0xedb0 ;  /* 0x0000edb000067802 */ /* 0x000fe40000000f00 */
[----:B-1----:R-:W-:Y:S05]  /*eda0*/  CALL.REL.NOINC `($_ZN7cutlass13device_kernelIN5flash19enable_sm80_to_sm89INS1_16FlashAttnBwdSm80INS1_25CollectiveMainloopBwdSm80ILi2ELi2EN4cute5tupleIJNS5_1CILi128EEES8_NS7_ILi64EEEEEENS_10bfloat16_tEfNS_4arch4Sm80ELb0ELb1ELb1ELb1ELb1ELb0ELb0ELb0ELi2ELi4ELi4ELi4ELb0EEENS1_21CollectiveEpilogueBwdISA_SB_SD_Li256ELb1ELb0ELi2EEENS1_19SingleTileSchedulerILb1ELb0ELb0ELi128EEEEEEEEEvNT_6ParamsE$_ZN4cute5tupleIJNS0_IJNS_1CILi2EEES2_EEENS0_IJiiEEEEEC2ERKS3_RKS4_) ;  /* 0xffffd30000007944 */ /* 0x002fea0003c3ffff */
[----:B------:R1:W5:Y:S01]  /*edb0*/  LDL.64 R2, [R1+0x13b0] ;  /* 0x0013b00001027983 */ /* 0x0003620000100a00 */
[----:B------:R-:W-:-:S04]  /*edc0*/  MOV R17, 0x0 ;  /* 0x0000000000117802 */ /* 0x000fc80000000f00 */
[----:B------:R-:W-:Y:S05]  /*edd0*/  RET.REL.NODEC R16 `(_ZN7cutlass13device_kernelIN5flash19enable_sm80_to_sm89INS1_16FlashAttnBwdSm80INS1_25CollectiveMainloopBwdSm80ILi2ELi2EN4cute5tupleIJNS5_1CILi128EEES8_NS7_ILi64EEEEEENS_10bfloat16_tEfNS_4arch4Sm80ELb0ELb1ELb1ELb1ELb1ELb0ELb0ELb0ELi2ELi4ELi4ELi4ELb0EEENS1_21CollectiveEpilogueBwdISA_SB_SD_Li256ELb1ELb0ELi2EEENS1_19SingleTileSchedulerILb1ELb0ELb0ELi128EEEEEEEEEvNT_6ParamsE) ;  /* 0xffff122010007950 */ /* 0x000fea0003c3ffff */
        .type           $_ZN7cutlass13device_kernelIN5flash19enable_sm80_to_sm89INS1_16FlashAttnBwdSm80INS1_25CollectiveMainloopBwdSm80ILi2ELi2EN4cute5tupleIJNS5_1CILi128EEES8_NS7_ILi64EEEEEENS_10bfloat16_tEfNS_4arch4Sm80ELb0ELb1ELb1ELb1ELb1ELb0ELb0ELb0ELi2ELi4ELi4ELi4ELb0EEENS1_21CollectiveEpilogueBwdISA_SB_SD_Li256ELb1ELb0ELi2EEENS1_19SingleTileSchedulerILb1ELb0ELb0ELi128EEEEEEEEEvNT_6ParamsE$_ZZN4cute6detail16composition_implINS_5tupleIJNS_1CILi8EEENS3_ILi2EEES5_S5_S4_S5_EEENS2_IJNS3_ILi1EEEiiiNS3_ILi72EEENS3_ILi512EEEEEENS2_IJNS2_IJS5_S5_S5_EEES5_NS2_IJNS3_ILi4EEES5_EEEEEENS2_IJNS2_IJS7_S9_S4_EEENS3_ILi4096EEENS2_IJNS3_ILi16EEENS3_ILi8192EEEEEEEEEEEDaRKT_RKT0_RKT1_RKT2_ENKUlRKT_RKT0_E_clISB_SF_EEDaSZ_S12_,@function
        .size           $_ZN7cutlass13device_kernelIN5flash19enable_sm80_to_sm89INS1_16FlashAttnBwdSm80INS1_25CollectiveMainloopBwdSm80ILi2ELi2EN4cute5tupleIJNS5_1CILi128EEES8_NS7_ILi64EEEEEENS_10bfloat16_tEfNS_4arch4Sm80ELb0ELb1ELb1ELb1ELb1ELb0ELb0ELb0ELi2ELi4ELi4ELi4ELb0EEENS1_21CollectiveEpilogueBwdISA_SB_SD_Li256ELb1ELb0ELi2EEENS1_19SingleTileSchedulerILb1ELb0ELb0ELi128EEEEEEEEEvNT_6ParamsE$_ZZN4cute6detail16composition_implINS_5tupleIJNS_1CILi8EEENS3_ILi2EEES5_S5_S4_S5_EEENS2_IJNS3_ILi1EEEiiiNS3_ILi72EEENS3_ILi512EEEEEENS2_IJNS2_IJS5_S5_S5_EEES5_NS2_IJNS3_ILi4EEES5_EEEEEENS2_IJNS2_IJS7_S9_S4_EEENS3_ILi4096EEENS2_IJNS3_ILi16EEENS3_ILi8192EEEEEEEEEEEDaRKT_RKT0_RKT1_RKT2_ENKUlRKT_RKT0_E_clISB_SF_EEDaSZ_S12_,($_ZN7cutlass13device_kernelIN5flash19enable_sm80_to_sm89INS1_16FlashAttnBwdSm80INS1_25CollectiveMainloopBwdSm80ILi2ELi2EN4cute5tupleIJNS5_1CILi128EEES8_NS7_ILi64EEEEEENS_10bfloat16_tEfNS_4arch4Sm80ELb0ELb1ELb1ELb1ELb1ELb0ELb0ELb0ELi2ELi4ELi4ELi4ELb0EEENS1_21CollectiveEpilogueBwdISA_SB_SD_Li256ELb1ELb0ELi2EEENS1_19SingleTileSchedulerILb1ELb0ELb0ELi128EEEEEEEEEvNT_6ParamsE$_ZZN4cute6detail16composition_implINS_5tupleIJNS_1CILi8EEENS3_ILi2EEES5_S5_S4_S5_EEENS2_IJNS3_ILi1EEEiiiNS3_ILi72EEENS3_ILi512EEEEEENS2_IJNS2_IJS5_S5_S5_EEES5_NS2_IJNS3_ILi4EEES5_EEEEEENS2_IJNS2_IJS7_S9_S4_EEENS3_ILi4096EEENS2_IJNS3_ILi16EEENS3_ILi8192EEEEEEEEEEEDaRKT_RKT0_RKT1_RKT2_ENKUlRKT_RKT0_E_clISD_SJ_EEDaSZ_S12_ - $_ZN7cutlass13device_kernelIN5flash19enable_sm80_to_sm89INS1_16FlashAttnBwdSm80INS1_25CollectiveMainloopBwdSm80ILi2ELi2EN4cute5tupleIJNS5_1CILi128EEES8_NS7_ILi64EEEEEENS_10bfloat16_tEfNS_4arch4Sm80ELb0ELb1ELb1ELb1ELb1ELb0ELb0ELb0ELi2ELi4ELi4ELi4ELb0EEENS1_21CollectiveEpilogueBwdISA_SB_SD_Li256ELb1ELb0ELi2EEENS1_19SingleTileSchedulerILb1ELb0ELb0ELi128EEEEEEEEEvNT_6ParamsE$_ZZN4cute6detail16composition_implINS_5tupleIJNS_1CILi8EEENS3_ILi2EEES5_S5_S4_S5_EEENS2_IJNS3_ILi1EEEiiiNS3_ILi72EEENS3_ILi512EEEEEENS2_IJNS2_IJS5_S5_S5_EEES5_NS2_IJNS3_ILi4EEES5_EEEEEENS2_IJNS2_IJS7_S9_S4_EEENS3_ILi4096EEENS2_IJNS3_ILi16EEENS3_ILi8192EEEEEEEEEEEDaRKT_RKT0_RKT1_RKT2_ENKUlRKT_RKT0_E_clISB_SF_EEDaSZ_S12_)
$_ZN7cutlass13device_kernelIN5flash19enable_sm80_to_sm89INS1_16FlashAttnBwdSm80INS1_25CollectiveMainloopBwdSm80ILi2ELi2EN4cute5tupleIJNS5_1CILi128EEES8_NS7_ILi64EEEEEENS_10bfloat16_tEfNS_4arch4Sm80ELb0ELb1ELb1ELb1ELb1ELb0ELb0ELb0ELi2ELi4ELi4ELi4ELb0EEENS1_21CollectiveEpilogueBwdISA_SB_SD_Li256ELb1ELb0ELi2EEENS1_19SingleTileSchedulerILb1ELb0ELb0ELi128EEEEEEEEEvNT_6ParamsE$_ZZN4cute6detail16composition_implINS_5tupleIJNS_1CILi8EEENS3_ILi2EEES5_S5_S4_S5_EEENS2_IJNS3_ILi1EEEiiiNS3_ILi72EEENS3_ILi512EEEEEENS2_IJNS2_IJS5_S5_S5_EEES5_NS2_IJNS3_ILi4EEES5_EEEEEENS2_IJNS2_IJS7_S9_S4_EEENS3_ILi4096EEENS2_IJNS3_ILi16EEENS3_ILi8192EEEEEEEEEEEDaRKT_RKT0_RKT1_RKT2_ENKUlRKT_RKT0_E_clISB_SF_EEDaSZ_S12_:
[----:B------:R-:W-:Y:S01]  /*ede0*/  IADD3 R74, R1, 0x1680, RZ ;  /* 0x00001680014a7810 */ /* 0x000fe20007ffe0ff */
[----:B------:R-:W-:Y:S01]  /*edf0*/  IMAD.MOV.U32 R4, RZ, RZ, R20 ;  /* 0x000000ffff047224 */ /* 0x000fe200078e0014 */
[----:B------:R-:W-:Y:S01]  /*ee00*/  MOV R8, 0xee50 ;  /* 0x0000ee5000087802 */ /* 0x000fe20000000f00 */
[----:B------:R-:W-:Y:S01]  /*ee10*/  IMAD.MOV.U32 R2, RZ, RZ, R62 ;  /* 0x000000ffff027224 */ /* 0x000fe200078e003e */
[----:B------:R-:W-:-:S04]  /*ee20*/  IADD3 R74, R74, c[0x0][0x20], RZ ;  /* 0x000008004a4a7a10 */ /* 0x000fc80007ffe0ff */
[----:B------:R-:W-:Y:S02]  /*ee30*/  IADD3 R81, R74, 0x4, RZ ;  /* 0x000000044a517810 */ /* 0x000fe40007ffe0ff */
[----:B------:R-:W-:Y:S05]  /*ee40*/  CALL.REL.NOINC `($_ZN7cutlass13device_kernelIN5flash19enable_sm80_to_sm89INS1_16FlashAttnBwdSm80INS1_25CollectiveMainloopBwdSm80ILi2ELi2EN4cute5tupleIJNS5_1CILi128EEES8_NS7_ILi64EEEEEENS_10bfloat16_tEfNS_4arch4Sm80ELb0ELb1ELb1ELb1ELb1ELb0ELb0ELb0ELi2ELi4ELi4ELi4ELb0EEENS1_21CollectiveEpilogueBwdISA_SB_SD_Li256ELb1ELb0ELi2EEENS1_19SingleTileSchedulerILb1ELb0ELb0ELi128EEEEEEEEEvNT_6ParamsE$_ZZN4cute6detail16composition_implINS_5tupleIJNS_1CILi8EEENS3_ILi2EEES5_S5_S4_S5_EEENS2_IJNS3_ILi1EEEiiiNS3_ILi72EEENS3_ILi512EEEEEENS2_IJS5_S5_S5_EEENS2_IJS7_S9_S4_EEEEEDaRKT_RKT0_RKT1_RKT2_ENKUlRKT_RKT0_E_clIS5_S4_EEDaSR_SU_) ;  /* 0x0000096000007944 */ /* 0x000fea0003c00000 */
[----:B-----5:R-:W-:Y:S02]  /*ee50*/  MOV R3, R2 ;  /* 0x0000000200037202 */ /* 0x020fe40000000f00 */
[----:B------:R-:W-:Y:S02]  /*ee60*/  MOV R2, 0xee80 ;  /* 0x0000ee8000027802 */ /* 0x000fe40000000f00 */
[----:B-1----:R-:W-:Y:S05]  /*ee70*/  CALL.REL.NOINC `($_ZN7cutlass13device_kernelIN5flash19enable_sm80_to_sm89INS1_16FlashAttnBwdSm80INS1_25CollectiveMainloopBwdSm80ILi2ELi2EN4cute5tupleIJNS5_1CILi128EEES8_NS7_ILi64EEEEEENS_10bfloat16_tEfNS_4arch4Sm80ELb0ELb1ELb1ELb1ELb1ELb0ELb0ELb0ELi2ELi4ELi4ELi4ELb0EEENS1_21CollectiveEpilogueBwdISA_SB_SD_Li256ELb1ELb0ELi2EEENS1_19SingleTileSchedulerILb1ELb0ELb0ELi128EEEEEEEEEvNT_6ParamsE$_ZN4cute3eso3ESOILb1ELb0EJNS_1CILi1EEENS2_ILi512EEEiEEC2ERKS3_RKS4_RKi) ;  /* 0xffffa0b000007944 */ /* 0x002fea0003c3ffff */
[----:B------:R2:W5:Y:S01]  /*ee80*/  LDL R2, [R1+0x1684] ;  /* 0x0016840001027983 */ /* 0x0005620000100800 */
[----:B------:R-:W-:-:S03]  /*ee90*/  MOV R6, 0xeeb0 ;  /* 0x0000eeb000067802 */ /* 0x000fc60000000f00 */
[----:B-12--5:R-:W-:Y:S05]  /*eea0*/  CALL.REL.NOINC `($_ZN7cutlass13device_kernelIN5flash19enable_sm80_to_sm89INS1_16FlashAttnBwdSm80INS1_25CollectiveMainloopBwdSm80ILi2ELi2EN4cute5tupleIJNS5_1CILi128EEES8_NS7_ILi64EEEEEENS_10bfloat16_tEfNS_4arch4Sm80ELb0ELb1ELb1ELb1ELb1ELb0ELb0ELb0ELi2ELi4ELi4ELi4ELb0EEENS1_21CollectiveEpilogueBwdISA_SB_SD_Li256ELb1ELb0ELi2EEENS1_19SingleTileSchedulerILb1ELb0ELb0ELi128EEEEEEEEEvNT_6ParamsE$_ZN4cute5tupleIJNS0_IJNS_1CILi2EEES2_S2_EEENS0_IJNS1_ILi1EEENS1_ILi512EEEiEEEEEC2ERKS3_RKS6_) ;  /* 0xffffd25000007944 */ /* 0x026fea0003c3ffff */
[----:B------:R2:W5:Y:S01]  /*eeb0*/  LDL R7, [R1+0x1680] ;  /* 0x0016800001077983 */ /* 0x0005620000100800 */
[----:B------:R-:W-:-:S04]  /*eec0*/  MOV R93, 0x0 ;  /* 0x00000000005d7802 */ /* 0x000fc80000000f00 */
[----:B------:R-:W-:Y:S05]  /*eed0*/  RET.REL.NODEC R92 `(_ZN7cutlass13device_kernelIN5flash19enable_sm80_to_sm89INS1_16FlashAttnBwdSm80INS1_25CollectiveMainloopBwdSm80ILi2ELi2EN4cute5tupleIJNS5_1CILi128EEES8_NS7_ILi64EEEEEENS_10bfloat16_tEfNS_4arch4Sm80ELb0ELb1ELb1ELb1ELb1ELb0ELb0ELb0ELi2ELi4ELi4ELi4ELb0EEENS1_21CollectiveEpilogueBwdISA_SB_SD_Li256ELb1ELb0ELi2EEENS1_19SingleTileSchedulerILb1ELb0ELb0ELi128EEEEEEEEEvNT_6ParamsE) ;  /* 0xffff11205c007950 */ /* 0x000fea0003c3ffff */
        .type           $_ZN7cutlass13device_kernelIN5flash19enable_sm80_to_sm89INS1_16FlashAttnBwdSm80INS1_25CollectiveMainloopBwdSm80ILi2ELi2EN4cute5tupleIJNS5_1CILi128EEES8_NS7_ILi64EEEEEENS_10bfloat16_tEfNS_4arch4Sm80ELb0ELb1ELb1ELb1ELb1ELb0ELb0ELb0ELi2ELi4ELi4ELi4ELb0EEENS1_21CollectiveEpilogueBwdISA_SB_SD_Li256ELb1ELb0ELi2EEENS1_19SingleTileSchedulerILb1ELb0ELb0ELi128EEEEEEEEEvNT_6ParamsE$_ZZN4cute6detail16composition_implINS_5tupleIJNS_1CILi8EEENS3_ILi2EEES5_S5_S4_S5_EEENS2_IJNS3_ILi1EEEiiiNS3_ILi72EEENS3_ILi512EEEEEENS2_IJNS2_IJS5_S5_S5_EEES5_NS2_IJNS3_ILi4EEES5_EEEEEENS2_IJNS2_IJS7_S9_S4_EEENS3_ILi4096EEENS2_IJNS3_ILi16EEENS3_ILi8192EEEEEEEEEEEDaRKT_RKT0_RKT1_RKT2_ENKUlRKT_RKT0_E_clISD_SJ_EEDaSZ_S12_,@function
        .size           $_ZN7cutlass13device_kernelIN5flash19enable_sm80_to_sm89INS1_16FlashAttnBwdSm80INS1_25CollectiveMainloopBwdSm80ILi2ELi2EN4cute5tupleIJNS5_1CILi128EEES8_NS7_ILi64EEEEEENS_10bfloat16_tEfNS_4arch4Sm80ELb0ELb1ELb1ELb1ELb1ELb0ELb0ELb0ELi2ELi4ELi4ELi4ELb0EEENS1_21CollectiveEpilogueBwdISA_SB_SD_Li256ELb1ELb0ELi2EEENS1_19SingleTileSchedulerILb1ELb0ELb0ELi128EEEEEEEEEvNT_6ParamsE$_ZZN4cute6detail16composition_implINS_5tupleIJNS_1CILi8EEENS3_ILi2EEES5_S5_S4_S5_EEENS2_IJNS3_ILi1EEEiiiNS3_ILi72EEENS3_ILi512EEEEEENS2_IJNS2_IJS5_S5_S5_EEES5_NS2_IJNS3_ILi4EEES5_EEEEEENS2_IJNS2_IJS7_S9_S4_EEENS3_ILi4096EEENS2_IJNS3_ILi16EEENS3_ILi8192EEEEEEEEEEEDaRKT_RKT0_RKT1_RKT2_ENKUlRKT_RKT0_E_clISD_SJ_EEDaSZ_S12_,($_ZN7cutlass13device_kernelIN5flash19enable_sm80_to_sm89INS1_16FlashAttnBwdSm80INS1_25CollectiveMainloopBwdSm80ILi2ELi2EN4cute5tupleIJNS5_1CILi128EEES8_NS7_ILi64EEEEEENS_10bfloat16_tEfNS_4arch4Sm80ELb0ELb1ELb1ELb1ELb1ELb0ELb0ELb0ELi2ELi4ELi4ELi4ELb0EEENS1_21CollectiveEpilogueBwdISA_SB_SD_Li256ELb1ELb0ELi2EEENS1_19SingleTileSchedulerILb1ELb0ELb0ELi128EEEEEEEEEvNT_6ParamsE$_ZZN4cute6detail16composition_implINS_5tupleIJNS_1CILi8EEENS3_ILi2EEES5_S5_S4_S5_EEENS2_IJNS3_ILi1EEEiiiNS3_ILi72EEENS3_ILi512EEEEEENS2_IJNS2_IJS5_S5_S5_EEES5_NS3_ILi4EEEEEENS2_IJNS2_IJS7_S9_S4_EEENS3_ILi4096EEENS3_ILi16EEEEEEEEDaRKT_RKT0_RKT1_RKT2_ENKUlRKT_RKT0_E_clISB_SE_EEDaSW_SZ_ - $_ZN7cutlass13device_kernelIN5flash19enable_sm80_to_sm89INS1_16FlashAttnBwdSm80INS1_25CollectiveMainloopBwdSm80ILi2ELi2EN4cute5tupleIJNS5_1CILi128EEES8_NS7_ILi64EEEEEENS_10bfloat16_tEfNS_4arch4Sm80ELb0ELb1ELb1ELb1ELb1ELb0ELb0ELb0ELi2ELi4ELi4ELi4ELb0EEENS1_21CollectiveEpilogueBwdISA_SB_SD_Li256ELb1ELb0ELi2EEENS1_19SingleTileSchedulerILb1ELb0ELb0ELi128EEEEEEEEEvNT_6ParamsE$_ZZN4cute6detail16composition_implINS_5tupleIJNS_1CILi8EEENS3_ILi2EEES5_S5_S4_S5_EEENS2_IJNS3_ILi1EEEiiiNS3_ILi72EEENS3_ILi512EEEEEENS2_IJNS2_IJS5_S5_S5_EEES5_NS2_IJNS3_ILi4EEES5_EEEEEENS2_IJNS2_IJS7_S9_S4_EEENS3_ILi4096EEENS2_IJNS3_ILi16EEENS3_ILi8192EEEEEEEEEEEDaRKT_RKT0_RKT1_RKT2_ENKUlRKT_RKT0_E_clISD_SJ_EEDaSZ_S12_)
$_ZN7cutlass13device_kernelIN5flash19enable_sm80_to_sm89INS1_16FlashAttnBwdSm80INS1_25CollectiveMainloopBwdSm80ILi2ELi2EN4cute5tupleIJNS5_1CILi128EEES8_NS7_ILi64EEEEEENS_10bfloat16_tEfNS_4arch4Sm80ELb0ELb1ELb1ELb1ELb1ELb0ELb0ELb0ELi2ELi4ELi4ELi4ELb0EEENS1_21CollectiveEpilogueBwdISA_SB_SD_Li256ELb1ELb0ELi2EEENS1_19SingleTileSchedulerILb1ELb0ELb0ELi128EEEEEEEEEvNT_6ParamsE$_ZZN4cute6detail16composition_implINS_5tupleIJNS_1CILi8EEENS3_ILi2EEES5_S5_S4_S5_EEENS2_IJNS3_ILi1EEEiiiNS3_ILi72EEENS3_ILi512EEEEEENS2_IJNS2_IJS5_S5_S5_EEES5_NS2_IJNS3_ILi4EEES5_EEEEEENS2_IJNS2_IJS7_S9_S4_EEENS3_ILi4096EEENS2_IJNS3_ILi16EEENS3_ILi8192EEEEEEEEEEEDaRKT_RKT0_RKT1_RKT2_ENKUlRKT_RKT0_E_clISD_SJ_EEDaSZ_S12_:
[----:B------:R-:W-:Y:S01]  /*eee0*/  IADD3 R2, R1, 0x1680, RZ ;  /* 0x0000168001027810 */ /* 0x000fe20007ffe0ff */
[----:B------:R-:W-:Y:S01]  /*eef0*/  IMAD.MOV.U32 R3, RZ, RZ, R69 ;  /* 0x000000ffff037224 */ /* 0x000fe200078e0045 */
[----:B------:R-:W-:Y:S02]  /*ef00*/  MOV R96, 0xef30 ;  /* 0x0000ef3000607802 */ /* 0x000fe40000000f00 */
[----:B------:R-:W-:Y:S02]  /*ef10*/  IADD3 R69, R2, c[0x0][0x20], RZ ;  /* 0x0000080002457a10 */ /* 0x000fe40007ffe0ff */
[----:B------:R-:W-:Y:S05]  /*ef20*/  CALL.REL.NOINC `($_ZN7cutlass13device_kernelIN5flash19enable_sm80_to_sm89INS1_16FlashAttnBwdSm80INS1_25CollectiveMainloopBwdSm80ILi2ELi2EN4cute5tupleIJNS5_1CILi128EEES8_NS7_ILi64EEEEEENS_10bfloat16_tEfNS_4arch4Sm80ELb0ELb1ELb1ELb1ELb1ELb0ELb0ELb0ELi2ELi4ELi4ELi4ELb0EEENS1_21CollectiveEpilogueBwdISA_SB_SD_Li256ELb1ELb0ELi2EEENS1_19SingleTileSchedulerILb1ELb0ELb0ELi128EEEEEEEEEvNT_6ParamsE$_ZZN4cute6detail16composition_implINS_5tupleIJNS_1CILi8EEENS3_ILi2EEES5_S5_S4_S5_EEENS2_IJNS3_ILi1EEEiiiNS3_ILi72EEENS3_ILi512EEEEEENS2_IJNS3_ILi4EEES5_EEENS2_IJNS3_ILi16EEENS3_ILi8192EEEEEEEEDaRKT_RKT0_RKT1_RKT2_ENKUlRKT_RKT0_E_clISB_SD_EEDaSU_SX_) ;  /* 0x000003e000007944 */ /* 0x000fea0003c00000 */
[----:B------:R-:W-:Y:S02]  /*ef30*/  MOV R6, 0xef50 ;  /* 0x0000ef5000067802 */ /* 0x000fe40000000f00 */
[----:B-1---5:R-:W-:Y:S05]  /*ef40*/  CALL.REL.NOINC `($_ZN7cutlass13device_kernelIN5flash19enable_sm80_to_sm89INS1_16FlashAttnBwdSm80INS1_25CollectiveMainloopBwdSm80ILi2ELi2EN4cute5tupleIJNS5_1CILi128EEES8_NS7_ILi64EEEEEENS_10bfloat16_tEfNS_4arch4Sm80ELb0ELb1ELb1ELb1ELb1ELb0ELb0ELb0ELi2ELi4ELi4ELi4ELb0EEENS1_21CollectiveEpilogueBwdISA_SB_SD_Li256ELb1ELb0ELi2EEENS1_19SingleTileSchedulerILb1ELb0ELb0ELi128EEEEEEEEEvNT_6ParamsE$_ZN4cute3eso3ESOILb0ELb1EJNS_5tupleIJiiEEENS_1CILi8192EEEEEC2ERKS3_RKS5_) ;  /* 0xffff975000007944 */ /* 0x022fea0003c3ffff */
[----:B-1----:R1:W5:Y:S01]  /*ef50*/  LDL.64 R2, [R1+0x1680] ;  /* 0x0016800001027983 */ /* 0x0023620000100a00 */
[----:B------:R-:W-:-:S03]  /*ef60*/  MOV R8, 0xef80 ;  /* 0x0000ef8000087802 */ /* 0x000fc60000000f00 */
[----:B-1---5:R-:W-:Y:S05]  /*ef70*/  CALL.REL.NOINC `($_ZN7cutlass13device_kernelIN5flash19enable_sm80_to_sm89INS1_16FlashAttnBwdSm80INS1_25CollectiveMainloopBwdSm80ILi2ELi2EN4cute5tupleIJNS5_1CILi128EEES8_NS7_ILi64EEEEEENS_10bfloat16_tEfNS_4arch4Sm80ELb0ELb1ELb1ELb1ELb1ELb0ELb0ELb0ELi2ELi4ELi4ELi4ELb0EEENS1_21CollectiveEpilogueBwdISA_SB_SD_Li256ELb1ELb0ELi2EEENS1_19SingleTileSchedulerILb1ELb0ELb0ELi128EEEEEEEEEvNT_6ParamsE$_ZN4cute5tupleIJNS0_IJNS0_IJNS_1CILi2EEES2_EEES2_EEENS0_IJNS0_IJiiEEENS1_ILi8192EEEEEEEEC2ERKS4_RKS7_) ;  /* 0xffffccd000007944 */ /* 0x022fea0003c3ffff */
[----:B------:R1:W5:Y:S01]  /*ef80*/  LDL.64 R2, [R1+0x1680] ;  /* 0x0016800001027983 */ /* 0x0003620000100a00 */
[----:B------:R-:W-:-:S04]  /*ef90*/  MOV R93, 0x0 ;  /* 0x00000000005d7802 */ /* 0x000fc80000000f00 */
[----:B------:R-:W-:Y:S05]  /*efa0*/  RET.REL.NODEC R92 `(_ZN7cutlass13device_kernelIN5flash19enable_sm80_to_sm89INS1_16FlashAttnBwdSm80INS1_25CollectiveMainloopBwdSm80ILi2ELi2EN4cute5tupleIJNS5_1CILi128EEES8_NS7_ILi64EEEEEENS_10bfloat16_tEfNS_4arch4Sm80ELb0ELb1ELb1ELb1ELb1ELb0ELb0ELb0ELi2ELi4ELi4ELi4ELb0EEENS1_21CollectiveEpilogueBwdISA_SB_SD_Li256ELb1ELb0ELi2EEENS1_19SingleTileSchedulerILb1ELb0ELb0ELi128EEEEEEEEEvNT_6ParamsE) ;  /* 0xffff10505c007950 */ /* 0x000fea0003c3ffff */
        .type           $_ZN7cutlass13device_kernelIN5flash19enable_sm80_to_sm89INS1_16FlashAttnBwdSm80INS1_25CollectiveMainloopBwdSm80ILi2ELi2EN4cute5tupleIJNS5_1CILi128EEES8_NS7_ILi64EEEEEENS_10bfloat16_tEfNS_4arch4Sm80ELb0ELb1ELb1ELb1ELb1ELb0ELb0ELb0ELi2ELi4ELi4ELi4ELb0EEENS1_21CollectiveEpilogueBwdISA_SB_SD_Li256ELb1ELb0ELi2EEENS1_19SingleTileSchedulerILb1ELb0ELb0ELi128EEEEEEEEEvNT_6ParamsE$_ZZN4cute6detail16composition_implINS_5tupleIJNS_1CILi8EEENS3_ILi2EEES5_S5_S4_S5_EEENS2_IJNS3_ILi1EEEiiiNS3_ILi72EEENS3_ILi512EEEEEENS2_IJNS2_IJS5_S5_S5_EEES5_NS3_ILi4EEEEEENS2_IJNS2_IJS7_S9_S4_EEENS3_ILi4096EEENS3_ILi16EEEEEEEEDaRKT_RKT0_RKT1_RKT2_ENKUlRKT_RKT0_E_clISB_SE_EEDaSW_SZ_,@function
        .size           $_ZN7cutlass13device_kernelIN5flash19enable_sm80_to_sm89INS1_16FlashAttnBwdSm80INS1_25CollectiveMainloopBwdSm80ILi2ELi2EN4cute5tupleIJNS5_1CILi128EEES8_NS7_ILi64EEEEEENS_10bfloat16_tEfNS_4arch4Sm80ELb0ELb1ELb1ELb1ELb1ELb0ELb0ELb0ELi2ELi4ELi4ELi4ELb0EEENS1_21CollectiveEpilogueBwdISA_SB_SD_Li256ELb1ELb0ELi2EEENS1_19SingleTileSchedulerILb1ELb0ELb0ELi128EEEEEEEEEvNT_6ParamsE$_ZZN4cute6detail16composition_implINS_5tupleIJNS_1CILi8EEENS3_ILi2EEES5_S5_S4_S5_EEENS2_IJNS3_ILi1EEEiiiNS3_ILi72EEENS3_ILi512EEEEEENS2_IJNS2_IJS5_S5_S5_EEES5_NS3_ILi4EEEEEENS2_IJNS2_IJS7_S9_S4_EEENS3_ILi4096EEENS3_ILi16EEEEEEEEDaRKT_RKT0_RKT1_RKT2_ENKUlRKT_RKT0_E_clISB_SE_EEDaSW_SZ_,($_ZN7cutlass13device_kernelIN5flash19enable_sm80_to_sm89INS1_16FlashAttnBwdSm80INS1_25CollectiveMainloopBwdSm80ILi2ELi2EN4cute5tupleIJNS5_1CILi128EEES8_NS7_ILi64EEEEEENS_10bfloat16_tEfNS_4arch4Sm80ELb0ELb1ELb1ELb1ELb1ELb0ELb0ELb0ELi2ELi4ELi4ELi4ELb0EEENS1_21CollectiveEpilogueBwdISA_SB_SD_Li256ELb1ELb0ELi2EEENS1_19SingleTileSchedulerILb1ELb0ELb0ELi128EEEEEEEEEvNT_6ParamsE$_ZZN4cute6detail16composition_implINS_5tupleIJNS_1CILi8EEENS3_ILi2EEES5_S5_S4_S5_EEENS2_IJNS3_ILi1EEEiiiNS3_ILi72EEENS3_ILi512EEEEEENS2_IJNS2_IJS5_S5_S5_EEES5_NS3_ILi4EEEEEENS2_IJNS2_IJS7_S9_S4_EEENS3_ILi4096EEENS3_ILi16EEEEEEEEDaRKT_RKT0_RKT1_RKT2_ENKUlRKT_RKT0_E_clISC_SG_EEDaSW_SZ_ - $_ZN7cutlass13device_kernelIN5flash19enable_sm80_to_sm89INS1_16FlashAttnBwdSm80INS1_25CollectiveMainloopBwdSm80ILi2ELi2EN4cute5tupleIJNS5_1CILi128EEES8_NS7_ILi64EEEEEENS_10bfloat16_tEfNS_4arch4Sm80ELb0ELb1ELb1ELb1ELb1ELb0ELb0ELb0ELi2ELi4ELi4ELi4ELb0EEENS1_21CollectiveEpilogueBwdISA_SB_SD_Li256ELb1ELb0ELi2EEENS1_19SingleTileSchedulerILb1ELb0ELb0ELi128EEEEEEEEEvNT_6ParamsE$_ZZN4cute6detail16composition_implINS_5tupleIJNS_1CILi8EEENS3_ILi2EEES5_S5_S4_S5_EEENS2_IJNS3_ILi1EEEiiiNS3_ILi72EEENS3_ILi512EEEEEENS2_IJNS2_IJS5_S5_S5_EEES5_NS3_ILi4EEEEEENS2_IJNS2_IJS7_S9_S4_EEENS3_ILi4096EEENS3_ILi16EEEEEEEEDaRKT_RKT0_RKT1_RKT2_ENKUlRKT_RKT0_E_clISB_SE_EEDaSW_SZ_)
$_ZN7cutlass13device_kernelIN5flash19enable_sm80_to_sm89INS1_16FlashAttnBwdSm80INS1_25CollectiveMainloopBwdSm80ILi2ELi2EN4cute5tupleIJNS5_1CILi128EEES8_NS7_ILi64EEEEEENS_10bfloat16_tEfNS_4arch4Sm80ELb0ELb1ELb1ELb1ELb1ELb0ELb0ELb0ELi2ELi4ELi4ELi4ELb0EEENS1_21CollectiveEpilogueBwdISA_SB_SD_Li256ELb1ELb0ELi2EEENS1_19SingleTileSchedulerILb1ELb0ELb0ELi128EEEEEEEEEvNT_6ParamsE$_ZZN4cute6detail16composition_implINS_5tupleIJNS_1CILi8EEENS3_ILi2EEES5_S5_S4_S5_EEENS2_IJNS3_ILi1EEEiiiNS3_ILi72EEENS3_ILi512EEEEEENS2_IJNS2_IJS5_S5_S5_EEES5_NS3_ILi4EEEEEENS2_IJNS2_IJS7_S9_S4_EEENS3_ILi4096EEENS3_ILi16EEEEEEEEDaRKT_RKT0_RKT1_RKT2_ENKUlRKT_RKT0_E_clISB_SE_EEDaSW_SZ_:
[----:B------:R-:W-:Y:S01]  /*efb0*/  IADD3 R38, R1, 0x1380, RZ ;  /* 0x0000138001267810 */ /* 0x000fe20007ffe0ff */
[----:B------:R-:W-:Y:S01]  /*efc0*/  IMAD.MOV.U32 R4, RZ, RZ, R49 ;  /* 0x000000ffff047224 */ /* 0x000fe200078e0031 */
[----:B------:R-:W-:Y:S01]  /*efd0*/  MOV R8, 0xf030 ;  /* 0x0000f03000087802 */ /* 0x000fe20000000f00 */
[----:B------:R-:W-:Y:S01]  /*efe0*/  IMAD.MOV.U32 R75, RZ, RZ, R48 ;  /* 0x000000ffff4b7224 */ /* 0x000fe200078e0030 */
[----:B------:R-:W-:Y:S01]  /*eff0*/  IADD3 R38, R38, c[0x0][0x20], RZ ;  /* 0x0000080026267a10 */ /* 0x000fe20007ffe0ff */
[----:B------:R-:W-:-:S03]  /*f000*/  IMAD.MOV.U32 R2, RZ, RZ, R5 ;  /* 0x000000ffff027224 */ /* 0x000fc600078e0005 */
[----:B------:R-:W-:Y:S02]  /*f010*/  IADD3 R67, R38, 0x4, RZ ;  /* 0x0000000426437810 */ /* 0x000fe40007ffe0ff */
[----:B------:R-:W-:Y:S05]  /*f020*/  CALL.REL.NOINC `($_ZN7cutlass13device_kernelIN5flash19enable_sm80_to_sm89INS1_16FlashAttnBwdSm80INS1_25CollectiveMainloopBwdSm80ILi2ELi2EN4cute5tupleIJNS5_1CILi128EEES8_NS7_ILi64EEEEEENS_10bfloat16_tEfNS_4arch4Sm80ELb0ELb1ELb1ELb1ELb1ELb0ELb0ELb0ELi2ELi4ELi4ELi4ELb0EEENS1_21CollectiveEpilogueBwdISA_SB_SD_Li256ELb1ELb0ELi2EEENS1_19SingleTileSchedulerILb1ELb0ELb0ELi128EEEEEEEEEvNT_6ParamsE$_ZZN4cute6detail16composition_implINS_5tupleIJNS_1CILi8EEENS3_ILi2EEES5_S5_S4_S5_EEENS2_IJNS3_ILi1EEEiiiNS3_ILi72EEENS3_ILi512EEEEEENS2_IJS5_S5_S5_EEENS2_IJS7_S9_S4_EEEEEDaRKT_RKT0_RKT1_RKT2_ENKUlRKT_RKT0_E_clIS5_S4_EEDaSR_SU_) ;  /* 0x0000078000007944 */ /* 0x000fea0003c00000 */
[----:B-----5:R-:W-:Y:S01]  /*f030*/  MOV R3, R2 ;  /* 0x0000000200037202 */ /* 0x020fe20000000f00 */
[----:B------:R-:W-:Y:S01]  /*f040*/  IMAD.MOV.U32 R81, RZ, RZ, R67 ;  /* 0x000000ffff517224 */ /* 0x000fe200078e0043 */
[----:B------:R-:W-:Y:S02]  /*f050*/  MOV R2, 0xf070 ;  /* 0x0000f07000027802 */ /* 0x000fe40000000f00 */
[----:B-1----:R-:W-:Y:S05]  /*f060*/  CALL.REL.NOINC `($_ZN7cutlass13device_kernelIN5flash19enable_sm80_to_sm89INS1_16FlashAttnBwdSm80INS1_25CollectiveMainloopBwdSm80ILi2ELi2EN4cute5tupleIJNS5_1CILi128EEES8_NS7_ILi64EEEEEENS_10bfloat16_tEfNS_4arch4Sm80ELb0ELb1ELb1ELb1ELb1ELb0ELb0ELb0ELi2ELi4ELi4ELi4ELb0EEENS1_21CollectiveEpilogueBwdISA_SB_SD_Li256ELb1ELb0ELi2EEENS1_19SingleTileSchedulerILb1ELb0ELb0ELi128EEEEEEEEEvNT_6ParamsE$_ZN4cute3eso3ESOILb1ELb0EJNS_1CILi1EEENS2_ILi512EEEiEEC2ERKS3_RKS4_RKi) ;  /* 0xffff9ec000007944 */ /* 0x002fea0003c3ffff */
[----:B------:R2:W5:Y:S01]  /*f070*/  LDL R2, [R1+0x1384] ;  /* 0x0013840001027983 */ /* 0x0005620000100800 */
[----:B------:R-:W-:Y:S02]  /*f080*/  MOV R74, R38 ;  /* 0x00000026004a7202 */ /* 0x000fe40000000f00 */
[----:B------:R-:W-:Y:S02]  /*f090*/  MOV R6, 0xf0b0 ;  /* 0x0000f0b000067802 */ /* 0x000fe40000000f00 */
[----:B-12--5:R-:W-:Y:S05]  /*f0a0*/  CALL.REL.NOINC `($_ZN7cutlass13device_kernelIN5flash19enable_sm80_to_sm89INS1_16FlashAttnBwdSm80INS1_25CollectiveMainloopBwdSm80ILi2ELi2EN4cute5tupleIJNS5_1CILi128EEES8_NS7_ILi64EEEEEENS_10bfloat16_tEfNS_4arch4Sm80ELb0ELb1ELb1ELb1ELb1ELb0ELb0ELb0ELi2ELi4ELi4ELi4ELb0EEENS1_21CollectiveEpilogueBwdISA_SB_SD_Li256ELb1ELb0ELi2EEENS1_19SingleTileSchedulerILb1ELb0ELb0ELi128EEEEEEEEEvNT_6ParamsE$_ZN4cute5tupleIJNS0_IJNS_1CILi2EEES2_S2_EEENS0_IJNS1_ILi1EEENS1_ILi512EEEiEEEEEC2ERKS3_RKS6_) ;  /* 0xffffd05000007944 */ /* 0x026fea0003c3ffff */
[----:B------:R2:W5:Y:S01]  /*f0b0*/  LDL R38, [R1+0x1380] ;  /* 0x0013800001267983 */ /* 0x0005620000100800 */
[----:B------:R-:W-:-:S04]  /*f0c0*/  MOV R67, 0x0 ;  /* 0x0000000000437802 */ /* 0x000fc80000000f00 */
[----:B------:R-:W-:Y:S05]  /*f0d0*/  RET.REL.NODEC R66 `(_ZN7cutlass13device_kernelIN5flash19enable_sm80_to_sm89INS1_16FlashAttnBwdSm80INS1_25CollectiveMainloopBwdSm80ILi2ELi2EN4cute5tupleIJNS5_1CILi128EEES8_NS7_ILi64EEEEEENS_10bfloat16_tEfNS_4arch4Sm80ELb0ELb1ELb1ELb1ELb1ELb0ELb0ELb0ELi2ELi4ELi4ELi4ELb0EEENS1_21CollectiveEpilogueBwdISA_SB_SD_Li256ELb1ELb0ELi2EEENS1_19SingleTileSchedulerILb1ELb0ELb0ELi128EEEEEEEEEvNT_6ParamsE) ;  /* 0xffff0f2042007950 */ /* 0x000fea0003c3ffff */
        .type           $_ZN7cutlass13device_kernelIN5flash19enable_sm80_to_sm89INS1_16FlashAttnBwdSm80INS1_25CollectiveMainloopBwdSm80ILi2ELi2EN4cute5tupleIJNS5_1CILi128EEES8_NS7_ILi64EEEEEENS_10bfloat16_tEfNS_4arch4Sm80ELb0ELb1ELb1ELb1ELb1ELb0ELb0ELb0ELi2ELi4ELi4ELi4ELb0EEENS1_21CollectiveEpilogueBwdISA_SB_SD_Li256ELb1ELb0ELi2EEENS1_19SingleTileSchedulerILb1ELb0ELb0ELi128EEEEEEEEEvNT_6ParamsE$_ZZN4cute6detail16composition_implINS_5tupleIJNS_1CILi8EEENS3_ILi2EEES5_S5_S4_S5_EEENS2_IJNS3_ILi1EEEiiiNS3_ILi72EEENS3_ILi512EEEEEENS2_IJNS2_IJS5_S5_S5_EEES5_NS3_ILi4EEEEEENS2_IJNS2_IJS7_S9_S4_EEENS3_ILi4096EEENS3_ILi16EEEEEEEEDaRKT_RKT0_RKT1_RKT2_ENKUlRKT_RKT0_E_clISC_SG_EEDaSW_SZ_,@function
        .size           $_ZN7cutlass13device_kernelIN5flash19enable_sm80_to_sm89INS1_16FlashAttnBwdSm80INS1_25CollectiveMainloopBwdSm80ILi2ELi2EN4cute5tupleIJNS5_1CILi128EEES8_NS7_ILi64EEEEEENS_10bfloat16_tEfNS_4arch4Sm80ELb0ELb1ELb1ELb1ELb1ELb0ELb0ELb0ELi2ELi4ELi4ELi4ELb0EEENS1_21CollectiveEpilogueBwdISA_SB_SD_Li256ELb1ELb0ELi2EEENS1_19SingleTileSchedulerILb1ELb0ELb0ELi128EEEEEEEEEvNT_6ParamsE$_ZZN4cute6detail16composition_implINS_5tupleIJNS_1CILi8EEENS3_ILi2EEES5_S5_S4_S5_EEENS2_IJNS3_ILi1EEEiiiNS3_ILi72EEENS3_ILi512EEEEEENS2_IJNS2_IJS5_S5_S5_EEES5_NS3_ILi4EEEEEENS2_IJNS2_IJS7_S9_S4_EEENS3_ILi4096EEENS3_ILi16EEEEEEEEDaRKT_RKT0_RKT1_RKT2_ENKUlRKT_RKT0_E_clISC_SG_EEDaSW_SZ_,($_ZN7cutlass13device_kernelIN5flash19enable_sm80_to_sm89INS1_16FlashAttnBwdSm80INS1_25CollectiveMainloopBwdSm80ILi2ELi2EN4cute5tupleIJNS5_1CILi128EEES8_NS7_ILi64EEEEEENS_10bfloat16_tEfNS_4arch4Sm80ELb0ELb1ELb1ELb1ELb1ELb0ELb0ELb0ELi2ELi4ELi4ELi4ELb0EEENS1_21CollectiveEpilogueBwdISA_SB_SD_Li256ELb1ELb0ELi2EEENS1_19SingleTileSchedulerILb1ELb0ELb0ELi128EEEEEEEEEvNT_6ParamsE$_ZZN4cute6detail16composition_implINS_5tupleIJNS_1CILi8EEENS3_ILi2EEES5_S5_S4_S5_EEENS2_IJNS3_ILi1EEEiiiNS3_ILi72EEENS3_ILi512EEEEEENS2_IJNS3_ILi4EEES5_EEENS2_IJNS3_ILi16EEENS3_ILi8192EEEEEEEEDaRKT_RKT0_RKT1_RKT2_ENKUlRKT_RKT0_E_clISB_SD_EEDaSU_SX_ - $_ZN7cutlass13device_kernelIN5flash19enable_sm80_to_sm89INS1_16FlashAttnBwdSm80INS1_25CollectiveMainloopBwdSm80ILi2ELi2EN4cute5tupleIJNS5_1CILi128EEES8_NS7_ILi64EEEEEENS_10bfloat16_tEfNS_4arch4Sm80ELb0ELb1ELb1ELb1ELb1ELb0ELb0ELb0ELi2ELi4ELi4ELi4ELb0EEENS1_21CollectiveEpilogueBwdISA_SB_SD_Li256ELb1ELb0ELi2EEENS1_19SingleTileSchedulerILb1ELb0ELb0ELi128EEEEEEEEEvNT_6ParamsE$_ZZN4cute6detail16composition_implINS_5tupleIJNS_1CILi8EEENS3_ILi2EEES5_S5_S4_S5_EEENS2_IJNS3_ILi1EEEiiiNS3_ILi72EEENS3_ILi512EEEEEENS2_IJNS2_IJS5_S5_S5_EEES5_NS3_ILi4EEEEEENS2_IJNS2_IJS7_S9_S4_EEENS3_ILi4096EEENS3_ILi16EEEEEEEEDaRKT_RKT0_RKT1_RKT2_ENKUlRKT_RKT0_E_clISC_SG_EEDaSW_SZ_)
$_ZN7cutlass13device_kernelIN5flash19enable_sm80_to_sm89INS1_16FlashAttnBwdSm80INS1_25CollectiveMainloopBwdSm80ILi2ELi2EN4cute5tupleIJNS5_1CILi128EEES8_NS7_ILi64EEEEEENS_10bfloat16_tEfNS_4arch4Sm80ELb0ELb1ELb1ELb1ELb1ELb0ELb0ELb0ELi2ELi4ELi4ELi4ELb0EEENS1_21CollectiveEpilogueBwdISA_SB_SD_Li256ELb1ELb0ELi2EEENS1_19SingleTileSchedulerILb1ELb0ELb0ELi128EEEEEEEEEvNT_6ParamsE$_ZZN4cute6detail16composition_implINS_5tupleIJNS_1CILi8EEENS3_ILi2EEES5_S5_S4_S5_EEENS2_IJNS3_ILi1EEEiiiNS3_ILi72EEENS3_ILi512EEEEEENS2_IJNS2_IJS5_S5_S5_EEES5_NS3_ILi4EEEEEENS2_IJNS2_IJS7_S9_S4_EEENS3_ILi4096EEENS3_ILi16EEEEEEEEDaRKT_RKT0_RKT1_RKT2_ENKUlRKT_RKT0_E_clISC_SG_EEDaSW_SZ_:
        /* <DEDUP_REMOVED lines=35> */
        .type           $_ZN7cutlass13device_kernelIN5flash19enable_sm80_to_sm89INS1_16FlashAttnBwdSm80INS1_25CollectiveMainloopBwdSm80ILi2ELi2EN4cute5tupleIJNS5_1CILi128EEES8_NS7_ILi64EEEEEENS_10bfloat16_tEfNS_4arch4Sm80ELb0ELb1ELb1ELb1ELb1ELb0ELb0ELb0ELi2ELi4ELi4ELi4ELb0EEENS1_21CollectiveEpilogueBwdISA_SB_SD_Li256ELb1ELb0ELi2EEENS1_19SingleTileSchedulerILb1ELb0ELb0ELi128EEEEEEEEEvNT_6ParamsE$_ZZN4cute6detail16composition_implINS_5tupleIJNS_1CILi8EEENS3_ILi2EEES5_S5_S4_S5_EEENS2_IJNS3_ILi1EEEiiiNS3_ILi72EEENS3_ILi512EEEEEENS2_IJNS3_ILi4EEES5_EEENS2_IJNS3_ILi16EEENS3_ILi8192EEEEEEEEDaRKT_RKT0_RKT1_RKT2_ENKUlRKT_RKT0_E_clISB_SD_EEDaSU_SX_,@function
        .size           $_ZN7cutlass13device_kernelIN5flash19enable_sm80_to_sm89INS1_16FlashAttnBwdSm80INS1_25CollectiveMainloopBwdSm80ILi2ELi2EN4cute5tupleIJNS5_1CILi128EEES8_NS7_ILi64EEEEEENS_10bfloat16_tEfNS_4arch4Sm80ELb0ELb1ELb1ELb1ELb1ELb0ELb0ELb0ELi2ELi4ELi4ELi4ELb0EEENS1_21CollectiveEpilogueBwdISA_SB_SD_Li256ELb1ELb0ELi2EEENS1_19SingleTileSchedulerILb1ELb0ELb0ELi128EEEEEEEEEvNT_6ParamsE$_ZZN4cute6detail16composition_implINS_5tupleIJNS_1CILi8EEENS3_ILi2EEES5_S5_S4_S5_EEENS2_IJNS3_ILi1EEEiiiNS3_ILi72EEENS3_ILi512EEEEEENS2_IJNS3_ILi4EEES5_EEENS2_IJNS3_ILi16EEENS3_ILi8192EEEEEEEEDaRKT_RKT0_RKT1_RKT2_ENKUlRKT_RKT0_E_clISB_SD_EEDaSU_SX_,($_ZN7cutlass13device_kernelIN5flash19enable_sm80_to_sm89INS1_16FlashAttnBwdSm80INS1_25CollectiveMainloopBwdSm80ILi2ELi2EN4cute5tupleIJNS5_1CILi128EEES8_NS7_ILi64EEEEEENS_10bfloat16_tEfNS_4arch4Sm80ELb0ELb1ELb1ELb1ELb1ELb0ELb0ELb0ELi2ELi4ELi4ELi4ELb0EEENS1_21CollectiveEpilogueBwdISA_SB_SD_Li256ELb1ELb0ELi2EEENS1_19SingleTileSchedulerILb1ELb0ELb0ELi128EEEEEEEEEvNT_6ParamsE$_ZZN4cute6detail16composition_implINS_5tupleIJNS_1CILi8EEENS3_ILi2EEES5_S5_S4_S5_EEENS2_IJNS3_ILi1EEEiiiNS3_ILi72EEENS3_ILi512EEEEEENS2_IJS5_S5_EEENS2_IJS7_S4_EEEEEDaRKT_RKT0_RKT1_RKT2_ENKUlRKT_RKT0_E_clIS5_S4_EEDaSR_SU_ - $_ZN7cutlass13device_kernelIN5flash19enable_sm80_to_sm89INS1_16FlashAttnBwdSm80INS1_25CollectiveMainloopBwdSm80ILi2ELi2EN4cute5tupleIJNS5_1CILi128EEES8_NS7_ILi64EEEEEENS_10bfloat16_tEfNS_4arch4Sm80ELb0ELb1ELb1ELb1ELb1ELb0ELb0ELb0ELi2ELi4ELi4ELi4ELb0EEENS1_21CollectiveEpilogueBwdISA_SB_SD_Li256ELb1ELb0ELi2EEENS1_19SingleTileSchedulerILb1ELb0ELb0ELi128EEEEEEEEEvNT_6ParamsE$_ZZN4cute6detail16composition_implINS_5tupleIJNS_1CILi8EEENS3_ILi2EEES5_S5_S4_S5_EEENS2_IJNS3_ILi1EEEiiiNS3_ILi72EEENS3_ILi512EEEEEENS2_IJNS3_ILi4EEES5_EEENS2_IJNS3_ILi16EEENS3_ILi8192EEEEEEEEDaRKT_RKT0_RKT1_RKT2_ENKUlRKT_RKT0_E_clISB_SD_EEDaSU_SX_)
$_ZN7cutlass13device_kernelIN5flash19enable_sm80_to_sm89INS1_16FlashAttnBwdSm80INS1_25CollectiveMainloopBwdSm80ILi2ELi2EN4cute5tupleIJNS5_1CILi128EEES8_NS7_ILi64EEEEEENS_10bfloat16_tEfNS_4arch4Sm80ELb0ELb1ELb1ELb1ELb1ELb0ELb0ELb0ELi2ELi4ELi4ELi4ELb0EEENS1_21CollectiveEpilogueBwdISA_SB_SD_Li256ELb1ELb0ELi2EEENS1_19SingleTileSchedulerILb1ELb0ELb0ELi128EEEEEEEEEvNT_6ParamsE$_ZZN4cute6detail16composition_implINS_5tupleIJNS_1CILi8EEENS3_ILi2EEES5_S5_S4_S5_EEENS2_IJNS3_ILi1EEEiiiNS3_ILi72EEENS3_ILi512EEEEEENS2_IJNS3_ILi4EEES5_EEENS2_IJNS3_ILi16EEENS3_ILi8192EEEEEEEEDaRKT_RKT0_RKT1_RKT2_ENKUlRKT_RKT0_E_clISB_SD_EEDaSU_SX_:
        /* <DEDUP_REMOVED lines=35> */
        .type           $_ZN7cutlass13device_kernelIN5flash19enable_sm80_to_sm89INS1_16FlashAttnBwdSm80INS1_25CollectiveMainloopBwdSm80ILi2ELi2EN4cute5tupleIJNS5_1CILi128EEES8_NS7_ILi64EEEEEENS_10bfloat16_tEfNS_4arch4Sm80ELb0ELb1ELb1ELb1ELb1ELb0ELb0ELb0ELi2ELi4ELi4ELi4ELb0EEENS1_21CollectiveEpilogueBwdISA_SB_SD_Li256ELb1ELb0ELi2EEENS1_19SingleTileSchedulerILb1ELb0ELb0ELi128EEEEEEEEEvNT_6ParamsE$_ZZN4cute6detail16composition_implINS_5tupleIJNS_1CILi8EEENS3_ILi2EEES5_S5_S4_S5_EEENS2_IJNS3_ILi1EEEiiiNS3_ILi72EEENS3_ILi512EEEEEENS2_IJS5_S5_EEENS2_IJS7_S4_EEEEEDaRKT_RKT0_RKT1_RKT2_ENKUlRKT_RKT0_E_clIS5_S4_EEDaSR_SU_,@function
        .size           $_ZN7cutlass13device_kernelIN5flash19enable_sm80_to_sm89INS1_16FlashAttnBwdSm80INS1_25CollectiveMainloopBwdSm80ILi2ELi2EN4cute5tupleIJNS5_1CILi128EEES8_NS7_ILi64EEEEEENS_10bfloat16_tEfNS_4arch4Sm80ELb0ELb1ELb1ELb1ELb1ELb0ELb0ELb0ELi2ELi4ELi4ELi4ELb0EEENS1_21CollectiveEpilogueBwdISA_SB_SD_Li256ELb1ELb0ELi2EEENS1_19SingleTileSchedulerILb1ELb0ELb0ELi128EEEEEEEEEvNT_6ParamsE$_ZZN4cute6detail16composition_implINS_5tupleIJNS_1CILi8EEENS3_ILi2EEES5_S5_S4_S5_EEENS2_IJNS3_ILi1EEEiiiNS3_ILi72EEENS3_ILi512EEEEEENS2_IJS5_S5_EEENS2_IJS7_S4_EEEEEDaRKT_RKT0_RKT1_RKT2_ENKUlRKT_RKT0_E_clIS5_S4_EEDaSR_SU_,($_ZN7cutlass13device_kernelIN5flash19enable_sm80_to_sm89INS1_16FlashAttnBwdSm80INS1_25CollectiveMainloopBwdSm80ILi2ELi2EN4cute5tupleIJNS5_1CILi128EEES8_NS7_ILi64EEEEEENS_10bfloat16_tEfNS_4arch4Sm80ELb0ELb1ELb1ELb1ELb1ELb0ELb0ELb0ELi2ELi4ELi4ELi4ELb0EEENS1_21CollectiveEpilogueBwdISA_SB_SD_Li256ELb1ELb0ELi2EEENS1_19SingleTileSchedulerILb1ELb0ELb0ELi128EEEEEEEEEvNT_6ParamsE$_ZZN4cute6detail16composition_implINS_5tupleIJNS_1CILi8EEENS3_ILi2EEES5_S5_S4_S5_EEENS2_IJNS3_ILi1EEEiiiNS3_ILi72EEENS3_ILi512EEEEEENS2_IJS5_S5_S5_EEENS2_IJS7_S9_S4_EEEEEDaRKT_RKT0_RKT1_RKT2_ENKUlRKT_RKT0_E_clIS5_S4_EEDaSR_SU_ - $_ZN7cutlass13device_kernelIN5flash19enable_sm80_to_sm89INS1_16FlashAttnBwdSm80INS1_25CollectiveMainloopBwdSm80ILi2ELi2EN4cute5tupleIJNS5_1CILi128EEES8_NS7_ILi64EEEEEENS_10bfloat16_tEfNS_4arch4Sm80ELb0ELb1ELb1ELb1ELb1ELb0ELb0ELb0ELi2ELi4ELi4ELi4ELb0EEENS1_21CollectiveEpilogueBwdISA_SB_SD_Li256ELb1ELb0ELi2EEENS1_19SingleTileSchedulerILb1ELb0ELb0ELi128EEEEEEEEEvNT_6ParamsE$_ZZN4cute6detail16composition_implINS_5tupleIJNS_1CILi8EEENS3_ILi2EEES5_S5_S4_S5_EEENS2_IJNS3_ILi1EEEiiiNS3_ILi72EEENS3_ILi512EEEEEENS2_IJS5_S5_EEENS2_IJS7_S4_EEEEEDaRKT_RKT0_RKT1_RKT2_ENKUlRKT_RKT0_E_clIS5_S4_EEDaSR_SU_)
$_ZN7cutlass13device_kernelIN5flash19enable_sm80_to_sm89INS1_16FlashAttnBwdSm80INS1_25CollectiveMainloopBwdSm80ILi2ELi2EN4cute5tupleIJNS5_1CILi128EEES8_NS7_ILi64EEEEEENS_10bfloat16_tEfNS_4arch4Sm80ELb0ELb1ELb1ELb1ELb1ELb0ELb0ELb0ELi2ELi4ELi4ELi4ELb0EEENS1_21CollectiveEpilogueBwdISA_SB_SD_Li256ELb1ELb0ELi2EEENS1_19SingleTileSchedulerILb1ELb0ELb0ELi128EEEEEEEEEvNT_6ParamsE$_ZZN4cute6detail16composition_implINS_5tupleIJNS_1CILi8EEENS3_ILi2EEES5_S5_S4_S5_EEENS2_IJNS3_ILi1EEEiiiNS3_ILi72EEENS3_ILi512EEEEEENS2_IJS5_S5_EEENS2_IJS7_S4_EEEEEDaRKT_RKT0_RKT1_RKT2_ENKUlRKT_RKT0_E_clIS5_S4_EEDaSR_SU_:
        /* <DEDUP_REMOVED lines=15> */
[----:B-1---5:R-:W-:Y:S05]  /*f630*/  CALL.REL.NOINC `($_ZN7cutlass13device_kernelIN5flash19enable_sm80_to_sm89INS1_16FlashAttnBwdSm80INS1_25CollectiveMainloopBwdSm80ILi2ELi2EN4cute5tupleIJNS5_1CILi128EEES8_NS7_ILi64EEEEEENS_10bfloat16_tEfNS_4arch4Sm80ELb0ELb1ELb1ELb1ELb1ELb0ELb0ELb0ELi2ELi4ELi4ELi4ELb0EEENS1_21CollectiveEpilogueBwdISA_SB_SD_Li256ELb1ELb0ELi2EEENS1_19SingleTileSchedulerILb1ELb0ELb0ELi128EEEEEEEEEvNT_6ParamsE$_ZZN4cute6detail16composition_implINS_5tupleIJNS_1CILi8EEENS3_ILi2EEES5_S5_S4_S5_EEENS2_IJNS3_ILi1EEEiiiNS3_ILi72EEENS3_ILi512EEEEEES5_S4_EEDaRKT_RKT0_RKT1_RKT2_ENKUlRKT_T0_E_clINS2_IJNS2_IJEEEST_S5_S7_EEENS_17integral_constantIiLi1EEEEEDaSP_SQ_) ;  /* 0x0000067000007944 */ /* 0x022fea0003c00000 */
[----:B-----5:R2:W-:Y:S01]  /*f640*/  STL [R1+0x13b0], R2 ;  /* 0x0013b00201007387 */ /* 0x0205e20000100800 */
[----:B------:R-:W-:Y:S02]  /*f650*/  IADD3 R3, R5, 0x28, RZ ;  /* 0x0000002805037810 */ /* 0x000fe40007ffe0ff */
[----:B------:R-:W-:Y:S01]  /*f660*/  MOV R6, 0xf690 ;  /* 0x0000f69000067802 */ /* 0x000fe20000000f00 */
[----:B------:R2:W-:Y:S04]  /*f670*/  STL.64 [R1+0x13a8], R68 ;  /* 0x0013a84401007387 */ /* 0x0005e80000100a00 */
[----:B-12---:R-:W-:Y:S05]  /*f680*/  CALL.REL.NOINC `($_ZN7cutlass13device_kernelIN5flash19enable_sm80_to_sm89INS1_16FlashAttnBwdSm80INS1_25CollectiveMainloopBwdSm80ILi2ELi2EN4cute5tupleIJNS5_1CILi128EEES8_NS7_ILi64EEEEEENS_10bfloat16_tEfNS_4arch4Sm80ELb0ELb1ELb1ELb1ELb1ELb0ELb0ELb0ELi2ELi4ELi4ELi4ELb0EEENS1_21CollectiveEpilogueBwdISA_SB_SD_Li256ELb1ELb0ELi2EEENS1_19SingleTileSchedulerILb1ELb0ELb0ELi128EEEEEEEEEvNT_6ParamsE$_ZZN4cute6detail16composition_implINS_5tupleIJNS_1CILi8EEENS3_ILi2EEES5_S5_S4_S5_EEENS2_IJNS3_ILi1EEEiiiNS3_ILi72EEENS3_ILi512EEEEEES5_S4_EEDaRKT_RKT0_RKT1_RKT2_ENKUlRKT_T0_E_clINS2_IJNS2_IJS5_EEENS2_IJiEEES7_S7_EEENS_17integral_constantIiLi2EEEEEDaSP_SQ_) ;  /* 0x000006f000007944 */ /* 0x006fea0003c00000 */
[----:B------:R-:W2:Y:S01]  /*f690*/  LDL.64 R68, [R1+0x13a8] ;  /* 0x0013a80001447983 */ /* 0x000ea20000100a00 */
[----:B------:R-:W-:Y:S02]  /*f6a0*/  IADD3 R3, R5, 0x18, RZ ;  /* 0x0000001805037810 */ /* 0x000fe40007ffe0ff */
[----:B------:R-:W-:Y:S01]  /*f6b0*/  MOV R6, 0xf6f0 ;  /* 0x0000f6f000067802 */ /* 0x000fe20000000f00 */
[----:B-----5:R3:W-:Y:S04]  /*f6c0*/  STL [R1+0x13a0], R2 ;  /* 0x0013a00201007387 */ /* 0x0207e80000100800 */
[----:B--2---:R3:W-:Y:S02]  /*f6d0*/  STL.64 [R1+0x1398], R68 ;  /* 0x0013984401007387 */ /* 0x0047e40000100a00 */
[----:B-1-3--:R-:W-:Y:S05]  /*f6e0*/  CALL.REL.NOINC `($_ZN7cutlass13device_kernelIN5flash19enable_sm80_to_sm89INS1_16FlashAttnBwdSm80INS1_25CollectiveMainloopBwdSm80ILi2ELi2EN4cute5tupleIJNS5_1CILi128EEES8_NS7_ILi64EEEEEENS_10bfloat16_tEfNS_4arch4Sm80ELb0ELb1ELb1ELb1ELb1ELb0ELb0ELb0ELi2ELi4ELi4ELi4ELb0EEENS1_21CollectiveEpilogueBwdISA_SB_SD_Li256ELb1ELb0ELi2EEENS1_19SingleTileSchedulerILb1ELb0ELb0ELi128EEEEEEEEEvNT_6ParamsE$_ZZN4cute6detail16composition_implINS_5tupleIJNS_1CILi8EEENS3_ILi2EEES5_S5_S4_S5_EEENS2_IJNS3_ILi1EEEiiiNS3_ILi72EEENS3_ILi512EEEEEES5_S4_EEDaRKT_RKT0_RKT1_RKT2_ENKUlRKT_T0_E_clINS2_IJNS2_IJS5_EEENS2_IJiEEES7_S7_EEENS_17integral_constantIiLi3EEEEEDaSP_SQ_) ;  /* 0x0000073000007944 */ /* 0x00afea0003c00000 */
[----:B------:R-:W2:Y:S01]  /*f6f0*/  LDL.64 R68, [R1+0x1398] ;  /* 0x0013980001447983 */ /* 0x000ea20000100a00 */
[----:B------:R-:W-:-:S02]  /*f700*/  IADD3 R3, R5, 0x8, RZ ;  /* 0x0000000805037810 */ /* 0x000fc40007ffe0ff */
[----:B------:R-:W-:Y:S01]  /*f710*/  MOV R6, 0xf750 ;  /* 0x0000f75000067802 */ /* 0x000fe20000000f00 */
[----:B-----5:R3:W-:Y:S04]  /*f720*/  STL [R1+0x1390], R2 ;  /* 0x0013900201007387 */ /* 0x0207e80000100800 */
[----:B--2---:R3:W-:Y:S02]  /*f730*/  STL.64 [R1+0x1388], R68 ;  /* 0x0013884401007387 */ /* 0x0047e40000100a00 */
[----:B-1-3--:R-:W-:Y:S05]  /*f740*/  CALL.REL.NOINC `($_ZN7cutlass13device_kernelIN5flash19enable_sm80_to_sm89INS1_16FlashAttnBwdSm80INS1_25CollectiveMainloopBwdSm80ILi2ELi2EN4cute5tupleIJNS5_1CILi128EEES8_NS7_ILi64EEEEEENS_10bfloat16_tEfNS_4arch4Sm80ELb0ELb1ELb1ELb1ELb1ELb0ELb0ELb0ELi2ELi4ELi4ELi4ELb0EEENS1_21CollectiveEpilogueBwdISA_SB_SD_Li256ELb1ELb0ELi2EEENS1_19SingleTileSchedulerILb1ELb0ELb0ELi128EEEEEEEEEvNT_6ParamsE$_ZZN4cute6detail16composition_implINS_5tupleIJNS_1CILi8EEENS3_ILi2EEES5_S5_S4_S5_EEENS2_IJNS3_ILi1EEEiiiNS3_ILi72EEENS3_ILi512EEEEEES5_S4_EEDaRKT_RKT0_RKT1_RKT2_ENKUlRKT_T0_E_clINS2_IJNS2_IJS5_EEENS2_IJiEEES7_S7_EEENS_17integral_constantIiLi4EEEEEDaSP_SQ_) ;  /* 0x0000077000007944 */ /* 0x00afea0003c00000 */
[----:B------:R-:W-:Y:S02]  /*f750*/  MOV R2, R7 ;  /* 0x0000000700027202 */ /* 0x000fe40000000f00 */
[----:B------:R-:W-:Y:S02]  /*f760*/  MOV R6, 0xf780 ;  /* 0x0000f78000067802 */ /* 0x000fe40000000f00 */
[----:B-1---5:R-:W-:Y:S05]  /*f770*/  CALL.REL.NOINC `($_ZN7cutlass13device_kernelIN5flash19enable_sm80_to_sm89INS1_16FlashAttnBwdSm80INS1_25CollectiveMainloopBwdSm80ILi2ELi2EN4cute5tupleIJNS5_1CILi128EEES8_NS7_ILi64EEEEEENS_10bfloat16_tEfNS_4arch4Sm80ELb0ELb1ELb1ELb1ELb1ELb0ELb0ELb0ELi2ELi4ELi4ELi4ELb0EEENS1_21CollectiveEpilogueBwdISA_SB_SD_Li256ELb1ELb0ELi2EEENS1_19SingleTileSchedulerILb1ELb0ELb0ELi128EEEEEEEEEvNT_6ParamsE$_ZN4cute5tupleIJNS_1CILi2EEEiEEC2ERKS2_RKi) ;  /* 0xffffcae000007944 */ /* 0x022fea0003c3ffff */
[----:B-1----:R1:W5:Y:S01]  /*f780*/  LDL R2, [R1+0x13c8] ;  /* 0x0013c80001027983 */ /* 0x0023620000100800 */
[----:B------:R-:W-:-:S04]  /*f790*/  MOV R67, 0x0 ;  /* 0x0000000000437802 */ /* 0x000fc80000000f00 */
[----:B------:R-:W-:Y:S05]  /*f7a0*/  RET.REL.NODEC R66 `(_ZN7cutlass13device_kernelIN5flash19enable_sm80_to_sm89INS1_16FlashAttnBwdSm80INS1_25CollectiveMainloopBwdSm80ILi2ELi2EN4cute5tupleIJNS5_1CILi128EEES8_NS7_ILi64EEEEEENS_10bfloat16_tEfNS_4arch4Sm80ELb0ELb1ELb1ELb1ELb1ELb0ELb0ELb0ELi2ELi4ELi4ELi4ELb0EEENS1_21CollectiveEpilogueBwdISA_SB_SD_Li256ELb1ELb0ELi2EEENS1_19SingleTileSchedulerILb1ELb0ELb0ELi128EEEEEEEEEvNT_6ParamsE) ;  /* 0xffff085042007950 */ /* 0x000fea0003c3ffff */
        .type           $_ZN7cutlass13device_kernelIN5flash19enable_sm80_to_sm89INS1_16FlashAttnBwdSm80INS1_25CollectiveMainloopBwdSm80ILi2ELi2EN4cute5tupleIJNS5_1CILi128EEES8_NS7_ILi64EEEEEENS_10bfloat16_tEfNS_4arch4Sm80ELb0ELb1ELb1ELb1ELb1ELb0ELb0ELb0ELi2ELi4ELi4ELi4ELb0EEENS1_21CollectiveEpilogueBwdISA_SB_SD_Li256ELb1ELb0ELi2EEENS1_19SingleTileSchedulerILb1ELb0ELb0ELi128EEEEEEEEEvNT_6ParamsE$_ZZN4cute6detail16composition_implINS_5tupleIJNS_1CILi8EEENS3_ILi2EEES5_S5_S4_S5_EEENS2_IJNS3_ILi1EEEiiiNS3_ILi72EEENS3_ILi512EEEEEENS2_IJS5_S5_S5_EEENS2_IJS7_S9_S4_EEEEEDaRKT_RKT0_RKT1_RKT2_ENKUlRKT_RKT0_E_clIS5_S4_EEDaSR_SU_,@function
        .size           $_ZN7cutlass13device_kernelIN5flash19enable_sm80_to_sm89INS1_16FlashAttnBwdSm80INS1_25CollectiveMainloopBwdSm80ILi2ELi2EN4cute5tupleIJNS5_1CILi128EEES8_NS7_ILi64EEEEEENS_10bfloat16_tEfNS_4arch4Sm80ELb0ELb1ELb1ELb1ELb1ELb0ELb0ELb0ELi2ELi4ELi4ELi4ELb0EEENS1_21CollectiveEpilogueBwdISA_SB_SD_Li256ELb1ELb0ELi2EEENS1_19SingleTileSchedulerILb1ELb0ELb0ELi128EEEEEEEEEvNT_6ParamsE$_ZZN4cute6detail16composition_implINS_5tupleIJNS_1CILi8EEENS3_ILi2EEES5_S5_S4_S5_EEENS2_IJNS3_ILi1EEEiiiNS3_ILi72EEENS3_ILi512EEEEEENS2_IJS5_S5_S5_EEENS2_IJS7_S9_S4_EEEEEDaRKT_RKT0_RKT1_RKT2_ENKUlRKT_RKT0_E_clIS5_S4_EEDaSR_SU_,($_ZN7cutlass13device_kernelIN5flash19enable_sm80_to_sm89INS1_16FlashAttnBwdSm80INS1_25CollectiveMainloopBwdSm80ILi2ELi2EN4cute5tupleIJNS5_1CILi128EEES8_NS7_ILi64EEEEEENS_10bfloat16_tEfNS_4arch4Sm80ELb0ELb1ELb1ELb1ELb1ELb0ELb0ELb0ELi2ELi4ELi4ELi4ELb0EEENS1_21CollectiveEpilogueBwdISA_SB_SD_Li256ELb1ELb0ELi2EEENS1_19SingleTileSchedulerILb1ELb0ELb0ELi128EEEEEEEEEvNT_6ParamsE$_ZZN4cute6detail16composition_implINS_5tupleIJNS_1CILi8EEENS3_ILi2EEES5_S5_S4_S5_EEENS2_IJNS3_ILi1EEEiiiNS3_ILi72EEENS3_ILi512EEEEEENS3_ILi4EEENS3_ILi16EEEEEDaRKT_RKT0_RKT1_RKT2_ENKUlRKT_T0_E_clINS2_IJNS2_IJEEESV_SB_S7_EEENS_17integral_constantIiLi2EEEEEDaSR_SS_ - $_ZN7cutlass13device_kernelIN5flash19enable_sm80_to_sm89INS1_16FlashAttnBwdSm80INS1_25CollectiveMainloopBwdSm80ILi2ELi2EN4cute5tupleIJNS5_1CILi128EEES8_NS7_ILi64EEEEEENS_10bfloat16_tEfNS_4arch4Sm80ELb0ELb1ELb1ELb1ELb1ELb0ELb0ELb0ELi2ELi4ELi4ELi4ELb0EEENS1_21CollectiveEpilogueBwdISA_SB_SD_Li256ELb1ELb0ELi2EEENS1_19SingleTileSchedulerILb1ELb0ELb0ELi128EEEEEEEEEvNT_6ParamsE$_ZZN4cute6detail16composition_implINS_5tupleIJNS_1CILi8EEENS3_ILi2EEES5_S5_S4_S5_EEENS2_IJNS3_ILi1EEEiiiNS3_ILi72EEENS3_ILi512EEEEEENS2_IJS5_S5_S5_EEENS2_IJS7_S9_S4_EEEEEDaRKT_RKT0_RKT1_RKT2_ENKUlRKT_RKT0_E_clIS5_S4_EEDaSR_SU_)
$_ZN7cutlass13device_kernelIN5flash19enable_sm80_to_sm89INS1_16FlashAttnBwdSm80INS1_25CollectiveMainloopBwdSm80ILi2ELi2EN4cute5tupleIJNS5_1CILi128EEES8_NS7_ILi64EEEEEENS_10bfloat16_tEfNS_4arch4Sm80ELb0ELb1ELb1ELb1ELb1ELb0ELb0ELb0ELi2ELi4ELi4ELi4ELb0EEENS1_21CollectiveEpilogueBwdISA_SB_SD_Li256ELb1ELb0ELi2EEENS1_19SingleTileSchedulerILb1ELb0ELb0ELi128EEEEEEEEEvNT_6ParamsE$_ZZN4cute6detail16composition_implINS_5tupleIJNS_1CILi8EEENS3_ILi2EEES5_S5_S4_S5_EEENS2_IJNS3_ILi1EEEiiiNS3_ILi72EEENS3_ILi512EEEEEENS2_IJS5_S5_S5_EEENS2_IJS7_S9_S4_EEEEEDaRKT_RKT0_RKT1_RKT2_ENKUlRKT_RKT0_E_clIS5_S4_EEDaSR_SU_:
        /* <DEDUP_REMOVED lines=37> */
[----:B------:R-:W-:Y:S02]  /*fa00*/  MOV R4, R8 ;  /* 0x0000000800047202 */ /* 0x000fe40000000f00 */
[----:B------:R-:W-:-:S04]  /*fa10*/  MOV R5, 0x0 ;  /* 0x0000000000057802 */ /* 0x000fc80000000f00 */
[----:B------:R-:W-:Y:S05]  /*fa20*/  RET.REL.NODEC R4 `(_ZN7cutlass13device_kernelIN5flash19enable_sm80_to_sm89INS1_16FlashAttnBwdSm80INS1_25CollectiveMainloopBwdSm80ILi2ELi2EN4cute5tupleIJNS5_1CILi128EEES8_NS7_ILi64EEEEEENS_10bfloat16_tEfNS_4arch4Sm80ELb0ELb1ELb1ELb1ELb1ELb0ELb0ELb0ELi2ELi4ELi4ELi4ELb0EEENS1_21CollectiveEpilogueBwdISA_SB_SD_Li256ELb1ELb0ELi2EEENS1_19SingleTileSchedulerILb1ELb0ELb0ELi128EEEEEEEEEvNT_6ParamsE) ;  /* 0xffff05d004007950 */ /* 0x000fea0003c3ffff */
        .type           $_ZN7cutlass13device_kernelIN5flash19enable_sm80_to_sm89INS1_16FlashAttnBwdSm80INS1_25CollectiveMainloopBwdSm80ILi2ELi2EN4cute5tupleIJNS5_1CILi128EEES8_NS7_ILi64EEEEEENS_10bfloat16_tEfNS_4arch4Sm80ELb0ELb1ELb1ELb1ELb1ELb0ELb0ELb0ELi2ELi4ELi4ELi4ELb0EEENS1_21CollectiveEpilogueBwdISA_SB_SD_Li256ELb1ELb0ELi2EEENS1_19SingleTileSchedulerILb1ELb0ELb0ELi128EEEEEEEEEvNT_6ParamsE$_ZZN4cute6detail16composition_implINS_5tupleIJNS_1CILi8EEENS3_ILi2EEES5_S5_S4_S5_EEENS2_IJNS3_ILi1EEEiiiNS3_ILi72EEENS3_ILi512EEEEEENS3_ILi4EEENS3_ILi16EEEEEDaRKT_RKT0_RKT1_RKT2_ENKUlRKT_T0_E_clINS2_IJNS2_IJEEESV_SB_S7_EEENS_17integral_constantIiLi2EEEEEDaSR_SS_,@function
        .size           $_ZN7cutlass13device_kernelIN5flash19enable_sm80_to_sm89INS1_16FlashAttnBwdSm80INS1_25CollectiveMainloopBwdSm80ILi2ELi2EN4cute5tupleIJNS5_1CILi128EEES8_NS7_ILi64EEEEEENS_10bfloat16_tEfNS_4arch4Sm80ELb0ELb1ELb1ELb1ELb1ELb0ELb0ELb0ELi2ELi4ELi4ELi4ELb0EEENS1_21CollectiveEpilogueBwdISA_SB_SD_Li256ELb1ELb0ELi2EEENS1_19SingleTileSchedulerILb1ELb0ELb0ELi128EEEEEEEEEvNT_6ParamsE$_ZZN4cute6detail16composition_implINS_5tupleIJNS_1CILi8EEENS3_ILi2EEES5_S5_S4_S5_EEENS2_IJNS3_ILi1EEEiiiNS3_ILi72EEENS3_ILi512EEEEEENS3_ILi4EEENS3_ILi16EEEEEDaRKT_RKT0_RKT1_RKT2_ENKUlRKT_T0_E_clINS2_IJNS2_IJEEESV_SB_S7_EEENS_17integral_constantIiLi2EEEEEDaSR_SS_,($_ZN7cutlass13device_kernelIN5flash19enable_sm80_to_sm89INS1_16FlashAttnBwdSm80INS1_25CollectiveMainloopBwdSm80ILi2ELi2EN4cute5tupleIJNS5_1CILi128EEES8_NS7_ILi64EEEEEENS_10bfloat16_tEfNS_4arch4Sm80ELb0ELb1ELb1ELb1ELb1ELb0ELb0ELb0ELi2ELi4ELi4ELi4ELb0EEENS1_21CollectiveEpilogueBwdISA_SB_SD_Li256ELb1ELb0ELi2EEENS1_19SingleTileSchedulerILb1ELb0ELb0ELi128EEEEEEEEEvNT_6ParamsE$_ZZN4cute6detail16composition_implINS_5tupleIJNS_1CILi8EEENS3_ILi2EEES5_S5_S4_S5_EEENS2_IJNS3_ILi1EEEiiiNS3_ILi72EEENS3_ILi512EEEEEENS3_ILi4EEENS3_ILi16EEEEEDaRKT_RKT0_RKT1_RKT2_ENKUlRKT_T0_E_clINS2_IJNS2_IJS5_EEENS2_IJiEEES5_S7_EEENS_17integral_constantIiLi3EEEEEDaSR_SS_ - $_ZN7cutlass13device_kernelIN5flash19enable_sm80_to_sm89INS1_16FlashAttnBwdSm80INS1_25CollectiveMainloopBwdSm80ILi2ELi2EN4cute5tupleIJNS5_1CILi128EEES8_NS7_ILi64EEEEEENS_10bfloat16_tEfNS_4arch4Sm80ELb0ELb1ELb1ELb1ELb1ELb0ELb0ELb0ELi2ELi4ELi4ELi4ELb0EEENS1_21CollectiveEpilogueBwdISA_SB_SD_Li256ELb1ELb0ELi2EEENS1_19SingleTileSchedulerILb1ELb0ELb0ELi128EEEEEEEEEvNT_6ParamsE$_ZZN4cute6detail16composition_implINS_5tupleIJNS_1CILi8EEENS3_ILi2EEES5_S5_S4_S5_EEENS2_IJNS3_ILi1EEEiiiNS3_ILi72EEENS3_ILi512EEEEEENS3_ILi4EEENS3_ILi16EEEEEDaRKT_RKT0_RKT1_RKT2_ENKUlRKT_T0_E_clINS2_IJNS2_IJEEESV_SB_S7_EEENS_17integral_constantIiLi2EEEEEDaSR_SS_)
$_ZN7cutlass13device_kernelIN5flash19enable_sm80_to_sm89INS1_16FlashAttnBwdSm80INS1_25CollectiveMainloopBwdSm80ILi2ELi2EN4cute5tupleIJNS5_1CILi128EEES8_NS7_ILi64EEEEEENS_10bfloat16_tEfNS_4arch4Sm80ELb0ELb1ELb1ELb1ELb1ELb0ELb0ELb0ELi2ELi4ELi4ELi4ELb0EEENS1_21CollectiveEpilogueBwdISA_SB_SD_Li256ELb1ELb0ELi2EEENS1_19SingleTileSchedulerILb1ELb0ELb0ELi128EEEEEEEEEvNT_6ParamsE$_ZZN4cute6detail16composition_implINS_5tupleIJNS_1CILi8EEENS3_ILi2EEES5_S5_S4_S5_EEENS2_IJNS3_ILi1EEEiiiNS3_ILi72EEENS3_ILi512EEEEEENS3_ILi4EEENS3_ILi16EEEEEDaRKT_RKT0_RKT1_RKT2_ENKUlRKT_T0_E_clINS2_IJNS2_IJEEESV_SB_S7_EEENS_17integral_constantIiLi2EEEEEDaSR_SS_:
        /* <DEDUP_REMOVED lines=13> */
        .type           $_ZN7cutlass13device_kernelIN5flash19enable_sm80_to_sm89INS1_16FlashAttnBwdSm80INS1_25CollectiveMainloopBwdSm80ILi2ELi2EN4cute5tupleIJNS5_1CILi128EEES8_NS7_ILi64EEEEEENS_10bfloat16_tEfNS_4arch4Sm80ELb0ELb1ELb1ELb1ELb1ELb0ELb0ELb0ELi2ELi4ELi4ELi4ELb0EEENS1_21CollectiveEpilogueBwdISA_SB_SD_Li256ELb1ELb0ELi2EEENS1_19SingleTileSchedulerILb1ELb0ELb0ELi128EEEEEEEEEvNT_6ParamsE$_ZZN4cute6detail16composition_implINS_5tupleIJNS_1CILi8EEENS3_ILi2EEES5_S5_S4_S5_EEENS2_IJNS3_ILi1EEEiiiNS3_ILi72EEENS3_ILi512EEEEEENS3_ILi4EEENS3_ILi16EEEEEDaRKT_RKT0_RKT1_RKT2_ENKUlRKT_T0_E_clINS2_IJNS2_IJS5_EEENS2_IJiEEES5_S7_EEENS_17integral_constantIiLi3EEEEEDaSR_SS_,@function
        .size           $_ZN7cutlass13device_kernelIN5flash19enable_sm80_to_sm89INS1_16FlashAttnBwdSm80INS1_25CollectiveMainloopBwdSm80ILi2ELi2EN4cute5tupleIJNS5_1CILi128EEES8_NS7_ILi64EEEEEENS_10bfloat16_tEfNS_4arch4Sm80ELb0ELb1ELb1ELb1ELb1ELb0ELb0ELb0ELi2ELi4ELi4ELi4ELb0EEENS1_21CollectiveEpilogueBwdISA_SB_SD_Li256ELb1ELb0ELi2EEENS1_19SingleTileSchedulerILb1ELb0ELb0ELi128EEEEEEEEEvNT_6ParamsE$_ZZN4cute6detail16composition_implINS_5tupleIJNS_1CILi8EEENS3_ILi2EEES5_S5_S4_S5_EEENS2_IJNS3_ILi1EEEiiiNS3_ILi72EEENS3_ILi512EEEEEENS3_ILi4EEENS3_ILi16EEEEEDaRKT_RKT0_RKT1_RKT2_ENKUlRKT_T0_E_clINS2_IJNS2_IJS5_EEENS2_IJiEEES5_S7_EEENS_17integral_constantIiLi3EEEEEDaSR_SS_,($_ZN7cutlass13device_kernelIN5flash19enable_sm80_to_sm89INS1_16FlashAttnBwdSm80INS1_25CollectiveMainloopBwdSm80ILi2ELi2EN4cute5tupleIJNS5_1CILi128EEES8_NS7_ILi64EEEEEENS_10bfloat16_tEfNS_4arch4Sm80ELb0ELb1ELb1ELb1ELb1ELb0ELb0ELb0ELi2ELi4ELi4ELi4ELb0EEENS1_21CollectiveEpilogueBwdISA_SB_SD_Li256ELb1ELb0ELi2EEENS1_19SingleTileSchedulerILb1ELb0ELb0ELi128EEEEEEEEEvNT_6ParamsE$_ZZN4cute6detail16composition_implINS_5tupleIJNS_1CILi8EEENS3_ILi2EEES5_S5_S4_S5_EEENS2_IJNS3_ILi1EEEiiiNS3_ILi72EEENS3_ILi512EEEEEENS3_ILi4EEENS3_ILi16EEEEEDaRKT_RKT0_RKT1_RKT2_ENKUlRKT_T0_E_clINS2_IJNS2_IJS5_S5_EEENS2_IJiiEEES7_S7_EEENS_17integral_constantIiLi4EEEEEDaSR_SS_ - $_ZN7cutlass13device_kernelIN5flash19enable_sm80_to_sm89INS1_16FlashAttnBwdSm80INS1_25CollectiveMainloopBwdSm80ILi2ELi2EN4cute5tupleIJNS5_1CILi128EEES8_NS7_ILi64EEEEEENS_10bfloat16_tEfNS_4arch4Sm80ELb0ELb1ELb1ELb1ELb1ELb0ELb0ELb0ELi2ELi4ELi4ELi4ELb0EEENS1_21CollectiveEpilogueBwdISA_SB_SD_Li256ELb1ELb0ELi2EEENS1_19SingleTileSchedulerILb1ELb0ELb0ELi128EEEEEEEEEvNT_6ParamsE$_ZZN4cute6detail16composition_implINS_5tupleIJNS_1CILi8EEENS3_ILi2EEES5_S5_S4_S5_EEENS2_IJNS3_ILi1EEEiiiNS3_ILi72EEENS3_ILi512EEEEEENS3_ILi4EEENS3_ILi16EEEEEDaRKT_RKT0_RKT1_RKT2_ENKUlRKT_T0_E_clINS2_IJNS2_IJS5_EEENS2_IJiEEES5_S7_EEENS_17integral_constantIiLi3EEEEEDaSR_SS_)
$_ZN7cutlass13device_kernelIN5flash19enable_sm80_to_sm89INS1_16FlashAttnBwdSm80INS1_25CollectiveMainloopBwdSm80ILi2ELi2EN4cute5tupleIJNS5_1CILi128EEES8_NS7_ILi64EEEEEENS_10bfloat16_tEfNS_4arch4Sm80ELb0ELb1ELb1ELb1ELb1ELb0ELb0ELb0ELi2ELi4ELi4ELi4ELb0EEENS1_21CollectiveEpilogueBwdISA_SB_SD_Li256ELb1ELb0ELi2EEENS1_19SingleTileSchedulerILb1ELb0ELb0ELi128EEEEEEEEEvNT_6ParamsE$_ZZN4cute6detail16composition_implINS_5tupleIJNS_1CILi8EEENS3_ILi2EEES5_S5_S4_S5_EEENS2_IJNS3_ILi1EEEiiiNS3_ILi72EEENS3_ILi512EEEEEENS3_ILi4EEENS3_ILi16EEEEEDaRKT_RKT0_RKT1_RKT2_ENKUlRKT_T0_E_clINS2_IJNS2_IJS5_EEENS2_IJiEEES5_S7_EEENS_17integral_constantIiLi3EEEEEDaSR_SS_:
        /* <DEDUP_REMOVED lines=16> */
        .type           $_ZN7cutlass13device_kernelIN5flash19enable_sm80_to_sm89INS1_16FlashAttnBwdSm80INS1_25CollectiveMainloopBwdSm80ILi2ELi2EN4cute5tupleIJNS5_1CILi128EEES8_NS7_ILi64EEEEEENS_10bfloat16_tEfNS_4arch4Sm80ELb0ELb1ELb1ELb1ELb1ELb0ELb0ELb0ELi2ELi4ELi4ELi4ELb0EEENS1_21CollectiveEpilogueBwdISA_SB_SD_Li256ELb1ELb0ELi2EEENS1_19SingleTileSchedulerILb1ELb0ELb0ELi128EEEEEEEEEvNT_6ParamsE$_ZZN4cute6detail16composition_implINS_5tupleIJNS_1CILi8EEENS3_ILi2EEES5_S5_S4_S5_EEENS2_IJNS3_ILi1EEEiiiNS3_ILi72EEENS3_ILi512EEEEEENS3_ILi4EEENS3_ILi16EEEEEDaRKT_RKT0_RKT1_RKT2_ENKUlRKT_T0_E_clINS2_IJNS2_IJS5_S5_EEENS2_IJiiEEES7_S7_EEENS_17integral_constantIiLi4EEEEEDaSR_SS_,@function
        .size           $_ZN7cutlass13device_kernelIN5flash19enable_sm80_to_sm89INS1_16FlashAttnBwdSm80INS1_25CollectiveMainloopBwdSm80ILi2ELi2EN4cute5tupleIJNS5_1CILi128EEES8_NS7_ILi64EEEEEENS_10bfloat16_tEfNS_4arch4Sm80ELb0ELb1ELb1ELb1ELb1ELb0ELb0ELb0ELi2ELi4ELi4ELi4ELb0EEENS1_21CollectiveEpilogueBwdISA_SB_SD_Li256ELb1ELb0ELi2EEENS1_19SingleTileSchedulerILb1ELb0ELb0ELi128EEEEEEEEEvNT_6ParamsE$_ZZN4cute6detail16composition_implINS_5tupleIJNS_1CILi8EEENS3_ILi2EEES5_S5_S4_S5_EEENS2_IJNS3_ILi1EEEiiiNS3_ILi72EEENS3_ILi512EEEEEENS3_ILi4EEENS3_ILi16EEEEEDaRKT_RKT0_RKT1_RKT2_ENKUlRKT_T0_E_clINS2_IJNS2_IJS5_S5_EEENS2_IJiiEEES7_S7_EEENS_17integral_constantIiLi4EEEEEDaSR_SS_,($_ZN7cutlass13device_kernelIN5flash19enable_sm80_to_sm89INS1_16FlashAttnBwdSm80INS1_25CollectiveMainloopBwdSm80ILi2ELi2EN4cute5tupleIJNS5_1CILi128EEES8_NS7_ILi64EEEEEENS_10bfloat16_tEfNS_4arch4Sm80ELb0ELb1ELb1ELb1ELb1ELb0ELb0ELb0ELi2ELi4ELi4ELi4ELb0EEENS1_21CollectiveEpilogueBwdISA_SB_SD_Li256ELb1ELb0ELi2EEENS1_19SingleTileSchedulerILb1ELb0ELb0ELi128EEEEEEEEEvNT_6ParamsE$_ZZN4cute6detail16composition_implINS_5tupleIJNS_1CILi8EEENS3_ILi2EEES5_S5_S4_S5_EEENS2_IJNS3_ILi1EEEiiiNS3_ILi72EEENS3_ILi512EEEEEES5_S4_EEDaRKT_RKT0_RKT1_RKT2_ENKUlRKT_T0_E_clINS2_IJNS2_IJEEEST_S5_S7_EEENS_17integral_constantIiLi1EEEEEDaSP_SQ_ - $_ZN7cutlass13device_kernelIN5flash19enable_sm80_to_sm89INS1_16FlashAttnBwdSm80INS1_25CollectiveMainloopBwdSm80ILi2ELi2EN4cute5tupleIJNS5_1CILi128EEES8_NS7_ILi64EEEEEENS_10bfloat16_tEfNS_4arch4Sm80ELb0ELb1ELb1ELb1ELb1ELb0ELb0ELb0ELi2ELi4ELi4ELi4ELb0EEENS1_21CollectiveEpilogueBwdISA_SB_SD_Li256ELb1ELb0ELi2EEENS1_19SingleTileSchedulerILb1ELb0ELb0ELi128EEEEEEEEEvNT_6ParamsE$_ZZN4cute6detail16composition_implINS_5tupleIJNS_1CILi8EEENS3_ILi2EEES5_S5_S4_S5_EEENS2_IJNS3_ILi1EEEiiiNS3_ILi72EEENS3_ILi512EEEEEENS3_ILi4EEENS3_ILi16EEEEEDaRKT_RKT0_RKT1_RKT2_ENKUlRKT_T0_E_clINS2_IJNS2_IJS5_S5_EEENS2_IJiiEEES7_S7_EEENS_17integral_constantIiLi4EEEEEDaSR_SS_)
$_ZN7cutlass13device_kernelIN5flash19enable_sm80_to_sm89INS1_16FlashAttnBwdSm80INS1_25CollectiveMainloopBwdSm80ILi2ELi2EN4cute5tupleIJNS5_1CILi128EEES8_NS7_ILi64EEEEEENS_10bfloat16_tEfNS_4arch4Sm80ELb0ELb1ELb1ELb1ELb1ELb0ELb0ELb0ELi2ELi4ELi4ELi4ELb0EEENS1_21CollectiveEpilogueBwdISA_SB_SD_Li256ELb1ELb0ELi2EEENS1_19SingleTileSchedulerILb1ELb0ELb0ELi128EEEEEEEEEvNT_6ParamsE$_ZZN4cute6detail16composition_implINS_5tupleIJNS_1CILi8EEENS3_ILi2EEES5_S5_S4_S5_EEENS2_IJNS3_ILi1EEEiiiNS3_ILi72EEENS3_ILi512EEEEEENS3_ILi4EEENS3_ILi16EEEEEDaRKT_RKT0_RKT1_RKT2_ENKUlRKT_T0_E_clINS2_IJNS2_IJS5_S5_EEENS2_IJiiEEES7_S7_EEENS_17integral_constantIiLi4EEEEEDaSR_SS_:
        /* <DEDUP_REMOVED lines=11> */
        .type           $_ZN7cutlass13device_kernelIN5flash19enable_sm80_to_sm89INS1_16FlashAttnBwdSm80INS1_25CollectiveMainloopBwdSm80ILi2ELi2EN4cute5tupleIJNS5_1CILi128EEES8_NS7_ILi64EEEEEENS_10bfloat16_tEfNS_4arch4Sm80ELb0ELb1ELb1ELb1ELb1ELb0ELb0ELb0ELi2ELi4ELi4ELi4ELb0EEENS1_21CollectiveEpilogueBwdISA_SB_SD_Li256ELb1ELb0ELi2EEENS1_19SingleTileSchedulerILb1ELb0ELb0ELi128EEEEEEEEEvNT_6ParamsE$_ZZN4cute6detail16composition_implINS_5tupleIJNS_1CILi8EEENS3_ILi2EEES5_S5_S4_S5_EEENS2_IJNS3_ILi1EEEiiiNS3_ILi72EEENS3_ILi512EEEEEES5_S4_EEDaRKT_RKT0_RKT1_RKT2_ENKUlRKT_T0_E_clINS2_IJNS2_IJEEEST_S5_S7_EEENS_17integral_constantIiLi1EEEEEDaSP_SQ_,@function
        .size           $_ZN7cutlass13device_kernelIN5flash19enable_sm80_to_sm89INS1_16FlashAttnBwdSm80INS1_25CollectiveMainloopBwdSm80ILi2ELi2EN4cute5tupleIJNS5_1CILi128EEES8_NS7_ILi64EEEEEENS_10bfloat16_tEfNS_4arch4Sm80ELb0ELb1ELb1ELb1ELb1ELb0ELb0ELb0ELi2ELi4ELi4ELi4ELb0EEENS1_21CollectiveEpilogueBwdISA_SB_SD_Li256ELb1ELb0ELi2EEENS1_19SingleTileSchedulerILb1ELb0ELb0ELi128EEEEEEEEEvNT_6ParamsE$_ZZN4cute6detail16composition_implINS_5tupleIJNS_1CILi8EEENS3_ILi2EEES5_S5_S4_S5_EEENS2_IJNS3_ILi1EEEiiiNS3_ILi72EEENS3_ILi512EEEEEES5_S4_EEDaRKT_RKT0_RKT1_RKT2_ENKUlRKT_T0_E_clINS2_IJNS2_IJEEEST_S5_S7_EEENS_17integral_constantIiLi1EEEEEDaSP_SQ_,($_ZN7cutlass13device_kernelIN5flash19enable_sm80_to_sm89INS1_16FlashAttnBwdSm80INS1_25CollectiveMainloopBwdSm80ILi2ELi2EN4cute5tupleIJNS5_1CILi128EEES8_NS7_ILi64EEEEEENS_10bfloat16_tEfNS_4arch4Sm80ELb0ELb1ELb1ELb1ELb1ELb0ELb0ELb0ELi2ELi4ELi4ELi4ELb0EEENS1_21CollectiveEpilogueBwdISA_SB_SD_Li256ELb1ELb0ELi2EEENS1_19SingleTileSchedulerILb1ELb0ELb0ELi128EEEEEEEEEvNT_6ParamsE$_ZZN4cute6detail16composition_implINS_5tupleIJNS_1CILi8EEENS3_ILi2EEES5_S5_S4_S5_EEENS2_IJNS3_ILi1EEEiiiNS3_ILi72EEENS3_ILi512EEEEEES5_S4_EEDaRKT_RKT0_RKT1_RKT2_ENKUlRKT_T0_E_clINS2_IJNS2_IJS5_EEENS2_IJiEEES7_S7_EEENS_17integral_constantIiLi2EEEEEDaSP_SQ_ - $_ZN7cutlass13device_kernelIN5flash19enable_sm80_to_sm89INS1_16FlashAttnBwdSm80INS1_25CollectiveMainloopBwdSm80ILi2ELi2EN4cute5tupleIJNS5_1CILi128EEES8_NS7_ILi64EEEEEENS_10bfloat16_tEfNS_4arch4Sm80ELb0ELb1ELb1ELb1ELb1ELb0ELb0ELb0ELi2ELi4ELi4ELi4ELb0EEENS1_21CollectiveEpilogueBwdISA_SB_SD_Li256ELb1ELb0ELi2EEENS1_19SingleTileSchedulerILb1ELb0ELb0ELi128EEEEEEEEEvNT_6ParamsE$_ZZN4cute6detail16composition_implINS_5tupleIJNS_1CILi8EEENS3_ILi2EEES5_S5_S4_S5_EEENS2_IJNS3_ILi1EEEiiiNS3_ILi72EEENS3_ILi512EEEEEES5_S4_EEDaRKT_RKT0_RKT1_RKT2_ENKUlRKT_T0_E_clINS2_IJNS2_IJEEEST_S5_S7_EEENS_17integral_constantIiLi1EEEEEDaSP_SQ_)
$_ZN7cutlass13device_kernelIN5flash19enable_sm80_to_sm89INS1_16FlashAttnBwdSm80INS1_25CollectiveMainloopBwdSm80ILi2ELi2EN4cute5tupleIJNS5_1CILi128EEES8_NS7_ILi64EEEEEENS_10bfloat16_tEfNS_4arch4Sm80ELb0ELb1ELb1ELb1ELb1ELb0ELb0ELb0ELi2ELi4ELi4ELi4ELb0EEENS1_21CollectiveEpilogueBwdISA_SB_SD_Li256ELb1ELb0ELi2EEENS1_19SingleTileSchedulerILb1ELb0ELb0ELi128EEEEEEEEEvNT_6ParamsE$_ZZN4cute6detail16composition_implINS_5tupleIJNS_1CILi8EEENS3_ILi2EEES5_S5_S4_S5_EEENS2_IJNS3_ILi1EEEiiiNS3_ILi72EEENS3_ILi512EEEEEES5_S4_EEDaRKT_RKT0_RKT1_RKT2_ENKUlRKT_T0_E_clINS2_IJNS2_IJEEEST_S5_S7_EEENS_17integral_constantIiLi1EEEEEDaSP_SQ_:
        /* <DEDUP_REMOVED lines=10> */
[----:B------:R-:W-:Y:S02]  /*fd50*/  MOV R84, R10 ;  /* 0x0000000a00547202 */ /* 0x000fe40000000f00 */
[----:B------:R-:W-:-:S04]  /*fd60*/  MOV R85, 0x0 ;  /* 0x0000000000557802 */ /* 0x000fc80000000f00 */
[----:B------:R-:W-:Y:S05]  /*fd70*/  RET.REL.NODEC R84 `(_ZN7cutlass13device_kernelIN5flash19enable_sm80_to_sm89INS1_16FlashAttnBwdSm80INS1_25CollectiveMainloopBwdSm80ILi2ELi2EN4cute5tupleIJNS5_1CILi128EEES8_NS7_ILi64EEEEEENS_10bfloat16_tEfNS_4arch4Sm80ELb0ELb1ELb1ELb1ELb1ELb0ELb0ELb0ELi2ELi4ELi4ELi4ELb0EEENS1_21CollectiveEpilogueBwdISA_SB_SD_Li256ELb1ELb0ELi2EEENS1_19SingleTileSchedulerILb1ELb0ELb0ELi128EEEEEEEEEvNT_6ParamsE) ;  /* 0xffff028054007950 */ /* 0x000fea0003c3ffff */
        .type           $_ZN7cutlass13device_kernelIN5flash19enable_sm80_to_sm89INS1_16FlashAttnBwdSm80INS1_25CollectiveMainloopBwdSm80ILi2ELi2EN4cute5tupleIJNS5_1CILi128EEES8_NS7_ILi64EEEEEENS_10bfloat16_tEfNS_4arch4Sm80ELb0ELb1ELb1ELb1ELb1ELb0ELb0ELb0ELi2ELi4ELi4ELi4ELb0EEENS1_21CollectiveEpilogueBwdISA_SB_SD_Li256ELb1ELb0ELi2EEENS1_19SingleTileSchedulerILb1ELb0ELb0ELi128EEEEEEEEEvNT_6ParamsE$_ZZN4cute6detail16composition_implINS_5tupleIJNS_1CILi8EEENS3_ILi2EEES5_S5_S4_S5_EEENS2_IJNS3_ILi1EEEiiiNS3_ILi72EEENS3_ILi512EEEEEES5_S4_EEDaRKT_RKT0_RKT1_RKT2_ENKUlRKT_T0_E_clINS2_IJNS2_IJS5_EEENS2_IJiEEES7_S7_EEENS_17integral_constantIiLi2EEEEEDaSP_SQ_,@function
        .size           $_ZN7cutlass13device_kernelIN5flash19enable_sm80_to_sm89INS1_16FlashAttnBwdSm80INS1_25CollectiveMainloopBwdSm80ILi2ELi2EN4cute5tupleIJNS5_1CILi128EEES8_NS7_ILi64EEEEEENS_10bfloat16_tEfNS_4arch4Sm80ELb0ELb1ELb1ELb1ELb1ELb0ELb0ELb0ELi2ELi4ELi4ELi4ELb0EEENS1_21CollectiveEpilogueBwdISA_SB_SD_Li256ELb1ELb0ELi2EEENS1_19SingleTileSchedulerILb1ELb0ELb0ELi128EEEEEEEEEvNT_6ParamsE$_ZZN4cute6detail16composition_implINS_5tupleIJNS_1CILi8EEENS3_ILi2EEES5_S5_S4_S5_EEENS2_IJNS3_ILi1EEEiiiNS3_ILi72EEENS3_ILi512EEEEEES5_S4_EEDaRKT_RKT0_RKT1_RKT2_ENKUlRKT_T0_E_clINS2_IJNS2_IJS5_EEENS2_IJiEEES7_S7_EEENS_17integral_constantIiLi2EEEEEDaSP_SQ_,($_ZN7cutlass13device_kernelIN5flash19enable_sm80_to_sm89INS1_16FlashAttnBwdSm80INS1_25CollectiveMainloopBwdSm80ILi2ELi2EN4cute5tupleIJNS5_1CILi128EEES8_NS7_ILi64EEEEEENS_10bfloat16_tEfNS_4arch4Sm80ELb0ELb1ELb1ELb1ELb1ELb0ELb0ELb0ELi2ELi4ELi4ELi4ELb0EEENS1_21CollectiveEpilogueBwdISA_SB_SD_Li256ELb1ELb0ELi2EEENS1_19SingleTileSchedulerILb1ELb0ELb0ELi128EEEEEEEEEvNT_6ParamsE$_ZZN4cute6detail16composition_implINS_5tupleIJNS_1CILi8EEENS3_ILi2EEES5_S5_S4_S5_EEENS2_IJNS3_ILi1EEEiiiNS3_ILi72EEENS3_ILi512EEEEEES5_S4_EEDaRKT_RKT0_RKT1_RKT2_ENKUlRKT_T0_E_clINS2_IJNS2_IJS5_EEENS2_IJiEEES7_S7_EEENS_17integral_constantIiLi3EEEEEDaSP_SQ_ - $_ZN7cutlass13device_kernelIN5flash19enable_sm80_to_sm89INS1_16FlashAttnBwdSm80INS1_25CollectiveMainloopBwdSm80ILi2ELi2EN4cute5tupleIJNS5_1CILi128EEES8_NS7_ILi64EEEEEENS_10bfloat16_tEfNS_4arch4Sm80ELb0ELb1ELb1ELb1ELb1ELb0ELb0ELb0ELi2ELi4ELi4ELi4ELb0EEENS1_21CollectiveEpilogueBwdISA_SB_SD_Li256ELb1ELb0ELi2EEENS1_19SingleTileSchedulerILb1ELb0ELb0ELi128EEEEEEEEEvNT_6ParamsE$_ZZN4cute6detail16composition_implINS_5tupleIJNS_1CILi8EEENS3_ILi2EEES5_S5_S4_S5_EEENS2_IJNS3_ILi1EEEiiiNS3_ILi72EEENS3_ILi512EEEEEES5_S4_EEDaRKT_RKT0_RKT1_RKT2_ENKUlRKT_T0_E_clINS2_IJNS2_IJS5_EEENS2_IJiEEES7_S7_EEENS_17integral_constantIiLi2EEEEEDaSP_SQ_)
$_ZN7cutlass13device_kernelIN5flash19enable_sm80_to_sm89INS1_16FlashAttnBwdSm80INS1_25CollectiveMainloopBwdSm80ILi2ELi2EN4cute5tupleIJNS5_1CILi128EEES8_NS7_ILi64EEEEEENS_10bfloat16_tEfNS_4arch4Sm80ELb0ELb1ELb1ELb1ELb1ELb0ELb0ELb0ELi2ELi4ELi4ELi4ELb0EEENS1_21CollectiveEpilogueBwdISA_SB_SD_Li256ELb1ELb0ELi2EEENS1_19SingleTileSchedulerILb1ELb0ELb0ELi128EEEEEEEEEvNT_6ParamsE$_ZZN4cute6detail16composition_implINS_5tupleIJNS_1CILi8EEENS3_ILi2EEES5_S5_S4_S5_EEENS2_IJNS3_ILi1EEEiiiNS3_ILi72EEENS3_ILi512EEEEEES5_S4_EEDaRKT_RKT0_RKT1_RKT2_ENKUlRKT_T0_E_clINS2_IJNS2_IJS5_EEENS2_IJiEEES7_S7_EEENS_17integral_constantIiLi2EEEEEDaSP_SQ_:
[----:B------:R-:W-:-:S06]  /*fd80*/  IADD3 R3, R3, -c[0x0][0x20], RZ ;  /* 0x8000080003037a10 */ /* 0x000fcc0007ffe0ff */
[----:B------:R-:W5:Y:S01]  /*fd90*/  LDL R3, [R3] ;  /* 0x0000000003037983 */ /* 0x000f620000100800 */
[----:B------:R-:W-:Y:S02]  /*fda0*/  IADD3 R2, R1, 0x16d0, RZ ;  /* 0x000016d001027810 */ /* 0x000fe40007ffe0ff */
[----:B------:R-:W-:Y:S02]  /*fdb0*/  MOV R4, 0xfde0 ;  /* 0x0000fde000047802 */ /* 0x000fe40000000f00 */
[----:B------:R-:W-:Y:S02]  /*fdc0*/  IADD3 R2, R2, c[0x0][0x20], RZ ;  /* 0x0000080002027a10 */ /* 0x000fe40007ffe0ff */
[----:B-----5:R-:W-:Y:S05]  /*fdd0*/  CALL.REL.NOINC `($_ZN7cutlass13device_kernelIN5flash19enable_sm80_to_sm89INS1_16FlashAttnBwdSm80INS1_25CollectiveMainloopBwdSm80ILi2ELi2EN4cute5tupleIJNS5_1CILi128EEES8_NS7_ILi64EEEEEENS_10bfloat16_tEfNS_4arch4Sm80ELb0ELb1ELb1ELb1ELb1ELb0ELb0ELb0ELi2ELi4ELi4ELi4ELb0EEENS1_21CollectiveEpilogueBwdISA_SB_SD_Li256ELb1ELb0ELi2EEENS1_19SingleTileSchedulerILb1ELb0ELb0ELi128EEEEEEEEEvNT_6ParamsE$_ZN4cute3eso3ESOILb1ELb0EJNS_5tupleIJNS_1CILi2EEEEEENS2_IJiEEENS3_ILi1EEES7_EEC2ERKS5_RKS6_RKS7_SE_) ;  /* 0xffffa07000007944 */ /* 0x020fea0003c3ffff */
[----:B-1----:R1:W5:Y:S01]  /*fde0*/  LDL R2, [R1+0x16d0] ;  /* 0x0016d00001027983 */ /* 0x0023620000100800 */
[----:B------:R-:W-:Y:S02]  /*fdf0*/  MOV R84, R6 ;  /* 0x0000000600547202 */ /* 0x000fe40000000f00 */
[----:B------:R-:W-:-:S04]  /*fe00*/  MOV R85, 0x0 ;  /* 0x0000000000557802 */ /* 0x000fc80000000f00 */
[----:B------:R-:W-:Y:S05]  /*fe10*/  RET.REL.NODEC R84 `(_ZN7cutlass13device_kernelIN5flash19enable_sm80_to_sm89INS1_16FlashAttnBwdSm80INS1_25CollectiveMainloopBwdSm80ILi2ELi2EN4cute5tupleIJNS5_1CILi128EEES8_NS7_ILi64EEEEEENS_10bfloat16_tEfNS_4arch4Sm80ELb0ELb1ELb1ELb1ELb1ELb0ELb0ELb0ELi2ELi4ELi4ELi4ELb0EEENS1_21CollectiveEpilogueBwdISA_SB_SD_Li256ELb1ELb0ELi2EEENS1_19SingleTileSchedulerILb1ELb0ELb0ELi128EEEEEEEEEvNT_6ParamsE) ;  /* 0xffff01e054007950 */ /* 0x000fea0003c3ffff */
        .type           $_ZN7cutlass13device_kernelIN5flash19enable_sm80_to_sm89INS1_16FlashAttnBwdSm80INS1_25CollectiveMainloopBwdSm80ILi2ELi2EN4cute5tupleIJNS5_1CILi128EEES8_NS7_ILi64EEEEEENS_10bfloat16_tEfNS_4arch4Sm80ELb0ELb1ELb1ELb1ELb1ELb0ELb0ELb0ELi2ELi4ELi4ELi4ELb0EEENS1_21CollectiveEpilogueBwdISA_SB_SD_Li256ELb1ELb0ELi2EEENS1_19SingleTileSchedulerILb1ELb0ELb0ELi128EEEEEEEEEvNT_6ParamsE$_ZZN4cute6detail16composition_implINS_5tupleIJNS_1CILi8EEENS3_ILi2EEES5_S5_S4_S5_EEENS2_IJNS3_ILi1EEEiiiNS3_ILi72EEENS3_ILi512EEEEEES5_S4_EEDaRKT_RKT0_RKT1_RKT2_ENKUlRKT_T0_E_clINS2_IJNS2_IJS5_EEENS2_IJiEEES7_S7_EEENS_17integral_constantIiLi3EEEEEDaSP_SQ_,@function
        .size           $_ZN7cutlass13device_kernelIN5flash19enable_sm80_to_sm89INS1_16FlashAttnBwdSm80INS1_25CollectiveMainloopBwdSm80ILi2ELi2EN4cute5tupleIJNS5_1CILi128EEES8_NS7_ILi64EEEEEENS_10bfloat16_tEfNS_4arch4Sm80ELb0ELb1ELb1ELb1ELb1ELb0ELb0ELb0ELi2ELi4ELi4ELi4ELb0EEENS1_21CollectiveEpilogueBwdISA_SB_SD_Li256ELb1ELb0ELi2EEENS1_19SingleTileSchedulerILb1ELb0ELb0ELi128EEEEEEEEEvNT_6ParamsE$_ZZN4cute6detail16composition_implINS_5tupleIJNS_1CILi8EEENS3_ILi2EEES5_S5_S4_S5_EEENS2_IJNS3_ILi1EEEiiiNS3_ILi72EEENS3_ILi512EEEEEES5_S4_EEDaRKT_RKT0_RKT1_RKT2_ENKUlRKT_T0_E_clINS2_IJNS2_IJS5_EEENS2_IJiEEES7_S7_EEENS_17integral_constantIiLi3EEEEEDaSP_SQ_,($_ZN7cutlass13device_kernelIN5flash19enable_sm80_to_sm89INS1_16FlashAttnBwdSm80INS1_25CollectiveMainloopBwdSm80ILi2ELi2EN4cute5tupleIJNS5_1CILi128EEES8_NS7_ILi64EEEEEENS_10bfloat16_tEfNS_4arch4Sm80ELb0ELb1ELb1ELb1ELb1ELb0ELb0ELb0ELi2ELi4ELi4ELi4ELb0EEENS1_21CollectiveEpilogueBwdISA_SB_SD_Li256ELb1ELb0ELi2EEENS1_19SingleTileSchedulerILb1ELb0ELb0ELi128EEEEEEEEEvNT_6ParamsE$_ZZN4cute6detail16composition_implINS_5tupleIJNS_1CILi8EEENS3_ILi2EEES5_S5_S4_S5_EEENS2_IJNS3_ILi1EEEiiiNS3_ILi72EEENS3_ILi512EEEEEES5_S4_EEDaRKT_RKT0_RKT1_RKT2_ENKUlRKT_T0_E_clINS2_IJNS2_IJS5_EEENS2_IJiEEES7_S7_EEENS_17integral_constantIiLi4EEEEEDaSP_SQ_ - $_ZN7cutlass13device_kernelIN5flash19enable_sm80_to_sm89INS1_16FlashAttnBwdSm80INS1_25CollectiveMainloopBwdSm80ILi2ELi2EN4cute5tupleIJNS5_1CILi128EEES8_NS7_ILi64EEEEEENS_10bfloat16_tEfNS_4arch4Sm80ELb0ELb1ELb1ELb1ELb1ELb0ELb0ELb0ELi2ELi4ELi4ELi4ELb0EEENS1_21CollectiveEpilogueBwdISA_SB_SD_Li256ELb1ELb0ELi2EEENS1_19SingleTileSchedulerILb1ELb0ELb0ELi128EEEEEEEEEvNT_6ParamsE$_ZZN4cute6detail16composition_implINS_5tupleIJNS_1CILi8EEENS3_ILi2EEES5_S5_S4_S5_EEENS2_IJNS3_ILi1EEEiiiNS3_ILi72EEENS3_ILi512EEEEEES5_S4_EEDaRKT_RKT0_RKT1_RKT2_ENKUlRKT_T0_E_clINS2_IJNS2_IJS5_EEENS2_IJiEEES7_S7_EEENS_17integral_constantIiLi3EEEEEDaSP_SQ_)
$_ZN7cutlass13device_kernelIN5flash19enable_sm80_to_sm89INS1_16FlashAttnBwdSm80INS1_25CollectiveMainloopBwdSm80ILi2ELi2EN4cute5tupleIJNS5_1CILi128EEES8_NS7_ILi64EEEEEENS_10bfloat16_tEfNS_4arch4Sm80ELb0ELb1ELb1ELb1ELb1ELb0ELb0ELb0ELi2ELi4ELi4ELi4ELb0EEENS1_21CollectiveEpilogueBwdISA_SB_SD_Li256ELb1ELb0ELi2EEENS1_19SingleTileSchedulerILb1ELb0ELb0ELi128EEEEEEEEEvNT_6ParamsE$_ZZN4cute6detail16composition_implINS_5tupleIJNS_1CILi8EEENS3_ILi2EEES5_S5_S4_S5_EEENS2_IJNS3_ILi1EEEiiiNS3_ILi72EEENS3_ILi512EEEEEES5_S4_EEDaRKT_RKT0_RKT1_RKT2_ENKUlRKT_T0_E_clINS2_IJNS2_IJS5_EEENS2_IJiEEES7_S7_EEENS_17integral_constantIiLi3EEEEEDaSP_SQ_:
        /* <DEDUP_REMOVED lines=10> */
        .type           $_ZN7cutlass13device_kernelIN5flash19enable_sm80_to_sm89INS1_16FlashAttnBwdSm80INS1_25CollectiveMainloopBwdSm80ILi2ELi2EN4cute5tupleIJNS5_1CILi128EEES8_NS7_ILi64EEEEEENS_10bfloat16_tEfNS_4arch4Sm80ELb0ELb1ELb1ELb1ELb1ELb0ELb0ELb0ELi2ELi4ELi4ELi4ELb0EEENS1_21CollectiveEpilogueBwdISA_SB_SD_Li256ELb1ELb0ELi2EEENS1_19SingleTileSchedulerILb1ELb0ELb0ELi128EEEEEEEEEvNT_6ParamsE$_ZZN4cute6detail16composition_implINS_5tupleIJNS_1CILi8EEENS3_ILi2EEES5_S5_S4_S5_EEENS2_IJNS3_ILi1EEEiiiNS3_ILi72EEENS3_ILi512EEEEEES5_S4_EEDaRKT_RKT0_RKT1_RKT2_ENKUlRKT_T0_E_clINS2_IJNS2_IJS5_EEENS2_IJiEEES7_S7_EEENS_17integral_constantIiLi4EEEEEDaSP_SQ_,@function
        .size           $_ZN7cutlass13device_kernelIN5flash19enable_sm80_to_sm89INS1_16FlashAttnBwdSm80INS1_25CollectiveMainloopBwdSm80ILi2ELi2EN4cute5tupleIJNS5_1CILi128EEES8_NS7_ILi64EEEEEENS_10bfloat16_tEfNS_4arch4Sm80ELb0ELb1ELb1ELb1ELb1ELb0ELb0ELb0ELi2ELi4ELi4ELi4ELb0EEENS1_21CollectiveEpilogueBwdISA_SB_SD_Li256ELb1ELb0ELi2EEENS1_19SingleTileSchedulerILb1ELb0ELb0ELi128EEEEEEEEEvNT_6ParamsE$_ZZN4cute6detail16composition_implINS_5tupleIJNS_1CILi8EEENS3_ILi2EEES5_S5_S4_S5_EEENS2_IJNS3_ILi1EEEiiiNS3_ILi72EEENS3_ILi512EEEEEES5_S4_EEDaRKT_RKT0_RKT1_RKT2_ENKUlRKT_T0_E_clINS2_IJNS2_IJS5_EEENS2_IJiEEES7_S7_EEENS_17integral_constantIiLi4EEEEEDaSP_SQ_,($_ZN7cutlass13device_kernelIN5flash19enable_sm80_to_sm89INS1_16FlashAttnBwdSm80INS1_25CollectiveMainloopBwdSm80ILi2ELi2EN4cute5tupleIJNS5_1CILi128EEES8_NS7_ILi64EEEEEENS_10bfloat16_tEfNS_4arch4Sm80ELb0ELb1ELb1ELb1ELb1ELb0ELb0ELb0ELi2ELi4ELi4ELi4ELb0EEENS1_21CollectiveEpilogueBwdISA_SB_SD_Li256ELb1ELb0ELi2EEENS1_19SingleTileSchedulerILb1ELb0ELb0ELi128EEEEEEEEEvNT_6ParamsE$_ZZN4cute6detail9lift_diceINS_5tupleIJiNS2_IJiNS_1CILi0EEEEEEEEES6_EEDaRKT_RKT0_ENKUlRKT_RKT0_E_clIS5_S5_EEDaSF_SI_ - $_ZN7cutlass13device_kernelIN5flash19enable_sm80_to_sm89INS1_16FlashAttnBwdSm80INS1_25CollectiveMainloopBwdSm80ILi2ELi2EN4cute5tupleIJNS5_1CILi128EEES8_NS7_ILi64EEEEEENS_10bfloat16_tEfNS_4arch4Sm80ELb0ELb1ELb1ELb1ELb1ELb0ELb0ELb0ELi2ELi4ELi4ELi4ELb0EEENS1_21CollectiveEpilogueBwdISA_SB_SD_Li256ELb1ELb0ELi2EEENS1_19SingleTileSchedulerILb1ELb0ELb0ELi128EEEEEEEEEvNT_6ParamsE$_ZZN4cute6detail16composition_implINS_5tupleIJNS_1CILi8EEENS3_ILi2EEES5_S5_S4_S5_EEENS2_IJNS3_ILi1EEEiiiNS3_ILi72EEENS3_ILi512EEEEEES5_S4_EEDaRKT_RKT0_RKT1_RKT2_ENKUlRKT_T0_E_clINS2_IJNS2_IJS5_EEENS2_IJiEEES7_S7_EEENS_17integral_constantIiLi4EEEEEDaSP_SQ_)
$_ZN7cutlass13device_kernelIN5flash19enable_sm80_to_sm89INS1_16FlashAttnBwdSm80INS1_25CollectiveMainloopBwdSm80ILi2ELi2EN4cute5tupleIJNS5_1CILi128EEES8_NS7_ILi64EEEEEENS_10bfloat16_tEfNS_4arch4Sm80ELb0ELb1ELb1ELb1ELb1ELb0ELb0ELb0ELi2ELi4ELi4ELi4ELb0EEENS1_21CollectiveEpilogueBwdISA_SB_SD_Li256ELb1ELb0ELi2EEENS1_19SingleTileSchedulerILb1ELb0ELb0ELi128EEEEEEEEEvNT_6ParamsE$_ZZN4cute6detail16composition_implINS_5tupleIJNS_1CILi8EEENS3_ILi2EEES5_S5_S4_S5_EEENS2_IJNS3_ILi1EEEiiiNS3_ILi72EEENS3_ILi512EEEEEES5_S4_EEDaRKT_RKT0_RKT1_RKT2_ENKUlRKT_T0_E_clINS2_IJNS2_IJS5_EEENS2_IJiEEES7_S7_EEENS_17integral_constantIiLi4EEEEEDaSP_SQ_:
        /* <DEDUP_REMOVED lines=10> */
        .type           $_ZN7cutlass13device_kernelIN5flash19enable_sm80_to_sm89INS1_16FlashAttnBwdSm80INS1_25CollectiveMainloopBwdSm80ILi2ELi2EN4cute5tupleIJNS5_1CILi128EEES8_NS7_ILi64EEEEEENS_10bfloat16_tEfNS_4arch4Sm80ELb0ELb1ELb1ELb1ELb1ELb0ELb0ELb0ELi2ELi4ELi4ELi4ELb0EEENS1_21CollectiveEpilogueBwdISA_SB_SD_Li256ELb1ELb0ELi2EEENS1_19SingleTileSchedulerILb1ELb0ELb0ELi128EEEEEEEEEvNT_6ParamsE$_ZZN4cute6detail9lift_diceINS_5tupleIJiNS2_IJiNS_1CILi0EEEEEEEEES6_EEDaRKT_RKT0_ENKUlRKT_RKT0_E_clIS5_S5_EEDaSF_SI_,@function
        .size           $_ZN7cutlass13device_kernelIN5flash19enable_sm80_to_sm89INS1_16FlashAttnBwdSm80INS1_25CollectiveMainloopBwdSm80ILi2ELi2EN4cute5tupleIJNS5_1CILi128EEES8_NS7_ILi64EEEEEENS_10bfloat16_tEfNS_4arch4Sm80ELb0ELb1ELb1ELb1ELb1ELb0ELb0ELb0ELi2ELi4ELi4ELi4ELb0EEENS1_21CollectiveEpilogueBwdISA_SB_SD_Li256ELb1ELb0ELi2EEENS1_19SingleTileSchedulerILb1ELb0ELb0ELi128EEEEEEEEEvNT_6ParamsE$_ZZN4cute6detail9lift_diceINS_5tupleIJiNS2_IJiNS_1CILi0EEEEEEEEES6_EEDaRKT_RKT0_ENKUlRKT_RKT0_E_clIS5_S5_EEDaSF_SI_,($_ZN7cutlass13device_kernelIN5flash19enable_sm80_to_sm89INS1_16FlashAttnBwdSm80INS1_25CollectiveMainloopBwdSm80ILi2ELi2EN4cute5tupleIJNS5_1CILi128EEES8_NS7_ILi64EEEEEENS_10bfloat16_tEfNS_4arch4Sm80ELb0ELb1ELb1ELb1ELb1ELb0ELb0ELb0ELi2ELi4ELi4ELi4ELb0EEENS1_21CollectiveEpilogueBwdISA_SB_SD_Li256ELb1ELb0ELi2EEENS1_19SingleTileSchedulerILb1ELb0ELb0ELi128EEEEEEEEEvNT_6ParamsE$_ZZN4cute6detail9lift_diceINS_5tupleIJiNS2_IJiNS_1CILi0EEEEEEEEES6_EEDaRKT_RKT0_ENKUlRKT_RKT0_E_clIiiEEDaSF_SI_ - $_ZN7cutlass13device_kernelIN5flash19enable_sm80_to_sm89INS1_16FlashAttnBwdSm80INS1_25CollectiveMainloopBwdSm80ILi2ELi2EN4cute5tupleIJNS5_1CILi128EEES8_NS7_ILi64EEEEEENS_10bfloat16_tEfNS_4arch4Sm80ELb0ELb1ELb1ELb1ELb1ELb0ELb0ELb0ELi2ELi4ELi4ELi4ELb0EEENS1_21CollectiveEpilogueBwdISA_SB_SD_Li256ELb1ELb0ELi2EEENS1_19SingleTileSchedulerILb1ELb0ELb0ELi128EEEEEEEEEvNT_6ParamsE$_ZZN4cute6detail9lift_diceINS_5tupleIJiNS2_IJiNS_1CILi0EEEEEEEEES6_EEDaRKT_RKT0_ENKUlRKT_RKT0_E_clIS5_S5_EEDaSF_SI_)
$_ZN7cutlass13device_kernelIN5flash19enable_sm80_to_sm89INS1_16FlashAttnBwdSm80INS1_25CollectiveMainloopBwdSm80ILi2ELi2EN4cute5tupleIJNS5_1CILi128EEES8_NS7_ILi64EEEEEENS_10bfloat16_tEfNS_4arch4Sm80ELb0ELb1ELb1ELb1ELb1ELb0ELb0ELb0ELi2ELi4ELi4ELi4ELb0EEENS1_21CollectiveEpilogueBwdISA_SB_SD_Li256ELb1ELb0ELi2EEENS1_19SingleTileSchedulerILb1ELb0ELb0ELi128EEEEEEEEEvNT_6ParamsE$_ZZN4cute6detail9lift_diceINS_5tupleIJiNS2_IJiNS_1CILi0EEEEEEEEES6_EEDaRKT_RKT0_ENKUlRKT_RKT0_E_clIS5_S5_EEDaSF_SI_:
[----:B------:R-:W-:Y:S02]  /*ff60*/  MOV R10, 0xff80 ;  /* 0x0000ff80000a7802 */ /* 0x000fe40000000f00 */
[----:B------:R-:W-:Y:S05]  /*ff70*/  CALL.REL.NOINC `($_ZN7cutlass13device_kernelIN5flash19enable_sm80_to_sm89INS1_16FlashAttnBwdSm80INS1_25CollectiveMainloopBwdSm80ILi2ELi2EN4cute5tupleIJNS5_1CILi128EEES8_NS7_ILi64EEEEEENS_10bfloat16_tEfNS_4arch4Sm80ELb0ELb1ELb1ELb1ELb1ELb0ELb0ELb0ELi2ELi4ELi4ELi4ELb0EEENS1_21CollectiveEpilogueBwdISA_SB_SD_Li256ELb1ELb0ELi2EEENS1_19SingleTileSchedulerILb1ELb0ELb0ELi128EEEEEEEEEvNT_6ParamsE$_ZZN4cute6detail9lift_diceINS_5tupleIJiNS_1CILi0EEEEEES5_EEDaRKT_RKT0_ENKUlRKT_RKT0_E_clIiiEEDaSE_SH_) ;  /* 0x000000d000007944 */ /* 0x000fea0003c00000 */
[----:B------:R-:W-:Y:S02]  /*ff80*/  MOV R74, 0xffa0 ;  /* 0x0000ffa0004a7802 */ /* 0x000fe40000000f00 */
[----:B-1---5:R-:W-:Y:S05]  /*ff90*/  CALL.REL.NOINC `($_ZN7cutlass13device_kernelIN5flash19enable_sm80_to_sm89INS1_16FlashAttnBwdSm80INS1_25CollectiveMainloopBwdSm80ILi2ELi2EN4cute5tupleIJNS5_1CILi128EEES8_NS7_ILi64EEEEEENS_10bfloat16_tEfNS_4arch4Sm80ELb0ELb1ELb1ELb1ELb1ELb0ELb0ELb0ELi2ELi4ELi4ELi4ELb0EEENS1_21CollectiveEpilogueBwdISA_SB_SD_Li256ELb1ELb0ELi2EEENS1_19SingleTileSchedulerILb1ELb0ELb0ELi128EEEEEEEEEvNT_6ParamsE$_ZZN4cute12filter_tupleINS_5tupleIJiNS_1CILi0EEEEEES4_ZNS_6detail9lift_diceIS4_S4_EEDaRKT_RKT0_EUlRKT_RKT0_E_EEDaS9_SC_OT1_ENKUlDpSF_E_clIJNS1_IJiEEENS1_IJS3_EEEEEEDaSM_) ;  /* 0xffffd20000007944 */ /* 0x022fea0003c3ffff */
[----:B------:R-:W-:Y:S02]  /*ffa0*/  MOV R9, 0x0 ;  /* 0x0000000000097802 */ /* 0x000fe40000000f00 */
[----:B-----5:R-:W-:Y:S02]  /*ffb0*/  MOV R6, R2 ;  /* 0x0000000200067202 */ /* 0x020fe40000000f00 */
[----:B------:R-:W-:Y:S05]  /*ffc0*/  RET.REL.NODEC R8 `(_ZN7cutlass13device_kernelIN5flash19enable_sm80_to_sm89INS1_16FlashAttnBwdSm80INS1_25CollectiveMainloopBwdSm80ILi2ELi2EN4cute5tupleIJNS5_1CILi128EEES8_NS7_ILi64EEEEEENS_10bfloat16_tEfNS_4arch4Sm80ELb0ELb1ELb1ELb1ELb1ELb0ELb0ELb0ELi2ELi4ELi4ELi4ELb0EEENS1_21CollectiveEpilogueBwdISA_SB_SD_Li256ELb1ELb0ELi2EEENS1_19SingleTileSchedulerILb1ELb0ELb0ELi128EEEEEEEEEvNT_6ParamsE) ;  /* 0xffff003008007950 */ /* 0x000fea0003c3ffff */
        .type           $_ZN7cutlass13device_kernelIN5flash19enable_sm80_to_sm89INS1_16FlashAttnBwdSm80INS1_25CollectiveMainloopBwdSm80ILi2ELi2EN4cute5tupleIJNS5_1CILi128EEES8_NS7_ILi64EEEEEENS_10bfloat16_tEfNS_4arch4Sm80ELb0ELb1ELb1ELb1ELb1ELb0ELb0ELb0ELi2ELi4ELi4ELi4ELb0EEENS1_21CollectiveEpilogueBwdISA_SB_SD_Li256ELb1ELb0ELi2EEENS1_19SingleTileSchedulerILb1ELb0ELb0ELi128EEEEEEEEEvNT_6ParamsE$_ZZN4cute6detail9lift_diceINS_5tupleIJiNS2_IJiNS_1CILi0EEEEEEEEES6_EEDaRKT_RKT0_ENKUlRKT_RKT0_E_clIiiEEDaSF_SI_,@function
        .size           $_ZN7cutlass13device_kernelIN5flash19enable_sm80_to_sm89INS1_16FlashAttnBwdSm80INS1_25CollectiveMainloopBwdSm80ILi2ELi2EN4cute5tupleIJNS5_1CILi128EEES8_NS7_ILi64EEEEEENS_10bfloat16_tEfNS_4arch4Sm80ELb0ELb1ELb1ELb1ELb1ELb0ELb0ELb0ELi2ELi4ELi4ELi4ELb0EEENS1_21CollectiveEpilogueBwdISA_SB_SD_Li256ELb1ELb0ELi2EEENS1_19SingleTileSchedulerILb1ELb0ELb0ELi128EEEEEEEEEvNT_6ParamsE$_ZZN4cute6detail9lift_diceINS_5tupleIJiNS2_IJiNS_1CILi0EEEEEEEEES6_EEDaRKT_RKT0_ENKUlRKT_RKT0_E_clIiiEEDaSF_SI_,($_ZN7cutlass13device_kernelIN5flash19enable_sm80_to_sm89INS1_16FlashAttnBwdSm80INS1_25CollectiveMainloopBwdSm80ILi2ELi2EN4cute5tupleIJNS5_1CILi128EEES8_NS7_ILi64EEEEEENS_10bfloat16_tEfNS_4arch4Sm80ELb0ELb1ELb1ELb1ELb1ELb0ELb0ELb0ELi2ELi4ELi4ELi4ELb0EEENS1_21CollectiveEpilogueBwdISA_SB_SD_Li256ELb1ELb0ELi2EEENS1_19SingleTileSchedulerILb1ELb0ELb0ELi128EEEEEEEEEvNT_6ParamsE$_ZZN4cute6detail9lift_diceINS_5tupleIJiNS_1CILi0EEEEEES5_EEDaRKT_RKT0_ENKUlRKT_RKT0_E_clIiiEEDaSE_SH_ - $_ZN7cutlass13device_kernelIN5flash19enable_sm80_to_sm89INS1_16FlashAttnBwdSm80INS1_25CollectiveMainloopBwdSm80ILi2ELi2EN4cute5tupleIJNS5_1CILi128EEES8_NS7_ILi64EEEEEENS_10bfloat16_tEfNS_4arch4Sm80ELb0ELb1ELb1ELb1ELb1ELb0ELb0ELb0ELi2ELi4ELi4ELi4ELb0EEENS1_21CollectiveEpilogueBwdISA_SB_SD_Li256ELb1ELb0ELi2EEENS1_19SingleTileSchedulerILb1ELb0ELb0ELi128EEEEEEEEEvNT_6ParamsE$_ZZN4cute6detail9lift_diceINS_5tupleIJiNS2_IJiNS_1CILi0EEEEEEEEES6_EEDaRKT_RKT0_ENKUlRKT_RKT0_E_clIiiEEDaSF_SI_)
$_ZN7cutlass13device_kernelIN5flash19enable_sm80_to_sm89INS1_16FlashAttnBwdSm80INS1_25CollectiveMainloopBwdSm80ILi2ELi2EN4cute5tupleIJNS5_1CILi128EEES8_NS7_ILi64EEEEEENS_10bfloat16_tEfNS_4arch4Sm80ELb0ELb1ELb1ELb1ELb1ELb0ELb0ELb0ELi2ELi4ELi4ELi4ELb0EEENS1_21CollectiveEpilogueBwdISA_SB_SD_Li256ELb1ELb0ELi2EEENS1_19SingleTileSchedulerILb1ELb0ELb0ELi128EEEEEEEEEvNT_6ParamsE$_ZZN4cute6detail9lift_diceINS_5tupleIJiNS2_IJiNS_1CILi0EEEEEEEEES6_EEDaRKT_RKT0_ENKUlRKT_RKT0_E_clIiiEEDaSF_SI_:
[----:B------:R-:W-:Y:S02]  /*ffd0*/  IADD3 R2, R1, 0x1684, RZ ;  /* 0x0000168401027810 */ /* 0x000fe40007ffe0ff */
[----:B------:R-:W-:Y:S02]  /*ffe0*/  MOV R6, 0x10010 ;  /* 0x0001001000067802 */ /* 0x000fe40000000f00 */
[----:B------:R-:W-:Y:S02]  /*fff0*/  IADD3 R2, R2, c[0x0][0x20], RZ ;  /* 0x0000080002027a10 */ /* 0x000fe40007ffe0ff */
[----:B------:R-:W-:Y:S05]  /*10000*/  CALL.REL.NOINC `($_ZN7cutlass13device_kernelIN5flash19enable_sm80_to_sm89INS1_16FlashAttnBwdSm80INS1_25CollectiveMainloopBwdSm80ILi2ELi2EN4cute5tupleIJNS5_1CILi128EEES8_NS7_ILi64EEEEEENS_10bfloat16_tEfNS_4arch4Sm80ELb0ELb1ELb1ELb1ELb1ELb0ELb0ELb0ELi2ELi4ELi4ELi4ELb0EEENS1_21CollectiveEpilogueBwdISA_SB_SD_Li256ELb1ELb0ELi2EEENS1_19SingleTileSchedulerILb1ELb0ELb0ELi128EEEEEEEEEvNT_6ParamsE$_ZN4cute3eso3ESOILb0ELb1EJiEEC2ERKi) ;  /* 0xffff873000007944 */ /* 0x000fea0003c3ffff */
[----:B------:R2:W5:Y:S01]  /*10010*/  LDL R7, [R1+0x1684] ;  /* 0x0016840001077983 */ /* 0x0005620000100800 */
[----:B-1----:R-:W-:Y:S02]  /*10020*/  MOV R2, R8 ;  /* 0x0000000800027202 */ /* 0x002fe40000000f00 */
[----:B------:R-:W-:-:S04]  /*10030*/  MOV R3, 0x0 ;  /* 0x0000000000037802 */ /* 0x000fc80000000f00 */
[----:B------:R-:W-:Y:S05]  /*10040*/  RET.REL.NODEC R2 `(_ZN7cutlass13device_kernelIN5flash19enable_sm80_to_sm89INS1_16FlashAttnBwdSm80INS1_25CollectiveMainloopBwdSm80ILi2ELi2EN4cute5tupleIJNS5_1CILi128EEES8_NS7_ILi64EEEEEENS_10bfloat16_tEfNS_4arch4Sm80ELb0ELb1ELb1ELb1ELb1ELb0ELb0ELb0ELi2ELi4ELi4ELi4ELb0EEENS1_21CollectiveEpilogueBwdISA_SB_SD_Li256ELb1ELb0ELi2EEENS1_19SingleTileSchedulerILb1ELb0ELb0ELi128EEEEEEEEEvNT_6ParamsE) ;  /* 0xfffeffb002007950 */ /* 0x000fea0003c3ffff */
        .type           $_ZN7cutlass13device_kernelIN5flash19enable_sm80_to_sm89INS1_16FlashAttnBwdSm80INS1_25CollectiveMainloopBwdSm80ILi2ELi2EN4cute5tupleIJNS5_1CILi128EEES8_NS7_ILi64EEEEEENS_10bfloat16_tEfNS_4arch4Sm80ELb0ELb1ELb1ELb1ELb1ELb0ELb0ELb0ELi2ELi4ELi4ELi4ELb0EEENS1_21CollectiveEpilogueBwdISA_SB_SD_Li256ELb1ELb0ELi2EEENS1_19SingleTileSchedulerILb1ELb0ELb0ELi128EEEEEEEEEvNT_6ParamsE$_ZZN4cute6detail9lift_diceINS_5tupleIJiNS_1CILi0EEEEEES5_EEDaRKT_RKT0_ENKUlRKT_RKT0_E_clIiiEEDaSE_SH_,@function
        .size           $_ZN7cutlass13device_kernelIN5flash19enable_sm80_to_sm89INS1_16FlashAttnBwdSm80INS1_25CollectiveMainloopBwdSm80ILi2ELi2EN4cute5tupleIJNS5_1CILi128EEES8_NS7_ILi64EEEEEENS_10bfloat16_tEfNS_4arch4Sm80ELb0ELb1ELb1ELb1ELb1ELb0ELb0ELb0ELi2ELi4ELi4ELi4ELb0EEENS1_21CollectiveEpilogueBwdISA_SB_SD_Li256ELb1ELb0ELi2EEENS1_19SingleTileSchedulerILb1ELb0ELb0ELi128EEEEEEEEEvNT_6ParamsE$_ZZN4cute6detail9lift_diceINS_5tupleIJiNS_1CILi0EEEEEES5_EEDaRKT_RKT0_ENKUlRKT_RKT0_E_clIiiEEDaSE_SH_,($_ZN7cutlass13device_kernelIN5flash19enable_sm80_to_sm89INS1_16FlashAttnBwdSm80INS1_25CollectiveMainloopBwdSm80ILi2ELi2EN4cute5tupleIJNS5_1CILi128EEES8_NS7_ILi64EEEEEENS_10bfloat16_tEfNS_4arch4Sm80ELb0ELb1ELb1ELb1ELb1ELb0ELb0ELb0ELi2ELi4ELi4ELi4ELb0EEENS1_21CollectiveEpilogueBwdISA_SB_SD_Li256ELb1ELb0ELi2EEENS1_19SingleTileSchedulerILb1ELb0ELb0ELi128EEEEEEEEEvNT_6ParamsE$_ZZN4cute6upcastILi2ENS_5tupleIJNS1_IJNS_1CILi1EEENS1_IJNS2_ILi2EEES4_S4_EEEEEES4_NS1_IJS4_S4_EEEEEENS1_IJNS1_IJNS2_ILi0EEENS1_IJS3_NS2_ILi512EEEiEEEEEENS2_ILi4096EEENS1_IJiNS2_ILi8192EEEEEEEEEEEDaRKT0_RKT1_ENKUlRKT_RKT0_E_clIS6_SC_EEDaSP_SS_ - $_ZN7cutlass13device_kernelIN5flash19enable_sm80_to_sm89INS1_16FlashAttnBwdSm80INS1_25CollectiveMainloopBwdSm80ILi2ELi2EN4cute5tupleIJNS5_1CILi128EEES8_NS7_ILi64EEEEEENS_10bfloat16_tEfNS_4arch4Sm80ELb0ELb1ELb1ELb1ELb1ELb0ELb0ELb0ELi2ELi4ELi4ELi4ELb0EEENS1_21CollectiveEpilogueBwdISA_SB_SD_Li256ELb1ELb0ELi2EEENS1_19SingleTileSchedulerILb1ELb0ELb0ELi128EEEEEEEEEvNT_6ParamsE$_ZZN4cute6detail9lift_diceINS_5tupleIJiNS_1CILi0EEEEEES5_EEDaRKT_RKT0_ENKUlRKT_RKT0_E_clIiiEEDaSE_SH_)
$_ZN7cutlass13device_kernelIN5flash19enable_sm80_to_sm89INS1_16FlashAttnBwdSm80INS1_25CollectiveMainloopBwdSm80ILi2ELi2EN4cute5tupleIJNS5_1CILi128EEES8_NS7_ILi64EEEEEENS_10bfloat16_tEfNS_4arch4Sm80ELb0ELb1ELb1ELb1ELb1ELb0ELb0ELb0ELi2ELi4ELi4ELi4ELb0EEENS1_21CollectiveEpilogueBwdISA_SB_SD_Li256ELb1ELb0ELi2EEENS1_19SingleTileSchedulerILb1ELb0ELb0ELi128EEEEEEEEEvNT_6ParamsE$_ZZN4cute6detail9lift_diceINS_5tupleIJiNS_1CILi0EEEEEES5_EEDaRKT_RKT0_ENKUlRKT_RKT0_E_clIiiEEDaSE_SH_:
[----:B------:R-:W-:Y:S02]  /*10050*/  IADD3 R2, R1, 0x1684, RZ ;  /* 0x0000168401027810 */ /* 0x000fe40007ffe0ff */
[----:B------:R-:W-:Y:S02]  /*10060*/  MOV R6, 0x10090 ;  /* 0x0001009000067802 */ /* 0x000fe40000000f00 */
[----:B------:R-:W-:Y:S02]  /*10070*/  IADD3 R2, R2, c[0x0][0x20], RZ ;  /* 0x0000080002027a10 */ /* 0x000fe40007ffe0ff */
[----:B------:R-:W-:Y:S05]  /*10080*/  CALL.REL.NOINC `($_ZN7cutlass13device_kernelIN5flash19enable_sm80_to_sm89INS1_16FlashAttnBwdSm80INS1_25CollectiveMainloopBwdSm80ILi2ELi2EN4cute5tupleIJNS5_1CILi128EEES8_NS7_ILi64EEEEEENS_10bfloat16_tEfNS_4arch4Sm80ELb0ELb1ELb1ELb1ELb1ELb0ELb0ELb0ELi2ELi4ELi4ELi4ELb0EEENS1_21CollectiveEpilogueBwdISA_SB_SD_Li256ELb1ELb0ELi2EEENS1_19SingleTileSchedulerILb1ELb0ELb0ELi128EEEEEEEEEvNT_6ParamsE$_ZN4cute3eso3ESOILb0ELb1EJiEEC2ERKi) ;  /* 0xffff86b000007944 */ /* 0x000fea0003c3ffff */
[----:B-1----:R1:W5:Y:S01]  /*10090*/  LDL R3, [R1+0x1684] ;  /* 0x0016840001037983 */ /* 0x0023620000100800 */
[----:B------:R-:W-:-:S04]  /*100a0*/  MOV R11, 0x0 ;  /* 0x00000000000b7802 */ /* 0x000fc80000000f00 */
[----:B------:R-:W-:Y:S05]  /*100b0*/  RET.REL.NODEC R10 `(_ZN7cutlass13device_kernelIN5flash19enable_sm80_to_sm89INS1_16FlashAttnBwdSm80INS1_25CollectiveMainloopBwdSm80ILi2ELi2EN4cute5tupleIJNS5_1CILi128EEES8_NS7_ILi64EEEEEENS_10bfloat16_tEfNS_4arch4Sm80ELb0ELb1ELb1ELb1ELb1ELb0ELb0ELb0ELi2ELi4ELi4ELi4ELb0EEENS1_21CollectiveEpilogueBwdISA_SB_SD_Li256ELb1ELb0ELi2EEENS1_19SingleTileSchedulerILb1ELb0ELb0ELi128EEEEEEEEEvNT_6ParamsE) ;  /* 0xfffeff400a007950 */ /* 0x000fea0003c3ffff */
        .type           $_ZN7cutlass13device_kernelIN5flash19enable_sm80_to_sm89INS1_16FlashAttnBwdSm80INS1_25CollectiveMainloopBwdSm80ILi2ELi2EN4cute5tupleIJNS5_1CILi128EEES8_NS7_ILi64EEEEEENS_10bfloat16_tEfNS_4arch4Sm80ELb0ELb1ELb1ELb1ELb1ELb0ELb0ELb0ELi2ELi4ELi4ELi4ELb0EEENS1_21CollectiveEpilogueBwdISA_SB_SD_Li256ELb1ELb0ELi2EEENS1_19SingleTileSchedulerILb1ELb0ELb0ELi128EEEEEEEEEvNT_6ParamsE$_ZZN4cute6upcastILi2ENS_5tupleIJNS1_IJNS_1CILi1EEENS1_IJNS2_ILi2EEES4_S4_EEEEEES4_NS1_IJS4_S4_EEEEEENS1_IJNS1_IJNS2_ILi0EEENS1_IJS3_NS2_ILi512EEEiEEEEEENS2_ILi4096EEENS1_IJiNS2_ILi8192EEEEEEEEEEEDaRKT0_RKT1_ENKUlRKT_RKT0_E_clIS6_SC_EEDaSP_SS_,@function
        .size           $_ZN7cutlass13device_kernelIN5flash19enable_sm80_to_sm89INS1_16FlashAttnBwdSm80INS1_25CollectiveMainloopBwdSm80ILi2ELi2EN4cute5tupleIJNS5_1CILi128EEES8_NS7_ILi64EEEEEENS_10bfloat16_tEfNS_4arch4Sm80ELb0ELb1ELb1ELb1ELb1ELb0ELb0ELb0ELi2ELi4ELi4ELi4ELb0EEENS1_21CollectiveEpilogueBwdISA_SB_SD_Li256ELb1ELb0ELi2EEENS1_19SingleTileSchedulerILb1ELb0ELb0ELi128EEEEEEEEEvNT_6ParamsE$_ZZN4cute6upcastILi2ENS_5tupleIJNS1_IJNS_1CILi1EEENS1_IJNS2_ILi2EEES4_S4_EEEEEES4_NS1_IJS4_S4_EEEEEENS1_IJNS1_IJNS2_ILi0EEENS1_IJS3_NS2_ILi512EEEiEEEEEENS2_ILi4096EEENS1_IJiNS2_ILi8192EEEEEEEEEEEDaRKT0_RKT1_ENKUlRKT_RKT0_E_clIS6_SC_EEDaSP_SS_,($_ZN7cutlass13device_kernelIN5flash19enable_sm80_to_sm89INS1_16FlashAttnBwdSm80INS1_25CollectiveMainloopBwdSm80ILi2ELi2EN4cute5tupleIJNS5_1CILi128EEES8_NS7_ILi64EEEEEENS_10bfloat16_tEfNS_4arch4Sm80ELb0ELb1ELb1ELb1ELb1ELb0ELb0ELb0ELi2ELi4ELi4ELi4ELb0EEENS1_21CollectiveEpilogueBwdISA_SB_SD_Li256ELb1ELb0ELi2EEENS1_19SingleTileSchedulerILb1ELb0ELb0ELi128EEEEEEEEEvNT_6ParamsE$_ZZN4cute6upcastILi2ENS_5tupleIJNS1_IJNS_1CILi1EEENS1_IJNS2_ILi2EEES4_S4_EEEEEES4_NS1_IJS4_S4_EEEEEENS1_IJNS1_IJNS2_ILi0EEENS1_IJS3_NS2_ILi512EEEiEEEEEENS2_ILi4096EEENS1_IJiNS2_ILi8192EEEEEEEEEEEDaRKT0_RKT1_ENKUlRKT_RKT0_E_clIS7_SF_EEDaSP_SS_ - $_ZN7cutlass13device_kernelIN5flash19enable_sm80_to_sm89INS1_16FlashAttnBwdSm80INS1_25CollectiveMainloopBwdSm80ILi2ELi2EN4cute5tupleIJNS5_1CILi128EEES8_NS7_ILi64EEEEEENS_10bfloat16_tEfNS_4arch4Sm80ELb0ELb1ELb1ELb1ELb1ELb0ELb0ELb0ELi2ELi4ELi4ELi4ELb0EEENS1_21CollectiveEpilogueBwdISA_SB_SD_Li256ELb1ELb0ELi2EEENS1_19SingleTileSchedulerILb1ELb0ELb0ELi128EEEEEEEEEvNT_6ParamsE$_ZZN4cute6upcastILi2ENS_5tupleIJNS1_IJNS_1CILi1EEENS1_IJNS2_ILi2EEES4_S4_EEEEEES4_NS1_IJS4_S4_EEEEEENS1_IJNS1_IJNS2_ILi0EEENS1_IJS3_NS2_ILi512EEEiEEEEEENS2_ILi4096EEENS1_IJiNS2_ILi8192EEEEEEEEEEEDaRKT0_RKT1_ENKUlRKT_RKT0_E_clIS6_SC_EEDaSP_SS_)
$_ZN7cutlass13device_kernelIN5flash19enable_sm80_to_sm89INS1_16FlashAttnBwdSm80INS1_25CollectiveMainloopBwdSm80ILi2ELi2EN4cute5tupleIJNS5_1CILi128EEES8_NS7_ILi64EEEEEENS_10bfloat16_tEfNS_4arch4Sm80ELb0ELb1ELb1ELb1ELb1ELb0ELb0ELb0ELi2ELi4ELi4ELi4ELb0EEENS1_21CollectiveEpilogueBwdISA_SB_SD_Li256ELb1ELb0ELi2EEENS1_19SingleTileSchedulerILb1ELb0ELb0ELi128EEEEEEEEEvNT_6ParamsE$_ZZN4cute6upcastILi2ENS_5tupleIJNS1_IJNS_1CILi1EEENS1_IJNS2_ILi2EEES4_S4_EEEEEES4_NS1_IJS4_S4_EEEEEENS1_IJNS1_IJNS2_ILi0EEENS1_IJS3_NS2_ILi512EEEiEEEEEENS2_ILi4096EEENS1_IJiNS2_ILi8192EEEEEEEEEEEDaRKT0_RKT1_ENKUlRKT_RKT0_E_clIS6_SC_EEDaSP_SS_:
[----:B------:R-:W-:-:S06]  /*100c0*/  IADD3 R3, R20, -c[0x0][0x20], RZ ;  /* 0x8000080014037a10 */ /* 0x000fcc0007ffe0ff */
[----:B------:R-:W5:Y:S01]  /*100d0*/  LDL R3, [R3] ;  /* 0x0000000003037983 */ /* 0x000f620000100800 */
[----:B------:R-:W-:Y:S02]  /*100e0*/  IADD3 R9, R1, 0x1380, RZ ;  /* 0x0000138001097810 */ /* 0x000fe40007ffe0ff */
[----:B------:R-:W-:Y:S02]  /*100f0*/  MOV R58, 0x10130 ;  /* 0x00010130003a7802 */ /* 0x000fe40000000f00 */
[----:B------:R-:W-:-:S04]  /*10100*/  IADD3 R9, R9, c[0x0][0x20], RZ ;  /* 0x0000080009097a10 */ /* 0x000fc80007ffe0ff */
[----:B------:R-:W-:Y:S02]  /*10110*/  IADD3 R10, R9, 0x4, RZ ;  /* 0x00000004090a7810 */ /* 0x000fe40007ffe0ff */
[----:B-----5:R-:W-:Y:S05]  /*10120*/  CALL.REL.NOINC `($_ZN7cutlass13device_kernelIN5flash19enable_sm80_to_sm89INS1_16FlashAttnBwdSm80INS1_25CollectiveMainloopBwdSm80ILi2ELi2EN4cute5tupleIJNS5_1CILi128EEES8_NS7_ILi64EEEEEENS_10bfloat16_tEfNS_4arch4Sm80ELb0ELb1ELb1ELb1ELb1ELb0ELb0ELb0ELi2ELi4ELi4ELi4ELb0EEENS1_21CollectiveEpilogueBwdISA_SB_SD_Li256ELb1ELb0ELi2EEENS1_19SingleTileSchedulerILb1ELb0ELb0ELi128EEEEEEEEEvNT_6ParamsE$_ZZN4cute6upcastILi2ENS_5tupleIJNS_1CILi1EEENS1_IJNS2_ILi2EEES4_S4_EEEEEENS1_IJNS2_ILi0EEENS1_IJS3_NS2_ILi512EEEiEEEEEEEEDaRKT0_RKT1_ENKUlRKT_RKT0_E_clIS5_S9_EEDaSJ_SM_) ;  /* 0x0000015000007944 */ /* 0x020fea0003c00000 */
[----:B------:R-:W-:Y:S02]  /*10130*/  MOV R4, 0x10150 ;  /* 0x0001015000047802 */ /* 0x000fe40000000f00 */
[----:B-1---5:R-:W-:Y:S05]  /*10140*/  CALL.REL.NOINC `($_ZN7cutlass13device_kernelIN5flash19enable_sm80_to_sm89INS1_16FlashAttnBwdSm80INS1_25CollectiveMainloopBwdSm80ILi2ELi2EN4cute5tupleIJNS5_1CILi128EEES8_NS7_ILi64EEEEEENS_10bfloat16_tEfNS_4arch4Sm80ELb0ELb1ELb1ELb1ELb1ELb0ELb0ELb0ELi2ELi4ELi4ELi4ELb0EEENS1_21CollectiveEpilogueBwdISA_SB_SD_Li256ELb1ELb0ELi2EEENS1_19SingleTileSchedulerILb1ELb0ELb0ELi128EEEEEEEEEvNT_6ParamsE$_ZN4cute3eso3ESOILb1ELb0EJNS_1CILi0EEENS_5tupleIJNS2_ILi1EEENS2_ILi256EEEiEEEEEC2ERKS3_RKS7_) ;  /* 0xffff8c0000007944 */ /* 0x022fea0003c3ffff */
[----:B-1----:R1:W5:Y:S01]  /*10150*/  LDL R2, [R1+0x1384] ;  /* 0x0013840001027983 */ /* 0x0023620000100800 */
[----:B------:R-:W-:-:S03]  /*10160*/  MOV R6, 0x10180 ;  /* 0x0001018000067802 */ /* 0x000fc60000000f00 */
[----:B-1---5:R-:W-:Y:S05]  /*10170*/  CALL.REL.NOINC `($_ZN7cutlass13device_kernelIN5flash19enable_sm80_to_sm89INS1_16FlashAttnBwdSm80INS1_25CollectiveMainloopBwdSm80ILi2ELi2EN4cute5tupleIJNS5_1CILi128EEES8_NS7_ILi64EEEEEENS_10bfloat16_tEfNS_4arch4Sm80ELb0ELb1ELb1ELb1ELb1ELb0ELb0ELb0ELi2ELi4ELi4ELi4ELb0EEENS1_21CollectiveEpilogueBwdISA_SB_SD_Li256ELb1ELb0ELi2EEENS1_19SingleTileSchedulerILb1ELb0ELb0ELi128EEEEEEEEEvNT_6ParamsE$_ZN4cute5tupleIJNS0_IJNS_1CILi1EEENS0_IJS2_NS1_ILi2EEES3_EEEEEENS0_IJNS1_ILi0EEENS0_IJS2_NS1_ILi256EEEiEEEEEEEEC2ERKS5_RKS9_) ;  /* 0xffffbd7000007944 */ /* 0x022fea0003c3ffff */
[----:B------:R2:W5:Y:S01]  /*10180*/  LDL R37, [R1+0x1380] ;  /* 0x0013800001257983 */ /* 0x0005620000100800 */
[----:B------:R-:W-:-:S04]  /*10190*/  MOV R9, 0x0 ;  /* 0x0000000000097802 */ /* 0x000fc80000000f00 */
[----:B------:R-:W-:Y:S05]  /*101a0*/  RET.REL.NODEC R8 `(_ZN7cutlass13device_kernelIN5flash19enable_sm80_to_sm89INS1_16FlashAttnBwdSm80INS1_25CollectiveMainloopBwdSm80ILi2ELi2EN4cute5tupleIJNS5_1CILi128EEES8_NS7_ILi64EEEEEENS_10bfloat16_tEfNS_4arch4Sm80ELb0ELb1ELb1ELb1ELb1ELb0ELb0ELb0ELi2ELi4ELi4ELi4ELb0EEENS1_21CollectiveEpilogueBwdISA_SB_SD_Li256ELb1ELb0ELi2EEENS1_19SingleTileSchedulerILb1ELb0ELb0ELi128EEEEEEEEEvNT_6ParamsE) ;  /* 0xfffefe5008007950 */ /* 0x000fea0003c3ffff */
        .type           $_ZN7cutlass13device_kernelIN5flash19enable_sm80_to_sm89INS1_16FlashAttnBwdSm80INS1_25CollectiveMainloopBwdSm80ILi2ELi2EN4cute5tupleIJNS5_1CILi128EEES8_NS7_ILi64EEEEEENS_10bfloat16_tEfNS_4arch4Sm80ELb0ELb1ELb1ELb1ELb1ELb0ELb0ELb0ELi2ELi4ELi4ELi4ELb0EEENS1_21CollectiveEpilogueBwdISA_SB_SD_Li256ELb1ELb0ELi2EEENS1_19SingleTileSchedulerILb1ELb0ELb0ELi128EEEEEEEEEvNT_6ParamsE$_ZZN4cute6upcastILi2ENS_5tupleIJNS1_IJNS_1CILi1EEENS1_IJNS2_ILi2EEES4_S4_EEEEEES4_NS1_IJS4_S4_EEEEEENS1_IJNS1_IJNS2_ILi0EEENS1_IJS3_NS2_ILi512EEEiEEEEEENS2_ILi4096EEENS1_IJiNS2_ILi8192EEEEEEEEEEEDaRKT0_RKT1_ENKUlRKT_RKT0_E_clIS7_SF_EEDaSP_SS_,@function
        .size           $_ZN7cutlass13device_kernelIN5flash19enable_sm80_to_sm89INS1_16FlashAttnBwdSm80INS1_25CollectiveMainloopBwdSm80ILi2ELi2EN4cute5tupleIJNS5_1CILi128EEES8_NS7_ILi64EEEEEENS_10bfloat16_tEfNS_4arch4Sm80ELb0ELb1ELb1ELb1ELb1ELb0ELb0ELb0ELi2ELi4ELi4ELi4ELb0EEENS1_21CollectiveEpilogueBwdISA_SB_SD_Li256ELb1ELb0ELi2EEENS1_19SingleTileSchedulerILb1ELb0ELb0ELi128EEEEEEEEEvNT_6ParamsE$_ZZN4cute6upcastILi2ENS_5tupleIJNS1_IJNS_1CILi1EEENS1_IJNS2_ILi2EEES4_S4_EEEEEES4_NS1_IJS4_S4_EEEEEENS1_IJNS1_IJNS2_ILi0EEENS1_IJS3_NS2_ILi512EEEiEEEEEENS2_ILi4096EEENS1_IJiNS2_ILi8192EEEEEEEEEEEDaRKT0_RKT1_ENKUlRKT_RKT0_E_clIS7_SF_EEDaSP_SS_,($_ZN7cutlass13device_kernelIN5flash19enable_sm80_to_sm89INS1_16FlashAttnBwdSm80INS1_25CollectiveMainloopBwdSm80ILi2ELi2EN4cute5tupleIJNS5_1CILi128EEES8_NS7_ILi64EEEEEENS_10bfloat16_tEfNS_4arch4Sm80ELb0ELb1ELb1ELb1ELb1ELb0ELb0ELb0ELi2ELi4ELi4ELi4ELb0EEENS1_21CollectiveEpilogueBwdISA_SB_SD_Li256ELb1ELb0ELi2EEENS1_19SingleTileSchedulerILb1ELb0ELb0ELi128EEEEEEEEEvNT_6ParamsE$_ZZN4cute6upcastILi2ENS_5tupleIJNS_1CILi1EEENS1_IJNS2_ILi2EEES4_S4_EEEEEENS1_IJNS2_ILi0EEENS1_IJS3_NS2_ILi512EEEiEEEEEEEEDaRKT0_RKT1_ENKUlRKT_RKT0_E_clIS5_S9_EEDaSJ_SM_ - $_ZN7cutlass13device_kernelIN5flash19enable_sm80_to_sm89INS1_16FlashAttnBwdSm80INS1_25CollectiveMainloopBwdSm80ILi2ELi2EN4cute5tupleIJNS5_1CILi128EEES8_NS7_ILi64EEEEEENS_10bfloat16_tEfNS_4arch4Sm80ELb0ELb1ELb1ELb1ELb1ELb0ELb0ELb0ELi2ELi4ELi4ELi4ELb0EEENS1_21CollectiveEpilogueBwdISA_SB_SD_Li256ELb1ELb0ELi2EEENS1_19SingleTileSchedulerILb1ELb0ELb0ELi128EEEEEEEEEvNT_6ParamsE$_ZZN4cute6upcastILi2ENS_5tupleIJNS1_IJNS_1CILi1EEENS1_IJNS2_ILi2EEES4_S4_EEEEEES4_NS1_IJS4_S4_EEEEEENS1_IJNS1_IJNS2_ILi0EEENS1_IJS3_NS2_ILi512EEEiEEEEEENS2_ILi4096EEENS1_IJiNS2_ILi8192EEEEEEEEEEEDaRKT0_RKT1_ENKUlRKT_RKT0_E_clIS7_SF_EEDaSP_SS_)
$_ZN7cutlass13device_kernelIN5flash19enable_sm80_to_sm89INS1_16FlashAttnBwdSm80INS1_25CollectiveMainloopBwdSm80ILi2ELi2EN4cute5tupleIJNS5_1CILi128EEES8_NS7_ILi64EEEEEENS_10bfloat16_tEfNS_4arch4Sm80ELb0ELb1ELb1ELb1ELb1ELb0ELb0ELb0ELi2ELi4ELi4ELi4ELb0EEENS1_21CollectiveEpilogueBwdISA_SB_SD_Li256ELb1ELb0ELi2EEENS1_19SingleTileSchedulerILb1ELb0ELb0ELi128EEEEEEEEEvNT_6ParamsE$_ZZN4cute6upcastILi2ENS_5tupleIJNS1_IJNS_1CILi1EEENS1_IJNS2_ILi2EEES4_S4_EEEEEES4_NS1_IJS4_S4_EEEEEENS1_IJNS1_IJNS2_ILi0EEENS1_IJS3_NS2_ILi512EEEiEEEEEENS2_ILi4096EEENS1_IJiNS2_ILi8192EEEEEEEEEEEDaRKT0_RKT1_ENKUlRKT_RKT0_E_clIS7_SF_EEDaSP_SS_:
[----:B------:R-:W-:Y:S02]  /*101b0*/  IADD3 R8, R1, 0x1380, RZ ;  /* 0x0000138001087810 */ /* 0x000fe40007ffe0ff */
[----:B------:R-:W-:Y:S02]  /*101c0*/  MOV R56, 0x10200 ;  /* 0x0001020000387802 */ /* 0x000fe40000000f00 */
[----:B------:R-:W-:-:S04]  /*101d0*/  IADD3 R8, R8, c[0x0][0x20], RZ ;  /* 0x0000080008087a10 */ /* 0x000fc80007ffe0ff */
[----:B------:R-:W-:Y:S02]  /*101e0*/  IADD3 R9, R8, 0x4, RZ ;  /* 0x0000000408097810 */ /* 0x000fe40007ffe0ff */
[----:B------:R-:W-:Y:S05]  /*101f0*/  CALL.REL.NOINC `($_ZN7cutlass13device_kernelIN5flash19enable_sm80_to_sm89INS1_16FlashAttnBwdSm80INS1_25CollectiveMainloopBwdSm80ILi2ELi2EN4cute5tupleIJNS5_1CILi128EEES8_NS7_ILi64EEEEEENS_10bfloat16_tEfNS_4arch4Sm80ELb0ELb1ELb1ELb1ELb1ELb0ELb0ELb0ELi2ELi4ELi4ELi4ELb0EEENS1_21CollectiveEpilogueBwdISA_SB_SD_Li256ELb1ELb0ELi2EEENS1_19SingleTileSchedulerILb1ELb0ELb0ELi128EEEEEEEEEvNT_6ParamsE$_ZZN4cute6upcastILi2ENS_5tupleIJNS_1CILi2EEES3_EEENS1_IJiNS2_ILi8192EEEEEEEEDaRKT0_RKT1_ENKUlRKT_RKT0_E_clIS3_iEEDaSF_SI_) ;  /* 0x0000015000007944 */ /* 0x000fea0003c00000 */
[----:B------:R-:W-:Y:S02]  /*10200*/  MOV R4, 0x10220 ;  /* 0x0001022000047802 */ /* 0x000fe40000000f00 */
[----:B-1---5:R-:W-:Y:S05]  /*10210*/  CALL.REL.NOINC `($_ZN7cutlass13device_kernelIN5flash19enable_sm80_to_sm89INS1_16FlashAttnBwdSm80INS1_25CollectiveMainloopBwdSm80ILi2ELi2EN4cute5tupleIJNS5_1CILi128EEES8_NS7_ILi64EEEEEENS_10bfloat16_tEfNS_4arch4Sm80ELb0ELb1ELb1ELb1ELb1ELb0ELb0ELb0ELi2ELi4ELi4ELi4ELb0EEENS1_21CollectiveEpilogueBwdISA_SB_SD_Li256ELb1ELb0ELi2EEENS1_19SingleTileSchedulerILb1ELb0ELb0ELi128EEEEEEEEEvNT_6ParamsE$_ZN4cute3eso3ESOILb0ELb1EJiNS_1CILi4096EEEEEC2ERKiRKS3_) ;  /* 0xffff864000007944 */ /* 0x022fea0003c3ffff */
[----:B-1----:R1:W5:Y:S01]  /*10220*/  LDL R2, [R1+0x1384] ;  /* 0x0013840001027983 */ /* 0x0023620000100800 */
[----:B------:R-:W-:-:S03]  /*10230*/  MOV R6, 0x10250 ;  /* 0x0001025000067802 */ /* 0x000fc60000000f00 */
[----:B-1---5:R-:W-:Y:S05]  /*10240*/  CALL.REL.NOINC `($_ZN7cutlass13device_kernelIN5flash19enable_sm80_to_sm89INS1_16FlashAttnBwdSm80INS1_25CollectiveMainloopBwdSm80ILi2ELi2EN4cute5tupleIJNS5_1CILi128EEES8_NS7_ILi64EEEEEENS_10bfloat16_tEfNS_4arch4Sm80ELb0ELb1ELb1ELb1ELb1ELb0ELb0ELb0ELi2ELi4ELi4ELi4ELb0EEENS1_21CollectiveEpilogueBwdISA_SB_SD_Li256ELb1ELb0ELi2EEENS1_19SingleTileSchedulerILb1ELb0ELb0ELi128EEEEEEEEEvNT_6ParamsE$_ZN4cute5tupleIJNS0_IJNS_1CILi2EEES2_EEENS0_IJiNS1_ILi4096EEEEEEEEC2ERKS3_RKS5_) ;  /* 0xffffbde000007944 */ /* 0x022fea0003c3ffff */
[----:B-1----:R1:W5:Y:S01]  /*10250*/  LDL R2, [R1+0x1380] ;  /* 0x0013800001027983 */ /* 0x0023620000100800 */
[----:B------:R-:W-:-:S04]  /*10260*/  MOV R11, 0x0 ;  /* 0x00000000000b7802 */ /* 0x000fc80000000f00 */
[----:B------:R-:W-:Y:S05]  /*10270*/  RET.REL.NODEC R10 `(_ZN7cutlass13device_kernelIN5flash19enable_sm80_to_sm89INS1_16FlashAttnBwdSm80INS1_25CollectiveMainloopBwdSm80ILi2ELi2EN4cute5tupleIJNS5_1CILi128EEES8_NS7_ILi64EEEEEENS_10bfloat16_tEfNS_4arch4Sm80ELb0ELb1ELb1ELb1ELb1ELb0ELb0ELb0ELi2ELi4ELi4ELi4ELb0EEENS1_21CollectiveEpilogueBwdISA_SB_SD_Li256ELb1ELb0ELi2EEENS1_19SingleTileSchedulerILb1ELb0ELb0ELi128EEEEEEEEEvNT_6ParamsE) ;  /* 0xfffefd800a007950 */ /* 0x000fea0003c3ffff */
        .type           $_ZN7cutlass13device_kernelIN5flash19enable_sm80_to_sm89INS1_16FlashAttnBwdSm80INS1_25CollectiveMainloopBwdSm80ILi2ELi2EN4cute5tupleIJNS5_1CILi128EEES8_NS7_ILi64EEEEEENS_10bfloat16_tEfNS_4arch4Sm80ELb0ELb1ELb1ELb1ELb1ELb0ELb0ELb0ELi2ELi4ELi4ELi4ELb0EEENS1_21CollectiveEpilogueBwdISA_SB_SD_Li256ELb1ELb0ELi2EEENS1_19SingleTileSchedulerILb1ELb0ELb0ELi128EEEEEEEEEvNT_6ParamsE$_ZZN4cute6upcastILi2ENS_5tupleIJNS_1CILi1EEENS1_IJNS2_ILi2EEES4_S4_EEEEEENS1_IJNS2_ILi0EEENS1_IJS3_NS2_ILi512EEEiEEEEEEEEDaRKT0_RKT1_ENKUlRKT_RKT0_E_clIS5_S9_EEDaSJ_SM_,@function
        .size           $_ZN7cutlass13device_kernelIN5flash19enable_sm80_to_sm89INS1_16FlashAttnBwdSm80INS1_25CollectiveMainloopBwdSm80ILi2ELi2EN4cute5tupleIJNS5_1CILi128EEES8_NS7_ILi64EEEEEENS_10bfloat16_tEfNS_4arch4Sm80ELb0ELb1ELb1ELb1ELb1ELb0ELb0ELb0ELi2ELi4ELi4ELi4ELb0EEENS1_21CollectiveEpilogueBwdISA_SB_SD_Li256ELb1ELb0ELi2EEENS1_19SingleTileSchedulerILb1ELb0ELb0ELi128EEEEEEEEEvNT_6ParamsE$_ZZN4cute6upcastILi2ENS_5tupleIJNS_1CILi1EEENS1_IJNS2_ILi2EEES4_S4_EEEEEENS1_IJNS2_ILi0EEENS1_IJS3_NS2_ILi512EEEiEEEEEEEEDaRKT0_RKT1_ENKUlRKT_RKT0_E_clIS5_S9_EEDaSJ_SM_,($_ZN7cutlass13device_kernelIN5flash19enable_sm80_to_sm89INS1_16FlashAttnBwdSm80INS1_25CollectiveMainloopBwdSm80ILi2ELi2EN4cute5tupleIJNS5_1CILi128EEES8_NS7_ILi64EEEEEENS_10bfloat16_tEfNS_4arch4Sm80ELb0ELb1ELb1ELb1ELb1ELb0ELb0ELb0ELi2ELi4ELi4ELi4ELb0EEENS1_21CollectiveEpilogueBwdISA_SB_SD_Li256ELb1ELb0ELi2EEENS1_19SingleTileSchedulerILb1ELb0ELb0ELi128EEEEEEEEEvNT_6ParamsE$_ZZN4cute6upcastILi2ENS_5tupleIJNS_1CILi2EEES3_EEENS1_IJiNS2_ILi8192EEEEEEEEDaRKT0_RKT1_ENKUlRKT_RKT0_E_clIS3_iEEDaSF_SI_ - $_ZN7cutlass13device_kernelIN5flash19enable_sm80_to_sm89INS1_16FlashAttnBwdSm80INS1_25CollectiveMainloopBwdSm80ILi2ELi2EN4cute5tupleIJNS5_1CILi128EEES8_NS7_ILi64EEEEEENS_10bfloat16_tEfNS_4arch4Sm80ELb0ELb1ELb1ELb1ELb1ELb0ELb0ELb0ELi2ELi4ELi4ELi4ELb0EEENS1_21CollectiveEpilogueBwdISA_SB_SD_Li256ELb1ELb0ELi2EEENS1_19SingleTileSchedulerILb1ELb0ELb0ELi128EEEEEEEEEvNT_6ParamsE$_ZZN4cute6upcastILi2ENS_5tupleIJNS_1CILi1EEENS1_IJNS2_ILi2EEES4_S4_EEEEEENS1_IJNS2_ILi0EEENS1_IJS3_NS2_ILi512EEEiEEEEEEEEDaRKT0_RKT1_ENKUlRKT_RKT0_E_clIS5_S9_EEDaSJ_SM_)
$_ZN7cutlass13device_kernelIN5flash19enable_sm80_to_sm89INS1_16FlashAttnBwdSm80INS1_25CollectiveMainloopBwdSm80ILi2ELi2EN4cute5tupleIJNS5_1CILi128EEES8_NS7_ILi64EEEEEENS_10bfloat16_tEfNS_4arch4Sm80ELb0ELb1ELb1ELb1ELb1ELb0ELb0ELb0ELi2ELi4ELi4ELi4ELb0EEENS1_21CollectiveEpilogueBwdISA_SB_SD_Li256ELb1ELb0ELi2EEENS1_19SingleTileSchedulerILb1ELb0ELb0ELi128EEEEEEEEEvNT_6ParamsE$_ZZN4cute6upcastILi2ENS_5tupleIJNS_1CILi1EEENS1_IJNS2_ILi2EEES4_S4_EEEEEENS1_IJNS2_ILi0EEENS1_IJS3_NS2_ILi512EEEiEEEEEEEEDaRKT0_RKT1_ENKUlRKT_RKT0_E_clIS5_S9_EEDaSJ_SM_:
[----:B------:R-:W-:Y:S02]  /*10280*/  IADD3 R11, R1, 0x1388, RZ ;  /* 0x00001388010b7810 */ /* 0x000fe40007ffe0ff */
[----:B------:R-:W-:Y:S02]  /*10290*/  MOV R56, 0x102d0 ;  /* 0x000102d000387802 */ /* 0x000fe40000000f00 */
[----:B------:R-:W-:-:S04]  /*102a0*/  IADD3 R11, R11, c[0x0][0x20], RZ ;  /* 0x000008000b0b7a10 */ /* 0x000fc80007ffe0ff */
[----:B------:R-:W-:Y:S02]  /*102b0*/  IADD3 R37, R11, 0x4, RZ ;  /* 0x000000040b257810 */ /* 0x000fe40007ffe0ff */
[----:B------:R-:W-:Y:S05]  /*102c0*/  CALL.REL.NOINC `($_ZN7cutlass13device_kernelIN5flash19enable_sm80_to_sm89INS1_16FlashAttnBwdSm80INS1_25CollectiveMainloopBwdSm80ILi2ELi2EN4cute5tupleIJNS5_1CILi128EEES8_NS7_ILi64EEEEEENS_10bfloat16_tEfNS_4arch4Sm80ELb0ELb1ELb1ELb1ELb1ELb0ELb0ELb0ELi2ELi4ELi4ELi4ELb0EEENS1_21CollectiveEpilogueBwdISA_SB_SD_Li256ELb1ELb0ELi2EEENS1_19SingleTileSchedulerILb1ELb0ELb0ELi128EEEEEEEEEvNT_6ParamsE$_ZZN4cute6upcastILi2ENS_5tupleIJNS_1CILi2EEES3_S3_EEENS1_IJNS2_ILi1EEENS2_ILi512EEEiEEEEEDaRKT0_RKT1_ENKUlRKT_RKT0_E_clIS3_iEEDaSG_SJ_) ;  /* 0x0000011000007944 */ /* 0x000fea0003c00000 */
[----:B------:R-:W-:Y:S02]  /*102d0*/  MOV R4, 0x102f0 ;  /* 0x000102f000047802 */ /* 0x000fe40000000f00 */
[----:B-1---5:R-:W-:Y:S05]  /*102e0*/  CALL.REL.NOINC `($_ZN7cutlass13device_kernelIN5flash19enable_sm80_to_sm89INS1_16FlashAttnBwdSm80INS1_25CollectiveMainloopBwdSm80ILi2ELi2EN4cute5tupleIJNS5_1CILi128EEES8_NS7_ILi64EEEEEENS_10bfloat16_tEfNS_4arch4Sm80ELb0ELb1ELb1ELb1ELb1ELb0ELb0ELb0ELi2ELi4ELi4ELi4ELb0EEENS1_21CollectiveEpilogueBwdISA_SB_SD_Li256ELb1ELb0ELi2EEENS1_19SingleTileSchedulerILb1ELb0ELb0ELi128EEEEEEEEEvNT_6ParamsE$_ZN4cute3eso3ESOILb1ELb0EJNS_1CILi1EEENS2_ILi256EEEiEEC2ERKS3_RKS4_RKi) ;  /* 0xffff8c0000007944 */ /* 0x022fea0003c3ffff */
[----:B-1----:R1:W5:Y:S01]  /*102f0*/  LDL R2, [R1+0x138c] ;  /* 0x00138c0001027983 */ /* 0x0023620000100800 */
[----:B------:R-:W-:-:S03]  /*10300*/  MOV R6, 0x10320 ;  /* 0x0001032000067802 */ /* 0x000fc60000000f00 */
[----:B-1---5:R-:W-:Y:S05]  /*10310*/  CALL.REL.NOINC `($_ZN7cutlass13device_kernelIN5flash19enable_sm80_to_sm89INS1_16FlashAttnBwdSm80INS1_25CollectiveMainloopBwdSm80ILi2ELi2EN4cute5tupleIJNS5_1CILi128EEES8_NS7_ILi64EEEEEENS_10bfloat16_tEfNS_4arch4Sm80ELb0ELb1ELb1ELb1ELb1ELb0ELb0ELb0ELi2ELi4ELi4ELi4ELb0EEENS1_21CollectiveEpilogueBwdISA_SB_SD_Li256ELb1ELb0ELi2EEENS1_19SingleTileSchedulerILb1ELb0ELb0ELi128EEEEEEEEEvNT_6ParamsE$_ZN4cute5tupleIJNS0_IJNS_1CILi1EEENS1_ILi2EEES3_EEENS0_IJS2_NS1_ILi256EEEiEEEEEC2ERKS4_RKS6_) ;  /* 0xffffbc5000007944 */ /* 0x022fea0003c3ffff */
[----:B-1----:R1:W5:Y:S01]  /*10320*/  LDL R2, [R1+0x1388] ;  /* 0x0013880001027983 */ /* 0x0023620000100800 */
[----:B------:R-:W-:-:S04]  /*10330*/  MOV R59, 0x0 ;  /* 0x00000000003b7802 */ /* 0x000fc80000000f00 */
[----:B------:R-:W-:Y:S05]  /*10340*/  RET.REL.NODEC R58 `(_ZN7cutlass13device_kernelIN5flash19enable_sm80_to_sm89INS1_16FlashAttnBwdSm80INS1_25CollectiveMainloopBwdSm80ILi2ELi2EN4cute5tupleIJNS5_1CILi128EEES8_NS7_ILi64EEEEEENS_10bfloat16_tEfNS_4arch4Sm80ELb0ELb1ELb1ELb1ELb1ELb0ELb0ELb0ELi2ELi4ELi4ELi4ELb0EEENS1_21CollectiveEpilogueBwdISA_SB_SD_Li256ELb1ELb0ELi2EEENS1_19SingleTileSchedulerILb1ELb0ELb0ELi128EEEEEEEEEvNT_6ParamsE) ;  /* 0xfffefcb03a007950 */ /* 0x000fea0003c3ffff */
        .type           $_ZN7cutlass13device_kernelIN5flash19enable_sm80_to_sm89INS1_16FlashAttnBwdSm80INS1_25CollectiveMainloopBwdSm80ILi2ELi2EN4cute5tupleIJNS5_1CILi128EEES8_NS7_ILi64EEEEEENS_10bfloat16_tEfNS_4arch4Sm80ELb0ELb1ELb1ELb1ELb1ELb0ELb0ELb0ELi2ELi4ELi4ELi4ELb0EEENS1_21CollectiveEpilogueBwdISA_SB_SD_Li256ELb1ELb0ELi2EEENS1_19SingleTileSchedulerILb1ELb0ELb0ELi128EEEEEEEEEvNT_6ParamsE$_ZZN4cute6upcastILi2ENS_5tupleIJNS_1CILi2EEES3_EEENS1_IJiNS2_ILi8192EEEEEEEEDaRKT0_RKT1_ENKUlRKT_RKT0_E_clIS3_iEEDaSF_SI_,@function
        .size           $_ZN7cutlass13device_kernelIN5flash19enable_sm80_to_sm89INS1_16FlashAttnBwdSm80INS1_25CollectiveMainloopBwdSm80ILi2ELi2EN4cute5tupleIJNS5_1CILi128EEES8_NS7_ILi64EEEEEENS_10bfloat16_tEfNS_4arch4Sm80ELb0ELb1ELb1ELb1ELb1ELb0ELb0ELb0ELi2ELi4ELi4ELi4ELb0EEENS1_21CollectiveEpilogueBwdISA_SB_SD_Li256ELb1ELb0ELi2EEENS1_19SingleTileSchedulerILb1ELb0ELb0ELi128EEEEEEEEEvNT_6ParamsE$_ZZN4cute6upcastILi2ENS_5tupleIJNS_1CILi2EEES3_EEENS1_IJiNS2_ILi8192EEEEEEEEDaRKT0_RKT1_ENKUlRKT_RKT0_E_clIS3_iEEDaSF_SI_,($_ZN7cutlass13device_kernelIN5flash19enable_sm80_to_sm89INS1_16FlashAttnBwdSm80INS1_25CollectiveMainloopBwdSm80ILi2ELi2EN4cute5tupleIJNS5_1CILi128EEES8_NS7_ILi64EEEEEENS_10bfloat16_tEfNS_4arch4Sm80ELb0ELb1ELb1ELb1ELb1ELb0ELb0ELb0ELi2ELi4ELi4ELi4ELb0EEENS1_21CollectiveEpilogueBwdISA_SB_SD_Li256ELb1ELb0ELi2EEENS1_19SingleTileSchedulerILb1ELb0ELb0ELi128EEEEEEEEEvNT_6ParamsE$_ZZN4cute6upcastILi2ENS_5tupleIJNS_1CILi2EEES3_S3_EEENS1_IJNS2_ILi1EEENS2_ILi512EEEiEEEEEDaRKT0_RKT1_ENKUlRKT_RKT0_E_clIS3_iEEDaSG_SJ_ - $_ZN7cutlass13device_kernelIN5flash19enable_sm80_to_sm89INS1_16FlashAttnBwdSm80INS1_25CollectiveMainloopBwdSm80ILi2ELi2EN4cute5tupleIJNS5_1CILi128EEES8_NS7_ILi64EEEEEENS_10bfloat16_tEfNS_4arch4Sm80ELb0ELb1ELb1ELb1ELb1ELb0ELb0ELb0ELi2ELi4ELi4ELi4ELb0EEENS1_21CollectiveEpilogueBwdISA_SB_SD_Li256ELb1ELb0ELi2EEENS1_19SingleTileSchedulerILb1ELb0ELb0ELi128EEEEEEEEEvNT_6ParamsE$_ZZN4cute6upcastILi2ENS_5tupleIJNS_1CILi2EEES3_EEENS1_IJiNS2_ILi8192EEEEEEEEDaRKT0_RKT1_ENKUlRKT_RKT0_E_clIS3_iEEDaSF_SI_)
$_ZN7cutlass13device_kernelIN5flash19enable_sm80_to_sm89INS1_16FlashAttnBwdSm80INS1_25CollectiveMainloopBwdSm80ILi2ELi2EN4cute5tupleIJNS5_1CILi128EEES8_NS7_ILi64EEEEEENS_10bfloat16_tEfNS_4arch4Sm80ELb0ELb1ELb1ELb1ELb1ELb0ELb0ELb0ELi2ELi4ELi4ELi4ELb0EEENS1_21CollectiveEpilogueBwdISA_SB_SD_Li256ELb1ELb0ELi2EEENS1_19SingleTileSchedulerILb1ELb0ELb0ELi128EEEEEEEEEvNT_6ParamsE$_ZZN4cute6upcastILi2ENS_5tupleIJNS_1CILi2EEES3_EEENS1_IJiNS2_ILi8192EEEEEEEEDaRKT0_RKT1_ENKUlRKT_RKT0_E_clIS3_iEEDaSF_SI_:
[----:B------:R-:W-:Y:S02]  /*10350*/  LEA.HI R3, R3, R3, RZ, 0x1 ;  /* 0x0000000303037211 */ /* 0x000fe400078f08ff */
[----:B------:R-:W-:Y:S02]  /*10360*/  IADD3 R2, R1, 0x1388, RZ ;  /* 0x0000138801027810 */ /* 0x000fe40007ffe0ff */
[----:B------:R-:W-:Y:S02]  /*10370*/  SHF.R.S32.HI R3, RZ, 0x1, R3 ;  /* 0x00000001ff037819 */ /* 0x000fe40000011403 */
[----:B------:R-:W-:Y:S02]  /*10380*/  IADD3 R2, R2, c[0x0][0x20], RZ ;  /* 0x0000080002027a10 */ /* 0x000fe40007ffe0ff */
[----:B------:R-:W-:Y:S02]  /*10390*/  MOV R6, 0x103b0 ;  /* 0x000103b000067802 */ /* 0x000fe40000000f00 */
[----:B------:R-:W-:Y:S05]  /*103a0*/  CALL.REL.NOINC `($_ZN7cutlass13device_kernelIN5flash19enable_sm80_to_sm89INS1_16FlashAttnBwdSm80INS1_25CollectiveMainloopBwdSm80ILi2ELi2EN4cute5tupleIJNS5_1CILi128EEES8_NS7_ILi64EEEEEENS_10bfloat16_tEfNS_4arch4Sm80ELb0ELb1ELb1ELb1ELb1ELb0ELb0ELb0ELi2ELi4ELi4ELi4ELb0EEENS1_21CollectiveEpilogueBwdISA_SB_SD_Li256ELb1ELb0ELi2EEENS1_19SingleTileSchedulerILb1ELb0ELb0ELi128EEEEEEEEEvNT_6ParamsE$_ZN4cute5tupleIJNS_1CILi2EEEiEEC2ERKS2_RKi) ;  /* 0xffffbeb000007944 */ /* 0x000fea0003c3ffff */
[----:B-1----:R1:W5:Y:S01]  /*103b0*/  LDL R2, [R1+0x1388] ;  /* 0x0013880001027983 */ /* 0x0023620000100800 */
[----:B------:R-:W-:-:S04]  /*103c0*/  MOV R57, 0x0 ;  /* 0x0000000000397802 */ /* 0x000fc80000000f00 */
[----:B------:R-:W-:Y:S05]  /*103d0*/  RET.REL.NODEC R56 `(_ZN7cutlass13device_kernelIN5flash19enable_sm80_to_sm89INS1_16FlashAttnBwdSm80INS1_25CollectiveMainloopBwdSm80ILi2ELi2EN4cute5tupleIJNS5_1CILi128EEES8_NS7_ILi64EEEEEENS_10bfloat16_tEfNS_4arch4Sm80ELb0ELb1ELb1ELb1ELb1ELb0ELb0ELb0ELi2ELi4ELi4ELi4ELb0EEENS1_21CollectiveEpilogueBwdISA_SB_SD_Li256ELb1ELb0ELi2EEENS1_19SingleTileSchedulerILb1ELb0ELb0ELi128EEEEEEEEEvNT_6ParamsE) ;  /* 0xfffefc2038007950 */ /* 0x000fea0003c3ffff */
        .type           $_ZN7cutlass13device_kernelIN5flash19enable_sm80_to_sm89INS1_16FlashAttnBwdSm80INS1_25CollectiveMainloopBwdSm80ILi2ELi2EN4cute5tupleIJNS5_1CILi128EEES8_NS7_ILi64EEEEEENS_10bfloat16_tEfNS_4arch4Sm80ELb0ELb1ELb1ELb1ELb1ELb0ELb0ELb0ELi2ELi4ELi4ELi4ELb0EEENS1_21CollectiveEpilogueBwdISA_SB_SD_Li256ELb1ELb0ELi2EEENS1_19SingleTileSchedulerILb1ELb0ELb0ELi128EEEEEEEEEvNT_6ParamsE$_ZZN4cute6upcastILi2ENS_5tupleIJNS_1CILi2EEES3_S3_EEENS1_IJNS2_ILi1EEENS2_ILi512EEEiEEEEEDaRKT0_RKT1_ENKUlRKT_RKT0_E_clIS3_iEEDaSG_SJ_,@function
        .size           $_ZN7cutlass13device_kernelIN5flash19enable_sm80_to_sm89INS1_16FlashAttnBwdSm80INS1_25CollectiveMainloopBwdSm80ILi2ELi2EN4cute5tupleIJNS5_1CILi128EEES8_NS7_ILi64EEEEEENS_10bfloat16_tEfNS_4arch4Sm80ELb0ELb1ELb1ELb1ELb1ELb0ELb0ELb0ELi2ELi4ELi4ELi4ELb0EEENS1_21CollectiveEpilogueBwdISA_SB_SD_Li256ELb1ELb0ELi2EEENS1_19SingleTileSchedulerILb1ELb0ELb0ELi128EEEEEEEEEvNT_6ParamsE$_ZZN4cute6upcastILi2ENS_5tupleIJNS_1CILi2EEES3_S3_EEENS1_IJNS2_ILi1EEENS2_ILi512EEEiEEEEEDaRKT0_RKT1_ENKUlRKT_RKT0_E_clIS3_iEEDaSG_SJ_,($_ZN7cutlass13device_kernelIN5flash19enable_sm80_to_sm89INS1_16FlashAttnBwdSm80INS1_25CollectiveMainloopBwdSm80ILi2ELi2EN4cute5tupleIJNS5_1CILi128EEES8_NS7_ILi64EEEEEENS_10bfloat16_tEfNS_4arch4Sm80ELb0ELb1ELb1ELb1ELb1ELb0ELb0ELb0ELi2ELi4ELi4ELi4ELb0EEENS1_21CollectiveEpilogueBwdISA_SB_SD_Li256ELb1ELb0ELi2EEENS1_19SingleTileSchedulerILb1ELb0ELb0ELi128EEEEEEEEEvNT_6ParamsE$_ZZN4cute7crd2crdINS_5tupleIJiiiNS_1CILi0EEEEEENS1_IJNS2_ILi32EEENS2_ILi4EEENS2_ILi2EEENS2_ILi1EEEEEENS1_IJS8_S8_S8_S8_EEEEEDaRKT_RKT0_RKT1_ENKUlRKT_RKT0_RKT1_E_clIiS5_S8_EEDaSM_SP_SS_ - $_ZN7cutlass13device_kernelIN5flash19enable_sm80_to_sm89INS1_16FlashAttnBwdSm80INS1_25CollectiveMainloopBwdSm80ILi2ELi2EN4cute5tupleIJNS5_1CILi128EEES8_NS7_ILi64EEEEEENS_10bfloat16_tEfNS_4arch4Sm80ELb0ELb1ELb1ELb1ELb1ELb0ELb0ELb0ELi2ELi4ELi4ELi4ELb0EEENS1_21CollectiveEpilogueBwdISA_SB_SD_Li256ELb1ELb0ELi2EEENS1_19SingleTileSchedulerILb1ELb0ELb0ELi128EEEEEEEEEvNT_6ParamsE$_ZZN4cute6upcastILi2ENS_5tupleIJNS_1CILi2EEES3_S3_EEENS1_IJNS2_ILi1EEENS2_ILi512EEEiEEEEEDaRKT0_RKT1_ENKUlRKT_RKT0_E_clIS3_iEEDaSG_SJ_)
$_ZN7cutlass13device_kernelIN5flash19enable_sm80_to_sm89INS1_16FlashAttnBwdSm80INS1_25CollectiveMainloopBwdSm80ILi2ELi2EN4cute5tupleIJNS5_1CILi128EEES8_NS7_ILi64EEEEEENS_10bfloat16_tEfNS_4arch4Sm80ELb0ELb1ELb1ELb1ELb1ELb0ELb0ELb0ELi2ELi4ELi4ELi4ELb0EEENS1_21CollectiveEpilogueBwdISA_SB_SD_Li256ELb1ELb0ELi2EEENS1_19SingleTileSchedulerILb1ELb0ELb0ELi128EEEEEEEEEvNT_6ParamsE$_ZZN4cute6upcastILi2ENS_5tupleIJNS_1CILi2EEES3_S3_EEENS1_IJNS2_ILi1EEENS2_ILi512EEEiEEEEEDaRKT0_RKT1_ENKUlRKT_RKT0_E_clIS3_iEEDaSG_SJ_:
        /* <DEDUP_REMOVED lines=9> */
        .type           $_ZN7cutlass13device_kernelIN5flash19enable_sm80_to_sm89INS1_16FlashAttnBwdSm80INS1_25CollectiveMainloopBwdSm80ILi2ELi2EN4cute5tupleIJNS5_1CILi128EEES8_NS7_ILi64EEEEEENS_10bfloat16_tEfNS_4arch4Sm80ELb0ELb1ELb1ELb1ELb1ELb0ELb0ELb0ELi2ELi4ELi4ELi4ELb0EEENS1_21CollectiveEpilogueBwdISA_SB_SD_Li256ELb1ELb0ELi2EEENS1_19SingleTileSchedulerILb1ELb0ELb0ELi128EEEEEEEEEvNT_6ParamsE$_ZZN4cute7crd2crdINS_5tupleIJiiiNS_1CILi0EEEEEENS1_IJNS2_ILi32EEENS2_ILi4EEENS2_ILi2EEENS2_ILi1EEEEEENS1_IJS8_S8_S8_S8_EEEEEDaRKT_RKT0_RKT1_ENKUlRKT_RKT0_RKT1_E_clIiS5_S8_EEDaSM_SP_SS_,@function
        .size           $_ZN7cutlass13device_kernelIN5flash19enable_sm80_to_sm89INS1_16FlashAttnBwdSm80INS1_25CollectiveMainloopBwdSm80ILi2ELi2EN4cute5tupleIJNS5_1CILi128EEES8_NS7_ILi64EEEEEENS_10bfloat16_tEfNS_4arch4Sm80ELb0ELb1ELb1ELb1ELb1ELb0ELb0ELb0ELi2ELi4ELi4ELi4ELb0EEENS1_21CollectiveEpilogueBwdISA_SB_SD_Li256ELb1ELb0ELi2EEENS1_19SingleTileSchedulerILb1ELb0ELb0ELi128EEEEEEEEEvNT_6ParamsE$_ZZN4cute7crd2crdINS_5tupleIJiiiNS_1CILi0EEEEEENS1_IJNS2_ILi32EEENS2_ILi4EEENS2_ILi2EEENS2_ILi1EEEEEENS1_IJS8_S8_S8_S8_EEEEEDaRKT_RKT0_RKT1_ENKUlRKT_RKT0_RKT1_E_clIiS5_S8_EEDaSM_SP_SS_,($_ZN7cutlass13device_kernelIN5flash19enable_sm80_to_sm89INS1_16FlashAttnBwdSm80INS1_25CollectiveMainloopBwdSm80ILi2ELi2EN4cute5tupleIJNS5_1CILi128EEES8_NS7_ILi64EEEEEENS_10bfloat16_tEfNS_4arch4Sm80ELb0ELb1ELb1ELb1ELb1ELb0ELb0ELb0ELi2ELi4ELi4ELi4ELb0EEENS1_21CollectiveEpilogueBwdISA_SB_SD_Li256ELb1ELb0ELi2EEENS1_19SingleTileSchedulerILb1ELb0ELb0ELi128EEEEEEEEEvNT_6ParamsE$_ZZN4cute7crd2crdINS_5tupleIJiiiNS_1CILi0EEEEEENS1_IJNS2_ILi32EEENS2_ILi4EEENS2_ILi2EEENS2_ILi1EEEEEENS1_IJS8_S8_S8_S8_EEEEEDaRKT_RKT0_RKT1_ENKUlRKT_RKT0_RKT1_E_clIiS6_S8_EEDaSM_SP_SS_ - $_ZN7cutlass13device_kernelIN5flash19enable_sm80_to_sm89INS1_16FlashAttnBwdSm80INS1_25CollectiveMainloopBwdSm80ILi2ELi2EN4cute5tupleIJNS5_1CILi128EEES8_NS7_ILi64EEEEEENS_10bfloat16_tEfNS_4arch4Sm80ELb0ELb1ELb1ELb1ELb1ELb0ELb0ELb0ELi2ELi4ELi4ELi4ELb0EEENS1_21CollectiveEpilogueBwdISA_SB_SD_Li256ELb1ELb0ELi2EEENS1_19SingleTileSchedulerILb1ELb0ELb0ELi128EEEEEEEEEvNT_6ParamsE$_ZZN4cute7crd2crdINS_5tupleIJiiiNS_1CILi0EEEEEENS1_IJNS2_ILi32EEENS2_ILi4EEENS2_ILi2EEENS2_ILi1EEEEEENS1_IJS8_S8_S8_S8_EEEEEDaRKT_RKT0_RKT1_ENKUlRKT_RKT0_RKT1_E_clIiS5_S8_EEDaSM_SP_SS_)
$_ZN7cutlass13device_kernelIN5flash19enable_sm80_to_sm89INS1_16FlashAttnBwdSm80INS1_25CollectiveMainloopBwdSm80ILi2ELi2EN4cute5tupleIJNS5_1CILi128EEES8_NS7_ILi64EEEEEENS_10bfloat16_tEfNS_4arch4Sm80ELb0ELb1ELb1ELb1ELb1ELb0ELb0ELb0ELi2ELi4ELi4ELi4ELb0EEENS1_21CollectiveEpilogueBwdISA_SB_SD_Li256ELb1ELb0ELi2EEENS1_19SingleTileSchedulerILb1ELb0ELb0ELi128EEEEEEEEEvNT_6ParamsE$_ZZN4cute7crd2crdINS_5tupleIJiiiNS_1CILi0EEEEEENS1_IJNS2_ILi32EEENS2_ILi4EEENS2_ILi2EEENS2_ILi1EEEEEENS1_IJS8_S8_S8_S8_EEEEEDaRKT_RKT0_RKT1_ENKUlRKT_RKT0_RKT1_E_clIiS5_S8_EEDaSM_SP_SS_:
[----:B------:R-:W-:Y:S02]  /*10470*/  MOV R6, R4 ;  /* 0x0000000400067202 */ /* 0x000fe40000000f00 */
[----:B------:R-:W-:-:S04]  /*10480*/  MOV R7, 0x0 ;  /* 0x0000000000077802 */ /* 0x000fc80000000f00 */
[----:B------:R-:W-:Y:S05]  /*10490*/  RET.REL.NODEC R6 `(_ZN7cutlass13device_kernelIN5flash19enable_sm80_to_sm89INS1_16FlashAttnBwdSm80INS1_25CollectiveMainloopBwdSm80ILi2ELi2EN4cute5tupleIJNS5_1CILi128EEES8_NS7_ILi64EEEEEENS_10bfloat16_tEfNS_4arch4Sm80ELb0ELb1ELb1ELb1ELb1ELb0ELb0ELb0ELi2ELi4ELi4ELi4ELb0EEENS1_21CollectiveEpilogueBwdISA_SB_SD_Li256ELb1ELb0ELi2EEENS1_19SingleTileSchedulerILb1ELb0ELb0ELi128EEEEEEEEEvNT_6ParamsE) ;  /* 0xfffefb6006007950 */ /* 0x000fea0003c3ffff */
        .type           $_ZN7cutlass13device_kernelIN5flash19enable_sm80_to_sm89INS1_16FlashAttnBwdSm80INS1_25CollectiveMainloopBwdSm80ILi2ELi2EN4cute5tupleIJNS5_1CILi128EEES8_NS7_ILi64EEEEEENS_10bfloat16_tEfNS_4arch4Sm80ELb0ELb1ELb1ELb1ELb1ELb0ELb0ELb0ELi2ELi4ELi4ELi4ELb0EEENS1_21CollectiveEpilogueBwdISA_SB_SD_Li256ELb1ELb0ELi2EEENS1_19SingleTileSchedulerILb1ELb0ELb0ELi128EEEEEEEEEvNT_6ParamsE$_ZZN4cute7crd2crdINS_5tupleIJiiiNS_1CILi0EEEEEENS1_IJNS2_ILi32EEENS2_ILi4EEENS2_ILi2EEENS2_ILi1EEEEEENS1_IJS8_S8_S8_S8_EEEEEDaRKT_RKT0_RKT1_ENKUlRKT_RKT0_RKT1_E_clIiS6_S8_EEDaSM_SP_SS_,@function
        .size           $_ZN7cutlass13device_kernelIN5flash19enable_sm80_to_sm89INS1_16FlashAttnBwdSm80INS1_25CollectiveMainloopBwdSm80ILi2ELi2EN4cute5tupleIJNS5_1CILi128EEES8_NS7_ILi64EEEEEENS_10bfloat16_tEfNS_4arch4Sm80ELb0ELb1ELb1ELb1ELb1ELb0ELb0ELb0ELi2ELi4ELi4ELi4ELb0EEENS1_21CollectiveEpilogueBwdISA_SB_SD_Li256ELb1ELb0ELi2EEENS1_19SingleTileSchedulerILb1ELb0ELb0ELi128EEEEEEEEEvNT_6ParamsE$_ZZN4cute7crd2crdINS_5tupleIJiiiNS_1CILi0EEEEEENS1_IJNS2_ILi32EEENS2_ILi4EEENS2_ILi2EEENS2_ILi1EEEEEENS1_IJS8_S8_S8_S8_EEEEEDaRKT_RKT0_RKT1_ENKUlRKT_RKT0_RKT1_E_clIiS6_S8_EEDaSM_SP_SS_,($_ZN7cutlass13device_kernelIN5flash19enable_sm80_to_sm89INS1_16FlashAttnBwdSm80INS1_25CollectiveMainloopBwdSm80ILi2ELi2EN4cute5tupleIJNS5_1CILi128EEES8_NS7_ILi64EEEEEENS_10bfloat16_tEfNS_4arch4Sm80ELb0ELb1ELb1ELb1ELb1ELb0ELb0ELb0ELi2ELi4ELi4ELi4ELb0EEENS1_21CollectiveEpilogueBwdISA_SB_SD_Li256ELb1ELb0ELi2EEENS1_19SingleTileSchedulerILb1ELb0ELb0ELi128EEEEEEEEEvNT_6ParamsE$_ZZN4cute7crd2crdINS_5tupleIJiiiNS_1CILi0EEEEEENS1_IJNS2_ILi32EEENS2_ILi4EEENS2_ILi2EEENS2_ILi1EEEEEENS1_IJS8_S8_S8_S8_EEEEEDaRKT_RKT0_RKT1_ENKUlRKT_RKT0_RKT1_E_clIiS7_S8_EEDaSM_SP_SS_ - $_ZN7cutlass13device_kernelIN5flash19enable_sm80_to_sm89INS1_16FlashAttnBwdSm80INS1_25CollectiveMainloopBwdSm80ILi2ELi2EN4cute5tupleIJNS5_1CILi128EEES8_NS7_ILi64EEEEEENS_10bfloat16_tEfNS_4arch4Sm80ELb0ELb1ELb1ELb1ELb1ELb0ELb0ELb0ELi2ELi4ELi4ELi4ELb0EEENS1_21CollectiveEpilogueBwdISA_SB_SD_Li256ELb1ELb0ELi2EEENS1_19SingleTileSchedulerILb1ELb0ELb0ELi128EEEEEEEEEvNT_6ParamsE$_ZZN4cute7crd2crdINS_5tupleIJiiiNS_1CILi0EEEEEENS1_IJNS2_ILi32EEENS2_ILi4EEENS2_ILi2EEENS2_ILi1EEEEEENS1_IJS8_S8_S8_S8_EEEEEDaRKT_RKT0_RKT1_ENKUlRKT_RKT0_RKT1_E_clIiS6_S8_EEDaSM_SP_SS_)
$_ZN7cutlass13device_kernelIN5flash19enable_sm80_to_sm89INS1_16FlashAttnBwdSm80INS1_25CollectiveMainloopBwdSm80ILi2ELi2EN4cute5tupleIJNS5_1CILi128EEES8_NS7_ILi64EEEEEENS_10bfloat16_tEfNS_4arch4Sm80ELb0ELb1ELb1ELb1ELb1ELb0ELb0ELb0ELi2ELi4ELi4ELi4ELb0EEENS1_21CollectiveEpilogueBwdISA_SB_SD_Li256ELb1ELb0ELi2EEENS1_19SingleTileSchedulerILb1ELb0ELb0ELi128EEEEEEEEEvNT_6ParamsE$_ZZN4cute7crd2crdINS_5tupleIJiiiNS_1CILi0EEEEEENS1_IJNS2_ILi32EEENS2_ILi4EEENS2_ILi2EEENS2_ILi1EEEEEENS1_IJS8_S8_S8_S8_EEEEEDaRKT_RKT0_RKT1_ENKUlRKT_RKT0_RKT1_E_clIiS6_S8_EEDaSM_SP_SS_:
[----:B------:R-:W-:Y:S02]  /*104a0*/  MOV R6, R2 ;  /* 0x0000000200067202 */ /* 0x000fe40000000f00 */
[----:B------:R-:W-:-:S04]  /*104b0*/  MOV R7, 0x0 ;  /* 0x0000000000077802 */ /* 0x000fc80000000f00 */
[----:B------:R-:W-:Y:S05]  /*104c0*/  RET.REL.NODEC R6 `(_ZN7cutlass13device_kernelIN5flash19enable_sm80_to_sm89INS1_16FlashAttnBwdSm80INS1_25CollectiveMainloopBwdSm80ILi2ELi2EN4cute5tupleIJNS5_1CILi128EEES8_NS7_ILi64EEEEEENS_10bfloat16_tEfNS_4arch4Sm80ELb0ELb1ELb1ELb1ELb1ELb0ELb0ELb0ELi2ELi4ELi4ELi4ELb0EEENS1_21CollectiveEpilogueBwdISA_SB_SD_Li256ELb1ELb0ELi2EEENS1_19SingleTileSchedulerILb1ELb0ELb0ELi128EEEEEEEEEvNT_6ParamsE) ;  /* 0xfffefb3006007950 */ /* 0x000fea0003c3ffff */
        .type           $_ZN7cutlass13device_kernelIN5flash19enable_sm80_to_sm89INS1_16FlashAttnBwdSm80INS1_25CollectiveMainloopBwdSm80ILi2ELi2EN4cute5tupleIJNS5_1CILi128EEES8_NS7_ILi64EEEEEENS_10bfloat16_tEfNS_4arch4Sm80ELb0ELb1ELb1ELb1ELb1ELb0ELb0ELb0ELi2ELi4ELi4ELi4ELb0EEENS1_21CollectiveEpilogueBwdISA_SB_SD_Li256ELb1ELb0ELi2EEENS1_19SingleTileSchedulerILb1ELb0ELb0ELi128EEEEEEEEEvNT_6ParamsE$_ZZN4cute7crd2crdINS_5tupleIJiiiNS_1CILi0EEEEEENS1_IJNS2_ILi32EEENS2_ILi4EEENS2_ILi2EEENS2_ILi1EEEEEENS1_IJS8_S8_S8_S8_EEEEEDaRKT_RKT0_RKT1_ENKUlRKT_RKT0_RKT1_E_clIiS7_S8_EEDaSM_SP_SS_,@function
        .size           $_ZN7cutlass13device_kernelIN5flash19enable_sm80_to_sm89INS1_16FlashAttnBwdSm80INS1_25CollectiveMainloopBwdSm80ILi2ELi2EN4cute5tupleIJNS5_1CILi128EEES8_NS7_ILi64EEEEEENS_10bfloat16_tEfNS_4arch4Sm80ELb0ELb1ELb1ELb1ELb1ELb0ELb0ELb0ELi2ELi4ELi4ELi4ELb0EEENS1_21CollectiveEpilogueBwdISA_SB_SD_Li256ELb1ELb0ELi2EEENS1_19SingleTileSchedulerILb1ELb0ELb0ELi128EEEEEEEEEvNT_6ParamsE$_ZZN4cute7crd2crdINS_5tupleIJiiiNS_1CILi0EEEEEENS1_IJNS2_ILi32EEENS2_ILi4EEENS2_ILi2EEENS2_ILi1EEEEEENS1_IJS8_S8_S8_S8_EEEEEDaRKT_RKT0_RKT1_ENKUlRKT_RKT0_RKT1_E_clIiS7_S8_EEDaSM_SP_SS_,($_ZN7cutlass13device_kernelIN5flash19enable_sm80_to_sm89INS1_16FlashAttnBwdSm80INS1_25CollectiveMainloopBwdSm80ILi2ELi2EN4cute5tupleIJNS5_1CILi128EEES8_NS7_ILi64EEEEEENS_10bfloat16_tEfNS_4arch4Sm80ELb0ELb1ELb1ELb1ELb1ELb0ELb0ELb0ELi2ELi4ELi4ELi4ELb0EEENS1_21CollectiveEpilogueBwdISA_SB_SD_Li256ELb1ELb0ELi2EEENS1_19SingleTileSchedulerILb1ELb0ELb0ELi128EEEEEEEEEvNT_6ParamsE$_ZZN4cute7flattenINS_5tupleIJNS1_IJNS_1CILi0EEENS1_IJNS2_ILi1EEENS2_ILi512EEEiEEEEEENS2_ILi4096EEENS1_IJiNS2_ILi8192EEEEEEEEEEEDaRKT_ENKUlRKT_E_clIS7_EEDaSH_ - $_ZN7cutlass13device_kernelIN5flash19enable_sm80_to_sm89INS1_16FlashAttnBwdSm80INS1_25CollectiveMainloopBwdSm80ILi2ELi2EN4cute5tupleIJNS5_1CILi128EEES8_NS7_ILi64EEEEEENS_10bfloat16_tEfNS_4arch4Sm80ELb0ELb1ELb1ELb1ELb1ELb0ELb0ELb0ELi2ELi4ELi4ELi4ELb0EEENS1_21CollectiveEpilogueBwdISA_SB_SD_Li256ELb1ELb0ELi2EEENS1_19SingleTileSchedulerILb1ELb0ELb0ELi128EEEEEEEEEvNT_6ParamsE$_ZZN4cute7crd2crdINS_5tupleIJiiiNS_1CILi0EEEEEENS1_IJNS2_ILi32EEENS2_ILi4EEENS2_ILi2EEENS2_ILi1EEEEEENS1_IJS8_S8_S8_S8_EEEEEDaRKT_RKT0_RKT1_ENKUlRKT_RKT0_RKT1_E_clIiS7_S8_EEDaSM_SP_SS_)
$_ZN7cutlass13device_kernelIN5flash19enable_sm80_to_sm89INS1_16FlashAttnBwdSm80INS1_25CollectiveMainloopBwdSm80ILi2ELi2EN4cute5tupleIJNS5_1CILi128EEES8_NS7_ILi64EEEEEENS_10bfloat16_tEfNS_4arch4Sm80ELb0ELb1ELb1ELb1ELb1ELb0ELb0ELb0ELi2ELi4ELi4ELi4ELb0EEENS1_21CollectiveEpilogueBwdISA_SB_SD_Li256ELb1ELb0ELi2EEENS1_19SingleTileSchedulerILb1ELb0ELb0ELi128EEEEEEEEEvNT_6ParamsE$_ZZN4cute7crd2crdINS_5tupleIJiiiNS_1CILi0EEEEEENS1_IJNS2_ILi32EEENS2_ILi4EEENS2_ILi2EEENS2_ILi1EEEEEENS1_IJS8_S8_S8_S8_EEEEEDaRKT_RKT0_RKT1_ENKUlRKT_RKT0_RKT1_E_clIiS7_S8_EEDaSM_SP_SS_:
[----:B------:R-:W-:-:S04]  /*104d0*/  MOV R3, 0x0 ;  /* 0x0000000000037802 */ /* 0x000fc80000000f00 */
[----:B------:R-:W-:Y:S05]  /*104e0*/  RET.REL.NODEC R2 `(_ZN7cutlass13device_kernelIN5flash19enable_sm80_to_sm89INS1_16FlashAttnBwdSm80INS1_25CollectiveMainloopBwdSm80ILi2ELi2EN4cute5tupleIJNS5_1CILi128EEES8_NS7_ILi64EEEEEENS_10bfloat16_tEfNS_4arch4Sm80ELb0ELb1ELb1ELb1ELb1ELb0ELb0ELb0ELi2ELi4ELi4ELi4ELb0EEENS1_21CollectiveEpilogueBwdISA_SB_SD_Li256ELb1ELb0ELi2EEENS1_19SingleTileSchedulerILb1ELb0ELb0ELi128EEEEEEEEEvNT_6ParamsE) ;  /* 0xfffefb1002007950 */ /* 0x000fea0003c3ffff */
        .type           $_ZN7cutlass13device_kernelIN5flash19enable_sm80_to_sm89INS1_16FlashAttnBwdSm80INS1_25CollectiveMainloopBwdSm80ILi2ELi2EN4cute5tupleIJNS5_1CILi128EEES8_NS7_ILi64EEEEEENS_10bfloat16_tEfNS_4arch4Sm80ELb0ELb1ELb1ELb1ELb1ELb0ELb0ELb0ELi2ELi4ELi4ELi4ELb0EEENS1_21CollectiveEpilogueBwdISA_SB_SD_Li256ELb1ELb0ELi2EEENS1_19SingleTileSchedulerILb1ELb0ELb0ELi128EEEEEEEEEvNT_6ParamsE$_ZZN4cute7flattenINS_5tupleIJNS1_IJNS_1CILi0EEENS1_IJNS2_ILi1EEENS2_ILi512EEEiEEEEEENS2_ILi4096EEENS1_IJiNS2_ILi8192EEEEEEEEEEEDaRKT_ENKUlRKT_E_clIS7_EEDaSH_,@function
        .size           $_ZN7cutlass13device_kernelIN5flash19enable_sm80_to_sm89INS1_16FlashAttnBwdSm80INS1_25CollectiveMainloopBwdSm80ILi2ELi2EN4cute5tupleIJNS5_1CILi128EEES8_NS7_ILi64EEEEEENS_10bfloat16_tEfNS_4arch4Sm80ELb0ELb1ELb1ELb1ELb1ELb0ELb0ELb0ELi2ELi4ELi4ELi4ELb0EEENS1_21CollectiveEpilogueBwdISA_SB_SD_Li256ELb1ELb0ELi2EEENS1_19SingleTileSchedulerILb1ELb0ELb0ELi128EEEEEEEEEvNT_6ParamsE$_ZZN4cute7flattenINS_5tupleIJNS1_IJNS_1CILi0EEENS1_IJNS2_ILi1EEENS2_ILi512EEEiEEEEEENS2_ILi4096EEENS1_IJiNS2_ILi8192EEEEEEEEEEEDaRKT_ENKUlRKT_E_clIS7_EEDaSH_,($_ZN7cutlass13device_kernelIN5flash19enable_sm80_to_sm89INS1_16FlashAttnBwdSm80INS1_25CollectiveMainloopBwdSm80ILi2ELi2EN4cute5tupleIJNS5_1CILi128EEES8_NS7_ILi64EEEEEENS_10bfloat16_tEfNS_4arch4Sm80ELb0ELb1ELb1ELb1ELb1ELb0ELb0ELb0ELi2ELi4ELi4ELi4ELb0EEENS1_21CollectiveEpilogueBwdISA_SB_SD_Li256ELb1ELb0ELi2EEENS1_19SingleTileSchedulerILb1ELb0ELb0ELi128EEEEEEEEEvNT_6ParamsE$_ZZN4cute7flattenINS_5tupleIJNS1_IJNS_1CILi0EEENS1_IJNS2_ILi1EEENS2_ILi512EEEiEEEEEENS2_ILi4096EEENS1_IJiNS2_ILi8192EEEEEEEEEEEDaRKT_ENKUlRKT_E_clISA_EEDaSH_ - $_ZN7cutlass13device_kernelIN5flash19enable_sm80_to_sm89INS1_16FlashAttnBwdSm80INS1_25CollectiveMainloopBwdSm80ILi2ELi2EN4cute5tupleIJNS5_1CILi128EEES8_NS7_ILi64EEEEEENS_10bfloat16_tEfNS_4arch4Sm80ELb0ELb1ELb1ELb1ELb1ELb0ELb0ELb0ELi2ELi4ELi4ELi4ELb0EEENS1_21CollectiveEpilogueBwdISA_SB_SD_Li256ELb1ELb0ELi2EEENS1_19SingleTileSchedulerILb1ELb0ELb0ELi128EEEEEEEEEvNT_6ParamsE$_ZZN4cute7flattenINS_5tupleIJNS1_IJNS_1CILi0EEENS1_IJNS2_ILi1EEENS2_ILi512EEEiEEEEEENS2_ILi4096EEENS1_IJiNS2_ILi8192EEEEEEEEEEEDaRKT_ENKUlRKT_E_clIS7_EEDaSH_)
$_ZN7cutlass13device_kernelIN5flash19enable_sm80_to_sm89INS1_16FlashAttnBwdSm80INS1_25CollectiveMainloopBwdSm80ILi2ELi2EN4cute5tupleIJNS5_1CILi128EEES8_NS7_ILi64EEEEEENS_10bfloat16_tEfNS_4arch4Sm80ELb0ELb1ELb1ELb1ELb1ELb0ELb0ELb0ELi2ELi4ELi4ELi4ELb0EEENS1_21CollectiveEpilogueBwdISA_SB_SD_Li256ELb1ELb0ELi2EEENS1_19SingleTileSchedulerILb1ELb0ELb0ELi128EEEEEEEEEvNT_6ParamsE$_ZZN4cute7flattenINS_5tupleIJNS1_IJNS_1CILi0EEENS1_IJNS2_ILi1EEENS2_ILi512EEEiEEEEEENS2_ILi4096EEENS1_IJiNS2_ILi8192EEEEEEEEEEEDaRKT_ENKUlRKT_E_clIS7_EEDaSH_:
[----:B------:R-:W-:-:S06]  /*104f0*/  IADD3 R3, R20, -c[0x0][0x20], RZ ;  /* 0x8000080014037a10 */ /* 0x000fcc0007ffe0ff */
[----:B------:R-:W5:Y:S01]  /*10500*/  LDL R3, [R3] ;  /* 0x0000000003037983 */ /* 0x000f620000100800 */
[----:B------:R-:W-:-:S03]  /*10510*/  MOV R2, 0x10530 ;  /* 0x0001053000027802 */ /* 0x000fc60000000f00 */
[----:B-----5:R-:W-:Y:S05]  /*10520*/  CALL.REL.NOINC `($_ZN7cutlass13device_kernelIN5flash19enable_sm80_to_sm89INS1_16FlashAttnBwdSm80INS1_25CollectiveMainloopBwdSm80ILi2ELi2EN4cute5tupleIJNS5_1CILi128EEES8_NS7_ILi64EEEEEENS_10bfloat16_tEfNS_4arch4Sm80ELb0ELb1ELb1ELb1ELb1ELb0ELb0ELb0ELi2ELi4ELi4ELi4ELb0EEENS1_21CollectiveEpilogueBwdISA_SB_SD_Li256ELb1ELb0ELi2EEENS1_19SingleTileSchedulerILb1ELb0ELb0ELi128EEEEEEEEEvNT_6ParamsE$_ZZN4cute16flatten_to_tupleINS_5tupleIJNS_1CILi0EEENS1_IJNS2_ILi1EEENS2_ILi512EEEiEEEEEEEEDaRKT_ENKUlRKT_E_clIS6_EEDaSD_) ;  /* 0xffffd33000007944 */ /* 0x020fea0003c3ffff */
[----:B------:R-:W-:Y:S02]  /*10530*/  MOV R10, 0x10550 ;  /* 0x00010550000a7802 */ /* 0x000fe40000000f00 */
[----:B------:R-:W-:Y:S05]  /*10540*/  CALL.REL.NOINC `($_ZN7cutlass13device_kernelIN5flash19enable_sm80_to_sm89INS1_16FlashAttnBwdSm80INS1_25CollectiveMainloopBwdSm80ILi2ELi2EN4cute5tupleIJNS5_1CILi128EEES8_NS7_ILi64EEEEEENS_10bfloat16_tEfNS_4arch4Sm80ELb0ELb1ELb1ELb1ELb1ELb0ELb0ELb0ELi2ELi4ELi4ELi4ELb0EEENS1_21CollectiveEpilogueBwdISA_SB_SD_Li256ELb1ELb0ELi2EEENS1_19SingleTileSchedulerILb1ELb0ELb0ELi128EEEEEEEEEvNT_6ParamsE$_ZZN4cute12filter_tupleINS_5tupleIJNS_1CILi0EEENS1_IJNS2_ILi1EEENS2_ILi512EEEiEEEEEEZNS_16flatten_to_tupleIS7_EEDaRKT_EUlRKT_E_EEDaSB_OT0_ENKUlDpSE_E_clIJNS1_IJS3_EEES6_EEEDaSI_) ;  /* 0xffffc7a000007944 */ /* 0x000fea0003c3ffff */
[----:B------:R-:W-:Y:S02]  /*10550*/  MOV R7, 0x0 ;  /* 0x0000000000077802 */ /* 0x000fe40000000f00 */
[----:B-----5:R-:W-:Y:S02]  /*10560*/  MOV R10, R2 ;  /* 0x00000002000a7202 */ /* 0x020fe40000000f00 */
[----:B------:R-:W-:Y:S05]  /*10570*/  RET.REL.NODEC R6 `(_ZN7cutlass13device_kernelIN5flash19enable_sm80_to_sm89INS1_16FlashAttnBwdSm80INS1_25CollectiveMainloopBwdSm80ILi2ELi2EN4cute5tupleIJNS5_1CILi128EEES8_NS7_ILi64EEEEEENS_10bfloat16_tEfNS_4arch4Sm80ELb0ELb1ELb1ELb1ELb1ELb0ELb0ELb0ELi2ELi4ELi4ELi4ELb0EEENS1_21CollectiveEpilogueBwdISA_SB_SD_Li256ELb1ELb0ELi2EEENS1_19SingleTileSchedulerILb1ELb0ELb0ELi128EEEEEEEEEvNT_6ParamsE) ;  /* 0xfffefa8006007950 */ /* 0x000fea0003c3ffff */
        .type           $_ZN7cutlass13device_kernelIN5flash19enable_sm80_to_sm89INS1_16FlashAttnBwdSm80INS1_25CollectiveMainloopBwdSm80ILi2ELi2EN4cute5tupleIJNS5_1CILi128EEES8_NS7_ILi64EEEEEENS_10bfloat16_tEfNS_4arch4Sm80ELb0ELb1ELb1ELb1ELb1ELb0ELb0ELb0ELi2ELi4ELi4ELi4ELb0EEENS1_21CollectiveEpilogueBwdISA_SB_SD_Li256ELb1ELb0ELi2EEENS1_19SingleTileSchedulerILb1ELb0ELb0ELi128EEEEEEEEEvNT_6ParamsE$_ZZN4cute7flattenINS_5tupleIJNS1_IJNS_1CILi0EEENS1_IJNS2_ILi1EEENS2_ILi512EEEiEEEEEENS2_ILi4096EEENS1_IJiNS2_ILi8192EEEEEEEEEEEDaRKT_ENKUlRKT_E_clISA_EEDaSH_,@function
        .size           $_ZN7cutlass13device_kernelIN5flash19enable_sm80_to_sm89INS1_16FlashAttnBwdSm80INS1_25CollectiveMainloopBwdSm80ILi2ELi2EN4cute5tupleIJNS5_1CILi128EEES8_NS7_ILi64EEEEEENS_10bfloat16_tEfNS_4arch4Sm80ELb0ELb1ELb1ELb1ELb1ELb0ELb0ELb0ELi2ELi4ELi4ELi4ELb0EEENS1_21CollectiveEpilogueBwdISA_SB_SD_Li256ELb1ELb0ELi2EEENS1_19SingleTileSchedulerILb1ELb0ELb0ELi128EEEEEEEEEvNT_6ParamsE$_ZZN4cute7flattenINS_5tupleIJNS1_IJNS_1CILi0EEENS1_IJNS2_ILi1EEENS2_ILi512EEEiEEEEEENS2_ILi4096EEENS1_IJiNS2_ILi8192EEEEEEEEEEEDaRKT_ENKUlRKT_E_clISA_EEDaSH_,($_ZN7cutlass13device_kernelIN5flash19enable_sm80_to_sm89INS1_16FlashAttnBwdSm80INS1_25CollectiveMainloopBwdSm80ILi2ELi2EN4cute5tupleIJNS5_1CILi128EEES8_NS7_ILi64EEEEEENS_10bfloat16_tEfNS_4arch4Sm80ELb0ELb1ELb1ELb1ELb1ELb0ELb0ELb0ELi2ELi4ELi4ELi4ELb0EEENS1_21CollectiveEpilogueBwdISA_SB_SD_Li256ELb1ELb0ELi2EEENS1_19SingleTileSchedulerILb1ELb0ELb0ELi128EEEEEEEEEvNT_6ParamsE$_ZZN4cute7flattenINS_5tupleIJNS_1CILi1EEENS1_IJNS2_ILi8EEEiiEEENS2_ILi64EEENS1_IJiNS2_ILi144EEENS2_ILi288EEEEEENS2_ILi512EEEEEEEEDaRKT_ENKUlRKT_E_clIS5_EEDaSH_ - $_ZN7cutlass13device_kernelIN5flash19enable_sm80_to_sm89INS1_16FlashAttnBwdSm80INS1_25CollectiveMainloopBwdSm80ILi2ELi2EN4cute5tupleIJNS5_1CILi128EEES8_NS7_ILi64EEEEEENS_10bfloat16_tEfNS_4arch4Sm80ELb0ELb1ELb1ELb1ELb1ELb0ELb0ELb0ELi2ELi4ELi4ELi4ELb0EEENS1_21CollectiveEpilogueBwdISA_SB_SD_Li256ELb1ELb0ELi2EEENS1_19SingleTileSchedulerILb1ELb0ELb0ELi128EEEEEEEEEvNT_6ParamsE$_ZZN4cute7flattenINS_5tupleIJNS1_IJNS_1CILi0EEENS1_IJNS2_ILi1EEENS2_ILi512EEEiEEEEEENS2_ILi4096EEENS1_IJiNS2_ILi8192EEEEEEEEEEEDaRKT_ENKUlRKT_E_clISA_EEDaSH_)
$_ZN7cutlass13device_kernelIN5flash19enable_sm80_to_sm89INS1_16FlashAttnBwdSm80INS1_25CollectiveMainloopBwdSm80ILi2ELi2EN4cute5tupleIJNS5_1CILi128EEES8_NS7_ILi64EEEEEENS_10bfloat16_tEfNS_4arch4Sm80ELb0ELb1ELb1ELb1ELb1ELb0ELb0ELb0ELi2ELi4ELi4ELi4ELb0EEENS1_21CollectiveEpilogueBwdISA_SB_SD_Li256ELb1ELb0ELi2EEENS1_19SingleTileSchedulerILb1ELb0ELb0ELi128EEEEEEEEEvNT_6ParamsE$_ZZN4cute7flattenINS_5tupleIJNS1_IJNS_1CILi0EEENS1_IJNS2_ILi1EEENS2_ILi512EEEiEEEEEENS2_ILi4096EEENS1_IJiNS2_ILi8192EEEEEEEEEEEDaRKT_ENKUlRKT_E_clISA_EEDaSH_:
[----:B------:R-:W-:Y:S02]  /*10580*/  MOV R6, R2 ;  /* 0x0000000200067202 */ /* 0x000fe40000000f00 */
[----:B------:R-:W-:-:S04]  /*10590*/  MOV R7, 0x0 ;  /* 0x0000000000077802 */ /* 0x000fc80000000f00 */
[----:B------:R-:W-:Y:S05]  /*105a0*/  RET.REL.NODEC R6 `(_ZN7cutlass13device_kernelIN5flash19enable_sm80_to_sm89INS1_16FlashAttnBwdSm80INS1_25CollectiveMainloopBwdSm80ILi2ELi2EN4cute5tupleIJNS5_1CILi128EEES8_NS7_ILi64EEEEEENS_10bfloat16_tEfNS_4arch4Sm80ELb0ELb1ELb1ELb1ELb1ELb0ELb0ELb0ELi2ELi4ELi4ELi4ELb0EEENS1_21CollectiveEpilogueBwdISA_SB_SD_Li256ELb1ELb0ELi2EEENS1_19SingleTileSchedulerILb1ELb0ELb0ELi128EEEEEEEEEvNT_6ParamsE) ;  /* 0xfffefa5006007950 */ /* 0x000fea0003c3ffff */
        .type           $_ZN7cutlass13device_kernelIN5flash19enable_sm80_to_sm89INS1_16FlashAttnBwdSm80INS1_25CollectiveMainloopBwdSm80ILi2ELi2EN4cute5tupleIJNS5_1CILi128EEES8_NS7_ILi64EEEEEENS_10bfloat16_tEfNS_4arch4Sm80ELb0ELb1ELb1ELb1ELb1ELb0ELb0ELb0ELi2ELi4ELi4ELi4ELb0EEENS1_21CollectiveEpilogueBwdISA_SB_SD_Li256ELb1ELb0ELi2EEENS1_19SingleTileSchedulerILb1ELb0ELb0ELi128EEEEEEEEEvNT_6ParamsE$_ZZN4cute7flattenINS_5tupleIJNS_1CILi1EEENS1_IJNS2_ILi8EEEiiEEENS2_ILi64EEENS1_IJiNS2_ILi144EEENS2_ILi288EEEEEENS2_ILi512EEEEEEEEDaRKT_ENKUlRKT_E_clIS5_EEDaSH_,@function
        .size           $_ZN7cutlass13device_kernelIN5flash19enable_sm80_to_sm89INS1_16FlashAttnBwdSm80INS1_25CollectiveMainloopBwdSm80ILi2ELi2EN4cute5tupleIJNS5_1CILi128EEES8_NS7_ILi64EEEEEENS_10bfloat16_tEfNS_4arch4Sm80ELb0ELb1ELb1ELb1ELb1ELb0ELb0ELb0ELi2ELi4ELi4ELi4ELb0EEENS1_21CollectiveEpilogueBwdISA_SB_SD_Li256ELb1ELb0ELi2EEENS1_19SingleTileSchedulerILb1ELb0ELb0ELi128EEEEEEEEEvNT_6ParamsE$_ZZN4cute7flattenINS_5tupleIJNS_1CILi1EEENS1_IJNS2_ILi8EEEiiEEENS2_ILi64EEENS1_IJiNS2_ILi144EEENS2_ILi288EEEEEENS2_ILi512EEEEEEEEDaRKT_ENKUlRKT_E_clIS5_EEDaSH_,($_ZN7cutlass13device_kernelIN5flash19enable_sm80_to_sm89INS1_16FlashAttnBwdSm80INS1_25CollectiveMainloopBwdSm80ILi2ELi2EN4cute5tupleIJNS5_1CILi128EEES8_NS7_ILi64EEEEEENS_10bfloat16_tEfNS_4arch4Sm80ELb0ELb1ELb1ELb1ELb1ELb0ELb0ELb0ELi2ELi4ELi4ELi4ELb0EEENS1_21CollectiveEpilogueBwdISA_SB_SD_Li256ELb1ELb0ELi2EEENS1_19SingleTileSchedulerILb1ELb0ELb0ELi128EEEEEEEEEvNT_6ParamsE$_ZZN4cute7flattenINS_5tupleIJNS_1CILi1EEENS1_IJNS2_ILi8EEEiiEEENS2_ILi64EEENS1_IJiNS2_ILi144EEENS2_ILi288EEEEEENS2_ILi512EEEEEEEEDaRKT_ENKUlRKT_E_clIS9_EEDaSH_ - $_ZN7cutlass13device_kernelIN5flash19enable_sm80_to_sm89INS1_16FlashAttnBwdSm80INS1_25CollectiveMainloopBwdSm80ILi2ELi2EN4cute5tupleIJNS5_1CILi128EEES8_NS7_ILi64EEEEEENS_10bfloat16_tEfNS_4arch4Sm80ELb0ELb1ELb1ELb1ELb1ELb0ELb0ELb0ELi2ELi4ELi4ELi4ELb0EEENS1_21CollectiveEpilogueBwdISA_SB_SD_Li256ELb1ELb0ELi2EEENS1_19SingleTileSchedulerILb1ELb0ELb0ELi128EEEEEEEEEvNT_6ParamsE$_ZZN4cute7flattenINS_5tupleIJNS_1CILi1EEENS1_IJNS2_ILi8EEEiiEEENS2_ILi64EEENS1_IJiNS2_ILi144EEENS2_ILi288EEEEEENS2_ILi512EEEEEEEEDaRKT_ENKUlRKT_E_clIS5_EEDaSH_)
$_ZN7cutlass13device_kernelIN5flash19enable_sm80_to_sm89INS1_16FlashAttnBwdSm80INS1_25CollectiveMainloopBwdSm80ILi2ELi2EN4cute5tupleIJNS5_1CILi128EEES8_NS7_ILi64EEEEEENS_10bfloat16_tEfNS_4arch4Sm80ELb0ELb1ELb1ELb1ELb1ELb0ELb0ELb0ELi2ELi4ELi4ELi4ELb0EEENS1_21CollectiveEpilogueBwdISA_SB_SD_Li256ELb1ELb0ELi2EEENS1_19SingleTileSchedulerILb1ELb0ELb0ELi128EEEEEEEEEvNT_6ParamsE$_ZZN4cute7flattenINS_5tupleIJNS_1CILi1EEENS1_IJNS2_ILi8EEEiiEEENS2_ILi64EEENS1_IJiNS2_ILi144EEENS2_ILi288EEEEEENS2_ILi512EEEEEEEEDaRKT_ENKUlRKT_E_clIS5_EEDaSH_:
[----:B------:R-:W-:-:S04]  /*105b0*/  MOV R5, 0x0 ;  /* 0x0000000000057802 */ /* 0x000fc80000000f00 */
[----:B------:R-:W-:Y:S05]  /*105c0*/  RET.REL.NODEC R4 `(_ZN7cutlass13device_kernelIN5flash19enable_sm80_to_sm89INS1_16FlashAttnBwdSm80INS1_25CollectiveMainloopBwdSm80ILi2ELi2EN4cute5tupleIJNS5_1CILi128EEES8_NS7_ILi64EEEEEENS_10bfloat16_tEfNS_4arch4Sm80ELb0ELb1ELb1ELb1ELb1ELb0ELb0ELb0ELi2ELi4ELi4ELi4ELb0EEENS1_21CollectiveEpilogueBwdISA_SB_SD_Li256ELb1ELb0ELi2EEENS1_19SingleTileSchedulerILb1ELb0ELb0ELi128EEEEEEEEEvNT_6ParamsE) ;  /* 0xfffefa3004007950 */ /* 0x000fea0003c3ffff */
        .type           $_ZN7cutlass13device_kernelIN5flash19enable_sm80_to_sm89INS1_16FlashAttnBwdSm80INS1_25CollectiveMainloopBwdSm80ILi2ELi2EN4cute5tupleIJNS5_1CILi128EEES8_NS7_ILi64EEEEEENS_10bfloat16_tEfNS_4arch4Sm80ELb0ELb1ELb1ELb1ELb1ELb0ELb0ELb0ELi2ELi4ELi4ELi4ELb0EEENS1_21CollectiveEpilogueBwdISA_SB_SD_Li256ELb1ELb0ELi2EEENS1_19SingleTileSchedulerILb1ELb0ELb0ELi128EEEEEEEEEvNT_6ParamsE$_ZZN4cute7flattenINS_5tupleIJNS_1CILi1EEENS1_IJNS2_ILi8EEEiiEEENS2_ILi64EEENS1_IJiNS2_ILi144EEENS2_ILi288EEEEEENS2_ILi512EEEEEEEEDaRKT_ENKUlRKT_E_clIS9_EEDaSH_,@function
        .size           $_ZN7cutlass13device_kernelIN5flash19enable_sm80_to_sm89INS1_16FlashAttnBwdSm80INS1_25CollectiveMainloopBwdSm80ILi2ELi2EN4cute5tupleIJNS5_1CILi128EEES8_NS7_ILi64EEEEEENS_10bfloat16_tEfNS_4arch4Sm80ELb0ELb1ELb1ELb1ELb1ELb0ELb0ELb0ELi2ELi4ELi4ELi4ELb0EEENS1_21CollectiveEpilogueBwdISA_SB_SD_Li256ELb1ELb0ELi2EEENS1_19SingleTileSchedulerILb1ELb0ELb0ELi128EEEEEEEEEvNT_6ParamsE$_ZZN4cute7flattenINS_5tupleIJNS_1CILi1EEENS1_IJNS2_ILi8EEEiiEEENS2_ILi64EEENS1_IJiNS2_ILi144EEENS2_ILi288EEEEEENS2_ILi512EEEEEEEEDaRKT_ENKUlRKT_E_clIS9_EEDaSH_,($_ZN7cutlass13device_kernelIN5flash19enable_sm80_to_sm89INS1_16FlashAttnBwdSm80INS1_25CollectiveMainloopBwdSm80ILi2ELi2EN4cute5tupleIJNS5_1CILi128EEES8_NS7_ILi64EEEEEENS_10bfloat16_tEfNS_4arch4Sm80ELb0ELb1ELb1ELb1ELb1ELb0ELb0ELb0ELi2ELi4ELi4ELi4ELb0EEENS1_21CollectiveEpilogueBwdISA_SB_SD_Li256ELb1ELb0ELi2EEENS1_19SingleTileSchedulerILb1ELb0ELb0ELi128EEEEEEEEEvNT_6ParamsE$_ZZN4cute7flattenINS_5tupleIJNS_1CILi1EEENS1_IJiiiEEENS2_ILi64EEENS1_IJNS2_ILi72EEENS2_ILi144EEENS2_ILi288EEEEEENS2_ILi512EEEEEEEEDaRKT_ENKUlRKT_E_clIS4_EEDaSH_ - $_ZN7cutlass13device_kernelIN5flash19enable_sm80_to_sm89INS1_16FlashAttnBwdSm80INS1_25CollectiveMainloopBwdSm80ILi2ELi2EN4cute5tupleIJNS5_1CILi128EEES8_NS7_ILi64EEEEEENS_10bfloat16_tEfNS_4arch4Sm80ELb0ELb1ELb1ELb1ELb1ELb0ELb0ELb0ELi2ELi4ELi4ELi4ELb0EEENS1_21CollectiveEpilogueBwdISA_SB_SD_Li256ELb1ELb0ELi2EEENS1_19SingleTileSchedulerILb1ELb0ELb0ELi128EEEEEEEEEvNT_6ParamsE$_ZZN4cute7flattenINS_5tupleIJNS_1CILi1EEENS1_IJNS2_ILi8EEEiiEEENS2_ILi64EEENS1_IJiNS2_ILi144EEENS2_ILi288EEEEEENS2_ILi512EEEEEEEEDaRKT_ENKUlRKT_E_clIS9_EEDaSH_)
$_ZN7cutlass13device_kernelIN5flash19enable_sm80_to_sm89INS1_16FlashAttnBwdSm80INS1_25CollectiveMainloopBwdSm80ILi2ELi2EN4cute5tupleIJNS5_1CILi128EEES8_NS7_ILi64EEEEEENS_10bfloat16_tEfNS_4arch4Sm80ELb0ELb1ELb1ELb1ELb1ELb0ELb0ELb0ELi2ELi4ELi4ELi4ELb0EEENS1_21CollectiveEpilogueBwdISA_SB_SD_Li256ELb1ELb0ELi2EEENS1_19SingleTileSchedulerILb1ELb0ELb0ELi128EEEEEEEEEvNT_6ParamsE$_ZZN4cute7flattenINS_5tupleIJNS_1CILi1EEENS1_IJNS2_ILi8EEEiiEEENS2_ILi64EEENS1_IJiNS2_ILi144EEENS2_ILi288EEEEEENS2_ILi512EEEEEEEEDaRKT_ENKUlRKT_E_clIS9_EEDaSH_:
[----:B------:R-:W-:Y:S02]  /*105d0*/  MOV R2, R5 ;  /* 0x0000000500027202 */ /* 0x000fe40000000f00 */
[----:B------:R-:W-:-:S04]  /*105e0*/  MOV R5, 0x0 ;  /* 0x0000000000057802 */ /* 0x000fc80000000f00 */
[----:B------:R-:W-:Y:S05]  /*105f0*/  RET.REL.NODEC R4 `(_ZN7cutlass13device_kernelIN5flash19enable_sm80_to_sm89INS1_16FlashAttnBwdSm80INS1_25CollectiveMainloopBwdSm80ILi2ELi2EN4cute5tupleIJNS5_1CILi128EEES8_NS7_ILi64EEEEEENS_10bfloat16_tEfNS_4arch4Sm80ELb0ELb1ELb1ELb1ELb1ELb0ELb0ELb0ELi2ELi4ELi4ELi4ELb0EEENS1_21CollectiveEpilogueBwdISA_SB_SD_Li256ELb1ELb0ELi2EEENS1_19SingleTileSchedulerILb1ELb0ELb0ELi128EEEEEEEEEvNT_6ParamsE) ;  /* 0xfffefa0004007950 */ /* 0x000fea0003c3ffff */
        .type           $_ZN7cutlass13device_kernelIN5flash19enable_sm80_to_sm89INS1_16FlashAttnBwdSm80INS1_25CollectiveMainloopBwdSm80ILi2ELi2EN4cute5tupleIJNS5_1CILi128EEES8_NS7_ILi64EEEEEENS_10bfloat16_tEfNS_4arch4Sm80ELb0ELb1ELb1ELb1ELb1ELb0ELb0ELb0ELi2ELi4ELi4ELi4ELb0EEENS1_21CollectiveEpilogueBwdISA_SB_SD_Li256ELb1ELb0ELi2EEENS1_19SingleTileSchedulerILb1ELb0ELb0ELi128EEEEEEEEEvNT_6ParamsE$_ZZN4cute7flattenINS_5tupleIJNS_1CILi1EEENS1_IJiiiEEENS2_ILi64EEENS1_IJNS2_ILi72EEENS2_ILi144EEENS2_ILi288EEEEEENS2_ILi512EEEEEEEEDaRKT_ENKUlRKT_E_clIS4_EEDaSH_,@function
        .size           $_ZN7cutlass13device_kernelIN5flash19enable_sm80_to_sm89INS1_16FlashAttnBwdSm80INS1_25CollectiveMainloopBwdSm80ILi2ELi2EN4cute5tupleIJNS5_1CILi128EEES8_NS7_ILi64EEEEEENS_10bfloat16_tEfNS_4arch4Sm80ELb0ELb1ELb1ELb1ELb1ELb0ELb0ELb0ELi2ELi4ELi4ELi4ELb0EEENS1_21CollectiveEpilogueBwdISA_SB_SD_Li256ELb1ELb0ELi2EEENS1_19SingleTileSchedulerILb1ELb0ELb0ELi128EEEEEEEEEvNT_6ParamsE$_ZZN4cute7flattenINS_5tupleIJNS_1CILi1EEENS1_IJiiiEEENS2_ILi64EEENS1_IJNS2_ILi72EEENS2_ILi144EEENS2_ILi288EEEEEENS2_ILi512EEEEEEEEDaRKT_ENKUlRKT_E_clIS4_EEDaSH_,($_ZN7cutlass13device_kernelIN5flash19enable_sm80_to_sm89INS1_16FlashAttnBwdSm80INS1_25CollectiveMainloopBwdSm80ILi2ELi2EN4cute5tupleIJNS5_1CILi128EEES8_NS7_ILi64EEEEEENS_10bfloat16_tEfNS_4arch4Sm80ELb0ELb1ELb1ELb1ELb1ELb0ELb0ELb0ELi2ELi4ELi4ELi4ELb0EEENS1_21CollectiveEpilogueBwdISA_SB_SD_Li256ELb1ELb0ELi2EEENS1_19SingleTileSchedulerILb1ELb0ELb0ELi128EEEEEEEEEvNT_6ParamsE$_ZZN4cute7idx2crdINS_5tupleIJiiNS_1CILi0EEEEEENS1_IJNS1_IJNS2_ILi4EEENS2_ILi8EEEEEENS2_ILi2EEENS2_ILi1EEEEEEEEDaRKT_RKT0_ENKUlRKT_RKT0_E_clIiS7_EEDaSJ_SM_ - $_ZN7cutlass13device_kernelIN5flash19enable_sm80_to_sm89INS1_16FlashAttnBwdSm80INS1_25CollectiveMainloopBwdSm80ILi2ELi2EN4cute5tupleIJNS5_1CILi128EEES8_NS7_ILi64EEEEEENS_10bfloat16_tEfNS_4arch4Sm80ELb0ELb1ELb1ELb1ELb1ELb0ELb0ELb0ELi2ELi4ELi4ELi4ELb0EEENS1_21CollectiveEpilogueBwdISA_SB_SD_Li256ELb1ELb0ELi2EEENS1_19SingleTileSchedulerILb1ELb0ELb0ELi128EEEEEEEEEvNT_6ParamsE$_ZZN4cute7flattenINS_5tupleIJNS_1CILi1EEENS1_IJiiiEEENS2_ILi64EEENS1_IJNS2_ILi72EEENS2_ILi144EEENS2_ILi288EEEEEENS2_ILi512EEEEEEEEDaRKT_ENKUlRKT_E_clIS4_EEDaSH_)
$_ZN7cutlass13device_kernelIN5flash19enable_sm80_to_sm89INS1_16FlashAttnBwdSm80INS1_25CollectiveMainloopBwdSm80ILi2ELi2EN4cute5tupleIJNS5_1CILi128EEES8_NS7_ILi64EEEEEENS_10bfloat16_tEfNS_4arch4Sm80ELb0ELb1ELb1ELb1ELb1ELb0ELb0ELb0ELi2ELi4ELi4ELi4ELb0EEENS1_21CollectiveEpilogueBwdISA_SB_SD_Li256ELb1ELb0ELi2EEENS1_19SingleTileSchedulerILb1ELb0ELb0ELi128EEEEEEEEEvNT_6ParamsE$_ZZN4cute7flattenINS_5tupleIJNS_1CILi1EEENS1_IJiiiEEENS2_ILi64EEENS1_IJNS2_ILi72EEENS2_ILi144EEENS2_ILi288EEEEEENS2_ILi512EEEEEEEEDaRKT_ENKUlRKT_E_clIS4_EEDaSH_:
[----:B------:R-:W-:Y:S02]  /*10600*/  MOV R6, R4 ;  /* 0x0000000400067202 */ /* 0x000fe40000000f00 */
[----:B------:R-:W-:-:S04]  /*10610*/  MOV R7, 0x0 ;  /* 0x0000000000077802 */ /* 0x000fc80000000f00 */
[----:B------:R-:W-:Y:S05]  /*10620*/  RET.REL.NODEC R6 `(_ZN7cutlass13device_kernelIN5flash19enable_sm80_to_sm89INS1_16FlashAttnBwdSm80INS1_25CollectiveMainloopBwdSm80ILi2ELi2EN4cute5tupleIJNS5_1CILi128EEES8_NS7_ILi64EEEEEENS_10bfloat16_tEfNS_4arch4Sm80ELb0ELb1ELb1ELb1ELb1ELb0ELb0ELb0ELi2ELi4ELi4ELi4ELb0EEENS1_21CollectiveEpilogueBwdISA_SB_SD_Li256ELb1ELb0ELi2EEENS1_19SingleTileSchedulerILb1ELb0ELb0ELi128EEEEEEEEEvNT_6ParamsE) ;  /* 0xfffef9d006007950 */ /* 0x000fea0003c3ffff */
        .type           $_ZN7cutlass13device_kernelIN5flash19enable_sm80_to_sm89INS1_16FlashAttnBwdSm80INS1_25CollectiveMainloopBwdSm80ILi2ELi2EN4cute5tupleIJNS5_1CILi128EEES8_NS7_ILi64EEEEEENS_10bfloat16_tEfNS_4arch4Sm80ELb0ELb1ELb1ELb1ELb1ELb0ELb0ELb0ELi2ELi4ELi4ELi4ELb0EEENS1_21CollectiveEpilogueBwdISA_SB_SD_Li256ELb1ELb0ELi2EEENS1_19SingleTileSchedulerILb1ELb0ELb0ELi128EEEEEEEEEvNT_6ParamsE$_ZZN4cute7idx2crdINS_5tupleIJiiNS_1CILi0EEEEEENS1_IJNS1_IJNS2_ILi4EEENS2_ILi8EEEEEENS2_ILi2EEENS2_ILi1EEEEEEEEDaRKT_RKT0_ENKUlRKT_RKT0_E_clIiS7_EEDaSJ_SM_,@function
        .size           $_ZN7cutlass13device_kernelIN5flash19enable_sm80_to_sm89INS1_16FlashAttnBwdSm80INS1_25CollectiveMainloopBwdSm80ILi2ELi2EN4cute5tupleIJNS5_1CILi128EEES8_NS7_ILi64EEEEEENS_10bfloat16_tEfNS_4arch4Sm80ELb0ELb1ELb1ELb1ELb1ELb0ELb0ELb0ELi2ELi4ELi4ELi4ELb0EEENS1_21CollectiveEpilogueBwdISA_SB_SD_Li256ELb1ELb0ELi2EEENS1_19SingleTileSchedulerILb1ELb0ELb0ELi128EEEEEEEEEvNT_6ParamsE$_ZZN4cute7idx2crdINS_5tupleIJiiNS_1CILi0EEEEEENS1_IJNS1_IJNS2_ILi4EEENS2_ILi8EEEEEENS2_ILi2EEENS2_ILi1EEEEEEEEDaRKT_RKT0_ENKUlRKT_RKT0_E_clIiS7_EEDaSJ_SM_,($_ZN7cutlass13device_kernelIN5flash19enable_sm80_to_sm89INS1_16FlashAttnBwdSm80INS1_25CollectiveMainloopBwdSm80ILi2ELi2EN4cute5tupleIJNS5_1CILi128EEES8_NS7_ILi64EEEEEENS_10bfloat16_tEfNS_4arch4Sm80ELb0ELb1ELb1ELb1ELb1ELb0ELb0ELb0ELi2ELi4ELi4ELi4ELb0EEENS1_21CollectiveEpilogueBwdISA_SB_SD_Li256ELb1ELb0ELi2EEENS1_19SingleTileSchedulerILb1ELb0ELb0ELi128EEEEEEEEEvNT_6ParamsE$_ZZN4cute7idx2crdINS_5tupleIJiiNS_1CILi0EEEEEENS1_IJNS1_IJNS2_ILi4EEENS2_ILi8EEEEEENS2_ILi2EEENS2_ILi1EEEEEEEEDaRKT_RKT0_ENKUlRKT_RKT0_E_clIiS8_EEDaSJ_SM_ - $_ZN7cutlass13device_kernelIN5flash19enable_sm80_to_sm89INS1_16FlashAttnBwdSm80INS1_25CollectiveMainloopBwdSm80ILi2ELi2EN4cute5tupleIJNS5_1CILi128EEES8_NS7_ILi64EEEEEENS_10bfloat16_tEfNS_4arch4Sm80ELb0ELb1ELb1ELb1ELb1ELb0ELb0ELb0ELi2ELi4ELi4ELi4ELb0EEENS1_21CollectiveEpilogueBwdISA_SB_SD_Li256ELb1ELb0ELi2EEENS1_19SingleTileSchedulerILb1ELb0ELb0ELi128EEEEEEEEEvNT_6ParamsE$_ZZN4cute7idx2crdINS_5tupleIJiiNS_1CILi0EEEEEENS1_IJNS1_IJNS2_ILi4EEENS2_ILi8EEEEEENS2_ILi2EEENS2_ILi1EEEEEEEEDaRKT_RKT0_ENKUlRKT_RKT0_E_clIiS7_EEDaSJ_SM_)
$_ZN7cutlass13device_kernelIN5flash19enable_sm80_to_sm89INS1_16FlashAttnBwdSm80INS1_25CollectiveMainloopBwdSm80ILi2ELi2EN4cute5tupleIJNS5_1CILi128EEES8_NS7_ILi64EEEEEENS_10bfloat16_tEfNS_4arch4Sm80ELb0ELb1ELb1ELb1ELb1ELb0ELb0ELb0ELi2ELi4ELi4ELi4ELb0EEENS1_21CollectiveEpilogueBwdISA_SB_SD_Li256ELb1ELb0ELi2EEENS1_19SingleTileSchedulerILb1ELb0ELb0ELi128EEEEEEEEEvNT_6ParamsE$_ZZN4cute7idx2crdINS_5tupleIJiiNS_1CILi0EEEEEENS1_IJNS1_IJNS2_ILi4EEENS2_ILi8EEEEEENS2_ILi2EEENS2_ILi1EEEEEEEEDaRKT_RKT0_ENKUlRKT_RKT0_E_clIiS7_EEDaSJ_SM_:
        /* <DEDUP_REMOVED lines=10> */
[----:B------:R-:W-:Y:S05]  /*106d0*/  CALL.REL.NOINC `($_ZN7cutlass13device_kernelIN5flash19enable_sm80_to_sm89INS1_16FlashAttnBwdSm80INS1_25CollectiveMainloopBwdSm80ILi2ELi2EN4cute5tupleIJNS5_1CILi128EEES8_NS7_ILi64EEEEEENS_10bfloat16_tEfNS_4arch4Sm80ELb0ELb1ELb1ELb1ELb1ELb0ELb0ELb0ELi2ELi4ELi4ELi4ELb0EEENS1_21CollectiveEpilogueBwdISA_SB_SD_Li256ELb1ELb0ELi2EEENS1_19SingleTileSchedulerILb1ELb0ELb0ELi128EEEEEEEEEvNT_6ParamsE$_ZN4cute5tupleIJiEEC2ERKi) ;  /* 0xffffbc0000007944 */ /* 0x000fea0003c3ffff */
[----:B------:R2:W5:Y:S01]  /*106e0*/  LDL R75, [R1+0x1680] ;  /* 0x00168000014b7983 */ /* 0x0005620000100800 */
[----:B-1----:R-:W-:Y:S01]  /*106f0*/  IMAD.MOV.U32 R3, RZ, RZ, R8 ;  /* 0x000000ffff037224 */ /* 0x002fe200078e0008 */
[----:B------:R-:W-:-:S02]  /*10700*/  MOV R2, R9 ;  /* 0x0000000900027202 */ /* 0x000fc40000000f00 */
[----:B------:R-:W-:Y:S02]  /*10710*/  MOV R10, 0x10730 ;  /* 0x00010730000a7802 */ /* 0x000fe40000000f00 */
[----:B--2--5:R-:W-:Y:S05]  /*10720*/  CALL.REL.NOINC `($_ZN7cutlass13device_kernelIN5flash19enable_sm80_to_sm89INS1_16FlashAttnBwdSm80INS1_25CollectiveMainloopBwdSm80ILi2ELi2EN4cute5tupleIJNS5_1CILi128EEES8_NS7_ILi64EEEEEENS_10bfloat16_tEfNS_4arch4Sm80ELb0ELb1ELb1ELb1ELb1ELb0ELb0ELb0ELi2ELi4ELi4ELi4ELb0EEENS1_21CollectiveEpilogueBwdISA_SB_SD_Li256ELb1ELb0ELi2EEENS1_19SingleTileSchedulerILb1ELb0ELb0ELi128EEEEEEEEEvNT_6ParamsE$_ZN4cute5tupleIJiEEC2ERKi) ;  /* 0xffffbbb000007944 */ /* 0x024fea0003c3ffff */
[----:B------:R2:W5:Y:S01]  /*10730*/  LDL R8, [R1+0x1680] ;  /* 0x0016800001087983 */ /* 0x0005620000100800 */
[----:B-1----:R-:W-:Y:S01]  /*10740*/  IMAD.MOV.U32 R3, RZ, RZ, R75 ;  /* 0x000000ffff037224 */ /* 0x002fe200078e004b */
[----:B------:R-:W-:Y:S02]  /*10750*/  MOV R2, R7 ;  /* 0x0000000700027202 */ /* 0x000fe40000000f00 */
[----:B------:R-:W-:Y:S02]  /*10760*/  MOV R10, 0x10780 ;  /* 0x00010780000a7802 */ /* 0x000fe40000000f00 */
[----:B--2--5:R-:W-:Y:S05]  /*10770*/  CALL.REL.NOINC `($_ZN7cutlass13device_kernelIN5flash19enable_sm80_to_sm89INS1_16FlashAttnBwdSm80INS1_25CollectiveMainloopBwdSm80ILi2ELi2EN4cute5tupleIJNS5_1CILi128EEES8_NS7_ILi64EEEEEENS_10bfloat16_tEfNS_4arch4Sm80ELb0ELb1ELb1ELb1ELb1ELb0ELb0ELb0ELi2ELi4ELi4ELi4ELb0EEENS1_21CollectiveEpilogueBwdISA_SB_SD_Li256ELb1ELb0ELi2EEENS1_19SingleTileSchedulerILb1ELb0ELb0ELi128EEEEEEEEEvNT_6ParamsE$_ZN4cute5tupleIJiEEC2ERKi) ;  /* 0xffffbb6000007944 */ /* 0x024fea0003c3ffff */
[----:B-1----:R1:W5:Y:S01]  /*10780*/  LDL R3, [R1+0x1684] ;  /* 0x0016840001037983 */ /* 0x0023620000100800 */
[----:B------:R-:W-:Y:S02]  /*10790*/  MOV R2, R9 ;  /* 0x0000000900027202 */ /* 0x000fe40000000f00 */
[----:B------:R-:W-:Y:S02]  /*107a0*/  MOV R10, 0x107c0 ;  /* 0x000107c0000a7802 */ /* 0x000fe40000000f00 */
[----:B-1---5:R-:W-:Y:S05]  /*107b0*/  CALL.REL.NOINC `($_ZN7cutlass13device_kernelIN5flash19enable_sm80_to_sm89INS1_16FlashAttnBwdSm80INS1_25CollectiveMainloopBwdSm80ILi2ELi2EN4cute5tupleIJNS5_1CILi128EEES8_NS7_ILi64EEEEEENS_10bfloat16_tEfNS_4arch4Sm80ELb0ELb1ELb1ELb1ELb1ELb0ELb0ELb0ELi2ELi4ELi4ELi4ELb0EEENS1_21CollectiveEpilogueBwdISA_SB_SD_Li256ELb1ELb0ELi2EEENS1_19SingleTileSchedulerILb1ELb0ELb0ELi128EEEEEEEEEvNT_6ParamsE$_ZN4cute5tupleIJiEEC2ERKi) ;  /* 0xffffbb2000007944 */ /* 0x022fea0003c3ffff */
[----:B------:R2:W5:Y:S01]  /*107c0*/  LDL R75, [R1+0x1680] ;  /* 0x00168000014b7983 */ /* 0x0005620000100800 */
[----:B-1----:R-:W-:Y:S01]  /*107d0*/  IMAD.MOV.U32 R2, RZ, RZ, R7 ;  /* 0x000000ffff027224 */ /* 0x002fe200078e0007 */
[----:B------:R-:W-:Y:S02]  /*107e0*/  MOV R3, R8 ;  /* 0x0000000800037202 */ /* 0x000fe40000000f00 */
[----:B------:R-:W-:-:S02]  /*107f0*/  MOV R10, 0x10810 ;  /* 0x00010810000a7802 */ /* 0x000fc40000000f00 */
[----:B--2--5:R-:W-:Y:S05]  /*10800*/  CALL.REL.NOINC `($_ZN7cutlass13device_kernelIN5flash19enable_sm80_to_sm89INS1_16FlashAttnBwdSm80INS1_25CollectiveMainloopBwdSm80ILi2ELi2EN4cute5tupleIJNS5_1CILi128EEES8_NS7_ILi64EEEEEENS_10bfloat16_tEfNS_4arch4Sm80ELb0ELb1ELb1ELb1ELb1ELb0ELb0ELb0ELi2ELi4ELi4ELi4ELb0EEENS1_21CollectiveEpilogueBwdISA_SB_SD_Li256ELb1ELb0ELi2EEENS1_19SingleTileSchedulerILb1ELb0ELb0ELi128EEEEEEEEEvNT_6ParamsE$_ZN4cute5tupleIJiEEC2ERKi) ;  /* 0xffffbad000007944 */ /* 0x024fea0003c3ffff */
[----:B-1----:R1:W5:Y:S01]  /*10810*/  LDL R3, [R1+0x1684] ;  /* 0x0016840001037983 */ /* 0x0023620000100800 */
[----:B------:R-:W-:-:S03]  /*10820*/  MOV R8, 0x10840 ;  /* 0x0001084000087802 */ /* 0x000fc60000000f00 */
[----:B-1---5:R-:W-:Y:S05]  /*10830*/  CALL.REL.NOINC `($_ZN7cutlass13device_kernelIN5flash19enable_sm80_to_sm89INS1_16FlashAttnBwdSm80INS1_25CollectiveMainloopBwdSm80ILi2ELi2EN4cute5tupleIJNS5_1CILi128EEES8_NS7_ILi64EEEEEENS_10bfloat16_tEfNS_4arch4Sm80ELb0ELb1ELb1ELb1ELb1ELb0ELb0ELb0ELi2ELi4ELi4ELi4ELb0EEENS1_21CollectiveEpilogueBwdISA_SB_SD_Li256ELb1ELb0ELi2EEENS1_19SingleTileSchedulerILb1ELb0ELb0ELi128EEEEEEEEEvNT_6ParamsE$_ZN4cute5tupleIJNS_1CILi0EEEiEEC2ERKS2_RKi) ;  /* 0xffffb9c000007944 */ /* 0x022fea0003c3ffff */
[----:B------:R1:W5:Y:S01]  /*10840*/  LDL R8, [R1+0x1680] ;  /* 0x0016800001087983 */ /* 0x0003620000100800 */
[----:B------:R-:W-:Y:S01]  /*10850*/  IMAD.MOV.U32 R3, RZ, RZ, R75 ;  /* 0x000000ffff037224 */ /* 0x000fe200078e004b */
[----:B------:R-:W-:-:S02]  /*10860*/  MOV R2, R9 ;  /* 0x0000000900027202 */ /* 0x000fc40000000f00 */
[----:B------:R-:W-:Y:S02]  /*10870*/  MOV R6, 0x10890 ;  /* 0x0001089000067802 */ /* 0x000fe40000000f00 */
[----:B-1---5:R-:W-:Y:S05]  /*10880*/  CALL.REL.NOINC `($_ZN7cutlass13device_kernelIN5flash19enable_sm80_to_sm89INS1_16FlashAttnBwdSm80INS1_25CollectiveMainloopBwdSm80ILi2ELi2EN4cute5tupleIJNS5_1CILi128EEES8_NS7_ILi64EEEEEENS_10bfloat16_tEfNS_4arch4Sm80ELb0ELb1ELb1ELb1ELb1ELb0ELb0ELb0ELi2ELi4ELi4ELi4ELb0EEENS1_21CollectiveEpilogueBwdISA_SB_SD_Li256ELb1ELb0ELi2EEENS1_19SingleTileSchedulerILb1ELb0ELb0ELi128EEEEEEEEEvNT_6ParamsE$_ZN4cute3eso3ESOILb0ELb1EJiNS_1CILi0EEEEEC2ERKiRKS3_) ;  /* 0xffff7f0000007944 */ /* 0x022fea0003c3ffff */
[----:B------:R2:W5:Y:S01]  /*10890*/  LDL R10, [R1+0x1680] ;  /* 0x00168000010a7983 */ /* 0x0005620000100800 */
[----:B------:R-:W-:-:S03]  /*108a0*/  MOV R92, 0x108d0 ;  /* 0x000108d0005c7802 */ /* 0x000fc60000000f00 */
[----:B------:R2:W-:Y:S04]  /*108b0*/  STL [R1+0x1680], R8 ;  /* 0x0016800801007387 */ /* 0x0005e80000100800 */
[----:B-12--5:R-:W-:Y:S05]  /*108c0*/  CALL.REL.NOINC `($_ZN7cutlass13device_kernelIN5flash19enable_sm80_to_sm89INS1_16FlashAttnBwdSm80INS1_25CollectiveMainloopBwdSm80ILi2ELi2EN4cute5tupleIJNS5_1CILi128EEES8_NS7_ILi64EEEEEENS_10bfloat16_tEfNS_4arch4Sm80ELb0ELb1ELb1ELb1ELb1ELb0ELb0ELb0ELi2ELi4ELi4ELi4ELb0EEENS1_21CollectiveEpilogueBwdISA_SB_SD_Li256ELb1ELb0ELi2EEENS1_19SingleTileSchedulerILb1ELb0ELb0ELi128EEEEEEEEEvNT_6ParamsE$_ZZN4cuteplIJiEJNS_1CILi0EEEiEEEDaRKNS_15ArithmeticTupleIJDpT_EEERKNS3_IJDpT0_EEEENKUlDpRKT_E_clIJiiEEEDaSH_) ;  /* 0x00000d7000007944 */ /* 0x026fea0003c00000 */
[----:B-----5:R-:W-:Y:S02]  /*108d0*/  MOV R7, R2 ;  /* 0x0000000200077202 */ /* 0x020fe40000000f00 */
[----:B------:R-:W-:Y:S02]  /*108e0*/  MOV R2, 0x10900 ;  /* 0x0001090000027802 */ /* 0x000fe40000000f00 */
[----:B-1----:R-:W-:Y:S05]  /*108f0*/  CALL.REL.NOINC `($_ZN7cutlass13device_kernelIN5flash19enable_sm80_to_sm89INS1_16FlashAttnBwdSm80INS1_25CollectiveMainloopBwdSm80ILi2ELi2EN4cute5tupleIJNS5_1CILi128EEES8_NS7_ILi64EEEEEENS_10bfloat16_tEfNS_4arch4Sm80ELb0ELb1ELb1ELb1ELb1ELb0ELb0ELb0ELi2ELi4ELi4ELi4ELb0EEENS1_21CollectiveEpilogueBwdISA_SB_SD_Li256ELb1ELb0ELi2EEENS1_19SingleTileSchedulerILb1ELb0ELb0ELi128EEEEEEEEEvNT_6ParamsE$_ZZN4cute19as_arithmetic_tupleINS_15ArithmeticTupleIJiiEEEEEDaRKT_ENKUlRKT_E_clIiEEDaS8_) ;  /* 0xffffd11000007944 */ /* 0x002fea0003c3ffff */
[----:B------:R-:W-:Y:S01]  /*10900*/  IMAD.MOV.U32 R7, RZ, RZ, R3 ;  /* 0x000000ffff077224 */ /* 0x000fe200078e0003 */
[----:B------:R-:W-:Y:S02]  /*10910*/  MOV R10, R6 ;  /* 0x00000006000a7202 */ /* 0x000fe40000000f00 */
[----:B------:R-:W-:Y:S02]  /*10920*/  MOV R2, 0x10940 ;  /* 0x0001094000027802 */ /* 0x000fe40000000f00 */
[----:B------:R-:W-:Y:S05]  /*10930*/  CALL.REL.NOINC `($_ZN7cutlass13device_kernelIN5flash19enable_sm80_to_sm89INS1_16FlashAttnBwdSm80INS1_25CollectiveMainloopBwdSm80ILi2ELi2EN4cute5tupleIJNS5_1CILi128EEES8_NS7_ILi64EEEEEENS_10bfloat16_tEfNS_4arch4Sm80ELb0ELb1ELb1ELb1ELb1ELb0ELb0ELb0ELi2ELi4ELi4ELi4ELb0EEENS1_21CollectiveEpilogueBwdISA_SB_SD_Li256ELb1ELb0ELi2EEENS1_19SingleTileSchedulerILb1ELb0ELb0ELi128EEEEEEEEEvNT_6ParamsE$_ZZN4cute19as_arithmetic_tupleINS_15ArithmeticTupleIJiiEEEEEDaRKT_ENKUlRKT_E_clIiEEDaS8_) ;  /* 0xffffd0d000007944 */ /* 0x000fea0003c3ffff */
[----:B------:R1:W-:Y:S01]  /*10940*/  STL [R1+0x1680], R6 ;  /* 0x0016800601007387 */ /* 0x0003e20000100800 */
[----:B------:R-:W-:-:S03]  /*10950*/  MOV R92, 0x10970 ;  /* 0x00010970005c7802 */ /* 0x000fc60000000f00 */
[----:B-1----:R-:W-:Y:S05]  /*10960*/  CALL.REL.NOINC `($_ZN7cutlass13device_kernelIN5flash19enable_sm80_to_sm89INS1_16FlashAttnBwdSm80INS1_25CollectiveMainloopBwdSm80ILi2ELi2EN4cute5tupleIJNS5_1CILi128EEES8_NS7_ILi64EEEEEENS_10bfloat16_tEfNS_4arch4Sm80ELb0ELb1ELb1ELb1ELb1ELb0ELb0ELb0ELi2ELi4ELi4ELi4ELb0EEENS1_21CollectiveEpilogueBwdISA_SB_SD_Li256ELb1ELb0ELi2EEENS1_19SingleTileSchedulerILb1ELb0ELb0ELi128EEEEEEEEEvNT_6ParamsE$_ZZN4cute19as_arithmetic_tupleINS_15ArithmeticTupleIJiiEEEEEDaRKT_ENKUlDpRKT_E_clIJiiEEEDaS9_) ;  /* 0xffffd02000007944 */ /* 0x002fea0003c3ffff */
[----:B-----5:R-:W-:Y:S02]  /*10970*/  MOV R6, R2 ;  /* 0x0000000200067202 */ /* 0x020fe40000000f00 */
[----:B------:R-:W-:Y:S02]  /*10980*/  MOV R2, 0x109a0 ;  /* 0x000109a000027802 */ /* 0x000fe40000000f00 */
[----:B-1----:R-:W-:Y:S05]  /*10990*/  CALL.REL.NOINC `($_ZN7cutlass13device_kernelIN5flash19enable_sm80_to_sm89INS1_16FlashAttnBwdSm80INS1_25CollectiveMainloopBwdSm80ILi2ELi2EN4cute5tupleIJNS5_1CILi128EEES8_NS7_ILi64EEEEEENS_10bfloat16_tEfNS_4arch4Sm80ELb0ELb1ELb1ELb1ELb1ELb0ELb0ELb0ELi2ELi4ELi4ELi4ELb0EEENS1_21CollectiveEpilogueBwdISA_SB_SD_Li256ELb1ELb0ELi2EEENS1_19SingleTileSchedulerILb1ELb0ELb0ELi128EEEEEEEEEvNT_6ParamsE$_ZZN4cute14transform_leafINS_15ArithmeticTupleIJiiEEENS_8identityEEEDaRKT_OT0_ENKUlRKT_E_clIiEEDaSB_) ;  /* 0xffffce4000007944 */ /* 0x002fea0003c3ffff */
[----:B------:R-:W-:Y:S01]  /*109a0*/  IMAD.MOV.U32 R6, RZ, RZ, R3 ;  /* 0x000000ffff067224 */ /* 0x000fe200078e0003 */
[----:B------:R-:W-:Y:S02]  /*109b0*/  MOV R10, R8 ;  /* 0x00000008000a7202 */ /* 0x000fe40000000f00 */
[----:B------:R-:W-:-:S02]  /*109c0*/  MOV R2, 0x109e0 ;  /* 0x000109e000027802 */ /* 0x000fc40000000f00 */
[----:B------:R-:W-:Y:S05]  /*109d0*/  CALL.REL.NOINC `($_ZN7cutlass13device_kernelIN5flash19enable_sm80_to_sm89INS1_16FlashAttnBwdSm80INS1_25CollectiveMainloopBwdSm80ILi2ELi2EN4cute5tupleIJNS5_1CILi128EEES8_NS7_ILi64EEEEEENS_10bfloat16_tEfNS_4arch4Sm80ELb0ELb1ELb1ELb1ELb1ELb0ELb0ELb0ELi2ELi4ELi4ELi4ELb0EEENS1_21CollectiveEpilogueBwdISA_SB_SD_Li256ELb1ELb0ELi2EEENS1_19SingleTileSchedulerILb1ELb0ELb0ELi128EEEEEEEEEvNT_6ParamsE$_ZZN4cute14transform_leafINS_15ArithmeticTupleIJiiEEENS_8identityEEEDaRKT_OT0_ENKUlRKT_E_clIiEEDaSB_) ;  /* 0xffffce0000007944 */ /* 0x000fea0003c3ffff */
[----:B------:R1:W-:Y:S01]  /*109e0*/  STL [R1+0x1680], R8 ;  /* 0x0016800801007387 */ /* 0x0003e20000100800 */
[----:B------:R-:W-:-:S03]  /*109f0*/  MOV R6, 0x10a10 ;  /* 0x00010a1000067802 */ /* 0x000fc60000000f00 */
[----:B-1----:R-:W-:Y:S05]  /*10a00*/  CALL.REL.NOINC `($_ZN7cutlass13device_kernelIN5flash19enable_sm80_to_sm89INS1_16FlashAttnBwdSm80INS1_25CollectiveMainloopBwdSm80ILi2ELi2EN4cute5tupleIJNS5_1CILi128EEES8_NS7_ILi64EEEEEENS_10bfloat16_tEfNS_4arch4Sm80ELb0ELb1ELb1ELb1ELb1ELb0ELb0ELb0ELi2ELi4ELi4ELi4ELb0EEENS1_21CollectiveEpilogueBwdISA_SB_SD_Li256ELb1ELb0ELi2EEENS1_19SingleTileSchedulerILb1ELb0ELb0ELi128EEEEEEEEEvNT_6ParamsE$_ZZN4cute9transformINS_15ArithmeticTupleIJiiEEEZNS_14transform_leafIS2_NS_8identityEEEDaRKT_OT0_EUlRKT_E_EEDaS7_S9_ENKUlDpSC_E_clIJiiEEEDaSE_) ;  /* 0x0000064000007944 */ /* 0x002fea0003c00000 */
[----:B------:R-:W-:Y:S02]  /*10a10*/  MOV R75, 0x0 ;  /* 0x00000000004b7802 */ /* 0x000fe40000000f00 */
[----:B-----5:R-:W-:-:S02]  /*10a20*/  MOV R10, R2 ;  /* 0x00000002000a7202 */ /* 0x020fc40000000f00 */
[----:B------:R-:W-:Y:S01]  /*10a30*/  MOV R8, R3 ;  /* 0x0000000300087202 */ /* 0x000fe20000000f00 */
[----:B------:R-:W-:Y:S06]  /*10a40*/  RET.REL.NODEC R74 `(_ZN7cutlass13device_kernelIN5flash19enable_sm80_to_sm89INS1_16FlashAttnBwdSm80INS1_25CollectiveMainloopBwdSm80ILi2ELi2EN4cute5tupleIJNS5_1CILi128EEES8_NS7_ILi64EEEEEENS_10bfloat16_tEfNS_4arch4Sm80ELb0ELb1ELb1ELb1ELb1ELb0ELb0ELb0ELi2ELi4ELi4ELi4ELb0EEENS1_21CollectiveEpilogueBwdISA_SB_SD_Li256ELb1ELb0ELi2EEENS1_19SingleTileSchedulerILb1ELb0ELb0ELi128EEEEEEEEEvNT_6ParamsE) ;  /* 0xfffef5b04a007950 */ /* 0x000fec0003c3ffff */
        .type           $_ZN7cutlass13device_kernelIN5flash19enable_sm80_to_sm89INS1_16FlashAttnBwdSm80INS1_25CollectiveMainloopBwdSm80ILi2ELi2EN4cute5tupleIJNS5_1CILi128EEES8_NS7_ILi64EEEEEENS_10bfloat16_tEfNS_4arch4Sm80ELb0ELb1ELb1ELb1ELb1ELb0ELb0ELb0ELi2ELi4ELi4ELi4ELb0EEENS1_21CollectiveEpilogueBwdISA_SB_SD_Li256ELb1ELb0ELi2EEENS1_19SingleTileSchedulerILb1ELb0ELb0ELi128EEEEEEEEEvNT_6ParamsE$_ZZN4cute7idx2crdINS_5tupleIJiiNS_1CILi0EEEEEENS1_IJNS1_IJNS2_ILi4EEENS2_ILi8EEEEEENS2_ILi2EEENS2_ILi1EEEEEEEEDaRKT_RKT0_ENKUlRKT_RKT0_E_clIiS8_EEDaSJ_SM_,@function
        .size           $_ZN7cutlass13device_kernelIN5flash19enable_sm80_to_sm89INS1_16FlashAttnBwdSm80INS1_25CollectiveMainloopBwdSm80ILi2ELi2EN4cute5tupleIJNS5_1CILi128EEES8_NS7_ILi64EEEEEENS_10bfloat16_tEfNS_4arch4Sm80ELb0ELb1ELb1ELb1ELb1ELb0ELb0ELb0ELi2ELi4ELi4ELi4ELb0EEENS1_21CollectiveEpilogueBwdISA_SB_SD_Li256ELb1ELb0ELi2EEENS1_19SingleTileSchedulerILb1ELb0ELb0ELi128EEEEEEEEEvNT_6ParamsE$_ZZN4cute7idx2crdINS_5tupleIJiiNS_1CILi0EEEEEENS1_IJNS1_IJNS2_ILi4EEENS2_ILi8EEEEEENS2_ILi2EEENS2_ILi1EEEEEEEEDaRKT_RKT0_ENKUlRKT_RKT0_E_clIiS8_EEDaSJ_SM_,($_ZN7cutlass13device_kernelIN5flash19enable_sm80_to_sm89INS1_16FlashAttnBwdSm80INS1_25CollectiveMainloopBwdSm80ILi2ELi2EN4cute5tupleIJNS5_1CILi128EEES8_NS7_ILi64EEEEEENS_10bfloat16_tEfNS_4arch4Sm80ELb0ELb1ELb1ELb1ELb1ELb0ELb0ELb0ELi2ELi4ELi4ELi4ELb0EEENS1_21CollectiveEpilogueBwdISA_SB_SD_Li256ELb1ELb0ELi2EEENS1_19SingleTileSchedulerILb1ELb0ELb0ELi128EEEEEEEEEvNT_6ParamsE$_ZZN4cute7idx2crdINS_5tupleIJiiNS_1CILi0EEEEEENS1_IJNS1_IJNS2_ILi4EEENS2_ILi8EEEEEES5_NS2_ILi1EEEEEEEEDaRKT_RKT0_ENKUlRKT_RKT0_E_clIiS5_EEDaSI_SL_ - $_ZN7cutlass13device_kernelIN5flash19enable_sm80_to_sm89INS1_16FlashAttnBwdSm80INS1_25CollectiveMainloopBwdSm80ILi2ELi2EN4cute5tupleIJNS5_1CILi128EEES8_NS7_ILi64EEEEEENS_10bfloat16_tEfNS_4arch4Sm80ELb0ELb1ELb1ELb1ELb1ELb0ELb0ELb0ELi2ELi4ELi4ELi4ELb0EEENS1_21CollectiveEpilogueBwdISA_SB_SD_Li256ELb1ELb0ELi2EEENS1_19SingleTileSchedulerILb1ELb0ELb0ELi128EEEEEEEEEvNT_6ParamsE$_ZZN4cute7idx2crdINS_5tupleIJiiNS_1CILi0EEEEEENS1_IJNS1_IJNS2_ILi4EEENS2_ILi8EEEEEENS2_ILi2EEENS2_ILi1EEEEEEEEDaRKT_RKT0_ENKUlRKT_RKT0_E_clIiS8_EEDaSJ_SM_)
$_ZN7cutlass13device_kernelIN5flash19enable_sm80_to_sm89INS1_16FlashAttnBwdSm80INS1_25CollectiveMainloopBwdSm80ILi2ELi2EN4cute5tupleIJNS5_1CILi128EEES8_NS7_ILi64EEEEEENS_10bfloat16_tEfNS_4arch4Sm80ELb0ELb1ELb1ELb1ELb1ELb0ELb0ELb0ELi2ELi4ELi4ELi4ELb0EEENS1_21CollectiveEpilogueBwdISA_SB_SD_Li256ELb1ELb0ELi2EEENS1_19SingleTileSchedulerILb1ELb0ELb0ELi128EEEEEEEEEvNT_6ParamsE$_ZZN4cute7idx2crdINS_5tupleIJiiNS_1CILi0EEEEEENS1_IJNS1_IJNS2_ILi4EEENS2_ILi8EEEEEENS2_ILi2EEENS2_ILi1EEEEEEEEDaRKT_RKT0_ENKUlRKT_RKT0_E_clIiS8_EEDaSJ_SM_:
[----:B------:R-:W-:Y:S02]  /*10a50*/  MOV R3, 0x0 ;  /* 0x0000000000037802 */ /* 0x000fe40000000f00 */
[----:B------:R-:W-:Y:S02]  /*10a60*/  MOV R6, R5 ;  /* 0x0000000500067202 */ /* 0x000fe40000000f00 */
[----:B------:R-:W-:Y:S05]  /*10a70*/  RET.REL.NODEC R2 `(_ZN7cutlass13device_kernelIN5flash19enable_sm80_to_sm89INS1_16FlashAttnBwdSm80INS1_25CollectiveMainloopBwdSm80ILi2ELi2EN4cute5tupleIJNS5_1CILi128EEES8_NS7_ILi64EEEEEENS_10bfloat16_tEfNS_4arch4Sm80ELb0ELb1ELb1ELb1ELb1ELb0ELb0ELb0ELi2ELi4ELi4ELi4ELb0EEENS1_21CollectiveEpilogueBwdISA_SB_SD_Li256ELb1ELb0ELi2EEENS1_19SingleTileSchedulerILb1ELb0ELb0ELi128EEEEEEEEEvNT_6ParamsE) ;  /* 0xfffef58002007950 */ /* 0x000fea0003c3ffff */
        .type           $_ZN7cutlass13device_kernelIN5flash19enable_sm80_to_sm89INS1_16FlashAttnBwdSm80INS1_25CollectiveMainloopBwdSm80ILi2ELi2EN4cute5tupleIJNS5_1CILi128EEES8_NS7_ILi64EEEEEENS_10bfloat16_tEfNS_4arch4Sm80ELb0ELb1ELb1ELb1ELb1ELb0ELb0ELb0ELi2ELi4ELi4ELi4ELb0EEENS1_21CollectiveEpilogueBwdISA_SB_SD_Li256ELb1ELb0ELi2EEENS1_19SingleTileSchedulerILb1ELb0ELb0ELi128EEEEEEEEEvNT_6ParamsE$_ZZN4cute7idx2crdINS_5tupleIJiiNS_1CILi0EEEEEENS1_IJNS1_IJNS2_ILi4EEENS2_ILi8EEEEEES5_NS2_ILi1EEEEEEEEDaRKT_RKT0_ENKUlRKT_RKT0_E_clIiS5_EEDaSI_SL_,@function
        .size           $_ZN7cutlass13device_kernelIN5flash19enable_sm80_to_sm89INS1_16FlashAttnBwdSm80INS1_25CollectiveMainloopBwdSm80ILi2ELi2EN4cute5tupleIJNS5_1CILi128EEES8_NS7_ILi64EEEEEENS_10bfloat16_tEfNS_4arch4Sm80ELb0ELb1ELb1ELb1ELb1ELb0ELb0ELb0ELi2ELi4ELi4ELi4ELb0EEENS1_21CollectiveEpilogueBwdISA_SB_SD_Li256ELb1ELb0ELi2EEENS1_19SingleTileSchedulerILb1ELb0ELb0ELi128EEEEEEEEEvNT_6ParamsE$_ZZN4cute7idx2crdINS_5tupleIJiiNS_1CILi0EEEEEENS1_IJNS1_IJNS2_ILi4EEENS2_ILi8EEEEEES5_NS2_ILi1EEEEEEEEDaRKT_RKT0_ENKUlRKT_RKT0_E_clIiS5_EEDaSI_SL_,($_ZN7cutlass13device_kernelIN5flash19enable_sm80_to_sm89INS1_16FlashAttnBwdSm80INS1_25CollectiveMainloopBwdSm80ILi2ELi2EN4cute5tupleIJNS5_1CILi128EEES8_NS7_ILi64EEEEEENS_10bfloat16_tEfNS_4arch4Sm80ELb0ELb1ELb1ELb1ELb1ELb0ELb0ELb0ELi2ELi4ELi4ELi4ELb0EEENS1_21CollectiveEpilogueBwdISA_SB_SD_Li256ELb1ELb0ELi2EEENS1_19SingleTileSchedulerILb1ELb0ELb0ELi128EEEEEEEEEvNT_6ParamsE$_ZZN4cute7idx2crdINS_5tupleIJiiNS_1CILi0EEEEEENS1_IJNS1_IJNS2_ILi4EEENS2_ILi8EEEEEES5_NS2_ILi1EEEEEEEEDaRKT_RKT0_ENKUlRKT_RKT0_E_clIiS7_EEDaSI_SL_ - $_ZN7cutlass13device_kernelIN5flash19enable_sm80_to_sm89INS1_16FlashAttnBwdSm80INS1_25CollectiveMainloopBwdSm80ILi2ELi2EN4cute5tupleIJNS5_1CILi128EEES8_NS7_ILi64EEEEEENS_10bfloat16_tEfNS_4arch4Sm80ELb0ELb1ELb1ELb1ELb1ELb0ELb0ELb0ELi2ELi4ELi4ELi4ELb0EEENS1_21CollectiveEpilogueBwdISA_SB_SD_Li256ELb1ELb0ELi2EEENS1_19SingleTileSchedulerILb1ELb0ELb0ELi128EEEEEEEEEvNT_6ParamsE$_ZZN4cute7idx2crdINS_5tupleIJiiNS_1CILi0EEEEEENS1_IJNS1_IJNS2_ILi4EEENS2_ILi8EEEEEES5_NS2_ILi1EEEEEEEEDaRKT_RKT0_ENKUlRKT_RKT0_E_clIiS5_EEDaSI_SL_)
$_ZN7cutlass13device_kernelIN5flash19enable_sm80_to_sm89INS1_16FlashAttnBwdSm80INS1_25CollectiveMainloopBwdSm80ILi2ELi2EN4cute5tupleIJNS5_1CILi128EEES8_NS7_ILi64EEEEEENS_10bfloat16_tEfNS_4arch4Sm80ELb0ELb1ELb1ELb1ELb1ELb0ELb0ELb0ELi2ELi4ELi4ELi4ELb0EEENS1_21CollectiveEpilogueBwdISA_SB_SD_Li256ELb1ELb0ELi2EEENS1_19SingleTileSchedulerILb1ELb0ELb0ELi128EEEEEEEEEvNT_6ParamsE$_ZZN4cute7idx2crdINS_5tupleIJiiNS_1CILi0EEEEEENS1_IJNS1_IJNS2_ILi4EEENS2_ILi8EEEEEES5_NS2_ILi1EEEEEEEEDaRKT_RKT0_ENKUlRKT_RKT0_E_clIiS5_EEDaSI_SL_:
[----:B------:R-:W-:Y:S02]  /*10a80*/  MOV R3, 0x0 ;  /* 0x0000000000037802 */ /* 0x000fe40000000f00 */
[----:B------:R-:W-:Y:S02]  /*10a90*/  MOV R6, R5 ;  /* 0x0000000500067202 */ /* 0x000fe40000000f00 */
[----:B------:R-:W-:Y:S05]  /*10aa0*/  RET.REL.NODEC R2 `(_ZN7cutlass13device_kernelIN5flash19enable_sm80_to_sm89INS1_16FlashAttnBwdSm80INS1_25CollectiveMainloopBwdSm80ILi2ELi2EN4cute5tupleIJNS5_1CILi128EEES8_NS7_ILi64EEEEEENS_10bfloat16_tEfNS_4arch4Sm80ELb0ELb1ELb1ELb1ELb1ELb0ELb0ELb0ELi2ELi4ELi4ELi4ELb0EEENS1_21CollectiveEpilogueBwdISA_SB_SD_Li256ELb1ELb0ELi2EEENS1_19SingleTileSchedulerILb1ELb0ELb0ELi128EEEEEEEEEvNT_6ParamsE) ;  /* 0xfffef55002007950 */ /* 0x000fea0003c3ffff */
        .type           $_ZN7cutlass13device_kernelIN5flash19enable_sm80_to_sm89INS1_16FlashAttnBwdSm80INS1_25CollectiveMainloopBwdSm80ILi2ELi2EN4cute5tupleIJNS5_1CILi128EEES8_NS7_ILi64EEEEEENS_10bfloat16_tEfNS_4arch4Sm80ELb0ELb1ELb1ELb1ELb1ELb0ELb0ELb0ELi2ELi4ELi4ELi4ELb0EEENS1_21CollectiveEpilogueBwdISA_SB_SD_Li256ELb1ELb0ELi2EEENS1_19SingleTileSchedulerILb1ELb0ELb0ELi128EEEEEEEEEvNT_6ParamsE$_ZZN4cute7idx2crdINS_5tupleIJiiNS_1CILi0EEEEEENS1_IJNS1_IJNS2_ILi4EEENS2_ILi8EEEEEES5_NS2_ILi1EEEEEEEEDaRKT_RKT0_ENKUlRKT_RKT0_E_clIiS7_EEDaSI_SL_,@function
        .size           $_ZN7cutlass13device_kernelIN5flash19enable_sm80_to_sm89INS1_16FlashAttnBwdSm80INS1_25CollectiveMainloopBwdSm80ILi2ELi2EN4cute5tupleIJNS5_1CILi128EEES8_NS7_ILi64EEEEEENS_10bfloat16_tEfNS_4arch4Sm80ELb0ELb1ELb1ELb1ELb1ELb0ELb0ELb0ELi2ELi4ELi4ELi4ELb0EEENS1_21CollectiveEpilogueBwdISA_SB_SD_Li256ELb1ELb0ELi2EEENS1_19SingleTileSchedulerILb1ELb0ELb0ELi128EEEEEEEEEvNT_6ParamsE$_ZZN4cute7idx2crdINS_5tupleIJiiNS_1CILi0EEEEEENS1_IJNS1_IJNS2_ILi4EEENS2_ILi8EEEEEES5_NS2_ILi1EEEEEEEEDaRKT_RKT0_ENKUlRKT_RKT0_E_clIiS7_EEDaSI_SL_,($_ZN7cutlass13device_kernelIN5flash19enable_sm80_to_sm89INS1_16FlashAttnBwdSm80INS1_25CollectiveMainloopBwdSm80ILi2ELi2EN4cute5tupleIJNS5_1CILi128EEES8_NS7_ILi64EEEEEENS_10bfloat16_tEfNS_4arch4Sm80ELb0ELb1ELb1ELb1ELb1ELb0ELb0ELb0ELi2ELi4ELi4ELi4ELb0EEENS1_21CollectiveEpilogueBwdISA_SB_SD_Li256ELb1ELb0ELi2EEENS1_19SingleTileSchedulerILb1ELb0ELb0ELi128EEEEEEEEEvNT_6ParamsE$_ZZN4cute7idx2crdIiNS_5tupleIJNS_1CILi32EEENS2_ILi4EEENS2_ILi2EEENS2_ILi1EEEEEENS1_IJS6_S3_NS2_ILi128EEENS2_ILi0EEEEEEEEDaRKT_RKT0_RKT1_ENKUlRKT_RKT0_E_clIS3_S6_EEDaSM_SP_ - $_ZN7cutlass13device_kernelIN5flash19enable_sm80_to_sm89INS1_16FlashAttnBwdSm80INS1_25CollectiveMainloopBwdSm80ILi2ELi2EN4cute5tupleIJNS5_1CILi128EEES8_NS7_ILi64EEEEEENS_10bfloat16_tEfNS_4arch4Sm80ELb0ELb1ELb1ELb1ELb1ELb0ELb0ELb0ELi2ELi4ELi4ELi4ELb0EEENS1_21CollectiveEpilogueBwdISA_SB_SD_Li256ELb1ELb0ELi2EEENS1_19SingleTileSchedulerILb1ELb0ELb0ELi128EEEEEEEEEvNT_6ParamsE$_ZZN4cute7idx2crdINS_5tupleIJiiNS_1CILi0EEEEEENS1_IJNS1_IJNS2_ILi4EEENS2_ILi8EEEEEES5_NS2_ILi1EEEEEEEEDaRKT_RKT0_ENKUlRKT_RKT0_E_clIiS7_EEDaSI_SL_)
$_ZN7cutlass13device_kernelIN5flash19enable_sm80_to_sm89INS1_16FlashAttnBwdSm80INS1_25CollectiveMainloopBwdSm80ILi2ELi2EN4cute5tupleIJNS5_1CILi128EEES8_NS7_ILi64EEEEEENS_10bfloat16_tEfNS_4arch4Sm80ELb0ELb1ELb1ELb1ELb1ELb0ELb0ELb0ELi2ELi4ELi4ELi4ELb0EEENS1_21CollectiveEpilogueBwdISA_SB_SD_Li256ELb1ELb0ELi2EEENS1_19SingleTileSchedulerILb1ELb0ELb0ELi128EEEEEEEEEvNT_6ParamsE$_ZZN4cute7idx2crdINS_5tupleIJiiNS_1CILi0EEEEEENS1_IJNS1_IJNS2_ILi4EEENS2_ILi8EEEEEES5_NS2_ILi1EEEEEEEEDaRKT_RKT0_ENKUlRKT_RKT0_E_clIiS7_EEDaSI_SL_:
        /* <DEDUP_REMOVED lines=62> */
[----:B-----5:R-:W-:Y:S01]  /*10e90*/  IMAD.MOV.U32 R10, RZ, RZ, R2 ;  /* 0x000000ffff0a7224 */ /* 0x020fe200078e0002 */
[----:B------:R-:W-:Y:S01]  /*10ea0*/  MOV R2, R74 ;  /* 0x0000004a00027202 */ /* 0x000fe20000000f00 */
[----:B------:R-:W-:Y:S01]  /*10eb0*/  IMAD.MOV.U32 R8, RZ, RZ, R3 ;  /* 0x000000ffff087224 */ /* 0x000fe200078e0003 */
[----:B------:R-:W-:-:S04]  /*10ec0*/  MOV R3, 0x0 ;  /* 0x0000000000037802 */ /* 0x000fc80000000f00 */
[----:B------:R-:W-:Y:S05]  /*10ed0*/  RET.REL.NODEC R2 `(_ZN7cutlass13device_kernelIN5flash19enable_sm80_to_sm89INS1_16FlashAttnBwdSm80INS1_25CollectiveMainloopBwdSm80ILi2ELi2EN4cute5tupleIJNS5_1CILi128EEES8_NS7_ILi64EEEEEENS_10bfloat16_tEfNS_4arch4Sm80ELb0ELb1ELb1ELb1ELb1ELb0ELb0ELb0ELi2ELi4ELi4ELi4ELb0EEENS1_21CollectiveEpilogueBwdISA_SB_SD_Li256ELb1ELb0ELi2EEENS1_19SingleTileSchedulerILb1ELb0ELb0ELi128EEEEEEEEEvNT_6ParamsE) ;  /* 0xfffef12002007950 */ /* 0x000fea0003c3ffff */
        .type           $_ZN7cutlass13device_kernelIN5flash19enable_sm80_to_sm89INS1_16FlashAttnBwdSm80INS1_25CollectiveMainloopBwdSm80ILi2ELi2EN4cute5tupleIJNS5_1CILi128EEES8_NS7_ILi64EEEEEENS_10bfloat16_tEfNS_4arch4Sm80ELb0ELb1ELb1ELb1ELb1ELb0ELb0ELb0ELi2ELi4ELi4ELi4ELb0EEENS1_21CollectiveEpilogueBwdISA_SB_SD_Li256ELb1ELb0ELi2EEENS1_19SingleTileSchedulerILb1ELb0ELb0ELi128EEEEEEEEEvNT_6ParamsE$_ZZN4cute7idx2crdIiNS_5tupleIJNS_1CILi32EEENS2_ILi4EEENS2_ILi2EEENS2_ILi1EEEEEENS1_IJS6_S3_NS2_ILi128EEENS2_ILi0EEEEEEEEDaRKT_RKT0_RKT1_ENKUlRKT_RKT0_E_clIS3_S6_EEDaSM_SP_,@function
        .size           $_ZN7cutlass13device_kernelIN5flash19enable_sm80_to_sm89INS1_16FlashAttnBwdSm80INS1_25CollectiveMainloopBwdSm80ILi2ELi2EN4cute5tupleIJNS5_1CILi128EEES8_NS7_ILi64EEEEEENS_10bfloat16_tEfNS_4arch4Sm80ELb0ELb1ELb1ELb1ELb1ELb0ELb0ELb0ELi2ELi4ELi4ELi4ELb0EEENS1_21CollectiveEpilogueBwdISA_SB_SD_Li256ELb1ELb0ELi2EEENS1_19SingleTileSchedulerILb1ELb0ELb0ELi128EEEEEEEEEvNT_6ParamsE$_ZZN4cute7idx2crdIiNS_5tupleIJNS_1CILi32EEENS2_ILi4EEENS2_ILi2EEENS2_ILi1EEEEEENS1_IJS6_S3_NS2_ILi128EEENS2_ILi0EEEEEEEEDaRKT_RKT0_RKT1_ENKUlRKT_RKT0_E_clIS3_S6_EEDaSM_SP_,($_ZN7cutlass13device_kernelIN5flash19enable_sm80_to_sm89INS1_16FlashAttnBwdSm80INS1_25CollectiveMainloopBwdSm80ILi2ELi2EN4cute5tupleIJNS5_1CILi128EEES8_NS7_ILi64EEEEEENS_10bfloat16_tEfNS_4arch4Sm80ELb0ELb1ELb1ELb1ELb1ELb0ELb0ELb0ELi2ELi4ELi4ELi4ELb0EEENS1_21CollectiveEpilogueBwdISA_SB_SD_Li256ELb1ELb0ELi2EEENS1_19SingleTileSchedulerILb1ELb0ELb0ELi128EEEEEEEEEvNT_6ParamsE$_ZZN4cute7idx2crdIiNS_5tupleIJNS_1CILi32EEENS2_ILi4EEENS2_ILi2EEENS2_ILi1EEEEEENS1_IJS6_S3_NS2_ILi128EEENS2_ILi0EEEEEEEEDaRKT_RKT0_RKT1_ENKUlRKT_RKT0_E_clIS4_S3_EEDaSM_SP_ - $_ZN7cutlass13device_kernelIN5flash19enable_sm80_to_sm89INS1_16FlashAttnBwdSm80INS1_25CollectiveMainloopBwdSm80ILi2ELi2EN4cute5tupleIJNS5_1CILi128EEES8_NS7_ILi64EEEEEENS_10bfloat16_tEfNS_4arch4Sm80ELb0ELb1ELb1ELb1ELb1ELb0ELb0ELb0ELi2ELi4ELi4ELi4ELb0EEENS1_21CollectiveEpilogueBwdISA_SB_SD_Li256ELb1ELb0ELi2EEENS1_19SingleTileSchedulerILb1ELb0ELb0ELi128EEEEEEEEEvNT_6ParamsE$_ZZN4cute7idx2crdIiNS_5tupleIJNS_1CILi32EEENS2_ILi4EEENS2_ILi2EEENS2_ILi1EEEEEENS1_IJS6_S3_NS2_ILi128EEENS2_ILi0EEEEEEEEDaRKT_RKT0_RKT1_ENKUlRKT_RKT0_E_clIS3_S6_EEDaSM_SP_)
$_ZN7cutlass13device_kernelIN5flash19enable_sm80_to_sm89INS1_16FlashAttnBwdSm80INS1_25CollectiveMainloopBwdSm80ILi2ELi2EN4cute5tupleIJNS5_1CILi128EEES8_NS7_ILi64EEEEEENS_10bfloat16_tEfNS_4arch4Sm80ELb0ELb1ELb1ELb1ELb1ELb0ELb0ELb0ELi2ELi4ELi4ELi4ELb0EEENS1_21CollectiveEpilogueBwdISA_SB_SD_Li256ELb1ELb0ELi2EEENS1_19SingleTileSchedulerILb1ELb0ELb0ELi128EEEEEEEEEvNT_6ParamsE$_ZZN4cute7idx2crdIiNS_5tupleIJNS_1CILi32EEENS2_ILi4EEENS2_ILi2EEENS2_ILi1EEEEEENS1_IJS6_S3_NS2_ILi128EEENS2_ILi0EEEEEEEEDaRKT_RKT0_RKT1_ENKUlRKT_RKT0_E_clIS3_S6_EEDaSM_SP_:
[----:B------:R-:W-:Y:S01]  /*10ee0*/  SHF.R.S32.HI R3, RZ, 0x1f, R2 ;  /* 0x0000001fff037819 */ /* 0x000fe20000011402 */
[----:B------:R-:W-:-:S03]  /*10ef0*/  IMAD.MOV.U32 R5, RZ, RZ, 0x0 ;  /* 0x00000000ff057424 */ /* 0x000fc600078e00ff */
[----:B------:R-:W-:-:S04]  /*10f00*/  LEA.HI R3, R3, R2, RZ, 0x5 ;  /* 0x0000000203037211 */ /* 0x000fc800078f28ff */
[----:B------:R-:W-:-:S05]  /*10f10*/  LOP3.LUT R3, R3, 0xffffffe0, RZ, 0xc0, !PT ;  /* 0xffffffe003037812 */ /* 0x000fca00078ec0ff */
[----:B------:R-:W-:Y:S01]  /*10f20*/  IMAD.IADD R8, R2, 0x1, -R3 ;  /* 0x0000000102087824 */ /* 0x000fe200078e0a03 */
[----:B------:R-:W-:Y:S06]  /*10f30*/  RET.REL.NODEC R4 `(_ZN7cutlass13device_kernelIN5flash19enable_sm80_to_sm89INS1_16FlashAttnBwdSm80INS1_25CollectiveMainloopBwdSm80ILi2ELi2EN4cute5tupleIJNS5_1CILi128EEES8_NS7_ILi64EEEEEENS_10bfloat16_tEfNS_4arch4Sm80ELb0ELb1ELb1ELb1ELb1ELb0ELb0ELb0ELi2ELi4ELi4ELi4ELb0EEENS1_21CollectiveEpilogueBwdISA_SB_SD_Li256ELb1ELb0ELi2EEENS1_19SingleTileSchedulerILb1ELb0ELb0ELi128EEEEEEEEEvNT_6ParamsE) ;  /* 0xfffef0c004007950 */ /* 0x000fec0003c3ffff */
        .type           $_ZN7cutlass13device_kernelIN5flash19enable_sm80_to_sm89INS1_16FlashAttnBwdSm80INS1_25CollectiveMainloopBwdSm80ILi2ELi2EN4cute5tupleIJNS5_1CILi128EEES8_NS7_ILi64EEEEEENS_10bfloat16_tEfNS_4arch4Sm80ELb0ELb1ELb1ELb1ELb1ELb0ELb0ELb0ELi2ELi4ELi4ELi4ELb0EEENS1_21CollectiveEpilogueBwdISA_SB_SD_Li256ELb1ELb0ELi2EEENS1_19SingleTileSchedulerILb1ELb0ELb0ELi128EEEEEEEEEvNT_6ParamsE$_ZZN4cute7idx2crdIiNS_5tupleIJNS_1CILi32EEENS2_ILi4EEENS2_ILi2EEENS2_ILi1EEEEEENS1_IJS6_S3_NS2_ILi128EEENS2_ILi0EEEEEEEEDaRKT_RKT0_RKT1_ENKUlRKT_RKT0_E_clIS4_S3_EEDaSM_SP_,@function
        .size           $_ZN7cutlass13device_kernelIN5flash19enable_sm80_to_sm89INS1_16FlashAttnBwdSm80INS1_25CollectiveMainloopBwdSm80ILi2ELi2EN4cute5tupleIJNS5_1CILi128EEES8_NS7_ILi64EEEEEENS_10bfloat16_tEfNS_4arch4Sm80ELb0ELb1ELb1ELb1ELb1ELb0ELb0ELb0ELi2ELi4ELi4ELi4ELb0EEENS1_21CollectiveEpilogueBwdISA_SB_SD_Li256ELb1ELb0ELi2EEENS1_19SingleTileSchedulerILb1ELb0ELb0ELi128EEEEEEEEEvNT_6ParamsE$_ZZN4cute7idx2crdIiNS_5tupleIJNS_1CILi32EEENS2_ILi4EEENS2_ILi2EEENS2_ILi1EEEEEENS1_IJS6_S3_NS2_ILi128EEENS2_ILi0EEEEEEEEDaRKT_RKT0_RKT1_ENKUlRKT_RKT0_E_clIS4_S3_EEDaSM_SP_,($_ZN7cutlass13device_kernelIN5flash19enable_sm80_to_sm89INS1_16FlashAttnBwdSm80INS1_25CollectiveMainloopBwdSm80ILi2ELi2EN4cute5tupleIJNS5_1CILi128EEES8_NS7_ILi64EEEEEENS_10bfloat16_tEfNS_4arch4Sm80ELb0ELb1ELb1ELb1ELb1ELb0ELb0ELb0ELi2ELi4ELi4ELi4ELb0EEENS1_21CollectiveEpilogueBwdISA_SB_SD_Li256ELb1ELb0ELi2EEENS1_19SingleTileSchedulerILb1ELb0ELb0ELi128EEEEEEEEEvNT_6ParamsE$_ZZN4cute7idx2crdIiNS_5tupleIJNS_1CILi32EEENS2_ILi4EEENS2_ILi2EEENS2_ILi1EEEEEENS1_IJS6_S3_NS2_ILi128EEENS2_ILi0EEEEEEEEDaRKT_RKT0_RKT1_ENKUlRKT_RKT0_E_clIS5_S8_EEDaSM_SP_ - $_ZN7cutlass13device_kernelIN5flash19enable_sm80_to_sm89INS1_16FlashAttnBwdSm80INS1_25CollectiveMainloopBwdSm80ILi2ELi2EN4cute5tupleIJNS5_1CILi128EEES8_NS7_ILi64EEEEEENS_10bfloat16_tEfNS_4arch4Sm80ELb0ELb1ELb1ELb1ELb1ELb0ELb0ELb0ELi2ELi4ELi4ELi4ELb0EEENS1_21CollectiveEpilogueBwdISA_SB_SD_Li256ELb1ELb0ELi2EEENS1_19SingleTileSchedulerILb1ELb0ELb0ELi128EEEEEEEEEvNT_6ParamsE$_ZZN4cute7idx2crdIiNS_5tupleIJNS_1CILi32EEENS2_ILi4EEENS2_ILi2EEENS2_ILi1EEEEEENS1_IJS6_S3_NS2_ILi128EEENS2_ILi0EEEEEEEEDaRKT_RKT0_RKT1_ENKUlRKT_RKT0_E_clIS4_S3_EEDaSM_SP_)
$_ZN7cutlass13device_kernelIN5flash19enable_sm80_to_sm89INS1_16FlashAttnBwdSm80INS1_25CollectiveMainloopBwdSm80ILi2ELi2EN4cute5tupleIJNS5_1CILi128EEES8_NS7_ILi64EEEEEENS_10bfloat16_tEfNS_4arch4Sm80ELb0ELb1ELb1ELb1ELb1ELb0ELb0ELb0ELi2ELi4ELi4ELi4ELb0EEENS1_21CollectiveEpilogueBwdISA_SB_SD_Li256ELb1ELb0ELi2EEENS1_19SingleTileSchedulerILb1ELb0ELb0ELi128EEEEEEEEEvNT_6ParamsE$_ZZN4cute7idx2crdIiNS_5tupleIJNS_1CILi32EEENS2_ILi4EEENS2_ILi2EEENS2_ILi1EEEEEENS1_IJS6_S3_NS2_ILi128EEENS2_ILi0EEEEEEEEDaRKT_RKT0_RKT1_ENKUlRKT_RKT0_E_clIS4_S3_EEDaSM_SP_:
        /* <DEDUP_REMOVED lines=8> */
[----:B------:R-:W-:Y:S06]  /*10fc0*/  RET.REL.NODEC R4 `(_ZN7cutlass13device_kernelIN5flash19enable_sm80_to_sm89INS1_16FlashAttnBwdSm80INS1_25CollectiveMainloopBwdSm80ILi2ELi2EN4cute5tupleIJNS5_1CILi128EEES8_NS7_ILi64EEEEEENS_10bfloat16_tEfNS_4arch4Sm80ELb0ELb1ELb1ELb1ELb1ELb0ELb0ELb0ELi2ELi4ELi4ELi4ELb0EEENS1_21CollectiveEpilogueBwdISA_SB_SD_Li256ELb1ELb0ELi2EEENS1_19SingleTileSchedulerILb1ELb0ELb0ELi128EEEEEEEEEvNT_6ParamsE) ;  /* 0xfffef03004007950 */ /* 0x000fec0003c3ffff */
        .type           $_ZN7cutlass13device_kernelIN5flash19enable_sm80_to_sm89INS1_16FlashAttnBwdSm80INS1_25CollectiveMainloopBwdSm80ILi2ELi2EN4cute5tupleIJNS5_1CILi128EEES8_NS7_ILi64EEEEEENS_10bfloat16_tEfNS_4arch4Sm80ELb0ELb1ELb1ELb1ELb1ELb0ELb0ELb0ELi2ELi4ELi4ELi4ELb0EEENS1_21CollectiveEpilogueBwdISA_SB_SD_Li256ELb1ELb0ELi2EEENS1_19SingleTileSchedulerILb1ELb0ELb0ELi128EEEEEEEEEvNT_6ParamsE$_ZZN4cute7idx2crdIiNS_5tupleIJNS_1CILi32EEENS2_ILi4EEENS2_ILi2EEENS2_ILi1EEEEEENS1_IJS6_S3_NS2_ILi128EEENS2_ILi0EEEEEEEEDaRKT_RKT0_RKT1_ENKUlRKT_RKT0_E_clIS5_S8_EEDaSM_SP_,@function
        .size           $_ZN7cutlass13device_kernelIN5flash19enable_sm80_to_sm89INS1_16FlashAttnBwdSm80INS1_25CollectiveMainloopBwdSm80ILi2ELi2EN4cute5tupleIJNS5_1CILi128EEES8_NS7_ILi64EEEEEENS_10bfloat16_tEfNS_4arch4Sm80ELb0ELb1ELb1ELb1ELb1ELb0ELb0ELb0ELi2ELi4ELi4ELi4ELb0EEENS1_21CollectiveEpilogueBwdISA_SB_SD_Li256ELb1ELb0ELi2EEENS1_19SingleTileSchedulerILb1ELb0ELb0ELi128EEEEEEEEEvNT_6ParamsE$_ZZN4cute7idx2crdIiNS_5tupleIJNS_1CILi32EEENS2_ILi4EEENS2_ILi2EEENS2_ILi1EEEEEENS1_IJS6_S3_NS2_ILi128EEENS2_ILi0EEEEEEEEDaRKT_RKT0_RKT1_ENKUlRKT_RKT0_E_clIS5_S8_EEDaSM_SP_,($_ZN7cutlass13device_kernelIN5flash19enable_sm80_to_sm89INS1_16FlashAttnBwdSm80INS1_25CollectiveMainloopBwdSm80ILi2ELi2EN4cute5tupleIJNS5_1CILi128EEES8_NS7_ILi64EEEEEENS_10bfloat16_tEfNS_4arch4Sm80ELb0ELb1ELb1ELb1ELb1ELb0ELb0ELb0ELi2ELi4ELi4ELi4ELb0EEENS1_21CollectiveEpilogueBwdISA_SB_SD_Li256ELb1ELb0ELi2EEENS1_19SingleTileSchedulerILb1ELb0ELb0ELi128EEEEEEEEEvNT_6ParamsE$_ZZN4cute9transformINS_15ArithmeticTupleIJiiEEEZNS_14transform_leafIS2_NS_8identityEEEDaRKT_OT0_EUlRKT_E_EEDaS7_S9_ENKUlDpSC_E_clIJiiEEEDaSE_ - $_ZN7cutlass13device_kernelIN5flash19enable_sm80_to_sm89INS1_16FlashAttnBwdSm80INS1_25CollectiveMainloopBwdSm80ILi2ELi2EN4cute5tupleIJNS5_1CILi128EEES8_NS7_ILi64EEEEEENS_10bfloat16_tEfNS_4arch4Sm80ELb0ELb1ELb1ELb1ELb1ELb0ELb0ELb0ELi2ELi4ELi4ELi4ELb0EEENS1_21CollectiveEpilogueBwdISA_SB_SD_Li256ELb1ELb0ELi2EEENS1_19SingleTileSchedulerILb1ELb0ELb0ELi128EEEEEEEEEvNT_6ParamsE$_ZZN4cute7idx2crdIiNS_5tupleIJNS_1CILi32EEENS2_ILi4EEENS2_ILi2EEENS2_ILi1EEEEEENS1_IJS6_S3_NS2_ILi128EEENS2_ILi0EEEEEEEEDaRKT_RKT0_RKT1_ENKUlRKT_RKT0_E_clIS5_S8_EEDaSM_SP_)
$_ZN7cutlass13device_kernelIN5flash19enable_sm80_to_sm89INS1_16FlashAttnBwdSm80INS1_25CollectiveMainloopBwdSm80ILi2ELi2EN4cute5tupleIJNS5_1CILi128EEES8_NS7_ILi64EEEEEENS_10bfloat16_tEfNS_4arch4Sm80ELb0ELb1ELb1ELb1ELb1ELb0ELb0ELb0ELi2ELi4ELi4ELi4ELb0EEENS1_21CollectiveEpilogueBwdISA_SB_SD_Li256ELb1ELb0ELi2EEENS1_19SingleTileSchedulerILb1ELb0ELb0ELi128EEEEEEEEEvNT_6ParamsE$_ZZN4cute7idx2crdIiNS_5tupleIJNS_1CILi32EEENS2_ILi4EEENS2_ILi2EEENS2_ILi1EEEEEENS1_IJS6_S3_NS2_ILi128EEENS2_ILi0EEEEEEEEDaRKT_RKT0_RKT1_ENKUlRKT_RKT0_E_clIS5_S8_EEDaSM_SP_:
[----:B------:R-:W-:Y:S01]  /*10fd0*/  SHF.R.S32.HI R3, RZ, 0x1f, R2 ;  /* 0x0000001fff037819 */ /* 0x000fe20000011402 */
[----:B------:R-:W-:-:S03]  /*10fe0*/  IMAD.MOV.U32 R5, RZ, RZ, 0x0 ;  /* 0x00000000ff057424 */ /* 0x000fc600078e00ff */
[----:B------:R-:W-:-:S04]  /*10ff0*/  LEA.HI R2, R3, R2, RZ, 0x7 ;  /* 0x0000000203027211 */ /* 0x000fc800078f38ff */
[----:B------:R-:W-:-:S04]  /*11000*/  SHF.R.S32.HI R3, RZ, 0x7, R2 ;  /* 0x00000007ff037819 */ /* 0x000fc80000011402 */
[----:B------:R-:W-:-:S04]  /*11010*/  LEA.HI R2, R2, R3, RZ, 0x1 ;  /* 0x0000000302027211 */ /* 0x000fc800078f08ff */
[----:B------:R-:W-:-:S05]  /*11020*/  LOP3.LUT R2, R2, 0xfffffffe, RZ, 0xc0, !PT ;  /* 0xfffffffe02027812 */ /* 0x000fca00078ec0ff */
[----:B------:R-:W-:Y:S01]  /*11030*/  IMAD.IADD R2, R3, 0x1, -R2 ;  /* 0x0000000103027824 */ /* 0x000fe200078e0a02 */
[----:B------:R-:W-:Y:S06]  /*11040*/  RET.REL.NODEC R4 `(_ZN7cutlass13device_kernelIN5flash19enable_sm80_to_sm89INS1_16FlashAttnBwdSm80INS1_25CollectiveMainloopBwdSm80ILi2ELi2EN4cute5tupleIJNS5_1CILi128EEES8_NS7_ILi64EEEEEENS_10bfloat16_tEfNS_4arch4Sm80ELb0ELb1ELb1ELb1ELb1ELb0ELb0ELb0ELi2ELi4ELi4ELi4ELb0EEENS1_21CollectiveEpilogueBwdISA_SB_SD_Li256ELb1ELb0ELi2EEENS1_19SingleTileSchedulerILb1ELb0ELb0ELi128EEEEEEEEEvNT_6ParamsE) ;  /* 0xfffeefb004007950 */ /* 0x000fec0003c3ffff */
        .type           $_ZN7cutlass13device_kernelIN5flash19enable_sm80_to_sm89INS1_16FlashAttnBwdSm80INS1_25CollectiveMainloopBwdSm80ILi2ELi2EN4cute5tupleIJNS5_1CILi128EEES8_NS7_ILi64EEEEEENS_10bfloat16_tEfNS_4arch4Sm80ELb0ELb1ELb1ELb1ELb1ELb0ELb0ELb0ELi2ELi4ELi4ELi4ELb0EEENS1_21CollectiveEpilogueBwdISA_SB_SD_Li256ELb1ELb0ELi2EEENS1_19SingleTileSchedulerILb1ELb0ELb0ELi128EEEEEEEEEvNT_6ParamsE$_ZZN4cute9transformINS_15ArithmeticTupleIJiiEEEZNS_14transform_leafIS2_NS_8identityEEEDaRKT_OT0_EUlRKT_E_EEDaS7_S9_ENKUlDpSC_E_clIJiiEEEDaSE_,@function
        .size           $_ZN7cutlass13device_kernelIN5flash19enable_sm80_to_sm89INS1_16FlashAttnBwdSm80INS1_25CollectiveMainloopBwdSm80ILi2ELi2EN4cute5tupleIJNS5_1CILi128EEES8_NS7_ILi64EEEEEENS_10bfloat16_tEfNS_4arch4Sm80ELb0ELb1ELb1ELb1ELb1ELb0ELb0ELb0ELi2ELi4ELi4ELi4ELb0EEENS1_21CollectiveEpilogueBwdISA_SB_SD_Li256ELb1ELb0ELi2EEENS1_19SingleTileSchedulerILb1ELb0ELb0ELi128EEEEEEEEEvNT_6ParamsE$_ZZN4cute9transformINS_15ArithmeticTupleIJiiEEEZNS_14transform_leafIS2_NS_8identityEEEDaRKT_OT0_EUlRKT_E_EEDaS7_S9_ENKUlDpSC_E_clIJiiEEEDaSE_,($_ZN7cutlass13device_kernelIN5flash19enable_sm80_to_sm89INS1_16FlashAttnBwdSm80INS1_25CollectiveMainloopBwdSm80ILi2ELi2EN4cute5tupleIJNS5_1CILi128EEES8_NS7_ILi64EEEEEENS_10bfloat16_tEfNS_4arch4Sm80ELb0ELb1ELb1ELb1ELb1ELb0ELb0ELb0ELi2ELi4ELi4ELi4ELb0EEENS1_21CollectiveEpilogueBwdISA_SB_SD_Li256ELb1ELb0ELi2EEENS1_19SingleTileSchedulerILb1ELb0ELb0ELi128EEEEEEEEEvNT_6ParamsE$_ZZN4cute9transformINS_5tupleIJNS_1CILi32EEENS2_ILi4EEENS2_ILi2EEENS2_ILi1EEEEEENS1_IJS6_S3_NS2_ILi128EEENS2_ILi0EEEEEEZNS_7idx2crdIiS7_SA_EEDaRKT_RKT0_RKT1_EUlRKT_RKT0_E_EEDaSE_SH_OSI_ENKUlDpSN_E_clIJiiiS9_EEEDaST_ - $_ZN7cutlass13device_kernelIN5flash19enable_sm80_to_sm89INS1_16FlashAttnBwdSm80INS1_25CollectiveMainloopBwdSm80ILi2ELi2EN4cute5tupleIJNS5_1CILi128EEES8_NS7_ILi64EEEEEENS_10bfloat16_tEfNS_4arch4Sm80ELb0ELb1ELb1ELb1ELb1ELb0ELb0ELb0ELi2ELi4ELi4ELi4ELb0EEENS1_21CollectiveEpilogueBwdISA_SB_SD_Li256ELb1ELb0ELi2EEENS1_19SingleTileSchedulerILb1ELb0ELb0ELi128EEEEEEEEEvNT_6ParamsE$_ZZN4cute9transformINS_15ArithmeticTupleIJiiEEEZNS_14transform_leafIS2_NS_8identityEEEDaRKT_OT0_EUlRKT_E_EEDaS7_S9_ENKUlDpSC_E_clIJiiEEEDaSE_)
$_ZN7cutlass13device_kernelIN5flash19enable_sm80_to_sm89INS1_16FlashAttnBwdSm80INS1_25CollectiveMainloopBwdSm80ILi2ELi2EN4cute5tupleIJNS5_1CILi128EEES8_NS7_ILi64EEEEEENS_10bfloat16_tEfNS_4arch4Sm80ELb0ELb1ELb1ELb1ELb1ELb0ELb0ELb0ELi2ELi4ELi4ELi4ELb0EEENS1_21CollectiveEpilogueBwdISA_SB_SD_Li256ELb1ELb0ELi2EEENS1_19SingleTileSchedulerILb1ELb0ELb0ELi128EEEEEEEEEvNT_6ParamsE$_ZZN4cute9transformINS_15ArithmeticTupleIJiiEEEZNS_14transform_leafIS2_NS_8identityEEEDaRKT_OT0_EUlRKT_E_EEDaS7_S9_ENKUlDpSC_E_clIJiiEEEDaSE_:
[----:B------:R-:W-:Y:S01]  /*11050*/  IADD3 R3, R1, 0x1688, RZ ;  /* 0x0000168801037810 */ /* 0x000fe20007ffe0ff */
[----:B------:R-:W-:Y:S01]  /*11060*/  IMAD.MOV.U32 R2, RZ, RZ, R9 ;  /* 0x000000ffff027224 */ /* 0x000fe200078e0009 */
[----:B------:R-:W-:Y:S02]  /*11070*/  MOV R8, 0x110a0 ;  /* 0x000110a000087802 */ /* 0x000fe40000000f00 */
[----:B------:R-:W-:Y:S02]  /*11080*/  IADD3 R3, R3, c[0x0][0x20], RZ ;  /* 0x0000080003037a10 */ /* 0x000fe40007ffe0ff */
[----:B------:R-:W-:Y:S05]  /*11090*/  CALL.REL.NOINC `($_ZN7cutlass13device_kernelIN5flash19enable_sm80_to_sm89INS1_16FlashAttnBwdSm80INS1_25CollectiveMainloopBwdSm80ILi2ELi2EN4cute5tupleIJNS5_1CILi128EEES8_NS7_ILi64EEEEEENS_10bfloat16_tEfNS_4arch4Sm80ELb0ELb1ELb1ELb1ELb1ELb0ELb0ELb0ELi2ELi4ELi4ELi4ELb0EEENS1_21CollectiveEpilogueBwdISA_SB_SD_Li256ELb1ELb0ELi2EEENS1_19SingleTileSchedulerILb1ELb0ELb0ELi128EEEEEEEEEvNT_6ParamsE$_ZN4cute3eso3ESOILb0ELb0EJiiEEC2ERKiS4_) ;  /* 0xffff6f6000007944 */ /* 0x000fea0003c3ffff */
[----:B-1----:R1:W5:Y:S01]  /*110a0*/  LDL.64 R2, [R1+0x1688] ;  /* 0x0016880001027983 */ /* 0x0023620000100a00 */
[----:B------:R-:W-:-:S04]  /*110b0*/  MOV R7, 0x0 ;  /* 0x0000000000077802 */ /* 0x000fc80000000f00 */
[----:B------:R-:W-:Y:S05]  /*110c0*/  RET.REL.NODEC R6 `(_ZN7cutlass13device_kernelIN5flash19enable_sm80_to_sm89INS1_16FlashAttnBwdSm80INS1_25CollectiveMainloopBwdSm80ILi2ELi2EN4cute5tupleIJNS5_1CILi128EEES8_NS7_ILi64EEEEEENS_10bfloat16_tEfNS_4arch4Sm80ELb0ELb1ELb1ELb1ELb1ELb0ELb0ELb0ELi2ELi4ELi4ELi4ELb0EEENS1_21CollectiveEpilogueBwdISA_SB_SD_Li256ELb1ELb0ELi2EEENS1_19SingleTileSchedulerILb1ELb0ELb0ELi128EEEEEEEEEvNT_6ParamsE) ;  /* 0xfffeef3006007950 */ /* 0x000fea0003c3ffff */
        .type           $_ZN7cutlass13device_kernelIN5flash19enable_sm80_to_sm89INS1_16FlashAttnBwdSm80INS1_25CollectiveMainloopBwdSm80ILi2ELi2EN4cute5tupleIJNS5_1CILi128EEES8_NS7_ILi64EEEEEENS_10bfloat16_tEfNS_4arch4Sm80ELb0ELb1ELb1ELb1ELb1ELb0ELb0ELb0ELi2ELi4ELi4ELi4ELb0EEENS1_21CollectiveEpilogueBwdISA_SB_SD_Li256ELb1ELb0ELi2EEENS1_19SingleTileSchedulerILb1ELb0ELb0ELi128EEEEEEEEEvNT_6ParamsE$_ZZN4cute9transformINS_5tupleIJNS_1CILi32EEENS2_ILi4EEENS2_ILi2EEENS2_ILi1EEEEEENS1_IJS6_S3_NS2_ILi128EEENS2_ILi0EEEEEEZNS_7idx2crdIiS7_SA_EEDaRKT_RKT0_RKT1_EUlRKT_RKT0_E_EEDaSE_SH_OSI_ENKUlDpSN_E_clIJiiiS9_EEEDaST_,@function
        .size           $_ZN7cutlass13device_kernelIN5flash19enable_sm80_to_sm89INS1_16FlashAttnBwdSm80INS1_25CollectiveMainloopBwdSm80ILi2ELi2EN4cute5tupleIJNS5_1CILi128EEES8_NS7_ILi64EEEEEENS_10bfloat16_tEfNS_4arch4Sm80ELb0ELb1ELb1ELb1ELb1ELb0ELb0ELb0ELi2ELi4ELi4ELi4ELb0EEENS1_21CollectiveEpilogueBwdISA_SB_SD_Li256ELb1ELb0ELi2EEENS1_19SingleTileSchedulerILb1ELb0ELb0ELi128EEEEEEEEEvNT_6ParamsE$_ZZN4cute9transformINS_5tupleIJNS_1CILi32EEENS2_ILi4EEENS2_ILi2EEENS2_ILi1EEEEEENS1_IJS6_S3_NS2_ILi128EEENS2_ILi0EEEEEEZNS_7idx2crdIiS7_SA_EEDaRKT_RKT0_RKT1_EUlRKT_RKT0_E_EEDaSE_SH_OSI_ENKUlDpSN_E_clIJiiiS9_EEEDaST_,($_ZN7cutlass13device_kernelIN5flash19enable_sm80_to_sm89INS1_16FlashAttnBwdSm80INS1_25CollectiveMainloopBwdSm80ILi2ELi2EN4cute5tupleIJNS5_1CILi128EEES8_NS7_ILi64EEEEEENS_10bfloat16_tEfNS_4arch4Sm80ELb0ELb1ELb1ELb1ELb1ELb0ELb0ELb0ELi2ELi4ELi4ELi4ELb0EEENS1_21CollectiveEpilogueBwdISA_SB_SD_Li256ELb1ELb0ELi2EEENS1_19SingleTileSchedulerILb1ELb0ELb0ELi128EEEEEEEEEvNT_6ParamsE$_ZZN4cute9transformINS_5tupleIJiiNS_1CILi0EEEEEENS1_IJNS1_IJNS2_ILi4EEENS2_ILi8EEEEEENS2_ILi2EEENS2_ILi1EEEEEEZNS_7idx2crdIS4_SA_EEDaRKT_RKT0_EUlRKT_RKT0_E_EEDaSE_SH_OT1_ENKUlDpSK_E_clIJNS1_IJiiEEEiS3_EEEDaSR_ - $_ZN7cutlass13device_kernelIN5flash19enable_sm80_to_sm89INS1_16FlashAttnBwdSm80INS1_25CollectiveMainloopBwdSm80ILi2ELi2EN4cute5tupleIJNS5_1CILi128EEES8_NS7_ILi64EEEEEENS_10bfloat16_tEfNS_4arch4Sm80ELb0ELb1ELb1ELb1ELb1ELb0ELb0ELb0ELi2ELi4ELi4ELi4ELb0EEENS1_21CollectiveEpilogueBwdISA_SB_SD_Li256ELb1ELb0ELi2EEENS1_19SingleTileSchedulerILb1ELb0ELb0ELi128EEEEEEEEEvNT_6ParamsE$_ZZN4cute9transformINS_5tupleIJNS_1CILi32EEENS2_ILi4EEENS2_ILi2EEENS2_ILi1EEEEEENS1_IJS6_S3_NS2_ILi128EEENS2_ILi0EEEEEEZNS_7idx2crdIiS7_SA_EEDaRKT_RKT0_RKT1_EUlRKT_RKT0_E_EEDaSE_SH_OSI_ENKUlDpSN_E_clIJiiiS9_EEEDaST_)
$_ZN7cutlass13device_kernelIN5flash19enable_sm80_to_sm89INS1_16FlashAttnBwdSm80INS1_25CollectiveMainloopBwdSm80ILi2ELi2EN4cute5tupleIJNS5_1CILi128EEES8_NS7_ILi64EEEEEENS_10bfloat16_tEfNS_4arch4Sm80ELb0ELb1ELb1ELb1ELb1ELb0ELb0ELb0ELi2ELi4ELi4ELi4ELb0EEENS1_21CollectiveEpilogueBwdISA_SB_SD_Li256ELb1ELb0ELi2EEENS1_19SingleTileSchedulerILb1ELb0ELb0ELi128EEEEEEEEEvNT_6ParamsE$_ZZN4cute9transformINS_5tupleIJNS_1CILi32EEENS2_ILi4EEENS2_ILi2EEENS2_ILi1EEEEEENS1_IJS6_S3_NS2_ILi128EEENS2_ILi0EEEEEEZNS_7idx2crdIiS7_SA_EEDaRKT_RKT0_RKT1_EUlRKT_RKT0_E_EEDaSE_SH_OSI_ENKUlDpSN_E_clIJiiiS9_EEEDaST_:
[----:B------:R-:W-:Y:S02]  /*110d0*/  IADD3 R3, R1, 0x13c8, RZ ;  /* 0x000013c801037810 */ /* 0x000fe40007ffe0ff */
[----:B------:R-:W-:Y:S02]  /*110e0*/  MOV R6, 0x11110 ;  /* 0x0001111000067802 */ /* 0x000fe40000000f00 */
[----:B------:R-:W-:Y:S02]  /*110f0*/  IADD3 R3, R3, c[0x0][0x20], RZ ;  /* 0x0000080003037a10 */ /* 0x000fe40007ffe0ff */
[----:B------:R-:W-:Y:S05]  /*11100*/  CALL.REL.NOINC `($_ZN7cutlass13device_kernelIN5flash19enable_sm80_to_sm89INS1_16FlashAttnBwdSm80INS1_25CollectiveMainloopBwdSm80ILi2ELi2EN4cute5tupleIJNS5_1CILi128EEES8_NS7_ILi64EEEEEENS_10bfloat16_tEfNS_4arch4Sm80ELb0ELb1ELb1ELb1ELb1ELb0ELb0ELb0ELi2ELi4ELi4ELi4ELb0EEENS1_21CollectiveEpilogueBwdISA_SB_SD_Li256ELb1ELb0ELi2EEENS1_19SingleTileSchedulerILb1ELb0ELb0ELi128EEEEEEEEEvNT_6ParamsE$_ZN4cute3eso3ESOILb0ELb0EJiiiNS_1CILi0EEEEEC2ERKiS6_S6_RKS3_) ;  /* 0xffff725000007944 */ /* 0x000fea0003c3ffff */
[----:B------:R2:W5:Y:S04]  /*11110*/  LDL R5, [R1+0x13d0] ;  /* 0x0013d00001057983 */ /* 0x0005680000100800 */
[----:B-1----:R2:W5:Y:S01]  /*11120*/  LDL.64 R2, [R1+0x13c8] ;  /* 0x0013c80001027983 */ /* 0x0025620000100a00 */
[----:B------:R-:W-:Y:S02]  /*11130*/  MOV R6, R4 ;  /* 0x0000000400067202 */ /* 0x000fe40000000f00 */
[----:B------:R-:W-:-:S04]  /*11140*/  MOV R7, 0x0 ;  /* 0x0000000000077802 */ /* 0x000fc80000000f00 */
[----:B------:R-:W-:Y:S05]  /*11150*/  RET.REL.NODEC R6 `(_ZN7cutlass13device_kernelIN5flash19enable_sm80_to_sm89INS1_16FlashAttnBwdSm80INS1_25CollectiveMainloopBwdSm80ILi2ELi2EN4cute5tupleIJNS5_1CILi128EEES8_NS7_ILi64EEEEEENS_10bfloat16_tEfNS_4arch4Sm80ELb0ELb1ELb1ELb1ELb1ELb0ELb0ELb0ELi2ELi4ELi4ELi4ELb0EEENS1_21CollectiveEpilogueBwdISA_SB_SD_Li256ELb1ELb0ELi2EEENS1_19SingleTileSchedulerILb1ELb0ELb0ELi128EEEEEEEEEvNT_6ParamsE) ;  /* 0xfffeeea006007950 */ /* 0x000fea0003c3ffff */
        .type           $_ZN7cutlass13device_kernelIN5flash19enable_sm80_to_sm89INS1_16FlashAttnBwdSm80INS1_25CollectiveMainloopBwdSm80ILi2ELi2EN4cute5tupleIJNS5_1CILi128EEES8_NS7_ILi64EEEEEENS_10bfloat16_tEfNS_4arch4Sm80ELb0ELb1ELb1ELb1ELb1ELb0ELb0ELb0ELi2ELi4ELi4ELi4ELb0EEENS1_21CollectiveEpilogueBwdISA_SB_SD_Li256ELb1ELb0ELi2EEENS1_19SingleTileSchedulerILb1ELb0ELb0ELi128EEEEEEEEEvNT_6ParamsE$_ZZN4cute9transformINS_5tupleIJiiNS_1CILi0EEEEEENS1_IJNS1_IJNS2_ILi4EEENS2_ILi8EEEEEENS2_ILi2EEENS2_ILi1EEEEEEZNS_7idx2crdIS4_SA_EEDaRKT_RKT0_EUlRKT_RKT0_E_EEDaSE_SH_OT1_ENKUlDpSK_E_clIJNS1_IJiiEEEiS3_EEEDaSR_,@function
        .size           $_ZN7cutlass13device_kernelIN5flash19enable_sm80_to_sm89INS1_16FlashAttnBwdSm80INS1_25CollectiveMainloopBwdSm80ILi2ELi2EN4cute5tupleIJNS5_1CILi128EEES8_NS7_ILi64EEEEEENS_10bfloat16_tEfNS_4arch4Sm80ELb0ELb1ELb1ELb1ELb1ELb0ELb0ELb0ELi2ELi4ELi4ELi4ELb0EEENS1_21CollectiveEpilogueBwdISA_SB_SD_Li256ELb1ELb0ELi2EEENS1_19SingleTileSchedulerILb1ELb0ELb0ELi128EEEEEEEEEvNT_6ParamsE$_ZZN4cute9transformINS_5tupleIJiiNS_1CILi0EEEEEENS1_IJNS1_IJNS2_ILi4EEENS2_ILi8EEEEEENS2_ILi2EEENS2_ILi1EEEEEEZNS_7idx2crdIS4_SA_EEDaRKT_RKT0_EUlRKT_RKT0_E_EEDaSE_SH_OT1_ENKUlDpSK_E_clIJNS1_IJiiEEEiS3_EEEDaSR_,($_ZN7cutlass13device_kernelIN5flash19enable_sm80_to_sm89INS1_16FlashAttnBwdSm80INS1_25CollectiveMainloopBwdSm80ILi2ELi2EN4cute5tupleIJNS5_1CILi128EEES8_NS7_ILi64EEEEEENS_10bfloat16_tEfNS_4arch4Sm80ELb0ELb1ELb1ELb1ELb1ELb0ELb0ELb0ELi2ELi4ELi4ELi4ELb0EEENS1_21CollectiveEpilogueBwdISA_SB_SD_Li256ELb1ELb0ELi2EEENS1_19SingleTileSchedulerILb1ELb0ELb0ELi128EEEEEEEEEvNT_6ParamsE$_ZZN4cute9transformINS_5tupleIJiiNS_1CILi0EEEEEENS1_IJNS1_IJNS2_ILi4EEENS2_ILi8EEEEEES5_NS2_ILi1EEEEEEZNS_7idx2crdIS4_S9_EEDaRKT_RKT0_EUlRKT_RKT0_E_EEDaSD_SG_OT1_ENKUlDpSJ_E_clIJNS1_IJiiEEEiS3_EEEDaSQ_ - $_ZN7cutlass13device_kernelIN5flash19enable_sm80_to_sm89INS1_16FlashAttnBwdSm80INS1_25CollectiveMainloopBwdSm80ILi2ELi2EN4cute5tupleIJNS5_1CILi128EEES8_NS7_ILi64EEEEEENS_10bfloat16_tEfNS_4arch4Sm80ELb0ELb1ELb1ELb1ELb1ELb0ELb0ELb0ELi2ELi4ELi4ELi4ELb0EEENS1_21CollectiveEpilogueBwdISA_SB_SD_Li256ELb1ELb0ELi2EEENS1_19SingleTileSchedulerILb1ELb0ELb0ELi128EEEEEEEEEvNT_6ParamsE$_ZZN4cute9transformINS_5tupleIJiiNS_1CILi0EEEEEENS1_IJNS1_IJNS2_ILi4EEENS2_ILi8EEEEEENS2_ILi2EEENS2_ILi1EEEEEEZNS_7idx2crdIS4_SA_EEDaRKT_RKT0_EUlRKT_RKT0_E_EEDaSE_SH_OT1_ENKUlDpSK_E_clIJNS1_IJiiEEEiS3_EEEDaSR_)
$_ZN7cutlass13device_kernelIN5flash19enable_sm80_to_sm89INS1_16FlashAttnBwdSm80INS1_25CollectiveMainloopBwdSm80ILi2ELi2EN4cute5tupleIJNS5_1CILi128EEES8_NS7_ILi64EEEEEENS_10bfloat16_tEfNS_4arch4Sm80ELb0ELb1ELb1ELb1ELb1ELb0ELb0ELb0ELi2ELi4ELi4ELi4ELb0EEENS1_21CollectiveEpilogueBwdISA_SB_SD_Li256ELb1ELb0ELi2EEENS1_19SingleTileSchedulerILb1ELb0ELb0ELi128EEEEEEEEEvNT_6ParamsE$_ZZN4cute9transformINS_5tupleIJiiNS_1CILi0EEEEEENS1_IJNS1_IJNS2_ILi4EEENS2_ILi8EEEEEENS2_ILi2EEENS2_ILi1EEEEEEZNS_7idx2crdIS4_SA_EEDaRKT_RKT0_EUlRKT_RKT0_E_EEDaSE_SH_OT1_ENKUlDpSK_E_clIJNS1_IJiiEEEiS3_EEEDaSR_:
[----:B------:R-:W-:Y:S02]  /*11160*/  IADD3 R3, R1, 0x1680, RZ ;  /* 0x0000168001037810 */ /* 0x000fe40007ffe0ff */
[----:B------:R-:W-:Y:S02]  /*11170*/  MOV R6, 0x111a0 ;  /* 0x000111a000067802 */ /* 0x000fe40000000f00 */
[----:B------:R-:W-:Y:S02]  /*11180*/  IADD3 R3, R3, c[0x0][0x20], RZ ;  /* 0x0000080003037a10 */ /* 0x000fe40007ffe0ff */
[----:B------:R-:W-:Y:S05]  /*11190*/  CALL.REL.NOINC `($_ZN7cutlass13device_kernelIN5flash19enable_sm80_to_sm89INS1_16FlashAttnBwdSm80INS1_25CollectiveMainloopBwdSm80ILi2ELi2EN4cute5tupleIJNS5_1CILi128EEES8_NS7_ILi64EEEEEENS_10bfloat16_tEfNS_4arch4Sm80ELb0ELb1ELb1ELb1ELb1ELb0ELb0ELb0ELi2ELi4ELi4ELi4ELb0EEENS1_21CollectiveEpilogueBwdISA_SB_SD_Li256ELb1ELb0ELi2EEENS1_19SingleTileSchedulerILb1ELb0ELb0ELi128EEEEEEEEEvNT_6ParamsE$_ZN4cute3eso3ESOILb0ELb0EJNS_5tupleIJiiEEEiNS_1CILi0EEEEEC2ERKS3_RKiRKS5_) ;  /* 0xffff632000007944 */ /* 0x000fea0003c3ffff */
[----:B------:R2:W5:Y:S04]  /*111a0*/  LDL R35, [R1+0x1688] ;  /* 0x0016880001237983 */ /* 0x0005680000100800 */
[----:B-1----:R2:W5:Y:S01]  /*111b0*/  LDL.64 R2, [R1+0x1680] ;  /* 0x0016800001027983 */ /* 0x0025620000100a00 */
[----:B------:R-:W-:-:S04]  /*111c0*/  MOV R75, 0x0 ;  /* 0x00000000004b7802 */ /* 0x000fc80000000f00 */
[----:B------:R-:W-:Y:S05]  /*111d0*/  RET.REL.NODEC R74 `(_ZN7cutlass13device_kernelIN5flash19enable_sm80_to_sm89INS1_16FlashAttnBwdSm80INS1_25CollectiveMainloopBwdSm80ILi2ELi2EN4cute5tupleIJNS5_1CILi128EEES8_NS7_ILi64EEEEEENS_10bfloat16_tEfNS_4arch4Sm80ELb0ELb1ELb1ELb1ELb1ELb0ELb0ELb0ELi2ELi4ELi4ELi4ELb0EEENS1_21CollectiveEpilogueBwdISA_SB_SD_Li256ELb1ELb0ELi2EEENS1_19SingleTileSchedulerILb1ELb0ELb0ELi128EEEEEEEEEvNT_6ParamsE) ;  /* 0xfffeee204a007950 */ /* 0x000fea0003c3ffff */
        .type           $_ZN7cutlass13device_kernelIN5flash19enable_sm80_to_sm89INS1_16FlashAttnBwdSm80INS1_25CollectiveMainloopBwdSm80ILi2ELi2EN4cute5tupleIJNS5_1CILi128EEES8_NS7_ILi64EEEEEENS_10bfloat16_tEfNS_4arch4Sm80ELb0ELb1ELb1ELb1ELb1ELb0ELb0ELb0ELi2ELi4ELi4ELi4ELb0EEENS1_21CollectiveEpilogueBwdISA_SB_SD_Li256ELb1ELb0ELi2EEENS1_19SingleTileSchedulerILb1ELb0ELb0ELi128EEEEEEEEEvNT_6ParamsE$_ZZN4cute9transformINS_5tupleIJiiNS_1CILi0EEEEEENS1_IJNS1_IJNS2_ILi4EEENS2_ILi8EEEEEES5_NS2_ILi1EEEEEEZNS_7idx2crdIS4_S9_EEDaRKT_RKT0_EUlRKT_RKT0_E_EEDaSD_SG_OT1_ENKUlDpSJ_E_clIJNS1_IJiiEEEiS3_EEEDaSQ_,@function
        .size           $_ZN7cutlass13device_kernelIN5flash19enable_sm80_to_sm89INS1_16FlashAttnBwdSm80INS1_25CollectiveMainloopBwdSm80ILi2ELi2EN4cute5tupleIJNS5_1CILi128EEES8_NS7_ILi64EEEEEENS_10bfloat16_tEfNS_4arch4Sm80ELb0ELb1ELb1ELb1ELb1ELb0ELb0ELb0ELi2ELi4ELi4ELi4ELb0EEENS1_21CollectiveEpilogueBwdISA_SB_SD_Li256ELb1ELb0ELi2EEENS1_19SingleTileSchedulerILb1ELb0ELb0ELi128EEEEEEEEEvNT_6ParamsE$_ZZN4cute9transformINS_5tupleIJiiNS_1CILi0EEEEEENS1_IJNS1_IJNS2_ILi4EEENS2_ILi8EEEEEES5_NS2_ILi1EEEEEEZNS_7idx2crdIS4_S9_EEDaRKT_RKT0_EUlRKT_RKT0_E_EEDaSD_SG_OT1_ENKUlDpSJ_E_clIJNS1_IJiiEEEiS3_EEEDaSQ_,($_ZN7cutlass13device_kernelIN5flash19enable_sm80_to_sm89INS1_16FlashAttnBwdSm80INS1_25CollectiveMainloopBwdSm80ILi2ELi2EN4cute5tupleIJNS5_1CILi128EEES8_NS7_ILi64EEEEEENS_10bfloat16_tEfNS_4arch4Sm80ELb0ELb1ELb1ELb1ELb1ELb0ELb0ELb0ELi2ELi4ELi4ELi4ELb0EEENS1_21CollectiveEpilogueBwdISA_SB_SD_Li256ELb1ELb0ELi2EEENS1_19SingleTileSchedulerILb1ELb0ELb0ELi128EEEEEEEEEvNT_6ParamsE$_ZZN4cute9transformINS_5tupleIJiiiNS_1CILi0EEEEEENS1_IJNS2_ILi32EEENS2_ILi4EEENS2_ILi2EEENS2_ILi1EEEEEENS1_IJS8_S8_S8_S8_EEEZNS_7crd2crdIS4_S9_SA_EEDaRKT_RKT0_RKT1_EUlRKT_RKT0_RKT1_E_EEDaSE_SH_SK_OT2_ENKUlDpSN_E_clIJiiiS3_EEEDaSX_ - $_ZN7cutlass13device_kernelIN5flash19enable_sm80_to_sm89INS1_16FlashAttnBwdSm80INS1_25CollectiveMainloopBwdSm80ILi2ELi2EN4cute5tupleIJNS5_1CILi128EEES8_NS7_ILi64EEEEEENS_10bfloat16_tEfNS_4arch4Sm80ELb0ELb1ELb1ELb1ELb1ELb0ELb0ELb0ELi2ELi4ELi4ELi4ELb0EEENS1_21CollectiveEpilogueBwdISA_SB_SD_Li256ELb1ELb0ELi2EEENS1_19SingleTileSchedulerILb1ELb0ELb0ELi128EEEEEEEEEvNT_6ParamsE$_ZZN4cute9transformINS_5tupleIJiiNS_1CILi0EEEEEENS1_IJNS1_IJNS2_ILi4EEENS2_ILi8EEEEEES5_NS2_ILi1EEEEEEZNS_7idx2crdIS4_S9_EEDaRKT_RKT0_EUlRKT_RKT0_E_EEDaSD_SG_OT1_ENKUlDpSJ_E_clIJNS1_IJiiEEEiS3_EEEDaSQ_)
$_ZN7cutlass13device_kernelIN5flash19enable_sm80_to_sm89INS1_16FlashAttnBwdSm80INS1_25CollectiveMainloopBwdSm80ILi2ELi2EN4cute5tupleIJNS5_1CILi128EEES8_NS7_ILi64EEEEEENS_10bfloat16_tEfNS_4arch4Sm80ELb0ELb1ELb1ELb1ELb1ELb0ELb0ELb0ELi2ELi4ELi4ELi4ELb0EEENS1_21CollectiveEpilogueBwdISA_SB_SD_Li256ELb1ELb0ELi2EEENS1_19SingleTileSchedulerILb1ELb0ELb0ELi128EEEEEEEEEvNT_6ParamsE$_ZZN4cute9transformINS_5tupleIJiiNS_1CILi0EEEEEENS1_IJNS1_IJNS2_ILi4EEENS2_ILi8EEEEEES5_NS2_ILi1EEEEEEZNS_7idx2crdIS4_S9_EEDaRKT_RKT0_EUlRKT_RKT0_E_EEDaSD_SG_OT1_ENKUlDpSJ_E_clIJNS1_IJiiEEEiS3_EEEDaSQ_:
[----:B------:R-:W-:Y:S02]  /*111e0*/  IADD3 R3, R1, 0x1680, RZ ;  /* 0x0000168001037810 */ /* 0x000fe40007ffe0ff */
[----:B------:R-:W-:Y:S02]  /*111f0*/  MOV R6, 0x11220 ;  /* 0x0001122000067802 */ /* 0x000fe40000000f00 */
[----:B------:R-:W-:Y:S02]  /*11200*/  IADD3 R3, R3, c[0x0][0x20], RZ ;  /* 0x0000080003037a10 */ /* 0x000fe40007ffe0ff */
[----:B------:R-:W-:Y:S05]  /*11210*/  CALL.REL.NOINC `($_ZN7cutlass13device_kernelIN5flash19enable_sm80_to_sm89INS1_16FlashAttnBwdSm80INS1_25CollectiveMainloopBwdSm80ILi2ELi2EN4cute5tupleIJNS5_1CILi128EEES8_NS7_ILi64EEEEEENS_10bfloat16_tEfNS_4arch4Sm80ELb0ELb1ELb1ELb1ELb1ELb0ELb0ELb0ELi2ELi4ELi4ELi4ELb0EEENS1_21CollectiveEpilogueBwdISA_SB_SD_Li256ELb1ELb0ELi2EEENS1_19SingleTileSchedulerILb1ELb0ELb0ELi128EEEEEEEEEvNT_6ParamsE$_ZN4cute3eso3ESOILb0ELb0EJNS_5tupleIJiiEEEiNS_1CILi0EEEEEC2ERKS3_RKiRKS5_) ;  /* 0xffff62a000007944 */ /* 0x000fea0003c3ffff */
[----:B------:R2:W5:Y:S04]  /*11220*/  LDL R33, [R1+0x1688] ;  /* 0x0016880001217983 */ /* 0x0005680000100800 */
[----:B-1----:R2:W5:Y:S01]  /*11230*/  LDL.64 R2, [R1+0x1680] ;  /* 0x0016800001027983 */ /* 0x0025620000100a00 */
[----:B------:R-:W-:Y:S02]  /*11240*/  MOV R6, R74 ;  /* 0x0000004a00067202 */ /* 0x000fe40000000f00 */
[----:B------:R-:W-:-:S04]  /*11250*/  MOV R7, 0x0 ;  /* 0x0000000000077802 */ /* 0x000fc80000000f00 */
[----:B------:R-:W-:Y:S05]  /*11260*/  RET.REL.NODEC R6 `(_ZN7cutlass13device_kernelIN5flash19enable_sm80_to_sm89INS1_16FlashAttnBwdSm80INS1_25CollectiveMainloopBwdSm80ILi2ELi2EN4cute5tupleIJNS5_1CILi128EEES8_NS7_ILi64EEEEEENS_10bfloat16_tEfNS_4arch4Sm80ELb0ELb1ELb1ELb1ELb1ELb0ELb0ELb0ELi2ELi4ELi4ELi4ELb0EEENS1_21CollectiveEpilogueBwdISA_SB_SD_Li256ELb1ELb0ELi2EEENS1_19SingleTileSchedulerILb1ELb0ELb0ELi128EEEEEEEEEvNT_6ParamsE) ;  /* 0xfffeed9006007950 */ /* 0x000fea0003c3ffff */
        .type           $_ZN7cutlass13device_kernelIN5flash19enable_sm80_to_sm89INS1_16FlashAttnBwdSm80INS1_25CollectiveMainloopBwdSm80ILi2ELi2EN4cute5tupleIJNS5_1CILi128EEES8_NS7_ILi64EEEEEENS_10bfloat16_tEfNS_4arch4Sm80ELb0ELb1ELb1ELb1ELb1ELb0ELb0ELb0ELi2ELi4ELi4ELi4ELb0EEENS1_21CollectiveEpilogueBwdISA_SB_SD_Li256ELb1ELb0ELi2EEENS1_19SingleTileSchedulerILb1ELb0ELb0ELi128EEEEEEEEEvNT_6ParamsE$_ZZN4cute9transformINS_5tupleIJiiiNS_1CILi0EEEEEENS1_IJNS2_ILi32EEENS2_ILi4EEENS2_ILi2EEENS2_ILi1EEEEEENS1_IJS8_S8_S8_S8_EEEZNS_7crd2crdIS4_S9_SA_EEDaRKT_RKT0_RKT1_EUlRKT_RKT0_RKT1_E_EEDaSE_SH_SK_OT2_ENKUlDpSN_E_clIJiiiS3_EEEDaSX_,@function
        .size           $_ZN7cutlass13device_kernelIN5flash19enable_sm80_to_sm89INS1_16FlashAttnBwdSm80INS1_25CollectiveMainloopBwdSm80ILi2ELi2EN4cute5tupleIJNS5_1CILi128EEES8_NS7_ILi64EEEEEENS_10bfloat16_tEfNS_4arch4Sm80ELb0ELb1ELb1ELb1ELb1ELb0ELb0ELb0ELi2ELi4ELi4ELi4ELb0EEENS1_21CollectiveEpilogueBwdISA_SB_SD_Li256ELb1ELb0ELi2EEENS1_19SingleTileSchedulerILb1ELb0ELb0ELi128EEEEEEEEEvNT_6ParamsE$_ZZN4cute9transformINS_5tupleIJiiiNS_1CILi0EEEEEENS1_IJNS2_ILi32EEENS2_ILi4EEENS2_ILi2EEENS2_ILi1EEEEEENS1_IJS8_S8_S8_S8_EEEZNS_7crd2crdIS4_S9_SA_EEDaRKT_RKT0_RKT1_EUlRKT_RKT0_RKT1_E_EEDaSE_SH_SK_OT2_ENKUlDpSN_E_clIJiiiS3_EEEDaSX_,($_ZN7cutlass13device_kernelIN5flash19enable_sm80_to_sm89INS1_16FlashAttnBwdSm80INS1_25CollectiveMainloopBwdSm80ILi2ELi2EN4cute5tupleIJNS5_1CILi128EEES8_NS7_ILi64EEEEEENS_10bfloat16_tEfNS_4arch4Sm80ELb0ELb1ELb1ELb1ELb1ELb0ELb0ELb0ELi2ELi4ELi4ELi4ELb0EEENS1_21CollectiveEpilogueBwdISA_SB_SD_Li256ELb1ELb0ELi2EEENS1_19SingleTileSchedulerILb1ELb0ELb0ELi128EEEEEEEEEvNT_6ParamsE$_ZZN4cuteplIJNS_1CILi0EEES2_EJiEEEDaRKNS_15ArithmeticTupleIJDpT_EEERKNS3_IJDpT0_EEEENKUlDpRKT_E_clIJiS2_EEEDaSH_ - $_ZN7cutlass13device_kernelIN5flash19enable_sm80_to_sm89INS1_16FlashAttnBwdSm80INS1_25CollectiveMainloopBwdSm80ILi2ELi2EN4cute5tupleIJNS5_1CILi128EEES8_NS7_ILi64EEEEEENS_10bfloat16_tEfNS_4arch4Sm80ELb0ELb1ELb1ELb1ELb1ELb0ELb0ELb0ELi2ELi4ELi4ELi4ELb0EEENS1_21CollectiveEpilogueBwdISA_SB_SD_Li256ELb1ELb0ELi2EEENS1_19SingleTileSchedulerILb1ELb0ELb0ELi128EEEEEEEEEvNT_6ParamsE$_ZZN4cute9transformINS_5tupleIJiiiNS_1CILi0EEEEEENS1_IJNS2_ILi32EEENS2_ILi4EEENS2_ILi2EEENS2_ILi1EEEEEENS1_IJS8_S8_S8_S8_EEEZNS_7crd2crdIS4_S9_SA_EEDaRKT_RKT0_RKT1_EUlRKT_RKT0_RKT1_E_EEDaSE_SH_SK_OT2_ENKUlDpSN_E_clIJiiiS3_EEEDaSX_)
$_ZN7cutlass13device_kernelIN5flash19enable_sm80_to_sm89INS1_16FlashAttnBwdSm80INS1_25CollectiveMainloopBwdSm80ILi2ELi2EN4cute5tupleIJNS5_1CILi128EEES8_NS7_ILi64EEEEEENS_10bfloat16_tEfNS_4arch4Sm80ELb0ELb1ELb1ELb1ELb1ELb0ELb0ELb0ELi2ELi4ELi4ELi4ELb0EEENS1_21CollectiveEpilogueBwdISA_SB_SD_Li256ELb1ELb0ELi2EEENS1_19SingleTileSchedulerILb1ELb0ELb0ELi128EEEEEEEEEvNT_6ParamsE$_ZZN4cute9transformINS_5tupleIJiiiNS_1CILi0EEEEEENS1_IJNS2_ILi32EEENS2_ILi4EEENS2_ILi2EEENS2_ILi1EEEEEENS1_IJS8_S8_S8_S8_EEEZNS_7crd2crdIS4_S9_SA_EEDaRKT_RKT0_RKT1_EUlRKT_RKT0_RKT1_E_EEDaSE_SH_SK_OT2_ENKUlDpSN_E_clIJiiiS3_EEEDaSX_:
[----:B------:R-:W-:Y:S02]  /*11270*/  IADD3 R3, R1, 0x13c8, RZ ;  /* 0x000013c801037810 */ /* 0x000fe40007ffe0ff */
[----:B------:R-:W-:Y:S02]  /*11280*/  MOV R6, 0x112b0 ;  /* 0x000112b000067802 */ /* 0x000fe40000000f00 */
[----:B------:R-:W-:Y:S02]  /*11290*/  IADD3 R3, R3, c[0x0][0x20], RZ ;  /* 0x0000080003037a10 */ /* 0x000fe40007ffe0ff */
[----:B------:R-:W-:Y:S05]  /*112a0*/  CALL.REL.NOINC `($_ZN7cutlass13device_kernelIN5flash19enable_sm80_to_sm89INS1_16FlashAttnBwdSm80INS1_25CollectiveMainloopBwdSm80ILi2ELi2EN4cute5tupleIJNS5_1CILi128EEES8_NS7_ILi64EEEEEENS_10bfloat16_tEfNS_4arch4Sm80ELb0ELb1ELb1ELb1ELb1ELb0ELb0ELb0ELi2ELi4ELi4ELi4ELb0EEENS1_21CollectiveEpilogueBwdISA_SB_SD_Li256ELb1ELb0ELi2EEENS1_19SingleTileSchedulerILb1ELb0ELb0ELi128EEEEEEEEEvNT_6ParamsE$_ZN4cute3eso3ESOILb0ELb0EJiiiNS_1CILi0EEEEEC2ERKiS6_S6_RKS3_) ;  /* 0xffff70b000007944 */ /* 0x000fea0003c3ffff */
[----:B-1----:R1:W5:Y:S04]  /*112b0*/  LDL R8, [R1+0x13d0] ;  /* 0x0013d00001087983 */ /* 0x0023680000100800 */
[----:B------:R1:W5:Y:S01]  /*112c0*/  LDL.64 R2, [R1+0x13c8] ;  /* 0x0013c80001027983 */ /* 0x0003620000100a00 */
[----:B------:R-:W-:-:S04]  /*112d0*/  MOV R5, 0x0 ;  /* 0x0000000000057802 */ /* 0x000fc80000000f00 */
[----:B------:R-:W-:Y:S05]  /*112e0*/  RET.REL.NODEC R4 `(_ZN7cutlass13device_kernelIN5flash19enable_sm80_to_sm89INS1_16FlashAttnBwdSm80INS1_25CollectiveMainloopBwdSm80ILi2ELi2EN4cute5tupleIJNS5_1CILi128EEES8_NS7_ILi64EEEEEENS_10bfloat16_tEfNS_4arch4Sm80ELb0ELb1ELb1ELb1ELb1ELb0ELb0ELb0ELi2ELi4ELi4ELi4ELb0EEENS1_21CollectiveEpilogueBwdISA_SB_SD_Li256ELb1ELb0ELi2EEENS1_19SingleTileSchedulerILb1ELb0ELb0ELi128EEEEEEEEEvNT_6ParamsE) ;  /* 0xfffeed1004007950 */ /* 0x000fea0003c3ffff */
        .type           $_ZN7cutlass13device_kernelIN5flash19enable_sm80_to_sm89INS1_16FlashAttnBwdSm80INS1_25CollectiveMainloopBwdSm80ILi2ELi2EN4cute5tupleIJNS5_1CILi128EEES8_NS7_ILi64EEEEEENS_10bfloat16_tEfNS_4arch4Sm80ELb0ELb1ELb1ELb1ELb1ELb0ELb0ELb0ELi2ELi4ELi4ELi4ELb0EEENS1_21CollectiveEpilogueBwdISA_SB_SD_Li256ELb1ELb0ELi2EEENS1_19SingleTileSchedulerILb1ELb0ELb0ELi128EEEEEEEEEvNT_6ParamsE$_ZZN4cuteplIJNS_1CILi0EEES2_EJiEEEDaRKNS_15ArithmeticTupleIJDpT_EEERKNS3_IJDpT0_EEEENKUlDpRKT_E_clIJiS2_EEEDaSH_,@function
        .size           $_ZN7cutlass13device_kernelIN5flash19enable_sm80_to_sm89INS1_16FlashAttnBwdSm80INS1_25CollectiveMainloopBwdSm80ILi2ELi2EN4cute5tupleIJNS5_1CILi128EEES8_NS7_ILi64EEEEEENS_10bfloat16_tEfNS_4arch4Sm80ELb0ELb1ELb1ELb1ELb1ELb0ELb0ELb0ELi2ELi4ELi4ELi4ELb0EEENS1_21CollectiveEpilogueBwdISA_SB_SD_Li256ELb1ELb0ELi2EEENS1_19SingleTileSchedulerILb1ELb0ELb0ELi128EEEEEEEEEvNT_6ParamsE$_ZZN4cuteplIJNS_1CILi0EEES2_EJiEEEDaRKNS_15ArithmeticTupleIJDpT_EEERKNS3_IJDpT0_EEEENKUlDpRKT_E_clIJiS2_EEEDaSH_,($_ZN7cutlass13device_kernelIN5flash19enable_sm80_to_sm89INS1_16FlashAttnBwdSm80INS1_25CollectiveMainloopBwdSm80ILi2ELi2EN4cute5tupleIJNS5_1CILi128EEES8_NS7_ILi64EEEEEENS_10bfloat16_tEfNS_4arch4Sm80ELb0ELb1ELb1ELb1ELb1ELb0ELb0ELb0ELi2ELi4ELi4ELi4ELb0EEENS1_21CollectiveEpilogueBwdISA_SB_SD_Li256ELb1ELb0ELi2EEENS1_19SingleTileSchedulerILb1ELb0ELb0ELi128EEEEEEEEEvNT_6ParamsE$_ZZN4cuteplIJNS_1CILi0EEES2_EJiS2_EEEDaRKNS_15ArithmeticTupleIJDpT_EEERKNS3_IJDpT0_EEEENKUlDpRKT_E_clIJiS2_EEEDaSH_ - $_ZN7cutlass13device_kernelIN5flash19enable_sm80_to_sm89INS1_16FlashAttnBwdSm80INS1_25CollectiveMainloopBwdSm80ILi2ELi2EN4cute5tupleIJNS5_1CILi128EEES8_NS7_ILi64EEEEEENS_10bfloat16_tEfNS_4arch4Sm80ELb0ELb1ELb1ELb1ELb1ELb0ELb0ELb0ELi2ELi4ELi4ELi4ELb0EEENS1_21CollectiveEpilogueBwdISA_SB_SD_Li256ELb1ELb0ELi2EEENS1_19SingleTileSchedulerILb1ELb0ELb0ELi128EEEEEEEEEvNT_6ParamsE$_ZZN4cuteplIJNS_1CILi0EEES2_EJiEEEDaRKNS_15ArithmeticTupleIJDpT_EEERKNS3_IJDpT0_EEEENKUlDpRKT_E_clIJiS2_EEEDaSH_)
$_ZN7cutlass13device_kernelIN5flash19enable_sm80_to_sm89INS1_16FlashAttnBwdSm80INS1_25CollectiveMainloopBwdSm80ILi2ELi2EN4cute5tupleIJNS5_1CILi128EEES8_NS7_ILi64EEEEEENS_10bfloat16_tEfNS_4arch4Sm80ELb0ELb1ELb1ELb1ELb1ELb0ELb0ELb0ELi2ELi4ELi4ELi4ELb0EEENS1_21CollectiveEpilogueBwdISA_SB_SD_Li256ELb1ELb0ELi2EEENS1_19SingleTileSchedulerILb1ELb0ELb0ELi128EEEEEEEEEvNT_6ParamsE$_ZZN4cuteplIJNS_1CILi0EEES2_EJiEEEDaRKNS_15ArithmeticTupleIJDpT_EEERKNS3_IJDpT0_EEEENKUlDpRKT_E_clIJiS2_EEEDaSH_:
[----:B------:R-:W-:Y:S02]  /*112f0*/  IADD3 R2, R1, 0x16a8, RZ ;  /* 0x000016a801027810 */ /* 0x000fe40007ffe0ff */
[----:B------:R-:W-:Y:S02]  /*11300*/  MOV R8, 0x11330 ;  /* 0x0001133000087802 */ /* 0x000fe40000000f00 */
[----:B------:R-:W-:Y:S02]  /*11310*/  IADD3 R2, R2, c[0x0][0x20], RZ ;  /* 0x0000080002027a10 */ /* 0x000fe40007ffe0ff */
[----:B------:R-:W-:Y:S05]  /*11320*/  CALL.REL.NOINC `($_ZN7cutlass13device_kernelIN5flash19enable_sm80_to_sm89INS1_16FlashAttnBwdSm80INS1_25CollectiveMainloopBwdSm80ILi2ELi2EN4cute5tupleIJNS5_1CILi128EEES8_NS7_ILi64EEEEEENS_10bfloat16_tEfNS_4arch4Sm80ELb0ELb1ELb1ELb1ELb1ELb0ELb0ELb0ELi2ELi4ELi4ELi4ELb0EEENS1_21CollectiveEpilogueBwdISA_SB_SD_Li256ELb1ELb0ELi2EEENS1_19SingleTileSchedulerILb1ELb0ELb0ELi128EEEEEEEEEvNT_6ParamsE$_ZN4cute5tupleIJiNS_1CILi0EEEEEC2ERKiRKS2_) ;  /* 0xffffaff000007944 */ /* 0x000fea0003c3ffff */
[----:B-1----:R1:W5:Y:S01]  /*11330*/  LDL R3, [R1+0x16a8] ;  /* 0x0016a80001037983 */ /* 0x0023620000100800 */
[----:B------:R-:W-:-:S04]  /*11340*/  MOV R5, 0x0 ;  /* 0x0000000000057802 */ /* 0x000fc80000000f00 */
[----:B------:R-:W-:Y:S05]  /*11350*/  RET.REL.NODEC R4 `(_ZN7cutlass13device_kernelIN5flash19enable_sm80_to_sm89INS1_16FlashAttnBwdSm80INS1_25CollectiveMainloopBwdSm80ILi2ELi2EN4cute5tupleIJNS5_1CILi128EEES8_NS7_ILi64EEEEEENS_10bfloat16_tEfNS_4arch4Sm80ELb0ELb1ELb1ELb1ELb1ELb0ELb0ELb0ELi2ELi4ELi4ELi4ELb0EEENS1_21CollectiveEpilogueBwdISA_SB_SD_Li256ELb1ELb0ELi2EEENS1_19SingleTileSchedulerILb1ELb0ELb0ELi128EEEEEEEEEvNT_6ParamsE) ;  /* 0xfffeeca004007950 */ /* 0x000fea0003c3ffff */
        .type           $_ZN7cutlass13device_kernelIN5flash19enable_sm80_to_sm89INS1_16FlashAttnBwdSm80INS1_25CollectiveMainloopBwdSm80ILi2ELi2EN4cute5tupleIJNS5_1CILi128EEES8_NS7_ILi64EEEEEENS_10bfloat16_tEfNS_4arch4Sm80ELb0ELb1ELb1ELb1ELb1ELb0ELb0ELb0ELi2ELi4ELi4ELi4ELb0EEENS1_21CollectiveEpilogueBwdISA_SB_SD_Li256ELb1ELb0ELi2EEENS1_19SingleTileSchedulerILb1ELb0ELb0ELi128EEEEEEEEEvNT_6ParamsE$_ZZN4cuteplIJNS_1CILi0EEES2_EJiS2_EEEDaRKNS_15ArithmeticTupleIJDpT_EEERKNS3_IJDpT0_EEEENKUlDpRKT_E_clIJiS2_EEEDaSH_,@function
        .size           $_ZN7cutlass13device_kernelIN5flash19enable_sm80_to_sm89INS1_16FlashAttnBwdSm80INS1_25CollectiveMainloopBwdSm80ILi2ELi2EN4cute5tupleIJNS5_1CILi128EEES8_NS7_ILi64EEEEEENS_10bfloat16_tEfNS_4arch4Sm80ELb0ELb1ELb1ELb1ELb1ELb0ELb0ELb0ELi2ELi4ELi4ELi4ELb0EEENS1_21CollectiveEpilogueBwdISA_SB_SD_Li256ELb1ELb0ELi2EEENS1_19SingleTileSchedulerILb1ELb0ELb0ELi128EEEEEEEEEvNT_6ParamsE$_ZZN4cuteplIJNS_1CILi0EEES2_EJiS2_EEEDaRKNS_15ArithmeticTupleIJDpT_EEERKNS3_IJDpT0_EEEENKUlDpRKT_E_clIJiS2_EEEDaSH_,($_ZN7cutlass13device_kernelIN5flash19enable_sm80_to_sm89INS1_16FlashAttnBwdSm80INS1_25CollectiveMainloopBwdSm80ILi2ELi2EN4cute5tupleIJNS5_1CILi128EEES8_NS7_ILi64EEEEEENS_10bfloat16_tEfNS_4arch4Sm80ELb0ELb1ELb1ELb1ELb1ELb0ELb0ELb0ELi2ELi4ELi4ELi4ELb0EEENS1_21CollectiveEpilogueBwdISA_SB_SD_Li256ELb1ELb0ELi2EEENS1_19SingleTileSchedulerILb1ELb0ELb0ELi128EEEEEEEEEvNT_6ParamsE$_ZZN4cuteplIJNS_1CILi0EEES2_EJiiEEEDaRKNS_15ArithmeticTupleIJDpT_EEERKNS3_IJDpT0_EEEENKUlDpRKT_E_clIJiiEEEDaSH_ - $_ZN7cutlass13device_kernelIN5flash19enable_sm80_to_sm89INS1_16FlashAttnBwdSm80INS1_25CollectiveMainloopBwdSm80ILi2ELi2EN4cute5tupleIJNS5_1CILi128EEES8_NS7_ILi64EEEEEENS_10bfloat16_tEfNS_4arch4Sm80ELb0ELb1ELb1ELb1ELb1ELb0ELb0ELb0ELi2ELi4ELi4ELi4ELb0EEENS1_21CollectiveEpilogueBwdISA_SB_SD_Li256ELb1ELb0ELi2EEENS1_19SingleTileSchedulerILb1ELb0ELb0ELi128EEEEEEEEEvNT_6ParamsE$_ZZN4cuteplIJNS_1CILi0EEES2_EJiS2_EEEDaRKNS_15ArithmeticTupleIJDpT_EEERKNS3_IJDpT0_EEEENKUlDpRKT_E_clIJiS2_EEEDaSH_)
$_ZN7cutlass13device_kernelIN5flash19enable_sm80_to_sm89INS1_16FlashAttnBwdSm80INS1_25CollectiveMainloopBwdSm80ILi2ELi2EN4cute5tupleIJNS5_1CILi128EEES8_NS7_ILi64EEEEEENS_10bfloat16_tEfNS_4arch4Sm80ELb0ELb1ELb1ELb1ELb1ELb0ELb0ELb0ELi2ELi4ELi4ELi4ELb0EEENS1_21CollectiveEpilogueBwdISA_SB_SD_Li256ELb1ELb0ELi2EEENS1_19SingleTileSchedulerILb1ELb0ELb0ELi128EEEEEEEEEvNT_6ParamsE$_ZZN4cuteplIJNS_1CILi0EEES2_EJiS2_EEEDaRKNS_15ArithmeticTupleIJDpT_EEERKNS3_IJDpT0_EEEENKUlDpRKT_E_clIJiS2_EEEDaSH_:
[----:B------:R-:W-:Y:S02]  /*11360*/  IADD3 R2, R1, 0x16a8, RZ ;  /* 0x000016a801027810 */ /* 0x000fe40007ffe0ff */
[----:B------:R-:W-:Y:S02]  /*11370*/  MOV R8, 0x113a0 ;  /* 0x000113a000087802 */ /* 0x000fe40000000f00 */
[----:B------:R-:W-:Y:S02]  /*11380*/  IADD3 R2, R2, c[0x0][0x20], RZ ;  /* 0x0000080002027a10 */ /* 0x000fe40007ffe0ff */
[----:B------:R-:W-:Y:S05]  /*11390*/  CALL.REL.NOINC `($_ZN7cutlass13device_kernelIN5flash19enable_sm80_to_sm89INS1_16FlashAttnBwdSm80INS1_25CollectiveMainloopBwdSm80ILi2ELi2EN4cute5tupleIJNS5_1CILi128EEES8_NS7_ILi64EEEEEENS_10bfloat16_tEfNS_4arch4Sm80ELb0ELb1ELb1ELb1ELb1ELb0ELb0ELb0ELi2ELi4ELi4ELi4ELb0EEENS1_21CollectiveEpilogueBwdISA_SB_SD_Li256ELb1ELb0ELi2EEENS1_19SingleTileSchedulerILb1ELb0ELb0ELi128EEEEEEEEEvNT_6ParamsE$_ZN4cute5tupleIJiNS_1CILi0EEEEEC2ERKiRKS2_) ;  /* 0xffffaf8000007944 */ /* 0x000fea0003c3ffff */
[----:B------:R2:W5:Y:S01]  /*113a0*/  LDL R31, [R1+0x16a8] ;  /* 0x0016a800011f7983 */ /* 0x0005620000100800 */
[----:B------:R-:W-:-:S04]  /*113b0*/  MOV R5, 0x0 ;  /* 0x0000000000057802 */ /* 0x000fc80000000f00 */
[----:B------:R-:W-:Y:S05]  /*113c0*/  RET.REL.NODEC R4 `(_ZN7cutlass13device_kernelIN5flash19enable_sm80_to_sm89INS1_16FlashAttnBwdSm80INS1_25CollectiveMainloopBwdSm80ILi2ELi2EN4cute5tupleIJNS5_1CILi128EEES8_NS7_ILi64EEEEEENS_10bfloat16_tEfNS_4arch4Sm80ELb0ELb1ELb1ELb1ELb1ELb0ELb0ELb0ELi2ELi4ELi4ELi4ELb0EEENS1_21CollectiveEpilogueBwdISA_SB_SD_Li256ELb1ELb0ELi2EEENS1_19SingleTileSchedulerILb1ELb0ELb0ELi128EEEEEEEEEvNT_6ParamsE) ;  /* 0xfffeec3004007950 */ /* 0x000fea0003c3ffff */
        .type           $_ZN7cutlass13device_kernelIN5flash19enable_sm80_to_sm89INS1_16FlashAttnBwdSm80INS1_25CollectiveMainloopBwdSm80ILi2ELi2EN4cute5tupleIJNS5_1CILi128EEES8_NS7_ILi64EEEEEENS_10bfloat16_tEfNS_4arch4Sm80ELb0ELb1ELb1ELb1ELb1ELb0ELb0ELb0ELi2ELi4ELi4ELi4ELb0EEENS1_21CollectiveEpilogueBwdISA_SB_SD_Li256ELb1ELb0ELi2EEENS1_19SingleTileSchedulerILb1ELb0ELb0ELi128EEEEEEEEEvNT_6ParamsE$_ZZN4cuteplIJNS_1CILi0EEES2_EJiiEEEDaRKNS_15ArithmeticTupleIJDpT_EEERKNS3_IJDpT0_EEEENKUlDpRKT_E_clIJiiEEEDaSH_,@function
        .size           $_ZN7cutlass13device_kernelIN5flash19enable_sm80_to_sm89INS1_16FlashAttnBwdSm80INS1_25CollectiveMainloopBwdSm80ILi2ELi2EN4cute5tupleIJNS5_1CILi128EEES8_NS7_ILi64EEEEEENS_10bfloat16_tEfNS_4arch4Sm80ELb0ELb1ELb1ELb1ELb1ELb0ELb0ELb0ELi2ELi4ELi4ELi4ELb0EEENS1_21CollectiveEpilogueBwdISA_SB_SD_Li256ELb1ELb0ELi2EEENS1_19SingleTileSchedulerILb1ELb0ELb0ELi128EEEEEEEEEvNT_6ParamsE$_ZZN4cuteplIJNS_1CILi0EEES2_EJiiEEEDaRKNS_15ArithmeticTupleIJDpT_EEERKNS3_IJDpT0_EEEENKUlDpRKT_E_clIJiiEEEDaSH_,($_ZN7cutlass13device_kernelIN5flash19enable_sm80_to_sm89INS1_16FlashAttnBwdSm80INS1_25CollectiveMainloopBwdSm80ILi2ELi2EN4cute5tupleIJNS5_1CILi128EEES8_NS7_ILi64EEEEEENS_10bfloat16_tEfNS_4arch4Sm80ELb0ELb1ELb1ELb1ELb1ELb0ELb0ELb0ELi2ELi4ELi4ELi4ELb0EEENS1_21CollectiveEpilogueBwdISA_SB_SD_Li256ELb1ELb0ELi2EEENS1_19SingleTileSchedulerILb1ELb0ELb0ELi128EEEEEEEEEvNT_6ParamsE$_ZZN4cuteplIJNS_1CILi0EEEiEJS2_iEEEDaRKNS_15ArithmeticTupleIJDpT_EEERKNS3_IJDpT0_EEEENKUlDpRKT_E_clIJS2_iEEEDaSH_ - $_ZN7cutlass13device_kernelIN5flash19enable_sm80_to_sm89INS1_16FlashAttnBwdSm80INS1_25CollectiveMainloopBwdSm80ILi2ELi2EN4cute5tupleIJNS5_1CILi128EEES8_NS7_ILi64EEEEEENS_10bfloat16_tEfNS_4arch4Sm80ELb0ELb1ELb1ELb1ELb1ELb0ELb0ELb0ELi2ELi4ELi4ELi4ELb0EEENS1_21CollectiveEpilogueBwdISA_SB_SD_Li256ELb1ELb0ELi2EEENS1_19SingleTileSchedulerILb1ELb0ELb0ELi128EEEEEEEEEvNT_6ParamsE$_ZZN4cuteplIJNS_1CILi0EEES2_EJiiEEEDaRKNS_15ArithmeticTupleIJDpT_EEERKNS3_IJDpT0_EEEENKUlDpRKT_E_clIJiiEEEDaSH_)
$_ZN7cutlass13device_kernelIN5flash19enable_sm80_to_sm89INS1_16FlashAttnBwdSm80INS1_25CollectiveMainloopBwdSm80ILi2ELi2EN4cute5tupleIJNS5_1CILi128EEES8_NS7_ILi64EEEEEENS_10bfloat16_tEfNS_4arch4Sm80ELb0ELb1ELb1ELb1ELb1ELb0ELb0ELb0ELi2ELi4ELi4ELi4ELb0EEENS1_21CollectiveEpilogueBwdISA_SB_SD_Li256ELb1ELb0ELi2EEENS1_19SingleTileSchedulerILb1ELb0ELb0ELi128EEEEEEEEEvNT_6ParamsE$_ZZN4cuteplIJNS_1CILi0EEES2_EJiiEEEDaRKNS_15ArithmeticTupleIJDpT_EEERKNS3_IJDpT0_EEEENKUlDpRKT_E_clIJiiEEEDaSH_:
[----:B------:R-:W-:Y:S01]  /*113d0*/  IADD3 R3, R1, 0x13c8, RZ ;  /* 0x000013c801037810 */ /* 0x000fe20007ffe0ff */
[----:B------:R-:W-:Y:S01]  /*113e0*/  IMAD.MOV.U32 R10, RZ, RZ, R2 ;  /* 0x000000ffff0a7224 */ /* 0x000fe200078e0002 */
[----:B------:R-:W-:Y:S01]  /*113f0*/  MOV R6, 0x11430 ;  /* 0x0001143000067802 */ /* 0x000fe20000000f00 */
[----:B------:R-:W-:Y:S01]  /*11400*/  IMAD.MOV.U32 R2, RZ, RZ, R13 ;  /* 0x000000ffff027224 */ /* 0x000fe200078e000d */
[----:B------:R-:W-:Y:S02]  /*11410*/  IADD3 R3, R3, c[0x0][0x20], RZ ;  /* 0x0000080003037a10 */ /* 0x000fe40007ffe0ff */
[----:B------:R-:W-:Y:S05]  /*11420*/  CALL.REL.NOINC `($_ZN7cutlass13device_kernelIN5flash19enable_sm80_to_sm89INS1_16FlashAttnBwdSm80INS1_25CollectiveMainloopBwdSm80ILi2ELi2EN4cute5tupleIJNS5_1CILi128EEES8_NS7_ILi64EEEEEENS_10bfloat16_tEfNS_4arch4Sm80ELb0ELb1ELb1ELb1ELb1ELb0ELb0ELb0ELi2ELi4ELi4ELi4ELb0EEENS1_21CollectiveEpilogueBwdISA_SB_SD_Li256ELb1ELb0ELi2EEENS1_19SingleTileSchedulerILb1ELb0ELb0ELi128EEEEEEEEEvNT_6ParamsE$_ZN4cute5tupleIJiiEEC2ERKiS3_) ;  /* 0xffffaf3000007944 */ /* 0x000fea0003c3ffff */
[----:B------:R1:W5:Y:S01]  /*11430*/  LDL.64 R2, [R1+0x13c8] ;  /* 0x0013c80001027983 */ /* 0x0003620000100a00 */
[----:B------:R-:W-:-:S04]  /*11440*/  MOV R63, 0x0 ;  /* 0x00000000003f7802 */ /* 0x000fc80000000f00 */
[----:B------:R-:W-:Y:S05]  /*11450*/  RET.REL.NODEC R62 `(_ZN7cutlass13device_kernelIN5flash19enable_sm80_to_sm89INS1_16FlashAttnBwdSm80INS1_25CollectiveMainloopBwdSm80ILi2ELi2EN4cute5tupleIJNS5_1CILi128EEES8_NS7_ILi64EEEEEENS_10bfloat16_tEfNS_4arch4Sm80ELb0ELb1ELb1ELb1ELb1ELb0ELb0ELb0ELi2ELi4ELi4ELi4ELb0EEENS1_21CollectiveEpilogueBwdISA_SB_SD_Li256ELb1ELb0ELi2EEENS1_19SingleTileSchedulerILb1ELb0ELb0ELi128EEEEEEEEEvNT_6ParamsE) ;  /* 0xfffeeba03e007950 */ /* 0x000fea0003c3ffff */
        .type           $_ZN7cutlass13device_kernelIN5flash19enable_sm80_to_sm89INS1_16FlashAttnBwdSm80INS1_25CollectiveMainloopBwdSm80ILi2ELi2EN4cute5tupleIJNS5_1CILi128EEES8_NS7_ILi64EEEEEENS_10bfloat16_tEfNS_4arch4Sm80ELb0ELb1ELb1ELb1ELb1ELb0ELb0ELb0ELi2ELi4ELi4ELi4ELb0EEENS1_21CollectiveEpilogueBwdISA_SB_SD_Li256ELb1ELb0ELi2EEENS1_19SingleTileSchedulerILb1ELb0ELb0ELi128EEEEEEEEEvNT_6ParamsE$_ZZN4cuteplIJNS_1CILi0EEEiEJS2_iEEEDaRKNS_15ArithmeticTupleIJDpT_EEERKNS3_IJDpT0_EEEENKUlDpRKT_E_clIJS2_iEEEDaSH_,@function
        .size           $_ZN7cutlass13device_kernelIN5flash19enable_sm80_to_sm89INS1_16FlashAttnBwdSm80INS1_25CollectiveMainloopBwdSm80ILi2ELi2EN4cute5tupleIJNS5_1CILi128EEES8_NS7_ILi64EEEEEENS_10bfloat16_tEfNS_4arch4Sm80ELb0ELb1ELb1ELb1ELb1ELb0ELb0ELb0ELi2ELi4ELi4ELi4ELb0EEENS1_21CollectiveEpilogueBwdISA_SB_SD_Li256ELb1ELb0ELi2EEENS1_19SingleTileSchedulerILb1ELb0ELb0ELi128EEEEEEEEEvNT_6ParamsE$_ZZN4cuteplIJNS_1CILi0EEEiEJS2_iEEEDaRKNS_15ArithmeticTupleIJDpT_EEERKNS3_IJDpT0_EEEENKUlDpRKT_E_clIJS2_iEEEDaSH_,($_ZN7cutlass13device_kernelIN5flash19enable_sm80_to_sm89INS1_16FlashAttnBwdSm80INS1_25CollectiveMainloopBwdSm80ILi2ELi2EN4cute5tupleIJNS5_1CILi128EEES8_NS7_ILi64EEEEEENS_10bfloat16_tEfNS_4arch4Sm80ELb0ELb1ELb1ELb1ELb1ELb0ELb0ELb0ELi2ELi4ELi4ELi4ELb0EEENS1_21CollectiveEpilogueBwdISA_SB_SD_Li256ELb1ELb0ELi2EEENS1_19SingleTileSchedulerILb1ELb0ELb0ELi128EEEEEEEEEvNT_6ParamsE$_ZZN4cuteplIJNS_1CILi0EEEiEJiEEEDaRKNS_15ArithmeticTupleIJDpT_EEERKNS3_IJDpT0_EEEENKUlDpRKT_E_clIJiiEEEDaSH_ - $_ZN7cutlass13device_kernelIN5flash19enable_sm80_to_sm89INS1_16FlashAttnBwdSm80INS1_25CollectiveMainloopBwdSm80ILi2ELi2EN4cute5tupleIJNS5_1CILi128EEES8_NS7_ILi64EEEEEENS_10bfloat16_tEfNS_4arch4Sm80ELb0ELb1ELb1ELb1ELb1ELb0ELb0ELb0ELi2ELi4ELi4ELi4ELb0EEENS1_21CollectiveEpilogueBwdISA_SB_SD_Li256ELb1ELb0ELi2EEENS1_19SingleTileSchedulerILb1ELb0ELb0ELi128EEEEEEEEEvNT_6ParamsE$_ZZN4cuteplIJNS_1CILi0EEEiEJS2_iEEEDaRKNS_15ArithmeticTupleIJDpT_EEERKNS3_IJDpT0_EEEENKUlDpRKT_E_clIJS2_iEEEDaSH_)
$_ZN7cutlass13device_kernelIN5flash19enable_sm80_to_sm89INS1_16FlashAttnBwdSm80INS1_25CollectiveMainloopBwdSm80ILi2ELi2EN4cute5tupleIJNS5_1CILi128EEES8_NS7_ILi64EEEEEENS_10bfloat16_tEfNS_4arch4Sm80ELb0ELb1ELb1ELb1ELb1ELb0ELb0ELb0ELi2ELi4ELi4ELi4ELb0EEENS1_21CollectiveEpilogueBwdISA_SB_SD_Li256ELb1ELb0ELi2EEENS1_19SingleTileSchedulerILb1ELb0ELb0ELi128EEEEEEEEEvNT_6ParamsE$_ZZN4cuteplIJNS_1CILi0EEEiEJS2_iEEEDaRKNS_15ArithmeticTupleIJDpT_EEERKNS3_IJDpT0_EEEENKUlDpRKT_E_clIJS2_iEEEDaSH_:
[----:B------:R-:W-:Y:S02]  /*11460*/  IADD3 R9, R1, 0x13c8, RZ ;  /* 0x000013c801097810 */ /* 0x000fe40007ffe0ff */
[----:B------:R-:W-:Y:S02]  /*11470*/  MOV R8, 0x114a0 ;  /* 0x000114a000087802 */ /* 0x000fe40000000f00 */
[----:B------:R-:W-:Y:S02]  /*11480*/  IADD3 R9, R9, c[0x0][0x20], RZ ;  /* 0x0000080009097a10 */ /* 0x000fe40007ffe0ff */
[----:B------:R-:W-:Y:S05]  /*11490*/  CALL.REL.NOINC `($_ZN7cutlass13device_kernelIN5flash19enable_sm80_to_sm89INS1_16FlashAttnBwdSm80INS1_25CollectiveMainloopBwdSm80ILi2ELi2EN4cute5tupleIJNS5_1CILi128EEES8_NS7_ILi64EEEEEENS_10bfloat16_tEfNS_4arch4Sm80ELb0ELb1ELb1ELb1ELb1ELb0ELb0ELb0ELi2ELi4ELi4ELi4ELb0EEENS1_21CollectiveEpilogueBwdISA_SB_SD_Li256ELb1ELb0ELi2EEENS1_19SingleTileSchedulerILb1ELb0ELb0ELi128EEEEEEEEEvNT_6ParamsE$_ZN4cute5tupleIJNS_1CILi0EEEiEEC2ERKS2_RKi) ;  /* 0xffffad6000007944 */ /* 0x000fea0003c3ffff */
[----:B------:R1:W5:Y:S01]  /*114a0*/  LDL R36, [R1+0x13c8] ;  /* 0x0013c80001247983 */ /* 0x0003620000100800 */
[----:B------:R-:W-:-:S04]  /*114b0*/  MOV R63, 0x0 ;  /* 0x00000000003f7802 */ /* 0x000fc80000000f00 */
[----:B------:R-:W-:Y:S05]  /*114c0*/  RET.REL.NODEC R62 `(_ZN7cutlass13device_kernelIN5flash19enable_sm80_to_sm89INS1_16FlashAttnBwdSm80INS1_25CollectiveMainloopBwdSm80ILi2ELi2EN4cute5tupleIJNS5_1CILi128EEES8_NS7_ILi64EEEEEENS_10bfloat16_tEfNS_4arch4Sm80ELb0ELb1ELb1ELb1ELb1ELb0ELb0ELb0ELi2ELi4ELi4ELi4ELb0EEENS1_21CollectiveEpilogueBwdISA_SB_SD_Li256ELb1ELb0ELi2EEENS1_19SingleTileSchedulerILb1ELb0ELb0ELi128EEEEEEEEEvNT_6ParamsE) ;  /* 0xfffeeb303e007950 */ /* 0x000fea0003c3ffff */
        .type           $_ZN7cutlass13device_kernelIN5flash19enable_sm80_to_sm89INS1_16FlashAttnBwdSm80INS1_25CollectiveMainloopBwdSm80ILi2ELi2EN4cute5tupleIJNS5_1CILi128EEES8_NS7_ILi64EEEEEENS_10bfloat16_tEfNS_4arch4Sm80ELb0ELb1ELb1ELb1ELb1ELb0ELb0ELb0ELi2ELi4ELi4ELi4ELb0EEENS1_21CollectiveEpilogueBwdISA_SB_SD_Li256ELb1ELb0ELi2EEENS1_19SingleTileSchedulerILb1ELb0ELb0ELi128EEEEEEEEEvNT_6ParamsE$_ZZN4cuteplIJNS_1CILi0EEEiEJiEEEDaRKNS_15ArithmeticTupleIJDpT_EEERKNS3_IJDpT0_EEEENKUlDpRKT_E_clIJiiEEEDaSH_,@function
        .size           $_ZN7cutlass13device_kernelIN5flash19enable_sm80_to_sm89INS1_16FlashAttnBwdSm80INS1_25CollectiveMainloopBwdSm80ILi2ELi2EN4cute5tupleIJNS5_1CILi128EEES8_NS7_ILi64EEEEEENS_10bfloat16_tEfNS_4arch4Sm80ELb0ELb1ELb1ELb1ELb1ELb0ELb0ELb0ELi2ELi4ELi4ELi4ELb0EEENS1_21CollectiveEpilogueBwdISA_SB_SD_Li256ELb1ELb0ELi2EEENS1_19SingleTileSchedulerILb1ELb0ELb0ELi128EEEEEEEEEvNT_6ParamsE$_ZZN4cuteplIJNS_1CILi0EEEiEJiEEEDaRKNS_15ArithmeticTupleIJDpT_EEERKNS3_IJDpT0_EEEENKUlDpRKT_E_clIJiiEEEDaSH_,($_ZN7cutlass13device_kernelIN5flash19enable_sm80_to_sm89INS1_16FlashAttnBwdSm80INS1_25CollectiveMainloopBwdSm80ILi2ELi2EN4cute5tupleIJNS5_1CILi128EEES8_NS7_ILi64EEEEEENS_10bfloat16_tEfNS_4arch4Sm80ELb0ELb1ELb1ELb1ELb1ELb0ELb0ELb0ELi2ELi4ELi4ELi4ELb0EEENS1_21CollectiveEpilogueBwdISA_SB_SD_Li256ELb1ELb0ELi2EEENS1_19SingleTileSchedulerILb1ELb0ELb0ELi128EEEEEEEEEvNT_6ParamsE$_ZZN4cuteplIJiEJNS_1CILi0EEEEEEDaRKNS_15ArithmeticTupleIJDpT_EEERKNS3_IJDpT0_EEEENKUlDpRKT_E_clIJiEEEDaSH_ - $_ZN7cutlass13device_kernelIN5flash19enable_sm80_to_sm89INS1_16FlashAttnBwdSm80INS1_25CollectiveMainloopBwdSm80ILi2ELi2EN4cute5tupleIJNS5_1CILi128EEES8_NS7_ILi64EEEEEENS_10bfloat16_tEfNS_4arch4Sm80ELb0ELb1ELb1ELb1ELb1ELb0ELb0ELb0ELi2ELi4ELi4ELi4ELb0EEENS1_21CollectiveEpilogueBwdISA_SB_SD_Li256ELb1ELb0ELi2EEENS1_19SingleTileSchedulerILb1ELb0ELb0ELi128EEEEEEEEEvNT_6ParamsE$_ZZN4cuteplIJNS_1CILi0EEEiEJiEEEDaRKNS_15ArithmeticTupleIJDpT_EEERKNS3_IJDpT0_EEEENKUlDpRKT_E_clIJiiEEEDaSH_)
$_ZN7cutlass13device_kernelIN5flash19enable_sm80_to_sm89INS1_16FlashAttnBwdSm80INS1_25CollectiveMainloopBwdSm80ILi2ELi2EN4cute5tupleIJNS5_1CILi128EEES8_NS7_ILi64EEEEEENS_10bfloat16_tEfNS_4arch4Sm80ELb0ELb1ELb1ELb1ELb1ELb0ELb0ELb0ELi2ELi4ELi4ELi4ELb0EEENS1_21CollectiveEpilogueBwdISA_SB_SD_Li256ELb1ELb0ELi2EEENS1_19SingleTileSchedulerILb1ELb0ELb0ELi128EEEEEEEEEvNT_6ParamsE$_ZZN4cuteplIJNS_1CILi0EEEiEJiEEEDaRKNS_15ArithmeticTupleIJDpT_EEERKNS3_IJDpT0_EEEENKUlDpRKT_E_clIJiiEEEDaSH_:
[----:B------:R-:W-:Y:S01]  /*114d0*/  IADD3 R3, R1, 0x13c8, RZ ;  /* 0x000013c801037810 */ /* 0x000fe20007ffe0ff */
[----:B------:R-:W-:Y:S01]  /*114e0*/  IMAD.MOV.U32 R2, RZ, RZ, R13 ;  /* 0x000000ffff027224 */ /* 0x000fe200078e000d */
[----:B------:R-:W-:Y:S02]  /*114f0*/  MOV R6, 0x11520 ;  /* 0x0001152000067802 */ /* 0x000fe40000000f00 */
[----:B------:R-:W-:Y:S02]  /*11500*/  IADD3 R3, R3, c[0x0][0x20], RZ ;  /* 0x0000080003037a10 */ /* 0x000fe40007ffe0ff */
[----:B------:R-:W-:Y:S05]  /*11510*/  CALL.REL.NOINC `($_ZN7cutlass13device_kernelIN5flash19enable_sm80_to_sm89INS1_16FlashAttnBwdSm80INS1_25CollectiveMainloopBwdSm80ILi2ELi2EN4cute5tupleIJNS5_1CILi128EEES8_NS7_ILi64EEEEEENS_10bfloat16_tEfNS_4arch4Sm80ELb0ELb1ELb1ELb1ELb1ELb0ELb0ELb0ELi2ELi4ELi4ELi4ELb0EEENS1_21CollectiveEpilogueBwdISA_SB_SD_Li256ELb1ELb0ELi2EEENS1_19SingleTileSchedulerILb1ELb0ELb0ELi128EEEEEEEEEvNT_6ParamsE$_ZN4cute5tupleIJiiEEC2ERKiS3_) ;  /* 0xffffae4000007944 */ /* 0x000fea0003c3ffff */
[----:B------:R1:W5:Y:S01]  /*11520*/  LDL.64 R18, [R1+0x13c8] ;  /* 0x0013c80001127983 */ /* 0x0003620000100a00 */
[----:B------:R-:W-:Y:S02]  /*11530*/  MOV R2, R4 ;  /* 0x0000000400027202 */ /* 0x000fe40000000f00 */
[----:B------:R-:W-:-:S04]  /*11540*/  MOV R3, 0x0 ;  /* 0x0000000000037802 */ /* 0x000fc80000000f00 */
[----:B------:R-:W-:Y:S05]  /*11550*/  RET.REL.NODEC R2 `(_ZN7cutlass13device_kernelIN5flash19enable_sm80_to_sm89INS1_16FlashAttnBwdSm80INS1_25CollectiveMainloopBwdSm80ILi2ELi2EN4cute5tupleIJNS5_1CILi128EEES8_NS7_ILi64EEEEEENS_10bfloat16_tEfNS_4arch4Sm80ELb0ELb1ELb1ELb1ELb1ELb0ELb0ELb0ELi2ELi4ELi4ELi4ELb0EEENS1_21CollectiveEpilogueBwdISA_SB_SD_Li256ELb1ELb0ELi2EEENS1_19SingleTileSchedulerILb1ELb0ELb0ELi128EEEEEEEEEvNT_6ParamsE) ;  /* 0xfffeeaa002007950 */ /* 0x000fea0003c3ffff */
        .type           $_ZN7cutlass13device_kernelIN5flash19enable_sm80_to_sm89INS1_16FlashAttnBwdSm80INS1_25CollectiveMainloopBwdSm80ILi2ELi2EN4cute5tupleIJNS5_1CILi128EEES8_NS7_ILi64EEEEEENS_10bfloat16_tEfNS_4arch4Sm80ELb0ELb1ELb1ELb1ELb1ELb0ELb0ELb0ELi2ELi4ELi4ELi4ELb0EEENS1_21CollectiveEpilogueBwdISA_SB_SD_Li256ELb1ELb0ELi2EEENS1_19SingleTileSchedulerILb1ELb0ELb0ELi128EEEEEEEEEvNT_6ParamsE$_ZZN4cuteplIJiEJNS_1CILi0EEEEEEDaRKNS_15ArithmeticTupleIJDpT_EEERKNS3_IJDpT0_EEEENKUlDpRKT_E_clIJiEEEDaSH_,@function
        .size           $_ZN7cutlass13device_kernelIN5flash19enable_sm80_to_sm89INS1_16FlashAttnBwdSm80INS1_25CollectiveMainloopBwdSm80ILi2ELi2EN4cute5tupleIJNS5_1CILi128EEES8_NS7_ILi64EEEEEENS_10bfloat16_tEfNS_4arch4Sm80ELb0ELb1ELb1ELb1ELb1ELb0ELb0ELb0ELi2ELi4ELi4ELi4ELb0EEENS1_21CollectiveEpilogueBwdISA_SB_SD_Li256ELb1ELb0ELi2EEENS1_19SingleTileSchedulerILb1ELb0ELb0ELi128EEEEEEEEEvNT_6ParamsE$_ZZN4cuteplIJiEJNS_1CILi0EEEEEEDaRKNS_15ArithmeticTupleIJDpT_EEERKNS3_IJDpT0_EEEENKUlDpRKT_E_clIJiEEEDaSH_,($_ZN7cutlass13device_kernelIN5flash19enable_sm80_to_sm89INS1_16FlashAttnBwdSm80INS1_25CollectiveMainloopBwdSm80ILi2ELi2EN4cute5tupleIJNS5_1CILi128EEES8_NS7_ILi64EEEEEENS_10bfloat16_tEfNS_4arch4Sm80ELb0ELb1ELb1ELb1ELb1ELb0ELb0ELb0ELi2ELi4ELi4ELi4ELb0EEENS1_21CollectiveEpilogueBwdISA_SB_SD_Li256ELb1ELb0ELi2EEENS1_19SingleTileSchedulerILb1ELb0ELb0ELi128EEEEEEEEEvNT_6ParamsE$_ZZN4cuteplIJiEJNS_1CILi0EEES2_EEEDaRKNS_15ArithmeticTupleIJDpT_EEERKNS3_IJDpT0_EEEENKUlDpRKT_E_clIJiS2_EEEDaSH_ - $_ZN7cutlass13device_kernelIN5flash19enable_sm80_to_sm89INS1_16FlashAttnBwdSm80INS1_25CollectiveMainloopBwdSm80ILi2ELi2EN4cute5tupleIJNS5_1CILi128EEES8_NS7_ILi64EEEEEENS_10bfloat16_tEfNS_4arch4Sm80ELb0ELb1ELb1ELb1ELb1ELb0ELb0ELb0ELi2ELi4ELi4ELi4ELb0EEENS1_21CollectiveEpilogueBwdISA_SB_SD_Li256ELb1ELb0ELi2EEENS1_19SingleTileSchedulerILb1ELb0ELb0ELi128EEEEEEEEEvNT_6ParamsE$_ZZN4cuteplIJiEJNS_1CILi0EEEEEEDaRKNS_15ArithmeticTupleIJDpT_EEERKNS3_IJDpT0_EEEENKUlDpRKT_E_clIJiEEEDaSH_)
$_ZN7cutlass13device_kernelIN5flash19enable_sm80_to_sm89INS1_16FlashAttnBwdSm80INS1_25CollectiveMainloopBwdSm80ILi2ELi2EN4cute5tupleIJNS5_1CILi128EEES8_NS7_ILi64EEEEEENS_10bfloat16_tEfNS_4arch4Sm80ELb0ELb1ELb1ELb1ELb1ELb0ELb0ELb0ELi2ELi4ELi4ELi4ELb0EEENS1_21CollectiveEpilogueBwdISA_SB_SD_Li256ELb1ELb0ELi2EEENS1_19SingleTileSchedulerILb1ELb0ELb0ELi128EEEEEEEEEvNT_6ParamsE$_ZZN4cuteplIJiEJNS_1CILi0EEEEEEDaRKNS_15ArithmeticTupleIJDpT_EEERKNS3_IJDpT0_EEEENKUlDpRKT_E_clIJiEEEDaSH_:
[----:B------:R-:W-:Y:S02]  /*11560*/  IADD3 R2, R1, 0x16a8, RZ ;  /* 0x000016a801027810 */ /* 0x000fe40007ffe0ff */
[----:B------:R-:W-:Y:S02]  /*11570*/  MOV R10, 0x115a0 ;  /* 0x000115a0000a7802 */ /* 0x000fe40000000f00 */
[----:B------:R-:W-:Y:S02]  /*11580*/  IADD3 R2, R2, c[0x0][0x20], RZ ;  /* 0x0000080002027a10 */ /* 0x000fe40007ffe0ff */
[----:B------:R-:W-:Y:S05]  /*11590*/  CALL.REL.NOINC `($_ZN7cutlass13device_kernelIN5flash19enable_sm80_to_sm89INS1_16FlashAttnBwdSm80INS1_25CollectiveMainloopBwdSm80ILi2ELi2EN4cute5tupleIJNS5_1CILi128EEES8_NS7_ILi64EEEEEENS_10bfloat16_tEfNS_4arch4Sm80ELb0ELb1ELb1ELb1ELb1ELb0ELb0ELb0ELi2ELi4ELi4ELi4ELb0EEENS1_21CollectiveEpilogueBwdISA_SB_SD_Li256ELb1ELb0ELi2EEENS1_19SingleTileSchedulerILb1ELb0ELb0ELi128EEEEEEEEEvNT_6ParamsE$_ZN4cute5tupleIJiEEC2ERKi) ;  /* 0xffffad4000007944 */ /* 0x000fea0003c3ffff */
[----:B-1----:R1:W5:Y:S01]  /*115a0*/  LDL R2, [R1+0x16a8] ;  /* 0x0016a80001027983 */ /* 0x0023620000100800 */
[----:B------:R-:W-:-:S04]  /*115b0*/  MOV R17, 0x0 ;  /* 0x0000000000117802 */ /* 0x000fc80000000f00 */
[----:B------:R-:W-:Y:S05]  /*115c0*/  RET.REL.NODEC R16 `(_ZN7cutlass13device_kernelIN5flash19enable_sm80_to_sm89INS1_16FlashAttnBwdSm80INS1_25CollectiveMainloopBwdSm80ILi2ELi2EN4cute5tupleIJNS5_1CILi128EEES8_NS7_ILi64EEEEEENS_10bfloat16_tEfNS_4arch4Sm80ELb0ELb1ELb1ELb1ELb1ELb0ELb0ELb0ELi2ELi4ELi4ELi4ELb0EEENS1_21CollectiveEpilogueBwdISA_SB_SD_Li256ELb1ELb0ELi2EEENS1_19SingleTileSchedulerILb1ELb0ELb0ELi128EEEEEEEEEvNT_6ParamsE) ;  /* 0xfffeea3010007950 */ /* 0x000fea0003c3ffff */
        .type           $_ZN7cutlass13device_kernelIN5flash19enable_sm80_to_sm89INS1_16FlashAttnBwdSm80INS1_25CollectiveMainloopBwdSm80ILi2ELi2EN4cute5tupleIJNS5_1CILi128EEES8_NS7_ILi64EEEEEENS_10bfloat16_tEfNS_4arch4Sm80ELb0ELb1ELb1ELb1ELb1ELb0ELb0ELb0ELi2ELi4ELi4ELi4ELb0EEENS1_21CollectiveEpilogueBwdISA_SB_SD_Li256ELb1ELb0ELi2EEENS1_19SingleTileSchedulerILb1ELb0ELb0ELi128EEEEEEEEEvNT_6ParamsE$_ZZN4cuteplIJiEJNS_1CILi0EEES2_EEEDaRKNS_15ArithmeticTupleIJDpT_EEERKNS3_IJDpT0_EEEENKUlDpRKT_E_clIJiS2_EEEDaSH_,@function
        .size           $_ZN7cutlass13device_kernelIN5flash19enable_sm80_to_sm89INS1_16FlashAttnBwdSm80INS1_25CollectiveMainloopBwdSm80ILi2ELi2EN4cute5tupleIJNS5_1CILi128EEES8_NS7_ILi64EEEEEENS_10bfloat16_tEfNS_4arch4Sm80ELb0ELb1ELb1ELb1ELb1ELb0ELb0ELb0ELi2ELi4ELi4ELi4ELb0EEENS1_21CollectiveEpilogueBwdISA_SB_SD_Li256ELb1ELb0ELi2EEENS1_19SingleTileSchedulerILb1ELb0ELb0ELi128EEEEEEEEEvNT_6ParamsE$_ZZN4cuteplIJiEJNS_1CILi0EEES2_EEEDaRKNS_15ArithmeticTupleIJDpT_EEERKNS3_IJDpT0_EEEENKUlDpRKT_E_clIJiS2_EEEDaSH_,($_ZN7cutlass13device_kernelIN5flash19enable_sm80_to_sm89INS1_16FlashAttnBwdSm80INS1_25CollectiveMainloopBwdSm80ILi2ELi2EN4cute5tupleIJNS5_1CILi128EEES8_NS7_ILi64EEEEEENS_10bfloat16_tEfNS_4arch4Sm80ELb0ELb1ELb1ELb1ELb1ELb0ELb0ELb0ELi2ELi4ELi4ELi4ELb0EEENS1_21CollectiveEpilogueBwdISA_SB_SD_Li256ELb1ELb0ELi2EEENS1_19SingleTileSchedulerILb1ELb0ELb0ELi128EEEEEEEEEvNT_6ParamsE$_ZZN4cuteplIJiEJNS_1CILi0EEEiEEEDaRKNS_15ArithmeticTupleIJDpT_EEERKNS3_IJDpT0_EEEENKUlDpRKT_E_clIJiiEEEDaSH_ - $_ZN7cutlass13device_kernelIN5flash19enable_sm80_to_sm89INS1_16FlashAttnBwdSm80INS1_25CollectiveMainloopBwdSm80ILi2ELi2EN4cute5tupleIJNS5_1CILi128EEES8_NS7_ILi64EEEEEENS_10bfloat16_tEfNS_4arch4Sm80ELb0ELb1ELb1ELb1ELb1ELb0ELb0ELb0ELi2ELi4ELi4ELi4ELb0EEENS1_21CollectiveEpilogueBwdISA_SB_SD_Li256ELb1ELb0ELi2EEENS1_19SingleTileSchedulerILb1ELb0ELb0ELi128EEEEEEEEEvNT_6ParamsE$_ZZN4cuteplIJiEJNS_1CILi0EEES2_EEEDaRKNS_15ArithmeticTupleIJDpT_EEERKNS3_IJDpT0_EEEENKUlDpRKT_E_clIJiS2_EEEDaSH_)
$_ZN7cutlass13device_kernelIN5flash19enable_sm80_to_sm89INS1_16FlashAttnBwdSm80INS1_25CollectiveMainloopBwdSm80ILi2ELi2EN4cute5tupleIJNS5_1CILi128EEES8_NS7_ILi64EEEEEENS_10bfloat16_tEfNS_4arch4Sm80ELb0ELb1ELb1ELb1ELb1ELb0ELb0ELb0ELi2ELi4ELi4ELi4ELb0EEENS1_21CollectiveEpilogueBwdISA_SB_SD_Li256ELb1ELb0ELi2EEENS1_19SingleTileSchedulerILb1ELb0ELb0ELi128EEEEEEEEEvNT_6ParamsE$_ZZN4cuteplIJiEJNS_1CILi0EEES2_EEEDaRKNS_15ArithmeticTupleIJDpT_EEERKNS3_IJDpT0_EEEENKUlDpRKT_E_clIJiS2_EEEDaSH_:
[----:B------:R-:W-:Y:S02]  /*115d0*/  IADD3 R2, R1, 0x13c8, RZ ;  /* 0x000013c801027810 */ /* 0x000fe40007ffe0ff */
[----:B------:R-:W-:Y:S02]  /*115e0*/  MOV R8, 0x11610 ;  /* 0x0001161000087802 */ /* 0x000fe40000000f00 */
[----:B------:R-:W-:Y:S02]  /*115f0*/  IADD3 R2, R2, c[0x0][0x20], RZ ;  /* 0x0000080002027a10 */ /* 0x000fe40007ffe0ff */
[----:B------:R-:W-:Y:S05]  /*11600*/  CALL.REL.NOINC `($_ZN7cutlass13device_kernelIN5flash19enable_sm80_to_sm89INS1_16FlashAttnBwdSm80INS1_25CollectiveMainloopBwdSm80ILi2ELi2EN4cute5tupleIJNS5_1CILi128EEES8_NS7_ILi64EEEEEENS_10bfloat16_tEfNS_4arch4Sm80ELb0ELb1ELb1ELb1ELb1ELb0ELb0ELb0ELi2ELi4ELi4ELi4ELb0EEENS1_21CollectiveEpilogueBwdISA_SB_SD_Li256ELb1ELb0ELi2EEENS1_19SingleTileSchedulerILb1ELb0ELb0ELi128EEEEEEEEEvNT_6ParamsE$_ZN4cute5tupleIJiNS_1CILi0EEEEEC2ERKiRKS2_) ;  /* 0xffffad1000007944 */ /* 0x000fea0003c3ffff */
[----:B-1----:R1:W5:Y:S01]  /*11610*/  LDL R3, [R1+0x13c8] ;  /* 0x0013c80001037983 */ /* 0x0023620000100800 */
[----:B------:R-:W-:-:S04]  /*11620*/  MOV R63, 0x0 ;  /* 0x00000000003f7802 */ /* 0x000fc80000000f00 */
[----:B------:R-:W-:Y:S05]  /*11630*/  RET.REL.NODEC R62 `(_ZN7cutlass13device_kernelIN5flash19enable_sm80_to_sm89INS1_16FlashAttnBwdSm80INS1_25CollectiveMainloopBwdSm80ILi2ELi2EN4cute5tupleIJNS5_1CILi128EEES8_NS7_ILi64EEEEEENS_10bfloat16_tEfNS_4arch4Sm80ELb0ELb1ELb1ELb1ELb1ELb0ELb0ELb0ELi2ELi4ELi4ELi4ELb0EEENS1_21CollectiveEpilogueBwdISA_SB_SD_Li256ELb1ELb0ELi2EEENS1_19SingleTileSchedulerILb1ELb0ELb0ELi128EEEEEEEEEvNT_6ParamsE) ;  /* 0xfffee9c03e007950 */ /* 0x000fea0003c3ffff */
        .type           $_ZN7cutlass13device_kernelIN5flash19enable_sm80_to_sm89INS1_16FlashAttnBwdSm80INS1_25CollectiveMainloopBwdSm80ILi2ELi2EN4cute5tupleIJNS5_1CILi128EEES8_NS7_ILi64EEEEEENS_10bfloat16_tEfNS_4arch4Sm80ELb0ELb1ELb1ELb1ELb1ELb0ELb0ELb0ELi2ELi4ELi4ELi4ELb0EEENS1_21CollectiveEpilogueBwdISA_SB_SD_Li256ELb1ELb0ELi2EEENS1_19SingleTileSchedulerILb1ELb0ELb0ELi128EEEEEEEEEvNT_6ParamsE$_ZZN4cuteplIJiEJNS_1CILi0EEEiEEEDaRKNS_15ArithmeticTupleIJDpT_EEERKNS3_IJDpT0_EEEENKUlDpRKT_E_clIJiiEEEDaSH_,@function
        .size           $_ZN7cutlass13device_kernelIN5flash19enable_sm80_to_sm89INS1_16FlashAttnBwdSm80INS1_25CollectiveMainloopBwdSm80ILi2ELi2EN4cute5tupleIJNS5_1CILi128EEES8_NS7_ILi64EEEEEENS_10bfloat16_tEfNS_4arch4Sm80ELb0ELb1ELb1ELb1ELb1ELb0ELb0ELb0ELi2ELi4ELi4ELi4ELb0EEENS1_21CollectiveEpilogueBwdISA_SB_SD_Li256ELb1ELb0ELi2EEENS1_19SingleTileSchedulerILb1ELb0ELb0ELi128EEEEEEEEEvNT_6ParamsE$_ZZN4cuteplIJiEJNS_1CILi0EEEiEEEDaRKNS_15ArithmeticTupleIJDpT_EEERKNS3_IJDpT0_EEEENKUlDpRKT_E_clIJiiEEEDaSH_,($_ZN7cutlass13device_kernelIN5flash19enable_sm80_to_sm89INS1_16FlashAttnBwdSm80INS1_25CollectiveMainloopBwdSm80ILi2ELi2EN4cute5tupleIJNS5_1CILi128EEES8_NS7_ILi64EEEEEENS_10bfloat16_tEfNS_4arch4Sm80ELb0ELb1ELb1ELb1ELb1ELb0ELb0ELb0ELi2ELi4ELi4ELi4ELb0EEENS1_21CollectiveEpilogueBwdISA_SB_SD_Li256ELb1ELb0ELi2EEENS1_19SingleTileSchedulerILb1ELb0ELb0ELi128EEEEEEEEEvNT_6ParamsE$_ZZN4cuteplIJiEJiEEEDaRKNS_15ArithmeticTupleIJDpT_EEERKNS1_IJDpT0_EEEENKUlDpRKT_E_clIJiEEEDaSF_ - $_ZN7cutlass13device_kernelIN5flash19enable_sm80_to_sm89INS1_16FlashAttnBwdSm80INS1_25CollectiveMainloopBwdSm80ILi2ELi2EN4cute5tupleIJNS5_1CILi128EEES8_NS7_ILi64EEEEEENS_10bfloat16_tEfNS_4arch4Sm80ELb0ELb1ELb1ELb1ELb1ELb0ELb0ELb0ELi2ELi4ELi4ELi4ELb0EEENS1_21CollectiveEpilogueBwdISA_SB_SD_Li256ELb1ELb0ELi2EEENS1_19SingleTileSchedulerILb1ELb0ELb0ELi128EEEEEEEEEvNT_6ParamsE$_ZZN4cuteplIJiEJNS_1CILi0EEEiEEEDaRKNS_15ArithmeticTupleIJDpT_EEERKNS3_IJDpT0_EEEENKUlDpRKT_E_clIJiiEEEDaSH_)
$_ZN7cutlass13device_kernelIN5flash19enable_sm80_to_sm89INS1_16FlashAttnBwdSm80INS1_25CollectiveMainloopBwdSm80ILi2ELi2EN4cute5tupleIJNS5_1CILi128EEES8_NS7_ILi64EEEEEENS_10bfloat16_tEfNS_4arch4Sm80ELb0ELb1ELb1ELb1ELb1ELb0ELb0ELb0ELi2ELi4ELi4ELi4ELb0EEENS1_21CollectiveEpilogueBwdISA_SB_SD_Li256ELb1ELb0ELi2EEENS1_19SingleTileSchedulerILb1ELb0ELb0ELi128EEEEEEEEEvNT_6ParamsE$_ZZN4cuteplIJiEJNS_1CILi0EEEiEEEDaRKNS_15ArithmeticTupleIJDpT_EEERKNS3_IJDpT0_EEEENKUlDpRKT_E_clIJiiEEEDaSH_:
        /* <DEDUP_REMOVED lines=8> */
        .type           $_ZN7cutlass13device_kernelIN5flash19enable_sm80_to_sm89INS1_16FlashAttnBwdSm80INS1_25CollectiveMainloopBwdSm80ILi2ELi2EN4cute5tupleIJNS5_1CILi128EEES8_NS7_ILi64EEEEEENS_10bfloat16_tEfNS_4arch4Sm80ELb0ELb1ELb1ELb1ELb1ELb0ELb0ELb0ELi2ELi4ELi4ELi4ELb0EEENS1_21CollectiveEpilogueBwdISA_SB_SD_Li256ELb1ELb0ELi2EEENS1_19SingleTileSchedulerILb1ELb0ELb0ELi128EEEEEEEEEvNT_6ParamsE$_ZZN4cuteplIJiEJiEEEDaRKNS_15ArithmeticTupleIJDpT_EEERKNS1_IJDpT0_EEEENKUlDpRKT_E_clIJiEEEDaSF_,@function
        .size           $_ZN7cutlass13device_kernelIN5flash19enable_sm80_to_sm89INS1_16FlashAttnBwdSm80INS1_25CollectiveMainloopBwdSm80ILi2ELi2EN4cute5tupleIJNS5_1CILi128EEES8_NS7_ILi64EEEEEENS_10bfloat16_tEfNS_4arch4Sm80ELb0ELb1ELb1ELb1ELb1ELb0ELb0ELb0ELi2ELi4ELi4ELi4ELb0EEENS1_21CollectiveEpilogueBwdISA_SB_SD_Li256ELb1ELb0ELi2EEENS1_19SingleTileSchedulerILb1ELb0ELb0ELi128EEEEEEEEEvNT_6ParamsE$_ZZN4cuteplIJiEJiEEEDaRKNS_15ArithmeticTupleIJDpT_EEERKNS1_IJDpT0_EEEENKUlDpRKT_E_clIJiEEEDaSF_,($_ZN7cutlass13device_kernelIN5flash19enable_sm80_to_sm89INS1_16FlashAttnBwdSm80INS1_25CollectiveMainloopBwdSm80ILi2ELi2EN4cute5tupleIJNS5_1CILi128EEES8_NS7_ILi64EEEEEENS_10bfloat16_tEfNS_4arch4Sm80ELb0ELb1ELb1ELb1ELb1ELb0ELb0ELb0ELi2ELi4ELi4ELi4ELb0EEENS1_21CollectiveEpilogueBwdISA_SB_SD_Li256ELb1ELb0ELi2EEENS1_19SingleTileSchedulerILb1ELb0ELb0ELi128EEEEEEEEEvNT_6ParamsE$_ZZN4cuteplIJiiEJNS_1CILi0EEES2_EEEDaRKNS_15ArithmeticTupleIJDpT_EEERKNS3_IJDpT0_EEEENKUlDpRKT_E_clIJiiEEEDaSH_ - $_ZN7cutlass13device_kernelIN5flash19enable_sm80_to_sm89INS1_16FlashAttnBwdSm80INS1_25CollectiveMainloopBwdSm80ILi2ELi2EN4cute5tupleIJNS5_1CILi128EEES8_NS7_ILi64EEEEEENS_10bfloat16_tEfNS_4arch4Sm80ELb0ELb1ELb1ELb1ELb1ELb0ELb0ELb0ELi2ELi4ELi4ELi4ELb0EEENS1_21CollectiveEpilogueBwdISA_SB_SD_Li256ELb1ELb0ELi2EEENS1_19SingleTileSchedulerILb1ELb0ELb0ELi128EEEEEEEEEvNT_6ParamsE$_ZZN4cuteplIJiEJiEEEDaRKNS_15ArithmeticTupleIJDpT_EEERKNS1_IJDpT0_EEEENKUlDpRKT_E_clIJiEEEDaSF_)
$_ZN7cutlass13device_kernelIN5flash19enable_sm80_to_sm89INS1_16FlashAttnBwdSm80INS1_25CollectiveMainloopBwdSm80ILi2ELi2EN4cute5tupleIJNS5_1CILi128EEES8_NS7_ILi64EEEEEENS_10bfloat16_tEfNS_4arch4Sm80ELb0ELb1ELb1ELb1ELb1ELb0ELb0ELb0ELi2ELi4ELi4ELi4ELb0EEENS1_21CollectiveEpilogueBwdISA_SB_SD_Li256ELb1ELb0ELi2EEENS1_19SingleTileSchedulerILb1ELb0ELb0ELi128EEEEEEEEEvNT_6ParamsE$_ZZN4cuteplIJiEJiEEEDaRKNS_15ArithmeticTupleIJDpT_EEERKNS1_IJDpT0_EEEENKUlDpRKT_E_clIJiEEEDaSF_:
[----:B------:R-:W-:Y:S02]  /*116c0*/  IADD3 R2, R1, 0x13c8, RZ ;  /* 0x000013c801027810 */ /* 0x000fe40007ffe0ff */
[----:B------:R-:W-:Y:S02]  /*116d0*/  MOV R10, 0x11700 ;  /* 0x00011700000a7802 */ /* 0x000fe40000000f00 */
[----:B------:R-:W-:Y:S02]  /*116e0*/  IADD3 R2, R2, c[0x0][0x20], RZ ;  /* 0x0000080002027a10 */ /* 0x000fe40007ffe0ff */
[----:B------:R-:W-:Y:S05]  /*116f0*/  CALL.REL.NOINC `($_ZN7cutlass13device_kernelIN5flash19enable_sm80_to_sm89INS1_16FlashAttnBwdSm80INS1_25CollectiveMainloopBwdSm80ILi2ELi2EN4cute5tupleIJNS5_1CILi128EEES8_NS7_ILi64EEEEEENS_10bfloat16_tEfNS_4arch4Sm80ELb0ELb1ELb1ELb1ELb1ELb0ELb0ELb0ELi2ELi4ELi4ELi4ELb0EEENS1_21CollectiveEpilogueBwdISA_SB_SD_Li256ELb1ELb0ELi2EEENS1_19SingleTileSchedulerILb1ELb0ELb0ELi128EEEEEEEEEvNT_6ParamsE$_ZN4cute5tupleIJiEEC2ERKi) ;  /* 0xffffabe000007944 */ /* 0x000fea0003c3ffff */
[----:B------:R2:W5:Y:S01]  /*11700*/  LDL R29, [R1+0x13c8] ;  /* 0x0013c800011d7983 */ /* 0x0005620000100800 */
[----:B------:R-:W-:-:S04]  /*11710*/  MOV R9, 0x0 ;  /* 0x0000000000097802 */ /* 0x000fc80000000f00 */
[----:B------:R-:W-:Y:S05]  /*11720*/  RET.REL.NODEC R8 `(_ZN7cutlass13device_kernelIN5flash19enable_sm80_to_sm89INS1_16FlashAttnBwdSm80INS1_25CollectiveMainloopBwdSm80ILi2ELi2EN4cute5tupleIJNS5_1CILi128EEES8_NS7_ILi64EEEEEENS_10bfloat16_tEfNS_4arch4Sm80ELb0ELb1ELb1ELb1ELb1ELb0ELb0ELb0ELi2ELi4ELi4ELi4ELb0EEENS1_21CollectiveEpilogueBwdISA_SB_SD_Li256ELb1ELb0ELi2EEENS1_19SingleTileSchedulerILb1ELb0ELb0ELi128EEEEEEEEEvNT_6ParamsE) ;  /* 0xfffee8d008007950 */ /* 0x000fea0003c3ffff */
        .type           $_ZN7cutlass13device_kernelIN5flash19enable_sm80_to_sm89INS1_16FlashAttnBwdSm80INS1_25CollectiveMainloopBwdSm80ILi2ELi2EN4cute5tupleIJNS5_1CILi128EEES8_NS7_ILi64EEEEEENS_10bfloat16_tEfNS_4arch4Sm80ELb0ELb1ELb1ELb1ELb1ELb0ELb0ELb0ELi2ELi4ELi4ELi4ELb0EEENS1_21CollectiveEpilogueBwdISA_SB_SD_Li256ELb1ELb0ELi2EEENS1_19SingleTileSchedulerILb1ELb0ELb0ELi128EEEEEEEEEvNT_6ParamsE$_ZZN4cuteplIJiiEJNS_1CILi0EEES2_EEEDaRKNS_15ArithmeticTupleIJDpT_EEERKNS3_IJDpT0_EEEENKUlDpRKT_E_clIJiiEEEDaSH_,@function
        .size           $_ZN7cutlass13device_kernelIN5flash19enable_sm80_to_sm89INS1_16FlashAttnBwdSm80INS1_25CollectiveMainloopBwdSm80ILi2ELi2EN4cute5tupleIJNS5_1CILi128EEES8_NS7_ILi64EEEEEENS_10bfloat16_tEfNS_4arch4Sm80ELb0ELb1ELb1ELb1ELb1ELb0ELb0ELb0ELi2ELi4ELi4ELi4ELb0EEENS1_21CollectiveEpilogueBwdISA_SB_SD_Li256ELb1ELb0ELi2EEENS1_19SingleTileSchedulerILb1ELb0ELb0ELi128EEEEEEEEEvNT_6ParamsE$_ZZN4cuteplIJiiEJNS_1CILi0EEES2_EEEDaRKNS_15ArithmeticTupleIJDpT_EEERKNS3_IJDpT0_EEEENKUlDpRKT_E_clIJiiEEEDaSH_,($_ZN7cutlass13device_kernelIN5flash19enable_sm80_to_sm89INS1_16FlashAttnBwdSm80INS1_25CollectiveMainloopBwdSm80ILi2ELi2EN4cute5tupleIJNS5_1CILi128EEES8_NS7_ILi64EEEEEENS_10bfloat16_tEfNS_4arch4Sm80ELb0ELb1ELb1ELb1ELb1ELb0ELb0ELb0ELi2ELi4ELi4ELi4ELb0EEENS1_21CollectiveEpilogueBwdISA_SB_SD_Li256ELb1ELb0ELi2EEENS1_19SingleTileSchedulerILb1ELb0ELb0ELi128EEEEEEEEEvNT_6ParamsE$_ZZN4cuteplIJiiEJiNS_1CILi0EEEEEEDaRKNS_15ArithmeticTupleIJDpT_EEERKNS3_IJDpT0_EEEENKUlDpRKT_E_clIJiiEEEDaSH_ - $_ZN7cutlass13device_kernelIN5flash19enable_sm80_to_sm89INS1_16FlashAttnBwdSm80INS1_25CollectiveMainloopBwdSm80ILi2ELi2EN4cute5tupleIJNS5_1CILi128EEES8_NS7_ILi64EEEEEENS_10bfloat16_tEfNS_4arch4Sm80ELb0ELb1ELb1ELb1ELb1ELb0ELb0ELb0ELi2ELi4ELi4ELi4ELb0EEENS1_21CollectiveEpilogueBwdISA_SB_SD_Li256ELb1ELb0ELi2EEENS1_19SingleTileSchedulerILb1ELb0ELb0ELi128EEEEEEEEEvNT_6ParamsE$_ZZN4cuteplIJiiEJNS_1CILi0EEES2_EEEDaRKNS_15ArithmeticTupleIJDpT_EEERKNS3_IJDpT0_EEEENKUlDpRKT_E_clIJiiEEEDaSH_)
$_ZN7cutlass13device_kernelIN5flash19enable_sm80_to_sm89INS1_16FlashAttnBwdSm80INS1_25CollectiveMainloopBwdSm80ILi2ELi2EN4cute5tupleIJNS5_1CILi128EEES8_NS7_ILi64EEEEEENS_10bfloat16_tEfNS_4arch4Sm80ELb0ELb1ELb1ELb1ELb1ELb0ELb0ELb0ELi2ELi4ELi4ELi4ELb0EEENS1_21CollectiveEpilogueBwdISA_SB_SD_Li256ELb1ELb0ELi2EEENS1_19SingleTileSchedulerILb1ELb0ELb0ELi128EEEEEEEEEvNT_6ParamsE$_ZZN4cuteplIJiiEJNS_1CILi0EEES2_EEEDaRKNS_15ArithmeticTupleIJDpT_EEERKNS3_IJDpT0_EEEENKUlDpRKT_E_clIJiiEEEDaSH_:
        /* <DEDUP_REMOVED lines=9> */
        .type           $_ZN7cutlass13device_kernelIN5flash19enable_sm80_to_sm89INS1_16FlashAttnBwdSm80INS1_25CollectiveMainloopBwdSm80ILi2ELi2EN4cute5tupleIJNS5_1CILi128EEES8_NS7_ILi64EEEEEENS_10bfloat16_tEfNS_4arch4Sm80ELb0ELb1ELb1ELb1ELb1ELb0ELb0ELb0ELi2ELi4ELi4ELi4ELb0EEENS1_21CollectiveEpilogueBwdISA_SB_SD_Li256ELb1ELb0ELi2EEENS1_19SingleTileSchedulerILb1ELb0ELb0ELi128EEEEEEEEEvNT_6ParamsE$_ZZN4cuteplIJiiEJiNS_1CILi0EEEEEEDaRKNS_15ArithmeticTupleIJDpT_EEERKNS3_IJDpT0_EEEENKUlDpRKT_E_clIJiiEEEDaSH_,@function
        .size           $_ZN7cutlass13device_kernelIN5flash19enable_sm80_to_sm89INS1_16FlashAttnBwdSm80INS1_25CollectiveMainloopBwdSm80ILi2ELi2EN4cute5tupleIJNS5_1CILi128EEES8_NS7_ILi64EEEEEENS_10bfloat16_tEfNS_4arch4Sm80ELb0ELb1ELb1ELb1ELb1ELb0ELb0ELb0ELi2ELi4ELi4ELi4ELb0EEENS1_21CollectiveEpilogueBwdISA_SB_SD_Li256ELb1ELb0ELi2EEENS1_19SingleTileSchedulerILb1ELb0ELb0ELi128EEEEEEEEEvNT_6ParamsE$_ZZN4cuteplIJiiEJiNS_1CILi0EEEEEEDaRKNS_15ArithmeticTupleIJDpT_EEERKNS3_IJDpT0_EEEENKUlDpRKT_E_clIJiiEEEDaSH_,($_ZN7cutlass13device_kernelIN5flash19enable_sm80_to_sm89INS1_16FlashAttnBwdSm80INS1_25CollectiveMainloopBwdSm80ILi2ELi2EN4cute5tupleIJNS5_1CILi128EEES8_NS7_ILi64EEEEEENS_10bfloat16_tEfNS_4arch4Sm80ELb0ELb1ELb1ELb1ELb1ELb0ELb0ELb0ELi2ELi4ELi4ELi4ELb0EEENS1_21CollectiveEpilogueBwdISA_SB_SD_Li256ELb1ELb0ELi2EEENS1_19SingleTileSchedulerILb1ELb0ELb0ELi128EEEEEEEEEvNT_6ParamsE$_ZZN4cuteplIJiiEJiiEEEDaRKNS_15ArithmeticTupleIJDpT_EEERKNS1_IJDpT0_EEEENKUlDpRKT_E_clIJiiEEEDaSF_ - $_ZN7cutlass13device_kernelIN5flash19enable_sm80_to_sm89INS1_16FlashAttnBwdSm80INS1_25CollectiveMainloopBwdSm80ILi2ELi2EN4cute5tupleIJNS5_1CILi128EEES8_NS7_ILi64EEEEEENS_10bfloat16_tEfNS_4arch4Sm80ELb0ELb1ELb1ELb1ELb1ELb0ELb0ELb0ELi2ELi4ELi4ELi4ELb0EEENS1_21CollectiveEpilogueBwdISA_SB_SD_Li256ELb1ELb0ELi2EEENS1_19SingleTileSchedulerILb1ELb0ELb0ELi128EEEEEEEEEvNT_6ParamsE$_ZZN4cuteplIJiiEJiNS_1CILi0EEEEEEDaRKNS_15ArithmeticTupleIJDpT_EEERKNS3_IJDpT0_EEEENKUlDpRKT_E_clIJiiEEEDaSH_)
$_ZN7cutlass13device_kernelIN5flash19enable_sm80_to_sm89INS1_16FlashAttnBwdSm80INS1_25CollectiveMainloopBwdSm80ILi2ELi2EN4cute5tupleIJNS5_1CILi128EEES8_NS7_ILi64EEEEEENS_10bfloat16_tEfNS_4arch4Sm80ELb0ELb1ELb1ELb1ELb1ELb0ELb0ELb0ELi2ELi4ELi4ELi4ELb0EEENS1_21CollectiveEpilogueBwdISA_SB_SD_Li256ELb1ELb0ELi2EEENS1_19SingleTileSchedulerILb1ELb0ELb0ELi128EEEEEEEEEvNT_6ParamsE$_ZZN4cuteplIJiiEJiNS_1CILi0EEEEEEDaRKNS_15ArithmeticTupleIJDpT_EEERKNS3_IJDpT0_EEEENKUlDpRKT_E_clIJiiEEEDaSH_:
[----:B------:R-:W-:Y:S01]  /*117c0*/  IADD3 R3, R1, 0x13c8, RZ ;  /* 0x000013c801037810 */ /* 0x000fe20007ffe0ff */
[----:B------:R-:W-:Y:S01]  /*117d0*/  IMAD.MOV.U32 R2, RZ, RZ, R13 ;  /* 0x000000ffff027224 */ /* 0x000fe200078e000d */
[----:B------:R-:W-:Y:S02]  /*117e0*/  MOV R6, 0x11810 ;  /* 0x0001181000067802 */ /* 0x000fe40000000f00 */
[----:B------:R-:W-:Y:S02]  /*117f0*/  IADD3 R3, R3, c[0x0][0x20], RZ ;  /* 0x0000080003037a10 */ /* 0x000fe40007ffe0ff */
[----:B------:R-:W-:Y:S05]  /*11800*/  CALL.REL.NOINC `($_ZN7cutlass13device_kernelIN5flash19enable_sm80_to_sm89INS1_16FlashAttnBwdSm80INS1_25CollectiveMainloopBwdSm80ILi2ELi2EN4cute5tupleIJNS5_1CILi128EEES8_NS7_ILi64EEEEEENS_10bfloat16_tEfNS_4arch4Sm80ELb0ELb1ELb1ELb1ELb1ELb0ELb0ELb0ELi2ELi4ELi4ELi4ELb0EEENS1_21CollectiveEpilogueBwdISA_SB_SD_Li256ELb1ELb0ELi2EEENS1_19SingleTileSchedulerILb1ELb0ELb0ELi128EEEEEEEEEvNT_6ParamsE$_ZN4cute5tupleIJiiEEC2ERKiS3_) ;  /* 0xffffab5000007944 */ /* 0x000fea0003c3ffff */
[----:B------:R1:W5:Y:S01]  /*11810*/  LDL R3, [R1+0x13c8] ;  /* 0x0013c80001037983 */ /* 0x0003620000100800 */
[----:B------:R-:W-:-:S04]  /*11820*/  MOV R63, 0x0 ;  /* 0x00000000003f7802 */ /* 0x000fc80000000f00 */
[----:B------:R-:W-:Y:S05]  /*11830*/  RET.REL.NODEC R62 `(_ZN7cutlass13device_kernelIN5flash19enable_sm80_to_sm89INS1_16FlashAttnBwdSm80INS1_25CollectiveMainloopBwdSm80ILi2ELi2EN4cute5tupleIJNS5_1CILi128EEES8_NS7_ILi64EEEEEENS_10bfloat16_tEfNS_4arch4Sm80ELb0ELb1ELb1ELb1ELb1ELb0ELb0ELb0ELi2ELi4ELi4ELi4ELb0EEENS1_21CollectiveEpilogueBwdISA_SB_SD_Li256ELb1ELb0ELi2EEENS1_19SingleTileSchedulerILb1ELb0ELb0ELi128EEEEEEEEEvNT_6ParamsE) ;  /* 0xfffee7c03e007950 */ /* 0x000fea0003c3ffff */
        .type           $_ZN7cutlass13device_kernelIN5flash19enable_sm80_to_sm89INS1_16FlashAttnBwdSm80INS1_25CollectiveMainloopBwdSm80ILi2ELi2EN4cute5tupleIJNS5_1CILi128EEES8_NS7_ILi64EEEEEENS_10bfloat16_tEfNS_4arch4Sm80ELb0ELb1ELb1ELb1ELb1ELb0ELb0ELb0ELi2ELi4ELi4ELi4ELb0EEENS1_21CollectiveEpilogueBwdISA_SB_SD_Li256ELb1ELb0ELi2EEENS1_19SingleTileSchedulerILb1ELb0ELb0ELi128EEEEEEEEEvNT_6ParamsE$_ZZN4cuteplIJiiEJiiEEEDaRKNS_15ArithmeticTupleIJDpT_EEERKNS1_IJDpT0_EEEENKUlDpRKT_E_clIJiiEEEDaSF_,@function
        .size           $_ZN7cutlass13device_kernelIN5flash19enable_sm80_to_sm89INS1_16FlashAttnBwdSm80INS1_25CollectiveMainloopBwdSm80ILi2ELi2EN4cute5tupleIJNS5_1CILi128EEES8_NS7_ILi64EEEEEENS_10bfloat16_tEfNS_4arch4Sm80ELb0ELb1ELb1ELb1ELb1ELb0ELb0ELb0ELi2ELi4ELi4ELi4ELb0EEENS1_21CollectiveEpilogueBwdISA_SB_SD_Li256ELb1ELb0ELi2EEENS1_19SingleTileSchedulerILb1ELb0ELb0ELi128EEEEEEEEEvNT_6ParamsE$_ZZN4cuteplIJiiEJiiEEEDaRKNS_15ArithmeticTupleIJDpT_EEERKNS1_IJDpT0_EEEENKUlDpRKT_E_clIJiiEEEDaSF_,($_ZN7cutlass13device_kernelIN5flash19enable_sm80_to_sm89INS1_16FlashAttnBwdSm80INS1_25CollectiveMainloopBwdSm80ILi2ELi2EN4cute5tupleIJNS5_1CILi128EEES8_NS7_ILi64EEEEEENS_10bfloat16_tEfNS_4arch4Sm80ELb0ELb1ELb1ELb1ELb1ELb0ELb0ELb0ELi2ELi4ELi4ELi4ELb0EEENS1_21CollectiveEpilogueBwdISA_SB_SD_Li256ELb1ELb0ELi2EEENS1_19SingleTileSchedulerILb1ELb0ELb0ELi128EEEEEEEEEvNT_6ParamsE$_ZZN5flash25CollectiveMainloopBwdSm80ILi2ELi2EN4cute5tupleIJNS1_1CILi128EEES4_NS3_ILi64EEEEEEN7cutlass10bfloat16_tEfNS7_4arch4Sm80ELb0ELb1ELb1ELb1ELb1ELb0ELb0ELb0ELi2ELi4ELi4ELi4ELb0EE3mmaINS_16FlashAttnBwdSm80ISB_NS_21CollectiveEpilogueBwdIS6_S8_SA_Li256ELb1ELb0ELi2EEENS_19SingleTileSchedulerILb1ELb0ELb0ELi128EEEE13SharedStorageENS1_6TensorINS1_11ArrayEngineIfLm32EEENS1_6LayoutINS2_IJNS2_IJNS3_ILi2EEESO_EEESO_NS3_ILi4EEEEEENS2_IJNS2_IJNS3_ILi1EEESO_EEESQ_NS3_ILi8EEEEEEEEEEEEbRKNSB_6ParamsERT0_S12_iNS2_IJiiiEEERT_ENKUlRT_iE_clINSK_INSL_IfLm64EEENSN_INS2_IJSP_SO_SU_EEESV_EEEEEEDaS17_i - $_ZN7cutlass13device_kernelIN5flash19enable_sm80_to_sm89INS1_16FlashAttnBwdSm80INS1_25CollectiveMainloopBwdSm80ILi2ELi2EN4cute5tupleIJNS5_1CILi128EEES8_NS7_ILi64EEEEEENS_10bfloat16_tEfNS_4arch4Sm80ELb0ELb1ELb1ELb1ELb1ELb0ELb0ELb0ELi2ELi4ELi4ELi4ELb0EEENS1_21CollectiveEpilogueBwdISA_SB_SD_Li256ELb1ELb0ELi2EEENS1_19SingleTileSchedulerILb1ELb0ELb0ELi128EEEEEEEEEvNT_6ParamsE$_ZZN4cuteplIJiiEJiiEEEDaRKNS_15ArithmeticTupleIJDpT_EEERKNS1_IJDpT0_EEEENKUlDpRKT_E_clIJiiEEEDaSF_)
$_ZN7cutlass13device_kernelIN5flash19enable_sm80_to_sm89INS1_16FlashAttnBwdSm80INS1_25CollectiveMainloopBwdSm80ILi2ELi2EN4cute5tupleIJNS5_1CILi128EEES8_NS7_ILi64EEEEEENS_10bfloat16_tEfNS_4arch4Sm80ELb0ELb1ELb1ELb1ELb1ELb0ELb0ELb0ELi2ELi4ELi4ELi4ELb0EEENS1_21CollectiveEpilogueBwdISA_SB_SD_Li256ELb1ELb0ELi2EEENS1_19SingleTileSchedulerILb1ELb0ELb0ELi128EEEEEEEEEvNT_6ParamsE$_ZZN4cuteplIJiiEJiiEEEDaRKNS_15ArithmeticTupleIJDpT_EEERKNS1_IJDpT0_EEEENKUlDpRKT_E_clIJiiEEEDaSF_:
        /* <DEDUP_REMOVED lines=9> */
        .type           $_ZN7cutlass13device_kernelIN5flash19enable_sm80_to_sm89INS1_16FlashAttnBwdSm80INS1_25CollectiveMainloopBwdSm80ILi2ELi2EN4cute5tupleIJNS5_1CILi128EEES8_NS7_ILi64EEEEEENS_10bfloat16_tEfNS_4arch4Sm80ELb0ELb1ELb1ELb1ELb1ELb0ELb0ELb0ELi2ELi4ELi4ELi4ELb0EEENS1_21CollectiveEpilogueBwdISA_SB_SD_Li256ELb1ELb0ELi2EEENS1_19SingleTileSchedulerILb1ELb0ELb0ELi128EEEEEEEEEvNT_6ParamsE$_ZZN5flash25CollectiveMainloopBwdSm80ILi2ELi2EN4cute5tupleIJNS1_1CILi128EEES4_NS3_ILi64EEEEEEN7cutlass10bfloat16_tEfNS7_4arch4Sm80ELb0ELb1ELb1ELb1ELb1ELb0ELb0ELb0ELi2ELi4ELi4ELi4ELb0EE3mmaINS_16FlashAttnBwdSm80ISB_NS_21CollectiveEpilogueBwdIS6_S8_SA_Li256ELb1ELb0ELi2EEENS_19SingleTileSchedulerILb1ELb0ELb0ELi128EEEE13SharedStorageENS1_6TensorINS1_11ArrayEngineIfLm32EEENS1_6LayoutINS2_IJNS2_IJNS3_ILi2EEESO_EEESO_NS3_ILi4EEEEEENS2_IJNS2_IJNS3_ILi1EEESO_EEESQ_NS3_ILi8EEEEEEEEEEEEbRKNSB_6ParamsERT0_S12_iNS2_IJiiiEEERT_ENKUlRT_iE_clINSK_INSL_IfLm64EEENSN_INS2_IJSP_SO_SU_EEESV_EEEEEEDaS17_i,@function
        .size           $_ZN7cutlass13device_kernelIN5flash19enable_sm80_to_sm89INS1_16FlashAttnBwdSm80INS1_25CollectiveMainloopBwdSm80ILi2ELi2EN4cute5tupleIJNS5_1CILi128EEES8_NS7_ILi64EEEEEENS_10bfloat16_tEfNS_4arch4Sm80ELb0ELb1ELb1ELb1ELb1ELb0ELb0ELb0ELi2ELi4ELi4ELi4ELb0EEENS1_21CollectiveEpilogueBwdISA_SB_SD_Li256ELb1ELb0ELi2EEENS1_19SingleTileSchedulerILb1ELb0ELb0ELi128EEEEEEEEEvNT_6ParamsE$_ZZN5flash25CollectiveMainloopBwdSm80ILi2ELi2EN4cute5tupleIJNS1_1CILi128EEES4_NS3_ILi64EEEEEEN7cutlass10bfloat16_tEfNS7_4arch4Sm80ELb0ELb1ELb1ELb1ELb1ELb0ELb0ELb0ELi2ELi4ELi4ELi4ELb0EE3mmaINS_16FlashAttnBwdSm80ISB_NS_21CollectiveEpilogueBwdIS6_S8_SA_Li256ELb1ELb0ELi2EEENS_19SingleTileSchedulerILb1ELb0ELb0ELi128EEEE13SharedStorageENS1_6TensorINS1_11ArrayEngineIfLm32EEENS1_6LayoutINS2_IJNS2_IJNS3_ILi2EEESO_EEESO_NS3_ILi4EEEEEENS2_IJNS2_IJNS3_ILi1EEESO_EEESQ_NS3_ILi8EEEEEEEEEEEEbRKNSB_6ParamsERT0_S12_iNS2_IJiiiEEERT_ENKUlRT_iE_clINSK_INSL_IfLm64EEENSN_INS2_IJSP_SO_SU_EEESV_EEEEEEDaS17_i,($_ZN7cutlass13device_kernelIN5flash19enable_sm80_to_sm89INS1_16FlashAttnBwdSm80INS1_25CollectiveMainloopBwdSm80ILi2ELi2EN4cute5tupleIJNS5_1CILi128EEES8_NS7_ILi64EEEEEENS_10bfloat16_tEfNS_4arch4Sm80ELb0ELb1ELb1ELb1ELb1ELb0ELb0ELb0ELi2ELi4ELi4ELi4ELb0EEENS1_21CollectiveEpilogueBwdISA_SB_SD_Li256ELb1ELb0ELi2EEENS1_19SingleTileSchedulerILb1ELb0ELb0ELi128EEEEEEEEEvNT_6ParamsE$_ZZN5flash25CollectiveMainloopBwdSm80ILi2ELi2EN4cute5tupleIJNS1_1CILi128EEES4_NS3_ILi64EEEEEEN7cutlass10bfloat16_tEfNS7_4arch4Sm80ELb0ELb1ELb1ELb1ELb1ELb0ELb0ELb0ELi2ELi4ELi4ELi4ELb0EE3mmaINS_16FlashAttnBwdSm80ISB_NS_21CollectiveEpilogueBwdIS6_S8_SA_Li256ELb1ELb0ELi2EEENS_19SingleTileSchedulerILb1ELb0ELb0ELi128EEEE13SharedStorageENS1_6TensorINS1_11ArrayEngineIfLm32EEENS1_6LayoutINS2_IJNS2_IJNS3_ILi2EEESO_EEESO_NS3_ILi4EEEEEENS2_IJNS2_IJNS3_ILi1EEESO_EEESQ_NS3_ILi8EEEEEEEEEEEEbRKNSB_6ParamsERT0_S12_iNS2_IJiiiEEERT_ENKUliT_E_clIZSC_ISJ_SX_EbS10_S12_S12_iS13_S15_EUlRS16_iE_EEDaiS16_ - $_ZN7cutlass13device_kernelIN5flash19enable_sm80_to_sm89INS1_16FlashAttnBwdSm80INS1_25CollectiveMainloopBwdSm80ILi2ELi2EN4cute5tupleIJNS5_1CILi128EEES8_NS7_ILi64EEEEEENS_10bfloat16_tEfNS_4arch4Sm80ELb0ELb1ELb1ELb1ELb1ELb0ELb0ELb0ELi2ELi4ELi4ELi4ELb0EEENS1_21CollectiveEpilogueBwdISA_SB_SD_Li256ELb1ELb0ELi2EEENS1_19SingleTileSchedulerILb1ELb0ELb0ELi128EEEEEEEEEvNT_6ParamsE$_ZZN5flash25CollectiveMainloopBwdSm80ILi2ELi2EN4cute5tupleIJNS1_1CILi128EEES4_NS3_ILi64EEEEEEN7cutlass10bfloat16_tEfNS7_4arch4Sm80ELb0ELb1ELb1ELb1ELb1ELb0ELb0ELb0ELi2ELi4ELi4ELi4ELb0EE3mmaINS_16FlashAttnBwdSm80ISB_NS_21CollectiveEpilogueBwdIS6_S8_SA_Li256ELb1ELb0ELi2EEENS_19SingleTileSchedulerILb1ELb0ELb0ELi128EEEE13SharedStorageENS1_6TensorINS1_11ArrayEngineIfLm32EEENS1_6LayoutINS2_IJNS2_IJNS3_ILi2EEESO_EEESO_NS3_ILi4EEEEEENS2_IJNS2_IJNS3_ILi1EEESO_EEESQ_NS3_ILi8EEEEEEEEEEEEbRKNSB_6ParamsERT0_S12_iNS2_IJiiiEEERT_ENKUlRT_iE_clINSK_INSL_IfLm64EEENSN_INS2_IJSP_SO_SU_EEESV_EEEEEEDaS17_i)
$_ZN7cutlass13device_kernelIN5flash19enable_sm80_to_sm89INS1_16FlashAttnBwdSm80INS1_25CollectiveMainloopBwdSm80ILi2ELi2EN4cute5tupleIJNS5_1CILi128EEES8_NS7_ILi64EEEEEENS_10bfloat16_tEfNS_4arch4Sm80ELb0ELb1ELb1ELb1ELb1ELb0ELb0ELb0ELi2ELi4ELi4ELi4ELb0EEENS1_21CollectiveEpilogueBwdISA_SB_SD_Li256ELb1ELb0ELi2EEENS1_19SingleTileSchedulerILb1ELb0ELb0ELi128EEEEEEEEEvNT_6ParamsE$_ZZN5flash25CollectiveMainloopBwdSm80ILi2ELi2EN4cute5tupleIJNS1_1CILi128EEES4_NS3_ILi64EEEEEEN7cutlass10bfloat16_tEfNS7_4arch4Sm80ELb0ELb1ELb1ELb1ELb1ELb0ELb0ELb0ELi2ELi4ELi4ELi4ELb0EE3mmaINS_16FlashAttnBwdSm80ISB_NS_21CollectiveEpilogueBwdIS6_S8_SA_Li256ELb1ELb0ELi2EEENS_19SingleTileSchedulerILb1ELb0ELb0ELi128EEEE13SharedStorageENS1_6TensorINS1_11ArrayEngineIfLm32EEENS1_6LayoutINS2_IJNS2_IJNS3_ILi2EEESO_EEESO_NS3_ILi4EEEEEENS2_IJNS2_IJNS3_ILi1EEESO_EEESQ_NS3_ILi8EEEEEEEEEEEEbRKNSB_6ParamsERT0_S12_iNS2_IJiiiEEERT_ENKUlRT_iE_clINSK_INSL_IfLm64EEENSN_INS2_IJSP_SO_SU_EEESV_EEEEEEDaS17_i:
        /* <DEDUP_REMOVED lines=18> */
[----:B-1---5:R-:W-:Y:S05]  /*119f0*/  CALL.REL.NOINC `($_ZN7cutlass13device_kernelIN5flash19enable_sm80_to_sm89INS1_16FlashAttnBwdSm80INS1_25CollectiveMainloopBwdSm80ILi2ELi2EN4cute5tupleIJNS5_1CILi128EEES8_NS7_ILi64EEEEEENS_10bfloat16_tEfNS_4arch4Sm80ELb0ELb1ELb1ELb1ELb1ELb0ELb0ELb0ELi2ELi4ELi4ELi4ELb0EEENS1_21CollectiveEpilogueBwdISA_SB_SD_Li256ELb1ELb0ELi2EEENS1_19SingleTileSchedulerILb1ELb0ELb0ELi128EEEEEEEEEvNT_6ParamsE$_ZZN4cute7idx2crdIiNS_5tupleIJNS_1CILi32EEENS2_ILi4EEENS2_ILi2EEENS2_ILi1EEEEEENS1_IJS6_S3_NS2_ILi128EEENS2_ILi0EEEEEEEEDaRKT_RKT0_RKT1_ENKUlRKT_RKT0_E_clIS3_S6_EEDaSM_SP_) ;  /* 0xfffff4e000007944 */ /* 0x022fea0003c3ffff */
[----:B------:R-:W-:Y:S02]  /*11a00*/  MOV R4, 0x11a20 ;  /* 0x00011a2000047802 */ /* 0x000fe40000000f00 */
[----:B------:R-:W-:Y:S05]  /*11a10*/  CALL.REL.NOINC `($_ZN7cutlass13device_kernelIN5flash19enable_sm80_to_sm89INS1_16FlashAttnBwdSm80INS1_25CollectiveMainloopBwdSm80ILi2ELi2EN4cute5tupleIJNS5_1CILi128EEES8_NS7_ILi64EEEEEENS_10bfloat16_tEfNS_4arch4Sm80ELb0ELb1ELb1ELb1ELb1ELb0ELb0ELb0ELi2ELi4ELi4ELi4ELb0EEENS1_21CollectiveEpilogueBwdISA_SB_SD_Li256ELb1ELb0ELi2EEENS1_19SingleTileSchedulerILb1ELb0ELb0ELi128EEEEEEEEEvNT_6ParamsE$_ZZN4cute7idx2crdIiNS_5tupleIJNS_1CILi32EEENS2_ILi4EEENS2_ILi2EEENS2_ILi1EEEEEENS1_IJS6_S3_NS2_ILi128EEENS2_ILi0EEEEEEEEDaRKT_RKT0_RKT1_ENKUlRKT_RKT0_E_clIS4_S3_EEDaSM_SP_) ;  /* 0xfffff52000007944 */ /* 0x000fea0003c3ffff */
[----:B------:R1:W-:Y:S01]  /*11a20*/  STL [R1+0x1390], R6 ;  /* 0x0013900601007387 */ /* 0x0003e20000100800 */
[----:B------:R-:W-:-:S03]  /*11a30*/  MOV R4, 0x11a50 ;  /* 0x00011a5000047802 */ /* 0x000fc60000000f00 */
[----:B-1----:R-:W-:Y:S05]  /*11a40*/  CALL.REL.NOINC `($_ZN7cutlass13device_kernelIN5flash19enable_sm80_to_sm89INS1_16FlashAttnBwdSm80INS1_25CollectiveMainloopBwdSm80ILi2ELi2EN4cute5tupleIJNS5_1CILi128EEES8_NS7_ILi64EEEEEENS_10bfloat16_tEfNS_4arch4Sm80ELb0ELb1ELb1ELb1ELb1ELb0ELb0ELb0ELi2ELi4ELi4ELi4ELb0EEENS1_21CollectiveEpilogueBwdISA_SB_SD_Li256ELb1ELb0ELi2EEENS1_19SingleTileSchedulerILb1ELb0ELb0ELi128EEEEEEEEEvNT_6ParamsE$_ZZN4cute7idx2crdIiNS_5tupleIJNS_1CILi32EEENS2_ILi4EEENS2_ILi2EEENS2_ILi1EEEEEENS1_IJS6_S3_NS2_ILi128EEENS2_ILi0EEEEEEEEDaRKT_RKT0_RKT1_ENKUlRKT_RKT0_E_clIS5_S8_EEDaSM_SP_) ;  /* 0xfffff58000007944 */ /* 0x002fea0003c3ffff */
[----:B------:R1:W-:Y:S01]  /*11a50*/  STL [R1+0x1384], R2 ;  /* 0x0013840201007387 */ /* 0x0003e20000100800 */
[----:B------:R-:W-:-:S03]  /*11a60*/  MOV R4, 0x11a80 ;  /* 0x00011a8000047802 */ /* 0x000fc60000000f00 */
[----:B-1----:R-:W-:Y:S05]  /*11a70*/  CALL.REL.NOINC `($_ZN7cutlass13device_kernelIN5flash19enable_sm80_to_sm89INS1_16FlashAttnBwdSm80INS1_25CollectiveMainloopBwdSm80ILi2ELi2EN4cute5tupleIJNS5_1CILi128EEES8_NS7_ILi64EEEEEENS_10bfloat16_tEfNS_4arch4Sm80ELb0ELb1ELb1ELb1ELb1ELb0ELb0ELb0ELi2ELi4ELi4ELi4ELb0EEENS1_21CollectiveEpilogueBwdISA_SB_SD_Li256ELb1ELb0ELi2EEENS1_19SingleTileSchedulerILb1ELb0ELb0ELi128EEEEEEEEEvNT_6ParamsE$_ZZN4cute9transformINS_5tupleIJNS_1CILi32EEENS2_ILi4EEENS2_ILi2EEENS2_ILi1EEEEEENS1_IJS6_S3_NS2_ILi128EEENS2_ILi0EEEEEEZNS_7idx2crdIiS7_SA_EEDaRKT_RKT0_RKT1_EUlRKT_RKT0_E_EEDaSE_SH_OSI_ENKUlDpSN_E_clIJiiiS9_EEEDaST_) ;  /* 0xfffff65000007944 */ /* 0x002fea0003c3ffff */
[----:B------:R-:W-:Y:S02]  /*11a80*/  MOV R4, 0x11aa0 ;  /* 0x00011aa000047802 */ /* 0x000fe40000000f00 */
[----:B--2--5:R-:W-:Y:S05]  /*11a90*/  CALL.REL.NOINC `($_ZN7cutlass13device_kernelIN5flash19enable_sm80_to_sm89INS1_16FlashAttnBwdSm80INS1_25CollectiveMainloopBwdSm80ILi2ELi2EN4cute5tupleIJNS5_1CILi128EEES8_NS7_ILi64EEEEEENS_10bfloat16_tEfNS_4arch4Sm80ELb0ELb1ELb1ELb1ELb1ELb0ELb0ELb0ELi2ELi4ELi4ELi4ELb0EEENS1_21CollectiveEpilogueBwdISA_SB_SD_Li256ELb1ELb0ELi2EEENS1_19SingleTileSchedulerILb1ELb0ELb0ELi128EEEEEEEEEvNT_6ParamsE$_ZZN4cute7crd2crdINS_5tupleIJiiiNS_1CILi0EEEEEENS1_IJNS2_ILi32EEENS2_ILi4EEENS2_ILi2EEENS2_ILi1EEEEEENS1_IJS8_S8_S8_S8_EEEEEDaRKT_RKT0_RKT1_ENKUlRKT_RKT0_RKT1_E_clIiS5_S8_EEDaSM_SP_SS_) ;  /* 0xffffe9d000007944 */ /* 0x024fea0003c3ffff */
[----:B------:R-:W-:Y:S02]  /*11aa0*/  MOV R8, R2 ;  /* 0x0000000200087202 */ /* 0x000fe40000000f00 */
[----:B------:R-:W-:-:S02]  /*11ab0*/  MOV R2, 0x11ad0 ;  /* 0x00011ad000027802 */ /* 0x000fc40000000f00 */
[----:B------:R-:W-:Y:S05]  /*11ac0*/  CALL.REL.NOINC `($_ZN7cutlass13device_kernelIN5flash19enable_sm80_to_sm89INS1_16FlashAttnBwdSm80INS1_25CollectiveMainloopBwdSm80ILi2ELi2EN4cute5tupleIJNS5_1CILi128EEES8_NS7_ILi64EEEEEENS_10bfloat16_tEfNS_4arch4Sm80ELb0ELb1ELb1ELb1ELb1ELb0ELb0ELb0ELi2ELi4ELi4ELi4ELb0EEENS1_21CollectiveEpilogueBwdISA_SB_SD_Li256ELb1ELb0ELi2EEENS1_19SingleTileSchedulerILb1ELb0ELb0ELi128EEEEEEEEEvNT_6ParamsE$_ZZN4cute7crd2crdINS_5tupleIJiiiNS_1CILi0EEEEEENS1_IJNS2_ILi32EEENS2_ILi4EEENS2_ILi2EEENS2_ILi1EEEEEENS1_IJS8_S8_S8_S8_EEEEEDaRKT_RKT0_RKT1_ENKUlRKT_RKT0_RKT1_E_clIiS6_S8_EEDaSM_SP_SS_) ;  /* 0xffffe9d000007944 */ /* 0x000fea0003c3ffff */
[----:B------:R1:W-:Y:S01]  /*11ad0*/  STL [R1+0x1390], R3 ;  /* 0x0013900301007387 */ /* 0x0003e20000100800 */
[----:B------:R-:W-:-:S03]  /*11ae0*/  MOV R2, 0x11b00 ;  /* 0x00011b0000027802 */ /* 0x000fc60000000f00 */
[----:B-1----:R-:W-:Y:S05]  /*11af0*/  CALL.REL.NOINC `($_ZN7cutlass13device_kernelIN5flash19enable_sm80_to_sm89INS1_16FlashAttnBwdSm80INS1_25CollectiveMainloopBwdSm80ILi2ELi2EN4cute5tupleIJNS5_1CILi128EEES8_NS7_ILi64EEEEEENS_10bfloat16_tEfNS_4arch4Sm80ELb0ELb1ELb1ELb1ELb1ELb0ELb0ELb0ELi2ELi4ELi4ELi4ELb0EEENS1_21CollectiveEpilogueBwdISA_SB_SD_Li256ELb1ELb0ELi2EEENS1_19SingleTileSchedulerILb1ELb0ELb0ELi128EEEEEEEEEvNT_6ParamsE$_ZZN4cute7crd2crdINS_5tupleIJiiiNS_1CILi0EEEEEENS1_IJNS2_ILi32EEENS2_ILi4EEENS2_ILi2EEENS2_ILi1EEEEEENS1_IJS8_S8_S8_S8_EEEEEDaRKT_RKT0_RKT1_ENKUlRKT_RKT0_RKT1_E_clIiS7_S8_EEDaSM_SP_SS_) ;  /* 0xffffe9d000007944 */ /* 0x002fea0003c3ffff */
[----:B------:R1:W-:Y:S01]  /*11b00*/  STL [R1+0x1384], R5 ;  /* 0x0013840501007387 */ /* 0x0003e20000100800 */
[----:B------:R-:W-:-:S03]  /*11b10*/  MOV R4, 0x11b30 ;  /* 0x00011b3000047802 */ /* 0x000fc60000000f00 */
[----:B-1----:R-:W-:Y:S05]  /*11b20*/  CALL.REL.NOINC `($_ZN7cutlass13device_kernelIN5flash19enable_sm80_to_sm89INS1_16FlashAttnBwdSm80INS1_25CollectiveMainloopBwdSm80ILi2ELi2EN4cute5tupleIJNS5_1CILi128EEES8_NS7_ILi64EEEEEENS_10bfloat16_tEfNS_4arch4Sm80ELb0ELb1ELb1ELb1ELb1ELb0ELb0ELb0ELi2ELi4ELi4ELi4ELb0EEENS1_21CollectiveEpilogueBwdISA_SB_SD_Li256ELb1ELb0ELi2EEENS1_19SingleTileSchedulerILb1ELb0ELb0ELi128EEEEEEEEEvNT_6ParamsE$_ZZN4cute9transformINS_5tupleIJiiiNS_1CILi0EEEEEENS1_IJNS2_ILi32EEENS2_ILi4EEENS2_ILi2EEENS2_ILi1EEEEEENS1_IJS8_S8_S8_S8_EEEZNS_7crd2crdIS4_S9_SA_EEDaRKT_RKT0_RKT1_EUlRKT_RKT0_RKT1_E_EEDaSE_SH_SK_OT2_ENKUlDpSN_E_clIJiiiS3_EEEDaSX_) ;  /* 0xfffff74000007944 */ /* 0x002fea0003c3ffff */
[----:B-----5:R2:W-:Y:S01]  /*11b30*/  STL [R1+0x13a8], R8 ;  /* 0x0013a80801007387 */ /* 0x0205e20000100800 */
[----:B------:R-:W-:Y:S01]  /*11b40*/  IADD3 R52, R12, 0x40, RZ ;  /* 0x000000400c347810 */ /* 0x000fe20007ffe0ff */
[----:B------:R-:W-:Y:S01]  /*11b50*/  IMAD.MOV.U32 R4, RZ, RZ, R2 ;  /* 0x000000ffff047224 */ /* 0x000fe200078e0002 */
[----:B------:R-:W-:Y:S01]  /*11b60*/  MOV R6, 0x11bb0 ;  /* 0x00011bb000067802 */ /* 0x000fe20000000f00 */
[----:B------:R2:W-:Y:S01]  /*11b70*/  STL.U8 [R1+0x139c], RZ ;  /* 0x00139cff01007387 */ /* 0x0005e20000100000 */
[----:B------:R-:W-:-:S03]  /*11b80*/  IMAD.MOV.U32 R53, RZ, RZ, RZ ;  /* 0x000000ffff357224 */ /* 0x000fc600078e00ff */
[----:B------:R2:W-:Y:S04]  /*11b90*/  STL.64 [R1+0x13a0], R2 ;  /* 0x0013a00201007387 */ /* 0x0005e80000100a00 */
[----:B-12---:R-:W-:Y:S05]  /*11ba0*/  CALL.REL.NOINC `($_ZN7cutlass13device_kernelIN5flash19enable_sm80_to_sm89INS1_16FlashAttnBwdSm80INS1_25CollectiveMainloopBwdSm80ILi2ELi2EN4cute5tupleIJNS5_1CILi128EEES8_NS7_ILi64EEEEEENS_10bfloat16_tEfNS_4arch4Sm80ELb0ELb1ELb1ELb1ELb1ELb0ELb0ELb0ELi2ELi4ELi4ELi4ELb0EEENS1_21CollectiveEpilogueBwdISA_SB_SD_Li256ELb1ELb0ELi2EEENS1_19SingleTileSchedulerILb1ELb0ELb0ELi128EEEEEEEEEvNT_6ParamsE$_ZN4cute3eso3ESOILb1ELb0EJNS_6LayoutINS_5tupleIJNS3_IJNS3_IJNS_1CILi4EEENS4_ILi8EEEEEENS3_IJS5_NS4_ILi2EEEEEEEEENS3_IJNS3_IJS8_S8_EEENS3_IJS8_S6_EEEEEEEEENS3_IJNS3_IJNS3_IJNS_11ScaledBasisIS8_JLi1EEEENSF_INS4_ILi1EEEJLi0EEEEEEENS3_IJNSF_INS4_ILi16EEEJLi0EEEENSF_IS6_JLi1EEEEEEEEEENS3_IJNS3_IJNSF_ISH_JLi1EEEENSF_IS6_JLi0EEEEEEENS3_IJNSF_INS4_ILi64EEEJLi0EEEENSF_ISK_JLi1EEEEEEEEEEEEEEENS_10ViewEngineINS_23ArithmeticTupleIteratorINS_15ArithmeticTupleIJNS4_ILi0EEES12_EEEEEEEEEC2ERKSY_RKS15_) ;  /* 0xffff885000007944 */ /* 0x006fea0003c3ffff */
[----:B------:R-:W-:Y:S01]  /*11bb0*/  IMAD.MOV.U32 R10, RZ, RZ, R3 ;  /* 0x000000ffff0a7224 */ /* 0x000fe200078e0003 */
[----:B-1----:R-:W-:Y:S01]  /*11bc0*/  IADD3 R2, R12, 0x28, RZ ;  /* 0x000000280c027810 */ /* 0x002fe20007ffe0ff */
[----:B------:R-:W-:Y:S01]  /*11bd0*/  IMAD.MOV.U32 R3, RZ, RZ, R13 ;  /* 0x000000ffff037224 */ /* 0x000fe200078e000d */
[----:B------:R-:W-:Y:S02]  /*11be0*/  MOV R8, 0x11c00 ;  /* 0x00011c0000087802 */ /* 0x000fe40000000f00 */
[----:B------:R-:W-:Y:S05]  /*11bf0*/  CALL.REL.NOINC `($_ZN7cutlass13device_kernelIN5flash19enable_sm80_to_sm89INS1_16FlashAttnBwdSm80INS1_25CollectiveMainloopBwdSm80ILi2ELi2EN4cute5tupleIJNS5_1CILi128EEES8_NS7_ILi64EEEEEENS_10bfloat16_tEfNS_4arch4Sm80ELb0ELb1ELb1ELb1ELb1ELb0ELb0ELb0ELi2ELi4ELi4ELi4ELb0EEENS1_21CollectiveEpilogueBwdISA_SB_SD_Li256ELb1ELb0ELi2EEENS1_19SingleTileSchedulerILb1ELb0ELb0ELi128EEEEEEEEEvNT_6ParamsE$_ZN4cute3eso3ESOILb0ELb0EJiiEEC2ERKiS4_) ;  /* 0xffff640000007944 */ /* 0x000fea0003c3ffff */
[----:B-1----:R-:W2:Y:S01]  /*11c00*/  LDL.64 R2, [R1+0x1390] ;  /* 0x0013900001027983 */ /* 0x002ea20000100a00 */
[----:B------:R-:W-:-:S03]  /*11c10*/  MOV R6, 0x11c50 ;  /* 0x00011c5000067802 */ /* 0x000fc60000000f00 */
[----:B--2---:R1:W-:Y:S04]  /*11c20*/  STL [R1+0x1384], R2 ;  /* 0x0013840201007387 */ /* 0x0043e80000100800 */
[----:B------:R1:W-:Y:S02]  /*11c30*/  STL [R1+0x1388], R3 ;  /* 0x0013880301007387 */ /* 0x0003e40000100800 */
[----:B-1----:R-:W-:Y:S05]  /*11c40*/  CALL.REL.NOINC `($_ZN7cutlass13device_kernelIN5flash19enable_sm80_to_sm89INS1_16FlashAttnBwdSm80INS1_25CollectiveMainloopBwdSm80ILi2ELi2EN4cute5tupleIJNS5_1CILi128EEES8_NS7_ILi64EEEEEENS_10bfloat16_tEfNS_4arch4Sm80ELb0ELb1ELb1ELb1ELb1ELb0ELb0ELb0ELi2ELi4ELi4ELi4ELb0EEENS1_21CollectiveEpilogueBwdISA_SB_SD_Li256ELb1ELb0ELi2EEENS1_19SingleTileSchedulerILb1ELb0ELb0ELi128EEEEEEEEEvNT_6ParamsE$_ZN4cute3eso3ESOILb0ELb0EJiNS_5tupleIJiiEEEEEC2ERKiRKS3_) ;  /* 0xffff632000007944 */ /* 0x002fea0003c3ffff */
[----:B------:R2:W5:Y:S04]  /*11c50*/  LDL R5, [R1+0x1398] ;  /* 0x0013980001057983 */ /* 0x0005680000100800 */
[----:B-1----:R2:W5:Y:S01]  /*11c60*/  LDL.64 R2, [R1+0x1390] ;  /* 0x0013900001027983 */ /* 0x0025620000100a00 */
[----:B------:R-:W-:-:S03]  /*11c70*/  MOV R6, 0x11c90 ;  /* 0x00011c9000067802 */ /* 0x000fc60000000f00 */
[----:B--2--5:R-:W-:Y:S05]  /*11c80*/  CALL.REL.NOINC `($_ZN7cutlass13device_kernelIN5flash19enable_sm80_to_sm89INS1_16FlashAttnBwdSm80INS1_25CollectiveMainloopBwdSm80ILi2ELi2EN4cute5tupleIJNS5_1CILi128EEES8_NS7_ILi64EEEEEENS_10bfloat16_tEfNS_4arch4Sm80ELb0ELb1ELb1ELb1ELb1ELb0ELb0ELb0ELi2ELi4ELi4ELi4ELb0EEENS1_21CollectiveEpilogueBwdISA_SB_SD_Li256ELb1ELb0ELi2EEENS1_19SingleTileSchedulerILb1ELb0ELb0ELi128EEEEEEEEEvNT_6ParamsE$_ZN4cute3eso3ESOILb0ELb1EJNS_5tupleIJiNS2_IJiiEEEEEENS2_IJNS_10UnderscoreENS2_IJS5_S5_EEEEEEEEC2ERKS4_RKS7_) ;  /* 0xffff690000007944 */ /* 0x024fea0003c3ffff */
        /* <DEDUP_REMOVED lines=10> */
[----:B-1---5:R-:W-:Y:S05]  /*11d30*/  CALL.REL.NOINC `($_ZN7cutlass13device_kernelIN5flash19enable_sm80_to_sm89INS1_16FlashAttnBwdSm80INS1_25CollectiveMainloopBwdSm80ILi2ELi2EN4cute5tupleIJNS5_1CILi128EEES8_NS7_ILi64EEEEEENS_10bfloat16_tEfNS_4arch4Sm80ELb0ELb1ELb1ELb1ELb1ELb0ELb0ELb0ELi2ELi4ELi4ELi4ELb0EEENS1_21CollectiveEpilogueBwdISA_SB_SD_Li256ELb1ELb0ELi2EEENS1_19SingleTileSchedulerILb1ELb0ELb0ELi128EEEEEEEEEvNT_6ParamsE$_ZN4cute5tupleIJiEEC2ERKi) ;  /* 0xffffa5a000007944 */ /* 0x022fea0003c3ffff */
[----:B------:R2:W5:Y:S01]  /*11d40*/  LDL R7, [R1+0x1390] ;  /* 0x0013900001077983 */ /* 0x0005620000100800 */
[----:B-1----:R-:W-:Y:S01]  /*11d50*/  IMAD.MOV.U32 R3, RZ, RZ, R4 ;  /* 0x000000ffff037224 */ /* 0x002fe200078e0004 */
[----:B------:R-:W-:Y:S02]  /*11d60*/  MOV R2, R13 ;  /* 0x0000000d00027202 */ /* 0x000fe40000000f00 */
        /* <DEDUP_REMOVED lines=9> */
[----:B------:R-:W-:-:S02]  /*11e00*/  MOV R8, 0x11e20 ;  /* 0x00011e2000087802 */ /* 0x000fc40000000f00 */
[----:B-1---5:R-:W-:Y:S05]  /*11e10*/  CALL.REL.NOINC `($_ZN7cutlass13device_kernelIN5flash19enable_sm80_to_sm89INS1_16FlashAttnBwdSm80INS1_25CollectiveMainloopBwdSm80ILi2ELi2EN4cute5tupleIJNS5_1CILi128EEES8_NS7_ILi64EEEEEENS_10bfloat16_tEfNS_4arch4Sm80ELb0ELb1ELb1ELb1ELb1ELb0ELb0ELb0ELi2ELi4ELi4ELi4ELb0EEENS1_21CollectiveEpilogueBwdISA_SB_SD_Li256ELb1ELb0ELi2EEENS1_19SingleTileSchedulerILb1ELb0ELb0ELi128EEEEEEEEEvNT_6ParamsE$_ZN4cute5tupleIJNS_1CILi0EEEiEEC2ERKS2_RKi) ;  /* 0xffffa3e000007944 */ /* 0x022fea0003c3ffff */
[----:B------:R1:W5:Y:S01]  /*11e20*/  LDL R8, [R1+0x1390] ;  /* 0x0013900001087983 */ /* 0x0003620000100800 */
[----:B------:R-:W-:Y:S01]  /*11e30*/  IMAD.MOV.U32 R3, RZ, RZ, R4 ;  /* 0x000000ffff037224 */ /* 0x000fe200078e0004 */
[----:B------:R-:W-:-:S02]  /*11e40*/  MOV R2, R12 ;  /* 0x0000000c00027202 */ /* 0x000fc40000000f00 */
[----:B------:R-:W-:Y:S02]  /*11e50*/  MOV R10, 0x11e70 ;  /* 0x00011e70000a7802 */ /* 0x000fe40000000f00 */
[----:B-1---5:R-:W-:Y:S05]  /*11e60*/  CALL.REL.NOINC `($_ZN7cutlass13device_kernelIN5flash19enable_sm80_to_sm89INS1_16FlashAttnBwdSm80INS1_25CollectiveMainloopBwdSm80ILi2ELi2EN4cute5tupleIJNS5_1CILi128EEES8_NS7_ILi64EEEEEENS_10bfloat16_tEfNS_4arch4Sm80ELb0ELb1ELb1ELb1ELb1ELb0ELb0ELb0ELi2ELi4ELi4ELi4ELb0EEENS1_21CollectiveEpilogueBwdISA_SB_SD_Li256ELb1ELb0ELi2EEENS1_19SingleTileSchedulerILb1ELb0ELb0ELi128EEEEEEEEEvNT_6ParamsE$_ZN4cute5tupleIJiEEC2ERKi) ;  /* 0xffffa47000007944 */ /* 0x022fea0003c3ffff */
[----:B-1----:R1:W5:Y:S01]  /*11e70*/  LDL R3, [R1+0x1380] ;  /* 0x0013800001037983 */ /* 0x0023620000100800 */
[----:B------:R-:W-:Y:S02]  /*11e80*/  MOV R2, R13 ;  /* 0x0000000d00027202 */ /* 0x000fe40000000f00 */
[----:B------:R-:W-:Y:S02]  /*11e90*/  MOV R10, 0x11eb0 ;  /* 0x00011eb0000a7802 */ /* 0x000fe40000000f00 */
[----:B-1---5:R-:W-:Y:S05]  /*11ea0*/  CALL.REL.NOINC `($_ZN7cutlass13device_kernelIN5flash19enable_sm80_to_sm89INS1_16FlashAttnBwdSm80INS1_25CollectiveMainloopBwdSm80ILi2ELi2EN4cute5tupleIJNS5_1CILi128EEES8_NS7_ILi64EEEEEENS_10bfloat16_tEfNS_4arch4Sm80ELb0ELb1ELb1ELb1ELb1ELb0ELb0ELb0ELi2ELi4ELi4ELi4ELb0EEENS1_21CollectiveEpilogueBwdISA_SB_SD_Li256ELb1ELb0ELi2EEENS1_19SingleTileSchedulerILb1ELb0ELb0ELi128EEEEEEEEEvNT_6ParamsE$_ZN4cute5tupleIJiEEC2ERKi) ;  /* 0xffffa43000007944 */ /* 0x022fea0003c3ffff */
[----:B-1----:R1:W5:Y:S01]  /*11eb0*/  LDL R3, [R1+0x1390] ;  /* 0x0013900001037983 */ /* 0x0023620000100800 */
[----:B------:R-:W-:Y:S02]  /*11ec0*/  MOV R2, R13 ;  /* 0x0000000d00027202 */ /* 0x000fe40000000f00 */
[----:B------:R-:W-:Y:S02]  /*11ed0*/  MOV R6, 0x11ef0 ;  /* 0x00011ef000067802 */ /* 0x000fe40000000f00 */
[----:B-1---5:R-:W-:Y:S05]  /*11ee0*/  CALL.REL.NOINC `($_ZN7cutlass13device_kernelIN5flash19enable_sm80_to_sm89INS1_16FlashAttnBwdSm80INS1_25CollectiveMainloopBwdSm80ILi2ELi2EN4cute5tupleIJNS5_1CILi128EEES8_NS7_ILi64EEEEEENS_10bfloat16_tEfNS_4arch4Sm80ELb0ELb1ELb1ELb1ELb1ELb0ELb0ELb0ELi2ELi4ELi4ELi4ELb0EEENS1_21CollectiveEpilogueBwdISA_SB_SD_Li256ELb1ELb0ELi2EEENS1_19SingleTileSchedulerILb1ELb0ELb0ELi128EEEEEEEEEvNT_6ParamsE$_ZN4cute3eso3ESOILb0ELb1EJiNS_1CILi0EEEEEC2ERKiRKS3_) ;  /* 0xffff68a000007944 */ /* 0x022fea0003c3ffff */
[----:B------:R2:W5:Y:S01]  /*11ef0*/  LDL R10, [R1+0x1390] ;  /* 0x00139000010a7983 */ /* 0x0005620000100800 */
[----:B------:R-:W-:-:S03]  /*11f00*/  MOV R4, 0x11f30 ;  /* 0x00011f3000047802 */ /* 0x000fc60000000f00 */
[----:B------:R2:W-:Y:S04]  /*11f10*/  STL [R1+0x1390], R8 ;  /* 0x0013900801007387 */ /* 0x0005e80000100800 */
[----:B-12--5:R-:W-:Y:S05]  /*11f20*/  CALL.REL.NOINC `($_ZN7cutlass13device_kernelIN5flash19enable_sm80_to_sm89INS1_16FlashAttnBwdSm80INS1_25CollectiveMainloopBwdSm80ILi2ELi2EN4cute5tupleIJNS5_1CILi128EEES8_NS7_ILi64EEEEEENS_10bfloat16_tEfNS_4arch4Sm80ELb0ELb1ELb1ELb1ELb1ELb0ELb0ELb0ELi2ELi4ELi4ELi4ELb0EEENS1_21CollectiveEpilogueBwdISA_SB_SD_Li256ELb1ELb0ELi2EEENS1_19SingleTileSchedulerILb1ELb0ELb0ELi128EEEEEEEEEvNT_6ParamsE$_ZZN4cuteplIJNS_1CILi0EEEiEJiEEEDaRKNS_15ArithmeticTupleIJDpT_EEERKNS3_IJDpT0_EEEENKUlDpRKT_E_clIJiiEEEDaSH_) ;  /* 0xfffff5a000007944 */ /* 0x026fea0003c3ffff */
[----:B------:R-:W-:Y:S01]  /*11f30*/  IMAD.SHL.U32 R3, R5, 0x10, RZ ;  /* 0x0000001005037824 */ /* 0x000fe200078e00ff */
[----:B------:R-:W-:Y:S02]  /*11f40*/  MOV R2, R13 ;  /* 0x0000000d00027202 */ /* 0x000fe40000000f00 */
[----:B------:R-:W-:Y:S02]  /*11f50*/  MOV R10, 0x11f70 ;  /* 0x00011f70000a7802 */ /* 0x000fe40000000f00 */
[----:B-1---5:R-:W-:Y:S05]  /*11f60*/  CALL.REL.NOINC `($_ZN7cutlass13device_kernelIN5flash19enable_sm80_to_sm89INS1_16FlashAttnBwdSm80INS1_25CollectiveMainloopBwdSm80ILi2ELi2EN4cute5tupleIJNS5_1CILi128EEES8_NS7_ILi64EEEEEENS_10bfloat16_tEfNS_4arch4Sm80ELb0ELb1ELb1ELb1ELb1ELb0ELb0ELb0ELi2ELi4ELi4ELi4ELb0EEENS1_21CollectiveEpilogueBwdISA_SB_SD_Li256ELb1ELb0ELi2EEENS1_19SingleTileSchedulerILb1ELb0ELb0ELi128EEEEEEEEEvNT_6ParamsE$_ZN4cute5tupleIJiEEC2ERKi) ;  /* 0xffffa37000007944 */ /* 0x022fea0003c3ffff */
[----:B------:R2:W5:Y:S01]  /*11f70*/  LDL R4, [R1+0x1390] ;  /* 0x0013900001047983 */ /* 0x0005620000100800 */
[----:B-1----:R-:W-:Y:S01]  /*11f80*/  IMAD.SHL.U32 R3, R20, 0x8, RZ ;  /* 0x0000000814037824 */ /* 0x002fe200078e00ff */
[----:B------:R-:W-:Y:S02]  /*11f90*/  MOV R2, R13 ;  /* 0x0000000d00027202 */ /* 0x000fe40000000f00 */
[----:B------:R-:W-:Y:S02]  /*11fa0*/  MOV R10, 0x11fc0 ;  /* 0x00011fc0000a7802 */ /* 0x000fe40000000f00 */
[----:B--2--5:R-:W-:Y:S05]  /*11fb0*/  CALL.REL.NOINC `($_ZN7cutlass13device_kernelIN5flash19enable_sm80_to_sm89INS1_16FlashAttnBwdSm80INS1_25CollectiveMainloopBwdSm80ILi2ELi2EN4cute5tupleIJNS5_1CILi128EEES8_NS7_ILi64EEEEEENS_10bfloat16_tEfNS_4arch4Sm80ELb0ELb1ELb1ELb1ELb1ELb0ELb0ELb0ELi2ELi4ELi4ELi4ELb0EEENS1_21CollectiveEpilogueBwdISA_SB_SD_Li256ELb1ELb0ELi2EEENS1_19SingleTileSchedulerILb1ELb0ELb0ELi128EEEEEEEEEvNT_6ParamsE$_ZN4cute5tupleIJiEEC2ERKi) ;  /* 0xffffa32000007944 */ /* 0x024fea0003c3ffff */
[----:B------:R2:W5:Y:S01]  /*11fc0*/  LDL R5, [R1+0x1390] ;  /* 0x0013900001057983 */ /* 0x0005620000100800 */
[----:B-1----:R-:W-:Y:S01]  /*11fd0*/  IMAD.MOV.U32 R3, RZ, RZ, R4 ;  /* 0x000000ffff037224 */ /* 0x002fe200078e0004 */
[----:B------:R-:W-:Y:S02]  /*11fe0*/  MOV R2, R12 ;  /* 0x0000000c00027202 */ /* 0x000fe40000000f00 */
[----:B------:R-:W-:-:S02]  /*11ff0*/  MOV R10, 0x12010 ;  /* 0x00012010000a7802 */ /* 0x000fc40000000f00 */
[----:B--2--5:R-:W-:Y:S05]  /*12000*/  CALL.REL.NOINC `($_ZN7cutlass13device_kernelIN5flash19enable_sm80_to_sm89INS1_16FlashAttnBwdSm80INS1_25CollectiveMainloopBwdSm80ILi2ELi2EN4cute5tupleIJNS5_1CILi128EEES8_NS7_ILi64EEEEEENS_10bfloat16_tEfNS_4arch4Sm80ELb0ELb1ELb1ELb1ELb1ELb0ELb0ELb0ELi2ELi4ELi4ELi4ELb0EEENS1_21CollectiveEpilogueBwdISA_SB_SD_Li256ELb1ELb0ELi2EEENS1_19SingleTileSchedulerILb1ELb0ELb0ELi128EEEEEEEEEvNT_6ParamsE$_ZN4cute5tupleIJiEEC2ERKi) ;  /* 0xffffa2d000007944 */ /* 0x024fea0003c3ffff */
[----:B-1----:R1:W5:Y:S01]  /*12010*/  LDL R3, [R1+0x1380] ;  /* 0x0013800001037983 */ /* 0x0023620000100800 */
[----:B------:R-:W-:-:S02]  /*12020*/  MOV R2, R13 ;  /* 0x0000000d00027202 */ /* 0x000fc40000000f00 */
[----:B------:R-:W-:Y:S02]  /*12030*/  MOV R10, 0x12050 ;  /* 0x00012050000a7802 */ /* 0x000fe40000000f00 */
[----:B-1---5:R-:W-:Y:S05]  /*12040*/  CALL.REL.NOINC `($_ZN7cutlass13device_kernelIN5flash19enable_sm80_to_sm89INS1_16FlashAttnBwdSm80INS1_25CollectiveMainloopBwdSm80ILi2ELi2EN4cute5tupleIJNS5_1CILi128EEES8_NS7_ILi64EEEEEENS_10bfloat16_tEfNS_4arch4Sm80ELb0ELb1ELb1ELb1ELb1ELb0ELb0ELb0ELi2ELi4ELi4ELi4ELb0EEENS1_21CollectiveEpilogueBwdISA_SB_SD_Li256ELb1ELb0ELi2EEENS1_19SingleTileSchedulerILb1ELb0ELb0ELi128EEEEEEEEEvNT_6ParamsE$_ZN4cute5tupleIJiEEC2ERKi) ;  /* 0xffffa29000007944 */ /* 0x022fea0003c3ffff */
        /* <DEDUP_REMOVED lines=8> */
[----:B-1---5:R-:W-:Y:S05]  /*120d0*/  CALL.REL.NOINC `($_ZN7cutlass13device_kernelIN5flash19enable_sm80_to_sm89INS1_16FlashAttnBwdSm80INS1_25CollectiveMainloopBwdSm80ILi2ELi2EN4cute5tupleIJNS5_1CILi128EEES8_NS7_ILi64EEEEEENS_10bfloat16_tEfNS_4arch4Sm80ELb0ELb1ELb1ELb1ELb1ELb0ELb0ELb0ELi2ELi4ELi4ELi4ELb0EEENS1_21CollectiveEpilogueBwdISA_SB_SD_Li256ELb1ELb0ELi2EEENS1_19SingleTileSchedulerILb1ELb0ELb0ELi128EEEEEEEEEvNT_6ParamsE$_ZN4cute5tupleIJNS_1CILi0EEEiEEC2ERKS2_RKi) ;  /* 0xffffa12000007944 */ /* 0x022fea0003c3ffff */
[----:B------:R1:W5:Y:S01]  /*120e0*/  LDL R8, [R1+0x1390] ;  /* 0x0013900001087983 */ /* 0x0003620000100800 */
[----:B------:R-:W-:Y:S01]  /*120f0*/  IMAD.MOV.U32 R3, RZ, RZ, R4 ;  /* 0x000000ffff037224 */ /* 0x000fe200078e0004 */
[----:B------:R-:W-:Y:S02]  /*12100*/  MOV R2, R13 ;  /* 0x0000000d00027202 */ /* 0x000fe40000000f00 */
[----:B------:R-:W-:-:S02]  /*12110*/  MOV R6, 0x12130 ;  /* 0x0001213000067802 */ /* 0x000fc40000000f00 */
[----:B-1---5:R-:W-:Y:S05]  /*12120*/  CALL.REL.NOINC `($_ZN7cutlass13device_kernelIN5flash19enable_sm80_to_sm89INS1_16FlashAttnBwdSm80INS1_25CollectiveMainloopBwdSm80ILi2ELi2EN4cute5tupleIJNS5_1CILi128EEES8_NS7_ILi64EEEEEENS_10bfloat16_tEfNS_4arch4Sm80ELb0ELb1ELb1ELb1ELb1ELb0ELb0ELb0ELi2ELi4ELi4ELi4ELb0EEENS1_21CollectiveEpilogueBwdISA_SB_SD_Li256ELb1ELb0ELi2EEENS1_19SingleTileSchedulerILb1ELb0ELb0ELi128EEEEEEEEEvNT_6ParamsE$_ZN4cute3eso3ESOILb0ELb1EJiNS_1CILi0EEEEEC2ERKiRKS3_) ;  /* 0xffff666000007944 */ /* 0x022fea0003c3ffff */
[----:B------:R2:W5:Y:S01]  /*12130*/  LDL R10, [R1+0x1390] ;  /* 0x00139000010a7983 */ /* 0x0005620000100800 */
[----:B------:R-:W-:-:S02]  /*12140*/  MOV R9, R13 ;  /* 0x0000000d00097202 */ /* 0x000fc40000000f00 */
[----:B------:R-:W-:Y:S01]  /*12150*/  MOV R92, 0x12180 ;  /* 0x00012180005c7802 */ /* 0x000fe20000000f00 */
[----:B------:R2:W-:Y:S04]  /*12160*/  STL [R1+0x1390], R8 ;  /* 0x0013900801007387 */ /* 0x0005e80000100800 */
[----:B-12--5:R-:W-:Y:S05]  /*12170*/  CALL.REL.NOINC `($_ZN7cutlass13device_kernelIN5flash19enable_sm80_to_sm89INS1_16FlashAttnBwdSm80INS1_25CollectiveMainloopBwdSm80ILi2ELi2EN4cute5tupleIJNS5_1CILi128EEES8_NS7_ILi64EEEEEENS_10bfloat16_tEfNS_4arch4Sm80ELb0ELb1ELb1ELb1ELb1ELb0ELb0ELb0ELi2ELi4ELi4ELi4ELb0EEENS1_21CollectiveEpilogueBwdISA_SB_SD_Li256ELb1ELb0ELi2EEENS1_19SingleTileSchedulerILb1ELb0ELb0ELi128EEEEEEEEEvNT_6ParamsE$_ZZN4cuteplIJiEJNS_1CILi0EEEiEEEDaRKNS_15ArithmeticTupleIJDpT_EEERKNS3_IJDpT0_EEEENKUlDpRKT_E_clIJiiEEEDaSH_) ;  /* 0xfffff4c000007944 */ /* 0x026fea0003c3ffff */
[----:B-----5:R-:W-:Y:S01]  /*12180*/  IMAD.IADD R4, R3, 0x1, R19 ;  /* 0x0000000103047824 */ /* 0x020fe200078e0213 */
[----:B------:R-:W-:Y:S02]  /*12190*/  IADD3 R10, R18, R2, RZ ;  /* 0x00000002120a7210 */ /* 0x000fe40007ffe0ff */
[----:B------:R-:W-:Y:S02]  /*121a0*/  MOV R20, 0x121d0 ;  /* 0x000121d000147802 */ /* 0x000fe40000000f00 */
[----:B------:R2:W-:Y:S04]  /*121b0*/  STL [R1+0x1390], R4 ;  /* 0x0013900401007387 */ /* 0x0005e80000100800 */
[----:B-12---:R-:W-:Y:S05]  /*121c0*/  CALL.REL.NOINC `($_ZN7cutlass13device_kernelIN5flash19enable_sm80_to_sm89INS1_16FlashAttnBwdSm80INS1_25CollectiveMainloopBwdSm80ILi2ELi2EN4cute5tupleIJNS5_1CILi128EEES8_NS7_ILi64EEEEEENS_10bfloat16_tEfNS_4arch4Sm80ELb0ELb1ELb1ELb1ELb1ELb0ELb0ELb0ELi2ELi4ELi4ELi4ELb0EEENS1_21CollectiveEpilogueBwdISA_SB_SD_Li256ELb1ELb0ELi2EEENS1_19SingleTileSchedulerILb1ELb0ELb0ELi128EEEEEEEEEvNT_6ParamsE$_ZZN4cuteplIJiiEJiiEEEDaRKNS_15ArithmeticTupleIJDpT_EEERKNS1_IJDpT0_EEEENKUlDpRKT_E_clIJiiEEEDaSF_) ;  /* 0xfffff67000007944 */ /* 0x006fea0003c3ffff */
[----:B-----5:R2:W-:Y:S01]  /*121d0*/  STL [R1+0x1390], R5 ;  /* 0x0013900501007387 */ /* 0x0205e20000100800 */
[----:B------:R-:W-:-:S03]  /*121e0*/  MOV R86, 0x12200 ;  /* 0x0001220000567802 */ /* 0x000fc60000000f00 */
[----:B-12---:R-:W-:Y:S05]  /*121f0*/  CALL.REL.NOINC `($_ZN7cutlass13device_kernelIN5flash19enable_sm80_to_sm89INS1_16FlashAttnBwdSm80INS1_25CollectiveMainloopBwdSm80ILi2ELi2EN4cute5tupleIJNS5_1CILi128EEES8_NS7_ILi64EEEEEENS_10bfloat16_tEfNS_4arch4Sm80ELb0ELb1ELb1ELb1ELb1ELb0ELb0ELb0ELi2ELi4ELi4ELi4ELb0EEENS1_21CollectiveEpilogueBwdISA_SB_SD_Li256ELb1ELb0ELi2EEENS1_19SingleTileSchedulerILb1ELb0ELb0ELi128EEEEEEEEEvNT_6ParamsE$_ZZN4cuteplIJiiEJNS_1CILi0EEES2_EEEDaRKNS_15ArithmeticTupleIJDpT_EEERKNS3_IJDpT0_EEEENKUlDpRKT_E_clIJiiEEEDaSH_) ;  /* 0xfffff53000007944 */ /* 0x006fea0003c3ffff */
[----:B------:R-:W-:Y:S02]  /*12200*/  MOV R4, 0x12220 ;  /* 0x0001222000047802 */ /* 0x000fe40000000f00 */
[----:B-1---5:R-:W-:Y:S05]  /*12210*/  CALL.REL.NOINC `($_ZN7cutlass13device_kernelIN5flash19enable_sm80_to_sm89INS1_16FlashAttnBwdSm80INS1_25CollectiveMainloopBwdSm80ILi2ELi2EN4cute5tupleIJNS5_1CILi128EEES8_NS7_ILi64EEEEEENS_10bfloat16_tEfNS_4arch4Sm80ELb0ELb1ELb1ELb1ELb1ELb0ELb0ELb0ELi2ELi4ELi4ELi4ELb0EEENS1_21CollectiveEpilogueBwdISA_SB_SD_Li256ELb1ELb0ELi2EEENS1_19SingleTileSchedulerILb1ELb0ELb0ELi128EEEEEEEEEvNT_6ParamsE$_ZN4cute3eso3ESOILb1ELb0EJNS_6LayoutINS_5tupleIJNS3_IJNS_1CILi2EEES5_EEES5_NS4_ILi8EEEEEENS3_IJNS3_IJNS_11ScaledBasisINS4_ILi1EEEJLi1EEEENS9_IS7_JLi0EEEEEEENS9_INS4_ILi64EEEJLi0EEEENS9_INS4_ILi16EEEJLi1EEEEEEEEENS_15ArithmeticTupleIJiiEEEEEC2ERKSJ_RKSL_) ;  /* 0xffff8aa000007944 */ /* 0x022fea0003c3ffff */
[----:B-1----:R-:W2:Y:S01]  /*12220*/  LDL.64 R2, [R1+0x1390] ;  /* 0x0013900001027983 */ /* 0x002ea20000100a00 */
[----:B------:R-:W-:-:S03]  /*12230*/  MOV R62, 0x12260 ;  /* 0x00012260003e7802 */ /* 0x000fc60000000f00 */
[----:B--2---:R1:W-:Y:S04]  /*12240*/  STL [R1+0x1390], R3 ;  /* 0x0013900301007387 */ /* 0x0043e80000100800 */
[----:B-1----:R-:W-:Y:S05]  /*12250*/  CALL.REL.NOINC `($_ZN7cutlass13device_kernelIN5flash19enable_sm80_to_sm89INS1_16FlashAttnBwdSm80INS1_25CollectiveMainloopBwdSm80ILi2ELi2EN4cute5tupleIJNS5_1CILi128EEES8_NS7_ILi64EEEEEENS_10bfloat16_tEfNS_4arch4Sm80ELb0ELb1ELb1ELb1ELb1ELb0ELb0ELb0ELi2ELi4ELi4ELi4ELb0EEENS1_21CollectiveEpilogueBwdISA_SB_SD_Li256ELb1ELb0ELi2EEENS1_19SingleTileSchedulerILb1ELb0ELb0ELi128EEEEEEEEEvNT_6ParamsE$_ZZN4cuteplIJNS_1CILi0EEES2_EJiiEEEDaRKNS_15ArithmeticTupleIJDpT_EEERKNS3_IJDpT0_EEEENKUlDpRKT_E_clIJiiEEEDaSH_) ;  /* 0xfffff17000007944 */ /* 0x002fea0003c3ffff */
[----:B------:R-:W-:Y:S02]  /*12260*/  MOV R6, 0x12280 ;  /* 0x0001228000067802 */ /* 0x000fe40000000f00 */
[----:B-1---5:R-:W-:Y:S05]  /*12270*/  CALL.REL.NOINC `($_ZN7cutlass13device_kernelIN5flash19enable_sm80_to_sm89INS1_16FlashAttnBwdSm80INS1_25CollectiveMainloopBwdSm80ILi2ELi2EN4cute5tupleIJNS5_1CILi128EEES8_NS7_ILi64EEEEEENS_10bfloat16_tEfNS_4arch4Sm80ELb0ELb1ELb1ELb1ELb1ELb0ELb0ELb0ELi2ELi4ELi4ELi4ELb0EEENS1_21CollectiveEpilogueBwdISA_SB_SD_Li256ELb1ELb0ELi2EEENS1_19SingleTileSchedulerILb1ELb0ELb0ELi128EEEEEEEEEvNT_6ParamsE$_ZN4cute3eso3ESOILb1ELb0EJNS_6LayoutINS_5tupleIJNS3_IJNS_1CILi2EEES5_EEES5_NS4_ILi8EEEEEENS3_IJNS3_IJNS_11ScaledBasisINS4_ILi1EEEJLi1EEEENS9_IS7_JLi0EEEEEEENS9_INS4_ILi64EEEJLi0EEEENS9_INS4_ILi16EEEJLi1EEEEEEEEENS_10ViewEngineINS_23ArithmeticTupleIteratorINS_15ArithmeticTupleIJiiEEEEEEEEEC2ERKSJ_RKSP_) ;  /* 0xffff89f000007944 */ /* 0x022fea0003c3ffff */
[----:B-1----:R1:W5:Y:S01]  /*12280*/  LDL.64 R2, [R1+0x1390] ;  /* 0x0013900001027983 */ /* 0x0023620000100a00 */
[----:B------:R-:W-:-:S03]  /*12290*/  MOV R10, 0x122b0 ;  /* 0x000122b0000a7802 */ /* 0x000fc60000000f00 */
[----:B-1---5:R-:W-:Y:S05]  /*122a0*/  CALL.REL.NOINC `($_ZN7cutlass13device_kernelIN5flash19enable_sm80_to_sm89INS1_16FlashAttnBwdSm80INS1_25CollectiveMainloopBwdSm80ILi2ELi2EN4cute5tupleIJNS5_1CILi128EEES8_NS7_ILi64EEEEEENS_10bfloat16_tEfNS_4arch4Sm80ELb0ELb1ELb1ELb1ELb1ELb0ELb0ELb0ELi2ELi4ELi4ELi4ELb0EEENS1_21CollectiveEpilogueBwdISA_SB_SD_Li256ELb1ELb0ELi2EEENS1_19SingleTileSchedulerILb1ELb0ELb0ELi128EEEEEEEEEvNT_6ParamsE$_ZN4cute3eso3ESOILb1ELb0EJNS_6LayoutINS_5tupleIJNS3_IJNS_1CILi2EEES5_EEENS3_IJS5_NS4_ILi8EEEEEEEEENS3_IJNS3_IJS5_NS4_ILi4EEEEEENS3_IJNS4_ILi1EEES7_EEEEEEEENS_10ViewEngineIPfEEEEC2ERKSF_RKSI_) ;  /* 0xffff88f000007944 */ /* 0x022fea0003c3ffff */
[----:B------:R2:W5:Y:S01]  /*122b0*/  LDL.64 R60, [R1+0x1390] ;  /* 0x00139000013c7983 */ /* 0x0005620000100a00 */
[----:B------:R-:W-:-:S03]  /*122c0*/  MOV R6, 0x122e0 ;  /* 0x000122e000067802 */ /* 0x000fc60000000f00 */
[----:B-12--5:R-:W-:Y:S05]  /*122d0*/  CALL.REL.NOINC `($_ZN7cutlass13device_kernelIN5flash19enable_sm80_to_sm89INS1_16FlashAttnBwdSm80INS1_25CollectiveMainloopBwdSm80ILi2ELi2EN4cute5tupleIJNS5_1CILi128EEES8_NS7_ILi64EEEEEENS_10bfloat16_tEfNS_4arch4Sm80ELb0ELb1ELb1ELb1ELb1ELb0ELb0ELb0ELi2ELi4ELi4ELi4ELb0EEENS1_21CollectiveEpilogueBwdISA_SB_SD_Li256ELb1ELb0ELi2EEENS1_19SingleTileSchedulerILb1ELb0ELb0ELi128EEEEEEEEEvNT_6ParamsE$_ZN4cute3eso3ESOILb1ELb0EJNS_6LayoutINS_5tupleIJNS3_IJNS_1CILi2EEES5_EEENS3_IJS5_NS4_ILi8EEEEEEEEENS3_IJNS3_IJNS_11ScaledBasisIS7_JLi0EEEENSA_INS4_ILi64EEEJLi0EEEEEEENS3_IJNSA_INS4_ILi1EEEJLi1EEEENSA_INS4_ILi16EEEJLi1EEEEEEEEEEEENS_10ViewEngineINS_23ArithmeticTupleIteratorINS_15ArithmeticTupleIJiiEEEEEEEEEC2ERKSL_RKSR_) ;  /* 0xffff887000007944 */ /* 0x026fea0003c3ffff */
[----:B-1----:R1:W5:Y:S01]  /*122e0*/  LDL.64 R4, [R1+0x1390] ;  /* 0x0013900001047983 */ /* 0x0023620000100a00 */
[----:B------:R-:W-:-:S03]  /*122f0*/  MOV R6, 0x12310 ;  /* 0x0001231000067802 */ /* 0x000fc60000000f00 */
[----:B-1---5:R-:W-:Y:S05]  /*12300*/  CALL.REL.NOINC `($_ZN7cutlass13device_kernelIN5flash19enable_sm80_to_sm89INS1_16FlashAttnBwdSm80INS1_25CollectiveMainloopBwdSm80ILi2ELi2EN4cute5tupleIJNS5_1CILi128EEES8_NS7_ILi64EEEEEENS_10bfloat16_tEfNS_4arch4Sm80ELb0ELb1ELb1ELb1ELb1ELb0ELb0ELb0ELi2ELi4ELi4ELi4ELb0EEENS1_21CollectiveEpilogueBwdISA_SB_SD_Li256ELb1ELb0ELi2EEENS1_19SingleTileSchedulerILb1ELb0ELb0ELi128EEEEEEEEEvNT_6ParamsE$_ZN4cute3eso3ESOILb1ELb0EJNS_6LayoutINS_5tupleIJNS3_IJNS3_IJNS_1CILi4EEENS4_ILi8EEEEEENS3_IJS5_NS4_ILi2EEEEEEEEENS3_IJNS3_IJS8_S8_EEENS3_IJS8_S6_EEEEEEEEENS3_IJNS3_IJNS3_IJNS_11ScaledBasisIS8_JLi1EEEENSF_INS4_ILi1EEEJLi0EEEEEEENS3_IJNSF_INS4_ILi16EEEJLi0EEEENSF_IS6_JLi1EEEEEEEEEENS3_IJNS3_IJNSF_ISH_JLi1EEEENSF_IS6_JLi0EEEEEEENS3_IJNSF_INS4_ILi64EEEJLi0EEEENSF_ISK_JLi1EEEEEEEEEEEEEEENS_10ViewEngineINS_23ArithmeticTupleIteratorINS_15ArithmeticTupleIJNS4_ILi0EEES12_EEEEEEEEEC2ERKSY_RKS15_) ;  /* 0xffff80f000007944 */ /* 0x022fea0003c3ffff */
[----:B-1----:R-:W-:Y:S02]  /*12310*/  MOV R2, 0x12330 ;  /* 0x0001233000027802 */ /* 0x002fe40000000f00 */
[----:B------:R-:W-:Y:S05]  /*12320*/  CALL.REL.NOINC `($_ZN7cutlass13device_kernelIN5flash19enable_sm80_to_sm89INS1_16FlashAttnBwdSm80INS1_25CollectiveMainloopBwdSm80ILi2ELi2EN4cute5tupleIJNS5_1CILi128EEES8_NS7_ILi64EEEEEENS_10bfloat16_tEfNS_4arch4Sm80ELb0ELb1ELb1ELb1ELb1ELb0ELb0ELb0ELi2ELi4ELi4ELi4ELb0EEENS1_21CollectiveEpilogueBwdISA_SB_SD_Li256ELb1ELb0ELi2EEENS1_19SingleTileSchedulerILb1ELb0ELb0ELi128EEEEEEEEEvNT_6ParamsE$_ZN4cute3eso3ESOILb1ELb0EJNS_6LayoutINS_5tupleIJNS3_IJNS_1CILi2EEES5_EEENS3_IJS5_NS4_ILi8EEEEEEEEENS3_IJNS3_IJNS_11ScaledBasisIS7_JLi0EEEENSA_INS4_ILi64EEEJLi0EEEEEEENS3_IJNSA_INS4_ILi1EEEJLi1EEEENSA_INS4_ILi16EEEJLi1EEEEEEEEEEEENS_10ViewEngineINS_23ArithmeticTupleIteratorINS_15ArithmeticTupleIJNS4_ILi0EEESP_EEEEEEEEEC2ERKSL_RKSS_) ;  /* 0xffff87c000007944 */ /* 0x000fea0003c3ffff */
[----:B------:R2:W-:Y:S01]  /*12330*/  STL [R1+0x1390], R5 ;  /* 0x0013900501007387 */ /* 0x0005e20000100800 */
[----:B------:R-:W-:-:S03]  /*12340*/  MOV R86, 0x12360 ;  /* 0x0001236000567802 */ /* 0x000fc60000000f00 */
[----:B-12---:R-:W-:Y:S05]  /*12350*/  CALL.REL.NOINC `($_ZN7cutlass13device_kernelIN5flash19enable_sm80_to_sm89INS1_16FlashAttnBwdSm80INS1_25CollectiveMainloopBwdSm80ILi2ELi2EN4cute5tupleIJNS5_1CILi128EEES8_NS7_ILi64EEEEEENS_10bfloat16_tEfNS_4arch4Sm80ELb0ELb1ELb1ELb1ELb1ELb0ELb0ELb0ELi2ELi4ELi4ELi4ELb0EEENS1_21CollectiveEpilogueBwdISA_SB_SD_Li256ELb1ELb0ELi2EEENS1_19SingleTileSchedulerILb1ELb0ELb0ELi128EEEEEEEEEvNT_6ParamsE$_ZZN4cuteplIJiiEJNS_1CILi0EEES2_EEEDaRKNS_15ArithmeticTupleIJDpT_EEERKNS3_IJDpT0_EEEENKUlDpRKT_E_clIJiiEEEDaSH_) ;  /* 0xfffff3d000007944 */ /* 0x006fea0003c3ffff */
        /* <DEDUP_REMOVED lines=16> */
[----:B-1----:R-:W-:Y:S05]  /*12460*/  CALL.REL.NOINC `($_ZN7cutlass13device_kernelIN5flash19enable_sm80_to_sm89INS1_16FlashAttnBwdSm80INS1_25CollectiveMainloopBwdSm80ILi2ELi2EN4cute5tupleIJNS5_1CILi128EEES8_NS7_ILi64EEEEEENS_10bfloat16_tEfNS_4arch4Sm80ELb0ELb1ELb1ELb1ELb1ELb0ELb0ELb0ELi2ELi4ELi4ELi4ELb0EEENS1_21CollectiveEpilogueBwdISA_SB_SD_Li256ELb1ELb0ELi2EEENS1_19SingleTileSchedulerILb1ELb0ELb0ELi128EEEEEEEEEvNT_6ParamsE$_ZN4cute3eso3ESOILb0ELb1EJiNS_1CILi0EEEEEC2ERKiRKS3_) ;  /* 0xffff632000007944 */ /* 0x002fea0003c3ffff */
[----:B-1----:R-:W2:Y:S01]  /*12470*/  LDL R2, [R1+0x1390] ;  /* 0x0013900001027983 */ /* 0x002ea20000100800 */
[----:B------:R-:W-:Y:S02]  /*12480*/  MOV R10, 0x124f0 ;  /* 0x000124f0000a7802 */ /* 0x000fe40000000f00 */
[----:B--2---:R-:W-:-:S04]  /*12490*/  LEA.HI R8, R2, R2, RZ, 0x1 ;  /* 0x0000000202087211 */ /* 0x004fc800078f08ff */
[----:B------:R-:W-:-:S05]  /*124a0*/  LOP3.LUT R3, R8, 0x1ffffffe, RZ, 0xc0, !PT ;  /* 0x1ffffffe08037812 */ /* 0x000fca00078ec0ff */
[----:B------:R-:W-:Y:S02]  /*124b0*/  IMAD.IADD R3, R2, 0x1, -R3 ;  /* 0x0000000102037824 */ /* 0x000fe400078e0a03 */
[----:B------:R-:W-:Y:S02]  /*124c0*/  IMAD.MOV.U32 R2, RZ, RZ, R13 ;  /* 0x000000ffff027224 */ /* 0x000fe400078e000d */
[----:B------:R-:W-:Y:S02]  /*124d0*/  IMAD.SHL.U32 R3, R3, 0x8, RZ ;  /* 0x0000000803037824 */ /* 0x000fe400078e00ff */
[----:B------:R-:W-:Y:S05]  /*124e0*/  CALL.REL.NOINC `($_ZN7cutlass13device_kernelIN5flash19enable_sm80_to_sm89INS1_16FlashAttnBwdSm80INS1_25CollectiveMainloopBwdSm80ILi2ELi2EN4cute5tupleIJNS5_1CILi128EEES8_NS7_ILi64EEEEEENS_10bfloat16_tEfNS_4arch4Sm80ELb0ELb1ELb1ELb1ELb1ELb0ELb0ELb0ELi2ELi4ELi4ELi4ELb0EEENS1_21CollectiveEpilogueBwdISA_SB_SD_Li256ELb1ELb0ELi2EEENS1_19SingleTileSchedulerILb1ELb0ELb0ELi128EEEEEEEEEvNT_6ParamsE$_ZN4cute5tupleIJiEEC2ERKi) ;  /* 0xffff9df000007944 */ /* 0x000fea0003c3ffff */
[----:B------:R2:W5:Y:S01]  /*124f0*/  LDL R7, [R1+0x1390] ;  /* 0x0013900001077983 */ /* 0x0005620000100800 */
[----:B-1----:R-:W-:Y:S01]  /*12500*/  IMAD.SHL.U32 R3, R8, 0x20, RZ ;  /* 0x0000002008037824 */ /* 0x002fe200078e00ff */
[----:B------:R-:W-:Y:S01]  /*12510*/  MOV R10, 0x12550 ;  /* 0x00012550000a7802 */ /* 0x000fe20000000f00 */
[----:B------:R-:W-:-:S03]  /*12520*/  IMAD.MOV.U32 R2, RZ, RZ, R13 ;  /* 0x000000ffff027224 */ /* 0x000fc600078e000d */
[----:B------:R-:W-:Y:S02]  /*12530*/  LOP3.LUT R3, R3, 0xffffffc0, RZ, 0xc0, !PT ;  /* 0xffffffc003037812 */ /* 0x000fe400078ec0ff */
        /* <DEDUP_REMOVED lines=19> */
[----:B-1----:R-:W2:Y:S01]  /*12670*/  LDL R2, [R1+0x1390] ;  /* 0x0013900001027983 */ /* 0x002ea20000100800 */
[----:B------:R-:W-:Y:S02]  /*12680*/  MOV R8, 0x126b0 ;  /* 0x000126b000087802 */ /* 0x000fe40000000f00 */
[----:B--2---:R-:W-:Y:S02]  /*12690*/  IADD3 R3, R7, R2, RZ ;  /* 0x0000000207037210 */ /* 0x004fe40007ffe0ff */
[----:B------:R-:W-:Y:S05]  /*126a0*/  CALL.REL.NOINC `($_ZN7cutlass13device_kernelIN5flash19enable_sm80_to_sm89INS1_16FlashAttnBwdSm80INS1_25CollectiveMainloopBwdSm80ILi2ELi2EN4cute5tupleIJNS5_1CILi128EEES8_NS7_ILi64EEEEEENS_10bfloat16_tEfNS_4arch4Sm80ELb0ELb1ELb1ELb1ELb1ELb0ELb0ELb0ELi2ELi4ELi4ELi4ELb0EEENS1_21CollectiveEpilogueBwdISA_SB_SD_Li256ELb1ELb0ELi2EEENS1_19SingleTileSchedulerILb1ELb0ELb0ELi128EEEEEEEEEvNT_6ParamsE$_ZZN4cuteplIJiEJiEEEDaRKNS_15ArithmeticTupleIJDpT_EEERKNS1_IJDpT0_EEEENKUlDpRKT_E_clIJiEEEDaSF_) ;  /* 0xfffff01000007944 */ /* 0x000fea0003c3ffff */
[----:B-1----:R-:W-:Y:S01]  /*126b0*/  IMAD.MOV.U32 R2, RZ, RZ, R13 ;  /* 0x000000ffff027224 */ /* 0x002fe200078e000d */
[----:B-----5:R-:W-:Y:S02]  /*126c0*/  MOV R3, R29 ;  /* 0x0000001d00037202 */ /* 0x020fe40000000f00 */
[----:B------:R-:W-:Y:S02]  /*126d0*/  MOV R6, 0x126f0 ;  /* 0x000126f000067802 */ /* 0x000fe40000000f00 */
[----:B--2---:R-:W-:Y:S05]  /*126e0*/  CALL.REL.NOINC `($_ZN7cutlass13device_kernelIN5flash19enable_sm80_to_sm89INS1_16FlashAttnBwdSm80INS1_25CollectiveMainloopBwdSm80ILi2ELi2EN4cute5tupleIJNS5_1CILi128EEES8_NS7_ILi64EEEEEENS_10bfloat16_tEfNS_4arch4Sm80ELb0ELb1ELb1ELb1ELb1ELb0ELb0ELb0ELi2ELi4ELi4ELi4ELb0EEENS1_21CollectiveEpilogueBwdISA_SB_SD_Li256ELb1ELb0ELi2EEENS1_19SingleTileSchedulerILb1ELb0ELb0ELi128EEEEEEEEEvNT_6ParamsE$_ZN4cute3eso3ESOILb0ELb1EJiNS_1CILi0EEEEEC2ERKiRKS3_) ;  /* 0xffff60a000007944 */ /* 0x004fea0003c3ffff */
[----:B-1----:R1:W5:Y:S01]  /*126f0*/  LDL R3, [R1+0x1390] ;  /* 0x0013900001037983 */ /* 0x0023620000100800 */
[----:B------:R-:W-:-:S03]  /*12700*/  MOV R62, 0x12720 ;  /* 0x00012720003e7802 */ /* 0x000fc60000000f00 */
[----:B-1---5:R-:W-:Y:S05]  /*12710*/  CALL.REL.NOINC `($_ZN7cutlass13device_kernelIN5flash19enable_sm80_to_sm89INS1_16FlashAttnBwdSm80INS1_25CollectiveMainloopBwdSm80ILi2ELi2EN4cute5tupleIJNS5_1CILi128EEES8_NS7_ILi64EEEEEENS_10bfloat16_tEfNS_4arch4Sm80ELb0ELb1ELb1ELb1ELb1ELb0ELb0ELb0ELi2ELi4ELi4ELi4ELb0EEENS1_21CollectiveEpilogueBwdISA_SB_SD_Li256ELb1ELb0ELi2EEENS1_19SingleTileSchedulerILb1ELb0ELb0ELi128EEEEEEEEEvNT_6ParamsE$_ZZN4cuteplIJiEJNS_1CILi0EEES2_EEEDaRKNS_15ArithmeticTupleIJDpT_EEERKNS3_IJDpT0_EEEENKUlDpRKT_E_clIJiS2_EEEDaSH_) ;  /* 0xffffeeb000007944 */ /* 0x022fea0003c3ffff */
[----:B------:R2:W-:Y:S01]  /*12720*/  STL [R1+0x1390], R5 ;  /* 0x0013900501007387 */ /* 0x0005e20000100800 */
[----:B-----5:R-:W-:Y:S02]  /*12730*/  IADD3 R10, R3, R4, RZ ;  /* 0x00000004030a7210 */ /* 0x020fe40007ffe0ff */
[----:B------:R-:W-:-:S02]  /*12740*/  MOV R62, 0x12760 ;  /* 0x00012760003e7802 */ /* 0x000fc40000000f00 */
[----:B-12---:R-:W-:Y:S05]  /*12750*/  CALL.REL.NOINC `($_ZN7cutlass13device_kernelIN5flash19enable_sm80_to_sm89INS1_16FlashAttnBwdSm80INS1_25CollectiveMainloopBwdSm80ILi2ELi2EN4cute5tupleIJNS5_1CILi128EEES8_NS7_ILi64EEEEEENS_10bfloat16_tEfNS_4arch4Sm80ELb0ELb1ELb1ELb1ELb1ELb0ELb0ELb0ELi2ELi4ELi4ELi4ELb0EEENS1_21CollectiveEpilogueBwdISA_SB_SD_Li256ELb1ELb0ELi2EEENS1_19SingleTileSchedulerILb1ELb0ELb0ELi128EEEEEEEEEvNT_6ParamsE$_ZZN4cuteplIJiiEJiNS_1CILi0EEEEEEDaRKNS_15ArithmeticTupleIJDpT_EEERKNS3_IJDpT0_EEEENKUlDpRKT_E_clIJiiEEEDaSH_) ;  /* 0xfffff06000007944 */ /* 0x006fea0003c3ffff */
[----:B-----5:R-:W-:Y:S02]  /*12760*/  LEA R2, R50, R3, 0x7 ;  /* 0x0000000332027211 */ /* 0x020fe400078e38ff */
[----:B------:R-:W-:-:S02]  /*12770*/  MOV R6, 0x12790 ;  /* 0x0001279000067802 */ /* 0x000fc40000000f00 */
[----:B-1----:R-:W-:Y:S05]  /*12780*/  CALL.REL.NOINC `($_ZN7cutlass13device_kernelIN5flash19enable_sm80_to_sm89INS1_16FlashAttnBwdSm80INS1_25CollectiveMainloopBwdSm80ILi2ELi2EN4cute5tupleIJNS5_1CILi128EEES8_NS7_ILi64EEEEEENS_10bfloat16_tEfNS_4arch4Sm80ELb0ELb1ELb1ELb1ELb1ELb0ELb0ELb0ELi2ELi4ELi4ELi4ELb0EEENS1_21CollectiveEpilogueBwdISA_SB_SD_Li256ELb1ELb0ELi2EEENS1_19SingleTileSchedulerILb1ELb0ELb0ELi128EEEEEEEEEvNT_6ParamsE$_ZN73_INTERNAL_24fd9406_37_flash_bwd_hdim64_bf16_softcap_sm80_cu_8e232a79_330714__viaddmin_s32Eiii) ;  /* 0xffff9e3000007944 */ /* 0x002fea0003c3ffff */
        /* <DEDUP_REMOVED lines=19> */
[----:B-1---5:R-:W-:Y:S05]  /*128c0*/  CALL.REL.NOINC `($_ZN7cutlass13device_kernelIN5flash19enable_sm80_to_sm89INS1_16FlashAttnBwdSm80INS1_25CollectiveMainloopBwdSm80ILi2ELi2EN4cute5tupleIJNS5_1CILi128EEES8_NS7_ILi64EEEEEENS_10bfloat16_tEfNS_4arch4Sm80ELb0ELb1ELb1ELb1ELb1ELb0ELb0ELb0ELi2ELi4ELi4ELi4ELb0EEENS1_21CollectiveEpilogueBwdISA_SB_SD_Li256ELb1ELb0ELi2EEENS1_19SingleTileSchedulerILb1ELb0ELb0ELi128EEEEEEEEEvNT_6ParamsE$__umulhi) ;  /* 0x000574a000007944 */ /* 0x022fea0003c00000 */
[----:B------:R-:W2:Y:S02]  /*128d0*/  LD.E R7, [R58.64+0x20] ;  /* 0x000020043a077980 */ /* 0x000ea4000c101900 */
[----:B--2---:R-:W-:Y:S02]  /*128e0*/  SHF.R.U32.HI R7, RZ, R7, R6 ;  /* 0x00000007ff077219 */ /* 0x004fe40000011606 */
.L_x_2087:
[----:B------:R-:W-:Y:S05]  /*128f0*/  BSYNC B0 ;  /* 0x0000000000007941 */ /* 0x000fea0003800000 */
.L_x_2086:
[----:B------:R-:W-:Y:S01]  /*12900*/  LOP3.LUT R7, RZ, R7, RZ, 0x33, !PT ;  /* 0x00000007ff077212 */ /* 0x000fe200078e33ff */
[----:B------:R-:W-:Y:S05]  /*12910*/  BRA `(.L_x_2088) ;  /* 0x0000007000007947 */ /* 0x000fea0003800000 */
.L_x_2085:
[----:B------:R-:W-:-:S13]  /*12920*/  ISETP.NE.AND P0, PT, R3, 0x1, PT ;  /* 0x000000010300780c */ /* 0x000fda0003f05270 */
[----:B------:R-:W-:Y:S05]  /*12930*/  @!P0 BRA `(.L_x_2088) ;  /* 0x0000005000008947 */ /* 0x000fea0003800000 */
[----:B------:R1:W5:Y:S01]  /*12940*/  LD.E R6, [R58.64+0x1c] ;  /* 0x00001c043a067980 */ /* 0x000362000c101900 */
[----:B------:R-:W-:-:S03]  /*12950*/  MOV R2, 0x12970 ;  /* 0x0001297000027802 */ /* 0x000fc60000000f00 */
[----:B-1---5:R-:W-:Y:S05]  /*12960*/  CALL.REL.NOINC `($_ZN7cutlass13device_kernelIN5flash19enable_sm80_to_sm89INS1_16FlashAttnBwdSm80INS1_25CollectiveMainloopBwdSm80ILi2ELi2EN4cute5tupleIJNS5_1CILi128EEES8_NS7_ILi64EEEEEENS_10bfloat16_tEfNS_4arch4Sm80ELb0ELb1ELb1ELb1ELb1ELb0ELb0ELb0ELi2ELi4ELi4ELi4ELb0EEENS1_21CollectiveEpilogueBwdISA_SB_SD_Li256ELb1ELb0ELi2EEENS1_19SingleTileSchedulerILb1ELb0ELb0ELi128EEEEEEEEEvNT_6ParamsE$__umulhi) ;  /* 0x0005740000007944 */ /* 0x022fea0003c00000 */
[----:B------:R-:W2:Y:S02]  /*12970*/  LD.E R7, [R58.64+0x20] ;  /* 0x000020043a077980 */ /* 0x000ea4000c101900 */
[----:B--2---:R-:W-:Y:S02]  /*12980*/  SHF.R.U32.HI R7, RZ, R7, R6 ;  /* 0x00000007ff077219 */ /* 0x004fe40000011606 */
.L_x_2088:
[----:B------:R-:W-:Y:S05]  /*12990*/  BSYNC B1 ;  /* 0x0000000000017941 */ /* 0x000fea0003800000 */
.L_x_2084:
[----:B------:R-:W-:Y:S01]  /*129a0*/  IMAD R6, R3, R7, -R54 ;  /* 0x0000000703067224 */ /* 0x000fe200078e0a36 */
[----:B------:R-:W-:-:S04]  /*129b0*/  MOV R8, 0x129f0 ;  /* 0x000129f000087802 */ /* 0x000fc80000000f00 */
[----:B------:R-:W-:-:S05]  /*129c0*/  IADD3 R6, -R21, R6, RZ ;  /* 0x0000000615067210 */ /* 0x000fca0007ffe1ff */
[----:B------:R1:W-:Y:S02]  /*129d0*/  STL [R1+0x13b8], R6 ;  /* 0x0013b80601007387 */ /* 0x0003e40000100800 */
[----:B-1----:R-:W-:Y:S05]  /*129e0*/  CALL.REL.NOINC `($_ZN7cutlass13device_kernelIN5flash19enable_sm80_to_sm89INS1_16FlashAttnBwdSm80INS1_25CollectiveMainloopBwdSm80ILi2ELi2EN4cute5tupleIJNS5_1CILi128EEES8_NS7_ILi64EEEEEENS_10bfloat16_tEfNS_4arch4Sm80ELb0ELb1ELb1ELb1ELb1ELb0ELb0ELb0ELi2ELi4ELi4ELi4ELb0EEENS1_21CollectiveEpilogueBwdISA_SB_SD_Li256ELb1ELb0ELi2EEENS1_19SingleTileSchedulerILb1ELb0ELb0ELi128EEEEEEEEEvNT_6ParamsE$_ZSt3maxIiERKT_S2_S2_) ;  /* 0xffff9cc000007944 */ /* 0x002fea0003c3ffff */
[----:B------:R-:W-:-:S06]  /*129f0*/  IADD3 R2, R9, -c[0x0][0x20], RZ ;  /* 0x8000080009027a10 */ /* 0x000fcc0007ffe0ff */
[----:B------:R-:W2:Y:S01]  /*12a00*/  LDL R2, [R2] ;  /* 0x0000000002027983 */ /* 0x000ea20000100800 */
[----:B------:R-:W-:Y:S01]  /*12a10*/  IMAD.IADD R3, R3, 0x1, R6 ;  /* 0x0000000103037824 */ /* 0x000fe200078e0206 */
[----:B------:R-:W-:-:S04]  /*12a20*/  MOV R6, 0x12a50 ;  /* 0x00012a5000067802 */ /* 0x000fc80000000f00 */
[----:B--2---:R1:W-:Y:S03]  /*12a30*/  STL.64 [R1+0x13b0], R2 ;  /* 0x0013b00201007387 */ /* 0x0043e60000100a00 */
[----:B-1----:R-:W-:Y:S05]  /*12a40*/  CALL.REL.NOINC `($_ZN7cutlass13device_kernelIN5flash19enable_sm80_to_sm89INS1_16FlashAttnBwdSm80INS1_25CollectiveMainloopBwdSm80ILi2ELi2EN4cute5tupleIJNS5_1CILi128EEES8_NS7_ILi64EEEEEENS_10bfloat16_tEfNS_4arch4Sm80ELb0ELb1ELb1ELb1ELb1ELb0ELb0ELb0ELi2ELi4ELi4ELi4ELb0EEENS1_21CollectiveEpilogueBwdISA_SB_SD_Li256ELb1ELb0ELi2EEENS1_19SingleTileSchedulerILb1ELb0ELb0ELi128EEEEEEEEEvNT_6ParamsE$_ZSt3minIiERKT_S2_S2_) ;  /* 0xffff9cf000007944 */ /* 0x002fea0003c3ffff */
[----:B------:R-:W-:-:S05]  /*12a50*/  IADD3 R7, R7, -c[0x0][0x20], RZ ;  /* 0x8000080007077a10 */ /* 0x000fca0007ffe0ff */
[----:B------:R-:W2:Y:S04]  /*12a60*/  LDL R2, [R7] ;  /* 0x0000000007027983 */ /* 0x000ea80000100800 */
[----:B--2---:R1:W-:Y:S02]  /*12a70*/  STL [R1+0x13ac], R2 ;  /* 0x0013ac0201007387 */ /* 0x0043e40000100800 */
.L_x_2083:
[----:B-1----:R-:W-:Y:S05]  /*12a80*/  BSYNC B2 ;  /* 0x0000000000027941 */ /* 0x002fea0003800000 */
.L_x_2082:
[----:B------:R1:W-:Y:S01]  /*12a90*/  STL [R1+0x13bc], RZ ;  /* 0x0013bcff01007387 */ /* 0x0003e20000100800 */
[----:B------:R-:W-:-:S03]  /*12aa0*/  MOV R55, 0xffffffff ;  /* 0xffffffff00377802 */ /* 0x000fc60000000f00 */
.L_x_2091:
[----:B------:R-:W-:Y:S01]  /*12ab0*/  IMAD.MOV.U32 R3, RZ, RZ, R14 ;  /* 0x000000ffff037224 */ /* 0x000fe200078e000e */
[----:B------:R-:W-:Y:S01]  /*12ac0*/  MOV R10, RZ ;  /* 0x000000ff000a7202 */ /* 0x000fe20000000f00 */
[----:B-1----:R-:W-:Y:S01]  /*12ad0*/  IMAD.MOV.U32 R2, RZ, RZ, R49 ;  /* 0x000000ffff027224 */ /* 0x002fe200078e0031 */
[----:B------:R-:W-:Y:S02]  /*12ae0*/  MOV R8, 0x12b00 ;  /* 0x00012b0000087802 */ /* 0x000fe40000000f00 */
[----:B-1----:R-:W-:Y:S05]  /*12af0*/  CALL.REL.NOINC `($_ZN7cutlass13device_kernelIN5flash19enable_sm80_to_sm89INS1_16FlashAttnBwdSm80INS1_25CollectiveMainloopBwdSm80ILi2ELi2EN4cute5tupleIJNS5_1CILi128EEES8_NS7_ILi64EEEEEENS_10bfloat16_tEfNS_4arch4Sm80ELb0ELb1ELb1ELb1ELb1ELb0ELb0ELb0ELi2ELi4ELi4ELi4ELb0EEENS1_21CollectiveEpilogueBwdISA_SB_SD_Li256ELb1ELb0ELi2EEENS1_19SingleTileSchedulerILb1ELb0ELb0ELi128EEEEEEEEEvNT_6ParamsE$_ZN4cute3eso3ESOILb0ELb0EJiiEEC2ERKiS4_) ;  /* 0xffff550000007944 */ /* 0x002fea0003c3ffff */
        /* <DEDUP_REMOVED lines=8> */
[----:B-1---5:R-:W-:Y:S05]  /*12b80*/  CALL.REL.NOINC `($_ZN7cutlass13device_kernelIN5flash19enable_sm80_to_sm89INS1_16FlashAttnBwdSm80INS1_25CollectiveMainloopBwdSm80ILi2ELi2EN4cute5tupleIJNS5_1CILi128EEES8_NS7_ILi64EEEEEENS_10bfloat16_tEfNS_4arch4Sm80ELb0ELb1ELb1ELb1ELb1ELb0ELb0ELb0ELi2ELi4ELi4ELi4ELb0EEENS1_21CollectiveEpilogueBwdISA_SB_SD_Li256ELb1ELb0ELi2EEENS1_19SingleTileSchedulerILb1ELb0ELb0ELi128EEEEEEEEEvNT_6ParamsE$_ZN4cute5tupleIJiEEC2ERKi) ;  /* 0xffff975000007944 */ /* 0x022fea0003c3ffff */
        /* <DEDUP_REMOVED lines=24> */
[----:B-1----:R-:W2:Y:S02]  /*12d10*/  LDL R3, [R1+0x1390] ;  /* 0x0013900001037983 */ /* 0x002ea40000100800 */
[----:B--2---:R-:W-:Y:S02]  /*12d20*/  IADD3 R3, R8, R3, RZ ;  /* 0x0000000308037210 */ /* 0x004fe40007ffe0ff */
[----:B------:R-:W-:Y:S02]  /*12d30*/  MOV R8, 0x12d50 ;  /* 0x00012d5000087802 */ /* 0x000fe40000000f00 */
[----:B------:R-:W-:Y:S05]  /*12d40*/  CALL.REL.NOINC `($_ZN7cutlass13device_kernelIN5flash19enable_sm80_to_sm89INS1_16FlashAttnBwdSm80INS1_25CollectiveMainloopBwdSm80ILi2ELi2EN4cute5tupleIJNS5_1CILi128EEES8_NS7_ILi64EEEEEENS_10bfloat16_tEfNS_4arch4Sm80ELb0ELb1ELb1ELb1ELb1ELb0ELb0ELb0ELi2ELi4ELi4ELi4ELb0EEENS1_21CollectiveEpilogueBwdISA_SB_SD_Li256ELb1ELb0ELi2EEENS1_19SingleTileSchedulerILb1ELb0ELb0ELi128EEEEEEEEEvNT_6ParamsE$_ZZN4cuteplIJiEJiEEEDaRKNS_15ArithmeticTupleIJDpT_EEERKNS1_IJDpT0_EEEENKUlDpRKT_E_clIJiEEEDaSF_) ;  /* 0xffffe97000007944 */ /* 0x000fea0003c3ffff */
[----:B------:R-:W-:Y:S01]  /*12d50*/  LEA.HI R8, R7, R7, RZ, 0x1 ;  /* 0x0000000707087211 */ /* 0x000fe200078f08ff */
[----:B-1----:R-:W-:Y:S01]  /*12d60*/  IMAD.MOV.U32 R2, RZ, RZ, R13 ;  /* 0x000000ffff027224 */ /* 0x002fe200078e000d */
[----:B------:R-:W-:Y:S02]  /*12d70*/  MOV R10, 0x12db0 ;  /* 0x00012db0000a7802 */ /* 0x000fe40000000f00 */
[----:B------:R-:W-:-:S05]  /*12d80*/  LOP3.LUT R6, R8, 0xfffffffe, RZ, 0xc0, !PT ;  /* 0xfffffffe08067812 */ /* 0x000fca00078ec0ff */
[----:B------:R-:W-:Y:S02]  /*12d90*/  IMAD.IADD R3, R7, 0x1, -R6 ;  /* 0x0000000107037824 */ /* 0x000fe400078e0a06 */
[----:B--2--5:R-:W-:Y:S05]  /*12da0*/  CALL.REL.NOINC `($_ZN7cutlass13device_kernelIN5flash19enable_sm80_to_sm89INS1_16FlashAttnBwdSm80INS1_25CollectiveMainloopBwdSm80ILi2ELi2EN4cute5tupleIJNS5_1CILi128EEES8_NS7_ILi64EEEEEENS_10bfloat16_tEfNS_4arch4Sm80ELb0ELb1ELb1ELb1ELb1ELb0ELb0ELb0ELi2ELi4ELi4ELi4ELb0EEENS1_21CollectiveEpilogueBwdISA_SB_SD_Li256ELb1ELb0ELi2EEENS1_19SingleTileSchedulerILb1ELb0ELb0ELi128EEEEEEEEEvNT_6ParamsE$_ZN4cute5tupleIJiEEC2ERKi) ;  /* 0xffff953000007944 */ /* 0x024fea0003c3ffff */
        /* <DEDUP_REMOVED lines=19> */
[----:B-1---5:R-:W-:Y:S05]  /*12ee0*/  CALL.REL.NOINC `($_ZN7cutlass13device_kernelIN5flash19enable_sm80_to_sm89INS1_16FlashAttnBwdSm80INS1_25CollectiveMainloopBwdSm80ILi2ELi2EN4cute5tupleIJNS5_1CILi128EEES8_NS7_ILi64EEEEEENS_10bfloat16_tEfNS_4arch4Sm80ELb0ELb1ELb1ELb1ELb1ELb0ELb0ELb0ELi2ELi4ELi4ELi4ELb0EEENS1_21CollectiveEpilogueBwdISA_SB_SD_Li256ELb1ELb0ELi2EEENS1_19SingleTileSchedulerILb1ELb0ELb0ELi128EEEEEEEEEvNT_6ParamsE$_ZN4cute5tupleIJiEEC2ERKi) ;  /* 0xffff93f000007944 */ /* 0x022fea0003c3ffff */
[----:B-1----:R1:W5:Y:S01]  /*12ef0*/  LDL R3, [R1+0x1380] ;  /* 0x0013800001037983 */ /* 0x0023620000100800 */
[----:B------:R-:W-:-:S02]  /*12f00*/  MOV R9, R13 ;  /* 0x0000000d00097202 */ /* 0x000fc40000000f00 */
[----:B------:R-:W-:Y:S02]  /*12f10*/  MOV R8, 0x12f30 ;  /* 0x00012f3000087802 */ /* 0x000fe40000000f00 */
[----:B-1---5:R-:W-:Y:S05]  /*12f20*/  CALL.REL.NOINC `($_ZN7cutlass13device_kernelIN5flash19enable_sm80_to_sm89INS1_16FlashAttnBwdSm80INS1_25CollectiveMainloopBwdSm80ILi2ELi2EN4cute5tupleIJNS5_1CILi128EEES8_NS7_ILi64EEEEEENS_10bfloat16_tEfNS_4arch4Sm80ELb0ELb1ELb1ELb1ELb1ELb0ELb0ELb0ELi2ELi4ELi4ELi4ELb0EEENS1_21CollectiveEpilogueBwdISA_SB_SD_Li256ELb1ELb0ELi2EEENS1_19SingleTileSchedulerILb1ELb0ELb0ELi128EEEEEEEEEvNT_6ParamsE$_ZN4cute5tupleIJNS_1CILi0EEEiEEC2ERKS2_RKi) ;  /* 0xffff92d000007944 */ /* 0x022fea0003c3ffff */
[----:B------:R-:W2:Y:S01]  /*12f30*/  LDL R2, [R1+0x1390] ;  /* 0x0013900001027983 */ /* 0x000ea20000100800 */
[----:B------:R-:W-:Y:S02]  /*12f40*/  MOV R62, 0x12f70 ;  /* 0x00012f70003e7802 */ /* 0x000fe40000000f00 */
[----:B--2---:R-:W-:Y:S02]  /*12f50*/  IADD3 R3, R57, R2, RZ ;  /* 0x0000000239037210 */ /* 0x004fe40007ffe0ff */
[----:B------:R-:W-:Y:S05]  /*12f60*/  CALL.REL.NOINC `($_ZN7cutlass13device_kernelIN5flash19enable_sm80_to_sm89INS1_16FlashAttnBwdSm80INS1_25CollectiveMainloopBwdSm80ILi2ELi2EN4cute5tupleIJNS5_1CILi128EEES8_NS7_ILi64EEEEEENS_10bfloat16_tEfNS_4arch4Sm80ELb0ELb1ELb1ELb1ELb1ELb0ELb0ELb0ELi2ELi4ELi4ELi4ELb0EEENS1_21CollectiveEpilogueBwdISA_SB_SD_Li256ELb1ELb0ELi2EEENS1_19SingleTileSchedulerILb1ELb0ELb0ELi128EEEEEEEEEvNT_6ParamsE$_ZZN4cuteplIJNS_1CILi0EEEiEJS2_iEEEDaRKNS_15ArithmeticTupleIJDpT_EEERKNS3_IJDpT0_EEEENKUlDpRKT_E_clIJS2_iEEEDaSH_) ;  /* 0xffffe4f000007944 */ /* 0x000fea0003c3ffff */
[----:B------:R-:W-:Y:S01]  /*12f70*/  IMAD.MOV.U32 R2, RZ, RZ, R13 ;  /* 0x000000ffff027224 */ /* 0x000fe200078e000d */
[----:B------:R-:W-:Y:S02]  /*12f80*/  MOV R3, R29 ;  /* 0x0000001d00037202 */ /* 0x000fe40000000f00 */
[----:B------:R-:W-:Y:S02]  /*12f90*/  MOV R6, 0x12fb0 ;  /* 0x00012fb000067802 */ /* 0x000fe40000000f00 */
[----:B-1---5:R-:W-:Y:S05]  /*12fa0*/  CALL.REL.NOINC `($_ZN7cutlass13device_kernelIN5flash19enable_sm80_to_sm89INS1_16FlashAttnBwdSm80INS1_25CollectiveMainloopBwdSm80ILi2ELi2EN4cute5tupleIJNS5_1CILi128EEES8_NS7_ILi64EEEEEENS_10bfloat16_tEfNS_4arch4Sm80ELb0ELb1ELb1ELb1ELb1ELb0ELb0ELb0ELi2ELi4ELi4ELi4ELb0EEENS1_21CollectiveEpilogueBwdISA_SB_SD_Li256ELb1ELb0ELi2EEENS1_19SingleTileSchedulerILb1ELb0ELb0ELi128EEEEEEEEEvNT_6ParamsE$_ZN4cute3eso3ESOILb0ELb1EJiNS_1CILi0EEEEEC2ERKiRKS3_) ;  /* 0xffff57e000007944 */ /* 0x022fea0003c3ffff */
[----:B------:R2:W5:Y:S01]  /*12fb0*/  LDL R10, [R1+0x1390] ;  /* 0x00139000010a7983 */ /* 0x0005620000100800 */
[----:B------:R-:W-:Y:S02]  /*12fc0*/  MOV R9, R13 ;  /* 0x0000000d00097202 */ /* 0x000fe40000000f00 */
[----:B------:R-:W-:Y:S01]  /*12fd0*/  MOV R92, 0x13000 ;  /* 0x00013000005c7802 */ /* 0x000fe20000000f00 */
[----:B------:R2:W-:Y:S04]  /*12fe0*/  STL [R1+0x1390], R36 ;  /* 0x0013902401007387 */ /* 0x0005e80000100800 */
[----:B-12--5:R-:W-:Y:S05]  /*12ff0*/  CALL.REL.NOINC `($_ZN7cutlass13device_kernelIN5flash19enable_sm80_to_sm89INS1_16FlashAttnBwdSm80INS1_25CollectiveMainloopBwdSm80ILi2ELi2EN4cute5tupleIJNS5_1CILi128EEES8_NS7_ILi64EEEEEENS_10bfloat16_tEfNS_4arch4Sm80ELb0ELb1ELb1ELb1ELb1ELb0ELb0ELb0ELi2ELi4ELi4ELi4ELb0EEENS1_21CollectiveEpilogueBwdISA_SB_SD_Li256ELb1ELb0ELi2EEENS1_19SingleTileSchedulerILb1ELb0ELb0ELi128EEEEEEEEEvNT_6ParamsE$_ZZN4cuteplIJiEJNS_1CILi0EEEiEEEDaRKNS_15ArithmeticTupleIJDpT_EEERKNS3_IJDpT0_EEEENKUlDpRKT_E_clIJiiEEEDaSH_) ;  /* 0xffffe64000007944 */ /* 0x026fea0003c3ffff */
[----:B-----5:R2:W-:Y:S01]  /*13000*/  STL [R1+0x1390], R3 ;  /* 0x0013900301007387 */ /* 0x0205e20000100800 */
[----:B------:R-:W-:-:S03]  /*13010*/  MOV R62, 0x13030 ;  /* 0x00013030003e7802 */ /* 0x000fc60000000f00 */
[----:B-12---:R-:W-:Y:S05]  /*13020*/  CALL.REL.NOINC `($_ZN7cutlass13device_kernelIN5flash19enable_sm80_to_sm89INS1_16FlashAttnBwdSm80INS1_25CollectiveMainloopBwdSm80ILi2ELi2EN4cute5tupleIJNS5_1CILi128EEES8_NS7_ILi64EEEEEENS_10bfloat16_tEfNS_4arch4Sm80ELb0ELb1ELb1ELb1ELb1ELb0ELb0ELb0ELi2ELi4ELi4ELi4ELb0EEENS1_21CollectiveEpilogueBwdISA_SB_SD_Li256ELb1ELb0ELi2EEENS1_19SingleTileSchedulerILb1ELb0ELb0ELi128EEEEEEEEEvNT_6ParamsE$_ZZN4cuteplIJNS_1CILi0EEES2_EJiiEEEDaRKNS_15ArithmeticTupleIJDpT_EEERKNS3_IJDpT0_EEEENKUlDpRKT_E_clIJiiEEEDaSH_) ;  /* 0xffffe3a000007944 */ /* 0x006fea0003c3ffff */
        /* <DEDUP_REMOVED lines=11> */
[----:B-1----:R-:W-:Y:S05]  /*130e0*/  CALL.REL.NOINC `($_ZN7cutlass13device_kernelIN5flash19enable_sm80_to_sm89INS1_16FlashAttnBwdSm80INS1_25CollectiveMainloopBwdSm80ILi2ELi2EN4cute5tupleIJNS5_1CILi128EEES8_NS7_ILi64EEEEEENS_10bfloat16_tEfNS_4arch4Sm80ELb0ELb1ELb1ELb1ELb1ELb0ELb0ELb0ELi2ELi4ELi4ELi4ELb0EEENS1_21CollectiveEpilogueBwdISA_SB_SD_Li256ELb1ELb0ELi2EEENS1_19SingleTileSchedulerILb1ELb0ELb0ELi128EEEEEEEEEvNT_6ParamsE$_ZN4cute3eso3ESOILb0ELb0EJiiEEC2ERKiS4_) ;  /* 0xffff4f1000007944 */ /* 0x002fea0003c3ffff */
        /* <DEDUP_REMOVED lines=16> */
.L_x_2090:
[----:B------:R-:W-:Y:S05]  /*131f0*/  BSYNC B0 ;  /* 0x0000000000007941 */ /* 0x000fea0003800000 */
.L_x_2089:
        /* <DEDUP_REMOVED lines=8> */
[----:B------:R-:W-:Y:S05]  /*13280*/  CALL.REL.NOINC `($_ZN7cutlass13device_kernelIN5flash19enable_sm80_to_sm89INS1_16FlashAttnBwdSm80INS1_25CollectiveMainloopBwdSm80ILi2ELi2EN4cute5tupleIJNS5_1CILi128EEES8_NS7_ILi64EEEEEENS_10bfloat16_tEfNS_4arch4Sm80ELb0ELb1ELb1ELb1ELb1ELb0ELb0ELb0ELi2ELi4ELi4ELi4ELb0EEENS1_21CollectiveEpilogueBwdISA_SB_SD_Li256ELb1ELb0ELi2EEENS1_19SingleTileSchedulerILb1ELb0ELb0ELi128EEEEEEEEEvNT_6ParamsE$_ZN4cute3eso3ESOILb0ELb1EJiNS_1CILi0EEEEEC2ERKiRKS3_) ;  /* 0xffff550000007944 */ /* 0x000fea0003c3ffff */
        /* <DEDUP_REMOVED lines=72> */
.L_x_2097:
[----:B------:R-:W-:Y:S05]  /*13710*/  BSYNC B0 ;  /* 0x0000000000007941 */ /* 0x000fea0003800000 */
.L_x_2096:
[----:B------:R-:W-:Y:S01]  /*13720*/  LOP3.LUT R7, RZ, R7, RZ, 0x33, !PT ;  /* 0x00000007ff077212 */ /* 0x000fe200078e33ff */
[----:B------:R-:W-:Y:S05]  /*13730*/  BRA `(.L_x_2098) ;  /* 0x0000007000007947 */ /* 0x000fea0003800000 */
.L_x_2095:
[----:B------:R-:W-:-:S13]  /*13740*/  ISETP.NE.AND P0, PT, R3, 0x1, PT ;  /* 0x000000010300780c */ /* 0x000fda0003f05270 */
[----:B------:R-:W-:Y:S05]  /*13750*/  @!P0 BRA `(.L_x_2098) ;  /* 0x0000005000008947 */ /* 0x000fea0003800000 */
[----:B------:R1:W5:Y:S01]  /*13760*/  LD.E R6, [R58.64+0x1c] ;  /* 0x00001c043a067980 */ /* 0x000362000c101900 */
[----:B------:R-:W-:-:S03]  /*13770*/  MOV R2, 0x13790 ;  /* 0x0001379000027802 */ /* 0x000fc60000000f00 */
[----:B-1---5:R-:W-:Y:S05]  /*13780*/  CALL.REL.NOINC `($_ZN7cutlass13device_kernelIN5flash19enable_sm80_to_sm89INS1_16FlashAttnBwdSm80INS1_25CollectiveMainloopBwdSm80ILi2ELi2EN4cute5tupleIJNS5_1CILi128EEES8_NS7_ILi64EEEEEENS_10bfloat16_tEfNS_4arch4Sm80ELb0ELb1ELb1ELb1ELb1ELb0ELb0ELb0ELi2ELi4ELi4ELi4ELb0EEENS1_21CollectiveEpilogueBwdISA_SB_SD_Li256ELb1ELb0ELi2EEENS1_19SingleTileSchedulerILb1ELb0ELb0ELi128EEEEEEEEEvNT_6ParamsE$__umulhi) ;  /* 0x000565e000007944 */ /* 0x022fea0003c00000 */
[----:B------:R-:W2:Y:S02]  /*13790*/  LD.E R7, [R58.64+0x20] ;  /* 0x000020043a077980 */ /* 0x000ea4000c101900 */
[----:B--2---:R-:W-:Y:S02]  /*137a0*/  SHF.R.U32.HI R7, RZ, R7, R6 ;  /* 0x00000007ff077219 */ /* 0x004fe40000011606 */
.L_x_2098:
[----:B------:R-:W-:Y:S05]  /*137b0*/  BSYNC B1 ;  /* 0x0000000000017941 */ /* 0x000fea0003800000 */
.L_x_2094:
        /* <DEDUP_REMOVED lines=14> */
.L_x_2093:
[----:B-1----:R-:W-:Y:S05]  /*138a0*/  BSYNC B2 ;  /* 0x0000000000027941 */ /* 0x002fea0003800000 */
.L_x_2092:
[----:B------:R1:W-:Y:S01]  /*138b0*/  STL [R1+0x13bc], RZ ;  /* 0x0013bcff01007387 */ /* 0x0003e20000100800 */
[----:B------:R-:W-:-:S03]  /*138c0*/  MOV R55, 0xffffffff ;  /* 0xffffffff00377802 */ /* 0x000fc60000000f00 */
.L_x_2101:
[----:B------:R-:W-:Y:S01]  /*138d0*/  IMAD.MOV.U32 R3, RZ, RZ, R14 ;  /* 0x000000ffff037224 */ /* 0x000fe200078e000e */
[----:B------:R-:W-:Y:S01]  /*138e0*/  MOV R10, 0x1 ;  /* 0x00000001000a7802 */ /* 0x000fe20000000f00 */
        /* <DEDUP_REMOVED lines=114> */
.L_x_2100:
[----:B------:R-:W-:Y:S05]  /*14010*/  BSYNC B0 ;  /* 0x0000000000007941 */ /* 0x000fea0003800000 */
.L_x_2099:
        /* <DEDUP_REMOVED lines=81> */
.L_x_2107:
[----:B------:R-:W-:Y:S05]  /*14530*/  BSYNC B0 ;  /* 0x0000000000007941 */ /* 0x000fea0003800000 */
.L_x_2106:
[----:B------:R-:W-:Y:S01]  /*14540*/  LOP3.LUT R7, RZ, R7, RZ, 0x33, !PT ;  /* 0x00000007ff077212 */ /* 0x000fe200078e33ff */
[----:B------:R-:W-:Y:S05]  /*14550*/  BRA `(.L_x_2108) ;  /* 0x0000007000007947 */ /* 0x000fea0003800000 */
.L_x_2105:
[----:B------:R-:W-:-:S13]  /*14560*/  ISETP.NE.AND P0, PT, R3, 0x1, PT ;  /* 0x000000010300780c */ /* 0x000fda0003f05270 */
[----:B------:R-:W-:Y:S05]  /*14570*/  @!P0 BRA `(.L_x_2108) ;  /* 0x0000005000008947 */ /* 0x000fea0003800000 */
[----:B------:R1:W5:Y:S01]  /*14580*/  LD.E R6, [R58.64+0x1c] ;  /* 0x00001c043a067980 */ /* 0x000362000c101900 */
[----:B------:R-:W-:-:S03]  /*14590*/  MOV R2, 0x145b0 ;  /* 0x000145b000027802 */ /* 0x000fc60000000f00 */
[----:B-1---5:R-:W-:Y:S05]  /*145a0*/  CALL.REL.NOINC `($_ZN7cutlass13device_kernelIN5flash19enable_sm80_to_sm89INS1_16FlashAttnBwdSm80INS1_25CollectiveMainloopBwdSm80ILi2ELi2EN4cute5tupleIJNS5_1CILi128EEES8_NS7_ILi64EEEEEENS_10bfloat16_tEfNS_4arch4Sm80ELb0ELb1ELb1ELb1ELb1ELb0ELb0ELb0ELi2ELi4ELi4ELi4ELb0EEENS1_21CollectiveEpilogueBwdISA_SB_SD_Li256ELb1ELb0ELi2EEENS1_19SingleTileSchedulerILb1ELb0ELb0ELi128EEEEEEEEEvNT_6ParamsE$__umulhi) ;  /* 0x000557c000007944 */ /* 0x022fea0003c00000 */
[----:B------:R-:W2:Y:S02]  /*145b0*/  LD.E R7, [R58.64+0x20] ;  /* 0x000020043a077980 */ /* 0x000ea4000c101900 */
[----:B--2---:R-:W-:Y:S02]  /*145c0*/  SHF.R.U32.HI R7, RZ, R7, R6 ;  /* 0x00000007ff077219 */ /* 0x004fe40000011606 */
.L_x_2108:
[----:B------:R-:W-:Y:S05]  /*145d0*/  BSYNC B1 ;  /* 0x0000000000017941 */ /* 0x000fea0003800000 */
.L_x_2104:
        /* <DEDUP_REMOVED lines=14> */
.L_x_2103:
[----:B-1----:R-:W-:Y:S05]  /*146c0*/  BSYNC B2 ;  /* 0x0000000000027941 */ /* 0x002fea0003800000 */
.L_x_2102:
[----:B------:R1:W-:Y:S01]  /*146d0*/  STL [R1+0x13bc], RZ ;  /* 0x0013bcff01007387 */ /* 0x0003e20000100800 */
[----:B------:R-:W-:-:S03]  /*146e0*/  MOV R55, 0xffffffff ;  /* 0xffffffff00377802 */ /* 0x000fc60000000f00 */
.L_x_2111:
        /* <DEDUP_REMOVED lines=116> */
.L_x_2110:
[----:B------:R-:W-:Y:S05]  /*14e30*/  BSYNC B0 ;  /* 0x0000000000007941 */ /* 0x000fea0003800000 */
.L_x_2109:
        /* <DEDUP_REMOVED lines=56> */
[----:B-----5:R-:W-:Y:S01]  /*151c0*/  IMAD R50, R50, 0x80, R3 ;  /* 0x0000008032327824 */ /* 0x020fe200078e0203 */
[----:B------:R-:W-:-:S04]  /*151d0*/  MOV R6, 0x15200 ;  /* 0x0001520000067802 */ /* 0x000fc80000000f00 */
[----:B------:R-:W-:Y:S02]  /*151e0*/  MOV R2, R50 ;  /* 0x0000003200027202 */ /* 0x000fe40000000f00 */
        /* <DEDUP_REMOVED lines=23> */
.L_x_2117:
[----:B------:R-:W-:Y:S05]  /*15360*/  BSYNC B0 ;  /* 0x0000000000007941 */ /* 0x000fea0003800000 */
.L_x_2116:
[----:B------:R-:W-:Y:S01]  /*15370*/  LOP3.LUT R7, RZ, R7, RZ, 0x33, !PT ;  /* 0x00000007ff077212 */ /* 0x000fe200078e33ff */
[----:B------:R-:W-:Y:S05]  /*15380*/  BRA `(.L_x_2118) ;  /* 0x0000007000007947 */ /* 0x000fea0003800000 */
.L_x_2115:
[----:B------:R-:W-:-:S13]  /*15390*/  ISETP.NE.AND P0, PT, R3, 0x1, PT ;  /* 0x000000010300780c */ /* 0x000fda0003f05270 */
[----:B------:R-:W-:Y:S05]  /*153a0*/  @!P0 BRA `(.L_x_2118) ;  /* 0x0000005000008947 */ /* 0x000fea0003800000 */
[----:B------:R1:W5:Y:S01]  /*153b0*/  LD.E R6, [R58.64+0x1c] ;  /* 0x00001c043a067980 */ /* 0x000362000c101900 */
[----:B------:R-:W-:-:S03]  /*153c0*/  MOV R2, 0x153e0 ;  /* 0x000153e000027802 */ /* 0x000fc60000000f00 */
[----:B-1---5:R-:W-:Y:S05]  /*153d0*/  CALL.REL.NOINC `($_ZN7cutlass13device_kernelIN5flash19enable_sm80_to_sm89INS1_16FlashAttnBwdSm80INS1_25CollectiveMainloopBwdSm80ILi2ELi2EN4cute5tupleIJNS5_1CILi128EEES8_NS7_ILi64EEEEEENS_10bfloat16_tEfNS_4arch4Sm80ELb0ELb1ELb1ELb1ELb1ELb0ELb0ELb0ELi2ELi4ELi4ELi4ELb0EEENS1_21CollectiveEpilogueBwdISA_SB_SD_Li256ELb1ELb0ELi2EEENS1_19SingleTileSchedulerILb1ELb0ELb0ELi128EEEEEEEEEvNT_6ParamsE$__umulhi) ;  /* 0x0005499000007944 */ /* 0x022fea0003c00000 */
[----:B------:R-:W2:Y:S02]  /*153e0*/  LD.E R7, [R58.64+0x20] ;  /* 0x000020043a077980 */ /* 0x000ea4000c101900 */
[----:B--2---:R-:W-:Y:S02]  /*153f0*/  SHF.R.U32.HI R7, RZ, R7, R6 ;  /* 0x00000007ff077219 */ /* 0x004fe40000011606 */
.L_x_2118:
[----:B------:R-:W-:Y:S05]  /*15400*/  BSYNC B1 ;  /* 0x0000000000017941 */ /* 0x000fea0003800000 */
.L_x_2114:
        /* <DEDUP_REMOVED lines=14> */
.L_x_2113:
[----:B-1----:R-:W-:Y:S05]  /*154f0*/  BSYNC B2 ;  /* 0x0000000000027941 */ /* 0x002fea0003800000 */
.L_x_2112:
[----:B------:R1:W-:Y:S01]  /*15500*/  STL [R1+0x13bc], RZ ;  /* 0x0013bcff01007387 */ /* 0x0003e20000100800 */
[----:B------:R-:W-:-:S03]  /*15510*/  MOV R4, 0xffffffff ;  /* 0xffffffff00047802 */ /* 0x000fc60000000f00 */
.L_x_2121:
        /* <DEDUP_REMOVED lines=116> */
.L_x_2120:
[----:B------:R-:W-:Y:S05]  /*15c60*/  BSYNC B0 ;  /* 0x0000000000007941 */ /* 0x000fea0003800000 */
.L_x_2119:
[C---:B-1----:R-:W-:Y:S02]  /*15c70*/  IADD3 R2, R4.reuse, 0x2, RZ ;  /* 0x0000000204027810 */ /* 0x042fe40007ffe0ff */
[----:B------:R-:W-:-:S03]  /*15c80*/  IADD3 R4, R4, 0x1, RZ ;  /* 0x0000000104047810 */ /* 0x000fc60007ffe0ff */
[----:B------:R1:W-:Y:S01]  /*15c90*/  STL [R1+0x13bc], R2 ;  /* 0x0013bc0201007387 */ /* 0x0003e20000100800 */
[----:B------:R-:W-:-:S13]  /*15ca0*/  ISETP.GE.U32.AND P0, PT, R4, 0xf, PT ;  /* 0x0000000f0400780c */ /* 0x000fda0003f06070 */
[----:B------:R-:W-:Y:S05]  /*15cb0*/  @!P0 BRA `(.L_x_2121) ;  /* 0xfffff86000008947 */ /* 0x000fea000383ffff */
[----:B------:R-:W-:-:S04]  /*15cc0*/  MOV R57, 0x0 ;  /* 0x0000000000397802 */ /* 0x000fc80000000f00 */
[----:B------:R-:W-:Y:S05]  /*15cd0*/  RET.REL.NODEC R56 `(_ZN7cutlass13device_kernelIN5flash19enable_sm80_to_sm89INS1_16FlashAttnBwdSm80INS1_25CollectiveMainloopBwdSm80ILi2ELi2EN4cute5tupleIJNS5_1CILi128EEES8_NS7_ILi64EEEEEENS_10bfloat16_tEfNS_4arch4Sm80ELb0ELb1ELb1ELb1ELb1ELb0ELb0ELb0ELi2ELi4ELi4ELi4ELb0EEENS1_21CollectiveEpilogueBwdISA_SB_SD_Li256ELb1ELb0ELi2EEENS1_19SingleTileSchedulerILb1ELb0ELb0ELi128EEEEEEEEEvNT_6ParamsE) ;  /* 0xfffea32038007950 */ /* 0x000fea0003c3ffff */
        .type           $_ZN7cutlass13device_kernelIN5flash19enable_sm80_to_sm89INS1_16FlashAttnBwdSm80INS1_25CollectiveMainloopBwdSm80ILi2ELi2EN4cute5tupleIJNS5_1CILi128EEES8_NS7_ILi64EEEEEENS_10bfloat16_tEfNS_4arch4Sm80ELb0ELb1ELb1ELb1ELb1ELb0ELb0ELb0ELi2ELi4ELi4ELi4ELb0EEENS1_21CollectiveEpilogueBwdISA_SB_SD_Li256ELb1ELb0ELi2EEENS1_19SingleTileSchedulerILb1ELb0ELb0ELi128EEEEEEEEEvNT_6ParamsE$_ZZN5flash25CollectiveMainloopBwdSm80ILi2ELi2EN4cute5tupleIJNS1_1CILi128EEES4_NS3_ILi64EEEEEEN7cutlass10bfloat16_tEfNS7_4arch4Sm80ELb0ELb1ELb1ELb1ELb1ELb0ELb0ELb0ELi2ELi4ELi4ELi4ELb0EE3mmaINS_16FlashAttnBwdSm80ISB_NS_21CollectiveEpilogueBwdIS6_S8_SA_Li256ELb1ELb0ELi2EEENS_19SingleTileSchedulerILb1ELb0ELb0ELi128EEEE13SharedStorageENS1_6TensorINS1_11ArrayEngineIfLm32EEENS1_6LayoutINS2_IJNS2_IJNS3_ILi2EEESO_EEESO_NS3_ILi4EEEEEENS2_IJNS2_IJNS3_ILi1EEESO_EEESQ_NS3_ILi8EEEEEEEEEEEEbRKNSB_6ParamsERT0_S12_iNS2_IJiiiEEERT_ENKUliT_E_clIZSC_ISJ_SX_EbS10_S12_S12_iS13_S15_EUlRS16_iE_EEDaiS16_,@function
        .size           $_ZN7cutlass13device_kernelIN5flash19enable_sm80_to_sm89INS1_16FlashAttnBwdSm80INS1_25CollectiveMainloopBwdSm80ILi2ELi2EN4cute5tupleIJNS5_1CILi128EEES8_NS7_ILi64EEEEEENS_10bfloat16_tEfNS_4arch4Sm80ELb0ELb1ELb1ELb1ELb1ELb0ELb0ELb0ELi2ELi4ELi4ELi4ELb0EEENS1_21CollectiveEpilogueBwdISA_SB_SD_Li256ELb1ELb0ELi2EEENS1_19SingleTileSchedulerILb1ELb0ELb0ELi128EEEEEEEEEvNT_6ParamsE$_ZZN5flash25CollectiveMainloopBwdSm80ILi2ELi2EN4cute5tupleIJNS1_1CILi128EEES4_NS3_ILi64EEEEEEN7cutlass10bfloat16_tEfNS7_4arch4Sm80ELb0ELb1ELb1ELb1ELb1ELb0ELb0ELb0ELi2ELi4ELi4ELi4ELb0EE3mmaINS_16FlashAttnBwdSm80ISB_NS_21CollectiveEpilogueBwdIS6_S8_SA_Li256ELb1ELb0ELi2EEENS_19SingleTileSchedulerILb1ELb0ELb0ELi128EEEE13SharedStorageENS1_6TensorINS1_11ArrayEngineIfLm32EEENS1_6LayoutINS2_IJNS2_IJNS3_ILi2EEESO_EEESO_NS3_ILi4EEEEEENS2_IJNS2_IJNS3_ILi1EEESO_EEESQ_NS3_ILi8EEEEEEEEEEEEbRKNSB_6ParamsERT0_S12_iNS2_IJiiiEEERT_ENKUliT_E_clIZSC_ISJ_SX_EbS10_S12_S12_iS13_S15_EUlRS16_iE_EEDaiS16_,($_ZN7cutlass13device_kernelIN5flash19enable_sm80_to_sm89INS1_16FlashAttnBwdSm80INS1_25CollectiveMainloopBwdSm80ILi2ELi2EN4cute5tupleIJNS5_1CILi128EEES8_NS7_ILi64EEEEEENS_10bfloat16_tEfNS_4arch4Sm80ELb0ELb1ELb1ELb1ELb1ELb0ELb0ELb0ELi2ELi4ELi4ELi4ELb0EEENS1_21CollectiveEpilogueBwdISA_SB_SD_Li256ELb1ELb0ELi2EEENS1_19SingleTileSchedulerILb1ELb0ELb0ELi128EEEEEEEEEvNT_6ParamsE$_ZZN5flash25CollectiveMainloopBwdSm80ILi2ELi2EN4cute5tupleIJNS1_1CILi128EEES4_NS3_ILi64EEEEEEN7cutlass10bfloat16_tEfNS7_4arch4Sm80ELb0ELb1ELb1ELb1ELb1ELb0ELb0ELb0ELi2ELi4ELi4ELi4ELb0EE3mmaINS_16FlashAttnBwdSm80ISB_NS_21CollectiveEpilogueBwdIS6_S8_SA_Li256ELb1ELb0ELi2EEENS_19SingleTileSchedulerILb1ELb0ELb0ELi128EEEE13SharedStorageENS1_6TensorINS1_11ArrayEngineIfLm32EEENS1_6LayoutINS2_IJNS2_IJNS3_ILi2EEESO_EEESO_NS3_ILi4EEEEEENS2_IJNS2_IJNS3_ILi1EEESO_EEESQ_NS3_ILi8EEEEEEEEEEEEbRKNSB_6ParamsERT0_S12_iNS2_IJiiiEEERT_ENKUliiE0_clEii - $_ZN7cutlass13device_kernelIN5flash19enable_sm80_to_sm89INS1_16FlashAttnBwdSm80INS1_25CollectiveMainloopBwdSm80ILi2ELi2EN4cute5tupleIJNS5_1CILi128EEES8_NS7_ILi64EEEEEENS_10bfloat16_tEfNS_4arch4Sm80ELb0ELb1ELb1ELb1ELb1ELb0ELb0ELb0ELi2ELi4ELi4ELi4ELb0EEENS1_21CollectiveEpilogueBwdISA_SB_SD_Li256ELb1ELb0ELi2EEENS1_19SingleTileSchedulerILb1ELb0ELb0ELi128EEEEEEEEEvNT_6ParamsE$_ZZN5flash25CollectiveMainloopBwdSm80ILi2ELi2EN4cute5tupleIJNS1_1CILi128EEES4_NS3_ILi64EEEEEEN7cutlass10bfloat16_tEfNS7_4arch4Sm80ELb0ELb1ELb1ELb1ELb1ELb0ELb0ELb0ELi2ELi4ELi4ELi4ELb0EE3mmaINS_16FlashAttnBwdSm80ISB_NS_21CollectiveEpilogueBwdIS6_S8_SA_Li256ELb1ELb0ELi2EEENS_19SingleTileSchedulerILb1ELb0ELb0ELi128EEEE13SharedStorageENS1_6TensorINS1_11ArrayEngineIfLm32EEENS1_6LayoutINS2_IJNS2_IJNS3_ILi2EEESO_EEESO_NS3_ILi4EEEEEENS2_IJNS2_IJNS3_ILi1EEESO_EEESQ_NS3_ILi8EEEEEEEEEEEEbRKNSB_6ParamsERT0_S12_iNS2_IJiiiEEERT_ENKUliT_E_clIZSC_ISJ_SX_EbS10_S12_S12_iS13_S15_EUlRS16_iE_EEDaiS16_)
$_ZN7cutlass13device_kernelIN5flash19enable_sm80_to_sm89INS1_16FlashAttnBwdSm80INS1_25CollectiveMainloopBwdSm80ILi2ELi2EN4cute5tupleIJNS5_1CILi128EEES8_NS7_ILi64EEEEEENS_10bfloat16_tEfNS_4arch4Sm80ELb0ELb1ELb1ELb1ELb1ELb0ELb0ELb0ELi2ELi4ELi4ELi4ELb0EEENS1_21CollectiveEpilogueBwdISA_SB_SD_Li256ELb1ELb0ELi2EEENS1_19SingleTileSchedulerILb1ELb0ELb0ELi128EEEEEEEEEvNT_6ParamsE$_ZZN5flash25CollectiveMainloopBwdSm80ILi2ELi2EN4cute5tupleIJNS1_1CILi128EEES4_NS3_ILi64EEEEEEN7cutlass10bfloat16_tEfNS7_4arch4Sm80ELb0ELb1ELb1ELb1ELb1ELb0ELb0ELb0ELi2ELi4ELi4ELi4ELb0EE3mmaINS_16FlashAttnBwdSm80ISB_NS_21CollectiveEpilogueBwdIS6_S8_SA_Li256ELb1ELb0ELi2EEENS_19SingleTileSchedulerILb1ELb0ELb0ELi128EEEE13SharedStorageENS1_6TensorINS1_11ArrayEngineIfLm32EEENS1_6LayoutINS2_IJNS2_IJNS3_ILi2EEESO_EEESO_NS3_ILi4EEEEEENS2_IJNS2_IJNS3_ILi1EEESO_EEESQ_NS3_ILi8EEEEEEEEEEEEbRKNSB_6ParamsERT0_S12_iNS2_IJiiiEEERT_ENKUliT_E_clIZSC_ISJ_SX_EbS10_S12_S12_iS13_S15_EUlRS16_iE_EEDaiS16_:
        /* <DEDUP_REMOVED lines=50> */
[----:B-1---5:R-:W-:Y:S05]  /*16000*/  CALL.REL.NOINC `($_ZN7cutlass13device_kernelIN5flash19enable_sm80_to_sm89INS1_16FlashAttnBwdSm80INS1_25CollectiveMainloopBwdSm80ILi2ELi2EN4cute5tupleIJNS5_1CILi128EEES8_NS7_ILi64EEEEEENS_10bfloat16_tEfNS_4arch4Sm80ELb0ELb1ELb1ELb1ELb1ELb0ELb0ELb0ELi2ELi4ELi4ELi4ELb0EEENS1_21CollectiveEpilogueBwdISA_SB_SD_Li256ELb1ELb0ELi2EEENS1_19SingleTileSchedulerILb1ELb0ELb0ELi128EEEEEEEEEvNT_6ParamsE$_ZN4cute8smem_ptrIPN7cutlass10bfloat16_tEECI1NS_12iter_adaptorIS3_S4_EEES3_) ;  /* 0xffff64b000007944 */ /* 0x022fea0003c3ffff */
[----:B-1----:R1:W5:Y:S01]  /*16010*/  LDL.64 R2, [R1+0x758] ;  /* 0x0007580001027983 */ /* 0x0023620000100a00 */
[----:B------:R-:W-:-:S03]  /*16020*/  MOV R6, 0x16040 ;  /* 0x0001604000067802 */ /* 0x000fc60000000f00 */
[----:B-1---5:R-:W-:Y:S05]  /*16030*/  CALL.REL.NOINC `($_ZN7cutlass13device_kernelIN5flash19enable_sm80_to_sm89INS1_16FlashAttnBwdSm80INS1_25CollectiveMainloopBwdSm80ILi2ELi2EN4cute5tupleIJNS5_1CILi128EEES8_NS7_ILi64EEEEEENS_10bfloat16_tEfNS_4arch4Sm80ELb0ELb1ELb1ELb1ELb1ELb0ELb0ELb0ELi2ELi4ELi4ELi4ELb0EEENS1_21CollectiveEpilogueBwdISA_SB_SD_Li256ELb1ELb0ELi2EEENS1_19SingleTileSchedulerILb1ELb0ELb0ELi128EEEEEEEEEvNT_6ParamsE$_ZN4cute3eso3ESOILb1ELb0EJNS_14ComposedLayoutINS_7SwizzleILi3ELi3ELi3EEENS_1CILj0EEENS_6LayoutINS_5tupleIJNS8_IJNS5_ILi8EEENS5_ILi16EEEEEENS8_IJNS5_ILi64EEENS5_ILi1EEEEEEEEENS8_IJNS8_IJSC_NS5_ILi512EEEEEENS8_IJSD_NS5_ILi0EEEEEEEEEEEEENS_10ViewEngineINS_8smem_ptrIPN7cutlass10bfloat16_tEEEEEEEC2ERKSM_RKST_) ;  /* 0xffff2ba000007944 */ /* 0x022fea0003c3ffff */
[----:B-1----:R1:W5:Y:S01]  /*16040*/  LDL.64 R2, [R1+0x758] ;  /* 0x0007580001027983 */ /* 0x0023620000100a00 */
[----:B------:R-:W-:-:S03]  /*16050*/  MOV R6, 0x16070 ;  /* 0x0001607000067802 */ /* 0x000fc60000000f00 */
[----:B-1---5:R-:W-:Y:S05]  /*16060*/  CALL.REL.NOINC `($_ZN7cutlass13device_kernelIN5flash19enable_sm80_to_sm89INS1_16FlashAttnBwdSm80INS1_25CollectiveMainloopBwdSm80ILi2ELi2EN4cute5tupleIJNS5_1CILi128EEES8_NS7_ILi64EEEEEENS_10bfloat16_tEfNS_4arch4Sm80ELb0ELb1ELb1ELb1ELb1ELb0ELb0ELb0ELi2ELi4ELi4ELi4ELb0EEENS1_21CollectiveEpilogueBwdISA_SB_SD_Li256ELb1ELb0ELi2EEENS1_19SingleTileSchedulerILb1ELb0ELb0ELi128EEEEEEEEEvNT_6ParamsE$_ZN4cute3eso3ESOILb1ELb0EJNS_14ComposedLayoutINS_7SwizzleILi3ELi3ELi3EEENS_1CILj0EEENS_6LayoutINS_5tupleIJNS8_IJNS8_IJNS5_ILi4EEENS5_ILi8EEEEEENS8_IJS9_NS5_ILi1EEEEEEEEENS8_IJNS8_IJNS5_ILi2EEESF_SF_EEENS8_IJSF_S9_EEEEEEEEENS8_IJNS8_IJNS8_IJSF_NS5_ILi64EEEEEENS8_IJNS5_ILi1024EEENS5_ILi0EEEEEEEEENS8_IJNS8_IJSC_NS5_ILi512EEESA_EEENS8_IJNS5_ILi4096EEENS5_ILi16EEEEEEEEEEEEEEEENS_10ViewEngineINS_8smem_ptrIPN7cutlass10bfloat16_tEEEEEEEC2ERKSY_RKS15_) ;  /* 0xffff2bf000007944 */ /* 0x022fea0003c3ffff */
[----:B------:R-:W-:Y:S01]  /*16070*/  ULDC.64 UR4, c[0x0][0x118] ;  /* 0x0000460000047ab9 */ /* 0x000fe20000000a00 */
[----:B------:R2:W5:Y:S04]  /*16080*/  LDL.64 R60, [R1+0x758] ;  /* 0x00075800013c7983 */ /* 0x0005680000100a00 */
[----:B-1----:R2:W5:Y:S01]  /*16090*/  LD.E R3, [R58.64+0x8] ;  /* 0x000008043a037980 */ /* 0x002562000c101900 */
[----:B------:R-:W-:-:S02]  /*160a0*/  MOV R2, R25 ;  /* 0x0000001900027202 */ /* 0x000fc40000000f00 */
[----:B------:R-:W-:Y:S02]  /*160b0*/  MOV R6, 0x160d0 ;  /* 0x000160d000067802 */ /* 0x000fe40000000f00 */
[----:B--2--5:R-:W-:Y:S05]  /*160c0*/  CALL.REL.NOINC `($_ZN7cutlass13device_kernelIN5flash19enable_sm80_to_sm89INS1_16FlashAttnBwdSm80INS1_25CollectiveMainloopBwdSm80ILi2ELi2EN4cute5tupleIJNS5_1CILi128EEES8_NS7_ILi64EEEEEENS_10bfloat16_tEfNS_4arch4Sm80ELb0ELb1ELb1ELb1ELb1ELb0ELb0ELb0ELi2ELi4ELi4ELi4ELb0EEENS1_21CollectiveEpilogueBwdISA_SB_SD_Li256ELb1ELb0ELi2EEENS1_19SingleTileSchedulerILb1ELb0ELb0ELi128EEEEEEEEEvNT_6ParamsE$_ZN4cute3eso3ESOILb0ELb1EJiNS_1CILi0EEEEEC2ERKiRKS3_) ;  /* 0xffff26c000007944 */ /* 0x024fea0003c3ffff */
[----:B------:R-:W2:Y:S01]  /*160d0*/  LDL R8, [R1+0x758] ;  /* 0x0007580001087983 */ /* 0x000ea20000100800 */
[----:B------:R-:W-:Y:S01]  /*160e0*/  ULDC.64 UR4, c[0x0][0x118] ;  /* 0x0000460000047ab9 */ /* 0x000fe20000000a00 */
[----:B-1----:R-:W-:Y:S01]  /*160f0*/  IMAD.MOV.U32 R3, RZ, RZ, R25 ;  /* 0x000000ffff037224 */ /* 0x002fe200078e0019 */
[----:B------:R-:W-:Y:S01]  /*16100*/  MOV R2, R53 ;  /* 0x0000003500027202 */ /* 0x000fe20000000f00 */
[----:B--2---:R1:W-:Y:S04]  /*16110*/  STL [R1+0x11e8], R8 ;  /* 0x0011e80801007387 */ /* 0x0043e80000100800 */
[----:B------:R1:W5:Y:S01]  /*16120*/  LD.E R6, [R58.64+0x4] ;  /* 0x000004043a067980 */ /* 0x000362000c101900 */
[----:B------:R-:W-:-:S03]  /*16130*/  MOV R4, 0x16150 ;  /* 0x0001615000047802 */ /* 0x000fc60000000f00 */
[----:B-1---5:R-:W-:Y:S05]  /*16140*/  CALL.REL.NOINC `($_ZN7cutlass13device_kernelIN5flash19enable_sm80_to_sm89INS1_16FlashAttnBwdSm80INS1_25CollectiveMainloopBwdSm80ILi2ELi2EN4cute5tupleIJNS5_1CILi128EEES8_NS7_ILi64EEEEEENS_10bfloat16_tEfNS_4arch4Sm80ELb0ELb1ELb1ELb1ELb1ELb0ELb0ELb0ELi2ELi4ELi4ELi4ELb0EEENS1_21CollectiveEpilogueBwdISA_SB_SD_Li256ELb1ELb0ELi2EEENS1_19SingleTileSchedulerILb1ELb0ELb0ELi128EEEEEEEEEvNT_6ParamsE$_ZN4cute3eso3ESOILb0ELb0EJiNS_5tupleIJiNS_1CILi0EEEEEEEEC2ERKiRKS5_) ;  /* 0xffff1db000007944 */ /* 0x022fea0003c3ffff */
[----:B-1----:R1:W5:Y:S01]  /*16150*/  LDL.64 R2, [R1+0x758] ;  /* 0x0007580001027983 */ /* 0x0023620000100a00 */
[----:B------:R-:W-:-:S02]  /*16160*/  MOV R4, R25 ;  /* 0x0000001900047202 */ /* 0x000fc40000000f00 */
[----:B------:R-:W-:Y:S02]  /*16170*/  MOV R6, 0x16190 ;  /* 0x0001619000067802 */ /* 0x000fe40000000f00 */
[----:B-1---5:R-:W-:Y:S05]  /*16180*/  CALL.REL.NOINC `($_ZN7cutlass13device_kernelIN5flash19enable_sm80_to_sm89INS1_16FlashAttnBwdSm80INS1_25CollectiveMainloopBwdSm80ILi2ELi2EN4cute5tupleIJNS5_1CILi128EEES8_NS7_ILi64EEEEEENS_10bfloat16_tEfNS_4arch4Sm80ELb0ELb1ELb1ELb1ELb1ELb0ELb0ELb0ELi2ELi4ELi4ELi4ELb0EEENS1_21CollectiveEpilogueBwdISA_SB_SD_Li256ELb1ELb0ELi2EEENS1_19SingleTileSchedulerILb1ELb0ELb0ELi128EEEEEEEEEvNT_6ParamsE$_ZN4cute3eso3ESOILb0ELb1EJNS_5tupleIJiNS2_IJiNS_1CILi0EEEEEEEEENS2_IJNS_10UnderscoreENS2_IJS7_S7_EEEEEEEEC2ERKS6_RKS9_) ;  /* 0xffff23b000007944 */ /* 0x022fea0003c3ffff */
[----:B------:R-:W2:Y:S01]  /*16190*/  LDL.64 R6, [R1+0x758] ;  /* 0x0007580001067983 */ /* 0x000ea20000100a00 */
[----:B-1----:R-:W-:Y:S02]  /*161a0*/  MOV R2, R56 ;  /* 0x0000003800027202 */ /* 0x002fe40000000f00 */
[----:B------:R-:W-:Y:S01]  /*161b0*/  MOV R4, 0x161f0 ;  /* 0x000161f000047802 */ /* 0x000fe20000000f00 */
[----:B--2---:R1:W-:Y:S04]  /*161c0*/  STL [R1+0x11ec], R6 ;  /* 0x0011ec0601007387 */ /* 0x0043e80000100800 */
[----:B------:R1:W-:Y:S02]  /*161d0*/  STL [R1+0x11f0], R7 ;  /* 0x0011f00701007387 */ /* 0x0003e40000100800 */
[----:B-1----:R-:W-:Y:S05]  /*161e0*/  CALL.REL.NOINC `($_ZN7cutlass13device_kernelIN5flash19enable_sm80_to_sm89INS1_16FlashAttnBwdSm80INS1_25CollectiveMainloopBwdSm80ILi2ELi2EN4cute5tupleIJNS5_1CILi128EEES8_NS7_ILi64EEEEEENS_10bfloat16_tEfNS_4arch4Sm80ELb0ELb1ELb1ELb1ELb1ELb0ELb0ELb0ELi2ELi4ELi4ELi4ELb0EEENS1_21CollectiveEpilogueBwdISA_SB_SD_Li256ELb1ELb0ELi2EEENS1_19SingleTileSchedulerILb1ELb0ELb0ELi128EEEEEEEEEvNT_6ParamsE$_ZZN4cute4diceINS_5tupleIJNS1_IJiNS1_IJiNS_1CILi0EEEEEEEEENS1_IJNS_10UnderscoreENS1_IJS6_S6_EEEEEEEEES9_EEDaRKT_RKT0_ENKUlRKT_RKT0_E_clIS5_S5_EEDaSI_SL_) ;  /* 0xffff786000007944 */ /* 0x002fea0003c3ffff */
[----:B------:R2:W-:Y:S01]  /*161f0*/  STL.64 [R1+0x758], R2 ;  /* 0x0007580201007387 */ /* 0x0005e20000100a00 */
[----:B------:R-:W-:Y:S02]  /*16200*/  MOV R4, R25 ;  /* 0x0000001900047202 */ /* 0x000fe40000000f00 */
[----:B------:R-:W-:-:S02]  /*16210*/  MOV R8, 0x16230 ;  /* 0x0001623000087802 */ /* 0x000fc40000000f00 */
[----:B-12---:R-:W-:Y:S05]  /*16220*/  CALL.REL.NOINC `($_ZN7cutlass13device_kernelIN5flash19enable_sm80_to_sm89INS1_16FlashAttnBwdSm80INS1_25CollectiveMainloopBwdSm80ILi2ELi2EN4cute5tupleIJNS5_1CILi128EEES8_NS7_ILi64EEEEEENS_10bfloat16_tEfNS_4arch4Sm80ELb0ELb1ELb1ELb1ELb1ELb0ELb0ELb0ELi2ELi4ELi4ELi4ELb0EEENS1_21CollectiveEpilogueBwdISA_SB_SD_Li256ELb1ELb0ELi2EEENS1_19SingleTileSchedulerILb1ELb0ELb0ELi128EEEEEEEEEvNT_6ParamsE$_ZZN4cute12filter_tupleINS_5tupleIJNS1_IJiNS1_IJiNS_1CILi0EEEEEEEEENS1_IJNS_10UnderscoreENS1_IJS6_S6_EEEEEEEEES9_ZNS_4diceIS9_S9_EEDaRKT_RKT0_EUlRKT_RKT0_E_EEDaSD_SG_OT1_ENKUlDpSJ_E_clIJNS1_IJiiS3_EEENS1_IJEEEEEEDaSQ_) ;  /* 0xffff667000007944 */ /* 0x006fea0003c3ffff */
[----:B------:R-:W-:Y:S02]  /*16230*/  MOV R74, 0x16250 ;  /* 0x00016250004a7802 */ /* 0x000fe40000000f00 */
[----:B-12--5:R-:W-:Y:S05]  /*16240*/  CALL.REL.NOINC `($_ZN7cutlass13device_kernelIN5flash19enable_sm80_to_sm89INS1_16FlashAttnBwdSm80INS1_25CollectiveMainloopBwdSm80ILi2ELi2EN4cute5tupleIJNS5_1CILi128EEES8_NS7_ILi64EEEEEENS_10bfloat16_tEfNS_4arch4Sm80ELb0ELb1ELb1ELb1ELb1ELb0ELb0ELb0ELi2ELi4ELi4ELi4ELb0EEENS1_21CollectiveEpilogueBwdISA_SB_SD_Li256ELb1ELb0ELi2EEENS1_19SingleTileSchedulerILb1ELb0ELb0ELi128EEEEEEEEEvNT_6ParamsE$_ZZN4cute7idx2crdINS_5tupleIJiiNS_1CILi0EEEEEENS1_IJNS1_IJNS2_ILi4EEENS2_ILi8EEEEEES5_NS2_ILi1EEEEEEEEDaRKT_RKT0_ENKUlRKT_RKT0_E_clIiS7_EEDaSI_SL_) ;  /* 0xffffa86000007944 */ /* 0x026fea0003c3ffff */
[----:B------:R-:W-:Y:S02]  /*16250*/  MOV R2, 0x16270 ;  /* 0x0001627000027802 */ /* 0x000fe40000000f00 */
[----:B-1----:R-:W-:Y:S05]  /*16260*/  CALL.REL.NOINC `($_ZN7cutlass13device_kernelIN5flash19enable_sm80_to_sm89INS1_16FlashAttnBwdSm80INS1_25CollectiveMainloopBwdSm80ILi2ELi2EN4cute5tupleIJNS5_1CILi128EEES8_NS7_ILi64EEEEEENS_10bfloat16_tEfNS_4arch4Sm80ELb0ELb1ELb1ELb1ELb1ELb0ELb0ELb0ELi2ELi4ELi4ELi4ELb0EEENS1_21CollectiveEpilogueBwdISA_SB_SD_Li256ELb1ELb0ELi2EEENS1_19SingleTileSchedulerILb1ELb0ELb0ELi128EEEEEEEEEvNT_6ParamsE$_ZZN4cute7idx2crdINS_5tupleIJiiNS_1CILi0EEEEEENS1_IJNS1_IJNS2_ILi4EEENS2_ILi8EEEEEES5_NS2_ILi1EEEEEEEEDaRKT_RKT0_ENKUlRKT_RKT0_E_clIiS5_EEDaSI_SL_) ;  /* 0xffffa81000007944 */ /* 0x002fea0003c3ffff */
[----:B------:R1:W-:Y:S01]  /*16270*/  STL [R1+0x758], R6 ;  /* 0x0007580601007387 */ /* 0x0003e20000100800 */
[----:B------:R-:W-:-:S02]  /*16280*/  MOV R2, R25 ;  /* 0x0000001900027202 */ /* 0x000fc40000000f00 */
[----:B------:R-:W-:Y:S02]  /*16290*/  MOV R74, 0x162b0 ;  /* 0x000162b0004a7802 */ /* 0x000fe40000000f00 */
[----:B-1----:R-:W-:Y:S05]  /*162a0*/  CALL.REL.NOINC `($_ZN7cutlass13device_kernelIN5flash19enable_sm80_to_sm89INS1_16FlashAttnBwdSm80INS1_25CollectiveMainloopBwdSm80ILi2ELi2EN4cute5tupleIJNS5_1CILi128EEES8_NS7_ILi64EEEEEENS_10bfloat16_tEfNS_4arch4Sm80ELb0ELb1ELb1ELb1ELb1ELb0ELb0ELb0ELi2ELi4ELi4ELi4ELb0EEENS1_21CollectiveEpilogueBwdISA_SB_SD_Li256ELb1ELb0ELi2EEENS1_19SingleTileSchedulerILb1ELb0ELb0ELi128EEEEEEEEEvNT_6ParamsE$_ZZN4cute9transformINS_5tupleIJiiNS_1CILi0EEEEEENS1_IJNS1_IJNS2_ILi4EEENS2_ILi8EEEEEES5_NS2_ILi1EEEEEEZNS_7idx2crdIS4_S9_EEDaRKT_RKT0_EUlRKT_RKT0_E_EEDaSD_SG_OT1_ENKUlDpSJ_E_clIJNS1_IJiiEEEiS3_EEEDaSQ_) ;  /* 0xffffaf3000007944 */ /* 0x002fea0003c3ffff */
[----:B------:R-:W-:Y:S02]  /*162b0*/  MOV R6, 0x162d0 ;  /* 0x000162d000067802 */ /* 0x000fe40000000f00 */
[----:B--2--5:R-:W-:Y:S05]  /*162c0*/  CALL.REL.NOINC `($_ZN7cutlass13device_kernelIN5flash19enable_sm80_to_sm89INS1_16FlashAttnBwdSm80INS1_25CollectiveMainloopBwdSm80ILi2ELi2EN4cute5tupleIJNS5_1CILi128EEES8_NS7_ILi64EEEEEENS_10bfloat16_tEfNS_4arch4Sm80ELb0ELb1ELb1ELb1ELb1ELb0ELb0ELb0ELi2ELi4ELi4ELi4ELb0EEENS1_21CollectiveEpilogueBwdISA_SB_SD_Li256ELb1ELb0ELi2EEENS1_19SingleTileSchedulerILb1ELb0ELb0ELi128EEEEEEEEEvNT_6ParamsE$_ZZN4cute13to_mixed_bitsINS_5tupleIJNS1_IJNS_1CILi4EEENS2_ILi8EEEEEES3_NS2_ILi1EEEEEENS1_IJNS1_IJNS2_ILi0EEENS2_ILi64EEEEEES8_S8_EEENS1_IJNS1_IJiiEEEiS8_EEEEEDaRKT_RKT0_RKT1_ENKUlRKT_RKT0_RKT1_E_clIS5_SA_SC_EEDaSP_SS_SV_) ;  /* 0xffff711000007944 */ /* 0x024fea0003c3ffff */
[----:B------:R-:W-:Y:S02]  /*162d0*/  MOV R2, 0x162f0 ;  /* 0x000162f000027802 */ /* 0x000fe40000000f00 */
[----:B------:R-:W-:Y:S05]  /*162e0*/  CALL.REL.NOINC `($_ZN7cutlass13device_kernelIN5flash19enable_sm80_to_sm89INS1_16FlashAttnBwdSm80INS1_25CollectiveMainloopBwdSm80ILi2ELi2EN4cute5tupleIJNS5_1CILi128EEES8_NS7_ILi64EEEEEENS_10bfloat16_tEfNS_4arch4Sm80ELb0ELb1ELb1ELb1ELb1ELb0ELb0ELb0ELi2ELi4ELi4ELi4ELb0EEENS1_21CollectiveEpilogueBwdISA_SB_SD_Li256ELb1ELb0ELi2EEENS1_19SingleTileSchedulerILb1ELb0ELb0ELi128EEEEEEEEEvNT_6ParamsE$_ZZN4cute13to_mixed_bitsINS_5tupleIJNS1_IJNS_1CILi4EEENS2_ILi8EEEEEES3_NS2_ILi1EEEEEENS1_IJNS1_IJNS2_ILi0EEENS2_ILi64EEEEEES8_S8_EEENS1_IJNS1_IJiiEEEiS8_EEEEEDaRKT_RKT0_RKT1_ENKUlDpRKT_E_clIJNS_9MixedBitsILj0ELj448EEENS2_ILj0EEESV_EEEDaSQ_) ;  /* 0xffff70c000007944 */ /* 0x000fea0003c3ffff */
        /* <DEDUP_REMOVED lines=21> */
[----:B-1----:R-:W-:Y:S05]  /*16440*/  CALL.REL.NOINC `($_ZN7cutlass13device_kernelIN5flash19enable_sm80_to_sm89INS1_16FlashAttnBwdSm80INS1_25CollectiveMainloopBwdSm80ILi2ELi2EN4cute5tupleIJNS5_1CILi128EEES8_NS7_ILi64EEEEEENS_10bfloat16_tEfNS_4arch4Sm80ELb0ELb1ELb1ELb1ELb1ELb0ELb0ELb0ELi2ELi4ELi4ELi4ELb0EEENS1_21CollectiveEpilogueBwdISA_SB_SD_Li256ELb1ELb0ELi2EEENS1_19SingleTileSchedulerILb1ELb0ELb0ELi128EEEEEEEEEvNT_6ParamsE$_ZN4cute3eso3ESOILb0ELb0EJiiiEEC2ERKiS4_S4_) ;  /* 0xffff1e7000007944 */ /* 0x002fea0003c3ffff */
[----:B------:R2:W5:Y:S04]  /*16450*/  LDL R5, [R1+0x760] ;  /* 0x0007600001057983 */ /* 0x0005680000100800 */
[----:B-1----:R2:W5:Y:S01]  /*16460*/  LDL.64 R2, [R1+0x758] ;  /* 0x0007580001027983 */ /* 0x0025620000100a00 */
[----:B------:R-:W-:Y:S02]  /*16470*/  MOV R4, R25 ;  /* 0x0000001900047202 */ /* 0x000fe40000000f00 */
[----:B------:R-:W-:Y:S02]  /*16480*/  MOV R6, 0x164a0 ;  /* 0x000164a000067802 */ /* 0x000fe40000000f00 */
[----:B--2--5:R-:W-:Y:S05]  /*16490*/  CALL.REL.NOINC `($_ZN7cutlass13device_kernelIN5flash19enable_sm80_to_sm89INS1_16FlashAttnBwdSm80INS1_25CollectiveMainloopBwdSm80ILi2ELi2EN4cute5tupleIJNS5_1CILi128EEES8_NS7_ILi64EEEEEENS_10bfloat16_tEfNS_4arch4Sm80ELb0ELb1ELb1ELb1ELb1ELb0ELb0ELb0ELi2ELi4ELi4ELi4ELb0EEENS1_21CollectiveEpilogueBwdISA_SB_SD_Li256ELb1ELb0ELi2EEENS1_19SingleTileSchedulerILb1ELb0ELb0ELi128EEEEEEEEEvNT_6ParamsE$_ZN4cute3eso3ESOILb1ELb0EJNS_1CILi1EEENS_5tupleIJiiiEEENS2_ILi64EEENS4_IJNS2_ILi72EEENS2_ILi144EEENS2_ILi288EEEEEENS2_ILi512EEEEEC2ERKS3_RKS5_RKS6_RKSA_RKSB_) ;  /* 0xffff2c0000007944 */ /* 0x024fea0003c3ffff */
[----:B-1----:R1:W5:Y:S04]  /*164a0*/  LDL R5, [R1+0x760] ;  /* 0x0007600001057983 */ /* 0x0023680000100800 */
[----:B------:R1:W5:Y:S01]  /*164b0*/  LDL.64 R2, [R1+0x758] ;  /* 0x0007580001027983 */ /* 0x0003620000100a00 */
[----:B------:R-:W-:-:S02]  /*164c0*/  MOV R4, R25 ;  /* 0x0000001900047202 */ /* 0x000fc40000000f00 */
[----:B------:R-:W-:Y:S02]  /*164d0*/  MOV R6, 0x164f0 ;  /* 0x000164f000067802 */ /* 0x000fe40000000f00 */
[----:B-1---5:R-:W-:Y:S05]  /*164e0*/  CALL.REL.NOINC `($_ZN7cutlass13device_kernelIN5flash19enable_sm80_to_sm89INS1_16FlashAttnBwdSm80INS1_25CollectiveMainloopBwdSm80ILi2ELi2EN4cute5tupleIJNS5_1CILi128EEES8_NS7_ILi64EEEEEENS_10bfloat16_tEfNS_4arch4Sm80ELb0ELb1ELb1ELb1ELb1ELb0ELb0ELb0ELi2ELi4ELi4ELi4ELb0EEENS1_21CollectiveEpilogueBwdISA_SB_SD_Li256ELb1ELb0ELi2EEENS1_19SingleTileSchedulerILb1ELb0ELb0ELi128EEEEEEEEEvNT_6ParamsE$_ZN4cute5tupleIJNS0_IJNS_1CILi8EEENS0_IJNS1_ILi2EEES3_S3_EEENS1_ILi1EEES4_S5_EEENS0_IJS5_NS0_IJiiiEEENS1_ILi64EEENS0_IJNS1_ILi72EEENS1_ILi144EEENS1_ILi288EEEEEENS1_ILi512EEEEEEEEC2ERKS6_RKSE_) ;  /* 0xffff5c9000007944 */ /* 0x022fea0003c3ffff */
[----:B-1----:R1:W5:Y:S04]  /*164f0*/  LDL R5, [R1+0x760] ;  /* 0x0007600001057983 */ /* 0x0023680000100800 */
[----:B------:R1:W5:Y:S01]  /*16500*/  LDL.64 R2, [R1+0x758] ;  /* 0x0007580001027983 */ /* 0x0003620000100a00 */
[----:B------:R-:W-:-:S03]  /*16510*/  MOV R4, 0x16530 ;  /* 0x0001653000047802 */ /* 0x000fc60000000f00 */
[----:B-1---5:R-:W-:Y:S05]  /*16520*/  CALL.REL.NOINC `($_ZN7cutlass13device_kernelIN5flash19enable_sm80_to_sm89INS1_16FlashAttnBwdSm80INS1_25CollectiveMainloopBwdSm80ILi2ELi2EN4cute5tupleIJNS5_1CILi128EEES8_NS7_ILi64EEEEEENS_10bfloat16_tEfNS_4arch4Sm80ELb0ELb1ELb1ELb1ELb1ELb0ELb0ELb0ELi2ELi4ELi4ELi4ELb0EEENS1_21CollectiveEpilogueBwdISA_SB_SD_Li256ELb1ELb0ELi2EEENS1_19SingleTileSchedulerILb1ELb0ELb0ELi128EEEEEEEEEvNT_6ParamsE$_ZZN4cute7flattenINS_5tupleIJNS_1CILi1EEENS1_IJiiiEEENS2_ILi64EEENS1_IJNS2_ILi72EEENS2_ILi144EEENS2_ILi288EEEEEENS2_ILi512EEEEEEEEDaRKT_ENKUlRKT_E_clIS4_EEDaSH_) ;  /* 0xffffa0d000007944 */ /* 0x022fea0003c3ffff */
[----:B------:R1:W-:Y:S01]  /*16530*/  STL.64 [R1+0x758], R2 ;  /* 0x0007580201007387 */ /* 0x0003e20000100a00 */
[----:B------:R-:W-:Y:S02]  /*16540*/  MOV R6, R25 ;  /* 0x0000001900067202 */ /* 0x000fe40000000f00 */
[----:B------:R-:W-:Y:S01]  /*16550*/  MOV R4, 0x16580 ;  /* 0x0001658000047802 */ /* 0x000fe20000000f00 */
[----:B------:R1:W-:Y:S04]  /*16560*/  STL [R1+0x760], R5 ;  /* 0x0007600501007387 */ /* 0x0003e80000100800 */
[----:B-1----:R-:W-:Y:S05]  /*16570*/  CALL.REL.NOINC `($_ZN7cutlass13device_kernelIN5flash19enable_sm80_to_sm89INS1_16FlashAttnBwdSm80INS1_25CollectiveMainloopBwdSm80ILi2ELi2EN4cute5tupleIJNS5_1CILi128EEES8_NS7_ILi64EEEEEENS_10bfloat16_tEfNS_4arch4Sm80ELb0ELb1ELb1ELb1ELb1ELb0ELb0ELb0ELi2ELi4ELi4ELi4ELb0EEENS1_21CollectiveEpilogueBwdISA_SB_SD_Li256ELb1ELb0ELi2EEENS1_19SingleTileSchedulerILb1ELb0ELb0ELi128EEEEEEEEEvNT_6ParamsE$_ZZN4cute12filter_tupleINS_5tupleIJNS_1CILi1EEENS1_IJiiiEEENS2_ILi64EEENS1_IJNS2_ILi72EEENS2_ILi144EEENS2_ILi288EEEEEENS2_ILi512EEEEEEZNS_7flattenISB_EEDaRKT_EUlRKT_E_EEDaSF_OT0_ENKUlDpSI_E_clIJNS1_IJS3_EEES4_NS1_IJS5_EEES9_NS1_IJSA_EEEEEEDaSM_) ;  /* 0xffff69a000007944 */ /* 0x002fea0003c3ffff */
[----:B------:R-:W-:Y:S02]  /*16580*/  MOV R4, R25 ;  /* 0x0000001900047202 */ /* 0x000fe40000000f00 */
[----:B------:R-:W-:-:S02]  /*16590*/  MOV R6, 0x165b0 ;  /* 0x000165b000067802 */ /* 0x000fc40000000f00 */
[----:B--2--5:R-:W-:Y:S05]  /*165a0*/  CALL.REL.NOINC `($_ZN7cutlass13device_kernelIN5flash19enable_sm80_to_sm89INS1_16FlashAttnBwdSm80INS1_25CollectiveMainloopBwdSm80ILi2ELi2EN4cute5tupleIJNS5_1CILi128EEES8_NS7_ILi64EEEEEENS_10bfloat16_tEfNS_4arch4Sm80ELb0ELb1ELb1ELb1ELb1ELb0ELb0ELb0ELi2ELi4ELi4ELi4ELb0EEENS1_21CollectiveEpilogueBwdISA_SB_SD_Li256ELb1ELb0ELi2EEENS1_19SingleTileSchedulerILb1ELb0ELb0ELi128EEEEEEEEEvNT_6ParamsE$_ZN4cute3eso3ESOILb0ELb1EJiNS_1CILi72EEENS2_ILi512EEEEEC2ERKiRKS3_RKS4_) ;  /* 0xffff233000007944 */ /* 0x024fea0003c3ffff */
[----:B-1----:R-:W2:Y:S01]  /*165b0*/  LDL R4, [R1+0x758] ;  /* 0x0007580001047983 */ /* 0x002ea20000100800 */
[----:B------:R-:W-:Y:S01]  /*165c0*/  IMAD.MOV.U32 R5, RZ, RZ, R3 ;  /* 0x000000ffff057224 */ /* 0x000fe200078e0003 */
[----:B------:R-:W-:Y:S01]  /*165d0*/  MOV R3, R25 ;  /* 0x0000001900037202 */ /* 0x000fe20000000f00 */
[----:B------:R-:W-:Y:S01]  /*165e0*/  IMAD.MOV.U32 R7, RZ, RZ, R55 ;  /* 0x000000ffff077224 */ /* 0x000fe200078e0037 */
[----:B------:R-:W-:Y:S01]  /*165f0*/  MOV R6, 0x16620 ;  /* 0x0001662000067802 */ /* 0x000fe20000000f00 */
[----:B--2---:R1:W-:Y:S04]  /*16600*/  STL [R1+0x790], R4 ;  /* 0x0007900401007387 */ /* 0x0043e80000100800 */
[----:B-1----:R-:W-:Y:S05]  /*16610*/  CALL.REL.NOINC `($_ZN7cutlass13device_kernelIN5flash19enable_sm80_to_sm89INS1_16FlashAttnBwdSm80INS1_25CollectiveMainloopBwdSm80ILi2ELi2EN4cute5tupleIJNS5_1CILi128EEES8_NS7_ILi64EEEEEENS_10bfloat16_tEfNS_4arch4Sm80ELb0ELb1ELb1ELb1ELb1ELb0ELb0ELb0ELi2ELi4ELi4ELi4ELb0EEENS1_21CollectiveEpilogueBwdISA_SB_SD_Li256ELb1ELb0ELi2EEENS1_19SingleTileSchedulerILb1ELb0ELb0ELi128EEEEEEEEEvNT_6ParamsE$_ZN4cute3eso3ESOILb0ELb0EJiiNS_1CILi72EEENS2_ILi512EEEEEC2ERKiS7_RKS3_RKS4_) ;  /* 0xffff1bc000007944 */ /* 0x002fea0003c3ffff */
        /* <DEDUP_REMOVED lines=8> */
[----:B-1----:R-:W-:Y:S05]  /*166a0*/  CALL.REL.NOINC `($_ZN7cutlass13device_kernelIN5flash19enable_sm80_to_sm89INS1_16FlashAttnBwdSm80INS1_25CollectiveMainloopBwdSm80ILi2ELi2EN4cute5tupleIJNS5_1CILi128EEES8_NS7_ILi64EEEEEENS_10bfloat16_tEfNS_4arch4Sm80ELb0ELb1ELb1ELb1ELb1ELb0ELb0ELb0ELi2ELi4ELi4ELi4ELb0EEENS1_21CollectiveEpilogueBwdISA_SB_SD_Li256ELb1ELb0ELi2EEENS1_19SingleTileSchedulerILb1ELb0ELb0ELi128EEEEEEEEEvNT_6ParamsE$_ZN4cute3eso3ESOILb0ELb0EJiiiNS_1CILi72EEENS2_ILi512EEEEEC2ERKiS7_S7_RKS3_RKS4_) ;  /* 0xffff1df000007944 */ /* 0x002fea0003c3ffff */
        /* <DEDUP_REMOVED lines=10> */
[----:B-1----:R-:W-:Y:S05]  /*16750*/  CALL.REL.NOINC `($_ZN7cutlass13device_kernelIN5flash19enable_sm80_to_sm89INS1_16FlashAttnBwdSm80INS1_25CollectiveMainloopBwdSm80ILi2ELi2EN4cute5tupleIJNS5_1CILi128EEES8_NS7_ILi64EEEEEENS_10bfloat16_tEfNS_4arch4Sm80ELb0ELb1ELb1ELb1ELb1ELb0ELb0ELb0ELi2ELi4ELi4ELi4ELb0EEENS1_21CollectiveEpilogueBwdISA_SB_SD_Li256ELb1ELb0ELi2EEENS1_19SingleTileSchedulerILb1ELb0ELb0ELi128EEEEEEEEEvNT_6ParamsE$_ZN4cute3eso3ESOILb1ELb0EJNS_1CILi1EEEiiiNS2_ILi72EEENS2_ILi512EEEEEC2ERKS3_RKiSA_SA_RKS4_RKS5_) ;  /* 0xffff2b3000007944 */ /* 0x002fea0003c3ffff */
[----:B-1----:R1:W5:Y:S04]  /*16760*/  LDL R5, [R1+0x778] ;  /* 0x0007780001057983 */ /* 0x0023680000100800 */
[----:B------:R1:W5:Y:S01]  /*16770*/  LDL.64 R2, [R1+0x770] ;  /* 0x0007700001027983 */ /* 0x0003620000100a00 */
[----:B------:R-:W-:-:S02]  /*16780*/  MOV R4, R24 ;  /* 0x0000001800047202 */ /* 0x000fc40000000f00 */
[----:B------:R-:W-:Y:S02]  /*16790*/  MOV R6, 0x167b0 ;  /* 0x000167b000067802 */ /* 0x000fe40000000f00 */
[----:B-1---5:R-:W-:Y:S05]  /*167a0*/  CALL.REL.NOINC `($_ZN7cutlass13device_kernelIN5flash19enable_sm80_to_sm89INS1_16FlashAttnBwdSm80INS1_25CollectiveMainloopBwdSm80ILi2ELi2EN4cute5tupleIJNS5_1CILi128EEES8_NS7_ILi64EEEEEENS_10bfloat16_tEfNS_4arch4Sm80ELb0ELb1ELb1ELb1ELb1ELb0ELb0ELb0ELi2ELi4ELi4ELi4ELb0EEENS1_21CollectiveEpilogueBwdISA_SB_SD_Li256ELb1ELb0ELi2EEENS1_19SingleTileSchedulerILb1ELb0ELb0ELi128EEEEEEEEEvNT_6ParamsE$_ZN4cute5tupleIJNS0_IJNS_1CILi8EEENS1_ILi2EEES3_S3_S2_S3_EEENS0_IJNS1_ILi1EEEiiiNS1_ILi72EEENS1_ILi512EEEEEEEEC2ERKS4_RKS8_) ;  /* 0xffff5a1000007944 */ /* 0x022fea0003c3ffff */
        /* <DEDUP_REMOVED lines=9> */
[----:B-1----:R-:W-:Y:S05]  /*16840*/  CALL.REL.NOINC `($_ZN7cutlass13device_kernelIN5flash19enable_sm80_to_sm89INS1_16FlashAttnBwdSm80INS1_25CollectiveMainloopBwdSm80ILi2ELi2EN4cute5tupleIJNS5_1CILi128EEES8_NS7_ILi64EEEEEENS_10bfloat16_tEfNS_4arch4Sm80ELb0ELb1ELb1ELb1ELb1ELb0ELb0ELb0ELi2ELi4ELi4ELi4ELb0EEENS1_21CollectiveEpilogueBwdISA_SB_SD_Li256ELb1ELb0ELi2EEENS1_19SingleTileSchedulerILb1ELb0ELb0ELi128EEEEEEEEEvNT_6ParamsE$_ZZN4cute6detail16composition_implINS_5tupleIJNS_1CILi8EEENS3_ILi2EEES5_S5_S4_S5_EEENS2_IJNS3_ILi1EEEiiiNS3_ILi72EEENS3_ILi512EEEEEENS2_IJNS2_IJS5_S5_S5_EEES5_NS3_ILi4EEEEEENS2_IJNS2_IJS7_S9_S4_EEENS3_ILi4096EEENS3_ILi16EEEEEEEEDaRKT_RKT0_RKT1_RKT2_ENKUlRKT_RKT0_E_clISB_SE_EEDaSW_SZ_) ;  /* 0xffff876000007944 */ /* 0x002fea0003c3ffff */
[----:B-1----:R-:W-:Y:S01]  /*16850*/  IMAD.MOV.U32 R2, RZ, RZ, R17 ;  /* 0x000000ffff027224 */ /* 0x002fe200078e0011 */
[----:B------:R-:W-:Y:S02]  /*16860*/  MOV R3, R16 ;  /* 0x0000001000037202 */ /* 0x000fe40000000f00 */
[----:B------:R-:W-:Y:S02]  /*16870*/  MOV R66, 0x16890 ;  /* 0x0001689000427802 */ /* 0x000fe40000000f00 */
[----:B--2--5:R-:W-:Y:S05]  /*16880*/  CALL.REL.NOINC `($_ZN7cutlass13device_kernelIN5flash19enable_sm80_to_sm89INS1_16FlashAttnBwdSm80INS1_25CollectiveMainloopBwdSm80ILi2ELi2EN4cute5tupleIJNS5_1CILi128EEES8_NS7_ILi64EEEEEENS_10bfloat16_tEfNS_4arch4Sm80ELb0ELb1ELb1ELb1ELb1ELb0ELb0ELb0ELi2ELi4ELi4ELi4ELb0EEENS1_21CollectiveEpilogueBwdISA_SB_SD_Li256ELb1ELb0ELi2EEENS1_19SingleTileSchedulerILb1ELb0ELb0ELi128EEEEEEEEEvNT_6ParamsE$_ZZN4cute6detail16composition_implINS_5tupleIJNS_1CILi8EEENS3_ILi2EEES5_S5_S4_S5_EEENS2_IJNS3_ILi1EEEiiiNS3_ILi72EEENS3_ILi512EEEEEENS2_IJNS2_IJS5_S5_S5_EEES5_NS3_ILi4EEEEEENS2_IJNS2_IJS7_S9_S4_EEENS3_ILi4096EEENS3_ILi16EEEEEEEEDaRKT_RKT0_RKT1_RKT2_ENKUlRKT_RKT0_E_clISC_SG_EEDaSW_SZ_) ;  /* 0xffff885000007944 */ /* 0x024fea0003c3ffff */
[----:B-----5:R2:W-:Y:S01]  /*16890*/  STL.64 [R1+0x770], R2 ;  /* 0x0007700201007387 */ /* 0x0205e20000100a00 */
[----:B------:R-:W-:-:S03]  /*168a0*/  MOV R4, 0x168c0 ;  /* 0x000168c000047802 */ /* 0x000fc60000000f00 */
[----:B-12---:R-:W-:Y:S05]  /*168b0*/  CALL.REL.NOINC `($_ZN7cutlass13device_kernelIN5flash19enable_sm80_to_sm89INS1_16FlashAttnBwdSm80INS1_25CollectiveMainloopBwdSm80ILi2ELi2EN4cute5tupleIJNS5_1CILi128EEES8_NS7_ILi64EEEEEENS_10bfloat16_tEfNS_4arch4Sm80ELb0ELb1ELb1ELb1ELb1ELb0ELb0ELb0ELi2ELi4ELi4ELi4ELb0EEENS1_21CollectiveEpilogueBwdISA_SB_SD_Li256ELb1ELb0ELi2EEENS1_19SingleTileSchedulerILb1ELb0ELb0ELi128EEEEEEEEEvNT_6ParamsE$_ZN4cute3eso3ESOILb0ELb0EJNS_5tupleIJNS_1CILi1EEENS3_ILi512EEEiEEENS3_ILi4096EEENS2_IJiiEEEEEC2ERKS6_RKS7_RKS8_) ;  /* 0xffff0a5000007944 */ /* 0x006fea0003c3ffff */
[----:B------:R2:W5:Y:S04]  /*168c0*/  LDL R5, [R1+0x760] ;  /* 0x0007600001057983 */ /* 0x0005680000100800 */
[----:B-1----:R2:W5:Y:S01]  /*168d0*/  LDL.64 R2, [R1+0x758] ;  /* 0x0007580001027983 */ /* 0x0025620000100a00 */
[----:B------:R-:W-:-:S03]  /*168e0*/  MOV R6, 0x16900 ;  /* 0x0001690000067802 */ /* 0x000fc60000000f00 */
[----:B--2--5:R-:W-:Y:S05]  /*168f0*/  CALL.REL.NOINC `($_ZN7cutlass13device_kernelIN5flash19enable_sm80_to_sm89INS1_16FlashAttnBwdSm80INS1_25CollectiveMainloopBwdSm80ILi2ELi2EN4cute5tupleIJNS5_1CILi128EEES8_NS7_ILi64EEEEEENS_10bfloat16_tEfNS_4arch4Sm80ELb0ELb1ELb1ELb1ELb1ELb0ELb0ELb0ELi2ELi4ELi4ELi4ELb0EEENS1_21CollectiveEpilogueBwdISA_SB_SD_Li256ELb1ELb0ELi2EEENS1_19SingleTileSchedulerILb1ELb0ELb0ELi128EEEEEEEEEvNT_6ParamsE$_ZN4cute5tupleIJNS0_IJNS0_IJNS_1CILi2EEES2_S2_EEES2_NS0_IJS2_S2_EEEEEENS0_IJNS0_IJNS1_ILi1EEENS1_ILi512EEEiEEENS1_ILi4096EEENS0_IJiiEEEEEEEEC2ERKS5_RKSB_) ;  /* 0xffff542000007944 */ /* 0x024fea0003c3ffff */
[----:B-1----:R1:W5:Y:S04]  /*16900*/  LDL R4, [R1+0x760] ;  /* 0x0007600001047983 */ /* 0x0023680000100800 */
[----:B------:R1:W5:Y:S01]  /*16910*/  LDL.64 R2, [R1+0x758] ;  /* 0x0007580001027983 */ /* 0x0003620000100a00 */
[----:B------:R-:W-:Y:S01]  /*16920*/  LEA.HI R6, R11, R11, RZ, 0x1d ;  /* 0x0000000b0b067211 */ /* 0x000fe200078fe8ff */
[----:B------:R-:W-:-:S04]  /*16930*/  IMAD.MOV.U32 R5, RZ, RZ, R52 ;  /* 0x000000ffff057224 */ /* 0x000fc800078e0034 */
[----:B------:R-:W-:Y:S01]  /*16940*/  IMAD.U32 R8, R9, 0x2, R6 ;  /* 0x0000000209087824 */ /* 0x000fe200078e0006 */
[----:B------:R-:W-:-:S04]  /*16950*/  MOV R6, 0x16980 ;  /* 0x0001698000067802 */ /* 0x000fc80000000f00 */
[----:B------:R1:W-:Y:S03]  /*16960*/  STL [R1+0x11e4], R8 ;  /* 0x0011e40801007387 */ /* 0x0003e60000100800 */
[----:B-1---5:R-:W-:Y:S05]  /*16970*/  CALL.REL.NOINC `($_ZN7cutlass13device_kernelIN5flash19enable_sm80_to_sm89INS1_16FlashAttnBwdSm80INS1_25CollectiveMainloopBwdSm80ILi2ELi2EN4cute5tupleIJNS5_1CILi128EEES8_NS7_ILi64EEEEEENS_10bfloat16_tEfNS_4arch4Sm80ELb0ELb1ELb1ELb1ELb1ELb0ELb0ELb0ELi2ELi4ELi4ELi4ELb0EEENS1_21CollectiveEpilogueBwdISA_SB_SD_Li256ELb1ELb0ELi2EEENS1_19SingleTileSchedulerILb1ELb0ELb0ELi128EEEEEEEEEvNT_6ParamsE$_ZN4cute3eso3ESOILb0ELb0EJNS_6LayoutINS_5tupleIJNS3_IJNS_1CILi2EEES5_S5_EEES5_NS3_IJS5_S5_EEEEEENS3_IJNS3_IJNS4_ILi1EEENS4_ILi512EEEiEEENS4_ILi4096EEENS3_IJiiEEEEEEEEjEEC2ERKSF_RKj) ;  /* 0xffff109000007944 */ /* 0x022fea0003c3ffff */
[----:B------:R-:W2:Y:S04]  /*16980*/  LDL.64 R62, [R1+0x760] ;  /* 0x00076000013e7983 */ /* 0x000ea80000100a00 */
[----:B-1----:R1:W5:Y:S01]  /*16990*/  LDL.64 R4, [R1+0x758] ;  /* 0x0007580001047983 */ /* 0x0023620000100a00 */
[----:B------:R-:W-:Y:S02]  /*169a0*/  MOV R9, R25 ;  /* 0x0000001900097202 */ /* 0x000fe40000000f00 */
[----:B------:R-:W-:Y:S01]  /*169b0*/  MOV R8, 0x169e0 ;  /* 0x000169e000087802 */ /* 0x000fe20000000f00 */
[----:B--2---:R-:W-:-:S04]  /*169c0*/  IMAD.WIDE.U32 R2, R63, 0x2, R60 ;  /* 0x000000023f027825 */ /* 0x004fc800078e003c */
[----:B-1---5:R-:W-:Y:S05]  /*169d0*/  CALL.REL.NOINC `($_ZN7cutlass13device_kernelIN5flash19enable_sm80_to_sm89INS1_16FlashAttnBwdSm80INS1_25CollectiveMainloopBwdSm80ILi2ELi2EN4cute5tupleIJNS5_1CILi128EEES8_NS7_ILi64EEEEEENS_10bfloat16_tEfNS_4arch4Sm80ELb0ELb1ELb1ELb1ELb1ELb0ELb0ELb0ELi2ELi4ELi4ELi4ELb0EEENS1_21CollectiveEpilogueBwdISA_SB_SD_Li256ELb1ELb0ELi2EEENS1_19SingleTileSchedulerILb1ELb0ELb0ELi128EEEEEEEEEvNT_6ParamsE$_ZN4cute8smem_ptrIPN7cutlass10bfloat16_tEECI1NS_12iter_adaptorIS3_S4_EEES3_) ;  /* 0xffff5ae000007944 */ /* 0x022fea0003c3ffff */
[----:B------:R-:W2:Y:S01]  /*169e0*/  LDL.64 R10, [R1+0x758] ;  /* 0x00075800010a7983 */ /* 0x000ea20000100a00 */
[----:B-1----:R-:W-:Y:S01]  /*169f0*/  IMAD.MOV.U32 R6, RZ, RZ, R62 ;  /* 0x000000ffff067224 */ /* 0x002fe200078e003e */
[----:B------:R-:W-:Y:S01]  /*16a00*/  MOV R2, R4 ;  /* 0x0000000400027202 */ /* 0x000fe20000000f00 */
[----:B------:R-:W-:Y:S01]  /*16a10*/  IMAD.MOV.U32 R3, RZ, RZ, R5 ;  /* 0x000000ffff037224 */ /* 0x000fe200078e0005 */
[----:B------:R-:W-:Y:S01]  /*16a20*/  MOV R8, 0x16a50 ;  /* 0x00016a5000087802 */ /* 0x000fe20000000f00 */
[----:B--2---:R1:W-:Y:S04]  /*16a30*/  STL.64 [R1+0x770], R10 ;  /* 0x0007700a01007387 */ /* 0x0043e80000100a00 */
[----:B-1----:R-:W-:Y:S05]  /*16a40*/  CALL.REL.NOINC `($_ZN7cutlass13device_kernelIN5flash19enable_sm80_to_sm89INS1_16FlashAttnBwdSm80INS1_25CollectiveMainloopBwdSm80ILi2ELi2EN4cute5tupleIJNS5_1CILi128EEES8_NS7_ILi64EEEEEENS_10bfloat16_tEfNS_4arch4Sm80ELb0ELb1ELb1ELb1ELb1ELb0ELb0ELb0ELi2ELi4ELi4ELi4ELb0EEENS1_21CollectiveEpilogueBwdISA_SB_SD_Li256ELb1ELb0ELi2EEENS1_19SingleTileSchedulerILb1ELb0ELb0ELi128EEEEEEEEEvNT_6ParamsE$_ZN4cute3eso3ESOILb0ELb0EJNS_6LayoutINS_5tupleIJNS3_IJNS_1CILi2EEES5_S5_EEES5_NS3_IJS5_S5_EEEEEENS3_IJNS3_IJNS4_ILi1EEENS4_ILi512EEEiEEENS4_ILi4096EEENS3_IJiiEEEEEEEENS_10ViewEngineINS_8smem_ptrIPN7cutlass10bfloat16_tEEEEEEEC2ERKSF_RKSM_) ;  /* 0xffff0f4000007944 */ /* 0x002fea0003c3ffff */
[----:B-1----:R1:W5:Y:S04]  /*16a50*/  LDL R5, [R1+0x75c] ;  /* 0x00075c0001057983 */ /* 0x0023680000100800 */
[----:B------:R1:W5:Y:S01]  /*16a60*/  LDL R3, [R1+0x760] ;  /* 0x0007600001037983 */ /* 0x0003620000100800 */
[----:B------:R-:W-:-:S03]  /*16a70*/  MOV R4, 0x16a90 ;  /* 0x00016a9000047802 */ /* 0x000fc60000000f00 */
[----:B-1---5:R-:W-:Y:S05]  /*16a80*/  CALL.REL.NOINC `($_ZN7cutlass13device_kernelIN5flash19enable_sm80_to_sm89INS1_16FlashAttnBwdSm80INS1_25CollectiveMainloopBwdSm80ILi2ELi2EN4cute5tupleIJNS5_1CILi128EEES8_NS7_ILi64EEEEEENS_10bfloat16_tEfNS_4arch4Sm80ELb0ELb1ELb1ELb1ELb1ELb0ELb0ELb0ELi2ELi4ELi4ELi4ELb0EEENS1_21CollectiveEpilogueBwdISA_SB_SD_Li256ELb1ELb0ELi2EEENS1_19SingleTileSchedulerILb1ELb0ELb0ELi128EEEEEEEEEvNT_6ParamsE$_ZZN4cute4takeILi1ELi3ENS_5tupleIJNS1_IJNS_1CILi1EEENS2_ILi512EEEiEEENS2_ILi4096EEENS1_IJiiEEEEEEEEDaRKT1_ENKUlDpRKT_E_clIJS6_S7_EEEDaSF_) ;  /* 0xffff719000007944 */ /* 0x022fea0003c3ffff */
[----:B------:R-:W-:Y:S02]  /*16a90*/  MOV R4, 0x16ab0 ;  /* 0x00016ab000047802 */ /* 0x000fe40000000f00 */
[----:B-1---5:R-:W-:Y:S05]  /*16aa0*/  CALL.REL.NOINC `($_ZN7cutlass13device_kernelIN5flash19enable_sm80_to_sm89INS1_16FlashAttnBwdSm80INS1_25CollectiveMainloopBwdSm80ILi2ELi2EN4cute5tupleIJNS5_1CILi128EEES8_NS7_ILi64EEEEEENS_10bfloat16_tEfNS_4arch4Sm80ELb0ELb1ELb1ELb1ELb1ELb0ELb0ELb0ELi2ELi4ELi4ELi4ELb0EEENS1_21CollectiveEpilogueBwdISA_SB_SD_Li256ELb1ELb0ELi2EEENS1_19SingleTileSchedulerILb1ELb0ELb0ELi128EEEEEEEEEvNT_6ParamsE$_ZZN4cute16flatten_to_tupleINS_5tupleIJNS_1CILi4096EEENS1_IJiiEEEEEEEEDaRKT_ENKUlRKT_E_clIS4_EEDaSB_) ;  /* 0xffff6ec000007944 */ /* 0x022fea0003c3ffff */
[----:B------:R1:W-:Y:S01]  /*16ab0*/  STL.64 [R1+0x758], R2 ;  /* 0x0007580201007387 */ /* 0x0003e20000100a00 */
[----:B------:R-:W-:-:S02]  /*16ac0*/  MOV R60, R25 ;  /* 0x00000019003c7202 */ /* 0x000fc40000000f00 */
[----:B------:R-:W-:Y:S02]  /*16ad0*/  MOV R4, 0x16af0 ;  /* 0x00016af000047802 */ /* 0x000fe40000000f00 */
[----:B-1----:R-:W-:Y:S05]  /*16ae0*/  CALL.REL.NOINC `($_ZN7cutlass13device_kernelIN5flash19enable_sm80_to_sm89INS1_16FlashAttnBwdSm80INS1_25CollectiveMainloopBwdSm80ILi2ELi2EN4cute5tupleIJNS5_1CILi128EEES8_NS7_ILi64EEEEEENS_10bfloat16_tEfNS_4arch4Sm80ELb0ELb1ELb1ELb1ELb1ELb0ELb0ELb0ELi2ELi4ELi4ELi4ELb0EEENS1_21CollectiveEpilogueBwdISA_SB_SD_Li256ELb1ELb0ELi2EEENS1_19SingleTileSchedulerILb1ELb0ELb0ELi128EEEEEEEEEvNT_6ParamsE$_ZZN4cute12filter_tupleINS_5tupleIJNS_1CILi4096EEENS1_IJiiEEEEEEZNS_16flatten_to_tupleIS5_EEDaRKT_EUlRKT_E_EEDaS9_OT0_ENKUlDpSC_E_clIJNS1_IJS3_EEES4_EEEDaSG_) ;  /* 0xffff659000007944 */ /* 0x002fea0003c3ffff */
        /* <DEDUP_REMOVED lines=14> */
[----:B--2--5:R-:W-:Y:S05]  /*16bd0*/  CALL.REL.NOINC `($_ZN7cutlass13device_kernelIN5flash19enable_sm80_to_sm89INS1_16FlashAttnBwdSm80INS1_25CollectiveMainloopBwdSm80ILi2ELi2EN4cute5tupleIJNS5_1CILi128EEES8_NS7_ILi64EEEEEENS_10bfloat16_tEfNS_4arch4Sm80ELb0ELb1ELb1ELb1ELb1ELb0ELb0ELb0ELi2ELi4ELi4ELi4ELb0EEENS1_21CollectiveEpilogueBwdISA_SB_SD_Li256ELb1ELb0ELi2EEENS1_19SingleTileSchedulerILb1ELb0ELb0ELi128EEEEEEEEEvNT_6ParamsE$_ZN4cute3eso3ESOILb1ELb0EJNS_14ComposedLayoutINS_7SwizzleILi3ELi3ELi3EEENS_1CILi0EEENS_6LayoutINS_5tupleIJNS8_IJNS8_IJNS5_ILi4EEENS5_ILi8EEEEEENS8_IJNS5_ILi2EEENS5_ILi1EEEEEEEEENS8_IJNS8_IJSC_SC_EEENS8_IJSA_S9_EEEEEEEEENS8_IJNS8_IJNS8_IJSC_NS5_ILi64EEEEEENS8_IJNS5_ILi512EEES6_EEEEEENS8_IJNS8_IJSD_SA_EEENS8_IJNS5_ILi1024EEENS5_ILi16EEEEEEEEEEEEEEEENS_10ViewEngineINS_8smem_ptrIPN7cutlass10bfloat16_tEEEEEEEC2ERKSW_RKS13_) ;  /* 0xffff1ec000007944 */ /* 0x024fea0003c3ffff */
        /* <DEDUP_REMOVED lines=29> */
[----:B-12--5:R-:W-:Y:S05]  /*16db0*/  CALL.REL.NOINC `($_ZN7cutlass13device_kernelIN5flash19enable_sm80_to_sm89INS1_16FlashAttnBwdSm80INS1_25CollectiveMainloopBwdSm80ILi2ELi2EN4cute5tupleIJNS5_1CILi128EEES8_NS7_ILi64EEEEEENS_10bfloat16_tEfNS_4arch4Sm80ELb0ELb1ELb1ELb1ELb1ELb0ELb0ELb0ELi2ELi4ELi4ELi4ELb0EEENS1_21CollectiveEpilogueBwdISA_SB_SD_Li256ELb1ELb0ELi2EEENS1_19SingleTileSchedulerILb1ELb0ELb0ELi128EEEEEEEEEvNT_6ParamsE$_ZZN4cute7idx2crdINS_5tupleIJiiNS_1CILi0EEEEEENS1_IJNS1_IJNS2_ILi4EEENS2_ILi8EEEEEENS2_ILi2EEENS2_ILi1EEEEEEEEDaRKT_RKT0_ENKUlRKT_RKT0_E_clIiS7_EEDaSJ_SM_) ;  /* 0xffff987000007944 */ /* 0x026fea0003c3ffff */
[----:B------:R-:W-:Y:S02]  /*16dc0*/  MOV R2, 0x16de0 ;  /* 0x00016de000027802 */ /* 0x000fe40000000f00 */
[----:B-1----:R-:W-:Y:S05]  /*16dd0*/  CALL.REL.NOINC `($_ZN7cutlass13device_kernelIN5flash19enable_sm80_to_sm89INS1_16FlashAttnBwdSm80INS1_25CollectiveMainloopBwdSm80ILi2ELi2EN4cute5tupleIJNS5_1CILi128EEES8_NS7_ILi64EEEEEENS_10bfloat16_tEfNS_4arch4Sm80ELb0ELb1ELb1ELb1ELb1ELb0ELb0ELb0ELi2ELi4ELi4ELi4ELb0EEENS1_21CollectiveEpilogueBwdISA_SB_SD_Li256ELb1ELb0ELi2EEENS1_19SingleTileSchedulerILb1ELb0ELb0ELi128EEEEEEEEEvNT_6ParamsE$_ZZN4cute7idx2crdINS_5tupleIJiiNS_1CILi0EEEEEENS1_IJNS1_IJNS2_ILi4EEENS2_ILi8EEEEEENS2_ILi2EEENS2_ILi1EEEEEEEEDaRKT_RKT0_ENKUlRKT_RKT0_E_clIiS8_EEDaSJ_SM_) ;  /* 0xffff9c7000007944 */ /* 0x002fea0003c3ffff */
[----:B------:R1:W-:Y:S01]  /*16de0*/  STL [R1+0x758], R6 ;  /* 0x0007580601007387 */ /* 0x0003e20000100800 */
[----:B------:R-:W-:-:S02]  /*16df0*/  MOV R2, R25 ;  /* 0x0000001900027202 */ /* 0x000fc40000000f00 */
[----:B------:R-:W-:Y:S02]  /*16e00*/  MOV R74, 0x16e20 ;  /* 0x00016e20004a7802 */ /* 0x000fe40000000f00 */
[----:B-1----:R-:W-:Y:S05]  /*16e10*/  CALL.REL.NOINC `($_ZN7cutlass13device_kernelIN5flash19enable_sm80_to_sm89INS1_16FlashAttnBwdSm80INS1_25CollectiveMainloopBwdSm80ILi2ELi2EN4cute5tupleIJNS5_1CILi128EEES8_NS7_ILi64EEEEEENS_10bfloat16_tEfNS_4arch4Sm80ELb0ELb1ELb1ELb1ELb1ELb0ELb0ELb0ELi2ELi4ELi4ELi4ELb0EEENS1_21CollectiveEpilogueBwdISA_SB_SD_Li256ELb1ELb0ELi2EEENS1_19SingleTileSchedulerILb1ELb0ELb0ELi128EEEEEEEEEvNT_6ParamsE$_ZZN4cute9transformINS_5tupleIJiiNS_1CILi0EEEEEENS1_IJNS1_IJNS2_ILi4EEENS2_ILi8EEEEEENS2_ILi2EEENS2_ILi1EEEEEEZNS_7idx2crdIS4_SA_EEDaRKT_RKT0_EUlRKT_RKT0_E_EEDaSE_SH_OT1_ENKUlDpSK_E_clIJNS1_IJiiEEEiS3_EEEDaSR_) ;  /* 0xffffa34000007944 */ /* 0x002fea0003c3ffff */
[----:B------:R-:W-:Y:S02]  /*16e20*/  MOV R6, 0x16e40 ;  /* 0x00016e4000067802 */ /* 0x000fe40000000f00 */
[----:B--2--5:R-:W-:Y:S05]  /*16e30*/  CALL.REL.NOINC `($_ZN7cutlass13device_kernelIN5flash19enable_sm80_to_sm89INS1_16FlashAttnBwdSm80INS1_25CollectiveMainloopBwdSm80ILi2ELi2EN4cute5tupleIJNS5_1CILi128EEES8_NS7_ILi64EEEEEENS_10bfloat16_tEfNS_4arch4Sm80ELb0ELb1ELb1ELb1ELb1ELb0ELb0ELb0ELi2ELi4ELi4ELi4ELb0EEENS1_21CollectiveEpilogueBwdISA_SB_SD_Li256ELb1ELb0ELi2EEENS1_19SingleTileSchedulerILb1ELb0ELb0ELi128EEEEEEEEEvNT_6ParamsE$_ZZN4cute13to_mixed_bitsINS_5tupleIJNS1_IJNS_1CILi4EEENS2_ILi8EEEEEENS2_ILi2EEENS2_ILi1EEEEEENS1_IJNS1_IJNS2_ILi0EEENS2_ILi64EEEEEES9_S9_EEENS1_IJNS1_IJiiEEEiS9_EEEEEDaRKT_RKT0_RKT1_ENKUlRKT_RKT0_RKT1_E_clIS5_SB_SD_EEDaSQ_ST_SW_) ;  /* 0xffff641000007944 */ /* 0x024fea0003c3ffff */
[----:B------:R-:W-:Y:S02]  /*16e40*/  MOV R2, 0x16e60 ;  /* 0x00016e6000027802 */ /* 0x000fe40000000f00 */
[----:B------:R-:W-:Y:S05]  /*16e50*/  CALL.REL.NOINC `($_ZN7cutlass13device_kernelIN5flash19enable_sm80_to_sm89INS1_16FlashAttnBwdSm80INS1_25CollectiveMainloopBwdSm80ILi2ELi2EN4cute5tupleIJNS5_1CILi128EEES8_NS7_ILi64EEEEEENS_10bfloat16_tEfNS_4arch4Sm80ELb0ELb1ELb1ELb1ELb1ELb0ELb0ELb0ELi2ELi4ELi4ELi4ELb0EEENS1_21CollectiveEpilogueBwdISA_SB_SD_Li256ELb1ELb0ELi2EEENS1_19SingleTileSchedulerILb1ELb0ELb0ELi128EEEEEEEEEvNT_6ParamsE$_ZZN4cute13to_mixed_bitsINS_5tupleIJNS1_IJNS_1CILi4EEENS2_ILi8EEEEEENS2_ILi2EEENS2_ILi1EEEEEENS1_IJNS1_IJNS2_ILi0EEENS2_ILi64EEEEEES9_S9_EEENS1_IJNS1_IJiiEEEiS9_EEEEEDaRKT_RKT0_RKT1_ENKUlDpRKT_E_clIJNS_9MixedBitsILj0ELj448EEENS2_ILj0EEESW_EEEDaSR_) ;  /* 0xffff63c000007944 */ /* 0x000fea0003c3ffff */
        /* <DEDUP_REMOVED lines=52> */
[----:B------:R-:W-:Y:S01]  /*171a0*/  IMAD.MOV.U32 R8, RZ, RZ, R2 ;  /* 0x000000ffff087224 */ /* 0x000fe200078e0002 */
[----:B------:R-:W-:Y:S01]  /*171b0*/  MOV R2, R24 ;  /* 0x0000001800027202 */ /* 0x000fe20000000f00 */
[----:B------:R-:W-:Y:S01]  /*171c0*/  IMAD.MOV.U32 R10, RZ, RZ, R54 ;  /* 0x000000ffff0a7224 */ /* 0x000fe200078e0036 */
[----:B------:R-:W-:-:S02]  /*171d0*/  MOV R7, R46 ;  /* 0x0000002e00077202 */ /* 0x000fc40000000f00 */
[----:B------:R-:W-:Y:S01]  /*171e0*/  MOV R6, 0x17210 ;  /* 0x0001721000067802 */ /* 0x000fe20000000f00 */
[----:B--2---:R1:W-:Y:S04]  /*171f0*/  STL.64 [R1+0x788], R4 ;  /* 0x0007880401007387 */ /* 0x0043e80000100a00 */
[----:B-1----:R-:W-:Y:S05]  /*17200*/  CALL.REL.NOINC `($_ZN7cutlass13device_kernelIN5flash19enable_sm80_to_sm89INS1_16FlashAttnBwdSm80INS1_25CollectiveMainloopBwdSm80ILi2ELi2EN4cute5tupleIJNS5_1CILi128EEES8_NS7_ILi64EEEEEENS_10bfloat16_tEfNS_4arch4Sm80ELb0ELb1ELb1ELb1ELb1ELb0ELb0ELb0ELi2ELi4ELi4ELi4ELb0EEENS1_21CollectiveEpilogueBwdISA_SB_SD_Li256ELb1ELb0ELi2EEENS1_19SingleTileSchedulerILb1ELb0ELb0ELi128EEEEEEEEEvNT_6ParamsE$_ZN4cute3eso3ESOILb0ELb0EJiiiNS_1CILi72EEENS2_ILi512EEEEEC2ERKiS7_S7_RKS3_RKS4_) ;  /* 0xffff129000007944 */ /* 0x002fea0003c3ffff */
        /* <DEDUP_REMOVED lines=16> */
[----:B------:R-:W-:-:S03]  /*17310*/  MOV R8, 0x17370 ;  /* 0x0001737000087802 */ /* 0x000fc60000000f00 */
[----:B------:R1:W-:Y:S01]  /*17320*/  STL.U8 [R1+0x11e0], RZ ;  /* 0x0011e0ff01007387 */ /* 0x0003e20000100000 */
[----:B--2---:R-:W-:-:S03]  /*17330*/  MOV R2, R5 ;  /* 0x0000000500027202 */ /* 0x004fc60000000f00 */
[----:B------:R1:W-:Y:S04]  /*17340*/  STL [R1+0x77c], R4 ;  /* 0x00077c0401007387 */ /* 0x0003e80000100800 */
[----:B---3--:R1:W-:Y:S02]  /*17350*/  STL.64 [R1+0x780], R2 ;  /* 0x0007800201007387 */ /* 0x0083e40000100a00 */
[----:B-1----:R-:W-:Y:S05]  /*17360*/  CALL.REL.NOINC `($_ZN7cutlass13device_kernelIN5flash19enable_sm80_to_sm89INS1_16FlashAttnBwdSm80INS1_25CollectiveMainloopBwdSm80ILi2ELi2EN4cute5tupleIJNS5_1CILi128EEES8_NS7_ILi64EEEEEENS_10bfloat16_tEfNS_4arch4Sm80ELb0ELb1ELb1ELb1ELb1ELb0ELb0ELb0ELi2ELi4ELi4ELi4ELb0EEENS1_21CollectiveEpilogueBwdISA_SB_SD_Li256ELb1ELb0ELi2EEENS1_19SingleTileSchedulerILb1ELb0ELb0ELi128EEEEEEEEEvNT_6ParamsE$_ZZN4cute6detail16composition_implINS_5tupleIJNS_1CILi8EEENS3_ILi2EEES5_S5_S4_S5_EEENS2_IJNS3_ILi1EEEiiiNS3_ILi72EEENS3_ILi512EEEEEENS2_IJNS2_IJS5_S5_EEES4_NS3_ILi4EEEEEENS2_IJNS2_IJS7_S4_EEENS3_ILi1024EEENS3_ILi16EEEEEEEEDaRKT_RKT0_RKT1_RKT2_ENKUlRKT_RKT0_E_clISB_SE_EEDaSW_SZ_) ;  /* 0xffff776000007944 */ /* 0x002fea0003c3ffff */
[----:B------:R-:W-:Y:S01]  /*17370*/  MOV R3, R16 ;  /* 0x0000001000037202 */ /* 0x000fe20000000f00 */
[----:B------:R-:W-:Y:S01]  /*17380*/  IMAD.MOV.U32 R2, RZ, RZ, R48 ;  /* 0x000000ffff027224 */ /* 0x000fe200078e0030 */
[----:B------:R-:W-:Y:S02]  /*17390*/  MOV R16, 0x173b0 ;  /* 0x000173b000107802 */ /* 0x000fe40000000f00 */
[----:B--2--5:R-:W-:Y:S05]  /*173a0*/  CALL.REL.NOINC `($_ZN7cutlass13device_kernelIN5flash19enable_sm80_to_sm89INS1_16FlashAttnBwdSm80INS1_25CollectiveMainloopBwdSm80ILi2ELi2EN4cute5tupleIJNS5_1CILi128EEES8_NS7_ILi64EEEEEENS_10bfloat16_tEfNS_4arch4Sm80ELb0ELb1ELb1ELb1ELb1ELb0ELb0ELb0ELi2ELi4ELi4ELi4ELb0EEENS1_21CollectiveEpilogueBwdISA_SB_SD_Li256ELb1ELb0ELi2EEENS1_19SingleTileSchedulerILb1ELb0ELb0ELi128EEEEEEEEEvNT_6ParamsE$_ZZN4cute6detail16composition_implINS_5tupleIJNS_1CILi8EEENS3_ILi2EEES5_S5_S4_S5_EEENS2_IJNS3_ILi1EEEiiiNS3_ILi72EEENS3_ILi512EEEEEENS2_IJNS2_IJS5_S5_EEES4_NS3_ILi4EEEEEENS2_IJNS2_IJS7_S4_EEENS3_ILi1024EEENS3_ILi16EEEEEEEEDaRKT_RKT0_RKT1_RKT2_ENKUlRKT_RKT0_E_clISC_SG_EEDaSW_SZ_) ;  /* 0xffff780000007944 */ /* 0x024fea0003c3ffff */
[----:B-----5:R2:W-:Y:S01]  /*173b0*/  STL.64 [R1+0x770], R2 ;  /* 0x0007700201007387 */ /* 0x0205e20000100a00 */
[----:B------:R-:W-:-:S03]  /*173c0*/  MOV R4, 0x173e0 ;  /* 0x000173e000047802 */ /* 0x000fc60000000f00 */
[----:B-12---:R-:W-:Y:S05]  /*173d0*/  CALL.REL.NOINC `($_ZN7cutlass13device_kernelIN5flash19enable_sm80_to_sm89INS1_16FlashAttnBwdSm80INS1_25CollectiveMainloopBwdSm80ILi2ELi2EN4cute5tupleIJNS5_1CILi128EEES8_NS7_ILi64EEEEEENS_10bfloat16_tEfNS_4arch4Sm80ELb0ELb1ELb1ELb1ELb1ELb0ELb0ELb0ELi2ELi4ELi4ELi4ELb0EEENS1_21CollectiveEpilogueBwdISA_SB_SD_Li256ELb1ELb0ELi2EEENS1_19SingleTileSchedulerILb1ELb0ELb0ELi128EEEEEEEEEvNT_6ParamsE$_ZN4cute3eso3ESOILb0ELb0EJNS_5tupleIJNS_1CILi1EEEiEEENS3_ILi1024EEENS2_IJiiEEEEEC2ERKS5_RKS6_RKS7_) ;  /* 0xfffeffc000007944 */ /* 0x006fea0003c3ffff */
[----:B------:R2:W5:Y:S04]  /*173e0*/  LDL R5, [R1+0x760] ;  /* 0x0007600001057983 */ /* 0x0005680000100800 */
[----:B-1----:R2:W5:Y:S01]  /*173f0*/  LDL.64 R2, [R1+0x758] ;  /* 0x0007580001027983 */ /* 0x0025620000100a00 */
[----:B------:R-:W-:-:S03]  /*17400*/  MOV R6, 0x17420 ;  /* 0x0001742000067802 */ /* 0x000fc60000000f00 */
[----:B--2--5:R-:W-:Y:S05]  /*17410*/  CALL.REL.NOINC `($_ZN7cutlass13device_kernelIN5flash19enable_sm80_to_sm89INS1_16FlashAttnBwdSm80INS1_25CollectiveMainloopBwdSm80ILi2ELi2EN4cute5tupleIJNS5_1CILi128EEES8_NS7_ILi64EEEEEENS_10bfloat16_tEfNS_4arch4Sm80ELb0ELb1ELb1ELb1ELb1ELb0ELb0ELb0ELi2ELi4ELi4ELi4ELb0EEENS1_21CollectiveEpilogueBwdISA_SB_SD_Li256ELb1ELb0ELi2EEENS1_19SingleTileSchedulerILb1ELb0ELb0ELi128EEEEEEEEEvNT_6ParamsE$_ZN4cute5tupleIJNS0_IJNS0_IJNS_1CILi2EEES2_EEENS1_ILi8EEES3_EEENS0_IJNS0_IJNS1_ILi1EEEiEEENS1_ILi1024EEENS0_IJiiEEEEEEEEC2ERKS5_RKSA_) ;  /* 0xffff47f000007944 */ /* 0x024fea0003c3ffff */
[----:B-1----:R1:W5:Y:S04]  /*17420*/  LDL R4, [R1+0x760] ;  /* 0x0007600001047983 */ /* 0x0023680000100800 */
[----:B------:R1:W5:Y:S01]  /*17430*/  LDL.64 R2, [R1+0x758] ;  /* 0x0007580001027983 */ /* 0x0003620000100a00 */
[----:B------:R-:W-:Y:S01]  /*17440*/  LEA.HI R6, R11, R11, RZ, 0x1d ;  /* 0x0000000b0b067211 */ /* 0x000fe200078fe8ff */
[----:B------:R-:W-:-:S04]  /*17450*/  IMAD.MOV.U32 R5, RZ, RZ, R52 ;  /* 0x000000ffff057224 */ /* 0x000fc800078e0034 */
[----:B------:R-:W-:Y:S01]  /*17460*/  IMAD.U32 R8, R9, 0x2, R6 ;  /* 0x0000000209087824 */ /* 0x000fe200078e0006 */
[----:B------:R-:W-:-:S04]  /*17470*/  MOV R6, 0x174a0 ;  /* 0x000174a000067802 */ /* 0x000fc80000000f00 */
[----:B------:R1:W-:Y:S03]  /*17480*/  STL [R1+0x11e4], R8 ;  /* 0x0011e40801007387 */ /* 0x0003e60000100800 */
[----:B-1---5:R-:W-:Y:S05]  /*17490*/  CALL.REL.NOINC `($_ZN7cutlass13device_kernelIN5flash19enable_sm80_to_sm89INS1_16FlashAttnBwdSm80INS1_25CollectiveMainloopBwdSm80ILi2ELi2EN4cute5tupleIJNS5_1CILi128EEES8_NS7_ILi64EEEEEENS_10bfloat16_tEfNS_4arch4Sm80ELb0ELb1ELb1ELb1ELb1ELb0ELb0ELb0ELi2ELi4ELi4ELi4ELb0EEENS1_21CollectiveEpilogueBwdISA_SB_SD_Li256ELb1ELb0ELi2EEENS1_19SingleTileSchedulerILb1ELb0ELb0ELi128EEEEEEEEEvNT_6ParamsE$_ZN4cute3eso3ESOILb0ELb0EJNS_6LayoutINS_5tupleIJNS3_IJNS_1CILi2EEES5_EEENS4_ILi8EEES6_EEENS3_IJNS3_IJNS4_ILi1EEEiEEENS4_ILi1024EEENS3_IJiiEEEEEEEEjEEC2ERKSE_RKj) ;  /* 0xffff021000007944 */ /* 0x022fea0003c3ffff */
[----:B------:R-:W2:Y:S04]  /*174a0*/  LDL.64 R16, [R1+0x760] ;  /* 0x0007600001107983 */ /* 0x000ea80000100a00 */
[----:B-1----:R1:W5:Y:S01]  /*174b0*/  LDL.64 R4, [R1+0x758] ;  /* 0x0007580001047983 */ /* 0x0023620000100a00 */
[----:B------:R-:W-:Y:S02]  /*174c0*/  MOV R9, R25 ;  /* 0x0000001900097202 */ /* 0x000fe40000000f00 */
[----:B------:R-:W-:Y:S01]  /*174d0*/  MOV R8, 0x17500 ;  /* 0x0001750000087802 */ /* 0x000fe20000000f00 */
[----:B--2---:R-:W-:-:S04]  /*174e0*/  IMAD.WIDE.U32 R2, R17, 0x2, R62 ;  /* 0x0000000211027825 */ /* 0x004fc800078e003e */
[----:B-1---5:R-:W-:Y:S05]  /*174f0*/  CALL.REL.NOINC `($_ZN7cutlass13device_kernelIN5flash19enable_sm80_to_sm89INS1_16FlashAttnBwdSm80INS1_25CollectiveMainloopBwdSm80ILi2ELi2EN4cute5tupleIJNS5_1CILi128EEES8_NS7_ILi64EEEEEENS_10bfloat16_tEfNS_4arch4Sm80ELb0ELb1ELb1ELb1ELb1ELb0ELb0ELb0ELi2ELi4ELi4ELi4ELb0EEENS1_21CollectiveEpilogueBwdISA_SB_SD_Li256ELb1ELb0ELi2EEENS1_19SingleTileSchedulerILb1ELb0ELb0ELi128EEEEEEEEEvNT_6ParamsE$_ZN4cute8smem_ptrIPN7cutlass10bfloat16_tEECI1NS_12iter_adaptorIS3_S4_EEES3_) ;  /* 0xffff4fc000007944 */ /* 0x022fea0003c3ffff */
[----:B-1----:R-:W2:Y:S01]  /*17500*/  LDL.64 R2, [R1+0x758] ;  /* 0x0007580001027983 */ /* 0x002ea20000100a00 */
[----:B------:R-:W-:-:S03]  /*17510*/  MOV R6, 0x17540 ;  /* 0x0001754000067802 */ /* 0x000fc60000000f00 */
[----:B--2---:R1:W-:Y:S04]  /*17520*/  STL.64 [R1+0x770], R2 ;  /* 0x0007700201007387 */ /* 0x0043e80000100a00 */
[----:B-1----:R-:W-:Y:S05]  /*17530*/  CALL.REL.NOINC `($_ZN7cutlass13device_kernelIN5flash19enable_sm80_to_sm89INS1_16FlashAttnBwdSm80INS1_25CollectiveMainloopBwdSm80ILi2ELi2EN4cute5tupleIJNS5_1CILi128EEES8_NS7_ILi64EEEEEENS_10bfloat16_tEfNS_4arch4Sm80ELb0ELb1ELb1ELb1ELb1ELb0ELb0ELb0ELi2ELi4ELi4ELi4ELb0EEENS1_21CollectiveEpilogueBwdISA_SB_SD_Li256ELb1ELb0ELi2EEENS1_19SingleTileSchedulerILb1ELb0ELb0ELi128EEEEEEEEEvNT_6ParamsE$_ZN4cute3eso3ESOILb0ELb0EJNS_6LayoutINS_5tupleIJNS3_IJNS_1CILi2EEES5_EEENS4_ILi8EEES6_EEENS3_IJNS3_IJNS4_ILi1EEEiEEENS4_ILi1024EEENS3_IJiiEEEEEEEENS_10ViewEngineINS_8smem_ptrIPN7cutlass10bfloat16_tEEEEEEEC2ERKSE_RKSL_) ;  /* 0xffff00f000007944 */ /* 0x002fea0003c3ffff */
[----:B-1----:R1:W5:Y:S04]  /*17540*/  LDL R5, [R1+0x75c] ;  /* 0x00075c0001057983 */ /* 0x0023680000100800 */
[----:B------:R1:W5:Y:S01]  /*17550*/  LDL R3, [R1+0x760] ;  /* 0x0007600001037983 */ /* 0x0003620000100800 */
[----:B------:R-:W-:-:S03]  /*17560*/  MOV R4, 0x17580 ;  /* 0x0001758000047802 */ /* 0x000fc60000000f00 */
[----:B-1---5:R-:W-:Y:S05]  /*17570*/  CALL.REL.NOINC `($_ZN7cutlass13device_kernelIN5flash19enable_sm80_to_sm89INS1_16FlashAttnBwdSm80INS1_25CollectiveMainloopBwdSm80ILi2ELi2EN4cute5tupleIJNS5_1CILi128EEES8_NS7_ILi64EEEEEENS_10bfloat16_tEfNS_4arch4Sm80ELb0ELb1ELb1ELb1ELb1ELb0ELb0ELb0ELi2ELi4ELi4ELi4ELb0EEENS1_21CollectiveEpilogueBwdISA_SB_SD_Li256ELb1ELb0ELi2EEENS1_19SingleTileSchedulerILb1ELb0ELb0ELi128EEEEEEEEEvNT_6ParamsE$_ZZN4cute4takeILi1ELi3ENS_5tupleIJNS1_IJNS_1CILi1EEEiEEENS2_ILi1024EEENS1_IJiiEEEEEEEEDaRKT1_ENKUlDpRKT_E_clIJS5_S6_EEEDaSE_) ;  /* 0xffff671000007944 */ /* 0x022fea0003c3ffff */
[----:B------:R-:W-:Y:S02]  /*17580*/  MOV R4, 0x175a0 ;  /* 0x000175a000047802 */ /* 0x000fe40000000f00 */
[----:B-1---5:R-:W-:Y:S05]  /*17590*/  CALL.REL.NOINC `($_ZN7cutlass13device_kernelIN5flash19enable_sm80_to_sm89INS1_16FlashAttnBwdSm80INS1_25CollectiveMainloopBwdSm80ILi2ELi2EN4cute5tupleIJNS5_1CILi128EEES8_NS7_ILi64EEEEEENS_10bfloat16_tEfNS_4arch4Sm80ELb0ELb1ELb1ELb1ELb1ELb0ELb0ELb0ELi2ELi4ELi4ELi4ELb0EEENS1_21CollectiveEpilogueBwdISA_SB_SD_Li256ELb1ELb0ELi2EEENS1_19SingleTileSchedulerILb1ELb0ELb0ELi128EEEEEEEEEvNT_6ParamsE$_ZZN4cute16flatten_to_tupleINS_5tupleIJNS_1CILi1024EEENS1_IJiiEEEEEEEEDaRKT_ENKUlRKT_E_clIS4_EEDaSB_) ;  /* 0xffff62f000007944 */ /* 0x022fea0003c3ffff */
[----:B------:R1:W-:Y:S01]  /*175a0*/  STL.64 [R1+0x758], R2 ;  /* 0x0007580201007387 */ /* 0x0003e20000100a00 */
[----:B------:R-:W-:Y:S02]  /*175b0*/  MOV R5, R25 ;  /* 0x0000001900057202 */ /* 0x000fe40000000f00 */
[----:B------:R-:W-:Y:S02]  /*175c0*/  MOV R4, 0x175e0 ;  /* 0x000175e000047802 */ /* 0x000fe40000000f00 */
[----:B-1----:R-:W-:Y:S05]  /*175d0*/  CALL.REL.NOINC `($_ZN7cutlass13device_kernelIN5flash19enable_sm80_to_sm89INS1_16FlashAttnBwdSm80INS1_25CollectiveMainloopBwdSm80ILi2ELi2EN4cute5tupleIJNS5_1CILi128EEES8_NS7_ILi64EEEEEENS_10bfloat16_tEfNS_4arch4Sm80ELb0ELb1ELb1ELb1ELb1ELb0ELb0ELb0ELi2ELi4ELi4ELi4ELb0EEENS1_21CollectiveEpilogueBwdISA_SB_SD_Li256ELb1ELb0ELi2EEENS1_19SingleTileSchedulerILb1ELb0ELb0ELi128EEEEEEEEEvNT_6ParamsE$_ZZN4cute12filter_tupleINS_5tupleIJNS_1CILi1024EEENS1_IJiiEEEEEEZNS_16flatten_to_tupleIS5_EEDaRKT_EUlRKT_E_EEDaS9_OT0_ENKUlDpSC_E_clIJNS1_IJS3_EEES4_EEEDaSG_) ;  /* 0xffff57f000007944 */ /* 0x002fea0003c3ffff */
        /* <DEDUP_REMOVED lines=22> */
[----:B--2--5:R-:W-:Y:S05]  /*17740*/  CALL.REL.NOINC `($_ZN7cutlass13device_kernelIN5flash19enable_sm80_to_sm89INS1_16FlashAttnBwdSm80INS1_25CollectiveMainloopBwdSm80ILi2ELi2EN4cute5tupleIJNS5_1CILi128EEES8_NS7_ILi64EEEEEENS_10bfloat16_tEfNS_4arch4Sm80ELb0ELb1ELb1ELb1ELb1ELb0ELb0ELb0ELi2ELi4ELi4ELi4ELb0EEENS1_21CollectiveEpilogueBwdISA_SB_SD_Li256ELb1ELb0ELi2EEENS1_19SingleTileSchedulerILb1ELb0ELb0ELi128EEEEEEEEEvNT_6ParamsE$_ZN4cute3eso3ESOILb1ELb0EJNS_10UnderscoreES2_S2_iEEC2ERKS2_S5_S5_RKi) ;  /* 0xffff122000007944 */ /* 0x024fea0003c3ffff */
[----:B------:R-:W-:Y:S01]  /*17750*/  ULDC.64 UR4, c[0x0][0x118] ;  /* 0x0000460000047ab9 */ /* 0x000fe20000000a00 */
[----:B------:R2:W5:Y:S04]  /*17760*/  LDL R7, [R1+0x758] ;  /* 0x0007580001077983 */ /* 0x0005680000100800 */
[----:B------:R2:W5:Y:S04]  /*17770*/  LD.E R5, [R10.64] ;  /* 0x000000040a057980 */ /* 0x000568000c101900 */
[----:B-1----:R2:W5:Y:S01]  /*17780*/  LD.E R3, [R10.64+0x4] ;  /* 0x000004040a037980 */ /* 0x002562000c101900 */
[----:B------:R-:W-:-:S03]  /*17790*/  MOV R4, 0x177b0 ;  /* 0x000177b000047802 */ /* 0x000fc60000000f00 */
[----:B--2--5:R-:W-:Y:S05]  /*177a0*/  CALL.REL.NOINC `($_ZN7cutlass13device_kernelIN5flash19enable_sm80_to_sm89INS1_16FlashAttnBwdSm80INS1_25CollectiveMainloopBwdSm80ILi2ELi2EN4cute5tupleIJNS5_1CILi128EEES8_NS7_ILi64EEEEEENS_10bfloat16_tEfNS_4arch4Sm80ELb0ELb1ELb1ELb1ELb1ELb0ELb0ELb0ELi2ELi4ELi4ELi4ELb0EEENS1_21CollectiveEpilogueBwdISA_SB_SD_Li256ELb1ELb0ELi2EEENS1_19SingleTileSchedulerILb1ELb0ELb0ELi128EEEEEEEEEvNT_6ParamsE$_ZZN4cute5sliceINS_5tupleIJNS_10UnderscoreES2_S2_iEEENS1_IJNS1_IJNS_1CILi1EEENS4_ILi0EEEEEENS4_ILi4096EEENS1_IJiiEEENS1_IJS6_NS4_ILi8192EEEEEEEEEEEDaRKT_RKT0_ENKUlRKT_RKT0_E_clIS2_S9_EEDaSL_SO_) ;  /* 0xffff66b000007944 */ /* 0x024fea0003c3ffff */
[----:B-----5:R2:W-:Y:S01]  /*177b0*/  STL.64 [R1+0x758], R2 ;  /* 0x0007580201007387 */ /* 0x0205e20000100a00 */
[----:B------:R-:W-:-:S02]  /*177c0*/  MOV R5, R25 ;  /* 0x0000001900057202 */ /* 0x000fc40000000f00 */
[----:B------:R-:W-:Y:S02]  /*177d0*/  MOV R4, 0x177f0 ;  /* 0x000177f000047802 */ /* 0x000fe40000000f00 */
[----:B-12---:R-:W-:Y:S05]  /*177e0*/  CALL.REL.NOINC `($_ZN7cutlass13device_kernelIN5flash19enable_sm80_to_sm89INS1_16FlashAttnBwdSm80INS1_25CollectiveMainloopBwdSm80ILi2ELi2EN4cute5tupleIJNS5_1CILi128EEES8_NS7_ILi64EEEEEENS_10bfloat16_tEfNS_4arch4Sm80ELb0ELb1ELb1ELb1ELb1ELb0ELb0ELb0ELi2ELi4ELi4ELi4ELb0EEENS1_21CollectiveEpilogueBwdISA_SB_SD_Li256ELb1ELb0ELi2EEENS1_19SingleTileSchedulerILb1ELb0ELb0ELi128EEEEEEEEEvNT_6ParamsE$_ZZN4cute12filter_tupleINS_5tupleIJNS_10UnderscoreES2_S2_iEEENS1_IJNS1_IJNS_1CILi1EEENS4_ILi0EEEEEENS4_ILi4096EEENS1_IJiiEEENS1_IJS6_NS4_ILi8192EEEEEEEEEZNS_5sliceIS3_SC_EEDaRKT_RKT0_EUlRKT_RKT0_E_EEDaSG_SJ_OT1_ENKUlDpSM_E_clIJNS1_IJS7_EEENS1_IJS8_EEENS1_IJS9_EEENS1_IJEEEEEEDaST_) ;  /* 0xffff52f000007944 */ /* 0x006fea0003c3ffff */
[----:B-----5:R-:W-:Y:S02]  /*177f0*/  MOV R8, R3 ;  /* 0x0000000300087202 */ /* 0x020fe40000000f00 */
[----:B------:R-:W-:Y:S02]  /*17800*/  MOV R4, 0x17820 ;  /* 0x0001782000047802 */ /* 0x000fe40000000f00 */
[----:B-1----:R-:W-:Y:S05]  /*17810*/  CALL.REL.NOINC `($_ZN7cutlass13device_kernelIN5flash19enable_sm80_to_sm89INS1_16FlashAttnBwdSm80INS1_25CollectiveMainloopBwdSm80ILi2ELi2EN4cute5tupleIJNS5_1CILi128EEES8_NS7_ILi64EEEEEENS_10bfloat16_tEfNS_4arch4Sm80ELb0ELb1ELb1ELb1ELb1ELb0ELb0ELb0ELi2ELi4ELi4ELi4ELb0EEENS1_21CollectiveEpilogueBwdISA_SB_SD_Li256ELb1ELb0ELi2EEENS1_19SingleTileSchedulerILb1ELb0ELb0ELi128EEEEEEEEEvNT_6ParamsE$_ZN4cute5tupleIJNS0_IJNS0_IJNS_1CILi8EEENS1_ILi1EEEEEENS1_ILi2EEENS0_IJS5_S5_EEEEEENS0_IJNS0_IJS3_NS1_ILi0EEEEEENS1_ILi4096EEENS0_IJiiEEEEEEEEC2ERKS7_RKSC_) ;  /* 0xffff45c000007944 */ /* 0x002fea0003c3ffff */
[----:B-1----:R1:W5:Y:S01]  /*17820*/  LDL.64 R2, [R1+0x758] ;  /* 0x0007580001027983 */ /* 0x0023620000100a00 */
[----:B------:R-:W-:Y:S02]  /*17830*/  SHF.L.U32 R4, R7, 0xd, RZ ;  /* 0x0000000d07047819 */ /* 0x000fe400000006ff */
[----:B------:R-:W-:-:S03]  /*17840*/  MOV R6, 0x17870 ;  /* 0x0001787000067802 */ /* 0x000fc60000000f00 */
[----:B------:R1:W-:Y:S04]  /*17850*/  STL [R1+0x770], R4 ;  /* 0x0007700401007387 */ /* 0x0003e80000100800 */
[----:B-1---5:R-:W-:Y:S05]  /*17860*/  CALL.REL.NOINC `($_ZN7cutlass13device_kernelIN5flash19enable_sm80_to_sm89INS1_16FlashAttnBwdSm80INS1_25CollectiveMainloopBwdSm80ILi2ELi2EN4cute5tupleIJNS5_1CILi128EEES8_NS7_ILi64EEEEEENS_10bfloat16_tEfNS_4arch4Sm80ELb0ELb1ELb1ELb1ELb1ELb0ELb0ELb0ELi2ELi4ELi4ELi4ELb0EEENS1_21CollectiveEpilogueBwdISA_SB_SD_Li256ELb1ELb0ELi2EEENS1_19SingleTileSchedulerILb1ELb0ELb0ELi128EEEEEEEEEvNT_6ParamsE$_ZN4cute3eso3ESOILb0ELb0EJNS_6LayoutINS_5tupleIJNS3_IJNS_1CILi8EEENS4_ILi1EEEEEENS4_ILi2EEENS3_IJS8_S8_EEEEEENS3_IJNS3_IJS6_NS4_ILi0EEEEEENS4_ILi4096EEENS3_IJiiEEEEEEEEiEEC2ERKSG_RKi) ;  /* 0xffff040000007944 */ /* 0x022fea0003c3ffff */
[----:B------:R-:W-:Y:S01]  /*17870*/  ULDC.64 UR4, c[0x0][0x118] ;  /* 0x0000460000047ab9 */ /* 0x000fe20000000a00 */
[----:B-1----:R-:W2:Y:S04]  /*17880*/  LDL R2, [R1+0x760] ;  /* 0x0007600001027983 */ /* 0x002ea80000100800 */
[----:B------:R-:W2:Y:S04]  /*17890*/  LD.E.64 R10, [R10.64+0x8] ;  /* 0x000008040a0a7980 */ /* 0x000ea8000c101b00 */
[----:B------:R1:W5:Y:S01]  /*178a0*/  LDL.64 R4, [R1+0x758] ;  /* 0x0007580001047983 */ /* 0x0003620000100a00 */
[----:B------:R-:W-:-:S02]  /*178b0*/  MOV R9, R25 ;  /* 0x0000001900097202 */ /* 0x000fc40000000f00 */
[----:B------:R-:W-:Y:S01]  /*178c0*/  MOV R8, 0x178f0 ;  /* 0x000178f000087802 */ /* 0x000fe20000000f00 */
[----:B--2---:R-:W-:-:S04]  /*178d0*/  IMAD.WIDE R2, R2, 0x2, R10 ;  /* 0x0000000202027825 */ /* 0x004fc800078e020a */
[----:B-1---5:R-:W-:Y:S05]  /*178e0*/  CALL.REL.NOINC `($_ZN7cutlass13device_kernelIN5flash19enable_sm80_to_sm89INS1_16FlashAttnBwdSm80INS1_25CollectiveMainloopBwdSm80ILi2ELi2EN4cute5tupleIJNS5_1CILi128EEES8_NS7_ILi64EEEEEENS_10bfloat16_tEfNS_4arch4Sm80ELb0ELb1ELb1ELb1ELb1ELb0ELb0ELb0ELi2ELi4ELi4ELi4ELb0EEENS1_21CollectiveEpilogueBwdISA_SB_SD_Li256ELb1ELb0ELi2EEENS1_19SingleTileSchedulerILb1ELb0ELb0ELi128EEEEEEEEEvNT_6ParamsE$_ZN4cute8smem_ptrIPN7cutlass10bfloat16_tEECI1NS_12iter_adaptorIS3_S4_EEES3_) ;  /* 0xffff4bd000007944 */ /* 0x022fea0003c3ffff */
[----:B-1----:R-:W2:Y:S01]  /*178f0*/  LDL.64 R2, [R1+0x758] ;  /* 0x0007580001027983 */ /* 0x002ea20000100a00 */
[----:B------:R-:W-:-:S03]  /*17900*/  MOV R6, 0x17930 ;  /* 0x0001793000067802 */ /* 0x000fc60000000f00 */
[----:B--2---:R1:W-:Y:S04]  /*17910*/  STL.64 [R1+0x770], R2 ;  /* 0x0007700201007387 */ /* 0x0043e80000100a00 */
[----:B-1----:R-:W-:Y:S05]  /*17920*/  CALL.REL.NOINC `($_ZN7cutlass13device_kernelIN5flash19enable_sm80_to_sm89INS1_16FlashAttnBwdSm80INS1_25CollectiveMainloopBwdSm80ILi2ELi2EN4cute5tupleIJNS5_1CILi128EEES8_NS7_ILi64EEEEEENS_10bfloat16_tEfNS_4arch4Sm80ELb0ELb1ELb1ELb1ELb1ELb0ELb0ELb0ELi2ELi4ELi4ELi4ELb0EEENS1_21CollectiveEpilogueBwdISA_SB_SD_Li256ELb1ELb0ELi2EEENS1_19SingleTileSchedulerILb1ELb0ELb0ELi128EEEEEEEEEvNT_6ParamsE$_ZN4cute3eso3ESOILb0ELb0EJNS_6LayoutINS_5tupleIJNS3_IJNS_1CILi8EEENS4_ILi1EEEEEENS4_ILi2EEENS3_IJS8_S8_EEEEEENS3_IJNS3_IJS6_NS4_ILi0EEEEEENS4_ILi4096EEENS3_IJiiEEEEEEEENS_10ViewEngineINS_8smem_ptrIPN7cutlass10bfloat16_tEEEEEEEC2ERKSG_RKSN_) ;  /* 0xffff02d000007944 */ /* 0x002fea0003c3ffff */
[----:B------:R2:W5:Y:S04]  /*17930*/  LDL.64 R58, [R1+0x760] ;  /* 0x00076000013a7983 */ /* 0x0005680000100a00 */
[----:B------:R2:W5:Y:S04]  /*17940*/  LDL.64 R56, [R26+0x30] ;  /* 0x000030001a387983 */ /* 0x0005680000100a00 */
[----:B------:R2:W5:Y:S01]  /*17950*/  LDL.64 R48, [R1+0x758] ;  /* 0x0007580001307983 */ /* 0x0005620000100a00 */
[----:B------:R-:W-:Y:S01]  /*17960*/  IMAD.MOV.U32 R6, RZ, RZ, R14 ;  /* 0x000000ffff067224 */ /* 0x000fe200078e000e */
[----:B-1----:R-:W-:-:S02]  /*17970*/  MOV R3, R15 ;  /* 0x0000000f00037202 */ /* 0x002fc40000000f00 */
[----:B------:R-:W-:Y:S02]  /*17980*/  MOV R4, 0x179a0 ;  /* 0x000179a000047802 */ /* 0x000fe40000000f00 */
[----:B--2--5:R-:W-:Y:S05]  /*17990*/  CALL.REL.NOINC `($_ZN7cutlass13device_kernelIN5flash19enable_sm80_to_sm89INS1_16FlashAttnBwdSm80INS1_25CollectiveMainloopBwdSm80ILi2ELi2EN4cute5tupleIJNS5_1CILi128EEES8_NS7_ILi64EEEEEENS_10bfloat16_tEfNS_4arch4Sm80ELb0ELb1ELb1ELb1ELb1ELb0ELb0ELb0ELi2ELi4ELi4ELi4ELb0EEENS1_21CollectiveEpilogueBwdISA_SB_SD_Li256ELb1ELb0ELi2EEENS1_19SingleTileSchedulerILb1ELb0ELb0ELi128EEEEEEEEEvNT_6ParamsE$_ZN4cute3eso3ESOILb1ELb0EJNS_6LayoutINS_5tupleIJNS3_IJNS_1CILi8EEENS4_ILi1EEEEEENS4_ILi2EEENS4_ILi4EEEEEENS3_IJNS3_IJS6_NS4_ILi0EEEEEES5_NS4_ILi16EEEEEEEENS_10ViewEngineIPN7cutlass10bfloat16_tEEEEEC2ERKSF_RKSK_) ;  /* 0xffff3db000007944 */ /* 0x024fea0003c3ffff */
[----:B------:R2:W5:Y:S01]  /*179a0*/  LDL.64 R54, [R1+0x758] ;  /* 0x0007580001367983 */ /* 0x0005620000100a00 */
[----:B-1----:R-:W-:Y:S01]  /*179b0*/  IMAD.MOV.U32 R6, RZ, RZ, R12 ;  /* 0x000000ffff067224 */ /* 0x002fe200078e000c */
[----:B------:R-:W-:Y:S02]  /*179c0*/  MOV R3, R13 ;  /* 0x0000000d00037202 */ /* 0x000fe40000000f00 */
[----:B------:R-:W-:Y:S02]  /*179d0*/  MOV R4, 0x179f0 ;  /* 0x000179f000047802 */ /* 0x000fe40000000f00 */
[----:B--2--5:R-:W-:Y:S05]  /*179e0*/  CALL.REL.NOINC `($_ZN7cutlass13device_kernelIN5flash19enable_sm80_to_sm89INS1_16FlashAttnBwdSm80INS1_25CollectiveMainloopBwdSm80ILi2ELi2EN4cute5tupleIJNS5_1CILi128EEES8_NS7_ILi64EEEEEENS_10bfloat16_tEfNS_4arch4Sm80ELb0ELb1ELb1ELb1ELb1ELb0ELb0ELb0ELi2ELi4ELi4ELi4ELb0EEENS1_21CollectiveEpilogueBwdISA_SB_SD_Li256ELb1ELb0ELi2EEENS1_19SingleTileSchedulerILb1ELb0ELb0ELi128EEEEEEEEEvNT_6ParamsE$_ZN4cute3eso3ESOILb1ELb0EJNS_6LayoutINS_5tupleIJNS3_IJNS_1CILi8EEENS4_ILi1EEEEEENS4_ILi4EEES8_EEENS3_IJNS3_IJS6_NS4_ILi0EEEEEES5_NS4_ILi32EEEEEEEENS_10ViewEngineIPN7cutlass10bfloat16_tEEEEEC2ERKSE_RKSJ_) ;  /* 0xffff3fb000007944 */ /* 0x024fea0003c3ffff */
[----:B------:R2:W5:Y:S01]  /*179f0*/  LDL.64 R52, [R1+0x758] ;  /* 0x0007580001347983 */ /* 0x0005620000100a00 */
[----:B------:R-:W-:Y:S01]  /*17a00*/  IMAD.MOV.U32 R9, RZ, RZ, R25 ;  /* 0x000000ffff097224 */ /* 0x000fe200078e0019 */
[----:B-1----:R-:W-:Y:S01]  /*17a10*/  MOV R2, R58 ;  /* 0x0000003a00027202 */ /* 0x002fe20000000f00 */
[----:B------:R-:W-:Y:S01]  /*17a20*/  IMAD.MOV.U32 R3, RZ, RZ, R59 ;  /* 0x000000ffff037224 */ /* 0x000fe200078e003b */
[----:B------:R-:W-:Y:S02]  /*17a30*/  MOV R8, 0x17a50 ;  /* 0x00017a5000087802 */ /* 0x000fe40000000f00 */
[----:B--2--5:R-:W-:Y:S05]  /*17a40*/  CALL.REL.NOINC `($_ZN7cutlass13device_kernelIN5flash19enable_sm80_to_sm89INS1_16FlashAttnBwdSm80INS1_25CollectiveMainloopBwdSm80ILi2ELi2EN4cute5tupleIJNS5_1CILi128EEES8_NS7_ILi64EEEEEENS_10bfloat16_tEfNS_4arch4Sm80ELb0ELb1ELb1ELb1ELb1ELb0ELb0ELb0ELi2ELi4ELi4ELi4ELb0EEENS1_21CollectiveEpilogueBwdISA_SB_SD_Li256ELb1ELb0ELi2EEENS1_19SingleTileSchedulerILb1ELb0ELb0ELi128EEEEEEEEEvNT_6ParamsE$_ZN4cute8smem_ptrIPN7cutlass10bfloat16_tEECI1NS_12iter_adaptorIS3_S4_EEES3_) ;  /* 0xffff4a7000007944 */ /* 0x024fea0003c3ffff */
[----:B-1----:R1:W5:Y:S01]  /*17a50*/  LDL.64 R2, [R1+0x758] ;  /* 0x0007580001027983 */ /* 0x0023620000100a00 */
[----:B------:R-:W-:Y:S02]  /*17a60*/  MOV R70, R25 ;  /* 0x0000001900467202 */ /* 0x000fe40000000f00 */
[----:B------:R-:W-:-:S02]  /*17a70*/  MOV R6, 0x17a90 ;  /* 0x00017a9000067802 */ /* 0x000fc40000000f00 */
[----:B-1---5:R-:W-:Y:S05]  /*17a80*/  CALL.REL.NOINC `($_ZN7cutlass13device_kernelIN5flash19enable_sm80_to_sm89INS1_16FlashAttnBwdSm80INS1_25CollectiveMainloopBwdSm80ILi2ELi2EN4cute5tupleIJNS5_1CILi128EEES8_NS7_ILi64EEEEEENS_10bfloat16_tEfNS_4arch4Sm80ELb0ELb1ELb1ELb1ELb1ELb0ELb0ELb0ELi2ELi4ELi4ELi4ELb0EEENS1_21CollectiveEpilogueBwdISA_SB_SD_Li256ELb1ELb0ELi2EEENS1_19SingleTileSchedulerILb1ELb0ELb0ELi128EEEEEEEEEvNT_6ParamsE$_ZN4cute3eso3ESOILb1ELb0EJNS_6LayoutINS_5tupleIJNS3_IJNS_1CILi8EEENS4_ILi1EEEEEENS4_ILi2EEEEEENS3_IJNS3_IJS6_NS4_ILi0EEEEEENS4_ILi4096EEEEEEEENS_10ViewEngineINS_8smem_ptrIPN7cutlass10bfloat16_tEEEEEEEC2ERKSE_RKSL_) ;  /* 0xffff3a3000007944 */ /* 0x022fea0003c3ffff */
[----:B-1----:R1:W5:Y:S01]  /*17a90*/  LDL.64 R4, [R1+0x758] ;  /* 0x0007580001047983 */ /* 0x0023620000100a00 */
[----:B------:R-:W-:Y:S01]  /*17aa0*/  IMAD.MOV.U32 R70, RZ, RZ, R25 ;  /* 0x000000ffff467224 */ /* 0x000fe200078e0019 */
[----:B------:R-:W-:Y:S01]  /*17ab0*/  MOV R2, R54 ;  /* 0x0000003600027202 */ /* 0x000fe20000000f00 */
[----:B------:R-:W-:Y:S01]  /*17ac0*/  IMAD.MOV.U32 R7, RZ, RZ, R55 ;  /* 0x000000ffff077224 */ /* 0x000fe200078e0037 */
[----:B------:R-:W-:-:S02]  /*17ad0*/  MOV R6, 0x17af0 ;  /* 0x00017af000067802 */ /* 0x000fc40000000f00 */
[----:B-1---5:R-:W-:Y:S05]  /*17ae0*/  CALL.REL.NOINC `($_ZN7cutlass13device_kernelIN5flash19enable_sm80_to_sm89INS1_16FlashAttnBwdSm80INS1_25CollectiveMainloopBwdSm80ILi2ELi2EN4cute5tupleIJNS5_1CILi128EEES8_NS7_ILi64EEEEEENS_10bfloat16_tEfNS_4arch4Sm80ELb0ELb1ELb1ELb1ELb1ELb0ELb0ELb0ELi2ELi4ELi4ELi4ELb0EEENS1_21CollectiveEpilogueBwdISA_SB_SD_Li256ELb1ELb0ELi2EEENS1_19SingleTileSchedulerILb1ELb0ELb0ELi128EEEEEEEEEvNT_6ParamsE$_ZN4cute3eso3ESOILb1ELb0EJNS_6LayoutINS_5tupleIJNS3_IJNS_1CILi8EEENS4_ILi1EEEEEENS4_ILi2EEEEEENS3_IJNS3_IJS6_NS4_ILi0EEEEEES5_EEEEENS_10ViewEngineIPN7cutlass10bfloat16_tEEEEEC2ERKSD_RKSI_) ;  /* 0xffff3b6000007944 */ /* 0x022fea0003c3ffff */
[----:B-1----:R1:W5:Y:S01]  /*17af0*/  LDL.64 R2, [R1+0x758] ;  /* 0x0007580001027983 */ /* 0x0023620000100a00 */
[----:B------:R-:W-:Y:S01]  /*17b00*/  IMAD.MOV.U32 R7, RZ, RZ, R5 ;  /* 0x000000ffff077224 */ /* 0x000fe200078e0005 */
[----:B------:R-:W-:-:S02]  /*17b10*/  MOV R70, R25 ;  /* 0x0000001900467202 */ /* 0x000fc40000000f00 */
[----:B------:R-:W-:Y:S02]  /*17b20*/  MOV R6, 0x17b40 ;  /* 0x00017b4000067802 */ /* 0x000fe40000000f00 */
[----:B-1---5:R-:W-:Y:S05]  /*17b30*/  CALL.REL.NOINC `($_ZN7cutlass13device_kernelIN5flash19enable_sm80_to_sm89INS1_16FlashAttnBwdSm80INS1_25CollectiveMainloopBwdSm80ILi2ELi2EN4cute5tupleIJNS5_1CILi128EEES8_NS7_ILi64EEEEEENS_10bfloat16_tEfNS_4arch4Sm80ELb0ELb1ELb1ELb1ELb1ELb0ELb0ELb0ELi2ELi4ELi4ELi4ELb0EEENS1_21CollectiveEpilogueBwdISA_SB_SD_Li256ELb1ELb0ELi2EEENS1_19SingleTileSchedulerILb1ELb0ELb0ELi128EEEEEEEEEvNT_6ParamsE$_ZN4cute3eso3ESOILb1ELb0EJNS_6LayoutINS_5tupleIJNS3_IJNS_1CILi8EEENS4_ILi1EEEEEENS3_IJNS4_ILi2EEEEEEEEENS3_IJNS3_IJS6_NS4_ILi0EEEEEENS3_IJNS4_ILi4096EEEEEEEEEEENS_10ViewEngineINS_8smem_ptrIPN7cutlass10bfloat16_tEEEEEEEC2ERKSG_RKSN_) ;  /* 0xffff375000007944 */ /* 0x022fea0003c3ffff */
[----:B-1----:R1:W5:Y:S01]  /*17b40*/  LDL.64 R4, [R1+0x758] ;  /* 0x0007580001047983 */ /* 0x0023620000100a00 */
[----:B------:R-:W-:Y:S01]  /*17b50*/  IMAD.MOV.U32 R7, RZ, RZ, R3 ;  /* 0x000000ffff077224 */ /* 0x000fe200078e0003 */
[----:B------:R-:W-:Y:S02]  /*17b60*/  MOV R70, R25 ;  /* 0x0000001900467202 */ /* 0x000fe40000000f00 */
[----:B------:R-:W-:Y:S02]  /*17b70*/  MOV R6, 0x17b90 ;  /* 0x00017b9000067802 */ /* 0x000fe40000000f00 */
[----:B-1---5:R-:W-:Y:S05]  /*17b80*/  CALL.REL.NOINC `($_ZN7cutlass13device_kernelIN5flash19enable_sm80_to_sm89INS1_16FlashAttnBwdSm80INS1_25CollectiveMainloopBwdSm80ILi2ELi2EN4cute5tupleIJNS5_1CILi128EEES8_NS7_ILi64EEEEEENS_10bfloat16_tEfNS_4arch4Sm80ELb0ELb1ELb1ELb1ELb1ELb0ELb0ELb0ELi2ELi4ELi4ELi4ELb0EEENS1_21CollectiveEpilogueBwdISA_SB_SD_Li256ELb1ELb0ELi2EEENS1_19SingleTileSchedulerILb1ELb0ELb0ELi128EEEEEEEEEvNT_6ParamsE$_ZN4cute3eso3ESOILb1ELb0EJNS_6LayoutINS_5tupleIJNS3_IJNS_1CILi8EEENS4_ILi1EEEEEENS3_IJNS4_ILi2EEEEEEEEENS3_IJNS3_IJS6_NS4_ILi0EEEEEENS3_IJS5_EEEEEEEENS_10ViewEngineIPN7cutlass10bfloat16_tEEEEEC2ERKSF_RKSK_) ;  /* 0xffff381000007944 */ /* 0x022fea0003c3ffff */
[----:B-1----:R1:W5:Y:S01]  /*17b90*/  LDL.64 R2, [R1+0x758] ;  /* 0x0007580001027983 */ /* 0x0023620000100a00 */
[----:B------:R-:W-:Y:S02]  /*17ba0*/  MOV R70, R25 ;  /* 0x0000001900467202 */ /* 0x000fe40000000f00 */
[----:B------:R-:W-:Y:S02]  /*17bb0*/  MOV R8, 0x17bd0 ;  /* 0x00017bd000087802 */ /* 0x000fe40000000f00 */
[----:B-1---5:R-:W-:Y:S05]  /*17bc0*/  CALL.REL.NOINC `($_ZN7cutlass13device_kernelIN5flash19enable_sm80_to_sm89INS1_16FlashAttnBwdSm80INS1_25CollectiveMainloopBwdSm80ILi2ELi2EN4cute5tupleIJNS5_1CILi128EEES8_NS7_ILi64EEEEEENS_10bfloat16_tEfNS_4arch4Sm80ELb0ELb1ELb1ELb1ELb1ELb0ELb0ELb0ELi2ELi4ELi4ELi4ELb0EEENS1_21CollectiveEpilogueBwdISA_SB_SD_Li256ELb1ELb0ELi2EEENS1_19SingleTileSchedulerILb1ELb0ELb0ELi128EEEEEEEEEvNT_6ParamsE$_ZN4cute3eso3ESOILb1ELb0EJNS_6LayoutINS_5tupleIJNS3_IJNS3_IJNS_1CILi8EEENS4_ILi1EEEEEES6_EEENS3_IJNS3_IJS6_S6_EEENS4_ILi2EEEEEEEEENS3_IJNS3_IJNS3_IJS6_NS4_ILi0EEEEEESD_EEENS3_IJNS3_IJSD_SD_EEES5_EEEEEEEENS_10ViewEngineIPN7cutlass10bfloat16_tEEEEEC2ERKSJ_RKSO_) ;  /* 0xffff299000007944 */ /* 0x022fea0003c3ffff */
[----:B-1----:R1:W5:Y:S01]  /*17bd0*/  LDL.64 R2, [R1+0x758] ;  /* 0x0007580001027983 */ /* 0x0023620000100a00 */
[----:B------:R-:W-:Y:S01]  /*17be0*/  IMAD.MOV.U32 R7, RZ, RZ, R5 ;  /* 0x000000ffff077224 */ /* 0x000fe200078e0005 */
[----:B------:R-:W-:Y:S02]  /*17bf0*/  MOV R70, R25 ;  /* 0x0000001900467202 */ /* 0x000fe40000000f00 */
[----:B------:R-:W-:-:S02]  /*17c00*/  MOV R6, 0x17c20 ;  /* 0x00017c2000067802 */ /* 0x000fc40000000f00 */
[----:B-1---5:R-:W-:Y:S05]  /*17c10*/  CALL.REL.NOINC `($_ZN7cutlass13device_kernelIN5flash19enable_sm80_to_sm89INS1_16FlashAttnBwdSm80INS1_25CollectiveMainloopBwdSm80ILi2ELi2EN4cute5tupleIJNS5_1CILi128EEES8_NS7_ILi64EEEEEENS_10bfloat16_tEfNS_4arch4Sm80ELb0ELb1ELb1ELb1ELb1ELb0ELb0ELb0ELi2ELi4ELi4ELi4ELb0EEENS1_21CollectiveEpilogueBwdISA_SB_SD_Li256ELb1ELb0ELi2EEENS1_19SingleTileSchedulerILb1ELb0ELb0ELi128EEEEEEEEEvNT_6ParamsE$_ZN4cute3eso3ESOILb1ELb0EJNS_6LayoutINS_5tupleIJNS3_IJNS3_IJNS_1CILi8EEENS4_ILi1EEEEEES6_EEENS3_IJNS3_IJS6_S6_EEENS4_ILi2EEEEEEEEENS3_IJNS3_IJNS3_IJS6_NS4_ILi0EEEEEESD_EEENS3_IJNS3_IJSD_SD_EEENS4_ILi4096EEEEEEEEEEENS_10ViewEngineINS_8smem_ptrIPN7cutlass10bfloat16_tEEEEEEEC2ERKSK_RKSR_) ;  /* 0xffff284000007944 */ /* 0x022fea0003c3ffff */
[----:B-1----:R1:W5:Y:S01]  /*17c20*/  LDL.64 R4, [R1+0x758] ;  /* 0x0007580001047983 */ /* 0x0023620000100a00 */
[----:B------:R-:W-:Y:S01]  /*17c30*/  IMAD.MOV.U32 R7, RZ, RZ, R3 ;  /* 0x000000ffff077224 */ /* 0x000fe200078e0003 */
[----:B------:R-:W-:-:S02]  /*17c40*/  MOV R70, R25 ;  /* 0x0000001900467202 */ /* 0x000fc40000000f00 */
[----:B------:R-:W-:Y:S02]  /*17c50*/  MOV R6, 0x17c70 ;  /* 0x00017c7000067802 */ /* 0x000fe40000000f00 */
[----:B-1---5:R-:W-:Y:S05]  /*17c60*/  CALL.REL.NOINC `($_ZN7cutlass13device_kernelIN5flash19enable_sm80_to_sm89INS1_16FlashAttnBwdSm80INS1_25CollectiveMainloopBwdSm80ILi2ELi2EN4cute5tupleIJNS5_1CILi128EEES8_NS7_ILi64EEEEEENS_10bfloat16_tEfNS_4arch4Sm80ELb0ELb1ELb1ELb1ELb1ELb0ELb0ELb0ELi2ELi4ELi4ELi4ELb0EEENS1_21CollectiveEpilogueBwdISA_SB_SD_Li256ELb1ELb0ELi2EEENS1_19SingleTileSchedulerILb1ELb0ELb0ELi128EEEEEEEEEvNT_6ParamsE$_ZN4cute3eso3ESOILb1ELb0EJNS_6LayoutINS_5tupleIJNS3_IJNS_1CILi8EEENS4_ILi1EEEEEENS4_ILi2EEEEEENS3_IJNS3_IJS6_NS4_ILi0EEEEEES5_EEEEENS_10ViewEngineIPN7cutlass10bfloat16_tEEEEEC2ERKSD_RKSI_) ;  /* 0xffff39e000007944 */ /* 0x022fea0003c3ffff */
        /* <DEDUP_REMOVED lines=8> */
[----:B------:R-:W-:Y:S02]  /*17cf0*/  MOV R6, 0x17d10 ;  /* 0x00017d1000067802 */ /* 0x000fe40000000f00 */
[----:B-1---5:R-:W-:Y:S05]  /*17d00*/  CALL.REL.NOINC `($_ZN7cutlass13device_kernelIN5flash19enable_sm80_to_sm89INS1_16FlashAttnBwdSm80INS1_25CollectiveMainloopBwdSm80ILi2ELi2EN4cute5tupleIJNS5_1CILi128EEES8_NS7_ILi64EEEEEENS_10bfloat16_tEfNS_4arch4Sm80ELb0ELb1ELb1ELb1ELb1ELb0ELb0ELb0ELi2ELi4ELi4ELi4ELb0EEENS1_21CollectiveEpilogueBwdISA_SB_SD_Li256ELb1ELb0ELi2EEENS1_19SingleTileSchedulerILb1ELb0ELb0ELi128EEEEEEEEEvNT_6ParamsE$_ZN4cute3eso3ESOILb1ELb0EJNS_6LayoutINS_5tupleIJNS3_IJNS_1CILi8EEENS4_ILi1EEEEEENS4_ILi2EEEEEENS3_IJNS3_IJS6_NS4_ILi0EEEEEENS4_ILi4096EEEEEEEENS_10ViewEngineINS_8smem_ptrIPN7cutlass10bfloat16_tEEEEEEEC2ERKSE_RKSL_) ;  /* 0xffff37b000007944 */ /* 0x022fea0003c3ffff */
[----:B------:R2:W5:Y:S01]  /*17d10*/  LDL.64 R62, [R1+0x758] ;  /* 0x00075800013e7983 */ /* 0x0005620000100a00 */
[----:B-1----:R-:W-:Y:S01]  /*17d20*/  IMAD.MOV.U32 R2, RZ, RZ, R25 ;  /* 0x000000ffff027224 */ /* 0x002fe200078e0019 */
[----:B------:R-:W-:Y:S02]  /*17d30*/  MOV R3, RZ ;  /* 0x000000ff00037202 */ /* 0x000fe40000000f00 */
[----:B------:R-:W-:-:S02]  /*17d40*/  MOV R10, 0x17d60 ;  /* 0x00017d60000a7802 */ /* 0x000fc40000000f00 */
[----:B--2--5:R-:W-:Y:S05]  /*17d50*/  CALL.REL.NOINC `($_ZN7cutlass13device_kernelIN5flash19enable_sm80_to_sm89INS1_16FlashAttnBwdSm80INS1_25CollectiveMainloopBwdSm80ILi2ELi2EN4cute5tupleIJNS5_1CILi128EEES8_NS7_ILi64EEEEEENS_10bfloat16_tEfNS_4arch4Sm80ELb0ELb1ELb1ELb1ELb1ELb0ELb0ELb0ELi2ELi4ELi4ELi4ELb0EEENS1_21CollectiveEpilogueBwdISA_SB_SD_Li256ELb1ELb0ELi2EEENS1_19SingleTileSchedulerILb1ELb0ELb0ELi128EEEEEEEEEvNT_6ParamsE$_ZN4cute3eso3ESOILb1ELb0EJNS_10UnderscoreEiEEC2ERKS2_RKi) ;  /* 0xffff0c9000007944 */ /* 0x024fea0003c3ffff */
[----:B-1----:R-:W2:Y:S01]  /*17d60*/  LDL R3, [R1+0x758] ;  /* 0x0007580001037983 */ /* 0x002ea20000100800 */
[----:B------:R-:W-:Y:S01]  /*17d70*/  IMAD.MOV.U32 R2, RZ, RZ, R25 ;  /* 0x000000ffff027224 */ /* 0x000fe200078e0019 */
[----:B------:R-:W-:-:S02]  /*17d80*/  MOV R6, 0x17db0 ;  /* 0x00017db000067802 */ /* 0x000fc40000000f00 */
[----:B--2---:R-:W-:Y:S02]  /*17d90*/  SHF.L.U32 R3, R3, 0xc, RZ ;  /* 0x0000000c03037819 */ /* 0x004fe400000006ff */
[----:B------:R-:W-:Y:S05]  /*17da0*/  CALL.REL.NOINC `($_ZN7cutlass13device_kernelIN5flash19enable_sm80_to_sm89INS1_16FlashAttnBwdSm80INS1_25CollectiveMainloopBwdSm80ILi2ELi2EN4cute5tupleIJNS5_1CILi128EEES8_NS7_ILi64EEEEEENS_10bfloat16_tEfNS_4arch4Sm80ELb0ELb1ELb1ELb1ELb1ELb0ELb0ELb0ELi2ELi4ELi4ELi4ELb0EEENS1_21CollectiveEpilogueBwdISA_SB_SD_Li256ELb1ELb0ELi2EEENS1_19SingleTileSchedulerILb1ELb0ELb0ELi128EEEEEEEEEvNT_6ParamsE$_ZN4cute3eso3ESOILb1ELb0EJNS_6LayoutINS_5tupleIJNS3_IJNS_1CILi8EEENS4_ILi1EEEEEEEEENS3_IJNS3_IJS6_NS4_ILi0EEEEEEEEEEEiEEC2ERKSC_RKi) ;  /* 0xffff343000007944 */ /* 0x000fea0003c3ffff */
[----:B-1----:R-:W2:Y:S01]  /*17db0*/  LDL R3, [R1+0x758] ;  /* 0x0007580001037983 */ /* 0x002ea20000100800 */
[----:B------:R-:W-:Y:S02]  /*17dc0*/  MOV R9, R25 ;  /* 0x0000001900097202 */ /* 0x000fe40000000f00 */
[----:B------:R-:W-:Y:S01]  /*17dd0*/  MOV R8, 0x17e00 ;  /* 0x00017e0000087802 */ /* 0x000fe20000000f00 */
[----:B--2---:R-:W-:-:S04]  /*17de0*/  IMAD.WIDE R2, R3, 0x2, R62 ;  /* 0x0000000203027825 */ /* 0x004fc800078e023e */
[----:B------:R-:W-:Y:S05]  /*17df0*/  CALL.REL.NOINC `($_ZN7cutlass13device_kernelIN5flash19enable_sm80_to_sm89INS1_16FlashAttnBwdSm80INS1_25CollectiveMainloopBwdSm80ILi2ELi2EN4cute5tupleIJNS5_1CILi128EEES8_NS7_ILi64EEEEEENS_10bfloat16_tEfNS_4arch4Sm80ELb0ELb1ELb1ELb1ELb1ELb0ELb0ELb0ELi2ELi4ELi4ELi4ELb0EEENS1_21CollectiveEpilogueBwdISA_SB_SD_Li256ELb1ELb0ELi2EEENS1_19SingleTileSchedulerILb1ELb0ELb0ELi128EEEEEEEEEvNT_6ParamsE$_ZN4cute8smem_ptrIPN7cutlass10bfloat16_tEECI1NS_12iter_adaptorIS3_S4_EEES3_) ;  /* 0xffff46c000007944 */ /* 0x000fea0003c3ffff */
[----:B-1----:R1:W5:Y:S01]  /*17e00*/  LDL.64 R2, [R1+0x758] ;  /* 0x0007580001027983 */ /* 0x0023620000100a00 */
[----:B------:R-:W-:Y:S02]  /*17e10*/  MOV R6, R25 ;  /* 0x0000001900067202 */ /* 0x000fe40000000f00 */
[----:B------:R-:W-:Y:S02]  /*17e20*/  MOV R8, 0x17e40 ;  /* 0x00017e4000087802 */ /* 0x000fe40000000f00 */
[----:B-1---5:R-:W-:Y:S05]  /*17e30*/  CALL.REL.NOINC `($_ZN7cutlass13device_kernelIN5flash19enable_sm80_to_sm89INS1_16FlashAttnBwdSm80INS1_25CollectiveMainloopBwdSm80ILi2ELi2EN4cute5tupleIJNS5_1CILi128EEES8_NS7_ILi64EEEEEENS_10bfloat16_tEfNS_4arch4Sm80ELb0ELb1ELb1ELb1ELb1ELb0ELb0ELb0ELi2ELi4ELi4ELi4ELb0EEENS1_21CollectiveEpilogueBwdISA_SB_SD_Li256ELb1ELb0ELi2EEENS1_19SingleTileSchedulerILb1ELb0ELb0ELi128EEEEEEEEEvNT_6ParamsE$_ZN4cute3eso3ESOILb1ELb0EJNS_6LayoutINS_5tupleIJNS3_IJNS_1CILi8EEENS4_ILi1EEEEEEEEENS3_IJNS3_IJS6_NS4_ILi0EEEEEEEEEEENS_10ViewEngineINS_8smem_ptrIPN7cutlass10bfloat16_tEEEEEEEC2ERKSC_RKSJ_) ;  /* 0xffff331000007944 */ /* 0x022fea0003c3ffff */
        /* <DEDUP_REMOVED lines=13> */
[----:B--2---:R-:W-:-:S05]  /*17f10*/  IMAD.WIDE R2, R3, 0x2, R16 ;  /* 0x0000000203027825 */ /* 0x004fca00078e0210 */
[----:B------:R-:W-:Y:S02]  /*17f20*/  MOV R6, R2 ;  /* 0x0000000200067202 */ /* 0x000fe40000000f00 */
[----:B------:R-:W-:Y:S05]  /*17f30*/  CALL.REL.NOINC `($_ZN7cutlass13device_kernelIN5flash19enable_sm80_to_sm89INS1_16FlashAttnBwdSm80INS1_25CollectiveMainloopBwdSm80ILi2ELi2EN4cute5tupleIJNS5_1CILi128EEES8_NS7_ILi64EEEEEENS_10bfloat16_tEfNS_4arch4Sm80ELb0ELb1ELb1ELb1ELb1ELb0ELb0ELb0ELi2ELi4ELi4ELi4ELb0EEENS1_21CollectiveEpilogueBwdISA_SB_SD_Li256ELb1ELb0ELi2EEENS1_19SingleTileSchedulerILb1ELb0ELb0ELi128EEEEEEEEEvNT_6ParamsE$_ZN4cute3eso3ESOILb1ELb0EJNS_6LayoutINS_5tupleIJNS3_IJNS_1CILi8EEENS4_ILi1EEEEEEEEENS3_IJNS3_IJS6_NS4_ILi0EEEEEEEEEEENS_10ViewEngineIPN7cutlass10bfloat16_tEEEEEC2ERKSC_RKSH_) ;  /* 0xffff325000007944 */ /* 0x000fea0003c3ffff */
[----:B------:R2:W5:Y:S01]  /*17f40*/  LDL.64 R4, [R1+0x758] ;  /* 0x0007580001047983 */ /* 0x0005620000100a00 */
[----:B-1----:R-:W-:Y:S01]  /*17f50*/  IMAD.MOV.U32 R2, RZ, RZ, R8 ;  /* 0x000000ffff027224 */ /* 0x002fe200078e0008 */
[----:B------:R-:W-:Y:S01]  /*17f60*/  MOV R3, R9 ;  /* 0x0000000900037202 */ /* 0x000fe20000000f00 */
[----:B------:R-:W-:Y:S01]  /*17f70*/  IMAD.MOV.U32 R9, RZ, RZ, R25 ;  /* 0x000000ffff097224 */ /* 0x000fe200078e0019 */
[----:B------:R-:W-:Y:S02]  /*17f80*/  MOV R8, 0x17fa0 ;  /* 0x00017fa000087802 */ /* 0x000fe40000000f00 */
[----:B--2--5:R-:W-:Y:S05]  /*17f90*/  CALL.REL.NOINC `($_ZN7cutlass13device_kernelIN5flash19enable_sm80_to_sm89INS1_16FlashAttnBwdSm80INS1_25CollectiveMainloopBwdSm80ILi2ELi2EN4cute5tupleIJNS5_1CILi128EEES8_NS7_ILi64EEEEEENS_10bfloat16_tEfNS_4arch4Sm80ELb0ELb1ELb1ELb1ELb1ELb0ELb0ELb0ELi2ELi4ELi4ELi4ELb0EEENS1_21CollectiveEpilogueBwdISA_SB_SD_Li256ELb1ELb0ELi2EEENS1_19SingleTileSchedulerILb1ELb0ELb0ELi128EEEEEEEEEvNT_6ParamsE$_ZN4cute8smem_ptrIPN7cutlass10bfloat16_tEECI1NS_12iter_adaptorIS3_S4_EEES3_) ;  /* 0xffff452000007944 */ /* 0x024fea0003c3ffff */
[----:B-1----:R1:W5:Y:S01]  /*17fa0*/  LDL.64 R2, [R1+0x758] ;  /* 0x0007580001027983 */ /* 0x0023620000100a00 */
[----:B------:R-:W-:Y:S02]  /*17fb0*/  MOV R6, R25 ;  /* 0x0000001900067202 */ /* 0x000fe40000000f00 */
[----:B------:R-:W-:Y:S02]  /*17fc0*/  MOV R8, 0x17fe0 ;  /* 0x00017fe000087802 */ /* 0x000fe40000000f00 */
[----:B-1---5:R-:W-:Y:S05]  /*17fd0*/  CALL.REL.NOINC `($_ZN7cutlass13device_kernelIN5flash19enable_sm80_to_sm89INS1_16FlashAttnBwdSm80INS1_25CollectiveMainloopBwdSm80ILi2ELi2EN4cute5tupleIJNS5_1CILi128EEES8_NS7_ILi64EEEEEENS_10bfloat16_tEfNS_4arch4Sm80ELb0ELb1ELb1ELb1ELb1ELb0ELb0ELb0ELi2ELi4ELi4ELi4ELb0EEENS1_21CollectiveEpilogueBwdISA_SB_SD_Li256ELb1ELb0ELi2EEENS1_19SingleTileSchedulerILb1ELb0ELb0ELi128EEEEEEEEEvNT_6ParamsE$_ZN4cute8smem_ptrIPN7cutlass9uint128_tEECI1NS_12iter_adaptorIS3_S4_EEES3_) ;  /* 0xffff452000007944 */ /* 0x022fea0003c3ffff */
[----:B-1----:R1:W5:Y:S01]  /*17fe0*/  LDL.64 R2, [R1+0x758] ;  /* 0x0007580001027983 */ /* 0x0023620000100a00 */
[----:B------:R-:W-:Y:S02]  /*17ff0*/  MOV R6, R25 ;  /* 0x0000001900067202 */ /* 0x000fe40000000f00 */
[----:B------:R-:W-:-:S02]  /*18000*/  MOV R8, 0x18020 ;  /* 0x0001802000087802 */ /* 0x000fc40000000f00 */
[----:B-1---5:R-:W-:Y:S05]  /*18010*/  CALL.REL.NOINC `($_ZN7cutlass13device_kernelIN5flash19enable_sm80_to_sm89INS1_16FlashAttnBwdSm80INS1_25CollectiveMainloopBwdSm80ILi2ELi2EN4cute5tupleIJNS5_1CILi128EEES8_NS7_ILi64EEEEEENS_10bfloat16_tEfNS_4arch4Sm80ELb0ELb1ELb1ELb1ELb1ELb0ELb0ELb0ELi2ELi4ELi4ELi4ELb0EEENS1_21CollectiveEpilogueBwdISA_SB_SD_Li256ELb1ELb0ELi2EEENS1_19SingleTileSchedulerILb1ELb0ELb0ELi128EEEEEEEEEvNT_6ParamsE$_ZN4cute3eso3ESOILb1ELb0EJNS_6LayoutINS_5tupleIJNS3_IJNS_1CILi1EEES5_EEEEEENS3_IJNS3_IJS5_NS4_ILi0EEEEEEEEEEENS_10ViewEngineINS_8smem_ptrIPN7cutlass9uint128_tEEEEEEEC2ERKSB_RKSI_) ;  /* 0xffff285000007944 */ /* 0x022fea0003c3ffff */
[----:B------:R2:W5:Y:S01]  /*18020*/  LDL R8, [R1+0x758] ;  /* 0x0007580001087983 */ /* 0x0005620000100800 */
[----:B------:R-:W-:-:S02]  /*18030*/  MOV R70, R25 ;  /* 0x0000001900467202 */ /* 0x000fc40000000f00 */
[----:B-1----:R-:W-:Y:S02]  /*18040*/  MOV R6, 0x18060 ;  /* 0x0001806000067802 */ /* 0x002fe40000000f00 */
[----:B--2--5:R-:W-:Y:S05]  /*18050*/  CALL.REL.NOINC `($_ZN7cutlass13device_kernelIN5flash19enable_sm80_to_sm89INS1_16FlashAttnBwdSm80INS1_25CollectiveMainloopBwdSm80ILi2ELi2EN4cute5tupleIJNS5_1CILi128EEES8_NS7_ILi64EEEEEENS_10bfloat16_tEfNS_4arch4Sm80ELb0ELb1ELb1ELb1ELb1ELb0ELb0ELb0ELi2ELi4ELi4ELi4ELb0EEENS1_21CollectiveEpilogueBwdISA_SB_SD_Li256ELb1ELb0ELi2EEENS1_19SingleTileSchedulerILb1ELb0ELb0ELi128EEEEEEEEEvNT_6ParamsE$_ZN4cute3eso3ESOILb1ELb0EJNS_6LayoutINS_5tupleIJNS3_IJNS_1CILi4EEENS4_ILi1EEEEEEEEENS3_IJNS3_IJS6_NS4_ILi0EEEEEEEEEEENS_10ViewEngineIPjEEEEC2ERKSC_RKSF_) ;  /* 0xffff2f8000007944 */ /* 0x024fea0003c3ffff */
[----:B------:R2:W5:Y:S01]  /*18060*/  LDL.64 R64, [R1+0x758] ;  /* 0x0007580001407983 */ /* 0x0005620000100a00 */
[----:B-1----:R-:W-:Y:S02]  /*18070*/  MOV R4, R8 ;  /* 0x0000000800047202 */ /* 0x002fe40000000f00 */
[----:B------:R-:W-:Y:S02]  /*18080*/  MOV R2, 0x180a0 ;  /* 0x000180a000027802 */ /* 0x000fe40000000f00 */
[----:B--2--5:R-:W-:Y:S05]  /*18090*/  CALL.REL.NOINC `($_ZN7cutlass13device_kernelIN5flash19enable_sm80_to_sm89INS1_16FlashAttnBwdSm80INS1_25CollectiveMainloopBwdSm80ILi2ELi2EN4cute5tupleIJNS5_1CILi128EEES8_NS7_ILi64EEEEEENS_10bfloat16_tEfNS_4arch4Sm80ELb0ELb1ELb1ELb1ELb1ELb0ELb0ELb0ELi2ELi4ELi4ELi4ELb0EEENS1_21CollectiveEpilogueBwdISA_SB_SD_Li256ELb1ELb0ELi2EEENS1_19SingleTileSchedulerILb1ELb0ELb0ELi128EEEEEEEEEvNT_6ParamsE$_ZN73_INTERNAL_24fd9406_37_flash_bwd_hdim64_bf16_softcap_sm80_cu_8e232a79_330724__cvta_generic_to_sharedEPKv) ;  /* 0xffff458000007944 */ /* 0x024fea0003c3ffff */
        /* <DEDUP_REMOVED lines=9> */
[----:B-1----:R-:W-:Y:S05]  /*18130*/  CALL.REL.NOINC `($_ZN7cutlass13device_kernelIN5flash19enable_sm80_to_sm89INS1_16FlashAttnBwdSm80INS1_25CollectiveMainloopBwdSm80ILi2ELi2EN4cute5tupleIJNS5_1CILi128EEES8_NS7_ILi64EEEEEENS_10bfloat16_tEfNS_4arch4Sm80ELb0ELb1ELb1ELb1ELb1ELb0ELb0ELb0ELi2ELi4ELi4ELi4ELb0EEENS1_21CollectiveEpilogueBwdISA_SB_SD_Li256ELb1ELb0ELi2EEENS1_19SingleTileSchedulerILb1ELb0ELb0ELi128EEEEEEEEEvNT_6ParamsE$_ZN4cute3eso3ESOILb1ELb0EJNS_10UnderscoreEiEEC2ERKS2_RKi) ;  /* 0xffff08b000007944 */ /* 0x002fea0003c3ffff */
        /* <DEDUP_REMOVED lines=16> */
[----:B------:R-:W-:Y:S02]  /*18240*/  MOV R3, 0x1 ;  /* 0x0000000100037802 */ /* 0x000fe40000000f00 */
        /* <DEDUP_REMOVED lines=44> */
[----:B-1---5:R-:W-:Y:S05]  /*18510*/  CALL.REL.NOINC `($_ZN7cutlass13device_kernelIN5flash19enable_sm80_to_sm89INS1_16FlashAttnBwdSm80INS1_25CollectiveMainloopBwdSm80ILi2ELi2EN4cute5tupleIJNS5_1CILi128EEES8_NS7_ILi64EEEEEENS_10bfloat16_tEfNS_4arch4Sm80ELb0ELb1ELb1ELb1ELb1ELb0ELb0ELb0ELi2ELi4ELi4ELi4ELb0EEENS1_21CollectiveEpilogueBwdISA_SB_SD_Li256ELb1ELb0ELi2EEENS1_19SingleTileSchedulerILb1ELb0ELb0ELi128EEEEEEEEEvNT_6ParamsE$_ZN4cute8smem_ptrIPN7cutlass10bfloat16_tEECI1NS_12iter_adaptorIS3_S4_EEES3_) ;  /* 0xffff3fa000007944 */ /* 0x022fea0003c3ffff */
[----:B-1----:R1:W5:Y:S01]  /*18520*/  LDL.64 R2, [R1+0x758] ;  /* 0x0007580001027983 */ /* 0x0023620000100a00 */
[----:B------:R-:W-:-:S03]  /*18530*/  MOV R6, 0x18550 ;  /* 0x0001855000067802 */ /* 0x000fc60000000f00 */
[----:B-1---5:R-:W-:Y:S05]  /*18540*/  CALL.REL.NOINC `($_ZN7cutlass13device_kernelIN5flash19enable_sm80_to_sm89INS1_16FlashAttnBwdSm80INS1_25CollectiveMainloopBwdSm80ILi2ELi2EN4cute5tupleIJNS5_1CILi128EEES8_NS7_ILi64EEEEEENS_10bfloat16_tEfNS_4arch4Sm80ELb0ELb1ELb1ELb1ELb1ELb0ELb0ELb0ELi2ELi4ELi4ELi4ELb0EEENS1_21CollectiveEpilogueBwdISA_SB_SD_Li256ELb1ELb0ELi2EEENS1_19SingleTileSchedulerILb1ELb0ELb0ELi128EEEEEEEEEvNT_6ParamsE$_ZN4cute3eso3ESOILb1ELb0EJNS_6LayoutINS_5tupleIJNS3_IJNS_1CILi8EEENS4_ILi1EEEEEENS4_ILi4EEEEEENS3_IJNS3_IJS6_NS4_ILi0EEEEEENS4_ILi2048EEEEEEEENS_10ViewEngineINS_8smem_ptrIPN7cutlass10bfloat16_tEEEEEEEC2ERKSE_RKSL_) ;  /* 0xffff32a000007944 */ /* 0x022fea0003c3ffff */
[----:B-1----:R1:W5:Y:S01]  /*18550*/  LDL.64 R4, [R1+0x758] ;  /* 0x0007580001047983 */ /* 0x0023620000100a00 */
[----:B------:R-:W-:Y:S01]  /*18560*/  IMAD.MOV.U32 R6, RZ, RZ, R52 ;  /* 0x000000ffff067224 */ /* 0x000fe200078e0034 */
[----:B------:R-:W-:Y:S02]  /*18570*/  MOV R9, R53 ;  /* 0x0000003500097202 */ /* 0x000fe40000000f00 */
[----:B------:R-:W-:Y:S02]  /*18580*/  MOV R8, 0x185a0 ;  /* 0x000185a000087802 */ /* 0x000fe40000000f00 */
[----:B-1---5:R-:W-:Y:S05]  /*18590*/  CALL.REL.NOINC `($_ZN7cutlass13device_kernelIN5flash19enable_sm80_to_sm89INS1_16FlashAttnBwdSm80INS1_25CollectiveMainloopBwdSm80ILi2ELi2EN4cute5tupleIJNS5_1CILi128EEES8_NS7_ILi64EEEEEENS_10bfloat16_tEfNS_4arch4Sm80ELb0ELb1ELb1ELb1ELb1ELb0ELb0ELb0ELi2ELi4ELi4ELi4ELb0EEENS1_21CollectiveEpilogueBwdISA_SB_SD_Li256ELb1ELb0ELi2EEENS1_19SingleTileSchedulerILb1ELb0ELb0ELi128EEEEEEEEEvNT_6ParamsE$_ZN4cute3eso3ESOILb1ELb0EJNS_6LayoutINS_5tupleIJNS3_IJNS_1CILi8EEENS4_ILi1EEEEEENS4_ILi4EEEEEENS3_IJNS3_IJS6_NS4_ILi0EEEEEES5_EEEEENS_10ViewEngineIPN7cutlass10bfloat16_tEEEEEC2ERKSD_RKSI_) ;  /* 0xffff32d000007944 */ /* 0x022fea0003c3ffff */
[----:B------:R2:W5:Y:S01]  /*185a0*/  LDL.64 R2, [R1+0x758] ;  /* 0x0007580001027983 */ /* 0x0005620000100a00 */
[----:B-1----:R-:W-:Y:S02]  /*185b0*/  MOV R7, R5 ;  /* 0x0000000500077202 */ /* 0x002fe40000000f00 */
[----:B------:R-:W-:Y:S02]  /*185c0*/  MOV R6, 0x185e0 ;  /* 0x000185e000067802 */ /* 0x000fe40000000f00 */
[----:B--2--5:R-:W-:Y:S05]  /*185d0*/  CALL.REL.NOINC `($_ZN7cutlass13device_kernelIN5flash19enable_sm80_to_sm89INS1_16FlashAttnBwdSm80INS1_25CollectiveMainloopBwdSm80ILi2ELi2EN4cute5tupleIJNS5_1CILi128EEES8_NS7_ILi64EEEEEENS_10bfloat16_tEfNS_4arch4Sm80ELb0ELb1ELb1ELb1ELb1ELb0ELb0ELb0ELi2ELi4ELi4ELi4ELb0EEENS1_21CollectiveEpilogueBwdISA_SB_SD_Li256ELb1ELb0ELi2EEENS1_19SingleTileSchedulerILb1ELb0ELb0ELi128EEEEEEEEEvNT_6ParamsE$_ZN4cute3eso3ESOILb1ELb0EJNS_6LayoutINS_5tupleIJNS3_IJNS_1CILi8EEENS4_ILi1EEEEEENS3_IJNS4_ILi4EEEEEEEEENS3_IJNS3_IJS6_NS4_ILi0EEEEEENS3_IJNS4_ILi2048EEEEEEEEEEENS_10ViewEngineINS_8smem_ptrIPN7cutlass10bfloat16_tEEEEEEEC2ERKSG_RKSN_) ;  /* 0xffff2e2000007944 */ /* 0x024fea0003c3ffff */
[----:B------:R2:W5:Y:S01]  /*185e0*/  LDL.64 R6, [R1+0x758] ;  /* 0x0007580001067983 */ /* 0x0005620000100a00 */
[----:B-1----:R-:W-:Y:S02]  /*185f0*/  MOV R5, R3 ;  /* 0x0000000300057202 */ /* 0x002fe40000000f00 */
[----:B------:R-:W-:-:S02]  /*18600*/  MOV R4, 0x18620 ;  /* 0x0001862000047802 */ /* 0x000fc40000000f00 */
[----:B--2--5:R-:W-:Y:S05]  /*18610*/  CALL.REL.NOINC `($_ZN7cutlass13device_kernelIN5flash19enable_sm80_to_sm89INS1_16FlashAttnBwdSm80INS1_25CollectiveMainloopBwdSm80ILi2ELi2EN4cute5tupleIJNS5_1CILi128EEES8_NS7_ILi64EEEEEENS_10bfloat16_tEfNS_4arch4Sm80ELb0ELb1ELb1ELb1ELb1ELb0ELb0ELb0ELi2ELi4ELi4ELi4ELb0EEENS1_21CollectiveEpilogueBwdISA_SB_SD_Li256ELb1ELb0ELi2EEENS1_19SingleTileSchedulerILb1ELb0ELb0ELi128EEEEEEEEEvNT_6ParamsE$_ZN4cute3eso3ESOILb1ELb0EJNS_6LayoutINS_5tupleIJNS3_IJNS_1CILi8EEENS4_ILi1EEEEEENS3_IJNS4_ILi4EEEEEEEEENS3_IJNS3_IJS6_NS4_ILi0EEEEEENS3_IJS5_EEEEEEEENS_10ViewEngineIPN7cutlass10bfloat16_tEEEEEC2ERKSF_RKSK_) ;  /* 0xffff2e4000007944 */ /* 0x024fea0003c3ffff */
[----:B-1----:R1:W5:Y:S01]  /*18620*/  LDL.64 R2, [R1+0x758] ;  /* 0x0007580001027983 */ /* 0x0023620000100a00 */
[----:B------:R-:W-:-:S03]  /*18630*/  MOV R8, 0x18650 ;  /* 0x0001865000087802 */ /* 0x000fc60000000f00 */
[----:B-1---5:R-:W-:Y:S05]  /*18640*/  CALL.REL.NOINC `($_ZN7cutlass13device_kernelIN5flash19enable_sm80_to_sm89INS1_16FlashAttnBwdSm80INS1_25CollectiveMainloopBwdSm80ILi2ELi2EN4cute5tupleIJNS5_1CILi128EEES8_NS7_ILi64EEEEEENS_10bfloat16_tEfNS_4arch4Sm80ELb0ELb1ELb1ELb1ELb1ELb0ELb0ELb0ELi2ELi4ELi4ELi4ELb0EEENS1_21CollectiveEpilogueBwdISA_SB_SD_Li256ELb1ELb0ELi2EEENS1_19SingleTileSchedulerILb1ELb0ELb0ELi128EEEEEEEEEvNT_6ParamsE$_ZN4cute3eso3ESOILb1ELb0EJNS_6LayoutINS_5tupleIJNS3_IJNS3_IJNS_1CILi8EEENS4_ILi1EEEEEES6_EEENS3_IJNS3_IJS6_S6_EEENS4_ILi4EEEEEEEEENS3_IJNS3_IJNS3_IJS6_NS4_ILi0EEEEEESD_EEENS3_IJNS3_IJSD_SD_EEES5_EEEEEEEENS_10ViewEngineIPN7cutlass10bfloat16_tEEEEEC2ERKSJ_RKSO_) ;  /* 0xffff1f9000007944 */ /* 0x022fea0003c3ffff */
[----:B-1----:R1:W5:Y:S01]  /*18650*/  LDL.64 R4, [R1+0x758] ;  /* 0x0007580001047983 */ /* 0x0023620000100a00 */
[----:B------:R-:W-:-:S03]  /*18660*/  MOV R8, 0x18680 ;  /* 0x0001868000087802 */ /* 0x000fc60000000f00 */
[----:B-1---5:R-:W-:Y:S05]  /*18670*/  CALL.REL.NOINC `($_ZN7cutlass13device_kernelIN5flash19enable_sm80_to_sm89INS1_16FlashAttnBwdSm80INS1_25CollectiveMainloopBwdSm80ILi2ELi2EN4cute5tupleIJNS5_1CILi128EEES8_NS7_ILi64EEEEEENS_10bfloat16_tEfNS_4arch4Sm80ELb0ELb1ELb1ELb1ELb1ELb0ELb0ELb0ELi2ELi4ELi4ELi4ELb0EEENS1_21CollectiveEpilogueBwdISA_SB_SD_Li256ELb1ELb0ELi2EEENS1_19SingleTileSchedulerILb1ELb0ELb0ELi128EEEEEEEEEvNT_6ParamsE$_ZN4cute3eso3ESOILb1ELb0EJNS_6LayoutINS_5tupleIJNS3_IJNS3_IJNS_1CILi8EEENS4_ILi1EEEEEES6_EEENS3_IJNS3_IJS6_S6_EEENS4_ILi4EEEEEEEEENS3_IJNS3_IJNS3_IJS6_NS4_ILi0EEEEEESD_EEENS3_IJNS3_IJSD_SD_EEENS4_ILi2048EEEEEEEEEEENS_10ViewEngineINS_8smem_ptrIPN7cutlass10bfloat16_tEEEEEEEC2ERKSK_RKSR_) ;  /* 0xffff1f2000007944 */ /* 0x022fea0003c3ffff */
[----:B-1----:R1:W5:Y:S01]  /*18680*/  LDL.64 R2, [R1+0x758] ;  /* 0x0007580001027983 */ /* 0x0023620000100a00 */
[----:B------:R-:W-:Y:S01]  /*18690*/  IMAD.MOV.U32 R6, RZ, RZ, R4 ;  /* 0x000000ffff067224 */ /* 0x000fe200078e0004 */
[----:B------:R-:W-:-:S02]  /*186a0*/  MOV R9, R5 ;  /* 0x0000000500097202 */ /* 0x000fc40000000f00 */
[----:B------:R-:W-:Y:S02]  /*186b0*/  MOV R8, 0x186d0 ;  /* 0x000186d000087802 */ /* 0x000fe40000000f00 */
[----:B-1---5:R-:W-:Y:S05]  /*186c0*/  CALL.REL.NOINC `($_ZN7cutlass13device_kernelIN5flash19enable_sm80_to_sm89INS1_16FlashAttnBwdSm80INS1_25CollectiveMainloopBwdSm80ILi2ELi2EN4cute5tupleIJNS5_1CILi128EEES8_NS7_ILi64EEEEEENS_10bfloat16_tEfNS_4arch4Sm80ELb0ELb1ELb1ELb1ELb1ELb0ELb0ELb0ELi2ELi4ELi4ELi4ELb0EEENS1_21CollectiveEpilogueBwdISA_SB_SD_Li256ELb1ELb0ELi2EEENS1_19SingleTileSchedulerILb1ELb0ELb0ELi128EEEEEEEEEvNT_6ParamsE$_ZN4cute3eso3ESOILb1ELb0EJNS_6LayoutINS_5tupleIJNS3_IJNS_1CILi8EEENS4_ILi1EEEEEENS4_ILi4EEEEEENS3_IJNS3_IJS6_NS4_ILi0EEEEEES5_EEEEENS_10ViewEngineIPN7cutlass10bfloat16_tEEEEEC2ERKSD_RKSI_) ;  /* 0xffff31a000007944 */ /* 0x022fea0003c3ffff */
[----:B------:R2:W5:Y:S01]  /*186d0*/  LDL.64 R16, [R1+0x758] ;  /* 0x0007580001107983 */ /* 0x0005620000100a00 */
[----:B------:R-:W-:Y:S02]  /*186e0*/  MOV R9, R25 ;  /* 0x0000001900097202 */ /* 0x000fe40000000f00 */
[----:B------:R-:W-:Y:S02]  /*186f0*/  MOV R8, 0x18710 ;  /* 0x0001871000087802 */ /* 0x000fe40000000f00 */
[----:B-12--5:R-:W-:Y:S05]  /*18700*/  CALL.REL.NOINC `($_ZN7cutlass13device_kernelIN5flash19enable_sm80_to_sm89INS1_16FlashAttnBwdSm80INS1_25CollectiveMainloopBwdSm80ILi2ELi2EN4cute5tupleIJNS5_1CILi128EEES8_NS7_ILi64EEEEEENS_10bfloat16_tEfNS_4arch4Sm80ELb0ELb1ELb1ELb1ELb1ELb0ELb0ELb0ELi2ELi4ELi4ELi4ELb0EEENS1_21CollectiveEpilogueBwdISA_SB_SD_Li256ELb1ELb0ELi2EEENS1_19SingleTileSchedulerILb1ELb0ELb0ELi128EEEEEEEEEvNT_6ParamsE$_ZN4cute8smem_ptrIPN7cutlass10bfloat16_tEECI1NS_12iter_adaptorIS3_S4_EEES3_) ;  /* 0xffff3db000007944 */ /* 0x026fea0003c3ffff */
[----:B-1----:R1:W5:Y:S01]  /*18710*/  LDL.64 R2, [R1+0x758] ;  /* 0x0007580001027983 */ /* 0x0023620000100a00 */
[----:B------:R-:W-:-:S03]  /*18720*/  MOV R6, 0x18740 ;  /* 0x0001874000067802 */ /* 0x000fc60000000f00 */
[----:B-1---5:R-:W-:Y:S05]  /*18730*/  CALL.REL.NOINC `($_ZN7cutlass13device_kernelIN5flash19enable_sm80_to_sm89INS1_16FlashAttnBwdSm80INS1_25CollectiveMainloopBwdSm80ILi2ELi2EN4cute5tupleIJNS5_1CILi128EEES8_NS7_ILi64EEEEEENS_10bfloat16_tEfNS_4arch4Sm80ELb0ELb1ELb1ELb1ELb1ELb0ELb0ELb0ELi2ELi4ELi4ELi4ELb0EEENS1_21CollectiveEpilogueBwdISA_SB_SD_Li256ELb1ELb0ELi2EEENS1_19SingleTileSchedulerILb1ELb0ELb0ELi128EEEEEEEEEvNT_6ParamsE$_ZN4cute3eso3ESOILb1ELb0EJNS_6LayoutINS_5tupleIJNS3_IJNS_1CILi8EEENS4_ILi1EEEEEENS4_ILi4EEEEEENS3_IJNS3_IJS6_NS4_ILi0EEEEEENS4_ILi2048EEEEEEEENS_10ViewEngineINS_8smem_ptrIPN7cutlass10bfloat16_tEEEEEEEC2ERKSE_RKSL_) ;  /* 0xffff30b000007944 */ /* 0x022fea0003c3ffff */
[----:B------:R2:W5:Y:S01]  /*18740*/  LDL.64 R62, [R1+0x758] ;  /* 0x00075800013e7983 */ /* 0x0005620000100a00 */
[----:B-1----:R-:W-:Y:S01]  /*18750*/  IMAD.MOV.U32 R2, RZ, RZ, R25 ;  /* 0x000000ffff027224 */ /* 0x002fe200078e0019 */
[----:B------:R-:W-:Y:S02]  /*18760*/  MOV R3, RZ ;  /* 0x000000ff00037202 */ /* 0x000fe40000000f00 */
[----:B------:R-:W-:Y:S02]  /*18770*/  MOV R10, 0x18790 ;  /* 0x00018790000a7802 */ /* 0x000fe40000000f00 */
        /* <DEDUP_REMOVED lines=248> */
[----:B-1----:R-:W-:Y:S05]  /*19700*/  CALL.REL.NOINC `($_ZN7cutlass13device_kernelIN5flash19enable_sm80_to_sm89INS1_16FlashAttnBwdSm80INS1_25CollectiveMainloopBwdSm80ILi2ELi2EN4cute5tupleIJNS5_1CILi128EEES8_NS7_ILi64EEEEEENS_10bfloat16_tEfNS_4arch4Sm80ELb0ELb1ELb1ELb1ELb1ELb0ELb0ELb0ELi2ELi4ELi4ELi4ELb0EEENS1_21CollectiveEpilogueBwdISA_SB_SD_Li256ELb1ELb0ELi2EEENS1_19SingleTileSchedulerILb1ELb0ELb0ELi128EEEEEEEEEvNT_6ParamsE$_ZN4cute3eso3ESOILb1ELb0EJNS_10UnderscoreES2_iEEC2ERKS2_S5_RKi) ;  /* 0xfffef2a000007944 */ /* 0x002fea0003c3ffff */
        /* <DEDUP_REMOVED lines=9> */
[----:B------:R-:W-:Y:S05]  /*197a0*/  CALL.REL.NOINC `($_ZN7cutlass13device_kernelIN5flash19enable_sm80_to_sm89INS1_16FlashAttnBwdSm80INS1_25CollectiveMainloopBwdSm80ILi2ELi2EN4cute5tupleIJNS5_1CILi128EEES8_NS7_ILi64EEEEEENS_10bfloat16_tEfNS_4arch4Sm80ELb0ELb1ELb1ELb1ELb1ELb0ELb0ELb0ELi2ELi4ELi4ELi4ELb0EEENS1_21CollectiveEpilogueBwdISA_SB_SD_Li256ELb1ELb0ELi2EEENS1_19SingleTileSchedulerILb1ELb0ELb0ELi128EEEEEEEEEvNT_6ParamsE$_ZN4cute3eso3ESOILb1ELb0EJNS_6LayoutINS_5tupleIJNS3_IJNS_1CILi8EEENS4_ILi1EEEEEENS4_ILi2EEEEEENS3_IJNS3_IJS6_NS4_ILi0EEEEEENS4_ILi4096EEEEEEEEiEEC2ERKSE_RKi) ;  /* 0xffff1d5000007944 */ /* 0x000fea0003c3ffff */
        /* <DEDUP_REMOVED lines=8> */
[----:B-1---5:R-:W-:Y:S05]  /*19830*/  CALL.REL.NOINC `($_ZN7cutlass13device_kernelIN5flash19enable_sm80_to_sm89INS1_16FlashAttnBwdSm80INS1_25CollectiveMainloopBwdSm80ILi2ELi2EN4cute5tupleIJNS5_1CILi128EEES8_NS7_ILi64EEEEEENS_10bfloat16_tEfNS_4arch4Sm80ELb0ELb1ELb1ELb1ELb1ELb0ELb0ELb0ELi2ELi4ELi4ELi4ELb0EEENS1_21CollectiveEpilogueBwdISA_SB_SD_Li256ELb1ELb0ELi2EEENS1_19SingleTileSchedulerILb1ELb0ELb0ELi128EEEEEEEEEvNT_6ParamsE$_ZN4cute3eso3ESOILb1ELb0EJNS_6LayoutINS_5tupleIJNS3_IJNS_1CILi8EEENS4_ILi1EEEEEENS4_ILi2EEEEEENS3_IJNS3_IJS6_NS4_ILi0EEEEEENS4_ILi4096EEEEEEEENS_10ViewEngineINS_8smem_ptrIPN7cutlass10bfloat16_tEEEEEEEC2ERKSE_RKSL_) ;  /* 0xffff1c8000007944 */ /* 0x022fea0003c3ffff */
[----:B-1----:R1:W5:Y:S01]  /*19840*/  LDL.64 R4, [R1+0x758] ;  /* 0x0007580001047983 */ /* 0x0023620000100a00 */
[----:B------:R-:W-:Y:S01]  /*19850*/  IMAD.MOV.U32 R2, RZ, RZ, R25 ;  /* 0x000000ffff027224 */ /* 0x000fe200078e0019 */
[----:B------:R-:W-:Y:S02]  /*19860*/  MOV R3, 0x1 ;  /* 0x0000000100037802 */ /* 0x000fe40000000f00 */
[----:B------:R-:W-:-:S02]  /*19870*/  MOV R8, 0x19890 ;  /* 0x0001989000087802 */ /* 0x000fc40000000f00 */
[----:B-1---5:R-:W-:Y:S05]  /*19880*/  CALL.REL.NOINC `($_ZN7cutlass13device_kernelIN5flash19enable_sm80_to_sm89INS1_16FlashAttnBwdSm80INS1_25CollectiveMainloopBwdSm80ILi2ELi2EN4cute5tupleIJNS5_1CILi128EEES8_NS7_ILi64EEEEEENS_10bfloat16_tEfNS_4arch4Sm80ELb0ELb1ELb1ELb1ELb1ELb0ELb0ELb0ELi2ELi4ELi4ELi4ELb0EEENS1_21CollectiveEpilogueBwdISA_SB_SD_Li256ELb1ELb0ELi2EEENS1_19SingleTileSchedulerILb1ELb0ELb0ELi128EEEEEEEEEvNT_6ParamsE$_ZN4cute3eso3ESOILb1ELb0EJNS_10UnderscoreES2_iEEC2ERKS2_S5_RKi) ;  /* 0xfffef12000007944 */ /* 0x022fea0003c3ffff */
[----:B-1----:R-:W2:Y:S01]  /*19890*/  LDL R3, [R1+0x758] ;  /* 0x0007580001037983 */ /* 0x002ea20000100800 */
[----:B------:R-:W-:Y:S01]  /*198a0*/  IMAD.MOV.U32 R61, RZ, RZ, R25 ;  /* 0x000000ffff3d7224 */ /* 0x000fe200078e0019 */
[----:B------:R-:W-:-:S02]  /*198b0*/  MOV R6, 0x198e0 ;  /* 0x000198e000067802 */ /* 0x000fc40000000f00 */
[----:B--2---:R-:W-:Y:S02]  /*198c0*/  SHF.L.U32 R3, R3, 0x4, RZ ;  /* 0x0000000403037819 */ /* 0x004fe400000006ff */
[----:B------:R-:W-:Y:S05]  /*198d0*/  CALL.REL.NOINC `($_ZN7cutlass13device_kernelIN5flash19enable_sm80_to_sm89INS1_16FlashAttnBwdSm80INS1_25CollectiveMainloopBwdSm80ILi2ELi2EN4cute5tupleIJNS5_1CILi128EEES8_NS7_ILi64EEEEEENS_10bfloat16_tEfNS_4arch4Sm80ELb0ELb1ELb1ELb1ELb1ELb0ELb0ELb0ELi2ELi4ELi4ELi4ELb0EEENS1_21CollectiveEpilogueBwdISA_SB_SD_Li256ELb1ELb0ELi2EEENS1_19SingleTileSchedulerILb1ELb0ELb0ELi128EEEEEEEEEvNT_6ParamsE$_ZN4cute3eso3ESOILb1ELb0EJNS_6LayoutINS_5tupleIJNS3_IJNS_1CILi8EEENS4_ILi1EEEEEENS4_ILi2EEEEEENS3_IJNS3_IJS6_NS4_ILi0EEEEEES5_EEEEEiEEC2ERKSD_RKi) ;  /* 0xffff1dd000007944 */ /* 0x000fea0003c3ffff */
[----:B-1----:R-:W2:Y:S01]  /*198e0*/  LDL R3, [R1+0x758] ;  /* 0x0007580001037983 */ /* 0x002ea20000100800 */
[----:B------:R-:W-:Y:S02]  /*198f0*/  MOV R70, R25 ;  /* 0x0000001900467202 */ /* 0x000fe40000000f00 */
[----:B------:R-:W-:Y:S01]  /*19900*/  MOV R6, 0x19940 ;  /* 0x0001994000067802 */ /* 0x000fe20000000f00 */
[----:B--2---:R-:W-:-:S05]  /*19910*/  IMAD.WIDE R2, R3, 0x2, R54 ;  /* 0x0000000203027825 */ /* 0x004fca00078e0236 */
[----:B------:R-:W-:Y:S02]  /*19920*/  MOV R7, R3 ;  /* 0x0000000300077202 */ /* 0x000fe40000000f00 */
[----:B------:R-:W-:Y:S05]  /*19930*/  CALL.REL.NOINC `($_ZN7cutlass13device_kernelIN5flash19enable_sm80_to_sm89INS1_16FlashAttnBwdSm80INS1_25CollectiveMainloopBwdSm80ILi2ELi2EN4cute5tupleIJNS5_1CILi128EEES8_NS7_ILi64EEEEEENS_10bfloat16_tEfNS_4arch4Sm80ELb0ELb1ELb1ELb1ELb1ELb0ELb0ELb0ELi2ELi4ELi4ELi4ELb0EEENS1_21CollectiveEpilogueBwdISA_SB_SD_Li256ELb1ELb0ELi2EEENS1_19SingleTileSchedulerILb1ELb0ELb0ELi128EEEEEEEEEvNT_6ParamsE$_ZN4cute3eso3ESOILb1ELb0EJNS_6LayoutINS_5tupleIJNS3_IJNS_1CILi8EEENS4_ILi1EEEEEENS4_ILi2EEEEEENS3_IJNS3_IJS6_NS4_ILi0EEEEEES5_EEEEENS_10ViewEngineIPN7cutlass10bfloat16_tEEEEEC2ERKSD_RKSI_) ;  /* 0xffff1d1000007944 */ /* 0x000fea0003c3ffff */
[----:B-1----:R1:W5:Y:S01]  /*19940*/  LDL.64 R2, [R1+0x758] ;  /* 0x0007580001027983 */ /* 0x0023620000100a00 */
[----:B------:R-:W-:Y:S01]  /*19950*/  IMAD.MOV.U32 R7, RZ, RZ, R5 ;  /* 0x000000ffff077224 */ /* 0x000fe200078e0005 */
[----:B------:R-:W-:Y:S02]  /*19960*/  MOV R70, R25 ;  /* 0x0000001900467202 */ /* 0x000fe40000000f00 */
        /* <DEDUP_REMOVED lines=9> */
[----:B------:R-:W-:-:S02]  /*19a00*/  MOV R8, 0x19a20 ;  /* 0x00019a2000087802 */ /* 0x000fc40000000f00 */
[----:B-1---5:R-:W-:Y:S05]  /*19a10*/  CALL.REL.NOINC `($_ZN7cutlass13device_kernelIN5flash19enable_sm80_to_sm89INS1_16FlashAttnBwdSm80INS1_25CollectiveMainloopBwdSm80ILi2ELi2EN4cute5tupleIJNS5_1CILi128EEES8_NS7_ILi64EEEEEENS_10bfloat16_tEfNS_4arch4Sm80ELb0ELb1ELb1ELb1ELb1ELb0ELb0ELb0ELi2ELi4ELi4ELi4ELb0EEENS1_21CollectiveEpilogueBwdISA_SB_SD_Li256ELb1ELb0ELi2EEENS1_19SingleTileSchedulerILb1ELb0ELb0ELi128EEEEEEEEEvNT_6ParamsE$_ZN4cute3eso3ESOILb1ELb0EJNS_6LayoutINS_5tupleIJNS3_IJNS3_IJNS_1CILi8EEENS4_ILi1EEEEEES6_EEENS3_IJNS3_IJS6_S6_EEENS4_ILi2EEEEEEEEENS3_IJNS3_IJNS3_IJS6_NS4_ILi0EEEEEESD_EEENS3_IJNS3_IJSD_SD_EEES5_EEEEEEEENS_10ViewEngineIPN7cutlass10bfloat16_tEEEEEC2ERKSJ_RKSO_) ;  /* 0xffff0b4000007944 */ /* 0x022fea0003c3ffff */
[----:B-1----:R1:W5:Y:S01]  /*19a20*/  LDL.64 R2, [R1+0x758] ;  /* 0x0007580001027983 */ /* 0x0023620000100a00 */
[----:B------:R-:W-:Y:S01]  /*19a30*/  IMAD.MOV.U32 R7, RZ, RZ, R5 ;  /* 0x000000ffff077224 */ /* 0x000fe200078e0005 */
[----:B------:R-:W-:-:S02]  /*19a40*/  MOV R70, R25 ;  /* 0x0000001900467202 */ /* 0x000fc40000000f00 */
[----:B------:R-:W-:Y:S02]  /*19a50*/  MOV R6, 0x19a70 ;  /* 0x00019a7000067802 */ /* 0x000fe40000000f00 */
[----:B-1---5:R-:W-:Y:S05]  /*19a60*/  CALL.REL.NOINC `($_ZN7cutlass13device_kernelIN5flash19enable_sm80_to_sm89INS1_16FlashAttnBwdSm80INS1_25CollectiveMainloopBwdSm80ILi2ELi2EN4cute5tupleIJNS5_1CILi128EEES8_NS7_ILi64EEEEEENS_10bfloat16_tEfNS_4arch4Sm80ELb0ELb1ELb1ELb1ELb1ELb0ELb0ELb0ELi2ELi4ELi4ELi4ELb0EEENS1_21CollectiveEpilogueBwdISA_SB_SD_Li256ELb1ELb0ELi2EEENS1_19SingleTileSchedulerILb1ELb0ELb0ELi128EEEEEEEEEvNT_6ParamsE$_ZN4cute3eso3ESOILb1ELb0EJNS_6LayoutINS_5tupleIJNS3_IJNS3_IJNS_1CILi8EEENS4_ILi1EEEEEES6_EEENS3_IJNS3_IJS6_S6_EEENS4_ILi2EEEEEEEEENS3_IJNS3_IJNS3_IJS6_NS4_ILi0EEEEEESD_EEENS3_IJNS3_IJSD_SD_EEENS4_ILi4096EEEEEEEEEEENS_10ViewEngineINS_8smem_ptrIPN7cutlass10bfloat16_tEEEEEEEC2ERKSK_RKSR_) ;  /* 0xffff09f000007944 */ /* 0x022fea0003c3ffff */
[----:B-1----:R1:W5:Y:S01]  /*19a70*/  LDL.64 R4, [R1+0x758] ;  /* 0x0007580001047983 */ /* 0x0023620000100a00 */
[----:B------:R-:W-:Y:S01]  /*19a80*/  IMAD.MOV.U32 R7, RZ, RZ, R3 ;  /* 0x000000ffff077224 */ /* 0x000fe200078e0003 */
[----:B------:R-:W-:Y:S02]  /*19a90*/  MOV R70, R25 ;  /* 0x0000001900467202 */ /* 0x000fe40000000f00 */
        /* <DEDUP_REMOVED lines=12> */
[----:B------:R2:W5:Y:S01]  /*19b60*/  LDL.64 R62, [R1+0x758] ;  /* 0x00075800013e7983 */ /* 0x0005620000100a00 */
[----:B-1----:R-:W-:Y:S01]  /*19b70*/  IMAD.MOV.U32 R2, RZ, RZ, R25 ;  /* 0x000000ffff027224 */ /* 0x002fe200078e0019 */
[----:B------:R-:W-:-:S02]  /*19b80*/  MOV R3, RZ ;  /* 0x000000ff00037202 */ /* 0x000fc40000000f00 */
[----:B------:R-:W-:Y:S02]  /*19b90*/  MOV R10, 0x19bb0 ;  /* 0x00019bb0000a7802 */ /* 0x000fe40000000f00 */
[----:B--2--5:R-:W-:Y:S05]  /*19ba0*/  CALL.REL.NOINC `($_ZN7cutlass13device_kernelIN5flash19enable_sm80_to_sm89INS1_16FlashAttnBwdSm80INS1_25CollectiveMainloopBwdSm80ILi2ELi2EN4cute5tupleIJNS5_1CILi128EEES8_NS7_ILi64EEEEEENS_10bfloat16_tEfNS_4arch4Sm80ELb0ELb1ELb1ELb1ELb1ELb0ELb0ELb0ELi2ELi4ELi4ELi4ELb0EEENS1_21CollectiveEpilogueBwdISA_SB_SD_Li256ELb1ELb0ELi2EEENS1_19SingleTileSchedulerILb1ELb0ELb0ELi128EEEEEEEEEvNT_6ParamsE$_ZN4cute3eso3ESOILb1ELb0EJNS_10UnderscoreEiEEC2ERKS2_RKi) ;  /* 0xfffeee4000007944 */ /* 0x024fea0003c3ffff */
[----:B-1----:R-:W2:Y:S01]  /*19bb0*/  LDL R3, [R1+0x758] ;  /* 0x0007580001037983 */ /* 0x002ea20000100800 */
[----:B------:R-:W-:Y:S01]  /*19bc0*/  IMAD.MOV.U32 R2, RZ, RZ, R25 ;  /* 0x000000ffff027224 */ /* 0x000fe200078e0019 */
[----:B------:R-:W-:Y:S02]  /*19bd0*/  MOV R6, 0x19c00 ;  /* 0x00019c0000067802 */ /* 0x000fe40000000f00 */
        /* <DEDUP_REMOVED lines=9> */
[----:B------:R-:W-:-:S02]  /*19c70*/  MOV R8, 0x19c90 ;  /* 0x00019c9000087802 */ /* 0x000fc40000000f00 */
[----:B-1---5:R-:W-:Y:S05]  /*19c80*/  CALL.REL.NOINC `($_ZN7cutlass13device_kernelIN5flash19enable_sm80_to_sm89INS1_16FlashAttnBwdSm80INS1_25CollectiveMainloopBwdSm80ILi2ELi2EN4cute5tupleIJNS5_1CILi128EEES8_NS7_ILi64EEEEEENS_10bfloat16_tEfNS_4arch4Sm80ELb0ELb1ELb1ELb1ELb1ELb0ELb0ELb0ELi2ELi4ELi4ELi4ELb0EEENS1_21CollectiveEpilogueBwdISA_SB_SD_Li256ELb1ELb0ELi2EEENS1_19SingleTileSchedulerILb1ELb0ELb0ELi128EEEEEEEEEvNT_6ParamsE$_ZN4cute3eso3ESOILb1ELb0EJNS_6LayoutINS_5tupleIJNS3_IJNS_1CILi8EEENS4_ILi1EEEEEEEEENS3_IJNS3_IJS6_NS4_ILi0EEEEEEEEEEENS_10ViewEngineINS_8smem_ptrIPN7cutlass10bfloat16_tEEEEEEEC2ERKSC_RKSJ_) ;  /* 0xffff14c000007944 */ /* 0x022fea0003c3ffff */
        /* <DEDUP_REMOVED lines=121> */
[----:B------:R-:W-:Y:S05]  /*1a420*/  CALL.REL.NOINC `($_ZN7cutlass13device_kernelIN5flash19enable_sm80_to_sm89INS1_16FlashAttnBwdSm80INS1_25CollectiveMainloopBwdSm80ILi2ELi2EN4cute5tupleIJNS5_1CILi128EEES8_NS7_ILi64EEEEEENS_10bfloat16_tEfNS_4arch4Sm80ELb0ELb1ELb1ELb1ELb1ELb0ELb0ELb0ELi2ELi4ELi4ELi4ELb0EEENS1_21CollectiveEpilogueBwdISA_SB_SD_Li256ELb1ELb0ELi2EEENS1_19SingleTileSchedulerILb1ELb0ELb0ELi128EEEEEEEEEvNT_6ParamsE$_ZN4cute3eso3ESOILb1ELb0EJNS_6LayoutINS_5tupleIJNS3_IJNS_1CILi8EEENS4_ILi1EEEEEENS4_ILi4EEEEEENS3_IJNS3_IJS6_NS4_ILi0EEEEEENS4_ILi2048EEEEEEEEiEEC2ERKSE_RKi) ;  /* 0xffff140000007944 */ /* 0x000fea0003c3ffff */
[----:B------:R-:W-:Y:S01]  /*1a430*/  ULDC.64 UR4, c[0x0][0x118] ;  /* 0x0000460000047ab9 */ /* 0x000fe20000000a00 */
[----:B-1----:R-:W2:Y:S04]  /*1a440*/  LDL R2, [R1+0x758] ;  /* 0x0007580001027983 */ /* 0x002ea80000100800 */
[----:B------:R-:W2:Y:S01]  /*1a450*/  LD.E.64 R4, [R56.64+0x8] ;  /* 0x0000080438047980 */ /* 0x000ea2000c101b00 */
[----:B------:R-:W-:Y:S02]  /*1a460*/  MOV R9, R25 ;  /* 0x0000001900097202 */ /* 0x000fe40000000f00 */
[----:B------:R-:W-:Y:S01]  /*1a470*/  MOV R8, 0x1a4a0 ;  /* 0x0001a4a000087802 */ /* 0x000fe20000000f00 */
[----:B--2---:R-:W-:-:S04]  /*1a480*/  IMAD.WIDE R2, R2, 0x2, R4 ;  /* 0x0000000202027825 */ /* 0x004fc800078e0204 */
[----:B------:R-:W-:Y:S05]  /*1a490*/  CALL.REL.NOINC `($_ZN7cutlass13device_kernelIN5flash19enable_sm80_to_sm89INS1_16FlashAttnBwdSm80INS1_25CollectiveMainloopBwdSm80ILi2ELi2EN4cute5tupleIJNS5_1CILi128EEES8_NS7_ILi64EEEEEENS_10bfloat16_tEfNS_4arch4Sm80ELb0ELb1ELb1ELb1ELb1ELb0ELb0ELb0ELi2ELi4ELi4ELi4ELb0EEENS1_21CollectiveEpilogueBwdISA_SB_SD_Li256ELb1ELb0ELi2EEENS1_19SingleTileSchedulerILb1ELb0ELb0ELi128EEEEEEEEEvNT_6ParamsE$_ZN4cute8smem_ptrIPN7cutlass10bfloat16_tEECI1NS_12iter_adaptorIS3_S4_EEES3_) ;  /* 0xffff202000007944 */ /* 0x000fea0003c3ffff */
[----:B-1----:R1:W5:Y:S01]  /*1a4a0*/  LDL.64 R2, [R1+0x758] ;  /* 0x0007580001027983 */ /* 0x0023620000100a00 */
[----:B------:R-:W-:-:S03]  /*1a4b0*/  MOV R6, 0x1a4d0 ;  /* 0x0001a4d000067802 */ /* 0x000fc60000000f00 */
[----:B-1---5:R-:W-:Y:S05]  /*1a4c0*/  CALL.REL.NOINC `($_ZN7cutlass13device_kernelIN5flash19enable_sm80_to_sm89INS1_16FlashAttnBwdSm80INS1_25CollectiveMainloopBwdSm80ILi2ELi2EN4cute5tupleIJNS5_1CILi128EEES8_NS7_ILi64EEEEEENS_10bfloat16_tEfNS_4arch4Sm80ELb0ELb1ELb1ELb1ELb1ELb0ELb0ELb0ELi2ELi4ELi4ELi4ELb0EEENS1_21CollectiveEpilogueBwdISA_SB_SD_Li256ELb1ELb0ELi2EEENS1_19SingleTileSchedulerILb1ELb0ELb0ELi128EEEEEEEEEvNT_6ParamsE$_ZN4cute3eso3ESOILb1ELb0EJNS_6LayoutINS_5tupleIJNS3_IJNS_1CILi8EEENS4_ILi1EEEEEENS4_ILi4EEEEEENS3_IJNS3_IJS6_NS4_ILi0EEEEEENS4_ILi2048EEEEEEEENS_10ViewEngineINS_8smem_ptrIPN7cutlass10bfloat16_tEEEEEEEC2ERKSE_RKSL_) ;  /* 0xffff132000007944 */ /* 0x022fea0003c3ffff */
[----:B-1----:R1:W5:Y:S01]  /*1a4d0*/  LDL.64 R4, [R1+0x758] ;  /* 0x0007580001047983 */ /* 0x0023620000100a00 */
[----:B------:R-:W-:Y:S01]  /*1a4e0*/  IMAD.MOV.U32 R2, RZ, RZ, R25 ;  /* 0x000000ffff027224 */ /* 0x000fe200078e0019 */
[----:B------:R-:W-:-:S02]  /*1a4f0*/  MOV R3, 0x1 ;  /* 0x0000000100037802 */ /* 0x000fc40000000f00 */
[----:B------:R-:W-:Y:S02]  /*1a500*/  MOV R8, 0x1a520 ;  /* 0x0001a52000087802 */ /* 0x000fe40000000f00 */
[----:B-1---5:R-:W-:Y:S05]  /*1a510*/  CALL.REL.NOINC `($_ZN7cutlass13device_kernelIN5flash19enable_sm80_to_sm89INS1_16FlashAttnBwdSm80INS1_25CollectiveMainloopBwdSm80ILi2ELi2EN4cute5tupleIJNS5_1CILi128EEES8_NS7_ILi64EEEEEENS_10bfloat16_tEfNS_4arch4Sm80ELb0ELb1ELb1ELb1ELb1ELb0ELb0ELb0ELi2ELi4ELi4ELi4ELb0EEENS1_21CollectiveEpilogueBwdISA_SB_SD_Li256ELb1ELb0ELi2EEENS1_19SingleTileSchedulerILb1ELb0ELb0ELi128EEEEEEEEEvNT_6ParamsE$_ZN4cute3eso3ESOILb1ELb0EJNS_10UnderscoreES2_iEEC2ERKS2_S5_RKi) ;  /* 0xfffee49000007944 */ /* 0x022fea0003c3ffff */
[----:B-1----:R-:W2:Y:S01]  /*1a520*/  LDL R3, [R1+0x758] ;  /* 0x0007580001037983 */ /* 0x002ea20000100800 */
[----:B------:R-:W-:Y:S02]  /*1a530*/  MOV R6, 0x1a560 ;  /* 0x0001a56000067802 */ /* 0x000fe40000000f00 */
[----:B--2---:R-:W-:Y:S02]  /*1a540*/  SHF.L.U32 R3, R3, 0x5, RZ ;  /* 0x0000000503037819 */ /* 0x004fe400000006ff */
[----:B------:R-:W-:Y:S05]  /*1a550*/  CALL.REL.NOINC `($_ZN7cutlass13device_kernelIN5flash19enable_sm80_to_sm89INS1_16FlashAttnBwdSm80INS1_25CollectiveMainloopBwdSm80ILi2ELi2EN4cute5tupleIJNS5_1CILi128EEES8_NS7_ILi64EEEEEENS_10bfloat16_tEfNS_4arch4Sm80ELb0ELb1ELb1ELb1ELb1ELb0ELb0ELb0ELi2ELi4ELi4ELi4ELb0EEENS1_21CollectiveEpilogueBwdISA_SB_SD_Li256ELb1ELb0ELi2EEENS1_19SingleTileSchedulerILb1ELb0ELb0ELi128EEEEEEEEEvNT_6ParamsE$_ZN4cute3eso3ESOILb1ELb0EJNS_6LayoutINS_5tupleIJNS3_IJNS_1CILi8EEENS4_ILi1EEEEEENS4_ILi4EEEEEENS3_IJNS3_IJS6_NS4_ILi0EEEEEES5_EEEEEiEEC2ERKSD_RKi) ;  /* 0xffff137000007944 */ /* 0x000fea0003c3ffff */
[----:B-1----:R-:W2:Y:S01]  /*1a560*/  LDL R3, [R1+0x758] ;  /* 0x0007580001037983 */ /* 0x002ea20000100800 */
[----:B------:R-:W-:Y:S01]  /*1a570*/  MOV R8, 0x1a5b0 ;  /* 0x0001a5b000087802 */ /* 0x000fe20000000f00 */
[----:B--2---:R-:W-:-:S05]  /*1a580*/  IMAD.WIDE R6, R3, 0x2, R52 ;  /* 0x0000000203067825 */ /* 0x004fca00078e0234 */
[----:B------:R-:W-:Y:S02]  /*1a590*/  MOV R9, R7 ;  /* 0x0000000700097202 */ /* 0x000fe40000000f00 */
[----:B------:R-:W-:Y:S05]  /*1a5a0*/  CALL.REL.NOINC `($_ZN7cutlass13device_kernelIN5flash19enable_sm80_to_sm89INS1_16FlashAttnBwdSm80INS1_25CollectiveMainloopBwdSm80ILi2ELi2EN4cute5tupleIJNS5_1CILi128EEES8_NS7_ILi64EEEEEENS_10bfloat16_tEfNS_4arch4Sm80ELb0ELb1ELb1ELb1ELb1ELb0ELb0ELb0ELi2ELi4ELi4ELi4ELb0EEENS1_21CollectiveEpilogueBwdISA_SB_SD_Li256ELb1ELb0ELi2EEENS1_19SingleTileSchedulerILb1ELb0ELb0ELi128EEEEEEEEEvNT_6ParamsE$_ZN4cute3eso3ESOILb1ELb0EJNS_6LayoutINS_5tupleIJNS3_IJNS_1CILi8EEENS4_ILi1EEEEEENS4_ILi4EEEEEENS3_IJNS3_IJS6_NS4_ILi0EEEEEES5_EEEEENS_10ViewEngineIPN7cutlass10bfloat16_tEEEEEC2ERKSD_RKSI_) ;  /* 0xffff12c000007944 */ /* 0x000fea0003c3ffff */
[----:B------:R2:W5:Y:S01]  /*1a5b0*/  LDL.64 R2, [R1+0x758] ;  /* 0x0007580001027983 */ /* 0x0005620000100a00 */
[----:B-1----:R-:W-:Y:S02]  /*1a5c0*/  MOV R7, R5 ;  /* 0x0000000500077202 */ /* 0x002fe40000000f00 */
[----:B------:R-:W-:Y:S02]  /*1a5d0*/  MOV R6, 0x1a5f0 ;  /* 0x0001a5f000067802 */ /* 0x000fe40000000f00 */
[----:B--2--5:R-:W-:Y:S05]  /*1a5e0*/  CALL.REL.NOINC `($_ZN7cutlass13device_kernelIN5flash19enable_sm80_to_sm89INS1_16FlashAttnBwdSm80INS1_25CollectiveMainloopBwdSm80ILi2ELi2EN4cute5tupleIJNS5_1CILi128EEES8_NS7_ILi64EEEEEENS_10bfloat16_tEfNS_4arch4Sm80ELb0ELb1ELb1ELb1ELb1ELb0ELb0ELb0ELi2ELi4ELi4ELi4ELb0EEENS1_21CollectiveEpilogueBwdISA_SB_SD_Li256ELb1ELb0ELi2EEENS1_19SingleTileSchedulerILb1ELb0ELb0ELi128EEEEEEEEEvNT_6ParamsE$_ZN4cute3eso3ESOILb1ELb0EJNS_6LayoutINS_5tupleIJNS3_IJNS_1CILi8EEENS4_ILi1EEEEEENS3_IJNS4_ILi4EEEEEEEEENS3_IJNS3_IJS6_NS4_ILi0EEEEEENS3_IJNS4_ILi2048EEEEEEEEEEENS_10ViewEngineINS_8smem_ptrIPN7cutlass10bfloat16_tEEEEEEEC2ERKSG_RKSN_) ;  /* 0xffff0e1000007944 */ /* 0x024fea0003c3ffff */
[----:B------:R2:W5:Y:S01]  /*1a5f0*/  LDL.64 R6, [R1+0x758] ;  /* 0x0007580001067983 */ /* 0x0005620000100a00 */
[----:B-1----:R-:W-:Y:S02]  /*1a600*/  MOV R5, R3 ;  /* 0x0000000300057202 */ /* 0x002fe40000000f00 */
[----:B------:R-:W-:Y:S02]  /*1a610*/  MOV R4, 0x1a630 ;  /* 0x0001a63000047802 */ /* 0x000fe40000000f00 */
        /* <DEDUP_REMOVED lines=271> */
[----:B-1----:R-:W-:Y:S05]  /*1b710*/  CALL.REL.NOINC `($_ZN7cutlass13device_kernelIN5flash19enable_sm80_to_sm89INS1_16FlashAttnBwdSm80INS1_25CollectiveMainloopBwdSm80ILi2ELi2EN4cute5tupleIJNS5_1CILi128EEES8_NS7_ILi64EEEEEENS_10bfloat16_tEfNS_4arch4Sm80ELb0ELb1ELb1ELb1ELb1ELb0ELb0ELb0ELi2ELi4ELi4ELi4ELb0EEENS1_21CollectiveEpilogueBwdISA_SB_SD_Li256ELb1ELb0ELi2EEENS1_19SingleTileSchedulerILb1ELb0ELb0ELi128EEEEEEEEEvNT_6ParamsE$_ZN4cute3eso3ESOILb1ELb0EJNS_10UnderscoreES2_iEEC2ERKS2_S5_RKi) ;  /* 0xfffed29000007944 */ /* 0x002fea0003c3ffff */
        /* <DEDUP_REMOVED lines=9> */
[----:B------:R-:W-:Y:S05]  /*1b7b0*/  CALL.REL.NOINC `($_ZN7cutlass13device_kernelIN5flash19enable_sm80_to_sm89INS1_16FlashAttnBwdSm80INS1_25CollectiveMainloopBwdSm80ILi2ELi2EN4cute5tupleIJNS5_1CILi128EEES8_NS7_ILi64EEEEEENS_10bfloat16_tEfNS_4arch4Sm80ELb0ELb1ELb1ELb1ELb1ELb0ELb0ELb0ELi2ELi4ELi4ELi4ELb0EEENS1_21CollectiveEpilogueBwdISA_SB_SD_Li256ELb1ELb0ELi2EEENS1_19SingleTileSchedulerILb1ELb0ELb0ELi128EEEEEEEEEvNT_6ParamsE$_ZN4cute3eso3ESOILb1ELb0EJNS_6LayoutINS_5tupleIJNS3_IJNS_1CILi2EEES5_S5_EEES5_EEENS3_IJNS3_IJNS4_ILi1EEES5_NS4_ILi4EEEEEENS4_ILi8EEEEEEEEiEEC2ERKSD_RKi) ;  /* 0xfffef75000007944 */ /* 0x000fea0003c3ffff */
[----:B-1----:R-:W2:Y:S01]  /*1b7c0*/  LDL R3, [R1+0x758] ;  /* 0x0007580001037983 */ /* 0x002ea20000100800 */
[----:B------:R-:W-:Y:S02]  /*1b7d0*/  MOV R70, R25 ;  /* 0x0000001900467202 */ /* 0x000fe40000000f00 */
[----:B------:R-:W-:Y:S01]  /*1b7e0*/  MOV R4, 0x1b820 ;  /* 0x0001b82000047802 */ /* 0x000fe20000000f00 */
[----:B--2---:R-:W-:-:S05]  /*1b7f0*/  IMAD.WIDE R2, R3, 0x2, R14 ;  /* 0x0000000203027825 */ /* 0x004fca00078e020e */
[----:B------:R-:W-:Y:S02]  /*1b800*/  MOV R6, R2 ;  /* 0x0000000200067202 */ /* 0x000fe40000000f00 */
[----:B------:R-:W-:Y:S05]  /*1b810*/  CALL.REL.NOINC `($_ZN7cutlass13device_kernelIN5flash19enable_sm80_to_sm89INS1_16FlashAttnBwdSm80INS1_25CollectiveMainloopBwdSm80ILi2ELi2EN4cute5tupleIJNS5_1CILi128EEES8_NS7_ILi64EEEEEENS_10bfloat16_tEfNS_4arch4Sm80ELb0ELb1ELb1ELb1ELb1ELb0ELb0ELb0ELi2ELi4ELi4ELi4ELb0EEENS1_21CollectiveEpilogueBwdISA_SB_SD_Li256ELb1ELb0ELi2EEENS1_19SingleTileSchedulerILb1ELb0ELb0ELi128EEEEEEEEEvNT_6ParamsE$_ZN4cute3eso3ESOILb1ELb0EJNS_6LayoutINS_5tupleIJNS3_IJNS_1CILi2EEES5_S5_EEES5_EEENS3_IJNS3_IJNS4_ILi1EEES5_NS4_ILi4EEEEEENS4_ILi8EEEEEEEENS_10ViewEngineIPN7cutlass10bfloat16_tEEEEEC2ERKSD_RKSI_) ;  /* 0xfffef6a000007944 */ /* 0x000fea0003c3ffff */
[----:B------:R2:W5:Y:S01]  /*1b820*/  LDL.64 R62, [R1+0x758] ;  /* 0x00075800013e7983 */ /* 0x0005620000100a00 */
[----:B-1----:R-:W-:Y:S01]  /*1b830*/  IMAD.MOV.U32 R2, RZ, RZ, R25 ;  /* 0x000000ffff027224 */ /* 0x002fe200078e0019 */
[----:B------:R-:W-:Y:S02]  /*1b840*/  MOV R3, RZ ;  /* 0x000000ff00037202 */ /* 0x000fe40000000f00 */
[----:B------:R-:W-:Y:S02]  /*1b850*/  MOV R8, 0x1b870 ;  /* 0x0001b87000087802 */ /* 0x000fe40000000f00 */
[----:B--2--5:R-:W-:Y:S05]  /*1b860*/  CALL.REL.NOINC `($_ZN7cutlass13device_kernelIN5flash19enable_sm80_to_sm89INS1_16FlashAttnBwdSm80INS1_25CollectiveMainloopBwdSm80ILi2ELi2EN4cute5tupleIJNS5_1CILi128EEES8_NS7_ILi64EEEEEENS_10bfloat16_tEfNS_4arch4Sm80ELb0ELb1ELb1ELb1ELb1ELb0ELb0ELb0ELi2ELi4ELi4ELi4ELb0EEENS1_21CollectiveEpilogueBwdISA_SB_SD_Li256ELb1ELb0ELi2EEENS1_19SingleTileSchedulerILb1ELb0ELb0ELi128EEEEEEEEEvNT_6ParamsE$_ZN4cute3eso3ESOILb1ELb0EJNS_10UnderscoreES2_iEEC2ERKS2_S5_RKi) ;  /* 0xfffed14000007944 */ /* 0x024fea0003c3ffff */
        /* <DEDUP_REMOVED lines=8> */
[----:B------:R-:W-:Y:S05]  /*1b8f0*/  CALL.REL.NOINC `($_ZN7cutlass13device_kernelIN5flash19enable_sm80_to_sm89INS1_16FlashAttnBwdSm80INS1_25CollectiveMainloopBwdSm80ILi2ELi2EN4cute5tupleIJNS5_1CILi128EEES8_NS7_ILi64EEEEEENS_10bfloat16_tEfNS_4arch4Sm80ELb0ELb1ELb1ELb1ELb1ELb0ELb0ELb0ELi2ELi4ELi4ELi4ELb0EEENS1_21CollectiveEpilogueBwdISA_SB_SD_Li256ELb1ELb0ELi2EEENS1_19SingleTileSchedulerILb1ELb0ELb0ELi128EEEEEEEEEvNT_6ParamsE$_ZN4cute3eso3ESOILb1ELb0EJNS_6LayoutINS_5tupleIJNS3_IJNS_1CILi2EEES5_EEENS4_ILi8EEEEEENS3_IJNS3_IJNS4_ILi1EEES5_EEENS4_ILi4EEEEEEEEiEEC2ERKSD_RKi) ;  /* 0xfffef33000007944 */ /* 0x000fea0003c3ffff */
[----:B-1----:R-:W2:Y:S01]  /*1b900*/  LDL R3, [R1+0x758] ;  /* 0x0007580001037983 */ /* 0x002ea20000100800 */
[----:B------:R-:W-:Y:S01]  /*1b910*/  MOV R4, 0x1b950 ;  /* 0x0001b95000047802 */ /* 0x000fe20000000f00 */
[----:B--2---:R-:W-:-:S05]  /*1b920*/  IMAD.WIDE R2, R3, 0x2, R12 ;  /* 0x0000000203027825 */ /* 0x004fca00078e020c */
[----:B------:R-:W-:Y:S02]  /*1b930*/  MOV R6, R2 ;  /* 0x0000000200067202 */ /* 0x000fe40000000f00 */
[----:B------:R-:W-:Y:S05]  /*1b940*/  CALL.REL.NOINC `($_ZN7cutlass13device_kernelIN5flash19enable_sm80_to_sm89INS1_16FlashAttnBwdSm80INS1_25CollectiveMainloopBwdSm80ILi2ELi2EN4cute5tupleIJNS5_1CILi128EEES8_NS7_ILi64EEEEEENS_10bfloat16_tEfNS_4arch4Sm80ELb0ELb1ELb1ELb1ELb1ELb0ELb0ELb0ELi2ELi4ELi4ELi4ELb0EEENS1_21CollectiveEpilogueBwdISA_SB_SD_Li256ELb1ELb0ELi2EEENS1_19SingleTileSchedulerILb1ELb0ELb0ELi128EEEEEEEEEvNT_6ParamsE$_ZN4cute3eso3ESOILb1ELb0EJNS_6LayoutINS_5tupleIJNS3_IJNS_1CILi2EEES5_EEENS4_ILi8EEEEEENS3_IJNS3_IJNS4_ILi1EEES5_EEENS4_ILi4EEEEEEEENS_10ViewEngineIPN7cutlass10bfloat16_tEEEEEC2ERKSD_RKSI_) ;  /* 0xfffef29000007944 */ /* 0x000fea0003c3ffff */
[----:B------:R2:W5:Y:S04]  /*1b950*/  LDL.64 R64, [R1+0x758] ;  /* 0x0007580001407983 */ /* 0x0005680000100a00 */
[----:B------:R2:W-:Y:S02]  /*1b960*/  STL [R1+0x770], RZ ;  /* 0x000770ff01007387 */ /* 0x0005e40000100800 */
.L_x_2122:
[----:B------:R-:W-:Y:S01]  /*1b970*/  IMAD.MOV.U32 R85, RZ, RZ, R25 ;  /* 0x000000ffff557224 */ /* 0x000fe200078e0019 */
[----:B------:R-:W-:Y:S01]  /*1b980*/  LOP3.LUT R86, R60, 0x1, RZ, 0xc0, !PT ;  /* 0x000000013c567812 */ /* 0x000fe200078ec0ff */
[----:B------:R-:W-:Y:S01]  /*1b990*/  IMAD.MOV.U32 R71, RZ, RZ, R24 ;  /* 0x000000ffff477224 */ /* 0x000fe200078e0018 */
[----:B-1----:R-:W-:Y:S02]  /*1b9a0*/  MOV R84, 0x1b9c0 ;  /* 0x0001b9c000547802 */ /* 0x002fe40000000f00 */
[----:B-12--5:R-:W-:Y:S05]  /*1b9b0*/  CALL.REL.NOINC `($_ZN7cutlass13device_kernelIN5flash19enable_sm80_to_sm89INS1_16FlashAttnBwdSm80INS1_25CollectiveMainloopBwdSm80ILi2ELi2EN4cute5tupleIJNS5_1CILi128EEES8_NS7_ILi64EEEEEENS_10bfloat16_tEfNS_4arch4Sm80ELb0ELb1ELb1ELb1ELb1ELb0ELb0ELb0ELi2ELi4ELi4ELi4ELb0EEENS1_21CollectiveEpilogueBwdISA_SB_SD_Li256ELb1ELb0ELi2EEENS1_19SingleTileSchedulerILb1ELb0ELb0ELi128EEEEEEEEEvNT_6ParamsE$_ZN4cute3eso3ESOILb1ELb0EJNS_10UnderscoreEiiEEC2ERKS2_RKiS7_) ;  /* 0xfffed07000007944 */ /* 0x026fea0003c3ffff */
[----:B------:R-:W-:Y:S01]  /*1b9c0*/  MOV R70, R25 ;  /* 0x0000001900467202 */ /* 0x000fe20000000f00 */
[----:B-1----:R-:W2:Y:S01]  /*1b9d0*/  LDL.64 R2, [R1+0x758] ;  /* 0x0007580001027983 */ /* 0x002ea20000100a00 */
[----:B------:R-:W-:Y:S01]  /*1b9e0*/  MOV R4, 0x1ba20 ;  /* 0x0001ba2000047802 */ /* 0x000fe20000000f00 */
[----:B--2---:R-:W-:Y:S04]  /*1b9f0*/  IMAD R3, R3, 0x2, R2 ;  /* 0x0000000203037824 */ /* 0x004fe800078e0202 */
[----:B------:R-:W-:Y:S02]  /*1ba00*/  IMAD.SHL.U32 R3, R3, 0x4, RZ ;  /* 0x0000000403037824 */ /* 0x000fe400078e00ff */
[----:B------:R-:W-:Y:S05]  /*1ba10*/  CALL.REL.NOINC `($_ZN7cutlass13device_kernelIN5flash19enable_sm80_to_sm89INS1_16FlashAttnBwdSm80INS1_25CollectiveMainloopBwdSm80ILi2ELi2EN4cute5tupleIJNS5_1CILi128EEES8_NS7_ILi64EEEEEENS_10bfloat16_tEfNS_4arch4Sm80ELb0ELb1ELb1ELb1ELb1ELb0ELb0ELb0ELi2ELi4ELi4ELi4ELb0EEENS1_21CollectiveEpilogueBwdISA_SB_SD_Li256ELb1ELb0ELi2EEENS1_19SingleTileSchedulerILb1ELb0ELb0ELi128EEEEEEEEEvNT_6ParamsE$_ZN4cute3eso3ESOILb1ELb0EJNS_6LayoutINS_5tupleIJNS3_IJNS_1CILi2EEES5_EEEEEENS3_IJNS3_IJNS4_ILi1EEES5_EEEEEEEEiEEC2ERKSB_RKi) ;  /* 0xfffef00000007944 */ /* 0x000fea0003c3ffff */
[----:B------:R-:W-:Y:S01]  /*1ba20*/  MOV R4, 0x1ba80 ;  /* 0x0001ba8000047802 */ /* 0x000fe20000000f00 */
[----:B-1----:R-:W2:Y:S01]  /*1ba30*/  LDL R3, [R1+0x758] ;  /* 0x0007580001037983 */ /* 0x002ea20000100800 */
[----:B------:R-:W-:Y:S01]  /*1ba40*/  IMAD.MOV.U32 R2, RZ, RZ, R25 ;  /* 0x000000ffff027224 */ /* 0x000fe200078e0019 */
[C---:B--2---:R-:W-:Y:S04]  /*1ba50*/  LEA R8, P0, R3.reuse, R50, 0x2 ;  /* 0x0000003203087211 */ /* 0x044fe800078010ff */
[----:B------:R-:W-:Y:S04]  /*1ba60*/  LEA.HI.X.SX32 R3, R3, R51, 0x2, P0 ;  /* 0x0000003303037211 */ /* 0x000fe800000f16ff */
[----:B------:R-:W-:Y:S05]  /*1ba70*/  CALL.REL.NOINC `($_ZN7cutlass13device_kernelIN5flash19enable_sm80_to_sm89INS1_16FlashAttnBwdSm80INS1_25CollectiveMainloopBwdSm80ILi2ELi2EN4cute5tupleIJNS5_1CILi128EEES8_NS7_ILi64EEEEEENS_10bfloat16_tEfNS_4arch4Sm80ELb0ELb1ELb1ELb1ELb1ELb0ELb0ELb0ELi2ELi4ELi4ELi4ELb0EEENS1_21CollectiveEpilogueBwdISA_SB_SD_Li256ELb1ELb0ELi2EEENS1_19SingleTileSchedulerILb1ELb0ELb0ELi128EEEEEEEEEvNT_6ParamsE$_ZN4cute3eso3ESOILb1ELb0EJNS_6LayoutINS_5tupleIJNS3_IJNS_1CILi2EEES5_EEEEEENS3_IJNS3_IJNS4_ILi1EEES5_EEEEEEEENS_10ViewEngineIPfEEEEC2ERKSB_RKSE_) ;  /* 0xfffeef5000007944 */ /* 0x000fea0003c3ffff */
[----:B------:R-:W-:Y:S01]  /*1ba80*/  MOV R3, R86 ;  /* 0x0000005600037202 */ /* 0x000fe20000000f00 */
[----:B-1----:R1:W5:Y:S01]  /*1ba90*/  LDL.64 R8, [R1+0x758] ;  /* 0x0007580001087983 */ /* 0x0023620000100a00 */
[----:B------:R-:W-:Y:S01]  /*1baa0*/  MOV R10, 0x1bad0 ;  /* 0x0001bad0000a7802 */ /* 0x000fe20000000f00 */
[----:B------:R-:W-:Y:S02]  /*1bab0*/  IMAD.MOV.U32 R2, RZ, RZ, R25 ;  /* 0x000000ffff027224 */ /* 0x000fe400078e0019 */
[----:B-1---5:R-:W-:Y:S05]  /*1bac0*/  CALL.REL.NOINC `($_ZN7cutlass13device_kernelIN5flash19enable_sm80_to_sm89INS1_16FlashAttnBwdSm80INS1_25CollectiveMainloopBwdSm80ILi2ELi2EN4cute5tupleIJNS5_1CILi128EEES8_NS7_ILi64EEEEEENS_10bfloat16_tEfNS_4arch4Sm80ELb0ELb1ELb1ELb1ELb1ELb0ELb0ELb0ELi2ELi4ELi4ELi4ELb0EEENS1_21CollectiveEpilogueBwdISA_SB_SD_Li256ELb1ELb0ELi2EEENS1_19SingleTileSchedulerILb1ELb0ELb0ELi128EEEEEEEEEvNT_6ParamsE$_ZN4cute3eso3ESOILb1ELb0EJNS_10UnderscoreEiEEC2ERKS2_RKi) ;  /* 0xfffecf2000007944 */ /* 0x022fea0003c3ffff */
[----:B------:R-:W-:Y:S01]  /*1bad0*/  MOV R4, 0x1bb20 ;  /* 0x0001bb2000047802 */ /* 0x000fe20000000f00 */
[----:B-1----:R-:W2:Y:S01]  /*1bae0*/  LDL R3, [R1+0x758] ;  /* 0x0007580001037983 */ /* 0x002ea20000100800 */
[----:B------:R-:W-:Y:S01]  /*1baf0*/  IMAD.MOV.U32 R70, RZ, RZ, R25 ;  /* 0x000000ffff467224 */ /* 0x000fe200078e0019 */
[----:B--2---:R-:W-:Y:S02]  /*1bb00*/  SHF.L.U32 R3, R3, 0x3, RZ ;  /* 0x0000000303037819 */ /* 0x004fe400000006ff */
[----:B------:R-:W-:Y:S05]  /*1bb10*/  CALL.REL.NOINC `($_ZN7cutlass13device_kernelIN5flash19enable_sm80_to_sm89INS1_16FlashAttnBwdSm80INS1_25CollectiveMainloopBwdSm80ILi2ELi2EN4cute5tupleIJNS5_1CILi128EEES8_NS7_ILi64EEEEEENS_10bfloat16_tEfNS_4arch4Sm80ELb0ELb1ELb1ELb1ELb1ELb0ELb0ELb0ELi2ELi4ELi4ELi4ELb0EEENS1_21CollectiveEpilogueBwdISA_SB_SD_Li256ELb1ELb0ELi2EEENS1_19SingleTileSchedulerILb1ELb0ELb0ELi128EEEEEEEEEvNT_6ParamsE$_ZN4cute3eso3ESOILb1ELb0EJNS_6LayoutINS_5tupleIJNS3_IJNS_1CILi2EEES5_S5_EEEEEENS3_IJNS3_IJNS4_ILi1EEES5_NS4_ILi4EEEEEEEEEEEiEEC2ERKSC_RKi) ;  /* 0xfffef2d000007944 */ /* 0x000fea0003c3ffff */
[----:B------:R-:W-:Y:S01]  /*1bb20*/  MOV R4, 0x1bb80 ;  /* 0x0001bb8000047802 */ /* 0x000fe20000000f00 */
[----:B-1----:R-:W2:Y:S01]  /*1bb30*/  LDL R3, [R1+0x758] ;  /* 0x0007580001037983 */ /* 0x002ea20000100800 */
[----:B------:R-:W-:Y:S01]  /*1bb40*/  IMAD.MOV.U32 R70, RZ, RZ, R25 ;  /* 0x000000ffff467224 */ /* 0x000fe200078e0019 */
[C---:B--2---:R-:W-:Y:S04]  /*1bb50*/  LEA R6, P0, R3.reuse, R62, 0x1 ;  /* 0x0000003e03067211 */ /* 0x044fe800078008ff */
[----:B------:R-:W-:Y:S04]  /*1bb60*/  LEA.HI.X.SX32 R3, R3, R63, 0x1, P0 ;  /* 0x0000003f03037211 */ /* 0x000fe800000f0eff */
[----:B------:R-:W-:Y:S05]  /*1bb70*/  CALL.REL.NOINC `($_ZN7cutlass13device_kernelIN5flash19enable_sm80_to_sm89INS1_16FlashAttnBwdSm80INS1_25CollectiveMainloopBwdSm80ILi2ELi2EN4cute5tupleIJNS5_1CILi128EEES8_NS7_ILi64EEEEEENS_10bfloat16_tEfNS_4arch4Sm80ELb0ELb1ELb1ELb1ELb1ELb0ELb0ELb0ELi2ELi4ELi4ELi4ELb0EEENS1_21CollectiveEpilogueBwdISA_SB_SD_Li256ELb1ELb0ELi2EEENS1_19SingleTileSchedulerILb1ELb0ELb0ELi128EEEEEEEEEvNT_6ParamsE$_ZN4cute3eso3ESOILb1ELb0EJNS_6LayoutINS_5tupleIJNS3_IJNS_1CILi2EEES5_S5_EEEEEENS3_IJNS3_IJNS4_ILi1EEES5_NS4_ILi4EEEEEEEEEEENS_10ViewEngineIPN7cutlass10bfloat16_tEEEEEC2ERKSC_RKSH_) ;  /* 0xfffef22000007944 */ /* 0x000fea0003c3ffff */
[----:B------:R-:W-:Y:S01]  /*1bb80*/  MOV R3, R60 ;  /* 0x0000003c00037202 */ /* 0x000fe20000000f00 */
[----:B------:R2:W5:Y:S01]  /*1bb90*/  LDL.64 R12, [R1+0x758] ;  /* 0x00075800010c7983 */ /* 0x0005620000100a00 */
[----:B------:R-:W-:Y:S01]  /*1bba0*/  MOV R10, 0x1bbd0 ;  /* 0x0001bbd0000a7802 */ /* 0x000fe20000000f00 */
[----:B-1----:R-:W-:Y:S02]  /*1bbb0*/  IMAD.MOV.U32 R2, RZ, RZ, R25 ;  /* 0x000000ffff027224 */ /* 0x002fe400078e0019 */
[----:B--2--5:R-:W-:Y:S05]  /*1bbc0*/  CALL.REL.NOINC `($_ZN7cutlass13device_kernelIN5flash19enable_sm80_to_sm89INS1_16FlashAttnBwdSm80INS1_25CollectiveMainloopBwdSm80ILi2ELi2EN4cute5tupleIJNS5_1CILi128EEES8_NS7_ILi64EEEEEENS_10bfloat16_tEfNS_4arch4Sm80ELb0ELb1ELb1ELb1ELb1ELb0ELb0ELb0ELi2ELi4ELi4ELi4ELb0EEENS1_21CollectiveEpilogueBwdISA_SB_SD_Li256ELb1ELb0ELi2EEENS1_19SingleTileSchedulerILb1ELb0ELb0ELi128EEEEEEEEEvNT_6ParamsE$_ZN4cute3eso3ESOILb1ELb0EJNS_10UnderscoreEiEEC2ERKS2_RKi) ;  /* 0xfffece2000007944 */ /* 0x024fea0003c3ffff */
[----:B------:R-:W-:Y:S01]  /*1bbd0*/  MOV R4, 0x1bc20 ;  /* 0x0001bc2000047802 */ /* 0x000fe20000000f00 */
[----:B-1----:R-:W2:Y:S01]  /*1bbe0*/  LDL R3, [R1+0x758] ;  /* 0x0007580001037983 */ /* 0x002ea20000100800 */
[----:B------:R-:W-:Y:S01]  /*1bbf0*/  IMAD.MOV.U32 R70, RZ, RZ, R25 ;  /* 0x000000ffff467224 */ /* 0x000fe200078e0019 */
[----:B--2---:R-:W-:Y:S02]  /*1bc00*/  SHF.L.U32 R3, R3, 0x2, RZ ;  /* 0x0000000203037819 */ /* 0x004fe400000006ff */
[----:B------:R-:W-:Y:S05]  /*1bc10*/  CALL.REL.NOINC `($_ZN7cutlass13device_kernelIN5flash19enable_sm80_to_sm89INS1_16FlashAttnBwdSm80INS1_25CollectiveMainloopBwdSm80ILi2ELi2EN4cute5tupleIJNS5_1CILi128EEES8_NS7_ILi64EEEEEENS_10bfloat16_tEfNS_4arch4Sm80ELb0ELb1ELb1ELb1ELb1ELb0ELb0ELb0ELi2ELi4ELi4ELi4ELb0EEENS1_21CollectiveEpilogueBwdISA_SB_SD_Li256ELb1ELb0ELi2EEENS1_19SingleTileSchedulerILb1ELb0ELb0ELi128EEEEEEEEEvNT_6ParamsE$_ZN4cute3eso3ESOILb1ELb0EJNS_6LayoutINS_5tupleIJNS3_IJNS_1CILi2EEES5_EEEEEENS3_IJNS3_IJNS4_ILi1EEES5_EEEEEEEEiEEC2ERKSB_RKi) ;  /* 0xfffeee0000007944 */ /* 0x000fea0003c3ffff */
[----:B------:R-:W-:Y:S01]  /*1bc20*/  MOV R4, 0x1bc80 ;  /* 0x0001bc8000047802 */ /* 0x000fe20000000f00 */
[----:B-1----:R-:W2:Y:S01]  /*1bc30*/  LDL R3, [R1+0x758] ;  /* 0x0007580001037983 */ /* 0x002ea20000100800 */
[----:B------:R-:W-:Y:S01]  /*1bc40*/  IMAD.MOV.U32 R70, RZ, RZ, R25 ;  /* 0x000000ffff467224 */ /* 0x000fe200078e0019 */
[C---:B--2---:R-:W-:Y:S04]  /*1bc50*/  LEA R6, P0, R3.reuse, R64, 0x1 ;  /* 0x0000004003067211 */ /* 0x044fe800078008ff */
[----:B------:R-:W-:Y:S04]  /*1bc60*/  LEA.HI.X.SX32 R3, R3, R65, 0x1, P0 ;  /* 0x0000004103037211 */ /* 0x000fe800000f0eff */
[----:B------:R-:W-:Y:S05]  /*1bc70*/  CALL.REL.NOINC `($_ZN7cutlass13device_kernelIN5flash19enable_sm80_to_sm89INS1_16FlashAttnBwdSm80INS1_25CollectiveMainloopBwdSm80ILi2ELi2EN4cute5tupleIJNS5_1CILi128EEES8_NS7_ILi64EEEEEENS_10bfloat16_tEfNS_4arch4Sm80ELb0ELb1ELb1ELb1ELb1ELb0ELb0ELb0ELi2ELi4ELi4ELi4ELb0EEENS1_21CollectiveEpilogueBwdISA_SB_SD_Li256ELb1ELb0ELi2EEENS1_19SingleTileSchedulerILb1ELb0ELb0ELi128EEEEEEEEEvNT_6ParamsE$_ZN4cute3eso3ESOILb1ELb0EJNS_6LayoutINS_5tupleIJNS3_IJNS_1CILi2EEES5_EEEEEENS3_IJNS3_IJNS4_ILi1EEES5_EEEEEEEENS_10ViewEngineIPN7cutlass10bfloat16_tEEEEEC2ERKSB_RKSG_) ;  /* 0xfffeed0000007944 */ /* 0x000fea0003c3ffff */
[----:B------:R-:W-:Y:S01]  /*1bc80*/  MOV R71, R24 ;  /* 0x0000001800477202 */ /* 0x000fe20000000f00 */
[----:B------:R2:W5:Y:S01]  /*1bc90*/  LDL.64 R10, [R1+0x758] ;  /* 0x00075800010a7983 */ /* 0x0005620000100a00 */
[----:B------:R-:W-:Y:S01]  /*1bca0*/  MOV R84, 0x1bcd0 ;  /* 0x0001bcd000547802 */ /* 0x000fe20000000f00 */
[----:B------:R-:W-:Y:S02]  /*1bcb0*/  IMAD.MOV.U32 R85, RZ, RZ, R25 ;  /* 0x000000ffff557224 */ /* 0x000fe400078e0019 */
        /* <DEDUP_REMOVED lines=12> */
[----:B------:R-:W-:Y:S05]  /*1bd80*/  CALL.REL.NOINC `($_ZN7cutlass13device_kernelIN5flash19enable_sm80_to_sm89INS1_16FlashAttnBwdSm80INS1_25CollectiveMainloopBwdSm80ILi2ELi2EN4cute5tupleIJNS5_1CILi128EEES8_NS7_ILi64EEEEEENS_10bfloat16_tEfNS_4arch4Sm80ELb0ELb1ELb1ELb1ELb1ELb0ELb0ELb0ELi2ELi4ELi4ELi4ELb0EEENS1_21CollectiveEpilogueBwdISA_SB_SD_Li256ELb1ELb0ELi2EEENS1_19SingleTileSchedulerILb1ELb0ELb0ELi128EEEEEEEEEvNT_6ParamsE$_ZN4cute3eso3ESOILb1ELb0EJNS_6LayoutINS_5tupleIJNS3_IJNS_1CILi2EEES5_EEEEEENS3_IJNS3_IJNS4_ILi1EEES5_EEEEEEEENS_10ViewEngineIPKfEEEEC2ERKSB_RKSF_) ;  /* 0xfffeeba000007944 */ /* 0x000fea0003c3ffff */
[----:B------:R-:W-:Y:S01]  /*1bd90*/  MOV R70, R25 ;  /* 0x0000001900467202 */ /* 0x000fe20000000f00 */
[----:B-1----:R1:W5:Y:S01]  /*1bda0*/  LDL.64 R6, [R1+0x758] ;  /* 0x0007580001067983 */ /* 0x0023620000100a00 */
[----:B------:R-:W-:Y:S03]  /*1bdb0*/  MOV R4, 0x1bdd0 ;  /* 0x0001bdd000047802 */ /* 0x000fe60000000f00 */
[----:B-1---5:R-:W-:Y:S05]  /*1bdc0*/  CALL.REL.NOINC `($_ZN7cutlass13device_kernelIN5flash19enable_sm80_to_sm89INS1_16FlashAttnBwdSm80INS1_25CollectiveMainloopBwdSm80ILi2ELi2EN4cute5tupleIJNS5_1CILi128EEES8_NS7_ILi64EEEEEENS_10bfloat16_tEfNS_4arch4Sm80ELb0ELb1ELb1ELb1ELb1ELb0ELb0ELb0ELi2ELi4ELi4ELi4ELb0EEENS1_21CollectiveEpilogueBwdISA_SB_SD_Li256ELb1ELb0ELi2EEENS1_19SingleTileSchedulerILb1ELb0ELb0ELi128EEEEEEEEEvNT_6ParamsE$_ZN4cute3eso3ESOILb1ELb0EJNS_6LayoutINS_5tupleIJNS3_IJNS_1CILi1EEENS4_ILi2EEES6_EEEEEENS3_IJNS3_IJS5_S5_S6_EEEEEEEENS_10ViewEngineIPjEEEEC2ERKSB_RKSE_) ;  /* 0xfffee9d000007944 */ /* 0x022fea0003c3ffff */
[----:B-1----:R-:W-:Y:S01]  /*1bdd0*/  MOV R2, R25 ;  /* 0x0000001900027202 */ /* 0x002fe20000000f00 */
[----:B------:R1:W5:Y:S01]  /*1bde0*/  LDL.64 R14, [R1+0x758] ;  /* 0x00075800010e7983 */ /* 0x0003620000100a00 */
[----:B------:R-:W-:Y:S01]  /*1bdf0*/  MOV R4, 0x1be20 ;  /* 0x0001be2000047802 */ /* 0x000fe20000000f00 */
[----:B------:R-:W-:Y:S02]  /*1be00*/  IMAD.MOV.U32 R3, RZ, RZ, R11 ;  /* 0x000000ffff037224 */ /* 0x000fe400078e000b */
[----:B-1---5:R-:W-:Y:S05]  /*1be10*/  CALL.REL.NOINC `($_ZN7cutlass13device_kernelIN5flash19enable_sm80_to_sm89INS1_16FlashAttnBwdSm80INS1_25CollectiveMainloopBwdSm80ILi2ELi2EN4cute5tupleIJNS5_1CILi128EEES8_NS7_ILi64EEEEEENS_10bfloat16_tEfNS_4arch4Sm80ELb0ELb1ELb1ELb1ELb1ELb0ELb0ELb0ELi2ELi4ELi4ELi4ELb0EEENS1_21CollectiveEpilogueBwdISA_SB_SD_Li256ELb1ELb0ELi2EEENS1_19SingleTileSchedulerILb1ELb0ELb0ELi128EEEEEEEEEvNT_6ParamsE$_ZN4cute3eso3ESOILb1ELb0EJNS_6LayoutINS_5tupleIJNS3_IJNS_1CILi1EEENS4_ILi2EEEEEEEEENS3_IJNS3_IJS5_S5_EEEEEEEENS_10ViewEngineIPjEEEEC2ERKSB_RKSE_) ;  /* 0xfffee89000007944 */ /* 0x022fea0003c3ffff */
[----:B-1----:R-:W-:Y:S01]  /*1be20*/  MOV R2, R25 ;  /* 0x0000001900027202 */ /* 0x002fe20000000f00 */
[----:B------:R1:W5:Y:S01]  /*1be30*/  LDL.64 R16, [R1+0x758] ;  /* 0x0007580001107983 */ /* 0x0003620000100a00 */
[----:B------:R-:W-:Y:S01]  /*1be40*/  MOV R4, 0x1be70 ;  /* 0x0001be7000047802 */ /* 0x000fe20000000f00 */
[----:B------:R-:W-:Y:S02]  /*1be50*/  IMAD.MOV.U32 R3, RZ, RZ, R9 ;  /* 0x000000ffff037224 */ /* 0x000fe400078e0009 */
[----:B-1---5:R-:W-:Y:S05]  /*1be60*/  CALL.REL.NOINC `($_ZN7cutlass13device_kernelIN5flash19enable_sm80_to_sm89INS1_16FlashAttnBwdSm80INS1_25CollectiveMainloopBwdSm80ILi2ELi2EN4cute5tupleIJNS5_1CILi128EEES8_NS7_ILi64EEEEEENS_10bfloat16_tEfNS_4arch4Sm80ELb0ELb1ELb1ELb1ELb1ELb0ELb0ELb0ELi2ELi4ELi4ELi4ELb0EEENS1_21CollectiveEpilogueBwdISA_SB_SD_Li256ELb1ELb0ELi2EEENS1_19SingleTileSchedulerILb1ELb0ELb0ELi128EEEEEEEEEvNT_6ParamsE$_ZN4cute3eso3ESOILb1ELb0EJNS_6LayoutINS_5tupleIJNS3_IJNS_1CILi2EEES5_EEEEEENS3_IJNS3_IJNS4_ILi1EEES5_EEEEEEEENS_10ViewEngineIPfEEEEC2ERKSB_RKSE_) ;  /* 0xfffeeb6000007944 */ /* 0x022fea0003c3ffff */
[----:B-1----:R-:W-:Y:S01]  /*1be70*/  MOV R2, R25 ;  /* 0x0000001900027202 */ /* 0x002fe20000000f00 */
[----:B------:R1:W5:Y:S01]  /*1be80*/  LDL.64 R66, [R1+0x758] ;  /* 0x0007580001427983 */ /* 0x0003620000100a00 */
[----:B------:R-:W-:Y:S01]  /*1be90*/  MOV R4, 0x1bec0 ;  /* 0x0001bec000047802 */ /* 0x000fe20000000f00 */
[----:B------:R-:W-:Y:S02]  /*1bea0*/  IMAD.MOV.U32 R3, RZ, RZ, R7 ;  /* 0x000000ffff037224 */ /* 0x000fe400078e0007 */
[----:B-1---5:R-:W-:Y:S05]  /*1beb0*/  CALL.REL.NOINC `($_ZN7cutlass13device_kernelIN5flash19enable_sm80_to_sm89INS1_16FlashAttnBwdSm80INS1_25CollectiveMainloopBwdSm80ILi2ELi2EN4cute5tupleIJNS5_1CILi128EEES8_NS7_ILi64EEEEEENS_10bfloat16_tEfNS_4arch4Sm80ELb0ELb1ELb1ELb1ELb1ELb0ELb0ELb0ELi2ELi4ELi4ELi4ELb0EEENS1_21CollectiveEpilogueBwdISA_SB_SD_Li256ELb1ELb0ELi2EEENS1_19SingleTileSchedulerILb1ELb0ELb0ELi128EEEEEEEEEvNT_6ParamsE$_ZN4cute3eso3ESOILb1ELb0EJNS_6LayoutINS_5tupleIJNS3_IJNS_1CILi2EEES5_EEEEEENS3_IJNS3_IJNS4_ILi1EEES5_EEEEEEEENS_10ViewEngineIPKfEEEEC2ERKSB_RKSF_) ;  /* 0xfffeea7000007944 */ /* 0x022fea0003c3ffff */
        /* <DEDUP_REMOVED lines=24> */
[----:B-1----:R-:W-:Y:S05]  /*1c040*/  CALL.REL.NOINC `($_ZN7cutlass13device_kernelIN5flash19enable_sm80_to_sm89INS1_16FlashAttnBwdSm80INS1_25CollectiveMainloopBwdSm80ILi2ELi2EN4cute5tupleIJNS5_1CILi128EEES8_NS7_ILi64EEEEEENS_10bfloat16_tEfNS_4arch4Sm80ELb0ELb1ELb1ELb1ELb1ELb0ELb0ELb0ELi2ELi4ELi4ELi4ELb0EEENS1_21CollectiveEpilogueBwdISA_SB_SD_Li256ELb1ELb0ELi2EEENS1_19SingleTileSchedulerILb1ELb0ELb0ELi128EEEEEEEEEvNT_6ParamsE$_ZN4cute3eso3ESOILb1ELb0EJNS_10UnderscoreEiiEEC2ERKS2_RKiS7_) ;  /* 0xfffec9e000007944 */ /* 0x002fea0003c3ffff */
        /* <DEDUP_REMOVED lines=644> */
[----:B------:R-:W-:Y:S02]  /*1e890*/  MOV R3, 0x1 ;  /* 0x0000000100037802 */ /* 0x000fe40000000f00 */
        /* <DEDUP_REMOVED lines=18> */
.L_x_2123:
        /* <DEDUP_REMOVED lines=773> */
.L_x_2124:
        /* <DEDUP_REMOVED lines=222> */
[----:B------:R-:W-:Y:S05]  /*227f0*/  CALL.REL.NOINC `($_ZN7cutlass13device_kernelIN5flash19enable_sm80_to_sm89INS1_16FlashAttnBwdSm80INS1_25CollectiveMainloopBwdSm80ILi2ELi2EN4cute5tupleIJNS5_1CILi128EEES8_NS7_ILi64EEEEEENS_10bfloat16_tEfNS_4arch4Sm80ELb0ELb1ELb1ELb1ELb1ELb0ELb0ELb0ELi2ELi4ELi4ELi4ELb0EEENS1_21CollectiveEpilogueBwdISA_SB_SD_Li256ELb1ELb0ELi2EEENS1_19SingleTileSchedulerILb1ELb0ELb0ELi128EEEEEEEEEvNT_6ParamsE$_ZN4cute3eso3ESOILb1ELb0EJNS_10UnderscoreES2_iEEC2ERKS2_S5_RKi) ;  /* 0xfffe61b000007944 */ /* 0x000fea0003c3ffff */
        /* <DEDUP_REMOVED lines=37> */
.L_x_2125:
        /* <DEDUP_REMOVED lines=220> */
[----:B-----5:R-:W-:Y:S05]  /*23810*/  CALL.REL.NOINC `($_ZN7cutlass13device_kernelIN5flash19enable_sm80_to_sm89INS1_16FlashAttnBwdSm80INS1_25CollectiveMainloopBwdSm80ILi2ELi2EN4cute5tupleIJNS5_1CILi128EEES8_NS7_ILi64EEEEEENS_10bfloat16_tEfNS_4arch4Sm80ELb0ELb1ELb1ELb1ELb1ELb0ELb0ELb0ELi2ELi4ELi4ELi4ELb0EEENS1_21CollectiveEpilogueBwdISA_SB_SD_Li256ELb1ELb0ELi2EEENS1_19SingleTileSchedulerILb1ELb0ELb0ELi128EEEEEEEEEvNT_6ParamsE$_ZN4cute8smem_ptrIPfECI1NS_12iter_adaptorIS1_S2_EEES1_) ;  /* 0xfffe8d2000007944 */ /* 0x020fea0003c3ffff */
[----:B-1----:R1:W5:Y:S01]  /*23820*/  LDL.64 R2, [R1+0x758] ;  /* 0x0007580001027983 */ /* 0x0023620000100a00 */
[----:B------:R-:W-:-:S03]  /*23830*/  MOV R8, 0x23850 ;  /* 0x0002385000087802 */ /* 0x000fc60000000f00 */
[----:B-1---5:R-:W-:Y:S05]  /*23840*/  CALL.REL.NOINC `($_ZN7cutlass13device_kernelIN5flash19enable_sm80_to_sm89INS1_16FlashAttnBwdSm80INS1_25CollectiveMainloopBwdSm80ILi2ELi2EN4cute5tupleIJNS5_1CILi128EEES8_NS7_ILi64EEEEEENS_10bfloat16_tEfNS_4arch4Sm80ELb0ELb1ELb1ELb1ELb1ELb0ELb0ELb0ELi2ELi4ELi4ELi4ELb0EEENS1_21CollectiveEpilogueBwdISA_SB_SD_Li256ELb1ELb0ELi2EEENS1_19SingleTileSchedulerILb1ELb0ELb0ELi128EEEEEEEEEvNT_6ParamsE$_ZN4cute3eso3ESOILb1ELb0EJNS_6LayoutINS_5tupleIJNS3_IJNS_1CILi2EEES5_EEEEEENS3_IJNS3_IJNS4_ILi8EEENS4_ILi64EEEEEEEEEEENS_10ViewEngineINS_8smem_ptrIPfEEEEEEC2ERKSC_RKSH_) ;  /* 0xfffe721000007944 */ /* 0x022fea0003c3ffff */
        /* <DEDUP_REMOVED lines=9> */
[----:B--2--5:R-:W-:Y:S05]  /*238e0*/  CALL.REL.NOINC `($_ZN7cutlass13device_kernelIN5flash19enable_sm80_to_sm89INS1_16FlashAttnBwdSm80INS1_25CollectiveMainloopBwdSm80ILi2ELi2EN4cute5tupleIJNS5_1CILi128EEES8_NS7_ILi64EEEEEENS_10bfloat16_tEfNS_4arch4Sm80ELb0ELb1ELb1ELb1ELb1ELb0ELb0ELb0ELi2ELi4ELi4ELi4ELb0EEENS1_21CollectiveEpilogueBwdISA_SB_SD_Li256ELb1ELb0ELi2EEENS1_19SingleTileSchedulerILb1ELb0ELb0ELi128EEEEEEEEEvNT_6ParamsE$_ZN4cute3eso3ESOILb1ELb0EJNS_10UnderscoreEiEEC2ERKS2_RKi) ;  /* 0xfffe510000007944 */ /* 0x024fea0003c3ffff */
[----:B-1----:R-:W2:Y:S01]  /*238f0*/  LDL R3, [R1+0x758] ;  /* 0x0007580001037983 */ /* 0x002ea20000100800 */
[----:B------:R-:W-:Y:S02]  /*23900*/  MOV R6, 0x23930 ;  /* 0x0002393000067802 */ /* 0x000fe40000000f00 */
[----:B--2---:R-:W-:Y:S02]  /*23910*/  SHF.L.U32 R3, R3, 0x7, RZ ;  /* 0x0000000703037819 */ /* 0x004fe400000006ff */
[----:B------:R-:W-:Y:S05]  /*23920*/  CALL.REL.NOINC `($_ZN7cutlass13device_kernelIN5flash19enable_sm80_to_sm89INS1_16FlashAttnBwdSm80INS1_25CollectiveMainloopBwdSm80ILi2ELi2EN4cute5tupleIJNS5_1CILi128EEES8_NS7_ILi64EEEEEENS_10bfloat16_tEfNS_4arch4Sm80ELb0ELb1ELb1ELb1ELb1ELb0ELb0ELb0ELi2ELi4ELi4ELi4ELb0EEENS1_21CollectiveEpilogueBwdISA_SB_SD_Li256ELb1ELb0ELi2EEENS1_19SingleTileSchedulerILb1ELb0ELb0ELi128EEEEEEEEEvNT_6ParamsE$_ZN4cute3eso3ESOILb1ELb0EJNS_6LayoutINS_5tupleIJNS3_IJNS_1CILi2EEES5_EEEEEENS3_IJNS3_IJNS4_ILi8EEENS4_ILi64EEEEEEEEEEEiEEC2ERKSC_RKi) ;  /* 0xfffe717000007944 */ /* 0x000fea0003c3ffff */
[----:B------:R-:W-:Y:S01]  /*23930*/  ULDC.64 UR4, c[0x0][0x118] ;  /* 0x0000460000047ab9 */ /* 0x000fe20000000a00 */
[----:B-1----:R-:W2:Y:S04]  /*23940*/  LDL R2, [R1+0x758] ;  /* 0x0007580001027983 */ /* 0x002ea80000100800 */
[----:B------:R-:W2:Y:S01]  /*23950*/  LD.E.64 R12, [R12.64] ;  /* 0x000000040c0c7980 */ /* 0x000ea2000c101b00 */
[----:B------:R-:W-:-:S02]  /*23960*/  MOV R6, R25 ;  /* 0x0000001900067202 */ /* 0x000fc40000000f00 */
[----:B------:R-:W-:Y:S01]  /*23970*/  MOV R8, 0x239a0 ;  /* 0x000239a000087802 */ /* 0x000fe20000000f00 */
[----:B--2---:R-:W-:-:S04]  /*23980*/  IMAD.WIDE R2, R2, 0x4, R12 ;  /* 0x0000000402027825 */ /* 0x004fc800078e020c */
[----:B------:R-:W-:Y:S05]  /*23990*/  CALL.REL.NOINC `($_ZN7cutlass13device_kernelIN5flash19enable_sm80_to_sm89INS1_16FlashAttnBwdSm80INS1_25CollectiveMainloopBwdSm80ILi2ELi2EN4cute5tupleIJNS5_1CILi128EEES8_NS7_ILi64EEEEEENS_10bfloat16_tEfNS_4arch4Sm80ELb0ELb1ELb1ELb1ELb1ELb0ELb0ELb0ELi2ELi4ELi4ELi4ELb0EEENS1_21CollectiveEpilogueBwdISA_SB_SD_Li256ELb1ELb0ELi2EEENS1_19SingleTileSchedulerILb1ELb0ELb0ELi128EEEEEEEEEvNT_6ParamsE$_ZN4cute8smem_ptrIPfECI1NS_12iter_adaptorIS1_S2_EEES1_) ;  /* 0xfffe8ba000007944 */ /* 0x000fea0003c3ffff */
[----:B-1----:R1:W5:Y:S01]  /*239a0*/  LDL.64 R2, [R1+0x758] ;  /* 0x0007580001027983 */ /* 0x0023620000100a00 */
[----:B------:R-:W-:-:S03]  /*239b0*/  MOV R8, 0x239d0 ;  /* 0x000239d000087802 */ /* 0x000fc60000000f00 */
[----:B-1---5:R-:W-:Y:S05]  /*239c0*/  CALL.REL.NOINC `($_ZN7cutlass13device_kernelIN5flash19enable_sm80_to_sm89INS1_16FlashAttnBwdSm80INS1_25CollectiveMainloopBwdSm80ILi2ELi2EN4cute5tupleIJNS5_1CILi128EEES8_NS7_ILi64EEEEEENS_10bfloat16_tEfNS_4arch4Sm80ELb0ELb1ELb1ELb1ELb1ELb0ELb0ELb0ELi2ELi4ELi4ELi4ELb0EEENS1_21CollectiveEpilogueBwdISA_SB_SD_Li256ELb1ELb0ELi2EEENS1_19SingleTileSchedulerILb1ELb0ELb0ELi128EEEEEEEEEvNT_6ParamsE$_ZN4cute3eso3ESOILb1ELb0EJNS_6LayoutINS_5tupleIJNS3_IJNS_1CILi2EEES5_EEEEEENS3_IJNS3_IJNS4_ILi8EEENS4_ILi64EEEEEEEEEEENS_10ViewEngineINS_8smem_ptrIPfEEEEEEC2ERKSC_RKSH_) ;  /* 0xfffe709000007944 */ /* 0x022fea0003c3ffff */
[----:B-1----:R1:W5:Y:S01]  /*239d0*/  LDL.64 R2, [R1+0x758] ;  /* 0x0007580001027983 */ /* 0x0023620000100a00 */
[----:B------:R-:W-:Y:S02]  /*239e0*/  MOV R5, R4 ;  /* 0x0000000400057202 */ /* 0x000fe40000000f00 */
[----:B------:R-:W-:Y:S02]  /*239f0*/  MOV R6, 0x23a10 ;  /* 0x00023a1000067802 */ /* 0x000fe40000000f00 */
[----:B-1---5:R-:W-:Y:S05]  /*23a00*/  CALL.REL.NOINC `($_ZN7cutlass13device_kernelIN5flash19enable_sm80_to_sm89INS1_16FlashAttnBwdSm80INS1_25CollectiveMainloopBwdSm80ILi2ELi2EN4cute5tupleIJNS5_1CILi128EEES8_NS7_ILi64EEEEEENS_10bfloat16_tEfNS_4arch4Sm80ELb0ELb1ELb1ELb1ELb1ELb0ELb0ELb0ELi2ELi4ELi4ELi4ELb0EEENS1_21CollectiveEpilogueBwdISA_SB_SD_Li256ELb1ELb0ELi2EEENS1_19SingleTileSchedulerILb1ELb0ELb0ELi128EEEEEEEEEvNT_6ParamsE$_ZN4cute3eso3ESOILb1ELb0EJNS_6LayoutINS_5tupleIJNS_1CILi1EEENS4_ILi4EEEEEENS3_IJNS4_ILi0EEES5_EEEEENS_10ViewEngineIPfEEEEC2ERKSA_RKSD_) ;  /* 0xfffe804000007944 */ /* 0x022fea0003c3ffff */
[----:B-1----:R1:W5:Y:S01]  /*23a10*/  LDL.64 R4, [R1+0x758] ;  /* 0x0007580001047983 */ /* 0x0023620000100a00 */
[----:B------:R-:W-:Y:S02]  /*23a20*/  MOV R9, R3 ;  /* 0x0000000300097202 */ /* 0x000fe40000000f00 */
[----:B------:R-:W-:Y:S02]  /*23a30*/  MOV R6, 0x23a50 ;  /* 0x00023a5000067802 */ /* 0x000fe40000000f00 */
[----:B-1---5:R-:W-:Y:S05]  /*23a40*/  CALL.REL.NOINC `($_ZN7cutlass13device_kernelIN5flash19enable_sm80_to_sm89INS1_16FlashAttnBwdSm80INS1_25CollectiveMainloopBwdSm80ILi2ELi2EN4cute5tupleIJNS5_1CILi128EEES8_NS7_ILi64EEEEEENS_10bfloat16_tEfNS_4arch4Sm80ELb0ELb1ELb1ELb1ELb1ELb0ELb0ELb0ELi2ELi4ELi4ELi4ELb0EEENS1_21CollectiveEpilogueBwdISA_SB_SD_Li256ELb1ELb0ELi2EEENS1_19SingleTileSchedulerILb1ELb0ELb0ELi128EEEEEEEEEvNT_6ParamsE$_ZN4cute3eso3ESOILb1ELb0EJNS_6LayoutINS_5tupleIJNS_1CILi1EEENS3_IJNS4_ILi2EEES6_EEEEEENS3_IJNS4_ILi0EEENS3_IJNS4_ILi8EEENS4_ILi64EEEEEEEEEEENS_10ViewEngineINS_8smem_ptrIPfEEEEEEC2ERKSE_RKSJ_) ;  /* 0xfffe7fa000007944 */ /* 0x022fea0003c3ffff */
[----:B-1----:R1:W5:Y:S01]  /*23a50*/  LDL.64 R2, [R1+0x758] ;  /* 0x0007580001027983 */ /* 0x0023620000100a00 */
[----:B------:R-:W-:Y:S02]  /*23a60*/  MOV R6, R25 ;  /* 0x0000001900067202 */ /* 0x000fe40000000f00 */
[----:B------:R-:W-:-:S02]  /*23a70*/  MOV R8, 0x23a90 ;  /* 0x00023a9000087802 */ /* 0x000fc40000000f00 */
[----:B-1---5:R-:W-:Y:S05]  /*23a80*/  CALL.REL.NOINC `($_ZN7cutlass13device_kernelIN5flash19enable_sm80_to_sm89INS1_16FlashAttnBwdSm80INS1_25CollectiveMainloopBwdSm80ILi2ELi2EN4cute5tupleIJNS5_1CILi128EEES8_NS7_ILi64EEEEEENS_10bfloat16_tEfNS_4arch4Sm80ELb0ELb1ELb1ELb1ELb1ELb0ELb0ELb0ELi2ELi4ELi4ELi4ELb0EEENS1_21CollectiveEpilogueBwdISA_SB_SD_Li256ELb1ELb0ELi2EEENS1_19SingleTileSchedulerILb1ELb0ELb0ELi128EEEEEEEEEvNT_6ParamsE$_ZN4cute8smem_ptrIPfECI1NS_12iter_adaptorIS1_S2_EEES1_) ;  /* 0xfffe8ab000007944 */ /* 0x022fea0003c3ffff */
[----:B-1----:R1:W5:Y:S01]  /*23a90*/  LDL.64 R2, [R1+0x758] ;  /* 0x0007580001027983 */ /* 0x0023620000100a00 */
[----:B------:R-:W-:-:S03]  /*23aa0*/  MOV R8, 0x23ac0 ;  /* 0x00023ac000087802 */ /* 0x000fc60000000f00 */
[----:B-1---5:R-:W-:Y:S05]  /*23ab0*/  CALL.REL.NOINC `($_ZN7cutlass13device_kernelIN5flash19enable_sm80_to_sm89INS1_16FlashAttnBwdSm80INS1_25CollectiveMainloopBwdSm80ILi2ELi2EN4cute5tupleIJNS5_1CILi128EEES8_NS7_ILi64EEEEEENS_10bfloat16_tEfNS_4arch4Sm80ELb0ELb1ELb1ELb1ELb1ELb0ELb0ELb0ELi2ELi4ELi4ELi4ELb0EEENS1_21CollectiveEpilogueBwdISA_SB_SD_Li256ELb1ELb0ELi2EEENS1_19SingleTileSchedulerILb1ELb0ELb0ELi128EEEEEEEEEvNT_6ParamsE$_ZN4cute3eso3ESOILb1ELb0EJNS_6LayoutINS_5tupleIJNS3_IJNS_1CILi2EEES5_EEEEEENS3_IJNS3_IJNS4_ILi8EEENS4_ILi64EEEEEEEEEEENS_10ViewEngineINS_8smem_ptrIPfEEEEEEC2ERKSC_RKSH_) ;  /* 0xfffe6fa000007944 */ /* 0x022fea0003c3ffff */
[----:B------:R2:W5:Y:S01]  /*23ac0*/  LDL.64 R12, [R1+0x758] ;  /* 0x00075800010c7983 */ /* 0x0005620000100a00 */
[----:B-1----:R-:W-:-:S03]  /*23ad0*/  MOV R6, 0x23af0 ;  /* 0x00023af000067802 */ /* 0x002fc60000000f00 */
[----:B--2--5:R-:W-:Y:S05]  /*23ae0*/  CALL.REL.NOINC `($_ZN7cutlass13device_kernelIN5flash19enable_sm80_to_sm89INS1_16FlashAttnBwdSm80INS1_25CollectiveMainloopBwdSm80ILi2ELi2EN4cute5tupleIJNS5_1CILi128EEES8_NS7_ILi64EEEEEENS_10bfloat16_tEfNS_4arch4Sm80ELb0ELb1ELb1ELb1ELb1ELb0ELb0ELb0ELi2ELi4ELi4ELi4ELb0EEENS1_21CollectiveEpilogueBwdISA_SB_SD_Li256ELb1ELb0ELi2EEENS1_19SingleTileSchedulerILb1ELb0ELb0ELi128EEEEEEEEEvNT_6ParamsE$_ZN4cute3eso3ESOILb1ELb0EJNS_6LayoutINS_5tupleIJNS_1CILi4EEEEEENS3_IJNS4_ILi1EEEEEEEENS_10ViewEngineIPfEEEEC2ERKS9_RKSC_) ;  /* 0xfffe7fd000007944 */ /* 0x024fea0003c3ffff */
        /* <DEDUP_REMOVED lines=272> */
[----:B------:R-:W-:Y:S05]  /*24bf0*/  CALL.REL.NOINC `($_ZN7cutlass13device_kernelIN5flash19enable_sm80_to_sm89INS1_16FlashAttnBwdSm80INS1_25CollectiveMainloopBwdSm80ILi2ELi2EN4cute5tupleIJNS5_1CILi128EEES8_NS7_ILi64EEEEEENS_10bfloat16_tEfNS_4arch4Sm80ELb0ELb1ELb1ELb1ELb1ELb0ELb0ELb0ELi2ELi4ELi4ELi4ELb0EEENS1_21CollectiveEpilogueBwdISA_SB_SD_Li256ELb1ELb0ELi2EEENS1_19SingleTileSchedulerILb1ELb0ELb0ELi128EEEEEEEEEvNT_6ParamsE$_ZN4cute3eso3ESOILb1ELb0EJNS_6LayoutINS_5tupleIJNS3_IJNS_1CILi2EEES5_EEENS3_IJS5_NS4_ILi8EEEEEEEEENS3_IJNS3_IJS5_NS4_ILi4EEEEEENS3_IJNS4_ILi1EEES7_EEEEEEEENS_10ViewEngineIPfEEEEC2ERKSF_RKSI_) ;  /* 0xfffe5fa000007944 */ /* 0x000fea0003c3ffff */
        /* <DEDUP_REMOVED lines=149> */
[----:B--2--5:R-:W-:Y:S05]  /*25550*/  CALL.REL.NOINC `($_ZN7cutlass13device_kernelIN5flash19enable_sm80_to_sm89INS1_16FlashAttnBwdSm80INS1_25CollectiveMainloopBwdSm80ILi2ELi2EN4cute5tupleIJNS5_1CILi128EEES8_NS7_ILi64EEEEEENS_10bfloat16_tEfNS_4arch4Sm80ELb0ELb1ELb1ELb1ELb1ELb0ELb0ELb0ELi2ELi4ELi4ELi4ELb0EEENS1_21CollectiveEpilogueBwdISA_SB_SD_Li256ELb1ELb0ELi2EEENS1_19SingleTileSchedulerILb1ELb0ELb0ELi128EEEEEEEEEvNT_6ParamsE$_ZZN5flash25CollectiveMainloopBwdSm80ILi2ELi2EN4cute5tupleIJNS1_1CILi128EEES4_NS3_ILi64EEEEEEN7cutlass10bfloat16_tEfNS7_4arch4Sm80ELb0ELb1ELb1ELb1ELb1ELb0ELb0ELb0ELi2ELi4ELi4ELi4ELb0EE3mmaINS_16FlashAttnBwdSm80ISB_NS_21CollectiveEpilogueBwdIS6_S8_SA_Li256ELb1ELb0ELi2EEENS_19SingleTileSchedulerILb1ELb0ELb0ELi128EEEE13SharedStorageENS1_6TensorINS1_11ArrayEngineIfLm32EEENS1_6LayoutINS2_IJNS2_IJNS3_ILi2EEESO_EEESO_NS3_ILi4EEEEEENS2_IJNS2_IJNS3_ILi1EEESO_EEESQ_NS3_ILi8EEEEEEEEEEEEbRKNSB_6ParamsERT0_S12_iNS2_IJiiiEEERT_ENKUlRT_iE_clINSK_INSL_IfLm64EEENSN_INS2_IJSP_SO_SU_EEESV_EEEEEEDaS17_i) ;  /* 0xfffec37000007944 */ /* 0x024fea0003c3ffff */
[----:B------:R-:W-:Y:S02]  /*25560*/  MOV R10, RZ ;  /* 0x000000ff000a7202 */ /* 0x000fe40000000f00 */
.L_x_2127:
[----:B-1----:R-:W-:-:S05]  /*25570*/  MOV R2, 0x25590 ;  /* 0x0002559000027802 */ /* 0x002fca0000000f00 */
[----:B------:R-:W-:Y:S05]  /*25580*/  CALL.REL.NOINC `($_ZN7cutlass13device_kernelIN5flash19enable_sm80_to_sm89INS1_16FlashAttnBwdSm80INS1_25CollectiveMainloopBwdSm80ILi2ELi2EN4cute5tupleIJNS5_1CILi128EEES8_NS7_ILi64EEEEEENS_10bfloat16_tEfNS_4arch4Sm80ELb0ELb1ELb1ELb1ELb1ELb0ELb0ELb0ELi2ELi4ELi4ELi4ELb0EEENS1_21CollectiveEpilogueBwdISA_SB_SD_Li256ELb1ELb0ELi2EEENS1_19SingleTileSchedulerILb1ELb0ELb0ELi128EEEEEEEEEvNT_6ParamsE$_ZZZN5flash25CollectiveMainloopBwdSm80ILi2ELi2EN4cute5tupleIJNS1_1CILi128EEES4_NS3_ILi64EEEEEEN7cutlass10bfloat16_tEfNS7_4arch4Sm80ELb0ELb1ELb1ELb1ELb1ELb0ELb0ELb0ELi2ELi4ELi4ELi4ELb0EE3mmaINS_16FlashAttnBwdSm80ISB_NS_21CollectiveEpilogueBwdIS6_S8_SA_Li256ELb1ELb0ELi2EEENS_19SingleTileSchedulerILb1ELb0ELb0ELi128EEEE13SharedStorageENS1_6TensorINS1_11ArrayEngineIfLm32EEENS1_6LayoutINS2_IJNS2_IJNS3_ILi2EEESO_EEESO_NS3_ILi4EEEEEENS2_IJNS2_IJNS3_ILi1EEESO_EEESQ_NS3_ILi8EEEEEEEEEEEEbRKNSB_6ParamsERT0_S12_iNS2_IJiiiEEERT_ENKUliT_E_clIZSC_ISJ_SX_EbS10_S12_S12_iS13_S15_EUlRS16_iE_EEDaiS16_ENKUlvE0_clEv) ;  /* 0x0004460000007944 */ /* 0x000fea0003c00000 */
[----:B------:R1:W-:Y:S01]  /*25590*/  STL [R1+0x770], RZ ;  /* 0x000770ff01007387 */ /* 0x0003e20000100800 */
[----:B------:R-:W-:-:S03]  /*255a0*/  MOV R5, RZ ;  /* 0x000000ff00057202 */ /* 0x000fc60000000f00 */
.L_x_2126:
[----:B------:R-:W-:Y:S01]  /*255b0*/  IMAD.MOV.U32 R3, RZ, RZ, R25 ;  /* 0x000000ffff037224 */ /* 0x000fe200078e0019 */
[----:B-1----:R-:W-:-:S02]  /*255c0*/  MOV R2, R24 ;  /* 0x0000001800027202 */ /* 0x002fc40000000f00 */
[----:B------:R-:W-:Y:S02]  /*255d0*/  MOV R8, 0x255f0 ;  /* 0x000255f000087802 */ /* 0x000fe40000000f00 */
[----:B-1---5:R-:W-:Y:S05]  /*255e0*/  CALL.REL.NOINC `($_ZN7cutlass13device_kernelIN5flash19enable_sm80_to_sm89INS1_16FlashAttnBwdSm80INS1_25CollectiveMainloopBwdSm80ILi2ELi2EN4cute5tupleIJNS5_1CILi128EEES8_NS7_ILi64EEEEEENS_10bfloat16_tEfNS_4arch4Sm80ELb0ELb1ELb1ELb1ELb1ELb0ELb0ELb0ELi2ELi4ELi4ELi4ELb0EEENS1_21CollectiveEpilogueBwdISA_SB_SD_Li256ELb1ELb0ELi2EEENS1_19SingleTileSchedulerILb1ELb0ELb0ELi128EEEEEEEEEvNT_6ParamsE$_ZN4cute3eso3ESOILb0ELb0EJiiEEC2ERKiS4_) ;  /* 0xfffe2a1000007944 */ /* 0x022fea0003c3ffff */
        /* <DEDUP_REMOVED lines=20> */
[----:B------:R-:W-:Y:S05]  /*25730*/  CALL.REL.NOINC `($_ZN7cutlass13device_kernelIN5flash19enable_sm80_to_sm89INS1_16FlashAttnBwdSm80INS1_25CollectiveMainloopBwdSm80ILi2ELi2EN4cute5tupleIJNS5_1CILi128EEES8_NS7_ILi64EEEEEENS_10bfloat16_tEfNS_4arch4Sm80ELb0ELb1ELb1ELb1ELb1ELb0ELb0ELb0ELi2ELi4ELi4ELi4ELb0EEENS1_21CollectiveEpilogueBwdISA_SB_SD_Li256ELb1ELb0ELi2EEENS1_19SingleTileSchedulerILb1ELb0ELb0ELi128EEEEEEEEEvNT_6ParamsE$exp2f) ;  /* 0x0004467000007944 */ /* 0x000fea0003c00000 */
[----:B------:R-:W-:Y:S01]  /*25740*/  IMAD.MOV.U32 R3, RZ, RZ, R25 ;  /* 0x000000ffff037224 */ /* 0x000fe200078e0019 */
[----:B------:R-:W-:Y:S02]  /*25750*/  MOV R2, R24 ;  /* 0x0000001800027202 */ /* 0x000fe40000000f00 */
[----:B------:R-:W-:Y:S02]  /*25760*/  MOV R8, 0x25780 ;  /* 0x0002578000087802 */ /* 0x000fe40000000f00 */
[----:B-1----:R-:W-:Y:S05]  /*25770*/  CALL.REL.NOINC `($_ZN7cutlass13device_kernelIN5flash19enable_sm80_to_sm89INS1_16FlashAttnBwdSm80INS1_25CollectiveMainloopBwdSm80ILi2ELi2EN4cute5tupleIJNS5_1CILi128EEES8_NS7_ILi64EEEEEENS_10bfloat16_tEfNS_4arch4Sm80ELb0ELb1ELb1ELb1ELb1ELb0ELb0ELb0ELi2ELi4ELi4ELi4ELb0EEENS1_21CollectiveEpilogueBwdISA_SB_SD_Li256ELb1ELb0ELi2EEENS1_19SingleTileSchedulerILb1ELb0ELb0ELi128EEEEEEEEEvNT_6ParamsE$_ZN4cute3eso3ESOILb0ELb0EJiiEEC2ERKiS4_) ;  /* 0xfffe288000007944 */ /* 0x002fea0003c3ffff */
        /* <DEDUP_REMOVED lines=93> */
[----:B--2---:R1:W-:Y:S04]  /*25d50*/  STL.64 [R1+0x750], R6 ;  /* 0x0007500601007387 */ /* 0x0043e80000100a00 */
[----:B-1----:R-:W-:Y:S05]  /*25d60*/  CALL.REL.NOINC `($_ZN7cutlass13device_kernelIN5flash19enable_sm80_to_sm89INS1_16FlashAttnBwdSm80INS1_25CollectiveMainloopBwdSm80ILi2ELi2EN4cute5tupleIJNS5_1CILi128EEES8_NS7_ILi64EEEEEENS_10bfloat16_tEfNS_4arch4Sm80ELb0ELb1ELb1ELb1ELb1ELb0ELb0ELb0ELi2ELi4ELi4ELi4ELb0EEENS1_21CollectiveEpilogueBwdISA_SB_SD_Li256ELb1ELb0ELi2EEENS1_19SingleTileSchedulerILb1ELb0ELb0ELi128EEEEEEEEEvNT_6ParamsE$_ZZN4cute4diceINS_5tupleIJNS1_IJiNS1_IJiNS_1CILi0EEEEEEEEENS1_IJNS_10UnderscoreENS1_IJS6_S6_EEEEEEEEES9_EEDaRKT_RKT0_ENKUlRKT_RKT0_E_clIS5_S5_EEDaSI_SL_) ;  /* 0xfffe7ce000007944 */ /* 0x002fea0003c3ffff */
[----:B------:R2:W-:Y:S01]  /*25d70*/  STL.64 [R1+0x7a0], R2 ;  /* 0x0007a00201007387 */ /* 0x0005e20000100a00 */
[----:B------:R-:W-:Y:S02]  /*25d80*/  IADD3 R60, P0, R44, 0x50, RZ ;  /* 0x000000502c3c7810 */ /* 0x000fe40007f1e0ff */
[----:B------:R-:W-:-:S03]  /*25d90*/  MOV R8, 0x25dd0 ;  /* 0x00025dd000087802 */ /* 0x000fc60000000f00 */
[----:B------:R-:W-:Y:S02]  /*25da0*/  IMAD.X R50, RZ, RZ, R43, P0 ;  /* 0x000000ffff327224 */ /* 0x000fe400000e062b */
[----:B------:R-:W-:Y:S02]  /*25db0*/  IMAD.MOV.U32 R4, RZ, RZ, R60 ;  /* 0x000000ffff047224 */ /* 0x000fe400078e003c */
[----:B-12---:R-:W-:Y:S05]  /*25dc0*/  CALL.REL.NOINC `($_ZN7cutlass13device_kernelIN5flash19enable_sm80_to_sm89INS1_16FlashAttnBwdSm80INS1_25CollectiveMainloopBwdSm80ILi2ELi2EN4cute5tupleIJNS5_1CILi128EEES8_NS7_ILi64EEEEEENS_10bfloat16_tEfNS_4arch4Sm80ELb0ELb1ELb1ELb1ELb1ELb0ELb0ELb0ELi2ELi4ELi4ELi4ELb0EEENS1_21CollectiveEpilogueBwdISA_SB_SD_Li256ELb1ELb0ELi2EEENS1_19SingleTileSchedulerILb1ELb0ELb0ELi128EEEEEEEEEvNT_6ParamsE$_ZZN4cute12filter_tupleINS_5tupleIJNS1_IJiNS1_IJiNS_1CILi0EEEEEEEEENS1_IJNS_10UnderscoreENS1_IJS6_S6_EEEEEEEEES9_ZNS_4diceIS9_S9_EEDaRKT_RKT0_EUlRKT_RKT0_E_EEDaSD_SG_OT1_ENKUlDpSJ_E_clIJNS1_IJiiS3_EEENS1_IJEEEEEEDaSQ_) ;  /* 0xfffe6ad000007944 */ /* 0x006fea0003c3ffff */
[----:B------:R-:W-:Y:S02]  /*25dd0*/  MOV R74, 0x25df0 ;  /* 0x00025df0004a7802 */ /* 0x000fe40000000f00 */
[----:B-12--5:R-:W-:Y:S05]  /*25de0*/  CALL.REL.NOINC `($_ZN7cutlass13device_kernelIN5flash19enable_sm80_to_sm89INS1_16FlashAttnBwdSm80INS1_25CollectiveMainloopBwdSm80ILi2ELi2EN4cute5tupleIJNS5_1CILi128EEES8_NS7_ILi64EEEEEENS_10bfloat16_tEfNS_4arch4Sm80ELb0ELb1ELb1ELb1ELb1ELb0ELb0ELb0ELi2ELi4ELi4ELi4ELb0EEENS1_21CollectiveEpilogueBwdISA_SB_SD_Li256ELb1ELb0ELi2EEENS1_19SingleTileSchedulerILb1ELb0ELb0ELi128EEEEEEEEEvNT_6ParamsE$_ZZN4cute7idx2crdINS_5tupleIJiiNS_1CILi0EEEEEENS1_IJNS1_IJNS2_ILi4EEENS2_ILi8EEEEEES5_NS2_ILi1EEEEEEEEDaRKT_RKT0_ENKUlRKT_RKT0_E_clIiS7_EEDaSI_SL_) ;  /* 0xfffeacc000007944 */ /* 0x026fea0003c3ffff */
[----:B------:R-:W-:Y:S02]  /*25df0*/  MOV R2, 0x25e10 ;  /* 0x00025e1000027802 */ /* 0x000fe40000000f00 */
[----:B-1----:R-:W-:Y:S05]  /*25e00*/  CALL.REL.NOINC `($_ZN7cutlass13device_kernelIN5flash19enable_sm80_to_sm89INS1_16FlashAttnBwdSm80INS1_25CollectiveMainloopBwdSm80ILi2ELi2EN4cute5tupleIJNS5_1CILi128EEES8_NS7_ILi64EEEEEENS_10bfloat16_tEfNS_4arch4Sm80ELb0ELb1ELb1ELb1ELb1ELb0ELb0ELb0ELi2ELi4ELi4ELi4ELb0EEENS1_21CollectiveEpilogueBwdISA_SB_SD_Li256ELb1ELb0ELi2EEENS1_19SingleTileSchedulerILb1ELb0ELb0ELi128EEEEEEEEEvNT_6ParamsE$_ZZN4cute7idx2crdINS_5tupleIJiiNS_1CILi0EEEEEENS1_IJNS1_IJNS2_ILi4EEENS2_ILi8EEEEEES5_NS2_ILi1EEEEEEEEDaRKT_RKT0_ENKUlRKT_RKT0_E_clIiS5_EEDaSI_SL_) ;  /* 0xfffeac7000007944 */ /* 0x002fea0003c3ffff */
[----:B------:R1:W-:Y:S01]  /*25e10*/  STL [R1+0x7a0], R6 ;  /* 0x0007a00601007387 */ /* 0x0003e20000100800 */
[----:B------:R-:W-:Y:S02]  /*25e20*/  MOV R2, R60 ;  /* 0x0000003c00027202 */ /* 0x000fe40000000f00 */
        /* <DEDUP_REMOVED lines=26> */
[----:B-1----:R-:W-:Y:S05]  /*25fd0*/  CALL.REL.NOINC `($_ZN7cutlass13device_kernelIN5flash19enable_sm80_to_sm89INS1_16FlashAttnBwdSm80INS1_25CollectiveMainloopBwdSm80ILi2ELi2EN4cute5tupleIJNS5_1CILi128EEES8_NS7_ILi64EEEEEENS_10bfloat16_tEfNS_4arch4Sm80ELb0ELb1ELb1ELb1ELb1ELb0ELb0ELb0ELi2ELi4ELi4ELi4ELb0EEENS1_21CollectiveEpilogueBwdISA_SB_SD_Li256ELb1ELb0ELi2EEENS1_19SingleTileSchedulerILb1ELb0ELb0ELi128EEEEEEEEEvNT_6ParamsE$_ZN4cute3eso3ESOILb0ELb0EJiiiEEC2ERKiS4_S4_) ;  /* 0xfffe22e000007944 */ /* 0x002fea0003c3ffff */
[----:B------:R2:W5:Y:S04]  /*25fe0*/  LDL R5, [R1+0x760] ;  /* 0x0007600001057983 */ /* 0x0005680000100800 */
[----:B-1----:R2:W5:Y:S01]  /*25ff0*/  LDL.64 R2, [R1+0x758] ;  /* 0x0007580001027983 */ /* 0x0025620000100a00 */
[----:B------:R-:W-:-:S02]  /*26000*/  MOV R4, R25 ;  /* 0x0000001900047202 */ /* 0x000fc40000000f00 */
[----:B------:R-:W-:Y:S02]  /*26010*/  MOV R6, 0x26030 ;  /* 0x0002603000067802 */ /* 0x000fe40000000f00 */
[----:B--2--5:R-:W-:Y:S05]  /*26020*/  CALL.REL.NOINC `($_ZN7cutlass13device_kernelIN5flash19enable_sm80_to_sm89INS1_16FlashAttnBwdSm80INS1_25CollectiveMainloopBwdSm80ILi2ELi2EN4cute5tupleIJNS5_1CILi128EEES8_NS7_ILi64EEEEEENS_10bfloat16_tEfNS_4arch4Sm80ELb0ELb1ELb1ELb1ELb1ELb0ELb0ELb0ELi2ELi4ELi4ELi4ELb0EEENS1_21CollectiveEpilogueBwdISA_SB_SD_Li256ELb1ELb0ELi2EEENS1_19SingleTileSchedulerILb1ELb0ELb0ELi128EEEEEEEEEvNT_6ParamsE$_ZN4cute3eso3ESOILb1ELb0EJNS_1CILi1EEENS_5tupleIJiiiEEENS2_ILi64EEENS4_IJNS2_ILi72EEENS2_ILi144EEENS2_ILi288EEEEEENS2_ILi512EEEEEC2ERKS3_RKS5_RKS6_RKSA_RKSB_) ;  /* 0xfffe307000007944 */ /* 0x024fea0003c3ffff */
[----:B-1----:R1:W5:Y:S04]  /*26030*/  LDL R5, [R1+0x760] ;  /* 0x0007600001057983 */ /* 0x0023680000100800 */
[----:B------:R1:W5:Y:S01]  /*26040*/  LDL.64 R2, [R1+0x758] ;  /* 0x0007580001027983 */ /* 0x0003620000100a00 */
[----:B------:R-:W-:Y:S02]  /*26050*/  MOV R4, R25 ;  /* 0x0000001900047202 */ /* 0x000fe40000000f00 */
[----:B------:R-:W-:Y:S02]  /*26060*/  MOV R6, 0x26080 ;  /* 0x0002608000067802 */ /* 0x000fe40000000f00 */
[----:B-1---5:R-:W-:Y:S05]  /*26070*/  CALL.REL.NOINC `($_ZN7cutlass13device_kernelIN5flash19enable_sm80_to_sm89INS1_16FlashAttnBwdSm80INS1_25CollectiveMainloopBwdSm80ILi2ELi2EN4cute5tupleIJNS5_1CILi128EEES8_NS7_ILi64EEEEEENS_10bfloat16_tEfNS_4arch4Sm80ELb0ELb1ELb1ELb1ELb1ELb0ELb0ELb0ELi2ELi4ELi4ELi4ELb0EEENS1_21CollectiveEpilogueBwdISA_SB_SD_Li256ELb1ELb0ELi2EEENS1_19SingleTileSchedulerILb1ELb0ELb0ELi128EEEEEEEEEvNT_6ParamsE$_ZN4cute5tupleIJNS0_IJNS_1CILi8EEENS0_IJNS1_ILi2EEES3_S3_EEENS1_ILi1EEES4_S5_EEENS0_IJS5_NS0_IJiiiEEENS1_ILi64EEENS0_IJNS1_ILi72EEENS1_ILi144EEENS1_ILi288EEEEEENS1_ILi512EEEEEEEEC2ERKS6_RKSE_) ;  /* 0xfffe610000007944 */ /* 0x022fea0003c3ffff */
[----:B-1----:R1:W5:Y:S04]  /*26080*/  LDL R5, [R1+0x760] ;  /* 0x0007600001057983 */ /* 0x0023680000100800 */
[----:B------:R1:W5:Y:S01]  /*26090*/  LDL.64 R2, [R1+0x758] ;  /* 0x0007580001027983 */ /* 0x0003620000100a00 */
[----:B------:R-:W-:-:S03]  /*260a0*/  MOV R4, 0x260c0 ;  /* 0x000260c000047802 */ /* 0x000fc60000000f00 */
[----:B-1---5:R-:W-:Y:S05]  /*260b0*/  CALL.REL.NOINC `($_ZN7cutlass13device_kernelIN5flash19enable_sm80_to_sm89INS1_16FlashAttnBwdSm80INS1_25CollectiveMainloopBwdSm80ILi2ELi2EN4cute5tupleIJNS5_1CILi128EEES8_NS7_ILi64EEEEEENS_10bfloat16_tEfNS_4arch4Sm80ELb0ELb1ELb1ELb1ELb1ELb0ELb0ELb0ELi2ELi4ELi4ELi4ELb0EEENS1_21CollectiveEpilogueBwdISA_SB_SD_Li256ELb1ELb0ELi2EEENS1_19SingleTileSchedulerILb1ELb0ELb0ELi128EEEEEEEEEvNT_6ParamsE$_ZZN4cute7flattenINS_5tupleIJNS_1CILi1EEENS1_IJiiiEEENS2_ILi64EEENS1_IJNS2_ILi72EEENS2_ILi144EEENS2_ILi288EEEEEENS2_ILi512EEEEEEEEDaRKT_ENKUlRKT_E_clIS4_EEDaSH_) ;  /* 0xfffea54000007944 */ /* 0x022fea0003c3ffff */
[----:B------:R1:W-:Y:S01]  /*260c0*/  STL.64 [R1+0x7a0], R2 ;  /* 0x0007a00201007387 */ /* 0x0003e20000100a00 */
[----:B------:R-:W-:-:S02]  /*260d0*/  MOV R6, R60 ;  /* 0x0000003c00067202 */ /* 0x000fc40000000f00 */
[----:B------:R-:W-:Y:S01]  /*260e0*/  MOV R4, 0x26110 ;  /* 0x0002611000047802 */ /* 0x000fe20000000f00 */
[----:B------:R1:W-:Y:S04]  /*260f0*/  STL [R1+0x7a8], R5 ;  /* 0x0007a80501007387 */ /* 0x0003e80000100800 */
[----:B-1----:R-:W-:Y:S05]  /*26100*/  CALL.REL.NOINC `($_ZN7cutlass13device_kernelIN5flash19enable_sm80_to_sm89INS1_16FlashAttnBwdSm80INS1_25CollectiveMainloopBwdSm80ILi2ELi2EN4cute5tupleIJNS5_1CILi128EEES8_NS7_ILi64EEEEEENS_10bfloat16_tEfNS_4arch4Sm80ELb0ELb1ELb1ELb1ELb1ELb0ELb0ELb0ELi2ELi4ELi4ELi4ELb0EEENS1_21CollectiveEpilogueBwdISA_SB_SD_Li256ELb1ELb0ELi2EEENS1_19SingleTileSchedulerILb1ELb0ELb0ELi128EEEEEEEEEvNT_6ParamsE$_ZZN4cute12filter_tupleINS_5tupleIJNS_1CILi1EEENS1_IJiiiEEENS2_ILi64EEENS1_IJNS2_ILi72EEENS2_ILi144EEENS2_ILi288EEEEEENS2_ILi512EEEEEEZNS_7flattenISB_EEDaRKT_EUlRKT_E_EEDaSF_OT0_ENKUlDpSI_E_clIJNS1_IJS3_EEES4_NS1_IJS5_EEES9_NS1_IJSA_EEEEEEDaSM_) ;  /* 0xfffe6e1000007944 */ /* 0x002fea0003c3ffff */
[----:B------:R-:W-:Y:S02]  /*26110*/  MOV R4, R25 ;  /* 0x0000001900047202 */ /* 0x000fe40000000f00 */
[----:B------:R-:W-:Y:S02]  /*26120*/  MOV R6, 0x26140 ;  /* 0x0002614000067802 */ /* 0x000fe40000000f00 */
        /* <DEDUP_REMOVED lines=80> */
[----:B------:R-:W-:-:S03]  /*26630*/  MOV R4, 0x26650 ;  /* 0x0002665000047802 */ /* 0x000fc60000000f00 */
        /* <DEDUP_REMOVED lines=17> */
[----:B--2--5:R-:W-:Y:S05]  /*26750*/  CALL.REL.NOINC `($_ZN7cutlass13device_kernelIN5flash19enable_sm80_to_sm89INS1_16FlashAttnBwdSm80INS1_25CollectiveMainloopBwdSm80ILi2ELi2EN4cute5tupleIJNS5_1CILi128EEES8_NS7_ILi64EEEEEENS_10bfloat16_tEfNS_4arch4Sm80ELb0ELb1ELb1ELb1ELb1ELb0ELb0ELb0ELi2ELi4ELi4ELi4ELb0EEENS1_21CollectiveEpilogueBwdISA_SB_SD_Li256ELb1ELb0ELi2EEENS1_19SingleTileSchedulerILb1ELb0ELb0ELi128EEEEEEEEEvNT_6ParamsE$_ZN4cute3eso3ESOILb1ELb0EJNS_14ComposedLayoutINS_7SwizzleILi3ELi3ELi3EEENS_1CILi0EEENS_6LayoutINS_5tupleIJNS8_IJNS8_IJNS5_ILi4EEENS5_ILi8EEEEEENS8_IJNS5_ILi2EEENS5_ILi1EEEEEEEEENS8_IJNS8_IJSC_SC_EEENS8_IJSA_S9_EEEEEEEEENS8_IJNS8_IJNS8_IJSC_NS5_ILi64EEEEEENS8_IJNS5_ILi512EEES6_EEEEEENS8_IJNS8_IJSD_SA_EEENS8_IJNS5_ILi1024EEENS5_ILi16EEEEEEEEEEEEEEEENS_10ViewEngineINS_8smem_ptrIPN7cutlass10bfloat16_tEEEEEEEC2ERKSW_RKS13_) ;  /* 0xfffe234000007944 */ /* 0x024fea0003c3ffff */
[----:B------:R-:W-:Y:S01]  /*26760*/  ULDC.64 UR4, c[0x0][0x118] ;  /* 0x0000460000047ab9 */ /* 0x000fe20000000a00 */
[----:B------:R2:W5:Y:S04]  /*26770*/  LDL.64 R54, [R1+0x758] ;  /* 0x0007580001367983 */ /* 0x0005680000100a00 */
[----:B-1----:R2:W5:Y:S01]  /*26780*/  LD.E R3, [R8.64+0xc] ;  /* 0x00000c0408037980 */ /* 0x002562000c101900 */
[----:B------:R-:W-:Y:S02]  /*26790*/  MOV R2, R25 ;  /* 0x0000001900027202 */ /* 0x000fe40000000f00 */
[----:B------:R-:W-:-:S02]  /*267a0*/  MOV R6, 0x267c0 ;  /* 0x000267c000067802 */ /* 0x000fc40000000f00 */
        /* <DEDUP_REMOVED lines=19> */
[----:B------:R-:W-:Y:S02]  /*268e0*/  MOV R4, R60 ;  /* 0x0000003c00047202 */ /* 0x000fe40000000f00 */
[----:B------:R-:W-:Y:S02]  /*268f0*/  MOV R8, 0x26910 ;  /* 0x0002691000087802 */ /* 0x000fe40000000f00 */
[----:B-12---:R-:W-:Y:S05]  /*26900*/  CALL.REL.NOINC `($_ZN7cutlass13device_kernelIN5flash19enable_sm80_to_sm89INS1_16FlashAttnBwdSm80INS1_25CollectiveMainloopBwdSm80ILi2ELi2EN4cute5tupleIJNS5_1CILi128EEES8_NS7_ILi64EEEEEENS_10bfloat16_tEfNS_4arch4Sm80ELb0ELb1ELb1ELb1ELb1ELb0ELb0ELb0ELi2ELi4ELi4ELi4ELb0EEENS1_21CollectiveEpilogueBwdISA_SB_SD_Li256ELb1ELb0ELi2EEENS1_19SingleTileSchedulerILb1ELb0ELb0ELi128EEEEEEEEEvNT_6ParamsE$_ZZN4cute12filter_tupleINS_5tupleIJNS1_IJiNS1_IJiNS_1CILi0EEEEEEEEENS1_IJNS_10UnderscoreENS1_IJS6_S6_EEEEEEEEES9_ZNS_4diceIS9_S9_EEDaRKT_RKT0_EUlRKT_RKT0_E_EEDaSD_SG_OT1_ENKUlDpSJ_E_clIJNS1_IJiiS3_EEENS1_IJEEEEEEDaSQ_) ;  /* 0xfffe5f9000007944 */ /* 0x006fea0003c3ffff */
[----:B------:R-:W-:Y:S02]  /*26910*/  MOV R74, 0x26930 ;  /* 0x00026930004a7802 */ /* 0x000fe40000000f00 */
[----:B-12--5:R-:W-:Y:S05]  /*26920*/  CALL.REL.NOINC `($_ZN7cutlass13device_kernelIN5flash19enable_sm80_to_sm89INS1_16FlashAttnBwdSm80INS1_25CollectiveMainloopBwdSm80ILi2ELi2EN4cute5tupleIJNS5_1CILi128EEES8_NS7_ILi64EEEEEENS_10bfloat16_tEfNS_4arch4Sm80ELb0ELb1ELb1ELb1ELb1ELb0ELb0ELb0ELi2ELi4ELi4ELi4ELb0EEENS1_21CollectiveEpilogueBwdISA_SB_SD_Li256ELb1ELb0ELi2EEENS1_19SingleTileSchedulerILb1ELb0ELb0ELi128EEEEEEEEEvNT_6ParamsE$_ZZN4cute7idx2crdINS_5tupleIJiiNS_1CILi0EEEEEENS1_IJNS1_IJNS2_ILi4EEENS2_ILi8EEEEEENS2_ILi2EEENS2_ILi1EEEEEEEEDaRKT_RKT0_ENKUlRKT_RKT0_E_clIiS7_EEDaSJ_SM_) ;  /* 0xfffe9d0000007944 */ /* 0x026fea0003c3ffff */
[----:B------:R-:W-:Y:S02]  /*26930*/  MOV R2, 0x26950 ;  /* 0x0002695000027802 */ /* 0x000fe40000000f00 */
[----:B-1----:R-:W-:Y:S05]  /*26940*/  CALL.REL.NOINC `($_ZN7cutlass13device_kernelIN5flash19enable_sm80_to_sm89INS1_16FlashAttnBwdSm80INS1_25CollectiveMainloopBwdSm80ILi2ELi2EN4cute5tupleIJNS5_1CILi128EEES8_NS7_ILi64EEEEEENS_10bfloat16_tEfNS_4arch4Sm80ELb0ELb1ELb1ELb1ELb1ELb0ELb0ELb0ELi2ELi4ELi4ELi4ELb0EEENS1_21CollectiveEpilogueBwdISA_SB_SD_Li256ELb1ELb0ELi2EEENS1_19SingleTileSchedulerILb1ELb0ELb0ELi128EEEEEEEEEvNT_6ParamsE$_ZZN4cute7idx2crdINS_5tupleIJiiNS_1CILi0EEEEEENS1_IJNS1_IJNS2_ILi4EEENS2_ILi8EEEEEENS2_ILi2EEENS2_ILi1EEEEEEEEDaRKT_RKT0_ENKUlRKT_RKT0_E_clIiS8_EEDaSJ_SM_) ;  /* 0xfffea10000007944 */ /* 0x002fea0003c3ffff */
[----:B------:R1:W-:Y:S01]  /*26950*/  STL [R1+0x7a0], R6 ;  /* 0x0007a00601007387 */ /* 0x0003e20000100800 */
[----:B------:R-:W-:Y:S02]  /*26960*/  MOV R2, R60 ;  /* 0x0000003c00027202 */ /* 0x000fe40000000f00 */
[----:B------:R-:W-:-:S02]  /*26970*/  MOV R74, 0x26990 ;  /* 0x00026990004a7802 */ /* 0x000fc40000000f00 */
        /* <DEDUP_REMOVED lines=86> */
[----:B-1----:R-:W-:Y:S05]  /*26ee0*/  CALL.REL.NOINC `($_ZN7cutlass13device_kernelIN5flash19enable_sm80_to_sm89INS1_16FlashAttnBwdSm80INS1_25CollectiveMainloopBwdSm80ILi2ELi2EN4cute5tupleIJNS5_1CILi128EEES8_NS7_ILi64EEEEEENS_10bfloat16_tEfNS_4arch4Sm80ELb0ELb1ELb1ELb1ELb1ELb0ELb0ELb0ELi2ELi4ELi4ELi4ELb0EEENS1_21CollectiveEpilogueBwdISA_SB_SD_Li256ELb1ELb0ELi2EEENS1_19SingleTileSchedulerILb1ELb0ELb0ELi128EEEEEEEEEvNT_6ParamsE$_ZZN4cute6detail16composition_implINS_5tupleIJNS_1CILi8EEENS3_ILi2EEES5_S5_S4_S5_EEENS2_IJNS3_ILi1EEEiiiNS3_ILi72EEENS3_ILi512EEEEEENS2_IJNS2_IJS5_S5_EEES4_NS3_ILi4EEEEEENS2_IJNS2_IJS7_S4_EEENS3_ILi1024EEENS3_ILi16EEEEEEEEDaRKT_RKT0_RKT1_RKT2_ENKUlRKT_RKT0_E_clISB_SE_EEDaSW_SZ_) ;  /* 0xfffe7be000007944 */ /* 0x002fea0003c3ffff */
[----:B------:R-:W-:Y:S01]  /*26ef0*/  IMAD.MOV.U32 R2, RZ, RZ, R48 ;  /* 0x000000ffff027224 */ /* 0x000fe200078e0030 */
        /* <DEDUP_REMOVED lines=26> */
[----:B------:R-:W-:Y:S02]  /*270a0*/  MOV R16, R12 ;  /* 0x0000000c00107202 */ /* 0x000fe40000000f00 */
[----:B------:R-:W-:Y:S01]  /*270b0*/  MOV R6, 0x270e0 ;  /* 0x000270e000067802 */ /* 0x000fe20000000f00 */
        /* <DEDUP_REMOVED lines=9> */
[----:B------:R-:W-:-:S02]  /*27150*/  MOV R5, R60 ;  /* 0x0000003c00057202 */ /* 0x000fc40000000f00 */
        /* <DEDUP_REMOVED lines=532> */
[----:B------:R1:W-:Y:S02]  /*292a0*/  ST.E [R10.64+0xc], R7 ;  /* 0x00000c070a007985 */ /* 0x0003e4000c101904 */
.L_x_2131:
[----:B------:R-:W-:-:S13]  /*292b0*/  ISETP.NE.AND P0, PT, R51, 0x3, PT ;  /* 0x000000033300780c */ /* 0x000fda0003f05270 */
[----:B-1----:R-:W-:Y:S05]  /*292c0*/  @!P0 BRA `(.L_x_2128) ;  /* 0x0000206000008947 */ /* 0x002fea0003800000 */
[----:B------:R-:W-:Y:S01]  /*292d0*/  IADD3 R12, R51, 0x1, RZ ;  /* 0x00000001330c7810 */ /* 0x000fe20007ffe0ff */
[----:B------:R-:W-:Y:S01]  /*292e0*/  IMAD.MOV.U32 R2, RZ, RZ, R25 ;  /* 0x000000ffff027224 */ /* 0x000fe200078e0019 */
[----:B------:R-:W-:-:S03]  /*292f0*/  MOV R8, 0x29320 ;  /* 0x0002932000087802 */ /* 0x000fc60000000f00 */
[----:B------:R-:W-:Y:S02]  /*29300*/  IMAD.MOV.U32 R3, RZ, RZ, R12 ;  /* 0x000000ffff037224 */ /* 0x000fe400078e000c */
        /* <DEDUP_REMOVED lines=22> */
[----:B------:R-:W-:Y:S02]  /*29470*/  MOV R3, R12 ;  /* 0x0000000c00037202 */ /* 0x000fe40000000f00 */
        /* <DEDUP_REMOVED lines=200> */
[----:B------:R-:W-:-:S02]  /*2a100*/  MOV R2, R25 ;  /* 0x0000001900027202 */ /* 0x000fc40000000f00 */
        /* <DEDUP_REMOVED lines=289> */
[----:B-1----:R-:W-:Y:S05]  /*2b320*/  CALL.REL.NOINC `($_ZN7cutlass13device_kernelIN5flash19enable_sm80_to_sm89INS1_16FlashAttnBwdSm80INS1_25CollectiveMainloopBwdSm80ILi2ELi2EN4cute5tupleIJNS5_1CILi128EEES8_NS7_ILi64EEEEEENS_10bfloat16_tEfNS_4arch4Sm80ELb0ELb1ELb1ELb1ELb1ELb0ELb0ELb0ELi2ELi4ELi4ELi4ELb0EEENS1_21CollectiveEpilogueBwdISA_SB_SD_Li256ELb1ELb0ELi2EEENS1_19SingleTileSchedulerILb1ELb0ELb0ELi128EEEEEEEEEvNT_6ParamsE$_ZZN5flash25CollectiveMainloopBwdSm80ILi2ELi2EN4cute5tupleIJNS1_1CILi128EEES4_NS3_ILi64EEEEEEN7cutlass10bfloat16_tEfNS7_4arch4Sm80ELb0ELb1ELb1ELb1ELb1ELb0ELb0ELb0ELi2ELi4ELi4ELi4ELb0EE3mmaINS_16FlashAttnBwdSm80ISB_NS_21CollectiveEpilogueBwdIS6_S8_SA_Li256ELb1ELb0ELi2EEENS_19SingleTileSchedulerILb1ELb0ELb0ELi128EEEE13SharedStorageENS1_6TensorINS1_11ArrayEngineIfLm32EEENS1_6LayoutINS2_IJNS2_IJNS3_ILi2EEESO_EEESO_NS3_ILi4EEEEEENS2_IJNS2_IJNS3_ILi1EEESO_EEESQ_NS3_ILi8EEEEEEEEEEEEbRKNSB_6ParamsERT0_S12_iNS2_IJiiiEEERT_ENKUlvE_clEv) ;  /* 0x00037ec000007944 */ /* 0x002fea0003c00000 */
.L_x_2128:
[----:B------:R-:W-:Y:S01]  /*2b330*/  IMAD.MOV.U32 R2, RZ, RZ, R25 ;  /* 0x000000ffff027224 */ /* 0x000fe200078e0019 */
[----:B------:R-:W-:Y:S01]  /*2b340*/  MOV R3, R51 ;  /* 0x0000003300037202 */ /* 0x000fe20000000f00 */
[----:B------:R-:W-:Y:S01]  /*2b350*/  IMAD.MOV.U32 R20, RZ, RZ, RZ ;  /* 0x000000ffff147224 */ /* 0x000fe200078e00ff */
[----:B------:R-:W-:-:S02]  /*2b360*/  MOV R8, 0x2b380 ;  /* 0x0002b38000087802 */ /* 0x000fc40000000f00 */
        /* <DEDUP_REMOVED lines=19> */
[----:B------:R-:W-:Y:S02]  /*2b4a0*/  MOV R3, R51 ;  /* 0x0000003300037202 */ /* 0x000fe40000000f00 */
        /* <DEDUP_REMOVED lines=18> */
.L_x_2129:
[----:B------:R-:W-:Y:S01]  /*2b5d0*/  IMAD.MOV.U32 R85, RZ, RZ, R25 ;  /* 0x000000ffff557224 */ /* 0x000fe200078e0019 */
[----:B------:R-:W-:Y:S01]  /*2b5e0*/  LOP3.LUT R86, R20, 0x1, RZ, 0xc0, !PT ;  /* 0x0000000114567812 */ /* 0x000fe200078ec0ff */
[----:B-1----:R-:W-:Y:S01]  /*2b5f0*/  IMAD.MOV.U32 R71, RZ, RZ, R24 ;  /* 0x000000ffff477224 */ /* 0x002fe200078e0018 */
[----:B------:R-:W-:Y:S02]  /*2b600*/  MOV R84, 0x2b620 ;  /* 0x0002b62000547802 */ /* 0x000fe40000000f00 */
        /* <DEDUP_REMOVED lines=214> */
.L_x_2130:
[----:B------:R-:W2:Y:S01]  /*2c370*/  LDL.64 R2, [R26+0xa0] ;  /* 0x0000a0001a027983 */ /* 0x000ea20000100a00 */
[----:B------:R-:W-:Y:S01]  /*2c380*/  ULDC.64 UR4, c[0x0][0x118] ;  /* 0x0000460000047ab9 */ /* 0x000fe20000000a00 */
[----:B-1----:R-:W-:Y:S02]  /*2c390*/  MOV R6, R25 ;  /* 0x0000001900067202 */ /* 0x002fe40000000f00 */
[----:B------:R-:W-:Y:S01]  /*2c3a0*/  MOV R8, 0x2c3d0 ;  /* 0x0002c3d000087802 */ /* 0x000fe20000000f00 */
[----:B--2---:R-:W5:Y:S04]  /*2c3b0*/  LD.E.64 R2, [R2.64] ;  /* 0x0000000402027980 */ /* 0x004f68000c101b00 */
[----:B-----5:R-:W-:Y:S05]  /*2c3c0*/  CALL.REL.NOINC `($_ZN7cutlass13device_kernelIN5flash19enable_sm80_to_sm89INS1_16FlashAttnBwdSm80INS1_25CollectiveMainloopBwdSm80ILi2ELi2EN4cute5tupleIJNS5_1CILi128EEES8_NS7_ILi64EEEEEENS_10bfloat16_tEfNS_4arch4Sm80ELb0ELb1ELb1ELb1ELb1ELb0ELb0ELb0ELi2ELi4ELi4ELi4ELb0EEENS1_21CollectiveEpilogueBwdISA_SB_SD_Li256ELb1ELb0ELi2EEENS1_19SingleTileSchedulerILb1ELb0ELb0ELi128EEEEEEEEEvNT_6ParamsE$_ZN4cute8smem_ptrIPfECI1NS_12iter_adaptorIS1_S2_EEES1_) ;  /* 0xfffe017000007944 */ /* 0x020fea0003c3ffff */
[----:B-1----:R1:W5:Y:S01]  /*2c3d0*/  LDL.64 R2, [R1+0x758] ;  /* 0x0007580001027983 */ /* 0x0023620000100a00 */
[----:B------:R-:W-:-:S03]  /*2c3e0*/  MOV R8, 0x2c400 ;  /* 0x0002c40000087802 */ /* 0x000fc60000000f00 */
[----:B-1---5:R-:W-:Y:S05]  /*2c3f0*/  CALL.REL.NOINC `($_ZN7cutlass13device_kernelIN5flash19enable_sm80_to_sm89INS1_16FlashAttnBwdSm80INS1_25CollectiveMainloopBwdSm80ILi2ELi2EN4cute5tupleIJNS5_1CILi128EEES8_NS7_ILi64EEEEEENS_10bfloat16_tEfNS_4arch4Sm80ELb0ELb1ELb1ELb1ELb1ELb0ELb0ELb0ELi2ELi4ELi4ELi4ELb0EEENS1_21CollectiveEpilogueBwdISA_SB_SD_Li256ELb1ELb0ELi2EEENS1_19SingleTileSchedulerILb1ELb0ELb0ELi128EEEEEEEEEvNT_6ParamsE$_ZN4cute3eso3ESOILb1ELb0EJNS_6LayoutINS_5tupleIJNS3_IJNS_1CILi2EEES5_EEEEEENS3_IJNS3_IJNS4_ILi8EEENS4_ILi64EEEEEEEEEEENS_10ViewEngineINS_8smem_ptrIPfEEEEEEC2ERKSC_RKSH_) ;  /* 0xfffde66000007944 */ /* 0x022fea0003c3ffff */
[----:B------:R2:W-:Y:S04]  /*2c400*/  STL.128 [R1+0xa50], RZ ;  /* 0x000a50ff01007387 */ /* 0x0005e80000100c00 */
[----:B------:R2:W5:Y:S01]  /*2c410*/  LDL.64 R12, [R26+0xa0] ;  /* 0x0000a0001a0c7983 */ /* 0x0005620000100a00 */
[----:B------:R-:W-:Y:S01]  /*2c420*/  IADD3 R7, P0, R44, 0x300, RZ ;  /* 0x000003002c077810 */ /* 0x000fe20007f1e0ff */
[----:B-1----:R-:W-:Y:S01]  /*2c430*/  IMAD.MOV.U32 R2, RZ, RZ, R25 ;  /* 0x000000ffff027224 */ /* 0x002fe200078e0019 */
[----:B------:R-:W-:-:S02]  /*2c440*/  MOV R3, R47 ;  /* 0x0000002f00037202 */ /* 0x000fc40000000f00 */
[----:B------:R-:W-:Y:S01]  /*2c450*/  MOV R10, 0x2c480 ;  /* 0x0002c480000a7802 */ /* 0x000fe20000000f00 */
[----:B------:R-:W-:-:S03]  /*2c460*/  IMAD.X R4, RZ, RZ, R43, P0 ;  /* 0x000000ffff047224 */ /* 0x000fc600000e062b */
        /* <DEDUP_REMOVED lines=16> */
[----:B------:R-:W-:Y:S01]  /*2c570*/  IMAD.MOV.U32 R5, RZ, RZ, R4 ;  /* 0x000000ffff057224 */ /* 0x000fe200078e0004 */
        /* <DEDUP_REMOVED lines=8> */
[----:B------:R-:W-:-:S02]  /*2c600*/  MOV R6, R25 ;  /* 0x0000001900067202 */ /* 0x000fc40000000f00 */
[----:B------:R-:W-:Y:S02]  /*2c610*/  MOV R8, 0x2c630 ;  /* 0x0002c63000087802 */ /* 0x000fe40000000f00 */
        /* <DEDUP_REMOVED lines=21> */
[----:B-1----:R-:W-:Y:S05]  /*2c770*/  CALL.REL.NOINC `($_ZN7cutlass13device_kernelIN5flash19enable_sm80_to_sm89INS1_16FlashAttnBwdSm80INS1_25CollectiveMainloopBwdSm80ILi2ELi2EN4cute5tupleIJNS5_1CILi128EEES8_NS7_ILi64EEEEEENS_10bfloat16_tEfNS_4arch4Sm80ELb0ELb1ELb1ELb1ELb1ELb0ELb0ELb0ELi2ELi4ELi4ELi4ELb0EEENS1_21CollectiveEpilogueBwdISA_SB_SD_Li256ELb1ELb0ELi2EEENS1_19SingleTileSchedulerILb1ELb0ELb0ELi128EEEEEEEEEvNT_6ParamsE$_ZN4cute3eso3ESOILb1ELb0EJNS_6LayoutINS_5tupleIJNS3_IJNS_1CILi2EEES5_EEENS3_IJS5_NS4_ILi8EEEEEEEEENS3_IJNS3_IJS5_NS4_ILi4EEEEEENS3_IJNS4_ILi1EEES7_EEEEEEEENS_10ViewEngineIPfEEEEC2ERKSF_RKSI_) ;  /* 0xfffde42000007944 */ /* 0x002fea0003c3ffff */
[----:B------:R2:W5:Y:S01]  /*2c780*/  LDL.64 R12, [R1+0x758] ;  /* 0x00075800010c7983 */ /* 0x0005620000100a00 */
[----:B------:R-:W-:-:S03]  /*2c790*/  MOV R10, RZ ;  /* 0x000000ff000a7202 */ /* 0x000fc60000000f00 */
.L_x_2133:
[----:B-1----:R-:W-:-:S04]  /*2c7a0*/  MOV R2, 0x2c7c0 ;  /* 0x0002c7c000027802 */ /* 0x002fc80000000f00 */
[----:B-12--5:R-:W-:Y:S05]  /*2c7b0*/  CALL.REL.NOINC `($_ZN7cutlass13device_kernelIN5flash19enable_sm80_to_sm89INS1_16FlashAttnBwdSm80INS1_25CollectiveMainloopBwdSm80ILi2ELi2EN4cute5tupleIJNS5_1CILi128EEES8_NS7_ILi64EEEEEENS_10bfloat16_tEfNS_4arch4Sm80ELb0ELb1ELb1ELb1ELb1ELb0ELb0ELb0ELi2ELi4ELi4ELi4ELb0EEENS1_21CollectiveEpilogueBwdISA_SB_SD_Li256ELb1ELb0ELi2EEENS1_19SingleTileSchedulerILb1ELb0ELb0ELi128EEEEEEEEEvNT_6ParamsE$_ZZZN5flash25CollectiveMainloopBwdSm80ILi2ELi2EN4cute5tupleIJNS1_1CILi128EEES4_NS3_ILi64EEEEEEN7cutlass10bfloat16_tEfNS7_4arch4Sm80ELb0ELb1ELb1ELb1ELb1ELb0ELb0ELb0ELi2ELi4ELi4ELi4ELb0EE3mmaINS_16FlashAttnBwdSm80ISB_NS_21CollectiveEpilogueBwdIS6_S8_SA_Li256ELb1ELb0ELi2EEENS_19SingleTileSchedulerILb1ELb0ELb0ELi128EEEE13SharedStorageENS1_6TensorINS1_11ArrayEngineIfLm32EEENS1_6LayoutINS2_IJNS2_IJNS3_ILi2EEESO_EEESO_NS3_ILi4EEEEEENS2_IJNS2_IJNS3_ILi1EEESO_EEESQ_NS3_ILi8EEEEEEEEEEEEbRKNSB_6ParamsERT0_S12_iNS2_IJiiiEEERT_ENKUliT_E_clIZSC_ISJ_SX_EbS10_S12_S12_iS13_S15_EUlRS16_iE_EEDaiS16_ENKUlvE1_clEv) ;  /* 0x0003d42000007944 */ /* 0x026fea0003c00000 */
[----:B------:R1:W-:Y:S01]  /*2c7c0*/  STL [R1+0x770], RZ ;  /* 0x000770ff01007387 */ /* 0x0003e20000100800 */
[----:B------:R-:W-:-:S03]  /*2c7d0*/  MOV R5, RZ ;  /* 0x000000ff00057202 */ /* 0x000fc60000000f00 */
.L_x_2132:
[----:B------:R-:W-:Y:S01]  /*2c7e0*/  IMAD.MOV.U32 R3, RZ, RZ, R25 ;  /* 0x000000ffff037224 */ /* 0x000fe200078e0019 */
[----:B-1----:R-:W-:-:S02]  /*2c7f0*/  MOV R2, R24 ;  /* 0x0000001800027202 */ /* 0x002fc40000000f00 */
[----:B------:R-:W-:Y:S02]  /*2c800*/  MOV R8, 0x2c820 ;  /* 0x0002c82000087802 */ /* 0x000fe40000000f00 */
[----:B-1---5:R-:W-:Y:S05]  /*2c810*/  CALL.REL.NOINC `($_ZN7cutlass13device_kernelIN5flash19enable_sm80_to_sm89INS1_16FlashAttnBwdSm80INS1_25CollectiveMainloopBwdSm80ILi2ELi2EN4cute5tupleIJNS5_1CILi128EEES8_NS7_ILi64EEEEEENS_10bfloat16_tEfNS_4arch4Sm80ELb0ELb1ELb1ELb1ELb1ELb0ELb0ELb0ELi2ELi4ELi4ELi4ELb0EEENS1_21CollectiveEpilogueBwdISA_SB_SD_Li256ELb1ELb0ELi2EEENS1_19SingleTileSchedulerILb1ELb0ELb0ELi128EEEEEEEEEvNT_6ParamsE$_ZN4cute3eso3ESOILb0ELb0EJiiEEC2ERKiS4_) ;  /* 0xfffdb7e000007944 */ /* 0x022fea0003c3ffff */
        /* <DEDUP_REMOVED lines=41> */
[----:B------:R-:W-:Y:S05]  /*2cab0*/  CALL.REL.NOINC `($_ZN7cutlass13device_kernelIN5flash19enable_sm80_to_sm89INS1_16FlashAttnBwdSm80INS1_25CollectiveMainloopBwdSm80ILi2ELi2EN4cute5tupleIJNS5_1CILi128EEES8_NS7_ILi64EEEEEENS_10bfloat16_tEfNS_4arch4Sm80ELb0ELb1ELb1ELb1ELb1ELb0ELb0ELb0ELi2ELi4ELi4ELi4ELb0EEENS1_21CollectiveEpilogueBwdISA_SB_SD_Li256ELb1ELb0ELi2EEENS1_19SingleTileSchedulerILb1ELb0ELb0ELi128EEEEEEEEEvNT_6ParamsE$_ZN4cute3eso3ESOILb0ELb0EJiiEEC2ERKiS4_) ;  /* 0xfffdb54000007944 */ /* 0x000fea0003c3ffff */
        /* <DEDUP_REMOVED lines=19> */
[----:B-1----:R-:W-:Y:S05]  /*2cbf0*/  CALL.REL.NOINC `($_ZN7cutlass13device_kernelIN5flash19enable_sm80_to_sm89INS1_16FlashAttnBwdSm80INS1_25CollectiveMainloopBwdSm80ILi2ELi2EN4cute5tupleIJNS5_1CILi128EEES8_NS7_ILi64EEEEEENS_10bfloat16_tEfNS_4arch4Sm80ELb0ELb1ELb1ELb1ELb1ELb0ELb0ELb0ELi2ELi4ELi4ELi4ELb0EEENS1_21CollectiveEpilogueBwdISA_SB_SD_Li256ELb1ELb0ELi2EEENS1_19SingleTileSchedulerILb1ELb0ELb0ELi128EEEEEEEEEvNT_6ParamsE$_ZN4cute3eso3ESOILb0ELb0EJiiEEC2ERKiS4_) ;  /* 0xfffdb40000007944 */ /* 0x002fea0003c3ffff */
        /* <DEDUP_REMOVED lines=13> */
[----:B-----5:R-:W-:Y:S05]  /*2ccd0*/  CALL.REL.NOINC `($_ZN7cutlass13device_kernelIN5flash19enable_sm80_to_sm89INS1_16FlashAttnBwdSm80INS1_25CollectiveMainloopBwdSm80ILi2ELi2EN4cute5tupleIJNS5_1CILi128EEES8_NS7_ILi64EEEEEENS_10bfloat16_tEfNS_4arch4Sm80ELb0ELb1ELb1ELb1ELb1ELb0ELb0ELb0ELi2ELi4ELi4ELi4ELb0EEENS1_21CollectiveEpilogueBwdISA_SB_SD_Li256ELb1ELb0ELi2EEENS1_19SingleTileSchedulerILb1ELb0ELb0ELi128EEEEEEEEEvNT_6ParamsE$_ZN4cute3eso3ESOILb0ELb0EJiiEEC2ERKiS4_) ;  /* 0xfffdb32000007944 */ /* 0x020fea0003c3ffff */
        /* <DEDUP_REMOVED lines=50> */
[----:B--2---:R-:W-:Y:S05]  /*2d000*/  CALL.REL.NOINC `($_ZN7cutlass13device_kernelIN5flash19enable_sm80_to_sm89INS1_16FlashAttnBwdSm80INS1_25CollectiveMainloopBwdSm80ILi2ELi2EN4cute5tupleIJNS5_1CILi128EEES8_NS7_ILi64EEEEEENS_10bfloat16_tEfNS_4arch4Sm80ELb0ELb1ELb1ELb1ELb1ELb0ELb0ELb0ELi2ELi4ELi4ELi4ELb0EEENS1_21CollectiveEpilogueBwdISA_SB_SD_Li256ELb1ELb0ELi2EEENS1_19SingleTileSchedulerILb1ELb0ELb0ELi128EEEEEEEEEvNT_6ParamsE$_ZN4cute3eso3ESOILb1ELb0EJNS_6LayoutINS_5tupleIJNS3_IJNS_1CILi1EEENS4_ILi2EEEEEES6_NS4_ILi8EEEEEENS3_IJNS3_IJS5_S5_EEES6_NS4_ILi4EEEEEEEENS_10ViewEngineIPKN7cutlass5ArrayIfLi2ELb1EEEEEEEC2ERKSD_RKSK_) ;  /* 0xfffdd6f000007944 */ /* 0x004fea0003c3ffff */
[----:B------:R2:W5:Y:S01]  /*2d010*/  LDL.64 R10, [R12] ;  /* 0x000000000c0a7983 */ /* 0x0005620000100a00 */
[----:B-1----:R-:W-:Y:S01]  /*2d020*/  IMAD.MOV.U32 R8, RZ, RZ, R4 ;  /* 0x000000ffff087224 */ /* 0x002fe200078e0004 */
[----:B------:R-:W-:-:S02]  /*2d030*/  MOV R5, R3 ;  /* 0x0000000300057202 */ /* 0x000fc40000000f00 */
[----:B------:R-:W-:Y:S02]  /*2d040*/  MOV R6, 0x2d060 ;  /* 0x0002d06000067802 */ /* 0x000fe40000000f00 */
[----:B--2--5:R-:W-:Y:S05]  /*2d050*/  CALL.REL.NOINC `($_ZN7cutlass13device_kernelIN5flash19enable_sm80_to_sm89INS1_16FlashAttnBwdSm80INS1_25CollectiveMainloopBwdSm80ILi2ELi2EN4cute5tupleIJNS5_1CILi128EEES8_NS7_ILi64EEEEEENS_10bfloat16_tEfNS_4arch4Sm80ELb0ELb1ELb1ELb1ELb1ELb0ELb0ELb0ELi2ELi4ELi4ELi4ELb0EEENS1_21CollectiveEpilogueBwdISA_SB_SD_Li256ELb1ELb0ELi2EEENS1_19SingleTileSchedulerILb1ELb0ELb0ELi128EEEEEEEEEvNT_6ParamsE$_ZN4cute3eso3ESOILb1ELb0EJNS_6LayoutINS_5tupleIJNS3_IJNS_1CILi1EEENS4_ILi2EEEEEES6_NS4_ILi8EEEEEENS3_IJNS3_IJS5_S5_EEES6_NS4_ILi4EEEEEEEENS_10ViewEngineIPN7cutlass5ArrayINSF_10bfloat16_tELi2ELb0EEEEEEEC2ERKSD_RKSK_) ;  /* 0xfffdd6f000007944 */ /* 0x024fea0003c3ffff */
        /* <DEDUP_REMOVED lines=133> */
[----:B---3--:R-:W-:Y:S05]  /*2d8b0*/  CALL.REL.NOINC `($_ZN7cutlass13device_kernelIN5flash19enable_sm80_to_sm89INS1_16FlashAttnBwdSm80INS1_25CollectiveMainloopBwdSm80ILi2ELi2EN4cute5tupleIJNS5_1CILi128EEES8_NS7_ILi64EEEEEENS_10bfloat16_tEfNS_4arch4Sm80ELb0ELb1ELb1ELb1ELb1ELb0ELb0ELb0ELi2ELi4ELi4ELi4ELb0EEENS1_21CollectiveEpilogueBwdISA_SB_SD_Li256ELb1ELb0ELi2EEENS1_19SingleTileSchedulerILb1ELb0ELb0ELi128EEEEEEEEEvNT_6ParamsE$_ZN4cute3eso3ESOILb1ELb0EJNS_6LayoutINS_5tupleIJNS3_IJNS_1CILi1EEENS3_IJNS4_ILi4EEENS4_ILi2EEEEEEEEES7_S6_EEENS3_IJNS3_IJNS4_ILi0EEENS3_IJS5_NS4_ILi8EEEEEEEEES6_NS4_ILi16EEEEEEEENS_10ViewEngineIPN7cutlass10bfloat16_tEEEEEC2ERKSH_RKSM_) ;  /* 0xfffdcda000007944 */ /* 0x008fea0003c3ffff */
[----:B------:R2:W5:Y:S04]  /*2d8c0*/  LDL.64 R62, [R26+0xb8] ;  /* 0x0000b8001a3e7983 */ /* 0x0005680000100a00 */
[----:B-1----:R2:W5:Y:S01]  /*2d8d0*/  LDL.64 R2, [R12] ;  /* 0x000000000c027983 */ /* 0x0025620000100a00 */
[----:B------:R-:W-:-:S03]  /*2d8e0*/  MOV R6, 0x2d900 ;  /* 0x0002d90000067802 */ /* 0x000fc60000000f00 */
[----:B--2--5:R-:W-:Y:S05]  /*2d8f0*/  CALL.REL.NOINC `($_ZN7cutlass13device_kernelIN5flash19enable_sm80_to_sm89INS1_16FlashAttnBwdSm80INS1_25CollectiveMainloopBwdSm80ILi2ELi2EN4cute5tupleIJNS5_1CILi128EEES8_NS7_ILi64EEEEEENS_10bfloat16_tEfNS_4arch4Sm80ELb0ELb1ELb1ELb1ELb1ELb0ELb0ELb0ELi2ELi4ELi4ELi4ELb0EEENS1_21CollectiveEpilogueBwdISA_SB_SD_Li256ELb1ELb0ELi2EEENS1_19SingleTileSchedulerILb1ELb0ELb0ELi128EEEEEEEEEvNT_6ParamsE$_ZN4cute3eso3ESOILb1ELb0EJNS_6LayoutINS_5tupleIJNS3_IJNS_1CILi1EEENS3_IJNS4_ILi2EEES6_EEEEEES6_NS4_ILi4EEEEEENS3_IJNS3_IJNS4_ILi0EEENS3_IJS5_S9_EEEEEES6_NS4_ILi8EEEEEEEENS_10ViewEngineIPjEEEEC2ERKSG_RKSJ_) ;  /* 0xfffdcd2000007944 */ /* 0x024fea0003c3ffff */
[----:B------:R-:W-:Y:S01]  /*2d900*/  ULDC.64 UR4, c[0x0][0x118] ;  /* 0x0000460000047ab9 */ /* 0x000fe20000000a00 */
[----:B------:R2:W5:Y:S04]  /*2d910*/  LDL.64 R54, [R12] ;  /* 0x000000000c367983 */ /* 0x0005680000100a00 */
[----:B-1----:R-:W3:Y:S04]  /*2d920*/  LD.E R4, [R62.64] ;  /* 0x000000043e047980 */ /* 0x002ee8000c101900 */
[----:B------:R-:W4:Y:S01]  /*2d930*/  LD.E R2, [R62.64+0x4] ;  /* 0x000004043e027980 */ /* 0x000f22000c101900 */
[----:B------:R-:W-:-:S03]  /*2d940*/  MOV R8, 0x2d980 ;  /* 0x0002d98000087802 */ /* 0x000fc60000000f00 */
[----:B---3--:R2:W-:Y:S04]  /*2d950*/  STL [R1+0x794], R4 ;  /* 0x0007940401007387 */ /* 0x0085e80000100800 */
[----:B----4-:R2:W-:Y:S02]  /*2d960*/  STL [R1+0x798], R2 ;  /* 0x0007980201007387 */ /* 0x0105e40000100800 */
[----:B--2--5:R-:W-:Y:S05]  /*2d970*/  CALL.REL.NOINC `($_ZN7cutlass13device_kernelIN5flash19enable_sm80_to_sm89INS1_16FlashAttnBwdSm80INS1_25CollectiveMainloopBwdSm80ILi2ELi2EN4cute5tupleIJNS5_1CILi128EEES8_NS7_ILi64EEEEEENS_10bfloat16_tEfNS_4arch4Sm80ELb0ELb1ELb1ELb1ELb1ELb0ELb0ELb0ELi2ELi4ELi4ELi4ELb0EEENS1_21CollectiveEpilogueBwdISA_SB_SD_Li256ELb1ELb0ELi2EEENS1_19SingleTileSchedulerILb1ELb0ELb0ELi128EEEEEEEEEvNT_6ParamsE$_ZZN4cute6upcastILi2ENS_5tupleIJNS1_IJNS_1CILi1EEENS1_IJNS2_ILi2EEES4_S4_EEEEEES4_NS1_IJS4_S4_EEEEEENS1_IJNS1_IJNS2_ILi0EEENS1_IJS3_NS2_ILi512EEEiEEEEEENS2_ILi4096EEENS1_IJiNS2_ILi8192EEEEEEEEEEEDaRKT0_RKT1_ENKUlRKT_RKT0_E_clIS6_SC_EEDaSP_SS_) ;  /* 0xfffe274000007944 */ /* 0x024fea0003c3ffff */
[----:B-1----:R1:W5:Y:S01]  /*2d980*/  LDL R3, [R1+0x798] ;  /* 0x0007980001037983 */ /* 0x0023620000100800 */
[----:B------:R-:W-:-:S03]  /*2d990*/  MOV R10, 0x2d9b0 ;  /* 0x0002d9b0000a7802 */ /* 0x000fc60000000f00 */
[----:B-12--5:R-:W-:Y:S05]  /*2d9a0*/  CALL.REL.NOINC `($_ZN7cutlass13device_kernelIN5flash19enable_sm80_to_sm89INS1_16FlashAttnBwdSm80INS1_25CollectiveMainloopBwdSm80ILi2ELi2EN4cute5tupleIJNS5_1CILi128EEES8_NS7_ILi64EEEEEENS_10bfloat16_tEfNS_4arch4Sm80ELb0ELb1ELb1ELb1ELb1ELb0ELb0ELb0ELi2ELi4ELi4ELi4ELb0EEENS1_21CollectiveEpilogueBwdISA_SB_SD_Li256ELb1ELb0ELi2EEENS1_19SingleTileSchedulerILb1ELb0ELb0ELi128EEEEEEEEEvNT_6ParamsE$_ZZN4cute6upcastILi2ENS_5tupleIJNS1_IJNS_1CILi1EEENS1_IJNS2_ILi2EEES4_S4_EEEEEES4_NS1_IJS4_S4_EEEEEENS1_IJNS1_IJNS2_ILi0EEENS1_IJS3_NS2_ILi512EEEiEEEEEENS2_ILi4096EEENS1_IJiNS2_ILi8192EEEEEEEEEEEDaRKT0_RKT1_ENKUlRKT_RKT0_E_clIS7_SF_EEDaSP_SS_) ;  /* 0xfffe280000007944 */ /* 0x026fea0003c3ffff */
[----:B-----5:R2:W-:Y:S01]  /*2d9b0*/  STL [R1+0x750], R2 ;  /* 0x0007500201007387 */ /* 0x0205e20000100800 */
[----:B------:R-:W-:-:S03]  /*2d9c0*/  MOV R4, 0x2d9e0 ;  /* 0x0002d9e000047802 */ /* 0x000fc60000000f00 */
[----:B-12---:R-:W-:Y:S05]  /*2d9d0*/  CALL.REL.NOINC `($_ZN7cutlass13device_kernelIN5flash19enable_sm80_to_sm89INS1_16FlashAttnBwdSm80INS1_25CollectiveMainloopBwdSm80ILi2ELi2EN4cute5tupleIJNS5_1CILi128EEES8_NS7_ILi64EEEEEENS_10bfloat16_tEfNS_4arch4Sm80ELb0ELb1ELb1ELb1ELb1ELb0ELb0ELb0ELi2ELi4ELi4ELi4ELb0EEENS1_21CollectiveEpilogueBwdISA_SB_SD_Li256ELb1ELb0ELi2EEENS1_19SingleTileSchedulerILb1ELb0ELb0ELi128EEEEEEEEEvNT_6ParamsE$_ZN4cute3eso3ESOILb0ELb0EJNS_5tupleIJNS_1CILi0EEENS2_IJNS3_ILi1EEENS3_ILi256EEEiEEEEEENS3_ILi2048EEENS2_IJiNS3_ILi4096EEEEEEEEC2ERKS8_RKS9_RKSB_) ;  /* 0xfffd982000007944 */ /* 0x006fea0003c3ffff */
[----:B------:R2:W5:Y:S04]  /*2d9e0*/  LDL R5, [R12] ;  /* 0x000000000c057983 */ /* 0x0005680000100800 */
[----:B-1----:R2:W5:Y:S01]  /*2d9f0*/  LDL R3, [R12+0x4] ;  /* 0x000004000c037983 */ /* 0x0025620000100800 */
[----:B------:R-:W-:-:S03]  /*2da00*/  MOV R4, 0x2da20 ;  /* 0x0002da2000047802 */ /* 0x000fc60000000f00 */
[----:B--2--5:R-:W-:Y:S05]  /*2da10*/  CALL.REL.NOINC `($_ZN7cutlass13device_kernelIN5flash19enable_sm80_to_sm89INS1_16FlashAttnBwdSm80INS1_25CollectiveMainloopBwdSm80ILi2ELi2EN4cute5tupleIJNS5_1CILi128EEES8_NS7_ILi64EEEEEENS_10bfloat16_tEfNS_4arch4Sm80ELb0ELb1ELb1ELb1ELb1ELb0ELb0ELb0ELi2ELi4ELi4ELi4ELb0EEENS1_21CollectiveEpilogueBwdISA_SB_SD_Li256ELb1ELb0ELi2EEENS1_19SingleTileSchedulerILb1ELb0ELb0ELi128EEEEEEEEEvNT_6ParamsE$_ZN4cute5tupleIJNS0_IJNS0_IJNS_1CILi1EEENS0_IJS2_NS1_ILi2EEES3_EEEEEES3_NS0_IJS3_S3_EEEEEENS0_IJNS0_IJNS1_ILi0EEENS0_IJS2_NS1_ILi256EEEiEEEEEENS1_ILi2048EEENS0_IJiNS1_ILi4096EEEEEEEEEEEC2ERKS7_RKSF_) ;  /* 0xfffde1b000007944 */ /* 0x024fea0003c3ffff */
[----:B------:R1:W5:Y:S04]  /*2da20*/  LDL R5, [R12] ;  /* 0x000000000c057983 */ /* 0x0003680000100800 */
[----:B------:R1:W5:Y:S01]  /*2da30*/  LDL R4, [R12+0x4] ;  /* 0x000004000c047983 */ /* 0x0003620000100800 */
[----:B------:R-:W-:-:S03]  /*2da40*/  MOV R6, 0x2da60 ;  /* 0x0002da6000067802 */ /* 0x000fc60000000f00 */
[----:B-1---5:R-:W-:Y:S05]  /*2da50*/  CALL.REL.NOINC `($_ZN7cutlass13device_kernelIN5flash19enable_sm80_to_sm89INS1_16FlashAttnBwdSm80INS1_25CollectiveMainloopBwdSm80ILi2ELi2EN4cute5tupleIJNS5_1CILi128EEES8_NS7_ILi64EEEEEENS_10bfloat16_tEfNS_4arch4Sm80ELb0ELb1ELb1ELb1ELb1ELb0ELb0ELb0ELi2ELi4ELi4ELi4ELb0EEENS1_21CollectiveEpilogueBwdISA_SB_SD_Li256ELb1ELb0ELi2EEENS1_19SingleTileSchedulerILb1ELb0ELb0ELi128EEEEEEEEEvNT_6ParamsE$_ZZN4cute7flattenINS_5tupleIJNS1_IJNS_1CILi0EEENS1_IJNS2_ILi1EEENS2_ILi512EEEiEEEEEENS2_ILi4096EEENS1_IJiNS2_ILi8192EEEEEEEEEEEDaRKT_ENKUlRKT_E_clIS7_EEDaSH_) ;  /* 0xfffe2a9000007944 */ /* 0x022fea0003c3ffff */
[----:B------:R2:W5:Y:S01]  /*2da60*/  LDL R3, [R1+0x798] ;  /* 0x0007980001037983 */ /* 0x0005620000100800 */
[----:B------:R-:W-:-:S03]  /*2da70*/  MOV R2, 0x2da90 ;  /* 0x0002da9000027802 */ /* 0x000fc60000000f00 */
[----:B-12--5:R-:W-:Y:S05]  /*2da80*/  CALL.REL.NOINC `($_ZN7cutlass13device_kernelIN5flash19enable_sm80_to_sm89INS1_16FlashAttnBwdSm80INS1_25CollectiveMainloopBwdSm80ILi2ELi2EN4cute5tupleIJNS5_1CILi128EEES8_NS7_ILi64EEEEEENS_10bfloat16_tEfNS_4arch4Sm80ELb0ELb1ELb1ELb1ELb1ELb0ELb0ELb0ELi2ELi4ELi4ELi4ELb0EEENS1_21CollectiveEpilogueBwdISA_SB_SD_Li256ELb1ELb0ELi2EEENS1_19SingleTileSchedulerILb1ELb0ELb0ELi128EEEEEEEEEvNT_6ParamsE$_ZZN4cute7flattenINS_5tupleIJNS1_IJNS_1CILi0EEENS1_IJNS2_ILi1EEENS2_ILi512EEEiEEEEEENS2_ILi4096EEENS1_IJiNS2_ILi8192EEEEEEEEEEEDaRKT_ENKUlRKT_E_clISA_EEDaSH_) ;  /* 0xfffe2af000007944 */ /* 0x026fea0003c3ffff */
[----:B------:R1:W-:Y:S01]  /*2da90*/  STL [R12], R3 ;  /* 0x000000030c007387 */ /* 0x0003e20000100800 */
[----:B------:R-:W-:-:S03]  /*2daa0*/  MOV R6, 0x2dac0 ;  /* 0x0002dac000067802 */ /* 0x000fc60000000f00 */
[----:B-1----:R-:W-:Y:S05]  /*2dab0*/  CALL.REL.NOINC `($_ZN7cutlass13device_kernelIN5flash19enable_sm80_to_sm89INS1_16FlashAttnBwdSm80INS1_25CollectiveMainloopBwdSm80ILi2ELi2EN4cute5tupleIJNS5_1CILi128EEES8_NS7_ILi64EEEEEENS_10bfloat16_tEfNS_4arch4Sm80ELb0ELb1ELb1ELb1ELb1ELb0ELb0ELb0ELi2ELi4ELi4ELi4ELb0EEENS1_21CollectiveEpilogueBwdISA_SB_SD_Li256ELb1ELb0ELi2EEENS1_19SingleTileSchedulerILb1ELb0ELb0ELi128EEEEEEEEEvNT_6ParamsE$_ZZN4cute12filter_tupleINS_5tupleIJNS1_IJNS_1CILi0EEENS1_IJNS2_ILi1EEENS2_ILi512EEEiEEEEEENS2_ILi4096EEENS1_IJiNS2_ILi8192EEEEEEEEEZNS_7flattenISB_EEDaRKT_EUlRKT_E_EEDaSF_OT0_ENKUlDpSI_E_clIJNS1_IJS3_S4_S5_iEEENS1_IJS8_EEESA_EEEDaSM_) ;  /* 0xfffded8000007944 */ /* 0x002fea0003c3ffff */
[----:B------:R-:W-:Y:S02]  /*2dac0*/  ULDC.64 UR4, c[0x0][0x118] ;  /* 0x0000460000047ab9 */ /* 0x000fe40000000a00 */
[----:B-1----:R1:W5:Y:S01]  /*2dad0*/  LD.E.64 R2, [R62.64+0x8] ;  /* 0x000008043e027980 */ /* 0x002362000c101b00 */
[----:B------:R-:W-:-:S02]  /*2dae0*/  MOV R9, R60 ;  /* 0x0000003c00097202 */ /* 0x000fc40000000f00 */
[----:B------:R-:W-:Y:S02]  /*2daf0*/  MOV R8, 0x2db10 ;  /* 0x0002db1000087802 */ /* 0x000fe40000000f00 */
[----:B-1---5:R-:W-:Y:S05]  /*2db00*/  CALL.REL.NOINC `($_ZN7cutlass13device_kernelIN5flash19enable_sm80_to_sm89INS1_16FlashAttnBwdSm80INS1_25CollectiveMainloopBwdSm80ILi2ELi2EN4cute5tupleIJNS5_1CILi128EEES8_NS7_ILi64EEEEEENS_10bfloat16_tEfNS_4arch4Sm80ELb0ELb1ELb1ELb1ELb1ELb0ELb0ELb0ELi2ELi4ELi4ELi4ELb0EEENS1_21CollectiveEpilogueBwdISA_SB_SD_Li256ELb1ELb0ELi2EEENS1_19SingleTileSchedulerILb1ELb0ELb0ELi128EEEEEEEEEvNT_6ParamsE$_ZN4cute8smem_ptrIPN7cutlass10bfloat16_tEECI1NS_12iter_adaptorIS3_S4_EEES3_) ;  /* 0xfffde9b000007944 */ /* 0x022fea0003c3ffff */
[----:B-1----:R1:W5:Y:S01]  /*2db10*/  LDL.64 R2, [R12] ;  /* 0x000000000c027983 */ /* 0x0023620000100a00 */
[----:B------:R-:W-:-:S03]  /*2db20*/  MOV R8, 0x2db40 ;  /* 0x0002db4000087802 */ /* 0x000fc60000000f00 */
[----:B-1---5:R-:W-:Y:S05]  /*2db30*/  CALL.REL.NOINC `($_ZN7cutlass13device_kernelIN5flash19enable_sm80_to_sm89INS1_16FlashAttnBwdSm80INS1_25CollectiveMainloopBwdSm80ILi2ELi2EN4cute5tupleIJNS5_1CILi128EEES8_NS7_ILi64EEEEEENS_10bfloat16_tEfNS_4arch4Sm80ELb0ELb1ELb1ELb1ELb1ELb0ELb0ELb0ELi2ELi4ELi4ELi4ELb0EEENS1_21CollectiveEpilogueBwdISA_SB_SD_Li256ELb1ELb0ELi2EEENS1_19SingleTileSchedulerILb1ELb0ELb0ELi128EEEEEEEEEvNT_6ParamsE$_ZN4cute8smem_ptrIPjECI1NS_12iter_adaptorIS1_S2_EEES1_) ;  /* 0xfffdea4000007944 */ /* 0x022fea0003c3ffff */
[----:B-1----:R-:W2:Y:S01]  /*2db40*/  LDL.64 R6, [R12] ;  /* 0x000000000c067983 */ /* 0x002ea20000100a00 */
[----:B------:R-:W-:Y:S01]  /*2db50*/  MOV R3, R4 ;  /* 0x0000000400037202 */ /* 0x000fe20000000f00 */
[----:B------:R-:W-:Y:S01]  /*2db60*/  IMAD.MOV.U32 R2, RZ, RZ, R5 ;  /* 0x000000ffff027224 */ /* 0x000fe200078e0005 */
[----:B------:R-:W-:Y:S01]  /*2db70*/  MOV R4, 0x2dba0 ;  /* 0x0002dba000047802 */ /* 0x000fe20000000f00 */
[----:B--2---:R1:W-:Y:S04]  /*2db80*/  STL.64 [R1+0x750], R6 ;  /* 0x0007500601007387 */ /* 0x0043e80000100a00 */
[----:B-1----:R-:W-:Y:S05]  /*2db90*/  CALL.REL.NOINC `($_ZN7cutlass13device_kernelIN5flash19enable_sm80_to_sm89INS1_16FlashAttnBwdSm80INS1_25CollectiveMainloopBwdSm80ILi2ELi2EN4cute5tupleIJNS5_1CILi128EEES8_NS7_ILi64EEEEEENS_10bfloat16_tEfNS_4arch4Sm80ELb0ELb1ELb1ELb1ELb1ELb0ELb0ELb0ELi2ELi4ELi4ELi4ELb0EEENS1_21CollectiveEpilogueBwdISA_SB_SD_Li256ELb1ELb0ELi2EEENS1_19SingleTileSchedulerILb1ELb0ELb0ELi128EEEEEEEEEvNT_6ParamsE$_ZN4cute3eso3ESOILb0ELb0EJNS_6LayoutINS_5tupleIJNS3_IJNS_1CILi1EEENS3_IJS5_NS4_ILi2EEES6_EEEEEES6_NS3_IJS6_S6_EEEEEENS3_IJNS3_IJNS4_ILi0EEENS3_IJS5_NS4_ILi256EEEiEEEEEENS4_ILi2048EEENS3_IJiNS4_ILi4096EEEEEEEEEEENS_10ViewEngineINS_8smem_ptrIPjEEEEEEC2ERKSJ_RKSO_) ;  /* 0xfffd9a1000007944 */ /* 0x002fea0003c3ffff */
        /* <DEDUP_REMOVED lines=224> */
[----:B---3--:R-:W-:Y:S05]  /*2e9a0*/  CALL.REL.NOINC `($_ZN7cutlass13device_kernelIN5flash19enable_sm80_to_sm89INS1_16FlashAttnBwdSm80INS1_25CollectiveMainloopBwdSm80ILi2ELi2EN4cute5tupleIJNS5_1CILi128EEES8_NS7_ILi64EEEEEENS_10bfloat16_tEfNS_4arch4Sm80ELb0ELb1ELb1ELb1ELb1ELb0ELb0ELb0ELi2ELi4ELi4ELi4ELb0EEENS1_21CollectiveEpilogueBwdISA_SB_SD_Li256ELb1ELb0ELi2EEENS1_19SingleTileSchedulerILb1ELb0ELb0ELi128EEEEEEEEEvNT_6ParamsE$_ZN4cute3eso3ESOILb1ELb0EJNS_6LayoutINS_5tupleIJNS3_IJNS_1CILi1EEENS3_IJNS4_ILi4EEENS4_ILi2EEEEEEEEES7_S6_EEENS3_IJNS3_IJNS4_ILi0EEENS3_IJS5_NS4_ILi8EEEEEEEEES6_NS4_ILi16EEEEEEEENS_10ViewEngineIPN7cutlass10bfloat16_tEEEEEC2ERKSH_RKSM_) ;  /* 0xfffdbcb000007944 */ /* 0x008fea0003c3ffff */
[----:B-1----:R1:W5:Y:S04]  /*2e9b0*/  LDL.64 R54, [R26+0xc0] ;  /* 0x0000c0001a367983 */ /* 0x0023680000100a00 */
[----:B------:R1:W5:Y:S01]  /*2e9c0*/  LDL.64 R2, [R12] ;  /* 0x000000000c027983 */ /* 0x0003620000100a00 */
[----:B------:R-:W-:-:S03]  /*2e9d0*/  MOV R6, 0x2e9f0 ;  /* 0x0002e9f000067802 */ /* 0x000fc60000000f00 */
[----:B-1---5:R-:W-:Y:S05]  /*2e9e0*/  CALL.REL.NOINC `($_ZN7cutlass13device_kernelIN5flash19enable_sm80_to_sm89INS1_16FlashAttnBwdSm80INS1_25CollectiveMainloopBwdSm80ILi2ELi2EN4cute5tupleIJNS5_1CILi128EEES8_NS7_ILi64EEEEEENS_10bfloat16_tEfNS_4arch4Sm80ELb0ELb1ELb1ELb1ELb1ELb0ELb0ELb0ELi2ELi4ELi4ELi4ELb0EEENS1_21CollectiveEpilogueBwdISA_SB_SD_Li256ELb1ELb0ELi2EEENS1_19SingleTileSchedulerILb1ELb0ELb0ELi128EEEEEEEEEvNT_6ParamsE$_ZN4cute3eso3ESOILb1ELb0EJNS_6LayoutINS_5tupleIJNS3_IJNS_1CILi1EEENS3_IJNS4_ILi2EEES6_EEEEEES6_NS4_ILi4EEEEEENS3_IJNS3_IJNS4_ILi0EEENS3_IJS5_S9_EEEEEES6_NS4_ILi8EEEEEEEENS_10ViewEngineIPjEEEEC2ERKSG_RKSJ_) ;  /* 0xfffdbc3000007944 */ /* 0x022fea0003c3ffff */
        /* <DEDUP_REMOVED lines=118> */
[----:B----45:R-:W-:Y:S05]  /*2f150*/  CALL.REL.NOINC `($_ZN7cutlass13device_kernelIN5flash19enable_sm80_to_sm89INS1_16FlashAttnBwdSm80INS1_25CollectiveMainloopBwdSm80ILi2ELi2EN4cute5tupleIJNS5_1CILi128EEES8_NS7_ILi64EEEEEENS_10bfloat16_tEfNS_4arch4Sm80ELb0ELb1ELb1ELb1ELb1ELb0ELb0ELb0ELi2ELi4ELi4ELi4ELb0EEENS1_21CollectiveEpilogueBwdISA_SB_SD_Li256ELb1ELb0ELi2EEENS1_19SingleTileSchedulerILb1ELb0ELb0ELi128EEEEEEEEEvNT_6ParamsE$_ZN4cute8smem_ptrIPN7cutlass10bfloat16_tEECI1NS_12iter_adaptorIS3_S4_EEES3_) ;  /* 0xfffdd36000007944 */ /* 0x030fea0003c3ffff */
[----:B-1----:R1:W5:Y:S01]  /*2f160*/  LDL.64 R2, [R1+0x758] ;  /* 0x0007580001027983 */ /* 0x0023620000100a00 */
[----:B------:R-:W-:-:S03]  /*2f170*/  MOV R6, 0x2f190 ;  /* 0x0002f19000067802 */ /* 0x000fc60000000f00 */
[----:B-1---5:R-:W-:Y:S05]  /*2f180*/  CALL.REL.NOINC `($_ZN7cutlass13device_kernelIN5flash19enable_sm80_to_sm89INS1_16FlashAttnBwdSm80INS1_25CollectiveMainloopBwdSm80ILi2ELi2EN4cute5tupleIJNS5_1CILi128EEES8_NS7_ILi64EEEEEENS_10bfloat16_tEfNS_4arch4Sm80ELb0ELb1ELb1ELb1ELb1ELb0ELb0ELb0ELi2ELi4ELi4ELi4ELb0EEENS1_21CollectiveEpilogueBwdISA_SB_SD_Li256ELb1ELb0ELi2EEENS1_19SingleTileSchedulerILb1ELb0ELb0ELi128EEEEEEEEEvNT_6ParamsE$_ZN4cute3eso3ESOILb1ELb0EJNS_14ComposedLayoutINS_7SwizzleILi3ELi3ELi3EEENS_1CILj0EEENS_6LayoutINS_5tupleIJNS5_ILi64EEENS5_ILi128EEEEEENS8_IJNS5_ILi1EEES9_EEEEEEENS_10ViewEngineINS_8smem_ptrIPN7cutlass10bfloat16_tEEEEEEEC2ERKSF_RKSM_) ;  /* 0xfffd9a1000007944 */ /* 0x022fea0003c3ffff */
[----:B-1----:R1:W5:Y:S01]  /*2f190*/  LDL.64 R2, [R1+0x758] ;  /* 0x0007580001027983 */ /* 0x0023620000100a00 */
[----:B------:R-:W-:-:S03]  /*2f1a0*/  MOV R6, 0x2f1c0 ;  /* 0x0002f1c000067802 */ /* 0x000fc60000000f00 */
[----:B-1---5:R-:W-:Y:S05]  /*2f1b0*/  CALL.REL.NOINC `($_ZN7cutlass13device_kernelIN5flash19enable_sm80_to_sm89INS1_16FlashAttnBwdSm80INS1_25CollectiveMainloopBwdSm80ILi2ELi2EN4cute5tupleIJNS5_1CILi128EEES8_NS7_ILi64EEEEEENS_10bfloat16_tEfNS_4arch4Sm80ELb0ELb1ELb1ELb1ELb1ELb0ELb0ELb0ELi2ELi4ELi4ELi4ELb0EEENS1_21CollectiveEpilogueBwdISA_SB_SD_Li256ELb1ELb0ELi2EEENS1_19SingleTileSchedulerILb1ELb0ELb0ELi128EEEEEEEEEvNT_6ParamsE$_ZN4cute3eso3ESOILb1ELb0EJNS_14ComposedLayoutINS_7SwizzleILi3ELi3ELi3EEENS_1CILj0EEENS_6LayoutINS_5tupleIJNS8_IJNS8_IJNS5_ILi4EEENS5_ILi8EEEEEENS8_IJNS5_ILi2EEENS5_ILi1EEEEEEEEENS8_IJNS8_IJSC_SC_EEESB_EEEEEENS8_IJNS8_IJNS8_IJNS5_ILi128EEESD_EEENS8_IJSA_NS5_ILi0EEEEEEEEENS8_IJNS8_IJNS5_ILi64EEENS5_ILi512EEEEEENS8_IJNS5_ILi16EEENS5_ILi1024EEEEEEEEEEEEEEEENS_10ViewEngineINS_8smem_ptrIPN7cutlass10bfloat16_tEEEEEEEC2ERKSX_RKS14_) ;  /* 0xfffd9a6000007944 */ /* 0x022fea0003c3ffff */
        /* <DEDUP_REMOVED lines=23> */
[----:B------:R2:W-:Y:S01]  /*2f330*/  STL [R12], R2 ;  /* 0x000000020c007387 */ /* 0x0005e20000100800 */
[----:B------:R-:W-:Y:S02]  /*2f340*/  MOV R4, R60 ;  /* 0x0000003c00047202 */ /* 0x000fe40000000f00 */
[----:B------:R-:W-:Y:S01]  /*2f350*/  MOV R8, 0x2f380 ;  /* 0x0002f38000087802 */ /* 0x000fe20000000f00 */
[----:B------:R2:W-:Y:S04]  /*2f360*/  STL [R12+0x4], R3 ;  /* 0x000004030c007387 */ /* 0x0005e80000100800 */
[----:B-12---:R-:W-:Y:S05]  /*2f370*/  CALL.REL.NOINC `($_ZN7cutlass13device_kernelIN5flash19enable_sm80_to_sm89INS1_16FlashAttnBwdSm80INS1_25CollectiveMainloopBwdSm80ILi2ELi2EN4cute5tupleIJNS5_1CILi128EEES8_NS7_ILi64EEEEEENS_10bfloat16_tEfNS_4arch4Sm80ELb0ELb1ELb1ELb1ELb1ELb0ELb0ELb0ELi2ELi4ELi4ELi4ELb0EEENS1_21CollectiveEpilogueBwdISA_SB_SD_Li256ELb1ELb0ELi2EEENS1_19SingleTileSchedulerILb1ELb0ELb0ELi128EEEEEEEEEvNT_6ParamsE$_ZZN4cute12filter_tupleINS_5tupleIJNS1_IJiNS1_IJiNS_1CILi0EEEEEEEEENS1_IJNS_10UnderscoreENS1_IJS6_S6_EEEEEEEEES9_ZNS_4diceIS9_S9_EEDaRKT_RKT0_EUlRKT_RKT0_E_EEDaSD_SG_OT1_ENKUlDpSJ_E_clIJNS1_IJiiS3_EEENS1_IJEEEEEEDaSQ_) ;  /* 0xfffdd52000007944 */ /* 0x006fea0003c3ffff */
[----:B------:R-:W-:Y:S02]  /*2f380*/  MOV R74, 0x2f3a0 ;  /* 0x0002f3a0004a7802 */ /* 0x000fe40000000f00 */
[----:B-12--5:R-:W-:Y:S05]  /*2f390*/  CALL.REL.NOINC `($_ZN7cutlass13device_kernelIN5flash19enable_sm80_to_sm89INS1_16FlashAttnBwdSm80INS1_25CollectiveMainloopBwdSm80ILi2ELi2EN4cute5tupleIJNS5_1CILi128EEES8_NS7_ILi64EEEEEENS_10bfloat16_tEfNS_4arch4Sm80ELb0ELb1ELb1ELb1ELb1ELb0ELb0ELb0ELi2ELi4ELi4ELi4ELb0EEENS1_21CollectiveEpilogueBwdISA_SB_SD_Li256ELb1ELb0ELi2EEENS1_19SingleTileSchedulerILb1ELb0ELb0ELi128EEEEEEEEEvNT_6ParamsE$_ZZN4cute7idx2crdINS_5tupleIJiiNS_1CILi0EEEEEENS1_IJNS1_IJNS2_ILi4EEENS2_ILi8EEEEEENS2_ILi2EEENS2_ILi1EEEEEEEEDaRKT_RKT0_ENKUlRKT_RKT0_E_clIiS7_EEDaSJ_SM_) ;  /* 0xfffe129000007944 */ /* 0x026fea0003c3ffff */
[----:B------:R-:W-:Y:S02]  /*2f3a0*/  MOV R2, 0x2f3c0 ;  /* 0x0002f3c000027802 */ /* 0x000fe40000000f00 */
[----:B-1----:R-:W-:Y:S05]  /*2f3b0*/  CALL.REL.NOINC `($_ZN7cutlass13device_kernelIN5flash19enable_sm80_to_sm89INS1_16FlashAttnBwdSm80INS1_25CollectiveMainloopBwdSm80ILi2ELi2EN4cute5tupleIJNS5_1CILi128EEES8_NS7_ILi64EEEEEENS_10bfloat16_tEfNS_4arch4Sm80ELb0ELb1ELb1ELb1ELb1ELb0ELb0ELb0ELi2ELi4ELi4ELi4ELb0EEENS1_21CollectiveEpilogueBwdISA_SB_SD_Li256ELb1ELb0ELi2EEENS1_19SingleTileSchedulerILb1ELb0ELb0ELi128EEEEEEEEEvNT_6ParamsE$_ZZN4cute7idx2crdINS_5tupleIJiiNS_1CILi0EEEEEENS1_IJNS1_IJNS2_ILi4EEENS2_ILi8EEEEEENS2_ILi2EEENS2_ILi1EEEEEEEEDaRKT_RKT0_ENKUlRKT_RKT0_E_clIiS8_EEDaSJ_SM_) ;  /* 0xfffe169000007944 */ /* 0x002fea0003c3ffff */
[----:B------:R1:W-:Y:S01]  /*2f3c0*/  STL [R12], R6 ;  /* 0x000000060c007387 */ /* 0x0003e20000100800 */
[----:B------:R-:W-:Y:S02]  /*2f3d0*/  MOV R2, R60 ;  /* 0x0000003c00027202 */ /* 0x000fe40000000f00 */
[----:B------:R-:W-:-:S02]  /*2f3e0*/  MOV R74, 0x2f400 ;  /* 0x0002f400004a7802 */ /* 0x000fc40000000f00 */
[----:B-1----:R-:W-:Y:S05]  /*2f3f0*/  CALL.REL.NOINC `($_ZN7cutlass13device_kernelIN5flash19enable_sm80_to_sm89INS1_16FlashAttnBwdSm80INS1_25CollectiveMainloopBwdSm80ILi2ELi2EN4cute5tupleIJNS5_1CILi128EEES8_NS7_ILi64EEEEEENS_10bfloat16_tEfNS_4arch4Sm80ELb0ELb1ELb1ELb1ELb1ELb0ELb0ELb0ELi2ELi4ELi4ELi4ELb0EEENS1_21CollectiveEpilogueBwdISA_SB_SD_Li256ELb1ELb0ELi2EEENS1_19SingleTileSchedulerILb1ELb0ELb0ELi128EEEEEEEEEvNT_6ParamsE$_ZZN4cute9transformINS_5tupleIJiiNS_1CILi0EEEEEENS1_IJNS1_IJNS2_ILi4EEENS2_ILi8EEEEEENS2_ILi2EEENS2_ILi1EEEEEEZNS_7idx2crdIS4_SA_EEDaRKT_RKT0_EUlRKT_RKT0_E_EEDaSE_SH_OT1_ENKUlDpSK_E_clIJNS1_IJiiEEEiS3_EEEDaSR_) ;  /* 0xfffe1d6000007944 */ /* 0x002fea0003c3ffff */
[----:B------:R-:W-:Y:S02]  /*2f400*/  MOV R6, 0x2f420 ;  /* 0x0002f42000067802 */ /* 0x000fe40000000f00 */
[----:B--2--5:R-:W-:Y:S05]  /*2f410*/  CALL.REL.NOINC `($_ZN7cutlass13device_kernelIN5flash19enable_sm80_to_sm89INS1_16FlashAttnBwdSm80INS1_25CollectiveMainloopBwdSm80ILi2ELi2EN4cute5tupleIJNS5_1CILi128EEES8_NS7_ILi64EEEEEENS_10bfloat16_tEfNS_4arch4Sm80ELb0ELb1ELb1ELb1ELb1ELb0ELb0ELb0ELi2ELi4ELi4ELi4ELb0EEENS1_21CollectiveEpilogueBwdISA_SB_SD_Li256ELb1ELb0ELi2EEENS1_19SingleTileSchedulerILb1ELb0ELb0ELi128EEEEEEEEEvNT_6ParamsE$_ZZN4cute13to_mixed_bitsINS_5tupleIJNS1_IJNS_1CILi4EEENS2_ILi8EEEEEENS2_ILi2EEENS2_ILi1EEEEEENS1_IJNS1_IJNS2_ILi128EEENS2_ILi0EEEEEES4_SA_EEENS1_IJNS1_IJiiEEEiSA_EEEEEDaRKT_RKT0_RKT1_ENKUlRKT_RKT0_RKT1_E_clIS5_SB_SD_EEDaSQ_ST_SW_) ;  /* 0xfffddee000007944 */ /* 0x024fea0003c3ffff */
[----:B------:R-:W-:Y:S02]  /*2f420*/  MOV R6, 0x2f440 ;  /* 0x0002f44000067802 */ /* 0x000fe40000000f00 */
[----:B------:R-:W-:Y:S05]  /*2f430*/  CALL.REL.NOINC `($_ZN7cutlass13device_kernelIN5flash19enable_sm80_to_sm89INS1_16FlashAttnBwdSm80INS1_25CollectiveMainloopBwdSm80ILi2ELi2EN4cute5tupleIJNS5_1CILi128EEES8_NS7_ILi64EEEEEENS_10bfloat16_tEfNS_4arch4Sm80ELb0ELb1ELb1ELb1ELb1ELb0ELb0ELb0ELi2ELi4ELi4ELi4ELb0EEENS1_21CollectiveEpilogueBwdISA_SB_SD_Li256ELb1ELb0ELi2EEENS1_19SingleTileSchedulerILb1ELb0ELb0ELi128EEEEEEEEEvNT_6ParamsE$_ZZN4cute13to_mixed_bitsINS_5tupleIJNS1_IJNS_1CILi4EEENS2_ILi8EEEEEENS2_ILi2EEENS2_ILi1EEEEEENS1_IJNS1_IJNS2_ILi128EEENS2_ILi0EEEEEES4_SA_EEENS1_IJNS1_IJiiEEEiSA_EEEEEDaRKT_RKT0_RKT1_ENKUlRKT_RKT0_RKT1_E_clIS6_S4_iEEDaSQ_ST_SW_) ;  /* 0xfffddf3000007944 */ /* 0x000fea0003c3ffff */
[----:B------:R-:W-:Y:S02]  /*2f440*/  MOV R5, R2 ;  /* 0x0000000200057202 */ /* 0x000fe40000000f00 */
[----:B------:R-:W-:-:S02]  /*2f450*/  MOV R2, 0x2f470 ;  /* 0x0002f47000027802 */ /* 0x000fc40000000f00 */
[----:B------:R-:W-:Y:S05]  /*2f460*/  CALL.REL.NOINC `($_ZN7cutlass13device_kernelIN5flash19enable_sm80_to_sm89INS1_16FlashAttnBwdSm80INS1_25CollectiveMainloopBwdSm80ILi2ELi2EN4cute5tupleIJNS5_1CILi128EEES8_NS7_ILi64EEEEEENS_10bfloat16_tEfNS_4arch4Sm80ELb0ELb1ELb1ELb1ELb1ELb0ELb0ELb0ELi2ELi4ELi4ELi4ELb0EEENS1_21CollectiveEpilogueBwdISA_SB_SD_Li256ELb1ELb0ELi2EEENS1_19SingleTileSchedulerILb1ELb0ELb0ELi128EEEEEEEEEvNT_6ParamsE$_ZZN4cute13to_mixed_bitsINS_5tupleIJNS1_IJNS_1CILi4EEENS2_ILi8EEEEEENS2_ILi2EEENS2_ILi1EEEEEENS1_IJNS1_IJNS2_ILi128EEENS2_ILi0EEEEEES4_SA_EEENS1_IJNS1_IJiiEEEiSA_EEEEEDaRKT_RKT0_RKT1_ENKUlDpRKT_E_clIJNS_9MixedBitsILj0ELj384EEENSU_ILj0ELj8EEENS2_ILj0EEEEEEDaSR_) ;  /* 0xfffdde5000007944 */ /* 0x000fea0003c3ffff */
        /* <DEDUP_REMOVED lines=13> */
[----:B-1----:R-:W-:Y:S05]  /*2f540*/  CALL.REL.NOINC `($_ZN7cutlass13device_kernelIN5flash19enable_sm80_to_sm89INS1_16FlashAttnBwdSm80INS1_25CollectiveMainloopBwdSm80ILi2ELi2EN4cute5tupleIJNS5_1CILi128EEES8_NS7_ILi64EEEEEENS_10bfloat16_tEfNS_4arch4Sm80ELb0ELb1ELb1ELb1ELb1ELb0ELb0ELb0ELi2ELi4ELi4ELi4ELb0EEENS1_21CollectiveEpilogueBwdISA_SB_SD_Li256ELb1ELb0ELi2EEENS1_19SingleTileSchedulerILb1ELb0ELb0ELi128EEEEEEEEEvNT_6ParamsE$_ZN4cute3eso3ESOILb1ELb0EJNS_1CILi8EEEiiEEC2ERKS3_RKiS8_) ;  /* 0xfffd9fb000007944 */ /* 0x002fea0003c3ffff */
[----:B-1----:R1:W5:Y:S01]  /*2f550*/  LDL.64 R2, [R1+0x758] ;  /* 0x0007580001027983 */ /* 0x0023620000100a00 */
[----:B------:R-:W-:Y:S01]  /*2f560*/  IMAD.MOV.U32 R5, RZ, RZ, 0x48 ;  /* 0x00000048ff057424 */ /* 0x000fe200078e00ff */
[----:B------:R-:W-:Y:S01]  /*2f570*/  LOP3.LUT P0, RZ, R9, 0x8, RZ, 0xc0, !PT ;  /* 0x0000000809ff7812 */ /* 0x000fe2000780c0ff */
[----:B------:R-:W-:Y:S01]  /*2f580*/  IMAD.MOV.U32 R63, RZ, RZ, R25 ;  /* 0x000000ffff3f7224 */ /* 0x000fe200078e0019 */
[----:B------:R-:W-:-:S02]  /*2f590*/  MOV R6, 0x2f5c0 ;  /* 0x0002f5c000067802 */ /* 0x000fc40000000f00 */
[----:B------:R-:W-:-:S04]  /*2f5a0*/  SEL R5, R5, 0x38, !P0 ;  /* 0x0000003805057807 */ /* 0x000fc80004000000 */
[----:B-1---5:R-:W-:Y:S05]  /*2f5b0*/  CALL.REL.NOINC `($_ZN7cutlass13device_kernelIN5flash19enable_sm80_to_sm89INS1_16FlashAttnBwdSm80INS1_25CollectiveMainloopBwdSm80ILi2ELi2EN4cute5tupleIJNS5_1CILi128EEES8_NS7_ILi64EEEEEENS_10bfloat16_tEfNS_4arch4Sm80ELb0ELb1ELb1ELb1ELb1ELb0ELb0ELb0ELi2ELi4ELi4ELi4ELb0EEENS1_21CollectiveEpilogueBwdISA_SB_SD_Li256ELb1ELb0ELi2EEENS1_19SingleTileSchedulerILb1ELb0ELb0ELi128EEEEEEEEEvNT_6ParamsE$_ZN4cute3eso3ESOILb0ELb1EJiNS_1CILi144EEENS2_ILi288EEEEEC2ERKiRKS3_RKS4_) ;  /* 0xfffd922000007944 */ /* 0x022fea0003c3ffff */
[----:B------:R-:W2:Y:S01]  /*2f5c0*/  LDL R8, [R1+0x758] ;  /* 0x0007580001087983 */ /* 0x000ea20000100800 */
[----:B------:R-:W-:Y:S01]  /*2f5d0*/  IMAD.MOV.U32 R63, RZ, RZ, R25 ;  /* 0x000000ffff3f7224 */ /* 0x000fe200078e0019 */
[----:B-1----:R-:W-:Y:S02]  /*2f5e0*/  MOV R4, R14 ;  /* 0x0000000e00047202 */ /* 0x002fe40000000f00 */
[----:B------:R-:W-:Y:S01]  /*2f5f0*/  MOV R6, 0x2f620 ;  /* 0x0002f62000067802 */ /* 0x000fe20000000f00 */
[----:B--2---:R1:W-:Y:S04]  /*2f600*/  STL [R1+0x790], R8 ;  /* 0x0007900801007387 */ /* 0x0043e80000100800 */
[----:B-1----:R-:W-:Y:S05]  /*2f610*/  CALL.REL.NOINC `($_ZN7cutlass13device_kernelIN5flash19enable_sm80_to_sm89INS1_16FlashAttnBwdSm80INS1_25CollectiveMainloopBwdSm80ILi2ELi2EN4cute5tupleIJNS5_1CILi128EEES8_NS7_ILi64EEEEEENS_10bfloat16_tEfNS_4arch4Sm80ELb0ELb1ELb1ELb1ELb1ELb0ELb0ELb0ELi2ELi4ELi4ELi4ELb0EEENS1_21CollectiveEpilogueBwdISA_SB_SD_Li256ELb1ELb0ELi2EEENS1_19SingleTileSchedulerILb1ELb0ELb0ELi128EEEEEEEEEvNT_6ParamsE$_ZN4cute3eso3ESOILb1ELb0EJNS_1CILi1EEENS_5tupleIJNS2_ILi8EEEiiEEENS2_ILi64EEENS4_IJiNS2_ILi144EEENS2_ILi288EEEEEENS2_ILi512EEEEEC2ERKS3_RKS6_RKS7_RKSA_RKSB_) ;  /* 0xfffd9a0000007944 */ /* 0x002fea0003c3ffff */
[----:B-1----:R1:W5:Y:S04]  /*2f620*/  LDL R5, [R1+0x760] ;  /* 0x0007600001057983 */ /* 0x0023680000100800 */
[----:B------:R1:W5:Y:S01]  /*2f630*/  LDL.64 R2, [R1+0x758] ;  /* 0x0007580001027983 */ /* 0x0003620000100a00 */
[----:B------:R-:W-:-:S02]  /*2f640*/  MOV R63, R25 ;  /* 0x00000019003f7202 */ /* 0x000fc40000000f00 */
[----:B------:R-:W-:Y:S02]  /*2f650*/  MOV R6, 0x2f670 ;  /* 0x0002f67000067802 */ /* 0x000fe40000000f00 */
[----:B-1---5:R-:W-:Y:S05]  /*2f660*/  CALL.REL.NOINC `($_ZN7cutlass13device_kernelIN5flash19enable_sm80_to_sm89INS1_16FlashAttnBwdSm80INS1_25CollectiveMainloopBwdSm80ILi2ELi2EN4cute5tupleIJNS5_1CILi128EEES8_NS7_ILi64EEEEEENS_10bfloat16_tEfNS_4arch4Sm80ELb0ELb1ELb1ELb1ELb1ELb0ELb0ELb0ELi2ELi4ELi4ELi4ELb0EEENS1_21CollectiveEpilogueBwdISA_SB_SD_Li256ELb1ELb0ELi2EEENS1_19SingleTileSchedulerILb1ELb0ELb0ELi128EEEEEEEEEvNT_6ParamsE$_ZN4cute5tupleIJNS0_IJNS_1CILi8EEENS0_IJNS1_ILi2EEES3_S3_EEENS1_ILi1EEES4_S5_EEENS0_IJS5_NS0_IJS2_iiEEENS1_ILi64EEENS0_IJiNS1_ILi144EEENS1_ILi288EEEEEENS1_ILi512EEEEEEEEC2ERKS6_RKSD_) ;  /* 0xfffdcad000007944 */ /* 0x022fea0003c3ffff */
[----:B------:R2:W5:Y:S04]  /*2f670*/  LDL R6, [R1+0x760] ;  /* 0x0007600001067983 */ /* 0x0005680000100800 */
[----:B-1----:R2:W5:Y:S01]  /*2f680*/  LDL.64 R2, [R1+0x758] ;  /* 0x0007580001027983 */ /* 0x0025620000100a00 */
[----:B------:R-:W-:-:S03]  /*2f690*/  MOV R4, 0x2f6b0 ;  /* 0x0002f6b000047802 */ /* 0x000fc60000000f00 */
[----:B--2--5:R-:W-:Y:S05]  /*2f6a0*/  CALL.REL.NOINC `($_ZN7cutlass13device_kernelIN5flash19enable_sm80_to_sm89INS1_16FlashAttnBwdSm80INS1_25CollectiveMainloopBwdSm80ILi2ELi2EN4cute5tupleIJNS5_1CILi128EEES8_NS7_ILi64EEEEEENS_10bfloat16_tEfNS_4arch4Sm80ELb0ELb1ELb1ELb1ELb1ELb0ELb0ELb0ELi2ELi4ELi4ELi4ELb0EEENS1_21CollectiveEpilogueBwdISA_SB_SD_Li256ELb1ELb0ELi2EEENS1_19SingleTileSchedulerILb1ELb0ELb0ELi128EEEEEEEEEvNT_6ParamsE$_ZZN4cute7flattenINS_5tupleIJNS_1CILi1EEENS1_IJNS2_ILi8EEEiiEEENS2_ILi64EEENS1_IJiNS2_ILi144EEENS2_ILi288EEEEEENS2_ILi512EEEEEEEEDaRKT_ENKUlRKT_E_clIS5_EEDaSH_) ;  /* 0xfffe0f0000007944 */ /* 0x024fea0003c3ffff */
[----:B------:R1:W-:Y:S01]  /*2f6b0*/  STL [R12], R2 ;  /* 0x000000020c007387 */ /* 0x0003e20000100800 */
[----:B------:R-:W-:Y:S02]  /*2f6c0*/  MOV R5, R6 ;  /* 0x0000000600057202 */ /* 0x000fe40000000f00 */
[----:B------:R-:W-:Y:S01]  /*2f6d0*/  MOV R4, 0x2f700 ;  /* 0x0002f70000047802 */ /* 0x000fe20000000f00 */
[----:B------:R1:W-:Y:S04]  /*2f6e0*/  STL [R12+0x4], R3 ;  /* 0x000004030c007387 */ /* 0x0003e80000100800 */
[----:B-1----:R-:W-:Y:S05]  /*2f6f0*/  CALL.REL.NOINC `($_ZN7cutlass13device_kernelIN5flash19enable_sm80_to_sm89INS1_16FlashAttnBwdSm80INS1_25CollectiveMainloopBwdSm80ILi2ELi2EN4cute5tupleIJNS5_1CILi128EEES8_NS7_ILi64EEEEEENS_10bfloat16_tEfNS_4arch4Sm80ELb0ELb1ELb1ELb1ELb1ELb0ELb0ELb0ELi2ELi4ELi4ELi4ELb0EEENS1_21CollectiveEpilogueBwdISA_SB_SD_Li256ELb1ELb0ELi2EEENS1_19SingleTileSchedulerILb1ELb0ELb0ELi128EEEEEEEEEvNT_6ParamsE$_ZZN4cute7flattenINS_5tupleIJNS_1CILi1EEENS1_IJNS2_ILi8EEEiiEEENS2_ILi64EEENS1_IJiNS2_ILi144EEENS2_ILi288EEEEEENS2_ILi512EEEEEEEEDaRKT_ENKUlRKT_E_clIS9_EEDaSH_) ;  /* 0xfffe0ed000007944 */ /* 0x002fea0003c3ffff */
[----:B------:R1:W-:Y:S01]  /*2f700*/  STL [R1+0x794], R2 ;  /* 0x0007940201007387 */ /* 0x0003e20000100800 */
[----:B------:R-:W-:-:S02]  /*2f710*/  MOV R63, R60 ;  /* 0x0000003c003f7202 */ /* 0x000fc40000000f00 */
[----:B------:R-:W-:Y:S02]  /*2f720*/  MOV R4, 0x2f740 ;  /* 0x0002f74000047802 */ /* 0x000fe40000000f00 */
[----:B-1----:R-:W-:Y:S05]  /*2f730*/  CALL.REL.NOINC `($_ZN7cutlass13device_kernelIN5flash19enable_sm80_to_sm89INS1_16FlashAttnBwdSm80INS1_25CollectiveMainloopBwdSm80ILi2ELi2EN4cute5tupleIJNS5_1CILi128EEES8_NS7_ILi64EEEEEENS_10bfloat16_tEfNS_4arch4Sm80ELb0ELb1ELb1ELb1ELb1ELb0ELb0ELb0ELi2ELi4ELi4ELi4ELb0EEENS1_21CollectiveEpilogueBwdISA_SB_SD_Li256ELb1ELb0ELi2EEENS1_19SingleTileSchedulerILb1ELb0ELb0ELi128EEEEEEEEEvNT_6ParamsE$_ZZN4cute12filter_tupleINS_5tupleIJNS_1CILi1EEENS1_IJNS2_ILi8EEEiiEEENS2_ILi64EEENS1_IJiNS2_ILi144EEENS2_ILi288EEEEEENS2_ILi512EEEEEEZNS_7flattenISB_EEDaRKT_EUlRKT_E_EEDaSF_OT0_ENKUlDpSI_E_clIJNS1_IJS3_EEES5_NS1_IJS6_EEES9_NS1_IJSA_EEEEEEDaSM_) ;  /* 0xfffdd72000007944 */ /* 0x002fea0003c3ffff */
[----:B------:R-:W-:Y:S02]  /*2f740*/  MOV R63, R25 ;  /* 0x00000019003f7202 */ /* 0x000fe40000000f00 */
[----:B------:R-:W-:Y:S02]  /*2f750*/  MOV R6, 0x2f770 ;  /* 0x0002f77000067802 */ /* 0x000fe40000000f00 */
[----:B--2--5:R-:W-:Y:S05]  /*2f760*/  CALL.REL.NOINC `($_ZN7cutlass13device_kernelIN5flash19enable_sm80_to_sm89INS1_16FlashAttnBwdSm80INS1_25CollectiveMainloopBwdSm80ILi2ELi2EN4cute5tupleIJNS5_1CILi128EEES8_NS7_ILi64EEEEEENS_10bfloat16_tEfNS_4arch4Sm80ELb0ELb1ELb1ELb1ELb1ELb0ELb0ELb0ELi2ELi4ELi4ELi4ELb0EEENS1_21CollectiveEpilogueBwdISA_SB_SD_Li256ELb1ELb0ELi2EEENS1_19SingleTileSchedulerILb1ELb0ELb0ELi128EEEEEEEEEvNT_6ParamsE$_ZN4cute3eso3ESOILb0ELb1EJiNS_1CILi144EEENS2_ILi512EEEEEC2ERKiRKS3_RKS4_) ;  /* 0xfffd90b000007944 */ /* 0x024fea0003c3ffff */
[----:B------:R-:W2:Y:S01]  /*2f770*/  LDL R6, [R1+0x758] ;  /* 0x0007580001067983 */ /* 0x000ea20000100800 */
[----:B-1----:R-:W-:Y:S01]  /*2f780*/  IMAD.MOV.U32 R4, RZ, RZ, R48 ;  /* 0x000000ffff047224 */ /* 0x002fe200078e0030 */
[----:B------:R-:W-:Y:S02]  /*2f790*/  MOV R63, R25 ;  /* 0x00000019003f7202 */ /* 0x000fe40000000f00 */
[----:B------:R-:W-:Y:S01]  /*2f7a0*/  MOV R8, 0x2f7d0 ;  /* 0x0002f7d000087802 */ /* 0x000fe20000000f00 */
[----:B--2---:R1:W-:Y:S04]  /*2f7b0*/  STL [R1+0x11ec], R6 ;  /* 0x0011ec0601007387 */ /* 0x0043e80000100800 */
[----:B-1----:R-:W-:Y:S05]  /*2f7c0*/  CALL.REL.NOINC `($_ZN7cutlass13device_kernelIN5flash19enable_sm80_to_sm89INS1_16FlashAttnBwdSm80INS1_25CollectiveMainloopBwdSm80ILi2ELi2EN4cute5tupleIJNS5_1CILi128EEES8_NS7_ILi64EEEEEENS_10bfloat16_tEfNS_4arch4Sm80ELb0ELb1ELb1ELb1ELb1ELb0ELb0ELb0ELi2ELi4ELi4ELi4ELb0EEENS1_21CollectiveEpilogueBwdISA_SB_SD_Li256ELb1ELb0ELi2EEENS1_19SingleTileSchedulerILb1ELb0ELb0ELi128EEEEEEEEEvNT_6ParamsE$_ZN4cute3eso3ESOILb0ELb0EJiiNS_1CILi144EEENS2_ILi512EEEEEC2ERKiS7_RKS3_RKS4_) ;  /* 0xfffd899000007944 */ /* 0x002fea0003c3ffff */
[----:B-1----:R-:W2:Y:S01]  /*2f7d0*/  LDL.64 R4, [R1+0x758] ;  /* 0x0007580001047983 */ /* 0x002ea20000100a00 */
[----:B------:R-:W-:Y:S01]  /*2f7e0*/  IMAD.MOV.U32 R3, RZ, RZ, R16 ;  /* 0x000000ffff037224 */ /* 0x000fe200078e0010 */
[----:B------:R-:W-:Y:S01]  /*2f7f0*/  MOV R7, R46 ;  /* 0x0000002e00077202 */ /* 0x000fe20000000f00 */
[----:B------:R-:W-:Y:S01]  /*2f800*/  IMAD.MOV.U32 R70, RZ, RZ, R25 ;  /* 0x000000ffff467224 */ /* 0x000fe200078e0019 */
[----:B------:R-:W-:Y:S01]  /*2f810*/  MOV R6, 0x2f840 ;  /* 0x0002f84000067802 */ /* 0x000fe20000000f00 */
[----:B--2---:R1:W-:Y:S04]  /*2f820*/  STL.64 [R1+0x788], R4 ;  /* 0x0007880401007387 */ /* 0x0043e80000100a00 */
[----:B-1----:R-:W-:Y:S05]  /*2f830*/  CALL.REL.NOINC `($_ZN7cutlass13device_kernelIN5flash19enable_sm80_to_sm89INS1_16FlashAttnBwdSm80INS1_25CollectiveMainloopBwdSm80ILi2ELi2EN4cute5tupleIJNS5_1CILi128EEES8_NS7_ILi64EEEEEENS_10bfloat16_tEfNS_4arch4Sm80ELb0ELb1ELb1ELb1ELb1ELb0ELb0ELb0ELi2ELi4ELi4ELi4ELb0EEENS1_21CollectiveEpilogueBwdISA_SB_SD_Li256ELb1ELb0ELi2EEENS1_19SingleTileSchedulerILb1ELb0ELb0ELi128EEEEEEEEEvNT_6ParamsE$_ZN4cute3eso3ESOILb0ELb0EJiiiNS_1CILi144EEENS2_ILi512EEEEEC2ERKiS7_S7_RKS3_RKS4_) ;  /* 0xfffd8bc000007944 */ /* 0x002fea0003c3ffff */
        /* <DEDUP_REMOVED lines=9> */
[----:B-1----:R-:W-:Y:S05]  /*2f8d0*/  CALL.REL.NOINC `($_ZN7cutlass13device_kernelIN5flash19enable_sm80_to_sm89INS1_16FlashAttnBwdSm80INS1_25CollectiveMainloopBwdSm80ILi2ELi2EN4cute5tupleIJNS5_1CILi128EEES8_NS7_ILi64EEEEEENS_10bfloat16_tEfNS_4arch4Sm80ELb0ELb1ELb1ELb1ELb1ELb0ELb0ELb0ELi2ELi4ELi4ELi4ELb0EEENS1_21CollectiveEpilogueBwdISA_SB_SD_Li256ELb1ELb0ELi2EEENS1_19SingleTileSchedulerILb1ELb0ELb0ELi128EEEEEEEEEvNT_6ParamsE$_ZN4cute3eso3ESOILb1ELb0EJNS_1CILi8EEEiiiNS2_ILi144EEENS2_ILi512EEEEEC2ERKS3_RKiSA_SA_RKS4_RKS5_) ;  /* 0xfffd9c9000007944 */ /* 0x002fea0003c3ffff */
        /* <DEDUP_REMOVED lines=8> */
[----:B-1----:R-:W-:Y:S05]  /*2f960*/  CALL.REL.NOINC `($_ZN7cutlass13device_kernelIN5flash19enable_sm80_to_sm89INS1_16FlashAttnBwdSm80INS1_25CollectiveMainloopBwdSm80ILi2ELi2EN4cute5tupleIJNS5_1CILi128EEES8_NS7_ILi64EEEEEENS_10bfloat16_tEfNS_4arch4Sm80ELb0ELb1ELb1ELb1ELb1ELb0ELb0ELb0ELi2ELi4ELi4ELi4ELb0EEENS1_21CollectiveEpilogueBwdISA_SB_SD_Li256ELb1ELb0ELi2EEENS1_19SingleTileSchedulerILb1ELb0ELb0ELi128EEEEEEEEEvNT_6ParamsE$_ZN4cute3eso3ESOILb1ELb0EJNS_1CILi1EEEiiiNS2_ILi144EEENS2_ILi512EEEEEC2ERKS3_RKiSA_SA_RKS4_RKS5_) ;  /* 0xfffd97d000007944 */ /* 0x002fea0003c3ffff */
[----:B-1----:R1:W5:Y:S04]  /*2f970*/  LDL R5, [R1+0x760] ;  /* 0x0007600001057983 */ /* 0x0023680000100800 */
[----:B------:R1:W5:Y:S01]  /*2f980*/  LDL.64 R2, [R1+0x758] ;  /* 0x0007580001027983 */ /* 0x0003620000100a00 */
[----:B------:R-:W-:-:S02]  /*2f990*/  MOV R62, R25 ;  /* 0x00000019003e7202 */ /* 0x000fc40000000f00 */
[----:B------:R-:W-:Y:S02]  /*2f9a0*/  MOV R6, 0x2f9c0 ;  /* 0x0002f9c000067802 */ /* 0x000fe40000000f00 */
[----:B-1---5:R-:W-:Y:S05]  /*2f9b0*/  CALL.REL.NOINC `($_ZN7cutlass13device_kernelIN5flash19enable_sm80_to_sm89INS1_16FlashAttnBwdSm80INS1_25CollectiveMainloopBwdSm80ILi2ELi2EN4cute5tupleIJNS5_1CILi128EEES8_NS7_ILi64EEEEEENS_10bfloat16_tEfNS_4arch4Sm80ELb0ELb1ELb1ELb1ELb1ELb0ELb0ELb0ELi2ELi4ELi4ELi4ELb0EEENS1_21CollectiveEpilogueBwdISA_SB_SD_Li256ELb1ELb0ELi2EEENS1_19SingleTileSchedulerILb1ELb0ELb0ELi128EEEEEEEEEvNT_6ParamsE$_ZN4cute5tupleIJNS0_IJNS_1CILi16EEENS1_ILi2EEES3_S3_NS1_ILi4EEES3_EEENS0_IJNS1_ILi1EEEiiiNS1_ILi144EEENS1_ILi512EEEEEEEEC2ERKS5_RKS9_) ;  /* 0xfffdc4f000007944 */ /* 0x022fea0003c3ffff */
        /* <DEDUP_REMOVED lines=10> */
[----:B-1----:R-:W-:Y:S05]  /*2fa60*/  CALL.REL.NOINC `($_ZN7cutlass13device_kernelIN5flash19enable_sm80_to_sm89INS1_16FlashAttnBwdSm80INS1_25CollectiveMainloopBwdSm80ILi2ELi2EN4cute5tupleIJNS5_1CILi128EEES8_NS7_ILi64EEEEEENS_10bfloat16_tEfNS_4arch4Sm80ELb0ELb1ELb1ELb1ELb1ELb0ELb0ELb0ELi2ELi4ELi4ELi4ELb0EEENS1_21CollectiveEpilogueBwdISA_SB_SD_Li256ELb1ELb0ELi2EEENS1_19SingleTileSchedulerILb1ELb0ELb0ELi128EEEEEEEEEvNT_6ParamsE$_ZZN4cute6detail16composition_implINS_5tupleIJNS_1CILi16EEENS3_ILi2EEES5_S5_NS3_ILi4EEES5_EEENS2_IJNS3_ILi1EEEiiiNS3_ILi144EEENS3_ILi512EEEEEENS2_IJNS2_IJS5_S5_EEES6_NS3_ILi8EEEEEENS2_IJNS2_IJNS3_ILi64EEESA_EEES4_NS3_ILi1024EEEEEEEEDaRKT_RKT0_RKT1_RKT2_ENKUlRKT_RKT0_E_clISC_SG_EEDaSX_S10_) ;  /* 0xfffde94000007944 */ /* 0x002fea0003c3ffff */
[----:B------:R-:W-:Y:S01]  /*2fa70*/  IMAD.MOV.U32 R3, RZ, RZ, R17 ;  /* 0x000000ffff037224 */ /* 0x000fe200078e0011 */
[----:B------:R-:W-:Y:S01]  /*2fa80*/  MOV R5, R50 ;  /* 0x0000003200057202 */ /* 0x000fe20000000f00 */
[----:B------:R-:W-:Y:S01]  /*2fa90*/  IMAD.MOV.U32 R17, RZ, RZ, R60 ;  /* 0x000000ffff117224 */ /* 0x000fe200078e003c */
[----:B------:R-:W-:-:S02]  /*2faa0*/  MOV R16, 0x2fac0 ;  /* 0x0002fac000107802 */ /* 0x000fc40000000f00 */
[----:B--2--5:R-:W-:Y:S05]  /*2fab0*/  CALL.REL.NOINC `($_ZN7cutlass13device_kernelIN5flash19enable_sm80_to_sm89INS1_16FlashAttnBwdSm80INS1_25CollectiveMainloopBwdSm80ILi2ELi2EN4cute5tupleIJNS5_1CILi128EEES8_NS7_ILi64EEEEEENS_10bfloat16_tEfNS_4arch4Sm80ELb0ELb1ELb1ELb1ELb1ELb0ELb0ELb0ELi2ELi4ELi4ELi4ELb0EEENS1_21CollectiveEpilogueBwdISA_SB_SD_Li256ELb1ELb0ELi2EEENS1_19SingleTileSchedulerILb1ELb0ELb0ELi128EEEEEEEEEvNT_6ParamsE$_ZZN4cute6detail16composition_implINS_5tupleIJNS_1CILi16EEENS3_ILi2EEES5_S5_NS3_ILi4EEES5_EEENS2_IJNS3_ILi1EEEiiiNS3_ILi144EEENS3_ILi512EEEEEENS2_IJNS2_IJS5_S5_EEES6_NS3_ILi8EEEEEENS2_IJNS2_IJNS3_ILi64EEESA_EEES4_NS3_ILi1024EEEEEEEEDaRKT_RKT0_RKT1_RKT2_ENKUlRKT_RKT0_E_clIS6_S4_EEDaSX_S10_) ;  /* 0xfffde67000007944 */ /* 0x024fea0003c3ffff */
[----:B-----5:R2:W-:Y:S01]  /*2fac0*/  STL.64 [R1+0x770], R2 ;  /* 0x0007700201007387 */ /* 0x0205e20000100a00 */
[----:B------:R-:W-:Y:S01]  /*2fad0*/  IMAD.MOV.U32 R63, RZ, RZ, R25 ;  /* 0x000000ffff3f7224 */ /* 0x000fe200078e0019 */
[----:B------:R-:W-:-:S02]  /*2fae0*/  MOV R70, R24 ;  /* 0x0000001800467202 */ /* 0x000fc40000000f00 */
[----:B------:R-:W-:Y:S02]  /*2faf0*/  MOV R4, 0x2fb10 ;  /* 0x0002fb1000047802 */ /* 0x000fe40000000f00 */
[----:B-12---:R-:W-:Y:S05]  /*2fb00*/  CALL.REL.NOINC `($_ZN7cutlass13device_kernelIN5flash19enable_sm80_to_sm89INS1_16FlashAttnBwdSm80INS1_25CollectiveMainloopBwdSm80ILi2ELi2EN4cute5tupleIJNS5_1CILi128EEES8_NS7_ILi64EEEEEENS_10bfloat16_tEfNS_4arch4Sm80ELb0ELb1ELb1ELb1ELb1ELb0ELb0ELb0ELi2ELi4ELi4ELi4ELb0EEENS1_21CollectiveEpilogueBwdISA_SB_SD_Li256ELb1ELb0ELi2EEENS1_19SingleTileSchedulerILb1ELb0ELb0ELi128EEEEEEEEEvNT_6ParamsE$_ZN4cute3eso3ESOILb0ELb0EJNS_5tupleIJiNS_1CILi512EEEEEENS2_IJiiEEENS3_ILi1024EEEEEC2ERKS5_RKS6_RKS7_) ;  /* 0xfffd792000007944 */ /* 0x006fea0003c3ffff */
[----:B------:R2:W5:Y:S04]  /*2fb10*/  LDL R5, [R1+0x760] ;  /* 0x0007600001057983 */ /* 0x0005680000100800 */
[----:B-1----:R2:W5:Y:S01]  /*2fb20*/  LDL.64 R2, [R1+0x758] ;  /* 0x0007580001027983 */ /* 0x0025620000100a00 */
[----:B------:R-:W-:Y:S02]  /*2fb30*/  MOV R63, R25 ;  /* 0x00000019003f7202 */ /* 0x000fe40000000f00 */
[----:B------:R-:W-:Y:S02]  /*2fb40*/  MOV R6, 0x2fb60 ;  /* 0x0002fb6000067802 */ /* 0x000fe40000000f00 */
[----:B--2--5:R-:W-:Y:S05]  /*2fb50*/  CALL.REL.NOINC `($_ZN7cutlass13device_kernelIN5flash19enable_sm80_to_sm89INS1_16FlashAttnBwdSm80INS1_25CollectiveMainloopBwdSm80ILi2ELi2EN4cute5tupleIJNS5_1CILi128EEES8_NS7_ILi64EEEEEENS_10bfloat16_tEfNS_4arch4Sm80ELb0ELb1ELb1ELb1ELb1ELb0ELb0ELb0ELi2ELi4ELi4ELi4ELb0EEENS1_21CollectiveEpilogueBwdISA_SB_SD_Li256ELb1ELb0ELi2EEENS1_19SingleTileSchedulerILb1ELb0ELb0ELi128EEEEEEEEEvNT_6ParamsE$_ZN4cute5tupleIJNS0_IJNS0_IJNS_1CILi2EEES2_EEES3_NS1_ILi8EEEEEENS0_IJNS0_IJiNS1_ILi512EEEEEENS0_IJiiEEENS1_ILi1024EEEEEEEEC2ERKS5_RKSA_) ;  /* 0xfffdc14000007944 */ /* 0x024fea0003c3ffff */
        /* <DEDUP_REMOVED lines=8> */
[----:B-1---5:R-:W-:Y:S05]  /*2fbe0*/  CALL.REL.NOINC `($_ZN7cutlass13device_kernelIN5flash19enable_sm80_to_sm89INS1_16FlashAttnBwdSm80INS1_25CollectiveMainloopBwdSm80ILi2ELi2EN4cute5tupleIJNS5_1CILi128EEES8_NS7_ILi64EEEEEENS_10bfloat16_tEfNS_4arch4Sm80ELb0ELb1ELb1ELb1ELb1ELb0ELb0ELb0ELi2ELi4ELi4ELi4ELb0EEENS1_21CollectiveEpilogueBwdISA_SB_SD_Li256ELb1ELb0ELi2EEENS1_19SingleTileSchedulerILb1ELb0ELb0ELi128EEEEEEEEEvNT_6ParamsE$_ZN4cute3eso3ESOILb0ELb0EJNS_6LayoutINS_5tupleIJNS3_IJNS_1CILi2EEES5_EEES6_NS4_ILi8EEEEEENS3_IJNS3_IJiNS4_ILi512EEEEEENS3_IJiiEEENS4_ILi1024EEEEEEEEjEEC2ERKSE_RKj) ;  /* 0xfffd7be000007944 */ /* 0x022fea0003c3ffff */
[----:B------:R-:W2:Y:S04]  /*2fbf0*/  LDL.64 R16, [R1+0x760] ;  /* 0x0007600001107983 */ /* 0x000ea80000100a00 */
[----:B-1----:R1:W5:Y:S01]  /*2fc00*/  LDL.64 R4, [R1+0x758] ;  /* 0x0007580001047983 */ /* 0x0023620000100a00 */
[----:B------:R-:W-:Y:S02]  /*2fc10*/  MOV R9, R25 ;  /* 0x0000001900097202 */ /* 0x000fe40000000f00 */
[----:B------:R-:W-:Y:S01]  /*2fc20*/  MOV R8, 0x2fc50 ;  /* 0x0002fc5000087802 */ /* 0x000fe20000000f00 */
[----:B--2---:R-:W-:-:S04]  /*2fc30*/  IMAD.WIDE.U32 R2, R17, 0x2, R52 ;  /* 0x0000000211027825 */ /* 0x004fc800078e0034 */
[----:B-1---5:R-:W-:Y:S05]  /*2fc40*/  CALL.REL.NOINC `($_ZN7cutlass13device_kernelIN5flash19enable_sm80_to_sm89INS1_16FlashAttnBwdSm80INS1_25CollectiveMainloopBwdSm80ILi2ELi2EN4cute5tupleIJNS5_1CILi128EEES8_NS7_ILi64EEEEEENS_10bfloat16_tEfNS_4arch4Sm80ELb0ELb1ELb1ELb1ELb1ELb0ELb0ELb0ELi2ELi4ELi4ELi4ELb0EEENS1_21CollectiveEpilogueBwdISA_SB_SD_Li256ELb1ELb0ELi2EEENS1_19SingleTileSchedulerILb1ELb0ELb0ELi128EEEEEEEEEvNT_6ParamsE$_ZN4cute8smem_ptrIPN7cutlass10bfloat16_tEECI1NS_12iter_adaptorIS3_S4_EEES3_) ;  /* 0xfffdc87000007944 */ /* 0x022fea0003c3ffff */
[----:B-1----:R-:W2:Y:S01]  /*2fc50*/  LDL.64 R2, [R1+0x758] ;  /* 0x0007580001027983 */ /* 0x002ea20000100a00 */
[----:B------:R-:W-:Y:S01]  /*2fc60*/  IMAD.MOV.U32 R63, RZ, RZ, R25 ;  /* 0x000000ffff3f7224 */ /* 0x000fe200078e0019 */
[----:B------:R-:W-:-:S02]  /*2fc70*/  MOV R70, R24 ;  /* 0x0000001800467202 */ /* 0x000fc40000000f00 */
[----:B------:R-:W-:Y:S01]  /*2fc80*/  MOV R6, 0x2fcb0 ;  /* 0x0002fcb000067802 */ /* 0x000fe20000000f00 */
[----:B--2---:R1:W-:Y:S04]  /*2fc90*/  STL.64 [R1+0x770], R2 ;  /* 0x0007700201007387 */ /* 0x0043e80000100a00 */
[----:B-1----:R-:W-:Y:S05]  /*2fca0*/  CALL.REL.NOINC `($_ZN7cutlass13device_kernelIN5flash19enable_sm80_to_sm89INS1_16FlashAttnBwdSm80INS1_25CollectiveMainloopBwdSm80ILi2ELi2EN4cute5tupleIJNS5_1CILi128EEES8_NS7_ILi64EEEEEENS_10bfloat16_tEfNS_4arch4Sm80ELb0ELb1ELb1ELb1ELb1ELb0ELb0ELb0ELi2ELi4ELi4ELi4ELb0EEENS1_21CollectiveEpilogueBwdISA_SB_SD_Li256ELb1ELb0ELi2EEENS1_19SingleTileSchedulerILb1ELb0ELb0ELi128EEEEEEEEEvNT_6ParamsE$_ZN4cute3eso3ESOILb0ELb0EJNS_6LayoutINS_5tupleIJNS3_IJNS_1CILi2EEES5_EEES6_NS4_ILi8EEEEEENS3_IJNS3_IJiNS4_ILi512EEEEEENS3_IJiiEEENS4_ILi1024EEEEEEEENS_10ViewEngineINS_8smem_ptrIPN7cutlass10bfloat16_tEEEEEEEC2ERKSE_RKSL_) ;  /* 0xfffd7aa000007944 */ /* 0x002fea0003c3ffff */
[----:B-1----:R1:W5:Y:S04]  /*2fcb0*/  LDL R5, [R1+0x75c] ;  /* 0x00075c0001057983 */ /* 0x0023680000100800 */
[----:B------:R1:W5:Y:S01]  /*2fcc0*/  LDL R3, [R1+0x760] ;  /* 0x0007600001037983 */ /* 0x0003620000100800 */
[----:B------:R-:W-:-:S03]  /*2fcd0*/  MOV R4, 0x2fcf0 ;  /* 0x0002fcf000047802 */ /* 0x000fc60000000f00 */
[----:B-1---5:R-:W-:Y:S05]  /*2fce0*/  CALL.REL.NOINC `($_ZN7cutlass13device_kernelIN5flash19enable_sm80_to_sm89INS1_16FlashAttnBwdSm80INS1_25CollectiveMainloopBwdSm80ILi2ELi2EN4cute5tupleIJNS5_1CILi128EEES8_NS7_ILi64EEEEEENS_10bfloat16_tEfNS_4arch4Sm80ELb0ELb1ELb1ELb1ELb1ELb0ELb0ELb0ELi2ELi4ELi4ELi4ELb0EEENS1_21CollectiveEpilogueBwdISA_SB_SD_Li256ELb1ELb0ELi2EEENS1_19SingleTileSchedulerILb1ELb0ELb0ELi128EEEEEEEEEvNT_6ParamsE$_ZZN4cute4takeILi1ELi3ENS_5tupleIJNS1_IJiNS_1CILi512EEEEEENS1_IJiiEEENS2_ILi1024EEEEEEEEDaRKT1_ENKUlDpRKT_E_clIJS5_S6_EEEDaSE_) ;  /* 0xfffde01000007944 */ /* 0x022fea0003c3ffff */
[----:B------:R-:W-:Y:S02]  /*2fcf0*/  MOV R4, 0x2fd10 ;  /* 0x0002fd1000047802 */ /* 0x000fe40000000f00 */
[----:B-1---5:R-:W-:Y:S05]  /*2fd00*/  CALL.REL.NOINC `($_ZN7cutlass13device_kernelIN5flash19enable_sm80_to_sm89INS1_16FlashAttnBwdSm80INS1_25CollectiveMainloopBwdSm80ILi2ELi2EN4cute5tupleIJNS5_1CILi128EEES8_NS7_ILi64EEEEEENS_10bfloat16_tEfNS_4arch4Sm80ELb0ELb1ELb1ELb1ELb1ELb0ELb0ELb0ELi2ELi4ELi4ELi4ELb0EEENS1_21CollectiveEpilogueBwdISA_SB_SD_Li256ELb1ELb0ELi2EEENS1_19SingleTileSchedulerILb1ELb0ELb0ELi128EEEEEEEEEvNT_6ParamsE$_ZZN4cute16flatten_to_tupleINS_5tupleIJNS1_IJiiEEENS_1CILi1024EEEEEEEEDaRKT_ENKUlRKT_E_clIS2_EEDaSB_) ;  /* 0xfffddb1000007944 */ /* 0x022fea0003c3ffff */
[----:B------:R1:W-:Y:S01]  /*2fd10*/  STL [R12], R2 ;  /* 0x000000020c007387 */ /* 0x0003e20000100800 */
[----:B------:R-:W-:Y:S02]  /*2fd20*/  MOV R63, R60 ;  /* 0x0000003c003f7202 */ /* 0x000fe40000000f00 */
[----:B------:R-:W-:Y:S01]  /*2fd30*/  MOV R4, 0x2fd60 ;  /* 0x0002fd6000047802 */ /* 0x000fe20000000f00 */
[----:B------:R1:W-:Y:S04]  /*2fd40*/  STL [R12+0x4], R3 ;  /* 0x000004030c007387 */ /* 0x0003e80000100800 */
[----:B-1----:R-:W-:Y:S05]  /*2fd50*/  CALL.REL.NOINC `($_ZN7cutlass13device_kernelIN5flash19enable_sm80_to_sm89INS1_16FlashAttnBwdSm80INS1_25CollectiveMainloopBwdSm80ILi2ELi2EN4cute5tupleIJNS5_1CILi128EEES8_NS7_ILi64EEEEEENS_10bfloat16_tEfNS_4arch4Sm80ELb0ELb1ELb1ELb1ELb1ELb0ELb0ELb0ELi2ELi4ELi4ELi4ELb0EEENS1_21CollectiveEpilogueBwdISA_SB_SD_Li256ELb1ELb0ELi2EEENS1_19SingleTileSchedulerILb1ELb0ELb0ELi128EEEEEEEEEvNT_6ParamsE$_ZZN4cute12filter_tupleINS_5tupleIJNS1_IJiiEEENS_1CILi1024EEEEEEZNS_16flatten_to_tupleIS5_EEDaRKT_EUlRKT_E_EEDaS9_OT0_ENKUlDpSC_E_clIJS2_NS1_IJS4_EEEEEEDaSG_) ;  /* 0xfffdcbe000007944 */ /* 0x002fea0003c3ffff */
        /* <DEDUP_REMOVED lines=25> */
[----:B-1----:R2:W5:Y:S01]  /*2fef0*/  LD.E R3, [R10.64] ;  /* 0x000000040a037980 */ /* 0x002562000c101900 */
[----:B------:R-:W-:-:S03]  /*2ff00*/  MOV R4, 0x2ff20 ;  /* 0x0002ff2000047802 */ /* 0x000fc60000000f00 */
[----:B--2--5:R-:W-:Y:S05]  /*2ff10*/  CALL.REL.NOINC `($_ZN7cutlass13device_kernelIN5flash19enable_sm80_to_sm89INS1_16FlashAttnBwdSm80INS1_25CollectiveMainloopBwdSm80ILi2ELi2EN4cute5tupleIJNS5_1CILi128EEES8_NS7_ILi64EEEEEENS_10bfloat16_tEfNS_4arch4Sm80ELb0ELb1ELb1ELb1ELb1ELb0ELb0ELb0ELi2ELi4ELi4ELi4ELb0EEENS1_21CollectiveEpilogueBwdISA_SB_SD_Li256ELb1ELb0ELi2EEENS1_19SingleTileSchedulerILb1ELb0ELb0ELi128EEEEEEEEEvNT_6ParamsE$_ZZN4cute5sliceINS_5tupleIJNS_10UnderscoreES2_S2_iEEENS1_IJNS1_IJNS_1CILi1EEENS4_ILi0EEEEEEiNS4_ILi1024EEENS4_ILi8192EEEEEEEEDaRKT_RKT0_ENKUlRKT_RKT0_E_clIS2_iEEDaSJ_SM_) ;  /* 0xfffddfb000007944 */ /* 0x024fea0003c3ffff */
[----:B------:R-:W-:Y:S02]  /*2ff20*/  MOV R4, 0x2ff40 ;  /* 0x0002ff4000047802 */ /* 0x000fe40000000f00 */
[----:B-1---5:R-:W-:Y:S05]  /*2ff30*/  CALL.REL.NOINC `($_ZN7cutlass13device_kernelIN5flash19enable_sm80_to_sm89INS1_16FlashAttnBwdSm80INS1_25CollectiveMainloopBwdSm80ILi2ELi2EN4cute5tupleIJNS5_1CILi128EEES8_NS7_ILi64EEEEEENS_10bfloat16_tEfNS_4arch4Sm80ELb0ELb1ELb1ELb1ELb1ELb0ELb0ELb0ELi2ELi4ELi4ELi4ELb0EEENS1_21CollectiveEpilogueBwdISA_SB_SD_Li256ELb1ELb0ELi2EEENS1_19SingleTileSchedulerILb1ELb0ELb0ELi128EEEEEEEEEvNT_6ParamsE$_ZZN4cute12filter_tupleINS_5tupleIJNS_10UnderscoreES2_S2_iEEENS1_IJNS1_IJNS_1CILi1EEENS4_ILi0EEEEEEiNS4_ILi1024EEENS4_ILi8192EEEEEEZNS_5sliceIS3_SA_EEDaRKT_RKT0_EUlRKT_RKT0_E_EEDaSE_SH_OT1_ENKUlDpSK_E_clIJNS1_IJS7_EEENS1_IJiEEENS1_IJS8_EEENS1_IJEEEEEEDaSR_) ;  /* 0xfffdcc4000007944 */ /* 0x022fea0003c3ffff */
[----:B------:R-:W-:Y:S02]  /*2ff40*/  MOV R4, 0x2ff60 ;  /* 0x0002ff6000047802 */ /* 0x000fe40000000f00 */
[----:B-1---5:R-:W-:Y:S05]  /*2ff50*/  CALL.REL.NOINC `($_ZN7cutlass13device_kernelIN5flash19enable_sm80_to_sm89INS1_16FlashAttnBwdSm80INS1_25CollectiveMainloopBwdSm80ILi2ELi2EN4cute5tupleIJNS5_1CILi128EEES8_NS7_ILi64EEEEEENS_10bfloat16_tEfNS_4arch4Sm80ELb0ELb1ELb1ELb1ELb1ELb0ELb0ELb0ELi2ELi4ELi4ELi4ELb0EEENS1_21CollectiveEpilogueBwdISA_SB_SD_Li256ELb1ELb0ELi2EEENS1_19SingleTileSchedulerILb1ELb0ELb0ELi128EEEEEEEEEvNT_6ParamsE$_ZN4cute5tupleIJNS0_IJNS0_IJNS_1CILi8EEENS1_ILi1EEEEEENS1_ILi2EEES2_EEENS0_IJNS0_IJS3_NS1_ILi0EEEEEEiNS1_ILi1024EEEEEEEEC2ERKS6_RKSA_) ;  /* 0xfffdbec000007944 */ /* 0x022fea0003c3ffff */
[----:B------:R1:W5:Y:S01]  /*2ff60*/  LDL R2, [R1+0x758] ;  /* 0x0007580001027983 */ /* 0x0003620000100800 */
[----:B------:R-:W-:Y:S02]  /*2ff70*/  SHF.L.U32 R6, R5, 0xd, RZ ;  /* 0x0000000d05067819 */ /* 0x000fe400000006ff */
[----:B------:R-:W-:-:S03]  /*2ff80*/  MOV R4, 0x2ffb0 ;  /* 0x0002ffb000047802 */ /* 0x000fc60000000f00 */
[----:B------:R1:W-:Y:S04]  /*2ff90*/  STL [R1+0x11e0], R6 ;  /* 0x0011e00601007387 */ /* 0x0003e80000100800 */
[----:B-1---5:R-:W-:Y:S05]  /*2ffa0*/  CALL.REL.NOINC `($_ZN7cutlass13device_kernelIN5flash19enable_sm80_to_sm89INS1_16FlashAttnBwdSm80INS1_25CollectiveMainloopBwdSm80ILi2ELi2EN4cute5tupleIJNS5_1CILi128EEES8_NS7_ILi64EEEEEENS_10bfloat16_tEfNS_4arch4Sm80ELb0ELb1ELb1ELb1ELb1ELb0ELb0ELb0ELi2ELi4ELi4ELi4ELb0EEENS1_21CollectiveEpilogueBwdISA_SB_SD_Li256ELb1ELb0ELi2EEENS1_19SingleTileSchedulerILb1ELb0ELb0ELi128EEEEEEEEEvNT_6ParamsE$_ZN4cute3eso3ESOILb0ELb0EJNS_6LayoutINS_5tupleIJNS3_IJNS_1CILi8EEENS4_ILi1EEEEEENS4_ILi2EEES5_EEENS3_IJNS3_IJS6_NS4_ILi0EEEEEEiNS4_ILi1024EEEEEEEEiEEC2ERKSE_RKi) ;  /* 0xfffd7db000007944 */ /* 0x022fea0003c3ffff */
[----:B------:R-:W-:Y:S01]  /*2ffb0*/  ULDC.64 UR4, c[0x0][0x118] ;  /* 0x0000460000047ab9 */ /* 0x000fe20000000a00 */
[----:B-1----:R-:W2:Y:S04]  /*2ffc0*/  LDL.64 R4, [R1+0x758] ;  /* 0x0007580001047983 */ /* 0x002ea80000100a00 */
[----:B------:R-:W2:Y:S01]  /*2ffd0*/  LD.E.64 R2, [R10.64+0x8] ;  /* 0x000008040a027980 */ /* 0x000ea2000c101b00 */
[----:B------:R-:W-:Y:S02]  /*2ffe0*/  MOV R9, R25 ;  /* 0x0000001900097202 */ /* 0x000fe40000000f00 */
[----:B------:R-:W-:Y:S01]  /*2fff0*/  MOV R8, 0x30020 ;  /* 0x0003002000087802 */ /* 0x000fe20000000f00 */
[----:B--2---:R-:W-:-:S04]  /*30000*/  IMAD.WIDE R2, R5, 0x2, R2 ;  /* 0x0000000205027825 */ /* 0x004fc800078e0202 */
[----:B------:R-:W-:Y:S05]  /*30010*/  CALL.REL.NOINC `($_ZN7cutlass13device_kernelIN5flash19enable_sm80_to_sm89INS1_16FlashAttnBwdSm80INS1_25CollectiveMainloopBwdSm80ILi2ELi2EN4cute5tupleIJNS5_1CILi128EEES8_NS7_ILi64EEEEEENS_10bfloat16_tEfNS_4arch4Sm80ELb0ELb1ELb1ELb1ELb1ELb0ELb0ELb0ELi2ELi4ELi4ELi4ELb0EEENS1_21CollectiveEpilogueBwdISA_SB_SD_Li256ELb1ELb0ELi2EEENS1_19SingleTileSchedulerILb1ELb0ELb0ELi128EEEEEEEEEvNT_6ParamsE$_ZN4cute8smem_ptrIPN7cutlass10bfloat16_tEECI1NS_12iter_adaptorIS3_S4_EEES3_) ;  /* 0xfffdc4a000007944 */ /* 0x000fea0003c3ffff */
[----:B-1----:R-:W2:Y:S01]  /*30020*/  LDL.64 R2, [R1+0x758] ;  /* 0x0007580001027983 */ /* 0x002ea20000100a00 */
[----:B------:R-:W-:-:S02]  /*30030*/  MOV R6, R4 ;  /* 0x0000000400067202 */ /* 0x000fc40000000f00 */
[----:B------:R-:W-:Y:S01]  /*30040*/  MOV R4, 0x30070 ;  /* 0x0003007000047802 */ /* 0x000fe20000000f00 */
[----:B--2---:R1:W-:Y:S04]  /*30050*/  STL.64 [R1+0x770], R2 ;  /* 0x0007700201007387 */ /* 0x0043e80000100a00 */
[----:B-1----:R-:W-:Y:S05]  /*30060*/  CALL.REL.NOINC `($_ZN7cutlass13device_kernelIN5flash19enable_sm80_to_sm89INS1_16FlashAttnBwdSm80INS1_25CollectiveMainloopBwdSm80ILi2ELi2EN4cute5tupleIJNS5_1CILi128EEES8_NS7_ILi64EEEEEENS_10bfloat16_tEfNS_4arch4Sm80ELb0ELb1ELb1ELb1ELb1ELb0ELb0ELb0ELi2ELi4ELi4ELi4ELb0EEENS1_21CollectiveEpilogueBwdISA_SB_SD_Li256ELb1ELb0ELi2EEENS1_19SingleTileSchedulerILb1ELb0ELb0ELi128EEEEEEEEEvNT_6ParamsE$_ZN4cute3eso3ESOILb0ELb0EJNS_6LayoutINS_5tupleIJNS3_IJNS_1CILi8EEENS4_ILi1EEEEEENS4_ILi2EEES5_EEENS3_IJNS3_IJS6_NS4_ILi0EEEEEEiNS4_ILi1024EEEEEEEENS_10ViewEngineINS_8smem_ptrIPN7cutlass10bfloat16_tEEEEEEEC2ERKSE_RKSL_) ;  /* 0xfffd7c8000007944 */ /* 0x002fea0003c3ffff */
[----:B-1----:R-:W2:Y:S01]  /*30070*/  LDL.64 R2, [R26+0xe0] ;  /* 0x0000e0001a027983 */ /* 0x002ea20000100a00 */
[----:B------:R-:W-:-:S03]  /*30080*/  ULDC.64 UR4, c[0x0][0x118] ;  /* 0x0000460000047ab9 */ /* 0x000fc60000000a00 */
[----:B------:R1:W5:Y:S04]  /*30090*/  LDL R20, [R1+0x758] ;  /* 0x0007580001147983 */ /* 0x0003680000100800 */
[----:B------:R1:W5:Y:S04]  /*300a0*/  LDL.64 R58, [R1+0x760] ;  /* 0x00076000013a7983 */ /* 0x0003680000100a00 */
[----:B------:R1:W5:Y:S04]  /*300b0*/  LDL.64 R8, [R26+0xc8] ;  /* 0x0000c8001a087983 */ /* 0x0003680000100a00 */
[----:B--2---:R-:W5:Y:S01]  /*300c0*/  LD.E.64 R2, [R2.64] ;  /* 0x0000000402027980 */ /* 0x004f62000c101b00 */
[----:B------:R-:W-:-:S03]  /*300d0*/  MOV R6, 0x300f0 ;  /* 0x000300f000067802 */ /* 0x000fc60000000f00 */
[----:B-1---5:R-:W-:Y:S05]  /*300e0*/  CALL.REL.NOINC `($_ZN7cutlass13device_kernelIN5flash19enable_sm80_to_sm89INS1_16FlashAttnBwdSm80INS1_25CollectiveMainloopBwdSm80ILi2ELi2EN4cute5tupleIJNS5_1CILi128EEES8_NS7_ILi64EEEEEENS_10bfloat16_tEfNS_4arch4Sm80ELb0ELb1ELb1ELb1ELb1ELb0ELb0ELb0ELi2ELi4ELi4ELi4ELb0EEENS1_21CollectiveEpilogueBwdISA_SB_SD_Li256ELb1ELb0ELi2EEENS1_19SingleTileSchedulerILb1ELb0ELb0ELi128EEEEEEEEEvNT_6ParamsE$_ZN4cute3eso3ESOILb1ELb0EJNS_14ComposedLayoutINS_7SwizzleILi3ELi3ELi3EEENS_1CILi0EEENS_6LayoutINS_5tupleIJNS8_IJNS8_IJNS5_ILi4EEENS5_ILi8EEEEEENS8_IJS9_NS5_ILi1EEEEEEEEENS8_IJNS8_IJNS5_ILi2EEESF_SF_EEENS8_IJSF_SA_EEEEEEEEENS8_IJNS8_IJNS8_IJNS5_ILi128EEESC_EEENS8_IJNS5_ILi16EEES6_EEEEEENS8_IJNS8_IJNS5_ILi64EEESA_NS5_ILi512EEEEEENS8_IJNS5_ILi8192EEENS5_ILi1024EEEEEEEEEEEEEEEENS_10ViewEngineINS_8smem_ptrIPN7cutlass10bfloat16_tEEEEEEEC2ERKSY_RKS15_) ;  /* 0xfffd8a7000007944 */ /* 0x022fea0003c3ffff */
        /* <DEDUP_REMOVED lines=29> */
[----:B-12--5:R-:W-:Y:S05]  /*302c0*/  CALL.REL.NOINC `($_ZN7cutlass13device_kernelIN5flash19enable_sm80_to_sm89INS1_16FlashAttnBwdSm80INS1_25CollectiveMainloopBwdSm80ILi2ELi2EN4cute5tupleIJNS5_1CILi128EEES8_NS7_ILi64EEEEEENS_10bfloat16_tEfNS_4arch4Sm80ELb0ELb1ELb1ELb1ELb1ELb0ELb0ELb0ELi2ELi4ELi4ELi4ELb0EEENS1_21CollectiveEpilogueBwdISA_SB_SD_Li256ELb1ELb0ELi2EEENS1_19SingleTileSchedulerILb1ELb0ELb0ELi128EEEEEEEEEvNT_6ParamsE$_ZZN4cute7idx2crdINS_5tupleIJiiNS_1CILi0EEEEEENS1_IJNS1_IJNS2_ILi4EEENS2_ILi8EEEEEES5_NS2_ILi1EEEEEEEEDaRKT_RKT0_ENKUlRKT_RKT0_E_clIiS7_EEDaSI_SL_) ;  /* 0xfffe07e000007944 */ /* 0x026fea0003c3ffff */
[----:B------:R-:W-:Y:S02]  /*302d0*/  MOV R2, 0x302f0 ;  /* 0x000302f000027802 */ /* 0x000fe40000000f00 */
[----:B-1----:R-:W-:Y:S05]  /*302e0*/  CALL.REL.NOINC `($_ZN7cutlass13device_kernelIN5flash19enable_sm80_to_sm89INS1_16FlashAttnBwdSm80INS1_25CollectiveMainloopBwdSm80ILi2ELi2EN4cute5tupleIJNS5_1CILi128EEES8_NS7_ILi64EEEEEENS_10bfloat16_tEfNS_4arch4Sm80ELb0ELb1ELb1ELb1ELb1ELb0ELb0ELb0ELi2ELi4ELi4ELi4ELb0EEENS1_21CollectiveEpilogueBwdISA_SB_SD_Li256ELb1ELb0ELi2EEENS1_19SingleTileSchedulerILb1ELb0ELb0ELi128EEEEEEEEEvNT_6ParamsE$_ZZN4cute7idx2crdINS_5tupleIJiiNS_1CILi0EEEEEENS1_IJNS1_IJNS2_ILi4EEENS2_ILi8EEEEEES5_NS2_ILi1EEEEEEEEDaRKT_RKT0_ENKUlRKT_RKT0_E_clIiS5_EEDaSI_SL_) ;  /* 0xfffe079000007944 */ /* 0x002fea0003c3ffff */
[----:B------:R1:W-:Y:S01]  /*302f0*/  STL [R12], R6 ;  /* 0x000000060c007387 */ /* 0x0003e20000100800 */
[----:B------:R-:W-:Y:S02]  /*30300*/  MOV R2, R60 ;  /* 0x0000003c00027202 */ /* 0x000fe40000000f00 */
[----:B------:R-:W-:-:S02]  /*30310*/  MOV R74, 0x30330 ;  /* 0x00030330004a7802 */ /* 0x000fc40000000f00 */
[----:B-1----:R-:W-:Y:S05]  /*30320*/  CALL.REL.NOINC `($_ZN7cutlass13device_kernelIN5flash19enable_sm80_to_sm89INS1_16FlashAttnBwdSm80INS1_25CollectiveMainloopBwdSm80ILi2ELi2EN4cute5tupleIJNS5_1CILi128EEES8_NS7_ILi64EEEEEENS_10bfloat16_tEfNS_4arch4Sm80ELb0ELb1ELb1ELb1ELb1ELb0ELb0ELb0ELi2ELi4ELi4ELi4ELb0EEENS1_21CollectiveEpilogueBwdISA_SB_SD_Li256ELb1ELb0ELi2EEENS1_19SingleTileSchedulerILb1ELb0ELb0ELi128EEEEEEEEEvNT_6ParamsE$_ZZN4cute9transformINS_5tupleIJiiNS_1CILi0EEEEEENS1_IJNS1_IJNS2_ILi4EEENS2_ILi8EEEEEES5_NS2_ILi1EEEEEEZNS_7idx2crdIS4_S9_EEDaRKT_RKT0_EUlRKT_RKT0_E_EEDaSD_SG_OT1_ENKUlDpSJ_E_clIJNS1_IJiiEEEiS3_EEEDaSQ_) ;  /* 0xfffe0eb000007944 */ /* 0x002fea0003c3ffff */
[----:B------:R-:W-:Y:S02]  /*30330*/  MOV R6, 0x30350 ;  /* 0x0003035000067802 */ /* 0x000fe40000000f00 */
[----:B--2--5:R-:W-:Y:S05]  /*30340*/  CALL.REL.NOINC `($_ZN7cutlass13device_kernelIN5flash19enable_sm80_to_sm89INS1_16FlashAttnBwdSm80INS1_25CollectiveMainloopBwdSm80ILi2ELi2EN4cute5tupleIJNS5_1CILi128EEES8_NS7_ILi64EEEEEENS_10bfloat16_tEfNS_4arch4Sm80ELb0ELb1ELb1ELb1ELb1ELb0ELb0ELb0ELi2ELi4ELi4ELi4ELb0EEENS1_21CollectiveEpilogueBwdISA_SB_SD_Li256ELb1ELb0ELi2EEENS1_19SingleTileSchedulerILb1ELb0ELb0ELi128EEEEEEEEEvNT_6ParamsE$_ZZN4cute13to_mixed_bitsINS_5tupleIJNS1_IJNS_1CILi4EEENS2_ILi8EEEEEES3_NS2_ILi1EEEEEENS1_IJNS1_IJNS2_ILi128EEENS2_ILi0EEEEEENS2_ILi16EEES9_EEENS1_IJNS1_IJiiEEEiS9_EEEEEDaRKT_RKT0_RKT1_ENKUlRKT_RKT0_RKT1_E_clIS5_SA_SD_EEDaSQ_ST_SW_) ;  /* 0xfffdd19000007944 */ /* 0x024fea0003c3ffff */
[----:B------:R-:W-:Y:S02]  /*30350*/  MOV R6, 0x30370 ;  /* 0x0003037000067802 */ /* 0x000fe40000000f00 */
[----:B------:R-:W-:Y:S05]  /*30360*/  CALL.REL.NOINC `($_ZN7cutlass13device_kernelIN5flash19enable_sm80_to_sm89INS1_16FlashAttnBwdSm80INS1_25CollectiveMainloopBwdSm80ILi2ELi2EN4cute5tupleIJNS5_1CILi128EEES8_NS7_ILi64EEEEEENS_10bfloat16_tEfNS_4arch4Sm80ELb0ELb1ELb1ELb1ELb1ELb0ELb0ELb0ELi2ELi4ELi4ELi4ELb0EEENS1_21CollectiveEpilogueBwdISA_SB_SD_Li256ELb1ELb0ELi2EEENS1_19SingleTileSchedulerILb1ELb0ELb0ELi128EEEEEEEEEvNT_6ParamsE$_ZZN4cute13to_mixed_bitsINS_5tupleIJNS1_IJNS_1CILi4EEENS2_ILi8EEEEEES3_NS2_ILi1EEEEEENS1_IJNS1_IJNS2_ILi128EEENS2_ILi0EEEEEENS2_ILi16EEES9_EEENS1_IJNS1_IJiiEEEiS9_EEEEEDaRKT_RKT0_RKT1_ENKUlRKT_RKT0_RKT1_E_clIS3_SB_iEEDaSQ_ST_SW_) ;  /* 0xfffdd13000007944 */ /* 0x000fea0003c3ffff */
[----:B------:R-:W-:Y:S02]  /*30370*/  MOV R5, R2 ;  /* 0x0000000200057202 */ /* 0x000fe40000000f00 */
[----:B------:R-:W-:-:S02]  /*30380*/  MOV R2, 0x303a0 ;  /* 0x000303a000027802 */ /* 0x000fc40000000f00 */
[----:B------:R-:W-:Y:S05]  /*30390*/  CALL.REL.NOINC `($_ZN7cutlass13device_kernelIN5flash19enable_sm80_to_sm89INS1_16FlashAttnBwdSm80INS1_25CollectiveMainloopBwdSm80ILi2ELi2EN4cute5tupleIJNS5_1CILi128EEES8_NS7_ILi64EEEEEENS_10bfloat16_tEfNS_4arch4Sm80ELb0ELb1ELb1ELb1ELb1ELb0ELb0ELb0ELi2ELi4ELi4ELi4ELb0EEENS1_21CollectiveEpilogueBwdISA_SB_SD_Li256ELb1ELb0ELi2EEENS1_19SingleTileSchedulerILb1ELb0ELb0ELi128EEEEEEEEEvNT_6ParamsE$_ZZN4cute13to_mixed_bitsINS_5tupleIJNS1_IJNS_1CILi4EEENS2_ILi8EEEEEES3_NS2_ILi1EEEEEENS1_IJNS1_IJNS2_ILi128EEENS2_ILi0EEEEEENS2_ILi16EEES9_EEENS1_IJNS1_IJiiEEEiS9_EEEEEDaRKT_RKT0_RKT1_ENKUlDpRKT_E_clIJNS_9MixedBitsILj0ELj384EEENSU_ILj0ELj48EEENS2_ILj0EEEEEEDaSR_) ;  /* 0xfffdd0b000007944 */ /* 0x000fea0003c3ffff */
[----:B------:R-:W-:Y:S02]  /*303a0*/  SHF.R.S32.HI R5, RZ, 0x1f, R4 ;  /* 0x0000001fff057819 */ /* 0x000fe40000011404 */
[----:B------:R-:W-:-:S02]  /*303b0*/  LOP3.LUT R3, R3, 0x1b0, RZ, 0xc0, !PT ;  /* 0x000001b003037812 */ /* 0x000fc400078ec0ff */
[----:B------:R-:W-:Y:S02]  /*303c0*/  LEA.HI R5, R5, R4, RZ, 0x2 ;  /* 0x0000000405057211 */ /* 0x000fe400078f10ff */
[----:B------:R-:W-:Y:S02]  /*303d0*/  MOV R4, 0x30410 ;  /* 0x0003041000047802 */ /* 0x000fe40000000f00 */
[----:B------:R-:W-:-:S05]  /*303e0*/  SHF.R.S32.HI R2, RZ, 0x2, R5 ;  /* 0x00000002ff027819 */ /* 0x000fca0000011405 */
[----:B------:R1:W-:Y:S02]  /*303f0*/  STL [R1+0x77c], R2 ;  /* 0x00077c0201007387 */ /* 0x0003e40000100800 */
[----:B-1----:R-:W-:Y:S05]  /*30400*/  CALL.REL.NOINC `($_ZN7cutlass13device_kernelIN5flash19enable_sm80_to_sm89INS1_16FlashAttnBwdSm80INS1_25CollectiveMainloopBwdSm80ILi2ELi2EN4cute5tupleIJNS5_1CILi128EEES8_NS7_ILi64EEEEEENS_10bfloat16_tEfNS_4arch4Sm80ELb0ELb1ELb1ELb1ELb1ELb0ELb0ELb0ELi2ELi4ELi4ELi4ELb0EEENS1_21CollectiveEpilogueBwdISA_SB_SD_Li256ELb1ELb0ELi2EEENS1_19SingleTileSchedulerILb1ELb0ELb0ELi128EEEEEEEEEvNT_6ParamsE$_ZN4cute5tupleIJNS_7SwizzleILi3ELi3ELi3EEENS_9MixedBitsILj0ELj432EEENS_6LayoutINS0_IJNS0_IJNS_1CILi2EEES7_S7_EEES7_NS6_ILi8EEEEEENS0_IJNS0_IJNS6_ILi64EEES9_NS6_ILi512EEEEEENS6_ILi8192EEENS6_ILi1024EEEEEEEEEEC2ERKS2_RKS4_RKSH_) ;  /* 0xfffdbe9000007944 */ /* 0x002fea0003c3ffff */
[----:B-1----:R1:W5:Y:S01]  /*30410*/  LDL R2, [R1+0x758] ;  /* 0x0007580001027983 */ /* 0x0023620000100800 */
[----:B------:R-:W-:Y:S02]  /*30420*/  MOV R46, R13 ;  /* 0x0000000d002e7202 */ /* 0x000fe40000000f00 */
[----:B------:R-:W-:Y:S02]  /*30430*/  MOV R4, 0x30450 ;  /* 0x0003045000047802 */ /* 0x000fe40000000f00 */
[----:B-1---5:R-:W-:Y:S05]  /*30440*/  CALL.REL.NOINC `($_ZN7cutlass13device_kernelIN5flash19enable_sm80_to_sm89INS1_16FlashAttnBwdSm80INS1_25CollectiveMainloopBwdSm80ILi2ELi2EN4cute5tupleIJNS5_1CILi128EEES8_NS7_ILi64EEEEEENS_10bfloat16_tEfNS_4arch4Sm80ELb0ELb1ELb1ELb1ELb1ELb0ELb0ELb0ELi2ELi4ELi4ELi4ELb0EEENS1_21CollectiveEpilogueBwdISA_SB_SD_Li256ELb1ELb0ELi2EEENS1_19SingleTileSchedulerILb1ELb0ELb0ELi128EEEEEEEEEvNT_6ParamsE$_ZN4cute3eso3ESOILb0ELb0EJNS_14ComposedLayoutINS_7SwizzleILi3ELi3ELi3EEENS_9MixedBitsILj0ELj432EEENS_6LayoutINS_5tupleIJNS8_IJNS_1CILi2EEESA_SA_EEESA_NS9_ILi8EEEEEENS8_IJNS8_IJNS9_ILi64EEESC_NS9_ILi512EEEEEENS9_ILi8192EEENS9_ILi1024EEEEEEEEEEiEEC2ERKSL_RKi) ;  /* 0xfffd6d3000007944 */ /* 0x022fea0003c3ffff */
[----:B-1----:R-:W2:Y:S01]  /*30450*/  LDL.64 R4, [R1+0x758] ;  /* 0x0007580001047983 */ /* 0x002ea20000100a00 */
[----:B------:R-:W-:Y:S02]  /*30460*/  MOV R9, R25 ;  /* 0x0000001900097202 */ /* 0x000fe40000000f00 */
[----:B------:R-:W-:Y:S01]  /*30470*/  MOV R8, 0x304a0 ;  /* 0x000304a000087802 */ /* 0x000fe20000000f00 */
[----:B--2---:R-:W-:-:S04]  /*30480*/  IMAD.WIDE R2, R5, 0x2, R16 ;  /* 0x0000000205027825 */ /* 0x004fc800078e0210 */
[----:B------:R-:W-:Y:S05]  /*30490*/  CALL.REL.NOINC `($_ZN7cutlass13device_kernelIN5flash19enable_sm80_to_sm89INS1_16FlashAttnBwdSm80INS1_25CollectiveMainloopBwdSm80ILi2ELi2EN4cute5tupleIJNS5_1CILi128EEES8_NS7_ILi64EEEEEENS_10bfloat16_tEfNS_4arch4Sm80ELb0ELb1ELb1ELb1ELb1ELb0ELb0ELb0ELi2ELi4ELi4ELi4ELb0EEENS1_21CollectiveEpilogueBwdISA_SB_SD_Li256ELb1ELb0ELi2EEENS1_19SingleTileSchedulerILb1ELb0ELb0ELi128EEEEEEEEEvNT_6ParamsE$_ZN4cute8smem_ptrIPN7cutlass10bfloat16_tEECI1NS_12iter_adaptorIS3_S4_EEES3_) ;  /* 0xfffdc02000007944 */ /* 0x000fea0003c3ffff */
[----:B-1----:R-:W2:Y:S01]  /*304a0*/  LDL.64 R2, [R1+0x758] ;  /* 0x0007580001027983 */ /* 0x002ea20000100a00 */
[----:B------:R-:W-:Y:S02]  /*304b0*/  MOV R6, R4 ;  /* 0x0000000400067202 */ /* 0x000fe40000000f00 */
[----:B------:R-:W-:Y:S01]  /*304c0*/  MOV R4, 0x304f0 ;  /* 0x000304f000047802 */ /* 0x000fe20000000f00 */
[----:B--2---:R1:W-:Y:S04]  /*304d0*/  STL.64 [R1+0x770], R2 ;  /* 0x0007700201007387 */ /* 0x0043e80000100a00 */
[----:B-1----:R-:W-:Y:S05]  /*304e0*/  CALL.REL.NOINC `($_ZN7cutlass13device_kernelIN5flash19enable_sm80_to_sm89INS1_16FlashAttnBwdSm80INS1_25CollectiveMainloopBwdSm80ILi2ELi2EN4cute5tupleIJNS5_1CILi128EEES8_NS7_ILi64EEEEEENS_10bfloat16_tEfNS_4arch4Sm80ELb0ELb1ELb1ELb1ELb1ELb0ELb0ELb0ELi2ELi4ELi4ELi4ELb0EEENS1_21CollectiveEpilogueBwdISA_SB_SD_Li256ELb1ELb0ELi2EEENS1_19SingleTileSchedulerILb1ELb0ELb0ELi128EEEEEEEEEvNT_6ParamsE$_ZN4cute3eso3ESOILb0ELb0EJNS_14ComposedLayoutINS_7SwizzleILi3ELi3ELi3EEENS_9MixedBitsILj0ELj432EEENS_6LayoutINS_5tupleIJNS8_IJNS_1CILi2EEESA_SA_EEESA_NS9_ILi8EEEEEENS8_IJNS8_IJNS9_ILi64EEESC_NS9_ILi512EEEEEENS9_ILi8192EEENS9_ILi1024EEEEEEEEEENS_10ViewEngineINS_8smem_ptrIPN7cutlass10bfloat16_tEEEEEEEC2ERKSL_RKSS_) ;  /* 0xfffd6c2000007944 */ /* 0x002fea0003c3ffff */
        /* <DEDUP_REMOVED lines=23> */
[----:B--2--5:R-:W-:Y:S05]  /*30660*/  CALL.REL.NOINC `($_ZN7cutlass13device_kernelIN5flash19enable_sm80_to_sm89INS1_16FlashAttnBwdSm80INS1_25CollectiveMainloopBwdSm80ILi2ELi2EN4cute5tupleIJNS5_1CILi128EEES8_NS7_ILi64EEEEEENS_10bfloat16_tEfNS_4arch4Sm80ELb0ELb1ELb1ELb1ELb1ELb0ELb0ELb0ELi2ELi4ELi4ELi4ELb0EEENS1_21CollectiveEpilogueBwdISA_SB_SD_Li256ELb1ELb0ELi2EEENS1_19SingleTileSchedulerILb1ELb0ELb0ELi128EEEEEEEEEvNT_6ParamsE$_ZN4cute3eso3ESOILb1ELb0EJNS_6LayoutINS_5tupleIJNS3_IJNS_1CILi8EEENS4_ILi1EEEEEENS4_ILi2EEES5_EEENS3_IJNS3_IJS6_NS4_ILi0EEEEEENS4_ILi64EEES5_EEEEENS_10ViewEngineIPN7cutlass10bfloat16_tEEEEEC2ERKSE_RKSJ_) ;  /* 0xfffdb13000007944 */ /* 0x024fea0003c3ffff */
[----:B------:R2:W5:Y:S01]  /*30670*/  LDL.64 R54, [R1+0x758] ;  /* 0x0007580001367983 */ /* 0x0005620000100a00 */
[----:B-1----:R-:W-:Y:S01]  /*30680*/  IMAD.MOV.U32 R6, RZ, RZ, R50 ;  /* 0x000000ffff067224 */ /* 0x002fe200078e0032 */
[----:B------:R-:W-:Y:S01]  /*30690*/  MOV R3, R51 ;  /* 0x0000003300037202 */ /* 0x000fe20000000f00 */
[----:B------:R-:W-:Y:S01]  /*306a0*/  IMAD.MOV.U32 R70, RZ, RZ, R25 ;  /* 0x000000ffff467224 */ /* 0x000fe200078e0019 */
[----:B------:R-:W-:Y:S02]  /*306b0*/  MOV R4, 0x306d0 ;  /* 0x000306d000047802 */ /* 0x000fe40000000f00 */
[----:B--2--5:R-:W-:Y:S05]  /*306c0*/  CALL.REL.NOINC `($_ZN7cutlass13device_kernelIN5flash19enable_sm80_to_sm89INS1_16FlashAttnBwdSm80INS1_25CollectiveMainloopBwdSm80ILi2ELi2EN4cute5tupleIJNS5_1CILi128EEES8_NS7_ILi64EEEEEENS_10bfloat16_tEfNS_4arch4Sm80ELb0ELb1ELb1ELb1ELb1ELb0ELb0ELb0ELi2ELi4ELi4ELi4ELb0EEENS1_21CollectiveEpilogueBwdISA_SB_SD_Li256ELb1ELb0ELi2EEENS1_19SingleTileSchedulerILb1ELb0ELb0ELi128EEEEEEEEEvNT_6ParamsE$_ZN4cute3eso3ESOILb1ELb0EJNS_6LayoutINS_5tupleIJNS3_IJNS3_IJNS_1CILi4EEENS4_ILi2EEEEEENS4_ILi1EEEEEES6_NS4_ILi8EEEEEENS3_IJNS3_IJNS3_IJS8_NS4_ILi32EEEEEENS4_ILi0EEEEEENS4_ILi64EEES5_EEEEENS_10ViewEngineIPN7cutlass10bfloat16_tEEEEEC2ERKSI_RKSN_) ;  /* 0xfffd9ce000007944 */ /* 0x024fea0003c3ffff */
[----:B------:R-:W-:Y:S01]  /*306d0*/  ULDC.64 UR4, c[0x0][0x118] ;  /* 0x0000460000047ab9 */ /* 0x000fe20000000a00 */
[----:B------:R2:W5:Y:S04]  /*306e0*/  LDL.64 R52, [R1+0x758] ;  /* 0x0007580001347983 */ /* 0x0005680000100a00 */
[----:B-1----:R2:W5:Y:S01]  /*306f0*/  LD.E.64 R2, [R56.64] ;  /* 0x0000000438027980 */ /* 0x002562000c101b00 */
[----:B------:R-:W-:-:S02]  /*30700*/  MOV R9, R25 ;  /* 0x0000001900097202 */ /* 0x000fc40000000f00 */
[----:B------:R-:W-:Y:S02]  /*30710*/  MOV R8, 0x30730 ;  /* 0x0003073000087802 */ /* 0x000fe40000000f00 */
[----:B--2--5:R-:W-:Y:S05]  /*30720*/  CALL.REL.NOINC `($_ZN7cutlass13device_kernelIN5flash19enable_sm80_to_sm89INS1_16FlashAttnBwdSm80INS1_25CollectiveMainloopBwdSm80ILi2ELi2EN4cute5tupleIJNS5_1CILi128EEES8_NS7_ILi64EEEEEENS_10bfloat16_tEfNS_4arch4Sm80ELb0ELb1ELb1ELb1ELb1ELb0ELb0ELb0ELi2ELi4ELi4ELi4ELb0EEENS1_21CollectiveEpilogueBwdISA_SB_SD_Li256ELb1ELb0ELi2EEENS1_19SingleTileSchedulerILb1ELb0ELb0ELi128EEEEEEEEEvNT_6ParamsE$_ZN4cute8smem_ptrIPN7cutlass10bfloat16_tEECI1NS_12iter_adaptorIS3_S4_EEES3_) ;  /* 0xfffdbd9000007944 */ /* 0x024fea0003c3ffff */
[----:B-1----:R1:W5:Y:S01]  /*30730*/  LDL.64 R2, [R1+0x758] ;  /* 0x0007580001027983 */ /* 0x0023620000100a00 */
[----:B------:R-:W-:-:S03]  /*30740*/  MOV R6, 0x30760 ;  /* 0x0003076000067802 */ /* 0x000fc60000000f00 */
[----:B-1---5:R-:W-:Y:S05]  /*30750*/  CALL.REL.NOINC `($_ZN7cutlass13device_kernelIN5flash19enable_sm80_to_sm89INS1_16FlashAttnBwdSm80INS1_25CollectiveMainloopBwdSm80ILi2ELi2EN4cute5tupleIJNS5_1CILi128EEES8_NS7_ILi64EEEEEENS_10bfloat16_tEfNS_4arch4Sm80ELb0ELb1ELb1ELb1ELb1ELb0ELb0ELb0ELi2ELi4ELi4ELi4ELb0EEENS1_21CollectiveEpilogueBwdISA_SB_SD_Li256ELb1ELb0ELi2EEENS1_19SingleTileSchedulerILb1ELb0ELb0ELi128EEEEEEEEEvNT_6ParamsE$_ZN4cute3eso3ESOILb1ELb0EJNS_6LayoutINS_5tupleIJNS3_IJNS_1CILi8EEENS4_ILi1EEEEEENS4_ILi2EEEEEENS3_IJNS3_IJS6_NS4_ILi0EEEEEENS4_ILi8192EEEEEEEENS_10ViewEngineINS_8smem_ptrIPN7cutlass10bfloat16_tEEEEEEEC2ERKSE_RKSL_) ;  /* 0xfffdae7000007944 */ /* 0x022fea0003c3ffff */
[----:B-1----:R1:W5:Y:S01]  /*30760*/  LDL.64 R4, [R1+0x758] ;  /* 0x0007580001047983 */ /* 0x0023620000100a00 */
[----:B------:R-:W-:Y:S01]  /*30770*/  IMAD.MOV.U32 R8, RZ, RZ, R54 ;  /* 0x000000ffff087224 */ /* 0x000fe200078e0036 */
[----:B------:R-:W-:Y:S02]  /*30780*/  MOV R3, R55 ;  /* 0x0000003700037202 */ /* 0x000fe40000000f00 */
[----:B------:R-:W-:Y:S02]  /*30790*/  MOV R6, 0x307b0 ;  /* 0x000307b000067802 */ /* 0x000fe40000000f00 */
[----:B-1---5:R-:W-:Y:S05]  /*307a0*/  CALL.REL.NOINC `($_ZN7cutlass13device_kernelIN5flash19enable_sm80_to_sm89INS1_16FlashAttnBwdSm80INS1_25CollectiveMainloopBwdSm80ILi2ELi2EN4cute5tupleIJNS5_1CILi128EEES8_NS7_ILi64EEEEEENS_10bfloat16_tEfNS_4arch4Sm80ELb0ELb1ELb1ELb1ELb1ELb0ELb0ELb0ELi2ELi4ELi4ELi4ELb0EEENS1_21CollectiveEpilogueBwdISA_SB_SD_Li256ELb1ELb0ELi2EEENS1_19SingleTileSchedulerILb1ELb0ELb0ELi128EEEEEEEEEvNT_6ParamsE$_ZN4cute3eso3ESOILb1ELb0EJNS_6LayoutINS_5tupleIJNS3_IJNS_1CILi8EEENS4_ILi1EEEEEENS4_ILi2EEEEEENS3_IJNS3_IJS6_NS4_ILi0EEEEEENS4_ILi64EEEEEEEENS_10ViewEngineIPN7cutlass10bfloat16_tEEEEEC2ERKSE_RKSJ_) ;  /* 0xfffdad9000007944 */ /* 0x022fea0003c3ffff */
[----:B-1----:R1:W5:Y:S01]  /*307b0*/  LDL.64 R2, [R1+0x758] ;  /* 0x0007580001027983 */ /* 0x0023620000100a00 */
[----:B------:R-:W-:Y:S02]  /*307c0*/  MOV R7, R5 ;  /* 0x0000000500077202 */ /* 0x000fe40000000f00 */
[----:B------:R-:W-:Y:S02]  /*307d0*/  MOV R6, 0x307f0 ;  /* 0x000307f000067802 */ /* 0x000fe40000000f00 */
[----:B-1---5:R-:W-:Y:S05]  /*307e0*/  CALL.REL.NOINC `($_ZN7cutlass13device_kernelIN5flash19enable_sm80_to_sm89INS1_16FlashAttnBwdSm80INS1_25CollectiveMainloopBwdSm80ILi2ELi2EN4cute5tupleIJNS5_1CILi128EEES8_NS7_ILi64EEEEEENS_10bfloat16_tEfNS_4arch4Sm80ELb0ELb1ELb1ELb1ELb1ELb0ELb0ELb0ELi2ELi4ELi4ELi4ELb0EEENS1_21CollectiveEpilogueBwdISA_SB_SD_Li256ELb1ELb0ELi2EEENS1_19SingleTileSchedulerILb1ELb0ELb0ELi128EEEEEEEEEvNT_6ParamsE$_ZN4cute3eso3ESOILb1ELb0EJNS_6LayoutINS_5tupleIJNS3_IJNS_1CILi8EEENS4_ILi1EEEEEENS3_IJNS4_ILi2EEEEEEEEENS3_IJNS3_IJS6_NS4_ILi0EEEEEENS3_IJNS4_ILi8192EEEEEEEEEEENS_10ViewEngineINS_8smem_ptrIPN7cutlass10bfloat16_tEEEEEEEC2ERKSG_RKSN_) ;  /* 0xfffdab5000007944 */ /* 0x022fea0003c3ffff */
[----:B-1----:R1:W5:Y:S01]  /*307f0*/  LDL.64 R4, [R1+0x758] ;  /* 0x0007580001047983 */ /* 0x0023620000100a00 */
[----:B------:R-:W-:Y:S02]  /*30800*/  MOV R8, R2 ;  /* 0x0000000200087202 */ /* 0x000fe40000000f00 */
[----:B------:R-:W-:-:S02]  /*30810*/  MOV R6, 0x30830 ;  /* 0x0003083000067802 */ /* 0x000fc40000000f00 */
[----:B-1---5:R-:W-:Y:S05]  /*30820*/  CALL.REL.NOINC `($_ZN7cutlass13device_kernelIN5flash19enable_sm80_to_sm89INS1_16FlashAttnBwdSm80INS1_25CollectiveMainloopBwdSm80ILi2ELi2EN4cute5tupleIJNS5_1CILi128EEES8_NS7_ILi64EEEEEENS_10bfloat16_tEfNS_4arch4Sm80ELb0ELb1ELb1ELb1ELb1ELb0ELb0ELb0ELi2ELi4ELi4ELi4ELb0EEENS1_21CollectiveEpilogueBwdISA_SB_SD_Li256ELb1ELb0ELi2EEENS1_19SingleTileSchedulerILb1ELb0ELb0ELi128EEEEEEEEEvNT_6ParamsE$_ZN4cute3eso3ESOILb1ELb0EJNS_6LayoutINS_5tupleIJNS3_IJNS_1CILi8EEENS4_ILi1EEEEEENS3_IJNS4_ILi2EEEEEEEEENS3_IJNS3_IJS6_NS4_ILi0EEEEEENS3_IJNS4_ILi64EEEEEEEEEEENS_10ViewEngineIPN7cutlass10bfloat16_tEEEEEC2ERKSG_RKSL_) ;  /* 0xfffdaac000007944 */ /* 0x022fea0003c3ffff */
[----:B-1----:R1:W5:Y:S01]  /*30830*/  LDL.64 R2, [R1+0x758] ;  /* 0x0007580001027983 */ /* 0x0023620000100a00 */
[----:B------:R-:W-:-:S03]  /*30840*/  MOV R8, 0x30860 ;  /* 0x0003086000087802 */ /* 0x000fc60000000f00 */
[----:B-1---5:R-:W-:Y:S05]  /*30850*/  CALL.REL.NOINC `($_ZN7cutlass13device_kernelIN5flash19enable_sm80_to_sm89INS1_16FlashAttnBwdSm80INS1_25CollectiveMainloopBwdSm80ILi2ELi2EN4cute5tupleIJNS5_1CILi128EEES8_NS7_ILi64EEEEEENS_10bfloat16_tEfNS_4arch4Sm80ELb0ELb1ELb1ELb1ELb1ELb0ELb0ELb0ELi2ELi4ELi4ELi4ELb0EEENS1_21CollectiveEpilogueBwdISA_SB_SD_Li256ELb1ELb0ELi2EEENS1_19SingleTileSchedulerILb1ELb0ELb0ELi128EEEEEEEEEvNT_6ParamsE$_ZN4cute3eso3ESOILb1ELb0EJNS_6LayoutINS_5tupleIJNS3_IJNS3_IJNS_1CILi8EEENS4_ILi1EEEEEES6_EEENS3_IJNS3_IJS6_S6_EEENS4_ILi2EEEEEEEEENS3_IJNS3_IJNS3_IJS6_NS4_ILi0EEEEEESD_EEENS3_IJNS3_IJSD_SD_EEENS4_ILi64EEEEEEEEEEENS_10ViewEngineIPN7cutlass10bfloat16_tEEEEEC2ERKSK_RKSP_) ;  /* 0xfffd9c6000007944 */ /* 0x022fea0003c3ffff */
[----:B-1----:R1:W5:Y:S01]  /*30860*/  LDL.64 R2, [R1+0x758] ;  /* 0x0007580001027983 */ /* 0x0023620000100a00 */
[----:B------:R-:W-:-:S02]  /*30870*/  MOV R7, R5 ;  /* 0x0000000500077202 */ /* 0x000fc40000000f00 */
[----:B------:R-:W-:Y:S02]  /*30880*/  MOV R6, 0x308a0 ;  /* 0x000308a000067802 */ /* 0x000fe40000000f00 */
[----:B-1---5:R-:W-:Y:S05]  /*30890*/  CALL.REL.NOINC `($_ZN7cutlass13device_kernelIN5flash19enable_sm80_to_sm89INS1_16FlashAttnBwdSm80INS1_25CollectiveMainloopBwdSm80ILi2ELi2EN4cute5tupleIJNS5_1CILi128EEES8_NS7_ILi64EEEEEENS_10bfloat16_tEfNS_4arch4Sm80ELb0ELb1ELb1ELb1ELb1ELb0ELb0ELb0ELi2ELi4ELi4ELi4ELb0EEENS1_21CollectiveEpilogueBwdISA_SB_SD_Li256ELb1ELb0ELi2EEENS1_19SingleTileSchedulerILb1ELb0ELb0ELi128EEEEEEEEEvNT_6ParamsE$_ZN4cute3eso3ESOILb1ELb0EJNS_6LayoutINS_5tupleIJNS3_IJNS3_IJNS_1CILi8EEENS4_ILi1EEEEEES6_EEENS3_IJNS3_IJS6_S6_EEENS4_ILi2EEEEEEEEENS3_IJNS3_IJNS3_IJS6_NS4_ILi0EEEEEESD_EEENS3_IJNS3_IJSD_SD_EEENS4_ILi8192EEEEEEEEEEENS_10ViewEngineINS_8smem_ptrIPN7cutlass10bfloat16_tEEEEEEEC2ERKSK_RKSR_) ;  /* 0xfffd9c6000007944 */ /* 0x022fea0003c3ffff */
[----:B-1----:R1:W5:Y:S01]  /*308a0*/  LDL.64 R4, [R1+0x758] ;  /* 0x0007580001047983 */ /* 0x0023620000100a00 */
[----:B------:R-:W-:Y:S02]  /*308b0*/  MOV R8, R2 ;  /* 0x0000000200087202 */ /* 0x000fe40000000f00 */
[----:B------:R-:W-:Y:S02]  /*308c0*/  MOV R6, 0x308e0 ;  /* 0x000308e000067802 */ /* 0x000fe40000000f00 */
[----:B-1---5:R-:W-:Y:S05]  /*308d0*/  CALL.REL.NOINC `($_ZN7cutlass13device_kernelIN5flash19enable_sm80_to_sm89INS1_16FlashAttnBwdSm80INS1_25CollectiveMainloopBwdSm80ILi2ELi2EN4cute5tupleIJNS5_1CILi128EEES8_NS7_ILi64EEEEEENS_10bfloat16_tEfNS_4arch4Sm80ELb0ELb1ELb1ELb1ELb1ELb0ELb0ELb0ELi2ELi4ELi4ELi4ELb0EEENS1_21CollectiveEpilogueBwdISA_SB_SD_Li256ELb1ELb0ELi2EEENS1_19SingleTileSchedulerILb1ELb0ELb0ELi128EEEEEEEEEvNT_6ParamsE$_ZN4cute3eso3ESOILb1ELb0EJNS_6LayoutINS_5tupleIJNS3_IJNS_1CILi8EEENS4_ILi1EEEEEENS4_ILi2EEEEEENS3_IJNS3_IJS6_NS4_ILi0EEEEEENS4_ILi64EEEEEEEENS_10ViewEngineIPN7cutlass10bfloat16_tEEEEEC2ERKSE_RKSJ_) ;  /* 0xfffdac6000007944 */ /* 0x022fea0003c3ffff */
[----:B------:R2:W5:Y:S01]  /*308e0*/  LDL.64 R14, [R1+0x758] ;  /* 0x00075800010e7983 */ /* 0x0005620000100a00 */
[----:B-1----:R-:W-:Y:S01]  /*308f0*/  IMAD.MOV.U32 R2, RZ, RZ, R4 ;  /* 0x000000ffff027224 */ /* 0x002fe200078e0004 */
[----:B------:R-:W-:Y:S01]  /*30900*/  MOV R3, R5 ;  /* 0x0000000500037202 */ /* 0x000fe20000000f00 */
[----:B------:R-:W-:Y:S01]  /*30910*/  IMAD.MOV.U32 R9, RZ, RZ, R25 ;  /* 0x000000ffff097224 */ /* 0x000fe200078e0019 */
[----:B------:R-:W-:Y:S02]  /*30920*/  MOV R8, 0x30940 ;  /* 0x0003094000087802 */ /* 0x000fe40000000f00 */
[----:B--2--5:R-:W-:Y:S05]  /*30930*/  CALL.REL.NOINC `($_ZN7cutlass13device_kernelIN5flash19enable_sm80_to_sm89INS1_16FlashAttnBwdSm80INS1_25CollectiveMainloopBwdSm80ILi2ELi2EN4cute5tupleIJNS5_1CILi128EEES8_NS7_ILi64EEEEEENS_10bfloat16_tEfNS_4arch4Sm80ELb0ELb1ELb1ELb1ELb1ELb0ELb0ELb0ELi2ELi4ELi4ELi4ELb0EEENS1_21CollectiveEpilogueBwdISA_SB_SD_Li256ELb1ELb0ELi2EEENS1_19SingleTileSchedulerILb1ELb0ELb0ELi128EEEEEEEEEvNT_6ParamsE$_ZN4cute8smem_ptrIPN7cutlass10bfloat16_tEECI1NS_12iter_adaptorIS3_S4_EEES3_) ;  /* 0xfffdbb8000007944 */ /* 0x024fea0003c3ffff */
[----:B-1----:R1:W5:Y:S01]  /*30940*/  LDL.64 R2, [R1+0x758] ;  /* 0x0007580001027983 */ /* 0x0023620000100a00 */
[----:B------:R-:W-:-:S03]  /*30950*/  MOV R6, 0x30970 ;  /* 0x0003097000067802 */ /* 0x000fc60000000f00 */
[----:B-1---5:R-:W-:Y:S05]  /*30960*/  CALL.REL.NOINC `($_ZN7cutlass13device_kernelIN5flash19enable_sm80_to_sm89INS1_16FlashAttnBwdSm80INS1_25CollectiveMainloopBwdSm80ILi2ELi2EN4cute5tupleIJNS5_1CILi128EEES8_NS7_ILi64EEEEEENS_10bfloat16_tEfNS_4arch4Sm80ELb0ELb1ELb1ELb1ELb1ELb0ELb0ELb0ELi2ELi4ELi4ELi4ELb0EEENS1_21CollectiveEpilogueBwdISA_SB_SD_Li256ELb1ELb0ELi2EEENS1_19SingleTileSchedulerILb1ELb0ELb0ELi128EEEEEEEEEvNT_6ParamsE$_ZN4cute3eso3ESOILb1ELb0EJNS_6LayoutINS_5tupleIJNS3_IJNS_1CILi8EEENS4_ILi1EEEEEENS4_ILi2EEEEEENS3_IJNS3_IJS6_NS4_ILi0EEEEEENS4_ILi8192EEEEEEEENS_10ViewEngineINS_8smem_ptrIPN7cutlass10bfloat16_tEEEEEEEC2ERKSE_RKSL_) ;  /* 0xfffdac6000007944 */ /* 0x022fea0003c3ffff */
        /* <DEDUP_REMOVED lines=121> */
[----:B------:R-:W-:Y:S02]  /*31100*/  MOV R8, 0x31160 ;  /* 0x0003116000087802 */ /* 0x000fe40000000f00 */
[----:B-1----:R1:W-:Y:S04]  /*31110*/  ST.E [R10.64], R4 ;  /* 0x000000040a007985 */ /* 0x0023e8000c101904 */
[----:B------:R1:W-:Y:S04]  /*31120*/  ST.E [R10.64+0x4], R5 ;  /* 0x000004050a007985 */ /* 0x0003e8000c101904 */
[----:B------:R1:W-:Y:S04]  /*31130*/  ST.E [R10.64+0x8], R6 ;  /* 0x000008060a007985 */ /* 0x0003e8000c101904 */
[----:B------:R1:W-:Y:S02]  /*31140*/  ST.E [R10.64+0xc], R7 ;  /* 0x00000c070a007985 */ /* 0x0003e4000c101904 */
[----:B-1----:R-:W-:Y:S05]  /*31150*/  CALL.REL.NOINC `($_ZN7cutlass13device_kernelIN5flash19enable_sm80_to_sm89INS1_16FlashAttnBwdSm80INS1_25CollectiveMainloopBwdSm80ILi2ELi2EN4cute5tupleIJNS5_1CILi128EEES8_NS7_ILi64EEEEEENS_10bfloat16_tEfNS_4arch4Sm80ELb0ELb1ELb1ELb1ELb1ELb0ELb0ELb0ELi2ELi4ELi4ELi4ELb0EEENS1_21CollectiveEpilogueBwdISA_SB_SD_Li256ELb1ELb0ELi2EEENS1_19SingleTileSchedulerILb1ELb0ELb0ELi128EEEEEEEEEvNT_6ParamsE$_ZZN4cute5sliceINS_5tupleIJNS_10UnderscoreES2_NS_1CILi0EEEEEENS1_IJNS1_IJNS3_ILi1EEES4_EEEiNS3_ILi1024EEEEEEEEDaRKT_RKT0_ENKUlRKT_RKT0_E_clIS2_iEEDaSI_SL_) ;  /* 0xfffdcc8000007944 */ /* 0x002fea0003c3ffff */
[----:B------:R-:W-:Y:S02]  /*31160*/  MOV R4, 0x31180 ;  /* 0x0003118000047802 */ /* 0x000fe40000000f00 */
[----:B-1---5:R-:W-:Y:S05]  /*31170*/  CALL.REL.NOINC `($_ZN7cutlass13device_kernelIN5flash19enable_sm80_to_sm89INS1_16FlashAttnBwdSm80INS1_25CollectiveMainloopBwdSm80ILi2ELi2EN4cute5tupleIJNS5_1CILi128EEES8_NS7_ILi64EEEEEENS_10bfloat16_tEfNS_4arch4Sm80ELb0ELb1ELb1ELb1ELb1ELb0ELb0ELb0ELi2ELi4ELi4ELi4ELb0EEENS1_21CollectiveEpilogueBwdISA_SB_SD_Li256ELb1ELb0ELi2EEENS1_19SingleTileSchedulerILb1ELb0ELb0ELi128EEEEEEEEEvNT_6ParamsE$_ZZN4cute12filter_tupleINS_5tupleIJNS_10UnderscoreES2_NS_1CILi0EEEEEENS1_IJNS1_IJNS3_ILi1EEES4_EEEiNS3_ILi1024EEEEEEZNS_5sliceIS5_S9_EEDaRKT_RKT0_EUlRKT_RKT0_E_EEDaSD_SG_OT1_ENKUlDpSJ_E_clIJNS1_IJS7_EEENS1_IJiEEENS1_IJEEEEEEDaSQ_) ;  /* 0xfffdb8f000007944 */ /* 0x022fea0003c3ffff */
[----:B------:R-:W-:Y:S02]  /*31180*/  MOV R70, R25 ;  /* 0x0000001900467202 */ /* 0x000fe40000000f00 */
[----:B------:R-:W-:-:S02]  /*31190*/  MOV R6, 0x311b0 ;  /* 0x000311b000067802 */ /* 0x000fc40000000f00 */
[----:B-1---5:R-:W-:Y:S05]  /*311a0*/  CALL.REL.NOINC `($_ZN7cutlass13device_kernelIN5flash19enable_sm80_to_sm89INS1_16FlashAttnBwdSm80INS1_25CollectiveMainloopBwdSm80ILi2ELi2EN4cute5tupleIJNS5_1CILi128EEES8_NS7_ILi64EEEEEENS_10bfloat16_tEfNS_4arch4Sm80ELb0ELb1ELb1ELb1ELb1ELb0ELb0ELb0ELi2ELi4ELi4ELi4ELb0EEENS1_21CollectiveEpilogueBwdISA_SB_SD_Li256ELb1ELb0ELi2EEENS1_19SingleTileSchedulerILb1ELb0ELb0ELi128EEEEEEEEEvNT_6ParamsE$_ZN4cute5tupleIJNS0_IJNS0_IJNS_1CILi8EEENS1_ILi1EEEEEENS1_ILi2EEEEEENS0_IJNS0_IJS3_NS1_ILi0EEEEEEiEEEEEC2ERKS6_RKS9_) ;  /* 0xfffdabf000007944 */ /* 0x022fea0003c3ffff */
[----:B-1----:R1:W5:Y:S01]  /*311b0*/  LDL R3, [R1+0x758] ;  /* 0x0007580001037983 */ /* 0x0023620000100800 */
[----:B------:R-:W-:-:S02]  /*311c0*/  MOV R70, R25 ;  /* 0x0000001900467202 */ /* 0x000fc40000000f00 */
[----:B------:R-:W-:Y:S02]  /*311d0*/  MOV R6, 0x311f0 ;  /* 0x000311f000067802 */ /* 0x000fe40000000f00 */
[----:B-1---5:R-:W-:Y:S05]  /*311e0*/  CALL.REL.NOINC `($_ZN7cutlass13device_kernelIN5flash19enable_sm80_to_sm89INS1_16FlashAttnBwdSm80INS1_25CollectiveMainloopBwdSm80ILi2ELi2EN4cute5tupleIJNS5_1CILi128EEES8_NS7_ILi64EEEEEENS_10bfloat16_tEfNS_4arch4Sm80ELb0ELb1ELb1ELb1ELb1ELb0ELb0ELb0ELi2ELi4ELi4ELi4ELb0EEENS1_21CollectiveEpilogueBwdISA_SB_SD_Li256ELb1ELb0ELi2EEENS1_19SingleTileSchedulerILb1ELb0ELb0ELi128EEEEEEEEEvNT_6ParamsE$_ZN4cute3eso3ESOILb0ELb1EJNS_6LayoutINS_5tupleIJNS3_IJNS_1CILi8EEENS4_ILi1EEEEEENS4_ILi2EEEEEENS3_IJNS3_IJS6_NS4_ILi0EEEEEEiEEEEESA_EEC2ERKSD_RKSA_) ;  /* 0xfffd751000007944 */ /* 0x022fea0003c3ffff */
[----:B------:R2:W5:Y:S01]  /*311f0*/  LDL R4, [R1+0x758] ;  /* 0x0007580001047983 */ /* 0x0005620000100800 */
[----:B------:R-:W-:Y:S01]  /*31200*/  IMAD.MOV.U32 R9, RZ, RZ, R25 ;  /* 0x000000ffff097224 */ /* 0x000fe200078e0019 */
[----:B-1----:R-:W-:Y:S01]  /*31210*/  MOV R2, R58 ;  /* 0x0000003a00027202 */ /* 0x002fe20000000f00 */
[----:B------:R-:W-:Y:S01]  /*31220*/  IMAD.MOV.U32 R3, RZ, RZ, R59 ;  /* 0x000000ffff037224 */ /* 0x000fe200078e003b */
[----:B------:R-:W-:Y:S02]  /*31230*/  MOV R8, 0x31250 ;  /* 0x0003125000087802 */ /* 0x000fe40000000f00 */
[----:B--2--5:R-:W-:Y:S05]  /*31240*/  CALL.REL.NOINC `($_ZN7cutlass13device_kernelIN5flash19enable_sm80_to_sm89INS1_16FlashAttnBwdSm80INS1_25CollectiveMainloopBwdSm80ILi2ELi2EN4cute5tupleIJNS5_1CILi128EEES8_NS7_ILi64EEEEEENS_10bfloat16_tEfNS_4arch4Sm80ELb0ELb1ELb1ELb1ELb1ELb0ELb0ELb0ELi2ELi4ELi4ELi4ELb0EEENS1_21CollectiveEpilogueBwdISA_SB_SD_Li256ELb1ELb0ELi2EEENS1_19SingleTileSchedulerILb1ELb0ELb0ELi128EEEEEEEEEvNT_6ParamsE$_ZN4cute8smem_ptrIPN7cutlass10bfloat16_tEECI1NS_12iter_adaptorIS3_S4_EEES3_) ;  /* 0xfffdb27000007944 */ /* 0x024fea0003c3ffff */
[----:B-1----:R-:W2:Y:S01]  /*31250*/  LDL.64 R2, [R1+0x758] ;  /* 0x0007580001027983 */ /* 0x002ea20000100a00 */
[----:B------:R-:W-:Y:S01]  /*31260*/  IMAD.MOV.U32 R6, RZ, RZ, R4 ;  /* 0x000000ffff067224 */ /* 0x000fe200078e0004 */
[----:B------:R-:W-:Y:S01]  /*31270*/  MOV R70, R25 ;  /* 0x0000001900467202 */ /* 0x000fe20000000f00 */
[----:B------:R-:W-:Y:S01]  /*31280*/  IMAD.MOV.U32 R62, RZ, RZ, R24 ;  /* 0x000000ffff3e7224 */ /* 0x000fe200078e0018 */
[----:B------:R-:W-:Y:S01]  /*31290*/  MOV R4, 0x312c0 ;  /* 0x000312c000047802 */ /* 0x000fe20000000f00 */
[----:B--2---:R1:W-:Y:S04]  /*312a0*/  STL.64 [R1+0x770], R2 ;  /* 0x0007700201007387 */ /* 0x0043e80000100a00 */
[----:B-1----:R-:W-:Y:S05]  /*312b0*/  CALL.REL.NOINC `($_ZN7cutlass13device_kernelIN5flash19enable_sm80_to_sm89INS1_16FlashAttnBwdSm80INS1_25CollectiveMainloopBwdSm80ILi2ELi2EN4cute5tupleIJNS5_1CILi128EEES8_NS7_ILi64EEEEEENS_10bfloat16_tEfNS_4arch4Sm80ELb0ELb1ELb1ELb1ELb1ELb0ELb0ELb0ELi2ELi4ELi4ELi4ELb0EEENS1_21CollectiveEpilogueBwdISA_SB_SD_Li256ELb1ELb0ELi2EEENS1_19SingleTileSchedulerILb1ELb0ELb0ELi128EEEEEEEEEvNT_6ParamsE$_ZN4cute3eso3ESOILb0ELb0EJNS_6LayoutINS_5tupleIJNS3_IJNS_1CILi8EEENS4_ILi1EEEEEENS4_ILi2EEEEEENS3_IJNS3_IJS6_NS4_ILi0EEEEEEiEEEEENS_10ViewEngineINS_8smem_ptrIPN7cutlass10bfloat16_tEEEEEEEC2ERKSD_RKSK_) ;  /* 0xfffd686000007944 */ /* 0x002fea0003c3ffff */
[----:B------:R2:W5:Y:S04]  /*312c0*/  LDL R13, [R1+0x758] ;  /* 0x00075800010d7983 */ /* 0x0005680000100800 */
[----:B------:R2:W5:Y:S01]  /*312d0*/  LDL.64 R10, [R1+0x760] ;  /* 0x00076000010a7983 */ /* 0x0005620000100a00 */
[----:B------:R-:W-:Y:S01]  /*312e0*/  IMAD.MOV.U32 R70, RZ, RZ, R25 ;  /* 0x000000ffff467224 */ /* 0x000fe200078e0019 */
[----:B-1----:R-:W-:Y:S01]  /*312f0*/  MOV R8, R52 ;  /* 0x0000003400087202 */ /* 0x002fe20000000f00 */
[----:B------:R-:W-:Y:S01]  /*31300*/  IMAD.MOV.U32 R9, RZ, RZ, R53 ;  /* 0x000000ffff097224 */ /* 0x000fe200078e0035 */
[----:B------:R-:W-:-:S02]  /*31310*/  MOV R6, 0x31330 ;  /* 0x0003133000067802 */ /* 0x000fc40000000f00 */
[----:B--2--5:R-:W-:Y:S05]  /*31320*/  CALL.REL.NOINC `($_ZN7cutlass13device_kernelIN5flash19enable_sm80_to_sm89INS1_16FlashAttnBwdSm80INS1_25CollectiveMainloopBwdSm80ILi2ELi2EN4cute5tupleIJNS5_1CILi128EEES8_NS7_ILi64EEEEEENS_10bfloat16_tEfNS_4arch4Sm80ELb0ELb1ELb1ELb1ELb1ELb0ELb0ELb0ELi2ELi4ELi4ELi4ELb0EEENS1_21CollectiveEpilogueBwdISA_SB_SD_Li256ELb1ELb0ELi2EEENS1_19SingleTileSchedulerILb1ELb0ELb0ELi128EEEEEEEEEvNT_6ParamsE$_ZN4cute3eso3ESOILb1ELb0EJNS_6LayoutINS_5tupleIJNS3_IJNS3_IJNS_1CILi4EEENS4_ILi2EEEEEENS4_ILi1EEEEEES6_EEENS3_IJNS3_IJNS3_IJS8_NS4_ILi32EEEEEENS4_ILi0EEEEEENS4_ILi64EEEEEEEENS_10ViewEngineIPN7cutlass10bfloat16_tEEEEEC2ERKSH_RKSM_) ;  /* 0xfffd900000007944 */ /* 0x024fea0003c3ffff */
[----:B------:R2:W5:Y:S01]  /*31330*/  LDL.64 R4, [R1+0x758] ;  /* 0x0007580001047983 */ /* 0x0005620000100a00 */
[----:B------:R-:W-:-:S02]  /*31340*/  MOV R3, R13 ;  /* 0x0000000d00037202 */ /* 0x000fc40000000f00 */
[----:B-1----:R-:W-:Y:S02]  /*31350*/  MOV R8, 0x31370 ;  /* 0x0003137000087802 */ /* 0x002fe40000000f00 */
[----:B--2--5:R-:W-:Y:S05]  /*31360*/  CALL.REL.NOINC `($_ZN7cutlass13device_kernelIN5flash19enable_sm80_to_sm89INS1_16FlashAttnBwdSm80INS1_25CollectiveMainloopBwdSm80ILi2ELi2EN4cute5tupleIJNS5_1CILi128EEES8_NS7_ILi64EEEEEENS_10bfloat16_tEfNS_4arch4Sm80ELb0ELb1ELb1ELb1ELb1ELb0ELb0ELb0ELi2ELi4ELi4ELi4ELb0EEENS1_21CollectiveEpilogueBwdISA_SB_SD_Li256ELb1ELb0ELi2EEENS1_19SingleTileSchedulerILb1ELb0ELb0ELi128EEEEEEEEEvNT_6ParamsE$_ZZN4cute4takeILi1ELi2ENS_5tupleIJNS1_IJNS_1CILi1EEENS2_ILi0EEEEEEiEEEEEDaRKT1_ENKUlDpRKT_E_clIJiEEEDaSD_) ;  /* 0xfffdc7d000007944 */ /* 0x024fea0003c3ffff */
[----:B------:R-:W-:Y:S02]  /*31370*/  MOV R70, R25 ;  /* 0x0000001900467202 */ /* 0x000fe40000000f00 */
[----:B------:R-:W-:Y:S02]  /*31380*/  MOV R6, 0x313a0 ;  /* 0x000313a000067802 */ /* 0x000fe40000000f00 */
[----:B-1---5:R-:W-:Y:S05]  /*31390*/  CALL.REL.NOINC `($_ZN7cutlass13device_kernelIN5flash19enable_sm80_to_sm89INS1_16FlashAttnBwdSm80INS1_25CollectiveMainloopBwdSm80ILi2ELi2EN4cute5tupleIJNS5_1CILi128EEES8_NS7_ILi64EEEEEENS_10bfloat16_tEfNS_4arch4Sm80ELb0ELb1ELb1ELb1ELb1ELb0ELb0ELb0ELi2ELi4ELi4ELi4ELb0EEENS1_21CollectiveEpilogueBwdISA_SB_SD_Li256ELb1ELb0ELi2EEENS1_19SingleTileSchedulerILb1ELb0ELb0ELi128EEEEEEEEEvNT_6ParamsE$_ZN4cute3eso3ESOILb1ELb0EJNS_5tupleIJNS_1CILi1EEENS3_ILi0EEEEEENS2_IJiEEEEEC2ERKS6_RKS7_) ;  /* 0xfffd886000007944 */ /* 0x022fea0003c3ffff */
[----:B-1----:R1:W5:Y:S01]  /*313a0*/  LDL R3, [R1+0x758] ;  /* 0x0007580001037983 */ /* 0x0023620000100800 */
[----:B------:R-:W-:Y:S02]  /*313b0*/  MOV R70, R25 ;  /* 0x0000001900467202 */ /* 0x000fe40000000f00 */
[----:B------:R-:W-:Y:S02]  /*313c0*/  MOV R6, 0x313e0 ;  /* 0x000313e000067802 */ /* 0x000fe40000000f00 */
[----:B-1---5:R-:W-:Y:S05]  /*313d0*/  CALL.REL.NOINC `($_ZN7cutlass13device_kernelIN5flash19enable_sm80_to_sm89INS1_16FlashAttnBwdSm80INS1_25CollectiveMainloopBwdSm80ILi2ELi2EN4cute5tupleIJNS5_1CILi128EEES8_NS7_ILi64EEEEEENS_10bfloat16_tEfNS_4arch4Sm80ELb0ELb1ELb1ELb1ELb1ELb0ELb0ELb0ELi2ELi4ELi4ELi4ELb0EEENS1_21CollectiveEpilogueBwdISA_SB_SD_Li256ELb1ELb0ELi2EEENS1_19SingleTileSchedulerILb1ELb0ELb0ELi128EEEEEEEEEvNT_6ParamsE$_ZN4cute5tupleIJNS0_IJNS0_IJNS_1CILi8EEENS1_ILi1EEEEEENS0_IJNS1_ILi2EEEEEEEEENS0_IJNS0_IJS3_NS1_ILi0EEEEEENS0_IJiEEEEEEEEC2ERKS7_RKSB_) ;  /* 0xfffda98000007944 */ /* 0x022fea0003c3ffff */
[----:B------:R2:W5:Y:S01]  /*313e0*/  LDL R8, [R1+0x758] ;  /* 0x0007580001087983 */ /* 0x0005620000100800 */
[----:B------:R-:W-:Y:S01]  /*313f0*/  IMAD.MOV.U32 R70, RZ, RZ, R25 ;  /* 0x000000ffff467224 */ /* 0x000fe200078e0019 */
[----:B------:R-:W-:Y:S02]  /*31400*/  MOV R62, R24 ;  /* 0x00000018003e7202 */ /* 0x000fe40000000f00 */
[----:B------:R2:W-:Y:S01]  /*31410*/  STL.64 [R1+0x770], R10 ;  /* 0x0007700a01007387 */ /* 0x0005e20000100a00 */
[----:B------:R-:W-:-:S03]  /*31420*/  MOV R6, 0x31440 ;  /* 0x0003144000067802 */ /* 0x000fc60000000f00 */
[----:B-12--5:R-:W-:Y:S05]  /*31430*/  CALL.REL.NOINC `($_ZN7cutlass13device_kernelIN5flash19enable_sm80_to_sm89INS1_16FlashAttnBwdSm80INS1_25CollectiveMainloopBwdSm80ILi2ELi2EN4cute5tupleIJNS5_1CILi128EEES8_NS7_ILi64EEEEEENS_10bfloat16_tEfNS_4arch4Sm80ELb0ELb1ELb1ELb1ELb1ELb0ELb0ELb0ELi2ELi4ELi4ELi4ELb0EEENS1_21CollectiveEpilogueBwdISA_SB_SD_Li256ELb1ELb0ELi2EEENS1_19SingleTileSchedulerILb1ELb0ELb0ELi128EEEEEEEEEvNT_6ParamsE$_ZN4cute3eso3ESOILb0ELb0EJNS_6LayoutINS_5tupleIJNS3_IJNS_1CILi8EEENS4_ILi1EEEEEENS3_IJNS4_ILi2EEEEEEEEENS3_IJNS3_IJS6_NS4_ILi0EEEEEENS3_IJiEEEEEEEENS_10ViewEngineINS_8smem_ptrIPN7cutlass10bfloat16_tEEEEEEEC2ERKSF_RKSM_) ;  /* 0xfffd667000007944 */ /* 0x026fea0003c3ffff */
[----:B-1----:R1:W5:Y:S04]  /*31440*/  LDL R10, [R1+0x758] ;  /* 0x00075800010a7983 */ /* 0x0023680000100800 */
[----:B------:R1:W5:Y:S01]  /*31450*/  LDL.64 R16, [R1+0x760] ;  /* 0x0007600001107983 */ /* 0x0003620000100a00 */
[----:B------:R-:W-:-:S02]  /*31460*/  MOV R70, R25 ;  /* 0x0000001900467202 */ /* 0x000fc40000000f00 */
[----:B------:R-:W-:Y:S02]  /*31470*/  MOV R6, 0x31490 ;  /* 0x0003149000067802 */ /* 0x000fe40000000f00 */
[----:B-1---5:R-:W-:Y:S05]  /*31480*/  CALL.REL.NOINC `($_ZN7cutlass13device_kernelIN5flash19enable_sm80_to_sm89INS1_16FlashAttnBwdSm80INS1_25CollectiveMainloopBwdSm80ILi2ELi2EN4cute5tupleIJNS5_1CILi128EEES8_NS7_ILi64EEEEEENS_10bfloat16_tEfNS_4arch4Sm80ELb0ELb1ELb1ELb1ELb1ELb0ELb0ELb0ELi2ELi4ELi4ELi4ELb0EEENS1_21CollectiveEpilogueBwdISA_SB_SD_Li256ELb1ELb0ELi2EEENS1_19SingleTileSchedulerILb1ELb0ELb0ELi128EEEEEEEEEvNT_6ParamsE$_ZN4cute3eso3ESOILb1ELb0EJNS_6LayoutINS_5tupleIJNS3_IJNS3_IJNS_1CILi4EEENS4_ILi2EEEEEENS4_ILi1EEEEEENS3_IJS6_EEEEEENS3_IJNS3_IJNS3_IJS8_NS4_ILi32EEEEEENS4_ILi0EEEEEENS3_IJNS4_ILi64EEEEEEEEEEENS_10ViewEngineIPN7cutlass10bfloat16_tEEEEEC2ERKSJ_RKSO_) ;  /* 0xfffd8e6000007944 */ /* 0x022fea0003c3ffff */
[----:B-1----:R1:W5:Y:S01]  /*31490*/  LDL.64 R2, [R1+0x758] ;  /* 0x0007580001027983 */ /* 0x0023620000100a00 */
[----:B------:R-:W-:Y:S02]  /*314a0*/  MOV R70, R25 ;  /* 0x0000001900467202 */ /* 0x000fe40000000f00 */
[----:B------:R-:W-:Y:S02]  /*314b0*/  MOV R6, 0x314d0 ;  /* 0x000314d000067802 */ /* 0x000fe40000000f00 */
[----:B-1---5:R-:W-:Y:S05]  /*314c0*/  CALL.REL.NOINC `($_ZN7cutlass13device_kernelIN5flash19enable_sm80_to_sm89INS1_16FlashAttnBwdSm80INS1_25CollectiveMainloopBwdSm80ILi2ELi2EN4cute5tupleIJNS5_1CILi128EEES8_NS7_ILi64EEEEEENS_10bfloat16_tEfNS_4arch4Sm80ELb0ELb1ELb1ELb1ELb1ELb0ELb0ELb0ELi2ELi4ELi4ELi4ELb0EEENS1_21CollectiveEpilogueBwdISA_SB_SD_Li256ELb1ELb0ELi2EEENS1_19SingleTileSchedulerILb1ELb0ELb0ELi128EEEEEEEEEvNT_6ParamsE$_ZN4cute3eso3ESOILb1ELb0EJNS_6LayoutINS_5tupleIJNS3_IJNS3_IJNS3_IJNS_1CILi4EEENS4_ILi2EEEEEENS4_ILi1EEEEEES8_EEENS3_IJNS3_IJNS3_IJS8_S8_EEES8_EEES6_EEEEEENS3_IJNS3_IJNS3_IJNS3_IJS8_NS4_ILi32EEEEEENS4_ILi0EEEEEESH_EEENS3_IJNS3_IJNS3_IJSH_SH_EEESH_EEENS4_ILi64EEEEEEEEEEENS_10ViewEngineIPN7cutlass10bfloat16_tEEEEEC2ERKSP_RKSU_) ;  /* 0xfffd8d1000007944 */ /* 0x022fea0003c3ffff */
[----:B------:R2:W5:Y:S01]  /*314d0*/  LDL.64 R8, [R1+0x758] ;  /* 0x0007580001087983 */ /* 0x0005620000100a00 */
[----:B-1----:R-:W-:Y:S01]  /*314e0*/  IMAD.MOV.U32 R3, RZ, RZ, R10 ;  /* 0x000000ffff037224 */ /* 0x002fe200078e000a */
[----:B------:R-:W-:Y:S02]  /*314f0*/  MOV R70, R25 ;  /* 0x0000001900467202 */ /* 0x000fe40000000f00 */
[----:B------:R-:W-:Y:S02]  /*31500*/  MOV R4, 0x31520 ;  /* 0x0003152000047802 */ /* 0x000fe40000000f00 */
[----:B--2--5:R-:W-:Y:S05]  /*31510*/  CALL.REL.NOINC `($_ZN7cutlass13device_kernelIN5flash19enable_sm80_to_sm89INS1_16FlashAttnBwdSm80INS1_25CollectiveMainloopBwdSm80ILi2ELi2EN4cute5tupleIJNS5_1CILi128EEES8_NS7_ILi64EEEEEENS_10bfloat16_tEfNS_4arch4Sm80ELb0ELb1ELb1ELb1ELb1ELb0ELb0ELb0ELi2ELi4ELi4ELi4ELb0EEENS1_21CollectiveEpilogueBwdISA_SB_SD_Li256ELb1ELb0ELi2EEENS1_19SingleTileSchedulerILb1ELb0ELb0ELi128EEEEEEEEEvNT_6ParamsE$_ZN4cute5tupleIJNS0_IJNS_1CILi2EEEEEENS0_IJiEEEEEC2ERKS3_RKS4_) ;  /* 0xfffdaa9000007944 */ /* 0x024fea0003c3ffff */
[----:B-1----:R-:W2:Y:S01]  /*31520*/  LDL R3, [R1+0x758] ;  /* 0x0007580001037983 */ /* 0x002ea20000100800 */
[----:B------:R-:W-:Y:S02]  /*31530*/  MOV R2, R60 ;  /* 0x0000003c00027202 */ /* 0x000fe40000000f00 */
[----:B------:R-:W-:Y:S01]  /*31540*/  MOV R14, 0x31570 ;  /* 0x00031570000e7802 */ /* 0x000fe20000000f00 */
[----:B--2---:R1:W-:Y:S04]  /*31550*/  STL [R12], R3 ;  /* 0x000000030c007387 */ /* 0x0043e80000100800 */
[----:B-1----:R-:W-:Y:S05]  /*31560*/  CALL.REL.NOINC `($_ZN7cutlass13device_kernelIN5flash19enable_sm80_to_sm89INS1_16FlashAttnBwdSm80INS1_25CollectiveMainloopBwdSm80ILi2ELi2EN4cute5tupleIJNS5_1CILi128EEES8_NS7_ILi64EEEEEENS_10bfloat16_tEfNS_4arch4Sm80ELb0ELb1ELb1ELb1ELb1ELb0ELb0ELb0ELi2ELi4ELi4ELi4ELb0EEENS1_21CollectiveEpilogueBwdISA_SB_SD_Li256ELb1ELb0ELi2EEENS1_19SingleTileSchedulerILb1ELb0ELb0ELi128EEEEEEEEEvNT_6ParamsE$_ZZN4cute14logical_divideINS_5tupleIJNS1_IJNS_1CILi8EEENS2_ILi1EEEEEENS1_IJNS2_ILi2EEEEEEEEENS1_IJNS1_IJS4_NS2_ILi0EEEEEENS1_IJiEEEEEENS1_IJS5_NS_6LayoutIS4_S9_EEEEEEEDaRKNSD_IT_T0_EERKT1_ENKUlRKT_RKT0_E_clINSD_IS7_SB_EESE_EEDaSQ_ST_) ;  /* 0xfffdc10000007944 */ /* 0x002fea0003c3ffff */
[----:B------:R-:W-:Y:S02]  /*31570*/  MOV R70, R25 ;  /* 0x0000001900467202 */ /* 0x000fe40000000f00 */
[----:B------:R-:W-:-:S02]  /*31580*/  MOV R4, 0x315a0 ;  /* 0x000315a000047802 */ /* 0x000fc40000000f00 */
[----:B-1---5:R-:W-:Y:S05]  /*31590*/  CALL.REL.NOINC `($_ZN7cutlass13device_kernelIN5flash19enable_sm80_to_sm89INS1_16FlashAttnBwdSm80INS1_25CollectiveMainloopBwdSm80ILi2ELi2EN4cute5tupleIJNS5_1CILi128EEES8_NS7_ILi64EEEEEENS_10bfloat16_tEfNS_4arch4Sm80ELb0ELb1ELb1ELb1ELb1ELb0ELb0ELb0ELi2ELi4ELi4ELi4ELb0EEENS1_21CollectiveEpilogueBwdISA_SB_SD_Li256ELb1ELb0ELi2EEENS1_19SingleTileSchedulerILb1ELb0ELb0ELi128EEEEEEEEEvNT_6ParamsE$_ZN4cute3eso3ESOILb1ELb0EJNS_5tupleIJNS2_IJNS_1CILi1EEENS3_ILi0EEEEEENS2_IJS5_S5_EEEEEENS2_IJS5_iEEEEEC2ERKS8_RKS9_) ;  /* 0xfffd814000007944 */ /* 0x022fea0003c3ffff */
[----:B-1----:R1:W5:Y:S01]  /*315a0*/  LDL R3, [R1+0x758] ;  /* 0x0007580001037983 */ /* 0x0023620000100800 */
[----:B------:R-:W-:-:S02]  /*315b0*/  MOV R70, R25 ;  /* 0x0000001900467202 */ /* 0x000fc40000000f00 */
[----:B------:R-:W-:Y:S02]  /*315c0*/  MOV R4, 0x315e0 ;  /* 0x000315e000047802 */ /* 0x000fe40000000f00 */
[----:B-1---5:R-:W-:Y:S05]  /*315d0*/  CALL.REL.NOINC `($_ZN7cutlass13device_kernelIN5flash19enable_sm80_to_sm89INS1_16FlashAttnBwdSm80INS1_25CollectiveMainloopBwdSm80ILi2ELi2EN4cute5tupleIJNS5_1CILi128EEES8_NS7_ILi64EEEEEENS_10bfloat16_tEfNS_4arch4Sm80ELb0ELb1ELb1ELb1ELb1ELb0ELb0ELb0ELi2ELi4ELi4ELi4ELb0EEENS1_21CollectiveEpilogueBwdISA_SB_SD_Li256ELb1ELb0ELi2EEENS1_19SingleTileSchedulerILb1ELb0ELb0ELi128EEEEEEEEEvNT_6ParamsE$_ZN4cute5tupleIJNS0_IJNS0_IJNS0_IJNS_1CILi8EEENS1_ILi1EEEEEENS0_IJS3_S3_EEEEEENS0_IJS3_NS1_ILi2EEEEEEEEENS0_IJNS0_IJNS0_IJS3_NS1_ILi0EEEEEENS0_IJSA_SA_EEEEEENS0_IJSA_iEEEEEEEEC2ERKS9_RKSF_) ;  /* 0xfffda57000007944 */ /* 0x022fea0003c3ffff */
[----:B-1----:R1:W5:Y:S01]  /*315e0*/  LDL R3, [R1+0x758] ;  /* 0x0007580001037983 */ /* 0x0023620000100800 */
[----:B------:R-:W-:Y:S02]  /*315f0*/  MOV R70, R25 ;  /* 0x0000001900467202 */ /* 0x000fe40000000f00 */
[----:B------:R-:W-:Y:S02]  /*31600*/  MOV R4, 0x31620 ;  /* 0x0003162000047802 */ /* 0x000fe40000000f00 */
[----:B-1---5:R-:W-:Y:S05]  /*31610*/  CALL.REL.NOINC `($_ZN7cutlass13device_kernelIN5flash19enable_sm80_to_sm89INS1_16FlashAttnBwdSm80INS1_25CollectiveMainloopBwdSm80ILi2ELi2EN4cute5tupleIJNS5_1CILi128EEES8_NS7_ILi64EEEEEENS_10bfloat16_tEfNS_4arch4Sm80ELb0ELb1ELb1ELb1ELb1ELb0ELb0ELb0ELi2ELi4ELi4ELi4ELb0EEENS1_21CollectiveEpilogueBwdISA_SB_SD_Li256ELb1ELb0ELi2EEENS1_19SingleTileSchedulerILb1ELb0ELb0ELi128EEEEEEEEEvNT_6ParamsE$_ZN4cute3eso3ESOILb1ELb0EJNS_5tupleIJNS2_IJNS_1CILi1EEENS3_ILi0EEEEEENS2_IJS5_S5_EEEEEENS2_IJS5_iEEEEEC2ERKS8_RKS9_) ;  /* 0xfffd80c000007944 */ /* 0x022fea0003c3ffff */
[----:B-1----:R1:W5:Y:S01]  /*31620*/  LDL R3, [R1+0x758] ;  /* 0x0007580001037983 */ /* 0x0023620000100800 */
[----:B------:R-:W-:Y:S02]  /*31630*/  MOV R70, R25 ;  /* 0x0000001900467202 */ /* 0x000fe40000000f00 */
[----:B------:R-:W-:Y:S02]  /*31640*/  MOV R4, 0x31660 ;  /* 0x0003166000047802 */ /* 0x000fe40000000f00 */
[----:B-1---5:R-:W-:Y:S05]  /*31650*/  CALL.REL.NOINC `($_ZN7cutlass13device_kernelIN5flash19enable_sm80_to_sm89INS1_16FlashAttnBwdSm80INS1_25CollectiveMainloopBwdSm80ILi2ELi2EN4cute5tupleIJNS5_1CILi128EEES8_NS7_ILi64EEEEEENS_10bfloat16_tEfNS_4arch4Sm80ELb0ELb1ELb1ELb1ELb1ELb0ELb0ELb0ELi2ELi4ELi4ELi4ELb0EEENS1_21CollectiveEpilogueBwdISA_SB_SD_Li256ELb1ELb0ELi2EEENS1_19SingleTileSchedulerILb1ELb0ELb0ELi128EEEEEEEEEvNT_6ParamsE$_ZN4cute3eso3ESOILb1ELb0EJNS_5tupleIJNS_1CILi0EEES4_EEEiEEC2ERKS5_RKi) ;  /* 0xfffd84b000007944 */ /* 0x022fea0003c3ffff */
[----:B-1----:R1:W5:Y:S01]  /*31660*/  LDL R3, [R1+0x758] ;  /* 0x0007580001037983 */ /* 0x0023620000100800 */
[----:B------:R-:W-:Y:S02]  /*31670*/  MOV R70, R25 ;  /* 0x0000001900467202 */ /* 0x000fe40000000f00 */
[----:B------:R-:W-:Y:S02]  /*31680*/  MOV R4, 0x316a0 ;  /* 0x000316a000047802 */ /* 0x000fe40000000f00 */
[----:B-1---5:R-:W-:Y:S05]  /*31690*/  CALL.REL.NOINC `($_ZN7cutlass13device_kernelIN5flash19enable_sm80_to_sm89INS1_16FlashAttnBwdSm80INS1_25CollectiveMainloopBwdSm80ILi2ELi2EN4cute5tupleIJNS5_1CILi128EEES8_NS7_ILi64EEEEEENS_10bfloat16_tEfNS_4arch4Sm80ELb0ELb1ELb1ELb1ELb1ELb0ELb0ELb0ELi2ELi4ELi4ELi4ELb0EEENS1_21CollectiveEpilogueBwdISA_SB_SD_Li256ELb1ELb0ELi2EEENS1_19SingleTileSchedulerILb1ELb0ELb0ELi128EEEEEEEEEvNT_6ParamsE$_ZN4cute3eso3ESOILb1ELb0EJNS_5tupleIJNS2_IJNS_1CILi1EEENS3_ILi0EEEEEES5_EEENS2_IJNS2_IJS5_S5_EEEiEEEEEC2ERKS7_RKS9_) ;  /* 0xfffd808000007944 */ /* 0x022fea0003c3ffff */
[----:B-1----:R1:W5:Y:S01]  /*316a0*/  LDL R3, [R1+0x758] ;  /* 0x0007580001037983 */ /* 0x0023620000100800 */
[----:B------:R-:W-:-:S02]  /*316b0*/  MOV R70, R25 ;  /* 0x0000001900467202 */ /* 0x000fc40000000f00 */
[----:B------:R-:W-:Y:S02]  /*316c0*/  MOV R4, 0x316e0 ;  /* 0x000316e000047802 */ /* 0x000fe40000000f00 */
[----:B-1---5:R-:W-:Y:S05]  /*316d0*/  CALL.REL.NOINC `($_ZN7cutlass13device_kernelIN5flash19enable_sm80_to_sm89INS1_16FlashAttnBwdSm80INS1_25CollectiveMainloopBwdSm80ILi2ELi2EN4cute5tupleIJNS5_1CILi128EEES8_NS7_ILi64EEEEEENS_10bfloat16_tEfNS_4arch4Sm80ELb0ELb1ELb1ELb1ELb1ELb0ELb0ELb0ELi2ELi4ELi4ELi4ELb0EEENS1_21CollectiveEpilogueBwdISA_SB_SD_Li256ELb1ELb0ELi2EEENS1_19SingleTileSchedulerILb1ELb0ELb0ELi128EEEEEEEEEvNT_6ParamsE$_ZN4cute5tupleIJNS0_IJNS0_IJNS0_IJNS_1CILi8EEENS1_ILi1EEEEEES3_EEENS0_IJNS0_IJS3_S3_EEENS1_ILi2EEEEEEEEENS0_IJNS0_IJNS0_IJS3_NS1_ILi0EEEEEESA_EEENS0_IJNS0_IJSA_SA_EEEiEEEEEEEEC2ERKS9_RKSF_) ;  /* 0xfffda4b000007944 */ /* 0x022fea0003c3ffff */
[----:B------:R2:W5:Y:S01]  /*316e0*/  LDL R6, [R1+0x758] ;  /* 0x0007580001067983 */ /* 0x0005620000100800 */
[----:B------:R-:W-:Y:S01]  /*316f0*/  IMAD.MOV.U32 R70, RZ, RZ, R25 ;  /* 0x000000ffff467224 */ /* 0x000fe200078e0019 */
[----:B------:R-:W-:Y:S02]  /*31700*/  MOV R62, R24 ;  /* 0x00000018003e7202 */ /* 0x000fe40000000f00 */
[----:B------:R2:W-:Y:S01]  /*31710*/  STL.64 [R1+0x770], R16 ;  /* 0x0007701001007387 */ /* 0x0005e20000100a00 */
[----:B------:R-:W-:-:S03]  /*31720*/  MOV R4, 0x31740 ;  /* 0x0003174000047802 */ /* 0x000fc60000000f00 */
[----:B-12--5:R-:W-:Y:S05]  /*31730*/  CALL.REL.NOINC `($_ZN7cutlass13device_kernelIN5flash19enable_sm80_to_sm89INS1_16FlashAttnBwdSm80INS1_25CollectiveMainloopBwdSm80ILi2ELi2EN4cute5tupleIJNS5_1CILi128EEES8_NS7_ILi64EEEEEENS_10bfloat16_tEfNS_4arch4Sm80ELb0ELb1ELb1ELb1ELb1ELb0ELb0ELb0ELi2ELi4ELi4ELi4ELb0EEENS1_21CollectiveEpilogueBwdISA_SB_SD_Li256ELb1ELb0ELi2EEENS1_19SingleTileSchedulerILb1ELb0ELb0ELi128EEEEEEEEEvNT_6ParamsE$_ZN4cute3eso3ESOILb0ELb0EJNS_6LayoutINS_5tupleIJNS3_IJNS3_IJNS_1CILi8EEENS4_ILi1EEEEEES6_EEENS3_IJNS3_IJS6_S6_EEENS4_ILi2EEEEEEEEENS3_IJNS3_IJNS3_IJS6_NS4_ILi0EEEEEESD_EEENS3_IJNS3_IJSD_SD_EEEiEEEEEEEENS_10ViewEngineINS_8smem_ptrIPN7cutlass10bfloat16_tEEEEEEEC2ERKSJ_RKSQ_) ;  /* 0xfffd5e0000007944 */ /* 0x026fea0003c3ffff */
[----:B-1----:R1:W5:Y:S04]  /*31740*/  LDL R10, [R1+0x758] ;  /* 0x00075800010a7983 */ /* 0x0023680000100800 */
[----:B------:R1:W5:Y:S01]  /*31750*/  LDL.64 R4, [R1+0x760] ;  /* 0x0007600001047983 */ /* 0x0003620000100a00 */
[----:B------:R-:W-:-:S02]  /*31760*/  MOV R70, R25 ;  /* 0x0000001900467202 */ /* 0x000fc40000000f00 */
[----:B------:R-:W-:Y:S02]  /*31770*/  MOV R6, 0x31790 ;  /* 0x0003179000067802 */ /* 0x000fe40000000f00 */
[----:B-1---5:R-:W-:Y:S05]  /*31780*/  CALL.REL.NOINC `($_ZN7cutlass13device_kernelIN5flash19enable_sm80_to_sm89INS1_16FlashAttnBwdSm80INS1_25CollectiveMainloopBwdSm80ILi2ELi2EN4cute5tupleIJNS5_1CILi128EEES8_NS7_ILi64EEEEEENS_10bfloat16_tEfNS_4arch4Sm80ELb0ELb1ELb1ELb1ELb1ELb0ELb0ELb0ELi2ELi4ELi4ELi4ELb0EEENS1_21CollectiveEpilogueBwdISA_SB_SD_Li256ELb1ELb0ELi2EEENS1_19SingleTileSchedulerILb1ELb0ELb0ELi128EEEEEEEEEvNT_6ParamsE$_ZN4cute3eso3ESOILb1ELb0EJNS_6LayoutINS_5tupleIJNS3_IJNS3_IJNS_1CILi4EEENS4_ILi2EEEEEENS4_ILi1EEEEEES6_EEENS3_IJNS3_IJNS3_IJS8_NS4_ILi32EEEEEENS4_ILi0EEEEEENS4_ILi64EEEEEEEENS_10ViewEngineIPN7cutlass10bfloat16_tEEEEEC2ERKSH_RKSM_) ;  /* 0xfffd8ba000007944 */ /* 0x022fea0003c3ffff */
[----:B------:R2:W5:Y:S01]  /*31790*/  LDL.64 R12, [R1+0x758] ;  /* 0x00075800010c7983 */ /* 0x0005620000100a00 */
[----:B------:R-:W-:Y:S02]  /*317a0*/  MOV R3, R10 ;  /* 0x0000000a00037202 */ /* 0x000fe40000000f00 */
[----:B-1----:R-:W-:Y:S02]  /*317b0*/  MOV R8, 0x317d0 ;  /* 0x000317d000087802 */ /* 0x002fe40000000f00 */
[----:B--2--5:R-:W-:Y:S05]  /*317c0*/  CALL.REL.NOINC `($_ZN7cutlass13device_kernelIN5flash19enable_sm80_to_sm89INS1_16FlashAttnBwdSm80INS1_25CollectiveMainloopBwdSm80ILi2ELi2EN4cute5tupleIJNS5_1CILi128EEES8_NS7_ILi64EEEEEENS_10bfloat16_tEfNS_4arch4Sm80ELb0ELb1ELb1ELb1ELb1ELb0ELb0ELb0ELi2ELi4ELi4ELi4ELb0EEENS1_21CollectiveEpilogueBwdISA_SB_SD_Li256ELb1ELb0ELi2EEENS1_19SingleTileSchedulerILb1ELb0ELb0ELi128EEEEEEEEEvNT_6ParamsE$_ZZN4cute5sliceINS_5tupleIJNS1_IJNS_10UnderscoreENS_1CILi0EEEEEENS1_IJS4_S2_EEEEEENS1_IJNS1_IJNS1_IJNS3_ILi1EEES4_EEES4_EEENS1_IJNS1_IJS4_S4_EEEiEEEEEEEEDaRKT_RKT0_ENKUlRKT_RKT0_E_clIS6_SC_EEDaSM_SP_) ;  /* 0xfffdc5a000007944 */ /* 0x024fea0003c3ffff */
[----:B------:R-:W-:Y:S02]  /*317d0*/  MOV R8, 0x317f0 ;  /* 0x000317f000087802 */ /* 0x000fe40000000f00 */
[----:B-1----:R-:W-:Y:S05]  /*317e0*/  CALL.REL.NOINC `($_ZN7cutlass13device_kernelIN5flash19enable_sm80_to_sm89INS1_16FlashAttnBwdSm80INS1_25CollectiveMainloopBwdSm80ILi2ELi2EN4cute5tupleIJNS5_1CILi128EEES8_NS7_ILi64EEEEEENS_10bfloat16_tEfNS_4arch4Sm80ELb0ELb1ELb1ELb1ELb1ELb0ELb0ELb0ELi2ELi4ELi4ELi4ELb0EEENS1_21CollectiveEpilogueBwdISA_SB_SD_Li256ELb1ELb0ELi2EEENS1_19SingleTileSchedulerILb1ELb0ELb0ELi128EEEEEEEEEvNT_6ParamsE$_ZZN4cute12filter_tupleINS_5tupleIJNS1_IJNS_10UnderscoreENS_1CILi0EEEEEENS1_IJS4_S2_EEEEEENS1_IJNS1_IJNS1_IJNS3_ILi1EEES4_EEES4_EEENS1_IJNS1_IJS4_S4_EEEiEEEEEEZNS_5sliceIS7_SD_EEDaRKT_RKT0_EUlRKT_RKT0_E_EEDaSH_SK_OT1_ENKUlDpSN_E_clIJNS1_IJS9_EEENS1_IJiEEEEEEDaSU_) ;  /* 0xfffdafe000007944 */ /* 0x002fea0003c3ffff */
[----:B------:R-:W-:Y:S02]  /*317f0*/  MOV R70, R25 ;  /* 0x0000001900467202 */ /* 0x000fe40000000f00 */
[----:B------:R-:W-:Y:S02]  /*31800*/  MOV R6, 0x31820 ;  /* 0x0003182000067802 */ /* 0x000fe40000000f00 */
[----:B-1---5:R-:W-:Y:S05]  /*31810*/  CALL.REL.NOINC `($_ZN7cutlass13device_kernelIN5flash19enable_sm80_to_sm89INS1_16FlashAttnBwdSm80INS1_25CollectiveMainloopBwdSm80ILi2ELi2EN4cute5tupleIJNS5_1CILi128EEES8_NS7_ILi64EEEEEENS_10bfloat16_tEfNS_4arch4Sm80ELb0ELb1ELb1ELb1ELb1ELb0ELb0ELb0ELi2ELi4ELi4ELi4ELb0EEENS1_21CollectiveEpilogueBwdISA_SB_SD_Li256ELb1ELb0ELi2EEENS1_19SingleTileSchedulerILb1ELb0ELb0ELi128EEEEEEEEEvNT_6ParamsE$_ZN4cute5tupleIJNS0_IJNS0_IJNS_1CILi8EEENS1_ILi1EEEEEENS1_ILi2EEEEEENS0_IJNS0_IJS3_NS1_ILi0EEEEEEiEEEEEC2ERKS6_RKS9_) ;  /* 0xfffda58000007944 */ /* 0x022fea0003c3ffff */
[----:B-1----:R1:W5:Y:S01]  /*31820*/  LDL R3, [R1+0x758] ;  /* 0x0007580001037983 */ /* 0x0023620000100800 */
[----:B------:R-:W-:Y:S02]  /*31830*/  MOV R70, R25 ;  /* 0x0000001900467202 */ /* 0x000fe40000000f00 */
[----:B------:R-:W-:Y:S02]  /*31840*/  MOV R6, 0x31860 ;  /* 0x0003186000067802 */ /* 0x000fe40000000f00 */
[----:B-1---5:R-:W-:Y:S05]  /*31850*/  CALL.REL.NOINC `($_ZN7cutlass13device_kernelIN5flash19enable_sm80_to_sm89INS1_16FlashAttnBwdSm80INS1_25CollectiveMainloopBwdSm80ILi2ELi2EN4cute5tupleIJNS5_1CILi128EEES8_NS7_ILi64EEEEEENS_10bfloat16_tEfNS_4arch4Sm80ELb0ELb1ELb1ELb1ELb1ELb0ELb0ELb0ELi2ELi4ELi4ELi4ELb0EEENS1_21CollectiveEpilogueBwdISA_SB_SD_Li256ELb1ELb0ELi2EEENS1_19SingleTileSchedulerILb1ELb0ELb0ELi128EEEEEEEEEvNT_6ParamsE$_ZN4cute3eso3ESOILb0ELb1EJNS_6LayoutINS_5tupleIJNS3_IJNS_1CILi8EEENS4_ILi1EEEEEENS4_ILi2EEEEEENS3_IJNS3_IJS6_NS4_ILi0EEEEEEiEEEEESA_EEC2ERKSD_RKSA_) ;  /* 0xfffd6ea000007944 */ /* 0x022fea0003c3ffff */
[----:B------:R2:W5:Y:S01]  /*31860*/  LDL R7, [R1+0x758] ;  /* 0x0007580001077983 */ /* 0x0005620000100800 */
[----:B-1----:R-:W-:Y:S01]  /*31870*/  IMAD.MOV.U32 R2, RZ, RZ, R4 ;  /* 0x000000ffff027224 */ /* 0x002fe200078e0004 */
[----:B------:R-:W-:Y:S01]  /*31880*/  MOV R3, R5 ;  /* 0x0000000500037202 */ /* 0x000fe20000000f00 */
[----:B------:R-:W-:Y:S01]  /*31890*/  IMAD.MOV.U32 R9, RZ, RZ, R25 ;  /* 0x000000ffff097224 */ /* 0x000fe200078e0019 */
[----:B------:R-:W-:-:S02]  /*318a0*/  MOV R8, 0x318c0 ;  /* 0x000318c000087802 */ /* 0x000fc40000000f00 */
        /* <DEDUP_REMOVED lines=11> */
[----:B-1----:R-:W-:-:S02]  /*31960*/  MOV R3, RZ ;  /* 0x000000ff00037202 */ /* 0x002fc40000000f00 */
[----:B------:R-:W-:Y:S02]  /*31970*/  MOV R10, 0x31990 ;  /* 0x00031990000a7802 */ /* 0x000fe40000000f00 */
[----:B--2--5:R-:W-:Y:S05]  /*31980*/  CALL.REL.NOINC `($_ZN7cutlass13device_kernelIN5flash19enable_sm80_to_sm89INS1_16FlashAttnBwdSm80INS1_25CollectiveMainloopBwdSm80ILi2ELi2EN4cute5tupleIJNS5_1CILi128EEES8_NS7_ILi64EEEEEENS_10bfloat16_tEfNS_4arch4Sm80ELb0ELb1ELb1ELb1ELb1ELb0ELb0ELb0ELi2ELi4ELi4ELi4ELb0EEENS1_21CollectiveEpilogueBwdISA_SB_SD_Li256ELb1ELb0ELi2EEENS1_19SingleTileSchedulerILb1ELb0ELb0ELi128EEEEEEEEEvNT_6ParamsE$_ZN4cute3eso3ESOILb1ELb0EJNS_10UnderscoreEiEEC2ERKS2_RKi) ;  /* 0xfffd706000007944 */ /* 0x024fea0003c3ffff */
[----:B-1----:R-:W2:Y:S01]  /*31990*/  LDL R3, [R1+0x758] ;  /* 0x0007580001037983 */ /* 0x002ea20000100800 */
[----:B------:R-:W-:Y:S02]  /*319a0*/  MOV R2, R25 ;  /* 0x0000001900027202 */ /* 0x000fe40000000f00 */
[----:B------:R-:W-:Y:S01]  /*319b0*/  MOV R6, 0x319e0 ;  /* 0x000319e000067802 */ /* 0x000fe20000000f00 */
[----:B--2---:R-:W-:Y:S02]  /*319c0*/  IMAD R3, R14, R3, RZ ;  /* 0x000000030e037224 */ /* 0x004fe400078e02ff */
        /* <DEDUP_REMOVED lines=10> */
[----:B-1----:R1:W5:Y:S01]  /*31a70*/  LDL.64 R6, [R1+0x758] ;  /* 0x0007580001067983 */ /* 0x0023620000100a00 */
[----:B------:R-:W-:Y:S01]  /*31a80*/  IMAD.MOV.U32 R2, RZ, RZ, R25 ;  /* 0x000000ffff027224 */ /* 0x000fe200078e0019 */
[----:B------:R-:W-:-:S02]  /*31a90*/  MOV R3, RZ ;  /* 0x000000ff00037202 */ /* 0x000fc40000000f00 */
[----:B------:R-:W-:Y:S02]  /*31aa0*/  MOV R10, 0x31ac0 ;  /* 0x00031ac0000a7802 */ /* 0x000fe40000000f00 */
[----:B-1---5:R-:W-:Y:S05]  /*31ab0*/  CALL.REL.NOINC `($_ZN7cutlass13device_kernelIN5flash19enable_sm80_to_sm89INS1_16FlashAttnBwdSm80INS1_25CollectiveMainloopBwdSm80ILi2ELi2EN4cute5tupleIJNS5_1CILi128EEES8_NS7_ILi64EEEEEENS_10bfloat16_tEfNS_4arch4Sm80ELb0ELb1ELb1ELb1ELb1ELb0ELb0ELb0ELi2ELi4ELi4ELi4ELb0EEENS1_21CollectiveEpilogueBwdISA_SB_SD_Li256ELb1ELb0ELi2EEENS1_19SingleTileSchedulerILb1ELb0ELb0ELi128EEEEEEEEEvNT_6ParamsE$_ZN4cute3eso3ESOILb1ELb0EJNS_10UnderscoreEiEEC2ERKS2_RKi) ;  /* 0xfffd6f3000007944 */ /* 0x022fea0003c3ffff */
[----:B-1----:R-:W2:Y:S01]  /*31ac0*/  LDL R3, [R1+0x758] ;  /* 0x0007580001037983 */ /* 0x002ea20000100800 */
[----:B------:R-:W-:Y:S01]  /*31ad0*/  IMAD.MOV.U32 R70, RZ, RZ, R25 ;  /* 0x000000ffff467224 */ /* 0x000fe200078e0019 */
[----:B------:R-:W-:Y:S02]  /*31ae0*/  MOV R4, 0x31b10 ;  /* 0x00031b1000047802 */ /* 0x000fe40000000f00 */
[----:B--2---:R-:W-:Y:S02]  /*31af0*/  SHF.L.U32 R3, R3, 0x6, RZ ;  /* 0x0000000603037819 */ /* 0x004fe400000006ff */
[----:B------:R-:W-:Y:S05]  /*31b00*/  CALL.REL.NOINC `($_ZN7cutlass13device_kernelIN5flash19enable_sm80_to_sm89INS1_16FlashAttnBwdSm80INS1_25CollectiveMainloopBwdSm80ILi2ELi2EN4cute5tupleIJNS5_1CILi128EEES8_NS7_ILi64EEEEEENS_10bfloat16_tEfNS_4arch4Sm80ELb0ELb1ELb1ELb1ELb1ELb0ELb0ELb0ELi2ELi4ELi4ELi4ELb0EEENS1_21CollectiveEpilogueBwdISA_SB_SD_Li256ELb1ELb0ELi2EEENS1_19SingleTileSchedulerILb1ELb0ELb0ELi128EEEEEEEEEvNT_6ParamsE$_ZN4cute3eso3ESOILb1ELb0EJNS_6LayoutINS_5tupleIJNS3_IJNS3_IJNS_1CILi4EEENS4_ILi2EEEEEENS4_ILi1EEEEEEEEENS3_IJNS3_IJNS3_IJS8_NS4_ILi32EEEEEENS4_ILi0EEEEEEEEEEEiEEC2ERKSG_RKi) ;  /* 0xfffd87a000007944 */ /* 0x000fea0003c3ffff */
[----:B-1----:R-:W2:Y:S01]  /*31b10*/  LDL R3, [R1+0x758] ;  /* 0x0007580001037983 */ /* 0x002ea20000100800 */
[----:B------:R-:W-:Y:S02]  /*31b20*/  MOV R70, R25 ;  /* 0x0000001900467202 */ /* 0x000fe40000000f00 */
[----:B------:R-:W-:Y:S01]  /*31b30*/  MOV R4, 0x31b70 ;  /* 0x00031b7000047802 */ /* 0x000fe20000000f00 */
[----:B--2---:R-:W-:-:S05]  /*31b40*/  IMAD.WIDE R2, R3, 0x2, R12 ;  /* 0x0000000203027825 */ /* 0x004fca00078e020c */
[----:B------:R-:W-:Y:S02]  /*31b50*/  MOV R8, R2 ;  /* 0x0000000200087202 */ /* 0x000fe40000000f00 */
[----:B------:R-:W-:Y:S05]  /*31b60*/  CALL.REL.NOINC `($_ZN7cutlass13device_kernelIN5flash19enable_sm80_to_sm89INS1_16FlashAttnBwdSm80INS1_25CollectiveMainloopBwdSm80ILi2ELi2EN4cute5tupleIJNS5_1CILi128EEES8_NS7_ILi64EEEEEENS_10bfloat16_tEfNS_4arch4Sm80ELb0ELb1ELb1ELb1ELb1ELb0ELb0ELb0ELi2ELi4ELi4ELi4ELb0EEENS1_21CollectiveEpilogueBwdISA_SB_SD_Li256ELb1ELb0ELi2EEENS1_19SingleTileSchedulerILb1ELb0ELb0ELi128EEEEEEEEEvNT_6ParamsE$_ZN4cute3eso3ESOILb1ELb0EJNS_6LayoutINS_5tupleIJNS3_IJNS3_IJNS_1CILi4EEENS4_ILi2EEEEEENS4_ILi1EEEEEEEEENS3_IJNS3_IJNS3_IJS8_NS4_ILi32EEEEEENS4_ILi0EEEEEEEEEEENS_10ViewEngineIPN7cutlass10bfloat16_tEEEEEC2ERKSG_RKSL_) ;  /* 0xfffd86f000007944 */ /* 0x000fea0003c3ffff */
        /* <DEDUP_REMOVED lines=17> */
[----:B--2--5:R-:W-:Y:S05]  /*31c80*/  CALL.REL.NOINC `($_ZN7cutlass13device_kernelIN5flash19enable_sm80_to_sm89INS1_16FlashAttnBwdSm80INS1_25CollectiveMainloopBwdSm80ILi2ELi2EN4cute5tupleIJNS5_1CILi128EEES8_NS7_ILi64EEEEEENS_10bfloat16_tEfNS_4arch4Sm80ELb0ELb1ELb1ELb1ELb1ELb0ELb0ELb0ELi2ELi4ELi4ELi4ELb0EEENS1_21CollectiveEpilogueBwdISA_SB_SD_Li256ELb1ELb0ELi2EEENS1_19SingleTileSchedulerILb1ELb0ELb0ELi128EEEEEEEEEvNT_6ParamsE$_ZN4cute3eso3ESOILb1ELb0EJNS_6LayoutINS_5tupleIJNS3_IJNS3_IJNS_1CILi2EEES5_EEENS4_ILi1EEEEEEEEENS3_IJNS3_IJNS3_IJS7_NS4_ILi16EEEEEENS4_ILi0EEEEEEEEEEENS_10ViewEngineIPjEEEEC2ERKSF_RKSI_) ;  /* 0xfffd859000007944 */ /* 0x024fea0003c3ffff */
        /* <DEDUP_REMOVED lines=15> */
[----:B------:R-:W-:-:S02]  /*31d80*/  MOV R2, R25 ;  /* 0x0000001900027202 */ /* 0x000fc40000000f00 */
        /* <DEDUP_REMOVED lines=12> */
[----:B-1----:R1:W5:Y:S01]  /*31e50*/  LDL.64 R6, [R1+0x758] ;  /* 0x0007580001067983 */ /* 0x0023620000100a00 */
[----:B------:R-:W-:Y:S01]  /*31e60*/  IMAD.MOV.U32 R2, RZ, RZ, R25 ;  /* 0x000000ffff027224 */ /* 0x000fe200078e0019 */
[----:B------:R-:W-:-:S02]  /*31e70*/  MOV R3, 0x1 ;  /* 0x0000000100037802 */ /* 0x000fc40000000f00 */
        /* <DEDUP_REMOVED lines=46> */
[----:B------:R-:W-:-:S02]  /*32160*/  MOV R4, 0x32190 ;  /* 0x0003219000047802 */ /* 0x000fc40000000f00 */
[----:B--2---:R-:W-:Y:S02]  /*32170*/  SHF.L.U32 R3, R3, 0xa, RZ ;  /* 0x0000000a03037819 */ /* 0x004fe400000006ff */
[----:B------:R-:W-:Y:S05]  /*32180*/  CALL.REL.NOINC `($_ZN7cutlass13device_kernelIN5flash19enable_sm80_to_sm89INS1_16FlashAttnBwdSm80INS1_25CollectiveMainloopBwdSm80ILi2ELi2EN4cute5tupleIJNS5_1CILi128EEES8_NS7_ILi64EEEEEENS_10bfloat16_tEfNS_4arch4Sm80ELb0ELb1ELb1ELb1ELb1ELb0ELb0ELb0ELi2ELi4ELi4ELi4ELb0EEENS1_21CollectiveEpilogueBwdISA_SB_SD_Li256ELb1ELb0ELi2EEENS1_19SingleTileSchedulerILb1ELb0ELb0ELi128EEEEEEEEEvNT_6ParamsE$_ZN4cute3eso3ESOILb1ELb0EJNS_6LayoutINS_5tupleIJNS3_IJNS_1CILi8EEENS4_ILi1EEEEEENS4_ILi2EEEEEENS3_IJNS3_IJS6_NS4_ILi0EEEEEENS4_ILi8192EEEEEEEEiEEC2ERKSE_RKi) ;  /* 0xfffd948000007944 */ /* 0x000fea0003c3ffff */
[----:B------:R-:W-:Y:S01]  /*32190*/  ULDC.64 UR4, c[0x0][0x118] ;  /* 0x0000460000047ab9 */ /* 0x000fe20000000a00 */
[----:B-1----:R-:W2:Y:S04]  /*321a0*/  LDL R2, [R1+0x758] ;  /* 0x0007580001027983 */ /* 0x002ea80000100800 */
[----:B------:R-:W2:Y:S01]  /*321b0*/  LD.E.64 R4, [R56.64] ;  /* 0x0000000438047980 */ /* 0x000ea2000c101b00 */
[----:B------:R-:W-:Y:S02]  /*321c0*/  MOV R9, R25 ;  /* 0x0000001900097202 */ /* 0x000fe40000000f00 */
[----:B------:R-:W-:Y:S01]  /*321d0*/  MOV R8, 0x32200 ;  /* 0x0003220000087802 */ /* 0x000fe20000000f00 */
[----:B--2---:R-:W-:-:S04]  /*321e0*/  IMAD.WIDE R2, R2, 0x2, R4 ;  /* 0x0000000202027825 */ /* 0x004fc800078e0204 */
[----:B------:R-:W-:Y:S05]  /*321f0*/  CALL.REL.NOINC `($_ZN7cutlass13device_kernelIN5flash19enable_sm80_to_sm89INS1_16FlashAttnBwdSm80INS1_25CollectiveMainloopBwdSm80ILi2ELi2EN4cute5tupleIJNS5_1CILi128EEES8_NS7_ILi64EEEEEENS_10bfloat16_tEfNS_4arch4Sm80ELb0ELb1ELb1ELb1ELb1ELb0ELb0ELb0ELi2ELi4ELi4ELi4ELb0EEENS1_21CollectiveEpilogueBwdISA_SB_SD_Li256ELb1ELb0ELi2EEENS1_19SingleTileSchedulerILb1ELb0ELb0ELi128EEEEEEEEEvNT_6ParamsE$_ZN4cute8smem_ptrIPN7cutlass10bfloat16_tEECI1NS_12iter_adaptorIS3_S4_EEES3_) ;  /* 0xfffda2c000007944 */ /* 0x000fea0003c3ffff */
[----:B-1----:R1:W5:Y:S01]  /*32200*/  LDL.64 R2, [R1+0x758] ;  /* 0x0007580001027983 */ /* 0x0023620000100a00 */
[----:B------:R-:W-:-:S03]  /*32210*/  MOV R6, 0x32230 ;  /* 0x0003223000067802 */ /* 0x000fc60000000f00 */
[----:B-1---5:R-:W-:Y:S05]  /*32220*/  CALL.REL.NOINC `($_ZN7cutlass13device_kernelIN5flash19enable_sm80_to_sm89INS1_16FlashAttnBwdSm80INS1_25CollectiveMainloopBwdSm80ILi2ELi2EN4cute5tupleIJNS5_1CILi128EEES8_NS7_ILi64EEEEEENS_10bfloat16_tEfNS_4arch4Sm80ELb0ELb1ELb1ELb1ELb1ELb0ELb0ELb0ELi2ELi4ELi4ELi4ELb0EEENS1_21CollectiveEpilogueBwdISA_SB_SD_Li256ELb1ELb0ELi2EEENS1_19SingleTileSchedulerILb1ELb0ELb0ELi128EEEEEEEEEvNT_6ParamsE$_ZN4cute3eso3ESOILb1ELb0EJNS_6LayoutINS_5tupleIJNS3_IJNS_1CILi8EEENS4_ILi1EEEEEENS4_ILi2EEEEEENS3_IJNS3_IJS6_NS4_ILi0EEEEEENS4_ILi8192EEEEEEEENS_10ViewEngineINS_8smem_ptrIPN7cutlass10bfloat16_tEEEEEEEC2ERKSE_RKSL_) ;  /* 0xfffd93a000007944 */ /* 0x022fea0003c3ffff */
        /* <DEDUP_REMOVED lines=8> */
[----:B------:R-:W-:Y:S05]  /*322b0*/  CALL.REL.NOINC `($_ZN7cutlass13device_kernelIN5flash19enable_sm80_to_sm89INS1_16FlashAttnBwdSm80INS1_25CollectiveMainloopBwdSm80ILi2ELi2EN4cute5tupleIJNS5_1CILi128EEES8_NS7_ILi64EEEEEENS_10bfloat16_tEfNS_4arch4Sm80ELb0ELb1ELb1ELb1ELb1ELb0ELb0ELb0ELi2ELi4ELi4ELi4ELb0EEENS1_21CollectiveEpilogueBwdISA_SB_SD_Li256ELb1ELb0ELi2EEENS1_19SingleTileSchedulerILb1ELb0ELb0ELi128EEEEEEEEEvNT_6ParamsE$_ZN4cute3eso3ESOILb1ELb0EJNS_6LayoutINS_5tupleIJNS3_IJNS_1CILi8EEENS4_ILi1EEEEEENS4_ILi2EEEEEENS3_IJNS3_IJS6_NS4_ILi0EEEEEENS4_ILi64EEEEEEEEiEEC2ERKSE_RKi) ;  /* 0xfffd92d000007944 */ /* 0x000fea0003c3ffff */
[----:B-1----:R-:W2:Y:S01]  /*322c0*/  LDL R3, [R1+0x758] ;  /* 0x0007580001037983 */ /* 0x002ea20000100800 */
[----:B------:R-:W-:Y:S01]  /*322d0*/  MOV R6, 0x32310 ;  /* 0x0003231000067802 */ /* 0x000fe20000000f00 */
[----:B--2---:R-:W-:-:S05]  /*322e0*/  IMAD.WIDE R2, R3, 0x2, R54 ;  /* 0x0000000203027825 */ /* 0x004fca00078e0236 */
[----:B------:R-:W-:Y:S02]  /*322f0*/  MOV R8, R2 ;  /* 0x0000000200087202 */ /* 0x000fe40000000f00 */
[----:B------:R-:W-:Y:S05]  /*32300*/  CALL.REL.NOINC `($_ZN7cutlass13device_kernelIN5flash19enable_sm80_to_sm89INS1_16FlashAttnBwdSm80INS1_25CollectiveMainloopBwdSm80ILi2ELi2EN4cute5tupleIJNS5_1CILi128EEES8_NS7_ILi64EEEEEENS_10bfloat16_tEfNS_4arch4Sm80ELb0ELb1ELb1ELb1ELb1ELb0ELb0ELb0ELi2ELi4ELi4ELi4ELb0EEENS1_21CollectiveEpilogueBwdISA_SB_SD_Li256ELb1ELb0ELi2EEENS1_19SingleTileSchedulerILb1ELb0ELb0ELi128EEEEEEEEEvNT_6ParamsE$_ZN4cute3eso3ESOILb1ELb0EJNS_6LayoutINS_5tupleIJNS3_IJNS_1CILi8EEENS4_ILi1EEEEEENS4_ILi2EEEEEENS3_IJNS3_IJS6_NS4_ILi0EEEEEENS4_ILi64EEEEEEEENS_10ViewEngineIPN7cutlass10bfloat16_tEEEEEC2ERKSE_RKSJ_) ;  /* 0xfffd923000007944 */ /* 0x000fea0003c3ffff */
[----:B-1----:R1:W5:Y:S01]  /*32310*/  LDL.64 R2, [R1+0x758] ;  /* 0x0007580001027983 */ /* 0x0023620000100a00 */
[----:B------:R-:W-:Y:S02]  /*32320*/  MOV R7, R5 ;  /* 0x0000000500077202 */ /* 0x000fe40000000f00 */
[----:B------:R-:W-:Y:S02]  /*32330*/  MOV R6, 0x32350 ;  /* 0x0003235000067802 */ /* 0x000fe40000000f00 */
[----:B-1---5:R-:W-:Y:S05]  /*32340*/  CALL.REL.NOINC `($_ZN7cutlass13device_kernelIN5flash19enable_sm80_to_sm89INS1_16FlashAttnBwdSm80INS1_25CollectiveMainloopBwdSm80ILi2ELi2EN4cute5tupleIJNS5_1CILi128EEES8_NS7_ILi64EEEEEENS_10bfloat16_tEfNS_4arch4Sm80ELb0ELb1ELb1ELb1ELb1ELb0ELb0ELb0ELi2ELi4ELi4ELi4ELb0EEENS1_21CollectiveEpilogueBwdISA_SB_SD_Li256ELb1ELb0ELi2EEENS1_19SingleTileSchedulerILb1ELb0ELb0ELi128EEEEEEEEEvNT_6ParamsE$_ZN4cute3eso3ESOILb1ELb0EJNS_6LayoutINS_5tupleIJNS3_IJNS_1CILi8EEENS4_ILi1EEEEEENS3_IJNS4_ILi2EEEEEEEEENS3_IJNS3_IJS6_NS4_ILi0EEEEEENS3_IJNS4_ILi8192EEEEEEEEEEENS_10ViewEngineINS_8smem_ptrIPN7cutlass10bfloat16_tEEEEEEEC2ERKSG_RKSN_) ;  /* 0xfffd8ff000007944 */ /* 0x022fea0003c3ffff */
[----:B-1----:R1:W5:Y:S01]  /*32350*/  LDL.64 R4, [R1+0x758] ;  /* 0x0007580001047983 */ /* 0x0023620000100a00 */
[----:B------:R-:W-:Y:S02]  /*32360*/  MOV R8, R2 ;  /* 0x0000000200087202 */ /* 0x000fe40000000f00 */
[----:B------:R-:W-:Y:S02]  /*32370*/  MOV R6, 0x32390 ;  /* 0x0003239000067802 */ /* 0x000fe40000000f00 */
[----:B-1---5:R-:W-:Y:S05]  /*32380*/  CALL.REL.NOINC `($_ZN7cutlass13device_kernelIN5flash19enable_sm80_to_sm89INS1_16FlashAttnBwdSm80INS1_25CollectiveMainloopBwdSm80ILi2ELi2EN4cute5tupleIJNS5_1CILi128EEES8_NS7_ILi64EEEEEENS_10bfloat16_tEfNS_4arch4Sm80ELb0ELb1ELb1ELb1ELb1ELb0ELb0ELb0ELi2ELi4ELi4ELi4ELb0EEENS1_21CollectiveEpilogueBwdISA_SB_SD_Li256ELb1ELb0ELi2EEENS1_19SingleTileSchedulerILb1ELb0ELb0ELi128EEEEEEEEEvNT_6ParamsE$_ZN4cute3eso3ESOILb1ELb0EJNS_6LayoutINS_5tupleIJNS3_IJNS_1CILi8EEENS4_ILi1EEEEEENS3_IJNS4_ILi2EEEEEEEEENS3_IJNS3_IJS6_NS4_ILi0EEEEEENS3_IJNS4_ILi64EEEEEEEEEEENS_10ViewEngineIPN7cutlass10bfloat16_tEEEEEC2ERKSG_RKSL_) ;  /* 0xfffd8f6000007944 */ /* 0x022fea0003c3ffff */
[----:B-1----:R1:W5:Y:S01]  /*32390*/  LDL.64 R2, [R1+0x758] ;  /* 0x0007580001027983 */ /* 0x0023620000100a00 */
[----:B------:R-:W-:-:S03]  /*323a0*/  MOV R8, 0x323c0 ;  /* 0x000323c000087802 */ /* 0x000fc60000000f00 */
[----:B-1---5:R-:W-:Y:S05]  /*323b0*/  CALL.REL.NOINC `($_ZN7cutlass13device_kernelIN5flash19enable_sm80_to_sm89INS1_16FlashAttnBwdSm80INS1_25CollectiveMainloopBwdSm80ILi2ELi2EN4cute5tupleIJNS5_1CILi128EEES8_NS7_ILi64EEEEEENS_10bfloat16_tEfNS_4arch4Sm80ELb0ELb1ELb1ELb1ELb1ELb0ELb0ELb0ELi2ELi4ELi4ELi4ELb0EEENS1_21CollectiveEpilogueBwdISA_SB_SD_Li256ELb1ELb0ELi2EEENS1_19SingleTileSchedulerILb1ELb0ELb0ELi128EEEEEEEEEvNT_6ParamsE$_ZN4cute3eso3ESOILb1ELb0EJNS_6LayoutINS_5tupleIJNS3_IJNS3_IJNS_1CILi8EEENS4_ILi1EEEEEES6_EEENS3_IJNS3_IJS6_S6_EEENS4_ILi2EEEEEEEEENS3_IJNS3_IJNS3_IJS6_NS4_ILi0EEEEEESD_EEENS3_IJNS3_IJSD_SD_EEENS4_ILi64EEEEEEEEEEENS_10ViewEngineIPN7cutlass10bfloat16_tEEEEEC2ERKSK_RKSP_) ;  /* 0xfffd810000007944 */ /* 0x022fea0003c3ffff */
[----:B-1----:R1:W5:Y:S01]  /*323c0*/  LDL.64 R2, [R1+0x758] ;  /* 0x0007580001027983 */ /* 0x0023620000100a00 */
[----:B------:R-:W-:Y:S02]  /*323d0*/  MOV R7, R5 ;  /* 0x0000000500077202 */ /* 0x000fe40000000f00 */
[----:B------:R-:W-:-:S02]  /*323e0*/  MOV R6, 0x32400 ;  /* 0x0003240000067802 */ /* 0x000fc40000000f00 */
[----:B-1---5:R-:W-:Y:S05]  /*323f0*/  CALL.REL.NOINC `($_ZN7cutlass13device_kernelIN5flash19enable_sm80_to_sm89INS1_16FlashAttnBwdSm80INS1_25CollectiveMainloopBwdSm80ILi2ELi2EN4cute5tupleIJNS5_1CILi128EEES8_NS7_ILi64EEEEEENS_10bfloat16_tEfNS_4arch4Sm80ELb0ELb1ELb1ELb1ELb1ELb0ELb0ELb0ELi2ELi4ELi4ELi4ELb0EEENS1_21CollectiveEpilogueBwdISA_SB_SD_Li256ELb1ELb0ELi2EEENS1_19SingleTileSchedulerILb1ELb0ELb0ELi128EEEEEEEEEvNT_6ParamsE$_ZN4cute3eso3ESOILb1ELb0EJNS_6LayoutINS_5tupleIJNS3_IJNS3_IJNS_1CILi8EEENS4_ILi1EEEEEES6_EEENS3_IJNS3_IJS6_S6_EEENS4_ILi2EEEEEEEEENS3_IJNS3_IJNS3_IJS6_NS4_ILi0EEEEEESD_EEENS3_IJNS3_IJSD_SD_EEENS4_ILi8192EEEEEEEEEEENS_10ViewEngineINS_8smem_ptrIPN7cutlass10bfloat16_tEEEEEEEC2ERKSK_RKSR_) ;  /* 0xfffd810000007944 */ /* 0x022fea0003c3ffff */
[----:B-1----:R1:W5:Y:S01]  /*32400*/  LDL.64 R4, [R1+0x758] ;  /* 0x0007580001047983 */ /* 0x0023620000100a00 */
[----:B------:R-:W-:-:S02]  /*32410*/  MOV R8, R2 ;  /* 0x0000000200087202 */ /* 0x000fc40000000f00 */
        /* <DEDUP_REMOVED lines=140> */
[----:B------:R2:W5:Y:S01]  /*32ce0*/  LDL R5, [R1+0x758] ;  /* 0x0007580001057983 */ /* 0x0005620000100800 */
[----:B------:R-:W-:-:S03]  /*32cf0*/  MOV R4, 0x32d10 ;  /* 0x00032d1000047802 */ /* 0x000fc60000000f00 */
[----:B-12--5:R-:W-:Y:S05]  /*32d00*/  CALL.REL.NOINC `($_ZN7cutlass13device_kernelIN5flash19enable_sm80_to_sm89INS1_16FlashAttnBwdSm80INS1_25CollectiveMainloopBwdSm80ILi2ELi2EN4cute5tupleIJNS5_1CILi128EEES8_NS7_ILi64EEEEEENS_10bfloat16_tEfNS_4arch4Sm80ELb0ELb1ELb1ELb1ELb1ELb0ELb0ELb0ELi2ELi4ELi4ELi4ELb0EEENS1_21CollectiveEpilogueBwdISA_SB_SD_Li256ELb1ELb0ELi2EEENS1_19SingleTileSchedulerILb1ELb0ELb0ELi128EEEEEEEEEvNT_6ParamsE$_ZZN4cute5sliceINS_5tupleIJNS_10UnderscoreES2_iEEENS1_IJNS1_IJNS_1CILi1EEENS4_ILi0EEEEEEiNS4_ILi1024EEEEEEEEDaRKT_RKT0_ENKUlRKT_RKT0_E_clIS2_iEEDaSI_SL_) ;  /* 0xfffdb2b000007944 */ /* 0x026fea0003c3ffff */
[----:B------:R-:W-:Y:S02]  /*32d10*/  MOV R4, 0x32d30 ;  /* 0x00032d3000047802 */ /* 0x000fe40000000f00 */
[----:B-1---5:R-:W-:Y:S05]  /*32d20*/  CALL.REL.NOINC `($_ZN7cutlass13device_kernelIN5flash19enable_sm80_to_sm89INS1_16FlashAttnBwdSm80INS1_25CollectiveMainloopBwdSm80ILi2ELi2EN4cute5tupleIJNS5_1CILi128EEES8_NS7_ILi64EEEEEENS_10bfloat16_tEfNS_4arch4Sm80ELb0ELb1ELb1ELb1ELb1ELb0ELb0ELb0ELi2ELi4ELi4ELi4ELb0EEENS1_21CollectiveEpilogueBwdISA_SB_SD_Li256ELb1ELb0ELi2EEENS1_19SingleTileSchedulerILb1ELb0ELb0ELi128EEEEEEEEEvNT_6ParamsE$_ZZN4cute12filter_tupleINS_5tupleIJNS_10UnderscoreES2_iEEENS1_IJNS1_IJNS_1CILi1EEENS4_ILi0EEEEEEiNS4_ILi1024EEEEEEZNS_5sliceIS3_S9_EEDaRKT_RKT0_EUlRKT_RKT0_E_EEDaSD_SG_OT1_ENKUlDpSJ_E_clIJNS1_IJS7_EEENS1_IJiEEENS1_IJEEEEEEDaSQ_) ;  /* 0xfffd9f4000007944 */ /* 0x022fea0003c3ffff */
[----:B------:R-:W-:Y:S02]  /*32d30*/  MOV R70, R25 ;  /* 0x0000001900467202 */ /* 0x000fe40000000f00 */
[----:B------:R-:W-:-:S02]  /*32d40*/  MOV R6, 0x32d60 ;  /* 0x00032d6000067802 */ /* 0x000fc40000000f00 */
[----:B-1---5:R-:W-:Y:S05]  /*32d50*/  CALL.REL.NOINC `($_ZN7cutlass13device_kernelIN5flash19enable_sm80_to_sm89INS1_16FlashAttnBwdSm80INS1_25CollectiveMainloopBwdSm80ILi2ELi2EN4cute5tupleIJNS5_1CILi128EEES8_NS7_ILi64EEEEEENS_10bfloat16_tEfNS_4arch4Sm80ELb0ELb1ELb1ELb1ELb1ELb0ELb0ELb0ELi2ELi4ELi4ELi4ELb0EEENS1_21CollectiveEpilogueBwdISA_SB_SD_Li256ELb1ELb0ELi2EEENS1_19SingleTileSchedulerILb1ELb0ELb0ELi128EEEEEEEEEvNT_6ParamsE$_ZN4cute5tupleIJNS0_IJNS0_IJNS_1CILi8EEENS1_ILi1EEEEEENS1_ILi2EEEEEENS0_IJNS0_IJS3_NS1_ILi0EEEEEEiEEEEEC2ERKS6_RKS9_) ;  /* 0xfffd904000007944 */ /* 0x022fea0003c3ffff */
[----:B------:R2:W5:Y:S01]  /*32d60*/  LDL R6, [R1+0x758] ;  /* 0x0007580001067983 */ /* 0x0005620000100800 */
[----:B-1----:R-:W-:Y:S01]  /*32d70*/  IMAD.SHL.U32 R2, R5, 0x400, RZ ;  /* 0x0000040005027824 */ /* 0x002fe200078e00ff */
[----:B------:R-:W-:Y:S01]  /*32d80*/  MOV R61, R25 ;  /* 0x00000019003d7202 */ /* 0x000fe20000000f00 */
[----:B------:R-:W-:Y:S01]  /*32d90*/  IMAD.MOV.U32 R64, RZ, RZ, R24 ;  /* 0x000000ffff407224 */ /* 0x000fe200078e0018 */
[----:B------:R-:W-:-:S02]  /*32da0*/  MOV R4, 0x32dd0 ;  /* 0x00032dd000047802 */ /* 0x000fc40000000f00 */
[----:B------:R2:W-:Y:S04]  /*32db0*/  STL [R1+0x770], R2 ;  /* 0x0007700201007387 */ /* 0x0005e80000100800 */
[----:B--2--5:R-:W-:Y:S05]  /*32dc0*/  CALL.REL.NOINC `($_ZN7cutlass13device_kernelIN5flash19enable_sm80_to_sm89INS1_16FlashAttnBwdSm80INS1_25CollectiveMainloopBwdSm80ILi2ELi2EN4cute5tupleIJNS5_1CILi128EEES8_NS7_ILi64EEEEEENS_10bfloat16_tEfNS_4arch4Sm80ELb0ELb1ELb1ELb1ELb1ELb0ELb0ELb0ELi2ELi4ELi4ELi4ELb0EEENS1_21CollectiveEpilogueBwdISA_SB_SD_Li256ELb1ELb0ELi2EEENS1_19SingleTileSchedulerILb1ELb0ELb0ELi128EEEEEEEEEvNT_6ParamsE$_ZN4cute3eso3ESOILb0ELb0EJNS_6LayoutINS_5tupleIJNS3_IJNS_1CILi8EEENS4_ILi1EEEEEENS4_ILi2EEEEEENS3_IJNS3_IJS6_NS4_ILi0EEEEEEiEEEEEiEEC2ERKSD_RKi) ;  /* 0xfffd4dc000007944 */ /* 0x024fea0003c3ffff */
[----:B------:R-:W2:Y:S01]  /*32dd0*/  LDL.64 R4, [R1+0x758] ;  /* 0x0007580001047983 */ /* 0x000ea20000100a00 */
[----:B------:R-:W-:Y:S02]  /*32de0*/  MOV R9, R25 ;  /* 0x0000001900097202 */ /* 0x000fe40000000f00 */
[----:B------:R-:W-:Y:S01]  /*32df0*/  MOV R8, 0x32e20 ;  /* 0x00032e2000087802 */ /* 0x000fe20000000f00 */
[----:B-12---:R-:W-:-:S04]  /*32e00*/  IMAD.WIDE R2, R5, 0x2, R58 ;  /* 0x0000000205027825 */ /* 0x006fc800078e023a */
[----:B------:R-:W-:Y:S05]  /*32e10*/  CALL.REL.NOINC `($_ZN7cutlass13device_kernelIN5flash19enable_sm80_to_sm89INS1_16FlashAttnBwdSm80INS1_25CollectiveMainloopBwdSm80ILi2ELi2EN4cute5tupleIJNS5_1CILi128EEES8_NS7_ILi64EEEEEENS_10bfloat16_tEfNS_4arch4Sm80ELb0ELb1ELb1ELb1ELb1ELb0ELb0ELb0ELi2ELi4ELi4ELi4ELb0EEENS1_21CollectiveEpilogueBwdISA_SB_SD_Li256ELb1ELb0ELi2EEENS1_19SingleTileSchedulerILb1ELb0ELb0ELi128EEEEEEEEEvNT_6ParamsE$_ZN4cute8smem_ptrIPN7cutlass10bfloat16_tEECI1NS_12iter_adaptorIS3_S4_EEES3_) ;  /* 0xfffd96a000007944 */ /* 0x000fea0003c3ffff */
        /* <DEDUP_REMOVED lines=10> */
[----:B-1----:R-:W-:-:S02]  /*32ec0*/  MOV R3, 0x1 ;  /* 0x0000000100037802 */ /* 0x002fc40000000f00 */
[----:B------:R-:W-:Y:S02]  /*32ed0*/  MOV R8, 0x32ef0 ;  /* 0x00032ef000087802 */ /* 0x000fe40000000f00 */
[----:B--2--5:R-:W-:Y:S05]  /*32ee0*/  CALL.REL.NOINC `($_ZN7cutlass13device_kernelIN5flash19enable_sm80_to_sm89INS1_16FlashAttnBwdSm80INS1_25CollectiveMainloopBwdSm80ILi2ELi2EN4cute5tupleIJNS5_1CILi128EEES8_NS7_ILi64EEEEEENS_10bfloat16_tEfNS_4arch4Sm80ELb0ELb1ELb1ELb1ELb1ELb0ELb0ELb0ELi2ELi4ELi4ELi4ELb0EEENS1_21CollectiveEpilogueBwdISA_SB_SD_Li256ELb1ELb0ELi2EEENS1_19SingleTileSchedulerILb1ELb0ELb0ELi128EEEEEEEEEvNT_6ParamsE$_ZN4cute3eso3ESOILb1ELb0EJNS_10UnderscoreES2_iEEC2ERKS2_S5_RKi) ;  /* 0xfffd5ac000007944 */ /* 0x024fea0003c3ffff */
[----:B-1----:R-:W2:Y:S01]  /*32ef0*/  LDL R3, [R1+0x758] ;  /* 0x0007580001037983 */ /* 0x002ea20000100800 */
[----:B------:R-:W-:Y:S01]  /*32f00*/  IMAD.MOV.U32 R61, RZ, RZ, R25 ;  /* 0x000000ffff3d7224 */ /* 0x000fe200078e0019 */
[----:B------:R-:W-:Y:S02]  /*32f10*/  MOV R4, 0x32f40 ;  /* 0x00032f4000047802 */ /* 0x000fe40000000f00 */
[----:B--2---:R-:W-:Y:S02]  /*32f20*/  SHF.L.U32 R3, R3, 0x2, RZ ;  /* 0x0000000203037819 */ /* 0x004fe400000006ff */
[----:B------:R-:W-:Y:S05]  /*32f30*/  CALL.REL.NOINC `($_ZN7cutlass13device_kernelIN5flash19enable_sm80_to_sm89INS1_16FlashAttnBwdSm80INS1_25CollectiveMainloopBwdSm80ILi2ELi2EN4cute5tupleIJNS5_1CILi128EEES8_NS7_ILi64EEEEEENS_10bfloat16_tEfNS_4arch4Sm80ELb0ELb1ELb1ELb1ELb1ELb0ELb0ELb0ELi2ELi4ELi4ELi4ELb0EEENS1_21CollectiveEpilogueBwdISA_SB_SD_Li256ELb1ELb0ELi2EEENS1_19SingleTileSchedulerILb1ELb0ELb0ELi128EEEEEEEEEvNT_6ParamsE$_ZN4cute3eso3ESOILb1ELb0EJNS_6LayoutINS_5tupleIJNS3_IJNS3_IJNS_1CILi4EEENS4_ILi2EEEEEENS4_ILi1EEEEEES6_EEENS3_IJNS3_IJNS3_IJS8_NS4_ILi32EEEEEENS4_ILi0EEEEEENS4_ILi64EEEEEEEEiEEC2ERKSH_RKi) ;  /* 0xfffd743000007944 */ /* 0x000fea0003c3ffff */
[----:B-1----:R-:W2:Y:S01]  /*32f40*/  LDL R3, [R1+0x758] ;  /* 0x0007580001037983 */ /* 0x002ea20000100800 */
[----:B------:R-:W-:Y:S02]  /*32f50*/  MOV R70, R25 ;  /* 0x0000001900467202 */ /* 0x000fe40000000f00 */
[----:B------:R-:W-:Y:S01]  /*32f60*/  MOV R6, 0x32f90 ;  /* 0x00032f9000067802 */ /* 0x000fe20000000f00 */
[----:B--2---:R-:W-:-:S04]  /*32f70*/  IMAD.WIDE R8, R3, 0x2, R52 ;  /* 0x0000000203087825 */ /* 0x004fc800078e0234 */
[----:B------:R-:W-:Y:S05]  /*32f80*/  CALL.REL.NOINC `($_ZN7cutlass13device_kernelIN5flash19enable_sm80_to_sm89INS1_16FlashAttnBwdSm80INS1_25CollectiveMainloopBwdSm80ILi2ELi2EN4cute5tupleIJNS5_1CILi128EEES8_NS7_ILi64EEEEEENS_10bfloat16_tEfNS_4arch4Sm80ELb0ELb1ELb1ELb1ELb1ELb0ELb0ELb0ELi2ELi4ELi4ELi4ELb0EEENS1_21CollectiveEpilogueBwdISA_SB_SD_Li256ELb1ELb0ELi2EEENS1_19SingleTileSchedulerILb1ELb0ELb0ELi128EEEEEEEEEvNT_6ParamsE$_ZN4cute3eso3ESOILb1ELb0EJNS_6LayoutINS_5tupleIJNS3_IJNS3_IJNS_1CILi4EEENS4_ILi2EEEEEENS4_ILi1EEEEEES6_EEENS3_IJNS3_IJNS3_IJS8_NS4_ILi32EEEEEENS4_ILi0EEEEEENS4_ILi64EEEEEEEENS_10ViewEngineIPN7cutlass10bfloat16_tEEEEEC2ERKSH_RKSM_) ;  /* 0xfffd73a000007944 */ /* 0x000fea0003c3ffff */
[----:B------:R2:W5:Y:S01]  /*32f90*/  LDL.64 R4, [R1+0x758] ;  /* 0x0007580001047983 */ /* 0x0005620000100a00 */
[----:B------:R-:W-:Y:S02]  /*32fa0*/  MOV R3, R12 ;  /* 0x0000000c00037202 */ /* 0x000fe40000000f00 */
[----:B-1----:R-:W-:-:S02]  /*32fb0*/  MOV R8, 0x32fd0 ;  /* 0x00032fd000087802 */ /* 0x002fc40000000f00 */
[----:B--2--5:R-:W-:Y:S05]  /*32fc0*/  CALL.REL.NOINC `($_ZN7cutlass13device_kernelIN5flash19enable_sm80_to_sm89INS1_16FlashAttnBwdSm80INS1_25CollectiveMainloopBwdSm80ILi2ELi2EN4cute5tupleIJNS5_1CILi128EEES8_NS7_ILi64EEEEEENS_10bfloat16_tEfNS_4arch4Sm80ELb0ELb1ELb1ELb1ELb1ELb0ELb0ELb0ELi2ELi4ELi4ELi4ELb0EEENS1_21CollectiveEpilogueBwdISA_SB_SD_Li256ELb1ELb0ELi2EEENS1_19SingleTileSchedulerILb1ELb0ELb0ELi128EEEEEEEEEvNT_6ParamsE$_ZZN4cute4takeILi1ELi2ENS_5tupleIJNS1_IJNS_1CILi1EEENS2_ILi0EEEEEEiEEEEEDaRKT1_ENKUlDpRKT_E_clIJiEEEDaSD_) ;  /* 0xfffdab7000007944 */ /* 0x024fea0003c3ffff */
[----:B------:R-:W-:Y:S02]  /*32fd0*/  MOV R70, R25 ;  /* 0x0000001900467202 */ /* 0x000fe40000000f00 */
[----:B------:R-:W-:-:S02]  /*32fe0*/  MOV R6, 0x33000 ;  /* 0x0003300000067802 */ /* 0x000fc40000000f00 */
[----:B-1---5:R-:W-:Y:S05]  /*32ff0*/  CALL.REL.NOINC `($_ZN7cutlass13device_kernelIN5flash19enable_sm80_to_sm89INS1_16FlashAttnBwdSm80INS1_25CollectiveMainloopBwdSm80ILi2ELi2EN4cute5tupleIJNS5_1CILi128EEES8_NS7_ILi64EEEEEENS_10bfloat16_tEfNS_4arch4Sm80ELb0ELb1ELb1ELb1ELb1ELb0ELb0ELb0ELi2ELi4ELi4ELi4ELb0EEENS1_21CollectiveEpilogueBwdISA_SB_SD_Li256ELb1ELb0ELi2EEENS1_19SingleTileSchedulerILb1ELb0ELb0ELi128EEEEEEEEEvNT_6ParamsE$_ZN4cute3eso3ESOILb1ELb0EJNS_5tupleIJNS_1CILi1EEENS3_ILi0EEEEEENS2_IJiEEEEEC2ERKS6_RKS7_) ;  /* 0xfffd6c0000007944 */ /* 0x022fea0003c3ffff */
[----:B-1----:R1:W5:Y:S01]  /*33000*/  LDL R3, [R1+0x758] ;  /* 0x0007580001037983 */ /* 0x0023620000100800 */
[----:B------:R-:W-:-:S02]  /*33010*/  MOV R70, R25 ;  /* 0x0000001900467202 */ /* 0x000fc40000000f00 */
        /* <DEDUP_REMOVED lines=22> */
[----:B------:R-:W2:Y:S01]  /*33180*/  LDL R4, [R1+0x758] ;  /* 0x0007580001047983 */ /* 0x000ea20000100800 */
[----:B-1----:R-:W-:Y:S02]  /*33190*/  MOV R2, R24 ;  /* 0x0000001800027202 */ /* 0x002fe40000000f00 */
[----:B------:R-:W-:Y:S01]  /*331a0*/  MOV R14, 0x331d0 ;  /* 0x000331d0000e7802 */ /* 0x000fe20000000f00 */
[----:B--2---:R1:W-:Y:S04]  /*331b0*/  STL [R1+0x770], R4 ;  /* 0x0007700401007387 */ /* 0x0043e80000100800 */
        /* <DEDUP_REMOVED lines=194> */
[----:B------:R-:W-:Y:S05]  /*33de0*/  CALL.REL.NOINC `($_ZN7cutlass13device_kernelIN5flash19enable_sm80_to_sm89INS1_16FlashAttnBwdSm80INS1_25CollectiveMainloopBwdSm80ILi2ELi2EN4cute5tupleIJNS5_1CILi128EEES8_NS7_ILi64EEEEEENS_10bfloat16_tEfNS_4arch4Sm80ELb0ELb1ELb1ELb1ELb1ELb0ELb0ELb0ELi2ELi4ELi4ELi4ELb0EEENS1_21CollectiveEpilogueBwdISA_SB_SD_Li256ELb1ELb0ELi2EEENS1_19SingleTileSchedulerILb1ELb0ELb0ELi128EEEEEEEEEvNT_6ParamsE$_ZN4cute3eso3ESOILb1ELb0EJNS_6LayoutINS_5tupleIJNS3_IJNS_1CILi2EEES5_S5_EEES5_EEENS3_IJNS3_IJNS4_ILi1EEES5_NS4_ILi4EEEEEENS4_ILi64EEEEEEEEiEEC2ERKSD_RKi) ;  /* 0xfffd709000007944 */ /* 0x000fea0003c3ffff */
[----:B-1----:R-:W2:Y:S01]  /*33df0*/  LDL R3, [R1+0x758] ;  /* 0x0007580001037983 */ /* 0x002ea20000100800 */
[----:B------:R-:W-:Y:S01]  /*33e00*/  MOV R4, 0x33e40 ;  /* 0x00033e4000047802 */ /* 0x000fe20000000f00 */
[----:B--2---:R-:W-:-:S05]  /*33e10*/  IMAD.WIDE R2, R3, 0x2, R48 ;  /* 0x0000000203027825 */ /* 0x004fca00078e0230 */
[----:B------:R-:W-:Y:S02]  /*33e20*/  MOV R6, R2 ;  /* 0x0000000200067202 */ /* 0x000fe40000000f00 */
[----:B------:R-:W-:Y:S05]  /*33e30*/  CALL.REL.NOINC `($_ZN7cutlass13device_kernelIN5flash19enable_sm80_to_sm89INS1_16FlashAttnBwdSm80INS1_25CollectiveMainloopBwdSm80ILi2ELi2EN4cute5tupleIJNS5_1CILi128EEES8_NS7_ILi64EEEEEENS_10bfloat16_tEfNS_4arch4Sm80ELb0ELb1ELb1ELb1ELb1ELb0ELb0ELb0ELi2ELi4ELi4ELi4ELb0EEENS1_21CollectiveEpilogueBwdISA_SB_SD_Li256ELb1ELb0ELi2EEENS1_19SingleTileSchedulerILb1ELb0ELb0ELi128EEEEEEEEEvNT_6ParamsE$_ZN4cute3eso3ESOILb1ELb0EJNS_6LayoutINS_5tupleIJNS3_IJNS_1CILi2EEES5_S5_EEES5_EEENS3_IJNS3_IJNS4_ILi1EEES5_NS4_ILi4EEEEEENS4_ILi64EEEEEEEENS_10ViewEngineIPN7cutlass10bfloat16_tEEEEEC2ERKSD_RKSI_) ;  /* 0xfffd6ff000007944 */ /* 0x000fea0003c3ffff */
[----:B------:R2:W5:Y:S01]  /*33e40*/  LDL.64 R60, [R1+0x758] ;  /* 0x00075800013c7983 */ /* 0x0005620000100a00 */
[----:B-1----:R-:W-:Y:S01]  /*33e50*/  IMAD.MOV.U32 R2, RZ, RZ, R25 ;  /* 0x000000ffff027224 */ /* 0x002fe200078e0019 */
[----:B------:R-:W-:Y:S02]  /*33e60*/  MOV R3, RZ ;  /* 0x000000ff00037202 */ /* 0x000fe40000000f00 */
[----:B------:R-:W-:Y:S02]  /*33e70*/  MOV R8, 0x33e90 ;  /* 0x00033e9000087802 */ /* 0x000fe40000000f00 */
[----:B--2--5:R-:W-:Y:S05]  /*33e80*/  CALL.REL.NOINC `($_ZN7cutlass13device_kernelIN5flash19enable_sm80_to_sm89INS1_16FlashAttnBwdSm80INS1_25CollectiveMainloopBwdSm80ILi2ELi2EN4cute5tupleIJNS5_1CILi128EEES8_NS7_ILi64EEEEEENS_10bfloat16_tEfNS_4arch4Sm80ELb0ELb1ELb1ELb1ELb1ELb0ELb0ELb0ELi2ELi4ELi4ELi4ELb0EEENS1_21CollectiveEpilogueBwdISA_SB_SD_Li256ELb1ELb0ELi2EEENS1_19SingleTileSchedulerILb1ELb0ELb0ELi128EEEEEEEEEvNT_6ParamsE$_ZN4cute3eso3ESOILb1ELb0EJNS_10UnderscoreES2_iEEC2ERKS2_S5_RKi) ;  /* 0xfffd4b2000007944 */ /* 0x024fea0003c3ffff */
[----:B-1----:R-:W2:Y:S01]  /*33e90*/  LDL R3, [R1+0x758] ;  /* 0x0007580001037983 */ /* 0x002ea20000100800 */
[----:B------:R-:W-:Y:S01]  /*33ea0*/  IMAD.MOV.U32 R70, RZ, RZ, R25 ;  /* 0x000000ffff467224 */ /* 0x000fe200078e0019 */
[----:B------:R-:W-:Y:S02]  /*33eb0*/  MOV R4, 0x33ee0 ;  /* 0x00033ee000047802 */ /* 0x000fe40000000f00 */
[----:B--2---:R-:W-:Y:S02]  /*33ec0*/  SHF.L.U32 R3, R3, 0x2, RZ ;  /* 0x0000000203037819 */ /* 0x004fe400000006ff */
[----:B------:R-:W-:Y:S05]  /*33ed0*/  CALL.REL.NOINC `($_ZN7cutlass13device_kernelIN5flash19enable_sm80_to_sm89INS1_16FlashAttnBwdSm80INS1_25CollectiveMainloopBwdSm80ILi2ELi2EN4cute5tupleIJNS5_1CILi128EEES8_NS7_ILi64EEEEEENS_10bfloat16_tEfNS_4arch4Sm80ELb0ELb1ELb1ELb1ELb1ELb0ELb0ELb0ELi2ELi4ELi4ELi4ELb0EEENS1_21CollectiveEpilogueBwdISA_SB_SD_Li256ELb1ELb0ELi2EEENS1_19SingleTileSchedulerILb1ELb0ELb0ELi128EEEEEEEEEvNT_6ParamsE$_ZN4cute3eso3ESOILb1ELb0EJNS_6LayoutINS_5tupleIJNS3_IJNS_1CILi2EEES5_EEES6_EEENS3_IJNS3_IJNS4_ILi1EEES5_EEENS3_IJNS4_ILi32EEENS4_ILi64EEEEEEEEEEEiEEC2ERKSE_RKi) ;  /* 0xfffd6e8000007944 */ /* 0x000fea0003c3ffff */
[----:B-1----:R-:W2:Y:S01]  /*33ee0*/  LDL R3, [R1+0x758] ;  /* 0x0007580001037983 */ /* 0x002ea20000100800 */
[----:B------:R-:W-:Y:S02]  /*33ef0*/  MOV R70, R25 ;  /* 0x0000001900467202 */ /* 0x000fe40000000f00 */
[----:B------:R-:W-:Y:S01]  /*33f00*/  MOV R4, 0x33f40 ;  /* 0x00033f4000047802 */ /* 0x000fe20000000f00 */
[----:B--2---:R-:W-:-:S05]  /*33f10*/  IMAD.WIDE R2, R3, 0x2, R50 ;  /* 0x0000000203027825 */ /* 0x004fca00078e0232 */
[----:B------:R-:W-:Y:S02]  /*33f20*/  MOV R6, R2 ;  /* 0x0000000200067202 */ /* 0x000fe40000000f00 */
[----:B------:R-:W-:Y:S05]  /*33f30*/  CALL.REL.NOINC `($_ZN7cutlass13device_kernelIN5flash19enable_sm80_to_sm89INS1_16FlashAttnBwdSm80INS1_25CollectiveMainloopBwdSm80ILi2ELi2EN4cute5tupleIJNS5_1CILi128EEES8_NS7_ILi64EEEEEENS_10bfloat16_tEfNS_4arch4Sm80ELb0ELb1ELb1ELb1ELb1ELb0ELb0ELb0ELi2ELi4ELi4ELi4ELb0EEENS1_21CollectiveEpilogueBwdISA_SB_SD_Li256ELb1ELb0ELi2EEENS1_19SingleTileSchedulerILb1ELb0ELb0ELi128EEEEEEEEEvNT_6ParamsE$_ZN4cute3eso3ESOILb1ELb0EJNS_6LayoutINS_5tupleIJNS3_IJNS_1CILi2EEES5_EEES6_EEENS3_IJNS3_IJNS4_ILi1EEES5_EEENS3_IJNS4_ILi32EEENS4_ILi64EEEEEEEEEEENS_10ViewEngineIPN7cutlass10bfloat16_tEEEEEC2ERKSE_RKSJ_) ;  /* 0xfffd6dd000007944 */ /* 0x000fea0003c3ffff */
[----:B------:R2:W5:Y:S04]  /*33f40*/  LDL.64 R62, [R1+0x758] ;  /* 0x00075800013e7983 */ /* 0x0005680000100a00 */
[----:B------:R2:W-:Y:S02]  /*33f50*/  STL [R1+0x770], RZ ;  /* 0x000770ff01007387 */ /* 0x0005e40000100800 */
.L_x_2134:
        /* <DEDUP_REMOVED lines=694> */
[----:B------:R-:W-:Y:S02]  /*36ac0*/  MOV R3, 0x1 ;  /* 0x0000000100037802 */ /* 0x000fe40000000f00 */
        /* <DEDUP_REMOVED lines=15> */
.L_x_2135:
        /* <DEDUP_REMOVED lines=710> */
.L_x_2136:
        /* <DEDUP_REMOVED lines=710> */
.L_x_2137:
        /* <DEDUP_REMOVED lines=710> */
.L_x_2138:
        /* <DEDUP_REMOVED lines=710> */
.L_x_2139:
        /* <DEDUP_REMOVED lines=710> */
.L_x_2140:
        /* <DEDUP_REMOVED lines=228> */
[----:B------:R-:W-:Y:S05]  /*457e0*/  CALL.REL.NOINC `($_ZN7cutlass13device_kernelIN5flash19enable_sm80_to_sm89INS1_16FlashAttnBwdSm80INS1_25CollectiveMainloopBwdSm80ILi2ELi2EN4cute5tupleIJNS5_1CILi128EEES8_NS7_ILi64EEEEEENS_10bfloat16_tEfNS_4arch4Sm80ELb0ELb1ELb1ELb1ELb1ELb0ELb0ELb0ELi2ELi4ELi4ELi4ELb0EEENS1_21CollectiveEpilogueBwdISA_SB_SD_Li256ELb1ELb0ELi2EEENS1_19SingleTileSchedulerILb1ELb0ELb0ELi128EEEEEEEEEvNT_6ParamsE$_ZN4cute3eso3ESOILb1ELb0EJNS_10UnderscoreES2_iEEC2ERKS2_S5_RKi) ;  /* 0xfffc31c000007944 */ /* 0x000fea0003c3ffff */
        /* <DEDUP_REMOVED lines=27> */
.L_x_2141:
        /* <DEDUP_REMOVED lines=274> */
[----:B--2--5:R-:W-:Y:S05]  /*46ac0*/  CALL.REL.NOINC `($_ZN7cutlass13device_kernelIN5flash19enable_sm80_to_sm89INS1_16FlashAttnBwdSm80INS1_25CollectiveMainloopBwdSm80ILi2ELi2EN4cute5tupleIJNS5_1CILi128EEES8_NS7_ILi64EEEEEENS_10bfloat16_tEfNS_4arch4Sm80ELb0ELb1ELb1ELb1ELb1ELb0ELb0ELb0ELi2ELi4ELi4ELi4ELb0EEENS1_21CollectiveEpilogueBwdISA_SB_SD_Li256ELb1ELb0ELi2EEENS1_19SingleTileSchedulerILb1ELb0ELb0ELi128EEEEEEEEEvNT_6ParamsE$_ZZZN5flash25CollectiveMainloopBwdSm80ILi2ELi2EN4cute5tupleIJNS1_1CILi128EEES4_NS3_ILi64EEEEEEN7cutlass10bfloat16_tEfNS7_4arch4Sm80ELb0ELb1ELb1ELb1ELb1ELb0ELb0ELb0ELi2ELi4ELi4ELi4ELb0EE3mmaINS_16FlashAttnBwdSm80ISB_NS_21CollectiveEpilogueBwdIS6_S8_SA_Li256ELb1ELb0ELi2EEENS_19SingleTileSchedulerILb1ELb0ELb0ELi128EEEE13SharedStorageENS1_6TensorINS1_11ArrayEngineIfLm32EEENS1_6LayoutINS2_IJNS2_IJNS3_ILi2EEESO_EEESO_NS3_ILi4EEEEEENS2_IJNS2_IJNS3_ILi1EEESO_EEESQ_NS3_ILi8EEEEEEEEEEEEbRKNSB_6ParamsERT0_S12_iNS2_IJiiiEEERT_ENKUliT_E_clIZSC_ISJ_SX_EbS10_S12_S12_iS13_S15_EUlRS16_iE_EEDaiS16_ENKUlT_E_clIZSC_ISJ_SX_EbS10_S12_S12_iS13_S15_EUlvE0_EEDaS1B_) ;  /* 0x0001c85000007944 */ /* 0x024fea0003c00000 */
[----:B------:R-:W2:Y:S01]  /*46ad0*/  LDL.64 R2, [R26+0x188] ;  /* 0x000188001a027983 */ /* 0x000ea20000100a00 */
[----:B------:R-:W-:-:S03]  /*46ae0*/  ULDC.64 UR4, c[0x0][0x118] ;  /* 0x0000460000047ab9 */ /* 0x000fc60000000a00 */
[----:B-1----:R1:W5:Y:S04]  /*46af0*/  LDL.64 R14, [R26+0xc8] ;  /* 0x0000c8001a0e7983 */ /* 0x0023680000100a00 */
[----:B--2---:R-:W5:Y:S01]  /*46b00*/  LD.E.64 R2, [R2.64] ;  /* 0x0000000402027980 */ /* 0x004f62000c101b00 */
[----:B------:R-:W-:Y:S02]  /*46b10*/  MOV R9, R25 ;  /* 0x0000001900097202 */ /* 0x000fe40000000f00 */
[----:B------:R-:W-:Y:S02]  /*46b20*/  MOV R8, 0x46b40 ;  /* 0x00046b4000087802 */ /* 0x000fe40000000f00 */
[----:B-1---5:R-:W-:Y:S05]  /*46b30*/  CALL.REL.NOINC `($_ZN7cutlass13device_kernelIN5flash19enable_sm80_to_sm89INS1_16FlashAttnBwdSm80INS1_25CollectiveMainloopBwdSm80ILi2ELi2EN4cute5tupleIJNS5_1CILi128EEES8_NS7_ILi64EEEEEENS_10bfloat16_tEfNS_4arch4Sm80ELb0ELb1ELb1ELb1ELb1ELb0ELb0ELb0ELi2ELi4ELi4ELi4ELb0EEENS1_21CollectiveEpilogueBwdISA_SB_SD_Li256ELb1ELb0ELi2EEENS1_19SingleTileSchedulerILb1ELb0ELb0ELi128EEEEEEEEEvNT_6ParamsE$_ZN4cute8smem_ptrIPN7cutlass10bfloat16_tEECI1NS_12iter_adaptorIS3_S4_EEES3_) ;  /* 0xfffc598000007944 */ /* 0x022fea0003c3ffff */
        /* <DEDUP_REMOVED lines=84> */
[----:B------:R1:W-:Y:S01]  /*47080*/  STL.64 [R1+0x7a0], R2 ;  /* 0x0007a00201007387 */ /* 0x0003e20000100a00 */
[----:B------:R-:W-:Y:S02]  /*47090*/  MOV R5, R6 ;  /* 0x0000000600057202 */ /* 0x000fe40000000f00 */
[----:B------:R-:W-:Y:S02]  /*470a0*/  MOV R4, 0x470c0 ;  /* 0x000470c000047802 */ /* 0x000fe40000000f00 */
[----:B-1----:R-:W-:Y:S05]  /*470b0*/  CALL.REL.NOINC `($_ZN7cutlass13device_kernelIN5flash19enable_sm80_to_sm89INS1_16FlashAttnBwdSm80INS1_25CollectiveMainloopBwdSm80ILi2ELi2EN4cute5tupleIJNS5_1CILi128EEES8_NS7_ILi64EEEEEENS_10bfloat16_tEfNS_4arch4Sm80ELb0ELb1ELb1ELb1ELb1ELb0ELb0ELb0ELi2ELi4ELi4ELi4ELb0EEENS1_21CollectiveEpilogueBwdISA_SB_SD_Li256ELb1ELb0ELi2EEENS1_19SingleTileSchedulerILb1ELb0ELb0ELi128EEEEEEEEEvNT_6ParamsE$_ZZN4cute7flattenINS_5tupleIJNS_1CILi1EEENS1_IJNS2_ILi8EEEiiEEENS2_ILi64EEENS1_IJiNS2_ILi144EEENS2_ILi288EEEEEENS2_ILi512EEEEEEEEDaRKT_ENKUlRKT_E_clIS9_EEDaSH_) ;  /* 0xfffc951000007944 */ /* 0x002fea0003c3ffff */
[----:B------:R1:W-:Y:S01]  /*470c0*/  STL [R1+0x794], R2 ;  /* 0x0007940201007387 */ /* 0x0003e20000100800 */
[----:B------:R-:W-:Y:S01]  /*470d0*/  IMAD.MOV.U32 R63, RZ, RZ, R58 ;  /* 0x000000ffff3f7224 */ /* 0x000fe200078e003a */
        /* <DEDUP_REMOVED lines=28> */
[----:B-1----:R-:W-:Y:S05]  /*472a0*/  CALL.REL.NOINC `($_ZN7cutlass13device_kernelIN5flash19enable_sm80_to_sm89INS1_16FlashAttnBwdSm80INS1_25CollectiveMainloopBwdSm80ILi2ELi2EN4cute5tupleIJNS5_1CILi128EEES8_NS7_ILi64EEEEEENS_10bfloat16_tEfNS_4arch4Sm80ELb0ELb1ELb1ELb1ELb1ELb0ELb0ELb0ELi2ELi4ELi4ELi4ELb0EEENS1_21CollectiveEpilogueBwdISA_SB_SD_Li256ELb1ELb0ELi2EEENS1_19SingleTileSchedulerILb1ELb0ELb0ELi128EEEEEEEEEvNT_6ParamsE$_ZN4cute3eso3ESOILb1ELb0EJNS_1CILi8EEEiiiNS2_ILi144EEENS2_ILi512EEEEEC2ERKS3_RKiSA_SA_RKS4_RKS5_) ;  /* 0xfffc22c000007944 */ /* 0x002fea0003c3ffff */
        /* <DEDUP_REMOVED lines=24> */
[----:B-1----:R-:W-:Y:S05]  /*47430*/  CALL.REL.NOINC `($_ZN7cutlass13device_kernelIN5flash19enable_sm80_to_sm89INS1_16FlashAttnBwdSm80INS1_25CollectiveMainloopBwdSm80ILi2ELi2EN4cute5tupleIJNS5_1CILi128EEES8_NS7_ILi64EEEEEENS_10bfloat16_tEfNS_4arch4Sm80ELb0ELb1ELb1ELb1ELb1ELb0ELb0ELb0ELi2ELi4ELi4ELi4ELb0EEENS1_21CollectiveEpilogueBwdISA_SB_SD_Li256ELb1ELb0ELi2EEENS1_19SingleTileSchedulerILb1ELb0ELb0ELi128EEEEEEEEEvNT_6ParamsE$_ZZN4cute6detail16composition_implINS_5tupleIJNS_1CILi16EEENS3_ILi2EEES5_S5_NS3_ILi4EEES5_EEENS2_IJNS3_ILi1EEEiiiNS3_ILi144EEENS3_ILi512EEEEEENS2_IJNS2_IJS5_S5_EEES6_NS3_ILi8EEEEEENS2_IJNS2_IJNS3_ILi64EEESA_EEES4_NS3_ILi1024EEEEEEEEDaRKT_RKT0_RKT1_RKT2_ENKUlRKT_RKT0_E_clISC_SG_EEDaSX_S10_) ;  /* 0xfffc6f7000007944 */ /* 0x002fea0003c3ffff */
[----:B------:R-:W-:Y:S01]  /*47440*/  IMAD.MOV.U32 R20, RZ, RZ, R52 ;  /* 0x000000ffff147224 */ /* 0x000fe200078e0034 */
[----:B------:R-:W-:Y:S01]  /*47450*/  MOV R5, R56 ;  /* 0x0000003800057202 */ /* 0x000fe20000000f00 */
[----:B------:R-:W-:Y:S01]  /*47460*/  IMAD.MOV.U32 R3, RZ, RZ, R51 ;  /* 0x000000ffff037224 */ /* 0x000fe200078e0033 */
[----:B------:R-:W-:-:S02]  /*47470*/  MOV R17, R58 ;  /* 0x0000003a00117202 */ /* 0x000fc40000000f00 */
[----:B------:R-:W-:Y:S02]  /*47480*/  MOV R16, 0x474a0 ;  /* 0x000474a000107802 */ /* 0x000fe40000000f00 */
[----:B--2--5:R-:W-:Y:S05]  /*47490*/  CALL.REL.NOINC `($_ZN7cutlass13device_kernelIN5flash19enable_sm80_to_sm89INS1_16FlashAttnBwdSm80INS1_25CollectiveMainloopBwdSm80ILi2ELi2EN4cute5tupleIJNS5_1CILi128EEES8_NS7_ILi64EEEEEENS_10bfloat16_tEfNS_4arch4Sm80ELb0ELb1ELb1ELb1ELb1ELb0ELb0ELb0ELi2ELi4ELi4ELi4ELb0EEENS1_21CollectiveEpilogueBwdISA_SB_SD_Li256ELb1ELb0ELi2EEENS1_19SingleTileSchedulerILb1ELb0ELb0ELi128EEEEEEEEEvNT_6ParamsE$_ZZN4cute6detail16composition_implINS_5tupleIJNS_1CILi16EEENS3_ILi2EEES5_S5_NS3_ILi4EEES5_EEENS2_IJNS3_ILi1EEEiiiNS3_ILi144EEENS3_ILi512EEEEEENS2_IJNS2_IJS5_S5_EEES6_NS3_ILi8EEEEEENS2_IJNS2_IJNS3_ILi64EEESA_EEES4_NS3_ILi1024EEEEEEEEDaRKT_RKT0_RKT1_RKT2_ENKUlRKT_RKT0_E_clIS6_S4_EEDaSX_S10_) ;  /* 0xfffc6c9000007944 */ /* 0x024fea0003c3ffff */
[----:B-----5:R2:W-:Y:S01]  /*474a0*/  STL.64 [R1+0x770], R2 ;  /* 0x0007700201007387 */ /* 0x0205e20000100a00 */
[----:B------:R-:W-:Y:S01]  /*474b0*/  IMAD.MOV.U32 R63, RZ, RZ, R25 ;  /* 0x000000ffff3f7224 */ /* 0x000fe200078e0019 */
[----:B------:R-:W-:Y:S02]  /*474c0*/  MOV R70, R24 ;  /* 0x0000001800467202 */ /* 0x000fe40000000f00 */
[----:B------:R-:W-:Y:S02]  /*474d0*/  MOV R4, 0x474f0 ;  /* 0x000474f000047802 */ /* 0x000fe40000000f00 */
[----:B-12---:R-:W-:Y:S05]  /*474e0*/  CALL.REL.NOINC `($_ZN7cutlass13device_kernelIN5flash19enable_sm80_to_sm89INS1_16FlashAttnBwdSm80INS1_25CollectiveMainloopBwdSm80ILi2ELi2EN4cute5tupleIJNS5_1CILi128EEES8_NS7_ILi64EEEEEENS_10bfloat16_tEfNS_4arch4Sm80ELb0ELb1ELb1ELb1ELb1ELb0ELb0ELb0ELi2ELi4ELi4ELi4ELb0EEENS1_21CollectiveEpilogueBwdISA_SB_SD_Li256ELb1ELb0ELi2EEENS1_19SingleTileSchedulerILb1ELb0ELb0ELi128EEEEEEEEEvNT_6ParamsE$_ZN4cute3eso3ESOILb0ELb0EJNS_5tupleIJiNS_1CILi512EEEEEENS2_IJiiEEENS3_ILi1024EEEEEC2ERKS5_RKS6_RKS7_) ;  /* 0xfffbff4000007944 */ /* 0x006fea0003c3ffff */
[----:B------:R2:W5:Y:S04]  /*474f0*/  LDL R5, [R1+0x760] ;  /* 0x0007600001057983 */ /* 0x0005680000100800 */
[----:B-1----:R2:W5:Y:S01]  /*47500*/  LDL.64 R2, [R1+0x758] ;  /* 0x0007580001027983 */ /* 0x0025620000100a00 */
[----:B------:R-:W-:Y:S02]  /*47510*/  MOV R63, R25 ;  /* 0x00000019003f7202 */ /* 0x000fe40000000f00 */
[----:B------:R-:W-:-:S02]  /*47520*/  MOV R6, 0x47540 ;  /* 0x0004754000067802 */ /* 0x000fc40000000f00 */
[----:B--2--5:R-:W-:Y:S05]  /*47530*/  CALL.REL.NOINC `($_ZN7cutlass13device_kernelIN5flash19enable_sm80_to_sm89INS1_16FlashAttnBwdSm80INS1_25CollectiveMainloopBwdSm80ILi2ELi2EN4cute5tupleIJNS5_1CILi128EEES8_NS7_ILi64EEEEEENS_10bfloat16_tEfNS_4arch4Sm80ELb0ELb1ELb1ELb1ELb1ELb0ELb0ELb0ELi2ELi4ELi4ELi4ELb0EEENS1_21CollectiveEpilogueBwdISA_SB_SD_Li256ELb1ELb0ELi2EEENS1_19SingleTileSchedulerILb1ELb0ELb0ELi128EEEEEEEEEvNT_6ParamsE$_ZN4cute5tupleIJNS0_IJNS0_IJNS_1CILi2EEES2_EEES3_NS1_ILi8EEEEEENS0_IJNS0_IJiNS1_ILi512EEEEEENS0_IJiiEEENS1_ILi1024EEEEEEEEC2ERKS5_RKSA_) ;  /* 0xfffc476000007944 */ /* 0x024fea0003c3ffff */
        /* <DEDUP_REMOVED lines=18> */
[----:B------:R-:W-:Y:S01]  /*47660*/  MOV R63, R25 ;  /* 0x00000019003f7202 */ /* 0x000fe20000000f00 */
[----:B------:R-:W-:Y:S01]  /*47670*/  IMAD.MOV.U32 R70, RZ, RZ, R24 ;  /* 0x000000ffff467224 */ /* 0x000fe200078e0018 */
        /* <DEDUP_REMOVED lines=9> */
[----:B------:R1:W-:Y:S01]  /*47710*/  STL.64 [R1+0x7a0], R2 ;  /* 0x0007a00201007387 */ /* 0x0003e20000100a00 */
[----:B------:R-:W-:-:S02]  /*47720*/  MOV R63, R58 ;  /* 0x0000003a003f7202 */ /* 0x000fc40000000f00 */
[----:B------:R-:W-:Y:S02]  /*47730*/  MOV R4, 0x47750 ;  /* 0x0004775000047802 */ /* 0x000fe40000000f00 */
        /* <DEDUP_REMOVED lines=37> */
[----:B------:R-:W-:Y:S01]  /*47990*/  IMAD.SHL.U32 R6, R5, 0x2000, RZ ;  /* 0x0000200005067824 */ /* 0x000fe200078e00ff */
[----:B------:R-:W-:-:S02]  /*479a0*/  MOV R15, R47 ;  /* 0x0000002f000f7202 */ /* 0x000fc40000000f00 */
[----:B------:R-:W-:Y:S02]  /*479b0*/  MOV R4, 0x479e0 ;  /* 0x000479e000047802 */ /* 0x000fe40000000f00 */
        /* <DEDUP_REMOVED lines=50> */
[----:B-12--5:R-:W-:Y:S05]  /*47ce0*/  CALL.REL.NOINC `($_ZN7cutlass13device_kernelIN5flash19enable_sm80_to_sm89INS1_16FlashAttnBwdSm80INS1_25CollectiveMainloopBwdSm80ILi2ELi2EN4cute5tupleIJNS5_1CILi128EEES8_NS7_ILi64EEEEEENS_10bfloat16_tEfNS_4arch4Sm80ELb0ELb1ELb1ELb1ELb1ELb0ELb0ELb0ELi2ELi4ELi4ELi4ELb0EEENS1_21CollectiveEpilogueBwdISA_SB_SD_Li256ELb1ELb0ELi2EEENS1_19SingleTileSchedulerILb1ELb0ELb0ELi128EEEEEEEEEvNT_6ParamsE$_ZZN4cute7idx2crdINS_5tupleIJiiNS_1CILi0EEEEEENS1_IJNS1_IJNS2_ILi4EEENS2_ILi8EEEEEES5_NS2_ILi1EEEEEEEEDaRKT_RKT0_ENKUlRKT_RKT0_E_clIiS7_EEDaSI_SL_) ;  /* 0xfffc8dc000007944 */ /* 0x026fea0003c3ffff */
[----:B------:R-:W-:Y:S02]  /*47cf0*/  MOV R2, 0x47d10 ;  /* 0x00047d1000027802 */ /* 0x000fe40000000f00 */
[----:B-1----:R-:W-:Y:S05]  /*47d00*/  CALL.REL.NOINC `($_ZN7cutlass13device_kernelIN5flash19enable_sm80_to_sm89INS1_16FlashAttnBwdSm80INS1_25CollectiveMainloopBwdSm80ILi2ELi2EN4cute5tupleIJNS5_1CILi128EEES8_NS7_ILi64EEEEEENS_10bfloat16_tEfNS_4arch4Sm80ELb0ELb1ELb1ELb1ELb1ELb0ELb0ELb0ELi2ELi4ELi4ELi4ELb0EEENS1_21CollectiveEpilogueBwdISA_SB_SD_Li256ELb1ELb0ELi2EEENS1_19SingleTileSchedulerILb1ELb0ELb0ELi128EEEEEEEEEvNT_6ParamsE$_ZZN4cute7idx2crdINS_5tupleIJiiNS_1CILi0EEEEEENS1_IJNS1_IJNS2_ILi4EEENS2_ILi8EEEEEES5_NS2_ILi1EEEEEEEEDaRKT_RKT0_ENKUlRKT_RKT0_E_clIiS5_EEDaSI_SL_) ;  /* 0xfffc8d7000007944 */ /* 0x002fea0003c3ffff */
[----:B------:R1:W-:Y:S01]  /*47d10*/  STL [R1+0x7a0], R6 ;  /* 0x0007a00601007387 */ /* 0x0003e20000100800 */
        /* <DEDUP_REMOVED lines=18> */
[----:B------:R-:W-:-:S03]  /*47e40*/  MOV R4, 0x47e60 ;  /* 0x00047e6000047802 */ /* 0x000fc60000000f00 */
        /* <DEDUP_REMOVED lines=946> */
.L_x_2142:
        /* <DEDUP_REMOVED lines=710> */
.L_x_2143:
        /* <DEDUP_REMOVED lines=710> */
.L_x_2144:
        /* <DEDUP_REMOVED lines=710> */
.L_x_2145:
        /* <DEDUP_REMOVED lines=710> */
.L_x_2146:
        /* <DEDUP_REMOVED lines=710> */
.L_x_2147:
        /* <DEDUP_REMOVED lines=710> */
.L_x_2148:
        /* <DEDUP_REMOVED lines=256> */
.L_x_2149:
        /* <DEDUP_REMOVED lines=251> */
[----:B------:R-:W-:Y:S05]  /*5e360*/  RET.REL.NODEC R6 `(_ZN7cutlass13device_kernelIN5flash19enable_sm80_to_sm89INS1_16FlashAttnBwdSm80INS1_25CollectiveMainloopBwdSm80ILi2ELi2EN4cute5tupleIJNS5_1CILi128EEES8_NS7_ILi64EEEEEENS_10bfloat16_tEfNS_4arch4Sm80ELb0ELb1ELb1ELb1ELb1ELb0ELb0ELb0ELi2ELi4ELi4ELi4ELb0EEENS1_21CollectiveEpilogueBwdISA_SB_SD_Li256ELb1ELb0ELi2EEENS1_19SingleTileSchedulerILb1ELb0ELb0ELi128EEEEEEEEEvNT_6ParamsE) ;  /* 0xfffa1c9006007950 */ /* 0x000fea0003c3ffff */
        .type           $_ZN7cutlass13device_kernelIN5flash19enable_sm80_to_sm89INS1_16FlashAttnBwdSm80INS1_25CollectiveMainloopBwdSm80ILi2ELi2EN4cute5tupleIJNS5_1CILi128EEES8_NS7_ILi64EEEEEENS_10bfloat16_tEfNS_4arch4Sm80ELb0ELb1ELb1ELb1ELb1ELb0ELb0ELb0ELi2ELi4ELi4ELi4ELb0EEENS1_21CollectiveEpilogueBwdISA_SB_SD_Li256ELb1ELb0ELi2EEENS1_19SingleTileSchedulerILb1ELb0ELb0ELi128EEEEEEEEEvNT_6ParamsE$_ZZN5flash25CollectiveMainloopBwdSm80ILi2ELi2EN4cute5tupleIJNS1_1CILi128EEES4_NS3_ILi64EEEEEEN7cutlass10bfloat16_tEfNS7_4arch4Sm80ELb0ELb1ELb1ELb1ELb1ELb0ELb0ELb0ELi2ELi4ELi4ELi4ELb0EE3mmaINS_16FlashAttnBwdSm80ISB_NS_21CollectiveEpilogueBwdIS6_S8_SA_Li256ELb1ELb0ELi2EEENS_19SingleTileSchedulerILb1ELb0ELb0ELi128EEEE13SharedStorageENS1_6TensorINS1_11ArrayEngineIfLm32EEENS1_6LayoutINS2_IJNS2_IJNS3_ILi2EEESO_EEESO_NS3_ILi4EEEEEENS2_IJNS2_IJNS3_ILi1EEESO_EEESQ_NS3_ILi8EEEEEEEEEEEEbRKNSB_6ParamsERT0_S12_iNS2_IJiiiEEERT_ENKUliiE0_clEii,@function
        .size           $_ZN7cutlass13device_kernelIN5flash19enable_sm80_to_sm89INS1_16FlashAttnBwdSm80INS1_25CollectiveMainloopBwdSm80ILi2ELi2EN4cute5tupleIJNS5_1CILi128EEES8_NS7_ILi64EEEEEENS_10bfloat16_tEfNS_4arch4Sm80ELb0ELb1ELb1ELb1ELb1ELb0ELb0ELb0ELi2ELi4ELi4ELi4ELb0EEENS1_21CollectiveEpilogueBwdISA_SB_SD_Li256ELb1ELb0ELi2EEENS1_19SingleTileSchedulerILb1ELb0ELb0ELi128EEEEEEEEEvNT_6ParamsE$_ZZN5flash25CollectiveMainloopBwdSm80ILi2ELi2EN4cute5tupleIJNS1_1CILi128EEES4_NS3_ILi64EEEEEEN7cutlass10bfloat16_tEfNS7_4arch4Sm80ELb0ELb1ELb1ELb1ELb1ELb0ELb0ELb0ELi2ELi4ELi4ELi4ELb0EE3mmaINS_16FlashAttnBwdSm80ISB_NS_21CollectiveEpilogueBwdIS6_S8_SA_Li256ELb1ELb0ELi2EEENS_19SingleTileSchedulerILb1ELb0ELb0ELi128EEEE13SharedStorageENS1_6TensorINS1_11ArrayEngineIfLm32EEENS1_6LayoutINS2_IJNS2_IJNS3_ILi2EEESO_EEESO_NS3_ILi4EEEEEENS2_IJNS2_IJNS3_ILi1EEESO_EEESQ_NS3_ILi8EEEEEEEEEEEEbRKNSB_6ParamsERT0_S12_iNS2_IJiiiEEERT_ENKUliiE0_clEii,($_ZN7cutlass13device_kernelIN5flash19enable_sm80_to_sm89INS1_16FlashAttnBwdSm80INS1_25CollectiveMainloopBwdSm80ILi2ELi2EN4cute5tupleIJNS5_1CILi128EEES8_NS7_ILi64EEEEEENS_10bfloat16_tEfNS_4arch4Sm80ELb0ELb1ELb1ELb1ELb1ELb0ELb0ELb0ELi2ELi4ELi4ELi4ELb0EEENS1_21CollectiveEpilogueBwdISA_SB_SD_Li256ELb1ELb0ELi2EEENS1_19SingleTileSchedulerILb1ELb0ELb0ELi128EEEEEEEEEvNT_6ParamsE$_ZZN5flash25CollectiveMainloopBwdSm80ILi2ELi2EN4cute5tupleIJNS1_1CILi128EEES4_NS3_ILi64EEEEEEN7cutlass10bfloat16_tEfNS7_4arch4Sm80ELb0ELb1ELb1ELb1ELb1ELb0ELb0ELb0ELi2ELi4ELi4ELi4ELb0EE3mmaINS_16FlashAttnBwdSm80ISB_NS_21CollectiveEpilogueBwdIS6_S8_SA_Li256ELb1ELb0ELi2EEENS_19SingleTileSchedulerILb1ELb0ELb0ELi128EEEE13SharedStorageENS1_6TensorINS1_11ArrayEngineIfLm32EEENS1_6LayoutINS2_IJNS2_IJNS3_ILi2EEESO_EEESO_NS3_ILi4EEEEEENS2_IJNS2_IJNS3_ILi1EEESO_EEESQ_NS3_ILi8EEEEEEEEEEEEbRKNSB_6ParamsERT0_S12_iNS2_IJiiiEEERT_ENKUliiE_clEii - $_ZN7cutlass13device_kernelIN5flash19enable_sm80_to_sm89INS1_16FlashAttnBwdSm80INS1_25CollectiveMainloopBwdSm80ILi2ELi2EN4cute5tupleIJNS5_1CILi128EEES8_NS7_ILi64EEEEEENS_10bfloat16_tEfNS_4arch4Sm80ELb0ELb1ELb1ELb1ELb1ELb0ELb0ELb0ELi2ELi4ELi4ELi4ELb0EEENS1_21CollectiveEpilogueBwdISA_SB_SD_Li256ELb1ELb0ELi2EEENS1_19SingleTileSchedulerILb1ELb0ELb0ELi128EEEEEEEEEvNT_6ParamsE$_ZZN5flash25CollectiveMainloopBwdSm80ILi2ELi2EN4cute5tupleIJNS1_1CILi128EEES4_NS3_ILi64EEEEEEN7cutlass10bfloat16_tEfNS7_4arch4Sm80ELb0ELb1ELb1ELb1ELb1ELb0ELb0ELb0ELi2ELi4ELi4ELi4ELb0EE3mmaINS_16FlashAttnBwdSm80ISB_NS_21CollectiveEpilogueBwdIS6_S8_SA_Li256ELb1ELb0ELi2EEENS_19SingleTileSchedulerILb1ELb0ELb0ELi128EEEE13SharedStorageENS1_6TensorINS1_11ArrayEngineIfLm32EEENS1_6LayoutINS2_IJNS2_IJNS3_ILi2EEESO_EEESO_NS3_ILi4EEEEEENS2_IJNS2_IJNS3_ILi1EEESO_EEESQ_NS3_ILi8EEEEEEEEEEEEbRKNSB_6ParamsERT0_S12_iNS2_IJiiiEEERT_ENKUliiE0_clEii)
$_ZN7cutlass13device_kernelIN5flash19enable_sm80_to_sm89INS1_16FlashAttnBwdSm80INS1_25CollectiveMainloopBwdSm80ILi2ELi2EN4cute5tupleIJNS5_1CILi128EEES8_NS7_ILi64EEEEEENS_10bfloat16_tEfNS_4arch4Sm80ELb0ELb1ELb1ELb1ELb1ELb0ELb0ELb0ELi2ELi4ELi4ELi4ELb0EEENS1_21CollectiveEpilogueBwdISA_SB_SD_Li256ELb1ELb0ELi2EEENS1_19SingleTileSchedulerILb1ELb0ELb0ELi128EEEEEEEEEvNT_6ParamsE$_ZZN5flash25CollectiveMainloopBwdSm80ILi2ELi2EN4cute5tupleIJNS1_1CILi128EEES4_NS3_ILi64EEEEEEN7cutlass10bfloat16_tEfNS7_4arch4Sm80ELb0ELb1ELb1ELb1ELb1ELb0ELb0ELb0ELi2ELi4ELi4ELi4ELb0EE3mmaINS_16FlashAttnBwdSm80ISB_NS_21CollectiveEpilogueBwdIS6_S8_SA_Li256ELb1ELb0ELi2EEENS_19SingleTileSchedulerILb1ELb0ELb0ELi128EEEE13SharedStorageENS1_6TensorINS1_11ArrayEngineIfLm32EEENS1_6LayoutINS2_IJNS2_IJNS3_ILi2EEESO_EEESO_NS3_ILi4EEEEEENS2_IJNS2_IJNS3_ILi1EEESO_EEESQ_NS3_ILi8EEEEEEEEEEEEbRKNSB_6ParamsERT0_S12_iNS2_IJiiiEEERT_ENKUliiE0_clEii:
        /* <DEDUP_REMOVED lines=10> */
[----:B-1---5:R-:W-:Y:S05]  /*5e410*/  CALL.REL.NOINC `($_ZN7cutlass13device_kernelIN5flash19enable_sm80_to_sm89INS1_16FlashAttnBwdSm80INS1_25CollectiveMainloopBwdSm80ILi2ELi2EN4cute5tupleIJNS5_1CILi128EEES8_NS7_ILi64EEEEEENS_10bfloat16_tEfNS_4arch4Sm80ELb0ELb1ELb1ELb1ELb1ELb0ELb0ELb0ELi2ELi4ELi4ELi4ELb0EEENS1_21CollectiveEpilogueBwdISA_SB_SD_Li256ELb1ELb0ELi2EEENS1_19SingleTileSchedulerILb1ELb0ELb0ELi128EEEEEEEEEvNT_6ParamsE$_ZN4cute3eso3ESOILb1ELb0EJNS_10UnderscoreES2_S2_iEEC2ERKS2_S5_S5_RKi) ;  /* 0xfffaa55000007944 */ /* 0x022fea0003c3ffff */
[----:B-1----:R-:W2:Y:S01]  /*5e420*/  LDL R3, [R1+0x1688] ;  /* 0x0016880001037983 */ /* 0x002ea20000100800 */
[----:B------:R-:W-:Y:S02]  /*5e430*/  MOV R4, 0x5e460 ;  /* 0x0005e46000047802 */ /* 0x000fe40000000f00 */
[----:B--2---:R-:W-:Y:S02]  /*5e440*/  SHF.L.U32 R3, R3, 0xd, RZ ;  /* 0x0000000d03037819 */ /* 0x004fe400000006ff */
[----:B------:R-:W-:Y:S05]  /*5e450*/  CALL.REL.NOINC `($_ZN7cutlass13device_kernelIN5flash19enable_sm80_to_sm89INS1_16FlashAttnBwdSm80INS1_25CollectiveMainloopBwdSm80ILi2ELi2EN4cute5tupleIJNS5_1CILi128EEES8_NS7_ILi64EEEEEENS_10bfloat16_tEfNS_4arch4Sm80ELb0ELb1ELb1ELb1ELb1ELb0ELb0ELb0ELi2ELi4ELi4ELi4ELb0EEENS1_21CollectiveEpilogueBwdISA_SB_SD_Li256ELb1ELb0ELi2EEENS1_19SingleTileSchedulerILb1ELb0ELb0ELi128EEEEEEEEEvNT_6ParamsE$_ZN4cute3eso3ESOILb1ELb0EJNS_6LayoutINS_5tupleIJNS3_IJNS_1CILi8EEENS4_ILi1EEEEEENS4_ILi4EEES6_EEENS3_IJNS3_IJS6_NS4_ILi0EEEEEENS4_ILi2048EEESA_EEEEEiEEC2ERKSE_RKi) ;  /* 0xfffad50000007944 */ /* 0x000fea0003c3ffff */
[----:B------:R-:W-:Y:S01]  /*5e460*/  ULDC.64 UR8, c[0x0][0x118] ;  /* 0x0000460000087ab9 */ /* 0x000fe20000000a00 */
[----:B-1----:R-:W2:Y:S04]  /*5e470*/  LDL R2, [R1+0x1688] ;  /* 0x0016880001027983 */ /* 0x002ea80000100800 */
[----:B------:R-:W2:Y:S01]  /*5e480*/  LD.E.64 R10, [R10.64] ;  /* 0x000000080a0a7980 */ /* 0x000ea2000c101b00 */
[----:B------:R-:W-:-:S02]  /*5e490*/  MOV R9, R13 ;  /* 0x0000000d00097202 */ /* 0x000fc40000000f00 */
[----:B------:R-:W-:Y:S01]  /*5e4a0*/  MOV R8, 0x5e4d0 ;  /* 0x0005e4d000087802 */ /* 0x000fe20000000f00 */
[----:B--2---:R-:W-:-:S04]  /*5e4b0*/  IMAD.WIDE R2, R2, 0x2, R10 ;  /* 0x0000000202027825 */ /* 0x004fc800078e020a */
[----:B------:R-:W-:Y:S05]  /*5e4c0*/  CALL.REL.NOINC `($_ZN7cutlass13device_kernelIN5flash19enable_sm80_to_sm89INS1_16FlashAttnBwdSm80INS1_25CollectiveMainloopBwdSm80ILi2ELi2EN4cute5tupleIJNS5_1CILi128EEES8_NS7_ILi64EEEEEENS_10bfloat16_tEfNS_4arch4Sm80ELb0ELb1ELb1ELb1ELb1ELb0ELb0ELb0ELi2ELi4ELi4ELi4ELb0EEENS1_21CollectiveEpilogueBwdISA_SB_SD_Li256ELb1ELb0ELi2EEENS1_19SingleTileSchedulerILb1ELb0ELb0ELi128EEEEEEEEEvNT_6ParamsE$_ZN4cute8smem_ptrIPN7cutlass10bfloat16_tEECI1NS_12iter_adaptorIS3_S4_EEES3_) ;  /* 0xfffadff000007944 */ /* 0x000fea0003c3ffff */
[----:B-1----:R1:W5:Y:S01]  /*5e4d0*/  LDL.64 R2, [R1+0x1688] ;  /* 0x0016880001027983 */ /* 0x0023620000100a00 */
[----:B------:R-:W-:-:S03]  /*5e4e0*/  MOV R6, 0x5e500 ;  /* 0x0005e50000067802 */ /* 0x000fc60000000f00 */
[----:B-1---5:R-:W-:Y:S05]  /*5e4f0*/  CALL.REL.NOINC `($_ZN7cutlass13device_kernelIN5flash19enable_sm80_to_sm89INS1_16FlashAttnBwdSm80INS1_25CollectiveMainloopBwdSm80ILi2ELi2EN4cute5tupleIJNS5_1CILi128EEES8_NS7_ILi64EEEEEENS_10bfloat16_tEfNS_4arch4Sm80ELb0ELb1ELb1ELb1ELb1ELb0ELb0ELb0ELi2ELi4ELi4ELi4ELb0EEENS1_21CollectiveEpilogueBwdISA_SB_SD_Li256ELb1ELb0ELi2EEENS1_19SingleTileSchedulerILb1ELb0ELb0ELi128EEEEEEEEEvNT_6ParamsE$_ZN4cute3eso3ESOILb1ELb0EJNS_6LayoutINS_5tupleIJNS3_IJNS_1CILi8EEENS4_ILi1EEEEEENS4_ILi4EEES6_EEENS3_IJNS3_IJS6_NS4_ILi0EEEEEENS4_ILi2048EEESA_EEEEENS_10ViewEngineINS_8smem_ptrIPN7cutlass10bfloat16_tEEEEEEEC2ERKSE_RKSL_) ;  /* 0xfffad41000007944 */ /* 0x022fea0003c3ffff */
[----:B------:R-:W-:Y:S01]  /*5e500*/  ULDC.64 UR8, c[0x0][0x118] ;  /* 0x0000460000087ab9 */ /* 0x000fe20000000a00 */
[----:B------:R2:W5:Y:S04]  /*5e510*/  LDL.64 R90, [R1+0x1688] ;  /* 0x00168800015a7983 */ /* 0x0005680000100a00 */
[----:B------:R2:W5:Y:S01]  /*5e520*/  LD.E.64 R8, [R88.64+0x8] ;  /* 0x0000080858087980 */ /* 0x000562000c101b00 */
[----:B-1----:R-:W-:Y:S01]  /*5e530*/  IMAD.MOV.U32 R2, RZ, RZ, R13 ;  /* 0x000000ffff027224 */ /* 0x002fe200078e000d */
[----:B------:R-:W-:Y:S02]  /*5e540*/  MOV R3, R16 ;  /* 0x0000001000037202 */ /* 0x000fe40000000f00 */
[----:B------:R-:W-:-:S02]  /*5e550*/  MOV R4, 0x5e570 ;  /* 0x0005e57000047802 */ /* 0x000fc40000000f00 */
[----:B--2--5:R-:W-:Y:S05]  /*5e560*/  CALL.REL.NOINC `($_ZN7cutlass13device_kernelIN5flash19enable_sm80_to_sm89INS1_16FlashAttnBwdSm80INS1_25CollectiveMainloopBwdSm80ILi2ELi2EN4cute5tupleIJNS5_1CILi128EEES8_NS7_ILi64EEEEEENS_10bfloat16_tEfNS_4arch4Sm80ELb0ELb1ELb1ELb1ELb1ELb0ELb0ELb0ELi2ELi4ELi4ELi4ELb0EEENS1_21CollectiveEpilogueBwdISA_SB_SD_Li256ELb1ELb0ELi2EEENS1_19SingleTileSchedulerILb1ELb0ELb0ELi128EEEEEEEEEvNT_6ParamsE$_ZN4cute3eso3ESOILb1ELb0EJNS_10UnderscoreES2_S2_iEEC2ERKS2_S5_S5_RKi) ;  /* 0xfffaa40000007944 */ /* 0x024fea0003c3ffff */
[----:B------:R-:W2:Y:S01]  /*5e570*/  LDL R11, [R1+0x1688] ;  /* 0x00168800010b7983 */ /* 0x000ea20000100800 */
[----:B------:R-:W-:-:S03]  /*5e580*/  ULDC.64 UR8, c[0x0][0x118] ;  /* 0x0000460000087ab9 */ /* 0x000fc60000000a00 */
[----:B-1----:R1:W5:Y:S01]  /*5e590*/  LD.E.64 R2, [R8.64+0x8] ;  /* 0x0000080808027980 */ /* 0x002362000c101b00 */
[----:B------:R-:W-:Y:S02]  /*5e5a0*/  MOV R4, 0x5e5d0 ;  /* 0x0005e5d000047802 */ /* 0x000fe40000000f00 */
[----:B--2---:R-:W-:Y:S02]  /*5e5b0*/  SHF.R.S32.HI R10, RZ, 0x1f, R11 ;  /* 0x0000001fff0a7819 */ /* 0x004fe4000001140b */
[----:B-1---5:R-:W-:Y:S05]  /*5e5c0*/  CALL.REL.NOINC `($_ZN7cutlass13device_kernelIN5flash19enable_sm80_to_sm89INS1_16FlashAttnBwdSm80INS1_25CollectiveMainloopBwdSm80ILi2ELi2EN4cute5tupleIJNS5_1CILi128EEES8_NS7_ILi64EEEEEENS_10bfloat16_tEfNS_4arch4Sm80ELb0ELb1ELb1ELb1ELb1ELb0ELb0ELb0ELi2ELi4ELi4ELi4ELb0EEENS1_21CollectiveEpilogueBwdISA_SB_SD_Li256ELb1ELb0ELi2EEENS1_19SingleTileSchedulerILb1ELb0ELb0ELi128EEEEEEEEEvNT_6ParamsE$_ZZN4cute5sliceINS_5tupleIJNS_10UnderscoreES2_S2_iEEENS1_IJNS1_IJNS_1CILi1EEENS4_ILi0EEEEEElS6_lEEEEEDaRKT_RKT0_ENKUlRKT_RKT0_E_clIS2_lEEDaSH_SK_) ;  /* 0xfffaf98000007944 */ /* 0x022fea0003c3ffff */
[----:B-----5:R-:W-:Y:S02]  /*5e5d0*/  MOV R5, R3 ;  /* 0x0000000300057202 */ /* 0x020fe40000000f00 */
[----:B------:R-:W-:Y:S02]  /*5e5e0*/  MOV R4, 0x5e600 ;  /* 0x0005e60000047802 */ /* 0x000fe40000000f00 */
[----:B-1----:R-:W-:Y:S05]  /*5e5f0*/  CALL.REL.NOINC `($_ZN7cutlass13device_kernelIN5flash19enable_sm80_to_sm89INS1_16FlashAttnBwdSm80INS1_25CollectiveMainloopBwdSm80ILi2ELi2EN4cute5tupleIJNS5_1CILi128EEES8_NS7_ILi64EEEEEENS_10bfloat16_tEfNS_4arch4Sm80ELb0ELb1ELb1ELb1ELb1ELb0ELb0ELb0ELi2ELi4ELi4ELi4ELb0EEENS1_21CollectiveEpilogueBwdISA_SB_SD_Li256ELb1ELb0ELi2EEENS1_19SingleTileSchedulerILb1ELb0ELb0ELi128EEEEEEEEEvNT_6ParamsE$_ZZN4cute12filter_tupleINS_5tupleIJNS_10UnderscoreES2_S2_iEEENS1_IJNS1_IJNS_1CILi1EEENS4_ILi0EEEEEElS6_lEEEZNS_5sliceIS3_S8_EEDaRKT_RKT0_EUlRKT_RKT0_E_EEDaSC_SF_OT1_ENKUlDpSI_E_clIJNS1_IJS7_EEENS1_IJlEEENS1_IJS6_EEENS1_IJEEEEEEDaSP_) ;  /* 0xfffae60000007944 */ /* 0x002fea0003c3ffff */
[----:B-----5:R-:W-:Y:S02]  /*5e600*/  MOV R5, R3 ;  /* 0x0000000300057202 */ /* 0x020fe40000000f00 */
[----:B------:R-:W-:Y:S02]  /*5e610*/  MOV R4, 0x5e630 ;  /* 0x0005e63000047802 */ /* 0x000fe40000000f00 */
[----:B-1----:R-:W-:Y:S05]  /*5e620*/  CALL.REL.NOINC `($_ZN7cutlass13device_kernelIN5flash19enable_sm80_to_sm89INS1_16FlashAttnBwdSm80INS1_25CollectiveMainloopBwdSm80ILi2ELi2EN4cute5tupleIJNS5_1CILi128EEES8_NS7_ILi64EEEEEENS_10bfloat16_tEfNS_4arch4Sm80ELb0ELb1ELb1ELb1ELb1ELb0ELb0ELb0ELi2ELi4ELi4ELi4ELb0EEENS1_21CollectiveEpilogueBwdISA_SB_SD_Li256ELb1ELb0ELi2EEENS1_19SingleTileSchedulerILb1ELb0ELb0ELi128EEEEEEEEEvNT_6ParamsE$_ZN4cute5tupleIJNS0_IJNS0_IJNS_1CILi8EEENS1_ILi1EEEEEENS1_ILi4EEES3_EEENS0_IJNS0_IJS3_NS1_ILi0EEEEEElS7_EEEEEC2ERKS6_RKS9_) ;  /* 0xfffad84000007944 */ /* 0x002fea0003c3ffff */
        /* <DEDUP_REMOVED lines=9> */
[----:B-1---5:R-:W-:Y:S05]  /*5e6c0*/  CALL.REL.NOINC `($_ZN7cutlass13device_kernelIN5flash19enable_sm80_to_sm89INS1_16FlashAttnBwdSm80INS1_25CollectiveMainloopBwdSm80ILi2ELi2EN4cute5tupleIJNS5_1CILi128EEES8_NS7_ILi64EEEEEENS_10bfloat16_tEfNS_4arch4Sm80ELb0ELb1ELb1ELb1ELb1ELb0ELb0ELb0ELi2ELi4ELi4ELi4ELb0EEENS1_21CollectiveEpilogueBwdISA_SB_SD_Li256ELb1ELb0ELi2EEENS1_19SingleTileSchedulerILb1ELb0ELb0ELi128EEEEEEEEEvNT_6ParamsE$_ZN4cute3eso3ESOILb0ELb0EJNS_6LayoutINS_5tupleIJNS3_IJNS_1CILi8EEENS4_ILi1EEEEEENS4_ILi4EEES6_EEENS3_IJNS3_IJS6_NS4_ILi0EEEEEElSA_EEEEElEEC2ERKSD_RKl) ;  /* 0xfffa97b000007944 */ /* 0x022fea0003c3ffff */
[----:B------:R-:W-:Y:S01]  /*5e6d0*/  ULDC.64 UR8, c[0x0][0x118] ;  /* 0x0000460000087ab9 */ /* 0x000fe20000000a00 */
[----:B-1----:R-:W2:Y:S04]  /*5e6e0*/  LDL.64 R10, [R1+0x1690] ;  /* 0x00169000010a7983 */ /* 0x002ea80000100a00 */
[----:B------:R-:W2:Y:S04]  /*5e6f0*/  LD.E.64 R8, [R8.64+0x18] ;  /* 0x0000180808087980 */ /* 0x000ea8000c101b00 */
[----:B------:R1:W5:Y:S01]  /*5e700*/  LDL.64 R2, [R1+0x1688] ;  /* 0x0016880001027983 */ /* 0x0003620000100a00 */
[----:B------:R-:W-:-:S02]  /*5e710*/  MOV R6, 0x5e750 ;  /* 0x0005e75000067802 */ /* 0x000fc40000000f00 */
[----:B--2---:R-:W-:-:S04]  /*5e720*/  LEA R4, P0, R10, R8, 0x1 ;  /* 0x000000080a047211 */ /* 0x004fc800078008ff */
[----:B------:R-:W-:-:S04]  /*5e730*/  LEA.HI.X R11, R10, R9, R11, 0x1, P0 ;  /* 0x000000090a0b7211 */ /* 0x000fc800000f0c0b */
[----:B-1---5:R-:W-:Y:S05]  /*5e740*/  CALL.REL.NOINC `($_ZN7cutlass13device_kernelIN5flash19enable_sm80_to_sm89INS1_16FlashAttnBwdSm80INS1_25CollectiveMainloopBwdSm80ILi2ELi2EN4cute5tupleIJNS5_1CILi128EEES8_NS7_ILi64EEEEEENS_10bfloat16_tEfNS_4arch4Sm80ELb0ELb1ELb1ELb1ELb1ELb0ELb0ELb0ELi2ELi4ELi4ELi4ELb0EEENS1_21CollectiveEpilogueBwdISA_SB_SD_Li256ELb1ELb0ELi2EEENS1_19SingleTileSchedulerILb1ELb0ELb0ELi128EEEEEEEEEvNT_6ParamsE$_ZN4cute8gmem_ptrIPKN7cutlass10bfloat16_tEECI1NS_12iter_adaptorIS4_S5_EEES4_) ;  /* 0xfffadc6000007944 */ /* 0x022fea0003c3ffff */
[----:B------:R-:W2:Y:S01]  /*5e750*/  LDL.64 R8, [R1+0x1688] ;  /* 0x0016880001087983 */ /* 0x000ea20000100a00 */
[----:B------:R-:W-:Y:S02]  /*5e760*/  MOV R5, R3 ;  /* 0x0000000300057202 */ /* 0x000fe40000000f00 */
[----:B------:R-:W-:Y:S01]  /*5e770*/  MOV R6, 0x5e7a0 ;  /* 0x0005e7a000067802 */ /* 0x000fe20000000f00 */
[----:B--2---:R1:W-:Y:S04]  /*5e780*/  STL.64 [R1+0x1698], R8 ;  /* 0x0016980801007387 */ /* 0x0043e80000100a00 */
[----:B-1----:R-:W-:Y:S05]  /*5e790*/  CALL.REL.NOINC `($_ZN7cutlass13device_kernelIN5flash19enable_sm80_to_sm89INS1_16FlashAttnBwdSm80INS1_25CollectiveMainloopBwdSm80ILi2ELi2EN4cute5tupleIJNS5_1CILi128EEES8_NS7_ILi64EEEEEENS_10bfloat16_tEfNS_4arch4Sm80ELb0ELb1ELb1ELb1ELb1ELb0ELb0ELb0ELi2ELi4ELi4ELi4ELb0EEENS1_21CollectiveEpilogueBwdISA_SB_SD_Li256ELb1ELb0ELi2EEENS1_19SingleTileSchedulerILb1ELb0ELb0ELi128EEEEEEEEEvNT_6ParamsE$_ZN4cute3eso3ESOILb0ELb0EJNS_6LayoutINS_5tupleIJNS3_IJNS_1CILi8EEENS4_ILi1EEEEEENS4_ILi4EEES6_EEENS3_IJNS3_IJS6_NS4_ILi0EEEEEElSA_EEEEENS_10ViewEngineINS_8gmem_ptrIPKN7cutlass10bfloat16_tEEEEEEEC2ERKSD_RKSL_) ;  /* 0xfffa964000007944 */ /* 0x002fea0003c3ffff */
        /* <DEDUP_REMOVED lines=11> */
[----:B--2--5:R-:W-:Y:S05]  /*5e850*/  CALL.REL.NOINC `($_ZN7cutlass13device_kernelIN5flash19enable_sm80_to_sm89INS1_16FlashAttnBwdSm80INS1_25CollectiveMainloopBwdSm80ILi2ELi2EN4cute5tupleIJNS5_1CILi128EEES8_NS7_ILi64EEEEEENS_10bfloat16_tEfNS_4arch4Sm80ELb0ELb1ELb1ELb1ELb1ELb0ELb0ELb0ELi2ELi4ELi4ELi4ELb0EEENS1_21CollectiveEpilogueBwdISA_SB_SD_Li256ELb1ELb0ELi2EEENS1_19SingleTileSchedulerILb1ELb0ELb0ELi128EEEEEEEEEvNT_6ParamsE$_ZZN4cuteplIJiiEJNS_1CILi0EEES2_EEEDaRKNS_15ArithmeticTupleIJDpT_EEERKNS3_IJDpT0_EEEENKUlDpRKT_E_clIJiiEEEDaSH_) ;  /* 0xfffb2ed000007944 */ /* 0x024fea0003c3ffff */
[----:B-----5:R-:W-:Y:S01]  /*5e860*/  IMAD.IADD R20, R5, 0x1, -R20 ;  /* 0x0000000105147824 */ /* 0x020fe200078e0a14 */
[----:B------:R-:W-:Y:S02]  /*5e870*/  MOV R3, RZ ;  /* 0x000000ff00037202 */ /* 0x000fe40000000f00 */
[----:B------:R-:W-:Y:S02]  /*5e880*/  MOV R6, 0x5e8a0 ;  /* 0x0005e8a000067802 */ /* 0x000fe40000000f00 */
[----:B-1----:R-:W-:Y:S05]  /*5e890*/  CALL.REL.NOINC `($_ZN7cutlass13device_kernelIN5flash19enable_sm80_to_sm89INS1_16FlashAttnBwdSm80INS1_25CollectiveMainloopBwdSm80ILi2ELi2EN4cute5tupleIJNS5_1CILi128EEES8_NS7_ILi64EEEEEENS_10bfloat16_tEfNS_4arch4Sm80ELb0ELb1ELb1ELb1ELb1ELb0ELb0ELb0ELi2ELi4ELi4ELi4ELb0EEENS1_21CollectiveEpilogueBwdISA_SB_SD_Li256ELb1ELb0ELi2EEENS1_19SingleTileSchedulerILb1ELb0ELb0ELi128EEEEEEEEEvNT_6ParamsE$_ZN4cute3eso3ESOILb1ELb0EJNS_1CILi0EEEiS3_EEC2ERKS3_RKiS6_) ;  /* 0xfffaa54000007944 */ /* 0x002fea0003c3ffff */
[----:B-1----:R-:W2:Y:S01]  /*5e8a0*/  LDL R3, [R1+0x1688] ;  /* 0x0016880001037983 */ /* 0x002ea20000100800 */
[----:B------:R-:W-:Y:S01]  /*5e8b0*/  IMAD.MOV.U32 R2, RZ, RZ, R13 ;  /* 0x000000ffff027224 */ /* 0x000fe200078e000d */
[----:B------:R-:W-:Y:S02]  /*5e8c0*/  MOV R10, 0x5e8f0 ;  /* 0x0005e8f0000a7802 */ /* 0x000fe40000000f00 */
[----:B--2---:R-:W-:Y:S02]  /*5e8d0*/  SHF.L.U32 R3, R3, 0x5, RZ ;  /* 0x0000000503037819 */ /* 0x004fe400000006ff */
[----:B------:R-:W-:Y:S05]  /*5e8e0*/  CALL.REL.NOINC `($_ZN7cutlass13device_kernelIN5flash19enable_sm80_to_sm89INS1_16FlashAttnBwdSm80INS1_25CollectiveMainloopBwdSm80ILi2ELi2EN4cute5tupleIJNS5_1CILi128EEES8_NS7_ILi64EEEEEENS_10bfloat16_tEfNS_4arch4Sm80ELb0ELb1ELb1ELb1ELb1ELb0ELb0ELb0ELi2ELi4ELi4ELi4ELb0EEENS1_21CollectiveEpilogueBwdISA_SB_SD_Li256ELb1ELb0ELi2EEENS1_19SingleTileSchedulerILb1ELb0ELb0ELi128EEEEEEEEEvNT_6ParamsE$_ZN4cute5tupleIJiEEC2ERKi) ;  /* 0xfffad9f000007944 */ /* 0x000fea0003c3ffff */
[----:B-1----:R1:W5:Y:S01]  /*5e8f0*/  LDL R3, [R1+0x1688] ;  /* 0x0016880001037983 */ /* 0x0023620000100800 */
[----:B------:R-:W-:Y:S02]  /*5e900*/  MOV R2, R17 ;  /* 0x0000001100027202 */ /* 0x000fe40000000f00 */
[----:B------:R-:W-:-:S02]  /*5e910*/  MOV R10, 0x5e930 ;  /* 0x0005e930000a7802 */ /* 0x000fc40000000f00 */
[----:B-1---5:R-:W-:Y:S05]  /*5e920*/  CALL.REL.NOINC `($_ZN7cutlass13device_kernelIN5flash19enable_sm80_to_sm89INS1_16FlashAttnBwdSm80INS1_25CollectiveMainloopBwdSm80ILi2ELi2EN4cute5tupleIJNS5_1CILi128EEES8_NS7_ILi64EEEEEENS_10bfloat16_tEfNS_4arch4Sm80ELb0ELb1ELb1ELb1ELb1ELb0ELb0ELb0ELi2ELi4ELi4ELi4ELb0EEENS1_21CollectiveEpilogueBwdISA_SB_SD_Li256ELb1ELb0ELi2EEENS1_19SingleTileSchedulerILb1ELb0ELb0ELi128EEEEEEEEEvNT_6ParamsE$_ZN4cute5tupleIJiEEC2ERKi) ;  /* 0xfffad9b000007944 */ /* 0x022fea0003c3ffff */
[----:B-1----:R1:W5:Y:S01]  /*5e930*/  LDL R3, [R1+0x1698] ;  /* 0x0016980001037983 */ /* 0x0023620000100800 */
[----:B------:R-:W-:-:S02]  /*5e940*/  MOV R2, R13 ;  /* 0x0000000d00027202 */ /* 0x000fc40000000f00 */
[----:B------:R-:W-:Y:S02]  /*5e950*/  MOV R10, 0x5e970 ;  /* 0x0005e970000a7802 */ /* 0x000fe40000000f00 */
[----:B-1---5:R-:W-:Y:S05]  /*5e960*/  CALL.REL.NOINC `($_ZN7cutlass13device_kernelIN5flash19enable_sm80_to_sm89INS1_16FlashAttnBwdSm80INS1_25CollectiveMainloopBwdSm80ILi2ELi2EN4cute5tupleIJNS5_1CILi128EEES8_NS7_ILi64EEEEEENS_10bfloat16_tEfNS_4arch4Sm80ELb0ELb1ELb1ELb1ELb1ELb0ELb0ELb0ELi2ELi4ELi4ELi4ELb0EEENS1_21CollectiveEpilogueBwdISA_SB_SD_Li256ELb1ELb0ELi2EEENS1_19SingleTileSchedulerILb1ELb0ELb0ELi128EEEEEEEEEvNT_6ParamsE$_ZN4cute5tupleIJiEEC2ERKi) ;  /* 0xfffad97000007944 */ /* 0x022fea0003c3ffff */
[----:B-1----:R1:W5:Y:S01]  /*5e970*/  LDL R3, [R1+0x1688] ;  /* 0x0016880001037983 */ /* 0x0023620000100800 */
[----:B------:R-:W-:Y:S02]  /*5e980*/  MOV R2, R13 ;  /* 0x0000000d00027202 */ /* 0x000fe40000000f00 */
[----:B------:R-:W-:Y:S02]  /*5e990*/  MOV R6, 0x5e9b0 ;  /* 0x0005e9b000067802 */ /* 0x000fe40000000f00 */
[----:B-1---5:R-:W-:Y:S05]  /*5e9a0*/  CALL.REL.NOINC `($_ZN7cutlass13device_kernelIN5flash19enable_sm80_to_sm89INS1_16FlashAttnBwdSm80INS1_25CollectiveMainloopBwdSm80ILi2ELi2EN4cute5tupleIJNS5_1CILi128EEES8_NS7_ILi64EEEEEENS_10bfloat16_tEfNS_4arch4Sm80ELb0ELb1ELb1ELb1ELb1ELb0ELb0ELb0ELi2ELi4ELi4ELi4ELb0EEENS1_21CollectiveEpilogueBwdISA_SB_SD_Li256ELb1ELb0ELi2EEENS1_19SingleTileSchedulerILb1ELb0ELb0ELi128EEEEEEEEEvNT_6ParamsE$_ZN4cute3eso3ESOILb0ELb1EJiNS_1CILi0EEEEEC2ERKiRKS3_) ;  /* 0xfffa9de000007944 */ /* 0x022fea0003c3ffff */
[----:B-1----:R1:W5:Y:S01]  /*5e9b0*/  LDL R3, [R1+0x1688] ;  /* 0x0016880001037983 */ /* 0x0023620000100800 */
[----:B------:R-:W-:-:S03]  /*5e9c0*/  MOV R4, 0x5e9e0 ;  /* 0x0005e9e000047802 */ /* 0x000fc60000000f00 */
[----:B-1---5:R-:W-:Y:S05]  /*5e9d0*/  CALL.REL.NOINC `($_ZN7cutlass13device_kernelIN5flash19enable_sm80_to_sm89INS1_16FlashAttnBwdSm80INS1_25CollectiveMainloopBwdSm80ILi2ELi2EN4cute5tupleIJNS5_1CILi128EEES8_NS7_ILi64EEEEEENS_10bfloat16_tEfNS_4arch4Sm80ELb0ELb1ELb1ELb1ELb1ELb0ELb0ELb0ELi2ELi4ELi4ELi4ELb0EEENS1_21CollectiveEpilogueBwdISA_SB_SD_Li256ELb1ELb0ELi2EEENS1_19SingleTileSchedulerILb1ELb0ELb0ELi128EEEEEEEEEvNT_6ParamsE$_ZZN4cuteplIJNS_1CILi0EEES2_EJiEEEDaRKNS_15ArithmeticTupleIJDpT_EEERKNS3_IJDpT0_EEEENKUlDpRKT_E_clIJiS2_EEEDaSH_) ;  /* 0xfffb291000007944 */ /* 0x022fea0003c3ffff */
[----:B------:R-:W-:Y:S02]  /*5e9e0*/  MOV R4, 0x5ea00 ;  /* 0x0005ea0000047802 */ /* 0x000fe40000000f00 */
[----:B-1---5:R-:W-:Y:S05]  /*5e9f0*/  CALL.REL.NOINC `($_ZN7cutlass13device_kernelIN5flash19enable_sm80_to_sm89INS1_16FlashAttnBwdSm80INS1_25CollectiveMainloopBwdSm80ILi2ELi2EN4cute5tupleIJNS5_1CILi128EEES8_NS7_ILi64EEEEEENS_10bfloat16_tEfNS_4arch4Sm80ELb0ELb1ELb1ELb1ELb1ELb0ELb0ELb0ELi2ELi4ELi4ELi4ELb0EEENS1_21CollectiveEpilogueBwdISA_SB_SD_Li256ELb1ELb0ELi2EEENS1_19SingleTileSchedulerILb1ELb0ELb0ELi128EEEEEEEEEvNT_6ParamsE$_ZZN4cuteplIJNS_1CILi0EEES2_EJiS2_EEEDaRKNS_15ArithmeticTupleIJDpT_EEERKNS3_IJDpT0_EEEENKUlDpRKT_E_clIJiS2_EEEDaSH_) ;  /* 0xfffb296000007944 */ /* 0x022fea0003c3ffff */
        /* <DEDUP_REMOVED lines=9> */
[----:B--23-5:R-:W-:Y:S05]  /*5ea90*/  CALL.REL.NOINC `($_ZN7cutlass13device_kernelIN5flash19enable_sm80_to_sm89INS1_16FlashAttnBwdSm80INS1_25CollectiveMainloopBwdSm80ILi2ELi2EN4cute5tupleIJNS5_1CILi128EEES8_NS7_ILi64EEEEEENS_10bfloat16_tEfNS_4arch4Sm80ELb0ELb1ELb1ELb1ELb1ELb0ELb0ELb0ELi2ELi4ELi4ELi4ELb0EEENS1_21CollectiveEpilogueBwdISA_SB_SD_Li256ELb1ELb0ELi2EEENS1_19SingleTileSchedulerILb1ELb0ELb0ELi128EEEEEEEEEvNT_6ParamsE$_ZN4cute3eso3ESOILb1ELb0EJNS_10UnderscoreEiiEEC2ERKS2_RKiS7_) ;  /* 0xfffa9f9000007944 */ /* 0x02cfea0003c3ffff */
        /* <DEDUP_REMOVED lines=8> */
[----:B------:R-:W-:Y:S05]  /*5eb20*/  CALL.REL.NOINC `($_ZN7cutlass13device_kernelIN5flash19enable_sm80_to_sm89INS1_16FlashAttnBwdSm80INS1_25CollectiveMainloopBwdSm80ILi2ELi2EN4cute5tupleIJNS5_1CILi128EEES8_NS7_ILi64EEEEEENS_10bfloat16_tEfNS_4arch4Sm80ELb0ELb1ELb1ELb1ELb1ELb0ELb0ELb0ELi2ELi4ELi4ELi4ELb0EEENS1_21CollectiveEpilogueBwdISA_SB_SD_Li256ELb1ELb0ELi2EEENS1_19SingleTileSchedulerILb1ELb0ELb0ELi128EEEEEEEEEvNT_6ParamsE$_ZN4cute3eso3ESOILb1ELb0EJNS_6LayoutINS_5tupleIJNS3_IJNS_1CILi8EEENS4_ILi1EEEEEEEEENS3_IJNS3_IJS6_NS4_ILi0EEEEEEEEEEElEEC2ERKSC_RKl) ;  /* 0xfffac70000007944 */ /* 0x000fea0003c3ffff */
[----:B-1----:R-:W2:Y:S01]  /*5eb30*/  LDL.64 R2, [R1+0x1688] ;  /* 0x0016880001027983 */ /* 0x002ea20000100a00 */
[----:B------:R-:W-:Y:S02]  /*5eb40*/  MOV R6, 0x5eb80 ;  /* 0x0005eb8000067802 */ /* 0x000fe40000000f00 */
[----:B--2---:R-:W-:-:S04]  /*5eb50*/  LEA R4, P1, R2, R92, 0x1 ;  /* 0x0000005c02047211 */ /* 0x004fc800078208ff */
[----:B------:R-:W-:-:S04]  /*5eb60*/  LEA.HI.X R11, R2, R93, R3, 0x1, P1 ;  /* 0x0000005d020b7211 */ /* 0x000fc800008f0c03 */
[----:B------:R-:W-:Y:S05]  /*5eb70*/  CALL.REL.NOINC `($_ZN7cutlass13device_kernelIN5flash19enable_sm80_to_sm89INS1_16FlashAttnBwdSm80INS1_25CollectiveMainloopBwdSm80ILi2ELi2EN4cute5tupleIJNS5_1CILi128EEES8_NS7_ILi64EEEEEENS_10bfloat16_tEfNS_4arch4Sm80ELb0ELb1ELb1ELb1ELb1ELb0ELb0ELb0ELi2ELi4ELi4ELi4ELb0EEENS1_21CollectiveEpilogueBwdISA_SB_SD_Li256ELb1ELb0ELi2EEENS1_19SingleTileSchedulerILb1ELb0ELb0ELi128EEEEEEEEEvNT_6ParamsE$_ZN4cute8gmem_ptrIPKN7cutlass10bfloat16_tEECI1NS_12iter_adaptorIS4_S5_EEES4_) ;  /* 0xfffad83000007944 */ /* 0x000fea0003c3ffff */
[----:B------:R1:W5:Y:S01]  /*5eb80*/  LDL.64 R2, [R1+0x1688] ;  /* 0x0016880001027983 */ /* 0x0003620000100a00 */
[----:B------:R-:W-:-:S03]  /*5eb90*/  MOV R6, 0x5ebb0 ;  /* 0x0005ebb000067802 */ /* 0x000fc60000000f00 */
[----:B-1---5:R-:W-:Y:S05]  /*5eba0*/  CALL.REL.NOINC `($_ZN7cutlass13device_kernelIN5flash19enable_sm80_to_sm89INS1_16FlashAttnBwdSm80INS1_25CollectiveMainloopBwdSm80ILi2ELi2EN4cute5tupleIJNS5_1CILi128EEES8_NS7_ILi64EEEEEENS_10bfloat16_tEfNS_4arch4Sm80ELb0ELb1ELb1ELb1ELb1ELb0ELb0ELb0ELi2ELi4ELi4ELi4ELb0EEENS1_21CollectiveEpilogueBwdISA_SB_SD_Li256ELb1ELb0ELi2EEENS1_19SingleTileSchedulerILb1ELb0ELb0ELi128EEEEEEEEEvNT_6ParamsE$_ZN4cute3eso3ESOILb1ELb0EJNS_6LayoutINS_5tupleIJNS3_IJNS_1CILi8EEENS4_ILi1EEEEEEEEENS3_IJNS3_IJS6_NS4_ILi0EEEEEEEEEEENS_10ViewEngineINS_8gmem_ptrIPKN7cutlass10bfloat16_tEEEEEEEC2ERKSC_RKSK_) ;  /* 0xfffac55000007944 */ /* 0x022fea0003c3ffff */
[----:B-1----:R1:W5:Y:S01]  /*5ebb0*/  LDL.64 R4, [R1+0x1688] ;  /* 0x0016880001047983 */ /* 0x0023620000100a00 */
[----:B------:R-:W-:Y:S01]  /*5ebc0*/  IMAD.MOV.U32 R85, RZ, RZ, R13 ;  /* 0x000000ffff557224 */ /* 0x000fe200078e000d */
[----:B------:R-:W-:Y:S02]  /*5ebd0*/  MOV R86, RZ ;  /* 0x000000ff00567202 */ /* 0x000fe40000000f00 */
[----:B------:R-:W-:Y:S02]  /*5ebe0*/  MOV R84, 0x5ec00 ;  /* 0x0005ec0000547802 */ /* 0x000fe40000000f00 */
[----:B-1---5:R-:W-:Y:S05]  /*5ebf0*/  CALL.REL.NOINC `($_ZN7cutlass13device_kernelIN5flash19enable_sm80_to_sm89INS1_16FlashAttnBwdSm80INS1_25CollectiveMainloopBwdSm80ILi2ELi2EN4cute5tupleIJNS5_1CILi128EEES8_NS7_ILi64EEEEEENS_10bfloat16_tEfNS_4arch4Sm80ELb0ELb1ELb1ELb1ELb1ELb0ELb0ELb0ELi2ELi4ELi4ELi4ELb0EEENS1_21CollectiveEpilogueBwdISA_SB_SD_Li256ELb1ELb0ELi2EEENS1_19SingleTileSchedulerILb1ELb0ELb0ELi128EEEEEEEEEvNT_6ParamsE$_ZN4cute3eso3ESOILb1ELb0EJNS_10UnderscoreEiiEEC2ERKS2_RKiS7_) ;  /* 0xfffa9e3000007944 */ /* 0x022fea0003c3ffff */
[----:B-1----:R-:W2:Y:S01]  /*5ec00*/  LDL R3, [R1+0x1688] ;  /* 0x0016880001037983 */ /* 0x002ea20000100800 */
[----:B------:R-:W-:Y:S01]  /*5ec10*/  IMAD.MOV.U32 R2, RZ, RZ, R13 ;  /* 0x000000ffff027224 */ /* 0x000fe200078e000d */
[----:B------:R-:W-:Y:S02]  /*5ec20*/  MOV R6, 0x5ec50 ;  /* 0x0005ec5000067802 */ /* 0x000fe40000000f00 */
[----:B--2---:R-:W-:Y:S02]  /*5ec30*/  SHF.L.U32 R3, R3, 0xb, RZ ;  /* 0x0000000b03037819 */ /* 0x004fe400000006ff */
[----:B------:R-:W-:Y:S05]  /*5ec40*/  CALL.REL.NOINC `($_ZN7cutlass13device_kernelIN5flash19enable_sm80_to_sm89INS1_16FlashAttnBwdSm80INS1_25CollectiveMainloopBwdSm80ILi2ELi2EN4cute5tupleIJNS5_1CILi128EEES8_NS7_ILi64EEEEEENS_10bfloat16_tEfNS_4arch4Sm80ELb0ELb1ELb1ELb1ELb1ELb0ELb0ELb0ELi2ELi4ELi4ELi4ELb0EEENS1_21CollectiveEpilogueBwdISA_SB_SD_Li256ELb1ELb0ELi2EEENS1_19SingleTileSchedulerILb1ELb0ELb0ELi128EEEEEEEEEvNT_6ParamsE$_ZN4cute3eso3ESOILb1ELb0EJNS_6LayoutINS_5tupleIJNS3_IJNS_1CILi8EEENS4_ILi1EEEEEEEEENS3_IJNS3_IJS6_NS4_ILi0EEEEEEEEEEEiEEC2ERKSC_RKi) ;  /* 0xfffac59000007944 */ /* 0x000fea0003c3ffff */
[----:B-1----:R-:W2:Y:S01]  /*5ec50*/  LDL R3, [R1+0x1688] ;  /* 0x0016880001037983 */ /* 0x002ea20000100800 */
[----:B------:R-:W-:-:S02]  /*5ec60*/  MOV R9, R13 ;  /* 0x0000000d00097202 */ /* 0x000fc40000000f00 */
        /* <DEDUP_REMOVED lines=8> */
[----:B------:R-:W-:Y:S02]  /*5ecf0*/  MOV R11, R5 ;  /* 0x00000005000b7202 */ /* 0x000fe40000000f00 */
[----:B-1----:R-:W-:Y:S02]  /*5ed00*/  MOV R6, 0x5ed20 ;  /* 0x0005ed2000067802 */ /* 0x002fe40000000f00 */
[----:B--2--5:R-:W-:Y:S05]  /*5ed10*/  CALL.REL.NOINC `($_ZN7cutlass13device_kernelIN5flash19enable_sm80_to_sm89INS1_16FlashAttnBwdSm80INS1_25CollectiveMainloopBwdSm80ILi2ELi2EN4cute5tupleIJNS5_1CILi128EEES8_NS7_ILi64EEEEEENS_10bfloat16_tEfNS_4arch4Sm80ELb0ELb1ELb1ELb1ELb1ELb0ELb0ELb0ELi2ELi4ELi4ELi4ELb0EEENS1_21CollectiveEpilogueBwdISA_SB_SD_Li256ELb1ELb0ELi2EEENS1_19SingleTileSchedulerILb1ELb0ELb0ELi128EEEEEEEEEvNT_6ParamsE$_ZN4cute8gmem_ptrIPKN7cutlass10bfloat16_tEECI1NS_12iter_adaptorIS4_S5_EEES4_) ;  /* 0xfffad69000007944 */ /* 0x024fea0003c3ffff */
[----:B------:R1:W5:Y:S01]  /*5ed20*/  LDL.64 R2, [R1+0x1688] ;  /* 0x0016880001027983 */ /* 0x0003620000100a00 */
[----:B------:R-:W-:-:S03]  /*5ed30*/  MOV R10, 0x5ed50 ;  /* 0x0005ed50000a7802 */ /* 0x000fc60000000f00 */
[----:B-1---5:R-:W-:Y:S05]  /*5ed40*/  CALL.REL.NOINC `($_ZN7cutlass13device_kernelIN5flash19enable_sm80_to_sm89INS1_16FlashAttnBwdSm80INS1_25CollectiveMainloopBwdSm80ILi2ELi2EN4cute5tupleIJNS5_1CILi128EEES8_NS7_ILi64EEEEEENS_10bfloat16_tEfNS_4arch4Sm80ELb0ELb1ELb1ELb1ELb1ELb0ELb0ELb0ELi2ELi4ELi4ELi4ELb0EEENS1_21CollectiveEpilogueBwdISA_SB_SD_Li256ELb1ELb0ELi2EEENS1_19SingleTileSchedulerILb1ELb0ELb0ELi128EEEEEEEEEvNT_6ParamsE$_ZN4cute8gmem_ptrIPKN7cutlass9uint128_tEECI1NS_12iter_adaptorIS4_S5_EEES4_) ;  /* 0xfffad6b000007944 */ /* 0x022fea0003c3ffff */
[----:B-1----:R1:W5:Y:S01]  /*5ed50*/  LDL.64 R2, [R1+0x1688] ;  /* 0x0016880001027983 */ /* 0x0023620000100a00 */
[----:B------:R-:W-:-:S03]  /*5ed60*/  MOV R10, 0x5ed80 ;  /* 0x0005ed80000a7802 */ /* 0x000fc60000000f00 */
[----:B-1---5:R-:W-:Y:S05]  /*5ed70*/  CALL.REL.NOINC `($_ZN7cutlass13device_kernelIN5flash19enable_sm80_to_sm89INS1_16FlashAttnBwdSm80INS1_25CollectiveMainloopBwdSm80ILi2ELi2EN4cute5tupleIJNS5_1CILi128EEES8_NS7_ILi64EEEEEENS_10bfloat16_tEfNS_4arch4Sm80ELb0ELb1ELb1ELb1ELb1ELb0ELb0ELb0ELi2ELi4ELi4ELi4ELb0EEENS1_21CollectiveEpilogueBwdISA_SB_SD_Li256ELb1ELb0ELi2EEENS1_19SingleTileSchedulerILb1ELb0ELb0ELi128EEEEEEEEEvNT_6ParamsE$_ZN4cute3eso3ESOILb1ELb0EJNS_6LayoutINS_5tupleIJNS3_IJNS_1CILi1EEES5_EEEEEENS3_IJNS3_IJS5_NS4_ILi0EEEEEEEEEEENS_10ViewEngineINS_8gmem_ptrIPKN7cutlass9uint128_tEEEEEEEC2ERKSB_RKSJ_) ;  /* 0xfffabab000007944 */ /* 0x022fea0003c3ffff */
[----:B------:R2:W5:Y:S01]  /*5ed80*/  LDL.64 R84, [R1+0x1688] ;  /* 0x0016880001547983 */ /* 0x0005620000100a00 */
[----:B-1----:R-:W-:Y:S01]  /*5ed90*/  IMAD.MOV.U32 R2, RZ, RZ, R8 ;  /* 0x000000ffff027224 */ /* 0x002fe200078e0008 */
[----:B------:R-:W-:Y:S01]  /*5eda0*/  MOV R3, R9 ;  /* 0x0000000900037202 */ /* 0x000fe20000000f00 */
[----:B------:R-:W-:Y:S01]  /*5edb0*/  IMAD.MOV.U32 R9, RZ, RZ, R13 ;  /* 0x000000ffff097224 */ /* 0x000fe200078e000d */
[----:B------:R-:W-:-:S02]  /*5edc0*/  MOV R8, 0x5ede0 ;  /* 0x0005ede000087802 */ /* 0x000fc40000000f00 */
[----:B--2--5:R-:W-:Y:S05]  /*5edd0*/  CALL.REL.NOINC `($_ZN7cutlass13device_kernelIN5flash19enable_sm80_to_sm89INS1_16FlashAttnBwdSm80INS1_25CollectiveMainloopBwdSm80ILi2ELi2EN4cute5tupleIJNS5_1CILi128EEES8_NS7_ILi64EEEEEENS_10bfloat16_tEfNS_4arch4Sm80ELb0ELb1ELb1ELb1ELb1ELb0ELb0ELb0ELi2ELi4ELi4ELi4ELb0EEENS1_21CollectiveEpilogueBwdISA_SB_SD_Li256ELb1ELb0ELi2EEENS1_19SingleTileSchedulerILb1ELb0ELb0ELi128EEEEEEEEEvNT_6ParamsE$_ZN4cute8smem_ptrIPN7cutlass10bfloat16_tEECI1NS_12iter_adaptorIS3_S4_EEES3_) ;  /* 0xfffad6e000007944 */ /* 0x024fea0003c3ffff */
[----:B-1----:R1:W5:Y:S01]  /*5ede0*/  LDL.64 R2, [R1+0x1688] ;  /* 0x0016880001027983 */ /* 0x0023620000100a00 */
[----:B------:R-:W-:-:S02]  /*5edf0*/  MOV R6, R13 ;  /* 0x0000000d00067202 */ /* 0x000fc40000000f00 */
[----:B------:R-:W-:Y:S02]  /*5ee00*/  MOV R8, 0x5ee20 ;  /* 0x0005ee2000087802 */ /* 0x000fe40000000f00 */
[----:B-1---5:R-:W-:Y:S05]  /*5ee10*/  CALL.REL.NOINC `($_ZN7cutlass13device_kernelIN5flash19enable_sm80_to_sm89INS1_16FlashAttnBwdSm80INS1_25CollectiveMainloopBwdSm80ILi2ELi2EN4cute5tupleIJNS5_1CILi128EEES8_NS7_ILi64EEEEEENS_10bfloat16_tEfNS_4arch4Sm80ELb0ELb1ELb1ELb1ELb1ELb0ELb0ELb0ELi2ELi4ELi4ELi4ELb0EEENS1_21CollectiveEpilogueBwdISA_SB_SD_Li256ELb1ELb0ELi2EEENS1_19SingleTileSchedulerILb1ELb0ELb0ELi128EEEEEEEEEvNT_6ParamsE$_ZN4cute8smem_ptrIPN7cutlass9uint128_tEECI1NS_12iter_adaptorIS3_S4_EEES3_) ;  /* 0xfffad6e000007944 */ /* 0x022fea0003c3ffff */
[----:B-1----:R1:W5:Y:S01]  /*5ee20*/  LDL.64 R2, [R1+0x1688] ;  /* 0x0016880001027983 */ /* 0x0023620000100a00 */
[----:B------:R-:W-:Y:S02]  /*5ee30*/  MOV R6, R13 ;  /* 0x0000000d00067202 */ /* 0x000fe40000000f00 */
[----:B------:R-:W-:Y:S02]  /*5ee40*/  MOV R8, 0x5ee60 ;  /* 0x0005ee6000087802 */ /* 0x000fe40000000f00 */
[----:B-1---5:R-:W-:Y:S05]  /*5ee50*/  CALL.REL.NOINC `($_ZN7cutlass13device_kernelIN5flash19enable_sm80_to_sm89INS1_16FlashAttnBwdSm80INS1_25CollectiveMainloopBwdSm80ILi2ELi2EN4cute5tupleIJNS5_1CILi128EEES8_NS7_ILi64EEEEEENS_10bfloat16_tEfNS_4arch4Sm80ELb0ELb1ELb1ELb1ELb1ELb0ELb0ELb0ELi2ELi4ELi4ELi4ELb0EEENS1_21CollectiveEpilogueBwdISA_SB_SD_Li256ELb1ELb0ELi2EEENS1_19SingleTileSchedulerILb1ELb0ELb0ELi128EEEEEEEEEvNT_6ParamsE$_ZN4cute3eso3ESOILb1ELb0EJNS_6LayoutINS_5tupleIJNS3_IJNS_1CILi1EEES5_EEEEEENS3_IJNS3_IJS5_NS4_ILi0EEEEEEEEEEENS_10ViewEngineINS_8smem_ptrIPN7cutlass9uint128_tEEEEEEEC2ERKSB_RKSI_) ;  /* 0xfffaba1000007944 */ /* 0x022fea0003c3ffff */
[----:B------:R2:W5:Y:S01]  /*5ee60*/  LDL R4, [R1+0x1688] ;  /* 0x0016880001047983 */ /* 0x0005620000100800 */
[----:B-1----:R-:W-:-:S03]  /*5ee70*/  MOV R2, 0x5ee90 ;  /* 0x0005ee9000027802 */ /* 0x002fc60000000f00 */
[----:B--2--5:R-:W-:Y:S05]  /*5ee80*/  CALL.REL.NOINC `($_ZN7cutlass13device_kernelIN5flash19enable_sm80_to_sm89INS1_16FlashAttnBwdSm80INS1_25CollectiveMainloopBwdSm80ILi2ELi2EN4cute5tupleIJNS5_1CILi128EEES8_NS7_ILi64EEEEEENS_10bfloat16_tEfNS_4arch4Sm80ELb0ELb1ELb1ELb1ELb1ELb0ELb0ELb0ELi2ELi4ELi4ELi4ELb0EEENS1_21CollectiveEpilogueBwdISA_SB_SD_Li256ELb1ELb0ELi2EEENS1_19SingleTileSchedulerILb1ELb0ELb0ELi128EEEEEEEEEvNT_6ParamsE$_ZN73_INTERNAL_24fd9406_37_flash_bwd_hdim64_bf16_softcap_sm80_cu_8e232a79_330724__cvta_generic_to_sharedEPKv) ;  /* 0xfffad79000007944 */ /* 0x024fea0003c3ffff */
        /* <DEDUP_REMOVED lines=10> */
[----:B-1----:R-:W-:Y:S05]  /*5ef30*/  CALL.REL.NOINC `($_ZN7cutlass13device_kernelIN5flash19enable_sm80_to_sm89INS1_16FlashAttnBwdSm80INS1_25CollectiveMainloopBwdSm80ILi2ELi2EN4cute5tupleIJNS5_1CILi128EEES8_NS7_ILi64EEEEEENS_10bfloat16_tEfNS_4arch4Sm80ELb0ELb1ELb1ELb1ELb1ELb0ELb0ELb0ELi2ELi4ELi4ELi4ELb0EEENS1_21CollectiveEpilogueBwdISA_SB_SD_Li256ELb1ELb0ELi2EEENS1_19SingleTileSchedulerILb1ELb0ELb0ELi128EEEEEEEEEvNT_6ParamsE$_ZN4cute3eso3ESOILb1ELb0EJNS_1CILi0EEEiS3_EEC2ERKS3_RKiS6_) ;  /* 0xfffa9ea000007944 */ /* 0x002fea0003c3ffff */
[----:B-1----:R-:W2:Y:S01]  /*5ef40*/  LDL R3, [R1+0x1688] ;  /* 0x0016880001037983 */ /* 0x002ea20000100800 */
[----:B------:R-:W-:Y:S01]  /*5ef50*/  IMAD.MOV.U32 R2, RZ, RZ, R13 ;  /* 0x000000ffff027224 */ /* 0x000fe200078e000d */
[----:B------:R-:W-:-:S02]  /*5ef60*/  MOV R10, 0x5ef90 ;  /* 0x0005ef90000a7802 */ /* 0x000fc40000000f00 */
[----:B--2---:R-:W-:Y:S02]  /*5ef70*/  SHF.L.U32 R3, R3, 0x5, RZ ;  /* 0x0000000503037819 */ /* 0x004fe400000006ff */
[----:B------:R-:W-:Y:S05]  /*5ef80*/  CALL.REL.NOINC `($_ZN7cutlass13device_kernelIN5flash19enable_sm80_to_sm89INS1_16FlashAttnBwdSm80INS1_25CollectiveMainloopBwdSm80ILi2ELi2EN4cute5tupleIJNS5_1CILi128EEES8_NS7_ILi64EEEEEENS_10bfloat16_tEfNS_4arch4Sm80ELb0ELb1ELb1ELb1ELb1ELb0ELb0ELb0ELi2ELi4ELi4ELi4ELb0EEENS1_21CollectiveEpilogueBwdISA_SB_SD_Li256ELb1ELb0ELi2EEENS1_19SingleTileSchedulerILb1ELb0ELb0ELi128EEEEEEEEEvNT_6ParamsE$_ZN4cute5tupleIJiEEC2ERKi) ;  /* 0xfffad35000007944 */ /* 0x000fea0003c3ffff */
[----:B-1----:R1:W5:Y:S01]  /*5ef90*/  LDL R3, [R1+0x1688] ;  /* 0x0016880001037983 */ /* 0x0023620000100800 */
[----:B------:R-:W-:Y:S02]  /*5efa0*/  MOV R2, R17 ;  /* 0x0000001100027202 */ /* 0x000fe40000000f00 */
        /* <DEDUP_REMOVED lines=44> */
[----:B------:R-:W-:Y:S02]  /*5f270*/  MOV R86, 0x1 ;  /* 0x0000000100567802 */ /* 0x000fe40000000f00 */
        /* <DEDUP_REMOVED lines=267> */
[----:B-1---5:R-:W-:Y:S05]  /*60330*/  CALL.REL.NOINC `($_ZN7cutlass13device_kernelIN5flash19enable_sm80_to_sm89INS1_16FlashAttnBwdSm80INS1_25CollectiveMainloopBwdSm80ILi2ELi2EN4cute5tupleIJNS5_1CILi128EEES8_NS7_ILi64EEEEEENS_10bfloat16_tEfNS_4arch4Sm80ELb0ELb1ELb1ELb1ELb1ELb0ELb0ELb0ELi2ELi4ELi4ELi4ELb0EEENS1_21CollectiveEpilogueBwdISA_SB_SD_Li256ELb1ELb0ELi2EEENS1_19SingleTileSchedulerILb1ELb0ELb0ELi128EEEEEEEEEvNT_6ParamsE$_ZN4cute3eso3ESOILb1ELb0EJNS_10UnderscoreES2_iEEC2ERKS2_S5_RKi) ;  /* 0xfffa867000007944 */ /* 0x022fea0003c3ffff */
[----:B-1----:R-:W2:Y:S01]  /*60340*/  LDL R3, [R1+0x1688] ;  /* 0x0016880001037983 */ /* 0x002ea20000100800 */
[----:B------:R-:W-:-:S02]  /*60350*/  MOV R6, 0x60380 ;  /* 0x0006038000067802 */ /* 0x000fc40000000f00 */
[----:B--2---:R-:W-:Y:S02]  /*60360*/  SHF.L.U32 R3, R3, 0x7, RZ ;  /* 0x0000000703037819 */ /* 0x004fe400000006ff */
[----:B------:R-:W-:Y:S05]  /*60370*/  CALL.REL.NOINC `($_ZN7cutlass13device_kernelIN5flash19enable_sm80_to_sm89INS1_16FlashAttnBwdSm80INS1_25CollectiveMainloopBwdSm80ILi2ELi2EN4cute5tupleIJNS5_1CILi128EEES8_NS7_ILi64EEEEEENS_10bfloat16_tEfNS_4arch4Sm80ELb0ELb1ELb1ELb1ELb1ELb0ELb0ELb0ELi2ELi4ELi4ELi4ELb0EEENS1_21CollectiveEpilogueBwdISA_SB_SD_Li256ELb1ELb0ELi2EEENS1_19SingleTileSchedulerILb1ELb0ELb0ELi128EEEEEEEEEvNT_6ParamsE$_ZN4cute3eso3ESOILb1ELb0EJNS_6LayoutINS_5tupleIJNS3_IJNS_1CILi4EEENS4_ILi1EEEEEES6_EEENS3_IJNS3_IJS6_NS4_ILi0EEEEEES9_EEEEEiEEC2ERKSC_RKi) ;  /* 0xfffaad3000007944 */ /* 0x000fea0003c3ffff */
[----:B------:R-:W-:Y:S01]  /*60380*/  ULDC.64 UR8, c[0x0][0x118] ;  /* 0x0000460000087ab9 */ /* 0x000fe20000000a00 */
[----:B-1----:R-:W2:Y:S04]  /*60390*/  LDL R2, [R1+0x1688] ;  /* 0x0016880001027983 */ /* 0x002ea80000100800 */
[----:B------:R-:W2:Y:S01]  /*603a0*/  LD.E.64 R4, [R86.64+0x8] ;  /* 0x0000080856047980 */ /* 0x000ea2000c101b00 */
[----:B------:R-:W-:Y:S01]  /*603b0*/  MOV R10, 0x603f0 ;  /* 0x000603f0000a7802 */ /* 0x000fe20000000f00 */
[----:B--2---:R-:W-:Y:S01]  /*603c0*/  IMAD.WIDE R4, R2, 0x4, R4 ;  /* 0x0000000402047825 */ /* 0x004fe200078e0204 */
[----:B------:R-:W-:-:S03]  /*603d0*/  MOV R2, R13 ;  /* 0x0000000d00027202 */ /* 0x000fc60000000f00 */
[----:B------:R-:W-:Y:S05]  /*603e0*/  CALL.REL.NOINC `($_ZN7cutlass13device_kernelIN5flash19enable_sm80_to_sm89INS1_16FlashAttnBwdSm80INS1_25CollectiveMainloopBwdSm80ILi2ELi2EN4cute5tupleIJNS5_1CILi128EEES8_NS7_ILi64EEEEEENS_10bfloat16_tEfNS_4arch4Sm80ELb0ELb1ELb1ELb1ELb1ELb0ELb0ELb0ELi2ELi4ELi4ELi4ELb0EEENS1_21CollectiveEpilogueBwdISA_SB_SD_Li256ELb1ELb0ELi2EEENS1_19SingleTileSchedulerILb1ELb0ELb0ELi128EEEEEEEEEvNT_6ParamsE$_ZN4cute8gmem_ptrIPKfECI1NS_12iter_adaptorIS2_S3_EEES2_) ;  /* 0xfffac05000007944 */ /* 0x000fea0003c3ffff */
[----:B-1----:R1:W5:Y:S01]  /*603f0*/  LDL.64 R2, [R1+0x1688] ;  /* 0x0016880001027983 */ /* 0x0023620000100a00 */
[----:B------:R-:W-:-:S03]  /*60400*/  MOV R6, 0x60420 ;  /* 0x0006042000067802 */ /* 0x000fc60000000f00 */
[----:B-1---5:R-:W-:Y:S05]  /*60410*/  CALL.REL.NOINC `($_ZN7cutlass13device_kernelIN5flash19enable_sm80_to_sm89INS1_16FlashAttnBwdSm80INS1_25CollectiveMainloopBwdSm80ILi2ELi2EN4cute5tupleIJNS5_1CILi128EEES8_NS7_ILi64EEEEEENS_10bfloat16_tEfNS_4arch4Sm80ELb0ELb1ELb1ELb1ELb1ELb0ELb0ELb0ELi2ELi4ELi4ELi4ELb0EEENS1_21CollectiveEpilogueBwdISA_SB_SD_Li256ELb1ELb0ELi2EEENS1_19SingleTileSchedulerILb1ELb0ELb0ELi128EEEEEEEEEvNT_6ParamsE$_ZN4cute3eso3ESOILb1ELb0EJNS_6LayoutINS_5tupleIJNS3_IJNS_1CILi4EEENS4_ILi1EEEEEES6_EEENS3_IJNS3_IJS6_NS4_ILi0EEEEEES9_EEEEENS_10ViewEngineINS_8gmem_ptrIPKfEEEEEEC2ERKSC_RKSI_) ;  /* 0xfffaac0000007944 */ /* 0x022fea0003c3ffff */
[----:B------:R-:W-:Y:S01]  /*60420*/  ULDC.64 UR8, c[0x0][0x118] ;  /* 0x0000460000087ab9 */ /* 0x000fe20000000a00 */
[----:B-1----:R1:W5:Y:S04]  /*60430*/  LDL.64 R4, [R1+0x1688] ;  /* 0x0016880001047983 */ /* 0x0023680000100a00 */
[----:B------:R1:W5:Y:S01]  /*60440*/  LD.E.64 R10, [R88.64+0x40] ;  /* 0x00004008580a7980 */ /* 0x000362000c101b00 */
[----:B------:R-:W-:Y:S01]  /*60450*/  IMAD.MOV.U32 R3, RZ, RZ, R15 ;  /* 0x000000ffff037224 */ /* 0x000fe200078e000f */
[----:B------:R-:W-:-:S02]  /*60460*/  MOV R2, R13 ;  /* 0x0000000d00027202 */ /* 0x000fc40000000f00 */
[----:B------:R-:W-:Y:S02]  /*60470*/  MOV R8, 0x60490 ;  /* 0x0006049000087802 */ /* 0x000fe40000000f00 */
[----:B-1---5:R-:W-:Y:S05]  /*60480*/  CALL.REL.NOINC `($_ZN7cutlass13device_kernelIN5flash19enable_sm80_to_sm89INS1_16FlashAttnBwdSm80INS1_25CollectiveMainloopBwdSm80ILi2ELi2EN4cute5tupleIJNS5_1CILi128EEES8_NS7_ILi64EEEEEENS_10bfloat16_tEfNS_4arch4Sm80ELb0ELb1ELb1ELb1ELb1ELb0ELb0ELb0ELi2ELi4ELi4ELi4ELb0EEENS1_21CollectiveEpilogueBwdISA_SB_SD_Li256ELb1ELb0ELi2EEENS1_19SingleTileSchedulerILb1ELb0ELb0ELi128EEEEEEEEEvNT_6ParamsE$_ZN4cute3eso3ESOILb1ELb0EJNS_10UnderscoreES2_iEEC2ERKS2_S5_RKi) ;  /* 0xfffa852000007944 */ /* 0x022fea0003c3ffff */
[----:B-1----:R-:W2:Y:S01]  /*60490*/  LDL R3, [R1+0x1688] ;  /* 0x0016880001037983 */ /* 0x002ea20000100800 */
[----:B------:R-:W-:Y:S02]  /*604a0*/  MOV R6, 0x604d0 ;  /* 0x000604d000067802 */ /* 0x000fe40000000f00 */
[----:B--2---:R-:W-:Y:S02]  /*604b0*/  SHF.L.U32 R3, R3, 0x7, RZ ;  /* 0x0000000703037819 */ /* 0x004fe400000006ff */
[----:B------:R-:W-:Y:S05]  /*604c0*/  CALL.REL.NOINC `($_ZN7cutlass13device_kernelIN5flash19enable_sm80_to_sm89INS1_16FlashAttnBwdSm80INS1_25CollectiveMainloopBwdSm80ILi2ELi2EN4cute5tupleIJNS5_1CILi128EEES8_NS7_ILi64EEEEEENS_10bfloat16_tEfNS_4arch4Sm80ELb0ELb1ELb1ELb1ELb1ELb0ELb0ELb0ELi2ELi4ELi4ELi4ELb0EEENS1_21CollectiveEpilogueBwdISA_SB_SD_Li256ELb1ELb0ELi2EEENS1_19SingleTileSchedulerILb1ELb0ELb0ELi128EEEEEEEEEvNT_6ParamsE$_ZN4cute3eso3ESOILb1ELb0EJNS_6LayoutINS_5tupleIJNS3_IJNS_1CILi4EEENS4_ILi1EEEEEES6_EEENS3_IJNS3_IJS6_NS4_ILi0EEEEEES9_EEEEEiEEC2ERKSC_RKi) ;  /* 0xfffaabe000007944 */ /* 0x000fea0003c3ffff */
[----:B------:R-:W-:Y:S01]  /*604d0*/  ULDC.64 UR8, c[0x0][0x118] ;  /* 0x0000460000087ab9 */ /* 0x000fe20000000a00 */
[----:B-1----:R-:W2:Y:S04]  /*604e0*/  LDL R2, [R1+0x1688] ;  /* 0x0016880001027983 */ /* 0x002ea80000100800 */
[----:B------:R-:W2:Y:S01]  /*604f0*/  LD.E.64 R10, [R10.64] ;  /* 0x000000080a0a7980 */ /* 0x000ea2000c101b00 */
[----:B------:R-:W-:Y:S02]  /*60500*/  MOV R6, R13 ;  /* 0x0000000d00067202 */ /* 0x000fe40000000f00 */
[----:B------:R-:W-:Y:S01]  /*60510*/  MOV R8, 0x60540 ;  /* 0x0006054000087802 */ /* 0x000fe20000000f00 */
[----:B--2---:R-:W-:-:S04]  /*60520*/  IMAD.WIDE R2, R2, 0x4, R10 ;  /* 0x0000000402027825 */ /* 0x004fc800078e020a */
[----:B------:R-:W-:Y:S05]  /*60530*/  CALL.REL.NOINC `($_ZN7cutlass13device_kernelIN5flash19enable_sm80_to_sm89INS1_16FlashAttnBwdSm80INS1_25CollectiveMainloopBwdSm80ILi2ELi2EN4cute5tupleIJNS5_1CILi128EEES8_NS7_ILi64EEEEEENS_10bfloat16_tEfNS_4arch4Sm80ELb0ELb1ELb1ELb1ELb1ELb0ELb0ELb0ELi2ELi4ELi4ELi4ELb0EEENS1_21CollectiveEpilogueBwdISA_SB_SD_Li256ELb1ELb0ELi2EEENS1_19SingleTileSchedulerILb1ELb0ELb0ELi128EEEEEEEEEvNT_6ParamsE$_ZN4cute8smem_ptrIPfECI1NS_12iter_adaptorIS1_S2_EEES1_) ;  /* 0xfffac00000007944 */ /* 0x000fea0003c3ffff */
[----:B-1----:R1:W5:Y:S01]  /*60540*/  LDL.64 R2, [R1+0x1688] ;  /* 0x0016880001027983 */ /* 0x0023620000100a00 */
[----:B------:R-:W-:-:S03]  /*60550*/  MOV R8, 0x60570 ;  /* 0x0006057000087802 */ /* 0x000fc60000000f00 */
[----:B-1---5:R-:W-:Y:S05]  /*60560*/  CALL.REL.NOINC `($_ZN7cutlass13device_kernelIN5flash19enable_sm80_to_sm89INS1_16FlashAttnBwdSm80INS1_25CollectiveMainloopBwdSm80ILi2ELi2EN4cute5tupleIJNS5_1CILi128EEES8_NS7_ILi64EEEEEENS_10bfloat16_tEfNS_4arch4Sm80ELb0ELb1ELb1ELb1ELb1ELb0ELb0ELb0ELi2ELi4ELi4ELi4ELb0EEENS1_21CollectiveEpilogueBwdISA_SB_SD_Li256ELb1ELb0ELi2EEENS1_19SingleTileSchedulerILb1ELb0ELb0ELi128EEEEEEEEEvNT_6ParamsE$_ZN4cute3eso3ESOILb1ELb0EJNS_6LayoutINS_5tupleIJNS3_IJNS_1CILi4EEENS4_ILi1EEEEEES6_EEENS3_IJNS3_IJS6_NS4_ILi0EEEEEES9_EEEEENS_10ViewEngineINS_8smem_ptrIPfEEEEEEC2ERKSC_RKSH_) ;  /* 0xfffaab0000007944 */ /* 0x022fea0003c3ffff */
[----:B------:R-:W-:Y:S01]  /*60570*/  ULDC.64 UR8, c[0x0][0x118] ;  /* 0x0000460000087ab9 */ /* 0x000fe20000000a00 */
[----:B------:R2:W5:Y:S04]  /*60580*/  LDL.64 R8, [R1+0x1688] ;  /* 0x0016880001087983 */ /* 0x0005680000100a00 */
[----:B------:R2:W5:Y:S01]  /*60590*/  LD.E.64 R84, [R88.64+0x48] ;  /* 0x0000480858547980 */ /* 0x000562000c101b00 */
[----:B-1----:R-:W-:-:S02]  /*605a0*/  MOV R3, RZ ;  /* 0x000000ff00037202 */ /* 0x002fc40000000f00 */
[----:B------:R-:W-:Y:S02]  /*605b0*/  MOV R6, 0x605d0 ;  /* 0x000605d000067802 */ /* 0x000fe40000000f00 */
[----:B--2--5:R-:W-:Y:S05]  /*605c0*/  CALL.REL.NOINC `($_ZN7cutlass13device_kernelIN5flash19enable_sm80_to_sm89INS1_16FlashAttnBwdSm80INS1_25CollectiveMainloopBwdSm80ILi2ELi2EN4cute5tupleIJNS5_1CILi128EEES8_NS7_ILi64EEEEEENS_10bfloat16_tEfNS_4arch4Sm80ELb0ELb1ELb1ELb1ELb1ELb0ELb0ELb0ELi2ELi4ELi4ELi4ELb0EEENS1_21CollectiveEpilogueBwdISA_SB_SD_Li256ELb1ELb0ELi2EEENS1_19SingleTileSchedulerILb1ELb0ELb0ELi128EEEEEEEEEvNT_6ParamsE$_ZN4cute3eso3ESOILb1ELb0EJNS_1CILi0EEEiEEC2ERKS3_RKi) ;  /* 0xfffa87c000007944 */ /* 0x024fea0003c3ffff */
[----:B------:R-:W-:Y:S02]  /*605d0*/  ULDC.64 UR8, c[0x0][0x118] ;  /* 0x0000460000087ab9 */ /* 0x000fe40000000a00 */
[----:B-1----:R1:W5:Y:S01]  /*605e0*/  LD.E R3, [R84.64] ;  /* 0x0000000854037980 */ /* 0x002362000c101900 */
[----:B------:R-:W-:-:S03]  /*605f0*/  MOV R16, 0x60610 ;  /* 0x0006061000107802 */ /* 0x000fc60000000f00 */
[----:B-1---5:R-:W-:Y:S05]  /*60600*/  CALL.REL.NOINC `($_ZN7cutlass13device_kernelIN5flash19enable_sm80_to_sm89INS1_16FlashAttnBwdSm80INS1_25CollectiveMainloopBwdSm80ILi2ELi2EN4cute5tupleIJNS5_1CILi128EEES8_NS7_ILi64EEEEEENS_10bfloat16_tEfNS_4arch4Sm80ELb0ELb1ELb1ELb1ELb1ELb0ELb0ELb0ELi2ELi4ELi4ELi4ELb0EEENS1_21CollectiveEpilogueBwdISA_SB_SD_Li256ELb1ELb0ELi2EEENS1_19SingleTileSchedulerILb1ELb0ELb0ELi128EEEEEEEEEvNT_6ParamsE$_ZZN4cuteplIJiEJNS_1CILi0EEEEEEDaRKNS_15ArithmeticTupleIJDpT_EEERKNS3_IJDpT0_EEEENKUlDpRKT_E_clIJiEEEDaSH_) ;  /* 0xfffb0f5000007944 */ /* 0x022fea0003c3ffff */
[----:B-----5:R-:W-:Y:S02]  /*60610*/  ISETP.GT.AND P0, PT, R2, 0x7f, PT ;  /* 0x0000007f0200780c */ /* 0x020fe40003f04270 */
[----:B------:R-:W-:-:S11]  /*60620*/  MOV R15, 0x0 ;  /* 0x00000000000f7802 */ /* 0x000fd60000000f00 */
[----:B------:R-:W-:Y:S05]  /*60630*/  @P0 RET.REL.NODEC R14 `(_ZN7cutlass13device_kernelIN5flash19enable_sm80_to_sm89INS1_16FlashAttnBwdSm80INS1_25CollectiveMainloopBwdSm80ILi2ELi2EN4cute5tupleIJNS5_1CILi128EEES8_NS7_ILi64EEEEEENS_10bfloat16_tEfNS_4arch4Sm80ELb0ELb1ELb1ELb1ELb1ELb0ELb0ELb0ELi2ELi4ELi4ELi4ELb0EEENS1_21CollectiveEpilogueBwdISA_SB_SD_Li256ELb1ELb0ELi2EEENS1_19SingleTileSchedulerILb1ELb0ELb0ELi128EEEEEEEEEvNT_6ParamsE) ;  /* 0xfff9f9c00e000950 */ /* 0x000fea0003c3ffff */
[----:B------:R-:W-:Y:S02]  /*60640*/  ULDC.64 UR8, c[0x0][0x118] ;  /* 0x0000460000087ab9 */ /* 0x000fe40000000a00 */
[----:B------:R-:W5:Y:S01]  /*60650*/  LD.E.64 R88, [R88.64+0x50] ;  /* 0x0000500858587980 */ /* 0x000f62000c101b00 */
[----:B------:R-:W-:Y:S01]  /*60660*/  IMAD.MOV.U32 R2, RZ, RZ, R7 ;  /* 0x000000ffff027224 */ /* 0x000fe200078e0007 */
[----:B------:R-:W-:Y:S02]  /*60670*/  MOV R3, RZ ;  /* 0x000000ff00037202 */ /* 0x000fe40000000f00 */
[----:B------:R-:W-:Y:S02]  /*60680*/  MOV R10, 0x606a0 ;  /* 0x000606a0000a7802 */ /* 0x000fe40000000f00 */
[----:B-1---5:R-:W-:Y:S05]  /*60690*/  CALL.REL.NOINC `($_ZN7cutlass13device_kernelIN5flash19enable_sm80_to_sm89INS1_16FlashAttnBwdSm80INS1_25CollectiveMainloopBwdSm80ILi2ELi2EN4cute5tupleIJNS5_1CILi128EEES8_NS7_ILi64EEEEEENS_10bfloat16_tEfNS_4arch4Sm80ELb0ELb1ELb1ELb1ELb1ELb0ELb0ELb0ELi2ELi4ELi4ELi4ELb0EEENS1_21CollectiveEpilogueBwdISA_SB_SD_Li256ELb1ELb0ELi2EEENS1_19SingleTileSchedulerILb1ELb0ELb0ELi128EEEEEEEEEvNT_6ParamsE$_ZN4cute3eso3ESOILb1ELb0EJNS_10UnderscoreEiEEC2ERKS2_RKi) ;  /* 0xfffa835000007944 */ /* 0x022fea0003c3ffff */
[----:B-1----:R-:W-:Y:S02]  /*606a0*/  MOV R2, R7 ;  /* 0x0000000700027202 */ /* 0x002fe40000000f00 */
[----:B------:R-:W-:Y:S02]  /*606b0*/  MOV R10, 0x606d0 ;  /* 0x000606d0000a7802 */ /* 0x000fe40000000f00 */
[----:B------:R-:W-:Y:S05]  /*606c0*/  CALL.REL.NOINC `($_ZN7cutlass13device_kernelIN5flash19enable_sm80_to_sm89INS1_16FlashAttnBwdSm80INS1_25CollectiveMainloopBwdSm80ILi2ELi2EN4cute5tupleIJNS5_1CILi128EEES8_NS7_ILi64EEEEEENS_10bfloat16_tEfNS_4arch4Sm80ELb0ELb1ELb1ELb1ELb1ELb0ELb0ELb0ELi2ELi4ELi4ELi4ELb0EEENS1_21CollectiveEpilogueBwdISA_SB_SD_Li256ELb1ELb0ELi2EEENS1_19SingleTileSchedulerILb1ELb0ELb0ELi128EEEEEEEEEvNT_6ParamsE$_ZN4cute8gmem_ptrIPKfECI1NS_12iter_adaptorIS2_S3_EEES2_) ;  /* 0xfffabd7000007944 */ /* 0x000fea0003c3ffff */
[----:B-1----:R1:W5:Y:S01]  /*606d0*/  LDL.64 R2, [R1+0x1680] ;  /* 0x0016800001027983 */ /* 0x0023620000100a00 */
[----:B------:R-:W-:-:S03]  /*606e0*/  MOV R6, 0x60700 ;  /* 0x0006070000067802 */ /* 0x000fc60000000f00 */
[----:B-1---5:R-:W-:Y:S05]  /*606f0*/  CALL.REL.NOINC `($_ZN7cutlass13device_kernelIN5flash19enable_sm80_to_sm89INS1_16FlashAttnBwdSm80INS1_25CollectiveMainloopBwdSm80ILi2ELi2EN4cute5tupleIJNS5_1CILi128EEES8_NS7_ILi64EEEEEENS_10bfloat16_tEfNS_4arch4Sm80ELb0ELb1ELb1ELb1ELb1ELb0ELb0ELb0ELi2ELi4ELi4ELi4ELb0EEENS1_21CollectiveEpilogueBwdISA_SB_SD_Li256ELb1ELb0ELi2EEENS1_19SingleTileSchedulerILb1ELb0ELb0ELi128EEEEEEEEEvNT_6ParamsE$_ZN4cute3eso3ESOILb1ELb0EJNS_6LayoutINS_5tupleIJNS3_IJNS_1CILi4EEENS4_ILi1EEEEEEEEENS3_IJNS3_IJS6_NS4_ILi0EEEEEEEEEEENS_10ViewEngineINS_8gmem_ptrIPKfEEEEEEC2ERKSC_RKSI_) ;  /* 0xfffaa85000007944 */ /* 0x022fea0003c3ffff */
[----:B-1----:R1:W5:Y:S01]  /*60700*/  LDL.64 R4, [R1+0x1680] ;  /* 0x0016800001047983 */ /* 0x0023620000100a00 */
[----:B------:R-:W-:Y:S01]  /*60710*/  IMAD.MOV.U32 R2, RZ, RZ, R7 ;  /* 0x000000ffff027224 */ /* 0x000fe200078e0007 */
[----:B------:R-:W-:-:S02]  /*60720*/  MOV R3, RZ ;  /* 0x000000ff00037202 */ /* 0x000fc40000000f00 */
[----:B------:R-:W-:Y:S02]  /*60730*/  MOV R10, 0x60750 ;  /* 0x00060750000a7802 */ /* 0x000fe40000000f00 */
[----:B-1---5:R-:W-:Y:S05]  /*60740*/  CALL.REL.NOINC `($_ZN7cutlass13device_kernelIN5flash19enable_sm80_to_sm89INS1_16FlashAttnBwdSm80INS1_25CollectiveMainloopBwdSm80ILi2ELi2EN4cute5tupleIJNS5_1CILi128EEES8_NS7_ILi64EEEEEENS_10bfloat16_tEfNS_4arch4Sm80ELb0ELb1ELb1ELb1ELb1ELb0ELb0ELb0ELi2ELi4ELi4ELi4ELb0EEENS1_21CollectiveEpilogueBwdISA_SB_SD_Li256ELb1ELb0ELi2EEENS1_19SingleTileSchedulerILb1ELb0ELb0ELi128EEEEEEEEEvNT_6ParamsE$_ZN4cute3eso3ESOILb1ELb0EJNS_10UnderscoreEiEEC2ERKS2_RKi) ;  /* 0xfffa82a000007944 */ /* 0x022fea0003c3ffff */
[----:B-1----:R-:W-:Y:S01]  /*60750*/  IMAD.MOV.U32 R2, RZ, RZ, R8 ;  /* 0x000000ffff027224 */ /* 0x002fe200078e0008 */
[----:B------:R-:W-:Y:S01]  /*60760*/  MOV R3, R9 ;  /* 0x0000000900037202 */ /* 0x000fe20000000f00 */
[----:B------:R-:W-:Y:S01]  /*60770*/  IMAD.MOV.U32 R6, RZ, RZ, R7 ;  /* 0x000000ffff067224 */ /* 0x000fe200078e0007 */
[----:B------:R-:W-:Y:S02]  /*60780*/  MOV R8, 0x607a0 ;  /* 0x000607a000087802 */ /* 0x000fe40000000f00 */
[----:B------:R-:W-:Y:S05]  /*60790*/  CALL.REL.NOINC `($_ZN7cutlass13device_kernelIN5flash19enable_sm80_to_sm89INS1_16FlashAttnBwdSm80INS1_25CollectiveMainloopBwdSm80ILi2ELi2EN4cute5tupleIJNS5_1CILi128EEES8_NS7_ILi64EEEEEENS_10bfloat16_tEfNS_4arch4Sm80ELb0ELb1ELb1ELb1ELb1ELb0ELb0ELb0ELi2ELi4ELi4ELi4ELb0EEENS1_21CollectiveEpilogueBwdISA_SB_SD_Li256ELb1ELb0ELi2EEENS1_19SingleTileSchedulerILb1ELb0ELb0ELi128EEEEEEEEEvNT_6ParamsE$_ZN4cute8smem_ptrIPfECI1NS_12iter_adaptorIS1_S2_EEES1_) ;  /* 0xfffabda000007944 */ /* 0x000fea0003c3ffff */
[----:B-1----:R1:W5:Y:S01]  /*607a0*/  LDL.64 R2, [R1+0x1680] ;  /* 0x0016800001027983 */ /* 0x0023620000100a00 */
[----:B------:R-:W-:-:S03]  /*607b0*/  MOV R8, 0x607d0 ;  /* 0x000607d000087802 */ /* 0x000fc60000000f00 */
[----:B-1---5:R-:W-:Y:S05]  /*607c0*/  CALL.REL.NOINC `($_ZN7cutlass13device_kernelIN5flash19enable_sm80_to_sm89INS1_16FlashAttnBwdSm80INS1_25CollectiveMainloopBwdSm80ILi2ELi2EN4cute5tupleIJNS5_1CILi128EEES8_NS7_ILi64EEEEEENS_10bfloat16_tEfNS_4arch4Sm80ELb0ELb1ELb1ELb1ELb1ELb0ELb0ELb0ELi2ELi4ELi4ELi4ELb0EEENS1_21CollectiveEpilogueBwdISA_SB_SD_Li256ELb1ELb0ELi2EEENS1_19SingleTileSchedulerILb1ELb0ELb0ELi128EEEEEEEEEvNT_6ParamsE$_ZN4cute3eso3ESOILb1ELb0EJNS_6LayoutINS_5tupleIJNS3_IJNS_1CILi4EEENS4_ILi1EEEEEEEEENS3_IJNS3_IJS6_NS4_ILi0EEEEEEEEEEENS_10ViewEngineINS_8smem_ptrIPfEEEEEEC2ERKSC_RKSH_) ;  /* 0xfffaa7d000007944 */ /* 0x022fea0003c3ffff */
[----:B-1----:R1:W5:Y:S01]  /*607d0*/  LDL.64 R6, [R1+0x1680] ;  /* 0x0016800001067983 */ /* 0x0023620000100a00 */
[----:B------:R-:W-:Y:S02]  /*607e0*/  MOV R2, R13 ;  /* 0x0000000d00027202 */ /* 0x000fe40000000f00 */
[----:B------:R-:W-:Y:S02]  /*607f0*/  MOV R10, 0x60810 ;  /* 0x00060810000a7802 */ /* 0x000fe40000000f00 */
[----:B-1---5:R-:W-:Y:S05]  /*60800*/  CALL.REL.NOINC `($_ZN7cutlass13device_kernelIN5flash19enable_sm80_to_sm89INS1_16FlashAttnBwdSm80INS1_25CollectiveMainloopBwdSm80ILi2ELi2EN4cute5tupleIJNS5_1CILi128EEES8_NS7_ILi64EEEEEENS_10bfloat16_tEfNS_4arch4Sm80ELb0ELb1ELb1ELb1ELb1ELb0ELb0ELb0ELi2ELi4ELi4ELi4ELb0EEENS1_21CollectiveEpilogueBwdISA_SB_SD_Li256ELb1ELb0ELi2EEENS1_19SingleTileSchedulerILb1ELb0ELb0ELi128EEEEEEEEEvNT_6ParamsE$_ZN4cute8gmem_ptrIPKfECI1NS_12iter_adaptorIS2_S3_EEES2_) ;  /* 0xfffabc3000007944 */ /* 0x022fea0003c3ffff */
[----:B-1----:R1:W5:Y:S01]  /*60810*/  LDL.64 R2, [R1+0x1688] ;  /* 0x0016880001027983 */ /* 0x0023620000100a00 */
        /* <DEDUP_REMOVED lines=10> */
[----:B--2--5:R-:W-:Y:S05]  /*608c0*/  CALL.REL.NOINC `($_ZN7cutlass13device_kernelIN5flash19enable_sm80_to_sm89INS1_16FlashAttnBwdSm80INS1_25CollectiveMainloopBwdSm80ILi2ELi2EN4cute5tupleIJNS5_1CILi128EEES8_NS7_ILi64EEEEEENS_10bfloat16_tEfNS_4arch4Sm80ELb0ELb1ELb1ELb1ELb1ELb0ELb0ELb0ELi2ELi4ELi4ELi4ELb0EEENS1_21CollectiveEpilogueBwdISA_SB_SD_Li256ELb1ELb0ELi2EEENS1_19SingleTileSchedulerILb1ELb0ELb0ELi128EEEEEEEEEvNT_6ParamsE$_ZN4cute8smem_ptrIPfECI1NS_12iter_adaptorIS1_S2_EEES1_) ;  /* 0xfffabc7000007944 */ /* 0x024fea0003c3ffff */
        /* <DEDUP_REMOVED lines=19> */
[----:B------:R-:W-:Y:S05]  /*60a00*/  RET.REL.NODEC R14 `(_ZN7cutlass13device_kernelIN5flash19enable_sm80_to_sm89INS1_16FlashAttnBwdSm80INS1_25CollectiveMainloopBwdSm80ILi2ELi2EN4cute5tupleIJNS5_1CILi128EEES8_NS7_ILi64EEEEEENS_10bfloat16_tEfNS_4arch4Sm80ELb0ELb1ELb1ELb1ELb1ELb0ELb0ELb0ELi2ELi4ELi4ELi4ELb0EEENS1_21CollectiveEpilogueBwdISA_SB_SD_Li256ELb1ELb0ELi2EEENS1_19SingleTileSchedulerILb1ELb0ELb0ELi128EEEEEEEEEvNT_6ParamsE) ;  /* 0xfff9f5f00e007950 */ /* 0x000fea0003c3ffff */
        .type           $_ZN7cutlass13device_kernelIN5flash19enable_sm80_to_sm89INS1_16FlashAttnBwdSm80INS1_25CollectiveMainloopBwdSm80ILi2ELi2EN4cute5tupleIJNS5_1CILi128EEES8_NS7_ILi64EEEEEENS_10bfloat16_tEfNS_4arch4Sm80ELb0ELb1ELb1ELb1ELb1ELb0ELb0ELb0ELi2ELi4ELi4ELi4ELb0EEENS1_21CollectiveEpilogueBwdISA_SB_SD_Li256ELb1ELb0ELi2EEENS1_19SingleTileSchedulerILb1ELb0ELb0ELi128EEEEEEEEEvNT_6ParamsE$_ZZN5flash25CollectiveMainloopBwdSm80ILi2ELi2EN4cute5tupleIJNS1_1CILi128EEES4_NS3_ILi64EEEEEEN7cutlass10bfloat16_tEfNS7_4arch4Sm80ELb0ELb1ELb1ELb1ELb1ELb0ELb0ELb0ELi2ELi4ELi4ELi4ELb0EE3mmaINS_16FlashAttnBwdSm80ISB_NS_21CollectiveEpilogueBwdIS6_S8_SA_Li256ELb1ELb0ELi2EEENS_19SingleTileSchedulerILb1ELb0ELb0ELi128EEEE13SharedStorageENS1_6TensorINS1_11ArrayEngineIfLm32EEENS1_6LayoutINS2_IJNS2_IJNS3_ILi2EEESO_EEESO_NS3_ILi4EEEEEENS2_IJNS2_IJNS3_ILi1EEESO_EEESQ_NS3_ILi8EEEEEEEEEEEEbRKNSB_6ParamsERT0_S12_iNS2_IJiiiEEERT_ENKUliiE_clEii,@function
        .size           $_ZN7cutlass13device_kernelIN5flash19enable_sm80_to_sm89INS1_16FlashAttnBwdSm80INS1_25CollectiveMainloopBwdSm80ILi2ELi2EN4cute5tupleIJNS5_1CILi128EEES8_NS7_ILi64EEEEEENS_10bfloat16_tEfNS_4arch4Sm80ELb0ELb1ELb1ELb1ELb1ELb0ELb0ELb0ELi2ELi4ELi4ELi4ELb0EEENS1_21CollectiveEpilogueBwdISA_SB_SD_Li256ELb1ELb0ELi2EEENS1_19SingleTileSchedulerILb1ELb0ELb0ELi128EEEEEEEEEvNT_6ParamsE$_ZZN5flash25CollectiveMainloopBwdSm80ILi2ELi2EN4cute5tupleIJNS1_1CILi128EEES4_NS3_ILi64EEEEEEN7cutlass10bfloat16_tEfNS7_4arch4Sm80ELb0ELb1ELb1ELb1ELb1ELb0ELb0ELb0ELi2ELi4ELi4ELi4ELb0EE3mmaINS_16FlashAttnBwdSm80ISB_NS_21CollectiveEpilogueBwdIS6_S8_SA_Li256ELb1ELb0ELi2EEENS_19SingleTileSchedulerILb1ELb0ELb0ELi128EEEE13SharedStorageENS1_6TensorINS1_11ArrayEngineIfLm32EEENS1_6LayoutINS2_IJNS2_IJNS3_ILi2EEESO_EEESO_NS3_ILi4EEEEEENS2_IJNS2_IJNS3_ILi1EEESO_EEESQ_NS3_ILi8EEEEEEEEEEEEbRKNSB_6ParamsERT0_S12_iNS2_IJiiiEEERT_ENKUliiE_clEii,($_ZN7cutlass13device_kernelIN5flash19enable_sm80_to_sm89INS1_16FlashAttnBwdSm80INS1_25CollectiveMainloopBwdSm80ILi2ELi2EN4cute5tupleIJNS5_1CILi128EEES8_NS7_ILi64EEEEEENS_10bfloat16_tEfNS_4arch4Sm80ELb0ELb1ELb1ELb1ELb1ELb0ELb0ELb0ELi2ELi4ELi4ELi4ELb0EEENS1_21CollectiveEpilogueBwdISA_SB_SD_Li256ELb1ELb0ELi2EEENS1_19SingleTileSchedulerILb1ELb0ELb0ELi128EEEEEEEEEvNT_6ParamsE$_ZZN5flash25CollectiveMainloopBwdSm80ILi2ELi2EN4cute5tupleIJNS1_1CILi128EEES4_NS3_ILi64EEEEEEN7cutlass10bfloat16_tEfNS7_4arch4Sm80ELb0ELb1ELb1ELb1ELb1ELb0ELb0ELb0ELi2ELi4ELi4ELi4ELb0EE3mmaINS_16FlashAttnBwdSm80ISB_NS_21CollectiveEpilogueBwdIS6_S8_SA_Li256ELb1ELb0ELi2EEENS_19SingleTileSchedulerILb1ELb0ELb0ELi128EEEE13SharedStorageENS1_6TensorINS1_11ArrayEngineIfLm32EEENS1_6LayoutINS2_IJNS2_IJNS3_ILi2EEESO_EEESO_NS3_ILi4EEEEEENS2_IJNS2_IJNS3_ILi1EEESO_EEESQ_NS3_ILi8EEEEEEEEEEEEbRKNSB_6ParamsERT0_S12_iNS2_IJiiiEEERT_ENKUlvE0_clEv - $_ZN7cutlass13device_kernelIN5flash19enable_sm80_to_sm89INS1_16FlashAttnBwdSm80INS1_25CollectiveMainloopBwdSm80ILi2ELi2EN4cute5tupleIJNS5_1CILi128EEES8_NS7_ILi64EEEEEENS_10bfloat16_tEfNS_4arch4Sm80ELb0ELb1ELb1ELb1ELb1ELb0ELb0ELb0ELi2ELi4ELi4ELi4ELb0EEENS1_21CollectiveEpilogueBwdISA_SB_SD_Li256ELb1ELb0ELi2EEENS1_19SingleTileSchedulerILb1ELb0ELb0ELi128EEEEEEEEEvNT_6ParamsE$_ZZN5flash25CollectiveMainloopBwdSm80ILi2ELi2EN4cute5tupleIJNS1_1CILi128EEES4_NS3_ILi64EEEEEEN7cutlass10bfloat16_tEfNS7_4arch4Sm80ELb0ELb1ELb1ELb1ELb1ELb0ELb0ELb0ELi2ELi4ELi4ELi4ELb0EE3mmaINS_16FlashAttnBwdSm80ISB_NS_21CollectiveEpilogueBwdIS6_S8_SA_Li256ELb1ELb0ELi2EEENS_19SingleTileSchedulerILb1ELb0ELb0ELi128EEEE13SharedStorageENS1_6TensorINS1_11ArrayEngineIfLm32EEENS1_6LayoutINS2_IJNS2_IJNS3_ILi2EEESO_EEESO_NS3_ILi4EEEEEENS2_IJNS2_IJNS3_ILi1EEESO_EEESQ_NS3_ILi8EEEEEEEEEEEEbRKNSB_6ParamsERT0_S12_iNS2_IJiiiEEERT_ENKUliiE_clEii)
$_ZN7cutlass13device_kernelIN5flash19enable_sm80_to_sm89INS1_16FlashAttnBwdSm80INS1_25CollectiveMainloopBwdSm80ILi2ELi2EN4cute5tupleIJNS5_1CILi128EEES8_NS7_ILi64EEEEEENS_10bfloat16_tEfNS_4arch4Sm80ELb0ELb1ELb1ELb1ELb1ELb0ELb0ELb0ELi2ELi4ELi4ELi4ELb0EEENS1_21CollectiveEpilogueBwdISA_SB_SD_Li256ELb1ELb0ELi2EEENS1_19SingleTileSchedulerILb1ELb0ELb0ELi128EEEEEEEEEvNT_6ParamsE$_ZZN5flash25CollectiveMainloopBwdSm80ILi2ELi2EN4cute5tupleIJNS1_1CILi128EEES4_NS3_ILi64EEEEEEN7cutlass10bfloat16_tEfNS7_4arch4Sm80ELb0ELb1ELb1ELb1ELb1ELb0ELb0ELb0ELi2ELi4ELi4ELi4ELb0EE3mmaINS_16FlashAttnBwdSm80ISB_NS_21CollectiveEpilogueBwdIS6_S8_SA_Li256ELb1ELb0ELi2EEENS_19SingleTileSchedulerILb1ELb0ELb0ELi128EEEE13SharedStorageENS1_6TensorINS1_11ArrayEngineIfLm32EEENS1_6LayoutINS2_IJNS2_IJNS3_ILi2EEESO_EEESO_NS3_ILi4EEEEEENS2_IJNS2_IJNS3_ILi1EEESO_EEESQ_NS3_ILi8EEEEEEEEEEEEbRKNSB_6ParamsERT0_S12_iNS2_IJiiiEEERT_ENKUliiE_clEii:
        /* <DEDUP_REMOVED lines=55> */
[----:B------:R-:W2:Y:S04]  /*60d80*/  LDL.64 R8, [R1+0x1390] ;  /* 0x0013900001087983 */ /* 0x000ea80000100a00 */
[----:B------:R-:W2:Y:S04]  /*60d90*/  LD.E.64 R76, [R76.64+0x18] ;  /* 0x000018044c4c7980 */ /* 0x000ea8000c101b00 */
[----:B-1----:R1:W5:Y:S01]  /*60da0*/  LDL.64 R2, [R1+0x1388] ;  /* 0x0013880001027983 */ /* 0x0023620000100a00 */
        /* <DEDUP_REMOVED lines=496> */
[----:B-----5:R-:W-:Y:S01]  /*62cb0*/  ISETP.GT.AND P0, PT, R2, 0x7f, PT ;  /* 0x0000007f0200780c */ /* 0x020fe20003f04270 */
[----:B------:R-:W-:Y:S01]  /*62cc0*/  IMAD.MOV.U32 R2, RZ, RZ, R12 ;  /* 0x000000ffff027224 */ /* 0x000fe200078e000c */
        /* <DEDUP_REMOVED lines=63> */
        .type           $_ZN7cutlass13device_kernelIN5flash19enable_sm80_to_sm89INS1_16FlashAttnBwdSm80INS1_25CollectiveMainloopBwdSm80ILi2ELi2EN4cute5tupleIJNS5_1CILi128EEES8_NS7_ILi64EEEEEENS_10bfloat16_tEfNS_4arch4Sm80ELb0ELb1ELb1ELb1ELb1ELb0ELb0ELb0ELi2ELi4ELi4ELi4ELb0EEENS1_21CollectiveEpilogueBwdISA_SB_SD_Li256ELb1ELb0ELi2EEENS1_19SingleTileSchedulerILb1ELb0ELb0ELi128EEEEEEEEEvNT_6ParamsE$_ZZN5flash25CollectiveMainloopBwdSm80ILi2ELi2EN4cute5tupleIJNS1_1CILi128EEES4_NS3_ILi64EEEEEEN7cutlass10bfloat16_tEfNS7_4arch4Sm80ELb0ELb1ELb1ELb1ELb1ELb0ELb0ELb0ELi2ELi4ELi4ELi4ELb0EE3mmaINS_16FlashAttnBwdSm80ISB_NS_21CollectiveEpilogueBwdIS6_S8_SA_Li256ELb1ELb0ELi2EEENS_19SingleTileSchedulerILb1ELb0ELb0ELi128EEEE13SharedStorageENS1_6TensorINS1_11ArrayEngineIfLm32EEENS1_6LayoutINS2_IJNS2_IJNS3_ILi2EEESO_EEESO_NS3_ILi4EEEEEENS2_IJNS2_IJNS3_ILi1EEESO_EEESQ_NS3_ILi8EEEEEEEEEEEEbRKNSB_6ParamsERT0_S12_iNS2_IJiiiEEERT_ENKUlvE0_clEv,@function
        .size           $_ZN7cutlass13device_kernelIN5flash19enable_sm80_to_sm89INS1_16FlashAttnBwdSm80INS1_25CollectiveMainloopBwdSm80ILi2ELi2EN4cute5tupleIJNS5_1CILi128EEES8_NS7_ILi64EEEEEENS_10bfloat16_tEfNS_4arch4Sm80ELb0ELb1ELb1ELb1ELb1ELb0ELb0ELb0ELi2ELi4ELi4ELi4ELb0EEENS1_21CollectiveEpilogueBwdISA_SB_SD_Li256ELb1ELb0ELi2EEENS1_19SingleTileSchedulerILb1ELb0ELb0ELi128EEEEEEEEEvNT_6ParamsE$_ZZN5flash25CollectiveMainloopBwdSm80ILi2ELi2EN4cute5tupleIJNS1_1CILi128EEES4_NS3_ILi64EEEEEEN7cutlass10bfloat16_tEfNS7_4arch4Sm80ELb0ELb1ELb1ELb1ELb1ELb0ELb0ELb0ELi2ELi4ELi4ELi4ELb0EE3mmaINS_16FlashAttnBwdSm80ISB_NS_21CollectiveEpilogueBwdIS6_S8_SA_Li256ELb1ELb0ELi2EEENS_19SingleTileSchedulerILb1ELb0ELb0ELi128EEEE13SharedStorageENS1_6TensorINS1_11ArrayEngineIfLm32EEENS1_6LayoutINS2_IJNS2_IJNS3_ILi2EEESO_EEESO_NS3_ILi4EEEEEENS2_IJNS2_IJNS3_ILi1EEESO_EEESQ_NS3_ILi8EEEEEEEEEEEEbRKNSB_6ParamsERT0_S12_iNS2_IJiiiEEERT_ENKUlvE0_clEv,($_ZN7cutlass13device_kernelIN5flash19enable_sm80_to_sm89INS1_16FlashAttnBwdSm80INS1_25CollectiveMainloopBwdSm80ILi2ELi2EN4cute5tupleIJNS5_1CILi128EEES8_NS7_ILi64EEEEEENS_10bfloat16_tEfNS_4arch4Sm80ELb0ELb1ELb1ELb1ELb1ELb0ELb0ELb0ELi2ELi4ELi4ELi4ELb0EEENS1_21CollectiveEpilogueBwdISA_SB_SD_Li256ELb1ELb0ELi2EEENS1_19SingleTileSchedulerILb1ELb0ELb0ELi128EEEEEEEEEvNT_6ParamsE$_ZZN5flash25CollectiveMainloopBwdSm80ILi2ELi2EN4cute5tupleIJNS1_1CILi128EEES4_NS3_ILi64EEEEEEN7cutlass10bfloat16_tEfNS7_4arch4Sm80ELb0ELb1ELb1ELb1ELb1ELb0ELb0ELb0ELi2ELi4ELi4ELi4ELb0EE3mmaINS_16FlashAttnBwdSm80ISB_NS_21CollectiveEpilogueBwdIS6_S8_SA_Li256ELb1ELb0ELi2EEENS_19SingleTileSchedulerILb1ELb0ELb0ELi128EEEE13SharedStorageENS1_6TensorINS1_11ArrayEngineIfLm32EEENS1_6LayoutINS2_IJNS2_IJNS3_ILi2EEESO_EEESO_NS3_ILi4EEEEEENS2_IJNS2_IJNS3_ILi1EEESO_EEESQ_NS3_ILi8EEEEEEEEEEEEbRKNSB_6ParamsERT0_S12_iNS2_IJiiiEEERT_ENKUlvE_clEv - $_ZN7cutlass13device_kernelIN5flash19enable_sm80_to_sm89INS1_16FlashAttnBwdSm80INS1_25CollectiveMainloopBwdSm80ILi2ELi2EN4cute5tupleIJNS5_1CILi128EEES8_NS7_ILi64EEEEEENS_10bfloat16_tEfNS_4arch4Sm80ELb0ELb1ELb1ELb1ELb1ELb0ELb0ELb0ELi2ELi4ELi4ELi4ELb0EEENS1_21CollectiveEpilogueBwdISA_SB_SD_Li256ELb1ELb0ELi2EEENS1_19SingleTileSchedulerILb1ELb0ELb0ELi128EEEEEEEEEvNT_6ParamsE$_ZZN5flash25CollectiveMainloopBwdSm80ILi2ELi2EN4cute5tupleIJNS1_1CILi128EEES4_NS3_ILi64EEEEEEN7cutlass10bfloat16_tEfNS7_4arch4Sm80ELb0ELb1ELb1ELb1ELb1ELb0ELb0ELb0ELi2ELi4ELi4ELi4ELb0EE3mmaINS_16FlashAttnBwdSm80ISB_NS_21CollectiveEpilogueBwdIS6_S8_SA_Li256ELb1ELb0ELi2EEENS_19SingleTileSchedulerILb1ELb0ELb0ELi128EEEE13SharedStorageENS1_6TensorINS1_11ArrayEngineIfLm32EEENS1_6LayoutINS2_IJNS2_IJNS3_ILi2EEESO_EEESO_NS3_ILi4EEEEEENS2_IJNS2_IJNS3_ILi1EEESO_EEESQ_NS3_ILi8EEEEEEEEEEEEbRKNSB_6ParamsERT0_S12_iNS2_IJiiiEEERT_ENKUlvE0_clEv)
$_ZN7cutlass13device_kernelIN5flash19enable_sm80_to_sm89INS1_16FlashAttnBwdSm80INS1_25CollectiveMainloopBwdSm80ILi2ELi2EN4cute5tupleIJNS5_1CILi128EEES8_NS7_ILi64EEEEEENS_10bfloat16_tEfNS_4arch4Sm80ELb0ELb1ELb1ELb1ELb1ELb0ELb0ELb0ELi2ELi4ELi4ELi4ELb0EEENS1_21CollectiveEpilogueBwdISA_SB_SD_Li256ELb1ELb0ELi2EEENS1_19SingleTileSchedulerILb1ELb0ELb0ELi128EEEEEEEEEvNT_6ParamsE$_ZZN5flash25CollectiveMainloopBwdSm80ILi2ELi2EN4cute5tupleIJNS1_1CILi128EEES4_NS3_ILi64EEEEEEN7cutlass10bfloat16_tEfNS7_4arch4Sm80ELb0ELb1ELb1ELb1ELb1ELb0ELb0ELb0ELi2ELi4ELi4ELi4ELb0EE3mmaINS_16FlashAttnBwdSm80ISB_NS_21CollectiveEpilogueBwdIS6_S8_SA_Li256ELb1ELb0ELi2EEENS_19SingleTileSchedulerILb1ELb0ELb0ELi128EEEE13SharedStorageENS1_6TensorINS1_11ArrayEngineIfLm32EEENS1_6LayoutINS2_IJNS2_IJNS3_ILi2EEESO_EEESO_NS3_ILi4EEEEEENS2_IJNS2_IJNS3_ILi1EEESO_EEESQ_NS3_ILi8EEEEEEEEEEEEbRKNSB_6ParamsERT0_S12_iNS2_IJiiiEEERT_ENKUlvE0_clEv:
        /* <DEDUP_REMOVED lines=14> */
[----:B-1---5:R-:W-:Y:S05]  /*631a0*/  CALL.REL.NOINC `($_ZN7cutlass13device_kernelIN5flash19enable_sm80_to_sm89INS1_16FlashAttnBwdSm80INS1_25CollectiveMainloopBwdSm80ILi2ELi2EN4cute5tupleIJNS5_1CILi128EEES8_NS7_ILi64EEEEEENS_10bfloat16_tEfNS_4arch4Sm80ELb0ELb1ELb1ELb1ELb1ELb0ELb0ELb0ELi2ELi4ELi4ELi4ELb0EEENS1_21CollectiveEpilogueBwdISA_SB_SD_Li256ELb1ELb0ELi2EEENS1_19SingleTileSchedulerILb1ELb0ELb0ELi128EEEEEEEEEvNT_6ParamsE$_ZZN5flash25CollectiveMainloopBwdSm80ILi2ELi2EN4cute5tupleIJNS1_1CILi128EEES4_NS3_ILi64EEEEEEN7cutlass10bfloat16_tEfNS7_4arch4Sm80ELb0ELb1ELb1ELb1ELb1ELb0ELb0ELb0ELi2ELi4ELi4ELi4ELb0EE3mmaINS_16FlashAttnBwdSm80ISB_NS_21CollectiveEpilogueBwdIS6_S8_SA_Li256ELb1ELb0ELi2EEENS_19SingleTileSchedulerILb1ELb0ELb0ELi128EEEE13SharedStorageENS1_6TensorINS1_11ArrayEngineIfLm32EEENS1_6LayoutINS2_IJNS2_IJNS3_ILi2EEESO_EEESO_NS3_ILi4EEEEEENS2_IJNS2_IJNS3_ILi1EEESO_EEESQ_NS3_ILi8EEEEEEEEEEEEbRKNSB_6ParamsERT0_S12_iNS2_IJiiiEEERT_ENKUliiE0_clEii) ;  /* 0xffffb1c000007944 */ /* 0x022fea0003c3ffff */
.L_x_2151:
[----:B------:R-:W-:Y:S05]  /*631b0*/  BSYNC B0 ;  /* 0x0000000000007941 */ /* 0x000fea0003800000 */
.L_x_2150:
[----:B------:R-:W-:Y:S01]  /*631c0*/  MOV R13, 0x0 ;  /* 0x00000000000d7802 */ /* 0x000fe20000000f00 */
[----:B------:R-:W0:Y:S03]  /*631d0*/  LDGDEPBAR ;  /* 0x00000000000079af */ /* 0x000e260000000000 */
[----:B------:R-:W-:Y:S05]  /*631e0*/  RET.REL.NODEC R12 `(_ZN7cutlass13device_kernelIN5flash19enable_sm80_to_sm89INS1_16FlashAttnBwdSm80INS1_25CollectiveMainloopBwdSm80ILi2ELi2EN4cute5tupleIJNS5_1CILi128EEES8_NS7_ILi64EEEEEENS_10bfloat16_tEfNS_4arch4Sm80ELb0ELb1ELb1ELb1ELb1ELb0ELb0ELb0ELi2ELi4ELi4ELi4ELb0EEENS1_21CollectiveEpilogueBwdISA_SB_SD_Li256ELb1ELb0ELi2EEENS1_19SingleTileSchedulerILb1ELb0ELb0ELi128EEEEEEEEEvNT_6ParamsE) ;  /* 0xfff9ce100c007950 */ /* 0x000fea0003c3ffff */
        .type           $_ZN7cutlass13device_kernelIN5flash19enable_sm80_to_sm89INS1_16FlashAttnBwdSm80INS1_25CollectiveMainloopBwdSm80ILi2ELi2EN4cute5tupleIJNS5_1CILi128EEES8_NS7_ILi64EEEEEENS_10bfloat16_tEfNS_4arch4Sm80ELb0ELb1ELb1ELb1ELb1ELb0ELb0ELb0ELi2ELi4ELi4ELi4ELb0EEENS1_21CollectiveEpilogueBwdISA_SB_SD_Li256ELb1ELb0ELi2EEENS1_19SingleTileSchedulerILb1ELb0ELb0ELi128EEEEEEEEEvNT_6ParamsE$_ZZN5flash25CollectiveMainloopBwdSm80ILi2ELi2EN4cute5tupleIJNS1_1CILi128EEES4_NS3_ILi64EEEEEEN7cutlass10bfloat16_tEfNS7_4arch4Sm80ELb0ELb1ELb1ELb1ELb1ELb0ELb0ELb0ELi2ELi4ELi4ELi4ELb0EE3mmaINS_16FlashAttnBwdSm80ISB_NS_21CollectiveEpilogueBwdIS6_S8_SA_Li256ELb1ELb0ELi2EEENS_19SingleTileSchedulerILb1ELb0ELb0ELi128EEEE13SharedStorageENS1_6TensorINS1_11ArrayEngineIfLm32EEENS1_6LayoutINS2_IJNS2_IJNS3_ILi2EEESO_EEESO_NS3_ILi4EEEEEENS2_IJNS2_IJNS3_ILi1EEESO_EEESQ_NS3_ILi8EEEEEEEEEEEEbRKNSB_6ParamsERT0_S12_iNS2_IJiiiEEERT_ENKUlvE_clEv,@function
        .size           $_ZN7cutlass13device_kernelIN5flash19enable_sm80_to_sm89INS1_16FlashAttnBwdSm80INS1_25CollectiveMainloopBwdSm80ILi2ELi2EN4cute5tupleIJNS5_1CILi128EEES8_NS7_ILi64EEEEEENS_10bfloat16_tEfNS_4arch4Sm80ELb0ELb1ELb1ELb1ELb1ELb0ELb0ELb0ELi2ELi4ELi4ELi4ELb0EEENS1_21CollectiveEpilogueBwdISA_SB_SD_Li256ELb1ELb0ELi2EEENS1_19SingleTileSchedulerILb1ELb0ELb0ELi128EEEEEEEEEvNT_6ParamsE$_ZZN5flash25CollectiveMainloopBwdSm80ILi2ELi2EN4cute5tupleIJNS1_1CILi128EEES4_NS3_ILi64EEEEEEN7cutlass10bfloat16_tEfNS7_4arch4Sm80ELb0ELb1ELb1ELb1ELb1ELb0ELb0ELb0ELi2ELi4ELi4ELi4ELb0EE3mmaINS_16FlashAttnBwdSm80ISB_NS_21CollectiveEpilogueBwdIS6_S8_SA_Li256ELb1ELb0ELi2EEENS_19SingleTileSchedulerILb1ELb0ELb0ELi128EEEE13SharedStorageENS1_6TensorINS1_11ArrayEngineIfLm32EEENS1_6LayoutINS2_IJNS2_IJNS3_ILi2EEESO_EEESO_NS3_ILi4EEEEEENS2_IJNS2_IJNS3_ILi1EEESO_EEESQ_NS3_ILi8EEEEEEEEEEEEbRKNSB_6ParamsERT0_S12_iNS2_IJiiiEEERT_ENKUlvE_clEv,($_ZN7cutlass13device_kernelIN5flash19enable_sm80_to_sm89INS1_16FlashAttnBwdSm80INS1_25CollectiveMainloopBwdSm80ILi2ELi2EN4cute5tupleIJNS5_1CILi128EEES8_NS7_ILi64EEEEEENS_10bfloat16_tEfNS_4arch4Sm80ELb0ELb1ELb1ELb1ELb1ELb0ELb0ELb0ELi2ELi4ELi4ELi4ELb0EEENS1_21CollectiveEpilogueBwdISA_SB_SD_Li256ELb1ELb0ELi2EEENS1_19SingleTileSchedulerILb1ELb0ELb0ELi128EEEEEEEEEvNT_6ParamsE$_ZZZN5flash25CollectiveMainloopBwdSm80ILi2ELi2EN4cute5tupleIJNS1_1CILi128EEES4_NS3_ILi64EEEEEEN7cutlass10bfloat16_tEfNS7_4arch4Sm80ELb0ELb1ELb1ELb1ELb1ELb0ELb0ELb0ELi2ELi4ELi4ELi4ELb0EE3mmaINS_16FlashAttnBwdSm80ISB_NS_21CollectiveEpilogueBwdIS6_S8_SA_Li256ELb1ELb0ELi2EEENS_19SingleTileSchedulerILb1ELb0ELb0ELi128EEEE13SharedStorageENS1_6TensorINS1_11ArrayEngineIfLm32EEENS1_6LayoutINS2_IJNS2_IJNS3_ILi2EEESO_EEESO_NS3_ILi4EEEEEENS2_IJNS2_IJNS3_ILi1EEESO_EEESQ_NS3_ILi8EEEEEEEEEEEEbRKNSB_6ParamsERT0_S12_iNS2_IJiiiEEERT_ENKUliT_E_clIZSC_ISJ_SX_EbS10_S12_S12_iS13_S15_EUlRS16_iE_EEDaiS16_ENKUlT_E_clIZSC_ISJ_SX_EbS10_S12_S12_iS13_S15_EUlvE0_EEDaS1B_ - $_ZN7cutlass13device_kernelIN5flash19enable_sm80_to_sm89INS1_16FlashAttnBwdSm80INS1_25CollectiveMainloopBwdSm80ILi2ELi2EN4cute5tupleIJNS5_1CILi128EEES8_NS7_ILi64EEEEEENS_10bfloat16_tEfNS_4arch4Sm80ELb0ELb1ELb1ELb1ELb1ELb0ELb0ELb0ELi2ELi4ELi4ELi4ELb0EEENS1_21CollectiveEpilogueBwdISA_SB_SD_Li256ELb1ELb0ELi2EEENS1_19SingleTileSchedulerILb1ELb0ELb0ELi128EEEEEEEEEvNT_6ParamsE$_ZZN5flash25CollectiveMainloopBwdSm80ILi2ELi2EN4cute5tupleIJNS1_1CILi128EEES4_NS3_ILi64EEEEEEN7cutlass10bfloat16_tEfNS7_4arch4Sm80ELb0ELb1ELb1ELb1ELb1ELb0ELb0ELb0ELi2ELi4ELi4ELi4ELb0EE3mmaINS_16FlashAttnBwdSm80ISB_NS_21CollectiveEpilogueBwdIS6_S8_SA_Li256ELb1ELb0ELi2EEENS_19SingleTileSchedulerILb1ELb0ELb0ELi128EEEE13SharedStorageENS1_6TensorINS1_11ArrayEngineIfLm32EEENS1_6LayoutINS2_IJNS2_IJNS3_ILi2EEESO_EEESO_NS3_ILi4EEEEEENS2_IJNS2_IJNS3_ILi1EEESO_EEESQ_NS3_ILi8EEEEEEEEEEEEbRKNSB_6ParamsERT0_S12_iNS2_IJiiiEEERT_ENKUlvE_clEv)
$_ZN7cutlass13device_kernelIN5flash19enable_sm80_to_sm89INS1_16FlashAttnBwdSm80INS1_25CollectiveMainloopBwdSm80ILi2ELi2EN4cute5tupleIJNS5_1CILi128EEES8_NS7_ILi64EEEEEENS_10bfloat16_tEfNS_4arch4Sm80ELb0ELb1ELb1ELb1ELb1ELb0ELb0ELb0ELi2ELi4ELi4ELi4ELb0EEENS1_21CollectiveEpilogueBwdISA_SB_SD_Li256ELb1ELb0ELi2EEENS1_19SingleTileSchedulerILb1ELb0ELb0ELi128EEEEEEEEEvNT_6ParamsE$_ZZN5flash25CollectiveMainloopBwdSm80ILi2ELi2EN4cute5tupleIJNS1_1CILi128EEES4_NS3_ILi64EEEEEEN7cutlass10bfloat16_tEfNS7_4arch4Sm80ELb0ELb1ELb1ELb1ELb1ELb0ELb0ELb0ELi2ELi4ELi4ELi4ELb0EE3mmaINS_16FlashAttnBwdSm80ISB_NS_21CollectiveEpilogueBwdIS6_S8_SA_Li256ELb1ELb0ELi2EEENS_19SingleTileSchedulerILb1ELb0ELb0ELi128EEEE13SharedStorageENS1_6TensorINS1_11ArrayEngineIfLm32EEENS1_6LayoutINS2_IJNS2_IJNS3_ILi2EEESO_EEESO_NS3_ILi4EEEEEENS2_IJNS2_IJNS3_ILi1EEESO_EEESQ_NS3_ILi8EEEEEEEEEEEEbRKNSB_6ParamsERT0_S12_iNS2_IJiiiEEERT_ENKUlvE_clEv:
        /* <DEDUP_REMOVED lines=14> */
[----:B-1---5:R-:W-:Y:S05]  /*632d0*/  CALL.REL.NOINC `($_ZN7cutlass13device_kernelIN5flash19enable_sm80_to_sm89INS1_16FlashAttnBwdSm80INS1_25CollectiveMainloopBwdSm80ILi2ELi2EN4cute5tupleIJNS5_1CILi128EEES8_NS7_ILi64EEEEEENS_10bfloat16_tEfNS_4arch4Sm80ELb0ELb1ELb1ELb1ELb1ELb0ELb0ELb0ELi2ELi4ELi4ELi4ELb0EEENS1_21CollectiveEpilogueBwdISA_SB_SD_Li256ELb1ELb0ELi2EEENS1_19SingleTileSchedulerILb1ELb0ELb0ELi128EEEEEEEEEvNT_6ParamsE$_ZZN5flash25CollectiveMainloopBwdSm80ILi2ELi2EN4cute5tupleIJNS1_1CILi128EEES4_NS3_ILi64EEEEEEN7cutlass10bfloat16_tEfNS7_4arch4Sm80ELb0ELb1ELb1ELb1ELb1ELb0ELb0ELb0ELi2ELi4ELi4ELi4ELb0EE3mmaINS_16FlashAttnBwdSm80ISB_NS_21CollectiveEpilogueBwdIS6_S8_SA_Li256ELb1ELb0ELi2EEENS_19SingleTileSchedulerILb1ELb0ELb0ELi128EEEE13SharedStorageENS1_6TensorINS1_11ArrayEngineIfLm32EEENS1_6LayoutINS2_IJNS2_IJNS3_ILi2EEESO_EEESO_NS3_ILi4EEEEEENS2_IJNS2_IJNS3_ILi1EEESO_EEESQ_NS3_ILi8EEEEEEEEEEEEbRKNSB_6ParamsERT0_S12_iNS2_IJiiiEEERT_ENKUliiE_clEii) ;  /* 0xffffd73000007944 */ /* 0x022fea0003c3ffff */
.L_x_2153:
[----:B------:R-:W-:Y:S05]  /*632e0*/  BSYNC B0 ;  /* 0x0000000000007941 */ /* 0x000fea0003800000 */
.L_x_2152:
[----:B------:R-:W-:Y:S01]  /*632f0*/  MOV R15, 0x0 ;  /* 0x00000000000f7802 */ /* 0x000fe20000000f00 */
[----:B------:R-:W0:Y:S03]  /*63300*/  LDGDEPBAR ;  /* 0x00000000000079af */ /* 0x000e260000000000 */
[----:B------:R-:W-:Y:S05]  /*63310*/  RET.REL.NODEC R14 `(_ZN7cutlass13device_kernelIN5flash19enable_sm80_to_sm89INS1_16FlashAttnBwdSm80INS1_25CollectiveMainloopBwdSm80ILi2ELi2EN4cute5tupleIJNS5_1CILi128EEES8_NS7_ILi64EEEEEENS_10bfloat16_tEfNS_4arch4Sm80ELb0ELb1ELb1ELb1ELb1ELb0ELb0ELb0ELi2ELi4ELi4ELi4ELb0EEENS1_21CollectiveEpilogueBwdISA_SB_SD_Li256ELb1ELb0ELi2EEENS1_19SingleTileSchedulerILb1ELb0ELb0ELi128EEEEEEEEEvNT_6ParamsE) ;  /* 0xfff9cce00e007950 */ /* 0x000fea0003c3ffff */
        .type           $_ZN7cutlass13device_kernelIN5flash19enable_sm80_to_sm89INS1_16FlashAttnBwdSm80INS1_25CollectiveMainloopBwdSm80ILi2ELi2EN4cute5tupleIJNS5_1CILi128EEES8_NS7_ILi64EEEEEENS_10bfloat16_tEfNS_4arch4Sm80ELb0ELb1ELb1ELb1ELb1ELb0ELb0ELb0ELi2ELi4ELi4ELi4ELb0EEENS1_21CollectiveEpilogueBwdISA_SB_SD_Li256ELb1ELb0ELi2EEENS1_19SingleTileSchedulerILb1ELb0ELb0ELi128EEEEEEEEEvNT_6ParamsE$_ZZZN5flash25CollectiveMainloopBwdSm80ILi2ELi2EN4cute5tupleIJNS1_1CILi128EEES4_NS3_ILi64EEEEEEN7cutlass10bfloat16_tEfNS7_4arch4Sm80ELb0ELb1ELb1ELb1ELb1ELb0ELb0ELb0ELi2ELi4ELi4ELi4ELb0EE3mmaINS_16FlashAttnBwdSm80ISB_NS_21CollectiveEpilogueBwdIS6_S8_SA_Li256ELb1ELb0ELi2EEENS_19SingleTileSchedulerILb1ELb0ELb0ELi128EEEE13SharedStorageENS1_6TensorINS1_11ArrayEngineIfLm32EEENS1_6LayoutINS2_IJNS2_IJNS3_ILi2EEESO_EEESO_NS3_ILi4EEEEEENS2_IJNS2_IJNS3_ILi1EEESO_EEESQ_NS3_ILi8EEEEEEEEEEEEbRKNSB_6ParamsERT0_S12_iNS2_IJiiiEEERT_ENKUliT_E_clIZSC_ISJ_SX_EbS10_S12_S12_iS13_S15_EUlRS16_iE_EEDaiS16_ENKUlT_E_clIZSC_ISJ_SX_EbS10_S12_S12_iS13_S15_EUlvE0_EEDaS1B_,@function
        .size           $_ZN7cutlass13device_kernelIN5flash19enable_sm80_to_sm89INS1_16FlashAttnBwdSm80INS1_25CollectiveMainloopBwdSm80ILi2ELi2EN4cute5tupleIJNS5_1CILi128EEES8_NS7_ILi64EEEEEENS_10bfloat16_tEfNS_4arch4Sm80ELb0ELb1ELb1ELb1ELb1ELb0ELb0ELb0ELi2ELi4ELi4ELi4ELb0EEENS1_21CollectiveEpilogueBwdISA_SB_SD_Li256ELb1ELb0ELi2EEENS1_19SingleTileSchedulerILb1ELb0ELb0ELi128EEEEEEEEEvNT_6ParamsE$_ZZZN5flash25CollectiveMainloopBwdSm80ILi2ELi2EN4cute5tupleIJNS1_1CILi128EEES4_NS3_ILi64EEEEEEN7cutlass10bfloat16_tEfNS7_4arch4Sm80ELb0ELb1ELb1ELb1ELb1ELb0ELb0ELb0ELi2ELi4ELi4ELi4ELb0EE3mmaINS_16FlashAttnBwdSm80ISB_NS_21CollectiveEpilogueBwdIS6_S8_SA_Li256ELb1ELb0ELi2EEENS_19SingleTileSchedulerILb1ELb0ELb0ELi128EEEE13SharedStorageENS1_6TensorINS1_11ArrayEngineIfLm32EEENS1_6LayoutINS2_IJNS2_IJNS3_ILi2EEESO_EEESO_NS3_ILi4EEEEEENS2_IJNS2_IJNS3_ILi1EEESO_EEESQ_NS3_ILi8EEEEEEEEEEEEbRKNSB_6ParamsERT0_S12_iNS2_IJiiiEEERT_ENKUliT_E_clIZSC_ISJ_SX_EbS10_S12_S12_iS13_S15_EUlRS16_iE_EEDaiS16_ENKUlT_E_clIZSC_ISJ_SX_EbS10_S12_S12_iS13_S15_EUlvE0_EEDaS1B_,($_ZN7cutlass13device_kernelIN5flash19enable_sm80_to_sm89INS1_16FlashAttnBwdSm80INS1_25CollectiveMainloopBwdSm80ILi2ELi2EN4cute5tupleIJNS5_1CILi128EEES8_NS7_ILi64EEEEEENS_10bfloat16_tEfNS_4arch4Sm80ELb0ELb1ELb1ELb1ELb1ELb0ELb0ELb0ELi2ELi4ELi4ELi4ELb0EEENS1_21CollectiveEpilogueBwdISA_SB_SD_Li256ELb1ELb0ELi2EEENS1_19SingleTileSchedulerILb1ELb0ELb0ELi128EEEEEEEEEvNT_6ParamsE$_ZZZN5flash25CollectiveMainloopBwdSm80ILi2ELi2EN4cute5tupleIJNS1_1CILi128EEES4_NS3_ILi64EEEEEEN7cutlass10bfloat16_tEfNS7_4arch4Sm80ELb0ELb1ELb1ELb1ELb1ELb0ELb0ELb0ELi2ELi4ELi4ELi4ELb0EE3mmaINS_16FlashAttnBwdSm80ISB_NS_21CollectiveEpilogueBwdIS6_S8_SA_Li256ELb1ELb0ELi2EEENS_19SingleTileSchedulerILb1ELb0ELb0ELi128EEEE13SharedStorageENS1_6TensorINS1_11ArrayEngineIfLm32EEENS1_6LayoutINS2_IJNS2_IJNS3_ILi2EEESO_EEESO_NS3_ILi4EEEEEENS2_IJNS2_IJNS3_ILi1EEESO_EEESQ_NS3_ILi8EEEEEEEEEEEEbRKNSB_6ParamsERT0_S12_iNS2_IJiiiEEERT_ENKUliT_E_clIZSC_ISJ_SX_EbS10_S12_S12_iS13_S15_EUlRS16_iE_EEDaiS16_ENKUlvE0_clEv - $_ZN7cutlass13device_kernelIN5flash19enable_sm80_to_sm89INS1_16FlashAttnBwdSm80INS1_25CollectiveMainloopBwdSm80ILi2ELi2EN4cute5tupleIJNS5_1CILi128EEES8_NS7_ILi64EEEEEENS_10bfloat16_tEfNS_4arch4Sm80ELb0ELb1ELb1ELb1ELb1ELb0ELb0ELb0ELi2ELi4ELi4ELi4ELb0EEENS1_21CollectiveEpilogueBwdISA_SB_SD_Li256ELb1ELb0ELi2EEENS1_19SingleTileSchedulerILb1ELb0ELb0ELi128EEEEEEEEEvNT_6ParamsE$_ZZZN5flash25CollectiveMainloopBwdSm80ILi2ELi2EN4cute5tupleIJNS1_1CILi128EEES4_NS3_ILi64EEEEEEN7cutlass10bfloat16_tEfNS7_4arch4Sm80ELb0ELb1ELb1ELb1ELb1ELb0ELb0ELb0ELi2ELi4ELi4ELi4ELb0EE3mmaINS_16FlashAttnBwdSm80ISB_NS_21CollectiveEpilogueBwdIS6_S8_SA_Li256ELb1ELb0ELi2EEENS_19SingleTileSchedulerILb1ELb0ELb0ELi128EEEE13SharedStorageENS1_6TensorINS1_11ArrayEngineIfLm32EEENS1_6LayoutINS2_IJNS2_IJNS3_ILi2EEESO_EEESO_NS3_ILi4EEEEEENS2_IJNS2_IJNS3_ILi1EEESO_EEESQ_NS3_ILi8EEEEEEEEEEEEbRKNSB_6ParamsERT0_S12_iNS2_IJiiiEEERT_ENKUliT_E_clIZSC_ISJ_SX_EbS10_S12_S12_iS13_S15_EUlRS16_iE_EEDaiS16_ENKUlT_E_clIZSC_ISJ_SX_EbS10_S12_S12_iS13_S15_EUlvE0_EEDaS1B_)
$_ZN7cutlass13device_kernelIN5flash19enable_sm80_to_sm89INS1_16FlashAttnBwdSm80INS1_25CollectiveMainloopBwdSm80ILi2ELi2EN4cute5tupleIJNS5_1CILi128EEES8_NS7_ILi64EEEEEENS_10bfloat16_tEfNS_4arch4Sm80ELb0ELb1ELb1ELb1ELb1ELb0ELb0ELb0ELi2ELi4ELi4ELi4ELb0EEENS1_21CollectiveEpilogueBwdISA_SB_SD_Li256ELb1ELb0ELi2EEENS1_19SingleTileSchedulerILb1ELb0ELb0ELi128EEEEEEEEEvNT_6ParamsE$_ZZZN5flash25CollectiveMainloopBwdSm80ILi2ELi2EN4cute5tupleIJNS1_1CILi128EEES4_NS3_ILi64EEEEEEN7cutlass10bfloat16_tEfNS7_4arch4Sm80ELb0ELb1ELb1ELb1ELb1ELb0ELb0ELb0ELi2ELi4ELi4ELi4ELb0EE3mmaINS_16FlashAttnBwdSm80ISB_NS_21CollectiveEpilogueBwdIS6_S8_SA_Li256ELb1ELb0ELi2EEENS_19SingleTileSchedulerILb1ELb0ELb0ELi128EEEE13SharedStorageENS1_6TensorINS1_11ArrayEngineIfLm32EEENS1_6LayoutINS2_IJNS2_IJNS3_ILi2EEESO_EEESO_NS3_ILi4EEEEEENS2_IJNS2_IJNS3_ILi1EEESO_EEESQ_NS3_ILi8EEEEEEEEEEEEbRKNSB_6ParamsERT0_S12_iNS2_IJiiiEEERT_ENKUliT_E_clIZSC_ISJ_SX_EbS10_S12_S12_iS13_S15_EUlRS16_iE_EEDaiS16_ENKUlT_E_clIZSC_ISJ_SX_EbS10_S12_S12_iS13_S15_EUlvE0_EEDaS1B_:
        /* <DEDUP_REMOVED lines=40> */
[----:B-1---5:R-:W-:Y:S05]  /*635a0*/  CALL.REL.NOINC `($_ZN7cutlass13device_kernelIN5flash19enable_sm80_to_sm89INS1_16FlashAttnBwdSm80INS1_25CollectiveMainloopBwdSm80ILi2ELi2EN4cute5tupleIJNS5_1CILi128EEES8_NS7_ILi64EEEEEENS_10bfloat16_tEfNS_4arch4Sm80ELb0ELb1ELb1ELb1ELb1ELb0ELb0ELb0ELi2ELi4ELi4ELi4ELb0EEENS1_21CollectiveEpilogueBwdISA_SB_SD_Li256ELb1ELb0ELi2EEENS1_19SingleTileSchedulerILb1ELb0ELb0ELi128EEEEEEEEEvNT_6ParamsE$_ZN4cute3eso3ESOILb1ELb0EJNS_14ComposedLayoutINS_7SwizzleILi3ELi3ELi3EEENS_1CILi0EEENS_6LayoutINS_5tupleIJNS8_IJNS8_IJNS5_ILi4EEENS5_ILi8EEEEEENS8_IJS9_NS5_ILi1EEEEEEEEENS8_IJNS8_IJNS5_ILi2EEESF_SF_EEENS8_IJSF_NS8_IJS9_SF_EEEEEEEEEEEENS8_IJNS8_IJNS8_IJSF_NS5_ILi64EEEEEENS8_IJNS5_ILi1024EEES6_EEEEEENS8_IJNS8_IJSC_NS5_ILi512EEESA_EEENS8_IJNS5_ILi4096EEENS8_IJNS5_ILi16EEENS5_ILi8192EEEEEEEEEEEEEEEEEEENS_10ViewEngineINS_8smem_ptrIPN7cutlass10bfloat16_tEEEEEEEC2ERKS10_RKS17_) ;  /* 0xfffa557000007944 */ /* 0x022fea0003c3ffff */
[----:B-1----:R1:W5:Y:S04]  /*635b0*/  LD.E R3, [R8.64+0x8] ;  /* 0x0000080408037980 */ /* 0x002368000c101900 */
[----:B------:R1:W5:Y:S01]  /*635c0*/  LDL.64 R94, [R1+0x1428] ;  /* 0x00142800015e7983 */ /* 0x0003620000100a00 */
[----:B------:R-:W-:-:S02]  /*635d0*/  MOV R2, R63 ;  /* 0x0000003f00027202 */ /* 0x000fc40000000f00 */
[----:B------:R-:W-:Y:S02]  /*635e0*/  MOV R6, 0x63600 ;  /* 0x0006360000067802 */ /* 0x000fe40000000f00 */
[----:B-1---5:R-:W-:Y:S05]  /*635f0*/  CALL.REL.NOINC `($_ZN7cutlass13device_kernelIN5flash19enable_sm80_to_sm89INS1_16FlashAttnBwdSm80INS1_25CollectiveMainloopBwdSm80ILi2ELi2EN4cute5tupleIJNS5_1CILi128EEES8_NS7_ILi64EEEEEENS_10bfloat16_tEfNS_4arch4Sm80ELb0ELb1ELb1ELb1ELb1ELb0ELb0ELb0ELi2ELi4ELi4ELi4ELb0EEENS1_21CollectiveEpilogueBwdISA_SB_SD_Li256ELb1ELb0ELi2EEENS1_19SingleTileSchedulerILb1ELb0ELb0ELi128EEEEEEEEEvNT_6ParamsE$_ZN4cute3eso3ESOILb0ELb1EJiNS_1CILi0EEEEEC2ERKiRKS3_) ;  /* 0xfffa519000007944 */ /* 0x022fea0003c3ffff */
[----:B------:R-:W2:Y:S01]  /*63600*/  LDL R10, [R1+0x1428] ;  /* 0x00142800010a7983 */ /* 0x000ea20000100800 */
[----:B-1----:R-:W-:Y:S01]  /*63610*/  IMAD.MOV.U32 R3, RZ, RZ, R63 ;  /* 0x000000ffff037224 */ /* 0x002fe200078e003f */
[----:B------:R-:W-:Y:S02]  /*63620*/  MOV R2, R13 ;  /* 0x0000000d00027202 */ /* 0x000fe40000000f00 */
        /* <DEDUP_REMOVED lines=89> */
[----:B-1----:R-:W-:Y:S05]  /*63bc0*/  CALL.REL.NOINC `($_ZN7cutlass13device_kernelIN5flash19enable_sm80_to_sm89INS1_16FlashAttnBwdSm80INS1_25CollectiveMainloopBwdSm80ILi2ELi2EN4cute5tupleIJNS5_1CILi128EEES8_NS7_ILi64EEEEEENS_10bfloat16_tEfNS_4arch4Sm80ELb0ELb1ELb1ELb1ELb1ELb0ELb0ELb0ELi2ELi4ELi4ELi4ELb0EEENS1_21CollectiveEpilogueBwdISA_SB_SD_Li256ELb1ELb0ELi2EEENS1_19SingleTileSchedulerILb1ELb0ELb0ELi128EEEEEEEEEvNT_6ParamsE$_ZN4cute3eso3ESOILb0ELb0EJiiiNS_1CILi72EEENS2_ILi512EEEEEC2ERKiS7_S7_RKS3_RKS4_) ;  /* 0xfffa48d000007944 */ /* 0x002fea0003c3ffff */
        /* <DEDUP_REMOVED lines=17> */
[----:B------:R1:W-:Y:S04]  /*63ce0*/  STL.U8 [R1+0x1470], RZ ;  /* 0x001470ff01007387 */ /* 0x0003e80000100000 */
[----:B--2---:R1:W-:Y:S04]  /*63cf0*/  STL.64 [R1+0x1448], R2 ;  /* 0x0014480201007387 */ /* 0x0043e80000100a00 */
[----:B---3--:R1:W-:Y:S02]  /*63d00*/  STL [R1+0x1450], R4 ;  /* 0x0014500401007387 */ /* 0x0083e40000100800 */
[----:B-1----:R-:W-:Y:S05]  /*63d10*/  CALL.REL.NOINC `($_ZN7cutlass13device_kernelIN5flash19enable_sm80_to_sm89INS1_16FlashAttnBwdSm80INS1_25CollectiveMainloopBwdSm80ILi2ELi2EN4cute5tupleIJNS5_1CILi128EEES8_NS7_ILi64EEEEEENS_10bfloat16_tEfNS_4arch4Sm80ELb0ELb1ELb1ELb1ELb1ELb0ELb0ELb0ELi2ELi4ELi4ELi4ELb0EEENS1_21CollectiveEpilogueBwdISA_SB_SD_Li256ELb1ELb0ELi2EEENS1_19SingleTileSchedulerILb1ELb0ELb0ELi128EEEEEEEEEvNT_6ParamsE$_ZZN4cute6detail16composition_implINS_5tupleIJNS_1CILi8EEENS3_ILi2EEES5_S5_S4_S5_EEENS2_IJNS3_ILi1EEEiiiNS3_ILi72EEENS3_ILi512EEEEEENS2_IJNS2_IJS5_S5_S5_EEES5_NS2_IJNS3_ILi4EEES5_EEEEEENS2_IJNS2_IJS7_S9_S4_EEENS3_ILi4096EEENS2_IJNS3_ILi16EEENS3_ILi8192EEEEEEEEEEEDaRKT_RKT0_RKT1_RKT2_ENKUlRKT_RKT0_E_clISB_SF_EEDaSZ_S12_) ;  /* 0xfffab0c000007944 */ /* 0x002fea0003c3ffff */
[----:B------:R-:W-:Y:S02]  /*63d20*/  MOV R92, 0x63d40 ;  /* 0x00063d40005c7802 */ /* 0x000fe40000000f00 */
[----:B-12--5:R-:W-:Y:S05]  /*63d30*/  CALL.REL.NOINC `($_ZN7cutlass13device_kernelIN5flash19enable_sm80_to_sm89INS1_16FlashAttnBwdSm80INS1_25CollectiveMainloopBwdSm80ILi2ELi2EN4cute5tupleIJNS5_1CILi128EEES8_NS7_ILi64EEEEEENS_10bfloat16_tEfNS_4arch4Sm80ELb0ELb1ELb1ELb1ELb1ELb0ELb0ELb0ELi2ELi4ELi4ELi4ELb0EEENS1_21CollectiveEpilogueBwdISA_SB_SD_Li256ELb1ELb0ELi2EEENS1_19SingleTileSchedulerILb1ELb0ELb0ELi128EEEEEEEEEvNT_6ParamsE$_ZZN4cute6detail16composition_implINS_5tupleIJNS_1CILi8EEENS3_ILi2EEES5_S5_S4_S5_EEENS2_IJNS3_ILi1EEEiiiNS3_ILi72EEENS3_ILi512EEEEEENS2_IJNS2_IJS5_S5_S5_EEES5_NS2_IJNS3_ILi4EEES5_EEEEEENS2_IJNS2_IJS7_S9_S4_EEENS3_ILi4096EEENS2_IJNS3_ILi16EEENS3_ILi8192EEEEEEEEEEEDaRKT_RKT0_RKT1_RKT2_ENKUlRKT_RKT0_E_clISD_SJ_EEDaSZ_S12_) ;  /* 0xfffab1a000007944 */ /* 0x026fea0003c3ffff */
[----:B-----5:R2:W-:Y:S01]  /*63d40*/  STL.64 [R1+0x1410], R2 ;  /* 0x0014100201007387 */ /* 0x0205e20000100a00 */
[----:B------:R-:W-:-:S03]  /*63d50*/  MOV R6, 0x63d70 ;  /* 0x00063d7000067802 */ /* 0x000fc60000000f00 */
[----:B-12---:R-:W-:Y:S05]  /*63d60*/  CALL.REL.NOINC `($_ZN7cutlass13device_kernelIN5flash19enable_sm80_to_sm89INS1_16FlashAttnBwdSm80INS1_25CollectiveMainloopBwdSm80ILi2ELi2EN4cute5tupleIJNS5_1CILi128EEES8_NS7_ILi64EEEEEENS_10bfloat16_tEfNS_4arch4Sm80ELb0ELb1ELb1ELb1ELb1ELb0ELb0ELb0ELi2ELi4ELi4ELi4ELb0EEENS1_21CollectiveEpilogueBwdISA_SB_SD_Li256ELb1ELb0ELi2EEENS1_19SingleTileSchedulerILb1ELb0ELb0ELi128EEEEEEEEEvNT_6ParamsE$_ZN4cute3eso3ESOILb0ELb0EJNS_5tupleIJNS_1CILi1EEENS3_ILi512EEEiEEENS3_ILi4096EEENS2_IJNS2_IJiiEEENS3_ILi8192EEEEEEEEC2ERKS6_RKS7_RKSA_) ;  /* 0xfffa350000007944 */ /* 0x006fea0003c3ffff */
[----:B-1----:R1:W5:Y:S04]  /*63d70*/  LDL R5, [R1+0x1430] ;  /* 0x0014300001057983 */ /* 0x0023680000100800 */
[----:B------:R1:W5:Y:S01]  /*63d80*/  LDL.64 R2, [R1+0x1428] ;  /* 0x0014280001027983 */ /* 0x0003620000100a00 */
[----:B------:R-:W-:-:S03]  /*63d90*/  MOV R6, 0x63db0 ;  /* 0x00063db000067802 */ /* 0x000fc60000000f00 */
[----:B-1---5:R-:W-:Y:S05]  /*63da0*/  CALL.REL.NOINC `($_ZN7cutlass13device_kernelIN5flash19enable_sm80_to_sm89INS1_16FlashAttnBwdSm80INS1_25CollectiveMainloopBwdSm80ILi2ELi2EN4cute5tupleIJNS5_1CILi128EEES8_NS7_ILi64EEEEEENS_10bfloat16_tEfNS_4arch4Sm80ELb0ELb1ELb1ELb1ELb1ELb0ELb0ELb0ELi2ELi4ELi4ELi4ELb0EEENS1_21CollectiveEpilogueBwdISA_SB_SD_Li256ELb1ELb0ELi2EEENS1_19SingleTileSchedulerILb1ELb0ELb0ELi128EEEEEEEEEvNT_6ParamsE$_ZN4cute5tupleIJNS0_IJNS0_IJNS_1CILi2EEES2_S2_EEES2_NS0_IJNS0_IJS2_S2_EEES2_EEEEEENS0_IJNS0_IJNS1_ILi1EEENS1_ILi512EEEiEEENS1_ILi4096EEENS0_IJNS0_IJiiEEENS1_ILi8192EEEEEEEEEEEC2ERKS6_RKSE_) ;  /* 0xfffa7f3000007944 */ /* 0x022fea0003c3ffff */
[----:B-1----:R1:W5:Y:S04]  /*63db0*/  LDL R4, [R1+0x1430] ;  /* 0x0014300001047983 */ /* 0x0023680000100800 */
[----:B------:R1:W5:Y:S01]  /*63dc0*/  LDL.64 R2, [R1+0x1428] ;  /* 0x0014280001027983 */ /* 0x0003620000100a00 */
[----:B------:R-:W-:-:S05]  /*63dd0*/  LEA.HI R6, R11, R11, RZ, 0x1d ;  /* 0x0000000b0b067211 */ /* 0x000fca00078fe8ff */
[----:B------:R-:W-:Y:S01]  /*63de0*/  IMAD.U32 R8, R9, 0x2, R6 ;  /* 0x0000000209087824 */ /* 0x000fe200078e0006 */
[----:B------:R-:W-:-:S04]  /*63df0*/  MOV R6, 0x63e20 ;  /* 0x00063e2000067802 */ /* 0x000fc80000000f00 */
[----:B------:R1:W-:Y:S03]  /*63e00*/  STL [R1+0x1420], R8 ;  /* 0x0014200801007387 */ /* 0x0003e60000100800 */
[----:B-1---5:R-:W-:Y:S05]  /*63e10*/  CALL.REL.NOINC `($_ZN7cutlass13device_kernelIN5flash19enable_sm80_to_sm89INS1_16FlashAttnBwdSm80INS1_25CollectiveMainloopBwdSm80ILi2ELi2EN4cute5tupleIJNS5_1CILi128EEES8_NS7_ILi64EEEEEENS_10bfloat16_tEfNS_4arch4Sm80ELb0ELb1ELb1ELb1ELb1ELb0ELb0ELb0ELi2ELi4ELi4ELi4ELb0EEENS1_21CollectiveEpilogueBwdISA_SB_SD_Li256ELb1ELb0ELi2EEENS1_19SingleTileSchedulerILb1ELb0ELb0ELi128EEEEEEEEEvNT_6ParamsE$_ZN4cute3eso3ESOILb0ELb0EJNS_6LayoutINS_5tupleIJNS3_IJNS_1CILi2EEES5_S5_EEES5_NS3_IJNS3_IJS5_S5_EEES5_EEEEEENS3_IJNS3_IJNS4_ILi1EEENS4_ILi512EEEiEEENS4_ILi4096EEENS3_IJNS3_IJiiEEENS4_ILi8192EEEEEEEEEEEjEEC2ERKSI_RKj) ;  /* 0xfffa3ad000007944 */ /* 0x022fea0003c3ffff */
        /* <DEDUP_REMOVED lines=9> */
[----:B-1----:R-:W-:Y:S05]  /*63eb0*/  CALL.REL.NOINC `($_ZN7cutlass13device_kernelIN5flash19enable_sm80_to_sm89INS1_16FlashAttnBwdSm80INS1_25CollectiveMainloopBwdSm80ILi2ELi2EN4cute5tupleIJNS5_1CILi128EEES8_NS7_ILi64EEEEEENS_10bfloat16_tEfNS_4arch4Sm80ELb0ELb1ELb1ELb1ELb1ELb0ELb0ELb0ELi2ELi4ELi4ELi4ELb0EEENS1_21CollectiveEpilogueBwdISA_SB_SD_Li256ELb1ELb0ELi2EEENS1_19SingleTileSchedulerILb1ELb0ELb0ELi128EEEEEEEEEvNT_6ParamsE$_ZN4cute3eso3ESOILb0ELb0EJNS_6LayoutINS_5tupleIJNS3_IJNS_1CILi2EEES5_S5_EEES5_NS3_IJNS3_IJS5_S5_EEES5_EEEEEENS3_IJNS3_IJNS4_ILi1EEENS4_ILi512EEEiEEENS4_ILi4096EEENS3_IJNS3_IJiiEEENS4_ILi8192EEEEEEEEEEENS_10ViewEngineINS_8smem_ptrIPN7cutlass10bfloat16_tEEEEEEEC2ERKSI_RKSP_) ;  /* 0xfffa39b000007944 */ /* 0x002fea0003c3ffff */
[----:B-1----:R1:W5:Y:S04]  /*63ec0*/  LDL R5, [R1+0x142c] ;  /* 0x00142c0001057983 */ /* 0x0023680000100800 */
[----:B------:R1:W5:Y:S01]  /*63ed0*/  LDL R3, [R1+0x1430] ;  /* 0x0014300001037983 */ /* 0x0003620000100800 */
[----:B------:R-:W-:-:S03]  /*63ee0*/  MOV R4, 0x63f00 ;  /* 0x00063f0000047802 */ /* 0x000fc60000000f00 */
[----:B-1---5:R-:W-:Y:S05]  /*63ef0*/  CALL.REL.NOINC `($_ZN7cutlass13device_kernelIN5flash19enable_sm80_to_sm89INS1_16FlashAttnBwdSm80INS1_25CollectiveMainloopBwdSm80ILi2ELi2EN4cute5tupleIJNS5_1CILi128EEES8_NS7_ILi64EEEEEENS_10bfloat16_tEfNS_4arch4Sm80ELb0ELb1ELb1ELb1ELb1ELb0ELb0ELb0ELi2ELi4ELi4ELi4ELb0EEENS1_21CollectiveEpilogueBwdISA_SB_SD_Li256ELb1ELb0ELi2EEENS1_19SingleTileSchedulerILb1ELb0ELb0ELi128EEEEEEEEEvNT_6ParamsE$_ZZN4cute4takeILi1ELi3ENS_5tupleIJNS1_IJNS_1CILi1EEENS2_ILi512EEEiEEENS2_ILi4096EEENS1_IJNS1_IJiiEEENS2_ILi8192EEEEEEEEEEEDaRKT1_ENKUlDpRKT_E_clIJS6_S9_EEEDaSH_) ;  /* 0xfffa9cb000007944 */ /* 0x022fea0003c3ffff */
[----:B-----5:R2:W-:Y:S01]  /*63f00*/  STL.64 [R1+0x1410], R2 ;  /* 0x0014100201007387 */ /* 0x0205e20000100a00 */
[----:B------:R-:W-:-:S03]  /*63f10*/  MOV R4, 0x63f30 ;  /* 0x00063f3000047802 */ /* 0x000fc60000000f00 */
[----:B-12---:R-:W-:Y:S05]  /*63f20*/  CALL.REL.NOINC `($_ZN7cutlass13device_kernelIN5flash19enable_sm80_to_sm89INS1_16FlashAttnBwdSm80INS1_25CollectiveMainloopBwdSm80ILi2ELi2EN4cute5tupleIJNS5_1CILi128EEES8_NS7_ILi64EEEEEENS_10bfloat16_tEfNS_4arch4Sm80ELb0ELb1ELb1ELb1ELb1ELb0ELb0ELb0ELi2ELi4ELi4ELi4ELb0EEENS1_21CollectiveEpilogueBwdISA_SB_SD_Li256ELb1ELb0ELi2EEENS1_19SingleTileSchedulerILb1ELb0ELb0ELi128EEEEEEEEEvNT_6ParamsE$_ZZN4cute16flatten_to_tupleINS_5tupleIJNS_1CILi4096EEENS1_IJNS1_IJiiEEENS2_ILi8192EEEEEEEEEEEDaRKT_ENKUlRKT_E_clIS6_EEDaSD_) ;  /* 0xfffa998000007944 */ /* 0x006fea0003c3ffff */
[----:B-----5:R2:W-:Y:S01]  /*63f30*/  STL.64 [R1+0x1428], R2 ;  /* 0x0014280201007387 */ /* 0x0205e20000100a00 */
[----:B------:R-:W-:-:S03]  /*63f40*/  MOV R4, 0x63f60 ;  /* 0x00063f6000047802 */ /* 0x000fc60000000f00 */
[----:B-12---:R-:W-:Y:S05]  /*63f50*/  CALL.REL.NOINC `($_ZN7cutlass13device_kernelIN5flash19enable_sm80_to_sm89INS1_16FlashAttnBwdSm80INS1_25CollectiveMainloopBwdSm80ILi2ELi2EN4cute5tupleIJNS5_1CILi128EEES8_NS7_ILi64EEEEEENS_10bfloat16_tEfNS_4arch4Sm80ELb0ELb1ELb1ELb1ELb1ELb0ELb0ELb0ELi2ELi4ELi4ELi4ELb0EEENS1_21CollectiveEpilogueBwdISA_SB_SD_Li256ELb1ELb0ELi2EEENS1_19SingleTileSchedulerILb1ELb0ELb0ELi128EEEEEEEEEvNT_6ParamsE$_ZZN4cute12filter_tupleINS_5tupleIJNS_1CILi4096EEENS1_IJNS1_IJiiEEENS2_ILi8192EEEEEEEEEZNS_16flatten_to_tupleIS7_EEDaRKT_EUlRKT_E_EEDaSB_OT0_ENKUlDpSE_E_clIJNS1_IJS3_EEENS1_IJiiS5_EEEEEEDaSI_) ;  /* 0xfffa909000007944 */ /* 0x006fea0003c3ffff */
        /* <DEDUP_REMOVED lines=21> */
[----:B--2--5:R-:W-:Y:S05]  /*640b0*/  CALL.REL.NOINC `($_ZN7cutlass13device_kernelIN5flash19enable_sm80_to_sm89INS1_16FlashAttnBwdSm80INS1_25CollectiveMainloopBwdSm80ILi2ELi2EN4cute5tupleIJNS5_1CILi128EEES8_NS7_ILi64EEEEEENS_10bfloat16_tEfNS_4arch4Sm80ELb0ELb1ELb1ELb1ELb1ELb0ELb0ELb0ELi2ELi4ELi4ELi4ELb0EEENS1_21CollectiveEpilogueBwdISA_SB_SD_Li256ELb1ELb0ELi2EEENS1_19SingleTileSchedulerILb1ELb0ELb0ELi128EEEEEEEEEvNT_6ParamsE$_ZN4cute3eso3ESOILb1ELb0EJNS_14ComposedLayoutINS_7SwizzleILi3ELi3ELi3EEENS_1CILi0EEENS_6LayoutINS_5tupleIJNS8_IJNS8_IJNS5_ILi4EEENS5_ILi8EEEEEENS8_IJNS5_ILi2EEENS5_ILi1EEEEEEEEENS8_IJNS8_IJSC_SC_EEESB_EEEEEENS8_IJNS8_IJNS8_IJNS5_ILi128EEESD_EEENS8_IJSA_S6_EEEEEENS8_IJNS8_IJNS5_ILi64EEENS5_ILi512EEEEEENS8_IJNS5_ILi16EEENS5_ILi1024EEEEEEEEEEEEEEEENS_10ViewEngineINS_8smem_ptrIPN7cutlass10bfloat16_tEEEEEEEC2ERKSW_RKS13_) ;  /* 0xfffa4a2000007944 */ /* 0x024fea0003c3ffff */
[----:B-1----:R1:W5:Y:S04]  /*640c0*/  LD.E R3, [R8.64+0xc] ;  /* 0x00000c0408037980 */ /* 0x002368000c101900 */
[----:B------:R1:W5:Y:S01]  /*640d0*/  LDL.64 R94, [R1+0x1428] ;  /* 0x00142800015e7983 */ /* 0x0003620000100a00 */
[----:B------:R-:W-:Y:S02]  /*640e0*/  MOV R2, R63 ;  /* 0x0000003f00027202 */ /* 0x000fe40000000f00 */
        /* <DEDUP_REMOVED lines=32> */
[----:B--2--5:R-:W-:Y:S05]  /*642f0*/  CALL.REL.NOINC `($_ZN7cutlass13device_kernelIN5flash19enable_sm80_to_sm89INS1_16FlashAttnBwdSm80INS1_25CollectiveMainloopBwdSm80ILi2ELi2EN4cute5tupleIJNS5_1CILi128EEES8_NS7_ILi64EEEEEENS_10bfloat16_tEfNS_4arch4Sm80ELb0ELb1ELb1ELb1ELb1ELb0ELb0ELb0ELi2ELi4ELi4ELi4ELb0EEENS1_21CollectiveEpilogueBwdISA_SB_SD_Li256ELb1ELb0ELi2EEENS1_19SingleTileSchedulerILb1ELb0ELb0ELi128EEEEEEEEEvNT_6ParamsE$_ZZN4cute13to_mixed_bitsINS_5tupleIJNS1_IJNS_1CILi4EEENS2_ILi8EEEEEENS2_ILi2EEENS2_ILi1EEEEEENS1_IJNS1_IJNS2_ILi128EEENS2_ILi0EEEEEES4_SA_EEENS1_IJNS1_IJiiEEEiSA_EEEEEDaRKT_RKT0_RKT1_ENKUlRKT_RKT0_RKT1_E_clIS5_SB_SD_EEDaSQ_ST_SW_) ;  /* 0xfffa900000007944 */ /* 0x024fea0003c3ffff */
[----:B------:R-:W-:Y:S02]  /*64300*/  MOV R6, 0x64320 ;  /* 0x0006432000067802 */ /* 0x000fe40000000f00 */
[----:B------:R-:W-:Y:S05]  /*64310*/  CALL.REL.NOINC `($_ZN7cutlass13device_kernelIN5flash19enable_sm80_to_sm89INS1_16FlashAttnBwdSm80INS1_25CollectiveMainloopBwdSm80ILi2ELi2EN4cute5tupleIJNS5_1CILi128EEES8_NS7_ILi64EEEEEENS_10bfloat16_tEfNS_4arch4Sm80ELb0ELb1ELb1ELb1ELb1ELb0ELb0ELb0ELi2ELi4ELi4ELi4ELb0EEENS1_21CollectiveEpilogueBwdISA_SB_SD_Li256ELb1ELb0ELi2EEENS1_19SingleTileSchedulerILb1ELb0ELb0ELi128EEEEEEEEEvNT_6ParamsE$_ZZN4cute13to_mixed_bitsINS_5tupleIJNS1_IJNS_1CILi4EEENS2_ILi8EEEEEENS2_ILi2EEENS2_ILi1EEEEEENS1_IJNS1_IJNS2_ILi128EEENS2_ILi0EEEEEES4_SA_EEENS1_IJNS1_IJiiEEEiSA_EEEEEDaRKT_RKT0_RKT1_ENKUlRKT_RKT0_RKT1_E_clIS6_S4_iEEDaSQ_ST_SW_) ;  /* 0xfffa905000007944 */ /* 0x000fea0003c3ffff */
[----:B------:R-:W-:Y:S02]  /*64320*/  MOV R5, R2 ;  /* 0x0000000200057202 */ /* 0x000fe40000000f00 */
[----:B------:R-:W-:Y:S02]  /*64330*/  MOV R2, 0x64350 ;  /* 0x0006435000027802 */ /* 0x000fe40000000f00 */
[----:B------:R-:W-:Y:S05]  /*64340*/  CALL.REL.NOINC `($_ZN7cutlass13device_kernelIN5flash19enable_sm80_to_sm89INS1_16FlashAttnBwdSm80INS1_25CollectiveMainloopBwdSm80ILi2ELi2EN4cute5tupleIJNS5_1CILi128EEES8_NS7_ILi64EEEEEENS_10bfloat16_tEfNS_4arch4Sm80ELb0ELb1ELb1ELb1ELb1ELb0ELb0ELb0ELi2ELi4ELi4ELi4ELb0EEENS1_21CollectiveEpilogueBwdISA_SB_SD_Li256ELb1ELb0ELi2EEENS1_19SingleTileSchedulerILb1ELb0ELb0ELi128EEEEEEEEEvNT_6ParamsE$_ZZN4cute13to_mixed_bitsINS_5tupleIJNS1_IJNS_1CILi4EEENS2_ILi8EEEEEENS2_ILi2EEENS2_ILi1EEEEEENS1_IJNS1_IJNS2_ILi128EEENS2_ILi0EEEEEES4_SA_EEENS1_IJNS1_IJiiEEEiSA_EEEEEDaRKT_RKT0_RKT1_ENKUlDpRKT_E_clIJNS_9MixedBitsILj0ELj384EEENSU_ILj0ELj8EEENS2_ILj0EEEEEEDaSR_) ;  /* 0xfffa8f7000007944 */ /* 0x000fea0003c3ffff */
        /* <DEDUP_REMOVED lines=11> */
[----:B-1----:R-:W-:Y:S05]  /*64400*/  CALL.REL.NOINC `($_ZN7cutlass13device_kernelIN5flash19enable_sm80_to_sm89INS1_16FlashAttnBwdSm80INS1_25CollectiveMainloopBwdSm80ILi2ELi2EN4cute5tupleIJNS5_1CILi128EEES8_NS7_ILi64EEEEEENS_10bfloat16_tEfNS_4arch4Sm80ELb0ELb1ELb1ELb1ELb1ELb0ELb0ELb0ELi2ELi4ELi4ELi4ELb0EEENS1_21CollectiveEpilogueBwdISA_SB_SD_Li256ELb1ELb0ELi2EEENS1_19SingleTileSchedulerILb1ELb0ELb0ELi128EEEEEEEEEvNT_6ParamsE$_ZN4cute3eso3ESOILb1ELb0EJNS_1CILi8EEEiiEEC2ERKS3_RKiS8_) ;  /* 0xfffa50f000007944 */ /* 0x002fea0003c3ffff */
[----:B-1----:R1:W5:Y:S01]  /*64410*/  LDL.64 R2, [R1+0x1428] ;  /* 0x0014280001027983 */ /* 0x0023620000100a00 */
[----:B------:R-:W-:Y:S01]  /*64420*/  IMAD.MOV.U32 R5, RZ, RZ, 0x48 ;  /* 0x00000048ff057424 */ /* 0x000fe200078e00ff */
[----:B------:R-:W-:Y:S02]  /*64430*/  LOP3.LUT P0, RZ, R9, 0x8, RZ, 0xc0, !PT ;  /* 0x0000000809ff7812 */ /* 0x000fe4000780c0ff */
[----:B------:R-:W-:Y:S02]  /*64440*/  MOV R6, 0x64470 ;  /* 0x0006447000067802 */ /* 0x000fe40000000f00 */
[----:B------:R-:W-:-:S04]  /*64450*/  SEL R5, R5, 0x38, !P0 ;  /* 0x0000003805057807 */ /* 0x000fc80004000000 */
[----:B-1---5:R-:W-:Y:S05]  /*64460*/  CALL.REL.NOINC `($_ZN7cutlass13device_kernelIN5flash19enable_sm80_to_sm89INS1_16FlashAttnBwdSm80INS1_25CollectiveMainloopBwdSm80ILi2ELi2EN4cute5tupleIJNS5_1CILi128EEES8_NS7_ILi64EEEEEENS_10bfloat16_tEfNS_4arch4Sm80ELb0ELb1ELb1ELb1ELb1ELb0ELb0ELb0ELi2ELi4ELi4ELi4ELb0EEENS1_21CollectiveEpilogueBwdISA_SB_SD_Li256ELb1ELb0ELi2EEENS1_19SingleTileSchedulerILb1ELb0ELb0ELi128EEEEEEEEEvNT_6ParamsE$_ZN4cute3eso3ESOILb0ELb1EJiNS_1CILi144EEENS2_ILi288EEEEEC2ERKiRKS3_RKS4_) ;  /* 0xfffa437000007944 */ /* 0x022fea0003c3ffff */
[----:B------:R-:W2:Y:S01]  /*64470*/  LDL R8, [R1+0x1428] ;  /* 0x0014280001087983 */ /* 0x000ea20000100800 */
[----:B-1----:R-:W-:Y:S02]  /*64480*/  MOV R4, R20 ;  /* 0x0000001400047202 */ /* 0x002fe40000000f00 */
[----:B------:R-:W-:Y:S01]  /*64490*/  MOV R6, 0x644c0 ;  /* 0x000644c000067802 */ /* 0x000fe20000000f00 */
[----:B--2---:R1:W-:Y:S04]  /*644a0*/  STL [R1+0x1470], R8 ;  /* 0x0014700801007387 */ /* 0x0043e80000100800 */
[----:B-1----:R-:W-:Y:S05]  /*644b0*/  CALL.REL.NOINC `($_ZN7cutlass13device_kernelIN5flash19enable_sm80_to_sm89INS1_16FlashAttnBwdSm80INS1_25CollectiveMainloopBwdSm80ILi2ELi2EN4cute5tupleIJNS5_1CILi128EEES8_NS7_ILi64EEEEEENS_10bfloat16_tEfNS_4arch4Sm80ELb0ELb1ELb1ELb1ELb1ELb0ELb0ELb0ELi2ELi4ELi4ELi4ELb0EEENS1_21CollectiveEpilogueBwdISA_SB_SD_Li256ELb1ELb0ELi2EEENS1_19SingleTileSchedulerILb1ELb0ELb0ELi128EEEEEEEEEvNT_6ParamsE$_ZN4cute3eso3ESOILb1ELb0EJNS_1CILi1EEENS_5tupleIJNS2_ILi8EEEiiEEENS2_ILi64EEENS4_IJiNS2_ILi144EEENS2_ILi288EEEEEENS2_ILi512EEEEEC2ERKS3_RKS6_RKS7_RKSA_RKSB_) ;  /* 0xfffa4b6000007944 */ /* 0x002fea0003c3ffff */
[----:B-1----:R1:W5:Y:S04]  /*644c0*/  LDL R5, [R1+0x1430] ;  /* 0x0014300001057983 */ /* 0x0023680000100800 */
[----:B------:R1:W5:Y:S01]  /*644d0*/  LDL.64 R2, [R1+0x1428] ;  /* 0x0014280001027983 */ /* 0x0003620000100a00 */
[----:B------:R-:W-:-:S03]  /*644e0*/  MOV R6, 0x64500 ;  /* 0x0006450000067802 */ /* 0x000fc60000000f00 */
[----:B-1---5:R-:W-:Y:S05]  /*644f0*/  CALL.REL.NOINC `($_ZN7cutlass13device_kernelIN5flash19enable_sm80_to_sm89INS1_16FlashAttnBwdSm80INS1_25CollectiveMainloopBwdSm80ILi2ELi2EN4cute5tupleIJNS5_1CILi128EEES8_NS7_ILi64EEEEEENS_10bfloat16_tEfNS_4arch4Sm80ELb0ELb1ELb1ELb1ELb1ELb0ELb0ELb0ELi2ELi4ELi4ELi4ELb0EEENS1_21CollectiveEpilogueBwdISA_SB_SD_Li256ELb1ELb0ELi2EEENS1_19SingleTileSchedulerILb1ELb0ELb0ELi128EEEEEEEEEvNT_6ParamsE$_ZN4cute5tupleIJNS0_IJNS_1CILi8EEENS0_IJNS1_ILi2EEES3_S3_EEENS1_ILi1EEES4_S5_EEENS0_IJS5_NS0_IJS2_iiEEENS1_ILi64EEENS0_IJiNS1_ILi144EEENS1_ILi288EEEEEENS1_ILi512EEEEEEEEC2ERKS6_RKSD_) ;  /* 0xfffa7c4000007944 */ /* 0x022fea0003c3ffff */
[----:B------:R2:W5:Y:S04]  /*64500*/  LDL R6, [R1+0x1430] ;  /* 0x0014300001067983 */ /* 0x0005680000100800 */
[----:B-1----:R2:W5:Y:S01]  /*64510*/  LDL.64 R2, [R1+0x1428] ;  /* 0x0014280001027983 */ /* 0x0025620000100a00 */
[----:B------:R-:W-:-:S03]  /*64520*/  MOV R4, 0x64540 ;  /* 0x0006454000047802 */ /* 0x000fc60000000f00 */
[----:B--2--5:R-:W-:Y:S05]  /*64530*/  CALL.REL.NOINC `($_ZN7cutlass13device_kernelIN5flash19enable_sm80_to_sm89INS1_16FlashAttnBwdSm80INS1_25CollectiveMainloopBwdSm80ILi2ELi2EN4cute5tupleIJNS5_1CILi128EEES8_NS7_ILi64EEEEEENS_10bfloat16_tEfNS_4arch4Sm80ELb0ELb1ELb1ELb1ELb1ELb0ELb0ELb0ELi2ELi4ELi4ELi4ELb0EEENS1_21CollectiveEpilogueBwdISA_SB_SD_Li256ELb1ELb0ELi2EEENS1_19SingleTileSchedulerILb1ELb0ELb0ELi128EEEEEEEEEvNT_6ParamsE$_ZZN4cute7flattenINS_5tupleIJNS_1CILi1EEENS1_IJNS2_ILi8EEEiiEEENS2_ILi64EEENS1_IJiNS2_ILi144EEENS2_ILi288EEEEEENS2_ILi512EEEEEEEEDaRKT_ENKUlRKT_E_clIS5_EEDaSH_) ;  /* 0xfffac07000007944 */ /* 0x024fea0003c3ffff */
[----:B------:R1:W-:Y:S01]  /*64540*/  STL.64 [R1+0x1428], R2 ;  /* 0x0014280201007387 */ /* 0x0003e20000100a00 */
[----:B------:R-:W-:-:S02]  /*64550*/  MOV R5, R6 ;  /* 0x0000000600057202 */ /* 0x000fc40000000f00 */
[----:B------:R-:W-:Y:S02]  /*64560*/  MOV R4, 0x64580 ;  /* 0x0006458000047802 */ /* 0x000fe40000000f00 */
[----:B-1----:R-:W-:Y:S05]  /*64570*/  CALL.REL.NOINC `($_ZN7cutlass13device_kernelIN5flash19enable_sm80_to_sm89INS1_16FlashAttnBwdSm80INS1_25CollectiveMainloopBwdSm80ILi2ELi2EN4cute5tupleIJNS5_1CILi128EEES8_NS7_ILi64EEEEEENS_10bfloat16_tEfNS_4arch4Sm80ELb0ELb1ELb1ELb1ELb1ELb0ELb0ELb0ELi2ELi4ELi4ELi4ELb0EEENS1_21CollectiveEpilogueBwdISA_SB_SD_Li256ELb1ELb0ELi2EEENS1_19SingleTileSchedulerILb1ELb0ELb0ELi128EEEEEEEEEvNT_6ParamsE$_ZZN4cute7flattenINS_5tupleIJNS_1CILi1EEENS1_IJNS2_ILi8EEEiiEEENS2_ILi64EEENS1_IJiNS2_ILi144EEENS2_ILi288EEEEEENS2_ILi512EEEEEEEEDaRKT_ENKUlRKT_E_clIS9_EEDaSH_) ;  /* 0xfffac05000007944 */ /* 0x002fea0003c3ffff */
[----:B------:R1:W-:Y:S01]  /*64580*/  STL [R1+0x1410], R2 ;  /* 0x0014100201007387 */ /* 0x0003e20000100800 */
[----:B------:R-:W-:Y:S02]  /*64590*/  MOV R20, R70 ;  /* 0x0000004600147202 */ /* 0x000fe40000000f00 */
[----:B------:R-:W-:Y:S02]  /*645a0*/  MOV R4, 0x645c0 ;  /* 0x000645c000047802 */ /* 0x000fe40000000f00 */
[----:B-1----:R-:W-:Y:S05]  /*645b0*/  CALL.REL.NOINC `($_ZN7cutlass13device_kernelIN5flash19enable_sm80_to_sm89INS1_16FlashAttnBwdSm80INS1_25CollectiveMainloopBwdSm80ILi2ELi2EN4cute5tupleIJNS5_1CILi128EEES8_NS7_ILi64EEEEEENS_10bfloat16_tEfNS_4arch4Sm80ELb0ELb1ELb1ELb1ELb1ELb0ELb0ELb0ELi2ELi4ELi4ELi4ELb0EEENS1_21CollectiveEpilogueBwdISA_SB_SD_Li256ELb1ELb0ELi2EEENS1_19SingleTileSchedulerILb1ELb0ELb0ELi128EEEEEEEEEvNT_6ParamsE$_ZZN4cute12filter_tupleINS_5tupleIJNS_1CILi1EEENS1_IJNS2_ILi8EEEiiEEENS2_ILi64EEENS1_IJiNS2_ILi144EEENS2_ILi288EEEEEENS2_ILi512EEEEEEZNS_7flattenISB_EEDaRKT_EUlRKT_E_EEDaSF_OT0_ENKUlDpSI_E_clIJNS1_IJS3_EEES5_NS1_IJS6_EEES9_NS1_IJSA_EEEEEEDaSM_) ;  /* 0xfffa88a000007944 */ /* 0x002fea0003c3ffff */
[----:B------:R-:W-:Y:S02]  /*645c0*/  MOV R6, 0x645e0 ;  /* 0x000645e000067802 */ /* 0x000fe40000000f00 */
[----:B--2--5:R-:W-:Y:S05]  /*645d0*/  CALL.REL.NOINC `($_ZN7cutlass13device_kernelIN5flash19enable_sm80_to_sm89INS1_16FlashAttnBwdSm80INS1_25CollectiveMainloopBwdSm80ILi2ELi2EN4cute5tupleIJNS5_1CILi128EEES8_NS7_ILi64EEEEEENS_10bfloat16_tEfNS_4arch4Sm80ELb0ELb1ELb1ELb1ELb1ELb0ELb0ELb0ELi2ELi4ELi4ELi4ELb0EEENS1_21CollectiveEpilogueBwdISA_SB_SD_Li256ELb1ELb0ELi2EEENS1_19SingleTileSchedulerILb1ELb0ELb0ELi128EEEEEEEEEvNT_6ParamsE$_ZN4cute3eso3ESOILb0ELb1EJiNS_1CILi144EEENS2_ILi512EEEEEC2ERKiRKS3_RKS4_) ;  /* 0xfffa424000007944 */ /* 0x024fea0003c3ffff */
[----:B------:R-:W2:Y:S01]  /*645e0*/  LDL R6, [R1+0x1428] ;  /* 0x0014280001067983 */ /* 0x000ea20000100800 */
[----:B-1----:R-:W-:Y:S02]  /*645f0*/  MOV R4, R13 ;  /* 0x0000000d00047202 */ /* 0x002fe40000000f00 */
[----:B------:R-:W-:Y:S01]  /*64600*/  MOV R8, 0x64630 ;  /* 0x0006463000087802 */ /* 0x000fe20000000f00 */
[----:B--2---:R1:W-:Y:S04]  /*64610*/  STL [R1+0x145c], R6 ;  /* 0x00145c0601007387 */ /* 0x0043e80000100800 */
[----:B-1----:R-:W-:Y:S05]  /*64620*/  CALL.REL.NOINC `($_ZN7cutlass13device_kernelIN5flash19enable_sm80_to_sm89INS1_16FlashAttnBwdSm80INS1_25CollectiveMainloopBwdSm80ILi2ELi2EN4cute5tupleIJNS5_1CILi128EEES8_NS7_ILi64EEEEEENS_10bfloat16_tEfNS_4arch4Sm80ELb0ELb1ELb1ELb1ELb1ELb0ELb0ELb0ELi2ELi4ELi4ELi4ELb0EEENS1_21CollectiveEpilogueBwdISA_SB_SD_Li256ELb1ELb0ELi2EEENS1_19SingleTileSchedulerILb1ELb0ELb0ELi128EEEEEEEEEvNT_6ParamsE$_ZN4cute3eso3ESOILb0ELb0EJiiNS_1CILi144EEENS2_ILi512EEEEEC2ERKiS7_RKS3_RKS4_) ;  /* 0xfffa3b3000007944 */ /* 0x002fea0003c3ffff */
[----:B-1----:R-:W2:Y:S01]  /*64630*/  LDL.64 R4, [R1+0x1428] ;  /* 0x0014280001047983 */ /* 0x002ea20000100a00 */
[----:B------:R-:W-:Y:S01]  /*64640*/  IMAD.MOV.U32 R3, RZ, RZ, R12 ;  /* 0x000000ffff037224 */ /* 0x000fe200078e000c */
[----:B------:R-:W-:Y:S02]  /*64650*/  IADD3 R7, R61, 0xd8, RZ ;  /* 0x000000d83d077810 */ /* 0x000fe40007ffe0ff */
[----:B------:R-:W-:Y:S01]  /*64660*/  MOV R6, 0x646a0 ;  /* 0x000646a000067802 */ /* 0x000fe20000000f00 */
[----:B--2---:R1:W-:Y:S04]  /*64670*/  STL [R1+0x1454], R4 ;  /* 0x0014540401007387 */ /* 0x0043e80000100800 */
[----:B------:R1:W-:Y:S02]  /*64680*/  STL [R1+0x1458], R5 ;  /* 0x0014580501007387 */ /* 0x0003e40000100800 */
[----:B-1----:R-:W-:Y:S05]  /*64690*/  CALL.REL.NOINC `($_ZN7cutlass13device_kernelIN5flash19enable_sm80_to_sm89INS1_16FlashAttnBwdSm80INS1_25CollectiveMainloopBwdSm80ILi2ELi2EN4cute5tupleIJNS5_1CILi128EEES8_NS7_ILi64EEEEEENS_10bfloat16_tEfNS_4arch4Sm80ELb0ELb1ELb1ELb1ELb1ELb0ELb0ELb0ELi2ELi4ELi4ELi4ELb0EEENS1_21CollectiveEpilogueBwdISA_SB_SD_Li256ELb1ELb0ELi2EEENS1_19SingleTileSchedulerILb1ELb0ELb0ELi128EEEEEEEEEvNT_6ParamsE$_ZN4cute3eso3ESOILb0ELb0EJiiiNS_1CILi144EEENS2_ILi512EEEEEC2ERKiS7_S7_RKS3_RKS4_) ;  /* 0xfffa3d6000007944 */ /* 0x002fea0003c3ffff */
[----:B-1----:R-:W2:Y:S04]  /*646a0*/  LDL.64 R2, [R1+0x1410] ;  /* 0x0014100001027983 */ /* 0x002ea80000100a00 */
[----:B------:R-:W3:Y:S01]  /*646b0*/  LDL R6, [R1+0x1418] ;  /* 0x0014180001067983 */ /* 0x000ee20000100800 */
[----:B------:R-:W-:-:S03]  /*646c0*/  MOV R4, 0x64700 ;  /* 0x0006470000047802 */ /* 0x000fc60000000f00 */
[----:B--2---:R1:W-:Y:S04]  /*646d0*/  STL.64 [R1+0x1428], R2 ;  /* 0x0014280201007387 */ /* 0x0043e80000100a00 */
[----:B---3--:R1:W-:Y:S02]  /*646e0*/  STL [R1+0x1430], R6 ;  /* 0x0014300601007387 */ /* 0x0083e40000100800 */
[----:B-1----:R-:W-:Y:S05]  /*646f0*/  CALL.REL.NOINC `($_ZN7cutlass13device_kernelIN5flash19enable_sm80_to_sm89INS1_16FlashAttnBwdSm80INS1_25CollectiveMainloopBwdSm80ILi2ELi2EN4cute5tupleIJNS5_1CILi128EEES8_NS7_ILi64EEEEEENS_10bfloat16_tEfNS_4arch4Sm80ELb0ELb1ELb1ELb1ELb1ELb0ELb0ELb0ELi2ELi4ELi4ELi4ELb0EEENS1_21CollectiveEpilogueBwdISA_SB_SD_Li256ELb1ELb0ELi2EEENS1_19SingleTileSchedulerILb1ELb0ELb0ELi128EEEEEEEEEvNT_6ParamsE$_ZN4cute3eso3ESOILb1ELb0EJNS_1CILi8EEEiiiNS2_ILi144EEENS2_ILi512EEEEEC2ERKS3_RKiSA_SA_RKS4_RKS5_) ;  /* 0xfffa4e7000007944 */ /* 0x002fea0003c3ffff */
[----:B-1----:R-:W2:Y:S04]  /*64700*/  LDL.64 R2, [R1+0x1448] ;  /* 0x0014480001027983 */ /* 0x002ea80000100a00 */
[----:B------:R-:W3:Y:S01]  /*64710*/  LDL R8, [R1+0x1450] ;  /* 0x0014500001087983 */ /* 0x000ee20000100800 */
[C---:B------:R-:W-:Y:S02]  /*64720*/  IADD3 R7, R61.reuse, 0x94, RZ ;  /* 0x000000943d077810 */ /* 0x040fe40007ffe0ff */
[----:B------:R-:W-:-:S02]  /*64730*/  IADD3 R6, R61, 0x98, RZ ;  /* 0x000000983d067810 */ /* 0x000fc40007ffe0ff */
[----:B------:R-:W-:Y:S01]  /*64740*/  MOV R4, 0x64780 ;  /* 0x0006478000047802 */ /* 0x000fe20000000f00 */
[----:B--2---:R1:W-:Y:S04]  /*64750*/  STL.64 [R1+0x1410], R2 ;  /* 0x0014100201007387 */ /* 0x0043e80000100a00 */
[----:B---3--:R1:W-:Y:S02]  /*64760*/  STL [R1+0x1418], R8 ;  /* 0x0014180801007387 */ /* 0x0083e40000100800 */
[----:B-1----:R-:W-:Y:S05]  /*64770*/  CALL.REL.NOINC `($_ZN7cutlass13device_kernelIN5flash19enable_sm80_to_sm89INS1_16FlashAttnBwdSm80INS1_25CollectiveMainloopBwdSm80ILi2ELi2EN4cute5tupleIJNS5_1CILi128EEES8_NS7_ILi64EEEEEENS_10bfloat16_tEfNS_4arch4Sm80ELb0ELb1ELb1ELb1ELb1ELb0ELb0ELb0ELi2ELi4ELi4ELi4ELb0EEENS1_21CollectiveEpilogueBwdISA_SB_SD_Li256ELb1ELb0ELi2EEENS1_19SingleTileSchedulerILb1ELb0ELb0ELi128EEEEEEEEEvNT_6ParamsE$_ZN4cute3eso3ESOILb1ELb0EJNS_1CILi1EEEiiiNS2_ILi144EEENS2_ILi512EEEEEC2ERKS3_RKiSA_SA_RKS4_RKS5_) ;  /* 0xfffa49c000007944 */ /* 0x002fea0003c3ffff */
[----:B-1----:R1:W5:Y:S04]  /*64780*/  LDL R5, [R1+0x1450] ;  /* 0x0014500001057983 */ /* 0x0023680000100800 */
[----:B------:R1:W5:Y:S01]  /*64790*/  LDL.64 R2, [R1+0x1448] ;  /* 0x0014480001027983 */ /* 0x0003620000100a00 */
[----:B------:R-:W-:-:S03]  /*647a0*/  MOV R6, 0x647c0 ;  /* 0x000647c000067802 */ /* 0x000fc60000000f00 */
[----:B-1---5:R-:W-:Y:S05]  /*647b0*/  CALL.REL.NOINC `($_ZN7cutlass13device_kernelIN5flash19enable_sm80_to_sm89INS1_16FlashAttnBwdSm80INS1_25CollectiveMainloopBwdSm80ILi2ELi2EN4cute5tupleIJNS5_1CILi128EEES8_NS7_ILi64EEEEEENS_10bfloat16_tEfNS_4arch4Sm80ELb0ELb1ELb1ELb1ELb1ELb0ELb0ELb0ELi2ELi4ELi4ELi4ELb0EEENS1_21CollectiveEpilogueBwdISA_SB_SD_Li256ELb1ELb0ELi2EEENS1_19SingleTileSchedulerILb1ELb0ELb0ELi128EEEEEEEEEvNT_6ParamsE$_ZN4cute5tupleIJNS0_IJNS_1CILi16EEENS1_ILi2EEES3_S3_NS1_ILi4EEES3_EEENS0_IJNS1_ILi1EEEiiiNS1_ILi144EEENS1_ILi512EEEEEEEEC2ERKS5_RKS9_) ;  /* 0xfffa76f000007944 */ /* 0x022fea0003c3ffff */
        /* <DEDUP_REMOVED lines=10> */
[----:B-1----:R-:W-:Y:S05]  /*64860*/  CALL.REL.NOINC `($_ZN7cutlass13device_kernelIN5flash19enable_sm80_to_sm89INS1_16FlashAttnBwdSm80INS1_25CollectiveMainloopBwdSm80ILi2ELi2EN4cute5tupleIJNS5_1CILi128EEES8_NS7_ILi64EEEEEENS_10bfloat16_tEfNS_4arch4Sm80ELb0ELb1ELb1ELb1ELb1ELb0ELb0ELb0ELi2ELi4ELi4ELi4ELb0EEENS1_21CollectiveEpilogueBwdISA_SB_SD_Li256ELb1ELb0ELi2EEENS1_19SingleTileSchedulerILb1ELb0ELb0ELi128EEEEEEEEEvNT_6ParamsE$_ZZN4cute6detail16composition_implINS_5tupleIJNS_1CILi16EEENS3_ILi2EEES5_S5_NS3_ILi4EEES5_EEENS2_IJNS3_ILi1EEEiiiNS3_ILi144EEENS3_ILi512EEEEEENS2_IJNS2_IJS5_S5_EEES6_NS3_ILi8EEEEEENS2_IJNS2_IJNS3_ILi64EEESA_EEES4_NS3_ILi1024EEEEEEEEDaRKT_RKT0_RKT1_RKT2_ENKUlRKT_RKT0_E_clISC_SG_EEDaSX_S10_) ;  /* 0xfffa9b4000007944 */ /* 0x002fea0003c3ffff */
[----:B------:R-:W-:Y:S01]  /*64870*/  IMAD.MOV.U32 R5, RZ, RZ, R16 ;  /* 0x000000ffff057224 */ /* 0x000fe200078e0010 */
[----:B------:R-:W-:Y:S01]  /*64880*/  MOV R3, R14 ;  /* 0x0000000e00037202 */ /* 0x000fe20000000f00 */
[----:B------:R-:W-:Y:S01]  /*64890*/  IMAD.MOV.U32 R20, RZ, RZ, R15 ;  /* 0x000000ffff147224 */ /* 0x000fe200078e000f */
[----:B------:R-:W-:Y:S02]  /*648a0*/  MOV R16, 0x648c0 ;  /* 0x000648c000107802 */ /* 0x000fe40000000f00 */
[----:B--2--5:R-:W-:Y:S05]  /*648b0*/  CALL.REL.NOINC `($_ZN7cutlass13device_kernelIN5flash19enable_sm80_to_sm89INS1_16FlashAttnBwdSm80INS1_25CollectiveMainloopBwdSm80ILi2ELi2EN4cute5tupleIJNS5_1CILi128EEES8_NS7_ILi64EEEEEENS_10bfloat16_tEfNS_4arch4Sm80ELb0ELb1ELb1ELb1ELb1ELb0ELb0ELb0ELi2ELi4ELi4ELi4ELb0EEENS1_21CollectiveEpilogueBwdISA_SB_SD_Li256ELb1ELb0ELi2EEENS1_19SingleTileSchedulerILb1ELb0ELb0ELi128EEEEEEEEEvNT_6ParamsE$_ZZN4cute6detail16composition_implINS_5tupleIJNS_1CILi16EEENS3_ILi2EEES5_S5_NS3_ILi4EEES5_EEENS2_IJNS3_ILi1EEEiiiNS3_ILi144EEENS3_ILi512EEEEEENS2_IJNS2_IJS5_S5_EEES6_NS3_ILi8EEEEEENS2_IJNS2_IJNS3_ILi64EEESA_EEES4_NS3_ILi1024EEEEEEEEDaRKT_RKT0_RKT1_RKT2_ENKUlRKT_RKT0_E_clIS6_S4_EEDaSX_S10_) ;  /* 0xfffa987000007944 */ /* 0x024fea0003c3ffff */
[----:B-----5:R2:W-:Y:S01]  /*648c0*/  STL.64 [R1+0x1410], R2 ;  /* 0x0014100201007387 */ /* 0x0205e20000100a00 */
[----:B------:R-:W-:-:S03]  /*648d0*/  MOV R4, 0x648f0 ;  /* 0x000648f000047802 */ /* 0x000fc60000000f00 */
[----:B-12---:R-:W-:Y:S05]  /*648e0*/  CALL.REL.NOINC `($_ZN7cutlass13device_kernelIN5flash19enable_sm80_to_sm89INS1_16FlashAttnBwdSm80INS1_25CollectiveMainloopBwdSm80ILi2ELi2EN4cute5tupleIJNS5_1CILi128EEES8_NS7_ILi64EEEEEENS_10bfloat16_tEfNS_4arch4Sm80ELb0ELb1ELb1ELb1ELb1ELb0ELb0ELb0ELi2ELi4ELi4ELi4ELb0EEENS1_21CollectiveEpilogueBwdISA_SB_SD_Li256ELb1ELb0ELi2EEENS1_19SingleTileSchedulerILb1ELb0ELb0ELi128EEEEEEEEEvNT_6ParamsE$_ZN4cute3eso3ESOILb0ELb0EJNS_5tupleIJiNS_1CILi512EEEEEENS2_IJiiEEENS3_ILi1024EEEEEC2ERKS5_RKS6_RKS7_) ;  /* 0xfffa2b4000007944 */ /* 0x006fea0003c3ffff */
[----:B------:R2:W5:Y:S04]  /*648f0*/  LDL R5, [R1+0x1430] ;  /* 0x0014300001057983 */ /* 0x0005680000100800 */
[----:B-1----:R2:W5:Y:S01]  /*64900*/  LDL.64 R2, [R1+0x1428] ;  /* 0x0014280001027983 */ /* 0x0025620000100a00 */
[----:B------:R-:W-:-:S03]  /*64910*/  MOV R6, 0x64930 ;  /* 0x0006493000067802 */ /* 0x000fc60000000f00 */
        /* <DEDUP_REMOVED lines=28> */
[----:B------:R-:W-:-:S03]  /*64ae0*/  MOV R4, 0x64b00 ;  /* 0x00064b0000047802 */ /* 0x000fc60000000f00 */
        /* <DEDUP_REMOVED lines=24> */
[----:B-12--5:R-:W-:Y:S05]  /*64c70*/  CALL.REL.NOINC `($_ZN7cutlass13device_kernelIN5flash19enable_sm80_to_sm89INS1_16FlashAttnBwdSm80INS1_25CollectiveMainloopBwdSm80ILi2ELi2EN4cute5tupleIJNS5_1CILi128EEES8_NS7_ILi64EEEEEENS_10bfloat16_tEfNS_4arch4Sm80ELb0ELb1ELb1ELb1ELb1ELb0ELb0ELb0ELi2ELi4ELi4ELi4ELb0EEENS1_21CollectiveEpilogueBwdISA_SB_SD_Li256ELb1ELb0ELi2EEENS1_19SingleTileSchedulerILb1ELb0ELb0ELi128EEEEEEEEEvNT_6ParamsE$_ZN4cute3eso3ESOILb1ELb0EJNS_6LayoutINS_5tupleIJNS3_IJNS_1CILi8EEENS4_ILi1EEEEEENS4_ILi2EEENS3_IJNS4_ILi4EEES8_EEEEEENS3_IJNS3_IJS6_NS4_ILi0EEEEEES5_NS3_IJNS4_ILi32EEENS4_ILi16EEEEEEEEEEENS_10ViewEngineIPN7cutlass10bfloat16_tEEEEEC2ERKSI_RKSN_) ;  /* 0xfffa6a7000007944 */ /* 0x026fea0003c3ffff */
[----:B------:R2:W5:Y:S01]  /*64c80*/  LDL.64 R76, [R1+0x1410] ;  /* 0x00141000014c7983 */ /* 0x0005620000100a00 */
[----:B-1----:R-:W-:Y:S01]  /*64c90*/  IMAD.MOV.U32 R6, RZ, RZ, R72 ;  /* 0x000000ffff067224 */ /* 0x002fe200078e0048 */
[----:B------:R-:W-:-:S02]  /*64ca0*/  MOV R3, R73 ;  /* 0x0000004900037202 */ /* 0x000fc40000000f00 */
[----:B------:R-:W-:Y:S02]  /*64cb0*/  MOV R4, 0x64cd0 ;  /* 0x00064cd000047802 */ /* 0x000fe40000000f00 */
[----:B--2--5:R-:W-:Y:S05]  /*64cc0*/  CALL.REL.NOINC `($_ZN7cutlass13device_kernelIN5flash19enable_sm80_to_sm89INS1_16FlashAttnBwdSm80INS1_25CollectiveMainloopBwdSm80ILi2ELi2EN4cute5tupleIJNS5_1CILi128EEES8_NS7_ILi64EEEEEENS_10bfloat16_tEfNS_4arch4Sm80ELb0ELb1ELb1ELb1ELb1ELb0ELb0ELb0ELi2ELi4ELi4ELi4ELb0EEENS1_21CollectiveEpilogueBwdISA_SB_SD_Li256ELb1ELb0ELi2EEENS1_19SingleTileSchedulerILb1ELb0ELb0ELi128EEEEEEEEEvNT_6ParamsE$_ZN4cute3eso3ESOILb1ELb0EJNS_6LayoutINS_5tupleIJNS3_IJNS3_IJNS_1CILi4EEENS4_ILi2EEEEEENS4_ILi1EEEEEES6_NS4_ILi8EEEEEENS3_IJNS3_IJNS3_IJS8_NS4_ILi32EEEEEENS4_ILi0EEEEEENS4_ILi64EEES5_EEEEENS_10ViewEngineIPN7cutlass10bfloat16_tEEEEEC2ERKSI_RKSN_) ;  /* 0xfffa56e000007944 */ /* 0x024fea0003c3ffff */
[----:B------:R2:W5:Y:S04]  /*64cd0*/  LDL.64 R74, [R1+0x1410] ;  /* 0x00141000014a7983 */ /* 0x0005680000100a00 */
[----:B-1----:R2:W5:Y:S01]  /*64ce0*/  LD.E.64 R2, [R80.64+0x8] ;  /* 0x0000080450027980 */ /* 0x002562000c101b00 */
[----:B------:R-:W-:Y:S02]  /*64cf0*/  MOV R9, R70 ;  /* 0x0000004600097202 */ /* 0x000fe40000000f00 */
[----:B------:R-:W-:Y:S02]  /*64d00*/  MOV R8, 0x64d20 ;  /* 0x00064d2000087802 */ /* 0x000fe40000000f00 */
[----:B--2--5:R-:W-:Y:S05]  /*64d10*/  CALL.REL.NOINC `($_ZN7cutlass13device_kernelIN5flash19enable_sm80_to_sm89INS1_16FlashAttnBwdSm80INS1_25CollectiveMainloopBwdSm80ILi2ELi2EN4cute5tupleIJNS5_1CILi128EEES8_NS7_ILi64EEEEEENS_10bfloat16_tEfNS_4arch4Sm80ELb0ELb1ELb1ELb1ELb1ELb0ELb0ELb0ELi2ELi4ELi4ELi4ELb0EEENS1_21CollectiveEpilogueBwdISA_SB_SD_Li256ELb1ELb0ELi2EEENS1_19SingleTileSchedulerILb1ELb0ELb0ELi128EEEEEEEEEvNT_6ParamsE$_ZN4cute8smem_ptrIPN7cutlass10bfloat16_tEECI1NS_12iter_adaptorIS3_S4_EEES3_) ;  /* 0xfffa77a000007944 */ /* 0x024fea0003c3ffff */
[----:B-1----:R1:W5:Y:S01]  /*64d20*/  LDL.64 R2, [R1+0x1410] ;  /* 0x0014100001027983 */ /* 0x0023620000100a00 */
[----:B------:R-:W-:-:S03]  /*64d30*/  MOV R6, 0x64d50 ;  /* 0x00064d5000067802 */ /* 0x000fc60000000f00 */
[----:B-1---5:R-:W-:Y:S05]  /*64d40*/  CALL.REL.NOINC `($_ZN7cutlass13device_kernelIN5flash19enable_sm80_to_sm89INS1_16FlashAttnBwdSm80INS1_25CollectiveMainloopBwdSm80ILi2ELi2EN4cute5tupleIJNS5_1CILi128EEES8_NS7_ILi64EEEEEENS_10bfloat16_tEfNS_4arch4Sm80ELb0ELb1ELb1ELb1ELb1ELb0ELb0ELb0ELi2ELi4ELi4ELi4ELb0EEENS1_21CollectiveEpilogueBwdISA_SB_SD_Li256ELb1ELb0ELi2EEENS1_19SingleTileSchedulerILb1ELb0ELb0ELi128EEEEEEEEEvNT_6ParamsE$_ZN4cute3eso3ESOILb1ELb0EJNS_6LayoutINS_5tupleIJNS3_IJNS_1CILi8EEENS4_ILi1EEEEEENS4_ILi2EEEEEENS3_IJNS3_IJS6_NS4_ILi0EEEEEENS4_ILi4096EEEEEEEENS_10ViewEngineINS_8smem_ptrIPN7cutlass10bfloat16_tEEEEEEEC2ERKSE_RKSL_) ;  /* 0xfffa677000007944 */ /* 0x022fea0003c3ffff */
[----:B-1----:R1:W5:Y:S01]  /*64d50*/  LDL.64 R4, [R1+0x1410] ;  /* 0x0014100001047983 */ /* 0x0023620000100a00 */
[----:B------:R-:W-:Y:S01]  /*64d60*/  IMAD.MOV.U32 R2, RZ, RZ, R76 ;  /* 0x000000ffff027224 */ /* 0x000fe200078e004c */
[----:B------:R-:W-:-:S02]  /*64d70*/  MOV R7, R77 ;  /* 0x0000004d00077202 */ /* 0x000fc40000000f00 */
[----:B------:R-:W-:Y:S02]  /*64d80*/  MOV R6, 0x64da0 ;  /* 0x00064da000067802 */ /* 0x000fe40000000f00 */
[----:B-1---5:R-:W-:Y:S05]  /*64d90*/  CALL.REL.NOINC `($_ZN7cutlass13device_kernelIN5flash19enable_sm80_to_sm89INS1_16FlashAttnBwdSm80INS1_25CollectiveMainloopBwdSm80ILi2ELi2EN4cute5tupleIJNS5_1CILi128EEES8_NS7_ILi64EEEEEENS_10bfloat16_tEfNS_4arch4Sm80ELb0ELb1ELb1ELb1ELb1ELb0ELb0ELb0ELi2ELi4ELi4ELi4ELb0EEENS1_21CollectiveEpilogueBwdISA_SB_SD_Li256ELb1ELb0ELi2EEENS1_19SingleTileSchedulerILb1ELb0ELb0ELi128EEEEEEEEEvNT_6ParamsE$_ZN4cute3eso3ESOILb1ELb0EJNS_6LayoutINS_5tupleIJNS3_IJNS_1CILi8EEENS4_ILi1EEEEEENS4_ILi2EEEEEENS3_IJNS3_IJS6_NS4_ILi0EEEEEES5_EEEEENS_10ViewEngineIPN7cutlass10bfloat16_tEEEEEC2ERKSD_RKSI_) ;  /* 0xfffa68b000007944 */ /* 0x022fea0003c3ffff */
[----:B-1----:R1:W5:Y:S01]  /*64da0*/  LDL.64 R2, [R1+0x1410] ;  /* 0x0014100001027983 */ /* 0x0023620000100a00 */
[----:B------:R-:W-:Y:S02]  /*64db0*/  MOV R7, R5 ;  /* 0x0000000500077202 */ /* 0x000fe40000000f00 */
[----:B------:R-:W-:Y:S02]  /*64dc0*/  MOV R6, 0x64de0 ;  /* 0x00064de000067802 */ /* 0x000fe40000000f00 */
[----:B-1---5:R-:W-:Y:S05]  /*64dd0*/  CALL.REL.NOINC `($_ZN7cutlass13device_kernelIN5flash19enable_sm80_to_sm89INS1_16FlashAttnBwdSm80INS1_25CollectiveMainloopBwdSm80ILi2ELi2EN4cute5tupleIJNS5_1CILi128EEES8_NS7_ILi64EEEEEENS_10bfloat16_tEfNS_4arch4Sm80ELb0ELb1ELb1ELb1ELb1ELb0ELb0ELb0ELi2ELi4ELi4ELi4ELb0EEENS1_21CollectiveEpilogueBwdISA_SB_SD_Li256ELb1ELb0ELi2EEENS1_19SingleTileSchedulerILb1ELb0ELb0ELi128EEEEEEEEEvNT_6ParamsE$_ZN4cute3eso3ESOILb1ELb0EJNS_6LayoutINS_5tupleIJNS3_IJNS_1CILi8EEENS4_ILi1EEEEEENS3_IJNS4_ILi2EEEEEEEEENS3_IJNS3_IJS6_NS4_ILi0EEEEEENS3_IJNS4_ILi4096EEEEEEEEEEENS_10ViewEngineINS_8smem_ptrIPN7cutlass10bfloat16_tEEEEEEEC2ERKSG_RKSN_) ;  /* 0xfffa64b000007944 */ /* 0x022fea0003c3ffff */
[----:B-1----:R1:W5:Y:S01]  /*64de0*/  LDL.64 R4, [R1+0x1410] ;  /* 0x0014100001047983 */ /* 0x0023620000100a00 */
[----:B------:R-:W-:Y:S02]  /*64df0*/  MOV R7, R3 ;  /* 0x0000000300077202 */ /* 0x000fe40000000f00 */
[----:B------:R-:W-:Y:S02]  /*64e00*/  MOV R6, 0x64e20 ;  /* 0x00064e2000067802 */ /* 0x000fe40000000f00 */
[----:B-1---5:R-:W-:Y:S05]  /*64e10*/  CALL.REL.NOINC `($_ZN7cutlass13device_kernelIN5flash19enable_sm80_to_sm89INS1_16FlashAttnBwdSm80INS1_25CollectiveMainloopBwdSm80ILi2ELi2EN4cute5tupleIJNS5_1CILi128EEES8_NS7_ILi64EEEEEENS_10bfloat16_tEfNS_4arch4Sm80ELb0ELb1ELb1ELb1ELb1ELb0ELb0ELb0ELi2ELi4ELi4ELi4ELb0EEENS1_21CollectiveEpilogueBwdISA_SB_SD_Li256ELb1ELb0ELi2EEENS1_19SingleTileSchedulerILb1ELb0ELb0ELi128EEEEEEEEEvNT_6ParamsE$_ZN4cute3eso3ESOILb1ELb0EJNS_6LayoutINS_5tupleIJNS3_IJNS_1CILi8EEENS4_ILi1EEEEEENS3_IJNS4_ILi2EEEEEEEEENS3_IJNS3_IJS6_NS4_ILi0EEEEEENS3_IJS5_EEEEEEEENS_10ViewEngineIPN7cutlass10bfloat16_tEEEEEC2ERKSF_RKSK_) ;  /* 0xfffa658000007944 */ /* 0x022fea0003c3ffff */
[----:B-1----:R1:W5:Y:S01]  /*64e20*/  LDL.64 R2, [R1+0x1410] ;  /* 0x0014100001027983 */ /* 0x0023620000100a00 */
[----:B------:R-:W-:-:S03]  /*64e30*/  MOV R8, 0x64e50 ;  /* 0x00064e5000087802 */ /* 0x000fc60000000f00 */
[----:B-1---5:R-:W-:Y:S05]  /*64e40*/  CALL.REL.NOINC `($_ZN7cutlass13device_kernelIN5flash19enable_sm80_to_sm89INS1_16FlashAttnBwdSm80INS1_25CollectiveMainloopBwdSm80ILi2ELi2EN4cute5tupleIJNS5_1CILi128EEES8_NS7_ILi64EEEEEENS_10bfloat16_tEfNS_4arch4Sm80ELb0ELb1ELb1ELb1ELb1ELb0ELb0ELb0ELi2ELi4ELi4ELi4ELb0EEENS1_21CollectiveEpilogueBwdISA_SB_SD_Li256ELb1ELb0ELi2EEENS1_19SingleTileSchedulerILb1ELb0ELb0ELi128EEEEEEEEEvNT_6ParamsE$_ZN4cute3eso3ESOILb1ELb0EJNS_6LayoutINS_5tupleIJNS3_IJNS3_IJNS_1CILi8EEENS4_ILi1EEEEEES6_EEENS3_IJNS3_IJS6_S6_EEENS4_ILi2EEEEEEEEENS3_IJNS3_IJNS3_IJS6_NS4_ILi0EEEEEESD_EEENS3_IJNS3_IJSD_SD_EEES5_EEEEEEEENS_10ViewEngineIPN7cutlass10bfloat16_tEEEEEC2ERKSJ_RKSO_) ;  /* 0xfffa571000007944 */ /* 0x022fea0003c3ffff */
[----:B-1----:R1:W5:Y:S01]  /*64e50*/  LDL.64 R2, [R1+0x1410] ;  /* 0x0014100001027983 */ /* 0x0023620000100a00 */
[----:B------:R-:W-:Y:S02]  /*64e60*/  MOV R7, R5 ;  /* 0x0000000500077202 */ /* 0x000fe40000000f00 */
[----:B------:R-:W-:-:S02]  /*64e70*/  MOV R6, 0x64e90 ;  /* 0x00064e9000067802 */ /* 0x000fc40000000f00 */
[----:B-1---5:R-:W-:Y:S05]  /*64e80*/  CALL.REL.NOINC `($_ZN7cutlass13device_kernelIN5flash19enable_sm80_to_sm89INS1_16FlashAttnBwdSm80INS1_25CollectiveMainloopBwdSm80ILi2ELi2EN4cute5tupleIJNS5_1CILi128EEES8_NS7_ILi64EEEEEENS_10bfloat16_tEfNS_4arch4Sm80ELb0ELb1ELb1ELb1ELb1ELb0ELb0ELb0ELi2ELi4ELi4ELi4ELb0EEENS1_21CollectiveEpilogueBwdISA_SB_SD_Li256ELb1ELb0ELi2EEENS1_19SingleTileSchedulerILb1ELb0ELb0ELi128EEEEEEEEEvNT_6ParamsE$_ZN4cute3eso3ESOILb1ELb0EJNS_6LayoutINS_5tupleIJNS3_IJNS3_IJNS_1CILi8EEENS4_ILi1EEEEEES6_EEENS3_IJNS3_IJS6_S6_EEENS4_ILi2EEEEEEEEENS3_IJNS3_IJNS3_IJS6_NS4_ILi0EEEEEESD_EEENS3_IJNS3_IJSD_SD_EEENS4_ILi4096EEEEEEEEEEENS_10ViewEngineINS_8smem_ptrIPN7cutlass10bfloat16_tEEEEEEEC2ERKSK_RKSR_) ;  /* 0xfffa55d000007944 */ /* 0x022fea0003c3ffff */
[----:B-1----:R1:W5:Y:S01]  /*64e90*/  LDL.64 R4, [R1+0x1410] ;  /* 0x0014100001047983 */ /* 0x0023620000100a00 */
        /* <DEDUP_REMOVED lines=10> */
[----:B------:R-:W-:-:S03]  /*64f40*/  MOV R6, 0x64f60 ;  /* 0x00064f6000067802 */ /* 0x000fc60000000f00 */
[----:B-1---5:R-:W-:Y:S05]  /*64f50*/  CALL.REL.NOINC `($_ZN7cutlass13device_kernelIN5flash19enable_sm80_to_sm89INS1_16FlashAttnBwdSm80INS1_25CollectiveMainloopBwdSm80ILi2ELi2EN4cute5tupleIJNS5_1CILi128EEES8_NS7_ILi64EEEEEENS_10bfloat16_tEfNS_4arch4Sm80ELb0ELb1ELb1ELb1ELb1ELb0ELb0ELb0ELi2ELi4ELi4ELi4ELb0EEENS1_21CollectiveEpilogueBwdISA_SB_SD_Li256ELb1ELb0ELi2EEENS1_19SingleTileSchedulerILb1ELb0ELb0ELi128EEEEEEEEEvNT_6ParamsE$_ZN4cute3eso3ESOILb1ELb0EJNS_6LayoutINS_5tupleIJNS3_IJNS_1CILi8EEENS4_ILi1EEEEEENS4_ILi2EEEEEENS3_IJNS3_IJS6_NS4_ILi0EEEEEENS4_ILi4096EEEEEEEENS_10ViewEngineINS_8smem_ptrIPN7cutlass10bfloat16_tEEEEEEEC2ERKSE_RKSL_) ;  /* 0xfffa656000007944 */ /* 0x022fea0003c3ffff */
        /* <DEDUP_REMOVED lines=49> */
[----:B-1----:R-:W-:-:S03]  /*65270*/  MOV R6, 0x65290 ;  /* 0x0006529000067802 */ /* 0x002fc60000000f00 */
[----:B--2--5:R-:W-:Y:S05]  /*65280*/  CALL.REL.NOINC `($_ZN7cutlass13device_kernelIN5flash19enable_sm80_to_sm89INS1_16FlashAttnBwdSm80INS1_25CollectiveMainloopBwdSm80ILi2ELi2EN4cute5tupleIJNS5_1CILi128EEES8_NS7_ILi64EEEEEENS_10bfloat16_tEfNS_4arch4Sm80ELb0ELb1ELb1ELb1ELb1ELb0ELb0ELb0ELi2ELi4ELi4ELi4ELb0EEENS1_21CollectiveEpilogueBwdISA_SB_SD_Li256ELb1ELb0ELi2EEENS1_19SingleTileSchedulerILb1ELb0ELb0ELi128EEEEEEEEEvNT_6ParamsE$_ZN4cute3eso3ESOILb1ELb0EJNS_6LayoutINS_5tupleIJNS3_IJNS_1CILi4EEENS4_ILi1EEEEEEEEENS3_IJNS3_IJS6_NS4_ILi0EEEEEEEEEEENS_10ViewEngineIPjEEEEC2ERKSC_RKSF_) ;  /* 0xfffa5d5000007944 */ /* 0x024fea0003c3ffff */
[----:B------:R2:W5:Y:S01]  /*65290*/  LDL.64 R16, [R1+0x1410] ;  /* 0x0014100001107983 */ /* 0x0005620000100a00 */
[----:B-1----:R-:W-:-:S02]  /*652a0*/  MOV R4, R8 ;  /* 0x0000000800047202 */ /* 0x002fc40000000f00 */
[----:B------:R-:W-:Y:S02]  /*652b0*/  MOV R2, 0x652d0 ;  /* 0x000652d000027802 */ /* 0x000fe40000000f00 */
[----:B--2--5:R-:W-:Y:S05]  /*652c0*/  CALL.REL.NOINC `($_ZN7cutlass13device_kernelIN5flash19enable_sm80_to_sm89INS1_16FlashAttnBwdSm80INS1_25CollectiveMainloopBwdSm80ILi2ELi2EN4cute5tupleIJNS5_1CILi128EEES8_NS7_ILi64EEEEEENS_10bfloat16_tEfNS_4arch4Sm80ELb0ELb1ELb1ELb1ELb1ELb0ELb0ELb0ELi2ELi4ELi4ELi4ELb0EEENS1_21CollectiveEpilogueBwdISA_SB_SD_Li256ELb1ELb0ELi2EEENS1_19SingleTileSchedulerILb1ELb0ELb0ELi128EEEEEEEEEvNT_6ParamsE$_ZN73_INTERNAL_24fd9406_37_flash_bwd_hdim64_bf16_softcap_sm80_cu_8e232a79_330724__cvta_generic_to_sharedEPKv) ;  /* 0xfffa735000007944 */ /* 0x024fea0003c3ffff */
        /* <DEDUP_REMOVED lines=59> */
[----:B------:R-:W1:Y:S04]  /*65680*/  LDSM.16.M88.4 R4, [R4] ;  /* 0x000000000404783b */ /* 0x000e680000000200 */
[----:B-1----:R1:W-:Y:S04]  /*65690*/  ST.E [R10.64], R4 ;  /* 0x000000040a007985 */ /* 0x0023e8000c101904 */
[----:B------:R1:W-:Y:S04]  /*656a0*/  ST.E [R10.64+0x4], R5 ;  /* 0x000004050a007985 */ /* 0x0003e8000c101904 */
[----:B------:R1:W-:Y:S04]  /*656b0*/  ST.E [R10.64+0x8], R6 ;  /* 0x000008060a007985 */ /* 0x0003e8000c101904 */
[----:B------:R1:W-:Y:S04]  /*656c0*/  ST.E [R10.64+0xc], R7 ;  /* 0x00000c070a007985 */ /* 0x0003e8000c101904 */
[----:B------:R1:W5:Y:S01]  /*656d0*/  LD.E R20, [R78.64] ;  /* 0x000000044e147980 */ /* 0x000362000c101900 */
[----:B------:R-:W-:-:S03]  /*656e0*/  MOV R8, 0x65700 ;  /* 0x0006570000087802 */ /* 0x000fc60000000f00 */
[----:B-1---5:R-:W-:Y:S05]  /*656f0*/  CALL.REL.NOINC `($_ZN7cutlass13device_kernelIN5flash19enable_sm80_to_sm89INS1_16FlashAttnBwdSm80INS1_25CollectiveMainloopBwdSm80ILi2ELi2EN4cute5tupleIJNS5_1CILi128EEES8_NS7_ILi64EEEEEENS_10bfloat16_tEfNS_4arch4Sm80ELb0ELb1ELb1ELb1ELb1ELb0ELb0ELb0ELi2ELi4ELi4ELi4ELb0EEENS1_21CollectiveEpilogueBwdISA_SB_SD_Li256ELb1ELb0ELi2EEENS1_19SingleTileSchedulerILb1ELb0ELb0ELi128EEEEEEEEEvNT_6ParamsE$_ZZN4cute5sliceINS_5tupleIJNS_10UnderscoreES2_NS_1CILi0EEEEEENS1_IJNS1_IJNS3_ILi1EEES4_EEEiNS3_ILi1024EEEEEEEEDaRKT_RKT0_ENKUlRKT_RKT0_E_clIS2_iEEDaSI_SL_) ;  /* 0xfffa86e000007944 */ /* 0x022fea0003c3ffff */
[----:B------:R-:W-:Y:S02]  /*65700*/  MOV R4, 0x65720 ;  /* 0x0006572000047802 */ /* 0x000fe40000000f00 */
[----:B-1---5:R-:W-:Y:S05]  /*65710*/  CALL.REL.NOINC `($_ZN7cutlass13device_kernelIN5flash19enable_sm80_to_sm89INS1_16FlashAttnBwdSm80INS1_25CollectiveMainloopBwdSm80ILi2ELi2EN4cute5tupleIJNS5_1CILi128EEES8_NS7_ILi64EEEEEENS_10bfloat16_tEfNS_4arch4Sm80ELb0ELb1ELb1ELb1ELb1ELb0ELb0ELb0ELi2ELi4ELi4ELi4ELb0EEENS1_21CollectiveEpilogueBwdISA_SB_SD_Li256ELb1ELb0ELi2EEENS1_19SingleTileSchedulerILb1ELb0ELb0ELi128EEEEEEEEEvNT_6ParamsE$_ZZN4cute12filter_tupleINS_5tupleIJNS_10UnderscoreES2_NS_1CILi0EEEEEENS1_IJNS1_IJNS3_ILi1EEES4_EEEiNS3_ILi1024EEEEEEZNS_5sliceIS5_S9_EEDaRKT_RKT0_EUlRKT_RKT0_E_EEDaSD_SG_OT1_ENKUlDpSJ_E_clIJNS1_IJS7_EEENS1_IJiEEENS1_IJEEEEEEDaSQ_) ;  /* 0xfffa735000007944 */ /* 0x022fea0003c3ffff */
[----:B------:R-:W-:Y:S02]  /*65720*/  MOV R6, 0x65740 ;  /* 0x0006574000067802 */ /* 0x000fe40000000f00 */
[----:B-1---5:R-:W-:Y:S05]  /*65730*/  CALL.REL.NOINC `($_ZN7cutlass13device_kernelIN5flash19enable_sm80_to_sm89INS1_16FlashAttnBwdSm80INS1_25CollectiveMainloopBwdSm80ILi2ELi2EN4cute5tupleIJNS5_1CILi128EEES8_NS7_ILi64EEEEEENS_10bfloat16_tEfNS_4arch4Sm80ELb0ELb1ELb1ELb1ELb1ELb0ELb0ELb0ELi2ELi4ELi4ELi4ELb0EEENS1_21CollectiveEpilogueBwdISA_SB_SD_Li256ELb1ELb0ELi2EEENS1_19SingleTileSchedulerILb1ELb0ELb0ELi128EEEEEEEEEvNT_6ParamsE$_ZN4cute5tupleIJNS0_IJNS0_IJNS_1CILi8EEENS1_ILi1EEEEEENS1_ILi2EEEEEENS0_IJNS0_IJS3_NS1_ILi0EEEEEEiEEEEEC2ERKS6_RKS9_) ;  /* 0xfffa666000007944 */ /* 0x022fea0003c3ffff */
[----:B-1----:R1:W5:Y:S01]  /*65740*/  LDL R3, [R1+0x1410] ;  /* 0x0014100001037983 */ /* 0x0023620000100800 */
[----:B------:R-:W-:-:S03]  /*65750*/  MOV R6, 0x65770 ;  /* 0x0006577000067802 */ /* 0x000fc60000000f00 */
[----:B-1---5:R-:W-:Y:S05]  /*65760*/  CALL.REL.NOINC `($_ZN7cutlass13device_kernelIN5flash19enable_sm80_to_sm89INS1_16FlashAttnBwdSm80INS1_25CollectiveMainloopBwdSm80ILi2ELi2EN4cute5tupleIJNS5_1CILi128EEES8_NS7_ILi64EEEEEENS_10bfloat16_tEfNS_4arch4Sm80ELb0ELb1ELb1ELb1ELb1ELb0ELb0ELb0ELi2ELi4ELi4ELi4ELb0EEENS1_21CollectiveEpilogueBwdISA_SB_SD_Li256ELb1ELb0ELi2EEENS1_19SingleTileSchedulerILb1ELb0ELb0ELi128EEEEEEEEEvNT_6ParamsE$_ZN4cute3eso3ESOILb0ELb1EJNS_6LayoutINS_5tupleIJNS3_IJNS_1CILi8EEENS4_ILi1EEEEEENS4_ILi2EEEEEENS3_IJNS3_IJS6_NS4_ILi0EEEEEEiEEEEESA_EEC2ERKSD_RKSA_) ;  /* 0xfffa2f9000007944 */ /* 0x022fea0003c3ffff */
[----:B------:R2:W5:Y:S04]  /*65770*/  LDL R4, [R1+0x1410] ;  /* 0x0014100001047983 */ /* 0x0005680000100800 */
[----:B-1----:R2:W5:Y:S01]  /*65780*/  LD.E.64 R2, [R78.64+0x8] ;  /* 0x000008044e027980 */ /* 0x002562000c101b00 */
[----:B------:R-:W-:-:S02]  /*65790*/  MOV R9, R70 ;  /* 0x0000004600097202 */ /* 0x000fc40000000f00 */
[----:B------:R-:W-:Y:S02]  /*657a0*/  MOV R8, 0x657c0 ;  /* 0x000657c000087802 */ /* 0x000fe40000000f00 */
[----:B--2--5:R-:W-:Y:S05]  /*657b0*/  CALL.REL.NOINC `($_ZN7cutlass13device_kernelIN5flash19enable_sm80_to_sm89INS1_16FlashAttnBwdSm80INS1_25CollectiveMainloopBwdSm80ILi2ELi2EN4cute5tupleIJNS5_1CILi128EEES8_NS7_ILi64EEEEEENS_10bfloat16_tEfNS_4arch4Sm80ELb0ELb1ELb1ELb1ELb1ELb0ELb0ELb0ELi2ELi4ELi4ELi4ELb0EEENS1_21CollectiveEpilogueBwdISA_SB_SD_Li256ELb1ELb0ELi2EEENS1_19SingleTileSchedulerILb1ELb0ELb0ELi128EEEEEEEEEvNT_6ParamsE$_ZN4cute8smem_ptrIPN7cutlass10bfloat16_tEECI1NS_12iter_adaptorIS3_S4_EEES3_) ;  /* 0xfffa6d0000007944 */ /* 0x024fea0003c3ffff */
[----:B-1----:R-:W2:Y:S01]  /*657c0*/  LDL.64 R2, [R1+0x1410] ;  /* 0x0014100001027983 */ /* 0x002ea20000100a00 */
[----:B------:R-:W-:Y:S02]  /*657d0*/  MOV R6, R4 ;  /* 0x0000000400067202 */ /* 0x000fe40000000f00 */
[----:B------:R-:W-:Y:S01]  /*657e0*/  MOV R4, 0x65810 ;  /* 0x0006581000047802 */ /* 0x000fe20000000f00 */
[----:B--2---:R1:W-:Y:S04]  /*657f0*/  STL.64 [R1+0x1448], R2 ;  /* 0x0014480201007387 */ /* 0x0043e80000100a00 */
[----:B-1----:R-:W-:Y:S05]  /*65800*/  CALL.REL.NOINC `($_ZN7cutlass13device_kernelIN5flash19enable_sm80_to_sm89INS1_16FlashAttnBwdSm80INS1_25CollectiveMainloopBwdSm80ILi2ELi2EN4cute5tupleIJNS5_1CILi128EEES8_NS7_ILi64EEEEEENS_10bfloat16_tEfNS_4arch4Sm80ELb0ELb1ELb1ELb1ELb1ELb0ELb0ELb0ELi2ELi4ELi4ELi4ELb0EEENS1_21CollectiveEpilogueBwdISA_SB_SD_Li256ELb1ELb0ELi2EEENS1_19SingleTileSchedulerILb1ELb0ELb0ELi128EEEEEEEEEvNT_6ParamsE$_ZN4cute3eso3ESOILb0ELb0EJNS_6LayoutINS_5tupleIJNS3_IJNS_1CILi8EEENS4_ILi1EEEEEENS4_ILi2EEEEEENS3_IJNS3_IJS6_NS4_ILi0EEEEEEiEEEEENS_10ViewEngineINS_8smem_ptrIPN7cutlass10bfloat16_tEEEEEEEC2ERKSD_RKSK_) ;  /* 0xfffa231000007944 */ /* 0x002fea0003c3ffff */
[----:B------:R2:W5:Y:S04]  /*65810*/  LDL R12, [R1+0x1410] ;  /* 0x00141000010c7983 */ /* 0x0005680000100800 */
[----:B------:R2:W5:Y:S01]  /*65820*/  LDL.64 R10, [R1+0x1418] ;  /* 0x00141800010a7983 */ /* 0x0005620000100a00 */
[----:B-1----:R-:W-:Y:S01]  /*65830*/  IMAD.MOV.U32 R8, RZ, RZ, R74 ;  /* 0x000000ffff087224 */ /* 0x002fe200078e004a */
[----:B------:R-:W-:-:S02]  /*65840*/  MOV R9, R75 ;  /* 0x0000004b00097202 */ /* 0x000fc40000000f00 */
[----:B------:R-:W-:Y:S02]  /*65850*/  MOV R6, 0x65870 ;  /* 0x0006587000067802 */ /* 0x000fe40000000f00 */
[----:B--2--5:R-:W-:Y:S05]  /*65860*/  CALL.REL.NOINC `($_ZN7cutlass13device_kernelIN5flash19enable_sm80_to_sm89INS1_16FlashAttnBwdSm80INS1_25CollectiveMainloopBwdSm80ILi2ELi2EN4cute5tupleIJNS5_1CILi128EEES8_NS7_ILi64EEEEEENS_10bfloat16_tEfNS_4arch4Sm80ELb0ELb1ELb1ELb1ELb1ELb0ELb0ELb0ELi2ELi4ELi4ELi4ELb0EEENS1_21CollectiveEpilogueBwdISA_SB_SD_Li256ELb1ELb0ELi2EEENS1_19SingleTileSchedulerILb1ELb0ELb0ELi128EEEEEEEEEvNT_6ParamsE$_ZN4cute3eso3ESOILb1ELb0EJNS_6LayoutINS_5tupleIJNS3_IJNS3_IJNS_1CILi4EEENS4_ILi2EEEEEENS4_ILi1EEEEEES6_EEENS3_IJNS3_IJNS3_IJS8_NS4_ILi32EEEEEENS4_ILi0EEEEEENS4_ILi64EEEEEEEENS_10ViewEngineIPN7cutlass10bfloat16_tEEEEEC2ERKSH_RKSM_) ;  /* 0xfffa4ac000007944 */ /* 0x024fea0003c3ffff */
[----:B------:R2:W5:Y:S01]  /*65870*/  LDL.64 R4, [R1+0x1410] ;  /* 0x0014100001047983 */ /* 0x0005620000100a00 */
[----:B------:R-:W-:Y:S02]  /*65880*/  MOV R3, R12 ;  /* 0x0000000c00037202 */ /* 0x000fe40000000f00 */
[----:B-1----:R-:W-:Y:S02]  /*65890*/  MOV R8, 0x658b0 ;  /* 0x000658b000087802 */ /* 0x002fe40000000f00 */
[----:B--2--5:R-:W-:Y:S05]  /*658a0*/  CALL.REL.NOINC `($_ZN7cutlass13device_kernelIN5flash19enable_sm80_to_sm89INS1_16FlashAttnBwdSm80INS1_25CollectiveMainloopBwdSm80ILi2ELi2EN4cute5tupleIJNS5_1CILi128EEES8_NS7_ILi64EEEEEENS_10bfloat16_tEfNS_4arch4Sm80ELb0ELb1ELb1ELb1ELb1ELb0ELb0ELb0ELi2ELi4ELi4ELi4ELb0EEENS1_21CollectiveEpilogueBwdISA_SB_SD_Li256ELb1ELb0ELi2EEENS1_19SingleTileSchedulerILb1ELb0ELb0ELi128EEEEEEEEEvNT_6ParamsE$_ZZN4cute4takeILi1ELi2ENS_5tupleIJNS1_IJNS_1CILi1EEENS2_ILi0EEEEEEiEEEEEDaRKT1_ENKUlDpRKT_E_clIJiEEEDaSD_) ;  /* 0xfffa829000007944 */ /* 0x024fea0003c3ffff */
[----:B------:R-:W-:Y:S02]  /*658b0*/  MOV R6, 0x658d0 ;  /* 0x000658d000067802 */ /* 0x000fe40000000f00 */
[----:B-1---5:R-:W-:Y:S05]  /*658c0*/  CALL.REL.NOINC `($_ZN7cutlass13device_kernelIN5flash19enable_sm80_to_sm89INS1_16FlashAttnBwdSm80INS1_25CollectiveMainloopBwdSm80ILi2ELi2EN4cute5tupleIJNS5_1CILi128EEES8_NS7_ILi64EEEEEENS_10bfloat16_tEfNS_4arch4Sm80ELb0ELb1ELb1ELb1ELb1ELb0ELb0ELb0ELi2ELi4ELi4ELi4ELb0EEENS1_21CollectiveEpilogueBwdISA_SB_SD_Li256ELb1ELb0ELi2EEENS1_19SingleTileSchedulerILb1ELb0ELb0ELi128EEEEEEEEEvNT_6ParamsE$_ZN4cute3eso3ESOILb1ELb0EJNS_5tupleIJNS_1CILi1EEENS3_ILi0EEEEEENS2_IJiEEEEEC2ERKS6_RKS7_) ;  /* 0xfffa433000007944 */ /* 0x022fea0003c3ffff */
[----:B-1----:R1:W5:Y:S01]  /*658d0*/  LDL R3, [R1+0x1410] ;  /* 0x0014100001037983 */ /* 0x0023620000100800 */
[----:B------:R-:W-:-:S03]  /*658e0*/  MOV R6, 0x65900 ;  /* 0x0006590000067802 */ /* 0x000fc60000000f00 */
[----:B-1---5:R-:W-:Y:S05]  /*658f0*/  CALL.REL.NOINC `($_ZN7cutlass13device_kernelIN5flash19enable_sm80_to_sm89INS1_16FlashAttnBwdSm80INS1_25CollectiveMainloopBwdSm80ILi2ELi2EN4cute5tupleIJNS5_1CILi128EEES8_NS7_ILi64EEEEEENS_10bfloat16_tEfNS_4arch4Sm80ELb0ELb1ELb1ELb1ELb1ELb0ELb0ELb0ELi2ELi4ELi4ELi4ELb0EEENS1_21CollectiveEpilogueBwdISA_SB_SD_Li256ELb1ELb0ELi2EEENS1_19SingleTileSchedulerILb1ELb0ELb0ELi128EEEEEEEEEvNT_6ParamsE$_ZN4cute5tupleIJNS0_IJNS0_IJNS_1CILi8EEENS1_ILi1EEEEEENS0_IJNS1_ILi2EEEEEEEEENS0_IJNS0_IJS3_NS1_ILi0EEEEEENS0_IJiEEEEEEEEC2ERKS7_RKSB_) ;  /* 0xfffa646000007944 */ /* 0x022fea0003c3ffff */
[----:B------:R2:W5:Y:S01]  /*65900*/  LDL R8, [R1+0x1410] ;  /* 0x0014100001087983 */ /* 0x0005620000100800 */
[----:B------:R-:W-:-:S03]  /*65910*/  MOV R6, 0x65940 ;  /* 0x0006594000067802 */ /* 0x000fc60000000f00 */
[----:B------:R2:W-:Y:S04]  /*65920*/  STL.64 [R1+0x1448], R10 ;  /* 0x0014480a01007387 */ /* 0x0005e80000100a00 */
[----:B-12--5:R-:W-:Y:S05]  /*65930*/  CALL.REL.NOINC `($_ZN7cutlass13device_kernelIN5flash19enable_sm80_to_sm89INS1_16FlashAttnBwdSm80INS1_25CollectiveMainloopBwdSm80ILi2ELi2EN4cute5tupleIJNS5_1CILi128EEES8_NS7_ILi64EEEEEENS_10bfloat16_tEfNS_4arch4Sm80ELb0ELb1ELb1ELb1ELb1ELb0ELb0ELb0ELi2ELi4ELi4ELi4ELb0EEENS1_21CollectiveEpilogueBwdISA_SB_SD_Li256ELb1ELb0ELi2EEENS1_19SingleTileSchedulerILb1ELb0ELb0ELi128EEEEEEEEEvNT_6ParamsE$_ZN4cute3eso3ESOILb0ELb0EJNS_6LayoutINS_5tupleIJNS3_IJNS_1CILi8EEENS4_ILi1EEEEEENS3_IJNS4_ILi2EEEEEEEEENS3_IJNS3_IJS6_NS4_ILi0EEEEEENS3_IJiEEEEEEEENS_10ViewEngineINS_8smem_ptrIPN7cutlass10bfloat16_tEEEEEEEC2ERKSF_RKSM_) ;  /* 0xfffa217000007944 */ /* 0x026fea0003c3ffff */
[----:B-1----:R1:W5:Y:S04]  /*65940*/  LDL R10, [R1+0x1410] ;  /* 0x00141000010a7983 */ /* 0x0023680000100800 */
[----:B------:R1:W5:Y:S01]  /*65950*/  LDL.64 R16, [R1+0x1418] ;  /* 0x0014180001107983 */ /* 0x0003620000100a00 */
[----:B------:R-:W-:-:S03]  /*65960*/  MOV R6, 0x65980 ;  /* 0x0006598000067802 */ /* 0x000fc60000000f00 */
[----:B-1---5:R-:W-:Y:S05]  /*65970*/  CALL.REL.NOINC `($_ZN7cutlass13device_kernelIN5flash19enable_sm80_to_sm89INS1_16FlashAttnBwdSm80INS1_25CollectiveMainloopBwdSm80ILi2ELi2EN4cute5tupleIJNS5_1CILi128EEES8_NS7_ILi64EEEEEENS_10bfloat16_tEfNS_4arch4Sm80ELb0ELb1ELb1ELb1ELb1ELb0ELb0ELb0ELi2ELi4ELi4ELi4ELb0EEENS1_21CollectiveEpilogueBwdISA_SB_SD_Li256ELb1ELb0ELi2EEENS1_19SingleTileSchedulerILb1ELb0ELb0ELi128EEEEEEEEEvNT_6ParamsE$_ZN4cute3eso3ESOILb1ELb0EJNS_6LayoutINS_5tupleIJNS3_IJNS3_IJNS_1CILi4EEENS4_ILi2EEEEEENS4_ILi1EEEEEENS3_IJS6_EEEEEENS3_IJNS3_IJNS3_IJS8_NS4_ILi32EEEEEENS4_ILi0EEEEEENS3_IJNS4_ILi64EEEEEEEEEEENS_10ViewEngineIPN7cutlass10bfloat16_tEEEEEC2ERKSJ_RKSO_) ;  /* 0xfffa497000007944 */ /* 0x022fea0003c3ffff */
[----:B-1----:R1:W5:Y:S01]  /*65980*/  LDL.64 R2, [R1+0x1410] ;  /* 0x0014100001027983 */ /* 0x0023620000100a00 */
[----:B------:R-:W-:-:S03]  /*65990*/  MOV R6, 0x659b0 ;  /* 0x000659b000067802 */ /* 0x000fc60000000f00 */
[----:B-1---5:R-:W-:Y:S05]  /*659a0*/  CALL.REL.NOINC `($_ZN7cutlass13device_kernelIN5flash19enable_sm80_to_sm89INS1_16FlashAttnBwdSm80INS1_25CollectiveMainloopBwdSm80ILi2ELi2EN4cute5tupleIJNS5_1CILi128EEES8_NS7_ILi64EEEEEENS_10bfloat16_tEfNS_4arch4Sm80ELb0ELb1ELb1ELb1ELb1ELb0ELb0ELb0ELi2ELi4ELi4ELi4ELb0EEENS1_21CollectiveEpilogueBwdISA_SB_SD_Li256ELb1ELb0ELi2EEENS1_19SingleTileSchedulerILb1ELb0ELb0ELi128EEEEEEEEEvNT_6ParamsE$_ZN4cute3eso3ESOILb1ELb0EJNS_6LayoutINS_5tupleIJNS3_IJNS3_IJNS3_IJNS_1CILi4EEENS4_ILi2EEEEEENS4_ILi1EEEEEES8_EEENS3_IJNS3_IJNS3_IJS8_S8_EEES8_EEES6_EEEEEENS3_IJNS3_IJNS3_IJNS3_IJS8_NS4_ILi32EEEEEENS4_ILi0EEEEEESH_EEENS3_IJNS3_IJNS3_IJSH_SH_EEESH_EEENS4_ILi64EEEEEEEEEEENS_10ViewEngineIPN7cutlass10bfloat16_tEEEEEC2ERKSP_RKSU_) ;  /* 0xfffa483000007944 */ /* 0x022fea0003c3ffff */
[----:B------:R2:W5:Y:S01]  /*659b0*/  LDL.64 R8, [R1+0x1410] ;  /* 0x0014100001087983 */ /* 0x0005620000100a00 */
[----:B-1----:R-:W-:Y:S02]  /*659c0*/  MOV R3, R10 ;  /* 0x0000000a00037202 */ /* 0x002fe40000000f00 */
[----:B------:R-:W-:Y:S02]  /*659d0*/  MOV R4, 0x659f0 ;  /* 0x000659f000047802 */ /* 0x000fe40000000f00 */
[----:B--2--5:R-:W-:Y:S05]  /*659e0*/  CALL.REL.NOINC `($_ZN7cutlass13device_kernelIN5flash19enable_sm80_to_sm89INS1_16FlashAttnBwdSm80INS1_25CollectiveMainloopBwdSm80ILi2ELi2EN4cute5tupleIJNS5_1CILi128EEES8_NS7_ILi64EEEEEENS_10bfloat16_tEfNS_4arch4Sm80ELb0ELb1ELb1ELb1ELb1ELb0ELb0ELb0ELi2ELi4ELi4ELi4ELb0EEENS1_21CollectiveEpilogueBwdISA_SB_SD_Li256ELb1ELb0ELi2EEENS1_19SingleTileSchedulerILb1ELb0ELb0ELi128EEEEEEEEEvNT_6ParamsE$_ZN4cute5tupleIJNS0_IJNS_1CILi2EEEEEENS0_IJiEEEEEC2ERKS3_RKS4_) ;  /* 0xfffa65c000007944 */ /* 0x024fea0003c3ffff */
[----:B------:R-:W2:Y:S01]  /*659f0*/  LDL R4, [R1+0x1410] ;  /* 0x0014100001047983 */ /* 0x000ea20000100800 */
[----:B-1----:R-:W-:-:S02]  /*65a00*/  MOV R2, R62 ;  /* 0x0000003e00027202 */ /* 0x002fc40000000f00 */
[----:B------:R-:W-:Y:S01]  /*65a10*/  MOV R14, 0x65a40 ;  /* 0x00065a40000e7802 */ /* 0x000fe20000000f00 */
[----:B--2---:R1:W-:Y:S04]  /*65a20*/  STL [R1+0x1448], R4 ;  /* 0x0014480401007387 */ /* 0x0043e80000100800 */
[----:B-1----:R-:W-:Y:S05]  /*65a30*/  CALL.REL.NOINC `($_ZN7cutlass13device_kernelIN5flash19enable_sm80_to_sm89INS1_16FlashAttnBwdSm80INS1_25CollectiveMainloopBwdSm80ILi2ELi2EN4cute5tupleIJNS5_1CILi128EEES8_NS7_ILi64EEEEEENS_10bfloat16_tEfNS_4arch4Sm80ELb0ELb1ELb1ELb1ELb1ELb0ELb0ELb0ELi2ELi4ELi4ELi4ELb0EEENS1_21CollectiveEpilogueBwdISA_SB_SD_Li256ELb1ELb0ELi2EEENS1_19SingleTileSchedulerILb1ELb0ELb0ELi128EEEEEEEEEvNT_6ParamsE$_ZZN4cute14logical_divideINS_5tupleIJNS1_IJNS_1CILi8EEENS2_ILi1EEEEEENS1_IJNS2_ILi2EEEEEEEEENS1_IJNS1_IJS4_NS2_ILi0EEEEEENS1_IJiEEEEEENS1_IJS5_NS_6LayoutIS4_S9_EEEEEEEDaRKNSD_IT_T0_EERKT1_ENKUlRKT_RKT0_E_clINSD_IS7_SB_EESE_EEDaSQ_ST_) ;  /* 0xfffa7c3000007944 */ /* 0x002fea0003c3ffff */
[----:B------:R-:W-:Y:S02]  /*65a40*/  MOV R4, 0x65a60 ;  /* 0x00065a6000047802 */ /* 0x000fe40000000f00 */
[----:B-1---5:R-:W-:Y:S05]  /*65a50*/  CALL.REL.NOINC `($_ZN7cutlass13device_kernelIN5flash19enable_sm80_to_sm89INS1_16FlashAttnBwdSm80INS1_25CollectiveMainloopBwdSm80ILi2ELi2EN4cute5tupleIJNS5_1CILi128EEES8_NS7_ILi64EEEEEENS_10bfloat16_tEfNS_4arch4Sm80ELb0ELb1ELb1ELb1ELb1ELb0ELb0ELb0ELi2ELi4ELi4ELi4ELb0EEENS1_21CollectiveEpilogueBwdISA_SB_SD_Li256ELb1ELb0ELi2EEENS1_19SingleTileSchedulerILb1ELb0ELb0ELi128EEEEEEEEEvNT_6ParamsE$_ZN4cute3eso3ESOILb1ELb0EJNS_5tupleIJNS2_IJNS_1CILi1EEENS3_ILi0EEEEEENS2_IJS5_S5_EEEEEENS2_IJS5_iEEEEEC2ERKS8_RKS9_) ;  /* 0xfffa3c8000007944 */ /* 0x022fea0003c3ffff */
[----:B-1----:R1:W5:Y:S01]  /*65a60*/  LDL R3, [R1+0x1410] ;  /* 0x0014100001037983 */ /* 0x0023620000100800 */
[----:B------:R-:W-:-:S03]  /*65a70*/  MOV R4, 0x65a90 ;  /* 0x00065a9000047802 */ /* 0x000fc60000000f00 */
[----:B-1---5:R-:W-:Y:S05]  /*65a80*/  CALL.REL.NOINC `($_ZN7cutlass13device_kernelIN5flash19enable_sm80_to_sm89INS1_16FlashAttnBwdSm80INS1_25CollectiveMainloopBwdSm80ILi2ELi2EN4cute5tupleIJNS5_1CILi128EEES8_NS7_ILi64EEEEEENS_10bfloat16_tEfNS_4arch4Sm80ELb0ELb1ELb1ELb1ELb1ELb0ELb0ELb0ELi2ELi4ELi4ELi4ELb0EEENS1_21CollectiveEpilogueBwdISA_SB_SD_Li256ELb1ELb0ELi2EEENS1_19SingleTileSchedulerILb1ELb0ELb0ELi128EEEEEEEEEvNT_6ParamsE$_ZN4cute5tupleIJNS0_IJNS0_IJNS0_IJNS_1CILi8EEENS1_ILi1EEEEEENS0_IJS3_S3_EEEEEENS0_IJS3_NS1_ILi2EEEEEEEEENS0_IJNS0_IJNS0_IJS3_NS1_ILi0EEEEEENS0_IJSA_SA_EEEEEENS0_IJSA_iEEEEEEEEC2ERKS9_RKSF_) ;  /* 0xfffa60c000007944 */ /* 0x022fea0003c3ffff */
[----:B-1----:R1:W5:Y:S01]  /*65a90*/  LDL R3, [R1+0x1410] ;  /* 0x0014100001037983 */ /* 0x0023620000100800 */
[----:B------:R-:W-:-:S03]  /*65aa0*/  MOV R4, 0x65ac0 ;  /* 0x00065ac000047802 */ /* 0x000fc60000000f00 */
[----:B-1---5:R-:W-:Y:S05]  /*65ab0*/  CALL.REL.NOINC `($_ZN7cutlass13device_kernelIN5flash19enable_sm80_to_sm89INS1_16FlashAttnBwdSm80INS1_25CollectiveMainloopBwdSm80ILi2ELi2EN4cute5tupleIJNS5_1CILi128EEES8_NS7_ILi64EEEEEENS_10bfloat16_tEfNS_4arch4Sm80ELb0ELb1ELb1ELb1ELb1ELb0ELb0ELb0ELi2ELi4ELi4ELi4ELb0EEENS1_21CollectiveEpilogueBwdISA_SB_SD_Li256ELb1ELb0ELi2EEENS1_19SingleTileSchedulerILb1ELb0ELb0ELi128EEEEEEEEEvNT_6ParamsE$_ZN4cute3eso3ESOILb1ELb0EJNS_5tupleIJNS2_IJNS_1CILi1EEENS3_ILi0EEEEEENS2_IJS5_S5_EEEEEENS2_IJS5_iEEEEEC2ERKS8_RKS9_) ;  /* 0xfffa3c2000007944 */ /* 0x022fea0003c3ffff */
[----:B-1----:R1:W5:Y:S01]  /*65ac0*/  LDL R3, [R1+0x1410] ;  /* 0x0014100001037983 */ /* 0x0023620000100800 */
[----:B------:R-:W-:-:S03]  /*65ad0*/  MOV R4, 0x65af0 ;  /* 0x00065af000047802 */ /* 0x000fc60000000f00 */
[----:B-1---5:R-:W-:Y:S05]  /*65ae0*/  CALL.REL.NOINC `($_ZN7cutlass13device_kernelIN5flash19enable_sm80_to_sm89INS1_16FlashAttnBwdSm80INS1_25CollectiveMainloopBwdSm80ILi2ELi2EN4cute5tupleIJNS5_1CILi128EEES8_NS7_ILi64EEEEEENS_10bfloat16_tEfNS_4arch4Sm80ELb0ELb1ELb1ELb1ELb1ELb0ELb0ELb0ELi2ELi4ELi4ELi4ELb0EEENS1_21CollectiveEpilogueBwdISA_SB_SD_Li256ELb1ELb0ELi2EEENS1_19SingleTileSchedulerILb1ELb0ELb0ELi128EEEEEEEEEvNT_6ParamsE$_ZN4cute3eso3ESOILb1ELb0EJNS_5tupleIJNS_1CILi0EEES4_EEEiEEC2ERKS5_RKi) ;  /* 0xfffa402000007944 */ /* 0x022fea0003c3ffff */
[----:B-1----:R1:W5:Y:S01]  /*65af0*/  LDL R3, [R1+0x1410] ;  /* 0x0014100001037983 */ /* 0x0023620000100800 */
[----:B------:R-:W-:-:S03]  /*65b00*/  MOV R4, 0x65b20 ;  /* 0x00065b2000047802 */ /* 0x000fc60000000f00 */
[----:B-1---5:R-:W-:Y:S05]  /*65b10*/  CALL.REL.NOINC `($_ZN7cutlass13device_kernelIN5flash19enable_sm80_to_sm89INS1_16FlashAttnBwdSm80INS1_25CollectiveMainloopBwdSm80ILi2ELi2EN4cute5tupleIJNS5_1CILi128EEES8_NS7_ILi64EEEEEENS_10bfloat16_tEfNS_4arch4Sm80ELb0ELb1ELb1ELb1ELb1ELb0ELb0ELb0ELi2ELi4ELi4ELi4ELb0EEENS1_21CollectiveEpilogueBwdISA_SB_SD_Li256ELb1ELb0ELi2EEENS1_19SingleTileSchedulerILb1ELb0ELb0ELi128EEEEEEEEEvNT_6ParamsE$_ZN4cute3eso3ESOILb1ELb0EJNS_5tupleIJNS2_IJNS_1CILi1EEENS3_ILi0EEEEEES5_EEENS2_IJNS2_IJS5_S5_EEEiEEEEEC2ERKS7_RKS9_) ;  /* 0xfffa3c0000007944 */ /* 0x022fea0003c3ffff */
[----:B-1----:R1:W5:Y:S01]  /*65b20*/  LDL R3, [R1+0x1410] ;  /* 0x0014100001037983 */ /* 0x0023620000100800 */
[----:B------:R-:W-:-:S03]  /*65b30*/  MOV R4, 0x65b50 ;  /* 0x00065b5000047802 */ /* 0x000fc60000000f00 */
[----:B-1---5:R-:W-:Y:S05]  /*65b40*/  CALL.REL.NOINC `($_ZN7cutlass13device_kernelIN5flash19enable_sm80_to_sm89INS1_16FlashAttnBwdSm80INS1_25CollectiveMainloopBwdSm80ILi2ELi2EN4cute5tupleIJNS5_1CILi128EEES8_NS7_ILi64EEEEEENS_10bfloat16_tEfNS_4arch4Sm80ELb0ELb1ELb1ELb1ELb1ELb0ELb0ELb0ELi2ELi4ELi4ELi4ELb0EEENS1_21CollectiveEpilogueBwdISA_SB_SD_Li256ELb1ELb0ELi2EEENS1_19SingleTileSchedulerILb1ELb0ELb0ELi128EEEEEEEEEvNT_6ParamsE$_ZN4cute5tupleIJNS0_IJNS0_IJNS0_IJNS_1CILi8EEENS1_ILi1EEEEEES3_EEENS0_IJNS0_IJS3_S3_EEENS1_ILi2EEEEEEEEENS0_IJNS0_IJNS0_IJS3_NS1_ILi0EEEEEESA_EEENS0_IJNS0_IJSA_SA_EEEiEEEEEEEEC2ERKS9_RKSF_) ;  /* 0xfffa604000007944 */ /* 0x022fea0003c3ffff */
[----:B------:R2:W5:Y:S01]  /*65b50*/  LDL R6, [R1+0x1410] ;  /* 0x0014100001067983 */ /* 0x0005620000100800 */
[----:B------:R-:W-:-:S03]  /*65b60*/  MOV R4, 0x65b90 ;  /* 0x00065b9000047802 */ /* 0x000fc60000000f00 */
[----:B------:R2:W-:Y:S04]  /*65b70*/  STL.64 [R1+0x1448], R16 ;  /* 0x0014481001007387 */ /* 0x0005e80000100a00 */
[----:B-12--5:R-:W-:Y:S05]  /*65b80*/  CALL.REL.NOINC `($_ZN7cutlass13device_kernelIN5flash19enable_sm80_to_sm89INS1_16FlashAttnBwdSm80INS1_25CollectiveMainloopBwdSm80ILi2ELi2EN4cute5tupleIJNS5_1CILi128EEES8_NS7_ILi64EEEEEENS_10bfloat16_tEfNS_4arch4Sm80ELb0ELb1ELb1ELb1ELb1ELb0ELb0ELb0ELi2ELi4ELi4ELi4ELb0EEENS1_21CollectiveEpilogueBwdISA_SB_SD_Li256ELb1ELb0ELi2EEENS1_19SingleTileSchedulerILb1ELb0ELb0ELi128EEEEEEEEEvNT_6ParamsE$_ZN4cute3eso3ESOILb0ELb0EJNS_6LayoutINS_5tupleIJNS3_IJNS3_IJNS_1CILi8EEENS4_ILi1EEEEEES6_EEENS3_IJNS3_IJS6_S6_EEENS4_ILi2EEEEEEEEENS3_IJNS3_IJNS3_IJS6_NS4_ILi0EEEEEESD_EEENS3_IJNS3_IJSD_SD_EEEiEEEEEEEENS_10ViewEngineINS_8smem_ptrIPN7cutlass10bfloat16_tEEEEEEEC2ERKSJ_RKSQ_) ;  /* 0xfffa19b000007944 */ /* 0x026fea0003c3ffff */
[----:B-1----:R1:W5:Y:S04]  /*65b90*/  LDL R10, [R1+0x1410] ;  /* 0x00141000010a7983 */ /* 0x0023680000100800 */
[----:B------:R1:W5:Y:S01]  /*65ba0*/  LDL.64 R4, [R1+0x1418] ;  /* 0x0014180001047983 */ /* 0x0003620000100a00 */
[----:B------:R-:W-:-:S03]  /*65bb0*/  MOV R6, 0x65bd0 ;  /* 0x00065bd000067802 */ /* 0x000fc60000000f00 */
[----:B-1---5:R-:W-:Y:S05]  /*65bc0*/  CALL.REL.NOINC `($_ZN7cutlass13device_kernelIN5flash19enable_sm80_to_sm89INS1_16FlashAttnBwdSm80INS1_25CollectiveMainloopBwdSm80ILi2ELi2EN4cute5tupleIJNS5_1CILi128EEES8_NS7_ILi64EEEEEENS_10bfloat16_tEfNS_4arch4Sm80ELb0ELb1ELb1ELb1ELb1ELb0ELb0ELb0ELi2ELi4ELi4ELi4ELb0EEENS1_21CollectiveEpilogueBwdISA_SB_SD_Li256ELb1ELb0ELi2EEENS1_19SingleTileSchedulerILb1ELb0ELb0ELi128EEEEEEEEEvNT_6ParamsE$_ZN4cute3eso3ESOILb1ELb0EJNS_6LayoutINS_5tupleIJNS3_IJNS3_IJNS_1CILi4EEENS4_ILi2EEEEEENS4_ILi1EEEEEES6_EEENS3_IJNS3_IJNS3_IJS8_NS4_ILi32EEEEEENS4_ILi0EEEEEENS4_ILi64EEEEEEEENS_10ViewEngineIPN7cutlass10bfloat16_tEEEEEC2ERKSH_RKSM_) ;  /* 0xfffa476000007944 */ /* 0x022fea0003c3ffff */
[----:B------:R2:W5:Y:S01]  /*65bd0*/  LDL.64 R14, [R1+0x1410] ;  /* 0x00141000010e7983 */ /* 0x0005620000100a00 */
[----:B------:R-:W-:Y:S02]  /*65be0*/  MOV R3, R10 ;  /* 0x0000000a00037202 */ /* 0x000fe40000000f00 */
[----:B-1----:R-:W-:Y:S02]  /*65bf0*/  MOV R8, 0x65c10 ;  /* 0x00065c1000087802 */ /* 0x002fe40000000f00 */
[----:B--2--5:R-:W-:Y:S05]  /*65c00*/  CALL.REL.NOINC `($_ZN7cutlass13device_kernelIN5flash19enable_sm80_to_sm89INS1_16FlashAttnBwdSm80INS1_25CollectiveMainloopBwdSm80ILi2ELi2EN4cute5tupleIJNS5_1CILi128EEES8_NS7_ILi64EEEEEENS_10bfloat16_tEfNS_4arch4Sm80ELb0ELb1ELb1ELb1ELb1ELb0ELb0ELb0ELi2ELi4ELi4ELi4ELb0EEENS1_21CollectiveEpilogueBwdISA_SB_SD_Li256ELb1ELb0ELi2EEENS1_19SingleTileSchedulerILb1ELb0ELb0ELi128EEEEEEEEEvNT_6ParamsE$_ZZN4cute5sliceINS_5tupleIJNS1_IJNS_10UnderscoreENS_1CILi0EEEEEENS1_IJS4_S2_EEEEEENS1_IJNS1_IJNS1_IJNS3_ILi1EEES4_EEES4_EEENS1_IJNS1_IJS4_S4_EEEiEEEEEEEEDaRKT_RKT0_ENKUlRKT_RKT0_E_clIS6_SC_EEDaSM_SP_) ;  /* 0xfffa816000007944 */ /* 0x024fea0003c3ffff */
[----:B------:R-:W-:Y:S02]  /*65c10*/  MOV R8, 0x65c30 ;  /* 0x00065c3000087802 */ /* 0x000fe40000000f00 */
[----:B-1----:R-:W-:Y:S05]  /*65c20*/  CALL.REL.NOINC `($_ZN7cutlass13device_kernelIN5flash19enable_sm80_to_sm89INS1_16FlashAttnBwdSm80INS1_25CollectiveMainloopBwdSm80ILi2ELi2EN4cute5tupleIJNS5_1CILi128EEES8_NS7_ILi64EEEEEENS_10bfloat16_tEfNS_4arch4Sm80ELb0ELb1ELb1ELb1ELb1ELb0ELb0ELb0ELi2ELi4ELi4ELi4ELb0EEENS1_21CollectiveEpilogueBwdISA_SB_SD_Li256ELb1ELb0ELi2EEENS1_19SingleTileSchedulerILb1ELb0ELb0ELi128EEEEEEEEEvNT_6ParamsE$_ZZN4cute12filter_tupleINS_5tupleIJNS1_IJNS_10UnderscoreENS_1CILi0EEEEEENS1_IJS4_S2_EEEEEENS1_IJNS1_IJNS1_IJNS3_ILi1EEES4_EEES4_EEENS1_IJNS1_IJS4_S4_EEEiEEEEEEZNS_5sliceIS7_SD_EEDaRKT_RKT0_EUlRKT_RKT0_E_EEDaSH_SK_OT1_ENKUlDpSN_E_clIJNS1_IJS9_EEENS1_IJiEEEEEEDaSU_) ;  /* 0xfffa6ba000007944 */ /* 0x002fea0003c3ffff */
[----:B------:R-:W-:Y:S02]  /*65c30*/  MOV R6, 0x65c50 ;  /* 0x00065c5000067802 */ /* 0x000fe40000000f00 */
[----:B-1---5:R-:W-:Y:S05]  /*65c40*/  CALL.REL.NOINC `($_ZN7cutlass13device_kernelIN5flash19enable_sm80_to_sm89INS1_16FlashAttnBwdSm80INS1_25CollectiveMainloopBwdSm80ILi2ELi2EN4cute5tupleIJNS5_1CILi128EEES8_NS7_ILi64EEEEEENS_10bfloat16_tEfNS_4arch4Sm80ELb0ELb1ELb1ELb1ELb1ELb0ELb0ELb0ELi2ELi4ELi4ELi4ELb0EEENS1_21CollectiveEpilogueBwdISA_SB_SD_Li256ELb1ELb0ELi2EEENS1_19SingleTileSchedulerILb1ELb0ELb0ELi128EEEEEEEEEvNT_6ParamsE$_ZN4cute5tupleIJNS0_IJNS0_IJNS_1CILi8EEENS1_ILi1EEEEEENS1_ILi2EEEEEENS0_IJNS0_IJS3_NS1_ILi0EEEEEEiEEEEEC2ERKS6_RKS9_) ;  /* 0xfffa615000007944 */ /* 0x022fea0003c3ffff */
[----:B-1----:R1:W5:Y:S01]  /*65c50*/  LDL R3, [R1+0x1410] ;  /* 0x0014100001037983 */ /* 0x0023620000100800 */
[----:B------:R-:W-:-:S03]  /*65c60*/  MOV R6, 0x65c80 ;  /* 0x00065c8000067802 */ /* 0x000fc60000000f00 */
        /* <DEDUP_REMOVED lines=8> */
[----:B------:R-:W-:-:S02]  /*65cf0*/  MOV R6, R7 ;  /* 0x0000000700067202 */ /* 0x000fc40000000f00 */
[----:B------:R-:W-:Y:S01]  /*65d00*/  MOV R4, 0x65d30 ;  /* 0x00065d3000047802 */ /* 0x000fe20000000f00 */
[----:B--2---:R1:W-:Y:S04]  /*65d10*/  STL.64 [R1+0x1448], R2 ;  /* 0x0014480201007387 */ /* 0x0043e80000100a00 */
[----:B-1----:R-:W-:Y:S05]  /*65d20*/  CALL.REL.NOINC `($_ZN7cutlass13device_kernelIN5flash19enable_sm80_to_sm89INS1_16FlashAttnBwdSm80INS1_25CollectiveMainloopBwdSm80ILi2ELi2EN4cute5tupleIJNS5_1CILi128EEES8_NS7_ILi64EEEEEENS_10bfloat16_tEfNS_4arch4Sm80ELb0ELb1ELb1ELb1ELb1ELb0ELb0ELb0ELi2ELi4ELi4ELi4ELb0EEENS1_21CollectiveEpilogueBwdISA_SB_SD_Li256ELb1ELb0ELi2EEENS1_19SingleTileSchedulerILb1ELb0ELb0ELi128EEEEEEEEEvNT_6ParamsE$_ZN4cute3eso3ESOILb0ELb0EJNS_6LayoutINS_5tupleIJNS3_IJNS_1CILi8EEENS4_ILi1EEEEEENS4_ILi2EEEEEENS3_IJNS3_IJS6_NS4_ILi0EEEEEEiEEEEENS_10ViewEngineINS_8smem_ptrIPN7cutlass10bfloat16_tEEEEEEEC2ERKSD_RKSK_) ;  /* 0xfffa1df000007944 */ /* 0x002fea0003c3ffff */
[----:B------:R2:W5:Y:S04]  /*65d30*/  LDL R12, [R1+0x1410] ;  /* 0x00141000010c7983 */ /* 0x0005680000100800 */
[----:B------:R2:W5:Y:S01]  /*65d40*/  LDL.64 R16, [R1+0x1418] ;  /* 0x0014180001107983 */ /* 0x0005620000100a00 */
[----:B------:R-:W-:Y:S01]  /*65d50*/  IMAD.MOV.U32 R2, RZ, RZ, R70 ;  /* 0x000000ffff027224 */ /* 0x000fe200078e0046 */
[----:B-1----:R-:W-:Y:S02]  /*65d60*/  MOV R3, RZ ;  /* 0x000000ff00037202 */ /* 0x002fe40000000f00 */
[----:B------:R-:W-:Y:S02]  /*65d70*/  MOV R10, 0x65d90 ;  /* 0x00065d90000a7802 */ /* 0x000fe40000000f00 */
[----:B--2--5:R-:W-:Y:S05]  /*65d80*/  CALL.REL.NOINC `($_ZN7cutlass13device_kernelIN5flash19enable_sm80_to_sm89INS1_16FlashAttnBwdSm80INS1_25CollectiveMainloopBwdSm80ILi2ELi2EN4cute5tupleIJNS5_1CILi128EEES8_NS7_ILi64EEEEEENS_10bfloat16_tEfNS_4arch4Sm80ELb0ELb1ELb1ELb1ELb1ELb0ELb0ELb0ELi2ELi4ELi4ELi4ELb0EEENS1_21CollectiveEpilogueBwdISA_SB_SD_Li256ELb1ELb0ELi2EEENS1_19SingleTileSchedulerILb1ELb0ELb0ELi128EEEEEEEEEvNT_6ParamsE$_ZN4cute3eso3ESOILb1ELb0EJNS_10UnderscoreEiEEC2ERKS2_RKi) ;  /* 0xfffa2c6000007944 */ /* 0x024fea0003c3ffff */
        /* <DEDUP_REMOVED lines=16> */
[----:B------:R-:W-:-:S02]  /*65e90*/  MOV R3, RZ ;  /* 0x000000ff00037202 */ /* 0x000fc40000000f00 */
[----:B------:R-:W-:Y:S02]  /*65ea0*/  MOV R10, 0x65ec0 ;  /* 0x00065ec0000a7802 */ /* 0x000fe40000000f00 */
[----:B-1---5:R-:W-:Y:S05]  /*65eb0*/  CALL.REL.NOINC `($_ZN7cutlass13device_kernelIN5flash19enable_sm80_to_sm89INS1_16FlashAttnBwdSm80INS1_25CollectiveMainloopBwdSm80ILi2ELi2EN4cute5tupleIJNS5_1CILi128EEES8_NS7_ILi64EEEEEENS_10bfloat16_tEfNS_4arch4Sm80ELb0ELb1ELb1ELb1ELb1ELb0ELb0ELb0ELi2ELi4ELi4ELi4ELb0EEENS1_21CollectiveEpilogueBwdISA_SB_SD_Li256ELb1ELb0ELi2EEENS1_19SingleTileSchedulerILb1ELb0ELb0ELi128EEEEEEEEEvNT_6ParamsE$_ZN4cute3eso3ESOILb1ELb0EJNS_10UnderscoreEiEEC2ERKS2_RKi) ;  /* 0xfffa2b3000007944 */ /* 0x022fea0003c3ffff */
[----:B-1----:R-:W2:Y:S01]  /*65ec0*/  LDL R3, [R1+0x1410] ;  /* 0x0014100001037983 */ /* 0x002ea20000100800 */
[----:B------:R-:W-:Y:S02]  /*65ed0*/  MOV R4, 0x65f00 ;  /* 0x00065f0000047802 */ /* 0x000fe40000000f00 */
[----:B--2---:R-:W-:Y:S02]  /*65ee0*/  SHF.L.U32 R3, R3, 0x6, RZ ;  /* 0x0000000603037819 */ /* 0x004fe400000006ff */
[----:B------:R-:W-:Y:S05]  /*65ef0*/  CALL.REL.NOINC `($_ZN7cutlass13device_kernelIN5flash19enable_sm80_to_sm89INS1_16FlashAttnBwdSm80INS1_25CollectiveMainloopBwdSm80ILi2ELi2EN4cute5tupleIJNS5_1CILi128EEES8_NS7_ILi64EEEEEENS_10bfloat16_tEfNS_4arch4Sm80ELb0ELb1ELb1ELb1ELb1ELb0ELb0ELb0ELi2ELi4ELi4ELi4ELb0EEENS1_21CollectiveEpilogueBwdISA_SB_SD_Li256ELb1ELb0ELi2EEENS1_19SingleTileSchedulerILb1ELb0ELb0ELi128EEEEEEEEEvNT_6ParamsE$_ZN4cute3eso3ESOILb1ELb0EJNS_6LayoutINS_5tupleIJNS3_IJNS3_IJNS_1CILi4EEENS4_ILi2EEEEEENS4_ILi1EEEEEEEEENS3_IJNS3_IJNS3_IJS8_NS4_ILi32EEEEEENS4_ILi0EEEEEEEEEEEiEEC2ERKSG_RKi) ;  /* 0xfffa43b000007944 */ /* 0x000fea0003c3ffff */
[----:B-1----:R-:W2:Y:S01]  /*65f00*/  LDL R3, [R1+0x1410] ;  /* 0x0014100001037983 */ /* 0x002ea20000100800 */
        /* <DEDUP_REMOVED lines=20> */
[----:B--2--5:R-:W-:Y:S05]  /*66050*/  CALL.REL.NOINC `($_ZN7cutlass13device_kernelIN5flash19enable_sm80_to_sm89INS1_16FlashAttnBwdSm80INS1_25CollectiveMainloopBwdSm80ILi2ELi2EN4cute5tupleIJNS5_1CILi128EEES8_NS7_ILi64EEEEEENS_10bfloat16_tEfNS_4arch4Sm80ELb0ELb1ELb1ELb1ELb1ELb0ELb0ELb0ELi2ELi4ELi4ELi4ELb0EEENS1_21CollectiveEpilogueBwdISA_SB_SD_Li256ELb1ELb0ELi2EEENS1_19SingleTileSchedulerILb1ELb0ELb0ELi128EEEEEEEEEvNT_6ParamsE$_ZN4cute3eso3ESOILb1ELb0EJNS_6LayoutINS_5tupleIJNS3_IJNS3_IJNS_1CILi2EEES5_EEENS4_ILi1EEEEEEEEENS3_IJNS3_IJNS3_IJS7_NS4_ILi16EEEEEENS4_ILi0EEEEEEEEEEENS_10ViewEngineIPjEEEEC2ERKSF_RKSI_) ;  /* 0xfffa41c000007944 */ /* 0x024fea0003c3ffff */
[----:B------:R2:W5:Y:S01]  /*66060*/  LDL.64 R84, [R1+0x1410] ;  /* 0x0014100001547983 */ /* 0x0005620000100a00 */
[----:B-1----:R-:W-:-:S02]  /*66070*/  MOV R4, R8 ;  /* 0x0000000800047202 */ /* 0x002fc40000000f00 */
[----:B------:R-:W-:Y:S02]  /*66080*/  MOV R2, 0x660a0 ;  /* 0x000660a000027802 */ /* 0x000fe40000000f00 */
[----:B--2--5:R-:W-:Y:S05]  /*66090*/  CALL.REL.NOINC `($_ZN7cutlass13device_kernelIN5flash19enable_sm80_to_sm89INS1_16FlashAttnBwdSm80INS1_25CollectiveMainloopBwdSm80ILi2ELi2EN4cute5tupleIJNS5_1CILi128EEES8_NS7_ILi64EEEEEENS_10bfloat16_tEfNS_4arch4Sm80ELb0ELb1ELb1ELb1ELb1ELb0ELb0ELb0ELi2ELi4ELi4ELi4ELb0EEENS1_21CollectiveEpilogueBwdISA_SB_SD_Li256ELb1ELb0ELi2EEENS1_19SingleTileSchedulerILb1ELb0ELb0ELi128EEEEEEEEEvNT_6ParamsE$_ZN73_INTERNAL_24fd9406_37_flash_bwd_hdim64_bf16_softcap_sm80_cu_8e232a79_330724__cvta_generic_to_sharedEPKv) ;  /* 0xfffa658000007944 */ /* 0x024fea0003c3ffff */
        /* <DEDUP_REMOVED lines=58> */
[----:B------:R-:W1:Y:S04]  /*66440*/  LDSM.16.MT88.4 R4, [R4] ;  /* 0x000000000404783b */ /* 0x000e680000004200 */
[----:B-1----:R1:W-:Y:S04]  /*66450*/  ST.E [R10.64], R4 ;  /* 0x000000040a007985 */ /* 0x0023e8000c101904 */
[----:B------:R1:W-:Y:S04]  /*66460*/  ST.E [R10.64+0x4], R5 ;  /* 0x000004050a007985 */ /* 0x0003e8000c101904 */
[----:B------:R1:W-:Y:S04]  /*66470*/  ST.E [R10.64+0x40], R6 ;  /* 0x000040060a007985 */ /* 0x0003e8000c101904 */
[----:B------:R1:W-:Y:S02]  /*66480*/  ST.E [R10.64+0x44], R7 ;  /* 0x000044070a007985 */ /* 0x0003e4000c101904 */
.L_x_2157:
[----:B------:R-:W-:-:S13]  /*66490*/  ISETP.NE.AND P0, PT, R69, 0x7, PT ;  /* 0x000000074500780c */ /* 0x000fda0003f05270 */
[----:B-1----:R-:W-:Y:S05]  /*664a0*/  @!P0 BRA `(.L_x_2154) ;  /* 0x00001b6000008947 */ /* 0x002fea0003800000 */
[----:B------:R-:W-:Y:S01]  /*664b0*/  IADD3 R12, R69, 0x1, RZ ;  /* 0x00000001450c7810 */ /* 0x000fe20007ffe0ff */
[----:B------:R-:W-:Y:S01]  /*664c0*/  IMAD.MOV.U32 R2, RZ, RZ, R70 ;  /* 0x000000ffff027224 */ /* 0x000fe200078e0046 */
[----:B------:R-:W-:-:S03]  /*664d0*/  MOV R8, 0x66500 ;  /* 0x0006650000087802 */ /* 0x000fc60000000f00 */
[----:B------:R-:W-:Y:S02]  /*664e0*/  IMAD.MOV.U32 R3, RZ, RZ, R12 ;  /* 0x000000ffff037224 */ /* 0x000fe400078e000c */
[----:B-1----:R-:W-:Y:S05]  /*664f0*/  CALL.REL.NOINC `($_ZN7cutlass13device_kernelIN5flash19enable_sm80_to_sm89INS1_16FlashAttnBwdSm80INS1_25CollectiveMainloopBwdSm80ILi2ELi2EN4cute5tupleIJNS5_1CILi128EEES8_NS7_ILi64EEEEEENS_10bfloat16_tEfNS_4arch4Sm80ELb0ELb1ELb1ELb1ELb1ELb0ELb0ELb0ELi2ELi4ELi4ELi4ELb0EEENS1_21CollectiveEpilogueBwdISA_SB_SD_Li256ELb1ELb0ELi2EEENS1_19SingleTileSchedulerILb1ELb0ELb0ELi128EEEEEEEEEvNT_6ParamsE$_ZN4cute3eso3ESOILb1ELb0EJNS_10UnderscoreES2_iEEC2ERKS2_S5_RKi) ;  /* 0xfffa24b000007944 */ /* 0x002fea0003c3ffff */
        /* <DEDUP_REMOVED lines=16> */
[----:B------:R-:W-:Y:S05]  /*66600*/  CALL.REL.NOINC `($_ZN7cutlass13device_kernelIN5flash19enable_sm80_to_sm89INS1_16FlashAttnBwdSm80INS1_25CollectiveMainloopBwdSm80ILi2ELi2EN4cute5tupleIJNS5_1CILi128EEES8_NS7_ILi64EEEEEENS_10bfloat16_tEfNS_4arch4Sm80ELb0ELb1ELb1ELb1ELb1ELb0ELb0ELb0ELi2ELi4ELi4ELi4ELb0EEENS1_21CollectiveEpilogueBwdISA_SB_SD_Li256ELb1ELb0ELi2EEENS1_19SingleTileSchedulerILb1ELb0ELb0ELi128EEEEEEEEEvNT_6ParamsE$_ZN4cute3eso3ESOILb1ELb0EJNS_6LayoutINS_5tupleIJNS3_IJNS_1CILi8EEENS4_ILi1EEEEEENS4_ILi2EEEEEENS3_IJNS3_IJS6_NS4_ILi0EEEEEENS4_ILi4096EEEEEEEEiEEC2ERKSE_RKi) ;  /* 0xfffa4ef000007944 */ /* 0x000fea0003c3ffff */
        /* <DEDUP_REMOVED lines=8> */
[----:B-1---5:R-:W-:Y:S05]  /*66690*/  CALL.REL.NOINC `($_ZN7cutlass13device_kernelIN5flash19enable_sm80_to_sm89INS1_16FlashAttnBwdSm80INS1_25CollectiveMainloopBwdSm80ILi2ELi2EN4cute5tupleIJNS5_1CILi128EEES8_NS7_ILi64EEEEEENS_10bfloat16_tEfNS_4arch4Sm80ELb0ELb1ELb1ELb1ELb1ELb0ELb0ELb0ELi2ELi4ELi4ELi4ELb0EEENS1_21CollectiveEpilogueBwdISA_SB_SD_Li256ELb1ELb0ELi2EEENS1_19SingleTileSchedulerILb1ELb0ELb0ELi128EEEEEEEEEvNT_6ParamsE$_ZN4cute3eso3ESOILb1ELb0EJNS_6LayoutINS_5tupleIJNS3_IJNS_1CILi8EEENS4_ILi1EEEEEENS4_ILi2EEEEEENS3_IJNS3_IJS6_NS4_ILi0EEEEEENS4_ILi4096EEEEEEEENS_10ViewEngineINS_8smem_ptrIPN7cutlass10bfloat16_tEEEEEEEC2ERKSE_RKSL_) ;  /* 0xfffa4e2000007944 */ /* 0x022fea0003c3ffff */
[----:B-1----:R1:W5:Y:S01]  /*666a0*/  LDL.64 R4, [R1+0x1410] ;  /* 0x0014100001047983 */ /* 0x0023620000100a00 */
[----:B------:R-:W-:Y:S01]  /*666b0*/  IMAD.MOV.U32 R2, RZ, RZ, R61 ;  /* 0x000000ffff027224 */ /* 0x000fe200078e003d */
[----:B------:R-:W-:-:S02]  /*666c0*/  MOV R3, R12 ;  /* 0x0000000c00037202 */ /* 0x000fc40000000f00 */
[----:B------:R-:W-:Y:S02]  /*666d0*/  MOV R8, 0x666f0 ;  /* 0x000666f000087802 */ /* 0x000fe40000000f00 */
[----:B-1---5:R-:W-:Y:S05]  /*666e0*/  CALL.REL.NOINC `($_ZN7cutlass13device_kernelIN5flash19enable_sm80_to_sm89INS1_16FlashAttnBwdSm80INS1_25CollectiveMainloopBwdSm80ILi2ELi2EN4cute5tupleIJNS5_1CILi128EEES8_NS7_ILi64EEEEEENS_10bfloat16_tEfNS_4arch4Sm80ELb0ELb1ELb1ELb1ELb1ELb0ELb0ELb0ELi2ELi4ELi4ELi4ELb0EEENS1_21CollectiveEpilogueBwdISA_SB_SD_Li256ELb1ELb0ELi2EEENS1_19SingleTileSchedulerILb1ELb0ELb0ELi128EEEEEEEEEvNT_6ParamsE$_ZN4cute3eso3ESOILb1ELb0EJNS_10UnderscoreES2_iEEC2ERKS2_S5_RKi) ;  /* 0xfffa22c000007944 */ /* 0x022fea0003c3ffff */
        /* <DEDUP_REMOVED lines=9> */
[----:B------:R-:W-:Y:S05]  /*66780*/  CALL.REL.NOINC `($_ZN7cutlass13device_kernelIN5flash19enable_sm80_to_sm89INS1_16FlashAttnBwdSm80INS1_25CollectiveMainloopBwdSm80ILi2ELi2EN4cute5tupleIJNS5_1CILi128EEES8_NS7_ILi64EEEEEENS_10bfloat16_tEfNS_4arch4Sm80ELb0ELb1ELb1ELb1ELb1ELb0ELb0ELb0ELi2ELi4ELi4ELi4ELb0EEENS1_21CollectiveEpilogueBwdISA_SB_SD_Li256ELb1ELb0ELi2EEENS1_19SingleTileSchedulerILb1ELb0ELb0ELi128EEEEEEEEEvNT_6ParamsE$_ZN4cute3eso3ESOILb1ELb0EJNS_6LayoutINS_5tupleIJNS3_IJNS_1CILi8EEENS4_ILi1EEEEEENS4_ILi2EEEEEENS3_IJNS3_IJS6_NS4_ILi0EEEEEES5_EEEEEiEEC2ERKSD_RKi) ;  /* 0xfffa4f2000007944 */ /* 0x000fea0003c3ffff */
[----:B-1----:R-:W2:Y:S01]  /*66790*/  LDL R3, [R1+0x1380] ;  /* 0x0013800001037983 */ /* 0x002ea20000100800 */
[----:B------:R-:W-:Y:S01]  /*667a0*/  MOV R6, 0x667e0 ;  /* 0x000667e000067802 */ /* 0x000fe20000000f00 */
[----:B--2---:R-:W-:-:S05]  /*667b0*/  IMAD.WIDE R2, R3, 0x2, R76 ;  /* 0x0000000203027825 */ /* 0x004fca00078e024c */
[----:B------:R-:W-:Y:S02]  /*667c0*/  MOV R7, R3 ;  /* 0x0000000300077202 */ /* 0x000fe40000000f00 */
[----:B------:R-:W-:Y:S05]  /*667d0*/  CALL.REL.NOINC `($_ZN7cutlass13device_kernelIN5flash19enable_sm80_to_sm89INS1_16FlashAttnBwdSm80INS1_25CollectiveMainloopBwdSm80ILi2ELi2EN4cute5tupleIJNS5_1CILi128EEES8_NS7_ILi64EEEEEENS_10bfloat16_tEfNS_4arch4Sm80ELb0ELb1ELb1ELb1ELb1ELb0ELb0ELb0ELi2ELi4ELi4ELi4ELb0EEENS1_21CollectiveEpilogueBwdISA_SB_SD_Li256ELb1ELb0ELi2EEENS1_19SingleTileSchedulerILb1ELb0ELb0ELi128EEEEEEEEEvNT_6ParamsE$_ZN4cute3eso3ESOILb1ELb0EJNS_6LayoutINS_5tupleIJNS3_IJNS_1CILi8EEENS4_ILi1EEEEEENS4_ILi2EEEEEENS3_IJNS3_IJS6_NS4_ILi0EEEEEES5_EEEEENS_10ViewEngineIPN7cutlass10bfloat16_tEEEEEC2ERKSD_RKSI_) ;  /* 0xfffa4e7000007944 */ /* 0x000fea0003c3ffff */
        /* <DEDUP_REMOVED lines=151> */
[----:B------:R2:W5:Y:S04]  /*67150*/  LDL R5, [R1+0x1380] ;  /* 0x0013800001057983 */ /* 0x0005680000100800 */
[----:B------:R2:W5:Y:S01]  /*67160*/  LD.E R20, [R78.64] ;  /* 0x000000044e147980 */ /* 0x000562000c101900 */
[----:B------:R-:W-:-:S03]  /*67170*/  MOV R4, 0x67190 ;  /* 0x0006719000047802 */ /* 0x000fc60000000f00 */
[----:B-12--5:R-:W-:Y:S05]  /*67180*/  CALL.REL.NOINC `($_ZN7cutlass13device_kernelIN5flash19enable_sm80_to_sm89INS1_16FlashAttnBwdSm80INS1_25CollectiveMainloopBwdSm80ILi2ELi2EN4cute5tupleIJNS5_1CILi128EEES8_NS7_ILi64EEEEEENS_10bfloat16_tEfNS_4arch4Sm80ELb0ELb1ELb1ELb1ELb1ELb0ELb0ELb0ELi2ELi4ELi4ELi4ELb0EEENS1_21CollectiveEpilogueBwdISA_SB_SD_Li256ELb1ELb0ELi2EEENS1_19SingleTileSchedulerILb1ELb0ELb0ELi128EEEEEEEEEvNT_6ParamsE$_ZZN4cute5sliceINS_5tupleIJNS_10UnderscoreES2_iEEENS1_IJNS1_IJNS_1CILi1EEENS4_ILi0EEEEEEiNS4_ILi1024EEEEEEEEDaRKT_RKT0_ENKUlRKT_RKT0_E_clIS2_iEEDaSI_SL_) ;  /* 0xfffa6e3000007944 */ /* 0x026fea0003c3ffff */
[----:B------:R-:W-:Y:S02]  /*67190*/  MOV R4, 0x671b0 ;  /* 0x000671b000047802 */ /* 0x000fe40000000f00 */
[----:B-1---5:R-:W-:Y:S05]  /*671a0*/  CALL.REL.NOINC `($_ZN7cutlass13device_kernelIN5flash19enable_sm80_to_sm89INS1_16FlashAttnBwdSm80INS1_25CollectiveMainloopBwdSm80ILi2ELi2EN4cute5tupleIJNS5_1CILi128EEES8_NS7_ILi64EEEEEENS_10bfloat16_tEfNS_4arch4Sm80ELb0ELb1ELb1ELb1ELb1ELb0ELb0ELb0ELi2ELi4ELi4ELi4ELb0EEENS1_21CollectiveEpilogueBwdISA_SB_SD_Li256ELb1ELb0ELi2EEENS1_19SingleTileSchedulerILb1ELb0ELb0ELi128EEEEEEEEEvNT_6ParamsE$_ZZN4cute12filter_tupleINS_5tupleIJNS_10UnderscoreES2_iEEENS1_IJNS1_IJNS_1CILi1EEENS4_ILi0EEEEEEiNS4_ILi1024EEEEEEZNS_5sliceIS3_S9_EEDaRKT_RKT0_EUlRKT_RKT0_E_EEDaSD_SG_OT1_ENKUlDpSJ_E_clIJNS1_IJS7_EEENS1_IJiEEENS1_IJEEEEEEDaSQ_) ;  /* 0xfffa5ac000007944 */ /* 0x022fea0003c3ffff */
[----:B------:R-:W-:Y:S02]  /*671b0*/  MOV R6, 0x671d0 ;  /* 0x000671d000067802 */ /* 0x000fe40000000f00 */
[----:B-1---5:R-:W-:Y:S05]  /*671c0*/  CALL.REL.NOINC `($_ZN7cutlass13device_kernelIN5flash19enable_sm80_to_sm89INS1_16FlashAttnBwdSm80INS1_25CollectiveMainloopBwdSm80ILi2ELi2EN4cute5tupleIJNS5_1CILi128EEES8_NS7_ILi64EEEEEENS_10bfloat16_tEfNS_4arch4Sm80ELb0ELb1ELb1ELb1ELb1ELb0ELb0ELb0ELi2ELi4ELi4ELi4ELb0EEENS1_21CollectiveEpilogueBwdISA_SB_SD_Li256ELb1ELb0ELi2EEENS1_19SingleTileSchedulerILb1ELb0ELb0ELi128EEEEEEEEEvNT_6ParamsE$_ZN4cute5tupleIJNS0_IJNS0_IJNS_1CILi8EEENS1_ILi1EEEEEENS1_ILi2EEEEEENS0_IJNS0_IJS3_NS1_ILi0EEEEEEiEEEEEC2ERKS6_RKS9_) ;  /* 0xfffa4bd000007944 */ /* 0x022fea0003c3ffff */
[----:B------:R2:W5:Y:S01]  /*671d0*/  LDL R6, [R1+0x1410] ;  /* 0x0014100001067983 */ /* 0x0005620000100800 */
[----:B-1----:R-:W-:-:S02]  /*671e0*/  SHF.L.U32 R2, R5, 0xa, RZ ;  /* 0x0000000a05027819 */ /* 0x002fc400000006ff */
[----:B------:R-:W-:-:S03]  /*671f0*/  MOV R4, 0x67220 ;  /* 0x0006722000047802 */ /* 0x000fc60000000f00 */
[----:B------:R2:W-:Y:S04]  /*67200*/  STL [R1+0x1420], R2 ;  /* 0x0014200201007387 */ /* 0x0005e80000100800 */
[----:B--2--5:R-:W-:Y:S05]  /*67210*/  CALL.REL.NOINC `($_ZN7cutlass13device_kernelIN5flash19enable_sm80_to_sm89INS1_16FlashAttnBwdSm80INS1_25CollectiveMainloopBwdSm80ILi2ELi2EN4cute5tupleIJNS5_1CILi128EEES8_NS7_ILi64EEEEEENS_10bfloat16_tEfNS_4arch4Sm80ELb0ELb1ELb1ELb1ELb1ELb0ELb0ELb0ELi2ELi4ELi4ELi4ELb0EEENS1_21CollectiveEpilogueBwdISA_SB_SD_Li256ELb1ELb0ELi2EEENS1_19SingleTileSchedulerILb1ELb0ELb0ELi128EEEEEEEEEvNT_6ParamsE$_ZN4cute3eso3ESOILb0ELb0EJNS_6LayoutINS_5tupleIJNS3_IJNS_1CILi8EEENS4_ILi1EEEEEENS4_ILi2EEEEEENS3_IJNS3_IJS6_NS4_ILi0EEEEEEiEEEEEiEEC2ERKSD_RKi) ;  /* 0xfffa097000007944 */ /* 0x024fea0003c3ffff */
[----:B-1----:R-:W2:Y:S04]  /*67220*/  LD.E.64 R2, [R78.64+0x8] ;  /* 0x000008044e027980 */ /* 0x002ea8000c101b00 */
[----:B------:R-:W2:Y:S01]  /*67230*/  LDL.64 R4, [R1+0x1380] ;  /* 0x0013800001047983 */ /* 0x000ea20000100a00 */
        /* <DEDUP_REMOVED lines=14> */
[----:B--2--5:R-:W-:Y:S05]  /*67320*/  CALL.REL.NOINC `($_ZN7cutlass13device_kernelIN5flash19enable_sm80_to_sm89INS1_16FlashAttnBwdSm80INS1_25CollectiveMainloopBwdSm80ILi2ELi2EN4cute5tupleIJNS5_1CILi128EEES8_NS7_ILi64EEEEEENS_10bfloat16_tEfNS_4arch4Sm80ELb0ELb1ELb1ELb1ELb1ELb0ELb0ELb0ELi2ELi4ELi4ELi4ELb0EEENS1_21CollectiveEpilogueBwdISA_SB_SD_Li256ELb1ELb0ELi2EEENS1_19SingleTileSchedulerILb1ELb0ELb0ELi128EEEEEEEEEvNT_6ParamsE$_ZN4cute3eso3ESOILb1ELb0EJNS_10UnderscoreES2_iEEC2ERKS2_S5_RKi) ;  /* 0xfffa168000007944 */ /* 0x024fea0003c3ffff */
[----:B-1----:R-:W2:Y:S01]  /*67330*/  LDL R3, [R1+0x1380] ;  /* 0x0013800001037983 */ /* 0x002ea20000100800 */
[----:B------:R-:W-:Y:S02]  /*67340*/  MOV R4, 0x67370 ;  /* 0x0006737000047802 */ /* 0x000fe40000000f00 */
[----:B--2---:R-:W-:Y:S02]  /*67350*/  SHF.L.U32 R3, R3, 0x2, RZ ;  /* 0x0000000203037819 */ /* 0x004fe400000006ff */
[----:B------:R-:W-:Y:S05]  /*67360*/  CALL.REL.NOINC `($_ZN7cutlass13device_kernelIN5flash19enable_sm80_to_sm89INS1_16FlashAttnBwdSm80INS1_25CollectiveMainloopBwdSm80ILi2ELi2EN4cute5tupleIJNS5_1CILi128EEES8_NS7_ILi64EEEEEENS_10bfloat16_tEfNS_4arch4Sm80ELb0ELb1ELb1ELb1ELb1ELb0ELb0ELb0ELi2ELi4ELi4ELi4ELb0EEENS1_21CollectiveEpilogueBwdISA_SB_SD_Li256ELb1ELb0ELi2EEENS1_19SingleTileSchedulerILb1ELb0ELb0ELi128EEEEEEEEEvNT_6ParamsE$_ZN4cute3eso3ESOILb1ELb0EJNS_6LayoutINS_5tupleIJNS3_IJNS3_IJNS_1CILi4EEENS4_ILi2EEEEEENS4_ILi1EEEEEES6_EEENS3_IJNS3_IJNS3_IJS8_NS4_ILi32EEEEEENS4_ILi0EEEEEENS4_ILi64EEEEEEEEiEEC2ERKSH_RKi) ;  /* 0xfffa300000007944 */ /* 0x000fea0003c3ffff */
[----:B-1----:R-:W2:Y:S01]  /*67370*/  LDL R3, [R1+0x1380] ;  /* 0x0013800001037983 */ /* 0x002ea20000100800 */
[----:B------:R-:W-:Y:S01]  /*67380*/  MOV R6, 0x673b0 ;  /* 0x000673b000067802 */ /* 0x000fe20000000f00 */
[----:B--2---:R-:W-:-:S04]  /*67390*/  IMAD.WIDE R8, R3, 0x2, R74 ;  /* 0x0000000203087825 */ /* 0x004fc800078e024a */
[----:B------:R-:W-:Y:S05]  /*673a0*/  CALL.REL.NOINC `($_ZN7cutlass13device_kernelIN5flash19enable_sm80_to_sm89INS1_16FlashAttnBwdSm80INS1_25CollectiveMainloopBwdSm80ILi2ELi2EN4cute5tupleIJNS5_1CILi128EEES8_NS7_ILi64EEEEEENS_10bfloat16_tEfNS_4arch4Sm80ELb0ELb1ELb1ELb1ELb1ELb0ELb0ELb0ELi2ELi4ELi4ELi4ELb0EEENS1_21CollectiveEpilogueBwdISA_SB_SD_Li256ELb1ELb0ELi2EEENS1_19SingleTileSchedulerILb1ELb0ELb0ELi128EEEEEEEEEvNT_6ParamsE$_ZN4cute3eso3ESOILb1ELb0EJNS_6LayoutINS_5tupleIJNS3_IJNS3_IJNS_1CILi4EEENS4_ILi2EEEEEENS4_ILi1EEEEEES6_EEENS3_IJNS3_IJNS3_IJS8_NS4_ILi32EEEEEENS4_ILi0EEEEEENS4_ILi64EEEEEEEENS_10ViewEngineIPN7cutlass10bfloat16_tEEEEEC2ERKSH_RKSM_) ;  /* 0xfffa2f8000007944 */ /* 0x000fea0003c3ffff */
        /* <DEDUP_REMOVED lines=197> */
[----:B-1----:R-:W-:Y:S05]  /*68000*/  CALL.REL.NOINC `($_ZN7cutlass13device_kernelIN5flash19enable_sm80_to_sm89INS1_16FlashAttnBwdSm80INS1_25CollectiveMainloopBwdSm80ILi2ELi2EN4cute5tupleIJNS5_1CILi128EEES8_NS7_ILi64EEEEEENS_10bfloat16_tEfNS_4arch4Sm80ELb0ELb1ELb1ELb1ELb1ELb0ELb0ELb0ELi2ELi4ELi4ELi4ELb0EEENS1_21CollectiveEpilogueBwdISA_SB_SD_Li256ELb1ELb0ELi2EEENS1_19SingleTileSchedulerILb1ELb0ELb0ELi128EEEEEEEEEvNT_6ParamsE$_ZZN5flash25CollectiveMainloopBwdSm80ILi2ELi2EN4cute5tupleIJNS1_1CILi128EEES4_NS3_ILi64EEEEEEN7cutlass10bfloat16_tEfNS7_4arch4Sm80ELb0ELb1ELb1ELb1ELb1ELb0ELb0ELb0ELi2ELi4ELi4ELi4ELb0EE3mmaINS_16FlashAttnBwdSm80ISB_NS_21CollectiveEpilogueBwdIS6_S8_SA_Li256ELb1ELb0ELi2EEENS_19SingleTileSchedulerILb1ELb0ELb0ELi128EEEE13SharedStorageENS1_6TensorINS1_11ArrayEngineIfLm32EEENS1_6LayoutINS2_IJNS2_IJNS3_ILi2EEESO_EEESO_NS3_ILi4EEEEEENS2_IJNS2_IJNS3_ILi1EEESO_EEESQ_NS3_ILi8EEEEEEEEEEEEbRKNSB_6ParamsERT0_S12_iNS2_IJiiiEEERT_ENKUlvE0_clEv) ;  /* 0xffffb0b000007944 */ /* 0x002fea0003c3ffff */
.L_x_2154:
[----:B------:R-:W-:Y:S01]  /*68010*/  IMAD.MOV.U32 R2, RZ, RZ, R70 ;  /* 0x000000ffff027224 */ /* 0x000fe200078e0046 */
[----:B------:R-:W-:Y:S01]  /*68020*/  MOV R3, R69 ;  /* 0x0000004500037202 */ /* 0x000fe20000000f00 */
[----:B------:R-:W-:Y:S01]  /*68030*/  IMAD.MOV.U32 R20, RZ, RZ, RZ ;  /* 0x000000ffff147224 */ /* 0x000fe200078e00ff */
[----:B------:R-:W-:-:S02]  /*68040*/  MOV R8, 0x68060 ;  /* 0x0006806000087802 */ /* 0x000fc40000000f00 */
[----:B-1----:R-:W-:Y:S05]  /*68050*/  CALL.REL.NOINC `($_ZN7cutlass13device_kernelIN5flash19enable_sm80_to_sm89INS1_16FlashAttnBwdSm80INS1_25CollectiveMainloopBwdSm80ILi2ELi2EN4cute5tupleIJNS5_1CILi128EEES8_NS7_ILi64EEEEEENS_10bfloat16_tEfNS_4arch4Sm80ELb0ELb1ELb1ELb1ELb1ELb0ELb0ELb0ELi2ELi4ELi4ELi4ELb0EEENS1_21CollectiveEpilogueBwdISA_SB_SD_Li256ELb1ELb0ELi2EEENS1_19SingleTileSchedulerILb1ELb0ELb0ELi128EEEEEEEEEvNT_6ParamsE$_ZN4cute3eso3ESOILb1ELb0EJNS_10UnderscoreES2_iEEC2ERKS2_S5_RKi) ;  /* 0xfffa095000007944 */ /* 0x002fea0003c3ffff */
        /* <DEDUP_REMOVED lines=15> */
[----:B------:R-:W-:Y:S05]  /*68150*/  CALL.REL.NOINC `($_ZN7cutlass13device_kernelIN5flash19enable_sm80_to_sm89INS1_16FlashAttnBwdSm80INS1_25CollectiveMainloopBwdSm80ILi2ELi2EN4cute5tupleIJNS5_1CILi128EEES8_NS7_ILi64EEEEEENS_10bfloat16_tEfNS_4arch4Sm80ELb0ELb1ELb1ELb1ELb1ELb0ELb0ELb0ELi2ELi4ELi4ELi4ELb0EEENS1_21CollectiveEpilogueBwdISA_SB_SD_Li256ELb1ELb0ELi2EEENS1_19SingleTileSchedulerILb1ELb0ELb0ELi128EEEEEEEEEvNT_6ParamsE$_ZN4cute3eso3ESOILb1ELb0EJNS_6LayoutINS_5tupleIJNS3_IJNS_1CILi2EEES5_S5_EEES5_EEENS3_IJNS3_IJNS4_ILi1EEES5_NS4_ILi4EEEEEENS4_ILi8EEEEEEEEiEEC2ERKSD_RKi) ;  /* 0xfffa2db000007944 */ /* 0x000fea0003c3ffff */
[----:B-1----:R-:W2:Y:S01]  /*68160*/  LDL R2, [R1+0x1410] ;  /* 0x0014100001027983 */ /* 0x002ea20000100800 */
[----:B------:R-:W-:Y:S02]  /*68170*/  MOV R4, R66 ;  /* 0x0000004200047202 */ /* 0x000fe40000000f00 */
[----:B------:R-:W-:-:S05]  /*68180*/  MOV R5, R65 ;  /* 0x0000004100057202 */ /* 0x000fca0000000f00 */
[----:B--2---:R-:W-:Y:S01]  /*68190*/  IMAD.WIDE R2, R2, 0x2, R4 ;  /* 0x0000000202027825 */ /* 0x004fe200078e0204 */
[----:B------:R-:W-:-:S04]  /*681a0*/  MOV R4, 0x681d0 ;  /* 0x000681d000047802 */ /* 0x000fc80000000f00 */
[----:B------:R-:W-:Y:S02]  /*681b0*/  MOV R6, R2 ;  /* 0x0000000200067202 */ /* 0x000fe40000000f00 */
[----:B------:R-:W-:Y:S05]  /*681c0*/  CALL.REL.NOINC `($_ZN7cutlass13device_kernelIN5flash19enable_sm80_to_sm89INS1_16FlashAttnBwdSm80INS1_25CollectiveMainloopBwdSm80ILi2ELi2EN4cute5tupleIJNS5_1CILi128EEES8_NS7_ILi64EEEEEENS_10bfloat16_tEfNS_4arch4Sm80ELb0ELb1ELb1ELb1ELb1ELb0ELb0ELb0ELi2ELi4ELi4ELi4ELb0EEENS1_21CollectiveEpilogueBwdISA_SB_SD_Li256ELb1ELb0ELi2EEENS1_19SingleTileSchedulerILb1ELb0ELb0ELi128EEEEEEEEEvNT_6ParamsE$_ZN4cute3eso3ESOILb1ELb0EJNS_6LayoutINS_5tupleIJNS3_IJNS_1CILi2EEES5_S5_EEES5_EEENS3_IJNS3_IJNS4_ILi1EEES5_NS4_ILi4EEEEEENS4_ILi8EEEEEEEENS_10ViewEngineIPN7cutlass10bfloat16_tEEEEEC2ERKSD_RKSI_) ;  /* 0xfffa2cf000007944 */ /* 0x000fea0003c3ffff */
[----:B------:R2:W5:Y:S01]  /*681d0*/  LDL.64 R90, [R1+0x1410] ;  /* 0x00141000015a7983 */ /* 0x0005620000100a00 */
[----:B-1----:R-:W-:Y:S01]  /*681e0*/  IMAD.MOV.U32 R2, RZ, RZ, R70 ;  /* 0x000000ffff027224 */ /* 0x002fe200078e0046 */
[----:B------:R-:W-:Y:S02]  /*681f0*/  MOV R3, R69 ;  /* 0x0000004500037202 */ /* 0x000fe40000000f00 */
[----:B------:R-:W-:Y:S02]  /*68200*/  MOV R8, 0x68220 ;  /* 0x0006822000087802 */ /* 0x000fe40000000f00 */
[----:B--2--5:R-:W-:Y:S05]  /*68210*/  CALL.REL.NOINC `($_ZN7cutlass13device_kernelIN5flash19enable_sm80_to_sm89INS1_16FlashAttnBwdSm80INS1_25CollectiveMainloopBwdSm80ILi2ELi2EN4cute5tupleIJNS5_1CILi128EEES8_NS7_ILi64EEEEEENS_10bfloat16_tEfNS_4arch4Sm80ELb0ELb1ELb1ELb1ELb1ELb0ELb0ELb0ELi2ELi4ELi4ELi4ELb0EEENS1_21CollectiveEpilogueBwdISA_SB_SD_Li256ELb1ELb0ELi2EEENS1_19SingleTileSchedulerILb1ELb0ELb0ELi128EEEEEEEEEvNT_6ParamsE$_ZN4cute3eso3ESOILb1ELb0EJNS_10UnderscoreES2_iEEC2ERKS2_S5_RKi) ;  /* 0xfffa079000007944 */ /* 0x024fea0003c3ffff */
[----:B-1----:R-:W2:Y:S01]  /*68220*/  LDL R3, [R1+0x1410] ;  /* 0x0014100001037983 */ /* 0x002ea20000100800 */
[----:B------:R-:W-:Y:S02]  /*68230*/  MOV R4, 0x68260 ;  /* 0x0006826000047802 */ /* 0x000fe40000000f00 */
[----:B--2---:R-:W-:Y:S02]  /*68240*/  SHF.L.U32 R3, R3, 0x2, RZ ;  /* 0x0000000203037819 */ /* 0x004fe400000006ff */
[----:B------:R-:W-:Y:S05]  /*68250*/  CALL.REL.NOINC `($_ZN7cutlass13device_kernelIN5flash19enable_sm80_to_sm89INS1_16FlashAttnBwdSm80INS1_25CollectiveMainloopBwdSm80ILi2ELi2EN4cute5tupleIJNS5_1CILi128EEES8_NS7_ILi64EEEEEENS_10bfloat16_tEfNS_4arch4Sm80ELb0ELb1ELb1ELb1ELb1ELb0ELb0ELb0ELi2ELi4ELi4ELi4ELb0EEENS1_21CollectiveEpilogueBwdISA_SB_SD_Li256ELb1ELb0ELi2EEENS1_19SingleTileSchedulerILb1ELb0ELb0ELi128EEEEEEEEEvNT_6ParamsE$_ZN4cute3eso3ESOILb1ELb0EJNS_6LayoutINS_5tupleIJNS3_IJNS_1CILi2EEES5_EEES6_EEENS3_IJNS3_IJNS4_ILi1EEES5_EEENS3_IJNS4_ILi32EEENS4_ILi64EEEEEEEEEEEiEEC2ERKSE_RKi) ;  /* 0xfffa2b0000007944 */ /* 0x000fea0003c3ffff */
[----:B-1----:R-:W2:Y:S01]  /*68260*/  LDL R3, [R1+0x1410] ;  /* 0x0014100001037983 */ /* 0x002ea20000100800 */
[----:B------:R-:W-:Y:S01]  /*68270*/  MOV R4, 0x682b0 ;  /* 0x000682b000047802 */ /* 0x000fe20000000f00 */
[----:B--2---:R-:W-:-:S05]  /*68280*/  IMAD.WIDE R2, R3, 0x2, R72 ;  /* 0x0000000203027825 */ /* 0x004fca00078e0248 */
[----:B------:R-:W-:Y:S02]  /*68290*/  MOV R6, R2 ;  /* 0x0000000200067202 */ /* 0x000fe40000000f00 */
[----:B------:R-:W-:Y:S05]  /*682a0*/  CALL.REL.NOINC `($_ZN7cutlass13device_kernelIN5flash19enable_sm80_to_sm89INS1_16FlashAttnBwdSm80INS1_25CollectiveMainloopBwdSm80ILi2ELi2EN4cute5tupleIJNS5_1CILi128EEES8_NS7_ILi64EEEEEENS_10bfloat16_tEfNS_4arch4Sm80ELb0ELb1ELb1ELb1ELb1ELb0ELb0ELb0ELi2ELi4ELi4ELi4ELb0EEENS1_21CollectiveEpilogueBwdISA_SB_SD_Li256ELb1ELb0ELi2EEENS1_19SingleTileSchedulerILb1ELb0ELb0ELi128EEEEEEEEEvNT_6ParamsE$_ZN4cute3eso3ESOILb1ELb0EJNS_6LayoutINS_5tupleIJNS3_IJNS_1CILi2EEES5_EEES6_EEENS3_IJNS3_IJNS4_ILi1EEES5_EEENS3_IJNS4_ILi32EEENS4_ILi64EEEEEEEEEEENS_10ViewEngineIPN7cutlass10bfloat16_tEEEEEC2ERKSE_RKSJ_) ;  /* 0xfffa2a6000007944 */ /* 0x000fea0003c3ffff */
[----:B------:R2:W5:Y:S04]  /*682b0*/  LDL.64 R88, [R1+0x1410] ;  /* 0x0014100001587983 */ /* 0x0005680000100a00 */
[----:B------:R2:W-:Y:S02]  /*682c0*/  STL [R1+0x1448], RZ ;  /* 0x001448ff01007387 */ /* 0x0005e40000100800 */
.L_x_2155:
[----:B-1----:R-:W-:Y:S01]  /*682d0*/  IMAD.MOV.U32 R85, RZ, RZ, R70 ;  /* 0x000000ffff557224 */ /* 0x002fe200078e0046 */
[----:B------:R-:W-:Y:S01]  /*682e0*/  LOP3.LUT R86, R20, 0x1, RZ, 0xc0, !PT ;  /* 0x0000000114567812 */ /* 0x000fe200078ec0ff */
[----:B------:R-:W-:Y:S01]  /*682f0*/  IMAD.MOV.U32 R71, RZ, RZ, R62 ;  /* 0x000000ffff477224 */ /* 0x000fe200078e003e */
[----:B------:R-:W-:Y:S02]  /*68300*/  MOV R84, 0x68320 ;  /* 0x0006832000547802 */ /* 0x000fe40000000f00 */
[----:B-12--5:R-:W-:Y:S05]  /*68310*/  CALL.REL.NOINC `($_ZN7cutlass13device_kernelIN5flash19enable_sm80_to_sm89INS1_16FlashAttnBwdSm80INS1_25CollectiveMainloopBwdSm80ILi2ELi2EN4cute5tupleIJNS5_1CILi128EEES8_NS7_ILi64EEEEEENS_10bfloat16_tEfNS_4arch4Sm80ELb0ELb1ELb1ELb1ELb1ELb0ELb0ELb0ELi2ELi4ELi4ELi4ELb0EEENS1_21CollectiveEpilogueBwdISA_SB_SD_Li256ELb1ELb0ELi2EEENS1_19SingleTileSchedulerILb1ELb0ELb0ELi128EEEEEEEEEvNT_6ParamsE$_ZN4cute3eso3ESOILb1ELb0EJNS_10UnderscoreEiiEEC2ERKS2_RKiS7_) ;  /* 0xfffa071000007944 */ /* 0x026fea0003c3ffff */
[----:B------:R-:W-:Y:S01]  /*68320*/  MOV R4, 0x68370 ;  /* 0x0006837000047802 */ /* 0x000fe20000000f00 */
[----:B-1----:R-:W2:Y:S02]  /*68330*/  LDL.64 R2, [R1+0x1410] ;  /* 0x0014100001027983 */ /* 0x002ea40000100a00 */
[----:B--2---:R-:W-:Y:S05]  /*68340*/  IMAD R3, R3, 0x2, R2 ;  /* 0x0000000203037824 */ /* 0x004fea00078e0202 */
[----:B------:R-:W-:Y:S02]  /*68350*/  SHF.L.U32 R3, R3, 0x2, RZ ;  /* 0x0000000203037819 */ /* 0x000fe400000006ff */
        /* <DEDUP_REMOVED lines=13> */
[----:B-1----:R-:W2:Y:S02]  /*68430*/  LDL R3, [R1+0x1410] ;  /* 0x0014100001037983 */ /* 0x002ea40000100800 */
[----:B--2---:R-:W-:Y:S02]  /*68440*/  SHF.L.U32 R3, R3, 0x3, RZ ;  /* 0x0000000303037819 */ /* 0x004fe400000006ff */
[----:B------:R-:W-:Y:S05]  /*68450*/  CALL.REL.NOINC `($_ZN7cutlass13device_kernelIN5flash19enable_sm80_to_sm89INS1_16FlashAttnBwdSm80INS1_25CollectiveMainloopBwdSm80ILi2ELi2EN4cute5tupleIJNS5_1CILi128EEES8_NS7_ILi64EEEEEENS_10bfloat16_tEfNS_4arch4Sm80ELb0ELb1ELb1ELb1ELb1ELb0ELb0ELb0ELi2ELi4ELi4ELi4ELb0EEENS1_21CollectiveEpilogueBwdISA_SB_SD_Li256ELb1ELb0ELi2EEENS1_19SingleTileSchedulerILb1ELb0ELb0ELi128EEEEEEEEEvNT_6ParamsE$_ZN4cute3eso3ESOILb1ELb0EJNS_6LayoutINS_5tupleIJNS3_IJNS_1CILi2EEES5_S5_EEEEEENS3_IJNS3_IJNS4_ILi1EEES5_NS4_ILi4EEEEEEEEEEEiEEC2ERKSC_RKi) ;  /* 0xfffa299000007944 */ /* 0x000fea0003c3ffff */
[----:B------:R-:W-:Y:S01]  /*68460*/  MOV R4, 0x684b0 ;  /* 0x000684b000047802 */ /* 0x000fe20000000f00 */
[----:B-1----:R-:W2:Y:S02]  /*68470*/  LDL R3, [R1+0x1410] ;  /* 0x0014100001037983 */ /* 0x002ea40000100800 */
        /* <DEDUP_REMOVED lines=18> */
[----:B-1----:R-:W2:Y:S02]  /*685a0*/  LDL R3, [R1+0x1410] ;  /* 0x0014100001037983 */ /* 0x002ea40000100800 */
        /* <DEDUP_REMOVED lines=18> */
[----:B------:R-:W-:Y:S05]  /*686d0*/  CALL.REL.NOINC `($_ZN7cutlass13device_kernelIN5flash19enable_sm80_to_sm89INS1_16FlashAttnBwdSm80INS1_25CollectiveMainloopBwdSm80ILi2ELi2EN4cute5tupleIJNS5_1CILi128EEES8_NS7_ILi64EEEEEENS_10bfloat16_tEfNS_4arch4Sm80ELb0ELb1ELb1ELb1ELb1ELb0ELb0ELb0ELi2ELi4ELi4ELi4ELb0EEENS1_21CollectiveEpilogueBwdISA_SB_SD_Li256ELb1ELb0ELi2EEENS1_19SingleTileSchedulerILb1ELb0ELb0ELi128EEEEEEEEEvNT_6ParamsE$_ZN4cute3eso3ESOILb1ELb0EJNS_6LayoutINS_5tupleIJNS3_IJNS_1CILi2EEES5_EEEEEENS3_IJNS3_IJNS4_ILi1EEES5_EEEEEEEENS_10ViewEngineIPKfEEEEC2ERKSB_RKSF_) ;  /* 0xfffa225000007944 */ /* 0x000fea0003c3ffff */
        /* <DEDUP_REMOVED lines=147> */
.L_x_2156:
[----:B-1----:R-:W-:Y:S02]  /*69010*/  MOV R4, 0x69030 ;  /* 0x0006903000047802 */ /* 0x002fe40000000f00 */
[----:B------:R-:W-:Y:S05]  /*69020*/  CALL.REL.NOINC `($_ZN7cutlass13device_kernelIN5flash19enable_sm80_to_sm89INS1_16FlashAttnBwdSm80INS1_25CollectiveMainloopBwdSm80ILi2ELi2EN4cute5tupleIJNS5_1CILi128EEES8_NS7_ILi64EEEEEENS_10bfloat16_tEfNS_4arch4Sm80ELb0ELb1ELb1ELb1ELb1ELb0ELb0ELb0ELi2ELi4ELi4ELi4ELb0EEENS1_21CollectiveEpilogueBwdISA_SB_SD_Li256ELb1ELb0ELi2EEENS1_19SingleTileSchedulerILb1ELb0ELb0ELi128EEEEEEEEEvNT_6ParamsE$_ZN4cute3eso3ESOILb1ELb0EJNS_6LayoutINS_5tupleIJNS3_IJNS_1CILi1EEENS4_ILi4EEEEEENS4_ILi2EEES6_EEENS3_IJNS3_IJNS4_ILi0EEES5_EEES6_NS4_ILi8EEEEEEEENS_10ViewEngineIPfEEEEC2ERKSE_RKSH_) ;  /* 0xfffa17b000007944 */ /* 0x000fea0003c3ffff */
[----:B------:R-:W2:Y:S04]  /*69030*/  LDL.64 R10, [R67+0x60] ;  /* 0x00006000430a7983 */ /* 0x000ea80000100a00 */
[----:B------:R3:W5:Y:S04]  /*69040*/  LDL.64 R4, [R67+0x58] ;  /* 0x0000580043047983 */ /* 0x0007680000100a00 */
[----:B------:R3:W5:Y:S04]  /*69050*/  LDL.64 R6, [R1+0x1428] ;  /* 0x0014280001067983 */ /* 0x0007680000100a00 */
[----:B--2---:R3:W5:Y:S01]  /*69060*/  LD.E R3, [R10.64] ;  /* 0x000000040a037980 */ /* 0x004762000c101900 */
[----:B-1----:R-:W-:-:S02]  /*69070*/  MOV R2, R70 ;  /* 0x0000004600027202 */ /* 0x002fc40000000f00 */
[----:B------:R-:W-:Y:S02]  /*69080*/  MOV R8, 0x690a0 ;  /* 0x000690a000087802 */ /* 0x000fe40000000f00 */
[----:B---3-5:R-:W-:Y:S05]  /*69090*/  CALL.REL.NOINC `($_ZN7cutlass13device_kernelIN5flash19enable_sm80_to_sm89INS1_16FlashAttnBwdSm80INS1_25CollectiveMainloopBwdSm80ILi2ELi2EN4cute5tupleIJNS5_1CILi128EEES8_NS7_ILi64EEEEEENS_10bfloat16_tEfNS_4arch4Sm80ELb0ELb1ELb1ELb1ELb1ELb0ELb0ELb0ELi2ELi4ELi4ELi4ELb0EEENS1_21CollectiveEpilogueBwdISA_SB_SD_Li256ELb1ELb0ELi2EEENS1_19SingleTileSchedulerILb1ELb0ELb0ELi128EEEEEEEEEvNT_6ParamsE$_ZN4cute3eso3ESOILb1ELb0EJNS_10UnderscoreES2_iEEC2ERKS2_S5_RKi) ;  /* 0xfff9f91000007944 */ /* 0x028fea0003c3ffff */
[----:B-1----:R-:W2:Y:S01]  /*690a0*/  LDL R3, [R1+0x1410] ;  /* 0x0014100001037983 */ /* 0x002ea20000100800 */
[----:B------:R-:W-:Y:S02]  /*690b0*/  MOV R8, 0x690e0 ;  /* 0x000690e000087802 */ /* 0x000fe40000000f00 */
[----:B--2---:R-:W-:Y:S02]  /*690c0*/  SHF.L.U32 R3, R3, 0xd, RZ ;  /* 0x0000000d03037819 */ /* 0x004fe400000006ff */
[----:B------:R-:W-:Y:S05]  /*690d0*/  CALL.REL.NOINC `($_ZN7cutlass13device_kernelIN5flash19enable_sm80_to_sm89INS1_16FlashAttnBwdSm80INS1_25CollectiveMainloopBwdSm80ILi2ELi2EN4cute5tupleIJNS5_1CILi128EEES8_NS7_ILi64EEEEEENS_10bfloat16_tEfNS_4arch4Sm80ELb0ELb1ELb1ELb1ELb1ELb0ELb0ELb0ELi2ELi4ELi4ELi4ELb0EEENS1_21CollectiveEpilogueBwdISA_SB_SD_Li256ELb1ELb0ELi2EEENS1_19SingleTileSchedulerILb1ELb0ELb0ELi128EEEEEEEEEvNT_6ParamsE$_ZN4cute3eso3ESOILb1ELb0EJNS_6LayoutINS_5tupleIJNS3_IJNS_1CILi1EEES5_EEENS4_ILi32EEEEEENS3_IJNS3_IJNS4_ILi0EEES9_EEENS4_ILi256EEEEEEEEiEEC2ERKSD_RKi) ;  /* 0xfffa181000007944 */ /* 0x000fea0003c3ffff */
[----:B------:R-:W2:Y:S04]  /*690e0*/  LD.E.64 R4, [R4.64+0x8] ;  /* 0x0000080404047980 */ /* 0x000ea8000c101b00 */
[----:B------:R-:W2:Y:S01]  /*690f0*/  LDL R10, [R1+0x1428] ;  /* 0x00142800010a7983 */ /* 0x000ea20000100800 */
[----:B------:R-:W-:Y:S01]  /*69100*/  MOV R8, 0x69130 ;  /* 0x0006913000087802 */ /* 0x000fe20000000f00 */
[----:B--2---:R-:W-:-:S04]  /*69110*/  IMAD.WIDE R10, R10, 0x4, R4 ;  /* 0x000000040a0a7825 */ /* 0x004fc800078e0204 */
[----:B-1----:R-:W-:Y:S05]  /*69120*/  CALL.REL.NOINC `($_ZN7cutlass13device_kernelIN5flash19enable_sm80_to_sm89INS1_16FlashAttnBwdSm80INS1_25CollectiveMainloopBwdSm80ILi2ELi2EN4cute5tupleIJNS5_1CILi128EEES8_NS7_ILi64EEEEEENS_10bfloat16_tEfNS_4arch4Sm80ELb0ELb1ELb1ELb1ELb1ELb0ELb0ELb0ELi2ELi4ELi4ELi4ELb0EEENS1_21CollectiveEpilogueBwdISA_SB_SD_Li256ELb1ELb0ELi2EEENS1_19SingleTileSchedulerILb1ELb0ELb0ELi128EEEEEEEEEvNT_6ParamsE$_ZN4cute8gmem_ptrIPfECI1NS_12iter_adaptorIS1_S2_EEES1_) ;  /* 0xfffa335000007944 */ /* 0x002fea0003c3ffff */
[----:B-1----:R1:W5:Y:S01]  /*69130*/  LDL.64 R2, [R1+0x1428] ;  /* 0x0014280001027983 */ /* 0x0023620000100a00 */
[----:B------:R-:W-:-:S03]  /*69140*/  MOV R4, 0x69160 ;  /* 0x0006916000047802 */ /* 0x000fc60000000f00 */
[----:B-1---5:R-:W-:Y:S05]  /*69150*/  CALL.REL.NOINC `($_ZN7cutlass13device_kernelIN5flash19enable_sm80_to_sm89INS1_16FlashAttnBwdSm80INS1_25CollectiveMainloopBwdSm80ILi2ELi2EN4cute5tupleIJNS5_1CILi128EEES8_NS7_ILi64EEEEEENS_10bfloat16_tEfNS_4arch4Sm80ELb0ELb1ELb1ELb1ELb1ELb0ELb0ELb0ELi2ELi4ELi4ELi4ELb0EEENS1_21CollectiveEpilogueBwdISA_SB_SD_Li256ELb1ELb0ELi2EEENS1_19SingleTileSchedulerILb1ELb0ELb0ELi128EEEEEEEEEvNT_6ParamsE$_ZN4cute3eso3ESOILb1ELb0EJNS_6LayoutINS_5tupleIJNS3_IJNS_1CILi1EEES5_EEENS4_ILi32EEEEEENS3_IJNS3_IJNS4_ILi0EEES9_EEENS4_ILi256EEEEEEEENS_10ViewEngineINS_8gmem_ptrIPfEEEEEEC2ERKSD_RKSI_) ;  /* 0xfffa175000007944 */ /* 0x022fea0003c3ffff */
[----:B-1----:R-:W2:Y:S04]  /*69160*/  LDL.64 R2, [R1+0x1428] ;  /* 0x0014280001027983 */ /* 0x002ea80000100a00 */
[----:B------:R1:W5:Y:S01]  /*69170*/  LD.E R5, [R6.64] ;  /* 0x0000000406057980 */ /* 0x000362000c101900 */
[----:B------:R-:W-:Y:S01]  /*69180*/  MOV R10, 0x691c0 ;  /* 0x000691c0000a7802 */ /* 0x000fe20000000f00 */
[----:B--2---:R-:W-:Y:S01]  /*69190*/  IMAD.MOV.U32 R14, RZ, RZ, R2 ;  /* 0x000000ffff0e7224 */ /* 0x004fe200078e0002 */
[----:B------:R-:W-:-:S02]  /*691a0*/  MOV R15, R3 ;  /* 0x00000003000f7202 */ /* 0x000fc40000000f00 */
[----:B-1---5:R-:W-:Y:S05]  /*691b0*/  CALL.REL.NOINC `($_ZN7cutlass13device_kernelIN5flash19enable_sm80_to_sm89INS1_16FlashAttnBwdSm80INS1_25CollectiveMainloopBwdSm80ILi2ELi2EN4cute5tupleIJNS5_1CILi128EEES8_NS7_ILi64EEEEEENS_10bfloat16_tEfNS_4arch4Sm80ELb0ELb1ELb1ELb1ELb1ELb0ELb0ELb0ELi2ELi4ELi4ELi4ELb0EEENS1_21CollectiveEpilogueBwdISA_SB_SD_Li256ELb1ELb0ELi2EEENS1_19SingleTileSchedulerILb1ELb0ELb0ELi128EEEEEEEEEvNT_6ParamsE$_ZN73_INTERNAL_24fd9406_37_flash_bwd_hdim64_bf16_softcap_sm80_cu_8e232a79_33079atomicAddEPff) ;  /* 0xfffa349000007944 */ /* 0x022fea0003c3ffff */
[----:B------:R2:W5:Y:S01]  /*691c0*/  LD.E R5, [R6.64+0x4] ;  /* 0x0000040406057980 */ /* 0x000562000c101900 */
[----:B-1----:R-:W-:-:S02]  /*691d0*/  IADD3 R14, P0, R2, 0x400, RZ ;  /* 0x00000400020e7810 */ /* 0x002fc40007f1e0ff */
[----:B------:R-:W-:-:S03]  /*691e0*/  MOV R10, 0x69210 ;  /* 0x00069210000a7802 */ /* 0x000fc60000000f00 */
[----:B------:R-:W-:-:S03]  /*691f0*/  IMAD.X R15, RZ, RZ, R3, P0 ;  /* 0x000000ffff0f7224 */ /* 0x000fc600000e0603 */
[----:B--2--5:R-:W-:Y:S05]  /*69200*/  CALL.REL.NOINC `($_ZN7cutlass13device_kernelIN5flash19enable_sm80_to_sm89INS1_16FlashAttnBwdSm80INS1_25CollectiveMainloopBwdSm80ILi2ELi2EN4cute5tupleIJNS5_1CILi128EEES8_NS7_ILi64EEEEEENS_10bfloat16_tEfNS_4arch4Sm80ELb0ELb1ELb1ELb1ELb1ELb0ELb0ELb0ELi2ELi4ELi4ELi4ELb0EEENS1_21CollectiveEpilogueBwdISA_SB_SD_Li256ELb1ELb0ELi2EEENS1_19SingleTileSchedulerILb1ELb0ELb0ELi128EEEEEEEEEvNT_6ParamsE$_ZN73_INTERNAL_24fd9406_37_flash_bwd_hdim64_bf16_softcap_sm80_cu_8e232a79_33079atomicAddEPff) ;  /* 0xfffa344000007944 */ /* 0x024fea0003c3ffff */
[----:B------:R2:W5:Y:S01]  /*69210*/  LD.E R5, [R6.64+0x8] ;  /* 0x0000080406057980 */ /* 0x000562000c101900 */
[----:B-1----:R-:W-:Y:S02]  /*69220*/  IADD3 R14, P0, R2, 0x800, RZ ;  /* 0x00000800020e7810 */ /* 0x002fe40007f1e0ff */
        /* <DEDUP_REMOVED lines=148> */
[----:B------:R-:W-:-:S04]  /*69b70*/  MOV R69, 0x0 ;  /* 0x0000000000457802 */ /* 0x000fc80000000f00 */
[----:B------:R-:W-:Y:S05]  /*69b80*/  RET.REL.NODEC R68 `(_ZN7cutlass13device_kernelIN5flash19enable_sm80_to_sm89INS1_16FlashAttnBwdSm80INS1_25CollectiveMainloopBwdSm80ILi2ELi2EN4cute5tupleIJNS5_1CILi128EEES8_NS7_ILi64EEEEEENS_10bfloat16_tEfNS_4arch4Sm80ELb0ELb1ELb1ELb1ELb1ELb0ELb0ELb0ELi2ELi4ELi4ELi4ELb0EEENS1_21CollectiveEpilogueBwdISA_SB_SD_Li256ELb1ELb0ELi2EEENS1_19SingleTileSchedulerILb1ELb0ELb0ELi128EEEEEEEEEvNT_6ParamsE) ;  /* 0xfff9647044007950 */ /* 0x000fea0003c3ffff */
        .type           $_ZN7cutlass13device_kernelIN5flash19enable_sm80_to_sm89INS1_16FlashAttnBwdSm80INS1_25CollectiveMainloopBwdSm80ILi2ELi2EN4cute5tupleIJNS5_1CILi128EEES8_NS7_ILi64EEEEEENS_10bfloat16_tEfNS_4arch4Sm80ELb0ELb1ELb1ELb1ELb1ELb0ELb0ELb0ELi2ELi4ELi4ELi4ELb0EEENS1_21CollectiveEpilogueBwdISA_SB_SD_Li256ELb1ELb0ELi2EEENS1_19SingleTileSchedulerILb1ELb0ELb0ELi128EEEEEEEEEvNT_6ParamsE$_ZZZN5flash25CollectiveMainloopBwdSm80ILi2ELi2EN4cute5tupleIJNS1_1CILi128EEES4_NS3_ILi64EEEEEEN7cutlass10bfloat16_tEfNS7_4arch4Sm80ELb0ELb1ELb1ELb1ELb1ELb0ELb0ELb0ELi2ELi4ELi4ELi4ELb0EE3mmaINS_16FlashAttnBwdSm80ISB_NS_21CollectiveEpilogueBwdIS6_S8_SA_Li256ELb1ELb0ELi2EEENS_19SingleTileSchedulerILb1ELb0ELb0ELi128EEEE13SharedStorageENS1_6TensorINS1_11ArrayEngineIfLm32EEENS1_6LayoutINS2_IJNS2_IJNS3_ILi2EEESO_EEESO_NS3_ILi4EEEEEENS2_IJNS2_IJNS3_ILi1EEESO_EEESQ_NS3_ILi8EEEEEEEEEEEEbRKNSB_6ParamsERT0_S12_iNS2_IJiiiEEERT_ENKUliT_E_clIZSC_ISJ_SX_EbS10_S12_S12_iS13_S15_EUlRS16_iE_EEDaiS16_ENKUlvE0_clEv,@function
        .size           $_ZN7cutlass13device_kernelIN5flash19enable_sm80_to_sm89INS1_16FlashAttnBwdSm80INS1_25CollectiveMainloopBwdSm80ILi2ELi2EN4cute5tupleIJNS5_1CILi128EEES8_NS7_ILi64EEEEEENS_10bfloat16_tEfNS_4arch4Sm80ELb0ELb1ELb1ELb1ELb1ELb0ELb0ELb0ELi2ELi4ELi4ELi4ELb0EEENS1_21CollectiveEpilogueBwdISA_SB_SD_Li256ELb1ELb0ELi2EEENS1_19SingleTileSchedulerILb1ELb0ELb0ELi128EEEEEEEEEvNT_6ParamsE$_ZZZN5flash25CollectiveMainloopBwdSm80ILi2ELi2EN4cute5tupleIJNS1_1CILi128EEES4_NS3_ILi64EEEEEEN7cutlass10bfloat16_tEfNS7_4arch4Sm80ELb0ELb1ELb1ELb1ELb1ELb0ELb0ELb0ELi2ELi4ELi4ELi4ELb0EE3mmaINS_16FlashAttnBwdSm80ISB_NS_21CollectiveEpilogueBwdIS6_S8_SA_Li256ELb1ELb0ELi2EEENS_19SingleTileSchedulerILb1ELb0ELb0ELi128EEEE13SharedStorageENS1_6TensorINS1_11ArrayEngineIfLm32EEENS1_6LayoutINS2_IJNS2_IJNS3_ILi2EEESO_EEESO_NS3_ILi4EEEEEENS2_IJNS2_IJNS3_ILi1EEESO_EEESQ_NS3_ILi8EEEEEEEEEEEEbRKNSB_6ParamsERT0_S12_iNS2_IJiiiEEERT_ENKUliT_E_clIZSC_ISJ_SX_EbS10_S12_S12_iS13_S15_EUlRS16_iE_EEDaiS16_ENKUlvE0_clEv,($_ZN7cutlass13device_kernelIN5flash19enable_sm80_to_sm89INS1_16FlashAttnBwdSm80INS1_25CollectiveMainloopBwdSm80ILi2ELi2EN4cute5tupleIJNS5_1CILi128EEES8_NS7_ILi64EEEEEENS_10bfloat16_tEfNS_4arch4Sm80ELb0ELb1ELb1ELb1ELb1ELb0ELb0ELb0ELi2ELi4ELi4ELi4ELb0EEENS1_21CollectiveEpilogueBwdISA_SB_SD_Li256ELb1ELb0ELi2EEENS1_19SingleTileSchedulerILb1ELb0ELb0ELi128EEEEEEEEEvNT_6ParamsE$_ZZZN5flash25CollectiveMainloopBwdSm80ILi2ELi2EN4cute5tupleIJNS1_1CILi128EEES4_NS3_ILi64EEEEEEN7cutlass10bfloat16_tEfNS7_4arch4Sm80ELb0ELb1ELb1ELb1ELb1ELb0ELb0ELb0ELi2ELi4ELi4ELi4ELb0EE3mmaINS_16FlashAttnBwdSm80ISB_NS_21CollectiveEpilogueBwdIS6_S8_SA_Li256ELb1ELb0ELi2EEENS_19SingleTileSchedulerILb1ELb0ELb0ELi128EEEE13SharedStorageENS1_6TensorINS1_11ArrayEngineIfLm32EEENS1_6LayoutINS2_IJNS2_IJNS3_ILi2EEESO_EEESO_NS3_ILi4EEEEEENS2_IJNS2_IJNS3_ILi1EEESO_EEESQ_NS3_ILi8EEEEEEEEEEEEbRKNSB_6ParamsERT0_S12_iNS2_IJiiiEEERT_ENKUliT_E_clIZSC_ISJ_SX_EbS10_S12_S12_iS13_S15_EUlRS16_iE_EEDaiS16_ENKUlvE1_clEv - $_ZN7cutlass13device_kernelIN5flash19enable_sm80_to_sm89INS1_16FlashAttnBwdSm80INS1_25CollectiveMainloopBwdSm80ILi2ELi2EN4cute5tupleIJNS5_1CILi128EEES8_NS7_ILi64EEEEEENS_10bfloat16_tEfNS_4arch4Sm80ELb0ELb1ELb1ELb1ELb1ELb0ELb0ELb0ELi2ELi4ELi4ELi4ELb0EEENS1_21CollectiveEpilogueBwdISA_SB_SD_Li256ELb1ELb0ELi2EEENS1_19SingleTileSchedulerILb1ELb0ELb0ELi128EEEEEEEEEvNT_6ParamsE$_ZZZN5flash25CollectiveMainloopBwdSm80ILi2ELi2EN4cute5tupleIJNS1_1CILi128EEES4_NS3_ILi64EEEEEEN7cutlass10bfloat16_tEfNS7_4arch4Sm80ELb0ELb1ELb1ELb1ELb1ELb0ELb0ELb0ELi2ELi4ELi4ELi4ELb0EE3mmaINS_16FlashAttnBwdSm80ISB_NS_21CollectiveEpilogueBwdIS6_S8_SA_Li256ELb1ELb0ELi2EEENS_19SingleTileSchedulerILb1ELb0ELb0ELi128EEEE13SharedStorageENS1_6TensorINS1_11ArrayEngineIfLm32EEENS1_6LayoutINS2_IJNS2_IJNS3_ILi2EEESO_EEESO_NS3_ILi4EEEEEENS2_IJNS2_IJNS3_ILi1EEESO_EEESQ_NS3_ILi8EEEEEEEEEEEEbRKNSB_6ParamsERT0_S12_iNS2_IJiiiEEERT_ENKUliT_E_clIZSC_ISJ_SX_EbS10_S12_S12_iS13_S15_EUlRS16_iE_EEDaiS16_ENKUlvE0_clEv)
$_ZN7cutlass13device_kernelIN5flash19enable_sm80_to_sm89INS1_16FlashAttnBwdSm80INS1_25CollectiveMainloopBwdSm80ILi2ELi2EN4cute5tupleIJNS5_1CILi128EEES8_NS7_ILi64EEEEEENS_10bfloat16_tEfNS_4arch4Sm80ELb0ELb1ELb1ELb1ELb1ELb0ELb0ELb0ELi2ELi4ELi4ELi4ELb0EEENS1_21CollectiveEpilogueBwdISA_SB_SD_Li256ELb1ELb0ELi2EEENS1_19SingleTileSchedulerILb1ELb0ELb0ELi128EEEEEEEEEvNT_6ParamsE$_ZZZN5flash25CollectiveMainloopBwdSm80ILi2ELi2EN4cute5tupleIJNS1_1CILi128EEES4_NS3_ILi64EEEEEEN7cutlass10bfloat16_tEfNS7_4arch4Sm80ELb0ELb1ELb1ELb1ELb1ELb0ELb0ELb0ELi2ELi4ELi4ELi4ELb0EE3mmaINS_16FlashAttnBwdSm80ISB_NS_21CollectiveEpilogueBwdIS6_S8_SA_Li256ELb1ELb0ELi2EEENS_19SingleTileSchedulerILb1ELb0ELb0ELi128EEEE13SharedStorageENS1_6TensorINS1_11ArrayEngineIfLm32EEENS1_6LayoutINS2_IJNS2_IJNS3_ILi2EEESO_EEESO_NS3_ILi4EEEEEENS2_IJNS2_IJNS3_ILi1EEESO_EEESQ_NS3_ILi8EEEEEEEEEEEEbRKNSB_6ParamsERT0_S12_iNS2_IJiiiEEERT_ENKUliT_E_clIZSC_ISJ_SX_EbS10_S12_S12_iS13_S15_EUlRS16_iE_EEDaiS16_ENKUlvE0_clEv:
[----:B------:R-:W-:-:S05]  /*69b90*/  IADD3 R3, R16, -c[0x0][0x20], RZ ;  /* 0x8000080010037a10 */ /* 0x000fca0007ffe0ff */
[----:B------:R-:W-:-:S05]  /*69ba0*/  IMAD R3, R10, 0x4, R3 ;  /* 0x000000040a037824 */ /* 0x000fca00078e0203 */
[----:B------:R1:W5:Y:S02]  /*69bb0*/  LDL R4, [R3] ;  /* 0x0000000003047983 */ /* 0x0003640000100800 */
[----:B-1----:R-:W-:-:S04]  /*69bc0*/  MOV R3, 0x0 ;  /* 0x0000000000037802 */ /* 0x002fc80000000f00 */
[----:B------:R-:W-:Y:S05]  /*69bd0*/  RET.REL.NODEC R2 `(_ZN7cutlass13device_kernelIN5flash19enable_sm80_to_sm89INS1_16FlashAttnBwdSm80INS1_25CollectiveMainloopBwdSm80ILi2ELi2EN4cute5tupleIJNS5_1CILi128EEES8_NS7_ILi64EEEEEENS_10bfloat16_tEfNS_4arch4Sm80ELb0ELb1ELb1ELb1ELb1ELb0ELb0ELb0ELi2ELi4ELi4ELi4ELb0EEENS1_21CollectiveEpilogueBwdISA_SB_SD_Li256ELb1ELb0ELi2EEENS1_19SingleTileSchedulerILb1ELb0ELb0ELi128EEEEEEEEEvNT_6ParamsE) ;  /* 0xfff9642002007950 */ /* 0x000fea0003c3ffff */
        .type           $_ZN7cutlass13device_kernelIN5flash19enable_sm80_to_sm89INS1_16FlashAttnBwdSm80INS1_25CollectiveMainloopBwdSm80ILi2ELi2EN4cute5tupleIJNS5_1CILi128EEES8_NS7_ILi64EEEEEENS_10bfloat16_tEfNS_4arch4Sm80ELb0ELb1ELb1ELb1ELb1ELb0ELb0ELb0ELi2ELi4ELi4ELi4ELb0EEENS1_21CollectiveEpilogueBwdISA_SB_SD_Li256ELb1ELb0ELi2EEENS1_19SingleTileSchedulerILb1ELb0ELb0ELi128EEEEEEEEEvNT_6ParamsE$_ZZZN5flash25CollectiveMainloopBwdSm80ILi2ELi2EN4cute5tupleIJNS1_1CILi128EEES4_NS3_ILi64EEEEEEN7cutlass10bfloat16_tEfNS7_4arch4Sm80ELb0ELb1ELb1ELb1ELb1ELb0ELb0ELb0ELi2ELi4ELi4ELi4ELb0EE3mmaINS_16FlashAttnBwdSm80ISB_NS_21CollectiveEpilogueBwdIS6_S8_SA_Li256ELb1ELb0ELi2EEENS_19SingleTileSchedulerILb1ELb0ELb0ELi128EEEE13SharedStorageENS1_6TensorINS1_11ArrayEngineIfLm32EEENS1_6LayoutINS2_IJNS2_IJNS3_ILi2EEESO_EEESO_NS3_ILi4EEEEEENS2_IJNS2_IJNS3_ILi1EEESO_EEESQ_NS3_ILi8EEEEEEEEEEEEbRKNSB_6ParamsERT0_S12_iNS2_IJiiiEEERT_ENKUliT_E_clIZSC_ISJ_SX_EbS10_S12_S12_iS13_S15_EUlRS16_iE_EEDaiS16_ENKUlvE1_clEv,@function
        .size           $_ZN7cutlass13device_kernelIN5flash19enable_sm80_to_sm89INS1_16FlashAttnBwdSm80INS1_25CollectiveMainloopBwdSm80ILi2ELi2EN4cute5tupleIJNS5_1CILi128EEES8_NS7_ILi64EEEEEENS_10bfloat16_tEfNS_4arch4Sm80ELb0ELb1ELb1ELb1ELb1ELb0ELb0ELb0ELi2ELi4ELi4ELi4ELb0EEENS1_21CollectiveEpilogueBwdISA_SB_SD_Li256ELb1ELb0ELi2EEENS1_19SingleTileSchedulerILb1ELb0ELb0ELi128EEEEEEEEEvNT_6ParamsE$_ZZZN5flash25CollectiveMainloopBwdSm80ILi2ELi2EN4cute5tupleIJNS1_1CILi128EEES4_NS3_ILi64EEEEEEN7cutlass10bfloat16_tEfNS7_4arch4Sm80ELb0ELb1ELb1ELb1ELb1ELb0ELb0ELb0ELi2ELi4ELi4ELi4ELb0EE3mmaINS_16FlashAttnBwdSm80ISB_NS_21CollectiveEpilogueBwdIS6_S8_SA_Li256ELb1ELb0ELi2EEENS_19SingleTileSchedulerILb1ELb0ELb0ELi128EEEE13SharedStorageENS1_6TensorINS1_11ArrayEngineIfLm32EEENS1_6LayoutINS2_IJNS2_IJNS3_ILi2EEESO_EEESO_NS3_ILi4EEEEEENS2_IJNS2_IJNS3_ILi1EEESO_EEESQ_NS3_ILi8EEEEEEEEEEEEbRKNSB_6ParamsERT0_S12_iNS2_IJiiiEEERT_ENKUliT_E_clIZSC_ISJ_SX_EbS10_S12_S12_iS13_S15_EUlRS16_iE_EEDaiS16_ENKUlvE1_clEv,($_ZN7cutlass13device_kernelIN5flash19enable_sm80_to_sm89INS1_16FlashAttnBwdSm80INS1_25CollectiveMainloopBwdSm80ILi2ELi2EN4cute5tupleIJNS5_1CILi128EEES8_NS7_ILi64EEEEEENS_10bfloat16_tEfNS_4arch4Sm80ELb0ELb1ELb1ELb1ELb1ELb0ELb0ELb0ELi2ELi4ELi4ELi4ELb0EEENS1_21CollectiveEpilogueBwdISA_SB_SD_Li256ELb1ELb0ELi2EEENS1_19SingleTileSchedulerILb1ELb0ELb0ELi128EEEEEEEEEvNT_6ParamsE$__fAtomicAdd - $_ZN7cutlass13device_kernelIN5flash19enable_sm80_to_sm89INS1_16FlashAttnBwdSm80INS1_25CollectiveMainloopBwdSm80ILi2ELi2EN4cute5tupleIJNS5_1CILi128EEES8_NS7_ILi64EEEEEENS_10bfloat16_tEfNS_4arch4Sm80ELb0ELb1ELb1ELb1ELb1ELb0ELb0ELb0ELi2ELi4ELi4ELi4ELb0EEENS1_21CollectiveEpilogueBwdISA_SB_SD_Li256ELb1ELb0ELi2EEENS1_19SingleTileSchedulerILb1ELb0ELb0ELi128EEEEEEEEEvNT_6ParamsE$_ZZZN5flash25CollectiveMainloopBwdSm80ILi2ELi2EN4cute5tupleIJNS1_1CILi128EEES4_NS3_ILi64EEEEEEN7cutlass10bfloat16_tEfNS7_4arch4Sm80ELb0ELb1ELb1ELb1ELb1ELb0ELb0ELb0ELi2ELi4ELi4ELi4ELb0EE3mmaINS_16FlashAttnBwdSm80ISB_NS_21CollectiveEpilogueBwdIS6_S8_SA_Li256ELb1ELb0ELi2EEENS_19SingleTileSchedulerILb1ELb0ELb0ELi128EEEE13SharedStorageENS1_6TensorINS1_11ArrayEngineIfLm32EEENS1_6LayoutINS2_IJNS2_IJNS3_ILi2EEESO_EEESO_NS3_ILi4EEEEEENS2_IJNS2_IJNS3_ILi1EEESO_EEESQ_NS3_ILi8EEEEEEEEEEEEbRKNSB_6ParamsERT0_S12_iNS2_IJiiiEEERT_ENKUliT_E_clIZSC_ISJ_SX_EbS10_S12_S12_iS13_S15_EUlRS16_iE_EEDaiS16_ENKUlvE1_clEv)
$_ZN7cutlass13device_kernelIN5flash19enable_sm80_to_sm89INS1_16FlashAttnBwdSm80INS1_25CollectiveMainloopBwdSm80ILi2ELi2EN4cute5tupleIJNS5_1CILi128EEES8_NS7_ILi64EEEEEENS_10bfloat16_tEfNS_4arch4Sm80ELb0ELb1ELb1ELb1ELb1ELb0ELb0ELb0ELi2ELi4ELi4ELi4ELb0EEENS1_21CollectiveEpilogueBwdISA_SB_SD_Li256ELb1ELb0ELi2EEENS1_19SingleTileSchedulerILb1ELb0ELb0ELi128EEEEEEEEEvNT_6ParamsE$_ZZZN5flash25CollectiveMainloopBwdSm80ILi2ELi2EN4cute5tupleIJNS1_1CILi128EEES4_NS3_ILi64EEEEEEN7cutlass10bfloat16_tEfNS7_4arch4Sm80ELb0ELb1ELb1ELb1ELb1ELb0ELb0ELb0ELi2ELi4ELi4ELi4ELb0EE3mmaINS_16FlashAttnBwdSm80ISB_NS_21CollectiveEpilogueBwdIS6_S8_SA_Li256ELb1ELb0ELi2EEENS_19SingleTileSchedulerILb1ELb0ELb0ELi128EEEE13SharedStorageENS1_6TensorINS1_11ArrayEngineIfLm32EEENS1_6LayoutINS2_IJNS2_IJNS3_ILi2EEESO_EEESO_NS3_ILi4EEEEEENS2_IJNS2_IJNS3_ILi1EEESO_EEESQ_NS3_ILi8EEEEEEEEEEEEbRKNSB_6ParamsERT0_S12_iNS2_IJiiiEEERT_ENKUliT_E_clIZSC_ISJ_SX_EbS10_S12_S12_iS13_S15_EUlRS16_iE_EEDaiS16_ENKUlvE1_clEv:
[----:B------:R-:W-:-:S05]  /*69be0*/  IADD3 R3, R7, -c[0x0][0x20], RZ ;  /* 0x8000080007037a10 */ /* 0x000fca0007ffe0ff */
[----:B------:R-:W-:-:S05]  /*69bf0*/  IMAD R3, R10, 0x4, R3 ;  /* 0x000000040a037824 */ /* 0x000fca00078e0203 */
[----:B------:R1:W5:Y:S02]  /*69c00*/  LDL R4, [R3] ;  /* 0x0000000003047983 */ /* 0x0003640000100800 */
[----:B-1----:R-:W-:-:S04]  /*69c10*/  MOV R3, 0x0 ;  /* 0x0000000000037802 */ /* 0x002fc80000000f00 */
[----:B------:R-:W-:Y:S05]  /*69c20*/  RET.REL.NODEC R2 `(_ZN7cutlass13device_kernelIN5flash19enable_sm80_to_sm89INS1_16FlashAttnBwdSm80INS1_25CollectiveMainloopBwdSm80ILi2ELi2EN4cute5tupleIJNS5_1CILi128EEES8_NS7_ILi64EEEEEENS_10bfloat16_tEfNS_4arch4Sm80ELb0ELb1ELb1ELb1ELb1ELb0ELb0ELb0ELi2ELi4ELi4ELi4ELb0EEENS1_21CollectiveEpilogueBwdISA_SB_SD_Li256ELb1ELb0ELi2EEENS1_19SingleTileSchedulerILb1ELb0ELb0ELi128EEEEEEEEEvNT_6ParamsE) ;  /* 0xfff963d002007950 */ /* 0x000fea0003c3ffff */
        .type           $_ZN7cutlass13device_kernelIN5flash19enable_sm80_to_sm89INS1_16FlashAttnBwdSm80INS1_25CollectiveMainloopBwdSm80ILi2ELi2EN4cute5tupleIJNS5_1CILi128EEES8_NS7_ILi64EEEEEENS_10bfloat16_tEfNS_4arch4Sm80ELb0ELb1ELb1ELb1ELb1ELb0ELb0ELb0ELi2ELi4ELi4ELi4ELb0EEENS1_21CollectiveEpilogueBwdISA_SB_SD_Li256ELb1ELb0ELi2EEENS1_19SingleTileSchedulerILb1ELb0ELb0ELi128EEEEEEEEEvNT_6ParamsE$__fAtomicAdd,@function
        .size           $_ZN7cutlass13device_kernelIN5flash19enable_sm80_to_sm89INS1_16FlashAttnBwdSm80INS1_25CollectiveMainloopBwdSm80ILi2ELi2EN4cute5tupleIJNS5_1CILi128EEES8_NS7_ILi64EEEEEENS_10bfloat16_tEfNS_4arch4Sm80ELb0ELb1ELb1ELb1ELb1ELb0ELb0ELb0ELi2ELi4ELi4ELi4ELb0EEENS1_21CollectiveEpilogueBwdISA_SB_SD_Li256ELb1ELb0ELi2EEENS1_19SingleTileSchedulerILb1ELb0ELb0ELi128EEEEEEEEEvNT_6ParamsE$__fAtomicAdd,($_ZN7cutlass13device_kernelIN5flash19enable_sm80_to_sm89INS1_16FlashAttnBwdSm80INS1_25CollectiveMainloopBwdSm80ILi2ELi2EN4cute5tupleIJNS5_1CILi128EEES8_NS7_ILi64EEEEEENS_10bfloat16_tEfNS_4arch4Sm80ELb0ELb1ELb1ELb1ELb1ELb0ELb0ELb0ELi2ELi4ELi4ELi4ELb0EEENS1_21CollectiveEpilogueBwdISA_SB_SD_Li256ELb1ELb0ELi2EEENS1_19SingleTileSchedulerILb1ELb0ELb0ELi128EEEEEEEEEvNT_6ParamsE$__umulhi - $_ZN7cutlass13device_kernelIN5flash19enable_sm80_to_sm89INS1_16FlashAttnBwdSm80INS1_25CollectiveMainloopBwdSm80ILi2ELi2EN4cute5tupleIJNS5_1CILi128EEES8_NS7_ILi64EEEEEENS_10bfloat16_tEfNS_4arch4Sm80ELb0ELb1ELb1ELb1ELb1ELb0ELb0ELb0ELi2ELi4ELi4ELi4ELb0EEENS1_21CollectiveEpilogueBwdISA_SB_SD_Li256ELb1ELb0ELi2EEENS1_19SingleTileSchedulerILb1ELb0ELb0ELi128EEEEEEEEEvNT_6ParamsE$__fAtomicAdd)
$_ZN7cutlass13device_kernelIN5flash19enable_sm80_to_sm89INS1_16FlashAttnBwdSm80INS1_25CollectiveMainloopBwdSm80ILi2ELi2EN4cute5tupleIJNS5_1CILi128EEES8_NS7_ILi64EEEEEENS_10bfloat16_tEfNS_4arch4Sm80ELb0ELb1ELb1ELb1ELb1ELb0ELb0ELb0ELi2ELi4ELi4ELi4ELb0EEENS1_21CollectiveEpilogueBwdISA_SB_SD_Li256ELb1ELb0ELi2EEENS1_19SingleTileSchedulerILb1ELb0ELb0ELi128EEEEEEEEEvNT_6ParamsE$__fAtomicAdd:
[----:B------:R-:W-:Y:S02]  /*69c30*/  ULDC.64 UR8, c[0x0][0x118] ;  /* 0x0000460000087ab9 */ /* 0x000fe40000000a00 */
[----:B------:R-:W2:Y:S01]  /*69c40*/  ATOM.E.ADD.F32.FTZ.RN.STRONG.GPU P0, RZ, [R14.64], R5 ;  /* 0x000000050eff798a */ /* 0x000ea2000810e7c8 */
[----:B------:R-:W-:Y:S02]  /*69c50*/  MOV R13, 0x0 ;  /* 0x00000000000d7802 */ /* 0x000fe40000000f00 */
[----:B------:R-:W-:Y:S02]  /*69c60*/  MOV R9, R5 ;  /* 0x0000000500097202 */ /* 0x000fe40000000f00 */
[----:B--2---:R-:W-:Y:S05]  /*69c70*/  @P0 RET.REL.NODEC R12 `(_ZN7cutlass13device_kernelIN5flash19enable_sm80_to_sm89INS1_16FlashAttnBwdSm80INS1_25CollectiveMainloopBwdSm80ILi2ELi2EN4cute5tupleIJNS5_1CILi128EEES8_NS7_ILi64EEEEEENS_10bfloat16_tEfNS_4arch4Sm80ELb0ELb1ELb1ELb1ELb1ELb0ELb0ELb0ELi2ELi4ELi4ELi4ELb0EEENS1_21CollectiveEpilogueBwdISA_SB_SD_Li256ELb1ELb0ELi2EEENS1_19SingleTileSchedulerILb1ELb0ELb0ELi128EEEEEEEEEvNT_6ParamsE) ;  /* 0xfff963800c000950 */ /* 0x004fea0003c3ffff */
[----:B------:R-:W1:Y:S02]  /*69c80*/  QSPC.E.S P0, RZ, [R14] ;  /* 0x000000000eff73aa */ /* 0x000e640000000500 */
[----:B-1----:R-:W-:Y:S05]  /*69c90*/  @!P0 BRA `(.L_x_2158) ;  /* 0x0000008000008947 */ /* 0x002fea0003800000 */
[----:B------:R-:W-:-:S05]  /*69ca0*/  LOP3.LUT R8, R14, 0xffffff, RZ, 0xc0, !PT ;  /* 0x00ffffff0e087812 */ /* 0x000fca00078ec0ff */
.L_x_2159:
[----:B------:R-:W1:Y:S02]  /*69cb0*/  LDS R4, [R8] ;  /* 0x0000000008047984 */ /* 0x000e640000000800 */
[----:B-1----:R-:W-:-:S06]  /*69cc0*/  FADD R5, R9, R4 ;  /* 0x0000000409057221 */ /* 0x002fcc0000000000 */
[----:B------:R-:W1:Y:S02]  /*69cd0*/  ATOMS.CAST.SPIN R5, [R8], R4, R5 ;  /* 0x000000040805738d */ /* 0x000e640001800005 */
[----:B-1----:R-:W-:-:S13]  /*69ce0*/  ISETP.EQ.U32.AND P0, PT, R5, 0x1, PT ;  /* 0x000000010500780c */ /* 0x002fda0003f02070 */
[----:B------:R-:W-:Y:S05]  /*69cf0*/  @!P0 BRA `(.L_x_2159) ;  /* 0xffffffb000008947 */ /* 0x000fea000383ffff */
[----:B------:R-:W-:-:S04]  /*69d00*/  MOV R13, 0x0 ;  /* 0x00000000000d7802 */ /* 0x000fc80000000f00 */
[----:B------:R-:W-:Y:S05]  /*69d10*/  RET.REL.NODEC R12 `(_ZN7cutlass13device_kernelIN5flash19enable_sm80_to_sm89INS1_16FlashAttnBwdSm80INS1_25CollectiveMainloopBwdSm80ILi2ELi2EN4cute5tupleIJNS5_1CILi128EEES8_NS7_ILi64EEEEEENS_10bfloat16_tEfNS_4arch4Sm80ELb0ELb1ELb1ELb1ELb1ELb0ELb0ELb0ELi2ELi4ELi4ELi4ELb0EEENS1_21CollectiveEpilogueBwdISA_SB_SD_Li256ELb1ELb0ELi2EEENS1_19SingleTileSchedulerILb1ELb0ELb0ELi128EEEEEEEEEvNT_6ParamsE) ;  /* 0xfff962e00c007950 */ /* 0x000fea0003c3ffff */
.L_x_2158:
[----:B------:R-:W2:Y:S01]  /*69d20*/  LD.E R4, [R14.64] ;  /* 0x000000080e047980 */ /* 0x000ea2000c101900 */
[----:B------:R-:W-:Y:S01]  /*69d30*/  MOV R13, 0x0 ;  /* 0x00000000000d7802 */ /* 0x000fe20000000f00 */
[----:B--2---:R-:W-:-:S05]  /*69d40*/  FADD R9, R9, R4 ;  /* 0x0000000409097221 */ /* 0x004fca0000000000 */
[----:B------:R1:W-:Y:S01]  /*69d50*/  ST.E [R14.64], R9 ;  /* 0x000000090e007985 */ /* 0x0003e2000c101908 */
[----:B------:R-:W-:Y:S05]  /*69d60*/  RET.REL.NODEC R12 `(_ZN7cutlass13device_kernelIN5flash19enable_sm80_to_sm89INS1_16FlashAttnBwdSm80INS1_25CollectiveMainloopBwdSm80ILi2ELi2EN4cute5tupleIJNS5_1CILi128EEES8_NS7_ILi64EEEEEENS_10bfloat16_tEfNS_4arch4Sm80ELb0ELb1ELb1ELb1ELb1ELb0ELb0ELb0ELi2ELi4ELi4ELi4ELb0EEENS1_21CollectiveEpilogueBwdISA_SB_SD_Li256ELb1ELb0ELi2EEENS1_19SingleTileSchedulerILb1ELb0ELb0ELi128EEEEEEEEEvNT_6ParamsE) ;  /* 0xfff962900c007950 */ /* 0x000fea0003c3ffff */
        .type           $_ZN7cutlass13device_kernelIN5flash19enable_sm80_to_sm89INS1_16FlashAttnBwdSm80INS1_25CollectiveMainloopBwdSm80ILi2ELi2EN4cute5tupleIJNS5_1CILi128EEES8_NS7_ILi64EEEEEENS_10bfloat16_tEfNS_4arch4Sm80ELb0ELb1ELb1ELb1ELb1ELb0ELb0ELb0ELi2ELi4ELi4ELi4ELb0EEENS1_21CollectiveEpilogueBwdISA_SB_SD_Li256ELb1ELb0ELi2EEENS1_19SingleTileSchedulerILb1ELb0ELb0ELi128EEEEEEEEEvNT_6ParamsE$__umulhi,@function
        .size           $_ZN7cutlass13device_kernelIN5flash19enable_sm80_to_sm89INS1_16FlashAttnBwdSm80INS1_25CollectiveMainloopBwdSm80ILi2ELi2EN4cute5tupleIJNS5_1CILi128EEES8_NS7_ILi64EEEEEENS_10bfloat16_tEfNS_4arch4Sm80ELb0ELb1ELb1ELb1ELb1ELb0ELb0ELb0ELi2ELi4ELi4ELi4ELb0EEENS1_21CollectiveEpilogueBwdISA_SB_SD_Li256ELb1ELb0ELi2EEENS1_19SingleTileSchedulerILb1ELb0ELb0ELi128EEEEEEEEEvNT_6ParamsE$__umulhi,($_ZN7cutlass13device_kernelIN5flash19enable_sm80_to_sm89INS1_16FlashAttnBwdSm80INS1_25CollectiveMainloopBwdSm80ILi2ELi2EN4cute5tupleIJNS5_1CILi128EEES8_NS7_ILi64EEEEEENS_10bfloat16_tEfNS_4arch4Sm80ELb0ELb1ELb1ELb1ELb1ELb0ELb0ELb0ELi2ELi4ELi4ELi4ELb0EEENS1_21CollectiveEpilogueBwdISA_SB_SD_Li256ELb1ELb0ELi2EEENS1_19SingleTileSchedulerILb1ELb0ELb0ELi128EEEEEEEEEvNT_6ParamsE$exp2f - $_ZN7cutlass13device_kernelIN5flash19enable_sm80_to_sm89INS1_16FlashAttnBwdSm80INS1_25CollectiveMainloopBwdSm80ILi2ELi2EN4cute5tupleIJNS5_1CILi128EEES8_NS7_ILi64EEEEEENS_10bfloat16_tEfNS_4arch4Sm80ELb0ELb1ELb1ELb1ELb1ELb0ELb0ELb0ELi2ELi4ELi4ELi4ELb0EEENS1_21CollectiveEpilogueBwdISA_SB_SD_Li256ELb1ELb0ELi2EEENS1_19SingleTileSchedulerILb1ELb0ELb0ELi128EEEEEEEEEvNT_6ParamsE$__umulhi)
$_ZN7cutlass13device_kernelIN5flash19enable_sm80_to_sm89INS1_16FlashAttnBwdSm80INS1_25CollectiveMainloopBwdSm80ILi2ELi2EN4cute5tupleIJNS5_1CILi128EEES8_NS7_ILi64EEEEEENS_10bfloat16_tEfNS_4arch4Sm80ELb0ELb1ELb1ELb1ELb1ELb0ELb0ELb0ELi2ELi4ELi4ELi4ELb0EEENS1_21CollectiveEpilogueBwdISA_SB_SD_Li256ELb1ELb0ELi2EEENS1_19SingleTileSchedulerILb1ELb0ELb0ELi128EEEEEEEEEvNT_6ParamsE$__umulhi:
[----:B------:R-:W-:Y:S01]  /*69d70*/  MOV R8, R2 ;  /* 0x0000000200087202 */ /* 0x000fe20000000f00 */
[----:B------:R-:W-:Y:S01]  /*69d80*/  IMAD.HI.U32 R6, R7, R6, RZ ;  /* 0x0000000607067227 */ /* 0x000fe200078e00ff */
[----:B------:R-:W-:-:S04]  /*69d90*/  MOV R9, 0x0 ;  /* 0x0000000000097802 */ /* 0x000fc80000000f00 */
[----:B------:R-:W-:Y:S05]  /*69da0*/  RET.REL.NODEC R8 `(_ZN7cutlass13device_kernelIN5flash19enable_sm80_to_sm89INS1_16FlashAttnBwdSm80INS1_25CollectiveMainloopBwdSm80ILi2ELi2EN4cute5tupleIJNS5_1CILi128EEES8_NS7_ILi64EEEEEENS_10bfloat16_tEfNS_4arch4Sm80ELb0ELb1ELb1ELb1ELb1ELb0ELb0ELb0ELi2ELi4ELi4ELi4ELb0EEENS1_21CollectiveEpilogueBwdISA_SB_SD_Li256ELb1ELb0ELi2EEENS1_19SingleTileSchedulerILb1ELb0ELb0ELi128EEEEEEEEEvNT_6ParamsE) ;  /* 0xfff9625008007950 */ /* 0x000fea0003c3ffff */
        .type           $_ZN7cutlass13device_kernelIN5flash19enable_sm80_to_sm89INS1_16FlashAttnBwdSm80INS1_25CollectiveMainloopBwdSm80ILi2ELi2EN4cute5tupleIJNS5_1CILi128EEES8_NS7_ILi64EEEEEENS_10bfloat16_tEfNS_4arch4Sm80ELb0ELb1ELb1ELb1ELb1ELb0ELb0ELb0ELi2ELi4ELi4ELi4ELb0EEENS1_21CollectiveEpilogueBwdISA_SB_SD_Li256ELb1ELb0ELi2EEENS1_19SingleTileSchedulerILb1ELb0ELb0ELi128EEEEEEEEEvNT_6ParamsE$exp2f,@function
        .size           $_ZN7cutlass13device_kernelIN5flash19enable_sm80_to_sm89INS1_16FlashAttnBwdSm80INS1_25CollectiveMainloopBwdSm80ILi2ELi2EN4cute5tupleIJNS5_1CILi128EEES8_NS7_ILi64EEEEEENS_10bfloat16_tEfNS_4arch4Sm80ELb0ELb1ELb1ELb1ELb1ELb0ELb0ELb0ELi2ELi4ELi4ELi4ELb0EEENS1_21CollectiveEpilogueBwdISA_SB_SD_Li256ELb1ELb0ELi2EEENS1_19SingleTileSchedulerILb1ELb0ELb0ELi128EEEEEEEEEvNT_6ParamsE$exp2f,($_ZN7cutlass13device_kernelIN5flash19enable_sm80_to_sm89INS1_16FlashAttnBwdSm80INS1_25CollectiveMainloopBwdSm80ILi2ELi2EN4cute5tupleIJNS5_1CILi128EEES8_NS7_ILi64EEEEEENS_10bfloat16_tEfNS_4arch4Sm80ELb0ELb1ELb1ELb1ELb1ELb0ELb0ELb0ELi2ELi4ELi4ELi4ELb0EEENS1_21CollectiveEpilogueBwdISA_SB_SD_Li256ELb1ELb0ELi2EEENS1_19SingleTileSchedulerILb1ELb0ELb0ELi128EEEEEEEEEvNT_6ParamsE$min - $_ZN7cutlass13device_kernelIN5flash19enable_sm80_to_sm89INS1_16FlashAttnBwdSm80INS1_25CollectiveMainloopBwdSm80ILi2ELi2EN4cute5tupleIJNS5_1CILi128EEES8_NS7_ILi64EEEEEENS_10bfloat16_tEfNS_4arch4Sm80ELb0ELb1ELb1ELb1ELb1ELb0ELb0ELb0ELi2ELi4ELi4ELi4ELb0EEENS1_21CollectiveEpilogueBwdISA_SB_SD_Li256ELb1ELb0ELi2EEENS1_19SingleTileSchedulerILb1ELb0ELb0ELi128EEEEEEEEEvNT_6ParamsE$exp2f)
$_ZN7cutlass13device_kernelIN5flash19enable_sm80_to_sm89INS1_16FlashAttnBwdSm80INS1_25CollectiveMainloopBwdSm80ILi2ELi2EN4cute5tupleIJNS5_1CILi128EEES8_NS7_ILi64EEEEEENS_10bfloat16_tEfNS_4arch4Sm80ELb0ELb1ELb1ELb1ELb1ELb0ELb0ELb0ELi2ELi4ELi4ELi4ELb0EEENS1_21CollectiveEpilogueBwdISA_SB_SD_Li256ELb1ELb0ELi2EEENS1_19SingleTileSchedulerILb1ELb0ELb0ELi128EEEEEEEEEvNT_6ParamsE$exp2f:
[----:B------:R-:W1:Y:S01]  /*69db0*/  MUFU.EX2 R6, R6 ;  /* 0x0000000600067308 */ /* 0x000e620000000800 */
[----:B------:R-:W-:-:S04]  /*69dc0*/  MOV R3, 0x0 ;  /* 0x0000000000037802 */ /* 0x000fc80000000f00 */
[----:B------:R-:W-:Y:S05]  /*69dd0*/  RET.REL.NODEC R2 `(_ZN7cutlass13device_kernelIN5flash19enable_sm80_to_sm89INS1_16FlashAttnBwdSm80INS1_25CollectiveMainloopBwdSm80ILi2ELi2EN4cute5tupleIJNS5_1CILi128EEES8_NS7_ILi64EEEEEENS_10bfloat16_tEfNS_4arch4Sm80ELb0ELb1ELb1ELb1ELb1ELb0ELb0ELb0ELi2ELi4ELi4ELi4ELb0EEENS1_21CollectiveEpilogueBwdISA_SB_SD_Li256ELb1ELb0ELi2EEENS1_19SingleTileSchedulerILb1ELb0ELb0ELi128EEEEEEEEEvNT_6ParamsE) ;  /* 0xfff9622002007950 */ /* 0x000fea0003c3ffff */
        .type           $_ZN7cutlass13device_kernelIN5flash19enable_sm80_to_sm89INS1_16FlashAttnBwdSm80INS1_25CollectiveMainloopBwdSm80ILi2ELi2EN4cute5tupleIJNS5_1CILi128EEES8_NS7_ILi64EEEEEENS_10bfloat16_tEfNS_4arch4Sm80ELb0ELb1ELb1ELb1ELb1ELb0ELb0ELb0ELi2ELi4ELi4ELi4ELb0EEENS1_21CollectiveEpilogueBwdISA_SB_SD_Li256ELb1ELb0ELi2EEENS1_19SingleTileSchedulerILb1ELb0ELb0ELi128EEEEEEEEEvNT_6ParamsE$min,@function
        .size           $_ZN7cutlass13device_kernelIN5flash19enable_sm80_to_sm89INS1_16FlashAttnBwdSm80INS1_25CollectiveMainloopBwdSm80ILi2ELi2EN4cute5tupleIJNS5_1CILi128EEES8_NS7_ILi64EEEEEENS_10bfloat16_tEfNS_4arch4Sm80ELb0ELb1ELb1ELb1ELb1ELb0ELb0ELb0ELi2ELi4ELi4ELi4ELb0EEENS1_21CollectiveEpilogueBwdISA_SB_SD_Li256ELb1ELb0ELi2EEENS1_19SingleTileSchedulerILb1ELb0ELb0ELi128EEEEEEEEEvNT_6ParamsE$min,(.L_x_10438 - $_ZN7cutlass13device_kernelIN5flash19enable_sm80_to_sm89INS1_16FlashAttnBwdSm80INS1_25CollectiveMainloopBwdSm80ILi2ELi2EN4cute5tupleIJNS5_1CILi128EEES8_NS7_ILi64EEEEEENS_10bfloat16_tEfNS_4arch4Sm80ELb0ELb1ELb1ELb1ELb1ELb0ELb0ELb0ELi2ELi4ELi4ELi4ELb0EEENS1_21CollectiveEpilogueBwdISA_SB_SD_Li256ELb1ELb0ELi2EEENS1_19SingleTileSchedulerILb1ELb0ELb0ELi128EEEEEEEEEvNT_6ParamsE$min)
$_ZN7cutlass13device_kernelIN5flash19enable_sm80_to_sm89INS1_16FlashAttnBwdSm80INS1_25CollectiveMainloopBwdSm80ILi2ELi2EN4cute5tupleIJNS5_1CILi128EEES8_NS7_ILi64EEEEEENS_10bfloat16_tEfNS_4arch4Sm80ELb0ELb1ELb1ELb1ELb1ELb0ELb0ELb0ELi2ELi4ELi4ELi4ELb0EEENS1_21CollectiveEpilogueBwdISA_SB_SD_Li256ELb1ELb0ELi2EEENS1_19SingleTileSchedulerILb1ELb0ELb0ELi128EEEEEEEEEvNT_6ParamsE$min:
[----:B------:R-:W-:Y:S02]  /*69de0*/  MOV R9, 0x0 ;  /* 0x0000000000097802 */ /* 0x000fe40000000f00 */
[----:B------:R-:W-:Y:S02]  /*69df0*/  IMNMX R3, R3, R53, PT ;  /* 0x0000003503037217 */ /* 0x000fe40003800200 */
[----:B------:R-:W-:Y:S05]  /*69e00*/  RET.REL.NODEC R8 `(_ZN7cutlass13device_kernelIN5flash19enable_sm80_to_sm89INS1_16FlashAttnBwdSm80INS1_25CollectiveMainloopBwdSm80ILi2ELi2EN4cute5tupleIJNS5_1CILi128EEES8_NS7_ILi64EEEEEENS_10bfloat16_tEfNS_4arch4Sm80ELb0ELb1ELb1ELb1ELb1ELb0ELb0ELb0ELi2ELi4ELi4ELi4ELb0EEENS1_21CollectiveEpilogueBwdISA_SB_SD_Li256ELb1ELb0ELi2EEENS1_19SingleTileSchedulerILb1ELb0ELb0ELi128EEEEEEEEEvNT_6ParamsE) ;  /* 0xfff961f008007950 */ /* 0x000fea0003c3ffff */
.L_x_2160:
        /* <DEDUP_REMOVED lines=15> */
.L_x_10438:


//--------------------- .text._ZN7cutlass13device_kernelIN5flash19enable_sm80_to_sm89INS1_16FlashAttnBwdSm80INS1_25CollectiveMainloopBwdSm80ILi2ELi2EN4cute5tupleIJNS5_1CILi128EEES8_NS7_ILi64EEEEEENS_10bfloat16_tEfNS_4arch4Sm80ELb0ELb1ELb1ELb1ELb0ELb0ELb0ELb0ELi2ELi4ELi4ELi4ELb0EEENS1_24CollectiveEpilogueBwdGQAISA_fSD_Li256ELb1ELb0EEENS1_19SingleTileSchedulerILb1ELb0ELb0ELi128EEEEEEEEEvNT_6ParamsE --------------------------
	.section	.text._ZN7cutlass13device_kernelIN5flash19enable_sm80_to_sm89INS1_16FlashAttnBwdSm80INS1_25CollectiveMainloopBwdSm80ILi2ELi2EN4cute5tupleIJNS5_1CILi128EEES8_NS7_ILi64EEEEEENS_10bfloat16_tEfNS_4arch4Sm80ELb0ELb1ELb1ELb1ELb0ELb0ELb0ELb0ELi2ELi4ELi4ELi4ELb0EEENS1_24CollectiveEpilogueBwdGQAISA_fSD_Li256ELb1ELb0EEENS1_19SingleTileSchedulerILb1ELb0ELb0ELi128EEEEEEEEEvNT_6ParamsE,"ax",@progbits
	.sectioninfo	@"SHI_REGISTERS=128"
	.align	128
.text._ZN7cutlass13device_kernelIN5flash19enable_sm80_to_sm89INS1_16FlashAttnBwdSm80INS1_25CollectiveMainloopBwdSm80ILi2ELi2EN4cute5tupleIJNS5_1CILi128EEES8_NS7_ILi64EEEEEENS_10bfloat16_tEfNS_4arch4Sm80ELb0ELb1ELb1ELb1ELb0ELb0ELb0ELb0ELi2ELi4ELi4ELi4ELb0EEENS1_24CollectiveEpilogueBwdGQAISA_fSD_Li256ELb1ELb0EEENS1_19SingleTileSchedulerILb1ELb0ELb0ELi128EEEEEEEEEvNT_6ParamsE:
        .type           _ZN7cutlass13device_kernelIN5flash19enable_sm80_to_sm89INS1_16FlashAttnBwdSm80INS1_25CollectiveMainloopBwdSm80ILi2ELi2EN4cute5tupleIJNS5_1CILi128EEES8_NS7_ILi64EEEEEENS_10bfloat16_tEfNS_4arch4Sm80ELb0ELb1ELb1ELb1ELb0ELb0ELb0ELb0ELi2ELi4ELi4ELi4ELb0EEENS1_24CollectiveEpilogueBwdGQAISA_fSD_Li256ELb1ELb0EEENS1_19SingleTileSchedulerILb1ELb0ELb0ELi128EEEEEEEEEvNT_6ParamsE,@function
        .size           _ZN7cutlass13device_kernelIN5flash19enable_sm80_to_sm89INS1_16FlashAttnBwdSm80INS1_25CollectiveMainloopBwdSm80ILi2ELi2EN4cute5tupleIJNS5_1CILi128EEES8_NS7_ILi64EEEEEENS_10bfloat16_tEfNS_4arch4Sm80ELb0ELb1ELb1ELb1ELb0ELb0ELb0ELb0ELi2ELi4ELi4ELi4ELb0EEENS1_24CollectiveEpilogueBwdGQAISA_fSD_Li256ELb1ELb0EEENS1_19SingleTileSchedulerILb1ELb0ELb0ELi128EEEEEEEEEvNT_6ParamsE,(.L_x_10838 - _ZN7cutlass13device_kernelIN5flash19enable_sm80_to_sm89INS1_16FlashAttnBwdSm80INS1_25CollectiveMainloopBwdSm80ILi2ELi2EN4cute5tupleIJNS5_1CILi128EEES8_NS7_ILi64EEEEEENS_10bfloat16_tEfNS_4arch4Sm80ELb0ELb1ELb1ELb1ELb0ELb0ELb0ELb0ELi2ELi4ELi4ELi4ELb0EEENS1_24CollectiveEpilogueBwdGQAISA_fSD_Li256ELb1ELb0EEENS1_19SingleTileSchedulerILb1ELb0ELb0ELi128EEEEEEEEEvNT_6ParamsE)
        .other          _ZN7cutlass13device_kernelIN5flash19enable_sm80_to_sm89INS1_16FlashAttnBwdSm80INS1_25CollectiveMainloopBwdSm80ILi2ELi2EN4cute5tupleIJNS5_1CILi128EEES8_NS7_ILi64EEEEEENS_10bfloat16_tEfNS_4arch4Sm80ELb0ELb1ELb1ELb1ELb0ELb0ELb0ELb0ELi2ELi4ELi4ELi4ELb0EEENS1_24CollectiveEpilogueBwdGQAISA_fSD_Li256ELb1ELb0EEENS1_19SingleTileSchedulerILb1ELb0ELb0ELi128EEEEEEEEEvNT_6ParamsE,@"STO_CUDA_ENTRY STV_DEFAULT"
_ZN7cutlass13device_kernelIN5flash19enable_sm80_to_sm89INS1_16FlashAttnBwdSm80INS1_25CollectiveMainloopBwdSm80ILi2ELi2EN4cute5tupleIJNS5_1CILi128EEES8_NS7_ILi64EEEEEENS_10bfloat16_tEfNS_4arch4Sm80ELb0ELb1ELb1ELb1ELb0ELb0ELb0ELb0ELi2ELi4ELi4ELi4ELb0EEENS1_24CollectiveEpilogueBwdGQAISA_fSD_Li256ELb1ELb0EEENS1_19SingleTileSchedulerILb1ELb0ELb0ELi128EEEEEEEEEvNT_6ParamsE:
        /* <DEDUP_REMOVED lines=18> */
.L_x_2162:
        /* <DEDUP_REMOVED lines=8> */
.L_x_2164:
[----:B------:R-:W-:Y:S02]  /*01a0*/  MOV R5, c[0x0][0x3ac] ;  /* 0x0000eb0000057a02 */ /* 0x000fe40000000f00 */
.L_x_2163:
[----:B------:R-:W2:Y:S02]  /*01b0*/  S2R R36, SR_CTAID.X ;  /* 0x0000000000247919 */ /* 0x000ea40000002500 */
[----:B--2---:R-:W-:-:S05]  /*01c0*/  IMAD.SHL.U32 R0, R36, 0x80, RZ ;  /* 0x0000008024007824 */ /* 0x004fca00078e00ff */
[----:B-----5:R-:W-:-:S04]  /*01d0*/  ISETP.GE.AND P0, PT, R0, R5, PT ;  /* 0x000000050000720c */ /* 0x020fc80003f06270 */
[----:B------:R-:W-:Y:S01]  /*01e0*/  SEL R40, R40, 0xffffffff, !P0 ;  /* 0xffffffff28287807 */ /* 0x000fe20004000000 */
[----:B------:R-:W-:Y:S05]  /*01f0*/  BRA `(.L_x_2165) ;  /* 0x0000012000007947 */ /* 0x000fea0003800000 */
.L_x_2161:
[----:B------:R-:W-:-:S04]  /*0200*/  ISETP.NE.U32.AND P0, PT, RZ, c[0x0][0x3c8], PT ;  /* 0x0000f200ff007a0c */ /* 0x000fc80003f05070 */
[----:B------:R-:W-:-:S13]  /*0210*/  ISETP.NE.AND.EX P0, PT, RZ, c[0x0][0x3cc], PT, P0 ;  /* 0x0000f300ff007a0c */ /* 0x000fda0003f05300 */
[----:B------:R-:W-:Y:S05]  /*0220*/  @!P0 BRA `(.L_x_2166) ;  /* 0x0000002000008947 */ /* 0x000fea0003800000 */
[----:B------:R1:W5:Y:S01]  /*0230*/  LDG.E R5, [R4.64] ;  /* 0x0000000604057981 */ /* 0x000362000c1e1900 */
[----:B------:R-:W-:Y:S05]  /*0240*/  BRA `(.L_x_2167) ;  /* 0x0000009000007947 */ /* 0x000fea0003800000 */
.L_x_2166:
        /* <DEDUP_REMOVED lines=8> */
.L_x_2168:
[----:B------:R-:W-:Y:S02]  /*02d0*/  MOV R5, c[0x0][0x3ac] ;  /* 0x0000eb0000057a02 */ /* 0x000fe40000000f00 */
.L_x_2167:
[----:B------:R-:W2:Y:S02]  /*02e0*/  S2R R36, SR_CTAID.X ;  /* 0x0000000000247919 */ /* 0x000ea40000002500 */
[----:B--2---:R-:W-:-:S05]  /*02f0*/  IMAD.SHL.U32 R0, R36, 0x80, RZ ;  /* 0x0000008024007824 */ /* 0x004fca00078e00ff */
[----:B-----5:R-:W-:-:S04]  /*0300*/  ISETP.GE.AND P0, PT, R0, R5, PT ;  /* 0x000000050000720c */ /* 0x020fc80003f06270 */
[----:B------:R-:W-:-:S04]  /*0310*/  SEL R40, R40, 0xffffffff, !P0 ;  /* 0xffffffff28287807 */ /* 0x000fc80004000000 */
.L_x_2165:
        /* <DEDUP_REMOVED lines=11> */
[----:B------:R-:W-:Y:S01]  /*03d0*/  @P3 IMAD.WIDE R10, R40, R3, c[0x0][0x2d0] ;  /* 0x0000b400280a3625 */ /* 0x000fe200078e0203 */
[----:B------:R-:W3:Y:S04]  /*03e0*/  @P1 LDG.E R5, [R12.64] ;  /* 0x000000060c051981 */ /* 0x000ee8000c1e1900 */
[----:B------:R-:W4:Y:S01]  /*03f0*/  @P3 LDG.E R43, [R10.64] ;  /* 0x000000060a2b3981 */ /* 0x000f22000c1e1900 */
[----:B------:R-:W-:Y:S01]  /*0400*/  IADD3 R16, P0, R22, 0x4, RZ ;  /* 0x0000000416107810 */ /* 0x000fe20007f1e0ff */
[----:B------:R-:W-:Y:S01]  /*0410*/  IMAD.MOV.U32 R15, RZ, RZ, RZ ;  /* 0x000000ffff0f7224 */ /* 0x000fe200078e00ff */
[----:B------:R-:W-:Y:S02]  /*0420*/  ISETP.NE.U32.AND P2, PT, RZ, c[0x0][0x2d8], PT ;  /* 0x0000b600ff007a0c */ /* 0x000fe40003f45070 */
[----:B------:R-:W-:Y:S01]  /*0430*/  IADD3 R2, R16, -c[0x0][0x20], RZ ;  /* 0x8000080010027a10 */ /* 0x000fe20007ffe0ff */
[----:B------:R1:W-:Y:S01]  /*0440*/  STL.128 [R1+0x650], RZ ;  /* 0x000650ff01007387 */ /* 0x0003e20000100c00 */
[----:B------:R-:W-:-:S03]  /*0450*/  ISETP.NE.AND.EX P2, PT, RZ, c[0x0][0x2dc], PT, P2 ;  /* 0x0000b700ff007a0c */ /* 0x000fc60003f45320 */
[----:B------:R1:W-:Y:S04]  /*0460*/  STL.128 [R1+0x660], RZ ;  /* 0x000660ff01007387 */ /* 0x0003e80000100c00 */
[----:B------:R1:W-:Y:S04]  /*0470*/  STL.128 [R1+0x670], RZ ;  /* 0x000670ff01007387 */ /* 0x0003e80000100c00 */
[----:B------:R1:W-:Y:S02]  /*0480*/  STL.128 [R1+0x680], RZ ;  /* 0x000680ff01007387 */ /* 0x0003e40000100c00 */
[----:B------:R-:W-:-:S02]  /*0490*/  @P2 IMAD.WIDE R8, R40, R3, c[0x0][0x2d8] ;  /* 0x0000b60028082625 */ /* 0x000fc400078e0203 */
        /* <DEDUP_REMOVED lines=18> */
[----:B------:R-:W-:Y:S01]  /*05c0*/  @P1 LEA.HI R0, R0, R7, RZ, 0x7 ;  /* 0x0000000700001211 */ /* 0x000fe200078f38ff */
[----:B---3--:R1:W-:Y:S03]  /*05d0*/  STL [R2], R5 ;  /* 0x0000000502007387 */ /* 0x0083e60000100800 */
        /* <DEDUP_REMOVED lines=10> */
.L_x_2169:
[----:B-----5:R2:W-:Y:S01]  /*0680*/  STL [R2+0xc], R8 ;  /* 0x00000c0802007387 */ /* 0x0205e20000100800 */
[----:B------:R-:W-:-:S04]  /*0690*/  ISETP.NE.U32.AND P0, PT, RZ, c[0x0][0x2e0], PT ;  /* 0x0000b800ff007a0c */ /* 0x000fc80003f05070 */
[----:B------:R-:W-:-:S13]  /*06a0*/  ISETP.NE.AND.EX P0, PT, RZ, c[0x0][0x2e4], PT, P0 ;  /* 0x0000b900ff007a0c */ /* 0x000fda0003f05300 */
[----:B------:R-:W-:Y:S05]  /*06b0*/  @!P0 BRA `(.L_x_2170) ;  /* 0x0000003000008947 */ /* 0x000fea0003800000 */
[----:B------:R-:W-:-:S05]  /*06c0*/  IMAD.WIDE R6, R40, R3, c[0x0][0x2e0] ;  /* 0x0000b80028067625 */ /* 0x000fca00078e0203 */
[----:B------:R3:W5:Y:S01]  /*06d0*/  LDG.E R9, [R6.64] ;  /* 0x0000000606097981 */ /* 0x000762000c1e1900 */
[----:B------:R-:W-:Y:S05]  /*06e0*/  BRA `(.L_x_2171) ;  /* 0x0000005000007947 */ /* 0x000fea0003800000 */
.L_x_2170:
[----:B------:R-:W-:Y:S05]  /*06f0*/  @!P3 BRA `(.L_x_2171) ;  /* 0x000000400000b947 */ /* 0x000fea0003800000 */
[----:B------:R-:W-:-:S05]  /*0700*/  IMAD.WIDE R6, R40, R3, c[0x0][0x2d0] ;  /* 0x0000b40028067625 */ /* 0x000fca00078e0203 */
[----:B------:R-:W3:Y:S04]  /*0710*/  LDG.E R9, [R6.64] ;  /* 0x0000000606097981 */ /* 0x000ee8000c1e1900 */
[----:B------:R-:W3:Y:S02]  /*0720*/  LDG.E R0, [R6.64+0x4] ;  /* 0x0000040606007981 */ /* 0x000ee4000c1e1900 */
[----:B---3--:R-:W-:-:S05]  /*0730*/  IADD3 R9, -R9, R0, RZ ;  /* 0x0000000009097210 */ /* 0x008fca0007ffe1ff */
.L_x_2171:
[----:B-----5:R4:W-:Y:S01]  /*0740*/  STL [R2+0x10], R9 ;  /* 0x0000100902007387 */ /* 0x0209e20000100800 */
[----:B------:R-:W-:Y:S02]  /*0750*/  ISETP.GE.AND P0, PT, R36, RZ, PT ;  /* 0x000000ff2400720c */ /* 0x000fe40003f06270 */
[----:B------:R-:W-:-:S04]  /*0760*/  IADD3 R3, R8, 0x7f, RZ ;  /* 0x0000007f08037810 */ /* 0x000fc80007ffe0ff */
[----:B------:R-:W-:-:S04]  /*0770*/  SHF.R.S32.HI R0, RZ, 0x1f, R3 ;  /* 0x0000001fff007819 */ /* 0x000fc80000011403 */
[----:B------:R-:W-:-:S04]  /*0780*/  LEA.HI R0, R0, R3, RZ, 0x7 ;  /* 0x0000000300007211 */ /* 0x000fc800078f38ff */
[----:B------:R-:W-:Y:S01]  /*0790*/  SHF.R.S32.HI R0, RZ, 0x7, R0 ;  /* 0x00000007ff007819 */ /* 0x000fe20000011400 */
[----:B------:R-:W-:Y:S05]  /*07a0*/  @!P0 BRA `(.L_x_2172) ;  /* 0x0000007000008947 */ /* 0x000fea0003800000 */
[----:B------:R-:W-:-:S05]  /*07b0*/  IADD3 R3, -R9, 0xff, RZ ;  /* 0x000000ff09037810 */ /* 0x000fca0007ffe1ff */
[----:B------:R-:W-:-:S05]  /*07c0*/  IMAD R3, R36, 0x80, R3 ;  /* 0x0000008024037824 */ /* 0x000fca00078e0203 */
[----:B------:R-:W-:-:S04]  /*07d0*/  IADD3 R3, R3, c[0x0][0x2a0], R8 ;  /* 0x0000a80003037a10 */ /* 0x000fc80007ffe008 */
[----:B-12-4-:R-:W-:-:S04]  /*07e0*/  SHF.R.S32.HI R2, RZ, 0x1f, R3 ;  /* 0x0000001fff027819 */ /* 0x016fc80000011403 */
[----:B------:R-:W-:-:S04]  /*07f0*/  LEA.HI R3, R2, R3, RZ, 0x7 ;  /* 0x0000000302037211 */ /* 0x000fc800078f38ff */
[----:B------:R-:W-:-:S04]  /*0800*/  SHF.R.S32.HI R3, RZ, 0x7, R3 ;  /* 0x00000007ff037819 */ /* 0x000fc80000011403 */
[----:B------:R-:W-:-:S04]  /*0810*/  IMNMX R0, R0, R3, PT ;  /* 0x0000000300007217 */ /* 0x000fc80003800200 */
.L_x_2172:
[----:B------:R-:W-:Y:S01]  /*0820*/  IMAD R3, R36, 0x80, -R9 ;  /* 0x0000008024037824 */ /* 0x000fe200078e0a09 */
[----:B------:R1:W-:Y:S01]  /*0830*/  STL [R1+0x18], R0 ;  /* 0x0000180001007387 */ /* 0x0003e20000100800 */
[----:B------:R-:W-:-:S03]  /*0840*/  PLOP3.LUT P2, PT, PT, PT, PT, 0x80, 0x0 ;  /* 0x000000000000781c */ /* 0x000fc60003f4f070 */
[----:B------:R-:W-:-:S04]  /*0850*/  IADD3 R3, R8, -c[0x0][0x2a4], R3 ;  /* 0x8000a90008037a10 */ /* 0x000fc80007ffe003 */
[----:B-12-4-:R-:W-:-:S04]  /*0860*/  SHF.R.S32.HI R2, RZ, 0x1f, R3 ;  /* 0x0000001fff027819 */ /* 0x016fc80000011403 */
[----:B------:R-:W-:-:S04]  /*0870*/  LEA.HI R2, R2, R3, RZ, 0x7 ;  /* 0x0000000302027211 */ /* 0x000fc800078f38ff */
[----:B------:R-:W-:-:S04]  /*0880*/  SHF.R.S32.HI R41, RZ, 0x7, R2 ;  /* 0x00000007ff297819 */ /* 0x000fc80000011402 */
[----:B------:R-:W-:-:S04]  /*0890*/  IMNMX R41, RZ, R41, !PT ;  /* 0x00000029ff297217 */ /* 0x000fc80007800200 */
[----:B------:R-:W-:-:S13]  /*08a0*/  ISETP.GT.AND P0, PT, R0, R41, PT ;  /* 0x000000290000720c */ /* 0x000fda0003f04270 */
[----:B------:R-:W-:Y:S05]  /*08b0*/  @!P0 BRA `(.L_x_2173) ;  /* 0x000046d000008947 */ /* 0x000fea0003800000 */
[----:B------:R-:W-:Y:S01]  /*08c0*/  IMAD.MOV.U32 R3, RZ, RZ, c[0x0][0x168] ;  /* 0x00005a00ff037624 */ /* 0x000fe200078e00ff */
[----:B------:R-:W-:Y:S01]  /*08d0*/  UMOV UR13, 0x7 ;  /* 0x00000007000d7882 */ /* 0x000fe20000000000 */
[----:B------:R-:W-:Y:S01]  /*08e0*/  IMAD.MOV.U32 R0, RZ, RZ, 0x1 ;  /* 0x00000001ff007424 */ /* 0x000fe200078e00ff */
[----:B------:R-:W-:Y:S01]  /*08f0*/  ULDC.64 UR10, c[0x0][0x178] ;  /* 0x00005e00000a7ab9 */ /* 0x000fe20000000a00 */
[----:B------:R-:W-:Y:S01]  /*0900*/  SHF.R.S32.HI R11, RZ, 0x1f, R38 ;  /* 0x0000001fff0b7819 */ /* 0x000fe20000011426 */
[----:B------:R-:W-:Y:S01]  /*0910*/  UMOV UR12, 0x5 ;  /* 0x00000005000c7882 */ /* 0x000fe20000000000 */
[----:B------:R-:W-:Y:S01]  /*0920*/  IADD3 R3, R3, 0x7f, RZ ;  /* 0x0000007f03037810 */ /* 0x000fe20007ffe0ff */
[----:B------:R-:W-:Y:S01]  /*0930*/  USHF.L.U64.HI UR14, UR10, UR13, UR11 ;  /* 0x0000000d0a0e7299 */ /* 0x000fe2000801020b */
[----:B------:R-:W-:Y:S01]  /*0940*/  STL.U8 [R1+0x70], R0 ;  /* 0x0000700001007387 */ /* 0x000fe20000100000 */
[----:B------:R-:W-:Y:S01]  /*0950*/  USHF.L.U64.HI UR11, UR10, UR12, UR11 ;  /* 0x0000000c0a0b7299 */ /* 0x000fe2000801020b */
[----:B------:R-:W-:Y:S01]  /*0960*/  SHF.R.S32.HI R2, RZ, 0x1f, R3 ;  /* 0x0000001fff027819 */ /* 0x000fe20000011403 */
[----:B------:R-:W-:Y:S01]  /*0970*/  USHF.L.U32 UR4, UR10, 0x5, URZ ;  /* 0x000000050a047899 */ /* 0x000fe2000800063f */
[----:B------:R1:W-:Y:S01]  /*0980*/  STL.U8 [R1+0x71], R0 ;  /* 0x0000710001007387 */ /* 0x0003e20000100000 */
[----:B------:R-:W-:Y:S01]  /*0990*/  USHF.L.U32 UR16, UR10, 0x7, URZ ;  /* 0x000000070a107899 */ /* 0x000fe2000800063f */
[----:B------:R-:W-:Y:S01]  /*09a0*/  LEA.HI R2, R2, R3, RZ, 0x7 ;  /* 0x0000000302027211 */ /* 0x000fe200078f38ff */
[----:B------:R-:W-:Y:S01]  /*09b0*/  IMAD.MOV.U32 R3, RZ, RZ, c[0x0][0x1f8] ;  /* 0x00007e00ff037624 */ /* 0x000fe200078e00ff */
[-C--:B---3--:R-:W-:Y:S01]  /*09c0*/  LEA.HI R7, R11, R38.reuse, RZ, 0x2 ;  /* 0x000000260b077211 */ /* 0x088fe200078f10ff */
[----:B------:R-:W-:Y:S01]  /*09d0*/  IMAD.U32 R24, RZ, RZ, UR4 ;  /* 0x00000004ff187e24 */ /* 0x000fe2000f8e00ff */
[----:B------:R-:W-:Y:S01]  /*09e0*/  SHF.R.S32.HI R2, RZ, 0x7, R2 ;  /* 0x00000007ff027819 */ /* 0x000fe20000011402 */
[----:B------:R-:W-:Y:S01]  /*09f0*/  IMAD.U32 R25, RZ, RZ, UR11 ;  /* 0x0000000bff197e24 */ /* 0x000fe2000f8e00ff */
[----:B------:R-:W-:Y:S01]  /*0a00*/  IADD3 R3, R3, 0x7f, RZ ;  /* 0x0000007f03037810 */ /* 0x000fe20007ffe0ff */
[----:B------:R-:W-:Y:S01]  /*0a10*/  IMAD.U32 R26, RZ, RZ, UR16 ;  /* 0x00000010ff1a7e24 */ /* 0x000fe2000f8e00ff */
[CC--:B------:R-:W-:Y:S01]  /*0a20*/  LEA.HI R61, R11.reuse, R38.reuse, RZ, 0x3 ;  /* 0x000000260b3d7211 */ /* 0x0c0fe200078f18ff */
[----:B------:R-:W-:Y:S01]  /*0a30*/  IMAD.U32 R27, RZ, RZ, UR14 ;  /* 0x0000000eff1b7e24 */ /* 0x000fe2000f8e00ff */
[----:B------:R-:W-:Y:S01]  /*0a40*/  SHF.R.S32.HI R52, RZ, 0x1f, R3 ;  /* 0x0000001fff347819 */ /* 0x000fe20000011403 */
[----:B------:R2:W-:Y:S01]  /*0a50*/  STL [R1+0x78], R2 ;  /* 0x0000780201007387 */ /* 0x0005e20000100800 */
[----:B------:R-:W-:Y:S01]  /*0a60*/  IMAD.MOV.U32 R4, RZ, RZ, c[0x0][0x260] ;  /* 0x00009800ff047624 */ /* 0x000fe200078e00ff */
[----:B------:R-:W-:Y:S01]  /*0a70*/  ULDC.64 UR8, c[0x0][0x18] ;  /* 0x0000060000087ab9 */ /* 0x000fe20000000a00 */
[----:B------:R-:W-:Y:S01]  /*0a80*/  LEA.HI R52, R52, R3, RZ, 0x7 ;  /* 0x0000000334347211 */ /* 0x000fe200078f38ff */
[----:B------:R3:W-:Y:S01]  /*0a90*/  STL.128 [R1+0x80], R24 ;  /* 0x0000801801007387 */ /* 0x0007e20000100c00 */
[----:B------:R-:W-:Y:S01]  /*0aa0*/  SHF.R.S32.HI R3, RZ, 0x1f, R7 ;  /* 0x0000001fff037819 */ /* 0x000fe20000011407 */
[----:B------:R-:W-:Y:S01]  /*0ab0*/  UIADD3 UR5, UP1, UR8, 0x80, URZ ;  /* 0x0000008008057890 */ /* 0x000fe2000ff3e03f */
[----:B------:R-:W-:Y:S01]  /*0ac0*/  IADD3 R4, R4, 0x7f, RZ ;  /* 0x0000007f04047810 */ /* 0x000fe20007ffe0ff */
[----:B------:R-:W4:Y:S01]  /*0ad0*/  S2R R21, SR_CTAID.Y ;  /* 0x0000000000157919 */ /* 0x000f220000002600 */
[CC--:B------:R-:W-:Y:S01]  /*0ae0*/  LEA.HI R10, R11.reuse, R38.reuse, RZ, 0x6 ;  /* 0x000000260b0a7211 */ /* 0x0c0fe200078f30ff */
[----:B------:R-:W-:Y:S01]  /*0af0*/  UIADD3 UR15, UP0, UR8, 0x4080, URZ ;  /* 0x00004080080f7890 */ /* 0x000fe2000ff1e03f */
[----:B------:R-:W-:Y:S01]  /*0b00*/  SHF.R.S32.HI R19, RZ, 0x1f, R4 ;  /* 0x0000001fff137819 */ /* 0x000fe20000011404 */
[----:B-1----:R-:W-:Y:S01]  /*0b10*/  IMAD.MOV.U32 R0, RZ, RZ, c[0x0][0x228] ;  /* 0x00008a00ff007624 */ /* 0x002fe200078e00ff */
[----:B------:R-:W-:Y:S01]  /*0b20*/  UIADD3.X UR4, URZ, UR9, URZ, UP1, !UPT ;  /* 0x000000093f047290 */ /* 0x000fe20008ffe43f */
[----:B------:R-:W-:Y:S01]  /*0b30*/  LEA.HI R46, R11, R38, RZ, 0x7 ;  /* 0x000000260b2e7211 */ /* 0x000fe200078f38ff */
[----:B------:R-:W-:Y:S01]  /*0b40*/  UIADD3.X UR11, URZ, UR9, URZ, UP0, !UPT ;  /* 0x000000093f0b7290 */ /* 0x000fe200087fe43f */
[----:B------:R-:W-:Y:S01]  /*0b50*/  LEA.HI R19, R19, R4, RZ, 0x7 ;  /* 0x0000000413137211 */ /* 0x000fe200078f38ff */
[----:B------:R-:W-:Y:S01]  /*0b60*/  IMAD.U32 R32, RZ, RZ, UR5 ;  /* 0x00000005ff207e24 */ /* 0x000fe2000f8e00ff */
[----:B------:R-:W-:Y:S01]  /*0b70*/  IADD3 R0, R0, 0x1fff, RZ ;  /* 0x00001fff00007810 */ /* 0x000fe20007ffe0ff */
[----:B------:R-:W-:Y:S01]  /*0b80*/  IMAD.SHL.U32 R10, R10, 0x8, RZ ;  /* 0x000000080a0a7824 */ /* 0x000fe200078e00ff */
[----:B------:R-:W-:Y:S01]  /*0b90*/  UIADD3 UR5, UP0, UR8, 0x20880, URZ ;  /* 0x0002088008057890 */ /* 0x000fe2000ff1e03f */
[----:B------:R-:W-:Y:S01]  /*0ba0*/  IMAD.U32 R33, RZ, RZ, UR4 ;  /* 0x00000004ff217e24 */ /* 0x000fe2000f8e00ff */
[----:B------:R-:W-:Y:S01]  /*0bb0*/  SHF.R.S32.HI R13, RZ, 0x1f, R0 ;  /* 0x0000001fff0d7819 */ /* 0x000fe20000011400 */
[----:B------:R-:W-:Y:S01]  /*0bc0*/  IMAD.SHL.U32 R56, R38, 0x4, RZ ;  /* 0x0000000426387824 */ /* 0x000fe200078e00ff */
[----:B------:R-:W-:Y:S01]  /*0bd0*/  UIADD3.X UR4, URZ, UR9, URZ, UP0, !UPT ;  /* 0x000000093f047290 */ /* 0x000fe200087fe43f */
[----:B--2---:R-:W-:Y:S01]  /*0be0*/  SHF.R.S32.HI R2, RZ, 0x3, R61 ;  /* 0x00000003ff027819 */ /* 0x004fe2000001143d */
[----:B------:R-:W-:Y:S01]  /*0bf0*/  IMAD.U32 R48, RZ, RZ, UR5 ;  /* 0x00000005ff307e24 */ /* 0x000fe2000f8e00ff */
[----:B------:R-:W-:Y:S01]  /*0c00*/  LEA.HI R13, R13, R0, RZ, 0xd ;  /* 0x000000000d0d7211 */ /* 0x000fe200078f68ff */
[----:B------:R-:W-:Y:S01]  /*0c10*/  IMAD.MOV.U32 R12, RZ, RZ, c[0x0][0x248] ;  /* 0x00009200ff0c7624 */ /* 0x000fe200078e00ff */
[----:B------:R-:W-:Y:S01]  /*0c20*/  LEA.HI R0, R11, R38, RZ, 0x4 ;  /* 0x000000260b007211 */ /* 0x000fe200078f20ff */
[----:B------:R-:W-:Y:S01]  /*0c30*/  IMAD.U32 R49, RZ, RZ, UR4 ;  /* 0x00000004ff317e24 */ /* 0x000fe2000f8e00ff */
[----:B------:R-:W-:Y:S01]  /*0c40*/  SHF.R.S32.HI R57, RZ, 0x1f, R56 ;  /* 0x0000001fff397819 */ /* 0x000fe20000011438 */
[----:B----4-:R-:W-:Y:S01]  /*0c50*/  IMAD.WIDE.U32 R28, R21, c[0x0][0x238], RZ ;  /* 0x00008e00151c7a25 */ /* 0x010fe200078e00ff */
[----:B------:R-:W-:Y:S01]  /*0c60*/  LOP3.LUT R53, R0, 0xfffffff0, RZ, 0xc0, !PT ;  /* 0xfffffff000357812 */ /* 0x000fe200078ec0ff */
[----:B------:R-:W-:Y:S01]  /*0c70*/  ULDC.64 UR4, c[0x0][0x208] ;  /* 0x0000820000047ab9 */ /* 0x000fe20000000a00 */
[----:B---3--:R-:W-:Y:S01]  /*0c80*/  SHF.R.S32.HI R24, RZ, 0x2, R7 ;  /* 0x00000002ff187819 */ /* 0x008fe20000011407 */
[----:B------:R-:W-:Y:S01]  /*0c90*/  IMAD.MOV.U32 R50, RZ, RZ, R48 ;  /* 0x000000ffff327224 */ /* 0x000fe200078e0030 */
[----:B------:R-:W-:Y:S01]  /*0ca0*/  SHF.R.S32.HI R25, RZ, 0x4, R0 ;  /* 0x00000004ff197819 */ /* 0x000fe20000011400 */
[----:B------:R-:W-:Y:S01]  /*0cb0*/  IMAD.IADD R53, R38, 0x1, -R53 ;  /* 0x0000000126357824 */ /* 0x000fe200078e0a35 */
[----:B------:R-:W-:Y:S01]  /*0cc0*/  LEA.HI R3, R3, R24, RZ, 0x3 ;  /* 0x0000001803037211 */ /* 0x000fe200078f18ff */
[----:B------:R-:W-:Y:S01]  /*0cd0*/  IMAD.MOV.U32 R51, RZ, RZ, R49 ;  /* 0x000000ffff337224 */ /* 0x000fe200078e0031 */
[----:B------:R-:W-:Y:S01]  /*0ce0*/  LEA.HI R42, R0, R25, RZ, 0x1 ;  /* 0x00000019002a7211 */ /* 0x000fe200078f08ff */
[----:B------:R-:W-:Y:S01]  /*0cf0*/  IMAD.SHL.U32 R0, R2, 0x40, RZ ;  /* 0x0000004002007824 */ /* 0x000fe200078e00ff */
[----:B------:R-:W-:Y:S01]  /*0d00*/  LOP3.LUT R3, R3, 0xfffffff8, RZ, 0xc0, !PT ;  /* 0xfffffff803037812 */ /* 0x000fe200078ec0ff */
[----:B------:R-:W-:Y:S01]  /*0d10*/  IMAD.U32 R35, RZ, RZ, UR11 ;  /* 0x0000000bff237e24 */ /* 0x000fe2000f8e00ff */
[----:B------:R-:W-:Y:S01]  /*0d20*/  LOP3.LUT R42, R42, 0xfffffffe, RZ, 0xc0, !PT ;  /* 0xfffffffe2a2a7812 */ /* 0x000fe200078ec0ff */
[----:B------:R1:W-:Y:S01]  /*0d30*/  STL.128 [R1+0x60], R48 ;  /* 0x0000603001007387 */ /* 0x0003e20000100c00 */
[----:B------:R-:W-:Y:S01]  /*0d40*/  LOP3.LUT R0, R0, 0x1c0, RZ, 0xc0, !PT ;  /* 0x000001c000007812 */ /* 0x000fe200078ec0ff */
[----:B------:R-:W-:Y:S01]  /*0d50*/  IMAD.IADD R24, R24, 0x1, -R3 ;  /* 0x0000000118187824 */ /* 0x000fe200078e0a03 */
[----:B------:R-:W-:Y:S01]  /*0d60*/  LOP3.LUT R3, R61, 0xfffffff8, RZ, 0xc0, !PT ;  /* 0xfffffff83d037812 */ /* 0x000fe200078ec0ff */
[----:B------:R-:W-:Y:S01]  /*0d70*/  IMAD.IADD R42, R25, 0x1, -R42 ;  /* 0x00000001192a7824 */ /* 0x000fe200078e0a2a */
[----:B------:R-:W-:Y:S01]  /*0d80*/  LEA.HI R27, R11, R38, RZ, 0x5 ;  /* 0x000000260b1b7211 */ /* 0x000fe200078f28ff */
[----:B------:R-:W-:Y:S01]  /*0d90*/  USHF.L.U64.HI UR13, UR4, UR13, UR5 ;  /* 0x0000000d040d7299 */ /* 0x000fe20008010205 */
[----:B------:R-:W-:Y:S01]  /*0da0*/  SHF.R.S32.HI R4, RZ, 0x1f, R53 ;  /* 0x0000001fff047819 */ /* 0x000fe20000011435 */
[----:B------:R-:W-:Y:S01]  /*0db0*/  IMAD.IADD R26, R38, 0x1, -R3 ;  /* 0x00000001261a7824 */ /* 0x000fe200078e0a03 */
[----:B------:R-:W-:Y:S01]  /*0dc0*/  SHF.R.S32.HI R25, RZ, 0x1f, R27 ;  /* 0x0000001fff197819 */ /* 0x000fe2000001141b */
[----:B------:R-:W-:Y:S01]  /*0dd0*/  USHF.L.U32 UR17, UR4, 0x7, URZ ;  /* 0x0000000704117899 */ /* 0x000fe2000800063f */
[----:B------:R-:W-:Y:S01]  /*0de0*/  LEA.HI R4, R4, R53, RZ, 0x3 ;  /* 0x0000003504047211 */ /* 0x000fe200078f18ff */
[C---:B------:R-:W-:Y:S01]  /*0df0*/  IMAD.SHL.U32 R3, R26.reuse, 0x8, RZ ;  /* 0x000000081a037824 */ /* 0x040fe200078e00ff */
[----:B------:R-:W-:Y:S01]  /*0e00*/  SHF.R.S32.HI R30, RZ, 0x1f, R21 ;  /* 0x0000001fff1e7819 */ /* 0x000fe20000011415 */
[----:B------:R-:W-:Y:S01]  /*0e10*/  IMAD.SHL.U32 R18, R26, 0x40, RZ ;  /* 0x000000401a127824 */ /* 0x000fe200078e00ff */
[----:B------:R-:W-:Y:S01]  /*0e20*/  LOP3.LUT R6, R4, 0xfffffff8, RZ, 0xc0, !PT ;  /* 0xfffffff804067812 */ /* 0x000fe200078ec0ff */
[--C-:B------:R-:W-:Y:S01]  /*0e30*/  IMAD.MOV.U32 R54, RZ, RZ, R3.reuse ;  /* 0x000000ffff367224 */ /* 0x100fe200078e0003 */
[----:B------:R-:W-:Y:S01]  /*0e40*/  LOP3.LUT R37, R0, 0x38, R3, 0xf8, !PT ;  /* 0x0000003800257812 */ /* 0x000fe200078ef803 */
[----:B------:R-:W-:Y:S01]  /*0e50*/  IMAD R70, R30, c[0x0][0x238], RZ ;  /* 0x00008e001e467a24 */ /* 0x000fe200078e02ff */
[----:B------:R-:W-:Y:S01]  /*0e60*/  SHF.R.U32.HI R0, RZ, 0x3, R0 ;  /* 0x00000003ff007819 */ /* 0x000fe20000011600 */
[----:B------:R-:W-:Y:S01]  /*0e70*/  IMAD.IADD R53, R53, 0x1, -R6 ;  /* 0x0000000135357824 */ /* 0x000fe200078e0a06 */
[----:B------:R-:W-:Y:S01]  /*0e80*/  LOP3.LUT R18, R18, 0x1c0, RZ, 0xc0, !PT ;  /* 0x000001c012127812 */ /* 0x000fe200078ec0ff */
[----:B------:R-:W-:Y:S01]  /*0e90*/  IMAD R70, R21, c[0x0][0x23c], R70 ;  /* 0x00008f0015467a24 */ /* 0x000fe200078e0246 */
[----:B------:R-:W-:Y:S01]  /*0ea0*/  LOP3.LUT R37, R37, R0, RZ, 0x3c, !PT ;  /* 0x0000000025257212 */ /* 0x000fe200078e3cff */
[C---:B------:R-:W-:Y:S01]  /*0eb0*/  IMAD R68, R30.reuse, c[0x0][0x180], RZ ;  /* 0x000060001e447a24 */ /* 0x040fe200078e02ff */
[----:B------:R-:W-:Y:S01]  /*0ec0*/  SHF.R.S32.HI R0, RZ, 0x5, R27 ;  /* 0x00000005ff007819 */ /* 0x000fe2000001141b */
[C---:B------:R-:W-:Y:S01]  /*0ed0*/  IMAD R66, R30.reuse, c[0x0][0x210], RZ ;  /* 0x000084001e427a24 */ /* 0x040fe200078e02ff */
[----:B------:R-:W-:Y:S01]  /*0ee0*/  LOP3.LUT R27, R27, 0xffffffe0, RZ, 0xc0, !PT ;  /* 0xffffffe01b1b7812 */ /* 0x000fe200078ec0ff */
[C---:B------:R-:W-:Y:S01]  /*0ef0*/  IMAD R72, R30.reuse, c[0x0][0x270], RZ ;  /* 0x00009c001e487a24 */ /* 0x040fe200078e02ff */
[----:B------:R-:W-:Y:S01]  /*0f00*/  LEA.HI R11, R25, R0, RZ, 0x2 ;  /* 0x00000000190b7211 */ /* 0x000fe200078f10ff */
[----:B------:R-:W-:Y:S01]  /*0f10*/  IMAD R30, R30, c[0x0][0x288], RZ ;  /* 0x0000a2001e1e7a24 */ /* 0x000fe200078e02ff */
[----:B------:R-:W-:Y:S01]  /*0f20*/  LOP3.LUT R37, R37, 0xfffffe00, R10, 0xf8, !PT ;  /* 0xfffffe0025257812 */ /* 0x000fe200078ef80a */
[----:B------:R-:W-:Y:S01]  /*0f30*/  IMAD.IADD R10, R38, 0x1, -R27 ;  /* 0x00000001260a7824 */ /* 0x000fe200078e0a1b */
[----:B------:R-:W-:Y:S01]  /*0f40*/  LOP3.LUT R11, R11, 0xfffffffc, RZ, 0xc0, !PT ;  /* 0xfffffffc0b0b7812 */ /* 0x000fe200078ec0ff */
[----:B------:R-:W-:Y:S01]  /*0f50*/  IMAD.IADD R71, R29, 0x1, R70 ;  /* 0x000000011d477824 */ /* 0x000fe200078e0246 */
[----:B------:R-:W-:Y:S01]  /*0f60*/  SHF.R.S32.HI R25, RZ, 0x7, R46 ;  /* 0x00000007ff197819 */ /* 0x000fe2000001142e */
[----:B------:R-:W-:Y:S01]  /*0f70*/  IMAD.MOV.U32 R70, RZ, RZ, R28 ;  /* 0x000000ffff467224 */ /* 0x000fe200078e001c */
[----:B------:R-:W-:Y:S01]  /*0f80*/  LOP3.LUT R27, R18, 0x8, R61, 0xf8, !PT ;  /* 0x00000008121b7812 */ /* 0x000fe200078ef83d */
[----:B------:R-:W-:Y:S01]  /*0f90*/  IMAD.IADD R11, R0, 0x1, -R11 ;  /* 0x00000001000b7824 */ /* 0x000fe200078e0a0b */
[----:B------:R-:W-:Y:S01]  /*0fa0*/  SHF.R.U32.HI R0, RZ, 0x3, R18 ;  /* 0x00000003ff007819 */ /* 0x000fe20000011612 */
[----:B------:R-:W-:Y:S01]  /*0fb0*/  IMAD R59, R42, 0x2, R25 ;  /* 0x000000022a3b7824 */ /* 0x000fe200078e0219 */
[----:B------:R-:W-:Y:S01]  /*0fc0*/  SHF.R.S32.HI R45, RZ, 0x1f, R10 ;  /* 0x0000001fff2d7819 */ /* 0x000fe2000001140a */
[----:B------:R-:W-:Y:S01]  /*0fd0*/  IMAD.SHL.U32 R14, R11, 0x10, RZ ;  /* 0x000000100b0e7824 */ /* 0x000fe200078e00ff */
[----:B------:R-:W-:Y:S01]  /*0fe0*/  LEA.HI R46, R46, R25, RZ, 0x1 ;  /* 0x000000192e2e7211 */ /* 0x000fe200078f08ff */
[----:B------:R-:W-:Y:S01]  /*0ff0*/  IMAD.WIDE.U32 R28, R21, c[0x0][0x288], R56 ;  /* 0x0000a200151c7a25 */ /* 0x000fe200078e0038 */
[----:B------:R-:W-:Y:S01]  /*1000*/  LOP3.LUT R6, R27, R0, RZ, 0x3c, !PT ;  /* 0x000000001b067212 */ /* 0x000fe200078e3cff */
[----:B------:R-:W-:Y:S01]  /*1010*/  USHF.L.U64.HI UR5, UR4, UR12, UR5 ;  /* 0x0000000c04057299 */ /* 0x000fe20008010205 */
[----:B------:R-:W-:Y:S01]  /*1020*/  LEA.HI R45, R45, R10, RZ, 0x2 ;  /* 0x0000000a2d2d7211 */ /* 0x000fe200078f10ff */
[C---:B------:R-:W-:Y:S01]  /*1030*/  IMAD R30, R21.reuse, c[0x0][0x28c], R30 ;  /* 0x0000a300151e7a24 */ /* 0x040fe200078e021e */
[----:B------:R-:W-:Y:S01]  /*1040*/  SHF.R.S32.HI R55, RZ, 0x1f, R3 ;  /* 0x0000001fff377819 */ /* 0x000fe20000011403 */
[C---:B------:R-:W-:Y:S01]  /*1050*/  IMAD R66, R21.reuse, c[0x0][0x214], R66 ;  /* 0x0000850015427a24 */ /* 0x040fe200078e0242 */
[----:B------:R-:W-:Y:S01]  /*1060*/  LOP3.LUT R46, R46, 0xfffffffe, RZ, 0xc0, !PT ;  /* 0xfffffffe2e2e7812 */ /* 0x000fe200078ec0ff */
[----:B-1----:R-:W-:Y:S01]  /*1070*/  IMAD.WIDE.U32 R50, R21, c[0x0][0x270], R56 ;  /* 0x00009c0015327a25 */ /* 0x002fe200078e0038 */
[----:B------:R-:W-:Y:S01]  /*1080*/  LEA R59, R59, R6, 0x9 ;  /* 0x000000063b3b7211 */ /* 0x000fe200078e48ff */
[----:B------:R-:W-:Y:S01]  /*1090*/  USHF.L.U32 UR4, UR4, 0x5, URZ ;  /* 0x0000000504047899 */ /* 0x000fe2000800063f */
[----:B------:R-:W-:Y:S01]  /*10a0*/  LOP3.LUT R18, R18, 0x30, R14, 0xf8, !PT ;  /* 0x0000003012127812 */ /* 0x000fe200078ef80e */
[----:B------:R-:W-:Y:S01]  /*10b0*/  IMAD.SHL.U32 R6, R25, 0x8, RZ ;  /* 0x0000000819067824 */ /* 0x000fe200078e00ff */
[----:B------:R-:W-:Y:S01]  /*10c0*/  LEA.HI.SX32 R45, R45, R14, 0x1e ;  /* 0x0000000e2d2d7211 */ /* 0x000fe200078ff2ff */
[----:B------:R-:W-:Y:S01]  /*10d0*/  IMAD.SHL.U32 R14, R24, 0x40, RZ ;  /* 0x00000040180e7824 */ /* 0x000fe200078e00ff */
[----:B------:R-:W-:Y:S01]  /*10e0*/  SHF.R.S32.HI R20, RZ, 0x1f, R40 ;  /* 0x0000001fff147819 */ /* 0x000fe20000011428 */
[C---:B------:R-:W-:Y:S01]  /*10f0*/  IMAD.WIDE.U32 R64, R21.reuse, c[0x0][0x210], R54 ;  /* 0x0000840015407a25 */ /* 0x040fe200078e0036 */
[----:B------:R-:W-:Y:S01]  /*1100*/  LOP3.LUT R6, R6, 0x8, RZ, 0xc0, !PT ;  /* 0x0000000806067812 */ /* 0x000fe200078ec0ff */
[----:B------:R-:W-:Y:S01]  /*1110*/  STL [R1+0x74], R38 ;  /* 0x0000742601007387 */ /* 0x000fe20000100800 */
[----:B------:R-:W-:Y:S01]  /*1120*/  LOP3.LUT R14, R14, 0x1c0, RZ, 0xc0, !PT ;  /* 0x000001c00e0e7812 */ /* 0x000fe200078ec0ff */
[----:B------:R-:W-:Y:S01]  /*1130*/  IMAD R72, R21, c[0x0][0x274], R72 ;  /* 0x00009d0015487a24 */ /* 0x000fe200078e0248 */
[----:B------:R-:W-:Y:S01]  /*1140*/  LOP3.LUT R7, R7, 0x7ffffffc, RZ, 0xc0, !PT ;  /* 0x7ffffffc07077812 */ /* 0x000fe200078ec0ff */
[----:B------:R-:W-:Y:S01]  /*1150*/  IMAD.IADD R46, R25, 0x1, -R46 ;  /* 0x00000001192e7824 */ /* 0x000fe200078e0a2e */
[----:B------:R-:W-:Y:S01]  /*1160*/  LOP3.LUT R61, R18, 0x8, R61, 0xf8, !PT ;  /* 0x00000008123d7812 */ /* 0x000fe200078ef83d */
[----:B------:R-:W-:Y:S01]  /*1170*/  IMAD.SHL.U32 R25, R42, 0x10, RZ ;  /* 0x000000102a197824 */ /* 0x000fe200078e00ff */
[----:B------:R-:W-:Y:S01]  /*1180*/  IADD3 R73, R51, R72, RZ ;  /* 0x0000004833497210 */ /* 0x000fe20007ffe0ff */
[----:B------:R-:W-:Y:S01]  /*1190*/  IMAD.IADD R31, R29, 0x1, R30 ;  /* 0x000000011d1f7824 */ /* 0x000fe200078e021e */
[----:B------:R-:W-:Y:S01]  /*11a0*/  SEL R29, R20, RZ, !P1 ;  /* 0x000000ff141d7207 */ /* 0x000fe20004800000 */
[----:B------:R-:W-:Y:S01]  /*11b0*/  IMAD.IADD R67, R65, 0x1, R66 ;  /* 0x0000000141437824 */ /* 0x000fe200078e0242 */
[----:B------:R-:W-:Y:S01]  /*11c0*/  LOP3.LUT R44, R6, 0x10, R25, 0xf8, !PT ;  /* 0x00000010062c7812 */ /* 0x000fe200078ef819 */
[C---:B------:R-:W-:Y:S01]  /*11d0*/  IMAD R68, R21.reuse, c[0x0][0x184], R68 ;  /* 0x0000610015447a24 */ /* 0x040fe200078e0244 */
[----:B------:R-:W-:Y:S01]  /*11e0*/  SHF.R.U32.HI R63, RZ, 0x3, R14 ;  /* 0x00000003ff3f7819 */ /* 0x000fe2000001160e */
[----:B------:R-:W-:Y:S01]  /*11f0*/  IMAD.WIDE.U32 R74, R21, c[0x0][0x180], R54 ;  /* 0x00006000154a7a25 */ /* 0x000fe200078e0036 */
[----:B------:R-:W-:-:S02]  /*1200*/  ISETP.NE.AND P0, PT, R12, 0x1, PT ;  /* 0x000000010c00780c */ /* 0x000fc40003f05270 */
[----:B------:R-:W-:Y:S01]  /*1210*/  LOP3.LUT R61, R61, R0, RZ, 0x3c, !PT ;  /* 0x000000003d3d7212 */ /* 0x000fe200078e3cff */
[----:B------:R-:W-:Y:S01]  /*1220*/  IMAD.MOV.U32 R66, RZ, RZ, R64 ;  /* 0x000000ffff427224 */ /* 0x000fe200078e0040 */
[----:B------:R-:W-:Y:S01]  /*1230*/  SEL R64, R40, RZ, !P1 ;  /* 0x000000ff28407207 */ /* 0x000fe20004800000 */
[----:B------:R-:W-:Y:S01]  /*1240*/  IMAD.MOV.U32 R72, RZ, RZ, R50 ;  /* 0x000000ffff487224 */ /* 0x000fe200078e0032 */
[----:B------:R-:W-:Y:S01]  /*1250*/  LOP3.LUT R63, R63, R14, R6, 0x1e, !PT ;  /* 0x0000000e3f3f7212 */ /* 0x000fe200078e1e06 */
[----:B------:R-:W-:Y:S01]  /*1260*/  IMAD.IADD R69, R75, 0x1, R68 ;  /* 0x000000014b457824 */ /* 0x000fe200078e0244 */
[----:B------:R-:W-:Y:S01]  /*1270*/  R2P PR, R53, 0x6 ;  /* 0x0000000635007804 */ /* 0x000fe20000000000 */
[C---:B------:R-:W-:Y:S01]  /*1280*/  IMAD R51, R29.reuse, c[0x0][0x278], RZ ;  /* 0x00009e001d337a24 */ /* 0x040fe200078e02ff */
[----:B------:R-:W-:Y:S01]  /*1290*/  MOV R34, UR15 ;  /* 0x0000000f00227c02 */ /* 0x000fe20008000f00 */
[C---:B------:R-:W-:Y:S01]  /*12a0*/  IMAD R27, R29.reuse, c[0x0][0x188], RZ ;  /* 0x000062001d1b7a24 */ /* 0x040fe200078e02ff */
[----:B------:R-:W-:Y:S01]  /*12b0*/  UIADD3 UR15, UP1, UR8, 0x18880, URZ ;  /* 0x00018880080f7890 */ /* 0x000fe2000ff3e03f */
[C---:B------:R-:W-:Y:S01]  /*12c0*/  IMAD R47, R29.reuse, c[0x0][0x218], RZ ;  /* 0x000086001d2f7a24 */ /* 0x040fe200078e02ff */
[----:B------:R-:W-:Y:S01]  /*12d0*/  MOV R78, UR17 ;  /* 0x00000011004e7c02 */ /* 0x000fe20008000f00 */
[C---:B------:R-:W-:Y:S01]  /*12e0*/  IMAD R25, R29.reuse, c[0x0][0x240], RZ ;  /* 0x000090001d197a24 */ /* 0x040fe200078e02ff */
[----:B------:R-:W-:Y:S01]  /*12f0*/  UIADD3.X UR11, URZ, UR9, URZ, UP1, !UPT ;  /* 0x000000093f0b7290 */ /* 0x000fe20008ffe43f */
[----:B------:R-:W-:Y:S01]  /*1300*/  IMAD.MOV.U32 R68, RZ, RZ, R74 ;  /* 0x000000ffff447224 */ /* 0x000fe200078e004a */
[----:B------:R1:W-:Y:S01]  /*1310*/  STL.128 [R1+0x30], R32 ;  /* 0x0000302001007387 */ /* 0x0003e20000100c00 */
[----:B------:R-:W-:Y:S01]  /*1320*/  IMAD R29, R29, c[0x0][0x290], RZ ;  /* 0x0000a4001d1d7a24 */ /* 0x000fe200078e02ff */
[----:B------:R-:W-:Y:S01]  /*1330*/  SHF.R.S32.HI R19, RZ, 0x7, R19 ;  /* 0x00000007ff137819 */ /* 0x000fe20000011413 */
[----:B------:R-:W-:-:S02]  /*1340*/  IMAD.MOV.U32 R30, RZ, RZ, R28 ;  /* 0x000000ffff1e7224 */ /* 0x000fc400078e001c */
[----:B------:R-:W-:-:S04]  /*1350*/  IMAD.WIDE.U32 R72, R64, c[0x0][0x278], R72 ;  /* 0x00009e0040487a25 */ /* 0x000fc800078e0048 */
[----:B------:R-:W-:Y:S02]  /*1360*/  IMAD.IADD R7, R38, 0x1, -R7 ;  /* 0x0000000126077824 */ /* 0x000fe400078e0a07 */
[----:B------:R-:W-:Y:S02]  /*1370*/  IMAD.SHL.U32 R28, R11, 0x400, RZ ;  /* 0x000004000b1c7824 */ /* 0x000fe400078e00ff */
[C---:B------:R-:W-:Y:S02]  /*1380*/  IMAD R0, R64.reuse, c[0x0][0x21c], R47 ;  /* 0x0000870040007a24 */ /* 0x040fe400078e022f */
[C---:B------:R-:W-:Y:S01]  /*1390*/  IMAD R50, R64.reuse, c[0x0][0x27c], R51 ;  /* 0x00009f0040327a24 */ /* 0x040fe200078e0233 */
[----:B------:R-:W-:Y:S01]  /*13a0*/  SHF.R.S32.HI R51, RZ, 0x1f, R15 ;  /* 0x0000001fff337819 */ /* 0x000fe2000001140f */
[C---:B------:R-:W-:Y:S02]  /*13b0*/  IMAD R27, R64.reuse, c[0x0][0x18c], R27 ;  /* 0x00006300401b7a24 */ /* 0x040fe400078e021b */
[----:B------:R-:W-:-:S02]  /*13c0*/  IMAD R25, R64, c[0x0][0x244], R25 ;  /* 0x0000910040197a24 */ /* 0x000fc400078e0219 */
[C---:B------:R-:W-:Y:S01]  /*13d0*/  IMAD R14, R64.reuse, c[0x0][0x294], R29 ;  /* 0x0000a500400e7a24 */ /* 0x040fe200078e021d */
[----:B------:R-:W-:Y:S01]  /*13e0*/  IADD3 R29, P4, R15, R72, RZ ;  /* 0x000000480f1d7210 */ /* 0x000fe20007f9e0ff */
[----:B------:R-:W-:-:S03]  /*13f0*/  IMAD.WIDE.U32 R70, R64, c[0x0][0x240], R70 ;  /* 0x0000900040467a25 */ /* 0x000fc600078e0046 */
[----:B------:R-:W-:Y:S01]  /*1400*/  IADD3.X R50, R51, R73, R50, P4, !PT ;  /* 0x0000004933327210 */ /* 0x000fe200027fe432 */
[----:B------:R-:W-:-:S04]  /*1410*/  IMAD.WIDE.U32 R68, R64, c[0x0][0x188], R68 ;  /* 0x0000620040447a25 */ /* 0x000fc800078e0044 */
[----:B------:R-:W-:Y:S01]  /*1420*/  IMAD.WIDE.U32 R66, R64, c[0x0][0x218], R66 ;  /* 0x0000860040427a25 */ /* 0x000fe200078e0042 */
[----:B-1----:R-:W-:-:S03]  /*1430*/  MOV R35, UR11 ;  /* 0x0000000b00237c02 */ /* 0x002fc60008000f00 */
[----:B------:R-:W-:Y:S02]  /*1440*/  IMAD.MOV.U32 R47, RZ, RZ, 0x20 ;  /* 0x00000020ff2f7424 */ /* 0x000fe400078e00ff */
[----:B------:R-:W-:Y:S02]  /*1450*/  IMAD.MOV.U32 R18, RZ, RZ, 0x10 ;  /* 0x00000010ff127424 */ /* 0x000fe400078e00ff */
[----:B------:R-:W-:-:S03]  /*1460*/  IMAD.WIDE.U32 R64, R64, c[0x0][0x290], R30 ;  /* 0x0000a40040407a25 */ /* 0x000fc600078e001e */
[----:B------:R-:W-:Y:S01]  /*1470*/  SEL R6, R18, 0xfffffff0, !P1 ;  /* 0xfffffff012067807 */ /* 0x000fe20004800000 */
[----:B------:R-:W-:Y:S01]  /*1480*/  IMAD R30, R7, 0x2, R28 ;  /* 0x00000002071e7824 */ /* 0x000fe200078e021c */
[----:B------:R-:W-:Y:S01]  /*1490*/  SEL R7, R47, 0xffffffe0, !P2 ;  /* 0xffffffe02f077807 */ /* 0x000fe20005000000 */
[----:B------:R-:W-:Y:S01]  /*14a0*/  IMAD.SHL.U32 R31, R15, 0x40, RZ ;  /* 0x000000400f1f7824 */ /* 0x000fe200078e00ff */
[----:B------:R-:W-:Y:S01]  /*14b0*/  R2P PR, R26, 0x6 ;  /* 0x000000061a007804 */ /* 0x000fe20000000000 */
[----:B------:R-:W-:Y:S01]  /*14c0*/  IMAD.SHL.U32 R53, R53, 0x40, RZ ;  /* 0x0000004035357824 */ /* 0x000fe200078e00ff */
[----:B------:R-:W-:Y:S01]  /*14d0*/  IADD3 R63, R30, R63, RZ ;  /* 0x0000003f1e3f7210 */ /* 0x000fe20007ffe0ff */
[----:B------:R-:W-:Y:S01]  /*14e0*/  IMAD.MOV.U32 R30, RZ, RZ, 0x2 ;  /* 0x00000002ff1e7424 */ /* 0x000fe200078e00ff */
[----:B------:R-:W-:Y:S01]  /*14f0*/  IADD3 R15, P4, R15, R64, RZ ;  /* 0x000000400f0f7210 */ /* 0x000fe20007f9e0ff */
[C---:B------:R-:W-:Y:S01]  /*1500*/  IMAD R61, R42.reuse, 0x200, R61 ;  /* 0x000002002a3d7824 */ /* 0x040fe200078e023d */
[----:B------:R-:W-:Y:S01]  /*1510*/  LOP3.LUT R53, R53, 0x1c0, RZ, 0xc0, !PT ;  /* 0x000001c035357812 */ /* 0x000fe200078ec0ff */
[----:B------:R-:W-:Y:S01]  /*1520*/  IMAD.SHL.U32 R42, R42, 0x8, RZ ;  /* 0x000000082a2a7824 */ /* 0x000fe200078e00ff */
[----:B------:R-:W-:Y:S01]  /*1530*/  IADD3.X R14, R51, R65, R14, P4, !PT ;  /* 0x00000041330e7210 */ /* 0x000fe200027fe40e */
[----:B------:R-:W-:Y:S01]  /*1540*/  IMAD.WIDE.U32 R64, R59, R30, c[0x0][0x18] ;  /* 0x000006003b407625 */ /* 0x000fe200078e001e */
[----:B------:R-:W-:-:S02]  /*1550*/  IADD3 R26, P6, P5, R38, R70, R31 ;  /* 0x00000046261a7210 */ /* 0x000fc40007dde01f */
[----:B------:R-:W-:Y:S01]  /*1560*/  SHF.R.S32.HI R30, RZ, 0x1f, R38 ;  /* 0x0000001fff1e7819 */ /* 0x000fe20000011426 */
[----:B------:R-:W-:Y:S01]  /*1570*/  IMAD.IADD R25, R71, 0x1, R25 ;  /* 0x0000000147197824 */ /* 0x000fe200078e0219 */
[----:B------:R-:W-:Y:S01]  /*1580*/  IADD3 R64, P4, R64, 0x4080, RZ ;  /* 0x0000408040407810 */ /* 0x000fe20007f9e0ff */
[----:B------:R-:W-:Y:S01]  /*1590*/  IMAD.IADD R69, R69, 0x1, R27 ;  /* 0x0000000145457824 */ /* 0x000fe200078e021b */
[----:B------:R-:W-:Y:S01]  /*15a0*/  SHF.R.S32.HI R31, RZ, 0x1f, R31 ;  /* 0x0000001fff1f7819 */ /* 0x000fe2000001141f */
[----:B------:R-:W-:Y:S01]  /*15b0*/  IMAD.IADD R67, R67, 0x1, R0 ;  /* 0x0000000143437824 */ /* 0x000fe200078e0200 */
[----:B------:R-:W-:Y:S01]  /*15c0*/  SHF.R.U32.HI R57, RZ, 0x3, R53 ;  /* 0x00000003ff397819 */ /* 0x000fe20000011635 */
[----:B------:R-:W-:Y:S01]  /*15d0*/  IMAD.X R65, RZ, RZ, R65, P4 ;  /* 0x000000ffff417224 */ /* 0x000fe200020e0641 */
[----:B------:R-:W-:Y:S01]  /*15e0*/  SHF.R.S32.HI R0, RZ, 0x1f, R2 ;  /* 0x0000001fff007819 */ /* 0x000fe20000011402 */
[----:B------:R-:W-:Y:S01]  /*15f0*/  IMAD.SHL.U32 R4, R4, 0x40, RZ ;  /* 0x0000004004047824 */ /* 0x000fe200078e00ff */
[----:B------:R-:W-:Y:S01]  /*1600*/  IADD3 R27, P4, R2, R5, RZ ;  /* 0x00000005021b7210 */ /* 0x000fe20007f9e0ff */
[----:B------:R-:W-:Y:S01]  /*1610*/  IMAD.U32 R34, RZ, RZ, UR15 ;  /* 0x0000000fff227e24 */ /* 0x000fe2000f8e00ff */
[----:B------:R-:W-:Y:S01]  /*1620*/  LOP3.LUT R42, R53, 0x8, R42, 0xf8, !PT ;  /* 0x00000008352a7812 */ /* 0x000fe200078ef82a */
[----:B------:R-:W-:Y:S01]  /*1630*/  UIADD3 UR15, UP0, UR8, 0x8080, URZ ;  /* 0x00008080080f7890 */ /* 0x000fe2000ff1e03f */
[----:B------:R-:W-:Y:S01]  /*1640*/  IADD3.X R25, R30, R25, R31, P6, P5 ;  /* 0x000000191e197210 */ /* 0x000fe200037ea41f */
[----:B------:R-:W-:Y:S01]  /*1650*/  IMAD.WIDE.U32 R70, R27, c[0x0][0x208], R66 ;  /* 0x000082001b467a25 */ /* 0x000fe200078e0042 */
[----:B------:R-:W-:Y:S01]  /*1660*/  LOP3.LUT R53, R57, R44, R53, 0x1e, !PT ;  /* 0x0000002c39357212 */ /* 0x000fe200078e1e35 */
[----:B------:R-:W-:Y:S01]  /*1670*/  UIADD3.X UR11, URZ, UR9, URZ, UP0, !UPT ;  /* 0x000000093f0b7290 */ /* 0x000fe200087fe43f */
[----:B------:R-:W-:Y:S01]  /*1680*/  LEA.HI.X.SX32 R30, R5, R0, 0x1, P4 ;  /* 0x00000000051e7211 */ /* 0x000fe200020f0eff */
[----:B------:R-:W-:Y:S01]  /*1690*/  IMAD.U32 R74, RZ, RZ, UR4 ;  /* 0x00000004ff4a7e24 */ /* 0x000fe2000f8e00ff */
[----:B------:R-:W-:Y:S01]  /*16a0*/  LOP3.LUT R57, R42, R57, RZ, 0x3c, !PT ;  /* 0x000000392a397212 */ /* 0x000fe200078e3cff */
[----:B------:R-:W-:Y:S01]  /*16b0*/  ULDC UR4, c[0x0][0x1c] ;  /* 0x0000070000047ab9 */ /* 0x000fe20000000800 */
[----:B------:R-:W-:Y:S01]  /*16c0*/  LOP3.LUT R42, R4, 0xfffffe00, RZ, 0xc0, !PT ;  /* 0xfffffe00042a7812 */ /* 0x000fe200078ec0ff */
[----:B------:R-:W-:Y:S01]  /*16d0*/  IMAD.U32 R75, RZ, RZ, UR5 ;  /* 0x00000005ff4b7e24 */ /* 0x000fe2000f8e00ff */
[----:B------:R-:W-:Y:S01]  /*16e0*/  SEL R5, R47, 0xffffffe0, !P2 ;  /* 0xffffffe02f057807 */ /* 0x000fe20005000000 */
[----:B------:R-:W-:Y:S01]  /*16f0*/  STL.128 [R1+0x50], R32 ;  /* 0x0000502001007387 */ /* 0x000fe20000100c00 */
[----:B------:R-:W-:Y:S01]  /*1700*/  SEL R4, R18, 0xfffffff0, !P1 ;  /* 0xfffffff012047807 */ /* 0x000fe20004800000 */
[----:B------:R-:W-:Y:S01]  /*1710*/  IMAD.U32 R79, RZ, RZ, UR13 ;  /* 0x0000000dff4f7e24 */ /* 0x000fe2000f8e00ff */
[----:B------:R-:W-:Y:S01]  /*1720*/  R2P PR, R24, 0x6 ;  /* 0x0000000618007804 */ /* 0x000fe20000000000 */
[C---:B------:R-:W-:Y:S01]  /*1730*/  IMAD R24, R30.reuse, c[0x0][0x178], RZ ;  /* 0x00005e001e187a24 */ /* 0x040fe200078e02ff */
[----:B------:R-:W-:Y:S01]  /*1740*/  LEA R51, P4, R29, c[0x0][0x258], 0x2 ;  /* 0x000096001d337a11 */ /* 0x000fe200078810ff */
[----:B------:R-:W-:Y:S01]  /*1750*/  IMAD R30, R30, c[0x0][0x208], RZ ;  /* 0x000082001e1e7a24 */ /* 0x000fe200078e02ff */
[----:B------:R-:W-:Y:S01]  /*1760*/  IADD3 R57, R57, R42, R28 ;  /* 0x0000002a39397210 */ /* 0x000fe20007ffe01c */
[----:B------:R-:W-:Y:S01]  /*1770*/  IMAD R28, R27, c[0x0][0x17c], R24 ;  /* 0x00005f001b1c7a24 */ /* 0x000fe200078e0218 */
[----:B------:R-:W-:Y:S01]  /*1780*/  LEA.HI.X R50, R29, c[0x0][0x25c], R50, 0x2, P4 ;  /* 0x000097001d327a11 */ /* 0x000fe200020f1432 */
[C---:B------:R-:W-:Y:S01]  /*1790*/  IMAD R24, R27.reuse, c[0x0][0x20c], R30 ;  /* 0x000083001b187a24 */ /* 0x040fe200078e021e */
[----:B------:R-:W-:Y:S01]  /*17a0*/  LEA R66, P4, R26, c[0x0][0x220], 0x2 ;  /* 0x000088001a427a11 */ /* 0x000fe200078810ff */
[----:B------:R-:W-:Y:S01]  /*17b0*/  IMAD.WIDE.U32 R30, R27, c[0x0][0x178], R68 ;  /* 0x00005e001b1e7a25 */ /* 0x000fe200078e0044 */
[----:B------:R-:W-:-:S02]  /*17c0*/  LEA R68, P5, R15, c[0x0][0x280], 0x2 ;  /* 0x0000a0000f447a11 */ /* 0x000fc400078a10ff */
[----:B------:R-:W-:Y:S01]  /*17d0*/  LEA.HI.X R67, R26, c[0x0][0x224], R25, 0x2, P4 ;  /* 0x000089001a437a11 */ /* 0x000fe200020f1419 */
[----:B------:R-:W-:Y:S01]  /*17e0*/  IMAD.U32 R25, RZ, RZ, UR11 ;  /* 0x0000000bff197e24 */ /* 0x000fe2000f8e00ff */
[----:B------:R-:W-:Y:S01]  /*17f0*/  LEA.HI.X R69, R15, c[0x0][0x284], R14, 0x2, P5 ;  /* 0x0000a1000f457a11 */ /* 0x000fe200028f140e */
[----:B------:R-:W-:Y:S01]  /*1800*/  UIADD3 UR11, UP0, UR8, 0x10080, URZ ;  /* 0x00010080080b7890 */ /* 0x000fe2000ff1e03f */
[----:B------:R-:W-:Y:S01]  /*1810*/  IADD3 R15, R31, R28, RZ ;  /* 0x0000001c1f0f7210 */ /* 0x000fe20007ffe0ff */
[----:B------:R-:W-:Y:S01]  /*1820*/  IMAD.IADD R26, R71, 0x1, R24 ;  /* 0x00000001471a7824 */ /* 0x000fe200078e0218 */
[C---:B------:R-:W-:Y:S01]  /*1830*/  LEA R14, P4, R30.reuse, c[0x0][0x160], 0x1 ;  /* 0x000058001e0e7a11 */ /* 0x040fe200078808ff */
[----:B------:R-:W-:Y:S01]  /*1840*/  IMAD.U32 R28, RZ, RZ, UR15 ;  /* 0x0000000fff1c7e24 */ /* 0x000fe2000f8e00ff */
[----:B------:R-:W-:Y:S01]  /*1850*/  UIADD3.X UR9, URZ, UR9, URZ, UP0, !UPT ;  /* 0x000000093f097290 */ /* 0x000fe200087fe43f */
[----:B------:R-:W-:Y:S01]  /*1860*/  LOP3.LUT R53, R53, R42, RZ, 0xfc, !PT ;  /* 0x0000002a35357212 */ /* 0x000fe200078efcff */
[----:B------:R-:W-:Y:S01]  /*1870*/  @P0 IMAD.HI.U32 R39, R21, c[0x0][0x24c], RZ ;  /* 0x0000930015270a27 */ /* 0x000fe200078e00ff */
[----:B------:R-:W-:-:S02]  /*1880*/  LEA.HI.X R15, R30, c[0x0][0x164], R15, 0x1, P4 ;  /* 0x000059001e0f7a11 */ /* 0x000fc400020f0c0f */
[----:B------:R-:W-:Y:S01]  /*1890*/  LEA R72, P4, R70, c[0x0][0x1f0], 0x1 ;  /* 0x00007c0046487a11 */ /* 0x000fe200078808ff */
[----:B------:R-:W-:Y:S01]  /*18a0*/  IMAD.MOV.U32 R24, RZ, RZ, R28 ;  /* 0x000000ffff187224 */ /* 0x000fe200078e001c */
[----:B------:R-:W-:Y:S01]  /*18b0*/  SEL R18, R18, 0xfffffff0, !P1 ;  /* 0xfffffff012127807 */ /* 0x000fe20004800000 */
[----:B------:R-:W-:Y:S01]  /*18c0*/  IMAD.MOV.U32 R28, RZ, RZ, R14 ;  /* 0x000000ffff1c7224 */ /* 0x000fe200078e000e */
[----:B------:R-:W-:Y:S01]  /*18d0*/  LEA.HI.X R73, R70, c[0x0][0x1f4], R26, 0x1, P4 ;  /* 0x00007d0046497a11 */ /* 0x000fe200020f0c1a */
[----:B------:R-:W-:Y:S01]  /*18e0*/  IMAD.WIDE.U32 R30, R37, 0x2, R24 ;  /* 0x00000002251e7825 */ /* 0x000fe200078e0018 */
[----:B------:R-:W-:Y:S02]  /*18f0*/  IADD3 R44, P4, R22, 0xa0, RZ ;  /* 0x000000a0162c7810 */ /* 0x000fe40007f9e0ff */
[----:B------:R-:W-:Y:S01]  /*1900*/  ISETP.GE.AND P1, PT, R3, c[0x0][0x1fc], PT ;  /* 0x00007f0003007a0c */ /* 0x000fe20003f26270 */
[----:B------:R-:W-:Y:S01]  /*1910*/  IMAD.MOV.U32 R29, RZ, RZ, R15 ;  /* 0x000000ffff1d7224 */ /* 0x000fe200078e000f */
[----:B------:R-:W-:Y:S01]  /*1920*/  IADD3 R42, R44, -c[0x0][0x20], RZ ;  /* 0x800008002c2a7a10 */ /* 0x000fe20007ffe0ff */
[----:B------:R-:W-:-:S02]  /*1930*/  IMAD.U32 R26, RZ, RZ, UR11 ;  /* 0x0000000bff1a7e24 */ /* 0x000fc4000f8e00ff */
[----:B------:R-:W-:Y:S01]  /*1940*/  IMAD.U32 R27, RZ, RZ, UR9 ;  /* 0x00000009ff1b7e24 */ /* 0x000fe2000f8e00ff */
[----:B------:R-:W-:Y:S01]  /*1950*/  UIADD3 UR9, UP0, UR8, 0x18080, URZ ;  /* 0x0001808008097890 */ /* 0x000fe2000ff1e03f */
[----:B------:R1:W-:Y:S01]  /*1960*/  STL.128 [R1+0x90], R28 ;  /* 0x0000901c01007387 */ /* 0x0003e20000100c00 */
[----:B------:R-:W-:Y:S02]  /*1970*/  IMAD.WIDE.U32 R70, R63, 0x2, R34 ;  /* 0x000000023f467825 */ /* 0x000fe400078e0022 */
[----:B------:R-:W-:Y:S01]  /*1980*/  UIADD3.X UR5, URZ, UR4, URZ, UP0, !UPT ;  /* 0x000000043f057290 */ /* 0x000fe200087fe43f */
[----:B------:R-:W-:Y:S01]  /*1990*/  STL.128 [R1+0x20], R24 ;  /* 0x0000201801007387 */ /* 0x000fe20000100c00 */
[----:B------:R-:W-:Y:S01]  /*19a0*/  UIADD3 UR8, UP0, UR8, 0x18480, URZ ;  /* 0x0001848008087890 */ /* 0x000fe2000ff1e03f */
[--C-:B------:R-:W-:Y:S02]  /*19b0*/  IMAD.WIDE.U32 R76, R53, 0x2, R26.reuse ;  /* 0x00000002354c7825 */ /* 0x100fe400078e001a */
[----:B------:R-:W-:Y:S01]  /*19c0*/  STL.128 [R1+0x40], R24 ;  /* 0x0000401801007387 */ /* 0x000fe20000100c00 */
[----:B------:R-:W-:Y:S01]  /*19d0*/  UIADD3.X UR4, URZ, UR4, URZ, UP0, !UPT ;  /* 0x000000043f047290 */ /* 0x000fe200087fe43f */
[----:B------:R-:W-:-:S02]  /*19e0*/  IMAD.WIDE.U32 R80, R37, 0x2, R26 ;  /* 0x0000000225507825 */ /* 0x000fc400078e001a */
[----:B------:R2:W-:Y:S02]  /*19f0*/  STL.64 [R42+0x18], R72 ;  /* 0x000018482a007387 */ /* 0x0005e40000100a00 */
[----:B------:R-:W-:Y:S02]  /*1a00*/  IMAD.WIDE.U32 R62, R63, 0x2, R48 ;  /* 0x000000023f3e7825 */ /* 0x000fe400078e0030 */
[----:B------:R3:W-:Y:S04]  /*1a10*/  STL.64 [R42+0x8], R74 ;  /* 0x0000084a2a007387 */ /* 0x0007e80000100a00 */
[----:B------:R-:W-:Y:S04]  /*1a20*/  STL.64 [R42+0x10], R78 ;  /* 0x0000104e2a007387 */ /* 0x000fe80000100a00 */
[----:B------:R-:W-:Y:S01]  /*1a30*/  STL.64 [R42+0x20], R80 ;  /* 0x000020502a007387 */ /* 0x000fe20000100a00 */
[----:B-1----:R-:W-:-:S04]  /*1a40*/  IMAD.WIDE.U32 R28, R61, 0x2, R34 ;  /* 0x000000023d1c7825 */ /* 0x002fc800078e0022 */
[----:B------:R-:W-:-:S04]  /*1a50*/  IMAD.WIDE.U32 R30, R61, 0x2, R48 ;  /* 0x000000023d1e7825 */ /* 0x000fc800078e0030 */
[----:B--2---:R-:W-:-:S04]  /*1a60*/  IMAD.WIDE.U32 R72, R59, 0x2, R32 ;  /* 0x000000023b487825 */ /* 0x004fc800078e0020 */
[----:B------:R-:W-:-:S04]  /*1a70*/  IMAD.WIDE.U32 R58, R57, 0x2, R24 ;  /* 0x00000002393a7825 */ /* 0x000fc800078e0018 */
[----:B------:R-:W-:Y:S01]  /*1a80*/  IMAD.WIDE.U32 R60, R53, 0x2, R24 ;  /* 0x00000002353c7825 */ /* 0x000fe200078e0018 */
[----:B------:R-:W-:-:S03]  /*1a90*/  SHF.R.S32.HI R25, RZ, 0x7, R52 ;  /* 0x00000007ff197819 */ /* 0x000fc60000011434 */
[----:B------:R-:W-:Y:S02]  /*1aa0*/  IMAD.U32 R34, RZ, RZ, UR9 ;  /* 0x00000009ff227e24 */ /* 0x000fe4000f8e00ff */
[----:B------:R-:W-:Y:S01]  /*1ab0*/  IMAD.U32 R35, RZ, RZ, UR5 ;  /* 0x00000005ff237e24 */ /* 0x000fe2000f8e00ff */
[----:B------:R1:W-:Y:S01]  /*1ac0*/  STL [R42], R25 ;  /* 0x000000192a007387 */ /* 0x0003e20000100800 */
[----:B---3--:R-:W-:-:S03]  /*1ad0*/  IMAD.WIDE.U32 R74, R57, 0x2, R26 ;  /* 0x00000002394a7825 */ /* 0x008fc600078e001a */
[----:B------:R-:W-:Y:S01]  /*1ae0*/  STL [R1+0xc8], R19 ;  /* 0x0000c81301007387 */ /* 0x000fe20000100800 */
[----:B------:R-:W-:-:S04]  /*1af0*/  IMAD.WIDE R26, R56, 0x4, R34 ;  /* 0x00000004381a7825 */ /* 0x000fc800078e0222 */
[----:B------:R-:W-:Y:S02]  /*1b00*/  IMAD.MOV.U32 R24, RZ, RZ, R51 ;  /* 0x000000ffff187224 */ /* 0x000fe400078e0033 */
[----:B------:R-:W-:-:S04]  /*1b10*/  IMAD.WIDE.U32 R48, R57, 0x2, R48 ;  /* 0x0000000239307825 */ /* 0x000fc800078e0030 */
[----:B------:R-:W-:-:S04]  /*1b20*/  IMAD.WIDE.U32 R32, R53, 0x2, R32 ;  /* 0x0000000235207825 */ /* 0x000fc800078e0020 */
[----:B------:R-:W-:-:S04]  /*1b30*/  IMAD.WIDE R34, R45, 0x4, R34 ;  /* 0x000000042d227825 */ /* 0x000fc800078e0222 */
[----:B-1----:R-:W-:-:S05]  /*1b40*/  IMAD.MOV.U32 R25, RZ, RZ, R50 ;  /* 0x000000ffff197224 */ /* 0x002fca00078e0032 */
        /* <DEDUP_REMOVED lines=11> */
[----:B--2---:R-:W-:Y:S01]  /*1c00*/  SEL R19, R47, 0xffffffe0, !P2 ;  /* 0xffffffe02f137807 */ /* 0x004fe20005000000 */
[----:B------:R-:W-:Y:S01]  /*1c10*/  IMAD.MOV.U32 R47, RZ, RZ, R17 ;  /* 0x000000ffff2f7224 */ /* 0x000fe200078e0011 */
[----:B------:R-:W-:Y:S01]  /*1c20*/  ISETP.GE.AND P2, PT, R3, c[0x0][0x16c], PT ;  /* 0x00005b0003007a0c */ /* 0x000fe20003f46270 */
[----:B------:R-:W-:Y:S01]  /*1c30*/  STL.64 [R1+0x258], R6 ;  /* 0x0002580601007387 */ /* 0x000fe20000100a00 */
[----:B------:R-:W-:Y:S01]  /*1c40*/  @P0 SHF.R.U32.HI R39, RZ, c[0x0][0x250], R39 ;  /* 0x00009400ff270a19 */ /* 0x000fe20000011627 */
[----:B------:R-:W-:Y:S01]  /*1c50*/  ULDC.64 UR4, c[0x0][0x1d8] ;  /* 0x0000760000047ab9 */ /* 0x000fe20000000a00 */
[----:B------:R-:W-:Y:S01]  /*1c60*/  SEL R26, RZ, 0x1, P2 ;  /* 0x00000001ff1a7807 */ /* 0x000fe20001000000 */
[----:B------:R-:W-:Y:S04]  /*1c70*/  STL.64 [R1+0x298], R18 ;  /* 0x0002981201007387 */ /* 0x000fe80000100a00 */
[----:B------:R1:W-:Y:S01]  /*1c80*/  STL.64 [R1+0x2a8], R18 ;  /* 0x0002a81201007387 */ /* 0x0003e20000100a00 */
[----:B---3--:R-:W-:-:S03]  /*1c90*/  IMAD.WIDE R10, R45, 0x4, R24 ;  /* 0x000000042d0a7825 */ /* 0x008fc600078e0218 */
[----:B------:R2:W-:Y:S01]  /*1ca0*/  STL.64 [R1+0x300], R6 ;  /* 0x0003000601007387 */ /* 0x0005e20000100a00 */
[----:B------:R-:W-:-:S03]  /*1cb0*/  IMAD.WIDE R24, R56, 0x4, R24 ;  /* 0x0000000438187825 */ /* 0x000fc600078e0218 */
[----:B------:R-:W-:Y:S01]  /*1cc0*/  STL [R1+0x2d8], R7 ;  /* 0x0002d80701007387 */ /* 0x000fe20000100800 */
[----:B----4-:R-:W-:Y:S01]  /*1cd0*/  SHF.R.S32.HI R4, RZ, 0xd, R13 ;  /* 0x0000000dff047819 */ /* 0x010fe2000001140d */
[----:B------:R-:W-:Y:S02]  /*1ce0*/  IMAD.MOV.U32 R5, RZ, RZ, c[0x0][0x2a8] ;  /* 0x0000aa00ff057624 */ /* 0x000fe400078e00ff */
[----:B------:R3:W-:Y:S01]  /*1cf0*/  STL.64 [R1+0xf0], R24 ;  /* 0x0000f01801007387 */ /* 0x0007e20000100a00 */
[----:B------:R-:W-:Y:S01]  /*1d00*/  SEL R13, RZ, 0x1, P1 ;  /* 0x00000001ff0d7807 */ /* 0x000fe20000800000 */
[----:B------:R-:W-:Y:S02]  /*1d10*/  IMAD.X R45, RZ, RZ, R23, P4 ;  /* 0x000000ffff2d7224 */ /* 0x000fe400020e0617 */
[----:B------:R-:W-:Y:S04]  /*1d20*/  STL [R1+0x2e8], R7 ;  /* 0x0002e80701007387 */ /* 0x000fe80000100800 */
[----:B------:R4:W-:Y:S04]  /*1d30*/  STL [R1+0x318], R7 ;  /* 0x0003180701007387 */ /* 0x0009e80000100800 */
[----:B------:R5:W-:Y:S01]  /*1d40*/  STL [R1+0xf8], R4 ;  /* 0x0000f80401007387 */ /* 0x000be20000100800 */
[----:B-1----:R-:W-:-:S03]  /*1d50*/  IADD3 R18, P5, R22, 0x78, RZ ;  /* 0x0000007816127810 */ /* 0x002fc60007fbe0ff */
[----:B------:R1:W-:Y:S01]  /*1d60*/  STL.64 [R1+0x330], R10 ;  /* 0x0003300a01007387 */ /* 0x0003e20000100a00 */
[----:B--2---:R-:W-:-:S03]  /*1d70*/  IMAD.MOV.U32 R6, RZ, RZ, c[0x0][0x2ac] ;  /* 0x0000ab00ff067624 */ /* 0x004fc600078e00ff */
[----:B------:R-:W-:Y:S04]  /*1d80*/  STL.128 [R1+0x320], R32 ;  /* 0x0003202001007387 */ /* 0x000fe80000100c00 */
[----:B------:R-:W-:Y:S01]  /*1d90*/  STL.128 [R1+0x2c0], R28 ;  /* 0x0002c01c01007387 */ /* 0x000fe20000100c00 */
[----:B---3--:R-:W-:-:S03]  /*1da0*/  IADD3 R24, P2, R22, 0x98, RZ ;  /* 0x0000009816187810 */ /* 0x008fc60007f5e0ff */
[----:B------:R-:W-:Y:S01]  /*1db0*/  STL.64 [R1+0x100], R66 ;  /* 0x0001004201007387 */ /* 0x000fe20000100a00 */
[----:B------:R-:W-:-:S03]  /*1dc0*/  IMAD.X R25, RZ, RZ, R23, P5 ;  /* 0x000000ffff197224 */ /* 0x000fc600028e0617 */
[----:B------:R-:W-:Y:S01]  /*1dd0*/  STL.64 [R1+0x278], R72 ;  /* 0x0002784801007387 */ /* 0x000fe20000100a00 */
[----:B----4-:R-:W-:Y:S02]  /*1de0*/  IMAD.MOV.U32 R7, RZ, RZ, c[0x0][0x2b0] ;  /* 0x0000ac00ff077624 */ /* 0x010fe400078e00ff */
[----:B------:R-:W-:Y:S01]  /*1df0*/  IMAD.X R19, RZ, RZ, R23, P2 ;  /* 0x000000ffff137224 */ /* 0x000fe200010e0617 */
[----:B------:R-:W-:Y:S01]  /*1e00*/  STL.64 [R1+0x288], R64 ;  /* 0x0002884001007387 */ /* 0x000fe20000100a00 */
[----:B-----5:R-:W-:-:S03]  /*1e10*/  MOV R4, RZ ;  /* 0x000000ff00047202 */ /* 0x020fc60000000f00 */
[----:B------:R-:W-:Y:S01]  /*1e20*/  STL.64 [R1+0x2a0], R70 ;  /* 0x0002a04601007387 */ /* 0x000fe20000100a00 */
[----:B-1----:R-:W-:-:S03]  /*1e30*/  IADD3 R10, P1, R22, 0xc8, RZ ;  /* 0x000000c8160a7810 */ /* 0x002fc60007f3e0ff */
[----:B------:R-:W-:Y:S01]  /*1e40*/  STL.64 [R1+0x2b0], R62 ;  /* 0x0002b03e01007387 */ /* 0x000fe20000100a00 */
[----:B------:R-:W-:-:S03]  /*1e50*/  IADD3 R11, P6, R22, 0x341, RZ ;  /* 0x00000341160b7810 */ /* 0x000fc60007fde0ff */
[----:B------:R-:W-:Y:S04]  /*1e60*/  STL.64 [R1+0x260], R74 ;  /* 0x0002604a01007387 */ /* 0x000fe80000100a00 */
[----:B------:R-:W-:Y:S04]  /*1e70*/  STL.64 [R1+0x2e0], R76 ;  /* 0x0002e04c01007387 */ /* 0x000fe80000100a00 */
[----:B------:R-:W-:Y:S04]  /*1e80*/  STL.64 [R1+0x250], R58 ;  /* 0x0002503a01007387 */ /* 0x000fe80000100a00 */
        /* <DEDUP_REMOVED lines=11> */
[----:B-1----:R-:W-:-:S03]  /*1f40*/  IMAD.MOV.U32 R46, RZ, RZ, R16 ;  /* 0x000000ffff2e7224 */ /* 0x002fc600078e0010 */
        /* <DEDUP_REMOVED lines=31> */
[----:B------:R2:W-:Y:S04]  /*2140*/  STL [R42+0x2a4], R56 ;  /* 0x0002a4382a007387 */ /* 0x0005e80000100800 */
[----:B------:R3:W-:Y:S04]  /*2150*/  STL.U8 [R42+0x2a8], R13 ;  /* 0x0002a80d2a007387 */ /* 0x0007e80000100000 */
[----:B------:R4:W-:Y:S04]  /*2160*/  STL.128 [R1+0x360], R4 ;  /* 0x0003600401007387 */ /* 0x0009e80000100c00 */
[----:B------:R-:W-:Y:S04]  /*2170*/  STL.128 [R1+0x3e0], R44 ;  /* 0x0003e02c01007387 */ /* 0x000fe80000100c00 */
[----:B------:R-:W-:Y:S04]  /*2180*/  STL [R1+0x34c], R38 ;  /* 0x00034c2601007387 */ /* 0x000fe80000100800 */
[----:B------:R-:W-:Y:S01]  /*2190*/  STL [R1+0x430], R41 ;  /* 0x0004302901007387 */ /* 0x000fe20000100800 */
[----:B-1----:R-:W-:-:S03]  /*21a0*/  IMAD.X R26, RZ, RZ, R23, P6 ;  /* 0x000000ffff1a7224 */ /* 0x002fc600030e0617 */
[----:B--2---:R-:W2:Y:S01]  /*21b0*/  LDL.128 R56, [R1+0xd0] ;  /* 0x0000d00001387983 */ /* 0x004ea20000100c00 */
[----:B---3--:R-:W-:Y:S02]  /*21c0*/  IMAD.X R13, RZ, RZ, R23, P1 ;  /* 0x000000ffff0d7224 */ /* 0x008fe400008e0617 */
[----:B----4-:R-:W-:Y:S01]  /*21d0*/  IMAD.MOV.U32 R4, RZ, RZ, R24 ;  /* 0x000000ffff047224 */ /* 0x010fe200078e0018 */
[C---:B------:R-:W-:Y:S01]  /*21e0*/  IADD3 R24, P1, R22.reuse, 0x340, RZ ;  /* 0x0000034016187810 */ /* 0x040fe20007f3e0ff */
[----:B------:R-:W-:Y:S01]  /*21f0*/  IMAD.MOV.U32 R6, RZ, RZ, R18 ;  /* 0x000000ffff067224 */ /* 0x000fe200078e0012 */
[C---:B------:R-:W-:Y:S01]  /*2200*/  IADD3 R18, P2, R22.reuse, 0x338, RZ ;  /* 0x0000033816127810 */ /* 0x040fe20007f5e0ff */
[----:B------:R-:W-:Y:S02]  /*2210*/  IMAD.MOV.U32 R7, RZ, RZ, R25 ;  /* 0x000000ffff077224 */ /* 0x000fe400078e0019 */
[----:B------:R-:W-:Y:S02]  /*2220*/  IMAD.MOV.U32 R5, RZ, RZ, R19 ;  /* 0x000000ffff057224 */ /* 0x000fe400078e0013 */
[--C-:B------:R-:W-:Y:S01]  /*2230*/  IMAD.X R25, RZ, RZ, R23.reuse, P1 ;  /* 0x000000ffff197224 */ /* 0x100fe200008e0617 */
[----:B------:R-:W-:Y:S01]  /*2240*/  IADD3 R34, P1, R22, 0x344, RZ ;  /* 0x0000034416227810 */ /* 0x000fe20007f3e0ff */
[----:B------:R-:W-:Y:S01]  /*2250*/  IMAD.X R19, RZ, RZ, R23, P2 ;  /* 0x000000ffff137224 */ /* 0x000fe200010e0617 */
[----:B------:R1:W-:Y:S01]  /*2260*/  STL.128 [R1+0x380], R4 ;  /* 0x0003800401007387 */ /* 0x0003e20000100c00 */
[----:B------:R-:W-:-:S02]  /*2270*/  IMAD.MOV.U32 R30, RZ, RZ, R24 ;  /* 0x000000ffff1e7224 */ /* 0x000fc400078e0018 */
[----:B------:R-:W-:Y:S01]  /*2280*/  IMAD.MOV.U32 R31, RZ, RZ, R25 ;  /* 0x000000ffff1f7224 */ /* 0x000fe200078e0019 */
[----:B------:R-:W-:Y:S01]  /*2290*/  STL.128 [R1+0x390], R16 ;  /* 0x0003901001007387 */ /* 0x000fe20000100c00 */
[----:B------:R-:W-:Y:S02]  /*22a0*/  IMAD.MOV.U32 R28, RZ, RZ, R18 ;  /* 0x000000ffff1c7224 */ /* 0x000fe400078e0012 */
[----:B------:R-:W-:Y:S02]  /*22b0*/  IMAD.MOV.U32 R29, RZ, RZ, R19 ;  /* 0x000000ffff1d7224 */ /* 0x000fe400078e0013 */
[----:B------:R-:W-:Y:S01]  /*22c0*/  IMAD.X R35, RZ, RZ, R23, P1 ;  /* 0x000000ffff237224 */ /* 0x000fe200008e0617 */
[C---:B------:R-:W-:Y:S02]  /*22d0*/  IADD3 R32, P1, R22.reuse, 0xc0, RZ ;  /* 0x000000c016207810 */ /* 0x040fe40007f3e0ff */
[----:B------:R3:W-:Y:S01]  /*22e0*/  STL.128 [R1+0x3f0], R28 ;  /* 0x0003f01c01007387 */ /* 0x0007e20000100c00 */
[----:B-1----:R-:W-:Y:S01]  /*22f0*/  IMAD.MOV.U32 R4, RZ, RZ, R11 ;  /* 0x000000ffff047224 */ /* 0x002fe200078e000b */
[----:B------:R-:W-:Y:S01]  /*2300*/  MOV R6, R10 ;  /* 0x0000000a00067202 */ /* 0x000fe20000000f00 */
[----:B------:R-:W-:Y:S01]  /*2310*/  IMAD.MOV.U32 R5, RZ, RZ, R26 ;  /* 0x000000ffff057224 */ /* 0x000fe200078e001a */
[C---:B------:R-:W-:Y:S01]  /*2320*/  IADD3 R11, P5, R22.reuse, 0x71, RZ ;  /* 0x00000071160b7810 */ /* 0x040fe20007fbe0ff */
[----:B------:R-:W-:Y:S01]  /*2330*/  IMAD.MOV.U32 R7, RZ, RZ, R13 ;  /* 0x000000ffff077224 */ /* 0x000fe200078e000d */
[----:B------:R-:W-:Y:S01]  /*2340*/  IADD3 R26, P2, R22, 0x70, RZ ;  /* 0x00000070161a7810 */ /* 0x000fe20007f5e0ff */
[----:B------:R-:W-:-:S02]  /*2350*/  IMAD.MOV.U32 R10, RZ, RZ, c[0x0][0x2a0] ;  /* 0x0000a800ff0a7624 */ /* 0x000fc400078e00ff */
[----:B------:R-:W-:Y:S01]  /*2360*/  IMAD.MOV.U32 R13, RZ, RZ, c[0x0][0x24c] ;  /* 0x00009300ff0d7624 */ /* 0x000fe200078e00ff */
[----:B------:R1:W-:Y:S01]  /*2370*/  STL.128 [R1+0x3b0], R4 ;  /* 0x0003b00401007387 */ /* 0x0003e20000100c00 */
[-C--:B------:R-:W-:Y:S01]  /*2380*/  IADD3.X R27, RZ, R23.reuse, RZ, P2, !PT ;  /* 0x00000017ff1b7210 */ /* 0x080fe200017fe4ff */
[----:B---3--:R-:W-:Y:S02]  /*2390*/  IMAD.MOV.U32 R28, RZ, RZ, R11 ;  /* 0x000000ffff1c7224 */ /* 0x008fe400078e000b */
[----:B------:R3:W-:Y:S01]  /*23a0*/  STL.64 [R1+0x370], R12 ;  /* 0x0003700c01007387 */ /* 0x0007e20000100a00 */
[--C-:B------:R-:W-:Y:S01]  /*23b0*/  IMAD.X R31, RZ, RZ, R23.reuse, P1 ;  /* 0x000000ffff1f7224 */ /* 0x100fe200008e0617 */
[C---:B------:R-:W-:Y:S01]  /*23c0*/  IADD3 R33, P1, R22.reuse, 0x348, RZ ;  /* 0x0000034816217810 */ /* 0x040fe20007f3e0ff */
[----:B------:R-:W-:Y:S01]  /*23d0*/  IMAD.MOV.U32 R11, RZ, RZ, c[0x0][0x2a4] ;  /* 0x0000a900ff0b7624 */ /* 0x000fe200078e00ff */
[----:B------:R-:W-:Y:S01]  /*23e0*/  STL.128 [R1+0x3a0], R24 ;  /* 0x0003a01801007387 */ /* 0x000fe20000100c00 */
[----:B------:R-:W-:Y:S01]  /*23f0*/  IMAD.MOV.U32 R30, RZ, RZ, R32 ;  /* 0x000000ffff1e7224 */ /* 0x000fe200078e0020 */
[----:B------:R-:W-:Y:S01]  /*2400*/  IADD3 R32, P4, R22, 0xd8, RZ ;  /* 0x000000d816207810 */ /* 0x000fe20007f9e0ff */
[----:B------:R-:W-:Y:S01]  /*2410*/  IMAD.X R46, RZ, RZ, R23, P1 ;  /* 0x000000ffff2e7224 */ /* 0x000fe200008e0617 */
[----:B------:R4:W-:Y:S01]  /*2420*/  STL.128 [R1+0x350], R8 ;  /* 0x0003500801007387 */ /* 0x0009e20000100c00 */
[----:B-1----:R-:W-:Y:S01]  /*2430*/  IADD3.X R4, RZ, R23, RZ, P5, !PT ;  /* 0x00000017ff047210 */ /* 0x002fe20002ffe4ff */
[----:B------:R-:W-:-:S02]  /*2440*/  IMAD.MOV.U32 R6, RZ, RZ, R28 ;  /* 0x000000ffff067224 */ /* 0x000fc400078e001c */
[----:B------:R-:W-:Y:S02]  /*2450*/  IMAD.MOV.U32 R5, RZ, RZ, R35 ;  /* 0x000000ffff057224 */ /* 0x000fe400078e0023 */
[----:B------:R-:W-:Y:S02]  /*2460*/  IMAD.MOV.U32 R29, RZ, RZ, R4 ;  /* 0x000000ffff1d7224 */ /* 0x000fe400078e0004 */
[----:B------:R-:W-:Y:S02]  /*2470*/  IMAD.MOV.U32 R4, RZ, RZ, R34 ;  /* 0x000000ffff047224 */ /* 0x000fe400078e0022 */
[----:B------:R-:W-:Y:S01]  /*2480*/  IMAD.MOV.U32 R7, RZ, RZ, R29 ;  /* 0x000000ffff077224 */ /* 0x000fe200078e001d */
[----:B------:R-:W-:Y:S01]  /*2490*/  STL.128 [R1+0x3d0], R28 ;  /* 0x0003d01c01007387 */ /* 0x000fe20000100c00 */
[--C-:B---3--:R-:W-:Y:S01]  /*24a0*/  IMAD.X R13, RZ, RZ, R23.reuse, P4 ;  /* 0x000000ffff0d7224 */ /* 0x108fe200020e0617 */
[C---:B----4-:R-:W-:Y:S01]  /*24b0*/  IADD3 R11, P2, R22.reuse, 0xe0, RZ ;  /* 0x000000e0160b7810 */ /* 0x050fe20007f5e0ff */
[----:B------:R-:W-:Y:S01]  /*24c0*/  IMAD.MOV.U32 R12, RZ, RZ, c[0x0][0x250] ;  /* 0x00009400ff0c7624 */ /* 0x000fe200078e00ff */
[----:B------:R-:W-:Y:S01]  /*24d0*/  IADD3 R10, P1, R22, 0xf0, RZ ;  /* 0x000000f0160a7810 */ /* 0x000fe20007f3e0ff */
[----:B------:R1:W-:Y:S02]  /*24e0*/  STL.128 [R1+0x420], R4 ;  /* 0x0004200401007387 */ /* 0x0003e40000100c00 */
[----:B------:R-:W-:-:S02]  /*24f0*/  IMAD.X R25, RZ, RZ, R23, P2 ;  /* 0x000000ffff197224 */ /* 0x000fc400010e0617 */
[----:B------:R-:W-:Y:S01]  /*2500*/  IMAD.MOV.U32 R24, RZ, RZ, R11 ;  /* 0x000000ffff187224 */ /* 0x000fe200078e000b */
[----:B------:R-:W-:Y:S04]  /*2510*/  STL [R1+0x378], R12 ;  /* 0x0003780c01007387 */ /* 0x000fe80000100800 */
[----:B------:R-:W3:Y:S01]  /*2520*/  LDL.U8 R11, [R1+0x341] ;  /* 0x00034100010b7983 */ /* 0x000ee20000100000 */
[----:B-1----:R-:W-:Y:S02]  /*2530*/  IMAD.MOV.U32 R4, RZ, RZ, R26 ;  /* 0x000000ffff047224 */ /* 0x002fe400078e001a */
[----:B------:R-:W-:Y:S02]  /*2540*/  IMAD.MOV.U32 R5, RZ, RZ, R27 ;  /* 0x000000ffff057224 */ /* 0x000fe400078e001b */
[----:B------:R-:W-:Y:S01]  /*2550*/  IMAD.MOV.U32 R6, RZ, RZ, R33 ;  /* 0x000000ffff067224 */ /* 0x000fe200078e0021 */
[----:B------:R-:W-:Y:S01]  /*2560*/  MOV R33, R13 ;  /* 0x0000000d00217202 */ /* 0x000fe20000000f00 */
[----:B------:R-:W-:-:S02]  /*2570*/  IMAD.MOV.U32 R7, RZ, RZ, R46 ;  /* 0x000000ffff077224 */ /* 0x000fc400078e002e */
[----:B------:R-:W-:Y:S02]  /*2580*/  IMAD.X R27, RZ, RZ, R23, P1 ;  /* 0x000000ffff1b7224 */ /* 0x000fe400008e0617 */
[----:B------:R-:W-:Y:S01]  /*2590*/  IMAD.MOV.U32 R26, RZ, RZ, R10 ;  /* 0x000000ffff1a7224 */ /* 0x000fe200078e000a */
[----:B------:R1:W-:Y:S04]  /*25a0*/  STL.128 [R1+0x400], R4 ;  /* 0x0004000401007387 */ /* 0x0003e80000100c00 */
[----:B------:R-:W-:Y:S04]  /*25b0*/  STL.128 [R1+0x3c0], R32 ;  /* 0x0003c02001007387 */ /* 0x000fe80000100c00 */
[----:B------:R4:W-:Y:S04]  /*25c0*/  STL.128 [R1+0x410], R24 ;  /* 0x0004101801007387 */ /* 0x0009e80000100c00 */
[----:B------:R-:W5:Y:S04]  /*25d0*/  LDL R42, [R42+0x2a4] ;  /* 0x0002a4002a2a7983 */ /* 0x000f680000100800 */
[----:B------:R-:W2:Y:S04]  /*25e0*/  LDL.U8 R10, [R1+0x341] ;  /* 0x00034100010a7983 */ /* 0x000ea80000100000 */
[----:B-1----:R-:W2:Y:S01]  /*25f0*/  LDL.U8 R5, [R1+0x341] ;  /* 0x0003410001057983 */ /* 0x002ea20000100000 */
[----:B------:R-:W-:-:S05]  /*2600*/  @!P0 IMAD.MOV.U32 R39, RZ, RZ, R21 ;  /* 0x000000ffff278224 */ /* 0x000fca00078e0015 */
[----:B------:R-:W-:Y:S01]  /*2610*/  SHF.R.S32.HI R13, RZ, 0x1f, R39 ;  /* 0x0000001fff0d7819 */ /* 0x000fe20000011427 */
[----:B------:R-:W-:-:S04]  /*2620*/  IMAD.WIDE.U32 R28, R39, c[0x0][0x1e0], R54 ;  /* 0x00007800271c7a25 */ /* 0x000fc800078e0036 */
[----:B------:R-:W-:Y:S01]  /*2630*/  IMAD R12, R13, c[0x0][0x1e0], RZ ;  /* 0x000078000d0c7a24 */ /* 0x000fe200078e02ff */
[----:B------:R-:W-:-:S03]  /*2640*/  SEL R20, R20, RZ, !P3 ;  /* 0x000000ff14147207 */ /* 0x000fc60005800000 */
[----:B------:R-:W-:Y:S01]  /*2650*/  IMAD R12, R39, c[0x0][0x1e4], R12 ;  /* 0x00007900270c7a24 */ /* 0x000fe200078e020c */
[----:B----4-:R-:W-:Y:S02]  /*2660*/  IADD3 R26, P0, R2, R43, RZ ;  /* 0x0000002b021a7210 */ /* 0x010fe40007f1e0ff */
[----:B------:R-:W-:Y:S01]  /*2670*/  SEL R21, R40, RZ, !P3 ;  /* 0x000000ff28157207 */ /* 0x000fe20005800000 */
[----:B------:R-:W-:Y:S01]  /*2680*/  IMAD.IADD R29, R29, 0x1, R12 ;  /* 0x000000011d1d7824 */ /* 0x000fe200078e020c */
[----:B------:R-:W-:Y:S01]  /*2690*/  LEA.HI.X.SX32 R27, R43, R0, 0x1, P0 ;  /* 0x000000002b1b7211 */ /* 0x000fe200000f0eff */
[----:B------:R-:W-:Y:S02]  /*26a0*/  IMAD R12, R20, c[0x0][0x1e8], RZ ;  /* 0x00007a00140c7a24 */ /* 0x000fe400078e02ff */
[----:B------:R-:W-:-:S04]  /*26b0*/  IMAD.WIDE.U32 R28, R21, c[0x0][0x1e8], R28 ;  /* 0x00007a00151c7a25 */ /* 0x000fc800078e001c */
[----:B------:R-:W-:Y:S02]  /*26c0*/  IMAD R12, R21, c[0x0][0x1ec], R12 ;  /* 0x00007b00150c7a24 */ /* 0x000fe400078e020c */
[C---:B------:R-:W-:Y:S02]  /*26d0*/  IMAD R9, R36.reuse, -0x80, R9 ;  /* 0xffffff8024097824 */ /* 0x040fe400078e0209 */
[----:B------:R-:W-:Y:S02]  /*26e0*/  IMAD R0, R13, c[0x0][0x1b0], RZ ;  /* 0x00006c000d007a24 */ /* 0x000fe400078e02ff */
[----:B------:R-:W-:-:S04]  /*26f0*/  IMAD.WIDE R26, R36, 0x80, R26 ;  /* 0x00000080241a7825 */ /* 0x000fc800078e021a */
[----:B------:R-:W-:Y:S02]  /*2700*/  IMAD.IADD R29, R29, 0x1, R12 ;  /* 0x000000011d1d7824 */ /* 0x000fe400078e020c */
[----:B------:R-:W-:-:S04]  /*2710*/  IMAD.WIDE.U32 R32, R39, c[0x0][0x1b0], R54 ;  /* 0x00006c0027207a25 */ /* 0x000fc800078e0036 */
[----:B------:R-:W-:Y:S01]  /*2720*/  IMAD R0, R39, c[0x0][0x1b4], R0 ;  /* 0x00006d0027007a24 */ /* 0x000fe200078e0200 */
[----:B-----5:R-:W-:-:S13]  /*2730*/  ISETP.GT.AND P2, PT, R42, 0x7f, PT ;  /* 0x0000007f2a00780c */ /* 0x020fda0003f44270 */
[----:B------:R-:W4:Y:S04]  /*2740*/  @!P2 LDL.U8 R4, [R1+0x71] ;  /* 0x000071000104a983 */ /* 0x000f280000100000 */
[----:B------:R-:W5:Y:S04]  /*2750*/  @!P2 LDL.128 R48, [R1+0x3e0] ;  /* 0x0003e0000130a983 */ /* 0x000f680000100c00 */
[----:B------:R-:W5:Y:S04]  /*2760*/  @!P2 LDL.64 R6, [R1+0x408] ;  /* 0x000408000106a983 */ /* 0x000f680000100a00 */
[----:B------:R-:W5:Y:S04]  /*2770*/  @!P2 LDL.64 R18, [R1+0x3f0] ;  /* 0x0003f0000112a983 */ /* 0x000f680000100a00 */
[----:B------:R-:W5:Y:S01]  /*2780*/  @!P2 LDL.64 R30, [R1+0x3d8] ;  /* 0x0003d800011ea983 */ /* 0x000f620000100a00 */
[----:B------:R-:W-:-:S02]  /*2790*/  IMAD.IADD R12, R9, 0x1, -R2 ;  /* 0x00000001090c7824 */ /* 0x000fc400078e0a02 */
[----:B------:R-:W-:Y:S01]  /*27a0*/  IMAD R9, R27, c[0x0][0x1d8], RZ ;  /* 0x000076001b097a24 */ /* 0x000fe200078e02ff */
[----:B------:R-:W-:Y:S01]  /*27b0*/  USHF.L.U32 UR9, UR4, 0x6, URZ ;  /* 0x0000000604097899 */ /* 0x000fe2000800063f */
[----:B------:R-:W-:Y:S01]  /*27c0*/  IMAD.IADD R33, R33, 0x1, R0 ;  /* 0x0000000121217824 */ /* 0x000fe200078e0200 */
[----:B------:R-:W-:Y:S01]  /*27d0*/  ISETP.GE.AND P1, PT, R12, 0x1, PT ;  /* 0x000000010c00780c */ /* 0x000fe20003f26270 */
[C---:B------:R-:W-:Y:S01]  /*27e0*/  IMAD R0, R26.reuse, c[0x0][0x1dc], R9 ;  /* 0x000077001a007a24 */ /* 0x040fe200078e0209 */
[----:B------:R-:W-:Y:S01]  /*27f0*/  UMOV UR8, 0x6 ;  /* 0x0000000600087882 */ /* 0x000fe20000000000 */
[----:B------:R-:W-:Y:S01]  /*2800*/  IMAD.WIDE.U32 R38, R26, c[0x0][0x1d8], R28 ;  /* 0x000076001a267a25 */ /* 0x000fe200078e001c */
[----:B------:R-:W-:Y:S01]  /*2810*/  ISETP.GE.OR P3, PT, R3, c[0x0][0x1cc], !P1 ;  /* 0x0000730003007a0c */ /* 0x000fe20004f66670 */
[----:B------:R-:W5:Y:S02]  /*2820*/  @!P2 LDL.64 R34, [R1+0x420] ;  /* 0x000420000122a983 */ /* 0x000f640000100a00 */
[----:B------:R-:W-:Y:S01]  /*2830*/  IMAD.IADD R0, R39, 0x1, R0 ;  /* 0x0000000127007824 */ /* 0x000fe200078e0200 */
[----:B------:R-:W-:Y:S01]  /*2840*/  LEA R28, P0, R38, c[0x0][0x1c0], 0x1 ;  /* 0x00007000261c7a11 */ /* 0x000fe200078008ff */
[----:B------:R-:W-:Y:S01]  /*2850*/  USHF.L.U64.HI UR5, UR4, UR8, UR5 ;  /* 0x0000000804057299 */ /* 0x000fe20008010205 */
[----:B------:R-:W-:Y:S01]  /*2860*/  ISETP.GE.AND P6, PT, R12, 0x21, PT ;  /* 0x000000210c00780c */ /* 0x000fe20003fc6270 */
[----:B------:R-:W-:Y:S01]  /*2870*/  IMAD.SHL.U32 R37, R37, 0x2, RZ ;  /* 0x0000000225257824 */ /* 0x000fe200078e00ff */
[----:B------:R-:W-:Y:S01]  /*2880*/  LEA.HI.X R29, R38, c[0x0][0x1c4], R0, 0x1, P0 ;  /* 0x00007100261d7a11 */ /* 0x000fe200000f0c00 */
[----:B------:R-:W-:Y:S01]  /*2890*/  IMAD R20, R20, c[0x0][0x1b8], RZ ;  /* 0x00006e0014147a24 */ /* 0x000fe200078e02ff */
[----:B------:R-:W-:Y:S01]  /*28a0*/  IADD3 R42, P0, R28, UR9, RZ ;  /* 0x000000091c2a7c10 */ /* 0x000fe2000ff1e0ff */
[----:B------:R-:W-:Y:S01]  /*28b0*/  IMAD.SHL.U32 R13, R41, 0x80, RZ ;  /* 0x00000080290d7824 */ /* 0x000fe200078e00ff */
[----:B------:R-:W-:Y:S01]  /*28c0*/  ISETP.GE.AND P5, PT, R12, 0x41, PT ;  /* 0x000000410c00780c */ /* 0x000fe20003fa6270 */
[----:B------:R-:W5:Y:S01]  /*28d0*/  @!P2 LDL.64 R24, [R1+0x410] ;  /* 0x000410000118a983 */ /* 0x000f620000100a00 */
[----:B------:R-:W-:-:S02]  /*28e0*/  ISETP.GE.OR P4, PT, R3, c[0x0][0x1cc], !P6 ;  /* 0x0000730003007a0c */ /* 0x000fc40007786670 */
[----:B------:R-:W-:Y:S01]  /*28f0*/  IADD3.X R43, R29, UR5, RZ, P0, !PT ;  /* 0x000000051d2b7c10 */ /* 0x000fe200087fe4ff */
[----:B------:R-:W-:Y:S01]  /*2900*/  IMAD.WIDE.U32 R38, R21, c[0x0][0x1b8], R32 ;  /* 0x00006e0015267a25 */ /* 0x000fe200078e0020 */
[----:B------:R-:W-:Y:S01]  /*2910*/  ISETP.GE.OR P0, PT, R3, c[0x0][0x1cc], !P5 ;  /* 0x0000730003007a0c */ /* 0x000fe20006f06670 */
[----:B------:R-:W-:Y:S01]  /*2920*/  @!PT LDS RZ, [RZ] ;  /* 0x00000000fffff984 */ /* 0x000fe20000000800 */
[----:B------:R-:W-:Y:S01]  /*2930*/  @!PT LDS RZ, [RZ] ;  /* 0x00000000fffff984 */ /* 0x000fe20000000800 */
[----:B------:R-:W-:Y:S01]  /*2940*/  @!PT LDS RZ, [RZ] ;  /* 0x00000000fffff984 */ /* 0x000fe20000000800 */
[----:B------:R1:W-:Y:S01]  /*2950*/  LDGSTS.E.BYPASS.LTC128B.128 [R37+0x4080], [R28.64], !P3 ;  /* 0x040800001c257fae */ /* 0x0003e2000d901d46 */
[----:B------:R-:W-:Y:S01]  /*2960*/  IADD3 R32, P3, R42, UR9, RZ ;  /* 0x000000092a207c10 */ /* 0x000fe2000ff7e0ff */
[----:B------:R-:W-:Y:S02]  /*2970*/  IMAD R20, R21, c[0x0][0x1bc], R20 ;  /* 0x00006f0015147a24 */ /* 0x000fe400078e0214 */
[----:B------:R-:W-:Y:S01]  /*2980*/  IMAD R9, R27, c[0x0][0x1a8], RZ ;  /* 0x00006a001b097a24 */ /* 0x000fe200078e02ff */
[----:B------:R-:W-:Y:S02]  /*2990*/  IADD3.X R33, R43, UR5, RZ, P3, !PT ;  /* 0x000000052b217c10 */ /* 0x000fe40009ffe4ff */
[----:B------:R-:W-:Y:S01]  /*29a0*/  IADD3 R39, R39, R20, RZ ;  /* 0x0000001427277210 */ /* 0x000fe20007ffe0ff */
[----:B------:R2:W-:Y:S01]  /*29b0*/  LDGSTS.E.BYPASS.LTC128B.128 [R37+0x5080], [R42.64], !P4 ;  /* 0x050800002a257fae */ /* 0x0005e2000e101d46 */
[----:B------:R-:W-:Y:S01]  /*29c0*/  ISETP.GE.AND P4, PT, R12, 0x61, PT ;  /* 0x000000610c00780c */ /* 0x000fe20003f86270 */
[----:B------:R-:W-:-:S02]  /*29d0*/  IMAD R9, R26, c[0x0][0x1ac], R9 ;  /* 0x00006b001a097a24 */ /* 0x000fc400078e0209 */
[----:B------:R2:W-:Y:S01]  /*29e0*/  LDGSTS.E.BYPASS.LTC128B.128 [R37+0x6080], [R32.64], !P0 ;  /* 0x0608000020257fae */ /* 0x0005e2000c101d46 */
[C---:B------:R-:W-:Y:S02]  /*29f0*/  ISETP.GE.OR P3, PT, R3.reuse, c[0x0][0x1cc], !P4 ;  /* 0x0000730003007a0c */ /* 0x040fe40006766670 */
[----:B------:R-:W-:Y:S01]  /*2a00*/  ISETP.GE.OR P1, PT, R3, c[0x0][0x19c], !P1 ;  /* 0x0000670003007a0c */ /* 0x000fe20004f26670 */
[----:B-1----:R-:W-:Y:S01]  /*2a10*/  IMAD.WIDE.U32 R28, R26, c[0x0][0x1a8], R38 ;  /* 0x00006a001a1c7a25 */ /* 0x002fe200078e0026 */
[----:B------:R-:W-:-:S04]  /*2a20*/  IADD3 R26, P0, R32, UR9, RZ ;  /* 0x00000009201a7c10 */ /* 0x000fc8000ff1e0ff */
[----:B------:R-:W-:Y:S01]  /*2a30*/  IADD3.X R27, R33, UR5, RZ, P0, !PT ;  /* 0x00000005211b7c10 */ /* 0x000fe200087fe4ff */
[----:B------:R-:W-:Y:S01]  /*2a40*/  ULDC.64 UR4, c[0x0][0x1a8] ;  /* 0x00006a0000047ab9 */ /* 0x000fe20000000a00 */
[----:B------:R-:W-:Y:S01]  /*2a50*/  IMAD.IADD R9, R29, 0x1, R9 ;  /* 0x000000011d097824 */ /* 0x000fe200078e0209 */
[C---:B------:R-:W-:Y:S01]  /*2a60*/  LEA R20, P0, R28.reuse, c[0x0][0x190], 0x1 ;  /* 0x000064001c147a11 */ /* 0x040fe200078008ff */
[----:B------:R-:W-:Y:S01]  /*2a70*/  USHF.L.U32 UR9, UR4, 0x6, URZ ;  /* 0x0000000604097899 */ /* 0x000fe2000800063f */
[C---:B------:R-:W-:Y:S01]  /*2a80*/  ISETP.GE.OR P6, PT, R3.reuse, c[0x0][0x19c], !P6 ;  /* 0x0000670003007a0c */ /* 0x040fe200077c6670 */
[----:B------:R-:W-:Y:S01]  /*2a90*/  USHF.L.U64.HI UR5, UR4, UR8, UR5 ;  /* 0x0000000804057299 */ /* 0x000fe20008010205 */
[----:B------:R-:W-:Y:S01]  /*2aa0*/  LEA.HI.X R21, R28, c[0x0][0x194], R9, 0x1, P0 ;  /* 0x000065001c157a11 */ /* 0x000fe200000f0c09 */
[----:B------:R1:W-:Y:S01]  /*2ab0*/  LDGSTS.E.BYPASS.LTC128B.128 [R37+0x7080], [R26.64], !P3 ;  /* 0x070800001a257fae */ /* 0x0003e2000d901d46 */
[----:B------:R-:W-:Y:S02]  /*2ac0*/  ISETP.GE.OR P5, PT, R3, c[0x0][0x19c], !P5 ;  /* 0x0000670003007a0c */ /* 0x000fe40006fa6670 */
[----:B--2---:R-:W-:Y:S01]  /*2ad0*/  IADD3 R32, P0, R20, UR9, RZ ;  /* 0x0000000914207c10 */ /* 0x004fe2000ff1e0ff */
[----:B------:R2:W-:Y:S01]  /*2ae0*/  LDGSTS.E.BYPASS.LTC128B.128 [R37+0x80], [R20.64], !P1 ;  /* 0x0008000014257fae */ /* 0x0005e2000c901d46 */
[----:B------:R-:W-:-:S02]  /*2af0*/  IADD3 R2, -R2, R8, -R13 ;  /* 0x0000000802027210 */ /* 0x000fc40007ffe90d */
[----:B------:R-:W-:Y:S02]  /*2b00*/  IADD3.X R33, R21, UR5, RZ, P0, !PT ;  /* 0x0000000515217c10 */ /* 0x000fe400087fe4ff */
[----:B------:R-:W-:Y:S01]  /*2b10*/  IADD3 R38, P1, R32, UR9, RZ ;  /* 0x0000000920267c10 */ /* 0x000fe2000ff3e0ff */
[----:B------:R-:W-:Y:S01]  /*2b20*/  IMAD R9, R41, UR14, RZ ;  /* 0x0000000e29097c24 */ /* 0x000fe2000f8e02ff */
[----:B------:R-:W-:Y:S02]  /*2b30*/  SHF.R.S32.HI R8, RZ, 0x1f, R41 ;  /* 0x0000001fff087819 */ /* 0x000fe40000011429 */
[----:B------:R-:W-:Y:S01]  /*2b40*/  ISETP.GE.OR P4, PT, R3, c[0x0][0x19c], !P4 ;  /* 0x0000670003007a0c */ /* 0x000fe20006786670 */
[----:B------:R-:W-:Y:S01]  /*2b50*/  IMAD.WIDE.U32 R28, R41, UR16, RZ ;  /* 0x00000010291c7c25 */ /* 0x000fe2000f8e00ff */
[----:B------:R-:W-:Y:S01]  /*2b60*/  IADD3.X R39, R33, UR5, RZ, P1, !PT ;  /* 0x0000000521277c10 */ /* 0x000fe20008ffe4ff */
[----:B------:R2:W-:Y:S01]  /*2b70*/  LDGSTS.E.BYPASS.LTC128B.128 [R37+0x1080], [R32.64], !P6 ;  /* 0x0108000020257fae */ /* 0x0005e2000f101d46 */
[----:B------:R-:W-:Y:S01]  /*2b80*/  ISETP.GE.AND P3, PT, R3, c[0x0][0x16c], PT ;  /* 0x00005b0003007a0c */ /* 0x000fe20003f66270 */
[----:B------:R-:W-:-:S02]  /*2b90*/  IMAD R0, R8, UR16, R9 ;  /* 0x0000001008007c24 */ /* 0x000fc4000f8e0209 */
[----:B------:R4:W-:Y:S01]  /*2ba0*/  LDGSTS.E.BYPASS.LTC128B.128 [R37+0x2080], [R38.64], !P5 ;  /* 0x0208000026257fae */ /* 0x0009e2000e901d46 */
[----:B------:R-:W-:Y:S01]  /*2bb0*/  ISETP.LT.OR P5, PT, R2, 0x1, P3 ;  /* 0x000000010200780c */ /* 0x000fe20001fa1670 */
[----:B------:R-:W-:Y:S01]  /*2bc0*/  IMAD.IADD R0, R29, 0x1, R0 ;  /* 0x000000011d007824 */ /* 0x000fe200078e0200 */
[----:B-1----:R-:W-:Y:S01]  /*2bd0*/  IADD3 R26, P1, R38, UR9, RZ ;  /* 0x00000009261a7c10 */ /* 0x002fe2000ff3e0ff */
[----:B------:R-:W-:Y:S01]  /*2be0*/  ULDC UR4, c[0x0][0x17c] ;  /* 0x00005f0000047ab9 */ /* 0x000fe20000000800 */
[----:B------:R-:W-:Y:S02]  /*2bf0*/  LEA R14, P0, R28, R14, 0x1 ;  /* 0x0000000e1c0e7211 */ /* 0x000fe400078008ff */
[----:B------:R-:W-:Y:S01]  /*2c00*/  IADD3.X R27, R39, UR5, RZ, P1, !PT ;  /* 0x00000005271b7c10 */ /* 0x000fe20008ffe4ff */
[----:B------:R-:W-:Y:S01]  /*2c10*/  USHF.L.U32 UR5, UR10, 0x6, URZ ;  /* 0x000000060a057899 */ /* 0x000fe2000800063f */
[----:B---3--:R-:W-:Y:S01]  /*2c20*/  LOP3.LUT R11, R11, 0x1, RZ, 0xc0, !PT ;  /* 0x000000010b0b7812 */ /* 0x008fe200078ec0ff */
[----:B------:R-:W-:Y:S01]  /*2c30*/  USHF.L.U64.HI UR4, UR10, UR8, UR4 ;  /* 0x000000080a047299 */ /* 0x000fe20008010204 */
[----:B------:R-:W-:Y:S01]  /*2c40*/  LOP3.LUT R10, R10, 0x1, RZ, 0xc0, !PT ;  /* 0x000000010a0a7812 */ /* 0x000fe200078ec0ff */
[----:B------:R1:W-:Y:S01]  /*2c50*/  LDGSTS.E.BYPASS.LTC128B.128 [R37+0x3080], [R26.64], !P4 ;  /* 0x030800001a257fae */ /* 0x0003e2000e101d46 */
[----:B------:R-:W-:-:S02]  /*2c60*/  LOP3.LUT R5, R5, 0x1, RZ, 0xc0, !PT ;  /* 0x0000000105057812 */ /* 0x000fc400078ec0ff */
[----:B------:R-:W-:Y:S01]  /*2c70*/  LEA.HI.X R15, R28, R15, R0, 0x1, P0 ;  /* 0x0000000f1c0f7211 */ /* 0x000fe200000f0c00 */
[----:B------:R-:W0:Y:S01]  /*2c80*/  LDGDEPBAR ;  /* 0x00000000000079af */ /* 0x000e220000000000 */
[----:B------:R-:W-:Y:S02]  /*2c90*/  ISETP.NE.U32.AND P1, PT, R11, 0x1, PT ;  /* 0x000000010b00780c */ /* 0x000fe40003f25070 */
[----:B--2---:R-:W-:Y:S01]  /*2ca0*/  IADD3 R20, P0, R14, UR5, RZ ;  /* 0x000000050e147c10 */ /* 0x004fe2000ff1e0ff */
[----:B------:R2:W-:Y:S01]  /*2cb0*/  LDGSTS.E.BYPASS.LTC128B.128 [R37+0x8080], [R14.64], !P5 ;  /* 0x080800000e257fae */ /* 0x0005e2000e901d46 */
[----:B------:R-:W-:Y:S02]  /*2cc0*/  ISETP.NE.U32.AND P4, PT, R10, 0x1, PT ;  /* 0x000000010a00780c */ /* 0x000fe40003f85070 */
[----:B------:R-:W-:Y:S02]  /*2cd0*/  ISETP.NE.U32.AND P3, PT, R5, 0x1, PT ;  /* 0x000000010500780c */ /* 0x000fe40003f65070 */
[----:B------:R-:W-:-:S02]  /*2ce0*/  IADD3.X R21, R15, UR4, RZ, P0, !PT ;  /* 0x000000040f157c10 */ /* 0x000fc400087fe4ff */
[----:B------:R-:W-:Y:S02]  /*2cf0*/  ISETP.LT.OR P1, PT, R2, 0x21, P1 ;  /* 0x000000210200780c */ /* 0x000fe40000f21670 */
[----:B------:R-:W-:Y:S02]  /*2d00*/  IADD3 R10, P0, R20, UR5, RZ ;  /* 0x00000005140a7c10 */ /* 0x000fe4000ff1e0ff */
[C---:B------:R-:W-:Y:S02]  /*2d10*/  ISETP.LT.OR P4, PT, R2.reuse, 0x41, P4 ;  /* 0x000000410200780c */ /* 0x040fe40002781670 */
[----:B------:R-:W-:Y:S02]  /*2d20*/  ISETP.LT.OR P3, PT, R2, 0x61, P3 ;  /* 0x000000610200780c */ /* 0x000fe40001f61670 */
[----:B------:R-:W-:Y:S02]  /*2d30*/  IADD3.X R11, R21, UR4, RZ, P0, !PT ;  /* 0x00000004150b7c10 */ /* 0x000fe400087fe4ff */
[----:B------:R-:W-:Y:S01]  /*2d40*/  IADD3 R2, P0, R10, UR5, RZ ;  /* 0x000000050a027c10 */ /* 0x000fe2000ff1e0ff */
[----:B------:R-:W-:Y:S01]  /*2d50*/  IMAD.WIDE R56, R13, 0x4, R56 ;  /* 0x000000040d387825 */ /* 0x000fe200078e0238 */
[----:B------:R-:W-:Y:S01]  /*2d60*/  @!P2 IADD3 R58, R58, -c[0x0][0x18], RZ ;  /* 0x800006003a3aaa10 */ /* 0x000fe20007ffe0ff */
[----:B------:R1:W-:Y:S01]  /*2d70*/  LDGSTS.E.BYPASS.LTC128B.128 [R37+0x9080], [R20.64], !P1 ;  /* 0x0908000014257fae */ /* 0x0003e2000c901d46 */
[----:B------:R-:W-:Y:S01]  /*2d80*/  IADD3.X R3, R11, UR4, RZ, P0, !PT ;  /* 0x000000040b037c10 */ /* 0x000fe200087fe4ff */
[----:B------:R-:W-:-:S02]  /*2d90*/  IMAD.MOV.U32 R9, RZ, RZ, R8 ;  /* 0x000000ffff097224 */ /* 0x000fc400078e0008 */
[----:B------:R3:W-:Y:S01]  /*2da0*/  LDGSTS.E.BYPASS.LTC128B.128 [R37+0xa080], [R10.64], !P4 ;  /* 0x0a0800000a257fae */ /* 0x0007e2000e101d46 */
[----:B------:R-:W-:-:S03]  /*2db0*/  IMAD.MOV.U32 R8, RZ, RZ, R41 ;  /* 0x000000ffff087224 */ /* 0x000fc600078e0029 */
[----:B------:R1:W-:Y:S04]  /*2dc0*/  LDGSTS.E.BYPASS.LTC128B.128 [R37+0xb080], [R2.64], !P3 ;  /* 0x0b08000002257fae */ /* 0x0003e8000d901d46 */
[----:B------:R-:W2:Y:S01]  /*2dd0*/  @!P2 LDL R41, [R1+0x430] ;  /* 0x000430000129a983 */ /* 0x000ea20000100800 */
[----:B----4-:R-:W-:Y:S01]  /*2de0*/  @!P2 ISETP.NE.AND P5, PT, R4, RZ, PT ;  /* 0x000000ff0400a20c */ /* 0x010fe20003fa5270 */
[----:B-----5:R-:W-:Y:S02]  /*2df0*/  @!P2 IMAD.MOV.U32 R44, RZ, RZ, R48 ;  /* 0x000000ffff2ca224 */ /* 0x020fe400078e0030 */
[----:B------:R-:W-:Y:S02]  /*2e00*/  @!P2 IMAD.MOV.U32 R45, RZ, RZ, R49 ;  /* 0x000000ffff2da224 */ /* 0x000fe400078e0031 */
[----:B------:R-:W-:-:S02]  /*2e10*/  @!P2 IMAD.MOV.U32 R16, RZ, RZ, R50 ;  /* 0x000000ffff10a224 */ /* 0x000fc400078e0032 */
[----:B------:R-:W-:-:S06]  /*2e20*/  @!P2 IMAD.MOV.U32 R17, RZ, RZ, R51 ;  /* 0x000000ffff11a224 */ /* 0x000fcc00078e0033 */
[----:B------:R4:W-:Y:S04]  /*2e30*/  @!P2 LDGSTS.E.BYPASS.LTC128B.128 [R58], [R56.64], P5 ;  /* 0x00000000383aafae */ /* 0x0009e8000a901d46 */
[----:B------:R-:W5:Y:S04]  /*2e40*/  LD.E.U8 R0, [R6.64] ;  /* 0x0000000606007980 */ /* 0x000f68000c101100 */
[----:B-1----:R1:W4:Y:S04]  /*2e50*/  LD.E.64 R2, [R44.64+0x10] ;  /* 0x000010062c027980 */ /* 0x002328000c101b00 */
[----:B------:R-:W4:Y:S04]  /*2e60*/  LD.E R18, [R18.64] ;  /* 0x0000000612127980 */ /* 0x000f28000c101900 */
[----:B------:R-:W4:Y:S04]  /*2e70*/  LD.E R16, [R16.64+0xc] ;  /* 0x00000c0610107980 */ /* 0x000f28000c101900 */
[----:B------:R1:W4:Y:S04]  /*2e80*/  LD.E.64 R4, [R44.64+0x18] ;  /* 0x000018062c047980 */ /* 0x000328000c101b00 */
[----:B------:R-:W4:Y:S01]  /*2e90*/  LD.E R30, [R30.64] ;  /* 0x000000061e1e7980 */ /* 0x000f22000c101900 */
[--C-:B---3--:R-:W-:Y:S01]  /*2ea0*/  SHF.R.S32.HI R11, RZ, 0x1f, R13.reuse ;  /* 0x0000001fff0b7819 */ /* 0x108fe2000001140d */
[----:B------:R-:W-:-:S02]  /*2eb0*/  IMAD.MOV.U32 R10, RZ, RZ, R13 ;  /* 0x000000ffff0a7224 */ /* 0x000fc400078e000d */
[----:B------:R-:W0:Y:S04]  /*2ec0*/  LDGDEPBAR ;  /* 0x00000000000079af */ /* 0x000e280000000000 */
[----:B-1----:R-:W3:Y:S01]  /*2ed0*/  LD.E.64 R44, [R44.64+0x8] ;  /* 0x000008062c2c7980 */ /* 0x002ee2000c101b00 */
[--C-:B--2---:R-:W-:Y:S01]  /*2ee0*/  @!P2 IMAD.MOV.U32 R8, RZ, RZ, R41.reuse ;  /* 0x000000ffff08a224 */ /* 0x104fe200078e0029 */
[----:B------:R-:W-:Y:S02]  /*2ef0*/  @!P2 SHF.L.U32 R13, R41, 0x7, RZ ;  /* 0x00000007290da819 */ /* 0x000fe400000006ff */
[----:B------:R-:W-:Y:S02]  /*2f00*/  @!P2 SHF.R.S32.HI R9, RZ, 0x1f, R41 ;  /* 0x0000001fff09a819 */ /* 0x000fe40000011429 */
[----:B-----5:R-:W-:Y:S01]  /*2f10*/  LOP3.LUT R0, R0, 0x1, RZ, 0xc0, !PT ;  /* 0x0000000100007812 */ /* 0x020fe200078ec0ff */
        /* <DEDUP_REMOVED lines=15> */
[C---:B---3--:R-:W-:Y:S01]  /*3010*/  IMAD.SHL.U32 R9, R44.reuse, 0x2, RZ ;  /* 0x000000022c097824 */ /* 0x048fe200078e00ff */
[----:B------:R-:W-:-:S04]  /*3020*/  SHF.L.U64.HI R5, R44, 0x1, R45 ;  /* 0x000000012c057819 */ /* 0x000fc8000001022d */
        /* <DEDUP_REMOVED lines=21> */
[----:B------:R-:W-:Y:S01]  /*3180*/  IMAD.X R5, R3, 0x1, R5, P0 ;  /* 0x0000000103057824 */ /* 0x000fe200000e0605 */
        /* <DEDUP_REMOVED lines=9> */
[----:B------:R-:W5:Y:S01]  /*3220*/  LD.E.64 R24, [R24.64+0x8] ;  /* 0x0000080618187980 */ /* 0x000f62000c101b00 */
[----:B---3--:R-:W-:-:S13]  /*3230*/  ISETP.GT.AND P1, PT, R34, 0x7f, PT ;  /* 0x0000007f2200780c */ /* 0x008fda0003f24270 */
[----:B------:R-:W3:Y:S04]  /*3240*/  @!P1 LDL.64 R8, [R1+0x428] ;  /* 0x0004280001089983 */ /* 0x000ee80000100a00 */
[----:B------:R-:W2:Y:S04]  /*3250*/  @!P1 LDL.64 R6, [R1+0x418] ;  /* 0x0004180001069983 */ /* 0x000ea80000100a00 */
[----:B------:R-:W4:Y:S04]  /*3260*/  @!P1 LDL R41, [R1+0x430] ;  /* 0x0004300001299983 */ /* 0x000f280000100800 */
[----:B---3--:R-:W3:Y:S04]  /*3270*/  @!P1 LD.E.U8 R0, [R8.64] ;  /* 0x0000000608009980 */ /* 0x008ee8000c101100 */
[----:B--2---:R-:W2:Y:S01]  /*3280*/  @!P1 LD.E R3, [R6.64] ;  /* 0x0000000606039980 */ /* 0x004ea2000c101900 */
[--C-:B------:R-:W-:Y:S01]  /*3290*/  @!P2 IMAD.MOV.U32 R10, RZ, RZ, R13.reuse ;  /* 0x000000ffff0aa224 */ /* 0x100fe200078e000d */
[----:B------:R-:W-:-:S04]  /*32a0*/  @!P2 SHF.R.S32.HI R11, RZ, 0x1f, R13 ;  /* 0x0000001fff0ba819 */ /* 0x000fc8000001140d */
[----:B-----5:R-:W-:-:S04]  /*32b0*/  LEA R12, P2, R10, R24, 0x2 ;  /* 0x000000180a0c7211 */ /* 0x020fc800078410ff */
[----:B------:R-:W-:Y:S02]  /*32c0*/  LEA.HI.X R13, R10, R25, R11, 0x2, P2 ;  /* 0x000000190a0d7211 */ /* 0x000fe400010f140b */
[----:B----4-:R-:W-:Y:S01]  /*32d0*/  IADD3 R41, R41, 0x1, RZ ;  /* 0x0000000129297810 */ /* 0x010fe20007ffe0ff */
[----:B------:R-:W-:Y:S01]  /*32e0*/  BSSY B0, `(.L_x_2174) ;  /* 0x000005c000007945 */ /* 0x000fe20003800000 */
[----:B-1----:R-:W-:Y:S01]  /*32f0*/  IMAD.MOV.U32 R5, RZ, RZ, 0x1 ;  /* 0x00000001ff057424 */ /* 0x002fe200078e00ff */
[----:B---3--:R-:W-:Y:S02]  /*3300*/  @!P1 ISETP.NE.AND P0, PT, R0, RZ, PT ;  /* 0x000000ff0000920c */ /* 0x008fe40003f05270 */
[----:B--2---:R-:W-:-:S11]  /*3310*/  @!P1 IADD3 R11, R3, -c[0x0][0x18], RZ ;  /* 0x80000600030b9a10 */ /* 0x004fd60007ffe0ff */
        /* <DEDUP_REMOVED lines=33> */
[C---:B------:R-:W-:Y:S02]  /*3530*/  LEA R14, P0, R10.reuse, R18, 0x1 ;  /* 0x000000120a0e7211 */ /* 0x040fe400078008ff */
        /* <DEDUP_REMOVED lines=54> */
.L_x_2175:
[----:B-1----:R-:W-:Y:S05]  /*38a0*/  BSYNC B0 ;  /* 0x0000000000007941 */ /* 0x002fea0003800000 */
.L_x_2174:
        /* <DEDUP_REMOVED lines=308> */
.L_x_2179:
[----:B-1----:R-:W-:Y:S02]  /*4bf0*/  MOV R30, 0x4c10 ;  /* 0x00004c10001e7802 */ /* 0x002fe40000000f00 */
[----:B------:R-:W-:Y:S05]  /*4c00*/  CALL.REL.NOINC `($_ZN7cutlass13device_kernelIN5flash19enable_sm80_to_sm89INS1_16FlashAttnBwdSm80INS1_25CollectiveMainloopBwdSm80ILi2ELi2EN4cute5tupleIJNS5_1CILi128EEES8_NS7_ILi64EEEEEENS_10bfloat16_tEfNS_4arch4Sm80ELb0ELb1ELb1ELb1ELb0ELb0ELb0ELb0ELi2ELi4ELi4ELi4ELb0EEENS1_24CollectiveEpilogueBwdGQAISA_fSD_Li256ELb1ELb0EEENS1_19SingleTileSchedulerILb1ELb0ELb0ELi128EEEEEEEEEvNT_6ParamsE$_ZZN5flash25CollectiveMainloopBwdSm80ILi2ELi2EN4cute5tupleIJNS1_1CILi128EEES4_NS3_ILi64EEEEEEN7cutlass10bfloat16_tEfNS7_4arch4Sm80ELb0ELb1ELb1ELb1ELb0ELb0ELb0ELb0ELi2ELi4ELi4ELi4ELb0EE3mmaINS_16FlashAttnBwdSm80ISB_NS_24CollectiveEpilogueBwdGQAIS6_fSA_Li256ELb1ELb0EEENS_19SingleTileSchedulerILb1ELb0ELb0ELi128EEEE13SharedStorageENS1_6TensorINS1_11ArrayEngineIfLm32EEENS1_6LayoutINS2_IJNS2_IJNS3_ILi2EEESO_EEESO_NS3_ILi4EEEEEENS2_IJNS2_IJNS3_ILi1EEESO_EEESQ_NS3_ILi8EEEEEEEEEEEEbRKNSB_6ParamsERT0_S12_iNS2_IJiiiEEERT_ENKUliT_E_clIZSC_ISJ_SX_EbS10_S12_S12_iS13_S15_EUlRS16_iE_EEDaiS16_) ;  /* 0x0000fbf000007944 */ /* 0x000fea0003c00000 */
[----:B---3--:R-:W2:Y:S02]  /*4c10*/  LDL R2, [R1+0x430] ;  /* 0x0004300001027983 */ /* 0x008ea40000100800 */
[----:B--2---:R-:W-:-:S04]  /*4c20*/  IADD3 R2, R2, 0x1, RZ ;  /* 0x0000000102027810 */ /* 0x004fc80007ffe0ff */
[----:B------:R-:W-:Y:S01]  /*4c30*/  ISETP.GE.AND P0, PT, R2, R39, PT ;  /* 0x000000270200720c */ /* 0x000fe20003f06270 */
[----:B------:R1:W-:-:S12]  /*4c40*/  STL [R1+0x430], R2 ;  /* 0x0004300201007387 */ /* 0x0003d80000100800 */
[----:B------:R-:W-:Y:S05]  /*4c50*/  @!P0 BRA `(.L_x_2179) ;  /* 0xffffff9000008947 */ /* 0x000fea000383ffff */
[----:B------:R-:W-:Y:S05]  /*4c60*/  BSYNC B3 ;  /* 0x0000000000037941 */ /* 0x000fea0003800000 */
.L_x_2178:
        /* <DEDUP_REMOVED lines=8> */
.L_x_2177:
[----:B------:R-:W-:Y:S05]  /*4cf0*/  BSYNC B4 ;  /* 0x0000000000047941 */ /* 0x000fea0003800000 */
.L_x_2176:
        /* <DEDUP_REMOVED lines=41> */
.L_x_2173:
        /* <DEDUP_REMOVED lines=132> */
        .type           $_ZN7cutlass13device_kernelIN5flash19enable_sm80_to_sm89INS1_16FlashAttnBwdSm80INS1_25CollectiveMainloopBwdSm80ILi2ELi2EN4cute5tupleIJNS5_1CILi128EEES8_NS7_ILi64EEEEEENS_10bfloat16_tEfNS_4arch4Sm80ELb0ELb1ELb1ELb1ELb0ELb0ELb0ELb0ELi2ELi4ELi4ELi4ELb0EEENS1_24CollectiveEpilogueBwdGQAISA_fSD_Li256ELb1ELb0EEENS1_19SingleTileSchedulerILb1ELb0ELb0ELi128EEEEEEEEEvNT_6ParamsE$_ZN4cute12iter_adaptorIPKN7cutlass10bfloat16_tENS_8gmem_ptrIS4_EEEC2ES4_,@function
        .size           $_ZN7cutlass13device_kernelIN5flash19enable_sm80_to_sm89INS1_16FlashAttnBwdSm80INS1_25CollectiveMainloopBwdSm80ILi2ELi2EN4cute5tupleIJNS5_1CILi128EEES8_NS7_ILi64EEEEEENS_10bfloat16_tEfNS_4arch4Sm80ELb0ELb1ELb1ELb1ELb0ELb0ELb0ELb0ELi2ELi4ELi4ELi4ELb0EEENS1_24CollectiveEpilogueBwdGQAISA_fSD_Li256ELb1ELb0EEENS1_19SingleTileSchedulerILb1ELb0ELb0ELi128EEEEEEEEEvNT_6ParamsE$_ZN4cute12iter_adaptorIPKN7cutlass10bfloat16_tENS_8gmem_ptrIS4_EEEC2ES4_,($_ZN7cutlass13device_kernelIN5flash19enable_sm80_to_sm89INS1_16FlashAttnBwdSm80INS1_25CollectiveMainloopBwdSm80ILi2ELi2EN4cute5tupleIJNS5_1CILi128EEES8_NS7_ILi64EEEEEENS_10bfloat16_tEfNS_4arch4Sm80ELb0ELb1ELb1ELb1ELb0ELb0ELb0ELb0ELi2ELi4ELi4ELi4ELb0EEENS1_24CollectiveEpilogueBwdGQAISA_fSD_Li256ELb1ELb0EEENS1_19SingleTileSchedulerILb1ELb0ELb0ELi128EEEEEEEEEvNT_6ParamsE$_ZN4cute12iter_adaptorIPKN7cutlass9uint128_tENS_8gmem_ptrIS4_EEEC2ES4_ - $_ZN7cutlass13device_kernelIN5flash19enable_sm80_to_sm89INS1_16FlashAttnBwdSm80INS1_25CollectiveMainloopBwdSm80ILi2ELi2EN4cute5tupleIJNS5_1CILi128EEES8_NS7_ILi64EEEEEENS_10bfloat16_tEfNS_4arch4Sm80ELb0ELb1ELb1ELb1ELb0ELb0ELb0ELb0ELi2ELi4ELi4ELi4ELb0EEENS1_24CollectiveEpilogueBwdGQAISA_fSD_Li256ELb1ELb0EEENS1_19SingleTileSchedulerILb1ELb0ELb0ELi128EEEEEEEEEvNT_6ParamsE$_ZN4cute12iter_adaptorIPKN7cutlass10bfloat16_tENS_8gmem_ptrIS4_EEEC2ES4_)
$_ZN7cutlass13device_kernelIN5flash19enable_sm80_to_sm89INS1_16FlashAttnBwdSm80INS1_25CollectiveMainloopBwdSm80ILi2ELi2EN4cute5tupleIJNS5_1CILi128EEES8_NS7_ILi64EEEEEENS_10bfloat16_tEfNS_4arch4Sm80ELb0ELb1ELb1ELb1ELb0ELb0ELb0ELb0ELi2ELi4ELi4ELi4ELb0EEENS1_24CollectiveEpilogueBwdGQAISA_fSD_Li256ELb1ELb0EEENS1_19SingleTileSchedulerILb1ELb0ELb0ELi128EEEEEEEEEvNT_6ParamsE$_ZN4cute12iter_adaptorIPKN7cutlass10bfloat16_tENS_8gmem_ptrIS4_EEEC2ES4_:
[----:B------:R-:W-:Y:S01]  /*57d0*/  IADD3 R5, R15, -c[0x0][0x20], RZ ;  /* 0x800008000f057a10 */ /* 0x000fe20007ffe0ff */
[----:B------:R-:W-:Y:S01]  /*57e0*/  IMAD.MOV.U32 R82, RZ, RZ, R4 ;  /* 0x000000ffff527224 */ /* 0x000fe200078e0004 */
[----:B------:R-:W-:Y:S01]  /*57f0*/  MOV R83, R9 ;  /* 0x0000000900537202 */ /* 0x000fe20000000f00 */
[----:B------:R-:W-:-:S04]  /*5800*/  IMAD.MOV.U32 R11, RZ, RZ, 0x0 ;  /* 0x00000000ff0b7424 */ /* 0x000fc800078e00ff */
[----:B------:R1:W-:Y:S01]  /*5810*/  STL.64 [R5], R82 ;  /* 0x0000005205007387 */ /* 0x0003e20000100a00 */
[----:B------:R-:W-:Y:S05]  /*5820*/  RET.REL.NODEC R10 `(_ZN7cutlass13device_kernelIN5flash19enable_sm80_to_sm89INS1_16FlashAttnBwdSm80INS1_25CollectiveMainloopBwdSm80ILi2ELi2EN4cute5tupleIJNS5_1CILi128EEES8_NS7_ILi64EEEEEENS_10bfloat16_tEfNS_4arch4Sm80ELb0ELb1ELb1ELb1ELb0ELb0ELb0ELb0ELi2ELi4ELi4ELi4ELb0EEENS1_24CollectiveEpilogueBwdGQAISA_fSD_Li256ELb1ELb0EEENS1_19SingleTileSchedulerILb1ELb0ELb0ELi128EEEEEEEEEvNT_6ParamsE) ;  /* 0xffffa7d00a007950 */ /* 0x000fea0003c3ffff */
        .type           $_ZN7cutlass13device_kernelIN5flash19enable_sm80_to_sm89INS1_16FlashAttnBwdSm80INS1_25CollectiveMainloopBwdSm80ILi2ELi2EN4cute5tupleIJNS5_1CILi128EEES8_NS7_ILi64EEEEEENS_10bfloat16_tEfNS_4arch4Sm80ELb0ELb1ELb1ELb1ELb0ELb0ELb0ELb0ELi2ELi4ELi4ELi4ELb0EEENS1_24CollectiveEpilogueBwdGQAISA_fSD_Li256ELb1ELb0EEENS1_19SingleTileSchedulerILb1ELb0ELb0ELi128EEEEEEEEEvNT_6ParamsE$_ZN4cute12iter_adaptorIPKN7cutlass9uint128_tENS_8gmem_ptrIS4_EEEC2ES4_,@function
        .size           $_ZN7cutlass13device_kernelIN5flash19enable_sm80_to_sm89INS1_16FlashAttnBwdSm80INS1_25CollectiveMainloopBwdSm80ILi2ELi2EN4cute5tupleIJNS5_1CILi128EEES8_NS7_ILi64EEEEEENS_10bfloat16_tEfNS_4arch4Sm80ELb0ELb1ELb1ELb1ELb0ELb0ELb0ELb0ELi2ELi4ELi4ELi4ELb0EEENS1_24CollectiveEpilogueBwdGQAISA_fSD_Li256ELb1ELb0EEENS1_19SingleTileSchedulerILb1ELb0ELb0ELi128EEEEEEEEEvNT_6ParamsE$_ZN4cute12iter_adaptorIPKN7cutlass9uint128_tENS_8gmem_ptrIS4_EEEC2ES4_,($_ZN7cutlass13device_kernelIN5flash19enable_sm80_to_sm89INS1_16FlashAttnBwdSm80INS1_25CollectiveMainloopBwdSm80ILi2ELi2EN4cute5tupleIJNS5_1CILi128EEES8_NS7_ILi64EEEEEENS_10bfloat16_tEfNS_4arch4Sm80ELb0ELb1ELb1ELb1ELb0ELb0ELb0ELb0ELi2ELi4ELi4ELi4ELb0EEENS1_24CollectiveEpilogueBwdGQAISA_fSD_Li256ELb1ELb0EEENS1_19SingleTileSchedulerILb1ELb0ELb0ELi128EEEEEEEEEvNT_6ParamsE$_ZN4cute12iter_adaptorIPKfNS_8gmem_ptrIS2_EEEC2ES2_ - $_ZN7cutlass13device_kernelIN5flash19enable_sm80_to_sm89INS1_16FlashAttnBwdSm80INS1_25CollectiveMainloopBwdSm80ILi2ELi2EN4cute5tupleIJNS5_1CILi128EEES8_NS7_ILi64EEEEEENS_10bfloat16_tEfNS_4arch4Sm80ELb0ELb1ELb1ELb1ELb0ELb0ELb0ELb0ELi2ELi4ELi4ELi4ELb0EEENS1_24CollectiveEpilogueBwdGQAISA_fSD_Li256ELb1ELb0EEENS1_19SingleTileSchedulerILb1ELb0ELb0ELi128EEEEEEEEEvNT_6ParamsE$_ZN4cute12iter_adaptorIPKN7cutlass9uint128_tENS_8gmem_ptrIS4_EEEC2ES4_)
$_ZN7cutlass13device_kernelIN5flash19enable_sm80_to_sm89INS1_16FlashAttnBwdSm80INS1_25CollectiveMainloopBwdSm80ILi2ELi2EN4cute5tupleIJNS5_1CILi128EEES8_NS7_ILi64EEEEEENS_10bfloat16_tEfNS_4arch4Sm80ELb0ELb1ELb1ELb1ELb0ELb0ELb0ELb0ELi2ELi4ELi4ELi4ELb0EEENS1_24CollectiveEpilogueBwdGQAISA_fSD_Li256ELb1ELb0EEENS1_19SingleTileSchedulerILb1ELb0ELb0ELi128EEEEEEEEEvNT_6ParamsE$_ZN4cute12iter_adaptorIPKN7cutlass9uint128_tENS_8gmem_ptrIS4_EEEC2ES4_:
[----:B------:R-:W-:Y:S02]  /*5830*/  IADD3 R4, R15, -c[0x0][0x20], RZ ;  /* 0x800008000f047a10 */ /* 0x000fe40007ffe0ff */
[----:B------:R-:W-:-:S03]  /*5840*/  MOV R11, 0x0 ;  /* 0x00000000000b7802 */ /* 0x000fc60000000f00 */
[----:B------:R1:W-:Y:S01]  /*5850*/  STL.64 [R4], R2 ;  /* 0x0000000204007387 */ /* 0x0003e20000100a00 */
[----:B------:R-:W-:Y:S05]  /*5860*/  RET.REL.NODEC R10 `(_ZN7cutlass13device_kernelIN5flash19enable_sm80_to_sm89INS1_16FlashAttnBwdSm80INS1_25CollectiveMainloopBwdSm80ILi2ELi2EN4cute5tupleIJNS5_1CILi128EEES8_NS7_ILi64EEEEEENS_10bfloat16_tEfNS_4arch4Sm80ELb0ELb1ELb1ELb1ELb0ELb0ELb0ELb0ELi2ELi4ELi4ELi4ELb0EEENS1_24CollectiveEpilogueBwdGQAISA_fSD_Li256ELb1ELb0EEENS1_19SingleTileSchedulerILb1ELb0ELb0ELi128EEEEEEEEEvNT_6ParamsE) ;  /* 0xffffa7900a007950 */ /* 0x000fea0003c3ffff */
        .type           $_ZN7cutlass13device_kernelIN5flash19enable_sm80_to_sm89INS1_16FlashAttnBwdSm80INS1_25CollectiveMainloopBwdSm80ILi2ELi2EN4cute5tupleIJNS5_1CILi128EEES8_NS7_ILi64EEEEEENS_10bfloat16_tEfNS_4arch4Sm80ELb0ELb1ELb1ELb1ELb0ELb0ELb0ELb0ELi2ELi4ELi4ELi4ELb0EEENS1_24CollectiveEpilogueBwdGQAISA_fSD_Li256ELb1ELb0EEENS1_19SingleTileSchedulerILb1ELb0ELb0ELi128EEEEEEEEEvNT_6ParamsE$_ZN4cute12iter_adaptorIPKfNS_8gmem_ptrIS2_EEEC2ES2_,@function
        .size           $_ZN7cutlass13device_kernelIN5flash19enable_sm80_to_sm89INS1_16FlashAttnBwdSm80INS1_25CollectiveMainloopBwdSm80ILi2ELi2EN4cute5tupleIJNS5_1CILi128EEES8_NS7_ILi64EEEEEENS_10bfloat16_tEfNS_4arch4Sm80ELb0ELb1ELb1ELb1ELb0ELb0ELb0ELb0ELi2ELi4ELi4ELi4ELb0EEENS1_24CollectiveEpilogueBwdGQAISA_fSD_Li256ELb1ELb0EEENS1_19SingleTileSchedulerILb1ELb0ELb0ELi128EEEEEEEEEvNT_6ParamsE$_ZN4cute12iter_adaptorIPKfNS_8gmem_ptrIS2_EEEC2ES2_,($_ZN7cutlass13device_kernelIN5flash19enable_sm80_to_sm89INS1_16FlashAttnBwdSm80INS1_25CollectiveMainloopBwdSm80ILi2ELi2EN4cute5tupleIJNS5_1CILi128EEES8_NS7_ILi64EEEEEENS_10bfloat16_tEfNS_4arch4Sm80ELb0ELb1ELb1ELb1ELb0ELb0ELb0ELb0ELi2ELi4ELi4ELi4ELb0EEENS1_24CollectiveEpilogueBwdGQAISA_fSD_Li256ELb1ELb0EEENS1_19SingleTileSchedulerILb1ELb0ELb0ELi128EEEEEEEEEvNT_6ParamsE$_ZN4cute12iter_adaptorIPN7cutlass10bfloat16_tENS_8smem_ptrIS3_EEEC2ES3_ - $_ZN7cutlass13device_kernelIN5flash19enable_sm80_to_sm89INS1_16FlashAttnBwdSm80INS1_25CollectiveMainloopBwdSm80ILi2ELi2EN4cute5tupleIJNS5_1CILi128EEES8_NS7_ILi64EEEEEENS_10bfloat16_tEfNS_4arch4Sm80ELb0ELb1ELb1ELb1ELb0ELb0ELb0ELb0ELi2ELi4ELi4ELi4ELb0EEENS1_24CollectiveEpilogueBwdGQAISA_fSD_Li256ELb1ELb0EEENS1_19SingleTileSchedulerILb1ELb0ELb0ELi128EEEEEEEEEvNT_6ParamsE$_ZN4cute12iter_adaptorIPKfNS_8gmem_ptrIS2_EEEC2ES2_)
$_ZN7cutlass13device_kernelIN5flash19enable_sm80_to_sm89INS1_16FlashAttnBwdSm80INS1_25CollectiveMainloopBwdSm80ILi2ELi2EN4cute5tupleIJNS5_1CILi128EEES8_NS7_ILi64EEEEEENS_10bfloat16_tEfNS_4arch4Sm80ELb0ELb1ELb1ELb1ELb0ELb0ELb0ELb0ELi2ELi4ELi4ELi4ELb0EEENS1_24CollectiveEpilogueBwdGQAISA_fSD_Li256ELb1ELb0EEENS1_19SingleTileSchedulerILb1ELb0ELb0ELi128EEEEEEEEEvNT_6ParamsE$_ZN4cute12iter_adaptorIPKfNS_8gmem_ptrIS2_EEEC2ES2_:
[----:B------:R-:W-:Y:S02]  /*5870*/  IADD3 R2, R2, -c[0x0][0x20], RZ ;  /* 0x8000080002027a10 */ /* 0x000fe40007ffe0ff */
[----:B------:R-:W-:-:S03]  /*5880*/  MOV R11, 0x0 ;  /* 0x00000000000b7802 */ /* 0x000fc60000000f00 */
[----:B------:R1:W-:Y:S01]  /*5890*/  STL.64 [R2], R4 ;  /* 0x0000000402007387 */ /* 0x0003e20000100a00 */
[----:B------:R-:W-:Y:S05]  /*58a0*/  RET.REL.NODEC R10 `(_ZN7cutlass13device_kernelIN5flash19enable_sm80_to_sm89INS1_16FlashAttnBwdSm80INS1_25CollectiveMainloopBwdSm80ILi2ELi2EN4cute5tupleIJNS5_1CILi128EEES8_NS7_ILi64EEEEEENS_10bfloat16_tEfNS_4arch4Sm80ELb0ELb1ELb1ELb1ELb0ELb0ELb0ELb0ELi2ELi4ELi4ELi4ELb0EEENS1_24CollectiveEpilogueBwdGQAISA_fSD_Li256ELb1ELb0EEENS1_19SingleTileSchedulerILb1ELb0ELb0ELi128EEEEEEEEEvNT_6ParamsE) ;  /* 0xffffa7500a007950 */ /* 0x000fea0003c3ffff */
        .type           $_ZN7cutlass13device_kernelIN5flash19enable_sm80_to_sm89INS1_16FlashAttnBwdSm80INS1_25CollectiveMainloopBwdSm80ILi2ELi2EN4cute5tupleIJNS5_1CILi128EEES8_NS7_ILi64EEEEEENS_10bfloat16_tEfNS_4arch4Sm80ELb0ELb1ELb1ELb1ELb0ELb0ELb0ELb0ELi2ELi4ELi4ELi4ELb0EEENS1_24CollectiveEpilogueBwdGQAISA_fSD_Li256ELb1ELb0EEENS1_19SingleTileSchedulerILb1ELb0ELb0ELi128EEEEEEEEEvNT_6ParamsE$_ZN4cute12iter_adaptorIPN7cutlass10bfloat16_tENS_8smem_ptrIS3_EEEC2ES3_,@function
        .size           $_ZN7cutlass13device_kernelIN5flash19enable_sm80_to_sm89INS1_16FlashAttnBwdSm80INS1_25CollectiveMainloopBwdSm80ILi2ELi2EN4cute5tupleIJNS5_1CILi128EEES8_NS7_ILi64EEEEEENS_10bfloat16_tEfNS_4arch4Sm80ELb0ELb1ELb1ELb1ELb0ELb0ELb0ELb0ELi2ELi4ELi4ELi4ELb0EEENS1_24CollectiveEpilogueBwdGQAISA_fSD_Li256ELb1ELb0EEENS1_19SingleTileSchedulerILb1ELb0ELb0ELi128EEEEEEEEEvNT_6ParamsE$_ZN4cute12iter_adaptorIPN7cutlass10bfloat16_tENS_8smem_ptrIS3_EEEC2ES3_,($_ZN7cutlass13device_kernelIN5flash19enable_sm80_to_sm89INS1_16FlashAttnBwdSm80INS1_25CollectiveMainloopBwdSm80ILi2ELi2EN4cute5tupleIJNS5_1CILi128EEES8_NS7_ILi64EEEEEENS_10bfloat16_tEfNS_4arch4Sm80ELb0ELb1ELb1ELb1ELb0ELb0ELb0ELb0ELi2ELi4ELi4ELi4ELb0EEENS1_24CollectiveEpilogueBwdGQAISA_fSD_Li256ELb1ELb0EEENS1_19SingleTileSchedulerILb1ELb0ELb0ELi128EEEEEEEEEvNT_6ParamsE$_ZN4cute12iter_adaptorIPN7cutlass9uint128_tENS_8smem_ptrIS3_EEEC2ES3_ - $_ZN7cutlass13device_kernelIN5flash19enable_sm80_to_sm89INS1_16FlashAttnBwdSm80INS1_25CollectiveMainloopBwdSm80ILi2ELi2EN4cute5tupleIJNS5_1CILi128EEES8_NS7_ILi64EEEEEENS_10bfloat16_tEfNS_4arch4Sm80ELb0ELb1ELb1ELb1ELb0ELb0ELb0ELb0ELi2ELi4ELi4ELi4ELb0EEENS1_24CollectiveEpilogueBwdGQAISA_fSD_Li256ELb1ELb0EEENS1_19SingleTileSchedulerILb1ELb0ELb0ELi128EEEEEEEEEvNT_6ParamsE$_ZN4cute12iter_adaptorIPN7cutlass10bfloat16_tENS_8smem_ptrIS3_EEEC2ES3_)
$_ZN7cutlass13device_kernelIN5flash19enable_sm80_to_sm89INS1_16FlashAttnBwdSm80INS1_25CollectiveMainloopBwdSm80ILi2ELi2EN4cute5tupleIJNS5_1CILi128EEES8_NS7_ILi64EEEEEENS_10bfloat16_tEfNS_4arch4Sm80ELb0ELb1ELb1ELb1ELb0ELb0ELb0ELb0ELi2ELi4ELi4ELi4ELb0EEENS1_24CollectiveEpilogueBwdGQAISA_fSD_Li256ELb1ELb0EEENS1_19SingleTileSchedulerILb1ELb0ELb0ELi128EEEEEEEEEvNT_6ParamsE$_ZN4cute12iter_adaptorIPN7cutlass10bfloat16_tENS_8smem_ptrIS3_EEEC2ES3_:
[----:B------:R-:W-:Y:S02]  /*58b0*/  IADD3 R6, R9, -c[0x0][0x20], RZ ;  /* 0x8000080009067a10 */ /* 0x000fe40007ffe0ff */
[----:B------:R-:W-:-:S03]  /*58c0*/  MOV R11, 0x0 ;  /* 0x00000000000b7802 */ /* 0x000fc60000000f00 */
[----:B------:R1:W-:Y:S01]  /*58d0*/  STL.64 [R6], R2 ;  /* 0x0000000206007387 */ /* 0x0003e20000100a00 */
[----:B------:R-:W-:Y:S05]  /*58e0*/  RET.REL.NODEC R10 `(_ZN7cutlass13device_kernelIN5flash19enable_sm80_to_sm89INS1_16FlashAttnBwdSm80INS1_25CollectiveMainloopBwdSm80ILi2ELi2EN4cute5tupleIJNS5_1CILi128EEES8_NS7_ILi64EEEEEENS_10bfloat16_tEfNS_4arch4Sm80ELb0ELb1ELb1ELb1ELb0ELb0ELb0ELb0ELi2ELi4ELi4ELi4ELb0EEENS1_24CollectiveEpilogueBwdGQAISA_fSD_Li256ELb1ELb0EEENS1_19SingleTileSchedulerILb1ELb0ELb0ELi128EEEEEEEEEvNT_6ParamsE) ;  /* 0xffffa7100a007950 */ /* 0x000fea0003c3ffff */
        .type           $_ZN7cutlass13device_kernelIN5flash19enable_sm80_to_sm89INS1_16FlashAttnBwdSm80INS1_25CollectiveMainloopBwdSm80ILi2ELi2EN4cute5tupleIJNS5_1CILi128EEES8_NS7_ILi64EEEEEENS_10bfloat16_tEfNS_4arch4Sm80ELb0ELb1ELb1ELb1ELb0ELb0ELb0ELb0ELi2ELi4ELi4ELi4ELb0EEENS1_24CollectiveEpilogueBwdGQAISA_fSD_Li256ELb1ELb0EEENS1_19SingleTileSchedulerILb1ELb0ELb0ELi128EEEEEEEEEvNT_6ParamsE$_ZN4cute12iter_adaptorIPN7cutlass9uint128_tENS_8smem_ptrIS3_EEEC2ES3_,@function
        .size           $_ZN7cutlass13device_kernelIN5flash19enable_sm80_to_sm89INS1_16FlashAttnBwdSm80INS1_25CollectiveMainloopBwdSm80ILi2ELi2EN4cute5tupleIJNS5_1CILi128EEES8_NS7_ILi64EEEEEENS_10bfloat16_tEfNS_4arch4Sm80ELb0ELb1ELb1ELb1ELb0ELb0ELb0ELb0ELi2ELi4ELi4ELi4ELb0EEENS1_24CollectiveEpilogueBwdGQAISA_fSD_Li256ELb1ELb0EEENS1_19SingleTileSchedulerILb1ELb0ELb0ELi128EEEEEEEEEvNT_6ParamsE$_ZN4cute12iter_adaptorIPN7cutlass9uint128_tENS_8smem_ptrIS3_EEEC2ES3_,($_ZN7cutlass13device_kernelIN5flash19enable_sm80_to_sm89INS1_16FlashAttnBwdSm80INS1_25CollectiveMainloopBwdSm80ILi2ELi2EN4cute5tupleIJNS5_1CILi128EEES8_NS7_ILi64EEEEEENS_10bfloat16_tEfNS_4arch4Sm80ELb0ELb1ELb1ELb1ELb0ELb0ELb0ELb0ELi2ELi4ELi4ELi4ELb0EEENS1_24CollectiveEpilogueBwdGQAISA_fSD_Li256ELb1ELb0EEENS1_19SingleTileSchedulerILb1ELb0ELb0ELi128EEEEEEEEEvNT_6ParamsE$_ZN4cute12iter_adaptorIPfNS_8gmem_ptrIS1_EEEC2ES1_ - $_ZN7cutlass13device_kernelIN5flash19enable_sm80_to_sm89INS1_16FlashAttnBwdSm80INS1_25CollectiveMainloopBwdSm80ILi2ELi2EN4cute5tupleIJNS5_1CILi128EEES8_NS7_ILi64EEEEEENS_10bfloat16_tEfNS_4arch4Sm80ELb0ELb1ELb1ELb1ELb0ELb0ELb0ELb0ELi2ELi4ELi4ELi4ELb0EEENS1_24CollectiveEpilogueBwdGQAISA_fSD_Li256ELb1ELb0EEENS1_19SingleTileSchedulerILb1ELb0ELb0ELi128EEEEEEEEEvNT_6ParamsE$_ZN4cute12iter_adaptorIPN7cutlass9uint128_tENS_8smem_ptrIS3_EEEC2ES3_)
$_ZN7cutlass13device_kernelIN5flash19enable_sm80_to_sm89INS1_16FlashAttnBwdSm80INS1_25CollectiveMainloopBwdSm80ILi2ELi2EN4cute5tupleIJNS5_1CILi128EEES8_NS7_ILi64EEEEEENS_10bfloat16_tEfNS_4arch4Sm80ELb0ELb1ELb1ELb1ELb0ELb0ELb0ELb0ELi2ELi4ELi4ELi4ELb0EEENS1_24CollectiveEpilogueBwdGQAISA_fSD_Li256ELb1ELb0EEENS1_19SingleTileSchedulerILb1ELb0ELb0ELi128EEEEEEEEEvNT_6ParamsE$_ZN4cute12iter_adaptorIPN7cutlass9uint128_tENS_8smem_ptrIS3_EEEC2ES3_:
[----:B------:R-:W-:Y:S02]  /*58f0*/  IADD3 R4, R4, -c[0x0][0x20], RZ ;  /* 0x8000080004047a10 */ /* 0x000fe40007ffe0ff */
[----:B------:R-:W-:-:S03]  /*5900*/  MOV R9, 0x0 ;  /* 0x0000000000097802 */ /* 0x000fc60000000f00 */
[----:B------:R1:W-:Y:S01]  /*5910*/  STL.64 [R4], R2 ;  /* 0x0000000204007387 */ /* 0x0003e20000100a00 */
[----:B------:R-:W-:Y:S05]  /*5920*/  RET.REL.NODEC R8 `(_ZN7cutlass13device_kernelIN5flash19enable_sm80_to_sm89INS1_16FlashAttnBwdSm80INS1_25CollectiveMainloopBwdSm80ILi2ELi2EN4cute5tupleIJNS5_1CILi128EEES8_NS7_ILi64EEEEEENS_10bfloat16_tEfNS_4arch4Sm80ELb0ELb1ELb1ELb1ELb0ELb0ELb0ELb0ELi2ELi4ELi4ELi4ELb0EEENS1_24CollectiveEpilogueBwdGQAISA_fSD_Li256ELb1ELb0EEENS1_19SingleTileSchedulerILb1ELb0ELb0ELi128EEEEEEEEEvNT_6ParamsE) ;  /* 0xffffa6d008007950 */ /* 0x000fea0003c3ffff */
        .type           $_ZN7cutlass13device_kernelIN5flash19enable_sm80_to_sm89INS1_16FlashAttnBwdSm80INS1_25CollectiveMainloopBwdSm80ILi2ELi2EN4cute5tupleIJNS5_1CILi128EEES8_NS7_ILi64EEEEEENS_10bfloat16_tEfNS_4arch4Sm80ELb0ELb1ELb1ELb1ELb0ELb0ELb0ELb0ELi2ELi4ELi4ELi4ELb0EEENS1_24CollectiveEpilogueBwdGQAISA_fSD_Li256ELb1ELb0EEENS1_19SingleTileSchedulerILb1ELb0ELb0ELi128EEEEEEEEEvNT_6ParamsE$_ZN4cute12iter_adaptorIPfNS_8gmem_ptrIS1_EEEC2ES1_,@function
        .size           $_ZN7cutlass13device_kernelIN5flash19enable_sm80_to_sm89INS1_16FlashAttnBwdSm80INS1_25CollectiveMainloopBwdSm80ILi2ELi2EN4cute5tupleIJNS5_1CILi128EEES8_NS7_ILi64EEEEEENS_10bfloat16_tEfNS_4arch4Sm80ELb0ELb1ELb1ELb1ELb0ELb0ELb0ELb0ELi2ELi4ELi4ELi4ELb0EEENS1_24CollectiveEpilogueBwdGQAISA_fSD_Li256ELb1ELb0EEENS1_19SingleTileSchedulerILb1ELb0ELb0ELi128EEEEEEEEEvNT_6ParamsE$_ZN4cute12iter_adaptorIPfNS_8gmem_ptrIS1_EEEC2ES1_,($_ZN7cutlass13device_kernelIN5flash19enable_sm80_to_sm89INS1_16FlashAttnBwdSm80INS1_25CollectiveMainloopBwdSm80ILi2ELi2EN4cute5tupleIJNS5_1CILi128EEES8_NS7_ILi64EEEEEENS_10bfloat16_tEfNS_4arch4Sm80ELb0ELb1ELb1ELb1ELb0ELb0ELb0ELb0ELi2ELi4ELi4ELi4ELb0EEENS1_24CollectiveEpilogueBwdGQAISA_fSD_Li256ELb1ELb0EEENS1_19SingleTileSchedulerILb1ELb0ELb0ELi128EEEEEEEEEvNT_6ParamsE$_ZN4cute12iter_adaptorIPfNS_8smem_ptrIS1_EEEC2ES1_ - $_ZN7cutlass13device_kernelIN5flash19enable_sm80_to_sm89INS1_16FlashAttnBwdSm80INS1_25CollectiveMainloopBwdSm80ILi2ELi2EN4cute5tupleIJNS5_1CILi128EEES8_NS7_ILi64EEEEEENS_10bfloat16_tEfNS_4arch4Sm80ELb0ELb1ELb1ELb1ELb0ELb0ELb0ELb0ELi2ELi4ELi4ELi4ELb0EEENS1_24CollectiveEpilogueBwdGQAISA_fSD_Li256ELb1ELb0EEENS1_19SingleTileSchedulerILb1ELb0ELb0ELi128EEEEEEEEEvNT_6ParamsE$_ZN4cute12iter_adaptorIPfNS_8gmem_ptrIS1_EEEC2ES1_)
$_ZN7cutlass13device_kernelIN5flash19enable_sm80_to_sm89INS1_16FlashAttnBwdSm80INS1_25CollectiveMainloopBwdSm80ILi2ELi2EN4cute5tupleIJNS5_1CILi128EEES8_NS7_ILi64EEEEEENS_10bfloat16_tEfNS_4arch4Sm80ELb0ELb1ELb1ELb1ELb0ELb0ELb0ELb0ELi2ELi4ELi4ELi4ELb0EEENS1_24CollectiveEpilogueBwdGQAISA_fSD_Li256ELb1ELb0EEENS1_19SingleTileSchedulerILb1ELb0ELb0ELi128EEEEEEEEEvNT_6ParamsE$_ZN4cute12iter_adaptorIPfNS_8gmem_ptrIS1_EEEC2ES1_:
[----:B------:R-:W-:Y:S02]  /*5930*/  IADD3 R2, R61, -c[0x0][0x20], RZ ;  /* 0x800008003d027a10 */ /* 0x000fe40007ffe0ff */
[----:B------:R-:W-:-:S03]  /*5940*/  MOV R5, 0x0 ;  /* 0x0000000000057802 */ /* 0x000fc60000000f00 */
[----:B------:R1:W-:Y:S01]  /*5950*/  STL.64 [R2], R10 ;  /* 0x0000000a02007387 */ /* 0x0003e20000100a00 */
[----:B------:R-:W-:Y:S05]  /*5960*/  RET.REL.NODEC R4 `(_ZN7cutlass13device_kernelIN5flash19enable_sm80_to_sm89INS1_16FlashAttnBwdSm80INS1_25CollectiveMainloopBwdSm80ILi2ELi2EN4cute5tupleIJNS5_1CILi128EEES8_NS7_ILi64EEEEEENS_10bfloat16_tEfNS_4arch4Sm80ELb0ELb1ELb1ELb1ELb0ELb0ELb0ELb0ELi2ELi4ELi4ELi4ELb0EEENS1_24CollectiveEpilogueBwdGQAISA_fSD_Li256ELb1ELb0EEENS1_19SingleTileSchedulerILb1ELb0ELb0ELi128EEEEEEEEEvNT_6ParamsE) ;  /* 0xffffa69004007950 */ /* 0x000fea0003c3ffff */
        .type           $_ZN7cutlass13device_kernelIN5flash19enable_sm80_to_sm89INS1_16FlashAttnBwdSm80INS1_25CollectiveMainloopBwdSm80ILi2ELi2EN4cute5tupleIJNS5_1CILi128EEES8_NS7_ILi64EEEEEENS_10bfloat16_tEfNS_4arch4Sm80ELb0ELb1ELb1ELb1ELb0ELb0ELb0ELb0ELi2ELi4ELi4ELi4ELb0EEENS1_24CollectiveEpilogueBwdGQAISA_fSD_Li256ELb1ELb0EEENS1_19SingleTileSchedulerILb1ELb0ELb0ELi128EEEEEEEEEvNT_6ParamsE$_ZN4cute12iter_adaptorIPfNS_8smem_ptrIS1_EEEC2ES1_,@function
        .size           $_ZN7cutlass13device_kernelIN5flash19enable_sm80_to_sm89INS1_16FlashAttnBwdSm80INS1_25CollectiveMainloopBwdSm80ILi2ELi2EN4cute5tupleIJNS5_1CILi128EEES8_NS7_ILi64EEEEEENS_10bfloat16_tEfNS_4arch4Sm80ELb0ELb1ELb1ELb1ELb0ELb0ELb0ELb0ELi2ELi4ELi4ELi4ELb0EEENS1_24CollectiveEpilogueBwdGQAISA_fSD_Li256ELb1ELb0EEENS1_19SingleTileSchedulerILb1ELb0ELb0ELi128EEEEEEEEEvNT_6ParamsE$_ZN4cute12iter_adaptorIPfNS_8smem_ptrIS1_EEEC2ES1_,($_ZN7cutlass13device_kernelIN5flash19enable_sm80_to_sm89INS1_16FlashAttnBwdSm80INS1_25CollectiveMainloopBwdSm80ILi2ELi2EN4cute5tupleIJNS5_1CILi128EEES8_NS7_ILi64EEEEEENS_10bfloat16_tEfNS_4arch4Sm80ELb0ELb1ELb1ELb1ELb0ELb0ELb0ELb0ELi2ELi4ELi4ELi4ELb0EEENS1_24CollectiveEpilogueBwdGQAISA_fSD_Li256ELb1ELb0EEENS1_19SingleTileSchedulerILb1ELb0ELb0ELi128EEEEEEEEEvNT_6ParamsE$_ZN4cute12iter_adaptorIPjNS_8smem_ptrIS1_EEEC2ES1_ - $_ZN7cutlass13device_kernelIN5flash19enable_sm80_to_sm89INS1_16FlashAttnBwdSm80INS1_25CollectiveMainloopBwdSm80ILi2ELi2EN4cute5tupleIJNS5_1CILi128EEES8_NS7_ILi64EEEEEENS_10bfloat16_tEfNS_4arch4Sm80ELb0ELb1ELb1ELb1ELb0ELb0ELb0ELb0ELi2ELi4ELi4ELi4ELb0EEENS1_24CollectiveEpilogueBwdGQAISA_fSD_Li256ELb1ELb0EEENS1_19SingleTileSchedulerILb1ELb0ELb0ELi128EEEEEEEEEvNT_6ParamsE$_ZN4cute12iter_adaptorIPfNS_8smem_ptrIS1_EEEC2ES1_)
$_ZN7cutlass13device_kernelIN5flash19enable_sm80_to_sm89INS1_16FlashAttnBwdSm80INS1_25CollectiveMainloopBwdSm80ILi2ELi2EN4cute5tupleIJNS5_1CILi128EEES8_NS7_ILi64EEEEEENS_10bfloat16_tEfNS_4arch4Sm80ELb0ELb1ELb1ELb1ELb0ELb0ELb0ELb0ELi2ELi4ELi4ELi4ELb0EEENS1_24CollectiveEpilogueBwdGQAISA_fSD_Li256ELb1ELb0EEENS1_19SingleTileSchedulerILb1ELb0ELb0ELi128EEEEEEEEEvNT_6ParamsE$_ZN4cute12iter_adaptorIPfNS_8smem_ptrIS1_EEEC2ES1_:
[----:B------:R-:W-:Y:S02]  /*5970*/  IADD3 R6, R6, -c[0x0][0x20], RZ ;  /* 0x8000080006067a10 */ /* 0x000fe40007ffe0ff */
[----:B------:R-:W-:-:S03]  /*5980*/  MOV R11, 0x0 ;  /* 0x00000000000b7802 */ /* 0x000fc60000000f00 */
[----:B------:R1:W-:Y:S01]  /*5990*/  STL.64 [R6], R2 ;  /* 0x0000000206007387 */ /* 0x0003e20000100a00 */
[----:B------:R-:W-:Y:S05]  /*59a0*/  RET.REL.NODEC R10 `(_ZN7cutlass13device_kernelIN5flash19enable_sm80_to_sm89INS1_16FlashAttnBwdSm80INS1_25CollectiveMainloopBwdSm80ILi2ELi2EN4cute5tupleIJNS5_1CILi128EEES8_NS7_ILi64EEEEEENS_10bfloat16_tEfNS_4arch4Sm80ELb0ELb1ELb1ELb1ELb0ELb0ELb0ELb0ELi2ELi4ELi4ELi4ELb0EEENS1_24CollectiveEpilogueBwdGQAISA_fSD_Li256ELb1ELb0EEENS1_19SingleTileSchedulerILb1ELb0ELb0ELi128EEEEEEEEEvNT_6ParamsE) ;  /* 0xffffa6500a007950 */ /* 0x000fea0003c3ffff */
        .type           $_ZN7cutlass13device_kernelIN5flash19enable_sm80_to_sm89INS1_16FlashAttnBwdSm80INS1_25CollectiveMainloopBwdSm80ILi2ELi2EN4cute5tupleIJNS5_1CILi128EEES8_NS7_ILi64EEEEEENS_10bfloat16_tEfNS_4arch4Sm80ELb0ELb1ELb1ELb1ELb0ELb0ELb0ELb0ELi2ELi4ELi4ELi4ELb0EEENS1_24CollectiveEpilogueBwdGQAISA_fSD_Li256ELb1ELb0EEENS1_19SingleTileSchedulerILb1ELb0ELb0ELi128EEEEEEEEEvNT_6ParamsE$_ZN4cute12iter_adaptorIPjNS_8smem_ptrIS1_EEEC2ES1_,@function
        .size           $_ZN7cutlass13device_kernelIN5flash19enable_sm80_to_sm89INS1_16FlashAttnBwdSm80INS1_25CollectiveMainloopBwdSm80ILi2ELi2EN4cute5tupleIJNS5_1CILi128EEES8_NS7_ILi64EEEEEENS_10bfloat16_tEfNS_4arch4Sm80ELb0ELb1ELb1ELb1ELb0ELb0ELb0ELb0ELi2ELi4ELi4ELi4ELb0EEENS1_24CollectiveEpilogueBwdGQAISA_fSD_Li256ELb1ELb0EEENS1_19SingleTileSchedulerILb1ELb0ELb0ELi128EEEEEEEEEvNT_6ParamsE$_ZN4cute12iter_adaptorIPjNS_8smem_ptrIS1_EEEC2ES1_,($_ZN7cutlass13device_kernelIN5flash19enable_sm80_to_sm89INS1_16FlashAttnBwdSm80INS1_25CollectiveMainloopBwdSm80ILi2ELi2EN4cute5tupleIJNS5_1CILi128EEES8_NS7_ILi64EEEEEENS_10bfloat16_tEfNS_4arch4Sm80ELb0ELb1ELb1ELb1ELb0ELb0ELb0ELb0ELi2ELi4ELi4ELi4ELb0EEENS1_24CollectiveEpilogueBwdGQAISA_fSD_Li256ELb1ELb0EEENS1_19SingleTileSchedulerILb1ELb0ELb0ELi128EEEEEEEEEvNT_6ParamsE$_ZN4cute3eso3ESOILb0ELb0EJNS_14ComposedLayoutINS_7SwizzleILi3ELi3ELi3EEENS_9MixedBitsILj0ELj432EEENS_6LayoutINS_5tupleIJNS8_IJNS_1CILi2EEESA_SA_EEESA_NS9_ILi8EEEEEENS8_IJNS8_IJNS9_ILi64EEESC_NS9_ILi512EEEEEENS9_ILi8192EEENS9_ILi1024EEEEEEEEEENS_10ViewEngineINS_8smem_ptrIPN7cutlass10bfloat16_tEEEEEEEC2ERKSL_RKSS_ - $_ZN7cutlass13device_kernelIN5flash19enable_sm80_to_sm89INS1_16FlashAttnBwdSm80INS1_25CollectiveMainloopBwdSm80ILi2ELi2EN4cute5tupleIJNS5_1CILi128EEES8_NS7_ILi64EEEEEENS_10bfloat16_tEfNS_4arch4Sm80ELb0ELb1ELb1ELb1ELb0ELb0ELb0ELb0ELi2ELi4ELi4ELi4ELb0EEENS1_24CollectiveEpilogueBwdGQAISA_fSD_Li256ELb1ELb0EEENS1_19SingleTileSchedulerILb1ELb0ELb0ELi128EEEEEEEEEvNT_6ParamsE$_ZN4cute12iter_adaptorIPjNS_8smem_ptrIS1_EEEC2ES1_)
$_ZN7cutlass13device_kernelIN5flash19enable_sm80_to_sm89INS1_16FlashAttnBwdSm80INS1_25CollectiveMainloopBwdSm80ILi2ELi2EN4cute5tupleIJNS5_1CILi128EEES8_NS7_ILi64EEEEEENS_10bfloat16_tEfNS_4arch4Sm80ELb0ELb1ELb1ELb1ELb0ELb0ELb0ELb0ELi2ELi4ELi4ELi4ELb0EEENS1_24CollectiveEpilogueBwdGQAISA_fSD_Li256ELb1ELb0EEENS1_19SingleTileSchedulerILb1ELb0ELb0ELi128EEEEEEEEEvNT_6ParamsE$_ZN4cute12iter_adaptorIPjNS_8smem_ptrIS1_EEEC2ES1_:
[----:B------:R-:W-:Y:S02]  /*59b0*/  IADD3 R6, R58, -c[0x0][0x20], RZ ;  /* 0x800008003a067a10 */ /* 0x000fe40007ffe0ff */
[----:B------:R-:W-:-:S03]  /*59c0*/  MOV R11, 0x0 ;  /* 0x00000000000b7802 */ /* 0x000fc60000000f00 */
[----:B------:R1:W-:Y:S01]  /*59d0*/  STL.64 [R6], R2 ;  /* 0x0000000206007387 */ /* 0x0003e20000100a00 */
[----:B------:R-:W-:Y:S05]  /*59e0*/  RET.REL.NODEC R10 `(_ZN7cutlass13device_kernelIN5flash19enable_sm80_to_sm89INS1_16FlashAttnBwdSm80INS1_25CollectiveMainloopBwdSm80ILi2ELi2EN4cute5tupleIJNS5_1CILi128EEES8_NS7_ILi64EEEEEENS_10bfloat16_tEfNS_4arch4Sm80ELb0ELb1ELb1ELb1ELb0ELb0ELb0ELb0ELi2ELi4ELi4ELi4ELb0EEENS1_24CollectiveEpilogueBwdGQAISA_fSD_Li256ELb1ELb0EEENS1_19SingleTileSchedulerILb1ELb0ELb0ELi128EEEEEEEEEvNT_6ParamsE) ;  /* 0xffffa6100a007950 */ /* 0x000fea0003c3ffff */
        .type           $_ZN7cutlass13device_kernelIN5flash19enable_sm80_to_sm89INS1_16FlashAttnBwdSm80INS1_25CollectiveMainloopBwdSm80ILi2ELi2EN4cute5tupleIJNS5_1CILi128EEES8_NS7_ILi64EEEEEENS_10bfloat16_tEfNS_4arch4Sm80ELb0ELb1ELb1ELb1ELb0ELb0ELb0ELb0ELi2ELi4ELi4ELi4ELb0EEENS1_24CollectiveEpilogueBwdGQAISA_fSD_Li256ELb1ELb0EEENS1_19SingleTileSchedulerILb1ELb0ELb0ELi128EEEEEEEEEvNT_6ParamsE$_ZN4cute3eso3ESOILb0ELb0EJNS_14ComposedLayoutINS_7SwizzleILi3ELi3ELi3EEENS_9MixedBitsILj0ELj432EEENS_6LayoutINS_5tupleIJNS8_IJNS_1CILi2EEESA_SA_EEESA_NS9_ILi8EEEEEENS8_IJNS8_IJNS9_ILi64EEESC_NS9_ILi512EEEEEENS9_ILi8192EEENS9_ILi1024EEEEEEEEEENS_10ViewEngineINS_8smem_ptrIPN7cutlass10bfloat16_tEEEEEEEC2ERKSL_RKSS_,@function
        .size           $_ZN7cutlass13device_kernelIN5flash19enable_sm80_to_sm89INS1_16FlashAttnBwdSm80INS1_25CollectiveMainloopBwdSm80ILi2ELi2EN4cute5tupleIJNS5_1CILi128EEES8_NS7_ILi64EEEEEENS_10bfloat16_tEfNS_4arch4Sm80ELb0ELb1ELb1ELb1ELb0ELb0ELb0ELb0ELi2ELi4ELi4ELi4ELb0EEENS1_24CollectiveEpilogueBwdGQAISA_fSD_Li256ELb1ELb0EEENS1_19SingleTileSchedulerILb1ELb0ELb0ELi128EEEEEEEEEvNT_6ParamsE$_ZN4cute3eso3ESOILb0ELb0EJNS_14ComposedLayoutINS_7SwizzleILi3ELi3ELi3EEENS_9MixedBitsILj0ELj432EEENS_6LayoutINS_5tupleIJNS8_IJNS_1CILi2EEESA_SA_EEESA_NS9_ILi8EEEEEENS8_IJNS8_IJNS9_ILi64EEESC_NS9_ILi512EEEEEENS9_ILi8192EEENS9_ILi1024EEEEEEEEEENS_10ViewEngineINS_8smem_ptrIPN7cutlass10bfloat16_tEEEEEEEC2ERKSL_RKSS_,($_ZN7cutlass13device_kernelIN5flash19enable_sm80_to_sm89INS1_16FlashAttnBwdSm80INS1_25CollectiveMainloopBwdSm80ILi2ELi2EN4cute5tupleIJNS5_1CILi128EEES8_NS7_ILi64EEEEEENS_10bfloat16_tEfNS_4arch4Sm80ELb0ELb1ELb1ELb1ELb0ELb0ELb0ELb0ELi2ELi4ELi4ELi4ELb0EEENS1_24CollectiveEpilogueBwdGQAISA_fSD_Li256ELb1ELb0EEENS1_19SingleTileSchedulerILb1ELb0ELb0ELi128EEEEEEEEEvNT_6ParamsE$_ZN4cute3eso3ESOILb0ELb0EJNS_14ComposedLayoutINS_7SwizzleILi3ELi3ELi3EEENS_9MixedBitsILj0ELj432EEENS_6LayoutINS_5tupleIJNS8_IJNS_1CILi2EEESA_SA_EEESA_NS9_ILi8EEEEEENS8_IJNS8_IJNS9_ILi64EEESC_NS9_ILi512EEEEEENS9_ILi8192EEENS9_ILi1024EEEEEEEEEEiEEC2ERKSL_RKi - $_ZN7cutlass13device_kernelIN5flash19enable_sm80_to_sm89INS1_16FlashAttnBwdSm80INS1_25CollectiveMainloopBwdSm80ILi2ELi2EN4cute5tupleIJNS5_1CILi128EEES8_NS7_ILi64EEEEEENS_10bfloat16_tEfNS_4arch4Sm80ELb0ELb1ELb1ELb1ELb0ELb0ELb0ELb0ELi2ELi4ELi4ELi4ELb0EEENS1_24CollectiveEpilogueBwdGQAISA_fSD_Li256ELb1ELb0EEENS1_19SingleTileSchedulerILb1ELb0ELb0ELi128EEEEEEEEEvNT_6ParamsE$_ZN4cute3eso3ESOILb0ELb0EJNS_14ComposedLayoutINS_7SwizzleILi3ELi3ELi3EEENS_9MixedBitsILj0ELj432EEENS_6LayoutINS_5tupleIJNS8_IJNS_1CILi2EEESA_SA_EEESA_NS9_ILi8EEEEEENS8_IJNS8_IJNS9_ILi64EEESC_NS9_ILi512EEEEEENS9_ILi8192EEENS9_ILi1024EEEEEEEEEENS_10ViewEngineINS_8smem_ptrIPN7cutlass10bfloat16_tEEEEEEEC2ERKSL_RKSS_)
$_ZN7cutlass13device_kernelIN5flash19enable_sm80_to_sm89INS1_16FlashAttnBwdSm80INS1_25CollectiveMainloopBwdSm80ILi2ELi2EN4cute5tupleIJNS5_1CILi128EEES8_NS7_ILi64EEEEEENS_10bfloat16_tEfNS_4arch4Sm80ELb0ELb1ELb1ELb1ELb0ELb0ELb0ELb0ELi2ELi4ELi4ELi4ELb0EEENS1_24CollectiveEpilogueBwdGQAISA_fSD_Li256ELb1ELb0EEENS1_19SingleTileSchedulerILb1ELb0ELb0ELi128EEEEEEEEEvNT_6ParamsE$_ZN4cute3eso3ESOILb0ELb0EJNS_14ComposedLayoutINS_7SwizzleILi3ELi3ELi3EEENS_9MixedBitsILj0ELj432EEENS_6LayoutINS_5tupleIJNS8_IJNS_1CILi2EEESA_SA_EEESA_NS9_ILi8EEEEEENS8_IJNS8_IJNS9_ILi64EEESC_NS9_ILi512EEEEEENS9_ILi8192EEENS9_ILi1024EEEEEEEEEENS_10ViewEngineINS_8smem_ptrIPN7cutlass10bfloat16_tEEEEEEEC2ERKSL_RKSS_:
[----:B------:R-:W-:Y:S02]  /*59f0*/  IADD3 R3, R25, -c[0x0][0x20], RZ ;  /* 0x8000080019037a10 */ /* 0x000fe40007ffe0ff */
[----:B------:R-:W-:-:S03]  /*5a00*/  IADD3 R2, R24, -c[0x0][0x20], RZ ;  /* 0x8000080018027a10 */ /* 0x000fc60007ffe0ff */
[----:B------:R1:W-:Y:S04]  /*5a10*/  STL [R3], R6 ;  /* 0x0000000603007387 */ /* 0x0003e80000100800 */
[----:B------:R-:W2:Y:S01]  /*5a20*/  LDL.64 R8, [R2] ;  /* 0x0000000002087983 */ /* 0x000ea20000100a00 */
[----:B------:R-:W-:-:S03]  /*5a30*/  IMAD.MOV.U32 R5, RZ, RZ, 0x0 ;  /* 0x00000000ff057424 */ /* 0x000fc600078e00ff */
[----:B--2---:R1:W-:Y:S01]  /*5a40*/  STL.64 [R3+0x8], R8 ;  /* 0x0000080803007387 */ /* 0x0043e20000100a00 */
[----:B------:R-:W-:Y:S05]  /*5a50*/  RET.REL.NODEC R4 `(_ZN7cutlass13device_kernelIN5flash19enable_sm80_to_sm89INS1_16FlashAttnBwdSm80INS1_25CollectiveMainloopBwdSm80ILi2ELi2EN4cute5tupleIJNS5_1CILi128EEES8_NS7_ILi64EEEEEENS_10bfloat16_tEfNS_4arch4Sm80ELb0ELb1ELb1ELb1ELb0ELb0ELb0ELb0ELi2ELi4ELi4ELi4ELb0EEENS1_24CollectiveEpilogueBwdGQAISA_fSD_Li256ELb1ELb0EEENS1_19SingleTileSchedulerILb1ELb0ELb0ELi128EEEEEEEEEvNT_6ParamsE) ;  /* 0xffffa5a004007950 */ /* 0x000fea0003c3ffff */
        .type           $_ZN7cutlass13device_kernelIN5flash19enable_sm80_to_sm89INS1_16FlashAttnBwdSm80INS1_25CollectiveMainloopBwdSm80ILi2ELi2EN4cute5tupleIJNS5_1CILi128EEES8_NS7_ILi64EEEEEENS_10bfloat16_tEfNS_4arch4Sm80ELb0ELb1ELb1ELb1ELb0ELb0ELb0ELb0ELi2ELi4ELi4ELi4ELb0EEENS1_24CollectiveEpilogueBwdGQAISA_fSD_Li256ELb1ELb0EEENS1_19SingleTileSchedulerILb1ELb0ELb0ELi128EEEEEEEEEvNT_6ParamsE$_ZN4cute3eso3ESOILb0ELb0EJNS_14ComposedLayoutINS_7SwizzleILi3ELi3ELi3EEENS_9MixedBitsILj0ELj432EEENS_6LayoutINS_5tupleIJNS8_IJNS_1CILi2EEESA_SA_EEESA_NS9_ILi8EEEEEENS8_IJNS8_IJNS9_ILi64EEESC_NS9_ILi512EEEEEENS9_ILi8192EEENS9_ILi1024EEEEEEEEEEiEEC2ERKSL_RKi,@function
        .size           $_ZN7cutlass13device_kernelIN5flash19enable_sm80_to_sm89INS1_16FlashAttnBwdSm80INS1_25CollectiveMainloopBwdSm80ILi2ELi2EN4cute5tupleIJNS5_1CILi128EEES8_NS7_ILi64EEEEEENS_10bfloat16_tEfNS_4arch4Sm80ELb0ELb1ELb1ELb1ELb0ELb0ELb0ELb0ELi2ELi4ELi4ELi4ELb0EEENS1_24CollectiveEpilogueBwdGQAISA_fSD_Li256ELb1ELb0EEENS1_19SingleTileSchedulerILb1ELb0ELb0ELi128EEEEEEEEEvNT_6ParamsE$_ZN4cute3eso3ESOILb0ELb0EJNS_14ComposedLayoutINS_7SwizzleILi3ELi3ELi3EEENS_9MixedBitsILj0ELj432EEENS_6LayoutINS_5tupleIJNS8_IJNS_1CILi2EEESA_SA_EEESA_NS9_ILi8EEEEEENS8_IJNS8_IJNS9_ILi64EEESC_NS9_ILi512EEEEEENS9_ILi8192EEENS9_ILi1024EEEEEEEEEEiEEC2ERKSL_RKi,($_ZN7cutlass13device_kernelIN5flash19enable_sm80_to_sm89INS1_16FlashAttnBwdSm80INS1_25CollectiveMainloopBwdSm80ILi2ELi2EN4cute5tupleIJNS5_1CILi128EEES8_NS7_ILi64EEEEEENS_10bfloat16_tEfNS_4arch4Sm80ELb0ELb1ELb1ELb1ELb0ELb0ELb0ELb0ELi2ELi4ELi4ELi4ELb0EEENS1_24CollectiveEpilogueBwdGQAISA_fSD_Li256ELb1ELb0EEENS1_19SingleTileSchedulerILb1ELb0ELb0ELi128EEEEEEEEEvNT_6ParamsE$_ZN4cute3eso3ESOILb0ELb0EJNS_5tupleIJNS_1CILi0EEENS2_IJNS3_ILi1EEENS3_ILi256EEEiEEEEEENS3_ILi2048EEENS2_IJiNS3_ILi4096EEEEEEEEC2ERKS8_RKS9_RKSB_ - $_ZN7cutlass13device_kernelIN5flash19enable_sm80_to_sm89INS1_16FlashAttnBwdSm80INS1_25CollectiveMainloopBwdSm80ILi2ELi2EN4cute5tupleIJNS5_1CILi128EEES8_NS7_ILi64EEEEEENS_10bfloat16_tEfNS_4arch4Sm80ELb0ELb1ELb1ELb1ELb0ELb0ELb0ELb0ELi2ELi4ELi4ELi4ELb0EEENS1_24CollectiveEpilogueBwdGQAISA_fSD_Li256ELb1ELb0EEENS1_19SingleTileSchedulerILb1ELb0ELb0ELi128EEEEEEEEEvNT_6ParamsE$_ZN4cute3eso3ESOILb0ELb0EJNS_14ComposedLayoutINS_7SwizzleILi3ELi3ELi3EEENS_9MixedBitsILj0ELj432EEENS_6LayoutINS_5tupleIJNS8_IJNS_1CILi2EEESA_SA_EEESA_NS9_ILi8EEEEEENS8_IJNS8_IJNS9_ILi64EEESC_NS9_ILi512EEEEEENS9_ILi8192EEENS9_ILi1024EEEEEEEEEEiEEC2ERKSL_RKi)
$_ZN7cutlass13device_kernelIN5flash19enable_sm80_to_sm89INS1_16FlashAttnBwdSm80INS1_25CollectiveMainloopBwdSm80ILi2ELi2EN4cute5tupleIJNS5_1CILi128EEES8_NS7_ILi64EEEEEENS_10bfloat16_tEfNS_4arch4Sm80ELb0ELb1ELb1ELb1ELb0ELb0ELb0ELb0ELi2ELi4ELi4ELi4ELb0EEENS1_24CollectiveEpilogueBwdGQAISA_fSD_Li256ELb1ELb0EEENS1_19SingleTileSchedulerILb1ELb0ELb0ELi128EEEEEEEEEvNT_6ParamsE$_ZN4cute3eso3ESOILb0ELb0EJNS_14ComposedLayoutINS_7SwizzleILi3ELi3ELi3EEENS_9MixedBitsILj0ELj432EEENS_6LayoutINS_5tupleIJNS8_IJNS_1CILi2EEESA_SA_EEESA_NS9_ILi8EEEEEENS8_IJNS8_IJNS9_ILi64EEESC_NS9_ILi512EEEEEENS9_ILi8192EEENS9_ILi1024EEEEEEEEEEiEEC2ERKSL_RKi:
[----:B------:R-:W-:Y:S02]  /*5a60*/  IADD3 R5, R25, -c[0x0][0x20], RZ ;  /* 0x8000080019057a10 */ /* 0x000fe40007ffe0ff */
[----:B------:R-:W-:-:S03]  /*5a70*/  IADD3 R3, R7, -c[0x0][0x20], RZ ;  /* 0x8000080007037a10 */ /* 0x000fc60007ffe0ff */
[----:B------:R1:W-:Y:S04]  /*5a80*/  STL [R5], R2 ;  /* 0x0000000205007387 */ /* 0x0003e80000100800 */
[----:B------:R-:W2:Y:S01]  /*5a90*/  LDL R6, [R3] ;  /* 0x0000000003067983 */ /* 0x000ea20000100800 */
[----:B------:R-:W-:Y:S02]  /*5aa0*/  IMAD.MOV.U32 R8, RZ, RZ, R4 ;  /* 0x000000ffff087224 */ /* 0x000fe400078e0004 */
[----:B------:R-:W-:Y:S01]  /*5ab0*/  IMAD.MOV.U32 R9, RZ, RZ, 0x0 ;  /* 0x00000000ff097424 */ /* 0x000fe200078e00ff */
[----:B--2---:R1:W-:Y:S03]  /*5ac0*/  STL [R5+0x4], R6 ;  /* 0x0000040605007387 */ /* 0x0043e60000100800 */
[----:B------:R-:W-:Y:S05]  /*5ad0*/  RET.REL.NODEC R8 `(_ZN7cutlass13device_kernelIN5flash19enable_sm80_to_sm89INS1_16FlashAttnBwdSm80INS1_25CollectiveMainloopBwdSm80ILi2ELi2EN4cute5tupleIJNS5_1CILi128EEES8_NS7_ILi64EEEEEENS_10bfloat16_tEfNS_4arch4Sm80ELb0ELb1ELb1ELb1ELb0ELb0ELb0ELb0ELi2ELi4ELi4ELi4ELb0EEENS1_24CollectiveEpilogueBwdGQAISA_fSD_Li256ELb1ELb0EEENS1_19SingleTileSchedulerILb1ELb0ELb0ELi128EEEEEEEEEvNT_6ParamsE) ;  /* 0xffffa52008007950 */ /* 0x000fea0003c3ffff */
        .type           $_ZN7cutlass13device_kernelIN5flash19enable_sm80_to_sm89INS1_16FlashAttnBwdSm80INS1_25CollectiveMainloopBwdSm80ILi2ELi2EN4cute5tupleIJNS5_1CILi128EEES8_NS7_ILi64EEEEEENS_10bfloat16_tEfNS_4arch4Sm80ELb0ELb1ELb1ELb1ELb0ELb0ELb0ELb0ELi2ELi4ELi4ELi4ELb0EEENS1_24CollectiveEpilogueBwdGQAISA_fSD_Li256ELb1ELb0EEENS1_19SingleTileSchedulerILb1ELb0ELb0ELi128EEEEEEEEEvNT_6ParamsE$_ZN4cute3eso3ESOILb0ELb0EJNS_5tupleIJNS_1CILi0EEENS2_IJNS3_ILi1EEENS3_ILi256EEEiEEEEEENS3_ILi2048EEENS2_IJiNS3_ILi4096EEEEEEEEC2ERKS8_RKS9_RKSB_,@function
        .size           $_ZN7cutlass13device_kernelIN5flash19enable_sm80_to_sm89INS1_16FlashAttnBwdSm80INS1_25CollectiveMainloopBwdSm80ILi2ELi2EN4cute5tupleIJNS5_1CILi128EEES8_NS7_ILi64EEEEEENS_10bfloat16_tEfNS_4arch4Sm80ELb0ELb1ELb1ELb1ELb0ELb0ELb0ELb0ELi2ELi4ELi4ELi4ELb0EEENS1_24CollectiveEpilogueBwdGQAISA_fSD_Li256ELb1ELb0EEENS1_19SingleTileSchedulerILb1ELb0ELb0ELi128EEEEEEEEEvNT_6ParamsE$_ZN4cute3eso3ESOILb0ELb0EJNS_5tupleIJNS_1CILi0EEENS2_IJNS3_ILi1EEENS3_ILi256EEEiEEEEEENS3_ILi2048EEENS2_IJiNS3_ILi4096EEEEEEEEC2ERKS8_RKS9_RKSB_,($_ZN7cutlass13device_kernelIN5flash19enable_sm80_to_sm89INS1_16FlashAttnBwdSm80INS1_25CollectiveMainloopBwdSm80ILi2ELi2EN4cute5tupleIJNS5_1CILi128EEES8_NS7_ILi64EEEEEENS_10bfloat16_tEfNS_4arch4Sm80ELb0ELb1ELb1ELb1ELb0ELb0ELb0ELb0ELi2ELi4ELi4ELi4ELb0EEENS1_24CollectiveEpilogueBwdGQAISA_fSD_Li256ELb1ELb0EEENS1_19SingleTileSchedulerILb1ELb0ELb0ELi128EEEEEEEEEvNT_6ParamsE$_ZN4cute3eso3ESOILb0ELb0EJNS_5tupleIJNS_1CILi1EEENS3_ILi512EEEiEEENS3_ILi4096EEENS2_IJNS2_IJiiEEENS3_ILi8192EEEEEEEEC2ERKS6_RKS7_RKSA_ - $_ZN7cutlass13device_kernelIN5flash19enable_sm80_to_sm89INS1_16FlashAttnBwdSm80INS1_25CollectiveMainloopBwdSm80ILi2ELi2EN4cute5tupleIJNS5_1CILi128EEES8_NS7_ILi64EEEEEENS_10bfloat16_tEfNS_4arch4Sm80ELb0ELb1ELb1ELb1ELb0ELb0ELb0ELb0ELi2ELi4ELi4ELi4ELb0EEENS1_24CollectiveEpilogueBwdGQAISA_fSD_Li256ELb1ELb0EEENS1_19SingleTileSchedulerILb1ELb0ELb0ELi128EEEEEEEEEvNT_6ParamsE$_ZN4cute3eso3ESOILb0ELb0EJNS_5tupleIJNS_1CILi0EEENS2_IJNS3_ILi1EEENS3_ILi256EEEiEEEEEENS3_ILi2048EEENS2_IJiNS3_ILi4096EEEEEEEEC2ERKS8_RKS9_RKSB_)
$_ZN7cutlass13device_kernelIN5flash19enable_sm80_to_sm89INS1_16FlashAttnBwdSm80INS1_25CollectiveMainloopBwdSm80ILi2ELi2EN4cute5tupleIJNS5_1CILi128EEES8_NS7_ILi64EEEEEENS_10bfloat16_tEfNS_4arch4Sm80ELb0ELb1ELb1ELb1ELb0ELb0ELb0ELb0ELi2ELi4ELi4ELi4ELb0EEENS1_24CollectiveEpilogueBwdGQAISA_fSD_Li256ELb1ELb0EEENS1_19SingleTileSchedulerILb1ELb0ELb0ELi128EEEEEEEEEvNT_6ParamsE$_ZN4cute3eso3ESOILb0ELb0EJNS_5tupleIJNS_1CILi0EEENS2_IJNS3_ILi1EEENS3_ILi256EEEiEEEEEENS3_ILi2048EEENS2_IJiNS3_ILi4096EEEEEEEEC2ERKS8_RKS9_RKSB_:
[----:B------:R-:W-:Y:S02]  /*5ae0*/  IADD3 R3, R58, -c[0x0][0x20], RZ ;  /* 0x800008003a037a10 */ /* 0x000fe40007ffe0ff */
[----:B------:R-:W-:-:S03]  /*5af0*/  IADD3 R2, R42, -c[0x0][0x20], RZ ;  /* 0x800008002a027a10 */ /* 0x000fc60007ffe0ff */
[----:B------:R1:W-:Y:S04]  /*5b00*/  STL [R3], R35 ;  /* 0x0000002303007387 */ /* 0x0003e80000100800 */
[----:B------:R-:W2:Y:S01]  /*5b10*/  LDL R2, [R2] ;  /* 0x0000000002027983 */ /* 0x000ea20000100800 */
[----:B------:R-:W-:-:S03]  /*5b20*/  IMAD.MOV.U32 R5, RZ, RZ, 0x0 ;  /* 0x00000000ff057424 */ /* 0x000fc600078e00ff */
[----:B--2---:R1:W-:Y:S01]  /*5b30*/  STL [R3+0x4], R2 ;  /* 0x0000040203007387 */ /* 0x0043e20000100800 */
[----:B------:R-:W-:Y:S05]  /*5b40*/  RET.REL.NODEC R4 `(_ZN7cutlass13device_kernelIN5flash19enable_sm80_to_sm89INS1_16FlashAttnBwdSm80INS1_25CollectiveMainloopBwdSm80ILi2ELi2EN4cute5tupleIJNS5_1CILi128EEES8_NS7_ILi64EEEEEENS_10bfloat16_tEfNS_4arch4Sm80ELb0ELb1ELb1ELb1ELb0ELb0ELb0ELb0ELi2ELi4ELi4ELi4ELb0EEENS1_24CollectiveEpilogueBwdGQAISA_fSD_Li256ELb1ELb0EEENS1_19SingleTileSchedulerILb1ELb0ELb0ELi128EEEEEEEEEvNT_6ParamsE) ;  /* 0xffffa4b004007950 */ /* 0x000fea0003c3ffff */
        .type           $_ZN7cutlass13device_kernelIN5flash19enable_sm80_to_sm89INS1_16FlashAttnBwdSm80INS1_25CollectiveMainloopBwdSm80ILi2ELi2EN4cute5tupleIJNS5_1CILi128EEES8_NS7_ILi64EEEEEENS_10bfloat16_tEfNS_4arch4Sm80ELb0ELb1ELb1ELb1ELb0ELb0ELb0ELb0ELi2ELi4ELi4ELi4ELb0EEENS1_24CollectiveEpilogueBwdGQAISA_fSD_Li256ELb1ELb0EEENS1_19SingleTileSchedulerILb1ELb0ELb0ELi128EEEEEEEEEvNT_6ParamsE$_ZN4cute3eso3ESOILb0ELb0EJNS_5tupleIJNS_1CILi1EEENS3_ILi512EEEiEEENS3_ILi4096EEENS2_IJNS2_IJiiEEENS3_ILi8192EEEEEEEEC2ERKS6_RKS7_RKSA_,@function
        .size           $_ZN7cutlass13device_kernelIN5flash19enable_sm80_to_sm89INS1_16FlashAttnBwdSm80INS1_25CollectiveMainloopBwdSm80ILi2ELi2EN4cute5tupleIJNS5_1CILi128EEES8_NS7_ILi64EEEEEENS_10bfloat16_tEfNS_4arch4Sm80ELb0ELb1ELb1ELb1ELb0ELb0ELb0ELb0ELi2ELi4ELi4ELi4ELb0EEENS1_24CollectiveEpilogueBwdGQAISA_fSD_Li256ELb1ELb0EEENS1_19SingleTileSchedulerILb1ELb0ELb0ELi128EEEEEEEEEvNT_6ParamsE$_ZN4cute3eso3ESOILb0ELb0EJNS_5tupleIJNS_1CILi1EEENS3_ILi512EEEiEEENS3_ILi4096EEENS2_IJNS2_IJiiEEENS3_ILi8192EEEEEEEEC2ERKS6_RKS7_RKSA_,($_ZN7cutlass13device_kernelIN5flash19enable_sm80_to_sm89INS1_16FlashAttnBwdSm80INS1_25CollectiveMainloopBwdSm80ILi2ELi2EN4cute5tupleIJNS5_1CILi128EEES8_NS7_ILi64EEEEEENS_10bfloat16_tEfNS_4arch4Sm80ELb0ELb1ELb1ELb1ELb0ELb0ELb0ELb0ELi2ELi4ELi4ELi4ELb0EEENS1_24CollectiveEpilogueBwdGQAISA_fSD_Li256ELb1ELb0EEENS1_19SingleTileSchedulerILb1ELb0ELb0ELi128EEEEEEEEEvNT_6ParamsE$_ZN4cute3eso3ESOILb0ELb0EJNS_5tupleIJNS_1CILi1EEENS3_ILi512EEEiEEENS3_ILi4096EEENS2_IJiiEEEEEC2ERKS6_RKS7_RKS8_ - $_ZN7cutlass13device_kernelIN5flash19enable_sm80_to_sm89INS1_16FlashAttnBwdSm80INS1_25CollectiveMainloopBwdSm80ILi2ELi2EN4cute5tupleIJNS5_1CILi128EEES8_NS7_ILi64EEEEEENS_10bfloat16_tEfNS_4arch4Sm80ELb0ELb1ELb1ELb1ELb0ELb0ELb0ELb0ELi2ELi4ELi4ELi4ELb0EEENS1_24CollectiveEpilogueBwdGQAISA_fSD_Li256ELb1ELb0EEENS1_19SingleTileSchedulerILb1ELb0ELb0ELi128EEEEEEEEEvNT_6ParamsE$_ZN4cute3eso3ESOILb0ELb0EJNS_5tupleIJNS_1CILi1EEENS3_ILi512EEEiEEENS3_ILi4096EEENS2_IJNS2_IJiiEEENS3_ILi8192EEEEEEEEC2ERKS6_RKS7_RKSA_)
$_ZN7cutlass13device_kernelIN5flash19enable_sm80_to_sm89INS1_16FlashAttnBwdSm80INS1_25CollectiveMainloopBwdSm80ILi2ELi2EN4cute5tupleIJNS5_1CILi128EEES8_NS7_ILi64EEEEEENS_10bfloat16_tEfNS_4arch4Sm80ELb0ELb1ELb1ELb1ELb0ELb0ELb0ELb0ELi2ELi4ELi4ELi4ELb0EEENS1_24CollectiveEpilogueBwdGQAISA_fSD_Li256ELb1ELb0EEENS1_19SingleTileSchedulerILb1ELb0ELb0ELi128EEEEEEEEEvNT_6ParamsE$_ZN4cute3eso3ESOILb0ELb0EJNS_5tupleIJNS_1CILi1EEENS3_ILi512EEEiEEENS3_ILi4096EEENS2_IJNS2_IJiiEEENS3_ILi8192EEEEEEEEC2ERKS6_RKS7_RKSA_:
        /* <DEDUP_REMOVED lines=9> */
[----:B------:R-:W-:Y:S05]  /*5be0*/  RET.REL.NODEC R8 `(_ZN7cutlass13device_kernelIN5flash19enable_sm80_to_sm89INS1_16FlashAttnBwdSm80INS1_25CollectiveMainloopBwdSm80ILi2ELi2EN4cute5tupleIJNS5_1CILi128EEES8_NS7_ILi64EEEEEENS_10bfloat16_tEfNS_4arch4Sm80ELb0ELb1ELb1ELb1ELb0ELb0ELb0ELb0ELi2ELi4ELi4ELi4ELb0EEENS1_24CollectiveEpilogueBwdGQAISA_fSD_Li256ELb1ELb0EEENS1_19SingleTileSchedulerILb1ELb0ELb0ELi128EEEEEEEEEvNT_6ParamsE) ;  /* 0xffffa41008007950 */ /* 0x000fea0003c3ffff */
        .type           $_ZN7cutlass13device_kernelIN5flash19enable_sm80_to_sm89INS1_16FlashAttnBwdSm80INS1_25CollectiveMainloopBwdSm80ILi2ELi2EN4cute5tupleIJNS5_1CILi128EEES8_NS7_ILi64EEEEEENS_10bfloat16_tEfNS_4arch4Sm80ELb0ELb1ELb1ELb1ELb0ELb0ELb0ELb0ELi2ELi4ELi4ELi4ELb0EEENS1_24CollectiveEpilogueBwdGQAISA_fSD_Li256ELb1ELb0EEENS1_19SingleTileSchedulerILb1ELb0ELb0ELi128EEEEEEEEEvNT_6ParamsE$_ZN4cute3eso3ESOILb0ELb0EJNS_5tupleIJNS_1CILi1EEENS3_ILi512EEEiEEENS3_ILi4096EEENS2_IJiiEEEEEC2ERKS6_RKS7_RKS8_,@function
        .size           $_ZN7cutlass13device_kernelIN5flash19enable_sm80_to_sm89INS1_16FlashAttnBwdSm80INS1_25CollectiveMainloopBwdSm80ILi2ELi2EN4cute5tupleIJNS5_1CILi128EEES8_NS7_ILi64EEEEEENS_10bfloat16_tEfNS_4arch4Sm80ELb0ELb1ELb1ELb1ELb0ELb0ELb0ELb0ELi2ELi4ELi4ELi4ELb0EEENS1_24CollectiveEpilogueBwdGQAISA_fSD_Li256ELb1ELb0EEENS1_19SingleTileSchedulerILb1ELb0ELb0ELi128EEEEEEEEEvNT_6ParamsE$_ZN4cute3eso3ESOILb0ELb0EJNS_5tupleIJNS_1CILi1EEENS3_ILi512EEEiEEENS3_ILi4096EEENS2_IJiiEEEEEC2ERKS6_RKS7_RKS8_,($_ZN7cutlass13device_kernelIN5flash19enable_sm80_to_sm89INS1_16FlashAttnBwdSm80INS1_25CollectiveMainloopBwdSm80ILi2ELi2EN4cute5tupleIJNS5_1CILi128EEES8_NS7_ILi64EEEEEENS_10bfloat16_tEfNS_4arch4Sm80ELb0ELb1ELb1ELb1ELb0ELb0ELb0ELb0ELi2ELi4ELi4ELi4ELb0EEENS1_24CollectiveEpilogueBwdGQAISA_fSD_Li256ELb1ELb0EEENS1_19SingleTileSchedulerILb1ELb0ELb0ELi128EEEEEEEEEvNT_6ParamsE$_ZN4cute3eso3ESOILb0ELb0EJNS_5tupleIJNS_1CILi1EEEiEEENS3_ILi1024EEENS2_IJiiEEEEEC2ERKS5_RKS6_RKS7_ - $_ZN7cutlass13device_kernelIN5flash19enable_sm80_to_sm89INS1_16FlashAttnBwdSm80INS1_25CollectiveMainloopBwdSm80ILi2ELi2EN4cute5tupleIJNS5_1CILi128EEES8_NS7_ILi64EEEEEENS_10bfloat16_tEfNS_4arch4Sm80ELb0ELb1ELb1ELb1ELb0ELb0ELb0ELb0ELi2ELi4ELi4ELi4ELb0EEENS1_24CollectiveEpilogueBwdGQAISA_fSD_Li256ELb1ELb0EEENS1_19SingleTileSchedulerILb1ELb0ELb0ELi128EEEEEEEEEvNT_6ParamsE$_ZN4cute3eso3ESOILb0ELb0EJNS_5tupleIJNS_1CILi1EEENS3_ILi512EEEiEEENS3_ILi4096EEENS2_IJiiEEEEEC2ERKS6_RKS7_RKS8_)
$_ZN7cutlass13device_kernelIN5flash19enable_sm80_to_sm89INS1_16FlashAttnBwdSm80INS1_25CollectiveMainloopBwdSm80ILi2ELi2EN4cute5tupleIJNS5_1CILi128EEES8_NS7_ILi64EEEEEENS_10bfloat16_tEfNS_4arch4Sm80ELb0ELb1ELb1ELb1ELb0ELb0ELb0ELb0ELi2ELi4ELi4ELi4ELb0EEENS1_24CollectiveEpilogueBwdGQAISA_fSD_Li256ELb1ELb0EEENS1_19SingleTileSchedulerILb1ELb0ELb0ELi128EEEEEEEEEvNT_6ParamsE$_ZN4cute3eso3ESOILb0ELb0EJNS_5tupleIJNS_1CILi1EEENS3_ILi512EEEiEEENS3_ILi4096EEENS2_IJiiEEEEEC2ERKS6_RKS7_RKS8_:
        /* <DEDUP_REMOVED lines=8> */
[----:B------:R-:W-:Y:S05]  /*5c70*/  RET.REL.NODEC R4 `(_ZN7cutlass13device_kernelIN5flash19enable_sm80_to_sm89INS1_16FlashAttnBwdSm80INS1_25CollectiveMainloopBwdSm80ILi2ELi2EN4cute5tupleIJNS5_1CILi128EEES8_NS7_ILi64EEEEEENS_10bfloat16_tEfNS_4arch4Sm80ELb0ELb1ELb1ELb1ELb0ELb0ELb0ELb0ELi2ELi4ELi4ELi4ELb0EEENS1_24CollectiveEpilogueBwdGQAISA_fSD_Li256ELb1ELb0EEENS1_19SingleTileSchedulerILb1ELb0ELb0ELi128EEEEEEEEEvNT_6ParamsE) ;  /* 0xffffa38004007950 */ /* 0x000fea0003c3ffff */
        .type           $_ZN7cutlass13device_kernelIN5flash19enable_sm80_to_sm89INS1_16FlashAttnBwdSm80INS1_25CollectiveMainloopBwdSm80ILi2ELi2EN4cute5tupleIJNS5_1CILi128EEES8_NS7_ILi64EEEEEENS_10bfloat16_tEfNS_4arch4Sm80ELb0ELb1ELb1ELb1ELb0ELb0ELb0ELb0ELi2ELi4ELi4ELi4ELb0EEENS1_24CollectiveEpilogueBwdGQAISA_fSD_Li256ELb1ELb0EEENS1_19SingleTileSchedulerILb1ELb0ELb0ELi128EEEEEEEEEvNT_6ParamsE$_ZN4cute3eso3ESOILb0ELb0EJNS_5tupleIJNS_1CILi1EEEiEEENS3_ILi1024EEENS2_IJiiEEEEEC2ERKS5_RKS6_RKS7_,@function
        .size           $_ZN7cutlass13device_kernelIN5flash19enable_sm80_to_sm89INS1_16FlashAttnBwdSm80INS1_25CollectiveMainloopBwdSm80ILi2ELi2EN4cute5tupleIJNS5_1CILi128EEES8_NS7_ILi64EEEEEENS_10bfloat16_tEfNS_4arch4Sm80ELb0ELb1ELb1ELb1ELb0ELb0ELb0ELb0ELi2ELi4ELi4ELi4ELb0EEENS1_24CollectiveEpilogueBwdGQAISA_fSD_Li256ELb1ELb0EEENS1_19SingleTileSchedulerILb1ELb0ELb0ELi128EEEEEEEEEvNT_6ParamsE$_ZN4cute3eso3ESOILb0ELb0EJNS_5tupleIJNS_1CILi1EEEiEEENS3_ILi1024EEENS2_IJiiEEEEEC2ERKS5_RKS6_RKS7_,($_ZN7cutlass13device_kernelIN5flash19enable_sm80_to_sm89INS1_16FlashAttnBwdSm80INS1_25CollectiveMainloopBwdSm80ILi2ELi2EN4cute5tupleIJNS5_1CILi128EEES8_NS7_ILi64EEEEEENS_10bfloat16_tEfNS_4arch4Sm80ELb0ELb1ELb1ELb1ELb0ELb0ELb0ELb0ELi2ELi4ELi4ELi4ELb0EEENS1_24CollectiveEpilogueBwdGQAISA_fSD_Li256ELb1ELb0EEENS1_19SingleTileSchedulerILb1ELb0ELb0ELi128EEEEEEEEEvNT_6ParamsE$_ZN4cute3eso3ESOILb0ELb0EJNS_5tupleIJiNS_1CILi512EEEEEENS2_IJiiEEENS3_ILi1024EEEEEC2ERKS5_RKS6_RKS7_ - $_ZN7cutlass13device_kernelIN5flash19enable_sm80_to_sm89INS1_16FlashAttnBwdSm80INS1_25CollectiveMainloopBwdSm80ILi2ELi2EN4cute5tupleIJNS5_1CILi128EEES8_NS7_ILi64EEEEEENS_10bfloat16_tEfNS_4arch4Sm80ELb0ELb1ELb1ELb1ELb0ELb0ELb0ELb0ELi2ELi4ELi4ELi4ELb0EEENS1_24CollectiveEpilogueBwdGQAISA_fSD_Li256ELb1ELb0EEENS1_19SingleTileSchedulerILb1ELb0ELb0ELi128EEEEEEEEEvNT_6ParamsE$_ZN4cute3eso3ESOILb0ELb0EJNS_5tupleIJNS_1CILi1EEEiEEENS3_ILi1024EEENS2_IJiiEEEEEC2ERKS5_RKS6_RKS7_)
$_ZN7cutlass13device_kernelIN5flash19enable_sm80_to_sm89INS1_16FlashAttnBwdSm80INS1_25CollectiveMainloopBwdSm80ILi2ELi2EN4cute5tupleIJNS5_1CILi128EEES8_NS7_ILi64EEEEEENS_10bfloat16_tEfNS_4arch4Sm80ELb0ELb1ELb1ELb1ELb0ELb0ELb0ELb0ELi2ELi4ELi4ELi4ELb0EEENS1_24CollectiveEpilogueBwdGQAISA_fSD_Li256ELb1ELb0EEENS1_19SingleTileSchedulerILb1ELb0ELb0ELi128EEEEEEEEEvNT_6ParamsE$_ZN4cute3eso3ESOILb0ELb0EJNS_5tupleIJNS_1CILi1EEEiEEENS3_ILi1024EEENS2_IJiiEEEEEC2ERKS5_RKS6_RKS7_:
        /* <DEDUP_REMOVED lines=9> */
        .type           $_ZN7cutlass13device_kernelIN5flash19enable_sm80_to_sm89INS1_16FlashAttnBwdSm80INS1_25CollectiveMainloopBwdSm80ILi2ELi2EN4cute5tupleIJNS5_1CILi128EEES8_NS7_ILi64EEEEEENS_10bfloat16_tEfNS_4arch4Sm80ELb0ELb1ELb1ELb1ELb0ELb0ELb0ELb0ELi2ELi4ELi4ELi4ELb0EEENS1_24CollectiveEpilogueBwdGQAISA_fSD_Li256ELb1ELb0EEENS1_19SingleTileSchedulerILb1ELb0ELb0ELi128EEEEEEEEEvNT_6ParamsE$_ZN4cute3eso3ESOILb0ELb0EJNS_5tupleIJiNS_1CILi512EEEEEENS2_IJiiEEENS3_ILi1024EEEEEC2ERKS5_RKS6_RKS7_,@function
        .size           $_ZN7cutlass13device_kernelIN5flash19enable_sm80_to_sm89INS1_16FlashAttnBwdSm80INS1_25CollectiveMainloopBwdSm80ILi2ELi2EN4cute5tupleIJNS5_1CILi128EEES8_NS7_ILi64EEEEEENS_10bfloat16_tEfNS_4arch4Sm80ELb0ELb1ELb1ELb1ELb0ELb0ELb0ELb0ELi2ELi4ELi4ELi4ELb0EEENS1_24CollectiveEpilogueBwdGQAISA_fSD_Li256ELb1ELb0EEENS1_19SingleTileSchedulerILb1ELb0ELb0ELi128EEEEEEEEEvNT_6ParamsE$_ZN4cute3eso3ESOILb0ELb0EJNS_5tupleIJiNS_1CILi512EEEEEENS2_IJiiEEENS3_ILi1024EEEEEC2ERKS5_RKS6_RKS7_,($_ZN7cutlass13device_kernelIN5flash19enable_sm80_to_sm89INS1_16FlashAttnBwdSm80INS1_25CollectiveMainloopBwdSm80ILi2ELi2EN4cute5tupleIJNS5_1CILi128EEES8_NS7_ILi64EEEEEENS_10bfloat16_tEfNS_4arch4Sm80ELb0ELb1ELb1ELb1ELb0ELb0ELb0ELb0ELi2ELi4ELi4ELi4ELb0EEENS1_24CollectiveEpilogueBwdGQAISA_fSD_Li256ELb1ELb0EEENS1_19SingleTileSchedulerILb1ELb0ELb0ELi128EEEEEEEEEvNT_6ParamsE$_ZN4cute3eso3ESOILb0ELb0EJNS_5tupleIJiiEEEiNS_1CILi0EEEEEC2ERKS3_RKiRKS5_ - $_ZN7cutlass13device_kernelIN5flash19enable_sm80_to_sm89INS1_16FlashAttnBwdSm80INS1_25CollectiveMainloopBwdSm80ILi2ELi2EN4cute5tupleIJNS5_1CILi128EEES8_NS7_ILi64EEEEEENS_10bfloat16_tEfNS_4arch4Sm80ELb0ELb1ELb1ELb1ELb0ELb0ELb0ELb0ELi2ELi4ELi4ELi4ELb0EEENS1_24CollectiveEpilogueBwdGQAISA_fSD_Li256ELb1ELb0EEENS1_19SingleTileSchedulerILb1ELb0ELb0ELi128EEEEEEEEEvNT_6ParamsE$_ZN4cute3eso3ESOILb0ELb0EJNS_5tupleIJiNS_1CILi512EEEEEENS2_IJiiEEENS3_ILi1024EEEEEC2ERKS5_RKS6_RKS7_)
$_ZN7cutlass13device_kernelIN5flash19enable_sm80_to_sm89INS1_16FlashAttnBwdSm80INS1_25CollectiveMainloopBwdSm80ILi2ELi2EN4cute5tupleIJNS5_1CILi128EEES8_NS7_ILi64EEEEEENS_10bfloat16_tEfNS_4arch4Sm80ELb0ELb1ELb1ELb1ELb0ELb0ELb0ELb0ELi2ELi4ELi4ELi4ELb0EEENS1_24CollectiveEpilogueBwdGQAISA_fSD_Li256ELb1ELb0EEENS1_19SingleTileSchedulerILb1ELb0ELb0ELi128EEEEEEEEEvNT_6ParamsE$_ZN4cute3eso3ESOILb0ELb0EJNS_5tupleIJiNS_1CILi512EEEEEENS2_IJiiEEENS3_ILi1024EEEEEC2ERKS5_RKS6_RKS7_:
        /* <DEDUP_REMOVED lines=9> */
        .type           $_ZN7cutlass13device_kernelIN5flash19enable_sm80_to_sm89INS1_16FlashAttnBwdSm80INS1_25CollectiveMainloopBwdSm80ILi2ELi2EN4cute5tupleIJNS5_1CILi128EEES8_NS7_ILi64EEEEEENS_10bfloat16_tEfNS_4arch4Sm80ELb0ELb1ELb1ELb1ELb0ELb0ELb0ELb0ELi2ELi4ELi4ELi4ELb0EEENS1_24CollectiveEpilogueBwdGQAISA_fSD_Li256ELb1ELb0EEENS1_19SingleTileSchedulerILb1ELb0ELb0ELi128EEEEEEEEEvNT_6ParamsE$_ZN4cute3eso3ESOILb0ELb0EJNS_5tupleIJiiEEEiNS_1CILi0EEEEEC2ERKS3_RKiRKS5_,@function
        .size           $_ZN7cutlass13device_kernelIN5flash19enable_sm80_to_sm89INS1_16FlashAttnBwdSm80INS1_25CollectiveMainloopBwdSm80ILi2ELi2EN4cute5tupleIJNS5_1CILi128EEES8_NS7_ILi64EEEEEENS_10bfloat16_tEfNS_4arch4Sm80ELb0ELb1ELb1ELb1ELb0ELb0ELb0ELb0ELi2ELi4ELi4ELi4ELb0EEENS1_24CollectiveEpilogueBwdGQAISA_fSD_Li256ELb1ELb0EEENS1_19SingleTileSchedulerILb1ELb0ELb0ELi128EEEEEEEEEvNT_6ParamsE$_ZN4cute3eso3ESOILb0ELb0EJNS_5tupleIJiiEEEiNS_1CILi0EEEEEC2ERKS3_RKiRKS5_,($_ZN7cutlass13device_kernelIN5flash19enable_sm80_to_sm89INS1_16FlashAttnBwdSm80INS1_25CollectiveMainloopBwdSm80ILi2ELi2EN4cute5tupleIJNS5_1CILi128EEES8_NS7_ILi64EEEEEENS_10bfloat16_tEfNS_4arch4Sm80ELb0ELb1ELb1ELb1ELb0ELb0ELb0ELb0ELi2ELi4ELi4ELi4ELb0EEENS1_24CollectiveEpilogueBwdGQAISA_fSD_Li256ELb1ELb0EEENS1_19SingleTileSchedulerILb1ELb0ELb0ELi128EEEEEEEEEvNT_6ParamsE$_ZN4cute3eso3ESOILb0ELb0EJNS_6LayoutINS_5tupleIJNS3_IJNS3_IJNS_1CILi8EEENS4_ILi1EEEEEES6_EEENS3_IJNS3_IJS6_S6_EEENS4_ILi2EEEEEEEEENS3_IJNS3_IJNS3_IJS6_NS4_ILi0EEEEEESD_EEENS3_IJNS3_IJSD_SD_EEEiEEEEEEEENS_10ViewEngineINS_8smem_ptrIPN7cutlass10bfloat16_tEEEEEEEC2ERKSJ_RKSQ_ - $_ZN7cutlass13device_kernelIN5flash19enable_sm80_to_sm89INS1_16FlashAttnBwdSm80INS1_25CollectiveMainloopBwdSm80ILi2ELi2EN4cute5tupleIJNS5_1CILi128EEES8_NS7_ILi64EEEEEENS_10bfloat16_tEfNS_4arch4Sm80ELb0ELb1ELb1ELb1ELb0ELb0ELb0ELb0ELi2ELi4ELi4ELi4ELb0EEENS1_24CollectiveEpilogueBwdGQAISA_fSD_Li256ELb1ELb0EEENS1_19SingleTileSchedulerILb1ELb0ELb0ELi128EEEEEEEEEvNT_6ParamsE$_ZN4cute3eso3ESOILb0ELb0EJNS_5tupleIJiiEEEiNS_1CILi0EEEEEC2ERKS3_RKiRKS5_)
$_ZN7cutlass13device_kernelIN5flash19enable_sm80_to_sm89INS1_16FlashAttnBwdSm80INS1_25CollectiveMainloopBwdSm80ILi2ELi2EN4cute5tupleIJNS5_1CILi128EEES8_NS7_ILi64EEEEEENS_10bfloat16_tEfNS_4arch4Sm80ELb0ELb1ELb1ELb1ELb0ELb0ELb0ELb0ELi2ELi4ELi4ELi4ELb0EEENS1_24CollectiveEpilogueBwdGQAISA_fSD_Li256ELb1ELb0EEENS1_19SingleTileSchedulerILb1ELb0ELb0ELi128EEEEEEEEEvNT_6ParamsE$_ZN4cute3eso3ESOILb0ELb0EJNS_5tupleIJiiEEEiNS_1CILi0EEEEEC2ERKS3_RKiRKS5_:
        /* <DEDUP_REMOVED lines=8> */
[----:B------:R-:W-:Y:S05]  /*5e20*/  RET.REL.NODEC R78 `(_ZN7cutlass13device_kernelIN5flash19enable_sm80_to_sm89INS1_16FlashAttnBwdSm80INS1_25CollectiveMainloopBwdSm80ILi2ELi2EN4cute5tupleIJNS5_1CILi128EEES8_NS7_ILi64EEEEEENS_10bfloat16_tEfNS_4arch4Sm80ELb0ELb1ELb1ELb1ELb0ELb0ELb0ELb0ELi2ELi4ELi4ELi4ELb0EEENS1_24CollectiveEpilogueBwdGQAISA_fSD_Li256ELb1ELb0EEENS1_19SingleTileSchedulerILb1ELb0ELb0ELi128EEEEEEEEEvNT_6ParamsE) ;  /* 0xffffa1d04e007950 */ /* 0x000fea0003c3ffff */
        .type           $_ZN7cutlass13device_kernelIN5flash19enable_sm80_to_sm89INS1_16FlashAttnBwdSm80INS1_25CollectiveMainloopBwdSm80ILi2ELi2EN4cute5tupleIJNS5_1CILi128EEES8_NS7_ILi64EEEEEENS_10bfloat16_tEfNS_4arch4Sm80ELb0ELb1ELb1ELb1ELb0ELb0ELb0ELb0ELi2ELi4ELi4ELi4ELb0EEENS1_24CollectiveEpilogueBwdGQAISA_fSD_Li256ELb1ELb0EEENS1_19SingleTileSchedulerILb1ELb0ELb0ELi128EEEEEEEEEvNT_6ParamsE$_ZN4cute3eso3ESOILb0ELb0EJNS_6LayoutINS_5tupleIJNS3_IJNS3_IJNS_1CILi8EEENS4_ILi1EEEEEES6_EEENS3_IJNS3_IJS6_S6_EEENS4_ILi2EEEEEEEEENS3_IJNS3_IJNS3_IJS6_NS4_ILi0EEEEEESD_EEENS3_IJNS3_IJSD_SD_EEEiEEEEEEEENS_10ViewEngineINS_8smem_ptrIPN7cutlass10bfloat16_tEEEEEEEC2ERKSJ_RKSQ_,@function
        .size           $_ZN7cutlass13device_kernelIN5flash19enable_sm80_to_sm89INS1_16FlashAttnBwdSm80INS1_25CollectiveMainloopBwdSm80ILi2ELi2EN4cute5tupleIJNS5_1CILi128EEES8_NS7_ILi64EEEEEENS_10bfloat16_tEfNS_4arch4Sm80ELb0ELb1ELb1ELb1ELb0ELb0ELb0ELb0ELi2ELi4ELi4ELi4ELb0EEENS1_24CollectiveEpilogueBwdGQAISA_fSD_Li256ELb1ELb0EEENS1_19SingleTileSchedulerILb1ELb0ELb0ELi128EEEEEEEEEvNT_6ParamsE$_ZN4cute3eso3ESOILb0ELb0EJNS_6LayoutINS_5tupleIJNS3_IJNS3_IJNS_1CILi8EEENS4_ILi1EEEEEES6_EEENS3_IJNS3_IJS6_S6_EEENS4_ILi2EEEEEEEEENS3_IJNS3_IJNS3_IJS6_NS4_ILi0EEEEEESD_EEENS3_IJNS3_IJSD_SD_EEEiEEEEEEEENS_10ViewEngineINS_8smem_ptrIPN7cutlass10bfloat16_tEEEEEEEC2ERKSJ_RKSQ_,($_ZN7cutlass13device_kernelIN5flash19enable_sm80_to_sm89INS1_16FlashAttnBwdSm80INS1_25CollectiveMainloopBwdSm80ILi2ELi2EN4cute5tupleIJNS5_1CILi128EEES8_NS7_ILi64EEEEEENS_10bfloat16_tEfNS_4arch4Sm80ELb0ELb1ELb1ELb1ELb0ELb0ELb0ELb0ELi2ELi4ELi4ELi4ELb0EEENS1_24CollectiveEpilogueBwdGQAISA_fSD_Li256ELb1ELb0EEENS1_19SingleTileSchedulerILb1ELb0ELb0ELi128EEEEEEEEEvNT_6ParamsE$_ZN4cute3eso3ESOILb0ELb0EJNS_6LayoutINS_5tupleIJNS3_IJNS_1CILi1EEENS3_IJS5_NS4_ILi2EEES6_EEEEEES6_NS3_IJS6_S6_EEEEEENS3_IJNS3_IJNS4_ILi0EEENS3_IJS5_NS4_ILi256EEEiEEEEEENS4_ILi2048EEENS3_IJiNS4_ILi4096EEEEEEEEEEENS_10ViewEngineINS_8smem_ptrIPjEEEEEEC2ERKSJ_RKSO_ - $_ZN7cutlass13device_kernelIN5flash19enable_sm80_to_sm89INS1_16FlashAttnBwdSm80INS1_25CollectiveMainloopBwdSm80ILi2ELi2EN4cute5tupleIJNS5_1CILi128EEES8_NS7_ILi64EEEEEENS_10bfloat16_tEfNS_4arch4Sm80ELb0ELb1ELb1ELb1ELb0ELb0ELb0ELb0ELi2ELi4ELi4ELi4ELb0EEENS1_24CollectiveEpilogueBwdGQAISA_fSD_Li256ELb1ELb0EEENS1_19SingleTileSchedulerILb1ELb0ELb0ELi128EEEEEEEEEvNT_6ParamsE$_ZN4cute3eso3ESOILb0ELb0EJNS_6LayoutINS_5tupleIJNS3_IJNS3_IJNS_1CILi8EEENS4_ILi1EEEEEES6_EEENS3_IJNS3_IJS6_S6_EEENS4_ILi2EEEEEEEEENS3_IJNS3_IJNS3_IJS6_NS4_ILi0EEEEEESD_EEENS3_IJNS3_IJSD_SD_EEEiEEEEEEEENS_10ViewEngineINS_8smem_ptrIPN7cutlass10bfloat16_tEEEEEEEC2ERKSJ_RKSQ_)
$_ZN7cutlass13device_kernelIN5flash19enable_sm80_to_sm89INS1_16FlashAttnBwdSm80INS1_25CollectiveMainloopBwdSm80ILi2ELi2EN4cute5tupleIJNS5_1CILi128EEES8_NS7_ILi64EEEEEENS_10bfloat16_tEfNS_4arch4Sm80ELb0ELb1ELb1ELb1ELb0ELb0ELb0ELb0ELi2ELi4ELi4ELi4ELb0EEENS1_24CollectiveEpilogueBwdGQAISA_fSD_Li256ELb1ELb0EEENS1_19SingleTileSchedulerILb1ELb0ELb0ELi128EEEEEEEEEvNT_6ParamsE$_ZN4cute3eso3ESOILb0ELb0EJNS_6LayoutINS_5tupleIJNS3_IJNS3_IJNS_1CILi8EEENS4_ILi1EEEEEES6_EEENS3_IJNS3_IJS6_S6_EEENS4_ILi2EEEEEEEEENS3_IJNS3_IJNS3_IJS6_NS4_ILi0EEEEEESD_EEENS3_IJNS3_IJSD_SD_EEEiEEEEEEEENS_10ViewEngineINS_8smem_ptrIPN7cutlass10bfloat16_tEEEEEEEC2ERKSJ_RKSQ_:
[----:B------:R-:W-:Y:S02]  /*5e30*/  IADD3 R3, R68, -c[0x0][0x20], RZ ;  /* 0x8000080044037a10 */ /* 0x000fe40007ffe0ff */
[----:B------:R-:W-:-:S03]  /*5e40*/  IADD3 R2, R60, -c[0x0][0x20], RZ ;  /* 0x800008003c027a10 */ /* 0x000fc60007ffe0ff */
[----:B------:R1:W-:Y:S04]  /*5e50*/  STL [R3], R6 ;  /* 0x0000000603007387 */ /* 0x0003e80000100800 */
[----:B------:R-:W2:Y:S01]  /*5e60*/  LDL.64 R8, [R2] ;  /* 0x0000000002087983 */ /* 0x000ea20000100a00 */
[----:B------:R-:W-:-:S03]  /*5e70*/  IMAD.MOV.U32 R5, RZ, RZ, 0x0 ;  /* 0x00000000ff057424 */ /* 0x000fc600078e00ff */
[----:B--2---:R1:W-:Y:S01]  /*5e80*/  STL.64 [R3+0x8], R8 ;  /* 0x0000080803007387 */ /* 0x0043e20000100a00 */
[----:B------:R-:W-:Y:S05]  /*5e90*/  RET.REL.NODEC R4 `(_ZN7cutlass13device_kernelIN5flash19enable_sm80_to_sm89INS1_16FlashAttnBwdSm80INS1_25CollectiveMainloopBwdSm80ILi2ELi2EN4cute5tupleIJNS5_1CILi128EEES8_NS7_ILi64EEEEEENS_10bfloat16_tEfNS_4arch4Sm80ELb0ELb1ELb1ELb1ELb0ELb0ELb0ELb0ELi2ELi4ELi4ELi4ELb0EEENS1_24CollectiveEpilogueBwdGQAISA_fSD_Li256ELb1ELb0EEENS1_19SingleTileSchedulerILb1ELb0ELb0ELi128EEEEEEEEEvNT_6ParamsE) ;  /* 0xffffa16004007950 */ /* 0x000fea0003c3ffff */
        .type           $_ZN7cutlass13device_kernelIN5flash19enable_sm80_to_sm89INS1_16FlashAttnBwdSm80INS1_25CollectiveMainloopBwdSm80ILi2ELi2EN4cute5tupleIJNS5_1CILi128EEES8_NS7_ILi64EEEEEENS_10bfloat16_tEfNS_4arch4Sm80ELb0ELb1ELb1ELb1ELb0ELb0ELb0ELb0ELi2ELi4ELi4ELi4ELb0EEENS1_24CollectiveEpilogueBwdGQAISA_fSD_Li256ELb1ELb0EEENS1_19SingleTileSchedulerILb1ELb0ELb0ELi128EEEEEEEEEvNT_6ParamsE$_ZN4cute3eso3ESOILb0ELb0EJNS_6LayoutINS_5tupleIJNS3_IJNS_1CILi1EEENS3_IJS5_NS4_ILi2EEES6_EEEEEES6_NS3_IJS6_S6_EEEEEENS3_IJNS3_IJNS4_ILi0EEENS3_IJS5_NS4_ILi256EEEiEEEEEENS4_ILi2048EEENS3_IJiNS4_ILi4096EEEEEEEEEEENS_10ViewEngineINS_8smem_ptrIPjEEEEEEC2ERKSJ_RKSO_,@function
        .size           $_ZN7cutlass13device_kernelIN5flash19enable_sm80_to_sm89INS1_16FlashAttnBwdSm80INS1_25CollectiveMainloopBwdSm80ILi2ELi2EN4cute5tupleIJNS5_1CILi128EEES8_NS7_ILi64EEEEEENS_10bfloat16_tEfNS_4arch4Sm80ELb0ELb1ELb1ELb1ELb0ELb0ELb0ELb0ELi2ELi4ELi4ELi4ELb0EEENS1_24CollectiveEpilogueBwdGQAISA_fSD_Li256ELb1ELb0EEENS1_19SingleTileSchedulerILb1ELb0ELb0ELi128EEEEEEEEEvNT_6ParamsE$_ZN4cute3eso3ESOILb0ELb0EJNS_6LayoutINS_5tupleIJNS3_IJNS_1CILi1EEENS3_IJS5_NS4_ILi2EEES6_EEEEEES6_NS3_IJS6_S6_EEEEEENS3_IJNS3_IJNS4_ILi0EEENS3_IJS5_NS4_ILi256EEEiEEEEEENS4_ILi2048EEENS3_IJiNS4_ILi4096EEEEEEEEEEENS_10ViewEngineINS_8smem_ptrIPjEEEEEEC2ERKSJ_RKSO_,($_ZN7cutlass13device_kernelIN5flash19enable_sm80_to_sm89INS1_16FlashAttnBwdSm80INS1_25CollectiveMainloopBwdSm80ILi2ELi2EN4cute5tupleIJNS5_1CILi128EEES8_NS7_ILi64EEEEEENS_10bfloat16_tEfNS_4arch4Sm80ELb0ELb1ELb1ELb1ELb0ELb0ELb0ELb0ELi2ELi4ELi4ELi4ELb0EEENS1_24CollectiveEpilogueBwdGQAISA_fSD_Li256ELb1ELb0EEENS1_19SingleTileSchedulerILb1ELb0ELb0ELi128EEEEEEEEEvNT_6ParamsE$_ZN4cute3eso3ESOILb0ELb0EJNS_6LayoutINS_5tupleIJNS3_IJNS_1CILi2EEES5_EEENS4_ILi8EEES6_EEENS3_IJNS3_IJNS4_ILi1EEEiEEENS4_ILi1024EEENS3_IJiiEEEEEEEENS_10ViewEngineINS_8smem_ptrIPN7cutlass10bfloat16_tEEEEEEEC2ERKSE_RKSL_ - $_ZN7cutlass13device_kernelIN5flash19enable_sm80_to_sm89INS1_16FlashAttnBwdSm80INS1_25CollectiveMainloopBwdSm80ILi2ELi2EN4cute5tupleIJNS5_1CILi128EEES8_NS7_ILi64EEEEEENS_10bfloat16_tEfNS_4arch4Sm80ELb0ELb1ELb1ELb1ELb0ELb0ELb0ELb0ELi2ELi4ELi4ELi4ELb0EEENS1_24CollectiveEpilogueBwdGQAISA_fSD_Li256ELb1ELb0EEENS1_19SingleTileSchedulerILb1ELb0ELb0ELi128EEEEEEEEEvNT_6ParamsE$_ZN4cute3eso3ESOILb0ELb0EJNS_6LayoutINS_5tupleIJNS3_IJNS_1CILi1EEENS3_IJS5_NS4_ILi2EEES6_EEEEEES6_NS3_IJS6_S6_EEEEEENS3_IJNS3_IJNS4_ILi0EEENS3_IJS5_NS4_ILi256EEEiEEEEEENS4_ILi2048EEENS3_IJiNS4_ILi4096EEEEEEEEEEENS_10ViewEngineINS_8smem_ptrIPjEEEEEEC2ERKSJ_RKSO_)
$_ZN7cutlass13device_kernelIN5flash19enable_sm80_to_sm89INS1_16FlashAttnBwdSm80INS1_25CollectiveMainloopBwdSm80ILi2ELi2EN4cute5tupleIJNS5_1CILi128EEES8_NS7_ILi64EEEEEENS_10bfloat16_tEfNS_4arch4Sm80ELb0ELb1ELb1ELb1ELb0ELb0ELb0ELb0ELi2ELi4ELi4ELi4ELb0EEENS1_24CollectiveEpilogueBwdGQAISA_fSD_Li256ELb1ELb0EEENS1_19SingleTileSchedulerILb1ELb0ELb0ELi128EEEEEEEEEvNT_6ParamsE$_ZN4cute3eso3ESOILb0ELb0EJNS_6LayoutINS_5tupleIJNS3_IJNS_1CILi1EEENS3_IJS5_NS4_ILi2EEES6_EEEEEES6_NS3_IJS6_S6_EEEEEENS3_IJNS3_IJNS4_ILi0EEENS3_IJS5_NS4_ILi256EEEiEEEEEENS4_ILi2048EEENS3_IJiNS4_ILi4096EEEEEEEEEEENS_10ViewEngineINS_8smem_ptrIPjEEEEEEC2ERKSJ_RKSO_:
[----:B------:R-:W-:Y:S02]  /*5ea0*/  IADD3 R5, R58, -c[0x0][0x20], RZ ;  /* 0x800008003a057a10 */ /* 0x000fe40007ffe0ff */
[----:B------:R-:W-:-:S03]  /*5eb0*/  IADD3 R6, R42, -c[0x0][0x20], RZ ;  /* 0x800008002a067a10 */ /* 0x000fc60007ffe0ff */
[----:B------:R1:W-:Y:S04]  /*5ec0*/  STL.64 [R5], R2 ;  /* 0x0000000205007387 */ /* 0x0003e80000100a00 */
[----:B------:R-:W2:Y:S01]  /*5ed0*/  LDL.64 R8, [R6] ;  /* 0x0000000006087983 */ /* 0x000ea20000100a00 */
[----:B------:R-:W-:Y:S02]  /*5ee0*/  IMAD.MOV.U32 R10, RZ, RZ, R4 ;  /* 0x000000ffff0a7224 */ /* 0x000fe400078e0004 */
[----:B------:R-:W-:Y:S01]  /*5ef0*/  IMAD.MOV.U32 R11, RZ, RZ, 0x0 ;  /* 0x00000000ff0b7424 */ /* 0x000fe200078e00ff */
[----:B--2---:R1:W-:Y:S03]  /*5f00*/  STL.64 [R5+0x8], R8 ;  /* 0x0000080805007387 */ /* 0x0043e60000100a00 */
[----:B------:R-:W-:Y:S05]  /*5f10*/  RET.REL.NODEC R10 `(_ZN7cutlass13device_kernelIN5flash19enable_sm80_to_sm89INS1_16FlashAttnBwdSm80INS1_25CollectiveMainloopBwdSm80ILi2ELi2EN4cute5tupleIJNS5_1CILi128EEES8_NS7_ILi64EEEEEENS_10bfloat16_tEfNS_4arch4Sm80ELb0ELb1ELb1ELb1ELb0ELb0ELb0ELb0ELi2ELi4ELi4ELi4ELb0EEENS1_24CollectiveEpilogueBwdGQAISA_fSD_Li256ELb1ELb0EEENS1_19SingleTileSchedulerILb1ELb0ELb0ELi128EEEEEEEEEvNT_6ParamsE) ;  /* 0xffffa0e00a007950 */ /* 0x000fea0003c3ffff */
        .type           $_ZN7cutlass13device_kernelIN5flash19enable_sm80_to_sm89INS1_16FlashAttnBwdSm80INS1_25CollectiveMainloopBwdSm80ILi2ELi2EN4cute5tupleIJNS5_1CILi128EEES8_NS7_ILi64EEEEEENS_10bfloat16_tEfNS_4arch4Sm80ELb0ELb1ELb1ELb1ELb0ELb0ELb0ELb0ELi2ELi4ELi4ELi4ELb0EEENS1_24CollectiveEpilogueBwdGQAISA_fSD_Li256ELb1ELb0EEENS1_19SingleTileSchedulerILb1ELb0ELb0ELi128EEEEEEEEEvNT_6ParamsE$_ZN4cute3eso3ESOILb0ELb0EJNS_6LayoutINS_5tupleIJNS3_IJNS_1CILi2EEES5_EEENS4_ILi8EEES6_EEENS3_IJNS3_IJNS4_ILi1EEEiEEENS4_ILi1024EEENS3_IJiiEEEEEEEENS_10ViewEngineINS_8smem_ptrIPN7cutlass10bfloat16_tEEEEEEEC2ERKSE_RKSL_,@function
        .size           $_ZN7cutlass13device_kernelIN5flash19enable_sm80_to_sm89INS1_16FlashAttnBwdSm80INS1_25CollectiveMainloopBwdSm80ILi2ELi2EN4cute5tupleIJNS5_1CILi128EEES8_NS7_ILi64EEEEEENS_10bfloat16_tEfNS_4arch4Sm80ELb0ELb1ELb1ELb1ELb0ELb0ELb0ELb0ELi2ELi4ELi4ELi4ELb0EEENS1_24CollectiveEpilogueBwdGQAISA_fSD_Li256ELb1ELb0EEENS1_19SingleTileSchedulerILb1ELb0ELb0ELi128EEEEEEEEEvNT_6ParamsE$_ZN4cute3eso3ESOILb0ELb0EJNS_6LayoutINS_5tupleIJNS3_IJNS_1CILi2EEES5_EEENS4_ILi8EEES6_EEENS3_IJNS3_IJNS4_ILi1EEEiEEENS4_ILi1024EEENS3_IJiiEEEEEEEENS_10ViewEngineINS_8smem_ptrIPN7cutlass10bfloat16_tEEEEEEEC2ERKSE_RKSL_,($_ZN7cutlass13device_kernelIN5flash19enable_sm80_to_sm89INS1_16FlashAttnBwdSm80INS1_25CollectiveMainloopBwdSm80ILi2ELi2EN4cute5tupleIJNS5_1CILi128EEES8_NS7_ILi64EEEEEENS_10bfloat16_tEfNS_4arch4Sm80ELb0ELb1ELb1ELb1ELb0ELb0ELb0ELb0ELi2ELi4ELi4ELi4ELb0EEENS1_24CollectiveEpilogueBwdGQAISA_fSD_Li256ELb1ELb0EEENS1_19SingleTileSchedulerILb1ELb0ELb0ELi128EEEEEEEEEvNT_6ParamsE$_ZN4cute3eso3ESOILb0ELb0EJNS_6LayoutINS_5tupleIJNS3_IJNS_1CILi2EEES5_EEENS4_ILi8EEES6_EEENS3_IJNS3_IJNS4_ILi1EEEiEEENS4_ILi1024EEENS3_IJiiEEEEEEEEjEEC2ERKSE_RKj - $_ZN7cutlass13device_kernelIN5flash19enable_sm80_to_sm89INS1_16FlashAttnBwdSm80INS1_25CollectiveMainloopBwdSm80ILi2ELi2EN4cute5tupleIJNS5_1CILi128EEES8_NS7_ILi64EEEEEENS_10bfloat16_tEfNS_4arch4Sm80ELb0ELb1ELb1ELb1ELb0ELb0ELb0ELb0ELi2ELi4ELi4ELi4ELb0EEENS1_24CollectiveEpilogueBwdGQAISA_fSD_Li256ELb1ELb0EEENS1_19SingleTileSchedulerILb1ELb0ELb0ELi128EEEEEEEEEvNT_6ParamsE$_ZN4cute3eso3ESOILb0ELb0EJNS_6LayoutINS_5tupleIJNS3_IJNS_1CILi2EEES5_EEENS4_ILi8EEES6_EEENS3_IJNS3_IJNS4_ILi1EEEiEEENS4_ILi1024EEENS3_IJiiEEEEEEEENS_10ViewEngineINS_8smem_ptrIPN7cutlass10bfloat16_tEEEEEEEC2ERKSE_RKSL_)
$_ZN7cutlass13device_kernelIN5flash19enable_sm80_to_sm89INS1_16FlashAttnBwdSm80INS1_25CollectiveMainloopBwdSm80ILi2ELi2EN4cute5tupleIJNS5_1CILi128EEES8_NS7_ILi64EEEEEENS_10bfloat16_tEfNS_4arch4Sm80ELb0ELb1ELb1ELb1ELb0ELb0ELb0ELb0ELi2ELi4ELi4ELi4ELb0EEENS1_24CollectiveEpilogueBwdGQAISA_fSD_Li256ELb1ELb0EEENS1_19SingleTileSchedulerILb1ELb0ELb0ELi128EEEEEEEEEvNT_6ParamsE$_ZN4cute3eso3ESOILb0ELb0EJNS_6LayoutINS_5tupleIJNS3_IJNS_1CILi2EEES5_EEENS4_ILi8EEES6_EEENS3_IJNS3_IJNS4_ILi1EEEiEEENS4_ILi1024EEENS3_IJiiEEEEEEEENS_10ViewEngineINS_8smem_ptrIPN7cutlass10bfloat16_tEEEEEEEC2ERKSE_RKSL_:
[----:B------:R-:W-:Y:S02]  /*5f20*/  IADD3 R3, R25, -c[0x0][0x20], RZ ;  /* 0x8000080019037a10 */ /* 0x000fe40007ffe0ff */
[----:B------:R-:W-:-:S03]  /*5f30*/  IADD3 R2, R24, -c[0x0][0x20], RZ ;  /* 0x8000080018027a10 */ /* 0x000fc60007ffe0ff */
[----:B------:R1:W-:Y:S04]  /*5f40*/  STL.64 [R3], R4 ;  /* 0x0000000403007387 */ /* 0x0003e80000100a00 */
[----:B------:R1:W-:Y:S04]  /*5f50*/  STL [R3+0x8], R12 ;  /* 0x0000080c03007387 */ /* 0x0003e80000100800 */
[----:B------:R-:W2:Y:S01]  /*5f60*/  LDL.64 R8, [R2] ;  /* 0x0000000002087983 */ /* 0x000ea20000100a00 */
[----:B------:R-:W-:-:S03]  /*5f70*/  IMAD.MOV.U32 R7, RZ, RZ, 0x0 ;  /* 0x00000000ff077424 */ /* 0x000fc600078e00ff */
[----:B--2---:R1:W-:Y:S01]  /*5f80*/  STL.64 [R3+0x10], R8 ;  /* 0x0000100803007387 */ /* 0x0043e20000100a00 */
[----:B------:R-:W-:Y:S05]  /*5f90*/  RET.REL.NODEC R6 `(_ZN7cutlass13device_kernelIN5flash19enable_sm80_to_sm89INS1_16FlashAttnBwdSm80INS1_25CollectiveMainloopBwdSm80ILi2ELi2EN4cute5tupleIJNS5_1CILi128EEES8_NS7_ILi64EEEEEENS_10bfloat16_tEfNS_4arch4Sm80ELb0ELb1ELb1ELb1ELb0ELb0ELb0ELb0ELi2ELi4ELi4ELi4ELb0EEENS1_24CollectiveEpilogueBwdGQAISA_fSD_Li256ELb1ELb0EEENS1_19SingleTileSchedulerILb1ELb0ELb0ELi128EEEEEEEEEvNT_6ParamsE) ;  /* 0xffffa06006007950 */ /* 0x000fea0003c3ffff */
        .type           $_ZN7cutlass13device_kernelIN5flash19enable_sm80_to_sm89INS1_16FlashAttnBwdSm80INS1_25CollectiveMainloopBwdSm80ILi2ELi2EN4cute5tupleIJNS5_1CILi128EEES8_NS7_ILi64EEEEEENS_10bfloat16_tEfNS_4arch4Sm80ELb0ELb1ELb1ELb1ELb0ELb0ELb0ELb0ELi2ELi4ELi4ELi4ELb0EEENS1_24CollectiveEpilogueBwdGQAISA_fSD_Li256ELb1ELb0EEENS1_19SingleTileSchedulerILb1ELb0ELb0ELi128EEEEEEEEEvNT_6ParamsE$_ZN4cute3eso3ESOILb0ELb0EJNS_6LayoutINS_5tupleIJNS3_IJNS_1CILi2EEES5_EEENS4_ILi8EEES6_EEENS3_IJNS3_IJNS4_ILi1EEEiEEENS4_ILi1024EEENS3_IJiiEEEEEEEEjEEC2ERKSE_RKj,@function
        .size           $_ZN7cutlass13device_kernelIN5flash19enable_sm80_to_sm89INS1_16FlashAttnBwdSm80INS1_25CollectiveMainloopBwdSm80ILi2ELi2EN4cute5tupleIJNS5_1CILi128EEES8_NS7_ILi64EEEEEENS_10bfloat16_tEfNS_4arch4Sm80ELb0ELb1ELb1ELb1ELb0ELb0ELb0ELb0ELi2ELi4ELi4ELi4ELb0EEENS1_24CollectiveEpilogueBwdGQAISA_fSD_Li256ELb1ELb0EEENS1_19SingleTileSchedulerILb1ELb0ELb0ELi128EEEEEEEEEvNT_6ParamsE$_ZN4cute3eso3ESOILb0ELb0EJNS_6LayoutINS_5tupleIJNS3_IJNS_1CILi2EEES5_EEENS4_ILi8EEES6_EEENS3_IJNS3_IJNS4_ILi1EEEiEEENS4_ILi1024EEENS3_IJiiEEEEEEEEjEEC2ERKSE_RKj,($_ZN7cutlass13device_kernelIN5flash19enable_sm80_to_sm89INS1_16FlashAttnBwdSm80INS1_25CollectiveMainloopBwdSm80ILi2ELi2EN4cute5tupleIJNS5_1CILi128EEES8_NS7_ILi64EEEEEENS_10bfloat16_tEfNS_4arch4Sm80ELb0ELb1ELb1ELb1ELb0ELb0ELb0ELb0ELi2ELi4ELi4ELi4ELb0EEENS1_24CollectiveEpilogueBwdGQAISA_fSD_Li256ELb1ELb0EEENS1_19SingleTileSchedulerILb1ELb0ELb0ELi128EEEEEEEEEvNT_6ParamsE$_ZN4cute3eso3ESOILb0ELb0EJNS_6LayoutINS_5tupleIJNS3_IJNS_1CILi2EEES5_EEES6_NS4_ILi8EEEEEENS3_IJNS3_IJiNS4_ILi512EEEEEENS3_IJiiEEENS4_ILi1024EEEEEEEENS_10ViewEngineINS_8smem_ptrIPN7cutlass10bfloat16_tEEEEEEEC2ERKSE_RKSL_ - $_ZN7cutlass13device_kernelIN5flash19enable_sm80_to_sm89INS1_16FlashAttnBwdSm80INS1_25CollectiveMainloopBwdSm80ILi2ELi2EN4cute5tupleIJNS5_1CILi128EEES8_NS7_ILi64EEEEEENS_10bfloat16_tEfNS_4arch4Sm80ELb0ELb1ELb1ELb1ELb0ELb0ELb0ELb0ELi2ELi4ELi4ELi4ELb0EEENS1_24CollectiveEpilogueBwdGQAISA_fSD_Li256ELb1ELb0EEENS1_19SingleTileSchedulerILb1ELb0ELb0ELi128EEEEEEEEEvNT_6ParamsE$_ZN4cute3eso3ESOILb0ELb0EJNS_6LayoutINS_5tupleIJNS3_IJNS_1CILi2EEES5_EEENS4_ILi8EEES6_EEENS3_IJNS3_IJNS4_ILi1EEEiEEENS4_ILi1024EEENS3_IJiiEEEEEEEEjEEC2ERKSE_RKj)
$_ZN7cutlass13device_kernelIN5flash19enable_sm80_to_sm89INS1_16FlashAttnBwdSm80INS1_25CollectiveMainloopBwdSm80ILi2ELi2EN4cute5tupleIJNS5_1CILi128EEES8_NS7_ILi64EEEEEENS_10bfloat16_tEfNS_4arch4Sm80ELb0ELb1ELb1ELb1ELb0ELb0ELb0ELb0ELi2ELi4ELi4ELi4ELb0EEENS1_24CollectiveEpilogueBwdGQAISA_fSD_Li256ELb1ELb0EEENS1_19SingleTileSchedulerILb1ELb0ELb0ELi128EEEEEEEEEvNT_6ParamsE$_ZN4cute3eso3ESOILb0ELb0EJNS_6LayoutINS_5tupleIJNS3_IJNS_1CILi2EEES5_EEENS4_ILi8EEES6_EEENS3_IJNS3_IJNS4_ILi1EEEiEEENS4_ILi1024EEENS3_IJiiEEEEEEEEjEEC2ERKSE_RKj:
        /* <DEDUP_REMOVED lines=9> */
[----:B------:R-:W-:Y:S05]  /*6030*/  RET.REL.NODEC R10 `(_ZN7cutlass13device_kernelIN5flash19enable_sm80_to_sm89INS1_16FlashAttnBwdSm80INS1_25CollectiveMainloopBwdSm80ILi2ELi2EN4cute5tupleIJNS5_1CILi128EEES8_NS7_ILi64EEEEEENS_10bfloat16_tEfNS_4arch4Sm80ELb0ELb1ELb1ELb1ELb0ELb0ELb0ELb0ELi2ELi4ELi4ELi4ELb0EEENS1_24CollectiveEpilogueBwdGQAISA_fSD_Li256ELb1ELb0EEENS1_19SingleTileSchedulerILb1ELb0ELb0ELi128EEEEEEEEEvNT_6ParamsE) ;  /* 0xffff9fc00a007950 */ /* 0x000fea0003c3ffff */
        .type           $_ZN7cutlass13device_kernelIN5flash19enable_sm80_to_sm89INS1_16FlashAttnBwdSm80INS1_25CollectiveMainloopBwdSm80ILi2ELi2EN4cute5tupleIJNS5_1CILi128EEES8_NS7_ILi64EEEEEENS_10bfloat16_tEfNS_4arch4Sm80ELb0ELb1ELb1ELb1ELb0ELb0ELb0ELb0ELi2ELi4ELi4ELi4ELb0EEENS1_24CollectiveEpilogueBwdGQAISA_fSD_Li256ELb1ELb0EEENS1_19SingleTileSchedulerILb1ELb0ELb0ELi128EEEEEEEEEvNT_6ParamsE$_ZN4cute3eso3ESOILb0ELb0EJNS_6LayoutINS_5tupleIJNS3_IJNS_1CILi2EEES5_EEES6_NS4_ILi8EEEEEENS3_IJNS3_IJiNS4_ILi512EEEEEENS3_IJiiEEENS4_ILi1024EEEEEEEENS_10ViewEngineINS_8smem_ptrIPN7cutlass10bfloat16_tEEEEEEEC2ERKSE_RKSL_,@function
        .size           $_ZN7cutlass13device_kernelIN5flash19enable_sm80_to_sm89INS1_16FlashAttnBwdSm80INS1_25CollectiveMainloopBwdSm80ILi2ELi2EN4cute5tupleIJNS5_1CILi128EEES8_NS7_ILi64EEEEEENS_10bfloat16_tEfNS_4arch4Sm80ELb0ELb1ELb1ELb1ELb0ELb0ELb0ELb0ELi2ELi4ELi4ELi4ELb0EEENS1_24CollectiveEpilogueBwdGQAISA_fSD_Li256ELb1ELb0EEENS1_19SingleTileSchedulerILb1ELb0ELb0ELi128EEEEEEEEEvNT_6ParamsE$_ZN4cute3eso3ESOILb0ELb0EJNS_6LayoutINS_5tupleIJNS3_IJNS_1CILi2EEES5_EEES6_NS4_ILi8EEEEEENS3_IJNS3_IJiNS4_ILi512EEEEEENS3_IJiiEEENS4_ILi1024EEEEEEEENS_10ViewEngineINS_8smem_ptrIPN7cutlass10bfloat16_tEEEEEEEC2ERKSE_RKSL_,($_ZN7cutlass13device_kernelIN5flash19enable_sm80_to_sm89INS1_16FlashAttnBwdSm80INS1_25CollectiveMainloopBwdSm80ILi2ELi2EN4cute5tupleIJNS5_1CILi128EEES8_NS7_ILi64EEEEEENS_10bfloat16_tEfNS_4arch4Sm80ELb0ELb1ELb1ELb1ELb0ELb0ELb0ELb0ELi2ELi4ELi4ELi4ELb0EEENS1_24CollectiveEpilogueBwdGQAISA_fSD_Li256ELb1ELb0EEENS1_19SingleTileSchedulerILb1ELb0ELb0ELi128EEEEEEEEEvNT_6ParamsE$_ZN4cute3eso3ESOILb0ELb0EJNS_6LayoutINS_5tupleIJNS3_IJNS_1CILi2EEES5_EEES6_NS4_ILi8EEEEEENS3_IJNS3_IJiNS4_ILi512EEEEEENS3_IJiiEEENS4_ILi1024EEEEEEEEjEEC2ERKSE_RKj - $_ZN7cutlass13device_kernelIN5flash19enable_sm80_to_sm89INS1_16FlashAttnBwdSm80INS1_25CollectiveMainloopBwdSm80ILi2ELi2EN4cute5tupleIJNS5_1CILi128EEES8_NS7_ILi64EEEEEENS_10bfloat16_tEfNS_4arch4Sm80ELb0ELb1ELb1ELb1ELb0ELb0ELb0ELb0ELi2ELi4ELi4ELi4ELb0EEENS1_24CollectiveEpilogueBwdGQAISA_fSD_Li256ELb1ELb0EEENS1_19SingleTileSchedulerILb1ELb0ELb0ELi128EEEEEEEEEvNT_6ParamsE$_ZN4cute3eso3ESOILb0ELb0EJNS_6LayoutINS_5tupleIJNS3_IJNS_1CILi2EEES5_EEES6_NS4_ILi8EEEEEENS3_IJNS3_IJiNS4_ILi512EEEEEENS3_IJiiEEENS4_ILi1024EEEEEEEENS_10ViewEngineINS_8smem_ptrIPN7cutlass10bfloat16_tEEEEEEEC2ERKSE_RKSL_)
$_ZN7cutlass13device_kernelIN5flash19enable_sm80_to_sm89INS1_16FlashAttnBwdSm80INS1_25CollectiveMainloopBwdSm80ILi2ELi2EN4cute5tupleIJNS5_1CILi128EEES8_NS7_ILi64EEEEEENS_10bfloat16_tEfNS_4arch4Sm80ELb0ELb1ELb1ELb1ELb0ELb0ELb0ELb0ELi2ELi4ELi4ELi4ELb0EEENS1_24CollectiveEpilogueBwdGQAISA_fSD_Li256ELb1ELb0EEENS1_19SingleTileSchedulerILb1ELb0ELb0ELi128EEEEEEEEEvNT_6ParamsE$_ZN4cute3eso3ESOILb0ELb0EJNS_6LayoutINS_5tupleIJNS3_IJNS_1CILi2EEES5_EEES6_NS4_ILi8EEEEEENS3_IJNS3_IJiNS4_ILi512EEEEEENS3_IJiiEEENS4_ILi1024EEEEEEEENS_10ViewEngineINS_8smem_ptrIPN7cutlass10bfloat16_tEEEEEEEC2ERKSE_RKSL_:
        /* <DEDUP_REMOVED lines=8> */
[----:B------:R-:W-:Y:S05]  /*60c0*/  RET.REL.NODEC R10 `(_ZN7cutlass13device_kernelIN5flash19enable_sm80_to_sm89INS1_16FlashAttnBwdSm80INS1_25CollectiveMainloopBwdSm80ILi2ELi2EN4cute5tupleIJNS5_1CILi128EEES8_NS7_ILi64EEEEEENS_10bfloat16_tEfNS_4arch4Sm80ELb0ELb1ELb1ELb1ELb0ELb0ELb0ELb0ELi2ELi4ELi4ELi4ELb0EEENS1_24CollectiveEpilogueBwdGQAISA_fSD_Li256ELb1ELb0EEENS1_19SingleTileSchedulerILb1ELb0ELb0ELi128EEEEEEEEEvNT_6ParamsE) ;  /* 0xffff9f300a007950 */ /* 0x000fea0003c3ffff */
        .type           $_ZN7cutlass13device_kernelIN5flash19enable_sm80_to_sm89INS1_16FlashAttnBwdSm80INS1_25CollectiveMainloopBwdSm80ILi2ELi2EN4cute5tupleIJNS5_1CILi128EEES8_NS7_ILi64EEEEEENS_10bfloat16_tEfNS_4arch4Sm80ELb0ELb1ELb1ELb1ELb0ELb0ELb0ELb0ELi2ELi4ELi4ELi4ELb0EEENS1_24CollectiveEpilogueBwdGQAISA_fSD_Li256ELb1ELb0EEENS1_19SingleTileSchedulerILb1ELb0ELb0ELi128EEEEEEEEEvNT_6ParamsE$_ZN4cute3eso3ESOILb0ELb0EJNS_6LayoutINS_5tupleIJNS3_IJNS_1CILi2EEES5_EEES6_NS4_ILi8EEEEEENS3_IJNS3_IJiNS4_ILi512EEEEEENS3_IJiiEEENS4_ILi1024EEEEEEEEjEEC2ERKSE_RKj,@function
        .size           $_ZN7cutlass13device_kernelIN5flash19enable_sm80_to_sm89INS1_16FlashAttnBwdSm80INS1_25CollectiveMainloopBwdSm80ILi2ELi2EN4cute5tupleIJNS5_1CILi128EEES8_NS7_ILi64EEEEEENS_10bfloat16_tEfNS_4arch4Sm80ELb0ELb1ELb1ELb1ELb0ELb0ELb0ELb0ELi2ELi4ELi4ELi4ELb0EEENS1_24CollectiveEpilogueBwdGQAISA_fSD_Li256ELb1ELb0EEENS1_19SingleTileSchedulerILb1ELb0ELb0ELi128EEEEEEEEEvNT_6ParamsE$_ZN4cute3eso3ESOILb0ELb0EJNS_6LayoutINS_5tupleIJNS3_IJNS_1CILi2EEES5_EEES6_NS4_ILi8EEEEEENS3_IJNS3_IJiNS4_ILi512EEEEEENS3_IJiiEEENS4_ILi1024EEEEEEEEjEEC2ERKSE_RKj,($_ZN7cutlass13device_kernelIN5flash19enable_sm80_to_sm89INS1_16FlashAttnBwdSm80INS1_25CollectiveMainloopBwdSm80ILi2ELi2EN4cute5tupleIJNS5_1CILi128EEES8_NS7_ILi64EEEEEENS_10bfloat16_tEfNS_4arch4Sm80ELb0ELb1ELb1ELb1ELb0ELb0ELb0ELb0ELi2ELi4ELi4ELi4ELb0EEENS1_24CollectiveEpilogueBwdGQAISA_fSD_Li256ELb1ELb0EEENS1_19SingleTileSchedulerILb1ELb0ELb0ELi128EEEEEEEEEvNT_6ParamsE$_ZN4cute3eso3ESOILb0ELb0EJNS_6LayoutINS_5tupleIJNS3_IJNS_1CILi2EEES5_S5_EEES5_NS3_IJNS3_IJS5_S5_EEES5_EEEEEENS3_IJNS3_IJNS4_ILi1EEENS4_ILi512EEEiEEENS4_ILi4096EEENS3_IJNS3_IJiiEEENS4_ILi8192EEEEEEEEEEENS_10ViewEngineINS_8smem_ptrIPN7cutlass10bfloat16_tEEEEEEEC2ERKSI_RKSP_ - $_ZN7cutlass13device_kernelIN5flash19enable_sm80_to_sm89INS1_16FlashAttnBwdSm80INS1_25CollectiveMainloopBwdSm80ILi2ELi2EN4cute5tupleIJNS5_1CILi128EEES8_NS7_ILi64EEEEEENS_10bfloat16_tEfNS_4arch4Sm80ELb0ELb1ELb1ELb1ELb0ELb0ELb0ELb0ELi2ELi4ELi4ELi4ELb0EEENS1_24CollectiveEpilogueBwdGQAISA_fSD_Li256ELb1ELb0EEENS1_19SingleTileSchedulerILb1ELb0ELb0ELi128EEEEEEEEEvNT_6ParamsE$_ZN4cute3eso3ESOILb0ELb0EJNS_6LayoutINS_5tupleIJNS3_IJNS_1CILi2EEES5_EEES6_NS4_ILi8EEEEEENS3_IJNS3_IJiNS4_ILi512EEEEEENS3_IJiiEEENS4_ILi1024EEEEEEEEjEEC2ERKSE_RKj)
$_ZN7cutlass13device_kernelIN5flash19enable_sm80_to_sm89INS1_16FlashAttnBwdSm80INS1_25CollectiveMainloopBwdSm80ILi2ELi2EN4cute5tupleIJNS5_1CILi128EEES8_NS7_ILi64EEEEEENS_10bfloat16_tEfNS_4arch4Sm80ELb0ELb1ELb1ELb1ELb0ELb0ELb0ELb0ELi2ELi4ELi4ELi4ELb0EEENS1_24CollectiveEpilogueBwdGQAISA_fSD_Li256ELb1ELb0EEENS1_19SingleTileSchedulerILb1ELb0ELb0ELi128EEEEEEEEEvNT_6ParamsE$_ZN4cute3eso3ESOILb0ELb0EJNS_6LayoutINS_5tupleIJNS3_IJNS_1CILi2EEES5_EEES6_NS4_ILi8EEEEEENS3_IJNS3_IJiNS4_ILi512EEEEEENS3_IJiiEEENS4_ILi1024EEEEEEEEjEEC2ERKSE_RKj:
        /* <DEDUP_REMOVED lines=10> */
        .type           $_ZN7cutlass13device_kernelIN5flash19enable_sm80_to_sm89INS1_16FlashAttnBwdSm80INS1_25CollectiveMainloopBwdSm80ILi2ELi2EN4cute5tupleIJNS5_1CILi128EEES8_NS7_ILi64EEEEEENS_10bfloat16_tEfNS_4arch4Sm80ELb0ELb1ELb1ELb1ELb0ELb0ELb0ELb0ELi2ELi4ELi4ELi4ELb0EEENS1_24CollectiveEpilogueBwdGQAISA_fSD_Li256ELb1ELb0EEENS1_19SingleTileSchedulerILb1ELb0ELb0ELi128EEEEEEEEEvNT_6ParamsE$_ZN4cute3eso3ESOILb0ELb0EJNS_6LayoutINS_5tupleIJNS3_IJNS_1CILi2EEES5_S5_EEES5_NS3_IJNS3_IJS5_S5_EEES5_EEEEEENS3_IJNS3_IJNS4_ILi1EEENS4_ILi512EEEiEEENS4_ILi4096EEENS3_IJNS3_IJiiEEENS4_ILi8192EEEEEEEEEEENS_10ViewEngineINS_8smem_ptrIPN7cutlass10bfloat16_tEEEEEEEC2ERKSI_RKSP_,@function
        .size           $_ZN7cutlass13device_kernelIN5flash19enable_sm80_to_sm89INS1_16FlashAttnBwdSm80INS1_25CollectiveMainloopBwdSm80ILi2ELi2EN4cute5tupleIJNS5_1CILi128EEES8_NS7_ILi64EEEEEENS_10bfloat16_tEfNS_4arch4Sm80ELb0ELb1ELb1ELb1ELb0ELb0ELb0ELb0ELi2ELi4ELi4ELi4ELb0EEENS1_24CollectiveEpilogueBwdGQAISA_fSD_Li256ELb1ELb0EEENS1_19SingleTileSchedulerILb1ELb0ELb0ELi128EEEEEEEEEvNT_6ParamsE$_ZN4cute3eso3ESOILb0ELb0EJNS_6LayoutINS_5tupleIJNS3_IJNS_1CILi2EEES5_S5_EEES5_NS3_IJNS3_IJS5_S5_EEES5_EEEEEENS3_IJNS3_IJNS4_ILi1EEENS4_ILi512EEEiEEENS4_ILi4096EEENS3_IJNS3_IJiiEEENS4_ILi8192EEEEEEEEEEENS_10ViewEngineINS_8smem_ptrIPN7cutlass10bfloat16_tEEEEEEEC2ERKSI_RKSP_,($_ZN7cutlass13device_kernelIN5flash19enable_sm80_to_sm89INS1_16FlashAttnBwdSm80INS1_25CollectiveMainloopBwdSm80ILi2ELi2EN4cute5tupleIJNS5_1CILi128EEES8_NS7_ILi64EEEEEENS_10bfloat16_tEfNS_4arch4Sm80ELb0ELb1ELb1ELb1ELb0ELb0ELb0ELb0ELi2ELi4ELi4ELi4ELb0EEENS1_24CollectiveEpilogueBwdGQAISA_fSD_Li256ELb1ELb0EEENS1_19SingleTileSchedulerILb1ELb0ELb0ELi128EEEEEEEEEvNT_6ParamsE$_ZN4cute3eso3ESOILb0ELb0EJNS_6LayoutINS_5tupleIJNS3_IJNS_1CILi2EEES5_S5_EEES5_NS3_IJNS3_IJS5_S5_EEES5_EEEEEENS3_IJNS3_IJNS4_ILi1EEENS4_ILi512EEEiEEENS4_ILi4096EEENS3_IJNS3_IJiiEEENS4_ILi8192EEEEEEEEEEEjEEC2ERKSI_RKj - $_ZN7cutlass13device_kernelIN5flash19enable_sm80_to_sm89INS1_16FlashAttnBwdSm80INS1_25CollectiveMainloopBwdSm80ILi2ELi2EN4cute5tupleIJNS5_1CILi128EEES8_NS7_ILi64EEEEEENS_10bfloat16_tEfNS_4arch4Sm80ELb0ELb1ELb1ELb1ELb0ELb0ELb0ELb0ELi2ELi4ELi4ELi4ELb0EEENS1_24CollectiveEpilogueBwdGQAISA_fSD_Li256ELb1ELb0EEENS1_19SingleTileSchedulerILb1ELb0ELb0ELi128EEEEEEEEEvNT_6ParamsE$_ZN4cute3eso3ESOILb0ELb0EJNS_6LayoutINS_5tupleIJNS3_IJNS_1CILi2EEES5_S5_EEES5_NS3_IJNS3_IJS5_S5_EEES5_EEEEEENS3_IJNS3_IJNS4_ILi1EEENS4_ILi512EEEiEEENS4_ILi4096EEENS3_IJNS3_IJiiEEENS4_ILi8192EEEEEEEEEEENS_10ViewEngineINS_8smem_ptrIPN7cutlass10bfloat16_tEEEEEEEC2ERKSI_RKSP_)
$_ZN7cutlass13device_kernelIN5flash19enable_sm80_to_sm89INS1_16FlashAttnBwdSm80INS1_25CollectiveMainloopBwdSm80ILi2ELi2EN4cute5tupleIJNS5_1CILi128EEES8_NS7_ILi64EEEEEENS_10bfloat16_tEfNS_4arch4Sm80ELb0ELb1ELb1ELb1ELb0ELb0ELb0ELb0ELi2ELi4ELi4ELi4ELb0EEENS1_24CollectiveEpilogueBwdGQAISA_fSD_Li256ELb1ELb0EEENS1_19SingleTileSchedulerILb1ELb0ELb0ELi128EEEEEEEEEvNT_6ParamsE$_ZN4cute3eso3ESOILb0ELb0EJNS_6LayoutINS_5tupleIJNS3_IJNS_1CILi2EEES5_S5_EEES5_NS3_IJNS3_IJS5_S5_EEES5_EEEEEENS3_IJNS3_IJNS4_ILi1EEENS4_ILi512EEEiEEENS4_ILi4096EEENS3_IJNS3_IJiiEEENS4_ILi8192EEEEEEEEEEENS_10ViewEngineINS_8smem_ptrIPN7cutlass10bfloat16_tEEEEEEEC2ERKSI_RKSP_:
        /* <DEDUP_REMOVED lines=9> */
        .type           $_ZN7cutlass13device_kernelIN5flash19enable_sm80_to_sm89INS1_16FlashAttnBwdSm80INS1_25CollectiveMainloopBwdSm80ILi2ELi2EN4cute5tupleIJNS5_1CILi128EEES8_NS7_ILi64EEEEEENS_10bfloat16_tEfNS_4arch4Sm80ELb0ELb1ELb1ELb1ELb0ELb0ELb0ELb0ELi2ELi4ELi4ELi4ELb0EEENS1_24CollectiveEpilogueBwdGQAISA_fSD_Li256ELb1ELb0EEENS1_19SingleTileSchedulerILb1ELb0ELb0ELi128EEEEEEEEEvNT_6ParamsE$_ZN4cute3eso3ESOILb0ELb0EJNS_6LayoutINS_5tupleIJNS3_IJNS_1CILi2EEES5_S5_EEES5_NS3_IJNS3_IJS5_S5_EEES5_EEEEEENS3_IJNS3_IJNS4_ILi1EEENS4_ILi512EEEiEEENS4_ILi4096EEENS3_IJNS3_IJiiEEENS4_ILi8192EEEEEEEEEEEjEEC2ERKSI_RKj,@function
        .size           $_ZN7cutlass13device_kernelIN5flash19enable_sm80_to_sm89INS1_16FlashAttnBwdSm80INS1_25CollectiveMainloopBwdSm80ILi2ELi2EN4cute5tupleIJNS5_1CILi128EEES8_NS7_ILi64EEEEEENS_10bfloat16_tEfNS_4arch4Sm80ELb0ELb1ELb1ELb1ELb0ELb0ELb0ELb0ELi2ELi4ELi4ELi4ELb0EEENS1_24CollectiveEpilogueBwdGQAISA_fSD_Li256ELb1ELb0EEENS1_19SingleTileSchedulerILb1ELb0ELb0ELi128EEEEEEEEEvNT_6ParamsE$_ZN4cute3eso3ESOILb0ELb0EJNS_6LayoutINS_5tupleIJNS3_IJNS_1CILi2EEES5_S5_EEES5_NS3_IJNS3_IJS5_S5_EEES5_EEEEEENS3_IJNS3_IJNS4_ILi1EEENS4_ILi512EEEiEEENS4_ILi4096EEENS3_IJNS3_IJiiEEENS4_ILi8192EEEEEEEEEEEjEEC2ERKSI_RKj,($_ZN7cutlass13device_kernelIN5flash19enable_sm80_to_sm89INS1_16FlashAttnBwdSm80INS1_25CollectiveMainloopBwdSm80ILi2ELi2EN4cute5tupleIJNS5_1CILi128EEES8_NS7_ILi64EEEEEENS_10bfloat16_tEfNS_4arch4Sm80ELb0ELb1ELb1ELb1ELb0ELb0ELb0ELb0ELi2ELi4ELi4ELi4ELb0EEENS1_24CollectiveEpilogueBwdGQAISA_fSD_Li256ELb1ELb0EEENS1_19SingleTileSchedulerILb1ELb0ELb0ELi128EEEEEEEEEvNT_6ParamsE$_ZN4cute3eso3ESOILb0ELb0EJNS_6LayoutINS_5tupleIJNS3_IJNS_1CILi2EEES5_S5_EEES5_NS3_IJS5_S5_EEEEEENS3_IJNS3_IJNS4_ILi1EEENS4_ILi512EEEiEEENS4_ILi4096EEENS3_IJiiEEEEEEEENS_10ViewEngineINS_8smem_ptrIPN7cutlass10bfloat16_tEEEEEEEC2ERKSF_RKSM_ - $_ZN7cutlass13device_kernelIN5flash19enable_sm80_to_sm89INS1_16FlashAttnBwdSm80INS1_25CollectiveMainloopBwdSm80ILi2ELi2EN4cute5tupleIJNS5_1CILi128EEES8_NS7_ILi64EEEEEENS_10bfloat16_tEfNS_4arch4Sm80ELb0ELb1ELb1ELb1ELb0ELb0ELb0ELb0ELi2ELi4ELi4ELi4ELb0EEENS1_24CollectiveEpilogueBwdGQAISA_fSD_Li256ELb1ELb0EEENS1_19SingleTileSchedulerILb1ELb0ELb0ELi128EEEEEEEEEvNT_6ParamsE$_ZN4cute3eso3ESOILb0ELb0EJNS_6LayoutINS_5tupleIJNS3_IJNS_1CILi2EEES5_S5_EEES5_NS3_IJNS3_IJS5_S5_EEES5_EEEEEENS3_IJNS3_IJNS4_ILi1EEENS4_ILi512EEEiEEENS4_ILi4096EEENS3_IJNS3_IJiiEEENS4_ILi8192EEEEEEEEEEEjEEC2ERKSI_RKj)
$_ZN7cutlass13device_kernelIN5flash19enable_sm80_to_sm89INS1_16FlashAttnBwdSm80INS1_25CollectiveMainloopBwdSm80ILi2ELi2EN4cute5tupleIJNS5_1CILi128EEES8_NS7_ILi64EEEEEENS_10bfloat16_tEfNS_4arch4Sm80ELb0ELb1ELb1ELb1ELb0ELb0ELb0ELb0ELi2ELi4ELi4ELi4ELb0EEENS1_24CollectiveEpilogueBwdGQAISA_fSD_Li256ELb1ELb0EEENS1_19SingleTileSchedulerILb1ELb0ELb0ELi128EEEEEEEEEvNT_6ParamsE$_ZN4cute3eso3ESOILb0ELb0EJNS_6LayoutINS_5tupleIJNS3_IJNS_1CILi2EEES5_S5_EEES5_NS3_IJNS3_IJS5_S5_EEES5_EEEEEENS3_IJNS3_IJNS4_ILi1EEENS4_ILi512EEEiEEENS4_ILi4096EEENS3_IJNS3_IJiiEEENS4_ILi8192EEEEEEEEEEEjEEC2ERKSI_RKj:
        /* <DEDUP_REMOVED lines=10> */
        .type           $_ZN7cutlass13device_kernelIN5flash19enable_sm80_to_sm89INS1_16FlashAttnBwdSm80INS1_25CollectiveMainloopBwdSm80ILi2ELi2EN4cute5tupleIJNS5_1CILi128EEES8_NS7_ILi64EEEEEENS_10bfloat16_tEfNS_4arch4Sm80ELb0ELb1ELb1ELb1ELb0ELb0ELb0ELb0ELi2ELi4ELi4ELi4ELb0EEENS1_24CollectiveEpilogueBwdGQAISA_fSD_Li256ELb1ELb0EEENS1_19SingleTileSchedulerILb1ELb0ELb0ELi128EEEEEEEEEvNT_6ParamsE$_ZN4cute3eso3ESOILb0ELb0EJNS_6LayoutINS_5tupleIJNS3_IJNS_1CILi2EEES5_S5_EEES5_NS3_IJS5_S5_EEEEEENS3_IJNS3_IJNS4_ILi1EEENS4_ILi512EEEiEEENS4_ILi4096EEENS3_IJiiEEEEEEEENS_10ViewEngineINS_8smem_ptrIPN7cutlass10bfloat16_tEEEEEEEC2ERKSF_RKSM_,@function
        .size           $_ZN7cutlass13device_kernelIN5flash19enable_sm80_to_sm89INS1_16FlashAttnBwdSm80INS1_25CollectiveMainloopBwdSm80ILi2ELi2EN4cute5tupleIJNS5_1CILi128EEES8_NS7_ILi64EEEEEENS_10bfloat16_tEfNS_4arch4Sm80ELb0ELb1ELb1ELb1ELb0ELb0ELb0ELb0ELi2ELi4ELi4ELi4ELb0EEENS1_24CollectiveEpilogueBwdGQAISA_fSD_Li256ELb1ELb0EEENS1_19SingleTileSchedulerILb1ELb0ELb0ELi128EEEEEEEEEvNT_6ParamsE$_ZN4cute3eso3ESOILb0ELb0EJNS_6LayoutINS_5tupleIJNS3_IJNS_1CILi2EEES5_S5_EEES5_NS3_IJS5_S5_EEEEEENS3_IJNS3_IJNS4_ILi1EEENS4_ILi512EEEiEEENS4_ILi4096EEENS3_IJiiEEEEEEEENS_10ViewEngineINS_8smem_ptrIPN7cutlass10bfloat16_tEEEEEEEC2ERKSF_RKSM_,($_ZN7cutlass13device_kernelIN5flash19enable_sm80_to_sm89INS1_16FlashAttnBwdSm80INS1_25CollectiveMainloopBwdSm80ILi2ELi2EN4cute5tupleIJNS5_1CILi128EEES8_NS7_ILi64EEEEEENS_10bfloat16_tEfNS_4arch4Sm80ELb0ELb1ELb1ELb1ELb0ELb0ELb0ELb0ELi2ELi4ELi4ELi4ELb0EEENS1_24CollectiveEpilogueBwdGQAISA_fSD_Li256ELb1ELb0EEENS1_19SingleTileSchedulerILb1ELb0ELb0ELi128EEEEEEEEEvNT_6ParamsE$_ZN4cute3eso3ESOILb0ELb0EJNS_6LayoutINS_5tupleIJNS3_IJNS_1CILi2EEES5_S5_EEES5_NS3_IJS5_S5_EEEEEENS3_IJNS3_IJNS4_ILi1EEENS4_ILi512EEEiEEENS4_ILi4096EEENS3_IJiiEEEEEEEEjEEC2ERKSF_RKj - $_ZN7cutlass13device_kernelIN5flash19enable_sm80_to_sm89INS1_16FlashAttnBwdSm80INS1_25CollectiveMainloopBwdSm80ILi2ELi2EN4cute5tupleIJNS5_1CILi128EEES8_NS7_ILi64EEEEEENS_10bfloat16_tEfNS_4arch4Sm80ELb0ELb1ELb1ELb1ELb0ELb0ELb0ELb0ELi2ELi4ELi4ELi4ELb0EEENS1_24CollectiveEpilogueBwdGQAISA_fSD_Li256ELb1ELb0EEENS1_19SingleTileSchedulerILb1ELb0ELb0ELi128EEEEEEEEEvNT_6ParamsE$_ZN4cute3eso3ESOILb0ELb0EJNS_6LayoutINS_5tupleIJNS3_IJNS_1CILi2EEES5_S5_EEES5_NS3_IJS5_S5_EEEEEENS3_IJNS3_IJNS4_ILi1EEENS4_ILi512EEEiEEENS4_ILi4096EEENS3_IJiiEEEEEEEENS_10ViewEngineINS_8smem_ptrIPN7cutlass10bfloat16_tEEEEEEEC2ERKSF_RKSM_)
$_ZN7cutlass13device_kernelIN5flash19enable_sm80_to_sm89INS1_16FlashAttnBwdSm80INS1_25CollectiveMainloopBwdSm80ILi2ELi2EN4cute5tupleIJNS5_1CILi128EEES8_NS7_ILi64EEEEEENS_10bfloat16_tEfNS_4arch4Sm80ELb0ELb1ELb1ELb1ELb0ELb0ELb0ELb0ELi2ELi4ELi4ELi4ELb0EEENS1_24CollectiveEpilogueBwdGQAISA_fSD_Li256ELb1ELb0EEENS1_19SingleTileSchedulerILb1ELb0ELb0ELi128EEEEEEEEEvNT_6ParamsE$_ZN4cute3eso3ESOILb0ELb0EJNS_6LayoutINS_5tupleIJNS3_IJNS_1CILi2EEES5_S5_EEES5_NS3_IJS5_S5_EEEEEENS3_IJNS3_IJNS4_ILi1EEENS4_ILi512EEEiEEENS4_ILi4096EEENS3_IJiiEEEEEEEENS_10ViewEngineINS_8smem_ptrIPN7cutlass10bfloat16_tEEEEEEEC2ERKSF_RKSM_:
        /* <DEDUP_REMOVED lines=8> */
        .type           $_ZN7cutlass13device_kernelIN5flash19enable_sm80_to_sm89INS1_16FlashAttnBwdSm80INS1_25CollectiveMainloopBwdSm80ILi2ELi2EN4cute5tupleIJNS5_1CILi128EEES8_NS7_ILi64EEEEEENS_10bfloat16_tEfNS_4arch4Sm80ELb0ELb1ELb1ELb1ELb0ELb0ELb0ELb0ELi2ELi4ELi4ELi4ELb0EEENS1_24CollectiveEpilogueBwdGQAISA_fSD_Li256ELb1ELb0EEENS1_19SingleTileSchedulerILb1ELb0ELb0ELi128EEEEEEEEEvNT_6ParamsE$_ZN4cute3eso3ESOILb0ELb0EJNS_6LayoutINS_5tupleIJNS3_IJNS_1CILi2EEES5_S5_EEES5_NS3_IJS5_S5_EEEEEENS3_IJNS3_IJNS4_ILi1EEENS4_ILi512EEEiEEENS4_ILi4096EEENS3_IJiiEEEEEEEEjEEC2ERKSF_RKj,@function
        .size           $_ZN7cutlass13device_kernelIN5flash19enable_sm80_to_sm89INS1_16FlashAttnBwdSm80INS1_25CollectiveMainloopBwdSm80ILi2ELi2EN4cute5tupleIJNS5_1CILi128EEES8_NS7_ILi64EEEEEENS_10bfloat16_tEfNS_4arch4Sm80ELb0ELb1ELb1ELb1ELb0ELb0ELb0ELb0ELi2ELi4ELi4ELi4ELb0EEENS1_24CollectiveEpilogueBwdGQAISA_fSD_Li256ELb1ELb0EEENS1_19SingleTileSchedulerILb1ELb0ELb0ELi128EEEEEEEEEvNT_6ParamsE$_ZN4cute3eso3ESOILb0ELb0EJNS_6LayoutINS_5tupleIJNS3_IJNS_1CILi2EEES5_S5_EEES5_NS3_IJS5_S5_EEEEEENS3_IJNS3_IJNS4_ILi1EEENS4_ILi512EEEiEEENS4_ILi4096EEENS3_IJiiEEEEEEEEjEEC2ERKSF_RKj,($_ZN7cutlass13device_kernelIN5flash19enable_sm80_to_sm89INS1_16FlashAttnBwdSm80INS1_25CollectiveMainloopBwdSm80ILi2ELi2EN4cute5tupleIJNS5_1CILi128EEES8_NS7_ILi64EEEEEENS_10bfloat16_tEfNS_4arch4Sm80ELb0ELb1ELb1ELb1ELb0ELb0ELb0ELb0ELi2ELi4ELi4ELi4ELb0EEENS1_24CollectiveEpilogueBwdGQAISA_fSD_Li256ELb1ELb0EEENS1_19SingleTileSchedulerILb1ELb0ELb0ELi128EEEEEEEEEvNT_6ParamsE$_ZN4cute3eso3ESOILb0ELb0EJNS_6LayoutINS_5tupleIJNS3_IJNS_1CILi8EEENS4_ILi1EEEEEENS3_IJNS4_ILi2EEEEEEEEENS3_IJNS3_IJS6_NS4_ILi0EEEEEENS3_IJiEEEEEEEENS_10ViewEngineINS_8smem_ptrIPN7cutlass10bfloat16_tEEEEEEEC2ERKSF_RKSM_ - $_ZN7cutlass13device_kernelIN5flash19enable_sm80_to_sm89INS1_16FlashAttnBwdSm80INS1_25CollectiveMainloopBwdSm80ILi2ELi2EN4cute5tupleIJNS5_1CILi128EEES8_NS7_ILi64EEEEEENS_10bfloat16_tEfNS_4arch4Sm80ELb0ELb1ELb1ELb1ELb0ELb0ELb0ELb0ELi2ELi4ELi4ELi4ELb0EEENS1_24CollectiveEpilogueBwdGQAISA_fSD_Li256ELb1ELb0EEENS1_19SingleTileSchedulerILb1ELb0ELb0ELi128EEEEEEEEEvNT_6ParamsE$_ZN4cute3eso3ESOILb0ELb0EJNS_6LayoutINS_5tupleIJNS3_IJNS_1CILi2EEES5_S5_EEES5_NS3_IJS5_S5_EEEEEENS3_IJNS3_IJNS4_ILi1EEENS4_ILi512EEEiEEENS4_ILi4096EEENS3_IJiiEEEEEEEEjEEC2ERKSF_RKj)
$_ZN7cutlass13device_kernelIN5flash19enable_sm80_to_sm89INS1_16FlashAttnBwdSm80INS1_25CollectiveMainloopBwdSm80ILi2ELi2EN4cute5tupleIJNS5_1CILi128EEES8_NS7_ILi64EEEEEENS_10bfloat16_tEfNS_4arch4Sm80ELb0ELb1ELb1ELb1ELb0ELb0ELb0ELb0ELi2ELi4ELi4ELi4ELb0EEENS1_24CollectiveEpilogueBwdGQAISA_fSD_Li256ELb1ELb0EEENS1_19SingleTileSchedulerILb1ELb0ELb0ELi128EEEEEEEEEvNT_6ParamsE$_ZN4cute3eso3ESOILb0ELb0EJNS_6LayoutINS_5tupleIJNS3_IJNS_1CILi2EEES5_S5_EEES5_NS3_IJS5_S5_EEEEEENS3_IJNS3_IJNS4_ILi1EEENS4_ILi512EEEiEEENS4_ILi4096EEENS3_IJiiEEEEEEEEjEEC2ERKSF_RKj:
        /* <DEDUP_REMOVED lines=10> */
        .type           $_ZN7cutlass13device_kernelIN5flash19enable_sm80_to_sm89INS1_16FlashAttnBwdSm80INS1_25CollectiveMainloopBwdSm80ILi2ELi2EN4cute5tupleIJNS5_1CILi128EEES8_NS7_ILi64EEEEEENS_10bfloat16_tEfNS_4arch4Sm80ELb0ELb1ELb1ELb1ELb0ELb0ELb0ELb0ELi2ELi4ELi4ELi4ELb0EEENS1_24CollectiveEpilogueBwdGQAISA_fSD_Li256ELb1ELb0EEENS1_19SingleTileSchedulerILb1ELb0ELb0ELi128EEEEEEEEEvNT_6ParamsE$_ZN4cute3eso3ESOILb0ELb0EJNS_6LayoutINS_5tupleIJNS3_IJNS_1CILi8EEENS4_ILi1EEEEEENS3_IJNS4_ILi2EEEEEEEEENS3_IJNS3_IJS6_NS4_ILi0EEEEEENS3_IJiEEEEEEEENS_10ViewEngineINS_8smem_ptrIPN7cutlass10bfloat16_tEEEEEEEC2ERKSF_RKSM_,@function
        .size           $_ZN7cutlass13device_kernelIN5flash19enable_sm80_to_sm89INS1_16FlashAttnBwdSm80INS1_25CollectiveMainloopBwdSm80ILi2ELi2EN4cute5tupleIJNS5_1CILi128EEES8_NS7_ILi64EEEEEENS_10bfloat16_tEfNS_4arch4Sm80ELb0ELb1ELb1ELb1ELb0ELb0ELb0ELb0ELi2ELi4ELi4ELi4ELb0EEENS1_24CollectiveEpilogueBwdGQAISA_fSD_Li256ELb1ELb0EEENS1_19SingleTileSchedulerILb1ELb0ELb0ELi128EEEEEEEEEvNT_6ParamsE$_ZN4cute3eso3ESOILb0ELb0EJNS_6LayoutINS_5tupleIJNS3_IJNS_1CILi8EEENS4_ILi1EEEEEENS3_IJNS4_ILi2EEEEEEEEENS3_IJNS3_IJS6_NS4_ILi0EEEEEENS3_IJiEEEEEEEENS_10ViewEngineINS_8smem_ptrIPN7cutlass10bfloat16_tEEEEEEEC2ERKSF_RKSM_,($_ZN7cutlass13device_kernelIN5flash19enable_sm80_to_sm89INS1_16FlashAttnBwdSm80INS1_25CollectiveMainloopBwdSm80ILi2ELi2EN4cute5tupleIJNS5_1CILi128EEES8_NS7_ILi64EEEEEENS_10bfloat16_tEfNS_4arch4Sm80ELb0ELb1ELb1ELb1ELb0ELb0ELb0ELb0ELi2ELi4ELi4ELi4ELb0EEENS1_24CollectiveEpilogueBwdGQAISA_fSD_Li256ELb1ELb0EEENS1_19SingleTileSchedulerILb1ELb0ELb0ELi128EEEEEEEEEvNT_6ParamsE$_ZN4cute3eso3ESOILb0ELb0EJNS_6LayoutINS_5tupleIJNS3_IJNS_1CILi8EEENS4_ILi1EEEEEENS4_ILi2EEEEEENS3_IJNS3_IJS6_NS4_ILi0EEEEEEiEEEEENS_10ViewEngineINS_8smem_ptrIPN7cutlass10bfloat16_tEEEEEEEC2ERKSD_RKSK_ - $_ZN7cutlass13device_kernelIN5flash19enable_sm80_to_sm89INS1_16FlashAttnBwdSm80INS1_25CollectiveMainloopBwdSm80ILi2ELi2EN4cute5tupleIJNS5_1CILi128EEES8_NS7_ILi64EEEEEENS_10bfloat16_tEfNS_4arch4Sm80ELb0ELb1ELb1ELb1ELb0ELb0ELb0ELb0ELi2ELi4ELi4ELi4ELb0EEENS1_24CollectiveEpilogueBwdGQAISA_fSD_Li256ELb1ELb0EEENS1_19SingleTileSchedulerILb1ELb0ELb0ELi128EEEEEEEEEvNT_6ParamsE$_ZN4cute3eso3ESOILb0ELb0EJNS_6LayoutINS_5tupleIJNS3_IJNS_1CILi8EEENS4_ILi1EEEEEENS3_IJNS4_ILi2EEEEEEEEENS3_IJNS3_IJS6_NS4_ILi0EEEEEENS3_IJiEEEEEEEENS_10ViewEngineINS_8smem_ptrIPN7cutlass10bfloat16_tEEEEEEEC2ERKSF_RKSM_)
$_ZN7cutlass13device_kernelIN5flash19enable_sm80_to_sm89INS1_16FlashAttnBwdSm80INS1_25CollectiveMainloopBwdSm80ILi2ELi2EN4cute5tupleIJNS5_1CILi128EEES8_NS7_ILi64EEEEEENS_10bfloat16_tEfNS_4arch4Sm80ELb0ELb1ELb1ELb1ELb0ELb0ELb0ELb0ELi2ELi4ELi4ELi4ELb0EEENS1_24CollectiveEpilogueBwdGQAISA_fSD_Li256ELb1ELb0EEENS1_19SingleTileSchedulerILb1ELb0ELb0ELi128EEEEEEEEEvNT_6ParamsE$_ZN4cute3eso3ESOILb0ELb0EJNS_6LayoutINS_5tupleIJNS3_IJNS_1CILi8EEENS4_ILi1EEEEEENS3_IJNS4_ILi2EEEEEEEEENS3_IJNS3_IJS6_NS4_ILi0EEEEEENS3_IJiEEEEEEEENS_10ViewEngineINS_8smem_ptrIPN7cutlass10bfloat16_tEEEEEEEC2ERKSF_RKSM_:
[----:B------:R-:W-:Y:S02]  /*63c0*/  IADD3 R3, R68, -c[0x0][0x20], RZ ;  /* 0x8000080044037a10 */ /* 0x000fe40007ffe0ff */
[----:B------:R-:W-:-:S03]  /*63d0*/  IADD3 R2, R60, -c[0x0][0x20], RZ ;  /* 0x800008003c027a10 */ /* 0x000fc60007ffe0ff */
[----:B------:R1:W-:Y:S04]  /*63e0*/  STL [R3], R8 ;  /* 0x0000000803007387 */ /* 0x0003e80000100800 */
[----:B------:R-:W2:Y:S01]  /*63f0*/  LDL.64 R10, [R2] ;  /* 0x00000000020a7983 */ /* 0x000ea20000100a00 */
[----:B------:R-:W-:-:S03]  /*6400*/  IMAD.MOV.U32 R7, RZ, RZ, 0x0 ;  /* 0x00000000ff077424 */ /* 0x000fc600078e00ff */
[----:B--2---:R1:W-:Y:S01]  /*6410*/  STL.64 [R3+0x8], R10 ;  /* 0x0000080a03007387 */ /* 0x0043e20000100a00 */
[----:B------:R-:W-:Y:S05]  /*6420*/  RET.REL.NODEC R6 `(_ZN7cutlass13device_kernelIN5flash19enable_sm80_to_sm89INS1_16FlashAttnBwdSm80INS1_25CollectiveMainloopBwdSm80ILi2ELi2EN4cute5tupleIJNS5_1CILi128EEES8_NS7_ILi64EEEEEENS_10bfloat16_tEfNS_4arch4Sm80ELb0ELb1ELb1ELb1ELb0ELb0ELb0ELb0ELi2ELi4ELi4ELi4ELb0EEENS1_24CollectiveEpilogueBwdGQAISA_fSD_Li256ELb1ELb0EEENS1_19SingleTileSchedulerILb1ELb0ELb0ELi128EEEEEEEEEvNT_6ParamsE) ;  /* 0xffff9bd006007950 */ /* 0x000fea0003c3ffff */
        .type           $_ZN7cutlass13device_kernelIN5flash19enable_sm80_to_sm89INS1_16FlashAttnBwdSm80INS1_25CollectiveMainloopBwdSm80ILi2ELi2EN4cute5tupleIJNS5_1CILi128EEES8_NS7_ILi64EEEEEENS_10bfloat16_tEfNS_4arch4Sm80ELb0ELb1ELb1ELb1ELb0ELb0ELb0ELb0ELi2ELi4ELi4ELi4ELb0EEENS1_24CollectiveEpilogueBwdGQAISA_fSD_Li256ELb1ELb0EEENS1_19SingleTileSchedulerILb1ELb0ELb0ELi128EEEEEEEEEvNT_6ParamsE$_ZN4cute3eso3ESOILb0ELb0EJNS_6LayoutINS_5tupleIJNS3_IJNS_1CILi8EEENS4_ILi1EEEEEENS4_ILi2EEEEEENS3_IJNS3_IJS6_NS4_ILi0EEEEEEiEEEEENS_10ViewEngineINS_8smem_ptrIPN7cutlass10bfloat16_tEEEEEEEC2ERKSD_RKSK_,@function
        .size           $_ZN7cutlass13device_kernelIN5flash19enable_sm80_to_sm89INS1_16FlashAttnBwdSm80INS1_25CollectiveMainloopBwdSm80ILi2ELi2EN4cute5tupleIJNS5_1CILi128EEES8_NS7_ILi64EEEEEENS_10bfloat16_tEfNS_4arch4Sm80ELb0ELb1ELb1ELb1ELb0ELb0ELb0ELb0ELi2ELi4ELi4ELi4ELb0EEENS1_24CollectiveEpilogueBwdGQAISA_fSD_Li256ELb1ELb0EEENS1_19SingleTileSchedulerILb1ELb0ELb0ELi128EEEEEEEEEvNT_6ParamsE$_ZN4cute3eso3ESOILb0ELb0EJNS_6LayoutINS_5tupleIJNS3_IJNS_1CILi8EEENS4_ILi1EEEEEENS4_ILi2EEEEEENS3_IJNS3_IJS6_NS4_ILi0EEEEEEiEEEEENS_10ViewEngineINS_8smem_ptrIPN7cutlass10bfloat16_tEEEEEEEC2ERKSD_RKSK_,($_ZN7cutlass13device_kernelIN5flash19enable_sm80_to_sm89INS1_16FlashAttnBwdSm80INS1_25CollectiveMainloopBwdSm80ILi2ELi2EN4cute5tupleIJNS5_1CILi128EEES8_NS7_ILi64EEEEEENS_10bfloat16_tEfNS_4arch4Sm80ELb0ELb1ELb1ELb1ELb0ELb0ELb0ELb0ELi2ELi4ELi4ELi4ELb0EEENS1_24CollectiveEpilogueBwdGQAISA_fSD_Li256ELb1ELb0EEENS1_19SingleTileSchedulerILb1ELb0ELb0ELi128EEEEEEEEEvNT_6ParamsE$_ZN4cute3eso3ESOILb0ELb0EJNS_6LayoutINS_5tupleIJNS3_IJNS_1CILi8EEENS4_ILi1EEEEEENS4_ILi2EEEEEENS3_IJNS3_IJS6_NS4_ILi0EEEEEEiEEEEEiEEC2ERKSD_RKi - $_ZN7cutlass13device_kernelIN5flash19enable_sm80_to_sm89INS1_16FlashAttnBwdSm80INS1_25CollectiveMainloopBwdSm80ILi2ELi2EN4cute5tupleIJNS5_1CILi128EEES8_NS7_ILi64EEEEEENS_10bfloat16_tEfNS_4arch4Sm80ELb0ELb1ELb1ELb1ELb0ELb0ELb0ELb0ELi2ELi4ELi4ELi4ELb0EEENS1_24CollectiveEpilogueBwdGQAISA_fSD_Li256ELb1ELb0EEENS1_19SingleTileSchedulerILb1ELb0ELb0ELi128EEEEEEEEEvNT_6ParamsE$_ZN4cute3eso3ESOILb0ELb0EJNS_6LayoutINS_5tupleIJNS3_IJNS_1CILi8EEENS4_ILi1EEEEEENS4_ILi2EEEEEENS3_IJNS3_IJS6_NS4_ILi0EEEEEEiEEEEENS_10ViewEngineINS_8smem_ptrIPN7cutlass10bfloat16_tEEEEEEEC2ERKSD_RKSK_)
$_ZN7cutlass13device_kernelIN5flash19enable_sm80_to_sm89INS1_16FlashAttnBwdSm80INS1_25CollectiveMainloopBwdSm80ILi2ELi2EN4cute5tupleIJNS5_1CILi128EEES8_NS7_ILi64EEEEEENS_10bfloat16_tEfNS_4arch4Sm80ELb0ELb1ELb1ELb1ELb0ELb0ELb0ELb0ELi2ELi4ELi4ELi4ELb0EEENS1_24CollectiveEpilogueBwdGQAISA_fSD_Li256ELb1ELb0EEENS1_19SingleTileSchedulerILb1ELb0ELb0ELi128EEEEEEEEEvNT_6ParamsE$_ZN4cute3eso3ESOILb0ELb0EJNS_6LayoutINS_5tupleIJNS3_IJNS_1CILi8EEENS4_ILi1EEEEEENS4_ILi2EEEEEENS3_IJNS3_IJS6_NS4_ILi0EEEEEEiEEEEENS_10ViewEngineINS_8smem_ptrIPN7cutlass10bfloat16_tEEEEEEEC2ERKSD_RKSK_:
[----:B------:R-:W-:Y:S02]  /*6430*/  IADD3 R3, R68, -c[0x0][0x20], RZ ;  /* 0x8000080044037a10 */ /* 0x000fe40007ffe0ff */
[----:B------:R-:W-:-:S03]  /*6440*/  IADD3 R2, R60, -c[0x0][0x20], RZ ;  /* 0x800008003c027a10 */ /* 0x000fc60007ffe0ff */
[----:B------:R1:W-:Y:S04]  /*6450*/  STL [R3], R6 ;  /* 0x0000000603007387 */ /* 0x0003e80000100800 */
[----:B------:R-:W2:Y:S01]  /*6460*/  LDL.64 R8, [R2] ;  /* 0x0000000002087983 */ /* 0x000ea20000100a00 */
[----:B------:R-:W-:-:S03]  /*6470*/  IMAD.MOV.U32 R5, RZ, RZ, 0x0 ;  /* 0x00000000ff057424 */ /* 0x000fc600078e00ff */
[----:B--2---:R1:W-:Y:S01]  /*6480*/  STL.64 [R3+0x8], R8 ;  /* 0x0000080803007387 */ /* 0x0043e20000100a00 */
[----:B------:R-:W-:Y:S05]  /*6490*/  RET.REL.NODEC R4 `(_ZN7cutlass13device_kernelIN5flash19enable_sm80_to_sm89INS1_16FlashAttnBwdSm80INS1_25CollectiveMainloopBwdSm80ILi2ELi2EN4cute5tupleIJNS5_1CILi128EEES8_NS7_ILi64EEEEEENS_10bfloat16_tEfNS_4arch4Sm80ELb0ELb1ELb1ELb1ELb0ELb0ELb0ELb0ELi2ELi4ELi4ELi4ELb0EEENS1_24CollectiveEpilogueBwdGQAISA_fSD_Li256ELb1ELb0EEENS1_19SingleTileSchedulerILb1ELb0ELb0ELi128EEEEEEEEEvNT_6ParamsE) ;  /* 0xffff9b6004007950 */ /* 0x000fea0003c3ffff */
        .type           $_ZN7cutlass13device_kernelIN5flash19enable_sm80_to_sm89INS1_16FlashAttnBwdSm80INS1_25CollectiveMainloopBwdSm80ILi2ELi2EN4cute5tupleIJNS5_1CILi128EEES8_NS7_ILi64EEEEEENS_10bfloat16_tEfNS_4arch4Sm80ELb0ELb1ELb1ELb1ELb0ELb0ELb0ELb0ELi2ELi4ELi4ELi4ELb0EEENS1_24CollectiveEpilogueBwdGQAISA_fSD_Li256ELb1ELb0EEENS1_19SingleTileSchedulerILb1ELb0ELb0ELi128EEEEEEEEEvNT_6ParamsE$_ZN4cute3eso3ESOILb0ELb0EJNS_6LayoutINS_5tupleIJNS3_IJNS_1CILi8EEENS4_ILi1EEEEEENS4_ILi2EEEEEENS3_IJNS3_IJS6_NS4_ILi0EEEEEEiEEEEEiEEC2ERKSD_RKi,@function
        .size           $_ZN7cutlass13device_kernelIN5flash19enable_sm80_to_sm89INS1_16FlashAttnBwdSm80INS1_25CollectiveMainloopBwdSm80ILi2ELi2EN4cute5tupleIJNS5_1CILi128EEES8_NS7_ILi64EEEEEENS_10bfloat16_tEfNS_4arch4Sm80ELb0ELb1ELb1ELb1ELb0ELb0ELb0ELb0ELi2ELi4ELi4ELi4ELb0EEENS1_24CollectiveEpilogueBwdGQAISA_fSD_Li256ELb1ELb0EEENS1_19SingleTileSchedulerILb1ELb0ELb0ELi128EEEEEEEEEvNT_6ParamsE$_ZN4cute3eso3ESOILb0ELb0EJNS_6LayoutINS_5tupleIJNS3_IJNS_1CILi8EEENS4_ILi1EEEEEENS4_ILi2EEEEEENS3_IJNS3_IJS6_NS4_ILi0EEEEEEiEEEEEiEEC2ERKSD_RKi,($_ZN7cutlass13device_kernelIN5flash19enable_sm80_to_sm89INS1_16FlashAttnBwdSm80INS1_25CollectiveMainloopBwdSm80ILi2ELi2EN4cute5tupleIJNS5_1CILi128EEES8_NS7_ILi64EEEEEENS_10bfloat16_tEfNS_4arch4Sm80ELb0ELb1ELb1ELb1ELb0ELb0ELb0ELb0ELi2ELi4ELi4ELi4ELb0EEENS1_24CollectiveEpilogueBwdGQAISA_fSD_Li256ELb1ELb0EEENS1_19SingleTileSchedulerILb1ELb0ELb0ELi128EEEEEEEEEvNT_6ParamsE$_ZN4cute3eso3ESOILb0ELb0EJNS_6LayoutINS_5tupleIJNS3_IJNS_1CILi8EEENS4_ILi1EEEEEENS4_ILi2EEENS3_IJS8_S8_EEEEEENS3_IJNS3_IJS6_NS4_ILi0EEEEEENS4_ILi4096EEENS3_IJiiEEEEEEEENS_10ViewEngineINS_8smem_ptrIPN7cutlass10bfloat16_tEEEEEEEC2ERKSG_RKSN_ - $_ZN7cutlass13device_kernelIN5flash19enable_sm80_to_sm89INS1_16FlashAttnBwdSm80INS1_25CollectiveMainloopBwdSm80ILi2ELi2EN4cute5tupleIJNS5_1CILi128EEES8_NS7_ILi64EEEEEENS_10bfloat16_tEfNS_4arch4Sm80ELb0ELb1ELb1ELb1ELb0ELb0ELb0ELb0ELi2ELi4ELi4ELi4ELb0EEENS1_24CollectiveEpilogueBwdGQAISA_fSD_Li256ELb1ELb0EEENS1_19SingleTileSchedulerILb1ELb0ELb0ELi128EEEEEEEEEvNT_6ParamsE$_ZN4cute3eso3ESOILb0ELb0EJNS_6LayoutINS_5tupleIJNS3_IJNS_1CILi8EEENS4_ILi1EEEEEENS4_ILi2EEEEEENS3_IJNS3_IJS6_NS4_ILi0EEEEEEiEEEEEiEEC2ERKSD_RKi)
$_ZN7cutlass13device_kernelIN5flash19enable_sm80_to_sm89INS1_16FlashAttnBwdSm80INS1_25CollectiveMainloopBwdSm80ILi2ELi2EN4cute5tupleIJNS5_1CILi128EEES8_NS7_ILi64EEEEEENS_10bfloat16_tEfNS_4arch4Sm80ELb0ELb1ELb1ELb1ELb0ELb0ELb0ELb0ELi2ELi4ELi4ELi4ELb0EEENS1_24CollectiveEpilogueBwdGQAISA_fSD_Li256ELb1ELb0EEENS1_19SingleTileSchedulerILb1ELb0ELb0ELi128EEEEEEEEEvNT_6ParamsE$_ZN4cute3eso3ESOILb0ELb0EJNS_6LayoutINS_5tupleIJNS3_IJNS_1CILi8EEENS4_ILi1EEEEEENS4_ILi2EEEEEENS3_IJNS3_IJS6_NS4_ILi0EEEEEEiEEEEEiEEC2ERKSD_RKi:
[----:B------:R-:W-:Y:S02]  /*64a0*/  IADD3 R3, R59, -c[0x0][0x20], RZ ;  /* 0x800008003b037a10 */ /* 0x000fe40007ffe0ff */
[----:B------:R-:W-:-:S03]  /*64b0*/  IADD3 R2, R62, -c[0x0][0x20], RZ ;  /* 0x800008003e027a10 */ /* 0x000fc60007ffe0ff */
[----:B------:R1:W-:Y:S04]  /*64c0*/  STL [R3], R6 ;  /* 0x0000000603007387 */ /* 0x0003e80000100800 */
[----:B------:R-:W2:Y:S01]  /*64d0*/  LDL R2, [R2] ;  /* 0x0000000002027983 */ /* 0x000ea20000100800 */
[----:B------:R-:W-:-:S03]  /*64e0*/  IMAD.MOV.U32 R5, RZ, RZ, 0x0 ;  /* 0x00000000ff057424 */ /* 0x000fc600078e00ff */
[----:B--2---:R1:W-:Y:S01]  /*64f0*/  STL [R3+0x4], R2 ;  /* 0x0000040203007387 */ /* 0x0043e20000100800 */
[----:B------:R-:W-:Y:S05]  /*6500*/  RET.REL.NODEC R4 `(_ZN7cutlass13device_kernelIN5flash19enable_sm80_to_sm89INS1_16FlashAttnBwdSm80INS1_25CollectiveMainloopBwdSm80ILi2ELi2EN4cute5tupleIJNS5_1CILi128EEES8_NS7_ILi64EEEEEENS_10bfloat16_tEfNS_4arch4Sm80ELb0ELb1ELb1ELb1ELb0ELb0ELb0ELb0ELi2ELi4ELi4ELi4ELb0EEENS1_24CollectiveEpilogueBwdGQAISA_fSD_Li256ELb1ELb0EEENS1_19SingleTileSchedulerILb1ELb0ELb0ELi128EEEEEEEEEvNT_6ParamsE) ;  /* 0xffff9af004007950 */ /* 0x000fea0003c3ffff */
        .type           $_ZN7cutlass13device_kernelIN5flash19enable_sm80_to_sm89INS1_16FlashAttnBwdSm80INS1_25CollectiveMainloopBwdSm80ILi2ELi2EN4cute5tupleIJNS5_1CILi128EEES8_NS7_ILi64EEEEEENS_10bfloat16_tEfNS_4arch4Sm80ELb0ELb1ELb1ELb1ELb0ELb0ELb0ELb0ELi2ELi4ELi4ELi4ELb0EEENS1_24CollectiveEpilogueBwdGQAISA_fSD_Li256ELb1ELb0EEENS1_19SingleTileSchedulerILb1ELb0ELb0ELi128EEEEEEEEEvNT_6ParamsE$_ZN4cute3eso3ESOILb0ELb0EJNS_6LayoutINS_5tupleIJNS3_IJNS_1CILi8EEENS4_ILi1EEEEEENS4_ILi2EEENS3_IJS8_S8_EEEEEENS3_IJNS3_IJS6_NS4_ILi0EEEEEENS4_ILi4096EEENS3_IJiiEEEEEEEENS_10ViewEngineINS_8smem_ptrIPN7cutlass10bfloat16_tEEEEEEEC2ERKSG_RKSN_,@function
        .size           $_ZN7cutlass13device_kernelIN5flash19enable_sm80_to_sm89INS1_16FlashAttnBwdSm80INS1_25CollectiveMainloopBwdSm80ILi2ELi2EN4cute5tupleIJNS5_1CILi128EEES8_NS7_ILi64EEEEEENS_10bfloat16_tEfNS_4arch4Sm80ELb0ELb1ELb1ELb1ELb0ELb0ELb0ELb0ELi2ELi4ELi4ELi4ELb0EEENS1_24CollectiveEpilogueBwdGQAISA_fSD_Li256ELb1ELb0EEENS1_19SingleTileSchedulerILb1ELb0ELb0ELi128EEEEEEEEEvNT_6ParamsE$_ZN4cute3eso3ESOILb0ELb0EJNS_6LayoutINS_5tupleIJNS3_IJNS_1CILi8EEENS4_ILi1EEEEEENS4_ILi2EEENS3_IJS8_S8_EEEEEENS3_IJNS3_IJS6_NS4_ILi0EEEEEENS4_ILi4096EEENS3_IJiiEEEEEEEENS_10ViewEngineINS_8smem_ptrIPN7cutlass10bfloat16_tEEEEEEEC2ERKSG_RKSN_,($_ZN7cutlass13device_kernelIN5flash19enable_sm80_to_sm89INS1_16FlashAttnBwdSm80INS1_25CollectiveMainloopBwdSm80ILi2ELi2EN4cute5tupleIJNS5_1CILi128EEES8_NS7_ILi64EEEEEENS_10bfloat16_tEfNS_4arch4Sm80ELb0ELb1ELb1ELb1ELb0ELb0ELb0ELb0ELi2ELi4ELi4ELi4ELb0EEENS1_24CollectiveEpilogueBwdGQAISA_fSD_Li256ELb1ELb0EEENS1_19SingleTileSchedulerILb1ELb0ELb0ELi128EEEEEEEEEvNT_6ParamsE$_ZN4cute3eso3ESOILb0ELb0EJNS_6LayoutINS_5tupleIJNS3_IJNS_1CILi8EEENS4_ILi1EEEEEENS4_ILi2EEENS3_IJS8_S8_EEEEEENS3_IJNS3_IJS6_NS4_ILi0EEEEEENS4_ILi4096EEENS3_IJiiEEEEEEEEiEEC2ERKSG_RKi - $_ZN7cutlass13device_kernelIN5flash19enable_sm80_to_sm89INS1_16FlashAttnBwdSm80INS1_25CollectiveMainloopBwdSm80ILi2ELi2EN4cute5tupleIJNS5_1CILi128EEES8_NS7_ILi64EEEEEENS_10bfloat16_tEfNS_4arch4Sm80ELb0ELb1ELb1ELb1ELb0ELb0ELb0ELb0ELi2ELi4ELi4ELi4ELb0EEENS1_24CollectiveEpilogueBwdGQAISA_fSD_Li256ELb1ELb0EEENS1_19SingleTileSchedulerILb1ELb0ELb0ELi128EEEEEEEEEvNT_6ParamsE$_ZN4cute3eso3ESOILb0ELb0EJNS_6LayoutINS_5tupleIJNS3_IJNS_1CILi8EEENS4_ILi1EEEEEENS4_ILi2EEENS3_IJS8_S8_EEEEEENS3_IJNS3_IJS6_NS4_ILi0EEEEEENS4_ILi4096EEENS3_IJiiEEEEEEEENS_10ViewEngineINS_8smem_ptrIPN7cutlass10bfloat16_tEEEEEEEC2ERKSG_RKSN_)
$_ZN7cutlass13device_kernelIN5flash19enable_sm80_to_sm89INS1_16FlashAttnBwdSm80INS1_25CollectiveMainloopBwdSm80ILi2ELi2EN4cute5tupleIJNS5_1CILi128EEES8_NS7_ILi64EEEEEENS_10bfloat16_tEfNS_4arch4Sm80ELb0ELb1ELb1ELb1ELb0ELb0ELb0ELb0ELi2ELi4ELi4ELi4ELb0EEENS1_24CollectiveEpilogueBwdGQAISA_fSD_Li256ELb1ELb0EEENS1_19SingleTileSchedulerILb1ELb0ELb0ELi128EEEEEEEEEvNT_6ParamsE$_ZN4cute3eso3ESOILb0ELb0EJNS_6LayoutINS_5tupleIJNS3_IJNS_1CILi8EEENS4_ILi1EEEEEENS4_ILi2EEENS3_IJS8_S8_EEEEEENS3_IJNS3_IJS6_NS4_ILi0EEEEEENS4_ILi4096EEENS3_IJiiEEEEEEEENS_10ViewEngineINS_8smem_ptrIPN7cutlass10bfloat16_tEEEEEEEC2ERKSG_RKSN_:
[----:B------:R-:W-:Y:S02]  /*6510*/  IADD3 R3, R25, -c[0x0][0x20], RZ ;  /* 0x8000080019037a10 */ /* 0x000fe40007ffe0ff */
[----:B------:R-:W-:-:S03]  /*6520*/  IADD3 R2, R24, -c[0x0][0x20], RZ ;  /* 0x8000080018027a10 */ /* 0x000fc60007ffe0ff */
[----:B------:R1:W-:Y:S04]  /*6530*/  STL.64 [R3], R4 ;  /* 0x0000000403007387 */ /* 0x0003e80000100a00 */
[----:B------:R-:W2:Y:S01]  /*6540*/  LDL.64 R8, [R2] ;  /* 0x0000000002087983 */ /* 0x000ea20000100a00 */
[----:B------:R-:W-:-:S03]  /*6550*/  IMAD.MOV.U32 R7, RZ, RZ, 0x0 ;  /* 0x00000000ff077424 */ /* 0x000fc600078e00ff */
[----:B--2---:R1:W-:Y:S01]  /*6560*/  STL.64 [R3+0x8], R8 ;  /* 0x0000080803007387 */ /* 0x0043e20000100a00 */
[----:B------:R-:W-:Y:S05]  /*6570*/  RET.REL.NODEC R6 `(_ZN7cutlass13device_kernelIN5flash19enable_sm80_to_sm89INS1_16FlashAttnBwdSm80INS1_25CollectiveMainloopBwdSm80ILi2ELi2EN4cute5tupleIJNS5_1CILi128EEES8_NS7_ILi64EEEEEENS_10bfloat16_tEfNS_4arch4Sm80ELb0ELb1ELb1ELb1ELb0ELb0ELb0ELb0ELi2ELi4ELi4ELi4ELb0EEENS1_24CollectiveEpilogueBwdGQAISA_fSD_Li256ELb1ELb0EEENS1_19SingleTileSchedulerILb1ELb0ELb0ELi128EEEEEEEEEvNT_6ParamsE) ;  /* 0xffff9a8006007950 */ /* 0x000fea0003c3ffff */
        .type           $_ZN7cutlass13device_kernelIN5flash19enable_sm80_to_sm89INS1_16FlashAttnBwdSm80INS1_25CollectiveMainloopBwdSm80ILi2ELi2EN4cute5tupleIJNS5_1CILi128EEES8_NS7_ILi64EEEEEENS_10bfloat16_tEfNS_4arch4Sm80ELb0ELb1ELb1ELb1ELb0ELb0ELb0ELb0ELi2ELi4ELi4ELi4ELb0EEENS1_24CollectiveEpilogueBwdGQAISA_fSD_Li256ELb1ELb0EEENS1_19SingleTileSchedulerILb1ELb0ELb0ELi128EEEEEEEEEvNT_6ParamsE$_ZN4cute3eso3ESOILb0ELb0EJNS_6LayoutINS_5tupleIJNS3_IJNS_1CILi8EEENS4_ILi1EEEEEENS4_ILi2EEENS3_IJS8_S8_EEEEEENS3_IJNS3_IJS6_NS4_ILi0EEEEEENS4_ILi4096EEENS3_IJiiEEEEEEEEiEEC2ERKSG_RKi,@function
        .size           $_ZN7cutlass13device_kernelIN5flash19enable_sm80_to_sm89INS1_16FlashAttnBwdSm80INS1_25CollectiveMainloopBwdSm80ILi2ELi2EN4cute5tupleIJNS5_1CILi128EEES8_NS7_ILi64EEEEEENS_10bfloat16_tEfNS_4arch4Sm80ELb0ELb1ELb1ELb1ELb0ELb0ELb0ELb0ELi2ELi4ELi4ELi4ELb0EEENS1_24CollectiveEpilogueBwdGQAISA_fSD_Li256ELb1ELb0EEENS1_19SingleTileSchedulerILb1ELb0ELb0ELi128EEEEEEEEEvNT_6ParamsE$_ZN4cute3eso3ESOILb0ELb0EJNS_6LayoutINS_5tupleIJNS3_IJNS_1CILi8EEENS4_ILi1EEEEEENS4_ILi2EEENS3_IJS8_S8_EEEEEENS3_IJNS3_IJS6_NS4_ILi0EEEEEENS4_ILi4096EEENS3_IJiiEEEEEEEEiEEC2ERKSG_RKi,($_ZN7cutlass13device_kernelIN5flash19enable_sm80_to_sm89INS1_16FlashAttnBwdSm80INS1_25CollectiveMainloopBwdSm80ILi2ELi2EN4cute5tupleIJNS5_1CILi128EEES8_NS7_ILi64EEEEEENS_10bfloat16_tEfNS_4arch4Sm80ELb0ELb1ELb1ELb1ELb0ELb0ELb0ELb0ELi2ELi4ELi4ELi4ELb0EEENS1_24CollectiveEpilogueBwdGQAISA_fSD_Li256ELb1ELb0EEENS1_19SingleTileSchedulerILb1ELb0ELb0ELi128EEEEEEEEEvNT_6ParamsE$_ZN4cute3eso3ESOILb0ELb0EJNS_6LayoutINS_5tupleIJNS3_IJNS_1CILi8EEENS4_ILi1EEEEEENS4_ILi2EEES5_EEENS3_IJNS3_IJS6_NS4_ILi0EEEEEEiNS4_ILi1024EEEEEEEENS_10ViewEngineINS_8smem_ptrIPN7cutlass10bfloat16_tEEEEEEEC2ERKSE_RKSL_ - $_ZN7cutlass13device_kernelIN5flash19enable_sm80_to_sm89INS1_16FlashAttnBwdSm80INS1_25CollectiveMainloopBwdSm80ILi2ELi2EN4cute5tupleIJNS5_1CILi128EEES8_NS7_ILi64EEEEEENS_10bfloat16_tEfNS_4arch4Sm80ELb0ELb1ELb1ELb1ELb0ELb0ELb0ELb0ELi2ELi4ELi4ELi4ELb0EEENS1_24CollectiveEpilogueBwdGQAISA_fSD_Li256ELb1ELb0EEENS1_19SingleTileSchedulerILb1ELb0ELb0ELi128EEEEEEEEEvNT_6ParamsE$_ZN4cute3eso3ESOILb0ELb0EJNS_6LayoutINS_5tupleIJNS3_IJNS_1CILi8EEENS4_ILi1EEEEEENS4_ILi2EEENS3_IJS8_S8_EEEEEENS3_IJNS3_IJS6_NS4_ILi0EEEEEENS4_ILi4096EEENS3_IJiiEEEEEEEEiEEC2ERKSG_RKi)
$_ZN7cutlass13device_kernelIN5flash19enable_sm80_to_sm89INS1_16FlashAttnBwdSm80INS1_25CollectiveMainloopBwdSm80ILi2ELi2EN4cute5tupleIJNS5_1CILi128EEES8_NS7_ILi64EEEEEENS_10bfloat16_tEfNS_4arch4Sm80ELb0ELb1ELb1ELb1ELb0ELb0ELb0ELb0ELi2ELi4ELi4ELi4ELb0EEENS1_24CollectiveEpilogueBwdGQAISA_fSD_Li256ELb1ELb0EEENS1_19SingleTileSchedulerILb1ELb0ELb0ELi128EEEEEEEEEvNT_6ParamsE$_ZN4cute3eso3ESOILb0ELb0EJNS_6LayoutINS_5tupleIJNS3_IJNS_1CILi8EEENS4_ILi1EEEEEENS4_ILi2EEENS3_IJS8_S8_EEEEEENS3_IJNS3_IJS6_NS4_ILi0EEEEEENS4_ILi4096EEENS3_IJiiEEEEEEEEiEEC2ERKSG_RKi:
[----:B------:R-:W-:Y:S02]  /*6580*/  IADD3 R5, R25, -c[0x0][0x20], RZ ;  /* 0x8000080019057a10 */ /* 0x000fe40007ffe0ff */
[----:B------:R-:W-:-:S03]  /*6590*/  IADD3 R4, R24, -c[0x0][0x20], RZ ;  /* 0x8000080018047a10 */ /* 0x000fc60007ffe0ff */
[----:B------:R1:W-:Y:S04]  /*65a0*/  STL [R5], R2 ;  /* 0x0000000205007387 */ /* 0x0003e80000100800 */
[----:B------:R1:W-:Y:S04]  /*65b0*/  STL [R5+0x4], R3 ;  /* 0x0000040305007387 */ /* 0x0003e80000100800 */
[----:B------:R-:W2:Y:S01]  /*65c0*/  LDL R4, [R4] ;  /* 0x0000000004047983 */ /* 0x000ea20000100800 */
[----:B------:R-:W-:-:S03]  /*65d0*/  IMAD.MOV.U32 R7, RZ, RZ, 0x0 ;  /* 0x00000000ff077424 */ /* 0x000fc600078e00ff */
[----:B--2---:R1:W-:Y:S01]  /*65e0*/  STL [R5+0x8], R4 ;  /* 0x0000080405007387 */ /* 0x0043e20000100800 */
[----:B------:R-:W-:Y:S05]  /*65f0*/  RET.REL.NODEC R6 `(_ZN7cutlass13device_kernelIN5flash19enable_sm80_to_sm89INS1_16FlashAttnBwdSm80INS1_25CollectiveMainloopBwdSm80ILi2ELi2EN4cute5tupleIJNS5_1CILi128EEES8_NS7_ILi64EEEEEENS_10bfloat16_tEfNS_4arch4Sm80ELb0ELb1ELb1ELb1ELb0ELb0ELb0ELb0ELi2ELi4ELi4ELi4ELb0EEENS1_24CollectiveEpilogueBwdGQAISA_fSD_Li256ELb1ELb0EEENS1_19SingleTileSchedulerILb1ELb0ELb0ELi128EEEEEEEEEvNT_6ParamsE) ;  /* 0xffff9a0006007950 */ /* 0x000fea0003c3ffff */
        .type           $_ZN7cutlass13device_kernelIN5flash19enable_sm80_to_sm89INS1_16FlashAttnBwdSm80INS1_25CollectiveMainloopBwdSm80ILi2ELi2EN4cute5tupleIJNS5_1CILi128EEES8_NS7_ILi64EEEEEENS_10bfloat16_tEfNS_4arch4Sm80ELb0ELb1ELb1ELb1ELb0ELb0ELb0ELb0ELi2ELi4ELi4ELi4ELb0EEENS1_24CollectiveEpilogueBwdGQAISA_fSD_Li256ELb1ELb0EEENS1_19SingleTileSchedulerILb1ELb0ELb0ELi128EEEEEEEEEvNT_6ParamsE$_ZN4cute3eso3ESOILb0ELb0EJNS_6LayoutINS_5tupleIJNS3_IJNS_1CILi8EEENS4_ILi1EEEEEENS4_ILi2EEES5_EEENS3_IJNS3_IJS6_NS4_ILi0EEEEEEiNS4_ILi1024EEEEEEEENS_10ViewEngineINS_8smem_ptrIPN7cutlass10bfloat16_tEEEEEEEC2ERKSE_RKSL_,@function
        .size           $_ZN7cutlass13device_kernelIN5flash19enable_sm80_to_sm89INS1_16FlashAttnBwdSm80INS1_25CollectiveMainloopBwdSm80ILi2ELi2EN4cute5tupleIJNS5_1CILi128EEES8_NS7_ILi64EEEEEENS_10bfloat16_tEfNS_4arch4Sm80ELb0ELb1ELb1ELb1ELb0ELb0ELb0ELb0ELi2ELi4ELi4ELi4ELb0EEENS1_24CollectiveEpilogueBwdGQAISA_fSD_Li256ELb1ELb0EEENS1_19SingleTileSchedulerILb1ELb0ELb0ELi128EEEEEEEEEvNT_6ParamsE$_ZN4cute3eso3ESOILb0ELb0EJNS_6LayoutINS_5tupleIJNS3_IJNS_1CILi8EEENS4_ILi1EEEEEENS4_ILi2EEES5_EEENS3_IJNS3_IJS6_NS4_ILi0EEEEEEiNS4_ILi1024EEEEEEEENS_10ViewEngineINS_8smem_ptrIPN7cutlass10bfloat16_tEEEEEEEC2ERKSE_RKSL_,($_ZN7cutlass13device_kernelIN5flash19enable_sm80_to_sm89INS1_16FlashAttnBwdSm80INS1_25CollectiveMainloopBwdSm80ILi2ELi2EN4cute5tupleIJNS5_1CILi128EEES8_NS7_ILi64EEEEEENS_10bfloat16_tEfNS_4arch4Sm80ELb0ELb1ELb1ELb1ELb0ELb0ELb0ELb0ELi2ELi4ELi4ELi4ELb0EEENS1_24CollectiveEpilogueBwdGQAISA_fSD_Li256ELb1ELb0EEENS1_19SingleTileSchedulerILb1ELb0ELb0ELi128EEEEEEEEEvNT_6ParamsE$_ZN4cute3eso3ESOILb0ELb0EJNS_6LayoutINS_5tupleIJNS3_IJNS_1CILi8EEENS4_ILi1EEEEEENS4_ILi2EEES5_EEENS3_IJNS3_IJS6_NS4_ILi0EEEEEEiNS4_ILi1024EEEEEEEEiEEC2ERKSE_RKi - $_ZN7cutlass13device_kernelIN5flash19enable_sm80_to_sm89INS1_16FlashAttnBwdSm80INS1_25CollectiveMainloopBwdSm80ILi2ELi2EN4cute5tupleIJNS5_1CILi128EEES8_NS7_ILi64EEEEEENS_10bfloat16_tEfNS_4arch4Sm80ELb0ELb1ELb1ELb1ELb0ELb0ELb0ELb0ELi2ELi4ELi4ELi4ELb0EEENS1_24CollectiveEpilogueBwdGQAISA_fSD_Li256ELb1ELb0EEENS1_19SingleTileSchedulerILb1ELb0ELb0ELi128EEEEEEEEEvNT_6ParamsE$_ZN4cute3eso3ESOILb0ELb0EJNS_6LayoutINS_5tupleIJNS3_IJNS_1CILi8EEENS4_ILi1EEEEEENS4_ILi2EEES5_EEENS3_IJNS3_IJS6_NS4_ILi0EEEEEEiNS4_ILi1024EEEEEEEENS_10ViewEngineINS_8smem_ptrIPN7cutlass10bfloat16_tEEEEEEEC2ERKSE_RKSL_)
$_ZN7cutlass13device_kernelIN5flash19enable_sm80_to_sm89INS1_16FlashAttnBwdSm80INS1_25CollectiveMainloopBwdSm80ILi2ELi2EN4cute5tupleIJNS5_1CILi128EEES8_NS7_ILi64EEEEEENS_10bfloat16_tEfNS_4arch4Sm80ELb0ELb1ELb1ELb1ELb0ELb0ELb0ELb0ELi2ELi4ELi4ELi4ELb0EEENS1_24CollectiveEpilogueBwdGQAISA_fSD_Li256ELb1ELb0EEENS1_19SingleTileSchedulerILb1ELb0ELb0ELi128EEEEEEEEEvNT_6ParamsE$_ZN4cute3eso3ESOILb0ELb0EJNS_6LayoutINS_5tupleIJNS3_IJNS_1CILi8EEENS4_ILi1EEEEEENS4_ILi2EEES5_EEENS3_IJNS3_IJS6_NS4_ILi0EEEEEEiNS4_ILi1024EEEEEEEENS_10ViewEngineINS_8smem_ptrIPN7cutlass10bfloat16_tEEEEEEEC2ERKSE_RKSL_:
[----:B------:R-:W-:Y:S02]  /*6600*/  IADD3 R3, R25, -c[0x0][0x20], RZ ;  /* 0x8000080019037a10 */ /* 0x000fe40007ffe0ff */
[----:B------:R-:W-:-:S03]  /*6610*/  IADD3 R2, R24, -c[0x0][0x20], RZ ;  /* 0x8000080018027a10 */ /* 0x000fc60007ffe0ff */
[----:B------:R1:W-:Y:S04]  /*6620*/  STL [R3], R6 ;  /* 0x0000000603007387 */ /* 0x0003e80000100800 */
[----:B------:R-:W2:Y:S01]  /*6630*/  LDL.64 R8, [R2] ;  /* 0x0000000002087983 */ /* 0x000ea20000100a00 */
[----:B------:R-:W-:-:S03]  /*6640*/  IMAD.MOV.U32 R5, RZ, RZ, 0x0 ;  /* 0x00000000ff057424 */ /* 0x000fc600078e00ff */
[----:B--2---:R1:W-:Y:S01]  /*6650*/  STL.64 [R3+0x8], R8 ;  /* 0x0000080803007387 */ /* 0x0043e20000100a00 */
[----:B------:R-:W-:Y:S05]  /*6660*/  RET.REL.NODEC R4 `(_ZN7cutlass13device_kernelIN5flash19enable_sm80_to_sm89INS1_16FlashAttnBwdSm80INS1_25CollectiveMainloopBwdSm80ILi2ELi2EN4cute5tupleIJNS5_1CILi128EEES8_NS7_ILi64EEEEEENS_10bfloat16_tEfNS_4arch4Sm80ELb0ELb1ELb1ELb1ELb0ELb0ELb0ELb0ELi2ELi4ELi4ELi4ELb0EEENS1_24CollectiveEpilogueBwdGQAISA_fSD_Li256ELb1ELb0EEENS1_19SingleTileSchedulerILb1ELb0ELb0ELi128EEEEEEEEEvNT_6ParamsE) ;  /* 0xffff999004007950 */ /* 0x000fea0003c3ffff */
        .type           $_ZN7cutlass13device_kernelIN5flash19enable_sm80_to_sm89INS1_16FlashAttnBwdSm80INS1_25CollectiveMainloopBwdSm80ILi2ELi2EN4cute5tupleIJNS5_1CILi128EEES8_NS7_ILi64EEEEEENS_10bfloat16_tEfNS_4arch4Sm80ELb0ELb1ELb1ELb1ELb0ELb0ELb0ELb0ELi2ELi4ELi4ELi4ELb0EEENS1_24CollectiveEpilogueBwdGQAISA_fSD_Li256ELb1ELb0EEENS1_19SingleTileSchedulerILb1ELb0ELb0ELi128EEEEEEEEEvNT_6ParamsE$_ZN4cute3eso3ESOILb0ELb0EJNS_6LayoutINS_5tupleIJNS3_IJNS_1CILi8EEENS4_ILi1EEEEEENS4_ILi2EEES5_EEENS3_IJNS3_IJS6_NS4_ILi0EEEEEEiNS4_ILi1024EEEEEEEEiEEC2ERKSE_RKi,@function
        .size           $_ZN7cutlass13device_kernelIN5flash19enable_sm80_to_sm89INS1_16FlashAttnBwdSm80INS1_25CollectiveMainloopBwdSm80ILi2ELi2EN4cute5tupleIJNS5_1CILi128EEES8_NS7_ILi64EEEEEENS_10bfloat16_tEfNS_4arch4Sm80ELb0ELb1ELb1ELb1ELb0ELb0ELb0ELb0ELi2ELi4ELi4ELi4ELb0EEENS1_24CollectiveEpilogueBwdGQAISA_fSD_Li256ELb1ELb0EEENS1_19SingleTileSchedulerILb1ELb0ELb0ELi128EEEEEEEEEvNT_6ParamsE$_ZN4cute3eso3ESOILb0ELb0EJNS_6LayoutINS_5tupleIJNS3_IJNS_1CILi8EEENS4_ILi1EEEEEENS4_ILi2EEES5_EEENS3_IJNS3_IJS6_NS4_ILi0EEEEEEiNS4_ILi1024EEEEEEEEiEEC2ERKSE_RKi,($_ZN7cutlass13device_kernelIN5flash19enable_sm80_to_sm89INS1_16FlashAttnBwdSm80INS1_25CollectiveMainloopBwdSm80ILi2ELi2EN4cute5tupleIJNS5_1CILi128EEES8_NS7_ILi64EEEEEENS_10bfloat16_tEfNS_4arch4Sm80ELb0ELb1ELb1ELb1ELb0ELb0ELb0ELb0ELi2ELi4ELi4ELi4ELb0EEENS1_24CollectiveEpilogueBwdGQAISA_fSD_Li256ELb1ELb0EEENS1_19SingleTileSchedulerILb1ELb0ELb0ELi128EEEEEEEEEvNT_6ParamsE$_ZN4cute3eso3ESOILb0ELb0EJNS_6LayoutINS_5tupleIJNS3_IJNS_1CILi8EEENS4_ILi1EEEEEENS4_ILi4EEES6_EEENS3_IJNS3_IJS6_NS4_ILi0EEEEEElSA_EEEEENS_10ViewEngineINS_8gmem_ptrIPKN7cutlass10bfloat16_tEEEEEEEC2ERKSD_RKSL_ - $_ZN7cutlass13device_kernelIN5flash19enable_sm80_to_sm89INS1_16FlashAttnBwdSm80INS1_25CollectiveMainloopBwdSm80ILi2ELi2EN4cute5tupleIJNS5_1CILi128EEES8_NS7_ILi64EEEEEENS_10bfloat16_tEfNS_4arch4Sm80ELb0ELb1ELb1ELb1ELb0ELb0ELb0ELb0ELi2ELi4ELi4ELi4ELb0EEENS1_24CollectiveEpilogueBwdGQAISA_fSD_Li256ELb1ELb0EEENS1_19SingleTileSchedulerILb1ELb0ELb0ELi128EEEEEEEEEvNT_6ParamsE$_ZN4cute3eso3ESOILb0ELb0EJNS_6LayoutINS_5tupleIJNS3_IJNS_1CILi8EEENS4_ILi1EEEEEENS4_ILi2EEES5_EEENS3_IJNS3_IJS6_NS4_ILi0EEEEEEiNS4_ILi1024EEEEEEEEiEEC2ERKSE_RKi)
$_ZN7cutlass13device_kernelIN5flash19enable_sm80_to_sm89INS1_16FlashAttnBwdSm80INS1_25CollectiveMainloopBwdSm80ILi2ELi2EN4cute5tupleIJNS5_1CILi128EEES8_NS7_ILi64EEEEEENS_10bfloat16_tEfNS_4arch4Sm80ELb0ELb1ELb1ELb1ELb0ELb0ELb0ELb0ELi2ELi4ELi4ELi4ELb0EEENS1_24CollectiveEpilogueBwdGQAISA_fSD_Li256ELb1ELb0EEENS1_19SingleTileSchedulerILb1ELb0ELb0ELi128EEEEEEEEEvNT_6ParamsE$_ZN4cute3eso3ESOILb0ELb0EJNS_6LayoutINS_5tupleIJNS3_IJNS_1CILi8EEENS4_ILi1EEEEEENS4_ILi2EEES5_EEENS3_IJNS3_IJS6_NS4_ILi0EEEEEEiNS4_ILi1024EEEEEEEEiEEC2ERKSE_RKi:
        /* <DEDUP_REMOVED lines=8> */
        .type           $_ZN7cutlass13device_kernelIN5flash19enable_sm80_to_sm89INS1_16FlashAttnBwdSm80INS1_25CollectiveMainloopBwdSm80ILi2ELi2EN4cute5tupleIJNS5_1CILi128EEES8_NS7_ILi64EEEEEENS_10bfloat16_tEfNS_4arch4Sm80ELb0ELb1ELb1ELb1ELb0ELb0ELb0ELb0ELi2ELi4ELi4ELi4ELb0EEENS1_24CollectiveEpilogueBwdGQAISA_fSD_Li256ELb1ELb0EEENS1_19SingleTileSchedulerILb1ELb0ELb0ELi128EEEEEEEEEvNT_6ParamsE$_ZN4cute3eso3ESOILb0ELb0EJNS_6LayoutINS_5tupleIJNS3_IJNS_1CILi8EEENS4_ILi1EEEEEENS4_ILi4EEES6_EEENS3_IJNS3_IJS6_NS4_ILi0EEEEEElSA_EEEEENS_10ViewEngineINS_8gmem_ptrIPKN7cutlass10bfloat16_tEEEEEEEC2ERKSD_RKSL_,@function
        .size           $_ZN7cutlass13device_kernelIN5flash19enable_sm80_to_sm89INS1_16FlashAttnBwdSm80INS1_25CollectiveMainloopBwdSm80ILi2ELi2EN4cute5tupleIJNS5_1CILi128EEES8_NS7_ILi64EEEEEENS_10bfloat16_tEfNS_4arch4Sm80ELb0ELb1ELb1ELb1ELb0ELb0ELb0ELb0ELi2ELi4ELi4ELi4ELb0EEENS1_24CollectiveEpilogueBwdGQAISA_fSD_Li256ELb1ELb0EEENS1_19SingleTileSchedulerILb1ELb0ELb0ELi128EEEEEEEEEvNT_6ParamsE$_ZN4cute3eso3ESOILb0ELb0EJNS_6LayoutINS_5tupleIJNS3_IJNS_1CILi8EEENS4_ILi1EEEEEENS4_ILi4EEES6_EEENS3_IJNS3_IJS6_NS4_ILi0EEEEEElSA_EEEEENS_10ViewEngineINS_8gmem_ptrIPKN7cutlass10bfloat16_tEEEEEEEC2ERKSD_RKSL_,($_ZN7cutlass13device_kernelIN5flash19enable_sm80_to_sm89INS1_16FlashAttnBwdSm80INS1_25CollectiveMainloopBwdSm80ILi2ELi2EN4cute5tupleIJNS5_1CILi128EEES8_NS7_ILi64EEEEEENS_10bfloat16_tEfNS_4arch4Sm80ELb0ELb1ELb1ELb1ELb0ELb0ELb0ELb0ELi2ELi4ELi4ELi4ELb0EEENS1_24CollectiveEpilogueBwdGQAISA_fSD_Li256ELb1ELb0EEENS1_19SingleTileSchedulerILb1ELb0ELb0ELi128EEEEEEEEEvNT_6ParamsE$_ZN4cute3eso3ESOILb0ELb0EJNS_6LayoutINS_5tupleIJNS3_IJNS_1CILi8EEENS4_ILi1EEEEEENS4_ILi4EEES6_EEENS3_IJNS3_IJS6_NS4_ILi0EEEEEElSA_EEEEElEEC2ERKSD_RKl - $_ZN7cutlass13device_kernelIN5flash19enable_sm80_to_sm89INS1_16FlashAttnBwdSm80INS1_25CollectiveMainloopBwdSm80ILi2ELi2EN4cute5tupleIJNS5_1CILi128EEES8_NS7_ILi64EEEEEENS_10bfloat16_tEfNS_4arch4Sm80ELb0ELb1ELb1ELb1ELb0ELb0ELb0ELb0ELi2ELi4ELi4ELi4ELb0EEENS1_24CollectiveEpilogueBwdGQAISA_fSD_Li256ELb1ELb0EEENS1_19SingleTileSchedulerILb1ELb0ELb0ELi128EEEEEEEEEvNT_6ParamsE$_ZN4cute3eso3ESOILb0ELb0EJNS_6LayoutINS_5tupleIJNS3_IJNS_1CILi8EEENS4_ILi1EEEEEENS4_ILi4EEES6_EEENS3_IJNS3_IJS6_NS4_ILi0EEEEEElSA_EEEEENS_10ViewEngineINS_8gmem_ptrIPKN7cutlass10bfloat16_tEEEEEEEC2ERKSD_RKSL_)
$_ZN7cutlass13device_kernelIN5flash19enable_sm80_to_sm89INS1_16FlashAttnBwdSm80INS1_25CollectiveMainloopBwdSm80ILi2ELi2EN4cute5tupleIJNS5_1CILi128EEES8_NS7_ILi64EEEEEENS_10bfloat16_tEfNS_4arch4Sm80ELb0ELb1ELb1ELb1ELb0ELb0ELb0ELb0ELi2ELi4ELi4ELi4ELb0EEENS1_24CollectiveEpilogueBwdGQAISA_fSD_Li256ELb1ELb0EEENS1_19SingleTileSchedulerILb1ELb0ELb0ELi128EEEEEEEEEvNT_6ParamsE$_ZN4cute3eso3ESOILb0ELb0EJNS_6LayoutINS_5tupleIJNS3_IJNS_1CILi8EEENS4_ILi1EEEEEENS4_ILi4EEES6_EEENS3_IJNS3_IJS6_NS4_ILi0EEEEEElSA_EEEEENS_10ViewEngineINS_8gmem_ptrIPKN7cutlass10bfloat16_tEEEEEEEC2ERKSD_RKSL_:
        /* <DEDUP_REMOVED lines=8> */
[----:B------:R-:W-:Y:S05]  /*6770*/  RET.REL.NODEC R6 `(_ZN7cutlass13device_kernelIN5flash19enable_sm80_to_sm89INS1_16FlashAttnBwdSm80INS1_25CollectiveMainloopBwdSm80ILi2ELi2EN4cute5tupleIJNS5_1CILi128EEES8_NS7_ILi64EEEEEENS_10bfloat16_tEfNS_4arch4Sm80ELb0ELb1ELb1ELb1ELb0ELb0ELb0ELb0ELi2ELi4ELi4ELi4ELb0EEENS1_24CollectiveEpilogueBwdGQAISA_fSD_Li256ELb1ELb0EEENS1_19SingleTileSchedulerILb1ELb0ELb0ELi128EEEEEEEEEvNT_6ParamsE) ;  /* 0xffff988006007950 */ /* 0x000fea0003c3ffff */
        .type           $_ZN7cutlass13device_kernelIN5flash19enable_sm80_to_sm89INS1_16FlashAttnBwdSm80INS1_25CollectiveMainloopBwdSm80ILi2ELi2EN4cute5tupleIJNS5_1CILi128EEES8_NS7_ILi64EEEEEENS_10bfloat16_tEfNS_4arch4Sm80ELb0ELb1ELb1ELb1ELb0ELb0ELb0ELb0ELi2ELi4ELi4ELi4ELb0EEENS1_24CollectiveEpilogueBwdGQAISA_fSD_Li256ELb1ELb0EEENS1_19SingleTileSchedulerILb1ELb0ELb0ELi128EEEEEEEEEvNT_6ParamsE$_ZN4cute3eso3ESOILb0ELb0EJNS_6LayoutINS_5tupleIJNS3_IJNS_1CILi8EEENS4_ILi1EEEEEENS4_ILi4EEES6_EEENS3_IJNS3_IJS6_NS4_ILi0EEEEEElSA_EEEEElEEC2ERKSD_RKl,@function
        .size           $_ZN7cutlass13device_kernelIN5flash19enable_sm80_to_sm89INS1_16FlashAttnBwdSm80INS1_25CollectiveMainloopBwdSm80ILi2ELi2EN4cute5tupleIJNS5_1CILi128EEES8_NS7_ILi64EEEEEENS_10bfloat16_tEfNS_4arch4Sm80ELb0ELb1ELb1ELb1ELb0ELb0ELb0ELb0ELi2ELi4ELi4ELi4ELb0EEENS1_24CollectiveEpilogueBwdGQAISA_fSD_Li256ELb1ELb0EEENS1_19SingleTileSchedulerILb1ELb0ELb0ELi128EEEEEEEEEvNT_6ParamsE$_ZN4cute3eso3ESOILb0ELb0EJNS_6LayoutINS_5tupleIJNS3_IJNS_1CILi8EEENS4_ILi1EEEEEENS4_ILi4EEES6_EEENS3_IJNS3_IJS6_NS4_ILi0EEEEEElSA_EEEEElEEC2ERKSD_RKl,($_ZN7cutlass13device_kernelIN5flash19enable_sm80_to_sm89INS1_16FlashAttnBwdSm80INS1_25CollectiveMainloopBwdSm80ILi2ELi2EN4cute5tupleIJNS5_1CILi128EEES8_NS7_ILi64EEEEEENS_10bfloat16_tEfNS_4arch4Sm80ELb0ELb1ELb1ELb1ELb0ELb0ELb0ELb0ELi2ELi4ELi4ELi4ELb0EEENS1_24CollectiveEpilogueBwdGQAISA_fSD_Li256ELb1ELb0EEENS1_19SingleTileSchedulerILb1ELb0ELb0ELi128EEEEEEEEEvNT_6ParamsE$_ZN4cute3eso3ESOILb0ELb0EJiNS_5tupleIJiNS_1CILi0EEEEEEEEC2ERKiRKS5_ - $_ZN7cutlass13device_kernelIN5flash19enable_sm80_to_sm89INS1_16FlashAttnBwdSm80INS1_25CollectiveMainloopBwdSm80ILi2ELi2EN4cute5tupleIJNS5_1CILi128EEES8_NS7_ILi64EEEEEENS_10bfloat16_tEfNS_4arch4Sm80ELb0ELb1ELb1ELb1ELb0ELb0ELb0ELb0ELi2ELi4ELi4ELi4ELb0EEENS1_24CollectiveEpilogueBwdGQAISA_fSD_Li256ELb1ELb0EEENS1_19SingleTileSchedulerILb1ELb0ELb0ELi128EEEEEEEEEvNT_6ParamsE$_ZN4cute3eso3ESOILb0ELb0EJNS_6LayoutINS_5tupleIJNS3_IJNS_1CILi8EEENS4_ILi1EEEEEENS4_ILi4EEES6_EEENS3_IJNS3_IJS6_NS4_ILi0EEEEEElSA_EEEEElEEC2ERKSD_RKl)
$_ZN7cutlass13device_kernelIN5flash19enable_sm80_to_sm89INS1_16FlashAttnBwdSm80INS1_25CollectiveMainloopBwdSm80ILi2ELi2EN4cute5tupleIJNS5_1CILi128EEES8_NS7_ILi64EEEEEENS_10bfloat16_tEfNS_4arch4Sm80ELb0ELb1ELb1ELb1ELb0ELb0ELb0ELb0ELi2ELi4ELi4ELi4ELb0EEENS1_24CollectiveEpilogueBwdGQAISA_fSD_Li256ELb1ELb0EEENS1_19SingleTileSchedulerILb1ELb0ELb0ELi128EEEEEEEEEvNT_6ParamsE$_ZN4cute3eso3ESOILb0ELb0EJNS_6LayoutINS_5tupleIJNS3_IJNS_1CILi8EEENS4_ILi1EEEEEENS4_ILi4EEES6_EEENS3_IJNS3_IJS6_NS4_ILi0EEEEEElSA_EEEEElEEC2ERKSD_RKl:
[----:B------:R-:W-:Y:S02]  /*6780*/  IADD3 R5, R15, -c[0x0][0x20], RZ ;  /* 0x800008000f057a10 */ /* 0x000fe40007ffe0ff */
[----:B------:R-:W-:-:S03]  /*6790*/  IADD3 R4, R85, -c[0x0][0x20], RZ ;  /* 0x8000080055047a10 */ /* 0x000fc60007ffe0ff */
[----:B------:R1:W-:Y:S04]  /*67a0*/  STL.64 [R5], R2 ;  /* 0x0000000205007387 */ /* 0x0003e80000100a00 */
[----:B------:R-:W2:Y:S01]  /*67b0*/  LDL.64 R8, [R4] ;  /* 0x0000000004087983 */ /* 0x000ea20000100a00 */
[----:B------:R-:W-:-:S03]  /*67c0*/  IMAD.MOV.U32 R7, RZ, RZ, 0x0 ;  /* 0x00000000ff077424 */ /* 0x000fc600078e00ff */
[----:B--2---:R1:W-:Y:S01]  /*67d0*/  STL.64 [R5+0x8], R8 ;  /* 0x0000080805007387 */ /* 0x0043e20000100a00 */
[----:B------:R-:W-:Y:S05]  /*67e0*/  RET.REL.NODEC R6 `(_ZN7cutlass13device_kernelIN5flash19enable_sm80_to_sm89INS1_16FlashAttnBwdSm80INS1_25CollectiveMainloopBwdSm80ILi2ELi2EN4cute5tupleIJNS5_1CILi128EEES8_NS7_ILi64EEEEEENS_10bfloat16_tEfNS_4arch4Sm80ELb0ELb1ELb1ELb1ELb0ELb0ELb0ELb0ELi2ELi4ELi4ELi4ELb0EEENS1_24CollectiveEpilogueBwdGQAISA_fSD_Li256ELb1ELb0EEENS1_19SingleTileSchedulerILb1ELb0ELb0ELi128EEEEEEEEEvNT_6ParamsE) ;  /* 0xffff981006007950 */ /* 0x000fea0003c3ffff */
        .type           $_ZN7cutlass13device_kernelIN5flash19enable_sm80_to_sm89INS1_16FlashAttnBwdSm80INS1_25CollectiveMainloopBwdSm80ILi2ELi2EN4cute5tupleIJNS5_1CILi128EEES8_NS7_ILi64EEEEEENS_10bfloat16_tEfNS_4arch4Sm80ELb0ELb1ELb1ELb1ELb0ELb0ELb0ELb0ELi2ELi4ELi4ELi4ELb0EEENS1_24CollectiveEpilogueBwdGQAISA_fSD_Li256ELb1ELb0EEENS1_19SingleTileSchedulerILb1ELb0ELb0ELi128EEEEEEEEEvNT_6ParamsE$_ZN4cute3eso3ESOILb0ELb0EJiNS_5tupleIJiNS_1CILi0EEEEEEEEC2ERKiRKS5_,@function
        .size           $_ZN7cutlass13device_kernelIN5flash19enable_sm80_to_sm89INS1_16FlashAttnBwdSm80INS1_25CollectiveMainloopBwdSm80ILi2ELi2EN4cute5tupleIJNS5_1CILi128EEES8_NS7_ILi64EEEEEENS_10bfloat16_tEfNS_4arch4Sm80ELb0ELb1ELb1ELb1ELb0ELb0ELb0ELb0ELi2ELi4ELi4ELi4ELb0EEENS1_24CollectiveEpilogueBwdGQAISA_fSD_Li256ELb1ELb0EEENS1_19SingleTileSchedulerILb1ELb0ELb0ELi128EEEEEEEEEvNT_6ParamsE$_ZN4cute3eso3ESOILb0ELb0EJiNS_5tupleIJiNS_1CILi0EEEEEEEEC2ERKiRKS5_,($_ZN7cutlass13device_kernelIN5flash19enable_sm80_to_sm89INS1_16FlashAttnBwdSm80INS1_25CollectiveMainloopBwdSm80ILi2ELi2EN4cute5tupleIJNS5_1CILi128EEES8_NS7_ILi64EEEEEENS_10bfloat16_tEfNS_4arch4Sm80ELb0ELb1ELb1ELb1ELb0ELb0ELb0ELb0ELi2ELi4ELi4ELi4ELb0EEENS1_24CollectiveEpilogueBwdGQAISA_fSD_Li256ELb1ELb0EEENS1_19SingleTileSchedulerILb1ELb0ELb0ELi128EEEEEEEEEvNT_6ParamsE$_ZN4cute3eso3ESOILb0ELb0EJiNS_5tupleIJiiEEEEEC2ERKiRKS3_ - $_ZN7cutlass13device_kernelIN5flash19enable_sm80_to_sm89INS1_16FlashAttnBwdSm80INS1_25CollectiveMainloopBwdSm80ILi2ELi2EN4cute5tupleIJNS5_1CILi128EEES8_NS7_ILi64EEEEEENS_10bfloat16_tEfNS_4arch4Sm80ELb0ELb1ELb1ELb1ELb0ELb0ELb0ELb0ELi2ELi4ELi4ELi4ELb0EEENS1_24CollectiveEpilogueBwdGQAISA_fSD_Li256ELb1ELb0EEENS1_19SingleTileSchedulerILb1ELb0ELb0ELi128EEEEEEEEEvNT_6ParamsE$_ZN4cute3eso3ESOILb0ELb0EJiNS_5tupleIJiNS_1CILi0EEEEEEEEC2ERKiRKS5_)
$_ZN7cutlass13device_kernelIN5flash19enable_sm80_to_sm89INS1_16FlashAttnBwdSm80INS1_25CollectiveMainloopBwdSm80ILi2ELi2EN4cute5tupleIJNS5_1CILi128EEES8_NS7_ILi64EEEEEENS_10bfloat16_tEfNS_4arch4Sm80ELb0ELb1ELb1ELb1ELb0ELb0ELb0ELb0ELi2ELi4ELi4ELi4ELb0EEENS1_24CollectiveEpilogueBwdGQAISA_fSD_Li256ELb1ELb0EEENS1_19SingleTileSchedulerILb1ELb0ELb0ELi128EEEEEEEEEvNT_6ParamsE$_ZN4cute3eso3ESOILb0ELb0EJiNS_5tupleIJiNS_1CILi0EEEEEEEEC2ERKiRKS5_:
[----:B------:R-:W-:Y:S02]  /*67f0*/  IADD3 R3, R3, -c[0x0][0x20], RZ ;  /* 0x8000080003037a10 */ /* 0x000fe40007ffe0ff */
[----:B------:R-:W-:-:S03]  /*6800*/  IADD3 R2, R2, -c[0x0][0x20], RZ ;  /* 0x8000080002027a10 */ /* 0x000fc60007ffe0ff */
[----:B------:R1:W-:Y:S04]  /*6810*/  STL [R3], R6 ;  /* 0x0000000603007387 */ /* 0x0003e80000100800 */
[----:B------:R-:W2:Y:S01]  /*6820*/  LDL R2, [R2] ;  /* 0x0000000002027983 */ /* 0x000ea20000100800 */
[----:B------:R-:W-:-:S03]  /*6830*/  IMAD.MOV.U32 R5, RZ, RZ, 0x0 ;  /* 0x00000000ff057424 */ /* 0x000fc600078e00ff */
[----:B--2---:R1:W-:Y:S01]  /*6840*/  STL [R3+0x4], R2 ;  /* 0x0000040203007387 */ /* 0x0043e20000100800 */
[----:B------:R-:W-:Y:S05]  /*6850*/  RET.REL.NODEC R4 `(_ZN7cutlass13device_kernelIN5flash19enable_sm80_to_sm89INS1_16FlashAttnBwdSm80INS1_25CollectiveMainloopBwdSm80ILi2ELi2EN4cute5tupleIJNS5_1CILi128EEES8_NS7_ILi64EEEEEENS_10bfloat16_tEfNS_4arch4Sm80ELb0ELb1ELb1ELb1ELb0ELb0ELb0ELb0ELi2ELi4ELi4ELi4ELb0EEENS1_24CollectiveEpilogueBwdGQAISA_fSD_Li256ELb1ELb0EEENS1_19SingleTileSchedulerILb1ELb0ELb0ELi128EEEEEEEEEvNT_6ParamsE) ;  /* 0xffff97a004007950 */ /* 0x000fea0003c3ffff */
        .type           $_ZN7cutlass13device_kernelIN5flash19enable_sm80_to_sm89INS1_16FlashAttnBwdSm80INS1_25CollectiveMainloopBwdSm80ILi2ELi2EN4cute5tupleIJNS5_1CILi128EEES8_NS7_ILi64EEEEEENS_10bfloat16_tEfNS_4arch4Sm80ELb0ELb1ELb1ELb1ELb0ELb0ELb0ELb0ELi2ELi4ELi4ELi4ELb0EEENS1_24CollectiveEpilogueBwdGQAISA_fSD_Li256ELb1ELb0EEENS1_19SingleTileSchedulerILb1ELb0ELb0ELi128EEEEEEEEEvNT_6ParamsE$_ZN4cute3eso3ESOILb0ELb0EJiNS_5tupleIJiiEEEEEC2ERKiRKS3_,@function
        .size           $_ZN7cutlass13device_kernelIN5flash19enable_sm80_to_sm89INS1_16FlashAttnBwdSm80INS1_25CollectiveMainloopBwdSm80ILi2ELi2EN4cute5tupleIJNS5_1CILi128EEES8_NS7_ILi64EEEEEENS_10bfloat16_tEfNS_4arch4Sm80ELb0ELb1ELb1ELb1ELb0ELb0ELb0ELb0ELi2ELi4ELi4ELi4ELb0EEENS1_24CollectiveEpilogueBwdGQAISA_fSD_Li256ELb1ELb0EEENS1_19SingleTileSchedulerILb1ELb0ELb0ELi128EEEEEEEEEvNT_6ParamsE$_ZN4cute3eso3ESOILb0ELb0EJiNS_5tupleIJiiEEEEEC2ERKiRKS3_,($_ZN7cutlass13device_kernelIN5flash19enable_sm80_to_sm89INS1_16FlashAttnBwdSm80INS1_25CollectiveMainloopBwdSm80ILi2ELi2EN4cute5tupleIJNS5_1CILi128EEES8_NS7_ILi64EEEEEENS_10bfloat16_tEfNS_4arch4Sm80ELb0ELb1ELb1ELb1ELb0ELb0ELb0ELb0ELi2ELi4ELi4ELi4ELb0EEENS1_24CollectiveEpilogueBwdGQAISA_fSD_Li256ELb1ELb0EEENS1_19SingleTileSchedulerILb1ELb0ELb0ELi128EEEEEEEEEvNT_6ParamsE$_ZN4cute3eso3ESOILb0ELb0EJiiEEC2ERKiS4_ - $_ZN7cutlass13device_kernelIN5flash19enable_sm80_to_sm89INS1_16FlashAttnBwdSm80INS1_25CollectiveMainloopBwdSm80ILi2ELi2EN4cute5tupleIJNS5_1CILi128EEES8_NS7_ILi64EEEEEENS_10bfloat16_tEfNS_4arch4Sm80ELb0ELb1ELb1ELb1ELb0ELb0ELb0ELb0ELi2ELi4ELi4ELi4ELb0EEENS1_24CollectiveEpilogueBwdGQAISA_fSD_Li256ELb1ELb0EEENS1_19SingleTileSchedulerILb1ELb0ELb0ELi128EEEEEEEEEvNT_6ParamsE$_ZN4cute3eso3ESOILb0ELb0EJiNS_5tupleIJiiEEEEEC2ERKiRKS3_)
$_ZN7cutlass13device_kernelIN5flash19enable_sm80_to_sm89INS1_16FlashAttnBwdSm80INS1_25CollectiveMainloopBwdSm80ILi2ELi2EN4cute5tupleIJNS5_1CILi128EEES8_NS7_ILi64EEEEEENS_10bfloat16_tEfNS_4arch4Sm80ELb0ELb1ELb1ELb1ELb0ELb0ELb0ELb0ELi2ELi4ELi4ELi4ELb0EEENS1_24CollectiveEpilogueBwdGQAISA_fSD_Li256ELb1ELb0EEENS1_19SingleTileSchedulerILb1ELb0ELb0ELi128EEEEEEEEEvNT_6ParamsE$_ZN4cute3eso3ESOILb0ELb0EJiNS_5tupleIJiiEEEEEC2ERKiRKS3_:
        /* <DEDUP_REMOVED lines=10> */
        .type           $_ZN7cutlass13device_kernelIN5flash19enable_sm80_to_sm89INS1_16FlashAttnBwdSm80INS1_25CollectiveMainloopBwdSm80ILi2ELi2EN4cute5tupleIJNS5_1CILi128EEES8_NS7_ILi64EEEEEENS_10bfloat16_tEfNS_4arch4Sm80ELb0ELb1ELb1ELb1ELb0ELb0ELb0ELb0ELi2ELi4ELi4ELi4ELb0EEENS1_24CollectiveEpilogueBwdGQAISA_fSD_Li256ELb1ELb0EEENS1_19SingleTileSchedulerILb1ELb0ELb0ELi128EEEEEEEEEvNT_6ParamsE$_ZN4cute3eso3ESOILb0ELb0EJiiEEC2ERKiS4_,@function
        .size           $_ZN7cutlass13device_kernelIN5flash19enable_sm80_to_sm89INS1_16FlashAttnBwdSm80INS1_25CollectiveMainloopBwdSm80ILi2ELi2EN4cute5tupleIJNS5_1CILi128EEES8_NS7_ILi64EEEEEENS_10bfloat16_tEfNS_4arch4Sm80ELb0ELb1ELb1ELb1ELb0ELb0ELb0ELb0ELi2ELi4ELi4ELi4ELb0EEENS1_24CollectiveEpilogueBwdGQAISA_fSD_Li256ELb1ELb0EEENS1_19SingleTileSchedulerILb1ELb0ELb0ELi128EEEEEEEEEvNT_6ParamsE$_ZN4cute3eso3ESOILb0ELb0EJiiEEC2ERKiS4_,($_ZN7cutlass13device_kernelIN5flash19enable_sm80_to_sm89INS1_16FlashAttnBwdSm80INS1_25CollectiveMainloopBwdSm80ILi2ELi2EN4cute5tupleIJNS5_1CILi128EEES8_NS7_ILi64EEEEEENS_10bfloat16_tEfNS_4arch4Sm80ELb0ELb1ELb1ELb1ELb0ELb0ELb0ELb0ELi2ELi4ELi4ELi4ELb0EEENS1_24CollectiveEpilogueBwdGQAISA_fSD_Li256ELb1ELb0EEENS1_19SingleTileSchedulerILb1ELb0ELb0ELi128EEEEEEEEEvNT_6ParamsE$_ZN4cute3eso3ESOILb0ELb0EJiiNS_1CILi0EEEEEC2ERKiS6_RKS3_ - $_ZN7cutlass13device_kernelIN5flash19enable_sm80_to_sm89INS1_16FlashAttnBwdSm80INS1_25CollectiveMainloopBwdSm80ILi2ELi2EN4cute5tupleIJNS5_1CILi128EEES8_NS7_ILi64EEEEEENS_10bfloat16_tEfNS_4arch4Sm80ELb0ELb1ELb1ELb1ELb0ELb0ELb0ELb0ELi2ELi4ELi4ELi4ELb0EEENS1_24CollectiveEpilogueBwdGQAISA_fSD_Li256ELb1ELb0EEENS1_19SingleTileSchedulerILb1ELb0ELb0ELi128EEEEEEEEEvNT_6ParamsE$_ZN4cute3eso3ESOILb0ELb0EJiiEEC2ERKiS4_)
$_ZN7cutlass13device_kernelIN5flash19enable_sm80_to_sm89INS1_16FlashAttnBwdSm80INS1_25CollectiveMainloopBwdSm80ILi2ELi2EN4cute5tupleIJNS5_1CILi128EEES8_NS7_ILi64EEEEEENS_10bfloat16_tEfNS_4arch4Sm80ELb0ELb1ELb1ELb1ELb0ELb0ELb0ELb0ELi2ELi4ELi4ELi4ELb0EEENS1_24CollectiveEpilogueBwdGQAISA_fSD_Li256ELb1ELb0EEENS1_19SingleTileSchedulerILb1ELb0ELb0ELi128EEEEEEEEEvNT_6ParamsE$_ZN4cute3eso3ESOILb0ELb0EJiiEEC2ERKiS4_:
[----:B------:R-:W-:Y:S02]  /*6900*/  IADD3 R3, R3, -c[0x0][0x20], RZ ;  /* 0x8000080003037a10 */ /* 0x000fe40007ffe0ff */
[----:B------:R-:W-:-:S03]  /*6910*/  IADD3 R2, R2, -c[0x0][0x20], RZ ;  /* 0x8000080002027a10 */ /* 0x000fc60007ffe0ff */
[----:B------:R1:W-:Y:S04]  /*6920*/  STL [R3], R10 ;  /* 0x0000000a03007387 */ /* 0x0003e80000100800 */
[----:B------:R-:W2:Y:S01]  /*6930*/  LDL R2, [R2] ;  /* 0x0000000002027983 */ /* 0x000ea20000100800 */
[----:B------:R-:W-:-:S03]  /*6940*/  IMAD.MOV.U32 R9, RZ, RZ, 0x0 ;  /* 0x00000000ff097424 */ /* 0x000fc600078e00ff */
[----:B--2---:R1:W-:Y:S01]  /*6950*/  STL [R3+0x4], R2 ;  /* 0x0000040203007387 */ /* 0x0043e20000100800 */
[----:B------:R-:W-:Y:S05]  /*6960*/  RET.REL.NODEC R8 `(_ZN7cutlass13device_kernelIN5flash19enable_sm80_to_sm89INS1_16FlashAttnBwdSm80INS1_25CollectiveMainloopBwdSm80ILi2ELi2EN4cute5tupleIJNS5_1CILi128EEES8_NS7_ILi64EEEEEENS_10bfloat16_tEfNS_4arch4Sm80ELb0ELb1ELb1ELb1ELb0ELb0ELb0ELb0ELi2ELi4ELi4ELi4ELb0EEENS1_24CollectiveEpilogueBwdGQAISA_fSD_Li256ELb1ELb0EEENS1_19SingleTileSchedulerILb1ELb0ELb0ELi128EEEEEEEEEvNT_6ParamsE) ;  /* 0xffff969008007950 */ /* 0x000fea0003c3ffff */
        .type           $_ZN7cutlass13device_kernelIN5flash19enable_sm80_to_sm89INS1_16FlashAttnBwdSm80INS1_25CollectiveMainloopBwdSm80ILi2ELi2EN4cute5tupleIJNS5_1CILi128EEES8_NS7_ILi64EEEEEENS_10bfloat16_tEfNS_4arch4Sm80ELb0ELb1ELb1ELb1ELb0ELb0ELb0ELb0ELi2ELi4ELi4ELi4ELb0EEENS1_24CollectiveEpilogueBwdGQAISA_fSD_Li256ELb1ELb0EEENS1_19SingleTileSchedulerILb1ELb0ELb0ELi128EEEEEEEEEvNT_6ParamsE$_ZN4cute3eso3ESOILb0ELb0EJiiNS_1CILi0EEEEEC2ERKiS6_RKS3_,@function
        .size           $_ZN7cutlass13device_kernelIN5flash19enable_sm80_to_sm89INS1_16FlashAttnBwdSm80INS1_25CollectiveMainloopBwdSm80ILi2ELi2EN4cute5tupleIJNS5_1CILi128EEES8_NS7_ILi64EEEEEENS_10bfloat16_tEfNS_4arch4Sm80ELb0ELb1ELb1ELb1ELb0ELb0ELb0ELb0ELi2ELi4ELi4ELi4ELb0EEENS1_24CollectiveEpilogueBwdGQAISA_fSD_Li256ELb1ELb0EEENS1_19SingleTileSchedulerILb1ELb0ELb0ELi128EEEEEEEEEvNT_6ParamsE$_ZN4cute3eso3ESOILb0ELb0EJiiNS_1CILi0EEEEEC2ERKiS6_RKS3_,($_ZN7cutlass13device_kernelIN5flash19enable_sm80_to_sm89INS1_16FlashAttnBwdSm80INS1_25CollectiveMainloopBwdSm80ILi2ELi2EN4cute5tupleIJNS5_1CILi128EEES8_NS7_ILi64EEEEEENS_10bfloat16_tEfNS_4arch4Sm80ELb0ELb1ELb1ELb1ELb0ELb0ELb0ELb0ELi2ELi4ELi4ELi4ELb0EEENS1_24CollectiveEpilogueBwdGQAISA_fSD_Li256ELb1ELb0EEENS1_19SingleTileSchedulerILb1ELb0ELb0ELi128EEEEEEEEEvNT_6ParamsE$_ZN4cute3eso3ESOILb0ELb0EJiiNS_1CILi1024EEEEEC2ERKiS6_RKS3_ - $_ZN7cutlass13device_kernelIN5flash19enable_sm80_to_sm89INS1_16FlashAttnBwdSm80INS1_25CollectiveMainloopBwdSm80ILi2ELi2EN4cute5tupleIJNS5_1CILi128EEES8_NS7_ILi64EEEEEENS_10bfloat16_tEfNS_4arch4Sm80ELb0ELb1ELb1ELb1ELb0ELb0ELb0ELb0ELi2ELi4ELi4ELi4ELb0EEENS1_24CollectiveEpilogueBwdGQAISA_fSD_Li256ELb1ELb0EEENS1_19SingleTileSchedulerILb1ELb0ELb0ELi128EEEEEEEEEvNT_6ParamsE$_ZN4cute3eso3ESOILb0ELb0EJiiNS_1CILi0EEEEEC2ERKiS6_RKS3_)
$_ZN7cutlass13device_kernelIN5flash19enable_sm80_to_sm89INS1_16FlashAttnBwdSm80INS1_25CollectiveMainloopBwdSm80ILi2ELi2EN4cute5tupleIJNS5_1CILi128EEES8_NS7_ILi64EEEEEENS_10bfloat16_tEfNS_4arch4Sm80ELb0ELb1ELb1ELb1ELb0ELb0ELb0ELb0ELi2ELi4ELi4ELi4ELb0EEENS1_24CollectiveEpilogueBwdGQAISA_fSD_Li256ELb1ELb0EEENS1_19SingleTileSchedulerILb1ELb0ELb0ELi128EEEEEEEEEvNT_6ParamsE$_ZN4cute3eso3ESOILb0ELb0EJiiNS_1CILi0EEEEEC2ERKiS6_RKS3_:
        /* <DEDUP_REMOVED lines=8> */
        .type           $_ZN7cutlass13device_kernelIN5flash19enable_sm80_to_sm89INS1_16FlashAttnBwdSm80INS1_25CollectiveMainloopBwdSm80ILi2ELi2EN4cute5tupleIJNS5_1CILi128EEES8_NS7_ILi64EEEEEENS_10bfloat16_tEfNS_4arch4Sm80ELb0ELb1ELb1ELb1ELb0ELb0ELb0ELb0ELi2ELi4ELi4ELi4ELb0EEENS1_24CollectiveEpilogueBwdGQAISA_fSD_Li256ELb1ELb0EEENS1_19SingleTileSchedulerILb1ELb0ELb0ELi128EEEEEEEEEvNT_6ParamsE$_ZN4cute3eso3ESOILb0ELb0EJiiNS_1CILi1024EEEEEC2ERKiS6_RKS3_,@function
        .size           $_ZN7cutlass13device_kernelIN5flash19enable_sm80_to_sm89INS1_16FlashAttnBwdSm80INS1_25CollectiveMainloopBwdSm80ILi2ELi2EN4cute5tupleIJNS5_1CILi128EEES8_NS7_ILi64EEEEEENS_10bfloat16_tEfNS_4arch4Sm80ELb0ELb1ELb1ELb1ELb0ELb0ELb0ELb0ELi2ELi4ELi4ELi4ELb0EEENS1_24CollectiveEpilogueBwdGQAISA_fSD_Li256ELb1ELb0EEENS1_19SingleTileSchedulerILb1ELb0ELb0ELi128EEEEEEEEEvNT_6ParamsE$_ZN4cute3eso3ESOILb0ELb0EJiiNS_1CILi1024EEEEEC2ERKiS6_RKS3_,($_ZN7cutlass13device_kernelIN5flash19enable_sm80_to_sm89INS1_16FlashAttnBwdSm80INS1_25CollectiveMainloopBwdSm80ILi2ELi2EN4cute5tupleIJNS5_1CILi128EEES8_NS7_ILi64EEEEEENS_10bfloat16_tEfNS_4arch4Sm80ELb0ELb1ELb1ELb1ELb0ELb0ELb0ELb0ELi2ELi4ELi4ELi4ELb0EEENS1_24CollectiveEpilogueBwdGQAISA_fSD_Li256ELb1ELb0EEENS1_19SingleTileSchedulerILb1ELb0ELb0ELi128EEEEEEEEEvNT_6ParamsE$_ZN4cute3eso3ESOILb0ELb0EJiiNS_1CILi144EEENS2_ILi512EEEEEC2ERKiS7_RKS3_RKS4_ - $_ZN7cutlass13device_kernelIN5flash19enable_sm80_to_sm89INS1_16FlashAttnBwdSm80INS1_25CollectiveMainloopBwdSm80ILi2ELi2EN4cute5tupleIJNS5_1CILi128EEES8_NS7_ILi64EEEEEENS_10bfloat16_tEfNS_4arch4Sm80ELb0ELb1ELb1ELb1ELb0ELb0ELb0ELb0ELi2ELi4ELi4ELi4ELb0EEENS1_24CollectiveEpilogueBwdGQAISA_fSD_Li256ELb1ELb0EEENS1_19SingleTileSchedulerILb1ELb0ELb0ELi128EEEEEEEEEvNT_6ParamsE$_ZN4cute3eso3ESOILb0ELb0EJiiNS_1CILi1024EEEEEC2ERKiS6_RKS3_)
$_ZN7cutlass13device_kernelIN5flash19enable_sm80_to_sm89INS1_16FlashAttnBwdSm80INS1_25CollectiveMainloopBwdSm80ILi2ELi2EN4cute5tupleIJNS5_1CILi128EEES8_NS7_ILi64EEEEEENS_10bfloat16_tEfNS_4arch4Sm80ELb0ELb1ELb1ELb1ELb0ELb0ELb0ELb0ELi2ELi4ELi4ELi4ELb0EEENS1_24CollectiveEpilogueBwdGQAISA_fSD_Li256ELb1ELb0EEENS1_19SingleTileSchedulerILb1ELb0ELb0ELi128EEEEEEEEEvNT_6ParamsE$_ZN4cute3eso3ESOILb0ELb0EJiiNS_1CILi1024EEEEEC2ERKiS6_RKS3_:
        /* <DEDUP_REMOVED lines=8> */
        .type           $_ZN7cutlass13device_kernelIN5flash19enable_sm80_to_sm89INS1_16FlashAttnBwdSm80INS1_25CollectiveMainloopBwdSm80ILi2ELi2EN4cute5tupleIJNS5_1CILi128EEES8_NS7_ILi64EEEEEENS_10bfloat16_tEfNS_4arch4Sm80ELb0ELb1ELb1ELb1ELb0ELb0ELb0ELb0ELi2ELi4ELi4ELi4ELb0EEENS1_24CollectiveEpilogueBwdGQAISA_fSD_Li256ELb1ELb0EEENS1_19SingleTileSchedulerILb1ELb0ELb0ELi128EEEEEEEEEvNT_6ParamsE$_ZN4cute3eso3ESOILb0ELb0EJiiNS_1CILi144EEENS2_ILi512EEEEEC2ERKiS7_RKS3_RKS4_,@function
        .size           $_ZN7cutlass13device_kernelIN5flash19enable_sm80_to_sm89INS1_16FlashAttnBwdSm80INS1_25CollectiveMainloopBwdSm80ILi2ELi2EN4cute5tupleIJNS5_1CILi128EEES8_NS7_ILi64EEEEEENS_10bfloat16_tEfNS_4arch4Sm80ELb0ELb1ELb1ELb1ELb0ELb0ELb0ELb0ELi2ELi4ELi4ELi4ELb0EEENS1_24CollectiveEpilogueBwdGQAISA_fSD_Li256ELb1ELb0EEENS1_19SingleTileSchedulerILb1ELb0ELb0ELi128EEEEEEEEEvNT_6ParamsE$_ZN4cute3eso3ESOILb0ELb0EJiiNS_1CILi144EEENS2_ILi512EEEEEC2ERKiS7_RKS3_RKS4_,($_ZN7cutlass13device_kernelIN5flash19enable_sm80_to_sm89INS1_16FlashAttnBwdSm80INS1_25CollectiveMainloopBwdSm80ILi2ELi2EN4cute5tupleIJNS5_1CILi128EEES8_NS7_ILi64EEEEEENS_10bfloat16_tEfNS_4arch4Sm80ELb0ELb1ELb1ELb1ELb0ELb0ELb0ELb0ELi2ELi4ELi4ELi4ELb0EEENS1_24CollectiveEpilogueBwdGQAISA_fSD_Li256ELb1ELb0EEENS1_19SingleTileSchedulerILb1ELb0ELb0ELi128EEEEEEEEEvNT_6ParamsE$_ZN4cute3eso3ESOILb0ELb0EJiiNS_1CILi72EEENS2_ILi512EEEEEC2ERKiS7_RKS3_RKS4_ - $_ZN7cutlass13device_kernelIN5flash19enable_sm80_to_sm89INS1_16FlashAttnBwdSm80INS1_25CollectiveMainloopBwdSm80ILi2ELi2EN4cute5tupleIJNS5_1CILi128EEES8_NS7_ILi64EEEEEENS_10bfloat16_tEfNS_4arch4Sm80ELb0ELb1ELb1ELb1ELb0ELb0ELb0ELb0ELi2ELi4ELi4ELi4ELb0EEENS1_24CollectiveEpilogueBwdGQAISA_fSD_Li256ELb1ELb0EEENS1_19SingleTileSchedulerILb1ELb0ELb0ELi128EEEEEEEEEvNT_6ParamsE$_ZN4cute3eso3ESOILb0ELb0EJiiNS_1CILi144EEENS2_ILi512EEEEEC2ERKiS7_RKS3_RKS4_)
$_ZN7cutlass13device_kernelIN5flash19enable_sm80_to_sm89INS1_16FlashAttnBwdSm80INS1_25CollectiveMainloopBwdSm80ILi2ELi2EN4cute5tupleIJNS5_1CILi128EEES8_NS7_ILi64EEEEEENS_10bfloat16_tEfNS_4arch4Sm80ELb0ELb1ELb1ELb1ELb0ELb0ELb0ELb0ELi2ELi4ELi4ELi4ELb0EEENS1_24CollectiveEpilogueBwdGQAISA_fSD_Li256ELb1ELb0EEENS1_19SingleTileSchedulerILb1ELb0ELb0ELi128EEEEEEEEEvNT_6ParamsE$_ZN4cute3eso3ESOILb0ELb0EJiiNS_1CILi144EEENS2_ILi512EEEEEC2ERKiS7_RKS3_RKS4_:
[----:B------:R-:W-:Y:S02]  /*6a70*/  IADD3 R6, R61, -c[0x0][0x20], RZ ;  /* 0x800008003d067a10 */ /* 0x000fe40007ffe0ff */
[----:B------:R-:W-:-:S03]  /*6a80*/  IADD3 R4, R4, -c[0x0][0x20], RZ ;  /* 0x8000080004047a10 */ /* 0x000fc60007ffe0ff */
[----:B------:R1:W-:Y:S04]  /*6a90*/  STL [R6], R3 ;  /* 0x0000000306007387 */ /* 0x0003e80000100800 */
[----:B------:R-:W2:Y:S01]  /*6aa0*/  LDL R5, [R4] ;  /* 0x0000000004057983 */ /* 0x000ea20000100800 */
[----:B------:R-:W-:-:S03]  /*6ab0*/  IMAD.MOV.U32 R9, RZ, RZ, 0x0 ;  /* 0x00000000ff097424 */ /* 0x000fc600078e00ff */
[----:B--2---:R1:W-:Y:S01]  /*6ac0*/  STL [R6+0x4], R5 ;  /* 0x0000040506007387 */ /* 0x0043e20000100800 */
[----:B------:R-:W-:Y:S05]  /*6ad0*/  RET.REL.NODEC R8 `(_ZN7cutlass13device_kernelIN5flash19enable_sm80_to_sm89INS1_16FlashAttnBwdSm80INS1_25CollectiveMainloopBwdSm80ILi2ELi2EN4cute5tupleIJNS5_1CILi128EEES8_NS7_ILi64EEEEEENS_10bfloat16_tEfNS_4arch4Sm80ELb0ELb1ELb1ELb1ELb0ELb0ELb0ELb0ELi2ELi4ELi4ELi4ELb0EEENS1_24CollectiveEpilogueBwdGQAISA_fSD_Li256ELb1ELb0EEENS1_19SingleTileSchedulerILb1ELb0ELb0ELi128EEEEEEEEEvNT_6ParamsE) ;  /* 0xffff952008007950 */ /* 0x000fea0003c3ffff */
        .type           $_ZN7cutlass13device_kernelIN5flash19enable_sm80_to_sm89INS1_16FlashAttnBwdSm80INS1_25CollectiveMainloopBwdSm80ILi2ELi2EN4cute5tupleIJNS5_1CILi128EEES8_NS7_ILi64EEEEEENS_10bfloat16_tEfNS_4arch4Sm80ELb0ELb1ELb1ELb1ELb0ELb0ELb0ELb0ELi2ELi4ELi4ELi4ELb0EEENS1_24CollectiveEpilogueBwdGQAISA_fSD_Li256ELb1ELb0EEENS1_19SingleTileSchedulerILb1ELb0ELb0ELi128EEEEEEEEEvNT_6ParamsE$_ZN4cute3eso3ESOILb0ELb0EJiiNS_1CILi72EEENS2_ILi512EEEEEC2ERKiS7_RKS3_RKS4_,@function
        .size           $_ZN7cutlass13device_kernelIN5flash19enable_sm80_to_sm89INS1_16FlashAttnBwdSm80INS1_25CollectiveMainloopBwdSm80ILi2ELi2EN4cute5tupleIJNS5_1CILi128EEES8_NS7_ILi64EEEEEENS_10bfloat16_tEfNS_4arch4Sm80ELb0ELb1ELb1ELb1ELb0ELb0ELb0ELb0ELi2ELi4ELi4ELi4ELb0EEENS1_24CollectiveEpilogueBwdGQAISA_fSD_Li256ELb1ELb0EEENS1_19SingleTileSchedulerILb1ELb0ELb0ELi128EEEEEEEEEvNT_6ParamsE$_ZN4cute3eso3ESOILb0ELb0EJiiNS_1CILi72EEENS2_ILi512EEEEEC2ERKiS7_RKS3_RKS4_,($_ZN7cutlass13device_kernelIN5flash19enable_sm80_to_sm89INS1_16FlashAttnBwdSm80INS1_25CollectiveMainloopBwdSm80ILi2ELi2EN4cute5tupleIJNS5_1CILi128EEES8_NS7_ILi64EEEEEENS_10bfloat16_tEfNS_4arch4Sm80ELb0ELb1ELb1ELb1ELb0ELb0ELb0ELb0ELi2ELi4ELi4ELi4ELb0EEENS1_24CollectiveEpilogueBwdGQAISA_fSD_Li256ELb1ELb0EEENS1_19SingleTileSchedulerILb1ELb0ELb0ELi128EEEEEEEEEvNT_6ParamsE$_ZN4cute3eso3ESOILb0ELb0EJiiNS_1CILi8192EEEEEC2ERKiS6_RKS3_ - $_ZN7cutlass13device_kernelIN5flash19enable_sm80_to_sm89INS1_16FlashAttnBwdSm80INS1_25CollectiveMainloopBwdSm80ILi2ELi2EN4cute5tupleIJNS5_1CILi128EEES8_NS7_ILi64EEEEEENS_10bfloat16_tEfNS_4arch4Sm80ELb0ELb1ELb1ELb1ELb0ELb0ELb0ELb0ELi2ELi4ELi4ELi4ELb0EEENS1_24CollectiveEpilogueBwdGQAISA_fSD_Li256ELb1ELb0EEENS1_19SingleTileSchedulerILb1ELb0ELb0ELi128EEEEEEEEEvNT_6ParamsE$_ZN4cute3eso3ESOILb0ELb0EJiiNS_1CILi72EEENS2_ILi512EEEEEC2ERKiS7_RKS3_RKS4_)
$_ZN7cutlass13device_kernelIN5flash19enable_sm80_to_sm89INS1_16FlashAttnBwdSm80INS1_25CollectiveMainloopBwdSm80ILi2ELi2EN4cute5tupleIJNS5_1CILi128EEES8_NS7_ILi64EEEEEENS_10bfloat16_tEfNS_4arch4Sm80ELb0ELb1ELb1ELb1ELb0ELb0ELb0ELb0ELi2ELi4ELi4ELi4ELb0EEENS1_24CollectiveEpilogueBwdGQAISA_fSD_Li256ELb1ELb0EEENS1_19SingleTileSchedulerILb1ELb0ELb0ELi128EEEEEEEEEvNT_6ParamsE$_ZN4cute3eso3ESOILb0ELb0EJiiNS_1CILi72EEENS2_ILi512EEEEEC2ERKiS7_RKS3_RKS4_:
        /* <DEDUP_REMOVED lines=8> */
        .type           $_ZN7cutlass13device_kernelIN5flash19enable_sm80_to_sm89INS1_16FlashAttnBwdSm80INS1_25CollectiveMainloopBwdSm80ILi2ELi2EN4cute5tupleIJNS5_1CILi128EEES8_NS7_ILi64EEEEEENS_10bfloat16_tEfNS_4arch4Sm80ELb0ELb1ELb1ELb1ELb0ELb0ELb0ELb0ELi2ELi4ELi4ELi4ELb0EEENS1_24CollectiveEpilogueBwdGQAISA_fSD_Li256ELb1ELb0EEENS1_19SingleTileSchedulerILb1ELb0ELb0ELi128EEEEEEEEEvNT_6ParamsE$_ZN4cute3eso3ESOILb0ELb0EJiiNS_1CILi8192EEEEEC2ERKiS6_RKS3_,@function
        .size           $_ZN7cutlass13device_kernelIN5flash19enable_sm80_to_sm89INS1_16FlashAttnBwdSm80INS1_25CollectiveMainloopBwdSm80ILi2ELi2EN4cute5tupleIJNS5_1CILi128EEES8_NS7_ILi64EEEEEENS_10bfloat16_tEfNS_4arch4Sm80ELb0ELb1ELb1ELb1ELb0ELb0ELb0ELb0ELi2ELi4ELi4ELi4ELb0EEENS1_24CollectiveEpilogueBwdGQAISA_fSD_Li256ELb1ELb0EEENS1_19SingleTileSchedulerILb1ELb0ELb0ELi128EEEEEEEEEvNT_6ParamsE$_ZN4cute3eso3ESOILb0ELb0EJiiNS_1CILi8192EEEEEC2ERKiS6_RKS3_,($_ZN7cutlass13device_kernelIN5flash19enable_sm80_to_sm89INS1_16FlashAttnBwdSm80INS1_25CollectiveMainloopBwdSm80ILi2ELi2EN4cute5tupleIJNS5_1CILi128EEES8_NS7_ILi64EEEEEENS_10bfloat16_tEfNS_4arch4Sm80ELb0ELb1ELb1ELb1ELb0ELb0ELb0ELb0ELi2ELi4ELi4ELi4ELb0EEENS1_24CollectiveEpilogueBwdGQAISA_fSD_Li256ELb1ELb0EEENS1_19SingleTileSchedulerILb1ELb0ELb0ELi128EEEEEEEEEvNT_6ParamsE$_ZN4cute3eso3ESOILb0ELb0EJiiiEEC2ERKiS4_S4_ - $_ZN7cutlass13device_kernelIN5flash19enable_sm80_to_sm89INS1_16FlashAttnBwdSm80INS1_25CollectiveMainloopBwdSm80ILi2ELi2EN4cute5tupleIJNS5_1CILi128EEES8_NS7_ILi64EEEEEENS_10bfloat16_tEfNS_4arch4Sm80ELb0ELb1ELb1ELb1ELb0ELb0ELb0ELb0ELi2ELi4ELi4ELi4ELb0EEENS1_24CollectiveEpilogueBwdGQAISA_fSD_Li256ELb1ELb0EEENS1_19SingleTileSchedulerILb1ELb0ELb0ELi128EEEEEEEEEvNT_6ParamsE$_ZN4cute3eso3ESOILb0ELb0EJiiNS_1CILi8192EEEEEC2ERKiS6_RKS3_)
$_ZN7cutlass13device_kernelIN5flash19enable_sm80_to_sm89INS1_16FlashAttnBwdSm80INS1_25CollectiveMainloopBwdSm80ILi2ELi2EN4cute5tupleIJNS5_1CILi128EEES8_NS7_ILi64EEEEEENS_10bfloat16_tEfNS_4arch4Sm80ELb0ELb1ELb1ELb1ELb0ELb0ELb0ELb0ELi2ELi4ELi4ELi4ELb0EEENS1_24CollectiveEpilogueBwdGQAISA_fSD_Li256ELb1ELb0EEENS1_19SingleTileSchedulerILb1ELb0ELb0ELi128EEEEEEEEEvNT_6ParamsE$_ZN4cute3eso3ESOILb0ELb0EJiiNS_1CILi8192EEEEEC2ERKiS6_RKS3_:
[----:B------:R-:W-:Y:S02]  /*6b60*/  IADD3 R3, R3, -c[0x0][0x20], RZ ;  /* 0x8000080003037a10 */ /* 0x000fe40007ffe0ff */
[----:B------:R-:W-:-:S03]  /*6b70*/  IADD3 R2, R2, -c[0x0][0x20], RZ ;  /* 0x8000080002027a10 */ /* 0x000fc60007ffe0ff */
[----:B------:R1:W-:Y:S04]  /*6b80*/  STL [R3], R10 ;  /* 0x0000000a03007387 */ /* 0x0003e80000100800 */
[----:B------:R-:W2:Y:S01]  /*6b90*/  LDL R2, [R2] ;  /* 0x0000000002027983 */ /* 0x000ea20000100800 */
[----:B------:R-:W-:-:S03]  /*6ba0*/  IMAD.MOV.U32 R9, RZ, RZ, 0x0 ;  /* 0x00000000ff097424 */ /* 0x000fc600078e00ff */
[----:B--2---:R1:W-:Y:S01]  /*6bb0*/  STL [R3+0x4], R2 ;  /* 0x0000040203007387 */ /* 0x0043e20000100800 */
[----:B------:R-:W-:Y:S05]  /*6bc0*/  RET.REL.NODEC R8 `(_ZN7cutlass13device_kernelIN5flash19enable_sm80_to_sm89INS1_16FlashAttnBwdSm80INS1_25CollectiveMainloopBwdSm80ILi2ELi2EN4cute5tupleIJNS5_1CILi128EEES8_NS7_ILi64EEEEEENS_10bfloat16_tEfNS_4arch4Sm80ELb0ELb1ELb1ELb1ELb0ELb0ELb0ELb0ELi2ELi4ELi4ELi4ELb0EEENS1_24CollectiveEpilogueBwdGQAISA_fSD_Li256ELb1ELb0EEENS1_19SingleTileSchedulerILb1ELb0ELb0ELi128EEEEEEEEEvNT_6ParamsE) ;  /* 0xffff943008007950 */ /* 0x000fea0003c3ffff */
        .type           $_ZN7cutlass13device_kernelIN5flash19enable_sm80_to_sm89INS1_16FlashAttnBwdSm80INS1_25CollectiveMainloopBwdSm80ILi2ELi2EN4cute5tupleIJNS5_1CILi128EEES8_NS7_ILi64EEEEEENS_10bfloat16_tEfNS_4arch4Sm80ELb0ELb1ELb1ELb1ELb0ELb0ELb0ELb0ELi2ELi4ELi4ELi4ELb0EEENS1_24CollectiveEpilogueBwdGQAISA_fSD_Li256ELb1ELb0EEENS1_19SingleTileSchedulerILb1ELb0ELb0ELi128EEEEEEEEEvNT_6ParamsE$_ZN4cute3eso3ESOILb0ELb0EJiiiEEC2ERKiS4_S4_,@function
        .size           $_ZN7cutlass13device_kernelIN5flash19enable_sm80_to_sm89INS1_16FlashAttnBwdSm80INS1_25CollectiveMainloopBwdSm80ILi2ELi2EN4cute5tupleIJNS5_1CILi128EEES8_NS7_ILi64EEEEEENS_10bfloat16_tEfNS_4arch4Sm80ELb0ELb1ELb1ELb1ELb0ELb0ELb0ELb0ELi2ELi4ELi4ELi4ELb0EEENS1_24CollectiveEpilogueBwdGQAISA_fSD_Li256ELb1ELb0EEENS1_19SingleTileSchedulerILb1ELb0ELb0ELi128EEEEEEEEEvNT_6ParamsE$_ZN4cute3eso3ESOILb0ELb0EJiiiEEC2ERKiS4_S4_,($_ZN7cutlass13device_kernelIN5flash19enable_sm80_to_sm89INS1_16FlashAttnBwdSm80INS1_25CollectiveMainloopBwdSm80ILi2ELi2EN4cute5tupleIJNS5_1CILi128EEES8_NS7_ILi64EEEEEENS_10bfloat16_tEfNS_4arch4Sm80ELb0ELb1ELb1ELb1ELb0ELb0ELb0ELb0ELi2ELi4ELi4ELi4ELb0EEENS1_24CollectiveEpilogueBwdGQAISA_fSD_Li256ELb1ELb0EEENS1_19SingleTileSchedulerILb1ELb0ELb0ELi128EEEEEEEEEvNT_6ParamsE$_ZN4cute3eso3ESOILb0ELb0EJiiiNS_1CILi0EEEEEC2ERKiS6_S6_RKS3_ - $_ZN7cutlass13device_kernelIN5flash19enable_sm80_to_sm89INS1_16FlashAttnBwdSm80INS1_25CollectiveMainloopBwdSm80ILi2ELi2EN4cute5tupleIJNS5_1CILi128EEES8_NS7_ILi64EEEEEENS_10bfloat16_tEfNS_4arch4Sm80ELb0ELb1ELb1ELb1ELb0ELb0ELb0ELb0ELi2ELi4ELi4ELi4ELb0EEENS1_24CollectiveEpilogueBwdGQAISA_fSD_Li256ELb1ELb0EEENS1_19SingleTileSchedulerILb1ELb0ELb0ELi128EEEEEEEEEvNT_6ParamsE$_ZN4cute3eso3ESOILb0ELb0EJiiiEEC2ERKiS4_S4_)
$_ZN7cutlass13device_kernelIN5flash19enable_sm80_to_sm89INS1_16FlashAttnBwdSm80INS1_25CollectiveMainloopBwdSm80ILi2ELi2EN4cute5tupleIJNS5_1CILi128EEES8_NS7_ILi64EEEEEENS_10bfloat16_tEfNS_4arch4Sm80ELb0ELb1ELb1ELb1ELb0ELb0ELb0ELb0ELi2ELi4ELi4ELi4ELb0EEENS1_24CollectiveEpilogueBwdGQAISA_fSD_Li256ELb1ELb0EEENS1_19SingleTileSchedulerILb1ELb0ELb0ELi128EEEEEEEEEvNT_6ParamsE$_ZN4cute3eso3ESOILb0ELb0EJiiiEEC2ERKiS4_S4_:
        /* <DEDUP_REMOVED lines=9> */
[----:B------:R-:W-:Y:S05]  /*6c60*/  RET.REL.NODEC R4 `(_ZN7cutlass13device_kernelIN5flash19enable_sm80_to_sm89INS1_16FlashAttnBwdSm80INS1_25CollectiveMainloopBwdSm80ILi2ELi2EN4cute5tupleIJNS5_1CILi128EEES8_NS7_ILi64EEEEEENS_10bfloat16_tEfNS_4arch4Sm80ELb0ELb1ELb1ELb1ELb0ELb0ELb0ELb0ELi2ELi4ELi4ELi4ELb0EEENS1_24CollectiveEpilogueBwdGQAISA_fSD_Li256ELb1ELb0EEENS1_19SingleTileSchedulerILb1ELb0ELb0ELi128EEEEEEEEEvNT_6ParamsE) ;  /* 0xffff939004007950 */ /* 0x000fea0003c3ffff */
        .type           $_ZN7cutlass13device_kernelIN5flash19enable_sm80_to_sm89INS1_16FlashAttnBwdSm80INS1_25CollectiveMainloopBwdSm80ILi2ELi2EN4cute5tupleIJNS5_1CILi128EEES8_NS7_ILi64EEEEEENS_10bfloat16_tEfNS_4arch4Sm80ELb0ELb1ELb1ELb1ELb0ELb0ELb0ELb0ELi2ELi4ELi4ELi4ELb0EEENS1_24CollectiveEpilogueBwdGQAISA_fSD_Li256ELb1ELb0EEENS1_19SingleTileSchedulerILb1ELb0ELb0ELi128EEEEEEEEEvNT_6ParamsE$_ZN4cute3eso3ESOILb0ELb0EJiiiNS_1CILi0EEEEEC2ERKiS6_S6_RKS3_,@function
        .size           $_ZN7cutlass13device_kernelIN5flash19enable_sm80_to_sm89INS1_16FlashAttnBwdSm80INS1_25CollectiveMainloopBwdSm80ILi2ELi2EN4cute5tupleIJNS5_1CILi128EEES8_NS7_ILi64EEEEEENS_10bfloat16_tEfNS_4arch4Sm80ELb0ELb1ELb1ELb1ELb0ELb0ELb0ELb0ELi2ELi4ELi4ELi4ELb0EEENS1_24CollectiveEpilogueBwdGQAISA_fSD_Li256ELb1ELb0EEENS1_19SingleTileSchedulerILb1ELb0ELb0ELi128EEEEEEEEEvNT_6ParamsE$_ZN4cute3eso3ESOILb0ELb0EJiiiNS_1CILi0EEEEEC2ERKiS6_S6_RKS3_,($_ZN7cutlass13device_kernelIN5flash19enable_sm80_to_sm89INS1_16FlashAttnBwdSm80INS1_25CollectiveMainloopBwdSm80ILi2ELi2EN4cute5tupleIJNS5_1CILi128EEES8_NS7_ILi64EEEEEENS_10bfloat16_tEfNS_4arch4Sm80ELb0ELb1ELb1ELb1ELb0ELb0ELb0ELb0ELi2ELi4ELi4ELi4ELb0EEENS1_24CollectiveEpilogueBwdGQAISA_fSD_Li256ELb1ELb0EEENS1_19SingleTileSchedulerILb1ELb0ELb0ELi128EEEEEEEEEvNT_6ParamsE$_ZN4cute3eso3ESOILb0ELb0EJiiiNS_1CILi144EEENS2_ILi512EEEEEC2ERKiS7_S7_RKS3_RKS4_ - $_ZN7cutlass13device_kernelIN5flash19enable_sm80_to_sm89INS1_16FlashAttnBwdSm80INS1_25CollectiveMainloopBwdSm80ILi2ELi2EN4cute5tupleIJNS5_1CILi128EEES8_NS7_ILi64EEEEEENS_10bfloat16_tEfNS_4arch4Sm80ELb0ELb1ELb1ELb1ELb0ELb0ELb0ELb0ELi2ELi4ELi4ELi4ELb0EEENS1_24CollectiveEpilogueBwdGQAISA_fSD_Li256ELb1ELb0EEENS1_19SingleTileSchedulerILb1ELb0ELb0ELi128EEEEEEEEEvNT_6ParamsE$_ZN4cute3eso3ESOILb0ELb0EJiiiNS_1CILi0EEEEEC2ERKiS6_S6_RKS3_)
$_ZN7cutlass13device_kernelIN5flash19enable_sm80_to_sm89INS1_16FlashAttnBwdSm80INS1_25CollectiveMainloopBwdSm80ILi2ELi2EN4cute5tupleIJNS5_1CILi128EEES8_NS7_ILi64EEEEEENS_10bfloat16_tEfNS_4arch4Sm80ELb0ELb1ELb1ELb1ELb0ELb0ELb0ELb0ELi2ELi4ELi4ELi4ELb0EEENS1_24CollectiveEpilogueBwdGQAISA_fSD_Li256ELb1ELb0EEENS1_19SingleTileSchedulerILb1ELb0ELb0ELi128EEEEEEEEEvNT_6ParamsE$_ZN4cute3eso3ESOILb0ELb0EJiiiNS_1CILi0EEEEEC2ERKiS6_S6_RKS3_:
        /* <DEDUP_REMOVED lines=10> */
[----:B------:R-:W-:Y:S05]  /*6d10*/  RET.REL.NODEC R58 `(_ZN7cutlass13device_kernelIN5flash19enable_sm80_to_sm89INS1_16FlashAttnBwdSm80INS1_25CollectiveMainloopBwdSm80ILi2ELi2EN4cute5tupleIJNS5_1CILi128EEES8_NS7_ILi64EEEEEENS_10bfloat16_tEfNS_4arch4Sm80ELb0ELb1ELb1ELb1ELb0ELb0ELb0ELb0ELi2ELi4ELi4ELi4ELb0EEENS1_24CollectiveEpilogueBwdGQAISA_fSD_Li256ELb1ELb0EEENS1_19SingleTileSchedulerILb1ELb0ELb0ELi128EEEEEEEEEvNT_6ParamsE) ;  /* 0xffff92e03a007950 */ /* 0x000fea0003c3ffff */
        .type           $_ZN7cutlass13device_kernelIN5flash19enable_sm80_to_sm89INS1_16FlashAttnBwdSm80INS1_25CollectiveMainloopBwdSm80ILi2ELi2EN4cute5tupleIJNS5_1CILi128EEES8_NS7_ILi64EEEEEENS_10bfloat16_tEfNS_4arch4Sm80ELb0ELb1ELb1ELb1ELb0ELb0ELb0ELb0ELi2ELi4ELi4ELi4ELb0EEENS1_24CollectiveEpilogueBwdGQAISA_fSD_Li256ELb1ELb0EEENS1_19SingleTileSchedulerILb1ELb0ELb0ELi128EEEEEEEEEvNT_6ParamsE$_ZN4cute3eso3ESOILb0ELb0EJiiiNS_1CILi144EEENS2_ILi512EEEEEC2ERKiS7_S7_RKS3_RKS4_,@function
        .size           $_ZN7cutlass13device_kernelIN5flash19enable_sm80_to_sm89INS1_16FlashAttnBwdSm80INS1_25CollectiveMainloopBwdSm80ILi2ELi2EN4cute5tupleIJNS5_1CILi128EEES8_NS7_ILi64EEEEEENS_10bfloat16_tEfNS_4arch4Sm80ELb0ELb1ELb1ELb1ELb0ELb0ELb0ELb0ELi2ELi4ELi4ELi4ELb0EEENS1_24CollectiveEpilogueBwdGQAISA_fSD_Li256ELb1ELb0EEENS1_19SingleTileSchedulerILb1ELb0ELb0ELi128EEEEEEEEEvNT_6ParamsE$_ZN4cute3eso3ESOILb0ELb0EJiiiNS_1CILi144EEENS2_ILi512EEEEEC2ERKiS7_S7_RKS3_RKS4_,($_ZN7cutlass13device_kernelIN5flash19enable_sm80_to_sm89INS1_16FlashAttnBwdSm80INS1_25CollectiveMainloopBwdSm80ILi2ELi2EN4cute5tupleIJNS5_1CILi128EEES8_NS7_ILi64EEEEEENS_10bfloat16_tEfNS_4arch4Sm80ELb0ELb1ELb1ELb1ELb0ELb0ELb0ELb0ELi2ELi4ELi4ELi4ELb0EEENS1_24CollectiveEpilogueBwdGQAISA_fSD_Li256ELb1ELb0EEENS1_19SingleTileSchedulerILb1ELb0ELb0ELi128EEEEEEEEEvNT_6ParamsE$_ZN4cute3eso3ESOILb0ELb0EJiiiNS_1CILi72EEENS2_ILi512EEEEEC2ERKiS7_S7_RKS3_RKS4_ - $_ZN7cutlass13device_kernelIN5flash19enable_sm80_to_sm89INS1_16FlashAttnBwdSm80INS1_25CollectiveMainloopBwdSm80ILi2ELi2EN4cute5tupleIJNS5_1CILi128EEES8_NS7_ILi64EEEEEENS_10bfloat16_tEfNS_4arch4Sm80ELb0ELb1ELb1ELb1ELb0ELb0ELb0ELb0ELi2ELi4ELi4ELi4ELb0EEENS1_24CollectiveEpilogueBwdGQAISA_fSD_Li256ELb1ELb0EEENS1_19SingleTileSchedulerILb1ELb0ELb0ELi128EEEEEEEEEvNT_6ParamsE$_ZN4cute3eso3ESOILb0ELb0EJiiiNS_1CILi144EEENS2_ILi512EEEEEC2ERKiS7_S7_RKS3_RKS4_)
$_ZN7cutlass13device_kernelIN5flash19enable_sm80_to_sm89INS1_16FlashAttnBwdSm80INS1_25CollectiveMainloopBwdSm80ILi2ELi2EN4cute5tupleIJNS5_1CILi128EEES8_NS7_ILi64EEEEEENS_10bfloat16_tEfNS_4arch4Sm80ELb0ELb1ELb1ELb1ELb0ELb0ELb0ELb0ELi2ELi4ELi4ELi4ELb0EEENS1_24CollectiveEpilogueBwdGQAISA_fSD_Li256ELb1ELb0EEENS1_19SingleTileSchedulerILb1ELb0ELb0ELi128EEEEEEEEEvNT_6ParamsE$_ZN4cute3eso3ESOILb0ELb0EJiiiNS_1CILi144EEENS2_ILi512EEEEEC2ERKiS7_S7_RKS3_RKS4_:
        /* <DEDUP_REMOVED lines=11> */
        .type           $_ZN7cutlass13device_kernelIN5flash19enable_sm80_to_sm89INS1_16FlashAttnBwdSm80INS1_25CollectiveMainloopBwdSm80ILi2ELi2EN4cute5tupleIJNS5_1CILi128EEES8_NS7_ILi64EEEEEENS_10bfloat16_tEfNS_4arch4Sm80ELb0ELb1ELb1ELb1ELb0ELb0ELb0ELb0ELi2ELi4ELi4ELi4ELb0EEENS1_24CollectiveEpilogueBwdGQAISA_fSD_Li256ELb1ELb0EEENS1_19SingleTileSchedulerILb1ELb0ELb0ELi128EEEEEEEEEvNT_6ParamsE$_ZN4cute3eso3ESOILb0ELb0EJiiiNS_1CILi72EEENS2_ILi512EEEEEC2ERKiS7_S7_RKS3_RKS4_,@function
        .size           $_ZN7cutlass13device_kernelIN5flash19enable_sm80_to_sm89INS1_16FlashAttnBwdSm80INS1_25CollectiveMainloopBwdSm80ILi2ELi2EN4cute5tupleIJNS5_1CILi128EEES8_NS7_ILi64EEEEEENS_10bfloat16_tEfNS_4arch4Sm80ELb0ELb1ELb1ELb1ELb0ELb0ELb0ELb0ELi2ELi4ELi4ELi4ELb0EEENS1_24CollectiveEpilogueBwdGQAISA_fSD_Li256ELb1ELb0EEENS1_19SingleTileSchedulerILb1ELb0ELb0ELi128EEEEEEEEEvNT_6ParamsE$_ZN4cute3eso3ESOILb0ELb0EJiiiNS_1CILi72EEENS2_ILi512EEEEEC2ERKiS7_S7_RKS3_RKS4_,($_ZN7cutlass13device_kernelIN5flash19enable_sm80_to_sm89INS1_16FlashAttnBwdSm80INS1_25CollectiveMainloopBwdSm80ILi2ELi2EN4cute5tupleIJNS5_1CILi128EEES8_NS7_ILi64EEEEEENS_10bfloat16_tEfNS_4arch4Sm80ELb0ELb1ELb1ELb1ELb0ELb0ELb0ELb0ELi2ELi4ELi4ELi4ELb0EEENS1_24CollectiveEpilogueBwdGQAISA_fSD_Li256ELb1ELb0EEENS1_19SingleTileSchedulerILb1ELb0ELb0ELi128EEEEEEEEEvNT_6ParamsE$_ZN4cute3eso3ESOILb0ELb1EJNS_5tupleIJiNS2_IJiNS_1CILi0EEEEEEEEENS2_IJNS_10UnderscoreENS2_IJS7_S7_EEEEEEEEC2ERKS6_RKS9_ - $_ZN7cutlass13device_kernelIN5flash19enable_sm80_to_sm89INS1_16FlashAttnBwdSm80INS1_25CollectiveMainloopBwdSm80ILi2ELi2EN4cute5tupleIJNS5_1CILi128EEES8_NS7_ILi64EEEEEENS_10bfloat16_tEfNS_4arch4Sm80ELb0ELb1ELb1ELb1ELb0ELb0ELb0ELb0ELi2ELi4ELi4ELi4ELb0EEENS1_24CollectiveEpilogueBwdGQAISA_fSD_Li256ELb1ELb0EEENS1_19SingleTileSchedulerILb1ELb0ELb0ELi128EEEEEEEEEvNT_6ParamsE$_ZN4cute3eso3ESOILb0ELb0EJiiiNS_1CILi72EEENS2_ILi512EEEEEC2ERKiS7_S7_RKS3_RKS4_)
$_ZN7cutlass13device_kernelIN5flash19enable_sm80_to_sm89INS1_16FlashAttnBwdSm80INS1_25CollectiveMainloopBwdSm80ILi2ELi2EN4cute5tupleIJNS5_1CILi128EEES8_NS7_ILi64EEEEEENS_10bfloat16_tEfNS_4arch4Sm80ELb0ELb1ELb1ELb1ELb0ELb0ELb0ELb0ELi2ELi4ELi4ELi4ELb0EEENS1_24CollectiveEpilogueBwdGQAISA_fSD_Li256ELb1ELb0EEENS1_19SingleTileSchedulerILb1ELb0ELb0ELi128EEEEEEEEEvNT_6ParamsE$_ZN4cute3eso3ESOILb0ELb0EJiiiNS_1CILi72EEENS2_ILi512EEEEEC2ERKiS7_S7_RKS3_RKS4_:
        /* <DEDUP_REMOVED lines=11> */
        .type           $_ZN7cutlass13device_kernelIN5flash19enable_sm80_to_sm89INS1_16FlashAttnBwdSm80INS1_25CollectiveMainloopBwdSm80ILi2ELi2EN4cute5tupleIJNS5_1CILi128EEES8_NS7_ILi64EEEEEENS_10bfloat16_tEfNS_4arch4Sm80ELb0ELb1ELb1ELb1ELb0ELb0ELb0ELb0ELi2ELi4ELi4ELi4ELb0EEENS1_24CollectiveEpilogueBwdGQAISA_fSD_Li256ELb1ELb0EEENS1_19SingleTileSchedulerILb1ELb0ELb0ELi128EEEEEEEEEvNT_6ParamsE$_ZN4cute3eso3ESOILb0ELb1EJNS_5tupleIJiNS2_IJiNS_1CILi0EEEEEEEEENS2_IJNS_10UnderscoreENS2_IJS7_S7_EEEEEEEEC2ERKS6_RKS9_,@function
        .size           $_ZN7cutlass13device_kernelIN5flash19enable_sm80_to_sm89INS1_16FlashAttnBwdSm80INS1_25CollectiveMainloopBwdSm80ILi2ELi2EN4cute5tupleIJNS5_1CILi128EEES8_NS7_ILi64EEEEEENS_10bfloat16_tEfNS_4arch4Sm80ELb0ELb1ELb1ELb1ELb0ELb0ELb0ELb0ELi2ELi4ELi4ELi4ELb0EEENS1_24CollectiveEpilogueBwdGQAISA_fSD_Li256ELb1ELb0EEENS1_19SingleTileSchedulerILb1ELb0ELb0ELi128EEEEEEEEEvNT_6ParamsE$_ZN4cute3eso3ESOILb0ELb1EJNS_5tupleIJiNS2_IJiNS_1CILi0EEEEEEEEENS2_IJNS_10UnderscoreENS2_IJS7_S7_EEEEEEEEC2ERKS6_RKS9_,($_ZN7cutlass13device_kernelIN5flash19enable_sm80_to_sm89INS1_16FlashAttnBwdSm80INS1_25CollectiveMainloopBwdSm80ILi2ELi2EN4cute5tupleIJNS5_1CILi128EEES8_NS7_ILi64EEEEEENS_10bfloat16_tEfNS_4arch4Sm80ELb0ELb1ELb1ELb1ELb0ELb0ELb0ELb0ELi2ELi4ELi4ELi4ELb0EEENS1_24CollectiveEpilogueBwdGQAISA_fSD_Li256ELb1ELb0EEENS1_19SingleTileSchedulerILb1ELb0ELb0ELi128EEEEEEEEEvNT_6ParamsE$_ZN4cute3eso3ESOILb0ELb1EJNS_5tupleIJiNS2_IJiiEEEEEENS2_IJNS_10UnderscoreENS2_IJS5_S5_EEEEEEEEC2ERKS4_RKS7_ - $_ZN7cutlass13device_kernelIN5flash19enable_sm80_to_sm89INS1_16FlashAttnBwdSm80INS1_25CollectiveMainloopBwdSm80ILi2ELi2EN4cute5tupleIJNS5_1CILi128EEES8_NS7_ILi64EEEEEENS_10bfloat16_tEfNS_4arch4Sm80ELb0ELb1ELb1ELb1ELb0ELb0ELb0ELb0ELi2ELi4ELi4ELi4ELb0EEENS1_24CollectiveEpilogueBwdGQAISA_fSD_Li256ELb1ELb0EEENS1_19SingleTileSchedulerILb1ELb0ELb0ELi128EEEEEEEEEvNT_6ParamsE$_ZN4cute3eso3ESOILb0ELb1EJNS_5tupleIJiNS2_IJiNS_1CILi0EEEEEEEEENS2_IJNS_10UnderscoreENS2_IJS7_S7_EEEEEEEEC2ERKS6_RKS9_)
$_ZN7cutlass13device_kernelIN5flash19enable_sm80_to_sm89INS1_16FlashAttnBwdSm80INS1_25CollectiveMainloopBwdSm80ILi2ELi2EN4cute5tupleIJNS5_1CILi128EEES8_NS7_ILi64EEEEEENS_10bfloat16_tEfNS_4arch4Sm80ELb0ELb1ELb1ELb1ELb0ELb0ELb0ELb0ELi2ELi4ELi4ELi4ELb0EEENS1_24CollectiveEpilogueBwdGQAISA_fSD_Li256ELb1ELb0EEENS1_19SingleTileSchedulerILb1ELb0ELb0ELi128EEEEEEEEEvNT_6ParamsE$_ZN4cute3eso3ESOILb0ELb1EJNS_5tupleIJiNS2_IJiNS_1CILi0EEEEEEEEENS2_IJNS_10UnderscoreENS2_IJS7_S7_EEEEEEEEC2ERKS6_RKS9_:
[----:B------:R-:W-:Y:S01]  /*6e80*/  IADD3 R4, R4, -c[0x0][0x20], RZ ;  /* 0x8000080004047a10 */ /* 0x000fe20007ffe0ff */
[----:B------:R-:W-:Y:S01]  /*6e90*/  IMAD.MOV.U32 R8, RZ, RZ, R6 ;  /* 0x000000ffff087224 */ /* 0x000fe200078e0006 */
[----:B------:R-:W-:-:S03]  /*6ea0*/  MOV R9, 0x0 ;  /* 0x0000000000097802 */ /* 0x000fc60000000f00 */
[----:B------:R1:W-:Y:S04]  /*6eb0*/  STL [R4], R2 ;  /* 0x0000000204007387 */ /* 0x0003e80000100800 */
[----:B------:R1:W-:Y:S01]  /*6ec0*/  STL [R4+0x4], R3 ;  /* 0x0000040304007387 */ /* 0x0003e20000100800 */
[----:B------:R-:W-:Y:S05]  /*6ed0*/  RET.REL.NODEC R8 `(_ZN7cutlass13device_kernelIN5flash19enable_sm80_to_sm89INS1_16FlashAttnBwdSm80INS1_25CollectiveMainloopBwdSm80ILi2ELi2EN4cute5tupleIJNS5_1CILi128EEES8_NS7_ILi64EEEEEENS_10bfloat16_tEfNS_4arch4Sm80ELb0ELb1ELb1ELb1ELb0ELb0ELb0ELb0ELi2ELi4ELi4ELi4ELb0EEENS1_24CollectiveEpilogueBwdGQAISA_fSD_Li256ELb1ELb0EEENS1_19SingleTileSchedulerILb1ELb0ELb0ELi128EEEEEEEEEvNT_6ParamsE) ;  /* 0xffff912008007950 */ /* 0x000fea0003c3ffff */
        .type           $_ZN7cutlass13device_kernelIN5flash19enable_sm80_to_sm89INS1_16FlashAttnBwdSm80INS1_25CollectiveMainloopBwdSm80ILi2ELi2EN4cute5tupleIJNS5_1CILi128EEES8_NS7_ILi64EEEEEENS_10bfloat16_tEfNS_4arch4Sm80ELb0ELb1ELb1ELb1ELb0ELb0ELb0ELb0ELi2ELi4ELi4ELi4ELb0EEENS1_24CollectiveEpilogueBwdGQAISA_fSD_Li256ELb1ELb0EEENS1_19SingleTileSchedulerILb1ELb0ELb0ELi128EEEEEEEEEvNT_6ParamsE$_ZN4cute3eso3ESOILb0ELb1EJNS_5tupleIJiNS2_IJiiEEEEEENS2_IJNS_10UnderscoreENS2_IJS5_S5_EEEEEEEEC2ERKS4_RKS7_,@function
        .size           $_ZN7cutlass13device_kernelIN5flash19enable_sm80_to_sm89INS1_16FlashAttnBwdSm80INS1_25CollectiveMainloopBwdSm80ILi2ELi2EN4cute5tupleIJNS5_1CILi128EEES8_NS7_ILi64EEEEEENS_10bfloat16_tEfNS_4arch4Sm80ELb0ELb1ELb1ELb1ELb0ELb0ELb0ELb0ELi2ELi4ELi4ELi4ELb0EEENS1_24CollectiveEpilogueBwdGQAISA_fSD_Li256ELb1ELb0EEENS1_19SingleTileSchedulerILb1ELb0ELb0ELi128EEEEEEEEEvNT_6ParamsE$_ZN4cute3eso3ESOILb0ELb1EJNS_5tupleIJiNS2_IJiiEEEEEENS2_IJNS_10UnderscoreENS2_IJS5_S5_EEEEEEEEC2ERKS4_RKS7_,($_ZN7cutlass13device_kernelIN5flash19enable_sm80_to_sm89INS1_16FlashAttnBwdSm80INS1_25CollectiveMainloopBwdSm80ILi2ELi2EN4cute5tupleIJNS5_1CILi128EEES8_NS7_ILi64EEEEEENS_10bfloat16_tEfNS_4arch4Sm80ELb0ELb1ELb1ELb1ELb0ELb0ELb0ELb0ELi2ELi4ELi4ELi4ELb0EEENS1_24CollectiveEpilogueBwdGQAISA_fSD_Li256ELb1ELb0EEENS1_19SingleTileSchedulerILb1ELb0ELb0ELi128EEEEEEEEEvNT_6ParamsE$_ZN4cute3eso3ESOILb0ELb1EJNS_5tupleIJiiEEEEEC2ERKS3_ - $_ZN7cutlass13device_kernelIN5flash19enable_sm80_to_sm89INS1_16FlashAttnBwdSm80INS1_25CollectiveMainloopBwdSm80ILi2ELi2EN4cute5tupleIJNS5_1CILi128EEES8_NS7_ILi64EEEEEENS_10bfloat16_tEfNS_4arch4Sm80ELb0ELb1ELb1ELb1ELb0ELb0ELb0ELb0ELi2ELi4ELi4ELi4ELb0EEENS1_24CollectiveEpilogueBwdGQAISA_fSD_Li256ELb1ELb0EEENS1_19SingleTileSchedulerILb1ELb0ELb0ELi128EEEEEEEEEvNT_6ParamsE$_ZN4cute3eso3ESOILb0ELb1EJNS_5tupleIJiNS2_IJiiEEEEEENS2_IJNS_10UnderscoreENS2_IJS5_S5_EEEEEEEEC2ERKS4_RKS7_)
$_ZN7cutlass13device_kernelIN5flash19enable_sm80_to_sm89INS1_16FlashAttnBwdSm80INS1_25CollectiveMainloopBwdSm80ILi2ELi2EN4cute5tupleIJNS5_1CILi128EEES8_NS7_ILi64EEEEEENS_10bfloat16_tEfNS_4arch4Sm80ELb0ELb1ELb1ELb1ELb0ELb0ELb0ELb0ELi2ELi4ELi4ELi4ELb0EEENS1_24CollectiveEpilogueBwdGQAISA_fSD_Li256ELb1ELb0EEENS1_19SingleTileSchedulerILb1ELb0ELb0ELi128EEEEEEEEEvNT_6ParamsE$_ZN4cute3eso3ESOILb0ELb1EJNS_5tupleIJiNS2_IJiiEEEEEENS2_IJNS_10UnderscoreENS2_IJS5_S5_EEEEEEEEC2ERKS4_RKS7_:
[----:B------:R-:W-:Y:S01]  /*6ee0*/  IADD3 R4, R15, -c[0x0][0x20], RZ ;  /* 0x800008000f047a10 */ /* 0x000fe20007ffe0ff */
[----:B------:R-:W-:Y:S01]  /*6ef0*/  IMAD.MOV.U32 R8, RZ, RZ, R6 ;  /* 0x000000ffff087224 */ /* 0x000fe200078e0006 */
[----:B------:R-:W-:-:S03]  /*6f00*/  MOV R9, 0x0 ;  /* 0x0000000000097802 */ /* 0x000fc60000000f00 */
[----:B------:R1:W-:Y:S04]  /*6f10*/  STL [R4], R2 ;  /* 0x0000000204007387 */ /* 0x0003e80000100800 */
[----:B------:R1:W-:Y:S04]  /*6f20*/  STL [R4+0x4], R3 ;  /* 0x0000040304007387 */ /* 0x0003e80000100800 */
[----:B------:R1:W-:Y:S01]  /*6f30*/  STL [R4+0x8], R5 ;  /* 0x0000080504007387 */ /* 0x0003e20000100800 */
[----:B------:R-:W-:Y:S05]  /*6f40*/  RET.REL.NODEC R8 `(_ZN7cutlass13device_kernelIN5flash19enable_sm80_to_sm89INS1_16FlashAttnBwdSm80INS1_25CollectiveMainloopBwdSm80ILi2ELi2EN4cute5tupleIJNS5_1CILi128EEES8_NS7_ILi64EEEEEENS_10bfloat16_tEfNS_4arch4Sm80ELb0ELb1ELb1ELb1ELb0ELb0ELb0ELb0ELi2ELi4ELi4ELi4ELb0EEENS1_24CollectiveEpilogueBwdGQAISA_fSD_Li256ELb1ELb0EEENS1_19SingleTileSchedulerILb1ELb0ELb0ELi128EEEEEEEEEvNT_6ParamsE) ;  /* 0xffff90b008007950 */ /* 0x000fea0003c3ffff */
        .type           $_ZN7cutlass13device_kernelIN5flash19enable_sm80_to_sm89INS1_16FlashAttnBwdSm80INS1_25CollectiveMainloopBwdSm80ILi2ELi2EN4cute5tupleIJNS5_1CILi128EEES8_NS7_ILi64EEEEEENS_10bfloat16_tEfNS_4arch4Sm80ELb0ELb1ELb1ELb1ELb0ELb0ELb0ELb0ELi2ELi4ELi4ELi4ELb0EEENS1_24CollectiveEpilogueBwdGQAISA_fSD_Li256ELb1ELb0EEENS1_19SingleTileSchedulerILb1ELb0ELb0ELi128EEEEEEEEEvNT_6ParamsE$_ZN4cute3eso3ESOILb0ELb1EJNS_5tupleIJiiEEEEEC2ERKS3_,@function
        .size           $_ZN7cutlass13device_kernelIN5flash19enable_sm80_to_sm89INS1_16FlashAttnBwdSm80INS1_25CollectiveMainloopBwdSm80ILi2ELi2EN4cute5tupleIJNS5_1CILi128EEES8_NS7_ILi64EEEEEENS_10bfloat16_tEfNS_4arch4Sm80ELb0ELb1ELb1ELb1ELb0ELb0ELb0ELb0ELi2ELi4ELi4ELi4ELb0EEENS1_24CollectiveEpilogueBwdGQAISA_fSD_Li256ELb1ELb0EEENS1_19SingleTileSchedulerILb1ELb0ELb0ELi128EEEEEEEEEvNT_6ParamsE$_ZN4cute3eso3ESOILb0ELb1EJNS_5tupleIJiiEEEEEC2ERKS3_,($_ZN7cutlass13device_kernelIN5flash19enable_sm80_to_sm89INS1_16FlashAttnBwdSm80INS1_25CollectiveMainloopBwdSm80ILi2ELi2EN4cute5tupleIJNS5_1CILi128EEES8_NS7_ILi64EEEEEENS_10bfloat16_tEfNS_4arch4Sm80ELb0ELb1ELb1ELb1ELb0ELb0ELb0ELb0ELi2ELi4ELi4ELi4ELb0EEENS1_24CollectiveEpilogueBwdGQAISA_fSD_Li256ELb1ELb0EEENS1_19SingleTileSchedulerILb1ELb0ELb0ELi128EEEEEEEEEvNT_6ParamsE$_ZN4cute3eso3ESOILb0ELb1EJNS_5tupleIJiiEEENS_1CILi1024EEEEEC2ERKS3_RKS5_ - $_ZN7cutlass13device_kernelIN5flash19enable_sm80_to_sm89INS1_16FlashAttnBwdSm80INS1_25CollectiveMainloopBwdSm80ILi2ELi2EN4cute5tupleIJNS5_1CILi128EEES8_NS7_ILi64EEEEEENS_10bfloat16_tEfNS_4arch4Sm80ELb0ELb1ELb1ELb1ELb0ELb0ELb0ELb0ELi2ELi4ELi4ELi4ELb0EEENS1_24CollectiveEpilogueBwdGQAISA_fSD_Li256ELb1ELb0EEENS1_19SingleTileSchedulerILb1ELb0ELb0ELi128EEEEEEEEEvNT_6ParamsE$_ZN4cute3eso3ESOILb0ELb1EJNS_5tupleIJiiEEEEEC2ERKS3_)
$_ZN7cutlass13device_kernelIN5flash19enable_sm80_to_sm89INS1_16FlashAttnBwdSm80INS1_25CollectiveMainloopBwdSm80ILi2ELi2EN4cute5tupleIJNS5_1CILi128EEES8_NS7_ILi64EEEEEENS_10bfloat16_tEfNS_4arch4Sm80ELb0ELb1ELb1ELb1ELb0ELb0ELb0ELb0ELi2ELi4ELi4ELi4ELb0EEENS1_24CollectiveEpilogueBwdGQAISA_fSD_Li256ELb1ELb0EEENS1_19SingleTileSchedulerILb1ELb0ELb0ELi128EEEEEEEEEvNT_6ParamsE$_ZN4cute3eso3ESOILb0ELb1EJNS_5tupleIJiiEEEEEC2ERKS3_:
[----:B------:R-:W-:Y:S01]  /*6f50*/  IADD3 R2, R2, -c[0x0][0x20], RZ ;  /* 0x8000080002027a10 */ /* 0x000fe20007ffe0ff */
[----:B------:R-:W-:Y:S01]  /*6f60*/  IMAD.MOV.U32 R8, RZ, RZ, R6 ;  /* 0x000000ffff087224 */ /* 0x000fe200078e0006 */
[----:B------:R-:W-:-:S03]  /*6f70*/  MOV R9, 0x0 ;  /* 0x0000000000097802 */ /* 0x000fc60000000f00 */
[----:B------:R1:W-:Y:S04]  /*6f80*/  STL [R2], R5 ;  /* 0x0000000502007387 */ /* 0x0003e80000100800 */
[----:B------:R1:W-:Y:S01]  /*6f90*/  STL [R2+0x4], R3 ;  /* 0x0000040302007387 */ /* 0x0003e20000100800 */
[----:B------:R-:W-:Y:S05]  /*6fa0*/  RET.REL.NODEC R8 `(_ZN7cutlass13device_kernelIN5flash19enable_sm80_to_sm89INS1_16FlashAttnBwdSm80INS1_25CollectiveMainloopBwdSm80ILi2ELi2EN4cute5tupleIJNS5_1CILi128EEES8_NS7_ILi64EEEEEENS_10bfloat16_tEfNS_4arch4Sm80ELb0ELb1ELb1ELb1ELb0ELb0ELb0ELb0ELi2ELi4ELi4ELi4ELb0EEENS1_24CollectiveEpilogueBwdGQAISA_fSD_Li256ELb1ELb0EEENS1_19SingleTileSchedulerILb1ELb0ELb0ELi128EEEEEEEEEvNT_6ParamsE) ;  /* 0xffff905008007950 */ /* 0x000fea0003c3ffff */
        .type           $_ZN7cutlass13device_kernelIN5flash19enable_sm80_to_sm89INS1_16FlashAttnBwdSm80INS1_25CollectiveMainloopBwdSm80ILi2ELi2EN4cute5tupleIJNS5_1CILi128EEES8_NS7_ILi64EEEEEENS_10bfloat16_tEfNS_4arch4Sm80ELb0ELb1ELb1ELb1ELb0ELb0ELb0ELb0ELi2ELi4ELi4ELi4ELb0EEENS1_24CollectiveEpilogueBwdGQAISA_fSD_Li256ELb1ELb0EEENS1_19SingleTileSchedulerILb1ELb0ELb0ELi128EEEEEEEEEvNT_6ParamsE$_ZN4cute3eso3ESOILb0ELb1EJNS_5tupleIJiiEEENS_1CILi1024EEEEEC2ERKS3_RKS5_,@function
        .size           $_ZN7cutlass13device_kernelIN5flash19enable_sm80_to_sm89INS1_16FlashAttnBwdSm80INS1_25CollectiveMainloopBwdSm80ILi2ELi2EN4cute5tupleIJNS5_1CILi128EEES8_NS7_ILi64EEEEEENS_10bfloat16_tEfNS_4arch4Sm80ELb0ELb1ELb1ELb1ELb0ELb0ELb0ELb0ELi2ELi4ELi4ELi4ELb0EEENS1_24CollectiveEpilogueBwdGQAISA_fSD_Li256ELb1ELb0EEENS1_19SingleTileSchedulerILb1ELb0ELb0ELi128EEEEEEEEEvNT_6ParamsE$_ZN4cute3eso3ESOILb0ELb1EJNS_5tupleIJiiEEENS_1CILi1024EEEEEC2ERKS3_RKS5_,($_ZN7cutlass13device_kernelIN5flash19enable_sm80_to_sm89INS1_16FlashAttnBwdSm80INS1_25CollectiveMainloopBwdSm80ILi2ELi2EN4cute5tupleIJNS5_1CILi128EEES8_NS7_ILi64EEEEEENS_10bfloat16_tEfNS_4arch4Sm80ELb0ELb1ELb1ELb1ELb0ELb0ELb0ELb0ELi2ELi4ELi4ELi4ELb0EEENS1_24CollectiveEpilogueBwdGQAISA_fSD_Li256ELb1ELb0EEENS1_19SingleTileSchedulerILb1ELb0ELb0ELi128EEEEEEEEEvNT_6ParamsE$_ZN4cute3eso3ESOILb0ELb1EJNS_5tupleIJiiEEENS_1CILi8192EEEEEC2ERKS3_RKS5_ - $_ZN7cutlass13device_kernelIN5flash19enable_sm80_to_sm89INS1_16FlashAttnBwdSm80INS1_25CollectiveMainloopBwdSm80ILi2ELi2EN4cute5tupleIJNS5_1CILi128EEES8_NS7_ILi64EEEEEENS_10bfloat16_tEfNS_4arch4Sm80ELb0ELb1ELb1ELb1ELb0ELb0ELb0ELb0ELi2ELi4ELi4ELi4ELb0EEENS1_24CollectiveEpilogueBwdGQAISA_fSD_Li256ELb1ELb0EEENS1_19SingleTileSchedulerILb1ELb0ELb0ELi128EEEEEEEEEvNT_6ParamsE$_ZN4cute3eso3ESOILb0ELb1EJNS_5tupleIJiiEEENS_1CILi1024EEEEEC2ERKS3_RKS5_)
$_ZN7cutlass13device_kernelIN5flash19enable_sm80_to_sm89INS1_16FlashAttnBwdSm80INS1_25CollectiveMainloopBwdSm80ILi2ELi2EN4cute5tupleIJNS5_1CILi128EEES8_NS7_ILi64EEEEEENS_10bfloat16_tEfNS_4arch4Sm80ELb0ELb1ELb1ELb1ELb0ELb0ELb0ELb0ELi2ELi4ELi4ELi4ELb0EEENS1_24CollectiveEpilogueBwdGQAISA_fSD_Li256ELb1ELb0EEENS1_19SingleTileSchedulerILb1ELb0ELb0ELi128EEEEEEEEEvNT_6ParamsE$_ZN4cute3eso3ESOILb0ELb1EJNS_5tupleIJiiEEENS_1CILi1024EEEEEC2ERKS3_RKS5_:
[----:B------:R-:W-:Y:S01]  /*6fb0*/  IADD3 R2, R2, -c[0x0][0x20], RZ ;  /* 0x8000080002027a10 */ /* 0x000fe20007ffe0ff */
[----:B------:R-:W-:Y:S01]  /*6fc0*/  IMAD.MOV.U32 R8, RZ, RZ, R6 ;  /* 0x000000ffff087224 */ /* 0x000fe200078e0006 */
[----:B------:R-:W-:-:S03]  /*6fd0*/  MOV R9, 0x0 ;  /* 0x0000000000097802 */ /* 0x000fc60000000f00 */
[----:B------:R1:W-:Y:S04]  /*6fe0*/  STL [R2], R5 ;  /* 0x0000000502007387 */ /* 0x0003e80000100800 */
[----:B------:R1:W-:Y:S01]  /*6ff0*/  STL [R2+0x4], R3 ;  /* 0x0000040302007387 */ /* 0x0003e20000100800 */
[----:B------:R-:W-:Y:S05]  /*7000*/  RET.REL.NODEC R8 `(_ZN7cutlass13device_kernelIN5flash19enable_sm80_to_sm89INS1_16FlashAttnBwdSm80INS1_25CollectiveMainloopBwdSm80ILi2ELi2EN4cute5tupleIJNS5_1CILi128EEES8_NS7_ILi64EEEEEENS_10bfloat16_tEfNS_4arch4Sm80ELb0ELb1ELb1ELb1ELb0ELb0ELb0ELb0ELi2ELi4ELi4ELi4ELb0EEENS1_24CollectiveEpilogueBwdGQAISA_fSD_Li256ELb1ELb0EEENS1_19SingleTileSchedulerILb1ELb0ELb0ELi128EEEEEEEEEvNT_6ParamsE) ;  /* 0xffff8ff008007950 */ /* 0x000fea0003c3ffff */
        .type           $_ZN7cutlass13device_kernelIN5flash19enable_sm80_to_sm89INS1_16FlashAttnBwdSm80INS1_25CollectiveMainloopBwdSm80ILi2ELi2EN4cute5tupleIJNS5_1CILi128EEES8_NS7_ILi64EEEEEENS_10bfloat16_tEfNS_4arch4Sm80ELb0ELb1ELb1ELb1ELb0ELb0ELb0ELb0ELi2ELi4ELi4ELi4ELb0EEENS1_24CollectiveEpilogueBwdGQAISA_fSD_Li256ELb1ELb0EEENS1_19SingleTileSchedulerILb1ELb0ELb0ELi128EEEEEEEEEvNT_6ParamsE$_ZN4cute3eso3ESOILb0ELb1EJNS_5tupleIJiiEEENS_1CILi8192EEEEEC2ERKS3_RKS5_,@function
        .size           $_ZN7cutlass13device_kernelIN5flash19enable_sm80_to_sm89INS1_16FlashAttnBwdSm80INS1_25CollectiveMainloopBwdSm80ILi2ELi2EN4cute5tupleIJNS5_1CILi128EEES8_NS7_ILi64EEEEEENS_10bfloat16_tEfNS_4arch4Sm80ELb0ELb1ELb1ELb1ELb0ELb0ELb0ELb0ELi2ELi4ELi4ELi4ELb0EEENS1_24CollectiveEpilogueBwdGQAISA_fSD_Li256ELb1ELb0EEENS1_19SingleTileSchedulerILb1ELb0ELb0ELi128EEEEEEEEEvNT_6ParamsE$_ZN4cute3eso3ESOILb0ELb1EJNS_5tupleIJiiEEENS_1CILi8192EEEEEC2ERKS3_RKS5_,($_ZN7cutlass13device_kernelIN5flash19enable_sm80_to_sm89INS1_16FlashAttnBwdSm80INS1_25CollectiveMainloopBwdSm80ILi2ELi2EN4cute5tupleIJNS5_1CILi128EEES8_NS7_ILi64EEEEEENS_10bfloat16_tEfNS_4arch4Sm80ELb0ELb1ELb1ELb1ELb0ELb0ELb0ELb0ELi2ELi4ELi4ELi4ELb0EEENS1_24CollectiveEpilogueBwdGQAISA_fSD_Li256ELb1ELb0EEENS1_19SingleTileSchedulerILb1ELb0ELb0ELi128EEEEEEEEEvNT_6ParamsE$_ZN4cute3eso3ESOILb0ELb1EJNS_6LayoutINS_5tupleIJNS3_IJNS_1CILi8EEENS4_ILi1EEEEEENS4_ILi2EEEEEENS3_IJNS3_IJS6_NS4_ILi0EEEEEEiEEEEESA_EEC2ERKSD_RKSA_ - $_ZN7cutlass13device_kernelIN5flash19enable_sm80_to_sm89INS1_16FlashAttnBwdSm80INS1_25CollectiveMainloopBwdSm80ILi2ELi2EN4cute5tupleIJNS5_1CILi128EEES8_NS7_ILi64EEEEEENS_10bfloat16_tEfNS_4arch4Sm80ELb0ELb1ELb1ELb1ELb0ELb0ELb0ELb0ELi2ELi4ELi4ELi4ELb0EEENS1_24CollectiveEpilogueBwdGQAISA_fSD_Li256ELb1ELb0EEENS1_19SingleTileSchedulerILb1ELb0ELb0ELi128EEEEEEEEEvNT_6ParamsE$_ZN4cute3eso3ESOILb0ELb1EJNS_5tupleIJiiEEENS_1CILi8192EEEEEC2ERKS3_RKS5_)
$_ZN7cutlass13device_kernelIN5flash19enable_sm80_to_sm89INS1_16FlashAttnBwdSm80INS1_25CollectiveMainloopBwdSm80ILi2ELi2EN4cute5tupleIJNS5_1CILi128EEES8_NS7_ILi64EEEEEENS_10bfloat16_tEfNS_4arch4Sm80ELb0ELb1ELb1ELb1ELb0ELb0ELb0ELb0ELi2ELi4ELi4ELi4ELb0EEENS1_24CollectiveEpilogueBwdGQAISA_fSD_Li256ELb1ELb0EEENS1_19SingleTileSchedulerILb1ELb0ELb0ELi128EEEEEEEEEvNT_6ParamsE$_ZN4cute3eso3ESOILb0ELb1EJNS_5tupleIJiiEEENS_1CILi8192EEEEEC2ERKS3_RKS5_:
[----:B------:R-:W-:Y:S01]  /*7010*/  IADD3 R4, R67, -c[0x0][0x20], RZ ;  /* 0x8000080043047a10 */ /* 0x000fe20007ffe0ff */
[----:B------:R-:W-:Y:S01]  /*7020*/  IMAD.MOV.U32 R8, RZ, RZ, R6 ;  /* 0x000000ffff087224 */ /* 0x000fe200078e0006 */
[----:B------:R-:W-:-:S03]  /*7030*/  MOV R9, 0x0 ;  /* 0x0000000000097802 */ /* 0x000fc60000000f00 */
[----:B------:R1:W-:Y:S04]  /*7040*/  STL [R4], R2 ;  /* 0x0000000204007387 */ /* 0x0003e80000100800 */
[----:B------:R1:W-:Y:S01]  /*7050*/  STL [R4+0x4], R3 ;  /* 0x0000040304007387 */ /* 0x0003e20000100800 */
[----:B------:R-:W-:Y:S05]  /*7060*/  RET.REL.NODEC R8 `(_ZN7cutlass13device_kernelIN5flash19enable_sm80_to_sm89INS1_16FlashAttnBwdSm80INS1_25CollectiveMainloopBwdSm80ILi2ELi2EN4cute5tupleIJNS5_1CILi128EEES8_NS7_ILi64EEEEEENS_10bfloat16_tEfNS_4arch4Sm80ELb0ELb1ELb1ELb1ELb0ELb0ELb0ELb0ELi2ELi4ELi4ELi4ELb0EEENS1_24CollectiveEpilogueBwdGQAISA_fSD_Li256ELb1ELb0EEENS1_19SingleTileSchedulerILb1ELb0ELb0ELi128EEEEEEEEEvNT_6ParamsE) ;  /* 0xffff8f9008007950 */ /* 0x000fea0003c3ffff */
        .type           $_ZN7cutlass13device_kernelIN5flash19enable_sm80_to_sm89INS1_16FlashAttnBwdSm80INS1_25CollectiveMainloopBwdSm80ILi2ELi2EN4cute5tupleIJNS5_1CILi128EEES8_NS7_ILi64EEEEEENS_10bfloat16_tEfNS_4arch4Sm80ELb0ELb1ELb1ELb1ELb0ELb0ELb0ELb0ELi2ELi4ELi4ELi4ELb0EEENS1_24CollectiveEpilogueBwdGQAISA_fSD_Li256ELb1ELb0EEENS1_19SingleTileSchedulerILb1ELb0ELb0ELi128EEEEEEEEEvNT_6ParamsE$_ZN4cute3eso3ESOILb0ELb1EJNS_6LayoutINS_5tupleIJNS3_IJNS_1CILi8EEENS4_ILi1EEEEEENS4_ILi2EEEEEENS3_IJNS3_IJS6_NS4_ILi0EEEEEEiEEEEESA_EEC2ERKSD_RKSA_,@function
        .size           $_ZN7cutlass13device_kernelIN5flash19enable_sm80_to_sm89INS1_16FlashAttnBwdSm80INS1_25CollectiveMainloopBwdSm80ILi2ELi2EN4cute5tupleIJNS5_1CILi128EEES8_NS7_ILi64EEEEEENS_10bfloat16_tEfNS_4arch4Sm80ELb0ELb1ELb1ELb1ELb0ELb0ELb0ELb0ELi2ELi4ELi4ELi4ELb0EEENS1_24CollectiveEpilogueBwdGQAISA_fSD_Li256ELb1ELb0EEENS1_19SingleTileSchedulerILb1ELb0ELb0ELi128EEEEEEEEEvNT_6ParamsE$_ZN4cute3eso3ESOILb0ELb1EJNS_6LayoutINS_5tupleIJNS3_IJNS_1CILi8EEENS4_ILi1EEEEEENS4_ILi2EEEEEENS3_IJNS3_IJS6_NS4_ILi0EEEEEEiEEEEESA_EEC2ERKSD_RKSA_,($_ZN7cutlass13device_kernelIN5flash19enable_sm80_to_sm89INS1_16FlashAttnBwdSm80INS1_25CollectiveMainloopBwdSm80ILi2ELi2EN4cute5tupleIJNS5_1CILi128EEES8_NS7_ILi64EEEEEENS_10bfloat16_tEfNS_4arch4Sm80ELb0ELb1ELb1ELb1ELb0ELb0ELb0ELb0ELi2ELi4ELi4ELi4ELb0EEENS1_24CollectiveEpilogueBwdGQAISA_fSD_Li256ELb1ELb0EEENS1_19SingleTileSchedulerILb1ELb0ELb0ELi128EEEEEEEEEvNT_6ParamsE$_ZN4cute3eso3ESOILb0ELb1EJiEEC2ERKi - $_ZN7cutlass13device_kernelIN5flash19enable_sm80_to_sm89INS1_16FlashAttnBwdSm80INS1_25CollectiveMainloopBwdSm80ILi2ELi2EN4cute5tupleIJNS5_1CILi128EEES8_NS7_ILi64EEEEEENS_10bfloat16_tEfNS_4arch4Sm80ELb0ELb1ELb1ELb1ELb0ELb0ELb0ELb0ELi2ELi4ELi4ELi4ELb0EEENS1_24CollectiveEpilogueBwdGQAISA_fSD_Li256ELb1ELb0EEENS1_19SingleTileSchedulerILb1ELb0ELb0ELi128EEEEEEEEEvNT_6ParamsE$_ZN4cute3eso3ESOILb0ELb1EJNS_6LayoutINS_5tupleIJNS3_IJNS_1CILi8EEENS4_ILi1EEEEEENS4_ILi2EEEEEENS3_IJNS3_IJS6_NS4_ILi0EEEEEEiEEEEESA_EEC2ERKSD_RKSA_)
$_ZN7cutlass13device_kernelIN5flash19enable_sm80_to_sm89INS1_16FlashAttnBwdSm80INS1_25CollectiveMainloopBwdSm80ILi2ELi2EN4cute5tupleIJNS5_1CILi128EEES8_NS7_ILi64EEEEEENS_10bfloat16_tEfNS_4arch4Sm80ELb0ELb1ELb1ELb1ELb0ELb0ELb0ELb0ELi2ELi4ELi4ELi4ELb0EEENS1_24CollectiveEpilogueBwdGQAISA_fSD_Li256ELb1ELb0EEENS1_19SingleTileSchedulerILb1ELb0ELb0ELi128EEEEEEEEEvNT_6ParamsE$_ZN4cute3eso3ESOILb0ELb1EJNS_6LayoutINS_5tupleIJNS3_IJNS_1CILi8EEENS4_ILi1EEEEEENS4_ILi2EEEEEENS3_IJNS3_IJS6_NS4_ILi0EEEEEEiEEEEESA_EEC2ERKSD_RKSA_:
[----:B------:R-:W-:Y:S02]  /*7070*/  IADD3 R2, R68, -c[0x0][0x20], RZ ;  /* 0x8000080044027a10 */ /* 0x000fe40007ffe0ff */
[----:B------:R-:W-:-:S03]  /*7080*/  MOV R7, 0x0 ;  /* 0x0000000000077802 */ /* 0x000fc60000000f00 */
[----:B------:R1:W-:Y:S01]  /*7090*/  STL [R2], R3 ;  /* 0x0000000302007387 */ /* 0x0003e20000100800 */
[----:B------:R-:W-:Y:S05]  /*70a0*/  RET.REL.NODEC R6 `(_ZN7cutlass13device_kernelIN5flash19enable_sm80_to_sm89INS1_16FlashAttnBwdSm80INS1_25CollectiveMainloopBwdSm80ILi2ELi2EN4cute5tupleIJNS5_1CILi128EEES8_NS7_ILi64EEEEEENS_10bfloat16_tEfNS_4arch4Sm80ELb0ELb1ELb1ELb1ELb0ELb0ELb0ELb0ELi2ELi4ELi4ELi4ELb0EEENS1_24CollectiveEpilogueBwdGQAISA_fSD_Li256ELb1ELb0EEENS1_19SingleTileSchedulerILb1ELb0ELb0ELi128EEEEEEEEEvNT_6ParamsE) ;  /* 0xffff8f5006007950 */ /* 0x000fea0003c3ffff */
        .type           $_ZN7cutlass13device_kernelIN5flash19enable_sm80_to_sm89INS1_16FlashAttnBwdSm80INS1_25CollectiveMainloopBwdSm80ILi2ELi2EN4cute5tupleIJNS5_1CILi128EEES8_NS7_ILi64EEEEEENS_10bfloat16_tEfNS_4arch4Sm80ELb0ELb1ELb1ELb1ELb0ELb0ELb0ELb0ELi2ELi4ELi4ELi4ELb0EEENS1_24CollectiveEpilogueBwdGQAISA_fSD_Li256ELb1ELb0EEENS1_19SingleTileSchedulerILb1ELb0ELb0ELi128EEEEEEEEEvNT_6ParamsE$_ZN4cute3eso3ESOILb0ELb1EJiEEC2ERKi,@function
        .size           $_ZN7cutlass13device_kernelIN5flash19enable_sm80_to_sm89INS1_16FlashAttnBwdSm80INS1_25CollectiveMainloopBwdSm80ILi2ELi2EN4cute5tupleIJNS5_1CILi128EEES8_NS7_ILi64EEEEEENS_10bfloat16_tEfNS_4arch4Sm80ELb0ELb1ELb1ELb1ELb0ELb0ELb0ELb0ELi2ELi4ELi4ELi4ELb0EEENS1_24CollectiveEpilogueBwdGQAISA_fSD_Li256ELb1ELb0EEENS1_19SingleTileSchedulerILb1ELb0ELb0ELi128EEEEEEEEEvNT_6ParamsE$_ZN4cute3eso3ESOILb0ELb1EJiEEC2ERKi,($_ZN7cutlass13device_kernelIN5flash19enable_sm80_to_sm89INS1_16FlashAttnBwdSm80INS1_25CollectiveMainloopBwdSm80ILi2ELi2EN4cute5tupleIJNS5_1CILi128EEES8_NS7_ILi64EEEEEENS_10bfloat16_tEfNS_4arch4Sm80ELb0ELb1ELb1ELb1ELb0ELb0ELb0ELb0ELi2ELi4ELi4ELi4ELb0EEENS1_24CollectiveEpilogueBwdGQAISA_fSD_Li256ELb1ELb0EEENS1_19SingleTileSchedulerILb1ELb0ELb0ELi128EEEEEEEEEvNT_6ParamsE$_ZN4cute3eso3ESOILb0ELb1EJiNS_1CILi0EEEEEC2ERKiRKS3_ - $_ZN7cutlass13device_kernelIN5flash19enable_sm80_to_sm89INS1_16FlashAttnBwdSm80INS1_25CollectiveMainloopBwdSm80ILi2ELi2EN4cute5tupleIJNS5_1CILi128EEES8_NS7_ILi64EEEEEENS_10bfloat16_tEfNS_4arch4Sm80ELb0ELb1ELb1ELb1ELb0ELb0ELb0ELb0ELi2ELi4ELi4ELi4ELb0EEENS1_24CollectiveEpilogueBwdGQAISA_fSD_Li256ELb1ELb0EEENS1_19SingleTileSchedulerILb1ELb0ELb0ELi128EEEEEEEEEvNT_6ParamsE$_ZN4cute3eso3ESOILb0ELb1EJiEEC2ERKi)
$_ZN7cutlass13device_kernelIN5flash19enable_sm80_to_sm89INS1_16FlashAttnBwdSm80INS1_25CollectiveMainloopBwdSm80ILi2ELi2EN4cute5tupleIJNS5_1CILi128EEES8_NS7_ILi64EEEEEENS_10bfloat16_tEfNS_4arch4Sm80ELb0ELb1ELb1ELb1ELb0ELb0ELb0ELb0ELi2ELi4ELi4ELi4ELb0EEENS1_24CollectiveEpilogueBwdGQAISA_fSD_Li256ELb1ELb0EEENS1_19SingleTileSchedulerILb1ELb0ELb0ELi128EEEEEEEEEvNT_6ParamsE$_ZN4cute3eso3ESOILb0ELb1EJiEEC2ERKi:
[----:B------:R-:W-:Y:S02]  /*70b0*/  IADD3 R2, R2, -c[0x0][0x20], RZ ;  /* 0x8000080002027a10 */ /* 0x000fe40007ffe0ff */
[----:B------:R-:W-:-:S03]  /*70c0*/  MOV R9, 0x0 ;  /* 0x0000000000097802 */ /* 0x000fc60000000f00 */
[----:B------:R1:W-:Y:S01]  /*70d0*/  STL [R2], R3 ;  /* 0x0000000302007387 */ /* 0x0003e20000100800 */
[----:B------:R-:W-:Y:S05]  /*70e0*/  RET.REL.NODEC R8 `(_ZN7cutlass13device_kernelIN5flash19enable_sm80_to_sm89INS1_16FlashAttnBwdSm80INS1_25CollectiveMainloopBwdSm80ILi2ELi2EN4cute5tupleIJNS5_1CILi128EEES8_NS7_ILi64EEEEEENS_10bfloat16_tEfNS_4arch4Sm80ELb0ELb1ELb1ELb1ELb0ELb0ELb0ELb0ELi2ELi4ELi4ELi4ELb0EEENS1_24CollectiveEpilogueBwdGQAISA_fSD_Li256ELb1ELb0EEENS1_19SingleTileSchedulerILb1ELb0ELb0ELi128EEEEEEEEEvNT_6ParamsE) ;  /* 0xffff8f1008007950 */ /* 0x000fea0003c3ffff */
        .type           $_ZN7cutlass13device_kernelIN5flash19enable_sm80_to_sm89INS1_16FlashAttnBwdSm80INS1_25CollectiveMainloopBwdSm80ILi2ELi2EN4cute5tupleIJNS5_1CILi128EEES8_NS7_ILi64EEEEEENS_10bfloat16_tEfNS_4arch4Sm80ELb0ELb1ELb1ELb1ELb0ELb0ELb0ELb0ELi2ELi4ELi4ELi4ELb0EEENS1_24CollectiveEpilogueBwdGQAISA_fSD_Li256ELb1ELb0EEENS1_19SingleTileSchedulerILb1ELb0ELb0ELi128EEEEEEEEEvNT_6ParamsE$_ZN4cute3eso3ESOILb0ELb1EJiNS_1CILi0EEEEEC2ERKiRKS3_,@function
        .size           $_ZN7cutlass13device_kernelIN5flash19enable_sm80_to_sm89INS1_16FlashAttnBwdSm80INS1_25CollectiveMainloopBwdSm80ILi2ELi2EN4cute5tupleIJNS5_1CILi128EEES8_NS7_ILi64EEEEEENS_10bfloat16_tEfNS_4arch4Sm80ELb0ELb1ELb1ELb1ELb0ELb0ELb0ELb0ELi2ELi4ELi4ELi4ELb0EEENS1_24CollectiveEpilogueBwdGQAISA_fSD_Li256ELb1ELb0EEENS1_19SingleTileSchedulerILb1ELb0ELb0ELi128EEEEEEEEEvNT_6ParamsE$_ZN4cute3eso3ESOILb0ELb1EJiNS_1CILi0EEEEEC2ERKiRKS3_,($_ZN7cutlass13device_kernelIN5flash19enable_sm80_to_sm89INS1_16FlashAttnBwdSm80INS1_25CollectiveMainloopBwdSm80ILi2ELi2EN4cute5tupleIJNS5_1CILi128EEES8_NS7_ILi64EEEEEENS_10bfloat16_tEfNS_4arch4Sm80ELb0ELb1ELb1ELb1ELb0ELb0ELb0ELb0ELi2ELi4ELi4ELi4ELb0EEENS1_24CollectiveEpilogueBwdGQAISA_fSD_Li256ELb1ELb0EEENS1_19SingleTileSchedulerILb1ELb0ELb0ELi128EEEEEEEEEvNT_6ParamsE$_ZN4cute3eso3ESOILb0ELb1EJiNS_1CILi144EEENS2_ILi288EEEEEC2ERKiRKS3_RKS4_ - $_ZN7cutlass13device_kernelIN5flash19enable_sm80_to_sm89INS1_16FlashAttnBwdSm80INS1_25CollectiveMainloopBwdSm80ILi2ELi2EN4cute5tupleIJNS5_1CILi128EEES8_NS7_ILi64EEEEEENS_10bfloat16_tEfNS_4arch4Sm80ELb0ELb1ELb1ELb1ELb0ELb0ELb0ELb0ELi2ELi4ELi4ELi4ELb0EEENS1_24CollectiveEpilogueBwdGQAISA_fSD_Li256ELb1ELb0EEENS1_19SingleTileSchedulerILb1ELb0ELb0ELi128EEEEEEEEEvNT_6ParamsE$_ZN4cute3eso3ESOILb0ELb1EJiNS_1CILi0EEEEEC2ERKiRKS3_)
$_ZN7cutlass13device_kernelIN5flash19enable_sm80_to_sm89INS1_16FlashAttnBwdSm80INS1_25CollectiveMainloopBwdSm80ILi2ELi2EN4cute5tupleIJNS5_1CILi128EEES8_NS7_ILi64EEEEEENS_10bfloat16_tEfNS_4arch4Sm80ELb0ELb1ELb1ELb1ELb0ELb0ELb0ELb0ELi2ELi4ELi4ELi4ELb0EEENS1_24CollectiveEpilogueBwdGQAISA_fSD_Li256ELb1ELb0EEENS1_19SingleTileSchedulerILb1ELb0ELb0ELi128EEEEEEEEEvNT_6ParamsE$_ZN4cute3eso3ESOILb0ELb1EJiNS_1CILi0EEEEEC2ERKiRKS3_:
[----:B------:R-:W-:Y:S01]  /*70f0*/  IADD3 R2, R2, -c[0x0][0x20], RZ ;  /* 0x8000080002027a10 */ /* 0x000fe20007ffe0ff */
[----:B------:R-:W-:Y:S01]  /*7100*/  IMAD.MOV.U32 R8, RZ, RZ, R6 ;  /* 0x000000ffff087224 */ /* 0x000fe200078e0006 */
[----:B------:R-:W-:-:S03]  /*7110*/  MOV R9, 0x0 ;  /* 0x0000000000097802 */ /* 0x000fc60000000f00 */
[----:B------:R1:W-:Y:S01]  /*7120*/  STL [R2], R3 ;  /* 0x0000000302007387 */ /* 0x0003e20000100800 */
[----:B------:R-:W-:Y:S05]  /*7130*/  RET.REL.NODEC R8 `(_ZN7cutlass13device_kernelIN5flash19enable_sm80_to_sm89INS1_16FlashAttnBwdSm80INS1_25CollectiveMainloopBwdSm80ILi2ELi2EN4cute5tupleIJNS5_1CILi128EEES8_NS7_ILi64EEEEEENS_10bfloat16_tEfNS_4arch4Sm80ELb0ELb1ELb1ELb1ELb0ELb0ELb0ELb0ELi2ELi4ELi4ELi4ELb0EEENS1_24CollectiveEpilogueBwdGQAISA_fSD_Li256ELb1ELb0EEENS1_19SingleTileSchedulerILb1ELb0ELb0ELi128EEEEEEEEEvNT_6ParamsE) ;  /* 0xffff8ec008007950 */ /* 0x000fea0003c3ffff */
        .type           $_ZN7cutlass13device_kernelIN5flash19enable_sm80_to_sm89INS1_16FlashAttnBwdSm80INS1_25CollectiveMainloopBwdSm80ILi2ELi2EN4cute5tupleIJNS5_1CILi128EEES8_NS7_ILi64EEEEEENS_10bfloat16_tEfNS_4arch4Sm80ELb0ELb1ELb1ELb1ELb0ELb0ELb0ELb0ELi2ELi4ELi4ELi4ELb0EEENS1_24CollectiveEpilogueBwdGQAISA_fSD_Li256ELb1ELb0EEENS1_19SingleTileSchedulerILb1ELb0ELb0ELi128EEEEEEEEEvNT_6ParamsE$_ZN4cute3eso3ESOILb0ELb1EJiNS_1CILi144EEENS2_ILi288EEEEEC2ERKiRKS3_RKS4_,@function
        .size           $_ZN7cutlass13device_kernelIN5flash19enable_sm80_to_sm89INS1_16FlashAttnBwdSm80INS1_25CollectiveMainloopBwdSm80ILi2ELi2EN4cute5tupleIJNS5_1CILi128EEES8_NS7_ILi64EEEEEENS_10bfloat16_tEfNS_4arch4Sm80ELb0ELb1ELb1ELb1ELb0ELb0ELb0ELb0ELi2ELi4ELi4ELi4ELb0EEENS1_24CollectiveEpilogueBwdGQAISA_fSD_Li256ELb1ELb0EEENS1_19SingleTileSchedulerILb1ELb0ELb0ELi128EEEEEEEEEvNT_6ParamsE$_ZN4cute3eso3ESOILb0ELb1EJiNS_1CILi144EEENS2_ILi288EEEEEC2ERKiRKS3_RKS4_,($_ZN7cutlass13device_kernelIN5flash19enable_sm80_to_sm89INS1_16FlashAttnBwdSm80INS1_25CollectiveMainloopBwdSm80ILi2ELi2EN4cute5tupleIJNS5_1CILi128EEES8_NS7_ILi64EEEEEENS_10bfloat16_tEfNS_4arch4Sm80ELb0ELb1ELb1ELb1ELb0ELb0ELb0ELb0ELi2ELi4ELi4ELi4ELb0EEENS1_24CollectiveEpilogueBwdGQAISA_fSD_Li256ELb1ELb0EEENS1_19SingleTileSchedulerILb1ELb0ELb0ELi128EEEEEEEEEvNT_6ParamsE$_ZN4cute3eso3ESOILb0ELb1EJiNS_1CILi144EEENS2_ILi512EEEEEC2ERKiRKS3_RKS4_ - $_ZN7cutlass13device_kernelIN5flash19enable_sm80_to_sm89INS1_16FlashAttnBwdSm80INS1_25CollectiveMainloopBwdSm80ILi2ELi2EN4cute5tupleIJNS5_1CILi128EEES8_NS7_ILi64EEEEEENS_10bfloat16_tEfNS_4arch4Sm80ELb0ELb1ELb1ELb1ELb0ELb0ELb0ELb0ELi2ELi4ELi4ELi4ELb0EEENS1_24CollectiveEpilogueBwdGQAISA_fSD_Li256ELb1ELb0EEENS1_19SingleTileSchedulerILb1ELb0ELb0ELi128EEEEEEEEEvNT_6ParamsE$_ZN4cute3eso3ESOILb0ELb1EJiNS_1CILi144EEENS2_ILi288EEEEEC2ERKiRKS3_RKS4_)
$_ZN7cutlass13device_kernelIN5flash19enable_sm80_to_sm89INS1_16FlashAttnBwdSm80INS1_25CollectiveMainloopBwdSm80ILi2ELi2EN4cute5tupleIJNS5_1CILi128EEES8_NS7_ILi64EEEEEENS_10bfloat16_tEfNS_4arch4Sm80ELb0ELb1ELb1ELb1ELb0ELb0ELb0ELb0ELi2ELi4ELi4ELi4ELb0EEENS1_24CollectiveEpilogueBwdGQAISA_fSD_Li256ELb1ELb0EEENS1_19SingleTileSchedulerILb1ELb0ELb0ELi128EEEEEEEEEvNT_6ParamsE$_ZN4cute3eso3ESOILb0ELb1EJiNS_1CILi144EEENS2_ILi288EEEEEC2ERKiRKS3_RKS4_:
[----:B------:R-:W-:Y:S01]  /*7140*/  IADD3 R4, R61, -c[0x0][0x20], RZ ;  /* 0x800008003d047a10 */ /* 0x000fe20007ffe0ff */
[----:B------:R-:W-:Y:S01]  /*7150*/  IMAD.MOV.U32 R8, RZ, RZ, R6 ;  /* 0x000000ffff087224 */ /* 0x000fe200078e0006 */
[----:B------:R-:W-:-:S03]  /*7160*/  MOV R9, 0x0 ;  /* 0x0000000000097802 */ /* 0x000fc60000000f00 */
[----:B------:R1:W-:Y:S01]  /*7170*/  STL [R4], R5 ;  /* 0x0000000504007387 */ /* 0x0003e20000100800 */
[----:B------:R-:W-:Y:S05]  /*7180*/  RET.REL.NODEC R8 `(_ZN7cutlass13device_kernelIN5flash19enable_sm80_to_sm89INS1_16FlashAttnBwdSm80INS1_25CollectiveMainloopBwdSm80ILi2ELi2EN4cute5tupleIJNS5_1CILi128EEES8_NS7_ILi64EEEEEENS_10bfloat16_tEfNS_4arch4Sm80ELb0ELb1ELb1ELb1ELb0ELb0ELb0ELb0ELi2ELi4ELi4ELi4ELb0EEENS1_24CollectiveEpilogueBwdGQAISA_fSD_Li256ELb1ELb0EEENS1_19SingleTileSchedulerILb1ELb0ELb0ELi128EEEEEEEEEvNT_6ParamsE) ;  /* 0xffff8e7008007950 */ /* 0x000fea0003c3ffff */
        .type           $_ZN7cutlass13device_kernelIN5flash19enable_sm80_to_sm89INS1_16FlashAttnBwdSm80INS1_25CollectiveMainloopBwdSm80ILi2ELi2EN4cute5tupleIJNS5_1CILi128EEES8_NS7_ILi64EEEEEENS_10bfloat16_tEfNS_4arch4Sm80ELb0ELb1ELb1ELb1ELb0ELb0ELb0ELb0ELi2ELi4ELi4ELi4ELb0EEENS1_24CollectiveEpilogueBwdGQAISA_fSD_Li256ELb1ELb0EEENS1_19SingleTileSchedulerILb1ELb0ELb0ELi128EEEEEEEEEvNT_6ParamsE$_ZN4cute3eso3ESOILb0ELb1EJiNS_1CILi144EEENS2_ILi512EEEEEC2ERKiRKS3_RKS4_,@function
        .size           $_ZN7cutlass13device_kernelIN5flash19enable_sm80_to_sm89INS1_16FlashAttnBwdSm80INS1_25CollectiveMainloopBwdSm80ILi2ELi2EN4cute5tupleIJNS5_1CILi128EEES8_NS7_ILi64EEEEEENS_10bfloat16_tEfNS_4arch4Sm80ELb0ELb1ELb1ELb1ELb0ELb0ELb0ELb0ELi2ELi4ELi4ELi4ELb0EEENS1_24CollectiveEpilogueBwdGQAISA_fSD_Li256ELb1ELb0EEENS1_19SingleTileSchedulerILb1ELb0ELb0ELi128EEEEEEEEEvNT_6ParamsE$_ZN4cute3eso3ESOILb0ELb1EJiNS_1CILi144EEENS2_ILi512EEEEEC2ERKiRKS3_RKS4_,($_ZN7cutlass13device_kernelIN5flash19enable_sm80_to_sm89INS1_16FlashAttnBwdSm80INS1_25CollectiveMainloopBwdSm80ILi2ELi2EN4cute5tupleIJNS5_1CILi128EEES8_NS7_ILi64EEEEEENS_10bfloat16_tEfNS_4arch4Sm80ELb0ELb1ELb1ELb1ELb0ELb0ELb0ELb0ELi2ELi4ELi4ELi4ELb0EEENS1_24CollectiveEpilogueBwdGQAISA_fSD_Li256ELb1ELb0EEENS1_19SingleTileSchedulerILb1ELb0ELb0ELi128EEEEEEEEEvNT_6ParamsE$_ZN4cute3eso3ESOILb0ELb1EJiNS_1CILi4096EEEEEC2ERKiRKS3_ - $_ZN7cutlass13device_kernelIN5flash19enable_sm80_to_sm89INS1_16FlashAttnBwdSm80INS1_25CollectiveMainloopBwdSm80ILi2ELi2EN4cute5tupleIJNS5_1CILi128EEES8_NS7_ILi64EEEEEENS_10bfloat16_tEfNS_4arch4Sm80ELb0ELb1ELb1ELb1ELb0ELb0ELb0ELb0ELi2ELi4ELi4ELi4ELb0EEENS1_24CollectiveEpilogueBwdGQAISA_fSD_Li256ELb1ELb0EEENS1_19SingleTileSchedulerILb1ELb0ELb0ELi128EEEEEEEEEvNT_6ParamsE$_ZN4cute3eso3ESOILb0ELb1EJiNS_1CILi144EEENS2_ILi512EEEEEC2ERKiRKS3_RKS4_)
$_ZN7cutlass13device_kernelIN5flash19enable_sm80_to_sm89INS1_16FlashAttnBwdSm80INS1_25CollectiveMainloopBwdSm80ILi2ELi2EN4cute5tupleIJNS5_1CILi128EEES8_NS7_ILi64EEEEEENS_10bfloat16_tEfNS_4arch4Sm80ELb0ELb1ELb1ELb1ELb0ELb0ELb0ELb0ELi2ELi4ELi4ELi4ELb0EEENS1_24CollectiveEpilogueBwdGQAISA_fSD_Li256ELb1ELb0EEENS1_19SingleTileSchedulerILb1ELb0ELb0ELi128EEEEEEEEEvNT_6ParamsE$_ZN4cute3eso3ESOILb0ELb1EJiNS_1CILi144EEENS2_ILi512EEEEEC2ERKiRKS3_RKS4_:
[----:B------:R-:W-:Y:S01]  /*7190*/  IADD3 R4, R61, -c[0x0][0x20], RZ ;  /* 0x800008003d047a10 */ /* 0x000fe20007ffe0ff */
[----:B------:R-:W-:Y:S01]  /*71a0*/  IMAD.MOV.U32 R8, RZ, RZ, R6 ;  /* 0x000000ffff087224 */ /* 0x000fe200078e0006 */
[----:B------:R-:W-:-:S03]  /*71b0*/  MOV R9, 0x0 ;  /* 0x0000000000097802 */ /* 0x000fc60000000f00 */
[----:B------:R1:W-:Y:S01]  /*71c0*/  STL [R4], R5 ;  /* 0x0000000504007387 */ /* 0x0003e20000100800 */
[----:B------:R-:W-:Y:S05]  /*71d0*/  RET.REL.NODEC R8 `(_ZN7cutlass13device_kernelIN5flash19enable_sm80_to_sm89INS1_16FlashAttnBwdSm80INS1_25CollectiveMainloopBwdSm80ILi2ELi2EN4cute5tupleIJNS5_1CILi128EEES8_NS7_ILi64EEEEEENS_10bfloat16_tEfNS_4arch4Sm80ELb0ELb1ELb1ELb1ELb0ELb0ELb0ELb0ELi2ELi4ELi4ELi4ELb0EEENS1_24CollectiveEpilogueBwdGQAISA_fSD_Li256ELb1ELb0EEENS1_19SingleTileSchedulerILb1ELb0ELb0ELi128EEEEEEEEEvNT_6ParamsE) ;  /* 0xffff8e2008007950 */ /* 0x000fea0003c3ffff */
        .type           $_ZN7cutlass13device_kernelIN5flash19enable_sm80_to_sm89INS1_16FlashAttnBwdSm80INS1_25CollectiveMainloopBwdSm80ILi2ELi2EN4cute5tupleIJNS5_1CILi128EEES8_NS7_ILi64EEEEEENS_10bfloat16_tEfNS_4arch4Sm80ELb0ELb1ELb1ELb1ELb0ELb0ELb0ELb0ELi2ELi4ELi4ELi4ELb0EEENS1_24CollectiveEpilogueBwdGQAISA_fSD_Li256ELb1ELb0EEENS1_19SingleTileSchedulerILb1ELb0ELb0ELi128EEEEEEEEEvNT_6ParamsE$_ZN4cute3eso3ESOILb0ELb1EJiNS_1CILi4096EEEEEC2ERKiRKS3_,@function
        .size           $_ZN7cutlass13device_kernelIN5flash19enable_sm80_to_sm89INS1_16FlashAttnBwdSm80INS1_25CollectiveMainloopBwdSm80ILi2ELi2EN4cute5tupleIJNS5_1CILi128EEES8_NS7_ILi64EEEEEENS_10bfloat16_tEfNS_4arch4Sm80ELb0ELb1ELb1ELb1ELb0ELb0ELb0ELb0ELi2ELi4ELi4ELi4ELb0EEENS1_24CollectiveEpilogueBwdGQAISA_fSD_Li256ELb1ELb0EEENS1_19SingleTileSchedulerILb1ELb0ELb0ELi128EEEEEEEEEvNT_6ParamsE$_ZN4cute3eso3ESOILb0ELb1EJiNS_1CILi4096EEEEEC2ERKiRKS3_,($_ZN7cutlass13device_kernelIN5flash19enable_sm80_to_sm89INS1_16FlashAttnBwdSm80INS1_25CollectiveMainloopBwdSm80ILi2ELi2EN4cute5tupleIJNS5_1CILi128EEES8_NS7_ILi64EEEEEENS_10bfloat16_tEfNS_4arch4Sm80ELb0ELb1ELb1ELb1ELb0ELb0ELb0ELb0ELi2ELi4ELi4ELi4ELb0EEENS1_24CollectiveEpilogueBwdGQAISA_fSD_Li256ELb1ELb0EEENS1_19SingleTileSchedulerILb1ELb0ELb0ELi128EEEEEEEEEvNT_6ParamsE$_ZN4cute3eso3ESOILb0ELb1EJiNS_1CILi512EEEEEC2ERKiRKS3_ - $_ZN7cutlass13device_kernelIN5flash19enable_sm80_to_sm89INS1_16FlashAttnBwdSm80INS1_25CollectiveMainloopBwdSm80ILi2ELi2EN4cute5tupleIJNS5_1CILi128EEES8_NS7_ILi64EEEEEENS_10bfloat16_tEfNS_4arch4Sm80ELb0ELb1ELb1ELb1ELb0ELb0ELb0ELb0ELi2ELi4ELi4ELi4ELb0EEENS1_24CollectiveEpilogueBwdGQAISA_fSD_Li256ELb1ELb0EEENS1_19SingleTileSchedulerILb1ELb0ELb0ELi128EEEEEEEEEvNT_6ParamsE$_ZN4cute3eso3ESOILb0ELb1EJiNS_1CILi4096EEEEEC2ERKiRKS3_)
$_ZN7cutlass13device_kernelIN5flash19enable_sm80_to_sm89INS1_16FlashAttnBwdSm80INS1_25CollectiveMainloopBwdSm80ILi2ELi2EN4cute5tupleIJNS5_1CILi128EEES8_NS7_ILi64EEEEEENS_10bfloat16_tEfNS_4arch4Sm80ELb0ELb1ELb1ELb1ELb0ELb0ELb0ELb0ELi2ELi4ELi4ELi4ELb0EEENS1_24CollectiveEpilogueBwdGQAISA_fSD_Li256ELb1ELb0EEENS1_19SingleTileSchedulerILb1ELb0ELb0ELi128EEEEEEEEEvNT_6ParamsE$_ZN4cute3eso3ESOILb0ELb1EJiNS_1CILi4096EEEEEC2ERKiRKS3_:
[----:B------:R-:W-:Y:S02]  /*71e0*/  IADD3 R9, R9, -c[0x0][0x20], RZ ;  /* 0x8000080009097a10 */ /* 0x000fe40007ffe0ff */
[----:B------:R-:W-:-:S03]  /*71f0*/  MOV R5, 0x0 ;  /* 0x0000000000057802 */ /* 0x000fc60000000f00 */
[----:B------:R1:W-:Y:S01]  /*7200*/  STL [R9], R2 ;  /* 0x0000000209007387 */ /* 0x0003e20000100800 */
[----:B------:R-:W-:Y:S05]  /*7210*/  RET.REL.NODEC R4 `(_ZN7cutlass13device_kernelIN5flash19enable_sm80_to_sm89INS1_16FlashAttnBwdSm80INS1_25CollectiveMainloopBwdSm80ILi2ELi2EN4cute5tupleIJNS5_1CILi128EEES8_NS7_ILi64EEEEEENS_10bfloat16_tEfNS_4arch4Sm80ELb0ELb1ELb1ELb1ELb0ELb0ELb0ELb0ELi2ELi4ELi4ELi4ELb0EEENS1_24CollectiveEpilogueBwdGQAISA_fSD_Li256ELb1ELb0EEENS1_19SingleTileSchedulerILb1ELb0ELb0ELi128EEEEEEEEEvNT_6ParamsE) ;  /* 0xffff8de004007950 */ /* 0x000fea0003c3ffff */
        .type           $_ZN7cutlass13device_kernelIN5flash19enable_sm80_to_sm89INS1_16FlashAttnBwdSm80INS1_25CollectiveMainloopBwdSm80ILi2ELi2EN4cute5tupleIJNS5_1CILi128EEES8_NS7_ILi64EEEEEENS_10bfloat16_tEfNS_4arch4Sm80ELb0ELb1ELb1ELb1ELb0ELb0ELb0ELb0ELi2ELi4ELi4ELi4ELb0EEENS1_24CollectiveEpilogueBwdGQAISA_fSD_Li256ELb1ELb0EEENS1_19SingleTileSchedulerILb1ELb0ELb0ELi128EEEEEEEEEvNT_6ParamsE$_ZN4cute3eso3ESOILb0ELb1EJiNS_1CILi512EEEEEC2ERKiRKS3_,@function
        .size           $_ZN7cutlass13device_kernelIN5flash19enable_sm80_to_sm89INS1_16FlashAttnBwdSm80INS1_25CollectiveMainloopBwdSm80ILi2ELi2EN4cute5tupleIJNS5_1CILi128EEES8_NS7_ILi64EEEEEENS_10bfloat16_tEfNS_4arch4Sm80ELb0ELb1ELb1ELb1ELb0ELb0ELb0ELb0ELi2ELi4ELi4ELi4ELb0EEENS1_24CollectiveEpilogueBwdGQAISA_fSD_Li256ELb1ELb0EEENS1_19SingleTileSchedulerILb1ELb0ELb0ELi128EEEEEEEEEvNT_6ParamsE$_ZN4cute3eso3ESOILb0ELb1EJiNS_1CILi512EEEEEC2ERKiRKS3_,($_ZN7cutlass13device_kernelIN5flash19enable_sm80_to_sm89INS1_16FlashAttnBwdSm80INS1_25CollectiveMainloopBwdSm80ILi2ELi2EN4cute5tupleIJNS5_1CILi128EEES8_NS7_ILi64EEEEEENS_10bfloat16_tEfNS_4arch4Sm80ELb0ELb1ELb1ELb1ELb0ELb0ELb0ELb0ELi2ELi4ELi4ELi4ELb0EEENS1_24CollectiveEpilogueBwdGQAISA_fSD_Li256ELb1ELb0EEENS1_19SingleTileSchedulerILb1ELb0ELb0ELi128EEEEEEEEEvNT_6ParamsE$_ZN4cute3eso3ESOILb0ELb1EJiNS_1CILi72EEENS2_ILi512EEEEEC2ERKiRKS3_RKS4_ - $_ZN7cutlass13device_kernelIN5flash19enable_sm80_to_sm89INS1_16FlashAttnBwdSm80INS1_25CollectiveMainloopBwdSm80ILi2ELi2EN4cute5tupleIJNS5_1CILi128EEES8_NS7_ILi64EEEEEENS_10bfloat16_tEfNS_4arch4Sm80ELb0ELb1ELb1ELb1ELb0ELb0ELb0ELb0ELi2ELi4ELi4ELi4ELb0EEENS1_24CollectiveEpilogueBwdGQAISA_fSD_Li256ELb1ELb0EEENS1_19SingleTileSchedulerILb1ELb0ELb0ELi128EEEEEEEEEvNT_6ParamsE$_ZN4cute3eso3ESOILb0ELb1EJiNS_1CILi512EEEEEC2ERKiRKS3_)
$_ZN7cutlass13device_kernelIN5flash19enable_sm80_to_sm89INS1_16FlashAttnBwdSm80INS1_25CollectiveMainloopBwdSm80ILi2ELi2EN4cute5tupleIJNS5_1CILi128EEES8_NS7_ILi64EEEEEENS_10bfloat16_tEfNS_4arch4Sm80ELb0ELb1ELb1ELb1ELb0ELb0ELb0ELb0ELi2ELi4ELi4ELi4ELb0EEENS1_24CollectiveEpilogueBwdGQAISA_fSD_Li256ELb1ELb0EEENS1_19SingleTileSchedulerILb1ELb0ELb0ELi128EEEEEEEEEvNT_6ParamsE$_ZN4cute3eso3ESOILb0ELb1EJiNS_1CILi512EEEEEC2ERKiRKS3_:
[----:B------:R-:W-:Y:S02]  /*7220*/  IADD3 R3, R72, -c[0x0][0x20], RZ ;  /* 0x8000080048037a10 */ /* 0x000fe40007ffe0ff */
[----:B------:R-:W-:-:S03]  /*7230*/  MOV R5, 0x0 ;  /* 0x0000000000057802 */ /* 0x000fc60000000f00 */
[----:B------:R1:W-:Y:S01]  /*7240*/  STL [R3], R2 ;  /* 0x0000000203007387 */ /* 0x0003e20000100800 */
[----:B------:R-:W-:Y:S05]  /*7250*/  RET.REL.NODEC R4 `(_ZN7cutlass13device_kernelIN5flash19enable_sm80_to_sm89INS1_16FlashAttnBwdSm80INS1_25CollectiveMainloopBwdSm80ILi2ELi2EN4cute5tupleIJNS5_1CILi128EEES8_NS7_ILi64EEEEEENS_10bfloat16_tEfNS_4arch4Sm80ELb0ELb1ELb1ELb1ELb0ELb0ELb0ELb0ELi2ELi4ELi4ELi4ELb0EEENS1_24CollectiveEpilogueBwdGQAISA_fSD_Li256ELb1ELb0EEENS1_19SingleTileSchedulerILb1ELb0ELb0ELi128EEEEEEEEEvNT_6ParamsE) ;  /* 0xffff8da004007950 */ /* 0x000fea0003c3ffff */
        .type           $_ZN7cutlass13device_kernelIN5flash19enable_sm80_to_sm89INS1_16FlashAttnBwdSm80INS1_25CollectiveMainloopBwdSm80ILi2ELi2EN4cute5tupleIJNS5_1CILi128EEES8_NS7_ILi64EEEEEENS_10bfloat16_tEfNS_4arch4Sm80ELb0ELb1ELb1ELb1ELb0ELb0ELb0ELb0ELi2ELi4ELi4ELi4ELb0EEENS1_24CollectiveEpilogueBwdGQAISA_fSD_Li256ELb1ELb0EEENS1_19SingleTileSchedulerILb1ELb0ELb0ELi128EEEEEEEEEvNT_6ParamsE$_ZN4cute3eso3ESOILb0ELb1EJiNS_1CILi72EEENS2_ILi512EEEEEC2ERKiRKS3_RKS4_,@function
        .size           $_ZN7cutlass13device_kernelIN5flash19enable_sm80_to_sm89INS1_16FlashAttnBwdSm80INS1_25CollectiveMainloopBwdSm80ILi2ELi2EN4cute5tupleIJNS5_1CILi128EEES8_NS7_ILi64EEEEEENS_10bfloat16_tEfNS_4arch4Sm80ELb0ELb1ELb1ELb1ELb0ELb0ELb0ELb0ELi2ELi4ELi4ELi4ELb0EEENS1_24CollectiveEpilogueBwdGQAISA_fSD_Li256ELb1ELb0EEENS1_19SingleTileSchedulerILb1ELb0ELb0ELi128EEEEEEEEEvNT_6ParamsE$_ZN4cute3eso3ESOILb0ELb1EJiNS_1CILi72EEENS2_ILi512EEEEEC2ERKiRKS3_RKS4_,($_ZN7cutlass13device_kernelIN5flash19enable_sm80_to_sm89INS1_16FlashAttnBwdSm80INS1_25CollectiveMainloopBwdSm80ILi2ELi2EN4cute5tupleIJNS5_1CILi128EEES8_NS7_ILi64EEEEEENS_10bfloat16_tEfNS_4arch4Sm80ELb0ELb1ELb1ELb1ELb0ELb0ELb0ELb0ELi2ELi4ELi4ELi4ELb0EEENS1_24CollectiveEpilogueBwdGQAISA_fSD_Li256ELb1ELb0EEENS1_19SingleTileSchedulerILb1ELb0ELb0ELi128EEEEEEEEEvNT_6ParamsE$_ZN4cute3eso3ESOILb0ELb1EJlEEC2ERKl - $_ZN7cutlass13device_kernelIN5flash19enable_sm80_to_sm89INS1_16FlashAttnBwdSm80INS1_25CollectiveMainloopBwdSm80ILi2ELi2EN4cute5tupleIJNS5_1CILi128EEES8_NS7_ILi64EEEEEENS_10bfloat16_tEfNS_4arch4Sm80ELb0ELb1ELb1ELb1ELb0ELb0ELb0ELb0ELi2ELi4ELi4ELi4ELb0EEENS1_24CollectiveEpilogueBwdGQAISA_fSD_Li256ELb1ELb0EEENS1_19SingleTileSchedulerILb1ELb0ELb0ELi128EEEEEEEEEvNT_6ParamsE$_ZN4cute3eso3ESOILb0ELb1EJiNS_1CILi72EEENS2_ILi512EEEEEC2ERKiRKS3_RKS4_)
$_ZN7cutlass13device_kernelIN5flash19enable_sm80_to_sm89INS1_16FlashAttnBwdSm80INS1_25CollectiveMainloopBwdSm80ILi2ELi2EN4cute5tupleIJNS5_1CILi128EEES8_NS7_ILi64EEEEEENS_10bfloat16_tEfNS_4arch4Sm80ELb0ELb1ELb1ELb1ELb0ELb0ELb0ELb0ELi2ELi4ELi4ELi4ELb0EEENS1_24CollectiveEpilogueBwdGQAISA_fSD_Li256ELb1ELb0EEENS1_19SingleTileSchedulerILb1ELb0ELb0ELi128EEEEEEEEEvNT_6ParamsE$_ZN4cute3eso3ESOILb0ELb1EJiNS_1CILi72EEENS2_ILi512EEEEEC2ERKiRKS3_RKS4_:
[----:B------:R-:W-:Y:S01]  /*7260*/  IADD3 R4, R4, -c[0x0][0x20], RZ ;  /* 0x8000080004047a10 */ /* 0x000fe20007ffe0ff */
[----:B------:R-:W-:Y:S01]  /*7270*/  IMAD.MOV.U32 R8, RZ, RZ, R6 ;  /* 0x000000ffff087224 */ /* 0x000fe200078e0006 */
[----:B------:R-:W-:-:S03]  /*7280*/  MOV R9, 0x0 ;  /* 0x0000000000097802 */ /* 0x000fc60000000f00 */
[----:B------:R1:W-:Y:S01]  /*7290*/  STL [R4], R5 ;  /* 0x0000000504007387 */ /* 0x0003e20000100800 */
[----:B------:R-:W-:Y:S05]  /*72a0*/  RET.REL.NODEC R8 `(_ZN7cutlass13device_kernelIN5flash19enable_sm80_to_sm89INS1_16FlashAttnBwdSm80INS1_25CollectiveMainloopBwdSm80ILi2ELi2EN4cute5tupleIJNS5_1CILi128EEES8_NS7_ILi64EEEEEENS_10bfloat16_tEfNS_4arch4Sm80ELb0ELb1ELb1ELb1ELb0ELb0ELb0ELb0ELi2ELi4ELi4ELi4ELb0EEENS1_24CollectiveEpilogueBwdGQAISA_fSD_Li256ELb1ELb0EEENS1_19SingleTileSchedulerILb1ELb0ELb0ELi128EEEEEEEEEvNT_6ParamsE) ;  /* 0xffff8d5008007950 */ /* 0x000fea0003c3ffff */
        .type           $_ZN7cutlass13device_kernelIN5flash19enable_sm80_to_sm89INS1_16FlashAttnBwdSm80INS1_25CollectiveMainloopBwdSm80ILi2ELi2EN4cute5tupleIJNS5_1CILi128EEES8_NS7_ILi64EEEEEENS_10bfloat16_tEfNS_4arch4Sm80ELb0ELb1ELb1ELb1ELb0ELb0ELb0ELb0ELi2ELi4ELi4ELi4ELb0EEENS1_24CollectiveEpilogueBwdGQAISA_fSD_Li256ELb1ELb0EEENS1_19SingleTileSchedulerILb1ELb0ELb0ELi128EEEEEEEEEvNT_6ParamsE$_ZN4cute3eso3ESOILb0ELb1EJlEEC2ERKl,@function
        .size           $_ZN7cutlass13device_kernelIN5flash19enable_sm80_to_sm89INS1_16FlashAttnBwdSm80INS1_25CollectiveMainloopBwdSm80ILi2ELi2EN4cute5tupleIJNS5_1CILi128EEES8_NS7_ILi64EEEEEENS_10bfloat16_tEfNS_4arch4Sm80ELb0ELb1ELb1ELb1ELb0ELb0ELb0ELb0ELi2ELi4ELi4ELi4ELb0EEENS1_24CollectiveEpilogueBwdGQAISA_fSD_Li256ELb1ELb0EEENS1_19SingleTileSchedulerILb1ELb0ELb0ELi128EEEEEEEEEvNT_6ParamsE$_ZN4cute3eso3ESOILb0ELb1EJlEEC2ERKl,($_ZN7cutlass13device_kernelIN5flash19enable_sm80_to_sm89INS1_16FlashAttnBwdSm80INS1_25CollectiveMainloopBwdSm80ILi2ELi2EN4cute5tupleIJNS5_1CILi128EEES8_NS7_ILi64EEEEEENS_10bfloat16_tEfNS_4arch4Sm80ELb0ELb1ELb1ELb1ELb0ELb0ELb0ELb0ELi2ELi4ELi4ELi4ELb0EEENS1_24CollectiveEpilogueBwdGQAISA_fSD_Li256ELb1ELb0EEENS1_19SingleTileSchedulerILb1ELb0ELb0ELi128EEEEEEEEEvNT_6ParamsE$_ZN4cute3eso3ESOILb1ELb0EJNS_10UnderscoreES2_S2_iEEC2ERKS2_S5_S5_RKi - $_ZN7cutlass13device_kernelIN5flash19enable_sm80_to_sm89INS1_16FlashAttnBwdSm80INS1_25CollectiveMainloopBwdSm80ILi2ELi2EN4cute5tupleIJNS5_1CILi128EEES8_NS7_ILi64EEEEEENS_10bfloat16_tEfNS_4arch4Sm80ELb0ELb1ELb1ELb1ELb0ELb0ELb0ELb0ELi2ELi4ELi4ELi4ELb0EEENS1_24CollectiveEpilogueBwdGQAISA_fSD_Li256ELb1ELb0EEENS1_19SingleTileSchedulerILb1ELb0ELb0ELi128EEEEEEEEEvNT_6ParamsE$_ZN4cute3eso3ESOILb0ELb1EJlEEC2ERKl)
$_ZN7cutlass13device_kernelIN5flash19enable_sm80_to_sm89INS1_16FlashAttnBwdSm80INS1_25CollectiveMainloopBwdSm80ILi2ELi2EN4cute5tupleIJNS5_1CILi128EEES8_NS7_ILi64EEEEEENS_10bfloat16_tEfNS_4arch4Sm80ELb0ELb1ELb1ELb1ELb0ELb0ELb0ELb0ELi2ELi4ELi4ELi4ELb0EEENS1_24CollectiveEpilogueBwdGQAISA_fSD_Li256ELb1ELb0EEENS1_19SingleTileSchedulerILb1ELb0ELb0ELi128EEEEEEEEEvNT_6ParamsE$_ZN4cute3eso3ESOILb0ELb1EJlEEC2ERKl:
[----:B------:R-:W-:Y:S01]  /*72b0*/  IADD3 R5, R5, -c[0x0][0x20], RZ ;  /* 0x8000080005057a10 */ /* 0x000fe20007ffe0ff */
[----:B------:R-:W-:Y:S01]  /*72c0*/  IMAD.MOV.U32 R82, RZ, RZ, R6 ;  /* 0x000000ffff527224 */ /* 0x000fe200078e0006 */
[----:B------:R-:W-:-:S03]  /*72d0*/  MOV R83, 0x0 ;  /* 0x0000000000537802 */ /* 0x000fc60000000f00 */
[----:B------:R1:W-:Y:S01]  /*72e0*/  STL.64 [R5], R2 ;  /* 0x0000000205007387 */ /* 0x0003e20000100a00 */
[----:B------:R-:W-:Y:S05]  /*72f0*/  RET.REL.NODEC R82 `(_ZN7cutlass13device_kernelIN5flash19enable_sm80_to_sm89INS1_16FlashAttnBwdSm80INS1_25CollectiveMainloopBwdSm80ILi2ELi2EN4cute5tupleIJNS5_1CILi128EEES8_NS7_ILi64EEEEEENS_10bfloat16_tEfNS_4arch4Sm80ELb0ELb1ELb1ELb1ELb0ELb0ELb0ELb0ELi2ELi4ELi4ELi4ELb0EEENS1_24CollectiveEpilogueBwdGQAISA_fSD_Li256ELb1ELb0EEENS1_19SingleTileSchedulerILb1ELb0ELb0ELi128EEEEEEEEEvNT_6ParamsE) ;  /* 0xffff8d0052007950 */ /* 0x000fea0003c3ffff */
        .type           $_ZN7cutlass13device_kernelIN5flash19enable_sm80_to_sm89INS1_16FlashAttnBwdSm80INS1_25CollectiveMainloopBwdSm80ILi2ELi2EN4cute5tupleIJNS5_1CILi128EEES8_NS7_ILi64EEEEEENS_10bfloat16_tEfNS_4arch4Sm80ELb0ELb1ELb1ELb1ELb0ELb0ELb0ELb0ELi2ELi4ELi4ELi4ELb0EEENS1_24CollectiveEpilogueBwdGQAISA_fSD_Li256ELb1ELb0EEENS1_19SingleTileSchedulerILb1ELb0ELb0ELi128EEEEEEEEEvNT_6ParamsE$_ZN4cute3eso3ESOILb1ELb0EJNS_10UnderscoreES2_S2_iEEC2ERKS2_S5_S5_RKi,@function
        .size           $_ZN7cutlass13device_kernelIN5flash19enable_sm80_to_sm89INS1_16FlashAttnBwdSm80INS1_25CollectiveMainloopBwdSm80ILi2ELi2EN4cute5tupleIJNS5_1CILi128EEES8_NS7_ILi64EEEEEENS_10bfloat16_tEfNS_4arch4Sm80ELb0ELb1ELb1ELb1ELb0ELb0ELb0ELb0ELi2ELi4ELi4ELi4ELb0EEENS1_24CollectiveEpilogueBwdGQAISA_fSD_Li256ELb1ELb0EEENS1_19SingleTileSchedulerILb1ELb0ELb0ELi128EEEEEEEEEvNT_6ParamsE$_ZN4cute3eso3ESOILb1ELb0EJNS_10UnderscoreES2_S2_iEEC2ERKS2_S5_S5_RKi,($_ZN7cutlass13device_kernelIN5flash19enable_sm80_to_sm89INS1_16FlashAttnBwdSm80INS1_25CollectiveMainloopBwdSm80ILi2ELi2EN4cute5tupleIJNS5_1CILi128EEES8_NS7_ILi64EEEEEENS_10bfloat16_tEfNS_4arch4Sm80ELb0ELb1ELb1ELb1ELb0ELb0ELb0ELb0ELi2ELi4ELi4ELi4ELb0EEENS1_24CollectiveEpilogueBwdGQAISA_fSD_Li256ELb1ELb0EEENS1_19SingleTileSchedulerILb1ELb0ELb0ELi128EEEEEEEEEvNT_6ParamsE$_ZN4cute3eso3ESOILb1ELb0EJNS_10UnderscoreES2_iEEC2ERKS2_S5_RKi - $_ZN7cutlass13device_kernelIN5flash19enable_sm80_to_sm89INS1_16FlashAttnBwdSm80INS1_25CollectiveMainloopBwdSm80ILi2ELi2EN4cute5tupleIJNS5_1CILi128EEES8_NS7_ILi64EEEEEENS_10bfloat16_tEfNS_4arch4Sm80ELb0ELb1ELb1ELb1ELb0ELb0ELb0ELb0ELi2ELi4ELi4ELi4ELb0EEENS1_24CollectiveEpilogueBwdGQAISA_fSD_Li256ELb1ELb0EEENS1_19SingleTileSchedulerILb1ELb0ELb0ELi128EEEEEEEEEvNT_6ParamsE$_ZN4cute3eso3ESOILb1ELb0EJNS_10UnderscoreES2_S2_iEEC2ERKS2_S5_S5_RKi)
$_ZN7cutlass13device_kernelIN5flash19enable_sm80_to_sm89INS1_16FlashAttnBwdSm80INS1_25CollectiveMainloopBwdSm80ILi2ELi2EN4cute5tupleIJNS5_1CILi128EEES8_NS7_ILi64EEEEEENS_10bfloat16_tEfNS_4arch4Sm80ELb0ELb1ELb1ELb1ELb0ELb0ELb0ELb0ELi2ELi4ELi4ELi4ELb0EEENS1_24CollectiveEpilogueBwdGQAISA_fSD_Li256ELb1ELb0EEENS1_19SingleTileSchedulerILb1ELb0ELb0ELi128EEEEEEEEEvNT_6ParamsE$_ZN4cute3eso3ESOILb1ELb0EJNS_10UnderscoreES2_S2_iEEC2ERKS2_S5_S5_RKi:
[----:B------:R-:W-:Y:S02]  /*7300*/  IADD3 R2, R2, -c[0x0][0x20], RZ ;  /* 0x8000080002027a10 */ /* 0x000fe40007ffe0ff */
[----:B------:R-:W-:-:S03]  /*7310*/  MOV R5, 0x0 ;  /* 0x0000000000057802 */ /* 0x000fc60000000f00 */
[----:B------:R1:W-:Y:S01]  /*7320*/  STL [R2], R3 ;  /* 0x0000000302007387 */ /* 0x0003e20000100800 */
[----:B------:R-:W-:Y:S05]  /*7330*/  RET.REL.NODEC R4 `(_ZN7cutlass13device_kernelIN5flash19enable_sm80_to_sm89INS1_16FlashAttnBwdSm80INS1_25CollectiveMainloopBwdSm80ILi2ELi2EN4cute5tupleIJNS5_1CILi128EEES8_NS7_ILi64EEEEEENS_10bfloat16_tEfNS_4arch4Sm80ELb0ELb1ELb1ELb1ELb0ELb0ELb0ELb0ELi2ELi4ELi4ELi4ELb0EEENS1_24CollectiveEpilogueBwdGQAISA_fSD_Li256ELb1ELb0EEENS1_19SingleTileSchedulerILb1ELb0ELb0ELi128EEEEEEEEEvNT_6ParamsE) ;  /* 0xffff8cc004007950 */ /* 0x000fea0003c3ffff */
        .type           $_ZN7cutlass13device_kernelIN5flash19enable_sm80_to_sm89INS1_16FlashAttnBwdSm80INS1_25CollectiveMainloopBwdSm80ILi2ELi2EN4cute5tupleIJNS5_1CILi128EEES8_NS7_ILi64EEEEEENS_10bfloat16_tEfNS_4arch4Sm80ELb0ELb1ELb1ELb1ELb0ELb0ELb0ELb0ELi2ELi4ELi4ELi4ELb0EEENS1_24CollectiveEpilogueBwdGQAISA_fSD_Li256ELb1ELb0EEENS1_19SingleTileSchedulerILb1ELb0ELb0ELi128EEEEEEEEEvNT_6ParamsE$_ZN4cute3eso3ESOILb1ELb0EJNS_10UnderscoreES2_iEEC2ERKS2_S5_RKi,@function
        .size           $_ZN7cutlass13device_kernelIN5flash19enable_sm80_to_sm89INS1_16FlashAttnBwdSm80INS1_25CollectiveMainloopBwdSm80ILi2ELi2EN4cute5tupleIJNS5_1CILi128EEES8_NS7_ILi64EEEEEENS_10bfloat16_tEfNS_4arch4Sm80ELb0ELb1ELb1ELb1ELb0ELb0ELb0ELb0ELi2ELi4ELi4ELi4ELb0EEENS1_24CollectiveEpilogueBwdGQAISA_fSD_Li256ELb1ELb0EEENS1_19SingleTileSchedulerILb1ELb0ELb0ELi128EEEEEEEEEvNT_6ParamsE$_ZN4cute3eso3ESOILb1ELb0EJNS_10UnderscoreES2_iEEC2ERKS2_S5_RKi,($_ZN7cutlass13device_kernelIN5flash19enable_sm80_to_sm89INS1_16FlashAttnBwdSm80INS1_25CollectiveMainloopBwdSm80ILi2ELi2EN4cute5tupleIJNS5_1CILi128EEES8_NS7_ILi64EEEEEENS_10bfloat16_tEfNS_4arch4Sm80ELb0ELb1ELb1ELb1ELb0ELb0ELb0ELb0ELi2ELi4ELi4ELi4ELb0EEENS1_24CollectiveEpilogueBwdGQAISA_fSD_Li256ELb1ELb0EEENS1_19SingleTileSchedulerILb1ELb0ELb0ELi128EEEEEEEEEvNT_6ParamsE$_ZN4cute3eso3ESOILb1ELb0EJNS_10UnderscoreEiEEC2ERKS2_RKi - $_ZN7cutlass13device_kernelIN5flash19enable_sm80_to_sm89INS1_16FlashAttnBwdSm80INS1_25CollectiveMainloopBwdSm80ILi2ELi2EN4cute5tupleIJNS5_1CILi128EEES8_NS7_ILi64EEEEEENS_10bfloat16_tEfNS_4arch4Sm80ELb0ELb1ELb1ELb1ELb0ELb0ELb0ELb0ELi2ELi4ELi4ELi4ELb0EEENS1_24CollectiveEpilogueBwdGQAISA_fSD_Li256ELb1ELb0EEENS1_19SingleTileSchedulerILb1ELb0ELb0ELi128EEEEEEEEEvNT_6ParamsE$_ZN4cute3eso3ESOILb1ELb0EJNS_10UnderscoreES2_iEEC2ERKS2_S5_RKi)
$_ZN7cutlass13device_kernelIN5flash19enable_sm80_to_sm89INS1_16FlashAttnBwdSm80INS1_25CollectiveMainloopBwdSm80ILi2ELi2EN4cute5tupleIJNS5_1CILi128EEES8_NS7_ILi64EEEEEENS_10bfloat16_tEfNS_4arch4Sm80ELb0ELb1ELb1ELb1ELb0ELb0ELb0ELb0ELi2ELi4ELi4ELi4ELb0EEENS1_24CollectiveEpilogueBwdGQAISA_fSD_Li256ELb1ELb0EEENS1_19SingleTileSchedulerILb1ELb0ELb0ELi128EEEEEEEEEvNT_6ParamsE$_ZN4cute3eso3ESOILb1ELb0EJNS_10UnderscoreES2_iEEC2ERKS2_S5_RKi:
[----:B------:R-:W-:Y:S02]  /*7340*/  IADD3 R2, R2, -c[0x0][0x20], RZ ;  /* 0x8000080002027a10 */ /* 0x000fe40007ffe0ff */
[----:B------:R-:W-:-:S03]  /*7350*/  MOV R9, 0x0 ;  /* 0x0000000000097802 */ /* 0x000fc60000000f00 */
[----:B------:R1:W-:Y:S01]  /*7360*/  STL [R2], R3 ;  /* 0x0000000302007387 */ /* 0x0003e20000100800 */
[----:B------:R-:W-:Y:S05]  /*7370*/  RET.REL.NODEC R8 `(_ZN7cutlass13device_kernelIN5flash19enable_sm80_to_sm89INS1_16FlashAttnBwdSm80INS1_25CollectiveMainloopBwdSm80ILi2ELi2EN4cute5tupleIJNS5_1CILi128EEES8_NS7_ILi64EEEEEENS_10bfloat16_tEfNS_4arch4Sm80ELb0ELb1ELb1ELb1ELb0ELb0ELb0ELb0ELi2ELi4ELi4ELi4ELb0EEENS1_24CollectiveEpilogueBwdGQAISA_fSD_Li256ELb1ELb0EEENS1_19SingleTileSchedulerILb1ELb0ELb0ELi128EEEEEEEEEvNT_6ParamsE) ;  /* 0xffff8c8008007950 */ /* 0x000fea0003c3ffff */
        .type           $_ZN7cutlass13device_kernelIN5flash19enable_sm80_to_sm89INS1_16FlashAttnBwdSm80INS1_25CollectiveMainloopBwdSm80ILi2ELi2EN4cute5tupleIJNS5_1CILi128EEES8_NS7_ILi64EEEEEENS_10bfloat16_tEfNS_4arch4Sm80ELb0ELb1ELb1ELb1ELb0ELb0ELb0ELb0ELi2ELi4ELi4ELi4ELb0EEENS1_24CollectiveEpilogueBwdGQAISA_fSD_Li256ELb1ELb0EEENS1_19SingleTileSchedulerILb1ELb0ELb0ELi128EEEEEEEEEvNT_6ParamsE$_ZN4cute3eso3ESOILb1ELb0EJNS_10UnderscoreEiEEC2ERKS2_RKi,@function
        .size           $_ZN7cutlass13device_kernelIN5flash19enable_sm80_to_sm89INS1_16FlashAttnBwdSm80INS1_25CollectiveMainloopBwdSm80ILi2ELi2EN4cute5tupleIJNS5_1CILi128EEES8_NS7_ILi64EEEEEENS_10bfloat16_tEfNS_4arch4Sm80ELb0ELb1ELb1ELb1ELb0ELb0ELb0ELb0ELi2ELi4ELi4ELi4ELb0EEENS1_24CollectiveEpilogueBwdGQAISA_fSD_Li256ELb1ELb0EEENS1_19SingleTileSchedulerILb1ELb0ELb0ELi128EEEEEEEEEvNT_6ParamsE$_ZN4cute3eso3ESOILb1ELb0EJNS_10UnderscoreEiEEC2ERKS2_RKi,($_ZN7cutlass13device_kernelIN5flash19enable_sm80_to_sm89INS1_16FlashAttnBwdSm80INS1_25CollectiveMainloopBwdSm80ILi2ELi2EN4cute5tupleIJNS5_1CILi128EEES8_NS7_ILi64EEEEEENS_10bfloat16_tEfNS_4arch4Sm80ELb0ELb1ELb1ELb1ELb0ELb0ELb0ELb0ELi2ELi4ELi4ELi4ELb0EEENS1_24CollectiveEpilogueBwdGQAISA_fSD_Li256ELb1ELb0EEENS1_19SingleTileSchedulerILb1ELb0ELb0ELi128EEEEEEEEEvNT_6ParamsE$_ZN4cute3eso3ESOILb1ELb0EJNS_10UnderscoreEiiEEC2ERKS2_RKiS7_ - $_ZN7cutlass13device_kernelIN5flash19enable_sm80_to_sm89INS1_16FlashAttnBwdSm80INS1_25CollectiveMainloopBwdSm80ILi2ELi2EN4cute5tupleIJNS5_1CILi128EEES8_NS7_ILi64EEEEEENS_10bfloat16_tEfNS_4arch4Sm80ELb0ELb1ELb1ELb1ELb0ELb0ELb0ELb0ELi2ELi4ELi4ELi4ELb0EEENS1_24CollectiveEpilogueBwdGQAISA_fSD_Li256ELb1ELb0EEENS1_19SingleTileSchedulerILb1ELb0ELb0ELi128EEEEEEEEEvNT_6ParamsE$_ZN4cute3eso3ESOILb1ELb0EJNS_10UnderscoreEiEEC2ERKS2_RKi)
$_ZN7cutlass13device_kernelIN5flash19enable_sm80_to_sm89INS1_16FlashAttnBwdSm80INS1_25CollectiveMainloopBwdSm80ILi2ELi2EN4cute5tupleIJNS5_1CILi128EEES8_NS7_ILi64EEEEEENS_10bfloat16_tEfNS_4arch4Sm80ELb0ELb1ELb1ELb1ELb0ELb0ELb0ELb0ELi2ELi4ELi4ELi4ELb0EEENS1_24CollectiveEpilogueBwdGQAISA_fSD_Li256ELb1ELb0EEENS1_19SingleTileSchedulerILb1ELb0ELb0ELi128EEEEEEEEEvNT_6ParamsE$_ZN4cute3eso3ESOILb1ELb0EJNS_10UnderscoreEiEEC2ERKS2_RKi:
[----:B------:R-:W-:Y:S02]  /*7380*/  IADD3 R2, R2, -c[0x0][0x20], RZ ;  /* 0x8000080002027a10 */ /* 0x000fe40007ffe0ff */
[----:B------:R-:W-:-:S03]  /*7390*/  MOV R11, 0x0 ;  /* 0x00000000000b7802 */ /* 0x000fc60000000f00 */
[----:B------:R1:W-:Y:S01]  /*73a0*/  STL [R2], R3 ;  /* 0x0000000302007387 */ /* 0x0003e20000100800 */
[----:B------:R-:W-:Y:S05]  /*73b0*/  RET.REL.NODEC R10 `(_ZN7cutlass13device_kernelIN5flash19enable_sm80_to_sm89INS1_16FlashAttnBwdSm80INS1_25CollectiveMainloopBwdSm80ILi2ELi2EN4cute5tupleIJNS5_1CILi128EEES8_NS7_ILi64EEEEEENS_10bfloat16_tEfNS_4arch4Sm80ELb0ELb1ELb1ELb1ELb0ELb0ELb0ELb0ELi2ELi4ELi4ELi4ELb0EEENS1_24CollectiveEpilogueBwdGQAISA_fSD_Li256ELb1ELb0EEENS1_19SingleTileSchedulerILb1ELb0ELb0ELi128EEEEEEEEEvNT_6ParamsE) ;  /* 0xffff8c400a007950 */ /* 0x000fea0003c3ffff */
        .type           $_ZN7cutlass13device_kernelIN5flash19enable_sm80_to_sm89INS1_16FlashAttnBwdSm80INS1_25CollectiveMainloopBwdSm80ILi2ELi2EN4cute5tupleIJNS5_1CILi128EEES8_NS7_ILi64EEEEEENS_10bfloat16_tEfNS_4arch4Sm80ELb0ELb1ELb1ELb1ELb0ELb0ELb0ELb0ELi2ELi4ELi4ELi4ELb0EEENS1_24CollectiveEpilogueBwdGQAISA_fSD_Li256ELb1ELb0EEENS1_19SingleTileSchedulerILb1ELb0ELb0ELi128EEEEEEEEEvNT_6ParamsE$_ZN4cute3eso3ESOILb1ELb0EJNS_10UnderscoreEiiEEC2ERKS2_RKiS7_,@function
        .size           $_ZN7cutlass13device_kernelIN5flash19enable_sm80_to_sm89INS1_16FlashAttnBwdSm80INS1_25CollectiveMainloopBwdSm80ILi2ELi2EN4cute5tupleIJNS5_1CILi128EEES8_NS7_ILi64EEEEEENS_10bfloat16_tEfNS_4arch4Sm80ELb0ELb1ELb1ELb1ELb0ELb0ELb0ELb0ELi2ELi4ELi4ELi4ELb0EEENS1_24CollectiveEpilogueBwdGQAISA_fSD_Li256ELb1ELb0EEENS1_19SingleTileSchedulerILb1ELb0ELb0ELi128EEEEEEEEEvNT_6ParamsE$_ZN4cute3eso3ESOILb1ELb0EJNS_10UnderscoreEiiEEC2ERKS2_RKiS7_,($_ZN7cutlass13device_kernelIN5flash19enable_sm80_to_sm89INS1_16FlashAttnBwdSm80INS1_25CollectiveMainloopBwdSm80ILi2ELi2EN4cute5tupleIJNS5_1CILi128EEES8_NS7_ILi64EEEEEENS_10bfloat16_tEfNS_4arch4Sm80ELb0ELb1ELb1ELb1ELb0ELb0ELb0ELb0ELi2ELi4ELi4ELi4ELb0EEENS1_24CollectiveEpilogueBwdGQAISA_fSD_Li256ELb1ELb0EEENS1_19SingleTileSchedulerILb1ELb0ELb0ELi128EEEEEEEEEvNT_6ParamsE$_ZN4cute3eso3ESOILb1ELb0EJNS_14ComposedLayoutINS_7SwizzleILi3ELi3ELi3EEENS_1CILi0EEENS_6LayoutINS_5tupleIJNS8_IJNS8_IJNS5_ILi4EEENS5_ILi8EEEEEENS8_IJNS5_ILi2EEENS5_ILi1EEEEEEEEENS8_IJNS8_IJSC_SC_EEENS8_IJSA_S9_EEEEEEEEENS8_IJNS8_IJNS8_IJSC_NS5_ILi64EEEEEENS8_IJNS5_ILi512EEES6_EEEEEENS8_IJNS8_IJSD_SA_EEENS8_IJNS5_ILi1024EEENS5_ILi16EEEEEEEEEEEEEEEENS_10ViewEngineINS_8smem_ptrIPN7cutlass10bfloat16_tEEEEEEEC2ERKSW_RKS13_ - $_ZN7cutlass13device_kernelIN5flash19enable_sm80_to_sm89INS1_16FlashAttnBwdSm80INS1_25CollectiveMainloopBwdSm80ILi2ELi2EN4cute5tupleIJNS5_1CILi128EEES8_NS7_ILi64EEEEEENS_10bfloat16_tEfNS_4arch4Sm80ELb0ELb1ELb1ELb1ELb0ELb0ELb0ELb0ELi2ELi4ELi4ELi4ELb0EEENS1_24CollectiveEpilogueBwdGQAISA_fSD_Li256ELb1ELb0EEENS1_19SingleTileSchedulerILb1ELb0ELb0ELi128EEEEEEEEEvNT_6ParamsE$_ZN4cute3eso3ESOILb1ELb0EJNS_10UnderscoreEiiEEC2ERKS2_RKiS7_)
$_ZN7cutlass13device_kernelIN5flash19enable_sm80_to_sm89INS1_16FlashAttnBwdSm80INS1_25CollectiveMainloopBwdSm80ILi2ELi2EN4cute5tupleIJNS5_1CILi128EEES8_NS7_ILi64EEEEEENS_10bfloat16_tEfNS_4arch4Sm80ELb0ELb1ELb1ELb1ELb0ELb0ELb0ELb0ELi2ELi4ELi4ELi4ELb0EEENS1_24CollectiveEpilogueBwdGQAISA_fSD_Li256ELb1ELb0EEENS1_19SingleTileSchedulerILb1ELb0ELb0ELi128EEEEEEEEEvNT_6ParamsE$_ZN4cute3eso3ESOILb1ELb0EJNS_10UnderscoreEiiEEC2ERKS2_RKiS7_:
[----:B------:R-:W-:Y:S02]  /*73c0*/  IADD3 R3, R83, -c[0x0][0x20], RZ ;  /* 0x8000080053037a10 */ /* 0x000fe40007ffe0ff */
[----:B------:R-:W-:-:S03]  /*73d0*/  IADD3 R2, R69, -c[0x0][0x20], RZ ;  /* 0x8000080045027a10 */ /* 0x000fc60007ffe0ff */
[----:B------:R1:W-:Y:S04]  /*73e0*/  STL [R3], R84 ;  /* 0x0000005403007387 */ /* 0x0003e80000100800 */
[----:B------:R-:W2:Y:S01]  /*73f0*/  LDL R2, [R2] ;  /* 0x0000000002027983 */ /* 0x000ea20000100800 */
[----:B------:R-:W-:-:S03]  /*7400*/  IMAD.MOV.U32 R83, RZ, RZ, 0x0 ;  /* 0x00000000ff537424 */ /* 0x000fc600078e00ff */
[----:B--2---:R1:W-:Y:S01]  /*7410*/  STL [R3+0x4], R2 ;  /* 0x0000040203007387 */ /* 0x0043e20000100800 */
[----:B------:R-:W-:Y:S05]  /*7420*/  RET.REL.NODEC R82 `(_ZN7cutlass13device_kernelIN5flash19enable_sm80_to_sm89INS1_16FlashAttnBwdSm80INS1_25CollectiveMainloopBwdSm80ILi2ELi2EN4cute5tupleIJNS5_1CILi128EEES8_NS7_ILi64EEEEEENS_10bfloat16_tEfNS_4arch4Sm80ELb0ELb1ELb1ELb1ELb0ELb0ELb0ELb0ELi2ELi4ELi4ELi4ELb0EEENS1_24CollectiveEpilogueBwdGQAISA_fSD_Li256ELb1ELb0EEENS1_19SingleTileSchedulerILb1ELb0ELb0ELi128EEEEEEEEEvNT_6ParamsE) ;  /* 0xffff8bd052007950 */ /* 0x000fea0003c3ffff */
        .type           $_ZN7cutlass13device_kernelIN5flash19enable_sm80_to_sm89INS1_16FlashAttnBwdSm80INS1_25CollectiveMainloopBwdSm80ILi2ELi2EN4cute5tupleIJNS5_1CILi128EEES8_NS7_ILi64EEEEEENS_10bfloat16_tEfNS_4arch4Sm80ELb0ELb1ELb1ELb1ELb0ELb0ELb0ELb0ELi2ELi4ELi4ELi4ELb0EEENS1_24CollectiveEpilogueBwdGQAISA_fSD_Li256ELb1ELb0EEENS1_19SingleTileSchedulerILb1ELb0ELb0ELi128EEEEEEEEEvNT_6ParamsE$_ZN4cute3eso3ESOILb1ELb0EJNS_14ComposedLayoutINS_7SwizzleILi3ELi3ELi3EEENS_1CILi0EEENS_6LayoutINS_5tupleIJNS8_IJNS8_IJNS5_ILi4EEENS5_ILi8EEEEEENS8_IJNS5_ILi2EEENS5_ILi1EEEEEEEEENS8_IJNS8_IJSC_SC_EEENS8_IJSA_S9_EEEEEEEEENS8_IJNS8_IJNS8_IJSC_NS5_ILi64EEEEEENS8_IJNS5_ILi512EEES6_EEEEEENS8_IJNS8_IJSD_SA_EEENS8_IJNS5_ILi1024EEENS5_ILi16EEEEEEEEEEEEEEEENS_10ViewEngineINS_8smem_ptrIPN7cutlass10bfloat16_tEEEEEEEC2ERKSW_RKS13_,@function
        .size           $_ZN7cutlass13device_kernelIN5flash19enable_sm80_to_sm89INS1_16FlashAttnBwdSm80INS1_25CollectiveMainloopBwdSm80ILi2ELi2EN4cute5tupleIJNS5_1CILi128EEES8_NS7_ILi64EEEEEENS_10bfloat16_tEfNS_4arch4Sm80ELb0ELb1ELb1ELb1ELb0ELb0ELb0ELb0ELi2ELi4ELi4ELi4ELb0EEENS1_24CollectiveEpilogueBwdGQAISA_fSD_Li256ELb1ELb0EEENS1_19SingleTileSchedulerILb1ELb0ELb0ELi128EEEEEEEEEvNT_6ParamsE$_ZN4cute3eso3ESOILb1ELb0EJNS_14ComposedLayoutINS_7SwizzleILi3ELi3ELi3EEENS_1CILi0EEENS_6LayoutINS_5tupleIJNS8_IJNS8_IJNS5_ILi4EEENS5_ILi8EEEEEENS8_IJNS5_ILi2EEENS5_ILi1EEEEEEEEENS8_IJNS8_IJSC_SC_EEENS8_IJSA_S9_EEEEEEEEENS8_IJNS8_IJNS8_IJSC_NS5_ILi64EEEEEENS8_IJNS5_ILi512EEES6_EEEEEENS8_IJNS8_IJSD_SA_EEENS8_IJNS5_ILi1024EEENS5_ILi16EEEEEEEEEEEEEEEENS_10ViewEngineINS_8smem_ptrIPN7cutlass10bfloat16_tEEEEEEEC2ERKSW_RKS13_,($_ZN7cutlass13device_kernelIN5flash19enable_sm80_to_sm89INS1_16FlashAttnBwdSm80INS1_25CollectiveMainloopBwdSm80ILi2ELi2EN4cute5tupleIJNS5_1CILi128EEES8_NS7_ILi64EEEEEENS_10bfloat16_tEfNS_4arch4Sm80ELb0ELb1ELb1ELb1ELb0ELb0ELb0ELb0ELi2ELi4ELi4ELi4ELb0EEENS1_24CollectiveEpilogueBwdGQAISA_fSD_Li256ELb1ELb0EEENS1_19SingleTileSchedulerILb1ELb0ELb0ELi128EEEEEEEEEvNT_6ParamsE$_ZN4cute3eso3ESOILb1ELb0EJNS_14ComposedLayoutINS_7SwizzleILi3ELi3ELi3EEENS_1CILi0EEENS_6LayoutINS_5tupleIJNS8_IJNS8_IJNS5_ILi4EEENS5_ILi8EEEEEENS8_IJNS5_ILi2EEENS5_ILi1EEEEEEEEENS8_IJNS8_IJSC_SC_EEESB_EEEEEENS8_IJNS8_IJNS8_IJNS5_ILi128EEESD_EEENS8_IJSA_S6_EEEEEENS8_IJNS8_IJNS5_ILi64EEENS5_ILi512EEEEEENS8_IJNS5_ILi16EEENS5_ILi1024EEEEEEEEEEEEEEEENS_10ViewEngineINS_8smem_ptrIPN7cutlass10bfloat16_tEEEEEEEC2ERKSW_RKS13_ - $_ZN7cutlass13device_kernelIN5flash19enable_sm80_to_sm89INS1_16FlashAttnBwdSm80INS1_25CollectiveMainloopBwdSm80ILi2ELi2EN4cute5tupleIJNS5_1CILi128EEES8_NS7_ILi64EEEEEENS_10bfloat16_tEfNS_4arch4Sm80ELb0ELb1ELb1ELb1ELb0ELb0ELb0ELb0ELi2ELi4ELi4ELi4ELb0EEENS1_24CollectiveEpilogueBwdGQAISA_fSD_Li256ELb1ELb0EEENS1_19SingleTileSchedulerILb1ELb0ELb0ELi128EEEEEEEEEvNT_6ParamsE$_ZN4cute3eso3ESOILb1ELb0EJNS_14ComposedLayoutINS_7SwizzleILi3ELi3ELi3EEENS_1CILi0EEENS_6LayoutINS_5tupleIJNS8_IJNS8_IJNS5_ILi4EEENS5_ILi8EEEEEENS8_IJNS5_ILi2EEENS5_ILi1EEEEEEEEENS8_IJNS8_IJSC_SC_EEENS8_IJSA_S9_EEEEEEEEENS8_IJNS8_IJNS8_IJSC_NS5_ILi64EEEEEENS8_IJNS5_ILi512EEES6_EEEEEENS8_IJNS8_IJSD_SA_EEENS8_IJNS5_ILi1024EEENS5_ILi16EEEEEEEEEEEEEEEENS_10ViewEngineINS_8smem_ptrIPN7cutlass10bfloat16_tEEEEEEEC2ERKSW_RKS13_)
$_ZN7cutlass13device_kernelIN5flash19enable_sm80_to_sm89INS1_16FlashAttnBwdSm80INS1_25CollectiveMainloopBwdSm80ILi2ELi2EN4cute5tupleIJNS5_1CILi128EEES8_NS7_ILi64EEEEEENS_10bfloat16_tEfNS_4arch4Sm80ELb0ELb1ELb1ELb1ELb0ELb0ELb0ELb0ELi2ELi4ELi4ELi4ELb0EEENS1_24CollectiveEpilogueBwdGQAISA_fSD_Li256ELb1ELb0EEENS1_19SingleTileSchedulerILb1ELb0ELb0ELi128EEEEEEEEEvNT_6ParamsE$_ZN4cute3eso3ESOILb1ELb0EJNS_14ComposedLayoutINS_7SwizzleILi3ELi3ELi3EEENS_1CILi0EEENS_6LayoutINS_5tupleIJNS8_IJNS8_IJNS5_ILi4EEENS5_ILi8EEEEEENS8_IJNS5_ILi2EEENS5_ILi1EEEEEEEEENS8_IJNS8_IJSC_SC_EEENS8_IJSA_S9_EEEEEEEEENS8_IJNS8_IJNS8_IJSC_NS5_ILi64EEEEEENS8_IJNS5_ILi512EEES6_EEEEEENS8_IJNS8_IJSD_SA_EEENS8_IJNS5_ILi1024EEENS5_ILi16EEEEEEEEEEEEEEEENS_10ViewEngineINS_8smem_ptrIPN7cutlass10bfloat16_tEEEEEEEC2ERKSW_RKS13_:
[----:B------:R-:W-:Y:S01]  /*7430*/  IADD3 R4, R25, -c[0x0][0x20], RZ ;  /* 0x8000080019047a10 */ /* 0x000fe20007ffe0ff */
[----:B------:R-:W-:Y:S01]  /*7440*/  IMAD.MOV.U32 R8, RZ, RZ, R6 ;  /* 0x000000ffff087224 */ /* 0x000fe200078e0006 */
[----:B------:R-:W-:-:S03]  /*7450*/  MOV R9, 0x0 ;  /* 0x0000000000097802 */ /* 0x000fc60000000f00 */
[----:B------:R1:W-:Y:S01]  /*7460*/  STL.64 [R4], R2 ;  /* 0x0000000204007387 */ /* 0x0003e20000100a00 */
[----:B------:R-:W-:Y:S05]  /*7470*/  RET.REL.NODEC R8 `(_ZN7cutlass13device_kernelIN5flash19enable_sm80_to_sm89INS1_16FlashAttnBwdSm80INS1_25CollectiveMainloopBwdSm80ILi2ELi2EN4cute5tupleIJNS5_1CILi128EEES8_NS7_ILi64EEEEEENS_10bfloat16_tEfNS_4arch4Sm80ELb0ELb1ELb1ELb1ELb0ELb0ELb0ELb0ELi2ELi4ELi4ELi4ELb0EEENS1_24CollectiveEpilogueBwdGQAISA_fSD_Li256ELb1ELb0EEENS1_19SingleTileSchedulerILb1ELb0ELb0ELi128EEEEEEEEEvNT_6ParamsE) ;  /* 0xffff8b8008007950 */ /* 0x000fea0003c3ffff */
        .type           $_ZN7cutlass13device_kernelIN5flash19enable_sm80_to_sm89INS1_16FlashAttnBwdSm80INS1_25CollectiveMainloopBwdSm80ILi2ELi2EN4cute5tupleIJNS5_1CILi128EEES8_NS7_ILi64EEEEEENS_10bfloat16_tEfNS_4arch4Sm80ELb0ELb1ELb1ELb1ELb0ELb0ELb0ELb0ELi2ELi4ELi4ELi4ELb0EEENS1_24CollectiveEpilogueBwdGQAISA_fSD_Li256ELb1ELb0EEENS1_19SingleTileSchedulerILb1ELb0ELb0ELi128EEEEEEEEEvNT_6ParamsE$_ZN4cute3eso3ESOILb1ELb0EJNS_14ComposedLayoutINS_7SwizzleILi3ELi3ELi3EEENS_1CILi0EEENS_6LayoutINS_5tupleIJNS8_IJNS8_IJNS5_ILi4EEENS5_ILi8EEEEEENS8_IJNS5_ILi2EEENS5_ILi1EEEEEEEEENS8_IJNS8_IJSC_SC_EEESB_EEEEEENS8_IJNS8_IJNS8_IJNS5_ILi128EEESD_EEENS8_IJSA_S6_EEEEEENS8_IJNS8_IJNS5_ILi64EEENS5_ILi512EEEEEENS8_IJNS5_ILi16EEENS5_ILi1024EEEEEEEEEEEEEEEENS_10ViewEngineINS_8smem_ptrIPN7cutlass10bfloat16_tEEEEEEEC2ERKSW_RKS13_,@function
        .size           $_ZN7cutlass13device_kernelIN5flash19enable_sm80_to_sm89INS1_16FlashAttnBwdSm80INS1_25CollectiveMainloopBwdSm80ILi2ELi2EN4cute5tupleIJNS5_1CILi128EEES8_NS7_ILi64EEEEEENS_10bfloat16_tEfNS_4arch4Sm80ELb0ELb1ELb1ELb1ELb0ELb0ELb0ELb0ELi2ELi4ELi4ELi4ELb0EEENS1_24CollectiveEpilogueBwdGQAISA_fSD_Li256ELb1ELb0EEENS1_19SingleTileSchedulerILb1ELb0ELb0ELi128EEEEEEEEEvNT_6ParamsE$_ZN4cute3eso3ESOILb1ELb0EJNS_14ComposedLayoutINS_7SwizzleILi3ELi3ELi3EEENS_1CILi0EEENS_6LayoutINS_5tupleIJNS8_IJNS8_IJNS5_ILi4EEENS5_ILi8EEEEEENS8_IJNS5_ILi2EEENS5_ILi1EEEEEEEEENS8_IJNS8_IJSC_SC_EEESB_EEEEEENS8_IJNS8_IJNS8_IJNS5_ILi128EEESD_EEENS8_IJSA_S6_EEEEEENS8_IJNS8_IJNS5_ILi64EEENS5_ILi512EEEEEENS8_IJNS5_ILi16EEENS5_ILi1024EEEEEEEEEEEEEEEENS_10ViewEngineINS_8smem_ptrIPN7cutlass10bfloat16_tEEEEEEEC2ERKSW_RKS13_,($_ZN7cutlass13device_kernelIN5flash19enable_sm80_to_sm89INS1_16FlashAttnBwdSm80INS1_25CollectiveMainloopBwdSm80ILi2ELi2EN4cute5tupleIJNS5_1CILi128EEES8_NS7_ILi64EEEEEENS_10bfloat16_tEfNS_4arch4Sm80ELb0ELb1ELb1ELb1ELb0ELb0ELb0ELb0ELi2ELi4ELi4ELi4ELb0EEENS1_24CollectiveEpilogueBwdGQAISA_fSD_Li256ELb1ELb0EEENS1_19SingleTileSchedulerILb1ELb0ELb0ELi128EEEEEEEEEvNT_6ParamsE$_ZN4cute3eso3ESOILb1ELb0EJNS_14ComposedLayoutINS_7SwizzleILi3ELi3ELi3EEENS_1CILi0EEENS_6LayoutINS_5tupleIJNS8_IJNS8_IJNS5_ILi4EEENS5_ILi8EEEEEENS8_IJS9_NS5_ILi1EEEEEEEEENS8_IJNS8_IJNS5_ILi2EEESF_SF_EEENS8_IJSF_NS8_IJS9_SF_EEEEEEEEEEEENS8_IJNS8_IJNS8_IJSF_NS5_ILi64EEEEEENS8_IJNS5_ILi1024EEES6_EEEEEENS8_IJNS8_IJSC_NS5_ILi512EEESA_EEENS8_IJNS5_ILi4096EEENS8_IJNS5_ILi16EEENS5_ILi8192EEEEEEEEEEEEEEEEEEENS_10ViewEngineINS_8smem_ptrIPN7cutlass10bfloat16_tEEEEEEEC2ERKS10_RKS17_ - $_ZN7cutlass13device_kernelIN5flash19enable_sm80_to_sm89INS1_16FlashAttnBwdSm80INS1_25CollectiveMainloopBwdSm80ILi2ELi2EN4cute5tupleIJNS5_1CILi128EEES8_NS7_ILi64EEEEEENS_10bfloat16_tEfNS_4arch4Sm80ELb0ELb1ELb1ELb1ELb0ELb0ELb0ELb0ELi2ELi4ELi4ELi4ELb0EEENS1_24CollectiveEpilogueBwdGQAISA_fSD_Li256ELb1ELb0EEENS1_19SingleTileSchedulerILb1ELb0ELb0ELi128EEEEEEEEEvNT_6ParamsE$_ZN4cute3eso3ESOILb1ELb0EJNS_14ComposedLayoutINS_7SwizzleILi3ELi3ELi3EEENS_1CILi0EEENS_6LayoutINS_5tupleIJNS8_IJNS8_IJNS5_ILi4EEENS5_ILi8EEEEEENS8_IJNS5_ILi2EEENS5_ILi1EEEEEEEEENS8_IJNS8_IJSC_SC_EEESB_EEEEEENS8_IJNS8_IJNS8_IJNS5_ILi128EEESD_EEENS8_IJSA_S6_EEEEEENS8_IJNS8_IJNS5_ILi64EEENS5_ILi512EEEEEENS8_IJNS5_ILi16EEENS5_ILi1024EEEEEEEEEEEEEEEENS_10ViewEngineINS_8smem_ptrIPN7cutlass10bfloat16_tEEEEEEEC2ERKSW_RKS13_)
$_ZN7cutlass13device_kernelIN5flash19enable_sm80_to_sm89INS1_16FlashAttnBwdSm80INS1_25CollectiveMainloopBwdSm80ILi2ELi2EN4cute5tupleIJNS5_1CILi128EEES8_NS7_ILi64EEEEEENS_10bfloat16_tEfNS_4arch4Sm80ELb0ELb1ELb1ELb1ELb0ELb0ELb0ELb0ELi2ELi4ELi4ELi4ELb0EEENS1_24CollectiveEpilogueBwdGQAISA_fSD_Li256ELb1ELb0EEENS1_19SingleTileSchedulerILb1ELb0ELb0ELi128EEEEEEEEEvNT_6ParamsE$_ZN4cute3eso3ESOILb1ELb0EJNS_14ComposedLayoutINS_7SwizzleILi3ELi3ELi3EEENS_1CILi0EEENS_6LayoutINS_5tupleIJNS8_IJNS8_IJNS5_ILi4EEENS5_ILi8EEEEEENS8_IJNS5_ILi2EEENS5_ILi1EEEEEEEEENS8_IJNS8_IJSC_SC_EEESB_EEEEEENS8_IJNS8_IJNS8_IJNS5_ILi128EEESD_EEENS8_IJSA_S6_EEEEEENS8_IJNS8_IJNS5_ILi64EEENS5_ILi512EEEEEENS8_IJNS5_ILi16EEENS5_ILi1024EEEEEEEEEEEEEEEENS_10ViewEngineINS_8smem_ptrIPN7cutlass10bfloat16_tEEEEEEEC2ERKSW_RKS13_:
[----:B------:R-:W-:Y:S01]  /*7480*/  IADD3 R4, R61, -c[0x0][0x20], RZ ;  /* 0x800008003d047a10 */ /* 0x000fe20007ffe0ff */
[----:B------:R-:W-:Y:S01]  /*7490*/  IMAD.MOV.U32 R8, RZ, RZ, R6 ;  /* 0x000000ffff087224 */ /* 0x000fe200078e0006 */
[----:B------:R-:W-:-:S03]  /*74a0*/  MOV R9, 0x0 ;  /* 0x0000000000097802 */ /* 0x000fc60000000f00 */
[----:B------:R1:W-:Y:S01]  /*74b0*/  STL.64 [R4], R2 ;  /* 0x0000000204007387 */ /* 0x0003e20000100a00 */
[----:B------:R-:W-:Y:S05]  /*74c0*/  RET.REL.NODEC R8 `(_ZN7cutlass13device_kernelIN5flash19enable_sm80_to_sm89INS1_16FlashAttnBwdSm80INS1_25CollectiveMainloopBwdSm80ILi2ELi2EN4cute5tupleIJNS5_1CILi128EEES8_NS7_ILi64EEEEEENS_10bfloat16_tEfNS_4arch4Sm80ELb0ELb1ELb1ELb1ELb0ELb0ELb0ELb0ELi2ELi4ELi4ELi4ELb0EEENS1_24CollectiveEpilogueBwdGQAISA_fSD_Li256ELb1ELb0EEENS1_19SingleTileSchedulerILb1ELb0ELb0ELi128EEEEEEEEEvNT_6ParamsE) ;  /* 0xffff8b3008007950 */ /* 0x000fea0003c3ffff */
        .type           $_ZN7cutlass13device_kernelIN5flash19enable_sm80_to_sm89INS1_16FlashAttnBwdSm80INS1_25CollectiveMainloopBwdSm80ILi2ELi2EN4cute5tupleIJNS5_1CILi128EEES8_NS7_ILi64EEEEEENS_10bfloat16_tEfNS_4arch4Sm80ELb0ELb1ELb1ELb1ELb0ELb0ELb0ELb0ELi2ELi4ELi4ELi4ELb0EEENS1_24CollectiveEpilogueBwdGQAISA_fSD_Li256ELb1ELb0EEENS1_19SingleTileSchedulerILb1ELb0ELb0ELi128EEEEEEEEEvNT_6ParamsE$_ZN4cute3eso3ESOILb1ELb0EJNS_14ComposedLayoutINS_7SwizzleILi3ELi3ELi3EEENS_1CILi0EEENS_6LayoutINS_5tupleIJNS8_IJNS8_IJNS5_ILi4EEENS5_ILi8EEEEEENS8_IJS9_NS5_ILi1EEEEEEEEENS8_IJNS8_IJNS5_ILi2EEESF_SF_EEENS8_IJSF_NS8_IJS9_SF_EEEEEEEEEEEENS8_IJNS8_IJNS8_IJSF_NS5_ILi64EEEEEENS8_IJNS5_ILi1024EEES6_EEEEEENS8_IJNS8_IJSC_NS5_ILi512EEESA_EEENS8_IJNS5_ILi4096EEENS8_IJNS5_ILi16EEENS5_ILi8192EEEEEEEEEEEEEEEEEEENS_10ViewEngineINS_8smem_ptrIPN7cutlass10bfloat16_tEEEEEEEC2ERKS10_RKS17_,@function
        .size           $_ZN7cutlass13device_kernelIN5flash19enable_sm80_to_sm89INS1_16FlashAttnBwdSm80INS1_25CollectiveMainloopBwdSm80ILi2ELi2EN4cute5tupleIJNS5_1CILi128EEES8_NS7_ILi64EEEEEENS_10bfloat16_tEfNS_4arch4Sm80ELb0ELb1ELb1ELb1ELb0ELb0ELb0ELb0ELi2ELi4ELi4ELi4ELb0EEENS1_24CollectiveEpilogueBwdGQAISA_fSD_Li256ELb1ELb0EEENS1_19SingleTileSchedulerILb1ELb0ELb0ELi128EEEEEEEEEvNT_6ParamsE$_ZN4cute3eso3ESOILb1ELb0EJNS_14ComposedLayoutINS_7SwizzleILi3ELi3ELi3EEENS_1CILi0EEENS_6LayoutINS_5tupleIJNS8_IJNS8_IJNS5_ILi4EEENS5_ILi8EEEEEENS8_IJS9_NS5_ILi1EEEEEEEEENS8_IJNS8_IJNS5_ILi2EEESF_SF_EEENS8_IJSF_NS8_IJS9_SF_EEEEEEEEEEEENS8_IJNS8_IJNS8_IJSF_NS5_ILi64EEEEEENS8_IJNS5_ILi1024EEES6_EEEEEENS8_IJNS8_IJSC_NS5_ILi512EEESA_EEENS8_IJNS5_ILi4096EEENS8_IJNS5_ILi16EEENS5_ILi8192EEEEEEEEEEEEEEEEEEENS_10ViewEngineINS_8smem_ptrIPN7cutlass10bfloat16_tEEEEEEEC2ERKS10_RKS17_,($_ZN7cutlass13device_kernelIN5flash19enable_sm80_to_sm89INS1_16FlashAttnBwdSm80INS1_25CollectiveMainloopBwdSm80ILi2ELi2EN4cute5tupleIJNS5_1CILi128EEES8_NS7_ILi64EEEEEENS_10bfloat16_tEfNS_4arch4Sm80ELb0ELb1ELb1ELb1ELb0ELb0ELb0ELb0ELi2ELi4ELi4ELi4ELb0EEENS1_24CollectiveEpilogueBwdGQAISA_fSD_Li256ELb1ELb0EEENS1_19SingleTileSchedulerILb1ELb0ELb0ELi128EEEEEEEEEvNT_6ParamsE$_ZN4cute3eso3ESOILb1ELb0EJNS_14ComposedLayoutINS_7SwizzleILi3ELi3ELi3EEENS_1CILi0EEENS_6LayoutINS_5tupleIJNS8_IJNS8_IJNS5_ILi4EEENS5_ILi8EEEEEENS8_IJS9_NS5_ILi1EEEEEEEEENS8_IJNS8_IJNS5_ILi2EEESF_SF_EEENS8_IJSF_SA_EEEEEEEEENS8_IJNS8_IJNS8_IJNS5_ILi128EEESC_EEENS8_IJNS5_ILi16EEES6_EEEEEENS8_IJNS8_IJNS5_ILi64EEESA_NS5_ILi512EEEEEENS8_IJNS5_ILi8192EEENS5_ILi1024EEEEEEEEEEEEEEEENS_10ViewEngineINS_8smem_ptrIPN7cutlass10bfloat16_tEEEEEEEC2ERKSY_RKS15_ - $_ZN7cutlass13device_kernelIN5flash19enable_sm80_to_sm89INS1_16FlashAttnBwdSm80INS1_25CollectiveMainloopBwdSm80ILi2ELi2EN4cute5tupleIJNS5_1CILi128EEES8_NS7_ILi64EEEEEENS_10bfloat16_tEfNS_4arch4Sm80ELb0ELb1ELb1ELb1ELb0ELb0ELb0ELb0ELi2ELi4ELi4ELi4ELb0EEENS1_24CollectiveEpilogueBwdGQAISA_fSD_Li256ELb1ELb0EEENS1_19SingleTileSchedulerILb1ELb0ELb0ELi128EEEEEEEEEvNT_6ParamsE$_ZN4cute3eso3ESOILb1ELb0EJNS_14ComposedLayoutINS_7SwizzleILi3ELi3ELi3EEENS_1CILi0EEENS_6LayoutINS_5tupleIJNS8_IJNS8_IJNS5_ILi4EEENS5_ILi8EEEEEENS8_IJS9_NS5_ILi1EEEEEEEEENS8_IJNS8_IJNS5_ILi2EEESF_SF_EEENS8_IJSF_NS8_IJS9_SF_EEEEEEEEEEEENS8_IJNS8_IJNS8_IJSF_NS5_ILi64EEEEEENS8_IJNS5_ILi1024EEES6_EEEEEENS8_IJNS8_IJSC_NS5_ILi512EEESA_EEENS8_IJNS5_ILi4096EEENS8_IJNS5_ILi16EEENS5_ILi8192EEEEEEEEEEEEEEEEEEENS_10ViewEngineINS_8smem_ptrIPN7cutlass10bfloat16_tEEEEEEEC2ERKS10_RKS17_)
$_ZN7cutlass13device_kernelIN5flash19enable_sm80_to_sm89INS1_16FlashAttnBwdSm80INS1_25CollectiveMainloopBwdSm80ILi2ELi2EN4cute5tupleIJNS5_1CILi128EEES8_NS7_ILi64EEEEEENS_10bfloat16_tEfNS_4arch4Sm80ELb0ELb1ELb1ELb1ELb0ELb0ELb0ELb0ELi2ELi4ELi4ELi4ELb0EEENS1_24CollectiveEpilogueBwdGQAISA_fSD_Li256ELb1ELb0EEENS1_19SingleTileSchedulerILb1ELb0ELb0ELi128EEEEEEEEEvNT_6ParamsE$_ZN4cute3eso3ESOILb1ELb0EJNS_14ComposedLayoutINS_7SwizzleILi3ELi3ELi3EEENS_1CILi0EEENS_6LayoutINS_5tupleIJNS8_IJNS8_IJNS5_ILi4EEENS5_ILi8EEEEEENS8_IJS9_NS5_ILi1EEEEEEEEENS8_IJNS8_IJNS5_ILi2EEESF_SF_EEENS8_IJSF_NS8_IJS9_SF_EEEEEEEEEEEENS8_IJNS8_IJNS8_IJSF_NS5_ILi64EEEEEENS8_IJNS5_ILi1024EEES6_EEEEEENS8_IJNS8_IJSC_NS5_ILi512EEESA_EEENS8_IJNS5_ILi4096EEENS8_IJNS5_ILi16EEENS5_ILi8192EEEEEEEEEEEEEEEEEEENS_10ViewEngineINS_8smem_ptrIPN7cutlass10bfloat16_tEEEEEEEC2ERKS10_RKS17_:
[----:B------:R-:W-:Y:S01]  /*74d0*/  IADD3 R4, R61, -c[0x0][0x20], RZ ;  /* 0x800008003d047a10 */ /* 0x000fe20007ffe0ff */
[----:B------:R-:W-:Y:S01]  /*74e0*/  IMAD.MOV.U32 R8, RZ, RZ, R6 ;  /* 0x000000ffff087224 */ /* 0x000fe200078e0006 */
[----:B------:R-:W-:-:S03]  /*74f0*/  MOV R9, 0x0 ;  /* 0x0000000000097802 */ /* 0x000fc60000000f00 */
[----:B------:R1:W-:Y:S01]  /*7500*/  STL.64 [R4], R2 ;  /* 0x0000000204007387 */ /* 0x0003e20000100a00 */
[----:B------:R-:W-:Y:S05]  /*7510*/  RET.REL.NODEC R8 `(_ZN7cutlass13device_kernelIN5flash19enable_sm80_to_sm89INS1_16FlashAttnBwdSm80INS1_25CollectiveMainloopBwdSm80ILi2ELi2EN4cute5tupleIJNS5_1CILi128EEES8_NS7_ILi64EEEEEENS_10bfloat16_tEfNS_4arch4Sm80ELb0ELb1ELb1ELb1ELb0ELb0ELb0ELb0ELi2ELi4ELi4ELi4ELb0EEENS1_24CollectiveEpilogueBwdGQAISA_fSD_Li256ELb1ELb0EEENS1_19SingleTileSchedulerILb1ELb0ELb0ELi128EEEEEEEEEvNT_6ParamsE) ;  /* 0xffff8ae008007950 */ /* 0x000fea0003c3ffff */
        .type           $_ZN7cutlass13device_kernelIN5flash19enable_sm80_to_sm89INS1_16FlashAttnBwdSm80INS1_25CollectiveMainloopBwdSm80ILi2ELi2EN4cute5tupleIJNS5_1CILi128EEES8_NS7_ILi64EEEEEENS_10bfloat16_tEfNS_4arch4Sm80ELb0ELb1ELb1ELb1ELb0ELb0ELb0ELb0ELi2ELi4ELi4ELi4ELb0EEENS1_24CollectiveEpilogueBwdGQAISA_fSD_Li256ELb1ELb0EEENS1_19SingleTileSchedulerILb1ELb0ELb0ELi128EEEEEEEEEvNT_6ParamsE$_ZN4cute3eso3ESOILb1ELb0EJNS_14ComposedLayoutINS_7SwizzleILi3ELi3ELi3EEENS_1CILi0EEENS_6LayoutINS_5tupleIJNS8_IJNS8_IJNS5_ILi4EEENS5_ILi8EEEEEENS8_IJS9_NS5_ILi1EEEEEEEEENS8_IJNS8_IJNS5_ILi2EEESF_SF_EEENS8_IJSF_SA_EEEEEEEEENS8_IJNS8_IJNS8_IJNS5_ILi128EEESC_EEENS8_IJNS5_ILi16EEES6_EEEEEENS8_IJNS8_IJNS5_ILi64EEESA_NS5_ILi512EEEEEENS8_IJNS5_ILi8192EEENS5_ILi1024EEEEEEEEEEEEEEEENS_10ViewEngineINS_8smem_ptrIPN7cutlass10bfloat16_tEEEEEEEC2ERKSY_RKS15_,@function
        .size           $_ZN7cutlass13device_kernelIN5flash19enable_sm80_to_sm89INS1_16FlashAttnBwdSm80INS1_25CollectiveMainloopBwdSm80ILi2ELi2EN4cute5tupleIJNS5_1CILi128EEES8_NS7_ILi64EEEEEENS_10bfloat16_tEfNS_4arch4Sm80ELb0ELb1ELb1ELb1ELb0ELb0ELb0ELb0ELi2ELi4ELi4ELi4ELb0EEENS1_24CollectiveEpilogueBwdGQAISA_fSD_Li256ELb1ELb0EEENS1_19SingleTileSchedulerILb1ELb0ELb0ELi128EEEEEEEEEvNT_6ParamsE$_ZN4cute3eso3ESOILb1ELb0EJNS_14ComposedLayoutINS_7SwizzleILi3ELi3ELi3EEENS_1CILi0EEENS_6LayoutINS_5tupleIJNS8_IJNS8_IJNS5_ILi4EEENS5_ILi8EEEEEENS8_IJS9_NS5_ILi1EEEEEEEEENS8_IJNS8_IJNS5_ILi2EEESF_SF_EEENS8_IJSF_SA_EEEEEEEEENS8_IJNS8_IJNS8_IJNS5_ILi128EEESC_EEENS8_IJNS5_ILi16EEES6_EEEEEENS8_IJNS8_IJNS5_ILi64EEESA_NS5_ILi512EEEEEENS8_IJNS5_ILi8192EEENS5_ILi1024EEEEEEEEEEEEEEEENS_10ViewEngineINS_8smem_ptrIPN7cutlass10bfloat16_tEEEEEEEC2ERKSY_RKS15_,($_ZN7cutlass13device_kernelIN5flash19enable_sm80_to_sm89INS1_16FlashAttnBwdSm80INS1_25CollectiveMainloopBwdSm80ILi2ELi2EN4cute5tupleIJNS5_1CILi128EEES8_NS7_ILi64EEEEEENS_10bfloat16_tEfNS_4arch4Sm80ELb0ELb1ELb1ELb1ELb0ELb0ELb0ELb0ELi2ELi4ELi4ELi4ELb0EEENS1_24CollectiveEpilogueBwdGQAISA_fSD_Li256ELb1ELb0EEENS1_19SingleTileSchedulerILb1ELb0ELb0ELi128EEEEEEEEEvNT_6ParamsE$_ZN4cute3eso3ESOILb1ELb0EJNS_14ComposedLayoutINS_7SwizzleILi3ELi3ELi3EEENS_1CILj0EEENS_6LayoutINS_5tupleIJNS5_ILi64EEENS5_ILi128EEEEEENS8_IJNS5_ILi1EEES9_EEEEEEENS_10ViewEngineINS_8smem_ptrIPN7cutlass10bfloat16_tEEEEEEEC2ERKSF_RKSM_ - $_ZN7cutlass13device_kernelIN5flash19enable_sm80_to_sm89INS1_16FlashAttnBwdSm80INS1_25CollectiveMainloopBwdSm80ILi2ELi2EN4cute5tupleIJNS5_1CILi128EEES8_NS7_ILi64EEEEEENS_10bfloat16_tEfNS_4arch4Sm80ELb0ELb1ELb1ELb1ELb0ELb0ELb0ELb0ELi2ELi4ELi4ELi4ELb0EEENS1_24CollectiveEpilogueBwdGQAISA_fSD_Li256ELb1ELb0EEENS1_19SingleTileSchedulerILb1ELb0ELb0ELi128EEEEEEEEEvNT_6ParamsE$_ZN4cute3eso3ESOILb1ELb0EJNS_14ComposedLayoutINS_7SwizzleILi3ELi3ELi3EEENS_1CILi0EEENS_6LayoutINS_5tupleIJNS8_IJNS8_IJNS5_ILi4EEENS5_ILi8EEEEEENS8_IJS9_NS5_ILi1EEEEEEEEENS8_IJNS8_IJNS5_ILi2EEESF_SF_EEENS8_IJSF_SA_EEEEEEEEENS8_IJNS8_IJNS8_IJNS5_ILi128EEESC_EEENS8_IJNS5_ILi16EEES6_EEEEEENS8_IJNS8_IJNS5_ILi64EEESA_NS5_ILi512EEEEEENS8_IJNS5_ILi8192EEENS5_ILi1024EEEEEEEEEEEEEEEENS_10ViewEngineINS_8smem_ptrIPN7cutlass10bfloat16_tEEEEEEEC2ERKSY_RKS15_)
$_ZN7cutlass13device_kernelIN5flash19enable_sm80_to_sm89INS1_16FlashAttnBwdSm80INS1_25CollectiveMainloopBwdSm80ILi2ELi2EN4cute5tupleIJNS5_1CILi128EEES8_NS7_ILi64EEEEEENS_10bfloat16_tEfNS_4arch4Sm80ELb0ELb1ELb1ELb1ELb0ELb0ELb0ELb0ELi2ELi4ELi4ELi4ELb0EEENS1_24CollectiveEpilogueBwdGQAISA_fSD_Li256ELb1ELb0EEENS1_19SingleTileSchedulerILb1ELb0ELb0ELi128EEEEEEEEEvNT_6ParamsE$_ZN4cute3eso3ESOILb1ELb0EJNS_14ComposedLayoutINS_7SwizzleILi3ELi3ELi3EEENS_1CILi0EEENS_6LayoutINS_5tupleIJNS8_IJNS8_IJNS5_ILi4EEENS5_ILi8EEEEEENS8_IJS9_NS5_ILi1EEEEEEEEENS8_IJNS8_IJNS5_ILi2EEESF_SF_EEENS8_IJSF_SA_EEEEEEEEENS8_IJNS8_IJNS8_IJNS5_ILi128EEESC_EEENS8_IJNS5_ILi16EEES6_EEEEEENS8_IJNS8_IJNS5_ILi64EEESA_NS5_ILi512EEEEEENS8_IJNS5_ILi8192EEENS5_ILi1024EEEEEEEEEEEEEEEENS_10ViewEngineINS_8smem_ptrIPN7cutlass10bfloat16_tEEEEEEEC2ERKSY_RKS15_:
[----:B------:R-:W-:Y:S01]  /*7520*/  IADD3 R4, R25, -c[0x0][0x20], RZ ;  /* 0x8000080019047a10 */ /* 0x000fe20007ffe0ff */
[----:B------:R-:W-:Y:S01]  /*7530*/  IMAD.MOV.U32 R8, RZ, RZ, R6 ;  /* 0x000000ffff087224 */ /* 0x000fe200078e0006 */
[----:B------:R-:W-:-:S03]  /*7540*/  MOV R9, 0x0 ;  /* 0x0000000000097802 */ /* 0x000fc60000000f00 */
[----:B------:R1:W-:Y:S01]  /*7550*/  STL.64 [R4], R2 ;  /* 0x0000000204007387 */ /* 0x0003e20000100a00 */
[----:B------:R-:W-:Y:S05]  /*7560*/  RET.REL.NODEC R8 `(_ZN7cutlass13device_kernelIN5flash19enable_sm80_to_sm89INS1_16FlashAttnBwdSm80INS1_25CollectiveMainloopBwdSm80ILi2ELi2EN4cute5tupleIJNS5_1CILi128EEES8_NS7_ILi64EEEEEENS_10bfloat16_tEfNS_4arch4Sm80ELb0ELb1ELb1ELb1ELb0ELb0ELb0ELb0ELi2ELi4ELi4ELi4ELb0EEENS1_24CollectiveEpilogueBwdGQAISA_fSD_Li256ELb1ELb0EEENS1_19SingleTileSchedulerILb1ELb0ELb0ELi128EEEEEEEEEvNT_6ParamsE) ;  /* 0xffff8a9008007950 */ /* 0x000fea0003c3ffff */
        .type           $_ZN7cutlass13device_kernelIN5flash19enable_sm80_to_sm89INS1_16FlashAttnBwdSm80INS1_25CollectiveMainloopBwdSm80ILi2ELi2EN4cute5tupleIJNS5_1CILi128EEES8_NS7_ILi64EEEEEENS_10bfloat16_tEfNS_4arch4Sm80ELb0ELb1ELb1ELb1ELb0ELb0ELb0ELb0ELi2ELi4ELi4ELi4ELb0EEENS1_24CollectiveEpilogueBwdGQAISA_fSD_Li256ELb1ELb0EEENS1_19SingleTileSchedulerILb1ELb0ELb0ELi128EEEEEEEEEvNT_6ParamsE$_ZN4cute3eso3ESOILb1ELb0EJNS_14ComposedLayoutINS_7SwizzleILi3ELi3ELi3EEENS_1CILj0EEENS_6LayoutINS_5tupleIJNS5_ILi64EEENS5_ILi128EEEEEENS8_IJNS5_ILi1EEES9_EEEEEEENS_10ViewEngineINS_8smem_ptrIPN7cutlass10bfloat16_tEEEEEEEC2ERKSF_RKSM_,@function
        .size           $_ZN7cutlass13device_kernelIN5flash19enable_sm80_to_sm89INS1_16FlashAttnBwdSm80INS1_25CollectiveMainloopBwdSm80ILi2ELi2EN4cute5tupleIJNS5_1CILi128EEES8_NS7_ILi64EEEEEENS_10bfloat16_tEfNS_4arch4Sm80ELb0ELb1ELb1ELb1ELb0ELb0ELb0ELb0ELi2ELi4ELi4ELi4ELb0EEENS1_24CollectiveEpilogueBwdGQAISA_fSD_Li256ELb1ELb0EEENS1_19SingleTileSchedulerILb1ELb0ELb0ELi128EEEEEEEEEvNT_6ParamsE$_ZN4cute3eso3ESOILb1ELb0EJNS_14ComposedLayoutINS_7SwizzleILi3ELi3ELi3EEENS_1CILj0EEENS_6LayoutINS_5tupleIJNS5_ILi64EEENS5_ILi128EEEEEENS8_IJNS5_ILi1EEES9_EEEEEEENS_10ViewEngineINS_8smem_ptrIPN7cutlass10bfloat16_tEEEEEEEC2ERKSF_RKSM_,($_ZN7cutlass13device_kernelIN5flash19enable_sm80_to_sm89INS1_16FlashAttnBwdSm80INS1_25CollectiveMainloopBwdSm80ILi2ELi2EN4cute5tupleIJNS5_1CILi128EEES8_NS7_ILi64EEEEEENS_10bfloat16_tEfNS_4arch4Sm80ELb0ELb1ELb1ELb1ELb0ELb0ELb0ELb0ELi2ELi4ELi4ELi4ELb0EEENS1_24CollectiveEpilogueBwdGQAISA_fSD_Li256ELb1ELb0EEENS1_19SingleTileSchedulerILb1ELb0ELb0ELi128EEEEEEEEEvNT_6ParamsE$_ZN4cute3eso3ESOILb1ELb0EJNS_14ComposedLayoutINS_7SwizzleILi3ELi3ELi3EEENS_1CILj0EEENS_6LayoutINS_5tupleIJNS8_IJNS5_ILi8EEENS5_ILi16EEEEEENS8_IJNS5_ILi64EEENS5_ILi1EEEEEEEEENS8_IJNS8_IJSC_NS5_ILi512EEEEEENS8_IJSD_NS5_ILi0EEEEEEEEEEEEENS_10ViewEngineINS_8smem_ptrIPN7cutlass10bfloat16_tEEEEEEEC2ERKSM_RKST_ - $_ZN7cutlass13device_kernelIN5flash19enable_sm80_to_sm89INS1_16FlashAttnBwdSm80INS1_25CollectiveMainloopBwdSm80ILi2ELi2EN4cute5tupleIJNS5_1CILi128EEES8_NS7_ILi64EEEEEENS_10bfloat16_tEfNS_4arch4Sm80ELb0ELb1ELb1ELb1ELb0ELb0ELb0ELb0ELi2ELi4ELi4ELi4ELb0EEENS1_24CollectiveEpilogueBwdGQAISA_fSD_Li256ELb1ELb0EEENS1_19SingleTileSchedulerILb1ELb0ELb0ELi128EEEEEEEEEvNT_6ParamsE$_ZN4cute3eso3ESOILb1ELb0EJNS_14ComposedLayoutINS_7SwizzleILi3ELi3ELi3EEENS_1CILj0EEENS_6LayoutINS_5tupleIJNS5_ILi64EEENS5_ILi128EEEEEENS8_IJNS5_ILi1EEES9_EEEEEEENS_10ViewEngineINS_8smem_ptrIPN7cutlass10bfloat16_tEEEEEEEC2ERKSF_RKSM_)
$_ZN7cutlass13device_kernelIN5flash19enable_sm80_to_sm89INS1_16FlashAttnBwdSm80INS1_25CollectiveMainloopBwdSm80ILi2ELi2EN4cute5tupleIJNS5_1CILi128EEES8_NS7_ILi64EEEEEENS_10bfloat16_tEfNS_4arch4Sm80ELb0ELb1ELb1ELb1ELb0ELb0ELb0ELb0ELi2ELi4ELi4ELi4ELb0EEENS1_24CollectiveEpilogueBwdGQAISA_fSD_Li256ELb1ELb0EEENS1_19SingleTileSchedulerILb1ELb0ELb0ELi128EEEEEEEEEvNT_6ParamsE$_ZN4cute3eso3ESOILb1ELb0EJNS_14ComposedLayoutINS_7SwizzleILi3ELi3ELi3EEENS_1CILj0EEENS_6LayoutINS_5tupleIJNS5_ILi64EEENS5_ILi128EEEEEENS8_IJNS5_ILi1EEES9_EEEEEEENS_10ViewEngineINS_8smem_ptrIPN7cutlass10bfloat16_tEEEEEEEC2ERKSF_RKSM_:
[----:B------:R-:W-:Y:S01]  /*7570*/  IADD3 R4, R25, -c[0x0][0x20], RZ ;  /* 0x8000080019047a10 */ /* 0x000fe20007ffe0ff */
[----:B------:R-:W-:Y:S01]  /*7580*/  IMAD.MOV.U32 R8, RZ, RZ, R6 ;  /* 0x000000ffff087224 */ /* 0x000fe200078e0006 */
[----:B------:R-:W-:-:S03]  /*7590*/  MOV R9, 0x0 ;  /* 0x0000000000097802 */ /* 0x000fc60000000f00 */
[----:B------:R1:W-:Y:S01]  /*75a0*/  STL.64 [R4], R2 ;  /* 0x0000000204007387 */ /* 0x0003e20000100a00 */
[----:B------:R-:W-:Y:S05]  /*75b0*/  RET.REL.NODEC R8 `(_ZN7cutlass13device_kernelIN5flash19enable_sm80_to_sm89INS1_16FlashAttnBwdSm80INS1_25CollectiveMainloopBwdSm80ILi2ELi2EN4cute5tupleIJNS5_1CILi128EEES8_NS7_ILi64EEEEEENS_10bfloat16_tEfNS_4arch4Sm80ELb0ELb1ELb1ELb1ELb0ELb0ELb0ELb0ELi2ELi4ELi4ELi4ELb0EEENS1_24CollectiveEpilogueBwdGQAISA_fSD_Li256ELb1ELb0EEENS1_19SingleTileSchedulerILb1ELb0ELb0ELi128EEEEEEEEEvNT_6ParamsE) ;  /* 0xffff8a4008007950 */ /* 0x000fea0003c3ffff */
        .type           $_ZN7cutlass13device_kernelIN5flash19enable_sm80_to_sm89INS1_16FlashAttnBwdSm80INS1_25CollectiveMainloopBwdSm80ILi2ELi2EN4cute5tupleIJNS5_1CILi128EEES8_NS7_ILi64EEEEEENS_10bfloat16_tEfNS_4arch4Sm80ELb0ELb1ELb1ELb1ELb0ELb0ELb0ELb0ELi2ELi4ELi4ELi4ELb0EEENS1_24CollectiveEpilogueBwdGQAISA_fSD_Li256ELb1ELb0EEENS1_19SingleTileSchedulerILb1ELb0ELb0ELi128EEEEEEEEEvNT_6ParamsE$_ZN4cute3eso3ESOILb1ELb0EJNS_14ComposedLayoutINS_7SwizzleILi3ELi3ELi3EEENS_1CILj0EEENS_6LayoutINS_5tupleIJNS8_IJNS5_ILi8EEENS5_ILi16EEEEEENS8_IJNS5_ILi64EEENS5_ILi1EEEEEEEEENS8_IJNS8_IJSC_NS5_ILi512EEEEEENS8_IJSD_NS5_ILi0EEEEEEEEEEEEENS_10ViewEngineINS_8smem_ptrIPN7cutlass10bfloat16_tEEEEEEEC2ERKSM_RKST_,@function
        .size           $_ZN7cutlass13device_kernelIN5flash19enable_sm80_to_sm89INS1_16FlashAttnBwdSm80INS1_25CollectiveMainloopBwdSm80ILi2ELi2EN4cute5tupleIJNS5_1CILi128EEES8_NS7_ILi64EEEEEENS_10bfloat16_tEfNS_4arch4Sm80ELb0ELb1ELb1ELb1ELb0ELb0ELb0ELb0ELi2ELi4ELi4ELi4ELb0EEENS1_24CollectiveEpilogueBwdGQAISA_fSD_Li256ELb1ELb0EEENS1_19SingleTileSchedulerILb1ELb0ELb0ELi128EEEEEEEEEvNT_6ParamsE$_ZN4cute3eso3ESOILb1ELb0EJNS_14ComposedLayoutINS_7SwizzleILi3ELi3ELi3EEENS_1CILj0EEENS_6LayoutINS_5tupleIJNS8_IJNS5_ILi8EEENS5_ILi16EEEEEENS8_IJNS5_ILi64EEENS5_ILi1EEEEEEEEENS8_IJNS8_IJSC_NS5_ILi512EEEEEENS8_IJSD_NS5_ILi0EEEEEEEEEEEEENS_10ViewEngineINS_8smem_ptrIPN7cutlass10bfloat16_tEEEEEEEC2ERKSM_RKST_,($_ZN7cutlass13device_kernelIN5flash19enable_sm80_to_sm89INS1_16FlashAttnBwdSm80INS1_25CollectiveMainloopBwdSm80ILi2ELi2EN4cute5tupleIJNS5_1CILi128EEES8_NS7_ILi64EEEEEENS_10bfloat16_tEfNS_4arch4Sm80ELb0ELb1ELb1ELb1ELb0ELb0ELb0ELb0ELi2ELi4ELi4ELi4ELb0EEENS1_24CollectiveEpilogueBwdGQAISA_fSD_Li256ELb1ELb0EEENS1_19SingleTileSchedulerILb1ELb0ELb0ELi128EEEEEEEEEvNT_6ParamsE$_ZN4cute3eso3ESOILb1ELb0EJNS_14ComposedLayoutINS_7SwizzleILi3ELi3ELi3EEENS_1CILj0EEENS_6LayoutINS_5tupleIJNS8_IJNS8_IJNS5_ILi4EEENS5_ILi8EEEEEENS8_IJNS5_ILi2EEENS5_ILi1EEEEEEEEENS8_IJNS8_IJSC_SC_EEESB_EEEEEENS8_IJNS8_IJNS8_IJNS5_ILi128EEESD_EEENS8_IJSA_NS5_ILi0EEEEEEEEENS8_IJNS8_IJNS5_ILi64EEENS5_ILi512EEEEEENS8_IJNS5_ILi16EEENS5_ILi1024EEEEEEEEEEEEEEEENS_10ViewEngineINS_8smem_ptrIPN7cutlass10bfloat16_tEEEEEEEC2ERKSX_RKS14_ - $_ZN7cutlass13device_kernelIN5flash19enable_sm80_to_sm89INS1_16FlashAttnBwdSm80INS1_25CollectiveMainloopBwdSm80ILi2ELi2EN4cute5tupleIJNS5_1CILi128EEES8_NS7_ILi64EEEEEENS_10bfloat16_tEfNS_4arch4Sm80ELb0ELb1ELb1ELb1ELb0ELb0ELb0ELb0ELi2ELi4ELi4ELi4ELb0EEENS1_24CollectiveEpilogueBwdGQAISA_fSD_Li256ELb1ELb0EEENS1_19SingleTileSchedulerILb1ELb0ELb0ELi128EEEEEEEEEvNT_6ParamsE$_ZN4cute3eso3ESOILb1ELb0EJNS_14ComposedLayoutINS_7SwizzleILi3ELi3ELi3EEENS_1CILj0EEENS_6LayoutINS_5tupleIJNS8_IJNS5_ILi8EEENS5_ILi16EEEEEENS8_IJNS5_ILi64EEENS5_ILi1EEEEEEEEENS8_IJNS8_IJSC_NS5_ILi512EEEEEENS8_IJSD_NS5_ILi0EEEEEEEEEEEEENS_10ViewEngineINS_8smem_ptrIPN7cutlass10bfloat16_tEEEEEEEC2ERKSM_RKST_)
$_ZN7cutlass13device_kernelIN5flash19enable_sm80_to_sm89INS1_16FlashAttnBwdSm80INS1_25CollectiveMainloopBwdSm80ILi2ELi2EN4cute5tupleIJNS5_1CILi128EEES8_NS7_ILi64EEEEEENS_10bfloat16_tEfNS_4arch4Sm80ELb0ELb1ELb1ELb1ELb0ELb0ELb0ELb0ELi2ELi4ELi4ELi4ELb0EEENS1_24CollectiveEpilogueBwdGQAISA_fSD_Li256ELb1ELb0EEENS1_19SingleTileSchedulerILb1ELb0ELb0ELi128EEEEEEEEEvNT_6ParamsE$_ZN4cute3eso3ESOILb1ELb0EJNS_14ComposedLayoutINS_7SwizzleILi3ELi3ELi3EEENS_1CILj0EEENS_6LayoutINS_5tupleIJNS8_IJNS5_ILi8EEENS5_ILi16EEEEEENS8_IJNS5_ILi64EEENS5_ILi1EEEEEEEEENS8_IJNS8_IJSC_NS5_ILi512EEEEEENS8_IJSD_NS5_ILi0EEEEEEEEEEEEENS_10ViewEngineINS_8smem_ptrIPN7cutlass10bfloat16_tEEEEEEEC2ERKSM_RKST_:
[----:B------:R-:W-:Y:S01]  /*75c0*/  IADD3 R4, R25, -c[0x0][0x20], RZ ;  /* 0x8000080019047a10 */ /* 0x000fe20007ffe0ff */
[----:B------:R-:W-:Y:S01]  /*75d0*/  IMAD.MOV.U32 R8, RZ, RZ, R6 ;  /* 0x000000ffff087224 */ /* 0x000fe200078e0006 */
[----:B------:R-:W-:-:S03]  /*75e0*/  MOV R9, 0x0 ;  /* 0x0000000000097802 */ /* 0x000fc60000000f00 */
[----:B------:R1:W-:Y:S01]  /*75f0*/  STL.64 [R4], R2 ;  /* 0x0000000204007387 */ /* 0x0003e20000100a00 */
[----:B------:R-:W-:Y:S05]  /*7600*/  RET.REL.NODEC R8 `(_ZN7cutlass13device_kernelIN5flash19enable_sm80_to_sm89INS1_16FlashAttnBwdSm80INS1_25CollectiveMainloopBwdSm80ILi2ELi2EN4cute5tupleIJNS5_1CILi128EEES8_NS7_ILi64EEEEEENS_10bfloat16_tEfNS_4arch4Sm80ELb0ELb1ELb1ELb1ELb0ELb0ELb0ELb0ELi2ELi4ELi4ELi4ELb0EEENS1_24CollectiveEpilogueBwdGQAISA_fSD_Li256ELb1ELb0EEENS1_19SingleTileSchedulerILb1ELb0ELb0ELi128EEEEEEEEEvNT_6ParamsE) ;  /* 0xffff89f008007950 */ /* 0x000fea0003c3ffff */
        .type           $_ZN7cutlass13device_kernelIN5flash19enable_sm80_to_sm89INS1_16FlashAttnBwdSm80INS1_25CollectiveMainloopBwdSm80ILi2ELi2EN4cute5tupleIJNS5_1CILi128EEES8_NS7_ILi64EEEEEENS_10bfloat16_tEfNS_4arch4Sm80ELb0ELb1ELb1ELb1ELb0ELb0ELb0ELb0ELi2ELi4ELi4ELi4ELb0EEENS1_24CollectiveEpilogueBwdGQAISA_fSD_Li256ELb1ELb0EEENS1_19SingleTileSchedulerILb1ELb0ELb0ELi128EEEEEEEEEvNT_6ParamsE$_ZN4cute3eso3ESOILb1ELb0EJNS_14ComposedLayoutINS_7SwizzleILi3ELi3ELi3EEENS_1CILj0EEENS_6LayoutINS_5tupleIJNS8_IJNS8_IJNS5_ILi4EEENS5_ILi8EEEEEENS8_IJNS5_ILi2EEENS5_ILi1EEEEEEEEENS8_IJNS8_IJSC_SC_EEESB_EEEEEENS8_IJNS8_IJNS8_IJNS5_ILi128EEESD_EEENS8_IJSA_NS5_ILi0EEEEEEEEENS8_IJNS8_IJNS5_ILi64EEENS5_ILi512EEEEEENS8_IJNS5_ILi16EEENS5_ILi1024EEEEEEEEEEEEEEEENS_10ViewEngineINS_8smem_ptrIPN7cutlass10bfloat16_tEEEEEEEC2ERKSX_RKS14_,@function
        .size           $_ZN7cutlass13device_kernelIN5flash19enable_sm80_to_sm89INS1_16FlashAttnBwdSm80INS1_25CollectiveMainloopBwdSm80ILi2ELi2EN4cute5tupleIJNS5_1CILi128EEES8_NS7_ILi64EEEEEENS_10bfloat16_tEfNS_4arch4Sm80ELb0ELb1ELb1ELb1ELb0ELb0ELb0ELb0ELi2ELi4ELi4ELi4ELb0EEENS1_24CollectiveEpilogueBwdGQAISA_fSD_Li256ELb1ELb0EEENS1_19SingleTileSchedulerILb1ELb0ELb0ELi128EEEEEEEEEvNT_6ParamsE$_ZN4cute3eso3ESOILb1ELb0EJNS_14ComposedLayoutINS_7SwizzleILi3ELi3ELi3EEENS_1CILj0EEENS_6LayoutINS_5tupleIJNS8_IJNS8_IJNS5_ILi4EEENS5_ILi8EEEEEENS8_IJNS5_ILi2EEENS5_ILi1EEEEEEEEENS8_IJNS8_IJSC_SC_EEESB_EEEEEENS8_IJNS8_IJNS8_IJNS5_ILi128EEESD_EEENS8_IJSA_NS5_ILi0EEEEEEEEENS8_IJNS8_IJNS5_ILi64EEENS5_ILi512EEEEEENS8_IJNS5_ILi16EEENS5_ILi1024EEEEEEEEEEEEEEEENS_10ViewEngineINS_8smem_ptrIPN7cutlass10bfloat16_tEEEEEEEC2ERKSX_RKS14_,($_ZN7cutlass13device_kernelIN5flash19enable_sm80_to_sm89INS1_16FlashAttnBwdSm80INS1_25CollectiveMainloopBwdSm80ILi2ELi2EN4cute5tupleIJNS5_1CILi128EEES8_NS7_ILi64EEEEEENS_10bfloat16_tEfNS_4arch4Sm80ELb0ELb1ELb1ELb1ELb0ELb0ELb0ELb0ELi2ELi4ELi4ELi4ELb0EEENS1_24CollectiveEpilogueBwdGQAISA_fSD_Li256ELb1ELb0EEENS1_19SingleTileSchedulerILb1ELb0ELb0ELi128EEEEEEEEEvNT_6ParamsE$_ZN4cute3eso3ESOILb1ELb0EJNS_14ComposedLayoutINS_7SwizzleILi3ELi3ELi3EEENS_1CILj0EEENS_6LayoutINS_5tupleIJNS8_IJNS8_IJNS5_ILi4EEENS5_ILi8EEEEEENS8_IJS9_NS5_ILi1EEEEEEEEENS8_IJNS8_IJNS5_ILi2EEESF_SF_EEENS8_IJSF_S9_EEEEEEEEENS8_IJNS8_IJNS8_IJSF_NS5_ILi64EEEEEENS8_IJNS5_ILi1024EEENS5_ILi0EEEEEEEEENS8_IJNS8_IJSC_NS5_ILi512EEESA_EEENS8_IJNS5_ILi4096EEENS5_ILi16EEEEEEEEEEEEEEEENS_10ViewEngineINS_8smem_ptrIPN7cutlass10bfloat16_tEEEEEEEC2ERKSY_RKS15_ - $_ZN7cutlass13device_kernelIN5flash19enable_sm80_to_sm89INS1_16FlashAttnBwdSm80INS1_25CollectiveMainloopBwdSm80ILi2ELi2EN4cute5tupleIJNS5_1CILi128EEES8_NS7_ILi64EEEEEENS_10bfloat16_tEfNS_4arch4Sm80ELb0ELb1ELb1ELb1ELb0ELb0ELb0ELb0ELi2ELi4ELi4ELi4ELb0EEENS1_24CollectiveEpilogueBwdGQAISA_fSD_Li256ELb1ELb0EEENS1_19SingleTileSchedulerILb1ELb0ELb0ELi128EEEEEEEEEvNT_6ParamsE$_ZN4cute3eso3ESOILb1ELb0EJNS_14ComposedLayoutINS_7SwizzleILi3ELi3ELi3EEENS_1CILj0EEENS_6LayoutINS_5tupleIJNS8_IJNS8_IJNS5_ILi4EEENS5_ILi8EEEEEENS8_IJNS5_ILi2EEENS5_ILi1EEEEEEEEENS8_IJNS8_IJSC_SC_EEESB_EEEEEENS8_IJNS8_IJNS8_IJNS5_ILi128EEESD_EEENS8_IJSA_NS5_ILi0EEEEEEEEENS8_IJNS8_IJNS5_ILi64EEENS5_ILi512EEEEEENS8_IJNS5_ILi16EEENS5_ILi1024EEEEEEEEEEEEEEEENS_10ViewEngineINS_8smem_ptrIPN7cutlass10bfloat16_tEEEEEEEC2ERKSX_RKS14_)
$_ZN7cutlass13device_kernelIN5flash19enable_sm80_to_sm89INS1_16FlashAttnBwdSm80INS1_25CollectiveMainloopBwdSm80ILi2ELi2EN4cute5tupleIJNS5_1CILi128EEES8_NS7_ILi64EEEEEENS_10bfloat16_tEfNS_4arch4Sm80ELb0ELb1ELb1ELb1ELb0ELb0ELb0ELb0ELi2ELi4ELi4ELi4ELb0EEENS1_24CollectiveEpilogueBwdGQAISA_fSD_Li256ELb1ELb0EEENS1_19SingleTileSchedulerILb1ELb0ELb0ELi128EEEEEEEEEvNT_6ParamsE$_ZN4cute3eso3ESOILb1ELb0EJNS_14ComposedLayoutINS_7SwizzleILi3ELi3ELi3EEENS_1CILj0EEENS_6LayoutINS_5tupleIJNS8_IJNS8_IJNS5_ILi4EEENS5_ILi8EEEEEENS8_IJNS5_ILi2EEENS5_ILi1EEEEEEEEENS8_IJNS8_IJSC_SC_EEESB_EEEEEENS8_IJNS8_IJNS8_IJNS5_ILi128EEESD_EEENS8_IJSA_NS5_ILi0EEEEEEEEENS8_IJNS8_IJNS5_ILi64EEENS5_ILi512EEEEEENS8_IJNS5_ILi16EEENS5_ILi1024EEEEEEEEEEEEEEEENS_10ViewEngineINS_8smem_ptrIPN7cutlass10bfloat16_tEEEEEEEC2ERKSX_RKS14_:
[----:B------:R-:W-:Y:S01]  /*7610*/  IADD3 R4, R25, -c[0x0][0x20], RZ ;  /* 0x8000080019047a10 */ /* 0x000fe20007ffe0ff */
[----:B------:R-:W-:Y:S01]  /*7620*/  IMAD.MOV.U32 R8, RZ, RZ, R6 ;  /* 0x000000ffff087224 */ /* 0x000fe200078e0006 */
[----:B------:R-:W-:-:S03]  /*7630*/  MOV R9, 0x0 ;  /* 0x0000000000097802 */ /* 0x000fc60000000f00 */
[----:B------:R1:W-:Y:S01]  /*7640*/  STL.64 [R4], R2 ;  /* 0x0000000204007387 */ /* 0x0003e20000100a00 */
[----:B------:R-:W-:Y:S05]  /*7650*/  RET.REL.NODEC R8 `(_ZN7cutlass13device_kernelIN5flash19enable_sm80_to_sm89INS1_16FlashAttnBwdSm80INS1_25CollectiveMainloopBwdSm80ILi2ELi2EN4cute5tupleIJNS5_1CILi128EEES8_NS7_ILi64EEEEEENS_10bfloat16_tEfNS_4arch4Sm80ELb0ELb1ELb1ELb1ELb0ELb0ELb0ELb0ELi2ELi4ELi4ELi4ELb0EEENS1_24CollectiveEpilogueBwdGQAISA_fSD_Li256ELb1ELb0EEENS1_19SingleTileSchedulerILb1ELb0ELb0ELi128EEEEEEEEEvNT_6ParamsE) ;  /* 0xffff89a008007950 */ /* 0x000fea0003c3ffff */
        .type           $_ZN7cutlass13device_kernelIN5flash19enable_sm80_to_sm89INS1_16FlashAttnBwdSm80INS1_25CollectiveMainloopBwdSm80ILi2ELi2EN4cute5tupleIJNS5_1CILi128EEES8_NS7_ILi64EEEEEENS_10bfloat16_tEfNS_4arch4Sm80ELb0ELb1ELb1ELb1ELb0ELb0ELb0ELb0ELi2ELi4ELi4ELi4ELb0EEENS1_24CollectiveEpilogueBwdGQAISA_fSD_Li256ELb1ELb0EEENS1_19SingleTileSchedulerILb1ELb0ELb0ELi128EEEEEEEEEvNT_6ParamsE$_ZN4cute3eso3ESOILb1ELb0EJNS_14ComposedLayoutINS_7SwizzleILi3ELi3ELi3EEENS_1CILj0EEENS_6LayoutINS_5tupleIJNS8_IJNS8_IJNS5_ILi4EEENS5_ILi8EEEEEENS8_IJS9_NS5_ILi1EEEEEEEEENS8_IJNS8_IJNS5_ILi2EEESF_SF_EEENS8_IJSF_S9_EEEEEEEEENS8_IJNS8_IJNS8_IJSF_NS5_ILi64EEEEEENS8_IJNS5_ILi1024EEENS5_ILi0EEEEEEEEENS8_IJNS8_IJSC_NS5_ILi512EEESA_EEENS8_IJNS5_ILi4096EEENS5_ILi16EEEEEEEEEEEEEEEENS_10ViewEngineINS_8smem_ptrIPN7cutlass10bfloat16_tEEEEEEEC2ERKSY_RKS15_,@function
        .size           $_ZN7cutlass13device_kernelIN5flash19enable_sm80_to_sm89INS1_16FlashAttnBwdSm80INS1_25CollectiveMainloopBwdSm80ILi2ELi2EN4cute5tupleIJNS5_1CILi128EEES8_NS7_ILi64EEEEEENS_10bfloat16_tEfNS_4arch4Sm80ELb0ELb1ELb1ELb1ELb0ELb0ELb0ELb0ELi2ELi4ELi4ELi4ELb0EEENS1_24CollectiveEpilogueBwdGQAISA_fSD_Li256ELb1ELb0EEENS1_19SingleTileSchedulerILb1ELb0ELb0ELi128EEEEEEEEEvNT_6ParamsE$_ZN4cute3eso3ESOILb1ELb0EJNS_14ComposedLayoutINS_7SwizzleILi3ELi3ELi3EEENS_1CILj0EEENS_6LayoutINS_5tupleIJNS8_IJNS8_IJNS5_ILi4EEENS5_ILi8EEEEEENS8_IJS9_NS5_ILi1EEEEEEEEENS8_IJNS8_IJNS5_ILi2EEESF_SF_EEENS8_IJSF_S9_EEEEEEEEENS8_IJNS8_IJNS8_IJSF_NS5_ILi64EEEEEENS8_IJNS5_ILi1024EEENS5_ILi0EEEEEEEEENS8_IJNS8_IJSC_NS5_ILi512EEESA_EEENS8_IJNS5_ILi4096EEENS5_ILi16EEEEEEEEEEEEEEEENS_10ViewEngineINS_8smem_ptrIPN7cutlass10bfloat16_tEEEEEEEC2ERKSY_RKS15_,($_ZN7cutlass13device_kernelIN5flash19enable_sm80_to_sm89INS1_16FlashAttnBwdSm80INS1_25CollectiveMainloopBwdSm80ILi2ELi2EN4cute5tupleIJNS5_1CILi128EEES8_NS7_ILi64EEEEEENS_10bfloat16_tEfNS_4arch4Sm80ELb0ELb1ELb1ELb1ELb0ELb0ELb0ELb0ELi2ELi4ELi4ELi4ELb0EEENS1_24CollectiveEpilogueBwdGQAISA_fSD_Li256ELb1ELb0EEENS1_19SingleTileSchedulerILb1ELb0ELb0ELi128EEEEEEEEEvNT_6ParamsE$_ZN4cute3eso3ESOILb1ELb0EJNS_1CILi0EEENS2_ILi1EEENS2_ILi512EEEiEEC2ERKS3_RKS4_RKS5_RKi - $_ZN7cutlass13device_kernelIN5flash19enable_sm80_to_sm89INS1_16FlashAttnBwdSm80INS1_25CollectiveMainloopBwdSm80ILi2ELi2EN4cute5tupleIJNS5_1CILi128EEES8_NS7_ILi64EEEEEENS_10bfloat16_tEfNS_4arch4Sm80ELb0ELb1ELb1ELb1ELb0ELb0ELb0ELb0ELi2ELi4ELi4ELi4ELb0EEENS1_24CollectiveEpilogueBwdGQAISA_fSD_Li256ELb1ELb0EEENS1_19SingleTileSchedulerILb1ELb0ELb0ELi128EEEEEEEEEvNT_6ParamsE$_ZN4cute3eso3ESOILb1ELb0EJNS_14ComposedLayoutINS_7SwizzleILi3ELi3ELi3EEENS_1CILj0EEENS_6LayoutINS_5tupleIJNS8_IJNS8_IJNS5_ILi4EEENS5_ILi8EEEEEENS8_IJS9_NS5_ILi1EEEEEEEEENS8_IJNS8_IJNS5_ILi2EEESF_SF_EEENS8_IJSF_S9_EEEEEEEEENS8_IJNS8_IJNS8_IJSF_NS5_ILi64EEEEEENS8_IJNS5_ILi1024EEENS5_ILi0EEEEEEEEENS8_IJNS8_IJSC_NS5_ILi512EEESA_EEENS8_IJNS5_ILi4096EEENS5_ILi16EEEEEEEEEEEEEEEENS_10ViewEngineINS_8smem_ptrIPN7cutlass10bfloat16_tEEEEEEEC2ERKSY_RKS15_)
$_ZN7cutlass13device_kernelIN5flash19enable_sm80_to_sm89INS1_16FlashAttnBwdSm80INS1_25CollectiveMainloopBwdSm80ILi2ELi2EN4cute5tupleIJNS5_1CILi128EEES8_NS7_ILi64EEEEEENS_10bfloat16_tEfNS_4arch4Sm80ELb0ELb1ELb1ELb1ELb0ELb0ELb0ELb0ELi2ELi4ELi4ELi4ELb0EEENS1_24CollectiveEpilogueBwdGQAISA_fSD_Li256ELb1ELb0EEENS1_19SingleTileSchedulerILb1ELb0ELb0ELi128EEEEEEEEEvNT_6ParamsE$_ZN4cute3eso3ESOILb1ELb0EJNS_14ComposedLayoutINS_7SwizzleILi3ELi3ELi3EEENS_1CILj0EEENS_6LayoutINS_5tupleIJNS8_IJNS8_IJNS5_ILi4EEENS5_ILi8EEEEEENS8_IJS9_NS5_ILi1EEEEEEEEENS8_IJNS8_IJNS5_ILi2EEESF_SF_EEENS8_IJSF_S9_EEEEEEEEENS8_IJNS8_IJNS8_IJSF_NS5_ILi64EEEEEENS8_IJNS5_ILi1024EEENS5_ILi0EEEEEEEEENS8_IJNS8_IJSC_NS5_ILi512EEESA_EEENS8_IJNS5_ILi4096EEENS5_ILi16EEEEEEEEEEEEEEEENS_10ViewEngineINS_8smem_ptrIPN7cutlass10bfloat16_tEEEEEEEC2ERKSY_RKS15_:
[----:B------:R-:W-:Y:S01]  /*7660*/  IADD3 R4, R25, -c[0x0][0x20], RZ ;  /* 0x8000080019047a10 */ /* 0x000fe20007ffe0ff */
[----:B------:R-:W-:Y:S01]  /*7670*/  IMAD.MOV.U32 R8, RZ, RZ, R6 ;  /* 0x000000ffff087224 */ /* 0x000fe200078e0006 */
[----:B------:R-:W-:-:S03]  /*7680*/  MOV R9, 0x0 ;  /* 0x0000000000097802 */ /* 0x000fc60000000f00 */
[----:B------:R1:W-:Y:S01]  /*7690*/  STL.64 [R4], R2 ;  /* 0x0000000204007387 */ /* 0x0003e20000100a00 */
[----:B------:R-:W-:Y:S05]  /*76a0*/  RET.REL.NODEC R8 `(_ZN7cutlass13device_kernelIN5flash19enable_sm80_to_sm89INS1_16FlashAttnBwdSm80INS1_25CollectiveMainloopBwdSm80ILi2ELi2EN4cute5tupleIJNS5_1CILi128EEES8_NS7_ILi64EEEEEENS_10bfloat16_tEfNS_4arch4Sm80ELb0ELb1ELb1ELb1ELb0ELb0ELb0ELb0ELi2ELi4ELi4ELi4ELb0EEENS1_24CollectiveEpilogueBwdGQAISA_fSD_Li256ELb1ELb0EEENS1_19SingleTileSchedulerILb1ELb0ELb0ELi128EEEEEEEEEvNT_6ParamsE) ;  /* 0xffff895008007950 */ /* 0x000fea0003c3ffff */
        .type           $_ZN7cutlass13device_kernelIN5flash19enable_sm80_to_sm89INS1_16FlashAttnBwdSm80INS1_25CollectiveMainloopBwdSm80ILi2ELi2EN4cute5tupleIJNS5_1CILi128EEES8_NS7_ILi64EEEEEENS_10bfloat16_tEfNS_4arch4Sm80ELb0ELb1ELb1ELb1ELb0ELb0ELb0ELb0ELi2ELi4ELi4ELi4ELb0EEENS1_24CollectiveEpilogueBwdGQAISA_fSD_Li256ELb1ELb0EEENS1_19SingleTileSchedulerILb1ELb0ELb0ELi128EEEEEEEEEvNT_6ParamsE$_ZN4cute3eso3ESOILb1ELb0EJNS_1CILi0EEENS2_ILi1EEENS2_ILi512EEEiEEC2ERKS3_RKS4_RKS5_RKi,@function
        .size           $_ZN7cutlass13device_kernelIN5flash19enable_sm80_to_sm89INS1_16FlashAttnBwdSm80INS1_25CollectiveMainloopBwdSm80ILi2ELi2EN4cute5tupleIJNS5_1CILi128EEES8_NS7_ILi64EEEEEENS_10bfloat16_tEfNS_4arch4Sm80ELb0ELb1ELb1ELb1ELb0ELb0ELb0ELb0ELi2ELi4ELi4ELi4ELb0EEENS1_24CollectiveEpilogueBwdGQAISA_fSD_Li256ELb1ELb0EEENS1_19SingleTileSchedulerILb1ELb0ELb0ELi128EEEEEEEEEvNT_6ParamsE$_ZN4cute3eso3ESOILb1ELb0EJNS_1CILi0EEENS2_ILi1EEENS2_ILi512EEEiEEC2ERKS3_RKS4_RKS5_RKi,($_ZN7cutlass13device_kernelIN5flash19enable_sm80_to_sm89INS1_16FlashAttnBwdSm80INS1_25CollectiveMainloopBwdSm80ILi2ELi2EN4cute5tupleIJNS5_1CILi128EEES8_NS7_ILi64EEEEEENS_10bfloat16_tEfNS_4arch4Sm80ELb0ELb1ELb1ELb1ELb0ELb0ELb0ELb0ELi2ELi4ELi4ELi4ELb0EEENS1_24CollectiveEpilogueBwdGQAISA_fSD_Li256ELb1ELb0EEENS1_19SingleTileSchedulerILb1ELb0ELb0ELi128EEEEEEEEEvNT_6ParamsE$_ZN4cute3eso3ESOILb1ELb0EJNS_1CILi0EEENS2_ILi1EEENS2_ILi512EEEiNS2_ILi4096EEEiNS2_ILi8192EEEEEC2ERKS3_RKS4_RKS5_RKiRKS6_SG_RKS7_ - $_ZN7cutlass13device_kernelIN5flash19enable_sm80_to_sm89INS1_16FlashAttnBwdSm80INS1_25CollectiveMainloopBwdSm80ILi2ELi2EN4cute5tupleIJNS5_1CILi128EEES8_NS7_ILi64EEEEEENS_10bfloat16_tEfNS_4arch4Sm80ELb0ELb1ELb1ELb1ELb0ELb0ELb0ELb0ELi2ELi4ELi4ELi4ELb0EEENS1_24CollectiveEpilogueBwdGQAISA_fSD_Li256ELb1ELb0EEENS1_19SingleTileSchedulerILb1ELb0ELb0ELi128EEEEEEEEEvNT_6ParamsE$_ZN4cute3eso3ESOILb1ELb0EJNS_1CILi0EEENS2_ILi1EEENS2_ILi512EEEiEEC2ERKS3_RKS4_RKS5_RKi)
$_ZN7cutlass13device_kernelIN5flash19enable_sm80_to_sm89INS1_16FlashAttnBwdSm80INS1_25CollectiveMainloopBwdSm80ILi2ELi2EN4cute5tupleIJNS5_1CILi128EEES8_NS7_ILi64EEEEEENS_10bfloat16_tEfNS_4arch4Sm80ELb0ELb1ELb1ELb1ELb0ELb0ELb0ELb0ELi2ELi4ELi4ELi4ELb0EEENS1_24CollectiveEpilogueBwdGQAISA_fSD_Li256ELb1ELb0EEENS1_19SingleTileSchedulerILb1ELb0ELb0ELi128EEEEEEEEEvNT_6ParamsE$_ZN4cute3eso3ESOILb1ELb0EJNS_1CILi0EEENS2_ILi1EEENS2_ILi512EEEiEEC2ERKS3_RKS4_RKS5_RKi:
[----:B------:R-:W-:Y:S02]  /*76b0*/  IADD3 R2, R2, -c[0x0][0x20], RZ ;  /* 0x8000080002027a10 */ /* 0x000fe40007ffe0ff */
[----:B------:R-:W-:-:S03]  /*76c0*/  MOV R9, 0x0 ;  /* 0x0000000000097802 */ /* 0x000fc60000000f00 */
[----:B------:R1:W-:Y:S01]  /*76d0*/  STL [R2], R3 ;  /* 0x0000000302007387 */ /* 0x0003e20000100800 */
[----:B------:R-:W-:Y:S05]  /*76e0*/  RET.REL.NODEC R8 `(_ZN7cutlass13device_kernelIN5flash19enable_sm80_to_sm89INS1_16FlashAttnBwdSm80INS1_25CollectiveMainloopBwdSm80ILi2ELi2EN4cute5tupleIJNS5_1CILi128EEES8_NS7_ILi64EEEEEENS_10bfloat16_tEfNS_4arch4Sm80ELb0ELb1ELb1ELb1ELb0ELb0ELb0ELb0ELi2ELi4ELi4ELi4ELb0EEENS1_24CollectiveEpilogueBwdGQAISA_fSD_Li256ELb1ELb0EEENS1_19SingleTileSchedulerILb1ELb0ELb0ELi128EEEEEEEEEvNT_6ParamsE) ;  /* 0xffff891008007950 */ /* 0x000fea0003c3ffff */
        .type           $_ZN7cutlass13device_kernelIN5flash19enable_sm80_to_sm89INS1_16FlashAttnBwdSm80INS1_25CollectiveMainloopBwdSm80ILi2ELi2EN4cute5tupleIJNS5_1CILi128EEES8_NS7_ILi64EEEEEENS_10bfloat16_tEfNS_4arch4Sm80ELb0ELb1ELb1ELb1ELb0ELb0ELb0ELb0ELi2ELi4ELi4ELi4ELb0EEENS1_24CollectiveEpilogueBwdGQAISA_fSD_Li256ELb1ELb0EEENS1_19SingleTileSchedulerILb1ELb0ELb0ELi128EEEEEEEEEvNT_6ParamsE$_ZN4cute3eso3ESOILb1ELb0EJNS_1CILi0EEENS2_ILi1EEENS2_ILi512EEEiNS2_ILi4096EEEiNS2_ILi8192EEEEEC2ERKS3_RKS4_RKS5_RKiRKS6_SG_RKS7_,@function
        .size           $_ZN7cutlass13device_kernelIN5flash19enable_sm80_to_sm89INS1_16FlashAttnBwdSm80INS1_25CollectiveMainloopBwdSm80ILi2ELi2EN4cute5tupleIJNS5_1CILi128EEES8_NS7_ILi64EEEEEENS_10bfloat16_tEfNS_4arch4Sm80ELb0ELb1ELb1ELb1ELb0ELb0ELb0ELb0ELi2ELi4ELi4ELi4ELb0EEENS1_24CollectiveEpilogueBwdGQAISA_fSD_Li256ELb1ELb0EEENS1_19SingleTileSchedulerILb1ELb0ELb0ELi128EEEEEEEEEvNT_6ParamsE$_ZN4cute3eso3ESOILb1ELb0EJNS_1CILi0EEENS2_ILi1EEENS2_ILi512EEEiNS2_ILi4096EEEiNS2_ILi8192EEEEEC2ERKS3_RKS4_RKS5_RKiRKS6_SG_RKS7_,($_ZN7cutlass13device_kernelIN5flash19enable_sm80_to_sm89INS1_16FlashAttnBwdSm80INS1_25CollectiveMainloopBwdSm80ILi2ELi2EN4cute5tupleIJNS5_1CILi128EEES8_NS7_ILi64EEEEEENS_10bfloat16_tEfNS_4arch4Sm80ELb0ELb1ELb1ELb1ELb0ELb0ELb0ELb0ELi2ELi4ELi4ELi4ELb0EEENS1_24CollectiveEpilogueBwdGQAISA_fSD_Li256ELb1ELb0EEENS1_19SingleTileSchedulerILb1ELb0ELb0ELi128EEEEEEEEEvNT_6ParamsE$_ZN4cute3eso3ESOILb1ELb0EJNS_1CILi0EEENS_5tupleIJNS2_ILi1EEENS2_ILi256EEEiEEEEEC2ERKS3_RKS7_ - $_ZN7cutlass13device_kernelIN5flash19enable_sm80_to_sm89INS1_16FlashAttnBwdSm80INS1_25CollectiveMainloopBwdSm80ILi2ELi2EN4cute5tupleIJNS5_1CILi128EEES8_NS7_ILi64EEEEEENS_10bfloat16_tEfNS_4arch4Sm80ELb0ELb1ELb1ELb1ELb0ELb0ELb0ELb0ELi2ELi4ELi4ELi4ELb0EEENS1_24CollectiveEpilogueBwdGQAISA_fSD_Li256ELb1ELb0EEENS1_19SingleTileSchedulerILb1ELb0ELb0ELi128EEEEEEEEEvNT_6ParamsE$_ZN4cute3eso3ESOILb1ELb0EJNS_1CILi0EEENS2_ILi1EEENS2_ILi512EEEiNS2_ILi4096EEEiNS2_ILi8192EEEEEC2ERKS3_RKS4_RKS5_RKiRKS6_SG_RKS7_)
$_ZN7cutlass13device_kernelIN5flash19enable_sm80_to_sm89INS1_16FlashAttnBwdSm80INS1_25CollectiveMainloopBwdSm80ILi2ELi2EN4cute5tupleIJNS5_1CILi128EEES8_NS7_ILi64EEEEEENS_10bfloat16_tEfNS_4arch4Sm80ELb0ELb1ELb1ELb1ELb0ELb0ELb0ELb0ELi2ELi4ELi4ELi4ELb0EEENS1_24CollectiveEpilogueBwdGQAISA_fSD_Li256ELb1ELb0EEENS1_19SingleTileSchedulerILb1ELb0ELb0ELi128EEEEEEEEEvNT_6ParamsE$_ZN4cute3eso3ESOILb1ELb0EJNS_1CILi0EEENS2_ILi1EEENS2_ILi512EEEiNS2_ILi4096EEEiNS2_ILi8192EEEEEC2ERKS3_RKS4_RKS5_RKiRKS6_SG_RKS7_:
[----:B------:R-:W-:Y:S02]  /*76f0*/  IADD3 R3, R3, -c[0x0][0x20], RZ ;  /* 0x8000080003037a10 */ /* 0x000fe40007ffe0ff */
[----:B------:R-:W-:-:S03]  /*7700*/  IADD3 R2, R58, -c[0x0][0x20], RZ ;  /* 0x800008003a027a10 */ /* 0x000fc60007ffe0ff */
[----:B------:R1:W-:Y:S04]  /*7710*/  STL [R3], R10 ;  /* 0x0000000a03007387 */ /* 0x0003e80000100800 */
[----:B------:R-:W2:Y:S01]  /*7720*/  LDL R2, [R2] ;  /* 0x0000000002027983 */ /* 0x000ea20000100800 */
[----:B------:R-:W-:-:S03]  /*7730*/  IMAD.MOV.U32 R9, RZ, RZ, 0x0 ;  /* 0x00000000ff097424 */ /* 0x000fc600078e00ff */
[----:B--2---:R1:W-:Y:S01]  /*7740*/  STL [R3+0x4], R2 ;  /* 0x0000040203007387 */ /* 0x0043e20000100800 */
[----:B------:R-:W-:Y:S05]  /*7750*/  RET.REL.NODEC R8 `(_ZN7cutlass13device_kernelIN5flash19enable_sm80_to_sm89INS1_16FlashAttnBwdSm80INS1_25CollectiveMainloopBwdSm80ILi2ELi2EN4cute5tupleIJNS5_1CILi128EEES8_NS7_ILi64EEEEEENS_10bfloat16_tEfNS_4arch4Sm80ELb0ELb1ELb1ELb1ELb0ELb0ELb0ELb0ELi2ELi4ELi4ELi4ELb0EEENS1_24CollectiveEpilogueBwdGQAISA_fSD_Li256ELb1ELb0EEENS1_19SingleTileSchedulerILb1ELb0ELb0ELi128EEEEEEEEEvNT_6ParamsE) ;  /* 0xffff88a008007950 */ /* 0x000fea0003c3ffff */
        .type           $_ZN7cutlass13device_kernelIN5flash19enable_sm80_to_sm89INS1_16FlashAttnBwdSm80INS1_25CollectiveMainloopBwdSm80ILi2ELi2EN4cute5tupleIJNS5_1CILi128EEES8_NS7_ILi64EEEEEENS_10bfloat16_tEfNS_4arch4Sm80ELb0ELb1ELb1ELb1ELb0ELb0ELb0ELb0ELi2ELi4ELi4ELi4ELb0EEENS1_24CollectiveEpilogueBwdGQAISA_fSD_Li256ELb1ELb0EEENS1_19SingleTileSchedulerILb1ELb0ELb0ELi128EEEEEEEEEvNT_6ParamsE$_ZN4cute3eso3ESOILb1ELb0EJNS_1CILi0EEENS_5tupleIJNS2_ILi1EEENS2_ILi256EEEiEEEEEC2ERKS3_RKS7_,@function
        .size           $_ZN7cutlass13device_kernelIN5flash19enable_sm80_to_sm89INS1_16FlashAttnBwdSm80INS1_25CollectiveMainloopBwdSm80ILi2ELi2EN4cute5tupleIJNS5_1CILi128EEES8_NS7_ILi64EEEEEENS_10bfloat16_tEfNS_4arch4Sm80ELb0ELb1ELb1ELb1ELb0ELb0ELb0ELb0ELi2ELi4ELi4ELi4ELb0EEENS1_24CollectiveEpilogueBwdGQAISA_fSD_Li256ELb1ELb0EEENS1_19SingleTileSchedulerILb1ELb0ELb0ELi128EEEEEEEEEvNT_6ParamsE$_ZN4cute3eso3ESOILb1ELb0EJNS_1CILi0EEENS_5tupleIJNS2_ILi1EEENS2_ILi256EEEiEEEEEC2ERKS3_RKS7_,($_ZN7cutlass13device_kernelIN5flash19enable_sm80_to_sm89INS1_16FlashAttnBwdSm80INS1_25CollectiveMainloopBwdSm80ILi2ELi2EN4cute5tupleIJNS5_1CILi128EEES8_NS7_ILi64EEEEEENS_10bfloat16_tEfNS_4arch4Sm80ELb0ELb1ELb1ELb1ELb0ELb0ELb0ELb0ELi2ELi4ELi4ELi4ELb0EEENS1_24CollectiveEpilogueBwdGQAISA_fSD_Li256ELb1ELb0EEENS1_19SingleTileSchedulerILb1ELb0ELb0ELi128EEEEEEEEEvNT_6ParamsE$_ZN4cute3eso3ESOILb1ELb0EJNS_1CILi0EEEiEEC2ERKS3_RKi - $_ZN7cutlass13device_kernelIN5flash19enable_sm80_to_sm89INS1_16FlashAttnBwdSm80INS1_25CollectiveMainloopBwdSm80ILi2ELi2EN4cute5tupleIJNS5_1CILi128EEES8_NS7_ILi64EEEEEENS_10bfloat16_tEfNS_4arch4Sm80ELb0ELb1ELb1ELb1ELb0ELb0ELb0ELb0ELi2ELi4ELi4ELi4ELb0EEENS1_24CollectiveEpilogueBwdGQAISA_fSD_Li256ELb1ELb0EEENS1_19SingleTileSchedulerILb1ELb0ELb0ELi128EEEEEEEEEvNT_6ParamsE$_ZN4cute3eso3ESOILb1ELb0EJNS_1CILi0EEENS_5tupleIJNS2_ILi1EEENS2_ILi256EEEiEEEEEC2ERKS3_RKS7_)
$_ZN7cutlass13device_kernelIN5flash19enable_sm80_to_sm89INS1_16FlashAttnBwdSm80INS1_25CollectiveMainloopBwdSm80ILi2ELi2EN4cute5tupleIJNS5_1CILi128EEES8_NS7_ILi64EEEEEENS_10bfloat16_tEfNS_4arch4Sm80ELb0ELb1ELb1ELb1ELb0ELb0ELb0ELb0ELi2ELi4ELi4ELi4ELb0EEENS1_24CollectiveEpilogueBwdGQAISA_fSD_Li256ELb1ELb0EEENS1_19SingleTileSchedulerILb1ELb0ELb0ELi128EEEEEEEEEvNT_6ParamsE$_ZN4cute3eso3ESOILb1ELb0EJNS_1CILi0EEENS_5tupleIJNS2_ILi1EEENS2_ILi256EEEiEEEEEC2ERKS3_RKS7_:
[----:B------:R-:W-:Y:S02]  /*7760*/  IADD3 R3, R10, -c[0x0][0x20], RZ ;  /* 0x800008000a037a10 */ /* 0x000fe40007ffe0ff */
[----:B------:R-:W-:-:S03]  /*7770*/  MOV R5, 0x0 ;  /* 0x0000000000057802 */ /* 0x000fc60000000f00 */
[----:B------:R1:W-:Y:S01]  /*7780*/  STL [R3], R2 ;  /* 0x0000000203007387 */ /* 0x0003e20000100800 */
[----:B------:R-:W-:Y:S05]  /*7790*/  RET.REL.NODEC R4 `(_ZN7cutlass13device_kernelIN5flash19enable_sm80_to_sm89INS1_16FlashAttnBwdSm80INS1_25CollectiveMainloopBwdSm80ILi2ELi2EN4cute5tupleIJNS5_1CILi128EEES8_NS7_ILi64EEEEEENS_10bfloat16_tEfNS_4arch4Sm80ELb0ELb1ELb1ELb1ELb0ELb0ELb0ELb0ELi2ELi4ELi4ELi4ELb0EEENS1_24CollectiveEpilogueBwdGQAISA_fSD_Li256ELb1ELb0EEENS1_19SingleTileSchedulerILb1ELb0ELb0ELi128EEEEEEEEEvNT_6ParamsE) ;  /* 0xffff886004007950 */ /* 0x000fea0003c3ffff */
        .type           $_ZN7cutlass13device_kernelIN5flash19enable_sm80_to_sm89INS1_16FlashAttnBwdSm80INS1_25CollectiveMainloopBwdSm80ILi2ELi2EN4cute5tupleIJNS5_1CILi128EEES8_NS7_ILi64EEEEEENS_10bfloat16_tEfNS_4arch4Sm80ELb0ELb1ELb1ELb1ELb0ELb0ELb0ELb0ELi2ELi4ELi4ELi4ELb0EEENS1_24CollectiveEpilogueBwdGQAISA_fSD_Li256ELb1ELb0EEENS1_19SingleTileSchedulerILb1ELb0ELb0ELi128EEEEEEEEEvNT_6ParamsE$_ZN4cute3eso3ESOILb1ELb0EJNS_1CILi0EEEiEEC2ERKS3_RKi,@function
        .size           $_ZN7cutlass13device_kernelIN5flash19enable_sm80_to_sm89INS1_16FlashAttnBwdSm80INS1_25CollectiveMainloopBwdSm80ILi2ELi2EN4cute5tupleIJNS5_1CILi128EEES8_NS7_ILi64EEEEEENS_10bfloat16_tEfNS_4arch4Sm80ELb0ELb1ELb1ELb1ELb0ELb0ELb0ELb0ELi2ELi4ELi4ELi4ELb0EEENS1_24CollectiveEpilogueBwdGQAISA_fSD_Li256ELb1ELb0EEENS1_19SingleTileSchedulerILb1ELb0ELb0ELi128EEEEEEEEEvNT_6ParamsE$_ZN4cute3eso3ESOILb1ELb0EJNS_1CILi0EEEiEEC2ERKS3_RKi,($_ZN7cutlass13device_kernelIN5flash19enable_sm80_to_sm89INS1_16FlashAttnBwdSm80INS1_25CollectiveMainloopBwdSm80ILi2ELi2EN4cute5tupleIJNS5_1CILi128EEES8_NS7_ILi64EEEEEENS_10bfloat16_tEfNS_4arch4Sm80ELb0ELb1ELb1ELb1ELb0ELb0ELb0ELb0ELi2ELi4ELi4ELi4ELb0EEENS1_24CollectiveEpilogueBwdGQAISA_fSD_Li256ELb1ELb0EEENS1_19SingleTileSchedulerILb1ELb0ELb0ELi128EEEEEEEEEvNT_6ParamsE$_ZN4cute3eso3ESOILb1ELb0EJNS_1CILi0EEEiS3_EEC2ERKS3_RKiS6_ - $_ZN7cutlass13device_kernelIN5flash19enable_sm80_to_sm89INS1_16FlashAttnBwdSm80INS1_25CollectiveMainloopBwdSm80ILi2ELi2EN4cute5tupleIJNS5_1CILi128EEES8_NS7_ILi64EEEEEENS_10bfloat16_tEfNS_4arch4Sm80ELb0ELb1ELb1ELb1ELb0ELb0ELb0ELb0ELi2ELi4ELi4ELi4ELb0EEENS1_24CollectiveEpilogueBwdGQAISA_fSD_Li256ELb1ELb0EEENS1_19SingleTileSchedulerILb1ELb0ELb0ELi128EEEEEEEEEvNT_6ParamsE$_ZN4cute3eso3ESOILb1ELb0EJNS_1CILi0EEEiEEC2ERKS3_RKi)
$_ZN7cutlass13device_kernelIN5flash19enable_sm80_to_sm89INS1_16FlashAttnBwdSm80INS1_25CollectiveMainloopBwdSm80ILi2ELi2EN4cute5tupleIJNS5_1CILi128EEES8_NS7_ILi64EEEEEENS_10bfloat16_tEfNS_4arch4Sm80ELb0ELb1ELb1ELb1ELb0ELb0ELb0ELb0ELi2ELi4ELi4ELi4ELb0EEENS1_24CollectiveEpilogueBwdGQAISA_fSD_Li256ELb1ELb0EEENS1_19SingleTileSchedulerILb1ELb0ELb0ELi128EEEEEEEEEvNT_6ParamsE$_ZN4cute3eso3ESOILb1ELb0EJNS_1CILi0EEEiEEC2ERKS3_RKi:
[----:B------:R-:W-:Y:S02]  /*77a0*/  IADD3 R2, R13, -c[0x0][0x20], RZ ;  /* 0x800008000d027a10 */ /* 0x000fe40007ffe0ff */
[----:B------:R-:W-:-:S03]  /*77b0*/  MOV R9, 0x0 ;  /* 0x0000000000097802 */ /* 0x000fc60000000f00 */
[----:B------:R1:W-:Y:S01]  /*77c0*/  STL [R2], R3 ;  /* 0x0000000302007387 */ /* 0x0003e20000100800 */
[----:B------:R-:W-:Y:S05]  /*77d0*/  RET.REL.NODEC R8 `(_ZN7cutlass13device_kernelIN5flash19enable_sm80_to_sm89INS1_16FlashAttnBwdSm80INS1_25CollectiveMainloopBwdSm80ILi2ELi2EN4cute5tupleIJNS5_1CILi128EEES8_NS7_ILi64EEEEEENS_10bfloat16_tEfNS_4arch4Sm80ELb0ELb1ELb1ELb1ELb0ELb0ELb0ELb0ELi2ELi4ELi4ELi4ELb0EEENS1_24CollectiveEpilogueBwdGQAISA_fSD_Li256ELb1ELb0EEENS1_19SingleTileSchedulerILb1ELb0ELb0ELi128EEEEEEEEEvNT_6ParamsE) ;  /* 0xffff882008007950 */ /* 0x000fea0003c3ffff */
        .type           $_ZN7cutlass13device_kernelIN5flash19enable_sm80_to_sm89INS1_16FlashAttnBwdSm80INS1_25CollectiveMainloopBwdSm80ILi2ELi2EN4cute5tupleIJNS5_1CILi128EEES8_NS7_ILi64EEEEEENS_10bfloat16_tEfNS_4arch4Sm80ELb0ELb1ELb1ELb1ELb0ELb0ELb0ELb0ELi2ELi4ELi4ELi4ELb0EEENS1_24CollectiveEpilogueBwdGQAISA_fSD_Li256ELb1ELb0EEENS1_19SingleTileSchedulerILb1ELb0ELb0ELi128EEEEEEEEEvNT_6ParamsE$_ZN4cute3eso3ESOILb1ELb0EJNS_1CILi0EEEiS3_EEC2ERKS3_RKiS6_,@function
        .size           $_ZN7cutlass13device_kernelIN5flash19enable_sm80_to_sm89INS1_16FlashAttnBwdSm80INS1_25CollectiveMainloopBwdSm80ILi2ELi2EN4cute5tupleIJNS5_1CILi128EEES8_NS7_ILi64EEEEEENS_10bfloat16_tEfNS_4arch4Sm80ELb0ELb1ELb1ELb1ELb0ELb0ELb0ELb0ELi2ELi4ELi4ELi4ELb0EEENS1_24CollectiveEpilogueBwdGQAISA_fSD_Li256ELb1ELb0EEENS1_19SingleTileSchedulerILb1ELb0ELb0ELi128EEEEEEEEEvNT_6ParamsE$_ZN4cute3eso3ESOILb1ELb0EJNS_1CILi0EEEiS3_EEC2ERKS3_RKiS6_,($_ZN7cutlass13device_kernelIN5flash19enable_sm80_to_sm89INS1_16FlashAttnBwdSm80INS1_25CollectiveMainloopBwdSm80ILi2ELi2EN4cute5tupleIJNS5_1CILi128EEES8_NS7_ILi64EEEEEENS_10bfloat16_tEfNS_4arch4Sm80ELb0ELb1ELb1ELb1ELb0ELb0ELb0ELb0ELi2ELi4ELi4ELi4ELb0EEENS1_24CollectiveEpilogueBwdGQAISA_fSD_Li256ELb1ELb0EEENS1_19SingleTileSchedulerILb1ELb0ELb0ELi128EEEEEEEEEvNT_6ParamsE$_ZN4cute3eso3ESOILb1ELb0EJNS_1CILi1024EEENS_5tupleIJiiEEEEEC2ERKS3_RKS5_ - $_ZN7cutlass13device_kernelIN5flash19enable_sm80_to_sm89INS1_16FlashAttnBwdSm80INS1_25CollectiveMainloopBwdSm80ILi2ELi2EN4cute5tupleIJNS5_1CILi128EEES8_NS7_ILi64EEEEEENS_10bfloat16_tEfNS_4arch4Sm80ELb0ELb1ELb1ELb1ELb0ELb0ELb0ELb0ELi2ELi4ELi4ELi4ELb0EEENS1_24CollectiveEpilogueBwdGQAISA_fSD_Li256ELb1ELb0EEENS1_19SingleTileSchedulerILb1ELb0ELb0ELi128EEEEEEEEEvNT_6ParamsE$_ZN4cute3eso3ESOILb1ELb0EJNS_1CILi0EEEiS3_EEC2ERKS3_RKiS6_)
$_ZN7cutlass13device_kernelIN5flash19enable_sm80_to_sm89INS1_16FlashAttnBwdSm80INS1_25CollectiveMainloopBwdSm80ILi2ELi2EN4cute5tupleIJNS5_1CILi128EEES8_NS7_ILi64EEEEEENS_10bfloat16_tEfNS_4arch4Sm80ELb0ELb1ELb1ELb1ELb0ELb0ELb0ELb0ELi2ELi4ELi4ELi4ELb0EEENS1_24CollectiveEpilogueBwdGQAISA_fSD_Li256ELb1ELb0EEENS1_19SingleTileSchedulerILb1ELb0ELb0ELi128EEEEEEEEEvNT_6ParamsE$_ZN4cute3eso3ESOILb1ELb0EJNS_1CILi0EEEiS3_EEC2ERKS3_RKiS6_:
[----:B------:R-:W-:Y:S02]  /*77e0*/  IADD3 R2, R15, -c[0x0][0x20], RZ ;  /* 0x800008000f027a10 */ /* 0x000fe40007ffe0ff */
[----:B------:R-:W-:-:S03]  /*77f0*/  MOV R7, 0x0 ;  /* 0x0000000000077802 */ /* 0x000fc60000000f00 */
[----:B------:R1:W-:Y:S01]  /*7800*/  STL [R2], R3 ;  /* 0x0000000302007387 */ /* 0x0003e20000100800 */
[----:B------:R-:W-:Y:S05]  /*7810*/  RET.REL.NODEC R6 `(_ZN7cutlass13device_kernelIN5flash19enable_sm80_to_sm89INS1_16FlashAttnBwdSm80INS1_25CollectiveMainloopBwdSm80ILi2ELi2EN4cute5tupleIJNS5_1CILi128EEES8_NS7_ILi64EEEEEENS_10bfloat16_tEfNS_4arch4Sm80ELb0ELb1ELb1ELb1ELb0ELb0ELb0ELb0ELi2ELi4ELi4ELi4ELb0EEENS1_24CollectiveEpilogueBwdGQAISA_fSD_Li256ELb1ELb0EEENS1_19SingleTileSchedulerILb1ELb0ELb0ELi128EEEEEEEEEvNT_6ParamsE) ;  /* 0xffff87e006007950 */ /* 0x000fea0003c3ffff */
        .type           $_ZN7cutlass13device_kernelIN5flash19enable_sm80_to_sm89INS1_16FlashAttnBwdSm80INS1_25CollectiveMainloopBwdSm80ILi2ELi2EN4cute5tupleIJNS5_1CILi128EEES8_NS7_ILi64EEEEEENS_10bfloat16_tEfNS_4arch4Sm80ELb0ELb1ELb1ELb1ELb0ELb0ELb0ELb0ELi2ELi4ELi4ELi4ELb0EEENS1_24CollectiveEpilogueBwdGQAISA_fSD_Li256ELb1ELb0EEENS1_19SingleTileSchedulerILb1ELb0ELb0ELi128EEEEEEEEEvNT_6ParamsE$_ZN4cute3eso3ESOILb1ELb0EJNS_1CILi1024EEENS_5tupleIJiiEEEEEC2ERKS3_RKS5_,@function
        .size           $_ZN7cutlass13device_kernelIN5flash19enable_sm80_to_sm89INS1_16FlashAttnBwdSm80INS1_25CollectiveMainloopBwdSm80ILi2ELi2EN4cute5tupleIJNS5_1CILi128EEES8_NS7_ILi64EEEEEENS_10bfloat16_tEfNS_4arch4Sm80ELb0ELb1ELb1ELb1ELb0ELb0ELb0ELb0ELi2ELi4ELi4ELi4ELb0EEENS1_24CollectiveEpilogueBwdGQAISA_fSD_Li256ELb1ELb0EEENS1_19SingleTileSchedulerILb1ELb0ELb0ELi128EEEEEEEEEvNT_6ParamsE$_ZN4cute3eso3ESOILb1ELb0EJNS_1CILi1024EEENS_5tupleIJiiEEEEEC2ERKS3_RKS5_,($_ZN7cutlass13device_kernelIN5flash19enable_sm80_to_sm89INS1_16FlashAttnBwdSm80INS1_25CollectiveMainloopBwdSm80ILi2ELi2EN4cute5tupleIJNS5_1CILi128EEES8_NS7_ILi64EEEEEENS_10bfloat16_tEfNS_4arch4Sm80ELb0ELb1ELb1ELb1ELb0ELb0ELb0ELb0ELi2ELi4ELi4ELi4ELb0EEENS1_24CollectiveEpilogueBwdGQAISA_fSD_Li256ELb1ELb0EEENS1_19SingleTileSchedulerILb1ELb0ELb0ELi128EEEEEEEEEvNT_6ParamsE$_ZN4cute3eso3ESOILb1ELb0EJNS_1CILi1024EEEiiEEC2ERKS3_RKiS8_ - $_ZN7cutlass13device_kernelIN5flash19enable_sm80_to_sm89INS1_16FlashAttnBwdSm80INS1_25CollectiveMainloopBwdSm80ILi2ELi2EN4cute5tupleIJNS5_1CILi128EEES8_NS7_ILi64EEEEEENS_10bfloat16_tEfNS_4arch4Sm80ELb0ELb1ELb1ELb1ELb0ELb0ELb0ELb0ELi2ELi4ELi4ELi4ELb0EEENS1_24CollectiveEpilogueBwdGQAISA_fSD_Li256ELb1ELb0EEENS1_19SingleTileSchedulerILb1ELb0ELb0ELi128EEEEEEEEEvNT_6ParamsE$_ZN4cute3eso3ESOILb1ELb0EJNS_1CILi1024EEENS_5tupleIJiiEEEEEC2ERKS3_RKS5_)
$_ZN7cutlass13device_kernelIN5flash19enable_sm80_to_sm89INS1_16FlashAttnBwdSm80INS1_25CollectiveMainloopBwdSm80ILi2ELi2EN4cute5tupleIJNS5_1CILi128EEES8_NS7_ILi64EEEEEENS_10bfloat16_tEfNS_4arch4Sm80ELb0ELb1ELb1ELb1ELb0ELb0ELb0ELb0ELi2ELi4ELi4ELi4ELb0EEENS1_24CollectiveEpilogueBwdGQAISA_fSD_Li256ELb1ELb0EEENS1_19SingleTileSchedulerILb1ELb0ELb0ELi128EEEEEEEEEvNT_6ParamsE$_ZN4cute3eso3ESOILb1ELb0EJNS_1CILi1024EEENS_5tupleIJiiEEEEEC2ERKS3_RKS5_:
[----:B------:R-:W-:Y:S02]  /*7820*/  IADD3 R2, R2, -c[0x0][0x20], RZ ;  /* 0x8000080002027a10 */ /* 0x000fe40007ffe0ff */
[----:B------:R-:W-:-:S03]  /*7830*/  MOV R7, 0x0 ;  /* 0x0000000000077802 */ /* 0x000fc60000000f00 */
[----:B------:R1:W-:Y:S04]  /*7840*/  STL [R2], R5 ;  /* 0x0000000502007387 */ /* 0x0003e80000100800 */
[----:B------:R1:W-:Y:S01]  /*7850*/  STL [R2+0x4], R3 ;  /* 0x0000040302007387 */ /* 0x0003e20000100800 */
[----:B------:R-:W-:Y:S05]  /*7860*/  RET.REL.NODEC R6 `(_ZN7cutlass13device_kernelIN5flash19enable_sm80_to_sm89INS1_16FlashAttnBwdSm80INS1_25CollectiveMainloopBwdSm80ILi2ELi2EN4cute5tupleIJNS5_1CILi128EEES8_NS7_ILi64EEEEEENS_10bfloat16_tEfNS_4arch4Sm80ELb0ELb1ELb1ELb1ELb0ELb0ELb0ELb0ELi2ELi4ELi4ELi4ELb0EEENS1_24CollectiveEpilogueBwdGQAISA_fSD_Li256ELb1ELb0EEENS1_19SingleTileSchedulerILb1ELb0ELb0ELi128EEEEEEEEEvNT_6ParamsE) ;  /* 0xffff879006007950 */ /* 0x000fea0003c3ffff */
        .type           $_ZN7cutlass13device_kernelIN5flash19enable_sm80_to_sm89INS1_16FlashAttnBwdSm80INS1_25CollectiveMainloopBwdSm80ILi2ELi2EN4cute5tupleIJNS5_1CILi128EEES8_NS7_ILi64EEEEEENS_10bfloat16_tEfNS_4arch4Sm80ELb0ELb1ELb1ELb1ELb0ELb0ELb0ELb0ELi2ELi4ELi4ELi4ELb0EEENS1_24CollectiveEpilogueBwdGQAISA_fSD_Li256ELb1ELb0EEENS1_19SingleTileSchedulerILb1ELb0ELb0ELi128EEEEEEEEEvNT_6ParamsE$_ZN4cute3eso3ESOILb1ELb0EJNS_1CILi1024EEEiiEEC2ERKS3_RKiS8_,@function
        .size           $_ZN7cutlass13device_kernelIN5flash19enable_sm80_to_sm89INS1_16FlashAttnBwdSm80INS1_25CollectiveMainloopBwdSm80ILi2ELi2EN4cute5tupleIJNS5_1CILi128EEES8_NS7_ILi64EEEEEENS_10bfloat16_tEfNS_4arch4Sm80ELb0ELb1ELb1ELb1ELb0ELb0ELb0ELb0ELi2ELi4ELi4ELi4ELb0EEENS1_24CollectiveEpilogueBwdGQAISA_fSD_Li256ELb1ELb0EEENS1_19SingleTileSchedulerILb1ELb0ELb0ELi128EEEEEEEEEvNT_6ParamsE$_ZN4cute3eso3ESOILb1ELb0EJNS_1CILi1024EEEiiEEC2ERKS3_RKiS8_,($_ZN7cutlass13device_kernelIN5flash19enable_sm80_to_sm89INS1_16FlashAttnBwdSm80INS1_25CollectiveMainloopBwdSm80ILi2ELi2EN4cute5tupleIJNS5_1CILi128EEES8_NS7_ILi64EEEEEENS_10bfloat16_tEfNS_4arch4Sm80ELb0ELb1ELb1ELb1ELb0ELb0ELb0ELb0ELi2ELi4ELi4ELi4ELb0EEENS1_24CollectiveEpilogueBwdGQAISA_fSD_Li256ELb1ELb0EEENS1_19SingleTileSchedulerILb1ELb0ELb0ELi128EEEEEEEEEvNT_6ParamsE$_ZN4cute3eso3ESOILb1ELb0EJNS_1CILi1EEENS2_ILi256EEEiEEC2ERKS3_RKS4_RKi - $_ZN7cutlass13device_kernelIN5flash19enable_sm80_to_sm89INS1_16FlashAttnBwdSm80INS1_25CollectiveMainloopBwdSm80ILi2ELi2EN4cute5tupleIJNS5_1CILi128EEES8_NS7_ILi64EEEEEENS_10bfloat16_tEfNS_4arch4Sm80ELb0ELb1ELb1ELb1ELb0ELb0ELb0ELb0ELi2ELi4ELi4ELi4ELb0EEENS1_24CollectiveEpilogueBwdGQAISA_fSD_Li256ELb1ELb0EEENS1_19SingleTileSchedulerILb1ELb0ELb0ELi128EEEEEEEEEvNT_6ParamsE$_ZN4cute3eso3ESOILb1ELb0EJNS_1CILi1024EEEiiEEC2ERKS3_RKiS8_)
$_ZN7cutlass13device_kernelIN5flash19enable_sm80_to_sm89INS1_16FlashAttnBwdSm80INS1_25CollectiveMainloopBwdSm80ILi2ELi2EN4cute5tupleIJNS5_1CILi128EEES8_NS7_ILi64EEEEEENS_10bfloat16_tEfNS_4arch4Sm80ELb0ELb1ELb1ELb1ELb0ELb0ELb0ELb0ELi2ELi4ELi4ELi4ELb0EEENS1_24CollectiveEpilogueBwdGQAISA_fSD_Li256ELb1ELb0EEENS1_19SingleTileSchedulerILb1ELb0ELb0ELi128EEEEEEEEEvNT_6ParamsE$_ZN4cute3eso3ESOILb1ELb0EJNS_1CILi1024EEEiiEEC2ERKS3_RKiS8_:
[----:B------:R-:W-:Y:S02]  /*7870*/  IADD3 R3, R3, -c[0x0][0x20], RZ ;  /* 0x8000080003037a10 */ /* 0x000fe40007ffe0ff */
[----:B------:R-:W-:-:S03]  /*7880*/  IADD3 R2, R2, -c[0x0][0x20], RZ ;  /* 0x8000080002027a10 */ /* 0x000fc60007ffe0ff */
[----:B------:R1:W-:Y:S04]  /*7890*/  STL [R3], R8 ;  /* 0x0000000803007387 */ /* 0x0003e80000100800 */
[----:B------:R-:W2:Y:S01]  /*78a0*/  LDL R2, [R2] ;  /* 0x0000000002027983 */ /* 0x000ea20000100800 */
[----:B------:R-:W-:-:S03]  /*78b0*/  IMAD.MOV.U32 R7, RZ, RZ, 0x0 ;  /* 0x00000000ff077424 */ /* 0x000fc600078e00ff */
[----:B--2---:R1:W-:Y:S01]  /*78c0*/  STL [R3+0x4], R2 ;  /* 0x0000040203007387 */ /* 0x0043e20000100800 */
[----:B------:R-:W-:Y:S05]  /*78d0*/  RET.REL.NODEC R6 `(_ZN7cutlass13device_kernelIN5flash19enable_sm80_to_sm89INS1_16FlashAttnBwdSm80INS1_25CollectiveMainloopBwdSm80ILi2ELi2EN4cute5tupleIJNS5_1CILi128EEES8_NS7_ILi64EEEEEENS_10bfloat16_tEfNS_4arch4Sm80ELb0ELb1ELb1ELb1ELb0ELb0ELb0ELb0ELi2ELi4ELi4ELi4ELb0EEENS1_24CollectiveEpilogueBwdGQAISA_fSD_Li256ELb1ELb0EEENS1_19SingleTileSchedulerILb1ELb0ELb0ELi128EEEEEEEEEvNT_6ParamsE) ;  /* 0xffff872006007950 */ /* 0x000fea0003c3ffff */
        .type           $_ZN7cutlass13device_kernelIN5flash19enable_sm80_to_sm89INS1_16FlashAttnBwdSm80INS1_25CollectiveMainloopBwdSm80ILi2ELi2EN4cute5tupleIJNS5_1CILi128EEES8_NS7_ILi64EEEEEENS_10bfloat16_tEfNS_4arch4Sm80ELb0ELb1ELb1ELb1ELb0ELb0ELb0ELb0ELi2ELi4ELi4ELi4ELb0EEENS1_24CollectiveEpilogueBwdGQAISA_fSD_Li256ELb1ELb0EEENS1_19SingleTileSchedulerILb1ELb0ELb0ELi128EEEEEEEEEvNT_6ParamsE$_ZN4cute3eso3ESOILb1ELb0EJNS_1CILi1EEENS2_ILi256EEEiEEC2ERKS3_RKS4_RKi,@function
        .size           $_ZN7cutlass13device_kernelIN5flash19enable_sm80_to_sm89INS1_16FlashAttnBwdSm80INS1_25CollectiveMainloopBwdSm80ILi2ELi2EN4cute5tupleIJNS5_1CILi128EEES8_NS7_ILi64EEEEEENS_10bfloat16_tEfNS_4arch4Sm80ELb0ELb1ELb1ELb1ELb0ELb0ELb0ELb0ELi2ELi4ELi4ELi4ELb0EEENS1_24CollectiveEpilogueBwdGQAISA_fSD_Li256ELb1ELb0EEENS1_19SingleTileSchedulerILb1ELb0ELb0ELi128EEEEEEEEEvNT_6ParamsE$_ZN4cute3eso3ESOILb1ELb0EJNS_1CILi1EEENS2_ILi256EEEiEEC2ERKS3_RKS4_RKi,($_ZN7cutlass13device_kernelIN5flash19enable_sm80_to_sm89INS1_16FlashAttnBwdSm80INS1_25CollectiveMainloopBwdSm80ILi2ELi2EN4cute5tupleIJNS5_1CILi128EEES8_NS7_ILi64EEEEEENS_10bfloat16_tEfNS_4arch4Sm80ELb0ELb1ELb1ELb1ELb0ELb0ELb0ELb0ELi2ELi4ELi4ELi4ELb0EEENS1_24CollectiveEpilogueBwdGQAISA_fSD_Li256ELb1ELb0EEENS1_19SingleTileSchedulerILb1ELb0ELb0ELi128EEEEEEEEEvNT_6ParamsE$_ZN4cute3eso3ESOILb1ELb0EJNS_1CILi1EEENS2_ILi512EEEiEEC2ERKS3_RKS4_RKi - $_ZN7cutlass13device_kernelIN5flash19enable_sm80_to_sm89INS1_16FlashAttnBwdSm80INS1_25CollectiveMainloopBwdSm80ILi2ELi2EN4cute5tupleIJNS5_1CILi128EEES8_NS7_ILi64EEEEEENS_10bfloat16_tEfNS_4arch4Sm80ELb0ELb1ELb1ELb1ELb0ELb0ELb0ELb0ELi2ELi4ELi4ELi4ELb0EEENS1_24CollectiveEpilogueBwdGQAISA_fSD_Li256ELb1ELb0EEENS1_19SingleTileSchedulerILb1ELb0ELb0ELi128EEEEEEEEEvNT_6ParamsE$_ZN4cute3eso3ESOILb1ELb0EJNS_1CILi1EEENS2_ILi256EEEiEEC2ERKS3_RKS4_RKi)
$_ZN7cutlass13device_kernelIN5flash19enable_sm80_to_sm89INS1_16FlashAttnBwdSm80INS1_25CollectiveMainloopBwdSm80ILi2ELi2EN4cute5tupleIJNS5_1CILi128EEES8_NS7_ILi64EEEEEENS_10bfloat16_tEfNS_4arch4Sm80ELb0ELb1ELb1ELb1ELb0ELb0ELb0ELb0ELi2ELi4ELi4ELi4ELb0EEENS1_24CollectiveEpilogueBwdGQAISA_fSD_Li256ELb1ELb0EEENS1_19SingleTileSchedulerILb1ELb0ELb0ELi128EEEEEEEEEvNT_6ParamsE$_ZN4cute3eso3ESOILb1ELb0EJNS_1CILi1EEENS2_ILi256EEEiEEC2ERKS3_RKS4_RKi:
[----:B------:R-:W-:Y:S02]  /*78e0*/  IADD3 R35, R35, -c[0x0][0x20], RZ ;  /* 0x8000080023237a10 */ /* 0x000fe40007ffe0ff */
[----:B------:R-:W-:-:S03]  /*78f0*/  MOV R5, 0x0 ;  /* 0x0000000000057802 */ /* 0x000fc60000000f00 */
[----:B------:R1:W-:Y:S01]  /*7900*/  STL [R35], R2 ;  /* 0x0000000223007387 */ /* 0x0003e20000100800 */
[----:B------:R-:W-:Y:S05]  /*7910*/  RET.REL.NODEC R4 `(_ZN7cutlass13device_kernelIN5flash19enable_sm80_to_sm89INS1_16FlashAttnBwdSm80INS1_25CollectiveMainloopBwdSm80ILi2ELi2EN4cute5tupleIJNS5_1CILi128EEES8_NS7_ILi64EEEEEENS_10bfloat16_tEfNS_4arch4Sm80ELb0ELb1ELb1ELb1ELb0ELb0ELb0ELb0ELi2ELi4ELi4ELi4ELb0EEENS1_24CollectiveEpilogueBwdGQAISA_fSD_Li256ELb1ELb0EEENS1_19SingleTileSchedulerILb1ELb0ELb0ELi128EEEEEEEEEvNT_6ParamsE) ;  /* 0xffff86e004007950 */ /* 0x000fea0003c3ffff */
        .type           $_ZN7cutlass13device_kernelIN5flash19enable_sm80_to_sm89INS1_16FlashAttnBwdSm80INS1_25CollectiveMainloopBwdSm80ILi2ELi2EN4cute5tupleIJNS5_1CILi128EEES8_NS7_ILi64EEEEEENS_10bfloat16_tEfNS_4arch4Sm80ELb0ELb1ELb1ELb1ELb0ELb0ELb0ELb0ELi2ELi4ELi4ELi4ELb0EEENS1_24CollectiveEpilogueBwdGQAISA_fSD_Li256ELb1ELb0EEENS1_19SingleTileSchedulerILb1ELb0ELb0ELi128EEEEEEEEEvNT_6ParamsE$_ZN4cute3eso3ESOILb1ELb0EJNS_1CILi1EEENS2_ILi512EEEiEEC2ERKS3_RKS4_RKi,@function
        .size           $_ZN7cutlass13device_kernelIN5flash19enable_sm80_to_sm89INS1_16FlashAttnBwdSm80INS1_25CollectiveMainloopBwdSm80ILi2ELi2EN4cute5tupleIJNS5_1CILi128EEES8_NS7_ILi64EEEEEENS_10bfloat16_tEfNS_4arch4Sm80ELb0ELb1ELb1ELb1ELb0ELb0ELb0ELb0ELi2ELi4ELi4ELi4ELb0EEENS1_24CollectiveEpilogueBwdGQAISA_fSD_Li256ELb1ELb0EEENS1_19SingleTileSchedulerILb1ELb0ELb0ELi128EEEEEEEEEvNT_6ParamsE$_ZN4cute3eso3ESOILb1ELb0EJNS_1CILi1EEENS2_ILi512EEEiEEC2ERKS3_RKS4_RKi,($_ZN7cutlass13device_kernelIN5flash19enable_sm80_to_sm89INS1_16FlashAttnBwdSm80INS1_25CollectiveMainloopBwdSm80ILi2ELi2EN4cute5tupleIJNS5_1CILi128EEES8_NS7_ILi64EEEEEENS_10bfloat16_tEfNS_4arch4Sm80ELb0ELb1ELb1ELb1ELb0ELb0ELb0ELb0ELi2ELi4ELi4ELi4ELb0EEENS1_24CollectiveEpilogueBwdGQAISA_fSD_Li256ELb1ELb0EEENS1_19SingleTileSchedulerILb1ELb0ELb0ELi128EEEEEEEEEvNT_6ParamsE$_ZN4cute3eso3ESOILb1ELb0EJNS_1CILi1EEENS2_ILi8EEEiiNS2_ILi64EEEiNS2_ILi144EEENS2_ILi288EEENS2_ILi512EEEEEC2ERKS3_RKS4_RKiSF_RKS5_SF_RKS6_RKS7_RKS8_ - $_ZN7cutlass13device_kernelIN5flash19enable_sm80_to_sm89INS1_16FlashAttnBwdSm80INS1_25CollectiveMainloopBwdSm80ILi2ELi2EN4cute5tupleIJNS5_1CILi128EEES8_NS7_ILi64EEEEEENS_10bfloat16_tEfNS_4arch4Sm80ELb0ELb1ELb1ELb1ELb0ELb0ELb0ELb0ELi2ELi4ELi4ELi4ELb0EEENS1_24CollectiveEpilogueBwdGQAISA_fSD_Li256ELb1ELb0EEENS1_19SingleTileSchedulerILb1ELb0ELb0ELi128EEEEEEEEEvNT_6ParamsE$_ZN4cute3eso3ESOILb1ELb0EJNS_1CILi1EEENS2_ILi512EEEiEEC2ERKS3_RKS4_RKi)
$_ZN7cutlass13device_kernelIN5flash19enable_sm80_to_sm89INS1_16FlashAttnBwdSm80INS1_25CollectiveMainloopBwdSm80ILi2ELi2EN4cute5tupleIJNS5_1CILi128EEES8_NS7_ILi64EEEEEENS_10bfloat16_tEfNS_4arch4Sm80ELb0ELb1ELb1ELb1ELb0ELb0ELb0ELb0ELi2ELi4ELi4ELi4ELb0EEENS1_24CollectiveEpilogueBwdGQAISA_fSD_Li256ELb1ELb0EEENS1_19SingleTileSchedulerILb1ELb0ELb0ELi128EEEEEEEEEvNT_6ParamsE$_ZN4cute3eso3ESOILb1ELb0EJNS_1CILi1EEENS2_ILi512EEEiEEC2ERKS3_RKS4_RKi:
[----:B------:R-:W-:Y:S01]  /*7920*/  IADD3 R78, R78, -c[0x0][0x20], RZ ;  /* 0x800008004e4e7a10 */ /* 0x000fe20007ffe0ff */
[----:B------:R-:W-:Y:S01]  /*7930*/  IMAD.MOV.U32 R4, RZ, RZ, R2 ;  /* 0x000000ffff047224 */ /* 0x000fe200078e0002 */
[----:B------:R-:W-:-:S03]  /*7940*/  MOV R5, 0x0 ;  /* 0x0000000000057802 */ /* 0x000fc60000000f00 */
[----:B------:R1:W-:Y:S01]  /*7950*/  STL [R78], R3 ;  /* 0x000000034e007387 */ /* 0x0003e20000100800 */
[----:B------:R-:W-:Y:S05]  /*7960*/  RET.REL.NODEC R4 `(_ZN7cutlass13device_kernelIN5flash19enable_sm80_to_sm89INS1_16FlashAttnBwdSm80INS1_25CollectiveMainloopBwdSm80ILi2ELi2EN4cute5tupleIJNS5_1CILi128EEES8_NS7_ILi64EEEEEENS_10bfloat16_tEfNS_4arch4Sm80ELb0ELb1ELb1ELb1ELb0ELb0ELb0ELb0ELi2ELi4ELi4ELi4ELb0EEENS1_24CollectiveEpilogueBwdGQAISA_fSD_Li256ELb1ELb0EEENS1_19SingleTileSchedulerILb1ELb0ELb0ELi128EEEEEEEEEvNT_6ParamsE) ;  /* 0xffff869004007950 */ /* 0x000fea0003c3ffff */
        .type           $_ZN7cutlass13device_kernelIN5flash19enable_sm80_to_sm89INS1_16FlashAttnBwdSm80INS1_25CollectiveMainloopBwdSm80ILi2ELi2EN4cute5tupleIJNS5_1CILi128EEES8_NS7_ILi64EEEEEENS_10bfloat16_tEfNS_4arch4Sm80ELb0ELb1ELb1ELb1ELb0ELb0ELb0ELb0ELi2ELi4ELi4ELi4ELb0EEENS1_24CollectiveEpilogueBwdGQAISA_fSD_Li256ELb1ELb0EEENS1_19SingleTileSchedulerILb1ELb0ELb0ELi128EEEEEEEEEvNT_6ParamsE$_ZN4cute3eso3ESOILb1ELb0EJNS_1CILi1EEENS2_ILi8EEEiiNS2_ILi64EEEiNS2_ILi144EEENS2_ILi288EEENS2_ILi512EEEEEC2ERKS3_RKS4_RKiSF_RKS5_SF_RKS6_RKS7_RKS8_,@function
        .size           $_ZN7cutlass13device_kernelIN5flash19enable_sm80_to_sm89INS1_16FlashAttnBwdSm80INS1_25CollectiveMainloopBwdSm80ILi2ELi2EN4cute5tupleIJNS5_1CILi128EEES8_NS7_ILi64EEEEEENS_10bfloat16_tEfNS_4arch4Sm80ELb0ELb1ELb1ELb1ELb0ELb0ELb0ELb0ELi2ELi4ELi4ELi4ELb0EEENS1_24CollectiveEpilogueBwdGQAISA_fSD_Li256ELb1ELb0EEENS1_19SingleTileSchedulerILb1ELb0ELb0ELi128EEEEEEEEEvNT_6ParamsE$_ZN4cute3eso3ESOILb1ELb0EJNS_1CILi1EEENS2_ILi8EEEiiNS2_ILi64EEEiNS2_ILi144EEENS2_ILi288EEENS2_ILi512EEEEEC2ERKS3_RKS4_RKiSF_RKS5_SF_RKS6_RKS7_RKS8_,($_ZN7cutlass13device_kernelIN5flash19enable_sm80_to_sm89INS1_16FlashAttnBwdSm80INS1_25CollectiveMainloopBwdSm80ILi2ELi2EN4cute5tupleIJNS5_1CILi128EEES8_NS7_ILi64EEEEEENS_10bfloat16_tEfNS_4arch4Sm80ELb0ELb1ELb1ELb1ELb0ELb0ELb0ELb0ELi2ELi4ELi4ELi4ELb0EEENS1_24CollectiveEpilogueBwdGQAISA_fSD_Li256ELb1ELb0EEENS1_19SingleTileSchedulerILb1ELb0ELb0ELi128EEEEEEEEEvNT_6ParamsE$_ZN4cute3eso3ESOILb1ELb0EJNS_1CILi1EEENS_5tupleIJNS2_ILi8EEEiiEEENS2_ILi64EEENS4_IJiNS2_ILi144EEENS2_ILi288EEEEEENS2_ILi512EEEEEC2ERKS3_RKS6_RKS7_RKSA_RKSB_ - $_ZN7cutlass13device_kernelIN5flash19enable_sm80_to_sm89INS1_16FlashAttnBwdSm80INS1_25CollectiveMainloopBwdSm80ILi2ELi2EN4cute5tupleIJNS5_1CILi128EEES8_NS7_ILi64EEEEEENS_10bfloat16_tEfNS_4arch4Sm80ELb0ELb1ELb1ELb1ELb0ELb0ELb0ELb0ELi2ELi4ELi4ELi4ELb0EEENS1_24CollectiveEpilogueBwdGQAISA_fSD_Li256ELb1ELb0EEENS1_19SingleTileSchedulerILb1ELb0ELb0ELi128EEEEEEEEEvNT_6ParamsE$_ZN4cute3eso3ESOILb1ELb0EJNS_1CILi1EEENS2_ILi8EEEiiNS2_ILi64EEEiNS2_ILi144EEENS2_ILi288EEENS2_ILi512EEEEEC2ERKS3_RKS4_RKiSF_RKS5_SF_RKS6_RKS7_RKS8_)
$_ZN7cutlass13device_kernelIN5flash19enable_sm80_to_sm89INS1_16FlashAttnBwdSm80INS1_25CollectiveMainloopBwdSm80ILi2ELi2EN4cute5tupleIJNS5_1CILi128EEES8_NS7_ILi64EEEEEENS_10bfloat16_tEfNS_4arch4Sm80ELb0ELb1ELb1ELb1ELb0ELb0ELb0ELb0ELi2ELi4ELi4ELi4ELb0EEENS1_24CollectiveEpilogueBwdGQAISA_fSD_Li256ELb1ELb0EEENS1_19SingleTileSchedulerILb1ELb0ELb0ELi128EEEEEEEEEvNT_6ParamsE$_ZN4cute3eso3ESOILb1ELb0EJNS_1CILi1EEENS2_ILi8EEEiiNS2_ILi64EEEiNS2_ILi144EEENS2_ILi288EEENS2_ILi512EEEEEC2ERKS3_RKS4_RKiSF_RKS5_SF_RKS6_RKS7_RKS8_:
        /* <DEDUP_REMOVED lines=11> */
        .type           $_ZN7cutlass13device_kernelIN5flash19enable_sm80_to_sm89INS1_16FlashAttnBwdSm80INS1_25CollectiveMainloopBwdSm80ILi2ELi2EN4cute5tupleIJNS5_1CILi128EEES8_NS7_ILi64EEEEEENS_10bfloat16_tEfNS_4arch4Sm80ELb0ELb1ELb1ELb1ELb0ELb0ELb0ELb0ELi2ELi4ELi4ELi4ELb0EEENS1_24CollectiveEpilogueBwdGQAISA_fSD_Li256ELb1ELb0EEENS1_19SingleTileSchedulerILb1ELb0ELb0ELi128EEEEEEEEEvNT_6ParamsE$_ZN4cute3eso3ESOILb1ELb0EJNS_1CILi1EEENS_5tupleIJNS2_ILi8EEEiiEEENS2_ILi64EEENS4_IJiNS2_ILi144EEENS2_ILi288EEEEEENS2_ILi512EEEEEC2ERKS3_RKS6_RKS7_RKSA_RKSB_,@function
        .size           $_ZN7cutlass13device_kernelIN5flash19enable_sm80_to_sm89INS1_16FlashAttnBwdSm80INS1_25CollectiveMainloopBwdSm80ILi2ELi2EN4cute5tupleIJNS5_1CILi128EEES8_NS7_ILi64EEEEEENS_10bfloat16_tEfNS_4arch4Sm80ELb0ELb1ELb1ELb1ELb0ELb0ELb0ELb0ELi2ELi4ELi4ELi4ELb0EEENS1_24CollectiveEpilogueBwdGQAISA_fSD_Li256ELb1ELb0EEENS1_19SingleTileSchedulerILb1ELb0ELb0ELi128EEEEEEEEEvNT_6ParamsE$_ZN4cute3eso3ESOILb1ELb0EJNS_1CILi1EEENS_5tupleIJNS2_ILi8EEEiiEEENS2_ILi64EEENS4_IJiNS2_ILi144EEENS2_ILi288EEEEEENS2_ILi512EEEEEC2ERKS3_RKS6_RKS7_RKSA_RKSB_,($_ZN7cutlass13device_kernelIN5flash19enable_sm80_to_sm89INS1_16FlashAttnBwdSm80INS1_25CollectiveMainloopBwdSm80ILi2ELi2EN4cute5tupleIJNS5_1CILi128EEES8_NS7_ILi64EEEEEENS_10bfloat16_tEfNS_4arch4Sm80ELb0ELb1ELb1ELb1ELb0ELb0ELb0ELb0ELi2ELi4ELi4ELi4ELb0EEENS1_24CollectiveEpilogueBwdGQAISA_fSD_Li256ELb1ELb0EEENS1_19SingleTileSchedulerILb1ELb0ELb0ELi128EEEEEEEEEvNT_6ParamsE$_ZN4cute3eso3ESOILb1ELb0EJNS_1CILi1EEENS_5tupleIJiiiEEENS2_ILi64EEENS4_IJNS2_ILi72EEENS2_ILi144EEENS2_ILi288EEEEEENS2_ILi512EEEEEC2ERKS3_RKS5_RKS6_RKSA_RKSB_ - $_ZN7cutlass13device_kernelIN5flash19enable_sm80_to_sm89INS1_16FlashAttnBwdSm80INS1_25CollectiveMainloopBwdSm80ILi2ELi2EN4cute5tupleIJNS5_1CILi128EEES8_NS7_ILi64EEEEEENS_10bfloat16_tEfNS_4arch4Sm80ELb0ELb1ELb1ELb1ELb0ELb0ELb0ELb0ELi2ELi4ELi4ELi4ELb0EEENS1_24CollectiveEpilogueBwdGQAISA_fSD_Li256ELb1ELb0EEENS1_19SingleTileSchedulerILb1ELb0ELb0ELi128EEEEEEEEEvNT_6ParamsE$_ZN4cute3eso3ESOILb1ELb0EJNS_1CILi1EEENS_5tupleIJNS2_ILi8EEEiiEEENS2_ILi64EEENS4_IJiNS2_ILi144EEENS2_ILi288EEEEEENS2_ILi512EEEEEC2ERKS3_RKS6_RKS7_RKSA_RKSB_)
$_ZN7cutlass13device_kernelIN5flash19enable_sm80_to_sm89INS1_16FlashAttnBwdSm80INS1_25CollectiveMainloopBwdSm80ILi2ELi2EN4cute5tupleIJNS5_1CILi128EEES8_NS7_ILi64EEEEEENS_10bfloat16_tEfNS_4arch4Sm80ELb0ELb1ELb1ELb1ELb0ELb0ELb0ELb0ELi2ELi4ELi4ELi4ELb0EEENS1_24CollectiveEpilogueBwdGQAISA_fSD_Li256ELb1ELb0EEENS1_19SingleTileSchedulerILb1ELb0ELb0ELi128EEEEEEEEEvNT_6ParamsE$_ZN4cute3eso3ESOILb1ELb0EJNS_1CILi1EEENS_5tupleIJNS2_ILi8EEEiiEEENS2_ILi64EEENS4_IJiNS2_ILi144EEENS2_ILi288EEEEEENS2_ILi512EEEEEC2ERKS3_RKS6_RKS7_RKSA_RKSB_:
        /* <DEDUP_REMOVED lines=9> */
        .type           $_ZN7cutlass13device_kernelIN5flash19enable_sm80_to_sm89INS1_16FlashAttnBwdSm80INS1_25CollectiveMainloopBwdSm80ILi2ELi2EN4cute5tupleIJNS5_1CILi128EEES8_NS7_ILi64EEEEEENS_10bfloat16_tEfNS_4arch4Sm80ELb0ELb1ELb1ELb1ELb0ELb0ELb0ELb0ELi2ELi4ELi4ELi4ELb0EEENS1_24CollectiveEpilogueBwdGQAISA_fSD_Li256ELb1ELb0EEENS1_19SingleTileSchedulerILb1ELb0ELb0ELi128EEEEEEEEEvNT_6ParamsE$_ZN4cute3eso3ESOILb1ELb0EJNS_1CILi1EEENS_5tupleIJiiiEEENS2_ILi64EEENS4_IJNS2_ILi72EEENS2_ILi144EEENS2_ILi288EEEEEENS2_ILi512EEEEEC2ERKS3_RKS5_RKS6_RKSA_RKSB_,@function
        .size           $_ZN7cutlass13device_kernelIN5flash19enable_sm80_to_sm89INS1_16FlashAttnBwdSm80INS1_25CollectiveMainloopBwdSm80ILi2ELi2EN4cute5tupleIJNS5_1CILi128EEES8_NS7_ILi64EEEEEENS_10bfloat16_tEfNS_4arch4Sm80ELb0ELb1ELb1ELb1ELb0ELb0ELb0ELb0ELi2ELi4ELi4ELi4ELb0EEENS1_24CollectiveEpilogueBwdGQAISA_fSD_Li256ELb1ELb0EEENS1_19SingleTileSchedulerILb1ELb0ELb0ELi128EEEEEEEEEvNT_6ParamsE$_ZN4cute3eso3ESOILb1ELb0EJNS_1CILi1EEENS_5tupleIJiiiEEENS2_ILi64EEENS4_IJNS2_ILi72EEENS2_ILi144EEENS2_ILi288EEEEEENS2_ILi512EEEEEC2ERKS3_RKS5_RKS6_RKSA_RKSB_,($_ZN7cutlass13device_kernelIN5flash19enable_sm80_to_sm89INS1_16FlashAttnBwdSm80INS1_25CollectiveMainloopBwdSm80ILi2ELi2EN4cute5tupleIJNS5_1CILi128EEES8_NS7_ILi64EEEEEENS_10bfloat16_tEfNS_4arch4Sm80ELb0ELb1ELb1ELb1ELb0ELb0ELb0ELb0ELi2ELi4ELi4ELi4ELb0EEENS1_24CollectiveEpilogueBwdGQAISA_fSD_Li256ELb1ELb0EEENS1_19SingleTileSchedulerILb1ELb0ELb0ELi128EEEEEEEEEvNT_6ParamsE$_ZN4cute3eso3ESOILb1ELb0EJNS_1CILi1EEEiEEC2ERKS3_RKi - $_ZN7cutlass13device_kernelIN5flash19enable_sm80_to_sm89INS1_16FlashAttnBwdSm80INS1_25CollectiveMainloopBwdSm80ILi2ELi2EN4cute5tupleIJNS5_1CILi128EEES8_NS7_ILi64EEEEEENS_10bfloat16_tEfNS_4arch4Sm80ELb0ELb1ELb1ELb1ELb0ELb0ELb0ELb0ELi2ELi4ELi4ELi4ELb0EEENS1_24CollectiveEpilogueBwdGQAISA_fSD_Li256ELb1ELb0EEENS1_19SingleTileSchedulerILb1ELb0ELb0ELi128EEEEEEEEEvNT_6ParamsE$_ZN4cute3eso3ESOILb1ELb0EJNS_1CILi1EEENS_5tupleIJiiiEEENS2_ILi64EEENS4_IJNS2_ILi72EEENS2_ILi144EEENS2_ILi288EEEEEENS2_ILi512EEEEEC2ERKS3_RKS5_RKS6_RKSA_RKSB_)
$_ZN7cutlass13device_kernelIN5flash19enable_sm80_to_sm89INS1_16FlashAttnBwdSm80INS1_25CollectiveMainloopBwdSm80ILi2ELi2EN4cute5tupleIJNS5_1CILi128EEES8_NS7_ILi64EEEEEENS_10bfloat16_tEfNS_4arch4Sm80ELb0ELb1ELb1ELb1ELb0ELb0ELb0ELb0ELi2ELi4ELi4ELi4ELb0EEENS1_24CollectiveEpilogueBwdGQAISA_fSD_Li256ELb1ELb0EEENS1_19SingleTileSchedulerILb1ELb0ELb0ELi128EEEEEEEEEvNT_6ParamsE$_ZN4cute3eso3ESOILb1ELb0EJNS_1CILi1EEENS_5tupleIJiiiEEENS2_ILi64EEENS4_IJNS2_ILi72EEENS2_ILi144EEENS2_ILi288EEEEEENS2_ILi512EEEEEC2ERKS3_RKS5_RKS6_RKSA_RKSB_:
[----:B------:R-:W-:Y:S01]  /*7ab0*/  IADD3 R4, R4, -c[0x0][0x20], RZ ;  /* 0x8000080004047a10 */ /* 0x000fe20007ffe0ff */
[----:B------:R-:W-:Y:S01]  /*7ac0*/  IMAD.MOV.U32 R8, RZ, RZ, R6 ;  /* 0x000000ffff087224 */ /* 0x000fe200078e0006 */
[----:B------:R-:W-:-:S03]  /*7ad0*/  MOV R9, 0x0 ;  /* 0x0000000000097802 */ /* 0x000fc60000000f00 */
[----:B------:R1:W-:Y:S04]  /*7ae0*/  STL [R4], R2 ;  /* 0x0000000204007387 */ /* 0x0003e80000100800 */
[----:B------:R1:W-:Y:S04]  /*7af0*/  STL [R4+0x4], R3 ;  /* 0x0000040304007387 */ /* 0x0003e80000100800 */
[----:B------:R1:W-:Y:S01]  /*7b00*/  STL [R4+0x8], R5 ;  /* 0x0000080504007387 */ /* 0x0003e20000100800 */
[----:B------:R-:W-:Y:S05]  /*7b10*/  RET.REL.NODEC R8 `(_ZN7cutlass13device_kernelIN5flash19enable_sm80_to_sm89INS1_16FlashAttnBwdSm80INS1_25CollectiveMainloopBwdSm80ILi2ELi2EN4cute5tupleIJNS5_1CILi128EEES8_NS7_ILi64EEEEEENS_10bfloat16_tEfNS_4arch4Sm80ELb0ELb1ELb1ELb1ELb0ELb0ELb0ELb0ELi2ELi4ELi4ELi4ELb0EEENS1_24CollectiveEpilogueBwdGQAISA_fSD_Li256ELb1ELb0EEENS1_19SingleTileSchedulerILb1ELb0ELb0ELi128EEEEEEEEEvNT_6ParamsE) ;  /* 0xffff84e008007950 */ /* 0x000fea0003c3ffff */
        .type           $_ZN7cutlass13device_kernelIN5flash19enable_sm80_to_sm89INS1_16FlashAttnBwdSm80INS1_25CollectiveMainloopBwdSm80ILi2ELi2EN4cute5tupleIJNS5_1CILi128EEES8_NS7_ILi64EEEEEENS_10bfloat16_tEfNS_4arch4Sm80ELb0ELb1ELb1ELb1ELb0ELb0ELb0ELb0ELi2ELi4ELi4ELi4ELb0EEENS1_24CollectiveEpilogueBwdGQAISA_fSD_Li256ELb1ELb0EEENS1_19SingleTileSchedulerILb1ELb0ELb0ELi128EEEEEEEEEvNT_6ParamsE$_ZN4cute3eso3ESOILb1ELb0EJNS_1CILi1EEEiEEC2ERKS3_RKi,@function
        .size           $_ZN7cutlass13device_kernelIN5flash19enable_sm80_to_sm89INS1_16FlashAttnBwdSm80INS1_25CollectiveMainloopBwdSm80ILi2ELi2EN4cute5tupleIJNS5_1CILi128EEES8_NS7_ILi64EEEEEENS_10bfloat16_tEfNS_4arch4Sm80ELb0ELb1ELb1ELb1ELb0ELb0ELb0ELb0ELi2ELi4ELi4ELi4ELb0EEENS1_24CollectiveEpilogueBwdGQAISA_fSD_Li256ELb1ELb0EEENS1_19SingleTileSchedulerILb1ELb0ELb0ELi128EEEEEEEEEvNT_6ParamsE$_ZN4cute3eso3ESOILb1ELb0EJNS_1CILi1EEEiEEC2ERKS3_RKi,($_ZN7cutlass13device_kernelIN5flash19enable_sm80_to_sm89INS1_16FlashAttnBwdSm80INS1_25CollectiveMainloopBwdSm80ILi2ELi2EN4cute5tupleIJNS5_1CILi128EEES8_NS7_ILi64EEEEEENS_10bfloat16_tEfNS_4arch4Sm80ELb0ELb1ELb1ELb1ELb0ELb0ELb0ELb0ELi2ELi4ELi4ELi4ELb0EEENS1_24CollectiveEpilogueBwdGQAISA_fSD_Li256ELb1ELb0EEENS1_19SingleTileSchedulerILb1ELb0ELb0ELi128EEEEEEEEEvNT_6ParamsE$_ZN4cute3eso3ESOILb1ELb0EJNS_1CILi1EEEiiiNS2_ILi144EEENS2_ILi512EEEEEC2ERKS3_RKiSA_SA_RKS4_RKS5_ - $_ZN7cutlass13device_kernelIN5flash19enable_sm80_to_sm89INS1_16FlashAttnBwdSm80INS1_25CollectiveMainloopBwdSm80ILi2ELi2EN4cute5tupleIJNS5_1CILi128EEES8_NS7_ILi64EEEEEENS_10bfloat16_tEfNS_4arch4Sm80ELb0ELb1ELb1ELb1ELb0ELb0ELb0ELb0ELi2ELi4ELi4ELi4ELb0EEENS1_24CollectiveEpilogueBwdGQAISA_fSD_Li256ELb1ELb0EEENS1_19SingleTileSchedulerILb1ELb0ELb0ELi128EEEEEEEEEvNT_6ParamsE$_ZN4cute3eso3ESOILb1ELb0EJNS_1CILi1EEEiEEC2ERKS3_RKi)
$_ZN7cutlass13device_kernelIN5flash19enable_sm80_to_sm89INS1_16FlashAttnBwdSm80INS1_25CollectiveMainloopBwdSm80ILi2ELi2EN4cute5tupleIJNS5_1CILi128EEES8_NS7_ILi64EEEEEENS_10bfloat16_tEfNS_4arch4Sm80ELb0ELb1ELb1ELb1ELb0ELb0ELb0ELb0ELi2ELi4ELi4ELi4ELb0EEENS1_24CollectiveEpilogueBwdGQAISA_fSD_Li256ELb1ELb0EEENS1_19SingleTileSchedulerILb1ELb0ELb0ELi128EEEEEEEEEvNT_6ParamsE$_ZN4cute3eso3ESOILb1ELb0EJNS_1CILi1EEEiEEC2ERKS3_RKi:
[----:B------:R-:W-:Y:S02]  /*7b20*/  IADD3 R59, R59, -c[0x0][0x20], RZ ;  /* 0x800008003b3b7a10 */ /* 0x000fe40007ffe0ff */
[----:B------:R-:W-:-:S03]  /*7b30*/  MOV R5, 0x0 ;  /* 0x0000000000057802 */ /* 0x000fc60000000f00 */
[----:B------:R1:W-:Y:S01]  /*7b40*/  STL [R59], R2 ;  /* 0x000000023b007387 */ /* 0x0003e20000100800 */
[----:B------:R-:W-:Y:S05]  /*7b50*/  RET.REL.NODEC R4 `(_ZN7cutlass13device_kernelIN5flash19enable_sm80_to_sm89INS1_16FlashAttnBwdSm80INS1_25CollectiveMainloopBwdSm80ILi2ELi2EN4cute5tupleIJNS5_1CILi128EEES8_NS7_ILi64EEEEEENS_10bfloat16_tEfNS_4arch4Sm80ELb0ELb1ELb1ELb1ELb0ELb0ELb0ELb0ELi2ELi4ELi4ELi4ELb0EEENS1_24CollectiveEpilogueBwdGQAISA_fSD_Li256ELb1ELb0EEENS1_19SingleTileSchedulerILb1ELb0ELb0ELi128EEEEEEEEEvNT_6ParamsE) ;  /* 0xffff84a004007950 */ /* 0x000fea0003c3ffff */
        .type           $_ZN7cutlass13device_kernelIN5flash19enable_sm80_to_sm89INS1_16FlashAttnBwdSm80INS1_25CollectiveMainloopBwdSm80ILi2ELi2EN4cute5tupleIJNS5_1CILi128EEES8_NS7_ILi64EEEEEENS_10bfloat16_tEfNS_4arch4Sm80ELb0ELb1ELb1ELb1ELb0ELb0ELb0ELb0ELi2ELi4ELi4ELi4ELb0EEENS1_24CollectiveEpilogueBwdGQAISA_fSD_Li256ELb1ELb0EEENS1_19SingleTileSchedulerILb1ELb0ELb0ELi128EEEEEEEEEvNT_6ParamsE$_ZN4cute3eso3ESOILb1ELb0EJNS_1CILi1EEEiiiNS2_ILi144EEENS2_ILi512EEEEEC2ERKS3_RKiSA_SA_RKS4_RKS5_,@function
        .size           $_ZN7cutlass13device_kernelIN5flash19enable_sm80_to_sm89INS1_16FlashAttnBwdSm80INS1_25CollectiveMainloopBwdSm80ILi2ELi2EN4cute5tupleIJNS5_1CILi128EEES8_NS7_ILi64EEEEEENS_10bfloat16_tEfNS_4arch4Sm80ELb0ELb1ELb1ELb1ELb0ELb0ELb0ELb0ELi2ELi4ELi4ELi4ELb0EEENS1_24CollectiveEpilogueBwdGQAISA_fSD_Li256ELb1ELb0EEENS1_19SingleTileSchedulerILb1ELb0ELb0ELi128EEEEEEEEEvNT_6ParamsE$_ZN4cute3eso3ESOILb1ELb0EJNS_1CILi1EEEiiiNS2_ILi144EEENS2_ILi512EEEEEC2ERKS3_RKiSA_SA_RKS4_RKS5_,($_ZN7cutlass13device_kernelIN5flash19enable_sm80_to_sm89INS1_16FlashAttnBwdSm80INS1_25CollectiveMainloopBwdSm80ILi2ELi2EN4cute5tupleIJNS5_1CILi128EEES8_NS7_ILi64EEEEEENS_10bfloat16_tEfNS_4arch4Sm80ELb0ELb1ELb1ELb1ELb0ELb0ELb0ELb0ELi2ELi4ELi4ELi4ELb0EEENS1_24CollectiveEpilogueBwdGQAISA_fSD_Li256ELb1ELb0EEENS1_19SingleTileSchedulerILb1ELb0ELb0ELi128EEEEEEEEEvNT_6ParamsE$_ZN4cute3eso3ESOILb1ELb0EJNS_1CILi1EEEiiiNS2_ILi64EEENS2_ILi72EEENS2_ILi144EEENS2_ILi288EEENS2_ILi512EEEEEC2ERKS3_RKiSD_SD_RKS4_RKS5_RKS6_RKS7_RKS8_ - $_ZN7cutlass13device_kernelIN5flash19enable_sm80_to_sm89INS1_16FlashAttnBwdSm80INS1_25CollectiveMainloopBwdSm80ILi2ELi2EN4cute5tupleIJNS5_1CILi128EEES8_NS7_ILi64EEEEEENS_10bfloat16_tEfNS_4arch4Sm80ELb0ELb1ELb1ELb1ELb0ELb0ELb0ELb0ELi2ELi4ELi4ELi4ELb0EEENS1_24CollectiveEpilogueBwdGQAISA_fSD_Li256ELb1ELb0EEENS1_19SingleTileSchedulerILb1ELb0ELb0ELi128EEEEEEEEEvNT_6ParamsE$_ZN4cute3eso3ESOILb1ELb0EJNS_1CILi1EEEiiiNS2_ILi144EEENS2_ILi512EEEEEC2ERKS3_RKiSA_SA_RKS4_RKS5_)
$_ZN7cutlass13device_kernelIN5flash19enable_sm80_to_sm89INS1_16FlashAttnBwdSm80INS1_25CollectiveMainloopBwdSm80ILi2ELi2EN4cute5tupleIJNS5_1CILi128EEES8_NS7_ILi64EEEEEENS_10bfloat16_tEfNS_4arch4Sm80ELb0ELb1ELb1ELb1ELb0ELb0ELb0ELb0ELi2ELi4ELi4ELi4ELb0EEENS1_24CollectiveEpilogueBwdGQAISA_fSD_Li256ELb1ELb0EEENS1_19SingleTileSchedulerILb1ELb0ELb0ELi128EEEEEEEEEvNT_6ParamsE$_ZN4cute3eso3ESOILb1ELb0EJNS_1CILi1EEEiiiNS2_ILi144EEENS2_ILi512EEEEEC2ERKS3_RKiSA_SA_RKS4_RKS5_:
        /* <DEDUP_REMOVED lines=11> */
        .type           $_ZN7cutlass13device_kernelIN5flash19enable_sm80_to_sm89INS1_16FlashAttnBwdSm80INS1_25CollectiveMainloopBwdSm80ILi2ELi2EN4cute5tupleIJNS5_1CILi128EEES8_NS7_ILi64EEEEEENS_10bfloat16_tEfNS_4arch4Sm80ELb0ELb1ELb1ELb1ELb0ELb0ELb0ELb0ELi2ELi4ELi4ELi4ELb0EEENS1_24CollectiveEpilogueBwdGQAISA_fSD_Li256ELb1ELb0EEENS1_19SingleTileSchedulerILb1ELb0ELb0ELi128EEEEEEEEEvNT_6ParamsE$_ZN4cute3eso3ESOILb1ELb0EJNS_1CILi1EEEiiiNS2_ILi64EEENS2_ILi72EEENS2_ILi144EEENS2_ILi288EEENS2_ILi512EEEEEC2ERKS3_RKiSD_SD_RKS4_RKS5_RKS6_RKS7_RKS8_,@function
        .size           $_ZN7cutlass13device_kernelIN5flash19enable_sm80_to_sm89INS1_16FlashAttnBwdSm80INS1_25CollectiveMainloopBwdSm80ILi2ELi2EN4cute5tupleIJNS5_1CILi128EEES8_NS7_ILi64EEEEEENS_10bfloat16_tEfNS_4arch4Sm80ELb0ELb1ELb1ELb1ELb0ELb0ELb0ELb0ELi2ELi4ELi4ELi4ELb0EEENS1_24CollectiveEpilogueBwdGQAISA_fSD_Li256ELb1ELb0EEENS1_19SingleTileSchedulerILb1ELb0ELb0ELi128EEEEEEEEEvNT_6ParamsE$_ZN4cute3eso3ESOILb1ELb0EJNS_1CILi1EEEiiiNS2_ILi64EEENS2_ILi72EEENS2_ILi144EEENS2_ILi288EEENS2_ILi512EEEEEC2ERKS3_RKiSD_SD_RKS4_RKS5_RKS6_RKS7_RKS8_,($_ZN7cutlass13device_kernelIN5flash19enable_sm80_to_sm89INS1_16FlashAttnBwdSm80INS1_25CollectiveMainloopBwdSm80ILi2ELi2EN4cute5tupleIJNS5_1CILi128EEES8_NS7_ILi64EEEEEENS_10bfloat16_tEfNS_4arch4Sm80ELb0ELb1ELb1ELb1ELb0ELb0ELb0ELb0ELi2ELi4ELi4ELi4ELb0EEENS1_24CollectiveEpilogueBwdGQAISA_fSD_Li256ELb1ELb0EEENS1_19SingleTileSchedulerILb1ELb0ELb0ELi128EEEEEEEEEvNT_6ParamsE$_ZN4cute3eso3ESOILb1ELb0EJNS_1CILi1EEEiiiNS2_ILi72EEENS2_ILi512EEEEEC2ERKS3_RKiSA_SA_RKS4_RKS5_ - $_ZN7cutlass13device_kernelIN5flash19enable_sm80_to_sm89INS1_16FlashAttnBwdSm80INS1_25CollectiveMainloopBwdSm80ILi2ELi2EN4cute5tupleIJNS5_1CILi128EEES8_NS7_ILi64EEEEEENS_10bfloat16_tEfNS_4arch4Sm80ELb0ELb1ELb1ELb1ELb0ELb0ELb0ELb0ELi2ELi4ELi4ELi4ELb0EEENS1_24CollectiveEpilogueBwdGQAISA_fSD_Li256ELb1ELb0EEENS1_19SingleTileSchedulerILb1ELb0ELb0ELi128EEEEEEEEEvNT_6ParamsE$_ZN4cute3eso3ESOILb1ELb0EJNS_1CILi1EEEiiiNS2_ILi64EEENS2_ILi72EEENS2_ILi144EEENS2_ILi288EEENS2_ILi512EEEEEC2ERKS3_RKiSD_SD_RKS4_RKS5_RKS6_RKS7_RKS8_)
$_ZN7cutlass13device_kernelIN5flash19enable_sm80_to_sm89INS1_16FlashAttnBwdSm80INS1_25CollectiveMainloopBwdSm80ILi2ELi2EN4cute5tupleIJNS5_1CILi128EEES8_NS7_ILi64EEEEEENS_10bfloat16_tEfNS_4arch4Sm80ELb0ELb1ELb1ELb1ELb0ELb0ELb0ELb0ELi2ELi4ELi4ELi4ELb0EEENS1_24CollectiveEpilogueBwdGQAISA_fSD_Li256ELb1ELb0EEENS1_19SingleTileSchedulerILb1ELb0ELb0ELi128EEEEEEEEEvNT_6ParamsE$_ZN4cute3eso3ESOILb1ELb0EJNS_1CILi1EEEiiiNS2_ILi64EEENS2_ILi72EEENS2_ILi144EEENS2_ILi288EEENS2_ILi512EEEEEC2ERKS3_RKiSD_SD_RKS4_RKS5_RKS6_RKS7_RKS8_:
        /* <DEDUP_REMOVED lines=11> */
        .type           $_ZN7cutlass13device_kernelIN5flash19enable_sm80_to_sm89INS1_16FlashAttnBwdSm80INS1_25CollectiveMainloopBwdSm80ILi2ELi2EN4cute5tupleIJNS5_1CILi128EEES8_NS7_ILi64EEEEEENS_10bfloat16_tEfNS_4arch4Sm80ELb0ELb1ELb1ELb1ELb0ELb0ELb0ELb0ELi2ELi4ELi4ELi4ELb0EEENS1_24CollectiveEpilogueBwdGQAISA_fSD_Li256ELb1ELb0EEENS1_19SingleTileSchedulerILb1ELb0ELb0ELi128EEEEEEEEEvNT_6ParamsE$_ZN4cute3eso3ESOILb1ELb0EJNS_1CILi1EEEiiiNS2_ILi72EEENS2_ILi512EEEEEC2ERKS3_RKiSA_SA_RKS4_RKS5_,@function
        .size           $_ZN7cutlass13device_kernelIN5flash19enable_sm80_to_sm89INS1_16FlashAttnBwdSm80INS1_25CollectiveMainloopBwdSm80ILi2ELi2EN4cute5tupleIJNS5_1CILi128EEES8_NS7_ILi64EEEEEENS_10bfloat16_tEfNS_4arch4Sm80ELb0ELb1ELb1ELb1ELb0ELb0ELb0ELb0ELi2ELi4ELi4ELi4ELb0EEENS1_24CollectiveEpilogueBwdGQAISA_fSD_Li256ELb1ELb0EEENS1_19SingleTileSchedulerILb1ELb0ELb0ELi128EEEEEEEEEvNT_6ParamsE$_ZN4cute3eso3ESOILb1ELb0EJNS_1CILi1EEEiiiNS2_ILi72EEENS2_ILi512EEEEEC2ERKS3_RKiSA_SA_RKS4_RKS5_,($_ZN7cutlass13device_kernelIN5flash19enable_sm80_to_sm89INS1_16FlashAttnBwdSm80INS1_25CollectiveMainloopBwdSm80ILi2ELi2EN4cute5tupleIJNS5_1CILi128EEES8_NS7_ILi64EEEEEENS_10bfloat16_tEfNS_4arch4Sm80ELb0ELb1ELb1ELb1ELb0ELb0ELb0ELb0ELi2ELi4ELi4ELi4ELb0EEENS1_24CollectiveEpilogueBwdGQAISA_fSD_Li256ELb1ELb0EEENS1_19SingleTileSchedulerILb1ELb0ELb0ELi128EEEEEEEEEvNT_6ParamsE$_ZN4cute3eso3ESOILb1ELb0EJNS_1CILi2EEEiEEC2ERKS3_RKi - $_ZN7cutlass13device_kernelIN5flash19enable_sm80_to_sm89INS1_16FlashAttnBwdSm80INS1_25CollectiveMainloopBwdSm80ILi2ELi2EN4cute5tupleIJNS5_1CILi128EEES8_NS7_ILi64EEEEEENS_10bfloat16_tEfNS_4arch4Sm80ELb0ELb1ELb1ELb1ELb0ELb0ELb0ELb0ELi2ELi4ELi4ELi4ELb0EEENS1_24CollectiveEpilogueBwdGQAISA_fSD_Li256ELb1ELb0EEENS1_19SingleTileSchedulerILb1ELb0ELb0ELi128EEEEEEEEEvNT_6ParamsE$_ZN4cute3eso3ESOILb1ELb0EJNS_1CILi1EEEiiiNS2_ILi72EEENS2_ILi512EEEEEC2ERKS3_RKiSA_SA_RKS4_RKS5_)
$_ZN7cutlass13device_kernelIN5flash19enable_sm80_to_sm89INS1_16FlashAttnBwdSm80INS1_25CollectiveMainloopBwdSm80ILi2ELi2EN4cute5tupleIJNS5_1CILi128EEES8_NS7_ILi64EEEEEENS_10bfloat16_tEfNS_4arch4Sm80ELb0ELb1ELb1ELb1ELb0ELb0ELb0ELb0ELi2ELi4ELi4ELi4ELb0EEENS1_24CollectiveEpilogueBwdGQAISA_fSD_Li256ELb1ELb0EEENS1_19SingleTileSchedulerILb1ELb0ELb0ELi128EEEEEEEEEvNT_6ParamsE$_ZN4cute3eso3ESOILb1ELb0EJNS_1CILi1EEEiiiNS2_ILi72EEENS2_ILi512EEEEEC2ERKS3_RKiSA_SA_RKS4_RKS5_:
        /* <DEDUP_REMOVED lines=11> */
        .type           $_ZN7cutlass13device_kernelIN5flash19enable_sm80_to_sm89INS1_16FlashAttnBwdSm80INS1_25CollectiveMainloopBwdSm80ILi2ELi2EN4cute5tupleIJNS5_1CILi128EEES8_NS7_ILi64EEEEEENS_10bfloat16_tEfNS_4arch4Sm80ELb0ELb1ELb1ELb1ELb0ELb0ELb0ELb0ELi2ELi4ELi4ELi4ELb0EEENS1_24CollectiveEpilogueBwdGQAISA_fSD_Li256ELb1ELb0EEENS1_19SingleTileSchedulerILb1ELb0ELb0ELi128EEEEEEEEEvNT_6ParamsE$_ZN4cute3eso3ESOILb1ELb0EJNS_1CILi2EEEiEEC2ERKS3_RKi,@function
        .size           $_ZN7cutlass13device_kernelIN5flash19enable_sm80_to_sm89INS1_16FlashAttnBwdSm80INS1_25CollectiveMainloopBwdSm80ILi2ELi2EN4cute5tupleIJNS5_1CILi128EEES8_NS7_ILi64EEEEEENS_10bfloat16_tEfNS_4arch4Sm80ELb0ELb1ELb1ELb1ELb0ELb0ELb0ELb0ELi2ELi4ELi4ELi4ELb0EEENS1_24CollectiveEpilogueBwdGQAISA_fSD_Li256ELb1ELb0EEENS1_19SingleTileSchedulerILb1ELb0ELb0ELi128EEEEEEEEEvNT_6ParamsE$_ZN4cute3eso3ESOILb1ELb0EJNS_1CILi2EEEiEEC2ERKS3_RKi,($_ZN7cutlass13device_kernelIN5flash19enable_sm80_to_sm89INS1_16FlashAttnBwdSm80INS1_25CollectiveMainloopBwdSm80ILi2ELi2EN4cute5tupleIJNS5_1CILi128EEES8_NS7_ILi64EEEEEENS_10bfloat16_tEfNS_4arch4Sm80ELb0ELb1ELb1ELb1ELb0ELb0ELb0ELb0ELi2ELi4ELi4ELi4ELb0EEENS1_24CollectiveEpilogueBwdGQAISA_fSD_Li256ELb1ELb0EEENS1_19SingleTileSchedulerILb1ELb0ELb0ELi128EEEEEEEEEvNT_6ParamsE$_ZN4cute3eso3ESOILb1ELb0EJNS_1CILi4096EEENS_5tupleIJNS4_IJiiEEENS2_ILi8192EEEEEEEEC2ERKS3_RKS7_ - $_ZN7cutlass13device_kernelIN5flash19enable_sm80_to_sm89INS1_16FlashAttnBwdSm80INS1_25CollectiveMainloopBwdSm80ILi2ELi2EN4cute5tupleIJNS5_1CILi128EEES8_NS7_ILi64EEEEEENS_10bfloat16_tEfNS_4arch4Sm80ELb0ELb1ELb1ELb1ELb0ELb0ELb0ELb0ELi2ELi4ELi4ELi4ELb0EEENS1_24CollectiveEpilogueBwdGQAISA_fSD_Li256ELb1ELb0EEENS1_19SingleTileSchedulerILb1ELb0ELb0ELi128EEEEEEEEEvNT_6ParamsE$_ZN4cute3eso3ESOILb1ELb0EJNS_1CILi2EEEiEEC2ERKS3_RKi)
$_ZN7cutlass13device_kernelIN5flash19enable_sm80_to_sm89INS1_16FlashAttnBwdSm80INS1_25CollectiveMainloopBwdSm80ILi2ELi2EN4cute5tupleIJNS5_1CILi128EEES8_NS7_ILi64EEEEEENS_10bfloat16_tEfNS_4arch4Sm80ELb0ELb1ELb1ELb1ELb0ELb0ELb0ELb0ELi2ELi4ELi4ELi4ELb0EEENS1_24CollectiveEpilogueBwdGQAISA_fSD_Li256ELb1ELb0EEENS1_19SingleTileSchedulerILb1ELb0ELb0ELi128EEEEEEEEEvNT_6ParamsE$_ZN4cute3eso3ESOILb1ELb0EJNS_1CILi2EEEiEEC2ERKS3_RKi:
[----:B------:R-:W-:Y:S02]  /*7d70*/  IADD3 R2, R2, -c[0x0][0x20], RZ ;  /* 0x8000080002027a10 */ /* 0x000fe40007ffe0ff */
[----:B------:R-:W-:-:S03]  /*7d80*/  MOV R5, 0x0 ;  /* 0x0000000000057802 */ /* 0x000fc60000000f00 */
[----:B------:R1:W-:Y:S01]  /*7d90*/  STL [R2], R3 ;  /* 0x0000000302007387 */ /* 0x0003e20000100800 */
[----:B------:R-:W-:Y:S05]  /*7da0*/  RET.REL.NODEC R4 `(_ZN7cutlass13device_kernelIN5flash19enable_sm80_to_sm89INS1_16FlashAttnBwdSm80INS1_25CollectiveMainloopBwdSm80ILi2ELi2EN4cute5tupleIJNS5_1CILi128EEES8_NS7_ILi64EEEEEENS_10bfloat16_tEfNS_4arch4Sm80ELb0ELb1ELb1ELb1ELb0ELb0ELb0ELb0ELi2ELi4ELi4ELi4ELb0EEENS1_24CollectiveEpilogueBwdGQAISA_fSD_Li256ELb1ELb0EEENS1_19SingleTileSchedulerILb1ELb0ELb0ELi128EEEEEEEEEvNT_6ParamsE) ;  /* 0xffff825004007950 */ /* 0x000fea0003c3ffff */
        .type           $_ZN7cutlass13device_kernelIN5flash19enable_sm80_to_sm89INS1_16FlashAttnBwdSm80INS1_25CollectiveMainloopBwdSm80ILi2ELi2EN4cute5tupleIJNS5_1CILi128EEES8_NS7_ILi64EEEEEENS_10bfloat16_tEfNS_4arch4Sm80ELb0ELb1ELb1ELb1ELb0ELb0ELb0ELb0ELi2ELi4ELi4ELi4ELb0EEENS1_24CollectiveEpilogueBwdGQAISA_fSD_Li256ELb1ELb0EEENS1_19SingleTileSchedulerILb1ELb0ELb0ELi128EEEEEEEEEvNT_6ParamsE$_ZN4cute3eso3ESOILb1ELb0EJNS_1CILi4096EEENS_5tupleIJNS4_IJiiEEENS2_ILi8192EEEEEEEEC2ERKS3_RKS7_,@function
        .size           $_ZN7cutlass13device_kernelIN5flash19enable_sm80_to_sm89INS1_16FlashAttnBwdSm80INS1_25CollectiveMainloopBwdSm80ILi2ELi2EN4cute5tupleIJNS5_1CILi128EEES8_NS7_ILi64EEEEEENS_10bfloat16_tEfNS_4arch4Sm80ELb0ELb1ELb1ELb1ELb0ELb0ELb0ELb0ELi2ELi4ELi4ELi4ELb0EEENS1_24CollectiveEpilogueBwdGQAISA_fSD_Li256ELb1ELb0EEENS1_19SingleTileSchedulerILb1ELb0ELb0ELi128EEEEEEEEEvNT_6ParamsE$_ZN4cute3eso3ESOILb1ELb0EJNS_1CILi4096EEENS_5tupleIJNS4_IJiiEEENS2_ILi8192EEEEEEEEC2ERKS3_RKS7_,($_ZN7cutlass13device_kernelIN5flash19enable_sm80_to_sm89INS1_16FlashAttnBwdSm80INS1_25CollectiveMainloopBwdSm80ILi2ELi2EN4cute5tupleIJNS5_1CILi128EEES8_NS7_ILi64EEEEEENS_10bfloat16_tEfNS_4arch4Sm80ELb0ELb1ELb1ELb1ELb0ELb0ELb0ELb0ELi2ELi4ELi4ELi4ELb0EEENS1_24CollectiveEpilogueBwdGQAISA_fSD_Li256ELb1ELb0EEENS1_19SingleTileSchedulerILb1ELb0ELb0ELi128EEEEEEEEEvNT_6ParamsE$_ZN4cute3eso3ESOILb1ELb0EJNS_1CILi4096EEENS_5tupleIJiiEEEEEC2ERKS3_RKS5_ - $_ZN7cutlass13device_kernelIN5flash19enable_sm80_to_sm89INS1_16FlashAttnBwdSm80INS1_25CollectiveMainloopBwdSm80ILi2ELi2EN4cute5tupleIJNS5_1CILi128EEES8_NS7_ILi64EEEEEENS_10bfloat16_tEfNS_4arch4Sm80ELb0ELb1ELb1ELb1ELb0ELb0ELb0ELb0ELi2ELi4ELi4ELi4ELb0EEENS1_24CollectiveEpilogueBwdGQAISA_fSD_Li256ELb1ELb0EEENS1_19SingleTileSchedulerILb1ELb0ELb0ELi128EEEEEEEEEvNT_6ParamsE$_ZN4cute3eso3ESOILb1ELb0EJNS_1CILi4096EEENS_5tupleIJNS4_IJiiEEENS2_ILi8192EEEEEEEEC2ERKS3_RKS7_)
$_ZN7cutlass13device_kernelIN5flash19enable_sm80_to_sm89INS1_16FlashAttnBwdSm80INS1_25CollectiveMainloopBwdSm80ILi2ELi2EN4cute5tupleIJNS5_1CILi128EEES8_NS7_ILi64EEEEEENS_10bfloat16_tEfNS_4arch4Sm80ELb0ELb1ELb1ELb1ELb0ELb0ELb0ELb0ELi2ELi4ELi4ELi4ELb0EEENS1_24CollectiveEpilogueBwdGQAISA_fSD_Li256ELb1ELb0EEENS1_19SingleTileSchedulerILb1ELb0ELb0ELi128EEEEEEEEEvNT_6ParamsE$_ZN4cute3eso3ESOILb1ELb0EJNS_1CILi4096EEENS_5tupleIJNS4_IJiiEEENS2_ILi8192EEEEEEEEC2ERKS3_RKS7_:
[----:B------:R-:W-:Y:S01]  /*7db0*/  IADD3 R2, R2, -c[0x0][0x20], RZ ;  /* 0x8000080002027a10 */ /* 0x000fe20007ffe0ff */
[----:B------:R-:W-:Y:S01]  /*7dc0*/  IMAD.MOV.U32 R8, RZ, RZ, R6 ;  /* 0x000000ffff087224 */ /* 0x000fe200078e0006 */
[----:B------:R-:W-:-:S03]  /*7dd0*/  MOV R9, 0x0 ;  /* 0x0000000000097802 */ /* 0x000fc60000000f00 */
[----:B------:R1:W-:Y:S04]  /*7de0*/  STL [R2], R5 ;  /* 0x0000000502007387 */ /* 0x0003e80000100800 */
[----:B------:R1:W-:Y:S01]  /*7df0*/  STL [R2+0x4], R3 ;  /* 0x0000040302007387 */ /* 0x0003e20000100800 */
[----:B------:R-:W-:Y:S05]  /*7e00*/  RET.REL.NODEC R8 `(_ZN7cutlass13device_kernelIN5flash19enable_sm80_to_sm89INS1_16FlashAttnBwdSm80INS1_25CollectiveMainloopBwdSm80ILi2ELi2EN4cute5tupleIJNS5_1CILi128EEES8_NS7_ILi64EEEEEENS_10bfloat16_tEfNS_4arch4Sm80ELb0ELb1ELb1ELb1ELb0ELb0ELb0ELb0ELi2ELi4ELi4ELi4ELb0EEENS1_24CollectiveEpilogueBwdGQAISA_fSD_Li256ELb1ELb0EEENS1_19SingleTileSchedulerILb1ELb0ELb0ELi128EEEEEEEEEvNT_6ParamsE) ;  /* 0xffff81f008007950 */ /* 0x000fea0003c3ffff */
        .type           $_ZN7cutlass13device_kernelIN5flash19enable_sm80_to_sm89INS1_16FlashAttnBwdSm80INS1_25CollectiveMainloopBwdSm80ILi2ELi2EN4cute5tupleIJNS5_1CILi128EEES8_NS7_ILi64EEEEEENS_10bfloat16_tEfNS_4arch4Sm80ELb0ELb1ELb1ELb1ELb0ELb0ELb0ELb0ELi2ELi4ELi4ELi4ELb0EEENS1_24CollectiveEpilogueBwdGQAISA_fSD_Li256ELb1ELb0EEENS1_19SingleTileSchedulerILb1ELb0ELb0ELi128EEEEEEEEEvNT_6ParamsE$_ZN4cute3eso3ESOILb1ELb0EJNS_1CILi4096EEENS_5tupleIJiiEEEEEC2ERKS3_RKS5_,@function
        .size           $_ZN7cutlass13device_kernelIN5flash19enable_sm80_to_sm89INS1_16FlashAttnBwdSm80INS1_25CollectiveMainloopBwdSm80ILi2ELi2EN4cute5tupleIJNS5_1CILi128EEES8_NS7_ILi64EEEEEENS_10bfloat16_tEfNS_4arch4Sm80ELb0ELb1ELb1ELb1ELb0ELb0ELb0ELb0ELi2ELi4ELi4ELi4ELb0EEENS1_24CollectiveEpilogueBwdGQAISA_fSD_Li256ELb1ELb0EEENS1_19SingleTileSchedulerILb1ELb0ELb0ELi128EEEEEEEEEvNT_6ParamsE$_ZN4cute3eso3ESOILb1ELb0EJNS_1CILi4096EEENS_5tupleIJiiEEEEEC2ERKS3_RKS5_,($_ZN7cutlass13device_kernelIN5flash19enable_sm80_to_sm89INS1_16FlashAttnBwdSm80INS1_25CollectiveMainloopBwdSm80ILi2ELi2EN4cute5tupleIJNS5_1CILi128EEES8_NS7_ILi64EEEEEENS_10bfloat16_tEfNS_4arch4Sm80ELb0ELb1ELb1ELb1ELb0ELb0ELb0ELb0ELi2ELi4ELi4ELi4ELb0EEENS1_24CollectiveEpilogueBwdGQAISA_fSD_Li256ELb1ELb0EEENS1_19SingleTileSchedulerILb1ELb0ELb0ELi128EEEEEEEEEvNT_6ParamsE$_ZN4cute3eso3ESOILb1ELb0EJNS_1CILi4096EEEiiEEC2ERKS3_RKiS8_ - $_ZN7cutlass13device_kernelIN5flash19enable_sm80_to_sm89INS1_16FlashAttnBwdSm80INS1_25CollectiveMainloopBwdSm80ILi2ELi2EN4cute5tupleIJNS5_1CILi128EEES8_NS7_ILi64EEEEEENS_10bfloat16_tEfNS_4arch4Sm80ELb0ELb1ELb1ELb1ELb0ELb0ELb0ELb0ELi2ELi4ELi4ELi4ELb0EEENS1_24CollectiveEpilogueBwdGQAISA_fSD_Li256ELb1ELb0EEENS1_19SingleTileSchedulerILb1ELb0ELb0ELi128EEEEEEEEEvNT_6ParamsE$_ZN4cute3eso3ESOILb1ELb0EJNS_1CILi4096EEENS_5tupleIJiiEEEEEC2ERKS3_RKS5_)
$_ZN7cutlass13device_kernelIN5flash19enable_sm80_to_sm89INS1_16FlashAttnBwdSm80INS1_25CollectiveMainloopBwdSm80ILi2ELi2EN4cute5tupleIJNS5_1CILi128EEES8_NS7_ILi64EEEEEENS_10bfloat16_tEfNS_4arch4Sm80ELb0ELb1ELb1ELb1ELb0ELb0ELb0ELb0ELi2ELi4ELi4ELi4ELb0EEENS1_24CollectiveEpilogueBwdGQAISA_fSD_Li256ELb1ELb0EEENS1_19SingleTileSchedulerILb1ELb0ELb0ELi128EEEEEEEEEvNT_6ParamsE$_ZN4cute3eso3ESOILb1ELb0EJNS_1CILi4096EEENS_5tupleIJiiEEEEEC2ERKS3_RKS5_:
[----:B------:R-:W-:Y:S01]  /*7e10*/  IADD3 R2, R2, -c[0x0][0x20], RZ ;  /* 0x8000080002027a10 */ /* 0x000fe20007ffe0ff */
[----:B------:R-:W-:Y:S01]  /*7e20*/  IMAD.MOV.U32 R8, RZ, RZ, R6 ;  /* 0x000000ffff087224 */ /* 0x000fe200078e0006 */
[----:B------:R-:W-:-:S03]  /*7e30*/  MOV R9, 0x0 ;  /* 0x0000000000097802 */ /* 0x000fc60000000f00 */
[----:B------:R1:W-:Y:S04]  /*7e40*/  STL [R2], R5 ;  /* 0x0000000502007387 */ /* 0x0003e80000100800 */
[----:B------:R1:W-:Y:S01]  /*7e50*/  STL [R2+0x4], R3 ;  /* 0x0000040302007387 */ /* 0x0003e20000100800 */
[----:B------:R-:W-:Y:S05]  /*7e60*/  RET.REL.NODEC R8 `(_ZN7cutlass13device_kernelIN5flash19enable_sm80_to_sm89INS1_16FlashAttnBwdSm80INS1_25CollectiveMainloopBwdSm80ILi2ELi2EN4cute5tupleIJNS5_1CILi128EEES8_NS7_ILi64EEEEEENS_10bfloat16_tEfNS_4arch4Sm80ELb0ELb1ELb1ELb1ELb0ELb0ELb0ELb0ELi2ELi4ELi4ELi4ELb0EEENS1_24CollectiveEpilogueBwdGQAISA_fSD_Li256ELb1ELb0EEENS1_19SingleTileSchedulerILb1ELb0ELb0ELi128EEEEEEEEEvNT_6ParamsE) ;  /* 0xffff819008007950 */ /* 0x000fea0003c3ffff */
        .type           $_ZN7cutlass13device_kernelIN5flash19enable_sm80_to_sm89INS1_16FlashAttnBwdSm80INS1_25CollectiveMainloopBwdSm80ILi2ELi2EN4cute5tupleIJNS5_1CILi128EEES8_NS7_ILi64EEEEEENS_10bfloat16_tEfNS_4arch4Sm80ELb0ELb1ELb1ELb1ELb0ELb0ELb0ELb0ELi2ELi4ELi4ELi4ELb0EEENS1_24CollectiveEpilogueBwdGQAISA_fSD_Li256ELb1ELb0EEENS1_19SingleTileSchedulerILb1ELb0ELb0ELi128EEEEEEEEEvNT_6ParamsE$_ZN4cute3eso3ESOILb1ELb0EJNS_1CILi4096EEEiiEEC2ERKS3_RKiS8_,@function
        .size           $_ZN7cutlass13device_kernelIN5flash19enable_sm80_to_sm89INS1_16FlashAttnBwdSm80INS1_25CollectiveMainloopBwdSm80ILi2ELi2EN4cute5tupleIJNS5_1CILi128EEES8_NS7_ILi64EEEEEENS_10bfloat16_tEfNS_4arch4Sm80ELb0ELb1ELb1ELb1ELb0ELb0ELb0ELb0ELi2ELi4ELi4ELi4ELb0EEENS1_24CollectiveEpilogueBwdGQAISA_fSD_Li256ELb1ELb0EEENS1_19SingleTileSchedulerILb1ELb0ELb0ELi128EEEEEEEEEvNT_6ParamsE$_ZN4cute3eso3ESOILb1ELb0EJNS_1CILi4096EEEiiEEC2ERKS3_RKiS8_,($_ZN7cutlass13device_kernelIN5flash19enable_sm80_to_sm89INS1_16FlashAttnBwdSm80INS1_25CollectiveMainloopBwdSm80ILi2ELi2EN4cute5tupleIJNS5_1CILi128EEES8_NS7_ILi64EEEEEENS_10bfloat16_tEfNS_4arch4Sm80ELb0ELb1ELb1ELb1ELb0ELb0ELb0ELb0ELi2ELi4ELi4ELi4ELb0EEENS1_24CollectiveEpilogueBwdGQAISA_fSD_Li256ELb1ELb0EEENS1_19SingleTileSchedulerILb1ELb0ELb0ELi128EEEEEEEEEvNT_6ParamsE$_ZN4cute3eso3ESOILb1ELb0EJNS_1CILi4096EEEiiNS2_ILi8192EEEEEC2ERKS3_RKiS9_RKS4_ - $_ZN7cutlass13device_kernelIN5flash19enable_sm80_to_sm89INS1_16FlashAttnBwdSm80INS1_25CollectiveMainloopBwdSm80ILi2ELi2EN4cute5tupleIJNS5_1CILi128EEES8_NS7_ILi64EEEEEENS_10bfloat16_tEfNS_4arch4Sm80ELb0ELb1ELb1ELb1ELb0ELb0ELb0ELb0ELi2ELi4ELi4ELi4ELb0EEENS1_24CollectiveEpilogueBwdGQAISA_fSD_Li256ELb1ELb0EEENS1_19SingleTileSchedulerILb1ELb0ELb0ELi128EEEEEEEEEvNT_6ParamsE$_ZN4cute3eso3ESOILb1ELb0EJNS_1CILi4096EEEiiEEC2ERKS3_RKiS8_)
$_ZN7cutlass13device_kernelIN5flash19enable_sm80_to_sm89INS1_16FlashAttnBwdSm80INS1_25CollectiveMainloopBwdSm80ILi2ELi2EN4cute5tupleIJNS5_1CILi128EEES8_NS7_ILi64EEEEEENS_10bfloat16_tEfNS_4arch4Sm80ELb0ELb1ELb1ELb1ELb0ELb0ELb0ELb0ELi2ELi4ELi4ELi4ELb0EEENS1_24CollectiveEpilogueBwdGQAISA_fSD_Li256ELb1ELb0EEENS1_19SingleTileSchedulerILb1ELb0ELb0ELi128EEEEEEEEEvNT_6ParamsE$_ZN4cute3eso3ESOILb1ELb0EJNS_1CILi4096EEEiiEEC2ERKS3_RKiS8_:
        /* <DEDUP_REMOVED lines=8> */
        .type           $_ZN7cutlass13device_kernelIN5flash19enable_sm80_to_sm89INS1_16FlashAttnBwdSm80INS1_25CollectiveMainloopBwdSm80ILi2ELi2EN4cute5tupleIJNS5_1CILi128EEES8_NS7_ILi64EEEEEENS_10bfloat16_tEfNS_4arch4Sm80ELb0ELb1ELb1ELb1ELb0ELb0ELb0ELb0ELi2ELi4ELi4ELi4ELb0EEENS1_24CollectiveEpilogueBwdGQAISA_fSD_Li256ELb1ELb0EEENS1_19SingleTileSchedulerILb1ELb0ELb0ELi128EEEEEEEEEvNT_6ParamsE$_ZN4cute3eso3ESOILb1ELb0EJNS_1CILi4096EEEiiNS2_ILi8192EEEEEC2ERKS3_RKiS9_RKS4_,@function
        .size           $_ZN7cutlass13device_kernelIN5flash19enable_sm80_to_sm89INS1_16FlashAttnBwdSm80INS1_25CollectiveMainloopBwdSm80ILi2ELi2EN4cute5tupleIJNS5_1CILi128EEES8_NS7_ILi64EEEEEENS_10bfloat16_tEfNS_4arch4Sm80ELb0ELb1ELb1ELb1ELb0ELb0ELb0ELb0ELi2ELi4ELi4ELi4ELb0EEENS1_24CollectiveEpilogueBwdGQAISA_fSD_Li256ELb1ELb0EEENS1_19SingleTileSchedulerILb1ELb0ELb0ELi128EEEEEEEEEvNT_6ParamsE$_ZN4cute3eso3ESOILb1ELb0EJNS_1CILi4096EEEiiNS2_ILi8192EEEEEC2ERKS3_RKiS9_RKS4_,($_ZN7cutlass13device_kernelIN5flash19enable_sm80_to_sm89INS1_16FlashAttnBwdSm80INS1_25CollectiveMainloopBwdSm80ILi2ELi2EN4cute5tupleIJNS5_1CILi128EEES8_NS7_ILi64EEEEEENS_10bfloat16_tEfNS_4arch4Sm80ELb0ELb1ELb1ELb1ELb0ELb0ELb0ELb0ELi2ELi4ELi4ELi4ELb0EEENS1_24CollectiveEpilogueBwdGQAISA_fSD_Li256ELb1ELb0EEENS1_19SingleTileSchedulerILb1ELb0ELb0ELi128EEEEEEEEEvNT_6ParamsE$_ZN4cute3eso3ESOILb1ELb0EJNS_1CILi8EEEiiEEC2ERKS3_RKiS8_ - $_ZN7cutlass13device_kernelIN5flash19enable_sm80_to_sm89INS1_16FlashAttnBwdSm80INS1_25CollectiveMainloopBwdSm80ILi2ELi2EN4cute5tupleIJNS5_1CILi128EEES8_NS7_ILi64EEEEEENS_10bfloat16_tEfNS_4arch4Sm80ELb0ELb1ELb1ELb1ELb0ELb0ELb0ELb0ELi2ELi4ELi4ELi4ELb0EEENS1_24CollectiveEpilogueBwdGQAISA_fSD_Li256ELb1ELb0EEENS1_19SingleTileSchedulerILb1ELb0ELb0ELi128EEEEEEEEEvNT_6ParamsE$_ZN4cute3eso3ESOILb1ELb0EJNS_1CILi4096EEEiiNS2_ILi8192EEEEEC2ERKS3_RKiS9_RKS4_)
$_ZN7cutlass13device_kernelIN5flash19enable_sm80_to_sm89INS1_16FlashAttnBwdSm80INS1_25CollectiveMainloopBwdSm80ILi2ELi2EN4cute5tupleIJNS5_1CILi128EEES8_NS7_ILi64EEEEEENS_10bfloat16_tEfNS_4arch4Sm80ELb0ELb1ELb1ELb1ELb0ELb0ELb0ELb0ELi2ELi4ELi4ELi4ELb0EEENS1_24CollectiveEpilogueBwdGQAISA_fSD_Li256ELb1ELb0EEENS1_19SingleTileSchedulerILb1ELb0ELb0ELi128EEEEEEEEEvNT_6ParamsE$_ZN4cute3eso3ESOILb1ELb0EJNS_1CILi4096EEEiiNS2_ILi8192EEEEEC2ERKS3_RKiS9_RKS4_:
        /* <DEDUP_REMOVED lines=8> */
        .type           $_ZN7cutlass13device_kernelIN5flash19enable_sm80_to_sm89INS1_16FlashAttnBwdSm80INS1_25CollectiveMainloopBwdSm80ILi2ELi2EN4cute5tupleIJNS5_1CILi128EEES8_NS7_ILi64EEEEEENS_10bfloat16_tEfNS_4arch4Sm80ELb0ELb1ELb1ELb1ELb0ELb0ELb0ELb0ELi2ELi4ELi4ELi4ELb0EEENS1_24CollectiveEpilogueBwdGQAISA_fSD_Li256ELb1ELb0EEENS1_19SingleTileSchedulerILb1ELb0ELb0ELi128EEEEEEEEEvNT_6ParamsE$_ZN4cute3eso3ESOILb1ELb0EJNS_1CILi8EEEiiEEC2ERKS3_RKiS8_,@function
        .size           $_ZN7cutlass13device_kernelIN5flash19enable_sm80_to_sm89INS1_16FlashAttnBwdSm80INS1_25CollectiveMainloopBwdSm80ILi2ELi2EN4cute5tupleIJNS5_1CILi128EEES8_NS7_ILi64EEEEEENS_10bfloat16_tEfNS_4arch4Sm80ELb0ELb1ELb1ELb1ELb0ELb0ELb0ELb0ELi2ELi4ELi4ELi4ELb0EEENS1_24CollectiveEpilogueBwdGQAISA_fSD_Li256ELb1ELb0EEENS1_19SingleTileSchedulerILb1ELb0ELb0ELi128EEEEEEEEEvNT_6ParamsE$_ZN4cute3eso3ESOILb1ELb0EJNS_1CILi8EEEiiEEC2ERKS3_RKiS8_,($_ZN7cutlass13device_kernelIN5flash19enable_sm80_to_sm89INS1_16FlashAttnBwdSm80INS1_25CollectiveMainloopBwdSm80ILi2ELi2EN4cute5tupleIJNS5_1CILi128EEES8_NS7_ILi64EEEEEENS_10bfloat16_tEfNS_4arch4Sm80ELb0ELb1ELb1ELb1ELb0ELb0ELb0ELb0ELi2ELi4ELi4ELi4ELb0EEENS1_24CollectiveEpilogueBwdGQAISA_fSD_Li256ELb1ELb0EEENS1_19SingleTileSchedulerILb1ELb0ELb0ELi128EEEEEEEEEvNT_6ParamsE$_ZN4cute3eso3ESOILb1ELb0EJNS_1CILi8EEEiiiNS2_ILi144EEENS2_ILi512EEEEEC2ERKS3_RKiSA_SA_RKS4_RKS5_ - $_ZN7cutlass13device_kernelIN5flash19enable_sm80_to_sm89INS1_16FlashAttnBwdSm80INS1_25CollectiveMainloopBwdSm80ILi2ELi2EN4cute5tupleIJNS5_1CILi128EEES8_NS7_ILi64EEEEEENS_10bfloat16_tEfNS_4arch4Sm80ELb0ELb1ELb1ELb1ELb0ELb0ELb0ELb0ELi2ELi4ELi4ELi4ELb0EEENS1_24CollectiveEpilogueBwdGQAISA_fSD_Li256ELb1ELb0EEENS1_19SingleTileSchedulerILb1ELb0ELb0ELi128EEEEEEEEEvNT_6ParamsE$_ZN4cute3eso3ESOILb1ELb0EJNS_1CILi8EEEiiEEC2ERKS3_RKiS8_)
$_ZN7cutlass13device_kernelIN5flash19enable_sm80_to_sm89INS1_16FlashAttnBwdSm80INS1_25CollectiveMainloopBwdSm80ILi2ELi2EN4cute5tupleIJNS5_1CILi128EEES8_NS7_ILi64EEEEEENS_10bfloat16_tEfNS_4arch4Sm80ELb0ELb1ELb1ELb1ELb0ELb0ELb0ELb0ELi2ELi4ELi4ELi4ELb0EEENS1_24CollectiveEpilogueBwdGQAISA_fSD_Li256ELb1ELb0EEENS1_19SingleTileSchedulerILb1ELb0ELb0ELi128EEEEEEEEEvNT_6ParamsE$_ZN4cute3eso3ESOILb1ELb0EJNS_1CILi8EEEiiEEC2ERKS3_RKiS8_:
[----:B------:R-:W-:Y:S02]  /*7f70*/  IADD3 R3, R61, -c[0x0][0x20], RZ ;  /* 0x800008003d037a10 */ /* 0x000fe40007ffe0ff */
[----:B------:R-:W-:-:S03]  /*7f80*/  IADD3 R2, R60, -c[0x0][0x20], RZ ;  /* 0x800008003c027a10 */ /* 0x000fc60007ffe0ff */
[----:B------:R1:W-:Y:S04]  /*7f90*/  STL [R3], R6 ;  /* 0x0000000603007387 */ /* 0x0003e80000100800 */
[----:B------:R-:W2:Y:S01]  /*7fa0*/  LDL R2, [R2] ;  /* 0x0000000002027983 */ /* 0x000ea20000100800 */
[----:B------:R-:W-:-:S03]  /*7fb0*/  IMAD.MOV.U32 R5, RZ, RZ, 0x0 ;  /* 0x00000000ff057424 */ /* 0x000fc600078e00ff */
[----:B--2---:R1:W-:Y:S01]  /*7fc0*/  STL [R3+0x4], R2 ;  /* 0x0000040203007387 */ /* 0x0043e20000100800 */
[----:B------:R-:W-:Y:S05]  /*7fd0*/  RET.REL.NODEC R4 `(_ZN7cutlass13device_kernelIN5flash19enable_sm80_to_sm89INS1_16FlashAttnBwdSm80INS1_25CollectiveMainloopBwdSm80ILi2ELi2EN4cute5tupleIJNS5_1CILi128EEES8_NS7_ILi64EEEEEENS_10bfloat16_tEfNS_4arch4Sm80ELb0ELb1ELb1ELb1ELb0ELb0ELb0ELb0ELi2ELi4ELi4ELi4ELb0EEENS1_24CollectiveEpilogueBwdGQAISA_fSD_Li256ELb1ELb0EEENS1_19SingleTileSchedulerILb1ELb0ELb0ELi128EEEEEEEEEvNT_6ParamsE) ;  /* 0xffff802004007950 */ /* 0x000fea0003c3ffff */
        .type           $_ZN7cutlass13device_kernelIN5flash19enable_sm80_to_sm89INS1_16FlashAttnBwdSm80INS1_25CollectiveMainloopBwdSm80ILi2ELi2EN4cute5tupleIJNS5_1CILi128EEES8_NS7_ILi64EEEEEENS_10bfloat16_tEfNS_4arch4Sm80ELb0ELb1ELb1ELb1ELb0ELb0ELb0ELb0ELi2ELi4ELi4ELi4ELb0EEENS1_24CollectiveEpilogueBwdGQAISA_fSD_Li256ELb1ELb0EEENS1_19SingleTileSchedulerILb1ELb0ELb0ELi128EEEEEEEEEvNT_6ParamsE$_ZN4cute3eso3ESOILb1ELb0EJNS_1CILi8EEEiiiNS2_ILi144EEENS2_ILi512EEEEEC2ERKS3_RKiSA_SA_RKS4_RKS5_,@function
        .size           $_ZN7cutlass13device_kernelIN5flash19enable_sm80_to_sm89INS1_16FlashAttnBwdSm80INS1_25CollectiveMainloopBwdSm80ILi2ELi2EN4cute5tupleIJNS5_1CILi128EEES8_NS7_ILi64EEEEEENS_10bfloat16_tEfNS_4arch4Sm80ELb0ELb1ELb1ELb1ELb0ELb0ELb0ELb0ELi2ELi4ELi4ELi4ELb0EEENS1_24CollectiveEpilogueBwdGQAISA_fSD_Li256ELb1ELb0EEENS1_19SingleTileSchedulerILb1ELb0ELb0ELi128EEEEEEEEEvNT_6ParamsE$_ZN4cute3eso3ESOILb1ELb0EJNS_1CILi8EEEiiiNS2_ILi144EEENS2_ILi512EEEEEC2ERKS3_RKiSA_SA_RKS4_RKS5_,($_ZN7cutlass13device_kernelIN5flash19enable_sm80_to_sm89INS1_16FlashAttnBwdSm80INS1_25CollectiveMainloopBwdSm80ILi2ELi2EN4cute5tupleIJNS5_1CILi128EEES8_NS7_ILi64EEEEEENS_10bfloat16_tEfNS_4arch4Sm80ELb0ELb1ELb1ELb1ELb0ELb0ELb0ELb0ELi2ELi4ELi4ELi4ELb0EEENS1_24CollectiveEpilogueBwdGQAISA_fSD_Li256ELb1ELb0EEENS1_19SingleTileSchedulerILb1ELb0ELb0ELi128EEEEEEEEEvNT_6ParamsE$_ZN4cute3eso3ESOILb1ELb0EJNS_5tupleIJNS2_IJNS2_IJNS_1CILi8EEENS3_ILi1EEEEEENS2_IJS5_S5_EEEEEENS2_IJS5_NS3_ILi2EEEEEEEEENS2_IJNS2_IJNS2_IJS5_NS3_ILi0EEEEEENS2_IJSC_SC_EEEEEENS2_IJSC_iEEEEEEEEC2ERKSB_RKSH_ - $_ZN7cutlass13device_kernelIN5flash19enable_sm80_to_sm89INS1_16FlashAttnBwdSm80INS1_25CollectiveMainloopBwdSm80ILi2ELi2EN4cute5tupleIJNS5_1CILi128EEES8_NS7_ILi64EEEEEENS_10bfloat16_tEfNS_4arch4Sm80ELb0ELb1ELb1ELb1ELb0ELb0ELb0ELb0ELi2ELi4ELi4ELi4ELb0EEENS1_24CollectiveEpilogueBwdGQAISA_fSD_Li256ELb1ELb0EEENS1_19SingleTileSchedulerILb1ELb0ELb0ELi128EEEEEEEEEvNT_6ParamsE$_ZN4cute3eso3ESOILb1ELb0EJNS_1CILi8EEEiiiNS2_ILi144EEENS2_ILi512EEEEEC2ERKS3_RKiSA_SA_RKS4_RKS5_)
$_ZN7cutlass13device_kernelIN5flash19enable_sm80_to_sm89INS1_16FlashAttnBwdSm80INS1_25CollectiveMainloopBwdSm80ILi2ELi2EN4cute5tupleIJNS5_1CILi128EEES8_NS7_ILi64EEEEEENS_10bfloat16_tEfNS_4arch4Sm80ELb0ELb1ELb1ELb1ELb0ELb0ELb0ELb0ELi2ELi4ELi4ELi4ELb0EEENS1_24CollectiveEpilogueBwdGQAISA_fSD_Li256ELb1ELb0EEENS1_19SingleTileSchedulerILb1ELb0ELb0ELi128EEEEEEEEEvNT_6ParamsE$_ZN4cute3eso3ESOILb1ELb0EJNS_1CILi8EEEiiiNS2_ILi144EEENS2_ILi512EEEEEC2ERKS3_RKiSA_SA_RKS4_RKS5_:
        /* <DEDUP_REMOVED lines=9> */
[----:B------:R-:W-:Y:S05]  /*8070*/  RET.REL.NODEC R4 `(_ZN7cutlass13device_kernelIN5flash19enable_sm80_to_sm89INS1_16FlashAttnBwdSm80INS1_25CollectiveMainloopBwdSm80ILi2ELi2EN4cute5tupleIJNS5_1CILi128EEES8_NS7_ILi64EEEEEENS_10bfloat16_tEfNS_4arch4Sm80ELb0ELb1ELb1ELb1ELb0ELb0ELb0ELb0ELi2ELi4ELi4ELi4ELb0EEENS1_24CollectiveEpilogueBwdGQAISA_fSD_Li256ELb1ELb0EEENS1_19SingleTileSchedulerILb1ELb0ELb0ELi128EEEEEEEEEvNT_6ParamsE) ;  /* 0xffff7f8004007950 */ /* 0x000fea0003c3ffff */
        .type           $_ZN7cutlass13device_kernelIN5flash19enable_sm80_to_sm89INS1_16FlashAttnBwdSm80INS1_25CollectiveMainloopBwdSm80ILi2ELi2EN4cute5tupleIJNS5_1CILi128EEES8_NS7_ILi64EEEEEENS_10bfloat16_tEfNS_4arch4Sm80ELb0ELb1ELb1ELb1ELb0ELb0ELb0ELb0ELi2ELi4ELi4ELi4ELb0EEENS1_24CollectiveEpilogueBwdGQAISA_fSD_Li256ELb1ELb0EEENS1_19SingleTileSchedulerILb1ELb0ELb0ELi128EEEEEEEEEvNT_6ParamsE$_ZN4cute3eso3ESOILb1ELb0EJNS_5tupleIJNS2_IJNS2_IJNS_1CILi8EEENS3_ILi1EEEEEENS2_IJS5_S5_EEEEEENS2_IJS5_NS3_ILi2EEEEEEEEENS2_IJNS2_IJNS2_IJS5_NS3_ILi0EEEEEENS2_IJSC_SC_EEEEEENS2_IJSC_iEEEEEEEEC2ERKSB_RKSH_,@function
        .size           $_ZN7cutlass13device_kernelIN5flash19enable_sm80_to_sm89INS1_16FlashAttnBwdSm80INS1_25CollectiveMainloopBwdSm80ILi2ELi2EN4cute5tupleIJNS5_1CILi128EEES8_NS7_ILi64EEEEEENS_10bfloat16_tEfNS_4arch4Sm80ELb0ELb1ELb1ELb1ELb0ELb0ELb0ELb0ELi2ELi4ELi4ELi4ELb0EEENS1_24CollectiveEpilogueBwdGQAISA_fSD_Li256ELb1ELb0EEENS1_19SingleTileSchedulerILb1ELb0ELb0ELi128EEEEEEEEEvNT_6ParamsE$_ZN4cute3eso3ESOILb1ELb0EJNS_5tupleIJNS2_IJNS2_IJNS_1CILi8EEENS3_ILi1EEEEEENS2_IJS5_S5_EEEEEENS2_IJS5_NS3_ILi2EEEEEEEEENS2_IJNS2_IJNS2_IJS5_NS3_ILi0EEEEEENS2_IJSC_SC_EEEEEENS2_IJSC_iEEEEEEEEC2ERKSB_RKSH_,($_ZN7cutlass13device_kernelIN5flash19enable_sm80_to_sm89INS1_16FlashAttnBwdSm80INS1_25CollectiveMainloopBwdSm80ILi2ELi2EN4cute5tupleIJNS5_1CILi128EEES8_NS7_ILi64EEEEEENS_10bfloat16_tEfNS_4arch4Sm80ELb0ELb1ELb1ELb1ELb0ELb0ELb0ELb0ELi2ELi4ELi4ELi4ELb0EEENS1_24CollectiveEpilogueBwdGQAISA_fSD_Li256ELb1ELb0EEENS1_19SingleTileSchedulerILb1ELb0ELb0ELi128EEEEEEEEEvNT_6ParamsE$_ZN4cute3eso3ESOILb1ELb0EJNS_5tupleIJNS2_IJNS2_IJNS_1CILi8EEENS3_ILi1EEEEEES5_EEENS2_IJNS2_IJS5_S5_EEENS3_ILi2EEEEEEEEENS2_IJNS2_IJNS2_IJS5_NS3_ILi0EEEEEESC_EEENS2_IJNS2_IJSC_SC_EEEiEEEEEEEEC2ERKSB_RKSH_ - $_ZN7cutlass13device_kernelIN5flash19enable_sm80_to_sm89INS1_16FlashAttnBwdSm80INS1_25CollectiveMainloopBwdSm80ILi2ELi2EN4cute5tupleIJNS5_1CILi128EEES8_NS7_ILi64EEEEEENS_10bfloat16_tEfNS_4arch4Sm80ELb0ELb1ELb1ELb1ELb0ELb0ELb0ELb0ELi2ELi4ELi4ELi4ELb0EEENS1_24CollectiveEpilogueBwdGQAISA_fSD_Li256ELb1ELb0EEENS1_19SingleTileSchedulerILb1ELb0ELb0ELi128EEEEEEEEEvNT_6ParamsE$_ZN4cute3eso3ESOILb1ELb0EJNS_5tupleIJNS2_IJNS2_IJNS_1CILi8EEENS3_ILi1EEEEEENS2_IJS5_S5_EEEEEENS2_IJS5_NS3_ILi2EEEEEEEEENS2_IJNS2_IJNS2_IJS5_NS3_ILi0EEEEEENS2_IJSC_SC_EEEEEENS2_IJSC_iEEEEEEEEC2ERKSB_RKSH_)
$_ZN7cutlass13device_kernelIN5flash19enable_sm80_to_sm89INS1_16FlashAttnBwdSm80INS1_25CollectiveMainloopBwdSm80ILi2ELi2EN4cute5tupleIJNS5_1CILi128EEES8_NS7_ILi64EEEEEENS_10bfloat16_tEfNS_4arch4Sm80ELb0ELb1ELb1ELb1ELb0ELb0ELb0ELb0ELi2ELi4ELi4ELi4ELb0EEENS1_24CollectiveEpilogueBwdGQAISA_fSD_Li256ELb1ELb0EEENS1_19SingleTileSchedulerILb1ELb0ELb0ELi128EEEEEEEEEvNT_6ParamsE$_ZN4cute3eso3ESOILb1ELb0EJNS_5tupleIJNS2_IJNS2_IJNS_1CILi8EEENS3_ILi1EEEEEENS2_IJS5_S5_EEEEEENS2_IJS5_NS3_ILi2EEEEEEEEENS2_IJNS2_IJNS2_IJS5_NS3_ILi0EEEEEENS2_IJSC_SC_EEEEEENS2_IJSC_iEEEEEEEEC2ERKSB_RKSH_:
[----:B------:R-:W-:Y:S02]  /*8080*/  IADD3 R2, R68, -c[0x0][0x20], RZ ;  /* 0x8000080044027a10 */ /* 0x000fe40007ffe0ff */
[----:B------:R-:W-:-:S03]  /*8090*/  MOV R7, 0x0 ;  /* 0x0000000000077802 */ /* 0x000fc60000000f00 */
[----:B------:R1:W-:Y:S01]  /*80a0*/  STL [R2], R3 ;  /* 0x0000000302007387 */ /* 0x0003e20000100800 */
[----:B------:R-:W-:Y:S05]  /*80b0*/  RET.REL.NODEC R6 `(_ZN7cutlass13device_kernelIN5flash19enable_sm80_to_sm89INS1_16FlashAttnBwdSm80INS1_25CollectiveMainloopBwdSm80ILi2ELi2EN4cute5tupleIJNS5_1CILi128EEES8_NS7_ILi64EEEEEENS_10bfloat16_tEfNS_4arch4Sm80ELb0ELb1ELb1ELb1ELb0ELb0ELb0ELb0ELi2ELi4ELi4ELi4ELb0EEENS1_24CollectiveEpilogueBwdGQAISA_fSD_Li256ELb1ELb0EEENS1_19SingleTileSchedulerILb1ELb0ELb0ELi128EEEEEEEEEvNT_6ParamsE) ;  /* 0xffff7f4006007950 */ /* 0x000fea0003c3ffff */
        .type           $_ZN7cutlass13device_kernelIN5flash19enable_sm80_to_sm89INS1_16FlashAttnBwdSm80INS1_25CollectiveMainloopBwdSm80ILi2ELi2EN4cute5tupleIJNS5_1CILi128EEES8_NS7_ILi64EEEEEENS_10bfloat16_tEfNS_4arch4Sm80ELb0ELb1ELb1ELb1ELb0ELb0ELb0ELb0ELi2ELi4ELi4ELi4ELb0EEENS1_24CollectiveEpilogueBwdGQAISA_fSD_Li256ELb1ELb0EEENS1_19SingleTileSchedulerILb1ELb0ELb0ELi128EEEEEEEEEvNT_6ParamsE$_ZN4cute3eso3ESOILb1ELb0EJNS_5tupleIJNS2_IJNS2_IJNS_1CILi8EEENS3_ILi1EEEEEES5_EEENS2_IJNS2_IJS5_S5_EEENS3_ILi2EEEEEEEEENS2_IJNS2_IJNS2_IJS5_NS3_ILi0EEEEEESC_EEENS2_IJNS2_IJSC_SC_EEEiEEEEEEEEC2ERKSB_RKSH_,@function
        .size           $_ZN7cutlass13device_kernelIN5flash19enable_sm80_to_sm89INS1_16FlashAttnBwdSm80INS1_25CollectiveMainloopBwdSm80ILi2ELi2EN4cute5tupleIJNS5_1CILi128EEES8_NS7_ILi64EEEEEENS_10bfloat16_tEfNS_4arch4Sm80ELb0ELb1ELb1ELb1ELb0ELb0ELb0ELb0ELi2ELi4ELi4ELi4ELb0EEENS1_24CollectiveEpilogueBwdGQAISA_fSD_Li256ELb1ELb0EEENS1_19SingleTileSchedulerILb1ELb0ELb0ELi128EEEEEEEEEvNT_6ParamsE$_ZN4cute3eso3ESOILb1ELb0EJNS_5tupleIJNS2_IJNS2_IJNS_1CILi8EEENS3_ILi1EEEEEES5_EEENS2_IJNS2_IJS5_S5_EEENS3_ILi2EEEEEEEEENS2_IJNS2_IJNS2_IJS5_NS3_ILi0EEEEEESC_EEENS2_IJNS2_IJSC_SC_EEEiEEEEEEEEC2ERKSB_RKSH_,($_ZN7cutlass13device_kernelIN5flash19enable_sm80_to_sm89INS1_16FlashAttnBwdSm80INS1_25CollectiveMainloopBwdSm80ILi2ELi2EN4cute5tupleIJNS5_1CILi128EEES8_NS7_ILi64EEEEEENS_10bfloat16_tEfNS_4arch4Sm80ELb0ELb1ELb1ELb1ELb0ELb0ELb0ELb0ELi2ELi4ELi4ELi4ELb0EEENS1_24CollectiveEpilogueBwdGQAISA_fSD_Li256ELb1ELb0EEENS1_19SingleTileSchedulerILb1ELb0ELb0ELi128EEEEEEEEEvNT_6ParamsE$_ZN4cute3eso3ESOILb1ELb0EJNS_5tupleIJNS2_IJNS_1CILi1EEENS2_IJS4_NS3_ILi2EEES5_EEEEEES5_NS2_IJS5_S5_EEEEEENS2_IJNS2_IJNS3_ILi0EEENS2_IJS4_NS3_ILi256EEEiEEEEEENS3_ILi2048EEENS2_IJiNS3_ILi4096EEEEEEEEEEEC2ERKS9_RKSH_ - $_ZN7cutlass13device_kernelIN5flash19enable_sm80_to_sm89INS1_16FlashAttnBwdSm80INS1_25CollectiveMainloopBwdSm80ILi2ELi2EN4cute5tupleIJNS5_1CILi128EEES8_NS7_ILi64EEEEEENS_10bfloat16_tEfNS_4arch4Sm80ELb0ELb1ELb1ELb1ELb0ELb0ELb0ELb0ELi2ELi4ELi4ELi4ELb0EEENS1_24CollectiveEpilogueBwdGQAISA_fSD_Li256ELb1ELb0EEENS1_19SingleTileSchedulerILb1ELb0ELb0ELi128EEEEEEEEEvNT_6ParamsE$_ZN4cute3eso3ESOILb1ELb0EJNS_5tupleIJNS2_IJNS2_IJNS_1CILi8EEENS3_ILi1EEEEEES5_EEENS2_IJNS2_IJS5_S5_EEENS3_ILi2EEEEEEEEENS2_IJNS2_IJNS2_IJS5_NS3_ILi0EEEEEESC_EEENS2_IJNS2_IJSC_SC_EEEiEEEEEEEEC2ERKSB_RKSH_)
$_ZN7cutlass13device_kernelIN5flash19enable_sm80_to_sm89INS1_16FlashAttnBwdSm80INS1_25CollectiveMainloopBwdSm80ILi2ELi2EN4cute5tupleIJNS5_1CILi128EEES8_NS7_ILi64EEEEEENS_10bfloat16_tEfNS_4arch4Sm80ELb0ELb1ELb1ELb1ELb0ELb0ELb0ELb0ELi2ELi4ELi4ELi4ELb0EEENS1_24CollectiveEpilogueBwdGQAISA_fSD_Li256ELb1ELb0EEENS1_19SingleTileSchedulerILb1ELb0ELb0ELi128EEEEEEEEEvNT_6ParamsE$_ZN4cute3eso3ESOILb1ELb0EJNS_5tupleIJNS2_IJNS2_IJNS_1CILi8EEENS3_ILi1EEEEEES5_EEENS2_IJNS2_IJS5_S5_EEENS3_ILi2EEEEEEEEENS2_IJNS2_IJNS2_IJS5_NS3_ILi0EEEEEESC_EEENS2_IJNS2_IJSC_SC_EEEiEEEEEEEEC2ERKSB_RKSH_:
[----:B------:R-:W-:Y:S02]  /*80c0*/  IADD3 R2, R68, -c[0x0][0x20], RZ ;  /* 0x8000080044027a10 */ /* 0x000fe40007ffe0ff */
[----:B------:R-:W-:-:S03]  /*80d0*/  MOV R7, 0x0 ;  /* 0x0000000000077802 */ /* 0x000fc60000000f00 */
[----:B------:R1:W-:Y:S01]  /*80e0*/  STL [R2], R3 ;  /* 0x0000000302007387 */ /* 0x0003e20000100800 */
[----:B------:R-:W-:Y:S05]  /*80f0*/  RET.REL.NODEC R6 `(_ZN7cutlass13device_kernelIN5flash19enable_sm80_to_sm89INS1_16FlashAttnBwdSm80INS1_25CollectiveMainloopBwdSm80ILi2ELi2EN4cute5tupleIJNS5_1CILi128EEES8_NS7_ILi64EEEEEENS_10bfloat16_tEfNS_4arch4Sm80ELb0ELb1ELb1ELb1ELb0ELb0ELb0ELb0ELi2ELi4ELi4ELi4ELb0EEENS1_24CollectiveEpilogueBwdGQAISA_fSD_Li256ELb1ELb0EEENS1_19SingleTileSchedulerILb1ELb0ELb0ELi128EEEEEEEEEvNT_6ParamsE) ;  /* 0xffff7f0006007950 */ /* 0x000fea0003c3ffff */
        .type           $_ZN7cutlass13device_kernelIN5flash19enable_sm80_to_sm89INS1_16FlashAttnBwdSm80INS1_25CollectiveMainloopBwdSm80ILi2ELi2EN4cute5tupleIJNS5_1CILi128EEES8_NS7_ILi64EEEEEENS_10bfloat16_tEfNS_4arch4Sm80ELb0ELb1ELb1ELb1ELb0ELb0ELb0ELb0ELi2ELi4ELi4ELi4ELb0EEENS1_24CollectiveEpilogueBwdGQAISA_fSD_Li256ELb1ELb0EEENS1_19SingleTileSchedulerILb1ELb0ELb0ELi128EEEEEEEEEvNT_6ParamsE$_ZN4cute3eso3ESOILb1ELb0EJNS_5tupleIJNS2_IJNS_1CILi1EEENS2_IJS4_NS3_ILi2EEES5_EEEEEES5_NS2_IJS5_S5_EEEEEENS2_IJNS2_IJNS3_ILi0EEENS2_IJS4_NS3_ILi256EEEiEEEEEENS3_ILi2048EEENS2_IJiNS3_ILi4096EEEEEEEEEEEC2ERKS9_RKSH_,@function
        .size           $_ZN7cutlass13device_kernelIN5flash19enable_sm80_to_sm89INS1_16FlashAttnBwdSm80INS1_25CollectiveMainloopBwdSm80ILi2ELi2EN4cute5tupleIJNS5_1CILi128EEES8_NS7_ILi64EEEEEENS_10bfloat16_tEfNS_4arch4Sm80ELb0ELb1ELb1ELb1ELb0ELb0ELb0ELb0ELi2ELi4ELi4ELi4ELb0EEENS1_24CollectiveEpilogueBwdGQAISA_fSD_Li256ELb1ELb0EEENS1_19SingleTileSchedulerILb1ELb0ELb0ELi128EEEEEEEEEvNT_6ParamsE$_ZN4cute3eso3ESOILb1ELb0EJNS_5tupleIJNS2_IJNS_1CILi1EEENS2_IJS4_NS3_ILi2EEES5_EEEEEES5_NS2_IJS5_S5_EEEEEENS2_IJNS2_IJNS3_ILi0EEENS2_IJS4_NS3_ILi256EEEiEEEEEENS3_ILi2048EEENS2_IJiNS3_ILi4096EEEEEEEEEEEC2ERKS9_RKSH_,($_ZN7cutlass13device_kernelIN5flash19enable_sm80_to_sm89INS1_16FlashAttnBwdSm80INS1_25CollectiveMainloopBwdSm80ILi2ELi2EN4cute5tupleIJNS5_1CILi128EEES8_NS7_ILi64EEEEEENS_10bfloat16_tEfNS_4arch4Sm80ELb0ELb1ELb1ELb1ELb0ELb0ELb0ELb0ELi2ELi4ELi4ELi4ELb0EEENS1_24CollectiveEpilogueBwdGQAISA_fSD_Li256ELb1ELb0EEENS1_19SingleTileSchedulerILb1ELb0ELb0ELi128EEEEEEEEEvNT_6ParamsE$_ZN4cute3eso3ESOILb1ELb0EJNS_5tupleIJNS2_IJNS_1CILi1EEENS3_ILi0EEEEEENS2_IJS5_S5_EEEEEENS2_IJS5_iEEEEEC2ERKS8_RKS9_ - $_ZN7cutlass13device_kernelIN5flash19enable_sm80_to_sm89INS1_16FlashAttnBwdSm80INS1_25CollectiveMainloopBwdSm80ILi2ELi2EN4cute5tupleIJNS5_1CILi128EEES8_NS7_ILi64EEEEEENS_10bfloat16_tEfNS_4arch4Sm80ELb0ELb1ELb1ELb1ELb0ELb0ELb0ELb0ELi2ELi4ELi4ELi4ELb0EEENS1_24CollectiveEpilogueBwdGQAISA_fSD_Li256ELb1ELb0EEENS1_19SingleTileSchedulerILb1ELb0ELb0ELi128EEEEEEEEEvNT_6ParamsE$_ZN4cute3eso3ESOILb1ELb0EJNS_5tupleIJNS2_IJNS_1CILi1EEENS2_IJS4_NS3_ILi2EEES5_EEEEEES5_NS2_IJS5_S5_EEEEEENS2_IJNS2_IJNS3_ILi0EEENS2_IJS4_NS3_ILi256EEEiEEEEEENS3_ILi2048EEENS2_IJiNS3_ILi4096EEEEEEEEEEEC2ERKS9_RKSH_)
$_ZN7cutlass13device_kernelIN5flash19enable_sm80_to_sm89INS1_16FlashAttnBwdSm80INS1_25CollectiveMainloopBwdSm80ILi2ELi2EN4cute5tupleIJNS5_1CILi128EEES8_NS7_ILi64EEEEEENS_10bfloat16_tEfNS_4arch4Sm80ELb0ELb1ELb1ELb1ELb0ELb0ELb0ELb0ELi2ELi4ELi4ELi4ELb0EEENS1_24CollectiveEpilogueBwdGQAISA_fSD_Li256ELb1ELb0EEENS1_19SingleTileSchedulerILb1ELb0ELb0ELi128EEEEEEEEEvNT_6ParamsE$_ZN4cute3eso3ESOILb1ELb0EJNS_5tupleIJNS2_IJNS_1CILi1EEENS2_IJS4_NS3_ILi2EEES5_EEEEEES5_NS2_IJS5_S5_EEEEEENS2_IJNS2_IJNS3_ILi0EEENS2_IJS4_NS3_ILi256EEEiEEEEEENS3_ILi2048EEENS2_IJiNS3_ILi4096EEEEEEEEEEEC2ERKS9_RKSH_:
[----:B------:R-:W-:Y:S01]  /*8100*/  IADD3 R2, R58, -c[0x0][0x20], RZ ;  /* 0x800008003a027a10 */ /* 0x000fe20007ffe0ff */
[----:B------:R-:W-:Y:S01]  /*8110*/  IMAD.MOV.U32 R8, RZ, RZ, R6 ;  /* 0x000000ffff087224 */ /* 0x000fe200078e0006 */
[----:B------:R-:W-:-:S03]  /*8120*/  MOV R9, 0x0 ;  /* 0x0000000000097802 */ /* 0x000fc60000000f00 */
[----:B------:R1:W-:Y:S04]  /*8130*/  STL [R2], R5 ;  /* 0x0000000502007387 */ /* 0x0003e80000100800 */
[----:B------:R1:W-:Y:S01]  /*8140*/  STL [R2+0x4], R3 ;  /* 0x0000040302007387 */ /* 0x0003e20000100800 */
[----:B------:R-:W-:Y:S05]  /*8150*/  RET.REL.NODEC R8 `(_ZN7cutlass13device_kernelIN5flash19enable_sm80_to_sm89INS1_16FlashAttnBwdSm80INS1_25CollectiveMainloopBwdSm80ILi2ELi2EN4cute5tupleIJNS5_1CILi128EEES8_NS7_ILi64EEEEEENS_10bfloat16_tEfNS_4arch4Sm80ELb0ELb1ELb1ELb1ELb0ELb0ELb0ELb0ELi2ELi4ELi4ELi4ELb0EEENS1_24CollectiveEpilogueBwdGQAISA_fSD_Li256ELb1ELb0EEENS1_19SingleTileSchedulerILb1ELb0ELb0ELi128EEEEEEEEEvNT_6ParamsE) ;  /* 0xffff7ea008007950 */ /* 0x000fea0003c3ffff */
        .type           $_ZN7cutlass13device_kernelIN5flash19enable_sm80_to_sm89INS1_16FlashAttnBwdSm80INS1_25CollectiveMainloopBwdSm80ILi2ELi2EN4cute5tupleIJNS5_1CILi128EEES8_NS7_ILi64EEEEEENS_10bfloat16_tEfNS_4arch4Sm80ELb0ELb1ELb1ELb1ELb0ELb0ELb0ELb0ELi2ELi4ELi4ELi4ELb0EEENS1_24CollectiveEpilogueBwdGQAISA_fSD_Li256ELb1ELb0EEENS1_19SingleTileSchedulerILb1ELb0ELb0ELi128EEEEEEEEEvNT_6ParamsE$_ZN4cute3eso3ESOILb1ELb0EJNS_5tupleIJNS2_IJNS_1CILi1EEENS3_ILi0EEEEEENS2_IJS5_S5_EEEEEENS2_IJS5_iEEEEEC2ERKS8_RKS9_,@function
        .size           $_ZN7cutlass13device_kernelIN5flash19enable_sm80_to_sm89INS1_16FlashAttnBwdSm80INS1_25CollectiveMainloopBwdSm80ILi2ELi2EN4cute5tupleIJNS5_1CILi128EEES8_NS7_ILi64EEEEEENS_10bfloat16_tEfNS_4arch4Sm80ELb0ELb1ELb1ELb1ELb0ELb0ELb0ELb0ELi2ELi4ELi4ELi4ELb0EEENS1_24CollectiveEpilogueBwdGQAISA_fSD_Li256ELb1ELb0EEENS1_19SingleTileSchedulerILb1ELb0ELb0ELi128EEEEEEEEEvNT_6ParamsE$_ZN4cute3eso3ESOILb1ELb0EJNS_5tupleIJNS2_IJNS_1CILi1EEENS3_ILi0EEEEEENS2_IJS5_S5_EEEEEENS2_IJS5_iEEEEEC2ERKS8_RKS9_,($_ZN7cutlass13device_kernelIN5flash19enable_sm80_to_sm89INS1_16FlashAttnBwdSm80INS1_25CollectiveMainloopBwdSm80ILi2ELi2EN4cute5tupleIJNS5_1CILi128EEES8_NS7_ILi64EEEEEENS_10bfloat16_tEfNS_4arch4Sm80ELb0ELb1ELb1ELb1ELb0ELb0ELb0ELb0ELi2ELi4ELi4ELi4ELb0EEENS1_24CollectiveEpilogueBwdGQAISA_fSD_Li256ELb1ELb0EEENS1_19SingleTileSchedulerILb1ELb0ELb0ELi128EEEEEEEEEvNT_6ParamsE$_ZN4cute3eso3ESOILb1ELb0EJNS_5tupleIJNS2_IJNS_1CILi1EEENS3_ILi0EEEEEES5_EEENS2_IJNS2_IJS5_S5_EEEiEEEEEC2ERKS7_RKS9_ - $_ZN7cutlass13device_kernelIN5flash19enable_sm80_to_sm89INS1_16FlashAttnBwdSm80INS1_25CollectiveMainloopBwdSm80ILi2ELi2EN4cute5tupleIJNS5_1CILi128EEES8_NS7_ILi64EEEEEENS_10bfloat16_tEfNS_4arch4Sm80ELb0ELb1ELb1ELb1ELb0ELb0ELb0ELb0ELi2ELi4ELi4ELi4ELb0EEENS1_24CollectiveEpilogueBwdGQAISA_fSD_Li256ELb1ELb0EEENS1_19SingleTileSchedulerILb1ELb0ELb0ELi128EEEEEEEEEvNT_6ParamsE$_ZN4cute3eso3ESOILb1ELb0EJNS_5tupleIJNS2_IJNS_1CILi1EEENS3_ILi0EEEEEENS2_IJS5_S5_EEEEEENS2_IJS5_iEEEEEC2ERKS8_RKS9_)
$_ZN7cutlass13device_kernelIN5flash19enable_sm80_to_sm89INS1_16FlashAttnBwdSm80INS1_25CollectiveMainloopBwdSm80ILi2ELi2EN4cute5tupleIJNS5_1CILi128EEES8_NS7_ILi64EEEEEENS_10bfloat16_tEfNS_4arch4Sm80ELb0ELb1ELb1ELb1ELb0ELb0ELb0ELb0ELi2ELi4ELi4ELi4ELb0EEENS1_24CollectiveEpilogueBwdGQAISA_fSD_Li256ELb1ELb0EEENS1_19SingleTileSchedulerILb1ELb0ELb0ELi128EEEEEEEEEvNT_6ParamsE$_ZN4cute3eso3ESOILb1ELb0EJNS_5tupleIJNS2_IJNS_1CILi1EEENS3_ILi0EEEEEENS2_IJS5_S5_EEEEEENS2_IJS5_iEEEEEC2ERKS8_RKS9_:
[----:B------:R-:W-:Y:S02]  /*8160*/  IADD3 R2, R68, -c[0x0][0x20], RZ ;  /* 0x8000080044027a10 */ /* 0x000fe40007ffe0ff */
[----:B------:R-:W-:-:S03]  /*8170*/  MOV R5, 0x0 ;  /* 0x0000000000057802 */ /* 0x000fc60000000f00 */
[----:B------:R1:W-:Y:S01]  /*8180*/  STL [R2], R3 ;  /* 0x0000000302007387 */ /* 0x0003e20000100800 */
[----:B------:R-:W-:Y:S05]  /*8190*/  RET.REL.NODEC R4 `(_ZN7cutlass13device_kernelIN5flash19enable_sm80_to_sm89INS1_16FlashAttnBwdSm80INS1_25CollectiveMainloopBwdSm80ILi2ELi2EN4cute5tupleIJNS5_1CILi128EEES8_NS7_ILi64EEEEEENS_10bfloat16_tEfNS_4arch4Sm80ELb0ELb1ELb1ELb1ELb0ELb0ELb0ELb0ELi2ELi4ELi4ELi4ELb0EEENS1_24CollectiveEpilogueBwdGQAISA_fSD_Li256ELb1ELb0EEENS1_19SingleTileSchedulerILb1ELb0ELb0ELi128EEEEEEEEEvNT_6ParamsE) ;  /* 0xffff7e6004007950 */ /* 0x000fea0003c3ffff */
        .type           $_ZN7cutlass13device_kernelIN5flash19enable_sm80_to_sm89INS1_16FlashAttnBwdSm80INS1_25CollectiveMainloopBwdSm80ILi2ELi2EN4cute5tupleIJNS5_1CILi128EEES8_NS7_ILi64EEEEEENS_10bfloat16_tEfNS_4arch4Sm80ELb0ELb1ELb1ELb1ELb0ELb0ELb0ELb0ELi2ELi4ELi4ELi4ELb0EEENS1_24CollectiveEpilogueBwdGQAISA_fSD_Li256ELb1ELb0EEENS1_19SingleTileSchedulerILb1ELb0ELb0ELi128EEEEEEEEEvNT_6ParamsE$_ZN4cute3eso3ESOILb1ELb0EJNS_5tupleIJNS2_IJNS_1CILi1EEENS3_ILi0EEEEEES5_EEENS2_IJNS2_IJS5_S5_EEEiEEEEEC2ERKS7_RKS9_,@function
        .size           $_ZN7cutlass13device_kernelIN5flash19enable_sm80_to_sm89INS1_16FlashAttnBwdSm80INS1_25CollectiveMainloopBwdSm80ILi2ELi2EN4cute5tupleIJNS5_1CILi128EEES8_NS7_ILi64EEEEEENS_10bfloat16_tEfNS_4arch4Sm80ELb0ELb1ELb1ELb1ELb0ELb0ELb0ELb0ELi2ELi4ELi4ELi4ELb0EEENS1_24CollectiveEpilogueBwdGQAISA_fSD_Li256ELb1ELb0EEENS1_19SingleTileSchedulerILb1ELb0ELb0ELi128EEEEEEEEEvNT_6ParamsE$_ZN4cute3eso3ESOILb1ELb0EJNS_5tupleIJNS2_IJNS_1CILi1EEENS3_ILi0EEEEEES5_EEENS2_IJNS2_IJS5_S5_EEEiEEEEEC2ERKS7_RKS9_,($_ZN7cutlass13device_kernelIN5flash19enable_sm80_to_sm89INS1_16FlashAttnBwdSm80INS1_25CollectiveMainloopBwdSm80ILi2ELi2EN4cute5tupleIJNS5_1CILi128EEES8_NS7_ILi64EEEEEENS_10bfloat16_tEfNS_4arch4Sm80ELb0ELb1ELb1ELb1ELb0ELb0ELb0ELb0ELi2ELi4ELi4ELi4ELb0EEENS1_24CollectiveEpilogueBwdGQAISA_fSD_Li256ELb1ELb0EEENS1_19SingleTileSchedulerILb1ELb0ELb0ELi128EEEEEEEEEvNT_6ParamsE$_ZN4cute3eso3ESOILb1ELb0EJNS_5tupleIJNS2_IJNS_1CILi2EEES4_EEENS3_ILi8EEES5_EEENS2_IJNS2_IJNS3_ILi1EEEiEEENS3_ILi1024EEENS2_IJiiEEEEEEEEC2ERKS7_RKSC_ - $_ZN7cutlass13device_kernelIN5flash19enable_sm80_to_sm89INS1_16FlashAttnBwdSm80INS1_25CollectiveMainloopBwdSm80ILi2ELi2EN4cute5tupleIJNS5_1CILi128EEES8_NS7_ILi64EEEEEENS_10bfloat16_tEfNS_4arch4Sm80ELb0ELb1ELb1ELb1ELb0ELb0ELb0ELb0ELi2ELi4ELi4ELi4ELb0EEENS1_24CollectiveEpilogueBwdGQAISA_fSD_Li256ELb1ELb0EEENS1_19SingleTileSchedulerILb1ELb0ELb0ELi128EEEEEEEEEvNT_6ParamsE$_ZN4cute3eso3ESOILb1ELb0EJNS_5tupleIJNS2_IJNS_1CILi1EEENS3_ILi0EEEEEES5_EEENS2_IJNS2_IJS5_S5_EEEiEEEEEC2ERKS7_RKS9_)
$_ZN7cutlass13device_kernelIN5flash19enable_sm80_to_sm89INS1_16FlashAttnBwdSm80INS1_25CollectiveMainloopBwdSm80ILi2ELi2EN4cute5tupleIJNS5_1CILi128EEES8_NS7_ILi64EEEEEENS_10bfloat16_tEfNS_4arch4Sm80ELb0ELb1ELb1ELb1ELb0ELb0ELb0ELb0ELi2ELi4ELi4ELi4ELb0EEENS1_24CollectiveEpilogueBwdGQAISA_fSD_Li256ELb1ELb0EEENS1_19SingleTileSchedulerILb1ELb0ELb0ELi128EEEEEEEEEvNT_6ParamsE$_ZN4cute3eso3ESOILb1ELb0EJNS_5tupleIJNS2_IJNS_1CILi1EEENS3_ILi0EEEEEES5_EEENS2_IJNS2_IJS5_S5_EEEiEEEEEC2ERKS7_RKS9_:
[----:B------:R-:W-:Y:S02]  /*81a0*/  IADD3 R2, R68, -c[0x0][0x20], RZ ;  /* 0x8000080044027a10 */ /* 0x000fe40007ffe0ff */
[----:B------:R-:W-:-:S03]  /*81b0*/  MOV R5, 0x0 ;  /* 0x0000000000057802 */ /* 0x000fc60000000f00 */
[----:B------:R1:W-:Y:S01]  /*81c0*/  STL [R2], R3 ;  /* 0x0000000302007387 */ /* 0x0003e20000100800 */
[----:B------:R-:W-:Y:S05]  /*81d0*/  RET.REL.NODEC R4 `(_ZN7cutlass13device_kernelIN5flash19enable_sm80_to_sm89INS1_16FlashAttnBwdSm80INS1_25CollectiveMainloopBwdSm80ILi2ELi2EN4cute5tupleIJNS5_1CILi128EEES8_NS7_ILi64EEEEEENS_10bfloat16_tEfNS_4arch4Sm80ELb0ELb1ELb1ELb1ELb0ELb0ELb0ELb0ELi2ELi4ELi4ELi4ELb0EEENS1_24CollectiveEpilogueBwdGQAISA_fSD_Li256ELb1ELb0EEENS1_19SingleTileSchedulerILb1ELb0ELb0ELi128EEEEEEEEEvNT_6ParamsE) ;  /* 0xffff7e2004007950 */ /* 0x000fea0003c3ffff */
        .type           $_ZN7cutlass13device_kernelIN5flash19enable_sm80_to_sm89INS1_16FlashAttnBwdSm80INS1_25CollectiveMainloopBwdSm80ILi2ELi2EN4cute5tupleIJNS5_1CILi128EEES8_NS7_ILi64EEEEEENS_10bfloat16_tEfNS_4arch4Sm80ELb0ELb1ELb1ELb1ELb0ELb0ELb0ELb0ELi2ELi4ELi4ELi4ELb0EEENS1_24CollectiveEpilogueBwdGQAISA_fSD_Li256ELb1ELb0EEENS1_19SingleTileSchedulerILb1ELb0ELb0ELi128EEEEEEEEEvNT_6ParamsE$_ZN4cute3eso3ESOILb1ELb0EJNS_5tupleIJNS2_IJNS_1CILi2EEES4_EEENS3_ILi8EEES5_EEENS2_IJNS2_IJNS3_ILi1EEEiEEENS3_ILi1024EEENS2_IJiiEEEEEEEEC2ERKS7_RKSC_,@function
        .size           $_ZN7cutlass13device_kernelIN5flash19enable_sm80_to_sm89INS1_16FlashAttnBwdSm80INS1_25CollectiveMainloopBwdSm80ILi2ELi2EN4cute5tupleIJNS5_1CILi128EEES8_NS7_ILi64EEEEEENS_10bfloat16_tEfNS_4arch4Sm80ELb0ELb1ELb1ELb1ELb0ELb0ELb0ELb0ELi2ELi4ELi4ELi4ELb0EEENS1_24CollectiveEpilogueBwdGQAISA_fSD_Li256ELb1ELb0EEENS1_19SingleTileSchedulerILb1ELb0ELb0ELi128EEEEEEEEEvNT_6ParamsE$_ZN4cute3eso3ESOILb1ELb0EJNS_5tupleIJNS2_IJNS_1CILi2EEES4_EEENS3_ILi8EEES5_EEENS2_IJNS2_IJNS3_ILi1EEEiEEENS3_ILi1024EEENS2_IJiiEEEEEEEEC2ERKS7_RKSC_,($_ZN7cutlass13device_kernelIN5flash19enable_sm80_to_sm89INS1_16FlashAttnBwdSm80INS1_25CollectiveMainloopBwdSm80ILi2ELi2EN4cute5tupleIJNS5_1CILi128EEES8_NS7_ILi64EEEEEENS_10bfloat16_tEfNS_4arch4Sm80ELb0ELb1ELb1ELb1ELb0ELb0ELb0ELb0ELi2ELi4ELi4ELi4ELb0EEENS1_24CollectiveEpilogueBwdGQAISA_fSD_Li256ELb1ELb0EEENS1_19SingleTileSchedulerILb1ELb0ELb0ELi128EEEEEEEEEvNT_6ParamsE$_ZN4cute3eso3ESOILb1ELb0EJNS_5tupleIJNS2_IJNS_1CILi2EEES4_EEES4_EEENS2_IJNS2_IJiiEEENS3_ILi8192EEEEEEEEC2ERKS6_RKS9_ - $_ZN7cutlass13device_kernelIN5flash19enable_sm80_to_sm89INS1_16FlashAttnBwdSm80INS1_25CollectiveMainloopBwdSm80ILi2ELi2EN4cute5tupleIJNS5_1CILi128EEES8_NS7_ILi64EEEEEENS_10bfloat16_tEfNS_4arch4Sm80ELb0ELb1ELb1ELb1ELb0ELb0ELb0ELb0ELi2ELi4ELi4ELi4ELb0EEENS1_24CollectiveEpilogueBwdGQAISA_fSD_Li256ELb1ELb0EEENS1_19SingleTileSchedulerILb1ELb0ELb0ELi128EEEEEEEEEvNT_6ParamsE$_ZN4cute3eso3ESOILb1ELb0EJNS_5tupleIJNS2_IJNS_1CILi2EEES4_EEENS3_ILi8EEES5_EEENS2_IJNS2_IJNS3_ILi1EEEiEEENS3_ILi1024EEENS2_IJiiEEEEEEEEC2ERKS7_RKSC_)
$_ZN7cutlass13device_kernelIN5flash19enable_sm80_to_sm89INS1_16FlashAttnBwdSm80INS1_25CollectiveMainloopBwdSm80ILi2ELi2EN4cute5tupleIJNS5_1CILi128EEES8_NS7_ILi64EEEEEENS_10bfloat16_tEfNS_4arch4Sm80ELb0ELb1ELb1ELb1ELb0ELb0ELb0ELb0ELi2ELi4ELi4ELi4ELb0EEENS1_24CollectiveEpilogueBwdGQAISA_fSD_Li256ELb1ELb0EEENS1_19SingleTileSchedulerILb1ELb0ELb0ELi128EEEEEEEEEvNT_6ParamsE$_ZN4cute3eso3ESOILb1ELb0EJNS_5tupleIJNS2_IJNS_1CILi2EEES4_EEENS3_ILi8EEES5_EEENS2_IJNS2_IJNS3_ILi1EEEiEEENS3_ILi1024EEENS2_IJiiEEEEEEEEC2ERKS7_RKSC_:
[----:B------:R-:W-:Y:S02]  /*81e0*/  IADD3 R4, R25, -c[0x0][0x20], RZ ;  /* 0x8000080019047a10 */ /* 0x000fe40007ffe0ff */
[----:B------:R-:W-:-:S03]  /*81f0*/  MOV R9, 0x0 ;  /* 0x0000000000097802 */ /* 0x000fc60000000f00 */
[----:B------:R1:W-:Y:S04]  /*8200*/  STL [R4], R2 ;  /* 0x0000000204007387 */ /* 0x0003e80000100800 */
[----:B------:R1:W-:Y:S04]  /*8210*/  STL [R4+0x4], R3 ;  /* 0x0000040304007387 */ /* 0x0003e80000100800 */
[----:B------:R1:W-:Y:S01]  /*8220*/  STL [R4+0x8], R5 ;  /* 0x0000080504007387 */ /* 0x0003e20000100800 */
[----:B------:R-:W-:Y:S05]  /*8230*/  RET.REL.NODEC R8 `(_ZN7cutlass13device_kernelIN5flash19enable_sm80_to_sm89INS1_16FlashAttnBwdSm80INS1_25CollectiveMainloopBwdSm80ILi2ELi2EN4cute5tupleIJNS5_1CILi128EEES8_NS7_ILi64EEEEEENS_10bfloat16_tEfNS_4arch4Sm80ELb0ELb1ELb1ELb1ELb0ELb0ELb0ELb0ELi2ELi4ELi4ELi4ELb0EEENS1_24CollectiveEpilogueBwdGQAISA_fSD_Li256ELb1ELb0EEENS1_19SingleTileSchedulerILb1ELb0ELb0ELi128EEEEEEEEEvNT_6ParamsE) ;  /* 0xffff7dc008007950 */ /* 0x000fea0003c3ffff */
        .type           $_ZN7cutlass13device_kernelIN5flash19enable_sm80_to_sm89INS1_16FlashAttnBwdSm80INS1_25CollectiveMainloopBwdSm80ILi2ELi2EN4cute5tupleIJNS5_1CILi128EEES8_NS7_ILi64EEEEEENS_10bfloat16_tEfNS_4arch4Sm80ELb0ELb1ELb1ELb1ELb0ELb0ELb0ELb0ELi2ELi4ELi4ELi4ELb0EEENS1_24CollectiveEpilogueBwdGQAISA_fSD_Li256ELb1ELb0EEENS1_19SingleTileSchedulerILb1ELb0ELb0ELi128EEEEEEEEEvNT_6ParamsE$_ZN4cute3eso3ESOILb1ELb0EJNS_5tupleIJNS2_IJNS_1CILi2EEES4_EEES4_EEENS2_IJNS2_IJiiEEENS3_ILi8192EEEEEEEEC2ERKS6_RKS9_,@function
        .size           $_ZN7cutlass13device_kernelIN5flash19enable_sm80_to_sm89INS1_16FlashAttnBwdSm80INS1_25CollectiveMainloopBwdSm80ILi2ELi2EN4cute5tupleIJNS5_1CILi128EEES8_NS7_ILi64EEEEEENS_10bfloat16_tEfNS_4arch4Sm80ELb0ELb1ELb1ELb1ELb0ELb0ELb0ELb0ELi2ELi4ELi4ELi4ELb0EEENS1_24CollectiveEpilogueBwdGQAISA_fSD_Li256ELb1ELb0EEENS1_19SingleTileSchedulerILb1ELb0ELb0ELi128EEEEEEEEEvNT_6ParamsE$_ZN4cute3eso3ESOILb1ELb0EJNS_5tupleIJNS2_IJNS_1CILi2EEES4_EEES4_EEENS2_IJNS2_IJiiEEENS3_ILi8192EEEEEEEEC2ERKS6_RKS9_,($_ZN7cutlass13device_kernelIN5flash19enable_sm80_to_sm89INS1_16FlashAttnBwdSm80INS1_25CollectiveMainloopBwdSm80ILi2ELi2EN4cute5tupleIJNS5_1CILi128EEES8_NS7_ILi64EEEEEENS_10bfloat16_tEfNS_4arch4Sm80ELb0ELb1ELb1ELb1ELb0ELb0ELb0ELb0ELi2ELi4ELi4ELi4ELb0EEENS1_24CollectiveEpilogueBwdGQAISA_fSD_Li256ELb1ELb0EEENS1_19SingleTileSchedulerILb1ELb0ELb0ELi128EEEEEEEEEvNT_6ParamsE$_ZN4cute3eso3ESOILb1ELb0EJNS_5tupleIJNS2_IJNS_1CILi2EEES4_EEES5_NS3_ILi8EEEEEENS2_IJNS2_IJiNS3_ILi512EEEEEENS2_IJiiEEENS3_ILi1024EEEEEEEEC2ERKS7_RKSC_ - $_ZN7cutlass13device_kernelIN5flash19enable_sm80_to_sm89INS1_16FlashAttnBwdSm80INS1_25CollectiveMainloopBwdSm80ILi2ELi2EN4cute5tupleIJNS5_1CILi128EEES8_NS7_ILi64EEEEEENS_10bfloat16_tEfNS_4arch4Sm80ELb0ELb1ELb1ELb1ELb0ELb0ELb0ELb0ELi2ELi4ELi4ELi4ELb0EEENS1_24CollectiveEpilogueBwdGQAISA_fSD_Li256ELb1ELb0EEENS1_19SingleTileSchedulerILb1ELb0ELb0ELi128EEEEEEEEEvNT_6ParamsE$_ZN4cute3eso3ESOILb1ELb0EJNS_5tupleIJNS2_IJNS_1CILi2EEES4_EEES4_EEENS2_IJNS2_IJiiEEENS3_ILi8192EEEEEEEEC2ERKS6_RKS9_)
$_ZN7cutlass13device_kernelIN5flash19enable_sm80_to_sm89INS1_16FlashAttnBwdSm80INS1_25CollectiveMainloopBwdSm80ILi2ELi2EN4cute5tupleIJNS5_1CILi128EEES8_NS7_ILi64EEEEEENS_10bfloat16_tEfNS_4arch4Sm80ELb0ELb1ELb1ELb1ELb0ELb0ELb0ELb0ELi2ELi4ELi4ELi4ELb0EEENS1_24CollectiveEpilogueBwdGQAISA_fSD_Li256ELb1ELb0EEENS1_19SingleTileSchedulerILb1ELb0ELb0ELi128EEEEEEEEEvNT_6ParamsE$_ZN4cute3eso3ESOILb1ELb0EJNS_5tupleIJNS2_IJNS_1CILi2EEES4_EEES4_EEENS2_IJNS2_IJiiEEENS3_ILi8192EEEEEEEEC2ERKS6_RKS9_:
[----:B------:R-:W-:Y:S01]  /*8240*/  IADD3 R4, R67, -c[0x0][0x20], RZ ;  /* 0x8000080043047a10 */ /* 0x000fe20007ffe0ff */
[----:B------:R-:W-:Y:S01]  /*8250*/  IMAD.MOV.U32 R72, RZ, RZ, R6 ;  /* 0x000000ffff487224 */ /* 0x000fe200078e0006 */
[----:B------:R-:W-:-:S03]  /*8260*/  MOV R73, 0x0 ;  /* 0x0000000000497802 */ /* 0x000fc60000000f00 */
[----:B------:R1:W-:Y:S04]  /*8270*/  STL [R4], R2 ;  /* 0x0000000204007387 */ /* 0x0003e80000100800 */
[----:B------:R1:W-:Y:S01]  /*8280*/  STL [R4+0x4], R3 ;  /* 0x0000040304007387 */ /* 0x0003e20000100800 */
[----:B------:R-:W-:Y:S05]  /*8290*/  RET.REL.NODEC R72 `(_ZN7cutlass13device_kernelIN5flash19enable_sm80_to_sm89INS1_16FlashAttnBwdSm80INS1_25CollectiveMainloopBwdSm80ILi2ELi2EN4cute5tupleIJNS5_1CILi128EEES8_NS7_ILi64EEEEEENS_10bfloat16_tEfNS_4arch4Sm80ELb0ELb1ELb1ELb1ELb0ELb0ELb0ELb0ELi2ELi4ELi4ELi4ELb0EEENS1_24CollectiveEpilogueBwdGQAISA_fSD_Li256ELb1ELb0EEENS1_19SingleTileSchedulerILb1ELb0ELb0ELi128EEEEEEEEEvNT_6ParamsE) ;  /* 0xffff7d6048007950 */ /* 0x000fea0003c3ffff */
        .type           $_ZN7cutlass13device_kernelIN5flash19enable_sm80_to_sm89INS1_16FlashAttnBwdSm80INS1_25CollectiveMainloopBwdSm80ILi2ELi2EN4cute5tupleIJNS5_1CILi128EEES8_NS7_ILi64EEEEEENS_10bfloat16_tEfNS_4arch4Sm80ELb0ELb1ELb1ELb1ELb0ELb0ELb0ELb0ELi2ELi4ELi4ELi4ELb0EEENS1_24CollectiveEpilogueBwdGQAISA_fSD_Li256ELb1ELb0EEENS1_19SingleTileSchedulerILb1ELb0ELb0ELi128EEEEEEEEEvNT_6ParamsE$_ZN4cute3eso3ESOILb1ELb0EJNS_5tupleIJNS2_IJNS_1CILi2EEES4_EEES5_NS3_ILi8EEEEEENS2_IJNS2_IJiNS3_ILi512EEEEEENS2_IJiiEEENS3_ILi1024EEEEEEEEC2ERKS7_RKSC_,@function
        .size           $_ZN7cutlass13device_kernelIN5flash19enable_sm80_to_sm89INS1_16FlashAttnBwdSm80INS1_25CollectiveMainloopBwdSm80ILi2ELi2EN4cute5tupleIJNS5_1CILi128EEES8_NS7_ILi64EEEEEENS_10bfloat16_tEfNS_4arch4Sm80ELb0ELb1ELb1ELb1ELb0ELb0ELb0ELb0ELi2ELi4ELi4ELi4ELb0EEENS1_24CollectiveEpilogueBwdGQAISA_fSD_Li256ELb1ELb0EEENS1_19SingleTileSchedulerILb1ELb0ELb0ELi128EEEEEEEEEvNT_6ParamsE$_ZN4cute3eso3ESOILb1ELb0EJNS_5tupleIJNS2_IJNS_1CILi2EEES4_EEES5_NS3_ILi8EEEEEENS2_IJNS2_IJiNS3_ILi512EEEEEENS2_IJiiEEENS3_ILi1024EEEEEEEEC2ERKS7_RKSC_,($_ZN7cutlass13device_kernelIN5flash19enable_sm80_to_sm89INS1_16FlashAttnBwdSm80INS1_25CollectiveMainloopBwdSm80ILi2ELi2EN4cute5tupleIJNS5_1CILi128EEES8_NS7_ILi64EEEEEENS_10bfloat16_tEfNS_4arch4Sm80ELb0ELb1ELb1ELb1ELb0ELb0ELb0ELb0ELi2ELi4ELi4ELi4ELb0EEENS1_24CollectiveEpilogueBwdGQAISA_fSD_Li256ELb1ELb0EEENS1_19SingleTileSchedulerILb1ELb0ELb0ELi128EEEEEEEEEvNT_6ParamsE$_ZN4cute3eso3ESOILb1ELb0EJNS_5tupleIJNS2_IJNS_1CILi2EEES4_S4_EEES4_NS2_IJNS2_IJS4_S4_EEES4_EEEEEENS2_IJNS2_IJNS3_ILi1EEENS3_ILi512EEEiEEENS3_ILi4096EEENS2_IJNS2_IJiiEEENS3_ILi8192EEEEEEEEEEEC2ERKS8_RKSG_ - $_ZN7cutlass13device_kernelIN5flash19enable_sm80_to_sm89INS1_16FlashAttnBwdSm80INS1_25CollectiveMainloopBwdSm80ILi2ELi2EN4cute5tupleIJNS5_1CILi128EEES8_NS7_ILi64EEEEEENS_10bfloat16_tEfNS_4arch4Sm80ELb0ELb1ELb1ELb1ELb0ELb0ELb0ELb0ELi2ELi4ELi4ELi4ELb0EEENS1_24CollectiveEpilogueBwdGQAISA_fSD_Li256ELb1ELb0EEENS1_19SingleTileSchedulerILb1ELb0ELb0ELi128EEEEEEEEEvNT_6ParamsE$_ZN4cute3eso3ESOILb1ELb0EJNS_5tupleIJNS2_IJNS_1CILi2EEES4_EEES5_NS3_ILi8EEEEEENS2_IJNS2_IJiNS3_ILi512EEEEEENS2_IJiiEEENS3_ILi1024EEEEEEEEC2ERKS7_RKSC_)
$_ZN7cutlass13device_kernelIN5flash19enable_sm80_to_sm89INS1_16FlashAttnBwdSm80INS1_25CollectiveMainloopBwdSm80ILi2ELi2EN4cute5tupleIJNS5_1CILi128EEES8_NS7_ILi64EEEEEENS_10bfloat16_tEfNS_4arch4Sm80ELb0ELb1ELb1ELb1ELb0ELb0ELb0ELb0ELi2ELi4ELi4ELi4ELb0EEENS1_24CollectiveEpilogueBwdGQAISA_fSD_Li256ELb1ELb0EEENS1_19SingleTileSchedulerILb1ELb0ELb0ELi128EEEEEEEEEvNT_6ParamsE$_ZN4cute3eso3ESOILb1ELb0EJNS_5tupleIJNS2_IJNS_1CILi2EEES4_EEES5_NS3_ILi8EEEEEENS2_IJNS2_IJiNS3_ILi512EEEEEENS2_IJiiEEENS3_ILi1024EEEEEEEEC2ERKS7_RKSC_:
[----:B------:R-:W-:Y:S02]  /*82a0*/  IADD3 R4, R61, -c[0x0][0x20], RZ ;  /* 0x800008003d047a10 */ /* 0x000fe40007ffe0ff */
[----:B------:R-:W-:-:S03]  /*82b0*/  MOV R9, 0x0 ;  /* 0x0000000000097802 */ /* 0x000fc60000000f00 */
[----:B------:R1:W-:Y:S04]  /*82c0*/  STL [R4], R2 ;  /* 0x0000000204007387 */ /* 0x0003e80000100800 */
[----:B------:R1:W-:Y:S04]  /*82d0*/  STL [R4+0x4], R3 ;  /* 0x0000040304007387 */ /* 0x0003e80000100800 */
[----:B------:R1:W-:Y:S01]  /*82e0*/  STL [R4+0x8], R5 ;  /* 0x0000080504007387 */ /* 0x0003e20000100800 */
[----:B------:R-:W-:Y:S05]  /*82f0*/  RET.REL.NODEC R8 `(_ZN7cutlass13device_kernelIN5flash19enable_sm80_to_sm89INS1_16FlashAttnBwdSm80INS1_25CollectiveMainloopBwdSm80ILi2ELi2EN4cute5tupleIJNS5_1CILi128EEES8_NS7_ILi64EEEEEENS_10bfloat16_tEfNS_4arch4Sm80ELb0ELb1ELb1ELb1ELb0ELb0ELb0ELb0ELi2ELi4ELi4ELi4ELb0EEENS1_24CollectiveEpilogueBwdGQAISA_fSD_Li256ELb1ELb0EEENS1_19SingleTileSchedulerILb1ELb0ELb0ELi128EEEEEEEEEvNT_6ParamsE) ;  /* 0xffff7d0008007950 */ /* 0x000fea0003c3ffff */
        .type           $_ZN7cutlass13device_kernelIN5flash19enable_sm80_to_sm89INS1_16FlashAttnBwdSm80INS1_25CollectiveMainloopBwdSm80ILi2ELi2EN4cute5tupleIJNS5_1CILi128EEES8_NS7_ILi64EEEEEENS_10bfloat16_tEfNS_4arch4Sm80ELb0ELb1ELb1ELb1ELb0ELb0ELb0ELb0ELi2ELi4ELi4ELi4ELb0EEENS1_24CollectiveEpilogueBwdGQAISA_fSD_Li256ELb1ELb0EEENS1_19SingleTileSchedulerILb1ELb0ELb0ELi128EEEEEEEEEvNT_6ParamsE$_ZN4cute3eso3ESOILb1ELb0EJNS_5tupleIJNS2_IJNS_1CILi2EEES4_S4_EEES4_NS2_IJNS2_IJS4_S4_EEES4_EEEEEENS2_IJNS2_IJNS3_ILi1EEENS3_ILi512EEEiEEENS3_ILi4096EEENS2_IJNS2_IJiiEEENS3_ILi8192EEEEEEEEEEEC2ERKS8_RKSG_,@function
        .size           $_ZN7cutlass13device_kernelIN5flash19enable_sm80_to_sm89INS1_16FlashAttnBwdSm80INS1_25CollectiveMainloopBwdSm80ILi2ELi2EN4cute5tupleIJNS5_1CILi128EEES8_NS7_ILi64EEEEEENS_10bfloat16_tEfNS_4arch4Sm80ELb0ELb1ELb1ELb1ELb0ELb0ELb0ELb0ELi2ELi4ELi4ELi4ELb0EEENS1_24CollectiveEpilogueBwdGQAISA_fSD_Li256ELb1ELb0EEENS1_19SingleTileSchedulerILb1ELb0ELb0ELi128EEEEEEEEEvNT_6ParamsE$_ZN4cute3eso3ESOILb1ELb0EJNS_5tupleIJNS2_IJNS_1CILi2EEES4_S4_EEES4_NS2_IJNS2_IJS4_S4_EEES4_EEEEEENS2_IJNS2_IJNS3_ILi1EEENS3_ILi512EEEiEEENS3_ILi4096EEENS2_IJNS2_IJiiEEENS3_ILi8192EEEEEEEEEEEC2ERKS8_RKSG_,($_ZN7cutlass13device_kernelIN5flash19enable_sm80_to_sm89INS1_16FlashAttnBwdSm80INS1_25CollectiveMainloopBwdSm80ILi2ELi2EN4cute5tupleIJNS5_1CILi128EEES8_NS7_ILi64EEEEEENS_10bfloat16_tEfNS_4arch4Sm80ELb0ELb1ELb1ELb1ELb0ELb0ELb0ELb0ELi2ELi4ELi4ELi4ELb0EEENS1_24CollectiveEpilogueBwdGQAISA_fSD_Li256ELb1ELb0EEENS1_19SingleTileSchedulerILb1ELb0ELb0ELi128EEEEEEEEEvNT_6ParamsE$_ZN4cute3eso3ESOILb1ELb0EJNS_5tupleIJNS2_IJNS_1CILi2EEES4_S4_EEES4_NS2_IJS4_S4_EEEEEENS2_IJNS2_IJNS3_ILi1EEENS3_ILi512EEEiEEENS3_ILi4096EEENS2_IJiiEEEEEEEEC2ERKS7_RKSD_ - $_ZN7cutlass13device_kernelIN5flash19enable_sm80_to_sm89INS1_16FlashAttnBwdSm80INS1_25CollectiveMainloopBwdSm80ILi2ELi2EN4cute5tupleIJNS5_1CILi128EEES8_NS7_ILi64EEEEEENS_10bfloat16_tEfNS_4arch4Sm80ELb0ELb1ELb1ELb1ELb0ELb0ELb0ELb0ELi2ELi4ELi4ELi4ELb0EEENS1_24CollectiveEpilogueBwdGQAISA_fSD_Li256ELb1ELb0EEENS1_19SingleTileSchedulerILb1ELb0ELb0ELi128EEEEEEEEEvNT_6ParamsE$_ZN4cute3eso3ESOILb1ELb0EJNS_5tupleIJNS2_IJNS_1CILi2EEES4_S4_EEES4_NS2_IJNS2_IJS4_S4_EEES4_EEEEEENS2_IJNS2_IJNS3_ILi1EEENS3_ILi512EEEiEEENS3_ILi4096EEENS2_IJNS2_IJiiEEENS3_ILi8192EEEEEEEEEEEC2ERKS8_RKSG_)
$_ZN7cutlass13device_kernelIN5flash19enable_sm80_to_sm89INS1_16FlashAttnBwdSm80INS1_25CollectiveMainloopBwdSm80ILi2ELi2EN4cute5tupleIJNS5_1CILi128EEES8_NS7_ILi64EEEEEENS_10bfloat16_tEfNS_4arch4Sm80ELb0ELb1ELb1ELb1ELb0ELb0ELb0ELb0ELi2ELi4ELi4ELi4ELb0EEENS1_24CollectiveEpilogueBwdGQAISA_fSD_Li256ELb1ELb0EEENS1_19SingleTileSchedulerILb1ELb0ELb0ELi128EEEEEEEEEvNT_6ParamsE$_ZN4cute3eso3ESOILb1ELb0EJNS_5tupleIJNS2_IJNS_1CILi2EEES4_S4_EEES4_NS2_IJNS2_IJS4_S4_EEES4_EEEEEENS2_IJNS2_IJNS3_ILi1EEENS3_ILi512EEEiEEENS3_ILi4096EEENS2_IJNS2_IJiiEEENS3_ILi8192EEEEEEEEEEEC2ERKS8_RKSG_:
[----:B------:R-:W-:Y:S02]  /*8300*/  IADD3 R4, R61, -c[0x0][0x20], RZ ;  /* 0x800008003d047a10 */ /* 0x000fe40007ffe0ff */
[----:B------:R-:W-:-:S03]  /*8310*/  MOV R9, 0x0 ;  /* 0x0000000000097802 */ /* 0x000fc60000000f00 */
[----:B------:R1:W-:Y:S04]  /*8320*/  STL [R4], R2 ;  /* 0x0000000204007387 */ /* 0x0003e80000100800 */
[----:B------:R1:W-:Y:S04]  /*8330*/  STL [R4+0x4], R3 ;  /* 0x0000040304007387 */ /* 0x0003e80000100800 */
[----:B------:R1:W-:Y:S01]  /*8340*/  STL [R4+0x8], R5 ;  /* 0x0000080504007387 */ /* 0x0003e20000100800 */
[----:B------:R-:W-:Y:S05]  /*8350*/  RET.REL.NODEC R8 `(_ZN7cutlass13device_kernelIN5flash19enable_sm80_to_sm89INS1_16FlashAttnBwdSm80INS1_25CollectiveMainloopBwdSm80ILi2ELi2EN4cute5tupleIJNS5_1CILi128EEES8_NS7_ILi64EEEEEENS_10bfloat16_tEfNS_4arch4Sm80ELb0ELb1ELb1ELb1ELb0ELb0ELb0ELb0ELi2ELi4ELi4ELi4ELb0EEENS1_24CollectiveEpilogueBwdGQAISA_fSD_Li256ELb1ELb0EEENS1_19SingleTileSchedulerILb1ELb0ELb0ELi128EEEEEEEEEvNT_6ParamsE) ;  /* 0xffff7ca008007950 */ /* 0x000fea0003c3ffff */
        .type           $_ZN7cutlass13device_kernelIN5flash19enable_sm80_to_sm89INS1_16FlashAttnBwdSm80INS1_25CollectiveMainloopBwdSm80ILi2ELi2EN4cute5tupleIJNS5_1CILi128EEES8_NS7_ILi64EEEEEENS_10bfloat16_tEfNS_4arch4Sm80ELb0ELb1ELb1ELb1ELb0ELb0ELb0ELb0ELi2ELi4ELi4ELi4ELb0EEENS1_24CollectiveEpilogueBwdGQAISA_fSD_Li256ELb1ELb0EEENS1_19SingleTileSchedulerILb1ELb0ELb0ELi128EEEEEEEEEvNT_6ParamsE$_ZN4cute3eso3ESOILb1ELb0EJNS_5tupleIJNS2_IJNS_1CILi2EEES4_S4_EEES4_NS2_IJS4_S4_EEEEEENS2_IJNS2_IJNS3_ILi1EEENS3_ILi512EEEiEEENS3_ILi4096EEENS2_IJiiEEEEEEEEC2ERKS7_RKSD_,@function
        .size           $_ZN7cutlass13device_kernelIN5flash19enable_sm80_to_sm89INS1_16FlashAttnBwdSm80INS1_25CollectiveMainloopBwdSm80ILi2ELi2EN4cute5tupleIJNS5_1CILi128EEES8_NS7_ILi64EEEEEENS_10bfloat16_tEfNS_4arch4Sm80ELb0ELb1ELb1ELb1ELb0ELb0ELb0ELb0ELi2ELi4ELi4ELi4ELb0EEENS1_24CollectiveEpilogueBwdGQAISA_fSD_Li256ELb1ELb0EEENS1_19SingleTileSchedulerILb1ELb0ELb0ELi128EEEEEEEEEvNT_6ParamsE$_ZN4cute3eso3ESOILb1ELb0EJNS_5tupleIJNS2_IJNS_1CILi2EEES4_S4_EEES4_NS2_IJS4_S4_EEEEEENS2_IJNS2_IJNS3_ILi1EEENS3_ILi512EEEiEEENS3_ILi4096EEENS2_IJiiEEEEEEEEC2ERKS7_RKSD_,($_ZN7cutlass13device_kernelIN5flash19enable_sm80_to_sm89INS1_16FlashAttnBwdSm80INS1_25CollectiveMainloopBwdSm80ILi2ELi2EN4cute5tupleIJNS5_1CILi128EEES8_NS7_ILi64EEEEEENS_10bfloat16_tEfNS_4arch4Sm80ELb0ELb1ELb1ELb1ELb0ELb0ELb0ELb0ELi2ELi4ELi4ELi4ELb0EEENS1_24CollectiveEpilogueBwdGQAISA_fSD_Li256ELb1ELb0EEENS1_19SingleTileSchedulerILb1ELb0ELb0ELi128EEEEEEEEEvNT_6ParamsE$_ZN4cute3eso3ESOILb1ELb0EJNS_5tupleIJNS2_IJNS_1CILi8EEENS3_ILi1EEEEEENS2_IJNS3_ILi2EEEEEEEEENS2_IJNS2_IJS5_NS3_ILi0EEEEEENS2_IJiEEEEEEEEC2ERKS9_RKSD_ - $_ZN7cutlass13device_kernelIN5flash19enable_sm80_to_sm89INS1_16FlashAttnBwdSm80INS1_25CollectiveMainloopBwdSm80ILi2ELi2EN4cute5tupleIJNS5_1CILi128EEES8_NS7_ILi64EEEEEENS_10bfloat16_tEfNS_4arch4Sm80ELb0ELb1ELb1ELb1ELb0ELb0ELb0ELb0ELi2ELi4ELi4ELi4ELb0EEENS1_24CollectiveEpilogueBwdGQAISA_fSD_Li256ELb1ELb0EEENS1_19SingleTileSchedulerILb1ELb0ELb0ELi128EEEEEEEEEvNT_6ParamsE$_ZN4cute3eso3ESOILb1ELb0EJNS_5tupleIJNS2_IJNS_1CILi2EEES4_S4_EEES4_NS2_IJS4_S4_EEEEEENS2_IJNS2_IJNS3_ILi1EEENS3_ILi512EEEiEEENS3_ILi4096EEENS2_IJiiEEEEEEEEC2ERKS7_RKSD_)
$_ZN7cutlass13device_kernelIN5flash19enable_sm80_to_sm89INS1_16FlashAttnBwdSm80INS1_25CollectiveMainloopBwdSm80ILi2ELi2EN4cute5tupleIJNS5_1CILi128EEES8_NS7_ILi64EEEEEENS_10bfloat16_tEfNS_4arch4Sm80ELb0ELb1ELb1ELb1ELb0ELb0ELb0ELb0ELi2ELi4ELi4ELi4ELb0EEENS1_24CollectiveEpilogueBwdGQAISA_fSD_Li256ELb1ELb0EEENS1_19SingleTileSchedulerILb1ELb0ELb0ELi128EEEEEEEEEvNT_6ParamsE$_ZN4cute3eso3ESOILb1ELb0EJNS_5tupleIJNS2_IJNS_1CILi2EEES4_S4_EEES4_NS2_IJS4_S4_EEEEEENS2_IJNS2_IJNS3_ILi1EEENS3_ILi512EEEiEEENS3_ILi4096EEENS2_IJiiEEEEEEEEC2ERKS7_RKSD_:
[----:B------:R-:W-:Y:S02]  /*8360*/  IADD3 R4, R25, -c[0x0][0x20], RZ ;  /* 0x8000080019047a10 */ /* 0x000fe40007ffe0ff */
[----:B------:R-:W-:-:S03]  /*8370*/  MOV R9, 0x0 ;  /* 0x0000000000097802 */ /* 0x000fc60000000f00 */
[----:B------:R1:W-:Y:S04]  /*8380*/  STL [R4], R2 ;  /* 0x0000000204007387 */ /* 0x0003e80000100800 */
[----:B------:R1:W-:Y:S04]  /*8390*/  STL [R4+0x4], R3 ;  /* 0x0000040304007387 */ /* 0x0003e80000100800 */
[----:B------:R1:W-:Y:S01]  /*83a0*/  STL [R4+0x8], R5 ;  /* 0x0000080504007387 */ /* 0x0003e20000100800 */
[----:B------:R-:W-:Y:S05]  /*83b0*/  RET.REL.NODEC R8 `(_ZN7cutlass13device_kernelIN5flash19enable_sm80_to_sm89INS1_16FlashAttnBwdSm80INS1_25CollectiveMainloopBwdSm80ILi2ELi2EN4cute5tupleIJNS5_1CILi128EEES8_NS7_ILi64EEEEEENS_10bfloat16_tEfNS_4arch4Sm80ELb0ELb1ELb1ELb1ELb0ELb0ELb0ELb0ELi2ELi4ELi4ELi4ELb0EEENS1_24CollectiveEpilogueBwdGQAISA_fSD_Li256ELb1ELb0EEENS1_19SingleTileSchedulerILb1ELb0ELb0ELi128EEEEEEEEEvNT_6ParamsE) ;  /* 0xffff7c4008007950 */ /* 0x000fea0003c3ffff */
        .type           $_ZN7cutlass13device_kernelIN5flash19enable_sm80_to_sm89INS1_16FlashAttnBwdSm80INS1_25CollectiveMainloopBwdSm80ILi2ELi2EN4cute5tupleIJNS5_1CILi128EEES8_NS7_ILi64EEEEEENS_10bfloat16_tEfNS_4arch4Sm80ELb0ELb1ELb1ELb1ELb0ELb0ELb0ELb0ELi2ELi4ELi4ELi4ELb0EEENS1_24CollectiveEpilogueBwdGQAISA_fSD_Li256ELb1ELb0EEENS1_19SingleTileSchedulerILb1ELb0ELb0ELi128EEEEEEEEEvNT_6ParamsE$_ZN4cute3eso3ESOILb1ELb0EJNS_5tupleIJNS2_IJNS_1CILi8EEENS3_ILi1EEEEEENS2_IJNS3_ILi2EEEEEEEEENS2_IJNS2_IJS5_NS3_ILi0EEEEEENS2_IJiEEEEEEEEC2ERKS9_RKSD_,@function
        .size           $_ZN7cutlass13device_kernelIN5flash19enable_sm80_to_sm89INS1_16FlashAttnBwdSm80INS1_25CollectiveMainloopBwdSm80ILi2ELi2EN4cute5tupleIJNS5_1CILi128EEES8_NS7_ILi64EEEEEENS_10bfloat16_tEfNS_4arch4Sm80ELb0ELb1ELb1ELb1ELb0ELb0ELb0ELb0ELi2ELi4ELi4ELi4ELb0EEENS1_24CollectiveEpilogueBwdGQAISA_fSD_Li256ELb1ELb0EEENS1_19SingleTileSchedulerILb1ELb0ELb0ELi128EEEEEEEEEvNT_6ParamsE$_ZN4cute3eso3ESOILb1ELb0EJNS_5tupleIJNS2_IJNS_1CILi8EEENS3_ILi1EEEEEENS2_IJNS3_ILi2EEEEEEEEENS2_IJNS2_IJS5_NS3_ILi0EEEEEENS2_IJiEEEEEEEEC2ERKS9_RKSD_,($_ZN7cutlass13device_kernelIN5flash19enable_sm80_to_sm89INS1_16FlashAttnBwdSm80INS1_25CollectiveMainloopBwdSm80ILi2ELi2EN4cute5tupleIJNS5_1CILi128EEES8_NS7_ILi64EEEEEENS_10bfloat16_tEfNS_4arch4Sm80ELb0ELb1ELb1ELb1ELb0ELb0ELb0ELb0ELi2ELi4ELi4ELi4ELb0EEENS1_24CollectiveEpilogueBwdGQAISA_fSD_Li256ELb1ELb0EEENS1_19SingleTileSchedulerILb1ELb0ELb0ELi128EEEEEEEEEvNT_6ParamsE$_ZN4cute3eso3ESOILb1ELb0EJNS_5tupleIJNS2_IJNS_1CILi8EEENS3_ILi1EEEEEENS3_ILi2EEEEEENS2_IJNS2_IJS5_NS3_ILi0EEEEEEiEEEEEC2ERKS8_RKSB_ - $_ZN7cutlass13device_kernelIN5flash19enable_sm80_to_sm89INS1_16FlashAttnBwdSm80INS1_25CollectiveMainloopBwdSm80ILi2ELi2EN4cute5tupleIJNS5_1CILi128EEES8_NS7_ILi64EEEEEENS_10bfloat16_tEfNS_4arch4Sm80ELb0ELb1ELb1ELb1ELb0ELb0ELb0ELb0ELi2ELi4ELi4ELi4ELb0EEENS1_24CollectiveEpilogueBwdGQAISA_fSD_Li256ELb1ELb0EEENS1_19SingleTileSchedulerILb1ELb0ELb0ELi128EEEEEEEEEvNT_6ParamsE$_ZN4cute3eso3ESOILb1ELb0EJNS_5tupleIJNS2_IJNS_1CILi8EEENS3_ILi1EEEEEENS2_IJNS3_ILi2EEEEEEEEENS2_IJNS2_IJS5_NS3_ILi0EEEEEENS2_IJiEEEEEEEEC2ERKS9_RKSD_)
$_ZN7cutlass13device_kernelIN5flash19enable_sm80_to_sm89INS1_16FlashAttnBwdSm80INS1_25CollectiveMainloopBwdSm80ILi2ELi2EN4cute5tupleIJNS5_1CILi128EEES8_NS7_ILi64EEEEEENS_10bfloat16_tEfNS_4arch4Sm80ELb0ELb1ELb1ELb1ELb0ELb0ELb0ELb0ELi2ELi4ELi4ELi4ELb0EEENS1_24CollectiveEpilogueBwdGQAISA_fSD_Li256ELb1ELb0EEENS1_19SingleTileSchedulerILb1ELb0ELb0ELi128EEEEEEEEEvNT_6ParamsE$_ZN4cute3eso3ESOILb1ELb0EJNS_5tupleIJNS2_IJNS_1CILi8EEENS3_ILi1EEEEEENS2_IJNS3_ILi2EEEEEEEEENS2_IJNS2_IJS5_NS3_ILi0EEEEEENS2_IJiEEEEEEEEC2ERKS9_RKSD_:
[----:B------:R-:W-:Y:S02]  /*83c0*/  IADD3 R2, R68, -c[0x0][0x20], RZ ;  /* 0x8000080044027a10 */ /* 0x000fe40007ffe0ff */
[----:B------:R-:W-:-:S03]  /*83d0*/  MOV R9, 0x0 ;  /* 0x0000000000097802 */ /* 0x000fc60000000f00 */
[----:B------:R1:W-:Y:S01]  /*83e0*/  STL [R2], R3 ;  /* 0x0000000302007387 */ /* 0x0003e20000100800 */
[----:B------:R-:W-:Y:S05]  /*83f0*/  RET.REL.NODEC R8 `(_ZN7cutlass13device_kernelIN5flash19enable_sm80_to_sm89INS1_16FlashAttnBwdSm80INS1_25CollectiveMainloopBwdSm80ILi2ELi2EN4cute5tupleIJNS5_1CILi128EEES8_NS7_ILi64EEEEEENS_10bfloat16_tEfNS_4arch4Sm80ELb0ELb1ELb1ELb1ELb0ELb0ELb0ELb0ELi2ELi4ELi4ELi4ELb0EEENS1_24CollectiveEpilogueBwdGQAISA_fSD_Li256ELb1ELb0EEENS1_19SingleTileSchedulerILb1ELb0ELb0ELi128EEEEEEEEEvNT_6ParamsE) ;  /* 0xffff7c0008007950 */ /* 0x000fea0003c3ffff */
        .type           $_ZN7cutlass13device_kernelIN5flash19enable_sm80_to_sm89INS1_16FlashAttnBwdSm80INS1_25CollectiveMainloopBwdSm80ILi2ELi2EN4cute5tupleIJNS5_1CILi128EEES8_NS7_ILi64EEEEEENS_10bfloat16_tEfNS_4arch4Sm80ELb0ELb1ELb1ELb1ELb0ELb0ELb0ELb0ELi2ELi4ELi4ELi4ELb0EEENS1_24CollectiveEpilogueBwdGQAISA_fSD_Li256ELb1ELb0EEENS1_19SingleTileSchedulerILb1ELb0ELb0ELi128EEEEEEEEEvNT_6ParamsE$_ZN4cute3eso3ESOILb1ELb0EJNS_5tupleIJNS2_IJNS_1CILi8EEENS3_ILi1EEEEEENS3_ILi2EEEEEENS2_IJNS2_IJS5_NS3_ILi0EEEEEEiEEEEEC2ERKS8_RKSB_,@function
        .size           $_ZN7cutlass13device_kernelIN5flash19enable_sm80_to_sm89INS1_16FlashAttnBwdSm80INS1_25CollectiveMainloopBwdSm80ILi2ELi2EN4cute5tupleIJNS5_1CILi128EEES8_NS7_ILi64EEEEEENS_10bfloat16_tEfNS_4arch4Sm80ELb0ELb1ELb1ELb1ELb0ELb0ELb0ELb0ELi2ELi4ELi4ELi4ELb0EEENS1_24CollectiveEpilogueBwdGQAISA_fSD_Li256ELb1ELb0EEENS1_19SingleTileSchedulerILb1ELb0ELb0ELi128EEEEEEEEEvNT_6ParamsE$_ZN4cute3eso3ESOILb1ELb0EJNS_5tupleIJNS2_IJNS_1CILi8EEENS3_ILi1EEEEEENS3_ILi2EEEEEENS2_IJNS2_IJS5_NS3_ILi0EEEEEEiEEEEEC2ERKS8_RKSB_,($_ZN7cutlass13device_kernelIN5flash19enable_sm80_to_sm89INS1_16FlashAttnBwdSm80INS1_25CollectiveMainloopBwdSm80ILi2ELi2EN4cute5tupleIJNS5_1CILi128EEES8_NS7_ILi64EEEEEENS_10bfloat16_tEfNS_4arch4Sm80ELb0ELb1ELb1ELb1ELb0ELb0ELb0ELb0ELi2ELi4ELi4ELi4ELb0EEENS1_24CollectiveEpilogueBwdGQAISA_fSD_Li256ELb1ELb0EEENS1_19SingleTileSchedulerILb1ELb0ELb0ELi128EEEEEEEEEvNT_6ParamsE$_ZN4cute3eso3ESOILb1ELb0EJNS_5tupleIJNS2_IJNS_1CILi8EEENS3_ILi1EEEEEENS3_ILi2EEENS2_IJS7_S7_EEEEEENS2_IJNS2_IJS5_NS3_ILi0EEEEEENS3_ILi4096EEENS2_IJiiEEEEEEEEC2ERKS9_RKSE_ - $_ZN7cutlass13device_kernelIN5flash19enable_sm80_to_sm89INS1_16FlashAttnBwdSm80INS1_25CollectiveMainloopBwdSm80ILi2ELi2EN4cute5tupleIJNS5_1CILi128EEES8_NS7_ILi64EEEEEENS_10bfloat16_tEfNS_4arch4Sm80ELb0ELb1ELb1ELb1ELb0ELb0ELb0ELb0ELi2ELi4ELi4ELi4ELb0EEENS1_24CollectiveEpilogueBwdGQAISA_fSD_Li256ELb1ELb0EEENS1_19SingleTileSchedulerILb1ELb0ELb0ELi128EEEEEEEEEvNT_6ParamsE$_ZN4cute3eso3ESOILb1ELb0EJNS_5tupleIJNS2_IJNS_1CILi8EEENS3_ILi1EEEEEENS3_ILi2EEEEEENS2_IJNS2_IJS5_NS3_ILi0EEEEEEiEEEEEC2ERKS8_RKSB_)
$_ZN7cutlass13device_kernelIN5flash19enable_sm80_to_sm89INS1_16FlashAttnBwdSm80INS1_25CollectiveMainloopBwdSm80ILi2ELi2EN4cute5tupleIJNS5_1CILi128EEES8_NS7_ILi64EEEEEENS_10bfloat16_tEfNS_4arch4Sm80ELb0ELb1ELb1ELb1ELb0ELb0ELb0ELb0ELi2ELi4ELi4ELi4ELb0EEENS1_24CollectiveEpilogueBwdGQAISA_fSD_Li256ELb1ELb0EEENS1_19SingleTileSchedulerILb1ELb0ELb0ELi128EEEEEEEEEvNT_6ParamsE$_ZN4cute3eso3ESOILb1ELb0EJNS_5tupleIJNS2_IJNS_1CILi8EEENS3_ILi1EEEEEENS3_ILi2EEEEEENS2_IJNS2_IJS5_NS3_ILi0EEEEEEiEEEEEC2ERKS8_RKSB_:
[----:B------:R-:W-:Y:S02]  /*8400*/  IADD3 R2, R68, -c[0x0][0x20], RZ ;  /* 0x8000080044027a10 */ /* 0x000fe40007ffe0ff */
[----:B------:R-:W-:-:S03]  /*8410*/  MOV R9, 0x0 ;  /* 0x0000000000097802 */ /* 0x000fc60000000f00 */
[----:B------:R1:W-:Y:S01]  /*8420*/  STL [R2], R3 ;  /* 0x0000000302007387 */ /* 0x0003e20000100800 */
[----:B------:R-:W-:Y:S05]  /*8430*/  RET.REL.NODEC R8 `(_ZN7cutlass13device_kernelIN5flash19enable_sm80_to_sm89INS1_16FlashAttnBwdSm80INS1_25CollectiveMainloopBwdSm80ILi2ELi2EN4cute5tupleIJNS5_1CILi128EEES8_NS7_ILi64EEEEEENS_10bfloat16_tEfNS_4arch4Sm80ELb0ELb1ELb1ELb1ELb0ELb0ELb0ELb0ELi2ELi4ELi4ELi4ELb0EEENS1_24CollectiveEpilogueBwdGQAISA_fSD_Li256ELb1ELb0EEENS1_19SingleTileSchedulerILb1ELb0ELb0ELi128EEEEEEEEEvNT_6ParamsE) ;  /* 0xffff7bc008007950 */ /* 0x000fea0003c3ffff */
        .type           $_ZN7cutlass13device_kernelIN5flash19enable_sm80_to_sm89INS1_16FlashAttnBwdSm80INS1_25CollectiveMainloopBwdSm80ILi2ELi2EN4cute5tupleIJNS5_1CILi128EEES8_NS7_ILi64EEEEEENS_10bfloat16_tEfNS_4arch4Sm80ELb0ELb1ELb1ELb1ELb0ELb0ELb0ELb0ELi2ELi4ELi4ELi4ELb0EEENS1_24CollectiveEpilogueBwdGQAISA_fSD_Li256ELb1ELb0EEENS1_19SingleTileSchedulerILb1ELb0ELb0ELi128EEEEEEEEEvNT_6ParamsE$_ZN4cute3eso3ESOILb1ELb0EJNS_5tupleIJNS2_IJNS_1CILi8EEENS3_ILi1EEEEEENS3_ILi2EEENS2_IJS7_S7_EEEEEENS2_IJNS2_IJS5_NS3_ILi0EEEEEENS3_ILi4096EEENS2_IJiiEEEEEEEEC2ERKS9_RKSE_,@function
        .size           $_ZN7cutlass13device_kernelIN5flash19enable_sm80_to_sm89INS1_16FlashAttnBwdSm80INS1_25CollectiveMainloopBwdSm80ILi2ELi2EN4cute5tupleIJNS5_1CILi128EEES8_NS7_ILi64EEEEEENS_10bfloat16_tEfNS_4arch4Sm80ELb0ELb1ELb1ELb1ELb0ELb0ELb0ELb0ELi2ELi4ELi4ELi4ELb0EEENS1_24CollectiveEpilogueBwdGQAISA_fSD_Li256ELb1ELb0EEENS1_19SingleTileSchedulerILb1ELb0ELb0ELi128EEEEEEEEEvNT_6ParamsE$_ZN4cute3eso3ESOILb1ELb0EJNS_5tupleIJNS2_IJNS_1CILi8EEENS3_ILi1EEEEEENS3_ILi2EEENS2_IJS7_S7_EEEEEENS2_IJNS2_IJS5_NS3_ILi0EEEEEENS3_ILi4096EEENS2_IJiiEEEEEEEEC2ERKS9_RKSE_,($_ZN7cutlass13device_kernelIN5flash19enable_sm80_to_sm89INS1_16FlashAttnBwdSm80INS1_25CollectiveMainloopBwdSm80ILi2ELi2EN4cute5tupleIJNS5_1CILi128EEES8_NS7_ILi64EEEEEENS_10bfloat16_tEfNS_4arch4Sm80ELb0ELb1ELb1ELb1ELb0ELb0ELb0ELb0ELi2ELi4ELi4ELi4ELb0EEENS1_24CollectiveEpilogueBwdGQAISA_fSD_Li256ELb1ELb0EEENS1_19SingleTileSchedulerILb1ELb0ELb0ELi128EEEEEEEEEvNT_6ParamsE$_ZN4cute3eso3ESOILb1ELb0EJNS_5tupleIJNS2_IJNS_1CILi8EEENS3_ILi1EEEEEENS3_ILi2EEES4_EEENS2_IJNS2_IJS5_NS3_ILi0EEEEEEiNS3_ILi1024EEEEEEEEC2ERKS8_RKSC_ - $_ZN7cutlass13device_kernelIN5flash19enable_sm80_to_sm89INS1_16FlashAttnBwdSm80INS1_25CollectiveMainloopBwdSm80ILi2ELi2EN4cute5tupleIJNS5_1CILi128EEES8_NS7_ILi64EEEEEENS_10bfloat16_tEfNS_4arch4Sm80ELb0ELb1ELb1ELb1ELb0ELb0ELb0ELb0ELi2ELi4ELi4ELi4ELb0EEENS1_24CollectiveEpilogueBwdGQAISA_fSD_Li256ELb1ELb0EEENS1_19SingleTileSchedulerILb1ELb0ELb0ELi128EEEEEEEEEvNT_6ParamsE$_ZN4cute3eso3ESOILb1ELb0EJNS_5tupleIJNS2_IJNS_1CILi8EEENS3_ILi1EEEEEENS3_ILi2EEENS2_IJS7_S7_EEEEEENS2_IJNS2_IJS5_NS3_ILi0EEEEEENS3_ILi4096EEENS2_IJiiEEEEEEEEC2ERKS9_RKSE_)
$_ZN7cutlass13device_kernelIN5flash19enable_sm80_to_sm89INS1_16FlashAttnBwdSm80INS1_25CollectiveMainloopBwdSm80ILi2ELi2EN4cute5tupleIJNS5_1CILi128EEES8_NS7_ILi64EEEEEENS_10bfloat16_tEfNS_4arch4Sm80ELb0ELb1ELb1ELb1ELb0ELb0ELb0ELb0ELi2ELi4ELi4ELi4ELb0EEENS1_24CollectiveEpilogueBwdGQAISA_fSD_Li256ELb1ELb0EEENS1_19SingleTileSchedulerILb1ELb0ELb0ELi128EEEEEEEEEvNT_6ParamsE$_ZN4cute3eso3ESOILb1ELb0EJNS_5tupleIJNS2_IJNS_1CILi8EEENS3_ILi1EEEEEENS3_ILi2EEENS2_IJS7_S7_EEEEEENS2_IJNS2_IJS5_NS3_ILi0EEEEEENS3_ILi4096EEENS2_IJiiEEEEEEEEC2ERKS9_RKSE_:
[----:B------:R-:W-:Y:S01]  /*8440*/  IADD3 R3, R25, -c[0x0][0x20], RZ ;  /* 0x8000080019037a10 */ /* 0x000fe20007ffe0ff */
[----:B------:R-:W-:Y:S01]  /*8450*/  IMAD.MOV.U32 R12, RZ, RZ, R6 ;  /* 0x000000ffff0c7224 */ /* 0x000fe200078e0006 */
[----:B------:R-:W-:-:S03]  /*8460*/  MOV R13, 0x0 ;  /* 0x00000000000d7802 */ /* 0x000fc60000000f00 */
[----:B------:R1:W-:Y:S04]  /*8470*/  STL [R3], R2 ;  /* 0x0000000203007387 */ /* 0x0003e80000100800 */
[----:B------:R1:W-:Y:S01]  /*8480*/  STL [R3+0x4], R8 ;  /* 0x0000040803007387 */ /* 0x0003e20000100800 */
[----:B------:R-:W-:Y:S05]  /*8490*/  RET.REL.NODEC R12 `(_ZN7cutlass13device_kernelIN5flash19enable_sm80_to_sm89INS1_16FlashAttnBwdSm80INS1_25CollectiveMainloopBwdSm80ILi2ELi2EN4cute5tupleIJNS5_1CILi128EEES8_NS7_ILi64EEEEEENS_10bfloat16_tEfNS_4arch4Sm80ELb0ELb1ELb1ELb1ELb0ELb0ELb0ELb0ELi2ELi4ELi4ELi4ELb0EEENS1_24CollectiveEpilogueBwdGQAISA_fSD_Li256ELb1ELb0EEENS1_19SingleTileSchedulerILb1ELb0ELb0ELi128EEEEEEEEEvNT_6ParamsE) ;  /* 0xffff7b600c007950 */ /* 0x000fea0003c3ffff */
        .type           $_ZN7cutlass13device_kernelIN5flash19enable_sm80_to_sm89INS1_16FlashAttnBwdSm80INS1_25CollectiveMainloopBwdSm80ILi2ELi2EN4cute5tupleIJNS5_1CILi128EEES8_NS7_ILi64EEEEEENS_10bfloat16_tEfNS_4arch4Sm80ELb0ELb1ELb1ELb1ELb0ELb0ELb0ELb0ELi2ELi4ELi4ELi4ELb0EEENS1_24CollectiveEpilogueBwdGQAISA_fSD_Li256ELb1ELb0EEENS1_19SingleTileSchedulerILb1ELb0ELb0ELi128EEEEEEEEEvNT_6ParamsE$_ZN4cute3eso3ESOILb1ELb0EJNS_5tupleIJNS2_IJNS_1CILi8EEENS3_ILi1EEEEEENS3_ILi2EEES4_EEENS2_IJNS2_IJS5_NS3_ILi0EEEEEEiNS3_ILi1024EEEEEEEEC2ERKS8_RKSC_,@function
        .size           $_ZN7cutlass13device_kernelIN5flash19enable_sm80_to_sm89INS1_16FlashAttnBwdSm80INS1_25CollectiveMainloopBwdSm80ILi2ELi2EN4cute5tupleIJNS5_1CILi128EEES8_NS7_ILi64EEEEEENS_10bfloat16_tEfNS_4arch4Sm80ELb0ELb1ELb1ELb1ELb0ELb0ELb0ELb0ELi2ELi4ELi4ELi4ELb0EEENS1_24CollectiveEpilogueBwdGQAISA_fSD_Li256ELb1ELb0EEENS1_19SingleTileSchedulerILb1ELb0ELb0ELi128EEEEEEEEEvNT_6ParamsE$_ZN4cute3eso3ESOILb1ELb0EJNS_5tupleIJNS2_IJNS_1CILi8EEENS3_ILi1EEEEEENS3_ILi2EEES4_EEENS2_IJNS2_IJS5_NS3_ILi0EEEEEEiNS3_ILi1024EEEEEEEEC2ERKS8_RKSC_,($_ZN7cutlass13device_kernelIN5flash19enable_sm80_to_sm89INS1_16FlashAttnBwdSm80INS1_25CollectiveMainloopBwdSm80ILi2ELi2EN4cute5tupleIJNS5_1CILi128EEES8_NS7_ILi64EEEEEENS_10bfloat16_tEfNS_4arch4Sm80ELb0ELb1ELb1ELb1ELb0ELb0ELb0ELb0ELi2ELi4ELi4ELi4ELb0EEENS1_24CollectiveEpilogueBwdGQAISA_fSD_Li256ELb1ELb0EEENS1_19SingleTileSchedulerILb1ELb0ELb0ELi128EEEEEEEEEvNT_6ParamsE$_ZN4cute3eso3ESOILb1ELb0EJNS_5tupleIJNS2_IJNS_1CILi8EEENS3_ILi1EEEEEENS3_ILi4EEES5_EEENS2_IJNS2_IJS5_NS3_ILi0EEEEEElS9_EEEEEC2ERKS8_RKSB_ - $_ZN7cutlass13device_kernelIN5flash19enable_sm80_to_sm89INS1_16FlashAttnBwdSm80INS1_25CollectiveMainloopBwdSm80ILi2ELi2EN4cute5tupleIJNS5_1CILi128EEES8_NS7_ILi64EEEEEENS_10bfloat16_tEfNS_4arch4Sm80ELb0ELb1ELb1ELb1ELb0ELb0ELb0ELb0ELi2ELi4ELi4ELi4ELb0EEENS1_24CollectiveEpilogueBwdGQAISA_fSD_Li256ELb1ELb0EEENS1_19SingleTileSchedulerILb1ELb0ELb0ELi128EEEEEEEEEvNT_6ParamsE$_ZN4cute3eso3ESOILb1ELb0EJNS_5tupleIJNS2_IJNS_1CILi8EEENS3_ILi1EEEEEENS3_ILi2EEES4_EEENS2_IJNS2_IJS5_NS3_ILi0EEEEEEiNS3_ILi1024EEEEEEEEC2ERKS8_RKSC_)
$_ZN7cutlass13device_kernelIN5flash19enable_sm80_to_sm89INS1_16FlashAttnBwdSm80INS1_25CollectiveMainloopBwdSm80ILi2ELi2EN4cute5tupleIJNS5_1CILi128EEES8_NS7_ILi64EEEEEENS_10bfloat16_tEfNS_4arch4Sm80ELb0ELb1ELb1ELb1ELb0ELb0ELb0ELb0ELi2ELi4ELi4ELi4ELb0EEENS1_24CollectiveEpilogueBwdGQAISA_fSD_Li256ELb1ELb0EEENS1_19SingleTileSchedulerILb1ELb0ELb0ELi128EEEEEEEEEvNT_6ParamsE$_ZN4cute3eso3ESOILb1ELb0EJNS_5tupleIJNS2_IJNS_1CILi8EEENS3_ILi1EEEEEENS3_ILi2EEES4_EEENS2_IJNS2_IJS5_NS3_ILi0EEEEEEiNS3_ILi1024EEEEEEEEC2ERKS8_RKSC_:
[----:B------:R-:W-:Y:S02]  /*84a0*/  IADD3 R2, R25, -c[0x0][0x20], RZ ;  /* 0x8000080019027a10 */ /* 0x000fe40007ffe0ff */
[----:B------:R-:W-:-:S03]  /*84b0*/  MOV R9, 0x0 ;  /* 0x0000000000097802 */ /* 0x000fc60000000f00 */
[----:B------:R1:W-:Y:S01]  /*84c0*/  STL [R2], R3 ;  /* 0x0000000302007387 */ /* 0x0003e20000100800 */
[----:B------:R-:W-:Y:S05]  /*84d0*/  RET.REL.NODEC R8 `(_ZN7cutlass13device_kernelIN5flash19enable_sm80_to_sm89INS1_16FlashAttnBwdSm80INS1_25CollectiveMainloopBwdSm80ILi2ELi2EN4cute5tupleIJNS5_1CILi128EEES8_NS7_ILi64EEEEEENS_10bfloat16_tEfNS_4arch4Sm80ELb0ELb1ELb1ELb1ELb0ELb0ELb0ELb0ELi2ELi4ELi4ELi4ELb0EEENS1_24CollectiveEpilogueBwdGQAISA_fSD_Li256ELb1ELb0EEENS1_19SingleTileSchedulerILb1ELb0ELb0ELi128EEEEEEEEEvNT_6ParamsE) ;  /* 0xffff7b2008007950 */ /* 0x000fea0003c3ffff */
        .type           $_ZN7cutlass13device_kernelIN5flash19enable_sm80_to_sm89INS1_16FlashAttnBwdSm80INS1_25CollectiveMainloopBwdSm80ILi2ELi2EN4cute5tupleIJNS5_1CILi128EEES8_NS7_ILi64EEEEEENS_10bfloat16_tEfNS_4arch4Sm80ELb0ELb1ELb1ELb1ELb0ELb0ELb0ELb0ELi2ELi4ELi4ELi4ELb0EEENS1_24CollectiveEpilogueBwdGQAISA_fSD_Li256ELb1ELb0EEENS1_19SingleTileSchedulerILb1ELb0ELb0ELi128EEEEEEEEEvNT_6ParamsE$_ZN4cute3eso3ESOILb1ELb0EJNS_5tupleIJNS2_IJNS_1CILi8EEENS3_ILi1EEEEEENS3_ILi4EEES5_EEENS2_IJNS2_IJS5_NS3_ILi0EEEEEElS9_EEEEEC2ERKS8_RKSB_,@function
        .size           $_ZN7cutlass13device_kernelIN5flash19enable_sm80_to_sm89INS1_16FlashAttnBwdSm80INS1_25CollectiveMainloopBwdSm80ILi2ELi2EN4cute5tupleIJNS5_1CILi128EEES8_NS7_ILi64EEEEEENS_10bfloat16_tEfNS_4arch4Sm80ELb0ELb1ELb1ELb1ELb0ELb0ELb0ELb0ELi2ELi4ELi4ELi4ELb0EEENS1_24CollectiveEpilogueBwdGQAISA_fSD_Li256ELb1ELb0EEENS1_19SingleTileSchedulerILb1ELb0ELb0ELi128EEEEEEEEEvNT_6ParamsE$_ZN4cute3eso3ESOILb1ELb0EJNS_5tupleIJNS2_IJNS_1CILi8EEENS3_ILi1EEEEEENS3_ILi4EEES5_EEENS2_IJNS2_IJS5_NS3_ILi0EEEEEElS9_EEEEEC2ERKS8_RKSB_,($_ZN7cutlass13device_kernelIN5flash19enable_sm80_to_sm89INS1_16FlashAttnBwdSm80INS1_25CollectiveMainloopBwdSm80ILi2ELi2EN4cute5tupleIJNS5_1CILi128EEES8_NS7_ILi64EEEEEENS_10bfloat16_tEfNS_4arch4Sm80ELb0ELb1ELb1ELb1ELb0ELb0ELb0ELb0ELi2ELi4ELi4ELi4ELb0EEENS1_24CollectiveEpilogueBwdGQAISA_fSD_Li256ELb1ELb0EEENS1_19SingleTileSchedulerILb1ELb0ELb0ELi128EEEEEEEEEvNT_6ParamsE$_ZN4cute3eso3ESOILb1ELb0EJNS_5tupleIJNS_1CILi0EEES4_EEEiEEC2ERKS5_RKi - $_ZN7cutlass13device_kernelIN5flash19enable_sm80_to_sm89INS1_16FlashAttnBwdSm80INS1_25CollectiveMainloopBwdSm80ILi2ELi2EN4cute5tupleIJNS5_1CILi128EEES8_NS7_ILi64EEEEEENS_10bfloat16_tEfNS_4arch4Sm80ELb0ELb1ELb1ELb1ELb0ELb0ELb0ELb0ELi2ELi4ELi4ELi4ELb0EEENS1_24CollectiveEpilogueBwdGQAISA_fSD_Li256ELb1ELb0EEENS1_19SingleTileSchedulerILb1ELb0ELb0ELi128EEEEEEEEEvNT_6ParamsE$_ZN4cute3eso3ESOILb1ELb0EJNS_5tupleIJNS2_IJNS_1CILi8EEENS3_ILi1EEEEEENS3_ILi4EEES5_EEENS2_IJNS2_IJS5_NS3_ILi0EEEEEElS9_EEEEEC2ERKS8_RKSB_)
$_ZN7cutlass13device_kernelIN5flash19enable_sm80_to_sm89INS1_16FlashAttnBwdSm80INS1_25CollectiveMainloopBwdSm80ILi2ELi2EN4cute5tupleIJNS5_1CILi128EEES8_NS7_ILi64EEEEEENS_10bfloat16_tEfNS_4arch4Sm80ELb0ELb1ELb1ELb1ELb0ELb0ELb0ELb0ELi2ELi4ELi4ELi4ELb0EEENS1_24CollectiveEpilogueBwdGQAISA_fSD_Li256ELb1ELb0EEENS1_19SingleTileSchedulerILb1ELb0ELb0ELi128EEEEEEEEEvNT_6ParamsE$_ZN4cute3eso3ESOILb1ELb0EJNS_5tupleIJNS2_IJNS_1CILi8EEENS3_ILi1EEEEEENS3_ILi4EEES5_EEENS2_IJNS2_IJS5_NS3_ILi0EEEEEElS9_EEEEEC2ERKS8_RKSB_:
[----:B------:R-:W-:Y:S01]  /*84e0*/  IADD3 R3, R15, -c[0x0][0x20], RZ ;  /* 0x800008000f037a10 */ /* 0x000fe20007ffe0ff */
[----:B------:R-:W-:Y:S01]  /*84f0*/  IMAD.MOV.U32 R82, RZ, RZ, R2 ;  /* 0x000000ffff527224 */ /* 0x000fe200078e0002 */
[----:B------:R-:W-:Y:S01]  /*8500*/  MOV R90, R6 ;  /* 0x00000006005a7202 */ /* 0x000fe20000000f00 */
[----:B------:R-:W-:Y:S01]  /*8510*/  IMAD.MOV.U32 R83, RZ, RZ, R5 ;  /* 0x000000ffff537224 */ /* 0x000fe200078e0005 */
[----:B------:R-:W-:-:S04]  /*8520*/  MOV R91, 0x0 ;  /* 0x00000000005b7802 */ /* 0x000fc80000000f00 */
[----:B------:R1:W-:Y:S01]  /*8530*/  STL.64 [R3], R82 ;  /* 0x0000005203007387 */ /* 0x0003e20000100a00 */
[----:B------:R-:W-:Y:S05]  /*8540*/  RET.REL.NODEC R90 `(_ZN7cutlass13device_kernelIN5flash19enable_sm80_to_sm89INS1_16FlashAttnBwdSm80INS1_25CollectiveMainloopBwdSm80ILi2ELi2EN4cute5tupleIJNS5_1CILi128EEES8_NS7_ILi64EEEEEENS_10bfloat16_tEfNS_4arch4Sm80ELb0ELb1ELb1ELb1ELb0ELb0ELb0ELb0ELi2ELi4ELi4ELi4ELb0EEENS1_24CollectiveEpilogueBwdGQAISA_fSD_Li256ELb1ELb0EEENS1_19SingleTileSchedulerILb1ELb0ELb0ELi128EEEEEEEEEvNT_6ParamsE) ;  /* 0xffff7ab05a007950 */ /* 0x000fea0003c3ffff */
        .type           $_ZN7cutlass13device_kernelIN5flash19enable_sm80_to_sm89INS1_16FlashAttnBwdSm80INS1_25CollectiveMainloopBwdSm80ILi2ELi2EN4cute5tupleIJNS5_1CILi128EEES8_NS7_ILi64EEEEEENS_10bfloat16_tEfNS_4arch4Sm80ELb0ELb1ELb1ELb1ELb0ELb0ELb0ELb0ELi2ELi4ELi4ELi4ELb0EEENS1_24CollectiveEpilogueBwdGQAISA_fSD_Li256ELb1ELb0EEENS1_19SingleTileSchedulerILb1ELb0ELb0ELi128EEEEEEEEEvNT_6ParamsE$_ZN4cute3eso3ESOILb1ELb0EJNS_5tupleIJNS_1CILi0EEES4_EEEiEEC2ERKS5_RKi,@function
        .size           $_ZN7cutlass13device_kernelIN5flash19enable_sm80_to_sm89INS1_16FlashAttnBwdSm80INS1_25CollectiveMainloopBwdSm80ILi2ELi2EN4cute5tupleIJNS5_1CILi128EEES8_NS7_ILi64EEEEEENS_10bfloat16_tEfNS_4arch4Sm80ELb0ELb1ELb1ELb1ELb0ELb0ELb0ELb0ELi2ELi4ELi4ELi4ELb0EEENS1_24CollectiveEpilogueBwdGQAISA_fSD_Li256ELb1ELb0EEENS1_19SingleTileSchedulerILb1ELb0ELb0ELi128EEEEEEEEEvNT_6ParamsE$_ZN4cute3eso3ESOILb1ELb0EJNS_5tupleIJNS_1CILi0EEES4_EEEiEEC2ERKS5_RKi,($_ZN7cutlass13device_kernelIN5flash19enable_sm80_to_sm89INS1_16FlashAttnBwdSm80INS1_25CollectiveMainloopBwdSm80ILi2ELi2EN4cute5tupleIJNS5_1CILi128EEES8_NS7_ILi64EEEEEENS_10bfloat16_tEfNS_4arch4Sm80ELb0ELb1ELb1ELb1ELb0ELb0ELb0ELb0ELi2ELi4ELi4ELi4ELb0EEENS1_24CollectiveEpilogueBwdGQAISA_fSD_Li256ELb1ELb0EEENS1_19SingleTileSchedulerILb1ELb0ELb0ELi128EEEEEEEEEvNT_6ParamsE$_ZN4cute3eso3ESOILb1ELb0EJNS_5tupleIJNS_1CILi16EEENS3_ILi2EEES5_S5_NS3_ILi4EEES5_EEENS2_IJNS3_ILi1EEEiiiNS3_ILi144EEENS3_ILi512EEEEEEEEC2ERKS7_RKSB_ - $_ZN7cutlass13device_kernelIN5flash19enable_sm80_to_sm89INS1_16FlashAttnBwdSm80INS1_25CollectiveMainloopBwdSm80ILi2ELi2EN4cute5tupleIJNS5_1CILi128EEES8_NS7_ILi64EEEEEENS_10bfloat16_tEfNS_4arch4Sm80ELb0ELb1ELb1ELb1ELb0ELb0ELb0ELb0ELi2ELi4ELi4ELi4ELb0EEENS1_24CollectiveEpilogueBwdGQAISA_fSD_Li256ELb1ELb0EEENS1_19SingleTileSchedulerILb1ELb0ELb0ELi128EEEEEEEEEvNT_6ParamsE$_ZN4cute3eso3ESOILb1ELb0EJNS_5tupleIJNS_1CILi0EEES4_EEEiEEC2ERKS5_RKi)
$_ZN7cutlass13device_kernelIN5flash19enable_sm80_to_sm89INS1_16FlashAttnBwdSm80INS1_25CollectiveMainloopBwdSm80ILi2ELi2EN4cute5tupleIJNS5_1CILi128EEES8_NS7_ILi64EEEEEENS_10bfloat16_tEfNS_4arch4Sm80ELb0ELb1ELb1ELb1ELb0ELb0ELb0ELb0ELi2ELi4ELi4ELi4ELb0EEENS1_24CollectiveEpilogueBwdGQAISA_fSD_Li256ELb1ELb0EEENS1_19SingleTileSchedulerILb1ELb0ELb0ELi128EEEEEEEEEvNT_6ParamsE$_ZN4cute3eso3ESOILb1ELb0EJNS_5tupleIJNS_1CILi0EEES4_EEEiEEC2ERKS5_RKi:
[----:B------:R-:W-:Y:S02]  /*8550*/  IADD3 R2, R68, -c[0x0][0x20], RZ ;  /* 0x8000080044027a10 */ /* 0x000fe40007ffe0ff */
[----:B------:R-:W-:-:S03]  /*8560*/  MOV R5, 0x0 ;  /* 0x0000000000057802 */ /* 0x000fc60000000f00 */
[----:B------:R1:W-:Y:S01]  /*8570*/  STL [R2], R3 ;  /* 0x0000000302007387 */ /* 0x0003e20000100800 */
[----:B------:R-:W-:Y:S05]  /*8580*/  RET.REL.NODEC R4 `(_ZN7cutlass13device_kernelIN5flash19enable_sm80_to_sm89INS1_16FlashAttnBwdSm80INS1_25CollectiveMainloopBwdSm80ILi2ELi2EN4cute5tupleIJNS5_1CILi128EEES8_NS7_ILi64EEEEEENS_10bfloat16_tEfNS_4arch4Sm80ELb0ELb1ELb1ELb1ELb0ELb0ELb0ELb0ELi2ELi4ELi4ELi4ELb0EEENS1_24CollectiveEpilogueBwdGQAISA_fSD_Li256ELb1ELb0EEENS1_19SingleTileSchedulerILb1ELb0ELb0ELi128EEEEEEEEEvNT_6ParamsE) ;  /* 0xffff7a7004007950 */ /* 0x000fea0003c3ffff */
        .type           $_ZN7cutlass13device_kernelIN5flash19enable_sm80_to_sm89INS1_16FlashAttnBwdSm80INS1_25CollectiveMainloopBwdSm80ILi2ELi2EN4cute5tupleIJNS5_1CILi128EEES8_NS7_ILi64EEEEEENS_10bfloat16_tEfNS_4arch4Sm80ELb0ELb1ELb1ELb1ELb0ELb0ELb0ELb0ELi2ELi4ELi4ELi4ELb0EEENS1_24CollectiveEpilogueBwdGQAISA_fSD_Li256ELb1ELb0EEENS1_19SingleTileSchedulerILb1ELb0ELb0ELi128EEEEEEEEEvNT_6ParamsE$_ZN4cute3eso3ESOILb1ELb0EJNS_5tupleIJNS_1CILi16EEENS3_ILi2EEES5_S5_NS3_ILi4EEES5_EEENS2_IJNS3_ILi1EEEiiiNS3_ILi144EEENS3_ILi512EEEEEEEEC2ERKS7_RKSB_,@function
        .size           $_ZN7cutlass13device_kernelIN5flash19enable_sm80_to_sm89INS1_16FlashAttnBwdSm80INS1_25CollectiveMainloopBwdSm80ILi2ELi2EN4cute5tupleIJNS5_1CILi128EEES8_NS7_ILi64EEEEEENS_10bfloat16_tEfNS_4arch4Sm80ELb0ELb1ELb1ELb1ELb0ELb0ELb0ELb0ELi2ELi4ELi4ELi4ELb0EEENS1_24CollectiveEpilogueBwdGQAISA_fSD_Li256ELb1ELb0EEENS1_19SingleTileSchedulerILb1ELb0ELb0ELi128EEEEEEEEEvNT_6ParamsE$_ZN4cute3eso3ESOILb1ELb0EJNS_5tupleIJNS_1CILi16EEENS3_ILi2EEES5_S5_NS3_ILi4EEES5_EEENS2_IJNS3_ILi1EEEiiiNS3_ILi144EEENS3_ILi512EEEEEEEEC2ERKS7_RKSB_,($_ZN7cutlass13device_kernelIN5flash19enable_sm80_to_sm89INS1_16FlashAttnBwdSm80INS1_25CollectiveMainloopBwdSm80ILi2ELi2EN4cute5tupleIJNS5_1CILi128EEES8_NS7_ILi64EEEEEENS_10bfloat16_tEfNS_4arch4Sm80ELb0ELb1ELb1ELb1ELb0ELb0ELb0ELb0ELi2ELi4ELi4ELi4ELb0EEENS1_24CollectiveEpilogueBwdGQAISA_fSD_Li256ELb1ELb0EEENS1_19SingleTileSchedulerILb1ELb0ELb0ELi128EEEEEEEEEvNT_6ParamsE$_ZN4cute3eso3ESOILb1ELb0EJNS_5tupleIJNS_1CILi1EEENS2_IJS4_NS3_ILi2EEES5_EEEEEENS2_IJNS3_ILi0EEENS2_IJS4_NS3_ILi256EEEiEEEEEEEEC2ERKS7_RKSB_ - $_ZN7cutlass13device_kernelIN5flash19enable_sm80_to_sm89INS1_16FlashAttnBwdSm80INS1_25CollectiveMainloopBwdSm80ILi2ELi2EN4cute5tupleIJNS5_1CILi128EEES8_NS7_ILi64EEEEEENS_10bfloat16_tEfNS_4arch4Sm80ELb0ELb1ELb1ELb1ELb0ELb0ELb0ELb0ELi2ELi4ELi4ELi4ELb0EEENS1_24CollectiveEpilogueBwdGQAISA_fSD_Li256ELb1ELb0EEENS1_19SingleTileSchedulerILb1ELb0ELb0ELi128EEEEEEEEEvNT_6ParamsE$_ZN4cute3eso3ESOILb1ELb0EJNS_5tupleIJNS_1CILi16EEENS3_ILi2EEES5_S5_NS3_ILi4EEES5_EEENS2_IJNS3_ILi1EEEiiiNS3_ILi144EEENS3_ILi512EEEEEEEEC2ERKS7_RKSB_)
$_ZN7cutlass13device_kernelIN5flash19enable_sm80_to_sm89INS1_16FlashAttnBwdSm80INS1_25CollectiveMainloopBwdSm80ILi2ELi2EN4cute5tupleIJNS5_1CILi128EEES8_NS7_ILi64EEEEEENS_10bfloat16_tEfNS_4arch4Sm80ELb0ELb1ELb1ELb1ELb0ELb0ELb0ELb0ELi2ELi4ELi4ELi4ELb0EEENS1_24CollectiveEpilogueBwdGQAISA_fSD_Li256ELb1ELb0EEENS1_19SingleTileSchedulerILb1ELb0ELb0ELi128EEEEEEEEEvNT_6ParamsE$_ZN4cute3eso3ESOILb1ELb0EJNS_5tupleIJNS_1CILi16EEENS3_ILi2EEES5_S5_NS3_ILi4EEES5_EEENS2_IJNS3_ILi1EEEiiiNS3_ILi144EEENS3_ILi512EEEEEEEEC2ERKS7_RKSB_:
[----:B------:R-:W-:Y:S02]  /*8590*/  IADD3 R4, R60, -c[0x0][0x20], RZ ;  /* 0x800008003c047a10 */ /* 0x000fe40007ffe0ff */
[----:B------:R-:W-:-:S03]  /*85a0*/  MOV R9, 0x0 ;  /* 0x0000000000097802 */ /* 0x000fc60000000f00 */
[----:B------:R1:W-:Y:S04]  /*85b0*/  STL [R4], R2 ;  /* 0x0000000204007387 */ /* 0x0003e80000100800 */
[----:B------:R1:W-:Y:S04]  /*85c0*/  STL [R4+0x4], R3 ;  /* 0x0000040304007387 */ /* 0x0003e80000100800 */
[----:B------:R1:W-:Y:S01]  /*85d0*/  STL [R4+0x8], R5 ;  /* 0x0000080504007387 */ /* 0x0003e20000100800 */
[----:B------:R-:W-:Y:S05]  /*85e0*/  RET.REL.NODEC R8 `(_ZN7cutlass13device_kernelIN5flash19enable_sm80_to_sm89INS1_16FlashAttnBwdSm80INS1_25CollectiveMainloopBwdSm80ILi2ELi2EN4cute5tupleIJNS5_1CILi128EEES8_NS7_ILi64EEEEEENS_10bfloat16_tEfNS_4arch4Sm80ELb0ELb1ELb1ELb1ELb0ELb0ELb0ELb0ELi2ELi4ELi4ELi4ELb0EEENS1_24CollectiveEpilogueBwdGQAISA_fSD_Li256ELb1ELb0EEENS1_19SingleTileSchedulerILb1ELb0ELb0ELi128EEEEEEEEEvNT_6ParamsE) ;  /* 0xffff7a1008007950 */ /* 0x000fea0003c3ffff */
        .type           $_ZN7cutlass13device_kernelIN5flash19enable_sm80_to_sm89INS1_16FlashAttnBwdSm80INS1_25CollectiveMainloopBwdSm80ILi2ELi2EN4cute5tupleIJNS5_1CILi128EEES8_NS7_ILi64EEEEEENS_10bfloat16_tEfNS_4arch4Sm80ELb0ELb1ELb1ELb1ELb0ELb0ELb0ELb0ELi2ELi4ELi4ELi4ELb0EEENS1_24CollectiveEpilogueBwdGQAISA_fSD_Li256ELb1ELb0EEENS1_19SingleTileSchedulerILb1ELb0ELb0ELi128EEEEEEEEEvNT_6ParamsE$_ZN4cute3eso3ESOILb1ELb0EJNS_5tupleIJNS_1CILi1EEENS2_IJS4_NS3_ILi2EEES5_EEEEEENS2_IJNS3_ILi0EEENS2_IJS4_NS3_ILi256EEEiEEEEEEEEC2ERKS7_RKSB_,@function
        .size           $_ZN7cutlass13device_kernelIN5flash19enable_sm80_to_sm89INS1_16FlashAttnBwdSm80INS1_25CollectiveMainloopBwdSm80ILi2ELi2EN4cute5tupleIJNS5_1CILi128EEES8_NS7_ILi64EEEEEENS_10bfloat16_tEfNS_4arch4Sm80ELb0ELb1ELb1ELb1ELb0ELb0ELb0ELb0ELi2ELi4ELi4ELi4ELb0EEENS1_24CollectiveEpilogueBwdGQAISA_fSD_Li256ELb1ELb0EEENS1_19SingleTileSchedulerILb1ELb0ELb0ELi128EEEEEEEEEvNT_6ParamsE$_ZN4cute3eso3ESOILb1ELb0EJNS_5tupleIJNS_1CILi1EEENS2_IJS4_NS3_ILi2EEES5_EEEEEENS2_IJNS3_ILi0EEENS2_IJS4_NS3_ILi256EEEiEEEEEEEEC2ERKS7_RKSB_,($_ZN7cutlass13device_kernelIN5flash19enable_sm80_to_sm89INS1_16FlashAttnBwdSm80INS1_25CollectiveMainloopBwdSm80ILi2ELi2EN4cute5tupleIJNS5_1CILi128EEES8_NS7_ILi64EEEEEENS_10bfloat16_tEfNS_4arch4Sm80ELb0ELb1ELb1ELb1ELb0ELb0ELb0ELb0ELi2ELi4ELi4ELi4ELb0EEENS1_24CollectiveEpilogueBwdGQAISA_fSD_Li256ELb1ELb0EEENS1_19SingleTileSchedulerILb1ELb0ELb0ELi128EEEEEEEEEvNT_6ParamsE$_ZN4cute3eso3ESOILb1ELb0EJNS_5tupleIJNS_1CILi1EEENS3_ILi0EEEEEENS2_IJiEEEEEC2ERKS6_RKS7_ - $_ZN7cutlass13device_kernelIN5flash19enable_sm80_to_sm89INS1_16FlashAttnBwdSm80INS1_25CollectiveMainloopBwdSm80ILi2ELi2EN4cute5tupleIJNS5_1CILi128EEES8_NS7_ILi64EEEEEENS_10bfloat16_tEfNS_4arch4Sm80ELb0ELb1ELb1ELb1ELb0ELb0ELb0ELb0ELi2ELi4ELi4ELi4ELb0EEENS1_24CollectiveEpilogueBwdGQAISA_fSD_Li256ELb1ELb0EEENS1_19SingleTileSchedulerILb1ELb0ELb0ELi128EEEEEEEEEvNT_6ParamsE$_ZN4cute3eso3ESOILb1ELb0EJNS_5tupleIJNS_1CILi1EEENS2_IJS4_NS3_ILi2EEES5_EEEEEENS2_IJNS3_ILi0EEENS2_IJS4_NS3_ILi256EEEiEEEEEEEEC2ERKS7_RKSB_)
$_ZN7cutlass13device_kernelIN5flash19enable_sm80_to_sm89INS1_16FlashAttnBwdSm80INS1_25CollectiveMainloopBwdSm80ILi2ELi2EN4cute5tupleIJNS5_1CILi128EEES8_NS7_ILi64EEEEEENS_10bfloat16_tEfNS_4arch4Sm80ELb0ELb1ELb1ELb1ELb0ELb0ELb0ELb0ELi2ELi4ELi4ELi4ELb0EEENS1_24CollectiveEpilogueBwdGQAISA_fSD_Li256ELb1ELb0EEENS1_19SingleTileSchedulerILb1ELb0ELb0ELi128EEEEEEEEEvNT_6ParamsE$_ZN4cute3eso3ESOILb1ELb0EJNS_5tupleIJNS_1CILi1EEENS2_IJS4_NS3_ILi2EEES5_EEEEEENS2_IJNS3_ILi0EEENS2_IJS4_NS3_ILi256EEEiEEEEEEEEC2ERKS7_RKSB_:
[----:B------:R-:W-:Y:S02]  /*85f0*/  IADD3 R3, R9, -c[0x0][0x20], RZ ;  /* 0x8000080009037a10 */ /* 0x000fe40007ffe0ff */
[----:B------:R-:W-:-:S03]  /*8600*/  MOV R5, 0x0 ;  /* 0x0000000000057802 */ /* 0x000fc60000000f00 */
[----:B------:R1:W-:Y:S01]  /*8610*/  STL [R3], R2 ;  /* 0x0000000203007387 */ /* 0x0003e20000100800 */
[----:B------:R-:W-:Y:S05]  /*8620*/  RET.REL.NODEC R4 `(_ZN7cutlass13device_kernelIN5flash19enable_sm80_to_sm89INS1_16FlashAttnBwdSm80INS1_25CollectiveMainloopBwdSm80ILi2ELi2EN4cute5tupleIJNS5_1CILi128EEES8_NS7_ILi64EEEEEENS_10bfloat16_tEfNS_4arch4Sm80ELb0ELb1ELb1ELb1ELb0ELb0ELb0ELb0ELi2ELi4ELi4ELi4ELb0EEENS1_24CollectiveEpilogueBwdGQAISA_fSD_Li256ELb1ELb0EEENS1_19SingleTileSchedulerILb1ELb0ELb0ELi128EEEEEEEEEvNT_6ParamsE) ;  /* 0xffff79d004007950 */ /* 0x000fea0003c3ffff */
        .type           $_ZN7cutlass13device_kernelIN5flash19enable_sm80_to_sm89INS1_16FlashAttnBwdSm80INS1_25CollectiveMainloopBwdSm80ILi2ELi2EN4cute5tupleIJNS5_1CILi128EEES8_NS7_ILi64EEEEEENS_10bfloat16_tEfNS_4arch4Sm80ELb0ELb1ELb1ELb1ELb0ELb0ELb0ELb0ELi2ELi4ELi4ELi4ELb0EEENS1_24CollectiveEpilogueBwdGQAISA_fSD_Li256ELb1ELb0EEENS1_19SingleTileSchedulerILb1ELb0ELb0ELi128EEEEEEEEEvNT_6ParamsE$_ZN4cute3eso3ESOILb1ELb0EJNS_5tupleIJNS_1CILi1EEENS3_ILi0EEEEEENS2_IJiEEEEEC2ERKS6_RKS7_,@function
        .size           $_ZN7cutlass13device_kernelIN5flash19enable_sm80_to_sm89INS1_16FlashAttnBwdSm80INS1_25CollectiveMainloopBwdSm80ILi2ELi2EN4cute5tupleIJNS5_1CILi128EEES8_NS7_ILi64EEEEEENS_10bfloat16_tEfNS_4arch4Sm80ELb0ELb1ELb1ELb1ELb0ELb0ELb0ELb0ELi2ELi4ELi4ELi4ELb0EEENS1_24CollectiveEpilogueBwdGQAISA_fSD_Li256ELb1ELb0EEENS1_19SingleTileSchedulerILb1ELb0ELb0ELi128EEEEEEEEEvNT_6ParamsE$_ZN4cute3eso3ESOILb1ELb0EJNS_5tupleIJNS_1CILi1EEENS3_ILi0EEEEEENS2_IJiEEEEEC2ERKS6_RKS7_,($_ZN7cutlass13device_kernelIN5flash19enable_sm80_to_sm89INS1_16FlashAttnBwdSm80INS1_25CollectiveMainloopBwdSm80ILi2ELi2EN4cute5tupleIJNS5_1CILi128EEES8_NS7_ILi64EEEEEENS_10bfloat16_tEfNS_4arch4Sm80ELb0ELb1ELb1ELb1ELb0ELb0ELb0ELb0ELi2ELi4ELi4ELi4ELb0EEENS1_24CollectiveEpilogueBwdGQAISA_fSD_Li256ELb1ELb0EEENS1_19SingleTileSchedulerILb1ELb0ELb0ELi128EEEEEEEEEvNT_6ParamsE$_ZN4cute3eso3ESOILb1ELb0EJNS_5tupleIJNS_1CILi1EEENS3_ILi0EEEEEENS3_ILi4096EEENS2_IJiiEEEEEC2ERKS6_RKS7_RKS8_ - $_ZN7cutlass13device_kernelIN5flash19enable_sm80_to_sm89INS1_16FlashAttnBwdSm80INS1_25CollectiveMainloopBwdSm80ILi2ELi2EN4cute5tupleIJNS5_1CILi128EEES8_NS7_ILi64EEEEEENS_10bfloat16_tEfNS_4arch4Sm80ELb0ELb1ELb1ELb1ELb0ELb0ELb0ELb0ELi2ELi4ELi4ELi4ELb0EEENS1_24CollectiveEpilogueBwdGQAISA_fSD_Li256ELb1ELb0EEENS1_19SingleTileSchedulerILb1ELb0ELb0ELi128EEEEEEEEEvNT_6ParamsE$_ZN4cute3eso3ESOILb1ELb0EJNS_5tupleIJNS_1CILi1EEENS3_ILi0EEEEEENS2_IJiEEEEEC2ERKS6_RKS7_)
$_ZN7cutlass13device_kernelIN5flash19enable_sm80_to_sm89INS1_16FlashAttnBwdSm80INS1_25CollectiveMainloopBwdSm80ILi2ELi2EN4cute5tupleIJNS5_1CILi128EEES8_NS7_ILi64EEEEEENS_10bfloat16_tEfNS_4arch4Sm80ELb0ELb1ELb1ELb1ELb0ELb0ELb0ELb0ELi2ELi4ELi4ELi4ELb0EEENS1_24CollectiveEpilogueBwdGQAISA_fSD_Li256ELb1ELb0EEENS1_19SingleTileSchedulerILb1ELb0ELb0ELi128EEEEEEEEEvNT_6ParamsE$_ZN4cute3eso3ESOILb1ELb0EJNS_5tupleIJNS_1CILi1EEENS3_ILi0EEEEEENS2_IJiEEEEEC2ERKS6_RKS7_:
[----:B------:R-:W-:Y:S02]  /*8630*/  IADD3 R2, R68, -c[0x0][0x20], RZ ;  /* 0x8000080044027a10 */ /* 0x000fe40007ffe0ff */
[----:B------:R-:W-:-:S03]  /*8640*/  MOV R7, 0x0 ;  /* 0x0000000000077802 */ /* 0x000fc60000000f00 */
[----:B------:R1:W-:Y:S01]  /*8650*/  STL [R2], R3 ;  /* 0x0000000302007387 */ /* 0x0003e20000100800 */
[----:B------:R-:W-:Y:S05]  /*8660*/  RET.REL.NODEC R6 `(_ZN7cutlass13device_kernelIN5flash19enable_sm80_to_sm89INS1_16FlashAttnBwdSm80INS1_25CollectiveMainloopBwdSm80ILi2ELi2EN4cute5tupleIJNS5_1CILi128EEES8_NS7_ILi64EEEEEENS_10bfloat16_tEfNS_4arch4Sm80ELb0ELb1ELb1ELb1ELb0ELb0ELb0ELb0ELi2ELi4ELi4ELi4ELb0EEENS1_24CollectiveEpilogueBwdGQAISA_fSD_Li256ELb1ELb0EEENS1_19SingleTileSchedulerILb1ELb0ELb0ELi128EEEEEEEEEvNT_6ParamsE) ;  /* 0xffff799006007950 */ /* 0x000fea0003c3ffff */
        .type           $_ZN7cutlass13device_kernelIN5flash19enable_sm80_to_sm89INS1_16FlashAttnBwdSm80INS1_25CollectiveMainloopBwdSm80ILi2ELi2EN4cute5tupleIJNS5_1CILi128EEES8_NS7_ILi64EEEEEENS_10bfloat16_tEfNS_4arch4Sm80ELb0ELb1ELb1ELb1ELb0ELb0ELb0ELb0ELi2ELi4ELi4ELi4ELb0EEENS1_24CollectiveEpilogueBwdGQAISA_fSD_Li256ELb1ELb0EEENS1_19SingleTileSchedulerILb1ELb0ELb0ELi128EEEEEEEEEvNT_6ParamsE$_ZN4cute3eso3ESOILb1ELb0EJNS_5tupleIJNS_1CILi1EEENS3_ILi0EEEEEENS3_ILi4096EEENS2_IJiiEEEEEC2ERKS6_RKS7_RKS8_,@function
        .size           $_ZN7cutlass13device_kernelIN5flash19enable_sm80_to_sm89INS1_16FlashAttnBwdSm80INS1_25CollectiveMainloopBwdSm80ILi2ELi2EN4cute5tupleIJNS5_1CILi128EEES8_NS7_ILi64EEEEEENS_10bfloat16_tEfNS_4arch4Sm80ELb0ELb1ELb1ELb1ELb0ELb0ELb0ELb0ELi2ELi4ELi4ELi4ELb0EEENS1_24CollectiveEpilogueBwdGQAISA_fSD_Li256ELb1ELb0EEENS1_19SingleTileSchedulerILb1ELb0ELb0ELi128EEEEEEEEEvNT_6ParamsE$_ZN4cute3eso3ESOILb1ELb0EJNS_5tupleIJNS_1CILi1EEENS3_ILi0EEEEEENS3_ILi4096EEENS2_IJiiEEEEEC2ERKS6_RKS7_RKS8_,($_ZN7cutlass13device_kernelIN5flash19enable_sm80_to_sm89INS1_16FlashAttnBwdSm80INS1_25CollectiveMainloopBwdSm80ILi2ELi2EN4cute5tupleIJNS5_1CILi128EEES8_NS7_ILi64EEEEEENS_10bfloat16_tEfNS_4arch4Sm80ELb0ELb1ELb1ELb1ELb0ELb0ELb0ELb0ELi2ELi4ELi4ELi4ELb0EEENS1_24CollectiveEpilogueBwdGQAISA_fSD_Li256ELb1ELb0EEENS1_19SingleTileSchedulerILb1ELb0ELb0ELi128EEEEEEEEEvNT_6ParamsE$_ZN4cute3eso3ESOILb1ELb0EJNS_5tupleIJNS_1CILi1EEENS3_ILi0EEEEEEiEEC2ERKS6_RKi - $_ZN7cutlass13device_kernelIN5flash19enable_sm80_to_sm89INS1_16FlashAttnBwdSm80INS1_25CollectiveMainloopBwdSm80ILi2ELi2EN4cute5tupleIJNS5_1CILi128EEES8_NS7_ILi64EEEEEENS_10bfloat16_tEfNS_4arch4Sm80ELb0ELb1ELb1ELb1ELb0ELb0ELb0ELb0ELi2ELi4ELi4ELi4ELb0EEENS1_24CollectiveEpilogueBwdGQAISA_fSD_Li256ELb1ELb0EEENS1_19SingleTileSchedulerILb1ELb0ELb0ELi128EEEEEEEEEvNT_6ParamsE$_ZN4cute3eso3ESOILb1ELb0EJNS_5tupleIJNS_1CILi1EEENS3_ILi0EEEEEENS3_ILi4096EEENS2_IJiiEEEEEC2ERKS6_RKS7_RKS8_)
$_ZN7cutlass13device_kernelIN5flash19enable_sm80_to_sm89INS1_16FlashAttnBwdSm80INS1_25CollectiveMainloopBwdSm80ILi2ELi2EN4cute5tupleIJNS5_1CILi128EEES8_NS7_ILi64EEEEEENS_10bfloat16_tEfNS_4arch4Sm80ELb0ELb1ELb1ELb1ELb0ELb0ELb0ELb0ELi2ELi4ELi4ELi4ELb0EEENS1_24CollectiveEpilogueBwdGQAISA_fSD_Li256ELb1ELb0EEENS1_19SingleTileSchedulerILb1ELb0ELb0ELi128EEEEEEEEEvNT_6ParamsE$_ZN4cute3eso3ESOILb1ELb0EJNS_5tupleIJNS_1CILi1EEENS3_ILi0EEEEEENS3_ILi4096EEENS2_IJiiEEEEEC2ERKS6_RKS7_RKS8_:
[----:B------:R-:W-:Y:S01]  /*8670*/  IADD3 R2, R2, -c[0x0][0x20], RZ ;  /* 0x8000080002027a10 */ /* 0x000fe20007ffe0ff */
[----:B------:R-:W-:Y:S01]  /*8680*/  IMAD.MOV.U32 R8, RZ, RZ, R6 ;  /* 0x000000ffff087224 */ /* 0x000fe200078e0006 */
[----:B------:R-:W-:-:S03]  /*8690*/  MOV R9, 0x0 ;  /* 0x0000000000097802 */ /* 0x000fc60000000f00 */
[----:B------:R1:W-:Y:S04]  /*86a0*/  STL [R2], R5 ;  /* 0x0000000502007387 */ /* 0x0003e80000100800 */
[----:B------:R1:W-:Y:S01]  /*86b0*/  STL [R2+0x4], R3 ;  /* 0x0000040302007387 */ /* 0x0003e20000100800 */
[----:B------:R-:W-:Y:S05]  /*86c0*/  RET.REL.NODEC R8 `(_ZN7cutlass13device_kernelIN5flash19enable_sm80_to_sm89INS1_16FlashAttnBwdSm80INS1_25CollectiveMainloopBwdSm80ILi2ELi2EN4cute5tupleIJNS5_1CILi128EEES8_NS7_ILi64EEEEEENS_10bfloat16_tEfNS_4arch4Sm80ELb0ELb1ELb1ELb1ELb0ELb0ELb0ELb0ELi2ELi4ELi4ELi4ELb0EEENS1_24CollectiveEpilogueBwdGQAISA_fSD_Li256ELb1ELb0EEENS1_19SingleTileSchedulerILb1ELb0ELb0ELi128EEEEEEEEEvNT_6ParamsE) ;  /* 0xffff793008007950 */ /* 0x000fea0003c3ffff */
        .type           $_ZN7cutlass13device_kernelIN5flash19enable_sm80_to_sm89INS1_16FlashAttnBwdSm80INS1_25CollectiveMainloopBwdSm80ILi2ELi2EN4cute5tupleIJNS5_1CILi128EEES8_NS7_ILi64EEEEEENS_10bfloat16_tEfNS_4arch4Sm80ELb0ELb1ELb1ELb1ELb0ELb0ELb0ELb0ELi2ELi4ELi4ELi4ELb0EEENS1_24CollectiveEpilogueBwdGQAISA_fSD_Li256ELb1ELb0EEENS1_19SingleTileSchedulerILb1ELb0ELb0ELi128EEEEEEEEEvNT_6ParamsE$_ZN4cute3eso3ESOILb1ELb0EJNS_5tupleIJNS_1CILi1EEENS3_ILi0EEEEEEiEEC2ERKS6_RKi,@function
        .size           $_ZN7cutlass13device_kernelIN5flash19enable_sm80_to_sm89INS1_16FlashAttnBwdSm80INS1_25CollectiveMainloopBwdSm80ILi2ELi2EN4cute5tupleIJNS5_1CILi128EEES8_NS7_ILi64EEEEEENS_10bfloat16_tEfNS_4arch4Sm80ELb0ELb1ELb1ELb1ELb0ELb0ELb0ELb0ELi2ELi4ELi4ELi4ELb0EEENS1_24CollectiveEpilogueBwdGQAISA_fSD_Li256ELb1ELb0EEENS1_19SingleTileSchedulerILb1ELb0ELb0ELi128EEEEEEEEEvNT_6ParamsE$_ZN4cute3eso3ESOILb1ELb0EJNS_5tupleIJNS_1CILi1EEENS3_ILi0EEEEEEiEEC2ERKS6_RKi,($_ZN7cutlass13device_kernelIN5flash19enable_sm80_to_sm89INS1_16FlashAttnBwdSm80INS1_25CollectiveMainloopBwdSm80ILi2ELi2EN4cute5tupleIJNS5_1CILi128EEES8_NS7_ILi64EEEEEENS_10bfloat16_tEfNS_4arch4Sm80ELb0ELb1ELb1ELb1ELb0ELb0ELb0ELb0ELi2ELi4ELi4ELi4ELb0EEENS1_24CollectiveEpilogueBwdGQAISA_fSD_Li256ELb1ELb0EEENS1_19SingleTileSchedulerILb1ELb0ELb0ELi128EEEEEEEEEvNT_6ParamsE$_ZN4cute3eso3ESOILb1ELb0EJNS_5tupleIJNS_1CILi1EEENS3_ILi0EEEEEEiNS3_ILi1024EEEEEC2ERKS6_RKiRKS7_ - $_ZN7cutlass13device_kernelIN5flash19enable_sm80_to_sm89INS1_16FlashAttnBwdSm80INS1_25CollectiveMainloopBwdSm80ILi2ELi2EN4cute5tupleIJNS5_1CILi128EEES8_NS7_ILi64EEEEEENS_10bfloat16_tEfNS_4arch4Sm80ELb0ELb1ELb1ELb1ELb0ELb0ELb0ELb0ELi2ELi4ELi4ELi4ELb0EEENS1_24CollectiveEpilogueBwdGQAISA_fSD_Li256ELb1ELb0EEENS1_19SingleTileSchedulerILb1ELb0ELb0ELi128EEEEEEEEEvNT_6ParamsE$_ZN4cute3eso3ESOILb1ELb0EJNS_5tupleIJNS_1CILi1EEENS3_ILi0EEEEEEiEEC2ERKS6_RKi)
$_ZN7cutlass13device_kernelIN5flash19enable_sm80_to_sm89INS1_16FlashAttnBwdSm80INS1_25CollectiveMainloopBwdSm80ILi2ELi2EN4cute5tupleIJNS5_1CILi128EEES8_NS7_ILi64EEEEEENS_10bfloat16_tEfNS_4arch4Sm80ELb0ELb1ELb1ELb1ELb0ELb0ELb0ELb0ELi2ELi4ELi4ELi4ELb0EEENS1_24CollectiveEpilogueBwdGQAISA_fSD_Li256ELb1ELb0EEENS1_19SingleTileSchedulerILb1ELb0ELb0ELi128EEEEEEEEEvNT_6ParamsE$_ZN4cute3eso3ESOILb1ELb0EJNS_5tupleIJNS_1CILi1EEENS3_ILi0EEEEEEiEEC2ERKS6_RKi:
[----:B------:R-:W-:Y:S02]  /*86d0*/  IADD3 R2, R2, -c[0x0][0x20], RZ ;  /* 0x8000080002027a10 */ /* 0x000fe40007ffe0ff */
[----:B------:R-:W-:-:S03]  /*86e0*/  MOV R7, 0x0 ;  /* 0x0000000000077802 */ /* 0x000fc60000000f00 */
[----:B------:R1:W-:Y:S01]  /*86f0*/  STL [R2], R3 ;  /* 0x0000000302007387 */ /* 0x0003e20000100800 */
[----:B------:R-:W-:Y:S05]  /*8700*/  RET.REL.NODEC R6 `(_ZN7cutlass13device_kernelIN5flash19enable_sm80_to_sm89INS1_16FlashAttnBwdSm80INS1_25CollectiveMainloopBwdSm80ILi2ELi2EN4cute5tupleIJNS5_1CILi128EEES8_NS7_ILi64EEEEEENS_10bfloat16_tEfNS_4arch4Sm80ELb0ELb1ELb1ELb1ELb0ELb0ELb0ELb0ELi2ELi4ELi4ELi4ELb0EEENS1_24CollectiveEpilogueBwdGQAISA_fSD_Li256ELb1ELb0EEENS1_19SingleTileSchedulerILb1ELb0ELb0ELi128EEEEEEEEEvNT_6ParamsE) ;  /* 0xffff78f006007950 */ /* 0x000fea0003c3ffff */
        .type           $_ZN7cutlass13device_kernelIN5flash19enable_sm80_to_sm89INS1_16FlashAttnBwdSm80INS1_25CollectiveMainloopBwdSm80ILi2ELi2EN4cute5tupleIJNS5_1CILi128EEES8_NS7_ILi64EEEEEENS_10bfloat16_tEfNS_4arch4Sm80ELb0ELb1ELb1ELb1ELb0ELb0ELb0ELb0ELi2ELi4ELi4ELi4ELb0EEENS1_24CollectiveEpilogueBwdGQAISA_fSD_Li256ELb1ELb0EEENS1_19SingleTileSchedulerILb1ELb0ELb0ELi128EEEEEEEEEvNT_6ParamsE$_ZN4cute3eso3ESOILb1ELb0EJNS_5tupleIJNS_1CILi1EEENS3_ILi0EEEEEEiNS3_ILi1024EEEEEC2ERKS6_RKiRKS7_,@function
        .size           $_ZN7cutlass13device_kernelIN5flash19enable_sm80_to_sm89INS1_16FlashAttnBwdSm80INS1_25CollectiveMainloopBwdSm80ILi2ELi2EN4cute5tupleIJNS5_1CILi128EEES8_NS7_ILi64EEEEEENS_10bfloat16_tEfNS_4arch4Sm80ELb0ELb1ELb1ELb1ELb0ELb0ELb0ELb0ELi2ELi4ELi4ELi4ELb0EEENS1_24CollectiveEpilogueBwdGQAISA_fSD_Li256ELb1ELb0EEENS1_19SingleTileSchedulerILb1ELb0ELb0ELi128EEEEEEEEEvNT_6ParamsE$_ZN4cute3eso3ESOILb1ELb0EJNS_5tupleIJNS_1CILi1EEENS3_ILi0EEEEEEiNS3_ILi1024EEEEEC2ERKS6_RKiRKS7_,($_ZN7cutlass13device_kernelIN5flash19enable_sm80_to_sm89INS1_16FlashAttnBwdSm80INS1_25CollectiveMainloopBwdSm80ILi2ELi2EN4cute5tupleIJNS5_1CILi128EEES8_NS7_ILi64EEEEEENS_10bfloat16_tEfNS_4arch4Sm80ELb0ELb1ELb1ELb1ELb0ELb0ELb0ELb0ELi2ELi4ELi4ELi4ELb0EEENS1_24CollectiveEpilogueBwdGQAISA_fSD_Li256ELb1ELb0EEENS1_19SingleTileSchedulerILb1ELb0ELb0ELi128EEEEEEEEEvNT_6ParamsE$_ZN4cute3eso3ESOILb1ELb0EJNS_5tupleIJNS_1CILi1EEENS3_ILi0EEEEEElS5_EEC2ERKS6_RKlRKS5_ - $_ZN7cutlass13device_kernelIN5flash19enable_sm80_to_sm89INS1_16FlashAttnBwdSm80INS1_25CollectiveMainloopBwdSm80ILi2ELi2EN4cute5tupleIJNS5_1CILi128EEES8_NS7_ILi64EEEEEENS_10bfloat16_tEfNS_4arch4Sm80ELb0ELb1ELb1ELb1ELb0ELb0ELb0ELb0ELi2ELi4ELi4ELi4ELb0EEENS1_24CollectiveEpilogueBwdGQAISA_fSD_Li256ELb1ELb0EEENS1_19SingleTileSchedulerILb1ELb0ELb0ELi128EEEEEEEEEvNT_6ParamsE$_ZN4cute3eso3ESOILb1ELb0EJNS_5tupleIJNS_1CILi1EEENS3_ILi0EEEEEEiNS3_ILi1024EEEEEC2ERKS6_RKiRKS7_)
$_ZN7cutlass13device_kernelIN5flash19enable_sm80_to_sm89INS1_16FlashAttnBwdSm80INS1_25CollectiveMainloopBwdSm80ILi2ELi2EN4cute5tupleIJNS5_1CILi128EEES8_NS7_ILi64EEEEEENS_10bfloat16_tEfNS_4arch4Sm80ELb0ELb1ELb1ELb1ELb0ELb0ELb0ELb0ELi2ELi4ELi4ELi4ELb0EEENS1_24CollectiveEpilogueBwdGQAISA_fSD_Li256ELb1ELb0EEENS1_19SingleTileSchedulerILb1ELb0ELb0ELi128EEEEEEEEEvNT_6ParamsE$_ZN4cute3eso3ESOILb1ELb0EJNS_5tupleIJNS_1CILi1EEENS3_ILi0EEEEEEiNS3_ILi1024EEEEEC2ERKS6_RKiRKS7_:
[----:B------:R-:W-:Y:S02]  /*8710*/  IADD3 R2, R2, -c[0x0][0x20], RZ ;  /* 0x8000080002027a10 */ /* 0x000fe40007ffe0ff */
[----:B------:R-:W-:-:S03]  /*8720*/  MOV R9, 0x0 ;  /* 0x0000000000097802 */ /* 0x000fc60000000f00 */
[----:B------:R1:W-:Y:S01]  /*8730*/  STL [R2], R3 ;  /* 0x0000000302007387 */ /* 0x0003e20000100800 */
[----:B------:R-:W-:Y:S05]  /*8740*/  RET.REL.NODEC R8 `(_ZN7cutlass13device_kernelIN5flash19enable_sm80_to_sm89INS1_16FlashAttnBwdSm80INS1_25CollectiveMainloopBwdSm80ILi2ELi2EN4cute5tupleIJNS5_1CILi128EEES8_NS7_ILi64EEEEEENS_10bfloat16_tEfNS_4arch4Sm80ELb0ELb1ELb1ELb1ELb0ELb0ELb0ELb0ELi2ELi4ELi4ELi4ELb0EEENS1_24CollectiveEpilogueBwdGQAISA_fSD_Li256ELb1ELb0EEENS1_19SingleTileSchedulerILb1ELb0ELb0ELi128EEEEEEEEEvNT_6ParamsE) ;  /* 0xffff78b008007950 */ /* 0x000fea0003c3ffff */
        .type           $_ZN7cutlass13device_kernelIN5flash19enable_sm80_to_sm89INS1_16FlashAttnBwdSm80INS1_25CollectiveMainloopBwdSm80ILi2ELi2EN4cute5tupleIJNS5_1CILi128EEES8_NS7_ILi64EEEEEENS_10bfloat16_tEfNS_4arch4Sm80ELb0ELb1ELb1ELb1ELb0ELb0ELb0ELb0ELi2ELi4ELi4ELi4ELb0EEENS1_24CollectiveEpilogueBwdGQAISA_fSD_Li256ELb1ELb0EEENS1_19SingleTileSchedulerILb1ELb0ELb0ELi128EEEEEEEEEvNT_6ParamsE$_ZN4cute3eso3ESOILb1ELb0EJNS_5tupleIJNS_1CILi1EEENS3_ILi0EEEEEElS5_EEC2ERKS6_RKlRKS5_,@function
        .size           $_ZN7cutlass13device_kernelIN5flash19enable_sm80_to_sm89INS1_16FlashAttnBwdSm80INS1_25CollectiveMainloopBwdSm80ILi2ELi2EN4cute5tupleIJNS5_1CILi128EEES8_NS7_ILi64EEEEEENS_10bfloat16_tEfNS_4arch4Sm80ELb0ELb1ELb1ELb1ELb0ELb0ELb0ELb0ELi2ELi4ELi4ELi4ELb0EEENS1_24CollectiveEpilogueBwdGQAISA_fSD_Li256ELb1ELb0EEENS1_19SingleTileSchedulerILb1ELb0ELb0ELi128EEEEEEEEEvNT_6ParamsE$_ZN4cute3eso3ESOILb1ELb0EJNS_5tupleIJNS_1CILi1EEENS3_ILi0EEEEEElS5_EEC2ERKS6_RKlRKS5_,($_ZN7cutlass13device_kernelIN5flash19enable_sm80_to_sm89INS1_16FlashAttnBwdSm80INS1_25CollectiveMainloopBwdSm80ILi2ELi2EN4cute5tupleIJNS5_1CILi128EEES8_NS7_ILi64EEEEEENS_10bfloat16_tEfNS_4arch4Sm80ELb0ELb1ELb1ELb1ELb0ELb0ELb0ELb0ELi2ELi4ELi4ELi4ELb0EEENS1_24CollectiveEpilogueBwdGQAISA_fSD_Li256ELb1ELb0EEENS1_19SingleTileSchedulerILb1ELb0ELb0ELi128EEEEEEEEEvNT_6ParamsE$_ZN4cute3eso3ESOILb1ELb0EJNS_5tupleIJNS_1CILi1EEENS3_ILi2EEEEEENS2_IJNS3_ILi0EEEiEEEEEC2ERKS6_RKS8_ - $_ZN7cutlass13device_kernelIN5flash19enable_sm80_to_sm89INS1_16FlashAttnBwdSm80INS1_25CollectiveMainloopBwdSm80ILi2ELi2EN4cute5tupleIJNS5_1CILi128EEES8_NS7_ILi64EEEEEENS_10bfloat16_tEfNS_4arch4Sm80ELb0ELb1ELb1ELb1ELb0ELb0ELb0ELb0ELi2ELi4ELi4ELi4ELb0EEENS1_24CollectiveEpilogueBwdGQAISA_fSD_Li256ELb1ELb0EEENS1_19SingleTileSchedulerILb1ELb0ELb0ELi128EEEEEEEEEvNT_6ParamsE$_ZN4cute3eso3ESOILb1ELb0EJNS_5tupleIJNS_1CILi1EEENS3_ILi0EEEEEElS5_EEC2ERKS6_RKlRKS5_)
$_ZN7cutlass13device_kernelIN5flash19enable_sm80_to_sm89INS1_16FlashAttnBwdSm80INS1_25CollectiveMainloopBwdSm80ILi2ELi2EN4cute5tupleIJNS5_1CILi128EEES8_NS7_ILi64EEEEEENS_10bfloat16_tEfNS_4arch4Sm80ELb0ELb1ELb1ELb1ELb0ELb0ELb0ELb0ELi2ELi4ELi4ELi4ELb0EEENS1_24CollectiveEpilogueBwdGQAISA_fSD_Li256ELb1ELb0EEENS1_19SingleTileSchedulerILb1ELb0ELb0ELi128EEEEEEEEEvNT_6ParamsE$_ZN4cute3eso3ESOILb1ELb0EJNS_5tupleIJNS_1CILi1EEENS3_ILi0EEEEEElS5_EEC2ERKS6_RKlRKS5_:
[----:B------:R-:W-:Y:S01]  /*8750*/  IADD3 R3, R3, -c[0x0][0x20], RZ ;  /* 0x8000080003037a10 */ /* 0x000fe20007ffe0ff */
[----:B------:R-:W-:Y:S01]  /*8760*/  IMAD.MOV.U32 R82, RZ, RZ, R2 ;  /* 0x000000ffff527224 */ /* 0x000fe200078e0002 */
[----:B------:R-:W-:Y:S01]  /*8770*/  MOV R90, R6 ;  /* 0x00000006005a7202 */ /* 0x000fe20000000f00 */
[----:B------:R-:W-:Y:S01]  /*8780*/  IMAD.MOV.U32 R83, RZ, RZ, R5 ;  /* 0x000000ffff537224 */ /* 0x000fe200078e0005 */
[----:B------:R-:W-:-:S04]  /*8790*/  MOV R91, 0x0 ;  /* 0x00000000005b7802 */ /* 0x000fc80000000f00 */
[----:B------:R1:W-:Y:S01]  /*87a0*/  STL.64 [R3], R82 ;  /* 0x0000005203007387 */ /* 0x0003e20000100a00 */
[----:B------:R-:W-:Y:S05]  /*87b0*/  RET.REL.NODEC R90 `(_ZN7cutlass13device_kernelIN5flash19enable_sm80_to_sm89INS1_16FlashAttnBwdSm80INS1_25CollectiveMainloopBwdSm80ILi2ELi2EN4cute5tupleIJNS5_1CILi128EEES8_NS7_ILi64EEEEEENS_10bfloat16_tEfNS_4arch4Sm80ELb0ELb1ELb1ELb1ELb0ELb0ELb0ELb0ELi2ELi4ELi4ELi4ELb0EEENS1_24CollectiveEpilogueBwdGQAISA_fSD_Li256ELb1ELb0EEENS1_19SingleTileSchedulerILb1ELb0ELb0ELi128EEEEEEEEEvNT_6ParamsE) ;  /* 0xffff78405a007950 */ /* 0x000fea0003c3ffff */
        .type           $_ZN7cutlass13device_kernelIN5flash19enable_sm80_to_sm89INS1_16FlashAttnBwdSm80INS1_25CollectiveMainloopBwdSm80ILi2ELi2EN4cute5tupleIJNS5_1CILi128EEES8_NS7_ILi64EEEEEENS_10bfloat16_tEfNS_4arch4Sm80ELb0ELb1ELb1ELb1ELb0ELb0ELb0ELb0ELi2ELi4ELi4ELi4ELb0EEENS1_24CollectiveEpilogueBwdGQAISA_fSD_Li256ELb1ELb0EEENS1_19SingleTileSchedulerILb1ELb0ELb0ELi128EEEEEEEEEvNT_6ParamsE$_ZN4cute3eso3ESOILb1ELb0EJNS_5tupleIJNS_1CILi1EEENS3_ILi2EEEEEENS2_IJNS3_ILi0EEEiEEEEEC2ERKS6_RKS8_,@function
        .size           $_ZN7cutlass13device_kernelIN5flash19enable_sm80_to_sm89INS1_16FlashAttnBwdSm80INS1_25CollectiveMainloopBwdSm80ILi2ELi2EN4cute5tupleIJNS5_1CILi128EEES8_NS7_ILi64EEEEEENS_10bfloat16_tEfNS_4arch4Sm80ELb0ELb1ELb1ELb1ELb0ELb0ELb0ELb0ELi2ELi4ELi4ELi4ELb0EEENS1_24CollectiveEpilogueBwdGQAISA_fSD_Li256ELb1ELb0EEENS1_19SingleTileSchedulerILb1ELb0ELb0ELi128EEEEEEEEEvNT_6ParamsE$_ZN4cute3eso3ESOILb1ELb0EJNS_5tupleIJNS_1CILi1EEENS3_ILi2EEEEEENS2_IJNS3_ILi0EEEiEEEEEC2ERKS6_RKS8_,($_ZN7cutlass13device_kernelIN5flash19enable_sm80_to_sm89INS1_16FlashAttnBwdSm80INS1_25CollectiveMainloopBwdSm80ILi2ELi2EN4cute5tupleIJNS5_1CILi128EEES8_NS7_ILi64EEEEEENS_10bfloat16_tEfNS_4arch4Sm80ELb0ELb1ELb1ELb1ELb0ELb0ELb0ELb0ELi2ELi4ELi4ELi4ELb0EEENS1_24CollectiveEpilogueBwdGQAISA_fSD_Li256ELb1ELb0EEENS1_19SingleTileSchedulerILb1ELb0ELb0ELi128EEEEEEEEEvNT_6ParamsE$_ZN4cute3eso3ESOILb1ELb0EJNS_5tupleIJNS_1CILi1EEENS3_ILi2EEES5_EEENS2_IJS4_NS3_ILi256EEEiEEEEEC2ERKS6_RKS8_ - $_ZN7cutlass13device_kernelIN5flash19enable_sm80_to_sm89INS1_16FlashAttnBwdSm80INS1_25CollectiveMainloopBwdSm80ILi2ELi2EN4cute5tupleIJNS5_1CILi128EEES8_NS7_ILi64EEEEEENS_10bfloat16_tEfNS_4arch4Sm80ELb0ELb1ELb1ELb1ELb0ELb0ELb0ELb0ELi2ELi4ELi4ELi4ELb0EEENS1_24CollectiveEpilogueBwdGQAISA_fSD_Li256ELb1ELb0EEENS1_19SingleTileSchedulerILb1ELb0ELb0ELi128EEEEEEEEEvNT_6ParamsE$_ZN4cute3eso3ESOILb1ELb0EJNS_5tupleIJNS_1CILi1EEENS3_ILi2EEEEEENS2_IJNS3_ILi0EEEiEEEEEC2ERKS6_RKS8_)
$_ZN7cutlass13device_kernelIN5flash19enable_sm80_to_sm89INS1_16FlashAttnBwdSm80INS1_25CollectiveMainloopBwdSm80ILi2ELi2EN4cute5tupleIJNS5_1CILi128EEES8_NS7_ILi64EEEEEENS_10bfloat16_tEfNS_4arch4Sm80ELb0ELb1ELb1ELb1ELb0ELb0ELb0ELb0ELi2ELi4ELi4ELi4ELb0EEENS1_24CollectiveEpilogueBwdGQAISA_fSD_Li256ELb1ELb0EEENS1_19SingleTileSchedulerILb1ELb0ELb0ELi128EEEEEEEEEvNT_6ParamsE$_ZN4cute3eso3ESOILb1ELb0EJNS_5tupleIJNS_1CILi1EEENS3_ILi2EEEEEENS2_IJNS3_ILi0EEEiEEEEEC2ERKS6_RKS8_:
[----:B------:R-:W-:Y:S02]  /*87c0*/  IADD3 R3, R13, -c[0x0][0x20], RZ ;  /* 0x800008000d037a10 */ /* 0x000fe40007ffe0ff */
[----:B------:R-:W-:-:S03]  /*87d0*/  MOV R5, 0x0 ;  /* 0x0000000000057802 */ /* 0x000fc60000000f00 */
[----:B------:R1:W-:Y:S01]  /*87e0*/  STL [R3], R2 ;  /* 0x0000000203007387 */ /* 0x0003e20000100800 */
[----:B------:R-:W-:Y:S05]  /*87f0*/  RET.REL.NODEC R4 `(_ZN7cutlass13device_kernelIN5flash19enable_sm80_to_sm89INS1_16FlashAttnBwdSm80INS1_25CollectiveMainloopBwdSm80ILi2ELi2EN4cute5tupleIJNS5_1CILi128EEES8_NS7_ILi64EEEEEENS_10bfloat16_tEfNS_4arch4Sm80ELb0ELb1ELb1ELb1ELb0ELb0ELb0ELb0ELi2ELi4ELi4ELi4ELb0EEENS1_24CollectiveEpilogueBwdGQAISA_fSD_Li256ELb1ELb0EEENS1_19SingleTileSchedulerILb1ELb0ELb0ELi128EEEEEEEEEvNT_6ParamsE) ;  /* 0xffff780004007950 */ /* 0x000fea0003c3ffff */
        .type           $_ZN7cutlass13device_kernelIN5flash19enable_sm80_to_sm89INS1_16FlashAttnBwdSm80INS1_25CollectiveMainloopBwdSm80ILi2ELi2EN4cute5tupleIJNS5_1CILi128EEES8_NS7_ILi64EEEEEENS_10bfloat16_tEfNS_4arch4Sm80ELb0ELb1ELb1ELb1ELb0ELb0ELb0ELb0ELi2ELi4ELi4ELi4ELb0EEENS1_24CollectiveEpilogueBwdGQAISA_fSD_Li256ELb1ELb0EEENS1_19SingleTileSchedulerILb1ELb0ELb0ELi128EEEEEEEEEvNT_6ParamsE$_ZN4cute3eso3ESOILb1ELb0EJNS_5tupleIJNS_1CILi1EEENS3_ILi2EEES5_EEENS2_IJS4_NS3_ILi256EEEiEEEEEC2ERKS6_RKS8_,@function
        .size           $_ZN7cutlass13device_kernelIN5flash19enable_sm80_to_sm89INS1_16FlashAttnBwdSm80INS1_25CollectiveMainloopBwdSm80ILi2ELi2EN4cute5tupleIJNS5_1CILi128EEES8_NS7_ILi64EEEEEENS_10bfloat16_tEfNS_4arch4Sm80ELb0ELb1ELb1ELb1ELb0ELb0ELb0ELb0ELi2ELi4ELi4ELi4ELb0EEENS1_24CollectiveEpilogueBwdGQAISA_fSD_Li256ELb1ELb0EEENS1_19SingleTileSchedulerILb1ELb0ELb0ELi128EEEEEEEEEvNT_6ParamsE$_ZN4cute3eso3ESOILb1ELb0EJNS_5tupleIJNS_1CILi1EEENS3_ILi2EEES5_EEENS2_IJS4_NS3_ILi256EEEiEEEEEC2ERKS6_RKS8_,($_ZN7cutlass13device_kernelIN5flash19enable_sm80_to_sm89INS1_16FlashAttnBwdSm80INS1_25CollectiveMainloopBwdSm80ILi2ELi2EN4cute5tupleIJNS5_1CILi128EEES8_NS7_ILi64EEEEEENS_10bfloat16_tEfNS_4arch4Sm80ELb0ELb1ELb1ELb1ELb0ELb0ELb0ELb0ELi2ELi4ELi4ELi4ELb0EEENS1_24CollectiveEpilogueBwdGQAISA_fSD_Li256ELb1ELb0EEENS1_19SingleTileSchedulerILb1ELb0ELb0ELi128EEEEEEEEEvNT_6ParamsE$_ZN4cute3eso3ESOILb1ELb0EJNS_5tupleIJNS_1CILi2EEEEEENS2_IJiEEEEEC2ERKS5_RKS6_ - $_ZN7cutlass13device_kernelIN5flash19enable_sm80_to_sm89INS1_16FlashAttnBwdSm80INS1_25CollectiveMainloopBwdSm80ILi2ELi2EN4cute5tupleIJNS5_1CILi128EEES8_NS7_ILi64EEEEEENS_10bfloat16_tEfNS_4arch4Sm80ELb0ELb1ELb1ELb1ELb0ELb0ELb0ELb0ELi2ELi4ELi4ELi4ELb0EEENS1_24CollectiveEpilogueBwdGQAISA_fSD_Li256ELb1ELb0EEENS1_19SingleTileSchedulerILb1ELb0ELb0ELi128EEEEEEEEEvNT_6ParamsE$_ZN4cute3eso3ESOILb1ELb0EJNS_5tupleIJNS_1CILi1EEENS3_ILi2EEES5_EEENS2_IJS4_NS3_ILi256EEEiEEEEEC2ERKS6_RKS8_)
$_ZN7cutlass13device_kernelIN5flash19enable_sm80_to_sm89INS1_16FlashAttnBwdSm80INS1_25CollectiveMainloopBwdSm80ILi2ELi2EN4cute5tupleIJNS5_1CILi128EEES8_NS7_ILi64EEEEEENS_10bfloat16_tEfNS_4arch4Sm80ELb0ELb1ELb1ELb1ELb0ELb0ELb0ELb0ELi2ELi4ELi4ELi4ELb0EEENS1_24CollectiveEpilogueBwdGQAISA_fSD_Li256ELb1ELb0EEENS1_19SingleTileSchedulerILb1ELb0ELb0ELi128EEEEEEEEEvNT_6ParamsE$_ZN4cute3eso3ESOILb1ELb0EJNS_5tupleIJNS_1CILi1EEENS3_ILi2EEES5_EEENS2_IJS4_NS3_ILi256EEEiEEEEEC2ERKS6_RKS8_:
[----:B------:R-:W-:Y:S02]  /*8800*/  IADD3 R3, R11, -c[0x0][0x20], RZ ;  /* 0x800008000b037a10 */ /* 0x000fe40007ffe0ff */
[----:B------:R-:W-:-:S03]  /*8810*/  MOV R5, 0x0 ;  /* 0x0000000000057802 */ /* 0x000fc60000000f00 */
[----:B------:R1:W-:Y:S01]  /*8820*/  STL [R3], R2 ;  /* 0x0000000203007387 */ /* 0x0003e20000100800 */
[----:B------:R-:W-:Y:S05]  /*8830*/  RET.REL.NODEC R4 `(_ZN7cutlass13device_kernelIN5flash19enable_sm80_to_sm89INS1_16FlashAttnBwdSm80INS1_25CollectiveMainloopBwdSm80ILi2ELi2EN4cute5tupleIJNS5_1CILi128EEES8_NS7_ILi64EEEEEENS_10bfloat16_tEfNS_4arch4Sm80ELb0ELb1ELb1ELb1ELb0ELb0ELb0ELb0ELi2ELi4ELi4ELi4ELb0EEENS1_24CollectiveEpilogueBwdGQAISA_fSD_Li256ELb1ELb0EEENS1_19SingleTileSchedulerILb1ELb0ELb0ELi128EEEEEEEEEvNT_6ParamsE) ;  /* 0xffff77c004007950 */ /* 0x000fea0003c3ffff */
        .type           $_ZN7cutlass13device_kernelIN5flash19enable_sm80_to_sm89INS1_16FlashAttnBwdSm80INS1_25CollectiveMainloopBwdSm80ILi2ELi2EN4cute5tupleIJNS5_1CILi128EEES8_NS7_ILi64EEEEEENS_10bfloat16_tEfNS_4arch4Sm80ELb0ELb1ELb1ELb1ELb0ELb0ELb0ELb0ELi2ELi4ELi4ELi4ELb0EEENS1_24CollectiveEpilogueBwdGQAISA_fSD_Li256ELb1ELb0EEENS1_19SingleTileSchedulerILb1ELb0ELb0ELi128EEEEEEEEEvNT_6ParamsE$_ZN4cute3eso3ESOILb1ELb0EJNS_5tupleIJNS_1CILi2EEEEEENS2_IJiEEEEEC2ERKS5_RKS6_,@function
        .size           $_ZN7cutlass13device_kernelIN5flash19enable_sm80_to_sm89INS1_16FlashAttnBwdSm80INS1_25CollectiveMainloopBwdSm80ILi2ELi2EN4cute5tupleIJNS5_1CILi128EEES8_NS7_ILi64EEEEEENS_10bfloat16_tEfNS_4arch4Sm80ELb0ELb1ELb1ELb1ELb0ELb0ELb0ELb0ELi2ELi4ELi4ELi4ELb0EEENS1_24CollectiveEpilogueBwdGQAISA_fSD_Li256ELb1ELb0EEENS1_19SingleTileSchedulerILb1ELb0ELb0ELi128EEEEEEEEEvNT_6ParamsE$_ZN4cute3eso3ESOILb1ELb0EJNS_5tupleIJNS_1CILi2EEEEEENS2_IJiEEEEEC2ERKS5_RKS6_,($_ZN7cutlass13device_kernelIN5flash19enable_sm80_to_sm89INS1_16FlashAttnBwdSm80INS1_25CollectiveMainloopBwdSm80ILi2ELi2EN4cute5tupleIJNS5_1CILi128EEES8_NS7_ILi64EEEEEENS_10bfloat16_tEfNS_4arch4Sm80ELb0ELb1ELb1ELb1ELb0ELb0ELb0ELb0ELi2ELi4ELi4ELi4ELb0EEENS1_24CollectiveEpilogueBwdGQAISA_fSD_Li256ELb1ELb0EEENS1_19SingleTileSchedulerILb1ELb0ELb0ELi128EEEEEEEEEvNT_6ParamsE$_ZN4cute3eso3ESOILb1ELb0EJNS_5tupleIJNS_1CILi2EEEEEENS2_IJiEEENS3_ILi1EEES7_EEC2ERKS5_RKS6_RKS7_SE_ - $_ZN7cutlass13device_kernelIN5flash19enable_sm80_to_sm89INS1_16FlashAttnBwdSm80INS1_25CollectiveMainloopBwdSm80ILi2ELi2EN4cute5tupleIJNS5_1CILi128EEES8_NS7_ILi64EEEEEENS_10bfloat16_tEfNS_4arch4Sm80ELb0ELb1ELb1ELb1ELb0ELb0ELb0ELb0ELi2ELi4ELi4ELi4ELb0EEENS1_24CollectiveEpilogueBwdGQAISA_fSD_Li256ELb1ELb0EEENS1_19SingleTileSchedulerILb1ELb0ELb0ELi128EEEEEEEEEvNT_6ParamsE$_ZN4cute3eso3ESOILb1ELb0EJNS_5tupleIJNS_1CILi2EEEEEENS2_IJiEEEEEC2ERKS5_RKS6_)
$_ZN7cutlass13device_kernelIN5flash19enable_sm80_to_sm89INS1_16FlashAttnBwdSm80INS1_25CollectiveMainloopBwdSm80ILi2ELi2EN4cute5tupleIJNS5_1CILi128EEES8_NS7_ILi64EEEEEENS_10bfloat16_tEfNS_4arch4Sm80ELb0ELb1ELb1ELb1ELb0ELb0ELb0ELb0ELi2ELi4ELi4ELi4ELb0EEENS1_24CollectiveEpilogueBwdGQAISA_fSD_Li256ELb1ELb0EEENS1_19SingleTileSchedulerILb1ELb0ELb0ELi128EEEEEEEEEvNT_6ParamsE$_ZN4cute3eso3ESOILb1ELb0EJNS_5tupleIJNS_1CILi2EEEEEENS2_IJiEEEEEC2ERKS5_RKS6_:
[----:B------:R-:W-:Y:S02]  /*8840*/  IADD3 R2, R68, -c[0x0][0x20], RZ ;  /* 0x8000080044027a10 */ /* 0x000fe40007ffe0ff */
[----:B------:R-:W-:-:S03]  /*8850*/  MOV R7, 0x0 ;  /* 0x0000000000077802 */ /* 0x000fc60000000f00 */
[----:B------:R1:W-:Y:S01]  /*8860*/  STL [R2], R3 ;  /* 0x0000000302007387 */ /* 0x0003e20000100800 */
[----:B------:R-:W-:Y:S05]  /*8870*/  RET.REL.NODEC R6 `(_ZN7cutlass13device_kernelIN5flash19enable_sm80_to_sm89INS1_16FlashAttnBwdSm80INS1_25CollectiveMainloopBwdSm80ILi2ELi2EN4cute5tupleIJNS5_1CILi128EEES8_NS7_ILi64EEEEEENS_10bfloat16_tEfNS_4arch4Sm80ELb0ELb1ELb1ELb1ELb0ELb0ELb0ELb0ELi2ELi4ELi4ELi4ELb0EEENS1_24CollectiveEpilogueBwdGQAISA_fSD_Li256ELb1ELb0EEENS1_19SingleTileSchedulerILb1ELb0ELb0ELi128EEEEEEEEEvNT_6ParamsE) ;  /* 0xffff778006007950 */ /* 0x000fea0003c3ffff */
        .type           $_ZN7cutlass13device_kernelIN5flash19enable_sm80_to_sm89INS1_16FlashAttnBwdSm80INS1_25CollectiveMainloopBwdSm80ILi2ELi2EN4cute5tupleIJNS5_1CILi128EEES8_NS7_ILi64EEEEEENS_10bfloat16_tEfNS_4arch4Sm80ELb0ELb1ELb1ELb1ELb0ELb0ELb0ELb0ELi2ELi4ELi4ELi4ELb0EEENS1_24CollectiveEpilogueBwdGQAISA_fSD_Li256ELb1ELb0EEENS1_19SingleTileSchedulerILb1ELb0ELb0ELi128EEEEEEEEEvNT_6ParamsE$_ZN4cute3eso3ESOILb1ELb0EJNS_5tupleIJNS_1CILi2EEEEEENS2_IJiEEENS3_ILi1EEES7_EEC2ERKS5_RKS6_RKS7_SE_,@function
        .size           $_ZN7cutlass13device_kernelIN5flash19enable_sm80_to_sm89INS1_16FlashAttnBwdSm80INS1_25CollectiveMainloopBwdSm80ILi2ELi2EN4cute5tupleIJNS5_1CILi128EEES8_NS7_ILi64EEEEEENS_10bfloat16_tEfNS_4arch4Sm80ELb0ELb1ELb1ELb1ELb0ELb0ELb0ELb0ELi2ELi4ELi4ELi4ELb0EEENS1_24CollectiveEpilogueBwdGQAISA_fSD_Li256ELb1ELb0EEENS1_19SingleTileSchedulerILb1ELb0ELb0ELi128EEEEEEEEEvNT_6ParamsE$_ZN4cute3eso3ESOILb1ELb0EJNS_5tupleIJNS_1CILi2EEEEEENS2_IJiEEENS3_ILi1EEES7_EEC2ERKS5_RKS6_RKS7_SE_,($_ZN7cutlass13device_kernelIN5flash19enable_sm80_to_sm89INS1_16FlashAttnBwdSm80INS1_25CollectiveMainloopBwdSm80ILi2ELi2EN4cute5tupleIJNS5_1CILi128EEES8_NS7_ILi64EEEEEENS_10bfloat16_tEfNS_4arch4Sm80ELb0ELb1ELb1ELb1ELb0ELb0ELb0ELb0ELi2ELi4ELi4ELi4ELb0EEENS1_24CollectiveEpilogueBwdGQAISA_fSD_Li256ELb1ELb0EEENS1_19SingleTileSchedulerILb1ELb0ELb0ELi128EEEEEEEEEvNT_6ParamsE$_ZN4cute3eso3ESOILb1ELb0EJNS_5tupleIJNS_1CILi2EEEEEENS2_IJiEEES4_NS3_ILi1EEEEEC2ERKS5_RKS6_RKS4_RKS7_ - $_ZN7cutlass13device_kernelIN5flash19enable_sm80_to_sm89INS1_16FlashAttnBwdSm80INS1_25CollectiveMainloopBwdSm80ILi2ELi2EN4cute5tupleIJNS5_1CILi128EEES8_NS7_ILi64EEEEEENS_10bfloat16_tEfNS_4arch4Sm80ELb0ELb1ELb1ELb1ELb0ELb0ELb0ELb0ELi2ELi4ELi4ELi4ELb0EEENS1_24CollectiveEpilogueBwdGQAISA_fSD_Li256ELb1ELb0EEENS1_19SingleTileSchedulerILb1ELb0ELb0ELi128EEEEEEEEEvNT_6ParamsE$_ZN4cute3eso3ESOILb1ELb0EJNS_5tupleIJNS_1CILi2EEEEEENS2_IJiEEENS3_ILi1EEES7_EEC2ERKS5_RKS6_RKS7_SE_)
$_ZN7cutlass13device_kernelIN5flash19enable_sm80_to_sm89INS1_16FlashAttnBwdSm80INS1_25CollectiveMainloopBwdSm80ILi2ELi2EN4cute5tupleIJNS5_1CILi128EEES8_NS7_ILi64EEEEEENS_10bfloat16_tEfNS_4arch4Sm80ELb0ELb1ELb1ELb1ELb0ELb0ELb0ELb0ELi2ELi4ELi4ELi4ELb0EEENS1_24CollectiveEpilogueBwdGQAISA_fSD_Li256ELb1ELb0EEENS1_19SingleTileSchedulerILb1ELb0ELb0ELi128EEEEEEEEEvNT_6ParamsE$_ZN4cute3eso3ESOILb1ELb0EJNS_5tupleIJNS_1CILi2EEEEEENS2_IJiEEENS3_ILi1EEES7_EEC2ERKS5_RKS6_RKS7_SE_:
[----:B------:R-:W-:Y:S01]  /*8880*/  IADD3 R2, R2, -c[0x0][0x20], RZ ;  /* 0x8000080002027a10 */ /* 0x000fe20007ffe0ff */
[----:B------:R-:W-:Y:S01]  /*8890*/  IMAD.MOV.U32 R8, RZ, RZ, R4 ;  /* 0x000000ffff087224 */ /* 0x000fe200078e0004 */
[----:B------:R-:W-:-:S03]  /*88a0*/  MOV R9, 0x0 ;  /* 0x0000000000097802 */ /* 0x000fc60000000f00 */
[----:B------:R1:W-:Y:S01]  /*88b0*/  STL [R2], R3 ;  /* 0x0000000302007387 */ /* 0x0003e20000100800 */
[----:B------:R-:W-:Y:S05]  /*88c0*/  RET.REL.NODEC R8 `(_ZN7cutlass13device_kernelIN5flash19enable_sm80_to_sm89INS1_16FlashAttnBwdSm80INS1_25CollectiveMainloopBwdSm80ILi2ELi2EN4cute5tupleIJNS5_1CILi128EEES8_NS7_ILi64EEEEEENS_10bfloat16_tEfNS_4arch4Sm80ELb0ELb1ELb1ELb1ELb0ELb0ELb0ELb0ELi2ELi4ELi4ELi4ELb0EEENS1_24CollectiveEpilogueBwdGQAISA_fSD_Li256ELb1ELb0EEENS1_19SingleTileSchedulerILb1ELb0ELb0ELi128EEEEEEEEEvNT_6ParamsE) ;  /* 0xffff773008007950 */ /* 0x000fea0003c3ffff */
        .type           $_ZN7cutlass13device_kernelIN5flash19enable_sm80_to_sm89INS1_16FlashAttnBwdSm80INS1_25CollectiveMainloopBwdSm80ILi2ELi2EN4cute5tupleIJNS5_1CILi128EEES8_NS7_ILi64EEEEEENS_10bfloat16_tEfNS_4arch4Sm80ELb0ELb1ELb1ELb1ELb0ELb0ELb0ELb0ELi2ELi4ELi4ELi4ELb0EEENS1_24CollectiveEpilogueBwdGQAISA_fSD_Li256ELb1ELb0EEENS1_19SingleTileSchedulerILb1ELb0ELb0ELi128EEEEEEEEEvNT_6ParamsE$_ZN4cute3eso3ESOILb1ELb0EJNS_5tupleIJNS_1CILi2EEEEEENS2_IJiEEES4_NS3_ILi1EEEEEC2ERKS5_RKS6_RKS4_RKS7_,@function
        .size           $_ZN7cutlass13device_kernelIN5flash19enable_sm80_to_sm89INS1_16FlashAttnBwdSm80INS1_25CollectiveMainloopBwdSm80ILi2ELi2EN4cute5tupleIJNS5_1CILi128EEES8_NS7_ILi64EEEEEENS_10bfloat16_tEfNS_4arch4Sm80ELb0ELb1ELb1ELb1ELb0ELb0ELb0ELb0ELi2ELi4ELi4ELi4ELb0EEENS1_24CollectiveEpilogueBwdGQAISA_fSD_Li256ELb1ELb0EEENS1_19SingleTileSchedulerILb1ELb0ELb0ELi128EEEEEEEEEvNT_6ParamsE$_ZN4cute3eso3ESOILb1ELb0EJNS_5tupleIJNS_1CILi2EEEEEENS2_IJiEEES4_NS3_ILi1EEEEEC2ERKS5_RKS6_RKS4_RKS7_,($_ZN7cutlass13device_kernelIN5flash19enable_sm80_to_sm89INS1_16FlashAttnBwdSm80INS1_25CollectiveMainloopBwdSm80ILi2ELi2EN4cute5tupleIJNS5_1CILi128EEES8_NS7_ILi64EEEEEENS_10bfloat16_tEfNS_4arch4Sm80ELb0ELb1ELb1ELb1ELb0ELb0ELb0ELb0ELi2ELi4ELi4ELi4ELb0EEENS1_24CollectiveEpilogueBwdGQAISA_fSD_Li256ELb1ELb0EEENS1_19SingleTileSchedulerILb1ELb0ELb0ELi128EEEEEEEEEvNT_6ParamsE$_ZN4cute3eso3ESOILb1ELb0EJNS_5tupleIJNS_1CILi2EEES4_EEENS2_IJNS3_ILi1EEEiEEEEEC2ERKS5_RKS7_ - $_ZN7cutlass13device_kernelIN5flash19enable_sm80_to_sm89INS1_16FlashAttnBwdSm80INS1_25CollectiveMainloopBwdSm80ILi2ELi2EN4cute5tupleIJNS5_1CILi128EEES8_NS7_ILi64EEEEEENS_10bfloat16_tEfNS_4arch4Sm80ELb0ELb1ELb1ELb1ELb0ELb0ELb0ELb0ELi2ELi4ELi4ELi4ELb0EEENS1_24CollectiveEpilogueBwdGQAISA_fSD_Li256ELb1ELb0EEENS1_19SingleTileSchedulerILb1ELb0ELb0ELi128EEEEEEEEEvNT_6ParamsE$_ZN4cute3eso3ESOILb1ELb0EJNS_5tupleIJNS_1CILi2EEEEEENS2_IJiEEES4_NS3_ILi1EEEEEC2ERKS5_RKS6_RKS4_RKS7_)
$_ZN7cutlass13device_kernelIN5flash19enable_sm80_to_sm89INS1_16FlashAttnBwdSm80INS1_25CollectiveMainloopBwdSm80ILi2ELi2EN4cute5tupleIJNS5_1CILi128EEES8_NS7_ILi64EEEEEENS_10bfloat16_tEfNS_4arch4Sm80ELb0ELb1ELb1ELb1ELb0ELb0ELb0ELb0ELi2ELi4ELi4ELi4ELb0EEENS1_24CollectiveEpilogueBwdGQAISA_fSD_Li256ELb1ELb0EEENS1_19SingleTileSchedulerILb1ELb0ELb0ELi128EEEEEEEEEvNT_6ParamsE$_ZN4cute3eso3ESOILb1ELb0EJNS_5tupleIJNS_1CILi2EEEEEENS2_IJiEEES4_NS3_ILi1EEEEEC2ERKS5_RKS6_RKS4_RKS7_:
[----:B------:R-:W-:Y:S02]  /*88d0*/  IADD3 R2, R2, -c[0x0][0x20], RZ ;  /* 0x8000080002027a10 */ /* 0x000fe40007ffe0ff */
[----:B------:R-:W-:-:S03]  /*88e0*/  MOV R5, 0x0 ;  /* 0x0000000000057802 */ /* 0x000fc60000000f00 */
[----:B------:R1:W-:Y:S01]  /*88f0*/  STL [R2], R3 ;  /* 0x0000000302007387 */ /* 0x0003e20000100800 */
[----:B------:R-:W-:Y:S05]  /*8900*/  RET.REL.NODEC R4 `(_ZN7cutlass13device_kernelIN5flash19enable_sm80_to_sm89INS1_16FlashAttnBwdSm80INS1_25CollectiveMainloopBwdSm80ILi2ELi2EN4cute5tupleIJNS5_1CILi128EEES8_NS7_ILi64EEEEEENS_10bfloat16_tEfNS_4arch4Sm80ELb0ELb1ELb1ELb1ELb0ELb0ELb0ELb0ELi2ELi4ELi4ELi4ELb0EEENS1_24CollectiveEpilogueBwdGQAISA_fSD_Li256ELb1ELb0EEENS1_19SingleTileSchedulerILb1ELb0ELb0ELi128EEEEEEEEEvNT_6ParamsE) ;  /* 0xffff76f004007950 */ /* 0x000fea0003c3ffff */
        .type           $_ZN7cutlass13device_kernelIN5flash19enable_sm80_to_sm89INS1_16FlashAttnBwdSm80INS1_25CollectiveMainloopBwdSm80ILi2ELi2EN4cute5tupleIJNS5_1CILi128EEES8_NS7_ILi64EEEEEENS_10bfloat16_tEfNS_4arch4Sm80ELb0ELb1ELb1ELb1ELb0ELb0ELb0ELb0ELi2ELi4ELi4ELi4ELb0EEENS1_24CollectiveEpilogueBwdGQAISA_fSD_Li256ELb1ELb0EEENS1_19SingleTileSchedulerILb1ELb0ELb0ELi128EEEEEEEEEvNT_6ParamsE$_ZN4cute3eso3ESOILb1ELb0EJNS_5tupleIJNS_1CILi2EEES4_EEENS2_IJNS3_ILi1EEEiEEEEEC2ERKS5_RKS7_,@function
        .size           $_ZN7cutlass13device_kernelIN5flash19enable_sm80_to_sm89INS1_16FlashAttnBwdSm80INS1_25CollectiveMainloopBwdSm80ILi2ELi2EN4cute5tupleIJNS5_1CILi128EEES8_NS7_ILi64EEEEEENS_10bfloat16_tEfNS_4arch4Sm80ELb0ELb1ELb1ELb1ELb0ELb0ELb0ELb0ELi2ELi4ELi4ELi4ELb0EEENS1_24CollectiveEpilogueBwdGQAISA_fSD_Li256ELb1ELb0EEENS1_19SingleTileSchedulerILb1ELb0ELb0ELi128EEEEEEEEEvNT_6ParamsE$_ZN4cute3eso3ESOILb1ELb0EJNS_5tupleIJNS_1CILi2EEES4_EEENS2_IJNS3_ILi1EEEiEEEEEC2ERKS5_RKS7_,($_ZN7cutlass13device_kernelIN5flash19enable_sm80_to_sm89INS1_16FlashAttnBwdSm80INS1_25CollectiveMainloopBwdSm80ILi2ELi2EN4cute5tupleIJNS5_1CILi128EEES8_NS7_ILi64EEEEEENS_10bfloat16_tEfNS_4arch4Sm80ELb0ELb1ELb1ELb1ELb0ELb0ELb0ELb0ELi2ELi4ELi4ELi4ELb0EEENS1_24CollectiveEpilogueBwdGQAISA_fSD_Li256ELb1ELb0EEENS1_19SingleTileSchedulerILb1ELb0ELb0ELi128EEEEEEEEEvNT_6ParamsE$_ZN4cute3eso3ESOILb1ELb0EJNS_5tupleIJNS_1CILi2EEES4_EEENS2_IJiNS3_ILi4096EEEEEEEEC2ERKS5_RKS7_ - $_ZN7cutlass13device_kernelIN5flash19enable_sm80_to_sm89INS1_16FlashAttnBwdSm80INS1_25CollectiveMainloopBwdSm80ILi2ELi2EN4cute5tupleIJNS5_1CILi128EEES8_NS7_ILi64EEEEEENS_10bfloat16_tEfNS_4arch4Sm80ELb0ELb1ELb1ELb1ELb0ELb0ELb0ELb0ELi2ELi4ELi4ELi4ELb0EEENS1_24CollectiveEpilogueBwdGQAISA_fSD_Li256ELb1ELb0EEENS1_19SingleTileSchedulerILb1ELb0ELb0ELi128EEEEEEEEEvNT_6ParamsE$_ZN4cute3eso3ESOILb1ELb0EJNS_5tupleIJNS_1CILi2EEES4_EEENS2_IJNS3_ILi1EEEiEEEEEC2ERKS5_RKS7_)
$_ZN7cutlass13device_kernelIN5flash19enable_sm80_to_sm89INS1_16FlashAttnBwdSm80INS1_25CollectiveMainloopBwdSm80ILi2ELi2EN4cute5tupleIJNS5_1CILi128EEES8_NS7_ILi64EEEEEENS_10bfloat16_tEfNS_4arch4Sm80ELb0ELb1ELb1ELb1ELb0ELb0ELb0ELb0ELi2ELi4ELi4ELi4ELb0EEENS1_24CollectiveEpilogueBwdGQAISA_fSD_Li256ELb1ELb0EEENS1_19SingleTileSchedulerILb1ELb0ELb0ELi128EEEEEEEEEvNT_6ParamsE$_ZN4cute3eso3ESOILb1ELb0EJNS_5tupleIJNS_1CILi2EEES4_EEENS2_IJNS3_ILi1EEEiEEEEEC2ERKS5_RKS7_:
[----:B------:R-:W-:Y:S02]  /*8910*/  IADD3 R3, R37, -c[0x0][0x20], RZ ;  /* 0x8000080025037a10 */ /* 0x000fe40007ffe0ff */
[----:B------:R-:W-:-:S03]  /*8920*/  MOV R5, 0x0 ;  /* 0x0000000000057802 */ /* 0x000fc60000000f00 */
[----:B------:R1:W-:Y:S01]  /*8930*/  STL [R3], R2 ;  /* 0x0000000203007387 */ /* 0x0003e20000100800 */
[----:B------:R-:W-:Y:S05]  /*8940*/  RET.REL.NODEC R4 `(_ZN7cutlass13device_kernelIN5flash19enable_sm80_to_sm89INS1_16FlashAttnBwdSm80INS1_25CollectiveMainloopBwdSm80ILi2ELi2EN4cute5tupleIJNS5_1CILi128EEES8_NS7_ILi64EEEEEENS_10bfloat16_tEfNS_4arch4Sm80ELb0ELb1ELb1ELb1ELb0ELb0ELb0ELb0ELi2ELi4ELi4ELi4ELb0EEENS1_24CollectiveEpilogueBwdGQAISA_fSD_Li256ELb1ELb0EEENS1_19SingleTileSchedulerILb1ELb0ELb0ELi128EEEEEEEEEvNT_6ParamsE) ;  /* 0xffff76b004007950 */ /* 0x000fea0003c3ffff */
        .type           $_ZN7cutlass13device_kernelIN5flash19enable_sm80_to_sm89INS1_16FlashAttnBwdSm80INS1_25CollectiveMainloopBwdSm80ILi2ELi2EN4cute5tupleIJNS5_1CILi128EEES8_NS7_ILi64EEEEEENS_10bfloat16_tEfNS_4arch4Sm80ELb0ELb1ELb1ELb1ELb0ELb0ELb0ELb0ELi2ELi4ELi4ELi4ELb0EEENS1_24CollectiveEpilogueBwdGQAISA_fSD_Li256ELb1ELb0EEENS1_19SingleTileSchedulerILb1ELb0ELb0ELi128EEEEEEEEEvNT_6ParamsE$_ZN4cute3eso3ESOILb1ELb0EJNS_5tupleIJNS_1CILi2EEES4_EEENS2_IJiNS3_ILi4096EEEEEEEEC2ERKS5_RKS7_,@function
        .size           $_ZN7cutlass13device_kernelIN5flash19enable_sm80_to_sm89INS1_16FlashAttnBwdSm80INS1_25CollectiveMainloopBwdSm80ILi2ELi2EN4cute5tupleIJNS5_1CILi128EEES8_NS7_ILi64EEEEEENS_10bfloat16_tEfNS_4arch4Sm80ELb0ELb1ELb1ELb1ELb0ELb0ELb0ELb0ELi2ELi4ELi4ELi4ELb0EEENS1_24CollectiveEpilogueBwdGQAISA_fSD_Li256ELb1ELb0EEENS1_19SingleTileSchedulerILb1ELb0ELb0ELi128EEEEEEEEEvNT_6ParamsE$_ZN4cute3eso3ESOILb1ELb0EJNS_5tupleIJNS_1CILi2EEES4_EEENS2_IJiNS3_ILi4096EEEEEEEEC2ERKS5_RKS7_,($_ZN7cutlass13device_kernelIN5flash19enable_sm80_to_sm89INS1_16FlashAttnBwdSm80INS1_25CollectiveMainloopBwdSm80ILi2ELi2EN4cute5tupleIJNS5_1CILi128EEES8_NS7_ILi64EEEEEENS_10bfloat16_tEfNS_4arch4Sm80ELb0ELb1ELb1ELb1ELb0ELb0ELb0ELb0ELi2ELi4ELi4ELi4ELb0EEENS1_24CollectiveEpilogueBwdGQAISA_fSD_Li256ELb1ELb0EEENS1_19SingleTileSchedulerILb1ELb0ELb0ELi128EEEEEEEEEvNT_6ParamsE$_ZN4cute3eso3ESOILb1ELb0EJNS_5tupleIJNS_1CILi2EEES4_EEENS2_IJiNS3_ILi512EEEEEEEEC2ERKS5_RKS7_ - $_ZN7cutlass13device_kernelIN5flash19enable_sm80_to_sm89INS1_16FlashAttnBwdSm80INS1_25CollectiveMainloopBwdSm80ILi2ELi2EN4cute5tupleIJNS5_1CILi128EEES8_NS7_ILi64EEEEEENS_10bfloat16_tEfNS_4arch4Sm80ELb0ELb1ELb1ELb1ELb0ELb0ELb0ELb0ELi2ELi4ELi4ELi4ELb0EEENS1_24CollectiveEpilogueBwdGQAISA_fSD_Li256ELb1ELb0EEENS1_19SingleTileSchedulerILb1ELb0ELb0ELi128EEEEEEEEEvNT_6ParamsE$_ZN4cute3eso3ESOILb1ELb0EJNS_5tupleIJNS_1CILi2EEES4_EEENS2_IJiNS3_ILi4096EEEEEEEEC2ERKS5_RKS7_)
$_ZN7cutlass13device_kernelIN5flash19enable_sm80_to_sm89INS1_16FlashAttnBwdSm80INS1_25CollectiveMainloopBwdSm80ILi2ELi2EN4cute5tupleIJNS5_1CILi128EEES8_NS7_ILi64EEEEEENS_10bfloat16_tEfNS_4arch4Sm80ELb0ELb1ELb1ELb1ELb0ELb0ELb0ELb0ELi2ELi4ELi4ELi4ELb0EEENS1_24CollectiveEpilogueBwdGQAISA_fSD_Li256ELb1ELb0EEENS1_19SingleTileSchedulerILb1ELb0ELb0ELi128EEEEEEEEEvNT_6ParamsE$_ZN4cute3eso3ESOILb1ELb0EJNS_5tupleIJNS_1CILi2EEES4_EEENS2_IJiNS3_ILi4096EEEEEEEEC2ERKS5_RKS7_:
[----:B------:R-:W-:Y:S02]  /*8950*/  IADD3 R3, R8, -c[0x0][0x20], RZ ;  /* 0x8000080008037a10 */ /* 0x000fe40007ffe0ff */
[----:B------:R-:W-:-:S03]  /*8960*/  MOV R5, 0x0 ;  /* 0x0000000000057802 */ /* 0x000fc60000000f00 */
[----:B------:R1:W-:Y:S01]  /*8970*/  STL [R3], R2 ;  /* 0x0000000203007387 */ /* 0x0003e20000100800 */
[----:B------:R-:W-:Y:S05]  /*8980*/  RET.REL.NODEC R4 `(_ZN7cutlass13device_kernelIN5flash19enable_sm80_to_sm89INS1_16FlashAttnBwdSm80INS1_25CollectiveMainloopBwdSm80ILi2ELi2EN4cute5tupleIJNS5_1CILi128EEES8_NS7_ILi64EEEEEENS_10bfloat16_tEfNS_4arch4Sm80ELb0ELb1ELb1ELb1ELb0ELb0ELb0ELb0ELi2ELi4ELi4ELi4ELb0EEENS1_24CollectiveEpilogueBwdGQAISA_fSD_Li256ELb1ELb0EEENS1_19SingleTileSchedulerILb1ELb0ELb0ELi128EEEEEEEEEvNT_6ParamsE) ;  /* 0xffff767004007950 */ /* 0x000fea0003c3ffff */
        .type           $_ZN7cutlass13device_kernelIN5flash19enable_sm80_to_sm89INS1_16FlashAttnBwdSm80INS1_25CollectiveMainloopBwdSm80ILi2ELi2EN4cute5tupleIJNS5_1CILi128EEES8_NS7_ILi64EEEEEENS_10bfloat16_tEfNS_4arch4Sm80ELb0ELb1ELb1ELb1ELb0ELb0ELb0ELb0ELi2ELi4ELi4ELi4ELb0EEENS1_24CollectiveEpilogueBwdGQAISA_fSD_Li256ELb1ELb0EEENS1_19SingleTileSchedulerILb1ELb0ELb0ELi128EEEEEEEEEvNT_6ParamsE$_ZN4cute3eso3ESOILb1ELb0EJNS_5tupleIJNS_1CILi2EEES4_EEENS2_IJiNS3_ILi512EEEEEEEEC2ERKS5_RKS7_,@function
        .size           $_ZN7cutlass13device_kernelIN5flash19enable_sm80_to_sm89INS1_16FlashAttnBwdSm80INS1_25CollectiveMainloopBwdSm80ILi2ELi2EN4cute5tupleIJNS5_1CILi128EEES8_NS7_ILi64EEEEEENS_10bfloat16_tEfNS_4arch4Sm80ELb0ELb1ELb1ELb1ELb0ELb0ELb0ELb0ELi2ELi4ELi4ELi4ELb0EEENS1_24CollectiveEpilogueBwdGQAISA_fSD_Li256ELb1ELb0EEENS1_19SingleTileSchedulerILb1ELb0ELb0ELi128EEEEEEEEEvNT_6ParamsE$_ZN4cute3eso3ESOILb1ELb0EJNS_5tupleIJNS_1CILi2EEES4_EEENS2_IJiNS3_ILi512EEEEEEEEC2ERKS5_RKS7_,($_ZN7cutlass13device_kernelIN5flash19enable_sm80_to_sm89INS1_16FlashAttnBwdSm80INS1_25CollectiveMainloopBwdSm80ILi2ELi2EN4cute5tupleIJNS5_1CILi128EEES8_NS7_ILi64EEEEEENS_10bfloat16_tEfNS_4arch4Sm80ELb0ELb1ELb1ELb1ELb0ELb0ELb0ELb0ELi2ELi4ELi4ELi4ELb0EEENS1_24CollectiveEpilogueBwdGQAISA_fSD_Li256ELb1ELb0EEENS1_19SingleTileSchedulerILb1ELb0ELb0ELi128EEEEEEEEEvNT_6ParamsE$_ZN4cute3eso3ESOILb1ELb0EJNS_5tupleIJNS_1CILi2EEES4_EEENS2_IJiiEEEEEC2ERKS5_RKS6_ - $_ZN7cutlass13device_kernelIN5flash19enable_sm80_to_sm89INS1_16FlashAttnBwdSm80INS1_25CollectiveMainloopBwdSm80ILi2ELi2EN4cute5tupleIJNS5_1CILi128EEES8_NS7_ILi64EEEEEENS_10bfloat16_tEfNS_4arch4Sm80ELb0ELb1ELb1ELb1ELb0ELb0ELb0ELb0ELi2ELi4ELi4ELi4ELb0EEENS1_24CollectiveEpilogueBwdGQAISA_fSD_Li256ELb1ELb0EEENS1_19SingleTileSchedulerILb1ELb0ELb0ELi128EEEEEEEEEvNT_6ParamsE$_ZN4cute3eso3ESOILb1ELb0EJNS_5tupleIJNS_1CILi2EEES4_EEENS2_IJiNS3_ILi512EEEEEEEEC2ERKS5_RKS7_)
$_ZN7cutlass13device_kernelIN5flash19enable_sm80_to_sm89INS1_16FlashAttnBwdSm80INS1_25CollectiveMainloopBwdSm80ILi2ELi2EN4cute5tupleIJNS5_1CILi128EEES8_NS7_ILi64EEEEEENS_10bfloat16_tEfNS_4arch4Sm80ELb0ELb1ELb1ELb1ELb0ELb0ELb0ELb0ELi2ELi4ELi4ELi4ELb0EEENS1_24CollectiveEpilogueBwdGQAISA_fSD_Li256ELb1ELb0EEENS1_19SingleTileSchedulerILb1ELb0ELb0ELi128EEEEEEEEEvNT_6ParamsE$_ZN4cute3eso3ESOILb1ELb0EJNS_5tupleIJNS_1CILi2EEES4_EEENS2_IJiNS3_ILi512EEEEEEEEC2ERKS5_RKS7_:
[----:B------:R-:W-:Y:S02]  /*8990*/  IADD3 R3, R38, -c[0x0][0x20], RZ ;  /* 0x8000080026037a10 */ /* 0x000fe40007ffe0ff */
[----:B------:R-:W-:-:S03]  /*89a0*/  MOV R5, 0x0 ;  /* 0x0000000000057802 */ /* 0x000fc60000000f00 */
[----:B------:R1:W-:Y:S01]  /*89b0*/  STL [R3], R2 ;  /* 0x0000000203007387 */ /* 0x0003e20000100800 */
[----:B------:R-:W-:Y:S05]  /*89c0*/  RET.REL.NODEC R4 `(_ZN7cutlass13device_kernelIN5flash19enable_sm80_to_sm89INS1_16FlashAttnBwdSm80INS1_25CollectiveMainloopBwdSm80ILi2ELi2EN4cute5tupleIJNS5_1CILi128EEES8_NS7_ILi64EEEEEENS_10bfloat16_tEfNS_4arch4Sm80ELb0ELb1ELb1ELb1ELb0ELb0ELb0ELb0ELi2ELi4ELi4ELi4ELb0EEENS1_24CollectiveEpilogueBwdGQAISA_fSD_Li256ELb1ELb0EEENS1_19SingleTileSchedulerILb1ELb0ELb0ELi128EEEEEEEEEvNT_6ParamsE) ;  /* 0xffff763004007950 */ /* 0x000fea0003c3ffff */
        .type           $_ZN7cutlass13device_kernelIN5flash19enable_sm80_to_sm89INS1_16FlashAttnBwdSm80INS1_25CollectiveMainloopBwdSm80ILi2ELi2EN4cute5tupleIJNS5_1CILi128EEES8_NS7_ILi64EEEEEENS_10bfloat16_tEfNS_4arch4Sm80ELb0ELb1ELb1ELb1ELb0ELb0ELb0ELb0ELi2ELi4ELi4ELi4ELb0EEENS1_24CollectiveEpilogueBwdGQAISA_fSD_Li256ELb1ELb0EEENS1_19SingleTileSchedulerILb1ELb0ELb0ELi128EEEEEEEEEvNT_6ParamsE$_ZN4cute3eso3ESOILb1ELb0EJNS_5tupleIJNS_1CILi2EEES4_EEENS2_IJiiEEEEEC2ERKS5_RKS6_,@function
        .size           $_ZN7cutlass13device_kernelIN5flash19enable_sm80_to_sm89INS1_16FlashAttnBwdSm80INS1_25CollectiveMainloopBwdSm80ILi2ELi2EN4cute5tupleIJNS5_1CILi128EEES8_NS7_ILi64EEEEEENS_10bfloat16_tEfNS_4arch4Sm80ELb0ELb1ELb1ELb1ELb0ELb0ELb0ELb0ELi2ELi4ELi4ELi4ELb0EEENS1_24CollectiveEpilogueBwdGQAISA_fSD_Li256ELb1ELb0EEENS1_19SingleTileSchedulerILb1ELb0ELb0ELi128EEEEEEEEEvNT_6ParamsE$_ZN4cute3eso3ESOILb1ELb0EJNS_5tupleIJNS_1CILi2EEES4_EEENS2_IJiiEEEEEC2ERKS5_RKS6_,($_ZN7cutlass13device_kernelIN5flash19enable_sm80_to_sm89INS1_16FlashAttnBwdSm80INS1_25CollectiveMainloopBwdSm80ILi2ELi2EN4cute5tupleIJNS5_1CILi128EEES8_NS7_ILi64EEEEEENS_10bfloat16_tEfNS_4arch4Sm80ELb0ELb1ELb1ELb1ELb0ELb0ELb0ELb0ELi2ELi4ELi4ELi4ELb0EEENS1_24CollectiveEpilogueBwdGQAISA_fSD_Li256ELb1ELb0EEENS1_19SingleTileSchedulerILb1ELb0ELb0ELi128EEEEEEEEEvNT_6ParamsE$_ZN4cute3eso3ESOILb1ELb0EJNS_5tupleIJNS_1CILi2EEES4_EEENS2_IJiiEEENS3_ILi1EEES7_EEC2ERKS5_RKS6_RKS7_SE_ - $_ZN7cutlass13device_kernelIN5flash19enable_sm80_to_sm89INS1_16FlashAttnBwdSm80INS1_25CollectiveMainloopBwdSm80ILi2ELi2EN4cute5tupleIJNS5_1CILi128EEES8_NS7_ILi64EEEEEENS_10bfloat16_tEfNS_4arch4Sm80ELb0ELb1ELb1ELb1ELb0ELb0ELb0ELb0ELi2ELi4ELi4ELi4ELb0EEENS1_24CollectiveEpilogueBwdGQAISA_fSD_Li256ELb1ELb0EEENS1_19SingleTileSchedulerILb1ELb0ELb0ELi128EEEEEEEEEvNT_6ParamsE$_ZN4cute3eso3ESOILb1ELb0EJNS_5tupleIJNS_1CILi2EEES4_EEENS2_IJiiEEEEEC2ERKS5_RKS6_)
$_ZN7cutlass13device_kernelIN5flash19enable_sm80_to_sm89INS1_16FlashAttnBwdSm80INS1_25CollectiveMainloopBwdSm80ILi2ELi2EN4cute5tupleIJNS5_1CILi128EEES8_NS7_ILi64EEEEEENS_10bfloat16_tEfNS_4arch4Sm80ELb0ELb1ELb1ELb1ELb0ELb0ELb0ELb0ELi2ELi4ELi4ELi4ELb0EEENS1_24CollectiveEpilogueBwdGQAISA_fSD_Li256ELb1ELb0EEENS1_19SingleTileSchedulerILb1ELb0ELb0ELi128EEEEEEEEEvNT_6ParamsE$_ZN4cute3eso3ESOILb1ELb0EJNS_5tupleIJNS_1CILi2EEES4_EEENS2_IJiiEEEEEC2ERKS5_RKS6_:
[----:B------:R-:W-:Y:S02]  /*89d0*/  IADD3 R3, R3, -c[0x0][0x20], RZ ;  /* 0x8000080003037a10 */ /* 0x000fe40007ffe0ff */
[----:B------:R-:W-:-:S03]  /*89e0*/  MOV R5, 0x0 ;  /* 0x0000000000057802 */ /* 0x000fc60000000f00 */
[----:B------:R1:W-:Y:S04]  /*89f0*/  STL [R3], R2 ;  /* 0x0000000203007387 */ /* 0x0003e80000100800 */
[----:B------:R1:W-:Y:S01]  /*8a00*/  STL [R3+0x4], R8 ;  /* 0x0000040803007387 */ /* 0x0003e20000100800 */
[----:B------:R-:W-:Y:S05]  /*8a10*/  RET.REL.NODEC R4 `(_ZN7cutlass13device_kernelIN5flash19enable_sm80_to_sm89INS1_16FlashAttnBwdSm80INS1_25CollectiveMainloopBwdSm80ILi2ELi2EN4cute5tupleIJNS5_1CILi128EEES8_NS7_ILi64EEEEEENS_10bfloat16_tEfNS_4arch4Sm80ELb0ELb1ELb1ELb1ELb0ELb0ELb0ELb0ELi2ELi4ELi4ELi4ELb0EEENS1_24CollectiveEpilogueBwdGQAISA_fSD_Li256ELb1ELb0EEENS1_19SingleTileSchedulerILb1ELb0ELb0ELi128EEEEEEEEEvNT_6ParamsE) ;  /* 0xffff75e004007950 */ /* 0x000fea0003c3ffff */
        .type           $_ZN7cutlass13device_kernelIN5flash19enable_sm80_to_sm89INS1_16FlashAttnBwdSm80INS1_25CollectiveMainloopBwdSm80ILi2ELi2EN4cute5tupleIJNS5_1CILi128EEES8_NS7_ILi64EEEEEENS_10bfloat16_tEfNS_4arch4Sm80ELb0ELb1ELb1ELb1ELb0ELb0ELb0ELb0ELi2ELi4ELi4ELi4ELb0EEENS1_24CollectiveEpilogueBwdGQAISA_fSD_Li256ELb1ELb0EEENS1_19SingleTileSchedulerILb1ELb0ELb0ELi128EEEEEEEEEvNT_6ParamsE$_ZN4cute3eso3ESOILb1ELb0EJNS_5tupleIJNS_1CILi2EEES4_EEENS2_IJiiEEENS3_ILi1EEES7_EEC2ERKS5_RKS6_RKS7_SE_,@function
        .size           $_ZN7cutlass13device_kernelIN5flash19enable_sm80_to_sm89INS1_16FlashAttnBwdSm80INS1_25CollectiveMainloopBwdSm80ILi2ELi2EN4cute5tupleIJNS5_1CILi128EEES8_NS7_ILi64EEEEEENS_10bfloat16_tEfNS_4arch4Sm80ELb0ELb1ELb1ELb1ELb0ELb0ELb0ELb0ELi2ELi4ELi4ELi4ELb0EEENS1_24CollectiveEpilogueBwdGQAISA_fSD_Li256ELb1ELb0EEENS1_19SingleTileSchedulerILb1ELb0ELb0ELi128EEEEEEEEEvNT_6ParamsE$_ZN4cute3eso3ESOILb1ELb0EJNS_5tupleIJNS_1CILi2EEES4_EEENS2_IJiiEEENS3_ILi1EEES7_EEC2ERKS5_RKS6_RKS7_SE_,($_ZN7cutlass13device_kernelIN5flash19enable_sm80_to_sm89INS1_16FlashAttnBwdSm80INS1_25CollectiveMainloopBwdSm80ILi2ELi2EN4cute5tupleIJNS5_1CILi128EEES8_NS7_ILi64EEEEEENS_10bfloat16_tEfNS_4arch4Sm80ELb0ELb1ELb1ELb1ELb0ELb0ELb0ELb0ELi2ELi4ELi4ELi4ELb0EEENS1_24CollectiveEpilogueBwdGQAISA_fSD_Li256ELb1ELb0EEENS1_19SingleTileSchedulerILb1ELb0ELb0ELi128EEEEEEEEEvNT_6ParamsE$_ZN4cute3eso3ESOILb1ELb0EJNS_5tupleIJNS_1CILi2EEES4_S4_EEENS2_IJNS3_ILi1EEENS3_ILi512EEEiEEEEEC2ERKS5_RKS8_ - $_ZN7cutlass13device_kernelIN5flash19enable_sm80_to_sm89INS1_16FlashAttnBwdSm80INS1_25CollectiveMainloopBwdSm80ILi2ELi2EN4cute5tupleIJNS5_1CILi128EEES8_NS7_ILi64EEEEEENS_10bfloat16_tEfNS_4arch4Sm80ELb0ELb1ELb1ELb1ELb0ELb0ELb0ELb0ELi2ELi4ELi4ELi4ELb0EEENS1_24CollectiveEpilogueBwdGQAISA_fSD_Li256ELb1ELb0EEENS1_19SingleTileSchedulerILb1ELb0ELb0ELi128EEEEEEEEEvNT_6ParamsE$_ZN4cute3eso3ESOILb1ELb0EJNS_5tupleIJNS_1CILi2EEES4_EEENS2_IJiiEEENS3_ILi1EEES7_EEC2ERKS5_RKS6_RKS7_SE_)
$_ZN7cutlass13device_kernelIN5flash19enable_sm80_to_sm89INS1_16FlashAttnBwdSm80INS1_25CollectiveMainloopBwdSm80ILi2ELi2EN4cute5tupleIJNS5_1CILi128EEES8_NS7_ILi64EEEEEENS_10bfloat16_tEfNS_4arch4Sm80ELb0ELb1ELb1ELb1ELb0ELb0ELb0ELb0ELi2ELi4ELi4ELi4ELb0EEENS1_24CollectiveEpilogueBwdGQAISA_fSD_Li256ELb1ELb0EEENS1_19SingleTileSchedulerILb1ELb0ELb0ELi128EEEEEEEEEvNT_6ParamsE$_ZN4cute3eso3ESOILb1ELb0EJNS_5tupleIJNS_1CILi2EEES4_EEENS2_IJiiEEENS3_ILi1EEES7_EEC2ERKS5_RKS6_RKS7_SE_:
[----:B------:R-:W-:Y:S01]  /*8a20*/  IADD3 R4, R4, -c[0x0][0x20], RZ ;  /* 0x8000080004047a10 */ /* 0x000fe20007ffe0ff */
[----:B------:R-:W-:Y:S01]  /*8a30*/  IMAD.MOV.U32 R92, RZ, RZ, R6 ;  /* 0x000000ffff5c7224 */ /* 0x000fe200078e0006 */
[----:B------:R-:W-:-:S03]  /*8a40*/  MOV R93, 0x0 ;  /* 0x00000000005d7802 */ /* 0x000fc60000000f00 */
[----:B------:R1:W-:Y:S04]  /*8a50*/  STL [R4], R2 ;  /* 0x0000000204007387 */ /* 0x0003e80000100800 */
[----:B------:R1:W-:Y:S01]  /*8a60*/  STL [R4+0x4], R3 ;  /* 0x0000040304007387 */ /* 0x0003e20000100800 */
[----:B------:R-:W-:Y:S05]  /*8a70*/  RET.REL.NODEC R92 `(_ZN7cutlass13device_kernelIN5flash19enable_sm80_to_sm89INS1_16FlashAttnBwdSm80INS1_25CollectiveMainloopBwdSm80ILi2ELi2EN4cute5tupleIJNS5_1CILi128EEES8_NS7_ILi64EEEEEENS_10bfloat16_tEfNS_4arch4Sm80ELb0ELb1ELb1ELb1ELb0ELb0ELb0ELb0ELi2ELi4ELi4ELi4ELb0EEENS1_24CollectiveEpilogueBwdGQAISA_fSD_Li256ELb1ELb0EEENS1_19SingleTileSchedulerILb1ELb0ELb0ELi128EEEEEEEEEvNT_6ParamsE) ;  /* 0xffff75805c007950 */ /* 0x000fea0003c3ffff */
        .type           $_ZN7cutlass13device_kernelIN5flash19enable_sm80_to_sm89INS1_16FlashAttnBwdSm80INS1_25CollectiveMainloopBwdSm80ILi2ELi2EN4cute5tupleIJNS5_1CILi128EEES8_NS7_ILi64EEEEEENS_10bfloat16_tEfNS_4arch4Sm80ELb0ELb1ELb1ELb1ELb0ELb0ELb0ELb0ELi2ELi4ELi4ELi4ELb0EEENS1_24CollectiveEpilogueBwdGQAISA_fSD_Li256ELb1ELb0EEENS1_19SingleTileSchedulerILb1ELb0ELb0ELi128EEEEEEEEEvNT_6ParamsE$_ZN4cute3eso3ESOILb1ELb0EJNS_5tupleIJNS_1CILi2EEES4_S4_EEENS2_IJNS3_ILi1EEENS3_ILi512EEEiEEEEEC2ERKS5_RKS8_,@function
        .size           $_ZN7cutlass13device_kernelIN5flash19enable_sm80_to_sm89INS1_16FlashAttnBwdSm80INS1_25CollectiveMainloopBwdSm80ILi2ELi2EN4cute5tupleIJNS5_1CILi128EEES8_NS7_ILi64EEEEEENS_10bfloat16_tEfNS_4arch4Sm80ELb0ELb1ELb1ELb1ELb0ELb0ELb0ELb0ELi2ELi4ELi4ELi4ELb0EEENS1_24CollectiveEpilogueBwdGQAISA_fSD_Li256ELb1ELb0EEENS1_19SingleTileSchedulerILb1ELb0ELb0ELi128EEEEEEEEEvNT_6ParamsE$_ZN4cute3eso3ESOILb1ELb0EJNS_5tupleIJNS_1CILi2EEES4_S4_EEENS2_IJNS3_ILi1EEENS3_ILi512EEEiEEEEEC2ERKS5_RKS8_,($_ZN7cutlass13device_kernelIN5flash19enable_sm80_to_sm89INS1_16FlashAttnBwdSm80INS1_25CollectiveMainloopBwdSm80ILi2ELi2EN4cute5tupleIJNS5_1CILi128EEES8_NS7_ILi64EEEEEENS_10bfloat16_tEfNS_4arch4Sm80ELb0ELb1ELb1ELb1ELb0ELb0ELb0ELb0ELi2ELi4ELi4ELi4ELb0EEENS1_24CollectiveEpilogueBwdGQAISA_fSD_Li256ELb1ELb0EEENS1_19SingleTileSchedulerILb1ELb0ELb0ELi128EEEEEEEEEvNT_6ParamsE$_ZN4cute3eso3ESOILb1ELb0EJNS_5tupleIJNS_1CILi8EEENS2_IJNS3_ILi2EEES5_S5_EEENS3_ILi1EEES6_S7_EEENS2_IJS7_NS2_IJS4_iiEEENS3_ILi64EEENS2_IJiNS3_ILi144EEENS3_ILi288EEEEEENS3_ILi512EEEEEEEEC2ERKS8_RKSF_ - $_ZN7cutlass13device_kernelIN5flash19enable_sm80_to_sm89INS1_16FlashAttnBwdSm80INS1_25CollectiveMainloopBwdSm80ILi2ELi2EN4cute5tupleIJNS5_1CILi128EEES8_NS7_ILi64EEEEEENS_10bfloat16_tEfNS_4arch4Sm80ELb0ELb1ELb1ELb1ELb0ELb0ELb0ELb0ELi2ELi4ELi4ELi4ELb0EEENS1_24CollectiveEpilogueBwdGQAISA_fSD_Li256ELb1ELb0EEENS1_19SingleTileSchedulerILb1ELb0ELb0ELi128EEEEEEEEEvNT_6ParamsE$_ZN4cute3eso3ESOILb1ELb0EJNS_5tupleIJNS_1CILi2EEES4_S4_EEENS2_IJNS3_ILi1EEENS3_ILi512EEEiEEEEEC2ERKS5_RKS8_)
$_ZN7cutlass13device_kernelIN5flash19enable_sm80_to_sm89INS1_16FlashAttnBwdSm80INS1_25CollectiveMainloopBwdSm80ILi2ELi2EN4cute5tupleIJNS5_1CILi128EEES8_NS7_ILi64EEEEEENS_10bfloat16_tEfNS_4arch4Sm80ELb0ELb1ELb1ELb1ELb0ELb0ELb0ELb0ELi2ELi4ELi4ELi4ELb0EEENS1_24CollectiveEpilogueBwdGQAISA_fSD_Li256ELb1ELb0EEENS1_19SingleTileSchedulerILb1ELb0ELb0ELi128EEEEEEEEEvNT_6ParamsE$_ZN4cute3eso3ESOILb1ELb0EJNS_5tupleIJNS_1CILi2EEES4_S4_EEENS2_IJNS3_ILi1EEENS3_ILi512EEEiEEEEEC2ERKS5_RKS8_:
[----:B------:R-:W-:Y:S02]  /*8a80*/  IADD3 R3, R77, -c[0x0][0x20], RZ ;  /* 0x800008004d037a10 */ /* 0x000fe40007ffe0ff */
[----:B------:R-:W-:-:S03]  /*8a90*/  MOV R5, 0x0 ;  /* 0x0000000000057802 */ /* 0x000fc60000000f00 */
[----:B------:R1:W-:Y:S01]  /*8aa0*/  STL [R3], R2 ;  /* 0x0000000203007387 */ /* 0x0003e20000100800 */
[----:B------:R-:W-:Y:S05]  /*8ab0*/  RET.REL.NODEC R4 `(_ZN7cutlass13device_kernelIN5flash19enable_sm80_to_sm89INS1_16FlashAttnBwdSm80INS1_25CollectiveMainloopBwdSm80ILi2ELi2EN4cute5tupleIJNS5_1CILi128EEES8_NS7_ILi64EEEEEENS_10bfloat16_tEfNS_4arch4Sm80ELb0ELb1ELb1ELb1ELb0ELb0ELb0ELb0ELi2ELi4ELi4ELi4ELb0EEENS1_24CollectiveEpilogueBwdGQAISA_fSD_Li256ELb1ELb0EEENS1_19SingleTileSchedulerILb1ELb0ELb0ELi128EEEEEEEEEvNT_6ParamsE) ;  /* 0xffff754004007950 */ /* 0x000fea0003c3ffff */
        .type           $_ZN7cutlass13device_kernelIN5flash19enable_sm80_to_sm89INS1_16FlashAttnBwdSm80INS1_25CollectiveMainloopBwdSm80ILi2ELi2EN4cute5tupleIJNS5_1CILi128EEES8_NS7_ILi64EEEEEENS_10bfloat16_tEfNS_4arch4Sm80ELb0ELb1ELb1ELb1ELb0ELb0ELb0ELb0ELi2ELi4ELi4ELi4ELb0EEENS1_24CollectiveEpilogueBwdGQAISA_fSD_Li256ELb1ELb0EEENS1_19SingleTileSchedulerILb1ELb0ELb0ELi128EEEEEEEEEvNT_6ParamsE$_ZN4cute3eso3ESOILb1ELb0EJNS_5tupleIJNS_1CILi8EEENS2_IJNS3_ILi2EEES5_S5_EEENS3_ILi1EEES6_S7_EEENS2_IJS7_NS2_IJS4_iiEEENS3_ILi64EEENS2_IJiNS3_ILi144EEENS3_ILi288EEEEEENS3_ILi512EEEEEEEEC2ERKS8_RKSF_,@function
        .size           $_ZN7cutlass13device_kernelIN5flash19enable_sm80_to_sm89INS1_16FlashAttnBwdSm80INS1_25CollectiveMainloopBwdSm80ILi2ELi2EN4cute5tupleIJNS5_1CILi128EEES8_NS7_ILi64EEEEEENS_10bfloat16_tEfNS_4arch4Sm80ELb0ELb1ELb1ELb1ELb0ELb0ELb0ELb0ELi2ELi4ELi4ELi4ELb0EEENS1_24CollectiveEpilogueBwdGQAISA_fSD_Li256ELb1ELb0EEENS1_19SingleTileSchedulerILb1ELb0ELb0ELi128EEEEEEEEEvNT_6ParamsE$_ZN4cute3eso3ESOILb1ELb0EJNS_5tupleIJNS_1CILi8EEENS2_IJNS3_ILi2EEES5_S5_EEENS3_ILi1EEES6_S7_EEENS2_IJS7_NS2_IJS4_iiEEENS3_ILi64EEENS2_IJiNS3_ILi144EEENS3_ILi288EEEEEENS3_ILi512EEEEEEEEC2ERKS8_RKSF_,($_ZN7cutlass13device_kernelIN5flash19enable_sm80_to_sm89INS1_16FlashAttnBwdSm80INS1_25CollectiveMainloopBwdSm80ILi2ELi2EN4cute5tupleIJNS5_1CILi128EEES8_NS7_ILi64EEEEEENS_10bfloat16_tEfNS_4arch4Sm80ELb0ELb1ELb1ELb1ELb0ELb0ELb0ELb0ELi2ELi4ELi4ELi4ELb0EEENS1_24CollectiveEpilogueBwdGQAISA_fSD_Li256ELb1ELb0EEENS1_19SingleTileSchedulerILb1ELb0ELb0ELi128EEEEEEEEEvNT_6ParamsE$_ZN4cute3eso3ESOILb1ELb0EJNS_5tupleIJNS_1CILi8EEENS2_IJNS3_ILi2EEES5_S5_EEENS3_ILi1EEES6_S7_EEENS2_IJS7_NS2_IJiiiEEENS3_ILi64EEENS2_IJNS3_ILi72EEENS3_ILi144EEENS3_ILi288EEEEEENS3_ILi512EEEEEEEEC2ERKS8_RKSG_ - $_ZN7cutlass13device_kernelIN5flash19enable_sm80_to_sm89INS1_16FlashAttnBwdSm80INS1_25CollectiveMainloopBwdSm80ILi2ELi2EN4cute5tupleIJNS5_1CILi128EEES8_NS7_ILi64EEEEEENS_10bfloat16_tEfNS_4arch4Sm80ELb0ELb1ELb1ELb1ELb0ELb0ELb0ELb0ELi2ELi4ELi4ELi4ELb0EEENS1_24CollectiveEpilogueBwdGQAISA_fSD_Li256ELb1ELb0EEENS1_19SingleTileSchedulerILb1ELb0ELb0ELi128EEEEEEEEEvNT_6ParamsE$_ZN4cute3eso3ESOILb1ELb0EJNS_5tupleIJNS_1CILi8EEENS2_IJNS3_ILi2EEES5_S5_EEENS3_ILi1EEES6_S7_EEENS2_IJS7_NS2_IJS4_iiEEENS3_ILi64EEENS2_IJiNS3_ILi144EEENS3_ILi288EEEEEENS3_ILi512EEEEEEEEC2ERKS8_RKSF_)
$_ZN7cutlass13device_kernelIN5flash19enable_sm80_to_sm89INS1_16FlashAttnBwdSm80INS1_25CollectiveMainloopBwdSm80ILi2ELi2EN4cute5tupleIJNS5_1CILi128EEES8_NS7_ILi64EEEEEENS_10bfloat16_tEfNS_4arch4Sm80ELb0ELb1ELb1ELb1ELb0ELb0ELb0ELb0ELi2ELi4ELi4ELi4ELb0EEENS1_24CollectiveEpilogueBwdGQAISA_fSD_Li256ELb1ELb0EEENS1_19SingleTileSchedulerILb1ELb0ELb0ELi128EEEEEEEEEvNT_6ParamsE$_ZN4cute3eso3ESOILb1ELb0EJNS_5tupleIJNS_1CILi8EEENS2_IJNS3_ILi2EEES5_S5_EEENS3_ILi1EEES6_S7_EEENS2_IJS7_NS2_IJS4_iiEEENS3_ILi64EEENS2_IJiNS3_ILi144EEENS3_ILi288EEEEEENS3_ILi512EEEEEEEEC2ERKS8_RKSF_:
[----:B------:R-:W-:Y:S02]  /*8ac0*/  IADD3 R4, R61, -c[0x0][0x20], RZ ;  /* 0x800008003d047a10 */ /* 0x000fe40007ffe0ff */
[----:B------:R-:W-:-:S03]  /*8ad0*/  MOV R9, 0x0 ;  /* 0x0000000000097802 */ /* 0x000fc60000000f00 */
[----:B------:R1:W-:Y:S04]  /*8ae0*/  STL [R4], R2 ;  /* 0x0000000204007387 */ /* 0x0003e80000100800 */
[----:B------:R1:W-:Y:S04]  /*8af0*/  STL [R4+0x4], R3 ;  /* 0x0000040304007387 */ /* 0x0003e80000100800 */
[----:B------:R1:W-:Y:S01]  /*8b00*/  STL [R4+0x8], R5 ;  /* 0x0000080504007387 */ /* 0x0003e20000100800 */
[----:B------:R-:W-:Y:S05]  /*8b10*/  RET.REL.NODEC R8 `(_ZN7cutlass13device_kernelIN5flash19enable_sm80_to_sm89INS1_16FlashAttnBwdSm80INS1_25CollectiveMainloopBwdSm80ILi2ELi2EN4cute5tupleIJNS5_1CILi128EEES8_NS7_ILi64EEEEEENS_10bfloat16_tEfNS_4arch4Sm80ELb0ELb1ELb1ELb1ELb0ELb0ELb0ELb0ELi2ELi4ELi4ELi4ELb0EEENS1_24CollectiveEpilogueBwdGQAISA_fSD_Li256ELb1ELb0EEENS1_19SingleTileSchedulerILb1ELb0ELb0ELi128EEEEEEEEEvNT_6ParamsE) ;  /* 0xffff74e008007950 */ /* 0x000fea0003c3ffff */
        .type           $_ZN7cutlass13device_kernelIN5flash19enable_sm80_to_sm89INS1_16FlashAttnBwdSm80INS1_25CollectiveMainloopBwdSm80ILi2ELi2EN4cute5tupleIJNS5_1CILi128EEES8_NS7_ILi64EEEEEENS_10bfloat16_tEfNS_4arch4Sm80ELb0ELb1ELb1ELb1ELb0ELb0ELb0ELb0ELi2ELi4ELi4ELi4ELb0EEENS1_24CollectiveEpilogueBwdGQAISA_fSD_Li256ELb1ELb0EEENS1_19SingleTileSchedulerILb1ELb0ELb0ELi128EEEEEEEEEvNT_6ParamsE$_ZN4cute3eso3ESOILb1ELb0EJNS_5tupleIJNS_1CILi8EEENS2_IJNS3_ILi2EEES5_S5_EEENS3_ILi1EEES6_S7_EEENS2_IJS7_NS2_IJiiiEEENS3_ILi64EEENS2_IJNS3_ILi72EEENS3_ILi144EEENS3_ILi288EEEEEENS3_ILi512EEEEEEEEC2ERKS8_RKSG_,@function
        .size           $_ZN7cutlass13device_kernelIN5flash19enable_sm80_to_sm89INS1_16FlashAttnBwdSm80INS1_25CollectiveMainloopBwdSm80ILi2ELi2EN4cute5tupleIJNS5_1CILi128EEES8_NS7_ILi64EEEEEENS_10bfloat16_tEfNS_4arch4Sm80ELb0ELb1ELb1ELb1ELb0ELb0ELb0ELb0ELi2ELi4ELi4ELi4ELb0EEENS1_24CollectiveEpilogueBwdGQAISA_fSD_Li256ELb1ELb0EEENS1_19SingleTileSchedulerILb1ELb0ELb0ELi128EEEEEEEEEvNT_6ParamsE$_ZN4cute3eso3ESOILb1ELb0EJNS_5tupleIJNS_1CILi8EEENS2_IJNS3_ILi2EEES5_S5_EEENS3_ILi1EEES6_S7_EEENS2_IJS7_NS2_IJiiiEEENS3_ILi64EEENS2_IJNS3_ILi72EEENS3_ILi144EEENS3_ILi288EEEEEENS3_ILi512EEEEEEEEC2ERKS8_RKSG_,($_ZN7cutlass13device_kernelIN5flash19enable_sm80_to_sm89INS1_16FlashAttnBwdSm80INS1_25CollectiveMainloopBwdSm80ILi2ELi2EN4cute5tupleIJNS5_1CILi128EEES8_NS7_ILi64EEEEEENS_10bfloat16_tEfNS_4arch4Sm80ELb0ELb1ELb1ELb1ELb0ELb0ELb0ELb0ELi2ELi4ELi4ELi4ELb0EEENS1_24CollectiveEpilogueBwdGQAISA_fSD_Li256ELb1ELb0EEENS1_19SingleTileSchedulerILb1ELb0ELb0ELi128EEEEEEEEEvNT_6ParamsE$_ZN4cute3eso3ESOILb1ELb0EJNS_5tupleIJNS_1CILi8EEENS3_ILi2EEES5_S5_S4_S5_EEENS2_IJNS3_ILi1EEEiiiNS3_ILi72EEENS3_ILi512EEEEEEEEC2ERKS6_RKSA_ - $_ZN7cutlass13device_kernelIN5flash19enable_sm80_to_sm89INS1_16FlashAttnBwdSm80INS1_25CollectiveMainloopBwdSm80ILi2ELi2EN4cute5tupleIJNS5_1CILi128EEES8_NS7_ILi64EEEEEENS_10bfloat16_tEfNS_4arch4Sm80ELb0ELb1ELb1ELb1ELb0ELb0ELb0ELb0ELi2ELi4ELi4ELi4ELb0EEENS1_24CollectiveEpilogueBwdGQAISA_fSD_Li256ELb1ELb0EEENS1_19SingleTileSchedulerILb1ELb0ELb0ELi128EEEEEEEEEvNT_6ParamsE$_ZN4cute3eso3ESOILb1ELb0EJNS_5tupleIJNS_1CILi8EEENS2_IJNS3_ILi2EEES5_S5_EEENS3_ILi1EEES6_S7_EEENS2_IJS7_NS2_IJiiiEEENS3_ILi64EEENS2_IJNS3_ILi72EEENS3_ILi144EEENS3_ILi288EEEEEENS3_ILi512EEEEEEEEC2ERKS8_RKSG_)
$_ZN7cutlass13device_kernelIN5flash19enable_sm80_to_sm89INS1_16FlashAttnBwdSm80INS1_25CollectiveMainloopBwdSm80ILi2ELi2EN4cute5tupleIJNS5_1CILi128EEES8_NS7_ILi64EEEEEENS_10bfloat16_tEfNS_4arch4Sm80ELb0ELb1ELb1ELb1ELb0ELb0ELb0ELb0ELi2ELi4ELi4ELi4ELb0EEENS1_24CollectiveEpilogueBwdGQAISA_fSD_Li256ELb1ELb0EEENS1_19SingleTileSchedulerILb1ELb0ELb0ELi128EEEEEEEEEvNT_6ParamsE$_ZN4cute3eso3ESOILb1ELb0EJNS_5tupleIJNS_1CILi8EEENS2_IJNS3_ILi2EEES5_S5_EEENS3_ILi1EEES6_S7_EEENS2_IJS7_NS2_IJiiiEEENS3_ILi64EEENS2_IJNS3_ILi72EEENS3_ILi144EEENS3_ILi288EEEEEENS3_ILi512EEEEEEEEC2ERKS8_RKSG_:
[----:B------:R-:W-:Y:S02]  /*8b20*/  IADD3 R4, R4, -c[0x0][0x20], RZ ;  /* 0x8000080004047a10 */ /* 0x000fe40007ffe0ff */
[----:B------:R-:W-:-:S03]  /*8b30*/  MOV R9, 0x0 ;  /* 0x0000000000097802 */ /* 0x000fc60000000f00 */
[----:B------:R1:W-:Y:S04]  /*8b40*/  STL [R4], R2 ;  /* 0x0000000204007387 */ /* 0x0003e80000100800 */
[----:B------:R1:W-:Y:S04]  /*8b50*/  STL [R4+0x4], R3 ;  /* 0x0000040304007387 */ /* 0x0003e80000100800 */
[----:B------:R1:W-:Y:S01]  /*8b60*/  STL [R4+0x8], R5 ;  /* 0x0000080504007387 */ /* 0x0003e20000100800 */
[----:B------:R-:W-:Y:S05]  /*8b70*/  RET.REL.NODEC R8 `(_ZN7cutlass13device_kernelIN5flash19enable_sm80_to_sm89INS1_16FlashAttnBwdSm80INS1_25CollectiveMainloopBwdSm80ILi2ELi2EN4cute5tupleIJNS5_1CILi128EEES8_NS7_ILi64EEEEEENS_10bfloat16_tEfNS_4arch4Sm80ELb0ELb1ELb1ELb1ELb0ELb0ELb0ELb0ELi2ELi4ELi4ELi4ELb0EEENS1_24CollectiveEpilogueBwdGQAISA_fSD_Li256ELb1ELb0EEENS1_19SingleTileSchedulerILb1ELb0ELb0ELi128EEEEEEEEEvNT_6ParamsE) ;  /* 0xffff748008007950 */ /* 0x000fea0003c3ffff */
        .type           $_ZN7cutlass13device_kernelIN5flash19enable_sm80_to_sm89INS1_16FlashAttnBwdSm80INS1_25CollectiveMainloopBwdSm80ILi2ELi2EN4cute5tupleIJNS5_1CILi128EEES8_NS7_ILi64EEEEEENS_10bfloat16_tEfNS_4arch4Sm80ELb0ELb1ELb1ELb1ELb0ELb0ELb0ELb0ELi2ELi4ELi4ELi4ELb0EEENS1_24CollectiveEpilogueBwdGQAISA_fSD_Li256ELb1ELb0EEENS1_19SingleTileSchedulerILb1ELb0ELb0ELi128EEEEEEEEEvNT_6ParamsE$_ZN4cute3eso3ESOILb1ELb0EJNS_5tupleIJNS_1CILi8EEENS3_ILi2EEES5_S5_S4_S5_EEENS2_IJNS3_ILi1EEEiiiNS3_ILi72EEENS3_ILi512EEEEEEEEC2ERKS6_RKSA_,@function
        .size           $_ZN7cutlass13device_kernelIN5flash19enable_sm80_to_sm89INS1_16FlashAttnBwdSm80INS1_25CollectiveMainloopBwdSm80ILi2ELi2EN4cute5tupleIJNS5_1CILi128EEES8_NS7_ILi64EEEEEENS_10bfloat16_tEfNS_4arch4Sm80ELb0ELb1ELb1ELb1ELb0ELb0ELb0ELb0ELi2ELi4ELi4ELi4ELb0EEENS1_24CollectiveEpilogueBwdGQAISA_fSD_Li256ELb1ELb0EEENS1_19SingleTileSchedulerILb1ELb0ELb0ELi128EEEEEEEEEvNT_6ParamsE$_ZN4cute3eso3ESOILb1ELb0EJNS_5tupleIJNS_1CILi8EEENS3_ILi2EEES5_S5_S4_S5_EEENS2_IJNS3_ILi1EEEiiiNS3_ILi72EEENS3_ILi512EEEEEEEEC2ERKS6_RKSA_,($_ZN7cutlass13device_kernelIN5flash19enable_sm80_to_sm89INS1_16FlashAttnBwdSm80INS1_25CollectiveMainloopBwdSm80ILi2ELi2EN4cute5tupleIJNS5_1CILi128EEES8_NS7_ILi64EEEEEENS_10bfloat16_tEfNS_4arch4Sm80ELb0ELb1ELb1ELb1ELb0ELb0ELb0ELb0ELi2ELi4ELi4ELi4ELb0EEENS1_24CollectiveEpilogueBwdGQAISA_fSD_Li256ELb1ELb0EEENS1_19SingleTileSchedulerILb1ELb0ELb0ELi128EEEEEEEEEvNT_6ParamsE$_ZN4cute3eso3ESOILb1ELb0EJNS_6LayoutINS_5tupleIJNS3_IJNS3_IJNS3_IJNS_1CILi4EEENS4_ILi2EEEEEENS4_ILi1EEEEEES8_EEENS3_IJNS3_IJNS3_IJS8_S8_EEES8_EEES6_EEEEEENS3_IJNS3_IJNS3_IJNS3_IJS8_NS4_ILi32EEEEEENS4_ILi0EEEEEESH_EEENS3_IJNS3_IJNS3_IJSH_SH_EEESH_EEENS4_ILi64EEEEEEEEEEENS_10ViewEngineIPN7cutlass10bfloat16_tEEEEEC2ERKSP_RKSU_ - $_ZN7cutlass13device_kernelIN5flash19enable_sm80_to_sm89INS1_16FlashAttnBwdSm80INS1_25CollectiveMainloopBwdSm80ILi2ELi2EN4cute5tupleIJNS5_1CILi128EEES8_NS7_ILi64EEEEEENS_10bfloat16_tEfNS_4arch4Sm80ELb0ELb1ELb1ELb1ELb0ELb0ELb0ELb0ELi2ELi4ELi4ELi4ELb0EEENS1_24CollectiveEpilogueBwdGQAISA_fSD_Li256ELb1ELb0EEENS1_19SingleTileSchedulerILb1ELb0ELb0ELi128EEEEEEEEEvNT_6ParamsE$_ZN4cute3eso3ESOILb1ELb0EJNS_5tupleIJNS_1CILi8EEENS3_ILi2EEES5_S5_S4_S5_EEENS2_IJNS3_ILi1EEEiiiNS3_ILi72EEENS3_ILi512EEEEEEEEC2ERKS6_RKSA_)
$_ZN7cutlass13device_kernelIN5flash19enable_sm80_to_sm89INS1_16FlashAttnBwdSm80INS1_25CollectiveMainloopBwdSm80ILi2ELi2EN4cute5tupleIJNS5_1CILi128EEES8_NS7_ILi64EEEEEENS_10bfloat16_tEfNS_4arch4Sm80ELb0ELb1ELb1ELb1ELb0ELb0ELb0ELb0ELi2ELi4ELi4ELi4ELb0EEENS1_24CollectiveEpilogueBwdGQAISA_fSD_Li256ELb1ELb0EEENS1_19SingleTileSchedulerILb1ELb0ELb0ELi128EEEEEEEEEvNT_6ParamsE$_ZN4cute3eso3ESOILb1ELb0EJNS_5tupleIJNS_1CILi8EEENS3_ILi2EEES5_S5_S4_S5_EEENS2_IJNS3_ILi1EEEiiiNS3_ILi72EEENS3_ILi512EEEEEEEEC2ERKS6_RKSA_:
[----:B------:R-:W-:Y:S02]  /*8b80*/  IADD3 R4, R4, -c[0x0][0x20], RZ ;  /* 0x8000080004047a10 */ /* 0x000fe40007ffe0ff */
[----:B------:R-:W-:-:S03]  /*8b90*/  MOV R9, 0x0 ;  /* 0x0000000000097802 */ /* 0x000fc60000000f00 */
[----:B------:R1:W-:Y:S04]  /*8ba0*/  STL [R4], R2 ;  /* 0x0000000204007387 */ /* 0x0003e80000100800 */
[----:B------:R1:W-:Y:S04]  /*8bb0*/  STL [R4+0x4], R3 ;  /* 0x0000040304007387 */ /* 0x0003e80000100800 */
[----:B------:R1:W-:Y:S01]  /*8bc0*/  STL [R4+0x8], R5 ;  /* 0x0000080504007387 */ /* 0x0003e20000100800 */
[----:B------:R-:W-:Y:S05]  /*8bd0*/  RET.REL.NODEC R8 `(_ZN7cutlass13device_kernelIN5flash19enable_sm80_to_sm89INS1_16FlashAttnBwdSm80INS1_25CollectiveMainloopBwdSm80ILi2ELi2EN4cute5tupleIJNS5_1CILi128EEES8_NS7_ILi64EEEEEENS_10bfloat16_tEfNS_4arch4Sm80ELb0ELb1ELb1ELb1ELb0ELb0ELb0ELb0ELi2ELi4ELi4ELi4ELb0EEENS1_24CollectiveEpilogueBwdGQAISA_fSD_Li256ELb1ELb0EEENS1_19SingleTileSchedulerILb1ELb0ELb0ELi128EEEEEEEEEvNT_6ParamsE) ;  /* 0xffff742008007950 */ /* 0x000fea0003c3ffff */
        .type           $_ZN7cutlass13device_kernelIN5flash19enable_sm80_to_sm89INS1_16FlashAttnBwdSm80INS1_25CollectiveMainloopBwdSm80ILi2ELi2EN4cute5tupleIJNS5_1CILi128EEES8_NS7_ILi64EEEEEENS_10bfloat16_tEfNS_4arch4Sm80ELb0ELb1ELb1ELb1ELb0ELb0ELb0ELb0ELi2ELi4ELi4ELi4ELb0EEENS1_24CollectiveEpilogueBwdGQAISA_fSD_Li256ELb1ELb0EEENS1_19SingleTileSchedulerILb1ELb0ELb0ELi128EEEEEEEEEvNT_6ParamsE$_ZN4cute3eso3ESOILb1ELb0EJNS_6LayoutINS_5tupleIJNS3_IJNS3_IJNS3_IJNS_1CILi4EEENS4_ILi2EEEEEENS4_ILi1EEEEEES8_EEENS3_IJNS3_IJNS3_IJS8_S8_EEES8_EEES6_EEEEEENS3_IJNS3_IJNS3_IJNS3_IJS8_NS4_ILi32EEEEEENS4_ILi0EEEEEESH_EEENS3_IJNS3_IJNS3_IJSH_SH_EEESH_EEENS4_ILi64EEEEEEEEEEENS_10ViewEngineIPN7cutlass10bfloat16_tEEEEEC2ERKSP_RKSU_,@function
        .size           $_ZN7cutlass13device_kernelIN5flash19enable_sm80_to_sm89INS1_16FlashAttnBwdSm80INS1_25CollectiveMainloopBwdSm80ILi2ELi2EN4cute5tupleIJNS5_1CILi128EEES8_NS7_ILi64EEEEEENS_10bfloat16_tEfNS_4arch4Sm80ELb0ELb1ELb1ELb1ELb0ELb0ELb0ELb0ELi2ELi4ELi4ELi4ELb0EEENS1_24CollectiveEpilogueBwdGQAISA_fSD_Li256ELb1ELb0EEENS1_19SingleTileSchedulerILb1ELb0ELb0ELi128EEEEEEEEEvNT_6ParamsE$_ZN4cute3eso3ESOILb1ELb0EJNS_6LayoutINS_5tupleIJNS3_IJNS3_IJNS3_IJNS_1CILi4EEENS4_ILi2EEEEEENS4_ILi1EEEEEES8_EEENS3_IJNS3_IJNS3_IJS8_S8_EEES8_EEES6_EEEEEENS3_IJNS3_IJNS3_IJNS3_IJS8_NS4_ILi32EEEEEENS4_ILi0EEEEEESH_EEENS3_IJNS3_IJNS3_IJSH_SH_EEESH_EEENS4_ILi64EEEEEEEEEEENS_10ViewEngineIPN7cutlass10bfloat16_tEEEEEC2ERKSP_RKSU_,($_ZN7cutlass13device_kernelIN5flash19enable_sm80_to_sm89INS1_16FlashAttnBwdSm80INS1_25CollectiveMainloopBwdSm80ILi2ELi2EN4cute5tupleIJNS5_1CILi128EEES8_NS7_ILi64EEEEEENS_10bfloat16_tEfNS_4arch4Sm80ELb0ELb1ELb1ELb1ELb0ELb0ELb0ELb0ELi2ELi4ELi4ELi4ELb0EEENS1_24CollectiveEpilogueBwdGQAISA_fSD_Li256ELb1ELb0EEENS1_19SingleTileSchedulerILb1ELb0ELb0ELi128EEEEEEEEEvNT_6ParamsE$_ZN4cute3eso3ESOILb1ELb0EJNS_6LayoutINS_5tupleIJNS3_IJNS3_IJNS_1CILi2EEES5_EEENS4_ILi1EEEEEEEEENS3_IJNS3_IJNS3_IJS7_NS4_ILi16EEEEEENS4_ILi0EEEEEEEEEEENS_10ViewEngineIPjEEEEC2ERKSF_RKSI_ - $_ZN7cutlass13device_kernelIN5flash19enable_sm80_to_sm89INS1_16FlashAttnBwdSm80INS1_25CollectiveMainloopBwdSm80ILi2ELi2EN4cute5tupleIJNS5_1CILi128EEES8_NS7_ILi64EEEEEENS_10bfloat16_tEfNS_4arch4Sm80ELb0ELb1ELb1ELb1ELb0ELb0ELb0ELb0ELi2ELi4ELi4ELi4ELb0EEENS1_24CollectiveEpilogueBwdGQAISA_fSD_Li256ELb1ELb0EEENS1_19SingleTileSchedulerILb1ELb0ELb0ELi128EEEEEEEEEvNT_6ParamsE$_ZN4cute3eso3ESOILb1ELb0EJNS_6LayoutINS_5tupleIJNS3_IJNS3_IJNS3_IJNS_1CILi4EEENS4_ILi2EEEEEENS4_ILi1EEEEEES8_EEENS3_IJNS3_IJNS3_IJS8_S8_EEES8_EEES6_EEEEEENS3_IJNS3_IJNS3_IJNS3_IJS8_NS4_ILi32EEEEEENS4_ILi0EEEEEESH_EEENS3_IJNS3_IJNS3_IJSH_SH_EEESH_EEENS4_ILi64EEEEEEEEEEENS_10ViewEngineIPN7cutlass10bfloat16_tEEEEEC2ERKSP_RKSU_)
$_ZN7cutlass13device_kernelIN5flash19enable_sm80_to_sm89INS1_16FlashAttnBwdSm80INS1_25CollectiveMainloopBwdSm80ILi2ELi2EN4cute5tupleIJNS5_1CILi128EEES8_NS7_ILi64EEEEEENS_10bfloat16_tEfNS_4arch4Sm80ELb0ELb1ELb1ELb1ELb0ELb0ELb0ELb0ELi2ELi4ELi4ELi4ELb0EEENS1_24CollectiveEpilogueBwdGQAISA_fSD_Li256ELb1ELb0EEENS1_19SingleTileSchedulerILb1ELb0ELb0ELi128EEEEEEEEEvNT_6ParamsE$_ZN4cute3eso3ESOILb1ELb0EJNS_6LayoutINS_5tupleIJNS3_IJNS3_IJNS3_IJNS_1CILi4EEENS4_ILi2EEEEEENS4_ILi1EEEEEES8_EEENS3_IJNS3_IJNS3_IJS8_S8_EEES8_EEES6_EEEEEENS3_IJNS3_IJNS3_IJNS3_IJS8_NS4_ILi32EEEEEENS4_ILi0EEEEEESH_EEENS3_IJNS3_IJNS3_IJSH_SH_EEESH_EEENS4_ILi64EEEEEEEEEEENS_10ViewEngineIPN7cutlass10bfloat16_tEEEEEC2ERKSP_RKSU_:
[----:B------:R-:W-:Y:S02]  /*8be0*/  IADD3 R4, R68, -c[0x0][0x20], RZ ;  /* 0x8000080044047a10 */ /* 0x000fe40007ffe0ff */
[----:B------:R-:W-:-:S03]  /*8bf0*/  MOV R7, 0x0 ;  /* 0x0000000000077802 */ /* 0x000fc60000000f00 */
[----:B------:R1:W-:Y:S01]  /*8c00*/  STL.64 [R4], R2 ;  /* 0x0000000204007387 */ /* 0x0003e20000100a00 */
[----:B------:R-:W-:Y:S05]  /*8c10*/  RET.REL.NODEC R6 `(_ZN7cutlass13device_kernelIN5flash19enable_sm80_to_sm89INS1_16FlashAttnBwdSm80INS1_25CollectiveMainloopBwdSm80ILi2ELi2EN4cute5tupleIJNS5_1CILi128EEES8_NS7_ILi64EEEEEENS_10bfloat16_tEfNS_4arch4Sm80ELb0ELb1ELb1ELb1ELb0ELb0ELb0ELb0ELi2ELi4ELi4ELi4ELb0EEENS1_24CollectiveEpilogueBwdGQAISA_fSD_Li256ELb1ELb0EEENS1_19SingleTileSchedulerILb1ELb0ELb0ELi128EEEEEEEEEvNT_6ParamsE) ;  /* 0xffff73e006007950 */ /* 0x000fea0003c3ffff */
        .type           $_ZN7cutlass13device_kernelIN5flash19enable_sm80_to_sm89INS1_16FlashAttnBwdSm80INS1_25CollectiveMainloopBwdSm80ILi2ELi2EN4cute5tupleIJNS5_1CILi128EEES8_NS7_ILi64EEEEEENS_10bfloat16_tEfNS_4arch4Sm80ELb0ELb1ELb1ELb1ELb0ELb0ELb0ELb0ELi2ELi4ELi4ELi4ELb0EEENS1_24CollectiveEpilogueBwdGQAISA_fSD_Li256ELb1ELb0EEENS1_19SingleTileSchedulerILb1ELb0ELb0ELi128EEEEEEEEEvNT_6ParamsE$_ZN4cute3eso3ESOILb1ELb0EJNS_6LayoutINS_5tupleIJNS3_IJNS3_IJNS_1CILi2EEES5_EEENS4_ILi1EEEEEEEEENS3_IJNS3_IJNS3_IJS7_NS4_ILi16EEEEEENS4_ILi0EEEEEEEEEEENS_10ViewEngineIPjEEEEC2ERKSF_RKSI_,@function
        .size           $_ZN7cutlass13device_kernelIN5flash19enable_sm80_to_sm89INS1_16FlashAttnBwdSm80INS1_25CollectiveMainloopBwdSm80ILi2ELi2EN4cute5tupleIJNS5_1CILi128EEES8_NS7_ILi64EEEEEENS_10bfloat16_tEfNS_4arch4Sm80ELb0ELb1ELb1ELb1ELb0ELb0ELb0ELb0ELi2ELi4ELi4ELi4ELb0EEENS1_24CollectiveEpilogueBwdGQAISA_fSD_Li256ELb1ELb0EEENS1_19SingleTileSchedulerILb1ELb0ELb0ELi128EEEEEEEEEvNT_6ParamsE$_ZN4cute3eso3ESOILb1ELb0EJNS_6LayoutINS_5tupleIJNS3_IJNS3_IJNS_1CILi2EEES5_EEENS4_ILi1EEEEEEEEENS3_IJNS3_IJNS3_IJS7_NS4_ILi16EEEEEENS4_ILi0EEEEEEEEEEENS_10ViewEngineIPjEEEEC2ERKSF_RKSI_,($_ZN7cutlass13device_kernelIN5flash19enable_sm80_to_sm89INS1_16FlashAttnBwdSm80INS1_25CollectiveMainloopBwdSm80ILi2ELi2EN4cute5tupleIJNS5_1CILi128EEES8_NS7_ILi64EEEEEENS_10bfloat16_tEfNS_4arch4Sm80ELb0ELb1ELb1ELb1ELb0ELb0ELb0ELb0ELi2ELi4ELi4ELi4ELb0EEENS1_24CollectiveEpilogueBwdGQAISA_fSD_Li256ELb1ELb0EEENS1_19SingleTileSchedulerILb1ELb0ELb0ELi128EEEEEEEEEvNT_6ParamsE$_ZN4cute3eso3ESOILb1ELb0EJNS_6LayoutINS_5tupleIJNS3_IJNS3_IJNS_1CILi4EEENS4_ILi2EEEEEENS4_ILi1EEEEEEEEENS3_IJNS3_IJNS3_IJS8_NS4_ILi32EEEEEENS4_ILi0EEEEEEEEEEENS_10ViewEngineIPN7cutlass10bfloat16_tEEEEEC2ERKSG_RKSL_ - $_ZN7cutlass13device_kernelIN5flash19enable_sm80_to_sm89INS1_16FlashAttnBwdSm80INS1_25CollectiveMainloopBwdSm80ILi2ELi2EN4cute5tupleIJNS5_1CILi128EEES8_NS7_ILi64EEEEEENS_10bfloat16_tEfNS_4arch4Sm80ELb0ELb1ELb1ELb1ELb0ELb0ELb0ELb0ELi2ELi4ELi4ELi4ELb0EEENS1_24CollectiveEpilogueBwdGQAISA_fSD_Li256ELb1ELb0EEENS1_19SingleTileSchedulerILb1ELb0ELb0ELi128EEEEEEEEEvNT_6ParamsE$_ZN4cute3eso3ESOILb1ELb0EJNS_6LayoutINS_5tupleIJNS3_IJNS3_IJNS_1CILi2EEES5_EEENS4_ILi1EEEEEEEEENS3_IJNS3_IJNS3_IJS7_NS4_ILi16EEEEEENS4_ILi0EEEEEEEEEEENS_10ViewEngineIPjEEEEC2ERKSF_RKSI_)
$_ZN7cutlass13device_kernelIN5flash19enable_sm80_to_sm89INS1_16FlashAttnBwdSm80INS1_25CollectiveMainloopBwdSm80ILi2ELi2EN4cute5tupleIJNS5_1CILi128EEES8_NS7_ILi64EEEEEENS_10bfloat16_tEfNS_4arch4Sm80ELb0ELb1ELb1ELb1ELb0ELb0ELb0ELb0ELi2ELi4ELi4ELi4ELb0EEENS1_24CollectiveEpilogueBwdGQAISA_fSD_Li256ELb1ELb0EEENS1_19SingleTileSchedulerILb1ELb0ELb0ELi128EEEEEEEEEvNT_6ParamsE$_ZN4cute3eso3ESOILb1ELb0EJNS_6LayoutINS_5tupleIJNS3_IJNS3_IJNS_1CILi2EEES5_EEENS4_ILi1EEEEEEEEENS3_IJNS3_IJNS3_IJS7_NS4_ILi16EEEEEENS4_ILi0EEEEEEEEEEENS_10ViewEngineIPjEEEEC2ERKSF_RKSI_:
[----:B------:R-:W-:Y:S02]  /*8c20*/  IADD3 R2, R68, -c[0x0][0x20], RZ ;  /* 0x8000080044027a10 */ /* 0x000fe40007ffe0ff */
[----:B------:R-:W-:-:S03]  /*8c30*/  MOV R5, 0x0 ;  /* 0x0000000000057802 */ /* 0x000fc60000000f00 */
[----:B------:R1:W-:Y:S01]  /*8c40*/  STL.64 [R2], R12 ;  /* 0x0000000c02007387 */ /* 0x0003e20000100a00 */
[----:B------:R-:W-:Y:S05]  /*8c50*/  RET.REL.NODEC R4 `(_ZN7cutlass13device_kernelIN5flash19enable_sm80_to_sm89INS1_16FlashAttnBwdSm80INS1_25CollectiveMainloopBwdSm80ILi2ELi2EN4cute5tupleIJNS5_1CILi128EEES8_NS7_ILi64EEEEEENS_10bfloat16_tEfNS_4arch4Sm80ELb0ELb1ELb1ELb1ELb0ELb0ELb0ELb0ELi2ELi4ELi4ELi4ELb0EEENS1_24CollectiveEpilogueBwdGQAISA_fSD_Li256ELb1ELb0EEENS1_19SingleTileSchedulerILb1ELb0ELb0ELi128EEEEEEEEEvNT_6ParamsE) ;  /* 0xffff73a004007950 */ /* 0x000fea0003c3ffff */
        .type           $_ZN7cutlass13device_kernelIN5flash19enable_sm80_to_sm89INS1_16FlashAttnBwdSm80INS1_25CollectiveMainloopBwdSm80ILi2ELi2EN4cute5tupleIJNS5_1CILi128EEES8_NS7_ILi64EEEEEENS_10bfloat16_tEfNS_4arch4Sm80ELb0ELb1ELb1ELb1ELb0ELb0ELb0ELb0ELi2ELi4ELi4ELi4ELb0EEENS1_24CollectiveEpilogueBwdGQAISA_fSD_Li256ELb1ELb0EEENS1_19SingleTileSchedulerILb1ELb0ELb0ELi128EEEEEEEEEvNT_6ParamsE$_ZN4cute3eso3ESOILb1ELb0EJNS_6LayoutINS_5tupleIJNS3_IJNS3_IJNS_1CILi4EEENS4_ILi2EEEEEENS4_ILi1EEEEEEEEENS3_IJNS3_IJNS3_IJS8_NS4_ILi32EEEEEENS4_ILi0EEEEEEEEEEENS_10ViewEngineIPN7cutlass10bfloat16_tEEEEEC2ERKSG_RKSL_,@function
        .size           $_ZN7cutlass13device_kernelIN5flash19enable_sm80_to_sm89INS1_16FlashAttnBwdSm80INS1_25CollectiveMainloopBwdSm80ILi2ELi2EN4cute5tupleIJNS5_1CILi128EEES8_NS7_ILi64EEEEEENS_10bfloat16_tEfNS_4arch4Sm80ELb0ELb1ELb1ELb1ELb0ELb0ELb0ELb0ELi2ELi4ELi4ELi4ELb0EEENS1_24CollectiveEpilogueBwdGQAISA_fSD_Li256ELb1ELb0EEENS1_19SingleTileSchedulerILb1ELb0ELb0ELi128EEEEEEEEEvNT_6ParamsE$_ZN4cute3eso3ESOILb1ELb0EJNS_6LayoutINS_5tupleIJNS3_IJNS3_IJNS_1CILi4EEENS4_ILi2EEEEEENS4_ILi1EEEEEEEEENS3_IJNS3_IJNS3_IJS8_NS4_ILi32EEEEEENS4_ILi0EEEEEEEEEEENS_10ViewEngineIPN7cutlass10bfloat16_tEEEEEC2ERKSG_RKSL_,($_ZN7cutlass13device_kernelIN5flash19enable_sm80_to_sm89INS1_16FlashAttnBwdSm80INS1_25CollectiveMainloopBwdSm80ILi2ELi2EN4cute5tupleIJNS5_1CILi128EEES8_NS7_ILi64EEEEEENS_10bfloat16_tEfNS_4arch4Sm80ELb0ELb1ELb1ELb1ELb0ELb0ELb0ELb0ELi2ELi4ELi4ELi4ELb0EEENS1_24CollectiveEpilogueBwdGQAISA_fSD_Li256ELb1ELb0EEENS1_19SingleTileSchedulerILb1ELb0ELb0ELi128EEEEEEEEEvNT_6ParamsE$_ZN4cute3eso3ESOILb1ELb0EJNS_6LayoutINS_5tupleIJNS3_IJNS3_IJNS_1CILi4EEENS4_ILi2EEEEEENS4_ILi1EEEEEEEEENS3_IJNS3_IJNS3_IJS8_NS4_ILi32EEEEEENS4_ILi0EEEEEEEEEEEiEEC2ERKSG_RKi - $_ZN7cutlass13device_kernelIN5flash19enable_sm80_to_sm89INS1_16FlashAttnBwdSm80INS1_25CollectiveMainloopBwdSm80ILi2ELi2EN4cute5tupleIJNS5_1CILi128EEES8_NS7_ILi64EEEEEENS_10bfloat16_tEfNS_4arch4Sm80ELb0ELb1ELb1ELb1ELb0ELb0ELb0ELb0ELi2ELi4ELi4ELi4ELb0EEENS1_24CollectiveEpilogueBwdGQAISA_fSD_Li256ELb1ELb0EEENS1_19SingleTileSchedulerILb1ELb0ELb0ELi128EEEEEEEEEvNT_6ParamsE$_ZN4cute3eso3ESOILb1ELb0EJNS_6LayoutINS_5tupleIJNS3_IJNS3_IJNS_1CILi4EEENS4_ILi2EEEEEENS4_ILi1EEEEEEEEENS3_IJNS3_IJNS3_IJS8_NS4_ILi32EEEEEENS4_ILi0EEEEEEEEEEENS_10ViewEngineIPN7cutlass10bfloat16_tEEEEEC2ERKSG_RKSL_)
$_ZN7cutlass13device_kernelIN5flash19enable_sm80_to_sm89INS1_16FlashAttnBwdSm80INS1_25CollectiveMainloopBwdSm80ILi2ELi2EN4cute5tupleIJNS5_1CILi128EEES8_NS7_ILi64EEEEEENS_10bfloat16_tEfNS_4arch4Sm80ELb0ELb1ELb1ELb1ELb0ELb0ELb0ELb0ELi2ELi4ELi4ELi4ELb0EEENS1_24CollectiveEpilogueBwdGQAISA_fSD_Li256ELb1ELb0EEENS1_19SingleTileSchedulerILb1ELb0ELb0ELi128EEEEEEEEEvNT_6ParamsE$_ZN4cute3eso3ESOILb1ELb0EJNS_6LayoutINS_5tupleIJNS3_IJNS3_IJNS_1CILi4EEENS4_ILi2EEEEEENS4_ILi1EEEEEEEEENS3_IJNS3_IJNS3_IJS8_NS4_ILi32EEEEEENS4_ILi0EEEEEEEEEEENS_10ViewEngineIPN7cutlass10bfloat16_tEEEEEC2ERKSG_RKSL_:
[----:B------:R-:W-:Y:S01]  /*8c60*/  IADD3 R2, R68, -c[0x0][0x20], RZ ;  /* 0x8000080044027a10 */ /* 0x000fe20007ffe0ff */
[----:B------:R-:W-:Y:S01]  /*8c70*/  IMAD.MOV.U32 R9, RZ, RZ, R3 ;  /* 0x000000ffff097224 */ /* 0x000fe200078e0003 */
[----:B------:R-:W-:-:S04]  /*8c80*/  MOV R7, 0x0 ;  /* 0x0000000000077802 */ /* 0x000fc80000000f00 */
[----:B------:R1:W-:Y:S01]  /*8c90*/  STL.64 [R2], R8 ;  /* 0x0000000802007387 */ /* 0x0003e20000100a00 */
[----:B------:R-:W-:Y:S05]  /*8ca0*/  RET.REL.NODEC R6 `(_ZN7cutlass13device_kernelIN5flash19enable_sm80_to_sm89INS1_16FlashAttnBwdSm80INS1_25CollectiveMainloopBwdSm80ILi2ELi2EN4cute5tupleIJNS5_1CILi128EEES8_NS7_ILi64EEEEEENS_10bfloat16_tEfNS_4arch4Sm80ELb0ELb1ELb1ELb1ELb0ELb0ELb0ELb0ELi2ELi4ELi4ELi4ELb0EEENS1_24CollectiveEpilogueBwdGQAISA_fSD_Li256ELb1ELb0EEENS1_19SingleTileSchedulerILb1ELb0ELb0ELi128EEEEEEEEEvNT_6ParamsE) ;  /* 0xffff735006007950 */ /* 0x000fea0003c3ffff */
        .type           $_ZN7cutlass13device_kernelIN5flash19enable_sm80_to_sm89INS1_16FlashAttnBwdSm80INS1_25CollectiveMainloopBwdSm80ILi2ELi2EN4cute5tupleIJNS5_1CILi128EEES8_NS7_ILi64EEEEEENS_10bfloat16_tEfNS_4arch4Sm80ELb0ELb1ELb1ELb1ELb0ELb0ELb0ELb0ELi2ELi4ELi4ELi4ELb0EEENS1_24CollectiveEpilogueBwdGQAISA_fSD_Li256ELb1ELb0EEENS1_19SingleTileSchedulerILb1ELb0ELb0ELi128EEEEEEEEEvNT_6ParamsE$_ZN4cute3eso3ESOILb1ELb0EJNS_6LayoutINS_5tupleIJNS3_IJNS3_IJNS_1CILi4EEENS4_ILi2EEEEEENS4_ILi1EEEEEEEEENS3_IJNS3_IJNS3_IJS8_NS4_ILi32EEEEEENS4_ILi0EEEEEEEEEEEiEEC2ERKSG_RKi,@function
        .size           $_ZN7cutlass13device_kernelIN5flash19enable_sm80_to_sm89INS1_16FlashAttnBwdSm80INS1_25CollectiveMainloopBwdSm80ILi2ELi2EN4cute5tupleIJNS5_1CILi128EEES8_NS7_ILi64EEEEEENS_10bfloat16_tEfNS_4arch4Sm80ELb0ELb1ELb1ELb1ELb0ELb0ELb0ELb0ELi2ELi4ELi4ELi4ELb0EEENS1_24CollectiveEpilogueBwdGQAISA_fSD_Li256ELb1ELb0EEENS1_19SingleTileSchedulerILb1ELb0ELb0ELi128EEEEEEEEEvNT_6ParamsE$_ZN4cute3eso3ESOILb1ELb0EJNS_6LayoutINS_5tupleIJNS3_IJNS3_IJNS_1CILi4EEENS4_ILi2EEEEEENS4_ILi1EEEEEEEEENS3_IJNS3_IJNS3_IJS8_NS4_ILi32EEEEEENS4_ILi0EEEEEEEEEEEiEEC2ERKSG_RKi,($_ZN7cutlass13device_kernelIN5flash19enable_sm80_to_sm89INS1_16FlashAttnBwdSm80INS1_25CollectiveMainloopBwdSm80ILi2ELi2EN4cute5tupleIJNS5_1CILi128EEES8_NS7_ILi64EEEEEENS_10bfloat16_tEfNS_4arch4Sm80ELb0ELb1ELb1ELb1ELb0ELb0ELb0ELb0ELi2ELi4ELi4ELi4ELb0EEENS1_24CollectiveEpilogueBwdGQAISA_fSD_Li256ELb1ELb0EEENS1_19SingleTileSchedulerILb1ELb0ELb0ELi128EEEEEEEEEvNT_6ParamsE$_ZN4cute3eso3ESOILb1ELb0EJNS_6LayoutINS_5tupleIJNS3_IJNS3_IJNS_1CILi4EEENS4_ILi2EEEEEENS4_ILi1EEEEEENS3_IJS6_EEEEEENS3_IJNS3_IJNS3_IJS8_NS4_ILi32EEEEEENS4_ILi0EEEEEENS3_IJNS4_ILi64EEEEEEEEEEENS_10ViewEngineIPN7cutlass10bfloat16_tEEEEEC2ERKSJ_RKSO_ - $_ZN7cutlass13device_kernelIN5flash19enable_sm80_to_sm89INS1_16FlashAttnBwdSm80INS1_25CollectiveMainloopBwdSm80ILi2ELi2EN4cute5tupleIJNS5_1CILi128EEES8_NS7_ILi64EEEEEENS_10bfloat16_tEfNS_4arch4Sm80ELb0ELb1ELb1ELb1ELb0ELb0ELb0ELb0ELi2ELi4ELi4ELi4ELb0EEENS1_24CollectiveEpilogueBwdGQAISA_fSD_Li256ELb1ELb0EEENS1_19SingleTileSchedulerILb1ELb0ELb0ELi128EEEEEEEEEvNT_6ParamsE$_ZN4cute3eso3ESOILb1ELb0EJNS_6LayoutINS_5tupleIJNS3_IJNS3_IJNS_1CILi4EEENS4_ILi2EEEEEENS4_ILi1EEEEEEEEENS3_IJNS3_IJNS3_IJS8_NS4_ILi32EEEEEENS4_ILi0EEEEEEEEEEEiEEC2ERKSG_RKi)
$_ZN7cutlass13device_kernelIN5flash19enable_sm80_to_sm89INS1_16FlashAttnBwdSm80INS1_25CollectiveMainloopBwdSm80ILi2ELi2EN4cute5tupleIJNS5_1CILi128EEES8_NS7_ILi64EEEEEENS_10bfloat16_tEfNS_4arch4Sm80ELb0ELb1ELb1ELb1ELb0ELb0ELb0ELb0ELi2ELi4ELi4ELi4ELb0EEENS1_24CollectiveEpilogueBwdGQAISA_fSD_Li256ELb1ELb0EEENS1_19SingleTileSchedulerILb1ELb0ELb0ELi128EEEEEEEEEvNT_6ParamsE$_ZN4cute3eso3ESOILb1ELb0EJNS_6LayoutINS_5tupleIJNS3_IJNS3_IJNS_1CILi4EEENS4_ILi2EEEEEENS4_ILi1EEEEEEEEENS3_IJNS3_IJNS3_IJS8_NS4_ILi32EEEEEENS4_ILi0EEEEEEEEEEEiEEC2ERKSG_RKi:
[----:B------:R-:W-:Y:S02]  /*8cb0*/  IADD3 R2, R68, -c[0x0][0x20], RZ ;  /* 0x8000080044027a10 */ /* 0x000fe40007ffe0ff */
[----:B------:R-:W-:-:S03]  /*8cc0*/  MOV R7, 0x0 ;  /* 0x0000000000077802 */ /* 0x000fc60000000f00 */
[----:B------:R1:W-:Y:S01]  /*8cd0*/  STL [R2], R3 ;  /* 0x0000000302007387 */ /* 0x0003e20000100800 */
[----:B------:R-:W-:Y:S05]  /*8ce0*/  RET.REL.NODEC R6 `(_ZN7cutlass13device_kernelIN5flash19enable_sm80_to_sm89INS1_16FlashAttnBwdSm80INS1_25CollectiveMainloopBwdSm80ILi2ELi2EN4cute5tupleIJNS5_1CILi128EEES8_NS7_ILi64EEEEEENS_10bfloat16_tEfNS_4arch4Sm80ELb0ELb1ELb1ELb1ELb0ELb0ELb0ELb0ELi2ELi4ELi4ELi4ELb0EEENS1_24CollectiveEpilogueBwdGQAISA_fSD_Li256ELb1ELb0EEENS1_19SingleTileSchedulerILb1ELb0ELb0ELi128EEEEEEEEEvNT_6ParamsE) ;  /* 0xffff731006007950 */ /* 0x000fea0003c3ffff */
        .type           $_ZN7cutlass13device_kernelIN5flash19enable_sm80_to_sm89INS1_16FlashAttnBwdSm80INS1_25CollectiveMainloopBwdSm80ILi2ELi2EN4cute5tupleIJNS5_1CILi128EEES8_NS7_ILi64EEEEEENS_10bfloat16_tEfNS_4arch4Sm80ELb0ELb1ELb1ELb1ELb0ELb0ELb0ELb0ELi2ELi4ELi4ELi4ELb0EEENS1_24CollectiveEpilogueBwdGQAISA_fSD_Li256ELb1ELb0EEENS1_19SingleTileSchedulerILb1ELb0ELb0ELi128EEEEEEEEEvNT_6ParamsE$_ZN4cute3eso3ESOILb1ELb0EJNS_6LayoutINS_5tupleIJNS3_IJNS3_IJNS_1CILi4EEENS4_ILi2EEEEEENS4_ILi1EEEEEENS3_IJS6_EEEEEENS3_IJNS3_IJNS3_IJS8_NS4_ILi32EEEEEENS4_ILi0EEEEEENS3_IJNS4_ILi64EEEEEEEEEEENS_10ViewEngineIPN7cutlass10bfloat16_tEEEEEC2ERKSJ_RKSO_,@function
        .size           $_ZN7cutlass13device_kernelIN5flash19enable_sm80_to_sm89INS1_16FlashAttnBwdSm80INS1_25CollectiveMainloopBwdSm80ILi2ELi2EN4cute5tupleIJNS5_1CILi128EEES8_NS7_ILi64EEEEEENS_10bfloat16_tEfNS_4arch4Sm80ELb0ELb1ELb1ELb1ELb0ELb0ELb0ELb0ELi2ELi4ELi4ELi4ELb0EEENS1_24CollectiveEpilogueBwdGQAISA_fSD_Li256ELb1ELb0EEENS1_19SingleTileSchedulerILb1ELb0ELb0ELi128EEEEEEEEEvNT_6ParamsE$_ZN4cute3eso3ESOILb1ELb0EJNS_6LayoutINS_5tupleIJNS3_IJNS3_IJNS_1CILi4EEENS4_ILi2EEEEEENS4_ILi1EEEEEENS3_IJS6_EEEEEENS3_IJNS3_IJNS3_IJS8_NS4_ILi32EEEEEENS4_ILi0EEEEEENS3_IJNS4_ILi64EEEEEEEEEEENS_10ViewEngineIPN7cutlass10bfloat16_tEEEEEC2ERKSJ_RKSO_,($_ZN7cutlass13device_kernelIN5flash19enable_sm80_to_sm89INS1_16FlashAttnBwdSm80INS1_25CollectiveMainloopBwdSm80ILi2ELi2EN4cute5tupleIJNS5_1CILi128EEES8_NS7_ILi64EEEEEENS_10bfloat16_tEfNS_4arch4Sm80ELb0ELb1ELb1ELb1ELb0ELb0ELb0ELb0ELi2ELi4ELi4ELi4ELb0EEENS1_24CollectiveEpilogueBwdGQAISA_fSD_Li256ELb1ELb0EEENS1_19SingleTileSchedulerILb1ELb0ELb0ELi128EEEEEEEEEvNT_6ParamsE$_ZN4cute3eso3ESOILb1ELb0EJNS_6LayoutINS_5tupleIJNS3_IJNS3_IJNS_1CILi4EEENS4_ILi2EEEEEENS4_ILi1EEEEEES6_EEENS3_IJNS3_IJNS3_IJS8_NS4_ILi32EEEEEENS4_ILi0EEEEEENS4_ILi64EEEEEEEENS_10ViewEngineIPN7cutlass10bfloat16_tEEEEEC2ERKSH_RKSM_ - $_ZN7cutlass13device_kernelIN5flash19enable_sm80_to_sm89INS1_16FlashAttnBwdSm80INS1_25CollectiveMainloopBwdSm80ILi2ELi2EN4cute5tupleIJNS5_1CILi128EEES8_NS7_ILi64EEEEEENS_10bfloat16_tEfNS_4arch4Sm80ELb0ELb1ELb1ELb1ELb0ELb0ELb0ELb0ELi2ELi4ELi4ELi4ELb0EEENS1_24CollectiveEpilogueBwdGQAISA_fSD_Li256ELb1ELb0EEENS1_19SingleTileSchedulerILb1ELb0ELb0ELi128EEEEEEEEEvNT_6ParamsE$_ZN4cute3eso3ESOILb1ELb0EJNS_6LayoutINS_5tupleIJNS3_IJNS3_IJNS_1CILi4EEENS4_ILi2EEEEEENS4_ILi1EEEEEENS3_IJS6_EEEEEENS3_IJNS3_IJNS3_IJS8_NS4_ILi32EEEEEENS4_ILi0EEEEEENS3_IJNS4_ILi64EEEEEEEEEEENS_10ViewEngineIPN7cutlass10bfloat16_tEEEEEC2ERKSJ_RKSO_)
$_ZN7cutlass13device_kernelIN5flash19enable_sm80_to_sm89INS1_16FlashAttnBwdSm80INS1_25CollectiveMainloopBwdSm80ILi2ELi2EN4cute5tupleIJNS5_1CILi128EEES8_NS7_ILi64EEEEEENS_10bfloat16_tEfNS_4arch4Sm80ELb0ELb1ELb1ELb1ELb0ELb0ELb0ELb0ELi2ELi4ELi4ELi4ELb0EEENS1_24CollectiveEpilogueBwdGQAISA_fSD_Li256ELb1ELb0EEENS1_19SingleTileSchedulerILb1ELb0ELb0ELi128EEEEEEEEEvNT_6ParamsE$_ZN4cute3eso3ESOILb1ELb0EJNS_6LayoutINS_5tupleIJNS3_IJNS3_IJNS_1CILi4EEENS4_ILi2EEEEEENS4_ILi1EEEEEENS3_IJS6_EEEEEENS3_IJNS3_IJNS3_IJS8_NS4_ILi32EEEEEENS4_ILi0EEEEEENS3_IJNS4_ILi64EEEEEEEEEEENS_10ViewEngineIPN7cutlass10bfloat16_tEEEEEC2ERKSJ_RKSO_:
[----:B------:R-:W-:Y:S02]  /*8cf0*/  IADD3 R2, R68, -c[0x0][0x20], RZ ;  /* 0x8000080044027a10 */ /* 0x000fe40007ffe0ff */
[----:B------:R-:W-:-:S03]  /*8d00*/  MOV R7, 0x0 ;  /* 0x0000000000077802 */ /* 0x000fc60000000f00 */
[----:B------:R1:W-:Y:S01]  /*8d10*/  STL.64 [R2], R4 ;  /* 0x0000000402007387 */ /* 0x0003e20000100a00 */
[----:B------:R-:W-:Y:S05]  /*8d20*/  RET.REL.NODEC R6 `(_ZN7cutlass13device_kernelIN5flash19enable_sm80_to_sm89INS1_16FlashAttnBwdSm80INS1_25CollectiveMainloopBwdSm80ILi2ELi2EN4cute5tupleIJNS5_1CILi128EEES8_NS7_ILi64EEEEEENS_10bfloat16_tEfNS_4arch4Sm80ELb0ELb1ELb1ELb1ELb0ELb0ELb0ELb0ELi2ELi4ELi4ELi4ELb0EEENS1_24CollectiveEpilogueBwdGQAISA_fSD_Li256ELb1ELb0EEENS1_19SingleTileSchedulerILb1ELb0ELb0ELi128EEEEEEEEEvNT_6ParamsE) ;  /* 0xffff72d006007950 */ /* 0x000fea0003c3ffff */
        .type           $_ZN7cutlass13device_kernelIN5flash19enable_sm80_to_sm89INS1_16FlashAttnBwdSm80INS1_25CollectiveMainloopBwdSm80ILi2ELi2EN4cute5tupleIJNS5_1CILi128EEES8_NS7_ILi64EEEEEENS_10bfloat16_tEfNS_4arch4Sm80ELb0ELb1ELb1ELb1ELb0ELb0ELb0ELb0ELi2ELi4ELi4ELi4ELb0EEENS1_24CollectiveEpilogueBwdGQAISA_fSD_Li256ELb1ELb0EEENS1_19SingleTileSchedulerILb1ELb0ELb0ELi128EEEEEEEEEvNT_6ParamsE$_ZN4cute3eso3ESOILb1ELb0EJNS_6LayoutINS_5tupleIJNS3_IJNS3_IJNS_1CILi4EEENS4_ILi2EEEEEENS4_ILi1EEEEEES6_EEENS3_IJNS3_IJNS3_IJS8_NS4_ILi32EEEEEENS4_ILi0EEEEEENS4_ILi64EEEEEEEENS_10ViewEngineIPN7cutlass10bfloat16_tEEEEEC2ERKSH_RKSM_,@function
        .size           $_ZN7cutlass13device_kernelIN5flash19enable_sm80_to_sm89INS1_16FlashAttnBwdSm80INS1_25CollectiveMainloopBwdSm80ILi2ELi2EN4cute5tupleIJNS5_1CILi128EEES8_NS7_ILi64EEEEEENS_10bfloat16_tEfNS_4arch4Sm80ELb0ELb1ELb1ELb1ELb0ELb0ELb0ELb0ELi2ELi4ELi4ELi4ELb0EEENS1_24CollectiveEpilogueBwdGQAISA_fSD_Li256ELb1ELb0EEENS1_19SingleTileSchedulerILb1ELb0ELb0ELi128EEEEEEEEEvNT_6ParamsE$_ZN4cute3eso3ESOILb1ELb0EJNS_6LayoutINS_5tupleIJNS3_IJNS3_IJNS_1CILi4EEENS4_ILi2EEEEEENS4_ILi1EEEEEES6_EEENS3_IJNS3_IJNS3_IJS8_NS4_ILi32EEEEEENS4_ILi0EEEEEENS4_ILi64EEEEEEEENS_10ViewEngineIPN7cutlass10bfloat16_tEEEEEC2ERKSH_RKSM_,($_ZN7cutlass13device_kernelIN5flash19enable_sm80_to_sm89INS1_16FlashAttnBwdSm80INS1_25CollectiveMainloopBwdSm80ILi2ELi2EN4cute5tupleIJNS5_1CILi128EEES8_NS7_ILi64EEEEEENS_10bfloat16_tEfNS_4arch4Sm80ELb0ELb1ELb1ELb1ELb0ELb0ELb0ELb0ELi2ELi4ELi4ELi4ELb0EEENS1_24CollectiveEpilogueBwdGQAISA_fSD_Li256ELb1ELb0EEENS1_19SingleTileSchedulerILb1ELb0ELb0ELi128EEEEEEEEEvNT_6ParamsE$_ZN4cute3eso3ESOILb1ELb0EJNS_6LayoutINS_5tupleIJNS3_IJNS3_IJNS_1CILi4EEENS4_ILi2EEEEEENS4_ILi1EEEEEES6_EEENS3_IJNS3_IJNS3_IJS8_NS4_ILi32EEEEEENS4_ILi0EEEEEENS4_ILi64EEEEEEEEiEEC2ERKSH_RKi - $_ZN7cutlass13device_kernelIN5flash19enable_sm80_to_sm89INS1_16FlashAttnBwdSm80INS1_25CollectiveMainloopBwdSm80ILi2ELi2EN4cute5tupleIJNS5_1CILi128EEES8_NS7_ILi64EEEEEENS_10bfloat16_tEfNS_4arch4Sm80ELb0ELb1ELb1ELb1ELb0ELb0ELb0ELb0ELi2ELi4ELi4ELi4ELb0EEENS1_24CollectiveEpilogueBwdGQAISA_fSD_Li256ELb1ELb0EEENS1_19SingleTileSchedulerILb1ELb0ELb0ELi128EEEEEEEEEvNT_6ParamsE$_ZN4cute3eso3ESOILb1ELb0EJNS_6LayoutINS_5tupleIJNS3_IJNS3_IJNS_1CILi4EEENS4_ILi2EEEEEENS4_ILi1EEEEEES6_EEENS3_IJNS3_IJNS3_IJS8_NS4_ILi32EEEEEENS4_ILi0EEEEEENS4_ILi64EEEEEEEENS_10ViewEngineIPN7cutlass10bfloat16_tEEEEEC2ERKSH_RKSM_)
$_ZN7cutlass13device_kernelIN5flash19enable_sm80_to_sm89INS1_16FlashAttnBwdSm80INS1_25CollectiveMainloopBwdSm80ILi2ELi2EN4cute5tupleIJNS5_1CILi128EEES8_NS7_ILi64EEEEEENS_10bfloat16_tEfNS_4arch4Sm80ELb0ELb1ELb1ELb1ELb0ELb0ELb0ELb0ELi2ELi4ELi4ELi4ELb0EEENS1_24CollectiveEpilogueBwdGQAISA_fSD_Li256ELb1ELb0EEENS1_19SingleTileSchedulerILb1ELb0ELb0ELi128EEEEEEEEEvNT_6ParamsE$_ZN4cute3eso3ESOILb1ELb0EJNS_6LayoutINS_5tupleIJNS3_IJNS3_IJNS_1CILi4EEENS4_ILi2EEEEEENS4_ILi1EEEEEES6_EEENS3_IJNS3_IJNS3_IJS8_NS4_ILi32EEEEEENS4_ILi0EEEEEENS4_ILi64EEEEEEEENS_10ViewEngineIPN7cutlass10bfloat16_tEEEEEC2ERKSH_RKSM_:
[----:B------:R-:W-:Y:S02]  /*8d30*/  IADD3 R2, R68, -c[0x0][0x20], RZ ;  /* 0x8000080044027a10 */ /* 0x000fe40007ffe0ff */
[----:B------:R-:W-:-:S03]  /*8d40*/  MOV R7, 0x0 ;  /* 0x0000000000077802 */ /* 0x000fc60000000f00 */
[----:B------:R1:W-:Y:S01]  /*8d50*/  STL.64 [R2], R10 ;  /* 0x0000000a02007387 */ /* 0x0003e20000100a00 */
[----:B------:R-:W-:Y:S05]  /*8d60*/  RET.REL.NODEC R6 `(_ZN7cutlass13device_kernelIN5flash19enable_sm80_to_sm89INS1_16FlashAttnBwdSm80INS1_25CollectiveMainloopBwdSm80ILi2ELi2EN4cute5tupleIJNS5_1CILi128EEES8_NS7_ILi64EEEEEENS_10bfloat16_tEfNS_4arch4Sm80ELb0ELb1ELb1ELb1ELb0ELb0ELb0ELb0ELi2ELi4ELi4ELi4ELb0EEENS1_24CollectiveEpilogueBwdGQAISA_fSD_Li256ELb1ELb0EEENS1_19SingleTileSchedulerILb1ELb0ELb0ELi128EEEEEEEEEvNT_6ParamsE) ;  /* 0xffff729006007950 */ /* 0x000fea0003c3ffff */
        .type           $_ZN7cutlass13device_kernelIN5flash19enable_sm80_to_sm89INS1_16FlashAttnBwdSm80INS1_25CollectiveMainloopBwdSm80ILi2ELi2EN4cute5tupleIJNS5_1CILi128EEES8_NS7_ILi64EEEEEENS_10bfloat16_tEfNS_4arch4Sm80ELb0ELb1ELb1ELb1ELb0ELb0ELb0ELb0ELi2ELi4ELi4ELi4ELb0EEENS1_24CollectiveEpilogueBwdGQAISA_fSD_Li256ELb1ELb0EEENS1_19SingleTileSchedulerILb1ELb0ELb0ELi128EEEEEEEEEvNT_6ParamsE$_ZN4cute3eso3ESOILb1ELb0EJNS_6LayoutINS_5tupleIJNS3_IJNS3_IJNS_1CILi4EEENS4_ILi2EEEEEENS4_ILi1EEEEEES6_EEENS3_IJNS3_IJNS3_IJS8_NS4_ILi32EEEEEENS4_ILi0EEEEEENS4_ILi64EEEEEEEEiEEC2ERKSH_RKi,@function
        .size           $_ZN7cutlass13device_kernelIN5flash19enable_sm80_to_sm89INS1_16FlashAttnBwdSm80INS1_25CollectiveMainloopBwdSm80ILi2ELi2EN4cute5tupleIJNS5_1CILi128EEES8_NS7_ILi64EEEEEENS_10bfloat16_tEfNS_4arch4Sm80ELb0ELb1ELb1ELb1ELb0ELb0ELb0ELb0ELi2ELi4ELi4ELi4ELb0EEENS1_24CollectiveEpilogueBwdGQAISA_fSD_Li256ELb1ELb0EEENS1_19SingleTileSchedulerILb1ELb0ELb0ELi128EEEEEEEEEvNT_6ParamsE$_ZN4cute3eso3ESOILb1ELb0EJNS_6LayoutINS_5tupleIJNS3_IJNS3_IJNS_1CILi4EEENS4_ILi2EEEEEENS4_ILi1EEEEEES6_EEENS3_IJNS3_IJNS3_IJS8_NS4_ILi32EEEEEENS4_ILi0EEEEEENS4_ILi64EEEEEEEEiEEC2ERKSH_RKi,($_ZN7cutlass13device_kernelIN5flash19enable_sm80_to_sm89INS1_16FlashAttnBwdSm80INS1_25CollectiveMainloopBwdSm80ILi2ELi2EN4cute5tupleIJNS5_1CILi128EEES8_NS7_ILi64EEEEEENS_10bfloat16_tEfNS_4arch4Sm80ELb0ELb1ELb1ELb1ELb0ELb0ELb0ELb0ELi2ELi4ELi4ELi4ELb0EEENS1_24CollectiveEpilogueBwdGQAISA_fSD_Li256ELb1ELb0EEENS1_19SingleTileSchedulerILb1ELb0ELb0ELi128EEEEEEEEEvNT_6ParamsE$_ZN4cute3eso3ESOILb1ELb0EJNS_6LayoutINS_5tupleIJNS3_IJNS3_IJNS_1CILi4EEENS4_ILi2EEEEEENS4_ILi1EEEEEES6_NS4_ILi8EEEEEENS3_IJNS3_IJNS3_IJS8_NS4_ILi32EEEEEENS4_ILi0EEEEEENS4_ILi64EEES5_EEEEENS_10ViewEngineIPN7cutlass10bfloat16_tEEEEEC2ERKSI_RKSN_ - $_ZN7cutlass13device_kernelIN5flash19enable_sm80_to_sm89INS1_16FlashAttnBwdSm80INS1_25CollectiveMainloopBwdSm80ILi2ELi2EN4cute5tupleIJNS5_1CILi128EEES8_NS7_ILi64EEEEEENS_10bfloat16_tEfNS_4arch4Sm80ELb0ELb1ELb1ELb1ELb0ELb0ELb0ELb0ELi2ELi4ELi4ELi4ELb0EEENS1_24CollectiveEpilogueBwdGQAISA_fSD_Li256ELb1ELb0EEENS1_19SingleTileSchedulerILb1ELb0ELb0ELi128EEEEEEEEEvNT_6ParamsE$_ZN4cute3eso3ESOILb1ELb0EJNS_6LayoutINS_5tupleIJNS3_IJNS3_IJNS_1CILi4EEENS4_ILi2EEEEEENS4_ILi1EEEEEES6_EEENS3_IJNS3_IJNS3_IJS8_NS4_ILi32EEEEEENS4_ILi0EEEEEENS4_ILi64EEEEEEEEiEEC2ERKSH_RKi)
$_ZN7cutlass13device_kernelIN5flash19enable_sm80_to_sm89INS1_16FlashAttnBwdSm80INS1_25CollectiveMainloopBwdSm80ILi2ELi2EN4cute5tupleIJNS5_1CILi128EEES8_NS7_ILi64EEEEEENS_10bfloat16_tEfNS_4arch4Sm80ELb0ELb1ELb1ELb1ELb0ELb0ELb0ELb0ELi2ELi4ELi4ELi4ELb0EEENS1_24CollectiveEpilogueBwdGQAISA_fSD_Li256ELb1ELb0EEENS1_19SingleTileSchedulerILb1ELb0ELb0ELi128EEEEEEEEEvNT_6ParamsE$_ZN4cute3eso3ESOILb1ELb0EJNS_6LayoutINS_5tupleIJNS3_IJNS3_IJNS_1CILi4EEENS4_ILi2EEEEEENS4_ILi1EEEEEES6_EEENS3_IJNS3_IJNS3_IJS8_NS4_ILi32EEEEEENS4_ILi0EEEEEENS4_ILi64EEEEEEEEiEEC2ERKSH_RKi:
[----:B------:R-:W-:Y:S02]  /*8d70*/  IADD3 R2, R59, -c[0x0][0x20], RZ ;  /* 0x800008003b027a10 */ /* 0x000fe40007ffe0ff */
[----:B------:R-:W-:-:S03]  /*8d80*/  MOV R5, 0x0 ;  /* 0x0000000000057802 */ /* 0x000fc60000000f00 */
[----:B------:R1:W-:Y:S01]  /*8d90*/  STL [R2], R3 ;  /* 0x0000000302007387 */ /* 0x0003e20000100800 */
[----:B------:R-:W-:Y:S05]  /*8da0*/  RET.REL.NODEC R4 `(_ZN7cutlass13device_kernelIN5flash19enable_sm80_to_sm89INS1_16FlashAttnBwdSm80INS1_25CollectiveMainloopBwdSm80ILi2ELi2EN4cute5tupleIJNS5_1CILi128EEES8_NS7_ILi64EEEEEENS_10bfloat16_tEfNS_4arch4Sm80ELb0ELb1ELb1ELb1ELb0ELb0ELb0ELb0ELi2ELi4ELi4ELi4ELb0EEENS1_24CollectiveEpilogueBwdGQAISA_fSD_Li256ELb1ELb0EEENS1_19SingleTileSchedulerILb1ELb0ELb0ELi128EEEEEEEEEvNT_6ParamsE) ;  /* 0xffff725004007950 */ /* 0x000fea0003c3ffff */
        .type           $_ZN7cutlass13device_kernelIN5flash19enable_sm80_to_sm89INS1_16FlashAttnBwdSm80INS1_25CollectiveMainloopBwdSm80ILi2ELi2EN4cute5tupleIJNS5_1CILi128EEES8_NS7_ILi64EEEEEENS_10bfloat16_tEfNS_4arch4Sm80ELb0ELb1ELb1ELb1ELb0ELb0ELb0ELb0ELi2ELi4ELi4ELi4ELb0EEENS1_24CollectiveEpilogueBwdGQAISA_fSD_Li256ELb1ELb0EEENS1_19SingleTileSchedulerILb1ELb0ELb0ELi128EEEEEEEEEvNT_6ParamsE$_ZN4cute3eso3ESOILb1ELb0EJNS_6LayoutINS_5tupleIJNS3_IJNS3_IJNS_1CILi4EEENS4_ILi2EEEEEENS4_ILi1EEEEEES6_NS4_ILi8EEEEEENS3_IJNS3_IJNS3_IJS8_NS4_ILi32EEEEEENS4_ILi0EEEEEENS4_ILi64EEES5_EEEEENS_10ViewEngineIPN7cutlass10bfloat16_tEEEEEC2ERKSI_RKSN_,@function
        .size           $_ZN7cutlass13device_kernelIN5flash19enable_sm80_to_sm89INS1_16FlashAttnBwdSm80INS1_25CollectiveMainloopBwdSm80ILi2ELi2EN4cute5tupleIJNS5_1CILi128EEES8_NS7_ILi64EEEEEENS_10bfloat16_tEfNS_4arch4Sm80ELb0ELb1ELb1ELb1ELb0ELb0ELb0ELb0ELi2ELi4ELi4ELi4ELb0EEENS1_24CollectiveEpilogueBwdGQAISA_fSD_Li256ELb1ELb0EEENS1_19SingleTileSchedulerILb1ELb0ELb0ELi128EEEEEEEEEvNT_6ParamsE$_ZN4cute3eso3ESOILb1ELb0EJNS_6LayoutINS_5tupleIJNS3_IJNS3_IJNS_1CILi4EEENS4_ILi2EEEEEENS4_ILi1EEEEEES6_NS4_ILi8EEEEEENS3_IJNS3_IJNS3_IJS8_NS4_ILi32EEEEEENS4_ILi0EEEEEENS4_ILi64EEES5_EEEEENS_10ViewEngineIPN7cutlass10bfloat16_tEEEEEC2ERKSI_RKSN_,($_ZN7cutlass13device_kernelIN5flash19enable_sm80_to_sm89INS1_16FlashAttnBwdSm80INS1_25CollectiveMainloopBwdSm80ILi2ELi2EN4cute5tupleIJNS5_1CILi128EEES8_NS7_ILi64EEEEEENS_10bfloat16_tEfNS_4arch4Sm80ELb0ELb1ELb1ELb1ELb0ELb0ELb0ELb0ELi2ELi4ELi4ELi4ELb0EEENS1_24CollectiveEpilogueBwdGQAISA_fSD_Li256ELb1ELb0EEENS1_19SingleTileSchedulerILb1ELb0ELb0ELi128EEEEEEEEEvNT_6ParamsE$_ZN4cute3eso3ESOILb1ELb0EJNS_6LayoutINS_5tupleIJNS3_IJNS3_IJNS_1CILi4EEENS4_ILi8EEEEEENS3_IJS5_NS4_ILi2EEEEEEEEENS3_IJNS3_IJS8_S8_EEENS3_IJS8_S6_EEEEEEEEENS3_IJNS3_IJNS3_IJNS_11ScaledBasisIS8_JLi1EEEENSF_INS4_ILi1EEEJLi0EEEEEEENS3_IJNSF_INS4_ILi16EEEJLi0EEEENSF_IS6_JLi1EEEEEEEEEENS3_IJNS3_IJNSF_ISH_JLi1EEEENSF_IS6_JLi0EEEEEEENS3_IJNSF_INS4_ILi64EEEJLi0EEEENSF_ISK_JLi1EEEEEEEEEEEEEEENS_10ViewEngineINS_23ArithmeticTupleIteratorINS_15ArithmeticTupleIJNS4_ILi0EEES12_EEEEEEEEEC2ERKSY_RKS15_ - $_ZN7cutlass13device_kernelIN5flash19enable_sm80_to_sm89INS1_16FlashAttnBwdSm80INS1_25CollectiveMainloopBwdSm80ILi2ELi2EN4cute5tupleIJNS5_1CILi128EEES8_NS7_ILi64EEEEEENS_10bfloat16_tEfNS_4arch4Sm80ELb0ELb1ELb1ELb1ELb0ELb0ELb0ELb0ELi2ELi4ELi4ELi4ELb0EEENS1_24CollectiveEpilogueBwdGQAISA_fSD_Li256ELb1ELb0EEENS1_19SingleTileSchedulerILb1ELb0ELb0ELi128EEEEEEEEEvNT_6ParamsE$_ZN4cute3eso3ESOILb1ELb0EJNS_6LayoutINS_5tupleIJNS3_IJNS3_IJNS_1CILi4EEENS4_ILi2EEEEEENS4_ILi1EEEEEES6_NS4_ILi8EEEEEENS3_IJNS3_IJNS3_IJS8_NS4_ILi32EEEEEENS4_ILi0EEEEEENS4_ILi64EEES5_EEEEENS_10ViewEngineIPN7cutlass10bfloat16_tEEEEEC2ERKSI_RKSN_)
$_ZN7cutlass13device_kernelIN5flash19enable_sm80_to_sm89INS1_16FlashAttnBwdSm80INS1_25CollectiveMainloopBwdSm80ILi2ELi2EN4cute5tupleIJNS5_1CILi128EEES8_NS7_ILi64EEEEEENS_10bfloat16_tEfNS_4arch4Sm80ELb0ELb1ELb1ELb1ELb0ELb0ELb0ELb0ELi2ELi4ELi4ELi4ELb0EEENS1_24CollectiveEpilogueBwdGQAISA_fSD_Li256ELb1ELb0EEENS1_19SingleTileSchedulerILb1ELb0ELb0ELi128EEEEEEEEEvNT_6ParamsE$_ZN4cute3eso3ESOILb1ELb0EJNS_6LayoutINS_5tupleIJNS3_IJNS3_IJNS_1CILi4EEENS4_ILi2EEEEEENS4_ILi1EEEEEES6_NS4_ILi8EEEEEENS3_IJNS3_IJNS3_IJS8_NS4_ILi32EEEEEENS4_ILi0EEEEEENS4_ILi64EEES5_EEEEENS_10ViewEngineIPN7cutlass10bfloat16_tEEEEEC2ERKSI_RKSN_:
[----:B------:R-:W-:Y:S01]  /*8db0*/  IADD3 R2, R68, -c[0x0][0x20], RZ ;  /* 0x8000080044027a10 */ /* 0x000fe20007ffe0ff */
[----:B------:R-:W-:Y:S01]  /*8dc0*/  IMAD.MOV.U32 R7, RZ, RZ, R3 ;  /* 0x000000ffff077224 */ /* 0x000fe200078e0003 */
[----:B------:R-:W-:-:S04]  /*8dd0*/  MOV R5, 0x0 ;  /* 0x0000000000057802 */ /* 0x000fc80000000f00 */
[----:B------:R1:W-:Y:S01]  /*8de0*/  STL.64 [R2], R6 ;  /* 0x0000000602007387 */ /* 0x0003e20000100a00 */
[----:B------:R-:W-:Y:S05]  /*8df0*/  RET.REL.NODEC R4 `(_ZN7cutlass13device_kernelIN5flash19enable_sm80_to_sm89INS1_16FlashAttnBwdSm80INS1_25CollectiveMainloopBwdSm80ILi2ELi2EN4cute5tupleIJNS5_1CILi128EEES8_NS7_ILi64EEEEEENS_10bfloat16_tEfNS_4arch4Sm80ELb0ELb1ELb1ELb1ELb0ELb0ELb0ELb0ELi2ELi4ELi4ELi4ELb0EEENS1_24CollectiveEpilogueBwdGQAISA_fSD_Li256ELb1ELb0EEENS1_19SingleTileSchedulerILb1ELb0ELb0ELi128EEEEEEEEEvNT_6ParamsE) ;  /* 0xffff720004007950 */ /* 0x000fea0003c3ffff */
        .type           $_ZN7cutlass13device_kernelIN5flash19enable_sm80_to_sm89INS1_16FlashAttnBwdSm80INS1_25CollectiveMainloopBwdSm80ILi2ELi2EN4cute5tupleIJNS5_1CILi128EEES8_NS7_ILi64EEEEEENS_10bfloat16_tEfNS_4arch4Sm80ELb0ELb1ELb1ELb1ELb0ELb0ELb0ELb0ELi2ELi4ELi4ELi4ELb0EEENS1_24CollectiveEpilogueBwdGQAISA_fSD_Li256ELb1ELb0EEENS1_19SingleTileSchedulerILb1ELb0ELb0ELi128EEEEEEEEEvNT_6ParamsE$_ZN4cute3eso3ESOILb1ELb0EJNS_6LayoutINS_5tupleIJNS3_IJNS3_IJNS_1CILi4EEENS4_ILi8EEEEEENS3_IJS5_NS4_ILi2EEEEEEEEENS3_IJNS3_IJS8_S8_EEENS3_IJS8_S6_EEEEEEEEENS3_IJNS3_IJNS3_IJNS_11ScaledBasisIS8_JLi1EEEENSF_INS4_ILi1EEEJLi0EEEEEEENS3_IJNSF_INS4_ILi16EEEJLi0EEEENSF_IS6_JLi1EEEEEEEEEENS3_IJNS3_IJNSF_ISH_JLi1EEEENSF_IS6_JLi0EEEEEEENS3_IJNSF_INS4_ILi64EEEJLi0EEEENSF_ISK_JLi1EEEEEEEEEEEEEEENS_10ViewEngineINS_23ArithmeticTupleIteratorINS_15ArithmeticTupleIJNS4_ILi0EEES12_EEEEEEEEEC2ERKSY_RKS15_,@function
        .size           $_ZN7cutlass13device_kernelIN5flash19enable_sm80_to_sm89INS1_16FlashAttnBwdSm80INS1_25CollectiveMainloopBwdSm80ILi2ELi2EN4cute5tupleIJNS5_1CILi128EEES8_NS7_ILi64EEEEEENS_10bfloat16_tEfNS_4arch4Sm80ELb0ELb1ELb1ELb1ELb0ELb0ELb0ELb0ELi2ELi4ELi4ELi4ELb0EEENS1_24CollectiveEpilogueBwdGQAISA_fSD_Li256ELb1ELb0EEENS1_19SingleTileSchedulerILb1ELb0ELb0ELi128EEEEEEEEEvNT_6ParamsE$_ZN4cute3eso3ESOILb1ELb0EJNS_6LayoutINS_5tupleIJNS3_IJNS3_IJNS_1CILi4EEENS4_ILi8EEEEEENS3_IJS5_NS4_ILi2EEEEEEEEENS3_IJNS3_IJS8_S8_EEENS3_IJS8_S6_EEEEEEEEENS3_IJNS3_IJNS3_IJNS_11ScaledBasisIS8_JLi1EEEENSF_INS4_ILi1EEEJLi0EEEEEEENS3_IJNSF_INS4_ILi16EEEJLi0EEEENSF_IS6_JLi1EEEEEEEEEENS3_IJNS3_IJNSF_ISH_JLi1EEEENSF_IS6_JLi0EEEEEEENS3_IJNSF_INS4_ILi64EEEJLi0EEEENSF_ISK_JLi1EEEEEEEEEEEEEEENS_10ViewEngineINS_23ArithmeticTupleIteratorINS_15ArithmeticTupleIJNS4_ILi0EEES12_EEEEEEEEEC2ERKSY_RKS15_,($_ZN7cutlass13device_kernelIN5flash19enable_sm80_to_sm89INS1_16FlashAttnBwdSm80INS1_25CollectiveMainloopBwdSm80ILi2ELi2EN4cute5tupleIJNS5_1CILi128EEES8_NS7_ILi64EEEEEENS_10bfloat16_tEfNS_4arch4Sm80ELb0ELb1ELb1ELb1ELb0ELb0ELb0ELb0ELi2ELi4ELi4ELi4ELb0EEENS1_24CollectiveEpilogueBwdGQAISA_fSD_Li256ELb1ELb0EEENS1_19SingleTileSchedulerILb1ELb0ELb0ELi128EEEEEEEEEvNT_6ParamsE$_ZN4cute3eso3ESOILb1ELb0EJNS_6LayoutINS_5tupleIJNS3_IJNS3_IJNS_1CILi8EEENS4_ILi1EEEEEES6_EEENS3_IJNS3_IJS6_S6_EEENS4_ILi2EEEEEEEEENS3_IJNS3_IJNS3_IJS6_NS4_ILi0EEEEEESD_EEENS3_IJNS3_IJSD_SD_EEENS4_ILi4096EEEEEEEEEEENS_10ViewEngineINS_8smem_ptrIPN7cutlass10bfloat16_tEEEEEEEC2ERKSK_RKSR_ - $_ZN7cutlass13device_kernelIN5flash19enable_sm80_to_sm89INS1_16FlashAttnBwdSm80INS1_25CollectiveMainloopBwdSm80ILi2ELi2EN4cute5tupleIJNS5_1CILi128EEES8_NS7_ILi64EEEEEENS_10bfloat16_tEfNS_4arch4Sm80ELb0ELb1ELb1ELb1ELb0ELb0ELb0ELb0ELi2ELi4ELi4ELi4ELb0EEENS1_24CollectiveEpilogueBwdGQAISA_fSD_Li256ELb1ELb0EEENS1_19SingleTileSchedulerILb1ELb0ELb0ELi128EEEEEEEEEvNT_6ParamsE$_ZN4cute3eso3ESOILb1ELb0EJNS_6LayoutINS_5tupleIJNS3_IJNS3_IJNS_1CILi4EEENS4_ILi8EEEEEENS3_IJS5_NS4_ILi2EEEEEEEEENS3_IJNS3_IJS8_S8_EEENS3_IJS8_S6_EEEEEEEEENS3_IJNS3_IJNS3_IJNS_11ScaledBasisIS8_JLi1EEEENSF_INS4_ILi1EEEJLi0EEEEEEENS3_IJNSF_INS4_ILi16EEEJLi0EEEENSF_IS6_JLi1EEEEEEEEEENS3_IJNS3_IJNSF_ISH_JLi1EEEENSF_IS6_JLi0EEEEEEENS3_IJNSF_INS4_ILi64EEEJLi0EEEENSF_ISK_JLi1EEEEEEEEEEEEEEENS_10ViewEngineINS_23ArithmeticTupleIteratorINS_15ArithmeticTupleIJNS4_ILi0EEES12_EEEEEEEEEC2ERKSY_RKS15_)
$_ZN7cutlass13device_kernelIN5flash19enable_sm80_to_sm89INS1_16FlashAttnBwdSm80INS1_25CollectiveMainloopBwdSm80ILi2ELi2EN4cute5tupleIJNS5_1CILi128EEES8_NS7_ILi64EEEEEENS_10bfloat16_tEfNS_4arch4Sm80ELb0ELb1ELb1ELb1ELb0ELb0ELb0ELb0ELi2ELi4ELi4ELi4ELb0EEENS1_24CollectiveEpilogueBwdGQAISA_fSD_Li256ELb1ELb0EEENS1_19SingleTileSchedulerILb1ELb0ELb0ELi128EEEEEEEEEvNT_6ParamsE$_ZN4cute3eso3ESOILb1ELb0EJNS_6LayoutINS_5tupleIJNS3_IJNS3_IJNS_1CILi4EEENS4_ILi8EEEEEENS3_IJS5_NS4_ILi2EEEEEEEEENS3_IJNS3_IJS8_S8_EEENS3_IJS8_S6_EEEEEEEEENS3_IJNS3_IJNS3_IJNS_11ScaledBasisIS8_JLi1EEEENSF_INS4_ILi1EEEJLi0EEEEEEENS3_IJNSF_INS4_ILi16EEEJLi0EEEENSF_IS6_JLi1EEEEEEEEEENS3_IJNS3_IJNSF_ISH_JLi1EEEENSF_IS6_JLi0EEEEEEENS3_IJNSF_INS4_ILi64EEEJLi0EEEENSF_ISK_JLi1EEEEEEEEEEEEEEENS_10ViewEngineINS_23ArithmeticTupleIteratorINS_15ArithmeticTupleIJNS4_ILi0EEES12_EEEEEEEEEC2ERKSY_RKS15_:
[----:B------:R-:W-:Y:S01]  /*8e00*/  IADD3 R2, R51, -c[0x0][0x20], RZ ;  /* 0x8000080033027a10 */ /* 0x000fe20007ffe0ff */
[----:B------:R-:W-:Y:S01]  /*8e10*/  IMAD.MOV.U32 R10, RZ, RZ, R6 ;  /* 0x000000ffff0a7224 */ /* 0x000fe200078e0006 */
[----:B------:R-:W-:Y:S01]  /*8e20*/  PRMT R9, R52, 0x7770, RZ ;  /* 0x0000777034097816 */ /* 0x000fe200000000ff */
[----:B------:R-:W-:-:S04]  /*8e30*/  IMAD.MOV.U32 R11, RZ, RZ, 0x0 ;  /* 0x00000000ff0b7424 */ /* 0x000fc800078e00ff */
[----:B------:R1:W-:Y:S01]  /*8e40*/  STL.U8 [R2], R9 ;  /* 0x0000000902007387 */ /* 0x0003e20000100000 */
[----:B------:R-:W-:Y:S05]  /*8e50*/  RET.REL.NODEC R10 `(_ZN7cutlass13device_kernelIN5flash19enable_sm80_to_sm89INS1_16FlashAttnBwdSm80INS1_25CollectiveMainloopBwdSm80ILi2ELi2EN4cute5tupleIJNS5_1CILi128EEES8_NS7_ILi64EEEEEENS_10bfloat16_tEfNS_4arch4Sm80ELb0ELb1ELb1ELb1ELb0ELb0ELb0ELb0ELi2ELi4ELi4ELi4ELb0EEENS1_24CollectiveEpilogueBwdGQAISA_fSD_Li256ELb1ELb0EEENS1_19SingleTileSchedulerILb1ELb0ELb0ELi128EEEEEEEEEvNT_6ParamsE) ;  /* 0xffff71a00a007950 */ /* 0x000fea0003c3ffff */
        .type           $_ZN7cutlass13device_kernelIN5flash19enable_sm80_to_sm89INS1_16FlashAttnBwdSm80INS1_25CollectiveMainloopBwdSm80ILi2ELi2EN4cute5tupleIJNS5_1CILi128EEES8_NS7_ILi64EEEEEENS_10bfloat16_tEfNS_4arch4Sm80ELb0ELb1ELb1ELb1ELb0ELb0ELb0ELb0ELi2ELi4ELi4ELi4ELb0EEENS1_24CollectiveEpilogueBwdGQAISA_fSD_Li256ELb1ELb0EEENS1_19SingleTileSchedulerILb1ELb0ELb0ELi128EEEEEEEEEvNT_6ParamsE$_ZN4cute3eso3ESOILb1ELb0EJNS_6LayoutINS_5tupleIJNS3_IJNS3_IJNS_1CILi8EEENS4_ILi1EEEEEES6_EEENS3_IJNS3_IJS6_S6_EEENS4_ILi2EEEEEEEEENS3_IJNS3_IJNS3_IJS6_NS4_ILi0EEEEEESD_EEENS3_IJNS3_IJSD_SD_EEENS4_ILi4096EEEEEEEEEEENS_10ViewEngineINS_8smem_ptrIPN7cutlass10bfloat16_tEEEEEEEC2ERKSK_RKSR_,@function
        .size           $_ZN7cutlass13device_kernelIN5flash19enable_sm80_to_sm89INS1_16FlashAttnBwdSm80INS1_25CollectiveMainloopBwdSm80ILi2ELi2EN4cute5tupleIJNS5_1CILi128EEES8_NS7_ILi64EEEEEENS_10bfloat16_tEfNS_4arch4Sm80ELb0ELb1ELb1ELb1ELb0ELb0ELb0ELb0ELi2ELi4ELi4ELi4ELb0EEENS1_24CollectiveEpilogueBwdGQAISA_fSD_Li256ELb1ELb0EEENS1_19SingleTileSchedulerILb1ELb0ELb0ELi128EEEEEEEEEvNT_6ParamsE$_ZN4cute3eso3ESOILb1ELb0EJNS_6LayoutINS_5tupleIJNS3_IJNS3_IJNS_1CILi8EEENS4_ILi1EEEEEES6_EEENS3_IJNS3_IJS6_S6_EEENS4_ILi2EEEEEEEEENS3_IJNS3_IJNS3_IJS6_NS4_ILi0EEEEEESD_EEENS3_IJNS3_IJSD_SD_EEENS4_ILi4096EEEEEEEEEEENS_10ViewEngineINS_8smem_ptrIPN7cutlass10bfloat16_tEEEEEEEC2ERKSK_RKSR_,($_ZN7cutlass13device_kernelIN5flash19enable_sm80_to_sm89INS1_16FlashAttnBwdSm80INS1_25CollectiveMainloopBwdSm80ILi2ELi2EN4cute5tupleIJNS5_1CILi128EEES8_NS7_ILi64EEEEEENS_10bfloat16_tEfNS_4arch4Sm80ELb0ELb1ELb1ELb1ELb0ELb0ELb0ELb0ELi2ELi4ELi4ELi4ELb0EEENS1_24CollectiveEpilogueBwdGQAISA_fSD_Li256ELb1ELb0EEENS1_19SingleTileSchedulerILb1ELb0ELb0ELi128EEEEEEEEEvNT_6ParamsE$_ZN4cute3eso3ESOILb1ELb0EJNS_6LayoutINS_5tupleIJNS3_IJNS3_IJNS_1CILi8EEENS4_ILi1EEEEEES6_EEENS3_IJNS3_IJS6_S6_EEENS4_ILi2EEEEEEEEENS3_IJNS3_IJNS3_IJS6_NS4_ILi0EEEEEESD_EEENS3_IJNS3_IJSD_SD_EEENS4_ILi64EEEEEEEEEEENS_10ViewEngineIPN7cutlass10bfloat16_tEEEEEC2ERKSK_RKSP_ - $_ZN7cutlass13device_kernelIN5flash19enable_sm80_to_sm89INS1_16FlashAttnBwdSm80INS1_25CollectiveMainloopBwdSm80ILi2ELi2EN4cute5tupleIJNS5_1CILi128EEES8_NS7_ILi64EEEEEENS_10bfloat16_tEfNS_4arch4Sm80ELb0ELb1ELb1ELb1ELb0ELb0ELb0ELb0ELi2ELi4ELi4ELi4ELb0EEENS1_24CollectiveEpilogueBwdGQAISA_fSD_Li256ELb1ELb0EEENS1_19SingleTileSchedulerILb1ELb0ELb0ELi128EEEEEEEEEvNT_6ParamsE$_ZN4cute3eso3ESOILb1ELb0EJNS_6LayoutINS_5tupleIJNS3_IJNS3_IJNS_1CILi8EEENS4_ILi1EEEEEES6_EEENS3_IJNS3_IJS6_S6_EEENS4_ILi2EEEEEEEEENS3_IJNS3_IJNS3_IJS6_NS4_ILi0EEEEEESD_EEENS3_IJNS3_IJSD_SD_EEENS4_ILi4096EEEEEEEEEEENS_10ViewEngineINS_8smem_ptrIPN7cutlass10bfloat16_tEEEEEEEC2ERKSK_RKSR_)
$_ZN7cutlass13device_kernelIN5flash19enable_sm80_to_sm89INS1_16FlashAttnBwdSm80INS1_25CollectiveMainloopBwdSm80ILi2ELi2EN4cute5tupleIJNS5_1CILi128EEES8_NS7_ILi64EEEEEENS_10bfloat16_tEfNS_4arch4Sm80ELb0ELb1ELb1ELb1ELb0ELb0ELb0ELb0ELi2ELi4ELi4ELi4ELb0EEENS1_24CollectiveEpilogueBwdGQAISA_fSD_Li256ELb1ELb0EEENS1_19SingleTileSchedulerILb1ELb0ELb0ELi128EEEEEEEEEvNT_6ParamsE$_ZN4cute3eso3ESOILb1ELb0EJNS_6LayoutINS_5tupleIJNS3_IJNS3_IJNS_1CILi8EEENS4_ILi1EEEEEES6_EEENS3_IJNS3_IJS6_S6_EEENS4_ILi2EEEEEEEEENS3_IJNS3_IJNS3_IJS6_NS4_ILi0EEEEEESD_EEENS3_IJNS3_IJSD_SD_EEENS4_ILi4096EEEEEEEEEEENS_10ViewEngineINS_8smem_ptrIPN7cutlass10bfloat16_tEEEEEEEC2ERKSK_RKSR_:
[----:B------:R-:W-:Y:S02]  /*8e60*/  IADD3 R2, R68, -c[0x0][0x20], RZ ;  /* 0x8000080044027a10 */ /* 0x000fe40007ffe0ff */
[----:B------:R-:W-:-:S03]  /*8e70*/  MOV R9, 0x0 ;  /* 0x0000000000097802 */ /* 0x000fc60000000f00 */
[----:B------:R1:W-:Y:S01]  /*8e80*/  STL.64 [R2], R6 ;  /* 0x0000000602007387 */ /* 0x0003e20000100a00 */
[----:B------:R-:W-:Y:S05]  /*8e90*/  RET.REL.NODEC R8 `(_ZN7cutlass13device_kernelIN5flash19enable_sm80_to_sm89INS1_16FlashAttnBwdSm80INS1_25CollectiveMainloopBwdSm80ILi2ELi2EN4cute5tupleIJNS5_1CILi128EEES8_NS7_ILi64EEEEEENS_10bfloat16_tEfNS_4arch4Sm80ELb0ELb1ELb1ELb1ELb0ELb0ELb0ELb0ELi2ELi4ELi4ELi4ELb0EEENS1_24CollectiveEpilogueBwdGQAISA_fSD_Li256ELb1ELb0EEENS1_19SingleTileSchedulerILb1ELb0ELb0ELi128EEEEEEEEEvNT_6ParamsE) ;  /* 0xffff716008007950 */ /* 0x000fea0003c3ffff */
        .type           $_ZN7cutlass13device_kernelIN5flash19enable_sm80_to_sm89INS1_16FlashAttnBwdSm80INS1_25CollectiveMainloopBwdSm80ILi2ELi2EN4cute5tupleIJNS5_1CILi128EEES8_NS7_ILi64EEEEEENS_10bfloat16_tEfNS_4arch4Sm80ELb0ELb1ELb1ELb1ELb0ELb0ELb0ELb0ELi2ELi4ELi4ELi4ELb0EEENS1_24CollectiveEpilogueBwdGQAISA_fSD_Li256ELb1ELb0EEENS1_19SingleTileSchedulerILb1ELb0ELb0ELi128EEEEEEEEEvNT_6ParamsE$_ZN4cute3eso3ESOILb1ELb0EJNS_6LayoutINS_5tupleIJNS3_IJNS3_IJNS_1CILi8EEENS4_ILi1EEEEEES6_EEENS3_IJNS3_IJS6_S6_EEENS4_ILi2EEEEEEEEENS3_IJNS3_IJNS3_IJS6_NS4_ILi0EEEEEESD_EEENS3_IJNS3_IJSD_SD_EEENS4_ILi64EEEEEEEEEEENS_10ViewEngineIPN7cutlass10bfloat16_tEEEEEC2ERKSK_RKSP_,@function
        .size           $_ZN7cutlass13device_kernelIN5flash19enable_sm80_to_sm89INS1_16FlashAttnBwdSm80INS1_25CollectiveMainloopBwdSm80ILi2ELi2EN4cute5tupleIJNS5_1CILi128EEES8_NS7_ILi64EEEEEENS_10bfloat16_tEfNS_4arch4Sm80ELb0ELb1ELb1ELb1ELb0ELb0ELb0ELb0ELi2ELi4ELi4ELi4ELb0EEENS1_24CollectiveEpilogueBwdGQAISA_fSD_Li256ELb1ELb0EEENS1_19SingleTileSchedulerILb1ELb0ELb0ELi128EEEEEEEEEvNT_6ParamsE$_ZN4cute3eso3ESOILb1ELb0EJNS_6LayoutINS_5tupleIJNS3_IJNS3_IJNS_1CILi8EEENS4_ILi1EEEEEES6_EEENS3_IJNS3_IJS6_S6_EEENS4_ILi2EEEEEEEEENS3_IJNS3_IJNS3_IJS6_NS4_ILi0EEEEEESD_EEENS3_IJNS3_IJSD_SD_EEENS4_ILi64EEEEEEEEEEENS_10ViewEngineIPN7cutlass10bfloat16_tEEEEEC2ERKSK_RKSP_,($_ZN7cutlass13device_kernelIN5flash19enable_sm80_to_sm89INS1_16FlashAttnBwdSm80INS1_25CollectiveMainloopBwdSm80ILi2ELi2EN4cute5tupleIJNS5_1CILi128EEES8_NS7_ILi64EEEEEENS_10bfloat16_tEfNS_4arch4Sm80ELb0ELb1ELb1ELb1ELb0ELb0ELb0ELb0ELi2ELi4ELi4ELi4ELb0EEENS1_24CollectiveEpilogueBwdGQAISA_fSD_Li256ELb1ELb0EEENS1_19SingleTileSchedulerILb1ELb0ELb0ELi128EEEEEEEEEvNT_6ParamsE$_ZN4cute3eso3ESOILb1ELb0EJNS_6LayoutINS_5tupleIJNS3_IJNS3_IJNS_1CILi8EEENS4_ILi1EEEEEES6_EEENS3_IJNS3_IJS6_S6_EEENS4_ILi2EEEEEEEEENS3_IJNS3_IJNS3_IJS6_NS4_ILi0EEEEEESD_EEENS3_IJNS3_IJSD_SD_EEENS4_ILi8192EEEEEEEEEEENS_10ViewEngineINS_8smem_ptrIPN7cutlass10bfloat16_tEEEEEEEC2ERKSK_RKSR_ - $_ZN7cutlass13device_kernelIN5flash19enable_sm80_to_sm89INS1_16FlashAttnBwdSm80INS1_25CollectiveMainloopBwdSm80ILi2ELi2EN4cute5tupleIJNS5_1CILi128EEES8_NS7_ILi64EEEEEENS_10bfloat16_tEfNS_4arch4Sm80ELb0ELb1ELb1ELb1ELb0ELb0ELb0ELb0ELi2ELi4ELi4ELi4ELb0EEENS1_24CollectiveEpilogueBwdGQAISA_fSD_Li256ELb1ELb0EEENS1_19SingleTileSchedulerILb1ELb0ELb0ELi128EEEEEEEEEvNT_6ParamsE$_ZN4cute3eso3ESOILb1ELb0EJNS_6LayoutINS_5tupleIJNS3_IJNS3_IJNS_1CILi8EEENS4_ILi1EEEEEES6_EEENS3_IJNS3_IJS6_S6_EEENS4_ILi2EEEEEEEEENS3_IJNS3_IJNS3_IJS6_NS4_ILi0EEEEEESD_EEENS3_IJNS3_IJSD_SD_EEENS4_ILi64EEEEEEEEEEENS_10ViewEngineIPN7cutlass10bfloat16_tEEEEEC2ERKSK_RKSP_)
$_ZN7cutlass13device_kernelIN5flash19enable_sm80_to_sm89INS1_16FlashAttnBwdSm80INS1_25CollectiveMainloopBwdSm80ILi2ELi2EN4cute5tupleIJNS5_1CILi128EEES8_NS7_ILi64EEEEEENS_10bfloat16_tEfNS_4arch4Sm80ELb0ELb1ELb1ELb1ELb0ELb0ELb0ELb0ELi2ELi4ELi4ELi4ELb0EEENS1_24CollectiveEpilogueBwdGQAISA_fSD_Li256ELb1ELb0EEENS1_19SingleTileSchedulerILb1ELb0ELb0ELi128EEEEEEEEEvNT_6ParamsE$_ZN4cute3eso3ESOILb1ELb0EJNS_6LayoutINS_5tupleIJNS3_IJNS3_IJNS_1CILi8EEENS4_ILi1EEEEEES6_EEENS3_IJNS3_IJS6_S6_EEENS4_ILi2EEEEEEEEENS3_IJNS3_IJNS3_IJS6_NS4_ILi0EEEEEESD_EEENS3_IJNS3_IJSD_SD_EEENS4_ILi64EEEEEEEEEEENS_10ViewEngineIPN7cutlass10bfloat16_tEEEEEC2ERKSK_RKSP_:
[----:B------:R-:W-:Y:S02]  /*8ea0*/  IADD3 R6, R25, -c[0x0][0x20], RZ ;  /* 0x8000080019067a10 */ /* 0x000fe40007ffe0ff */
[----:B------:R-:W-:-:S03]  /*8eb0*/  MOV R9, 0x0 ;  /* 0x0000000000097802 */ /* 0x000fc60000000f00 */
[----:B------:R1:W-:Y:S01]  /*8ec0*/  STL.64 [R6], R2 ;  /* 0x0000000206007387 */ /* 0x0003e20000100a00 */
[----:B------:R-:W-:Y:S05]  /*8ed0*/  RET.REL.NODEC R8 `(_ZN7cutlass13device_kernelIN5flash19enable_sm80_to_sm89INS1_16FlashAttnBwdSm80INS1_25CollectiveMainloopBwdSm80ILi2ELi2EN4cute5tupleIJNS5_1CILi128EEES8_NS7_ILi64EEEEEENS_10bfloat16_tEfNS_4arch4Sm80ELb0ELb1ELb1ELb1ELb0ELb0ELb0ELb0ELi2ELi4ELi4ELi4ELb0EEENS1_24CollectiveEpilogueBwdGQAISA_fSD_Li256ELb1ELb0EEENS1_19SingleTileSchedulerILb1ELb0ELb0ELi128EEEEEEEEEvNT_6ParamsE) ;  /* 0xffff712008007950 */ /* 0x000fea0003c3ffff */
        .type           $_ZN7cutlass13device_kernelIN5flash19enable_sm80_to_sm89INS1_16FlashAttnBwdSm80INS1_25CollectiveMainloopBwdSm80ILi2ELi2EN4cute5tupleIJNS5_1CILi128EEES8_NS7_ILi64EEEEEENS_10bfloat16_tEfNS_4arch4Sm80ELb0ELb1ELb1ELb1ELb0ELb0ELb0ELb0ELi2ELi4ELi4ELi4ELb0EEENS1_24CollectiveEpilogueBwdGQAISA_fSD_Li256ELb1ELb0EEENS1_19SingleTileSchedulerILb1ELb0ELb0ELi128EEEEEEEEEvNT_6ParamsE$_ZN4cute3eso3ESOILb1ELb0EJNS_6LayoutINS_5tupleIJNS3_IJNS3_IJNS_1CILi8EEENS4_ILi1EEEEEES6_EEENS3_IJNS3_IJS6_S6_EEENS4_ILi2EEEEEEEEENS3_IJNS3_IJNS3_IJS6_NS4_ILi0EEEEEESD_EEENS3_IJNS3_IJSD_SD_EEENS4_ILi8192EEEEEEEEEEENS_10ViewEngineINS_8smem_ptrIPN7cutlass10bfloat16_tEEEEEEEC2ERKSK_RKSR_,@function
        .size           $_ZN7cutlass13device_kernelIN5flash19enable_sm80_to_sm89INS1_16FlashAttnBwdSm80INS1_25CollectiveMainloopBwdSm80ILi2ELi2EN4cute5tupleIJNS5_1CILi128EEES8_NS7_ILi64EEEEEENS_10bfloat16_tEfNS_4arch4Sm80ELb0ELb1ELb1ELb1ELb0ELb0ELb0ELb0ELi2ELi4ELi4ELi4ELb0EEENS1_24CollectiveEpilogueBwdGQAISA_fSD_Li256ELb1ELb0EEENS1_19SingleTileSchedulerILb1ELb0ELb0ELi128EEEEEEEEEvNT_6ParamsE$_ZN4cute3eso3ESOILb1ELb0EJNS_6LayoutINS_5tupleIJNS3_IJNS3_IJNS_1CILi8EEENS4_ILi1EEEEEES6_EEENS3_IJNS3_IJS6_S6_EEENS4_ILi2EEEEEEEEENS3_IJNS3_IJNS3_IJS6_NS4_ILi0EEEEEESD_EEENS3_IJNS3_IJSD_SD_EEENS4_ILi8192EEEEEEEEEEENS_10ViewEngineINS_8smem_ptrIPN7cutlass10bfloat16_tEEEEEEEC2ERKSK_RKSR_,($_ZN7cutlass13device_kernelIN5flash19enable_sm80_to_sm89INS1_16FlashAttnBwdSm80INS1_25CollectiveMainloopBwdSm80ILi2ELi2EN4cute5tupleIJNS5_1CILi128EEES8_NS7_ILi64EEEEEENS_10bfloat16_tEfNS_4arch4Sm80ELb0ELb1ELb1ELb1ELb0ELb0ELb0ELb0ELi2ELi4ELi4ELi4ELb0EEENS1_24CollectiveEpilogueBwdGQAISA_fSD_Li256ELb1ELb0EEENS1_19SingleTileSchedulerILb1ELb0ELb0ELi128EEEEEEEEEvNT_6ParamsE$_ZN4cute3eso3ESOILb1ELb0EJNS_6LayoutINS_5tupleIJNS3_IJNS3_IJNS_1CILi8EEENS4_ILi1EEEEEES6_EEENS3_IJNS3_IJS6_S6_EEENS4_ILi2EEEEEEEEENS3_IJNS3_IJNS3_IJS6_NS4_ILi0EEEEEESD_EEENS3_IJNS3_IJSD_SD_EEES5_EEEEEEEENS_10ViewEngineIPN7cutlass10bfloat16_tEEEEEC2ERKSJ_RKSO_ - $_ZN7cutlass13device_kernelIN5flash19enable_sm80_to_sm89INS1_16FlashAttnBwdSm80INS1_25CollectiveMainloopBwdSm80ILi2ELi2EN4cute5tupleIJNS5_1CILi128EEES8_NS7_ILi64EEEEEENS_10bfloat16_tEfNS_4arch4Sm80ELb0ELb1ELb1ELb1ELb0ELb0ELb0ELb0ELi2ELi4ELi4ELi4ELb0EEENS1_24CollectiveEpilogueBwdGQAISA_fSD_Li256ELb1ELb0EEENS1_19SingleTileSchedulerILb1ELb0ELb0ELi128EEEEEEEEEvNT_6ParamsE$_ZN4cute3eso3ESOILb1ELb0EJNS_6LayoutINS_5tupleIJNS3_IJNS3_IJNS_1CILi8EEENS4_ILi1EEEEEES6_EEENS3_IJNS3_IJS6_S6_EEENS4_ILi2EEEEEEEEENS3_IJNS3_IJNS3_IJS6_NS4_ILi0EEEEEESD_EEENS3_IJNS3_IJSD_SD_EEENS4_ILi8192EEEEEEEEEEENS_10ViewEngineINS_8smem_ptrIPN7cutlass10bfloat16_tEEEEEEEC2ERKSK_RKSR_)
$_ZN7cutlass13device_kernelIN5flash19enable_sm80_to_sm89INS1_16FlashAttnBwdSm80INS1_25CollectiveMainloopBwdSm80ILi2ELi2EN4cute5tupleIJNS5_1CILi128EEES8_NS7_ILi64EEEEEENS_10bfloat16_tEfNS_4arch4Sm80ELb0ELb1ELb1ELb1ELb0ELb0ELb0ELb0ELi2ELi4ELi4ELi4ELb0EEENS1_24CollectiveEpilogueBwdGQAISA_fSD_Li256ELb1ELb0EEENS1_19SingleTileSchedulerILb1ELb0ELb0ELi128EEEEEEEEEvNT_6ParamsE$_ZN4cute3eso3ESOILb1ELb0EJNS_6LayoutINS_5tupleIJNS3_IJNS3_IJNS_1CILi8EEENS4_ILi1EEEEEES6_EEENS3_IJNS3_IJS6_S6_EEENS4_ILi2EEEEEEEEENS3_IJNS3_IJNS3_IJS6_NS4_ILi0EEEEEESD_EEENS3_IJNS3_IJSD_SD_EEENS4_ILi8192EEEEEEEEEEENS_10ViewEngineINS_8smem_ptrIPN7cutlass10bfloat16_tEEEEEEEC2ERKSK_RKSR_:
[----:B------:R-:W-:Y:S01]  /*8ee0*/  IADD3 R5, R25, -c[0x0][0x20], RZ ;  /* 0x8000080019057a10 */ /* 0x000fe20007ffe0ff */
[----:B------:R-:W-:Y:S01]  /*8ef0*/  IMAD.MOV.U32 R8, RZ, RZ, R4 ;  /* 0x000000ffff087224 */ /* 0x000fe200078e0004 */
[----:B------:R-:W-:Y:S01]  /*8f00*/  MOV R9, R7 ;  /* 0x0000000700097202 */ /* 0x000fe20000000f00 */
[----:B------:R-:W-:-:S04]  /*8f10*/  IMAD.MOV.U32 R7, RZ, RZ, 0x0 ;  /* 0x00000000ff077424 */ /* 0x000fc800078e00ff */
[----:B------:R1:W-:Y:S01]  /*8f20*/  STL.64 [R5], R8 ;  /* 0x0000000805007387 */ /* 0x0003e20000100a00 */
[----:B------:R-:W-:Y:S05]  /*8f30*/  RET.REL.NODEC R6 `(_ZN7cutlass13device_kernelIN5flash19enable_sm80_to_sm89INS1_16FlashAttnBwdSm80INS1_25CollectiveMainloopBwdSm80ILi2ELi2EN4cute5tupleIJNS5_1CILi128EEES8_NS7_ILi64EEEEEENS_10bfloat16_tEfNS_4arch4Sm80ELb0ELb1ELb1ELb1ELb0ELb0ELb0ELb0ELi2ELi4ELi4ELi4ELb0EEENS1_24CollectiveEpilogueBwdGQAISA_fSD_Li256ELb1ELb0EEENS1_19SingleTileSchedulerILb1ELb0ELb0ELi128EEEEEEEEEvNT_6ParamsE) ;  /* 0xffff70c006007950 */ /* 0x000fea0003c3ffff */
        .type           $_ZN7cutlass13device_kernelIN5flash19enable_sm80_to_sm89INS1_16FlashAttnBwdSm80INS1_25CollectiveMainloopBwdSm80ILi2ELi2EN4cute5tupleIJNS5_1CILi128EEES8_NS7_ILi64EEEEEENS_10bfloat16_tEfNS_4arch4Sm80ELb0ELb1ELb1ELb1ELb0ELb0ELb0ELb0ELi2ELi4ELi4ELi4ELb0EEENS1_24CollectiveEpilogueBwdGQAISA_fSD_Li256ELb1ELb0EEENS1_19SingleTileSchedulerILb1ELb0ELb0ELi128EEEEEEEEEvNT_6ParamsE$_ZN4cute3eso3ESOILb1ELb0EJNS_6LayoutINS_5tupleIJNS3_IJNS3_IJNS_1CILi8EEENS4_ILi1EEEEEES6_EEENS3_IJNS3_IJS6_S6_EEENS4_ILi2EEEEEEEEENS3_IJNS3_IJNS3_IJS6_NS4_ILi0EEEEEESD_EEENS3_IJNS3_IJSD_SD_EEES5_EEEEEEEENS_10ViewEngineIPN7cutlass10bfloat16_tEEEEEC2ERKSJ_RKSO_,@function
        .size           $_ZN7cutlass13device_kernelIN5flash19enable_sm80_to_sm89INS1_16FlashAttnBwdSm80INS1_25CollectiveMainloopBwdSm80ILi2ELi2EN4cute5tupleIJNS5_1CILi128EEES8_NS7_ILi64EEEEEENS_10bfloat16_tEfNS_4arch4Sm80ELb0ELb1ELb1ELb1ELb0ELb0ELb0ELb0ELi2ELi4ELi4ELi4ELb0EEENS1_24CollectiveEpilogueBwdGQAISA_fSD_Li256ELb1ELb0EEENS1_19SingleTileSchedulerILb1ELb0ELb0ELi128EEEEEEEEEvNT_6ParamsE$_ZN4cute3eso3ESOILb1ELb0EJNS_6LayoutINS_5tupleIJNS3_IJNS3_IJNS_1CILi8EEENS4_ILi1EEEEEES6_EEENS3_IJNS3_IJS6_S6_EEENS4_ILi2EEEEEEEEENS3_IJNS3_IJNS3_IJS6_NS4_ILi0EEEEEESD_EEENS3_IJNS3_IJSD_SD_EEES5_EEEEEEEENS_10ViewEngineIPN7cutlass10bfloat16_tEEEEEC2ERKSJ_RKSO_,($_ZN7cutlass13device_kernelIN5flash19enable_sm80_to_sm89INS1_16FlashAttnBwdSm80INS1_25CollectiveMainloopBwdSm80ILi2ELi2EN4cute5tupleIJNS5_1CILi128EEES8_NS7_ILi64EEEEEENS_10bfloat16_tEfNS_4arch4Sm80ELb0ELb1ELb1ELb1ELb0ELb0ELb0ELb0ELi2ELi4ELi4ELi4ELb0EEENS1_24CollectiveEpilogueBwdGQAISA_fSD_Li256ELb1ELb0EEENS1_19SingleTileSchedulerILb1ELb0ELb0ELi128EEEEEEEEEvNT_6ParamsE$_ZN4cute3eso3ESOILb1ELb0EJNS_6LayoutINS_5tupleIJNS3_IJNS3_IJNS_1CILi8EEENS4_ILi1EEEEEES6_EEENS3_IJNS3_IJS6_S6_EEENS4_ILi4EEEEEEEEENS3_IJNS3_IJNS3_IJS6_NS4_ILi0EEEEEESD_EEENS3_IJNS3_IJSD_SD_EEENS4_ILi2048EEEEEEEEEEENS_10ViewEngineINS_8smem_ptrIPN7cutlass10bfloat16_tEEEEEEEC2ERKSK_RKSR_ - $_ZN7cutlass13device_kernelIN5flash19enable_sm80_to_sm89INS1_16FlashAttnBwdSm80INS1_25CollectiveMainloopBwdSm80ILi2ELi2EN4cute5tupleIJNS5_1CILi128EEES8_NS7_ILi64EEEEEENS_10bfloat16_tEfNS_4arch4Sm80ELb0ELb1ELb1ELb1ELb0ELb0ELb0ELb0ELi2ELi4ELi4ELi4ELb0EEENS1_24CollectiveEpilogueBwdGQAISA_fSD_Li256ELb1ELb0EEENS1_19SingleTileSchedulerILb1ELb0ELb0ELi128EEEEEEEEEvNT_6ParamsE$_ZN4cute3eso3ESOILb1ELb0EJNS_6LayoutINS_5tupleIJNS3_IJNS3_IJNS_1CILi8EEENS4_ILi1EEEEEES6_EEENS3_IJNS3_IJS6_S6_EEENS4_ILi2EEEEEEEEENS3_IJNS3_IJNS3_IJS6_NS4_ILi0EEEEEESD_EEENS3_IJNS3_IJSD_SD_EEES5_EEEEEEEENS_10ViewEngineIPN7cutlass10bfloat16_tEEEEEC2ERKSJ_RKSO_)
$_ZN7cutlass13device_kernelIN5flash19enable_sm80_to_sm89INS1_16FlashAttnBwdSm80INS1_25CollectiveMainloopBwdSm80ILi2ELi2EN4cute5tupleIJNS5_1CILi128EEES8_NS7_ILi64EEEEEENS_10bfloat16_tEfNS_4arch4Sm80ELb0ELb1ELb1ELb1ELb0ELb0ELb0ELb0ELi2ELi4ELi4ELi4ELb0EEENS1_24CollectiveEpilogueBwdGQAISA_fSD_Li256ELb1ELb0EEENS1_19SingleTileSchedulerILb1ELb0ELb0ELi128EEEEEEEEEvNT_6ParamsE$_ZN4cute3eso3ESOILb1ELb0EJNS_6LayoutINS_5tupleIJNS3_IJNS3_IJNS_1CILi8EEENS4_ILi1EEEEEES6_EEENS3_IJNS3_IJS6_S6_EEENS4_ILi2EEEEEEEEENS3_IJNS3_IJNS3_IJS6_NS4_ILi0EEEEEESD_EEENS3_IJNS3_IJSD_SD_EEES5_EEEEEEEENS_10ViewEngineIPN7cutlass10bfloat16_tEEEEEC2ERKSJ_RKSO_:
[----:B------:R-:W-:Y:S02]  /*8f40*/  IADD3 R4, R68, -c[0x0][0x20], RZ ;  /* 0x8000080044047a10 */ /* 0x000fe40007ffe0ff */
[----:B------:R-:W-:-:S03]  /*8f50*/  MOV R9, 0x0 ;  /* 0x0000000000097802 */ /* 0x000fc60000000f00 */
[----:B------:R1:W-:Y:S01]  /*8f60*/  STL.64 [R4], R2 ;  /* 0x0000000204007387 */ /* 0x0003e20000100a00 */
[----:B------:R-:W-:Y:S05]  /*8f70*/  RET.REL.NODEC R8 `(_ZN7cutlass13device_kernelIN5flash19enable_sm80_to_sm89INS1_16FlashAttnBwdSm80INS1_25CollectiveMainloopBwdSm80ILi2ELi2EN4cute5tupleIJNS5_1CILi128EEES8_NS7_ILi64EEEEEENS_10bfloat16_tEfNS_4arch4Sm80ELb0ELb1ELb1ELb1ELb0ELb0ELb0ELb0ELi2ELi4ELi4ELi4ELb0EEENS1_24CollectiveEpilogueBwdGQAISA_fSD_Li256ELb1ELb0EEENS1_19SingleTileSchedulerILb1ELb0ELb0ELi128EEEEEEEEEvNT_6ParamsE) ;  /* 0xffff708008007950 */ /* 0x000fea0003c3ffff */
        .type           $_ZN7cutlass13device_kernelIN5flash19enable_sm80_to_sm89INS1_16FlashAttnBwdSm80INS1_25CollectiveMainloopBwdSm80ILi2ELi2EN4cute5tupleIJNS5_1CILi128EEES8_NS7_ILi64EEEEEENS_10bfloat16_tEfNS_4arch4Sm80ELb0ELb1ELb1ELb1ELb0ELb0ELb0ELb0ELi2ELi4ELi4ELi4ELb0EEENS1_24CollectiveEpilogueBwdGQAISA_fSD_Li256ELb1ELb0EEENS1_19SingleTileSchedulerILb1ELb0ELb0ELi128EEEEEEEEEvNT_6ParamsE$_ZN4cute3eso3ESOILb1ELb0EJNS_6LayoutINS_5tupleIJNS3_IJNS3_IJNS_1CILi8EEENS4_ILi1EEEEEES6_EEENS3_IJNS3_IJS6_S6_EEENS4_ILi4EEEEEEEEENS3_IJNS3_IJNS3_IJS6_NS4_ILi0EEEEEESD_EEENS3_IJNS3_IJSD_SD_EEENS4_ILi2048EEEEEEEEEEENS_10ViewEngineINS_8smem_ptrIPN7cutlass10bfloat16_tEEEEEEEC2ERKSK_RKSR_,@function
        .size           $_ZN7cutlass13device_kernelIN5flash19enable_sm80_to_sm89INS1_16FlashAttnBwdSm80INS1_25CollectiveMainloopBwdSm80ILi2ELi2EN4cute5tupleIJNS5_1CILi128EEES8_NS7_ILi64EEEEEENS_10bfloat16_tEfNS_4arch4Sm80ELb0ELb1ELb1ELb1ELb0ELb0ELb0ELb0ELi2ELi4ELi4ELi4ELb0EEENS1_24CollectiveEpilogueBwdGQAISA_fSD_Li256ELb1ELb0EEENS1_19SingleTileSchedulerILb1ELb0ELb0ELi128EEEEEEEEEvNT_6ParamsE$_ZN4cute3eso3ESOILb1ELb0EJNS_6LayoutINS_5tupleIJNS3_IJNS3_IJNS_1CILi8EEENS4_ILi1EEEEEES6_EEENS3_IJNS3_IJS6_S6_EEENS4_ILi4EEEEEEEEENS3_IJNS3_IJNS3_IJS6_NS4_ILi0EEEEEESD_EEENS3_IJNS3_IJSD_SD_EEENS4_ILi2048EEEEEEEEEEENS_10ViewEngineINS_8smem_ptrIPN7cutlass10bfloat16_tEEEEEEEC2ERKSK_RKSR_,($_ZN7cutlass13device_kernelIN5flash19enable_sm80_to_sm89INS1_16FlashAttnBwdSm80INS1_25CollectiveMainloopBwdSm80ILi2ELi2EN4cute5tupleIJNS5_1CILi128EEES8_NS7_ILi64EEEEEENS_10bfloat16_tEfNS_4arch4Sm80ELb0ELb1ELb1ELb1ELb0ELb0ELb0ELb0ELi2ELi4ELi4ELi4ELb0EEENS1_24CollectiveEpilogueBwdGQAISA_fSD_Li256ELb1ELb0EEENS1_19SingleTileSchedulerILb1ELb0ELb0ELi128EEEEEEEEEvNT_6ParamsE$_ZN4cute3eso3ESOILb1ELb0EJNS_6LayoutINS_5tupleIJNS3_IJNS3_IJNS_1CILi8EEENS4_ILi1EEEEEES6_EEENS3_IJNS3_IJS6_S6_EEENS4_ILi4EEEEEEEEENS3_IJNS3_IJNS3_IJS6_NS4_ILi0EEEEEESD_EEENS3_IJNS3_IJSD_SD_EEES5_EEEEEEEENS_10ViewEngineIPN7cutlass10bfloat16_tEEEEEC2ERKSJ_RKSO_ - $_ZN7cutlass13device_kernelIN5flash19enable_sm80_to_sm89INS1_16FlashAttnBwdSm80INS1_25CollectiveMainloopBwdSm80ILi2ELi2EN4cute5tupleIJNS5_1CILi128EEES8_NS7_ILi64EEEEEENS_10bfloat16_tEfNS_4arch4Sm80ELb0ELb1ELb1ELb1ELb0ELb0ELb0ELb0ELi2ELi4ELi4ELi4ELb0EEENS1_24CollectiveEpilogueBwdGQAISA_fSD_Li256ELb1ELb0EEENS1_19SingleTileSchedulerILb1ELb0ELb0ELi128EEEEEEEEEvNT_6ParamsE$_ZN4cute3eso3ESOILb1ELb0EJNS_6LayoutINS_5tupleIJNS3_IJNS3_IJNS_1CILi8EEENS4_ILi1EEEEEES6_EEENS3_IJNS3_IJS6_S6_EEENS4_ILi4EEEEEEEEENS3_IJNS3_IJNS3_IJS6_NS4_ILi0EEEEEESD_EEENS3_IJNS3_IJSD_SD_EEENS4_ILi2048EEEEEEEEEEENS_10ViewEngineINS_8smem_ptrIPN7cutlass10bfloat16_tEEEEEEEC2ERKSK_RKSR_)
$_ZN7cutlass13device_kernelIN5flash19enable_sm80_to_sm89INS1_16FlashAttnBwdSm80INS1_25CollectiveMainloopBwdSm80ILi2ELi2EN4cute5tupleIJNS5_1CILi128EEES8_NS7_ILi64EEEEEENS_10bfloat16_tEfNS_4arch4Sm80ELb0ELb1ELb1ELb1ELb0ELb0ELb0ELb0ELi2ELi4ELi4ELi4ELb0EEENS1_24CollectiveEpilogueBwdGQAISA_fSD_Li256ELb1ELb0EEENS1_19SingleTileSchedulerILb1ELb0ELb0ELi128EEEEEEEEEvNT_6ParamsE$_ZN4cute3eso3ESOILb1ELb0EJNS_6LayoutINS_5tupleIJNS3_IJNS3_IJNS_1CILi8EEENS4_ILi1EEEEEES6_EEENS3_IJNS3_IJS6_S6_EEENS4_ILi4EEEEEEEEENS3_IJNS3_IJNS3_IJS6_NS4_ILi0EEEEEESD_EEENS3_IJNS3_IJSD_SD_EEENS4_ILi2048EEEEEEEEEEENS_10ViewEngineINS_8smem_ptrIPN7cutlass10bfloat16_tEEEEEEEC2ERKSK_RKSR_:
[----:B------:R-:W-:Y:S02]  /*8f80*/  IADD3 R2, R25, -c[0x0][0x20], RZ ;  /* 0x8000080019027a10 */ /* 0x000fe40007ffe0ff */
[----:B------:R-:W-:-:S03]  /*8f90*/  MOV R9, 0x0 ;  /* 0x0000000000097802 */ /* 0x000fc60000000f00 */
[----:B------:R1:W-:Y:S01]  /*8fa0*/  STL.64 [R2], R6 ;  /* 0x0000000602007387 */ /* 0x0003e20000100a00 */
[----:B------:R-:W-:Y:S05]  /*8fb0*/  RET.REL.NODEC R8 `(_ZN7cutlass13device_kernelIN5flash19enable_sm80_to_sm89INS1_16FlashAttnBwdSm80INS1_25CollectiveMainloopBwdSm80ILi2ELi2EN4cute5tupleIJNS5_1CILi128EEES8_NS7_ILi64EEEEEENS_10bfloat16_tEfNS_4arch4Sm80ELb0ELb1ELb1ELb1ELb0ELb0ELb0ELb0ELi2ELi4ELi4ELi4ELb0EEENS1_24CollectiveEpilogueBwdGQAISA_fSD_Li256ELb1ELb0EEENS1_19SingleTileSchedulerILb1ELb0ELb0ELi128EEEEEEEEEvNT_6ParamsE) ;  /* 0xffff704008007950 */ /* 0x000fea0003c3ffff */
        .type           $_ZN7cutlass13device_kernelIN5flash19enable_sm80_to_sm89INS1_16FlashAttnBwdSm80INS1_25CollectiveMainloopBwdSm80ILi2ELi2EN4cute5tupleIJNS5_1CILi128EEES8_NS7_ILi64EEEEEENS_10bfloat16_tEfNS_4arch4Sm80ELb0ELb1ELb1ELb1ELb0ELb0ELb0ELb0ELi2ELi4ELi4ELi4ELb0EEENS1_24CollectiveEpilogueBwdGQAISA_fSD_Li256ELb1ELb0EEENS1_19SingleTileSchedulerILb1ELb0ELb0ELi128EEEEEEEEEvNT_6ParamsE$_ZN4cute3eso3ESOILb1ELb0EJNS_6LayoutINS_5tupleIJNS3_IJNS3_IJNS_1CILi8EEENS4_ILi1EEEEEES6_EEENS3_IJNS3_IJS6_S6_EEENS4_ILi4EEEEEEEEENS3_IJNS3_IJNS3_IJS6_NS4_ILi0EEEEEESD_EEENS3_IJNS3_IJSD_SD_EEES5_EEEEEEEENS_10ViewEngineIPN7cutlass10bfloat16_tEEEEEC2ERKSJ_RKSO_,@function
        .size           $_ZN7cutlass13device_kernelIN5flash19enable_sm80_to_sm89INS1_16FlashAttnBwdSm80INS1_25CollectiveMainloopBwdSm80ILi2ELi2EN4cute5tupleIJNS5_1CILi128EEES8_NS7_ILi64EEEEEENS_10bfloat16_tEfNS_4arch4Sm80ELb0ELb1ELb1ELb1ELb0ELb0ELb0ELb0ELi2ELi4ELi4ELi4ELb0EEENS1_24CollectiveEpilogueBwdGQAISA_fSD_Li256ELb1ELb0EEENS1_19SingleTileSchedulerILb1ELb0ELb0ELi128EEEEEEEEEvNT_6ParamsE$_ZN4cute3eso3ESOILb1ELb0EJNS_6LayoutINS_5tupleIJNS3_IJNS3_IJNS_1CILi8EEENS4_ILi1EEEEEES6_EEENS3_IJNS3_IJS6_S6_EEENS4_ILi4EEEEEEEEENS3_IJNS3_IJNS3_IJS6_NS4_ILi0EEEEEESD_EEENS3_IJNS3_IJSD_SD_EEES5_EEEEEEEENS_10ViewEngineIPN7cutlass10bfloat16_tEEEEEC2ERKSJ_RKSO_,($_ZN7cutlass13device_kernelIN5flash19enable_sm80_to_sm89INS1_16FlashAttnBwdSm80INS1_25CollectiveMainloopBwdSm80ILi2ELi2EN4cute5tupleIJNS5_1CILi128EEES8_NS7_ILi64EEEEEENS_10bfloat16_tEfNS_4arch4Sm80ELb0ELb1ELb1ELb1ELb0ELb0ELb0ELb0ELi2ELi4ELi4ELi4ELb0EEENS1_24CollectiveEpilogueBwdGQAISA_fSD_Li256ELb1ELb0EEENS1_19SingleTileSchedulerILb1ELb0ELb0ELi128EEEEEEEEEvNT_6ParamsE$_ZN4cute3eso3ESOILb1ELb0EJNS_6LayoutINS_5tupleIJNS3_IJNS_1CILi1EEENS3_IJNS4_ILi2EEES6_EEEEEES6_NS4_ILi4EEEEEENS3_IJNS3_IJNS4_ILi0EEENS3_IJS5_S9_EEEEEES6_NS4_ILi8EEEEEEEENS_10ViewEngineIPjEEEEC2ERKSG_RKSJ_ - $_ZN7cutlass13device_kernelIN5flash19enable_sm80_to_sm89INS1_16FlashAttnBwdSm80INS1_25CollectiveMainloopBwdSm80ILi2ELi2EN4cute5tupleIJNS5_1CILi128EEES8_NS7_ILi64EEEEEENS_10bfloat16_tEfNS_4arch4Sm80ELb0ELb1ELb1ELb1ELb0ELb0ELb0ELb0ELi2ELi4ELi4ELi4ELb0EEENS1_24CollectiveEpilogueBwdGQAISA_fSD_Li256ELb1ELb0EEENS1_19SingleTileSchedulerILb1ELb0ELb0ELi128EEEEEEEEEvNT_6ParamsE$_ZN4cute3eso3ESOILb1ELb0EJNS_6LayoutINS_5tupleIJNS3_IJNS3_IJNS_1CILi8EEENS4_ILi1EEEEEES6_EEENS3_IJNS3_IJS6_S6_EEENS4_ILi4EEEEEEEEENS3_IJNS3_IJNS3_IJS6_NS4_ILi0EEEEEESD_EEENS3_IJNS3_IJSD_SD_EEES5_EEEEEEEENS_10ViewEngineIPN7cutlass10bfloat16_tEEEEEC2ERKSJ_RKSO_)
$_ZN7cutlass13device_kernelIN5flash19enable_sm80_to_sm89INS1_16FlashAttnBwdSm80INS1_25CollectiveMainloopBwdSm80ILi2ELi2EN4cute5tupleIJNS5_1CILi128EEES8_NS7_ILi64EEEEEENS_10bfloat16_tEfNS_4arch4Sm80ELb0ELb1ELb1ELb1ELb0ELb0ELb0ELb0ELi2ELi4ELi4ELi4ELb0EEENS1_24CollectiveEpilogueBwdGQAISA_fSD_Li256ELb1ELb0EEENS1_19SingleTileSchedulerILb1ELb0ELb0ELi128EEEEEEEEEvNT_6ParamsE$_ZN4cute3eso3ESOILb1ELb0EJNS_6LayoutINS_5tupleIJNS3_IJNS3_IJNS_1CILi8EEENS4_ILi1EEEEEES6_EEENS3_IJNS3_IJS6_S6_EEENS4_ILi4EEEEEEEEENS3_IJNS3_IJNS3_IJS6_NS4_ILi0EEEEEESD_EEENS3_IJNS3_IJSD_SD_EEES5_EEEEEEEENS_10ViewEngineIPN7cutlass10bfloat16_tEEEEEC2ERKSJ_RKSO_:
[----:B------:R-:W-:Y:S02]  /*8fc0*/  IADD3 R4, R25, -c[0x0][0x20], RZ ;  /* 0x8000080019047a10 */ /* 0x000fe40007ffe0ff */
[----:B------:R-:W-:-:S03]  /*8fd0*/  MOV R9, 0x0 ;  /* 0x0000000000097802 */ /* 0x000fc60000000f00 */
[----:B------:R1:W-:Y:S01]  /*8fe0*/  STL.64 [R4], R2 ;  /* 0x0000000204007387 */ /* 0x0003e20000100a00 */
[----:B------:R-:W-:Y:S05]  /*8ff0*/  RET.REL.NODEC R8 `(_ZN7cutlass13device_kernelIN5flash19enable_sm80_to_sm89INS1_16FlashAttnBwdSm80INS1_25CollectiveMainloopBwdSm80ILi2ELi2EN4cute5tupleIJNS5_1CILi128EEES8_NS7_ILi64EEEEEENS_10bfloat16_tEfNS_4arch4Sm80ELb0ELb1ELb1ELb1ELb0ELb0ELb0ELb0ELi2ELi4ELi4ELi4ELb0EEENS1_24CollectiveEpilogueBwdGQAISA_fSD_Li256ELb1ELb0EEENS1_19SingleTileSchedulerILb1ELb0ELb0ELi128EEEEEEEEEvNT_6ParamsE) ;  /* 0xffff700008007950 */ /* 0x000fea0003c3ffff */
        .type           $_ZN7cutlass13device_kernelIN5flash19enable_sm80_to_sm89INS1_16FlashAttnBwdSm80INS1_25CollectiveMainloopBwdSm80ILi2ELi2EN4cute5tupleIJNS5_1CILi128EEES8_NS7_ILi64EEEEEENS_10bfloat16_tEfNS_4arch4Sm80ELb0ELb1ELb1ELb1ELb0ELb0ELb0ELb0ELi2ELi4ELi4ELi4ELb0EEENS1_24CollectiveEpilogueBwdGQAISA_fSD_Li256ELb1ELb0EEENS1_19SingleTileSchedulerILb1ELb0ELb0ELi128EEEEEEEEEvNT_6ParamsE$_ZN4cute3eso3ESOILb1ELb0EJNS_6LayoutINS_5tupleIJNS3_IJNS_1CILi1EEENS3_IJNS4_ILi2EEES6_EEEEEES6_NS4_ILi4EEEEEENS3_IJNS3_IJNS4_ILi0EEENS3_IJS5_S9_EEEEEES6_NS4_ILi8EEEEEEEENS_10ViewEngineIPjEEEEC2ERKSG_RKSJ_,@function
        .size           $_ZN7cutlass13device_kernelIN5flash19enable_sm80_to_sm89INS1_16FlashAttnBwdSm80INS1_25CollectiveMainloopBwdSm80ILi2ELi2EN4cute5tupleIJNS5_1CILi128EEES8_NS7_ILi64EEEEEENS_10bfloat16_tEfNS_4arch4Sm80ELb0ELb1ELb1ELb1ELb0ELb0ELb0ELb0ELi2ELi4ELi4ELi4ELb0EEENS1_24CollectiveEpilogueBwdGQAISA_fSD_Li256ELb1ELb0EEENS1_19SingleTileSchedulerILb1ELb0ELb0ELi128EEEEEEEEEvNT_6ParamsE$_ZN4cute3eso3ESOILb1ELb0EJNS_6LayoutINS_5tupleIJNS3_IJNS_1CILi1EEENS3_IJNS4_ILi2EEES6_EEEEEES6_NS4_ILi4EEEEEENS3_IJNS3_IJNS4_ILi0EEENS3_IJS5_S9_EEEEEES6_NS4_ILi8EEEEEEEENS_10ViewEngineIPjEEEEC2ERKSG_RKSJ_,($_ZN7cutlass13device_kernelIN5flash19enable_sm80_to_sm89INS1_16FlashAttnBwdSm80INS1_25CollectiveMainloopBwdSm80ILi2ELi2EN4cute5tupleIJNS5_1CILi128EEES8_NS7_ILi64EEEEEENS_10bfloat16_tEfNS_4arch4Sm80ELb0ELb1ELb1ELb1ELb0ELb0ELb0ELb0ELi2ELi4ELi4ELi4ELb0EEENS1_24CollectiveEpilogueBwdGQAISA_fSD_Li256ELb1ELb0EEENS1_19SingleTileSchedulerILb1ELb0ELb0ELi128EEEEEEEEEvNT_6ParamsE$_ZN4cute3eso3ESOILb1ELb0EJNS_6LayoutINS_5tupleIJNS3_IJNS_1CILi1EEENS3_IJNS4_ILi4EEENS4_ILi2EEEEEEEEES7_S6_EEENS3_IJNS3_IJNS4_ILi0EEENS3_IJS5_NS4_ILi8EEEEEEEEES6_NS4_ILi16EEEEEEEENS_10ViewEngineIPN7cutlass10bfloat16_tEEEEEC2ERKSH_RKSM_ - $_ZN7cutlass13device_kernelIN5flash19enable_sm80_to_sm89INS1_16FlashAttnBwdSm80INS1_25CollectiveMainloopBwdSm80ILi2ELi2EN4cute5tupleIJNS5_1CILi128EEES8_NS7_ILi64EEEEEENS_10bfloat16_tEfNS_4arch4Sm80ELb0ELb1ELb1ELb1ELb0ELb0ELb0ELb0ELi2ELi4ELi4ELi4ELb0EEENS1_24CollectiveEpilogueBwdGQAISA_fSD_Li256ELb1ELb0EEENS1_19SingleTileSchedulerILb1ELb0ELb0ELi128EEEEEEEEEvNT_6ParamsE$_ZN4cute3eso3ESOILb1ELb0EJNS_6LayoutINS_5tupleIJNS3_IJNS_1CILi1EEENS3_IJNS4_ILi2EEES6_EEEEEES6_NS4_ILi4EEEEEENS3_IJNS3_IJNS4_ILi0EEENS3_IJS5_S9_EEEEEES6_NS4_ILi8EEEEEEEENS_10ViewEngineIPjEEEEC2ERKSG_RKSJ_)
$_ZN7cutlass13device_kernelIN5flash19enable_sm80_to_sm89INS1_16FlashAttnBwdSm80INS1_25CollectiveMainloopBwdSm80ILi2ELi2EN4cute5tupleIJNS5_1CILi128EEES8_NS7_ILi64EEEEEENS_10bfloat16_tEfNS_4arch4Sm80ELb0ELb1ELb1ELb1ELb0ELb0ELb0ELb0ELi2ELi4ELi4ELi4ELb0EEENS1_24CollectiveEpilogueBwdGQAISA_fSD_Li256ELb1ELb0EEENS1_19SingleTileSchedulerILb1ELb0ELb0ELi128EEEEEEEEEvNT_6ParamsE$_ZN4cute3eso3ESOILb1ELb0EJNS_6LayoutINS_5tupleIJNS3_IJNS_1CILi1EEENS3_IJNS4_ILi2EEES6_EEEEEES6_NS4_ILi4EEEEEENS3_IJNS3_IJNS4_ILi0EEENS3_IJS5_S9_EEEEEES6_NS4_ILi8EEEEEEEENS_10ViewEngineIPjEEEEC2ERKSG_RKSJ_:
[----:B------:R-:W-:Y:S01]  /*9000*/  IADD3 R4, R58, -c[0x0][0x20], RZ ;  /* 0x800008003a047a10 */ /* 0x000fe20007ffe0ff */
[----:B------:R-:W-:Y:S01]  /*9010*/  IMAD.MOV.U32 R8, RZ, RZ, R6 ;  /* 0x000000ffff087224 */ /* 0x000fe200078e0006 */
[----:B------:R-:W-:-:S03]  /*9020*/  MOV R9, 0x0 ;  /* 0x0000000000097802 */ /* 0x000fc60000000f00 */
[----:B------:R1:W-:Y:S01]  /*9030*/  STL.64 [R4], R2 ;  /* 0x0000000204007387 */ /* 0x0003e20000100a00 */
[----:B------:R-:W-:Y:S05]  /*9040*/  RET.REL.NODEC R8 `(_ZN7cutlass13device_kernelIN5flash19enable_sm80_to_sm89INS1_16FlashAttnBwdSm80INS1_25CollectiveMainloopBwdSm80ILi2ELi2EN4cute5tupleIJNS5_1CILi128EEES8_NS7_ILi64EEEEEENS_10bfloat16_tEfNS_4arch4Sm80ELb0ELb1ELb1ELb1ELb0ELb0ELb0ELb0ELi2ELi4ELi4ELi4ELb0EEENS1_24CollectiveEpilogueBwdGQAISA_fSD_Li256ELb1ELb0EEENS1_19SingleTileSchedulerILb1ELb0ELb0ELi128EEEEEEEEEvNT_6ParamsE) ;  /* 0xffff6fb008007950 */ /* 0x000fea0003c3ffff */
        .type           $_ZN7cutlass13device_kernelIN5flash19enable_sm80_to_sm89INS1_16FlashAttnBwdSm80INS1_25CollectiveMainloopBwdSm80ILi2ELi2EN4cute5tupleIJNS5_1CILi128EEES8_NS7_ILi64EEEEEENS_10bfloat16_tEfNS_4arch4Sm80ELb0ELb1ELb1ELb1ELb0ELb0ELb0ELb0ELi2ELi4ELi4ELi4ELb0EEENS1_24CollectiveEpilogueBwdGQAISA_fSD_Li256ELb1ELb0EEENS1_19SingleTileSchedulerILb1ELb0ELb0ELi128EEEEEEEEEvNT_6ParamsE$_ZN4cute3eso3ESOILb1ELb0EJNS_6LayoutINS_5tupleIJNS3_IJNS_1CILi1EEENS3_IJNS4_ILi4EEENS4_ILi2EEEEEEEEES7_S6_EEENS3_IJNS3_IJNS4_ILi0EEENS3_IJS5_NS4_ILi8EEEEEEEEES6_NS4_ILi16EEEEEEEENS_10ViewEngineIPN7cutlass10bfloat16_tEEEEEC2ERKSH_RKSM_,@function
        .size           $_ZN7cutlass13device_kernelIN5flash19enable_sm80_to_sm89INS1_16FlashAttnBwdSm80INS1_25CollectiveMainloopBwdSm80ILi2ELi2EN4cute5tupleIJNS5_1CILi128EEES8_NS7_ILi64EEEEEENS_10bfloat16_tEfNS_4arch4Sm80ELb0ELb1ELb1ELb1ELb0ELb0ELb0ELb0ELi2ELi4ELi4ELi4ELb0EEENS1_24CollectiveEpilogueBwdGQAISA_fSD_Li256ELb1ELb0EEENS1_19SingleTileSchedulerILb1ELb0ELb0ELi128EEEEEEEEEvNT_6ParamsE$_ZN4cute3eso3ESOILb1ELb0EJNS_6LayoutINS_5tupleIJNS3_IJNS_1CILi1EEENS3_IJNS4_ILi4EEENS4_ILi2EEEEEEEEES7_S6_EEENS3_IJNS3_IJNS4_ILi0EEENS3_IJS5_NS4_ILi8EEEEEEEEES6_NS4_ILi16EEEEEEEENS_10ViewEngineIPN7cutlass10bfloat16_tEEEEEC2ERKSH_RKSM_,($_ZN7cutlass13device_kernelIN5flash19enable_sm80_to_sm89INS1_16FlashAttnBwdSm80INS1_25CollectiveMainloopBwdSm80ILi2ELi2EN4cute5tupleIJNS5_1CILi128EEES8_NS7_ILi64EEEEEENS_10bfloat16_tEfNS_4arch4Sm80ELb0ELb1ELb1ELb1ELb0ELb0ELb0ELb0ELi2ELi4ELi4ELi4ELb0EEENS1_24CollectiveEpilogueBwdGQAISA_fSD_Li256ELb1ELb0EEENS1_19SingleTileSchedulerILb1ELb0ELb0ELi128EEEEEEEEEvNT_6ParamsE$_ZN4cute3eso3ESOILb1ELb0EJNS_6LayoutINS_5tupleIJNS3_IJNS_1CILi1EEENS4_ILi2EEEEEEEEENS3_IJNS3_IJS5_S5_EEEEEEEENS_10ViewEngineIPjEEEEC2ERKSB_RKSE_ - $_ZN7cutlass13device_kernelIN5flash19enable_sm80_to_sm89INS1_16FlashAttnBwdSm80INS1_25CollectiveMainloopBwdSm80ILi2ELi2EN4cute5tupleIJNS5_1CILi128EEES8_NS7_ILi64EEEEEENS_10bfloat16_tEfNS_4arch4Sm80ELb0ELb1ELb1ELb1ELb0ELb0ELb0ELb0ELi2ELi4ELi4ELi4ELb0EEENS1_24CollectiveEpilogueBwdGQAISA_fSD_Li256ELb1ELb0EEENS1_19SingleTileSchedulerILb1ELb0ELb0ELi128EEEEEEEEEvNT_6ParamsE$_ZN4cute3eso3ESOILb1ELb0EJNS_6LayoutINS_5tupleIJNS3_IJNS_1CILi1EEENS3_IJNS4_ILi4EEENS4_ILi2EEEEEEEEES7_S6_EEENS3_IJNS3_IJNS4_ILi0EEENS3_IJS5_NS4_ILi8EEEEEEEEES6_NS4_ILi16EEEEEEEENS_10ViewEngineIPN7cutlass10bfloat16_tEEEEEC2ERKSH_RKSM_)
$_ZN7cutlass13device_kernelIN5flash19enable_sm80_to_sm89INS1_16FlashAttnBwdSm80INS1_25CollectiveMainloopBwdSm80ILi2ELi2EN4cute5tupleIJNS5_1CILi128EEES8_NS7_ILi64EEEEEENS_10bfloat16_tEfNS_4arch4Sm80ELb0ELb1ELb1ELb1ELb0ELb0ELb0ELb0ELi2ELi4ELi4ELi4ELb0EEENS1_24CollectiveEpilogueBwdGQAISA_fSD_Li256ELb1ELb0EEENS1_19SingleTileSchedulerILb1ELb0ELb0ELi128EEEEEEEEEvNT_6ParamsE$_ZN4cute3eso3ESOILb1ELb0EJNS_6LayoutINS_5tupleIJNS3_IJNS_1CILi1EEENS3_IJNS4_ILi4EEENS4_ILi2EEEEEEEEES7_S6_EEENS3_IJNS3_IJNS4_ILi0EEENS3_IJS5_NS4_ILi8EEEEEEEEES6_NS4_ILi16EEEEEEEENS_10ViewEngineIPN7cutlass10bfloat16_tEEEEEC2ERKSH_RKSM_:
[----:B------:R-:W-:Y:S01]  /*9050*/  IADD3 R3, R58, -c[0x0][0x20], RZ ;  /* 0x800008003a037a10 */ /* 0x000fe20007ffe0ff */
[----:B------:R-:W-:Y:S01]  /*9060*/  IMAD.MOV.U32 R52, RZ, RZ, R2 ;  /* 0x000000ffff347224 */ /* 0x000fe200078e0002 */
[----:B------:R-:W-:-:S04]  /*9070*/  MOV R5, 0x0 ;  /* 0x0000000000057802 */ /* 0x000fc80000000f00 */
[----:B------:R1:W-:Y:S01]  /*9080*/  STL.64 [R3], R52 ;  /* 0x0000003403007387 */ /* 0x0003e20000100a00 */
[----:B------:R-:W-:Y:S05]  /*9090*/  RET.REL.NODEC R4 `(_ZN7cutlass13device_kernelIN5flash19enable_sm80_to_sm89INS1_16FlashAttnBwdSm80INS1_25CollectiveMainloopBwdSm80ILi2ELi2EN4cute5tupleIJNS5_1CILi128EEES8_NS7_ILi64EEEEEENS_10bfloat16_tEfNS_4arch4Sm80ELb0ELb1ELb1ELb1ELb0ELb0ELb0ELb0ELi2ELi4ELi4ELi4ELb0EEENS1_24CollectiveEpilogueBwdGQAISA_fSD_Li256ELb1ELb0EEENS1_19SingleTileSchedulerILb1ELb0ELb0ELi128EEEEEEEEEvNT_6ParamsE) ;  /* 0xffff6f6004007950 */ /* 0x000fea0003c3ffff */
        .type           $_ZN7cutlass13device_kernelIN5flash19enable_sm80_to_sm89INS1_16FlashAttnBwdSm80INS1_25CollectiveMainloopBwdSm80ILi2ELi2EN4cute5tupleIJNS5_1CILi128EEES8_NS7_ILi64EEEEEENS_10bfloat16_tEfNS_4arch4Sm80ELb0ELb1ELb1ELb1ELb0ELb0ELb0ELb0ELi2ELi4ELi4ELi4ELb0EEENS1_24CollectiveEpilogueBwdGQAISA_fSD_Li256ELb1ELb0EEENS1_19SingleTileSchedulerILb1ELb0ELb0ELi128EEEEEEEEEvNT_6ParamsE$_ZN4cute3eso3ESOILb1ELb0EJNS_6LayoutINS_5tupleIJNS3_IJNS_1CILi1EEENS4_ILi2EEEEEEEEENS3_IJNS3_IJS5_S5_EEEEEEEENS_10ViewEngineIPjEEEEC2ERKSB_RKSE_,@function
        .size           $_ZN7cutlass13device_kernelIN5flash19enable_sm80_to_sm89INS1_16FlashAttnBwdSm80INS1_25CollectiveMainloopBwdSm80ILi2ELi2EN4cute5tupleIJNS5_1CILi128EEES8_NS7_ILi64EEEEEENS_10bfloat16_tEfNS_4arch4Sm80ELb0ELb1ELb1ELb1ELb0ELb0ELb0ELb0ELi2ELi4ELi4ELi4ELb0EEENS1_24CollectiveEpilogueBwdGQAISA_fSD_Li256ELb1ELb0EEENS1_19SingleTileSchedulerILb1ELb0ELb0ELi128EEEEEEEEEvNT_6ParamsE$_ZN4cute3eso3ESOILb1ELb0EJNS_6LayoutINS_5tupleIJNS3_IJNS_1CILi1EEENS4_ILi2EEEEEEEEENS3_IJNS3_IJS5_S5_EEEEEEEENS_10ViewEngineIPjEEEEC2ERKSB_RKSE_,($_ZN7cutlass13device_kernelIN5flash19enable_sm80_to_sm89INS1_16FlashAttnBwdSm80INS1_25CollectiveMainloopBwdSm80ILi2ELi2EN4cute5tupleIJNS5_1CILi128EEES8_NS7_ILi64EEEEEENS_10bfloat16_tEfNS_4arch4Sm80ELb0ELb1ELb1ELb1ELb0ELb0ELb0ELb0ELi2ELi4ELi4ELi4ELb0EEENS1_24CollectiveEpilogueBwdGQAISA_fSD_Li256ELb1ELb0EEENS1_19SingleTileSchedulerILb1ELb0ELb0ELi128EEEEEEEEEvNT_6ParamsE$_ZN4cute3eso3ESOILb1ELb0EJNS_6LayoutINS_5tupleIJNS3_IJNS_1CILi1EEENS4_ILi2EEEEEES6_NS4_ILi8EEEEEENS3_IJNS3_IJS5_S5_EEES6_NS4_ILi4EEEEEEEENS_10ViewEngineIPKN7cutlass5ArrayIfLi2ELb1EEEEEEEC2ERKSD_RKSK_ - $_ZN7cutlass13device_kernelIN5flash19enable_sm80_to_sm89INS1_16FlashAttnBwdSm80INS1_25CollectiveMainloopBwdSm80ILi2ELi2EN4cute5tupleIJNS5_1CILi128EEES8_NS7_ILi64EEEEEENS_10bfloat16_tEfNS_4arch4Sm80ELb0ELb1ELb1ELb1ELb0ELb0ELb0ELb0ELi2ELi4ELi4ELi4ELb0EEENS1_24CollectiveEpilogueBwdGQAISA_fSD_Li256ELb1ELb0EEENS1_19SingleTileSchedulerILb1ELb0ELb0ELi128EEEEEEEEEvNT_6ParamsE$_ZN4cute3eso3ESOILb1ELb0EJNS_6LayoutINS_5tupleIJNS3_IJNS_1CILi1EEENS4_ILi2EEEEEEEEENS3_IJNS3_IJS5_S5_EEEEEEEENS_10ViewEngineIPjEEEEC2ERKSB_RKSE_)
$_ZN7cutlass13device_kernelIN5flash19enable_sm80_to_sm89INS1_16FlashAttnBwdSm80INS1_25CollectiveMainloopBwdSm80ILi2ELi2EN4cute5tupleIJNS5_1CILi128EEES8_NS7_ILi64EEEEEENS_10bfloat16_tEfNS_4arch4Sm80ELb0ELb1ELb1ELb1ELb0ELb0ELb0ELb0ELi2ELi4ELi4ELi4ELb0EEENS1_24CollectiveEpilogueBwdGQAISA_fSD_Li256ELb1ELb0EEENS1_19SingleTileSchedulerILb1ELb0ELb0ELi128EEEEEEEEEvNT_6ParamsE$_ZN4cute3eso3ESOILb1ELb0EJNS_6LayoutINS_5tupleIJNS3_IJNS_1CILi1EEENS4_ILi2EEEEEEEEENS3_IJNS3_IJS5_S5_EEEEEEEENS_10ViewEngineIPjEEEEC2ERKSB_RKSE_:
[----:B------:R-:W-:Y:S01]  /*90a0*/  IADD3 R2, R2, -c[0x0][0x20], RZ ;  /* 0x8000080002027a10 */ /* 0x000fe20007ffe0ff */
[----:B------:R-:W-:Y:S01]  /*90b0*/  IMAD.MOV.U32 R11, RZ, RZ, R3 ;  /* 0x000000ffff0b7224 */ /* 0x000fe200078e0003 */
[----:B------:R-:W-:-:S04]  /*90c0*/  MOV R5, 0x0 ;  /* 0x0000000000057802 */ /* 0x000fc80000000f00 */
[----:B------:R1:W-:Y:S01]  /*90d0*/  STL.64 [R2], R10 ;  /* 0x0000000a02007387 */ /* 0x0003e20000100a00 */
[----:B------:R-:W-:Y:S05]  /*90e0*/  RET.REL.NODEC R4 `(_ZN7cutlass13device_kernelIN5flash19enable_sm80_to_sm89INS1_16FlashAttnBwdSm80INS1_25CollectiveMainloopBwdSm80ILi2ELi2EN4cute5tupleIJNS5_1CILi128EEES8_NS7_ILi64EEEEEENS_10bfloat16_tEfNS_4arch4Sm80ELb0ELb1ELb1ELb1ELb0ELb0ELb0ELb0ELi2ELi4ELi4ELi4ELb0EEENS1_24CollectiveEpilogueBwdGQAISA_fSD_Li256ELb1ELb0EEENS1_19SingleTileSchedulerILb1ELb0ELb0ELi128EEEEEEEEEvNT_6ParamsE) ;  /* 0xffff6f1004007950 */ /* 0x000fea0003c3ffff */
        .type           $_ZN7cutlass13device_kernelIN5flash19enable_sm80_to_sm89INS1_16FlashAttnBwdSm80INS1_25CollectiveMainloopBwdSm80ILi2ELi2EN4cute5tupleIJNS5_1CILi128EEES8_NS7_ILi64EEEEEENS_10bfloat16_tEfNS_4arch4Sm80ELb0ELb1ELb1ELb1ELb0ELb0ELb0ELb0ELi2ELi4ELi4ELi4ELb0EEENS1_24CollectiveEpilogueBwdGQAISA_fSD_Li256ELb1ELb0EEENS1_19SingleTileSchedulerILb1ELb0ELb0ELi128EEEEEEEEEvNT_6ParamsE$_ZN4cute3eso3ESOILb1ELb0EJNS_6LayoutINS_5tupleIJNS3_IJNS_1CILi1EEENS4_ILi2EEEEEES6_NS4_ILi8EEEEEENS3_IJNS3_IJS5_S5_EEES6_NS4_ILi4EEEEEEEENS_10ViewEngineIPKN7cutlass5ArrayIfLi2ELb1EEEEEEEC2ERKSD_RKSK_,@function
        .size           $_ZN7cutlass13device_kernelIN5flash19enable_sm80_to_sm89INS1_16FlashAttnBwdSm80INS1_25CollectiveMainloopBwdSm80ILi2ELi2EN4cute5tupleIJNS5_1CILi128EEES8_NS7_ILi64EEEEEENS_10bfloat16_tEfNS_4arch4Sm80ELb0ELb1ELb1ELb1ELb0ELb0ELb0ELb0ELi2ELi4ELi4ELi4ELb0EEENS1_24CollectiveEpilogueBwdGQAISA_fSD_Li256ELb1ELb0EEENS1_19SingleTileSchedulerILb1ELb0ELb0ELi128EEEEEEEEEvNT_6ParamsE$_ZN4cute3eso3ESOILb1ELb0EJNS_6LayoutINS_5tupleIJNS3_IJNS_1CILi1EEENS4_ILi2EEEEEES6_NS4_ILi8EEEEEENS3_IJNS3_IJS5_S5_EEES6_NS4_ILi4EEEEEEEENS_10ViewEngineIPKN7cutlass5ArrayIfLi2ELb1EEEEEEEC2ERKSD_RKSK_,($_ZN7cutlass13device_kernelIN5flash19enable_sm80_to_sm89INS1_16FlashAttnBwdSm80INS1_25CollectiveMainloopBwdSm80ILi2ELi2EN4cute5tupleIJNS5_1CILi128EEES8_NS7_ILi64EEEEEENS_10bfloat16_tEfNS_4arch4Sm80ELb0ELb1ELb1ELb1ELb0ELb0ELb0ELb0ELi2ELi4ELi4ELi4ELb0EEENS1_24CollectiveEpilogueBwdGQAISA_fSD_Li256ELb1ELb0EEENS1_19SingleTileSchedulerILb1ELb0ELb0ELi128EEEEEEEEEvNT_6ParamsE$_ZN4cute3eso3ESOILb1ELb0EJNS_6LayoutINS_5tupleIJNS3_IJNS_1CILi1EEENS4_ILi2EEEEEES6_NS4_ILi8EEEEEENS3_IJNS3_IJS5_S5_EEES6_NS4_ILi4EEEEEEEENS_10ViewEngineIPN7cutlass5ArrayINSF_10bfloat16_tELi2ELb0EEEEEEEC2ERKSD_RKSK_ - $_ZN7cutlass13device_kernelIN5flash19enable_sm80_to_sm89INS1_16FlashAttnBwdSm80INS1_25CollectiveMainloopBwdSm80ILi2ELi2EN4cute5tupleIJNS5_1CILi128EEES8_NS7_ILi64EEEEEENS_10bfloat16_tEfNS_4arch4Sm80ELb0ELb1ELb1ELb1ELb0ELb0ELb0ELb0ELi2ELi4ELi4ELi4ELb0EEENS1_24CollectiveEpilogueBwdGQAISA_fSD_Li256ELb1ELb0EEENS1_19SingleTileSchedulerILb1ELb0ELb0ELi128EEEEEEEEEvNT_6ParamsE$_ZN4cute3eso3ESOILb1ELb0EJNS_6LayoutINS_5tupleIJNS3_IJNS_1CILi1EEENS4_ILi2EEEEEES6_NS4_ILi8EEEEEENS3_IJNS3_IJS5_S5_EEES6_NS4_ILi4EEEEEEEENS_10ViewEngineIPKN7cutlass5ArrayIfLi2ELb1EEEEEEEC2ERKSD_RKSK_)
$_ZN7cutlass13device_kernelIN5flash19enable_sm80_to_sm89INS1_16FlashAttnBwdSm80INS1_25CollectiveMainloopBwdSm80ILi2ELi2EN4cute5tupleIJNS5_1CILi128EEES8_NS7_ILi64EEEEEENS_10bfloat16_tEfNS_4arch4Sm80ELb0ELb1ELb1ELb1ELb0ELb0ELb0ELb0ELi2ELi4ELi4ELi4ELb0EEENS1_24CollectiveEpilogueBwdGQAISA_fSD_Li256ELb1ELb0EEENS1_19SingleTileSchedulerILb1ELb0ELb0ELi128EEEEEEEEEvNT_6ParamsE$_ZN4cute3eso3ESOILb1ELb0EJNS_6LayoutINS_5tupleIJNS3_IJNS_1CILi1EEENS4_ILi2EEEEEES6_NS4_ILi8EEEEEENS3_IJNS3_IJS5_S5_EEES6_NS4_ILi4EEEEEEEENS_10ViewEngineIPKN7cutlass5ArrayIfLi2ELb1EEEEEEEC2ERKSD_RKSK_:
[----:B------:R-:W-:Y:S01]  /*90f0*/  IADD3 R2, R58, -c[0x0][0x20], RZ ;  /* 0x800008003a027a10 */ /* 0x000fe20007ffe0ff */
[----:B------:R-:W-:Y:S01]  /*9100*/  IMAD.MOV.U32 R9, RZ, RZ, R5 ;  /* 0x000000ffff097224 */ /* 0x000fe200078e0005 */
[----:B------:R-:W-:Y:S01]  /*9110*/  MOV R10, R6 ;  /* 0x00000006000a7202 */ /* 0x000fe20000000f00 */
[----:B------:R-:W-:-:S03]  /*9120*/  IMAD.MOV.U32 R11, RZ, RZ, 0x0 ;  /* 0x00000000ff0b7424 */ /* 0x000fc600078e00ff */
[----:B------:R1:W-:Y:S01]  /*9130*/  STL.64 [R2], R8 ;  /* 0x0000000802007387 */ /* 0x0003e20000100a00 */
[----:B------:R-:W-:Y:S05]  /*9140*/  RET.REL.NODEC R10 `(_ZN7cutlass13device_kernelIN5flash19enable_sm80_to_sm89INS1_16FlashAttnBwdSm80INS1_25CollectiveMainloopBwdSm80ILi2ELi2EN4cute5tupleIJNS5_1CILi128EEES8_NS7_ILi64EEEEEENS_10bfloat16_tEfNS_4arch4Sm80ELb0ELb1ELb1ELb1ELb0ELb0ELb0ELb0ELi2ELi4ELi4ELi4ELb0EEENS1_24CollectiveEpilogueBwdGQAISA_fSD_Li256ELb1ELb0EEENS1_19SingleTileSchedulerILb1ELb0ELb0ELi128EEEEEEEEEvNT_6ParamsE) ;  /* 0xffff6eb00a007950 */ /* 0x000fea0003c3ffff */
        .type           $_ZN7cutlass13device_kernelIN5flash19enable_sm80_to_sm89INS1_16FlashAttnBwdSm80INS1_25CollectiveMainloopBwdSm80ILi2ELi2EN4cute5tupleIJNS5_1CILi128EEES8_NS7_ILi64EEEEEENS_10bfloat16_tEfNS_4arch4Sm80ELb0ELb1ELb1ELb1ELb0ELb0ELb0ELb0ELi2ELi4ELi4ELi4ELb0EEENS1_24CollectiveEpilogueBwdGQAISA_fSD_Li256ELb1ELb0EEENS1_19SingleTileSchedulerILb1ELb0ELb0ELi128EEEEEEEEEvNT_6ParamsE$_ZN4cute3eso3ESOILb1ELb0EJNS_6LayoutINS_5tupleIJNS3_IJNS_1CILi1EEENS4_ILi2EEEEEES6_NS4_ILi8EEEEEENS3_IJNS3_IJS5_S5_EEES6_NS4_ILi4EEEEEEEENS_10ViewEngineIPN7cutlass5ArrayINSF_10bfloat16_tELi2ELb0EEEEEEEC2ERKSD_RKSK_,@function
        .size           $_ZN7cutlass13device_kernelIN5flash19enable_sm80_to_sm89INS1_16FlashAttnBwdSm80INS1_25CollectiveMainloopBwdSm80ILi2ELi2EN4cute5tupleIJNS5_1CILi128EEES8_NS7_ILi64EEEEEENS_10bfloat16_tEfNS_4arch4Sm80ELb0ELb1ELb1ELb1ELb0ELb0ELb0ELb0ELi2ELi4ELi4ELi4ELb0EEENS1_24CollectiveEpilogueBwdGQAISA_fSD_Li256ELb1ELb0EEENS1_19SingleTileSchedulerILb1ELb0ELb0ELi128EEEEEEEEEvNT_6ParamsE$_ZN4cute3eso3ESOILb1ELb0EJNS_6LayoutINS_5tupleIJNS3_IJNS_1CILi1EEENS4_ILi2EEEEEES6_NS4_ILi8EEEEEENS3_IJNS3_IJS5_S5_EEES6_NS4_ILi4EEEEEEEENS_10ViewEngineIPN7cutlass5ArrayINSF_10bfloat16_tELi2ELb0EEEEEEEC2ERKSD_RKSK_,($_ZN7cutlass13device_kernelIN5flash19enable_sm80_to_sm89INS1_16FlashAttnBwdSm80INS1_25CollectiveMainloopBwdSm80ILi2ELi2EN4cute5tupleIJNS5_1CILi128EEES8_NS7_ILi64EEEEEENS_10bfloat16_tEfNS_4arch4Sm80ELb0ELb1ELb1ELb1ELb0ELb0ELb0ELb0ELi2ELi4ELi4ELi4ELb0EEENS1_24CollectiveEpilogueBwdGQAISA_fSD_Li256ELb1ELb0EEENS1_19SingleTileSchedulerILb1ELb0ELb0ELi128EEEEEEEEEvNT_6ParamsE$_ZN4cute3eso3ESOILb1ELb0EJNS_6LayoutINS_5tupleIJNS3_IJNS_1CILi1EEENS4_ILi2EEES6_EEEEEENS3_IJNS3_IJS5_S5_S6_EEEEEEEENS_10ViewEngineIPjEEEEC2ERKSB_RKSE_ - $_ZN7cutlass13device_kernelIN5flash19enable_sm80_to_sm89INS1_16FlashAttnBwdSm80INS1_25CollectiveMainloopBwdSm80ILi2ELi2EN4cute5tupleIJNS5_1CILi128EEES8_NS7_ILi64EEEEEENS_10bfloat16_tEfNS_4arch4Sm80ELb0ELb1ELb1ELb1ELb0ELb0ELb0ELb0ELi2ELi4ELi4ELi4ELb0EEENS1_24CollectiveEpilogueBwdGQAISA_fSD_Li256ELb1ELb0EEENS1_19SingleTileSchedulerILb1ELb0ELb0ELi128EEEEEEEEEvNT_6ParamsE$_ZN4cute3eso3ESOILb1ELb0EJNS_6LayoutINS_5tupleIJNS3_IJNS_1CILi1EEENS4_ILi2EEEEEES6_NS4_ILi8EEEEEENS3_IJNS3_IJS5_S5_EEES6_NS4_ILi4EEEEEEEENS_10ViewEngineIPN7cutlass5ArrayINSF_10bfloat16_tELi2ELb0EEEEEEEC2ERKSD_RKSK_)
$_ZN7cutlass13device_kernelIN5flash19enable_sm80_to_sm89INS1_16FlashAttnBwdSm80INS1_25CollectiveMainloopBwdSm80ILi2ELi2EN4cute5tupleIJNS5_1CILi128EEES8_NS7_ILi64EEEEEENS_10bfloat16_tEfNS_4arch4Sm80ELb0ELb1ELb1ELb1ELb0ELb0ELb0ELb0ELi2ELi4ELi4ELi4ELb0EEENS1_24CollectiveEpilogueBwdGQAISA_fSD_Li256ELb1ELb0EEENS1_19SingleTileSchedulerILb1ELb0ELb0ELi128EEEEEEEEEvNT_6ParamsE$_ZN4cute3eso3ESOILb1ELb0EJNS_6LayoutINS_5tupleIJNS3_IJNS_1CILi1EEENS4_ILi2EEEEEES6_NS4_ILi8EEEEEENS3_IJNS3_IJS5_S5_EEES6_NS4_ILi4EEEEEEEENS_10ViewEngineIPN7cutlass5ArrayINSF_10bfloat16_tELi2ELb0EEEEEEEC2ERKSD_RKSK_:
[----:B------:R-:W-:Y:S01]  /*9150*/  IADD3 R2, R58, -c[0x0][0x20], RZ ;  /* 0x800008003a027a10 */ /* 0x000fe20007ffe0ff */
[----:B------:R-:W-:Y:S01]  /*9160*/  IMAD.MOV.U32 R9, RZ, RZ, R5 ;  /* 0x000000ffff097224 */ /* 0x000fe200078e0005 */
[----:B------:R-:W-:Y:S01]  /*9170*/  MOV R52, R6 ;  /* 0x0000000600347202 */ /* 0x000fe20000000f00 */
[----:B------:R-:W-:-:S03]  /*9180*/  IMAD.MOV.U32 R53, RZ, RZ, 0x0 ;  /* 0x00000000ff357424 */ /* 0x000fc600078e00ff */
[----:B------:R1:W-:Y:S01]  /*9190*/  STL.64 [R2], R8 ;  /* 0x0000000802007387 */ /* 0x0003e20000100a00 */
[----:B------:R-:W-:Y:S05]  /*91a0*/  RET.REL.NODEC R52 `(_ZN7cutlass13device_kernelIN5flash19enable_sm80_to_sm89INS1_16FlashAttnBwdSm80INS1_25CollectiveMainloopBwdSm80ILi2ELi2EN4cute5tupleIJNS5_1CILi128EEES8_NS7_ILi64EEEEEENS_10bfloat16_tEfNS_4arch4Sm80ELb0ELb1ELb1ELb1ELb0ELb0ELb0ELb0ELi2ELi4ELi4ELi4ELb0EEENS1_24CollectiveEpilogueBwdGQAISA_fSD_Li256ELb1ELb0EEENS1_19SingleTileSchedulerILb1ELb0ELb0ELi128EEEEEEEEEvNT_6ParamsE) ;  /* 0xffff6e5034007950 */ /* 0x000fea0003c3ffff */
        .type           $_ZN7cutlass13device_kernelIN5flash19enable_sm80_to_sm89INS1_16FlashAttnBwdSm80INS1_25CollectiveMainloopBwdSm80ILi2ELi2EN4cute5tupleIJNS5_1CILi128EEES8_NS7_ILi64EEEEEENS_10bfloat16_tEfNS_4arch4Sm80ELb0ELb1ELb1ELb1ELb0ELb0ELb0ELb0ELi2ELi4ELi4ELi4ELb0EEENS1_24CollectiveEpilogueBwdGQAISA_fSD_Li256ELb1ELb0EEENS1_19SingleTileSchedulerILb1ELb0ELb0ELi128EEEEEEEEEvNT_6ParamsE$_ZN4cute3eso3ESOILb1ELb0EJNS_6LayoutINS_5tupleIJNS3_IJNS_1CILi1EEENS4_ILi2EEES6_EEEEEENS3_IJNS3_IJS5_S5_S6_EEEEEEEENS_10ViewEngineIPjEEEEC2ERKSB_RKSE_,@function
        .size           $_ZN7cutlass13device_kernelIN5flash19enable_sm80_to_sm89INS1_16FlashAttnBwdSm80INS1_25CollectiveMainloopBwdSm80ILi2ELi2EN4cute5tupleIJNS5_1CILi128EEES8_NS7_ILi64EEEEEENS_10bfloat16_tEfNS_4arch4Sm80ELb0ELb1ELb1ELb1ELb0ELb0ELb0ELb0ELi2ELi4ELi4ELi4ELb0EEENS1_24CollectiveEpilogueBwdGQAISA_fSD_Li256ELb1ELb0EEENS1_19SingleTileSchedulerILb1ELb0ELb0ELi128EEEEEEEEEvNT_6ParamsE$_ZN4cute3eso3ESOILb1ELb0EJNS_6LayoutINS_5tupleIJNS3_IJNS_1CILi1EEENS4_ILi2EEES6_EEEEEENS3_IJNS3_IJS5_S5_S6_EEEEEEEENS_10ViewEngineIPjEEEEC2ERKSB_RKSE_,($_ZN7cutlass13device_kernelIN5flash19enable_sm80_to_sm89INS1_16FlashAttnBwdSm80INS1_25CollectiveMainloopBwdSm80ILi2ELi2EN4cute5tupleIJNS5_1CILi128EEES8_NS7_ILi64EEEEEENS_10bfloat16_tEfNS_4arch4Sm80ELb0ELb1ELb1ELb1ELb0ELb0ELb0ELb0ELi2ELi4ELi4ELi4ELb0EEENS1_24CollectiveEpilogueBwdGQAISA_fSD_Li256ELb1ELb0EEENS1_19SingleTileSchedulerILb1ELb0ELb0ELi128EEEEEEEEEvNT_6ParamsE$_ZN4cute3eso3ESOILb1ELb0EJNS_6LayoutINS_5tupleIJNS3_IJNS_1CILi1EEENS4_ILi4EEEEEENS4_ILi2EEES6_EEENS3_IJNS3_IJNS4_ILi0EEES5_EEES6_NS4_ILi8EEEEEEEENS_10ViewEngineIPfEEEEC2ERKSE_RKSH_ - $_ZN7cutlass13device_kernelIN5flash19enable_sm80_to_sm89INS1_16FlashAttnBwdSm80INS1_25CollectiveMainloopBwdSm80ILi2ELi2EN4cute5tupleIJNS5_1CILi128EEES8_NS7_ILi64EEEEEENS_10bfloat16_tEfNS_4arch4Sm80ELb0ELb1ELb1ELb1ELb0ELb0ELb0ELb0ELi2ELi4ELi4ELi4ELb0EEENS1_24CollectiveEpilogueBwdGQAISA_fSD_Li256ELb1ELb0EEENS1_19SingleTileSchedulerILb1ELb0ELb0ELi128EEEEEEEEEvNT_6ParamsE$_ZN4cute3eso3ESOILb1ELb0EJNS_6LayoutINS_5tupleIJNS3_IJNS_1CILi1EEENS4_ILi2EEES6_EEEEEENS3_IJNS3_IJS5_S5_S6_EEEEEEEENS_10ViewEngineIPjEEEEC2ERKSB_RKSE_)
$_ZN7cutlass13device_kernelIN5flash19enable_sm80_to_sm89INS1_16FlashAttnBwdSm80INS1_25CollectiveMainloopBwdSm80ILi2ELi2EN4cute5tupleIJNS5_1CILi128EEES8_NS7_ILi64EEEEEENS_10bfloat16_tEfNS_4arch4Sm80ELb0ELb1ELb1ELb1ELb0ELb0ELb0ELb0ELi2ELi4ELi4ELi4ELb0EEENS1_24CollectiveEpilogueBwdGQAISA_fSD_Li256ELb1ELb0EEENS1_19SingleTileSchedulerILb1ELb0ELb0ELi128EEEEEEEEEvNT_6ParamsE$_ZN4cute3eso3ESOILb1ELb0EJNS_6LayoutINS_5tupleIJNS3_IJNS_1CILi1EEENS4_ILi2EEES6_EEEEEENS3_IJNS3_IJS5_S5_S6_EEEEEEEENS_10ViewEngineIPjEEEEC2ERKSB_RKSE_:
[----:B------:R-:W-:Y:S02]  /*91b0*/  IADD3 R2, R68, -c[0x0][0x20], RZ ;  /* 0x8000080044027a10 */ /* 0x000fe40007ffe0ff */
[----:B------:R-:W-:-:S03]  /*91c0*/  MOV R5, 0x0 ;  /* 0x0000000000057802 */ /* 0x000fc60000000f00 */
[----:B------:R1:W-:Y:S01]  /*91d0*/  STL.64 [R2], R12 ;  /* 0x0000000c02007387 */ /* 0x0003e20000100a00 */
[----:B------:R-:W-:Y:S05]  /*91e0*/  RET.REL.NODEC R4 `(_ZN7cutlass13device_kernelIN5flash19enable_sm80_to_sm89INS1_16FlashAttnBwdSm80INS1_25CollectiveMainloopBwdSm80ILi2ELi2EN4cute5tupleIJNS5_1CILi128EEES8_NS7_ILi64EEEEEENS_10bfloat16_tEfNS_4arch4Sm80ELb0ELb1ELb1ELb1ELb0ELb0ELb0ELb0ELi2ELi4ELi4ELi4ELb0EEENS1_24CollectiveEpilogueBwdGQAISA_fSD_Li256ELb1ELb0EEENS1_19SingleTileSchedulerILb1ELb0ELb0ELi128EEEEEEEEEvNT_6ParamsE) ;  /* 0xffff6e1004007950 */ /* 0x000fea0003c3ffff */
        .type           $_ZN7cutlass13device_kernelIN5flash19enable_sm80_to_sm89INS1_16FlashAttnBwdSm80INS1_25CollectiveMainloopBwdSm80ILi2ELi2EN4cute5tupleIJNS5_1CILi128EEES8_NS7_ILi64EEEEEENS_10bfloat16_tEfNS_4arch4Sm80ELb0ELb1ELb1ELb1ELb0ELb0ELb0ELb0ELi2ELi4ELi4ELi4ELb0EEENS1_24CollectiveEpilogueBwdGQAISA_fSD_Li256ELb1ELb0EEENS1_19SingleTileSchedulerILb1ELb0ELb0ELi128EEEEEEEEEvNT_6ParamsE$_ZN4cute3eso3ESOILb1ELb0EJNS_6LayoutINS_5tupleIJNS3_IJNS_1CILi1EEENS4_ILi4EEEEEENS4_ILi2EEES6_EEENS3_IJNS3_IJNS4_ILi0EEES5_EEES6_NS4_ILi8EEEEEEEENS_10ViewEngineIPfEEEEC2ERKSE_RKSH_,@function
        .size           $_ZN7cutlass13device_kernelIN5flash19enable_sm80_to_sm89INS1_16FlashAttnBwdSm80INS1_25CollectiveMainloopBwdSm80ILi2ELi2EN4cute5tupleIJNS5_1CILi128EEES8_NS7_ILi64EEEEEENS_10bfloat16_tEfNS_4arch4Sm80ELb0ELb1ELb1ELb1ELb0ELb0ELb0ELb0ELi2ELi4ELi4ELi4ELb0EEENS1_24CollectiveEpilogueBwdGQAISA_fSD_Li256ELb1ELb0EEENS1_19SingleTileSchedulerILb1ELb0ELb0ELi128EEEEEEEEEvNT_6ParamsE$_ZN4cute3eso3ESOILb1ELb0EJNS_6LayoutINS_5tupleIJNS3_IJNS_1CILi1EEENS4_ILi4EEEEEENS4_ILi2EEES6_EEENS3_IJNS3_IJNS4_ILi0EEES5_EEES6_NS4_ILi8EEEEEEEENS_10ViewEngineIPfEEEEC2ERKSE_RKSH_,($_ZN7cutlass13device_kernelIN5flash19enable_sm80_to_sm89INS1_16FlashAttnBwdSm80INS1_25CollectiveMainloopBwdSm80ILi2ELi2EN4cute5tupleIJNS5_1CILi128EEES8_NS7_ILi64EEEEEENS_10bfloat16_tEfNS_4arch4Sm80ELb0ELb1ELb1ELb1ELb0ELb0ELb0ELb0ELi2ELi4ELi4ELi4ELb0EEENS1_24CollectiveEpilogueBwdGQAISA_fSD_Li256ELb1ELb0EEENS1_19SingleTileSchedulerILb1ELb0ELb0ELi128EEEEEEEEEvNT_6ParamsE$_ZN4cute3eso3ESOILb1ELb0EJNS_6LayoutINS_5tupleIJNS3_IJNS_1CILi1EEES5_EEEEEENS3_IJNS3_IJS5_NS4_ILi0EEEEEEEEEEENS_10ViewEngineINS_8gmem_ptrIPKN7cutlass9uint128_tEEEEEEEC2ERKSB_RKSJ_ - $_ZN7cutlass13device_kernelIN5flash19enable_sm80_to_sm89INS1_16FlashAttnBwdSm80INS1_25CollectiveMainloopBwdSm80ILi2ELi2EN4cute5tupleIJNS5_1CILi128EEES8_NS7_ILi64EEEEEENS_10bfloat16_tEfNS_4arch4Sm80ELb0ELb1ELb1ELb1ELb0ELb0ELb0ELb0ELi2ELi4ELi4ELi4ELb0EEENS1_24CollectiveEpilogueBwdGQAISA_fSD_Li256ELb1ELb0EEENS1_19SingleTileSchedulerILb1ELb0ELb0ELi128EEEEEEEEEvNT_6ParamsE$_ZN4cute3eso3ESOILb1ELb0EJNS_6LayoutINS_5tupleIJNS3_IJNS_1CILi1EEENS4_ILi4EEEEEENS4_ILi2EEES6_EEENS3_IJNS3_IJNS4_ILi0EEES5_EEES6_NS4_ILi8EEEEEEEENS_10ViewEngineIPfEEEEC2ERKSE_RKSH_)
$_ZN7cutlass13device_kernelIN5flash19enable_sm80_to_sm89INS1_16FlashAttnBwdSm80INS1_25CollectiveMainloopBwdSm80ILi2ELi2EN4cute5tupleIJNS5_1CILi128EEES8_NS7_ILi64EEEEEENS_10bfloat16_tEfNS_4arch4Sm80ELb0ELb1ELb1ELb1ELb0ELb0ELb0ELb0ELi2ELi4ELi4ELi4ELb0EEENS1_24CollectiveEpilogueBwdGQAISA_fSD_Li256ELb1ELb0EEENS1_19SingleTileSchedulerILb1ELb0ELb0ELi128EEEEEEEEEvNT_6ParamsE$_ZN4cute3eso3ESOILb1ELb0EJNS_6LayoutINS_5tupleIJNS3_IJNS_1CILi1EEENS4_ILi4EEEEEENS4_ILi2EEES6_EEENS3_IJNS3_IJNS4_ILi0EEES5_EEES6_NS4_ILi8EEEEEEEENS_10ViewEngineIPfEEEEC2ERKSE_RKSH_:
[----:B------:R-:W-:Y:S01]  /*91f0*/  IADD3 R2, R61, -c[0x0][0x20], RZ ;  /* 0x800008003d027a10 */ /* 0x000fe20007ffe0ff */
[----:B------:R-:W-:Y:S01]  /*9200*/  IMAD.MOV.U32 R59, RZ, RZ, R57 ;  /* 0x000000ffff3b7224 */ /* 0x000fe200078e0039 */
[----:B------:R-:W-:-:S04]  /*9210*/  MOV R5, 0x0 ;  /* 0x0000000000057802 */ /* 0x000fc80000000f00 */
[----:B------:R1:W-:Y:S01]  /*9220*/  STL.64 [R2], R58 ;  /* 0x0000003a02007387 */ /* 0x0003e20000100a00 */
[----:B------:R-:W-:Y:S05]  /*9230*/  RET.REL.NODEC R4 `(_ZN7cutlass13device_kernelIN5flash19enable_sm80_to_sm89INS1_16FlashAttnBwdSm80INS1_25CollectiveMainloopBwdSm80ILi2ELi2EN4cute5tupleIJNS5_1CILi128EEES8_NS7_ILi64EEEEEENS_10bfloat16_tEfNS_4arch4Sm80ELb0ELb1ELb1ELb1ELb0ELb0ELb0ELb0ELi2ELi4ELi4ELi4ELb0EEENS1_24CollectiveEpilogueBwdGQAISA_fSD_Li256ELb1ELb0EEENS1_19SingleTileSchedulerILb1ELb0ELb0ELi128EEEEEEEEEvNT_6ParamsE) ;  /* 0xffff6dc004007950 */ /* 0x000fea0003c3ffff */
        .type           $_ZN7cutlass13device_kernelIN5flash19enable_sm80_to_sm89INS1_16FlashAttnBwdSm80INS1_25CollectiveMainloopBwdSm80ILi2ELi2EN4cute5tupleIJNS5_1CILi128EEES8_NS7_ILi64EEEEEENS_10bfloat16_tEfNS_4arch4Sm80ELb0ELb1ELb1ELb1ELb0ELb0ELb0ELb0ELi2ELi4ELi4ELi4ELb0EEENS1_24CollectiveEpilogueBwdGQAISA_fSD_Li256ELb1ELb0EEENS1_19SingleTileSchedulerILb1ELb0ELb0ELi128EEEEEEEEEvNT_6ParamsE$_ZN4cute3eso3ESOILb1ELb0EJNS_6LayoutINS_5tupleIJNS3_IJNS_1CILi1EEES5_EEEEEENS3_IJNS3_IJS5_NS4_ILi0EEEEEEEEEEENS_10ViewEngineINS_8gmem_ptrIPKN7cutlass9uint128_tEEEEEEEC2ERKSB_RKSJ_,@function
        .size           $_ZN7cutlass13device_kernelIN5flash19enable_sm80_to_sm89INS1_16FlashAttnBwdSm80INS1_25CollectiveMainloopBwdSm80ILi2ELi2EN4cute5tupleIJNS5_1CILi128EEES8_NS7_ILi64EEEEEENS_10bfloat16_tEfNS_4arch4Sm80ELb0ELb1ELb1ELb1ELb0ELb0ELb0ELb0ELi2ELi4ELi4ELi4ELb0EEENS1_24CollectiveEpilogueBwdGQAISA_fSD_Li256ELb1ELb0EEENS1_19SingleTileSchedulerILb1ELb0ELb0ELi128EEEEEEEEEvNT_6ParamsE$_ZN4cute3eso3ESOILb1ELb0EJNS_6LayoutINS_5tupleIJNS3_IJNS_1CILi1EEES5_EEEEEENS3_IJNS3_IJS5_NS4_ILi0EEEEEEEEEEENS_10ViewEngineINS_8gmem_ptrIPKN7cutlass9uint128_tEEEEEEEC2ERKSB_RKSJ_,($_ZN7cutlass13device_kernelIN5flash19enable_sm80_to_sm89INS1_16FlashAttnBwdSm80INS1_25CollectiveMainloopBwdSm80ILi2ELi2EN4cute5tupleIJNS5_1CILi128EEES8_NS7_ILi64EEEEEENS_10bfloat16_tEfNS_4arch4Sm80ELb0ELb1ELb1ELb1ELb0ELb0ELb0ELb0ELi2ELi4ELi4ELi4ELb0EEENS1_24CollectiveEpilogueBwdGQAISA_fSD_Li256ELb1ELb0EEENS1_19SingleTileSchedulerILb1ELb0ELb0ELi128EEEEEEEEEvNT_6ParamsE$_ZN4cute3eso3ESOILb1ELb0EJNS_6LayoutINS_5tupleIJNS3_IJNS_1CILi1EEES5_EEEEEENS3_IJNS3_IJS5_NS4_ILi0EEEEEEEEEEENS_10ViewEngineINS_8smem_ptrIPN7cutlass9uint128_tEEEEEEEC2ERKSB_RKSI_ - $_ZN7cutlass13device_kernelIN5flash19enable_sm80_to_sm89INS1_16FlashAttnBwdSm80INS1_25CollectiveMainloopBwdSm80ILi2ELi2EN4cute5tupleIJNS5_1CILi128EEES8_NS7_ILi64EEEEEENS_10bfloat16_tEfNS_4arch4Sm80ELb0ELb1ELb1ELb1ELb0ELb0ELb0ELb0ELi2ELi4ELi4ELi4ELb0EEENS1_24CollectiveEpilogueBwdGQAISA_fSD_Li256ELb1ELb0EEENS1_19SingleTileSchedulerILb1ELb0ELb0ELi128EEEEEEEEEvNT_6ParamsE$_ZN4cute3eso3ESOILb1ELb0EJNS_6LayoutINS_5tupleIJNS3_IJNS_1CILi1EEES5_EEEEEENS3_IJNS3_IJS5_NS4_ILi0EEEEEEEEEEENS_10ViewEngineINS_8gmem_ptrIPKN7cutlass9uint128_tEEEEEEEC2ERKSB_RKSJ_)
$_ZN7cutlass13device_kernelIN5flash19enable_sm80_to_sm89INS1_16FlashAttnBwdSm80INS1_25CollectiveMainloopBwdSm80ILi2ELi2EN4cute5tupleIJNS5_1CILi128EEES8_NS7_ILi64EEEEEENS_10bfloat16_tEfNS_4arch4Sm80ELb0ELb1ELb1ELb1ELb0ELb0ELb0ELb0ELi2ELi4ELi4ELi4ELb0EEENS1_24CollectiveEpilogueBwdGQAISA_fSD_Li256ELb1ELb0EEENS1_19SingleTileSchedulerILb1ELb0ELb0ELi128EEEEEEEEEvNT_6ParamsE$_ZN4cute3eso3ESOILb1ELb0EJNS_6LayoutINS_5tupleIJNS3_IJNS_1CILi1EEES5_EEEEEENS3_IJNS3_IJS5_NS4_ILi0EEEEEEEEEEENS_10ViewEngineINS_8gmem_ptrIPKN7cutlass9uint128_tEEEEEEEC2ERKSB_RKSJ_:
[----:B------:R-:W-:Y:S02]  /*9240*/  IADD3 R4, R15, -c[0x0][0x20], RZ ;  /* 0x800008000f047a10 */ /* 0x000fe40007ffe0ff */
[----:B------:R-:W-:-:S03]  /*9250*/  MOV R9, 0x0 ;  /* 0x0000000000097802 */ /* 0x000fc60000000f00 */
[----:B------:R1:W-:Y:S01]  /*9260*/  STL.64 [R4], R2 ;  /* 0x0000000204007387 */ /* 0x0003e20000100a00 */
[----:B------:R-:W-:Y:S05]  /*9270*/  RET.REL.NODEC R8 `(_ZN7cutlass13device_kernelIN5flash19enable_sm80_to_sm89INS1_16FlashAttnBwdSm80INS1_25CollectiveMainloopBwdSm80ILi2ELi2EN4cute5tupleIJNS5_1CILi128EEES8_NS7_ILi64EEEEEENS_10bfloat16_tEfNS_4arch4Sm80ELb0ELb1ELb1ELb1ELb0ELb0ELb0ELb0ELi2ELi4ELi4ELi4ELb0EEENS1_24CollectiveEpilogueBwdGQAISA_fSD_Li256ELb1ELb0EEENS1_19SingleTileSchedulerILb1ELb0ELb0ELi128EEEEEEEEEvNT_6ParamsE) ;  /* 0xffff6d8008007950 */ /* 0x000fea0003c3ffff */
        .type           $_ZN7cutlass13device_kernelIN5flash19enable_sm80_to_sm89INS1_16FlashAttnBwdSm80INS1_25CollectiveMainloopBwdSm80ILi2ELi2EN4cute5tupleIJNS5_1CILi128EEES8_NS7_ILi64EEEEEENS_10bfloat16_tEfNS_4arch4Sm80ELb0ELb1ELb1ELb1ELb0ELb0ELb0ELb0ELi2ELi4ELi4ELi4ELb0EEENS1_24CollectiveEpilogueBwdGQAISA_fSD_Li256ELb1ELb0EEENS1_19SingleTileSchedulerILb1ELb0ELb0ELi128EEEEEEEEEvNT_6ParamsE$_ZN4cute3eso3ESOILb1ELb0EJNS_6LayoutINS_5tupleIJNS3_IJNS_1CILi1EEES5_EEEEEENS3_IJNS3_IJS5_NS4_ILi0EEEEEEEEEEENS_10ViewEngineINS_8smem_ptrIPN7cutlass9uint128_tEEEEEEEC2ERKSB_RKSI_,@function
        .size           $_ZN7cutlass13device_kernelIN5flash19enable_sm80_to_sm89INS1_16FlashAttnBwdSm80INS1_25CollectiveMainloopBwdSm80ILi2ELi2EN4cute5tupleIJNS5_1CILi128EEES8_NS7_ILi64EEEEEENS_10bfloat16_tEfNS_4arch4Sm80ELb0ELb1ELb1ELb1ELb0ELb0ELb0ELb0ELi2ELi4ELi4ELi4ELb0EEENS1_24CollectiveEpilogueBwdGQAISA_fSD_Li256ELb1ELb0EEENS1_19SingleTileSchedulerILb1ELb0ELb0ELi128EEEEEEEEEvNT_6ParamsE$_ZN4cute3eso3ESOILb1ELb0EJNS_6LayoutINS_5tupleIJNS3_IJNS_1CILi1EEES5_EEEEEENS3_IJNS3_IJS5_NS4_ILi0EEEEEEEEEEENS_10ViewEngineINS_8smem_ptrIPN7cutlass9uint128_tEEEEEEEC2ERKSB_RKSI_,($_ZN7cutlass13device_kernelIN5flash19enable_sm80_to_sm89INS1_16FlashAttnBwdSm80INS1_25CollectiveMainloopBwdSm80ILi2ELi2EN4cute5tupleIJNS5_1CILi128EEES8_NS7_ILi64EEEEEENS_10bfloat16_tEfNS_4arch4Sm80ELb0ELb1ELb1ELb1ELb0ELb0ELb0ELb0ELi2ELi4ELi4ELi4ELb0EEENS1_24CollectiveEpilogueBwdGQAISA_fSD_Li256ELb1ELb0EEENS1_19SingleTileSchedulerILb1ELb0ELb0ELi128EEEEEEEEEvNT_6ParamsE$_ZN4cute3eso3ESOILb1ELb0EJNS_6LayoutINS_5tupleIJNS3_IJNS_1CILi1EEES5_EEENS4_ILi32EEEEEENS3_IJNS3_IJNS4_ILi0EEES9_EEENS4_ILi256EEEEEEEENS_10ViewEngineINS_8gmem_ptrIPfEEEEEEC2ERKSD_RKSI_ - $_ZN7cutlass13device_kernelIN5flash19enable_sm80_to_sm89INS1_16FlashAttnBwdSm80INS1_25CollectiveMainloopBwdSm80ILi2ELi2EN4cute5tupleIJNS5_1CILi128EEES8_NS7_ILi64EEEEEENS_10bfloat16_tEfNS_4arch4Sm80ELb0ELb1ELb1ELb1ELb0ELb0ELb0ELb0ELi2ELi4ELi4ELi4ELb0EEENS1_24CollectiveEpilogueBwdGQAISA_fSD_Li256ELb1ELb0EEENS1_19SingleTileSchedulerILb1ELb0ELb0ELi128EEEEEEEEEvNT_6ParamsE$_ZN4cute3eso3ESOILb1ELb0EJNS_6LayoutINS_5tupleIJNS3_IJNS_1CILi1EEES5_EEEEEENS3_IJNS3_IJS5_NS4_ILi0EEEEEEEEEEENS_10ViewEngineINS_8smem_ptrIPN7cutlass9uint128_tEEEEEEEC2ERKSB_RKSI_)
$_ZN7cutlass13device_kernelIN5flash19enable_sm80_to_sm89INS1_16FlashAttnBwdSm80INS1_25CollectiveMainloopBwdSm80ILi2ELi2EN4cute5tupleIJNS5_1CILi128EEES8_NS7_ILi64EEEEEENS_10bfloat16_tEfNS_4arch4Sm80ELb0ELb1ELb1ELb1ELb0ELb0ELb0ELb0ELi2ELi4ELi4ELi4ELb0EEENS1_24CollectiveEpilogueBwdGQAISA_fSD_Li256ELb1ELb0EEENS1_19SingleTileSchedulerILb1ELb0ELb0ELi128EEEEEEEEEvNT_6ParamsE$_ZN4cute3eso3ESOILb1ELb0EJNS_6LayoutINS_5tupleIJNS3_IJNS_1CILi1EEES5_EEEEEENS3_IJNS3_IJS5_NS4_ILi0EEEEEEEEEEENS_10ViewEngineINS_8smem_ptrIPN7cutlass9uint128_tEEEEEEEC2ERKSB_RKSI_:
[----:B------:R-:W-:Y:S02]  /*9280*/  IADD3 R4, R4, -c[0x0][0x20], RZ ;  /* 0x8000080004047a10 */ /* 0x000fe40007ffe0ff */
[----:B------:R-:W-:-:S03]  /*9290*/  MOV R7, 0x0 ;  /* 0x0000000000077802 */ /* 0x000fc60000000f00 */
[----:B------:R1:W-:Y:S01]  /*92a0*/  STL.64 [R4], R2 ;  /* 0x0000000204007387 */ /* 0x0003e20000100a00 */
[----:B------:R-:W-:Y:S05]  /*92b0*/  RET.REL.NODEC R6 `(_ZN7cutlass13device_kernelIN5flash19enable_sm80_to_sm89INS1_16FlashAttnBwdSm80INS1_25CollectiveMainloopBwdSm80ILi2ELi2EN4cute5tupleIJNS5_1CILi128EEES8_NS7_ILi64EEEEEENS_10bfloat16_tEfNS_4arch4Sm80ELb0ELb1ELb1ELb1ELb0ELb0ELb0ELb0ELi2ELi4ELi4ELi4ELb0EEENS1_24CollectiveEpilogueBwdGQAISA_fSD_Li256ELb1ELb0EEENS1_19SingleTileSchedulerILb1ELb0ELb0ELi128EEEEEEEEEvNT_6ParamsE) ;  /* 0xffff6d4006007950 */ /* 0x000fea0003c3ffff */
        .type           $_ZN7cutlass13device_kernelIN5flash19enable_sm80_to_sm89INS1_16FlashAttnBwdSm80INS1_25CollectiveMainloopBwdSm80ILi2ELi2EN4cute5tupleIJNS5_1CILi128EEES8_NS7_ILi64EEEEEENS_10bfloat16_tEfNS_4arch4Sm80ELb0ELb1ELb1ELb1ELb0ELb0ELb0ELb0ELi2ELi4ELi4ELi4ELb0EEENS1_24CollectiveEpilogueBwdGQAISA_fSD_Li256ELb1ELb0EEENS1_19SingleTileSchedulerILb1ELb0ELb0ELi128EEEEEEEEEvNT_6ParamsE$_ZN4cute3eso3ESOILb1ELb0EJNS_6LayoutINS_5tupleIJNS3_IJNS_1CILi1EEES5_EEENS4_ILi32EEEEEENS3_IJNS3_IJNS4_ILi0EEES9_EEENS4_ILi256EEEEEEEENS_10ViewEngineINS_8gmem_ptrIPfEEEEEEC2ERKSD_RKSI_,@function
        .size           $_ZN7cutlass13device_kernelIN5flash19enable_sm80_to_sm89INS1_16FlashAttnBwdSm80INS1_25CollectiveMainloopBwdSm80ILi2ELi2EN4cute5tupleIJNS5_1CILi128EEES8_NS7_ILi64EEEEEENS_10bfloat16_tEfNS_4arch4Sm80ELb0ELb1ELb1ELb1ELb0ELb0ELb0ELb0ELi2ELi4ELi4ELi4ELb0EEENS1_24CollectiveEpilogueBwdGQAISA_fSD_Li256ELb1ELb0EEENS1_19SingleTileSchedulerILb1ELb0ELb0ELi128EEEEEEEEEvNT_6ParamsE$_ZN4cute3eso3ESOILb1ELb0EJNS_6LayoutINS_5tupleIJNS3_IJNS_1CILi1EEES5_EEENS4_ILi32EEEEEENS3_IJNS3_IJNS4_ILi0EEES9_EEENS4_ILi256EEEEEEEENS_10ViewEngineINS_8gmem_ptrIPfEEEEEEC2ERKSD_RKSI_,($_ZN7cutlass13device_kernelIN5flash19enable_sm80_to_sm89INS1_16FlashAttnBwdSm80INS1_25CollectiveMainloopBwdSm80ILi2ELi2EN4cute5tupleIJNS5_1CILi128EEES8_NS7_ILi64EEEEEENS_10bfloat16_tEfNS_4arch4Sm80ELb0ELb1ELb1ELb1ELb0ELb0ELb0ELb0ELi2ELi4ELi4ELi4ELb0EEENS1_24CollectiveEpilogueBwdGQAISA_fSD_Li256ELb1ELb0EEENS1_19SingleTileSchedulerILb1ELb0ELb0ELi128EEEEEEEEEvNT_6ParamsE$_ZN4cute3eso3ESOILb1ELb0EJNS_6LayoutINS_5tupleIJNS3_IJNS_1CILi1EEES5_EEENS4_ILi32EEEEEENS3_IJNS3_IJNS4_ILi0EEES9_EEENS4_ILi256EEEEEEEEiEEC2ERKSD_RKi - $_ZN7cutlass13device_kernelIN5flash19enable_sm80_to_sm89INS1_16FlashAttnBwdSm80INS1_25CollectiveMainloopBwdSm80ILi2ELi2EN4cute5tupleIJNS5_1CILi128EEES8_NS7_ILi64EEEEEENS_10bfloat16_tEfNS_4arch4Sm80ELb0ELb1ELb1ELb1ELb0ELb0ELb0ELb0ELi2ELi4ELi4ELi4ELb0EEENS1_24CollectiveEpilogueBwdGQAISA_fSD_Li256ELb1ELb0EEENS1_19SingleTileSchedulerILb1ELb0ELb0ELi128EEEEEEEEEvNT_6ParamsE$_ZN4cute3eso3ESOILb1ELb0EJNS_6LayoutINS_5tupleIJNS3_IJNS_1CILi1EEES5_EEENS4_ILi32EEEEEENS3_IJNS3_IJNS4_ILi0EEES9_EEENS4_ILi256EEEEEEEENS_10ViewEngineINS_8gmem_ptrIPfEEEEEEC2ERKSD_RKSI_)
$_ZN7cutlass13device_kernelIN5flash19enable_sm80_to_sm89INS1_16FlashAttnBwdSm80INS1_25CollectiveMainloopBwdSm80ILi2ELi2EN4cute5tupleIJNS5_1CILi128EEES8_NS7_ILi64EEEEEENS_10bfloat16_tEfNS_4arch4Sm80ELb0ELb1ELb1ELb1ELb0ELb0ELb0ELb0ELi2ELi4ELi4ELi4ELb0EEENS1_24CollectiveEpilogueBwdGQAISA_fSD_Li256ELb1ELb0EEENS1_19SingleTileSchedulerILb1ELb0ELb0ELi128EEEEEEEEEvNT_6ParamsE$_ZN4cute3eso3ESOILb1ELb0EJNS_6LayoutINS_5tupleIJNS3_IJNS_1CILi1EEES5_EEENS4_ILi32EEEEEENS3_IJNS3_IJNS4_ILi0EEES9_EEENS4_ILi256EEEEEEEENS_10ViewEngineINS_8gmem_ptrIPfEEEEEEC2ERKSD_RKSI_:
[----:B------:R-:W-:Y:S02]  /*92c0*/  IADD3 R61, R61, -c[0x0][0x20], RZ ;  /* 0x800008003d3d7a10 */ /* 0x000fe40007ffe0ff */
[----:B------:R-:W-:-:S03]  /*92d0*/  MOV R5, 0x0 ;  /* 0x0000000000057802 */ /* 0x000fc60000000f00 */
[----:B------:R1:W-:Y:S01]  /*92e0*/  STL.64 [R61], R2 ;  /* 0x000000023d007387 */ /* 0x0003e20000100a00 */
[----:B------:R-:W-:Y:S05]  /*92f0*/  RET.REL.NODEC R4 `(_ZN7cutlass13device_kernelIN5flash19enable_sm80_to_sm89INS1_16FlashAttnBwdSm80INS1_25CollectiveMainloopBwdSm80ILi2ELi2EN4cute5tupleIJNS5_1CILi128EEES8_NS7_ILi64EEEEEENS_10bfloat16_tEfNS_4arch4Sm80ELb0ELb1ELb1ELb1ELb0ELb0ELb0ELb0ELi2ELi4ELi4ELi4ELb0EEENS1_24CollectiveEpilogueBwdGQAISA_fSD_Li256ELb1ELb0EEENS1_19SingleTileSchedulerILb1ELb0ELb0ELi128EEEEEEEEEvNT_6ParamsE) ;  /* 0xffff6d0004007950 */ /* 0x000fea0003c3ffff */
        .type           $_ZN7cutlass13device_kernelIN5flash19enable_sm80_to_sm89INS1_16FlashAttnBwdSm80INS1_25CollectiveMainloopBwdSm80ILi2ELi2EN4cute5tupleIJNS5_1CILi128EEES8_NS7_ILi64EEEEEENS_10bfloat16_tEfNS_4arch4Sm80ELb0ELb1ELb1ELb1ELb0ELb0ELb0ELb0ELi2ELi4ELi4ELi4ELb0EEENS1_24CollectiveEpilogueBwdGQAISA_fSD_Li256ELb1ELb0EEENS1_19SingleTileSchedulerILb1ELb0ELb0ELi128EEEEEEEEEvNT_6ParamsE$_ZN4cute3eso3ESOILb1ELb0EJNS_6LayoutINS_5tupleIJNS3_IJNS_1CILi1EEES5_EEENS4_ILi32EEEEEENS3_IJNS3_IJNS4_ILi0EEES9_EEENS4_ILi256EEEEEEEEiEEC2ERKSD_RKi,@function
        .size           $_ZN7cutlass13device_kernelIN5flash19enable_sm80_to_sm89INS1_16FlashAttnBwdSm80INS1_25CollectiveMainloopBwdSm80ILi2ELi2EN4cute5tupleIJNS5_1CILi128EEES8_NS7_ILi64EEEEEENS_10bfloat16_tEfNS_4arch4Sm80ELb0ELb1ELb1ELb1ELb0ELb0ELb0ELb0ELi2ELi4ELi4ELi4ELb0EEENS1_24CollectiveEpilogueBwdGQAISA_fSD_Li256ELb1ELb0EEENS1_19SingleTileSchedulerILb1ELb0ELb0ELi128EEEEEEEEEvNT_6ParamsE$_ZN4cute3eso3ESOILb1ELb0EJNS_6LayoutINS_5tupleIJNS3_IJNS_1CILi1EEES5_EEENS4_ILi32EEEEEENS3_IJNS3_IJNS4_ILi0EEES9_EEENS4_ILi256EEEEEEEEiEEC2ERKSD_RKi,($_ZN7cutlass13device_kernelIN5flash19enable_sm80_to_sm89INS1_16FlashAttnBwdSm80INS1_25CollectiveMainloopBwdSm80ILi2ELi2EN4cute5tupleIJNS5_1CILi128EEES8_NS7_ILi64EEEEEENS_10bfloat16_tEfNS_4arch4Sm80ELb0ELb1ELb1ELb1ELb0ELb0ELb0ELb0ELi2ELi4ELi4ELi4ELb0EEENS1_24CollectiveEpilogueBwdGQAISA_fSD_Li256ELb1ELb0EEENS1_19SingleTileSchedulerILb1ELb0ELb0ELi128EEEEEEEEEvNT_6ParamsE$_ZN4cute3eso3ESOILb1ELb0EJNS_6LayoutINS_5tupleIJNS3_IJNS_1CILi2EEES5_EEEEEENS3_IJNS3_IJNS4_ILi1EEES5_EEEEEEEENS_10ViewEngineIPKfEEEEC2ERKSB_RKSF_ - $_ZN7cutlass13device_kernelIN5flash19enable_sm80_to_sm89INS1_16FlashAttnBwdSm80INS1_25CollectiveMainloopBwdSm80ILi2ELi2EN4cute5tupleIJNS5_1CILi128EEES8_NS7_ILi64EEEEEENS_10bfloat16_tEfNS_4arch4Sm80ELb0ELb1ELb1ELb1ELb0ELb0ELb0ELb0ELi2ELi4ELi4ELi4ELb0EEENS1_24CollectiveEpilogueBwdGQAISA_fSD_Li256ELb1ELb0EEENS1_19SingleTileSchedulerILb1ELb0ELb0ELi128EEEEEEEEEvNT_6ParamsE$_ZN4cute3eso3ESOILb1ELb0EJNS_6LayoutINS_5tupleIJNS3_IJNS_1CILi1EEES5_EEENS4_ILi32EEEEEENS3_IJNS3_IJNS4_ILi0EEES9_EEENS4_ILi256EEEEEEEEiEEC2ERKSD_RKi)
$_ZN7cutlass13device_kernelIN5flash19enable_sm80_to_sm89INS1_16FlashAttnBwdSm80INS1_25CollectiveMainloopBwdSm80ILi2ELi2EN4cute5tupleIJNS5_1CILi128EEES8_NS7_ILi64EEEEEENS_10bfloat16_tEfNS_4arch4Sm80ELb0ELb1ELb1ELb1ELb0ELb0ELb0ELb0ELi2ELi4ELi4ELi4ELb0EEENS1_24CollectiveEpilogueBwdGQAISA_fSD_Li256ELb1ELb0EEENS1_19SingleTileSchedulerILb1ELb0ELb0ELi128EEEEEEEEEvNT_6ParamsE$_ZN4cute3eso3ESOILb1ELb0EJNS_6LayoutINS_5tupleIJNS3_IJNS_1CILi1EEES5_EEENS4_ILi32EEEEEENS3_IJNS3_IJNS4_ILi0EEES9_EEENS4_ILi256EEEEEEEEiEEC2ERKSD_RKi:
[----:B------:R-:W-:Y:S02]  /*9300*/  IADD3 R2, R61, -c[0x0][0x20], RZ ;  /* 0x800008003d027a10 */ /* 0x000fe40007ffe0ff */
[----:B------:R-:W-:-:S03]  /*9310*/  MOV R9, 0x0 ;  /* 0x0000000000097802 */ /* 0x000fc60000000f00 */
[----:B------:R1:W-:Y:S01]  /*9320*/  STL [R2], R3 ;  /* 0x0000000302007387 */ /* 0x0003e20000100800 */
[----:B------:R-:W-:Y:S05]  /*9330*/  RET.REL.NODEC R8 `(_ZN7cutlass13device_kernelIN5flash19enable_sm80_to_sm89INS1_16FlashAttnBwdSm80INS1_25CollectiveMainloopBwdSm80ILi2ELi2EN4cute5tupleIJNS5_1CILi128EEES8_NS7_ILi64EEEEEENS_10bfloat16_tEfNS_4arch4Sm80ELb0ELb1ELb1ELb1ELb0ELb0ELb0ELb0ELi2ELi4ELi4ELi4ELb0EEENS1_24CollectiveEpilogueBwdGQAISA_fSD_Li256ELb1ELb0EEENS1_19SingleTileSchedulerILb1ELb0ELb0ELi128EEEEEEEEEvNT_6ParamsE) ;  /* 0xffff6cc008007950 */ /* 0x000fea0003c3ffff */
        .type           $_ZN7cutlass13device_kernelIN5flash19enable_sm80_to_sm89INS1_16FlashAttnBwdSm80INS1_25CollectiveMainloopBwdSm80ILi2ELi2EN4cute5tupleIJNS5_1CILi128EEES8_NS7_ILi64EEEEEENS_10bfloat16_tEfNS_4arch4Sm80ELb0ELb1ELb1ELb1ELb0ELb0ELb0ELb0ELi2ELi4ELi4ELi4ELb0EEENS1_24CollectiveEpilogueBwdGQAISA_fSD_Li256ELb1ELb0EEENS1_19SingleTileSchedulerILb1ELb0ELb0ELi128EEEEEEEEEvNT_6ParamsE$_ZN4cute3eso3ESOILb1ELb0EJNS_6LayoutINS_5tupleIJNS3_IJNS_1CILi2EEES5_EEEEEENS3_IJNS3_IJNS4_ILi1EEES5_EEEEEEEENS_10ViewEngineIPKfEEEEC2ERKSB_RKSF_,@function
        .size           $_ZN7cutlass13device_kernelIN5flash19enable_sm80_to_sm89INS1_16FlashAttnBwdSm80INS1_25CollectiveMainloopBwdSm80ILi2ELi2EN4cute5tupleIJNS5_1CILi128EEES8_NS7_ILi64EEEEEENS_10bfloat16_tEfNS_4arch4Sm80ELb0ELb1ELb1ELb1ELb0ELb0ELb0ELb0ELi2ELi4ELi4ELi4ELb0EEENS1_24CollectiveEpilogueBwdGQAISA_fSD_Li256ELb1ELb0EEENS1_19SingleTileSchedulerILb1ELb0ELb0ELi128EEEEEEEEEvNT_6ParamsE$_ZN4cute3eso3ESOILb1ELb0EJNS_6LayoutINS_5tupleIJNS3_IJNS_1CILi2EEES5_EEEEEENS3_IJNS3_IJNS4_ILi1EEES5_EEEEEEEENS_10ViewEngineIPKfEEEEC2ERKSB_RKSF_,($_ZN7cutlass13device_kernelIN5flash19enable_sm80_to_sm89INS1_16FlashAttnBwdSm80INS1_25CollectiveMainloopBwdSm80ILi2ELi2EN4cute5tupleIJNS5_1CILi128EEES8_NS7_ILi64EEEEEENS_10bfloat16_tEfNS_4arch4Sm80ELb0ELb1ELb1ELb1ELb0ELb0ELb0ELb0ELi2ELi4ELi4ELi4ELb0EEENS1_24CollectiveEpilogueBwdGQAISA_fSD_Li256ELb1ELb0EEENS1_19SingleTileSchedulerILb1ELb0ELb0ELi128EEEEEEEEEvNT_6ParamsE$_ZN4cute3eso3ESOILb1ELb0EJNS_6LayoutINS_5tupleIJNS3_IJNS_1CILi2EEES5_EEEEEENS3_IJNS3_IJNS4_ILi1EEES5_EEEEEEEENS_10ViewEngineIPN7cutlass10bfloat16_tEEEEEC2ERKSB_RKSG_ - $_ZN7cutlass13device_kernelIN5flash19enable_sm80_to_sm89INS1_16FlashAttnBwdSm80INS1_25CollectiveMainloopBwdSm80ILi2ELi2EN4cute5tupleIJNS5_1CILi128EEES8_NS7_ILi64EEEEEENS_10bfloat16_tEfNS_4arch4Sm80ELb0ELb1ELb1ELb1ELb0ELb0ELb0ELb0ELi2ELi4ELi4ELi4ELb0EEENS1_24CollectiveEpilogueBwdGQAISA_fSD_Li256ELb1ELb0EEENS1_19SingleTileSchedulerILb1ELb0ELb0ELi128EEEEEEEEEvNT_6ParamsE$_ZN4cute3eso3ESOILb1ELb0EJNS_6LayoutINS_5tupleIJNS3_IJNS_1CILi2EEES5_EEEEEENS3_IJNS3_IJNS4_ILi1EEES5_EEEEEEEENS_10ViewEngineIPKfEEEEC2ERKSB_RKSF_)
$_ZN7cutlass13device_kernelIN5flash19enable_sm80_to_sm89INS1_16FlashAttnBwdSm80INS1_25CollectiveMainloopBwdSm80ILi2ELi2EN4cute5tupleIJNS5_1CILi128EEES8_NS7_ILi64EEEEEENS_10bfloat16_tEfNS_4arch4Sm80ELb0ELb1ELb1ELb1ELb0ELb0ELb0ELb0ELi2ELi4ELi4ELi4ELb0EEENS1_24CollectiveEpilogueBwdGQAISA_fSD_Li256ELb1ELb0EEENS1_19SingleTileSchedulerILb1ELb0ELb0ELi128EEEEEEEEEvNT_6ParamsE$_ZN4cute3eso3ESOILb1ELb0EJNS_6LayoutINS_5tupleIJNS3_IJNS_1CILi2EEES5_EEEEEENS3_IJNS3_IJNS4_ILi1EEES5_EEEEEEEENS_10ViewEngineIPKfEEEEC2ERKSB_RKSF_:
[----:B------:R-:W-:Y:S01]  /*9340*/  IADD3 R2, R2, -c[0x0][0x20], RZ ;  /* 0x8000080002027a10 */ /* 0x000fe20007ffe0ff */
[----:B------:R-:W-:Y:S01]  /*9350*/  IMAD.MOV.U32 R7, RZ, RZ, R3 ;  /* 0x000000ffff077224 */ /* 0x000fe200078e0003 */
[----:B------:R-:W-:-:S04]  /*9360*/  MOV R5, 0x0 ;  /* 0x0000000000057802 */ /* 0x000fc80000000f00 */
[----:B------:R1:W-:Y:S01]  /*9370*/  STL.64 [R2], R6 ;  /* 0x0000000602007387 */ /* 0x0003e20000100a00 */
[----:B------:R-:W-:Y:S05]  /*9380*/  RET.REL.NODEC R4 `(_ZN7cutlass13device_kernelIN5flash19enable_sm80_to_sm89INS1_16FlashAttnBwdSm80INS1_25CollectiveMainloopBwdSm80ILi2ELi2EN4cute5tupleIJNS5_1CILi128EEES8_NS7_ILi64EEEEEENS_10bfloat16_tEfNS_4arch4Sm80ELb0ELb1ELb1ELb1ELb0ELb0ELb0ELb0ELi2ELi4ELi4ELi4ELb0EEENS1_24CollectiveEpilogueBwdGQAISA_fSD_Li256ELb1ELb0EEENS1_19SingleTileSchedulerILb1ELb0ELb0ELi128EEEEEEEEEvNT_6ParamsE) ;  /* 0xffff6c7004007950 */ /* 0x000fea0003c3ffff */
        .type           $_ZN7cutlass13device_kernelIN5flash19enable_sm80_to_sm89INS1_16FlashAttnBwdSm80INS1_25CollectiveMainloopBwdSm80ILi2ELi2EN4cute5tupleIJNS5_1CILi128EEES8_NS7_ILi64EEEEEENS_10bfloat16_tEfNS_4arch4Sm80ELb0ELb1ELb1ELb1ELb0ELb0ELb0ELb0ELi2ELi4ELi4ELi4ELb0EEENS1_24CollectiveEpilogueBwdGQAISA_fSD_Li256ELb1ELb0EEENS1_19SingleTileSchedulerILb1ELb0ELb0ELi128EEEEEEEEEvNT_6ParamsE$_ZN4cute3eso3ESOILb1ELb0EJNS_6LayoutINS_5tupleIJNS3_IJNS_1CILi2EEES5_EEEEEENS3_IJNS3_IJNS4_ILi1EEES5_EEEEEEEENS_10ViewEngineIPN7cutlass10bfloat16_tEEEEEC2ERKSB_RKSG_,@function
        .size           $_ZN7cutlass13device_kernelIN5flash19enable_sm80_to_sm89INS1_16FlashAttnBwdSm80INS1_25CollectiveMainloopBwdSm80ILi2ELi2EN4cute5tupleIJNS5_1CILi128EEES8_NS7_ILi64EEEEEENS_10bfloat16_tEfNS_4arch4Sm80ELb0ELb1ELb1ELb1ELb0ELb0ELb0ELb0ELi2ELi4ELi4ELi4ELb0EEENS1_24CollectiveEpilogueBwdGQAISA_fSD_Li256ELb1ELb0EEENS1_19SingleTileSchedulerILb1ELb0ELb0ELi128EEEEEEEEEvNT_6ParamsE$_ZN4cute3eso3ESOILb1ELb0EJNS_6LayoutINS_5tupleIJNS3_IJNS_1CILi2EEES5_EEEEEENS3_IJNS3_IJNS4_ILi1EEES5_EEEEEEEENS_10ViewEngineIPN7cutlass10bfloat16_tEEEEEC2ERKSB_RKSG_,($_ZN7cutlass13device_kernelIN5flash19enable_sm80_to_sm89INS1_16FlashAttnBwdSm80INS1_25CollectiveMainloopBwdSm80ILi2ELi2EN4cute5tupleIJNS5_1CILi128EEES8_NS7_ILi64EEEEEENS_10bfloat16_tEfNS_4arch4Sm80ELb0ELb1ELb1ELb1ELb0ELb0ELb0ELb0ELi2ELi4ELi4ELi4ELb0EEENS1_24CollectiveEpilogueBwdGQAISA_fSD_Li256ELb1ELb0EEENS1_19SingleTileSchedulerILb1ELb0ELb0ELi128EEEEEEEEEvNT_6ParamsE$_ZN4cute3eso3ESOILb1ELb0EJNS_6LayoutINS_5tupleIJNS3_IJNS_1CILi2EEES5_EEEEEENS3_IJNS3_IJNS4_ILi1EEES5_EEEEEEEENS_10ViewEngineIPfEEEEC2ERKSB_RKSE_ - $_ZN7cutlass13device_kernelIN5flash19enable_sm80_to_sm89INS1_16FlashAttnBwdSm80INS1_25CollectiveMainloopBwdSm80ILi2ELi2EN4cute5tupleIJNS5_1CILi128EEES8_NS7_ILi64EEEEEENS_10bfloat16_tEfNS_4arch4Sm80ELb0ELb1ELb1ELb1ELb0ELb0ELb0ELb0ELi2ELi4ELi4ELi4ELb0EEENS1_24CollectiveEpilogueBwdGQAISA_fSD_Li256ELb1ELb0EEENS1_19SingleTileSchedulerILb1ELb0ELb0ELi128EEEEEEEEEvNT_6ParamsE$_ZN4cute3eso3ESOILb1ELb0EJNS_6LayoutINS_5tupleIJNS3_IJNS_1CILi2EEES5_EEEEEENS3_IJNS3_IJNS4_ILi1EEES5_EEEEEEEENS_10ViewEngineIPN7cutlass10bfloat16_tEEEEEC2ERKSB_RKSG_)
$_ZN7cutlass13device_kernelIN5flash19enable_sm80_to_sm89INS1_16FlashAttnBwdSm80INS1_25CollectiveMainloopBwdSm80ILi2ELi2EN4cute5tupleIJNS5_1CILi128EEES8_NS7_ILi64EEEEEENS_10bfloat16_tEfNS_4arch4Sm80ELb0ELb1ELb1ELb1ELb0ELb0ELb0ELb0ELi2ELi4ELi4ELi4ELb0EEENS1_24CollectiveEpilogueBwdGQAISA_fSD_Li256ELb1ELb0EEENS1_19SingleTileSchedulerILb1ELb0ELb0ELi128EEEEEEEEEvNT_6ParamsE$_ZN4cute3eso3ESOILb1ELb0EJNS_6LayoutINS_5tupleIJNS3_IJNS_1CILi2EEES5_EEEEEENS3_IJNS3_IJNS4_ILi1EEES5_EEEEEEEENS_10ViewEngineIPN7cutlass10bfloat16_tEEEEEC2ERKSB_RKSG_:
[----:B------:R-:W-:Y:S01]  /*9390*/  IADD3 R2, R68, -c[0x0][0x20], RZ ;  /* 0x8000080044027a10 */ /* 0x000fe20007ffe0ff */
[----:B------:R-:W-:Y:S01]  /*93a0*/  IMAD.MOV.U32 R7, RZ, RZ, R3 ;  /* 0x000000ffff077224 */ /* 0x000fe200078e0003 */
[----:B------:R-:W-:-:S04]  /*93b0*/  MOV R5, 0x0 ;  /* 0x0000000000057802 */ /* 0x000fc80000000f00 */
[----:B------:R1:W-:Y:S01]  /*93c0*/  STL.64 [R2], R6 ;  /* 0x0000000602007387 */ /* 0x0003e20000100a00 */
[----:B------:R-:W-:Y:S05]  /*93d0*/  RET.REL.NODEC R4 `(_ZN7cutlass13device_kernelIN5flash19enable_sm80_to_sm89INS1_16FlashAttnBwdSm80INS1_25CollectiveMainloopBwdSm80ILi2ELi2EN4cute5tupleIJNS5_1CILi128EEES8_NS7_ILi64EEEEEENS_10bfloat16_tEfNS_4arch4Sm80ELb0ELb1ELb1ELb1ELb0ELb0ELb0ELb0ELi2ELi4ELi4ELi4ELb0EEENS1_24CollectiveEpilogueBwdGQAISA_fSD_Li256ELb1ELb0EEENS1_19SingleTileSchedulerILb1ELb0ELb0ELi128EEEEEEEEEvNT_6ParamsE) ;  /* 0xffff6c2004007950 */ /* 0x000fea0003c3ffff */
        .type           $_ZN7cutlass13device_kernelIN5flash19enable_sm80_to_sm89INS1_16FlashAttnBwdSm80INS1_25CollectiveMainloopBwdSm80ILi2ELi2EN4cute5tupleIJNS5_1CILi128EEES8_NS7_ILi64EEEEEENS_10bfloat16_tEfNS_4arch4Sm80ELb0ELb1ELb1ELb1ELb0ELb0ELb0ELb0ELi2ELi4ELi4ELi4ELb0EEENS1_24CollectiveEpilogueBwdGQAISA_fSD_Li256ELb1ELb0EEENS1_19SingleTileSchedulerILb1ELb0ELb0ELi128EEEEEEEEEvNT_6ParamsE$_ZN4cute3eso3ESOILb1ELb0EJNS_6LayoutINS_5tupleIJNS3_IJNS_1CILi2EEES5_EEEEEENS3_IJNS3_IJNS4_ILi1EEES5_EEEEEEEENS_10ViewEngineIPfEEEEC2ERKSB_RKSE_,@function
        .size           $_ZN7cutlass13device_kernelIN5flash19enable_sm80_to_sm89INS1_16FlashAttnBwdSm80INS1_25CollectiveMainloopBwdSm80ILi2ELi2EN4cute5tupleIJNS5_1CILi128EEES8_NS7_ILi64EEEEEENS_10bfloat16_tEfNS_4arch4Sm80ELb0ELb1ELb1ELb1ELb0ELb0ELb0ELb0ELi2ELi4ELi4ELi4ELb0EEENS1_24CollectiveEpilogueBwdGQAISA_fSD_Li256ELb1ELb0EEENS1_19SingleTileSchedulerILb1ELb0ELb0ELi128EEEEEEEEEvNT_6ParamsE$_ZN4cute3eso3ESOILb1ELb0EJNS_6LayoutINS_5tupleIJNS3_IJNS_1CILi2EEES5_EEEEEENS3_IJNS3_IJNS4_ILi1EEES5_EEEEEEEENS_10ViewEngineIPfEEEEC2ERKSB_RKSE_,($_ZN7cutlass13device_kernelIN5flash19enable_sm80_to_sm89INS1_16FlashAttnBwdSm80INS1_25CollectiveMainloopBwdSm80ILi2ELi2EN4cute5tupleIJNS5_1CILi128EEES8_NS7_ILi64EEEEEENS_10bfloat16_tEfNS_4arch4Sm80ELb0ELb1ELb1ELb1ELb0ELb0ELb0ELb0ELi2ELi4ELi4ELi4ELb0EEENS1_24CollectiveEpilogueBwdGQAISA_fSD_Li256ELb1ELb0EEENS1_19SingleTileSchedulerILb1ELb0ELb0ELi128EEEEEEEEEvNT_6ParamsE$_ZN4cute3eso3ESOILb1ELb0EJNS_6LayoutINS_5tupleIJNS3_IJNS_1CILi2EEES5_EEEEEENS3_IJNS3_IJNS4_ILi1EEES5_EEEEEEEEiEEC2ERKSB_RKi - $_ZN7cutlass13device_kernelIN5flash19enable_sm80_to_sm89INS1_16FlashAttnBwdSm80INS1_25CollectiveMainloopBwdSm80ILi2ELi2EN4cute5tupleIJNS5_1CILi128EEES8_NS7_ILi64EEEEEENS_10bfloat16_tEfNS_4arch4Sm80ELb0ELb1ELb1ELb1ELb0ELb0ELb0ELb0ELi2ELi4ELi4ELi4ELb0EEENS1_24CollectiveEpilogueBwdGQAISA_fSD_Li256ELb1ELb0EEENS1_19SingleTileSchedulerILb1ELb0ELb0ELi128EEEEEEEEEvNT_6ParamsE$_ZN4cute3eso3ESOILb1ELb0EJNS_6LayoutINS_5tupleIJNS3_IJNS_1CILi2EEES5_EEEEEENS3_IJNS3_IJNS4_ILi1EEES5_EEEEEEEENS_10ViewEngineIPfEEEEC2ERKSB_RKSE_)
$_ZN7cutlass13device_kernelIN5flash19enable_sm80_to_sm89INS1_16FlashAttnBwdSm80INS1_25CollectiveMainloopBwdSm80ILi2ELi2EN4cute5tupleIJNS5_1CILi128EEES8_NS7_ILi64EEEEEENS_10bfloat16_tEfNS_4arch4Sm80ELb0ELb1ELb1ELb1ELb0ELb0ELb0ELb0ELi2ELi4ELi4ELi4ELb0EEENS1_24CollectiveEpilogueBwdGQAISA_fSD_Li256ELb1ELb0EEENS1_19SingleTileSchedulerILb1ELb0ELb0ELi128EEEEEEEEEvNT_6ParamsE$_ZN4cute3eso3ESOILb1ELb0EJNS_6LayoutINS_5tupleIJNS3_IJNS_1CILi2EEES5_EEEEEENS3_IJNS3_IJNS4_ILi1EEES5_EEEEEEEENS_10ViewEngineIPfEEEEC2ERKSB_RKSE_:
[----:B------:R-:W-:Y:S01]  /*93e0*/  IADD3 R2, R2, -c[0x0][0x20], RZ ;  /* 0x8000080002027a10 */ /* 0x000fe20007ffe0ff */
[----:B------:R-:W-:Y:S01]  /*93f0*/  IMAD.MOV.U32 R9, RZ, RZ, R3 ;  /* 0x000000ffff097224 */ /* 0x000fe200078e0003 */
[----:B------:R-:W-:-:S04]  /*9400*/  MOV R5, 0x0 ;  /* 0x0000000000057802 */ /* 0x000fc80000000f00 */
[----:B------:R1:W-:Y:S01]  /*9410*/  STL.64 [R2], R8 ;  /* 0x0000000802007387 */ /* 0x0003e20000100a00 */
[----:B------:R-:W-:Y:S05]  /*9420*/  RET.REL.NODEC R4 `(_ZN7cutlass13device_kernelIN5flash19enable_sm80_to_sm89INS1_16FlashAttnBwdSm80INS1_25CollectiveMainloopBwdSm80ILi2ELi2EN4cute5tupleIJNS5_1CILi128EEES8_NS7_ILi64EEEEEENS_10bfloat16_tEfNS_4arch4Sm80ELb0ELb1ELb1ELb1ELb0ELb0ELb0ELb0ELi2ELi4ELi4ELi4ELb0EEENS1_24CollectiveEpilogueBwdGQAISA_fSD_Li256ELb1ELb0EEENS1_19SingleTileSchedulerILb1ELb0ELb0ELi128EEEEEEEEEvNT_6ParamsE) ;  /* 0xffff6bd004007950 */ /* 0x000fea0003c3ffff */
        .type           $_ZN7cutlass13device_kernelIN5flash19enable_sm80_to_sm89INS1_16FlashAttnBwdSm80INS1_25CollectiveMainloopBwdSm80ILi2ELi2EN4cute5tupleIJNS5_1CILi128EEES8_NS7_ILi64EEEEEENS_10bfloat16_tEfNS_4arch4Sm80ELb0ELb1ELb1ELb1ELb0ELb0ELb0ELb0ELi2ELi4ELi4ELi4ELb0EEENS1_24CollectiveEpilogueBwdGQAISA_fSD_Li256ELb1ELb0EEENS1_19SingleTileSchedulerILb1ELb0ELb0ELi128EEEEEEEEEvNT_6ParamsE$_ZN4cute3eso3ESOILb1ELb0EJNS_6LayoutINS_5tupleIJNS3_IJNS_1CILi2EEES5_EEEEEENS3_IJNS3_IJNS4_ILi1EEES5_EEEEEEEEiEEC2ERKSB_RKi,@function
        .size           $_ZN7cutlass13device_kernelIN5flash19enable_sm80_to_sm89INS1_16FlashAttnBwdSm80INS1_25CollectiveMainloopBwdSm80ILi2ELi2EN4cute5tupleIJNS5_1CILi128EEES8_NS7_ILi64EEEEEENS_10bfloat16_tEfNS_4arch4Sm80ELb0ELb1ELb1ELb1ELb0ELb0ELb0ELb0ELi2ELi4ELi4ELi4ELb0EEENS1_24CollectiveEpilogueBwdGQAISA_fSD_Li256ELb1ELb0EEENS1_19SingleTileSchedulerILb1ELb0ELb0ELi128EEEEEEEEEvNT_6ParamsE$_ZN4cute3eso3ESOILb1ELb0EJNS_6LayoutINS_5tupleIJNS3_IJNS_1CILi2EEES5_EEEEEENS3_IJNS3_IJNS4_ILi1EEES5_EEEEEEEEiEEC2ERKSB_RKi,($_ZN7cutlass13device_kernelIN5flash19enable_sm80_to_sm89INS1_16FlashAttnBwdSm80INS1_25CollectiveMainloopBwdSm80ILi2ELi2EN4cute5tupleIJNS5_1CILi128EEES8_NS7_ILi64EEEEEENS_10bfloat16_tEfNS_4arch4Sm80ELb0ELb1ELb1ELb1ELb0ELb0ELb0ELb0ELi2ELi4ELi4ELi4ELb0EEENS1_24CollectiveEpilogueBwdGQAISA_fSD_Li256ELb1ELb0EEENS1_19SingleTileSchedulerILb1ELb0ELb0ELi128EEEEEEEEEvNT_6ParamsE$_ZN4cute3eso3ESOILb1ELb0EJNS_6LayoutINS_5tupleIJNS3_IJNS_1CILi2EEES5_EEEEEENS3_IJNS3_IJNS4_ILi8EEENS4_ILi64EEEEEEEEEEENS_10ViewEngineINS_8smem_ptrIPfEEEEEEC2ERKSC_RKSH_ - $_ZN7cutlass13device_kernelIN5flash19enable_sm80_to_sm89INS1_16FlashAttnBwdSm80INS1_25CollectiveMainloopBwdSm80ILi2ELi2EN4cute5tupleIJNS5_1CILi128EEES8_NS7_ILi64EEEEEENS_10bfloat16_tEfNS_4arch4Sm80ELb0ELb1ELb1ELb1ELb0ELb0ELb0ELb0ELi2ELi4ELi4ELi4ELb0EEENS1_24CollectiveEpilogueBwdGQAISA_fSD_Li256ELb1ELb0EEENS1_19SingleTileSchedulerILb1ELb0ELb0ELi128EEEEEEEEEvNT_6ParamsE$_ZN4cute3eso3ESOILb1ELb0EJNS_6LayoutINS_5tupleIJNS3_IJNS_1CILi2EEES5_EEEEEENS3_IJNS3_IJNS4_ILi1EEES5_EEEEEEEEiEEC2ERKSB_RKi)
$_ZN7cutlass13device_kernelIN5flash19enable_sm80_to_sm89INS1_16FlashAttnBwdSm80INS1_25CollectiveMainloopBwdSm80ILi2ELi2EN4cute5tupleIJNS5_1CILi128EEES8_NS7_ILi64EEEEEENS_10bfloat16_tEfNS_4arch4Sm80ELb0ELb1ELb1ELb1ELb0ELb0ELb0ELb0ELi2ELi4ELi4ELi4ELb0EEENS1_24CollectiveEpilogueBwdGQAISA_fSD_Li256ELb1ELb0EEENS1_19SingleTileSchedulerILb1ELb0ELb0ELi128EEEEEEEEEvNT_6ParamsE$_ZN4cute3eso3ESOILb1ELb0EJNS_6LayoutINS_5tupleIJNS3_IJNS_1CILi2EEES5_EEEEEENS3_IJNS3_IJNS4_ILi1EEES5_EEEEEEEEiEEC2ERKSB_RKi:
[----:B------:R-:W-:Y:S02]  /*9430*/  IADD3 R2, R68, -c[0x0][0x20], RZ ;  /* 0x8000080044027a10 */ /* 0x000fe40007ffe0ff */
[----:B------:R-:W-:-:S03]  /*9440*/  MOV R5, 0x0 ;  /* 0x0000000000057802 */ /* 0x000fc60000000f00 */
[----:B------:R1:W-:Y:S01]  /*9450*/  STL [R2], R3 ;  /* 0x0000000302007387 */ /* 0x0003e20000100800 */
[----:B------:R-:W-:Y:S05]  /*9460*/  RET.REL.NODEC R4 `(_ZN7cutlass13device_kernelIN5flash19enable_sm80_to_sm89INS1_16FlashAttnBwdSm80INS1_25CollectiveMainloopBwdSm80ILi2ELi2EN4cute5tupleIJNS5_1CILi128EEES8_NS7_ILi64EEEEEENS_10bfloat16_tEfNS_4arch4Sm80ELb0ELb1ELb1ELb1ELb0ELb0ELb0ELb0ELi2ELi4ELi4ELi4ELb0EEENS1_24CollectiveEpilogueBwdGQAISA_fSD_Li256ELb1ELb0EEENS1_19SingleTileSchedulerILb1ELb0ELb0ELi128EEEEEEEEEvNT_6ParamsE) ;  /* 0xffff6b9004007950 */ /* 0x000fea0003c3ffff */
        .type           $_ZN7cutlass13device_kernelIN5flash19enable_sm80_to_sm89INS1_16FlashAttnBwdSm80INS1_25CollectiveMainloopBwdSm80ILi2ELi2EN4cute5tupleIJNS5_1CILi128EEES8_NS7_ILi64EEEEEENS_10bfloat16_tEfNS_4arch4Sm80ELb0ELb1ELb1ELb1ELb0ELb0ELb0ELb0ELi2ELi4ELi4ELi4ELb0EEENS1_24CollectiveEpilogueBwdGQAISA_fSD_Li256ELb1ELb0EEENS1_19SingleTileSchedulerILb1ELb0ELb0ELi128EEEEEEEEEvNT_6ParamsE$_ZN4cute3eso3ESOILb1ELb0EJNS_6LayoutINS_5tupleIJNS3_IJNS_1CILi2EEES5_EEEEEENS3_IJNS3_IJNS4_ILi8EEENS4_ILi64EEEEEEEEEEENS_10ViewEngineINS_8smem_ptrIPfEEEEEEC2ERKSC_RKSH_,@function
        .size           $_ZN7cutlass13device_kernelIN5flash19enable_sm80_to_sm89INS1_16FlashAttnBwdSm80INS1_25CollectiveMainloopBwdSm80ILi2ELi2EN4cute5tupleIJNS5_1CILi128EEES8_NS7_ILi64EEEEEENS_10bfloat16_tEfNS_4arch4Sm80ELb0ELb1ELb1ELb1ELb0ELb0ELb0ELb0ELi2ELi4ELi4ELi4ELb0EEENS1_24CollectiveEpilogueBwdGQAISA_fSD_Li256ELb1ELb0EEENS1_19SingleTileSchedulerILb1ELb0ELb0ELi128EEEEEEEEEvNT_6ParamsE$_ZN4cute3eso3ESOILb1ELb0EJNS_6LayoutINS_5tupleIJNS3_IJNS_1CILi2EEES5_EEEEEENS3_IJNS3_IJNS4_ILi8EEENS4_ILi64EEEEEEEEEEENS_10ViewEngineINS_8smem_ptrIPfEEEEEEC2ERKSC_RKSH_,($_ZN7cutlass13device_kernelIN5flash19enable_sm80_to_sm89INS1_16FlashAttnBwdSm80INS1_25CollectiveMainloopBwdSm80ILi2ELi2EN4cute5tupleIJNS5_1CILi128EEES8_NS7_ILi64EEEEEENS_10bfloat16_tEfNS_4arch4Sm80ELb0ELb1ELb1ELb1ELb0ELb0ELb0ELb0ELi2ELi4ELi4ELi4ELb0EEENS1_24CollectiveEpilogueBwdGQAISA_fSD_Li256ELb1ELb0EEENS1_19SingleTileSchedulerILb1ELb0ELb0ELi128EEEEEEEEEvNT_6ParamsE$_ZN4cute3eso3ESOILb1ELb0EJNS_6LayoutINS_5tupleIJNS3_IJNS_1CILi2EEES5_EEEEEENS3_IJNS3_IJNS4_ILi8EEENS4_ILi64EEEEEEEEEEEiEEC2ERKSC_RKi - $_ZN7cutlass13device_kernelIN5flash19enable_sm80_to_sm89INS1_16FlashAttnBwdSm80INS1_25CollectiveMainloopBwdSm80ILi2ELi2EN4cute5tupleIJNS5_1CILi128EEES8_NS7_ILi64EEEEEENS_10bfloat16_tEfNS_4arch4Sm80ELb0ELb1ELb1ELb1ELb0ELb0ELb0ELb0ELi2ELi4ELi4ELi4ELb0EEENS1_24CollectiveEpilogueBwdGQAISA_fSD_Li256ELb1ELb0EEENS1_19SingleTileSchedulerILb1ELb0ELb0ELi128EEEEEEEEEvNT_6ParamsE$_ZN4cute3eso3ESOILb1ELb0EJNS_6LayoutINS_5tupleIJNS3_IJNS_1CILi2EEES5_EEEEEENS3_IJNS3_IJNS4_ILi8EEENS4_ILi64EEEEEEEEEEENS_10ViewEngineINS_8smem_ptrIPfEEEEEEC2ERKSC_RKSH_)
$_ZN7cutlass13device_kernelIN5flash19enable_sm80_to_sm89INS1_16FlashAttnBwdSm80INS1_25CollectiveMainloopBwdSm80ILi2ELi2EN4cute5tupleIJNS5_1CILi128EEES8_NS7_ILi64EEEEEENS_10bfloat16_tEfNS_4arch4Sm80ELb0ELb1ELb1ELb1ELb0ELb0ELb0ELb0ELi2ELi4ELi4ELi4ELb0EEENS1_24CollectiveEpilogueBwdGQAISA_fSD_Li256ELb1ELb0EEENS1_19SingleTileSchedulerILb1ELb0ELb0ELi128EEEEEEEEEvNT_6ParamsE$_ZN4cute3eso3ESOILb1ELb0EJNS_6LayoutINS_5tupleIJNS3_IJNS_1CILi2EEES5_EEEEEENS3_IJNS3_IJNS4_ILi8EEENS4_ILi64EEEEEEEEEEENS_10ViewEngineINS_8smem_ptrIPfEEEEEEC2ERKSC_RKSH_:
[----:B------:R-:W-:Y:S02]  /*9470*/  IADD3 R6, R25, -c[0x0][0x20], RZ ;  /* 0x8000080019067a10 */ /* 0x000fe40007ffe0ff */
[----:B------:R-:W-:-:S03]  /*9480*/  MOV R9, 0x0 ;  /* 0x0000000000097802 */ /* 0x000fc60000000f00 */
[----:B------:R1:W-:Y:S01]  /*9490*/  STL.64 [R6], R2 ;  /* 0x0000000206007387 */ /* 0x0003e20000100a00 */
[----:B------:R-:W-:Y:S05]  /*94a0*/  RET.REL.NODEC R8 `(_ZN7cutlass13device_kernelIN5flash19enable_sm80_to_sm89INS1_16FlashAttnBwdSm80INS1_25CollectiveMainloopBwdSm80ILi2ELi2EN4cute5tupleIJNS5_1CILi128EEES8_NS7_ILi64EEEEEENS_10bfloat16_tEfNS_4arch4Sm80ELb0ELb1ELb1ELb1ELb0ELb0ELb0ELb0ELi2ELi4ELi4ELi4ELb0EEENS1_24CollectiveEpilogueBwdGQAISA_fSD_Li256ELb1ELb0EEENS1_19SingleTileSchedulerILb1ELb0ELb0ELi128EEEEEEEEEvNT_6ParamsE) ;  /* 0xffff6b5008007950 */ /* 0x000fea0003c3ffff */
        .type           $_ZN7cutlass13device_kernelIN5flash19enable_sm80_to_sm89INS1_16FlashAttnBwdSm80INS1_25CollectiveMainloopBwdSm80ILi2ELi2EN4cute5tupleIJNS5_1CILi128EEES8_NS7_ILi64EEEEEENS_10bfloat16_tEfNS_4arch4Sm80ELb0ELb1ELb1ELb1ELb0ELb0ELb0ELb0ELi2ELi4ELi4ELi4ELb0EEENS1_24CollectiveEpilogueBwdGQAISA_fSD_Li256ELb1ELb0EEENS1_19SingleTileSchedulerILb1ELb0ELb0ELi128EEEEEEEEEvNT_6ParamsE$_ZN4cute3eso3ESOILb1ELb0EJNS_6LayoutINS_5tupleIJNS3_IJNS_1CILi2EEES5_EEEEEENS3_IJNS3_IJNS4_ILi8EEENS4_ILi64EEEEEEEEEEEiEEC2ERKSC_RKi,@function
        .size           $_ZN7cutlass13device_kernelIN5flash19enable_sm80_to_sm89INS1_16FlashAttnBwdSm80INS1_25CollectiveMainloopBwdSm80ILi2ELi2EN4cute5tupleIJNS5_1CILi128EEES8_NS7_ILi64EEEEEENS_10bfloat16_tEfNS_4arch4Sm80ELb0ELb1ELb1ELb1ELb0ELb0ELb0ELb0ELi2ELi4ELi4ELi4ELb0EEENS1_24CollectiveEpilogueBwdGQAISA_fSD_Li256ELb1ELb0EEENS1_19SingleTileSchedulerILb1ELb0ELb0ELi128EEEEEEEEEvNT_6ParamsE$_ZN4cute3eso3ESOILb1ELb0EJNS_6LayoutINS_5tupleIJNS3_IJNS_1CILi2EEES5_EEEEEENS3_IJNS3_IJNS4_ILi8EEENS4_ILi64EEEEEEEEEEEiEEC2ERKSC_RKi,($_ZN7cutlass13device_kernelIN5flash19enable_sm80_to_sm89INS1_16FlashAttnBwdSm80INS1_25CollectiveMainloopBwdSm80ILi2ELi2EN4cute5tupleIJNS5_1CILi128EEES8_NS7_ILi64EEEEEENS_10bfloat16_tEfNS_4arch4Sm80ELb0ELb1ELb1ELb1ELb0ELb0ELb0ELb0ELi2ELi4ELi4ELi4ELb0EEENS1_24CollectiveEpilogueBwdGQAISA_fSD_Li256ELb1ELb0EEENS1_19SingleTileSchedulerILb1ELb0ELb0ELi128EEEEEEEEEvNT_6ParamsE$_ZN4cute3eso3ESOILb1ELb0EJNS_6LayoutINS_5tupleIJNS3_IJNS_1CILi2EEES5_EEENS3_IJS5_NS4_ILi8EEEEEEEEENS3_IJNS3_IJNS_11ScaledBasisIS7_JLi0EEEENSA_INS4_ILi64EEEJLi0EEEEEEENS3_IJNSA_INS4_ILi1EEEJLi1EEEENSA_INS4_ILi16EEEJLi1EEEEEEEEEEEENS_10ViewEngineINS_23ArithmeticTupleIteratorINS_15ArithmeticTupleIJNS4_ILi0EEESP_EEEEEEEEEC2ERKSL_RKSS_ - $_ZN7cutlass13device_kernelIN5flash19enable_sm80_to_sm89INS1_16FlashAttnBwdSm80INS1_25CollectiveMainloopBwdSm80ILi2ELi2EN4cute5tupleIJNS5_1CILi128EEES8_NS7_ILi64EEEEEENS_10bfloat16_tEfNS_4arch4Sm80ELb0ELb1ELb1ELb1ELb0ELb0ELb0ELb0ELi2ELi4ELi4ELi4ELb0EEENS1_24CollectiveEpilogueBwdGQAISA_fSD_Li256ELb1ELb0EEENS1_19SingleTileSchedulerILb1ELb0ELb0ELi128EEEEEEEEEvNT_6ParamsE$_ZN4cute3eso3ESOILb1ELb0EJNS_6LayoutINS_5tupleIJNS3_IJNS_1CILi2EEES5_EEEEEENS3_IJNS3_IJNS4_ILi8EEENS4_ILi64EEEEEEEEEEEiEEC2ERKSC_RKi)
$_ZN7cutlass13device_kernelIN5flash19enable_sm80_to_sm89INS1_16FlashAttnBwdSm80INS1_25CollectiveMainloopBwdSm80ILi2ELi2EN4cute5tupleIJNS5_1CILi128EEES8_NS7_ILi64EEEEEENS_10bfloat16_tEfNS_4arch4Sm80ELb0ELb1ELb1ELb1ELb0ELb0ELb0ELb0ELi2ELi4ELi4ELi4ELb0EEENS1_24CollectiveEpilogueBwdGQAISA_fSD_Li256ELb1ELb0EEENS1_19SingleTileSchedulerILb1ELb0ELb0ELi128EEEEEEEEEvNT_6ParamsE$_ZN4cute3eso3ESOILb1ELb0EJNS_6LayoutINS_5tupleIJNS3_IJNS_1CILi2EEES5_EEEEEENS3_IJNS3_IJNS4_ILi8EEENS4_ILi64EEEEEEEEEEEiEEC2ERKSC_RKi:
[----:B------:R-:W-:Y:S01]  /*94b0*/  IADD3 R2, R25, -c[0x0][0x20], RZ ;  /* 0x8000080019027a10 */ /* 0x000fe20007ffe0ff */
[----:B------:R-:W-:Y:S01]  /*94c0*/  IMAD.MOV.U32 R8, RZ, RZ, R6 ;  /* 0x000000ffff087224 */ /* 0x000fe200078e0006 */
[----:B------:R-:W-:-:S03]  /*94d0*/  MOV R9, 0x0 ;  /* 0x0000000000097802 */ /* 0x000fc60000000f00 */
[----:B------:R1:W-:Y:S01]  /*94e0*/  STL [R2], R3 ;  /* 0x0000000302007387 */ /* 0x0003e20000100800 */
[----:B------:R-:W-:Y:S05]  /*94f0*/  RET.REL.NODEC R8 `(_ZN7cutlass13device_kernelIN5flash19enable_sm80_to_sm89INS1_16FlashAttnBwdSm80INS1_25CollectiveMainloopBwdSm80ILi2ELi2EN4cute5tupleIJNS5_1CILi128EEES8_NS7_ILi64EEEEEENS_10bfloat16_tEfNS_4arch4Sm80ELb0ELb1ELb1ELb1ELb0ELb0ELb0ELb0ELi2ELi4ELi4ELi4ELb0EEENS1_24CollectiveEpilogueBwdGQAISA_fSD_Li256ELb1ELb0EEENS1_19SingleTileSchedulerILb1ELb0ELb0ELi128EEEEEEEEEvNT_6ParamsE) ;  /* 0xffff6b0008007950 */ /* 0x000fea0003c3ffff */
        .type           $_ZN7cutlass13device_kernelIN5flash19enable_sm80_to_sm89INS1_16FlashAttnBwdSm80INS1_25CollectiveMainloopBwdSm80ILi2ELi2EN4cute5tupleIJNS5_1CILi128EEES8_NS7_ILi64EEEEEENS_10bfloat16_tEfNS_4arch4Sm80ELb0ELb1ELb1ELb1ELb0ELb0ELb0ELb0ELi2ELi4ELi4ELi4ELb0EEENS1_24CollectiveEpilogueBwdGQAISA_fSD_Li256ELb1ELb0EEENS1_19SingleTileSchedulerILb1ELb0ELb0ELi128EEEEEEEEEvNT_6ParamsE$_ZN4cute3eso3ESOILb1ELb0EJNS_6LayoutINS_5tupleIJNS3_IJNS_1CILi2EEES5_EEENS3_IJS5_NS4_ILi8EEEEEEEEENS3_IJNS3_IJNS_11ScaledBasisIS7_JLi0EEEENSA_INS4_ILi64EEEJLi0EEEEEEENS3_IJNSA_INS4_ILi1EEEJLi1EEEENSA_INS4_ILi16EEEJLi1EEEEEEEEEEEENS_10ViewEngineINS_23ArithmeticTupleIteratorINS_15ArithmeticTupleIJNS4_ILi0EEESP_EEEEEEEEEC2ERKSL_RKSS_,@function
        .size           $_ZN7cutlass13device_kernelIN5flash19enable_sm80_to_sm89INS1_16FlashAttnBwdSm80INS1_25CollectiveMainloopBwdSm80ILi2ELi2EN4cute5tupleIJNS5_1CILi128EEES8_NS7_ILi64EEEEEENS_10bfloat16_tEfNS_4arch4Sm80ELb0ELb1ELb1ELb1ELb0ELb0ELb0ELb0ELi2ELi4ELi4ELi4ELb0EEENS1_24CollectiveEpilogueBwdGQAISA_fSD_Li256ELb1ELb0EEENS1_19SingleTileSchedulerILb1ELb0ELb0ELi128EEEEEEEEEvNT_6ParamsE$_ZN4cute3eso3ESOILb1ELb0EJNS_6LayoutINS_5tupleIJNS3_IJNS_1CILi2EEES5_EEENS3_IJS5_NS4_ILi8EEEEEEEEENS3_IJNS3_IJNS_11ScaledBasisIS7_JLi0EEEENSA_INS4_ILi64EEEJLi0EEEEEEENS3_IJNSA_INS4_ILi1EEEJLi1EEEENSA_INS4_ILi16EEEJLi1EEEEEEEEEEEENS_10ViewEngineINS_23ArithmeticTupleIteratorINS_15ArithmeticTupleIJNS4_ILi0EEESP_EEEEEEEEEC2ERKSL_RKSS_,($_ZN7cutlass13device_kernelIN5flash19enable_sm80_to_sm89INS1_16FlashAttnBwdSm80INS1_25CollectiveMainloopBwdSm80ILi2ELi2EN4cute5tupleIJNS5_1CILi128EEES8_NS7_ILi64EEEEEENS_10bfloat16_tEfNS_4arch4Sm80ELb0ELb1ELb1ELb1ELb0ELb0ELb0ELb0ELi2ELi4ELi4ELi4ELb0EEENS1_24CollectiveEpilogueBwdGQAISA_fSD_Li256ELb1ELb0EEENS1_19SingleTileSchedulerILb1ELb0ELb0ELi128EEEEEEEEEvNT_6ParamsE$_ZN4cute3eso3ESOILb1ELb0EJNS_6LayoutINS_5tupleIJNS3_IJNS_1CILi2EEES5_EEENS3_IJS5_NS4_ILi8EEEEEEEEENS3_IJNS3_IJNS_11ScaledBasisIS7_JLi0EEEENSA_INS4_ILi64EEEJLi0EEEEEEENS3_IJNSA_INS4_ILi1EEEJLi1EEEENSA_INS4_ILi16EEEJLi1EEEEEEEEEEEENS_10ViewEngineINS_23ArithmeticTupleIteratorINS_15ArithmeticTupleIJiiEEEEEEEEEC2ERKSL_RKSR_ - $_ZN7cutlass13device_kernelIN5flash19enable_sm80_to_sm89INS1_16FlashAttnBwdSm80INS1_25CollectiveMainloopBwdSm80ILi2ELi2EN4cute5tupleIJNS5_1CILi128EEES8_NS7_ILi64EEEEEENS_10bfloat16_tEfNS_4arch4Sm80ELb0ELb1ELb1ELb1ELb0ELb0ELb0ELb0ELi2ELi4ELi4ELi4ELb0EEENS1_24CollectiveEpilogueBwdGQAISA_fSD_Li256ELb1ELb0EEENS1_19SingleTileSchedulerILb1ELb0ELb0ELi128EEEEEEEEEvNT_6ParamsE$_ZN4cute3eso3ESOILb1ELb0EJNS_6LayoutINS_5tupleIJNS3_IJNS_1CILi2EEES5_EEENS3_IJS5_NS4_ILi8EEEEEEEEENS3_IJNS3_IJNS_11ScaledBasisIS7_JLi0EEEENSA_INS4_ILi64EEEJLi0EEEEEEENS3_IJNSA_INS4_ILi1EEEJLi1EEEENSA_INS4_ILi16EEEJLi1EEEEEEEEEEEENS_10ViewEngineINS_23ArithmeticTupleIteratorINS_15ArithmeticTupleIJNS4_ILi0EEESP_EEEEEEEEEC2ERKSL_RKSS_)
$_ZN7cutlass13device_kernelIN5flash19enable_sm80_to_sm89INS1_16FlashAttnBwdSm80INS1_25CollectiveMainloopBwdSm80ILi2ELi2EN4cute5tupleIJNS5_1CILi128EEES8_NS7_ILi64EEEEEENS_10bfloat16_tEfNS_4arch4Sm80ELb0ELb1ELb1ELb1ELb0ELb0ELb0ELb0ELi2ELi4ELi4ELi4ELb0EEENS1_24CollectiveEpilogueBwdGQAISA_fSD_Li256ELb1ELb0EEENS1_19SingleTileSchedulerILb1ELb0ELb0ELi128EEEEEEEEEvNT_6ParamsE$_ZN4cute3eso3ESOILb1ELb0EJNS_6LayoutINS_5tupleIJNS3_IJNS_1CILi2EEES5_EEENS3_IJS5_NS4_ILi8EEEEEEEEENS3_IJNS3_IJNS_11ScaledBasisIS7_JLi0EEEENSA_INS4_ILi64EEEJLi0EEEEEEENS3_IJNSA_INS4_ILi1EEEJLi1EEEENSA_INS4_ILi16EEEJLi1EEEEEEEEEEEENS_10ViewEngineINS_23ArithmeticTupleIteratorINS_15ArithmeticTupleIJNS4_ILi0EEESP_EEEEEEEEEC2ERKSL_RKSS_:
[----:B------:R-:W-:Y:S01]  /*9500*/  IADD3 R51, R51, -c[0x0][0x20], RZ ;  /* 0x8000080033337a10 */ /* 0x000fe20007ffe0ff */
[----:B------:R-:W-:Y:S01]  /*9510*/  IMAD.MOV.U32 R8, RZ, RZ, R2 ;  /* 0x000000ffff087224 */ /* 0x000fe200078e0002 */
[----:B------:R-:W-:Y:S01]  /*9520*/  PRMT R3, RZ, 0x7610, R3 ;  /* 0x00007610ff037816 */ /* 0x000fe20000000003 */
[----:B------:R-:W-:-:S04]  /*9530*/  IMAD.MOV.U32 R9, RZ, RZ, 0x0 ;  /* 0x00000000ff097424 */ /* 0x000fc800078e00ff */
[----:B------:R1:W-:Y:S01]  /*9540*/  STL.U8 [R51], R3 ;  /* 0x0000000333007387 */ /* 0x0003e20000100000 */
[----:B------:R-:W-:Y:S05]  /*9550*/  RET.REL.NODEC R8 `(_ZN7cutlass13device_kernelIN5flash19enable_sm80_to_sm89INS1_16FlashAttnBwdSm80INS1_25CollectiveMainloopBwdSm80ILi2ELi2EN4cute5tupleIJNS5_1CILi128EEES8_NS7_ILi64EEEEEENS_10bfloat16_tEfNS_4arch4Sm80ELb0ELb1ELb1ELb1ELb0ELb0ELb0ELb0ELi2ELi4ELi4ELi4ELb0EEENS1_24CollectiveEpilogueBwdGQAISA_fSD_Li256ELb1ELb0EEENS1_19SingleTileSchedulerILb1ELb0ELb0ELi128EEEEEEEEEvNT_6ParamsE) ;  /* 0xffff6aa008007950 */ /* 0x000fea0003c3ffff */
        .type           $_ZN7cutlass13device_kernelIN5flash19enable_sm80_to_sm89INS1_16FlashAttnBwdSm80INS1_25CollectiveMainloopBwdSm80ILi2ELi2EN4cute5tupleIJNS5_1CILi128EEES8_NS7_ILi64EEEEEENS_10bfloat16_tEfNS_4arch4Sm80ELb0ELb1ELb1ELb1ELb0ELb0ELb0ELb0ELi2ELi4ELi4ELi4ELb0EEENS1_24CollectiveEpilogueBwdGQAISA_fSD_Li256ELb1ELb0EEENS1_19SingleTileSchedulerILb1ELb0ELb0ELi128EEEEEEEEEvNT_6ParamsE$_ZN4cute3eso3ESOILb1ELb0EJNS_6LayoutINS_5tupleIJNS3_IJNS_1CILi2EEES5_EEENS3_IJS5_NS4_ILi8EEEEEEEEENS3_IJNS3_IJNS_11ScaledBasisIS7_JLi0EEEENSA_INS4_ILi64EEEJLi0EEEEEEENS3_IJNSA_INS4_ILi1EEEJLi1EEEENSA_INS4_ILi16EEEJLi1EEEEEEEEEEEENS_10ViewEngineINS_23ArithmeticTupleIteratorINS_15ArithmeticTupleIJiiEEEEEEEEEC2ERKSL_RKSR_,@function
        .size           $_ZN7cutlass13device_kernelIN5flash19enable_sm80_to_sm89INS1_16FlashAttnBwdSm80INS1_25CollectiveMainloopBwdSm80ILi2ELi2EN4cute5tupleIJNS5_1CILi128EEES8_NS7_ILi64EEEEEENS_10bfloat16_tEfNS_4arch4Sm80ELb0ELb1ELb1ELb1ELb0ELb0ELb0ELb0ELi2ELi4ELi4ELi4ELb0EEENS1_24CollectiveEpilogueBwdGQAISA_fSD_Li256ELb1ELb0EEENS1_19SingleTileSchedulerILb1ELb0ELb0ELi128EEEEEEEEEvNT_6ParamsE$_ZN4cute3eso3ESOILb1ELb0EJNS_6LayoutINS_5tupleIJNS3_IJNS_1CILi2EEES5_EEENS3_IJS5_NS4_ILi8EEEEEEEEENS3_IJNS3_IJNS_11ScaledBasisIS7_JLi0EEEENSA_INS4_ILi64EEEJLi0EEEEEEENS3_IJNSA_INS4_ILi1EEEJLi1EEEENSA_INS4_ILi16EEEJLi1EEEEEEEEEEEENS_10ViewEngineINS_23ArithmeticTupleIteratorINS_15ArithmeticTupleIJiiEEEEEEEEEC2ERKSL_RKSR_,($_ZN7cutlass13device_kernelIN5flash19enable_sm80_to_sm89INS1_16FlashAttnBwdSm80INS1_25CollectiveMainloopBwdSm80ILi2ELi2EN4cute5tupleIJNS5_1CILi128EEES8_NS7_ILi64EEEEEENS_10bfloat16_tEfNS_4arch4Sm80ELb0ELb1ELb1ELb1ELb0ELb0ELb0ELb0ELi2ELi4ELi4ELi4ELb0EEENS1_24CollectiveEpilogueBwdGQAISA_fSD_Li256ELb1ELb0EEENS1_19SingleTileSchedulerILb1ELb0ELb0ELi128EEEEEEEEEvNT_6ParamsE$_ZN4cute3eso3ESOILb1ELb0EJNS_6LayoutINS_5tupleIJNS3_IJNS_1CILi2EEES5_EEENS3_IJS5_NS4_ILi8EEEEEEEEENS3_IJNS3_IJS5_NS4_ILi4EEEEEENS3_IJNS4_ILi1EEES7_EEEEEEEENS_10ViewEngineIPfEEEEC2ERKSF_RKSI_ - $_ZN7cutlass13device_kernelIN5flash19enable_sm80_to_sm89INS1_16FlashAttnBwdSm80INS1_25CollectiveMainloopBwdSm80ILi2ELi2EN4cute5tupleIJNS5_1CILi128EEES8_NS7_ILi64EEEEEENS_10bfloat16_tEfNS_4arch4Sm80ELb0ELb1ELb1ELb1ELb0ELb0ELb0ELb0ELi2ELi4ELi4ELi4ELb0EEENS1_24CollectiveEpilogueBwdGQAISA_fSD_Li256ELb1ELb0EEENS1_19SingleTileSchedulerILb1ELb0ELb0ELi128EEEEEEEEEvNT_6ParamsE$_ZN4cute3eso3ESOILb1ELb0EJNS_6LayoutINS_5tupleIJNS3_IJNS_1CILi2EEES5_EEENS3_IJS5_NS4_ILi8EEEEEEEEENS3_IJNS3_IJNS_11ScaledBasisIS7_JLi0EEEENSA_INS4_ILi64EEEJLi0EEEEEEENS3_IJNSA_INS4_ILi1EEEJLi1EEEENSA_INS4_ILi16EEEJLi1EEEEEEEEEEEENS_10ViewEngineINS_23ArithmeticTupleIteratorINS_15ArithmeticTupleIJiiEEEEEEEEEC2ERKSL_RKSR_)
$_ZN7cutlass13device_kernelIN5flash19enable_sm80_to_sm89INS1_16FlashAttnBwdSm80INS1_25CollectiveMainloopBwdSm80ILi2ELi2EN4cute5tupleIJNS5_1CILi128EEES8_NS7_ILi64EEEEEENS_10bfloat16_tEfNS_4arch4Sm80ELb0ELb1ELb1ELb1ELb0ELb0ELb0ELb0ELi2ELi4ELi4ELi4ELb0EEENS1_24CollectiveEpilogueBwdGQAISA_fSD_Li256ELb1ELb0EEENS1_19SingleTileSchedulerILb1ELb0ELb0ELi128EEEEEEEEEvNT_6ParamsE$_ZN4cute3eso3ESOILb1ELb0EJNS_6LayoutINS_5tupleIJNS3_IJNS_1CILi2EEES5_EEENS3_IJS5_NS4_ILi8EEEEEEEEENS3_IJNS3_IJNS_11ScaledBasisIS7_JLi0EEEENSA_INS4_ILi64EEEJLi0EEEEEEENS3_IJNSA_INS4_ILi1EEEJLi1EEEENSA_INS4_ILi16EEEJLi1EEEEEEEEEEEENS_10ViewEngineINS_23ArithmeticTupleIteratorINS_15ArithmeticTupleIJiiEEEEEEEEEC2ERKSL_RKSR_:
[----:B------:R-:W-:Y:S01]  /*9560*/  IADD3 R4, R15, -c[0x0][0x20], RZ ;  /* 0x800008000f047a10 */ /* 0x000fe20007ffe0ff */
[----:B------:R-:W-:Y:S01]  /*9570*/  IMAD.MOV.U32 R8, RZ, RZ, R6 ;  /* 0x000000ffff087224 */ /* 0x000fe200078e0006 */
[----:B------:R-:W-:-:S03]  /*9580*/  MOV R9, 0x0 ;  /* 0x0000000000097802 */ /* 0x000fc60000000f00 */
[----:B------:R1:W-:Y:S04]  /*9590*/  STL [R4], R2 ;  /* 0x0000000204007387 */ /* 0x0003e80000100800 */
[----:B------:R1:W-:Y:S01]  /*95a0*/  STL [R4+0x4], R3 ;  /* 0x0000040304007387 */ /* 0x0003e20000100800 */
[----:B------:R-:W-:Y:S05]  /*95b0*/  RET.REL.NODEC R8 `(_ZN7cutlass13device_kernelIN5flash19enable_sm80_to_sm89INS1_16FlashAttnBwdSm80INS1_25CollectiveMainloopBwdSm80ILi2ELi2EN4cute5tupleIJNS5_1CILi128EEES8_NS7_ILi64EEEEEENS_10bfloat16_tEfNS_4arch4Sm80ELb0ELb1ELb1ELb1ELb0ELb0ELb0ELb0ELi2ELi4ELi4ELi4ELb0EEENS1_24CollectiveEpilogueBwdGQAISA_fSD_Li256ELb1ELb0EEENS1_19SingleTileSchedulerILb1ELb0ELb0ELi128EEEEEEEEEvNT_6ParamsE) ;  /* 0xffff6a4008007950 */ /* 0x000fea0003c3ffff */
        .type           $_ZN7cutlass13device_kernelIN5flash19enable_sm80_to_sm89INS1_16FlashAttnBwdSm80INS1_25CollectiveMainloopBwdSm80ILi2ELi2EN4cute5tupleIJNS5_1CILi128EEES8_NS7_ILi64EEEEEENS_10bfloat16_tEfNS_4arch4Sm80ELb0ELb1ELb1ELb1ELb0ELb0ELb0ELb0ELi2ELi4ELi4ELi4ELb0EEENS1_24CollectiveEpilogueBwdGQAISA_fSD_Li256ELb1ELb0EEENS1_19SingleTileSchedulerILb1ELb0ELb0ELi128EEEEEEEEEvNT_6ParamsE$_ZN4cute3eso3ESOILb1ELb0EJNS_6LayoutINS_5tupleIJNS3_IJNS_1CILi2EEES5_EEENS3_IJS5_NS4_ILi8EEEEEEEEENS3_IJNS3_IJS5_NS4_ILi4EEEEEENS3_IJNS4_ILi1EEES7_EEEEEEEENS_10ViewEngineIPfEEEEC2ERKSF_RKSI_,@function
        .size           $_ZN7cutlass13device_kernelIN5flash19enable_sm80_to_sm89INS1_16FlashAttnBwdSm80INS1_25CollectiveMainloopBwdSm80ILi2ELi2EN4cute5tupleIJNS5_1CILi128EEES8_NS7_ILi64EEEEEENS_10bfloat16_tEfNS_4arch4Sm80ELb0ELb1ELb1ELb1ELb0ELb0ELb0ELb0ELi2ELi4ELi4ELi4ELb0EEENS1_24CollectiveEpilogueBwdGQAISA_fSD_Li256ELb1ELb0EEENS1_19SingleTileSchedulerILb1ELb0ELb0ELi128EEEEEEEEEvNT_6ParamsE$_ZN4cute3eso3ESOILb1ELb0EJNS_6LayoutINS_5tupleIJNS3_IJNS_1CILi2EEES5_EEENS3_IJS5_NS4_ILi8EEEEEEEEENS3_IJNS3_IJS5_NS4_ILi4EEEEEENS3_IJNS4_ILi1EEES7_EEEEEEEENS_10ViewEngineIPfEEEEC2ERKSF_RKSI_,($_ZN7cutlass13device_kernelIN5flash19enable_sm80_to_sm89INS1_16FlashAttnBwdSm80INS1_25CollectiveMainloopBwdSm80ILi2ELi2EN4cute5tupleIJNS5_1CILi128EEES8_NS7_ILi64EEEEEENS_10bfloat16_tEfNS_4arch4Sm80ELb0ELb1ELb1ELb1ELb0ELb0ELb0ELb0ELi2ELi4ELi4ELi4ELb0EEENS1_24CollectiveEpilogueBwdGQAISA_fSD_Li256ELb1ELb0EEENS1_19SingleTileSchedulerILb1ELb0ELb0ELi128EEEEEEEEEvNT_6ParamsE$_ZN4cute3eso3ESOILb1ELb0EJNS_6LayoutINS_5tupleIJNS3_IJNS_1CILi2EEES5_EEENS4_ILi8EEEEEENS3_IJNS3_IJNS4_ILi1EEES5_EEENS4_ILi4EEEEEEEENS_10ViewEngineIPN7cutlass10bfloat16_tEEEEEC2ERKSD_RKSI_ - $_ZN7cutlass13device_kernelIN5flash19enable_sm80_to_sm89INS1_16FlashAttnBwdSm80INS1_25CollectiveMainloopBwdSm80ILi2ELi2EN4cute5tupleIJNS5_1CILi128EEES8_NS7_ILi64EEEEEENS_10bfloat16_tEfNS_4arch4Sm80ELb0ELb1ELb1ELb1ELb0ELb0ELb0ELb0ELi2ELi4ELi4ELi4ELb0EEENS1_24CollectiveEpilogueBwdGQAISA_fSD_Li256ELb1ELb0EEENS1_19SingleTileSchedulerILb1ELb0ELb0ELi128EEEEEEEEEvNT_6ParamsE$_ZN4cute3eso3ESOILb1ELb0EJNS_6LayoutINS_5tupleIJNS3_IJNS_1CILi2EEES5_EEENS3_IJS5_NS4_ILi8EEEEEEEEENS3_IJNS3_IJS5_NS4_ILi4EEEEEENS3_IJNS4_ILi1EEES7_EEEEEEEENS_10ViewEngineIPfEEEEC2ERKSF_RKSI_)
$_ZN7cutlass13device_kernelIN5flash19enable_sm80_to_sm89INS1_16FlashAttnBwdSm80INS1_25CollectiveMainloopBwdSm80ILi2ELi2EN4cute5tupleIJNS5_1CILi128EEES8_NS7_ILi64EEEEEENS_10bfloat16_tEfNS_4arch4Sm80ELb0ELb1ELb1ELb1ELb0ELb0ELb0ELb0ELi2ELi4ELi4ELi4ELb0EEENS1_24CollectiveEpilogueBwdGQAISA_fSD_Li256ELb1ELb0EEENS1_19SingleTileSchedulerILb1ELb0ELb0ELi128EEEEEEEEEvNT_6ParamsE$_ZN4cute3eso3ESOILb1ELb0EJNS_6LayoutINS_5tupleIJNS3_IJNS_1CILi2EEES5_EEENS3_IJS5_NS4_ILi8EEEEEEEEENS3_IJNS3_IJS5_NS4_ILi4EEEEEENS3_IJNS4_ILi1EEES7_EEEEEEEENS_10ViewEngineIPfEEEEC2ERKSF_RKSI_:
[----:B------:R-:W-:Y:S01]  /*95c0*/  IADD3 R4, R15, -c[0x0][0x20], RZ ;  /* 0x800008000f047a10 */ /* 0x000fe20007ffe0ff */
[----:B------:R-:W-:Y:S01]  /*95d0*/  IMAD.MOV.U32 R8, RZ, RZ, R20 ;  /* 0x000000ffff087224 */ /* 0x000fe200078e0014 */
[----:B------:R-:W-:Y:S01]  /*95e0*/  MOV R10, R6 ;  /* 0x00000006000a7202 */ /* 0x000fe20000000f00 */
[----:B------:R-:W-:Y:S01]  /*95f0*/  IMAD.MOV.U32 R9, RZ, RZ, R54 ;  /* 0x000000ffff097224 */ /* 0x000fe200078e0036 */
[----:B------:R-:W-:-:S04]  /*9600*/  MOV R11, 0x0 ;  /* 0x00000000000b7802 */ /* 0x000fc80000000f00 */
[----:B------:R1:W-:Y:S01]  /*9610*/  STL.64 [R4], R8 ;  /* 0x0000000804007387 */ /* 0x0003e20000100a00 */
[----:B------:R-:W-:Y:S05]  /*9620*/  RET.REL.NODEC R10 `(_ZN7cutlass13device_kernelIN5flash19enable_sm80_to_sm89INS1_16FlashAttnBwdSm80INS1_25CollectiveMainloopBwdSm80ILi2ELi2EN4cute5tupleIJNS5_1CILi128EEES8_NS7_ILi64EEEEEENS_10bfloat16_tEfNS_4arch4Sm80ELb0ELb1ELb1ELb1ELb0ELb0ELb0ELb0ELi2ELi4ELi4ELi4ELb0EEENS1_24CollectiveEpilogueBwdGQAISA_fSD_Li256ELb1ELb0EEENS1_19SingleTileSchedulerILb1ELb0ELb0ELi128EEEEEEEEEvNT_6ParamsE) ;  /* 0xffff69d00a007950 */ /* 0x000fea0003c3ffff */
        .type           $_ZN7cutlass13device_kernelIN5flash19enable_sm80_to_sm89INS1_16FlashAttnBwdSm80INS1_25CollectiveMainloopBwdSm80ILi2ELi2EN4cute5tupleIJNS5_1CILi128EEES8_NS7_ILi64EEEEEENS_10bfloat16_tEfNS_4arch4Sm80ELb0ELb1ELb1ELb1ELb0ELb0ELb0ELb0ELi2ELi4ELi4ELi4ELb0EEENS1_24CollectiveEpilogueBwdGQAISA_fSD_Li256ELb1ELb0EEENS1_19SingleTileSchedulerILb1ELb0ELb0ELi128EEEEEEEEEvNT_6ParamsE$_ZN4cute3eso3ESOILb1ELb0EJNS_6LayoutINS_5tupleIJNS3_IJNS_1CILi2EEES5_EEENS4_ILi8EEEEEENS3_IJNS3_IJNS4_ILi1EEES5_EEENS4_ILi4EEEEEEEENS_10ViewEngineIPN7cutlass10bfloat16_tEEEEEC2ERKSD_RKSI_,@function
        .size           $_ZN7cutlass13device_kernelIN5flash19enable_sm80_to_sm89INS1_16FlashAttnBwdSm80INS1_25CollectiveMainloopBwdSm80ILi2ELi2EN4cute5tupleIJNS5_1CILi128EEES8_NS7_ILi64EEEEEENS_10bfloat16_tEfNS_4arch4Sm80ELb0ELb1ELb1ELb1ELb0ELb0ELb0ELb0ELi2ELi4ELi4ELi4ELb0EEENS1_24CollectiveEpilogueBwdGQAISA_fSD_Li256ELb1ELb0EEENS1_19SingleTileSchedulerILb1ELb0ELb0ELi128EEEEEEEEEvNT_6ParamsE$_ZN4cute3eso3ESOILb1ELb0EJNS_6LayoutINS_5tupleIJNS3_IJNS_1CILi2EEES5_EEENS4_ILi8EEEEEENS3_IJNS3_IJNS4_ILi1EEES5_EEENS4_ILi4EEEEEEEENS_10ViewEngineIPN7cutlass10bfloat16_tEEEEEC2ERKSD_RKSI_,($_ZN7cutlass13device_kernelIN5flash19enable_sm80_to_sm89INS1_16FlashAttnBwdSm80INS1_25CollectiveMainloopBwdSm80ILi2ELi2EN4cute5tupleIJNS5_1CILi128EEES8_NS7_ILi64EEEEEENS_10bfloat16_tEfNS_4arch4Sm80ELb0ELb1ELb1ELb1ELb0ELb0ELb0ELb0ELi2ELi4ELi4ELi4ELb0EEENS1_24CollectiveEpilogueBwdGQAISA_fSD_Li256ELb1ELb0EEENS1_19SingleTileSchedulerILb1ELb0ELb0ELi128EEEEEEEEEvNT_6ParamsE$_ZN4cute3eso3ESOILb1ELb0EJNS_6LayoutINS_5tupleIJNS3_IJNS_1CILi2EEES5_EEENS4_ILi8EEEEEENS3_IJNS3_IJNS4_ILi1EEES5_EEENS4_ILi4EEEEEEEEiEEC2ERKSD_RKi - $_ZN7cutlass13device_kernelIN5flash19enable_sm80_to_sm89INS1_16FlashAttnBwdSm80INS1_25CollectiveMainloopBwdSm80ILi2ELi2EN4cute5tupleIJNS5_1CILi128EEES8_NS7_ILi64EEEEEENS_10bfloat16_tEfNS_4arch4Sm80ELb0ELb1ELb1ELb1ELb0ELb0ELb0ELb0ELi2ELi4ELi4ELi4ELb0EEENS1_24CollectiveEpilogueBwdGQAISA_fSD_Li256ELb1ELb0EEENS1_19SingleTileSchedulerILb1ELb0ELb0ELi128EEEEEEEEEvNT_6ParamsE$_ZN4cute3eso3ESOILb1ELb0EJNS_6LayoutINS_5tupleIJNS3_IJNS_1CILi2EEES5_EEENS4_ILi8EEEEEENS3_IJNS3_IJNS4_ILi1EEES5_EEENS4_ILi4EEEEEEEENS_10ViewEngineIPN7cutlass10bfloat16_tEEEEEC2ERKSD_RKSI_)
$_ZN7cutlass13device_kernelIN5flash19enable_sm80_to_sm89INS1_16FlashAttnBwdSm80INS1_25CollectiveMainloopBwdSm80ILi2ELi2EN4cute5tupleIJNS5_1CILi128EEES8_NS7_ILi64EEEEEENS_10bfloat16_tEfNS_4arch4Sm80ELb0ELb1ELb1ELb1ELb0ELb0ELb0ELb0ELi2ELi4ELi4ELi4ELb0EEENS1_24CollectiveEpilogueBwdGQAISA_fSD_Li256ELb1ELb0EEENS1_19SingleTileSchedulerILb1ELb0ELb0ELi128EEEEEEEEEvNT_6ParamsE$_ZN4cute3eso3ESOILb1ELb0EJNS_6LayoutINS_5tupleIJNS3_IJNS_1CILi2EEES5_EEENS4_ILi8EEEEEENS3_IJNS3_IJNS4_ILi1EEES5_EEENS4_ILi4EEEEEEEENS_10ViewEngineIPN7cutlass10bfloat16_tEEEEEC2ERKSD_RKSI_:
[----:B------:R-:W-:Y:S01]  /*9630*/  IADD3 R2, R25, -c[0x0][0x20], RZ ;  /* 0x8000080019027a10 */ /* 0x000fe20007ffe0ff */
[----:B------:R-:W-:Y:S01]  /*9640*/  IMAD.MOV.U32 R7, RZ, RZ, R3 ;  /* 0x000000ffff077224 */ /* 0x000fe200078e0003 */
[----:B------:R-:W-:-:S04]  /*9650*/  MOV R5, 0x0 ;  /* 0x0000000000057802 */ /* 0x000fc80000000f00 */
[----:B------:R1:W-:Y:S01]  /*9660*/  STL.64 [R2], R6 ;  /* 0x0000000602007387 */ /* 0x0003e20000100a00 */
[----:B------:R-:W-:Y:S05]  /*9670*/  RET.REL.NODEC R4 `(_ZN7cutlass13device_kernelIN5flash19enable_sm80_to_sm89INS1_16FlashAttnBwdSm80INS1_25CollectiveMainloopBwdSm80ILi2ELi2EN4cute5tupleIJNS5_1CILi128EEES8_NS7_ILi64EEEEEENS_10bfloat16_tEfNS_4arch4Sm80ELb0ELb1ELb1ELb1ELb0ELb0ELb0ELb0ELi2ELi4ELi4ELi4ELb0EEENS1_24CollectiveEpilogueBwdGQAISA_fSD_Li256ELb1ELb0EEENS1_19SingleTileSchedulerILb1ELb0ELb0ELi128EEEEEEEEEvNT_6ParamsE) ;  /* 0xffff698004007950 */ /* 0x000fea0003c3ffff */
        .type           $_ZN7cutlass13device_kernelIN5flash19enable_sm80_to_sm89INS1_16FlashAttnBwdSm80INS1_25CollectiveMainloopBwdSm80ILi2ELi2EN4cute5tupleIJNS5_1CILi128EEES8_NS7_ILi64EEEEEENS_10bfloat16_tEfNS_4arch4Sm80ELb0ELb1ELb1ELb1ELb0ELb0ELb0ELb0ELi2ELi4ELi4ELi4ELb0EEENS1_24CollectiveEpilogueBwdGQAISA_fSD_Li256ELb1ELb0EEENS1_19SingleTileSchedulerILb1ELb0ELb0ELi128EEEEEEEEEvNT_6ParamsE$_ZN4cute3eso3ESOILb1ELb0EJNS_6LayoutINS_5tupleIJNS3_IJNS_1CILi2EEES5_EEENS4_ILi8EEEEEENS3_IJNS3_IJNS4_ILi1EEES5_EEENS4_ILi4EEEEEEEEiEEC2ERKSD_RKi,@function
        .size           $_ZN7cutlass13device_kernelIN5flash19enable_sm80_to_sm89INS1_16FlashAttnBwdSm80INS1_25CollectiveMainloopBwdSm80ILi2ELi2EN4cute5tupleIJNS5_1CILi128EEES8_NS7_ILi64EEEEEENS_10bfloat16_tEfNS_4arch4Sm80ELb0ELb1ELb1ELb1ELb0ELb0ELb0ELb0ELi2ELi4ELi4ELi4ELb0EEENS1_24CollectiveEpilogueBwdGQAISA_fSD_Li256ELb1ELb0EEENS1_19SingleTileSchedulerILb1ELb0ELb0ELi128EEEEEEEEEvNT_6ParamsE$_ZN4cute3eso3ESOILb1ELb0EJNS_6LayoutINS_5tupleIJNS3_IJNS_1CILi2EEES5_EEENS4_ILi8EEEEEENS3_IJNS3_IJNS4_ILi1EEES5_EEENS4_ILi4EEEEEEEEiEEC2ERKSD_RKi,($_ZN7cutlass13device_kernelIN5flash19enable_sm80_to_sm89INS1_16FlashAttnBwdSm80INS1_25CollectiveMainloopBwdSm80ILi2ELi2EN4cute5tupleIJNS5_1CILi128EEES8_NS7_ILi64EEEEEENS_10bfloat16_tEfNS_4arch4Sm80ELb0ELb1ELb1ELb1ELb0ELb0ELb0ELb0ELi2ELi4ELi4ELi4ELb0EEENS1_24CollectiveEpilogueBwdGQAISA_fSD_Li256ELb1ELb0EEENS1_19SingleTileSchedulerILb1ELb0ELb0ELi128EEEEEEEEEvNT_6ParamsE$_ZN4cute3eso3ESOILb1ELb0EJNS_6LayoutINS_5tupleIJNS3_IJNS_1CILi2EEES5_EEES5_NS4_ILi8EEEEEENS3_IJNS3_IJNS_11ScaledBasisINS4_ILi1EEEJLi1EEEENS9_IS7_JLi0EEEEEEENS9_INS4_ILi64EEEJLi0EEEENS9_INS4_ILi16EEEJLi1EEEEEEEEENS_10ViewEngineINS_23ArithmeticTupleIteratorINS_15ArithmeticTupleIJiiEEEEEEEEEC2ERKSJ_RKSP_ - $_ZN7cutlass13device_kernelIN5flash19enable_sm80_to_sm89INS1_16FlashAttnBwdSm80INS1_25CollectiveMainloopBwdSm80ILi2ELi2EN4cute5tupleIJNS5_1CILi128EEES8_NS7_ILi64EEEEEENS_10bfloat16_tEfNS_4arch4Sm80ELb0ELb1ELb1ELb1ELb0ELb0ELb0ELb0ELi2ELi4ELi4ELi4ELb0EEENS1_24CollectiveEpilogueBwdGQAISA_fSD_Li256ELb1ELb0EEENS1_19SingleTileSchedulerILb1ELb0ELb0ELi128EEEEEEEEEvNT_6ParamsE$_ZN4cute3eso3ESOILb1ELb0EJNS_6LayoutINS_5tupleIJNS3_IJNS_1CILi2EEES5_EEENS4_ILi8EEEEEENS3_IJNS3_IJNS4_ILi1EEES5_EEENS4_ILi4EEEEEEEEiEEC2ERKSD_RKi)
$_ZN7cutlass13device_kernelIN5flash19enable_sm80_to_sm89INS1_16FlashAttnBwdSm80INS1_25CollectiveMainloopBwdSm80ILi2ELi2EN4cute5tupleIJNS5_1CILi128EEES8_NS7_ILi64EEEEEENS_10bfloat16_tEfNS_4arch4Sm80ELb0ELb1ELb1ELb1ELb0ELb0ELb0ELb0ELi2ELi4ELi4ELi4ELb0EEENS1_24CollectiveEpilogueBwdGQAISA_fSD_Li256ELb1ELb0EEENS1_19SingleTileSchedulerILb1ELb0ELb0ELi128EEEEEEEEEvNT_6ParamsE$_ZN4cute3eso3ESOILb1ELb0EJNS_6LayoutINS_5tupleIJNS3_IJNS_1CILi2EEES5_EEENS4_ILi8EEEEEENS3_IJNS3_IJNS4_ILi1EEES5_EEENS4_ILi4EEEEEEEEiEEC2ERKSD_RKi:
[----:B------:R-:W-:Y:S02]  /*9680*/  IADD3 R2, R25, -c[0x0][0x20], RZ ;  /* 0x8000080019027a10 */ /* 0x000fe40007ffe0ff */
[----:B------:R-:W-:-:S03]  /*9690*/  MOV R5, 0x0 ;  /* 0x0000000000057802 */ /* 0x000fc60000000f00 */
[----:B------:R1:W-:Y:S01]  /*96a0*/  STL [R2], R3 ;  /* 0x0000000302007387 */ /* 0x0003e20000100800 */
[----:B------:R-:W-:Y:S05]  /*96b0*/  RET.REL.NODEC R4 `(_ZN7cutlass13device_kernelIN5flash19enable_sm80_to_sm89INS1_16FlashAttnBwdSm80INS1_25CollectiveMainloopBwdSm80ILi2ELi2EN4cute5tupleIJNS5_1CILi128EEES8_NS7_ILi64EEEEEENS_10bfloat16_tEfNS_4arch4Sm80ELb0ELb1ELb1ELb1ELb0ELb0ELb0ELb0ELi2ELi4ELi4ELi4ELb0EEENS1_24CollectiveEpilogueBwdGQAISA_fSD_Li256ELb1ELb0EEENS1_19SingleTileSchedulerILb1ELb0ELb0ELi128EEEEEEEEEvNT_6ParamsE) ;  /* 0xffff694004007950 */ /* 0x000fea0003c3ffff */
        .type           $_ZN7cutlass13device_kernelIN5flash19enable_sm80_to_sm89INS1_16FlashAttnBwdSm80INS1_25CollectiveMainloopBwdSm80ILi2ELi2EN4cute5tupleIJNS5_1CILi128EEES8_NS7_ILi64EEEEEENS_10bfloat16_tEfNS_4arch4Sm80ELb0ELb1ELb1ELb1ELb0ELb0ELb0ELb0ELi2ELi4ELi4ELi4ELb0EEENS1_24CollectiveEpilogueBwdGQAISA_fSD_Li256ELb1ELb0EEENS1_19SingleTileSchedulerILb1ELb0ELb0ELi128EEEEEEEEEvNT_6ParamsE$_ZN4cute3eso3ESOILb1ELb0EJNS_6LayoutINS_5tupleIJNS3_IJNS_1CILi2EEES5_EEES5_NS4_ILi8EEEEEENS3_IJNS3_IJNS_11ScaledBasisINS4_ILi1EEEJLi1EEEENS9_IS7_JLi0EEEEEEENS9_INS4_ILi64EEEJLi0EEEENS9_INS4_ILi16EEEJLi1EEEEEEEEENS_10ViewEngineINS_23ArithmeticTupleIteratorINS_15ArithmeticTupleIJiiEEEEEEEEEC2ERKSJ_RKSP_,@function
        .size           $_ZN7cutlass13device_kernelIN5flash19enable_sm80_to_sm89INS1_16FlashAttnBwdSm80INS1_25CollectiveMainloopBwdSm80ILi2ELi2EN4cute5tupleIJNS5_1CILi128EEES8_NS7_ILi64EEEEEENS_10bfloat16_tEfNS_4arch4Sm80ELb0ELb1ELb1ELb1ELb0ELb0ELb0ELb0ELi2ELi4ELi4ELi4ELb0EEENS1_24CollectiveEpilogueBwdGQAISA_fSD_Li256ELb1ELb0EEENS1_19SingleTileSchedulerILb1ELb0ELb0ELi128EEEEEEEEEvNT_6ParamsE$_ZN4cute3eso3ESOILb1ELb0EJNS_6LayoutINS_5tupleIJNS3_IJNS_1CILi2EEES5_EEES5_NS4_ILi8EEEEEENS3_IJNS3_IJNS_11ScaledBasisINS4_ILi1EEEJLi1EEEENS9_IS7_JLi0EEEEEEENS9_INS4_ILi64EEEJLi0EEEENS9_INS4_ILi16EEEJLi1EEEEEEEEENS_10ViewEngineINS_23ArithmeticTupleIteratorINS_15ArithmeticTupleIJiiEEEEEEEEEC2ERKSJ_RKSP_,($_ZN7cutlass13device_kernelIN5flash19enable_sm80_to_sm89INS1_16FlashAttnBwdSm80INS1_25CollectiveMainloopBwdSm80ILi2ELi2EN4cute5tupleIJNS5_1CILi128EEES8_NS7_ILi64EEEEEENS_10bfloat16_tEfNS_4arch4Sm80ELb0ELb1ELb1ELb1ELb0ELb0ELb0ELb0ELi2ELi4ELi4ELi4ELb0EEENS1_24CollectiveEpilogueBwdGQAISA_fSD_Li256ELb1ELb0EEENS1_19SingleTileSchedulerILb1ELb0ELb0ELi128EEEEEEEEEvNT_6ParamsE$_ZN4cute3eso3ESOILb1ELb0EJNS_6LayoutINS_5tupleIJNS3_IJNS_1CILi2EEES5_EEES5_NS4_ILi8EEEEEENS3_IJNS3_IJNS_11ScaledBasisINS4_ILi1EEEJLi1EEEENS9_IS7_JLi0EEEEEEENS9_INS4_ILi64EEEJLi0EEEENS9_INS4_ILi16EEEJLi1EEEEEEEEENS_15ArithmeticTupleIJiiEEEEEC2ERKSJ_RKSL_ - $_ZN7cutlass13device_kernelIN5flash19enable_sm80_to_sm89INS1_16FlashAttnBwdSm80INS1_25CollectiveMainloopBwdSm80ILi2ELi2EN4cute5tupleIJNS5_1CILi128EEES8_NS7_ILi64EEEEEENS_10bfloat16_tEfNS_4arch4Sm80ELb0ELb1ELb1ELb1ELb0ELb0ELb0ELb0ELi2ELi4ELi4ELi4ELb0EEENS1_24CollectiveEpilogueBwdGQAISA_fSD_Li256ELb1ELb0EEENS1_19SingleTileSchedulerILb1ELb0ELb0ELi128EEEEEEEEEvNT_6ParamsE$_ZN4cute3eso3ESOILb1ELb0EJNS_6LayoutINS_5tupleIJNS3_IJNS_1CILi2EEES5_EEES5_NS4_ILi8EEEEEENS3_IJNS3_IJNS_11ScaledBasisINS4_ILi1EEEJLi1EEEENS9_IS7_JLi0EEEEEEENS9_INS4_ILi64EEEJLi0EEEENS9_INS4_ILi16EEEJLi1EEEEEEEEENS_10ViewEngineINS_23ArithmeticTupleIteratorINS_15ArithmeticTupleIJiiEEEEEEEEEC2ERKSJ_RKSP_)
$_ZN7cutlass13device_kernelIN5flash19enable_sm80_to_sm89INS1_16FlashAttnBwdSm80INS1_25CollectiveMainloopBwdSm80ILi2ELi2EN4cute5tupleIJNS5_1CILi128EEES8_NS7_ILi64EEEEEENS_10bfloat16_tEfNS_4arch4Sm80ELb0ELb1ELb1ELb1ELb0ELb0ELb0ELb0ELi2ELi4ELi4ELi4ELb0EEENS1_24CollectiveEpilogueBwdGQAISA_fSD_Li256ELb1ELb0EEENS1_19SingleTileSchedulerILb1ELb0ELb0ELi128EEEEEEEEEvNT_6ParamsE$_ZN4cute3eso3ESOILb1ELb0EJNS_6LayoutINS_5tupleIJNS3_IJNS_1CILi2EEES5_EEES5_NS4_ILi8EEEEEENS3_IJNS3_IJNS_11ScaledBasisINS4_ILi1EEEJLi1EEEENS9_IS7_JLi0EEEEEEENS9_INS4_ILi64EEEJLi0EEEENS9_INS4_ILi16EEEJLi1EEEEEEEEENS_10ViewEngineINS_23ArithmeticTupleIteratorINS_15ArithmeticTupleIJiiEEEEEEEEEC2ERKSJ_RKSP_:
[----:B------:R-:W-:Y:S01]  /*96c0*/  IADD3 R4, R15, -c[0x0][0x20], RZ ;  /* 0x800008000f047a10 */ /* 0x000fe20007ffe0ff */
[----:B------:R-:W-:Y:S01]  /*96d0*/  IMAD.MOV.U32 R8, RZ, RZ, R6 ;  /* 0x000000ffff087224 */ /* 0x000fe200078e0006 */
[----:B------:R-:W-:-:S03]  /*96e0*/  MOV R9, 0x0 ;  /* 0x0000000000097802 */ /* 0x000fc60000000f00 */
[----:B------:R1:W-:Y:S04]  /*96f0*/  STL [R4], R2 ;  /* 0x0000000204007387 */ /* 0x0003e80000100800 */
[----:B------:R1:W-:Y:S01]  /*9700*/  STL [R4+0x4], R3 ;  /* 0x0000040304007387 */ /* 0x0003e20000100800 */
[----:B------:R-:W-:Y:S05]  /*9710*/  RET.REL.NODEC R8 `(_ZN7cutlass13device_kernelIN5flash19enable_sm80_to_sm89INS1_16FlashAttnBwdSm80INS1_25CollectiveMainloopBwdSm80ILi2ELi2EN4cute5tupleIJNS5_1CILi128EEES8_NS7_ILi64EEEEEENS_10bfloat16_tEfNS_4arch4Sm80ELb0ELb1ELb1ELb1ELb0ELb0ELb0ELb0ELi2ELi4ELi4ELi4ELb0EEENS1_24CollectiveEpilogueBwdGQAISA_fSD_Li256ELb1ELb0EEENS1_19SingleTileSchedulerILb1ELb0ELb0ELi128EEEEEEEEEvNT_6ParamsE) ;  /* 0xffff68e008007950 */ /* 0x000fea0003c3ffff */
        .type           $_ZN7cutlass13device_kernelIN5flash19enable_sm80_to_sm89INS1_16FlashAttnBwdSm80INS1_25CollectiveMainloopBwdSm80ILi2ELi2EN4cute5tupleIJNS5_1CILi128EEES8_NS7_ILi64EEEEEENS_10bfloat16_tEfNS_4arch4Sm80ELb0ELb1ELb1ELb1ELb0ELb0ELb0ELb0ELi2ELi4ELi4ELi4ELb0EEENS1_24CollectiveEpilogueBwdGQAISA_fSD_Li256ELb1ELb0EEENS1_19SingleTileSchedulerILb1ELb0ELb0ELi128EEEEEEEEEvNT_6ParamsE$_ZN4cute3eso3ESOILb1ELb0EJNS_6LayoutINS_5tupleIJNS3_IJNS_1CILi2EEES5_EEES5_NS4_ILi8EEEEEENS3_IJNS3_IJNS_11ScaledBasisINS4_ILi1EEEJLi1EEEENS9_IS7_JLi0EEEEEEENS9_INS4_ILi64EEEJLi0EEEENS9_INS4_ILi16EEEJLi1EEEEEEEEENS_15ArithmeticTupleIJiiEEEEEC2ERKSJ_RKSL_,@function
        .size           $_ZN7cutlass13device_kernelIN5flash19enable_sm80_to_sm89INS1_16FlashAttnBwdSm80INS1_25CollectiveMainloopBwdSm80ILi2ELi2EN4cute5tupleIJNS5_1CILi128EEES8_NS7_ILi64EEEEEENS_10bfloat16_tEfNS_4arch4Sm80ELb0ELb1ELb1ELb1ELb0ELb0ELb0ELb0ELi2ELi4ELi4ELi4ELb0EEENS1_24CollectiveEpilogueBwdGQAISA_fSD_Li256ELb1ELb0EEENS1_19SingleTileSchedulerILb1ELb0ELb0ELi128EEEEEEEEEvNT_6ParamsE$_ZN4cute3eso3ESOILb1ELb0EJNS_6LayoutINS_5tupleIJNS3_IJNS_1CILi2EEES5_EEES5_NS4_ILi8EEEEEENS3_IJNS3_IJNS_11ScaledBasisINS4_ILi1EEEJLi1EEEENS9_IS7_JLi0EEEEEEENS9_INS4_ILi64EEEJLi0EEEENS9_INS4_ILi16EEEJLi1EEEEEEEEENS_15ArithmeticTupleIJiiEEEEEC2ERKSJ_RKSL_,($_ZN7cutlass13device_kernelIN5flash19enable_sm80_to_sm89INS1_16FlashAttnBwdSm80INS1_25CollectiveMainloopBwdSm80ILi2ELi2EN4cute5tupleIJNS5_1CILi128EEES8_NS7_ILi64EEEEEENS_10bfloat16_tEfNS_4arch4Sm80ELb0ELb1ELb1ELb1ELb0ELb0ELb0ELb0ELi2ELi4ELi4ELi4ELb0EEENS1_24CollectiveEpilogueBwdGQAISA_fSD_Li256ELb1ELb0EEENS1_19SingleTileSchedulerILb1ELb0ELb0ELi128EEEEEEEEEvNT_6ParamsE$_ZN4cute3eso3ESOILb1ELb0EJNS_6LayoutINS_5tupleIJNS3_IJNS_1CILi2EEES5_EEES6_EEENS3_IJNS3_IJNS4_ILi1EEES5_EEENS3_IJNS4_ILi32EEENS4_ILi64EEEEEEEEEEENS_10ViewEngineIPN7cutlass10bfloat16_tEEEEEC2ERKSE_RKSJ_ - $_ZN7cutlass13device_kernelIN5flash19enable_sm80_to_sm89INS1_16FlashAttnBwdSm80INS1_25CollectiveMainloopBwdSm80ILi2ELi2EN4cute5tupleIJNS5_1CILi128EEES8_NS7_ILi64EEEEEENS_10bfloat16_tEfNS_4arch4Sm80ELb0ELb1ELb1ELb1ELb0ELb0ELb0ELb0ELi2ELi4ELi4ELi4ELb0EEENS1_24CollectiveEpilogueBwdGQAISA_fSD_Li256ELb1ELb0EEENS1_19SingleTileSchedulerILb1ELb0ELb0ELi128EEEEEEEEEvNT_6ParamsE$_ZN4cute3eso3ESOILb1ELb0EJNS_6LayoutINS_5tupleIJNS3_IJNS_1CILi2EEES5_EEES5_NS4_ILi8EEEEEENS3_IJNS3_IJNS_11ScaledBasisINS4_ILi1EEEJLi1EEEENS9_IS7_JLi0EEEEEEENS9_INS4_ILi64EEEJLi0EEEENS9_INS4_ILi16EEEJLi1EEEEEEEEENS_15ArithmeticTupleIJiiEEEEEC2ERKSJ_RKSL_)
$_ZN7cutlass13device_kernelIN5flash19enable_sm80_to_sm89INS1_16FlashAttnBwdSm80INS1_25CollectiveMainloopBwdSm80ILi2ELi2EN4cute5tupleIJNS5_1CILi128EEES8_NS7_ILi64EEEEEENS_10bfloat16_tEfNS_4arch4Sm80ELb0ELb1ELb1ELb1ELb0ELb0ELb0ELb0ELi2ELi4ELi4ELi4ELb0EEENS1_24CollectiveEpilogueBwdGQAISA_fSD_Li256ELb1ELb0EEENS1_19SingleTileSchedulerILb1ELb0ELb0ELi128EEEEEEEEEvNT_6ParamsE$_ZN4cute3eso3ESOILb1ELb0EJNS_6LayoutINS_5tupleIJNS3_IJNS_1CILi2EEES5_EEES5_NS4_ILi8EEEEEENS3_IJNS3_IJNS_11ScaledBasisINS4_ILi1EEEJLi1EEEENS9_IS7_JLi0EEEEEEENS9_INS4_ILi64EEEJLi0EEEENS9_INS4_ILi16EEEJLi1EEEEEEEEENS_15ArithmeticTupleIJiiEEEEEC2ERKSJ_RKSL_:
[----:B------:R-:W-:Y:S02]  /*9720*/  IADD3 R2, R15, -c[0x0][0x20], RZ ;  /* 0x800008000f027a10 */ /* 0x000fe40007ffe0ff */
[----:B------:R-:W-:-:S03]  /*9730*/  MOV R5, 0x0 ;  /* 0x0000000000057802 */ /* 0x000fc60000000f00 */
[----:B------:R1:W-:Y:S04]  /*9740*/  STL [R2], R20 ;  /* 0x0000001402007387 */ /* 0x0003e80000100800 */
[----:B------:R1:W-:Y:S01]  /*9750*/  STL [R2+0x4], R21 ;  /* 0x0000041502007387 */ /* 0x0003e20000100800 */
[----:B------:R-:W-:Y:S05]  /*9760*/  RET.REL.NODEC R4 `(_ZN7cutlass13device_kernelIN5flash19enable_sm80_to_sm89INS1_16FlashAttnBwdSm80INS1_25CollectiveMainloopBwdSm80ILi2ELi2EN4cute5tupleIJNS5_1CILi128EEES8_NS7_ILi64EEEEEENS_10bfloat16_tEfNS_4arch4Sm80ELb0ELb1ELb1ELb1ELb0ELb0ELb0ELb0ELi2ELi4ELi4ELi4ELb0EEENS1_24CollectiveEpilogueBwdGQAISA_fSD_Li256ELb1ELb0EEENS1_19SingleTileSchedulerILb1ELb0ELb0ELi128EEEEEEEEEvNT_6ParamsE) ;  /* 0xffff689004007950 */ /* 0x000fea0003c3ffff */
        .type           $_ZN7cutlass13device_kernelIN5flash19enable_sm80_to_sm89INS1_16FlashAttnBwdSm80INS1_25CollectiveMainloopBwdSm80ILi2ELi2EN4cute5tupleIJNS5_1CILi128EEES8_NS7_ILi64EEEEEENS_10bfloat16_tEfNS_4arch4Sm80ELb0ELb1ELb1ELb1ELb0ELb0ELb0ELb0ELi2ELi4ELi4ELi4ELb0EEENS1_24CollectiveEpilogueBwdGQAISA_fSD_Li256ELb1ELb0EEENS1_19SingleTileSchedulerILb1ELb0ELb0ELi128EEEEEEEEEvNT_6ParamsE$_ZN4cute3eso3ESOILb1ELb0EJNS_6LayoutINS_5tupleIJNS3_IJNS_1CILi2EEES5_EEES6_EEENS3_IJNS3_IJNS4_ILi1EEES5_EEENS3_IJNS4_ILi32EEENS4_ILi64EEEEEEEEEEENS_10ViewEngineIPN7cutlass10bfloat16_tEEEEEC2ERKSE_RKSJ_,@function
        .size           $_ZN7cutlass13device_kernelIN5flash19enable_sm80_to_sm89INS1_16FlashAttnBwdSm80INS1_25CollectiveMainloopBwdSm80ILi2ELi2EN4cute5tupleIJNS5_1CILi128EEES8_NS7_ILi64EEEEEENS_10bfloat16_tEfNS_4arch4Sm80ELb0ELb1ELb1ELb1ELb0ELb0ELb0ELb0ELi2ELi4ELi4ELi4ELb0EEENS1_24CollectiveEpilogueBwdGQAISA_fSD_Li256ELb1ELb0EEENS1_19SingleTileSchedulerILb1ELb0ELb0ELi128EEEEEEEEEvNT_6ParamsE$_ZN4cute3eso3ESOILb1ELb0EJNS_6LayoutINS_5tupleIJNS3_IJNS_1CILi2EEES5_EEES6_EEENS3_IJNS3_IJNS4_ILi1EEES5_EEENS3_IJNS4_ILi32EEENS4_ILi64EEEEEEEEEEENS_10ViewEngineIPN7cutlass10bfloat16_tEEEEEC2ERKSE_RKSJ_,($_ZN7cutlass13device_kernelIN5flash19enable_sm80_to_sm89INS1_16FlashAttnBwdSm80INS1_25CollectiveMainloopBwdSm80ILi2ELi2EN4cute5tupleIJNS5_1CILi128EEES8_NS7_ILi64EEEEEENS_10bfloat16_tEfNS_4arch4Sm80ELb0ELb1ELb1ELb1ELb0ELb0ELb0ELb0ELi2ELi4ELi4ELi4ELb0EEENS1_24CollectiveEpilogueBwdGQAISA_fSD_Li256ELb1ELb0EEENS1_19SingleTileSchedulerILb1ELb0ELb0ELi128EEEEEEEEEvNT_6ParamsE$_ZN4cute3eso3ESOILb1ELb0EJNS_6LayoutINS_5tupleIJNS3_IJNS_1CILi2EEES5_EEES6_EEENS3_IJNS3_IJNS4_ILi1EEES5_EEENS3_IJNS4_ILi32EEENS4_ILi64EEEEEEEEEEEiEEC2ERKSE_RKi - $_ZN7cutlass13device_kernelIN5flash19enable_sm80_to_sm89INS1_16FlashAttnBwdSm80INS1_25CollectiveMainloopBwdSm80ILi2ELi2EN4cute5tupleIJNS5_1CILi128EEES8_NS7_ILi64EEEEEENS_10bfloat16_tEfNS_4arch4Sm80ELb0ELb1ELb1ELb1ELb0ELb0ELb0ELb0ELi2ELi4ELi4ELi4ELb0EEENS1_24CollectiveEpilogueBwdGQAISA_fSD_Li256ELb1ELb0EEENS1_19SingleTileSchedulerILb1ELb0ELb0ELi128EEEEEEEEEvNT_6ParamsE$_ZN4cute3eso3ESOILb1ELb0EJNS_6LayoutINS_5tupleIJNS3_IJNS_1CILi2EEES5_EEES6_EEENS3_IJNS3_IJNS4_ILi1EEES5_EEENS3_IJNS4_ILi32EEENS4_ILi64EEEEEEEEEEENS_10ViewEngineIPN7cutlass10bfloat16_tEEEEEC2ERKSE_RKSJ_)
$_ZN7cutlass13device_kernelIN5flash19enable_sm80_to_sm89INS1_16FlashAttnBwdSm80INS1_25CollectiveMainloopBwdSm80ILi2ELi2EN4cute5tupleIJNS5_1CILi128EEES8_NS7_ILi64EEEEEENS_10bfloat16_tEfNS_4arch4Sm80ELb0ELb1ELb1ELb1ELb0ELb0ELb0ELb0ELi2ELi4ELi4ELi4ELb0EEENS1_24CollectiveEpilogueBwdGQAISA_fSD_Li256ELb1ELb0EEENS1_19SingleTileSchedulerILb1ELb0ELb0ELi128EEEEEEEEEvNT_6ParamsE$_ZN4cute3eso3ESOILb1ELb0EJNS_6LayoutINS_5tupleIJNS3_IJNS_1CILi2EEES5_EEES6_EEENS3_IJNS3_IJNS4_ILi1EEES5_EEENS3_IJNS4_ILi32EEENS4_ILi64EEEEEEEEEEENS_10ViewEngineIPN7cutlass10bfloat16_tEEEEEC2ERKSE_RKSJ_:
[----:B------:R-:W-:Y:S01]  /*9770*/  IADD3 R2, R68, -c[0x0][0x20], RZ ;  /* 0x8000080044027a10 */ /* 0x000fe20007ffe0ff */
[----:B------:R-:W-:Y:S01]  /*9780*/  IMAD.MOV.U32 R7, RZ, RZ, R3 ;  /* 0x000000ffff077224 */ /* 0x000fe200078e0003 */
[----:B------:R-:W-:-:S04]  /*9790*/  MOV R5, 0x0 ;  /* 0x0000000000057802 */ /* 0x000fc80000000f00 */
[----:B------:R1:W-:Y:S01]  /*97a0*/  STL.64 [R2], R6 ;  /* 0x0000000602007387 */ /* 0x0003e20000100a00 */
[----:B------:R-:W-:Y:S05]  /*97b0*/  RET.REL.NODEC R4 `(_ZN7cutlass13device_kernelIN5flash19enable_sm80_to_sm89INS1_16FlashAttnBwdSm80INS1_25CollectiveMainloopBwdSm80ILi2ELi2EN4cute5tupleIJNS5_1CILi128EEES8_NS7_ILi64EEEEEENS_10bfloat16_tEfNS_4arch4Sm80ELb0ELb1ELb1ELb1ELb0ELb0ELb0ELb0ELi2ELi4ELi4ELi4ELb0EEENS1_24CollectiveEpilogueBwdGQAISA_fSD_Li256ELb1ELb0EEENS1_19SingleTileSchedulerILb1ELb0ELb0ELi128EEEEEEEEEvNT_6ParamsE) ;  /* 0xffff684004007950 */ /* 0x000fea0003c3ffff */
        .type           $_ZN7cutlass13device_kernelIN5flash19enable_sm80_to_sm89INS1_16FlashAttnBwdSm80INS1_25CollectiveMainloopBwdSm80ILi2ELi2EN4cute5tupleIJNS5_1CILi128EEES8_NS7_ILi64EEEEEENS_10bfloat16_tEfNS_4arch4Sm80ELb0ELb1ELb1ELb1ELb0ELb0ELb0ELb0ELi2ELi4ELi4ELi4ELb0EEENS1_24CollectiveEpilogueBwdGQAISA_fSD_Li256ELb1ELb0EEENS1_19SingleTileSchedulerILb1ELb0ELb0ELi128EEEEEEEEEvNT_6ParamsE$_ZN4cute3eso3ESOILb1ELb0EJNS_6LayoutINS_5tupleIJNS3_IJNS_1CILi2EEES5_EEES6_EEENS3_IJNS3_IJNS4_ILi1EEES5_EEENS3_IJNS4_ILi32EEENS4_ILi64EEEEEEEEEEEiEEC2ERKSE_RKi,@function
        .size           $_ZN7cutlass13device_kernelIN5flash19enable_sm80_to_sm89INS1_16FlashAttnBwdSm80INS1_25CollectiveMainloopBwdSm80ILi2ELi2EN4cute5tupleIJNS5_1CILi128EEES8_NS7_ILi64EEEEEENS_10bfloat16_tEfNS_4arch4Sm80ELb0ELb1ELb1ELb1ELb0ELb0ELb0ELb0ELi2ELi4ELi4ELi4ELb0EEENS1_24CollectiveEpilogueBwdGQAISA_fSD_Li256ELb1ELb0EEENS1_19SingleTileSchedulerILb1ELb0ELb0ELi128EEEEEEEEEvNT_6ParamsE$_ZN4cute3eso3ESOILb1ELb0EJNS_6LayoutINS_5tupleIJNS3_IJNS_1CILi2EEES5_EEES6_EEENS3_IJNS3_IJNS4_ILi1EEES5_EEENS3_IJNS4_ILi32EEENS4_ILi64EEEEEEEEEEEiEEC2ERKSE_RKi,($_ZN7cutlass13device_kernelIN5flash19enable_sm80_to_sm89INS1_16FlashAttnBwdSm80INS1_25CollectiveMainloopBwdSm80ILi2ELi2EN4cute5tupleIJNS5_1CILi128EEES8_NS7_ILi64EEEEEENS_10bfloat16_tEfNS_4arch4Sm80ELb0ELb1ELb1ELb1ELb0ELb0ELb0ELb0ELi2ELi4ELi4ELi4ELb0EEENS1_24CollectiveEpilogueBwdGQAISA_fSD_Li256ELb1ELb0EEENS1_19SingleTileSchedulerILb1ELb0ELb0ELi128EEEEEEEEEvNT_6ParamsE$_ZN4cute3eso3ESOILb1ELb0EJNS_6LayoutINS_5tupleIJNS3_IJNS_1CILi2EEES5_S5_EEEEEENS3_IJNS3_IJNS4_ILi1EEES5_NS4_ILi4EEEEEEEEEEENS_10ViewEngineIPN7cutlass10bfloat16_tEEEEEC2ERKSC_RKSH_ - $_ZN7cutlass13device_kernelIN5flash19enable_sm80_to_sm89INS1_16FlashAttnBwdSm80INS1_25CollectiveMainloopBwdSm80ILi2ELi2EN4cute5tupleIJNS5_1CILi128EEES8_NS7_ILi64EEEEEENS_10bfloat16_tEfNS_4arch4Sm80ELb0ELb1ELb1ELb1ELb0ELb0ELb0ELb0ELi2ELi4ELi4ELi4ELb0EEENS1_24CollectiveEpilogueBwdGQAISA_fSD_Li256ELb1ELb0EEENS1_19SingleTileSchedulerILb1ELb0ELb0ELi128EEEEEEEEEvNT_6ParamsE$_ZN4cute3eso3ESOILb1ELb0EJNS_6LayoutINS_5tupleIJNS3_IJNS_1CILi2EEES5_EEES6_EEENS3_IJNS3_IJNS4_ILi1EEES5_EEENS3_IJNS4_ILi32EEENS4_ILi64EEEEEEEEEEEiEEC2ERKSE_RKi)
$_ZN7cutlass13device_kernelIN5flash19enable_sm80_to_sm89INS1_16FlashAttnBwdSm80INS1_25CollectiveMainloopBwdSm80ILi2ELi2EN4cute5tupleIJNS5_1CILi128EEES8_NS7_ILi64EEEEEENS_10bfloat16_tEfNS_4arch4Sm80ELb0ELb1ELb1ELb1ELb0ELb0ELb0ELb0ELi2ELi4ELi4ELi4ELb0EEENS1_24CollectiveEpilogueBwdGQAISA_fSD_Li256ELb1ELb0EEENS1_19SingleTileSchedulerILb1ELb0ELb0ELi128EEEEEEEEEvNT_6ParamsE$_ZN4cute3eso3ESOILb1ELb0EJNS_6LayoutINS_5tupleIJNS3_IJNS_1CILi2EEES5_EEES6_EEENS3_IJNS3_IJNS4_ILi1EEES5_EEENS3_IJNS4_ILi32EEENS4_ILi64EEEEEEEEEEEiEEC2ERKSE_RKi:
[----:B------:R-:W-:Y:S02]  /*97c0*/  IADD3 R2, R68, -c[0x0][0x20], RZ ;  /* 0x8000080044027a10 */ /* 0x000fe40007ffe0ff */
[----:B------:R-:W-:-:S03]  /*97d0*/  MOV R5, 0x0 ;  /* 0x0000000000057802 */ /* 0x000fc60000000f00 */
[----:B------:R1:W-:Y:S01]  /*97e0*/  STL [R2], R3 ;  /* 0x0000000302007387 */ /* 0x0003e20000100800 */
[----:B------:R-:W-:Y:S05]  /*97f0*/  RET.REL.NODEC R4 `(_ZN7cutlass13device_kernelIN5flash19enable_sm80_to_sm89INS1_16FlashAttnBwdSm80INS1_25CollectiveMainloopBwdSm80ILi2ELi2EN4cute5tupleIJNS5_1CILi128EEES8_NS7_ILi64EEEEEENS_10bfloat16_tEfNS_4arch4Sm80ELb0ELb1ELb1ELb1ELb0ELb0ELb0ELb0ELi2ELi4ELi4ELi4ELb0EEENS1_24CollectiveEpilogueBwdGQAISA_fSD_Li256ELb1ELb0EEENS1_19SingleTileSchedulerILb1ELb0ELb0ELi128EEEEEEEEEvNT_6ParamsE) ;  /* 0xffff680004007950 */ /* 0x000fea0003c3ffff */
        .type           $_ZN7cutlass13device_kernelIN5flash19enable_sm80_to_sm89INS1_16FlashAttnBwdSm80INS1_25CollectiveMainloopBwdSm80ILi2ELi2EN4cute5tupleIJNS5_1CILi128EEES8_NS7_ILi64EEEEEENS_10bfloat16_tEfNS_4arch4Sm80ELb0ELb1ELb1ELb1ELb0ELb0ELb0ELb0ELi2ELi4ELi4ELi4ELb0EEENS1_24CollectiveEpilogueBwdGQAISA_fSD_Li256ELb1ELb0EEENS1_19SingleTileSchedulerILb1ELb0ELb0ELi128EEEEEEEEEvNT_6ParamsE$_ZN4cute3eso3ESOILb1ELb0EJNS_6LayoutINS_5tupleIJNS3_IJNS_1CILi2EEES5_S5_EEEEEENS3_IJNS3_IJNS4_ILi1EEES5_NS4_ILi4EEEEEEEEEEENS_10ViewEngineIPN7cutlass10bfloat16_tEEEEEC2ERKSC_RKSH_,@function
        .size           $_ZN7cutlass13device_kernelIN5flash19enable_sm80_to_sm89INS1_16FlashAttnBwdSm80INS1_25CollectiveMainloopBwdSm80ILi2ELi2EN4cute5tupleIJNS5_1CILi128EEES8_NS7_ILi64EEEEEENS_10bfloat16_tEfNS_4arch4Sm80ELb0ELb1ELb1ELb1ELb0ELb0ELb0ELb0ELi2ELi4ELi4ELi4ELb0EEENS1_24CollectiveEpilogueBwdGQAISA_fSD_Li256ELb1ELb0EEENS1_19SingleTileSchedulerILb1ELb0ELb0ELi128EEEEEEEEEvNT_6ParamsE$_ZN4cute3eso3ESOILb1ELb0EJNS_6LayoutINS_5tupleIJNS3_IJNS_1CILi2EEES5_S5_EEEEEENS3_IJNS3_IJNS4_ILi1EEES5_NS4_ILi4EEEEEEEEEEENS_10ViewEngineIPN7cutlass10bfloat16_tEEEEEC2ERKSC_RKSH_,($_ZN7cutlass13device_kernelIN5flash19enable_sm80_to_sm89INS1_16FlashAttnBwdSm80INS1_25CollectiveMainloopBwdSm80ILi2ELi2EN4cute5tupleIJNS5_1CILi128EEES8_NS7_ILi64EEEEEENS_10bfloat16_tEfNS_4arch4Sm80ELb0ELb1ELb1ELb1ELb0ELb0ELb0ELb0ELi2ELi4ELi4ELi4ELb0EEENS1_24CollectiveEpilogueBwdGQAISA_fSD_Li256ELb1ELb0EEENS1_19SingleTileSchedulerILb1ELb0ELb0ELi128EEEEEEEEEvNT_6ParamsE$_ZN4cute3eso3ESOILb1ELb0EJNS_6LayoutINS_5tupleIJNS3_IJNS_1CILi2EEES5_S5_EEEEEENS3_IJNS3_IJNS4_ILi1EEES5_NS4_ILi4EEEEEEEEEEEiEEC2ERKSC_RKi - $_ZN7cutlass13device_kernelIN5flash19enable_sm80_to_sm89INS1_16FlashAttnBwdSm80INS1_25CollectiveMainloopBwdSm80ILi2ELi2EN4cute5tupleIJNS5_1CILi128EEES8_NS7_ILi64EEEEEENS_10bfloat16_tEfNS_4arch4Sm80ELb0ELb1ELb1ELb1ELb0ELb0ELb0ELb0ELi2ELi4ELi4ELi4ELb0EEENS1_24CollectiveEpilogueBwdGQAISA_fSD_Li256ELb1ELb0EEENS1_19SingleTileSchedulerILb1ELb0ELb0ELi128EEEEEEEEEvNT_6ParamsE$_ZN4cute3eso3ESOILb1ELb0EJNS_6LayoutINS_5tupleIJNS3_IJNS_1CILi2EEES5_S5_EEEEEENS3_IJNS3_IJNS4_ILi1EEES5_NS4_ILi4EEEEEEEEEEENS_10ViewEngineIPN7cutlass10bfloat16_tEEEEEC2ERKSC_RKSH_)
$_ZN7cutlass13device_kernelIN5flash19enable_sm80_to_sm89INS1_16FlashAttnBwdSm80INS1_25CollectiveMainloopBwdSm80ILi2ELi2EN4cute5tupleIJNS5_1CILi128EEES8_NS7_ILi64EEEEEENS_10bfloat16_tEfNS_4arch4Sm80ELb0ELb1ELb1ELb1ELb0ELb0ELb0ELb0ELi2ELi4ELi4ELi4ELb0EEENS1_24CollectiveEpilogueBwdGQAISA_fSD_Li256ELb1ELb0EEENS1_19SingleTileSchedulerILb1ELb0ELb0ELi128EEEEEEEEEvNT_6ParamsE$_ZN4cute3eso3ESOILb1ELb0EJNS_6LayoutINS_5tupleIJNS3_IJNS_1CILi2EEES5_S5_EEEEEENS3_IJNS3_IJNS4_ILi1EEES5_NS4_ILi4EEEEEEEEEEENS_10ViewEngineIPN7cutlass10bfloat16_tEEEEEC2ERKSC_RKSH_:
[----:B------:R-:W-:Y:S01]  /*9800*/  IADD3 R2, R68, -c[0x0][0x20], RZ ;  /* 0x8000080044027a10 */ /* 0x000fe20007ffe0ff */
[----:B------:R-:W-:Y:S01]  /*9810*/  IMAD.MOV.U32 R7, RZ, RZ, R3 ;  /* 0x000000ffff077224 */ /* 0x000fe200078e0003 */
[----:B------:R-:W-:-:S04]  /*9820*/  MOV R5, 0x0 ;  /* 0x0000000000057802 */ /* 0x000fc80000000f00 */
[----:B------:R1:W-:Y:S01]  /*9830*/  STL.64 [R2], R6 ;  /* 0x0000000602007387 */ /* 0x0003e20000100a00 */
[----:B------:R-:W-:Y:S05]  /*9840*/  RET.REL.NODEC R4 `(_ZN7cutlass13device_kernelIN5flash19enable_sm80_to_sm89INS1_16FlashAttnBwdSm80INS1_25CollectiveMainloopBwdSm80ILi2ELi2EN4cute5tupleIJNS5_1CILi128EEES8_NS7_ILi64EEEEEENS_10bfloat16_tEfNS_4arch4Sm80ELb0ELb1ELb1ELb1ELb0ELb0ELb0ELb0ELi2ELi4ELi4ELi4ELb0EEENS1_24CollectiveEpilogueBwdGQAISA_fSD_Li256ELb1ELb0EEENS1_19SingleTileSchedulerILb1ELb0ELb0ELi128EEEEEEEEEvNT_6ParamsE) ;  /* 0xffff67b004007950 */ /* 0x000fea0003c3ffff */
        .type           $_ZN7cutlass13device_kernelIN5flash19enable_sm80_to_sm89INS1_16FlashAttnBwdSm80INS1_25CollectiveMainloopBwdSm80ILi2ELi2EN4cute5tupleIJNS5_1CILi128EEES8_NS7_ILi64EEEEEENS_10bfloat16_tEfNS_4arch4Sm80ELb0ELb1ELb1ELb1ELb0ELb0ELb0ELb0ELi2ELi4ELi4ELi4ELb0EEENS1_24CollectiveEpilogueBwdGQAISA_fSD_Li256ELb1ELb0EEENS1_19SingleTileSchedulerILb1ELb0ELb0ELi128EEEEEEEEEvNT_6ParamsE$_ZN4cute3eso3ESOILb1ELb0EJNS_6LayoutINS_5tupleIJNS3_IJNS_1CILi2EEES5_S5_EEEEEENS3_IJNS3_IJNS4_ILi1EEES5_NS4_ILi4EEEEEEEEEEEiEEC2ERKSC_RKi,@function
        .size           $_ZN7cutlass13device_kernelIN5flash19enable_sm80_to_sm89INS1_16FlashAttnBwdSm80INS1_25CollectiveMainloopBwdSm80ILi2ELi2EN4cute5tupleIJNS5_1CILi128EEES8_NS7_ILi64EEEEEENS_10bfloat16_tEfNS_4arch4Sm80ELb0ELb1ELb1ELb1ELb0ELb0ELb0ELb0ELi2ELi4ELi4ELi4ELb0EEENS1_24CollectiveEpilogueBwdGQAISA_fSD_Li256ELb1ELb0EEENS1_19SingleTileSchedulerILb1ELb0ELb0ELi128EEEEEEEEEvNT_6ParamsE$_ZN4cute3eso3ESOILb1ELb0EJNS_6LayoutINS_5tupleIJNS3_IJNS_1CILi2EEES5_S5_EEEEEENS3_IJNS3_IJNS4_ILi1EEES5_NS4_ILi4EEEEEEEEEEEiEEC2ERKSC_RKi,($_ZN7cutlass13device_kernelIN5flash19enable_sm80_to_sm89INS1_16FlashAttnBwdSm80INS1_25CollectiveMainloopBwdSm80ILi2ELi2EN4cute5tupleIJNS5_1CILi128EEES8_NS7_ILi64EEEEEENS_10bfloat16_tEfNS_4arch4Sm80ELb0ELb1ELb1ELb1ELb0ELb0ELb0ELb0ELi2ELi4ELi4ELi4ELb0EEENS1_24CollectiveEpilogueBwdGQAISA_fSD_Li256ELb1ELb0EEENS1_19SingleTileSchedulerILb1ELb0ELb0ELi128EEEEEEEEEvNT_6ParamsE$_ZN4cute3eso3ESOILb1ELb0EJNS_6LayoutINS_5tupleIJNS3_IJNS_1CILi2EEES5_S5_EEES5_EEENS3_IJNS3_IJNS4_ILi1EEES5_NS4_ILi4EEEEEENS4_ILi64EEEEEEEENS_10ViewEngineIPN7cutlass10bfloat16_tEEEEEC2ERKSD_RKSI_ - $_ZN7cutlass13device_kernelIN5flash19enable_sm80_to_sm89INS1_16FlashAttnBwdSm80INS1_25CollectiveMainloopBwdSm80ILi2ELi2EN4cute5tupleIJNS5_1CILi128EEES8_NS7_ILi64EEEEEENS_10bfloat16_tEfNS_4arch4Sm80ELb0ELb1ELb1ELb1ELb0ELb0ELb0ELb0ELi2ELi4ELi4ELi4ELb0EEENS1_24CollectiveEpilogueBwdGQAISA_fSD_Li256ELb1ELb0EEENS1_19SingleTileSchedulerILb1ELb0ELb0ELi128EEEEEEEEEvNT_6ParamsE$_ZN4cute3eso3ESOILb1ELb0EJNS_6LayoutINS_5tupleIJNS3_IJNS_1CILi2EEES5_S5_EEEEEENS3_IJNS3_IJNS4_ILi1EEES5_NS4_ILi4EEEEEEEEEEEiEEC2ERKSC_RKi)
$_ZN7cutlass13device_kernelIN5flash19enable_sm80_to_sm89INS1_16FlashAttnBwdSm80INS1_25CollectiveMainloopBwdSm80ILi2ELi2EN4cute5tupleIJNS5_1CILi128EEES8_NS7_ILi64EEEEEENS_10bfloat16_tEfNS_4arch4Sm80ELb0ELb1ELb1ELb1ELb0ELb0ELb0ELb0ELi2ELi4ELi4ELi4ELb0EEENS1_24CollectiveEpilogueBwdGQAISA_fSD_Li256ELb1ELb0EEENS1_19SingleTileSchedulerILb1ELb0ELb0ELi128EEEEEEEEEvNT_6ParamsE$_ZN4cute3eso3ESOILb1ELb0EJNS_6LayoutINS_5tupleIJNS3_IJNS_1CILi2EEES5_S5_EEEEEENS3_IJNS3_IJNS4_ILi1EEES5_NS4_ILi4EEEEEEEEEEEiEEC2ERKSC_RKi:
[----:B------:R-:W-:Y:S02]  /*9850*/  IADD3 R2, R68, -c[0x0][0x20], RZ ;  /* 0x8000080044027a10 */ /* 0x000fe40007ffe0ff */
[----:B------:R-:W-:-:S03]  /*9860*/  MOV R5, 0x0 ;  /* 0x0000000000057802 */ /* 0x000fc60000000f00 */
[----:B------:R1:W-:Y:S01]  /*9870*/  STL [R2], R3 ;  /* 0x0000000302007387 */ /* 0x0003e20000100800 */
[----:B------:R-:W-:Y:S05]  /*9880*/  RET.REL.NODEC R4 `(_ZN7cutlass13device_kernelIN5flash19enable_sm80_to_sm89INS1_16FlashAttnBwdSm80INS1_25CollectiveMainloopBwdSm80ILi2ELi2EN4cute5tupleIJNS5_1CILi128EEES8_NS7_ILi64EEEEEENS_10bfloat16_tEfNS_4arch4Sm80ELb0ELb1ELb1ELb1ELb0ELb0ELb0ELb0ELi2ELi4ELi4ELi4ELb0EEENS1_24CollectiveEpilogueBwdGQAISA_fSD_Li256ELb1ELb0EEENS1_19SingleTileSchedulerILb1ELb0ELb0ELi128EEEEEEEEEvNT_6ParamsE) ;  /* 0xffff677004007950 */ /* 0x000fea0003c3ffff */
        .type           $_ZN7cutlass13device_kernelIN5flash19enable_sm80_to_sm89INS1_16FlashAttnBwdSm80INS1_25CollectiveMainloopBwdSm80ILi2ELi2EN4cute5tupleIJNS5_1CILi128EEES8_NS7_ILi64EEEEEENS_10bfloat16_tEfNS_4arch4Sm80ELb0ELb1ELb1ELb1ELb0ELb0ELb0ELb0ELi2ELi4ELi4ELi4ELb0EEENS1_24CollectiveEpilogueBwdGQAISA_fSD_Li256ELb1ELb0EEENS1_19SingleTileSchedulerILb1ELb0ELb0ELi128EEEEEEEEEvNT_6ParamsE$_ZN4cute3eso3ESOILb1ELb0EJNS_6LayoutINS_5tupleIJNS3_IJNS_1CILi2EEES5_S5_EEES5_EEENS3_IJNS3_IJNS4_ILi1EEES5_NS4_ILi4EEEEEENS4_ILi64EEEEEEEENS_10ViewEngineIPN7cutlass10bfloat16_tEEEEEC2ERKSD_RKSI_,@function
        .size           $_ZN7cutlass13device_kernelIN5flash19enable_sm80_to_sm89INS1_16FlashAttnBwdSm80INS1_25CollectiveMainloopBwdSm80ILi2ELi2EN4cute5tupleIJNS5_1CILi128EEES8_NS7_ILi64EEEEEENS_10bfloat16_tEfNS_4arch4Sm80ELb0ELb1ELb1ELb1ELb0ELb0ELb0ELb0ELi2ELi4ELi4ELi4ELb0EEENS1_24CollectiveEpilogueBwdGQAISA_fSD_Li256ELb1ELb0EEENS1_19SingleTileSchedulerILb1ELb0ELb0ELi128EEEEEEEEEvNT_6ParamsE$_ZN4cute3eso3ESOILb1ELb0EJNS_6LayoutINS_5tupleIJNS3_IJNS_1CILi2EEES5_S5_EEES5_EEENS3_IJNS3_IJNS4_ILi1EEES5_NS4_ILi4EEEEEENS4_ILi64EEEEEEEENS_10ViewEngineIPN7cutlass10bfloat16_tEEEEEC2ERKSD_RKSI_,($_ZN7cutlass13device_kernelIN5flash19enable_sm80_to_sm89INS1_16FlashAttnBwdSm80INS1_25CollectiveMainloopBwdSm80ILi2ELi2EN4cute5tupleIJNS5_1CILi128EEES8_NS7_ILi64EEEEEENS_10bfloat16_tEfNS_4arch4Sm80ELb0ELb1ELb1ELb1ELb0ELb0ELb0ELb0ELi2ELi4ELi4ELi4ELb0EEENS1_24CollectiveEpilogueBwdGQAISA_fSD_Li256ELb1ELb0EEENS1_19SingleTileSchedulerILb1ELb0ELb0ELi128EEEEEEEEEvNT_6ParamsE$_ZN4cute3eso3ESOILb1ELb0EJNS_6LayoutINS_5tupleIJNS3_IJNS_1CILi2EEES5_S5_EEES5_EEENS3_IJNS3_IJNS4_ILi1EEES5_NS4_ILi4EEEEEENS4_ILi64EEEEEEEEiEEC2ERKSD_RKi - $_ZN7cutlass13device_kernelIN5flash19enable_sm80_to_sm89INS1_16FlashAttnBwdSm80INS1_25CollectiveMainloopBwdSm80ILi2ELi2EN4cute5tupleIJNS5_1CILi128EEES8_NS7_ILi64EEEEEENS_10bfloat16_tEfNS_4arch4Sm80ELb0ELb1ELb1ELb1ELb0ELb0ELb0ELb0ELi2ELi4ELi4ELi4ELb0EEENS1_24CollectiveEpilogueBwdGQAISA_fSD_Li256ELb1ELb0EEENS1_19SingleTileSchedulerILb1ELb0ELb0ELi128EEEEEEEEEvNT_6ParamsE$_ZN4cute3eso3ESOILb1ELb0EJNS_6LayoutINS_5tupleIJNS3_IJNS_1CILi2EEES5_S5_EEES5_EEENS3_IJNS3_IJNS4_ILi1EEES5_NS4_ILi4EEEEEENS4_ILi64EEEEEEEENS_10ViewEngineIPN7cutlass10bfloat16_tEEEEEC2ERKSD_RKSI_)
$_ZN7cutlass13device_kernelIN5flash19enable_sm80_to_sm89INS1_16FlashAttnBwdSm80INS1_25CollectiveMainloopBwdSm80ILi2ELi2EN4cute5tupleIJNS5_1CILi128EEES8_NS7_ILi64EEEEEENS_10bfloat16_tEfNS_4arch4Sm80ELb0ELb1ELb1ELb1ELb0ELb0ELb0ELb0ELi2ELi4ELi4ELi4ELb0EEENS1_24CollectiveEpilogueBwdGQAISA_fSD_Li256ELb1ELb0EEENS1_19SingleTileSchedulerILb1ELb0ELb0ELi128EEEEEEEEEvNT_6ParamsE$_ZN4cute3eso3ESOILb1ELb0EJNS_6LayoutINS_5tupleIJNS3_IJNS_1CILi2EEES5_S5_EEES5_EEENS3_IJNS3_IJNS4_ILi1EEES5_NS4_ILi4EEEEEENS4_ILi64EEEEEEEENS_10ViewEngineIPN7cutlass10bfloat16_tEEEEEC2ERKSD_RKSI_:
[----:B------:R-:W-:Y:S01]  /*9890*/  IADD3 R2, R25, -c[0x0][0x20], RZ ;  /* 0x8000080019027a10 */ /* 0x000fe20007ffe0ff */
[----:B------:R-:W-:Y:S01]  /*98a0*/  IMAD.MOV.U32 R7, RZ, RZ, R3 ;  /* 0x000000ffff077224 */ /* 0x000fe200078e0003 */
[----:B------:R-:W-:-:S04]  /*98b0*/  MOV R5, 0x0 ;  /* 0x0000000000057802 */ /* 0x000fc80000000f00 */
[----:B------:R1:W-:Y:S01]  /*98c0*/  STL.64 [R2], R6 ;  /* 0x0000000602007387 */ /* 0x0003e20000100a00 */
[----:B------:R-:W-:Y:S05]  /*98d0*/  RET.REL.NODEC R4 `(_ZN7cutlass13device_kernelIN5flash19enable_sm80_to_sm89INS1_16FlashAttnBwdSm80INS1_25CollectiveMainloopBwdSm80ILi2ELi2EN4cute5tupleIJNS5_1CILi128EEES8_NS7_ILi64EEEEEENS_10bfloat16_tEfNS_4arch4Sm80ELb0ELb1ELb1ELb1ELb0ELb0ELb0ELb0ELi2ELi4ELi4ELi4ELb0EEENS1_24CollectiveEpilogueBwdGQAISA_fSD_Li256ELb1ELb0EEENS1_19SingleTileSchedulerILb1ELb0ELb0ELi128EEEEEEEEEvNT_6ParamsE) ;  /* 0xffff672004007950 */ /* 0x000fea0003c3ffff */
        .type           $_ZN7cutlass13device_kernelIN5flash19enable_sm80_to_sm89INS1_16FlashAttnBwdSm80INS1_25CollectiveMainloopBwdSm80ILi2ELi2EN4cute5tupleIJNS5_1CILi128EEES8_NS7_ILi64EEEEEENS_10bfloat16_tEfNS_4arch4Sm80ELb0ELb1ELb1ELb1ELb0ELb0ELb0ELb0ELi2ELi4ELi4ELi4ELb0EEENS1_24CollectiveEpilogueBwdGQAISA_fSD_Li256ELb1ELb0EEENS1_19SingleTileSchedulerILb1ELb0ELb0ELi128EEEEEEEEEvNT_6ParamsE$_ZN4cute3eso3ESOILb1ELb0EJNS_6LayoutINS_5tupleIJNS3_IJNS_1CILi2EEES5_S5_EEES5_EEENS3_IJNS3_IJNS4_ILi1EEES5_NS4_ILi4EEEEEENS4_ILi64EEEEEEEEiEEC2ERKSD_RKi,@function
        .size           $_ZN7cutlass13device_kernelIN5flash19enable_sm80_to_sm89INS1_16FlashAttnBwdSm80INS1_25CollectiveMainloopBwdSm80ILi2ELi2EN4cute5tupleIJNS5_1CILi128EEES8_NS7_ILi64EEEEEENS_10bfloat16_tEfNS_4arch4Sm80ELb0ELb1ELb1ELb1ELb0ELb0ELb0ELb0ELi2ELi4ELi4ELi4ELb0EEENS1_24CollectiveEpilogueBwdGQAISA_fSD_Li256ELb1ELb0EEENS1_19SingleTileSchedulerILb1ELb0ELb0ELi128EEEEEEEEEvNT_6ParamsE$_ZN4cute3eso3ESOILb1ELb0EJNS_6LayoutINS_5tupleIJNS3_IJNS_1CILi2EEES5_S5_EEES5_EEENS3_IJNS3_IJNS4_ILi1EEES5_NS4_ILi4EEEEEENS4_ILi64EEEEEEEEiEEC2ERKSD_RKi,($_ZN7cutlass13device_kernelIN5flash19enable_sm80_to_sm89INS1_16FlashAttnBwdSm80INS1_25CollectiveMainloopBwdSm80ILi2ELi2EN4cute5tupleIJNS5_1CILi128EEES8_NS7_ILi64EEEEEENS_10bfloat16_tEfNS_4arch4Sm80ELb0ELb1ELb1ELb1ELb0ELb0ELb0ELb0ELi2ELi4ELi4ELi4ELb0EEENS1_24CollectiveEpilogueBwdGQAISA_fSD_Li256ELb1ELb0EEENS1_19SingleTileSchedulerILb1ELb0ELb0ELi128EEEEEEEEEvNT_6ParamsE$_ZN4cute3eso3ESOILb1ELb0EJNS_6LayoutINS_5tupleIJNS3_IJNS_1CILi2EEES5_S5_EEES5_EEENS3_IJNS3_IJNS4_ILi1EEES5_NS4_ILi4EEEEEENS4_ILi8EEEEEEEENS_10ViewEngineIPN7cutlass10bfloat16_tEEEEEC2ERKSD_RKSI_ - $_ZN7cutlass13device_kernelIN5flash19enable_sm80_to_sm89INS1_16FlashAttnBwdSm80INS1_25CollectiveMainloopBwdSm80ILi2ELi2EN4cute5tupleIJNS5_1CILi128EEES8_NS7_ILi64EEEEEENS_10bfloat16_tEfNS_4arch4Sm80ELb0ELb1ELb1ELb1ELb0ELb0ELb0ELb0ELi2ELi4ELi4ELi4ELb0EEENS1_24CollectiveEpilogueBwdGQAISA_fSD_Li256ELb1ELb0EEENS1_19SingleTileSchedulerILb1ELb0ELb0ELi128EEEEEEEEEvNT_6ParamsE$_ZN4cute3eso3ESOILb1ELb0EJNS_6LayoutINS_5tupleIJNS3_IJNS_1CILi2EEES5_S5_EEES5_EEENS3_IJNS3_IJNS4_ILi1EEES5_NS4_ILi4EEEEEENS4_ILi64EEEEEEEEiEEC2ERKSD_RKi)
$_ZN7cutlass13device_kernelIN5flash19enable_sm80_to_sm89INS1_16FlashAttnBwdSm80INS1_25CollectiveMainloopBwdSm80ILi2ELi2EN4cute5tupleIJNS5_1CILi128EEES8_NS7_ILi64EEEEEENS_10bfloat16_tEfNS_4arch4Sm80ELb0ELb1ELb1ELb1ELb0ELb0ELb0ELb0ELi2ELi4ELi4ELi4ELb0EEENS1_24CollectiveEpilogueBwdGQAISA_fSD_Li256ELb1ELb0EEENS1_19SingleTileSchedulerILb1ELb0ELb0ELi128EEEEEEEEEvNT_6ParamsE$_ZN4cute3eso3ESOILb1ELb0EJNS_6LayoutINS_5tupleIJNS3_IJNS_1CILi2EEES5_S5_EEES5_EEENS3_IJNS3_IJNS4_ILi1EEES5_NS4_ILi4EEEEEENS4_ILi64EEEEEEEEiEEC2ERKSD_RKi:
[----:B------:R-:W-:Y:S02]  /*98e0*/  IADD3 R2, R25, -c[0x0][0x20], RZ ;  /* 0x8000080019027a10 */ /* 0x000fe40007ffe0ff */
[----:B------:R-:W-:-:S03]  /*98f0*/  MOV R5, 0x0 ;  /* 0x0000000000057802 */ /* 0x000fc60000000f00 */
[----:B------:R1:W-:Y:S01]  /*9900*/  STL [R2], R3 ;  /* 0x0000000302007387 */ /* 0x0003e20000100800 */
[----:B------:R-:W-:Y:S05]  /*9910*/  RET.REL.NODEC R4 `(_ZN7cutlass13device_kernelIN5flash19enable_sm80_to_sm89INS1_16FlashAttnBwdSm80INS1_25CollectiveMainloopBwdSm80ILi2ELi2EN4cute5tupleIJNS5_1CILi128EEES8_NS7_ILi64EEEEEENS_10bfloat16_tEfNS_4arch4Sm80ELb0ELb1ELb1ELb1ELb0ELb0ELb0ELb0ELi2ELi4ELi4ELi4ELb0EEENS1_24CollectiveEpilogueBwdGQAISA_fSD_Li256ELb1ELb0EEENS1_19SingleTileSchedulerILb1ELb0ELb0ELi128EEEEEEEEEvNT_6ParamsE) ;  /* 0xffff66e004007950 */ /* 0x000fea0003c3ffff */
        .type           $_ZN7cutlass13device_kernelIN5flash19enable_sm80_to_sm89INS1_16FlashAttnBwdSm80INS1_25CollectiveMainloopBwdSm80ILi2ELi2EN4cute5tupleIJNS5_1CILi128EEES8_NS7_ILi64EEEEEENS_10bfloat16_tEfNS_4arch4Sm80ELb0ELb1ELb1ELb1ELb0ELb0ELb0ELb0ELi2ELi4ELi4ELi4ELb0EEENS1_24CollectiveEpilogueBwdGQAISA_fSD_Li256ELb1ELb0EEENS1_19SingleTileSchedulerILb1ELb0ELb0ELi128EEEEEEEEEvNT_6ParamsE$_ZN4cute3eso3ESOILb1ELb0EJNS_6LayoutINS_5tupleIJNS3_IJNS_1CILi2EEES5_S5_EEES5_EEENS3_IJNS3_IJNS4_ILi1EEES5_NS4_ILi4EEEEEENS4_ILi8EEEEEEEENS_10ViewEngineIPN7cutlass10bfloat16_tEEEEEC2ERKSD_RKSI_,@function
        .size           $_ZN7cutlass13device_kernelIN5flash19enable_sm80_to_sm89INS1_16FlashAttnBwdSm80INS1_25CollectiveMainloopBwdSm80ILi2ELi2EN4cute5tupleIJNS5_1CILi128EEES8_NS7_ILi64EEEEEENS_10bfloat16_tEfNS_4arch4Sm80ELb0ELb1ELb1ELb1ELb0ELb0ELb0ELb0ELi2ELi4ELi4ELi4ELb0EEENS1_24CollectiveEpilogueBwdGQAISA_fSD_Li256ELb1ELb0EEENS1_19SingleTileSchedulerILb1ELb0ELb0ELi128EEEEEEEEEvNT_6ParamsE$_ZN4cute3eso3ESOILb1ELb0EJNS_6LayoutINS_5tupleIJNS3_IJNS_1CILi2EEES5_S5_EEES5_EEENS3_IJNS3_IJNS4_ILi1EEES5_NS4_ILi4EEEEEENS4_ILi8EEEEEEEENS_10ViewEngineIPN7cutlass10bfloat16_tEEEEEC2ERKSD_RKSI_,($_ZN7cutlass13device_kernelIN5flash19enable_sm80_to_sm89INS1_16FlashAttnBwdSm80INS1_25CollectiveMainloopBwdSm80ILi2ELi2EN4cute5tupleIJNS5_1CILi128EEES8_NS7_ILi64EEEEEENS_10bfloat16_tEfNS_4arch4Sm80ELb0ELb1ELb1ELb1ELb0ELb0ELb0ELb0ELi2ELi4ELi4ELi4ELb0EEENS1_24CollectiveEpilogueBwdGQAISA_fSD_Li256ELb1ELb0EEENS1_19SingleTileSchedulerILb1ELb0ELb0ELi128EEEEEEEEEvNT_6ParamsE$_ZN4cute3eso3ESOILb1ELb0EJNS_6LayoutINS_5tupleIJNS3_IJNS_1CILi2EEES5_S5_EEES5_EEENS3_IJNS3_IJNS4_ILi1EEES5_NS4_ILi4EEEEEENS4_ILi8EEEEEEEEiEEC2ERKSD_RKi - $_ZN7cutlass13device_kernelIN5flash19enable_sm80_to_sm89INS1_16FlashAttnBwdSm80INS1_25CollectiveMainloopBwdSm80ILi2ELi2EN4cute5tupleIJNS5_1CILi128EEES8_NS7_ILi64EEEEEENS_10bfloat16_tEfNS_4arch4Sm80ELb0ELb1ELb1ELb1ELb0ELb0ELb0ELb0ELi2ELi4ELi4ELi4ELb0EEENS1_24CollectiveEpilogueBwdGQAISA_fSD_Li256ELb1ELb0EEENS1_19SingleTileSchedulerILb1ELb0ELb0ELi128EEEEEEEEEvNT_6ParamsE$_ZN4cute3eso3ESOILb1ELb0EJNS_6LayoutINS_5tupleIJNS3_IJNS_1CILi2EEES5_S5_EEES5_EEENS3_IJNS3_IJNS4_ILi1EEES5_NS4_ILi4EEEEEENS4_ILi8EEEEEEEENS_10ViewEngineIPN7cutlass10bfloat16_tEEEEEC2ERKSD_RKSI_)
$_ZN7cutlass13device_kernelIN5flash19enable_sm80_to_sm89INS1_16FlashAttnBwdSm80INS1_25CollectiveMainloopBwdSm80ILi2ELi2EN4cute5tupleIJNS5_1CILi128EEES8_NS7_ILi64EEEEEENS_10bfloat16_tEfNS_4arch4Sm80ELb0ELb1ELb1ELb1ELb0ELb0ELb0ELb0ELi2ELi4ELi4ELi4ELb0EEENS1_24CollectiveEpilogueBwdGQAISA_fSD_Li256ELb1ELb0EEENS1_19SingleTileSchedulerILb1ELb0ELb0ELi128EEEEEEEEEvNT_6ParamsE$_ZN4cute3eso3ESOILb1ELb0EJNS_6LayoutINS_5tupleIJNS3_IJNS_1CILi2EEES5_S5_EEES5_EEENS3_IJNS3_IJNS4_ILi1EEES5_NS4_ILi4EEEEEENS4_ILi8EEEEEEEENS_10ViewEngineIPN7cutlass10bfloat16_tEEEEEC2ERKSD_RKSI_:
[----:B------:R-:W-:Y:S01]  /*9920*/  IADD3 R2, R68, -c[0x0][0x20], RZ ;  /* 0x8000080044027a10 */ /* 0x000fe20007ffe0ff */
[----:B------:R-:W-:Y:S01]  /*9930*/  IMAD.MOV.U32 R7, RZ, RZ, R3 ;  /* 0x000000ffff077224 */ /* 0x000fe200078e0003 */
[----:B------:R-:W-:-:S04]  /*9940*/  MOV R5, 0x0 ;  /* 0x0000000000057802 */ /* 0x000fc80000000f00 */
[----:B------:R1:W-:Y:S01]  /*9950*/  STL.64 [R2], R6 ;  /* 0x0000000602007387 */ /* 0x0003e20000100a00 */
[----:B------:R-:W-:Y:S05]  /*9960*/  RET.REL.NODEC R4 `(_ZN7cutlass13device_kernelIN5flash19enable_sm80_to_sm89INS1_16FlashAttnBwdSm80INS1_25CollectiveMainloopBwdSm80ILi2ELi2EN4cute5tupleIJNS5_1CILi128EEES8_NS7_ILi64EEEEEENS_10bfloat16_tEfNS_4arch4Sm80ELb0ELb1ELb1ELb1ELb0ELb0ELb0ELb0ELi2ELi4ELi4ELi4ELb0EEENS1_24CollectiveEpilogueBwdGQAISA_fSD_Li256ELb1ELb0EEENS1_19SingleTileSchedulerILb1ELb0ELb0ELi128EEEEEEEEEvNT_6ParamsE) ;  /* 0xffff669004007950 */ /* 0x000fea0003c3ffff */
        .type           $_ZN7cutlass13device_kernelIN5flash19enable_sm80_to_sm89INS1_16FlashAttnBwdSm80INS1_25CollectiveMainloopBwdSm80ILi2ELi2EN4cute5tupleIJNS5_1CILi128EEES8_NS7_ILi64EEEEEENS_10bfloat16_tEfNS_4arch4Sm80ELb0ELb1ELb1ELb1ELb0ELb0ELb0ELb0ELi2ELi4ELi4ELi4ELb0EEENS1_24CollectiveEpilogueBwdGQAISA_fSD_Li256ELb1ELb0EEENS1_19SingleTileSchedulerILb1ELb0ELb0ELi128EEEEEEEEEvNT_6ParamsE$_ZN4cute3eso3ESOILb1ELb0EJNS_6LayoutINS_5tupleIJNS3_IJNS_1CILi2EEES5_S5_EEES5_EEENS3_IJNS3_IJNS4_ILi1EEES5_NS4_ILi4EEEEEENS4_ILi8EEEEEEEEiEEC2ERKSD_RKi,@function
        .size           $_ZN7cutlass13device_kernelIN5flash19enable_sm80_to_sm89INS1_16FlashAttnBwdSm80INS1_25CollectiveMainloopBwdSm80ILi2ELi2EN4cute5tupleIJNS5_1CILi128EEES8_NS7_ILi64EEEEEENS_10bfloat16_tEfNS_4arch4Sm80ELb0ELb1ELb1ELb1ELb0ELb0ELb0ELb0ELi2ELi4ELi4ELi4ELb0EEENS1_24CollectiveEpilogueBwdGQAISA_fSD_Li256ELb1ELb0EEENS1_19SingleTileSchedulerILb1ELb0ELb0ELi128EEEEEEEEEvNT_6ParamsE$_ZN4cute3eso3ESOILb1ELb0EJNS_6LayoutINS_5tupleIJNS3_IJNS_1CILi2EEES5_S5_EEES5_EEENS3_IJNS3_IJNS4_ILi1EEES5_NS4_ILi4EEEEEENS4_ILi8EEEEEEEEiEEC2ERKSD_RKi,($_ZN7cutlass13device_kernelIN5flash19enable_sm80_to_sm89INS1_16FlashAttnBwdSm80INS1_25CollectiveMainloopBwdSm80ILi2ELi2EN4cute5tupleIJNS5_1CILi128EEES8_NS7_ILi64EEEEEENS_10bfloat16_tEfNS_4arch4Sm80ELb0ELb1ELb1ELb1ELb0ELb0ELb0ELb0ELi2ELi4ELi4ELi4ELb0EEENS1_24CollectiveEpilogueBwdGQAISA_fSD_Li256ELb1ELb0EEENS1_19SingleTileSchedulerILb1ELb0ELb0ELi128EEEEEEEEEvNT_6ParamsE$_ZN4cute3eso3ESOILb1ELb0EJNS_6LayoutINS_5tupleIJNS3_IJNS_1CILi4EEENS4_ILi1EEEEEEEEENS3_IJNS3_IJS6_NS4_ILi0EEEEEEEEEEENS_10ViewEngineINS_8gmem_ptrIPKfEEEEEEC2ERKSC_RKSI_ - $_ZN7cutlass13device_kernelIN5flash19enable_sm80_to_sm89INS1_16FlashAttnBwdSm80INS1_25CollectiveMainloopBwdSm80ILi2ELi2EN4cute5tupleIJNS5_1CILi128EEES8_NS7_ILi64EEEEEENS_10bfloat16_tEfNS_4arch4Sm80ELb0ELb1ELb1ELb1ELb0ELb0ELb0ELb0ELi2ELi4ELi4ELi4ELb0EEENS1_24CollectiveEpilogueBwdGQAISA_fSD_Li256ELb1ELb0EEENS1_19SingleTileSchedulerILb1ELb0ELb0ELi128EEEEEEEEEvNT_6ParamsE$_ZN4cute3eso3ESOILb1ELb0EJNS_6LayoutINS_5tupleIJNS3_IJNS_1CILi2EEES5_S5_EEES5_EEENS3_IJNS3_IJNS4_ILi1EEES5_NS4_ILi4EEEEEENS4_ILi8EEEEEEEEiEEC2ERKSD_RKi)
$_ZN7cutlass13device_kernelIN5flash19enable_sm80_to_sm89INS1_16FlashAttnBwdSm80INS1_25CollectiveMainloopBwdSm80ILi2ELi2EN4cute5tupleIJNS5_1CILi128EEES8_NS7_ILi64EEEEEENS_10bfloat16_tEfNS_4arch4Sm80ELb0ELb1ELb1ELb1ELb0ELb0ELb0ELb0ELi2ELi4ELi4ELi4ELb0EEENS1_24CollectiveEpilogueBwdGQAISA_fSD_Li256ELb1ELb0EEENS1_19SingleTileSchedulerILb1ELb0ELb0ELi128EEEEEEEEEvNT_6ParamsE$_ZN4cute3eso3ESOILb1ELb0EJNS_6LayoutINS_5tupleIJNS3_IJNS_1CILi2EEES5_S5_EEES5_EEENS3_IJNS3_IJNS4_ILi1EEES5_NS4_ILi4EEEEEENS4_ILi8EEEEEEEEiEEC2ERKSD_RKi:
[----:B------:R-:W-:Y:S02]  /*9970*/  IADD3 R2, R68, -c[0x0][0x20], RZ ;  /* 0x8000080044027a10 */ /* 0x000fe40007ffe0ff */
[----:B------:R-:W-:-:S03]  /*9980*/  MOV R5, 0x0 ;  /* 0x0000000000057802 */ /* 0x000fc60000000f00 */
[----:B------:R1:W-:Y:S01]  /*9990*/  STL [R2], R3 ;  /* 0x0000000302007387 */ /* 0x0003e20000100800 */
[----:B------:R-:W-:Y:S05]  /*99a0*/  RET.REL.NODEC R4 `(_ZN7cutlass13device_kernelIN5flash19enable_sm80_to_sm89INS1_16FlashAttnBwdSm80INS1_25CollectiveMainloopBwdSm80ILi2ELi2EN4cute5tupleIJNS5_1CILi128EEES8_NS7_ILi64EEEEEENS_10bfloat16_tEfNS_4arch4Sm80ELb0ELb1ELb1ELb1ELb0ELb0ELb0ELb0ELi2ELi4ELi4ELi4ELb0EEENS1_24CollectiveEpilogueBwdGQAISA_fSD_Li256ELb1ELb0EEENS1_19SingleTileSchedulerILb1ELb0ELb0ELi128EEEEEEEEEvNT_6ParamsE) ;  /* 0xffff665004007950 */ /* 0x000fea0003c3ffff */
        .type           $_ZN7cutlass13device_kernelIN5flash19enable_sm80_to_sm89INS1_16FlashAttnBwdSm80INS1_25CollectiveMainloopBwdSm80ILi2ELi2EN4cute5tupleIJNS5_1CILi128EEES8_NS7_ILi64EEEEEENS_10bfloat16_tEfNS_4arch4Sm80ELb0ELb1ELb1ELb1ELb0ELb0ELb0ELb0ELi2ELi4ELi4ELi4ELb0EEENS1_24CollectiveEpilogueBwdGQAISA_fSD_Li256ELb1ELb0EEENS1_19SingleTileSchedulerILb1ELb0ELb0ELi128EEEEEEEEEvNT_6ParamsE$_ZN4cute3eso3ESOILb1ELb0EJNS_6LayoutINS_5tupleIJNS3_IJNS_1CILi4EEENS4_ILi1EEEEEEEEENS3_IJNS3_IJS6_NS4_ILi0EEEEEEEEEEENS_10ViewEngineINS_8gmem_ptrIPKfEEEEEEC2ERKSC_RKSI_,@function
        .size           $_ZN7cutlass13device_kernelIN5flash19enable_sm80_to_sm89INS1_16FlashAttnBwdSm80INS1_25CollectiveMainloopBwdSm80ILi2ELi2EN4cute5tupleIJNS5_1CILi128EEES8_NS7_ILi64EEEEEENS_10bfloat16_tEfNS_4arch4Sm80ELb0ELb1ELb1ELb1ELb0ELb0ELb0ELb0ELi2ELi4ELi4ELi4ELb0EEENS1_24CollectiveEpilogueBwdGQAISA_fSD_Li256ELb1ELb0EEENS1_19SingleTileSchedulerILb1ELb0ELb0ELi128EEEEEEEEEvNT_6ParamsE$_ZN4cute3eso3ESOILb1ELb0EJNS_6LayoutINS_5tupleIJNS3_IJNS_1CILi4EEENS4_ILi1EEEEEEEEENS3_IJNS3_IJS6_NS4_ILi0EEEEEEEEEEENS_10ViewEngineINS_8gmem_ptrIPKfEEEEEEC2ERKSC_RKSI_,($_ZN7cutlass13device_kernelIN5flash19enable_sm80_to_sm89INS1_16FlashAttnBwdSm80INS1_25CollectiveMainloopBwdSm80ILi2ELi2EN4cute5tupleIJNS5_1CILi128EEES8_NS7_ILi64EEEEEENS_10bfloat16_tEfNS_4arch4Sm80ELb0ELb1ELb1ELb1ELb0ELb0ELb0ELb0ELi2ELi4ELi4ELi4ELb0EEENS1_24CollectiveEpilogueBwdGQAISA_fSD_Li256ELb1ELb0EEENS1_19SingleTileSchedulerILb1ELb0ELb0ELi128EEEEEEEEEvNT_6ParamsE$_ZN4cute3eso3ESOILb1ELb0EJNS_6LayoutINS_5tupleIJNS3_IJNS_1CILi4EEENS4_ILi1EEEEEEEEENS3_IJNS3_IJS6_NS4_ILi0EEEEEEEEEEENS_10ViewEngineINS_8smem_ptrIPfEEEEEEC2ERKSC_RKSH_ - $_ZN7cutlass13device_kernelIN5flash19enable_sm80_to_sm89INS1_16FlashAttnBwdSm80INS1_25CollectiveMainloopBwdSm80ILi2ELi2EN4cute5tupleIJNS5_1CILi128EEES8_NS7_ILi64EEEEEENS_10bfloat16_tEfNS_4arch4Sm80ELb0ELb1ELb1ELb1ELb0ELb0ELb0ELb0ELi2ELi4ELi4ELi4ELb0EEENS1_24CollectiveEpilogueBwdGQAISA_fSD_Li256ELb1ELb0EEENS1_19SingleTileSchedulerILb1ELb0ELb0ELi128EEEEEEEEEvNT_6ParamsE$_ZN4cute3eso3ESOILb1ELb0EJNS_6LayoutINS_5tupleIJNS3_IJNS_1CILi4EEENS4_ILi1EEEEEEEEENS3_IJNS3_IJS6_NS4_ILi0EEEEEEEEEEENS_10ViewEngineINS_8gmem_ptrIPKfEEEEEEC2ERKSC_RKSI_)
$_ZN7cutlass13device_kernelIN5flash19enable_sm80_to_sm89INS1_16FlashAttnBwdSm80INS1_25CollectiveMainloopBwdSm80ILi2ELi2EN4cute5tupleIJNS5_1CILi128EEES8_NS7_ILi64EEEEEENS_10bfloat16_tEfNS_4arch4Sm80ELb0ELb1ELb1ELb1ELb0ELb0ELb0ELb0ELi2ELi4ELi4ELi4ELb0EEENS1_24CollectiveEpilogueBwdGQAISA_fSD_Li256ELb1ELb0EEENS1_19SingleTileSchedulerILb1ELb0ELb0ELi128EEEEEEEEEvNT_6ParamsE$_ZN4cute3eso3ESOILb1ELb0EJNS_6LayoutINS_5tupleIJNS3_IJNS_1CILi4EEENS4_ILi1EEEEEEEEENS3_IJNS3_IJS6_NS4_ILi0EEEEEEEEEEENS_10ViewEngineINS_8gmem_ptrIPKfEEEEEEC2ERKSC_RKSI_:
[----:B------:R-:W-:Y:S02]  /*99b0*/  IADD3 R4, R13, -c[0x0][0x20], RZ ;  /* 0x800008000d047a10 */ /* 0x000fe40007ffe0ff */
[----:B------:R-:W-:-:S03]  /*99c0*/  MOV R9, 0x0 ;  /* 0x0000000000097802 */ /* 0x000fc60000000f00 */
[----:B------:R1:W-:Y:S01]  /*99d0*/  STL.64 [R4], R2 ;  /* 0x0000000204007387 */ /* 0x0003e20000100a00 */
[----:B------:R-:W-:Y:S05]  /*99e0*/  RET.REL.NODEC R8 `(_ZN7cutlass13device_kernelIN5flash19enable_sm80_to_sm89INS1_16FlashAttnBwdSm80INS1_25CollectiveMainloopBwdSm80ILi2ELi2EN4cute5tupleIJNS5_1CILi128EEES8_NS7_ILi64EEEEEENS_10bfloat16_tEfNS_4arch4Sm80ELb0ELb1ELb1ELb1ELb0ELb0ELb0ELb0ELi2ELi4ELi4ELi4ELb0EEENS1_24CollectiveEpilogueBwdGQAISA_fSD_Li256ELb1ELb0EEENS1_19SingleTileSchedulerILb1ELb0ELb0ELi128EEEEEEEEEvNT_6ParamsE) ;  /* 0xffff661008007950 */ /* 0x000fea0003c3ffff */
        .type           $_ZN7cutlass13device_kernelIN5flash19enable_sm80_to_sm89INS1_16FlashAttnBwdSm80INS1_25CollectiveMainloopBwdSm80ILi2ELi2EN4cute5tupleIJNS5_1CILi128EEES8_NS7_ILi64EEEEEENS_10bfloat16_tEfNS_4arch4Sm80ELb0ELb1ELb1ELb1ELb0ELb0ELb0ELb0ELi2ELi4ELi4ELi4ELb0EEENS1_24CollectiveEpilogueBwdGQAISA_fSD_Li256ELb1ELb0EEENS1_19SingleTileSchedulerILb1ELb0ELb0ELi128EEEEEEEEEvNT_6ParamsE$_ZN4cute3eso3ESOILb1ELb0EJNS_6LayoutINS_5tupleIJNS3_IJNS_1CILi4EEENS4_ILi1EEEEEEEEENS3_IJNS3_IJS6_NS4_ILi0EEEEEEEEEEENS_10ViewEngineINS_8smem_ptrIPfEEEEEEC2ERKSC_RKSH_,@function
        .size           $_ZN7cutlass13device_kernelIN5flash19enable_sm80_to_sm89INS1_16FlashAttnBwdSm80INS1_25CollectiveMainloopBwdSm80ILi2ELi2EN4cute5tupleIJNS5_1CILi128EEES8_NS7_ILi64EEEEEENS_10bfloat16_tEfNS_4arch4Sm80ELb0ELb1ELb1ELb1ELb0ELb0ELb0ELb0ELi2ELi4ELi4ELi4ELb0EEENS1_24CollectiveEpilogueBwdGQAISA_fSD_Li256ELb1ELb0EEENS1_19SingleTileSchedulerILb1ELb0ELb0ELi128EEEEEEEEEvNT_6ParamsE$_ZN4cute3eso3ESOILb1ELb0EJNS_6LayoutINS_5tupleIJNS3_IJNS_1CILi4EEENS4_ILi1EEEEEEEEENS3_IJNS3_IJS6_NS4_ILi0EEEEEEEEEEENS_10ViewEngineINS_8smem_ptrIPfEEEEEEC2ERKSC_RKSH_,($_ZN7cutlass13device_kernelIN5flash19enable_sm80_to_sm89INS1_16FlashAttnBwdSm80INS1_25CollectiveMainloopBwdSm80ILi2ELi2EN4cute5tupleIJNS5_1CILi128EEES8_NS7_ILi64EEEEEENS_10bfloat16_tEfNS_4arch4Sm80ELb0ELb1ELb1ELb1ELb0ELb0ELb0ELb0ELi2ELi4ELi4ELi4ELb0EEENS1_24CollectiveEpilogueBwdGQAISA_fSD_Li256ELb1ELb0EEENS1_19SingleTileSchedulerILb1ELb0ELb0ELi128EEEEEEEEEvNT_6ParamsE$_ZN4cute3eso3ESOILb1ELb0EJNS_6LayoutINS_5tupleIJNS3_IJNS_1CILi4EEENS4_ILi1EEEEEEEEENS3_IJNS3_IJS6_NS4_ILi0EEEEEEEEEEENS_10ViewEngineIPjEEEEC2ERKSC_RKSF_ - $_ZN7cutlass13device_kernelIN5flash19enable_sm80_to_sm89INS1_16FlashAttnBwdSm80INS1_25CollectiveMainloopBwdSm80ILi2ELi2EN4cute5tupleIJNS5_1CILi128EEES8_NS7_ILi64EEEEEENS_10bfloat16_tEfNS_4arch4Sm80ELb0ELb1ELb1ELb1ELb0ELb0ELb0ELb0ELi2ELi4ELi4ELi4ELb0EEENS1_24CollectiveEpilogueBwdGQAISA_fSD_Li256ELb1ELb0EEENS1_19SingleTileSchedulerILb1ELb0ELb0ELi128EEEEEEEEEvNT_6ParamsE$_ZN4cute3eso3ESOILb1ELb0EJNS_6LayoutINS_5tupleIJNS3_IJNS_1CILi4EEENS4_ILi1EEEEEEEEENS3_IJNS3_IJS6_NS4_ILi0EEEEEEEEEEENS_10ViewEngineINS_8smem_ptrIPfEEEEEEC2ERKSC_RKSH_)
$_ZN7cutlass13device_kernelIN5flash19enable_sm80_to_sm89INS1_16FlashAttnBwdSm80INS1_25CollectiveMainloopBwdSm80ILi2ELi2EN4cute5tupleIJNS5_1CILi128EEES8_NS7_ILi64EEEEEENS_10bfloat16_tEfNS_4arch4Sm80ELb0ELb1ELb1ELb1ELb0ELb0ELb0ELb0ELi2ELi4ELi4ELi4ELb0EEENS1_24CollectiveEpilogueBwdGQAISA_fSD_Li256ELb1ELb0EEENS1_19SingleTileSchedulerILb1ELb0ELb0ELi128EEEEEEEEEvNT_6ParamsE$_ZN4cute3eso3ESOILb1ELb0EJNS_6LayoutINS_5tupleIJNS3_IJNS_1CILi4EEENS4_ILi1EEEEEEEEENS3_IJNS3_IJS6_NS4_ILi0EEEEEEEEEEENS_10ViewEngineINS_8smem_ptrIPfEEEEEEC2ERKSC_RKSH_:
[----:B------:R-:W-:Y:S02]  /*99f0*/  IADD3 R6, R13, -c[0x0][0x20], RZ ;  /* 0x800008000d067a10 */ /* 0x000fe40007ffe0ff */
[----:B------:R-:W-:-:S03]  /*9a00*/  MOV R9, 0x0 ;  /* 0x0000000000097802 */ /* 0x000fc60000000f00 */
[----:B------:R1:W-:Y:S01]  /*9a10*/  STL.64 [R6], R2 ;  /* 0x0000000206007387 */ /* 0x0003e20000100a00 */
[----:B------:R-:W-:Y:S05]  /*9a20*/  RET.REL.NODEC R8 `(_ZN7cutlass13device_kernelIN5flash19enable_sm80_to_sm89INS1_16FlashAttnBwdSm80INS1_25CollectiveMainloopBwdSm80ILi2ELi2EN4cute5tupleIJNS5_1CILi128EEES8_NS7_ILi64EEEEEENS_10bfloat16_tEfNS_4arch4Sm80ELb0ELb1ELb1ELb1ELb0ELb0ELb0ELb0ELi2ELi4ELi4ELi4ELb0EEENS1_24CollectiveEpilogueBwdGQAISA_fSD_Li256ELb1ELb0EEENS1_19SingleTileSchedulerILb1ELb0ELb0ELi128EEEEEEEEEvNT_6ParamsE) ;  /* 0xffff65d008007950 */ /* 0x000fea0003c3ffff */
        .type           $_ZN7cutlass13device_kernelIN5flash19enable_sm80_to_sm89INS1_16FlashAttnBwdSm80INS1_25CollectiveMainloopBwdSm80ILi2ELi2EN4cute5tupleIJNS5_1CILi128EEES8_NS7_ILi64EEEEEENS_10bfloat16_tEfNS_4arch4Sm80ELb0ELb1ELb1ELb1ELb0ELb0ELb0ELb0ELi2ELi4ELi4ELi4ELb0EEENS1_24CollectiveEpilogueBwdGQAISA_fSD_Li256ELb1ELb0EEENS1_19SingleTileSchedulerILb1ELb0ELb0ELi128EEEEEEEEEvNT_6ParamsE$_ZN4cute3eso3ESOILb1ELb0EJNS_6LayoutINS_5tupleIJNS3_IJNS_1CILi4EEENS4_ILi1EEEEEEEEENS3_IJNS3_IJS6_NS4_ILi0EEEEEEEEEEENS_10ViewEngineIPjEEEEC2ERKSC_RKSF_,@function
        .size           $_ZN7cutlass13device_kernelIN5flash19enable_sm80_to_sm89INS1_16FlashAttnBwdSm80INS1_25CollectiveMainloopBwdSm80ILi2ELi2EN4cute5tupleIJNS5_1CILi128EEES8_NS7_ILi64EEEEEENS_10bfloat16_tEfNS_4arch4Sm80ELb0ELb1ELb1ELb1ELb0ELb0ELb0ELb0ELi2ELi4ELi4ELi4ELb0EEENS1_24CollectiveEpilogueBwdGQAISA_fSD_Li256ELb1ELb0EEENS1_19SingleTileSchedulerILb1ELb0ELb0ELi128EEEEEEEEEvNT_6ParamsE$_ZN4cute3eso3ESOILb1ELb0EJNS_6LayoutINS_5tupleIJNS3_IJNS_1CILi4EEENS4_ILi1EEEEEEEEENS3_IJNS3_IJS6_NS4_ILi0EEEEEEEEEEENS_10ViewEngineIPjEEEEC2ERKSC_RKSF_,($_ZN7cutlass13device_kernelIN5flash19enable_sm80_to_sm89INS1_16FlashAttnBwdSm80INS1_25CollectiveMainloopBwdSm80ILi2ELi2EN4cute5tupleIJNS5_1CILi128EEES8_NS7_ILi64EEEEEENS_10bfloat16_tEfNS_4arch4Sm80ELb0ELb1ELb1ELb1ELb0ELb0ELb0ELb0ELi2ELi4ELi4ELi4ELb0EEENS1_24CollectiveEpilogueBwdGQAISA_fSD_Li256ELb1ELb0EEENS1_19SingleTileSchedulerILb1ELb0ELb0ELi128EEEEEEEEEvNT_6ParamsE$_ZN4cute3eso3ESOILb1ELb0EJNS_6LayoutINS_5tupleIJNS3_IJNS_1CILi4EEENS4_ILi1EEEEEES6_EEENS3_IJNS3_IJS6_NS4_ILi0EEEEEES9_EEEEENS_10ViewEngineINS_8gmem_ptrIPKfEEEEEEC2ERKSC_RKSI_ - $_ZN7cutlass13device_kernelIN5flash19enable_sm80_to_sm89INS1_16FlashAttnBwdSm80INS1_25CollectiveMainloopBwdSm80ILi2ELi2EN4cute5tupleIJNS5_1CILi128EEES8_NS7_ILi64EEEEEENS_10bfloat16_tEfNS_4arch4Sm80ELb0ELb1ELb1ELb1ELb0ELb0ELb0ELb0ELi2ELi4ELi4ELi4ELb0EEENS1_24CollectiveEpilogueBwdGQAISA_fSD_Li256ELb1ELb0EEENS1_19SingleTileSchedulerILb1ELb0ELb0ELi128EEEEEEEEEvNT_6ParamsE$_ZN4cute3eso3ESOILb1ELb0EJNS_6LayoutINS_5tupleIJNS3_IJNS_1CILi4EEENS4_ILi1EEEEEEEEENS3_IJNS3_IJS6_NS4_ILi0EEEEEEEEEEENS_10ViewEngineIPjEEEEC2ERKSC_RKSF_)
$_ZN7cutlass13device_kernelIN5flash19enable_sm80_to_sm89INS1_16FlashAttnBwdSm80INS1_25CollectiveMainloopBwdSm80ILi2ELi2EN4cute5tupleIJNS5_1CILi128EEES8_NS7_ILi64EEEEEENS_10bfloat16_tEfNS_4arch4Sm80ELb0ELb1ELb1ELb1ELb0ELb0ELb0ELb0ELi2ELi4ELi4ELi4ELb0EEENS1_24CollectiveEpilogueBwdGQAISA_fSD_Li256ELb1ELb0EEENS1_19SingleTileSchedulerILb1ELb0ELb0ELi128EEEEEEEEEvNT_6ParamsE$_ZN4cute3eso3ESOILb1ELb0EJNS_6LayoutINS_5tupleIJNS3_IJNS_1CILi4EEENS4_ILi1EEEEEEEEENS3_IJNS3_IJS6_NS4_ILi0EEEEEEEEEEENS_10ViewEngineIPjEEEEC2ERKSC_RKSF_:
[----:B------:R-:W-:Y:S02]  /*9a30*/  IADD3 R2, R68, -c[0x0][0x20], RZ ;  /* 0x8000080044027a10 */ /* 0x000fe40007ffe0ff */
[----:B------:R-:W-:-:S03]  /*9a40*/  MOV R5, 0x0 ;  /* 0x0000000000057802 */ /* 0x000fc60000000f00 */
[----:B------:R1:W-:Y:S01]  /*9a50*/  STL.64 [R2], R12 ;  /* 0x0000000c02007387 */ /* 0x0003e20000100a00 */
[----:B------:R-:W-:Y:S05]  /*9a60*/  RET.REL.NODEC R4 `(_ZN7cutlass13device_kernelIN5flash19enable_sm80_to_sm89INS1_16FlashAttnBwdSm80INS1_25CollectiveMainloopBwdSm80ILi2ELi2EN4cute5tupleIJNS5_1CILi128EEES8_NS7_ILi64EEEEEENS_10bfloat16_tEfNS_4arch4Sm80ELb0ELb1ELb1ELb1ELb0ELb0ELb0ELb0ELi2ELi4ELi4ELi4ELb0EEENS1_24CollectiveEpilogueBwdGQAISA_fSD_Li256ELb1ELb0EEENS1_19SingleTileSchedulerILb1ELb0ELb0ELi128EEEEEEEEEvNT_6ParamsE) ;  /* 0xffff659004007950 */ /* 0x000fea0003c3ffff */
        .type           $_ZN7cutlass13device_kernelIN5flash19enable_sm80_to_sm89INS1_16FlashAttnBwdSm80INS1_25CollectiveMainloopBwdSm80ILi2ELi2EN4cute5tupleIJNS5_1CILi128EEES8_NS7_ILi64EEEEEENS_10bfloat16_tEfNS_4arch4Sm80ELb0ELb1ELb1ELb1ELb0ELb0ELb0ELb0ELi2ELi4ELi4ELi4ELb0EEENS1_24CollectiveEpilogueBwdGQAISA_fSD_Li256ELb1ELb0EEENS1_19SingleTileSchedulerILb1ELb0ELb0ELi128EEEEEEEEEvNT_6ParamsE$_ZN4cute3eso3ESOILb1ELb0EJNS_6LayoutINS_5tupleIJNS3_IJNS_1CILi4EEENS4_ILi1EEEEEES6_EEENS3_IJNS3_IJS6_NS4_ILi0EEEEEES9_EEEEENS_10ViewEngineINS_8gmem_ptrIPKfEEEEEEC2ERKSC_RKSI_,@function
        .size           $_ZN7cutlass13device_kernelIN5flash19enable_sm80_to_sm89INS1_16FlashAttnBwdSm80INS1_25CollectiveMainloopBwdSm80ILi2ELi2EN4cute5tupleIJNS5_1CILi128EEES8_NS7_ILi64EEEEEENS_10bfloat16_tEfNS_4arch4Sm80ELb0ELb1ELb1ELb1ELb0ELb0ELb0ELb0ELi2ELi4ELi4ELi4ELb0EEENS1_24CollectiveEpilogueBwdGQAISA_fSD_Li256ELb1ELb0EEENS1_19SingleTileSchedulerILb1ELb0ELb0ELi128EEEEEEEEEvNT_6ParamsE$_ZN4cute3eso3ESOILb1ELb0EJNS_6LayoutINS_5tupleIJNS3_IJNS_1CILi4EEENS4_ILi1EEEEEES6_EEENS3_IJNS3_IJS6_NS4_ILi0EEEEEES9_EEEEENS_10ViewEngineINS_8gmem_ptrIPKfEEEEEEC2ERKSC_RKSI_,($_ZN7cutlass13device_kernelIN5flash19enable_sm80_to_sm89INS1_16FlashAttnBwdSm80INS1_25CollectiveMainloopBwdSm80ILi2ELi2EN4cute5tupleIJNS5_1CILi128EEES8_NS7_ILi64EEEEEENS_10bfloat16_tEfNS_4arch4Sm80ELb0ELb1ELb1ELb1ELb0ELb0ELb0ELb0ELi2ELi4ELi4ELi4ELb0EEENS1_24CollectiveEpilogueBwdGQAISA_fSD_Li256ELb1ELb0EEENS1_19SingleTileSchedulerILb1ELb0ELb0ELi128EEEEEEEEEvNT_6ParamsE$_ZN4cute3eso3ESOILb1ELb0EJNS_6LayoutINS_5tupleIJNS3_IJNS_1CILi4EEENS4_ILi1EEEEEES6_EEENS3_IJNS3_IJS6_NS4_ILi0EEEEEES9_EEEEENS_10ViewEngineINS_8smem_ptrIPfEEEEEEC2ERKSC_RKSH_ - $_ZN7cutlass13device_kernelIN5flash19enable_sm80_to_sm89INS1_16FlashAttnBwdSm80INS1_25CollectiveMainloopBwdSm80ILi2ELi2EN4cute5tupleIJNS5_1CILi128EEES8_NS7_ILi64EEEEEENS_10bfloat16_tEfNS_4arch4Sm80ELb0ELb1ELb1ELb1ELb0ELb0ELb0ELb0ELi2ELi4ELi4ELi4ELb0EEENS1_24CollectiveEpilogueBwdGQAISA_fSD_Li256ELb1ELb0EEENS1_19SingleTileSchedulerILb1ELb0ELb0ELi128EEEEEEEEEvNT_6ParamsE$_ZN4cute3eso3ESOILb1ELb0EJNS_6LayoutINS_5tupleIJNS3_IJNS_1CILi4EEENS4_ILi1EEEEEES6_EEENS3_IJNS3_IJS6_NS4_ILi0EEEEEES9_EEEEENS_10ViewEngineINS_8gmem_ptrIPKfEEEEEEC2ERKSC_RKSI_)
$_ZN7cutlass13device_kernelIN5flash19enable_sm80_to_sm89INS1_16FlashAttnBwdSm80INS1_25CollectiveMainloopBwdSm80ILi2ELi2EN4cute5tupleIJNS5_1CILi128EEES8_NS7_ILi64EEEEEENS_10bfloat16_tEfNS_4arch4Sm80ELb0ELb1ELb1ELb1ELb0ELb0ELb0ELb0ELi2ELi4ELi4ELi4ELb0EEENS1_24CollectiveEpilogueBwdGQAISA_fSD_Li256ELb1ELb0EEENS1_19SingleTileSchedulerILb1ELb0ELb0ELi128EEEEEEEEEvNT_6ParamsE$_ZN4cute3eso3ESOILb1ELb0EJNS_6LayoutINS_5tupleIJNS3_IJNS_1CILi4EEENS4_ILi1EEEEEES6_EEENS3_IJNS3_IJS6_NS4_ILi0EEEEEES9_EEEEENS_10ViewEngineINS_8gmem_ptrIPKfEEEEEEC2ERKSC_RKSI_:
[----:B------:R-:W-:Y:S02]  /*9a70*/  IADD3 R4, R15, -c[0x0][0x20], RZ ;  /* 0x800008000f047a10 */ /* 0x000fe40007ffe0ff */
[----:B------:R-:W-:-:S03]  /*9a80*/  MOV R7, 0x0 ;  /* 0x0000000000077802 */ /* 0x000fc60000000f00 */
[----:B------:R1:W-:Y:S01]  /*9a90*/  STL.64 [R4], R2 ;  /* 0x0000000204007387 */ /* 0x0003e20000100a00 */
[----:B------:R-:W-:Y:S05]  /*9aa0*/  RET.REL.NODEC R6 `(_ZN7cutlass13device_kernelIN5flash19enable_sm80_to_sm89INS1_16FlashAttnBwdSm80INS1_25CollectiveMainloopBwdSm80ILi2ELi2EN4cute5tupleIJNS5_1CILi128EEES8_NS7_ILi64EEEEEENS_10bfloat16_tEfNS_4arch4Sm80ELb0ELb1ELb1ELb1ELb0ELb0ELb0ELb0ELi2ELi4ELi4ELi4ELb0EEENS1_24CollectiveEpilogueBwdGQAISA_fSD_Li256ELb1ELb0EEENS1_19SingleTileSchedulerILb1ELb0ELb0ELi128EEEEEEEEEvNT_6ParamsE) ;  /* 0xffff655006007950 */ /* 0x000fea0003c3ffff */
        .type           $_ZN7cutlass13device_kernelIN5flash19enable_sm80_to_sm89INS1_16FlashAttnBwdSm80INS1_25CollectiveMainloopBwdSm80ILi2ELi2EN4cute5tupleIJNS5_1CILi128EEES8_NS7_ILi64EEEEEENS_10bfloat16_tEfNS_4arch4Sm80ELb0ELb1ELb1ELb1ELb0ELb0ELb0ELb0ELi2ELi4ELi4ELi4ELb0EEENS1_24CollectiveEpilogueBwdGQAISA_fSD_Li256ELb1ELb0EEENS1_19SingleTileSchedulerILb1ELb0ELb0ELi128EEEEEEEEEvNT_6ParamsE$_ZN4cute3eso3ESOILb1ELb0EJNS_6LayoutINS_5tupleIJNS3_IJNS_1CILi4EEENS4_ILi1EEEEEES6_EEENS3_IJNS3_IJS6_NS4_ILi0EEEEEES9_EEEEENS_10ViewEngineINS_8smem_ptrIPfEEEEEEC2ERKSC_RKSH_,@function
        .size           $_ZN7cutlass13device_kernelIN5flash19enable_sm80_to_sm89INS1_16FlashAttnBwdSm80INS1_25CollectiveMainloopBwdSm80ILi2ELi2EN4cute5tupleIJNS5_1CILi128EEES8_NS7_ILi64EEEEEENS_10bfloat16_tEfNS_4arch4Sm80ELb0ELb1ELb1ELb1ELb0ELb0ELb0ELb0ELi2ELi4ELi4ELi4ELb0EEENS1_24CollectiveEpilogueBwdGQAISA_fSD_Li256ELb1ELb0EEENS1_19SingleTileSchedulerILb1ELb0ELb0ELi128EEEEEEEEEvNT_6ParamsE$_ZN4cute3eso3ESOILb1ELb0EJNS_6LayoutINS_5tupleIJNS3_IJNS_1CILi4EEENS4_ILi1EEEEEES6_EEENS3_IJNS3_IJS6_NS4_ILi0EEEEEES9_EEEEENS_10ViewEngineINS_8smem_ptrIPfEEEEEEC2ERKSC_RKSH_,($_ZN7cutlass13device_kernelIN5flash19enable_sm80_to_sm89INS1_16FlashAttnBwdSm80INS1_25CollectiveMainloopBwdSm80ILi2ELi2EN4cute5tupleIJNS5_1CILi128EEES8_NS7_ILi64EEEEEENS_10bfloat16_tEfNS_4arch4Sm80ELb0ELb1ELb1ELb1ELb0ELb0ELb0ELb0ELi2ELi4ELi4ELi4ELb0EEENS1_24CollectiveEpilogueBwdGQAISA_fSD_Li256ELb1ELb0EEENS1_19SingleTileSchedulerILb1ELb0ELb0ELi128EEEEEEEEEvNT_6ParamsE$_ZN4cute3eso3ESOILb1ELb0EJNS_6LayoutINS_5tupleIJNS3_IJNS_1CILi4EEENS4_ILi1EEEEEES6_EEENS3_IJNS3_IJS6_NS4_ILi0EEEEEES9_EEEEEiEEC2ERKSC_RKi - $_ZN7cutlass13device_kernelIN5flash19enable_sm80_to_sm89INS1_16FlashAttnBwdSm80INS1_25CollectiveMainloopBwdSm80ILi2ELi2EN4cute5tupleIJNS5_1CILi128EEES8_NS7_ILi64EEEEEENS_10bfloat16_tEfNS_4arch4Sm80ELb0ELb1ELb1ELb1ELb0ELb0ELb0ELb0ELi2ELi4ELi4ELi4ELb0EEENS1_24CollectiveEpilogueBwdGQAISA_fSD_Li256ELb1ELb0EEENS1_19SingleTileSchedulerILb1ELb0ELb0ELi128EEEEEEEEEvNT_6ParamsE$_ZN4cute3eso3ESOILb1ELb0EJNS_6LayoutINS_5tupleIJNS3_IJNS_1CILi4EEENS4_ILi1EEEEEES6_EEENS3_IJNS3_IJS6_NS4_ILi0EEEEEES9_EEEEENS_10ViewEngineINS_8smem_ptrIPfEEEEEEC2ERKSC_RKSH_)
$_ZN7cutlass13device_kernelIN5flash19enable_sm80_to_sm89INS1_16FlashAttnBwdSm80INS1_25CollectiveMainloopBwdSm80ILi2ELi2EN4cute5tupleIJNS5_1CILi128EEES8_NS7_ILi64EEEEEENS_10bfloat16_tEfNS_4arch4Sm80ELb0ELb1ELb1ELb1ELb0ELb0ELb0ELb0ELi2ELi4ELi4ELi4ELb0EEENS1_24CollectiveEpilogueBwdGQAISA_fSD_Li256ELb1ELb0EEENS1_19SingleTileSchedulerILb1ELb0ELb0ELi128EEEEEEEEEvNT_6ParamsE$_ZN4cute3eso3ESOILb1ELb0EJNS_6LayoutINS_5tupleIJNS3_IJNS_1CILi4EEENS4_ILi1EEEEEES6_EEENS3_IJNS3_IJS6_NS4_ILi0EEEEEES9_EEEEENS_10ViewEngineINS_8smem_ptrIPfEEEEEEC2ERKSC_RKSH_:
[----:B------:R-:W-:Y:S02]  /*9ab0*/  IADD3 R6, R15, -c[0x0][0x20], RZ ;  /* 0x800008000f067a10 */ /* 0x000fe40007ffe0ff */
[----:B------:R-:W-:-:S03]  /*9ac0*/  MOV R9, 0x0 ;  /* 0x0000000000097802 */ /* 0x000fc60000000f00 */
[----:B------:R1:W-:Y:S01]  /*9ad0*/  STL.64 [R6], R2 ;  /* 0x0000000206007387 */ /* 0x0003e20000100a00 */
[----:B------:R-:W-:Y:S05]  /*9ae0*/  RET.REL.NODEC R8 `(_ZN7cutlass13device_kernelIN5flash19enable_sm80_to_sm89INS1_16FlashAttnBwdSm80INS1_25CollectiveMainloopBwdSm80ILi2ELi2EN4cute5tupleIJNS5_1CILi128EEES8_NS7_ILi64EEEEEENS_10bfloat16_tEfNS_4arch4Sm80ELb0ELb1ELb1ELb1ELb0ELb0ELb0ELb0ELi2ELi4ELi4ELi4ELb0EEENS1_24CollectiveEpilogueBwdGQAISA_fSD_Li256ELb1ELb0EEENS1_19SingleTileSchedulerILb1ELb0ELb0ELi128EEEEEEEEEvNT_6ParamsE) ;  /* 0xffff651008007950 */ /* 0x000fea0003c3ffff */
        .type           $_ZN7cutlass13device_kernelIN5flash19enable_sm80_to_sm89INS1_16FlashAttnBwdSm80INS1_25CollectiveMainloopBwdSm80ILi2ELi2EN4cute5tupleIJNS5_1CILi128EEES8_NS7_ILi64EEEEEENS_10bfloat16_tEfNS_4arch4Sm80ELb0ELb1ELb1ELb1ELb0ELb0ELb0ELb0ELi2ELi4ELi4ELi4ELb0EEENS1_24CollectiveEpilogueBwdGQAISA_fSD_Li256ELb1ELb0EEENS1_19SingleTileSchedulerILb1ELb0ELb0ELi128EEEEEEEEEvNT_6ParamsE$_ZN4cute3eso3ESOILb1ELb0EJNS_6LayoutINS_5tupleIJNS3_IJNS_1CILi4EEENS4_ILi1EEEEEES6_EEENS3_IJNS3_IJS6_NS4_ILi0EEEEEES9_EEEEEiEEC2ERKSC_RKi,@function
        .size           $_ZN7cutlass13device_kernelIN5flash19enable_sm80_to_sm89INS1_16FlashAttnBwdSm80INS1_25CollectiveMainloopBwdSm80ILi2ELi2EN4cute5tupleIJNS5_1CILi128EEES8_NS7_ILi64EEEEEENS_10bfloat16_tEfNS_4arch4Sm80ELb0ELb1ELb1ELb1ELb0ELb0ELb0ELb0ELi2ELi4ELi4ELi4ELb0EEENS1_24CollectiveEpilogueBwdGQAISA_fSD_Li256ELb1ELb0EEENS1_19SingleTileSchedulerILb1ELb0ELb0ELi128EEEEEEEEEvNT_6ParamsE$_ZN4cute3eso3ESOILb1ELb0EJNS_6LayoutINS_5tupleIJNS3_IJNS_1CILi4EEENS4_ILi1EEEEEES6_EEENS3_IJNS3_IJS6_NS4_ILi0EEEEEES9_EEEEEiEEC2ERKSC_RKi,($_ZN7cutlass13device_kernelIN5flash19enable_sm80_to_sm89INS1_16FlashAttnBwdSm80INS1_25CollectiveMainloopBwdSm80ILi2ELi2EN4cute5tupleIJNS5_1CILi128EEES8_NS7_ILi64EEEEEENS_10bfloat16_tEfNS_4arch4Sm80ELb0ELb1ELb1ELb1ELb0ELb0ELb0ELb0ELi2ELi4ELi4ELi4ELb0EEENS1_24CollectiveEpilogueBwdGQAISA_fSD_Li256ELb1ELb0EEENS1_19SingleTileSchedulerILb1ELb0ELb0ELi128EEEEEEEEEvNT_6ParamsE$_ZN4cute3eso3ESOILb1ELb0EJNS_6LayoutINS_5tupleIJNS3_IJNS_1CILi8EEENS4_ILi1EEEEEEEEENS3_IJNS3_IJS6_NS4_ILi0EEEEEEEEEEENS_10ViewEngineINS_8gmem_ptrIPKN7cutlass10bfloat16_tEEEEEEEC2ERKSC_RKSK_ - $_ZN7cutlass13device_kernelIN5flash19enable_sm80_to_sm89INS1_16FlashAttnBwdSm80INS1_25CollectiveMainloopBwdSm80ILi2ELi2EN4cute5tupleIJNS5_1CILi128EEES8_NS7_ILi64EEEEEENS_10bfloat16_tEfNS_4arch4Sm80ELb0ELb1ELb1ELb1ELb0ELb0ELb0ELb0ELi2ELi4ELi4ELi4ELb0EEENS1_24CollectiveEpilogueBwdGQAISA_fSD_Li256ELb1ELb0EEENS1_19SingleTileSchedulerILb1ELb0ELb0ELi128EEEEEEEEEvNT_6ParamsE$_ZN4cute3eso3ESOILb1ELb0EJNS_6LayoutINS_5tupleIJNS3_IJNS_1CILi4EEENS4_ILi1EEEEEES6_EEENS3_IJNS3_IJS6_NS4_ILi0EEEEEES9_EEEEEiEEC2ERKSC_RKi)
$_ZN7cutlass13device_kernelIN5flash19enable_sm80_to_sm89INS1_16FlashAttnBwdSm80INS1_25CollectiveMainloopBwdSm80ILi2ELi2EN4cute5tupleIJNS5_1CILi128EEES8_NS7_ILi64EEEEEENS_10bfloat16_tEfNS_4arch4Sm80ELb0ELb1ELb1ELb1ELb0ELb0ELb0ELb0ELi2ELi4ELi4ELi4ELb0EEENS1_24CollectiveEpilogueBwdGQAISA_fSD_Li256ELb1ELb0EEENS1_19SingleTileSchedulerILb1ELb0ELb0ELi128EEEEEEEEEvNT_6ParamsE$_ZN4cute3eso3ESOILb1ELb0EJNS_6LayoutINS_5tupleIJNS3_IJNS_1CILi4EEENS4_ILi1EEEEEES6_EEENS3_IJNS3_IJS6_NS4_ILi0EEEEEES9_EEEEEiEEC2ERKSC_RKi:
[----:B------:R-:W-:Y:S02]  /*9af0*/  IADD3 R2, R15, -c[0x0][0x20], RZ ;  /* 0x800008000f027a10 */ /* 0x000fe40007ffe0ff */
[----:B------:R-:W-:-:S03]  /*9b00*/  MOV R7, 0x0 ;  /* 0x0000000000077802 */ /* 0x000fc60000000f00 */
[----:B------:R1:W-:Y:S01]  /*9b10*/  STL [R2], R3 ;  /* 0x0000000302007387 */ /* 0x0003e20000100800 */
[----:B------:R-:W-:Y:S05]  /*9b20*/  RET.REL.NODEC R6 `(_ZN7cutlass13device_kernelIN5flash19enable_sm80_to_sm89INS1_16FlashAttnBwdSm80INS1_25CollectiveMainloopBwdSm80ILi2ELi2EN4cute5tupleIJNS5_1CILi128EEES8_NS7_ILi64EEEEEENS_10bfloat16_tEfNS_4arch4Sm80ELb0ELb1ELb1ELb1ELb0ELb0ELb0ELb0ELi2ELi4ELi4ELi4ELb0EEENS1_24CollectiveEpilogueBwdGQAISA_fSD_Li256ELb1ELb0EEENS1_19SingleTileSchedulerILb1ELb0ELb0ELi128EEEEEEEEEvNT_6ParamsE) ;  /* 0xffff64d006007950 */ /* 0x000fea0003c3ffff */
        .type           $_ZN7cutlass13device_kernelIN5flash19enable_sm80_to_sm89INS1_16FlashAttnBwdSm80INS1_25CollectiveMainloopBwdSm80ILi2ELi2EN4cute5tupleIJNS5_1CILi128EEES8_NS7_ILi64EEEEEENS_10bfloat16_tEfNS_4arch4Sm80ELb0ELb1ELb1ELb1ELb0ELb0ELb0ELb0ELi2ELi4ELi4ELi4ELb0EEENS1_24CollectiveEpilogueBwdGQAISA_fSD_Li256ELb1ELb0EEENS1_19SingleTileSchedulerILb1ELb0ELb0ELi128EEEEEEEEEvNT_6ParamsE$_ZN4cute3eso3ESOILb1ELb0EJNS_6LayoutINS_5tupleIJNS3_IJNS_1CILi8EEENS4_ILi1EEEEEEEEENS3_IJNS3_IJS6_NS4_ILi0EEEEEEEEEEENS_10ViewEngineINS_8gmem_ptrIPKN7cutlass10bfloat16_tEEEEEEEC2ERKSC_RKSK_,@function
        .size           $_ZN7cutlass13device_kernelIN5flash19enable_sm80_to_sm89INS1_16FlashAttnBwdSm80INS1_25CollectiveMainloopBwdSm80ILi2ELi2EN4cute5tupleIJNS5_1CILi128EEES8_NS7_ILi64EEEEEENS_10bfloat16_tEfNS_4arch4Sm80ELb0ELb1ELb1ELb1ELb0ELb0ELb0ELb0ELi2ELi4ELi4ELi4ELb0EEENS1_24CollectiveEpilogueBwdGQAISA_fSD_Li256ELb1ELb0EEENS1_19SingleTileSchedulerILb1ELb0ELb0ELi128EEEEEEEEEvNT_6ParamsE$_ZN4cute3eso3ESOILb1ELb0EJNS_6LayoutINS_5tupleIJNS3_IJNS_1CILi8EEENS4_ILi1EEEEEEEEENS3_IJNS3_IJS6_NS4_ILi0EEEEEEEEEEENS_10ViewEngineINS_8gmem_ptrIPKN7cutlass10bfloat16_tEEEEEEEC2ERKSC_RKSK_,($_ZN7cutlass13device_kernelIN5flash19enable_sm80_to_sm89INS1_16FlashAttnBwdSm80INS1_25CollectiveMainloopBwdSm80ILi2ELi2EN4cute5tupleIJNS5_1CILi128EEES8_NS7_ILi64EEEEEENS_10bfloat16_tEfNS_4arch4Sm80ELb0ELb1ELb1ELb1ELb0ELb0ELb0ELb0ELi2ELi4ELi4ELi4ELb0EEENS1_24CollectiveEpilogueBwdGQAISA_fSD_Li256ELb1ELb0EEENS1_19SingleTileSchedulerILb1ELb0ELb0ELi128EEEEEEEEEvNT_6ParamsE$_ZN4cute3eso3ESOILb1ELb0EJNS_6LayoutINS_5tupleIJNS3_IJNS_1CILi8EEENS4_ILi1EEEEEEEEENS3_IJNS3_IJS6_NS4_ILi0EEEEEEEEEEENS_10ViewEngineINS_8smem_ptrIPN7cutlass10bfloat16_tEEEEEEEC2ERKSC_RKSJ_ - $_ZN7cutlass13device_kernelIN5flash19enable_sm80_to_sm89INS1_16FlashAttnBwdSm80INS1_25CollectiveMainloopBwdSm80ILi2ELi2EN4cute5tupleIJNS5_1CILi128EEES8_NS7_ILi64EEEEEENS_10bfloat16_tEfNS_4arch4Sm80ELb0ELb1ELb1ELb1ELb0ELb0ELb0ELb0ELi2ELi4ELi4ELi4ELb0EEENS1_24CollectiveEpilogueBwdGQAISA_fSD_Li256ELb1ELb0EEENS1_19SingleTileSchedulerILb1ELb0ELb0ELi128EEEEEEEEEvNT_6ParamsE$_ZN4cute3eso3ESOILb1ELb0EJNS_6LayoutINS_5tupleIJNS3_IJNS_1CILi8EEENS4_ILi1EEEEEEEEENS3_IJNS3_IJS6_NS4_ILi0EEEEEEEEEEENS_10ViewEngineINS_8gmem_ptrIPKN7cutlass10bfloat16_tEEEEEEEC2ERKSC_RKSK_)
$_ZN7cutlass13device_kernelIN5flash19enable_sm80_to_sm89INS1_16FlashAttnBwdSm80INS1_25CollectiveMainloopBwdSm80ILi2ELi2EN4cute5tupleIJNS5_1CILi128EEES8_NS7_ILi64EEEEEENS_10bfloat16_tEfNS_4arch4Sm80ELb0ELb1ELb1ELb1ELb0ELb0ELb0ELb0ELi2ELi4ELi4ELi4ELb0EEENS1_24CollectiveEpilogueBwdGQAISA_fSD_Li256ELb1ELb0EEENS1_19SingleTileSchedulerILb1ELb0ELb0ELi128EEEEEEEEEvNT_6ParamsE$_ZN4cute3eso3ESOILb1ELb0EJNS_6LayoutINS_5tupleIJNS3_IJNS_1CILi8EEENS4_ILi1EEEEEEEEENS3_IJNS3_IJS6_NS4_ILi0EEEEEEEEEEENS_10ViewEngineINS_8gmem_ptrIPKN7cutlass10bfloat16_tEEEEEEEC2ERKSC_RKSK_:
[----:B------:R-:W-:Y:S02]  /*9b30*/  IADD3 R4, R15, -c[0x0][0x20], RZ ;  /* 0x800008000f047a10 */ /* 0x000fe40007ffe0ff */
[----:B------:R-:W-:-:S03]  /*9b40*/  MOV R7, 0x0 ;  /* 0x0000000000077802 */ /* 0x000fc60000000f00 */
[----:B------:R1:W-:Y:S01]  /*9b50*/  STL.64 [R4], R2 ;  /* 0x0000000204007387 */ /* 0x0003e20000100a00 */
[----:B------:R-:W-:Y:S05]  /*9b60*/  RET.REL.NODEC R6 `(_ZN7cutlass13device_kernelIN5flash19enable_sm80_to_sm89INS1_16FlashAttnBwdSm80INS1_25CollectiveMainloopBwdSm80ILi2ELi2EN4cute5tupleIJNS5_1CILi128EEES8_NS7_ILi64EEEEEENS_10bfloat16_tEfNS_4arch4Sm80ELb0ELb1ELb1ELb1ELb0ELb0ELb0ELb0ELi2ELi4ELi4ELi4ELb0EEENS1_24CollectiveEpilogueBwdGQAISA_fSD_Li256ELb1ELb0EEENS1_19SingleTileSchedulerILb1ELb0ELb0ELi128EEEEEEEEEvNT_6ParamsE) ;  /* 0xffff649006007950 */ /* 0x000fea0003c3ffff */
        .type           $_ZN7cutlass13device_kernelIN5flash19enable_sm80_to_sm89INS1_16FlashAttnBwdSm80INS1_25CollectiveMainloopBwdSm80ILi2ELi2EN4cute5tupleIJNS5_1CILi128EEES8_NS7_ILi64EEEEEENS_10bfloat16_tEfNS_4arch4Sm80ELb0ELb1ELb1ELb1ELb0ELb0ELb0ELb0ELi2ELi4ELi4ELi4ELb0EEENS1_24CollectiveEpilogueBwdGQAISA_fSD_Li256ELb1ELb0EEENS1_19SingleTileSchedulerILb1ELb0ELb0ELi128EEEEEEEEEvNT_6ParamsE$_ZN4cute3eso3ESOILb1ELb0EJNS_6LayoutINS_5tupleIJNS3_IJNS_1CILi8EEENS4_ILi1EEEEEEEEENS3_IJNS3_IJS6_NS4_ILi0EEEEEEEEEEENS_10ViewEngineINS_8smem_ptrIPN7cutlass10bfloat16_tEEEEEEEC2ERKSC_RKSJ_,@function
        .size           $_ZN7cutlass13device_kernelIN5flash19enable_sm80_to_sm89INS1_16FlashAttnBwdSm80INS1_25CollectiveMainloopBwdSm80ILi2ELi2EN4cute5tupleIJNS5_1CILi128EEES8_NS7_ILi64EEEEEENS_10bfloat16_tEfNS_4arch4Sm80ELb0ELb1ELb1ELb1ELb0ELb0ELb0ELb0ELi2ELi4ELi4ELi4ELb0EEENS1_24CollectiveEpilogueBwdGQAISA_fSD_Li256ELb1ELb0EEENS1_19SingleTileSchedulerILb1ELb0ELb0ELi128EEEEEEEEEvNT_6ParamsE$_ZN4cute3eso3ESOILb1ELb0EJNS_6LayoutINS_5tupleIJNS3_IJNS_1CILi8EEENS4_ILi1EEEEEEEEENS3_IJNS3_IJS6_NS4_ILi0EEEEEEEEEEENS_10ViewEngineINS_8smem_ptrIPN7cutlass10bfloat16_tEEEEEEEC2ERKSC_RKSJ_,($_ZN7cutlass13device_kernelIN5flash19enable_sm80_to_sm89INS1_16FlashAttnBwdSm80INS1_25CollectiveMainloopBwdSm80ILi2ELi2EN4cute5tupleIJNS5_1CILi128EEES8_NS7_ILi64EEEEEENS_10bfloat16_tEfNS_4arch4Sm80ELb0ELb1ELb1ELb1ELb0ELb0ELb0ELb0ELi2ELi4ELi4ELi4ELb0EEENS1_24CollectiveEpilogueBwdGQAISA_fSD_Li256ELb1ELb0EEENS1_19SingleTileSchedulerILb1ELb0ELb0ELi128EEEEEEEEEvNT_6ParamsE$_ZN4cute3eso3ESOILb1ELb0EJNS_6LayoutINS_5tupleIJNS3_IJNS_1CILi8EEENS4_ILi1EEEEEEEEENS3_IJNS3_IJS6_NS4_ILi0EEEEEEEEEEENS_10ViewEngineIPN7cutlass10bfloat16_tEEEEEC2ERKSC_RKSH_ - $_ZN7cutlass13device_kernelIN5flash19enable_sm80_to_sm89INS1_16FlashAttnBwdSm80INS1_25CollectiveMainloopBwdSm80ILi2ELi2EN4cute5tupleIJNS5_1CILi128EEES8_NS7_ILi64EEEEEENS_10bfloat16_tEfNS_4arch4Sm80ELb0ELb1ELb1ELb1ELb0ELb0ELb0ELb0ELi2ELi4ELi4ELi4ELb0EEENS1_24CollectiveEpilogueBwdGQAISA_fSD_Li256ELb1ELb0EEENS1_19SingleTileSchedulerILb1ELb0ELb0ELi128EEEEEEEEEvNT_6ParamsE$_ZN4cute3eso3ESOILb1ELb0EJNS_6LayoutINS_5tupleIJNS3_IJNS_1CILi8EEENS4_ILi1EEEEEEEEENS3_IJNS3_IJS6_NS4_ILi0EEEEEEEEEEENS_10ViewEngineINS_8smem_ptrIPN7cutlass10bfloat16_tEEEEEEEC2ERKSC_RKSJ_)
$_ZN7cutlass13device_kernelIN5flash19enable_sm80_to_sm89INS1_16FlashAttnBwdSm80INS1_25CollectiveMainloopBwdSm80ILi2ELi2EN4cute5tupleIJNS5_1CILi128EEES8_NS7_ILi64EEEEEENS_10bfloat16_tEfNS_4arch4Sm80ELb0ELb1ELb1ELb1ELb0ELb0ELb0ELb0ELi2ELi4ELi4ELi4ELb0EEENS1_24CollectiveEpilogueBwdGQAISA_fSD_Li256ELb1ELb0EEENS1_19SingleTileSchedulerILb1ELb0ELb0ELi128EEEEEEEEEvNT_6ParamsE$_ZN4cute3eso3ESOILb1ELb0EJNS_6LayoutINS_5tupleIJNS3_IJNS_1CILi8EEENS4_ILi1EEEEEEEEENS3_IJNS3_IJS6_NS4_ILi0EEEEEEEEEEENS_10ViewEngineINS_8smem_ptrIPN7cutlass10bfloat16_tEEEEEEEC2ERKSC_RKSJ_:
[----:B------:R-:W-:Y:S02]  /*9b70*/  IADD3 R6, R6, -c[0x0][0x20], RZ ;  /* 0x8000080006067a10 */ /* 0x000fe40007ffe0ff */
[----:B------:R-:W-:-:S03]  /*9b80*/  MOV R9, 0x0 ;  /* 0x0000000000097802 */ /* 0x000fc60000000f00 */
[----:B------:R1:W-:Y:S01]  /*9b90*/  STL.64 [R6], R2 ;  /* 0x0000000206007387 */ /* 0x0003e20000100a00 */
[----:B------:R-:W-:Y:S05]  /*9ba0*/  RET.REL.NODEC R8 `(_ZN7cutlass13device_kernelIN5flash19enable_sm80_to_sm89INS1_16FlashAttnBwdSm80INS1_25CollectiveMainloopBwdSm80ILi2ELi2EN4cute5tupleIJNS5_1CILi128EEES8_NS7_ILi64EEEEEENS_10bfloat16_tEfNS_4arch4Sm80ELb0ELb1ELb1ELb1ELb0ELb0ELb0ELb0ELi2ELi4ELi4ELi4ELb0EEENS1_24CollectiveEpilogueBwdGQAISA_fSD_Li256ELb1ELb0EEENS1_19SingleTileSchedulerILb1ELb0ELb0ELi128EEEEEEEEEvNT_6ParamsE) ;  /* 0xffff645008007950 */ /* 0x000fea0003c3ffff */
        .type           $_ZN7cutlass13device_kernelIN5flash19enable_sm80_to_sm89INS1_16FlashAttnBwdSm80INS1_25CollectiveMainloopBwdSm80ILi2ELi2EN4cute5tupleIJNS5_1CILi128EEES8_NS7_ILi64EEEEEENS_10bfloat16_tEfNS_4arch4Sm80ELb0ELb1ELb1ELb1ELb0ELb0ELb0ELb0ELi2ELi4ELi4ELi4ELb0EEENS1_24CollectiveEpilogueBwdGQAISA_fSD_Li256ELb1ELb0EEENS1_19SingleTileSchedulerILb1ELb0ELb0ELi128EEEEEEEEEvNT_6ParamsE$_ZN4cute3eso3ESOILb1ELb0EJNS_6LayoutINS_5tupleIJNS3_IJNS_1CILi8EEENS4_ILi1EEEEEEEEENS3_IJNS3_IJS6_NS4_ILi0EEEEEEEEEEENS_10ViewEngineIPN7cutlass10bfloat16_tEEEEEC2ERKSC_RKSH_,@function
        .size           $_ZN7cutlass13device_kernelIN5flash19enable_sm80_to_sm89INS1_16FlashAttnBwdSm80INS1_25CollectiveMainloopBwdSm80ILi2ELi2EN4cute5tupleIJNS5_1CILi128EEES8_NS7_ILi64EEEEEENS_10bfloat16_tEfNS_4arch4Sm80ELb0ELb1ELb1ELb1ELb0ELb0ELb0ELb0ELi2ELi4ELi4ELi4ELb0EEENS1_24CollectiveEpilogueBwdGQAISA_fSD_Li256ELb1ELb0EEENS1_19SingleTileSchedulerILb1ELb0ELb0ELi128EEEEEEEEEvNT_6ParamsE$_ZN4cute3eso3ESOILb1ELb0EJNS_6LayoutINS_5tupleIJNS3_IJNS_1CILi8EEENS4_ILi1EEEEEEEEENS3_IJNS3_IJS6_NS4_ILi0EEEEEEEEEEENS_10ViewEngineIPN7cutlass10bfloat16_tEEEEEC2ERKSC_RKSH_,($_ZN7cutlass13device_kernelIN5flash19enable_sm80_to_sm89INS1_16FlashAttnBwdSm80INS1_25CollectiveMainloopBwdSm80ILi2ELi2EN4cute5tupleIJNS5_1CILi128EEES8_NS7_ILi64EEEEEENS_10bfloat16_tEfNS_4arch4Sm80ELb0ELb1ELb1ELb1ELb0ELb0ELb0ELb0ELi2ELi4ELi4ELi4ELb0EEENS1_24CollectiveEpilogueBwdGQAISA_fSD_Li256ELb1ELb0EEENS1_19SingleTileSchedulerILb1ELb0ELb0ELi128EEEEEEEEEvNT_6ParamsE$_ZN4cute3eso3ESOILb1ELb0EJNS_6LayoutINS_5tupleIJNS3_IJNS_1CILi8EEENS4_ILi1EEEEEEEEENS3_IJNS3_IJS6_NS4_ILi0EEEEEEEEEEEiEEC2ERKSC_RKi - $_ZN7cutlass13device_kernelIN5flash19enable_sm80_to_sm89INS1_16FlashAttnBwdSm80INS1_25CollectiveMainloopBwdSm80ILi2ELi2EN4cute5tupleIJNS5_1CILi128EEES8_NS7_ILi64EEEEEENS_10bfloat16_tEfNS_4arch4Sm80ELb0ELb1ELb1ELb1ELb0ELb0ELb0ELb0ELi2ELi4ELi4ELi4ELb0EEENS1_24CollectiveEpilogueBwdGQAISA_fSD_Li256ELb1ELb0EEENS1_19SingleTileSchedulerILb1ELb0ELb0ELi128EEEEEEEEEvNT_6ParamsE$_ZN4cute3eso3ESOILb1ELb0EJNS_6LayoutINS_5tupleIJNS3_IJNS_1CILi8EEENS4_ILi1EEEEEEEEENS3_IJNS3_IJS6_NS4_ILi0EEEEEEEEEEENS_10ViewEngineIPN7cutlass10bfloat16_tEEEEEC2ERKSC_RKSH_)
$_ZN7cutlass13device_kernelIN5flash19enable_sm80_to_sm89INS1_16FlashAttnBwdSm80INS1_25CollectiveMainloopBwdSm80ILi2ELi2EN4cute5tupleIJNS5_1CILi128EEES8_NS7_ILi64EEEEEENS_10bfloat16_tEfNS_4arch4Sm80ELb0ELb1ELb1ELb1ELb0ELb0ELb0ELb0ELi2ELi4ELi4ELi4ELb0EEENS1_24CollectiveEpilogueBwdGQAISA_fSD_Li256ELb1ELb0EEENS1_19SingleTileSchedulerILb1ELb0ELb0ELi128EEEEEEEEEvNT_6ParamsE$_ZN4cute3eso3ESOILb1ELb0EJNS_6LayoutINS_5tupleIJNS3_IJNS_1CILi8EEENS4_ILi1EEEEEEEEENS3_IJNS3_IJS6_NS4_ILi0EEEEEEEEEEENS_10ViewEngineIPN7cutlass10bfloat16_tEEEEEC2ERKSC_RKSH_:
[----:B------:R-:W-:Y:S01]  /*9bb0*/  IADD3 R2, R68, -c[0x0][0x20], RZ ;  /* 0x8000080044027a10 */ /* 0x000fe20007ffe0ff */
[----:B------:R-:W-:Y:S01]  /*9bc0*/  IMAD.MOV.U32 R9, RZ, RZ, R3 ;  /* 0x000000ffff097224 */ /* 0x000fe200078e0003 */
[----:B------:R-:W-:-:S04]  /*9bd0*/  MOV R7, 0x0 ;  /* 0x0000000000077802 */ /* 0x000fc80000000f00 */
[----:B------:R1:W-:Y:S01]  /*9be0*/  STL.64 [R2], R8 ;  /* 0x0000000802007387 */ /* 0x0003e20000100a00 */
[----:B------:R-:W-:Y:S05]  /*9bf0*/  RET.REL.NODEC R6 `(_ZN7cutlass13device_kernelIN5flash19enable_sm80_to_sm89INS1_16FlashAttnBwdSm80INS1_25CollectiveMainloopBwdSm80ILi2ELi2EN4cute5tupleIJNS5_1CILi128EEES8_NS7_ILi64EEEEEENS_10bfloat16_tEfNS_4arch4Sm80ELb0ELb1ELb1ELb1ELb0ELb0ELb0ELb0ELi2ELi4ELi4ELi4ELb0EEENS1_24CollectiveEpilogueBwdGQAISA_fSD_Li256ELb1ELb0EEENS1_19SingleTileSchedulerILb1ELb0ELb0ELi128EEEEEEEEEvNT_6ParamsE) ;  /* 0xffff640006007950 */ /* 0x000fea0003c3ffff */
        .type           $_ZN7cutlass13device_kernelIN5flash19enable_sm80_to_sm89INS1_16FlashAttnBwdSm80INS1_25CollectiveMainloopBwdSm80ILi2ELi2EN4cute5tupleIJNS5_1CILi128EEES8_NS7_ILi64EEEEEENS_10bfloat16_tEfNS_4arch4Sm80ELb0ELb1ELb1ELb1ELb0ELb0ELb0ELb0ELi2ELi4ELi4ELi4ELb0EEENS1_24CollectiveEpilogueBwdGQAISA_fSD_Li256ELb1ELb0EEENS1_19SingleTileSchedulerILb1ELb0ELb0ELi128EEEEEEEEEvNT_6ParamsE$_ZN4cute3eso3ESOILb1ELb0EJNS_6LayoutINS_5tupleIJNS3_IJNS_1CILi8EEENS4_ILi1EEEEEEEEENS3_IJNS3_IJS6_NS4_ILi0EEEEEEEEEEEiEEC2ERKSC_RKi,@function
        .size           $_ZN7cutlass13device_kernelIN5flash19enable_sm80_to_sm89INS1_16FlashAttnBwdSm80INS1_25CollectiveMainloopBwdSm80ILi2ELi2EN4cute5tupleIJNS5_1CILi128EEES8_NS7_ILi64EEEEEENS_10bfloat16_tEfNS_4arch4Sm80ELb0ELb1ELb1ELb1ELb0ELb0ELb0ELb0ELi2ELi4ELi4ELi4ELb0EEENS1_24CollectiveEpilogueBwdGQAISA_fSD_Li256ELb1ELb0EEENS1_19SingleTileSchedulerILb1ELb0ELb0ELi128EEEEEEEEEvNT_6ParamsE$_ZN4cute3eso3ESOILb1ELb0EJNS_6LayoutINS_5tupleIJNS3_IJNS_1CILi8EEENS4_ILi1EEEEEEEEENS3_IJNS3_IJS6_NS4_ILi0EEEEEEEEEEEiEEC2ERKSC_RKi,($_ZN7cutlass13device_kernelIN5flash19enable_sm80_to_sm89INS1_16FlashAttnBwdSm80INS1_25CollectiveMainloopBwdSm80ILi2ELi2EN4cute5tupleIJNS5_1CILi128EEES8_NS7_ILi64EEEEEENS_10bfloat16_tEfNS_4arch4Sm80ELb0ELb1ELb1ELb1ELb0ELb0ELb0ELb0ELi2ELi4ELi4ELi4ELb0EEENS1_24CollectiveEpilogueBwdGQAISA_fSD_Li256ELb1ELb0EEENS1_19SingleTileSchedulerILb1ELb0ELb0ELi128EEEEEEEEEvNT_6ParamsE$_ZN4cute3eso3ESOILb1ELb0EJNS_6LayoutINS_5tupleIJNS3_IJNS_1CILi8EEENS4_ILi1EEEEEEEEENS3_IJNS3_IJS6_NS4_ILi0EEEEEEEEEEElEEC2ERKSC_RKl - $_ZN7cutlass13device_kernelIN5flash19enable_sm80_to_sm89INS1_16FlashAttnBwdSm80INS1_25CollectiveMainloopBwdSm80ILi2ELi2EN4cute5tupleIJNS5_1CILi128EEES8_NS7_ILi64EEEEEENS_10bfloat16_tEfNS_4arch4Sm80ELb0ELb1ELb1ELb1ELb0ELb0ELb0ELb0ELi2ELi4ELi4ELi4ELb0EEENS1_24CollectiveEpilogueBwdGQAISA_fSD_Li256ELb1ELb0EEENS1_19SingleTileSchedulerILb1ELb0ELb0ELi128EEEEEEEEEvNT_6ParamsE$_ZN4cute3eso3ESOILb1ELb0EJNS_6LayoutINS_5tupleIJNS3_IJNS_1CILi8EEENS4_ILi1EEEEEEEEENS3_IJNS3_IJS6_NS4_ILi0EEEEEEEEEEEiEEC2ERKSC_RKi)
$_ZN7cutlass13device_kernelIN5flash19enable_sm80_to_sm89INS1_16FlashAttnBwdSm80INS1_25CollectiveMainloopBwdSm80ILi2ELi2EN4cute5tupleIJNS5_1CILi128EEES8_NS7_ILi64EEEEEENS_10bfloat16_tEfNS_4arch4Sm80ELb0ELb1ELb1ELb1ELb0ELb0ELb0ELb0ELi2ELi4ELi4ELi4ELb0EEENS1_24CollectiveEpilogueBwdGQAISA_fSD_Li256ELb1ELb0EEENS1_19SingleTileSchedulerILb1ELb0ELb0ELi128EEEEEEEEEvNT_6ParamsE$_ZN4cute3eso3ESOILb1ELb0EJNS_6LayoutINS_5tupleIJNS3_IJNS_1CILi8EEENS4_ILi1EEEEEEEEENS3_IJNS3_IJS6_NS4_ILi0EEEEEEEEEEEiEEC2ERKSC_RKi:
[----:B------:R-:W-:Y:S02]  /*9c00*/  IADD3 R2, R2, -c[0x0][0x20], RZ ;  /* 0x8000080002027a10 */ /* 0x000fe40007ffe0ff */
[----:B------:R-:W-:-:S03]  /*9c10*/  MOV R7, 0x0 ;  /* 0x0000000000077802 */ /* 0x000fc60000000f00 */
[----:B------:R1:W-:Y:S01]  /*9c20*/  STL [R2], R3 ;  /* 0x0000000302007387 */ /* 0x0003e20000100800 */
[----:B------:R-:W-:Y:S05]  /*9c30*/  RET.REL.NODEC R6 `(_ZN7cutlass13device_kernelIN5flash19enable_sm80_to_sm89INS1_16FlashAttnBwdSm80INS1_25CollectiveMainloopBwdSm80ILi2ELi2EN4cute5tupleIJNS5_1CILi128EEES8_NS7_ILi64EEEEEENS_10bfloat16_tEfNS_4arch4Sm80ELb0ELb1ELb1ELb1ELb0ELb0ELb0ELb0ELi2ELi4ELi4ELi4ELb0EEENS1_24CollectiveEpilogueBwdGQAISA_fSD_Li256ELb1ELb0EEENS1_19SingleTileSchedulerILb1ELb0ELb0ELi128EEEEEEEEEvNT_6ParamsE) ;  /* 0xffff63c006007950 */ /* 0x000fea0003c3ffff */
        .type           $_ZN7cutlass13device_kernelIN5flash19enable_sm80_to_sm89INS1_16FlashAttnBwdSm80INS1_25CollectiveMainloopBwdSm80ILi2ELi2EN4cute5tupleIJNS5_1CILi128EEES8_NS7_ILi64EEEEEENS_10bfloat16_tEfNS_4arch4Sm80ELb0ELb1ELb1ELb1ELb0ELb0ELb0ELb0ELi2ELi4ELi4ELi4ELb0EEENS1_24CollectiveEpilogueBwdGQAISA_fSD_Li256ELb1ELb0EEENS1_19SingleTileSchedulerILb1ELb0ELb0ELi128EEEEEEEEEvNT_6ParamsE$_ZN4cute3eso3ESOILb1ELb0EJNS_6LayoutINS_5tupleIJNS3_IJNS_1CILi8EEENS4_ILi1EEEEEEEEENS3_IJNS3_IJS6_NS4_ILi0EEEEEEEEEEElEEC2ERKSC_RKl,@function
        .size           $_ZN7cutlass13device_kernelIN5flash19enable_sm80_to_sm89INS1_16FlashAttnBwdSm80INS1_25CollectiveMainloopBwdSm80ILi2ELi2EN4cute5tupleIJNS5_1CILi128EEES8_NS7_ILi64EEEEEENS_10bfloat16_tEfNS_4arch4Sm80ELb0ELb1ELb1ELb1ELb0ELb0ELb0ELb0ELi2ELi4ELi4ELi4ELb0EEENS1_24CollectiveEpilogueBwdGQAISA_fSD_Li256ELb1ELb0EEENS1_19SingleTileSchedulerILb1ELb0ELb0ELi128EEEEEEEEEvNT_6ParamsE$_ZN4cute3eso3ESOILb1ELb0EJNS_6LayoutINS_5tupleIJNS3_IJNS_1CILi8EEENS4_ILi1EEEEEEEEENS3_IJNS3_IJS6_NS4_ILi0EEEEEEEEEEElEEC2ERKSC_RKl,($_ZN7cutlass13device_kernelIN5flash19enable_sm80_to_sm89INS1_16FlashAttnBwdSm80INS1_25CollectiveMainloopBwdSm80ILi2ELi2EN4cute5tupleIJNS5_1CILi128EEES8_NS7_ILi64EEEEEENS_10bfloat16_tEfNS_4arch4Sm80ELb0ELb1ELb1ELb1ELb0ELb0ELb0ELb0ELi2ELi4ELi4ELi4ELb0EEENS1_24CollectiveEpilogueBwdGQAISA_fSD_Li256ELb1ELb0EEENS1_19SingleTileSchedulerILb1ELb0ELb0ELi128EEEEEEEEEvNT_6ParamsE$_ZN4cute3eso3ESOILb1ELb0EJNS_6LayoutINS_5tupleIJNS3_IJNS_1CILi8EEENS4_ILi1EEEEEENS3_IJNS4_ILi2EEEEEEEEENS3_IJNS3_IJS6_NS4_ILi0EEEEEENS3_IJNS4_ILi4096EEEEEEEEEEENS_10ViewEngineINS_8smem_ptrIPN7cutlass10bfloat16_tEEEEEEEC2ERKSG_RKSN_ - $_ZN7cutlass13device_kernelIN5flash19enable_sm80_to_sm89INS1_16FlashAttnBwdSm80INS1_25CollectiveMainloopBwdSm80ILi2ELi2EN4cute5tupleIJNS5_1CILi128EEES8_NS7_ILi64EEEEEENS_10bfloat16_tEfNS_4arch4Sm80ELb0ELb1ELb1ELb1ELb0ELb0ELb0ELb0ELi2ELi4ELi4ELi4ELb0EEENS1_24CollectiveEpilogueBwdGQAISA_fSD_Li256ELb1ELb0EEENS1_19SingleTileSchedulerILb1ELb0ELb0ELi128EEEEEEEEEvNT_6ParamsE$_ZN4cute3eso3ESOILb1ELb0EJNS_6LayoutINS_5tupleIJNS3_IJNS_1CILi8EEENS4_ILi1EEEEEEEEENS3_IJNS3_IJS6_NS4_ILi0EEEEEEEEEEElEEC2ERKSC_RKl)
$_ZN7cutlass13device_kernelIN5flash19enable_sm80_to_sm89INS1_16FlashAttnBwdSm80INS1_25CollectiveMainloopBwdSm80ILi2ELi2EN4cute5tupleIJNS5_1CILi128EEES8_NS7_ILi64EEEEEENS_10bfloat16_tEfNS_4arch4Sm80ELb0ELb1ELb1ELb1ELb0ELb0ELb0ELb0ELi2ELi4ELi4ELi4ELb0EEENS1_24CollectiveEpilogueBwdGQAISA_fSD_Li256ELb1ELb0EEENS1_19SingleTileSchedulerILb1ELb0ELb0ELi128EEEEEEEEEvNT_6ParamsE$_ZN4cute3eso3ESOILb1ELb0EJNS_6LayoutINS_5tupleIJNS3_IJNS_1CILi8EEENS4_ILi1EEEEEEEEENS3_IJNS3_IJS6_NS4_ILi0EEEEEEEEEEElEEC2ERKSC_RKl:
[----:B------:R-:W-:Y:S01]  /*9c40*/  IADD3 R2, R15, -c[0x0][0x20], RZ ;  /* 0x800008000f027a10 */ /* 0x000fe20007ffe0ff */
[----:B------:R-:W-:Y:S01]  /*9c50*/  IMAD.MOV.U32 R7, RZ, RZ, R3 ;  /* 0x000000ffff077224 */ /* 0x000fe200078e0003 */
[----:B------:R-:W-:-:S04]  /*9c60*/  MOV R5, 0x0 ;  /* 0x0000000000057802 */ /* 0x000fc80000000f00 */
[----:B------:R1:W-:Y:S01]  /*9c70*/  STL.64 [R2], R6 ;  /* 0x0000000602007387 */ /* 0x0003e20000100a00 */
[----:B------:R-:W-:Y:S05]  /*9c80*/  RET.REL.NODEC R4 `(_ZN7cutlass13device_kernelIN5flash19enable_sm80_to_sm89INS1_16FlashAttnBwdSm80INS1_25CollectiveMainloopBwdSm80ILi2ELi2EN4cute5tupleIJNS5_1CILi128EEES8_NS7_ILi64EEEEEENS_10bfloat16_tEfNS_4arch4Sm80ELb0ELb1ELb1ELb1ELb0ELb0ELb0ELb0ELi2ELi4ELi4ELi4ELb0EEENS1_24CollectiveEpilogueBwdGQAISA_fSD_Li256ELb1ELb0EEENS1_19SingleTileSchedulerILb1ELb0ELb0ELi128EEEEEEEEEvNT_6ParamsE) ;  /* 0xffff637004007950 */ /* 0x000fea0003c3ffff */
        .type           $_ZN7cutlass13device_kernelIN5flash19enable_sm80_to_sm89INS1_16FlashAttnBwdSm80INS1_25CollectiveMainloopBwdSm80ILi2ELi2EN4cute5tupleIJNS5_1CILi128EEES8_NS7_ILi64EEEEEENS_10bfloat16_tEfNS_4arch4Sm80ELb0ELb1ELb1ELb1ELb0ELb0ELb0ELb0ELi2ELi4ELi4ELi4ELb0EEENS1_24CollectiveEpilogueBwdGQAISA_fSD_Li256ELb1ELb0EEENS1_19SingleTileSchedulerILb1ELb0ELb0ELi128EEEEEEEEEvNT_6ParamsE$_ZN4cute3eso3ESOILb1ELb0EJNS_6LayoutINS_5tupleIJNS3_IJNS_1CILi8EEENS4_ILi1EEEEEENS3_IJNS4_ILi2EEEEEEEEENS3_IJNS3_IJS6_NS4_ILi0EEEEEENS3_IJNS4_ILi4096EEEEEEEEEEENS_10ViewEngineINS_8smem_ptrIPN7cutlass10bfloat16_tEEEEEEEC2ERKSG_RKSN_,@function
        .size           $_ZN7cutlass13device_kernelIN5flash19enable_sm80_to_sm89INS1_16FlashAttnBwdSm80INS1_25CollectiveMainloopBwdSm80ILi2ELi2EN4cute5tupleIJNS5_1CILi128EEES8_NS7_ILi64EEEEEENS_10bfloat16_tEfNS_4arch4Sm80ELb0ELb1ELb1ELb1ELb0ELb0ELb0ELb0ELi2ELi4ELi4ELi4ELb0EEENS1_24CollectiveEpilogueBwdGQAISA_fSD_Li256ELb1ELb0EEENS1_19SingleTileSchedulerILb1ELb0ELb0ELi128EEEEEEEEEvNT_6ParamsE$_ZN4cute3eso3ESOILb1ELb0EJNS_6LayoutINS_5tupleIJNS3_IJNS_1CILi8EEENS4_ILi1EEEEEENS3_IJNS4_ILi2EEEEEEEEENS3_IJNS3_IJS6_NS4_ILi0EEEEEENS3_IJNS4_ILi4096EEEEEEEEEEENS_10ViewEngineINS_8smem_ptrIPN7cutlass10bfloat16_tEEEEEEEC2ERKSG_RKSN_,($_ZN7cutlass13device_kernelIN5flash19enable_sm80_to_sm89INS1_16FlashAttnBwdSm80INS1_25CollectiveMainloopBwdSm80ILi2ELi2EN4cute5tupleIJNS5_1CILi128EEES8_NS7_ILi64EEEEEENS_10bfloat16_tEfNS_4arch4Sm80ELb0ELb1ELb1ELb1ELb0ELb0ELb0ELb0ELi2ELi4ELi4ELi4ELb0EEENS1_24CollectiveEpilogueBwdGQAISA_fSD_Li256ELb1ELb0EEENS1_19SingleTileSchedulerILb1ELb0ELb0ELi128EEEEEEEEEvNT_6ParamsE$_ZN4cute3eso3ESOILb1ELb0EJNS_6LayoutINS_5tupleIJNS3_IJNS_1CILi8EEENS4_ILi1EEEEEENS3_IJNS4_ILi2EEEEEEEEENS3_IJNS3_IJS6_NS4_ILi0EEEEEENS3_IJNS4_ILi64EEEEEEEEEEENS_10ViewEngineIPN7cutlass10bfloat16_tEEEEEC2ERKSG_RKSL_ - $_ZN7cutlass13device_kernelIN5flash19enable_sm80_to_sm89INS1_16FlashAttnBwdSm80INS1_25CollectiveMainloopBwdSm80ILi2ELi2EN4cute5tupleIJNS5_1CILi128EEES8_NS7_ILi64EEEEEENS_10bfloat16_tEfNS_4arch4Sm80ELb0ELb1ELb1ELb1ELb0ELb0ELb0ELb0ELi2ELi4ELi4ELi4ELb0EEENS1_24CollectiveEpilogueBwdGQAISA_fSD_Li256ELb1ELb0EEENS1_19SingleTileSchedulerILb1ELb0ELb0ELi128EEEEEEEEEvNT_6ParamsE$_ZN4cute3eso3ESOILb1ELb0EJNS_6LayoutINS_5tupleIJNS3_IJNS_1CILi8EEENS4_ILi1EEEEEENS3_IJNS4_ILi2EEEEEEEEENS3_IJNS3_IJS6_NS4_ILi0EEEEEENS3_IJNS4_ILi4096EEEEEEEEEEENS_10ViewEngineINS_8smem_ptrIPN7cutlass10bfloat16_tEEEEEEEC2ERKSG_RKSN_)
$_ZN7cutlass13device_kernelIN5flash19enable_sm80_to_sm89INS1_16FlashAttnBwdSm80INS1_25CollectiveMainloopBwdSm80ILi2ELi2EN4cute5tupleIJNS5_1CILi128EEES8_NS7_ILi64EEEEEENS_10bfloat16_tEfNS_4arch4Sm80ELb0ELb1ELb1ELb1ELb0ELb0ELb0ELb0ELi2ELi4ELi4ELi4ELb0EEENS1_24CollectiveEpilogueBwdGQAISA_fSD_Li256ELb1ELb0EEENS1_19SingleTileSchedulerILb1ELb0ELb0ELi128EEEEEEEEEvNT_6ParamsE$_ZN4cute3eso3ESOILb1ELb0EJNS_6LayoutINS_5tupleIJNS3_IJNS_1CILi8EEENS4_ILi1EEEEEENS3_IJNS4_ILi2EEEEEEEEENS3_IJNS3_IJS6_NS4_ILi0EEEEEENS3_IJNS4_ILi4096EEEEEEEEEEENS_10ViewEngineINS_8smem_ptrIPN7cutlass10bfloat16_tEEEEEEEC2ERKSG_RKSN_:
[----:B------:R-:W-:Y:S01]  /*9c90*/  IADD3 R5, R68, -c[0x0][0x20], RZ ;  /* 0x8000080044057a10 */ /* 0x000fe20007ffe0ff */
[----:B------:R-:W-:Y:S01]  /*9ca0*/  IMAD.MOV.U32 R8, RZ, RZ, R4 ;  /* 0x000000ffff087224 */ /* 0x000fe200078e0004 */
[----:B------:R-:W-:Y:S01]  /*9cb0*/  MOV R9, R7 ;  /* 0x0000000700097202 */ /* 0x000fe20000000f00 */
[----:B------:R-:W-:-:S04]  /*9cc0*/  IMAD.MOV.U32 R7, RZ, RZ, 0x0 ;  /* 0x00000000ff077424 */ /* 0x000fc800078e00ff */
[----:B------:R1:W-:Y:S01]  /*9cd0*/  STL.64 [R5], R8 ;  /* 0x0000000805007387 */ /* 0x0003e20000100a00 */
[----:B------:R-:W-:Y:S05]  /*9ce0*/  RET.REL.NODEC R6 `(_ZN7cutlass13device_kernelIN5flash19enable_sm80_to_sm89INS1_16FlashAttnBwdSm80INS1_25CollectiveMainloopBwdSm80ILi2ELi2EN4cute5tupleIJNS5_1CILi128EEES8_NS7_ILi64EEEEEENS_10bfloat16_tEfNS_4arch4Sm80ELb0ELb1ELb1ELb1ELb0ELb0ELb0ELb0ELi2ELi4ELi4ELi4ELb0EEENS1_24CollectiveEpilogueBwdGQAISA_fSD_Li256ELb1ELb0EEENS1_19SingleTileSchedulerILb1ELb0ELb0ELi128EEEEEEEEEvNT_6ParamsE) ;  /* 0xffff631006007950 */ /* 0x000fea0003c3ffff */
        .type           $_ZN7cutlass13device_kernelIN5flash19enable_sm80_to_sm89INS1_16FlashAttnBwdSm80INS1_25CollectiveMainloopBwdSm80ILi2ELi2EN4cute5tupleIJNS5_1CILi128EEES8_NS7_ILi64EEEEEENS_10bfloat16_tEfNS_4arch4Sm80ELb0ELb1ELb1ELb1ELb0ELb0ELb0ELb0ELi2ELi4ELi4ELi4ELb0EEENS1_24CollectiveEpilogueBwdGQAISA_fSD_Li256ELb1ELb0EEENS1_19SingleTileSchedulerILb1ELb0ELb0ELi128EEEEEEEEEvNT_6ParamsE$_ZN4cute3eso3ESOILb1ELb0EJNS_6LayoutINS_5tupleIJNS3_IJNS_1CILi8EEENS4_ILi1EEEEEENS3_IJNS4_ILi2EEEEEEEEENS3_IJNS3_IJS6_NS4_ILi0EEEEEENS3_IJNS4_ILi64EEEEEEEEEEENS_10ViewEngineIPN7cutlass10bfloat16_tEEEEEC2ERKSG_RKSL_,@function
        .size           $_ZN7cutlass13device_kernelIN5flash19enable_sm80_to_sm89INS1_16FlashAttnBwdSm80INS1_25CollectiveMainloopBwdSm80ILi2ELi2EN4cute5tupleIJNS5_1CILi128EEES8_NS7_ILi64EEEEEENS_10bfloat16_tEfNS_4arch4Sm80ELb0ELb1ELb1ELb1ELb0ELb0ELb0ELb0ELi2ELi4ELi4ELi4ELb0EEENS1_24CollectiveEpilogueBwdGQAISA_fSD_Li256ELb1ELb0EEENS1_19SingleTileSchedulerILb1ELb0ELb0ELi128EEEEEEEEEvNT_6ParamsE$_ZN4cute3eso3ESOILb1ELb0EJNS_6LayoutINS_5tupleIJNS3_IJNS_1CILi8EEENS4_ILi1EEEEEENS3_IJNS4_ILi2EEEEEEEEENS3_IJNS3_IJS6_NS4_ILi0EEEEEENS3_IJNS4_ILi64EEEEEEEEEEENS_10ViewEngineIPN7cutlass10bfloat16_tEEEEEC2ERKSG_RKSL_,($_ZN7cutlass13device_kernelIN5flash19enable_sm80_to_sm89INS1_16FlashAttnBwdSm80INS1_25CollectiveMainloopBwdSm80ILi2ELi2EN4cute5tupleIJNS5_1CILi128EEES8_NS7_ILi64EEEEEENS_10bfloat16_tEfNS_4arch4Sm80ELb0ELb1ELb1ELb1ELb0ELb0ELb0ELb0ELi2ELi4ELi4ELi4ELb0EEENS1_24CollectiveEpilogueBwdGQAISA_fSD_Li256ELb1ELb0EEENS1_19SingleTileSchedulerILb1ELb0ELb0ELi128EEEEEEEEEvNT_6ParamsE$_ZN4cute3eso3ESOILb1ELb0EJNS_6LayoutINS_5tupleIJNS3_IJNS_1CILi8EEENS4_ILi1EEEEEENS3_IJNS4_ILi2EEEEEEEEENS3_IJNS3_IJS6_NS4_ILi0EEEEEENS3_IJNS4_ILi8192EEEEEEEEEEENS_10ViewEngineINS_8smem_ptrIPN7cutlass10bfloat16_tEEEEEEEC2ERKSG_RKSN_ - $_ZN7cutlass13device_kernelIN5flash19enable_sm80_to_sm89INS1_16FlashAttnBwdSm80INS1_25CollectiveMainloopBwdSm80ILi2ELi2EN4cute5tupleIJNS5_1CILi128EEES8_NS7_ILi64EEEEEENS_10bfloat16_tEfNS_4arch4Sm80ELb0ELb1ELb1ELb1ELb0ELb0ELb0ELb0ELi2ELi4ELi4ELi4ELb0EEENS1_24CollectiveEpilogueBwdGQAISA_fSD_Li256ELb1ELb0EEENS1_19SingleTileSchedulerILb1ELb0ELb0ELi128EEEEEEEEEvNT_6ParamsE$_ZN4cute3eso3ESOILb1ELb0EJNS_6LayoutINS_5tupleIJNS3_IJNS_1CILi8EEENS4_ILi1EEEEEENS3_IJNS4_ILi2EEEEEEEEENS3_IJNS3_IJS6_NS4_ILi0EEEEEENS3_IJNS4_ILi64EEEEEEEEEEENS_10ViewEngineIPN7cutlass10bfloat16_tEEEEEC2ERKSG_RKSL_)
$_ZN7cutlass13device_kernelIN5flash19enable_sm80_to_sm89INS1_16FlashAttnBwdSm80INS1_25CollectiveMainloopBwdSm80ILi2ELi2EN4cute5tupleIJNS5_1CILi128EEES8_NS7_ILi64EEEEEENS_10bfloat16_tEfNS_4arch4Sm80ELb0ELb1ELb1ELb1ELb0ELb0ELb0ELb0ELi2ELi4ELi4ELi4ELb0EEENS1_24CollectiveEpilogueBwdGQAISA_fSD_Li256ELb1ELb0EEENS1_19SingleTileSchedulerILb1ELb0ELb0ELi128EEEEEEEEEvNT_6ParamsE$_ZN4cute3eso3ESOILb1ELb0EJNS_6LayoutINS_5tupleIJNS3_IJNS_1CILi8EEENS4_ILi1EEEEEENS3_IJNS4_ILi2EEEEEEEEENS3_IJNS3_IJS6_NS4_ILi0EEEEEENS3_IJNS4_ILi64EEEEEEEEEEENS_10ViewEngineIPN7cutlass10bfloat16_tEEEEEC2ERKSG_RKSL_:
[----:B------:R-:W-:Y:S01]  /*9cf0*/  IADD3 R2, R25, -c[0x0][0x20], RZ ;  /* 0x8000080019027a10 */ /* 0x000fe20007ffe0ff */
[----:B------:R-:W-:Y:S01]  /*9d00*/  IMAD.MOV.U32 R9, RZ, RZ, R3 ;  /* 0x000000ffff097224 */ /* 0x000fe200078e0003 */
[----:B------:R-:W-:-:S04]  /*9d10*/  MOV R7, 0x0 ;  /* 0x0000000000077802 */ /* 0x000fc80000000f00 */
[----:B------:R1:W-:Y:S01]  /*9d20*/  STL.64 [R2], R8 ;  /* 0x0000000802007387 */ /* 0x0003e20000100a00 */
[----:B------:R-:W-:Y:S05]  /*9d30*/  RET.REL.NODEC R6 `(_ZN7cutlass13device_kernelIN5flash19enable_sm80_to_sm89INS1_16FlashAttnBwdSm80INS1_25CollectiveMainloopBwdSm80ILi2ELi2EN4cute5tupleIJNS5_1CILi128EEES8_NS7_ILi64EEEEEENS_10bfloat16_tEfNS_4arch4Sm80ELb0ELb1ELb1ELb1ELb0ELb0ELb0ELb0ELi2ELi4ELi4ELi4ELb0EEENS1_24CollectiveEpilogueBwdGQAISA_fSD_Li256ELb1ELb0EEENS1_19SingleTileSchedulerILb1ELb0ELb0ELi128EEEEEEEEEvNT_6ParamsE) ;  /* 0xffff62c006007950 */ /* 0x000fea0003c3ffff */
        .type           $_ZN7cutlass13device_kernelIN5flash19enable_sm80_to_sm89INS1_16FlashAttnBwdSm80INS1_25CollectiveMainloopBwdSm80ILi2ELi2EN4cute5tupleIJNS5_1CILi128EEES8_NS7_ILi64EEEEEENS_10bfloat16_tEfNS_4arch4Sm80ELb0ELb1ELb1ELb1ELb0ELb0ELb0ELb0ELi2ELi4ELi4ELi4ELb0EEENS1_24CollectiveEpilogueBwdGQAISA_fSD_Li256ELb1ELb0EEENS1_19SingleTileSchedulerILb1ELb0ELb0ELi128EEEEEEEEEvNT_6ParamsE$_ZN4cute3eso3ESOILb1ELb0EJNS_6LayoutINS_5tupleIJNS3_IJNS_1CILi8EEENS4_ILi1EEEEEENS3_IJNS4_ILi2EEEEEEEEENS3_IJNS3_IJS6_NS4_ILi0EEEEEENS3_IJNS4_ILi8192EEEEEEEEEEENS_10ViewEngineINS_8smem_ptrIPN7cutlass10bfloat16_tEEEEEEEC2ERKSG_RKSN_,@function
        .size           $_ZN7cutlass13device_kernelIN5flash19enable_sm80_to_sm89INS1_16FlashAttnBwdSm80INS1_25CollectiveMainloopBwdSm80ILi2ELi2EN4cute5tupleIJNS5_1CILi128EEES8_NS7_ILi64EEEEEENS_10bfloat16_tEfNS_4arch4Sm80ELb0ELb1ELb1ELb1ELb0ELb0ELb0ELb0ELi2ELi4ELi4ELi4ELb0EEENS1_24CollectiveEpilogueBwdGQAISA_fSD_Li256ELb1ELb0EEENS1_19SingleTileSchedulerILb1ELb0ELb0ELi128EEEEEEEEEvNT_6ParamsE$_ZN4cute3eso3ESOILb1ELb0EJNS_6LayoutINS_5tupleIJNS3_IJNS_1CILi8EEENS4_ILi1EEEEEENS3_IJNS4_ILi2EEEEEEEEENS3_IJNS3_IJS6_NS4_ILi0EEEEEENS3_IJNS4_ILi8192EEEEEEEEEEENS_10ViewEngineINS_8smem_ptrIPN7cutlass10bfloat16_tEEEEEEEC2ERKSG_RKSN_,($_ZN7cutlass13device_kernelIN5flash19enable_sm80_to_sm89INS1_16FlashAttnBwdSm80INS1_25CollectiveMainloopBwdSm80ILi2ELi2EN4cute5tupleIJNS5_1CILi128EEES8_NS7_ILi64EEEEEENS_10bfloat16_tEfNS_4arch4Sm80ELb0ELb1ELb1ELb1ELb0ELb0ELb0ELb0ELi2ELi4ELi4ELi4ELb0EEENS1_24CollectiveEpilogueBwdGQAISA_fSD_Li256ELb1ELb0EEENS1_19SingleTileSchedulerILb1ELb0ELb0ELi128EEEEEEEEEvNT_6ParamsE$_ZN4cute3eso3ESOILb1ELb0EJNS_6LayoutINS_5tupleIJNS3_IJNS_1CILi8EEENS4_ILi1EEEEEENS3_IJNS4_ILi2EEEEEEEEENS3_IJNS3_IJS6_NS4_ILi0EEEEEENS3_IJS5_EEEEEEEENS_10ViewEngineIPN7cutlass10bfloat16_tEEEEEC2ERKSF_RKSK_ - $_ZN7cutlass13device_kernelIN5flash19enable_sm80_to_sm89INS1_16FlashAttnBwdSm80INS1_25CollectiveMainloopBwdSm80ILi2ELi2EN4cute5tupleIJNS5_1CILi128EEES8_NS7_ILi64EEEEEENS_10bfloat16_tEfNS_4arch4Sm80ELb0ELb1ELb1ELb1ELb0ELb0ELb0ELb0ELi2ELi4ELi4ELi4ELb0EEENS1_24CollectiveEpilogueBwdGQAISA_fSD_Li256ELb1ELb0EEENS1_19SingleTileSchedulerILb1ELb0ELb0ELi128EEEEEEEEEvNT_6ParamsE$_ZN4cute3eso3ESOILb1ELb0EJNS_6LayoutINS_5tupleIJNS3_IJNS_1CILi8EEENS4_ILi1EEEEEENS3_IJNS4_ILi2EEEEEEEEENS3_IJNS3_IJS6_NS4_ILi0EEEEEENS3_IJNS4_ILi8192EEEEEEEEEEENS_10ViewEngineINS_8smem_ptrIPN7cutlass10bfloat16_tEEEEEEEC2ERKSG_RKSN_)
$_ZN7cutlass13device_kernelIN5flash19enable_sm80_to_sm89INS1_16FlashAttnBwdSm80INS1_25CollectiveMainloopBwdSm80ILi2ELi2EN4cute5tupleIJNS5_1CILi128EEES8_NS7_ILi64EEEEEENS_10bfloat16_tEfNS_4arch4Sm80ELb0ELb1ELb1ELb1ELb0ELb0ELb0ELb0ELi2ELi4ELi4ELi4ELb0EEENS1_24CollectiveEpilogueBwdGQAISA_fSD_Li256ELb1ELb0EEENS1_19SingleTileSchedulerILb1ELb0ELb0ELi128EEEEEEEEEvNT_6ParamsE$_ZN4cute3eso3ESOILb1ELb0EJNS_6LayoutINS_5tupleIJNS3_IJNS_1CILi8EEENS4_ILi1EEEEEENS3_IJNS4_ILi2EEEEEEEEENS3_IJNS3_IJS6_NS4_ILi0EEEEEENS3_IJNS4_ILi8192EEEEEEEEEEENS_10ViewEngineINS_8smem_ptrIPN7cutlass10bfloat16_tEEEEEEEC2ERKSG_RKSN_:
[----:B------:R-:W-:Y:S01]  /*9d40*/  IADD3 R5, R25, -c[0x0][0x20], RZ ;  /* 0x8000080019057a10 */ /* 0x000fe20007ffe0ff */
[----:B------:R-:W-:Y:S01]  /*9d50*/  IMAD.MOV.U32 R8, RZ, RZ, R4 ;  /* 0x000000ffff087224 */ /* 0x000fe200078e0004 */
[----:B------:R-:W-:Y:S01]  /*9d60*/  MOV R9, R7 ;  /* 0x0000000700097202 */ /* 0x000fe20000000f00 */
[----:B------:R-:W-:-:S04]  /*9d70*/  IMAD.MOV.U32 R7, RZ, RZ, 0x0 ;  /* 0x00000000ff077424 */ /* 0x000fc800078e00ff */
[----:B------:R1:W-:Y:S01]  /*9d80*/  STL.64 [R5], R8 ;  /* 0x0000000805007387 */ /* 0x0003e20000100a00 */
[----:B------:R-:W-:Y:S05]  /*9d90*/  RET.REL.NODEC R6 `(_ZN7cutlass13device_kernelIN5flash19enable_sm80_to_sm89INS1_16FlashAttnBwdSm80INS1_25CollectiveMainloopBwdSm80ILi2ELi2EN4cute5tupleIJNS5_1CILi128EEES8_NS7_ILi64EEEEEENS_10bfloat16_tEfNS_4arch4Sm80ELb0ELb1ELb1ELb1ELb0ELb0ELb0ELb0ELi2ELi4ELi4ELi4ELb0EEENS1_24CollectiveEpilogueBwdGQAISA_fSD_Li256ELb1ELb0EEENS1_19SingleTileSchedulerILb1ELb0ELb0ELi128EEEEEEEEEvNT_6ParamsE) ;  /* 0xffff626006007950 */ /* 0x000fea0003c3ffff */
        .type           $_ZN7cutlass13device_kernelIN5flash19enable_sm80_to_sm89INS1_16FlashAttnBwdSm80INS1_25CollectiveMainloopBwdSm80ILi2ELi2EN4cute5tupleIJNS5_1CILi128EEES8_NS7_ILi64EEEEEENS_10bfloat16_tEfNS_4arch4Sm80ELb0ELb1ELb1ELb1ELb0ELb0ELb0ELb0ELi2ELi4ELi4ELi4ELb0EEENS1_24CollectiveEpilogueBwdGQAISA_fSD_Li256ELb1ELb0EEENS1_19SingleTileSchedulerILb1ELb0ELb0ELi128EEEEEEEEEvNT_6ParamsE$_ZN4cute3eso3ESOILb1ELb0EJNS_6LayoutINS_5tupleIJNS3_IJNS_1CILi8EEENS4_ILi1EEEEEENS3_IJNS4_ILi2EEEEEEEEENS3_IJNS3_IJS6_NS4_ILi0EEEEEENS3_IJS5_EEEEEEEENS_10ViewEngineIPN7cutlass10bfloat16_tEEEEEC2ERKSF_RKSK_,@function
        .size           $_ZN7cutlass13device_kernelIN5flash19enable_sm80_to_sm89INS1_16FlashAttnBwdSm80INS1_25CollectiveMainloopBwdSm80ILi2ELi2EN4cute5tupleIJNS5_1CILi128EEES8_NS7_ILi64EEEEEENS_10bfloat16_tEfNS_4arch4Sm80ELb0ELb1ELb1ELb1ELb0ELb0ELb0ELb0ELi2ELi4ELi4ELi4ELb0EEENS1_24CollectiveEpilogueBwdGQAISA_fSD_Li256ELb1ELb0EEENS1_19SingleTileSchedulerILb1ELb0ELb0ELi128EEEEEEEEEvNT_6ParamsE$_ZN4cute3eso3ESOILb1ELb0EJNS_6LayoutINS_5tupleIJNS3_IJNS_1CILi8EEENS4_ILi1EEEEEENS3_IJNS4_ILi2EEEEEEEEENS3_IJNS3_IJS6_NS4_ILi0EEEEEENS3_IJS5_EEEEEEEENS_10ViewEngineIPN7cutlass10bfloat16_tEEEEEC2ERKSF_RKSK_,($_ZN7cutlass13device_kernelIN5flash19enable_sm80_to_sm89INS1_16FlashAttnBwdSm80INS1_25CollectiveMainloopBwdSm80ILi2ELi2EN4cute5tupleIJNS5_1CILi128EEES8_NS7_ILi64EEEEEENS_10bfloat16_tEfNS_4arch4Sm80ELb0ELb1ELb1ELb1ELb0ELb0ELb0ELb0ELi2ELi4ELi4ELi4ELb0EEENS1_24CollectiveEpilogueBwdGQAISA_fSD_Li256ELb1ELb0EEENS1_19SingleTileSchedulerILb1ELb0ELb0ELi128EEEEEEEEEvNT_6ParamsE$_ZN4cute3eso3ESOILb1ELb0EJNS_6LayoutINS_5tupleIJNS3_IJNS_1CILi8EEENS4_ILi1EEEEEENS3_IJNS4_ILi4EEEEEEEEENS3_IJNS3_IJS6_NS4_ILi0EEEEEENS3_IJNS4_ILi2048EEEEEEEEEEENS_10ViewEngineINS_8smem_ptrIPN7cutlass10bfloat16_tEEEEEEEC2ERKSG_RKSN_ - $_ZN7cutlass13device_kernelIN5flash19enable_sm80_to_sm89INS1_16FlashAttnBwdSm80INS1_25CollectiveMainloopBwdSm80ILi2ELi2EN4cute5tupleIJNS5_1CILi128EEES8_NS7_ILi64EEEEEENS_10bfloat16_tEfNS_4arch4Sm80ELb0ELb1ELb1ELb1ELb0ELb0ELb0ELb0ELi2ELi4ELi4ELi4ELb0EEENS1_24CollectiveEpilogueBwdGQAISA_fSD_Li256ELb1ELb0EEENS1_19SingleTileSchedulerILb1ELb0ELb0ELi128EEEEEEEEEvNT_6ParamsE$_ZN4cute3eso3ESOILb1ELb0EJNS_6LayoutINS_5tupleIJNS3_IJNS_1CILi8EEENS4_ILi1EEEEEENS3_IJNS4_ILi2EEEEEEEEENS3_IJNS3_IJS6_NS4_ILi0EEEEEENS3_IJS5_EEEEEEEENS_10ViewEngineIPN7cutlass10bfloat16_tEEEEEC2ERKSF_RKSK_)
$_ZN7cutlass13device_kernelIN5flash19enable_sm80_to_sm89INS1_16FlashAttnBwdSm80INS1_25CollectiveMainloopBwdSm80ILi2ELi2EN4cute5tupleIJNS5_1CILi128EEES8_NS7_ILi64EEEEEENS_10bfloat16_tEfNS_4arch4Sm80ELb0ELb1ELb1ELb1ELb0ELb0ELb0ELb0ELi2ELi4ELi4ELi4ELb0EEENS1_24CollectiveEpilogueBwdGQAISA_fSD_Li256ELb1ELb0EEENS1_19SingleTileSchedulerILb1ELb0ELb0ELi128EEEEEEEEEvNT_6ParamsE$_ZN4cute3eso3ESOILb1ELb0EJNS_6LayoutINS_5tupleIJNS3_IJNS_1CILi8EEENS4_ILi1EEEEEENS3_IJNS4_ILi2EEEEEEEEENS3_IJNS3_IJS6_NS4_ILi0EEEEEENS3_IJS5_EEEEEEEENS_10ViewEngineIPN7cutlass10bfloat16_tEEEEEC2ERKSF_RKSK_:
[----:B------:R-:W-:Y:S01]  /*9da0*/  IADD3 R3, R68, -c[0x0][0x20], RZ ;  /* 0x8000080044037a10 */ /* 0x000fe20007ffe0ff */
[----:B------:R-:W-:Y:S01]  /*9db0*/  IMAD.MOV.U32 R8, RZ, RZ, R2 ;  /* 0x000000ffff087224 */ /* 0x000fe200078e0002 */
[----:B------:R-:W-:Y:S01]  /*9dc0*/  MOV R9, R5 ;  /* 0x0000000500097202 */ /* 0x000fe20000000f00 */
[----:B------:R-:W-:-:S04]  /*9dd0*/  IMAD.MOV.U32 R5, RZ, RZ, 0x0 ;  /* 0x00000000ff057424 */ /* 0x000fc800078e00ff */
[----:B------:R1:W-:Y:S01]  /*9de0*/  STL.64 [R3], R8 ;  /* 0x0000000803007387 */ /* 0x0003e20000100a00 */
[----:B------:R-:W-:Y:S05]  /*9df0*/  RET.REL.NODEC R4 `(_ZN7cutlass13device_kernelIN5flash19enable_sm80_to_sm89INS1_16FlashAttnBwdSm80INS1_25CollectiveMainloopBwdSm80ILi2ELi2EN4cute5tupleIJNS5_1CILi128EEES8_NS7_ILi64EEEEEENS_10bfloat16_tEfNS_4arch4Sm80ELb0ELb1ELb1ELb1ELb0ELb0ELb0ELb0ELi2ELi4ELi4ELi4ELb0EEENS1_24CollectiveEpilogueBwdGQAISA_fSD_Li256ELb1ELb0EEENS1_19SingleTileSchedulerILb1ELb0ELb0ELi128EEEEEEEEEvNT_6ParamsE) ;  /* 0xffff620004007950 */ /* 0x000fea0003c3ffff */
        .type           $_ZN7cutlass13device_kernelIN5flash19enable_sm80_to_sm89INS1_16FlashAttnBwdSm80INS1_25CollectiveMainloopBwdSm80ILi2ELi2EN4cute5tupleIJNS5_1CILi128EEES8_NS7_ILi64EEEEEENS_10bfloat16_tEfNS_4arch4Sm80ELb0ELb1ELb1ELb1ELb0ELb0ELb0ELb0ELi2ELi4ELi4ELi4ELb0EEENS1_24CollectiveEpilogueBwdGQAISA_fSD_Li256ELb1ELb0EEENS1_19SingleTileSchedulerILb1ELb0ELb0ELi128EEEEEEEEEvNT_6ParamsE$_ZN4cute3eso3ESOILb1ELb0EJNS_6LayoutINS_5tupleIJNS3_IJNS_1CILi8EEENS4_ILi1EEEEEENS3_IJNS4_ILi4EEEEEEEEENS3_IJNS3_IJS6_NS4_ILi0EEEEEENS3_IJNS4_ILi2048EEEEEEEEEEENS_10ViewEngineINS_8smem_ptrIPN7cutlass10bfloat16_tEEEEEEEC2ERKSG_RKSN_,@function
        .size           $_ZN7cutlass13device_kernelIN5flash19enable_sm80_to_sm89INS1_16FlashAttnBwdSm80INS1_25CollectiveMainloopBwdSm80ILi2ELi2EN4cute5tupleIJNS5_1CILi128EEES8_NS7_ILi64EEEEEENS_10bfloat16_tEfNS_4arch4Sm80ELb0ELb1ELb1ELb1ELb0ELb0ELb0ELb0ELi2ELi4ELi4ELi4ELb0EEENS1_24CollectiveEpilogueBwdGQAISA_fSD_Li256ELb1ELb0EEENS1_19SingleTileSchedulerILb1ELb0ELb0ELi128EEEEEEEEEvNT_6ParamsE$_ZN4cute3eso3ESOILb1ELb0EJNS_6LayoutINS_5tupleIJNS3_IJNS_1CILi8EEENS4_ILi1EEEEEENS3_IJNS4_ILi4EEEEEEEEENS3_IJNS3_IJS6_NS4_ILi0EEEEEENS3_IJNS4_ILi2048EEEEEEEEEEENS_10ViewEngineINS_8smem_ptrIPN7cutlass10bfloat16_tEEEEEEEC2ERKSG_RKSN_,($_ZN7cutlass13device_kernelIN5flash19enable_sm80_to_sm89INS1_16FlashAttnBwdSm80INS1_25CollectiveMainloopBwdSm80ILi2ELi2EN4cute5tupleIJNS5_1CILi128EEES8_NS7_ILi64EEEEEENS_10bfloat16_tEfNS_4arch4Sm80ELb0ELb1ELb1ELb1ELb0ELb0ELb0ELb0ELi2ELi4ELi4ELi4ELb0EEENS1_24CollectiveEpilogueBwdGQAISA_fSD_Li256ELb1ELb0EEENS1_19SingleTileSchedulerILb1ELb0ELb0ELi128EEEEEEEEEvNT_6ParamsE$_ZN4cute3eso3ESOILb1ELb0EJNS_6LayoutINS_5tupleIJNS3_IJNS_1CILi8EEENS4_ILi1EEEEEENS3_IJNS4_ILi4EEEEEEEEENS3_IJNS3_IJS6_NS4_ILi0EEEEEENS3_IJS5_EEEEEEEENS_10ViewEngineIPN7cutlass10bfloat16_tEEEEEC2ERKSF_RKSK_ - $_ZN7cutlass13device_kernelIN5flash19enable_sm80_to_sm89INS1_16FlashAttnBwdSm80INS1_25CollectiveMainloopBwdSm80ILi2ELi2EN4cute5tupleIJNS5_1CILi128EEES8_NS7_ILi64EEEEEENS_10bfloat16_tEfNS_4arch4Sm80ELb0ELb1ELb1ELb1ELb0ELb0ELb0ELb0ELi2ELi4ELi4ELi4ELb0EEENS1_24CollectiveEpilogueBwdGQAISA_fSD_Li256ELb1ELb0EEENS1_19SingleTileSchedulerILb1ELb0ELb0ELi128EEEEEEEEEvNT_6ParamsE$_ZN4cute3eso3ESOILb1ELb0EJNS_6LayoutINS_5tupleIJNS3_IJNS_1CILi8EEENS4_ILi1EEEEEENS3_IJNS4_ILi4EEEEEEEEENS3_IJNS3_IJS6_NS4_ILi0EEEEEENS3_IJNS4_ILi2048EEEEEEEEEEENS_10ViewEngineINS_8smem_ptrIPN7cutlass10bfloat16_tEEEEEEEC2ERKSG_RKSN_)
$_ZN7cutlass13device_kernelIN5flash19enable_sm80_to_sm89INS1_16FlashAttnBwdSm80INS1_25CollectiveMainloopBwdSm80ILi2ELi2EN4cute5tupleIJNS5_1CILi128EEES8_NS7_ILi64EEEEEENS_10bfloat16_tEfNS_4arch4Sm80ELb0ELb1ELb1ELb1ELb0ELb0ELb0ELb0ELi2ELi4ELi4ELi4ELb0EEENS1_24CollectiveEpilogueBwdGQAISA_fSD_Li256ELb1ELb0EEENS1_19SingleTileSchedulerILb1ELb0ELb0ELi128EEEEEEEEEvNT_6ParamsE$_ZN4cute3eso3ESOILb1ELb0EJNS_6LayoutINS_5tupleIJNS3_IJNS_1CILi8EEENS4_ILi1EEEEEENS3_IJNS4_ILi4EEEEEEEEENS3_IJNS3_IJS6_NS4_ILi0EEEEEENS3_IJNS4_ILi2048EEEEEEEEEEENS_10ViewEngineINS_8smem_ptrIPN7cutlass10bfloat16_tEEEEEEEC2ERKSG_RKSN_:
[----:B------:R-:W-:Y:S01]  /*9e00*/  IADD3 R5, R25, -c[0x0][0x20], RZ ;  /* 0x8000080019057a10 */ /* 0x000fe20007ffe0ff */
[----:B------:R-:W-:Y:S01]  /*9e10*/  IMAD.MOV.U32 R8, RZ, RZ, R4 ;  /* 0x000000ffff087224 */ /* 0x000fe200078e0004 */
[----:B------:R-:W-:Y:S01]  /*9e20*/  MOV R9, R7 ;  /* 0x0000000700097202 */ /* 0x000fe20000000f00 */
[----:B------:R-:W-:-:S04]  /*9e30*/  IMAD.MOV.U32 R7, RZ, RZ, 0x0 ;  /* 0x00000000ff077424 */ /* 0x000fc800078e00ff */
[----:B------:R1:W-:Y:S01]  /*9e40*/  STL.64 [R5], R8 ;  /* 0x0000000805007387 */ /* 0x0003e20000100a00 */
[----:B------:R-:W-:Y:S05]  /*9e50*/  RET.REL.NODEC R6 `(_ZN7cutlass13device_kernelIN5flash19enable_sm80_to_sm89INS1_16FlashAttnBwdSm80INS1_25CollectiveMainloopBwdSm80ILi2ELi2EN4cute5tupleIJNS5_1CILi128EEES8_NS7_ILi64EEEEEENS_10bfloat16_tEfNS_4arch4Sm80ELb0ELb1ELb1ELb1ELb0ELb0ELb0ELb0ELi2ELi4ELi4ELi4ELb0EEENS1_24CollectiveEpilogueBwdGQAISA_fSD_Li256ELb1ELb0EEENS1_19SingleTileSchedulerILb1ELb0ELb0ELi128EEEEEEEEEvNT_6ParamsE) ;  /* 0xffff61a006007950 */ /* 0x000fea0003c3ffff */
        .type           $_ZN7cutlass13device_kernelIN5flash19enable_sm80_to_sm89INS1_16FlashAttnBwdSm80INS1_25CollectiveMainloopBwdSm80ILi2ELi2EN4cute5tupleIJNS5_1CILi128EEES8_NS7_ILi64EEEEEENS_10bfloat16_tEfNS_4arch4Sm80ELb0ELb1ELb1ELb1ELb0ELb0ELb0ELb0ELi2ELi4ELi4ELi4ELb0EEENS1_24CollectiveEpilogueBwdGQAISA_fSD_Li256ELb1ELb0EEENS1_19SingleTileSchedulerILb1ELb0ELb0ELi128EEEEEEEEEvNT_6ParamsE$_ZN4cute3eso3ESOILb1ELb0EJNS_6LayoutINS_5tupleIJNS3_IJNS_1CILi8EEENS4_ILi1EEEEEENS3_IJNS4_ILi4EEEEEEEEENS3_IJNS3_IJS6_NS4_ILi0EEEEEENS3_IJS5_EEEEEEEENS_10ViewEngineIPN7cutlass10bfloat16_tEEEEEC2ERKSF_RKSK_,@function
        .size           $_ZN7cutlass13device_kernelIN5flash19enable_sm80_to_sm89INS1_16FlashAttnBwdSm80INS1_25CollectiveMainloopBwdSm80ILi2ELi2EN4cute5tupleIJNS5_1CILi128EEES8_NS7_ILi64EEEEEENS_10bfloat16_tEfNS_4arch4Sm80ELb0ELb1ELb1ELb1ELb0ELb0ELb0ELb0ELi2ELi4ELi4ELi4ELb0EEENS1_24CollectiveEpilogueBwdGQAISA_fSD_Li256ELb1ELb0EEENS1_19SingleTileSchedulerILb1ELb0ELb0ELi128EEEEEEEEEvNT_6ParamsE$_ZN4cute3eso3ESOILb1ELb0EJNS_6LayoutINS_5tupleIJNS3_IJNS_1CILi8EEENS4_ILi1EEEEEENS3_IJNS4_ILi4EEEEEEEEENS3_IJNS3_IJS6_NS4_ILi0EEEEEENS3_IJS5_EEEEEEEENS_10ViewEngineIPN7cutlass10bfloat16_tEEEEEC2ERKSF_RKSK_,($_ZN7cutlass13device_kernelIN5flash19enable_sm80_to_sm89INS1_16FlashAttnBwdSm80INS1_25CollectiveMainloopBwdSm80ILi2ELi2EN4cute5tupleIJNS5_1CILi128EEES8_NS7_ILi64EEEEEENS_10bfloat16_tEfNS_4arch4Sm80ELb0ELb1ELb1ELb1ELb0ELb0ELb0ELb0ELi2ELi4ELi4ELi4ELb0EEENS1_24CollectiveEpilogueBwdGQAISA_fSD_Li256ELb1ELb0EEENS1_19SingleTileSchedulerILb1ELb0ELb0ELi128EEEEEEEEEvNT_6ParamsE$_ZN4cute3eso3ESOILb1ELb0EJNS_6LayoutINS_5tupleIJNS3_IJNS_1CILi8EEENS4_ILi1EEEEEENS4_ILi2EEEEEENS3_IJNS3_IJS6_NS4_ILi0EEEEEENS4_ILi4096EEEEEEEENS_10ViewEngineINS_8smem_ptrIPN7cutlass10bfloat16_tEEEEEEEC2ERKSE_RKSL_ - $_ZN7cutlass13device_kernelIN5flash19enable_sm80_to_sm89INS1_16FlashAttnBwdSm80INS1_25CollectiveMainloopBwdSm80ILi2ELi2EN4cute5tupleIJNS5_1CILi128EEES8_NS7_ILi64EEEEEENS_10bfloat16_tEfNS_4arch4Sm80ELb0ELb1ELb1ELb1ELb0ELb0ELb0ELb0ELi2ELi4ELi4ELi4ELb0EEENS1_24CollectiveEpilogueBwdGQAISA_fSD_Li256ELb1ELb0EEENS1_19SingleTileSchedulerILb1ELb0ELb0ELi128EEEEEEEEEvNT_6ParamsE$_ZN4cute3eso3ESOILb1ELb0EJNS_6LayoutINS_5tupleIJNS3_IJNS_1CILi8EEENS4_ILi1EEEEEENS3_IJNS4_ILi4EEEEEEEEENS3_IJNS3_IJS6_NS4_ILi0EEEEEENS3_IJS5_EEEEEEEENS_10ViewEngineIPN7cutlass10bfloat16_tEEEEEC2ERKSF_RKSK_)
$_ZN7cutlass13device_kernelIN5flash19enable_sm80_to_sm89INS1_16FlashAttnBwdSm80INS1_25CollectiveMainloopBwdSm80ILi2ELi2EN4cute5tupleIJNS5_1CILi128EEES8_NS7_ILi64EEEEEENS_10bfloat16_tEfNS_4arch4Sm80ELb0ELb1ELb1ELb1ELb0ELb0ELb0ELb0ELi2ELi4ELi4ELi4ELb0EEENS1_24CollectiveEpilogueBwdGQAISA_fSD_Li256ELb1ELb0EEENS1_19SingleTileSchedulerILb1ELb0ELb0ELi128EEEEEEEEEvNT_6ParamsE$_ZN4cute3eso3ESOILb1ELb0EJNS_6LayoutINS_5tupleIJNS3_IJNS_1CILi8EEENS4_ILi1EEEEEENS3_IJNS4_ILi4EEEEEEEEENS3_IJNS3_IJS6_NS4_ILi0EEEEEENS3_IJS5_EEEEEEEENS_10ViewEngineIPN7cutlass10bfloat16_tEEEEEC2ERKSF_RKSK_:
[----:B------:R-:W-:Y:S01]  /*9e60*/  IADD3 R3, R25, -c[0x0][0x20], RZ ;  /* 0x8000080019037a10 */ /* 0x000fe20007ffe0ff */
[----:B------:R-:W-:Y:S01]  /*9e70*/  IMAD.MOV.U32 R8, RZ, RZ, R2 ;  /* 0x000000ffff087224 */ /* 0x000fe200078e0002 */
[----:B------:R-:W-:Y:S01]  /*9e80*/  MOV R9, R5 ;  /* 0x0000000500097202 */ /* 0x000fe20000000f00 */
[----:B------:R-:W-:-:S04]  /*9e90*/  IMAD.MOV.U32 R5, RZ, RZ, 0x0 ;  /* 0x00000000ff057424 */ /* 0x000fc800078e00ff */
[----:B------:R1:W-:Y:S01]  /*9ea0*/  STL.64 [R3], R8 ;  /* 0x0000000803007387 */ /* 0x0003e20000100a00 */
[----:B------:R-:W-:Y:S05]  /*9eb0*/  RET.REL.NODEC R4 `(_ZN7cutlass13device_kernelIN5flash19enable_sm80_to_sm89INS1_16FlashAttnBwdSm80INS1_25CollectiveMainloopBwdSm80ILi2ELi2EN4cute5tupleIJNS5_1CILi128EEES8_NS7_ILi64EEEEEENS_10bfloat16_tEfNS_4arch4Sm80ELb0ELb1ELb1ELb1ELb0ELb0ELb0ELb0ELi2ELi4ELi4ELi4ELb0EEENS1_24CollectiveEpilogueBwdGQAISA_fSD_Li256ELb1ELb0EEENS1_19SingleTileSchedulerILb1ELb0ELb0ELi128EEEEEEEEEvNT_6ParamsE) ;  /* 0xffff614004007950 */ /* 0x000fea0003c3ffff */
        .type           $_ZN7cutlass13device_kernelIN5flash19enable_sm80_to_sm89INS1_16FlashAttnBwdSm80INS1_25CollectiveMainloopBwdSm80ILi2ELi2EN4cute5tupleIJNS5_1CILi128EEES8_NS7_ILi64EEEEEENS_10bfloat16_tEfNS_4arch4Sm80ELb0ELb1ELb1ELb1ELb0ELb0ELb0ELb0ELi2ELi4ELi4ELi4ELb0EEENS1_24CollectiveEpilogueBwdGQAISA_fSD_Li256ELb1ELb0EEENS1_19SingleTileSchedulerILb1ELb0ELb0ELi128EEEEEEEEEvNT_6ParamsE$_ZN4cute3eso3ESOILb1ELb0EJNS_6LayoutINS_5tupleIJNS3_IJNS_1CILi8EEENS4_ILi1EEEEEENS4_ILi2EEEEEENS3_IJNS3_IJS6_NS4_ILi0EEEEEENS4_ILi4096EEEEEEEENS_10ViewEngineINS_8smem_ptrIPN7cutlass10bfloat16_tEEEEEEEC2ERKSE_RKSL_,@function
        .size           $_ZN7cutlass13device_kernelIN5flash19enable_sm80_to_sm89INS1_16FlashAttnBwdSm80INS1_25CollectiveMainloopBwdSm80ILi2ELi2EN4cute5tupleIJNS5_1CILi128EEES8_NS7_ILi64EEEEEENS_10bfloat16_tEfNS_4arch4Sm80ELb0ELb1ELb1ELb1ELb0ELb0ELb0ELb0ELi2ELi4ELi4ELi4ELb0EEENS1_24CollectiveEpilogueBwdGQAISA_fSD_Li256ELb1ELb0EEENS1_19SingleTileSchedulerILb1ELb0ELb0ELi128EEEEEEEEEvNT_6ParamsE$_ZN4cute3eso3ESOILb1ELb0EJNS_6LayoutINS_5tupleIJNS3_IJNS_1CILi8EEENS4_ILi1EEEEEENS4_ILi2EEEEEENS3_IJNS3_IJS6_NS4_ILi0EEEEEENS4_ILi4096EEEEEEEENS_10ViewEngineINS_8smem_ptrIPN7cutlass10bfloat16_tEEEEEEEC2ERKSE_RKSL_,($_ZN7cutlass13device_kernelIN5flash19enable_sm80_to_sm89INS1_16FlashAttnBwdSm80INS1_25CollectiveMainloopBwdSm80ILi2ELi2EN4cute5tupleIJNS5_1CILi128EEES8_NS7_ILi64EEEEEENS_10bfloat16_tEfNS_4arch4Sm80ELb0ELb1ELb1ELb1ELb0ELb0ELb0ELb0ELi2ELi4ELi4ELi4ELb0EEENS1_24CollectiveEpilogueBwdGQAISA_fSD_Li256ELb1ELb0EEENS1_19SingleTileSchedulerILb1ELb0ELb0ELi128EEEEEEEEEvNT_6ParamsE$_ZN4cute3eso3ESOILb1ELb0EJNS_6LayoutINS_5tupleIJNS3_IJNS_1CILi8EEENS4_ILi1EEEEEENS4_ILi2EEEEEENS3_IJNS3_IJS6_NS4_ILi0EEEEEENS4_ILi4096EEEEEEEEiEEC2ERKSE_RKi - $_ZN7cutlass13device_kernelIN5flash19enable_sm80_to_sm89INS1_16FlashAttnBwdSm80INS1_25CollectiveMainloopBwdSm80ILi2ELi2EN4cute5tupleIJNS5_1CILi128EEES8_NS7_ILi64EEEEEENS_10bfloat16_tEfNS_4arch4Sm80ELb0ELb1ELb1ELb1ELb0ELb0ELb0ELb0ELi2ELi4ELi4ELi4ELb0EEENS1_24CollectiveEpilogueBwdGQAISA_fSD_Li256ELb1ELb0EEENS1_19SingleTileSchedulerILb1ELb0ELb0ELi128EEEEEEEEEvNT_6ParamsE$_ZN4cute3eso3ESOILb1ELb0EJNS_6LayoutINS_5tupleIJNS3_IJNS_1CILi8EEENS4_ILi1EEEEEENS4_ILi2EEEEEENS3_IJNS3_IJS6_NS4_ILi0EEEEEENS4_ILi4096EEEEEEEENS_10ViewEngineINS_8smem_ptrIPN7cutlass10bfloat16_tEEEEEEEC2ERKSE_RKSL_)
$_ZN7cutlass13device_kernelIN5flash19enable_sm80_to_sm89INS1_16FlashAttnBwdSm80INS1_25CollectiveMainloopBwdSm80ILi2ELi2EN4cute5tupleIJNS5_1CILi128EEES8_NS7_ILi64EEEEEENS_10bfloat16_tEfNS_4arch4Sm80ELb0ELb1ELb1ELb1ELb0ELb0ELb0ELb0ELi2ELi4ELi4ELi4ELb0EEENS1_24CollectiveEpilogueBwdGQAISA_fSD_Li256ELb1ELb0EEENS1_19SingleTileSchedulerILb1ELb0ELb0ELi128EEEEEEEEEvNT_6ParamsE$_ZN4cute3eso3ESOILb1ELb0EJNS_6LayoutINS_5tupleIJNS3_IJNS_1CILi8EEENS4_ILi1EEEEEENS4_ILi2EEEEEENS3_IJNS3_IJS6_NS4_ILi0EEEEEENS4_ILi4096EEEEEEEENS_10ViewEngineINS_8smem_ptrIPN7cutlass10bfloat16_tEEEEEEEC2ERKSE_RKSL_:
[----:B------:R-:W-:Y:S02]  /*9ec0*/  IADD3 R4, R68, -c[0x0][0x20], RZ ;  /* 0x8000080044047a10 */ /* 0x000fe40007ffe0ff */
[----:B------:R-:W-:-:S03]  /*9ed0*/  MOV R7, 0x0 ;  /* 0x0000000000077802 */ /* 0x000fc60000000f00 */
[----:B------:R1:W-:Y:S01]  /*9ee0*/  STL.64 [R4], R2 ;  /* 0x0000000204007387 */ /* 0x0003e20000100a00 */
[----:B------:R-:W-:Y:S05]  /*9ef0*/  RET.REL.NODEC R6 `(_ZN7cutlass13device_kernelIN5flash19enable_sm80_to_sm89INS1_16FlashAttnBwdSm80INS1_25CollectiveMainloopBwdSm80ILi2ELi2EN4cute5tupleIJNS5_1CILi128EEES8_NS7_ILi64EEEEEENS_10bfloat16_tEfNS_4arch4Sm80ELb0ELb1ELb1ELb1ELb0ELb0ELb0ELb0ELi2ELi4ELi4ELi4ELb0EEENS1_24CollectiveEpilogueBwdGQAISA_fSD_Li256ELb1ELb0EEENS1_19SingleTileSchedulerILb1ELb0ELb0ELi128EEEEEEEEEvNT_6ParamsE) ;  /* 0xffff610006007950 */ /* 0x000fea0003c3ffff */
        .type           $_ZN7cutlass13device_kernelIN5flash19enable_sm80_to_sm89INS1_16FlashAttnBwdSm80INS1_25CollectiveMainloopBwdSm80ILi2ELi2EN4cute5tupleIJNS5_1CILi128EEES8_NS7_ILi64EEEEEENS_10bfloat16_tEfNS_4arch4Sm80ELb0ELb1ELb1ELb1ELb0ELb0ELb0ELb0ELi2ELi4ELi4ELi4ELb0EEENS1_24CollectiveEpilogueBwdGQAISA_fSD_Li256ELb1ELb0EEENS1_19SingleTileSchedulerILb1ELb0ELb0ELi128EEEEEEEEEvNT_6ParamsE$_ZN4cute3eso3ESOILb1ELb0EJNS_6LayoutINS_5tupleIJNS3_IJNS_1CILi8EEENS4_ILi1EEEEEENS4_ILi2EEEEEENS3_IJNS3_IJS6_NS4_ILi0EEEEEENS4_ILi4096EEEEEEEEiEEC2ERKSE_RKi,@function
        .size           $_ZN7cutlass13device_kernelIN5flash19enable_sm80_to_sm89INS1_16FlashAttnBwdSm80INS1_25CollectiveMainloopBwdSm80ILi2ELi2EN4cute5tupleIJNS5_1CILi128EEES8_NS7_ILi64EEEEEENS_10bfloat16_tEfNS_4arch4Sm80ELb0ELb1ELb1ELb1ELb0ELb0ELb0ELb0ELi2ELi4ELi4ELi4ELb0EEENS1_24CollectiveEpilogueBwdGQAISA_fSD_Li256ELb1ELb0EEENS1_19SingleTileSchedulerILb1ELb0ELb0ELi128EEEEEEEEEvNT_6ParamsE$_ZN4cute3eso3ESOILb1ELb0EJNS_6LayoutINS_5tupleIJNS3_IJNS_1CILi8EEENS4_ILi1EEEEEENS4_ILi2EEEEEENS3_IJNS3_IJS6_NS4_ILi0EEEEEENS4_ILi4096EEEEEEEEiEEC2ERKSE_RKi,($_ZN7cutlass13device_kernelIN5flash19enable_sm80_to_sm89INS1_16FlashAttnBwdSm80INS1_25CollectiveMainloopBwdSm80ILi2ELi2EN4cute5tupleIJNS5_1CILi128EEES8_NS7_ILi64EEEEEENS_10bfloat16_tEfNS_4arch4Sm80ELb0ELb1ELb1ELb1ELb0ELb0ELb0ELb0ELi2ELi4ELi4ELi4ELb0EEENS1_24CollectiveEpilogueBwdGQAISA_fSD_Li256ELb1ELb0EEENS1_19SingleTileSchedulerILb1ELb0ELb0ELi128EEEEEEEEEvNT_6ParamsE$_ZN4cute3eso3ESOILb1ELb0EJNS_6LayoutINS_5tupleIJNS3_IJNS_1CILi8EEENS4_ILi1EEEEEENS4_ILi2EEEEEENS3_IJNS3_IJS6_NS4_ILi0EEEEEENS4_ILi64EEEEEEEENS_10ViewEngineIPN7cutlass10bfloat16_tEEEEEC2ERKSE_RKSJ_ - $_ZN7cutlass13device_kernelIN5flash19enable_sm80_to_sm89INS1_16FlashAttnBwdSm80INS1_25CollectiveMainloopBwdSm80ILi2ELi2EN4cute5tupleIJNS5_1CILi128EEES8_NS7_ILi64EEEEEENS_10bfloat16_tEfNS_4arch4Sm80ELb0ELb1ELb1ELb1ELb0ELb0ELb0ELb0ELi2ELi4ELi4ELi4ELb0EEENS1_24CollectiveEpilogueBwdGQAISA_fSD_Li256ELb1ELb0EEENS1_19SingleTileSchedulerILb1ELb0ELb0ELi128EEEEEEEEEvNT_6ParamsE$_ZN4cute3eso3ESOILb1ELb0EJNS_6LayoutINS_5tupleIJNS3_IJNS_1CILi8EEENS4_ILi1EEEEEENS4_ILi2EEEEEENS3_IJNS3_IJS6_NS4_ILi0EEEEEENS4_ILi4096EEEEEEEEiEEC2ERKSE_RKi)
$_ZN7cutlass13device_kernelIN5flash19enable_sm80_to_sm89INS1_16FlashAttnBwdSm80INS1_25CollectiveMainloopBwdSm80ILi2ELi2EN4cute5tupleIJNS5_1CILi128EEES8_NS7_ILi64EEEEEENS_10bfloat16_tEfNS_4arch4Sm80ELb0ELb1ELb1ELb1ELb0ELb0ELb0ELb0ELi2ELi4ELi4ELi4ELb0EEENS1_24CollectiveEpilogueBwdGQAISA_fSD_Li256ELb1ELb0EEENS1_19SingleTileSchedulerILb1ELb0ELb0ELi128EEEEEEEEEvNT_6ParamsE$_ZN4cute3eso3ESOILb1ELb0EJNS_6LayoutINS_5tupleIJNS3_IJNS_1CILi8EEENS4_ILi1EEEEEENS4_ILi2EEEEEENS3_IJNS3_IJS6_NS4_ILi0EEEEEENS4_ILi4096EEEEEEEEiEEC2ERKSE_RKi:
[----:B------:R-:W-:Y:S02]  /*9f00*/  IADD3 R2, R68, -c[0x0][0x20], RZ ;  /* 0x8000080044027a10 */ /* 0x000fe40007ffe0ff */
[----:B------:R-:W-:-:S03]  /*9f10*/  MOV R5, 0x0 ;  /* 0x0000000000057802 */ /* 0x000fc60000000f00 */
[----:B------:R1:W-:Y:S01]  /*9f20*/  STL [R2], R3 ;  /* 0x0000000302007387 */ /* 0x0003e20000100800 */
[----:B------:R-:W-:Y:S05]  /*9f30*/  RET.REL.NODEC R4 `(_ZN7cutlass13device_kernelIN5flash19enable_sm80_to_sm89INS1_16FlashAttnBwdSm80INS1_25CollectiveMainloopBwdSm80ILi2ELi2EN4cute5tupleIJNS5_1CILi128EEES8_NS7_ILi64EEEEEENS_10bfloat16_tEfNS_4arch4Sm80ELb0ELb1ELb1ELb1ELb0ELb0ELb0ELb0ELi2ELi4ELi4ELi4ELb0EEENS1_24CollectiveEpilogueBwdGQAISA_fSD_Li256ELb1ELb0EEENS1_19SingleTileSchedulerILb1ELb0ELb0ELi128EEEEEEEEEvNT_6ParamsE) ;  /* 0xffff60c004007950 */ /* 0x000fea0003c3ffff */
        .type           $_ZN7cutlass13device_kernelIN5flash19enable_sm80_to_sm89INS1_16FlashAttnBwdSm80INS1_25CollectiveMainloopBwdSm80ILi2ELi2EN4cute5tupleIJNS5_1CILi128EEES8_NS7_ILi64EEEEEENS_10bfloat16_tEfNS_4arch4Sm80ELb0ELb1ELb1ELb1ELb0ELb0ELb0ELb0ELi2ELi4ELi4ELi4ELb0EEENS1_24CollectiveEpilogueBwdGQAISA_fSD_Li256ELb1ELb0EEENS1_19SingleTileSchedulerILb1ELb0ELb0ELi128EEEEEEEEEvNT_6ParamsE$_ZN4cute3eso3ESOILb1ELb0EJNS_6LayoutINS_5tupleIJNS3_IJNS_1CILi8EEENS4_ILi1EEEEEENS4_ILi2EEEEEENS3_IJNS3_IJS6_NS4_ILi0EEEEEENS4_ILi64EEEEEEEENS_10ViewEngineIPN7cutlass10bfloat16_tEEEEEC2ERKSE_RKSJ_,@function
        .size           $_ZN7cutlass13device_kernelIN5flash19enable_sm80_to_sm89INS1_16FlashAttnBwdSm80INS1_25CollectiveMainloopBwdSm80ILi2ELi2EN4cute5tupleIJNS5_1CILi128EEES8_NS7_ILi64EEEEEENS_10bfloat16_tEfNS_4arch4Sm80ELb0ELb1ELb1ELb1ELb0ELb0ELb0ELb0ELi2ELi4ELi4ELi4ELb0EEENS1_24CollectiveEpilogueBwdGQAISA_fSD_Li256ELb1ELb0EEENS1_19SingleTileSchedulerILb1ELb0ELb0ELi128EEEEEEEEEvNT_6ParamsE$_ZN4cute3eso3ESOILb1ELb0EJNS_6LayoutINS_5tupleIJNS3_IJNS_1CILi8EEENS4_ILi1EEEEEENS4_ILi2EEEEEENS3_IJNS3_IJS6_NS4_ILi0EEEEEENS4_ILi64EEEEEEEENS_10ViewEngineIPN7cutlass10bfloat16_tEEEEEC2ERKSE_RKSJ_,($_ZN7cutlass13device_kernelIN5flash19enable_sm80_to_sm89INS1_16FlashAttnBwdSm80INS1_25CollectiveMainloopBwdSm80ILi2ELi2EN4cute5tupleIJNS5_1CILi128EEES8_NS7_ILi64EEEEEENS_10bfloat16_tEfNS_4arch4Sm80ELb0ELb1ELb1ELb1ELb0ELb0ELb0ELb0ELi2ELi4ELi4ELi4ELb0EEENS1_24CollectiveEpilogueBwdGQAISA_fSD_Li256ELb1ELb0EEENS1_19SingleTileSchedulerILb1ELb0ELb0ELi128EEEEEEEEEvNT_6ParamsE$_ZN4cute3eso3ESOILb1ELb0EJNS_6LayoutINS_5tupleIJNS3_IJNS_1CILi8EEENS4_ILi1EEEEEENS4_ILi2EEEEEENS3_IJNS3_IJS6_NS4_ILi0EEEEEENS4_ILi64EEEEEEEEiEEC2ERKSE_RKi - $_ZN7cutlass13device_kernelIN5flash19enable_sm80_to_sm89INS1_16FlashAttnBwdSm80INS1_25CollectiveMainloopBwdSm80ILi2ELi2EN4cute5tupleIJNS5_1CILi128EEES8_NS7_ILi64EEEEEENS_10bfloat16_tEfNS_4arch4Sm80ELb0ELb1ELb1ELb1ELb0ELb0ELb0ELb0ELi2ELi4ELi4ELi4ELb0EEENS1_24CollectiveEpilogueBwdGQAISA_fSD_Li256ELb1ELb0EEENS1_19SingleTileSchedulerILb1ELb0ELb0ELi128EEEEEEEEEvNT_6ParamsE$_ZN4cute3eso3ESOILb1ELb0EJNS_6LayoutINS_5tupleIJNS3_IJNS_1CILi8EEENS4_ILi1EEEEEENS4_ILi2EEEEEENS3_IJNS3_IJS6_NS4_ILi0EEEEEENS4_ILi64EEEEEEEENS_10ViewEngineIPN7cutlass10bfloat16_tEEEEEC2ERKSE_RKSJ_)
$_ZN7cutlass13device_kernelIN5flash19enable_sm80_to_sm89INS1_16FlashAttnBwdSm80INS1_25CollectiveMainloopBwdSm80ILi2ELi2EN4cute5tupleIJNS5_1CILi128EEES8_NS7_ILi64EEEEEENS_10bfloat16_tEfNS_4arch4Sm80ELb0ELb1ELb1ELb1ELb0ELb0ELb0ELb0ELi2ELi4ELi4ELi4ELb0EEENS1_24CollectiveEpilogueBwdGQAISA_fSD_Li256ELb1ELb0EEENS1_19SingleTileSchedulerILb1ELb0ELb0ELi128EEEEEEEEEvNT_6ParamsE$_ZN4cute3eso3ESOILb1ELb0EJNS_6LayoutINS_5tupleIJNS3_IJNS_1CILi8EEENS4_ILi1EEEEEENS4_ILi2EEEEEENS3_IJNS3_IJS6_NS4_ILi0EEEEEENS4_ILi64EEEEEEEENS_10ViewEngineIPN7cutlass10bfloat16_tEEEEEC2ERKSE_RKSJ_:
[----:B------:R-:W-:Y:S01]  /*9f40*/  IADD3 R2, R25, -c[0x0][0x20], RZ ;  /* 0x8000080019027a10 */ /* 0x000fe20007ffe0ff */
[----:B------:R-:W-:Y:S01]  /*9f50*/  IMAD.MOV.U32 R9, RZ, RZ, R3 ;  /* 0x000000ffff097224 */ /* 0x000fe200078e0003 */
[----:B------:R-:W-:-:S04]  /*9f60*/  MOV R7, 0x0 ;  /* 0x0000000000077802 */ /* 0x000fc80000000f00 */
[----:B------:R1:W-:Y:S01]  /*9f70*/  STL.64 [R2], R8 ;  /* 0x0000000802007387 */ /* 0x0003e20000100a00 */
[----:B------:R-:W-:Y:S05]  /*9f80*/  RET.REL.NODEC R6 `(_ZN7cutlass13device_kernelIN5flash19enable_sm80_to_sm89INS1_16FlashAttnBwdSm80INS1_25CollectiveMainloopBwdSm80ILi2ELi2EN4cute5tupleIJNS5_1CILi128EEES8_NS7_ILi64EEEEEENS_10bfloat16_tEfNS_4arch4Sm80ELb0ELb1ELb1ELb1ELb0ELb0ELb0ELb0ELi2ELi4ELi4ELi4ELb0EEENS1_24CollectiveEpilogueBwdGQAISA_fSD_Li256ELb1ELb0EEENS1_19SingleTileSchedulerILb1ELb0ELb0ELi128EEEEEEEEEvNT_6ParamsE) ;  /* 0xffff607006007950 */ /* 0x000fea0003c3ffff */
        .type           $_ZN7cutlass13device_kernelIN5flash19enable_sm80_to_sm89INS1_16FlashAttnBwdSm80INS1_25CollectiveMainloopBwdSm80ILi2ELi2EN4cute5tupleIJNS5_1CILi128EEES8_NS7_ILi64EEEEEENS_10bfloat16_tEfNS_4arch4Sm80ELb0ELb1ELb1ELb1ELb0ELb0ELb0ELb0ELi2ELi4ELi4ELi4ELb0EEENS1_24CollectiveEpilogueBwdGQAISA_fSD_Li256ELb1ELb0EEENS1_19SingleTileSchedulerILb1ELb0ELb0ELi128EEEEEEEEEvNT_6ParamsE$_ZN4cute3eso3ESOILb1ELb0EJNS_6LayoutINS_5tupleIJNS3_IJNS_1CILi8EEENS4_ILi1EEEEEENS4_ILi2EEEEEENS3_IJNS3_IJS6_NS4_ILi0EEEEEENS4_ILi64EEEEEEEEiEEC2ERKSE_RKi,@function
        .size           $_ZN7cutlass13device_kernelIN5flash19enable_sm80_to_sm89INS1_16FlashAttnBwdSm80INS1_25CollectiveMainloopBwdSm80ILi2ELi2EN4cute5tupleIJNS5_1CILi128EEES8_NS7_ILi64EEEEEENS_10bfloat16_tEfNS_4arch4Sm80ELb0ELb1ELb1ELb1ELb0ELb0ELb0ELb0ELi2ELi4ELi4ELi4ELb0EEENS1_24CollectiveEpilogueBwdGQAISA_fSD_Li256ELb1ELb0EEENS1_19SingleTileSchedulerILb1ELb0ELb0ELi128EEEEEEEEEvNT_6ParamsE$_ZN4cute3eso3ESOILb1ELb0EJNS_6LayoutINS_5tupleIJNS3_IJNS_1CILi8EEENS4_ILi1EEEEEENS4_ILi2EEEEEENS3_IJNS3_IJS6_NS4_ILi0EEEEEENS4_ILi64EEEEEEEEiEEC2ERKSE_RKi,($_ZN7cutlass13device_kernelIN5flash19enable_sm80_to_sm89INS1_16FlashAttnBwdSm80INS1_25CollectiveMainloopBwdSm80ILi2ELi2EN4cute5tupleIJNS5_1CILi128EEES8_NS7_ILi64EEEEEENS_10bfloat16_tEfNS_4arch4Sm80ELb0ELb1ELb1ELb1ELb0ELb0ELb0ELb0ELi2ELi4ELi4ELi4ELb0EEENS1_24CollectiveEpilogueBwdGQAISA_fSD_Li256ELb1ELb0EEENS1_19SingleTileSchedulerILb1ELb0ELb0ELi128EEEEEEEEEvNT_6ParamsE$_ZN4cute3eso3ESOILb1ELb0EJNS_6LayoutINS_5tupleIJNS3_IJNS_1CILi8EEENS4_ILi1EEEEEENS4_ILi2EEEEEENS3_IJNS3_IJS6_NS4_ILi0EEEEEENS4_ILi8192EEEEEEEENS_10ViewEngineINS_8smem_ptrIPN7cutlass10bfloat16_tEEEEEEEC2ERKSE_RKSL_ - $_ZN7cutlass13device_kernelIN5flash19enable_sm80_to_sm89INS1_16FlashAttnBwdSm80INS1_25CollectiveMainloopBwdSm80ILi2ELi2EN4cute5tupleIJNS5_1CILi128EEES8_NS7_ILi64EEEEEENS_10bfloat16_tEfNS_4arch4Sm80ELb0ELb1ELb1ELb1ELb0ELb0ELb0ELb0ELi2ELi4ELi4ELi4ELb0EEENS1_24CollectiveEpilogueBwdGQAISA_fSD_Li256ELb1ELb0EEENS1_19SingleTileSchedulerILb1ELb0ELb0ELi128EEEEEEEEEvNT_6ParamsE$_ZN4cute3eso3ESOILb1ELb0EJNS_6LayoutINS_5tupleIJNS3_IJNS_1CILi8EEENS4_ILi1EEEEEENS4_ILi2EEEEEENS3_IJNS3_IJS6_NS4_ILi0EEEEEENS4_ILi64EEEEEEEEiEEC2ERKSE_RKi)
$_ZN7cutlass13device_kernelIN5flash19enable_sm80_to_sm89INS1_16FlashAttnBwdSm80INS1_25CollectiveMainloopBwdSm80ILi2ELi2EN4cute5tupleIJNS5_1CILi128EEES8_NS7_ILi64EEEEEENS_10bfloat16_tEfNS_4arch4Sm80ELb0ELb1ELb1ELb1ELb0ELb0ELb0ELb0ELi2ELi4ELi4ELi4ELb0EEENS1_24CollectiveEpilogueBwdGQAISA_fSD_Li256ELb1ELb0EEENS1_19SingleTileSchedulerILb1ELb0ELb0ELi128EEEEEEEEEvNT_6ParamsE$_ZN4cute3eso3ESOILb1ELb0EJNS_6LayoutINS_5tupleIJNS3_IJNS_1CILi8EEENS4_ILi1EEEEEENS4_ILi2EEEEEENS3_IJNS3_IJS6_NS4_ILi0EEEEEENS4_ILi64EEEEEEEEiEEC2ERKSE_RKi:
[----:B------:R-:W-:Y:S02]  /*9f90*/  IADD3 R2, R25, -c[0x0][0x20], RZ ;  /* 0x8000080019027a10 */ /* 0x000fe40007ffe0ff */
[----:B------:R-:W-:-:S03]  /*9fa0*/  MOV R7, 0x0 ;  /* 0x0000000000077802 */ /* 0x000fc60000000f00 */
[----:B------:R1:W-:Y:S01]  /*9fb0*/  STL [R2], R3 ;  /* 0x0000000302007387 */ /* 0x0003e20000100800 */
[----:B------:R-:W-:Y:S05]  /*9fc0*/  RET.REL.NODEC R6 `(_ZN7cutlass13device_kernelIN5flash19enable_sm80_to_sm89INS1_16FlashAttnBwdSm80INS1_25CollectiveMainloopBwdSm80ILi2ELi2EN4cute5tupleIJNS5_1CILi128EEES8_NS7_ILi64EEEEEENS_10bfloat16_tEfNS_4arch4Sm80ELb0ELb1ELb1ELb1ELb0ELb0ELb0ELb0ELi2ELi4ELi4ELi4ELb0EEENS1_24CollectiveEpilogueBwdGQAISA_fSD_Li256ELb1ELb0EEENS1_19SingleTileSchedulerILb1ELb0ELb0ELi128EEEEEEEEEvNT_6ParamsE) ;  /* 0xffff603006007950 */ /* 0x000fea0003c3ffff */
        .type           $_ZN7cutlass13device_kernelIN5flash19enable_sm80_to_sm89INS1_16FlashAttnBwdSm80INS1_25CollectiveMainloopBwdSm80ILi2ELi2EN4cute5tupleIJNS5_1CILi128EEES8_NS7_ILi64EEEEEENS_10bfloat16_tEfNS_4arch4Sm80ELb0ELb1ELb1ELb1ELb0ELb0ELb0ELb0ELi2ELi4ELi4ELi4ELb0EEENS1_24CollectiveEpilogueBwdGQAISA_fSD_Li256ELb1ELb0EEENS1_19SingleTileSchedulerILb1ELb0ELb0ELi128EEEEEEEEEvNT_6ParamsE$_ZN4cute3eso3ESOILb1ELb0EJNS_6LayoutINS_5tupleIJNS3_IJNS_1CILi8EEENS4_ILi1EEEEEENS4_ILi2EEEEEENS3_IJNS3_IJS6_NS4_ILi0EEEEEENS4_ILi8192EEEEEEEENS_10ViewEngineINS_8smem_ptrIPN7cutlass10bfloat16_tEEEEEEEC2ERKSE_RKSL_,@function
        .size           $_ZN7cutlass13device_kernelIN5flash19enable_sm80_to_sm89INS1_16FlashAttnBwdSm80INS1_25CollectiveMainloopBwdSm80ILi2ELi2EN4cute5tupleIJNS5_1CILi128EEES8_NS7_ILi64EEEEEENS_10bfloat16_tEfNS_4arch4Sm80ELb0ELb1ELb1ELb1ELb0ELb0ELb0ELb0ELi2ELi4ELi4ELi4ELb0EEENS1_24CollectiveEpilogueBwdGQAISA_fSD_Li256ELb1ELb0EEENS1_19SingleTileSchedulerILb1ELb0ELb0ELi128EEEEEEEEEvNT_6ParamsE$_ZN4cute3eso3ESOILb1ELb0EJNS_6LayoutINS_5tupleIJNS3_IJNS_1CILi8EEENS4_ILi1EEEEEENS4_ILi2EEEEEENS3_IJNS3_IJS6_NS4_ILi0EEEEEENS4_ILi8192EEEEEEEENS_10ViewEngineINS_8smem_ptrIPN7cutlass10bfloat16_tEEEEEEEC2ERKSE_RKSL_,($_ZN7cutlass13device_kernelIN5flash19enable_sm80_to_sm89INS1_16FlashAttnBwdSm80INS1_25CollectiveMainloopBwdSm80ILi2ELi2EN4cute5tupleIJNS5_1CILi128EEES8_NS7_ILi64EEEEEENS_10bfloat16_tEfNS_4arch4Sm80ELb0ELb1ELb1ELb1ELb0ELb0ELb0ELb0ELi2ELi4ELi4ELi4ELb0EEENS1_24CollectiveEpilogueBwdGQAISA_fSD_Li256ELb1ELb0EEENS1_19SingleTileSchedulerILb1ELb0ELb0ELi128EEEEEEEEEvNT_6ParamsE$_ZN4cute3eso3ESOILb1ELb0EJNS_6LayoutINS_5tupleIJNS3_IJNS_1CILi8EEENS4_ILi1EEEEEENS4_ILi2EEEEEENS3_IJNS3_IJS6_NS4_ILi0EEEEEENS4_ILi8192EEEEEEEEiEEC2ERKSE_RKi - $_ZN7cutlass13device_kernelIN5flash19enable_sm80_to_sm89INS1_16FlashAttnBwdSm80INS1_25CollectiveMainloopBwdSm80ILi2ELi2EN4cute5tupleIJNS5_1CILi128EEES8_NS7_ILi64EEEEEENS_10bfloat16_tEfNS_4arch4Sm80ELb0ELb1ELb1ELb1ELb0ELb0ELb0ELb0ELi2ELi4ELi4ELi4ELb0EEENS1_24CollectiveEpilogueBwdGQAISA_fSD_Li256ELb1ELb0EEENS1_19SingleTileSchedulerILb1ELb0ELb0ELi128EEEEEEEEEvNT_6ParamsE$_ZN4cute3eso3ESOILb1ELb0EJNS_6LayoutINS_5tupleIJNS3_IJNS_1CILi8EEENS4_ILi1EEEEEENS4_ILi2EEEEEENS3_IJNS3_IJS6_NS4_ILi0EEEEEENS4_ILi8192EEEEEEEENS_10ViewEngineINS_8smem_ptrIPN7cutlass10bfloat16_tEEEEEEEC2ERKSE_RKSL_)
$_ZN7cutlass13device_kernelIN5flash19enable_sm80_to_sm89INS1_16FlashAttnBwdSm80INS1_25CollectiveMainloopBwdSm80ILi2ELi2EN4cute5tupleIJNS5_1CILi128EEES8_NS7_ILi64EEEEEENS_10bfloat16_tEfNS_4arch4Sm80ELb0ELb1ELb1ELb1ELb0ELb0ELb0ELb0ELi2ELi4ELi4ELi4ELb0EEENS1_24CollectiveEpilogueBwdGQAISA_fSD_Li256ELb1ELb0EEENS1_19SingleTileSchedulerILb1ELb0ELb0ELi128EEEEEEEEEvNT_6ParamsE$_ZN4cute3eso3ESOILb1ELb0EJNS_6LayoutINS_5tupleIJNS3_IJNS_1CILi8EEENS4_ILi1EEEEEENS4_ILi2EEEEEENS3_IJNS3_IJS6_NS4_ILi0EEEEEENS4_ILi8192EEEEEEEENS_10ViewEngineINS_8smem_ptrIPN7cutlass10bfloat16_tEEEEEEEC2ERKSE_RKSL_:
[----:B------:R-:W-:Y:S02]  /*9fd0*/  IADD3 R4, R25, -c[0x0][0x20], RZ ;  /* 0x8000080019047a10 */ /* 0x000fe40007ffe0ff */
[----:B------:R-:W-:-:S03]  /*9fe0*/  MOV R7, 0x0 ;  /* 0x0000000000077802 */ /* 0x000fc60000000f00 */
[----:B------:R1:W-:Y:S01]  /*9ff0*/  STL.64 [R4], R2 ;  /* 0x0000000204007387 */ /* 0x0003e20000100a00 */
[----:B------:R-:W-:Y:S05]  /*a000*/  RET.REL.NODEC R6 `(_ZN7cutlass13device_kernelIN5flash19enable_sm80_to_sm89INS1_16FlashAttnBwdSm80INS1_25CollectiveMainloopBwdSm80ILi2ELi2EN4cute5tupleIJNS5_1CILi128EEES8_NS7_ILi64EEEEEENS_10bfloat16_tEfNS_4arch4Sm80ELb0ELb1ELb1ELb1ELb0ELb0ELb0ELb0ELi2ELi4ELi4ELi4ELb0EEENS1_24CollectiveEpilogueBwdGQAISA_fSD_Li256ELb1ELb0EEENS1_19SingleTileSchedulerILb1ELb0ELb0ELi128EEEEEEEEEvNT_6ParamsE) ;  /* 0xffff5ff006007950 */ /* 0x000fea0003c3ffff */
        .type           $_ZN7cutlass13device_kernelIN5flash19enable_sm80_to_sm89INS1_16FlashAttnBwdSm80INS1_25CollectiveMainloopBwdSm80ILi2ELi2EN4cute5tupleIJNS5_1CILi128EEES8_NS7_ILi64EEEEEENS_10bfloat16_tEfNS_4arch4Sm80ELb0ELb1ELb1ELb1ELb0ELb0ELb0ELb0ELi2ELi4ELi4ELi4ELb0EEENS1_24CollectiveEpilogueBwdGQAISA_fSD_Li256ELb1ELb0EEENS1_19SingleTileSchedulerILb1ELb0ELb0ELi128EEEEEEEEEvNT_6ParamsE$_ZN4cute3eso3ESOILb1ELb0EJNS_6LayoutINS_5tupleIJNS3_IJNS_1CILi8EEENS4_ILi1EEEEEENS4_ILi2EEEEEENS3_IJNS3_IJS6_NS4_ILi0EEEEEENS4_ILi8192EEEEEEEEiEEC2ERKSE_RKi,@function
        .size           $_ZN7cutlass13device_kernelIN5flash19enable_sm80_to_sm89INS1_16FlashAttnBwdSm80INS1_25CollectiveMainloopBwdSm80ILi2ELi2EN4cute5tupleIJNS5_1CILi128EEES8_NS7_ILi64EEEEEENS_10bfloat16_tEfNS_4arch4Sm80ELb0ELb1ELb1ELb1ELb0ELb0ELb0ELb0ELi2ELi4ELi4ELi4ELb0EEENS1_24CollectiveEpilogueBwdGQAISA_fSD_Li256ELb1ELb0EEENS1_19SingleTileSchedulerILb1ELb0ELb0ELi128EEEEEEEEEvNT_6ParamsE$_ZN4cute3eso3ESOILb1ELb0EJNS_6LayoutINS_5tupleIJNS3_IJNS_1CILi8EEENS4_ILi1EEEEEENS4_ILi2EEEEEENS3_IJNS3_IJS6_NS4_ILi0EEEEEENS4_ILi8192EEEEEEEEiEEC2ERKSE_RKi,($_ZN7cutlass13device_kernelIN5flash19enable_sm80_to_sm89INS1_16FlashAttnBwdSm80INS1_25CollectiveMainloopBwdSm80ILi2ELi2EN4cute5tupleIJNS5_1CILi128EEES8_NS7_ILi64EEEEEENS_10bfloat16_tEfNS_4arch4Sm80ELb0ELb1ELb1ELb1ELb0ELb0ELb0ELb0ELi2ELi4ELi4ELi4ELb0EEENS1_24CollectiveEpilogueBwdGQAISA_fSD_Li256ELb1ELb0EEENS1_19SingleTileSchedulerILb1ELb0ELb0ELi128EEEEEEEEEvNT_6ParamsE$_ZN4cute3eso3ESOILb1ELb0EJNS_6LayoutINS_5tupleIJNS3_IJNS_1CILi8EEENS4_ILi1EEEEEENS4_ILi2EEEEEENS3_IJNS3_IJS6_NS4_ILi0EEEEEES5_EEEEENS_10ViewEngineIPN7cutlass10bfloat16_tEEEEEC2ERKSD_RKSI_ - $_ZN7cutlass13device_kernelIN5flash19enable_sm80_to_sm89INS1_16FlashAttnBwdSm80INS1_25CollectiveMainloopBwdSm80ILi2ELi2EN4cute5tupleIJNS5_1CILi128EEES8_NS7_ILi64EEEEEENS_10bfloat16_tEfNS_4arch4Sm80ELb0ELb1ELb1ELb1ELb0ELb0ELb0ELb0ELi2ELi4ELi4ELi4ELb0EEENS1_24CollectiveEpilogueBwdGQAISA_fSD_Li256ELb1ELb0EEENS1_19SingleTileSchedulerILb1ELb0ELb0ELi128EEEEEEEEEvNT_6ParamsE$_ZN4cute3eso3ESOILb1ELb0EJNS_6LayoutINS_5tupleIJNS3_IJNS_1CILi8EEENS4_ILi1EEEEEENS4_ILi2EEEEEENS3_IJNS3_IJS6_NS4_ILi0EEEEEENS4_ILi8192EEEEEEEEiEEC2ERKSE_RKi)
$_ZN7cutlass13device_kernelIN5flash19enable_sm80_to_sm89INS1_16FlashAttnBwdSm80INS1_25CollectiveMainloopBwdSm80ILi2ELi2EN4cute5tupleIJNS5_1CILi128EEES8_NS7_ILi64EEEEEENS_10bfloat16_tEfNS_4arch4Sm80ELb0ELb1ELb1ELb1ELb0ELb0ELb0ELb0ELi2ELi4ELi4ELi4ELb0EEENS1_24CollectiveEpilogueBwdGQAISA_fSD_Li256ELb1ELb0EEENS1_19SingleTileSchedulerILb1ELb0ELb0ELi128EEEEEEEEEvNT_6ParamsE$_ZN4cute3eso3ESOILb1ELb0EJNS_6LayoutINS_5tupleIJNS3_IJNS_1CILi8EEENS4_ILi1EEEEEENS4_ILi2EEEEEENS3_IJNS3_IJS6_NS4_ILi0EEEEEENS4_ILi8192EEEEEEEEiEEC2ERKSE_RKi:
[----:B------:R-:W-:Y:S02]  /*a010*/  IADD3 R2, R25, -c[0x0][0x20], RZ ;  /* 0x8000080019027a10 */ /* 0x000fe40007ffe0ff */
[----:B------:R-:W-:-:S03]  /*a020*/  MOV R5, 0x0 ;  /* 0x0000000000057802 */ /* 0x000fc60000000f00 */
[----:B------:R1:W-:Y:S01]  /*a030*/  STL [R2], R3 ;  /* 0x0000000302007387 */ /* 0x0003e20000100800 */
[----:B------:R-:W-:Y:S05]  /*a040*/  RET.REL.NODEC R4 `(_ZN7cutlass13device_kernelIN5flash19enable_sm80_to_sm89INS1_16FlashAttnBwdSm80INS1_25CollectiveMainloopBwdSm80ILi2ELi2EN4cute5tupleIJNS5_1CILi128EEES8_NS7_ILi64EEEEEENS_10bfloat16_tEfNS_4arch4Sm80ELb0ELb1ELb1ELb1ELb0ELb0ELb0ELb0ELi2ELi4ELi4ELi4ELb0EEENS1_24CollectiveEpilogueBwdGQAISA_fSD_Li256ELb1ELb0EEENS1_19SingleTileSchedulerILb1ELb0ELb0ELi128EEEEEEEEEvNT_6ParamsE) ;  /* 0xffff5fb004007950 */ /* 0x000fea0003c3ffff */
        .type           $_ZN7cutlass13device_kernelIN5flash19enable_sm80_to_sm89INS1_16FlashAttnBwdSm80INS1_25CollectiveMainloopBwdSm80ILi2ELi2EN4cute5tupleIJNS5_1CILi128EEES8_NS7_ILi64EEEEEENS_10bfloat16_tEfNS_4arch4Sm80ELb0ELb1ELb1ELb1ELb0ELb0ELb0ELb0ELi2ELi4ELi4ELi4ELb0EEENS1_24CollectiveEpilogueBwdGQAISA_fSD_Li256ELb1ELb0EEENS1_19SingleTileSchedulerILb1ELb0ELb0ELi128EEEEEEEEEvNT_6ParamsE$_ZN4cute3eso3ESOILb1ELb0EJNS_6LayoutINS_5tupleIJNS3_IJNS_1CILi8EEENS4_ILi1EEEEEENS4_ILi2EEEEEENS3_IJNS3_IJS6_NS4_ILi0EEEEEES5_EEEEENS_10ViewEngineIPN7cutlass10bfloat16_tEEEEEC2ERKSD_RKSI_,@function
        .size           $_ZN7cutlass13device_kernelIN5flash19enable_sm80_to_sm89INS1_16FlashAttnBwdSm80INS1_25CollectiveMainloopBwdSm80ILi2ELi2EN4cute5tupleIJNS5_1CILi128EEES8_NS7_ILi64EEEEEENS_10bfloat16_tEfNS_4arch4Sm80ELb0ELb1ELb1ELb1ELb0ELb0ELb0ELb0ELi2ELi4ELi4ELi4ELb0EEENS1_24CollectiveEpilogueBwdGQAISA_fSD_Li256ELb1ELb0EEENS1_19SingleTileSchedulerILb1ELb0ELb0ELi128EEEEEEEEEvNT_6ParamsE$_ZN4cute3eso3ESOILb1ELb0EJNS_6LayoutINS_5tupleIJNS3_IJNS_1CILi8EEENS4_ILi1EEEEEENS4_ILi2EEEEEENS3_IJNS3_IJS6_NS4_ILi0EEEEEES5_EEEEENS_10ViewEngineIPN7cutlass10bfloat16_tEEEEEC2ERKSD_RKSI_,($_ZN7cutlass13device_kernelIN5flash19enable_sm80_to_sm89INS1_16FlashAttnBwdSm80INS1_25CollectiveMainloopBwdSm80ILi2ELi2EN4cute5tupleIJNS5_1CILi128EEES8_NS7_ILi64EEEEEENS_10bfloat16_tEfNS_4arch4Sm80ELb0ELb1ELb1ELb1ELb0ELb0ELb0ELb0ELi2ELi4ELi4ELi4ELb0EEENS1_24CollectiveEpilogueBwdGQAISA_fSD_Li256ELb1ELb0EEENS1_19SingleTileSchedulerILb1ELb0ELb0ELi128EEEEEEEEEvNT_6ParamsE$_ZN4cute3eso3ESOILb1ELb0EJNS_6LayoutINS_5tupleIJNS3_IJNS_1CILi8EEENS4_ILi1EEEEEENS4_ILi2EEEEEENS3_IJNS3_IJS6_NS4_ILi0EEEEEES5_EEEEEiEEC2ERKSD_RKi - $_ZN7cutlass13device_kernelIN5flash19enable_sm80_to_sm89INS1_16FlashAttnBwdSm80INS1_25CollectiveMainloopBwdSm80ILi2ELi2EN4cute5tupleIJNS5_1CILi128EEES8_NS7_ILi64EEEEEENS_10bfloat16_tEfNS_4arch4Sm80ELb0ELb1ELb1ELb1ELb0ELb0ELb0ELb0ELi2ELi4ELi4ELi4ELb0EEENS1_24CollectiveEpilogueBwdGQAISA_fSD_Li256ELb1ELb0EEENS1_19SingleTileSchedulerILb1ELb0ELb0ELi128EEEEEEEEEvNT_6ParamsE$_ZN4cute3eso3ESOILb1ELb0EJNS_6LayoutINS_5tupleIJNS3_IJNS_1CILi8EEENS4_ILi1EEEEEENS4_ILi2EEEEEENS3_IJNS3_IJS6_NS4_ILi0EEEEEES5_EEEEENS_10ViewEngineIPN7cutlass10bfloat16_tEEEEEC2ERKSD_RKSI_)
$_ZN7cutlass13device_kernelIN5flash19enable_sm80_to_sm89INS1_16FlashAttnBwdSm80INS1_25CollectiveMainloopBwdSm80ILi2ELi2EN4cute5tupleIJNS5_1CILi128EEES8_NS7_ILi64EEEEEENS_10bfloat16_tEfNS_4arch4Sm80ELb0ELb1ELb1ELb1ELb0ELb0ELb0ELb0ELi2ELi4ELi4ELi4ELb0EEENS1_24CollectiveEpilogueBwdGQAISA_fSD_Li256ELb1ELb0EEENS1_19SingleTileSchedulerILb1ELb0ELb0ELi128EEEEEEEEEvNT_6ParamsE$_ZN4cute3eso3ESOILb1ELb0EJNS_6LayoutINS_5tupleIJNS3_IJNS_1CILi8EEENS4_ILi1EEEEEENS4_ILi2EEEEEENS3_IJNS3_IJS6_NS4_ILi0EEEEEES5_EEEEENS_10ViewEngineIPN7cutlass10bfloat16_tEEEEEC2ERKSD_RKSI_:
[----:B------:R-:W-:Y:S01]  /*a050*/  IADD3 R7, R68, -c[0x0][0x20], RZ ;  /* 0x8000080044077a10 */ /* 0x000fe20007ffe0ff */
[----:B------:R-:W-:Y:S01]  /*a060*/  IMAD.MOV.U32 R10, RZ, RZ, R6 ;  /* 0x000000ffff0a7224 */ /* 0x000fe200078e0006 */
[----:B------:R-:W-:Y:S01]  /*a070*/  MOV R11, R9 ;  /* 0x00000009000b7202 */ /* 0x000fe20000000f00 */
[----:B------:R-:W-:-:S04]  /*a080*/  IMAD.MOV.U32 R9, RZ, RZ, 0x0 ;  /* 0x00000000ff097424 */ /* 0x000fc800078e00ff */
[----:B------:R1:W-:Y:S01]  /*a090*/  STL.64 [R7], R10 ;  /* 0x0000000a07007387 */ /* 0x0003e20000100a00 */
[----:B------:R-:W-:Y:S05]  /*a0a0*/  RET.REL.NODEC R8 `(_ZN7cutlass13device_kernelIN5flash19enable_sm80_to_sm89INS1_16FlashAttnBwdSm80INS1_25CollectiveMainloopBwdSm80ILi2ELi2EN4cute5tupleIJNS5_1CILi128EEES8_NS7_ILi64EEEEEENS_10bfloat16_tEfNS_4arch4Sm80ELb0ELb1ELb1ELb1ELb0ELb0ELb0ELb0ELi2ELi4ELi4ELi4ELb0EEENS1_24CollectiveEpilogueBwdGQAISA_fSD_Li256ELb1ELb0EEENS1_19SingleTileSchedulerILb1ELb0ELb0ELi128EEEEEEEEEvNT_6ParamsE) ;  /* 0xffff5f5008007950 */ /* 0x000fea0003c3ffff */
        .type           $_ZN7cutlass13device_kernelIN5flash19enable_sm80_to_sm89INS1_16FlashAttnBwdSm80INS1_25CollectiveMainloopBwdSm80ILi2ELi2EN4cute5tupleIJNS5_1CILi128EEES8_NS7_ILi64EEEEEENS_10bfloat16_tEfNS_4arch4Sm80ELb0ELb1ELb1ELb1ELb0ELb0ELb0ELb0ELi2ELi4ELi4ELi4ELb0EEENS1_24CollectiveEpilogueBwdGQAISA_fSD_Li256ELb1ELb0EEENS1_19SingleTileSchedulerILb1ELb0ELb0ELi128EEEEEEEEEvNT_6ParamsE$_ZN4cute3eso3ESOILb1ELb0EJNS_6LayoutINS_5tupleIJNS3_IJNS_1CILi8EEENS4_ILi1EEEEEENS4_ILi2EEEEEENS3_IJNS3_IJS6_NS4_ILi0EEEEEES5_EEEEEiEEC2ERKSD_RKi,@function
        .size           $_ZN7cutlass13device_kernelIN5flash19enable_sm80_to_sm89INS1_16FlashAttnBwdSm80INS1_25CollectiveMainloopBwdSm80ILi2ELi2EN4cute5tupleIJNS5_1CILi128EEES8_NS7_ILi64EEEEEENS_10bfloat16_tEfNS_4arch4Sm80ELb0ELb1ELb1ELb1ELb0ELb0ELb0ELb0ELi2ELi4ELi4ELi4ELb0EEENS1_24CollectiveEpilogueBwdGQAISA_fSD_Li256ELb1ELb0EEENS1_19SingleTileSchedulerILb1ELb0ELb0ELi128EEEEEEEEEvNT_6ParamsE$_ZN4cute3eso3ESOILb1ELb0EJNS_6LayoutINS_5tupleIJNS3_IJNS_1CILi8EEENS4_ILi1EEEEEENS4_ILi2EEEEEENS3_IJNS3_IJS6_NS4_ILi0EEEEEES5_EEEEEiEEC2ERKSD_RKi,($_ZN7cutlass13device_kernelIN5flash19enable_sm80_to_sm89INS1_16FlashAttnBwdSm80INS1_25CollectiveMainloopBwdSm80ILi2ELi2EN4cute5tupleIJNS5_1CILi128EEES8_NS7_ILi64EEEEEENS_10bfloat16_tEfNS_4arch4Sm80ELb0ELb1ELb1ELb1ELb0ELb0ELb0ELb0ELi2ELi4ELi4ELi4ELb0EEENS1_24CollectiveEpilogueBwdGQAISA_fSD_Li256ELb1ELb0EEENS1_19SingleTileSchedulerILb1ELb0ELb0ELi128EEEEEEEEEvNT_6ParamsE$_ZN4cute3eso3ESOILb1ELb0EJNS_6LayoutINS_5tupleIJNS3_IJNS_1CILi8EEENS4_ILi1EEEEEENS4_ILi2EEENS3_IJNS4_ILi4EEES8_EEEEEENS3_IJNS3_IJS6_NS4_ILi0EEEEEES5_NS3_IJNS4_ILi32EEENS4_ILi16EEEEEEEEEEENS_10ViewEngineIPN7cutlass10bfloat16_tEEEEEC2ERKSI_RKSN_ - $_ZN7cutlass13device_kernelIN5flash19enable_sm80_to_sm89INS1_16FlashAttnBwdSm80INS1_25CollectiveMainloopBwdSm80ILi2ELi2EN4cute5tupleIJNS5_1CILi128EEES8_NS7_ILi64EEEEEENS_10bfloat16_tEfNS_4arch4Sm80ELb0ELb1ELb1ELb1ELb0ELb0ELb0ELb0ELi2ELi4ELi4ELi4ELb0EEENS1_24CollectiveEpilogueBwdGQAISA_fSD_Li256ELb1ELb0EEENS1_19SingleTileSchedulerILb1ELb0ELb0ELi128EEEEEEEEEvNT_6ParamsE$_ZN4cute3eso3ESOILb1ELb0EJNS_6LayoutINS_5tupleIJNS3_IJNS_1CILi8EEENS4_ILi1EEEEEENS4_ILi2EEEEEENS3_IJNS3_IJS6_NS4_ILi0EEEEEES5_EEEEEiEEC2ERKSD_RKi)
$_ZN7cutlass13device_kernelIN5flash19enable_sm80_to_sm89INS1_16FlashAttnBwdSm80INS1_25CollectiveMainloopBwdSm80ILi2ELi2EN4cute5tupleIJNS5_1CILi128EEES8_NS7_ILi64EEEEEENS_10bfloat16_tEfNS_4arch4Sm80ELb0ELb1ELb1ELb1ELb0ELb0ELb0ELb0ELi2ELi4ELi4ELi4ELb0EEENS1_24CollectiveEpilogueBwdGQAISA_fSD_Li256ELb1ELb0EEENS1_19SingleTileSchedulerILb1ELb0ELb0ELi128EEEEEEEEEvNT_6ParamsE$_ZN4cute3eso3ESOILb1ELb0EJNS_6LayoutINS_5tupleIJNS3_IJNS_1CILi8EEENS4_ILi1EEEEEENS4_ILi2EEEEEENS3_IJNS3_IJS6_NS4_ILi0EEEEEES5_EEEEEiEEC2ERKSD_RKi:
[----:B------:R-:W-:Y:S02]  /*a0b0*/  IADD3 R2, R59, -c[0x0][0x20], RZ ;  /* 0x800008003b027a10 */ /* 0x000fe40007ffe0ff */
[----:B------:R-:W-:-:S03]  /*a0c0*/  MOV R7, 0x0 ;  /* 0x0000000000077802 */ /* 0x000fc60000000f00 */
[----:B------:R1:W-:Y:S01]  /*a0d0*/  STL [R2], R3 ;  /* 0x0000000302007387 */ /* 0x0003e20000100800 */
[----:B------:R-:W-:Y:S05]  /*a0e0*/  RET.REL.NODEC R6 `(_ZN7cutlass13device_kernelIN5flash19enable_sm80_to_sm89INS1_16FlashAttnBwdSm80INS1_25CollectiveMainloopBwdSm80ILi2ELi2EN4cute5tupleIJNS5_1CILi128EEES8_NS7_ILi64EEEEEENS_10bfloat16_tEfNS_4arch4Sm80ELb0ELb1ELb1ELb1ELb0ELb0ELb0ELb0ELi2ELi4ELi4ELi4ELb0EEENS1_24CollectiveEpilogueBwdGQAISA_fSD_Li256ELb1ELb0EEENS1_19SingleTileSchedulerILb1ELb0ELb0ELi128EEEEEEEEEvNT_6ParamsE) ;  /* 0xffff5f1006007950 */ /* 0x000fea0003c3ffff */
        .type           $_ZN7cutlass13device_kernelIN5flash19enable_sm80_to_sm89INS1_16FlashAttnBwdSm80INS1_25CollectiveMainloopBwdSm80ILi2ELi2EN4cute5tupleIJNS5_1CILi128EEES8_NS7_ILi64EEEEEENS_10bfloat16_tEfNS_4arch4Sm80ELb0ELb1ELb1ELb1ELb0ELb0ELb0ELb0ELi2ELi4ELi4ELi4ELb0EEENS1_24CollectiveEpilogueBwdGQAISA_fSD_Li256ELb1ELb0EEENS1_19SingleTileSchedulerILb1ELb0ELb0ELi128EEEEEEEEEvNT_6ParamsE$_ZN4cute3eso3ESOILb1ELb0EJNS_6LayoutINS_5tupleIJNS3_IJNS_1CILi8EEENS4_ILi1EEEEEENS4_ILi2EEENS3_IJNS4_ILi4EEES8_EEEEEENS3_IJNS3_IJS6_NS4_ILi0EEEEEES5_NS3_IJNS4_ILi32EEENS4_ILi16EEEEEEEEEEENS_10ViewEngineIPN7cutlass10bfloat16_tEEEEEC2ERKSI_RKSN_,@function
        .size           $_ZN7cutlass13device_kernelIN5flash19enable_sm80_to_sm89INS1_16FlashAttnBwdSm80INS1_25CollectiveMainloopBwdSm80ILi2ELi2EN4cute5tupleIJNS5_1CILi128EEES8_NS7_ILi64EEEEEENS_10bfloat16_tEfNS_4arch4Sm80ELb0ELb1ELb1ELb1ELb0ELb0ELb0ELb0ELi2ELi4ELi4ELi4ELb0EEENS1_24CollectiveEpilogueBwdGQAISA_fSD_Li256ELb1ELb0EEENS1_19SingleTileSchedulerILb1ELb0ELb0ELi128EEEEEEEEEvNT_6ParamsE$_ZN4cute3eso3ESOILb1ELb0EJNS_6LayoutINS_5tupleIJNS3_IJNS_1CILi8EEENS4_ILi1EEEEEENS4_ILi2EEENS3_IJNS4_ILi4EEES8_EEEEEENS3_IJNS3_IJS6_NS4_ILi0EEEEEES5_NS3_IJNS4_ILi32EEENS4_ILi16EEEEEEEEEEENS_10ViewEngineIPN7cutlass10bfloat16_tEEEEEC2ERKSI_RKSN_,($_ZN7cutlass13device_kernelIN5flash19enable_sm80_to_sm89INS1_16FlashAttnBwdSm80INS1_25CollectiveMainloopBwdSm80ILi2ELi2EN4cute5tupleIJNS5_1CILi128EEES8_NS7_ILi64EEEEEENS_10bfloat16_tEfNS_4arch4Sm80ELb0ELb1ELb1ELb1ELb0ELb0ELb0ELb0ELi2ELi4ELi4ELi4ELb0EEENS1_24CollectiveEpilogueBwdGQAISA_fSD_Li256ELb1ELb0EEENS1_19SingleTileSchedulerILb1ELb0ELb0ELi128EEEEEEEEEvNT_6ParamsE$_ZN4cute3eso3ESOILb1ELb0EJNS_6LayoutINS_5tupleIJNS3_IJNS_1CILi8EEENS4_ILi1EEEEEENS4_ILi2EEENS4_ILi4EEEEEENS3_IJNS3_IJS6_NS4_ILi0EEEEEES5_NS4_ILi16EEEEEEEENS_10ViewEngineIPN7cutlass10bfloat16_tEEEEEC2ERKSF_RKSK_ - $_ZN7cutlass13device_kernelIN5flash19enable_sm80_to_sm89INS1_16FlashAttnBwdSm80INS1_25CollectiveMainloopBwdSm80ILi2ELi2EN4cute5tupleIJNS5_1CILi128EEES8_NS7_ILi64EEEEEENS_10bfloat16_tEfNS_4arch4Sm80ELb0ELb1ELb1ELb1ELb0ELb0ELb0ELb0ELi2ELi4ELi4ELi4ELb0EEENS1_24CollectiveEpilogueBwdGQAISA_fSD_Li256ELb1ELb0EEENS1_19SingleTileSchedulerILb1ELb0ELb0ELi128EEEEEEEEEvNT_6ParamsE$_ZN4cute3eso3ESOILb1ELb0EJNS_6LayoutINS_5tupleIJNS3_IJNS_1CILi8EEENS4_ILi1EEEEEENS4_ILi2EEENS3_IJNS4_ILi4EEES8_EEEEEENS3_IJNS3_IJS6_NS4_ILi0EEEEEES5_NS3_IJNS4_ILi32EEENS4_ILi16EEEEEEEEEEENS_10ViewEngineIPN7cutlass10bfloat16_tEEEEEC2ERKSI_RKSN_)
$_ZN7cutlass13device_kernelIN5flash19enable_sm80_to_sm89INS1_16FlashAttnBwdSm80INS1_25CollectiveMainloopBwdSm80ILi2ELi2EN4cute5tupleIJNS5_1CILi128EEES8_NS7_ILi64EEEEEENS_10bfloat16_tEfNS_4arch4Sm80ELb0ELb1ELb1ELb1ELb0ELb0ELb0ELb0ELi2ELi4ELi4ELi4ELb0EEENS1_24CollectiveEpilogueBwdGQAISA_fSD_Li256ELb1ELb0EEENS1_19SingleTileSchedulerILb1ELb0ELb0ELi128EEEEEEEEEvNT_6ParamsE$_ZN4cute3eso3ESOILb1ELb0EJNS_6LayoutINS_5tupleIJNS3_IJNS_1CILi8EEENS4_ILi1EEEEEENS4_ILi2EEENS3_IJNS4_ILi4EEES8_EEEEEENS3_IJNS3_IJS6_NS4_ILi0EEEEEES5_NS3_IJNS4_ILi32EEENS4_ILi16EEEEEEEEEEENS_10ViewEngineIPN7cutlass10bfloat16_tEEEEEC2ERKSI_RKSN_:
[----:B------:R-:W-:Y:S01]  /*a0f0*/  IADD3 R2, R68, -c[0x0][0x20], RZ ;  /* 0x8000080044027a10 */ /* 0x000fe20007ffe0ff */
[----:B------:R-:W-:Y:S01]  /*a100*/  IMAD.MOV.U32 R6, RZ, RZ, R64 ;  /* 0x000000ffff067224 */ /* 0x000fe200078e0040 */
[----:B------:R-:W-:Y:S01]  /*a110*/  MOV R7, R63 ;  /* 0x0000003f00077202 */ /* 0x000fe20000000f00 */
[----:B------:R-:W-:-:S04]  /*a120*/  IMAD.MOV.U32 R5, RZ, RZ, 0x0 ;  /* 0x00000000ff057424 */ /* 0x000fc800078e00ff */
[----:B------:R1:W-:Y:S01]  /*a130*/  STL.64 [R2], R6 ;  /* 0x0000000602007387 */ /* 0x0003e20000100a00 */
[----:B------:R-:W-:Y:S05]  /*a140*/  RET.REL.NODEC R4 `(_ZN7cutlass13device_kernelIN5flash19enable_sm80_to_sm89INS1_16FlashAttnBwdSm80INS1_25CollectiveMainloopBwdSm80ILi2ELi2EN4cute5tupleIJNS5_1CILi128EEES8_NS7_ILi64EEEEEENS_10bfloat16_tEfNS_4arch4Sm80ELb0ELb1ELb1ELb1ELb0ELb0ELb0ELb0ELi2ELi4ELi4ELi4ELb0EEENS1_24CollectiveEpilogueBwdGQAISA_fSD_Li256ELb1ELb0EEENS1_19SingleTileSchedulerILb1ELb0ELb0ELi128EEEEEEEEEvNT_6ParamsE) ;  /* 0xffff5eb004007950 */ /* 0x000fea0003c3ffff */
        .type           $_ZN7cutlass13device_kernelIN5flash19enable_sm80_to_sm89INS1_16FlashAttnBwdSm80INS1_25CollectiveMainloopBwdSm80ILi2ELi2EN4cute5tupleIJNS5_1CILi128EEES8_NS7_ILi64EEEEEENS_10bfloat16_tEfNS_4arch4Sm80ELb0ELb1ELb1ELb1ELb0ELb0ELb0ELb0ELi2ELi4ELi4ELi4ELb0EEENS1_24CollectiveEpilogueBwdGQAISA_fSD_Li256ELb1ELb0EEENS1_19SingleTileSchedulerILb1ELb0ELb0ELi128EEEEEEEEEvNT_6ParamsE$_ZN4cute3eso3ESOILb1ELb0EJNS_6LayoutINS_5tupleIJNS3_IJNS_1CILi8EEENS4_ILi1EEEEEENS4_ILi2EEENS4_ILi4EEEEEENS3_IJNS3_IJS6_NS4_ILi0EEEEEES5_NS4_ILi16EEEEEEEENS_10ViewEngineIPN7cutlass10bfloat16_tEEEEEC2ERKSF_RKSK_,@function
        .size           $_ZN7cutlass13device_kernelIN5flash19enable_sm80_to_sm89INS1_16FlashAttnBwdSm80INS1_25CollectiveMainloopBwdSm80ILi2ELi2EN4cute5tupleIJNS5_1CILi128EEES8_NS7_ILi64EEEEEENS_10bfloat16_tEfNS_4arch4Sm80ELb0ELb1ELb1ELb1ELb0ELb0ELb0ELb0ELi2ELi4ELi4ELi4ELb0EEENS1_24CollectiveEpilogueBwdGQAISA_fSD_Li256ELb1ELb0EEENS1_19SingleTileSchedulerILb1ELb0ELb0ELi128EEEEEEEEEvNT_6ParamsE$_ZN4cute3eso3ESOILb1ELb0EJNS_6LayoutINS_5tupleIJNS3_IJNS_1CILi8EEENS4_ILi1EEEEEENS4_ILi2EEENS4_ILi4EEEEEENS3_IJNS3_IJS6_NS4_ILi0EEEEEES5_NS4_ILi16EEEEEEEENS_10ViewEngineIPN7cutlass10bfloat16_tEEEEEC2ERKSF_RKSK_,($_ZN7cutlass13device_kernelIN5flash19enable_sm80_to_sm89INS1_16FlashAttnBwdSm80INS1_25CollectiveMainloopBwdSm80ILi2ELi2EN4cute5tupleIJNS5_1CILi128EEES8_NS7_ILi64EEEEEENS_10bfloat16_tEfNS_4arch4Sm80ELb0ELb1ELb1ELb1ELb0ELb0ELb0ELb0ELi2ELi4ELi4ELi4ELb0EEENS1_24CollectiveEpilogueBwdGQAISA_fSD_Li256ELb1ELb0EEENS1_19SingleTileSchedulerILb1ELb0ELb0ELi128EEEEEEEEEvNT_6ParamsE$_ZN4cute3eso3ESOILb1ELb0EJNS_6LayoutINS_5tupleIJNS3_IJNS_1CILi8EEENS4_ILi1EEEEEENS4_ILi2EEES5_EEENS3_IJNS3_IJS6_NS4_ILi0EEEEEENS4_ILi64EEES5_EEEEENS_10ViewEngineIPN7cutlass10bfloat16_tEEEEEC2ERKSE_RKSJ_ - $_ZN7cutlass13device_kernelIN5flash19enable_sm80_to_sm89INS1_16FlashAttnBwdSm80INS1_25CollectiveMainloopBwdSm80ILi2ELi2EN4cute5tupleIJNS5_1CILi128EEES8_NS7_ILi64EEEEEENS_10bfloat16_tEfNS_4arch4Sm80ELb0ELb1ELb1ELb1ELb0ELb0ELb0ELb0ELi2ELi4ELi4ELi4ELb0EEENS1_24CollectiveEpilogueBwdGQAISA_fSD_Li256ELb1ELb0EEENS1_19SingleTileSchedulerILb1ELb0ELb0ELi128EEEEEEEEEvNT_6ParamsE$_ZN4cute3eso3ESOILb1ELb0EJNS_6LayoutINS_5tupleIJNS3_IJNS_1CILi8EEENS4_ILi1EEEEEENS4_ILi2EEENS4_ILi4EEEEEENS3_IJNS3_IJS6_NS4_ILi0EEEEEES5_NS4_ILi16EEEEEEEENS_10ViewEngineIPN7cutlass10bfloat16_tEEEEEC2ERKSF_RKSK_)
$_ZN7cutlass13device_kernelIN5flash19enable_sm80_to_sm89INS1_16FlashAttnBwdSm80INS1_25CollectiveMainloopBwdSm80ILi2ELi2EN4cute5tupleIJNS5_1CILi128EEES8_NS7_ILi64EEEEEENS_10bfloat16_tEfNS_4arch4Sm80ELb0ELb1ELb1ELb1ELb0ELb0ELb0ELb0ELi2ELi4ELi4ELi4ELb0EEENS1_24CollectiveEpilogueBwdGQAISA_fSD_Li256ELb1ELb0EEENS1_19SingleTileSchedulerILb1ELb0ELb0ELi128EEEEEEEEEvNT_6ParamsE$_ZN4cute3eso3ESOILb1ELb0EJNS_6LayoutINS_5tupleIJNS3_IJNS_1CILi8EEENS4_ILi1EEEEEENS4_ILi2EEENS4_ILi4EEEEEENS3_IJNS3_IJS6_NS4_ILi0EEEEEES5_NS4_ILi16EEEEEEEENS_10ViewEngineIPN7cutlass10bfloat16_tEEEEEC2ERKSF_RKSK_:
[----:B------:R-:W-:Y:S01]  /*a150*/  IADD3 R2, R25, -c[0x0][0x20], RZ ;  /* 0x8000080019027a10 */ /* 0x000fe20007ffe0ff */
[----:B------:R-:W-:Y:S01]  /*a160*/  IMAD.MOV.U32 R7, RZ, RZ, R3 ;  /* 0x000000ffff077224 */ /* 0x000fe200078e0003 */
[----:B------:R-:W-:-:S04]  /*a170*/  MOV R5, 0x0 ;  /* 0x0000000000057802 */ /* 0x000fc80000000f00 */
[----:B------:R1:W-:Y:S01]  /*a180*/  STL.64 [R2], R6 ;  /* 0x0000000602007387 */ /* 0x0003e20000100a00 */
[----:B------:R-:W-:Y:S05]  /*a190*/  RET.REL.NODEC R4 `(_ZN7cutlass13device_kernelIN5flash19enable_sm80_to_sm89INS1_16FlashAttnBwdSm80INS1_25CollectiveMainloopBwdSm80ILi2ELi2EN4cute5tupleIJNS5_1CILi128EEES8_NS7_ILi64EEEEEENS_10bfloat16_tEfNS_4arch4Sm80ELb0ELb1ELb1ELb1ELb0ELb0ELb0ELb0ELi2ELi4ELi4ELi4ELb0EEENS1_24CollectiveEpilogueBwdGQAISA_fSD_Li256ELb1ELb0EEENS1_19SingleTileSchedulerILb1ELb0ELb0ELi128EEEEEEEEEvNT_6ParamsE) ;  /* 0xffff5e6004007950 */ /* 0x000fea0003c3ffff */
        .type           $_ZN7cutlass13device_kernelIN5flash19enable_sm80_to_sm89INS1_16FlashAttnBwdSm80INS1_25CollectiveMainloopBwdSm80ILi2ELi2EN4cute5tupleIJNS5_1CILi128EEES8_NS7_ILi64EEEEEENS_10bfloat16_tEfNS_4arch4Sm80ELb0ELb1ELb1ELb1ELb0ELb0ELb0ELb0ELi2ELi4ELi4ELi4ELb0EEENS1_24CollectiveEpilogueBwdGQAISA_fSD_Li256ELb1ELb0EEENS1_19SingleTileSchedulerILb1ELb0ELb0ELi128EEEEEEEEEvNT_6ParamsE$_ZN4cute3eso3ESOILb1ELb0EJNS_6LayoutINS_5tupleIJNS3_IJNS_1CILi8EEENS4_ILi1EEEEEENS4_ILi2EEES5_EEENS3_IJNS3_IJS6_NS4_ILi0EEEEEENS4_ILi64EEES5_EEEEENS_10ViewEngineIPN7cutlass10bfloat16_tEEEEEC2ERKSE_RKSJ_,@function
        .size           $_ZN7cutlass13device_kernelIN5flash19enable_sm80_to_sm89INS1_16FlashAttnBwdSm80INS1_25CollectiveMainloopBwdSm80ILi2ELi2EN4cute5tupleIJNS5_1CILi128EEES8_NS7_ILi64EEEEEENS_10bfloat16_tEfNS_4arch4Sm80ELb0ELb1ELb1ELb1ELb0ELb0ELb0ELb0ELi2ELi4ELi4ELi4ELb0EEENS1_24CollectiveEpilogueBwdGQAISA_fSD_Li256ELb1ELb0EEENS1_19SingleTileSchedulerILb1ELb0ELb0ELi128EEEEEEEEEvNT_6ParamsE$_ZN4cute3eso3ESOILb1ELb0EJNS_6LayoutINS_5tupleIJNS3_IJNS_1CILi8EEENS4_ILi1EEEEEENS4_ILi2EEES5_EEENS3_IJNS3_IJS6_NS4_ILi0EEEEEENS4_ILi64EEES5_EEEEENS_10ViewEngineIPN7cutlass10bfloat16_tEEEEEC2ERKSE_RKSJ_,($_ZN7cutlass13device_kernelIN5flash19enable_sm80_to_sm89INS1_16FlashAttnBwdSm80INS1_25CollectiveMainloopBwdSm80ILi2ELi2EN4cute5tupleIJNS5_1CILi128EEES8_NS7_ILi64EEEEEENS_10bfloat16_tEfNS_4arch4Sm80ELb0ELb1ELb1ELb1ELb0ELb0ELb0ELb0ELi2ELi4ELi4ELi4ELb0EEENS1_24CollectiveEpilogueBwdGQAISA_fSD_Li256ELb1ELb0EEENS1_19SingleTileSchedulerILb1ELb0ELb0ELi128EEEEEEEEEvNT_6ParamsE$_ZN4cute3eso3ESOILb1ELb0EJNS_6LayoutINS_5tupleIJNS3_IJNS_1CILi8EEENS4_ILi1EEEEEENS4_ILi4EEEEEENS3_IJNS3_IJS6_NS4_ILi0EEEEEENS4_ILi2048EEEEEEEENS_10ViewEngineINS_8smem_ptrIPN7cutlass10bfloat16_tEEEEEEEC2ERKSE_RKSL_ - $_ZN7cutlass13device_kernelIN5flash19enable_sm80_to_sm89INS1_16FlashAttnBwdSm80INS1_25CollectiveMainloopBwdSm80ILi2ELi2EN4cute5tupleIJNS5_1CILi128EEES8_NS7_ILi64EEEEEENS_10bfloat16_tEfNS_4arch4Sm80ELb0ELb1ELb1ELb1ELb0ELb0ELb0ELb0ELi2ELi4ELi4ELi4ELb0EEENS1_24CollectiveEpilogueBwdGQAISA_fSD_Li256ELb1ELb0EEENS1_19SingleTileSchedulerILb1ELb0ELb0ELi128EEEEEEEEEvNT_6ParamsE$_ZN4cute3eso3ESOILb1ELb0EJNS_6LayoutINS_5tupleIJNS3_IJNS_1CILi8EEENS4_ILi1EEEEEENS4_ILi2EEES5_EEENS3_IJNS3_IJS6_NS4_ILi0EEEEEENS4_ILi64EEES5_EEEEENS_10ViewEngineIPN7cutlass10bfloat16_tEEEEEC2ERKSE_RKSJ_)
$_ZN7cutlass13device_kernelIN5flash19enable_sm80_to_sm89INS1_16FlashAttnBwdSm80INS1_25CollectiveMainloopBwdSm80ILi2ELi2EN4cute5tupleIJNS5_1CILi128EEES8_NS7_ILi64EEEEEENS_10bfloat16_tEfNS_4arch4Sm80ELb0ELb1ELb1ELb1ELb0ELb0ELb0ELb0ELi2ELi4ELi4ELi4ELb0EEENS1_24CollectiveEpilogueBwdGQAISA_fSD_Li256ELb1ELb0EEENS1_19SingleTileSchedulerILb1ELb0ELb0ELi128EEEEEEEEEvNT_6ParamsE$_ZN4cute3eso3ESOILb1ELb0EJNS_6LayoutINS_5tupleIJNS3_IJNS_1CILi8EEENS4_ILi1EEEEEENS4_ILi2EEES5_EEENS3_IJNS3_IJS6_NS4_ILi0EEEEEENS4_ILi64EEES5_EEEEENS_10ViewEngineIPN7cutlass10bfloat16_tEEEEEC2ERKSE_RKSJ_:
[----:B------:R-:W-:Y:S01]  /*a1a0*/  IADD3 R2, R25, -c[0x0][0x20], RZ ;  /* 0x8000080019027a10 */ /* 0x000fe20007ffe0ff */
[----:B------:R-:W-:Y:S01]  /*a1b0*/  IMAD.MOV.U32 R7, RZ, RZ, R3 ;  /* 0x000000ffff077224 */ /* 0x000fe200078e0003 */
[----:B------:R-:W-:-:S04]  /*a1c0*/  MOV R5, 0x0 ;  /* 0x0000000000057802 */ /* 0x000fc80000000f00 */
[----:B------:R1:W-:Y:S01]  /*a1d0*/  STL.64 [R2], R6 ;  /* 0x0000000602007387 */ /* 0x0003e20000100a00 */
[----:B------:R-:W-:Y:S05]  /*a1e0*/  RET.REL.NODEC R4 `(_ZN7cutlass13device_kernelIN5flash19enable_sm80_to_sm89INS1_16FlashAttnBwdSm80INS1_25CollectiveMainloopBwdSm80ILi2ELi2EN4cute5tupleIJNS5_1CILi128EEES8_NS7_ILi64EEEEEENS_10bfloat16_tEfNS_4arch4Sm80ELb0ELb1ELb1ELb1ELb0ELb0ELb0ELb0ELi2ELi4ELi4ELi4ELb0EEENS1_24CollectiveEpilogueBwdGQAISA_fSD_Li256ELb1ELb0EEENS1_19SingleTileSchedulerILb1ELb0ELb0ELi128EEEEEEEEEvNT_6ParamsE) ;  /* 0xffff5e1004007950 */ /* 0x000fea0003c3ffff */
        .type           $_ZN7cutlass13device_kernelIN5flash19enable_sm80_to_sm89INS1_16FlashAttnBwdSm80INS1_25CollectiveMainloopBwdSm80ILi2ELi2EN4cute5tupleIJNS5_1CILi128EEES8_NS7_ILi64EEEEEENS_10bfloat16_tEfNS_4arch4Sm80ELb0ELb1ELb1ELb1ELb0ELb0ELb0ELb0ELi2ELi4ELi4ELi4ELb0EEENS1_24CollectiveEpilogueBwdGQAISA_fSD_Li256ELb1ELb0EEENS1_19SingleTileSchedulerILb1ELb0ELb0ELi128EEEEEEEEEvNT_6ParamsE$_ZN4cute3eso3ESOILb1ELb0EJNS_6LayoutINS_5tupleIJNS3_IJNS_1CILi8EEENS4_ILi1EEEEEENS4_ILi4EEEEEENS3_IJNS3_IJS6_NS4_ILi0EEEEEENS4_ILi2048EEEEEEEENS_10ViewEngineINS_8smem_ptrIPN7cutlass10bfloat16_tEEEEEEEC2ERKSE_RKSL_,@function
        .size           $_ZN7cutlass13device_kernelIN5flash19enable_sm80_to_sm89INS1_16FlashAttnBwdSm80INS1_25CollectiveMainloopBwdSm80ILi2ELi2EN4cute5tupleIJNS5_1CILi128EEES8_NS7_ILi64EEEEEENS_10bfloat16_tEfNS_4arch4Sm80ELb0ELb1ELb1ELb1ELb0ELb0ELb0ELb0ELi2ELi4ELi4ELi4ELb0EEENS1_24CollectiveEpilogueBwdGQAISA_fSD_Li256ELb1ELb0EEENS1_19SingleTileSchedulerILb1ELb0ELb0ELi128EEEEEEEEEvNT_6ParamsE$_ZN4cute3eso3ESOILb1ELb0EJNS_6LayoutINS_5tupleIJNS3_IJNS_1CILi8EEENS4_ILi1EEEEEENS4_ILi4EEEEEENS3_IJNS3_IJS6_NS4_ILi0EEEEEENS4_ILi2048EEEEEEEENS_10ViewEngineINS_8smem_ptrIPN7cutlass10bfloat16_tEEEEEEEC2ERKSE_RKSL_,($_ZN7cutlass13device_kernelIN5flash19enable_sm80_to_sm89INS1_16FlashAttnBwdSm80INS1_25CollectiveMainloopBwdSm80ILi2ELi2EN4cute5tupleIJNS5_1CILi128EEES8_NS7_ILi64EEEEEENS_10bfloat16_tEfNS_4arch4Sm80ELb0ELb1ELb1ELb1ELb0ELb0ELb0ELb0ELi2ELi4ELi4ELi4ELb0EEENS1_24CollectiveEpilogueBwdGQAISA_fSD_Li256ELb1ELb0EEENS1_19SingleTileSchedulerILb1ELb0ELb0ELi128EEEEEEEEEvNT_6ParamsE$_ZN4cute3eso3ESOILb1ELb0EJNS_6LayoutINS_5tupleIJNS3_IJNS_1CILi8EEENS4_ILi1EEEEEENS4_ILi4EEEEEENS3_IJNS3_IJS6_NS4_ILi0EEEEEENS4_ILi2048EEEEEEEEiEEC2ERKSE_RKi - $_ZN7cutlass13device_kernelIN5flash19enable_sm80_to_sm89INS1_16FlashAttnBwdSm80INS1_25CollectiveMainloopBwdSm80ILi2ELi2EN4cute5tupleIJNS5_1CILi128EEES8_NS7_ILi64EEEEEENS_10bfloat16_tEfNS_4arch4Sm80ELb0ELb1ELb1ELb1ELb0ELb0ELb0ELb0ELi2ELi4ELi4ELi4ELb0EEENS1_24CollectiveEpilogueBwdGQAISA_fSD_Li256ELb1ELb0EEENS1_19SingleTileSchedulerILb1ELb0ELb0ELi128EEEEEEEEEvNT_6ParamsE$_ZN4cute3eso3ESOILb1ELb0EJNS_6LayoutINS_5tupleIJNS3_IJNS_1CILi8EEENS4_ILi1EEEEEENS4_ILi4EEEEEENS3_IJNS3_IJS6_NS4_ILi0EEEEEENS4_ILi2048EEEEEEEENS_10ViewEngineINS_8smem_ptrIPN7cutlass10bfloat16_tEEEEEEEC2ERKSE_RKSL_)
$_ZN7cutlass13device_kernelIN5flash19enable_sm80_to_sm89INS1_16FlashAttnBwdSm80INS1_25CollectiveMainloopBwdSm80ILi2ELi2EN4cute5tupleIJNS5_1CILi128EEES8_NS7_ILi64EEEEEENS_10bfloat16_tEfNS_4arch4Sm80ELb0ELb1ELb1ELb1ELb0ELb0ELb0ELb0ELi2ELi4ELi4ELi4ELb0EEENS1_24CollectiveEpilogueBwdGQAISA_fSD_Li256ELb1ELb0EEENS1_19SingleTileSchedulerILb1ELb0ELb0ELi128EEEEEEEEEvNT_6ParamsE$_ZN4cute3eso3ESOILb1ELb0EJNS_6LayoutINS_5tupleIJNS3_IJNS_1CILi8EEENS4_ILi1EEEEEENS4_ILi4EEEEEENS3_IJNS3_IJS6_NS4_ILi0EEEEEENS4_ILi2048EEEEEEEENS_10ViewEngineINS_8smem_ptrIPN7cutlass10bfloat16_tEEEEEEEC2ERKSE_RKSL_:
[----:B------:R-:W-:Y:S02]  /*a1f0*/  IADD3 R4, R25, -c[0x0][0x20], RZ ;  /* 0x8000080019047a10 */ /* 0x000fe40007ffe0ff */
[----:B------:R-:W-:-:S03]  /*a200*/  MOV R7, 0x0 ;  /* 0x0000000000077802 */ /* 0x000fc60000000f00 */
[----:B------:R1:W-:Y:S01]  /*a210*/  STL.64 [R4], R2 ;  /* 0x0000000204007387 */ /* 0x0003e20000100a00 */
[----:B------:R-:W-:Y:S05]  /*a220*/  RET.REL.NODEC R6 `(_ZN7cutlass13device_kernelIN5flash19enable_sm80_to_sm89INS1_16FlashAttnBwdSm80INS1_25CollectiveMainloopBwdSm80ILi2ELi2EN4cute5tupleIJNS5_1CILi128EEES8_NS7_ILi64EEEEEENS_10bfloat16_tEfNS_4arch4Sm80ELb0ELb1ELb1ELb1ELb0ELb0ELb0ELb0ELi2ELi4ELi4ELi4ELb0EEENS1_24CollectiveEpilogueBwdGQAISA_fSD_Li256ELb1ELb0EEENS1_19SingleTileSchedulerILb1ELb0ELb0ELi128EEEEEEEEEvNT_6ParamsE) ;  /* 0xffff5dd006007950 */ /* 0x000fea0003c3ffff */
        .type           $_ZN7cutlass13device_kernelIN5flash19enable_sm80_to_sm89INS1_16FlashAttnBwdSm80INS1_25CollectiveMainloopBwdSm80ILi2ELi2EN4cute5tupleIJNS5_1CILi128EEES8_NS7_ILi64EEEEEENS_10bfloat16_tEfNS_4arch4Sm80ELb0ELb1ELb1ELb1ELb0ELb0ELb0ELb0ELi2ELi4ELi4ELi4ELb0EEENS1_24CollectiveEpilogueBwdGQAISA_fSD_Li256ELb1ELb0EEENS1_19SingleTileSchedulerILb1ELb0ELb0ELi128EEEEEEEEEvNT_6ParamsE$_ZN4cute3eso3ESOILb1ELb0EJNS_6LayoutINS_5tupleIJNS3_IJNS_1CILi8EEENS4_ILi1EEEEEENS4_ILi4EEEEEENS3_IJNS3_IJS6_NS4_ILi0EEEEEENS4_ILi2048EEEEEEEEiEEC2ERKSE_RKi,@function
        .size           $_ZN7cutlass13device_kernelIN5flash19enable_sm80_to_sm89INS1_16FlashAttnBwdSm80INS1_25CollectiveMainloopBwdSm80ILi2ELi2EN4cute5tupleIJNS5_1CILi128EEES8_NS7_ILi64EEEEEENS_10bfloat16_tEfNS_4arch4Sm80ELb0ELb1ELb1ELb1ELb0ELb0ELb0ELb0ELi2ELi4ELi4ELi4ELb0EEENS1_24CollectiveEpilogueBwdGQAISA_fSD_Li256ELb1ELb0EEENS1_19SingleTileSchedulerILb1ELb0ELb0ELi128EEEEEEEEEvNT_6ParamsE$_ZN4cute3eso3ESOILb1ELb0EJNS_6LayoutINS_5tupleIJNS3_IJNS_1CILi8EEENS4_ILi1EEEEEENS4_ILi4EEEEEENS3_IJNS3_IJS6_NS4_ILi0EEEEEENS4_ILi2048EEEEEEEEiEEC2ERKSE_RKi,($_ZN7cutlass13device_kernelIN5flash19enable_sm80_to_sm89INS1_16FlashAttnBwdSm80INS1_25CollectiveMainloopBwdSm80ILi2ELi2EN4cute5tupleIJNS5_1CILi128EEES8_NS7_ILi64EEEEEENS_10bfloat16_tEfNS_4arch4Sm80ELb0ELb1ELb1ELb1ELb0ELb0ELb0ELb0ELi2ELi4ELi4ELi4ELb0EEENS1_24CollectiveEpilogueBwdGQAISA_fSD_Li256ELb1ELb0EEENS1_19SingleTileSchedulerILb1ELb0ELb0ELi128EEEEEEEEEvNT_6ParamsE$_ZN4cute3eso3ESOILb1ELb0EJNS_6LayoutINS_5tupleIJNS3_IJNS_1CILi8EEENS4_ILi1EEEEEENS4_ILi4EEEEEENS3_IJNS3_IJS6_NS4_ILi0EEEEEES5_EEEEENS_10ViewEngineIPN7cutlass10bfloat16_tEEEEEC2ERKSD_RKSI_ - $_ZN7cutlass13device_kernelIN5flash19enable_sm80_to_sm89INS1_16FlashAttnBwdSm80INS1_25CollectiveMainloopBwdSm80ILi2ELi2EN4cute5tupleIJNS5_1CILi128EEES8_NS7_ILi64EEEEEENS_10bfloat16_tEfNS_4arch4Sm80ELb0ELb1ELb1ELb1ELb0ELb0ELb0ELb0ELi2ELi4ELi4ELi4ELb0EEENS1_24CollectiveEpilogueBwdGQAISA_fSD_Li256ELb1ELb0EEENS1_19SingleTileSchedulerILb1ELb0ELb0ELi128EEEEEEEEEvNT_6ParamsE$_ZN4cute3eso3ESOILb1ELb0EJNS_6LayoutINS_5tupleIJNS3_IJNS_1CILi8EEENS4_ILi1EEEEEENS4_ILi4EEEEEENS3_IJNS3_IJS6_NS4_ILi0EEEEEENS4_ILi2048EEEEEEEEiEEC2ERKSE_RKi)
$_ZN7cutlass13device_kernelIN5flash19enable_sm80_to_sm89INS1_16FlashAttnBwdSm80INS1_25CollectiveMainloopBwdSm80ILi2ELi2EN4cute5tupleIJNS5_1CILi128EEES8_NS7_ILi64EEEEEENS_10bfloat16_tEfNS_4arch4Sm80ELb0ELb1ELb1ELb1ELb0ELb0ELb0ELb0ELi2ELi4ELi4ELi4ELb0EEENS1_24CollectiveEpilogueBwdGQAISA_fSD_Li256ELb1ELb0EEENS1_19SingleTileSchedulerILb1ELb0ELb0ELi128EEEEEEEEEvNT_6ParamsE$_ZN4cute3eso3ESOILb1ELb0EJNS_6LayoutINS_5tupleIJNS3_IJNS_1CILi8EEENS4_ILi1EEEEEENS4_ILi4EEEEEENS3_IJNS3_IJS6_NS4_ILi0EEEEEENS4_ILi2048EEEEEEEEiEEC2ERKSE_RKi:
[----:B------:R-:W-:Y:S02]  /*a230*/  IADD3 R2, R25, -c[0x0][0x20], RZ ;  /* 0x8000080019027a10 */ /* 0x000fe40007ffe0ff */
[----:B------:R-:W-:-:S03]  /*a240*/  MOV R5, 0x0 ;  /* 0x0000000000057802 */ /* 0x000fc60000000f00 */
[----:B------:R1:W-:Y:S01]  /*a250*/  STL [R2], R3 ;  /* 0x0000000302007387 */ /* 0x0003e20000100800 */
[----:B------:R-:W-:Y:S05]  /*a260*/  RET.REL.NODEC R4 `(_ZN7cutlass13device_kernelIN5flash19enable_sm80_to_sm89INS1_16FlashAttnBwdSm80INS1_25CollectiveMainloopBwdSm80ILi2ELi2EN4cute5tupleIJNS5_1CILi128EEES8_NS7_ILi64EEEEEENS_10bfloat16_tEfNS_4arch4Sm80ELb0ELb1ELb1ELb1ELb0ELb0ELb0ELb0ELi2ELi4ELi4ELi4ELb0EEENS1_24CollectiveEpilogueBwdGQAISA_fSD_Li256ELb1ELb0EEENS1_19SingleTileSchedulerILb1ELb0ELb0ELi128EEEEEEEEEvNT_6ParamsE) ;  /* 0xffff5d9004007950 */ /* 0x000fea0003c3ffff */
        .type           $_ZN7cutlass13device_kernelIN5flash19enable_sm80_to_sm89INS1_16FlashAttnBwdSm80INS1_25CollectiveMainloopBwdSm80ILi2ELi2EN4cute5tupleIJNS5_1CILi128EEES8_NS7_ILi64EEEEEENS_10bfloat16_tEfNS_4arch4Sm80ELb0ELb1ELb1ELb1ELb0ELb0ELb0ELb0ELi2ELi4ELi4ELi4ELb0EEENS1_24CollectiveEpilogueBwdGQAISA_fSD_Li256ELb1ELb0EEENS1_19SingleTileSchedulerILb1ELb0ELb0ELi128EEEEEEEEEvNT_6ParamsE$_ZN4cute3eso3ESOILb1ELb0EJNS_6LayoutINS_5tupleIJNS3_IJNS_1CILi8EEENS4_ILi1EEEEEENS4_ILi4EEEEEENS3_IJNS3_IJS6_NS4_ILi0EEEEEES5_EEEEENS_10ViewEngineIPN7cutlass10bfloat16_tEEEEEC2ERKSD_RKSI_,@function
        .size           $_ZN7cutlass13device_kernelIN5flash19enable_sm80_to_sm89INS1_16FlashAttnBwdSm80INS1_25CollectiveMainloopBwdSm80ILi2ELi2EN4cute5tupleIJNS5_1CILi128EEES8_NS7_ILi64EEEEEENS_10bfloat16_tEfNS_4arch4Sm80ELb0ELb1ELb1ELb1ELb0ELb0ELb0ELb0ELi2ELi4ELi4ELi4ELb0EEENS1_24CollectiveEpilogueBwdGQAISA_fSD_Li256ELb1ELb0EEENS1_19SingleTileSchedulerILb1ELb0ELb0ELi128EEEEEEEEEvNT_6ParamsE$_ZN4cute3eso3ESOILb1ELb0EJNS_6LayoutINS_5tupleIJNS3_IJNS_1CILi8EEENS4_ILi1EEEEEENS4_ILi4EEEEEENS3_IJNS3_IJS6_NS4_ILi0EEEEEES5_EEEEENS_10ViewEngineIPN7cutlass10bfloat16_tEEEEEC2ERKSD_RKSI_,($_ZN7cutlass13device_kernelIN5flash19enable_sm80_to_sm89INS1_16FlashAttnBwdSm80INS1_25CollectiveMainloopBwdSm80ILi2ELi2EN4cute5tupleIJNS5_1CILi128EEES8_NS7_ILi64EEEEEENS_10bfloat16_tEfNS_4arch4Sm80ELb0ELb1ELb1ELb1ELb0ELb0ELb0ELb0ELi2ELi4ELi4ELi4ELb0EEENS1_24CollectiveEpilogueBwdGQAISA_fSD_Li256ELb1ELb0EEENS1_19SingleTileSchedulerILb1ELb0ELb0ELi128EEEEEEEEEvNT_6ParamsE$_ZN4cute3eso3ESOILb1ELb0EJNS_6LayoutINS_5tupleIJNS3_IJNS_1CILi8EEENS4_ILi1EEEEEENS4_ILi4EEEEEENS3_IJNS3_IJS6_NS4_ILi0EEEEEES5_EEEEEiEEC2ERKSD_RKi - $_ZN7cutlass13device_kernelIN5flash19enable_sm80_to_sm89INS1_16FlashAttnBwdSm80INS1_25CollectiveMainloopBwdSm80ILi2ELi2EN4cute5tupleIJNS5_1CILi128EEES8_NS7_ILi64EEEEEENS_10bfloat16_tEfNS_4arch4Sm80ELb0ELb1ELb1ELb1ELb0ELb0ELb0ELb0ELi2ELi4ELi4ELi4ELb0EEENS1_24CollectiveEpilogueBwdGQAISA_fSD_Li256ELb1ELb0EEENS1_19SingleTileSchedulerILb1ELb0ELb0ELi128EEEEEEEEEvNT_6ParamsE$_ZN4cute3eso3ESOILb1ELb0EJNS_6LayoutINS_5tupleIJNS3_IJNS_1CILi8EEENS4_ILi1EEEEEENS4_ILi4EEEEEENS3_IJNS3_IJS6_NS4_ILi0EEEEEES5_EEEEENS_10ViewEngineIPN7cutlass10bfloat16_tEEEEEC2ERKSD_RKSI_)
$_ZN7cutlass13device_kernelIN5flash19enable_sm80_to_sm89INS1_16FlashAttnBwdSm80INS1_25CollectiveMainloopBwdSm80ILi2ELi2EN4cute5tupleIJNS5_1CILi128EEES8_NS7_ILi64EEEEEENS_10bfloat16_tEfNS_4arch4Sm80ELb0ELb1ELb1ELb1ELb0ELb0ELb0ELb0ELi2ELi4ELi4ELi4ELb0EEENS1_24CollectiveEpilogueBwdGQAISA_fSD_Li256ELb1ELb0EEENS1_19SingleTileSchedulerILb1ELb0ELb0ELi128EEEEEEEEEvNT_6ParamsE$_ZN4cute3eso3ESOILb1ELb0EJNS_6LayoutINS_5tupleIJNS3_IJNS_1CILi8EEENS4_ILi1EEEEEENS4_ILi4EEEEEENS3_IJNS3_IJS6_NS4_ILi0EEEEEES5_EEEEENS_10ViewEngineIPN7cutlass10bfloat16_tEEEEEC2ERKSD_RKSI_:
[----:B------:R-:W-:Y:S01]  /*a270*/  IADD3 R7, R25, -c[0x0][0x20], RZ ;  /* 0x8000080019077a10 */ /* 0x000fe20007ffe0ff */
[----:B------:R-:W-:Y:S01]  /*a280*/  IMAD.MOV.U32 R10, RZ, RZ, R6 ;  /* 0x000000ffff0a7224 */ /* 0x000fe200078e0006 */
[----:B------:R-:W-:Y:S01]  /*a290*/  MOV R11, R9 ;  /* 0x00000009000b7202 */ /* 0x000fe20000000f00 */
[----:B------:R-:W-:-:S04]  /*a2a0*/  IMAD.MOV.U32 R9, RZ, RZ, 0x0 ;  /* 0x00000000ff097424 */ /* 0x000fc800078e00ff */
[----:B------:R1:W-:Y:S01]  /*a2b0*/  STL.64 [R7], R10 ;  /* 0x0000000a07007387 */ /* 0x0003e20000100a00 */
[----:B------:R-:W-:Y:S05]  /*a2c0*/  RET.REL.NODEC R8 `(_ZN7cutlass13device_kernelIN5flash19enable_sm80_to_sm89INS1_16FlashAttnBwdSm80INS1_25CollectiveMainloopBwdSm80ILi2ELi2EN4cute5tupleIJNS5_1CILi128EEES8_NS7_ILi64EEEEEENS_10bfloat16_tEfNS_4arch4Sm80ELb0ELb1ELb1ELb1ELb0ELb0ELb0ELb0ELi2ELi4ELi4ELi4ELb0EEENS1_24CollectiveEpilogueBwdGQAISA_fSD_Li256ELb1ELb0EEENS1_19SingleTileSchedulerILb1ELb0ELb0ELi128EEEEEEEEEvNT_6ParamsE) ;  /* 0xffff5d3008007950 */ /* 0x000fea0003c3ffff */
        .type           $_ZN7cutlass13device_kernelIN5flash19enable_sm80_to_sm89INS1_16FlashAttnBwdSm80INS1_25CollectiveMainloopBwdSm80ILi2ELi2EN4cute5tupleIJNS5_1CILi128EEES8_NS7_ILi64EEEEEENS_10bfloat16_tEfNS_4arch4Sm80ELb0ELb1ELb1ELb1ELb0ELb0ELb0ELb0ELi2ELi4ELi4ELi4ELb0EEENS1_24CollectiveEpilogueBwdGQAISA_fSD_Li256ELb1ELb0EEENS1_19SingleTileSchedulerILb1ELb0ELb0ELi128EEEEEEEEEvNT_6ParamsE$_ZN4cute3eso3ESOILb1ELb0EJNS_6LayoutINS_5tupleIJNS3_IJNS_1CILi8EEENS4_ILi1EEEEEENS4_ILi4EEEEEENS3_IJNS3_IJS6_NS4_ILi0EEEEEES5_EEEEEiEEC2ERKSD_RKi,@function
        .size           $_ZN7cutlass13device_kernelIN5flash19enable_sm80_to_sm89INS1_16FlashAttnBwdSm80INS1_25CollectiveMainloopBwdSm80ILi2ELi2EN4cute5tupleIJNS5_1CILi128EEES8_NS7_ILi64EEEEEENS_10bfloat16_tEfNS_4arch4Sm80ELb0ELb1ELb1ELb1ELb0ELb0ELb0ELb0ELi2ELi4ELi4ELi4ELb0EEENS1_24CollectiveEpilogueBwdGQAISA_fSD_Li256ELb1ELb0EEENS1_19SingleTileSchedulerILb1ELb0ELb0ELi128EEEEEEEEEvNT_6ParamsE$_ZN4cute3eso3ESOILb1ELb0EJNS_6LayoutINS_5tupleIJNS3_IJNS_1CILi8EEENS4_ILi1EEEEEENS4_ILi4EEEEEENS3_IJNS3_IJS6_NS4_ILi0EEEEEES5_EEEEEiEEC2ERKSD_RKi,($_ZN7cutlass13device_kernelIN5flash19enable_sm80_to_sm89INS1_16FlashAttnBwdSm80INS1_25CollectiveMainloopBwdSm80ILi2ELi2EN4cute5tupleIJNS5_1CILi128EEES8_NS7_ILi64EEEEEENS_10bfloat16_tEfNS_4arch4Sm80ELb0ELb1ELb1ELb1ELb0ELb0ELb0ELb0ELi2ELi4ELi4ELi4ELb0EEENS1_24CollectiveEpilogueBwdGQAISA_fSD_Li256ELb1ELb0EEENS1_19SingleTileSchedulerILb1ELb0ELb0ELi128EEEEEEEEEvNT_6ParamsE$_ZN4cute3eso3ESOILb1ELb0EJNS_6LayoutINS_5tupleIJNS3_IJNS_1CILi8EEENS4_ILi1EEEEEENS4_ILi4EEES6_EEENS3_IJNS3_IJS6_NS4_ILi0EEEEEENS4_ILi2048EEESA_EEEEENS_10ViewEngineINS_8smem_ptrIPN7cutlass10bfloat16_tEEEEEEEC2ERKSE_RKSL_ - $_ZN7cutlass13device_kernelIN5flash19enable_sm80_to_sm89INS1_16FlashAttnBwdSm80INS1_25CollectiveMainloopBwdSm80ILi2ELi2EN4cute5tupleIJNS5_1CILi128EEES8_NS7_ILi64EEEEEENS_10bfloat16_tEfNS_4arch4Sm80ELb0ELb1ELb1ELb1ELb0ELb0ELb0ELb0ELi2ELi4ELi4ELi4ELb0EEENS1_24CollectiveEpilogueBwdGQAISA_fSD_Li256ELb1ELb0EEENS1_19SingleTileSchedulerILb1ELb0ELb0ELi128EEEEEEEEEvNT_6ParamsE$_ZN4cute3eso3ESOILb1ELb0EJNS_6LayoutINS_5tupleIJNS3_IJNS_1CILi8EEENS4_ILi1EEEEEENS4_ILi4EEEEEENS3_IJNS3_IJS6_NS4_ILi0EEEEEES5_EEEEEiEEC2ERKSD_RKi)
$_ZN7cutlass13device_kernelIN5flash19enable_sm80_to_sm89INS1_16FlashAttnBwdSm80INS1_25CollectiveMainloopBwdSm80ILi2ELi2EN4cute5tupleIJNS5_1CILi128EEES8_NS7_ILi64EEEEEENS_10bfloat16_tEfNS_4arch4Sm80ELb0ELb1ELb1ELb1ELb0ELb0ELb0ELb0ELi2ELi4ELi4ELi4ELb0EEENS1_24CollectiveEpilogueBwdGQAISA_fSD_Li256ELb1ELb0EEENS1_19SingleTileSchedulerILb1ELb0ELb0ELi128EEEEEEEEEvNT_6ParamsE$_ZN4cute3eso3ESOILb1ELb0EJNS_6LayoutINS_5tupleIJNS3_IJNS_1CILi8EEENS4_ILi1EEEEEENS4_ILi4EEEEEENS3_IJNS3_IJS6_NS4_ILi0EEEEEES5_EEEEEiEEC2ERKSD_RKi:
[----:B------:R-:W-:Y:S02]  /*a2d0*/  IADD3 R2, R25, -c[0x0][0x20], RZ ;  /* 0x8000080019027a10 */ /* 0x000fe40007ffe0ff */
[----:B------:R-:W-:-:S03]  /*a2e0*/  MOV R7, 0x0 ;  /* 0x0000000000077802 */ /* 0x000fc60000000f00 */
[----:B------:R1:W-:Y:S01]  /*a2f0*/  STL [R2], R3 ;  /* 0x0000000302007387 */ /* 0x0003e20000100800 */
[----:B------:R-:W-:Y:S05]  /*a300*/  RET.REL.NODEC R6 `(_ZN7cutlass13device_kernelIN5flash19enable_sm80_to_sm89INS1_16FlashAttnBwdSm80INS1_25CollectiveMainloopBwdSm80ILi2ELi2EN4cute5tupleIJNS5_1CILi128EEES8_NS7_ILi64EEEEEENS_10bfloat16_tEfNS_4arch4Sm80ELb0ELb1ELb1ELb1ELb0ELb0ELb0ELb0ELi2ELi4ELi4ELi4ELb0EEENS1_24CollectiveEpilogueBwdGQAISA_fSD_Li256ELb1ELb0EEENS1_19SingleTileSchedulerILb1ELb0ELb0ELi128EEEEEEEEEvNT_6ParamsE) ;  /* 0xffff5cf006007950 */ /* 0x000fea0003c3ffff */
        .type           $_ZN7cutlass13device_kernelIN5flash19enable_sm80_to_sm89INS1_16FlashAttnBwdSm80INS1_25CollectiveMainloopBwdSm80ILi2ELi2EN4cute5tupleIJNS5_1CILi128EEES8_NS7_ILi64EEEEEENS_10bfloat16_tEfNS_4arch4Sm80ELb0ELb1ELb1ELb1ELb0ELb0ELb0ELb0ELi2ELi4ELi4ELi4ELb0EEENS1_24CollectiveEpilogueBwdGQAISA_fSD_Li256ELb1ELb0EEENS1_19SingleTileSchedulerILb1ELb0ELb0ELi128EEEEEEEEEvNT_6ParamsE$_ZN4cute3eso3ESOILb1ELb0EJNS_6LayoutINS_5tupleIJNS3_IJNS_1CILi8EEENS4_ILi1EEEEEENS4_ILi4EEES6_EEENS3_IJNS3_IJS6_NS4_ILi0EEEEEENS4_ILi2048EEESA_EEEEENS_10ViewEngineINS_8smem_ptrIPN7cutlass10bfloat16_tEEEEEEEC2ERKSE_RKSL_,@function
        .size           $_ZN7cutlass13device_kernelIN5flash19enable_sm80_to_sm89INS1_16FlashAttnBwdSm80INS1_25CollectiveMainloopBwdSm80ILi2ELi2EN4cute5tupleIJNS5_1CILi128EEES8_NS7_ILi64EEEEEENS_10bfloat16_tEfNS_4arch4Sm80ELb0ELb1ELb1ELb1ELb0ELb0ELb0ELb0ELi2ELi4ELi4ELi4ELb0EEENS1_24CollectiveEpilogueBwdGQAISA_fSD_Li256ELb1ELb0EEENS1_19SingleTileSchedulerILb1ELb0ELb0ELi128EEEEEEEEEvNT_6ParamsE$_ZN4cute3eso3ESOILb1ELb0EJNS_6LayoutINS_5tupleIJNS3_IJNS_1CILi8EEENS4_ILi1EEEEEENS4_ILi4EEES6_EEENS3_IJNS3_IJS6_NS4_ILi0EEEEEENS4_ILi2048EEESA_EEEEENS_10ViewEngineINS_8smem_ptrIPN7cutlass10bfloat16_tEEEEEEEC2ERKSE_RKSL_,($_ZN7cutlass13device_kernelIN5flash19enable_sm80_to_sm89INS1_16FlashAttnBwdSm80INS1_25CollectiveMainloopBwdSm80ILi2ELi2EN4cute5tupleIJNS5_1CILi128EEES8_NS7_ILi64EEEEEENS_10bfloat16_tEfNS_4arch4Sm80ELb0ELb1ELb1ELb1ELb0ELb0ELb0ELb0ELi2ELi4ELi4ELi4ELb0EEENS1_24CollectiveEpilogueBwdGQAISA_fSD_Li256ELb1ELb0EEENS1_19SingleTileSchedulerILb1ELb0ELb0ELi128EEEEEEEEEvNT_6ParamsE$_ZN4cute3eso3ESOILb1ELb0EJNS_6LayoutINS_5tupleIJNS3_IJNS_1CILi8EEENS4_ILi1EEEEEENS4_ILi4EEES6_EEENS3_IJNS3_IJS6_NS4_ILi0EEEEEENS4_ILi2048EEESA_EEEEEiEEC2ERKSE_RKi - $_ZN7cutlass13device_kernelIN5flash19enable_sm80_to_sm89INS1_16FlashAttnBwdSm80INS1_25CollectiveMainloopBwdSm80ILi2ELi2EN4cute5tupleIJNS5_1CILi128EEES8_NS7_ILi64EEEEEENS_10bfloat16_tEfNS_4arch4Sm80ELb0ELb1ELb1ELb1ELb0ELb0ELb0ELb0ELi2ELi4ELi4ELi4ELb0EEENS1_24CollectiveEpilogueBwdGQAISA_fSD_Li256ELb1ELb0EEENS1_19SingleTileSchedulerILb1ELb0ELb0ELi128EEEEEEEEEvNT_6ParamsE$_ZN4cute3eso3ESOILb1ELb0EJNS_6LayoutINS_5tupleIJNS3_IJNS_1CILi8EEENS4_ILi1EEEEEENS4_ILi4EEES6_EEENS3_IJNS3_IJS6_NS4_ILi0EEEEEENS4_ILi2048EEESA_EEEEENS_10ViewEngineINS_8smem_ptrIPN7cutlass10bfloat16_tEEEEEEEC2ERKSE_RKSL_)
$_ZN7cutlass13device_kernelIN5flash19enable_sm80_to_sm89INS1_16FlashAttnBwdSm80INS1_25CollectiveMainloopBwdSm80ILi2ELi2EN4cute5tupleIJNS5_1CILi128EEES8_NS7_ILi64EEEEEENS_10bfloat16_tEfNS_4arch4Sm80ELb0ELb1ELb1ELb1ELb0ELb0ELb0ELb0ELi2ELi4ELi4ELi4ELb0EEENS1_24CollectiveEpilogueBwdGQAISA_fSD_Li256ELb1ELb0EEENS1_19SingleTileSchedulerILb1ELb0ELb0ELi128EEEEEEEEEvNT_6ParamsE$_ZN4cute3eso3ESOILb1ELb0EJNS_6LayoutINS_5tupleIJNS3_IJNS_1CILi8EEENS4_ILi1EEEEEENS4_ILi4EEES6_EEENS3_IJNS3_IJS6_NS4_ILi0EEEEEENS4_ILi2048EEESA_EEEEENS_10ViewEngineINS_8smem_ptrIPN7cutlass10bfloat16_tEEEEEEEC2ERKSE_RKSL_:
[----:B------:R-:W-:Y:S02]  /*a310*/  IADD3 R4, R15, -c[0x0][0x20], RZ ;  /* 0x800008000f047a10 */ /* 0x000fe40007ffe0ff */
[----:B------:R-:W-:-:S03]  /*a320*/  MOV R7, 0x0 ;  /* 0x0000000000077802 */ /* 0x000fc60000000f00 */
[----:B------:R1:W-:Y:S01]  /*a330*/  STL.64 [R4], R2 ;  /* 0x0000000204007387 */ /* 0x0003e20000100a00 */
[----:B------:R-:W-:Y:S05]  /*a340*/  RET.REL.NODEC R6 `(_ZN7cutlass13device_kernelIN5flash19enable_sm80_to_sm89INS1_16FlashAttnBwdSm80INS1_25CollectiveMainloopBwdSm80ILi2ELi2EN4cute5tupleIJNS5_1CILi128EEES8_NS7_ILi64EEEEEENS_10bfloat16_tEfNS_4arch4Sm80ELb0ELb1ELb1ELb1ELb0ELb0ELb0ELb0ELi2ELi4ELi4ELi4ELb0EEENS1_24CollectiveEpilogueBwdGQAISA_fSD_Li256ELb1ELb0EEENS1_19SingleTileSchedulerILb1ELb0ELb0ELi128EEEEEEEEEvNT_6ParamsE) ;  /* 0xffff5cb006007950 */ /* 0x000fea0003c3ffff */
        .type           $_ZN7cutlass13device_kernelIN5flash19enable_sm80_to_sm89INS1_16FlashAttnBwdSm80INS1_25CollectiveMainloopBwdSm80ILi2ELi2EN4cute5tupleIJNS5_1CILi128EEES8_NS7_ILi64EEEEEENS_10bfloat16_tEfNS_4arch4Sm80ELb0ELb1ELb1ELb1ELb0ELb0ELb0ELb0ELi2ELi4ELi4ELi4ELb0EEENS1_24CollectiveEpilogueBwdGQAISA_fSD_Li256ELb1ELb0EEENS1_19SingleTileSchedulerILb1ELb0ELb0ELi128EEEEEEEEEvNT_6ParamsE$_ZN4cute3eso3ESOILb1ELb0EJNS_6LayoutINS_5tupleIJNS3_IJNS_1CILi8EEENS4_ILi1EEEEEENS4_ILi4EEES6_EEENS3_IJNS3_IJS6_NS4_ILi0EEEEEENS4_ILi2048EEESA_EEEEEiEEC2ERKSE_RKi,@function
        .size           $_ZN7cutlass13device_kernelIN5flash19enable_sm80_to_sm89INS1_16FlashAttnBwdSm80INS1_25CollectiveMainloopBwdSm80ILi2ELi2EN4cute5tupleIJNS5_1CILi128EEES8_NS7_ILi64EEEEEENS_10bfloat16_tEfNS_4arch4Sm80ELb0ELb1ELb1ELb1ELb0ELb0ELb0ELb0ELi2ELi4ELi4ELi4ELb0EEENS1_24CollectiveEpilogueBwdGQAISA_fSD_Li256ELb1ELb0EEENS1_19SingleTileSchedulerILb1ELb0ELb0ELi128EEEEEEEEEvNT_6ParamsE$_ZN4cute3eso3ESOILb1ELb0EJNS_6LayoutINS_5tupleIJNS3_IJNS_1CILi8EEENS4_ILi1EEEEEENS4_ILi4EEES6_EEENS3_IJNS3_IJS6_NS4_ILi0EEEEEENS4_ILi2048EEESA_EEEEEiEEC2ERKSE_RKi,($_ZN7cutlass13device_kernelIN5flash19enable_sm80_to_sm89INS1_16FlashAttnBwdSm80INS1_25CollectiveMainloopBwdSm80ILi2ELi2EN4cute5tupleIJNS5_1CILi128EEES8_NS7_ILi64EEEEEENS_10bfloat16_tEfNS_4arch4Sm80ELb0ELb1ELb1ELb1ELb0ELb0ELb0ELb0ELi2ELi4ELi4ELi4ELb0EEENS1_24CollectiveEpilogueBwdGQAISA_fSD_Li256ELb1ELb0EEENS1_19SingleTileSchedulerILb1ELb0ELb0ELi128EEEEEEEEEvNT_6ParamsE$_ZN4cute3eso3ESOILb1ELb0EJNS_6LayoutINS_5tupleIJNS3_IJNS_1CILi8EEENS4_ILi1EEEEEENS4_ILi4EEES8_EEENS3_IJNS3_IJS6_NS4_ILi0EEEEEES5_NS4_ILi32EEEEEEEENS_10ViewEngineIPN7cutlass10bfloat16_tEEEEEC2ERKSE_RKSJ_ - $_ZN7cutlass13device_kernelIN5flash19enable_sm80_to_sm89INS1_16FlashAttnBwdSm80INS1_25CollectiveMainloopBwdSm80ILi2ELi2EN4cute5tupleIJNS5_1CILi128EEES8_NS7_ILi64EEEEEENS_10bfloat16_tEfNS_4arch4Sm80ELb0ELb1ELb1ELb1ELb0ELb0ELb0ELb0ELi2ELi4ELi4ELi4ELb0EEENS1_24CollectiveEpilogueBwdGQAISA_fSD_Li256ELb1ELb0EEENS1_19SingleTileSchedulerILb1ELb0ELb0ELi128EEEEEEEEEvNT_6ParamsE$_ZN4cute3eso3ESOILb1ELb0EJNS_6LayoutINS_5tupleIJNS3_IJNS_1CILi8EEENS4_ILi1EEEEEENS4_ILi4EEES6_EEENS3_IJNS3_IJS6_NS4_ILi0EEEEEENS4_ILi2048EEESA_EEEEEiEEC2ERKSE_RKi)
$_ZN7cutlass13device_kernelIN5flash19enable_sm80_to_sm89INS1_16FlashAttnBwdSm80INS1_25CollectiveMainloopBwdSm80ILi2ELi2EN4cute5tupleIJNS5_1CILi128EEES8_NS7_ILi64EEEEEENS_10bfloat16_tEfNS_4arch4Sm80ELb0ELb1ELb1ELb1ELb0ELb0ELb0ELb0ELi2ELi4ELi4ELi4ELb0EEENS1_24CollectiveEpilogueBwdGQAISA_fSD_Li256ELb1ELb0EEENS1_19SingleTileSchedulerILb1ELb0ELb0ELi128EEEEEEEEEvNT_6ParamsE$_ZN4cute3eso3ESOILb1ELb0EJNS_6LayoutINS_5tupleIJNS3_IJNS_1CILi8EEENS4_ILi1EEEEEENS4_ILi4EEES6_EEENS3_IJNS3_IJS6_NS4_ILi0EEEEEENS4_ILi2048EEESA_EEEEEiEEC2ERKSE_RKi:
[----:B------:R-:W-:Y:S02]  /*a350*/  IADD3 R2, R15, -c[0x0][0x20], RZ ;  /* 0x800008000f027a10 */ /* 0x000fe40007ffe0ff */
[----:B------:R-:W-:-:S03]  /*a360*/  MOV R5, 0x0 ;  /* 0x0000000000057802 */ /* 0x000fc60000000f00 */
[----:B------:R1:W-:Y:S01]  /*a370*/  STL [R2], R3 ;  /* 0x0000000302007387 */ /* 0x0003e20000100800 */
[----:B------:R-:W-:Y:S05]  /*a380*/  RET.REL.NODEC R4 `(_ZN7cutlass13device_kernelIN5flash19enable_sm80_to_sm89INS1_16FlashAttnBwdSm80INS1_25CollectiveMainloopBwdSm80ILi2ELi2EN4cute5tupleIJNS5_1CILi128EEES8_NS7_ILi64EEEEEENS_10bfloat16_tEfNS_4arch4Sm80ELb0ELb1ELb1ELb1ELb0ELb0ELb0ELb0ELi2ELi4ELi4ELi4ELb0EEENS1_24CollectiveEpilogueBwdGQAISA_fSD_Li256ELb1ELb0EEENS1_19SingleTileSchedulerILb1ELb0ELb0ELi128EEEEEEEEEvNT_6ParamsE) ;  /* 0xffff5c7004007950 */ /* 0x000fea0003c3ffff */
        .type           $_ZN7cutlass13device_kernelIN5flash19enable_sm80_to_sm89INS1_16FlashAttnBwdSm80INS1_25CollectiveMainloopBwdSm80ILi2ELi2EN4cute5tupleIJNS5_1CILi128EEES8_NS7_ILi64EEEEEENS_10bfloat16_tEfNS_4arch4Sm80ELb0ELb1ELb1ELb1ELb0ELb0ELb0ELb0ELi2ELi4ELi4ELi4ELb0EEENS1_24CollectiveEpilogueBwdGQAISA_fSD_Li256ELb1ELb0EEENS1_19SingleTileSchedulerILb1ELb0ELb0ELi128EEEEEEEEEvNT_6ParamsE$_ZN4cute3eso3ESOILb1ELb0EJNS_6LayoutINS_5tupleIJNS3_IJNS_1CILi8EEENS4_ILi1EEEEEENS4_ILi4EEES8_EEENS3_IJNS3_IJS6_NS4_ILi0EEEEEES5_NS4_ILi32EEEEEEEENS_10ViewEngineIPN7cutlass10bfloat16_tEEEEEC2ERKSE_RKSJ_,@function
        .size           $_ZN7cutlass13device_kernelIN5flash19enable_sm80_to_sm89INS1_16FlashAttnBwdSm80INS1_25CollectiveMainloopBwdSm80ILi2ELi2EN4cute5tupleIJNS5_1CILi128EEES8_NS7_ILi64EEEEEENS_10bfloat16_tEfNS_4arch4Sm80ELb0ELb1ELb1ELb1ELb0ELb0ELb0ELb0ELi2ELi4ELi4ELi4ELb0EEENS1_24CollectiveEpilogueBwdGQAISA_fSD_Li256ELb1ELb0EEENS1_19SingleTileSchedulerILb1ELb0ELb0ELi128EEEEEEEEEvNT_6ParamsE$_ZN4cute3eso3ESOILb1ELb0EJNS_6LayoutINS_5tupleIJNS3_IJNS_1CILi8EEENS4_ILi1EEEEEENS4_ILi4EEES8_EEENS3_IJNS3_IJS6_NS4_ILi0EEEEEES5_NS4_ILi32EEEEEEEENS_10ViewEngineIPN7cutlass10bfloat16_tEEEEEC2ERKSE_RKSJ_,($_ZN7cutlass13device_kernelIN5flash19enable_sm80_to_sm89INS1_16FlashAttnBwdSm80INS1_25CollectiveMainloopBwdSm80ILi2ELi2EN4cute5tupleIJNS5_1CILi128EEES8_NS7_ILi64EEEEEENS_10bfloat16_tEfNS_4arch4Sm80ELb0ELb1ELb1ELb1ELb0ELb0ELb0ELb0ELi2ELi4ELi4ELi4ELb0EEENS1_24CollectiveEpilogueBwdGQAISA_fSD_Li256ELb1ELb0EEENS1_19SingleTileSchedulerILb1ELb0ELb0ELi128EEEEEEEEEvNT_6ParamsE$_ZN4cute3eso3ESOILb1ELb0EJNS_6LayoutINS_5tupleIJNS_1CILi1EEENS3_IJNS4_ILi2EEES6_EEEEEENS3_IJNS4_ILi0EEENS3_IJNS4_ILi8EEENS4_ILi64EEEEEEEEEEENS_10ViewEngineINS_8smem_ptrIPfEEEEEEC2ERKSE_RKSJ_ - $_ZN7cutlass13device_kernelIN5flash19enable_sm80_to_sm89INS1_16FlashAttnBwdSm80INS1_25CollectiveMainloopBwdSm80ILi2ELi2EN4cute5tupleIJNS5_1CILi128EEES8_NS7_ILi64EEEEEENS_10bfloat16_tEfNS_4arch4Sm80ELb0ELb1ELb1ELb1ELb0ELb0ELb0ELb0ELi2ELi4ELi4ELi4ELb0EEENS1_24CollectiveEpilogueBwdGQAISA_fSD_Li256ELb1ELb0EEENS1_19SingleTileSchedulerILb1ELb0ELb0ELi128EEEEEEEEEvNT_6ParamsE$_ZN4cute3eso3ESOILb1ELb0EJNS_6LayoutINS_5tupleIJNS3_IJNS_1CILi8EEENS4_ILi1EEEEEENS4_ILi4EEES8_EEENS3_IJNS3_IJS6_NS4_ILi0EEEEEES5_NS4_ILi32EEEEEEEENS_10ViewEngineIPN7cutlass10bfloat16_tEEEEEC2ERKSE_RKSJ_)
$_ZN7cutlass13device_kernelIN5flash19enable_sm80_to_sm89INS1_16FlashAttnBwdSm80INS1_25CollectiveMainloopBwdSm80ILi2ELi2EN4cute5tupleIJNS5_1CILi128EEES8_NS7_ILi64EEEEEENS_10bfloat16_tEfNS_4arch4Sm80ELb0ELb1ELb1ELb1ELb0ELb0ELb0ELb0ELi2ELi4ELi4ELi4ELb0EEENS1_24CollectiveEpilogueBwdGQAISA_fSD_Li256ELb1ELb0EEENS1_19SingleTileSchedulerILb1ELb0ELb0ELi128EEEEEEEEEvNT_6ParamsE$_ZN4cute3eso3ESOILb1ELb0EJNS_6LayoutINS_5tupleIJNS3_IJNS_1CILi8EEENS4_ILi1EEEEEENS4_ILi4EEES8_EEENS3_IJNS3_IJS6_NS4_ILi0EEEEEES5_NS4_ILi32EEEEEEEENS_10ViewEngineIPN7cutlass10bfloat16_tEEEEEC2ERKSE_RKSJ_:
[----:B------:R-:W-:Y:S01]  /*a390*/  IADD3 R2, R25, -c[0x0][0x20], RZ ;  /* 0x8000080019027a10 */ /* 0x000fe20007ffe0ff */
[----:B------:R-:W-:Y:S01]  /*a3a0*/  IMAD.MOV.U32 R7, RZ, RZ, R3 ;  /* 0x000000ffff077224 */ /* 0x000fe200078e0003 */
[----:B------:R-:W-:-:S04]  /*a3b0*/  MOV R5, 0x0 ;  /* 0x0000000000057802 */ /* 0x000fc80000000f00 */
[----:B------:R1:W-:Y:S01]  /*a3c0*/  STL.64 [R2], R6 ;  /* 0x0000000602007387 */ /* 0x0003e20000100a00 */
[----:B------:R-:W-:Y:S05]  /*a3d0*/  RET.REL.NODEC R4 `(_ZN7cutlass13device_kernelIN5flash19enable_sm80_to_sm89INS1_16FlashAttnBwdSm80INS1_25CollectiveMainloopBwdSm80ILi2ELi2EN4cute5tupleIJNS5_1CILi128EEES8_NS7_ILi64EEEEEENS_10bfloat16_tEfNS_4arch4Sm80ELb0ELb1ELb1ELb1ELb0ELb0ELb0ELb0ELi2ELi4ELi4ELi4ELb0EEENS1_24CollectiveEpilogueBwdGQAISA_fSD_Li256ELb1ELb0EEENS1_19SingleTileSchedulerILb1ELb0ELb0ELi128EEEEEEEEEvNT_6ParamsE) ;  /* 0xffff5c2004007950 */ /* 0x000fea0003c3ffff */
        .type           $_ZN7cutlass13device_kernelIN5flash19enable_sm80_to_sm89INS1_16FlashAttnBwdSm80INS1_25CollectiveMainloopBwdSm80ILi2ELi2EN4cute5tupleIJNS5_1CILi128EEES8_NS7_ILi64EEEEEENS_10bfloat16_tEfNS_4arch4Sm80ELb0ELb1ELb1ELb1ELb0ELb0ELb0ELb0ELi2ELi4ELi4ELi4ELb0EEENS1_24CollectiveEpilogueBwdGQAISA_fSD_Li256ELb1ELb0EEENS1_19SingleTileSchedulerILb1ELb0ELb0ELi128EEEEEEEEEvNT_6ParamsE$_ZN4cute3eso3ESOILb1ELb0EJNS_6LayoutINS_5tupleIJNS_1CILi1EEENS3_IJNS4_ILi2EEES6_EEEEEENS3_IJNS4_ILi0EEENS3_IJNS4_ILi8EEENS4_ILi64EEEEEEEEEEENS_10ViewEngineINS_8smem_ptrIPfEEEEEEC2ERKSE_RKSJ_,@function
        .size           $_ZN7cutlass13device_kernelIN5flash19enable_sm80_to_sm89INS1_16FlashAttnBwdSm80INS1_25CollectiveMainloopBwdSm80ILi2ELi2EN4cute5tupleIJNS5_1CILi128EEES8_NS7_ILi64EEEEEENS_10bfloat16_tEfNS_4arch4Sm80ELb0ELb1ELb1ELb1ELb0ELb0ELb0ELb0ELi2ELi4ELi4ELi4ELb0EEENS1_24CollectiveEpilogueBwdGQAISA_fSD_Li256ELb1ELb0EEENS1_19SingleTileSchedulerILb1ELb0ELb0ELi128EEEEEEEEEvNT_6ParamsE$_ZN4cute3eso3ESOILb1ELb0EJNS_6LayoutINS_5tupleIJNS_1CILi1EEENS3_IJNS4_ILi2EEES6_EEEEEENS3_IJNS4_ILi0EEENS3_IJNS4_ILi8EEENS4_ILi64EEEEEEEEEEENS_10ViewEngineINS_8smem_ptrIPfEEEEEEC2ERKSE_RKSJ_,($_ZN7cutlass13device_kernelIN5flash19enable_sm80_to_sm89INS1_16FlashAttnBwdSm80INS1_25CollectiveMainloopBwdSm80ILi2ELi2EN4cute5tupleIJNS5_1CILi128EEES8_NS7_ILi64EEEEEENS_10bfloat16_tEfNS_4arch4Sm80ELb0ELb1ELb1ELb1ELb0ELb0ELb0ELb0ELi2ELi4ELi4ELi4ELb0EEENS1_24CollectiveEpilogueBwdGQAISA_fSD_Li256ELb1ELb0EEENS1_19SingleTileSchedulerILb1ELb0ELb0ELi128EEEEEEEEEvNT_6ParamsE$_ZN4cute3eso3ESOILb1ELb0EJNS_6LayoutINS_5tupleIJNS_1CILi1EEENS4_ILi4EEEEEENS3_IJNS4_ILi0EEES5_EEEEENS_10ViewEngineIPfEEEEC2ERKSA_RKSD_ - $_ZN7cutlass13device_kernelIN5flash19enable_sm80_to_sm89INS1_16FlashAttnBwdSm80INS1_25CollectiveMainloopBwdSm80ILi2ELi2EN4cute5tupleIJNS5_1CILi128EEES8_NS7_ILi64EEEEEENS_10bfloat16_tEfNS_4arch4Sm80ELb0ELb1ELb1ELb1ELb0ELb0ELb0ELb0ELi2ELi4ELi4ELi4ELb0EEENS1_24CollectiveEpilogueBwdGQAISA_fSD_Li256ELb1ELb0EEENS1_19SingleTileSchedulerILb1ELb0ELb0ELi128EEEEEEEEEvNT_6ParamsE$_ZN4cute3eso3ESOILb1ELb0EJNS_6LayoutINS_5tupleIJNS_1CILi1EEENS3_IJNS4_ILi2EEES6_EEEEEENS3_IJNS4_ILi0EEENS3_IJNS4_ILi8EEENS4_ILi64EEEEEEEEEEENS_10ViewEngineINS_8smem_ptrIPfEEEEEEC2ERKSE_RKSJ_)
$_ZN7cutlass13device_kernelIN5flash19enable_sm80_to_sm89INS1_16FlashAttnBwdSm80INS1_25CollectiveMainloopBwdSm80ILi2ELi2EN4cute5tupleIJNS5_1CILi128EEES8_NS7_ILi64EEEEEENS_10bfloat16_tEfNS_4arch4Sm80ELb0ELb1ELb1ELb1ELb0ELb0ELb0ELb0ELi2ELi4ELi4ELi4ELb0EEENS1_24CollectiveEpilogueBwdGQAISA_fSD_Li256ELb1ELb0EEENS1_19SingleTileSchedulerILb1ELb0ELb0ELi128EEEEEEEEEvNT_6ParamsE$_ZN4cute3eso3ESOILb1ELb0EJNS_6LayoutINS_5tupleIJNS_1CILi1EEENS3_IJNS4_ILi2EEES6_EEEEEENS3_IJNS4_ILi0EEENS3_IJNS4_ILi8EEENS4_ILi64EEEEEEEEEEENS_10ViewEngineINS_8smem_ptrIPfEEEEEEC2ERKSE_RKSJ_:
[----:B------:R-:W-:Y:S01]  /*a3e0*/  IADD3 R3, R25, -c[0x0][0x20], RZ ;  /* 0x8000080019037a10 */ /* 0x000fe20007ffe0ff */
[----:B------:R-:W-:Y:S01]  /*a3f0*/  IMAD.MOV.U32 R8, RZ, RZ, R2 ;  /* 0x000000ffff087224 */ /* 0x000fe200078e0002 */
[----:B------:R-:W-:Y:S01]  /*a400*/  MOV R10, R6 ;  /* 0x00000006000a7202 */ /* 0x000fe20000000f00 */
[----:B------:R-:W-:-:S03]  /*a410*/  IMAD.MOV.U32 R11, RZ, RZ, 0x0 ;  /* 0x00000000ff0b7424 */ /* 0x000fc600078e00ff */
[----:B------:R1:W-:Y:S01]  /*a420*/  STL.64 [R3], R8 ;  /* 0x0000000803007387 */ /* 0x0003e20000100a00 */
[----:B------:R-:W-:Y:S05]  /*a430*/  RET.REL.NODEC R10 `(_ZN7cutlass13device_kernelIN5flash19enable_sm80_to_sm89INS1_16FlashAttnBwdSm80INS1_25CollectiveMainloopBwdSm80ILi2ELi2EN4cute5tupleIJNS5_1CILi128EEES8_NS7_ILi64EEEEEENS_10bfloat16_tEfNS_4arch4Sm80ELb0ELb1ELb1ELb1ELb0ELb0ELb0ELb0ELi2ELi4ELi4ELi4ELb0EEENS1_24CollectiveEpilogueBwdGQAISA_fSD_Li256ELb1ELb0EEENS1_19SingleTileSchedulerILb1ELb0ELb0ELi128EEEEEEEEEvNT_6ParamsE) ;  /* 0xffff5bc00a007950 */ /* 0x000fea0003c3ffff */
        .type           $_ZN7cutlass13device_kernelIN5flash19enable_sm80_to_sm89INS1_16FlashAttnBwdSm80INS1_25CollectiveMainloopBwdSm80ILi2ELi2EN4cute5tupleIJNS5_1CILi128EEES8_NS7_ILi64EEEEEENS_10bfloat16_tEfNS_4arch4Sm80ELb0ELb1ELb1ELb1ELb0ELb0ELb0ELb0ELi2ELi4ELi4ELi4ELb0EEENS1_24CollectiveEpilogueBwdGQAISA_fSD_Li256ELb1ELb0EEENS1_19SingleTileSchedulerILb1ELb0ELb0ELi128EEEEEEEEEvNT_6ParamsE$_ZN4cute3eso3ESOILb1ELb0EJNS_6LayoutINS_5tupleIJNS_1CILi1EEENS4_ILi4EEEEEENS3_IJNS4_ILi0EEES5_EEEEENS_10ViewEngineIPfEEEEC2ERKSA_RKSD_,@function
        .size           $_ZN7cutlass13device_kernelIN5flash19enable_sm80_to_sm89INS1_16FlashAttnBwdSm80INS1_25CollectiveMainloopBwdSm80ILi2ELi2EN4cute5tupleIJNS5_1CILi128EEES8_NS7_ILi64EEEEEENS_10bfloat16_tEfNS_4arch4Sm80ELb0ELb1ELb1ELb1ELb0ELb0ELb0ELb0ELi2ELi4ELi4ELi4ELb0EEENS1_24CollectiveEpilogueBwdGQAISA_fSD_Li256ELb1ELb0EEENS1_19SingleTileSchedulerILb1ELb0ELb0ELi128EEEEEEEEEvNT_6ParamsE$_ZN4cute3eso3ESOILb1ELb0EJNS_6LayoutINS_5tupleIJNS_1CILi1EEENS4_ILi4EEEEEENS3_IJNS4_ILi0EEES5_EEEEENS_10ViewEngineIPfEEEEC2ERKSA_RKSD_,($_ZN7cutlass13device_kernelIN5flash19enable_sm80_to_sm89INS1_16FlashAttnBwdSm80INS1_25CollectiveMainloopBwdSm80ILi2ELi2EN4cute5tupleIJNS5_1CILi128EEES8_NS7_ILi64EEEEEENS_10bfloat16_tEfNS_4arch4Sm80ELb0ELb1ELb1ELb1ELb0ELb0ELb0ELb0ELi2ELi4ELi4ELi4ELb0EEENS1_24CollectiveEpilogueBwdGQAISA_fSD_Li256ELb1ELb0EEENS1_19SingleTileSchedulerILb1ELb0ELb0ELi128EEEEEEEEEvNT_6ParamsE$_ZN4cute3eso3ESOILb1ELb0EJNS_6LayoutINS_5tupleIJNS_1CILi4EEEEEENS3_IJNS4_ILi1EEEEEEEENS_10ViewEngineIPfEEEEC2ERKS9_RKSC_ - $_ZN7cutlass13device_kernelIN5flash19enable_sm80_to_sm89INS1_16FlashAttnBwdSm80INS1_25CollectiveMainloopBwdSm80ILi2ELi2EN4cute5tupleIJNS5_1CILi128EEES8_NS7_ILi64EEEEEENS_10bfloat16_tEfNS_4arch4Sm80ELb0ELb1ELb1ELb1ELb0ELb0ELb0ELb0ELi2ELi4ELi4ELi4ELb0EEENS1_24CollectiveEpilogueBwdGQAISA_fSD_Li256ELb1ELb0EEENS1_19SingleTileSchedulerILb1ELb0ELb0ELi128EEEEEEEEEvNT_6ParamsE$_ZN4cute3eso3ESOILb1ELb0EJNS_6LayoutINS_5tupleIJNS_1CILi1EEENS4_ILi4EEEEEENS3_IJNS4_ILi0EEES5_EEEEENS_10ViewEngineIPfEEEEC2ERKSA_RKSD_)
$_ZN7cutlass13device_kernelIN5flash19enable_sm80_to_sm89INS1_16FlashAttnBwdSm80INS1_25CollectiveMainloopBwdSm80ILi2ELi2EN4cute5tupleIJNS5_1CILi128EEES8_NS7_ILi64EEEEEENS_10bfloat16_tEfNS_4arch4Sm80ELb0ELb1ELb1ELb1ELb0ELb0ELb0ELb0ELi2ELi4ELi4ELi4ELb0EEENS1_24CollectiveEpilogueBwdGQAISA_fSD_Li256ELb1ELb0EEENS1_19SingleTileSchedulerILb1ELb0ELb0ELi128EEEEEEEEEvNT_6ParamsE$_ZN4cute3eso3ESOILb1ELb0EJNS_6LayoutINS_5tupleIJNS_1CILi1EEENS4_ILi4EEEEEENS3_IJNS4_ILi0EEES5_EEEEENS_10ViewEngineIPfEEEEC2ERKSA_RKSD_:
[----:B------:R-:W-:Y:S01]  /*a440*/  IADD3 R5, R25, -c[0x0][0x20], RZ ;  /* 0x8000080019057a10 */ /* 0x000fe20007ffe0ff */
[----:B------:R-:W-:Y:S01]  /*a450*/  IMAD.MOV.U32 R8, RZ, RZ, R16 ;  /* 0x000000ffff087224 */ /* 0x000fe200078e0010 */
[----:B------:R-:W-:Y:S01]  /*a460*/  MOV R10, R6 ;  /* 0x00000006000a7202 */ /* 0x000fe20000000f00 */
[----:B------:R-:W-:-:S03]  /*a470*/  IMAD.MOV.U32 R11, RZ, RZ, 0x0 ;  /* 0x00000000ff0b7424 */ /* 0x000fc600078e00ff */
[----:B------:R1:W-:Y:S01]  /*a480*/  STL.64 [R5], R8 ;  /* 0x0000000805007387 */ /* 0x0003e20000100a00 */
[----:B------:R-:W-:Y:S05]  /*a490*/  RET.REL.NODEC R10 `(_ZN7cutlass13device_kernelIN5flash19enable_sm80_to_sm89INS1_16FlashAttnBwdSm80INS1_25CollectiveMainloopBwdSm80ILi2ELi2EN4cute5tupleIJNS5_1CILi128EEES8_NS7_ILi64EEEEEENS_10bfloat16_tEfNS_4arch4Sm80ELb0ELb1ELb1ELb1ELb0ELb0ELb0ELb0ELi2ELi4ELi4ELi4ELb0EEENS1_24CollectiveEpilogueBwdGQAISA_fSD_Li256ELb1ELb0EEENS1_19SingleTileSchedulerILb1ELb0ELb0ELi128EEEEEEEEEvNT_6ParamsE) ;  /* 0xffff5b600a007950 */ /* 0x000fea0003c3ffff */
        .type           $_ZN7cutlass13device_kernelIN5flash19enable_sm80_to_sm89INS1_16FlashAttnBwdSm80INS1_25CollectiveMainloopBwdSm80ILi2ELi2EN4cute5tupleIJNS5_1CILi128EEES8_NS7_ILi64EEEEEENS_10bfloat16_tEfNS_4arch4Sm80ELb0ELb1ELb1ELb1ELb0ELb0ELb0ELb0ELi2ELi4ELi4ELi4ELb0EEENS1_24CollectiveEpilogueBwdGQAISA_fSD_Li256ELb1ELb0EEENS1_19SingleTileSchedulerILb1ELb0ELb0ELi128EEEEEEEEEvNT_6ParamsE$_ZN4cute3eso3ESOILb1ELb0EJNS_6LayoutINS_5tupleIJNS_1CILi4EEEEEENS3_IJNS4_ILi1EEEEEEEENS_10ViewEngineIPfEEEEC2ERKS9_RKSC_,@function
        .size           $_ZN7cutlass13device_kernelIN5flash19enable_sm80_to_sm89INS1_16FlashAttnBwdSm80INS1_25CollectiveMainloopBwdSm80ILi2ELi2EN4cute5tupleIJNS5_1CILi128EEES8_NS7_ILi64EEEEEENS_10bfloat16_tEfNS_4arch4Sm80ELb0ELb1ELb1ELb1ELb0ELb0ELb0ELb0ELi2ELi4ELi4ELi4ELb0EEENS1_24CollectiveEpilogueBwdGQAISA_fSD_Li256ELb1ELb0EEENS1_19SingleTileSchedulerILb1ELb0ELb0ELi128EEEEEEEEEvNT_6ParamsE$_ZN4cute3eso3ESOILb1ELb0EJNS_6LayoutINS_5tupleIJNS_1CILi4EEEEEENS3_IJNS4_ILi1EEEEEEEENS_10ViewEngineIPfEEEEC2ERKS9_RKSC_,($_ZN7cutlass13device_kernelIN5flash19enable_sm80_to_sm89INS1_16FlashAttnBwdSm80INS1_25CollectiveMainloopBwdSm80ILi2ELi2EN4cute5tupleIJNS5_1CILi128EEES8_NS7_ILi64EEEEEENS_10bfloat16_tEfNS_4arch4Sm80ELb0ELb1ELb1ELb1ELb0ELb0ELb0ELb0ELi2ELi4ELi4ELi4ELb0EEENS1_24CollectiveEpilogueBwdGQAISA_fSD_Li256ELb1ELb0EEENS1_19SingleTileSchedulerILb1ELb0ELb0ELi128EEEEEEEEEvNT_6ParamsE$_ZN4cute3eso3ESOILb1ELb0EJNS_7SwizzleILi3ELi3ELi3EEENS_9MixedBitsILj0ELj432EEENS_6LayoutINS_5tupleIJNS7_IJNS_1CILi2EEES9_S9_EEES9_NS8_ILi8EEEEEENS7_IJNS7_IJNS8_ILi64EEESB_NS8_ILi512EEEEEENS8_ILi8192EEENS8_ILi1024EEEEEEEEEEC2ERKS3_RKS5_RKSJ_ - $_ZN7cutlass13device_kernelIN5flash19enable_sm80_to_sm89INS1_16FlashAttnBwdSm80INS1_25CollectiveMainloopBwdSm80ILi2ELi2EN4cute5tupleIJNS5_1CILi128EEES8_NS7_ILi64EEEEEENS_10bfloat16_tEfNS_4arch4Sm80ELb0ELb1ELb1ELb1ELb0ELb0ELb0ELb0ELi2ELi4ELi4ELi4ELb0EEENS1_24CollectiveEpilogueBwdGQAISA_fSD_Li256ELb1ELb0EEENS1_19SingleTileSchedulerILb1ELb0ELb0ELi128EEEEEEEEEvNT_6ParamsE$_ZN4cute3eso3ESOILb1ELb0EJNS_6LayoutINS_5tupleIJNS_1CILi4EEEEEENS3_IJNS4_ILi1EEEEEEEENS_10ViewEngineIPfEEEEC2ERKS9_RKSC_)
$_ZN7cutlass13device_kernelIN5flash19enable_sm80_to_sm89INS1_16FlashAttnBwdSm80INS1_25CollectiveMainloopBwdSm80ILi2ELi2EN4cute5tupleIJNS5_1CILi128EEES8_NS7_ILi64EEEEEENS_10bfloat16_tEfNS_4arch4Sm80ELb0ELb1ELb1ELb1ELb0ELb0ELb0ELb0ELi2ELi4ELi4ELi4ELb0EEENS1_24CollectiveEpilogueBwdGQAISA_fSD_Li256ELb1ELb0EEENS1_19SingleTileSchedulerILb1ELb0ELb0ELi128EEEEEEEEEvNT_6ParamsE$_ZN4cute3eso3ESOILb1ELb0EJNS_6LayoutINS_5tupleIJNS_1CILi4EEEEEENS3_IJNS4_ILi1EEEEEEEENS_10ViewEngineIPfEEEEC2ERKS9_RKSC_:
[----:B------:R-:W-:Y:S01]  /*a4a0*/  IADD3 R2, R25, -c[0x0][0x20], RZ ;  /* 0x8000080019027a10 */ /* 0x000fe20007ffe0ff */
[----:B------:R-:W-:Y:S01]  /*a4b0*/  IMAD.MOV.U32 R8, RZ, RZ, R6 ;  /* 0x000000ffff087224 */ /* 0x000fe200078e0006 */
[----:B------:R-:W-:-:S03]  /*a4c0*/  MOV R9, 0x0 ;  /* 0x0000000000097802 */ /* 0x000fc60000000f00 */
[----:B------:R1:W-:Y:S01]  /*a4d0*/  STL.64 [R2], R12 ;  /* 0x0000000c02007387 */ /* 0x0003e20000100a00 */
[----:B------:R-:W-:Y:S05]  /*a4e0*/  RET.REL.NODEC R8 `(_ZN7cutlass13device_kernelIN5flash19enable_sm80_to_sm89INS1_16FlashAttnBwdSm80INS1_25CollectiveMainloopBwdSm80ILi2ELi2EN4cute5tupleIJNS5_1CILi128EEES8_NS7_ILi64EEEEEENS_10bfloat16_tEfNS_4arch4Sm80ELb0ELb1ELb1ELb1ELb0ELb0ELb0ELb0ELi2ELi4ELi4ELi4ELb0EEENS1_24CollectiveEpilogueBwdGQAISA_fSD_Li256ELb1ELb0EEENS1_19SingleTileSchedulerILb1ELb0ELb0ELi128EEEEEEEEEvNT_6ParamsE) ;  /* 0xffff5b1008007950 */ /* 0x000fea0003c3ffff */
        .type           $_ZN7cutlass13device_kernelIN5flash19enable_sm80_to_sm89INS1_16FlashAttnBwdSm80INS1_25CollectiveMainloopBwdSm80ILi2ELi2EN4cute5tupleIJNS5_1CILi128EEES8_NS7_ILi64EEEEEENS_10bfloat16_tEfNS_4arch4Sm80ELb0ELb1ELb1ELb1ELb0ELb0ELb0ELb0ELi2ELi4ELi4ELi4ELb0EEENS1_24CollectiveEpilogueBwdGQAISA_fSD_Li256ELb1ELb0EEENS1_19SingleTileSchedulerILb1ELb0ELb0ELi128EEEEEEEEEvNT_6ParamsE$_ZN4cute3eso3ESOILb1ELb0EJNS_7SwizzleILi3ELi3ELi3EEENS_9MixedBitsILj0ELj432EEENS_6LayoutINS_5tupleIJNS7_IJNS_1CILi2EEES9_S9_EEES9_NS8_ILi8EEEEEENS7_IJNS7_IJNS8_ILi64EEESB_NS8_ILi512EEEEEENS8_ILi8192EEENS8_ILi1024EEEEEEEEEEC2ERKS3_RKS5_RKSJ_,@function
        .size           $_ZN7cutlass13device_kernelIN5flash19enable_sm80_to_sm89INS1_16FlashAttnBwdSm80INS1_25CollectiveMainloopBwdSm80ILi2ELi2EN4cute5tupleIJNS5_1CILi128EEES8_NS7_ILi64EEEEEENS_10bfloat16_tEfNS_4arch4Sm80ELb0ELb1ELb1ELb1ELb0ELb0ELb0ELb0ELi2ELi4ELi4ELi4ELb0EEENS1_24CollectiveEpilogueBwdGQAISA_fSD_Li256ELb1ELb0EEENS1_19SingleTileSchedulerILb1ELb0ELb0ELi128EEEEEEEEEvNT_6ParamsE$_ZN4cute3eso3ESOILb1ELb0EJNS_7SwizzleILi3ELi3ELi3EEENS_9MixedBitsILj0ELj432EEENS_6LayoutINS_5tupleIJNS7_IJNS_1CILi2EEES9_S9_EEES9_NS8_ILi8EEEEEENS7_IJNS7_IJNS8_ILi64EEESB_NS8_ILi512EEEEEENS8_ILi8192EEENS8_ILi1024EEEEEEEEEEC2ERKS3_RKS5_RKSJ_,($_ZN7cutlass13device_kernelIN5flash19enable_sm80_to_sm89INS1_16FlashAttnBwdSm80INS1_25CollectiveMainloopBwdSm80ILi2ELi2EN4cute5tupleIJNS5_1CILi128EEES8_NS7_ILi64EEEEEENS_10bfloat16_tEfNS_4arch4Sm80ELb0ELb1ELb1ELb1ELb0ELb0ELb0ELb0ELi2ELi4ELi4ELi4ELb0EEENS1_24CollectiveEpilogueBwdGQAISA_fSD_Li256ELb1ELb0EEENS1_19SingleTileSchedulerILb1ELb0ELb0ELi128EEEEEEEEEvNT_6ParamsE$_ZN4cute5tupleIJNS0_IJNS0_IJNS0_IJNS_1CILi8EEENS1_ILi1EEEEEENS0_IJS3_S3_EEEEEENS0_IJS3_NS1_ILi2EEEEEEEEENS0_IJNS0_IJNS0_IJS3_NS1_ILi0EEEEEENS0_IJSA_SA_EEEEEENS0_IJSA_iEEEEEEEEC2ERKS9_RKSF_ - $_ZN7cutlass13device_kernelIN5flash19enable_sm80_to_sm89INS1_16FlashAttnBwdSm80INS1_25CollectiveMainloopBwdSm80ILi2ELi2EN4cute5tupleIJNS5_1CILi128EEES8_NS7_ILi64EEEEEENS_10bfloat16_tEfNS_4arch4Sm80ELb0ELb1ELb1ELb1ELb0ELb0ELb0ELb0ELi2ELi4ELi4ELi4ELb0EEENS1_24CollectiveEpilogueBwdGQAISA_fSD_Li256ELb1ELb0EEENS1_19SingleTileSchedulerILb1ELb0ELb0ELi128EEEEEEEEEvNT_6ParamsE$_ZN4cute3eso3ESOILb1ELb0EJNS_7SwizzleILi3ELi3ELi3EEENS_9MixedBitsILj0ELj432EEENS_6LayoutINS_5tupleIJNS7_IJNS_1CILi2EEES9_S9_EEES9_NS8_ILi8EEEEEENS7_IJNS7_IJNS8_ILi64EEESB_NS8_ILi512EEEEEENS8_ILi8192EEENS8_ILi1024EEEEEEEEEEC2ERKS3_RKS5_RKSJ_)
$_ZN7cutlass13device_kernelIN5flash19enable_sm80_to_sm89INS1_16FlashAttnBwdSm80INS1_25CollectiveMainloopBwdSm80ILi2ELi2EN4cute5tupleIJNS5_1CILi128EEES8_NS7_ILi64EEEEEENS_10bfloat16_tEfNS_4arch4Sm80ELb0ELb1ELb1ELb1ELb0ELb0ELb0ELb0ELi2ELi4ELi4ELi4ELb0EEENS1_24CollectiveEpilogueBwdGQAISA_fSD_Li256ELb1ELb0EEENS1_19SingleTileSchedulerILb1ELb0ELb0ELi128EEEEEEEEEvNT_6ParamsE$_ZN4cute3eso3ESOILb1ELb0EJNS_7SwizzleILi3ELi3ELi3EEENS_9MixedBitsILj0ELj432EEENS_6LayoutINS_5tupleIJNS7_IJNS_1CILi2EEES9_S9_EEES9_NS8_ILi8EEEEEENS7_IJNS7_IJNS8_ILi64EEESB_NS8_ILi512EEEEEENS8_ILi8192EEENS8_ILi1024EEEEEEEEEEC2ERKS3_RKS5_RKSJ_:
[----:B------:R-:W-:Y:S01]  /*a4f0*/  IADD3 R2, R25, -c[0x0][0x20], RZ ;  /* 0x8000080019027a10 */ /* 0x000fe20007ffe0ff */
[----:B------:R-:W-:Y:S01]  /*a500*/  IMAD.MOV.U32 R8, RZ, RZ, R6 ;  /* 0x000000ffff087224 */ /* 0x000fe200078e0006 */
[----:B------:R-:W-:-:S03]  /*a510*/  MOV R9, 0x0 ;  /* 0x0000000000097802 */ /* 0x000fc60000000f00 */
[----:B------:R1:W-:Y:S01]  /*a520*/  STL [R2], R3 ;  /* 0x0000000302007387 */ /* 0x0003e20000100800 */
[----:B------:R-:W-:Y:S05]  /*a530*/  RET.REL.NODEC R8 `(_ZN7cutlass13device_kernelIN5flash19enable_sm80_to_sm89INS1_16FlashAttnBwdSm80INS1_25CollectiveMainloopBwdSm80ILi2ELi2EN4cute5tupleIJNS5_1CILi128EEES8_NS7_ILi64EEEEEENS_10bfloat16_tEfNS_4arch4Sm80ELb0ELb1ELb1ELb1ELb0ELb0ELb0ELb0ELi2ELi4ELi4ELi4ELb0EEENS1_24CollectiveEpilogueBwdGQAISA_fSD_Li256ELb1ELb0EEENS1_19SingleTileSchedulerILb1ELb0ELb0ELi128EEEEEEEEEvNT_6ParamsE) ;  /* 0xffff5ac008007950 */ /* 0x000fea0003c3ffff */
        .type           $_ZN7cutlass13device_kernelIN5flash19enable_sm80_to_sm89INS1_16FlashAttnBwdSm80INS1_25CollectiveMainloopBwdSm80ILi2ELi2EN4cute5tupleIJNS5_1CILi128EEES8_NS7_ILi64EEEEEENS_10bfloat16_tEfNS_4arch4Sm80ELb0ELb1ELb1ELb1ELb0ELb0ELb0ELb0ELi2ELi4ELi4ELi4ELb0EEENS1_24CollectiveEpilogueBwdGQAISA_fSD_Li256ELb1ELb0EEENS1_19SingleTileSchedulerILb1ELb0ELb0ELi128EEEEEEEEEvNT_6ParamsE$_ZN4cute5tupleIJNS0_IJNS0_IJNS0_IJNS_1CILi8EEENS1_ILi1EEEEEENS0_IJS3_S3_EEEEEENS0_IJS3_NS1_ILi2EEEEEEEEENS0_IJNS0_IJNS0_IJS3_NS1_ILi0EEEEEENS0_IJSA_SA_EEEEEENS0_IJSA_iEEEEEEEEC2ERKS9_RKSF_,@function
        .size           $_ZN7cutlass13device_kernelIN5flash19enable_sm80_to_sm89INS1_16FlashAttnBwdSm80INS1_25CollectiveMainloopBwdSm80ILi2ELi2EN4cute5tupleIJNS5_1CILi128EEES8_NS7_ILi64EEEEEENS_10bfloat16_tEfNS_4arch4Sm80ELb0ELb1ELb1ELb1ELb0ELb0ELb0ELb0ELi2ELi4ELi4ELi4ELb0EEENS1_24CollectiveEpilogueBwdGQAISA_fSD_Li256ELb1ELb0EEENS1_19SingleTileSchedulerILb1ELb0ELb0ELi128EEEEEEEEEvNT_6ParamsE$_ZN4cute5tupleIJNS0_IJNS0_IJNS0_IJNS_1CILi8EEENS1_ILi1EEEEEENS0_IJS3_S3_EEEEEENS0_IJS3_NS1_ILi2EEEEEEEEENS0_IJNS0_IJNS0_IJS3_NS1_ILi0EEEEEENS0_IJSA_SA_EEEEEENS0_IJSA_iEEEEEEEEC2ERKS9_RKSF_,($_ZN7cutlass13device_kernelIN5flash19enable_sm80_to_sm89INS1_16FlashAttnBwdSm80INS1_25CollectiveMainloopBwdSm80ILi2ELi2EN4cute5tupleIJNS5_1CILi128EEES8_NS7_ILi64EEEEEENS_10bfloat16_tEfNS_4arch4Sm80ELb0ELb1ELb1ELb1ELb0ELb0ELb0ELb0ELi2ELi4ELi4ELi4ELb0EEENS1_24CollectiveEpilogueBwdGQAISA_fSD_Li256ELb1ELb0EEENS1_19SingleTileSchedulerILb1ELb0ELb0ELi128EEEEEEEEEvNT_6ParamsE$_ZN4cute5tupleIJNS0_IJNS0_IJNS0_IJNS_1CILi8EEENS1_ILi1EEEEEES3_EEENS0_IJNS0_IJS3_S3_EEENS1_ILi2EEEEEEEEENS0_IJNS0_IJNS0_IJS3_NS1_ILi0EEEEEESA_EEENS0_IJNS0_IJSA_SA_EEEiEEEEEEEEC2ERKS9_RKSF_ - $_ZN7cutlass13device_kernelIN5flash19enable_sm80_to_sm89INS1_16FlashAttnBwdSm80INS1_25CollectiveMainloopBwdSm80ILi2ELi2EN4cute5tupleIJNS5_1CILi128EEES8_NS7_ILi64EEEEEENS_10bfloat16_tEfNS_4arch4Sm80ELb0ELb1ELb1ELb1ELb0ELb0ELb0ELb0ELi2ELi4ELi4ELi4ELb0EEENS1_24CollectiveEpilogueBwdGQAISA_fSD_Li256ELb1ELb0EEENS1_19SingleTileSchedulerILb1ELb0ELb0ELi128EEEEEEEEEvNT_6ParamsE$_ZN4cute5tupleIJNS0_IJNS0_IJNS0_IJNS_1CILi8EEENS1_ILi1EEEEEENS0_IJS3_S3_EEEEEENS0_IJS3_NS1_ILi2EEEEEEEEENS0_IJNS0_IJNS0_IJS3_NS1_ILi0EEEEEENS0_IJSA_SA_EEEEEENS0_IJSA_iEEEEEEEEC2ERKS9_RKSF_)
$_ZN7cutlass13device_kernelIN5flash19enable_sm80_to_sm89INS1_16FlashAttnBwdSm80INS1_25CollectiveMainloopBwdSm80ILi2ELi2EN4cute5tupleIJNS5_1CILi128EEES8_NS7_ILi64EEEEEENS_10bfloat16_tEfNS_4arch4Sm80ELb0ELb1ELb1ELb1ELb0ELb0ELb0ELb0ELi2ELi4ELi4ELi4ELb0EEENS1_24CollectiveEpilogueBwdGQAISA_fSD_Li256ELb1ELb0EEENS1_19SingleTileSchedulerILb1ELb0ELb0ELi128EEEEEEEEEvNT_6ParamsE$_ZN4cute5tupleIJNS0_IJNS0_IJNS0_IJNS_1CILi8EEENS1_ILi1EEEEEENS0_IJS3_S3_EEEEEENS0_IJS3_NS1_ILi2EEEEEEEEENS0_IJNS0_IJNS0_IJS3_NS1_ILi0EEEEEENS0_IJSA_SA_EEEEEENS0_IJSA_iEEEEEEEEC2ERKS9_RKSF_:
[----:B------:R-:W-:Y:S02]  /*a540*/  MOV R6, 0xa560 ;  /* 0x0000a56000067802 */ /* 0x000fe40000000f00 */
[----:B------:R-:W-:Y:S05]  /*a550*/  CALL.REL.NOINC `($_ZN7cutlass13device_kernelIN5flash19enable_sm80_to_sm89INS1_16FlashAttnBwdSm80INS1_25CollectiveMainloopBwdSm80ILi2ELi2EN4cute5tupleIJNS5_1CILi128EEES8_NS7_ILi64EEEEEENS_10bfloat16_tEfNS_4arch4Sm80ELb0ELb1ELb1ELb1ELb0ELb0ELb0ELb0ELi2ELi4ELi4ELi4ELb0EEENS1_24CollectiveEpilogueBwdGQAISA_fSD_Li256ELb1ELb0EEENS1_19SingleTileSchedulerILb1ELb0ELb0ELi128EEEEEEEEEvNT_6ParamsE$_ZN4cute3eso3ESOILb1ELb0EJNS_5tupleIJNS2_IJNS2_IJNS_1CILi8EEENS3_ILi1EEEEEENS2_IJS5_S5_EEEEEENS2_IJS5_NS3_ILi2EEEEEEEEENS2_IJNS2_IJNS2_IJS5_NS3_ILi0EEEEEENS2_IJSC_SC_EEEEEENS2_IJSC_iEEEEEEEEC2ERKSB_RKSH_) ;  /* 0xffffdb2000007944 */ /* 0x000fea0003c3ffff */
[----:B------:R-:W-:-:S04]  /*a560*/  MOV R5, 0x0 ;  /* 0x0000000000057802 */ /* 0x000fc80000000f00 */
[----:B------:R-:W-:Y:S05]  /*a570*/  RET.REL.NODEC R4 `(_ZN7cutlass13device_kernelIN5flash19enable_sm80_to_sm89INS1_16FlashAttnBwdSm80INS1_25CollectiveMainloopBwdSm80ILi2ELi2EN4cute5tupleIJNS5_1CILi128EEES8_NS7_ILi64EEEEEENS_10bfloat16_tEfNS_4arch4Sm80ELb0ELb1ELb1ELb1ELb0ELb0ELb0ELb0ELi2ELi4ELi4ELi4ELb0EEENS1_24CollectiveEpilogueBwdGQAISA_fSD_Li256ELb1ELb0EEENS1_19SingleTileSchedulerILb1ELb0ELb0ELi128EEEEEEEEEvNT_6ParamsE) ;  /* 0xffff5a8004007950 */ /* 0x000fea0003c3ffff */
        .type           $_ZN7cutlass13device_kernelIN5flash19enable_sm80_to_sm89INS1_16FlashAttnBwdSm80INS1_25CollectiveMainloopBwdSm80ILi2ELi2EN4cute5tupleIJNS5_1CILi128EEES8_NS7_ILi64EEEEEENS_10bfloat16_tEfNS_4arch4Sm80ELb0ELb1ELb1ELb1ELb0ELb0ELb0ELb0ELi2ELi4ELi4ELi4ELb0EEENS1_24CollectiveEpilogueBwdGQAISA_fSD_Li256ELb1ELb0EEENS1_19SingleTileSchedulerILb1ELb0ELb0ELi128EEEEEEEEEvNT_6ParamsE$_ZN4cute5tupleIJNS0_IJNS0_IJNS0_IJNS_1CILi8EEENS1_ILi1EEEEEES3_EEENS0_IJNS0_IJS3_S3_EEENS1_ILi2EEEEEEEEENS0_IJNS0_IJNS0_IJS3_NS1_ILi0EEEEEESA_EEENS0_IJNS0_IJSA_SA_EEEiEEEEEEEEC2ERKS9_RKSF_,@function
        .size           $_ZN7cutlass13device_kernelIN5flash19enable_sm80_to_sm89INS1_16FlashAttnBwdSm80INS1_25CollectiveMainloopBwdSm80ILi2ELi2EN4cute5tupleIJNS5_1CILi128EEES8_NS7_ILi64EEEEEENS_10bfloat16_tEfNS_4arch4Sm80ELb0ELb1ELb1ELb1ELb0ELb0ELb0ELb0ELi2ELi4ELi4ELi4ELb0EEENS1_24CollectiveEpilogueBwdGQAISA_fSD_Li256ELb1ELb0EEENS1_19SingleTileSchedulerILb1ELb0ELb0ELi128EEEEEEEEEvNT_6ParamsE$_ZN4cute5tupleIJNS0_IJNS0_IJNS0_IJNS_1CILi8EEENS1_ILi1EEEEEES3_EEENS0_IJNS0_IJS3_S3_EEENS1_ILi2EEEEEEEEENS0_IJNS0_IJNS0_IJS3_NS1_ILi0EEEEEESA_EEENS0_IJNS0_IJSA_SA_EEEiEEEEEEEEC2ERKS9_RKSF_,($_ZN7cutlass13device_kernelIN5flash19enable_sm80_to_sm89INS1_16FlashAttnBwdSm80INS1_25CollectiveMainloopBwdSm80ILi2ELi2EN4cute5tupleIJNS5_1CILi128EEES8_NS7_ILi64EEEEEENS_10bfloat16_tEfNS_4arch4Sm80ELb0ELb1ELb1ELb1ELb0ELb0ELb0ELb0ELi2ELi4ELi4ELi4ELb0EEENS1_24CollectiveEpilogueBwdGQAISA_fSD_Li256ELb1ELb0EEENS1_19SingleTileSchedulerILb1ELb0ELb0ELi128EEEEEEEEEvNT_6ParamsE$_ZN4cute5tupleIJNS0_IJNS0_IJNS_1CILi1EEENS0_IJS2_NS1_ILi2EEES3_EEEEEES3_NS0_IJS3_S3_EEEEEENS0_IJNS0_IJNS1_ILi0EEENS0_IJS2_NS1_ILi256EEEiEEEEEENS1_ILi2048EEENS0_IJiNS1_ILi4096EEEEEEEEEEEC2ERKS7_RKSF_ - $_ZN7cutlass13device_kernelIN5flash19enable_sm80_to_sm89INS1_16FlashAttnBwdSm80INS1_25CollectiveMainloopBwdSm80ILi2ELi2EN4cute5tupleIJNS5_1CILi128EEES8_NS7_ILi64EEEEEENS_10bfloat16_tEfNS_4arch4Sm80ELb0ELb1ELb1ELb1ELb0ELb0ELb0ELb0ELi2ELi4ELi4ELi4ELb0EEENS1_24CollectiveEpilogueBwdGQAISA_fSD_Li256ELb1ELb0EEENS1_19SingleTileSchedulerILb1ELb0ELb0ELi128EEEEEEEEEvNT_6ParamsE$_ZN4cute5tupleIJNS0_IJNS0_IJNS0_IJNS_1CILi8EEENS1_ILi1EEEEEES3_EEENS0_IJNS0_IJS3_S3_EEENS1_ILi2EEEEEEEEENS0_IJNS0_IJNS0_IJS3_NS1_ILi0EEEEEESA_EEENS0_IJNS0_IJSA_SA_EEEiEEEEEEEEC2ERKS9_RKSF_)
$_ZN7cutlass13device_kernelIN5flash19enable_sm80_to_sm89INS1_16FlashAttnBwdSm80INS1_25CollectiveMainloopBwdSm80ILi2ELi2EN4cute5tupleIJNS5_1CILi128EEES8_NS7_ILi64EEEEEENS_10bfloat16_tEfNS_4arch4Sm80ELb0ELb1ELb1ELb1ELb0ELb0ELb0ELb0ELi2ELi4ELi4ELi4ELb0EEENS1_24CollectiveEpilogueBwdGQAISA_fSD_Li256ELb1ELb0EEENS1_19SingleTileSchedulerILb1ELb0ELb0ELi128EEEEEEEEEvNT_6ParamsE$_ZN4cute5tupleIJNS0_IJNS0_IJNS0_IJNS_1CILi8EEENS1_ILi1EEEEEES3_EEENS0_IJNS0_IJS3_S3_EEENS1_ILi2EEEEEEEEENS0_IJNS0_IJNS0_IJS3_NS1_ILi0EEEEEESA_EEENS0_IJNS0_IJSA_SA_EEEiEEEEEEEEC2ERKS9_RKSF_:
[----:B------:R-:W-:Y:S02]  /*a580*/  MOV R6, 0xa5a0 ;  /* 0x0000a5a000067802 */ /* 0x000fe40000000f00 */
[----:B------:R-:W-:Y:S05]  /*a590*/  CALL.REL.NOINC `($_ZN7cutlass13device_kernelIN5flash19enable_sm80_to_sm89INS1_16FlashAttnBwdSm80INS1_25CollectiveMainloopBwdSm80ILi2ELi2EN4cute5tupleIJNS5_1CILi128EEES8_NS7_ILi64EEEEEENS_10bfloat16_tEfNS_4arch4Sm80ELb0ELb1ELb1ELb1ELb0ELb0ELb0ELb0ELi2ELi4ELi4ELi4ELb0EEENS1_24CollectiveEpilogueBwdGQAISA_fSD_Li256ELb1ELb0EEENS1_19SingleTileSchedulerILb1ELb0ELb0ELi128EEEEEEEEEvNT_6ParamsE$_ZN4cute3eso3ESOILb1ELb0EJNS_5tupleIJNS2_IJNS2_IJNS_1CILi8EEENS3_ILi1EEEEEES5_EEENS2_IJNS2_IJS5_S5_EEENS3_ILi2EEEEEEEEENS2_IJNS2_IJNS2_IJS5_NS3_ILi0EEEEEESC_EEENS2_IJNS2_IJSC_SC_EEEiEEEEEEEEC2ERKSB_RKSH_) ;  /* 0xffffdb2000007944 */ /* 0x000fea0003c3ffff */
[----:B------:R-:W-:-:S04]  /*a5a0*/  MOV R5, 0x0 ;  /* 0x0000000000057802 */ /* 0x000fc80000000f00 */
[----:B------:R-:W-:Y:S05]  /*a5b0*/  RET.REL.NODEC R4 `(_ZN7cutlass13device_kernelIN5flash19enable_sm80_to_sm89INS1_16FlashAttnBwdSm80INS1_25CollectiveMainloopBwdSm80ILi2ELi2EN4cute5tupleIJNS5_1CILi128EEES8_NS7_ILi64EEEEEENS_10bfloat16_tEfNS_4arch4Sm80ELb0ELb1ELb1ELb1ELb0ELb0ELb0ELb0ELi2ELi4ELi4ELi4ELb0EEENS1_24CollectiveEpilogueBwdGQAISA_fSD_Li256ELb1ELb0EEENS1_19SingleTileSchedulerILb1ELb0ELb0ELi128EEEEEEEEEvNT_6ParamsE) ;  /* 0xffff5a4004007950 */ /* 0x000fea0003c3ffff */
        .type           $_ZN7cutlass13device_kernelIN5flash19enable_sm80_to_sm89INS1_16FlashAttnBwdSm80INS1_25CollectiveMainloopBwdSm80ILi2ELi2EN4cute5tupleIJNS5_1CILi128EEES8_NS7_ILi64EEEEEENS_10bfloat16_tEfNS_4arch4Sm80ELb0ELb1ELb1ELb1ELb0ELb0ELb0ELb0ELi2ELi4ELi4ELi4ELb0EEENS1_24CollectiveEpilogueBwdGQAISA_fSD_Li256ELb1ELb0EEENS1_19SingleTileSchedulerILb1ELb0ELb0ELi128EEEEEEEEEvNT_6ParamsE$_ZN4cute5tupleIJNS0_IJNS0_IJNS_1CILi1EEENS0_IJS2_NS1_ILi2EEES3_EEEEEES3_NS0_IJS3_S3_EEEEEENS0_IJNS0_IJNS1_ILi0EEENS0_IJS2_NS1_ILi256EEEiEEEEEENS1_ILi2048EEENS0_IJiNS1_ILi4096EEEEEEEEEEEC2ERKS7_RKSF_,@function
        .size           $_ZN7cutlass13device_kernelIN5flash19enable_sm80_to_sm89INS1_16FlashAttnBwdSm80INS1_25CollectiveMainloopBwdSm80ILi2ELi2EN4cute5tupleIJNS5_1CILi128EEES8_NS7_ILi64EEEEEENS_10bfloat16_tEfNS_4arch4Sm80ELb0ELb1ELb1ELb1ELb0ELb0ELb0ELb0ELi2ELi4ELi4ELi4ELb0EEENS1_24CollectiveEpilogueBwdGQAISA_fSD_Li256ELb1ELb0EEENS1_19SingleTileSchedulerILb1ELb0ELb0ELi128EEEEEEEEEvNT_6ParamsE$_ZN4cute5tupleIJNS0_IJNS0_IJNS_1CILi1EEENS0_IJS2_NS1_ILi2EEES3_EEEEEES3_NS0_IJS3_S3_EEEEEENS0_IJNS0_IJNS1_ILi0EEENS0_IJS2_NS1_ILi256EEEiEEEEEENS1_ILi2048EEENS0_IJiNS1_ILi4096EEEEEEEEEEEC2ERKS7_RKSF_,($_ZN7cutlass13device_kernelIN5flash19enable_sm80_to_sm89INS1_16FlashAttnBwdSm80INS1_25CollectiveMainloopBwdSm80ILi2ELi2EN4cute5tupleIJNS5_1CILi128EEES8_NS7_ILi64EEEEEENS_10bfloat16_tEfNS_4arch4Sm80ELb0ELb1ELb1ELb1ELb0ELb0ELb0ELb0ELi2ELi4ELi4ELi4ELb0EEENS1_24CollectiveEpilogueBwdGQAISA_fSD_Li256ELb1ELb0EEENS1_19SingleTileSchedulerILb1ELb0ELb0ELi128EEEEEEEEEvNT_6ParamsE$_ZN4cute5tupleIJNS0_IJNS0_IJNS_1CILi2EEES2_EEENS1_ILi8EEES3_EEENS0_IJNS0_IJNS1_ILi1EEEiEEENS1_ILi1024EEENS0_IJiiEEEEEEEEC2ERKS5_RKSA_ - $_ZN7cutlass13device_kernelIN5flash19enable_sm80_to_sm89INS1_16FlashAttnBwdSm80INS1_25CollectiveMainloopBwdSm80ILi2ELi2EN4cute5tupleIJNS5_1CILi128EEES8_NS7_ILi64EEEEEENS_10bfloat16_tEfNS_4arch4Sm80ELb0ELb1ELb1ELb1ELb0ELb0ELb0ELb0ELi2ELi4ELi4ELi4ELb0EEENS1_24CollectiveEpilogueBwdGQAISA_fSD_Li256ELb1ELb0EEENS1_19SingleTileSchedulerILb1ELb0ELb0ELi128EEEEEEEEEvNT_6ParamsE$_ZN4cute5tupleIJNS0_IJNS0_IJNS_1CILi1EEENS0_IJS2_NS1_ILi2EEES3_EEEEEES3_NS0_IJS3_S3_EEEEEENS0_IJNS0_IJNS1_ILi0EEENS0_IJS2_NS1_ILi256EEEiEEEEEENS1_ILi2048EEENS0_IJiNS1_ILi4096EEEEEEEEEEEC2ERKS7_RKSF_)
$_ZN7cutlass13device_kernelIN5flash19enable_sm80_to_sm89INS1_16FlashAttnBwdSm80INS1_25CollectiveMainloopBwdSm80ILi2ELi2EN4cute5tupleIJNS5_1CILi128EEES8_NS7_ILi64EEEEEENS_10bfloat16_tEfNS_4arch4Sm80ELb0ELb1ELb1ELb1ELb0ELb0ELb0ELb0ELi2ELi4ELi4ELi4ELb0EEENS1_24CollectiveEpilogueBwdGQAISA_fSD_Li256ELb1ELb0EEENS1_19SingleTileSchedulerILb1ELb0ELb0ELi128EEEEEEEEEvNT_6ParamsE$_ZN4cute5tupleIJNS0_IJNS0_IJNS_1CILi1EEENS0_IJS2_NS1_ILi2EEES3_EEEEEES3_NS0_IJS3_S3_EEEEEENS0_IJNS0_IJNS1_ILi0EEENS0_IJS2_NS1_ILi256EEEiEEEEEENS1_ILi2048EEENS0_IJiNS1_ILi4096EEEEEEEEEEEC2ERKS7_RKSF_:
[----:B------:R-:W-:Y:S02]  /*a5c0*/  MOV R6, 0xa5e0 ;  /* 0x0000a5e000067802 */ /* 0x000fe40000000f00 */
[----:B------:R-:W-:Y:S05]  /*a5d0*/  CALL.REL.NOINC `($_ZN7cutlass13device_kernelIN5flash19enable_sm80_to_sm89INS1_16FlashAttnBwdSm80INS1_25CollectiveMainloopBwdSm80ILi2ELi2EN4cute5tupleIJNS5_1CILi128EEES8_NS7_ILi64EEEEEENS_10bfloat16_tEfNS_4arch4Sm80ELb0ELb1ELb1ELb1ELb0ELb0ELb0ELb0ELi2ELi4ELi4ELi4ELb0EEENS1_24CollectiveEpilogueBwdGQAISA_fSD_Li256ELb1ELb0EEENS1_19SingleTileSchedulerILb1ELb0ELb0ELi128EEEEEEEEEvNT_6ParamsE$_ZN4cute3eso3ESOILb1ELb0EJNS_5tupleIJNS2_IJNS_1CILi1EEENS2_IJS4_NS3_ILi2EEES5_EEEEEES5_NS2_IJS5_S5_EEEEEENS2_IJNS2_IJNS3_ILi0EEENS2_IJS4_NS3_ILi256EEEiEEEEEENS3_ILi2048EEENS2_IJiNS3_ILi4096EEEEEEEEEEEC2ERKS9_RKSH_) ;  /* 0xffffdb2000007944 */ /* 0x000fea0003c3ffff */
[----:B-1----:R-:W-:-:S04]  /*a5e0*/  MOV R5, 0x0 ;  /* 0x0000000000057802 */ /* 0x002fc80000000f00 */
[----:B------:R-:W-:Y:S05]  /*a5f0*/  RET.REL.NODEC R4 `(_ZN7cutlass13device_kernelIN5flash19enable_sm80_to_sm89INS1_16FlashAttnBwdSm80INS1_25CollectiveMainloopBwdSm80ILi2ELi2EN4cute5tupleIJNS5_1CILi128EEES8_NS7_ILi64EEEEEENS_10bfloat16_tEfNS_4arch4Sm80ELb0ELb1ELb1ELb1ELb0ELb0ELb0ELb0ELi2ELi4ELi4ELi4ELb0EEENS1_24CollectiveEpilogueBwdGQAISA_fSD_Li256ELb1ELb0EEENS1_19SingleTileSchedulerILb1ELb0ELb0ELi128EEEEEEEEEvNT_6ParamsE) ;  /* 0xffff5a0004007950 */ /* 0x000fea0003c3ffff */
        .type           $_ZN7cutlass13device_kernelIN5flash19enable_sm80_to_sm89INS1_16FlashAttnBwdSm80INS1_25CollectiveMainloopBwdSm80ILi2ELi2EN4cute5tupleIJNS5_1CILi128EEES8_NS7_ILi64EEEEEENS_10bfloat16_tEfNS_4arch4Sm80ELb0ELb1ELb1ELb1ELb0ELb0ELb0ELb0ELi2ELi4ELi4ELi4ELb0EEENS1_24CollectiveEpilogueBwdGQAISA_fSD_Li256ELb1ELb0EEENS1_19SingleTileSchedulerILb1ELb0ELb0ELi128EEEEEEEEEvNT_6ParamsE$_ZN4cute5tupleIJNS0_IJNS0_IJNS_1CILi2EEES2_EEENS1_ILi8EEES3_EEENS0_IJNS0_IJNS1_ILi1EEEiEEENS1_ILi1024EEENS0_IJiiEEEEEEEEC2ERKS5_RKSA_,@function
        .size           $_ZN7cutlass13device_kernelIN5flash19enable_sm80_to_sm89INS1_16FlashAttnBwdSm80INS1_25CollectiveMainloopBwdSm80ILi2ELi2EN4cute5tupleIJNS5_1CILi128EEES8_NS7_ILi64EEEEEENS_10bfloat16_tEfNS_4arch4Sm80ELb0ELb1ELb1ELb1ELb0ELb0ELb0ELb0ELi2ELi4ELi4ELi4ELb0EEENS1_24CollectiveEpilogueBwdGQAISA_fSD_Li256ELb1ELb0EEENS1_19SingleTileSchedulerILb1ELb0ELb0ELi128EEEEEEEEEvNT_6ParamsE$_ZN4cute5tupleIJNS0_IJNS0_IJNS_1CILi2EEES2_EEENS1_ILi8EEES3_EEENS0_IJNS0_IJNS1_ILi1EEEiEEENS1_ILi1024EEENS0_IJiiEEEEEEEEC2ERKS5_RKSA_,($_ZN7cutlass13device_kernelIN5flash19enable_sm80_to_sm89INS1_16FlashAttnBwdSm80INS1_25CollectiveMainloopBwdSm80ILi2ELi2EN4cute5tupleIJNS5_1CILi128EEES8_NS7_ILi64EEEEEENS_10bfloat16_tEfNS_4arch4Sm80ELb0ELb1ELb1ELb1ELb0ELb0ELb0ELb0ELi2ELi4ELi4ELi4ELb0EEENS1_24CollectiveEpilogueBwdGQAISA_fSD_Li256ELb1ELb0EEENS1_19SingleTileSchedulerILb1ELb0ELb0ELi128EEEEEEEEEvNT_6ParamsE$_ZN4cute5tupleIJNS0_IJNS0_IJNS_1CILi2EEES2_EEES2_EEENS0_IJNS0_IJiiEEENS1_ILi8192EEEEEEEEC2ERKS4_RKS7_ - $_ZN7cutlass13device_kernelIN5flash19enable_sm80_to_sm89INS1_16FlashAttnBwdSm80INS1_25CollectiveMainloopBwdSm80ILi2ELi2EN4cute5tupleIJNS5_1CILi128EEES8_NS7_ILi64EEEEEENS_10bfloat16_tEfNS_4arch4Sm80ELb0ELb1ELb1ELb1ELb0ELb0ELb0ELb0ELi2ELi4ELi4ELi4ELb0EEENS1_24CollectiveEpilogueBwdGQAISA_fSD_Li256ELb1ELb0EEENS1_19SingleTileSchedulerILb1ELb0ELb0ELi128EEEEEEEEEvNT_6ParamsE$_ZN4cute5tupleIJNS0_IJNS0_IJNS_1CILi2EEES2_EEENS1_ILi8EEES3_EEENS0_IJNS0_IJNS1_ILi1EEEiEEENS1_ILi1024EEENS0_IJiiEEEEEEEEC2ERKS5_RKSA_)
$_ZN7cutlass13device_kernelIN5flash19enable_sm80_to_sm89INS1_16FlashAttnBwdSm80INS1_25CollectiveMainloopBwdSm80ILi2ELi2EN4cute5tupleIJNS5_1CILi128EEES8_NS7_ILi64EEEEEENS_10bfloat16_tEfNS_4arch4Sm80ELb0ELb1ELb1ELb1ELb0ELb0ELb0ELb0ELi2ELi4ELi4ELi4ELb0EEENS1_24CollectiveEpilogueBwdGQAISA_fSD_Li256ELb1ELb0EEENS1_19SingleTileSchedulerILb1ELb0ELb0ELi128EEEEEEEEEvNT_6ParamsE$_ZN4cute5tupleIJNS0_IJNS0_IJNS_1CILi2EEES2_EEENS1_ILi8EEES3_EEENS0_IJNS0_IJNS1_ILi1EEEiEEENS1_ILi1024EEENS0_IJiiEEEEEEEEC2ERKS5_RKSA_:
[----:B------:R-:W-:Y:S02]  /*a600*/  MOV R8, 0xa620 ;  /* 0x0000a62000087802 */ /* 0x000fe40000000f00 */
[----:B------:R-:W-:Y:S05]  /*a610*/  CALL.REL.NOINC `($_ZN7cutlass13device_kernelIN5flash19enable_sm80_to_sm89INS1_16FlashAttnBwdSm80INS1_25CollectiveMainloopBwdSm80ILi2ELi2EN4cute5tupleIJNS5_1CILi128EEES8_NS7_ILi64EEEEEENS_10bfloat16_tEfNS_4arch4Sm80ELb0ELb1ELb1ELb1ELb0ELb0ELb0ELb0ELi2ELi4ELi4ELi4ELb0EEENS1_24CollectiveEpilogueBwdGQAISA_fSD_Li256ELb1ELb0EEENS1_19SingleTileSchedulerILb1ELb0ELb0ELi128EEEEEEEEEvNT_6ParamsE$_ZN4cute3eso3ESOILb1ELb0EJNS_5tupleIJNS2_IJNS_1CILi2EEES4_EEENS3_ILi8EEES5_EEENS2_IJNS2_IJNS3_ILi1EEEiEEENS3_ILi1024EEENS2_IJiiEEEEEEEEC2ERKS7_RKSC_) ;  /* 0xffffdbc000007944 */ /* 0x000fea0003c3ffff */
[----:B------:R-:W-:-:S04]  /*a620*/  MOV R7, 0x0 ;  /* 0x0000000000077802 */ /* 0x000fc80000000f00 */
[----:B------:R-:W-:Y:S05]  /*a630*/  RET.REL.NODEC R6 `(_ZN7cutlass13device_kernelIN5flash19enable_sm80_to_sm89INS1_16FlashAttnBwdSm80INS1_25CollectiveMainloopBwdSm80ILi2ELi2EN4cute5tupleIJNS5_1CILi128EEES8_NS7_ILi64EEEEEENS_10bfloat16_tEfNS_4arch4Sm80ELb0ELb1ELb1ELb1ELb0ELb0ELb0ELb0ELi2ELi4ELi4ELi4ELb0EEENS1_24CollectiveEpilogueBwdGQAISA_fSD_Li256ELb1ELb0EEENS1_19SingleTileSchedulerILb1ELb0ELb0ELi128EEEEEEEEEvNT_6ParamsE) ;  /* 0xffff59c006007950 */ /* 0x000fea0003c3ffff */
        .type           $_ZN7cutlass13device_kernelIN5flash19enable_sm80_to_sm89INS1_16FlashAttnBwdSm80INS1_25CollectiveMainloopBwdSm80ILi2ELi2EN4cute5tupleIJNS5_1CILi128EEES8_NS7_ILi64EEEEEENS_10bfloat16_tEfNS_4arch4Sm80ELb0ELb1ELb1ELb1ELb0ELb0ELb0ELb0ELi2ELi4ELi4ELi4ELb0EEENS1_24CollectiveEpilogueBwdGQAISA_fSD_Li256ELb1ELb0EEENS1_19SingleTileSchedulerILb1ELb0ELb0ELi128EEEEEEEEEvNT_6ParamsE$_ZN4cute5tupleIJNS0_IJNS0_IJNS_1CILi2EEES2_EEES2_EEENS0_IJNS0_IJiiEEENS1_ILi8192EEEEEEEEC2ERKS4_RKS7_,@function
        .size           $_ZN7cutlass13device_kernelIN5flash19enable_sm80_to_sm89INS1_16FlashAttnBwdSm80INS1_25CollectiveMainloopBwdSm80ILi2ELi2EN4cute5tupleIJNS5_1CILi128EEES8_NS7_ILi64EEEEEENS_10bfloat16_tEfNS_4arch4Sm80ELb0ELb1ELb1ELb1ELb0ELb0ELb0ELb0ELi2ELi4ELi4ELi4ELb0EEENS1_24CollectiveEpilogueBwdGQAISA_fSD_Li256ELb1ELb0EEENS1_19SingleTileSchedulerILb1ELb0ELb0ELi128EEEEEEEEEvNT_6ParamsE$_ZN4cute5tupleIJNS0_IJNS0_IJNS_1CILi2EEES2_EEES2_EEENS0_IJNS0_IJiiEEENS1_ILi8192EEEEEEEEC2ERKS4_RKS7_,($_ZN7cutlass13device_kernelIN5flash19enable_sm80_to_sm89INS1_16FlashAttnBwdSm80INS1_25CollectiveMainloopBwdSm80ILi2ELi2EN4cute5tupleIJNS5_1CILi128EEES8_NS7_ILi64EEEEEENS_10bfloat16_tEfNS_4arch4Sm80ELb0ELb1ELb1ELb1ELb0ELb0ELb0ELb0ELi2ELi4ELi4ELi4ELb0EEENS1_24CollectiveEpilogueBwdGQAISA_fSD_Li256ELb1ELb0EEENS1_19SingleTileSchedulerILb1ELb0ELb0ELi128EEEEEEEEEvNT_6ParamsE$_ZN4cute5tupleIJNS0_IJNS0_IJNS_1CILi2EEES2_EEES3_NS1_ILi8EEEEEENS0_IJNS0_IJiNS1_ILi512EEEEEENS0_IJiiEEENS1_ILi1024EEEEEEEEC2ERKS5_RKSA_ - $_ZN7cutlass13device_kernelIN5flash19enable_sm80_to_sm89INS1_16FlashAttnBwdSm80INS1_25CollectiveMainloopBwdSm80ILi2ELi2EN4cute5tupleIJNS5_1CILi128EEES8_NS7_ILi64EEEEEENS_10bfloat16_tEfNS_4arch4Sm80ELb0ELb1ELb1ELb1ELb0ELb0ELb0ELb0ELi2ELi4ELi4ELi4ELb0EEENS1_24CollectiveEpilogueBwdGQAISA_fSD_Li256ELb1ELb0EEENS1_19SingleTileSchedulerILb1ELb0ELb0ELi128EEEEEEEEEvNT_6ParamsE$_ZN4cute5tupleIJNS0_IJNS0_IJNS_1CILi2EEES2_EEES2_EEENS0_IJNS0_IJiiEEENS1_ILi8192EEEEEEEEC2ERKS4_RKS7_)
$_ZN7cutlass13device_kernelIN5flash19enable_sm80_to_sm89INS1_16FlashAttnBwdSm80INS1_25CollectiveMainloopBwdSm80ILi2ELi2EN4cute5tupleIJNS5_1CILi128EEES8_NS7_ILi64EEEEEENS_10bfloat16_tEfNS_4arch4Sm80ELb0ELb1ELb1ELb1ELb0ELb0ELb0ELb0ELi2ELi4ELi4ELi4ELb0EEENS1_24CollectiveEpilogueBwdGQAISA_fSD_Li256ELb1ELb0EEENS1_19SingleTileSchedulerILb1ELb0ELb0ELi128EEEEEEEEEvNT_6ParamsE$_ZN4cute5tupleIJNS0_IJNS0_IJNS_1CILi2EEES2_EEES2_EEENS0_IJNS0_IJiiEEENS1_ILi8192EEEEEEEEC2ERKS4_RKS7_:
[----:B------:R-:W-:Y:S02]  /*a640*/  MOV R6, 0xa660 ;  /* 0x0000a66000067802 */ /* 0x000fe40000000f00 */
[----:B------:R-:W-:Y:S05]  /*a650*/  CALL.REL.NOINC `($_ZN7cutlass13device_kernelIN5flash19enable_sm80_to_sm89INS1_16FlashAttnBwdSm80INS1_25CollectiveMainloopBwdSm80ILi2ELi2EN4cute5tupleIJNS5_1CILi128EEES8_NS7_ILi64EEEEEENS_10bfloat16_tEfNS_4arch4Sm80ELb0ELb1ELb1ELb1ELb0ELb0ELb0ELb0ELi2ELi4ELi4ELi4ELb0EEENS1_24CollectiveEpilogueBwdGQAISA_fSD_Li256ELb1ELb0EEENS1_19SingleTileSchedulerILb1ELb0ELb0ELi128EEEEEEEEEvNT_6ParamsE$_ZN4cute3eso3ESOILb1ELb0EJNS_5tupleIJNS2_IJNS_1CILi2EEES4_EEES4_EEENS2_IJNS2_IJiiEEENS3_ILi8192EEEEEEEEC2ERKS6_RKS9_) ;  /* 0xffffdbe000007944 */ /* 0x000fea0003c3ffff */
[----:B------:R-:W-:-:S04]  /*a660*/  MOV R9, 0x0 ;  /* 0x0000000000097802 */ /* 0x000fc80000000f00 */
[----:B------:R-:W-:Y:S05]  /*a670*/  RET.REL.NODEC R8 `(_ZN7cutlass13device_kernelIN5flash19enable_sm80_to_sm89INS1_16FlashAttnBwdSm80INS1_25CollectiveMainloopBwdSm80ILi2ELi2EN4cute5tupleIJNS5_1CILi128EEES8_NS7_ILi64EEEEEENS_10bfloat16_tEfNS_4arch4Sm80ELb0ELb1ELb1ELb1ELb0ELb0ELb0ELb0ELi2ELi4ELi4ELi4ELb0EEENS1_24CollectiveEpilogueBwdGQAISA_fSD_Li256ELb1ELb0EEENS1_19SingleTileSchedulerILb1ELb0ELb0ELi128EEEEEEEEEvNT_6ParamsE) ;  /* 0xffff598008007950 */ /* 0x000fea0003c3ffff */
        .type           $_ZN7cutlass13device_kernelIN5flash19enable_sm80_to_sm89INS1_16FlashAttnBwdSm80INS1_25CollectiveMainloopBwdSm80ILi2ELi2EN4cute5tupleIJNS5_1CILi128EEES8_NS7_ILi64EEEEEENS_10bfloat16_tEfNS_4arch4Sm80ELb0ELb1ELb1ELb1ELb0ELb0ELb0ELb0ELi2ELi4ELi4ELi4ELb0EEENS1_24CollectiveEpilogueBwdGQAISA_fSD_Li256ELb1ELb0EEENS1_19SingleTileSchedulerILb1ELb0ELb0ELi128EEEEEEEEEvNT_6ParamsE$_ZN4cute5tupleIJNS0_IJNS0_IJNS_1CILi2EEES2_EEES3_NS1_ILi8EEEEEENS0_IJNS0_IJiNS1_ILi512EEEEEENS0_IJiiEEENS1_ILi1024EEEEEEEEC2ERKS5_RKSA_,@function
        .size           $_ZN7cutlass13device_kernelIN5flash19enable_sm80_to_sm89INS1_16FlashAttnBwdSm80INS1_25CollectiveMainloopBwdSm80ILi2ELi2EN4cute5tupleIJNS5_1CILi128EEES8_NS7_ILi64EEEEEENS_10bfloat16_tEfNS_4arch4Sm80ELb0ELb1ELb1ELb1ELb0ELb0ELb0ELb0ELi2ELi4ELi4ELi4ELb0EEENS1_24CollectiveEpilogueBwdGQAISA_fSD_Li256ELb1ELb0EEENS1_19SingleTileSchedulerILb1ELb0ELb0ELi128EEEEEEEEEvNT_6ParamsE$_ZN4cute5tupleIJNS0_IJNS0_IJNS_1CILi2EEES2_EEES3_NS1_ILi8EEEEEENS0_IJNS0_IJiNS1_ILi512EEEEEENS0_IJiiEEENS1_ILi1024EEEEEEEEC2ERKS5_RKSA_,($_ZN7cutlass13device_kernelIN5flash19enable_sm80_to_sm89INS1_16FlashAttnBwdSm80INS1_25CollectiveMainloopBwdSm80ILi2ELi2EN4cute5tupleIJNS5_1CILi128EEES8_NS7_ILi64EEEEEENS_10bfloat16_tEfNS_4arch4Sm80ELb0ELb1ELb1ELb1ELb0ELb0ELb0ELb0ELi2ELi4ELi4ELi4ELb0EEENS1_24CollectiveEpilogueBwdGQAISA_fSD_Li256ELb1ELb0EEENS1_19SingleTileSchedulerILb1ELb0ELb0ELi128EEEEEEEEEvNT_6ParamsE$_ZN4cute5tupleIJNS0_IJNS0_IJNS_1CILi2EEES2_S2_EEES2_NS0_IJNS0_IJS2_S2_EEES2_EEEEEENS0_IJNS0_IJNS1_ILi1EEENS1_ILi512EEEiEEENS1_ILi4096EEENS0_IJNS0_IJiiEEENS1_ILi8192EEEEEEEEEEEC2ERKS6_RKSE_ - $_ZN7cutlass13device_kernelIN5flash19enable_sm80_to_sm89INS1_16FlashAttnBwdSm80INS1_25CollectiveMainloopBwdSm80ILi2ELi2EN4cute5tupleIJNS5_1CILi128EEES8_NS7_ILi64EEEEEENS_10bfloat16_tEfNS_4arch4Sm80ELb0ELb1ELb1ELb1ELb0ELb0ELb0ELb0ELi2ELi4ELi4ELi4ELb0EEENS1_24CollectiveEpilogueBwdGQAISA_fSD_Li256ELb1ELb0EEENS1_19SingleTileSchedulerILb1ELb0ELb0ELi128EEEEEEEEEvNT_6ParamsE$_ZN4cute5tupleIJNS0_IJNS0_IJNS_1CILi2EEES2_EEES3_NS1_ILi8EEEEEENS0_IJNS0_IJiNS1_ILi512EEEEEENS0_IJiiEEENS1_ILi1024EEEEEEEEC2ERKS5_RKSA_)
$_ZN7cutlass13device_kernelIN5flash19enable_sm80_to_sm89INS1_16FlashAttnBwdSm80INS1_25CollectiveMainloopBwdSm80ILi2ELi2EN4cute5tupleIJNS5_1CILi128EEES8_NS7_ILi64EEEEEENS_10bfloat16_tEfNS_4arch4Sm80ELb0ELb1ELb1ELb1ELb0ELb0ELb0ELb0ELi2ELi4ELi4ELi4ELb0EEENS1_24CollectiveEpilogueBwdGQAISA_fSD_Li256ELb1ELb0EEENS1_19SingleTileSchedulerILb1ELb0ELb0ELi128EEEEEEEEEvNT_6ParamsE$_ZN4cute5tupleIJNS0_IJNS0_IJNS_1CILi2EEES2_EEES3_NS1_ILi8EEEEEENS0_IJNS0_IJiNS1_ILi512EEEEEENS0_IJiiEEENS1_ILi1024EEEEEEEEC2ERKS5_RKSA_:
[----:B------:R-:W-:Y:S02]  /*a680*/  MOV R8, 0xa6a0 ;  /* 0x0000a6a000087802 */ /* 0x000fe40000000f00 */
[----:B------:R-:W-:Y:S05]  /*a690*/  CALL.REL.NOINC `($_ZN7cutlass13device_kernelIN5flash19enable_sm80_to_sm89INS1_16FlashAttnBwdSm80INS1_25CollectiveMainloopBwdSm80ILi2ELi2EN4cute5tupleIJNS5_1CILi128EEES8_NS7_ILi64EEEEEENS_10bfloat16_tEfNS_4arch4Sm80ELb0ELb1ELb1ELb1ELb0ELb0ELb0ELb0ELi2ELi4ELi4ELi4ELb0EEENS1_24CollectiveEpilogueBwdGQAISA_fSD_Li256ELb1ELb0EEENS1_19SingleTileSchedulerILb1ELb0ELb0ELi128EEEEEEEEEvNT_6ParamsE$_ZN4cute3eso3ESOILb1ELb0EJNS_5tupleIJNS2_IJNS_1CILi2EEES4_EEES5_NS3_ILi8EEEEEENS2_IJNS2_IJiNS3_ILi512EEEEEENS2_IJiiEEENS3_ILi1024EEEEEEEEC2ERKS7_RKSC_) ;  /* 0xffffdc0000007944 */ /* 0x000fea0003c3ffff */
[----:B-1----:R-:W-:Y:S02]  /*a6a0*/  MOV R2, R6 ;  /* 0x0000000600027202 */ /* 0x002fe40000000f00 */
[----:B------:R-:W-:-:S04]  /*a6b0*/  MOV R3, 0x0 ;  /* 0x0000000000037802 */ /* 0x000fc80000000f00 */
[----:B------:R-:W-:Y:S05]  /*a6c0*/  RET.REL.NODEC R2 `(_ZN7cutlass13device_kernelIN5flash19enable_sm80_to_sm89INS1_16FlashAttnBwdSm80INS1_25CollectiveMainloopBwdSm80ILi2ELi2EN4cute5tupleIJNS5_1CILi128EEES8_NS7_ILi64EEEEEENS_10bfloat16_tEfNS_4arch4Sm80ELb0ELb1ELb1ELb1ELb0ELb0ELb0ELb0ELi2ELi4ELi4ELi4ELb0EEENS1_24CollectiveEpilogueBwdGQAISA_fSD_Li256ELb1ELb0EEENS1_19SingleTileSchedulerILb1ELb0ELb0ELi128EEEEEEEEEvNT_6ParamsE) ;  /* 0xffff593002007950 */ /* 0x000fea0003c3ffff */
        .type           $_ZN7cutlass13device_kernelIN5flash19enable_sm80_to_sm89INS1_16FlashAttnBwdSm80INS1_25CollectiveMainloopBwdSm80ILi2ELi2EN4cute5tupleIJNS5_1CILi128EEES8_NS7_ILi64EEEEEENS_10bfloat16_tEfNS_4arch4Sm80ELb0ELb1ELb1ELb1ELb0ELb0ELb0ELb0ELi2ELi4ELi4ELi4ELb0EEENS1_24CollectiveEpilogueBwdGQAISA_fSD_Li256ELb1ELb0EEENS1_19SingleTileSchedulerILb1ELb0ELb0ELi128EEEEEEEEEvNT_6ParamsE$_ZN4cute5tupleIJNS0_IJNS0_IJNS_1CILi2EEES2_S2_EEES2_NS0_IJNS0_IJS2_S2_EEES2_EEEEEENS0_IJNS0_IJNS1_ILi1EEENS1_ILi512EEEiEEENS1_ILi4096EEENS0_IJNS0_IJiiEEENS1_ILi8192EEEEEEEEEEEC2ERKS6_RKSE_,@function
        .size           $_ZN7cutlass13device_kernelIN5flash19enable_sm80_to_sm89INS1_16FlashAttnBwdSm80INS1_25CollectiveMainloopBwdSm80ILi2ELi2EN4cute5tupleIJNS5_1CILi128EEES8_NS7_ILi64EEEEEENS_10bfloat16_tEfNS_4arch4Sm80ELb0ELb1ELb1ELb1ELb0ELb0ELb0ELb0ELi2ELi4ELi4ELi4ELb0EEENS1_24CollectiveEpilogueBwdGQAISA_fSD_Li256ELb1ELb0EEENS1_19SingleTileSchedulerILb1ELb0ELb0ELi128EEEEEEEEEvNT_6ParamsE$_ZN4cute5tupleIJNS0_IJNS0_IJNS_1CILi2EEES2_S2_EEES2_NS0_IJNS0_IJS2_S2_EEES2_EEEEEENS0_IJNS0_IJNS1_ILi1EEENS1_ILi512EEEiEEENS1_ILi4096EEENS0_IJNS0_IJiiEEENS1_ILi8192EEEEEEEEEEEC2ERKS6_RKSE_,($_ZN7cutlass13device_kernelIN5flash19enable_sm80_to_sm89INS1_16FlashAttnBwdSm80INS1_25CollectiveMainloopBwdSm80ILi2ELi2EN4cute5tupleIJNS5_1CILi128EEES8_NS7_ILi64EEEEEENS_10bfloat16_tEfNS_4arch4Sm80ELb0ELb1ELb1ELb1ELb0ELb0ELb0ELb0ELi2ELi4ELi4ELi4ELb0EEENS1_24CollectiveEpilogueBwdGQAISA_fSD_Li256ELb1ELb0EEENS1_19SingleTileSchedulerILb1ELb0ELb0ELi128EEEEEEEEEvNT_6ParamsE$_ZN4cute5tupleIJNS0_IJNS0_IJNS_1CILi2EEES2_S2_EEES2_NS0_IJS2_S2_EEEEEENS0_IJNS0_IJNS1_ILi1EEENS1_ILi512EEEiEEENS1_ILi4096EEENS0_IJiiEEEEEEEEC2ERKS5_RKSB_ - $_ZN7cutlass13device_kernelIN5flash19enable_sm80_to_sm89INS1_16FlashAttnBwdSm80INS1_25CollectiveMainloopBwdSm80ILi2ELi2EN4cute5tupleIJNS5_1CILi128EEES8_NS7_ILi64EEEEEENS_10bfloat16_tEfNS_4arch4Sm80ELb0ELb1ELb1ELb1ELb0ELb0ELb0ELb0ELi2ELi4ELi4ELi4ELb0EEENS1_24CollectiveEpilogueBwdGQAISA_fSD_Li256ELb1ELb0EEENS1_19SingleTileSchedulerILb1ELb0ELb0ELi128EEEEEEEEEvNT_6ParamsE$_ZN4cute5tupleIJNS0_IJNS0_IJNS_1CILi2EEES2_S2_EEES2_NS0_IJNS0_IJS2_S2_EEES2_EEEEEENS0_IJNS0_IJNS1_ILi1EEENS1_ILi512EEEiEEENS1_ILi4096EEENS0_IJNS0_IJiiEEENS1_ILi8192EEEEEEEEEEEC2ERKS6_RKSE_)
$_ZN7cutlass13device_kernelIN5flash19enable_sm80_to_sm89INS1_16FlashAttnBwdSm80INS1_25CollectiveMainloopBwdSm80ILi2ELi2EN4cute5tupleIJNS5_1CILi128EEES8_NS7_ILi64EEEEEENS_10bfloat16_tEfNS_4arch4Sm80ELb0ELb1ELb1ELb1ELb0ELb0ELb0ELb0ELi2ELi4ELi4ELi4ELb0EEENS1_24CollectiveEpilogueBwdGQAISA_fSD_Li256ELb1ELb0EEENS1_19SingleTileSchedulerILb1ELb0ELb0ELi128EEEEEEEEEvNT_6ParamsE$_ZN4cute5tupleIJNS0_IJNS0_IJNS_1CILi2EEES2_S2_EEES2_NS0_IJNS0_IJS2_S2_EEES2_EEEEEENS0_IJNS0_IJNS1_ILi1EEENS1_ILi512EEEiEEENS1_ILi4096EEENS0_IJNS0_IJiiEEENS1_ILi8192EEEEEEEEEEEC2ERKS6_RKSE_:
[----:B------:R-:W-:Y:S02]  /*a6d0*/  MOV R8, 0xa6f0 ;  /* 0x0000a6f000087802 */ /* 0x000fe40000000f00 */
[----:B------:R-:W-:Y:S05]  /*a6e0*/  CALL.REL.NOINC `($_ZN7cutlass13device_kernelIN5flash19enable_sm80_to_sm89INS1_16FlashAttnBwdSm80INS1_25CollectiveMainloopBwdSm80ILi2ELi2EN4cute5tupleIJNS5_1CILi128EEES8_NS7_ILi64EEEEEENS_10bfloat16_tEfNS_4arch4Sm80ELb0ELb1ELb1ELb1ELb0ELb0ELb0ELb0ELi2ELi4ELi4ELi4ELb0EEENS1_24CollectiveEpilogueBwdGQAISA_fSD_Li256ELb1ELb0EEENS1_19SingleTileSchedulerILb1ELb0ELb0ELi128EEEEEEEEEvNT_6ParamsE$_ZN4cute3eso3ESOILb1ELb0EJNS_5tupleIJNS2_IJNS_1CILi2EEES4_S4_EEES4_NS2_IJNS2_IJS4_S4_EEES4_EEEEEENS2_IJNS2_IJNS3_ILi1EEENS3_ILi512EEEiEEENS3_ILi4096EEENS2_IJNS2_IJiiEEENS3_ILi8192EEEEEEEEEEEC2ERKS8_RKSG_) ;  /* 0xffffdc1000007944 */ /* 0x000fea0003c3ffff */
[----:B-1----:R-:W-:Y:S02]  /*a6f0*/  MOV R2, R6 ;  /* 0x0000000600027202 */ /* 0x002fe40000000f00 */
[----:B------:R-:W-:-:S04]  /*a700*/  MOV R3, 0x0 ;  /* 0x0000000000037802 */ /* 0x000fc80000000f00 */
[----:B------:R-:W-:Y:S05]  /*a710*/  RET.REL.NODEC R2 `(_ZN7cutlass13device_kernelIN5flash19enable_sm80_to_sm89INS1_16FlashAttnBwdSm80INS1_25CollectiveMainloopBwdSm80ILi2ELi2EN4cute5tupleIJNS5_1CILi128EEES8_NS7_ILi64EEEEEENS_10bfloat16_tEfNS_4arch4Sm80ELb0ELb1ELb1ELb1ELb0ELb0ELb0ELb0ELi2ELi4ELi4ELi4ELb0EEENS1_24CollectiveEpilogueBwdGQAISA_fSD_Li256ELb1ELb0EEENS1_19SingleTileSchedulerILb1ELb0ELb0ELi128EEEEEEEEEvNT_6ParamsE) ;  /* 0xffff58e002007950 */ /* 0x000fea0003c3ffff */
        .type           $_ZN7cutlass13device_kernelIN5flash19enable_sm80_to_sm89INS1_16FlashAttnBwdSm80INS1_25CollectiveMainloopBwdSm80ILi2ELi2EN4cute5tupleIJNS5_1CILi128EEES8_NS7_ILi64EEEEEENS_10bfloat16_tEfNS_4arch4Sm80ELb0ELb1ELb1ELb1ELb0ELb0ELb0ELb0ELi2ELi4ELi4ELi4ELb0EEENS1_24CollectiveEpilogueBwdGQAISA_fSD_Li256ELb1ELb0EEENS1_19SingleTileSchedulerILb1ELb0ELb0ELi128EEEEEEEEEvNT_6ParamsE$_ZN4cute5tupleIJNS0_IJNS0_IJNS_1CILi2EEES2_S2_EEES2_NS0_IJS2_S2_EEEEEENS0_IJNS0_IJNS1_ILi1EEENS1_ILi512EEEiEEENS1_ILi4096EEENS0_IJiiEEEEEEEEC2ERKS5_RKSB_,@function
        .size           $_ZN7cutlass13device_kernelIN5flash19enable_sm80_to_sm89INS1_16FlashAttnBwdSm80INS1_25CollectiveMainloopBwdSm80ILi2ELi2EN4cute5tupleIJNS5_1CILi128EEES8_NS7_ILi64EEEEEENS_10bfloat16_tEfNS_4arch4Sm80ELb0ELb1ELb1ELb1ELb0ELb0ELb0ELb0ELi2ELi4ELi4ELi4ELb0EEENS1_24CollectiveEpilogueBwdGQAISA_fSD_Li256ELb1ELb0EEENS1_19SingleTileSchedulerILb1ELb0ELb0ELi128EEEEEEEEEvNT_6ParamsE$_ZN4cute5tupleIJNS0_IJNS0_IJNS_1CILi2EEES2_S2_EEES2_NS0_IJS2_S2_EEEEEENS0_IJNS0_IJNS1_ILi1EEENS1_ILi512EEEiEEENS1_ILi4096EEENS0_IJiiEEEEEEEEC2ERKS5_RKSB_,($_ZN7cutlass13device_kernelIN5flash19enable_sm80_to_sm89INS1_16FlashAttnBwdSm80INS1_25CollectiveMainloopBwdSm80ILi2ELi2EN4cute5tupleIJNS5_1CILi128EEES8_NS7_ILi64EEEEEENS_10bfloat16_tEfNS_4arch4Sm80ELb0ELb1ELb1ELb1ELb0ELb0ELb0ELb0ELi2ELi4ELi4ELi4ELb0EEENS1_24CollectiveEpilogueBwdGQAISA_fSD_Li256ELb1ELb0EEENS1_19SingleTileSchedulerILb1ELb0ELb0ELi128EEEEEEEEEvNT_6ParamsE$_ZN4cute5tupleIJNS0_IJNS0_IJNS_1CILi8EEENS1_ILi1EEEEEENS0_IJNS1_ILi2EEEEEEEEENS0_IJNS0_IJS3_NS1_ILi0EEEEEENS0_IJiEEEEEEEEC2ERKS7_RKSB_ - $_ZN7cutlass13device_kernelIN5flash19enable_sm80_to_sm89INS1_16FlashAttnBwdSm80INS1_25CollectiveMainloopBwdSm80ILi2ELi2EN4cute5tupleIJNS5_1CILi128EEES8_NS7_ILi64EEEEEENS_10bfloat16_tEfNS_4arch4Sm80ELb0ELb1ELb1ELb1ELb0ELb0ELb0ELb0ELi2ELi4ELi4ELi4ELb0EEENS1_24CollectiveEpilogueBwdGQAISA_fSD_Li256ELb1ELb0EEENS1_19SingleTileSchedulerILb1ELb0ELb0ELi128EEEEEEEEEvNT_6ParamsE$_ZN4cute5tupleIJNS0_IJNS0_IJNS_1CILi2EEES2_S2_EEES2_NS0_IJS2_S2_EEEEEENS0_IJNS0_IJNS1_ILi1EEENS1_ILi512EEEiEEENS1_ILi4096EEENS0_IJiiEEEEEEEEC2ERKS5_RKSB_)
$_ZN7cutlass13device_kernelIN5flash19enable_sm80_to_sm89INS1_16FlashAttnBwdSm80INS1_25CollectiveMainloopBwdSm80ILi2ELi2EN4cute5tupleIJNS5_1CILi128EEES8_NS7_ILi64EEEEEENS_10bfloat16_tEfNS_4arch4Sm80ELb0ELb1ELb1ELb1ELb0ELb0ELb0ELb0ELi2ELi4ELi4ELi4ELb0EEENS1_24CollectiveEpilogueBwdGQAISA_fSD_Li256ELb1ELb0EEENS1_19SingleTileSchedulerILb1ELb0ELb0ELi128EEEEEEEEEvNT_6ParamsE$_ZN4cute5tupleIJNS0_IJNS0_IJNS_1CILi2EEES2_S2_EEES2_NS0_IJS2_S2_EEEEEENS0_IJNS0_IJNS1_ILi1EEENS1_ILi512EEEiEEENS1_ILi4096EEENS0_IJiiEEEEEEEEC2ERKS5_RKSB_:
[----:B------:R-:W-:Y:S02]  /*a720*/  MOV R8, 0xa740 ;  /* 0x0000a74000087802 */ /* 0x000fe40000000f00 */
[----:B------:R-:W-:Y:S05]  /*a730*/  CALL.REL.NOINC `($_ZN7cutlass13device_kernelIN5flash19enable_sm80_to_sm89INS1_16FlashAttnBwdSm80INS1_25CollectiveMainloopBwdSm80ILi2ELi2EN4cute5tupleIJNS5_1CILi128EEES8_NS7_ILi64EEEEEENS_10bfloat16_tEfNS_4arch4Sm80ELb0ELb1ELb1ELb1ELb0ELb0ELb0ELb0ELi2ELi4ELi4ELi4ELb0EEENS1_24CollectiveEpilogueBwdGQAISA_fSD_Li256ELb1ELb0EEENS1_19SingleTileSchedulerILb1ELb0ELb0ELi128EEEEEEEEEvNT_6ParamsE$_ZN4cute3eso3ESOILb1ELb0EJNS_5tupleIJNS2_IJNS_1CILi2EEES4_S4_EEES4_NS2_IJS4_S4_EEEEEENS2_IJNS2_IJNS3_ILi1EEENS3_ILi512EEEiEEENS3_ILi4096EEENS2_IJiiEEEEEEEEC2ERKS7_RKSD_) ;  /* 0xffffdc2000007944 */ /* 0x000fea0003c3ffff */
[----:B-1----:R-:W-:Y:S02]  /*a740*/  MOV R2, R6 ;  /* 0x0000000600027202 */ /* 0x002fe40000000f00 */
[----:B------:R-:W-:-:S04]  /*a750*/  MOV R3, 0x0 ;  /* 0x0000000000037802 */ /* 0x000fc80000000f00 */
[----:B------:R-:W-:Y:S05]  /*a760*/  RET.REL.NODEC R2 `(_ZN7cutlass13device_kernelIN5flash19enable_sm80_to_sm89INS1_16FlashAttnBwdSm80INS1_25CollectiveMainloopBwdSm80ILi2ELi2EN4cute5tupleIJNS5_1CILi128EEES8_NS7_ILi64EEEEEENS_10bfloat16_tEfNS_4arch4Sm80ELb0ELb1ELb1ELb1ELb0ELb0ELb0ELb0ELi2ELi4ELi4ELi4ELb0EEENS1_24CollectiveEpilogueBwdGQAISA_fSD_Li256ELb1ELb0EEENS1_19SingleTileSchedulerILb1ELb0ELb0ELi128EEEEEEEEEvNT_6ParamsE) ;  /* 0xffff589002007950 */ /* 0x000fea0003c3ffff */
        .type           $_ZN7cutlass13device_kernelIN5flash19enable_sm80_to_sm89INS1_16FlashAttnBwdSm80INS1_25CollectiveMainloopBwdSm80ILi2ELi2EN4cute5tupleIJNS5_1CILi128EEES8_NS7_ILi64EEEEEENS_10bfloat16_tEfNS_4arch4Sm80ELb0ELb1ELb1ELb1ELb0ELb0ELb0ELb0ELi2ELi4ELi4ELi4ELb0EEENS1_24CollectiveEpilogueBwdGQAISA_fSD_Li256ELb1ELb0EEENS1_19SingleTileSchedulerILb1ELb0ELb0ELi128EEEEEEEEEvNT_6ParamsE$_ZN4cute5tupleIJNS0_IJNS0_IJNS_1CILi8EEENS1_ILi1EEEEEENS0_IJNS1_ILi2EEEEEEEEENS0_IJNS0_IJS3_NS1_ILi0EEEEEENS0_IJiEEEEEEEEC2ERKS7_RKSB_,@function
        .size           $_ZN7cutlass13device_kernelIN5flash19enable_sm80_to_sm89INS1_16FlashAttnBwdSm80INS1_25CollectiveMainloopBwdSm80ILi2ELi2EN4cute5tupleIJNS5_1CILi128EEES8_NS7_ILi64EEEEEENS_10bfloat16_tEfNS_4arch4Sm80ELb0ELb1ELb1ELb1ELb0ELb0ELb0ELb0ELi2ELi4ELi4ELi4ELb0EEENS1_24CollectiveEpilogueBwdGQAISA_fSD_Li256ELb1ELb0EEENS1_19SingleTileSchedulerILb1ELb0ELb0ELi128EEEEEEEEEvNT_6ParamsE$_ZN4cute5tupleIJNS0_IJNS0_IJNS_1CILi8EEENS1_ILi1EEEEEENS0_IJNS1_ILi2EEEEEEEEENS0_IJNS0_IJS3_NS1_ILi0EEEEEENS0_IJiEEEEEEEEC2ERKS7_RKSB_,($_ZN7cutlass13device_kernelIN5flash19enable_sm80_to_sm89INS1_16FlashAttnBwdSm80INS1_25CollectiveMainloopBwdSm80ILi2ELi2EN4cute5tupleIJNS5_1CILi128EEES8_NS7_ILi64EEEEEENS_10bfloat16_tEfNS_4arch4Sm80ELb0ELb1ELb1ELb1ELb0ELb0ELb0ELb0ELi2ELi4ELi4ELi4ELb0EEENS1_24CollectiveEpilogueBwdGQAISA_fSD_Li256ELb1ELb0EEENS1_19SingleTileSchedulerILb1ELb0ELb0ELi128EEEEEEEEEvNT_6ParamsE$_ZN4cute5tupleIJNS0_IJNS0_IJNS_1CILi8EEENS1_ILi1EEEEEENS1_ILi2EEEEEENS0_IJNS0_IJS3_NS1_ILi0EEEEEEiEEEEEC2ERKS6_RKS9_ - $_ZN7cutlass13device_kernelIN5flash19enable_sm80_to_sm89INS1_16FlashAttnBwdSm80INS1_25CollectiveMainloopBwdSm80ILi2ELi2EN4cute5tupleIJNS5_1CILi128EEES8_NS7_ILi64EEEEEENS_10bfloat16_tEfNS_4arch4Sm80ELb0ELb1ELb1ELb1ELb0ELb0ELb0ELb0ELi2ELi4ELi4ELi4ELb0EEENS1_24CollectiveEpilogueBwdGQAISA_fSD_Li256ELb1ELb0EEENS1_19SingleTileSchedulerILb1ELb0ELb0ELi128EEEEEEEEEvNT_6ParamsE$_ZN4cute5tupleIJNS0_IJNS0_IJNS_1CILi8EEENS1_ILi1EEEEEENS0_IJNS1_ILi2EEEEEEEEENS0_IJNS0_IJS3_NS1_ILi0EEEEEENS0_IJiEEEEEEEEC2ERKS7_RKSB_)
$_ZN7cutlass13device_kernelIN5flash19enable_sm80_to_sm89INS1_16FlashAttnBwdSm80INS1_25CollectiveMainloopBwdSm80ILi2ELi2EN4cute5tupleIJNS5_1CILi128EEES8_NS7_ILi64EEEEEENS_10bfloat16_tEfNS_4arch4Sm80ELb0ELb1ELb1ELb1ELb0ELb0ELb0ELb0ELi2ELi4ELi4ELi4ELb0EEENS1_24CollectiveEpilogueBwdGQAISA_fSD_Li256ELb1ELb0EEENS1_19SingleTileSchedulerILb1ELb0ELb0ELi128EEEEEEEEEvNT_6ParamsE$_ZN4cute5tupleIJNS0_IJNS0_IJNS_1CILi8EEENS1_ILi1EEEEEENS0_IJNS1_ILi2EEEEEEEEENS0_IJNS0_IJS3_NS1_ILi0EEEEEENS0_IJiEEEEEEEEC2ERKS7_RKSB_:
[----:B------:R-:W-:Y:S02]  /*a770*/  MOV R8, 0xa790 ;  /* 0x0000a79000087802 */ /* 0x000fe40000000f00 */
[----:B------:R-:W-:Y:S05]  /*a780*/  CALL.REL.NOINC `($_ZN7cutlass13device_kernelIN5flash19enable_sm80_to_sm89INS1_16FlashAttnBwdSm80INS1_25CollectiveMainloopBwdSm80ILi2ELi2EN4cute5tupleIJNS5_1CILi128EEES8_NS7_ILi64EEEEEENS_10bfloat16_tEfNS_4arch4Sm80ELb0ELb1ELb1ELb1ELb0ELb0ELb0ELb0ELi2ELi4ELi4ELi4ELb0EEENS1_24CollectiveEpilogueBwdGQAISA_fSD_Li256ELb1ELb0EEENS1_19SingleTileSchedulerILb1ELb0ELb0ELi128EEEEEEEEEvNT_6ParamsE$_ZN4cute3eso3ESOILb1ELb0EJNS_5tupleIJNS2_IJNS_1CILi8EEENS3_ILi1EEEEEENS2_IJNS3_ILi2EEEEEEEEENS2_IJNS2_IJS5_NS3_ILi0EEEEEENS2_IJiEEEEEEEEC2ERKS9_RKSD_) ;  /* 0xffffdc3000007944 */ /* 0x000fea0003c3ffff */
[----:B------:R-:W-:-:S04]  /*a790*/  MOV R7, 0x0 ;  /* 0x0000000000077802 */ /* 0x000fc80000000f00 */
[----:B------:R-:W-:Y:S05]  /*a7a0*/  RET.REL.NODEC R6 `(_ZN7cutlass13device_kernelIN5flash19enable_sm80_to_sm89INS1_16FlashAttnBwdSm80INS1_25CollectiveMainloopBwdSm80ILi2ELi2EN4cute5tupleIJNS5_1CILi128EEES8_NS7_ILi64EEEEEENS_10bfloat16_tEfNS_4arch4Sm80ELb0ELb1ELb1ELb1ELb0ELb0ELb0ELb0ELi2ELi4ELi4ELi4ELb0EEENS1_24CollectiveEpilogueBwdGQAISA_fSD_Li256ELb1ELb0EEENS1_19SingleTileSchedulerILb1ELb0ELb0ELi128EEEEEEEEEvNT_6ParamsE) ;  /* 0xffff585006007950 */ /* 0x000fea0003c3ffff */
        .type           $_ZN7cutlass13device_kernelIN5flash19enable_sm80_to_sm89INS1_16FlashAttnBwdSm80INS1_25CollectiveMainloopBwdSm80ILi2ELi2EN4cute5tupleIJNS5_1CILi128EEES8_NS7_ILi64EEEEEENS_10bfloat16_tEfNS_4arch4Sm80ELb0ELb1ELb1ELb1ELb0ELb0ELb0ELb0ELi2ELi4ELi4ELi4ELb0EEENS1_24CollectiveEpilogueBwdGQAISA_fSD_Li256ELb1ELb0EEENS1_19SingleTileSchedulerILb1ELb0ELb0ELi128EEEEEEEEEvNT_6ParamsE$_ZN4cute5tupleIJNS0_IJNS0_IJNS_1CILi8EEENS1_ILi1EEEEEENS1_ILi2EEEEEENS0_IJNS0_IJS3_NS1_ILi0EEEEEEiEEEEEC2ERKS6_RKS9_,@function
        .size           $_ZN7cutlass13device_kernelIN5flash19enable_sm80_to_sm89INS1_16FlashAttnBwdSm80INS1_25CollectiveMainloopBwdSm80ILi2ELi2EN4cute5tupleIJNS5_1CILi128EEES8_NS7_ILi64EEEEEENS_10bfloat16_tEfNS_4arch4Sm80ELb0ELb1ELb1ELb1ELb0ELb0ELb0ELb0ELi2ELi4ELi4ELi4ELb0EEENS1_24CollectiveEpilogueBwdGQAISA_fSD_Li256ELb1ELb0EEENS1_19SingleTileSchedulerILb1ELb0ELb0ELi128EEEEEEEEEvNT_6ParamsE$_ZN4cute5tupleIJNS0_IJNS0_IJNS_1CILi8EEENS1_ILi1EEEEEENS1_ILi2EEEEEENS0_IJNS0_IJS3_NS1_ILi0EEEEEEiEEEEEC2ERKS6_RKS9_,($_ZN7cutlass13device_kernelIN5flash19enable_sm80_to_sm89INS1_16FlashAttnBwdSm80INS1_25CollectiveMainloopBwdSm80ILi2ELi2EN4cute5tupleIJNS5_1CILi128EEES8_NS7_ILi64EEEEEENS_10bfloat16_tEfNS_4arch4Sm80ELb0ELb1ELb1ELb1ELb0ELb0ELb0ELb0ELi2ELi4ELi4ELi4ELb0EEENS1_24CollectiveEpilogueBwdGQAISA_fSD_Li256ELb1ELb0EEENS1_19SingleTileSchedulerILb1ELb0ELb0ELi128EEEEEEEEEvNT_6ParamsE$_ZN4cute5tupleIJNS0_IJNS0_IJNS_1CILi8EEENS1_ILi1EEEEEENS1_ILi2EEENS0_IJS5_S5_EEEEEENS0_IJNS0_IJS3_NS1_ILi0EEEEEENS1_ILi4096EEENS0_IJiiEEEEEEEEC2ERKS7_RKSC_ - $_ZN7cutlass13device_kernelIN5flash19enable_sm80_to_sm89INS1_16FlashAttnBwdSm80INS1_25CollectiveMainloopBwdSm80ILi2ELi2EN4cute5tupleIJNS5_1CILi128EEES8_NS7_ILi64EEEEEENS_10bfloat16_tEfNS_4arch4Sm80ELb0ELb1ELb1ELb1ELb0ELb0ELb0ELb0ELi2ELi4ELi4ELi4ELb0EEENS1_24CollectiveEpilogueBwdGQAISA_fSD_Li256ELb1ELb0EEENS1_19SingleTileSchedulerILb1ELb0ELb0ELi128EEEEEEEEEvNT_6ParamsE$_ZN4cute5tupleIJNS0_IJNS0_IJNS_1CILi8EEENS1_ILi1EEEEEENS1_ILi2EEEEEENS0_IJNS0_IJS3_NS1_ILi0EEEEEEiEEEEEC2ERKS6_RKS9_)
$_ZN7cutlass13device_kernelIN5flash19enable_sm80_to_sm89INS1_16FlashAttnBwdSm80INS1_25CollectiveMainloopBwdSm80ILi2ELi2EN4cute5tupleIJNS5_1CILi128EEES8_NS7_ILi64EEEEEENS_10bfloat16_tEfNS_4arch4Sm80ELb0ELb1ELb1ELb1ELb0ELb0ELb0ELb0ELi2ELi4ELi4ELi4ELb0EEENS1_24CollectiveEpilogueBwdGQAISA_fSD_Li256ELb1ELb0EEENS1_19SingleTileSchedulerILb1ELb0ELb0ELi128EEEEEEEEEvNT_6ParamsE$_ZN4cute5tupleIJNS0_IJNS0_IJNS_1CILi8EEENS1_ILi1EEEEEENS1_ILi2EEEEEENS0_IJNS0_IJS3_NS1_ILi0EEEEEEiEEEEEC2ERKS6_RKS9_:
[----:B------:R-:W-:Y:S02]  /*a7b0*/  MOV R8, 0xa7d0 ;  /* 0x0000a7d000087802 */ /* 0x000fe40000000f00 */
[----:B------:R-:W-:Y:S05]  /*a7c0*/  CALL.REL.NOINC `($_ZN7cutlass13device_kernelIN5flash19enable_sm80_to_sm89INS1_16FlashAttnBwdSm80INS1_25CollectiveMainloopBwdSm80ILi2ELi2EN4cute5tupleIJNS5_1CILi128EEES8_NS7_ILi64EEEEEENS_10bfloat16_tEfNS_4arch4Sm80ELb0ELb1ELb1ELb1ELb0ELb0ELb0ELb0ELi2ELi4ELi4ELi4ELb0EEENS1_24CollectiveEpilogueBwdGQAISA_fSD_Li256ELb1ELb0EEENS1_19SingleTileSchedulerILb1ELb0ELb0ELi128EEEEEEEEEvNT_6ParamsE$_ZN4cute3eso3ESOILb1ELb0EJNS_5tupleIJNS2_IJNS_1CILi8EEENS3_ILi1EEEEEENS3_ILi2EEEEEENS2_IJNS2_IJS5_NS3_ILi0EEEEEEiEEEEEC2ERKS8_RKSB_) ;  /* 0xffffdc3000007944 */ /* 0x000fea0003c3ffff */
[----:B------:R-:W-:-:S04]  /*a7d0*/  MOV R7, 0x0 ;  /* 0x0000000000077802 */ /* 0x000fc80000000f00 */
[----:B------:R-:W-:Y:S05]  /*a7e0*/  RET.REL.NODEC R6 `(_ZN7cutlass13device_kernelIN5flash19enable_sm80_to_sm89INS1_16FlashAttnBwdSm80INS1_25CollectiveMainloopBwdSm80ILi2ELi2EN4cute5tupleIJNS5_1CILi128EEES8_NS7_ILi64EEEEEENS_10bfloat16_tEfNS_4arch4Sm80ELb0ELb1ELb1ELb1ELb0ELb0ELb0ELb0ELi2ELi4ELi4ELi4ELb0EEENS1_24CollectiveEpilogueBwdGQAISA_fSD_Li256ELb1ELb0EEENS1_19SingleTileSchedulerILb1ELb0ELb0ELi128EEEEEEEEEvNT_6ParamsE) ;  /* 0xffff581006007950 */ /* 0x000fea0003c3ffff */
        .type           $_ZN7cutlass13device_kernelIN5flash19enable_sm80_to_sm89INS1_16FlashAttnBwdSm80INS1_25CollectiveMainloopBwdSm80ILi2ELi2EN4cute5tupleIJNS5_1CILi128EEES8_NS7_ILi64EEEEEENS_10bfloat16_tEfNS_4arch4Sm80ELb0ELb1ELb1ELb1ELb0ELb0ELb0ELb0ELi2ELi4ELi4ELi4ELb0EEENS1_24CollectiveEpilogueBwdGQAISA_fSD_Li256ELb1ELb0EEENS1_19SingleTileSchedulerILb1ELb0ELb0ELi128EEEEEEEEEvNT_6ParamsE$_ZN4cute5tupleIJNS0_IJNS0_IJNS_1CILi8EEENS1_ILi1EEEEEENS1_ILi2EEENS0_IJS5_S5_EEEEEENS0_IJNS0_IJS3_NS1_ILi0EEEEEENS1_ILi4096EEENS0_IJiiEEEEEEEEC2ERKS7_RKSC_,@function
        .size           $_ZN7cutlass13device_kernelIN5flash19enable_sm80_to_sm89INS1_16FlashAttnBwdSm80INS1_25CollectiveMainloopBwdSm80ILi2ELi2EN4cute5tupleIJNS5_1CILi128EEES8_NS7_ILi64EEEEEENS_10bfloat16_tEfNS_4arch4Sm80ELb0ELb1ELb1ELb1ELb0ELb0ELb0ELb0ELi2ELi4ELi4ELi4ELb0EEENS1_24CollectiveEpilogueBwdGQAISA_fSD_Li256ELb1ELb0EEENS1_19SingleTileSchedulerILb1ELb0ELb0ELi128EEEEEEEEEvNT_6ParamsE$_ZN4cute5tupleIJNS0_IJNS0_IJNS_1CILi8EEENS1_ILi1EEEEEENS1_ILi2EEENS0_IJS5_S5_EEEEEENS0_IJNS0_IJS3_NS1_ILi0EEEEEENS1_ILi4096EEENS0_IJiiEEEEEEEEC2ERKS7_RKSC_,($_ZN7cutlass13device_kernelIN5flash19enable_sm80_to_sm89INS1_16FlashAttnBwdSm80INS1_25CollectiveMainloopBwdSm80ILi2ELi2EN4cute5tupleIJNS5_1CILi128EEES8_NS7_ILi64EEEEEENS_10bfloat16_tEfNS_4arch4Sm80ELb0ELb1ELb1ELb1ELb0ELb0ELb0ELb0ELi2ELi4ELi4ELi4ELb0EEENS1_24CollectiveEpilogueBwdGQAISA_fSD_Li256ELb1ELb0EEENS1_19SingleTileSchedulerILb1ELb0ELb0ELi128EEEEEEEEEvNT_6ParamsE$_ZN4cute5tupleIJNS0_IJNS0_IJNS_1CILi8EEENS1_ILi1EEEEEENS1_ILi2EEES2_EEENS0_IJNS0_IJS3_NS1_ILi0EEEEEEiNS1_ILi1024EEEEEEEEC2ERKS6_RKSA_ - $_ZN7cutlass13device_kernelIN5flash19enable_sm80_to_sm89INS1_16FlashAttnBwdSm80INS1_25CollectiveMainloopBwdSm80ILi2ELi2EN4cute5tupleIJNS5_1CILi128EEES8_NS7_ILi64EEEEEENS_10bfloat16_tEfNS_4arch4Sm80ELb0ELb1ELb1ELb1ELb0ELb0ELb0ELb0ELi2ELi4ELi4ELi4ELb0EEENS1_24CollectiveEpilogueBwdGQAISA_fSD_Li256ELb1ELb0EEENS1_19SingleTileSchedulerILb1ELb0ELb0ELi128EEEEEEEEEvNT_6ParamsE$_ZN4cute5tupleIJNS0_IJNS0_IJNS_1CILi8EEENS1_ILi1EEEEEENS1_ILi2EEENS0_IJS5_S5_EEEEEENS0_IJNS0_IJS3_NS1_ILi0EEEEEENS1_ILi4096EEENS0_IJiiEEEEEEEEC2ERKS7_RKSC_)
$_ZN7cutlass13device_kernelIN5flash19enable_sm80_to_sm89INS1_16FlashAttnBwdSm80INS1_25CollectiveMainloopBwdSm80ILi2ELi2EN4cute5tupleIJNS5_1CILi128EEES8_NS7_ILi64EEEEEENS_10bfloat16_tEfNS_4arch4Sm80ELb0ELb1ELb1ELb1ELb0ELb0ELb0ELb0ELi2ELi4ELi4ELi4ELb0EEENS1_24CollectiveEpilogueBwdGQAISA_fSD_Li256ELb1ELb0EEENS1_19SingleTileSchedulerILb1ELb0ELb0ELi128EEEEEEEEEvNT_6ParamsE$_ZN4cute5tupleIJNS0_IJNS0_IJNS_1CILi8EEENS1_ILi1EEEEEENS1_ILi2EEENS0_IJS5_S5_EEEEEENS0_IJNS0_IJS3_NS1_ILi0EEEEEENS1_ILi4096EEENS0_IJiiEEEEEEEEC2ERKS7_RKSC_:
[----:B------:R-:W-:Y:S02]  /*a7f0*/  MOV R6, 0xa810 ;  /* 0x0000a81000067802 */ /* 0x000fe40000000f00 */
[----:B------:R-:W-:Y:S05]  /*a800*/  CALL.REL.NOINC `($_ZN7cutlass13device_kernelIN5flash19enable_sm80_to_sm89INS1_16FlashAttnBwdSm80INS1_25CollectiveMainloopBwdSm80ILi2ELi2EN4cute5tupleIJNS5_1CILi128EEES8_NS7_ILi64EEEEEENS_10bfloat16_tEfNS_4arch4Sm80ELb0ELb1ELb1ELb1ELb0ELb0ELb0ELb0ELi2ELi4ELi4ELi4ELb0EEENS1_24CollectiveEpilogueBwdGQAISA_fSD_Li256ELb1ELb0EEENS1_19SingleTileSchedulerILb1ELb0ELb0ELi128EEEEEEEEEvNT_6ParamsE$_ZN4cute3eso3ESOILb1ELb0EJNS_5tupleIJNS2_IJNS_1CILi8EEENS3_ILi1EEEEEENS3_ILi2EEENS2_IJS7_S7_EEEEEENS2_IJNS2_IJS5_NS3_ILi0EEEEEENS3_ILi4096EEENS2_IJiiEEEEEEEEC2ERKS9_RKSE_) ;  /* 0xffffdc3000007944 */ /* 0x000fea0003c3ffff */
[----:B------:R-:W-:-:S04]  /*a810*/  MOV R5, 0x0 ;  /* 0x0000000000057802 */ /* 0x000fc80000000f00 */
[----:B------:R-:W-:Y:S05]  /*a820*/  RET.REL.NODEC R4 `(_ZN7cutlass13device_kernelIN5flash19enable_sm80_to_sm89INS1_16FlashAttnBwdSm80INS1_25CollectiveMainloopBwdSm80ILi2ELi2EN4cute5tupleIJNS5_1CILi128EEES8_NS7_ILi64EEEEEENS_10bfloat16_tEfNS_4arch4Sm80ELb0ELb1ELb1ELb1ELb0ELb0ELb0ELb0ELi2ELi4ELi4ELi4ELb0EEENS1_24CollectiveEpilogueBwdGQAISA_fSD_Li256ELb1ELb0EEENS1_19SingleTileSchedulerILb1ELb0ELb0ELi128EEEEEEEEEvNT_6ParamsE) ;  /* 0xffff57d004007950 */ /* 0x000fea0003c3ffff */
        .type           $_ZN7cutlass13device_kernelIN5flash19enable_sm80_to_sm89INS1_16FlashAttnBwdSm80INS1_25CollectiveMainloopBwdSm80ILi2ELi2EN4cute5tupleIJNS5_1CILi128EEES8_NS7_ILi64EEEEEENS_10bfloat16_tEfNS_4arch4Sm80ELb0ELb1ELb1ELb1ELb0ELb0ELb0ELb0ELi2ELi4ELi4ELi4ELb0EEENS1_24CollectiveEpilogueBwdGQAISA_fSD_Li256ELb1ELb0EEENS1_19SingleTileSchedulerILb1ELb0ELb0ELi128EEEEEEEEEvNT_6ParamsE$_ZN4cute5tupleIJNS0_IJNS0_IJNS_1CILi8EEENS1_ILi1EEEEEENS1_ILi2EEES2_EEENS0_IJNS0_IJS3_NS1_ILi0EEEEEEiNS1_ILi1024EEEEEEEEC2ERKS6_RKSA_,@function
        .size           $_ZN7cutlass13device_kernelIN5flash19enable_sm80_to_sm89INS1_16FlashAttnBwdSm80INS1_25CollectiveMainloopBwdSm80ILi2ELi2EN4cute5tupleIJNS5_1CILi128EEES8_NS7_ILi64EEEEEENS_10bfloat16_tEfNS_4arch4Sm80ELb0ELb1ELb1ELb1ELb0ELb0ELb0ELb0ELi2ELi4ELi4ELi4ELb0EEENS1_24CollectiveEpilogueBwdGQAISA_fSD_Li256ELb1ELb0EEENS1_19SingleTileSchedulerILb1ELb0ELb0ELi128EEEEEEEEEvNT_6ParamsE$_ZN4cute5tupleIJNS0_IJNS0_IJNS_1CILi8EEENS1_ILi1EEEEEENS1_ILi2EEES2_EEENS0_IJNS0_IJS3_NS1_ILi0EEEEEEiNS1_ILi1024EEEEEEEEC2ERKS6_RKSA_,($_ZN7cutlass13device_kernelIN5flash19enable_sm80_to_sm89INS1_16FlashAttnBwdSm80INS1_25CollectiveMainloopBwdSm80ILi2ELi2EN4cute5tupleIJNS5_1CILi128EEES8_NS7_ILi64EEEEEENS_10bfloat16_tEfNS_4arch4Sm80ELb0ELb1ELb1ELb1ELb0ELb0ELb0ELb0ELi2ELi4ELi4ELi4ELb0EEENS1_24CollectiveEpilogueBwdGQAISA_fSD_Li256ELb1ELb0EEENS1_19SingleTileSchedulerILb1ELb0ELb0ELi128EEEEEEEEEvNT_6ParamsE$_ZN4cute5tupleIJNS0_IJNS0_IJNS_1CILi8EEENS1_ILi1EEEEEENS1_ILi4EEES3_EEENS0_IJNS0_IJS3_NS1_ILi0EEEEEElS7_EEEEEC2ERKS6_RKS9_ - $_ZN7cutlass13device_kernelIN5flash19enable_sm80_to_sm89INS1_16FlashAttnBwdSm80INS1_25CollectiveMainloopBwdSm80ILi2ELi2EN4cute5tupleIJNS5_1CILi128EEES8_NS7_ILi64EEEEEENS_10bfloat16_tEfNS_4arch4Sm80ELb0ELb1ELb1ELb1ELb0ELb0ELb0ELb0ELi2ELi4ELi4ELi4ELb0EEENS1_24CollectiveEpilogueBwdGQAISA_fSD_Li256ELb1ELb0EEENS1_19SingleTileSchedulerILb1ELb0ELb0ELi128EEEEEEEEEvNT_6ParamsE$_ZN4cute5tupleIJNS0_IJNS0_IJNS_1CILi8EEENS1_ILi1EEEEEENS1_ILi2EEES2_EEENS0_IJNS0_IJS3_NS1_ILi0EEEEEEiNS1_ILi1024EEEEEEEEC2ERKS6_RKSA_)
$_ZN7cutlass13device_kernelIN5flash19enable_sm80_to_sm89INS1_16FlashAttnBwdSm80INS1_25CollectiveMainloopBwdSm80ILi2ELi2EN4cute5tupleIJNS5_1CILi128EEES8_NS7_ILi64EEEEEENS_10bfloat16_tEfNS_4arch4Sm80ELb0ELb1ELb1ELb1ELb0ELb0ELb0ELb0ELi2ELi4ELi4ELi4ELb0EEENS1_24CollectiveEpilogueBwdGQAISA_fSD_Li256ELb1ELb0EEENS1_19SingleTileSchedulerILb1ELb0ELb0ELi128EEEEEEEEEvNT_6ParamsE$_ZN4cute5tupleIJNS0_IJNS0_IJNS_1CILi8EEENS1_ILi1EEEEEENS1_ILi2EEES2_EEENS0_IJNS0_IJS3_NS1_ILi0EEEEEEiNS1_ILi1024EEEEEEEEC2ERKS6_RKSA_:
[----:B------:R-:W-:Y:S02]  /*a830*/  MOV R8, 0xa850 ;  /* 0x0000a85000087802 */ /* 0x000fe40000000f00 */
[----:B------:R-:W-:Y:S05]  /*a840*/  CALL.REL.NOINC `($_ZN7cutlass13device_kernelIN5flash19enable_sm80_to_sm89INS1_16FlashAttnBwdSm80INS1_25CollectiveMainloopBwdSm80ILi2ELi2EN4cute5tupleIJNS5_1CILi128EEES8_NS7_ILi64EEEEEENS_10bfloat16_tEfNS_4arch4Sm80ELb0ELb1ELb1ELb1ELb0ELb0ELb0ELb0ELi2ELi4ELi4ELi4ELb0EEENS1_24CollectiveEpilogueBwdGQAISA_fSD_Li256ELb1ELb0EEENS1_19SingleTileSchedulerILb1ELb0ELb0ELi128EEEEEEEEEvNT_6ParamsE$_ZN4cute3eso3ESOILb1ELb0EJNS_5tupleIJNS2_IJNS_1CILi8EEENS3_ILi1EEEEEENS3_ILi2EEES4_EEENS2_IJNS2_IJS5_NS3_ILi0EEEEEEiNS3_ILi1024EEEEEEEEC2ERKS8_RKSC_) ;  /* 0xffffdc5000007944 */ /* 0x000fea0003c3ffff */
[----:B-1----:R-:W-:Y:S02]  /*a850*/  MOV R2, R4 ;  /* 0x0000000400027202 */ /* 0x002fe40000000f00 */
[----:B------:R-:W-:-:S04]  /*a860*/  MOV R3, 0x0 ;  /* 0x0000000000037802 */ /* 0x000fc80000000f00 */
[----:B------:R-:W-:Y:S05]  /*a870*/  RET.REL.NODEC R2 `(_ZN7cutlass13device_kernelIN5flash19enable_sm80_to_sm89INS1_16FlashAttnBwdSm80INS1_25CollectiveMainloopBwdSm80ILi2ELi2EN4cute5tupleIJNS5_1CILi128EEES8_NS7_ILi64EEEEEENS_10bfloat16_tEfNS_4arch4Sm80ELb0ELb1ELb1ELb1ELb0ELb0ELb0ELb0ELi2ELi4ELi4ELi4ELb0EEENS1_24CollectiveEpilogueBwdGQAISA_fSD_Li256ELb1ELb0EEENS1_19SingleTileSchedulerILb1ELb0ELb0ELi128EEEEEEEEEvNT_6ParamsE) ;  /* 0xffff578002007950 */ /* 0x000fea0003c3ffff */
        .type           $_ZN7cutlass13device_kernelIN5flash19enable_sm80_to_sm89INS1_16FlashAttnBwdSm80INS1_25CollectiveMainloopBwdSm80ILi2ELi2EN4cute5tupleIJNS5_1CILi128EEES8_NS7_ILi64EEEEEENS_10bfloat16_tEfNS_4arch4Sm80ELb0ELb1ELb1ELb1ELb0ELb0ELb0ELb0ELi2ELi4ELi4ELi4ELb0EEENS1_24CollectiveEpilogueBwdGQAISA_fSD_Li256ELb1ELb0EEENS1_19SingleTileSchedulerILb1ELb0ELb0ELi128EEEEEEEEEvNT_6ParamsE$_ZN4cute5tupleIJNS0_IJNS0_IJNS_1CILi8EEENS1_ILi1EEEEEENS1_ILi4EEES3_EEENS0_IJNS0_IJS3_NS1_ILi0EEEEEElS7_EEEEEC2ERKS6_RKS9_,@function
        .size           $_ZN7cutlass13device_kernelIN5flash19enable_sm80_to_sm89INS1_16FlashAttnBwdSm80INS1_25CollectiveMainloopBwdSm80ILi2ELi2EN4cute5tupleIJNS5_1CILi128EEES8_NS7_ILi64EEEEEENS_10bfloat16_tEfNS_4arch4Sm80ELb0ELb1ELb1ELb1ELb0ELb0ELb0ELb0ELi2ELi4ELi4ELi4ELb0EEENS1_24CollectiveEpilogueBwdGQAISA_fSD_Li256ELb1ELb0EEENS1_19SingleTileSchedulerILb1ELb0ELb0ELi128EEEEEEEEEvNT_6ParamsE$_ZN4cute5tupleIJNS0_IJNS0_IJNS_1CILi8EEENS1_ILi1EEEEEENS1_ILi4EEES3_EEENS0_IJNS0_IJS3_NS1_ILi0EEEEEElS7_EEEEEC2ERKS6_RKS9_,($_ZN7cutlass13device_kernelIN5flash19enable_sm80_to_sm89INS1_16FlashAttnBwdSm80INS1_25CollectiveMainloopBwdSm80ILi2ELi2EN4cute5tupleIJNS5_1CILi128EEES8_NS7_ILi64EEEEEENS_10bfloat16_tEfNS_4arch4Sm80ELb0ELb1ELb1ELb1ELb0ELb0ELb0ELb0ELi2ELi4ELi4ELi4ELb0EEENS1_24CollectiveEpilogueBwdGQAISA_fSD_Li256ELb1ELb0EEENS1_19SingleTileSchedulerILb1ELb0ELb0ELi128EEEEEEEEEvNT_6ParamsE$_ZN4cute5tupleIJNS0_IJNS_1CILi16EEENS1_ILi2EEES3_S3_NS1_ILi4EEES3_EEENS0_IJNS1_ILi1EEEiiiNS1_ILi144EEENS1_ILi512EEEEEEEEC2ERKS5_RKS9_ - $_ZN7cutlass13device_kernelIN5flash19enable_sm80_to_sm89INS1_16FlashAttnBwdSm80INS1_25CollectiveMainloopBwdSm80ILi2ELi2EN4cute5tupleIJNS5_1CILi128EEES8_NS7_ILi64EEEEEENS_10bfloat16_tEfNS_4arch4Sm80ELb0ELb1ELb1ELb1ELb0ELb0ELb0ELb0ELi2ELi4ELi4ELi4ELb0EEENS1_24CollectiveEpilogueBwdGQAISA_fSD_Li256ELb1ELb0EEENS1_19SingleTileSchedulerILb1ELb0ELb0ELi128EEEEEEEEEvNT_6ParamsE$_ZN4cute5tupleIJNS0_IJNS0_IJNS_1CILi8EEENS1_ILi1EEEEEENS1_ILi4EEES3_EEENS0_IJNS0_IJS3_NS1_ILi0EEEEEElS7_EEEEEC2ERKS6_RKS9_)
$_ZN7cutlass13device_kernelIN5flash19enable_sm80_to_sm89INS1_16FlashAttnBwdSm80INS1_25CollectiveMainloopBwdSm80ILi2ELi2EN4cute5tupleIJNS5_1CILi128EEES8_NS7_ILi64EEEEEENS_10bfloat16_tEfNS_4arch4Sm80ELb0ELb1ELb1ELb1ELb0ELb0ELb0ELb0ELi2ELi4ELi4ELi4ELb0EEENS1_24CollectiveEpilogueBwdGQAISA_fSD_Li256ELb1ELb0EEENS1_19SingleTileSchedulerILb1ELb0ELb0ELi128EEEEEEEEEvNT_6ParamsE$_ZN4cute5tupleIJNS0_IJNS0_IJNS_1CILi8EEENS1_ILi1EEEEEENS1_ILi4EEES3_EEENS0_IJNS0_IJS3_NS1_ILi0EEEEEElS7_EEEEEC2ERKS6_RKS9_:
[----:B------:R-:W-:Y:S02]  /*a880*/  MOV R6, 0xa8a0 ;  /* 0x0000a8a000067802 */ /* 0x000fe40000000f00 */
[----:B------:R-:W-:Y:S05]  /*a890*/  CALL.REL.NOINC `($_ZN7cutlass13device_kernelIN5flash19enable_sm80_to_sm89INS1_16FlashAttnBwdSm80INS1_25CollectiveMainloopBwdSm80ILi2ELi2EN4cute5tupleIJNS5_1CILi128EEES8_NS7_ILi64EEEEEENS_10bfloat16_tEfNS_4arch4Sm80ELb0ELb1ELb1ELb1ELb0ELb0ELb0ELb0ELi2ELi4ELi4ELi4ELb0EEENS1_24CollectiveEpilogueBwdGQAISA_fSD_Li256ELb1ELb0EEENS1_19SingleTileSchedulerILb1ELb0ELb0ELi128EEEEEEEEEvNT_6ParamsE$_ZN4cute3eso3ESOILb1ELb0EJNS_5tupleIJNS2_IJNS_1CILi8EEENS3_ILi1EEEEEENS3_ILi4EEES5_EEENS2_IJNS2_IJS5_NS3_ILi0EEEEEElS9_EEEEEC2ERKS8_RKSB_) ;  /* 0xffffdc4000007944 */ /* 0x000fea0003c3ffff */
[----:B------:R-:W-:-:S04]  /*a8a0*/  MOV R5, 0x0 ;  /* 0x0000000000057802 */ /* 0x000fc80000000f00 */
[----:B------:R-:W-:Y:S05]  /*a8b0*/  RET.REL.NODEC R4 `(_ZN7cutlass13device_kernelIN5flash19enable_sm80_to_sm89INS1_16FlashAttnBwdSm80INS1_25CollectiveMainloopBwdSm80ILi2ELi2EN4cute5tupleIJNS5_1CILi128EEES8_NS7_ILi64EEEEEENS_10bfloat16_tEfNS_4arch4Sm80ELb0ELb1ELb1ELb1ELb0ELb0ELb0ELb0ELi2ELi4ELi4ELi4ELb0EEENS1_24CollectiveEpilogueBwdGQAISA_fSD_Li256ELb1ELb0EEENS1_19SingleTileSchedulerILb1ELb0ELb0ELi128EEEEEEEEEvNT_6ParamsE) ;  /* 0xffff574004007950 */ /* 0x000fea0003c3ffff */
        .type           $_ZN7cutlass13device_kernelIN5flash19enable_sm80_to_sm89INS1_16FlashAttnBwdSm80INS1_25CollectiveMainloopBwdSm80ILi2ELi2EN4cute5tupleIJNS5_1CILi128EEES8_NS7_ILi64EEEEEENS_10bfloat16_tEfNS_4arch4Sm80ELb0ELb1ELb1ELb1ELb0ELb0ELb0ELb0ELi2ELi4ELi4ELi4ELb0EEENS1_24CollectiveEpilogueBwdGQAISA_fSD_Li256ELb1ELb0EEENS1_19SingleTileSchedulerILb1ELb0ELb0ELi128EEEEEEEEEvNT_6ParamsE$_ZN4cute5tupleIJNS0_IJNS_1CILi16EEENS1_ILi2EEES3_S3_NS1_ILi4EEES3_EEENS0_IJNS1_ILi1EEEiiiNS1_ILi144EEENS1_ILi512EEEEEEEEC2ERKS5_RKS9_,@function
        .size           $_ZN7cutlass13device_kernelIN5flash19enable_sm80_to_sm89INS1_16FlashAttnBwdSm80INS1_25CollectiveMainloopBwdSm80ILi2ELi2EN4cute5tupleIJNS5_1CILi128EEES8_NS7_ILi64EEEEEENS_10bfloat16_tEfNS_4arch4Sm80ELb0ELb1ELb1ELb1ELb0ELb0ELb0ELb0ELi2ELi4ELi4ELi4ELb0EEENS1_24CollectiveEpilogueBwdGQAISA_fSD_Li256ELb1ELb0EEENS1_19SingleTileSchedulerILb1ELb0ELb0ELi128EEEEEEEEEvNT_6ParamsE$_ZN4cute5tupleIJNS0_IJNS_1CILi16EEENS1_ILi2EEES3_S3_NS1_ILi4EEES3_EEENS0_IJNS1_ILi1EEEiiiNS1_ILi144EEENS1_ILi512EEEEEEEEC2ERKS5_RKS9_,($_ZN7cutlass13device_kernelIN5flash19enable_sm80_to_sm89INS1_16FlashAttnBwdSm80INS1_25CollectiveMainloopBwdSm80ILi2ELi2EN4cute5tupleIJNS5_1CILi128EEES8_NS7_ILi64EEEEEENS_10bfloat16_tEfNS_4arch4Sm80ELb0ELb1ELb1ELb1ELb0ELb0ELb0ELb0ELi2ELi4ELi4ELi4ELb0EEENS1_24CollectiveEpilogueBwdGQAISA_fSD_Li256ELb1ELb0EEENS1_19SingleTileSchedulerILb1ELb0ELb0ELi128EEEEEEEEEvNT_6ParamsE$_ZN4cute5tupleIJNS0_IJNS_1CILi1EEENS0_IJS2_NS1_ILi2EEES3_EEEEEENS0_IJNS1_ILi0EEENS0_IJS2_NS1_ILi256EEEiEEEEEEEEC2ERKS5_RKS9_ - $_ZN7cutlass13device_kernelIN5flash19enable_sm80_to_sm89INS1_16FlashAttnBwdSm80INS1_25CollectiveMainloopBwdSm80ILi2ELi2EN4cute5tupleIJNS5_1CILi128EEES8_NS7_ILi64EEEEEENS_10bfloat16_tEfNS_4arch4Sm80ELb0ELb1ELb1ELb1ELb0ELb0ELb0ELb0ELi2ELi4ELi4ELi4ELb0EEENS1_24CollectiveEpilogueBwdGQAISA_fSD_Li256ELb1ELb0EEENS1_19SingleTileSchedulerILb1ELb0ELb0ELi128EEEEEEEEEvNT_6ParamsE$_ZN4cute5tupleIJNS0_IJNS_1CILi16EEENS1_ILi2EEES3_S3_NS1_ILi4EEES3_EEENS0_IJNS1_ILi1EEEiiiNS1_ILi144EEENS1_ILi512EEEEEEEEC2ERKS5_RKS9_)
$_ZN7cutlass13device_kernelIN5flash19enable_sm80_to_sm89INS1_16FlashAttnBwdSm80INS1_25CollectiveMainloopBwdSm80ILi2ELi2EN4cute5tupleIJNS5_1CILi128EEES8_NS7_ILi64EEEEEENS_10bfloat16_tEfNS_4arch4Sm80ELb0ELb1ELb1ELb1ELb0ELb0ELb0ELb0ELi2ELi4ELi4ELi4ELb0EEENS1_24CollectiveEpilogueBwdGQAISA_fSD_Li256ELb1ELb0EEENS1_19SingleTileSchedulerILb1ELb0ELb0ELi128EEEEEEEEEvNT_6ParamsE$_ZN4cute5tupleIJNS0_IJNS_1CILi16EEENS1_ILi2EEES3_S3_NS1_ILi4EEES3_EEENS0_IJNS1_ILi1EEEiiiNS1_ILi144EEENS1_ILi512EEEEEEEEC2ERKS5_RKS9_:
[----:B------:R-:W-:Y:S02]  /*a8c0*/  MOV R8, 0xa8e0 ;  /* 0x0000a8e000087802 */ /* 0x000fe40000000f00 */
[----:B------:R-:W-:Y:S05]  /*a8d0*/  CALL.REL.NOINC `($_ZN7cutlass13device_kernelIN5flash19enable_sm80_to_sm89INS1_16FlashAttnBwdSm80INS1_25CollectiveMainloopBwdSm80ILi2ELi2EN4cute5tupleIJNS5_1CILi128EEES8_NS7_ILi64EEEEEENS_10bfloat16_tEfNS_4arch4Sm80ELb0ELb1ELb1ELb1ELb0ELb0ELb0ELb0ELi2ELi4ELi4ELi4ELb0EEENS1_24CollectiveEpilogueBwdGQAISA_fSD_Li256ELb1ELb0EEENS1_19SingleTileSchedulerILb1ELb0ELb0ELi128EEEEEEEEEvNT_6ParamsE$_ZN4cute3eso3ESOILb1ELb0EJNS_5tupleIJNS_1CILi16EEENS3_ILi2EEES5_S5_NS3_ILi4EEES5_EEENS2_IJNS3_ILi1EEEiiiNS3_ILi144EEENS3_ILi512EEEEEEEEC2ERKS7_RKSB_) ;  /* 0xffffdcb000007944 */ /* 0x000fea0003c3ffff */
[----:B-1----:R-:W-:Y:S02]  /*a8e0*/  MOV R2, R6 ;  /* 0x0000000600027202 */ /* 0x002fe40000000f00 */
[----:B------:R-:W-:-:S04]  /*a8f0*/  MOV R3, 0x0 ;  /* 0x0000000000037802 */ /* 0x000fc80000000f00 */
[----:B------:R-:W-:Y:S05]  /*a900*/  RET.REL.NODEC R2 `(_ZN7cutlass13device_kernelIN5flash19enable_sm80_to_sm89INS1_16FlashAttnBwdSm80INS1_25CollectiveMainloopBwdSm80ILi2ELi2EN4cute5tupleIJNS5_1CILi128EEES8_NS7_ILi64EEEEEENS_10bfloat16_tEfNS_4arch4Sm80ELb0ELb1ELb1ELb1ELb0ELb0ELb0ELb0ELi2ELi4ELi4ELi4ELb0EEENS1_24CollectiveEpilogueBwdGQAISA_fSD_Li256ELb1ELb0EEENS1_19SingleTileSchedulerILb1ELb0ELb0ELi128EEEEEEEEEvNT_6ParamsE) ;  /* 0xffff56f002007950 */ /* 0x000fea0003c3ffff */
        .type           $_ZN7cutlass13device_kernelIN5flash19enable_sm80_to_sm89INS1_16FlashAttnBwdSm80INS1_25CollectiveMainloopBwdSm80ILi2ELi2EN4cute5tupleIJNS5_1CILi128EEES8_NS7_ILi64EEEEEENS_10bfloat16_tEfNS_4arch4Sm80ELb0ELb1ELb1ELb1ELb0ELb0ELb0ELb0ELi2ELi4ELi4ELi4ELb0EEENS1_24CollectiveEpilogueBwdGQAISA_fSD_Li256ELb1ELb0EEENS1_19SingleTileSchedulerILb1ELb0ELb0ELi128EEEEEEEEEvNT_6ParamsE$_ZN4cute5tupleIJNS0_IJNS_1CILi1EEENS0_IJS2_NS1_ILi2EEES3_EEEEEENS0_IJNS1_ILi0EEENS0_IJS2_NS1_ILi256EEEiEEEEEEEEC2ERKS5_RKS9_,@function
        .size           $_ZN7cutlass13device_kernelIN5flash19enable_sm80_to_sm89INS1_16FlashAttnBwdSm80INS1_25CollectiveMainloopBwdSm80ILi2ELi2EN4cute5tupleIJNS5_1CILi128EEES8_NS7_ILi64EEEEEENS_10bfloat16_tEfNS_4arch4Sm80ELb0ELb1ELb1ELb1ELb0ELb0ELb0ELb0ELi2ELi4ELi4ELi4ELb0EEENS1_24CollectiveEpilogueBwdGQAISA_fSD_Li256ELb1ELb0EEENS1_19SingleTileSchedulerILb1ELb0ELb0ELi128EEEEEEEEEvNT_6ParamsE$_ZN4cute5tupleIJNS0_IJNS_1CILi1EEENS0_IJS2_NS1_ILi2EEES3_EEEEEENS0_IJNS1_ILi0EEENS0_IJS2_NS1_ILi256EEEiEEEEEEEEC2ERKS5_RKS9_,($_ZN7cutlass13device_kernelIN5flash19enable_sm80_to_sm89INS1_16FlashAttnBwdSm80INS1_25CollectiveMainloopBwdSm80ILi2ELi2EN4cute5tupleIJNS5_1CILi128EEES8_NS7_ILi64EEEEEENS_10bfloat16_tEfNS_4arch4Sm80ELb0ELb1ELb1ELb1ELb0ELb0ELb0ELb0ELi2ELi4ELi4ELi4ELb0EEENS1_24CollectiveEpilogueBwdGQAISA_fSD_Li256ELb1ELb0EEENS1_19SingleTileSchedulerILb1ELb0ELb0ELi128EEEEEEEEEvNT_6ParamsE$_ZN4cute5tupleIJNS0_IJNS_1CILi1EEENS1_ILi2EEEEEENS0_IJNS1_ILi0EEEiEEEEEC2ERKS4_RKS6_ - $_ZN7cutlass13device_kernelIN5flash19enable_sm80_to_sm89INS1_16FlashAttnBwdSm80INS1_25CollectiveMainloopBwdSm80ILi2ELi2EN4cute5tupleIJNS5_1CILi128EEES8_NS7_ILi64EEEEEENS_10bfloat16_tEfNS_4arch4Sm80ELb0ELb1ELb1ELb1ELb0ELb0ELb0ELb0ELi2ELi4ELi4ELi4ELb0EEENS1_24CollectiveEpilogueBwdGQAISA_fSD_Li256ELb1ELb0EEENS1_19SingleTileSchedulerILb1ELb0ELb0ELi128EEEEEEEEEvNT_6ParamsE$_ZN4cute5tupleIJNS0_IJNS_1CILi1EEENS0_IJS2_NS1_ILi2EEES3_EEEEEENS0_IJNS1_ILi0EEENS0_IJS2_NS1_ILi256EEEiEEEEEEEEC2ERKS5_RKS9_)
$_ZN7cutlass13device_kernelIN5flash19enable_sm80_to_sm89INS1_16FlashAttnBwdSm80INS1_25CollectiveMainloopBwdSm80ILi2ELi2EN4cute5tupleIJNS5_1CILi128EEES8_NS7_ILi64EEEEEENS_10bfloat16_tEfNS_4arch4Sm80ELb0ELb1ELb1ELb1ELb0ELb0ELb0ELb0ELi2ELi4ELi4ELi4ELb0EEENS1_24CollectiveEpilogueBwdGQAISA_fSD_Li256ELb1ELb0EEENS1_19SingleTileSchedulerILb1ELb0ELb0ELi128EEEEEEEEEvNT_6ParamsE$_ZN4cute5tupleIJNS0_IJNS_1CILi1EEENS0_IJS2_NS1_ILi2EEES3_EEEEEENS0_IJNS1_ILi0EEENS0_IJS2_NS1_ILi256EEEiEEEEEEEEC2ERKS5_RKS9_:
[----:B------:R-:W-:Y:S02]  /*a910*/  MOV R4, 0xa930 ;  /* 0x0000a93000047802 */ /* 0x000fe40000000f00 */
[----:B------:R-:W-:Y:S05]  /*a920*/  CALL.REL.NOINC `($_ZN7cutlass13device_kernelIN5flash19enable_sm80_to_sm89INS1_16FlashAttnBwdSm80INS1_25CollectiveMainloopBwdSm80ILi2ELi2EN4cute5tupleIJNS5_1CILi128EEES8_NS7_ILi64EEEEEENS_10bfloat16_tEfNS_4arch4Sm80ELb0ELb1ELb1ELb1ELb0ELb0ELb0ELb0ELi2ELi4ELi4ELi4ELb0EEENS1_24CollectiveEpilogueBwdGQAISA_fSD_Li256ELb1ELb0EEENS1_19SingleTileSchedulerILb1ELb0ELb0ELi128EEEEEEEEEvNT_6ParamsE$_ZN4cute3eso3ESOILb1ELb0EJNS_5tupleIJNS_1CILi1EEENS2_IJS4_NS3_ILi2EEES5_EEEEEENS2_IJNS3_ILi0EEENS2_IJS4_NS3_ILi256EEEiEEEEEEEEC2ERKS7_RKSB_) ;  /* 0xffffdcc000007944 */ /* 0x000fea0003c3ffff */
[----:B-1----:R-:W-:Y:S02]  /*a930*/  MOV R2, R6 ;  /* 0x0000000600027202 */ /* 0x002fe40000000f00 */
[----:B------:R-:W-:-:S04]  /*a940*/  MOV R3, 0x0 ;  /* 0x0000000000037802 */ /* 0x000fc80000000f00 */
[----:B------:R-:W-:Y:S05]  /*a950*/  RET.REL.NODEC R2 `(_ZN7cutlass13device_kernelIN5flash19enable_sm80_to_sm89INS1_16FlashAttnBwdSm80INS1_25CollectiveMainloopBwdSm80ILi2ELi2EN4cute5tupleIJNS5_1CILi128EEES8_NS7_ILi64EEEEEENS_10bfloat16_tEfNS_4arch4Sm80ELb0ELb1ELb1ELb1ELb0ELb0ELb0ELb0ELi2ELi4ELi4ELi4ELb0EEENS1_24CollectiveEpilogueBwdGQAISA_fSD_Li256ELb1ELb0EEENS1_19SingleTileSchedulerILb1ELb0ELb0ELi128EEEEEEEEEvNT_6ParamsE) ;  /* 0xffff56a002007950 */ /* 0x000fea0003c3ffff */
        .type           $_ZN7cutlass13device_kernelIN5flash19enable_sm80_to_sm89INS1_16FlashAttnBwdSm80INS1_25CollectiveMainloopBwdSm80ILi2ELi2EN4cute5tupleIJNS5_1CILi128EEES8_NS7_ILi64EEEEEENS_10bfloat16_tEfNS_4arch4Sm80ELb0ELb1ELb1ELb1ELb0ELb0ELb0ELb0ELi2ELi4ELi4ELi4ELb0EEENS1_24CollectiveEpilogueBwdGQAISA_fSD_Li256ELb1ELb0EEENS1_19SingleTileSchedulerILb1ELb0ELb0ELi128EEEEEEEEEvNT_6ParamsE$_ZN4cute5tupleIJNS0_IJNS_1CILi1EEENS1_ILi2EEEEEENS0_IJNS1_ILi0EEEiEEEEEC2ERKS4_RKS6_,@function
        .size           $_ZN7cutlass13device_kernelIN5flash19enable_sm80_to_sm89INS1_16FlashAttnBwdSm80INS1_25CollectiveMainloopBwdSm80ILi2ELi2EN4cute5tupleIJNS5_1CILi128EEES8_NS7_ILi64EEEEEENS_10bfloat16_tEfNS_4arch4Sm80ELb0ELb1ELb1ELb1ELb0ELb0ELb0ELb0ELi2ELi4ELi4ELi4ELb0EEENS1_24CollectiveEpilogueBwdGQAISA_fSD_Li256ELb1ELb0EEENS1_19SingleTileSchedulerILb1ELb0ELb0ELi128EEEEEEEEEvNT_6ParamsE$_ZN4cute5tupleIJNS0_IJNS_1CILi1EEENS1_ILi2EEEEEENS0_IJNS1_ILi0EEEiEEEEEC2ERKS4_RKS6_,($_ZN7cutlass13device_kernelIN5flash19enable_sm80_to_sm89INS1_16FlashAttnBwdSm80INS1_25CollectiveMainloopBwdSm80ILi2ELi2EN4cute5tupleIJNS5_1CILi128EEES8_NS7_ILi64EEEEEENS_10bfloat16_tEfNS_4arch4Sm80ELb0ELb1ELb1ELb1ELb0ELb0ELb0ELb0ELi2ELi4ELi4ELi4ELb0EEENS1_24CollectiveEpilogueBwdGQAISA_fSD_Li256ELb1ELb0EEENS1_19SingleTileSchedulerILb1ELb0ELb0ELi128EEEEEEEEEvNT_6ParamsE$_ZN4cute5tupleIJNS0_IJNS_1CILi1EEENS1_ILi2EEES3_EEENS0_IJS2_NS1_ILi256EEEiEEEEEC2ERKS4_RKS6_ - $_ZN7cutlass13device_kernelIN5flash19enable_sm80_to_sm89INS1_16FlashAttnBwdSm80INS1_25CollectiveMainloopBwdSm80ILi2ELi2EN4cute5tupleIJNS5_1CILi128EEES8_NS7_ILi64EEEEEENS_10bfloat16_tEfNS_4arch4Sm80ELb0ELb1ELb1ELb1ELb0ELb0ELb0ELb0ELi2ELi4ELi4ELi4ELb0EEENS1_24CollectiveEpilogueBwdGQAISA_fSD_Li256ELb1ELb0EEENS1_19SingleTileSchedulerILb1ELb0ELb0ELi128EEEEEEEEEvNT_6ParamsE$_ZN4cute5tupleIJNS0_IJNS_1CILi1EEENS1_ILi2EEEEEENS0_IJNS1_ILi0EEEiEEEEEC2ERKS4_RKS6_)
$_ZN7cutlass13device_kernelIN5flash19enable_sm80_to_sm89INS1_16FlashAttnBwdSm80INS1_25CollectiveMainloopBwdSm80ILi2ELi2EN4cute5tupleIJNS5_1CILi128EEES8_NS7_ILi64EEEEEENS_10bfloat16_tEfNS_4arch4Sm80ELb0ELb1ELb1ELb1ELb0ELb0ELb0ELb0ELi2ELi4ELi4ELi4ELb0EEENS1_24CollectiveEpilogueBwdGQAISA_fSD_Li256ELb1ELb0EEENS1_19SingleTileSchedulerILb1ELb0ELb0ELi128EEEEEEEEEvNT_6ParamsE$_ZN4cute5tupleIJNS0_IJNS_1CILi1EEENS1_ILi2EEEEEENS0_IJNS1_ILi0EEEiEEEEEC2ERKS4_RKS6_:
[----:B------:R-:W-:Y:S02]  /*a960*/  MOV R4, 0xa980 ;  /* 0x0000a98000047802 */ /* 0x000fe40000000f00 */
[----:B------:R-:W-:Y:S05]  /*a970*/  CALL.REL.NOINC `($_ZN7cutlass13device_kernelIN5flash19enable_sm80_to_sm89INS1_16FlashAttnBwdSm80INS1_25CollectiveMainloopBwdSm80ILi2ELi2EN4cute5tupleIJNS5_1CILi128EEES8_NS7_ILi64EEEEEENS_10bfloat16_tEfNS_4arch4Sm80ELb0ELb1ELb1ELb1ELb0ELb0ELb0ELb0ELi2ELi4ELi4ELi4ELb0EEENS1_24CollectiveEpilogueBwdGQAISA_fSD_Li256ELb1ELb0EEENS1_19SingleTileSchedulerILb1ELb0ELb0ELi128EEEEEEEEEvNT_6ParamsE$_ZN4cute3eso3ESOILb1ELb0EJNS_5tupleIJNS_1CILi1EEENS3_ILi2EEEEEENS2_IJNS3_ILi0EEEiEEEEEC2ERKS6_RKS8_) ;  /* 0xffffde4000007944 */ /* 0x000fea0003c3ffff */
[----:B------:R-:W-:-:S04]  /*a980*/  MOV R7, 0x0 ;  /* 0x0000000000077802 */ /* 0x000fc80000000f00 */
[----:B------:R-:W-:Y:S05]  /*a990*/  RET.REL.NODEC R6 `(_ZN7cutlass13device_kernelIN5flash19enable_sm80_to_sm89INS1_16FlashAttnBwdSm80INS1_25CollectiveMainloopBwdSm80ILi2ELi2EN4cute5tupleIJNS5_1CILi128EEES8_NS7_ILi64EEEEEENS_10bfloat16_tEfNS_4arch4Sm80ELb0ELb1ELb1ELb1ELb0ELb0ELb0ELb0ELi2ELi4ELi4ELi4ELb0EEENS1_24CollectiveEpilogueBwdGQAISA_fSD_Li256ELb1ELb0EEENS1_19SingleTileSchedulerILb1ELb0ELb0ELi128EEEEEEEEEvNT_6ParamsE) ;  /* 0xffff566006007950 */ /* 0x000fea0003c3ffff */
        .type           $_ZN7cutlass13device_kernelIN5flash19enable_sm80_to_sm89INS1_16FlashAttnBwdSm80INS1_25CollectiveMainloopBwdSm80ILi2ELi2EN4cute5tupleIJNS5_1CILi128EEES8_NS7_ILi64EEEEEENS_10bfloat16_tEfNS_4arch4Sm80ELb0ELb1ELb1ELb1ELb0ELb0ELb0ELb0ELi2ELi4ELi4ELi4ELb0EEENS1_24CollectiveEpilogueBwdGQAISA_fSD_Li256ELb1ELb0EEENS1_19SingleTileSchedulerILb1ELb0ELb0ELi128EEEEEEEEEvNT_6ParamsE$_ZN4cute5tupleIJNS0_IJNS_1CILi1EEENS1_ILi2EEES3_EEENS0_IJS2_NS1_ILi256EEEiEEEEEC2ERKS4_RKS6_,@function
        .size           $_ZN7cutlass13device_kernelIN5flash19enable_sm80_to_sm89INS1_16FlashAttnBwdSm80INS1_25CollectiveMainloopBwdSm80ILi2ELi2EN4cute5tupleIJNS5_1CILi128EEES8_NS7_ILi64EEEEEENS_10bfloat16_tEfNS_4arch4Sm80ELb0ELb1ELb1ELb1ELb0ELb0ELb0ELb0ELi2ELi4ELi4ELi4ELb0EEENS1_24CollectiveEpilogueBwdGQAISA_fSD_Li256ELb1ELb0EEENS1_19SingleTileSchedulerILb1ELb0ELb0ELi128EEEEEEEEEvNT_6ParamsE$_ZN4cute5tupleIJNS0_IJNS_1CILi1EEENS1_ILi2EEES3_EEENS0_IJS2_NS1_ILi256EEEiEEEEEC2ERKS4_RKS6_,($_ZN7cutlass13device_kernelIN5flash19enable_sm80_to_sm89INS1_16FlashAttnBwdSm80INS1_25CollectiveMainloopBwdSm80ILi2ELi2EN4cute5tupleIJNS5_1CILi128EEES8_NS7_ILi64EEEEEENS_10bfloat16_tEfNS_4arch4Sm80ELb0ELb1ELb1ELb1ELb0ELb0ELb0ELb0ELi2ELi4ELi4ELi4ELb0EEENS1_24CollectiveEpilogueBwdGQAISA_fSD_Li256ELb1ELb0EEENS1_19SingleTileSchedulerILb1ELb0ELb0ELi128EEEEEEEEEvNT_6ParamsE$_ZN4cute5tupleIJNS0_IJNS_1CILi2EEEEEENS0_IJiEEEEEC2ERKS3_RKS4_ - $_ZN7cutlass13device_kernelIN5flash19enable_sm80_to_sm89INS1_16FlashAttnBwdSm80INS1_25CollectiveMainloopBwdSm80ILi2ELi2EN4cute5tupleIJNS5_1CILi128EEES8_NS7_ILi64EEEEEENS_10bfloat16_tEfNS_4arch4Sm80ELb0ELb1ELb1ELb1ELb0ELb0ELb0ELb0ELi2ELi4ELi4ELi4ELb0EEENS1_24CollectiveEpilogueBwdGQAISA_fSD_Li256ELb1ELb0EEENS1_19SingleTileSchedulerILb1ELb0ELb0ELi128EEEEEEEEEvNT_6ParamsE$_ZN4cute5tupleIJNS0_IJNS_1CILi1EEENS1_ILi2EEES3_EEENS0_IJS2_NS1_ILi256EEEiEEEEEC2ERKS4_RKS6_)
$_ZN7cutlass13device_kernelIN5flash19enable_sm80_to_sm89INS1_16FlashAttnBwdSm80INS1_25CollectiveMainloopBwdSm80ILi2ELi2EN4cute5tupleIJNS5_1CILi128EEES8_NS7_ILi64EEEEEENS_10bfloat16_tEfNS_4arch4Sm80ELb0ELb1ELb1ELb1ELb0ELb0ELb0ELb0ELi2ELi4ELi4ELi4ELb0EEENS1_24CollectiveEpilogueBwdGQAISA_fSD_Li256ELb1ELb0EEENS1_19SingleTileSchedulerILb1ELb0ELb0ELi128EEEEEEEEEvNT_6ParamsE$_ZN4cute5tupleIJNS0_IJNS_1CILi1EEENS1_ILi2EEES3_EEENS0_IJS2_NS1_ILi256EEEiEEEEEC2ERKS4_RKS6_:
[----:B------:R-:W-:Y:S02]  /*a9a0*/  MOV R4, 0xa9c0 ;  /* 0x0000a9c000047802 */ /* 0x000fe40000000f00 */
[----:B------:R-:W-:Y:S05]  /*a9b0*/  CALL.REL.NOINC `($_ZN7cutlass13device_kernelIN5flash19enable_sm80_to_sm89INS1_16FlashAttnBwdSm80INS1_25CollectiveMainloopBwdSm80ILi2ELi2EN4cute5tupleIJNS5_1CILi128EEES8_NS7_ILi64EEEEEENS_10bfloat16_tEfNS_4arch4Sm80ELb0ELb1ELb1ELb1ELb0ELb0ELb0ELb0ELi2ELi4ELi4ELi4ELb0EEENS1_24CollectiveEpilogueBwdGQAISA_fSD_Li256ELb1ELb0EEENS1_19SingleTileSchedulerILb1ELb0ELb0ELi128EEEEEEEEEvNT_6ParamsE$_ZN4cute3eso3ESOILb1ELb0EJNS_5tupleIJNS_1CILi1EEENS3_ILi2EEES5_EEENS2_IJS4_NS3_ILi256EEEiEEEEEC2ERKS6_RKS8_) ;  /* 0xffffde4000007944 */ /* 0x000fea0003c3ffff */
[----:B-1----:R-:W-:Y:S02]  /*a9c0*/  MOV R2, R6 ;  /* 0x0000000600027202 */ /* 0x002fe40000000f00 */
[----:B------:R-:W-:-:S04]  /*a9d0*/  MOV R3, 0x0 ;  /* 0x0000000000037802 */ /* 0x000fc80000000f00 */
[----:B------:R-:W-:Y:S05]  /*a9e0*/  RET.REL.NODEC R2 `(_ZN7cutlass13device_kernelIN5flash19enable_sm80_to_sm89INS1_16FlashAttnBwdSm80INS1_25CollectiveMainloopBwdSm80ILi2ELi2EN4cute5tupleIJNS5_1CILi128EEES8_NS7_ILi64EEEEEENS_10bfloat16_tEfNS_4arch4Sm80ELb0ELb1ELb1ELb1ELb0ELb0ELb0ELb0ELi2ELi4ELi4ELi4ELb0EEENS1_24CollectiveEpilogueBwdGQAISA_fSD_Li256ELb1ELb0EEENS1_19SingleTileSchedulerILb1ELb0ELb0ELi128EEEEEEEEEvNT_6ParamsE) ;  /* 0xffff561002007950 */ /* 0x000fea0003c3ffff */
        .type           $_ZN7cutlass13device_kernelIN5flash19enable_sm80_to_sm89INS1_16FlashAttnBwdSm80INS1_25CollectiveMainloopBwdSm80ILi2ELi2EN4cute5tupleIJNS5_1CILi128EEES8_NS7_ILi64EEEEEENS_10bfloat16_tEfNS_4arch4Sm80ELb0ELb1ELb1ELb1ELb0ELb0ELb0ELb0ELi2ELi4ELi4ELi4ELb0EEENS1_24CollectiveEpilogueBwdGQAISA_fSD_Li256ELb1ELb0EEENS1_19SingleTileSchedulerILb1ELb0ELb0ELi128EEEEEEEEEvNT_6ParamsE$_ZN4cute5tupleIJNS0_IJNS_1CILi2EEEEEENS0_IJiEEEEEC2ERKS3_RKS4_,@function
        .size           $_ZN7cutlass13device_kernelIN5flash19enable_sm80_to_sm89INS1_16FlashAttnBwdSm80INS1_25CollectiveMainloopBwdSm80ILi2ELi2EN4cute5tupleIJNS5_1CILi128EEES8_NS7_ILi64EEEEEENS_10bfloat16_tEfNS_4arch4Sm80ELb0ELb1ELb1ELb1ELb0ELb0ELb0ELb0ELi2ELi4ELi4ELi4ELb0EEENS1_24CollectiveEpilogueBwdGQAISA_fSD_Li256ELb1ELb0EEENS1_19SingleTileSchedulerILb1ELb0ELb0ELi128EEEEEEEEEvNT_6ParamsE$_ZN4cute5tupleIJNS0_IJNS_1CILi2EEEEEENS0_IJiEEEEEC2ERKS3_RKS4_,($_ZN7cutlass13device_kernelIN5flash19enable_sm80_to_sm89INS1_16FlashAttnBwdSm80INS1_25CollectiveMainloopBwdSm80ILi2ELi2EN4cute5tupleIJNS5_1CILi128EEES8_NS7_ILi64EEEEEENS_10bfloat16_tEfNS_4arch4Sm80ELb0ELb1ELb1ELb1ELb0ELb0ELb0ELb0ELi2ELi4ELi4ELi4ELb0EEENS1_24CollectiveEpilogueBwdGQAISA_fSD_Li256ELb1ELb0EEENS1_19SingleTileSchedulerILb1ELb0ELb0ELi128EEEEEEEEEvNT_6ParamsE$_ZN4cute5tupleIJNS0_IJNS_1CILi2EEES2_EEENS0_IJNS1_ILi1EEEiEEEEEC2ERKS3_RKS5_ - $_ZN7cutlass13device_kernelIN5flash19enable_sm80_to_sm89INS1_16FlashAttnBwdSm80INS1_25CollectiveMainloopBwdSm80ILi2ELi2EN4cute5tupleIJNS5_1CILi128EEES8_NS7_ILi64EEEEEENS_10bfloat16_tEfNS_4arch4Sm80ELb0ELb1ELb1ELb1ELb0ELb0ELb0ELb0ELi2ELi4ELi4ELi4ELb0EEENS1_24CollectiveEpilogueBwdGQAISA_fSD_Li256ELb1ELb0EEENS1_19SingleTileSchedulerILb1ELb0ELb0ELi128EEEEEEEEEvNT_6ParamsE$_ZN4cute5tupleIJNS0_IJNS_1CILi2EEEEEENS0_IJiEEEEEC2ERKS3_RKS4_)
$_ZN7cutlass13device_kernelIN5flash19enable_sm80_to_sm89INS1_16FlashAttnBwdSm80INS1_25CollectiveMainloopBwdSm80ILi2ELi2EN4cute5tupleIJNS5_1CILi128EEES8_NS7_ILi64EEEEEENS_10bfloat16_tEfNS_4arch4Sm80ELb0ELb1ELb1ELb1ELb0ELb0ELb0ELb0ELi2ELi4ELi4ELi4ELb0EEENS1_24CollectiveEpilogueBwdGQAISA_fSD_Li256ELb1ELb0EEENS1_19SingleTileSchedulerILb1ELb0ELb0ELi128EEEEEEEEEvNT_6ParamsE$_ZN4cute5tupleIJNS0_IJNS_1CILi2EEEEEENS0_IJiEEEEEC2ERKS3_RKS4_:
[----:B------:R-:W-:Y:S02]  /*a9f0*/  MOV R6, 0xaa10 ;  /* 0x0000aa1000067802 */ /* 0x000fe40000000f00 */
[----:B------:R-:W-:Y:S05]  /*aa00*/  CALL.REL.NOINC `($_ZN7cutlass13device_kernelIN5flash19enable_sm80_to_sm89INS1_16FlashAttnBwdSm80INS1_25CollectiveMainloopBwdSm80ILi2ELi2EN4cute5tupleIJNS5_1CILi128EEES8_NS7_ILi64EEEEEENS_10bfloat16_tEfNS_4arch4Sm80ELb0ELb1ELb1ELb1ELb0ELb0ELb0ELb0ELi2ELi4ELi4ELi4ELb0EEENS1_24CollectiveEpilogueBwdGQAISA_fSD_Li256ELb1ELb0EEENS1_19SingleTileSchedulerILb1ELb0ELb0ELi128EEEEEEEEEvNT_6ParamsE$_ZN4cute3eso3ESOILb1ELb0EJNS_5tupleIJNS_1CILi2EEEEEENS2_IJiEEEEEC2ERKS5_RKS6_) ;  /* 0xffffde3000007944 */ /* 0x000fea0003c3ffff */
[----:B------:R-:W-:-:S04]  /*aa10*/  MOV R5, 0x0 ;  /* 0x0000000000057802 */ /* 0x000fc80000000f00 */
[----:B------:R-:W-:Y:S05]  /*aa20*/  RET.REL.NODEC R4 `(_ZN7cutlass13device_kernelIN5flash19enable_sm80_to_sm89INS1_16FlashAttnBwdSm80INS1_25CollectiveMainloopBwdSm80ILi2ELi2EN4cute5tupleIJNS5_1CILi128EEES8_NS7_ILi64EEEEEENS_10bfloat16_tEfNS_4arch4Sm80ELb0ELb1ELb1ELb1ELb0ELb0ELb0ELb0ELi2ELi4ELi4ELi4ELb0EEENS1_24CollectiveEpilogueBwdGQAISA_fSD_Li256ELb1ELb0EEENS1_19SingleTileSchedulerILb1ELb0ELb0ELi128EEEEEEEEEvNT_6ParamsE) ;  /* 0xffff55d004007950 */ /* 0x000fea0003c3ffff */
        .type           $_ZN7cutlass13device_kernelIN5flash19enable_sm80_to_sm89INS1_16FlashAttnBwdSm80INS1_25CollectiveMainloopBwdSm80ILi2ELi2EN4cute5tupleIJNS5_1CILi128EEES8_NS7_ILi64EEEEEENS_10bfloat16_tEfNS_4arch4Sm80ELb0ELb1ELb1ELb1ELb0ELb0ELb0ELb0ELi2ELi4ELi4ELi4ELb0EEENS1_24CollectiveEpilogueBwdGQAISA_fSD_Li256ELb1ELb0EEENS1_19SingleTileSchedulerILb1ELb0ELb0ELi128EEEEEEEEEvNT_6ParamsE$_ZN4cute5tupleIJNS0_IJNS_1CILi2EEES2_EEENS0_IJNS1_ILi1EEEiEEEEEC2ERKS3_RKS5_,@function
        .size           $_ZN7cutlass13device_kernelIN5flash19enable_sm80_to_sm89INS1_16FlashAttnBwdSm80INS1_25CollectiveMainloopBwdSm80ILi2ELi2EN4cute5tupleIJNS5_1CILi128EEES8_NS7_ILi64EEEEEENS_10bfloat16_tEfNS_4arch4Sm80ELb0ELb1ELb1ELb1ELb0ELb0ELb0ELb0ELi2ELi4ELi4ELi4ELb0EEENS1_24CollectiveEpilogueBwdGQAISA_fSD_Li256ELb1ELb0EEENS1_19SingleTileSchedulerILb1ELb0ELb0ELi128EEEEEEEEEvNT_6ParamsE$_ZN4cute5tupleIJNS0_IJNS_1CILi2EEES2_EEENS0_IJNS1_ILi1EEEiEEEEEC2ERKS3_RKS5_,($_ZN7cutlass13device_kernelIN5flash19enable_sm80_to_sm89INS1_16FlashAttnBwdSm80INS1_25CollectiveMainloopBwdSm80ILi2ELi2EN4cute5tupleIJNS5_1CILi128EEES8_NS7_ILi64EEEEEENS_10bfloat16_tEfNS_4arch4Sm80ELb0ELb1ELb1ELb1ELb0ELb0ELb0ELb0ELi2ELi4ELi4ELi4ELb0EEENS1_24CollectiveEpilogueBwdGQAISA_fSD_Li256ELb1ELb0EEENS1_19SingleTileSchedulerILb1ELb0ELb0ELi128EEEEEEEEEvNT_6ParamsE$_ZN4cute5tupleIJNS0_IJNS_1CILi2EEES2_EEENS0_IJiNS1_ILi4096EEEEEEEEC2ERKS3_RKS5_ - $_ZN7cutlass13device_kernelIN5flash19enable_sm80_to_sm89INS1_16FlashAttnBwdSm80INS1_25CollectiveMainloopBwdSm80ILi2ELi2EN4cute5tupleIJNS5_1CILi128EEES8_NS7_ILi64EEEEEENS_10bfloat16_tEfNS_4arch4Sm80ELb0ELb1ELb1ELb1ELb0ELb0ELb0ELb0ELi2ELi4ELi4ELi4ELb0EEENS1_24CollectiveEpilogueBwdGQAISA_fSD_Li256ELb1ELb0EEENS1_19SingleTileSchedulerILb1ELb0ELb0ELi128EEEEEEEEEvNT_6ParamsE$_ZN4cute5tupleIJNS0_IJNS_1CILi2EEES2_EEENS0_IJNS1_ILi1EEEiEEEEEC2ERKS3_RKS5_)
$_ZN7cutlass13device_kernelIN5flash19enable_sm80_to_sm89INS1_16FlashAttnBwdSm80INS1_25CollectiveMainloopBwdSm80ILi2ELi2EN4cute5tupleIJNS5_1CILi128EEES8_NS7_ILi64EEEEEENS_10bfloat16_tEfNS_4arch4Sm80ELb0ELb1ELb1ELb1ELb0ELb0ELb0ELb0ELi2ELi4ELi4ELi4ELb0EEENS1_24CollectiveEpilogueBwdGQAISA_fSD_Li256ELb1ELb0EEENS1_19SingleTileSchedulerILb1ELb0ELb0ELi128EEEEEEEEEvNT_6ParamsE$_ZN4cute5tupleIJNS0_IJNS_1CILi2EEES2_EEENS0_IJNS1_ILi1EEEiEEEEEC2ERKS3_RKS5_:
[----:B------:R-:W-:Y:S02]  /*aa30*/  MOV R4, 0xaa50 ;  /* 0x0000aa5000047802 */ /* 0x000fe40000000f00 */
[----:B------:R-:W-:Y:S05]  /*aa40*/  CALL.REL.NOINC `($_ZN7cutlass13device_kernelIN5flash19enable_sm80_to_sm89INS1_16FlashAttnBwdSm80INS1_25CollectiveMainloopBwdSm80ILi2ELi2EN4cute5tupleIJNS5_1CILi128EEES8_NS7_ILi64EEEEEENS_10bfloat16_tEfNS_4arch4Sm80ELb0ELb1ELb1ELb1ELb0ELb0ELb0ELb0ELi2ELi4ELi4ELi4ELb0EEENS1_24CollectiveEpilogueBwdGQAISA_fSD_Li256ELb1ELb0EEENS1_19SingleTileSchedulerILb1ELb0ELb0ELi128EEEEEEEEEvNT_6ParamsE$_ZN4cute3eso3ESOILb1ELb0EJNS_5tupleIJNS_1CILi2EEES4_EEENS2_IJNS3_ILi1EEEiEEEEEC2ERKS5_RKS7_) ;  /* 0xffffdec000007944 */ /* 0x000fea0003c3ffff */
[----:B-1----:R-:W-:Y:S02]  /*aa50*/  MOV R2, R6 ;  /* 0x0000000600027202 */ /* 0x002fe40000000f00 */
[----:B------:R-:W-:-:S04]  /*aa60*/  MOV R3, 0x0 ;  /* 0x0000000000037802 */ /* 0x000fc80000000f00 */
[----:B------:R-:W-:Y:S05]  /*aa70*/  RET.REL.NODEC R2 `(_ZN7cutlass13device_kernelIN5flash19enable_sm80_to_sm89INS1_16FlashAttnBwdSm80INS1_25CollectiveMainloopBwdSm80ILi2ELi2EN4cute5tupleIJNS5_1CILi128EEES8_NS7_ILi64EEEEEENS_10bfloat16_tEfNS_4arch4Sm80ELb0ELb1ELb1ELb1ELb0ELb0ELb0ELb0ELi2ELi4ELi4ELi4ELb0EEENS1_24CollectiveEpilogueBwdGQAISA_fSD_Li256ELb1ELb0EEENS1_19SingleTileSchedulerILb1ELb0ELb0ELi128EEEEEEEEEvNT_6ParamsE) ;  /* 0xffff558002007950 */ /* 0x000fea0003c3ffff */
        .type           $_ZN7cutlass13device_kernelIN5flash19enable_sm80_to_sm89INS1_16FlashAttnBwdSm80INS1_25CollectiveMainloopBwdSm80ILi2ELi2EN4cute5tupleIJNS5_1CILi128EEES8_NS7_ILi64EEEEEENS_10bfloat16_tEfNS_4arch4Sm80ELb0ELb1ELb1ELb1ELb0ELb0ELb0ELb0ELi2ELi4ELi4ELi4ELb0EEENS1_24CollectiveEpilogueBwdGQAISA_fSD_Li256ELb1ELb0EEENS1_19SingleTileSchedulerILb1ELb0ELb0ELi128EEEEEEEEEvNT_6ParamsE$_ZN4cute5tupleIJNS0_IJNS_1CILi2EEES2_EEENS0_IJiNS1_ILi4096EEEEEEEEC2ERKS3_RKS5_,@function
        .size           $_ZN7cutlass13device_kernelIN5flash19enable_sm80_to_sm89INS1_16FlashAttnBwdSm80INS1_25CollectiveMainloopBwdSm80ILi2ELi2EN4cute5tupleIJNS5_1CILi128EEES8_NS7_ILi64EEEEEENS_10bfloat16_tEfNS_4arch4Sm80ELb0ELb1ELb1ELb1ELb0ELb0ELb0ELb0ELi2ELi4ELi4ELi4ELb0EEENS1_24CollectiveEpilogueBwdGQAISA_fSD_Li256ELb1ELb0EEENS1_19SingleTileSchedulerILb1ELb0ELb0ELi128EEEEEEEEEvNT_6ParamsE$_ZN4cute5tupleIJNS0_IJNS_1CILi2EEES2_EEENS0_IJiNS1_ILi4096EEEEEEEEC2ERKS3_RKS5_,($_ZN7cutlass13device_kernelIN5flash19enable_sm80_to_sm89INS1_16FlashAttnBwdSm80INS1_25CollectiveMainloopBwdSm80ILi2ELi2EN4cute5tupleIJNS5_1CILi128EEES8_NS7_ILi64EEEEEENS_10bfloat16_tEfNS_4arch4Sm80ELb0ELb1ELb1ELb1ELb0ELb0ELb0ELb0ELi2ELi4ELi4ELi4ELb0EEENS1_24CollectiveEpilogueBwdGQAISA_fSD_Li256ELb1ELb0EEENS1_19SingleTileSchedulerILb1ELb0ELb0ELi128EEEEEEEEEvNT_6ParamsE$_ZN4cute5tupleIJNS0_IJNS_1CILi2EEES2_EEENS0_IJiNS1_ILi512EEEEEEEEC2ERKS3_RKS5_ - $_ZN7cutlass13device_kernelIN5flash19enable_sm80_to_sm89INS1_16FlashAttnBwdSm80INS1_25CollectiveMainloopBwdSm80ILi2ELi2EN4cute5tupleIJNS5_1CILi128EEES8_NS7_ILi64EEEEEENS_10bfloat16_tEfNS_4arch4Sm80ELb0ELb1ELb1ELb1ELb0ELb0ELb0ELb0ELi2ELi4ELi4ELi4ELb0EEENS1_24CollectiveEpilogueBwdGQAISA_fSD_Li256ELb1ELb0EEENS1_19SingleTileSchedulerILb1ELb0ELb0ELi128EEEEEEEEEvNT_6ParamsE$_ZN4cute5tupleIJNS0_IJNS_1CILi2EEES2_EEENS0_IJiNS1_ILi4096EEEEEEEEC2ERKS3_RKS5_)
$_ZN7cutlass13device_kernelIN5flash19enable_sm80_to_sm89INS1_16FlashAttnBwdSm80INS1_25CollectiveMainloopBwdSm80ILi2ELi2EN4cute5tupleIJNS5_1CILi128EEES8_NS7_ILi64EEEEEENS_10bfloat16_tEfNS_4arch4Sm80ELb0ELb1ELb1ELb1ELb0ELb0ELb0ELb0ELi2ELi4ELi4ELi4ELb0EEENS1_24CollectiveEpilogueBwdGQAISA_fSD_Li256ELb1ELb0EEENS1_19SingleTileSchedulerILb1ELb0ELb0ELi128EEEEEEEEEvNT_6ParamsE$_ZN4cute5tupleIJNS0_IJNS_1CILi2EEES2_EEENS0_IJiNS1_ILi4096EEEEEEEEC2ERKS3_RKS5_:
[----:B------:R-:W-:Y:S02]  /*aa80*/  MOV R4, 0xaaa0 ;  /* 0x0000aaa000047802 */ /* 0x000fe40000000f00 */
[----:B------:R-:W-:Y:S05]  /*aa90*/  CALL.REL.NOINC `($_ZN7cutlass13device_kernelIN5flash19enable_sm80_to_sm89INS1_16FlashAttnBwdSm80INS1_25CollectiveMainloopBwdSm80ILi2ELi2EN4cute5tupleIJNS5_1CILi128EEES8_NS7_ILi64EEEEEENS_10bfloat16_tEfNS_4arch4Sm80ELb0ELb1ELb1ELb1ELb0ELb0ELb0ELb0ELi2ELi4ELi4ELi4ELb0EEENS1_24CollectiveEpilogueBwdGQAISA_fSD_Li256ELb1ELb0EEENS1_19SingleTileSchedulerILb1ELb0ELb0ELi128EEEEEEEEEvNT_6ParamsE$_ZN4cute3eso3ESOILb1ELb0EJNS_5tupleIJNS_1CILi2EEES4_EEENS2_IJiNS3_ILi4096EEEEEEEEC2ERKS5_RKS7_) ;  /* 0xffffdeb000007944 */ /* 0x000fea0003c3ffff */
[----:B-1----:R-:W-:Y:S02]  /*aaa0*/  MOV R2, R6 ;  /* 0x0000000600027202 */ /* 0x002fe40000000f00 */
[----:B------:R-:W-:-:S04]  /*aab0*/  MOV R3, 0x0 ;  /* 0x0000000000037802 */ /* 0x000fc80000000f00 */
[----:B------:R-:W-:Y:S05]  /*aac0*/  RET.REL.NODEC R2 `(_ZN7cutlass13device_kernelIN5flash19enable_sm80_to_sm89INS1_16FlashAttnBwdSm80INS1_25CollectiveMainloopBwdSm80ILi2ELi2EN4cute5tupleIJNS5_1CILi128EEES8_NS7_ILi64EEEEEENS_10bfloat16_tEfNS_4arch4Sm80ELb0ELb1ELb1ELb1ELb0ELb0ELb0ELb0ELi2ELi4ELi4ELi4ELb0EEENS1_24CollectiveEpilogueBwdGQAISA_fSD_Li256ELb1ELb0EEENS1_19SingleTileSchedulerILb1ELb0ELb0ELi128EEEEEEEEEvNT_6ParamsE) ;  /* 0xffff553002007950 */ /* 0x000fea0003c3ffff */
        .type           $_ZN7cutlass13device_kernelIN5flash19enable_sm80_to_sm89INS1_16FlashAttnBwdSm80INS1_25CollectiveMainloopBwdSm80ILi2ELi2EN4cute5tupleIJNS5_1CILi128EEES8_NS7_ILi64EEEEEENS_10bfloat16_tEfNS_4arch4Sm80ELb0ELb1ELb1ELb1ELb0ELb0ELb0ELb0ELi2ELi4ELi4ELi4ELb0EEENS1_24CollectiveEpilogueBwdGQAISA_fSD_Li256ELb1ELb0EEENS1_19SingleTileSchedulerILb1ELb0ELb0ELi128EEEEEEEEEvNT_6ParamsE$_ZN4cute5tupleIJNS0_IJNS_1CILi2EEES2_EEENS0_IJiNS1_ILi512EEEEEEEEC2ERKS3_RKS5_,@function
        .size           $_ZN7cutlass13device_kernelIN5flash19enable_sm80_to_sm89INS1_16FlashAttnBwdSm80INS1_25CollectiveMainloopBwdSm80ILi2ELi2EN4cute5tupleIJNS5_1CILi128EEES8_NS7_ILi64EEEEEENS_10bfloat16_tEfNS_4arch4Sm80ELb0ELb1ELb1ELb1ELb0ELb0ELb0ELb0ELi2ELi4ELi4ELi4ELb0EEENS1_24CollectiveEpilogueBwdGQAISA_fSD_Li256ELb1ELb0EEENS1_19SingleTileSchedulerILb1ELb0ELb0ELi128EEEEEEEEEvNT_6ParamsE$_ZN4cute5tupleIJNS0_IJNS_1CILi2EEES2_EEENS0_IJiNS1_ILi512EEEEEEEEC2ERKS3_RKS5_,($_ZN7cutlass13device_kernelIN5flash19enable_sm80_to_sm89INS1_16FlashAttnBwdSm80INS1_25CollectiveMainloopBwdSm80ILi2ELi2EN4cute5tupleIJNS5_1CILi128EEES8_NS7_ILi64EEEEEENS_10bfloat16_tEfNS_4arch4Sm80ELb0ELb1ELb1ELb1ELb0ELb0ELb0ELb0ELi2ELi4ELi4ELi4ELb0EEENS1_24CollectiveEpilogueBwdGQAISA_fSD_Li256ELb1ELb0EEENS1_19SingleTileSchedulerILb1ELb0ELb0ELi128EEEEEEEEEvNT_6ParamsE$_ZN4cute5tupleIJNS0_IJNS_1CILi2EEES2_EEENS0_IJiiEEEEEC2ERKS3_RKS4_ - $_ZN7cutlass13device_kernelIN5flash19enable_sm80_to_sm89INS1_16FlashAttnBwdSm80INS1_25CollectiveMainloopBwdSm80ILi2ELi2EN4cute5tupleIJNS5_1CILi128EEES8_NS7_ILi64EEEEEENS_10bfloat16_tEfNS_4arch4Sm80ELb0ELb1ELb1ELb1ELb0ELb0ELb0ELb0ELi2ELi4ELi4ELi4ELb0EEENS1_24CollectiveEpilogueBwdGQAISA_fSD_Li256ELb1ELb0EEENS1_19SingleTileSchedulerILb1ELb0ELb0ELi128EEEEEEEEEvNT_6ParamsE$_ZN4cute5tupleIJNS0_IJNS_1CILi2EEES2_EEENS0_IJiNS1_ILi512EEEEEEEEC2ERKS3_RKS5_)
$_ZN7cutlass13device_kernelIN5flash19enable_sm80_to_sm89INS1_16FlashAttnBwdSm80INS1_25CollectiveMainloopBwdSm80ILi2ELi2EN4cute5tupleIJNS5_1CILi128EEES8_NS7_ILi64EEEEEENS_10bfloat16_tEfNS_4arch4Sm80ELb0ELb1ELb1ELb1ELb0ELb0ELb0ELb0ELi2ELi4ELi4ELi4ELb0EEENS1_24CollectiveEpilogueBwdGQAISA_fSD_Li256ELb1ELb0EEENS1_19SingleTileSchedulerILb1ELb0ELb0ELi128EEEEEEEEEvNT_6ParamsE$_ZN4cute5tupleIJNS0_IJNS_1CILi2EEES2_EEENS0_IJiNS1_ILi512EEEEEEEEC2ERKS3_RKS5_:
[----:B------:R-:W-:Y:S02]  /*aad0*/  MOV R4, 0xaaf0 ;  /* 0x0000aaf000047802 */ /* 0x000fe40000000f00 */
[----:B------:R-:W-:Y:S05]  /*aae0*/  CALL.REL.NOINC `($_ZN7cutlass13device_kernelIN5flash19enable_sm80_to_sm89INS1_16FlashAttnBwdSm80INS1_25CollectiveMainloopBwdSm80ILi2ELi2EN4cute5tupleIJNS5_1CILi128EEES8_NS7_ILi64EEEEEENS_10bfloat16_tEfNS_4arch4Sm80ELb0ELb1ELb1ELb1ELb0ELb0ELb0ELb0ELi2ELi4ELi4ELi4ELb0EEENS1_24CollectiveEpilogueBwdGQAISA_fSD_Li256ELb1ELb0EEENS1_19SingleTileSchedulerILb1ELb0ELb0ELi128EEEEEEEEEvNT_6ParamsE$_ZN4cute3eso3ESOILb1ELb0EJNS_5tupleIJNS_1CILi2EEES4_EEENS2_IJiNS3_ILi512EEEEEEEEC2ERKS5_RKS7_) ;  /* 0xffffdea000007944 */ /* 0x000fea0003c3ffff */
[----:B-1----:R-:W-:Y:S02]  /*aaf0*/  MOV R2, R6 ;  /* 0x0000000600027202 */ /* 0x002fe40000000f00 */
[----:B------:R-:W-:-:S04]  /*ab00*/  MOV R3, 0x0 ;  /* 0x0000000000037802 */ /* 0x000fc80000000f00 */
[----:B------:R-:W-:Y:S05]  /*ab10*/  RET.REL.NODEC R2 `(_ZN7cutlass13device_kernelIN5flash19enable_sm80_to_sm89INS1_16FlashAttnBwdSm80INS1_25CollectiveMainloopBwdSm80ILi2ELi2EN4cute5tupleIJNS5_1CILi128EEES8_NS7_ILi64EEEEEENS_10bfloat16_tEfNS_4arch4Sm80ELb0ELb1ELb1ELb1ELb0ELb0ELb0ELb0ELi2ELi4ELi4ELi4ELb0EEENS1_24CollectiveEpilogueBwdGQAISA_fSD_Li256ELb1ELb0EEENS1_19SingleTileSchedulerILb1ELb0ELb0ELi128EEEEEEEEEvNT_6ParamsE) ;  /* 0xffff54e002007950 */ /* 0x000fea0003c3ffff */
        .type           $_ZN7cutlass13device_kernelIN5flash19enable_sm80_to_sm89INS1_16FlashAttnBwdSm80INS1_25CollectiveMainloopBwdSm80ILi2ELi2EN4cute5tupleIJNS5_1CILi128EEES8_NS7_ILi64EEEEEENS_10bfloat16_tEfNS_4arch4Sm80ELb0ELb1ELb1ELb1ELb0ELb0ELb0ELb0ELi2ELi4ELi4ELi4ELb0EEENS1_24CollectiveEpilogueBwdGQAISA_fSD_Li256ELb1ELb0EEENS1_19SingleTileSchedulerILb1ELb0ELb0ELi128EEEEEEEEEvNT_6ParamsE$_ZN4cute5tupleIJNS0_IJNS_1CILi2EEES2_EEENS0_IJiiEEEEEC2ERKS3_RKS4_,@function
        .size           $_ZN7cutlass13device_kernelIN5flash19enable_sm80_to_sm89INS1_16FlashAttnBwdSm80INS1_25CollectiveMainloopBwdSm80ILi2ELi2EN4cute5tupleIJNS5_1CILi128EEES8_NS7_ILi64EEEEEENS_10bfloat16_tEfNS_4arch4Sm80ELb0ELb1ELb1ELb1ELb0ELb0ELb0ELb0ELi2ELi4ELi4ELi4ELb0EEENS1_24CollectiveEpilogueBwdGQAISA_fSD_Li256ELb1ELb0EEENS1_19SingleTileSchedulerILb1ELb0ELb0ELi128EEEEEEEEEvNT_6ParamsE$_ZN4cute5tupleIJNS0_IJNS_1CILi2EEES2_EEENS0_IJiiEEEEEC2ERKS3_RKS4_,($_ZN7cutlass13device_kernelIN5flash19enable_sm80_to_sm89INS1_16FlashAttnBwdSm80INS1_25CollectiveMainloopBwdSm80ILi2ELi2EN4cute5tupleIJNS5_1CILi128EEES8_NS7_ILi64EEEEEENS_10bfloat16_tEfNS_4arch4Sm80ELb0ELb1ELb1ELb1ELb0ELb0ELb0ELb0ELi2ELi4ELi4ELi4ELb0EEENS1_24CollectiveEpilogueBwdGQAISA_fSD_Li256ELb1ELb0EEENS1_19SingleTileSchedulerILb1ELb0ELb0ELi128EEEEEEEEEvNT_6ParamsE$_ZN4cute5tupleIJNS0_IJNS_1CILi2EEES2_S2_EEENS0_IJNS1_ILi1EEENS1_ILi512EEEiEEEEEC2ERKS3_RKS6_ - $_ZN7cutlass13device_kernelIN5flash19enable_sm80_to_sm89INS1_16FlashAttnBwdSm80INS1_25CollectiveMainloopBwdSm80ILi2ELi2EN4cute5tupleIJNS5_1CILi128EEES8_NS7_ILi64EEEEEENS_10bfloat16_tEfNS_4arch4Sm80ELb0ELb1ELb1ELb1ELb0ELb0ELb0ELb0ELi2ELi4ELi4ELi4ELb0EEENS1_24CollectiveEpilogueBwdGQAISA_fSD_Li256ELb1ELb0EEENS1_19SingleTileSchedulerILb1ELb0ELb0ELi128EEEEEEEEEvNT_6ParamsE$_ZN4cute5tupleIJNS0_IJNS_1CILi2EEES2_EEENS0_IJiiEEEEEC2ERKS3_RKS4_)
$_ZN7cutlass13device_kernelIN5flash19enable_sm80_to_sm89INS1_16FlashAttnBwdSm80INS1_25CollectiveMainloopBwdSm80ILi2ELi2EN4cute5tupleIJNS5_1CILi128EEES8_NS7_ILi64EEEEEENS_10bfloat16_tEfNS_4arch4Sm80ELb0ELb1ELb1ELb1ELb0ELb0ELb0ELb0ELi2ELi4ELi4ELi4ELb0EEENS1_24CollectiveEpilogueBwdGQAISA_fSD_Li256ELb1ELb0EEENS1_19SingleTileSchedulerILb1ELb0ELb0ELi128EEEEEEEEEvNT_6ParamsE$_ZN4cute5tupleIJNS0_IJNS_1CILi2EEES2_EEENS0_IJiiEEEEEC2ERKS3_RKS4_:
[----:B------:R-:W-:Y:S02]  /*ab20*/  MOV R4, 0xab40 ;  /* 0x0000ab4000047802 */ /* 0x000fe40000000f00 */
[----:B------:R-:W-:Y:S05]  /*ab30*/  CALL.REL.NOINC `($_ZN7cutlass13device_kernelIN5flash19enable_sm80_to_sm89INS1_16FlashAttnBwdSm80INS1_25CollectiveMainloopBwdSm80ILi2ELi2EN4cute5tupleIJNS5_1CILi128EEES8_NS7_ILi64EEEEEENS_10bfloat16_tEfNS_4arch4Sm80ELb0ELb1ELb1ELb1ELb0ELb0ELb0ELb0ELi2ELi4ELi4ELi4ELb0EEENS1_24CollectiveEpilogueBwdGQAISA_fSD_Li256ELb1ELb0EEENS1_19SingleTileSchedulerILb1ELb0ELb0ELi128EEEEEEEEEvNT_6ParamsE$_ZN4cute3eso3ESOILb1ELb0EJNS_5tupleIJNS_1CILi2EEES4_EEENS2_IJiiEEEEEC2ERKS5_RKS6_) ;  /* 0xffffde9000007944 */ /* 0x000fea0003c3ffff */
[----:B-1----:R-:W-:Y:S02]  /*ab40*/  MOV R2, R6 ;  /* 0x0000000600027202 */ /* 0x002fe40000000f00 */
[----:B------:R-:W-:-:S04]  /*ab50*/  MOV R3, 0x0 ;  /* 0x0000000000037802 */ /* 0x000fc80000000f00 */
[----:B------:R-:W-:Y:S05]  /*ab60*/  RET.REL.NODEC R2 `(_ZN7cutlass13device_kernelIN5flash19enable_sm80_to_sm89INS1_16FlashAttnBwdSm80INS1_25CollectiveMainloopBwdSm80ILi2ELi2EN4cute5tupleIJNS5_1CILi128EEES8_NS7_ILi64EEEEEENS_10bfloat16_tEfNS_4arch4Sm80ELb0ELb1ELb1ELb1ELb0ELb0ELb0ELb0ELi2ELi4ELi4ELi4ELb0EEENS1_24CollectiveEpilogueBwdGQAISA_fSD_Li256ELb1ELb0EEENS1_19SingleTileSchedulerILb1ELb0ELb0ELi128EEEEEEEEEvNT_6ParamsE) ;  /* 0xffff549002007950 */ /* 0x000fea0003c3ffff */
        .type           $_ZN7cutlass13device_kernelIN5flash19enable_sm80_to_sm89INS1_16FlashAttnBwdSm80INS1_25CollectiveMainloopBwdSm80ILi2ELi2EN4cute5tupleIJNS5_1CILi128EEES8_NS7_ILi64EEEEEENS_10bfloat16_tEfNS_4arch4Sm80ELb0ELb1ELb1ELb1ELb0ELb0ELb0ELb0ELi2ELi4ELi4ELi4ELb0EEENS1_24CollectiveEpilogueBwdGQAISA_fSD_Li256ELb1ELb0EEENS1_19SingleTileSchedulerILb1ELb0ELb0ELi128EEEEEEEEEvNT_6ParamsE$_ZN4cute5tupleIJNS0_IJNS_1CILi2EEES2_S2_EEENS0_IJNS1_ILi1EEENS1_ILi512EEEiEEEEEC2ERKS3_RKS6_,@function
        .size           $_ZN7cutlass13device_kernelIN5flash19enable_sm80_to_sm89INS1_16FlashAttnBwdSm80INS1_25CollectiveMainloopBwdSm80ILi2ELi2EN4cute5tupleIJNS5_1CILi128EEES8_NS7_ILi64EEEEEENS_10bfloat16_tEfNS_4arch4Sm80ELb0ELb1ELb1ELb1ELb0ELb0ELb0ELb0ELi2ELi4ELi4ELi4ELb0EEENS1_24CollectiveEpilogueBwdGQAISA_fSD_Li256ELb1ELb0EEENS1_19SingleTileSchedulerILb1ELb0ELb0ELi128EEEEEEEEEvNT_6ParamsE$_ZN4cute5tupleIJNS0_IJNS_1CILi2EEES2_S2_EEENS0_IJNS1_ILi1EEENS1_ILi512EEEiEEEEEC2ERKS3_RKS6_,($_ZN7cutlass13device_kernelIN5flash19enable_sm80_to_sm89INS1_16FlashAttnBwdSm80INS1_25CollectiveMainloopBwdSm80ILi2ELi2EN4cute5tupleIJNS5_1CILi128EEES8_NS7_ILi64EEEEEENS_10bfloat16_tEfNS_4arch4Sm80ELb0ELb1ELb1ELb1ELb0ELb0ELb0ELb0ELi2ELi4ELi4ELi4ELb0EEENS1_24CollectiveEpilogueBwdGQAISA_fSD_Li256ELb1ELb0EEENS1_19SingleTileSchedulerILb1ELb0ELb0ELi128EEEEEEEEEvNT_6ParamsE$_ZN4cute5tupleIJNS0_IJNS_1CILi8EEENS0_IJNS1_ILi2EEES3_S3_EEENS1_ILi1EEES4_S5_EEENS0_IJS5_NS0_IJS2_iiEEENS1_ILi64EEENS0_IJiNS1_ILi144EEENS1_ILi288EEEEEENS1_ILi512EEEEEEEEC2ERKS6_RKSD_ - $_ZN7cutlass13device_kernelIN5flash19enable_sm80_to_sm89INS1_16FlashAttnBwdSm80INS1_25CollectiveMainloopBwdSm80ILi2ELi2EN4cute5tupleIJNS5_1CILi128EEES8_NS7_ILi64EEEEEENS_10bfloat16_tEfNS_4arch4Sm80ELb0ELb1ELb1ELb1ELb0ELb0ELb0ELb0ELi2ELi4ELi4ELi4ELb0EEENS1_24CollectiveEpilogueBwdGQAISA_fSD_Li256ELb1ELb0EEENS1_19SingleTileSchedulerILb1ELb0ELb0ELi128EEEEEEEEEvNT_6ParamsE$_ZN4cute5tupleIJNS0_IJNS_1CILi2EEES2_S2_EEENS0_IJNS1_ILi1EEENS1_ILi512EEEiEEEEEC2ERKS3_RKS6_)
$_ZN7cutlass13device_kernelIN5flash19enable_sm80_to_sm89INS1_16FlashAttnBwdSm80INS1_25CollectiveMainloopBwdSm80ILi2ELi2EN4cute5tupleIJNS5_1CILi128EEES8_NS7_ILi64EEEEEENS_10bfloat16_tEfNS_4arch4Sm80ELb0ELb1ELb1ELb1ELb0ELb0ELb0ELb0ELi2ELi4ELi4ELi4ELb0EEENS1_24CollectiveEpilogueBwdGQAISA_fSD_Li256ELb1ELb0EEENS1_19SingleTileSchedulerILb1ELb0ELb0ELi128EEEEEEEEEvNT_6ParamsE$_ZN4cute5tupleIJNS0_IJNS_1CILi2EEES2_S2_EEENS0_IJNS1_ILi1EEENS1_ILi512EEEiEEEEEC2ERKS3_RKS6_:
[----:B------:R-:W-:Y:S02]  /*ab70*/  MOV R4, 0xab90 ;  /* 0x0000ab9000047802 */ /* 0x000fe40000000f00 */
[----:B------:R-:W-:Y:S05]  /*ab80*/  CALL.REL.NOINC `($_ZN7cutlass13device_kernelIN5flash19enable_sm80_to_sm89INS1_16FlashAttnBwdSm80INS1_25CollectiveMainloopBwdSm80ILi2ELi2EN4cute5tupleIJNS5_1CILi128EEES8_NS7_ILi64EEEEEENS_10bfloat16_tEfNS_4arch4Sm80ELb0ELb1ELb1ELb1ELb0ELb0ELb0ELb0ELi2ELi4ELi4ELi4ELb0EEENS1_24CollectiveEpilogueBwdGQAISA_fSD_Li256ELb1ELb0EEENS1_19SingleTileSchedulerILb1ELb0ELb0ELi128EEEEEEEEEvNT_6ParamsE$_ZN4cute3eso3ESOILb1ELb0EJNS_5tupleIJNS_1CILi2EEES4_S4_EEENS2_IJNS3_ILi1EEENS3_ILi512EEEiEEEEEC2ERKS5_RKS8_) ;  /* 0xffffdef000007944 */ /* 0x000fea0003c3ffff */
[----:B-1----:R-:W-:Y:S02]  /*ab90*/  MOV R2, R6 ;  /* 0x0000000600027202 */ /* 0x002fe40000000f00 */
[----:B------:R-:W-:-:S04]  /*aba0*/  MOV R3, 0x0 ;  /* 0x0000000000037802 */ /* 0x000fc80000000f00 */
[----:B------:R-:W-:Y:S05]  /*abb0*/  RET.REL.NODEC R2 `(_ZN7cutlass13device_kernelIN5flash19enable_sm80_to_sm89INS1_16FlashAttnBwdSm80INS1_25CollectiveMainloopBwdSm80ILi2ELi2EN4cute5tupleIJNS5_1CILi128EEES8_NS7_ILi64EEEEEENS_10bfloat16_tEfNS_4arch4Sm80ELb0ELb1ELb1ELb1ELb0ELb0ELb0ELb0ELi2ELi4ELi4ELi4ELb0EEENS1_24CollectiveEpilogueBwdGQAISA_fSD_Li256ELb1ELb0EEENS1_19SingleTileSchedulerILb1ELb0ELb0ELi128EEEEEEEEEvNT_6ParamsE) ;  /* 0xffff544002007950 */ /* 0x000fea0003c3ffff */
        .type           $_ZN7cutlass13device_kernelIN5flash19enable_sm80_to_sm89INS1_16FlashAttnBwdSm80INS1_25CollectiveMainloopBwdSm80ILi2ELi2EN4cute5tupleIJNS5_1CILi128EEES8_NS7_ILi64EEEEEENS_10bfloat16_tEfNS_4arch4Sm80ELb0ELb1ELb1ELb1ELb0ELb0ELb0ELb0ELi2ELi4ELi4ELi4ELb0EEENS1_24CollectiveEpilogueBwdGQAISA_fSD_Li256ELb1ELb0EEENS1_19SingleTileSchedulerILb1ELb0ELb0ELi128EEEEEEEEEvNT_6ParamsE$_ZN4cute5tupleIJNS0_IJNS_1CILi8EEENS0_IJNS1_ILi2EEES3_S3_EEENS1_ILi1EEES4_S5_EEENS0_IJS5_NS0_IJS2_iiEEENS1_ILi64EEENS0_IJiNS1_ILi144EEENS1_ILi288EEEEEENS1_ILi512EEEEEEEEC2ERKS6_RKSD_,@function
        .size           $_ZN7cutlass13device_kernelIN5flash19enable_sm80_to_sm89INS1_16FlashAttnBwdSm80INS1_25CollectiveMainloopBwdSm80ILi2ELi2EN4cute5tupleIJNS5_1CILi128EEES8_NS7_ILi64EEEEEENS_10bfloat16_tEfNS_4arch4Sm80ELb0ELb1ELb1ELb1ELb0ELb0ELb0ELb0ELi2ELi4ELi4ELi4ELb0EEENS1_24CollectiveEpilogueBwdGQAISA_fSD_Li256ELb1ELb0EEENS1_19SingleTileSchedulerILb1ELb0ELb0ELi128EEEEEEEEEvNT_6ParamsE$_ZN4cute5tupleIJNS0_IJNS_1CILi8EEENS0_IJNS1_ILi2EEES3_S3_EEENS1_ILi1EEES4_S5_EEENS0_IJS5_NS0_IJS2_iiEEENS1_ILi64EEENS0_IJiNS1_ILi144EEENS1_ILi288EEEEEENS1_ILi512EEEEEEEEC2ERKS6_RKSD_,($_ZN7cutlass13device_kernelIN5flash19enable_sm80_to_sm89INS1_16FlashAttnBwdSm80INS1_25CollectiveMainloopBwdSm80ILi2ELi2EN4cute5tupleIJNS5_1CILi128EEES8_NS7_ILi64EEEEEENS_10bfloat16_tEfNS_4arch4Sm80ELb0ELb1ELb1ELb1ELb0ELb0ELb0ELb0ELi2ELi4ELi4ELi4ELb0EEENS1_24CollectiveEpilogueBwdGQAISA_fSD_Li256ELb1ELb0EEENS1_19SingleTileSchedulerILb1ELb0ELb0ELi128EEEEEEEEEvNT_6ParamsE$_ZN4cute5tupleIJNS0_IJNS_1CILi8EEENS0_IJNS1_ILi2EEES3_S3_EEENS1_ILi1EEES4_S5_EEENS0_IJS5_NS0_IJiiiEEENS1_ILi64EEENS0_IJNS1_ILi72EEENS1_ILi144EEENS1_ILi288EEEEEENS1_ILi512EEEEEEEEC2ERKS6_RKSE_ - $_ZN7cutlass13device_kernelIN5flash19enable_sm80_to_sm89INS1_16FlashAttnBwdSm80INS1_25CollectiveMainloopBwdSm80ILi2ELi2EN4cute5tupleIJNS5_1CILi128EEES8_NS7_ILi64EEEEEENS_10bfloat16_tEfNS_4arch4Sm80ELb0ELb1ELb1ELb1ELb0ELb0ELb0ELb0ELi2ELi4ELi4ELi4ELb0EEENS1_24CollectiveEpilogueBwdGQAISA_fSD_Li256ELb1ELb0EEENS1_19SingleTileSchedulerILb1ELb0ELb0ELi128EEEEEEEEEvNT_6ParamsE$_ZN4cute5tupleIJNS0_IJNS_1CILi8EEENS0_IJNS1_ILi2EEES3_S3_EEENS1_ILi1EEES4_S5_EEENS0_IJS5_NS0_IJS2_iiEEENS1_ILi64EEENS0_IJiNS1_ILi144EEENS1_ILi288EEEEEENS1_ILi512EEEEEEEEC2ERKS6_RKSD_)
$_ZN7cutlass13device_kernelIN5flash19enable_sm80_to_sm89INS1_16FlashAttnBwdSm80INS1_25CollectiveMainloopBwdSm80ILi2ELi2EN4cute5tupleIJNS5_1CILi128EEES8_NS7_ILi64EEEEEENS_10bfloat16_tEfNS_4arch4Sm80ELb0ELb1ELb1ELb1ELb0ELb0ELb0ELb0ELi2ELi4ELi4ELi4ELb0EEENS1_24CollectiveEpilogueBwdGQAISA_fSD_Li256ELb1ELb0EEENS1_19SingleTileSchedulerILb1ELb0ELb0ELi128EEEEEEEEEvNT_6ParamsE$_ZN4cute5tupleIJNS0_IJNS_1CILi8EEENS0_IJNS1_ILi2EEES3_S3_EEENS1_ILi1EEES4_S5_EEENS0_IJS5_NS0_IJS2_iiEEENS1_ILi64EEENS0_IJiNS1_ILi144EEENS1_ILi288EEEEEENS1_ILi512EEEEEEEEC2ERKS6_RKSD_:
[----:B------:R-:W-:Y:S02]  /*abc0*/  MOV R8, 0xabe0 ;  /* 0x0000abe000087802 */ /* 0x000fe40000000f00 */
[----:B------:R-:W-:Y:S05]  /*abd0*/  CALL.REL.NOINC `($_ZN7cutlass13device_kernelIN5flash19enable_sm80_to_sm89INS1_16FlashAttnBwdSm80INS1_25CollectiveMainloopBwdSm80ILi2ELi2EN4cute5tupleIJNS5_1CILi128EEES8_NS7_ILi64EEEEEENS_10bfloat16_tEfNS_4arch4Sm80ELb0ELb1ELb1ELb1ELb0ELb0ELb0ELb0ELi2ELi4ELi4ELi4ELb0EEENS1_24CollectiveEpilogueBwdGQAISA_fSD_Li256ELb1ELb0EEENS1_19SingleTileSchedulerILb1ELb0ELb0ELi128EEEEEEEEEvNT_6ParamsE$_ZN4cute3eso3ESOILb1ELb0EJNS_5tupleIJNS_1CILi8EEENS2_IJNS3_ILi2EEES5_S5_EEENS3_ILi1EEES6_S7_EEENS2_IJS7_NS2_IJS4_iiEEENS3_ILi64EEENS2_IJiNS3_ILi144EEENS3_ILi288EEEEEENS3_ILi512EEEEEEEEC2ERKS8_RKSF_) ;  /* 0xffffdee000007944 */ /* 0x000fea0003c3ffff */
[----:B-1----:R-:W-:Y:S02]  /*abe0*/  MOV R2, R6 ;  /* 0x0000000600027202 */ /* 0x002fe40000000f00 */
[----:B------:R-:W-:-:S04]  /*abf0*/  MOV R3, 0x0 ;  /* 0x0000000000037802 */ /* 0x000fc80000000f00 */
[----:B------:R-:W-:Y:S05]  /*ac00*/  RET.REL.NODEC R2 `(_ZN7cutlass13device_kernelIN5flash19enable_sm80_to_sm89INS1_16FlashAttnBwdSm80INS1_25CollectiveMainloopBwdSm80ILi2ELi2EN4cute5tupleIJNS5_1CILi128EEES8_NS7_ILi64EEEEEENS_10bfloat16_tEfNS_4arch4Sm80ELb0ELb1ELb1ELb1ELb0ELb0ELb0ELb0ELi2ELi4ELi4ELi4ELb0EEENS1_24CollectiveEpilogueBwdGQAISA_fSD_Li256ELb1ELb0EEENS1_19SingleTileSchedulerILb1ELb0ELb0ELi128EEEEEEEEEvNT_6ParamsE) ;  /* 0xffff53f002007950 */ /* 0x000fea0003c3ffff */
        .type           $_ZN7cutlass13device_kernelIN5flash19enable_sm80_to_sm89INS1_16FlashAttnBwdSm80INS1_25CollectiveMainloopBwdSm80ILi2ELi2EN4cute5tupleIJNS5_1CILi128EEES8_NS7_ILi64EEEEEENS_10bfloat16_tEfNS_4arch4Sm80ELb0ELb1ELb1ELb1ELb0ELb0ELb0ELb0ELi2ELi4ELi4ELi4ELb0EEENS1_24CollectiveEpilogueBwdGQAISA_fSD_Li256ELb1ELb0EEENS1_19SingleTileSchedulerILb1ELb0ELb0ELi128EEEEEEEEEvNT_6ParamsE$_ZN4cute5tupleIJNS0_IJNS_1CILi8EEENS0_IJNS1_ILi2EEES3_S3_EEENS1_ILi1EEES4_S5_EEENS0_IJS5_NS0_IJiiiEEENS1_ILi64EEENS0_IJNS1_ILi72EEENS1_ILi144EEENS1_ILi288EEEEEENS1_ILi512EEEEEEEEC2ERKS6_RKSE_,@function
        .size           $_ZN7cutlass13device_kernelIN5flash19enable_sm80_to_sm89INS1_16FlashAttnBwdSm80INS1_25CollectiveMainloopBwdSm80ILi2ELi2EN4cute5tupleIJNS5_1CILi128EEES8_NS7_ILi64EEEEEENS_10bfloat16_tEfNS_4arch4Sm80ELb0ELb1ELb1ELb1ELb0ELb0ELb0ELb0ELi2ELi4ELi4ELi4ELb0EEENS1_24CollectiveEpilogueBwdGQAISA_fSD_Li256ELb1ELb0EEENS1_19SingleTileSchedulerILb1ELb0ELb0ELi128EEEEEEEEEvNT_6ParamsE$_ZN4cute5tupleIJNS0_IJNS_1CILi8EEENS0_IJNS1_ILi2EEES3_S3_EEENS1_ILi1EEES4_S5_EEENS0_IJS5_NS0_IJiiiEEENS1_ILi64EEENS0_IJNS1_ILi72EEENS1_ILi144EEENS1_ILi288EEEEEENS1_ILi512EEEEEEEEC2ERKS6_RKSE_,($_ZN7cutlass13device_kernelIN5flash19enable_sm80_to_sm89INS1_16FlashAttnBwdSm80INS1_25CollectiveMainloopBwdSm80ILi2ELi2EN4cute5tupleIJNS5_1CILi128EEES8_NS7_ILi64EEEEEENS_10bfloat16_tEfNS_4arch4Sm80ELb0ELb1ELb1ELb1ELb0ELb0ELb0ELb0ELi2ELi4ELi4ELi4ELb0EEENS1_24CollectiveEpilogueBwdGQAISA_fSD_Li256ELb1ELb0EEENS1_19SingleTileSchedulerILb1ELb0ELb0ELi128EEEEEEEEEvNT_6ParamsE$_ZN4cute5tupleIJNS0_IJNS_1CILi8EEENS1_ILi2EEES3_S3_S2_S3_EEENS0_IJNS1_ILi1EEEiiiNS1_ILi72EEENS1_ILi512EEEEEEEEC2ERKS4_RKS8_ - $_ZN7cutlass13device_kernelIN5flash19enable_sm80_to_sm89INS1_16FlashAttnBwdSm80INS1_25CollectiveMainloopBwdSm80ILi2ELi2EN4cute5tupleIJNS5_1CILi128EEES8_NS7_ILi64EEEEEENS_10bfloat16_tEfNS_4arch4Sm80ELb0ELb1ELb1ELb1ELb0ELb0ELb0ELb0ELi2ELi4ELi4ELi4ELb0EEENS1_24CollectiveEpilogueBwdGQAISA_fSD_Li256ELb1ELb0EEENS1_19SingleTileSchedulerILb1ELb0ELb0ELi128EEEEEEEEEvNT_6ParamsE$_ZN4cute5tupleIJNS0_IJNS_1CILi8EEENS0_IJNS1_ILi2EEES3_S3_EEENS1_ILi1EEES4_S5_EEENS0_IJS5_NS0_IJiiiEEENS1_ILi64EEENS0_IJNS1_ILi72EEENS1_ILi144EEENS1_ILi288EEEEEENS1_ILi512EEEEEEEEC2ERKS6_RKSE_)
$_ZN7cutlass13device_kernelIN5flash19enable_sm80_to_sm89INS1_16FlashAttnBwdSm80INS1_25CollectiveMainloopBwdSm80ILi2ELi2EN4cute5tupleIJNS5_1CILi128EEES8_NS7_ILi64EEEEEENS_10bfloat16_tEfNS_4arch4Sm80ELb0ELb1ELb1ELb1ELb0ELb0ELb0ELb0ELi2ELi4ELi4ELi4ELb0EEENS1_24CollectiveEpilogueBwdGQAISA_fSD_Li256ELb1ELb0EEENS1_19SingleTileSchedulerILb1ELb0ELb0ELi128EEEEEEEEEvNT_6ParamsE$_ZN4cute5tupleIJNS0_IJNS_1CILi8EEENS0_IJNS1_ILi2EEES3_S3_EEENS1_ILi1EEES4_S5_EEENS0_IJS5_NS0_IJiiiEEENS1_ILi64EEENS0_IJNS1_ILi72EEENS1_ILi144EEENS1_ILi288EEEEEENS1_ILi512EEEEEEEEC2ERKS6_RKSE_:
[----:B------:R-:W-:Y:S02]  /*ac10*/  MOV R8, 0xac30 ;  /* 0x0000ac3000087802 */ /* 0x000fe40000000f00 */
[----:B------:R-:W-:Y:S05]  /*ac20*/  CALL.REL.NOINC `($_ZN7cutlass13device_kernelIN5flash19enable_sm80_to_sm89INS1_16FlashAttnBwdSm80INS1_25CollectiveMainloopBwdSm80ILi2ELi2EN4cute5tupleIJNS5_1CILi128EEES8_NS7_ILi64EEEEEENS_10bfloat16_tEfNS_4arch4Sm80ELb0ELb1ELb1ELb1ELb0ELb0ELb0ELb0ELi2ELi4ELi4ELi4ELb0EEENS1_24CollectiveEpilogueBwdGQAISA_fSD_Li256ELb1ELb0EEENS1_19SingleTileSchedulerILb1ELb0ELb0ELi128EEEEEEEEEvNT_6ParamsE$_ZN4cute3eso3ESOILb1ELb0EJNS_5tupleIJNS_1CILi8EEENS2_IJNS3_ILi2EEES5_S5_EEENS3_ILi1EEES6_S7_EEENS2_IJS7_NS2_IJiiiEEENS3_ILi64EEENS2_IJNS3_ILi72EEENS3_ILi144EEENS3_ILi288EEEEEENS3_ILi512EEEEEEEEC2ERKS8_RKSG_) ;  /* 0xffffdef000007944 */ /* 0x000fea0003c3ffff */
[----:B-1----:R-:W-:Y:S02]  /*ac30*/  MOV R2, R6 ;  /* 0x0000000600027202 */ /* 0x002fe40000000f00 */
[----:B------:R-:W-:-:S04]  /*ac40*/  MOV R3, 0x0 ;  /* 0x0000000000037802 */ /* 0x000fc80000000f00 */
[----:B------:R-:W-:Y:S05]  /*ac50*/  RET.REL.NODEC R2 `(_ZN7cutlass13device_kernelIN5flash19enable_sm80_to_sm89INS1_16FlashAttnBwdSm80INS1_25CollectiveMainloopBwdSm80ILi2ELi2EN4cute5tupleIJNS5_1CILi128EEES8_NS7_ILi64EEEEEENS_10bfloat16_tEfNS_4arch4Sm80ELb0ELb1ELb1ELb1ELb0ELb0ELb0ELb0ELi2ELi4ELi4ELi4ELb0EEENS1_24CollectiveEpilogueBwdGQAISA_fSD_Li256ELb1ELb0EEENS1_19SingleTileSchedulerILb1ELb0ELb0ELi128EEEEEEEEEvNT_6ParamsE) ;  /* 0xffff53a002007950 */ /* 0x000fea0003c3ffff */
        .type           $_ZN7cutlass13device_kernelIN5flash19enable_sm80_to_sm89INS1_16FlashAttnBwdSm80INS1_25CollectiveMainloopBwdSm80ILi2ELi2EN4cute5tupleIJNS5_1CILi128EEES8_NS7_ILi64EEEEEENS_10bfloat16_tEfNS_4arch4Sm80ELb0ELb1ELb1ELb1ELb0ELb0ELb0ELb0ELi2ELi4ELi4ELi4ELb0EEENS1_24CollectiveEpilogueBwdGQAISA_fSD_Li256ELb1ELb0EEENS1_19SingleTileSchedulerILb1ELb0ELb0ELi128EEEEEEEEEvNT_6ParamsE$_ZN4cute5tupleIJNS0_IJNS_1CILi8EEENS1_ILi2EEES3_S3_S2_S3_EEENS0_IJNS1_ILi1EEEiiiNS1_ILi72EEENS1_ILi512EEEEEEEEC2ERKS4_RKS8_,@function
        .size           $_ZN7cutlass13device_kernelIN5flash19enable_sm80_to_sm89INS1_16FlashAttnBwdSm80INS1_25CollectiveMainloopBwdSm80ILi2ELi2EN4cute5tupleIJNS5_1CILi128EEES8_NS7_ILi64EEEEEENS_10bfloat16_tEfNS_4arch4Sm80ELb0ELb1ELb1ELb1ELb0ELb0ELb0ELb0ELi2ELi4ELi4ELi4ELb0EEENS1_24CollectiveEpilogueBwdGQAISA_fSD_Li256ELb1ELb0EEENS1_19SingleTileSchedulerILb1ELb0ELb0ELi128EEEEEEEEEvNT_6ParamsE$_ZN4cute5tupleIJNS0_IJNS_1CILi8EEENS1_ILi2EEES3_S3_S2_S3_EEENS0_IJNS1_ILi1EEEiiiNS1_ILi72EEENS1_ILi512EEEEEEEEC2ERKS4_RKS8_,($_ZN7cutlass13device_kernelIN5flash19enable_sm80_to_sm89INS1_16FlashAttnBwdSm80INS1_25CollectiveMainloopBwdSm80ILi2ELi2EN4cute5tupleIJNS5_1CILi128EEES8_NS7_ILi64EEEEEENS_10bfloat16_tEfNS_4arch4Sm80ELb0ELb1ELb1ELb1ELb0ELb0ELb0ELb0ELi2ELi4ELi4ELi4ELb0EEENS1_24CollectiveEpilogueBwdGQAISA_fSD_Li256ELb1ELb0EEENS1_19SingleTileSchedulerILb1ELb0ELb0ELi128EEEEEEEEEvNT_6ParamsE$_ZN4cute5tupleIJNS_1CILi0EEEiEEC2ERKS2_RKi - $_ZN7cutlass13device_kernelIN5flash19enable_sm80_to_sm89INS1_16FlashAttnBwdSm80INS1_25CollectiveMainloopBwdSm80ILi2ELi2EN4cute5tupleIJNS5_1CILi128EEES8_NS7_ILi64EEEEEENS_10bfloat16_tEfNS_4arch4Sm80ELb0ELb1ELb1ELb1ELb0ELb0ELb0ELb0ELi2ELi4ELi4ELi4ELb0EEENS1_24CollectiveEpilogueBwdGQAISA_fSD_Li256ELb1ELb0EEENS1_19SingleTileSchedulerILb1ELb0ELb0ELi128EEEEEEEEEvNT_6ParamsE$_ZN4cute5tupleIJNS0_IJNS_1CILi8EEENS1_ILi2EEES3_S3_S2_S3_EEENS0_IJNS1_ILi1EEEiiiNS1_ILi72EEENS1_ILi512EEEEEEEEC2ERKS4_RKS8_)
$_ZN7cutlass13device_kernelIN5flash19enable_sm80_to_sm89INS1_16FlashAttnBwdSm80INS1_25CollectiveMainloopBwdSm80ILi2ELi2EN4cute5tupleIJNS5_1CILi128EEES8_NS7_ILi64EEEEEENS_10bfloat16_tEfNS_4arch4Sm80ELb0ELb1ELb1ELb1ELb0ELb0ELb0ELb0ELi2ELi4ELi4ELi4ELb0EEENS1_24CollectiveEpilogueBwdGQAISA_fSD_Li256ELb1ELb0EEENS1_19SingleTileSchedulerILb1ELb0ELb0ELi128EEEEEEEEEvNT_6ParamsE$_ZN4cute5tupleIJNS0_IJNS_1CILi8EEENS1_ILi2EEES3_S3_S2_S3_EEENS0_IJNS1_ILi1EEEiiiNS1_ILi72EEENS1_ILi512EEEEEEEEC2ERKS4_RKS8_:
[----:B------:R-:W-:Y:S02]  /*ac60*/  MOV R8, 0xac80 ;  /* 0x0000ac8000087802 */ /* 0x000fe40000000f00 */
[----:B------:R-:W-:Y:S05]  /*ac70*/  CALL.REL.NOINC `($_ZN7cutlass13device_kernelIN5flash19enable_sm80_to_sm89INS1_16FlashAttnBwdSm80INS1_25CollectiveMainloopBwdSm80ILi2ELi2EN4cute5tupleIJNS5_1CILi128EEES8_NS7_ILi64EEEEEENS_10bfloat16_tEfNS_4arch4Sm80ELb0ELb1ELb1ELb1ELb0ELb0ELb0ELb0ELi2ELi4ELi4ELi4ELb0EEENS1_24CollectiveEpilogueBwdGQAISA_fSD_Li256ELb1ELb0EEENS1_19SingleTileSchedulerILb1ELb0ELb0ELi128EEEEEEEEEvNT_6ParamsE$_ZN4cute3eso3ESOILb1ELb0EJNS_5tupleIJNS_1CILi8EEENS3_ILi2EEES5_S5_S4_S5_EEENS2_IJNS3_ILi1EEEiiiNS3_ILi72EEENS3_ILi512EEEEEEEEC2ERKS6_RKSA_) ;  /* 0xffffdf0000007944 */ /* 0x000fea0003c3ffff */
[----:B-1----:R-:W-:Y:S02]  /*ac80*/  MOV R2, R6 ;  /* 0x0000000600027202 */ /* 0x002fe40000000f00 */
[----:B------:R-:W-:-:S04]  /*ac90*/  MOV R3, 0x0 ;  /* 0x0000000000037802 */ /* 0x000fc80000000f00 */
[----:B------:R-:W-:Y:S05]  /*aca0*/  RET.REL.NODEC R2 `(_ZN7cutlass13device_kernelIN5flash19enable_sm80_to_sm89INS1_16FlashAttnBwdSm80INS1_25CollectiveMainloopBwdSm80ILi2ELi2EN4cute5tupleIJNS5_1CILi128EEES8_NS7_ILi64EEEEEENS_10bfloat16_tEfNS_4arch4Sm80ELb0ELb1ELb1ELb1ELb0ELb0ELb0ELb0ELi2ELi4ELi4ELi4ELb0EEENS1_24CollectiveEpilogueBwdGQAISA_fSD_Li256ELb1ELb0EEENS1_19SingleTileSchedulerILb1ELb0ELb0ELi128EEEEEEEEEvNT_6ParamsE) ;  /* 0xffff535002007950 */ /* 0x000fea0003c3ffff */
        .type           $_ZN7cutlass13device_kernelIN5flash19enable_sm80_to_sm89INS1_16FlashAttnBwdSm80INS1_25CollectiveMainloopBwdSm80ILi2ELi2EN4cute5tupleIJNS5_1CILi128EEES8_NS7_ILi64EEEEEENS_10bfloat16_tEfNS_4arch4Sm80ELb0ELb1ELb1ELb1ELb0ELb0ELb0ELb0ELi2ELi4ELi4ELi4ELb0EEENS1_24CollectiveEpilogueBwdGQAISA_fSD_Li256ELb1ELb0EEENS1_19SingleTileSchedulerILb1ELb0ELb0ELi128EEEEEEEEEvNT_6ParamsE$_ZN4cute5tupleIJNS_1CILi0EEEiEEC2ERKS2_RKi,@function
        .size           $_ZN7cutlass13device_kernelIN5flash19enable_sm80_to_sm89INS1_16FlashAttnBwdSm80INS1_25CollectiveMainloopBwdSm80ILi2ELi2EN4cute5tupleIJNS5_1CILi128EEES8_NS7_ILi64EEEEEENS_10bfloat16_tEfNS_4arch4Sm80ELb0ELb1ELb1ELb1ELb0ELb0ELb0ELb0ELi2ELi4ELi4ELi4ELb0EEENS1_24CollectiveEpilogueBwdGQAISA_fSD_Li256ELb1ELb0EEENS1_19SingleTileSchedulerILb1ELb0ELb0ELi128EEEEEEEEEvNT_6ParamsE$_ZN4cute5tupleIJNS_1CILi0EEEiEEC2ERKS2_RKi,($_ZN7cutlass13device_kernelIN5flash19enable_sm80_to_sm89INS1_16FlashAttnBwdSm80INS1_25CollectiveMainloopBwdSm80ILi2ELi2EN4cute5tupleIJNS5_1CILi128EEES8_NS7_ILi64EEEEEENS_10bfloat16_tEfNS_4arch4Sm80ELb0ELb1ELb1ELb1ELb0ELb0ELb0ELb0ELi2ELi4ELi4ELi4ELb0EEENS1_24CollectiveEpilogueBwdGQAISA_fSD_Li256ELb1ELb0EEENS1_19SingleTileSchedulerILb1ELb0ELb0ELi128EEEEEEEEEvNT_6ParamsE$_ZN4cute5tupleIJNS_1CILi2EEEiEEC2ERKS2_RKi - $_ZN7cutlass13device_kernelIN5flash19enable_sm80_to_sm89INS1_16FlashAttnBwdSm80INS1_25CollectiveMainloopBwdSm80ILi2ELi2EN4cute5tupleIJNS5_1CILi128EEES8_NS7_ILi64EEEEEENS_10bfloat16_tEfNS_4arch4Sm80ELb0ELb1ELb1ELb1ELb0ELb0ELb0ELb0ELi2ELi4ELi4ELi4ELb0EEENS1_24CollectiveEpilogueBwdGQAISA_fSD_Li256ELb1ELb0EEENS1_19SingleTileSchedulerILb1ELb0ELb0ELi128EEEEEEEEEvNT_6ParamsE$_ZN4cute5tupleIJNS_1CILi0EEEiEEC2ERKS2_RKi)
$_ZN7cutlass13device_kernelIN5flash19enable_sm80_to_sm89INS1_16FlashAttnBwdSm80INS1_25CollectiveMainloopBwdSm80ILi2ELi2EN4cute5tupleIJNS5_1CILi128EEES8_NS7_ILi64EEEEEENS_10bfloat16_tEfNS_4arch4Sm80ELb0ELb1ELb1ELb1ELb0ELb0ELb0ELb0ELi2ELi4ELi4ELi4ELb0EEENS1_24CollectiveEpilogueBwdGQAISA_fSD_Li256ELb1ELb0EEENS1_19SingleTileSchedulerILb1ELb0ELb0ELi128EEEEEEEEEvNT_6ParamsE$_ZN4cute5tupleIJNS_1CILi0EEEiEEC2ERKS2_RKi:
[----:B------:R-:W-:Y:S02]  /*acb0*/  MOV R13, R11 ;  /* 0x0000000b000d7202 */ /* 0x000fe40000000f00 */
[----:B------:R-:W-:Y:S02]  /*acc0*/  MOV R8, 0xace0 ;  /* 0x0000ace000087802 */ /* 0x000fe40000000f00 */
[----:B------:R-:W-:Y:S05]  /*acd0*/  CALL.REL.NOINC `($_ZN7cutlass13device_kernelIN5flash19enable_sm80_to_sm89INS1_16FlashAttnBwdSm80INS1_25CollectiveMainloopBwdSm80ILi2ELi2EN4cute5tupleIJNS5_1CILi128EEES8_NS7_ILi64EEEEEENS_10bfloat16_tEfNS_4arch4Sm80ELb0ELb1ELb1ELb1ELb0ELb0ELb0ELb0ELi2ELi4ELi4ELi4ELb0EEENS1_24CollectiveEpilogueBwdGQAISA_fSD_Li256ELb1ELb0EEENS1_19SingleTileSchedulerILb1ELb0ELb0ELi128EEEEEEEEEvNT_6ParamsE$_ZN4cute3eso3ESOILb1ELb0EJNS_1CILi0EEEiEEC2ERKS3_RKi) ;  /* 0xffffcac000007944 */ /* 0x000fea0003c3ffff */
[----:B-1----:R-:W-:Y:S02]  /*ace0*/  MOV R2, R6 ;  /* 0x0000000600027202 */ /* 0x002fe40000000f00 */
[----:B------:R-:W-:-:S04]  /*acf0*/  MOV R3, 0x0 ;  /* 0x0000000000037802 */ /* 0x000fc80000000f00 */
[----:B------:R-:W-:Y:S05]  /*ad00*/  RET.REL.NODEC R2 `(_ZN7cutlass13device_kernelIN5flash19enable_sm80_to_sm89INS1_16FlashAttnBwdSm80INS1_25CollectiveMainloopBwdSm80ILi2ELi2EN4cute5tupleIJNS5_1CILi128EEES8_NS7_ILi64EEEEEENS_10bfloat16_tEfNS_4arch4Sm80ELb0ELb1ELb1ELb1ELb0ELb0ELb0ELb0ELi2ELi4ELi4ELi4ELb0EEENS1_24CollectiveEpilogueBwdGQAISA_fSD_Li256ELb1ELb0EEENS1_19SingleTileSchedulerILb1ELb0ELb0ELi128EEEEEEEEEvNT_6ParamsE) ;  /* 0xffff52f002007950 */ /* 0x000fea0003c3ffff */
        .type           $_ZN7cutlass13device_kernelIN5flash19enable_sm80_to_sm89INS1_16FlashAttnBwdSm80INS1_25CollectiveMainloopBwdSm80ILi2ELi2EN4cute5tupleIJNS5_1CILi128EEES8_NS7_ILi64EEEEEENS_10bfloat16_tEfNS_4arch4Sm80ELb0ELb1ELb1ELb1ELb0ELb0ELb0ELb0ELi2ELi4ELi4ELi4ELb0EEENS1_24CollectiveEpilogueBwdGQAISA_fSD_Li256ELb1ELb0EEENS1_19SingleTileSchedulerILb1ELb0ELb0ELi128EEEEEEEEEvNT_6ParamsE$_ZN4cute5tupleIJNS_1CILi2EEEiEEC2ERKS2_RKi,@function
        .size           $_ZN7cutlass13device_kernelIN5flash19enable_sm80_to_sm89INS1_16FlashAttnBwdSm80INS1_25CollectiveMainloopBwdSm80ILi2ELi2EN4cute5tupleIJNS5_1CILi128EEES8_NS7_ILi64EEEEEENS_10bfloat16_tEfNS_4arch4Sm80ELb0ELb1ELb1ELb1ELb0ELb0ELb0ELb0ELi2ELi4ELi4ELi4ELb0EEENS1_24CollectiveEpilogueBwdGQAISA_fSD_Li256ELb1ELb0EEENS1_19SingleTileSchedulerILb1ELb0ELb0ELi128EEEEEEEEEvNT_6ParamsE$_ZN4cute5tupleIJNS_1CILi2EEEiEEC2ERKS2_RKi,($_ZN7cutlass13device_kernelIN5flash19enable_sm80_to_sm89INS1_16FlashAttnBwdSm80INS1_25CollectiveMainloopBwdSm80ILi2ELi2EN4cute5tupleIJNS5_1CILi128EEES8_NS7_ILi64EEEEEENS_10bfloat16_tEfNS_4arch4Sm80ELb0ELb1ELb1ELb1ELb0ELb0ELb0ELb0ELi2ELi4ELi4ELi4ELb0EEENS1_24CollectiveEpilogueBwdGQAISA_fSD_Li256ELb1ELb0EEENS1_19SingleTileSchedulerILb1ELb0ELb0ELi128EEEEEEEEEvNT_6ParamsE$_ZN4cute5tupleIJNS_7SwizzleILi3ELi3ELi3EEENS_9MixedBitsILj0ELj432EEENS_6LayoutINS0_IJNS0_IJNS_1CILi2EEES7_S7_EEES7_NS6_ILi8EEEEEENS0_IJNS0_IJNS6_ILi64EEES9_NS6_ILi512EEEEEENS6_ILi8192EEENS6_ILi1024EEEEEEEEEEC2ERKS2_RKS4_RKSH_ - $_ZN7cutlass13device_kernelIN5flash19enable_sm80_to_sm89INS1_16FlashAttnBwdSm80INS1_25CollectiveMainloopBwdSm80ILi2ELi2EN4cute5tupleIJNS5_1CILi128EEES8_NS7_ILi64EEEEEENS_10bfloat16_tEfNS_4arch4Sm80ELb0ELb1ELb1ELb1ELb0ELb0ELb0ELb0ELi2ELi4ELi4ELi4ELb0EEENS1_24CollectiveEpilogueBwdGQAISA_fSD_Li256ELb1ELb0EEENS1_19SingleTileSchedulerILb1ELb0ELb0ELi128EEEEEEEEEvNT_6ParamsE$_ZN4cute5tupleIJNS_1CILi2EEEiEEC2ERKS2_RKi)
$_ZN7cutlass13device_kernelIN5flash19enable_sm80_to_sm89INS1_16FlashAttnBwdSm80INS1_25CollectiveMainloopBwdSm80ILi2ELi2EN4cute5tupleIJNS5_1CILi128EEES8_NS7_ILi64EEEEEENS_10bfloat16_tEfNS_4arch4Sm80ELb0ELb1ELb1ELb1ELb0ELb0ELb0ELb0ELi2ELi4ELi4ELi4ELb0EEENS1_24CollectiveEpilogueBwdGQAISA_fSD_Li256ELb1ELb0EEENS1_19SingleTileSchedulerILb1ELb0ELb0ELi128EEEEEEEEEvNT_6ParamsE$_ZN4cute5tupleIJNS_1CILi2EEEiEEC2ERKS2_RKi:
[----:B------:R-:W-:Y:S02]  /*ad10*/  MOV R4, 0xad30 ;  /* 0x0000ad3000047802 */ /* 0x000fe40000000f00 */
[----:B------:R-:W-:Y:S05]  /*ad20*/  CALL.REL.NOINC `($_ZN7cutlass13device_kernelIN5flash19enable_sm80_to_sm89INS1_16FlashAttnBwdSm80INS1_25CollectiveMainloopBwdSm80ILi2ELi2EN4cute5tupleIJNS5_1CILi128EEES8_NS7_ILi64EEEEEENS_10bfloat16_tEfNS_4arch4Sm80ELb0ELb1ELb1ELb1ELb0ELb0ELb0ELb0ELi2ELi4ELi4ELi4ELb0EEENS1_24CollectiveEpilogueBwdGQAISA_fSD_Li256ELb1ELb0EEENS1_19SingleTileSchedulerILb1ELb0ELb0ELi128EEEEEEEEEvNT_6ParamsE$_ZN4cute3eso3ESOILb1ELb0EJNS_1CILi2EEEiEEC2ERKS3_RKi) ;  /* 0xffffd04000007944 */ /* 0x000fea0003c3ffff */
[----:B-1----:R-:W-:Y:S02]  /*ad30*/  MOV R2, R6 ;  /* 0x0000000600027202 */ /* 0x002fe40000000f00 */
[----:B------:R-:W-:-:S04]  /*ad40*/  MOV R3, 0x0 ;  /* 0x0000000000037802 */ /* 0x000fc80000000f00 */
[----:B------:R-:W-:Y:S05]  /*ad50*/  RET.REL.NODEC R2 `(_ZN7cutlass13device_kernelIN5flash19enable_sm80_to_sm89INS1_16FlashAttnBwdSm80INS1_25CollectiveMainloopBwdSm80ILi2ELi2EN4cute5tupleIJNS5_1CILi128EEES8_NS7_ILi64EEEEEENS_10bfloat16_tEfNS_4arch4Sm80ELb0ELb1ELb1ELb1ELb0ELb0ELb0ELb0ELi2ELi4ELi4ELi4ELb0EEENS1_24CollectiveEpilogueBwdGQAISA_fSD_Li256ELb1ELb0EEENS1_19SingleTileSchedulerILb1ELb0ELb0ELi128EEEEEEEEEvNT_6ParamsE) ;  /* 0xffff52a002007950 */ /* 0x000fea0003c3ffff */
        .type           $_ZN7cutlass13device_kernelIN5flash19enable_sm80_to_sm89INS1_16FlashAttnBwdSm80INS1_25CollectiveMainloopBwdSm80ILi2ELi2EN4cute5tupleIJNS5_1CILi128EEES8_NS7_ILi64EEEEEENS_10bfloat16_tEfNS_4arch4Sm80ELb0ELb1ELb1ELb1ELb0ELb0ELb0ELb0ELi2ELi4ELi4ELi4ELb0EEENS1_24CollectiveEpilogueBwdGQAISA_fSD_Li256ELb1ELb0EEENS1_19SingleTileSchedulerILb1ELb0ELb0ELi128EEEEEEEEEvNT_6ParamsE$_ZN4cute5tupleIJNS_7SwizzleILi3ELi3ELi3EEENS_9MixedBitsILj0ELj432EEENS_6LayoutINS0_IJNS0_IJNS_1CILi2EEES7_S7_EEES7_NS6_ILi8EEEEEENS0_IJNS0_IJNS6_ILi64EEES9_NS6_ILi512EEEEEENS6_ILi8192EEENS6_ILi1024EEEEEEEEEEC2ERKS2_RKS4_RKSH_,@function
        .size           $_ZN7cutlass13device_kernelIN5flash19enable_sm80_to_sm89INS1_16FlashAttnBwdSm80INS1_25CollectiveMainloopBwdSm80ILi2ELi2EN4cute5tupleIJNS5_1CILi128EEES8_NS7_ILi64EEEEEENS_10bfloat16_tEfNS_4arch4Sm80ELb0ELb1ELb1ELb1ELb0ELb0ELb0ELb0ELi2ELi4ELi4ELi4ELb0EEENS1_24CollectiveEpilogueBwdGQAISA_fSD_Li256ELb1ELb0EEENS1_19SingleTileSchedulerILb1ELb0ELb0ELi128EEEEEEEEEvNT_6ParamsE$_ZN4cute5tupleIJNS_7SwizzleILi3ELi3ELi3EEENS_9MixedBitsILj0ELj432EEENS_6LayoutINS0_IJNS0_IJNS_1CILi2EEES7_S7_EEES7_NS6_ILi8EEEEEENS0_IJNS0_IJNS6_ILi64EEES9_NS6_ILi512EEEEEENS6_ILi8192EEENS6_ILi1024EEEEEEEEEEC2ERKS2_RKS4_RKSH_,($_ZN7cutlass13device_kernelIN5flash19enable_sm80_to_sm89INS1_16FlashAttnBwdSm80INS1_25CollectiveMainloopBwdSm80ILi2ELi2EN4cute5tupleIJNS5_1CILi128EEES8_NS7_ILi64EEEEEENS_10bfloat16_tEfNS_4arch4Sm80ELb0ELb1ELb1ELb1ELb0ELb0ELb0ELb0ELi2ELi4ELi4ELi4ELb0EEENS1_24CollectiveEpilogueBwdGQAISA_fSD_Li256ELb1ELb0EEENS1_19SingleTileSchedulerILb1ELb0ELb0ELi128EEEEEEEEEvNT_6ParamsE$_ZN4cute5tupleIJiEEC2ERKi - $_ZN7cutlass13device_kernelIN5flash19enable_sm80_to_sm89INS1_16FlashAttnBwdSm80INS1_25CollectiveMainloopBwdSm80ILi2ELi2EN4cute5tupleIJNS5_1CILi128EEES8_NS7_ILi64EEEEEENS_10bfloat16_tEfNS_4arch4Sm80ELb0ELb1ELb1ELb1ELb0ELb0ELb0ELb0ELi2ELi4ELi4ELi4ELb0EEENS1_24CollectiveEpilogueBwdGQAISA_fSD_Li256ELb1ELb0EEENS1_19SingleTileSchedulerILb1ELb0ELb0ELi128EEEEEEEEEvNT_6ParamsE$_ZN4cute5tupleIJNS_7SwizzleILi3ELi3ELi3EEENS_9MixedBitsILj0ELj432EEENS_6LayoutINS0_IJNS0_IJNS_1CILi2EEES7_S7_EEES7_NS6_ILi8EEEEEENS0_IJNS0_IJNS6_ILi64EEES9_NS6_ILi512EEEEEENS6_ILi8192EEENS6_ILi1024EEEEEEEEEEC2ERKS2_RKS4_RKSH_)
$_ZN7cutlass13device_kernelIN5flash19enable_sm80_to_sm89INS1_16FlashAttnBwdSm80INS1_25CollectiveMainloopBwdSm80ILi2ELi2EN4cute5tupleIJNS5_1CILi128EEES8_NS7_ILi64EEEEEENS_10bfloat16_tEfNS_4arch4Sm80ELb0ELb1ELb1ELb1ELb0ELb0ELb0ELb0ELi2ELi4ELi4ELi4ELb0EEENS1_24CollectiveEpilogueBwdGQAISA_fSD_Li256ELb1ELb0EEENS1_19SingleTileSchedulerILb1ELb0ELb0ELi128EEEEEEEEEvNT_6ParamsE$_ZN4cute5tupleIJNS_7SwizzleILi3ELi3ELi3EEENS_9MixedBitsILj0ELj432EEENS_6LayoutINS0_IJNS0_IJNS_1CILi2EEES7_S7_EEES7_NS6_ILi8EEEEEENS0_IJNS0_IJNS6_ILi64EEES9_NS6_ILi512EEEEEENS6_ILi8192EEENS6_ILi1024EEEEEEEEEEC2ERKS2_RKS4_RKSH_:
[----:B------:R-:W-:Y:S02]  /*ad60*/  MOV R6, 0xad80 ;  /* 0x0000ad8000067802 */ /* 0x000fe40000000f00 */
[----:B------:R-:W-:Y:S05]  /*ad70*/  CALL.REL.NOINC `($_ZN7cutlass13device_kernelIN5flash19enable_sm80_to_sm89INS1_16FlashAttnBwdSm80INS1_25CollectiveMainloopBwdSm80ILi2ELi2EN4cute5tupleIJNS5_1CILi128EEES8_NS7_ILi64EEEEEENS_10bfloat16_tEfNS_4arch4Sm80ELb0ELb1ELb1ELb1ELb0ELb0ELb0ELb0ELi2ELi4ELi4ELi4ELb0EEENS1_24CollectiveEpilogueBwdGQAISA_fSD_Li256ELb1ELb0EEENS1_19SingleTileSchedulerILb1ELb0ELb0ELi128EEEEEEEEEvNT_6ParamsE$_ZN4cute3eso3ESOILb1ELb0EJNS_7SwizzleILi3ELi3ELi3EEENS_9MixedBitsILj0ELj432EEENS_6LayoutINS_5tupleIJNS7_IJNS_1CILi2EEES9_S9_EEES9_NS8_ILi8EEEEEENS7_IJNS7_IJNS8_ILi64EEESB_NS8_ILi512EEEEEENS8_ILi8192EEENS8_ILi1024EEEEEEEEEEC2ERKS3_RKS5_RKSJ_) ;  /* 0xfffff77000007944 */ /* 0x000fea0003c3ffff */
[----:B------:R-:W-:-:S04]  /*ad80*/  MOV R5, 0x0 ;  /* 0x0000000000057802 */ /* 0x000fc80000000f00 */
[----:B------:R-:W-:Y:S05]  /*ad90*/  RET.REL.NODEC R4 `(_ZN7cutlass13device_kernelIN5flash19enable_sm80_to_sm89INS1_16FlashAttnBwdSm80INS1_25CollectiveMainloopBwdSm80ILi2ELi2EN4cute5tupleIJNS5_1CILi128EEES8_NS7_ILi64EEEEEENS_10bfloat16_tEfNS_4arch4Sm80ELb0ELb1ELb1ELb1ELb0ELb0ELb0ELb0ELi2ELi4ELi4ELi4ELb0EEENS1_24CollectiveEpilogueBwdGQAISA_fSD_Li256ELb1ELb0EEENS1_19SingleTileSchedulerILb1ELb0ELb0ELi128EEEEEEEEEvNT_6ParamsE) ;  /* 0xffff526004007950 */ /* 0x000fea0003c3ffff */
        .type           $_ZN7cutlass13device_kernelIN5flash19enable_sm80_to_sm89INS1_16FlashAttnBwdSm80INS1_25CollectiveMainloopBwdSm80ILi2ELi2EN4cute5tupleIJNS5_1CILi128EEES8_NS7_ILi64EEEEEENS_10bfloat16_tEfNS_4arch4Sm80ELb0ELb1ELb1ELb1ELb0ELb0ELb0ELb0ELi2ELi4ELi4ELi4ELb0EEENS1_24CollectiveEpilogueBwdGQAISA_fSD_Li256ELb1ELb0EEENS1_19SingleTileSchedulerILb1ELb0ELb0ELi128EEEEEEEEEvNT_6ParamsE$_ZN4cute5tupleIJiEEC2ERKi,@function
        .size           $_ZN7cutlass13device_kernelIN5flash19enable_sm80_to_sm89INS1_16FlashAttnBwdSm80INS1_25CollectiveMainloopBwdSm80ILi2ELi2EN4cute5tupleIJNS5_1CILi128EEES8_NS7_ILi64EEEEEENS_10bfloat16_tEfNS_4arch4Sm80ELb0ELb1ELb1ELb1ELb0ELb0ELb0ELb0ELi2ELi4ELi4ELi4ELb0EEENS1_24CollectiveEpilogueBwdGQAISA_fSD_Li256ELb1ELb0EEENS1_19SingleTileSchedulerILb1ELb0ELb0ELi128EEEEEEEEEvNT_6ParamsE$_ZN4cute5tupleIJiEEC2ERKi,($_ZN7cutlass13device_kernelIN5flash19enable_sm80_to_sm89INS1_16FlashAttnBwdSm80INS1_25CollectiveMainloopBwdSm80ILi2ELi2EN4cute5tupleIJNS5_1CILi128EEES8_NS7_ILi64EEEEEENS_10bfloat16_tEfNS_4arch4Sm80ELb0ELb1ELb1ELb1ELb0ELb0ELb0ELb0ELi2ELi4ELi4ELi4ELb0EEENS1_24CollectiveEpilogueBwdGQAISA_fSD_Li256ELb1ELb0EEENS1_19SingleTileSchedulerILb1ELb0ELb0ELi128EEEEEEEEEvNT_6ParamsE$_ZN4cute5tupleIJiNS_1CILi0EEEEEC2ERKiRKS2_ - $_ZN7cutlass13device_kernelIN5flash19enable_sm80_to_sm89INS1_16FlashAttnBwdSm80INS1_25CollectiveMainloopBwdSm80ILi2ELi2EN4cute5tupleIJNS5_1CILi128EEES8_NS7_ILi64EEEEEENS_10bfloat16_tEfNS_4arch4Sm80ELb0ELb1ELb1ELb1ELb0ELb0ELb0ELb0ELi2ELi4ELi4ELi4ELb0EEENS1_24CollectiveEpilogueBwdGQAISA_fSD_Li256ELb1ELb0EEENS1_19SingleTileSchedulerILb1ELb0ELb0ELi128EEEEEEEEEvNT_6ParamsE$_ZN4cute5tupleIJiEEC2ERKi)
$_ZN7cutlass13device_kernelIN5flash19enable_sm80_to_sm89INS1_16FlashAttnBwdSm80INS1_25CollectiveMainloopBwdSm80ILi2ELi2EN4cute5tupleIJNS5_1CILi128EEES8_NS7_ILi64EEEEEENS_10bfloat16_tEfNS_4arch4Sm80ELb0ELb1ELb1ELb1ELb0ELb0ELb0ELb0ELi2ELi4ELi4ELi4ELb0EEENS1_24CollectiveEpilogueBwdGQAISA_fSD_Li256ELb1ELb0EEENS1_19SingleTileSchedulerILb1ELb0ELb0ELi128EEEEEEEEEvNT_6ParamsE$_ZN4cute5tupleIJiEEC2ERKi:
[----:B------:R-:W-:Y:S02]  /*ada0*/  MOV R8, 0xadc0 ;  /* 0x0000adc000087802 */ /* 0x000fe40000000f00 */
[----:B------:R-:W-:Y:S05]  /*adb0*/  CALL.REL.NOINC `($_ZN7cutlass13device_kernelIN5flash19enable_sm80_to_sm89INS1_16FlashAttnBwdSm80INS1_25CollectiveMainloopBwdSm80ILi2ELi2EN4cute5tupleIJNS5_1CILi128EEES8_NS7_ILi64EEEEEENS_10bfloat16_tEfNS_4arch4Sm80ELb0ELb1ELb1ELb1ELb0ELb0ELb0ELb0ELi2ELi4ELi4ELi4ELb0EEENS1_24CollectiveEpilogueBwdGQAISA_fSD_Li256ELb1ELb0EEENS1_19SingleTileSchedulerILb1ELb0ELb0ELi128EEEEEEEEEvNT_6ParamsE$_ZN4cute3eso3ESOILb0ELb1EJiEEC2ERKi) ;  /* 0xffffc2f000007944 */ /* 0x000fea0003c3ffff */
[----:B-1----:R-:W-:Y:S02]  /*adc0*/  MOV R2, R10 ;  /* 0x0000000a00027202 */ /* 0x002fe40000000f00 */
[----:B------:R-:W-:-:S04]  /*add0*/  MOV R3, 0x0 ;  /* 0x0000000000037802 */ /* 0x000fc80000000f00 */
[----:B------:R-:W-:Y:S05]  /*ade0*/  RET.REL.NODEC R2 `(_ZN7cutlass13device_kernelIN5flash19enable_sm80_to_sm89INS1_16FlashAttnBwdSm80INS1_25CollectiveMainloopBwdSm80ILi2ELi2EN4cute5tupleIJNS5_1CILi128EEES8_NS7_ILi64EEEEEENS_10bfloat16_tEfNS_4arch4Sm80ELb0ELb1ELb1ELb1ELb0ELb0ELb0ELb0ELi2ELi4ELi4ELi4ELb0EEENS1_24CollectiveEpilogueBwdGQAISA_fSD_Li256ELb1ELb0EEENS1_19SingleTileSchedulerILb1ELb0ELb0ELi128EEEEEEEEEvNT_6ParamsE) ;  /* 0xffff521002007950 */ /* 0x000fea0003c3ffff */
        .type           $_ZN7cutlass13device_kernelIN5flash19enable_sm80_to_sm89INS1_16FlashAttnBwdSm80INS1_25CollectiveMainloopBwdSm80ILi2ELi2EN4cute5tupleIJNS5_1CILi128EEES8_NS7_ILi64EEEEEENS_10bfloat16_tEfNS_4arch4Sm80ELb0ELb1ELb1ELb1ELb0ELb0ELb0ELb0ELi2ELi4ELi4ELi4ELb0EEENS1_24CollectiveEpilogueBwdGQAISA_fSD_Li256ELb1ELb0EEENS1_19SingleTileSchedulerILb1ELb0ELb0ELi128EEEEEEEEEvNT_6ParamsE$_ZN4cute5tupleIJiNS_1CILi0EEEEEC2ERKiRKS2_,@function
        .size           $_ZN7cutlass13device_kernelIN5flash19enable_sm80_to_sm89INS1_16FlashAttnBwdSm80INS1_25CollectiveMainloopBwdSm80ILi2ELi2EN4cute5tupleIJNS5_1CILi128EEES8_NS7_ILi64EEEEEENS_10bfloat16_tEfNS_4arch4Sm80ELb0ELb1ELb1ELb1ELb0ELb0ELb0ELb0ELi2ELi4ELi4ELi4ELb0EEENS1_24CollectiveEpilogueBwdGQAISA_fSD_Li256ELb1ELb0EEENS1_19SingleTileSchedulerILb1ELb0ELb0ELi128EEEEEEEEEvNT_6ParamsE$_ZN4cute5tupleIJiNS_1CILi0EEEEEC2ERKiRKS2_,($_ZN7cutlass13device_kernelIN5flash19enable_sm80_to_sm89INS1_16FlashAttnBwdSm80INS1_25CollectiveMainloopBwdSm80ILi2ELi2EN4cute5tupleIJNS5_1CILi128EEES8_NS7_ILi64EEEEEENS_10bfloat16_tEfNS_4arch4Sm80ELb0ELb1ELb1ELb1ELb0ELb0ELb0ELb0ELi2ELi4ELi4ELi4ELb0EEENS1_24CollectiveEpilogueBwdGQAISA_fSD_Li256ELb1ELb0EEENS1_19SingleTileSchedulerILb1ELb0ELb0ELi128EEEEEEEEEvNT_6ParamsE$_ZN4cute5tupleIJiiEEC2ERKiS3_ - $_ZN7cutlass13device_kernelIN5flash19enable_sm80_to_sm89INS1_16FlashAttnBwdSm80INS1_25CollectiveMainloopBwdSm80ILi2ELi2EN4cute5tupleIJNS5_1CILi128EEES8_NS7_ILi64EEEEEENS_10bfloat16_tEfNS_4arch4Sm80ELb0ELb1ELb1ELb1ELb0ELb0ELb0ELb0ELi2ELi4ELi4ELi4ELb0EEENS1_24CollectiveEpilogueBwdGQAISA_fSD_Li256ELb1ELb0EEENS1_19SingleTileSchedulerILb1ELb0ELb0ELi128EEEEEEEEEvNT_6ParamsE$_ZN4cute5tupleIJiNS_1CILi0EEEEEC2ERKiRKS2_)
$_ZN7cutlass13device_kernelIN5flash19enable_sm80_to_sm89INS1_16FlashAttnBwdSm80INS1_25CollectiveMainloopBwdSm80ILi2ELi2EN4cute5tupleIJNS5_1CILi128EEES8_NS7_ILi64EEEEEENS_10bfloat16_tEfNS_4arch4Sm80ELb0ELb1ELb1ELb1ELb0ELb0ELb0ELb0ELi2ELi4ELi4ELi4ELb0EEENS1_24CollectiveEpilogueBwdGQAISA_fSD_Li256ELb1ELb0EEENS1_19SingleTileSchedulerILb1ELb0ELb0ELi128EEEEEEEEEvNT_6ParamsE$_ZN4cute5tupleIJiNS_1CILi0EEEEEC2ERKiRKS2_:
[----:B------:R-:W-:Y:S02]  /*adf0*/  MOV R6, 0xae10 ;  /* 0x0000ae1000067802 */ /* 0x000fe40000000f00 */
[----:B------:R-:W-:Y:S05]  /*ae00*/  CALL.REL.NOINC `($_ZN7cutlass13device_kernelIN5flash19enable_sm80_to_sm89INS1_16FlashAttnBwdSm80INS1_25CollectiveMainloopBwdSm80ILi2ELi2EN4cute5tupleIJNS5_1CILi128EEES8_NS7_ILi64EEEEEENS_10bfloat16_tEfNS_4arch4Sm80ELb0ELb1ELb1ELb1ELb0ELb0ELb0ELb0ELi2ELi4ELi4ELi4ELb0EEENS1_24CollectiveEpilogueBwdGQAISA_fSD_Li256ELb1ELb0EEENS1_19SingleTileSchedulerILb1ELb0ELb0ELi128EEEEEEEEEvNT_6ParamsE$_ZN4cute3eso3ESOILb0ELb1EJiNS_1CILi0EEEEEC2ERKiRKS3_) ;  /* 0xffffc2e000007944 */ /* 0x000fea0003c3ffff */
[----:B------:R-:W-:-:S04]  /*ae10*/  MOV R11, 0x0 ;  /* 0x00000000000b7802 */ /* 0x000fc80000000f00 */
[----:B------:R-:W-:Y:S05]  /*ae20*/  RET.REL.NODEC R10 `(_ZN7cutlass13device_kernelIN5flash19enable_sm80_to_sm89INS1_16FlashAttnBwdSm80INS1_25CollectiveMainloopBwdSm80ILi2ELi2EN4cute5tupleIJNS5_1CILi128EEES8_NS7_ILi64EEEEEENS_10bfloat16_tEfNS_4arch4Sm80ELb0ELb1ELb1ELb1ELb0ELb0ELb0ELb0ELi2ELi4ELi4ELi4ELb0EEENS1_24CollectiveEpilogueBwdGQAISA_fSD_Li256ELb1ELb0EEENS1_19SingleTileSchedulerILb1ELb0ELb0ELi128EEEEEEEEEvNT_6ParamsE) ;  /* 0xffff51d00a007950 */ /* 0x000fea0003c3ffff */
        .type           $_ZN7cutlass13device_kernelIN5flash19enable_sm80_to_sm89INS1_16FlashAttnBwdSm80INS1_25CollectiveMainloopBwdSm80ILi2ELi2EN4cute5tupleIJNS5_1CILi128EEES8_NS7_ILi64EEEEEENS_10bfloat16_tEfNS_4arch4Sm80ELb0ELb1ELb1ELb1ELb0ELb0ELb0ELb0ELi2ELi4ELi4ELi4ELb0EEENS1_24CollectiveEpilogueBwdGQAISA_fSD_Li256ELb1ELb0EEENS1_19SingleTileSchedulerILb1ELb0ELb0ELi128EEEEEEEEEvNT_6ParamsE$_ZN4cute5tupleIJiiEEC2ERKiS3_,@function
        .size           $_ZN7cutlass13device_kernelIN5flash19enable_sm80_to_sm89INS1_16FlashAttnBwdSm80INS1_25CollectiveMainloopBwdSm80ILi2ELi2EN4cute5tupleIJNS5_1CILi128EEES8_NS7_ILi64EEEEEENS_10bfloat16_tEfNS_4arch4Sm80ELb0ELb1ELb1ELb1ELb0ELb0ELb0ELb0ELi2ELi4ELi4ELi4ELb0EEENS1_24CollectiveEpilogueBwdGQAISA_fSD_Li256ELb1ELb0EEENS1_19SingleTileSchedulerILb1ELb0ELb0ELi128EEEEEEEEEvNT_6ParamsE$_ZN4cute5tupleIJiiEEC2ERKiS3_,($_ZN7cutlass13device_kernelIN5flash19enable_sm80_to_sm89INS1_16FlashAttnBwdSm80INS1_25CollectiveMainloopBwdSm80ILi2ELi2EN4cute5tupleIJNS5_1CILi128EEES8_NS7_ILi64EEEEEENS_10bfloat16_tEfNS_4arch4Sm80ELb0ELb1ELb1ELb1ELb0ELb0ELb0ELb0ELi2ELi4ELi4ELi4ELb0EEENS1_24CollectiveEpilogueBwdGQAISA_fSD_Li256ELb1ELb0EEENS1_19SingleTileSchedulerILb1ELb0ELb0ELi128EEEEEEEEEvNT_6ParamsE$_ZN4cute8gmem_ptrIPKN7cutlass10bfloat16_tEECI1NS_12iter_adaptorIS4_S5_EEES4_ - $_ZN7cutlass13device_kernelIN5flash19enable_sm80_to_sm89INS1_16FlashAttnBwdSm80INS1_25CollectiveMainloopBwdSm80ILi2ELi2EN4cute5tupleIJNS5_1CILi128EEES8_NS7_ILi64EEEEEENS_10bfloat16_tEfNS_4arch4Sm80ELb0ELb1ELb1ELb1ELb0ELb0ELb0ELb0ELi2ELi4ELi4ELi4ELb0EEENS1_24CollectiveEpilogueBwdGQAISA_fSD_Li256ELb1ELb0EEENS1_19SingleTileSchedulerILb1ELb0ELb0ELi128EEEEEEEEEvNT_6ParamsE$_ZN4cute5tupleIJiiEEC2ERKiS3_)
$_ZN7cutlass13device_kernelIN5flash19enable_sm80_to_sm89INS1_16FlashAttnBwdSm80INS1_25CollectiveMainloopBwdSm80ILi2ELi2EN4cute5tupleIJNS5_1CILi128EEES8_NS7_ILi64EEEEEENS_10bfloat16_tEfNS_4arch4Sm80ELb0ELb1ELb1ELb1ELb0ELb0ELb0ELb0ELi2ELi4ELi4ELi4ELb0EEENS1_24CollectiveEpilogueBwdGQAISA_fSD_Li256ELb1ELb0EEENS1_19SingleTileSchedulerILb1ELb0ELb0ELi128EEEEEEEEEvNT_6ParamsE$_ZN4cute5tupleIJiiEEC2ERKiS3_:
[----:B------:R-:W-:Y:S02]  /*ae30*/  MOV R8, 0xae50 ;  /* 0x0000ae5000087802 */ /* 0x000fe40000000f00 */
[----:B------:R-:W-:Y:S05]  /*ae40*/  CALL.REL.NOINC `($_ZN7cutlass13device_kernelIN5flash19enable_sm80_to_sm89INS1_16FlashAttnBwdSm80INS1_25CollectiveMainloopBwdSm80ILi2ELi2EN4cute5tupleIJNS5_1CILi128EEES8_NS7_ILi64EEEEEENS_10bfloat16_tEfNS_4arch4Sm80ELb0ELb1ELb1ELb1ELb0ELb0ELb0ELb0ELi2ELi4ELi4ELi4ELb0EEENS1_24CollectiveEpilogueBwdGQAISA_fSD_Li256ELb1ELb0EEENS1_19SingleTileSchedulerILb1ELb0ELb0ELi128EEEEEEEEEvNT_6ParamsE$_ZN4cute3eso3ESOILb0ELb0EJiiEEC2ERKiS4_) ;  /* 0xffffbab000007944 */ /* 0x000fea0003c3ffff */
[----:B-1----:R-:W-:Y:S02]  /*ae50*/  MOV R2, R6 ;  /* 0x0000000600027202 */ /* 0x002fe40000000f00 */
[----:B------:R-:W-:-:S04]  /*ae60*/  MOV R3, 0x0 ;  /* 0x0000000000037802 */ /* 0x000fc80000000f00 */
[----:B------:R-:W-:Y:S05]  /*ae70*/  RET.REL.NODEC R2 `(_ZN7cutlass13device_kernelIN5flash19enable_sm80_to_sm89INS1_16FlashAttnBwdSm80INS1_25CollectiveMainloopBwdSm80ILi2ELi2EN4cute5tupleIJNS5_1CILi128EEES8_NS7_ILi64EEEEEENS_10bfloat16_tEfNS_4arch4Sm80ELb0ELb1ELb1ELb1ELb0ELb0ELb0ELb0ELi2ELi4ELi4ELi4ELb0EEENS1_24CollectiveEpilogueBwdGQAISA_fSD_Li256ELb1ELb0EEENS1_19SingleTileSchedulerILb1ELb0ELb0ELi128EEEEEEEEEvNT_6ParamsE) ;  /* 0xffff518002007950 */ /* 0x000fea0003c3ffff */
        .type           $_ZN7cutlass13device_kernelIN5flash19enable_sm80_to_sm89INS1_16FlashAttnBwdSm80INS1_25CollectiveMainloopBwdSm80ILi2ELi2EN4cute5tupleIJNS5_1CILi128EEES8_NS7_ILi64EEEEEENS_10bfloat16_tEfNS_4arch4Sm80ELb0ELb1ELb1ELb1ELb0ELb0ELb0ELb0ELi2ELi4ELi4ELi4ELb0EEENS1_24CollectiveEpilogueBwdGQAISA_fSD_Li256ELb1ELb0EEENS1_19SingleTileSchedulerILb1ELb0ELb0ELi128EEEEEEEEEvNT_6ParamsE$_ZN4cute8gmem_ptrIPKN7cutlass10bfloat16_tEECI1NS_12iter_adaptorIS4_S5_EEES4_,@function
        .size           $_ZN7cutlass13device_kernelIN5flash19enable_sm80_to_sm89INS1_16FlashAttnBwdSm80INS1_25CollectiveMainloopBwdSm80ILi2ELi2EN4cute5tupleIJNS5_1CILi128EEES8_NS7_ILi64EEEEEENS_10bfloat16_tEfNS_4arch4Sm80ELb0ELb1ELb1ELb1ELb0ELb0ELb0ELb0ELi2ELi4ELi4ELi4ELb0EEENS1_24CollectiveEpilogueBwdGQAISA_fSD_Li256ELb1ELb0EEENS1_19SingleTileSchedulerILb1ELb0ELb0ELi128EEEEEEEEEvNT_6ParamsE$_ZN4cute8gmem_ptrIPKN7cutlass10bfloat16_tEECI1NS_12iter_adaptorIS4_S5_EEES4_,($_ZN7cutlass13device_kernelIN5flash19enable_sm80_to_sm89INS1_16FlashAttnBwdSm80INS1_25CollectiveMainloopBwdSm80ILi2ELi2EN4cute5tupleIJNS5_1CILi128EEES8_NS7_ILi64EEEEEENS_10bfloat16_tEfNS_4arch4Sm80ELb0ELb1ELb1ELb1ELb0ELb0ELb0ELb0ELi2ELi4ELi4ELi4ELb0EEENS1_24CollectiveEpilogueBwdGQAISA_fSD_Li256ELb1ELb0EEENS1_19SingleTileSchedulerILb1ELb0ELb0ELi128EEEEEEEEEvNT_6ParamsE$_ZN4cute8gmem_ptrIPKN7cutlass9uint128_tEECI1NS_12iter_adaptorIS4_S5_EEES4_ - $_ZN7cutlass13device_kernelIN5flash19enable_sm80_to_sm89INS1_16FlashAttnBwdSm80INS1_25CollectiveMainloopBwdSm80ILi2ELi2EN4cute5tupleIJNS5_1CILi128EEES8_NS7_ILi64EEEEEENS_10bfloat16_tEfNS_4arch4Sm80ELb0ELb1ELb1ELb1ELb0ELb0ELb0ELb0ELi2ELi4ELi4ELi4ELb0EEENS1_24CollectiveEpilogueBwdGQAISA_fSD_Li256ELb1ELb0EEENS1_19SingleTileSchedulerILb1ELb0ELb0ELi128EEEEEEEEEvNT_6ParamsE$_ZN4cute8gmem_ptrIPKN7cutlass10bfloat16_tEECI1NS_12iter_adaptorIS4_S5_EEES4_)
$_ZN7cutlass13device_kernelIN5flash19enable_sm80_to_sm89INS1_16FlashAttnBwdSm80INS1_25CollectiveMainloopBwdSm80ILi2ELi2EN4cute5tupleIJNS5_1CILi128EEES8_NS7_ILi64EEEEEENS_10bfloat16_tEfNS_4arch4Sm80ELb0ELb1ELb1ELb1ELb0ELb0ELb0ELb0ELi2ELi4ELi4ELi4ELb0EEENS1_24CollectiveEpilogueBwdGQAISA_fSD_Li256ELb1ELb0EEENS1_19SingleTileSchedulerILb1ELb0ELb0ELi128EEEEEEEEEvNT_6ParamsE$_ZN4cute8gmem_ptrIPKN7cutlass10bfloat16_tEECI1NS_12iter_adaptorIS4_S5_EEES4_:
[----:B------:R-:W-:Y:S02]  /*ae80*/  MOV R10, 0xaea0 ;  /* 0x0000aea0000a7802 */ /* 0x000fe40000000f00 */
[----:B------:R-:W-:Y:S05]  /*ae90*/  CALL.REL.NOINC `($_ZN7cutlass13device_kernelIN5flash19enable_sm80_to_sm89INS1_16FlashAttnBwdSm80INS1_25CollectiveMainloopBwdSm80ILi2ELi2EN4cute5tupleIJNS5_1CILi128EEES8_NS7_ILi64EEEEEENS_10bfloat16_tEfNS_4arch4Sm80ELb0ELb1ELb1ELb1ELb0ELb0ELb0ELb0ELi2ELi4ELi4ELi4ELb0EEENS1_24CollectiveEpilogueBwdGQAISA_fSD_Li256ELb1ELb0EEENS1_19SingleTileSchedulerILb1ELb0ELb0ELi128EEEEEEEEEvNT_6ParamsE$_ZN4cute12iter_adaptorIPKN7cutlass10bfloat16_tENS_8gmem_ptrIS4_EEEC2ES4_) ;  /* 0xffffa93000007944 */ /* 0x000fea0003c3ffff */
[----:B------:R-:W-:-:S04]  /*aea0*/  MOV R9, 0x0 ;  /* 0x0000000000097802 */ /* 0x000fc80000000f00 */
[----:B------:R-:W-:Y:S05]  /*aeb0*/  RET.REL.NODEC R8 `(_ZN7cutlass13device_kernelIN5flash19enable_sm80_to_sm89INS1_16FlashAttnBwdSm80INS1_25CollectiveMainloopBwdSm80ILi2ELi2EN4cute5tupleIJNS5_1CILi128EEES8_NS7_ILi64EEEEEENS_10bfloat16_tEfNS_4arch4Sm80ELb0ELb1ELb1ELb1ELb0ELb0ELb0ELb0ELi2ELi4ELi4ELi4ELb0EEENS1_24CollectiveEpilogueBwdGQAISA_fSD_Li256ELb1ELb0EEENS1_19SingleTileSchedulerILb1ELb0ELb0ELi128EEEEEEEEEvNT_6ParamsE) ;  /* 0xffff514008007950 */ /* 0x000fea0003c3ffff */
        .type           $_ZN7cutlass13device_kernelIN5flash19enable_sm80_to_sm89INS1_16FlashAttnBwdSm80INS1_25CollectiveMainloopBwdSm80ILi2ELi2EN4cute5tupleIJNS5_1CILi128EEES8_NS7_ILi64EEEEEENS_10bfloat16_tEfNS_4arch4Sm80ELb0ELb1ELb1ELb1ELb0ELb0ELb0ELb0ELi2ELi4ELi4ELi4ELb0EEENS1_24CollectiveEpilogueBwdGQAISA_fSD_Li256ELb1ELb0EEENS1_19SingleTileSchedulerILb1ELb0ELb0ELi128EEEEEEEEEvNT_6ParamsE$_ZN4cute8gmem_ptrIPKN7cutlass9uint128_tEECI1NS_12iter_adaptorIS4_S5_EEES4_,@function
        .size           $_ZN7cutlass13device_kernelIN5flash19enable_sm80_to_sm89INS1_16FlashAttnBwdSm80INS1_25CollectiveMainloopBwdSm80ILi2ELi2EN4cute5tupleIJNS5_1CILi128EEES8_NS7_ILi64EEEEEENS_10bfloat16_tEfNS_4arch4Sm80ELb0ELb1ELb1ELb1ELb0ELb0ELb0ELb0ELi2ELi4ELi4ELi4ELb0EEENS1_24CollectiveEpilogueBwdGQAISA_fSD_Li256ELb1ELb0EEENS1_19SingleTileSchedulerILb1ELb0ELb0ELi128EEEEEEEEEvNT_6ParamsE$_ZN4cute8gmem_ptrIPKN7cutlass9uint128_tEECI1NS_12iter_adaptorIS4_S5_EEES4_,($_ZN7cutlass13device_kernelIN5flash19enable_sm80_to_sm89INS1_16FlashAttnBwdSm80INS1_25CollectiveMainloopBwdSm80ILi2ELi2EN4cute5tupleIJNS5_1CILi128EEES8_NS7_ILi64EEEEEENS_10bfloat16_tEfNS_4arch4Sm80ELb0ELb1ELb1ELb1ELb0ELb0ELb0ELb0ELi2ELi4ELi4ELi4ELb0EEENS1_24CollectiveEpilogueBwdGQAISA_fSD_Li256ELb1ELb0EEENS1_19SingleTileSchedulerILb1ELb0ELb0ELi128EEEEEEEEEvNT_6ParamsE$_ZN4cute8gmem_ptrIPKfECI1NS_12iter_adaptorIS2_S3_EEES2_ - $_ZN7cutlass13device_kernelIN5flash19enable_sm80_to_sm89INS1_16FlashAttnBwdSm80INS1_25CollectiveMainloopBwdSm80ILi2ELi2EN4cute5tupleIJNS5_1CILi128EEES8_NS7_ILi64EEEEEENS_10bfloat16_tEfNS_4arch4Sm80ELb0ELb1ELb1ELb1ELb0ELb0ELb0ELb0ELi2ELi4ELi4ELi4ELb0EEENS1_24CollectiveEpilogueBwdGQAISA_fSD_Li256ELb1ELb0EEENS1_19SingleTileSchedulerILb1ELb0ELb0ELi128EEEEEEEEEvNT_6ParamsE$_ZN4cute8gmem_ptrIPKN7cutlass9uint128_tEECI1NS_12iter_adaptorIS4_S5_EEES4_)
$_ZN7cutlass13device_kernelIN5flash19enable_sm80_to_sm89INS1_16FlashAttnBwdSm80INS1_25CollectiveMainloopBwdSm80ILi2ELi2EN4cute5tupleIJNS5_1CILi128EEES8_NS7_ILi64EEEEEENS_10bfloat16_tEfNS_4arch4Sm80ELb0ELb1ELb1ELb1ELb0ELb0ELb0ELb0ELi2ELi4ELi4ELi4ELb0EEENS1_24CollectiveEpilogueBwdGQAISA_fSD_Li256ELb1ELb0EEENS1_19SingleTileSchedulerILb1ELb0ELb0ELi128EEEEEEEEEvNT_6ParamsE$_ZN4cute8gmem_ptrIPKN7cutlass9uint128_tEECI1NS_12iter_adaptorIS4_S5_EEES4_:
[----:B------:R-:W-:Y:S02]  /*aec0*/  MOV R10, 0xaee0 ;  /* 0x0000aee0000a7802 */ /* 0x000fe40000000f00 */
[----:B------:R-:W-:Y:S05]  /*aed0*/  CALL.REL.NOINC `($_ZN7cutlass13device_kernelIN5flash19enable_sm80_to_sm89INS1_16FlashAttnBwdSm80INS1_25CollectiveMainloopBwdSm80ILi2ELi2EN4cute5tupleIJNS5_1CILi128EEES8_NS7_ILi64EEEEEENS_10bfloat16_tEfNS_4arch4Sm80ELb0ELb1ELb1ELb1ELb0ELb0ELb0ELb0ELi2ELi4ELi4ELi4ELb0EEENS1_24CollectiveEpilogueBwdGQAISA_fSD_Li256ELb1ELb0EEENS1_19SingleTileSchedulerILb1ELb0ELb0ELi128EEEEEEEEEvNT_6ParamsE$_ZN4cute12iter_adaptorIPKN7cutlass9uint128_tENS_8gmem_ptrIS4_EEEC2ES4_) ;  /* 0xffffa95000007944 */ /* 0x000fea0003c3ffff */
[----:B------:R-:W-:-:S04]  /*aee0*/  MOV R9, 0x0 ;  /* 0x0000000000097802 */ /* 0x000fc80000000f00 */
[----:B------:R-:W-:Y:S05]  /*aef0*/  RET.REL.NODEC R8 `(_ZN7cutlass13device_kernelIN5flash19enable_sm80_to_sm89INS1_16FlashAttnBwdSm80INS1_25CollectiveMainloopBwdSm80ILi2ELi2EN4cute5tupleIJNS5_1CILi128EEES8_NS7_ILi64EEEEEENS_10bfloat16_tEfNS_4arch4Sm80ELb0ELb1ELb1ELb1ELb0ELb0ELb0ELb0ELi2ELi4ELi4ELi4ELb0EEENS1_24CollectiveEpilogueBwdGQAISA_fSD_Li256ELb1ELb0EEENS1_19SingleTileSchedulerILb1ELb0ELb0ELi128EEEEEEEEEvNT_6ParamsE) ;  /* 0xffff510008007950 */ /* 0x000fea0003c3ffff */
        .type           $_ZN7cutlass13device_kernelIN5flash19enable_sm80_to_sm89INS1_16FlashAttnBwdSm80INS1_25CollectiveMainloopBwdSm80ILi2ELi2EN4cute5tupleIJNS5_1CILi128EEES8_NS7_ILi64EEEEEENS_10bfloat16_tEfNS_4arch4Sm80ELb0ELb1ELb1ELb1ELb0ELb0ELb0ELb0ELi2ELi4ELi4ELi4ELb0EEENS1_24CollectiveEpilogueBwdGQAISA_fSD_Li256ELb1ELb0EEENS1_19SingleTileSchedulerILb1ELb0ELb0ELi128EEEEEEEEEvNT_6ParamsE$_ZN4cute8gmem_ptrIPKfECI1NS_12iter_adaptorIS2_S3_EEES2_,@function
        .size           $_ZN7cutlass13device_kernelIN5flash19enable_sm80_to_sm89INS1_16FlashAttnBwdSm80INS1_25CollectiveMainloopBwdSm80ILi2ELi2EN4cute5tupleIJNS5_1CILi128EEES8_NS7_ILi64EEEEEENS_10bfloat16_tEfNS_4arch4Sm80ELb0ELb1ELb1ELb1ELb0ELb0ELb0ELb0ELi2ELi4ELi4ELi4ELb0EEENS1_24CollectiveEpilogueBwdGQAISA_fSD_Li256ELb1ELb0EEENS1_19SingleTileSchedulerILb1ELb0ELb0ELi128EEEEEEEEEvNT_6ParamsE$_ZN4cute8gmem_ptrIPKfECI1NS_12iter_adaptorIS2_S3_EEES2_,($_ZN7cutlass13device_kernelIN5flash19enable_sm80_to_sm89INS1_16FlashAttnBwdSm80INS1_25CollectiveMainloopBwdSm80ILi2ELi2EN4cute5tupleIJNS5_1CILi128EEES8_NS7_ILi64EEEEEENS_10bfloat16_tEfNS_4arch4Sm80ELb0ELb1ELb1ELb1ELb0ELb0ELb0ELb0ELi2ELi4ELi4ELi4ELb0EEENS1_24CollectiveEpilogueBwdGQAISA_fSD_Li256ELb1ELb0EEENS1_19SingleTileSchedulerILb1ELb0ELb0ELi128EEEEEEEEEvNT_6ParamsE$_ZN4cute8gmem_ptrIPfECI1NS_12iter_adaptorIS1_S2_EEES1_ - $_ZN7cutlass13device_kernelIN5flash19enable_sm80_to_sm89INS1_16FlashAttnBwdSm80INS1_25CollectiveMainloopBwdSm80ILi2ELi2EN4cute5tupleIJNS5_1CILi128EEES8_NS7_ILi64EEEEEENS_10bfloat16_tEfNS_4arch4Sm80ELb0ELb1ELb1ELb1ELb0ELb0ELb0ELb0ELi2ELi4ELi4ELi4ELb0EEENS1_24CollectiveEpilogueBwdGQAISA_fSD_Li256ELb1ELb0EEENS1_19SingleTileSchedulerILb1ELb0ELb0ELi128EEEEEEEEEvNT_6ParamsE$_ZN4cute8gmem_ptrIPKfECI1NS_12iter_adaptorIS2_S3_EEES2_)
$_ZN7cutlass13device_kernelIN5flash19enable_sm80_to_sm89INS1_16FlashAttnBwdSm80INS1_25CollectiveMainloopBwdSm80ILi2ELi2EN4cute5tupleIJNS5_1CILi128EEES8_NS7_ILi64EEEEEENS_10bfloat16_tEfNS_4arch4Sm80ELb0ELb1ELb1ELb1ELb0ELb0ELb0ELb0ELi2ELi4ELi4ELi4ELb0EEENS1_24CollectiveEpilogueBwdGQAISA_fSD_Li256ELb1ELb0EEENS1_19SingleTileSchedulerILb1ELb0ELb0ELi128EEEEEEEEEvNT_6ParamsE$_ZN4cute8gmem_ptrIPKfECI1NS_12iter_adaptorIS2_S3_EEES2_:
[----:B------:R-:W-:Y:S02]  /*af00*/  MOV R10, 0xaf20 ;  /* 0x0000af20000a7802 */ /* 0x000fe40000000f00 */
[----:B------:R-:W-:Y:S05]  /*af10*/  CALL.REL.NOINC `($_ZN7cutlass13device_kernelIN5flash19enable_sm80_to_sm89INS1_16FlashAttnBwdSm80INS1_25CollectiveMainloopBwdSm80ILi2ELi2EN4cute5tupleIJNS5_1CILi128EEES8_NS7_ILi64EEEEEENS_10bfloat16_tEfNS_4arch4Sm80ELb0ELb1ELb1ELb1ELb0ELb0ELb0ELb0ELi2ELi4ELi4ELi4ELb0EEENS1_24CollectiveEpilogueBwdGQAISA_fSD_Li256ELb1ELb0EEENS1_19SingleTileSchedulerILb1ELb0ELb0ELi128EEEEEEEEEvNT_6ParamsE$_ZN4cute12iter_adaptorIPKfNS_8gmem_ptrIS2_EEEC2ES2_) ;  /* 0xffffa95000007944 */ /* 0x000fea0003c3ffff */
[----:B------:R-:W-:-:S04]  /*af20*/  MOV R9, 0x0 ;  /* 0x0000000000097802 */ /* 0x000fc80000000f00 */
[----:B------:R-:W-:Y:S05]  /*af30*/  RET.REL.NODEC R8 `(_ZN7cutlass13device_kernelIN5flash19enable_sm80_to_sm89INS1_16FlashAttnBwdSm80INS1_25CollectiveMainloopBwdSm80ILi2ELi2EN4cute5tupleIJNS5_1CILi128EEES8_NS7_ILi64EEEEEENS_10bfloat16_tEfNS_4arch4Sm80ELb0ELb1ELb1ELb1ELb0ELb0ELb0ELb0ELi2ELi4ELi4ELi4ELb0EEENS1_24CollectiveEpilogueBwdGQAISA_fSD_Li256ELb1ELb0EEENS1_19SingleTileSchedulerILb1ELb0ELb0ELi128EEEEEEEEEvNT_6ParamsE) ;  /* 0xffff50c008007950 */ /* 0x000fea0003c3ffff */
        .type           $_ZN7cutlass13device_kernelIN5flash19enable_sm80_to_sm89INS1_16FlashAttnBwdSm80INS1_25CollectiveMainloopBwdSm80ILi2ELi2EN4cute5tupleIJNS5_1CILi128EEES8_NS7_ILi64EEEEEENS_10bfloat16_tEfNS_4arch4Sm80ELb0ELb1ELb1ELb1ELb0ELb0ELb0ELb0ELi2ELi4ELi4ELi4ELb0EEENS1_24CollectiveEpilogueBwdGQAISA_fSD_Li256ELb1ELb0EEENS1_19SingleTileSchedulerILb1ELb0ELb0ELi128EEEEEEEEEvNT_6ParamsE$_ZN4cute8gmem_ptrIPfECI1NS_12iter_adaptorIS1_S2_EEES1_,@function
        .size           $_ZN7cutlass13device_kernelIN5flash19enable_sm80_to_sm89INS1_16FlashAttnBwdSm80INS1_25CollectiveMainloopBwdSm80ILi2ELi2EN4cute5tupleIJNS5_1CILi128EEES8_NS7_ILi64EEEEEENS_10bfloat16_tEfNS_4arch4Sm80ELb0ELb1ELb1ELb1ELb0ELb0ELb0ELb0ELi2ELi4ELi4ELi4ELb0EEENS1_24CollectiveEpilogueBwdGQAISA_fSD_Li256ELb1ELb0EEENS1_19SingleTileSchedulerILb1ELb0ELb0ELi128EEEEEEEEEvNT_6ParamsE$_ZN4cute8gmem_ptrIPfECI1NS_12iter_adaptorIS1_S2_EEES1_,($_ZN7cutlass13device_kernelIN5flash19enable_sm80_to_sm89INS1_16FlashAttnBwdSm80INS1_25CollectiveMainloopBwdSm80ILi2ELi2EN4cute5tupleIJNS5_1CILi128EEES8_NS7_ILi64EEEEEENS_10bfloat16_tEfNS_4arch4Sm80ELb0ELb1ELb1ELb1ELb0ELb0ELb0ELb0ELi2ELi4ELi4ELi4ELb0EEENS1_24CollectiveEpilogueBwdGQAISA_fSD_Li256ELb1ELb0EEENS1_19SingleTileSchedulerILb1ELb0ELb0ELi128EEEEEEEEEvNT_6ParamsE$_ZN4cute8smem_ptrIPN7cutlass10bfloat16_tEECI1NS_12iter_adaptorIS3_S4_EEES3_ - $_ZN7cutlass13device_kernelIN5flash19enable_sm80_to_sm89INS1_16FlashAttnBwdSm80INS1_25CollectiveMainloopBwdSm80ILi2ELi2EN4cute5tupleIJNS5_1CILi128EEES8_NS7_ILi64EEEEEENS_10bfloat16_tEfNS_4arch4Sm80ELb0ELb1ELb1ELb1ELb0ELb0ELb0ELb0ELi2ELi4ELi4ELi4ELb0EEENS1_24CollectiveEpilogueBwdGQAISA_fSD_Li256ELb1ELb0EEENS1_19SingleTileSchedulerILb1ELb0ELb0ELi128EEEEEEEEEvNT_6ParamsE$_ZN4cute8gmem_ptrIPfECI1NS_12iter_adaptorIS1_S2_EEES1_)
$_ZN7cutlass13device_kernelIN5flash19enable_sm80_to_sm89INS1_16FlashAttnBwdSm80INS1_25CollectiveMainloopBwdSm80ILi2ELi2EN4cute5tupleIJNS5_1CILi128EEES8_NS7_ILi64EEEEEENS_10bfloat16_tEfNS_4arch4Sm80ELb0ELb1ELb1ELb1ELb0ELb0ELb0ELb0ELi2ELi4ELi4ELi4ELb0EEENS1_24CollectiveEpilogueBwdGQAISA_fSD_Li256ELb1ELb0EEENS1_19SingleTileSchedulerILb1ELb0ELb0ELi128EEEEEEEEEvNT_6ParamsE$_ZN4cute8gmem_ptrIPfECI1NS_12iter_adaptorIS1_S2_EEES1_:
[----:B------:R-:W-:Y:S02]  /*af40*/  MOV R4, 0xaf60 ;  /* 0x0000af6000047802 */ /* 0x000fe40000000f00 */
[----:B------:R-:W-:Y:S05]  /*af50*/  CALL.REL.NOINC `($_ZN7cutlass13device_kernelIN5flash19enable_sm80_to_sm89INS1_16FlashAttnBwdSm80INS1_25CollectiveMainloopBwdSm80ILi2ELi2EN4cute5tupleIJNS5_1CILi128EEES8_NS7_ILi64EEEEEENS_10bfloat16_tEfNS_4arch4Sm80ELb0ELb1ELb1ELb1ELb0ELb0ELb0ELb0ELi2ELi4ELi4ELi4ELb0EEENS1_24CollectiveEpilogueBwdGQAISA_fSD_Li256ELb1ELb0EEENS1_19SingleTileSchedulerILb1ELb0ELb0ELi128EEEEEEEEEvNT_6ParamsE$_ZN4cute12iter_adaptorIPfNS_8gmem_ptrIS1_EEEC2ES1_) ;  /* 0xffffa9d000007944 */ /* 0x000fea0003c3ffff */
[----:B------:R-:W-:-:S04]  /*af60*/  MOV R9, 0x0 ;  /* 0x0000000000097802 */ /* 0x000fc80000000f00 */
[----:B------:R-:W-:Y:S05]  /*af70*/  RET.REL.NODEC R8 `(_ZN7cutlass13device_kernelIN5flash19enable_sm80_to_sm89INS1_16FlashAttnBwdSm80INS1_25CollectiveMainloopBwdSm80ILi2ELi2EN4cute5tupleIJNS5_1CILi128EEES8_NS7_ILi64EEEEEENS_10bfloat16_tEfNS_4arch4Sm80ELb0ELb1ELb1ELb1ELb0ELb0ELb0ELb0ELi2ELi4ELi4ELi4ELb0EEENS1_24CollectiveEpilogueBwdGQAISA_fSD_Li256ELb1ELb0EEENS1_19SingleTileSchedulerILb1ELb0ELb0ELi128EEEEEEEEEvNT_6ParamsE) ;  /* 0xffff508008007950 */ /* 0x000fea0003c3ffff */
        .type           $_ZN7cutlass13device_kernelIN5flash19enable_sm80_to_sm89INS1_16FlashAttnBwdSm80INS1_25CollectiveMainloopBwdSm80ILi2ELi2EN4cute5tupleIJNS5_1CILi128EEES8_NS7_ILi64EEEEEENS_10bfloat16_tEfNS_4arch4Sm80ELb0ELb1ELb1ELb1ELb0ELb0ELb0ELb0ELi2ELi4ELi4ELi4ELb0EEENS1_24CollectiveEpilogueBwdGQAISA_fSD_Li256ELb1ELb0EEENS1_19SingleTileSchedulerILb1ELb0ELb0ELi128EEEEEEEEEvNT_6ParamsE$_ZN4cute8smem_ptrIPN7cutlass10bfloat16_tEECI1NS_12iter_adaptorIS3_S4_EEES3_,@function
        .size           $_ZN7cutlass13device_kernelIN5flash19enable_sm80_to_sm89INS1_16FlashAttnBwdSm80INS1_25CollectiveMainloopBwdSm80ILi2ELi2EN4cute5tupleIJNS5_1CILi128EEES8_NS7_ILi64EEEEEENS_10bfloat16_tEfNS_4arch4Sm80ELb0ELb1ELb1ELb1ELb0ELb0ELb0ELb0ELi2ELi4ELi4ELi4ELb0EEENS1_24CollectiveEpilogueBwdGQAISA_fSD_Li256ELb1ELb0EEENS1_19SingleTileSchedulerILb1ELb0ELb0ELi128EEEEEEEEEvNT_6ParamsE$_ZN4cute8smem_ptrIPN7cutlass10bfloat16_tEECI1NS_12iter_adaptorIS3_S4_EEES3_,($_ZN7cutlass13device_kernelIN5flash19enable_sm80_to_sm89INS1_16FlashAttnBwdSm80INS1_25CollectiveMainloopBwdSm80ILi2ELi2EN4cute5tupleIJNS5_1CILi128EEES8_NS7_ILi64EEEEEENS_10bfloat16_tEfNS_4arch4Sm80ELb0ELb1ELb1ELb1ELb0ELb0ELb0ELb0ELi2ELi4ELi4ELi4ELb0EEENS1_24CollectiveEpilogueBwdGQAISA_fSD_Li256ELb1ELb0EEENS1_19SingleTileSchedulerILb1ELb0ELb0ELi128EEEEEEEEEvNT_6ParamsE$_ZN4cute8smem_ptrIPN7cutlass9uint128_tEECI1NS_12iter_adaptorIS3_S4_EEES3_ - $_ZN7cutlass13device_kernelIN5flash19enable_sm80_to_sm89INS1_16FlashAttnBwdSm80INS1_25CollectiveMainloopBwdSm80ILi2ELi2EN4cute5tupleIJNS5_1CILi128EEES8_NS7_ILi64EEEEEENS_10bfloat16_tEfNS_4arch4Sm80ELb0ELb1ELb1ELb1ELb0ELb0ELb0ELb0ELi2ELi4ELi4ELi4ELb0EEENS1_24CollectiveEpilogueBwdGQAISA_fSD_Li256ELb1ELb0EEENS1_19SingleTileSchedulerILb1ELb0ELb0ELi128EEEEEEEEEvNT_6ParamsE$_ZN4cute8smem_ptrIPN7cutlass10bfloat16_tEECI1NS_12iter_adaptorIS3_S4_EEES3_)
$_ZN7cutlass13device_kernelIN5flash19enable_sm80_to_sm89INS1_16FlashAttnBwdSm80INS1_25CollectiveMainloopBwdSm80ILi2ELi2EN4cute5tupleIJNS5_1CILi128EEES8_NS7_ILi64EEEEEENS_10bfloat16_tEfNS_4arch4Sm80ELb0ELb1ELb1ELb1ELb0ELb0ELb0ELb0ELi2ELi4ELi4ELi4ELb0EEENS1_24CollectiveEpilogueBwdGQAISA_fSD_Li256ELb1ELb0EEENS1_19SingleTileSchedulerILb1ELb0ELb0ELi128EEEEEEEEEvNT_6ParamsE$_ZN4cute8smem_ptrIPN7cutlass10bfloat16_tEECI1NS_12iter_adaptorIS3_S4_EEES3_:
[----:B------:R-:W-:Y:S02]  /*af80*/  MOV R10, 0xafa0 ;  /* 0x0000afa0000a7802 */ /* 0x000fe40000000f00 */
[----:B------:R-:W-:Y:S05]  /*af90*/  CALL.REL.NOINC `($_ZN7cutlass13device_kernelIN5flash19enable_sm80_to_sm89INS1_16FlashAttnBwdSm80INS1_25CollectiveMainloopBwdSm80ILi2ELi2EN4cute5tupleIJNS5_1CILi128EEES8_NS7_ILi64EEEEEENS_10bfloat16_tEfNS_4arch4Sm80ELb0ELb1ELb1ELb1ELb0ELb0ELb0ELb0ELi2ELi4ELi4ELi4ELb0EEENS1_24CollectiveEpilogueBwdGQAISA_fSD_Li256ELb1ELb0EEENS1_19SingleTileSchedulerILb1ELb0ELb0ELi128EEEEEEEEEvNT_6ParamsE$_ZN4cute12iter_adaptorIPN7cutlass10bfloat16_tENS_8smem_ptrIS3_EEEC2ES3_) ;  /* 0xffffa91000007944 */ /* 0x000fea0003c3ffff */
[----:B------:R-:W-:-:S04]  /*afa0*/  MOV R9, 0x0 ;  /* 0x0000000000097802 */ /* 0x000fc80000000f00 */
[----:B------:R-:W-:Y:S05]  /*afb0*/  RET.REL.NODEC R8 `(_ZN7cutlass13device_kernelIN5flash19enable_sm80_to_sm89INS1_16FlashAttnBwdSm80INS1_25CollectiveMainloopBwdSm80ILi2ELi2EN4cute5tupleIJNS5_1CILi128EEES8_NS7_ILi64EEEEEENS_10bfloat16_tEfNS_4arch4Sm80ELb0ELb1ELb1ELb1ELb0ELb0ELb0ELb0ELi2ELi4ELi4ELi4ELb0EEENS1_24CollectiveEpilogueBwdGQAISA_fSD_Li256ELb1ELb0EEENS1_19SingleTileSchedulerILb1ELb0ELb0ELi128EEEEEEEEEvNT_6ParamsE) ;  /* 0xffff504008007950 */ /* 0x000fea0003c3ffff */
        .type           $_ZN7cutlass13device_kernelIN5flash19enable_sm80_to_sm89INS1_16FlashAttnBwdSm80INS1_25CollectiveMainloopBwdSm80ILi2ELi2EN4cute5tupleIJNS5_1CILi128EEES8_NS7_ILi64EEEEEENS_10bfloat16_tEfNS_4arch4Sm80ELb0ELb1ELb1ELb1ELb0ELb0ELb0ELb0ELi2ELi4ELi4ELi4ELb0EEENS1_24CollectiveEpilogueBwdGQAISA_fSD_Li256ELb1ELb0EEENS1_19SingleTileSchedulerILb1ELb0ELb0ELi128EEEEEEEEEvNT_6ParamsE$_ZN4cute8smem_ptrIPN7cutlass9uint128_tEECI1NS_12iter_adaptorIS3_S4_EEES3_,@function
        .size           $_ZN7cutlass13device_kernelIN5flash19enable_sm80_to_sm89INS1_16FlashAttnBwdSm80INS1_25CollectiveMainloopBwdSm80ILi2ELi2EN4cute5tupleIJNS5_1CILi128EEES8_NS7_ILi64EEEEEENS_10bfloat16_tEfNS_4arch4Sm80ELb0ELb1ELb1ELb1ELb0ELb0ELb0ELb0ELi2ELi4ELi4ELi4ELb0EEENS1_24CollectiveEpilogueBwdGQAISA_fSD_Li256ELb1ELb0EEENS1_19SingleTileSchedulerILb1ELb0ELb0ELi128EEEEEEEEEvNT_6ParamsE$_ZN4cute8smem_ptrIPN7cutlass9uint128_tEECI1NS_12iter_adaptorIS3_S4_EEES3_,($_ZN7cutlass13device_kernelIN5flash19enable_sm80_to_sm89INS1_16FlashAttnBwdSm80INS1_25CollectiveMainloopBwdSm80ILi2ELi2EN4cute5tupleIJNS5_1CILi128EEES8_NS7_ILi64EEEEEENS_10bfloat16_tEfNS_4arch4Sm80ELb0ELb1ELb1ELb1ELb0ELb0ELb0ELb0ELi2ELi4ELi4ELi4ELb0EEENS1_24CollectiveEpilogueBwdGQAISA_fSD_Li256ELb1ELb0EEENS1_19SingleTileSchedulerILb1ELb0ELb0ELi128EEEEEEEEEvNT_6ParamsE$_ZN4cute8smem_ptrIPfECI1NS_12iter_adaptorIS1_S2_EEES1_ - $_ZN7cutlass13device_kernelIN5flash19enable_sm80_to_sm89INS1_16FlashAttnBwdSm80INS1_25CollectiveMainloopBwdSm80ILi2ELi2EN4cute5tupleIJNS5_1CILi128EEES8_NS7_ILi64EEEEEENS_10bfloat16_tEfNS_4arch4Sm80ELb0ELb1ELb1ELb1ELb0ELb0ELb0ELb0ELi2ELi4ELi4ELi4ELb0EEENS1_24CollectiveEpilogueBwdGQAISA_fSD_Li256ELb1ELb0EEENS1_19SingleTileSchedulerILb1ELb0ELb0ELi128EEEEEEEEEvNT_6ParamsE$_ZN4cute8smem_ptrIPN7cutlass9uint128_tEECI1NS_12iter_adaptorIS3_S4_EEES3_)
$_ZN7cutlass13device_kernelIN5flash19enable_sm80_to_sm89INS1_16FlashAttnBwdSm80INS1_25CollectiveMainloopBwdSm80ILi2ELi2EN4cute5tupleIJNS5_1CILi128EEES8_NS7_ILi64EEEEEENS_10bfloat16_tEfNS_4arch4Sm80ELb0ELb1ELb1ELb1ELb0ELb0ELb0ELb0ELi2ELi4ELi4ELi4ELb0EEENS1_24CollectiveEpilogueBwdGQAISA_fSD_Li256ELb1ELb0EEENS1_19SingleTileSchedulerILb1ELb0ELb0ELi128EEEEEEEEEvNT_6ParamsE$_ZN4cute8smem_ptrIPN7cutlass9uint128_tEECI1NS_12iter_adaptorIS3_S4_EEES3_:
[----:B------:R-:W-:Y:S02]  /*afc0*/  MOV R8, 0xafe0 ;  /* 0x0000afe000087802 */ /* 0x000fe40000000f00 */
[----:B------:R-:W-:Y:S05]  /*afd0*/  CALL.REL.NOINC `($_ZN7cutlass13device_kernelIN5flash19enable_sm80_to_sm89INS1_16FlashAttnBwdSm80INS1_25CollectiveMainloopBwdSm80ILi2ELi2EN4cute5tupleIJNS5_1CILi128EEES8_NS7_ILi64EEEEEENS_10bfloat16_tEfNS_4arch4Sm80ELb0ELb1ELb1ELb1ELb0ELb0ELb0ELb0ELi2ELi4ELi4ELi4ELb0EEENS1_24CollectiveEpilogueBwdGQAISA_fSD_Li256ELb1ELb0EEENS1_19SingleTileSchedulerILb1ELb0ELb0ELi128EEEEEEEEEvNT_6ParamsE$_ZN4cute12iter_adaptorIPN7cutlass9uint128_tENS_8smem_ptrIS3_EEEC2ES3_) ;  /* 0xffffa91000007944 */ /* 0x000fea0003c3ffff */
[----:B------:R-:W-:-:S04]  /*afe0*/  MOV R7, 0x0 ;  /* 0x0000000000077802 */ /* 0x000fc80000000f00 */
[----:B------:R-:W-:Y:S05]  /*aff0*/  RET.REL.NODEC R6 `(_ZN7cutlass13device_kernelIN5flash19enable_sm80_to_sm89INS1_16FlashAttnBwdSm80INS1_25CollectiveMainloopBwdSm80ILi2ELi2EN4cute5tupleIJNS5_1CILi128EEES8_NS7_ILi64EEEEEENS_10bfloat16_tEfNS_4arch4Sm80ELb0ELb1ELb1ELb1ELb0ELb0ELb0ELb0ELi2ELi4ELi4ELi4ELb0EEENS1_24CollectiveEpilogueBwdGQAISA_fSD_Li256ELb1ELb0EEENS1_19SingleTileSchedulerILb1ELb0ELb0ELi128EEEEEEEEEvNT_6ParamsE) ;  /* 0xffff500006007950 */ /* 0x000fea0003c3ffff */
        .type           $_ZN7cutlass13device_kernelIN5flash19enable_sm80_to_sm89INS1_16FlashAttnBwdSm80INS1_25CollectiveMainloopBwdSm80ILi2ELi2EN4cute5tupleIJNS5_1CILi128EEES8_NS7_ILi64EEEEEENS_10bfloat16_tEfNS_4arch4Sm80ELb0ELb1ELb1ELb1ELb0ELb0ELb0ELb0ELi2ELi4ELi4ELi4ELb0EEENS1_24CollectiveEpilogueBwdGQAISA_fSD_Li256ELb1ELb0EEENS1_19SingleTileSchedulerILb1ELb0ELb0ELi128EEEEEEEEEvNT_6ParamsE$_ZN4cute8smem_ptrIPfECI1NS_12iter_adaptorIS1_S2_EEES1_,@function
        .size           $_ZN7cutlass13device_kernelIN5flash19enable_sm80_to_sm89INS1_16FlashAttnBwdSm80INS1_25CollectiveMainloopBwdSm80ILi2ELi2EN4cute5tupleIJNS5_1CILi128EEES8_NS7_ILi64EEEEEENS_10bfloat16_tEfNS_4arch4Sm80ELb0ELb1ELb1ELb1ELb0ELb0ELb0ELb0ELi2ELi4ELi4ELi4ELb0EEENS1_24CollectiveEpilogueBwdGQAISA_fSD_Li256ELb1ELb0EEENS1_19SingleTileSchedulerILb1ELb0ELb0ELi128EEEEEEEEEvNT_6ParamsE$_ZN4cute8smem_ptrIPfECI1NS_12iter_adaptorIS1_S2_EEES1_,($_ZN7cutlass13device_kernelIN5flash19enable_sm80_to_sm89INS1_16FlashAttnBwdSm80INS1_25CollectiveMainloopBwdSm80ILi2ELi2EN4cute5tupleIJNS5_1CILi128EEES8_NS7_ILi64EEEEEENS_10bfloat16_tEfNS_4arch4Sm80ELb0ELb1ELb1ELb1ELb0ELb0ELb0ELb0ELi2ELi4ELi4ELi4ELb0EEENS1_24CollectiveEpilogueBwdGQAISA_fSD_Li256ELb1ELb0EEENS1_19SingleTileSchedulerILb1ELb0ELb0ELi128EEEEEEEEEvNT_6ParamsE$_ZN4cute8smem_ptrIPjECI1NS_12iter_adaptorIS1_S2_EEES1_ - $_ZN7cutlass13device_kernelIN5flash19enable_sm80_to_sm89INS1_16FlashAttnBwdSm80INS1_25CollectiveMainloopBwdSm80ILi2ELi2EN4cute5tupleIJNS5_1CILi128EEES8_NS7_ILi64EEEEEENS_10bfloat16_tEfNS_4arch4Sm80ELb0ELb1ELb1ELb1ELb0ELb0ELb0ELb0ELi2ELi4ELi4ELi4ELb0EEENS1_24CollectiveEpilogueBwdGQAISA_fSD_Li256ELb1ELb0EEENS1_19SingleTileSchedulerILb1ELb0ELb0ELi128EEEEEEEEEvNT_6ParamsE$_ZN4cute8smem_ptrIPfECI1NS_12iter_adaptorIS1_S2_EEES1_)
$_ZN7cutlass13device_kernelIN5flash19enable_sm80_to_sm89INS1_16FlashAttnBwdSm80INS1_25CollectiveMainloopBwdSm80ILi2ELi2EN4cute5tupleIJNS5_1CILi128EEES8_NS7_ILi64EEEEEENS_10bfloat16_tEfNS_4arch4Sm80ELb0ELb1ELb1ELb1ELb0ELb0ELb0ELb0ELi2ELi4ELi4ELi4ELb0EEENS1_24CollectiveEpilogueBwdGQAISA_fSD_Li256ELb1ELb0EEENS1_19SingleTileSchedulerILb1ELb0ELb0ELi128EEEEEEEEEvNT_6ParamsE$_ZN4cute8smem_ptrIPfECI1NS_12iter_adaptorIS1_S2_EEES1_:
[----:B------:R-:W-:Y:S02]  /*b000*/  MOV R10, 0xb020 ;  /* 0x0000b020000a7802 */ /* 0x000fe40000000f00 */
[----:B------:R-:W-:Y:S05]  /*b010*/  CALL.REL.NOINC `($_ZN7cutlass13device_kernelIN5flash19enable_sm80_to_sm89INS1_16FlashAttnBwdSm80INS1_25CollectiveMainloopBwdSm80ILi2ELi2EN4cute5tupleIJNS5_1CILi128EEES8_NS7_ILi64EEEEEENS_10bfloat16_tEfNS_4arch4Sm80ELb0ELb1ELb1ELb1ELb0ELb0ELb0ELb0ELi2ELi4ELi4ELi4ELb0EEENS1_24CollectiveEpilogueBwdGQAISA_fSD_Li256ELb1ELb0EEENS1_19SingleTileSchedulerILb1ELb0ELb0ELi128EEEEEEEEEvNT_6ParamsE$_ZN4cute12iter_adaptorIPfNS_8smem_ptrIS1_EEEC2ES1_) ;  /* 0xffffa95000007944 */ /* 0x000fea0003c3ffff */
[----:B------:R-:W-:-:S04]  /*b020*/  MOV R9, 0x0 ;  /* 0x0000000000097802 */ /* 0x000fc80000000f00 */
[----:B------:R-:W-:Y:S05]  /*b030*/  RET.REL.NODEC R8 `(_ZN7cutlass13device_kernelIN5flash19enable_sm80_to_sm89INS1_16FlashAttnBwdSm80INS1_25CollectiveMainloopBwdSm80ILi2ELi2EN4cute5tupleIJNS5_1CILi128EEES8_NS7_ILi64EEEEEENS_10bfloat16_tEfNS_4arch4Sm80ELb0ELb1ELb1ELb1ELb0ELb0ELb0ELb0ELi2ELi4ELi4ELi4ELb0EEENS1_24CollectiveEpilogueBwdGQAISA_fSD_Li256ELb1ELb0EEENS1_19SingleTileSchedulerILb1ELb0ELb0ELi128EEEEEEEEEvNT_6ParamsE) ;  /* 0xffff4fc008007950 */ /* 0x000fea0003c3ffff */
        .type           $_ZN7cutlass13device_kernelIN5flash19enable_sm80_to_sm89INS1_16FlashAttnBwdSm80INS1_25CollectiveMainloopBwdSm80ILi2ELi2EN4cute5tupleIJNS5_1CILi128EEES8_NS7_ILi64EEEEEENS_10bfloat16_tEfNS_4arch4Sm80ELb0ELb1ELb1ELb1ELb0ELb0ELb0ELb0ELi2ELi4ELi4ELi4ELb0EEENS1_24CollectiveEpilogueBwdGQAISA_fSD_Li256ELb1ELb0EEENS1_19SingleTileSchedulerILb1ELb0ELb0ELi128EEEEEEEEEvNT_6ParamsE$_ZN4cute8smem_ptrIPjECI1NS_12iter_adaptorIS1_S2_EEES1_,@function
        .size           $_ZN7cutlass13device_kernelIN5flash19enable_sm80_to_sm89INS1_16FlashAttnBwdSm80INS1_25CollectiveMainloopBwdSm80ILi2ELi2EN4cute5tupleIJNS5_1CILi128EEES8_NS7_ILi64EEEEEENS_10bfloat16_tEfNS_4arch4Sm80ELb0ELb1ELb1ELb1ELb0ELb0ELb0ELb0ELi2ELi4ELi4ELi4ELb0EEENS1_24CollectiveEpilogueBwdGQAISA_fSD_Li256ELb1ELb0EEENS1_19SingleTileSchedulerILb1ELb0ELb0ELi128EEEEEEEEEvNT_6ParamsE$_ZN4cute8smem_ptrIPjECI1NS_12iter_adaptorIS1_S2_EEES1_,($_ZN7cutlass13device_kernelIN5flash19enable_sm80_to_sm89INS1_16FlashAttnBwdSm80INS1_25CollectiveMainloopBwdSm80ILi2ELi2EN4cute5tupleIJNS5_1CILi128EEES8_NS7_ILi64EEEEEENS_10bfloat16_tEfNS_4arch4Sm80ELb0ELb1ELb1ELb1ELb0ELb0ELb0ELb0ELi2ELi4ELi4ELi4ELb0EEENS1_24CollectiveEpilogueBwdGQAISA_fSD_Li256ELb1ELb0EEENS1_19SingleTileSchedulerILb1ELb0ELb0ELi128EEEEEEEEEvNT_6ParamsE$_ZN73_INTERNAL_24fd9406_37_flash_bwd_hdim64_bf16_softcap_sm80_cu_8e232a79_330714__viaddmin_s32Eiii - $_ZN7cutlass13device_kernelIN5flash19enable_sm80_to_sm89INS1_16FlashAttnBwdSm80INS1_25CollectiveMainloopBwdSm80ILi2ELi2EN4cute5tupleIJNS5_1CILi128EEES8_NS7_ILi64EEEEEENS_10bfloat16_tEfNS_4arch4Sm80ELb0ELb1ELb1ELb1ELb0ELb0ELb0ELb0ELi2ELi4ELi4ELi4ELb0EEENS1_24CollectiveEpilogueBwdGQAISA_fSD_Li256ELb1ELb0EEENS1_19SingleTileSchedulerILb1ELb0ELb0ELi128EEEEEEEEEvNT_6ParamsE$_ZN4cute8smem_ptrIPjECI1NS_12iter_adaptorIS1_S2_EEES1_)
$_ZN7cutlass13device_kernelIN5flash19enable_sm80_to_sm89INS1_16FlashAttnBwdSm80INS1_25CollectiveMainloopBwdSm80ILi2ELi2EN4cute5tupleIJNS5_1CILi128EEES8_NS7_ILi64EEEEEENS_10bfloat16_tEfNS_4arch4Sm80ELb0ELb1ELb1ELb1ELb0ELb0ELb0ELb0ELi2ELi4ELi4ELi4ELb0EEENS1_24CollectiveEpilogueBwdGQAISA_fSD_Li256ELb1ELb0EEENS1_19SingleTileSchedulerILb1ELb0ELb0ELi128EEEEEEEEEvNT_6ParamsE$_ZN4cute8smem_ptrIPjECI1NS_12iter_adaptorIS1_S2_EEES1_:
[----:B------:R-:W-:Y:S02]  /*b040*/  MOV R10, 0xb060 ;  /* 0x0000b060000a7802 */ /* 0x000fe40000000f00 */
[----:B------:R-:W-:Y:S05]  /*b050*/  CALL.REL.NOINC `($_ZN7cutlass13device_kernelIN5flash19enable_sm80_to_sm89INS1_16FlashAttnBwdSm80INS1_25CollectiveMainloopBwdSm80ILi2ELi2EN4cute5tupleIJNS5_1CILi128EEES8_NS7_ILi64EEEEEENS_10bfloat16_tEfNS_4arch4Sm80ELb0ELb1ELb1ELb1ELb0ELb0ELb0ELb0ELi2ELi4ELi4ELi4ELb0EEENS1_24CollectiveEpilogueBwdGQAISA_fSD_Li256ELb1ELb0EEENS1_19SingleTileSchedulerILb1ELb0ELb0ELi128EEEEEEEEEvNT_6ParamsE$_ZN4cute12iter_adaptorIPjNS_8smem_ptrIS1_EEEC2ES1_) ;  /* 0xffffa95000007944 */ /* 0x000fea0003c3ffff */
[----:B------:R-:W-:-:S04]  /*b060*/  MOV R9, 0x0 ;  /* 0x0000000000097802 */ /* 0x000fc80000000f00 */
[----:B------:R-:W-:Y:S05]  /*b070*/  RET.REL.NODEC R8 `(_ZN7cutlass13device_kernelIN5flash19enable_sm80_to_sm89INS1_16FlashAttnBwdSm80INS1_25CollectiveMainloopBwdSm80ILi2ELi2EN4cute5tupleIJNS5_1CILi128EEES8_NS7_ILi64EEEEEENS_10bfloat16_tEfNS_4arch4Sm80ELb0ELb1ELb1ELb1ELb0ELb0ELb0ELb0ELi2ELi4ELi4ELi4ELb0EEENS1_24CollectiveEpilogueBwdGQAISA_fSD_Li256ELb1ELb0EEENS1_19SingleTileSchedulerILb1ELb0ELb0ELi128EEEEEEEEEvNT_6ParamsE) ;  /* 0xffff4f8008007950 */ /* 0x000fea0003c3ffff */
        .type           $_ZN7cutlass13device_kernelIN5flash19enable_sm80_to_sm89INS1_16FlashAttnBwdSm80INS1_25CollectiveMainloopBwdSm80ILi2ELi2EN4cute5tupleIJNS5_1CILi128EEES8_NS7_ILi64EEEEEENS_10bfloat16_tEfNS_4arch4Sm80ELb0ELb1ELb1ELb1ELb0ELb0ELb0ELb0ELi2ELi4ELi4ELi4ELb0EEENS1_24CollectiveEpilogueBwdGQAISA_fSD_Li256ELb1ELb0EEENS1_19SingleTileSchedulerILb1ELb0ELb0ELi128EEEEEEEEEvNT_6ParamsE$_ZN73_INTERNAL_24fd9406_37_flash_bwd_hdim64_bf16_softcap_sm80_cu_8e232a79_330714__viaddmin_s32Eiii,@function
        .size           $_ZN7cutlass13device_kernelIN5flash19enable_sm80_to_sm89INS1_16FlashAttnBwdSm80INS1_25CollectiveMainloopBwdSm80ILi2ELi2EN4cute5tupleIJNS5_1CILi128EEES8_NS7_ILi64EEEEEENS_10bfloat16_tEfNS_4arch4Sm80ELb0ELb1ELb1ELb1ELb0ELb0ELb0ELb0ELi2ELi4ELi4ELi4ELb0EEENS1_24CollectiveEpilogueBwdGQAISA_fSD_Li256ELb1ELb0EEENS1_19SingleTileSchedulerILb1ELb0ELb0ELi128EEEEEEEEEvNT_6ParamsE$_ZN73_INTERNAL_24fd9406_37_flash_bwd_hdim64_bf16_softcap_sm80_cu_8e232a79_330714__viaddmin_s32Eiii,($_ZN7cutlass13device_kernelIN5flash19enable_sm80_to_sm89INS1_16FlashAttnBwdSm80INS1_25CollectiveMainloopBwdSm80ILi2ELi2EN4cute5tupleIJNS5_1CILi128EEES8_NS7_ILi64EEEEEENS_10bfloat16_tEfNS_4arch4Sm80ELb0ELb1ELb1ELb1ELb0ELb0ELb0ELb0ELi2ELi4ELi4ELi4ELb0EEENS1_24CollectiveEpilogueBwdGQAISA_fSD_Li256ELb1ELb0EEENS1_19SingleTileSchedulerILb1ELb0ELb0ELi128EEEEEEEEEvNT_6ParamsE$_ZN73_INTERNAL_24fd9406_37_flash_bwd_hdim64_bf16_softcap_sm80_cu_8e232a79_330724__cvta_generic_to_sharedEPKv - $_ZN7cutlass13device_kernelIN5flash19enable_sm80_to_sm89INS1_16FlashAttnBwdSm80INS1_25CollectiveMainloopBwdSm80ILi2ELi2EN4cute5tupleIJNS5_1CILi128EEES8_NS7_ILi64EEEEEENS_10bfloat16_tEfNS_4arch4Sm80ELb0ELb1ELb1ELb1ELb0ELb0ELb0ELb0ELi2ELi4ELi4ELi4ELb0EEENS1_24CollectiveEpilogueBwdGQAISA_fSD_Li256ELb1ELb0EEENS1_19SingleTileSchedulerILb1ELb0ELb0ELi128EEEEEEEEEvNT_6ParamsE$_ZN73_INTERNAL_24fd9406_37_flash_bwd_hdim64_bf16_softcap_sm80_cu_8e232a79_330714__viaddmin_s32Eiii)
$_ZN7cutlass13device_kernelIN5flash19enable_sm80_to_sm89INS1_16FlashAttnBwdSm80INS1_25CollectiveMainloopBwdSm80ILi2ELi2EN4cute5tupleIJNS5_1CILi128EEES8_NS7_ILi64EEEEEENS_10bfloat16_tEfNS_4arch4Sm80ELb0ELb1ELb1ELb1ELb0ELb0ELb0ELb0ELi2ELi4ELi4ELi4ELb0EEENS1_24CollectiveEpilogueBwdGQAISA_fSD_Li256ELb1ELb0EEENS1_19SingleTileSchedulerILb1ELb0ELb0ELi128EEEEEEEEEvNT_6ParamsE$_ZN73_INTERNAL_24fd9406_37_flash_bwd_hdim64_bf16_softcap_sm80_cu_8e232a79_330714__viaddmin_s32Eiii:
[----:B------:R-:W-:Y:S02]  /*b080*/  IADD3 R2, R9, R51, RZ ;  /* 0x0000003309027210 */ /* 0x000fe40007ffe0ff */
[----:B------:R-:W-:Y:S02]  /*b090*/  MOV R8, 0xb0b0 ;  /* 0x0000b0b000087802 */ /* 0x000fe40000000f00 */
[----:B------:R-:W-:Y:S05]  /*b0a0*/  CALL.REL.NOINC `($_ZN7cutlass13device_kernelIN5flash19enable_sm80_to_sm89INS1_16FlashAttnBwdSm80INS1_25CollectiveMainloopBwdSm80ILi2ELi2EN4cute5tupleIJNS5_1CILi128EEES8_NS7_ILi64EEEEEENS_10bfloat16_tEfNS_4arch4Sm80ELb0ELb1ELb1ELb1ELb0ELb0ELb0ELb0ELi2ELi4ELi4ELi4ELb0EEENS1_24CollectiveEpilogueBwdGQAISA_fSD_Li256ELb1ELb0EEENS1_19SingleTileSchedulerILb1ELb0ELb0ELi128EEEEEEEEEvNT_6ParamsE$min) ;  /* 0x0005d70000007944 */ /* 0x000fea0003c00000 */
[----:B------:R-:W-:Y:S02]  /*b0b0*/  MOV R10, R6 ;  /* 0x00000006000a7202 */ /* 0x000fe40000000f00 */
[----:B------:R-:W-:-:S04]  /*b0c0*/  MOV R11, 0x0 ;  /* 0x00000000000b7802 */ /* 0x000fc80000000f00 */
[----:B------:R-:W-:Y:S05]  /*b0d0*/  RET.REL.NODEC R10 `(_ZN7cutlass13device_kernelIN5flash19enable_sm80_to_sm89INS1_16FlashAttnBwdSm80INS1_25CollectiveMainloopBwdSm80ILi2ELi2EN4cute5tupleIJNS5_1CILi128EEES8_NS7_ILi64EEEEEENS_10bfloat16_tEfNS_4arch4Sm80ELb0ELb1ELb1ELb1ELb0ELb0ELb0ELb0ELi2ELi4ELi4ELi4ELb0EEENS1_24CollectiveEpilogueBwdGQAISA_fSD_Li256ELb1ELb0EEENS1_19SingleTileSchedulerILb1ELb0ELb0ELi128EEEEEEEEEvNT_6ParamsE) ;  /* 0xffff4f200a007950 */ /* 0x000fea0003c3ffff */
        .type           $_ZN7cutlass13device_kernelIN5flash19enable_sm80_to_sm89INS1_16FlashAttnBwdSm80INS1_25CollectiveMainloopBwdSm80ILi2ELi2EN4cute5tupleIJNS5_1CILi128EEES8_NS7_ILi64EEEEEENS_10bfloat16_tEfNS_4arch4Sm80ELb0ELb1ELb1ELb1ELb0ELb0ELb0ELb0ELi2ELi4ELi4ELi4ELb0EEENS1_24CollectiveEpilogueBwdGQAISA_fSD_Li256ELb1ELb0EEENS1_19SingleTileSchedulerILb1ELb0ELb0ELi128EEEEEEEEEvNT_6ParamsE$_ZN73_INTERNAL_24fd9406_37_flash_bwd_hdim64_bf16_softcap_sm80_cu_8e232a79_330724__cvta_generic_to_sharedEPKv,@function
        .size           $_ZN7cutlass13device_kernelIN5flash19enable_sm80_to_sm89INS1_16FlashAttnBwdSm80INS1_25CollectiveMainloopBwdSm80ILi2ELi2EN4cute5tupleIJNS5_1CILi128EEES8_NS7_ILi64EEEEEENS_10bfloat16_tEfNS_4arch4Sm80ELb0ELb1ELb1ELb1ELb0ELb0ELb0ELb0ELi2ELi4ELi4ELi4ELb0EEENS1_24CollectiveEpilogueBwdGQAISA_fSD_Li256ELb1ELb0EEENS1_19SingleTileSchedulerILb1ELb0ELb0ELi128EEEEEEEEEvNT_6ParamsE$_ZN73_INTERNAL_24fd9406_37_flash_bwd_hdim64_bf16_softcap_sm80_cu_8e232a79_330724__cvta_generic_to_sharedEPKv,($_ZN7cutlass13device_kernelIN5flash19enable_sm80_to_sm89INS1_16FlashAttnBwdSm80INS1_25CollectiveMainloopBwdSm80ILi2ELi2EN4cute5tupleIJNS5_1CILi128EEES8_NS7_ILi64EEEEEENS_10bfloat16_tEfNS_4arch4Sm80ELb0ELb1ELb1ELb1ELb0ELb0ELb0ELb0ELi2ELi4ELi4ELi4ELb0EEENS1_24CollectiveEpilogueBwdGQAISA_fSD_Li256ELb1ELb0EEENS1_19SingleTileSchedulerILb1ELb0ELb0ELi128EEEEEEEEEvNT_6ParamsE$_ZN73_INTERNAL_24fd9406_37_flash_bwd_hdim64_bf16_softcap_sm80_cu_8e232a79_33079atomicAddEPff - $_ZN7cutlass13device_kernelIN5flash19enable_sm80_to_sm89INS1_16FlashAttnBwdSm80INS1_25CollectiveMainloopBwdSm80ILi2ELi2EN4cute5tupleIJNS5_1CILi128EEES8_NS7_ILi64EEEEEENS_10bfloat16_tEfNS_4arch4Sm80ELb0ELb1ELb1ELb1ELb0ELb0ELb0ELb0ELi2ELi4ELi4ELi4ELb0EEENS1_24CollectiveEpilogueBwdGQAISA_fSD_Li256ELb1ELb0EEENS1_19SingleTileSchedulerILb1ELb0ELb0ELi128EEEEEEEEEvNT_6ParamsE$_ZN73_INTERNAL_24fd9406_37_flash_bwd_hdim64_bf16_softcap_sm80_cu_8e232a79_330724__cvta_generic_to_sharedEPKv)
$_ZN7cutlass13device_kernelIN5flash19enable_sm80_to_sm89INS1_16FlashAttnBwdSm80INS1_25CollectiveMainloopBwdSm80ILi2ELi2EN4cute5tupleIJNS5_1CILi128EEES8_NS7_ILi64EEEEEENS_10bfloat16_tEfNS_4arch4Sm80ELb0ELb1ELb1ELb1ELb0ELb0ELb0ELb0ELi2ELi4ELi4ELi4ELb0EEENS1_24CollectiveEpilogueBwdGQAISA_fSD_Li256ELb1ELb0EEENS1_19SingleTileSchedulerILb1ELb0ELb0ELi128EEEEEEEEEvNT_6ParamsE$_ZN73_INTERNAL_24fd9406_37_flash_bwd_hdim64_bf16_softcap_sm80_cu_8e232a79_330724__cvta_generic_to_sharedEPKv:
[----:B------:R-:W-:Y:S02]  /*b0e0*/  MOV R3, 0x0 ;  /* 0x0000000000037802 */ /* 0x000fe40000000f00 */
[----:B------:R-:W-:Y:S02]  /*b0f0*/  IADD3 R4, R4, -c[0x0][0x18], RZ ;  /* 0x8000060004047a10 */ /* 0x000fe40007ffe0ff */
[----:B------:R-:W-:Y:S05]  /*b100*/  RET.REL.NODEC R2 `(_ZN7cutlass13device_kernelIN5flash19enable_sm80_to_sm89INS1_16FlashAttnBwdSm80INS1_25CollectiveMainloopBwdSm80ILi2ELi2EN4cute5tupleIJNS5_1CILi128EEES8_NS7_ILi64EEEEEENS_10bfloat16_tEfNS_4arch4Sm80ELb0ELb1ELb1ELb1ELb0ELb0ELb0ELb0ELi2ELi4ELi4ELi4ELb0EEENS1_24CollectiveEpilogueBwdGQAISA_fSD_Li256ELb1ELb0EEENS1_19SingleTileSchedulerILb1ELb0ELb0ELi128EEEEEEEEEvNT_6ParamsE) ;  /* 0xffff4ef002007950 */ /* 0x000fea0003c3ffff */
        .type           $_ZN7cutlass13device_kernelIN5flash19enable_sm80_to_sm89INS1_16FlashAttnBwdSm80INS1_25CollectiveMainloopBwdSm80ILi2ELi2EN4cute5tupleIJNS5_1CILi128EEES8_NS7_ILi64EEEEEENS_10bfloat16_tEfNS_4arch4Sm80ELb0ELb1ELb1ELb1ELb0ELb0ELb0ELb0ELi2ELi4ELi4ELi4ELb0EEENS1_24CollectiveEpilogueBwdGQAISA_fSD_Li256ELb1ELb0EEENS1_19SingleTileSchedulerILb1ELb0ELb0ELi128EEEEEEEEEvNT_6ParamsE$_ZN73_INTERNAL_24fd9406_37_flash_bwd_hdim64_bf16_softcap_sm80_cu_8e232a79_33079atomicAddEPff,@function
        .size           $_ZN7cutlass13device_kernelIN5flash19enable_sm80_to_sm89INS1_16FlashAttnBwdSm80INS1_25CollectiveMainloopBwdSm80ILi2ELi2EN4cute5tupleIJNS5_1CILi128EEES8_NS7_ILi64EEEEEENS_10bfloat16_tEfNS_4arch4Sm80ELb0ELb1ELb1ELb1ELb0ELb0ELb0ELb0ELi2ELi4ELi4ELi4ELb0EEENS1_24CollectiveEpilogueBwdGQAISA_fSD_Li256ELb1ELb0EEENS1_19SingleTileSchedulerILb1ELb0ELb0ELi128EEEEEEEEEvNT_6ParamsE$_ZN73_INTERNAL_24fd9406_37_flash_bwd_hdim64_bf16_softcap_sm80_cu_8e232a79_33079atomicAddEPff,($_ZN7cutlass13device_kernelIN5flash19enable_sm80_to_sm89INS1_16FlashAttnBwdSm80INS1_25CollectiveMainloopBwdSm80ILi2ELi2EN4cute5tupleIJNS5_1CILi128EEES8_NS7_ILi64EEEEEENS_10bfloat16_tEfNS_4arch4Sm80ELb0ELb1ELb1ELb1ELb0ELb0ELb0ELb0ELi2ELi4ELi4ELi4ELb0EEENS1_24CollectiveEpilogueBwdGQAISA_fSD_Li256ELb1ELb0EEENS1_19SingleTileSchedulerILb1ELb0ELb0ELi128EEEEEEEEEvNT_6ParamsE$_ZSt3maxIiERKT_S2_S2_ - $_ZN7cutlass13device_kernelIN5flash19enable_sm80_to_sm89INS1_16FlashAttnBwdSm80INS1_25CollectiveMainloopBwdSm80ILi2ELi2EN4cute5tupleIJNS5_1CILi128EEES8_NS7_ILi64EEEEEENS_10bfloat16_tEfNS_4arch4Sm80ELb0ELb1ELb1ELb1ELb0ELb0ELb0ELb0ELi2ELi4ELi4ELi4ELb0EEENS1_24CollectiveEpilogueBwdGQAISA_fSD_Li256ELb1ELb0EEENS1_19SingleTileSchedulerILb1ELb0ELb0ELi128EEEEEEEEEvNT_6ParamsE$_ZN73_INTERNAL_24fd9406_37_flash_bwd_hdim64_bf16_softcap_sm80_cu_8e232a79_33079atomicAddEPff)
$_ZN7cutlass13device_kernelIN5flash19enable_sm80_to_sm89INS1_16FlashAttnBwdSm80INS1_25CollectiveMainloopBwdSm80ILi2ELi2EN4cute5tupleIJNS5_1CILi128EEES8_NS7_ILi64EEEEEENS_10bfloat16_tEfNS_4arch4Sm80ELb0ELb1ELb1ELb1ELb0ELb0ELb0ELb0ELi2ELi4ELi4ELi4ELb0EEENS1_24CollectiveEpilogueBwdGQAISA_fSD_Li256ELb1ELb0EEENS1_19SingleTileSchedulerILb1ELb0ELb0ELi128EEEEEEEEEvNT_6ParamsE$_ZN73_INTERNAL_24fd9406_37_flash_bwd_hdim64_bf16_softcap_sm80_cu_8e232a79_33079atomicAddEPff:
[----:B------:R-:W-:Y:S01]  /*b110*/  BSSY B0, `(.L_x_2180) ;  /* 0x0000003000007945 */ /* 0x000fe20003800000 */
[----:B------:R-:W-:Y:S02]  /*b120*/  MOV R12, 0xb140 ;  /* 0x0000b140000c7802 */ /* 0x000fe40000000f00 */
[----:B------:R-:W-:Y:S05]  /*b130*/  CALL.REL.NOINC `($_ZN7cutlass13device_kernelIN5flash19enable_sm80_to_sm89INS1_16FlashAttnBwdSm80INS1_25CollectiveMainloopBwdSm80ILi2ELi2EN4cute5tupleIJNS5_1CILi128EEES8_NS7_ILi64EEEEEENS_10bfloat16_tEfNS_4arch4Sm80ELb0ELb1ELb1ELb1ELb0ELb0ELb0ELb0ELi2ELi4ELi4ELi4ELb0EEENS1_24CollectiveEpilogueBwdGQAISA_fSD_Li256ELb1ELb0EEENS1_19SingleTileSchedulerILb1ELb0ELb0ELi128EEEEEEEEEvNT_6ParamsE$__fAtomicAdd) ;  /* 0x0005d4c000007944 */ /* 0x000fea0003c00000 */
[----:B------:R-:W-:Y:S05]  /*b140*/  BSYNC B0 ;  /* 0x0000000000007941 */ /* 0x000fea0003800000 */
.L_x_2180:
[----:B------:R-:W-:-:S04]  /*b150*/  MOV R11, 0x0 ;  /* 0x00000000000b7802 */ /* 0x000fc80000000f00 */
[----:B------:R-:W-:Y:S05]  /*b160*/  RET.REL.NODEC R10 `(_ZN7cutlass13device_kernelIN5flash19enable_sm80_to_sm89INS1_16FlashAttnBwdSm80INS1_25CollectiveMainloopBwdSm80ILi2ELi2EN4cute5tupleIJNS5_1CILi128EEES8_NS7_ILi64EEEEEENS_10bfloat16_tEfNS_4arch4Sm80ELb0ELb1ELb1ELb1ELb0ELb0ELb0ELb0ELi2ELi4ELi4ELi4ELb0EEENS1_24CollectiveEpilogueBwdGQAISA_fSD_Li256ELb1ELb0EEENS1_19SingleTileSchedulerILb1ELb0ELb0ELi128EEEEEEEEEvNT_6ParamsE) ;  /* 0xffff4e900a007950 */ /* 0x000fea0003c3ffff */
        .type           $_ZN7cutlass13device_kernelIN5flash19enable_sm80_to_sm89INS1_16FlashAttnBwdSm80INS1_25CollectiveMainloopBwdSm80ILi2ELi2EN4cute5tupleIJNS5_1CILi128EEES8_NS7_ILi64EEEEEENS_10bfloat16_tEfNS_4arch4Sm80ELb0ELb1ELb1ELb1ELb0ELb0ELb0ELb0ELi2ELi4ELi4ELi4ELb0EEENS1_24CollectiveEpilogueBwdGQAISA_fSD_Li256ELb1ELb0EEENS1_19SingleTileSchedulerILb1ELb0ELb0ELi128EEEEEEEEEvNT_6ParamsE$_ZSt3maxIiERKT_S2_S2_,@function
        .size           $_ZN7cutlass13device_kernelIN5flash19enable_sm80_to_sm89INS1_16FlashAttnBwdSm80INS1_25CollectiveMainloopBwdSm80ILi2ELi2EN4cute5tupleIJNS5_1CILi128EEES8_NS7_ILi64EEEEEENS_10bfloat16_tEfNS_4arch4Sm80ELb0ELb1ELb1ELb1ELb0ELb0ELb0ELb0ELi2ELi4ELi4ELi4ELb0EEENS1_24CollectiveEpilogueBwdGQAISA_fSD_Li256ELb1ELb0EEENS1_19SingleTileSchedulerILb1ELb0ELb0ELi128EEEEEEEEEvNT_6ParamsE$_ZSt3maxIiERKT_S2_S2_,($_ZN7cutlass13device_kernelIN5flash19enable_sm80_to_sm89INS1_16FlashAttnBwdSm80INS1_25CollectiveMainloopBwdSm80ILi2ELi2EN4cute5tupleIJNS5_1CILi128EEES8_NS7_ILi64EEEEEENS_10bfloat16_tEfNS_4arch4Sm80ELb0ELb1ELb1ELb1ELb0ELb0ELb0ELb0ELi2ELi4ELi4ELi4ELb0EEENS1_24CollectiveEpilogueBwdGQAISA_fSD_Li256ELb1ELb0EEENS1_19SingleTileSchedulerILb1ELb0ELb0ELi128EEEEEEEEEvNT_6ParamsE$_ZSt3minIiERKT_S2_S2_ - $_ZN7cutlass13device_kernelIN5flash19enable_sm80_to_sm89INS1_16FlashAttnBwdSm80INS1_25CollectiveMainloopBwdSm80ILi2ELi2EN4cute5tupleIJNS5_1CILi128EEES8_NS7_ILi64EEEEEENS_10bfloat16_tEfNS_4arch4Sm80ELb0ELb1ELb1ELb1ELb0ELb0ELb0ELb0ELi2ELi4ELi4ELi4ELb0EEENS1_24CollectiveEpilogueBwdGQAISA_fSD_Li256ELb1ELb0EEENS1_19SingleTileSchedulerILb1ELb0ELb0ELi128EEEEEEEEEvNT_6ParamsE$_ZSt3maxIiERKT_S2_S2_)
$_ZN7cutlass13device_kernelIN5flash19enable_sm80_to_sm89INS1_16FlashAttnBwdSm80INS1_25CollectiveMainloopBwdSm80ILi2ELi2EN4cute5tupleIJNS5_1CILi128EEES8_NS7_ILi64EEEEEENS_10bfloat16_tEfNS_4arch4Sm80ELb0ELb1ELb1ELb1ELb0ELb0ELb0ELb0ELi2ELi4ELi4ELi4ELb0EEENS1_24CollectiveEpilogueBwdGQAISA_fSD_Li256ELb1ELb0EEENS1_19SingleTileSchedulerILb1ELb0ELb0ELi128EEEEEEEEEvNT_6ParamsE$_ZSt3maxIiERKT_S2_S2_:
[----:B------:R-:W-:Y:S02]  /*b170*/  IADD3 R8, R17, -c[0x0][0x20], RZ ;  /* 0x8000080011087a10 */ /* 0x000fe40007ffe0ff */
[----:B------:R-:W-:-:S04]  /*b180*/  IADD3 R2, R47, -c[0x0][0x20], RZ ;  /* 0x800008002f027a10 */ /* 0x000fc80007ffe0ff */
[----:B------:R-:W2:Y:S04]  /*b190*/  LDL R8, [R8] ;  /* 0x0000000008087983 */ /* 0x000ea80000100800 */
[----:B------:R-:W2:Y:S01]  /*b1a0*/  LDL R9, [R2] ;  /* 0x0000000002097983 */ /* 0x000ea20000100800 */
[----:B------:R-:W-:Y:S01]  /*b1b0*/  IMAD.MOV.U32 R11, RZ, RZ, 0x0 ;  /* 0x00000000ff0b7424 */ /* 0x000fe200078e00ff */
[----:B--2---:R-:W-:-:S04]  /*b1c0*/  ISETP.GE.AND P0, PT, R8, R9, PT ;  /* 0x000000090800720c */ /* 0x004fc80003f06270 */
[----:B------:R-:W-:Y:S01]  /*b1d0*/  SEL R9, R47, R17, !P0 ;  /* 0x000000112f097207 */ /* 0x000fe20004000000 */
[----:B------:R-:W-:Y:S08]  /*b1e0*/  RET.REL.NODEC R10 `(_ZN7cutlass13device_kernelIN5flash19enable_sm80_to_sm89INS1_16FlashAttnBwdSm80INS1_25CollectiveMainloopBwdSm80ILi2ELi2EN4cute5tupleIJNS5_1CILi128EEES8_NS7_ILi64EEEEEENS_10bfloat16_tEfNS_4arch4Sm80ELb0ELb1ELb1ELb1ELb0ELb0ELb0ELb0ELi2ELi4ELi4ELi4ELb0EEENS1_24CollectiveEpilogueBwdGQAISA_fSD_Li256ELb1ELb0EEENS1_19SingleTileSchedulerILb1ELb0ELb0ELi128EEEEEEEEEvNT_6ParamsE) ;  /* 0xffff4e100a007950 */ /* 0x000ff00003c3ffff */
        .type           $_ZN7cutlass13device_kernelIN5flash19enable_sm80_to_sm89INS1_16FlashAttnBwdSm80INS1_25CollectiveMainloopBwdSm80ILi2ELi2EN4cute5tupleIJNS5_1CILi128EEES8_NS7_ILi64EEEEEENS_10bfloat16_tEfNS_4arch4Sm80ELb0ELb1ELb1ELb1ELb0ELb0ELb0ELb0ELi2ELi4ELi4ELi4ELb0EEENS1_24CollectiveEpilogueBwdGQAISA_fSD_Li256ELb1ELb0EEENS1_19SingleTileSchedulerILb1ELb0ELb0ELi128EEEEEEEEEvNT_6ParamsE$_ZSt3minIiERKT_S2_S2_,@function
        .size           $_ZN7cutlass13device_kernelIN5flash19enable_sm80_to_sm89INS1_16FlashAttnBwdSm80INS1_25CollectiveMainloopBwdSm80ILi2ELi2EN4cute5tupleIJNS5_1CILi128EEES8_NS7_ILi64EEEEEENS_10bfloat16_tEfNS_4arch4Sm80ELb0ELb1ELb1ELb1ELb0ELb0ELb0ELb0ELi2ELi4ELi4ELi4ELb0EEENS1_24CollectiveEpilogueBwdGQAISA_fSD_Li256ELb1ELb0EEENS1_19SingleTileSchedulerILb1ELb0ELb0ELi128EEEEEEEEEvNT_6ParamsE$_ZSt3minIiERKT_S2_S2_,($_ZN7cutlass13device_kernelIN5flash19enable_sm80_to_sm89INS1_16FlashAttnBwdSm80INS1_25CollectiveMainloopBwdSm80ILi2ELi2EN4cute5tupleIJNS5_1CILi128EEES8_NS7_ILi64EEEEEENS_10bfloat16_tEfNS_4arch4Sm80ELb0ELb1ELb1ELb1ELb0ELb0ELb0ELb0ELi2ELi4ELi4ELi4ELb0EEENS1_24CollectiveEpilogueBwdGQAISA_fSD_Li256ELb1ELb0EEENS1_19SingleTileSchedulerILb1ELb0ELb0ELi128EEEEEEEEEvNT_6ParamsE$_ZZN4cute12filter_tupleINS_5tupleIJNS1_IJNS_10UnderscoreENS_1CILi0EEEEEENS1_IJS4_S2_EEEEEENS1_IJNS1_IJNS1_IJNS3_ILi1EEES4_EEES4_EEENS1_IJNS1_IJS4_S4_EEEiEEEEEEZNS_5sliceIS7_SD_EEDaRKT_RKT0_EUlRKT_RKT0_E_EEDaSH_SK_OT1_ENKUlDpSN_E_clIJNS1_IJS9_EEENS1_IJiEEEEEEDaSU_ - $_ZN7cutlass13device_kernelIN5flash19enable_sm80_to_sm89INS1_16FlashAttnBwdSm80INS1_25CollectiveMainloopBwdSm80ILi2ELi2EN4cute5tupleIJNS5_1CILi128EEES8_NS7_ILi64EEEEEENS_10bfloat16_tEfNS_4arch4Sm80ELb0ELb1ELb1ELb1ELb0ELb0ELb0ELb0ELi2ELi4ELi4ELi4ELb0EEENS1_24CollectiveEpilogueBwdGQAISA_fSD_Li256ELb1ELb0EEENS1_19SingleTileSchedulerILb1ELb0ELb0ELi128EEEEEEEEEvNT_6ParamsE$_ZSt3minIiERKT_S2_S2_)
$_ZN7cutlass13device_kernelIN5flash19enable_sm80_to_sm89INS1_16FlashAttnBwdSm80INS1_25CollectiveMainloopBwdSm80ILi2ELi2EN4cute5tupleIJNS5_1CILi128EEES8_NS7_ILi64EEEEEENS_10bfloat16_tEfNS_4arch4Sm80ELb0ELb1ELb1ELb1ELb0ELb0ELb0ELb0ELi2ELi4ELi4ELi4ELb0EEENS1_24CollectiveEpilogueBwdGQAISA_fSD_Li256ELb1ELb0EEENS1_19SingleTileSchedulerILb1ELb0ELb0ELi128EEEEEEEEEvNT_6ParamsE$_ZSt3minIiERKT_S2_S2_:
        /* <DEDUP_REMOVED lines=8> */
[----:B------:R-:W-:Y:S08]  /*b270*/  RET.REL.NODEC R10 `(_ZN7cutlass13device_kernelIN5flash19enable_sm80_to_sm89INS1_16FlashAttnBwdSm80INS1_25CollectiveMainloopBwdSm80ILi2ELi2EN4cute5tupleIJNS5_1CILi128EEES8_NS7_ILi64EEEEEENS_10bfloat16_tEfNS_4arch4Sm80ELb0ELb1ELb1ELb1ELb0ELb0ELb0ELb0ELi2ELi4ELi4ELi4ELb0EEENS1_24CollectiveEpilogueBwdGQAISA_fSD_Li256ELb1ELb0EEENS1_19SingleTileSchedulerILb1ELb0ELb0ELi128EEEEEEEEEvNT_6ParamsE) ;  /* 0xffff4d800a007950 */ /* 0x000ff00003c3ffff */
        .type           $_ZN7cutlass13device_kernelIN5flash19enable_sm80_to_sm89INS1_16FlashAttnBwdSm80INS1_25CollectiveMainloopBwdSm80ILi2ELi2EN4cute5tupleIJNS5_1CILi128EEES8_NS7_ILi64EEEEEENS_10bfloat16_tEfNS_4arch4Sm80ELb0ELb1ELb1ELb1ELb0ELb0ELb0ELb0ELi2ELi4ELi4ELi4ELb0EEENS1_24CollectiveEpilogueBwdGQAISA_fSD_Li256ELb1ELb0EEENS1_19SingleTileSchedulerILb1ELb0ELb0ELi128EEEEEEEEEvNT_6ParamsE$_ZZN4cute12filter_tupleINS_5tupleIJNS1_IJNS_10UnderscoreENS_1CILi0EEEEEENS1_IJS4_S2_EEEEEENS1_IJNS1_IJNS1_IJNS3_ILi1EEES4_EEES4_EEENS1_IJNS1_IJS4_S4_EEEiEEEEEEZNS_5sliceIS7_SD_EEDaRKT_RKT0_EUlRKT_RKT0_E_EEDaSH_SK_OT1_ENKUlDpSN_E_clIJNS1_IJS9_EEENS1_IJiEEEEEEDaSU_,@function
        .size           $_ZN7cutlass13device_kernelIN5flash19enable_sm80_to_sm89INS1_16FlashAttnBwdSm80INS1_25CollectiveMainloopBwdSm80ILi2ELi2EN4cute5tupleIJNS5_1CILi128EEES8_NS7_ILi64EEEEEENS_10bfloat16_tEfNS_4arch4Sm80ELb0ELb1ELb1ELb1ELb0ELb0ELb0ELb0ELi2ELi4ELi4ELi4ELb0EEENS1_24CollectiveEpilogueBwdGQAISA_fSD_Li256ELb1ELb0EEENS1_19SingleTileSchedulerILb1ELb0ELb0ELi128EEEEEEEEEvNT_6ParamsE$_ZZN4cute12filter_tupleINS_5tupleIJNS1_IJNS_10UnderscoreENS_1CILi0EEEEEENS1_IJS4_S2_EEEEEENS1_IJNS1_IJNS1_IJNS3_ILi1EEES4_EEES4_EEENS1_IJNS1_IJS4_S4_EEEiEEEEEEZNS_5sliceIS7_SD_EEDaRKT_RKT0_EUlRKT_RKT0_E_EEDaSH_SK_OT1_ENKUlDpSN_E_clIJNS1_IJS9_EEENS1_IJiEEEEEEDaSU_,($_ZN7cutlass13device_kernelIN5flash19enable_sm80_to_sm89INS1_16FlashAttnBwdSm80INS1_25CollectiveMainloopBwdSm80ILi2ELi2EN4cute5tupleIJNS5_1CILi128EEES8_NS7_ILi64EEEEEENS_10bfloat16_tEfNS_4arch4Sm80ELb0ELb1ELb1ELb1ELb0ELb0ELb0ELb0ELi2ELi4ELi4ELi4ELb0EEENS1_24CollectiveEpilogueBwdGQAISA_fSD_Li256ELb1ELb0EEENS1_19SingleTileSchedulerILb1ELb0ELb0ELi128EEEEEEEEEvNT_6ParamsE$_ZZN4cute12filter_tupleINS_5tupleIJNS1_IJNS_1CILi0EEENS1_IJNS2_ILi1EEENS2_ILi512EEEiEEEEEENS2_ILi4096EEENS1_IJiNS2_ILi8192EEEEEEEEEZNS_7flattenISB_EEDaRKT_EUlRKT_E_EEDaSF_OT0_ENKUlDpSI_E_clIJNS1_IJS3_S4_S5_iEEENS1_IJS8_EEESA_EEEDaSM_ - $_ZN7cutlass13device_kernelIN5flash19enable_sm80_to_sm89INS1_16FlashAttnBwdSm80INS1_25CollectiveMainloopBwdSm80ILi2ELi2EN4cute5tupleIJNS5_1CILi128EEES8_NS7_ILi64EEEEEENS_10bfloat16_tEfNS_4arch4Sm80ELb0ELb1ELb1ELb1ELb0ELb0ELb0ELb0ELi2ELi4ELi4ELi4ELb0EEENS1_24CollectiveEpilogueBwdGQAISA_fSD_Li256ELb1ELb0EEENS1_19SingleTileSchedulerILb1ELb0ELb0ELi128EEEEEEEEEvNT_6ParamsE$_ZZN4cute12filter_tupleINS_5tupleIJNS1_IJNS_10UnderscoreENS_1CILi0EEEEEENS1_IJS4_S2_EEEEEENS1_IJNS1_IJNS1_IJNS3_ILi1EEES4_EEES4_EEENS1_IJNS1_IJS4_S4_EEEiEEEEEEZNS_5sliceIS7_SD_EEDaRKT_RKT0_EUlRKT_RKT0_E_EEDaSH_SK_OT1_ENKUlDpSN_E_clIJNS1_IJS9_EEENS1_IJiEEEEEEDaSU_)
$_ZN7cutlass13device_kernelIN5flash19enable_sm80_to_sm89INS1_16FlashAttnBwdSm80INS1_25CollectiveMainloopBwdSm80ILi2ELi2EN4cute5tupleIJNS5_1CILi128EEES8_NS7_ILi64EEEEEENS_10bfloat16_tEfNS_4arch4Sm80ELb0ELb1ELb1ELb1ELb0ELb0ELb0ELb0ELi2ELi4ELi4ELi4ELb0EEENS1_24CollectiveEpilogueBwdGQAISA_fSD_Li256ELb1ELb0EEENS1_19SingleTileSchedulerILb1ELb0ELb0ELi128EEEEEEEEEvNT_6ParamsE$_ZZN4cute12filter_tupleINS_5tupleIJNS1_IJNS_10UnderscoreENS_1CILi0EEEEEENS1_IJS4_S2_EEEEEENS1_IJNS1_IJNS1_IJNS3_ILi1EEES4_EEES4_EEENS1_IJNS1_IJS4_S4_EEEiEEEEEEZNS_5sliceIS7_SD_EEDaRKT_RKT0_EUlRKT_RKT0_E_EEDaSH_SK_OT1_ENKUlDpSN_E_clIJNS1_IJS9_EEENS1_IJiEEEEEEDaSU_:
[----:B------:R-:W-:Y:S02]  /*b280*/  IADD3 R2, R1, 0x1680, RZ ;  /* 0x0000168001027810 */ /* 0x000fe40007ffe0ff */
[----:B------:R-:W-:Y:S02]  /*b290*/  MOV R6, 0xb2c0 ;  /* 0x0000b2c000067802 */ /* 0x000fe40000000f00 */
[----:B------:R-:W-:Y:S02]  /*b2a0*/  IADD3 R2, R2, c[0x0][0x20], RZ ;  /* 0x0000080002027a10 */ /* 0x000fe40007ffe0ff */
[----:B------:R-:W-:Y:S05]  /*b2b0*/  CALL.REL.NOINC `($_ZN7cutlass13device_kernelIN5flash19enable_sm80_to_sm89INS1_16FlashAttnBwdSm80INS1_25CollectiveMainloopBwdSm80ILi2ELi2EN4cute5tupleIJNS5_1CILi128EEES8_NS7_ILi64EEEEEENS_10bfloat16_tEfNS_4arch4Sm80ELb0ELb1ELb1ELb1ELb0ELb0ELb0ELb0ELi2ELi4ELi4ELi4ELb0EEENS1_24CollectiveEpilogueBwdGQAISA_fSD_Li256ELb1ELb0EEENS1_19SingleTileSchedulerILb1ELb0ELb0ELi128EEEEEEEEEvNT_6ParamsE$_ZN4cute3eso3ESOILb1ELb0EJNS_5tupleIJNS_1CILi1EEENS3_ILi0EEEEEEiEEC2ERKS6_RKi) ;  /* 0xffffd41000007944 */ /* 0x000fea0003c3ffff */
[----:B-1----:R1:W5:Y:S01]  /*b2c0*/  LDL R3, [R1+0x1680] ;  /* 0x0016800001037983 */ /* 0x0023620000100800 */
[----:B------:R-:W-:-:S04]  /*b2d0*/  MOV R9, 0x0 ;  /* 0x0000000000097802 */ /* 0x000fc80000000f00 */
[----:B------:R-:W-:Y:S05]  /*b2e0*/  RET.REL.NODEC R8 `(_ZN7cutlass13device_kernelIN5flash19enable_sm80_to_sm89INS1_16FlashAttnBwdSm80INS1_25CollectiveMainloopBwdSm80ILi2ELi2EN4cute5tupleIJNS5_1CILi128EEES8_NS7_ILi64EEEEEENS_10bfloat16_tEfNS_4arch4Sm80ELb0ELb1ELb1ELb1ELb0ELb0ELb0ELb0ELi2ELi4ELi4ELi4ELb0EEENS1_24CollectiveEpilogueBwdGQAISA_fSD_Li256ELb1ELb0EEENS1_19SingleTileSchedulerILb1ELb0ELb0ELi128EEEEEEEEEvNT_6ParamsE) ;  /* 0xffff4d1008007950 */ /* 0x000fea0003c3ffff */
        .type           $_ZN7cutlass13device_kernelIN5flash19enable_sm80_to_sm89INS1_16FlashAttnBwdSm80INS1_25CollectiveMainloopBwdSm80ILi2ELi2EN4cute5tupleIJNS5_1CILi128EEES8_NS7_ILi64EEEEEENS_10bfloat16_tEfNS_4arch4Sm80ELb0ELb1ELb1ELb1ELb0ELb0ELb0ELb0ELi2ELi4ELi4ELi4ELb0EEENS1_24CollectiveEpilogueBwdGQAISA_fSD_Li256ELb1ELb0EEENS1_19SingleTileSchedulerILb1ELb0ELb0ELi128EEEEEEEEEvNT_6ParamsE$_ZZN4cute12filter_tupleINS_5tupleIJNS1_IJNS_1CILi0EEENS1_IJNS2_ILi1EEENS2_ILi512EEEiEEEEEENS2_ILi4096EEENS1_IJiNS2_ILi8192EEEEEEEEEZNS_7flattenISB_EEDaRKT_EUlRKT_E_EEDaSF_OT0_ENKUlDpSI_E_clIJNS1_IJS3_S4_S5_iEEENS1_IJS8_EEESA_EEEDaSM_,@function
        .size           $_ZN7cutlass13device_kernelIN5flash19enable_sm80_to_sm89INS1_16FlashAttnBwdSm80INS1_25CollectiveMainloopBwdSm80ILi2ELi2EN4cute5tupleIJNS5_1CILi128EEES8_NS7_ILi64EEEEEENS_10bfloat16_tEfNS_4arch4Sm80ELb0ELb1ELb1ELb1ELb0ELb0ELb0ELb0ELi2ELi4ELi4ELi4ELb0EEENS1_24CollectiveEpilogueBwdGQAISA_fSD_Li256ELb1ELb0EEENS1_19SingleTileSchedulerILb1ELb0ELb0ELi128EEEEEEEEEvNT_6ParamsE$_ZZN4cute12filter_tupleINS_5tupleIJNS1_IJNS_1CILi0EEENS1_IJNS2_ILi1EEENS2_ILi512EEEiEEEEEENS2_ILi4096EEENS1_IJiNS2_ILi8192EEEEEEEEEZNS_7flattenISB_EEDaRKT_EUlRKT_E_EEDaSF_OT0_ENKUlDpSI_E_clIJNS1_IJS3_S4_S5_iEEENS1_IJS8_EEESA_EEEDaSM_,($_ZN7cutlass13device_kernelIN5flash19enable_sm80_to_sm89INS1_16FlashAttnBwdSm80INS1_25CollectiveMainloopBwdSm80ILi2ELi2EN4cute5tupleIJNS5_1CILi128EEES8_NS7_ILi64EEEEEENS_10bfloat16_tEfNS_4arch4Sm80ELb0ELb1ELb1ELb1ELb0ELb0ELb0ELb0ELi2ELi4ELi4ELi4ELb0EEENS1_24CollectiveEpilogueBwdGQAISA_fSD_Li256ELb1ELb0EEENS1_19SingleTileSchedulerILb1ELb0ELb0ELi128EEEEEEEEEvNT_6ParamsE$_ZZN4cute12filter_tupleINS_5tupleIJNS1_IJiNS1_IJiNS_1CILi0EEEEEEEEENS1_IJNS_10UnderscoreENS1_IJS6_S6_EEEEEEEEES9_ZNS_4diceIS9_S9_EEDaRKT_RKT0_EUlRKT_RKT0_E_EEDaSD_SG_OT1_ENKUlDpSJ_E_clIJNS1_IJiiS3_EEENS1_IJEEEEEEDaSQ_ - $_ZN7cutlass13device_kernelIN5flash19enable_sm80_to_sm89INS1_16FlashAttnBwdSm80INS1_25CollectiveMainloopBwdSm80ILi2ELi2EN4cute5tupleIJNS5_1CILi128EEES8_NS7_ILi64EEEEEENS_10bfloat16_tEfNS_4arch4Sm80ELb0ELb1ELb1ELb1ELb0ELb0ELb0ELb0ELi2ELi4ELi4ELi4ELb0EEENS1_24CollectiveEpilogueBwdGQAISA_fSD_Li256ELb1ELb0EEENS1_19SingleTileSchedulerILb1ELb0ELb0ELi128EEEEEEEEEvNT_6ParamsE$_ZZN4cute12filter_tupleINS_5tupleIJNS1_IJNS_1CILi0EEENS1_IJNS2_ILi1EEENS2_ILi512EEEiEEEEEENS2_ILi4096EEENS1_IJiNS2_ILi8192EEEEEEEEEZNS_7flattenISB_EEDaRKT_EUlRKT_E_EEDaSF_OT0_ENKUlDpSI_E_clIJNS1_IJS3_S4_S5_iEEENS1_IJS8_EEESA_EEEDaSM_)
$_ZN7cutlass13device_kernelIN5flash19enable_sm80_to_sm89INS1_16FlashAttnBwdSm80INS1_25CollectiveMainloopBwdSm80ILi2ELi2EN4cute5tupleIJNS5_1CILi128EEES8_NS7_ILi64EEEEEENS_10bfloat16_tEfNS_4arch4Sm80ELb0ELb1ELb1ELb1ELb0ELb0ELb0ELb0ELi2ELi4ELi4ELi4ELb0EEENS1_24CollectiveEpilogueBwdGQAISA_fSD_Li256ELb1ELb0EEENS1_19SingleTileSchedulerILb1ELb0ELb0ELi128EEEEEEEEEvNT_6ParamsE$_ZZN4cute12filter_tupleINS_5tupleIJNS1_IJNS_1CILi0EEENS1_IJNS2_ILi1EEENS2_ILi512EEEiEEEEEENS2_ILi4096EEENS1_IJiNS2_ILi8192EEEEEEEEEZNS_7flattenISB_EEDaRKT_EUlRKT_E_EEDaSF_OT0_ENKUlDpSI_E_clIJNS1_IJS3_S4_S5_iEEENS1_IJS8_EEESA_EEEDaSM_:
[----:B------:R-:W-:Y:S02]  /*b2f0*/  IADD3 R3, R1, 0x1380, RZ ;  /* 0x0000138001037810 */ /* 0x000fe40007ffe0ff */
[----:B------:R-:W-:Y:S02]  /*b300*/  MOV R8, 0xb330 ;  /* 0x0000b33000087802 */ /* 0x000fe40000000f00 */
[----:B------:R-:W-:Y:S02]  /*b310*/  IADD3 R3, R3, c[0x0][0x20], RZ ;  /* 0x0000080003037a10 */ /* 0x000fe40007ffe0ff */
[----:B------:R-:W-:Y:S05]  /*b320*/  CALL.REL.NOINC `($_ZN7cutlass13device_kernelIN5flash19enable_sm80_to_sm89INS1_16FlashAttnBwdSm80INS1_25CollectiveMainloopBwdSm80ILi2ELi2EN4cute5tupleIJNS5_1CILi128EEES8_NS7_ILi64EEEEEENS_10bfloat16_tEfNS_4arch4Sm80ELb0ELb1ELb1ELb1ELb0ELb0ELb0ELb0ELi2ELi4ELi4ELi4ELb0EEENS1_24CollectiveEpilogueBwdGQAISA_fSD_Li256ELb1ELb0EEENS1_19SingleTileSchedulerILb1ELb0ELb0ELi128EEEEEEEEEvNT_6ParamsE$_ZN4cute3eso3ESOILb1ELb0EJNS_1CILi0EEENS2_ILi1EEENS2_ILi512EEEiNS2_ILi4096EEEiNS2_ILi8192EEEEEC2ERKS3_RKS4_RKS5_RKiRKS6_SG_RKS7_) ;  /* 0xffffc3c000007944 */ /* 0x000fea0003c3ffff */
[----:B-1----:R-:W-:Y:S02]  /*b330*/  MOV R2, R6 ;  /* 0x0000000600027202 */ /* 0x002fe40000000f00 */
[----:B------:R-:W-:-:S04]  /*b340*/  MOV R3, 0x0 ;  /* 0x0000000000037802 */ /* 0x000fc80000000f00 */
[----:B------:R-:W-:Y:S05]  /*b350*/  RET.REL.NODEC R2 `(_ZN7cutlass13device_kernelIN5flash19enable_sm80_to_sm89INS1_16FlashAttnBwdSm80INS1_25CollectiveMainloopBwdSm80ILi2ELi2EN4cute5tupleIJNS5_1CILi128EEES8_NS7_ILi64EEEEEENS_10bfloat16_tEfNS_4arch4Sm80ELb0ELb1ELb1ELb1ELb0ELb0ELb0ELb0ELi2ELi4ELi4ELi4ELb0EEENS1_24CollectiveEpilogueBwdGQAISA_fSD_Li256ELb1ELb0EEENS1_19SingleTileSchedulerILb1ELb0ELb0ELi128EEEEEEEEEvNT_6ParamsE) ;  /* 0xffff4ca002007950 */ /* 0x000fea0003c3ffff */
        .type           $_ZN7cutlass13device_kernelIN5flash19enable_sm80_to_sm89INS1_16FlashAttnBwdSm80INS1_25CollectiveMainloopBwdSm80ILi2ELi2EN4cute5tupleIJNS5_1CILi128EEES8_NS7_ILi64EEEEEENS_10bfloat16_tEfNS_4arch4Sm80ELb0ELb1ELb1ELb1ELb0ELb0ELb0ELb0ELi2ELi4ELi4ELi4ELb0EEENS1_24CollectiveEpilogueBwdGQAISA_fSD_Li256ELb1ELb0EEENS1_19SingleTileSchedulerILb1ELb0ELb0ELi128EEEEEEEEEvNT_6ParamsE$_ZZN4cute12filter_tupleINS_5tupleIJNS1_IJiNS1_IJiNS_1CILi0EEEEEEEEENS1_IJNS_10UnderscoreENS1_IJS6_S6_EEEEEEEEES9_ZNS_4diceIS9_S9_EEDaRKT_RKT0_EUlRKT_RKT0_E_EEDaSD_SG_OT1_ENKUlDpSJ_E_clIJNS1_IJiiS3_EEENS1_IJEEEEEEDaSQ_,@function
        .size           $_ZN7cutlass13device_kernelIN5flash19enable_sm80_to_sm89INS1_16FlashAttnBwdSm80INS1_25CollectiveMainloopBwdSm80ILi2ELi2EN4cute5tupleIJNS5_1CILi128EEES8_NS7_ILi64EEEEEENS_10bfloat16_tEfNS_4arch4Sm80ELb0ELb1ELb1ELb1ELb0ELb0ELb0ELb0ELi2ELi4ELi4ELi4ELb0EEENS1_24CollectiveEpilogueBwdGQAISA_fSD_Li256ELb1ELb0EEENS1_19SingleTileSchedulerILb1ELb0ELb0ELi128EEEEEEEEEvNT_6ParamsE$_ZZN4cute12filter_tupleINS_5tupleIJNS1_IJiNS1_IJiNS_1CILi0EEEEEEEEENS1_IJNS_10UnderscoreENS1_IJS6_S6_EEEEEEEEES9_ZNS_4diceIS9_S9_EEDaRKT_RKT0_EUlRKT_RKT0_E_EEDaSD_SG_OT1_ENKUlDpSJ_E_clIJNS1_IJiiS3_EEENS1_IJEEEEEEDaSQ_,($_ZN7cutlass13device_kernelIN5flash19enable_sm80_to_sm89INS1_16FlashAttnBwdSm80INS1_25CollectiveMainloopBwdSm80ILi2ELi2EN4cute5tupleIJNS5_1CILi128EEES8_NS7_ILi64EEEEEENS_10bfloat16_tEfNS_4arch4Sm80ELb0ELb1ELb1ELb1ELb0ELb0ELb0ELb0ELi2ELi4ELi4ELi4ELb0EEENS1_24CollectiveEpilogueBwdGQAISA_fSD_Li256ELb1ELb0EEENS1_19SingleTileSchedulerILb1ELb0ELb0ELi128EEEEEEEEEvNT_6ParamsE$_ZZN4cute12filter_tupleINS_5tupleIJNS1_IJiiEEENS_1CILi1024EEEEEEZNS_16flatten_to_tupleIS5_EEDaRKT_EUlRKT_E_EEDaS9_OT0_ENKUlDpSC_E_clIJS2_NS1_IJS4_EEEEEEDaSG_ - $_ZN7cutlass13device_kernelIN5flash19enable_sm80_to_sm89INS1_16FlashAttnBwdSm80INS1_25CollectiveMainloopBwdSm80ILi2ELi2EN4cute5tupleIJNS5_1CILi128EEES8_NS7_ILi64EEEEEENS_10bfloat16_tEfNS_4arch4Sm80ELb0ELb1ELb1ELb1ELb0ELb0ELb0ELb0ELi2ELi4ELi4ELi4ELb0EEENS1_24CollectiveEpilogueBwdGQAISA_fSD_Li256ELb1ELb0EEENS1_19SingleTileSchedulerILb1ELb0ELb0ELi128EEEEEEEEEvNT_6ParamsE$_ZZN4cute12filter_tupleINS_5tupleIJNS1_IJiNS1_IJiNS_1CILi0EEEEEEEEENS1_IJNS_10UnderscoreENS1_IJS6_S6_EEEEEEEEES9_ZNS_4diceIS9_S9_EEDaRKT_RKT0_EUlRKT_RKT0_E_EEDaSD_SG_OT1_ENKUlDpSJ_E_clIJNS1_IJiiS3_EEENS1_IJEEEEEEDaSQ_)
$_ZN7cutlass13device_kernelIN5flash19enable_sm80_to_sm89INS1_16FlashAttnBwdSm80INS1_25CollectiveMainloopBwdSm80ILi2ELi2EN4cute5tupleIJNS5_1CILi128EEES8_NS7_ILi64EEEEEENS_10bfloat16_tEfNS_4arch4Sm80ELb0ELb1ELb1ELb1ELb0ELb0ELb0ELb0ELi2ELi4ELi4ELi4ELb0EEENS1_24CollectiveEpilogueBwdGQAISA_fSD_Li256ELb1ELb0EEENS1_19SingleTileSchedulerILb1ELb0ELb0ELi128EEEEEEEEEvNT_6ParamsE$_ZZN4cute12filter_tupleINS_5tupleIJNS1_IJiNS1_IJiNS_1CILi0EEEEEEEEENS1_IJNS_10UnderscoreENS1_IJS6_S6_EEEEEEEEES9_ZNS_4diceIS9_S9_EEDaRKT_RKT0_EUlRKT_RKT0_E_EEDaSD_SG_OT1_ENKUlDpSJ_E_clIJNS1_IJiiS3_EEENS1_IJEEEEEEDaSQ_:
[----:B------:R-:W-:-:S06]  /*b360*/  IADD3 R11, R4, -c[0x0][0x20], RZ ;  /* 0x80000800040b7a10 */ /* 0x000fcc0007ffe0ff */
[----:B------:R-:W5:Y:S01]  /*b370*/  LDL R11, [R11] ;  /* 0x000000000b0b7983 */ /* 0x000f620000100800 */
[----:B------:R-:W-:Y:S02]  /*b380*/  IADD3 R6, R1, 0x1680, RZ ;  /* 0x0000168001067810 */ /* 0x000fe40007ffe0ff */
[----:B------:R-:W-:Y:S02]  /*b390*/  IADD3 R5, R4, 0x4, RZ ;  /* 0x0000000404057810 */ /* 0x000fe40007ffe0ff */
[----:B------:R-:W-:Y:S02]  /*b3a0*/  IADD3 R6, R6, c[0x0][0x20], RZ ;  /* 0x0000080006067a10 */ /* 0x000fe40007ffe0ff */
[----:B------:R-:W-:Y:S02]  /*b3b0*/  MOV R10, 0xb3d0 ;  /* 0x0000b3d0000a7802 */ /* 0x000fe40000000f00 */
[----:B-----5:R-:W-:Y:S05]  /*b3c0*/  CALL.REL.NOINC `($_ZN7cutlass13device_kernelIN5flash19enable_sm80_to_sm89INS1_16FlashAttnBwdSm80INS1_25CollectiveMainloopBwdSm80ILi2ELi2EN4cute5tupleIJNS5_1CILi128EEES8_NS7_ILi64EEEEEENS_10bfloat16_tEfNS_4arch4Sm80ELb0ELb1ELb1ELb1ELb0ELb0ELb0ELb0ELi2ELi4ELi4ELi4ELb0EEENS1_24CollectiveEpilogueBwdGQAISA_fSD_Li256ELb1ELb0EEENS1_19SingleTileSchedulerILb1ELb0ELb0ELi128EEEEEEEEEvNT_6ParamsE$_ZN4cute3eso3ESOILb0ELb0EJiiNS_1CILi0EEEEEC2ERKiS6_RKS3_) ;  /* 0xffffb5a000007944 */ /* 0x020fea0003c3ffff */
[----:B------:R2:W5:Y:S01]  /*b3d0*/  LDL.64 R4, [R1+0x1680] ;  /* 0x0016800001047983 */ /* 0x0005620000100a00 */
[----:B------:R-:W-:-:S04]  /*b3e0*/  MOV R9, 0x0 ;  /* 0x0000000000097802 */ /* 0x000fc80000000f00 */
[----:B------:R-:W-:Y:S05]  /*b3f0*/  RET.REL.NODEC R8 `(_ZN7cutlass13device_kernelIN5flash19enable_sm80_to_sm89INS1_16FlashAttnBwdSm80INS1_25CollectiveMainloopBwdSm80ILi2ELi2EN4cute5tupleIJNS5_1CILi128EEES8_NS7_ILi64EEEEEENS_10bfloat16_tEfNS_4arch4Sm80ELb0ELb1ELb1ELb1ELb0ELb0ELb0ELb0ELi2ELi4ELi4ELi4ELb0EEENS1_24CollectiveEpilogueBwdGQAISA_fSD_Li256ELb1ELb0EEENS1_19SingleTileSchedulerILb1ELb0ELb0ELi128EEEEEEEEEvNT_6ParamsE) ;  /* 0xffff4c0008007950 */ /* 0x000fea0003c3ffff */
        .type           $_ZN7cutlass13device_kernelIN5flash19enable_sm80_to_sm89INS1_16FlashAttnBwdSm80INS1_25CollectiveMainloopBwdSm80ILi2ELi2EN4cute5tupleIJNS5_1CILi128EEES8_NS7_ILi64EEEEEENS_10bfloat16_tEfNS_4arch4Sm80ELb0ELb1ELb1ELb1ELb0ELb0ELb0ELb0ELi2ELi4ELi4ELi4ELb0EEENS1_24CollectiveEpilogueBwdGQAISA_fSD_Li256ELb1ELb0EEENS1_19SingleTileSchedulerILb1ELb0ELb0ELi128EEEEEEEEEvNT_6ParamsE$_ZZN4cute12filter_tupleINS_5tupleIJNS1_IJiiEEENS_1CILi1024EEEEEEZNS_16flatten_to_tupleIS5_EEDaRKT_EUlRKT_E_EEDaS9_OT0_ENKUlDpSC_E_clIJS2_NS1_IJS4_EEEEEEDaSG_,@function
        .size           $_ZN7cutlass13device_kernelIN5flash19enable_sm80_to_sm89INS1_16FlashAttnBwdSm80INS1_25CollectiveMainloopBwdSm80ILi2ELi2EN4cute5tupleIJNS5_1CILi128EEES8_NS7_ILi64EEEEEENS_10bfloat16_tEfNS_4arch4Sm80ELb0ELb1ELb1ELb1ELb0ELb0ELb0ELb0ELi2ELi4ELi4ELi4ELb0EEENS1_24CollectiveEpilogueBwdGQAISA_fSD_Li256ELb1ELb0EEENS1_19SingleTileSchedulerILb1ELb0ELb0ELi128EEEEEEEEEvNT_6ParamsE$_ZZN4cute12filter_tupleINS_5tupleIJNS1_IJiiEEENS_1CILi1024EEEEEEZNS_16flatten_to_tupleIS5_EEDaRKT_EUlRKT_E_EEDaS9_OT0_ENKUlDpSC_E_clIJS2_NS1_IJS4_EEEEEEDaSG_,($_ZN7cutlass13device_kernelIN5flash19enable_sm80_to_sm89INS1_16FlashAttnBwdSm80INS1_25CollectiveMainloopBwdSm80ILi2ELi2EN4cute5tupleIJNS5_1CILi128EEES8_NS7_ILi64EEEEEENS_10bfloat16_tEfNS_4arch4Sm80ELb0ELb1ELb1ELb1ELb0ELb0ELb0ELb0ELi2ELi4ELi4ELi4ELb0EEENS1_24CollectiveEpilogueBwdGQAISA_fSD_Li256ELb1ELb0EEENS1_19SingleTileSchedulerILb1ELb0ELb0ELi128EEEEEEEEEvNT_6ParamsE$_ZZN4cute12filter_tupleINS_5tupleIJNS1_IJiiEEENS_1CILi8192EEEEEEZNS_16flatten_to_tupleIS5_EEDaRKT_EUlRKT_E_EEDaS9_OT0_ENKUlDpSC_E_clIJS2_NS1_IJS4_EEEEEEDaSG_ - $_ZN7cutlass13device_kernelIN5flash19enable_sm80_to_sm89INS1_16FlashAttnBwdSm80INS1_25CollectiveMainloopBwdSm80ILi2ELi2EN4cute5tupleIJNS5_1CILi128EEES8_NS7_ILi64EEEEEENS_10bfloat16_tEfNS_4arch4Sm80ELb0ELb1ELb1ELb1ELb0ELb0ELb0ELb0ELi2ELi4ELi4ELi4ELb0EEENS1_24CollectiveEpilogueBwdGQAISA_fSD_Li256ELb1ELb0EEENS1_19SingleTileSchedulerILb1ELb0ELb0ELi128EEEEEEEEEvNT_6ParamsE$_ZZN4cute12filter_tupleINS_5tupleIJNS1_IJiiEEENS_1CILi1024EEEEEEZNS_16flatten_to_tupleIS5_EEDaRKT_EUlRKT_E_EEDaS9_OT0_ENKUlDpSC_E_clIJS2_NS1_IJS4_EEEEEEDaSG_)
$_ZN7cutlass13device_kernelIN5flash19enable_sm80_to_sm89INS1_16FlashAttnBwdSm80INS1_25CollectiveMainloopBwdSm80ILi2ELi2EN4cute5tupleIJNS5_1CILi128EEES8_NS7_ILi64EEEEEENS_10bfloat16_tEfNS_4arch4Sm80ELb0ELb1ELb1ELb1ELb0ELb0ELb0ELb0ELi2ELi4ELi4ELi4ELb0EEENS1_24CollectiveEpilogueBwdGQAISA_fSD_Li256ELb1ELb0EEENS1_19SingleTileSchedulerILb1ELb0ELb0ELi128EEEEEEEEEvNT_6ParamsE$_ZZN4cute12filter_tupleINS_5tupleIJNS1_IJiiEEENS_1CILi1024EEEEEEZNS_16flatten_to_tupleIS5_EEDaRKT_EUlRKT_E_EEDaS9_OT0_ENKUlDpSC_E_clIJS2_NS1_IJS4_EEEEEEDaSG_:
[----:B------:R-:W-:-:S06]  /*b400*/  IADD3 R8, R61, -c[0x0][0x20], RZ ;  /* 0x800008003d087a10 */ /* 0x000fcc0007ffe0ff */
[----:B------:R-:W5:Y:S01]  /*b410*/  LDL R8, [R8] ;  /* 0x0000000008087983 */ /* 0x000f620000100800 */
[----:B------:R-:W-:Y:S02]  /*b420*/  IADD3 R3, R1, 0x1680, RZ ;  /* 0x0000168001037810 */ /* 0x000fe40007ffe0ff */
[----:B------:R-:W-:Y:S02]  /*b430*/  IADD3 R2, R61, 0x4, RZ ;  /* 0x000000043d027810 */ /* 0x000fe40007ffe0ff */
[----:B------:R-:W-:Y:S02]  /*b440*/  IADD3 R3, R3, c[0x0][0x20], RZ ;  /* 0x0000080003037a10 */ /* 0x000fe40007ffe0ff */
[----:B------:R-:W-:Y:S02]  /*b450*/  MOV R6, 0xb470 ;  /* 0x0000b47000067802 */ /* 0x000fe40000000f00 */
[----:B-----5:R-:W-:Y:S05]  /*b460*/  CALL.REL.NOINC `($_ZN7cutlass13device_kernelIN5flash19enable_sm80_to_sm89INS1_16FlashAttnBwdSm80INS1_25CollectiveMainloopBwdSm80ILi2ELi2EN4cute5tupleIJNS5_1CILi128EEES8_NS7_ILi64EEEEEENS_10bfloat16_tEfNS_4arch4Sm80ELb0ELb1ELb1ELb1ELb0ELb0ELb0ELb0ELi2ELi4ELi4ELi4ELb0EEENS1_24CollectiveEpilogueBwdGQAISA_fSD_Li256ELb1ELb0EEENS1_19SingleTileSchedulerILb1ELb0ELb0ELi128EEEEEEEEEvNT_6ParamsE$_ZN4cute3eso3ESOILb0ELb0EJiiNS_1CILi1024EEEEEC2ERKiS6_RKS3_) ;  /* 0xffffb58000007944 */ /* 0x020fea0003c3ffff */
[----:B------:R-:W-:-:S04]  /*b470*/  MOV R5, 0x0 ;  /* 0x0000000000057802 */ /* 0x000fc80000000f00 */
[----:B------:R-:W-:Y:S05]  /*b480*/  RET.REL.NODEC R4 `(_ZN7cutlass13device_kernelIN5flash19enable_sm80_to_sm89INS1_16FlashAttnBwdSm80INS1_25CollectiveMainloopBwdSm80ILi2ELi2EN4cute5tupleIJNS5_1CILi128EEES8_NS7_ILi64EEEEEENS_10bfloat16_tEfNS_4arch4Sm80ELb0ELb1ELb1ELb1ELb0ELb0ELb0ELb0ELi2ELi4ELi4ELi4ELb0EEENS1_24CollectiveEpilogueBwdGQAISA_fSD_Li256ELb1ELb0EEENS1_19SingleTileSchedulerILb1ELb0ELb0ELi128EEEEEEEEEvNT_6ParamsE) ;  /* 0xffff4b7004007950 */ /* 0x000fea0003c3ffff */
        .type           $_ZN7cutlass13device_kernelIN5flash19enable_sm80_to_sm89INS1_16FlashAttnBwdSm80INS1_25CollectiveMainloopBwdSm80ILi2ELi2EN4cute5tupleIJNS5_1CILi128EEES8_NS7_ILi64EEEEEENS_10bfloat16_tEfNS_4arch4Sm80ELb0ELb1ELb1ELb1ELb0ELb0ELb0ELb0ELi2ELi4ELi4ELi4ELb0EEENS1_24CollectiveEpilogueBwdGQAISA_fSD_Li256ELb1ELb0EEENS1_19SingleTileSchedulerILb1ELb0ELb0ELi128EEEEEEEEEvNT_6ParamsE$_ZZN4cute12filter_tupleINS_5tupleIJNS1_IJiiEEENS_1CILi8192EEEEEEZNS_16flatten_to_tupleIS5_EEDaRKT_EUlRKT_E_EEDaS9_OT0_ENKUlDpSC_E_clIJS2_NS1_IJS4_EEEEEEDaSG_,@function
        .size           $_ZN7cutlass13device_kernelIN5flash19enable_sm80_to_sm89INS1_16FlashAttnBwdSm80INS1_25CollectiveMainloopBwdSm80ILi2ELi2EN4cute5tupleIJNS5_1CILi128EEES8_NS7_ILi64EEEEEENS_10bfloat16_tEfNS_4arch4Sm80ELb0ELb1ELb1ELb1ELb0ELb0ELb0ELb0ELi2ELi4ELi4ELi4ELb0EEENS1_24CollectiveEpilogueBwdGQAISA_fSD_Li256ELb1ELb0EEENS1_19SingleTileSchedulerILb1ELb0ELb0ELi128EEEEEEEEEvNT_6ParamsE$_ZZN4cute12filter_tupleINS_5tupleIJNS1_IJiiEEENS_1CILi8192EEEEEEZNS_16flatten_to_tupleIS5_EEDaRKT_EUlRKT_E_EEDaS9_OT0_ENKUlDpSC_E_clIJS2_NS1_IJS4_EEEEEEDaSG_,($_ZN7cutlass13device_kernelIN5flash19enable_sm80_to_sm89INS1_16FlashAttnBwdSm80INS1_25CollectiveMainloopBwdSm80ILi2ELi2EN4cute5tupleIJNS5_1CILi128EEES8_NS7_ILi64EEEEEENS_10bfloat16_tEfNS_4arch4Sm80ELb0ELb1ELb1ELb1ELb0ELb0ELb0ELb0ELi2ELi4ELi4ELi4ELb0EEENS1_24CollectiveEpilogueBwdGQAISA_fSD_Li256ELb1ELb0EEENS1_19SingleTileSchedulerILb1ELb0ELb0ELi128EEEEEEEEEvNT_6ParamsE$_ZZN4cute12filter_tupleINS_5tupleIJNS_10UnderscoreES2_NS_1CILi0EEEEEENS1_IJNS1_IJNS3_ILi1EEES4_EEEiNS3_ILi1024EEEEEEZNS_5sliceIS5_S9_EEDaRKT_RKT0_EUlRKT_RKT0_E_EEDaSD_SG_OT1_ENKUlDpSJ_E_clIJNS1_IJS7_EEENS1_IJiEEENS1_IJEEEEEEDaSQ_ - $_ZN7cutlass13device_kernelIN5flash19enable_sm80_to_sm89INS1_16FlashAttnBwdSm80INS1_25CollectiveMainloopBwdSm80ILi2ELi2EN4cute5tupleIJNS5_1CILi128EEES8_NS7_ILi64EEEEEENS_10bfloat16_tEfNS_4arch4Sm80ELb0ELb1ELb1ELb1ELb0ELb0ELb0ELb0ELi2ELi4ELi4ELi4ELb0EEENS1_24CollectiveEpilogueBwdGQAISA_fSD_Li256ELb1ELb0EEENS1_19SingleTileSchedulerILb1ELb0ELb0ELi128EEEEEEEEEvNT_6ParamsE$_ZZN4cute12filter_tupleINS_5tupleIJNS1_IJiiEEENS_1CILi8192EEEEEEZNS_16flatten_to_tupleIS5_EEDaRKT_EUlRKT_E_EEDaS9_OT0_ENKUlDpSC_E_clIJS2_NS1_IJS4_EEEEEEDaSG_)
$_ZN7cutlass13device_kernelIN5flash19enable_sm80_to_sm89INS1_16FlashAttnBwdSm80INS1_25CollectiveMainloopBwdSm80ILi2ELi2EN4cute5tupleIJNS5_1CILi128EEES8_NS7_ILi64EEEEEENS_10bfloat16_tEfNS_4arch4Sm80ELb0ELb1ELb1ELb1ELb0ELb0ELb0ELb0ELi2ELi4ELi4ELi4ELb0EEENS1_24CollectiveEpilogueBwdGQAISA_fSD_Li256ELb1ELb0EEENS1_19SingleTileSchedulerILb1ELb0ELb0ELi128EEEEEEEEEvNT_6ParamsE$_ZZN4cute12filter_tupleINS_5tupleIJNS1_IJiiEEENS_1CILi8192EEEEEEZNS_16flatten_to_tupleIS5_EEDaRKT_EUlRKT_E_EEDaS9_OT0_ENKUlDpSC_E_clIJS2_NS1_IJS4_EEEEEEDaSG_:
[----:B------:R-:W-:-:S06]  /*b490*/  IADD3 R10, R5, -c[0x0][0x20], RZ ;  /* 0x80000800050a7a10 */ /* 0x000fcc0007ffe0ff */
[----:B------:R-:W5:Y:S01]  /*b4a0*/  LDL R10, [R10] ;  /* 0x000000000a0a7983 */ /* 0x000f620000100800 */
[----:B------:R-:W-:Y:S02]  /*b4b0*/  IADD3 R3, R1, 0x1688, RZ ;  /* 0x0000168801037810 */ /* 0x000fe40007ffe0ff */
[----:B------:R-:W-:Y:S02]  /*b4c0*/  IADD3 R2, R5, 0x4, RZ ;  /* 0x0000000405027810 */ /* 0x000fe40007ffe0ff */
[----:B------:R-:W-:Y:S02]  /*b4d0*/  IADD3 R3, R3, c[0x0][0x20], RZ ;  /* 0x0000080003037a10 */ /* 0x000fe40007ffe0ff */
[----:B------:R-:W-:Y:S02]  /*b4e0*/  MOV R8, 0xb500 ;  /* 0x0000b50000087802 */ /* 0x000fe40000000f00 */
[----:B-----5:R-:W-:Y:S05]  /*b4f0*/  CALL.REL.NOINC `($_ZN7cutlass13device_kernelIN5flash19enable_sm80_to_sm89INS1_16FlashAttnBwdSm80INS1_25CollectiveMainloopBwdSm80ILi2ELi2EN4cute5tupleIJNS5_1CILi128EEES8_NS7_ILi64EEEEEENS_10bfloat16_tEfNS_4arch4Sm80ELb0ELb1ELb1ELb1ELb0ELb0ELb0ELb0ELi2ELi4ELi4ELi4ELb0EEENS1_24CollectiveEpilogueBwdGQAISA_fSD_Li256ELb1ELb0EEENS1_19SingleTileSchedulerILb1ELb0ELb0ELi128EEEEEEEEEvNT_6ParamsE$_ZN4cute3eso3ESOILb0ELb0EJiiNS_1CILi8192EEEEEC2ERKiS6_RKS3_) ;  /* 0xffffb66000007944 */ /* 0x020fea0003c3ffff */
[----:B-1----:R1:W5:Y:S01]  /*b500*/  LDL.64 R2, [R1+0x1688] ;  /* 0x0016880001027983 */ /* 0x0023620000100a00 */
[----:B------:R-:W-:Y:S02]  /*b510*/  MOV R8, R6 ;  /* 0x0000000600087202 */ /* 0x000fe40000000f00 */
[----:B------:R-:W-:-:S04]  /*b520*/  MOV R9, 0x0 ;  /* 0x0000000000097802 */ /* 0x000fc80000000f00 */
[----:B------:R-:W-:Y:S05]  /*b530*/  RET.REL.NODEC R8 `(_ZN7cutlass13device_kernelIN5flash19enable_sm80_to_sm89INS1_16FlashAttnBwdSm80INS1_25CollectiveMainloopBwdSm80ILi2ELi2EN4cute5tupleIJNS5_1CILi128EEES8_NS7_ILi64EEEEEENS_10bfloat16_tEfNS_4arch4Sm80ELb0ELb1ELb1ELb1ELb0ELb0ELb0ELb0ELi2ELi4ELi4ELi4ELb0EEENS1_24CollectiveEpilogueBwdGQAISA_fSD_Li256ELb1ELb0EEENS1_19SingleTileSchedulerILb1ELb0ELb0ELi128EEEEEEEEEvNT_6ParamsE) ;  /* 0xffff4ac008007950 */ /* 0x000fea0003c3ffff */
        .type           $_ZN7cutlass13device_kernelIN5flash19enable_sm80_to_sm89INS1_16FlashAttnBwdSm80INS1_25CollectiveMainloopBwdSm80ILi2ELi2EN4cute5tupleIJNS5_1CILi128EEES8_NS7_ILi64EEEEEENS_10bfloat16_tEfNS_4arch4Sm80ELb0ELb1ELb1ELb1ELb0ELb0ELb0ELb0ELi2ELi4ELi4ELi4ELb0EEENS1_24CollectiveEpilogueBwdGQAISA_fSD_Li256ELb1ELb0EEENS1_19SingleTileSchedulerILb1ELb0ELb0ELi128EEEEEEEEEvNT_6ParamsE$_ZZN4cute12filter_tupleINS_5tupleIJNS_10UnderscoreES2_NS_1CILi0EEEEEENS1_IJNS1_IJNS3_ILi1EEES4_EEEiNS3_ILi1024EEEEEEZNS_5sliceIS5_S9_EEDaRKT_RKT0_EUlRKT_RKT0_E_EEDaSD_SG_OT1_ENKUlDpSJ_E_clIJNS1_IJS7_EEENS1_IJiEEENS1_IJEEEEEEDaSQ_,@function
        .size           $_ZN7cutlass13device_kernelIN5flash19enable_sm80_to_sm89INS1_16FlashAttnBwdSm80INS1_25CollectiveMainloopBwdSm80ILi2ELi2EN4cute5tupleIJNS5_1CILi128EEES8_NS7_ILi64EEEEEENS_10bfloat16_tEfNS_4arch4Sm80ELb0ELb1ELb1ELb1ELb0ELb0ELb0ELb0ELi2ELi4ELi4ELi4ELb0EEENS1_24CollectiveEpilogueBwdGQAISA_fSD_Li256ELb1ELb0EEENS1_19SingleTileSchedulerILb1ELb0ELb0ELi128EEEEEEEEEvNT_6ParamsE$_ZZN4cute12filter_tupleINS_5tupleIJNS_10UnderscoreES2_NS_1CILi0EEEEEENS1_IJNS1_IJNS3_ILi1EEES4_EEEiNS3_ILi1024EEEEEEZNS_5sliceIS5_S9_EEDaRKT_RKT0_EUlRKT_RKT0_E_EEDaSD_SG_OT1_ENKUlDpSJ_E_clIJNS1_IJS7_EEENS1_IJiEEENS1_IJEEEEEEDaSQ_,($_ZN7cutlass13device_kernelIN5flash19enable_sm80_to_sm89INS1_16FlashAttnBwdSm80INS1_25CollectiveMainloopBwdSm80ILi2ELi2EN4cute5tupleIJNS5_1CILi128EEES8_NS7_ILi64EEEEEENS_10bfloat16_tEfNS_4arch4Sm80ELb0ELb1ELb1ELb1ELb0ELb0ELb0ELb0ELi2ELi4ELi4ELi4ELb0EEENS1_24CollectiveEpilogueBwdGQAISA_fSD_Li256ELb1ELb0EEENS1_19SingleTileSchedulerILb1ELb0ELb0ELi128EEEEEEEEEvNT_6ParamsE$_ZZN4cute12filter_tupleINS_5tupleIJNS_10UnderscoreES2_S2_iEEENS1_IJNS1_IJNS_1CILi1EEENS4_ILi0EEEEEENS4_ILi4096EEENS1_IJiiEEENS1_IJS6_NS4_ILi8192EEEEEEEEEZNS_5sliceIS3_SC_EEDaRKT_RKT0_EUlRKT_RKT0_E_EEDaSG_SJ_OT1_ENKUlDpSM_E_clIJNS1_IJS7_EEENS1_IJS8_EEENS1_IJS9_EEENS1_IJEEEEEEDaST_ - $_ZN7cutlass13device_kernelIN5flash19enable_sm80_to_sm89INS1_16FlashAttnBwdSm80INS1_25CollectiveMainloopBwdSm80ILi2ELi2EN4cute5tupleIJNS5_1CILi128EEES8_NS7_ILi64EEEEEENS_10bfloat16_tEfNS_4arch4Sm80ELb0ELb1ELb1ELb1ELb0ELb0ELb0ELb0ELi2ELi4ELi4ELi4ELb0EEENS1_24CollectiveEpilogueBwdGQAISA_fSD_Li256ELb1ELb0EEENS1_19SingleTileSchedulerILb1ELb0ELb0ELi128EEEEEEEEEvNT_6ParamsE$_ZZN4cute12filter_tupleINS_5tupleIJNS_10UnderscoreES2_NS_1CILi0EEEEEENS1_IJNS1_IJNS3_ILi1EEES4_EEEiNS3_ILi1024EEEEEEZNS_5sliceIS5_S9_EEDaRKT_RKT0_EUlRKT_RKT0_E_EEDaSD_SG_OT1_ENKUlDpSJ_E_clIJNS1_IJS7_EEENS1_IJiEEENS1_IJEEEEEEDaSQ_)
$_ZN7cutlass13device_kernelIN5flash19enable_sm80_to_sm89INS1_16FlashAttnBwdSm80INS1_25CollectiveMainloopBwdSm80ILi2ELi2EN4cute5tupleIJNS5_1CILi128EEES8_NS7_ILi64EEEEEENS_10bfloat16_tEfNS_4arch4Sm80ELb0ELb1ELb1ELb1ELb0ELb0ELb0ELb0ELi2ELi4ELi4ELi4ELb0EEENS1_24CollectiveEpilogueBwdGQAISA_fSD_Li256ELb1ELb0EEENS1_19SingleTileSchedulerILb1ELb0ELb0ELi128EEEEEEEEEvNT_6ParamsE$_ZZN4cute12filter_tupleINS_5tupleIJNS_10UnderscoreES2_NS_1CILi0EEEEEENS1_IJNS1_IJNS3_ILi1EEES4_EEEiNS3_ILi1024EEEEEEZNS_5sliceIS5_S9_EEDaRKT_RKT0_EUlRKT_RKT0_E_EEDaSD_SG_OT1_ENKUlDpSJ_E_clIJNS1_IJS7_EEENS1_IJiEEENS1_IJEEEEEEDaSQ_:
[----:B------:R-:W-:Y:S02]  /*b540*/  IADD3 R2, R1, 0x1680, RZ ;  /* 0x0000168001027810 */ /* 0x000fe40007ffe0ff */
[----:B------:R-:W-:Y:S02]  /*b550*/  MOV R6, 0xb580 ;  /* 0x0000b58000067802 */ /* 0x000fe40000000f00 */
[----:B------:R-:W-:Y:S02]  /*b560*/  IADD3 R2, R2, c[0x0][0x20], RZ ;  /* 0x0000080002027a10 */ /* 0x000fe40007ffe0ff */
[----:B------:R-:W-:Y:S05]  /*b570*/  CALL.REL.NOINC `($_ZN7cutlass13device_kernelIN5flash19enable_sm80_to_sm89INS1_16FlashAttnBwdSm80INS1_25CollectiveMainloopBwdSm80ILi2ELi2EN4cute5tupleIJNS5_1CILi128EEES8_NS7_ILi64EEEEEENS_10bfloat16_tEfNS_4arch4Sm80ELb0ELb1ELb1ELb1ELb0ELb0ELb0ELb0ELi2ELi4ELi4ELi4ELb0EEENS1_24CollectiveEpilogueBwdGQAISA_fSD_Li256ELb1ELb0EEENS1_19SingleTileSchedulerILb1ELb0ELb0ELi128EEEEEEEEEvNT_6ParamsE$_ZN4cute3eso3ESOILb1ELb0EJNS_5tupleIJNS_1CILi1EEENS3_ILi0EEEEEEiEEC2ERKS6_RKi) ;  /* 0xffffd15000007944 */ /* 0x000fea0003c3ffff */
[----:B-1----:R1:W5:Y:S01]  /*b580*/  LDL R3, [R1+0x1680] ;  /* 0x0016800001037983 */ /* 0x0023620000100800 */
[----:B------:R-:W-:-:S04]  /*b590*/  MOV R5, 0x0 ;  /* 0x0000000000057802 */ /* 0x000fc80000000f00 */
[----:B------:R-:W-:Y:S05]  /*b5a0*/  RET.REL.NODEC R4 `(_ZN7cutlass13device_kernelIN5flash19enable_sm80_to_sm89INS1_16FlashAttnBwdSm80INS1_25CollectiveMainloopBwdSm80ILi2ELi2EN4cute5tupleIJNS5_1CILi128EEES8_NS7_ILi64EEEEEENS_10bfloat16_tEfNS_4arch4Sm80ELb0ELb1ELb1ELb1ELb0ELb0ELb0ELb0ELi2ELi4ELi4ELi4ELb0EEENS1_24CollectiveEpilogueBwdGQAISA_fSD_Li256ELb1ELb0EEENS1_19SingleTileSchedulerILb1ELb0ELb0ELi128EEEEEEEEEvNT_6ParamsE) ;  /* 0xffff4a5004007950 */ /* 0x000fea0003c3ffff */
        .type           $_ZN7cutlass13device_kernelIN5flash19enable_sm80_to_sm89INS1_16FlashAttnBwdSm80INS1_25CollectiveMainloopBwdSm80ILi2ELi2EN4cute5tupleIJNS5_1CILi128EEES8_NS7_ILi64EEEEEENS_10bfloat16_tEfNS_4arch4Sm80ELb0ELb1ELb1ELb1ELb0ELb0ELb0ELb0ELi2ELi4ELi4ELi4ELb0EEENS1_24CollectiveEpilogueBwdGQAISA_fSD_Li256ELb1ELb0EEENS1_19SingleTileSchedulerILb1ELb0ELb0ELi128EEEEEEEEEvNT_6ParamsE$_ZZN4cute12filter_tupleINS_5tupleIJNS_10UnderscoreES2_S2_iEEENS1_IJNS1_IJNS_1CILi1EEENS4_ILi0EEEEEENS4_ILi4096EEENS1_IJiiEEENS1_IJS6_NS4_ILi8192EEEEEEEEEZNS_5sliceIS3_SC_EEDaRKT_RKT0_EUlRKT_RKT0_E_EEDaSG_SJ_OT1_ENKUlDpSM_E_clIJNS1_IJS7_EEENS1_IJS8_EEENS1_IJS9_EEENS1_IJEEEEEEDaST_,@function
        .size           $_ZN7cutlass13device_kernelIN5flash19enable_sm80_to_sm89INS1_16FlashAttnBwdSm80INS1_25CollectiveMainloopBwdSm80ILi2ELi2EN4cute5tupleIJNS5_1CILi128EEES8_NS7_ILi64EEEEEENS_10bfloat16_tEfNS_4arch4Sm80ELb0ELb1ELb1ELb1ELb0ELb0ELb0ELb0ELi2ELi4ELi4ELi4ELb0EEENS1_24CollectiveEpilogueBwdGQAISA_fSD_Li256ELb1ELb0EEENS1_19SingleTileSchedulerILb1ELb0ELb0ELi128EEEEEEEEEvNT_6ParamsE$_ZZN4cute12filter_tupleINS_5tupleIJNS_10UnderscoreES2_S2_iEEENS1_IJNS1_IJNS_1CILi1EEENS4_ILi0EEEEEENS4_ILi4096EEENS1_IJiiEEENS1_IJS6_NS4_ILi8192EEEEEEEEEZNS_5sliceIS3_SC_EEDaRKT_RKT0_EUlRKT_RKT0_E_EEDaSG_SJ_OT1_ENKUlDpSM_E_clIJNS1_IJS7_EEENS1_IJS8_EEENS1_IJS9_EEENS1_IJEEEEEEDaST_,($_ZN7cutlass13device_kernelIN5flash19enable_sm80_to_sm89INS1_16FlashAttnBwdSm80INS1_25CollectiveMainloopBwdSm80ILi2ELi2EN4cute5tupleIJNS5_1CILi128EEES8_NS7_ILi64EEEEEENS_10bfloat16_tEfNS_4arch4Sm80ELb0ELb1ELb1ELb1ELb0ELb0ELb0ELb0ELi2ELi4ELi4ELi4ELb0EEENS1_24CollectiveEpilogueBwdGQAISA_fSD_Li256ELb1ELb0EEENS1_19SingleTileSchedulerILb1ELb0ELb0ELi128EEEEEEEEEvNT_6ParamsE$_ZZN4cute12filter_tupleINS_5tupleIJNS_10UnderscoreES2_S2_iEEENS1_IJNS1_IJNS_1CILi1EEENS4_ILi0EEEEEEiNS4_ILi1024EEENS4_ILi8192EEEEEEZNS_5sliceIS3_SA_EEDaRKT_RKT0_EUlRKT_RKT0_E_EEDaSE_SH_OT1_ENKUlDpSK_E_clIJNS1_IJS7_EEENS1_IJiEEENS1_IJS8_EEENS1_IJEEEEEEDaSR_ - $_ZN7cutlass13device_kernelIN5flash19enable_sm80_to_sm89INS1_16FlashAttnBwdSm80INS1_25CollectiveMainloopBwdSm80ILi2ELi2EN4cute5tupleIJNS5_1CILi128EEES8_NS7_ILi64EEEEEENS_10bfloat16_tEfNS_4arch4Sm80ELb0ELb1ELb1ELb1ELb0ELb0ELb0ELb0ELi2ELi4ELi4ELi4ELb0EEENS1_24CollectiveEpilogueBwdGQAISA_fSD_Li256ELb1ELb0EEENS1_19SingleTileSchedulerILb1ELb0ELb0ELi128EEEEEEEEEvNT_6ParamsE$_ZZN4cute12filter_tupleINS_5tupleIJNS_10UnderscoreES2_S2_iEEENS1_IJNS1_IJNS_1CILi1EEENS4_ILi0EEEEEENS4_ILi4096EEENS1_IJiiEEENS1_IJS6_NS4_ILi8192EEEEEEEEEZNS_5sliceIS3_SC_EEDaRKT_RKT0_EUlRKT_RKT0_E_EEDaSG_SJ_OT1_ENKUlDpSM_E_clIJNS1_IJS7_EEENS1_IJS8_EEENS1_IJS9_EEENS1_IJEEEEEEDaST_)
$_ZN7cutlass13device_kernelIN5flash19enable_sm80_to_sm89INS1_16FlashAttnBwdSm80INS1_25CollectiveMainloopBwdSm80ILi2ELi2EN4cute5tupleIJNS5_1CILi128EEES8_NS7_ILi64EEEEEENS_10bfloat16_tEfNS_4arch4Sm80ELb0ELb1ELb1ELb1ELb0ELb0ELb0ELb0ELi2ELi4ELi4ELi4ELb0EEENS1_24CollectiveEpilogueBwdGQAISA_fSD_Li256ELb1ELb0EEENS1_19SingleTileSchedulerILb1ELb0ELb0ELi128EEEEEEEEEvNT_6ParamsE$_ZZN4cute12filter_tupleINS_5tupleIJNS_10UnderscoreES2_S2_iEEENS1_IJNS1_IJNS_1CILi1EEENS4_ILi0EEEEEENS4_ILi4096EEENS1_IJiiEEENS1_IJS6_NS4_ILi8192EEEEEEEEEZNS_5sliceIS3_SC_EEDaRKT_RKT0_EUlRKT_RKT0_E_EEDaSG_SJ_OT1_ENKUlDpSM_E_clIJNS1_IJS7_EEENS1_IJS8_EEENS1_IJS9_EEENS1_IJEEEEEEDaST_:
[----:B------:R-:W-:-:S05]  /*b5b0*/  IADD3 R8, R5, -c[0x0][0x20], RZ ;  /* 0x8000080005087a10 */ /* 0x000fca0007ffe0ff */
[----:B------:R1:W5:Y:S04]  /*b5c0*/  LDL R5, [R8] ;  /* 0x0000000008057983 */ /* 0x0003680000100800 */
[----:B------:R1:W5:Y:S01]  /*b5d0*/  LDL R3, [R8+0x4] ;  /* 0x0000040008037983 */ /* 0x0003620000100800 */
[----:B------:R-:W-:Y:S02]  /*b5e0*/  IADD3 R2, R1, 0x1380, RZ ;  /* 0x0000138001027810 */ /* 0x000fe40007ffe0ff */
[----:B------:R-:W-:Y:S02]  /*b5f0*/  MOV R6, 0xb620 ;  /* 0x0000b62000067802 */ /* 0x000fe40000000f00 */
[----:B------:R-:W-:Y:S02]  /*b600*/  IADD3 R2, R2, c[0x0][0x20], RZ ;  /* 0x0000080002027a10 */ /* 0x000fe40007ffe0ff */
[----:B-1---5:R-:W-:Y:S05]  /*b610*/  CALL.REL.NOINC `($_ZN7cutlass13device_kernelIN5flash19enable_sm80_to_sm89INS1_16FlashAttnBwdSm80INS1_25CollectiveMainloopBwdSm80ILi2ELi2EN4cute5tupleIJNS5_1CILi128EEES8_NS7_ILi64EEEEEENS_10bfloat16_tEfNS_4arch4Sm80ELb0ELb1ELb1ELb1ELb0ELb0ELb0ELb0ELi2ELi4ELi4ELi4ELb0EEENS1_24CollectiveEpilogueBwdGQAISA_fSD_Li256ELb1ELb0EEENS1_19SingleTileSchedulerILb1ELb0ELb0ELi128EEEEEEEEEvNT_6ParamsE$_ZN4cute3eso3ESOILb1ELb0EJNS_5tupleIJNS_1CILi1EEENS3_ILi0EEEEEENS3_ILi4096EEENS2_IJiiEEEEEC2ERKS6_RKS7_RKS8_) ;  /* 0xffffd05000007944 */ /* 0x022fea0003c3ffff */
[----:B-1----:R1:W5:Y:S01]  /*b620*/  LDL.64 R2, [R1+0x1380] ;  /* 0x0013800001027983 */ /* 0x0023620000100a00 */
[----:B------:R-:W-:-:S04]  /*b630*/  MOV R5, 0x0 ;  /* 0x0000000000057802 */ /* 0x000fc80000000f00 */
[----:B------:R-:W-:Y:S05]  /*b640*/  RET.REL.NODEC R4 `(_ZN7cutlass13device_kernelIN5flash19enable_sm80_to_sm89INS1_16FlashAttnBwdSm80INS1_25CollectiveMainloopBwdSm80ILi2ELi2EN4cute5tupleIJNS5_1CILi128EEES8_NS7_ILi64EEEEEENS_10bfloat16_tEfNS_4arch4Sm80ELb0ELb1ELb1ELb1ELb0ELb0ELb0ELb0ELi2ELi4ELi4ELi4ELb0EEENS1_24CollectiveEpilogueBwdGQAISA_fSD_Li256ELb1ELb0EEENS1_19SingleTileSchedulerILb1ELb0ELb0ELi128EEEEEEEEEvNT_6ParamsE) ;  /* 0xffff49b004007950 */ /* 0x000fea0003c3ffff */
        .type           $_ZN7cutlass13device_kernelIN5flash19enable_sm80_to_sm89INS1_16FlashAttnBwdSm80INS1_25CollectiveMainloopBwdSm80ILi2ELi2EN4cute5tupleIJNS5_1CILi128EEES8_NS7_ILi64EEEEEENS_10bfloat16_tEfNS_4arch4Sm80ELb0ELb1ELb1ELb1ELb0ELb0ELb0ELb0ELi2ELi4ELi4ELi4ELb0EEENS1_24CollectiveEpilogueBwdGQAISA_fSD_Li256ELb1ELb0EEENS1_19SingleTileSchedulerILb1ELb0ELb0ELi128EEEEEEEEEvNT_6ParamsE$_ZZN4cute12filter_tupleINS_5tupleIJNS_10UnderscoreES2_S2_iEEENS1_IJNS1_IJNS_1CILi1EEENS4_ILi0EEEEEEiNS4_ILi1024EEENS4_ILi8192EEEEEEZNS_5sliceIS3_SA_EEDaRKT_RKT0_EUlRKT_RKT0_E_EEDaSE_SH_OT1_ENKUlDpSK_E_clIJNS1_IJS7_EEENS1_IJiEEENS1_IJS8_EEENS1_IJEEEEEEDaSR_,@function
        .size           $_ZN7cutlass13device_kernelIN5flash19enable_sm80_to_sm89INS1_16FlashAttnBwdSm80INS1_25CollectiveMainloopBwdSm80ILi2ELi2EN4cute5tupleIJNS5_1CILi128EEES8_NS7_ILi64EEEEEENS_10bfloat16_tEfNS_4arch4Sm80ELb0ELb1ELb1ELb1ELb0ELb0ELb0ELb0ELi2ELi4ELi4ELi4ELb0EEENS1_24CollectiveEpilogueBwdGQAISA_fSD_Li256ELb1ELb0EEENS1_19SingleTileSchedulerILb1ELb0ELb0ELi128EEEEEEEEEvNT_6ParamsE$_ZZN4cute12filter_tupleINS_5tupleIJNS_10UnderscoreES2_S2_iEEENS1_IJNS1_IJNS_1CILi1EEENS4_ILi0EEEEEEiNS4_ILi1024EEENS4_ILi8192EEEEEEZNS_5sliceIS3_SA_EEDaRKT_RKT0_EUlRKT_RKT0_E_EEDaSE_SH_OT1_ENKUlDpSK_E_clIJNS1_IJS7_EEENS1_IJiEEENS1_IJS8_EEENS1_IJEEEEEEDaSR_,($_ZN7cutlass13device_kernelIN5flash19enable_sm80_to_sm89INS1_16FlashAttnBwdSm80INS1_25CollectiveMainloopBwdSm80ILi2ELi2EN4cute5tupleIJNS5_1CILi128EEES8_NS7_ILi64EEEEEENS_10bfloat16_tEfNS_4arch4Sm80ELb0ELb1ELb1ELb1ELb0ELb0ELb0ELb0ELi2ELi4ELi4ELi4ELb0EEENS1_24CollectiveEpilogueBwdGQAISA_fSD_Li256ELb1ELb0EEENS1_19SingleTileSchedulerILb1ELb0ELb0ELi128EEEEEEEEEvNT_6ParamsE$_ZZN4cute12filter_tupleINS_5tupleIJNS_10UnderscoreES2_S2_iEEENS1_IJNS1_IJNS_1CILi1EEENS4_ILi0EEEEEElS6_lEEEZNS_5sliceIS3_S8_EEDaRKT_RKT0_EUlRKT_RKT0_E_EEDaSC_SF_OT1_ENKUlDpSI_E_clIJNS1_IJS7_EEENS1_IJlEEENS1_IJS6_EEENS1_IJEEEEEEDaSP_ - $_ZN7cutlass13device_kernelIN5flash19enable_sm80_to_sm89INS1_16FlashAttnBwdSm80INS1_25CollectiveMainloopBwdSm80ILi2ELi2EN4cute5tupleIJNS5_1CILi128EEES8_NS7_ILi64EEEEEENS_10bfloat16_tEfNS_4arch4Sm80ELb0ELb1ELb1ELb1ELb0ELb0ELb0ELb0ELi2ELi4ELi4ELi4ELb0EEENS1_24CollectiveEpilogueBwdGQAISA_fSD_Li256ELb1ELb0EEENS1_19SingleTileSchedulerILb1ELb0ELb0ELi128EEEEEEEEEvNT_6ParamsE$_ZZN4cute12filter_tupleINS_5tupleIJNS_10UnderscoreES2_S2_iEEENS1_IJNS1_IJNS_1CILi1EEENS4_ILi0EEEEEEiNS4_ILi1024EEENS4_ILi8192EEEEEEZNS_5sliceIS3_SA_EEDaRKT_RKT0_EUlRKT_RKT0_E_EEDaSE_SH_OT1_ENKUlDpSK_E_clIJNS1_IJS7_EEENS1_IJiEEENS1_IJS8_EEENS1_IJEEEEEEDaSR_)
$_ZN7cutlass13device_kernelIN5flash19enable_sm80_to_sm89INS1_16FlashAttnBwdSm80INS1_25CollectiveMainloopBwdSm80ILi2ELi2EN4cute5tupleIJNS5_1CILi128EEES8_NS7_ILi64EEEEEENS_10bfloat16_tEfNS_4arch4Sm80ELb0ELb1ELb1ELb1ELb0ELb0ELb0ELb0ELi2ELi4ELi4ELi4ELb0EEENS1_24CollectiveEpilogueBwdGQAISA_fSD_Li256ELb1ELb0EEENS1_19SingleTileSchedulerILb1ELb0ELb0ELi128EEEEEEEEEvNT_6ParamsE$_ZZN4cute12filter_tupleINS_5tupleIJNS_10UnderscoreES2_S2_iEEENS1_IJNS1_IJNS_1CILi1EEENS4_ILi0EEEEEEiNS4_ILi1024EEENS4_ILi8192EEEEEEZNS_5sliceIS3_SA_EEDaRKT_RKT0_EUlRKT_RKT0_E_EEDaSE_SH_OT1_ENKUlDpSK_E_clIJNS1_IJS7_EEENS1_IJiEEENS1_IJS8_EEENS1_IJEEEEEEDaSR_:
[----:B------:R-:W-:Y:S02]  /*b650*/  IADD3 R2, R1, 0x1380, RZ ;  /* 0x0000138001027810 */ /* 0x000fe40007ffe0ff */
[----:B------:R-:W-:Y:S02]  /*b660*/  MOV R8, 0xb690 ;  /* 0x0000b69000087802 */ /* 0x000fe40000000f00 */
[----:B------:R-:W-:Y:S02]  /*b670*/  IADD3 R2, R2, c[0x0][0x20], RZ ;  /* 0x0000080002027a10 */ /* 0x000fe40007ffe0ff */
[----:B------:R-:W-:Y:S05]  /*b680*/  CALL.REL.NOINC `($_ZN7cutlass13device_kernelIN5flash19enable_sm80_to_sm89INS1_16FlashAttnBwdSm80INS1_25CollectiveMainloopBwdSm80ILi2ELi2EN4cute5tupleIJNS5_1CILi128EEES8_NS7_ILi64EEEEEENS_10bfloat16_tEfNS_4arch4Sm80ELb0ELb1ELb1ELb1ELb0ELb0ELb0ELb0ELi2ELi4ELi4ELi4ELb0EEENS1_24CollectiveEpilogueBwdGQAISA_fSD_Li256ELb1ELb0EEENS1_19SingleTileSchedulerILb1ELb0ELb0ELi128EEEEEEEEEvNT_6ParamsE$_ZN4cute3eso3ESOILb1ELb0EJNS_5tupleIJNS_1CILi1EEENS3_ILi0EEEEEEiNS3_ILi1024EEEEEC2ERKS6_RKiRKS7_) ;  /* 0xffffd08000007944 */ /* 0x000fea0003c3ffff */
[----:B-1----:R1:W5:Y:S01]  /*b690*/  LDL R3, [R1+0x1380] ;  /* 0x0013800001037983 */ /* 0x0023620000100800 */
[----:B------:R-:W-:Y:S02]  /*b6a0*/  MOV R8, R4 ;  /* 0x0000000400087202 */ /* 0x000fe40000000f00 */
[----:B------:R-:W-:-:S04]  /*b6b0*/  MOV R9, 0x0 ;  /* 0x0000000000097802 */ /* 0x000fc80000000f00 */
[----:B------:R-:W-:Y:S05]  /*b6c0*/  RET.REL.NODEC R8 `(_ZN7cutlass13device_kernelIN5flash19enable_sm80_to_sm89INS1_16FlashAttnBwdSm80INS1_25CollectiveMainloopBwdSm80ILi2ELi2EN4cute5tupleIJNS5_1CILi128EEES8_NS7_ILi64EEEEEENS_10bfloat16_tEfNS_4arch4Sm80ELb0ELb1ELb1ELb1ELb0ELb0ELb0ELb0ELi2ELi4ELi4ELi4ELb0EEENS1_24CollectiveEpilogueBwdGQAISA_fSD_Li256ELb1ELb0EEENS1_19SingleTileSchedulerILb1ELb0ELb0ELi128EEEEEEEEEvNT_6ParamsE) ;  /* 0xffff493008007950 */ /* 0x000fea0003c3ffff */
        .type           $_ZN7cutlass13device_kernelIN5flash19enable_sm80_to_sm89INS1_16FlashAttnBwdSm80INS1_25CollectiveMainloopBwdSm80ILi2ELi2EN4cute5tupleIJNS5_1CILi128EEES8_NS7_ILi64EEEEEENS_10bfloat16_tEfNS_4arch4Sm80ELb0ELb1ELb1ELb1ELb0ELb0ELb0ELb0ELi2ELi4ELi4ELi4ELb0EEENS1_24CollectiveEpilogueBwdGQAISA_fSD_Li256ELb1ELb0EEENS1_19SingleTileSchedulerILb1ELb0ELb0ELi128EEEEEEEEEvNT_6ParamsE$_ZZN4cute12filter_tupleINS_5tupleIJNS_10UnderscoreES2_S2_iEEENS1_IJNS1_IJNS_1CILi1EEENS4_ILi0EEEEEElS6_lEEEZNS_5sliceIS3_S8_EEDaRKT_RKT0_EUlRKT_RKT0_E_EEDaSC_SF_OT1_ENKUlDpSI_E_clIJNS1_IJS7_EEENS1_IJlEEENS1_IJS6_EEENS1_IJEEEEEEDaSP_,@function
        .size           $_ZN7cutlass13device_kernelIN5flash19enable_sm80_to_sm89INS1_16FlashAttnBwdSm80INS1_25CollectiveMainloopBwdSm80ILi2ELi2EN4cute5tupleIJNS5_1CILi128EEES8_NS7_ILi64EEEEEENS_10bfloat16_tEfNS_4arch4Sm80ELb0ELb1ELb1ELb1ELb0ELb0ELb0ELb0ELi2ELi4ELi4ELi4ELb0EEENS1_24CollectiveEpilogueBwdGQAISA_fSD_Li256ELb1ELb0EEENS1_19SingleTileSchedulerILb1ELb0ELb0ELi128EEEEEEEEEvNT_6ParamsE$_ZZN4cute12filter_tupleINS_5tupleIJNS_10UnderscoreES2_S2_iEEENS1_IJNS1_IJNS_1CILi1EEENS4_ILi0EEEEEElS6_lEEEZNS_5sliceIS3_S8_EEDaRKT_RKT0_EUlRKT_RKT0_E_EEDaSC_SF_OT1_ENKUlDpSI_E_clIJNS1_IJS7_EEENS1_IJlEEENS1_IJS6_EEENS1_IJEEEEEEDaSP_,($_ZN7cutlass13device_kernelIN5flash19enable_sm80_to_sm89INS1_16FlashAttnBwdSm80INS1_25CollectiveMainloopBwdSm80ILi2ELi2EN4cute5tupleIJNS5_1CILi128EEES8_NS7_ILi64EEEEEENS_10bfloat16_tEfNS_4arch4Sm80ELb0ELb1ELb1ELb1ELb0ELb0ELb0ELb0ELi2ELi4ELi4ELi4ELb0EEENS1_24CollectiveEpilogueBwdGQAISA_fSD_Li256ELb1ELb0EEENS1_19SingleTileSchedulerILb1ELb0ELb0ELi128EEEEEEEEEvNT_6ParamsE$_ZZN4cute12filter_tupleINS_5tupleIJNS_10UnderscoreES2_iEEENS1_IJNS1_IJNS_1CILi1EEENS4_ILi0EEEEEEiNS4_ILi1024EEEEEEZNS_5sliceIS3_S9_EEDaRKT_RKT0_EUlRKT_RKT0_E_EEDaSD_SG_OT1_ENKUlDpSJ_E_clIJNS1_IJS7_EEENS1_IJiEEENS1_IJEEEEEEDaSQ_ - $_ZN7cutlass13device_kernelIN5flash19enable_sm80_to_sm89INS1_16FlashAttnBwdSm80INS1_25CollectiveMainloopBwdSm80ILi2ELi2EN4cute5tupleIJNS5_1CILi128EEES8_NS7_ILi64EEEEEENS_10bfloat16_tEfNS_4arch4Sm80ELb0ELb1ELb1ELb1ELb0ELb0ELb0ELb0ELi2ELi4ELi4ELi4ELb0EEENS1_24CollectiveEpilogueBwdGQAISA_fSD_Li256ELb1ELb0EEENS1_19SingleTileSchedulerILb1ELb0ELb0ELi128EEEEEEEEEvNT_6ParamsE$_ZZN4cute12filter_tupleINS_5tupleIJNS_10UnderscoreES2_S2_iEEENS1_IJNS1_IJNS_1CILi1EEENS4_ILi0EEEEEElS6_lEEEZNS_5sliceIS3_S8_EEDaRKT_RKT0_EUlRKT_RKT0_E_EEDaSC_SF_OT1_ENKUlDpSI_E_clIJNS1_IJS7_EEENS1_IJlEEENS1_IJS6_EEENS1_IJEEEEEEDaSP_)
$_ZN7cutlass13device_kernelIN5flash19enable_sm80_to_sm89INS1_16FlashAttnBwdSm80INS1_25CollectiveMainloopBwdSm80ILi2ELi2EN4cute5tupleIJNS5_1CILi128EEES8_NS7_ILi64EEEEEENS_10bfloat16_tEfNS_4arch4Sm80ELb0ELb1ELb1ELb1ELb0ELb0ELb0ELb0ELi2ELi4ELi4ELi4ELb0EEENS1_24CollectiveEpilogueBwdGQAISA_fSD_Li256ELb1ELb0EEENS1_19SingleTileSchedulerILb1ELb0ELb0ELi128EEEEEEEEEvNT_6ParamsE$_ZZN4cute12filter_tupleINS_5tupleIJNS_10UnderscoreES2_S2_iEEENS1_IJNS1_IJNS_1CILi1EEENS4_ILi0EEEEEElS6_lEEEZNS_5sliceIS3_S8_EEDaRKT_RKT0_EUlRKT_RKT0_E_EEDaSC_SF_OT1_ENKUlDpSI_E_clIJNS1_IJS7_EEENS1_IJlEEENS1_IJS6_EEENS1_IJEEEEEEDaSP_:
[----:B------:R-:W-:Y:S02]  /*b6d0*/  IADD3 R3, R1, 0x16a8, RZ ;  /* 0x000016a801037810 */ /* 0x000fe40007ffe0ff */
[----:B------:R-:W-:Y:S02]  /*b6e0*/  MOV R6, 0xb710 ;  /* 0x0000b71000067802 */ /* 0x000fe40000000f00 */
[----:B------:R-:W-:Y:S02]  /*b6f0*/  IADD3 R3, R3, c[0x0][0x20], RZ ;  /* 0x0000080003037a10 */ /* 0x000fe40007ffe0ff */
[----:B------:R-:W-:Y:S05]  /*b700*/  CALL.REL.NOINC `($_ZN7cutlass13device_kernelIN5flash19enable_sm80_to_sm89INS1_16FlashAttnBwdSm80INS1_25CollectiveMainloopBwdSm80ILi2ELi2EN4cute5tupleIJNS5_1CILi128EEES8_NS7_ILi64EEEEEENS_10bfloat16_tEfNS_4arch4Sm80ELb0ELb1ELb1ELb1ELb0ELb0ELb0ELb0ELi2ELi4ELi4ELi4ELb0EEENS1_24CollectiveEpilogueBwdGQAISA_fSD_Li256ELb1ELb0EEENS1_19SingleTileSchedulerILb1ELb0ELb0ELi128EEEEEEEEEvNT_6ParamsE$_ZN4cute3eso3ESOILb1ELb0EJNS_5tupleIJNS_1CILi1EEENS3_ILi0EEEEEElS5_EEC2ERKS6_RKlRKS5_) ;  /* 0xffffd04000007944 */ /* 0x000fea0003c3ffff */
[----:B-1----:R1:W5:Y:S01]  /*b710*/  LDL.64 R2, [R1+0x16a8] ;  /* 0x0016a80001027983 */ /* 0x0023620000100a00 */
[----:B------:R-:W-:-:S04]  /*b720*/  MOV R5, 0x0 ;  /* 0x0000000000057802 */ /* 0x000fc80000000f00 */
[----:B------:R-:W-:Y:S05]  /*b730*/  RET.REL.NODEC R4 `(_ZN7cutlass13device_kernelIN5flash19enable_sm80_to_sm89INS1_16FlashAttnBwdSm80INS1_25CollectiveMainloopBwdSm80ILi2ELi2EN4cute5tupleIJNS5_1CILi128EEES8_NS7_ILi64EEEEEENS_10bfloat16_tEfNS_4arch4Sm80ELb0ELb1ELb1ELb1ELb0ELb0ELb0ELb0ELi2ELi4ELi4ELi4ELb0EEENS1_24CollectiveEpilogueBwdGQAISA_fSD_Li256ELb1ELb0EEENS1_19SingleTileSchedulerILb1ELb0ELb0ELi128EEEEEEEEEvNT_6ParamsE) ;  /* 0xffff48c004007950 */ /* 0x000fea0003c3ffff */
        .type           $_ZN7cutlass13device_kernelIN5flash19enable_sm80_to_sm89INS1_16FlashAttnBwdSm80INS1_25CollectiveMainloopBwdSm80ILi2ELi2EN4cute5tupleIJNS5_1CILi128EEES8_NS7_ILi64EEEEEENS_10bfloat16_tEfNS_4arch4Sm80ELb0ELb1ELb1ELb1ELb0ELb0ELb0ELb0ELi2ELi4ELi4ELi4ELb0EEENS1_24CollectiveEpilogueBwdGQAISA_fSD_Li256ELb1ELb0EEENS1_19SingleTileSchedulerILb1ELb0ELb0ELi128EEEEEEEEEvNT_6ParamsE$_ZZN4cute12filter_tupleINS_5tupleIJNS_10UnderscoreES2_iEEENS1_IJNS1_IJNS_1CILi1EEENS4_ILi0EEEEEEiNS4_ILi1024EEEEEEZNS_5sliceIS3_S9_EEDaRKT_RKT0_EUlRKT_RKT0_E_EEDaSD_SG_OT1_ENKUlDpSJ_E_clIJNS1_IJS7_EEENS1_IJiEEENS1_IJEEEEEEDaSQ_,@function
        .size           $_ZN7cutlass13device_kernelIN5flash19enable_sm80_to_sm89INS1_16FlashAttnBwdSm80INS1_25CollectiveMainloopBwdSm80ILi2ELi2EN4cute5tupleIJNS5_1CILi128EEES8_NS7_ILi64EEEEEENS_10bfloat16_tEfNS_4arch4Sm80ELb0ELb1ELb1ELb1ELb0ELb0ELb0ELb0ELi2ELi4ELi4ELi4ELb0EEENS1_24CollectiveEpilogueBwdGQAISA_fSD_Li256ELb1ELb0EEENS1_19SingleTileSchedulerILb1ELb0ELb0ELi128EEEEEEEEEvNT_6ParamsE$_ZZN4cute12filter_tupleINS_5tupleIJNS_10UnderscoreES2_iEEENS1_IJNS1_IJNS_1CILi1EEENS4_ILi0EEEEEEiNS4_ILi1024EEEEEEZNS_5sliceIS3_S9_EEDaRKT_RKT0_EUlRKT_RKT0_E_EEDaSD_SG_OT1_ENKUlDpSJ_E_clIJNS1_IJS7_EEENS1_IJiEEENS1_IJEEEEEEDaSQ_,($_ZN7cutlass13device_kernelIN5flash19enable_sm80_to_sm89INS1_16FlashAttnBwdSm80INS1_25CollectiveMainloopBwdSm80ILi2ELi2EN4cute5tupleIJNS5_1CILi128EEES8_NS7_ILi64EEEEEENS_10bfloat16_tEfNS_4arch4Sm80ELb0ELb1ELb1ELb1ELb0ELb0ELb0ELb0ELi2ELi4ELi4ELi4ELb0EEENS1_24CollectiveEpilogueBwdGQAISA_fSD_Li256ELb1ELb0EEENS1_19SingleTileSchedulerILb1ELb0ELb0ELi128EEEEEEEEEvNT_6ParamsE$_ZZN4cute12filter_tupleINS_5tupleIJNS_1CILi0EEENS1_IJNS2_ILi1EEENS2_ILi512EEEiEEEEEEZNS_16flatten_to_tupleIS7_EEDaRKT_EUlRKT_E_EEDaSB_OT0_ENKUlDpSE_E_clIJNS1_IJS3_EEES6_EEEDaSI_ - $_ZN7cutlass13device_kernelIN5flash19enable_sm80_to_sm89INS1_16FlashAttnBwdSm80INS1_25CollectiveMainloopBwdSm80ILi2ELi2EN4cute5tupleIJNS5_1CILi128EEES8_NS7_ILi64EEEEEENS_10bfloat16_tEfNS_4arch4Sm80ELb0ELb1ELb1ELb1ELb0ELb0ELb0ELb0ELi2ELi4ELi4ELi4ELb0EEENS1_24CollectiveEpilogueBwdGQAISA_fSD_Li256ELb1ELb0EEENS1_19SingleTileSchedulerILb1ELb0ELb0ELi128EEEEEEEEEvNT_6ParamsE$_ZZN4cute12filter_tupleINS_5tupleIJNS_10UnderscoreES2_iEEENS1_IJNS1_IJNS_1CILi1EEENS4_ILi0EEEEEEiNS4_ILi1024EEEEEEZNS_5sliceIS3_S9_EEDaRKT_RKT0_EUlRKT_RKT0_E_EEDaSD_SG_OT1_ENKUlDpSJ_E_clIJNS1_IJS7_EEENS1_IJiEEENS1_IJEEEEEEDaSQ_)
$_ZN7cutlass13device_kernelIN5flash19enable_sm80_to_sm89INS1_16FlashAttnBwdSm80INS1_25CollectiveMainloopBwdSm80ILi2ELi2EN4cute5tupleIJNS5_1CILi128EEES8_NS7_ILi64EEEEEENS_10bfloat16_tEfNS_4arch4Sm80ELb0ELb1ELb1ELb1ELb0ELb0ELb0ELb0ELi2ELi4ELi4ELi4ELb0EEENS1_24CollectiveEpilogueBwdGQAISA_fSD_Li256ELb1ELb0EEENS1_19SingleTileSchedulerILb1ELb0ELb0ELi128EEEEEEEEEvNT_6ParamsE$_ZZN4cute12filter_tupleINS_5tupleIJNS_10UnderscoreES2_iEEENS1_IJNS1_IJNS_1CILi1EEENS4_ILi0EEEEEEiNS4_ILi1024EEEEEEZNS_5sliceIS3_S9_EEDaRKT_RKT0_EUlRKT_RKT0_E_EEDaSD_SG_OT1_ENKUlDpSJ_E_clIJNS1_IJS7_EEENS1_IJiEEENS1_IJEEEEEEDaSQ_:
[----:B------:R-:W-:Y:S02]  /*b740*/  IADD3 R2, R1, 0x1680, RZ ;  /* 0x0000168001027810 */ /* 0x000fe40007ffe0ff */
[----:B------:R-:W-:Y:S02]  /*b750*/  MOV R6, 0xb780 ;  /* 0x0000b78000067802 */ /* 0x000fe40000000f00 */
[----:B------:R-:W-:Y:S02]  /*b760*/  IADD3 R2, R2, c[0x0][0x20], RZ ;  /* 0x0000080002027a10 */ /* 0x000fe40007ffe0ff */
[----:B------:R-:W-:Y:S05]  /*b770*/  CALL.REL.NOINC `($_ZN7cutlass13device_kernelIN5flash19enable_sm80_to_sm89INS1_16FlashAttnBwdSm80INS1_25CollectiveMainloopBwdSm80ILi2ELi2EN4cute5tupleIJNS5_1CILi128EEES8_NS7_ILi64EEEEEENS_10bfloat16_tEfNS_4arch4Sm80ELb0ELb1ELb1ELb1ELb0ELb0ELb0ELb0ELi2ELi4ELi4ELi4ELb0EEENS1_24CollectiveEpilogueBwdGQAISA_fSD_Li256ELb1ELb0EEENS1_19SingleTileSchedulerILb1ELb0ELb0ELi128EEEEEEEEEvNT_6ParamsE$_ZN4cute3eso3ESOILb1ELb0EJNS_5tupleIJNS_1CILi1EEENS3_ILi0EEEEEEiEEC2ERKS6_RKi) ;  /* 0xffffcf5000007944 */ /* 0x000fea0003c3ffff */
[----:B-1----:R1:W5:Y:S01]  /*b780*/  LDL R3, [R1+0x1680] ;  /* 0x0016800001037983 */ /* 0x0023620000100800 */
[----:B------:R-:W-:Y:S02]  /*b790*/  MOV R6, R4 ;  /* 0x0000000400067202 */ /* 0x000fe40000000f00 */
[----:B------:R-:W-:-:S04]  /*b7a0*/  MOV R7, 0x0 ;  /* 0x0000000000077802 */ /* 0x000fc80000000f00 */
[----:B------:R-:W-:Y:S05]  /*b7b0*/  RET.REL.NODEC R6 `(_ZN7cutlass13device_kernelIN5flash19enable_sm80_to_sm89INS1_16FlashAttnBwdSm80INS1_25CollectiveMainloopBwdSm80ILi2ELi2EN4cute5tupleIJNS5_1CILi128EEES8_NS7_ILi64EEEEEENS_10bfloat16_tEfNS_4arch4Sm80ELb0ELb1ELb1ELb1ELb0ELb0ELb0ELb0ELi2ELi4ELi4ELi4ELb0EEENS1_24CollectiveEpilogueBwdGQAISA_fSD_Li256ELb1ELb0EEENS1_19SingleTileSchedulerILb1ELb0ELb0ELi128EEEEEEEEEvNT_6ParamsE) ;  /* 0xffff484006007950 */ /* 0x000fea0003c3ffff */
        .type           $_ZN7cutlass13device_kernelIN5flash19enable_sm80_to_sm89INS1_16FlashAttnBwdSm80INS1_25CollectiveMainloopBwdSm80ILi2ELi2EN4cute5tupleIJNS5_1CILi128EEES8_NS7_ILi64EEEEEENS_10bfloat16_tEfNS_4arch4Sm80ELb0ELb1ELb1ELb1ELb0ELb0ELb0ELb0ELi2ELi4ELi4ELi4ELb0EEENS1_24CollectiveEpilogueBwdGQAISA_fSD_Li256ELb1ELb0EEENS1_19SingleTileSchedulerILb1ELb0ELb0ELi128EEEEEEEEEvNT_6ParamsE$_ZZN4cute12filter_tupleINS_5tupleIJNS_1CILi0EEENS1_IJNS2_ILi1EEENS2_ILi512EEEiEEEEEEZNS_16flatten_to_tupleIS7_EEDaRKT_EUlRKT_E_EEDaSB_OT0_ENKUlDpSE_E_clIJNS1_IJS3_EEES6_EEEDaSI_,@function
        .size           $_ZN7cutlass13device_kernelIN5flash19enable_sm80_to_sm89INS1_16FlashAttnBwdSm80INS1_25CollectiveMainloopBwdSm80ILi2ELi2EN4cute5tupleIJNS5_1CILi128EEES8_NS7_ILi64EEEEEENS_10bfloat16_tEfNS_4arch4Sm80ELb0ELb1ELb1ELb1ELb0ELb0ELb0ELb0ELi2ELi4ELi4ELi4ELb0EEENS1_24CollectiveEpilogueBwdGQAISA_fSD_Li256ELb1ELb0EEENS1_19SingleTileSchedulerILb1ELb0ELb0ELi128EEEEEEEEEvNT_6ParamsE$_ZZN4cute12filter_tupleINS_5tupleIJNS_1CILi0EEENS1_IJNS2_ILi1EEENS2_ILi512EEEiEEEEEEZNS_16flatten_to_tupleIS7_EEDaRKT_EUlRKT_E_EEDaSB_OT0_ENKUlDpSE_E_clIJNS1_IJS3_EEES6_EEEDaSI_,($_ZN7cutlass13device_kernelIN5flash19enable_sm80_to_sm89INS1_16FlashAttnBwdSm80INS1_25CollectiveMainloopBwdSm80ILi2ELi2EN4cute5tupleIJNS5_1CILi128EEES8_NS7_ILi64EEEEEENS_10bfloat16_tEfNS_4arch4Sm80ELb0ELb1ELb1ELb1ELb0ELb0ELb0ELb0ELi2ELi4ELi4ELi4ELb0EEENS1_24CollectiveEpilogueBwdGQAISA_fSD_Li256ELb1ELb0EEENS1_19SingleTileSchedulerILb1ELb0ELb0ELi128EEEEEEEEEvNT_6ParamsE$_ZZN4cute12filter_tupleINS_5tupleIJNS_1CILi0EEENS_10UnderscoreEEEENS1_IJNS1_IJS3_S3_EEEiEEEZNS_6detail10lift_sliceIS5_S7_EEDaRKT_RKT0_EUlRKT_RKT0_E_EEDaSC_SF_OT1_ENKUlDpSI_E_clIJNS1_IJEEENS1_IJiEEEEEEDaSP_ - $_ZN7cutlass13device_kernelIN5flash19enable_sm80_to_sm89INS1_16FlashAttnBwdSm80INS1_25CollectiveMainloopBwdSm80ILi2ELi2EN4cute5tupleIJNS5_1CILi128EEES8_NS7_ILi64EEEEEENS_10bfloat16_tEfNS_4arch4Sm80ELb0ELb1ELb1ELb1ELb0ELb0ELb0ELb0ELi2ELi4ELi4ELi4ELb0EEENS1_24CollectiveEpilogueBwdGQAISA_fSD_Li256ELb1ELb0EEENS1_19SingleTileSchedulerILb1ELb0ELb0ELi128EEEEEEEEEvNT_6ParamsE$_ZZN4cute12filter_tupleINS_5tupleIJNS_1CILi0EEENS1_IJNS2_ILi1EEENS2_ILi512EEEiEEEEEEZNS_16flatten_to_tupleIS7_EEDaRKT_EUlRKT_E_EEDaSB_OT0_ENKUlDpSE_E_clIJNS1_IJS3_EEES6_EEEDaSI_)
$_ZN7cutlass13device_kernelIN5flash19enable_sm80_to_sm89INS1_16FlashAttnBwdSm80INS1_25CollectiveMainloopBwdSm80ILi2ELi2EN4cute5tupleIJNS5_1CILi128EEES8_NS7_ILi64EEEEEENS_10bfloat16_tEfNS_4arch4Sm80ELb0ELb1ELb1ELb1ELb0ELb0ELb0ELb0ELi2ELi4ELi4ELi4ELb0EEENS1_24CollectiveEpilogueBwdGQAISA_fSD_Li256ELb1ELb0EEENS1_19SingleTileSchedulerILb1ELb0ELb0ELi128EEEEEEEEEvNT_6ParamsE$_ZZN4cute12filter_tupleINS_5tupleIJNS_1CILi0EEENS1_IJNS2_ILi1EEENS2_ILi512EEEiEEEEEEZNS_16flatten_to_tupleIS7_EEDaRKT_EUlRKT_E_EEDaSB_OT0_ENKUlDpSE_E_clIJNS1_IJS3_EEES6_EEEDaSI_:
[----:B------:R-:W-:Y:S02]  /*b7c0*/  IADD3 R2, R1, 0x1380, RZ ;  /* 0x0000138001027810 */ /* 0x000fe40007ffe0ff */
[----:B------:R-:W-:Y:S02]  /*b7d0*/  MOV R8, 0xb800 ;  /* 0x0000b80000087802 */ /* 0x000fe40000000f00 */
[----:B------:R-:W-:Y:S02]  /*b7e0*/  IADD3 R2, R2, c[0x0][0x20], RZ ;  /* 0x0000080002027a10 */ /* 0x000fe40007ffe0ff */
[----:B------:R-:W-:Y:S05]  /*b7f0*/  CALL.REL.NOINC `($_ZN7cutlass13device_kernelIN5flash19enable_sm80_to_sm89INS1_16FlashAttnBwdSm80INS1_25CollectiveMainloopBwdSm80ILi2ELi2EN4cute5tupleIJNS5_1CILi128EEES8_NS7_ILi64EEEEEENS_10bfloat16_tEfNS_4arch4Sm80ELb0ELb1ELb1ELb1ELb0ELb0ELb0ELb0ELi2ELi4ELi4ELi4ELb0EEENS1_24CollectiveEpilogueBwdGQAISA_fSD_Li256ELb1ELb0EEENS1_19SingleTileSchedulerILb1ELb0ELb0ELi128EEEEEEEEEvNT_6ParamsE$_ZN4cute3eso3ESOILb1ELb0EJNS_1CILi0EEENS2_ILi1EEENS2_ILi512EEEiEEC2ERKS3_RKS4_RKS5_RKi) ;  /* 0xffffbeb000007944 */ /* 0x000fea0003c3ffff */
[----:B-1----:R1:W5:Y:S01]  /*b800*/  LDL R2, [R1+0x1380] ;  /* 0x0013800001027983 */ /* 0x0023620000100800 */
[----:B------:R-:W-:-:S04]  /*b810*/  MOV R11, 0x0 ;  /* 0x00000000000b7802 */ /* 0x000fc80000000f00 */
[----:B------:R-:W-:Y:S05]  /*b820*/  RET.REL.NODEC R10 `(_ZN7cutlass13device_kernelIN5flash19enable_sm80_to_sm89INS1_16FlashAttnBwdSm80INS1_25CollectiveMainloopBwdSm80ILi2ELi2EN4cute5tupleIJNS5_1CILi128EEES8_NS7_ILi64EEEEEENS_10bfloat16_tEfNS_4arch4Sm80ELb0ELb1ELb1ELb1ELb0ELb0ELb0ELb0ELi2ELi4ELi4ELi4ELb0EEENS1_24CollectiveEpilogueBwdGQAISA_fSD_Li256ELb1ELb0EEENS1_19SingleTileSchedulerILb1ELb0ELb0ELi128EEEEEEEEEvNT_6ParamsE) ;  /* 0xffff47d00a007950 */ /* 0x000fea0003c3ffff */
        .type           $_ZN7cutlass13device_kernelIN5flash19enable_sm80_to_sm89INS1_16FlashAttnBwdSm80INS1_25CollectiveMainloopBwdSm80ILi2ELi2EN4cute5tupleIJNS5_1CILi128EEES8_NS7_ILi64EEEEEENS_10bfloat16_tEfNS_4arch4Sm80ELb0ELb1ELb1ELb1ELb0ELb0ELb0ELb0ELi2ELi4ELi4ELi4ELb0EEENS1_24CollectiveEpilogueBwdGQAISA_fSD_Li256ELb1ELb0EEENS1_19SingleTileSchedulerILb1ELb0ELb0ELi128EEEEEEEEEvNT_6ParamsE$_ZZN4cute12filter_tupleINS_5tupleIJNS_1CILi0EEENS_10UnderscoreEEEENS1_IJNS1_IJS3_S3_EEEiEEEZNS_6detail10lift_sliceIS5_S7_EEDaRKT_RKT0_EUlRKT_RKT0_E_EEDaSC_SF_OT1_ENKUlDpSI_E_clIJNS1_IJEEENS1_IJiEEEEEEDaSP_,@function
        .size           $_ZN7cutlass13device_kernelIN5flash19enable_sm80_to_sm89INS1_16FlashAttnBwdSm80INS1_25CollectiveMainloopBwdSm80ILi2ELi2EN4cute5tupleIJNS5_1CILi128EEES8_NS7_ILi64EEEEEENS_10bfloat16_tEfNS_4arch4Sm80ELb0ELb1ELb1ELb1ELb0ELb0ELb0ELb0ELi2ELi4ELi4ELi4ELb0EEENS1_24CollectiveEpilogueBwdGQAISA_fSD_Li256ELb1ELb0EEENS1_19SingleTileSchedulerILb1ELb0ELb0ELi128EEEEEEEEEvNT_6ParamsE$_ZZN4cute12filter_tupleINS_5tupleIJNS_1CILi0EEENS_10UnderscoreEEEENS1_IJNS1_IJS3_S3_EEEiEEEZNS_6detail10lift_sliceIS5_S7_EEDaRKT_RKT0_EUlRKT_RKT0_E_EEDaSC_SF_OT1_ENKUlDpSI_E_clIJNS1_IJEEENS1_IJiEEEEEEDaSP_,($_ZN7cutlass13device_kernelIN5flash19enable_sm80_to_sm89INS1_16FlashAttnBwdSm80INS1_25CollectiveMainloopBwdSm80ILi2ELi2EN4cute5tupleIJNS5_1CILi128EEES8_NS7_ILi64EEEEEENS_10bfloat16_tEfNS_4arch4Sm80ELb0ELb1ELb1ELb1ELb0ELb0ELb0ELb0ELi2ELi4ELi4ELi4ELb0EEENS1_24CollectiveEpilogueBwdGQAISA_fSD_Li256ELb1ELb0EEENS1_19SingleTileSchedulerILb1ELb0ELb0ELi128EEEEEEEEEvNT_6ParamsE$_ZZN4cute12filter_tupleINS_5tupleIJNS_1CILi1024EEENS1_IJiiEEEEEEZNS_16flatten_to_tupleIS5_EEDaRKT_EUlRKT_E_EEDaS9_OT0_ENKUlDpSC_E_clIJNS1_IJS3_EEES4_EEEDaSG_ - $_ZN7cutlass13device_kernelIN5flash19enable_sm80_to_sm89INS1_16FlashAttnBwdSm80INS1_25CollectiveMainloopBwdSm80ILi2ELi2EN4cute5tupleIJNS5_1CILi128EEES8_NS7_ILi64EEEEEENS_10bfloat16_tEfNS_4arch4Sm80ELb0ELb1ELb1ELb1ELb0ELb0ELb0ELb0ELi2ELi4ELi4ELi4ELb0EEENS1_24CollectiveEpilogueBwdGQAISA_fSD_Li256ELb1ELb0EEENS1_19SingleTileSchedulerILb1ELb0ELb0ELi128EEEEEEEEEvNT_6ParamsE$_ZZN4cute12filter_tupleINS_5tupleIJNS_1CILi0EEENS_10UnderscoreEEEENS1_IJNS1_IJS3_S3_EEEiEEEZNS_6detail10lift_sliceIS5_S7_EEDaRKT_RKT0_EUlRKT_RKT0_E_EEDaSC_SF_OT1_ENKUlDpSI_E_clIJNS1_IJEEENS1_IJiEEEEEEDaSP_)
$_ZN7cutlass13device_kernelIN5flash19enable_sm80_to_sm89INS1_16FlashAttnBwdSm80INS1_25CollectiveMainloopBwdSm80ILi2ELi2EN4cute5tupleIJNS5_1CILi128EEES8_NS7_ILi64EEEEEENS_10bfloat16_tEfNS_4arch4Sm80ELb0ELb1ELb1ELb1ELb0ELb0ELb0ELb0ELi2ELi4ELi4ELi4ELb0EEENS1_24CollectiveEpilogueBwdGQAISA_fSD_Li256ELb1ELb0EEENS1_19SingleTileSchedulerILb1ELb0ELb0ELi128EEEEEEEEEvNT_6ParamsE$_ZZN4cute12filter_tupleINS_5tupleIJNS_1CILi0EEENS_10UnderscoreEEEENS1_IJNS1_IJS3_S3_EEEiEEEZNS_6detail10lift_sliceIS5_S7_EEDaRKT_RKT0_EUlRKT_RKT0_E_EEDaSC_SF_OT1_ENKUlDpSI_E_clIJNS1_IJEEENS1_IJiEEEEEEDaSP_:
[----:B------:R-:W-:Y:S02]  /*b830*/  IADD3 R2, R1, 0x1680, RZ ;  /* 0x0000168001027810 */ /* 0x000fe40007ffe0ff */
[----:B------:R-:W-:Y:S02]  /*b840*/  MOV R8, 0xb870 ;  /* 0x0000b87000087802 */ /* 0x000fe40000000f00 */
[----:B------:R-:W-:Y:S02]  /*b850*/  IADD3 R2, R2, c[0x0][0x20], RZ ;  /* 0x0000080002027a10 */ /* 0x000fe40007ffe0ff */
[----:B------:R-:W-:Y:S05]  /*b860*/  CALL.REL.NOINC `($_ZN7cutlass13device_kernelIN5flash19enable_sm80_to_sm89INS1_16FlashAttnBwdSm80INS1_25CollectiveMainloopBwdSm80ILi2ELi2EN4cute5tupleIJNS5_1CILi128EEES8_NS7_ILi64EEEEEENS_10bfloat16_tEfNS_4arch4Sm80ELb0ELb1ELb1ELb1ELb0ELb0ELb0ELb0ELi2ELi4ELi4ELi4ELb0EEENS1_24CollectiveEpilogueBwdGQAISA_fSD_Li256ELb1ELb0EEENS1_19SingleTileSchedulerILb1ELb0ELb0ELi128EEEEEEEEEvNT_6ParamsE$_ZN4cute3eso3ESOILb0ELb1EJiEEC2ERKi) ;  /* 0xffffb84000007944 */ /* 0x000fea0003c3ffff */
[----:B-1----:R1:W5:Y:S01]  /*b870*/  LDL R2, [R1+0x1680] ;  /* 0x0016800001027983 */ /* 0x0023620000100800 */
[----:B------:R-:W-:-:S04]  /*b880*/  MOV R11, 0x0 ;  /* 0x00000000000b7802 */ /* 0x000fc80000000f00 */
[----:B------:R-:W-:Y:S05]  /*b890*/  RET.REL.NODEC R10 `(_ZN7cutlass13device_kernelIN5flash19enable_sm80_to_sm89INS1_16FlashAttnBwdSm80INS1_25CollectiveMainloopBwdSm80ILi2ELi2EN4cute5tupleIJNS5_1CILi128EEES8_NS7_ILi64EEEEEENS_10bfloat16_tEfNS_4arch4Sm80ELb0ELb1ELb1ELb1ELb0ELb0ELb0ELb0ELi2ELi4ELi4ELi4ELb0EEENS1_24CollectiveEpilogueBwdGQAISA_fSD_Li256ELb1ELb0EEENS1_19SingleTileSchedulerILb1ELb0ELb0ELi128EEEEEEEEEvNT_6ParamsE) ;  /* 0xffff47600a007950 */ /* 0x000fea0003c3ffff */
        .type           $_ZN7cutlass13device_kernelIN5flash19enable_sm80_to_sm89INS1_16FlashAttnBwdSm80INS1_25CollectiveMainloopBwdSm80ILi2ELi2EN4cute5tupleIJNS5_1CILi128EEES8_NS7_ILi64EEEEEENS_10bfloat16_tEfNS_4arch4Sm80ELb0ELb1ELb1ELb1ELb0ELb0ELb0ELb0ELi2ELi4ELi4ELi4ELb0EEENS1_24CollectiveEpilogueBwdGQAISA_fSD_Li256ELb1ELb0EEENS1_19SingleTileSchedulerILb1ELb0ELb0ELi128EEEEEEEEEvNT_6ParamsE$_ZZN4cute12filter_tupleINS_5tupleIJNS_1CILi1024EEENS1_IJiiEEEEEEZNS_16flatten_to_tupleIS5_EEDaRKT_EUlRKT_E_EEDaS9_OT0_ENKUlDpSC_E_clIJNS1_IJS3_EEES4_EEEDaSG_,@function
        .size           $_ZN7cutlass13device_kernelIN5flash19enable_sm80_to_sm89INS1_16FlashAttnBwdSm80INS1_25CollectiveMainloopBwdSm80ILi2ELi2EN4cute5tupleIJNS5_1CILi128EEES8_NS7_ILi64EEEEEENS_10bfloat16_tEfNS_4arch4Sm80ELb0ELb1ELb1ELb1ELb0ELb0ELb0ELb0ELi2ELi4ELi4ELi4ELb0EEENS1_24CollectiveEpilogueBwdGQAISA_fSD_Li256ELb1ELb0EEENS1_19SingleTileSchedulerILb1ELb0ELb0ELi128EEEEEEEEEvNT_6ParamsE$_ZZN4cute12filter_tupleINS_5tupleIJNS_1CILi1024EEENS1_IJiiEEEEEEZNS_16flatten_to_tupleIS5_EEDaRKT_EUlRKT_E_EEDaS9_OT0_ENKUlDpSC_E_clIJNS1_IJS3_EEES4_EEEDaSG_,($_ZN7cutlass13device_kernelIN5flash19enable_sm80_to_sm89INS1_16FlashAttnBwdSm80INS1_25CollectiveMainloopBwdSm80ILi2ELi2EN4cute5tupleIJNS5_1CILi128EEES8_NS7_ILi64EEEEEENS_10bfloat16_tEfNS_4arch4Sm80ELb0ELb1ELb1ELb1ELb0ELb0ELb0ELb0ELi2ELi4ELi4ELi4ELb0EEENS1_24CollectiveEpilogueBwdGQAISA_fSD_Li256ELb1ELb0EEENS1_19SingleTileSchedulerILb1ELb0ELb0ELi128EEEEEEEEEvNT_6ParamsE$_ZZN4cute12filter_tupleINS_5tupleIJNS_1CILi1EEENS1_IJNS2_ILi8EEEiiEEENS2_ILi64EEENS1_IJiNS2_ILi144EEENS2_ILi288EEEEEENS2_ILi512EEEEEEZNS_7flattenISB_EEDaRKT_EUlRKT_E_EEDaSF_OT0_ENKUlDpSI_E_clIJNS1_IJS3_EEES5_NS1_IJS6_EEES9_NS1_IJSA_EEEEEEDaSM_ - $_ZN7cutlass13device_kernelIN5flash19enable_sm80_to_sm89INS1_16FlashAttnBwdSm80INS1_25CollectiveMainloopBwdSm80ILi2ELi2EN4cute5tupleIJNS5_1CILi128EEES8_NS7_ILi64EEEEEENS_10bfloat16_tEfNS_4arch4Sm80ELb0ELb1ELb1ELb1ELb0ELb0ELb0ELb0ELi2ELi4ELi4ELi4ELb0EEENS1_24CollectiveEpilogueBwdGQAISA_fSD_Li256ELb1ELb0EEENS1_19SingleTileSchedulerILb1ELb0ELb0ELi128EEEEEEEEEvNT_6ParamsE$_ZZN4cute12filter_tupleINS_5tupleIJNS_1CILi1024EEENS1_IJiiEEEEEEZNS_16flatten_to_tupleIS5_EEDaRKT_EUlRKT_E_EEDaS9_OT0_ENKUlDpSC_E_clIJNS1_IJS3_EEES4_EEEDaSG_)
$_ZN7cutlass13device_kernelIN5flash19enable_sm80_to_sm89INS1_16FlashAttnBwdSm80INS1_25CollectiveMainloopBwdSm80ILi2ELi2EN4cute5tupleIJNS5_1CILi128EEES8_NS7_ILi64EEEEEENS_10bfloat16_tEfNS_4arch4Sm80ELb0ELb1ELb1ELb1ELb0ELb0ELb0ELb0ELi2ELi4ELi4ELi4ELb0EEENS1_24CollectiveEpilogueBwdGQAISA_fSD_Li256ELb1ELb0EEENS1_19SingleTileSchedulerILb1ELb0ELb0ELi128EEEEEEEEEvNT_6ParamsE$_ZZN4cute12filter_tupleINS_5tupleIJNS_1CILi1024EEENS1_IJiiEEEEEEZNS_16flatten_to_tupleIS5_EEDaRKT_EUlRKT_E_EEDaS9_OT0_ENKUlDpSC_E_clIJNS1_IJS3_EEES4_EEEDaSG_:
[----:B------:R-:W-:-:S06]  /*b8a0*/  IADD3 R8, R5, -c[0x0][0x20], RZ ;  /* 0x8000080005087a10 */ /* 0x000fcc0007ffe0ff */
[----:B------:R-:W5:Y:S01]  /*b8b0*/  LDL R8, [R8] ;  /* 0x0000000008087983 */ /* 0x000f620000100800 */
[----:B------:R-:W-:Y:S02]  /*b8c0*/  IADD3 R3, R1, 0x1380, RZ ;  /* 0x0000138001037810 */ /* 0x000fe40007ffe0ff */
[----:B------:R-:W-:Y:S02]  /*b8d0*/  IADD3 R2, R5, 0x4, RZ ;  /* 0x0000000405027810 */ /* 0x000fe40007ffe0ff */
[----:B------:R-:W-:Y:S02]  /*b8e0*/  IADD3 R3, R3, c[0x0][0x20], RZ ;  /* 0x0000080003037a10 */ /* 0x000fe40007ffe0ff */
[----:B------:R-:W-:Y:S02]  /*b8f0*/  MOV R6, 0xb910 ;  /* 0x0000b91000067802 */ /* 0x000fe40000000f00 */
[----:B-----5:R-:W-:Y:S05]  /*b900*/  CALL.REL.NOINC `($_ZN7cutlass13device_kernelIN5flash19enable_sm80_to_sm89INS1_16FlashAttnBwdSm80INS1_25CollectiveMainloopBwdSm80ILi2ELi2EN4cute5tupleIJNS5_1CILi128EEES8_NS7_ILi64EEEEEENS_10bfloat16_tEfNS_4arch4Sm80ELb0ELb1ELb1ELb1ELb0ELb0ELb0ELb0ELi2ELi4ELi4ELi4ELb0EEENS1_24CollectiveEpilogueBwdGQAISA_fSD_Li256ELb1ELb0EEENS1_19SingleTileSchedulerILb1ELb0ELb0ELi128EEEEEEEEEvNT_6ParamsE$_ZN4cute3eso3ESOILb1ELb0EJNS_1CILi1024EEEiiEEC2ERKS3_RKiS8_) ;  /* 0xffffbf6000007944 */ /* 0x020fea0003c3ffff */
[----:B------:R-:W-:-:S04]  /*b910*/  MOV R5, 0x0 ;  /* 0x0000000000057802 */ /* 0x000fc80000000f00 */
[----:B------:R-:W-:Y:S05]  /*b920*/  RET.REL.NODEC R4 `(_ZN7cutlass13device_kernelIN5flash19enable_sm80_to_sm89INS1_16FlashAttnBwdSm80INS1_25CollectiveMainloopBwdSm80ILi2ELi2EN4cute5tupleIJNS5_1CILi128EEES8_NS7_ILi64EEEEEENS_10bfloat16_tEfNS_4arch4Sm80ELb0ELb1ELb1ELb1ELb0ELb0ELb0ELb0ELi2ELi4ELi4ELi4ELb0EEENS1_24CollectiveEpilogueBwdGQAISA_fSD_Li256ELb1ELb0EEENS1_19SingleTileSchedulerILb1ELb0ELb0ELi128EEEEEEEEEvNT_6ParamsE) ;  /* 0xffff46d004007950 */ /* 0x000fea0003c3ffff */
        .type           $_ZN7cutlass13device_kernelIN5flash19enable_sm80_to_sm89INS1_16FlashAttnBwdSm80INS1_25CollectiveMainloopBwdSm80ILi2ELi2EN4cute5tupleIJNS5_1CILi128EEES8_NS7_ILi64EEEEEENS_10bfloat16_tEfNS_4arch4Sm80ELb0ELb1ELb1ELb1ELb0ELb0ELb0ELb0ELi2ELi4ELi4ELi4ELb0EEENS1_24CollectiveEpilogueBwdGQAISA_fSD_Li256ELb1ELb0EEENS1_19SingleTileSchedulerILb1ELb0ELb0ELi128EEEEEEEEEvNT_6ParamsE$_ZZN4cute12filter_tupleINS_5tupleIJNS_1CILi1EEENS1_IJNS2_ILi8EEEiiEEENS2_ILi64EEENS1_IJiNS2_ILi144EEENS2_ILi288EEEEEENS2_ILi512EEEEEEZNS_7flattenISB_EEDaRKT_EUlRKT_E_EEDaSF_OT0_ENKUlDpSI_E_clIJNS1_IJS3_EEES5_NS1_IJS6_EEES9_NS1_IJSA_EEEEEEDaSM_,@function
        .size           $_ZN7cutlass13device_kernelIN5flash19enable_sm80_to_sm89INS1_16FlashAttnBwdSm80INS1_25CollectiveMainloopBwdSm80ILi2ELi2EN4cute5tupleIJNS5_1CILi128EEES8_NS7_ILi64EEEEEENS_10bfloat16_tEfNS_4arch4Sm80ELb0ELb1ELb1ELb1ELb0ELb0ELb0ELb0ELi2ELi4ELi4ELi4ELb0EEENS1_24CollectiveEpilogueBwdGQAISA_fSD_Li256ELb1ELb0EEENS1_19SingleTileSchedulerILb1ELb0ELb0ELi128EEEEEEEEEvNT_6ParamsE$_ZZN4cute12filter_tupleINS_5tupleIJNS_1CILi1EEENS1_IJNS2_ILi8EEEiiEEENS2_ILi64EEENS1_IJiNS2_ILi144EEENS2_ILi288EEEEEENS2_ILi512EEEEEEZNS_7flattenISB_EEDaRKT_EUlRKT_E_EEDaSF_OT0_ENKUlDpSI_E_clIJNS1_IJS3_EEES5_NS1_IJS6_EEES9_NS1_IJSA_EEEEEEDaSM_,($_ZN7cutlass13device_kernelIN5flash19enable_sm80_to_sm89INS1_16FlashAttnBwdSm80INS1_25CollectiveMainloopBwdSm80ILi2ELi2EN4cute5tupleIJNS5_1CILi128EEES8_NS7_ILi64EEEEEENS_10bfloat16_tEfNS_4arch4Sm80ELb0ELb1ELb1ELb1ELb0ELb0ELb0ELb0ELi2ELi4ELi4ELi4ELb0EEENS1_24CollectiveEpilogueBwdGQAISA_fSD_Li256ELb1ELb0EEENS1_19SingleTileSchedulerILb1ELb0ELb0ELi128EEEEEEEEEvNT_6ParamsE$_ZZN4cute12filter_tupleINS_5tupleIJNS_1CILi1EEENS1_IJiiiEEENS2_ILi64EEENS1_IJNS2_ILi72EEENS2_ILi144EEENS2_ILi288EEEEEENS2_ILi512EEEEEEZNS_7flattenISB_EEDaRKT_EUlRKT_E_EEDaSF_OT0_ENKUlDpSI_E_clIJNS1_IJS3_EEES4_NS1_IJS5_EEES9_NS1_IJSA_EEEEEEDaSM_ - $_ZN7cutlass13device_kernelIN5flash19enable_sm80_to_sm89INS1_16FlashAttnBwdSm80INS1_25CollectiveMainloopBwdSm80ILi2ELi2EN4cute5tupleIJNS5_1CILi128EEES8_NS7_ILi64EEEEEENS_10bfloat16_tEfNS_4arch4Sm80ELb0ELb1ELb1ELb1ELb0ELb0ELb0ELb0ELi2ELi4ELi4ELi4ELb0EEENS1_24CollectiveEpilogueBwdGQAISA_fSD_Li256ELb1ELb0EEENS1_19SingleTileSchedulerILb1ELb0ELb0ELi128EEEEEEEEEvNT_6ParamsE$_ZZN4cute12filter_tupleINS_5tupleIJNS_1CILi1EEENS1_IJNS2_ILi8EEEiiEEENS2_ILi64EEENS1_IJiNS2_ILi144EEENS2_ILi288EEEEEENS2_ILi512EEEEEEZNS_7flattenISB_EEDaRKT_EUlRKT_E_EEDaSF_OT0_ENKUlDpSI_E_clIJNS1_IJS3_EEES5_NS1_IJS6_EEES9_NS1_IJSA_EEEEEEDaSM_)
$_ZN7cutlass13device_kernelIN5flash19enable_sm80_to_sm89INS1_16FlashAttnBwdSm80INS1_25CollectiveMainloopBwdSm80ILi2ELi2EN4cute5tupleIJNS5_1CILi128EEES8_NS7_ILi64EEEEEENS_10bfloat16_tEfNS_4arch4Sm80ELb0ELb1ELb1ELb1ELb0ELb0ELb0ELb0ELi2ELi4ELi4ELi4ELb0EEENS1_24CollectiveEpilogueBwdGQAISA_fSD_Li256ELb1ELb0EEENS1_19SingleTileSchedulerILb1ELb0ELb0ELi128EEEEEEEEEvNT_6ParamsE$_ZZN4cute12filter_tupleINS_5tupleIJNS_1CILi1EEENS1_IJNS2_ILi8EEEiiEEENS2_ILi64EEENS1_IJiNS2_ILi144EEENS2_ILi288EEEEEENS2_ILi512EEEEEEZNS_7flattenISB_EEDaRKT_EUlRKT_E_EEDaSF_OT0_ENKUlDpSI_E_clIJNS1_IJS3_EEES5_NS1_IJS6_EEES9_NS1_IJSA_EEEEEEDaSM_:
[----:B------:R-:W-:-:S06]  /*b930*/  IADD3 R8, R61, -c[0x0][0x20], RZ ;  /* 0x800008003d087a10 */ /* 0x000fcc0007ffe0ff */
[----:B------:R-:W5:Y:S01]  /*b940*/  LDL R8, [R8] ;  /* 0x0000000008087983 */ /* 0x000f620000100800 */
[----:B------:R-:W-:Y:S02]  /*b950*/  IADD3 R3, R1, 0x1680, RZ ;  /* 0x0000168001037810 */ /* 0x000fe40007ffe0ff */
[----:B------:R-:W-:Y:S02]  /*b960*/  IADD3 R2, R61, 0x4, RZ ;  /* 0x000000043d027810 */ /* 0x000fe40007ffe0ff */
[----:B------:R-:W-:Y:S02]  /*b970*/  IADD3 R3, R3, c[0x0][0x20], RZ ;  /* 0x0000080003037a10 */ /* 0x000fe40007ffe0ff */
[----:B------:R-:W-:Y:S02]  /*b980*/  MOV R6, 0xb9a0 ;  /* 0x0000b9a000067802 */ /* 0x000fe40000000f00 */
[----:B-----5:R-:W-:Y:S05]  /*b990*/  CALL.REL.NOINC `($_ZN7cutlass13device_kernelIN5flash19enable_sm80_to_sm89INS1_16FlashAttnBwdSm80INS1_25CollectiveMainloopBwdSm80ILi2ELi2EN4cute5tupleIJNS5_1CILi128EEES8_NS7_ILi64EEEEEENS_10bfloat16_tEfNS_4arch4Sm80ELb0ELb1ELb1ELb1ELb0ELb0ELb0ELb0ELi2ELi4ELi4ELi4ELb0EEENS1_24CollectiveEpilogueBwdGQAISA_fSD_Li256ELb1ELb0EEENS1_19SingleTileSchedulerILb1ELb0ELb0ELi128EEEEEEEEEvNT_6ParamsE$_ZN4cute3eso3ESOILb1ELb0EJNS_1CILi1EEENS2_ILi8EEEiiNS2_ILi64EEEiNS2_ILi144EEENS2_ILi288EEENS2_ILi512EEEEEC2ERKS3_RKS4_RKiSF_RKS5_SF_RKS6_RKS7_RKS8_) ;  /* 0xffffbfd000007944 */ /* 0x020fea0003c3ffff */
[----:B------:R2:W5:Y:S04]  /*b9a0*/  LDL R5, [R1+0x1688] ;  /* 0x0016880001057983 */ /* 0x0005680000100800 */
[----:B-1----:R2:W5:Y:S01]  /*b9b0*/  LDL.64 R2, [R1+0x1680] ;  /* 0x0016800001027983 */ /* 0x0025620000100a00 */
[----:B------:R-:W-:-:S02]  /*b9c0*/  MOV R8, R4 ;  /* 0x0000000400087202 */ /* 0x000fc40000000f00 */
[----:B------:R-:W-:-:S04]  /*b9d0*/  MOV R9, 0x0 ;  /* 0x0000000000097802 */ /* 0x000fc80000000f00 */
[----:B------:R-:W-:Y:S05]  /*b9e0*/  RET.REL.NODEC R8 `(_ZN7cutlass13device_kernelIN5flash19enable_sm80_to_sm89INS1_16FlashAttnBwdSm80INS1_25CollectiveMainloopBwdSm80ILi2ELi2EN4cute5tupleIJNS5_1CILi128EEES8_NS7_ILi64EEEEEENS_10bfloat16_tEfNS_4arch4Sm80ELb0ELb1ELb1ELb1ELb0ELb0ELb0ELb0ELi2ELi4ELi4ELi4ELb0EEENS1_24CollectiveEpilogueBwdGQAISA_fSD_Li256ELb1ELb0EEENS1_19SingleTileSchedulerILb1ELb0ELb0ELi128EEEEEEEEEvNT_6ParamsE) ;  /* 0xffff461008007950 */ /* 0x000fea0003c3ffff */
        .type           $_ZN7cutlass13device_kernelIN5flash19enable_sm80_to_sm89INS1_16FlashAttnBwdSm80INS1_25CollectiveMainloopBwdSm80ILi2ELi2EN4cute5tupleIJNS5_1CILi128EEES8_NS7_ILi64EEEEEENS_10bfloat16_tEfNS_4arch4Sm80ELb0ELb1ELb1ELb1ELb0ELb0ELb0ELb0ELi2ELi4ELi4ELi4ELb0EEENS1_24CollectiveEpilogueBwdGQAISA_fSD_Li256ELb1ELb0EEENS1_19SingleTileSchedulerILb1ELb0ELb0ELi128EEEEEEEEEvNT_6ParamsE$_ZZN4cute12filter_tupleINS_5tupleIJNS_1CILi1EEENS1_IJiiiEEENS2_ILi64EEENS1_IJNS2_ILi72EEENS2_ILi144EEENS2_ILi288EEEEEENS2_ILi512EEEEEEZNS_7flattenISB_EEDaRKT_EUlRKT_E_EEDaSF_OT0_ENKUlDpSI_E_clIJNS1_IJS3_EEES4_NS1_IJS5_EEES9_NS1_IJSA_EEEEEEDaSM_,@function
        .size           $_ZN7cutlass13device_kernelIN5flash19enable_sm80_to_sm89INS1_16FlashAttnBwdSm80INS1_25CollectiveMainloopBwdSm80ILi2ELi2EN4cute5tupleIJNS5_1CILi128EEES8_NS7_ILi64EEEEEENS_10bfloat16_tEfNS_4arch4Sm80ELb0ELb1ELb1ELb1ELb0ELb0ELb0ELb0ELi2ELi4ELi4ELi4ELb0EEENS1_24CollectiveEpilogueBwdGQAISA_fSD_Li256ELb1ELb0EEENS1_19SingleTileSchedulerILb1ELb0ELb0ELi128EEEEEEEEEvNT_6ParamsE$_ZZN4cute12filter_tupleINS_5tupleIJNS_1CILi1EEENS1_IJiiiEEENS2_ILi64EEENS1_IJNS2_ILi72EEENS2_ILi144EEENS2_ILi288EEEEEENS2_ILi512EEEEEEZNS_7flattenISB_EEDaRKT_EUlRKT_E_EEDaSF_OT0_ENKUlDpSI_E_clIJNS1_IJS3_EEES4_NS1_IJS5_EEES9_NS1_IJSA_EEEEEEDaSM_,($_ZN7cutlass13device_kernelIN5flash19enable_sm80_to_sm89INS1_16FlashAttnBwdSm80INS1_25CollectiveMainloopBwdSm80ILi2ELi2EN4cute5tupleIJNS5_1CILi128EEES8_NS7_ILi64EEEEEENS_10bfloat16_tEfNS_4arch4Sm80ELb0ELb1ELb1ELb1ELb0ELb0ELb0ELb0ELi2ELi4ELi4ELi4ELb0EEENS1_24CollectiveEpilogueBwdGQAISA_fSD_Li256ELb1ELb0EEENS1_19SingleTileSchedulerILb1ELb0ELb0ELi128EEEEEEEEEvNT_6ParamsE$_ZZN4cute12filter_tupleINS_5tupleIJNS_1CILi4096EEENS1_IJNS1_IJiiEEENS2_ILi8192EEEEEEEEEZNS_16flatten_to_tupleIS7_EEDaRKT_EUlRKT_E_EEDaSB_OT0_ENKUlDpSE_E_clIJNS1_IJS3_EEENS1_IJiiS5_EEEEEEDaSI_ - $_ZN7cutlass13device_kernelIN5flash19enable_sm80_to_sm89INS1_16FlashAttnBwdSm80INS1_25CollectiveMainloopBwdSm80ILi2ELi2EN4cute5tupleIJNS5_1CILi128EEES8_NS7_ILi64EEEEEENS_10bfloat16_tEfNS_4arch4Sm80ELb0ELb1ELb1ELb1ELb0ELb0ELb0ELb0ELi2ELi4ELi4ELi4ELb0EEENS1_24CollectiveEpilogueBwdGQAISA_fSD_Li256ELb1ELb0EEENS1_19SingleTileSchedulerILb1ELb0ELb0ELi128EEEEEEEEEvNT_6ParamsE$_ZZN4cute12filter_tupleINS_5tupleIJNS_1CILi1EEENS1_IJiiiEEENS2_ILi64EEENS1_IJNS2_ILi72EEENS2_ILi144EEENS2_ILi288EEEEEENS2_ILi512EEEEEEZNS_7flattenISB_EEDaRKT_EUlRKT_E_EEDaSF_OT0_ENKUlDpSI_E_clIJNS1_IJS3_EEES4_NS1_IJS5_EEES9_NS1_IJSA_EEEEEEDaSM_)
$_ZN7cutlass13device_kernelIN5flash19enable_sm80_to_sm89INS1_16FlashAttnBwdSm80INS1_25CollectiveMainloopBwdSm80ILi2ELi2EN4cute5tupleIJNS5_1CILi128EEES8_NS7_ILi64EEEEEENS_10bfloat16_tEfNS_4arch4Sm80ELb0ELb1ELb1ELb1ELb0ELb0ELb0ELb0ELi2ELi4ELi4ELi4ELb0EEENS1_24CollectiveEpilogueBwdGQAISA_fSD_Li256ELb1ELb0EEENS1_19SingleTileSchedulerILb1ELb0ELb0ELi128EEEEEEEEEvNT_6ParamsE$_ZZN4cute12filter_tupleINS_5tupleIJNS_1CILi1EEENS1_IJiiiEEENS2_ILi64EEENS1_IJNS2_ILi72EEENS2_ILi144EEENS2_ILi288EEEEEENS2_ILi512EEEEEEZNS_7flattenISB_EEDaRKT_EUlRKT_E_EEDaSF_OT0_ENKUlDpSI_E_clIJNS1_IJS3_EEES4_NS1_IJS5_EEES9_NS1_IJSA_EEEEEEDaSM_:
[----:B------:R-:W-:-:S06]  /*b9f0*/  IADD3 R8, R6, -c[0x0][0x20], RZ ;  /* 0x8000080006087a10 */ /* 0x000fcc0007ffe0ff */
[----:B------:R-:W5:Y:S01]  /*ba00*/  LDL R8, [R8] ;  /* 0x0000000008087983 */ /* 0x000f620000100800 */
[----:B------:R-:W-:Y:S02]  /*ba10*/  IADD3 R3, R1, 0x1680, RZ ;  /* 0x0000168001037810 */ /* 0x000fe40007ffe0ff */
[C---:B------:R-:W-:Y:S02]  /*ba20*/  IADD3 R2, R6.reuse, 0x4, RZ ;  /* 0x0000000406027810 */ /* 0x040fe40007ffe0ff */
[----:B------:R-:W-:Y:S02]  /*ba30*/  IADD3 R5, R6, 0x8, RZ ;  /* 0x0000000806057810 */ /* 0x000fe40007ffe0ff */
[----:B------:R-:W-:Y:S02]  /*ba40*/  IADD3 R3, R3, c[0x0][0x20], RZ ;  /* 0x0000080003037a10 */ /* 0x000fe40007ffe0ff */
[----:B------:R-:W-:Y:S02]  /*ba50*/  MOV R6, 0xba70 ;  /* 0x0000ba7000067802 */ /* 0x000fe40000000f00 */
[----:B-----5:R-:W-:Y:S05]  /*ba60*/  CALL.REL.NOINC `($_ZN7cutlass13device_kernelIN5flash19enable_sm80_to_sm89INS1_16FlashAttnBwdSm80INS1_25CollectiveMainloopBwdSm80ILi2ELi2EN4cute5tupleIJNS5_1CILi128EEES8_NS7_ILi64EEEEEENS_10bfloat16_tEfNS_4arch4Sm80ELb0ELb1ELb1ELb1ELb0ELb0ELb0ELb0ELi2ELi4ELi4ELi4ELb0EEENS1_24CollectiveEpilogueBwdGQAISA_fSD_Li256ELb1ELb0EEENS1_19SingleTileSchedulerILb1ELb0ELb0ELi128EEEEEEEEEvNT_6ParamsE$_ZN4cute3eso3ESOILb1ELb0EJNS_1CILi1EEEiiiNS2_ILi64EEENS2_ILi72EEENS2_ILi144EEENS2_ILi288EEENS2_ILi512EEEEEC2ERKS3_RKiSD_SD_RKS4_RKS5_RKS6_RKS7_RKS8_) ;  /* 0xffffc1a000007944 */ /* 0x020fea0003c3ffff */
[----:B------:R2:W5:Y:S04]  /*ba70*/  LDL R5, [R1+0x1688] ;  /* 0x0016880001057983 */ /* 0x0005680000100800 */
[----:B-1----:R2:W5:Y:S01]  /*ba80*/  LDL.64 R2, [R1+0x1680] ;  /* 0x0016800001027983 */ /* 0x0025620000100a00 */
[----:B------:R-:W-:-:S02]  /*ba90*/  MOV R8, R4 ;  /* 0x0000000400087202 */ /* 0x000fc40000000f00 */
[----:B------:R-:W-:-:S04]  /*baa0*/  MOV R9, 0x0 ;  /* 0x0000000000097802 */ /* 0x000fc80000000f00 */
[----:B------:R-:W-:Y:S05]  /*bab0*/  RET.REL.NODEC R8 `(_ZN7cutlass13device_kernelIN5flash19enable_sm80_to_sm89INS1_16FlashAttnBwdSm80INS1_25CollectiveMainloopBwdSm80ILi2ELi2EN4cute5tupleIJNS5_1CILi128EEES8_NS7_ILi64EEEEEENS_10bfloat16_tEfNS_4arch4Sm80ELb0ELb1ELb1ELb1ELb0ELb0ELb0ELb0ELi2ELi4ELi4ELi4ELb0EEENS1_24CollectiveEpilogueBwdGQAISA_fSD_Li256ELb1ELb0EEENS1_19SingleTileSchedulerILb1ELb0ELb0ELi128EEEEEEEEEvNT_6ParamsE) ;  /* 0xffff454008007950 */ /* 0x000fea0003c3ffff */
        .type           $_ZN7cutlass13device_kernelIN5flash19enable_sm80_to_sm89INS1_16FlashAttnBwdSm80INS1_25CollectiveMainloopBwdSm80ILi2ELi2EN4cute5tupleIJNS5_1CILi128EEES8_NS7_ILi64EEEEEENS_10bfloat16_tEfNS_4arch4Sm80ELb0ELb1ELb1ELb1ELb0ELb0ELb0ELb0ELi2ELi4ELi4ELi4ELb0EEENS1_24CollectiveEpilogueBwdGQAISA_fSD_Li256ELb1ELb0EEENS1_19SingleTileSchedulerILb1ELb0ELb0ELi128EEEEEEEEEvNT_6ParamsE$_ZZN4cute12filter_tupleINS_5tupleIJNS_1CILi4096EEENS1_IJNS1_IJiiEEENS2_ILi8192EEEEEEEEEZNS_16flatten_to_tupleIS7_EEDaRKT_EUlRKT_E_EEDaSB_OT0_ENKUlDpSE_E_clIJNS1_IJS3_EEENS1_IJiiS5_EEEEEEDaSI_,@function
        .size           $_ZN7cutlass13device_kernelIN5flash19enable_sm80_to_sm89INS1_16FlashAttnBwdSm80INS1_25CollectiveMainloopBwdSm80ILi2ELi2EN4cute5tupleIJNS5_1CILi128EEES8_NS7_ILi64EEEEEENS_10bfloat16_tEfNS_4arch4Sm80ELb0ELb1ELb1ELb1ELb0ELb0ELb0ELb0ELi2ELi4ELi4ELi4ELb0EEENS1_24CollectiveEpilogueBwdGQAISA_fSD_Li256ELb1ELb0EEENS1_19SingleTileSchedulerILb1ELb0ELb0ELi128EEEEEEEEEvNT_6ParamsE$_ZZN4cute12filter_tupleINS_5tupleIJNS_1CILi4096EEENS1_IJNS1_IJiiEEENS2_ILi8192EEEEEEEEEZNS_16flatten_to_tupleIS7_EEDaRKT_EUlRKT_E_EEDaSB_OT0_ENKUlDpSE_E_clIJNS1_IJS3_EEENS1_IJiiS5_EEEEEEDaSI_,($_ZN7cutlass13device_kernelIN5flash19enable_sm80_to_sm89INS1_16FlashAttnBwdSm80INS1_25CollectiveMainloopBwdSm80ILi2ELi2EN4cute5tupleIJNS5_1CILi128EEES8_NS7_ILi64EEEEEENS_10bfloat16_tEfNS_4arch4Sm80ELb0ELb1ELb1ELb1ELb0ELb0ELb0ELb0ELi2ELi4ELi4ELi4ELb0EEENS1_24CollectiveEpilogueBwdGQAISA_fSD_Li256ELb1ELb0EEENS1_19SingleTileSchedulerILb1ELb0ELb0ELi128EEEEEEEEEvNT_6ParamsE$_ZZN4cute12filter_tupleINS_5tupleIJNS_1CILi4096EEENS1_IJiiEEEEEEZNS_16flatten_to_tupleIS5_EEDaRKT_EUlRKT_E_EEDaS9_OT0_ENKUlDpSC_E_clIJNS1_IJS3_EEES4_EEEDaSG_ - $_ZN7cutlass13device_kernelIN5flash19enable_sm80_to_sm89INS1_16FlashAttnBwdSm80INS1_25CollectiveMainloopBwdSm80ILi2ELi2EN4cute5tupleIJNS5_1CILi128EEES8_NS7_ILi64EEEEEENS_10bfloat16_tEfNS_4arch4Sm80ELb0ELb1ELb1ELb1ELb0ELb0ELb0ELb0ELi2ELi4ELi4ELi4ELb0EEENS1_24CollectiveEpilogueBwdGQAISA_fSD_Li256ELb1ELb0EEENS1_19SingleTileSchedulerILb1ELb0ELb0ELi128EEEEEEEEEvNT_6ParamsE$_ZZN4cute12filter_tupleINS_5tupleIJNS_1CILi4096EEENS1_IJNS1_IJiiEEENS2_ILi8192EEEEEEEEEZNS_16flatten_to_tupleIS7_EEDaRKT_EUlRKT_E_EEDaSB_OT0_ENKUlDpSE_E_clIJNS1_IJS3_EEENS1_IJiiS5_EEEEEEDaSI_)
$_ZN7cutlass13device_kernelIN5flash19enable_sm80_to_sm89INS1_16FlashAttnBwdSm80INS1_25CollectiveMainloopBwdSm80ILi2ELi2EN4cute5tupleIJNS5_1CILi128EEES8_NS7_ILi64EEEEEENS_10bfloat16_tEfNS_4arch4Sm80ELb0ELb1ELb1ELb1ELb0ELb0ELb0ELb0ELi2ELi4ELi4ELi4ELb0EEENS1_24CollectiveEpilogueBwdGQAISA_fSD_Li256ELb1ELb0EEENS1_19SingleTileSchedulerILb1ELb0ELb0ELi128EEEEEEEEEvNT_6ParamsE$_ZZN4cute12filter_tupleINS_5tupleIJNS_1CILi4096EEENS1_IJNS1_IJiiEEENS2_ILi8192EEEEEEEEEZNS_16flatten_to_tupleIS7_EEDaRKT_EUlRKT_E_EEDaSB_OT0_ENKUlDpSE_E_clIJNS1_IJS3_EEENS1_IJiiS5_EEEEEEDaSI_:
[----:B------:R-:W-:-:S06]  /*bac0*/  IADD3 R8, R61, -c[0x0][0x20], RZ ;  /* 0x800008003d087a10 */ /* 0x000fcc0007ffe0ff */
[----:B------:R-:W5:Y:S01]  /*bad0*/  LDL R8, [R8] ;  /* 0x0000000008087983 */ /* 0x000f620000100800 */
[----:B------:R-:W-:Y:S02]  /*bae0*/  IADD3 R3, R1, 0x1680, RZ ;  /* 0x0000168001037810 */ /* 0x000fe40007ffe0ff */
[----:B------:R-:W-:Y:S02]  /*baf0*/  IADD3 R2, R61, 0x4, RZ ;  /* 0x000000043d027810 */ /* 0x000fe40007ffe0ff */
[----:B------:R-:W-:Y:S02]  /*bb00*/  IADD3 R3, R3, c[0x0][0x20], RZ ;  /* 0x0000080003037a10 */ /* 0x000fe40007ffe0ff */
[----:B------:R-:W-:Y:S02]  /*bb10*/  MOV R6, 0xbb30 ;  /* 0x0000bb3000067802 */ /* 0x000fe40000000f00 */
[----:B-----5:R-:W-:Y:S05]  /*bb20*/  CALL.REL.NOINC `($_ZN7cutlass13device_kernelIN5flash19enable_sm80_to_sm89INS1_16FlashAttnBwdSm80INS1_25CollectiveMainloopBwdSm80ILi2ELi2EN4cute5tupleIJNS5_1CILi128EEES8_NS7_ILi64EEEEEENS_10bfloat16_tEfNS_4arch4Sm80ELb0ELb1ELb1ELb1ELb0ELb0ELb0ELb0ELi2ELi4ELi4ELi4ELb0EEENS1_24CollectiveEpilogueBwdGQAISA_fSD_Li256ELb1ELb0EEENS1_19SingleTileSchedulerILb1ELb0ELb0ELi128EEEEEEEEEvNT_6ParamsE$_ZN4cute3eso3ESOILb1ELb0EJNS_1CILi4096EEEiiNS2_ILi8192EEEEEC2ERKS3_RKiS9_RKS4_) ;  /* 0xffffc3c000007944 */ /* 0x020fea0003c3ffff */
[----:B------:R-:W-:-:S04]  /*bb30*/  MOV R5, 0x0 ;  /* 0x0000000000057802 */ /* 0x000fc80000000f00 */
[----:B------:R-:W-:Y:S05]  /*bb40*/  RET.REL.NODEC R4 `(_ZN7cutlass13device_kernelIN5flash19enable_sm80_to_sm89INS1_16FlashAttnBwdSm80INS1_25CollectiveMainloopBwdSm80ILi2ELi2EN4cute5tupleIJNS5_1CILi128EEES8_NS7_ILi64EEEEEENS_10bfloat16_tEfNS_4arch4Sm80ELb0ELb1ELb1ELb1ELb0ELb0ELb0ELb0ELi2ELi4ELi4ELi4ELb0EEENS1_24CollectiveEpilogueBwdGQAISA_fSD_Li256ELb1ELb0EEENS1_19SingleTileSchedulerILb1ELb0ELb0ELi128EEEEEEEEEvNT_6ParamsE) ;  /* 0xffff44b004007950 */ /* 0x000fea0003c3ffff */
        .type           $_ZN7cutlass13device_kernelIN5flash19enable_sm80_to_sm89INS1_16FlashAttnBwdSm80INS1_25CollectiveMainloopBwdSm80ILi2ELi2EN4cute5tupleIJNS5_1CILi128EEES8_NS7_ILi64EEEEEENS_10bfloat16_tEfNS_4arch4Sm80ELb0ELb1ELb1ELb1ELb0ELb0ELb0ELb0ELi2ELi4ELi4ELi4ELb0EEENS1_24CollectiveEpilogueBwdGQAISA_fSD_Li256ELb1ELb0EEENS1_19SingleTileSchedulerILb1ELb0ELb0ELi128EEEEEEEEEvNT_6ParamsE$_ZZN4cute12filter_tupleINS_5tupleIJNS_1CILi4096EEENS1_IJiiEEEEEEZNS_16flatten_to_tupleIS5_EEDaRKT_EUlRKT_E_EEDaS9_OT0_ENKUlDpSC_E_clIJNS1_IJS3_EEES4_EEEDaSG_,@function
        .size           $_ZN7cutlass13device_kernelIN5flash19enable_sm80_to_sm89INS1_16FlashAttnBwdSm80INS1_25CollectiveMainloopBwdSm80ILi2ELi2EN4cute5tupleIJNS5_1CILi128EEES8_NS7_ILi64EEEEEENS_10bfloat16_tEfNS_4arch4Sm80ELb0ELb1ELb1ELb1ELb0ELb0ELb0ELb0ELi2ELi4ELi4ELi4ELb0EEENS1_24CollectiveEpilogueBwdGQAISA_fSD_Li256ELb1ELb0EEENS1_19SingleTileSchedulerILb1ELb0ELb0ELi128EEEEEEEEEvNT_6ParamsE$_ZZN4cute12filter_tupleINS_5tupleIJNS_1CILi4096EEENS1_IJiiEEEEEEZNS_16flatten_to_tupleIS5_EEDaRKT_EUlRKT_E_EEDaS9_OT0_ENKUlDpSC_E_clIJNS1_IJS3_EEES4_EEEDaSG_,($_ZN7cutlass13device_kernelIN5flash19enable_sm80_to_sm89INS1_16FlashAttnBwdSm80INS1_25CollectiveMainloopBwdSm80ILi2ELi2EN4cute5tupleIJNS5_1CILi128EEES8_NS7_ILi64EEEEEENS_10bfloat16_tEfNS_4arch4Sm80ELb0ELb1ELb1ELb1ELb0ELb0ELb0ELb0ELi2ELi4ELi4ELi4ELb0EEENS1_24CollectiveEpilogueBwdGQAISA_fSD_Li256ELb1ELb0EEENS1_19SingleTileSchedulerILb1ELb0ELb0ELi128EEEEEEEEEvNT_6ParamsE$_ZZN4cute12filter_tupleINS_5tupleIJiNS1_IJiNS_1CILi0EEEEEEEEES5_ZNS_6detail9lift_diceIS5_S5_EEDaRKT_RKT0_EUlRKT_RKT0_E_EEDaSA_SD_OT1_ENKUlDpSG_E_clIJNS1_IJiEEES4_EEEDaSN_ - $_ZN7cutlass13device_kernelIN5flash19enable_sm80_to_sm89INS1_16FlashAttnBwdSm80INS1_25CollectiveMainloopBwdSm80ILi2ELi2EN4cute5tupleIJNS5_1CILi128EEES8_NS7_ILi64EEEEEENS_10bfloat16_tEfNS_4arch4Sm80ELb0ELb1ELb1ELb1ELb0ELb0ELb0ELb0ELi2ELi4ELi4ELi4ELb0EEENS1_24CollectiveEpilogueBwdGQAISA_fSD_Li256ELb1ELb0EEENS1_19SingleTileSchedulerILb1ELb0ELb0ELi128EEEEEEEEEvNT_6ParamsE$_ZZN4cute12filter_tupleINS_5tupleIJNS_1CILi4096EEENS1_IJiiEEEEEEZNS_16flatten_to_tupleIS5_EEDaRKT_EUlRKT_E_EEDaS9_OT0_ENKUlDpSC_E_clIJNS1_IJS3_EEES4_EEEDaSG_)
$_ZN7cutlass13device_kernelIN5flash19enable_sm80_to_sm89INS1_16FlashAttnBwdSm80INS1_25CollectiveMainloopBwdSm80ILi2ELi2EN4cute5tupleIJNS5_1CILi128EEES8_NS7_ILi64EEEEEENS_10bfloat16_tEfNS_4arch4Sm80ELb0ELb1ELb1ELb1ELb0ELb0ELb0ELb0ELi2ELi4ELi4ELi4ELb0EEENS1_24CollectiveEpilogueBwdGQAISA_fSD_Li256ELb1ELb0EEENS1_19SingleTileSchedulerILb1ELb0ELb0ELi128EEEEEEEEEvNT_6ParamsE$_ZZN4cute12filter_tupleINS_5tupleIJNS_1CILi4096EEENS1_IJiiEEEEEEZNS_16flatten_to_tupleIS5_EEDaRKT_EUlRKT_E_EEDaS9_OT0_ENKUlDpSC_E_clIJNS1_IJS3_EEES4_EEEDaSG_:
[----:B------:R-:W-:-:S06]  /*bb50*/  IADD3 R8, R58, -c[0x0][0x20], RZ ;  /* 0x800008003a087a10 */ /* 0x000fcc0007ffe0ff */
[----:B------:R-:W5:Y:S01]  /*bb60*/  LDL R8, [R8] ;  /* 0x0000000008087983 */ /* 0x000f620000100800 */
[----:B------:R-:W-:Y:S02]  /*bb70*/  IADD3 R3, R1, 0x1380, RZ ;  /* 0x0000138001037810 */ /* 0x000fe40007ffe0ff */
[----:B------:R-:W-:Y:S02]  /*bb80*/  IADD3 R2, R58, 0x4, RZ ;  /* 0x000000043a027810 */ /* 0x000fe40007ffe0ff */
[----:B------:R-:W-:Y:S02]  /*bb90*/  IADD3 R3, R3, c[0x0][0x20], RZ ;  /* 0x0000080003037a10 */ /* 0x000fe40007ffe0ff */
[----:B------:R-:W-:Y:S02]  /*bba0*/  MOV R6, 0xbbc0 ;  /* 0x0000bbc000067802 */ /* 0x000fe40000000f00 */
[----:B-----5:R-:W-:Y:S05]  /*bbb0*/  CALL.REL.NOINC `($_ZN7cutlass13device_kernelIN5flash19enable_sm80_to_sm89INS1_16FlashAttnBwdSm80INS1_25CollectiveMainloopBwdSm80ILi2ELi2EN4cute5tupleIJNS5_1CILi128EEES8_NS7_ILi64EEEEEENS_10bfloat16_tEfNS_4arch4Sm80ELb0ELb1ELb1ELb1ELb0ELb0ELb0ELb0ELi2ELi4ELi4ELi4ELb0EEENS1_24CollectiveEpilogueBwdGQAISA_fSD_Li256ELb1ELb0EEENS1_19SingleTileSchedulerILb1ELb0ELb0ELi128EEEEEEEEEvNT_6ParamsE$_ZN4cute3eso3ESOILb1ELb0EJNS_1CILi4096EEEiiEEC2ERKS3_RKiS8_) ;  /* 0xffffc2b000007944 */ /* 0x020fea0003c3ffff */
[----:B------:R-:W-:-:S04]  /*bbc0*/  MOV R5, 0x0 ;  /* 0x0000000000057802 */ /* 0x000fc80000000f00 */
[----:B------:R-:W-:Y:S05]  /*bbd0*/  RET.REL.NODEC R4 `(_ZN7cutlass13device_kernelIN5flash19enable_sm80_to_sm89INS1_16FlashAttnBwdSm80INS1_25CollectiveMainloopBwdSm80ILi2ELi2EN4cute5tupleIJNS5_1CILi128EEES8_NS7_ILi64EEEEEENS_10bfloat16_tEfNS_4arch4Sm80ELb0ELb1ELb1ELb1ELb0ELb0ELb0ELb0ELi2ELi4ELi4ELi4ELb0EEENS1_24CollectiveEpilogueBwdGQAISA_fSD_Li256ELb1ELb0EEENS1_19SingleTileSchedulerILb1ELb0ELb0ELi128EEEEEEEEEvNT_6ParamsE) ;  /* 0xffff442004007950 */ /* 0x000fea0003c3ffff */
        .type           $_ZN7cutlass13device_kernelIN5flash19enable_sm80_to_sm89INS1_16FlashAttnBwdSm80INS1_25CollectiveMainloopBwdSm80ILi2ELi2EN4cute5tupleIJNS5_1CILi128EEES8_NS7_ILi64EEEEEENS_10bfloat16_tEfNS_4arch4Sm80ELb0ELb1ELb1ELb1ELb0ELb0ELb0ELb0ELi2ELi4ELi4ELi4ELb0EEENS1_24CollectiveEpilogueBwdGQAISA_fSD_Li256ELb1ELb0EEENS1_19SingleTileSchedulerILb1ELb0ELb0ELi128EEEEEEEEEvNT_6ParamsE$_ZZN4cute12filter_tupleINS_5tupleIJiNS1_IJiNS_1CILi0EEEEEEEEES5_ZNS_6detail9lift_diceIS5_S5_EEDaRKT_RKT0_EUlRKT_RKT0_E_EEDaSA_SD_OT1_ENKUlDpSG_E_clIJNS1_IJiEEES4_EEEDaSN_,@function
        .size           $_ZN7cutlass13device_kernelIN5flash19enable_sm80_to_sm89INS1_16FlashAttnBwdSm80INS1_25CollectiveMainloopBwdSm80ILi2ELi2EN4cute5tupleIJNS5_1CILi128EEES8_NS7_ILi64EEEEEENS_10bfloat16_tEfNS_4arch4Sm80ELb0ELb1ELb1ELb1ELb0ELb0ELb0ELb0ELi2ELi4ELi4ELi4ELb0EEENS1_24CollectiveEpilogueBwdGQAISA_fSD_Li256ELb1ELb0EEENS1_19SingleTileSchedulerILb1ELb0ELb0ELi128EEEEEEEEEvNT_6ParamsE$_ZZN4cute12filter_tupleINS_5tupleIJiNS1_IJiNS_1CILi0EEEEEEEEES5_ZNS_6detail9lift_diceIS5_S5_EEDaRKT_RKT0_EUlRKT_RKT0_E_EEDaSA_SD_OT1_ENKUlDpSG_E_clIJNS1_IJiEEES4_EEEDaSN_,($_ZN7cutlass13device_kernelIN5flash19enable_sm80_to_sm89INS1_16FlashAttnBwdSm80INS1_25CollectiveMainloopBwdSm80ILi2ELi2EN4cute5tupleIJNS5_1CILi128EEES8_NS7_ILi64EEEEEENS_10bfloat16_tEfNS_4arch4Sm80ELb0ELb1ELb1ELb1ELb0ELb0ELb0ELb0ELi2ELi4ELi4ELi4ELb0EEENS1_24CollectiveEpilogueBwdGQAISA_fSD_Li256ELb1ELb0EEENS1_19SingleTileSchedulerILb1ELb0ELb0ELi128EEEEEEEEEvNT_6ParamsE$_ZZN4cute12filter_tupleINS_5tupleIJiNS_1CILi0EEEEEES4_ZNS_6detail9lift_diceIS4_S4_EEDaRKT_RKT0_EUlRKT_RKT0_E_EEDaS9_SC_OT1_ENKUlDpSF_E_clIJNS1_IJiEEENS1_IJS3_EEEEEEDaSM_ - $_ZN7cutlass13device_kernelIN5flash19enable_sm80_to_sm89INS1_16FlashAttnBwdSm80INS1_25CollectiveMainloopBwdSm80ILi2ELi2EN4cute5tupleIJNS5_1CILi128EEES8_NS7_ILi64EEEEEENS_10bfloat16_tEfNS_4arch4Sm80ELb0ELb1ELb1ELb1ELb0ELb0ELb0ELb0ELi2ELi4ELi4ELi4ELb0EEENS1_24CollectiveEpilogueBwdGQAISA_fSD_Li256ELb1ELb0EEENS1_19SingleTileSchedulerILb1ELb0ELb0ELi128EEEEEEEEEvNT_6ParamsE$_ZZN4cute12filter_tupleINS_5tupleIJiNS1_IJiNS_1CILi0EEEEEEEEES5_ZNS_6detail9lift_diceIS5_S5_EEDaRKT_RKT0_EUlRKT_RKT0_E_EEDaSA_SD_OT1_ENKUlDpSG_E_clIJNS1_IJiEEES4_EEEDaSN_)
$_ZN7cutlass13device_kernelIN5flash19enable_sm80_to_sm89INS1_16FlashAttnBwdSm80INS1_25CollectiveMainloopBwdSm80ILi2ELi2EN4cute5tupleIJNS5_1CILi128EEES8_NS7_ILi64EEEEEENS_10bfloat16_tEfNS_4arch4Sm80ELb0ELb1ELb1ELb1ELb0ELb0ELb0ELb0ELi2ELi4ELi4ELi4ELb0EEENS1_24CollectiveEpilogueBwdGQAISA_fSD_Li256ELb1ELb0EEENS1_19SingleTileSchedulerILb1ELb0ELb0ELi128EEEEEEEEEvNT_6ParamsE$_ZZN4cute12filter_tupleINS_5tupleIJiNS1_IJiNS_1CILi0EEEEEEEEES5_ZNS_6detail9lift_diceIS5_S5_EEDaRKT_RKT0_EUlRKT_RKT0_E_EEDaSA_SD_OT1_ENKUlDpSG_E_clIJNS1_IJiEEES4_EEEDaSN_:
[----:B------:R-:W-:Y:S02]  /*bbe0*/  IADD3 R6, R1, 0x1684, RZ ;  /* 0x0000168401067810 */ /* 0x000fe40007ffe0ff */
[----:B------:R-:W-:Y:S02]  /*bbf0*/  MOV R10, 0xbc20 ;  /* 0x0000bc20000a7802 */ /* 0x000fe40000000f00 */
[----:B------:R-:W-:Y:S02]  /*bc00*/  IADD3 R6, R6, c[0x0][0x20], RZ ;  /* 0x0000080006067a10 */ /* 0x000fe40007ffe0ff */
[----:B------:R-:W-:Y:S05]  /*bc10*/  CALL.REL.NOINC `($_ZN7cutlass13device_kernelIN5flash19enable_sm80_to_sm89INS1_16FlashAttnBwdSm80INS1_25CollectiveMainloopBwdSm80ILi2ELi2EN4cute5tupleIJNS5_1CILi128EEES8_NS7_ILi64EEEEEENS_10bfloat16_tEfNS_4arch4Sm80ELb0ELb1ELb1ELb1ELb0ELb0ELb0ELb0ELi2ELi4ELi4ELi4ELb0EEENS1_24CollectiveEpilogueBwdGQAISA_fSD_Li256ELb1ELb0EEENS1_19SingleTileSchedulerILb1ELb0ELb0ELi128EEEEEEEEEvNT_6ParamsE$_ZN4cute3eso3ESOILb0ELb0EJiiNS_1CILi0EEEEEC2ERKiS6_RKS3_) ;  /* 0xffffad5000007944 */ /* 0x000fea0003c3ffff */
[----:B-1----:R1:W5:Y:S04]  /*bc20*/  LDL R3, [R1+0x1688] ;  /* 0x0016880001037983 */ /* 0x0023680000100800 */
[----:B------:R1:W5:Y:S01]  /*bc30*/  LDL R5, [R1+0x1684] ;  /* 0x0016840001057983 */ /* 0x0003620000100800 */
[----:B------:R-:W-:Y:S02]  /*bc40*/  MOV R8, R2 ;  /* 0x0000000200087202 */ /* 0x000fe40000000f00 */
[----:B------:R-:W-:-:S04]  /*bc50*/  MOV R9, 0x0 ;  /* 0x0000000000097802 */ /* 0x000fc80000000f00 */
[----:B------:R-:W-:Y:S05]  /*bc60*/  RET.REL.NODEC R8 `(_ZN7cutlass13device_kernelIN5flash19enable_sm80_to_sm89INS1_16FlashAttnBwdSm80INS1_25CollectiveMainloopBwdSm80ILi2ELi2EN4cute5tupleIJNS5_1CILi128EEES8_NS7_ILi64EEEEEENS_10bfloat16_tEfNS_4arch4Sm80ELb0ELb1ELb1ELb1ELb0ELb0ELb0ELb0ELi2ELi4ELi4ELi4ELb0EEENS1_24CollectiveEpilogueBwdGQAISA_fSD_Li256ELb1ELb0EEENS1_19SingleTileSchedulerILb1ELb0ELb0ELi128EEEEEEEEEvNT_6ParamsE) ;  /* 0xffff439008007950 */ /* 0x000fea0003c3ffff */
        .type           $_ZN7cutlass13device_kernelIN5flash19enable_sm80_to_sm89INS1_16FlashAttnBwdSm80INS1_25CollectiveMainloopBwdSm80ILi2ELi2EN4cute5tupleIJNS5_1CILi128EEES8_NS7_ILi64EEEEEENS_10bfloat16_tEfNS_4arch4Sm80ELb0ELb1ELb1ELb1ELb0ELb0ELb0ELb0ELi2ELi4ELi4ELi4ELb0EEENS1_24CollectiveEpilogueBwdGQAISA_fSD_Li256ELb1ELb0EEENS1_19SingleTileSchedulerILb1ELb0ELb0ELi128EEEEEEEEEvNT_6ParamsE$_ZZN4cute12filter_tupleINS_5tupleIJiNS_1CILi0EEEEEES4_ZNS_6detail9lift_diceIS4_S4_EEDaRKT_RKT0_EUlRKT_RKT0_E_EEDaS9_SC_OT1_ENKUlDpSF_E_clIJNS1_IJiEEENS1_IJS3_EEEEEEDaSM_,@function
        .size           $_ZN7cutlass13device_kernelIN5flash19enable_sm80_to_sm89INS1_16FlashAttnBwdSm80INS1_25CollectiveMainloopBwdSm80ILi2ELi2EN4cute5tupleIJNS5_1CILi128EEES8_NS7_ILi64EEEEEENS_10bfloat16_tEfNS_4arch4Sm80ELb0ELb1ELb1ELb1ELb0ELb0ELb0ELb0ELi2ELi4ELi4ELi4ELb0EEENS1_24CollectiveEpilogueBwdGQAISA_fSD_Li256ELb1ELb0EEENS1_19SingleTileSchedulerILb1ELb0ELb0ELi128EEEEEEEEEvNT_6ParamsE$_ZZN4cute12filter_tupleINS_5tupleIJiNS_1CILi0EEEEEES4_ZNS_6detail9lift_diceIS4_S4_EEDaRKT_RKT0_EUlRKT_RKT0_E_EEDaS9_SC_OT1_ENKUlDpSF_E_clIJNS1_IJiEEENS1_IJS3_EEEEEEDaSM_,($_ZN7cutlass13device_kernelIN5flash19enable_sm80_to_sm89INS1_16FlashAttnBwdSm80INS1_25CollectiveMainloopBwdSm80ILi2ELi2EN4cute5tupleIJNS5_1CILi128EEES8_NS7_ILi64EEEEEENS_10bfloat16_tEfNS_4arch4Sm80ELb0ELb1ELb1ELb1ELb0ELb0ELb0ELb0ELi2ELi4ELi4ELi4ELb0EEENS1_24CollectiveEpilogueBwdGQAISA_fSD_Li256ELb1ELb0EEENS1_19SingleTileSchedulerILb1ELb0ELb0ELi128EEEEEEEEEvNT_6ParamsE$_ZZN4cute13to_mixed_bitsINS_5tupleIJNS1_IJNS_1CILi4EEENS2_ILi8EEEEEENS2_ILi2EEENS2_ILi1EEEEEENS1_IJNS1_IJNS2_ILi0EEENS2_ILi64EEEEEES9_S9_EEENS1_IJNS1_IJiiEEEiS9_EEEEEDaRKT_RKT0_RKT1_ENKUlDpRKT_E_clIJNS_9MixedBitsILj0ELj448EEENS2_ILj0EEESW_EEEDaSR_ - $_ZN7cutlass13device_kernelIN5flash19enable_sm80_to_sm89INS1_16FlashAttnBwdSm80INS1_25CollectiveMainloopBwdSm80ILi2ELi2EN4cute5tupleIJNS5_1CILi128EEES8_NS7_ILi64EEEEEENS_10bfloat16_tEfNS_4arch4Sm80ELb0ELb1ELb1ELb1ELb0ELb0ELb0ELb0ELi2ELi4ELi4ELi4ELb0EEENS1_24CollectiveEpilogueBwdGQAISA_fSD_Li256ELb1ELb0EEENS1_19SingleTileSchedulerILb1ELb0ELb0ELi128EEEEEEEEEvNT_6ParamsE$_ZZN4cute12filter_tupleINS_5tupleIJiNS_1CILi0EEEEEES4_ZNS_6detail9lift_diceIS4_S4_EEDaRKT_RKT0_EUlRKT_RKT0_E_EEDaS9_SC_OT1_ENKUlDpSF_E_clIJNS1_IJiEEENS1_IJS3_EEEEEEDaSM_)
$_ZN7cutlass13device_kernelIN5flash19enable_sm80_to_sm89INS1_16FlashAttnBwdSm80INS1_25CollectiveMainloopBwdSm80ILi2ELi2EN4cute5tupleIJNS5_1CILi128EEES8_NS7_ILi64EEEEEENS_10bfloat16_tEfNS_4arch4Sm80ELb0ELb1ELb1ELb1ELb0ELb0ELb0ELb0ELi2ELi4ELi4ELi4ELb0EEENS1_24CollectiveEpilogueBwdGQAISA_fSD_Li256ELb1ELb0EEENS1_19SingleTileSchedulerILb1ELb0ELb0ELi128EEEEEEEEEvNT_6ParamsE$_ZZN4cute12filter_tupleINS_5tupleIJiNS_1CILi0EEEEEES4_ZNS_6detail9lift_diceIS4_S4_EEDaRKT_RKT0_EUlRKT_RKT0_E_EEDaS9_SC_OT1_ENKUlDpSF_E_clIJNS1_IJiEEENS1_IJS3_EEEEEEDaSM_:
[----:B------:R-:W-:Y:S02]  /*bc70*/  IADD3 R2, R1, 0x1684, RZ ;  /* 0x0000168401027810 */ /* 0x000fe40007ffe0ff */
[----:B------:R-:W-:Y:S02]  /*bc80*/  MOV R6, 0xbcb0 ;  /* 0x0000bcb000067802 */ /* 0x000fe40000000f00 */
[----:B------:R-:W-:Y:S02]  /*bc90*/  IADD3 R2, R2, c[0x0][0x20], RZ ;  /* 0x0000080002027a10 */ /* 0x000fe40007ffe0ff */
[----:B------:R-:W-:Y:S05]  /*bca0*/  CALL.REL.NOINC `($_ZN7cutlass13device_kernelIN5flash19enable_sm80_to_sm89INS1_16FlashAttnBwdSm80INS1_25CollectiveMainloopBwdSm80ILi2ELi2EN4cute5tupleIJNS5_1CILi128EEES8_NS7_ILi64EEEEEENS_10bfloat16_tEfNS_4arch4Sm80ELb0ELb1ELb1ELb1ELb0ELb0ELb0ELb0ELi2ELi4ELi4ELi4ELb0EEENS1_24CollectiveEpilogueBwdGQAISA_fSD_Li256ELb1ELb0EEENS1_19SingleTileSchedulerILb1ELb0ELb0ELi128EEEEEEEEEvNT_6ParamsE$_ZN4cute3eso3ESOILb0ELb1EJiNS_1CILi0EEEEEC2ERKiRKS3_) ;  /* 0xffffb44000007944 */ /* 0x000fea0003c3ffff */
[----:B-1----:R1:W5:Y:S01]  /*bcb0*/  LDL R2, [R1+0x1684] ;  /* 0x0016840001027983 */ /* 0x0023620000100800 */
[----:B------:R-:W-:Y:S02]  /*bcc0*/  MOV R8, R72 ;  /* 0x0000004800087202 */ /* 0x000fe40000000f00 */
[----:B------:R-:W-:-:S04]  /*bcd0*/  MOV R9, 0x0 ;  /* 0x0000000000097802 */ /* 0x000fc80000000f00 */
[----:B------:R-:W-:Y:S05]  /*bce0*/  RET.REL.NODEC R8 `(_ZN7cutlass13device_kernelIN5flash19enable_sm80_to_sm89INS1_16FlashAttnBwdSm80INS1_25CollectiveMainloopBwdSm80ILi2ELi2EN4cute5tupleIJNS5_1CILi128EEES8_NS7_ILi64EEEEEENS_10bfloat16_tEfNS_4arch4Sm80ELb0ELb1ELb1ELb1ELb0ELb0ELb0ELb0ELi2ELi4ELi4ELi4ELb0EEENS1_24CollectiveEpilogueBwdGQAISA_fSD_Li256ELb1ELb0EEENS1_19SingleTileSchedulerILb1ELb0ELb0ELi128EEEEEEEEEvNT_6ParamsE) ;  /* 0xffff431008007950 */ /* 0x000fea0003c3ffff */
        .type           $_ZN7cutlass13device_kernelIN5flash19enable_sm80_to_sm89INS1_16FlashAttnBwdSm80INS1_25CollectiveMainloopBwdSm80ILi2ELi2EN4cute5tupleIJNS5_1CILi128EEES8_NS7_ILi64EEEEEENS_10bfloat16_tEfNS_4arch4Sm80ELb0ELb1ELb1ELb1ELb0ELb0ELb0ELb0ELi2ELi4ELi4ELi4ELb0EEENS1_24CollectiveEpilogueBwdGQAISA_fSD_Li256ELb1ELb0EEENS1_19SingleTileSchedulerILb1ELb0ELb0ELi128EEEEEEEEEvNT_6ParamsE$_ZZN4cute13to_mixed_bitsINS_5tupleIJNS1_IJNS_1CILi4EEENS2_ILi8EEEEEENS2_ILi2EEENS2_ILi1EEEEEENS1_IJNS1_IJNS2_ILi0EEENS2_ILi64EEEEEES9_S9_EEENS1_IJNS1_IJiiEEEiS9_EEEEEDaRKT_RKT0_RKT1_ENKUlDpRKT_E_clIJNS_9MixedBitsILj0ELj448EEENS2_ILj0EEESW_EEEDaSR_,@function
        .size           $_ZN7cutlass13device_kernelIN5flash19enable_sm80_to_sm89INS1_16FlashAttnBwdSm80INS1_25CollectiveMainloopBwdSm80ILi2ELi2EN4cute5tupleIJNS5_1CILi128EEES8_NS7_ILi64EEEEEENS_10bfloat16_tEfNS_4arch4Sm80ELb0ELb1ELb1ELb1ELb0ELb0ELb0ELb0ELi2ELi4ELi4ELi4ELb0EEENS1_24CollectiveEpilogueBwdGQAISA_fSD_Li256ELb1ELb0EEENS1_19SingleTileSchedulerILb1ELb0ELb0ELi128EEEEEEEEEvNT_6ParamsE$_ZZN4cute13to_mixed_bitsINS_5tupleIJNS1_IJNS_1CILi4EEENS2_ILi8EEEEEENS2_ILi2EEENS2_ILi1EEEEEENS1_IJNS1_IJNS2_ILi0EEENS2_ILi64EEEEEES9_S9_EEENS1_IJNS1_IJiiEEEiS9_EEEEEDaRKT_RKT0_RKT1_ENKUlDpRKT_E_clIJNS_9MixedBitsILj0ELj448EEENS2_ILj0EEESW_EEEDaSR_,($_ZN7cutlass13device_kernelIN5flash19enable_sm80_to_sm89INS1_16FlashAttnBwdSm80INS1_25CollectiveMainloopBwdSm80ILi2ELi2EN4cute5tupleIJNS5_1CILi128EEES8_NS7_ILi64EEEEEENS_10bfloat16_tEfNS_4arch4Sm80ELb0ELb1ELb1ELb1ELb0ELb0ELb0ELb0ELi2ELi4ELi4ELi4ELb0EEENS1_24CollectiveEpilogueBwdGQAISA_fSD_Li256ELb1ELb0EEENS1_19SingleTileSchedulerILb1ELb0ELb0ELi128EEEEEEEEEvNT_6ParamsE$_ZZN4cute13to_mixed_bitsINS_5tupleIJNS1_IJNS_1CILi4EEENS2_ILi8EEEEEENS2_ILi2EEENS2_ILi1EEEEEENS1_IJNS1_IJNS2_ILi0EEENS2_ILi64EEEEEES9_S9_EEENS1_IJNS1_IJiiEEEiS9_EEEEEDaRKT_RKT0_RKT1_ENKUlRKT_RKT0_RKT1_E_clIS5_SB_SD_EEDaSQ_ST_SW_ - $_ZN7cutlass13device_kernelIN5flash19enable_sm80_to_sm89INS1_16FlashAttnBwdSm80INS1_25CollectiveMainloopBwdSm80ILi2ELi2EN4cute5tupleIJNS5_1CILi128EEES8_NS7_ILi64EEEEEENS_10bfloat16_tEfNS_4arch4Sm80ELb0ELb1ELb1ELb1ELb0ELb0ELb0ELb0ELi2ELi4ELi4ELi4ELb0EEENS1_24CollectiveEpilogueBwdGQAISA_fSD_Li256ELb1ELb0EEENS1_19SingleTileSchedulerILb1ELb0ELb0ELi128EEEEEEEEEvNT_6ParamsE$_ZZN4cute13to_mixed_bitsINS_5tupleIJNS1_IJNS_1CILi4EEENS2_ILi8EEEEEENS2_ILi2EEENS2_ILi1EEEEEENS1_IJNS1_IJNS2_ILi0EEENS2_ILi64EEEEEES9_S9_EEENS1_IJNS1_IJiiEEEiS9_EEEEEDaRKT_RKT0_RKT1_ENKUlDpRKT_E_clIJNS_9MixedBitsILj0ELj448EEENS2_ILj0EEESW_EEEDaSR_)
$_ZN7cutlass13device_kernelIN5flash19enable_sm80_to_sm89INS1_16FlashAttnBwdSm80INS1_25CollectiveMainloopBwdSm80ILi2ELi2EN4cute5tupleIJNS5_1CILi128EEES8_NS7_ILi64EEEEEENS_10bfloat16_tEfNS_4arch4Sm80ELb0ELb1ELb1ELb1ELb0ELb0ELb0ELb0ELi2ELi4ELi4ELi4ELb0EEENS1_24CollectiveEpilogueBwdGQAISA_fSD_Li256ELb1ELb0EEENS1_19SingleTileSchedulerILb1ELb0ELb0ELi128EEEEEEEEEvNT_6ParamsE$_ZZN4cute13to_mixed_bitsINS_5tupleIJNS1_IJNS_1CILi4EEENS2_ILi8EEEEEENS2_ILi2EEENS2_ILi1EEEEEENS1_IJNS1_IJNS2_ILi0EEENS2_ILi64EEEEEES9_S9_EEENS1_IJNS1_IJiiEEEiS9_EEEEEDaRKT_RKT0_RKT1_ENKUlDpRKT_E_clIJNS_9MixedBitsILj0ELj448EEENS2_ILj0EEESW_EEEDaSR_:
[----:B------:R-:W-:Y:S02]  /*bcf0*/  MOV R3, 0x0 ;  /* 0x0000000000037802 */ /* 0x000fe40000000f00 */
[----:B------:R-:W-:Y:S02]  /*bd00*/  LOP3.LUT R13, R13, 0x1c0, RZ, 0xc0, !PT ;  /* 0x000001c00d0d7812 */ /* 0x000fe400078ec0ff */
[----:B------:R-:W-:Y:S05]  /*bd10*/  RET.REL.NODEC R2 `(_ZN7cutlass13device_kernelIN5flash19enable_sm80_to_sm89INS1_16FlashAttnBwdSm80INS1_25CollectiveMainloopBwdSm80ILi2ELi2EN4cute5tupleIJNS5_1CILi128EEES8_NS7_ILi64EEEEEENS_10bfloat16_tEfNS_4arch4Sm80ELb0ELb1ELb1ELb1ELb0ELb0ELb0ELb0ELi2ELi4ELi4ELi4ELb0EEENS1_24CollectiveEpilogueBwdGQAISA_fSD_Li256ELb1ELb0EEENS1_19SingleTileSchedulerILb1ELb0ELb0ELi128EEEEEEEEEvNT_6ParamsE) ;  /* 0xffff42e002007950 */ /* 0x000fea0003c3ffff */
        .type           $_ZN7cutlass13device_kernelIN5flash19enable_sm80_to_sm89INS1_16FlashAttnBwdSm80INS1_25CollectiveMainloopBwdSm80ILi2ELi2EN4cute5tupleIJNS5_1CILi128EEES8_NS7_ILi64EEEEEENS_10bfloat16_tEfNS_4arch4Sm80ELb0ELb1ELb1ELb1ELb0ELb0ELb0ELb0ELi2ELi4ELi4ELi4ELb0EEENS1_24CollectiveEpilogueBwdGQAISA_fSD_Li256ELb1ELb0EEENS1_19SingleTileSchedulerILb1ELb0ELb0ELi128EEEEEEEEEvNT_6ParamsE$_ZZN4cute13to_mixed_bitsINS_5tupleIJNS1_IJNS_1CILi4EEENS2_ILi8EEEEEENS2_ILi2EEENS2_ILi1EEEEEENS1_IJNS1_IJNS2_ILi0EEENS2_ILi64EEEEEES9_S9_EEENS1_IJNS1_IJiiEEEiS9_EEEEEDaRKT_RKT0_RKT1_ENKUlRKT_RKT0_RKT1_E_clIS5_SB_SD_EEDaSQ_ST_SW_,@function
        .size           $_ZN7cutlass13device_kernelIN5flash19enable_sm80_to_sm89INS1_16FlashAttnBwdSm80INS1_25CollectiveMainloopBwdSm80ILi2ELi2EN4cute5tupleIJNS5_1CILi128EEES8_NS7_ILi64EEEEEENS_10bfloat16_tEfNS_4arch4Sm80ELb0ELb1ELb1ELb1ELb0ELb0ELb0ELb0ELi2ELi4ELi4ELi4ELb0EEENS1_24CollectiveEpilogueBwdGQAISA_fSD_Li256ELb1ELb0EEENS1_19SingleTileSchedulerILb1ELb0ELb0ELi128EEEEEEEEEvNT_6ParamsE$_ZZN4cute13to_mixed_bitsINS_5tupleIJNS1_IJNS_1CILi4EEENS2_ILi8EEEEEENS2_ILi2EEENS2_ILi1EEEEEENS1_IJNS1_IJNS2_ILi0EEENS2_ILi64EEEEEES9_S9_EEENS1_IJNS1_IJiiEEEiS9_EEEEEDaRKT_RKT0_RKT1_ENKUlRKT_RKT0_RKT1_E_clIS5_SB_SD_EEDaSQ_ST_SW_,($_ZN7cutlass13device_kernelIN5flash19enable_sm80_to_sm89INS1_16FlashAttnBwdSm80INS1_25CollectiveMainloopBwdSm80ILi2ELi2EN4cute5tupleIJNS5_1CILi128EEES8_NS7_ILi64EEEEEENS_10bfloat16_tEfNS_4arch4Sm80ELb0ELb1ELb1ELb1ELb0ELb0ELb0ELb0ELi2ELi4ELi4ELi4ELb0EEENS1_24CollectiveEpilogueBwdGQAISA_fSD_Li256ELb1ELb0EEENS1_19SingleTileSchedulerILb1ELb0ELb0ELi128EEEEEEEEEvNT_6ParamsE$_ZZN4cute13to_mixed_bitsINS_5tupleIJNS1_IJNS_1CILi4EEENS2_ILi8EEEEEENS2_ILi2EEENS2_ILi1EEEEEENS1_IJNS1_IJNS2_ILi128EEENS2_ILi0EEEEEES4_SA_EEENS1_IJNS1_IJiiEEEiSA_EEEEEDaRKT_RKT0_RKT1_ENKUlDpRKT_E_clIJNS_9MixedBitsILj0ELj384EEENSU_ILj0ELj8EEENS2_ILj0EEEEEEDaSR_ - $_ZN7cutlass13device_kernelIN5flash19enable_sm80_to_sm89INS1_16FlashAttnBwdSm80INS1_25CollectiveMainloopBwdSm80ILi2ELi2EN4cute5tupleIJNS5_1CILi128EEES8_NS7_ILi64EEEEEENS_10bfloat16_tEfNS_4arch4Sm80ELb0ELb1ELb1ELb1ELb0ELb0ELb0ELb0ELi2ELi4ELi4ELi4ELb0EEENS1_24CollectiveEpilogueBwdGQAISA_fSD_Li256ELb1ELb0EEENS1_19SingleTileSchedulerILb1ELb0ELb0ELi128EEEEEEEEEvNT_6ParamsE$_ZZN4cute13to_mixed_bitsINS_5tupleIJNS1_IJNS_1CILi4EEENS2_ILi8EEEEEENS2_ILi2EEENS2_ILi1EEEEEENS1_IJNS1_IJNS2_ILi0EEENS2_ILi64EEEEEES9_S9_EEENS1_IJNS1_IJiiEEEiS9_EEEEEDaRKT_RKT0_RKT1_ENKUlRKT_RKT0_RKT1_E_clIS5_SB_SD_EEDaSQ_ST_SW_)
$_ZN7cutlass13device_kernelIN5flash19enable_sm80_to_sm89INS1_16FlashAttnBwdSm80INS1_25CollectiveMainloopBwdSm80ILi2ELi2EN4cute5tupleIJNS5_1CILi128EEES8_NS7_ILi64EEEEEENS_10bfloat16_tEfNS_4arch4Sm80ELb0ELb1ELb1ELb1ELb0ELb0ELb0ELb0ELi2ELi4ELi4ELi4ELb0EEENS1_24CollectiveEpilogueBwdGQAISA_fSD_Li256ELb1ELb0EEENS1_19SingleTileSchedulerILb1ELb0ELb0ELi128EEEEEEEEEvNT_6ParamsE$_ZZN4cute13to_mixed_bitsINS_5tupleIJNS1_IJNS_1CILi4EEENS2_ILi8EEEEEENS2_ILi2EEENS2_ILi1EEEEEENS1_IJNS1_IJNS2_ILi0EEENS2_ILi64EEEEEES9_S9_EEENS1_IJNS1_IJiiEEEiS9_EEEEEDaRKT_RKT0_RKT1_ENKUlRKT_RKT0_RKT1_E_clIS5_SB_SD_EEDaSQ_ST_SW_:
[----:B------:R-:W-:Y:S02]  /*bd20*/  MOV R2, 0xbd40 ;  /* 0x0000bd4000027802 */ /* 0x000fe40000000f00 */
[----:B------:R-:W-:Y:S05]  /*bd30*/  CALL.REL.NOINC `($_ZN7cutlass13device_kernelIN5flash19enable_sm80_to_sm89INS1_16FlashAttnBwdSm80INS1_25CollectiveMainloopBwdSm80ILi2ELi2EN4cute5tupleIJNS5_1CILi128EEES8_NS7_ILi64EEEEEENS_10bfloat16_tEfNS_4arch4Sm80ELb0ELb1ELb1ELb1ELb0ELb0ELb0ELb0ELi2ELi4ELi4ELi4ELb0EEENS1_24CollectiveEpilogueBwdGQAISA_fSD_Li256ELb1ELb0EEENS1_19SingleTileSchedulerILb1ELb0ELb0ELi128EEEEEEEEEvNT_6ParamsE$_ZZN4cute13to_mixed_bitsINS_5tupleIJNS_1CILi4EEENS2_ILi8EEEEEENS1_IJNS2_ILi0EEENS2_ILi64EEEEEENS1_IJiiEEEEEDaRKT_RKT0_RKT1_ENKUlRKT_RKT0_RKT1_E_clIS4_S7_iEEDaSL_SO_SR_) ;  /* 0x0000038000007944 */ /* 0x000fea0003c00000 */
[----:B------:R-:W-:Y:S02]  /*bd40*/  MOV R2, 0xbd60 ;  /* 0x0000bd6000027802 */ /* 0x000fe40000000f00 */
[----:B------:R-:W-:Y:S05]  /*bd50*/  CALL.REL.NOINC `($_ZN7cutlass13device_kernelIN5flash19enable_sm80_to_sm89INS1_16FlashAttnBwdSm80INS1_25CollectiveMainloopBwdSm80ILi2ELi2EN4cute5tupleIJNS5_1CILi128EEES8_NS7_ILi64EEEEEENS_10bfloat16_tEfNS_4arch4Sm80ELb0ELb1ELb1ELb1ELb0ELb0ELb0ELb0ELi2ELi4ELi4ELi4ELb0EEENS1_24CollectiveEpilogueBwdGQAISA_fSD_Li256ELb1ELb0EEENS1_19SingleTileSchedulerILb1ELb0ELb0ELi128EEEEEEEEEvNT_6ParamsE$_ZZN4cute13to_mixed_bitsINS_5tupleIJNS_1CILi4EEENS2_ILi8EEEEEENS1_IJNS2_ILi0EEENS2_ILi64EEEEEENS1_IJiiEEEEEDaRKT_RKT0_RKT1_ENKUlDpRKT_E_clIJNS2_ILj0EEENS_9MixedBitsILj0ELj448EEEEEEDaSM_) ;  /* 0x0000032000007944 */ /* 0x000fea0003c00000 */
[----:B------:R-:W-:Y:S02]  /*bd60*/  MOV R13, R3 ;  /* 0x00000003000d7202 */ /* 0x000fe40000000f00 */
[----:B------:R-:W-:Y:S02]  /*bd70*/  MOV R2, R6 ;  /* 0x0000000600027202 */ /* 0x000fe40000000f00 */
[----:B------:R-:W-:-:S04]  /*bd80*/  MOV R3, 0x0 ;  /* 0x0000000000037802 */ /* 0x000fc80000000f00 */
[----:B------:R-:W-:Y:S05]  /*bd90*/  RET.REL.NODEC R2 `(_ZN7cutlass13device_kernelIN5flash19enable_sm80_to_sm89INS1_16FlashAttnBwdSm80INS1_25CollectiveMainloopBwdSm80ILi2ELi2EN4cute5tupleIJNS5_1CILi128EEES8_NS7_ILi64EEEEEENS_10bfloat16_tEfNS_4arch4Sm80ELb0ELb1ELb1ELb1ELb0ELb0ELb0ELb0ELi2ELi4ELi4ELi4ELb0EEENS1_24CollectiveEpilogueBwdGQAISA_fSD_Li256ELb1ELb0EEENS1_19SingleTileSchedulerILb1ELb0ELb0ELi128EEEEEEEEEvNT_6ParamsE) ;  /* 0xffff426002007950 */ /* 0x000fea0003c3ffff */
        .type           $_ZN7cutlass13device_kernelIN5flash19enable_sm80_to_sm89INS1_16FlashAttnBwdSm80INS1_25CollectiveMainloopBwdSm80ILi2ELi2EN4cute5tupleIJNS5_1CILi128EEES8_NS7_ILi64EEEEEENS_10bfloat16_tEfNS_4arch4Sm80ELb0ELb1ELb1ELb1ELb0ELb0ELb0ELb0ELi2ELi4ELi4ELi4ELb0EEENS1_24CollectiveEpilogueBwdGQAISA_fSD_Li256ELb1ELb0EEENS1_19SingleTileSchedulerILb1ELb0ELb0ELi128EEEEEEEEEvNT_6ParamsE$_ZZN4cute13to_mixed_bitsINS_5tupleIJNS1_IJNS_1CILi4EEENS2_ILi8EEEEEENS2_ILi2EEENS2_ILi1EEEEEENS1_IJNS1_IJNS2_ILi128EEENS2_ILi0EEEEEES4_SA_EEENS1_IJNS1_IJiiEEEiSA_EEEEEDaRKT_RKT0_RKT1_ENKUlDpRKT_E_clIJNS_9MixedBitsILj0ELj384EEENSU_ILj0ELj8EEENS2_ILj0EEEEEEDaSR_,@function
        .size           $_ZN7cutlass13device_kernelIN5flash19enable_sm80_to_sm89INS1_16FlashAttnBwdSm80INS1_25CollectiveMainloopBwdSm80ILi2ELi2EN4cute5tupleIJNS5_1CILi128EEES8_NS7_ILi64EEEEEENS_10bfloat16_tEfNS_4arch4Sm80ELb0ELb1ELb1ELb1ELb0ELb0ELb0ELb0ELi2ELi4ELi4ELi4ELb0EEENS1_24CollectiveEpilogueBwdGQAISA_fSD_Li256ELb1ELb0EEENS1_19SingleTileSchedulerILb1ELb0ELb0ELi128EEEEEEEEEvNT_6ParamsE$_ZZN4cute13to_mixed_bitsINS_5tupleIJNS1_IJNS_1CILi4EEENS2_ILi8EEEEEENS2_ILi2EEENS2_ILi1EEEEEENS1_IJNS1_IJNS2_ILi128EEENS2_ILi0EEEEEES4_SA_EEENS1_IJNS1_IJiiEEEiSA_EEEEEDaRKT_RKT0_RKT1_ENKUlDpRKT_E_clIJNS_9MixedBitsILj0ELj384EEENSU_ILj0ELj8EEENS2_ILj0EEEEEEDaSR_,($_ZN7cutlass13device_kernelIN5flash19enable_sm80_to_sm89INS1_16FlashAttnBwdSm80INS1_25CollectiveMainloopBwdSm80ILi2ELi2EN4cute5tupleIJNS5_1CILi128EEES8_NS7_ILi64EEEEEENS_10bfloat16_tEfNS_4arch4Sm80ELb0ELb1ELb1ELb1ELb0ELb0ELb0ELb0ELi2ELi4ELi4ELi4ELb0EEENS1_24CollectiveEpilogueBwdGQAISA_fSD_Li256ELb1ELb0EEENS1_19SingleTileSchedulerILb1ELb0ELb0ELi128EEEEEEEEEvNT_6ParamsE$_ZZN4cute13to_mixed_bitsINS_5tupleIJNS1_IJNS_1CILi4EEENS2_ILi8EEEEEENS2_ILi2EEENS2_ILi1EEEEEENS1_IJNS1_IJNS2_ILi128EEENS2_ILi0EEEEEES4_SA_EEENS1_IJNS1_IJiiEEEiSA_EEEEEDaRKT_RKT0_RKT1_ENKUlRKT_RKT0_RKT1_E_clIS5_SB_SD_EEDaSQ_ST_SW_ - $_ZN7cutlass13device_kernelIN5flash19enable_sm80_to_sm89INS1_16FlashAttnBwdSm80INS1_25CollectiveMainloopBwdSm80ILi2ELi2EN4cute5tupleIJNS5_1CILi128EEES8_NS7_ILi64EEEEEENS_10bfloat16_tEfNS_4arch4Sm80ELb0ELb1ELb1ELb1ELb0ELb0ELb0ELb0ELi2ELi4ELi4ELi4ELb0EEENS1_24CollectiveEpilogueBwdGQAISA_fSD_Li256ELb1ELb0EEENS1_19SingleTileSchedulerILb1ELb0ELb0ELi128EEEEEEEEEvNT_6ParamsE$_ZZN4cute13to_mixed_bitsINS_5tupleIJNS1_IJNS_1CILi4EEENS2_ILi8EEEEEENS2_ILi2EEENS2_ILi1EEEEEENS1_IJNS1_IJNS2_ILi128EEENS2_ILi0EEEEEES4_SA_EEENS1_IJNS1_IJiiEEEiSA_EEEEEDaRKT_RKT0_RKT1_ENKUlDpRKT_E_clIJNS_9MixedBitsILj0ELj384EEENSU_ILj0ELj8EEENS2_ILj0EEEEEEDaSR_)
$_ZN7cutlass13device_kernelIN5flash19enable_sm80_to_sm89INS1_16FlashAttnBwdSm80INS1_25CollectiveMainloopBwdSm80ILi2ELi2EN4cute5tupleIJNS5_1CILi128EEES8_NS7_ILi64EEEEEENS_10bfloat16_tEfNS_4arch4Sm80ELb0ELb1ELb1ELb1ELb0ELb0ELb0ELb0ELi2ELi4ELi4ELi4ELb0EEENS1_24CollectiveEpilogueBwdGQAISA_fSD_Li256ELb1ELb0EEENS1_19SingleTileSchedulerILb1ELb0ELb0ELi128EEEEEEEEEvNT_6ParamsE$_ZZN4cute13to_mixed_bitsINS_5tupleIJNS1_IJNS_1CILi4EEENS2_ILi8EEEEEENS2_ILi2EEENS2_ILi1EEEEEENS1_IJNS1_IJNS2_ILi128EEENS2_ILi0EEEEEES4_SA_EEENS1_IJNS1_IJiiEEEiSA_EEEEEDaRKT_RKT0_RKT1_ENKUlDpRKT_E_clIJNS_9MixedBitsILj0ELj384EEENSU_ILj0ELj8EEENS2_ILj0EEEEEEDaSR_:
[----:B------:R-:W-:-:S04]  /*bda0*/  LOP3.LUT R6, R5, 0x8, RZ, 0xc0, !PT ;  /* 0x0000000805067812 */ /* 0x000fc800078ec0ff */
[----:B------:R-:W-:Y:S01]  /*bdb0*/  LOP3.LUT R11, R6, 0x188, R3, 0x78, !PT ;  /* 0x00000188060b7812 */ /* 0x000fe200078e7803 */
[----:B------:R-:W-:-:S04]  /*bdc0*/  IMAD.MOV.U32 R3, RZ, RZ, 0x0 ;  /* 0x00000000ff037424 */ /* 0x000fc800078e00ff */
[----:B------:R-:W-:Y:S05]  /*bdd0*/  RET.REL.NODEC R2 `(_ZN7cutlass13device_kernelIN5flash19enable_sm80_to_sm89INS1_16FlashAttnBwdSm80INS1_25CollectiveMainloopBwdSm80ILi2ELi2EN4cute5tupleIJNS5_1CILi128EEES8_NS7_ILi64EEEEEENS_10bfloat16_tEfNS_4arch4Sm80ELb0ELb1ELb1ELb1ELb0ELb0ELb0ELb0ELi2ELi4ELi4ELi4ELb0EEENS1_24CollectiveEpilogueBwdGQAISA_fSD_Li256ELb1ELb0EEENS1_19SingleTileSchedulerILb1ELb0ELb0ELi128EEEEEEEEEvNT_6ParamsE) ;  /* 0xffff422002007950 */ /* 0x000fea0003c3ffff */
        .type           $_ZN7cutlass13device_kernelIN5flash19enable_sm80_to_sm89INS1_16FlashAttnBwdSm80INS1_25CollectiveMainloopBwdSm80ILi2ELi2EN4cute5tupleIJNS5_1CILi128EEES8_NS7_ILi64EEEEEENS_10bfloat16_tEfNS_4arch4Sm80ELb0ELb1ELb1ELb1ELb0ELb0ELb0ELb0ELi2ELi4ELi4ELi4ELb0EEENS1_24CollectiveEpilogueBwdGQAISA_fSD_Li256ELb1ELb0EEENS1_19SingleTileSchedulerILb1ELb0ELb0ELi128EEEEEEEEEvNT_6ParamsE$_ZZN4cute13to_mixed_bitsINS_5tupleIJNS1_IJNS_1CILi4EEENS2_ILi8EEEEEENS2_ILi2EEENS2_ILi1EEEEEENS1_IJNS1_IJNS2_ILi128EEENS2_ILi0EEEEEES4_SA_EEENS1_IJNS1_IJiiEEEiSA_EEEEEDaRKT_RKT0_RKT1_ENKUlRKT_RKT0_RKT1_E_clIS5_SB_SD_EEDaSQ_ST_SW_,@function
        .size           $_ZN7cutlass13device_kernelIN5flash19enable_sm80_to_sm89INS1_16FlashAttnBwdSm80INS1_25CollectiveMainloopBwdSm80ILi2ELi2EN4cute5tupleIJNS5_1CILi128EEES8_NS7_ILi64EEEEEENS_10bfloat16_tEfNS_4arch4Sm80ELb0ELb1ELb1ELb1ELb0ELb0ELb0ELb0ELi2ELi4ELi4ELi4ELb0EEENS1_24CollectiveEpilogueBwdGQAISA_fSD_Li256ELb1ELb0EEENS1_19SingleTileSchedulerILb1ELb0ELb0ELi128EEEEEEEEEvNT_6ParamsE$_ZZN4cute13to_mixed_bitsINS_5tupleIJNS1_IJNS_1CILi4EEENS2_ILi8EEEEEENS2_ILi2EEENS2_ILi1EEEEEENS1_IJNS1_IJNS2_ILi128EEENS2_ILi0EEEEEES4_SA_EEENS1_IJNS1_IJiiEEEiSA_EEEEEDaRKT_RKT0_RKT1_ENKUlRKT_RKT0_RKT1_E_clIS5_SB_SD_EEDaSQ_ST_SW_,($_ZN7cutlass13device_kernelIN5flash19enable_sm80_to_sm89INS1_16FlashAttnBwdSm80INS1_25CollectiveMainloopBwdSm80ILi2ELi2EN4cute5tupleIJNS5_1CILi128EEES8_NS7_ILi64EEEEEENS_10bfloat16_tEfNS_4arch4Sm80ELb0ELb1ELb1ELb1ELb0ELb0ELb0ELb0ELi2ELi4ELi4ELi4ELb0EEENS1_24CollectiveEpilogueBwdGQAISA_fSD_Li256ELb1ELb0EEENS1_19SingleTileSchedulerILb1ELb0ELb0ELi128EEEEEEEEEvNT_6ParamsE$_ZZN4cute13to_mixed_bitsINS_5tupleIJNS1_IJNS_1CILi4EEENS2_ILi8EEEEEENS2_ILi2EEENS2_ILi1EEEEEENS1_IJNS1_IJNS2_ILi128EEENS2_ILi0EEEEEES4_SA_EEENS1_IJNS1_IJiiEEEiSA_EEEEEDaRKT_RKT0_RKT1_ENKUlRKT_RKT0_RKT1_E_clIS6_S4_iEEDaSQ_ST_SW_ - $_ZN7cutlass13device_kernelIN5flash19enable_sm80_to_sm89INS1_16FlashAttnBwdSm80INS1_25CollectiveMainloopBwdSm80ILi2ELi2EN4cute5tupleIJNS5_1CILi128EEES8_NS7_ILi64EEEEEENS_10bfloat16_tEfNS_4arch4Sm80ELb0ELb1ELb1ELb1ELb0ELb0ELb0ELb0ELi2ELi4ELi4ELi4ELb0EEENS1_24CollectiveEpilogueBwdGQAISA_fSD_Li256ELb1ELb0EEENS1_19SingleTileSchedulerILb1ELb0ELb0ELi128EEEEEEEEEvNT_6ParamsE$_ZZN4cute13to_mixed_bitsINS_5tupleIJNS1_IJNS_1CILi4EEENS2_ILi8EEEEEENS2_ILi2EEENS2_ILi1EEEEEENS1_IJNS1_IJNS2_ILi128EEENS2_ILi0EEEEEES4_SA_EEENS1_IJNS1_IJiiEEEiSA_EEEEEDaRKT_RKT0_RKT1_ENKUlRKT_RKT0_RKT1_E_clIS5_SB_SD_EEDaSQ_ST_SW_)
$_ZN7cutlass13device_kernelIN5flash19enable_sm80_to_sm89INS1_16FlashAttnBwdSm80INS1_25CollectiveMainloopBwdSm80ILi2ELi2EN4cute5tupleIJNS5_1CILi128EEES8_NS7_ILi64EEEEEENS_10bfloat16_tEfNS_4arch4Sm80ELb0ELb1ELb1ELb1ELb0ELb0ELb0ELb0ELi2ELi4ELi4ELi4ELb0EEENS1_24CollectiveEpilogueBwdGQAISA_fSD_Li256ELb1ELb0EEENS1_19SingleTileSchedulerILb1ELb0ELb0ELi128EEEEEEEEEvNT_6ParamsE$_ZZN4cute13to_mixed_bitsINS_5tupleIJNS1_IJNS_1CILi4EEENS2_ILi8EEEEEENS2_ILi2EEENS2_ILi1EEEEEENS1_IJNS1_IJNS2_ILi128EEENS2_ILi0EEEEEES4_SA_EEENS1_IJNS1_IJiiEEEiSA_EEEEEDaRKT_RKT0_RKT1_ENKUlRKT_RKT0_RKT1_E_clIS5_SB_SD_EEDaSQ_ST_SW_:
[----:B------:R-:W-:Y:S02]  /*bde0*/  MOV R3, R2 ;  /* 0x0000000200037202 */ /* 0x000fe40000000f00 */
[----:B------:R-:W-:Y:S02]  /*bdf0*/  MOV R2, 0xbe10 ;  /* 0x0000be1000027802 */ /* 0x000fe40000000f00 */
[----:B------:R-:W-:Y:S05]  /*be00*/  CALL.REL.NOINC `($_ZN7cutlass13device_kernelIN5flash19enable_sm80_to_sm89INS1_16FlashAttnBwdSm80INS1_25CollectiveMainloopBwdSm80ILi2ELi2EN4cute5tupleIJNS5_1CILi128EEES8_NS7_ILi64EEEEEENS_10bfloat16_tEfNS_4arch4Sm80ELb0ELb1ELb1ELb1ELb0ELb0ELb0ELb0ELi2ELi4ELi4ELi4ELb0EEENS1_24CollectiveEpilogueBwdGQAISA_fSD_Li256ELb1ELb0EEENS1_19SingleTileSchedulerILb1ELb0ELb0ELi128EEEEEEEEEvNT_6ParamsE$_ZZN4cute13to_mixed_bitsINS_5tupleIJNS_1CILi4EEENS2_ILi8EEEEEENS1_IJNS2_ILi128EEENS2_ILi0EEEEEENS1_IJiiEEEEEDaRKT_RKT0_RKT1_ENKUlRKT_RKT0_RKT1_E_clIS3_S6_iEEDaSL_SO_SR_) ;  /* 0x0000034000007944 */ /* 0x000fea0003c00000 */
[----:B------:R-:W-:Y:S02]  /*be10*/  MOV R2, 0xbe30 ;  /* 0x0000be3000027802 */ /* 0x000fe40000000f00 */
[----:B------:R-:W-:Y:S05]  /*be20*/  CALL.REL.NOINC `($_ZN7cutlass13device_kernelIN5flash19enable_sm80_to_sm89INS1_16FlashAttnBwdSm80INS1_25CollectiveMainloopBwdSm80ILi2ELi2EN4cute5tupleIJNS5_1CILi128EEES8_NS7_ILi64EEEEEENS_10bfloat16_tEfNS_4arch4Sm80ELb0ELb1ELb1ELb1ELb0ELb0ELb0ELb0ELi2ELi4ELi4ELi4ELb0EEENS1_24CollectiveEpilogueBwdGQAISA_fSD_Li256ELb1ELb0EEENS1_19SingleTileSchedulerILb1ELb0ELb0ELi128EEEEEEEEEvNT_6ParamsE$_ZZN4cute13to_mixed_bitsINS_5tupleIJNS_1CILi4EEENS2_ILi8EEEEEENS1_IJNS2_ILi128EEENS2_ILi0EEEEEENS1_IJiiEEEEEDaRKT_RKT0_RKT1_ENKUlDpRKT_E_clIJNS_9MixedBitsILj0ELj384EEENS2_ILj0EEEEEEDaSM_) ;  /* 0x000002e000007944 */ /* 0x000fea0003c00000 */
[----:B------:R-:W-:Y:S02]  /*be30*/  MOV R8, R6 ;  /* 0x0000000600087202 */ /* 0x000fe40000000f00 */
[----:B------:R-:W-:-:S04]  /*be40*/  MOV R9, 0x0 ;  /* 0x0000000000097802 */ /* 0x000fc80000000f00 */
[----:B------:R-:W-:Y:S05]  /*be50*/  RET.REL.NODEC R8 `(_ZN7cutlass13device_kernelIN5flash19enable_sm80_to_sm89INS1_16FlashAttnBwdSm80INS1_25CollectiveMainloopBwdSm80ILi2ELi2EN4cute5tupleIJNS5_1CILi128EEES8_NS7_ILi64EEEEEENS_10bfloat16_tEfNS_4arch4Sm80ELb0ELb1ELb1ELb1ELb0ELb0ELb0ELb0ELi2ELi4ELi4ELi4ELb0EEENS1_24CollectiveEpilogueBwdGQAISA_fSD_Li256ELb1ELb0EEENS1_19SingleTileSchedulerILb1ELb0ELb0ELi128EEEEEEEEEvNT_6ParamsE) ;  /* 0xffff41a008007950 */ /* 0x000fea0003c3ffff */
        .type           $_ZN7cutlass13device_kernelIN5flash19enable_sm80_to_sm89INS1_16FlashAttnBwdSm80INS1_25CollectiveMainloopBwdSm80ILi2ELi2EN4cute5tupleIJNS5_1CILi128EEES8_NS7_ILi64EEEEEENS_10bfloat16_tEfNS_4arch4Sm80ELb0ELb1ELb1ELb1ELb0ELb0ELb0ELb0ELi2ELi4ELi4ELi4ELb0EEENS1_24CollectiveEpilogueBwdGQAISA_fSD_Li256ELb1ELb0EEENS1_19SingleTileSchedulerILb1ELb0ELb0ELi128EEEEEEEEEvNT_6ParamsE$_ZZN4cute13to_mixed_bitsINS_5tupleIJNS1_IJNS_1CILi4EEENS2_ILi8EEEEEENS2_ILi2EEENS2_ILi1EEEEEENS1_IJNS1_IJNS2_ILi128EEENS2_ILi0EEEEEES4_SA_EEENS1_IJNS1_IJiiEEEiSA_EEEEEDaRKT_RKT0_RKT1_ENKUlRKT_RKT0_RKT1_E_clIS6_S4_iEEDaSQ_ST_SW_,@function
        .size           $_ZN7cutlass13device_kernelIN5flash19enable_sm80_to_sm89INS1_16FlashAttnBwdSm80INS1_25CollectiveMainloopBwdSm80ILi2ELi2EN4cute5tupleIJNS5_1CILi128EEES8_NS7_ILi64EEEEEENS_10bfloat16_tEfNS_4arch4Sm80ELb0ELb1ELb1ELb1ELb0ELb0ELb0ELb0ELi2ELi4ELi4ELi4ELb0EEENS1_24CollectiveEpilogueBwdGQAISA_fSD_Li256ELb1ELb0EEENS1_19SingleTileSchedulerILb1ELb0ELb0ELi128EEEEEEEEEvNT_6ParamsE$_ZZN4cute13to_mixed_bitsINS_5tupleIJNS1_IJNS_1CILi4EEENS2_ILi8EEEEEENS2_ILi2EEENS2_ILi1EEEEEENS1_IJNS1_IJNS2_ILi128EEENS2_ILi0EEEEEES4_SA_EEENS1_IJNS1_IJiiEEEiSA_EEEEEDaRKT_RKT0_RKT1_ENKUlRKT_RKT0_RKT1_E_clIS6_S4_iEEDaSQ_ST_SW_,($_ZN7cutlass13device_kernelIN5flash19enable_sm80_to_sm89INS1_16FlashAttnBwdSm80INS1_25CollectiveMainloopBwdSm80ILi2ELi2EN4cute5tupleIJNS5_1CILi128EEES8_NS7_ILi64EEEEEENS_10bfloat16_tEfNS_4arch4Sm80ELb0ELb1ELb1ELb1ELb0ELb0ELb0ELb0ELi2ELi4ELi4ELi4ELb0EEENS1_24CollectiveEpilogueBwdGQAISA_fSD_Li256ELb1ELb0EEENS1_19SingleTileSchedulerILb1ELb0ELb0ELi128EEEEEEEEEvNT_6ParamsE$_ZZN4cute13to_mixed_bitsINS_5tupleIJNS1_IJNS_1CILi4EEENS2_ILi8EEEEEES3_NS2_ILi1EEEEEENS1_IJNS1_IJNS2_ILi0EEENS2_ILi64EEEEEES8_S8_EEENS1_IJNS1_IJiiEEEiS8_EEEEEDaRKT_RKT0_RKT1_ENKUlDpRKT_E_clIJNS_9MixedBitsILj0ELj448EEENS2_ILj0EEESV_EEEDaSQ_ - $_ZN7cutlass13device_kernelIN5flash19enable_sm80_to_sm89INS1_16FlashAttnBwdSm80INS1_25CollectiveMainloopBwdSm80ILi2ELi2EN4cute5tupleIJNS5_1CILi128EEES8_NS7_ILi64EEEEEENS_10bfloat16_tEfNS_4arch4Sm80ELb0ELb1ELb1ELb1ELb0ELb0ELb0ELb0ELi2ELi4ELi4ELi4ELb0EEENS1_24CollectiveEpilogueBwdGQAISA_fSD_Li256ELb1ELb0EEENS1_19SingleTileSchedulerILb1ELb0ELb0ELi128EEEEEEEEEvNT_6ParamsE$_ZZN4cute13to_mixed_bitsINS_5tupleIJNS1_IJNS_1CILi4EEENS2_ILi8EEEEEENS2_ILi2EEENS2_ILi1EEEEEENS1_IJNS1_IJNS2_ILi128EEENS2_ILi0EEEEEES4_SA_EEENS1_IJNS1_IJiiEEEiSA_EEEEEDaRKT_RKT0_RKT1_ENKUlRKT_RKT0_RKT1_E_clIS6_S4_iEEDaSQ_ST_SW_)
$_ZN7cutlass13device_kernelIN5flash19enable_sm80_to_sm89INS1_16FlashAttnBwdSm80INS1_25CollectiveMainloopBwdSm80ILi2ELi2EN4cute5tupleIJNS5_1CILi128EEES8_NS7_ILi64EEEEEENS_10bfloat16_tEfNS_4arch4Sm80ELb0ELb1ELb1ELb1ELb0ELb0ELb0ELb0ELi2ELi4ELi4ELi4ELb0EEENS1_24CollectiveEpilogueBwdGQAISA_fSD_Li256ELb1ELb0EEENS1_19SingleTileSchedulerILb1ELb0ELb0ELi128EEEEEEEEEvNT_6ParamsE$_ZZN4cute13to_mixed_bitsINS_5tupleIJNS1_IJNS_1CILi4EEENS2_ILi8EEEEEENS2_ILi2EEENS2_ILi1EEEEEENS1_IJNS1_IJNS2_ILi128EEENS2_ILi0EEEEEES4_SA_EEENS1_IJNS1_IJiiEEEiSA_EEEEEDaRKT_RKT0_RKT1_ENKUlRKT_RKT0_RKT1_E_clIS6_S4_iEEDaSQ_ST_SW_:
[----:B------:R-:W-:Y:S01]  /*be60*/  MOV R8, R6 ;  /* 0x0000000600087202 */ /* 0x000fe20000000f00 */
[----:B------:R-:W-:Y:S02]  /*be70*/  IMAD.MOV.U32 R9, RZ, RZ, 0x0 ;  /* 0x00000000ff097424 */ /* 0x000fe400078e00ff */
[----:B------:R-:W-:-:S05]  /*be80*/  IMAD.SHL.U32 R2, R34, 0x8, RZ ;  /* 0x0000000822027824 */ /* 0x000fca00078e00ff */
[----:B------:R-:W-:Y:S01]  /*be90*/  LOP3.LUT R2, R2, 0x8, RZ, 0xc0, !PT ;  /* 0x0000000802027812 */ /* 0x000fe200078ec0ff */
[----:B------:R-:W-:Y:S06]  /*bea0*/  RET.REL.NODEC R8 `(_ZN7cutlass13device_kernelIN5flash19enable_sm80_to_sm89INS1_16FlashAttnBwdSm80INS1_25CollectiveMainloopBwdSm80ILi2ELi2EN4cute5tupleIJNS5_1CILi128EEES8_NS7_ILi64EEEEEENS_10bfloat16_tEfNS_4arch4Sm80ELb0ELb1ELb1ELb1ELb0ELb0ELb0ELb0ELi2ELi4ELi4ELi4ELb0EEENS1_24CollectiveEpilogueBwdGQAISA_fSD_Li256ELb1ELb0EEENS1_19SingleTileSchedulerILb1ELb0ELb0ELi128EEEEEEEEEvNT_6ParamsE) ;  /* 0xffff415008007950 */ /* 0x000fec0003c3ffff */
        .type           $_ZN7cutlass13device_kernelIN5flash19enable_sm80_to_sm89INS1_16FlashAttnBwdSm80INS1_25CollectiveMainloopBwdSm80ILi2ELi2EN4cute5tupleIJNS5_1CILi128EEES8_NS7_ILi64EEEEEENS_10bfloat16_tEfNS_4arch4Sm80ELb0ELb1ELb1ELb1ELb0ELb0ELb0ELb0ELi2ELi4ELi4ELi4ELb0EEENS1_24CollectiveEpilogueBwdGQAISA_fSD_Li256ELb1ELb0EEENS1_19SingleTileSchedulerILb1ELb0ELb0ELi128EEEEEEEEEvNT_6ParamsE$_ZZN4cute13to_mixed_bitsINS_5tupleIJNS1_IJNS_1CILi4EEENS2_ILi8EEEEEES3_NS2_ILi1EEEEEENS1_IJNS1_IJNS2_ILi0EEENS2_ILi64EEEEEES8_S8_EEENS1_IJNS1_IJiiEEEiS8_EEEEEDaRKT_RKT0_RKT1_ENKUlDpRKT_E_clIJNS_9MixedBitsILj0ELj448EEENS2_ILj0EEESV_EEEDaSQ_,@function
        .size           $_ZN7cutlass13device_kernelIN5flash19enable_sm80_to_sm89INS1_16FlashAttnBwdSm80INS1_25CollectiveMainloopBwdSm80ILi2ELi2EN4cute5tupleIJNS5_1CILi128EEES8_NS7_ILi64EEEEEENS_10bfloat16_tEfNS_4arch4Sm80ELb0ELb1ELb1ELb1ELb0ELb0ELb0ELb0ELi2ELi4ELi4ELi4ELb0EEENS1_24CollectiveEpilogueBwdGQAISA_fSD_Li256ELb1ELb0EEENS1_19SingleTileSchedulerILb1ELb0ELb0ELi128EEEEEEEEEvNT_6ParamsE$_ZZN4cute13to_mixed_bitsINS_5tupleIJNS1_IJNS_1CILi4EEENS2_ILi8EEEEEES3_NS2_ILi1EEEEEENS1_IJNS1_IJNS2_ILi0EEENS2_ILi64EEEEEES8_S8_EEENS1_IJNS1_IJiiEEEiS8_EEEEEDaRKT_RKT0_RKT1_ENKUlDpRKT_E_clIJNS_9MixedBitsILj0ELj448EEENS2_ILj0EEESV_EEEDaSQ_,($_ZN7cutlass13device_kernelIN5flash19enable_sm80_to_sm89INS1_16FlashAttnBwdSm80INS1_25CollectiveMainloopBwdSm80ILi2ELi2EN4cute5tupleIJNS5_1CILi128EEES8_NS7_ILi64EEEEEENS_10bfloat16_tEfNS_4arch4Sm80ELb0ELb1ELb1ELb1ELb0ELb0ELb0ELb0ELi2ELi4ELi4ELi4ELb0EEENS1_24CollectiveEpilogueBwdGQAISA_fSD_Li256ELb1ELb0EEENS1_19SingleTileSchedulerILb1ELb0ELb0ELi128EEEEEEEEEvNT_6ParamsE$_ZZN4cute13to_mixed_bitsINS_5tupleIJNS1_IJNS_1CILi4EEENS2_ILi8EEEEEES3_NS2_ILi1EEEEEENS1_IJNS1_IJNS2_ILi0EEENS2_ILi64EEEEEES8_S8_EEENS1_IJNS1_IJiiEEEiS8_EEEEEDaRKT_RKT0_RKT1_ENKUlRKT_RKT0_RKT1_E_clIS5_SA_SC_EEDaSP_SS_SV_ - $_ZN7cutlass13device_kernelIN5flash19enable_sm80_to_sm89INS1_16FlashAttnBwdSm80INS1_25CollectiveMainloopBwdSm80ILi2ELi2EN4cute5tupleIJNS5_1CILi128EEES8_NS7_ILi64EEEEEENS_10bfloat16_tEfNS_4arch4Sm80ELb0ELb1ELb1ELb1ELb0ELb0ELb0ELb0ELi2ELi4ELi4ELi4ELb0EEENS1_24CollectiveEpilogueBwdGQAISA_fSD_Li256ELb1ELb0EEENS1_19SingleTileSchedulerILb1ELb0ELb0ELi128EEEEEEEEEvNT_6ParamsE$_ZZN4cute13to_mixed_bitsINS_5tupleIJNS1_IJNS_1CILi4EEENS2_ILi8EEEEEES3_NS2_ILi1EEEEEENS1_IJNS1_IJNS2_ILi0EEENS2_ILi64EEEEEES8_S8_EEENS1_IJNS1_IJiiEEEiS8_EEEEEDaRKT_RKT0_RKT1_ENKUlDpRKT_E_clIJNS_9MixedBitsILj0ELj448EEENS2_ILj0EEESV_EEEDaSQ_)
$_ZN7cutlass13device_kernelIN5flash19enable_sm80_to_sm89INS1_16FlashAttnBwdSm80INS1_25CollectiveMainloopBwdSm80ILi2ELi2EN4cute5tupleIJNS5_1CILi128EEES8_NS7_ILi64EEEEEENS_10bfloat16_tEfNS_4arch4Sm80ELb0ELb1ELb1ELb1ELb0ELb0ELb0ELb0ELi2ELi4ELi4ELi4ELb0EEENS1_24CollectiveEpilogueBwdGQAISA_fSD_Li256ELb1ELb0EEENS1_19SingleTileSchedulerILb1ELb0ELb0ELi128EEEEEEEEEvNT_6ParamsE$_ZZN4cute13to_mixed_bitsINS_5tupleIJNS1_IJNS_1CILi4EEENS2_ILi8EEEEEES3_NS2_ILi1EEEEEENS1_IJNS1_IJNS2_ILi0EEENS2_ILi64EEEEEES8_S8_EEENS1_IJNS1_IJiiEEEiS8_EEEEEDaRKT_RKT0_RKT1_ENKUlDpRKT_E_clIJNS_9MixedBitsILj0ELj448EEENS2_ILj0EEESV_EEEDaSQ_:
[----:B------:R-:W-:Y:S02]  /*beb0*/  MOV R3, 0x0 ;  /* 0x0000000000037802 */ /* 0x000fe40000000f00 */
[----:B------:R-:W-:Y:S02]  /*bec0*/  LOP3.LUT R13, R13, 0x1c0, RZ, 0xc0, !PT ;  /* 0x000001c00d0d7812 */ /* 0x000fe400078ec0ff */
[----:B------:R-:W-:Y:S05]  /*bed0*/  RET.REL.NODEC R2 `(_ZN7cutlass13device_kernelIN5flash19enable_sm80_to_sm89INS1_16FlashAttnBwdSm80INS1_25CollectiveMainloopBwdSm80ILi2ELi2EN4cute5tupleIJNS5_1CILi128EEES8_NS7_ILi64EEEEEENS_10bfloat16_tEfNS_4arch4Sm80ELb0ELb1ELb1ELb1ELb0ELb0ELb0ELb0ELi2ELi4ELi4ELi4ELb0EEENS1_24CollectiveEpilogueBwdGQAISA_fSD_Li256ELb1ELb0EEENS1_19SingleTileSchedulerILb1ELb0ELb0ELi128EEEEEEEEEvNT_6ParamsE) ;  /* 0xffff412002007950 */ /* 0x000fea0003c3ffff */
        .type           $_ZN7cutlass13device_kernelIN5flash19enable_sm80_to_sm89INS1_16FlashAttnBwdSm80INS1_25CollectiveMainloopBwdSm80ILi2ELi2EN4cute5tupleIJNS5_1CILi128EEES8_NS7_ILi64EEEEEENS_10bfloat16_tEfNS_4arch4Sm80ELb0ELb1ELb1ELb1ELb0ELb0ELb0ELb0ELi2ELi4ELi4ELi4ELb0EEENS1_24CollectiveEpilogueBwdGQAISA_fSD_Li256ELb1ELb0EEENS1_19SingleTileSchedulerILb1ELb0ELb0ELi128EEEEEEEEEvNT_6ParamsE$_ZZN4cute13to_mixed_bitsINS_5tupleIJNS1_IJNS_1CILi4EEENS2_ILi8EEEEEES3_NS2_ILi1EEEEEENS1_IJNS1_IJNS2_ILi0EEENS2_ILi64EEEEEES8_S8_EEENS1_IJNS1_IJiiEEEiS8_EEEEEDaRKT_RKT0_RKT1_ENKUlRKT_RKT0_RKT1_E_clIS5_SA_SC_EEDaSP_SS_SV_,@function
        .size           $_ZN7cutlass13device_kernelIN5flash19enable_sm80_to_sm89INS1_16FlashAttnBwdSm80INS1_25CollectiveMainloopBwdSm80ILi2ELi2EN4cute5tupleIJNS5_1CILi128EEES8_NS7_ILi64EEEEEENS_10bfloat16_tEfNS_4arch4Sm80ELb0ELb1ELb1ELb1ELb0ELb0ELb0ELb0ELi2ELi4ELi4ELi4ELb0EEENS1_24CollectiveEpilogueBwdGQAISA_fSD_Li256ELb1ELb0EEENS1_19SingleTileSchedulerILb1ELb0ELb0ELi128EEEEEEEEEvNT_6ParamsE$_ZZN4cute13to_mixed_bitsINS_5tupleIJNS1_IJNS_1CILi4EEENS2_ILi8EEEEEES3_NS2_ILi1EEEEEENS1_IJNS1_IJNS2_ILi0EEENS2_ILi64EEEEEES8_S8_EEENS1_IJNS1_IJiiEEEiS8_EEEEEDaRKT_RKT0_RKT1_ENKUlRKT_RKT0_RKT1_E_clIS5_SA_SC_EEDaSP_SS_SV_,($_ZN7cutlass13device_kernelIN5flash19enable_sm80_to_sm89INS1_16FlashAttnBwdSm80INS1_25CollectiveMainloopBwdSm80ILi2ELi2EN4cute5tupleIJNS5_1CILi128EEES8_NS7_ILi64EEEEEENS_10bfloat16_tEfNS_4arch4Sm80ELb0ELb1ELb1ELb1ELb0ELb0ELb0ELb0ELi2ELi4ELi4ELi4ELb0EEENS1_24CollectiveEpilogueBwdGQAISA_fSD_Li256ELb1ELb0EEENS1_19SingleTileSchedulerILb1ELb0ELb0ELi128EEEEEEEEEvNT_6ParamsE$_ZZN4cute13to_mixed_bitsINS_5tupleIJNS1_IJNS_1CILi4EEENS2_ILi8EEEEEES3_NS2_ILi1EEEEEENS1_IJNS1_IJNS2_ILi128EEENS2_ILi0EEEEEENS2_ILi16EEES9_EEENS1_IJNS1_IJiiEEEiS9_EEEEEDaRKT_RKT0_RKT1_ENKUlDpRKT_E_clIJNS_9MixedBitsILj0ELj384EEENSU_ILj0ELj48EEENS2_ILj0EEEEEEDaSR_ - $_ZN7cutlass13device_kernelIN5flash19enable_sm80_to_sm89INS1_16FlashAttnBwdSm80INS1_25CollectiveMainloopBwdSm80ILi2ELi2EN4cute5tupleIJNS5_1CILi128EEES8_NS7_ILi64EEEEEENS_10bfloat16_tEfNS_4arch4Sm80ELb0ELb1ELb1ELb1ELb0ELb0ELb0ELb0ELi2ELi4ELi4ELi4ELb0EEENS1_24CollectiveEpilogueBwdGQAISA_fSD_Li256ELb1ELb0EEENS1_19SingleTileSchedulerILb1ELb0ELb0ELi128EEEEEEEEEvNT_6ParamsE$_ZZN4cute13to_mixed_bitsINS_5tupleIJNS1_IJNS_1CILi4EEENS2_ILi8EEEEEES3_NS2_ILi1EEEEEENS1_IJNS1_IJNS2_ILi0EEENS2_ILi64EEEEEES8_S8_EEENS1_IJNS1_IJiiEEEiS8_EEEEEDaRKT_RKT0_RKT1_ENKUlRKT_RKT0_RKT1_E_clIS5_SA_SC_EEDaSP_SS_SV_)
$_ZN7cutlass13device_kernelIN5flash19enable_sm80_to_sm89INS1_16FlashAttnBwdSm80INS1_25CollectiveMainloopBwdSm80ILi2ELi2EN4cute5tupleIJNS5_1CILi128EEES8_NS7_ILi64EEEEEENS_10bfloat16_tEfNS_4arch4Sm80ELb0ELb1ELb1ELb1ELb0ELb0ELb0ELb0ELi2ELi4ELi4ELi4ELb0EEENS1_24CollectiveEpilogueBwdGQAISA_fSD_Li256ELb1ELb0EEENS1_19SingleTileSchedulerILb1ELb0ELb0ELi128EEEEEEEEEvNT_6ParamsE$_ZZN4cute13to_mixed_bitsINS_5tupleIJNS1_IJNS_1CILi4EEENS2_ILi8EEEEEES3_NS2_ILi1EEEEEENS1_IJNS1_IJNS2_ILi0EEENS2_ILi64EEEEEES8_S8_EEENS1_IJNS1_IJiiEEEiS8_EEEEEDaRKT_RKT0_RKT1_ENKUlRKT_RKT0_RKT1_E_clIS5_SA_SC_EEDaSP_SS_SV_:
        /* <DEDUP_REMOVED lines=8> */
        .type           $_ZN7cutlass13device_kernelIN5flash19enable_sm80_to_sm89INS1_16FlashAttnBwdSm80INS1_25CollectiveMainloopBwdSm80ILi2ELi2EN4cute5tupleIJNS5_1CILi128EEES8_NS7_ILi64EEEEEENS_10bfloat16_tEfNS_4arch4Sm80ELb0ELb1ELb1ELb1ELb0ELb0ELb0ELb0ELi2ELi4ELi4ELi4ELb0EEENS1_24CollectiveEpilogueBwdGQAISA_fSD_Li256ELb1ELb0EEENS1_19SingleTileSchedulerILb1ELb0ELb0ELi128EEEEEEEEEvNT_6ParamsE$_ZZN4cute13to_mixed_bitsINS_5tupleIJNS1_IJNS_1CILi4EEENS2_ILi8EEEEEES3_NS2_ILi1EEEEEENS1_IJNS1_IJNS2_ILi128EEENS2_ILi0EEEEEENS2_ILi16EEES9_EEENS1_IJNS1_IJiiEEEiS9_EEEEEDaRKT_RKT0_RKT1_ENKUlDpRKT_E_clIJNS_9MixedBitsILj0ELj384EEENSU_ILj0ELj48EEENS2_ILj0EEEEEEDaSR_,@function
        .size           $_ZN7cutlass13device_kernelIN5flash19enable_sm80_to_sm89INS1_16FlashAttnBwdSm80INS1_25CollectiveMainloopBwdSm80ILi2ELi2EN4cute5tupleIJNS5_1CILi128EEES8_NS7_ILi64EEEEEENS_10bfloat16_tEfNS_4arch4Sm80ELb0ELb1ELb1ELb1ELb0ELb0ELb0ELb0ELi2ELi4ELi4ELi4ELb0EEENS1_24CollectiveEpilogueBwdGQAISA_fSD_Li256ELb1ELb0EEENS1_19SingleTileSchedulerILb1ELb0ELb0ELi128EEEEEEEEEvNT_6ParamsE$_ZZN4cute13to_mixed_bitsINS_5tupleIJNS1_IJNS_1CILi4EEENS2_ILi8EEEEEES3_NS2_ILi1EEEEEENS1_IJNS1_IJNS2_ILi128EEENS2_ILi0EEEEEENS2_ILi16EEES9_EEENS1_IJNS1_IJiiEEEiS9_EEEEEDaRKT_RKT0_RKT1_ENKUlDpRKT_E_clIJNS_9MixedBitsILj0ELj384EEENSU_ILj0ELj48EEENS2_ILj0EEEEEEDaSR_,($_ZN7cutlass13device_kernelIN5flash19enable_sm80_to_sm89INS1_16FlashAttnBwdSm80INS1_25CollectiveMainloopBwdSm80ILi2ELi2EN4cute5tupleIJNS5_1CILi128EEES8_NS7_ILi64EEEEEENS_10bfloat16_tEfNS_4arch4Sm80ELb0ELb1ELb1ELb1ELb0ELb0ELb0ELb0ELi2ELi4ELi4ELi4ELb0EEENS1_24CollectiveEpilogueBwdGQAISA_fSD_Li256ELb1ELb0EEENS1_19SingleTileSchedulerILb1ELb0ELb0ELi128EEEEEEEEEvNT_6ParamsE$_ZZN4cute13to_mixed_bitsINS_5tupleIJNS1_IJNS_1CILi4EEENS2_ILi8EEEEEES3_NS2_ILi1EEEEEENS1_IJNS1_IJNS2_ILi128EEENS2_ILi0EEEEEENS2_ILi16EEES9_EEENS1_IJNS1_IJiiEEEiS9_EEEEEDaRKT_RKT0_RKT1_ENKUlRKT_RKT0_RKT1_E_clIS3_SB_iEEDaSQ_ST_SW_ - $_ZN7cutlass13device_kernelIN5flash19enable_sm80_to_sm89INS1_16FlashAttnBwdSm80INS1_25CollectiveMainloopBwdSm80ILi2ELi2EN4cute5tupleIJNS5_1CILi128EEES8_NS7_ILi64EEEEEENS_10bfloat16_tEfNS_4arch4Sm80ELb0ELb1ELb1ELb1ELb0ELb0ELb0ELb0ELi2ELi4ELi4ELi4ELb0EEENS1_24CollectiveEpilogueBwdGQAISA_fSD_Li256ELb1ELb0EEENS1_19SingleTileSchedulerILb1ELb0ELb0ELi128EEEEEEEEEvNT_6ParamsE$_ZZN4cute13to_mixed_bitsINS_5tupleIJNS1_IJNS_1CILi4EEENS2_ILi8EEEEEES3_NS2_ILi1EEEEEENS1_IJNS1_IJNS2_ILi128EEENS2_ILi0EEEEEENS2_ILi16EEES9_EEENS1_IJNS1_IJiiEEEiS9_EEEEEDaRKT_RKT0_RKT1_ENKUlDpRKT_E_clIJNS_9MixedBitsILj0ELj384EEENSU_ILj0ELj48EEENS2_ILj0EEEEEEDaSR_)
$_ZN7cutlass13device_kernelIN5flash19enable_sm80_to_sm89INS1_16FlashAttnBwdSm80INS1_25CollectiveMainloopBwdSm80ILi2ELi2EN4cute5tupleIJNS5_1CILi128EEES8_NS7_ILi64EEEEEENS_10bfloat16_tEfNS_4arch4Sm80ELb0ELb1ELb1ELb1ELb0ELb0ELb0ELb0ELi2ELi4ELi4ELi4ELb0EEENS1_24CollectiveEpilogueBwdGQAISA_fSD_Li256ELb1ELb0EEENS1_19SingleTileSchedulerILb1ELb0ELb0ELi128EEEEEEEEEvNT_6ParamsE$_ZZN4cute13to_mixed_bitsINS_5tupleIJNS1_IJNS_1CILi4EEENS2_ILi8EEEEEES3_NS2_ILi1EEEEEENS1_IJNS1_IJNS2_ILi128EEENS2_ILi0EEEEEENS2_ILi16EEES9_EEENS1_IJNS1_IJiiEEEiS9_EEEEEDaRKT_RKT0_RKT1_ENKUlDpRKT_E_clIJNS_9MixedBitsILj0ELj384EEENSU_ILj0ELj48EEENS2_ILj0EEEEEEDaSR_:
[----:B------:R-:W-:Y:S01]  /*bf60*/  IMAD.MOV.U32 R8, RZ, RZ, R2 ;  /* 0x000000ffff087224 */ /* 0x000fe200078e0002 */
[----:B------:R-:W-:Y:S01]  /*bf70*/  LOP3.LUT R6, R5, 0x30, RZ, 0xc0, !PT ;  /* 0x0000003005067812 */ /* 0x000fe200078ec0ff */
[----:B------:R-:W-:-:S03]  /*bf80*/  IMAD.MOV.U32 R9, RZ, RZ, 0x0 ;  /* 0x00000000ff097424 */ /* 0x000fc600078e00ff */
[----:B------:R-:W-:Y:S01]  /*bf90*/  LOP3.LUT R3, R6, 0x1b0, R3, 0x78, !PT ;  /* 0x000001b006037812 */ /* 0x000fe200078e7803 */
[----:B------:R-:W-:Y:S06]  /*bfa0*/  RET.REL.NODEC R8 `(_ZN7cutlass13device_kernelIN5flash19enable_sm80_to_sm89INS1_16FlashAttnBwdSm80INS1_25CollectiveMainloopBwdSm80ILi2ELi2EN4cute5tupleIJNS5_1CILi128EEES8_NS7_ILi64EEEEEENS_10bfloat16_tEfNS_4arch4Sm80ELb0ELb1ELb1ELb1ELb0ELb0ELb0ELb0ELi2ELi4ELi4ELi4ELb0EEENS1_24CollectiveEpilogueBwdGQAISA_fSD_Li256ELb1ELb0EEENS1_19SingleTileSchedulerILb1ELb0ELb0ELi128EEEEEEEEEvNT_6ParamsE) ;  /* 0xffff405008007950 */ /* 0x000fec0003c3ffff */
        .type           $_ZN7cutlass13device_kernelIN5flash19enable_sm80_to_sm89INS1_16FlashAttnBwdSm80INS1_25CollectiveMainloopBwdSm80ILi2ELi2EN4cute5tupleIJNS5_1CILi128EEES8_NS7_ILi64EEEEEENS_10bfloat16_tEfNS_4arch4Sm80ELb0ELb1ELb1ELb1ELb0ELb0ELb0ELb0ELi2ELi4ELi4ELi4ELb0EEENS1_24CollectiveEpilogueBwdGQAISA_fSD_Li256ELb1ELb0EEENS1_19SingleTileSchedulerILb1ELb0ELb0ELi128EEEEEEEEEvNT_6ParamsE$_ZZN4cute13to_mixed_bitsINS_5tupleIJNS1_IJNS_1CILi4EEENS2_ILi8EEEEEES3_NS2_ILi1EEEEEENS1_IJNS1_IJNS2_ILi128EEENS2_ILi0EEEEEENS2_ILi16EEES9_EEENS1_IJNS1_IJiiEEEiS9_EEEEEDaRKT_RKT0_RKT1_ENKUlRKT_RKT0_RKT1_E_clIS3_SB_iEEDaSQ_ST_SW_,@function
        .size           $_ZN7cutlass13device_kernelIN5flash19enable_sm80_to_sm89INS1_16FlashAttnBwdSm80INS1_25CollectiveMainloopBwdSm80ILi2ELi2EN4cute5tupleIJNS5_1CILi128EEES8_NS7_ILi64EEEEEENS_10bfloat16_tEfNS_4arch4Sm80ELb0ELb1ELb1ELb1ELb0ELb0ELb0ELb0ELi2ELi4ELi4ELi4ELb0EEENS1_24CollectiveEpilogueBwdGQAISA_fSD_Li256ELb1ELb0EEENS1_19SingleTileSchedulerILb1ELb0ELb0ELi128EEEEEEEEEvNT_6ParamsE$_ZZN4cute13to_mixed_bitsINS_5tupleIJNS1_IJNS_1CILi4EEENS2_ILi8EEEEEES3_NS2_ILi1EEEEEENS1_IJNS1_IJNS2_ILi128EEENS2_ILi0EEEEEENS2_ILi16EEES9_EEENS1_IJNS1_IJiiEEEiS9_EEEEEDaRKT_RKT0_RKT1_ENKUlRKT_RKT0_RKT1_E_clIS3_SB_iEEDaSQ_ST_SW_,($_ZN7cutlass13device_kernelIN5flash19enable_sm80_to_sm89INS1_16FlashAttnBwdSm80INS1_25CollectiveMainloopBwdSm80ILi2ELi2EN4cute5tupleIJNS5_1CILi128EEES8_NS7_ILi64EEEEEENS_10bfloat16_tEfNS_4arch4Sm80ELb0ELb1ELb1ELb1ELb0ELb0ELb0ELb0ELi2ELi4ELi4ELi4ELb0EEENS1_24CollectiveEpilogueBwdGQAISA_fSD_Li256ELb1ELb0EEENS1_19SingleTileSchedulerILb1ELb0ELb0ELi128EEEEEEEEEvNT_6ParamsE$_ZZN4cute13to_mixed_bitsINS_5tupleIJNS1_IJNS_1CILi4EEENS2_ILi8EEEEEES3_NS2_ILi1EEEEEENS1_IJNS1_IJNS2_ILi128EEENS2_ILi0EEEEEENS2_ILi16EEES9_EEENS1_IJNS1_IJiiEEEiS9_EEEEEDaRKT_RKT0_RKT1_ENKUlRKT_RKT0_RKT1_E_clIS5_SA_SD_EEDaSQ_ST_SW_ - $_ZN7cutlass13device_kernelIN5flash19enable_sm80_to_sm89INS1_16FlashAttnBwdSm80INS1_25CollectiveMainloopBwdSm80ILi2ELi2EN4cute5tupleIJNS5_1CILi128EEES8_NS7_ILi64EEEEEENS_10bfloat16_tEfNS_4arch4Sm80ELb0ELb1ELb1ELb1ELb0ELb0ELb0ELb0ELi2ELi4ELi4ELi4ELb0EEENS1_24CollectiveEpilogueBwdGQAISA_fSD_Li256ELb1ELb0EEENS1_19SingleTileSchedulerILb1ELb0ELb0ELi128EEEEEEEEEvNT_6ParamsE$_ZZN4cute13to_mixed_bitsINS_5tupleIJNS1_IJNS_1CILi4EEENS2_ILi8EEEEEES3_NS2_ILi1EEEEEENS1_IJNS1_IJNS2_ILi128EEENS2_ILi0EEEEEENS2_ILi16EEES9_EEENS1_IJNS1_IJiiEEEiS9_EEEEEDaRKT_RKT0_RKT1_ENKUlRKT_RKT0_RKT1_E_clIS3_SB_iEEDaSQ_ST_SW_)
$_ZN7cutlass13device_kernelIN5flash19enable_sm80_to_sm89INS1_16FlashAttnBwdSm80INS1_25CollectiveMainloopBwdSm80ILi2ELi2EN4cute5tupleIJNS5_1CILi128EEES8_NS7_ILi64EEEEEENS_10bfloat16_tEfNS_4arch4Sm80ELb0ELb1ELb1ELb1ELb0ELb0ELb0ELb0ELi2ELi4ELi4ELi4ELb0EEENS1_24CollectiveEpilogueBwdGQAISA_fSD_Li256ELb1ELb0EEENS1_19SingleTileSchedulerILb1ELb0ELb0ELi128EEEEEEEEEvNT_6ParamsE$_ZZN4cute13to_mixed_bitsINS_5tupleIJNS1_IJNS_1CILi4EEENS2_ILi8EEEEEES3_NS2_ILi1EEEEEENS1_IJNS1_IJNS2_ILi128EEENS2_ILi0EEEEEENS2_ILi16EEES9_EEENS1_IJNS1_IJiiEEEiS9_EEEEEDaRKT_RKT0_RKT1_ENKUlRKT_RKT0_RKT1_E_clIS3_SB_iEEDaSQ_ST_SW_:
[----:B------:R-:W-:Y:S01]  /*bfb0*/  MOV R8, R6 ;  /* 0x0000000600087202 */ /* 0x000fe20000000f00 */
[----:B------:R-:W-:Y:S02]  /*bfc0*/  IMAD.MOV.U32 R9, RZ, RZ, 0x0 ;  /* 0x00000000ff097424 */ /* 0x000fe400078e00ff */
[----:B------:R-:W-:-:S05]  /*bfd0*/  IMAD.SHL.U32 R2, R33, 0x10, RZ ;  /* 0x0000001021027824 */ /* 0x000fca00078e00ff */
[----:B------:R-:W-:Y:S01]  /*bfe0*/  LOP3.LUT R2, R2, 0x30, RZ, 0xc0, !PT ;  /* 0x0000003002027812 */ /* 0x000fe200078ec0ff */
[----:B------:R-:W-:Y:S06]  /*bff0*/  RET.REL.NODEC R8 `(_ZN7cutlass13device_kernelIN5flash19enable_sm80_to_sm89INS1_16FlashAttnBwdSm80INS1_25CollectiveMainloopBwdSm80ILi2ELi2EN4cute5tupleIJNS5_1CILi128EEES8_NS7_ILi64EEEEEENS_10bfloat16_tEfNS_4arch4Sm80ELb0ELb1ELb1ELb1ELb0ELb0ELb0ELb0ELi2ELi4ELi4ELi4ELb0EEENS1_24CollectiveEpilogueBwdGQAISA_fSD_Li256ELb1ELb0EEENS1_19SingleTileSchedulerILb1ELb0ELb0ELi128EEEEEEEEEvNT_6ParamsE) ;  /* 0xffff400008007950 */ /* 0x000fec0003c3ffff */
        .type           $_ZN7cutlass13device_kernelIN5flash19enable_sm80_to_sm89INS1_16FlashAttnBwdSm80INS1_25CollectiveMainloopBwdSm80ILi2ELi2EN4cute5tupleIJNS5_1CILi128EEES8_NS7_ILi64EEEEEENS_10bfloat16_tEfNS_4arch4Sm80ELb0ELb1ELb1ELb1ELb0ELb0ELb0ELb0ELi2ELi4ELi4ELi4ELb0EEENS1_24CollectiveEpilogueBwdGQAISA_fSD_Li256ELb1ELb0EEENS1_19SingleTileSchedulerILb1ELb0ELb0ELi128EEEEEEEEEvNT_6ParamsE$_ZZN4cute13to_mixed_bitsINS_5tupleIJNS1_IJNS_1CILi4EEENS2_ILi8EEEEEES3_NS2_ILi1EEEEEENS1_IJNS1_IJNS2_ILi128EEENS2_ILi0EEEEEENS2_ILi16EEES9_EEENS1_IJNS1_IJiiEEEiS9_EEEEEDaRKT_RKT0_RKT1_ENKUlRKT_RKT0_RKT1_E_clIS5_SA_SD_EEDaSQ_ST_SW_,@function
        .size           $_ZN7cutlass13device_kernelIN5flash19enable_sm80_to_sm89INS1_16FlashAttnBwdSm80INS1_25CollectiveMainloopBwdSm80ILi2ELi2EN4cute5tupleIJNS5_1CILi128EEES8_NS7_ILi64EEEEEENS_10bfloat16_tEfNS_4arch4Sm80ELb0ELb1ELb1ELb1ELb0ELb0ELb0ELb0ELi2ELi4ELi4ELi4ELb0EEENS1_24CollectiveEpilogueBwdGQAISA_fSD_Li256ELb1ELb0EEENS1_19SingleTileSchedulerILb1ELb0ELb0ELi128EEEEEEEEEvNT_6ParamsE$_ZZN4cute13to_mixed_bitsINS_5tupleIJNS1_IJNS_1CILi4EEENS2_ILi8EEEEEES3_NS2_ILi1EEEEEENS1_IJNS1_IJNS2_ILi128EEENS2_ILi0EEEEEENS2_ILi16EEES9_EEENS1_IJNS1_IJiiEEEiS9_EEEEEDaRKT_RKT0_RKT1_ENKUlRKT_RKT0_RKT1_E_clIS5_SA_SD_EEDaSQ_ST_SW_,($_ZN7cutlass13device_kernelIN5flash19enable_sm80_to_sm89INS1_16FlashAttnBwdSm80INS1_25CollectiveMainloopBwdSm80ILi2ELi2EN4cute5tupleIJNS5_1CILi128EEES8_NS7_ILi64EEEEEENS_10bfloat16_tEfNS_4arch4Sm80ELb0ELb1ELb1ELb1ELb0ELb0ELb0ELb0ELi2ELi4ELi4ELi4ELb0EEENS1_24CollectiveEpilogueBwdGQAISA_fSD_Li256ELb1ELb0EEENS1_19SingleTileSchedulerILb1ELb0ELb0ELi128EEEEEEEEEvNT_6ParamsE$_ZZN4cute13to_mixed_bitsINS_5tupleIJNS_1CILi4EEENS2_ILi8EEEEEENS1_IJNS2_ILi0EEENS2_ILi64EEEEEENS1_IJiiEEEEEDaRKT_RKT0_RKT1_ENKUlDpRKT_E_clIJNS2_ILj0EEENS_9MixedBitsILj0ELj448EEEEEEDaSM_ - $_ZN7cutlass13device_kernelIN5flash19enable_sm80_to_sm89INS1_16FlashAttnBwdSm80INS1_25CollectiveMainloopBwdSm80ILi2ELi2EN4cute5tupleIJNS5_1CILi128EEES8_NS7_ILi64EEEEEENS_10bfloat16_tEfNS_4arch4Sm80ELb0ELb1ELb1ELb1ELb0ELb0ELb0ELb0ELi2ELi4ELi4ELi4ELb0EEENS1_24CollectiveEpilogueBwdGQAISA_fSD_Li256ELb1ELb0EEENS1_19SingleTileSchedulerILb1ELb0ELb0ELi128EEEEEEEEEvNT_6ParamsE$_ZZN4cute13to_mixed_bitsINS_5tupleIJNS1_IJNS_1CILi4EEENS2_ILi8EEEEEES3_NS2_ILi1EEEEEENS1_IJNS1_IJNS2_ILi128EEENS2_ILi0EEEEEENS2_ILi16EEES9_EEENS1_IJNS1_IJiiEEEiS9_EEEEEDaRKT_RKT0_RKT1_ENKUlRKT_RKT0_RKT1_E_clIS5_SA_SD_EEDaSQ_ST_SW_)
$_ZN7cutlass13device_kernelIN5flash19enable_sm80_to_sm89INS1_16FlashAttnBwdSm80INS1_25CollectiveMainloopBwdSm80ILi2ELi2EN4cute5tupleIJNS5_1CILi128EEES8_NS7_ILi64EEEEEENS_10bfloat16_tEfNS_4arch4Sm80ELb0ELb1ELb1ELb1ELb0ELb0ELb0ELb0ELi2ELi4ELi4ELi4ELb0EEENS1_24CollectiveEpilogueBwdGQAISA_fSD_Li256ELb1ELb0EEENS1_19SingleTileSchedulerILb1ELb0ELb0ELi128EEEEEEEEEvNT_6ParamsE$_ZZN4cute13to_mixed_bitsINS_5tupleIJNS1_IJNS_1CILi4EEENS2_ILi8EEEEEES3_NS2_ILi1EEEEEENS1_IJNS1_IJNS2_ILi128EEENS2_ILi0EEEEEENS2_ILi16EEES9_EEENS1_IJNS1_IJiiEEEiS9_EEEEEDaRKT_RKT0_RKT1_ENKUlRKT_RKT0_RKT1_E_clIS5_SA_SD_EEDaSQ_ST_SW_:
        /* <DEDUP_REMOVED lines=8> */
        .type           $_ZN7cutlass13device_kernelIN5flash19enable_sm80_to_sm89INS1_16FlashAttnBwdSm80INS1_25CollectiveMainloopBwdSm80ILi2ELi2EN4cute5tupleIJNS5_1CILi128EEES8_NS7_ILi64EEEEEENS_10bfloat16_tEfNS_4arch4Sm80ELb0ELb1ELb1ELb1ELb0ELb0ELb0ELb0ELi2ELi4ELi4ELi4ELb0EEENS1_24CollectiveEpilogueBwdGQAISA_fSD_Li256ELb1ELb0EEENS1_19SingleTileSchedulerILb1ELb0ELb0ELi128EEEEEEEEEvNT_6ParamsE$_ZZN4cute13to_mixed_bitsINS_5tupleIJNS_1CILi4EEENS2_ILi8EEEEEENS1_IJNS2_ILi0EEENS2_ILi64EEEEEENS1_IJiiEEEEEDaRKT_RKT0_RKT1_ENKUlDpRKT_E_clIJNS2_ILj0EEENS_9MixedBitsILj0ELj448EEEEEEDaSM_,@function
        .size           $_ZN7cutlass13device_kernelIN5flash19enable_sm80_to_sm89INS1_16FlashAttnBwdSm80INS1_25CollectiveMainloopBwdSm80ILi2ELi2EN4cute5tupleIJNS5_1CILi128EEES8_NS7_ILi64EEEEEENS_10bfloat16_tEfNS_4arch4Sm80ELb0ELb1ELb1ELb1ELb0ELb0ELb0ELb0ELi2ELi4ELi4ELi4ELb0EEENS1_24CollectiveEpilogueBwdGQAISA_fSD_Li256ELb1ELb0EEENS1_19SingleTileSchedulerILb1ELb0ELb0ELi128EEEEEEEEEvNT_6ParamsE$_ZZN4cute13to_mixed_bitsINS_5tupleIJNS_1CILi4EEENS2_ILi8EEEEEENS1_IJNS2_ILi0EEENS2_ILi64EEEEEENS1_IJiiEEEEEDaRKT_RKT0_RKT1_ENKUlDpRKT_E_clIJNS2_ILj0EEENS_9MixedBitsILj0ELj448EEEEEEDaSM_,($_ZN7cutlass13device_kernelIN5flash19enable_sm80_to_sm89INS1_16FlashAttnBwdSm80INS1_25CollectiveMainloopBwdSm80ILi2ELi2EN4cute5tupleIJNS5_1CILi128EEES8_NS7_ILi64EEEEEENS_10bfloat16_tEfNS_4arch4Sm80ELb0ELb1ELb1ELb1ELb0ELb0ELb0ELb0ELi2ELi4ELi4ELi4ELb0EEENS1_24CollectiveEpilogueBwdGQAISA_fSD_Li256ELb1ELb0EEENS1_19SingleTileSchedulerILb1ELb0ELb0ELi128EEEEEEEEEvNT_6ParamsE$_ZZN4cute13to_mixed_bitsINS_5tupleIJNS_1CILi4EEENS2_ILi8EEEEEENS1_IJNS2_ILi0EEENS2_ILi64EEEEEENS1_IJiiEEEEEDaRKT_RKT0_RKT1_ENKUlRKT_RKT0_RKT1_E_clIS4_S7_iEEDaSL_SO_SR_ - $_ZN7cutlass13device_kernelIN5flash19enable_sm80_to_sm89INS1_16FlashAttnBwdSm80INS1_25CollectiveMainloopBwdSm80ILi2ELi2EN4cute5tupleIJNS5_1CILi128EEES8_NS7_ILi64EEEEEENS_10bfloat16_tEfNS_4arch4Sm80ELb0ELb1ELb1ELb1ELb0ELb0ELb0ELb0ELi2ELi4ELi4ELi4ELb0EEENS1_24CollectiveEpilogueBwdGQAISA_fSD_Li256ELb1ELb0EEENS1_19SingleTileSchedulerILb1ELb0ELb0ELi128EEEEEEEEEvNT_6ParamsE$_ZZN4cute13to_mixed_bitsINS_5tupleIJNS_1CILi4EEENS2_ILi8EEEEEENS1_IJNS2_ILi0EEENS2_ILi64EEEEEENS1_IJiiEEEEEDaRKT_RKT0_RKT1_ENKUlDpRKT_E_clIJNS2_ILj0EEENS_9MixedBitsILj0ELj448EEEEEEDaSM_)
$_ZN7cutlass13device_kernelIN5flash19enable_sm80_to_sm89INS1_16FlashAttnBwdSm80INS1_25CollectiveMainloopBwdSm80ILi2ELi2EN4cute5tupleIJNS5_1CILi128EEES8_NS7_ILi64EEEEEENS_10bfloat16_tEfNS_4arch4Sm80ELb0ELb1ELb1ELb1ELb0ELb0ELb0ELb0ELi2ELi4ELi4ELi4ELb0EEENS1_24CollectiveEpilogueBwdGQAISA_fSD_Li256ELb1ELb0EEENS1_19SingleTileSchedulerILb1ELb0ELb0ELi128EEEEEEEEEvNT_6ParamsE$_ZZN4cute13to_mixed_bitsINS_5tupleIJNS_1CILi4EEENS2_ILi8EEEEEENS1_IJNS2_ILi0EEENS2_ILi64EEEEEENS1_IJiiEEEEEDaRKT_RKT0_RKT1_ENKUlDpRKT_E_clIJNS2_ILj0EEENS_9MixedBitsILj0ELj448EEEEEEDaSM_:
[----:B------:R-:W-:Y:S01]  /*c080*/  IMAD.MOV.U32 R8, RZ, RZ, R2 ;  /* 0x000000ffff087224 */ /* 0x000fe200078e0002 */
[----:B------:R-:W-:Y:S02]  /*c090*/  MOV R9, 0x0 ;  /* 0x0000000000097802 */ /* 0x000fe40000000f00 */
[----:B------:R-:W-:Y:S02]  /*c0a0*/  LOP3.LUT R3, R3, 0x1c0, RZ, 0xc0, !PT ;  /* 0x000001c003037812 */ /* 0x000fe400078ec0ff */
[----:B------:R-:W-:Y:S05]  /*c0b0*/  RET.REL.NODEC R8 `(_ZN7cutlass13device_kernelIN5flash19enable_sm80_to_sm89INS1_16FlashAttnBwdSm80INS1_25CollectiveMainloopBwdSm80ILi2ELi2EN4cute5tupleIJNS5_1CILi128EEES8_NS7_ILi64EEEEEENS_10bfloat16_tEfNS_4arch4Sm80ELb0ELb1ELb1ELb1ELb0ELb0ELb0ELb0ELi2ELi4ELi4ELi4ELb0EEENS1_24CollectiveEpilogueBwdGQAISA_fSD_Li256ELb1ELb0EEENS1_19SingleTileSchedulerILb1ELb0ELb0ELi128EEEEEEEEEvNT_6ParamsE) ;  /* 0xffff3f4008007950 */ /* 0x000fea0003c3ffff */
        .type           $_ZN7cutlass13device_kernelIN5flash19enable_sm80_to_sm89INS1_16FlashAttnBwdSm80INS1_25CollectiveMainloopBwdSm80ILi2ELi2EN4cute5tupleIJNS5_1CILi128EEES8_NS7_ILi64EEEEEENS_10bfloat16_tEfNS_4arch4Sm80ELb0ELb1ELb1ELb1ELb0ELb0ELb0ELb0ELi2ELi4ELi4ELi4ELb0EEENS1_24CollectiveEpilogueBwdGQAISA_fSD_Li256ELb1ELb0EEENS1_19SingleTileSchedulerILb1ELb0ELb0ELi128EEEEEEEEEvNT_6ParamsE$_ZZN4cute13to_mixed_bitsINS_5tupleIJNS_1CILi4EEENS2_ILi8EEEEEENS1_IJNS2_ILi0EEENS2_ILi64EEEEEENS1_IJiiEEEEEDaRKT_RKT0_RKT1_ENKUlRKT_RKT0_RKT1_E_clIS4_S7_iEEDaSL_SO_SR_,@function
        .size           $_ZN7cutlass13device_kernelIN5flash19enable_sm80_to_sm89INS1_16FlashAttnBwdSm80INS1_25CollectiveMainloopBwdSm80ILi2ELi2EN4cute5tupleIJNS5_1CILi128EEES8_NS7_ILi64EEEEEENS_10bfloat16_tEfNS_4arch4Sm80ELb0ELb1ELb1ELb1ELb0ELb0ELb0ELb0ELi2ELi4ELi4ELi4ELb0EEENS1_24CollectiveEpilogueBwdGQAISA_fSD_Li256ELb1ELb0EEENS1_19SingleTileSchedulerILb1ELb0ELb0ELi128EEEEEEEEEvNT_6ParamsE$_ZZN4cute13to_mixed_bitsINS_5tupleIJNS_1CILi4EEENS2_ILi8EEEEEENS1_IJNS2_ILi0EEENS2_ILi64EEEEEENS1_IJiiEEEEEDaRKT_RKT0_RKT1_ENKUlRKT_RKT0_RKT1_E_clIS4_S7_iEEDaSL_SO_SR_,($_ZN7cutlass13device_kernelIN5flash19enable_sm80_to_sm89INS1_16FlashAttnBwdSm80INS1_25CollectiveMainloopBwdSm80ILi2ELi2EN4cute5tupleIJNS5_1CILi128EEES8_NS7_ILi64EEEEEENS_10bfloat16_tEfNS_4arch4Sm80ELb0ELb1ELb1ELb1ELb0ELb0ELb0ELb0ELi2ELi4ELi4ELi4ELb0EEENS1_24CollectiveEpilogueBwdGQAISA_fSD_Li256ELb1ELb0EEENS1_19SingleTileSchedulerILb1ELb0ELb0ELi128EEEEEEEEEvNT_6ParamsE$_ZZN4cute13to_mixed_bitsINS_5tupleIJNS_1CILi4EEENS2_ILi8EEEEEENS1_IJNS2_ILi128EEENS2_ILi0EEEEEENS1_IJiiEEEEEDaRKT_RKT0_RKT1_ENKUlDpRKT_E_clIJNS_9MixedBitsILj0ELj384EEENS2_ILj0EEEEEEDaSM_ - $_ZN7cutlass13device_kernelIN5flash19enable_sm80_to_sm89INS1_16FlashAttnBwdSm80INS1_25CollectiveMainloopBwdSm80ILi2ELi2EN4cute5tupleIJNS5_1CILi128EEES8_NS7_ILi64EEEEEENS_10bfloat16_tEfNS_4arch4Sm80ELb0ELb1ELb1ELb1ELb0ELb0ELb0ELb0ELi2ELi4ELi4ELi4ELb0EEENS1_24CollectiveEpilogueBwdGQAISA_fSD_Li256ELb1ELb0EEENS1_19SingleTileSchedulerILb1ELb0ELb0ELi128EEEEEEEEEvNT_6ParamsE$_ZZN4cute13to_mixed_bitsINS_5tupleIJNS_1CILi4EEENS2_ILi8EEEEEENS1_IJNS2_ILi0EEENS2_ILi64EEEEEENS1_IJiiEEEEEDaRKT_RKT0_RKT1_ENKUlRKT_RKT0_RKT1_E_clIS4_S7_iEEDaSL_SO_SR_)
$_ZN7cutlass13device_kernelIN5flash19enable_sm80_to_sm89INS1_16FlashAttnBwdSm80INS1_25CollectiveMainloopBwdSm80ILi2ELi2EN4cute5tupleIJNS5_1CILi128EEES8_NS7_ILi64EEEEEENS_10bfloat16_tEfNS_4arch4Sm80ELb0ELb1ELb1ELb1ELb0ELb0ELb0ELb0ELi2ELi4ELi4ELi4ELb0EEENS1_24CollectiveEpilogueBwdGQAISA_fSD_Li256ELb1ELb0EEENS1_19SingleTileSchedulerILb1ELb0ELb0ELi128EEEEEEEEEvNT_6ParamsE$_ZZN4cute13to_mixed_bitsINS_5tupleIJNS_1CILi4EEENS2_ILi8EEEEEENS1_IJNS2_ILi0EEENS2_ILi64EEEEEENS1_IJiiEEEEEDaRKT_RKT0_RKT1_ENKUlRKT_RKT0_RKT1_E_clIS4_S7_iEEDaSL_SO_SR_:
[----:B------:R-:W-:Y:S01]  /*c0c0*/  MOV R8, R2 ;  /* 0x0000000200087202 */ /* 0x000fe20000000f00 */
[----:B------:R-:W-:Y:S02]  /*c0d0*/  IMAD.MOV.U32 R9, RZ, RZ, 0x0 ;  /* 0x00000000ff097424 */ /* 0x000fe400078e00ff */
[----:B------:R-:W-:-:S05]  /*c0e0*/  IMAD.SHL.U32 R3, R3, 0x40, RZ ;  /* 0x0000004003037824 */ /* 0x000fca00078e00ff */
[----:B------:R-:W-:Y:S01]  /*c0f0*/  LOP3.LUT R3, R3, 0x1c0, RZ, 0xc0, !PT ;  /* 0x000001c003037812 */ /* 0x000fe200078ec0ff */
[----:B------:R-:W-:Y:S06]  /*c100*/  RET.REL.NODEC R8 `(_ZN7cutlass13device_kernelIN5flash19enable_sm80_to_sm89INS1_16FlashAttnBwdSm80INS1_25CollectiveMainloopBwdSm80ILi2ELi2EN4cute5tupleIJNS5_1CILi128EEES8_NS7_ILi64EEEEEENS_10bfloat16_tEfNS_4arch4Sm80ELb0ELb1ELb1ELb1ELb0ELb0ELb0ELb0ELi2ELi4ELi4ELi4ELb0EEENS1_24CollectiveEpilogueBwdGQAISA_fSD_Li256ELb1ELb0EEENS1_19SingleTileSchedulerILb1ELb0ELb0ELi128EEEEEEEEEvNT_6ParamsE) ;  /* 0xffff3ef008007950 */ /* 0x000fec0003c3ffff */
        .type           $_ZN7cutlass13device_kernelIN5flash19enable_sm80_to_sm89INS1_16FlashAttnBwdSm80INS1_25CollectiveMainloopBwdSm80ILi2ELi2EN4cute5tupleIJNS5_1CILi128EEES8_NS7_ILi64EEEEEENS_10bfloat16_tEfNS_4arch4Sm80ELb0ELb1ELb1ELb1ELb0ELb0ELb0ELb0ELi2ELi4ELi4ELi4ELb0EEENS1_24CollectiveEpilogueBwdGQAISA_fSD_Li256ELb1ELb0EEENS1_19SingleTileSchedulerILb1ELb0ELb0ELi128EEEEEEEEEvNT_6ParamsE$_ZZN4cute13to_mixed_bitsINS_5tupleIJNS_1CILi4EEENS2_ILi8EEEEEENS1_IJNS2_ILi128EEENS2_ILi0EEEEEENS1_IJiiEEEEEDaRKT_RKT0_RKT1_ENKUlDpRKT_E_clIJNS_9MixedBitsILj0ELj384EEENS2_ILj0EEEEEEDaSM_,@function
        .size           $_ZN7cutlass13device_kernelIN5flash19enable_sm80_to_sm89INS1_16FlashAttnBwdSm80INS1_25CollectiveMainloopBwdSm80ILi2ELi2EN4cute5tupleIJNS5_1CILi128EEES8_NS7_ILi64EEEEEENS_10bfloat16_tEfNS_4arch4Sm80ELb0ELb1ELb1ELb1ELb0ELb0ELb0ELb0ELi2ELi4ELi4ELi4ELb0EEENS1_24CollectiveEpilogueBwdGQAISA_fSD_Li256ELb1ELb0EEENS1_19SingleTileSchedulerILb1ELb0ELb0ELi128EEEEEEEEEvNT_6ParamsE$_ZZN4cute13to_mixed_bitsINS_5tupleIJNS_1CILi4EEENS2_ILi8EEEEEENS1_IJNS2_ILi128EEENS2_ILi0EEEEEENS1_IJiiEEEEEDaRKT_RKT0_RKT1_ENKUlDpRKT_E_clIJNS_9MixedBitsILj0ELj384EEENS2_ILj0EEEEEEDaSM_,($_ZN7cutlass13device_kernelIN5flash19enable_sm80_to_sm89INS1_16FlashAttnBwdSm80INS1_25CollectiveMainloopBwdSm80ILi2ELi2EN4cute5tupleIJNS5_1CILi128EEES8_NS7_ILi64EEEEEENS_10bfloat16_tEfNS_4arch4Sm80ELb0ELb1ELb1ELb1ELb0ELb0ELb0ELb0ELi2ELi4ELi4ELi4ELb0EEENS1_24CollectiveEpilogueBwdGQAISA_fSD_Li256ELb1ELb0EEENS1_19SingleTileSchedulerILb1ELb0ELb0ELi128EEEEEEEEEvNT_6ParamsE$_ZZN4cute13to_mixed_bitsINS_5tupleIJNS_1CILi4EEENS2_ILi8EEEEEENS1_IJNS2_ILi128EEENS2_ILi0EEEEEENS1_IJiiEEEEEDaRKT_RKT0_RKT1_ENKUlRKT_RKT0_RKT1_E_clIS3_S6_iEEDaSL_SO_SR_ - $_ZN7cutlass13device_kernelIN5flash19enable_sm80_to_sm89INS1_16FlashAttnBwdSm80INS1_25CollectiveMainloopBwdSm80ILi2ELi2EN4cute5tupleIJNS5_1CILi128EEES8_NS7_ILi64EEEEEENS_10bfloat16_tEfNS_4arch4Sm80ELb0ELb1ELb1ELb1ELb0ELb0ELb0ELb0ELi2ELi4ELi4ELi4ELb0EEENS1_24CollectiveEpilogueBwdGQAISA_fSD_Li256ELb1ELb0EEENS1_19SingleTileSchedulerILb1ELb0ELb0ELi128EEEEEEEEEvNT_6ParamsE$_ZZN4cute13to_mixed_bitsINS_5tupleIJNS_1CILi4EEENS2_ILi8EEEEEENS1_IJNS2_ILi128EEENS2_ILi0EEEEEENS1_IJiiEEEEEDaRKT_RKT0_RKT1_ENKUlDpRKT_E_clIJNS_9MixedBitsILj0ELj384EEENS2_ILj0EEEEEEDaSM_)
$_ZN7cutlass13device_kernelIN5flash19enable_sm80_to_sm89INS1_16FlashAttnBwdSm80INS1_25CollectiveMainloopBwdSm80ILi2ELi2EN4cute5tupleIJNS5_1CILi128EEES8_NS7_ILi64EEEEEENS_10bfloat16_tEfNS_4arch4Sm80ELb0ELb1ELb1ELb1ELb0ELb0ELb0ELb0ELi2ELi4ELi4ELi4ELb0EEENS1_24CollectiveEpilogueBwdGQAISA_fSD_Li256ELb1ELb0EEENS1_19SingleTileSchedulerILb1ELb0ELb0ELi128EEEEEEEEEvNT_6ParamsE$_ZZN4cute13to_mixed_bitsINS_5tupleIJNS_1CILi4EEENS2_ILi8EEEEEENS1_IJNS2_ILi128EEENS2_ILi0EEEEEENS1_IJiiEEEEEDaRKT_RKT0_RKT1_ENKUlDpRKT_E_clIJNS_9MixedBitsILj0ELj384EEENS2_ILj0EEEEEEDaSM_:
[----:B------:R-:W-:Y:S01]  /*c110*/  IMAD.MOV.U32 R8, RZ, RZ, R2 ;  /* 0x000000ffff087224 */ /* 0x000fe200078e0002 */
[----:B------:R-:W-:Y:S02]  /*c120*/  MOV R9, 0x0 ;  /* 0x0000000000097802 */ /* 0x000fe40000000f00 */
[----:B------:R-:W-:Y:S02]  /*c130*/  LOP3.LUT R3, R3, 0x180, RZ, 0xc0, !PT ;  /* 0x0000018003037812 */ /* 0x000fe400078ec0ff */
[----:B------:R-:W-:Y:S05]  /*c140*/  RET.REL.NODEC R8 `(_ZN7cutlass13device_kernelIN5flash19enable_sm80_to_sm89INS1_16FlashAttnBwdSm80INS1_25CollectiveMainloopBwdSm80ILi2ELi2EN4cute5tupleIJNS5_1CILi128EEES8_NS7_ILi64EEEEEENS_10bfloat16_tEfNS_4arch4Sm80ELb0ELb1ELb1ELb1ELb0ELb0ELb0ELb0ELi2ELi4ELi4ELi4ELb0EEENS1_24CollectiveEpilogueBwdGQAISA_fSD_Li256ELb1ELb0EEENS1_19SingleTileSchedulerILb1ELb0ELb0ELi128EEEEEEEEEvNT_6ParamsE) ;  /* 0xffff3eb008007950 */ /* 0x000fea0003c3ffff */
        .type           $_ZN7cutlass13device_kernelIN5flash19enable_sm80_to_sm89INS1_16FlashAttnBwdSm80INS1_25CollectiveMainloopBwdSm80ILi2ELi2EN4cute5tupleIJNS5_1CILi128EEES8_NS7_ILi64EEEEEENS_10bfloat16_tEfNS_4arch4Sm80ELb0ELb1ELb1ELb1ELb0ELb0ELb0ELb0ELi2ELi4ELi4ELi4ELb0EEENS1_24CollectiveEpilogueBwdGQAISA_fSD_Li256ELb1ELb0EEENS1_19SingleTileSchedulerILb1ELb0ELb0ELi128EEEEEEEEEvNT_6ParamsE$_ZZN4cute13to_mixed_bitsINS_5tupleIJNS_1CILi4EEENS2_ILi8EEEEEENS1_IJNS2_ILi128EEENS2_ILi0EEEEEENS1_IJiiEEEEEDaRKT_RKT0_RKT1_ENKUlRKT_RKT0_RKT1_E_clIS3_S6_iEEDaSL_SO_SR_,@function
        .size           $_ZN7cutlass13device_kernelIN5flash19enable_sm80_to_sm89INS1_16FlashAttnBwdSm80INS1_25CollectiveMainloopBwdSm80ILi2ELi2EN4cute5tupleIJNS5_1CILi128EEES8_NS7_ILi64EEEEEENS_10bfloat16_tEfNS_4arch4Sm80ELb0ELb1ELb1ELb1ELb0ELb0ELb0ELb0ELi2ELi4ELi4ELi4ELb0EEENS1_24CollectiveEpilogueBwdGQAISA_fSD_Li256ELb1ELb0EEENS1_19SingleTileSchedulerILb1ELb0ELb0ELi128EEEEEEEEEvNT_6ParamsE$_ZZN4cute13to_mixed_bitsINS_5tupleIJNS_1CILi4EEENS2_ILi8EEEEEENS1_IJNS2_ILi128EEENS2_ILi0EEEEEENS1_IJiiEEEEEDaRKT_RKT0_RKT1_ENKUlRKT_RKT0_RKT1_E_clIS3_S6_iEEDaSL_SO_SR_,($_ZN7cutlass13device_kernelIN5flash19enable_sm80_to_sm89INS1_16FlashAttnBwdSm80INS1_25CollectiveMainloopBwdSm80ILi2ELi2EN4cute5tupleIJNS5_1CILi128EEES8_NS7_ILi64EEEEEENS_10bfloat16_tEfNS_4arch4Sm80ELb0ELb1ELb1ELb1ELb0ELb0ELb0ELb0ELi2ELi4ELi4ELi4ELb0EEENS1_24CollectiveEpilogueBwdGQAISA_fSD_Li256ELb1ELb0EEENS1_19SingleTileSchedulerILb1ELb0ELb0ELi128EEEEEEEEEvNT_6ParamsE$_ZZN4cute14logical_divideINS_5tupleIJNS1_IJNS_1CILi8EEENS2_ILi1EEEEEENS1_IJNS2_ILi2EEEEEEEEENS1_IJNS1_IJS4_NS2_ILi0EEEEEENS1_IJiEEEEEENS1_IJS5_NS_6LayoutIS4_S9_EEEEEEEDaRKNSD_IT_T0_EERKT1_ENKUlRKT_RKT0_E_clINSD_IS7_SB_EESE_EEDaSQ_ST_ - $_ZN7cutlass13device_kernelIN5flash19enable_sm80_to_sm89INS1_16FlashAttnBwdSm80INS1_25CollectiveMainloopBwdSm80ILi2ELi2EN4cute5tupleIJNS5_1CILi128EEES8_NS7_ILi64EEEEEENS_10bfloat16_tEfNS_4arch4Sm80ELb0ELb1ELb1ELb1ELb0ELb0ELb0ELb0ELi2ELi4ELi4ELi4ELb0EEENS1_24CollectiveEpilogueBwdGQAISA_fSD_Li256ELb1ELb0EEENS1_19SingleTileSchedulerILb1ELb0ELb0ELi128EEEEEEEEEvNT_6ParamsE$_ZZN4cute13to_mixed_bitsINS_5tupleIJNS_1CILi4EEENS2_ILi8EEEEEENS1_IJNS2_ILi128EEENS2_ILi0EEEEEENS1_IJiiEEEEEDaRKT_RKT0_RKT1_ENKUlRKT_RKT0_RKT1_E_clIS3_S6_iEEDaSL_SO_SR_)
$_ZN7cutlass13device_kernelIN5flash19enable_sm80_to_sm89INS1_16FlashAttnBwdSm80INS1_25CollectiveMainloopBwdSm80ILi2ELi2EN4cute5tupleIJNS5_1CILi128EEES8_NS7_ILi64EEEEEENS_10bfloat16_tEfNS_4arch4Sm80ELb0ELb1ELb1ELb1ELb0ELb0ELb0ELb0ELi2ELi4ELi4ELi4ELb0EEENS1_24CollectiveEpilogueBwdGQAISA_fSD_Li256ELb1ELb0EEENS1_19SingleTileSchedulerILb1ELb0ELb0ELi128EEEEEEEEEvNT_6ParamsE$_ZZN4cute13to_mixed_bitsINS_5tupleIJNS_1CILi4EEENS2_ILi8EEEEEENS1_IJNS2_ILi128EEENS2_ILi0EEEEEENS1_IJiiEEEEEDaRKT_RKT0_RKT1_ENKUlRKT_RKT0_RKT1_E_clIS3_S6_iEEDaSL_SO_SR_:
[----:B------:R-:W-:Y:S01]  /*c150*/  MOV R8, R2 ;  /* 0x0000000200087202 */ /* 0x000fe20000000f00 */
[----:B------:R-:W-:Y:S02]  /*c160*/  IMAD.MOV.U32 R9, RZ, RZ, 0x0 ;  /* 0x00000000ff097424 */ /* 0x000fe400078e00ff */
[----:B------:R-:W-:-:S05]  /*c170*/  IMAD.SHL.U32 R3, R3, 0x80, RZ ;  /* 0x0000008003037824 */ /* 0x000fca00078e00ff */
[----:B------:R-:W-:Y:S01]  /*c180*/  LOP3.LUT R3, R3, 0x180, RZ, 0xc0, !PT ;  /* 0x0000018003037812 */ /* 0x000fe200078ec0ff */
[----:B------:R-:W-:Y:S06]  /*c190*/  RET.REL.NODEC R8 `(_ZN7cutlass13device_kernelIN5flash19enable_sm80_to_sm89INS1_16FlashAttnBwdSm80INS1_25CollectiveMainloopBwdSm80ILi2ELi2EN4cute5tupleIJNS5_1CILi128EEES8_NS7_ILi64EEEEEENS_10bfloat16_tEfNS_4arch4Sm80ELb0ELb1ELb1ELb1ELb0ELb0ELb0ELb0ELi2ELi4ELi4ELi4ELb0EEENS1_24CollectiveEpilogueBwdGQAISA_fSD_Li256ELb1ELb0EEENS1_19SingleTileSchedulerILb1ELb0ELb0ELi128EEEEEEEEEvNT_6ParamsE) ;  /* 0xffff3e6008007950 */ /* 0x000fec0003c3ffff */
        .type           $_ZN7cutlass13device_kernelIN5flash19enable_sm80_to_sm89INS1_16FlashAttnBwdSm80INS1_25CollectiveMainloopBwdSm80ILi2ELi2EN4cute5tupleIJNS5_1CILi128EEES8_NS7_ILi64EEEEEENS_10bfloat16_tEfNS_4arch4Sm80ELb0ELb1ELb1ELb1ELb0ELb0ELb0ELb0ELi2ELi4ELi4ELi4ELb0EEENS1_24CollectiveEpilogueBwdGQAISA_fSD_Li256ELb1ELb0EEENS1_19SingleTileSchedulerILb1ELb0ELb0ELi128EEEEEEEEEvNT_6ParamsE$_ZZN4cute14logical_divideINS_5tupleIJNS1_IJNS_1CILi8EEENS2_ILi1EEEEEENS1_IJNS2_ILi2EEEEEEEEENS1_IJNS1_IJS4_NS2_ILi0EEEEEENS1_IJiEEEEEENS1_IJS5_NS_6LayoutIS4_S9_EEEEEEEDaRKNSD_IT_T0_EERKT1_ENKUlRKT_RKT0_E_clINSD_IS7_SB_EESE_EEDaSQ_ST_,@function
        .size           $_ZN7cutlass13device_kernelIN5flash19enable_sm80_to_sm89INS1_16FlashAttnBwdSm80INS1_25CollectiveMainloopBwdSm80ILi2ELi2EN4cute5tupleIJNS5_1CILi128EEES8_NS7_ILi64EEEEEENS_10bfloat16_tEfNS_4arch4Sm80ELb0ELb1ELb1ELb1ELb0ELb0ELb0ELb0ELi2ELi4ELi4ELi4ELb0EEENS1_24CollectiveEpilogueBwdGQAISA_fSD_Li256ELb1ELb0EEENS1_19SingleTileSchedulerILb1ELb0ELb0ELi128EEEEEEEEEvNT_6ParamsE$_ZZN4cute14logical_divideINS_5tupleIJNS1_IJNS_1CILi8EEENS2_ILi1EEEEEENS1_IJNS2_ILi2EEEEEEEEENS1_IJNS1_IJS4_NS2_ILi0EEEEEENS1_IJiEEEEEENS1_IJS5_NS_6LayoutIS4_S9_EEEEEEEDaRKNSD_IT_T0_EERKT1_ENKUlRKT_RKT0_E_clINSD_IS7_SB_EESE_EEDaSQ_ST_,($_ZN7cutlass13device_kernelIN5flash19enable_sm80_to_sm89INS1_16FlashAttnBwdSm80INS1_25CollectiveMainloopBwdSm80ILi2ELi2EN4cute5tupleIJNS5_1CILi128EEES8_NS7_ILi64EEEEEENS_10bfloat16_tEfNS_4arch4Sm80ELb0ELb1ELb1ELb1ELb0ELb0ELb0ELb0ELi2ELi4ELi4ELi4ELb0EEENS1_24CollectiveEpilogueBwdGQAISA_fSD_Li256ELb1ELb0EEENS1_19SingleTileSchedulerILb1ELb0ELb0ELi128EEEEEEEEEvNT_6ParamsE$_ZZN4cute14transform_leafINS_15ArithmeticTupleIJiiEEENS_8identityEEEDaRKT_OT0_ENKUlRKT_E_clIiEEDaSB_ - $_ZN7cutlass13device_kernelIN5flash19enable_sm80_to_sm89INS1_16FlashAttnBwdSm80INS1_25CollectiveMainloopBwdSm80ILi2ELi2EN4cute5tupleIJNS5_1CILi128EEES8_NS7_ILi64EEEEEENS_10bfloat16_tEfNS_4arch4Sm80ELb0ELb1ELb1ELb1ELb0ELb0ELb0ELb0ELi2ELi4ELi4ELi4ELb0EEENS1_24CollectiveEpilogueBwdGQAISA_fSD_Li256ELb1ELb0EEENS1_19SingleTileSchedulerILb1ELb0ELb0ELi128EEEEEEEEEvNT_6ParamsE$_ZZN4cute14logical_divideINS_5tupleIJNS1_IJNS_1CILi8EEENS2_ILi1EEEEEENS1_IJNS2_ILi2EEEEEEEEENS1_IJNS1_IJS4_NS2_ILi0EEEEEENS1_IJiEEEEEENS1_IJS5_NS_6LayoutIS4_S9_EEEEEEEDaRKNSD_IT_T0_EERKT1_ENKUlRKT_RKT0_E_clINSD_IS7_SB_EESE_EEDaSQ_ST_)
$_ZN7cutlass13device_kernelIN5flash19enable_sm80_to_sm89INS1_16FlashAttnBwdSm80INS1_25CollectiveMainloopBwdSm80ILi2ELi2EN4cute5tupleIJNS5_1CILi128EEES8_NS7_ILi64EEEEEENS_10bfloat16_tEfNS_4arch4Sm80ELb0ELb1ELb1ELb1ELb0ELb0ELb0ELb0ELi2ELi4ELi4ELi4ELb0EEENS1_24CollectiveEpilogueBwdGQAISA_fSD_Li256ELb1ELb0EEENS1_19SingleTileSchedulerILb1ELb0ELb0ELi128EEEEEEEEEvNT_6ParamsE$_ZZN4cute14logical_divideINS_5tupleIJNS1_IJNS_1CILi8EEENS2_ILi1EEEEEENS1_IJNS2_ILi2EEEEEEEEENS1_IJNS1_IJS4_NS2_ILi0EEEEEENS1_IJiEEEEEENS1_IJS5_NS_6LayoutIS4_S9_EEEEEEEDaRKNSD_IT_T0_EERKT1_ENKUlRKT_RKT0_E_clINSD_IS7_SB_EESE_EEDaSQ_ST_:
[----:B------:R-:W-:-:S05]  /*c1a0*/  IADD3 R7, R2, -c[0x0][0x20], RZ ;  /* 0x8000080002077a10 */ /* 0x000fca0007ffe0ff */
[----:B------:R1:W5:Y:S01]  /*c1b0*/  LDL R3, [R7] ;  /* 0x0000000007037983 */ /* 0x0003620000100800 */
[----:B------:R-:W-:Y:S02]  /*c1c0*/  IADD3 R13, R1, 0x1680, RZ ;  /* 0x00001680010d7810 */ /* 0x000fe40007ffe0ff */
[----:B------:R-:W-:Y:S02]  /*c1d0*/  MOV R6, 0xc210 ;  /* 0x0000c21000067802 */ /* 0x000fe40000000f00 */
[----:B------:R-:W-:-:S04]  /*c1e0*/  IADD3 R13, R13, c[0x0][0x20], RZ ;  /* 0x000008000d0d7a10 */ /* 0x000fc80007ffe0ff */
[----:B------:R-:W-:Y:S02]  /*c1f0*/  IADD3 R2, R13, 0x4, RZ ;  /* 0x000000040d027810 */ /* 0x000fe40007ffe0ff */
[----:B-1---5:R-:W-:Y:S05]  /*c200*/  CALL.REL.NOINC `($_ZN7cutlass13device_kernelIN5flash19enable_sm80_to_sm89INS1_16FlashAttnBwdSm80INS1_25CollectiveMainloopBwdSm80ILi2ELi2EN4cute5tupleIJNS5_1CILi128EEES8_NS7_ILi64EEEEEENS_10bfloat16_tEfNS_4arch4Sm80ELb0ELb1ELb1ELb1ELb0ELb0ELb0ELb0ELi2ELi4ELi4ELi4ELb0EEENS1_24CollectiveEpilogueBwdGQAISA_fSD_Li256ELb1ELb0EEENS1_19SingleTileSchedulerILb1ELb0ELb0ELi128EEEEEEEEEvNT_6ParamsE$_ZN4cute5tupleIJNS_1CILi2EEEiEEC2ERKS2_RKi) ;  /* 0xffffeb0000007944 */ /* 0x022fea0003c3ffff */
[----:B------:R1:W5:Y:S01]  /*c210*/  LDL R3, [R7] ;  /* 0x0000000007037983 */ /* 0x0003620000100800 */
[----:B------:R-:W-:Y:S02]  /*c220*/  MOV R2, R13 ;  /* 0x0000000d00027202 */ /* 0x000fe40000000f00 */
[----:B------:R-:W-:Y:S02]  /*c230*/  MOV R6, 0xc250 ;  /* 0x0000c25000067802 */ /* 0x000fe40000000f00 */
[----:B-1---5:R-:W-:Y:S05]  /*c240*/  CALL.REL.NOINC `($_ZN7cutlass13device_kernelIN5flash19enable_sm80_to_sm89INS1_16FlashAttnBwdSm80INS1_25CollectiveMainloopBwdSm80ILi2ELi2EN4cute5tupleIJNS5_1CILi128EEES8_NS7_ILi64EEEEEENS_10bfloat16_tEfNS_4arch4Sm80ELb0ELb1ELb1ELb1ELb0ELb0ELb0ELb0ELi2ELi4ELi4ELi4ELb0EEENS1_24CollectiveEpilogueBwdGQAISA_fSD_Li256ELb1ELb0EEENS1_19SingleTileSchedulerILb1ELb0ELb0ELi128EEEEEEEEEvNT_6ParamsE$_ZN4cute5tupleIJNS_1CILi2EEEiEEC2ERKS2_RKi) ;  /* 0xffffeac000007944 */ /* 0x022fea0003c3ffff */
[----:B------:R1:W5:Y:S01]  /*c250*/  LDL R3, [R1+0x1680] ;  /* 0x0016800001037983 */ /* 0x0003620000100800 */
[----:B------:R-:W-:-:S03]  /*c260*/  MOV R8, 0xc280 ;  /* 0x0000c28000087802 */ /* 0x000fc60000000f00 */
[----:B-1---5:R-:W-:Y:S05]  /*c270*/  CALL.REL.NOINC `($_ZN7cutlass13device_kernelIN5flash19enable_sm80_to_sm89INS1_16FlashAttnBwdSm80INS1_25CollectiveMainloopBwdSm80ILi2ELi2EN4cute5tupleIJNS5_1CILi128EEES8_NS7_ILi64EEEEEENS_10bfloat16_tEfNS_4arch4Sm80ELb0ELb1ELb1ELb1ELb0ELb0ELb0ELb0ELi2ELi4ELi4ELi4ELb0EEENS1_24CollectiveEpilogueBwdGQAISA_fSD_Li256ELb1ELb0EEENS1_19SingleTileSchedulerILb1ELb0ELb0ELi128EEEEEEEEEvNT_6ParamsE$_ZZN4cute6detail16composition_implINS_1CILi2EEEiNS_5tupleIJNS2_ILi1EEES3_EEENS4_IJNS2_ILi0EEES5_EEEEEDaRKT_RKT0_RKT1_RKT2_ENKUlRKT_RKT0_E_clIS3_S5_EEDaSN_SQ_) ;  /* 0x0000097000007944 */ /* 0x022fea0003c00000 */
[----:B------:R-:W-:Y:S02]  /*c280*/  MOV R8, 0xc2a0 ;  /* 0x0000c2a000087802 */ /* 0x000fe40000000f00 */
[----:B-1---5:R-:W-:Y:S05]  /*c290*/  CALL.REL.NOINC `($_ZN7cutlass13device_kernelIN5flash19enable_sm80_to_sm89INS1_16FlashAttnBwdSm80INS1_25CollectiveMainloopBwdSm80ILi2ELi2EN4cute5tupleIJNS5_1CILi128EEES8_NS7_ILi64EEEEEENS_10bfloat16_tEfNS_4arch4Sm80ELb0ELb1ELb1ELb1ELb0ELb0ELb0ELb0ELi2ELi4ELi4ELi4ELb0EEENS1_24CollectiveEpilogueBwdGQAISA_fSD_Li256ELb1ELb0EEENS1_19SingleTileSchedulerILb1ELb0ELb0ELi128EEEEEEEEEvNT_6ParamsE$_ZN4cute3eso3ESOILb1ELb0EJNS_1CILi0EEEiEEC2ERKS3_RKi) ;  /* 0xffffb50000007944 */ /* 0x022fea0003c3ffff */
[----:B-1----:R1:W5:Y:S01]  /*c2a0*/  LDL R2, [R1+0x1680] ;  /* 0x0016800001027983 */ /* 0x0023620000100800 */
[----:B------:R-:W-:-:S03]  /*c2b0*/  MOV R6, 0xc2d0 ;  /* 0x0000c2d000067802 */ /* 0x000fc60000000f00 */
[----:B-1---5:R-:W-:Y:S05]  /*c2c0*/  CALL.REL.NOINC `($_ZN7cutlass13device_kernelIN5flash19enable_sm80_to_sm89INS1_16FlashAttnBwdSm80INS1_25CollectiveMainloopBwdSm80ILi2ELi2EN4cute5tupleIJNS5_1CILi128EEES8_NS7_ILi64EEEEEENS_10bfloat16_tEfNS_4arch4Sm80ELb0ELb1ELb1ELb1ELb0ELb0ELb0ELb0ELi2ELi4ELi4ELi4ELb0EEENS1_24CollectiveEpilogueBwdGQAISA_fSD_Li256ELb1ELb0EEENS1_19SingleTileSchedulerILb1ELb0ELb0ELi128EEEEEEEEEvNT_6ParamsE$_ZN4cute5tupleIJNS0_IJNS_1CILi1EEENS1_ILi2EEEEEENS0_IJNS1_ILi0EEEiEEEEEC2ERKS4_RKS6_) ;  /* 0xffffe69000007944 */ /* 0x022fea0003c3ffff */
[----:B-1----:R1:W5:Y:S01]  /*c2d0*/  LDL R3, [R1+0x1680] ;  /* 0x0016800001037983 */ /* 0x0023620000100800 */
[----:B------:R-:W-:-:S04]  /*c2e0*/  MOV R13, 0x0 ;  /* 0x00000000000d7802 */ /* 0x000fc80000000f00 */
[----:B------:R-:W-:Y:S05]  /*c2f0*/  RET.REL.NODEC R12 `(_ZN7cutlass13device_kernelIN5flash19enable_sm80_to_sm89INS1_16FlashAttnBwdSm80INS1_25CollectiveMainloopBwdSm80ILi2ELi2EN4cute5tupleIJNS5_1CILi128EEES8_NS7_ILi64EEEEEENS_10bfloat16_tEfNS_4arch4Sm80ELb0ELb1ELb1ELb1ELb0ELb0ELb0ELb0ELi2ELi4ELi4ELi4ELb0EEENS1_24CollectiveEpilogueBwdGQAISA_fSD_Li256ELb1ELb0EEENS1_19SingleTileSchedulerILb1ELb0ELb0ELi128EEEEEEEEEvNT_6ParamsE) ;  /* 0xffff3d000c007950 */ /* 0x000fea0003c3ffff */
        .type           $_ZN7cutlass13device_kernelIN5flash19enable_sm80_to_sm89INS1_16FlashAttnBwdSm80INS1_25CollectiveMainloopBwdSm80ILi2ELi2EN4cute5tupleIJNS5_1CILi128EEES8_NS7_ILi64EEEEEENS_10bfloat16_tEfNS_4arch4Sm80ELb0ELb1ELb1ELb1ELb0ELb0ELb0ELb0ELi2ELi4ELi4ELi4ELb0EEENS1_24CollectiveEpilogueBwdGQAISA_fSD_Li256ELb1ELb0EEENS1_19SingleTileSchedulerILb1ELb0ELb0ELi128EEEEEEEEEvNT_6ParamsE$_ZZN4cute14transform_leafINS_15ArithmeticTupleIJiiEEENS_8identityEEEDaRKT_OT0_ENKUlRKT_E_clIiEEDaSB_,@function
        .size           $_ZN7cutlass13device_kernelIN5flash19enable_sm80_to_sm89INS1_16FlashAttnBwdSm80INS1_25CollectiveMainloopBwdSm80ILi2ELi2EN4cute5tupleIJNS5_1CILi128EEES8_NS7_ILi64EEEEEENS_10bfloat16_tEfNS_4arch4Sm80ELb0ELb1ELb1ELb1ELb0ELb0ELb0ELb0ELi2ELi4ELi4ELi4ELb0EEENS1_24CollectiveEpilogueBwdGQAISA_fSD_Li256ELb1ELb0EEENS1_19SingleTileSchedulerILb1ELb0ELb0ELi128EEEEEEEEEvNT_6ParamsE$_ZZN4cute14transform_leafINS_15ArithmeticTupleIJiiEEENS_8identityEEEDaRKT_OT0_ENKUlRKT_E_clIiEEDaSB_,($_ZN7cutlass13device_kernelIN5flash19enable_sm80_to_sm89INS1_16FlashAttnBwdSm80INS1_25CollectiveMainloopBwdSm80ILi2ELi2EN4cute5tupleIJNS5_1CILi128EEES8_NS7_ILi64EEEEEENS_10bfloat16_tEfNS_4arch4Sm80ELb0ELb1ELb1ELb1ELb0ELb0ELb0ELb0ELi2ELi4ELi4ELi4ELb0EEENS1_24CollectiveEpilogueBwdGQAISA_fSD_Li256ELb1ELb0EEENS1_19SingleTileSchedulerILb1ELb0ELb0ELi128EEEEEEEEEvNT_6ParamsE$_ZZN4cute16flatten_to_tupleINS_5tupleIJNS1_IJiiEEENS_1CILi1024EEEEEEEEDaRKT_ENKUlRKT_E_clIS2_EEDaSB_ - $_ZN7cutlass13device_kernelIN5flash19enable_sm80_to_sm89INS1_16FlashAttnBwdSm80INS1_25CollectiveMainloopBwdSm80ILi2ELi2EN4cute5tupleIJNS5_1CILi128EEES8_NS7_ILi64EEEEEENS_10bfloat16_tEfNS_4arch4Sm80ELb0ELb1ELb1ELb1ELb0ELb0ELb0ELb0ELi2ELi4ELi4ELi4ELb0EEENS1_24CollectiveEpilogueBwdGQAISA_fSD_Li256ELb1ELb0EEENS1_19SingleTileSchedulerILb1ELb0ELb0ELi128EEEEEEEEEvNT_6ParamsE$_ZZN4cute14transform_leafINS_15ArithmeticTupleIJiiEEENS_8identityEEEDaRKT_OT0_ENKUlRKT_E_clIiEEDaSB_)
$_ZN7cutlass13device_kernelIN5flash19enable_sm80_to_sm89INS1_16FlashAttnBwdSm80INS1_25CollectiveMainloopBwdSm80ILi2ELi2EN4cute5tupleIJNS5_1CILi128EEES8_NS7_ILi64EEEEEENS_10bfloat16_tEfNS_4arch4Sm80ELb0ELb1ELb1ELb1ELb0ELb0ELb0ELb0ELi2ELi4ELi4ELi4ELb0EEENS1_24CollectiveEpilogueBwdGQAISA_fSD_Li256ELb1ELb0EEENS1_19SingleTileSchedulerILb1ELb0ELb0ELi128EEEEEEEEEvNT_6ParamsE$_ZZN4cute14transform_leafINS_15ArithmeticTupleIJiiEEENS_8identityEEEDaRKT_OT0_ENKUlRKT_E_clIiEEDaSB_:
[----:B------:R-:W-:Y:S02]  /*c300*/  MOV R78, R2 ;  /* 0x00000002004e7202 */ /* 0x000fe40000000f00 */
[----:B------:R-:W-:Y:S02]  /*c310*/  MOV R79, 0x0 ;  /* 0x00000000004f7802 */ /* 0x000fe40000000f00 */
[----:B------:R-:W-:Y:S02]  /*c320*/  MOV R8, R6 ;  /* 0x0000000600087202 */ /* 0x000fe40000000f00 */
[----:B------:R-:W-:Y:S05]  /*c330*/  RET.REL.NODEC R78 `(_ZN7cutlass13device_kernelIN5flash19enable_sm80_to_sm89INS1_16FlashAttnBwdSm80INS1_25CollectiveMainloopBwdSm80ILi2ELi2EN4cute5tupleIJNS5_1CILi128EEES8_NS7_ILi64EEEEEENS_10bfloat16_tEfNS_4arch4Sm80ELb0ELb1ELb1ELb1ELb0ELb0ELb0ELb0ELi2ELi4ELi4ELi4ELb0EEENS1_24CollectiveEpilogueBwdGQAISA_fSD_Li256ELb1ELb0EEENS1_19SingleTileSchedulerILb1ELb0ELb0ELi128EEEEEEEEEvNT_6ParamsE) ;  /* 0xffff3cc04e007950 */ /* 0x000fea0003c3ffff */
        .type           $_ZN7cutlass13device_kernelIN5flash19enable_sm80_to_sm89INS1_16FlashAttnBwdSm80INS1_25CollectiveMainloopBwdSm80ILi2ELi2EN4cute5tupleIJNS5_1CILi128EEES8_NS7_ILi64EEEEEENS_10bfloat16_tEfNS_4arch4Sm80ELb0ELb1ELb1ELb1ELb0ELb0ELb0ELb0ELi2ELi4ELi4ELi4ELb0EEENS1_24CollectiveEpilogueBwdGQAISA_fSD_Li256ELb1ELb0EEENS1_19SingleTileSchedulerILb1ELb0ELb0ELi128EEEEEEEEEvNT_6ParamsE$_ZZN4cute16flatten_to_tupleINS_5tupleIJNS1_IJiiEEENS_1CILi1024EEEEEEEEDaRKT_ENKUlRKT_E_clIS2_EEDaSB_,@function
        .size           $_ZN7cutlass13device_kernelIN5flash19enable_sm80_to_sm89INS1_16FlashAttnBwdSm80INS1_25CollectiveMainloopBwdSm80ILi2ELi2EN4cute5tupleIJNS5_1CILi128EEES8_NS7_ILi64EEEEEENS_10bfloat16_tEfNS_4arch4Sm80ELb0ELb1ELb1ELb1ELb0ELb0ELb0ELb0ELi2ELi4ELi4ELi4ELb0EEENS1_24CollectiveEpilogueBwdGQAISA_fSD_Li256ELb1ELb0EEENS1_19SingleTileSchedulerILb1ELb0ELb0ELi128EEEEEEEEEvNT_6ParamsE$_ZZN4cute16flatten_to_tupleINS_5tupleIJNS1_IJiiEEENS_1CILi1024EEEEEEEEDaRKT_ENKUlRKT_E_clIS2_EEDaSB_,($_ZN7cutlass13device_kernelIN5flash19enable_sm80_to_sm89INS1_16FlashAttnBwdSm80INS1_25CollectiveMainloopBwdSm80ILi2ELi2EN4cute5tupleIJNS5_1CILi128EEES8_NS7_ILi64EEEEEENS_10bfloat16_tEfNS_4arch4Sm80ELb0ELb1ELb1ELb1ELb0ELb0ELb0ELb0ELi2ELi4ELi4ELi4ELb0EEENS1_24CollectiveEpilogueBwdGQAISA_fSD_Li256ELb1ELb0EEENS1_19SingleTileSchedulerILb1ELb0ELb0ELi128EEEEEEEEEvNT_6ParamsE$_ZZN4cute16flatten_to_tupleINS_5tupleIJNS1_IJiiEEENS_1CILi8192EEEEEEEEDaRKT_ENKUlRKT_E_clIS2_EEDaSB_ - $_ZN7cutlass13device_kernelIN5flash19enable_sm80_to_sm89INS1_16FlashAttnBwdSm80INS1_25CollectiveMainloopBwdSm80ILi2ELi2EN4cute5tupleIJNS5_1CILi128EEES8_NS7_ILi64EEEEEENS_10bfloat16_tEfNS_4arch4Sm80ELb0ELb1ELb1ELb1ELb0ELb0ELb0ELb0ELi2ELi4ELi4ELi4ELb0EEENS1_24CollectiveEpilogueBwdGQAISA_fSD_Li256ELb1ELb0EEENS1_19SingleTileSchedulerILb1ELb0ELb0ELi128EEEEEEEEEvNT_6ParamsE$_ZZN4cute16flatten_to_tupleINS_5tupleIJNS1_IJiiEEENS_1CILi1024EEEEEEEEDaRKT_ENKUlRKT_E_clIS2_EEDaSB_)
$_ZN7cutlass13device_kernelIN5flash19enable_sm80_to_sm89INS1_16FlashAttnBwdSm80INS1_25CollectiveMainloopBwdSm80ILi2ELi2EN4cute5tupleIJNS5_1CILi128EEES8_NS7_ILi64EEEEEENS_10bfloat16_tEfNS_4arch4Sm80ELb0ELb1ELb1ELb1ELb0ELb0ELb0ELb0ELi2ELi4ELi4ELi4ELb0EEENS1_24CollectiveEpilogueBwdGQAISA_fSD_Li256ELb1ELb0EEENS1_19SingleTileSchedulerILb1ELb0ELb0ELi128EEEEEEEEEvNT_6ParamsE$_ZZN4cute16flatten_to_tupleINS_5tupleIJNS1_IJiiEEENS_1CILi1024EEEEEEEEDaRKT_ENKUlRKT_E_clIS2_EEDaSB_:
[----:B------:R-:W-:-:S04]  /*c340*/  MOV R5, 0x0 ;  /* 0x0000000000057802 */ /* 0x000fc80000000f00 */
[----:B------:R-:W-:Y:S05]  /*c350*/  RET.REL.NODEC R4 `(_ZN7cutlass13device_kernelIN5flash19enable_sm80_to_sm89INS1_16FlashAttnBwdSm80INS1_25CollectiveMainloopBwdSm80ILi2ELi2EN4cute5tupleIJNS5_1CILi128EEES8_NS7_ILi64EEEEEENS_10bfloat16_tEfNS_4arch4Sm80ELb0ELb1ELb1ELb1ELb0ELb0ELb0ELb0ELi2ELi4ELi4ELi4ELb0EEENS1_24CollectiveEpilogueBwdGQAISA_fSD_Li256ELb1ELb0EEENS1_19SingleTileSchedulerILb1ELb0ELb0ELi128EEEEEEEEEvNT_6ParamsE) ;  /* 0xffff3ca004007950 */ /* 0x000fea0003c3ffff */
        .type           $_ZN7cutlass13device_kernelIN5flash19enable_sm80_to_sm89INS1_16FlashAttnBwdSm80INS1_25CollectiveMainloopBwdSm80ILi2ELi2EN4cute5tupleIJNS5_1CILi128EEES8_NS7_ILi64EEEEEENS_10bfloat16_tEfNS_4arch4Sm80ELb0ELb1ELb1ELb1ELb0ELb0ELb0ELb0ELi2ELi4ELi4ELi4ELb0EEENS1_24CollectiveEpilogueBwdGQAISA_fSD_Li256ELb1ELb0EEENS1_19SingleTileSchedulerILb1ELb0ELb0ELi128EEEEEEEEEvNT_6ParamsE$_ZZN4cute16flatten_to_tupleINS_5tupleIJNS1_IJiiEEENS_1CILi8192EEEEEEEEDaRKT_ENKUlRKT_E_clIS2_EEDaSB_,@function
        .size           $_ZN7cutlass13device_kernelIN5flash19enable_sm80_to_sm89INS1_16FlashAttnBwdSm80INS1_25CollectiveMainloopBwdSm80ILi2ELi2EN4cute5tupleIJNS5_1CILi128EEES8_NS7_ILi64EEEEEENS_10bfloat16_tEfNS_4arch4Sm80ELb0ELb1ELb1ELb1ELb0ELb0ELb0ELb0ELi2ELi4ELi4ELi4ELb0EEENS1_24CollectiveEpilogueBwdGQAISA_fSD_Li256ELb1ELb0EEENS1_19SingleTileSchedulerILb1ELb0ELb0ELi128EEEEEEEEEvNT_6ParamsE$_ZZN4cute16flatten_to_tupleINS_5tupleIJNS1_IJiiEEENS_1CILi8192EEEEEEEEDaRKT_ENKUlRKT_E_clIS2_EEDaSB_,($_ZN7cutlass13device_kernelIN5flash19enable_sm80_to_sm89INS1_16FlashAttnBwdSm80INS1_25CollectiveMainloopBwdSm80ILi2ELi2EN4cute5tupleIJNS5_1CILi128EEES8_NS7_ILi64EEEEEENS_10bfloat16_tEfNS_4arch4Sm80ELb0ELb1ELb1ELb1ELb0ELb0ELb0ELb0ELi2ELi4ELi4ELi4ELb0EEENS1_24CollectiveEpilogueBwdGQAISA_fSD_Li256ELb1ELb0EEENS1_19SingleTileSchedulerILb1ELb0ELb0ELi128EEEEEEEEEvNT_6ParamsE$_ZZN4cute16flatten_to_tupleINS_5tupleIJNS_1CILi0EEENS1_IJNS2_ILi1EEENS2_ILi512EEEiEEEEEEEEDaRKT_ENKUlRKT_E_clIS6_EEDaSD_ - $_ZN7cutlass13device_kernelIN5flash19enable_sm80_to_sm89INS1_16FlashAttnBwdSm80INS1_25CollectiveMainloopBwdSm80ILi2ELi2EN4cute5tupleIJNS5_1CILi128EEES8_NS7_ILi64EEEEEENS_10bfloat16_tEfNS_4arch4Sm80ELb0ELb1ELb1ELb1ELb0ELb0ELb0ELb0ELi2ELi4ELi4ELi4ELb0EEENS1_24CollectiveEpilogueBwdGQAISA_fSD_Li256ELb1ELb0EEENS1_19SingleTileSchedulerILb1ELb0ELb0ELi128EEEEEEEEEvNT_6ParamsE$_ZZN4cute16flatten_to_tupleINS_5tupleIJNS1_IJiiEEENS_1CILi8192EEEEEEEEDaRKT_ENKUlRKT_E_clIS2_EEDaSB_)
$_ZN7cutlass13device_kernelIN5flash19enable_sm80_to_sm89INS1_16FlashAttnBwdSm80INS1_25CollectiveMainloopBwdSm80ILi2ELi2EN4cute5tupleIJNS5_1CILi128EEES8_NS7_ILi64EEEEEENS_10bfloat16_tEfNS_4arch4Sm80ELb0ELb1ELb1ELb1ELb0ELb0ELb0ELb0ELi2ELi4ELi4ELi4ELb0EEENS1_24CollectiveEpilogueBwdGQAISA_fSD_Li256ELb1ELb0EEENS1_19SingleTileSchedulerILb1ELb0ELb0ELi128EEEEEEEEEvNT_6ParamsE$_ZZN4cute16flatten_to_tupleINS_5tupleIJNS1_IJiiEEENS_1CILi8192EEEEEEEEDaRKT_ENKUlRKT_E_clIS2_EEDaSB_:
[----:B------:R-:W-:Y:S02]  /*c360*/  MOV R8, R6 ;  /* 0x0000000600087202 */ /* 0x000fe40000000f00 */
[----:B------:R-:W-:-:S04]  /*c370*/  MOV R9, 0x0 ;  /* 0x0000000000097802 */ /* 0x000fc80000000f00 */
[----:B------:R-:W-:Y:S05]  /*c380*/  RET.REL.NODEC R8 `(_ZN7cutlass13device_kernelIN5flash19enable_sm80_to_sm89INS1_16FlashAttnBwdSm80INS1_25CollectiveMainloopBwdSm80ILi2ELi2EN4cute5tupleIJNS5_1CILi128EEES8_NS7_ILi64EEEEEENS_10bfloat16_tEfNS_4arch4Sm80ELb0ELb1ELb1ELb1ELb0ELb0ELb0ELb0ELi2ELi4ELi4ELi4ELb0EEENS1_24CollectiveEpilogueBwdGQAISA_fSD_Li256ELb1ELb0EEENS1_19SingleTileSchedulerILb1ELb0ELb0ELi128EEEEEEEEEvNT_6ParamsE) ;  /* 0xffff3c7008007950 */ /* 0x000fea0003c3ffff */
        .type           $_ZN7cutlass13device_kernelIN5flash19enable_sm80_to_sm89INS1_16FlashAttnBwdSm80INS1_25CollectiveMainloopBwdSm80ILi2ELi2EN4cute5tupleIJNS5_1CILi128EEES8_NS7_ILi64EEEEEENS_10bfloat16_tEfNS_4arch4Sm80ELb0ELb1ELb1ELb1ELb0ELb0ELb0ELb0ELi2ELi4ELi4ELi4ELb0EEENS1_24CollectiveEpilogueBwdGQAISA_fSD_Li256ELb1ELb0EEENS1_19SingleTileSchedulerILb1ELb0ELb0ELi128EEEEEEEEEvNT_6ParamsE$_ZZN4cute16flatten_to_tupleINS_5tupleIJNS_1CILi0EEENS1_IJNS2_ILi1EEENS2_ILi512EEEiEEEEEEEEDaRKT_ENKUlRKT_E_clIS6_EEDaSD_,@function
        .size           $_ZN7cutlass13device_kernelIN5flash19enable_sm80_to_sm89INS1_16FlashAttnBwdSm80INS1_25CollectiveMainloopBwdSm80ILi2ELi2EN4cute5tupleIJNS5_1CILi128EEES8_NS7_ILi64EEEEEENS_10bfloat16_tEfNS_4arch4Sm80ELb0ELb1ELb1ELb1ELb0ELb0ELb0ELb0ELi2ELi4ELi4ELi4ELb0EEENS1_24CollectiveEpilogueBwdGQAISA_fSD_Li256ELb1ELb0EEENS1_19SingleTileSchedulerILb1ELb0ELb0ELi128EEEEEEEEEvNT_6ParamsE$_ZZN4cute16flatten_to_tupleINS_5tupleIJNS_1CILi0EEENS1_IJNS2_ILi1EEENS2_ILi512EEEiEEEEEEEEDaRKT_ENKUlRKT_E_clIS6_EEDaSD_,($_ZN7cutlass13device_kernelIN5flash19enable_sm80_to_sm89INS1_16FlashAttnBwdSm80INS1_25CollectiveMainloopBwdSm80ILi2ELi2EN4cute5tupleIJNS5_1CILi128EEES8_NS7_ILi64EEEEEENS_10bfloat16_tEfNS_4arch4Sm80ELb0ELb1ELb1ELb1ELb0ELb0ELb0ELb0ELi2ELi4ELi4ELi4ELb0EEENS1_24CollectiveEpilogueBwdGQAISA_fSD_Li256ELb1ELb0EEENS1_19SingleTileSchedulerILb1ELb0ELb0ELi128EEEEEEEEEvNT_6ParamsE$_ZZN4cute16flatten_to_tupleINS_5tupleIJNS_1CILi1024EEENS1_IJiiEEEEEEEEDaRKT_ENKUlRKT_E_clIS4_EEDaSB_ - $_ZN7cutlass13device_kernelIN5flash19enable_sm80_to_sm89INS1_16FlashAttnBwdSm80INS1_25CollectiveMainloopBwdSm80ILi2ELi2EN4cute5tupleIJNS5_1CILi128EEES8_NS7_ILi64EEEEEENS_10bfloat16_tEfNS_4arch4Sm80ELb0ELb1ELb1ELb1ELb0ELb0ELb0ELb0ELi2ELi4ELi4ELi4ELb0EEENS1_24CollectiveEpilogueBwdGQAISA_fSD_Li256ELb1ELb0EEENS1_19SingleTileSchedulerILb1ELb0ELb0ELi128EEEEEEEEEvNT_6ParamsE$_ZZN4cute16flatten_to_tupleINS_5tupleIJNS_1CILi0EEENS1_IJNS2_ILi1EEENS2_ILi512EEEiEEEEEEEEDaRKT_ENKUlRKT_E_clIS6_EEDaSD_)
$_ZN7cutlass13device_kernelIN5flash19enable_sm80_to_sm89INS1_16FlashAttnBwdSm80INS1_25CollectiveMainloopBwdSm80ILi2ELi2EN4cute5tupleIJNS5_1CILi128EEES8_NS7_ILi64EEEEEENS_10bfloat16_tEfNS_4arch4Sm80ELb0ELb1ELb1ELb1ELb0ELb0ELb0ELb0ELi2ELi4ELi4ELi4ELb0EEENS1_24CollectiveEpilogueBwdGQAISA_fSD_Li256ELb1ELb0EEENS1_19SingleTileSchedulerILb1ELb0ELb0ELi128EEEEEEEEEvNT_6ParamsE$_ZZN4cute16flatten_to_tupleINS_5tupleIJNS_1CILi0EEENS1_IJNS2_ILi1EEENS2_ILi512EEEiEEEEEEEEDaRKT_ENKUlRKT_E_clIS6_EEDaSD_:
[----:B------:R-:W-:Y:S02]  /*c390*/  MOV R8, R2 ;  /* 0x0000000200087202 */ /* 0x000fe40000000f00 */
[----:B------:R-:W-:-:S04]  /*c3a0*/  MOV R9, 0x0 ;  /* 0x0000000000097802 */ /* 0x000fc80000000f00 */
[----:B------:R-:W-:Y:S05]  /*c3b0*/  RET.REL.NODEC R8 `(_ZN7cutlass13device_kernelIN5flash19enable_sm80_to_sm89INS1_16FlashAttnBwdSm80INS1_25CollectiveMainloopBwdSm80ILi2ELi2EN4cute5tupleIJNS5_1CILi128EEES8_NS7_ILi64EEEEEENS_10bfloat16_tEfNS_4arch4Sm80ELb0ELb1ELb1ELb1ELb0ELb0ELb0ELb0ELi2ELi4ELi4ELi4ELb0EEENS1_24CollectiveEpilogueBwdGQAISA_fSD_Li256ELb1ELb0EEENS1_19SingleTileSchedulerILb1ELb0ELb0ELi128EEEEEEEEEvNT_6ParamsE) ;  /* 0xffff3c4008007950 */ /* 0x000fea0003c3ffff */
        .type           $_ZN7cutlass13device_kernelIN5flash19enable_sm80_to_sm89INS1_16FlashAttnBwdSm80INS1_25CollectiveMainloopBwdSm80ILi2ELi2EN4cute5tupleIJNS5_1CILi128EEES8_NS7_ILi64EEEEEENS_10bfloat16_tEfNS_4arch4Sm80ELb0ELb1ELb1ELb1ELb0ELb0ELb0ELb0ELi2ELi4ELi4ELi4ELb0EEENS1_24CollectiveEpilogueBwdGQAISA_fSD_Li256ELb1ELb0EEENS1_19SingleTileSchedulerILb1ELb0ELb0ELi128EEEEEEEEEvNT_6ParamsE$_ZZN4cute16flatten_to_tupleINS_5tupleIJNS_1CILi1024EEENS1_IJiiEEEEEEEEDaRKT_ENKUlRKT_E_clIS4_EEDaSB_,@function
        .size           $_ZN7cutlass13device_kernelIN5flash19enable_sm80_to_sm89INS1_16FlashAttnBwdSm80INS1_25CollectiveMainloopBwdSm80ILi2ELi2EN4cute5tupleIJNS5_1CILi128EEES8_NS7_ILi64EEEEEENS_10bfloat16_tEfNS_4arch4Sm80ELb0ELb1ELb1ELb1ELb0ELb0ELb0ELb0ELi2ELi4ELi4ELi4ELb0EEENS1_24CollectiveEpilogueBwdGQAISA_fSD_Li256ELb1ELb0EEENS1_19SingleTileSchedulerILb1ELb0ELb0ELi128EEEEEEEEEvNT_6ParamsE$_ZZN4cute16flatten_to_tupleINS_5tupleIJNS_1CILi1024EEENS1_IJiiEEEEEEEEDaRKT_ENKUlRKT_E_clIS4_EEDaSB_,($_ZN7cutlass13device_kernelIN5flash19enable_sm80_to_sm89INS1_16FlashAttnBwdSm80INS1_25CollectiveMainloopBwdSm80ILi2ELi2EN4cute5tupleIJNS5_1CILi128EEES8_NS7_ILi64EEEEEENS_10bfloat16_tEfNS_4arch4Sm80ELb0ELb1ELb1ELb1ELb0ELb0ELb0ELb0ELi2ELi4ELi4ELi4ELb0EEENS1_24CollectiveEpilogueBwdGQAISA_fSD_Li256ELb1ELb0EEENS1_19SingleTileSchedulerILb1ELb0ELb0ELi128EEEEEEEEEvNT_6ParamsE$_ZZN4cute16flatten_to_tupleINS_5tupleIJNS_1CILi4096EEENS1_IJNS1_IJiiEEENS2_ILi8192EEEEEEEEEEEDaRKT_ENKUlRKT_E_clIS6_EEDaSD_ - $_ZN7cutlass13device_kernelIN5flash19enable_sm80_to_sm89INS1_16FlashAttnBwdSm80INS1_25CollectiveMainloopBwdSm80ILi2ELi2EN4cute5tupleIJNS5_1CILi128EEES8_NS7_ILi64EEEEEENS_10bfloat16_tEfNS_4arch4Sm80ELb0ELb1ELb1ELb1ELb0ELb0ELb0ELb0ELi2ELi4ELi4ELi4ELb0EEENS1_24CollectiveEpilogueBwdGQAISA_fSD_Li256ELb1ELb0EEENS1_19SingleTileSchedulerILb1ELb0ELb0ELi128EEEEEEEEEvNT_6ParamsE$_ZZN4cute16flatten_to_tupleINS_5tupleIJNS_1CILi1024EEENS1_IJiiEEEEEEEEDaRKT_ENKUlRKT_E_clIS4_EEDaSB_)
$_ZN7cutlass13device_kernelIN5flash19enable_sm80_to_sm89INS1_16FlashAttnBwdSm80INS1_25CollectiveMainloopBwdSm80ILi2ELi2EN4cute5tupleIJNS5_1CILi128EEES8_NS7_ILi64EEEEEENS_10bfloat16_tEfNS_4arch4Sm80ELb0ELb1ELb1ELb1ELb0ELb0ELb0ELb0ELi2ELi4ELi4ELi4ELb0EEENS1_24CollectiveEpilogueBwdGQAISA_fSD_Li256ELb1ELb0EEENS1_19SingleTileSchedulerILb1ELb0ELb0ELi128EEEEEEEEEvNT_6ParamsE$_ZZN4cute16flatten_to_tupleINS_5tupleIJNS_1CILi1024EEENS1_IJiiEEEEEEEEDaRKT_ENKUlRKT_E_clIS4_EEDaSB_:
[----:B------:R-:W-:-:S04]  /*c3c0*/  MOV R5, 0x0 ;  /* 0x0000000000057802 */ /* 0x000fc80000000f00 */
[----:B------:R-:W-:Y:S05]  /*c3d0*/  RET.REL.NODEC R4 `(_ZN7cutlass13device_kernelIN5flash19enable_sm80_to_sm89INS1_16FlashAttnBwdSm80INS1_25CollectiveMainloopBwdSm80ILi2ELi2EN4cute5tupleIJNS5_1CILi128EEES8_NS7_ILi64EEEEEENS_10bfloat16_tEfNS_4arch4Sm80ELb0ELb1ELb1ELb1ELb0ELb0ELb0ELb0ELi2ELi4ELi4ELi4ELb0EEENS1_24CollectiveEpilogueBwdGQAISA_fSD_Li256ELb1ELb0EEENS1_19SingleTileSchedulerILb1ELb0ELb0ELi128EEEEEEEEEvNT_6ParamsE) ;  /* 0xffff3c2004007950 */ /* 0x000fea0003c3ffff */
        .type           $_ZN7cutlass13device_kernelIN5flash19enable_sm80_to_sm89INS1_16FlashAttnBwdSm80INS1_25CollectiveMainloopBwdSm80ILi2ELi2EN4cute5tupleIJNS5_1CILi128EEES8_NS7_ILi64EEEEEENS_10bfloat16_tEfNS_4arch4Sm80ELb0ELb1ELb1ELb1ELb0ELb0ELb0ELb0ELi2ELi4ELi4ELi4ELb0EEENS1_24CollectiveEpilogueBwdGQAISA_fSD_Li256ELb1ELb0EEENS1_19SingleTileSchedulerILb1ELb0ELb0ELi128EEEEEEEEEvNT_6ParamsE$_ZZN4cute16flatten_to_tupleINS_5tupleIJNS_1CILi4096EEENS1_IJNS1_IJiiEEENS2_ILi8192EEEEEEEEEEEDaRKT_ENKUlRKT_E_clIS6_EEDaSD_,@function
        .size           $_ZN7cutlass13device_kernelIN5flash19enable_sm80_to_sm89INS1_16FlashAttnBwdSm80INS1_25CollectiveMainloopBwdSm80ILi2ELi2EN4cute5tupleIJNS5_1CILi128EEES8_NS7_ILi64EEEEEENS_10bfloat16_tEfNS_4arch4Sm80ELb0ELb1ELb1ELb1ELb0ELb0ELb0ELb0ELi2ELi4ELi4ELi4ELb0EEENS1_24CollectiveEpilogueBwdGQAISA_fSD_Li256ELb1ELb0EEENS1_19SingleTileSchedulerILb1ELb0ELb0ELi128EEEEEEEEEvNT_6ParamsE$_ZZN4cute16flatten_to_tupleINS_5tupleIJNS_1CILi4096EEENS1_IJNS1_IJiiEEENS2_ILi8192EEEEEEEEEEEDaRKT_ENKUlRKT_E_clIS6_EEDaSD_,($_ZN7cutlass13device_kernelIN5flash19enable_sm80_to_sm89INS1_16FlashAttnBwdSm80INS1_25CollectiveMainloopBwdSm80ILi2ELi2EN4cute5tupleIJNS5_1CILi128EEES8_NS7_ILi64EEEEEENS_10bfloat16_tEfNS_4arch4Sm80ELb0ELb1ELb1ELb1ELb0ELb0ELb0ELb0ELi2ELi4ELi4ELi4ELb0EEENS1_24CollectiveEpilogueBwdGQAISA_fSD_Li256ELb1ELb0EEENS1_19SingleTileSchedulerILb1ELb0ELb0ELi128EEEEEEEEEvNT_6ParamsE$_ZZN4cute16flatten_to_tupleINS_5tupleIJNS_1CILi4096EEENS1_IJiiEEEEEEEEDaRKT_ENKUlRKT_E_clIS4_EEDaSB_ - $_ZN7cutlass13device_kernelIN5flash19enable_sm80_to_sm89INS1_16FlashAttnBwdSm80INS1_25CollectiveMainloopBwdSm80ILi2ELi2EN4cute5tupleIJNS5_1CILi128EEES8_NS7_ILi64EEEEEENS_10bfloat16_tEfNS_4arch4Sm80ELb0ELb1ELb1ELb1ELb0ELb0ELb0ELb0ELi2ELi4ELi4ELi4ELb0EEENS1_24CollectiveEpilogueBwdGQAISA_fSD_Li256ELb1ELb0EEENS1_19SingleTileSchedulerILb1ELb0ELb0ELi128EEEEEEEEEvNT_6ParamsE$_ZZN4cute16flatten_to_tupleINS_5tupleIJNS_1CILi4096EEENS1_IJNS1_IJiiEEENS2_ILi8192EEEEEEEEEEEDaRKT_ENKUlRKT_E_clIS6_EEDaSD_)
$_ZN7cutlass13device_kernelIN5flash19enable_sm80_to_sm89INS1_16FlashAttnBwdSm80INS1_25CollectiveMainloopBwdSm80ILi2ELi2EN4cute5tupleIJNS5_1CILi128EEES8_NS7_ILi64EEEEEENS_10bfloat16_tEfNS_4arch4Sm80ELb0ELb1ELb1ELb1ELb0ELb0ELb0ELb0ELi2ELi4ELi4ELi4ELb0EEENS1_24CollectiveEpilogueBwdGQAISA_fSD_Li256ELb1ELb0EEENS1_19SingleTileSchedulerILb1ELb0ELb0ELi128EEEEEEEEEvNT_6ParamsE$_ZZN4cute16flatten_to_tupleINS_5tupleIJNS_1CILi4096EEENS1_IJNS1_IJiiEEENS2_ILi8192EEEEEEEEEEEDaRKT_ENKUlRKT_E_clIS6_EEDaSD_:
[----:B------:R-:W-:-:S05]  /*c3e0*/  IADD3 R8, R68, -c[0x0][0x20], RZ ;  /* 0x8000080044087a10 */ /* 0x000fca0007ffe0ff */
[----:B------:R1:W5:Y:S04]  /*c3f0*/  LDL R2, [R8] ;  /* 0x0000000008027983 */ /* 0x0003680000100800 */
[----:B------:R1:W5:Y:S01]  /*c400*/  LDL R3, [R8+0x4] ;  /* 0x0000040008037983 */ /* 0x0003620000100800 */
[----:B------:R-:W-:Y:S02]  /*c410*/  IADD3 R5, R1, 0x1680, RZ ;  /* 0x0000168001057810 */ /* 0x000fe40007ffe0ff */
[----:B------:R-:W-:Y:S02]  /*c420*/  MOV R6, 0xc450 ;  /* 0x0000c45000067802 */ /* 0x000fe40000000f00 */
[----:B------:R-:W-:Y:S02]  /*c430*/  IADD3 R5, R5, c[0x0][0x20], RZ ;  /* 0x0000080005057a10 */ /* 0x000fe40007ffe0ff */
[----:B-1---5:R-:W-:Y:S05]  /*c440*/  CALL.REL.NOINC `($_ZN7cutlass13device_kernelIN5flash19enable_sm80_to_sm89INS1_16FlashAttnBwdSm80INS1_25CollectiveMainloopBwdSm80ILi2ELi2EN4cute5tupleIJNS5_1CILi128EEES8_NS7_ILi64EEEEEENS_10bfloat16_tEfNS_4arch4Sm80ELb0ELb1ELb1ELb1ELb0ELb0ELb0ELb0ELi2ELi4ELi4ELi4ELb0EEENS1_24CollectiveEpilogueBwdGQAISA_fSD_Li256ELb1ELb0EEENS1_19SingleTileSchedulerILb1ELb0ELb0ELi128EEEEEEEEEvNT_6ParamsE$_ZZN4cute16flatten_to_tupleINS_5tupleIJNS1_IJiiEEENS_1CILi8192EEEEEEEEDaRKT_ENKUlRKT_E_clIS2_EEDaSB_) ;  /* 0xffffff1000007944 */ /* 0x022fea0003c3ffff */
[----:B------:R1:W-:Y:S01]  /*c450*/  STL.64 [R1+0x1680], R2 ;  /* 0x0016800201007387 */ /* 0x0003e20000100a00 */
[----:B------:R-:W-:-:S03]  /*c460*/  MOV R6, 0xc480 ;  /* 0x0000c48000067802 */ /* 0x000fc60000000f00 */
[----:B-1----:R-:W-:Y:S05]  /*c470*/  CALL.REL.NOINC `($_ZN7cutlass13device_kernelIN5flash19enable_sm80_to_sm89INS1_16FlashAttnBwdSm80INS1_25CollectiveMainloopBwdSm80ILi2ELi2EN4cute5tupleIJNS5_1CILi128EEES8_NS7_ILi64EEEEEENS_10bfloat16_tEfNS_4arch4Sm80ELb0ELb1ELb1ELb1ELb0ELb0ELb0ELb0ELi2ELi4ELi4ELi4ELb0EEENS1_24CollectiveEpilogueBwdGQAISA_fSD_Li256ELb1ELb0EEENS1_19SingleTileSchedulerILb1ELb0ELb0ELi128EEEEEEEEEvNT_6ParamsE$_ZZN4cute12filter_tupleINS_5tupleIJNS1_IJiiEEENS_1CILi8192EEEEEEZNS_16flatten_to_tupleIS5_EEDaRKT_EUlRKT_E_EEDaS9_OT0_ENKUlDpSC_E_clIJS2_NS1_IJS4_EEEEEEDaSG_) ;  /* 0xfffff01000007944 */ /* 0x002fea0003c3ffff */
[----:B------:R-:W-:-:S04]  /*c480*/  MOV R5, 0x0 ;  /* 0x0000000000057802 */ /* 0x000fc80000000f00 */
[----:B------:R-:W-:Y:S05]  /*c490*/  RET.REL.NODEC R4 `(_ZN7cutlass13device_kernelIN5flash19enable_sm80_to_sm89INS1_16FlashAttnBwdSm80INS1_25CollectiveMainloopBwdSm80ILi2ELi2EN4cute5tupleIJNS5_1CILi128EEES8_NS7_ILi64EEEEEENS_10bfloat16_tEfNS_4arch4Sm80ELb0ELb1ELb1ELb1ELb0ELb0ELb0ELb0ELi2ELi4ELi4ELi4ELb0EEENS1_24CollectiveEpilogueBwdGQAISA_fSD_Li256ELb1ELb0EEENS1_19SingleTileSchedulerILb1ELb0ELb0ELi128EEEEEEEEEvNT_6ParamsE) ;  /* 0xffff3b6004007950 */ /* 0x000fea0003c3ffff */
        .type           $_ZN7cutlass13device_kernelIN5flash19enable_sm80_to_sm89INS1_16FlashAttnBwdSm80INS1_25CollectiveMainloopBwdSm80ILi2ELi2EN4cute5tupleIJNS5_1CILi128EEES8_NS7_ILi64EEEEEENS_10bfloat16_tEfNS_4arch4Sm80ELb0ELb1ELb1ELb1ELb0ELb0ELb0ELb0ELi2ELi4ELi4ELi4ELb0EEENS1_24CollectiveEpilogueBwdGQAISA_fSD_Li256ELb1ELb0EEENS1_19SingleTileSchedulerILb1ELb0ELb0ELi128EEEEEEEEEvNT_6ParamsE$_ZZN4cute16flatten_to_tupleINS_5tupleIJNS_1CILi4096EEENS1_IJiiEEEEEEEEDaRKT_ENKUlRKT_E_clIS4_EEDaSB_,@function
        .size           $_ZN7cutlass13device_kernelIN5flash19enable_sm80_to_sm89INS1_16FlashAttnBwdSm80INS1_25CollectiveMainloopBwdSm80ILi2ELi2EN4cute5tupleIJNS5_1CILi128EEES8_NS7_ILi64EEEEEENS_10bfloat16_tEfNS_4arch4Sm80ELb0ELb1ELb1ELb1ELb0ELb0ELb0ELb0ELi2ELi4ELi4ELi4ELb0EEENS1_24CollectiveEpilogueBwdGQAISA_fSD_Li256ELb1ELb0EEENS1_19SingleTileSchedulerILb1ELb0ELb0ELi128EEEEEEEEEvNT_6ParamsE$_ZZN4cute16flatten_to_tupleINS_5tupleIJNS_1CILi4096EEENS1_IJiiEEEEEEEEDaRKT_ENKUlRKT_E_clIS4_EEDaSB_,($_ZN7cutlass13device_kernelIN5flash19enable_sm80_to_sm89INS1_16FlashAttnBwdSm80INS1_25CollectiveMainloopBwdSm80ILi2ELi2EN4cute5tupleIJNS5_1CILi128EEES8_NS7_ILi64EEEEEENS_10bfloat16_tEfNS_4arch4Sm80ELb0ELb1ELb1ELb1ELb0ELb0ELb0ELb0ELi2ELi4ELi4ELi4ELb0EEENS1_24CollectiveEpilogueBwdGQAISA_fSD_Li256ELb1ELb0EEENS1_19SingleTileSchedulerILb1ELb0ELb0ELi128EEEEEEEEEvNT_6ParamsE$_ZZN4cute19as_arithmetic_tupleINS_15ArithmeticTupleIJiiEEEEEDaRKT_ENKUlDpRKT_E_clIJiiEEEDaS9_ - $_ZN7cutlass13device_kernelIN5flash19enable_sm80_to_sm89INS1_16FlashAttnBwdSm80INS1_25CollectiveMainloopBwdSm80ILi2ELi2EN4cute5tupleIJNS5_1CILi128EEES8_NS7_ILi64EEEEEENS_10bfloat16_tEfNS_4arch4Sm80ELb0ELb1ELb1ELb1ELb0ELb0ELb0ELb0ELi2ELi4ELi4ELi4ELb0EEENS1_24CollectiveEpilogueBwdGQAISA_fSD_Li256ELb1ELb0EEENS1_19SingleTileSchedulerILb1ELb0ELb0ELi128EEEEEEEEEvNT_6ParamsE$_ZZN4cute16flatten_to_tupleINS_5tupleIJNS_1CILi4096EEENS1_IJiiEEEEEEEEDaRKT_ENKUlRKT_E_clIS4_EEDaSB_)
$_ZN7cutlass13device_kernelIN5flash19enable_sm80_to_sm89INS1_16FlashAttnBwdSm80INS1_25CollectiveMainloopBwdSm80ILi2ELi2EN4cute5tupleIJNS5_1CILi128EEES8_NS7_ILi64EEEEEENS_10bfloat16_tEfNS_4arch4Sm80ELb0ELb1ELb1ELb1ELb0ELb0ELb0ELb0ELi2ELi4ELi4ELi4ELb0EEENS1_24CollectiveEpilogueBwdGQAISA_fSD_Li256ELb1ELb0EEENS1_19SingleTileSchedulerILb1ELb0ELb0ELi128EEEEEEEEEvNT_6ParamsE$_ZZN4cute16flatten_to_tupleINS_5tupleIJNS_1CILi4096EEENS1_IJiiEEEEEEEEDaRKT_ENKUlRKT_E_clIS4_EEDaSB_:
[----:B------:R-:W-:-:S04]  /*c4a0*/  MOV R5, 0x0 ;  /* 0x0000000000057802 */ /* 0x000fc80000000f00 */
[----:B------:R-:W-:Y:S05]  /*c4b0*/  RET.REL.NODEC R4 `(_ZN7cutlass13device_kernelIN5flash19enable_sm80_to_sm89INS1_16FlashAttnBwdSm80INS1_25CollectiveMainloopBwdSm80ILi2ELi2EN4cute5tupleIJNS5_1CILi128EEES8_NS7_ILi64EEEEEENS_10bfloat16_tEfNS_4arch4Sm80ELb0ELb1ELb1ELb1ELb0ELb0ELb0ELb0ELi2ELi4ELi4ELi4ELb0EEENS1_24CollectiveEpilogueBwdGQAISA_fSD_Li256ELb1ELb0EEENS1_19SingleTileSchedulerILb1ELb0ELb0ELi128EEEEEEEEEvNT_6ParamsE) ;  /* 0xffff3b4004007950 */ /* 0x000fea0003c3ffff */
        .type           $_ZN7cutlass13device_kernelIN5flash19enable_sm80_to_sm89INS1_16FlashAttnBwdSm80INS1_25CollectiveMainloopBwdSm80ILi2ELi2EN4cute5tupleIJNS5_1CILi128EEES8_NS7_ILi64EEEEEENS_10bfloat16_tEfNS_4arch4Sm80ELb0ELb1ELb1ELb1ELb0ELb0ELb0ELb0ELi2ELi4ELi4ELi4ELb0EEENS1_24CollectiveEpilogueBwdGQAISA_fSD_Li256ELb1ELb0EEENS1_19SingleTileSchedulerILb1ELb0ELb0ELi128EEEEEEEEEvNT_6ParamsE$_ZZN4cute19as_arithmetic_tupleINS_15ArithmeticTupleIJiiEEEEEDaRKT_ENKUlDpRKT_E_clIJiiEEEDaS9_,@function
        .size           $_ZN7cutlass13device_kernelIN5flash19enable_sm80_to_sm89INS1_16FlashAttnBwdSm80INS1_25CollectiveMainloopBwdSm80ILi2ELi2EN4cute5tupleIJNS5_1CILi128EEES8_NS7_ILi64EEEEEENS_10bfloat16_tEfNS_4arch4Sm80ELb0ELb1ELb1ELb1ELb0ELb0ELb0ELb0ELi2ELi4ELi4ELi4ELb0EEENS1_24CollectiveEpilogueBwdGQAISA_fSD_Li256ELb1ELb0EEENS1_19SingleTileSchedulerILb1ELb0ELb0ELi128EEEEEEEEEvNT_6ParamsE$_ZZN4cute19as_arithmetic_tupleINS_15ArithmeticTupleIJiiEEEEEDaRKT_ENKUlDpRKT_E_clIJiiEEEDaS9_,($_ZN7cutlass13device_kernelIN5flash19enable_sm80_to_sm89INS1_16FlashAttnBwdSm80INS1_25CollectiveMainloopBwdSm80ILi2ELi2EN4cute5tupleIJNS5_1CILi128EEES8_NS7_ILi64EEEEEENS_10bfloat16_tEfNS_4arch4Sm80ELb0ELb1ELb1ELb1ELb0ELb0ELb0ELb0ELi2ELi4ELi4ELi4ELb0EEENS1_24CollectiveEpilogueBwdGQAISA_fSD_Li256ELb1ELb0EEENS1_19SingleTileSchedulerILb1ELb0ELb0ELi128EEEEEEEEEvNT_6ParamsE$_ZZN4cute19as_arithmetic_tupleINS_15ArithmeticTupleIJiiEEEEEDaRKT_ENKUlRKT_E_clIiEEDaS8_ - $_ZN7cutlass13device_kernelIN5flash19enable_sm80_to_sm89INS1_16FlashAttnBwdSm80INS1_25CollectiveMainloopBwdSm80ILi2ELi2EN4cute5tupleIJNS5_1CILi128EEES8_NS7_ILi64EEEEEENS_10bfloat16_tEfNS_4arch4Sm80ELb0ELb1ELb1ELb1ELb0ELb0ELb0ELb0ELi2ELi4ELi4ELi4ELb0EEENS1_24CollectiveEpilogueBwdGQAISA_fSD_Li256ELb1ELb0EEENS1_19SingleTileSchedulerILb1ELb0ELb0ELi128EEEEEEEEEvNT_6ParamsE$_ZZN4cute19as_arithmetic_tupleINS_15ArithmeticTupleIJiiEEEEEDaRKT_ENKUlDpRKT_E_clIJiiEEEDaS9_)
$_ZN7cutlass13device_kernelIN5flash19enable_sm80_to_sm89INS1_16FlashAttnBwdSm80INS1_25CollectiveMainloopBwdSm80ILi2ELi2EN4cute5tupleIJNS5_1CILi128EEES8_NS7_ILi64EEEEEENS_10bfloat16_tEfNS_4arch4Sm80ELb0ELb1ELb1ELb1ELb0ELb0ELb0ELb0ELi2ELi4ELi4ELi4ELb0EEENS1_24CollectiveEpilogueBwdGQAISA_fSD_Li256ELb1ELb0EEENS1_19SingleTileSchedulerILb1ELb0ELb0ELi128EEEEEEEEEvNT_6ParamsE$_ZZN4cute19as_arithmetic_tupleINS_15ArithmeticTupleIJiiEEEEEDaRKT_ENKUlDpRKT_E_clIJiiEEEDaS9_:
[----:B------:R-:W-:Y:S01]  /*c4c0*/  IADD3 R3, R1, 0x1688, RZ ;  /* 0x0000168801037810 */ /* 0x000fe20007ffe0ff */
[----:B------:R-:W-:Y:S01]  /*c4d0*/  IMAD.MOV.U32 R2, RZ, RZ, R11 ;  /* 0x000000ffff027224 */ /* 0x000fe200078e000b */
[----:B------:R-:W-:Y:S02]  /*c4e0*/  MOV R6, 0xc510 ;  /* 0x0000c51000067802 */ /* 0x000fe40000000f00 */
[----:B------:R-:W-:Y:S02]  /*c4f0*/  IADD3 R3, R3, c[0x0][0x20], RZ ;  /* 0x0000080003037a10 */ /* 0x000fe40007ffe0ff */
[----:B------:R-:W-:Y:S05]  /*c500*/  CALL.REL.NOINC `($_ZN7cutlass13device_kernelIN5flash19enable_sm80_to_sm89INS1_16FlashAttnBwdSm80INS1_25CollectiveMainloopBwdSm80ILi2ELi2EN4cute5tupleIJNS5_1CILi128EEES8_NS7_ILi64EEEEEENS_10bfloat16_tEfNS_4arch4Sm80ELb0ELb1ELb1ELb1ELb0ELb0ELb0ELb0ELi2ELi4ELi4ELi4ELb0EEENS1_24CollectiveEpilogueBwdGQAISA_fSD_Li256ELb1ELb0EEENS1_19SingleTileSchedulerILb1ELb0ELb0ELi128EEEEEEEEEvNT_6ParamsE$_ZN4cute5tupleIJiiEEC2ERKiS3_) ;  /* 0xffffe92000007944 */ /* 0x000fea0003c3ffff */
[----:B------:R1:W5:Y:S01]  /*c510*/  LDL.64 R2, [R1+0x1688] ;  /* 0x0016880001027983 */ /* 0x0003620000100a00 */
[----:B------:R-:W-:-:S04]  /*c520*/  MOV R79, 0x0 ;  /* 0x00000000004f7802 */ /* 0x000fc80000000f00 */
[----:B------:R-:W-:Y:S05]  /*c530*/  RET.REL.NODEC R78 `(_ZN7cutlass13device_kernelIN5flash19enable_sm80_to_sm89INS1_16FlashAttnBwdSm80INS1_25CollectiveMainloopBwdSm80ILi2ELi2EN4cute5tupleIJNS5_1CILi128EEES8_NS7_ILi64EEEEEENS_10bfloat16_tEfNS_4arch4Sm80ELb0ELb1ELb1ELb1ELb0ELb0ELb0ELb0ELi2ELi4ELi4ELi4ELb0EEENS1_24CollectiveEpilogueBwdGQAISA_fSD_Li256ELb1ELb0EEENS1_19SingleTileSchedulerILb1ELb0ELb0ELi128EEEEEEEEEvNT_6ParamsE) ;  /* 0xffff3ac04e007950 */ /* 0x000fea0003c3ffff */
        .type           $_ZN7cutlass13device_kernelIN5flash19enable_sm80_to_sm89INS1_16FlashAttnBwdSm80INS1_25CollectiveMainloopBwdSm80ILi2ELi2EN4cute5tupleIJNS5_1CILi128EEES8_NS7_ILi64EEEEEENS_10bfloat16_tEfNS_4arch4Sm80ELb0ELb1ELb1ELb1ELb0ELb0ELb0ELb0ELi2ELi4ELi4ELi4ELb0EEENS1_24CollectiveEpilogueBwdGQAISA_fSD_Li256ELb1ELb0EEENS1_19SingleTileSchedulerILb1ELb0ELb0ELi128EEEEEEEEEvNT_6ParamsE$_ZZN4cute19as_arithmetic_tupleINS_15ArithmeticTupleIJiiEEEEEDaRKT_ENKUlRKT_E_clIiEEDaS8_,@function
        .size           $_ZN7cutlass13device_kernelIN5flash19enable_sm80_to_sm89INS1_16FlashAttnBwdSm80INS1_25CollectiveMainloopBwdSm80ILi2ELi2EN4cute5tupleIJNS5_1CILi128EEES8_NS7_ILi64EEEEEENS_10bfloat16_tEfNS_4arch4Sm80ELb0ELb1ELb1ELb1ELb0ELb0ELb0ELb0ELi2ELi4ELi4ELi4ELb0EEENS1_24CollectiveEpilogueBwdGQAISA_fSD_Li256ELb1ELb0EEENS1_19SingleTileSchedulerILb1ELb0ELb0ELi128EEEEEEEEEvNT_6ParamsE$_ZZN4cute19as_arithmetic_tupleINS_15ArithmeticTupleIJiiEEEEEDaRKT_ENKUlRKT_E_clIiEEDaS8_,($_ZN7cutlass13device_kernelIN5flash19enable_sm80_to_sm89INS1_16FlashAttnBwdSm80INS1_25CollectiveMainloopBwdSm80ILi2ELi2EN4cute5tupleIJNS5_1CILi128EEES8_NS7_ILi64EEEEEENS_10bfloat16_tEfNS_4arch4Sm80ELb0ELb1ELb1ELb1ELb0ELb0ELb0ELb0ELi2ELi4ELi4ELi4ELb0EEENS1_24CollectiveEpilogueBwdGQAISA_fSD_Li256ELb1ELb0EEENS1_19SingleTileSchedulerILb1ELb0ELb0ELi128EEEEEEEEEvNT_6ParamsE$_ZZN4cute4diceINS_5tupleIJNS1_IJiNS1_IJiNS_1CILi0EEEEEEEEENS1_IJNS_10UnderscoreENS1_IJS6_S6_EEEEEEEEES9_EEDaRKT_RKT0_ENKUlRKT_RKT0_E_clIS5_S5_EEDaSI_SL_ - $_ZN7cutlass13device_kernelIN5flash19enable_sm80_to_sm89INS1_16FlashAttnBwdSm80INS1_25CollectiveMainloopBwdSm80ILi2ELi2EN4cute5tupleIJNS5_1CILi128EEES8_NS7_ILi64EEEEEENS_10bfloat16_tEfNS_4arch4Sm80ELb0ELb1ELb1ELb1ELb0ELb0ELb0ELb0ELi2ELi4ELi4ELi4ELb0EEENS1_24CollectiveEpilogueBwdGQAISA_fSD_Li256ELb1ELb0EEENS1_19SingleTileSchedulerILb1ELb0ELb0ELi128EEEEEEEEEvNT_6ParamsE$_ZZN4cute19as_arithmetic_tupleINS_15ArithmeticTupleIJiiEEEEEDaRKT_ENKUlRKT_E_clIiEEDaS8_)
$_ZN7cutlass13device_kernelIN5flash19enable_sm80_to_sm89INS1_16FlashAttnBwdSm80INS1_25CollectiveMainloopBwdSm80ILi2ELi2EN4cute5tupleIJNS5_1CILi128EEES8_NS7_ILi64EEEEEENS_10bfloat16_tEfNS_4arch4Sm80ELb0ELb1ELb1ELb1ELb0ELb0ELb0ELb0ELi2ELi4ELi4ELi4ELb0EEENS1_24CollectiveEpilogueBwdGQAISA_fSD_Li256ELb1ELb0EEENS1_19SingleTileSchedulerILb1ELb0ELb0ELi128EEEEEEEEEvNT_6ParamsE$_ZZN4cute19as_arithmetic_tupleINS_15ArithmeticTupleIJiiEEEEEDaRKT_ENKUlRKT_E_clIiEEDaS8_:
[----:B------:R-:W-:Y:S02]  /*c540*/  MOV R6, R8 ;  /* 0x0000000800067202 */ /* 0x000fe40000000f00 */
[----:B------:R-:W-:Y:S02]  /*c550*/  MOV R8, R2 ;  /* 0x0000000200087202 */ /* 0x000fe40000000f00 */
[----:B------:R-:W-:-:S04]  /*c560*/  MOV R9, 0x0 ;  /* 0x0000000000097802 */ /* 0x000fc80000000f00 */
[----:B------:R-:W-:Y:S05]  /*c570*/  RET.REL.NODEC R8 `(_ZN7cutlass13device_kernelIN5flash19enable_sm80_to_sm89INS1_16FlashAttnBwdSm80INS1_25CollectiveMainloopBwdSm80ILi2ELi2EN4cute5tupleIJNS5_1CILi128EEES8_NS7_ILi64EEEEEENS_10bfloat16_tEfNS_4arch4Sm80ELb0ELb1ELb1ELb1ELb0ELb0ELb0ELb0ELi2ELi4ELi4ELi4ELb0EEENS1_24CollectiveEpilogueBwdGQAISA_fSD_Li256ELb1ELb0EEENS1_19SingleTileSchedulerILb1ELb0ELb0ELi128EEEEEEEEEvNT_6ParamsE) ;  /* 0xffff3a8008007950 */ /* 0x000fea0003c3ffff */
        .type           $_ZN7cutlass13device_kernelIN5flash19enable_sm80_to_sm89INS1_16FlashAttnBwdSm80INS1_25CollectiveMainloopBwdSm80ILi2ELi2EN4cute5tupleIJNS5_1CILi128EEES8_NS7_ILi64EEEEEENS_10bfloat16_tEfNS_4arch4Sm80ELb0ELb1ELb1ELb1ELb0ELb0ELb0ELb0ELi2ELi4ELi4ELi4ELb0EEENS1_24CollectiveEpilogueBwdGQAISA_fSD_Li256ELb1ELb0EEENS1_19SingleTileSchedulerILb1ELb0ELb0ELi128EEEEEEEEEvNT_6ParamsE$_ZZN4cute4diceINS_5tupleIJNS1_IJiNS1_IJiNS_1CILi0EEEEEEEEENS1_IJNS_10UnderscoreENS1_IJS6_S6_EEEEEEEEES9_EEDaRKT_RKT0_ENKUlRKT_RKT0_E_clIS5_S5_EEDaSI_SL_,@function
        .size           $_ZN7cutlass13device_kernelIN5flash19enable_sm80_to_sm89INS1_16FlashAttnBwdSm80INS1_25CollectiveMainloopBwdSm80ILi2ELi2EN4cute5tupleIJNS5_1CILi128EEES8_NS7_ILi64EEEEEENS_10bfloat16_tEfNS_4arch4Sm80ELb0ELb1ELb1ELb1ELb0ELb0ELb0ELb0ELi2ELi4ELi4ELi4ELb0EEENS1_24CollectiveEpilogueBwdGQAISA_fSD_Li256ELb1ELb0EEENS1_19SingleTileSchedulerILb1ELb0ELb0ELi128EEEEEEEEEvNT_6ParamsE$_ZZN4cute4diceINS_5tupleIJNS1_IJiNS1_IJiNS_1CILi0EEEEEEEEENS1_IJNS_10UnderscoreENS1_IJS6_S6_EEEEEEEEES9_EEDaRKT_RKT0_ENKUlRKT_RKT0_E_clIS5_S5_EEDaSI_SL_,($_ZN7cutlass13device_kernelIN5flash19enable_sm80_to_sm89INS1_16FlashAttnBwdSm80INS1_25CollectiveMainloopBwdSm80ILi2ELi2EN4cute5tupleIJNS5_1CILi128EEES8_NS7_ILi64EEEEEENS_10bfloat16_tEfNS_4arch4Sm80ELb0ELb1ELb1ELb1ELb0ELb0ELb0ELb0ELi2ELi4ELi4ELi4ELb0EEENS1_24CollectiveEpilogueBwdGQAISA_fSD_Li256ELb1ELb0EEENS1_19SingleTileSchedulerILb1ELb0ELb0ELi128EEEEEEEEEvNT_6ParamsE$_ZZN4cute4takeILi1ELi2ENS_5tupleIJNS1_IJNS_1CILi1EEENS2_ILi0EEEEEEiEEEEEDaRKT1_ENKUlDpRKT_E_clIJiEEEDaSD_ - $_ZN7cutlass13device_kernelIN5flash19enable_sm80_to_sm89INS1_16FlashAttnBwdSm80INS1_25CollectiveMainloopBwdSm80ILi2ELi2EN4cute5tupleIJNS5_1CILi128EEES8_NS7_ILi64EEEEEENS_10bfloat16_tEfNS_4arch4Sm80ELb0ELb1ELb1ELb1ELb0ELb0ELb0ELb0ELi2ELi4ELi4ELi4ELb0EEENS1_24CollectiveEpilogueBwdGQAISA_fSD_Li256ELb1ELb0EEENS1_19SingleTileSchedulerILb1ELb0ELb0ELi128EEEEEEEEEvNT_6ParamsE$_ZZN4cute4diceINS_5tupleIJNS1_IJiNS1_IJiNS_1CILi0EEEEEEEEENS1_IJNS_10UnderscoreENS1_IJS6_S6_EEEEEEEEES9_EEDaRKT_RKT0_ENKUlRKT_RKT0_E_clIS5_S5_EEDaSI_SL_)
$_ZN7cutlass13device_kernelIN5flash19enable_sm80_to_sm89INS1_16FlashAttnBwdSm80INS1_25CollectiveMainloopBwdSm80ILi2ELi2EN4cute5tupleIJNS5_1CILi128EEES8_NS7_ILi64EEEEEENS_10bfloat16_tEfNS_4arch4Sm80ELb0ELb1ELb1ELb1ELb0ELb0ELb0ELb0ELi2ELi4ELi4ELi4ELb0EEENS1_24CollectiveEpilogueBwdGQAISA_fSD_Li256ELb1ELb0EEENS1_19SingleTileSchedulerILb1ELb0ELb0ELi128EEEEEEEEEvNT_6ParamsE$_ZZN4cute4diceINS_5tupleIJNS1_IJiNS1_IJiNS_1CILi0EEEEEEEEENS1_IJNS_10UnderscoreENS1_IJS6_S6_EEEEEEEEES9_EEDaRKT_RKT0_ENKUlRKT_RKT0_E_clIS5_S5_EEDaSI_SL_:
[----:B------:R-:W-:-:S05]  /*c580*/  IADD3 R6, R2, -c[0x0][0x20], RZ ;  /* 0x8000080002067a10 */ /* 0x000fca0007ffe0ff */
[----:B------:R1:W5:Y:S01]  /*c590*/  LDL R3, [R6] ;  /* 0x0000000006037983 */ /* 0x0003620000100800 */
[----:B------:R-:W-:Y:S02]  /*c5a0*/  IADD3 R5, R1, 0x1680, RZ ;  /* 0x0000168001057810 */ /* 0x000fe40007ffe0ff */
[----:B------:R-:W-:Y:S02]  /*c5b0*/  MOV R10, 0xc5e0 ;  /* 0x0000c5e0000a7802 */ /* 0x000fe40000000f00 */
[----:B------:R-:W-:Y:S02]  /*c5c0*/  IADD3 R5, R5, c[0x0][0x20], RZ ;  /* 0x0000080005057a10 */ /* 0x000fe40007ffe0ff */
[----:B-1---5:R-:W-:Y:S05]  /*c5d0*/  CALL.REL.NOINC `($_ZN7cutlass13device_kernelIN5flash19enable_sm80_to_sm89INS1_16FlashAttnBwdSm80INS1_25CollectiveMainloopBwdSm80ILi2ELi2EN4cute5tupleIJNS5_1CILi128EEES8_NS7_ILi64EEEEEENS_10bfloat16_tEfNS_4arch4Sm80ELb0ELb1ELb1ELb1ELb0ELb0ELb0ELb0ELi2ELi4ELi4ELi4ELb0EEENS1_24CollectiveEpilogueBwdGQAISA_fSD_Li256ELb1ELb0EEENS1_19SingleTileSchedulerILb1ELb0ELb0ELi128EEEEEEEEEvNT_6ParamsE$_ZZN4cute6detail9lift_diceINS_5tupleIJiNS2_IJiNS_1CILi0EEEEEEEEES6_EEDaRKT_RKT0_ENKUlRKT_RKT0_E_clIiiEEDaSF_SI_) ;  /* 0x000024c000007944 */ /* 0x022fea0003c00000 */
[----:B------:R1:W5:Y:S01]  /*c5e0*/  LDL R3, [R6+0x4] ;  /* 0x0000040006037983 */ /* 0x0003620000100800 */
[----:B------:R-:W-:-:S03]  /*c5f0*/  MOV R10, 0xc610 ;  /* 0x0000c610000a7802 */ /* 0x000fc60000000f00 */
[----:B-12--5:R-:W-:Y:S05]  /*c600*/  CALL.REL.NOINC `($_ZN7cutlass13device_kernelIN5flash19enable_sm80_to_sm89INS1_16FlashAttnBwdSm80INS1_25CollectiveMainloopBwdSm80ILi2ELi2EN4cute5tupleIJNS5_1CILi128EEES8_NS7_ILi64EEEEEENS_10bfloat16_tEfNS_4arch4Sm80ELb0ELb1ELb1ELb1ELb0ELb0ELb0ELb0ELi2ELi4ELi4ELi4ELb0EEENS1_24CollectiveEpilogueBwdGQAISA_fSD_Li256ELb1ELb0EEENS1_19SingleTileSchedulerILb1ELb0ELb0ELi128EEEEEEEEEvNT_6ParamsE$_ZZN4cute6detail9lift_diceINS_5tupleIJiNS2_IJiNS_1CILi0EEEEEEEEES6_EEDaRKT_RKT0_ENKUlRKT_RKT0_E_clIS5_S5_EEDaSF_SI_) ;  /* 0x0000241000007944 */ /* 0x026fea0003c00000 */
[----:B------:R2:W-:Y:S01]  /*c610*/  STL [R1+0x1680], R6 ;  /* 0x0016800601007387 */ /* 0x0005e20000100800 */
[----:B------:R-:W-:-:S03]  /*c620*/  MOV R2, 0xc640 ;  /* 0x0000c64000027802 */ /* 0x000fc60000000f00 */
[----:B-12---:R-:W-:Y:S05]  /*c630*/  CALL.REL.NOINC `($_ZN7cutlass13device_kernelIN5flash19enable_sm80_to_sm89INS1_16FlashAttnBwdSm80INS1_25CollectiveMainloopBwdSm80ILi2ELi2EN4cute5tupleIJNS5_1CILi128EEES8_NS7_ILi64EEEEEENS_10bfloat16_tEfNS_4arch4Sm80ELb0ELb1ELb1ELb1ELb0ELb0ELb0ELb0ELi2ELi4ELi4ELi4ELb0EEENS1_24CollectiveEpilogueBwdGQAISA_fSD_Li256ELb1ELb0EEENS1_19SingleTileSchedulerILb1ELb0ELb0ELi128EEEEEEEEEvNT_6ParamsE$_ZZN4cute12filter_tupleINS_5tupleIJiNS1_IJiNS_1CILi0EEEEEEEEES5_ZNS_6detail9lift_diceIS5_S5_EEDaRKT_RKT0_EUlRKT_RKT0_E_EEDaSA_SD_OT1_ENKUlDpSG_E_clIJNS1_IJiEEES4_EEEDaSN_) ;  /* 0xfffff5a000007944 */ /* 0x006fea0003c3ffff */
[----:B-----5:R-:W-:Y:S02]  /*c640*/  MOV R2, R5 ;  /* 0x0000000500027202 */ /* 0x020fe40000000f00 */
[----:B------:R-:W-:-:S04]  /*c650*/  MOV R5, 0x0 ;  /* 0x0000000000057802 */ /* 0x000fc80000000f00 */
[----:B------:R-:W-:Y:S05]  /*c660*/  RET.REL.NODEC R4 `(_ZN7cutlass13device_kernelIN5flash19enable_sm80_to_sm89INS1_16FlashAttnBwdSm80INS1_25CollectiveMainloopBwdSm80ILi2ELi2EN4cute5tupleIJNS5_1CILi128EEES8_NS7_ILi64EEEEEENS_10bfloat16_tEfNS_4arch4Sm80ELb0ELb1ELb1ELb1ELb0ELb0ELb0ELb0ELi2ELi4ELi4ELi4ELb0EEENS1_24CollectiveEpilogueBwdGQAISA_fSD_Li256ELb1ELb0EEENS1_19SingleTileSchedulerILb1ELb0ELb0ELi128EEEEEEEEEvNT_6ParamsE) ;  /* 0xffff399004007950 */ /* 0x000fea0003c3ffff */
        .type           $_ZN7cutlass13device_kernelIN5flash19enable_sm80_to_sm89INS1_16FlashAttnBwdSm80INS1_25CollectiveMainloopBwdSm80ILi2ELi2EN4cute5tupleIJNS5_1CILi128EEES8_NS7_ILi64EEEEEENS_10bfloat16_tEfNS_4arch4Sm80ELb0ELb1ELb1ELb1ELb0ELb0ELb0ELb0ELi2ELi4ELi4ELi4ELb0EEENS1_24CollectiveEpilogueBwdGQAISA_fSD_Li256ELb1ELb0EEENS1_19SingleTileSchedulerILb1ELb0ELb0ELi128EEEEEEEEEvNT_6ParamsE$_ZZN4cute4takeILi1ELi2ENS_5tupleIJNS1_IJNS_1CILi1EEENS2_ILi0EEEEEEiEEEEEDaRKT1_ENKUlDpRKT_E_clIJiEEEDaSD_,@function
        .size           $_ZN7cutlass13device_kernelIN5flash19enable_sm80_to_sm89INS1_16FlashAttnBwdSm80INS1_25CollectiveMainloopBwdSm80ILi2ELi2EN4cute5tupleIJNS5_1CILi128EEES8_NS7_ILi64EEEEEENS_10bfloat16_tEfNS_4arch4Sm80ELb0ELb1ELb1ELb1ELb0ELb0ELb0ELb0ELi2ELi4ELi4ELi4ELb0EEENS1_24CollectiveEpilogueBwdGQAISA_fSD_Li256ELb1ELb0EEENS1_19SingleTileSchedulerILb1ELb0ELb0ELi128EEEEEEEEEvNT_6ParamsE$_ZZN4cute4takeILi1ELi2ENS_5tupleIJNS1_IJNS_1CILi1EEENS2_ILi0EEEEEEiEEEEEDaRKT1_ENKUlDpRKT_E_clIJiEEEDaSD_,($_ZN7cutlass13device_kernelIN5flash19enable_sm80_to_sm89INS1_16FlashAttnBwdSm80INS1_25CollectiveMainloopBwdSm80ILi2ELi2EN4cute5tupleIJNS5_1CILi128EEES8_NS7_ILi64EEEEEENS_10bfloat16_tEfNS_4arch4Sm80ELb0ELb1ELb1ELb1ELb0ELb0ELb0ELb0ELi2ELi4ELi4ELi4ELb0EEENS1_24CollectiveEpilogueBwdGQAISA_fSD_Li256ELb1ELb0EEENS1_19SingleTileSchedulerILb1ELb0ELb0ELi128EEEEEEEEEvNT_6ParamsE$_ZZN4cute4takeILi1ELi3ENS_5tupleIJNS1_IJNS_1CILi1EEENS2_ILi512EEEiEEENS2_ILi4096EEENS1_IJNS1_IJiiEEENS2_ILi8192EEEEEEEEEEEDaRKT1_ENKUlDpRKT_E_clIJS6_S9_EEEDaSH_ - $_ZN7cutlass13device_kernelIN5flash19enable_sm80_to_sm89INS1_16FlashAttnBwdSm80INS1_25CollectiveMainloopBwdSm80ILi2ELi2EN4cute5tupleIJNS5_1CILi128EEES8_NS7_ILi64EEEEEENS_10bfloat16_tEfNS_4arch4Sm80ELb0ELb1ELb1ELb1ELb0ELb0ELb0ELb0ELi2ELi4ELi4ELi4ELb0EEENS1_24CollectiveEpilogueBwdGQAISA_fSD_Li256ELb1ELb0EEENS1_19SingleTileSchedulerILb1ELb0ELb0ELi128EEEEEEEEEvNT_6ParamsE$_ZZN4cute4takeILi1ELi2ENS_5tupleIJNS1_IJNS_1CILi1EEENS2_ILi0EEEEEEiEEEEEDaRKT1_ENKUlDpRKT_E_clIJiEEEDaSD_)
$_ZN7cutlass13device_kernelIN5flash19enable_sm80_to_sm89INS1_16FlashAttnBwdSm80INS1_25CollectiveMainloopBwdSm80ILi2ELi2EN4cute5tupleIJNS5_1CILi128EEES8_NS7_ILi64EEEEEENS_10bfloat16_tEfNS_4arch4Sm80ELb0ELb1ELb1ELb1ELb0ELb0ELb0ELb0ELi2ELi4ELi4ELi4ELb0EEENS1_24CollectiveEpilogueBwdGQAISA_fSD_Li256ELb1ELb0EEENS1_19SingleTileSchedulerILb1ELb0ELb0ELi128EEEEEEEEEvNT_6ParamsE$_ZZN4cute4takeILi1ELi2ENS_5tupleIJNS1_IJNS_1CILi1EEENS2_ILi0EEEEEEiEEEEEDaRKT1_ENKUlDpRKT_E_clIJiEEEDaSD_:
[----:B------:R-:W-:Y:S02]  /*c670*/  IADD3 R2, R1, 0x1680, RZ ;  /* 0x0000168001027810 */ /* 0x000fe40007ffe0ff */
[----:B------:R-:W-:Y:S02]  /*c680*/  MOV R8, 0xc6b0 ;  /* 0x0000c6b000087802 */ /* 0x000fe40000000f00 */
[----:B------:R-:W-:Y:S02]  /*c690*/  IADD3 R2, R2, c[0x0][0x20], RZ ;  /* 0x0000080002027a10 */ /* 0x000fe40007ffe0ff */
[----:B------:R-:W-:Y:S05]  /*c6a0*/  CALL.REL.NOINC `($_ZN7cutlass13device_kernelIN5flash19enable_sm80_to_sm89INS1_16FlashAttnBwdSm80INS1_25CollectiveMainloopBwdSm80ILi2ELi2EN4cute5tupleIJNS5_1CILi128EEES8_NS7_ILi64EEEEEENS_10bfloat16_tEfNS_4arch4Sm80ELb0ELb1ELb1ELb1ELb0ELb0ELb0ELb0ELi2ELi4ELi4ELi4ELb0EEENS1_24CollectiveEpilogueBwdGQAISA_fSD_Li256ELb1ELb0EEENS1_19SingleTileSchedulerILb1ELb0ELb0ELi128EEEEEEEEEvNT_6ParamsE$_ZN4cute3eso3ESOILb0ELb1EJiEEC2ERKi) ;  /* 0xffffaa0000007944 */ /* 0x000fea0003c3ffff */
[----:B-1----:R1:W5:Y:S01]  /*c6b0*/  LDL R3, [R1+0x1680] ;  /* 0x0016800001037983 */ /* 0x0023620000100800 */
[----:B------:R-:W-:-:S04]  /*c6c0*/  MOV R7, 0x0 ;  /* 0x0000000000077802 */ /* 0x000fc80000000f00 */
[----:B------:R-:W-:Y:S05]  /*c6d0*/  RET.REL.NODEC R6 `(_ZN7cutlass13device_kernelIN5flash19enable_sm80_to_sm89INS1_16FlashAttnBwdSm80INS1_25CollectiveMainloopBwdSm80ILi2ELi2EN4cute5tupleIJNS5_1CILi128EEES8_NS7_ILi64EEEEEENS_10bfloat16_tEfNS_4arch4Sm80ELb0ELb1ELb1ELb1ELb0ELb0ELb0ELb0ELi2ELi4ELi4ELi4ELb0EEENS1_24CollectiveEpilogueBwdGQAISA_fSD_Li256ELb1ELb0EEENS1_19SingleTileSchedulerILb1ELb0ELb0ELi128EEEEEEEEEvNT_6ParamsE) ;  /* 0xffff392006007950 */ /* 0x000fea0003c3ffff */
        .type           $_ZN7cutlass13device_kernelIN5flash19enable_sm80_to_sm89INS1_16FlashAttnBwdSm80INS1_25CollectiveMainloopBwdSm80ILi2ELi2EN4cute5tupleIJNS5_1CILi128EEES8_NS7_ILi64EEEEEENS_10bfloat16_tEfNS_4arch4Sm80ELb0ELb1ELb1ELb1ELb0ELb0ELb0ELb0ELi2ELi4ELi4ELi4ELb0EEENS1_24CollectiveEpilogueBwdGQAISA_fSD_Li256ELb1ELb0EEENS1_19SingleTileSchedulerILb1ELb0ELb0ELi128EEEEEEEEEvNT_6ParamsE$_ZZN4cute4takeILi1ELi3ENS_5tupleIJNS1_IJNS_1CILi1EEENS2_ILi512EEEiEEENS2_ILi4096EEENS1_IJNS1_IJiiEEENS2_ILi8192EEEEEEEEEEEDaRKT1_ENKUlDpRKT_E_clIJS6_S9_EEEDaSH_,@function
        .size           $_ZN7cutlass13device_kernelIN5flash19enable_sm80_to_sm89INS1_16FlashAttnBwdSm80INS1_25CollectiveMainloopBwdSm80ILi2ELi2EN4cute5tupleIJNS5_1CILi128EEES8_NS7_ILi64EEEEEENS_10bfloat16_tEfNS_4arch4Sm80ELb0ELb1ELb1ELb1ELb0ELb0ELb0ELb0ELi2ELi4ELi4ELi4ELb0EEENS1_24CollectiveEpilogueBwdGQAISA_fSD_Li256ELb1ELb0EEENS1_19SingleTileSchedulerILb1ELb0ELb0ELi128EEEEEEEEEvNT_6ParamsE$_ZZN4cute4takeILi1ELi3ENS_5tupleIJNS1_IJNS_1CILi1EEENS2_ILi512EEEiEEENS2_ILi4096EEENS1_IJNS1_IJiiEEENS2_ILi8192EEEEEEEEEEEDaRKT1_ENKUlDpRKT_E_clIJS6_S9_EEEDaSH_,($_ZN7cutlass13device_kernelIN5flash19enable_sm80_to_sm89INS1_16FlashAttnBwdSm80INS1_25CollectiveMainloopBwdSm80ILi2ELi2EN4cute5tupleIJNS5_1CILi128EEES8_NS7_ILi64EEEEEENS_10bfloat16_tEfNS_4arch4Sm80ELb0ELb1ELb1ELb1ELb0ELb0ELb0ELb0ELi2ELi4ELi4ELi4ELb0EEENS1_24CollectiveEpilogueBwdGQAISA_fSD_Li256ELb1ELb0EEENS1_19SingleTileSchedulerILb1ELb0ELb0ELi128EEEEEEEEEvNT_6ParamsE$_ZZN4cute4takeILi1ELi3ENS_5tupleIJNS1_IJNS_1CILi1EEENS2_ILi512EEEiEEENS2_ILi4096EEENS1_IJiiEEEEEEEEDaRKT1_ENKUlDpRKT_E_clIJS6_S7_EEEDaSF_ - $_ZN7cutlass13device_kernelIN5flash19enable_sm80_to_sm89INS1_16FlashAttnBwdSm80INS1_25CollectiveMainloopBwdSm80ILi2ELi2EN4cute5tupleIJNS5_1CILi128EEES8_NS7_ILi64EEEEEENS_10bfloat16_tEfNS_4arch4Sm80ELb0ELb1ELb1ELb1ELb0ELb0ELb0ELb0ELi2ELi4ELi4ELi4ELb0EEENS1_24CollectiveEpilogueBwdGQAISA_fSD_Li256ELb1ELb0EEENS1_19SingleTileSchedulerILb1ELb0ELb0ELi128EEEEEEEEEvNT_6ParamsE$_ZZN4cute4takeILi1ELi3ENS_5tupleIJNS1_IJNS_1CILi1EEENS2_ILi512EEEiEEENS2_ILi4096EEENS1_IJNS1_IJiiEEENS2_ILi8192EEEEEEEEEEEDaRKT1_ENKUlDpRKT_E_clIJS6_S9_EEEDaSH_)
$_ZN7cutlass13device_kernelIN5flash19enable_sm80_to_sm89INS1_16FlashAttnBwdSm80INS1_25CollectiveMainloopBwdSm80ILi2ELi2EN4cute5tupleIJNS5_1CILi128EEES8_NS7_ILi64EEEEEENS_10bfloat16_tEfNS_4arch4Sm80ELb0ELb1ELb1ELb1ELb0ELb0ELb0ELb0ELi2ELi4ELi4ELi4ELb0EEENS1_24CollectiveEpilogueBwdGQAISA_fSD_Li256ELb1ELb0EEENS1_19SingleTileSchedulerILb1ELb0ELb0ELi128EEEEEEEEEvNT_6ParamsE$_ZZN4cute4takeILi1ELi3ENS_5tupleIJNS1_IJNS_1CILi1EEENS2_ILi512EEEiEEENS2_ILi4096EEENS1_IJNS1_IJiiEEENS2_ILi8192EEEEEEEEEEEDaRKT1_ENKUlDpRKT_E_clIJS6_S9_EEEDaSH_:
[----:B------:R-:W-:Y:S02]  /*c6e0*/  IADD3 R2, R1, 0x1680, RZ ;  /* 0x0000168001027810 */ /* 0x000fe40007ffe0ff */
[----:B------:R-:W-:Y:S02]  /*c6f0*/  MOV R6, 0xc720 ;  /* 0x0000c72000067802 */ /* 0x000fe40000000f00 */
[----:B------:R-:W-:Y:S02]  /*c700*/  IADD3 R2, R2, c[0x0][0x20], RZ ;  /* 0x0000080002027a10 */ /* 0x000fe40007ffe0ff */
[----:B------:R-:W-:Y:S05]  /*c710*/  CALL.REL.NOINC `($_ZN7cutlass13device_kernelIN5flash19enable_sm80_to_sm89INS1_16FlashAttnBwdSm80INS1_25CollectiveMainloopBwdSm80ILi2ELi2EN4cute5tupleIJNS5_1CILi128EEES8_NS7_ILi64EEEEEENS_10bfloat16_tEfNS_4arch4Sm80ELb0ELb1ELb1ELb1ELb0ELb0ELb0ELb0ELi2ELi4ELi4ELi4ELb0EEENS1_24CollectiveEpilogueBwdGQAISA_fSD_Li256ELb1ELb0EEENS1_19SingleTileSchedulerILb1ELb0ELb0ELi128EEEEEEEEEvNT_6ParamsE$_ZN4cute3eso3ESOILb1ELb0EJNS_1CILi4096EEENS_5tupleIJNS4_IJiiEEENS2_ILi8192EEEEEEEEC2ERKS3_RKS7_) ;  /* 0xffffb69000007944 */ /* 0x000fea0003c3ffff */
[----:B-1----:R1:W5:Y:S01]  /*c720*/  LDL.64 R2, [R1+0x1680] ;  /* 0x0016800001027983 */ /* 0x0023620000100a00 */
[----:B------:R-:W-:-:S04]  /*c730*/  MOV R5, 0x0 ;  /* 0x0000000000057802 */ /* 0x000fc80000000f00 */
[----:B------:R-:W-:Y:S05]  /*c740*/  RET.REL.NODEC R4 `(_ZN7cutlass13device_kernelIN5flash19enable_sm80_to_sm89INS1_16FlashAttnBwdSm80INS1_25CollectiveMainloopBwdSm80ILi2ELi2EN4cute5tupleIJNS5_1CILi128EEES8_NS7_ILi64EEEEEENS_10bfloat16_tEfNS_4arch4Sm80ELb0ELb1ELb1ELb1ELb0ELb0ELb0ELb0ELi2ELi4ELi4ELi4ELb0EEENS1_24CollectiveEpilogueBwdGQAISA_fSD_Li256ELb1ELb0EEENS1_19SingleTileSchedulerILb1ELb0ELb0ELi128EEEEEEEEEvNT_6ParamsE) ;  /* 0xffff38b004007950 */ /* 0x000fea0003c3ffff */
        .type           $_ZN7cutlass13device_kernelIN5flash19enable_sm80_to_sm89INS1_16FlashAttnBwdSm80INS1_25CollectiveMainloopBwdSm80ILi2ELi2EN4cute5tupleIJNS5_1CILi128EEES8_NS7_ILi64EEEEEENS_10bfloat16_tEfNS_4arch4Sm80ELb0ELb1ELb1ELb1ELb0ELb0ELb0ELb0ELi2ELi4ELi4ELi4ELb0EEENS1_24CollectiveEpilogueBwdGQAISA_fSD_Li256ELb1ELb0EEENS1_19SingleTileSchedulerILb1ELb0ELb0ELi128EEEEEEEEEvNT_6ParamsE$_ZZN4cute4takeILi1ELi3ENS_5tupleIJNS1_IJNS_1CILi1EEENS2_ILi512EEEiEEENS2_ILi4096EEENS1_IJiiEEEEEEEEDaRKT1_ENKUlDpRKT_E_clIJS6_S7_EEEDaSF_,@function
        .size           $_ZN7cutlass13device_kernelIN5flash19enable_sm80_to_sm89INS1_16FlashAttnBwdSm80INS1_25CollectiveMainloopBwdSm80ILi2ELi2EN4cute5tupleIJNS5_1CILi128EEES8_NS7_ILi64EEEEEENS_10bfloat16_tEfNS_4arch4Sm80ELb0ELb1ELb1ELb1ELb0ELb0ELb0ELb0ELi2ELi4ELi4ELi4ELb0EEENS1_24CollectiveEpilogueBwdGQAISA_fSD_Li256ELb1ELb0EEENS1_19SingleTileSchedulerILb1ELb0ELb0ELi128EEEEEEEEEvNT_6ParamsE$_ZZN4cute4takeILi1ELi3ENS_5tupleIJNS1_IJNS_1CILi1EEENS2_ILi512EEEiEEENS2_ILi4096EEENS1_IJiiEEEEEEEEDaRKT1_ENKUlDpRKT_E_clIJS6_S7_EEEDaSF_,($_ZN7cutlass13device_kernelIN5flash19enable_sm80_to_sm89INS1_16FlashAttnBwdSm80INS1_25CollectiveMainloopBwdSm80ILi2ELi2EN4cute5tupleIJNS5_1CILi128EEES8_NS7_ILi64EEEEEENS_10bfloat16_tEfNS_4arch4Sm80ELb0ELb1ELb1ELb1ELb0ELb0ELb0ELb0ELi2ELi4ELi4ELi4ELb0EEENS1_24CollectiveEpilogueBwdGQAISA_fSD_Li256ELb1ELb0EEENS1_19SingleTileSchedulerILb1ELb0ELb0ELi128EEEEEEEEEvNT_6ParamsE$_ZZN4cute4takeILi1ELi3ENS_5tupleIJNS1_IJNS_1CILi1EEEiEEENS2_ILi1024EEENS1_IJiiEEEEEEEEDaRKT1_ENKUlDpRKT_E_clIJS5_S6_EEEDaSE_ - $_ZN7cutlass13device_kernelIN5flash19enable_sm80_to_sm89INS1_16FlashAttnBwdSm80INS1_25CollectiveMainloopBwdSm80ILi2ELi2EN4cute5tupleIJNS5_1CILi128EEES8_NS7_ILi64EEEEEENS_10bfloat16_tEfNS_4arch4Sm80ELb0ELb1ELb1ELb1ELb0ELb0ELb0ELb0ELi2ELi4ELi4ELi4ELb0EEENS1_24CollectiveEpilogueBwdGQAISA_fSD_Li256ELb1ELb0EEENS1_19SingleTileSchedulerILb1ELb0ELb0ELi128EEEEEEEEEvNT_6ParamsE$_ZZN4cute4takeILi1ELi3ENS_5tupleIJNS1_IJNS_1CILi1EEENS2_ILi512EEEiEEENS2_ILi4096EEENS1_IJiiEEEEEEEEDaRKT1_ENKUlDpRKT_E_clIJS6_S7_EEEDaSF_)
$_ZN7cutlass13device_kernelIN5flash19enable_sm80_to_sm89INS1_16FlashAttnBwdSm80INS1_25CollectiveMainloopBwdSm80ILi2ELi2EN4cute5tupleIJNS5_1CILi128EEES8_NS7_ILi64EEEEEENS_10bfloat16_tEfNS_4arch4Sm80ELb0ELb1ELb1ELb1ELb0ELb0ELb0ELb0ELi2ELi4ELi4ELi4ELb0EEENS1_24CollectiveEpilogueBwdGQAISA_fSD_Li256ELb1ELb0EEENS1_19SingleTileSchedulerILb1ELb0ELb0ELi128EEEEEEEEEvNT_6ParamsE$_ZZN4cute4takeILi1ELi3ENS_5tupleIJNS1_IJNS_1CILi1EEENS2_ILi512EEEiEEENS2_ILi4096EEENS1_IJiiEEEEEEEEDaRKT1_ENKUlDpRKT_E_clIJS6_S7_EEEDaSF_:
[----:B------:R-:W-:Y:S02]  /*c750*/  IADD3 R2, R1, 0x1380, RZ ;  /* 0x0000138001027810 */ /* 0x000fe40007ffe0ff */
[----:B------:R-:W-:Y:S02]  /*c760*/  MOV R6, 0xc790 ;  /* 0x0000c79000067802 */ /* 0x000fe40000000f00 */
[----:B------:R-:W-:Y:S02]  /*c770*/  IADD3 R2, R2, c[0x0][0x20], RZ ;  /* 0x0000080002027a10 */ /* 0x000fe40007ffe0ff */
[----:B------:R-:W-:Y:S05]  /*c780*/  CALL.REL.NOINC `($_ZN7cutlass13device_kernelIN5flash19enable_sm80_to_sm89INS1_16FlashAttnBwdSm80INS1_25CollectiveMainloopBwdSm80ILi2ELi2EN4cute5tupleIJNS5_1CILi128EEES8_NS7_ILi64EEEEEENS_10bfloat16_tEfNS_4arch4Sm80ELb0ELb1ELb1ELb1ELb0ELb0ELb0ELb0ELi2ELi4ELi4ELi4ELb0EEENS1_24CollectiveEpilogueBwdGQAISA_fSD_Li256ELb1ELb0EEENS1_19SingleTileSchedulerILb1ELb0ELb0ELi128EEEEEEEEEvNT_6ParamsE$_ZN4cute3eso3ESOILb1ELb0EJNS_1CILi4096EEENS_5tupleIJiiEEEEEC2ERKS3_RKS5_) ;  /* 0xffffb68000007944 */ /* 0x000fea0003c3ffff */
[----:B-1----:R1:W5:Y:S01]  /*c790*/  LDL.64 R2, [R1+0x1380] ;  /* 0x0013800001027983 */ /* 0x0023620000100a00 */
[----:B------:R-:W-:-:S04]  /*c7a0*/  MOV R5, 0x0 ;  /* 0x0000000000057802 */ /* 0x000fc80000000f00 */
[----:B------:R-:W-:Y:S05]  /*c7b0*/  RET.REL.NODEC R4 `(_ZN7cutlass13device_kernelIN5flash19enable_sm80_to_sm89INS1_16FlashAttnBwdSm80INS1_25CollectiveMainloopBwdSm80ILi2ELi2EN4cute5tupleIJNS5_1CILi128EEES8_NS7_ILi64EEEEEENS_10bfloat16_tEfNS_4arch4Sm80ELb0ELb1ELb1ELb1ELb0ELb0ELb0ELb0ELi2ELi4ELi4ELi4ELb0EEENS1_24CollectiveEpilogueBwdGQAISA_fSD_Li256ELb1ELb0EEENS1_19SingleTileSchedulerILb1ELb0ELb0ELi128EEEEEEEEEvNT_6ParamsE) ;  /* 0xffff384004007950 */ /* 0x000fea0003c3ffff */
        .type           $_ZN7cutlass13device_kernelIN5flash19enable_sm80_to_sm89INS1_16FlashAttnBwdSm80INS1_25CollectiveMainloopBwdSm80ILi2ELi2EN4cute5tupleIJNS5_1CILi128EEES8_NS7_ILi64EEEEEENS_10bfloat16_tEfNS_4arch4Sm80ELb0ELb1ELb1ELb1ELb0ELb0ELb0ELb0ELi2ELi4ELi4ELi4ELb0EEENS1_24CollectiveEpilogueBwdGQAISA_fSD_Li256ELb1ELb0EEENS1_19SingleTileSchedulerILb1ELb0ELb0ELi128EEEEEEEEEvNT_6ParamsE$_ZZN4cute4takeILi1ELi3ENS_5tupleIJNS1_IJNS_1CILi1EEEiEEENS2_ILi1024EEENS1_IJiiEEEEEEEEDaRKT1_ENKUlDpRKT_E_clIJS5_S6_EEEDaSE_,@function
        .size           $_ZN7cutlass13device_kernelIN5flash19enable_sm80_to_sm89INS1_16FlashAttnBwdSm80INS1_25CollectiveMainloopBwdSm80ILi2ELi2EN4cute5tupleIJNS5_1CILi128EEES8_NS7_ILi64EEEEEENS_10bfloat16_tEfNS_4arch4Sm80ELb0ELb1ELb1ELb1ELb0ELb0ELb0ELb0ELi2ELi4ELi4ELi4ELb0EEENS1_24CollectiveEpilogueBwdGQAISA_fSD_Li256ELb1ELb0EEENS1_19SingleTileSchedulerILb1ELb0ELb0ELi128EEEEEEEEEvNT_6ParamsE$_ZZN4cute4takeILi1ELi3ENS_5tupleIJNS1_IJNS_1CILi1EEEiEEENS2_ILi1024EEENS1_IJiiEEEEEEEEDaRKT1_ENKUlDpRKT_E_clIJS5_S6_EEEDaSE_,($_ZN7cutlass13device_kernelIN5flash19enable_sm80_to_sm89INS1_16FlashAttnBwdSm80INS1_25CollectiveMainloopBwdSm80ILi2ELi2EN4cute5tupleIJNS5_1CILi128EEES8_NS7_ILi64EEEEEENS_10bfloat16_tEfNS_4arch4Sm80ELb0ELb1ELb1ELb1ELb0ELb0ELb0ELb0ELi2ELi4ELi4ELi4ELb0EEENS1_24CollectiveEpilogueBwdGQAISA_fSD_Li256ELb1ELb0EEENS1_19SingleTileSchedulerILb1ELb0ELb0ELi128EEEEEEEEEvNT_6ParamsE$_ZZN4cute4takeILi1ELi3ENS_5tupleIJNS1_IJiNS_1CILi512EEEEEENS1_IJiiEEENS2_ILi1024EEEEEEEEDaRKT1_ENKUlDpRKT_E_clIJS5_S6_EEEDaSE_ - $_ZN7cutlass13device_kernelIN5flash19enable_sm80_to_sm89INS1_16FlashAttnBwdSm80INS1_25CollectiveMainloopBwdSm80ILi2ELi2EN4cute5tupleIJNS5_1CILi128EEES8_NS7_ILi64EEEEEENS_10bfloat16_tEfNS_4arch4Sm80ELb0ELb1ELb1ELb1ELb0ELb0ELb0ELb0ELi2ELi4ELi4ELi4ELb0EEENS1_24CollectiveEpilogueBwdGQAISA_fSD_Li256ELb1ELb0EEENS1_19SingleTileSchedulerILb1ELb0ELb0ELi128EEEEEEEEEvNT_6ParamsE$_ZZN4cute4takeILi1ELi3ENS_5tupleIJNS1_IJNS_1CILi1EEEiEEENS2_ILi1024EEENS1_IJiiEEEEEEEEDaRKT1_ENKUlDpRKT_E_clIJS5_S6_EEEDaSE_)
$_ZN7cutlass13device_kernelIN5flash19enable_sm80_to_sm89INS1_16FlashAttnBwdSm80INS1_25CollectiveMainloopBwdSm80ILi2ELi2EN4cute5tupleIJNS5_1CILi128EEES8_NS7_ILi64EEEEEENS_10bfloat16_tEfNS_4arch4Sm80ELb0ELb1ELb1ELb1ELb0ELb0ELb0ELb0ELi2ELi4ELi4ELi4ELb0EEENS1_24CollectiveEpilogueBwdGQAISA_fSD_Li256ELb1ELb0EEENS1_19SingleTileSchedulerILb1ELb0ELb0ELi128EEEEEEEEEvNT_6ParamsE$_ZZN4cute4takeILi1ELi3ENS_5tupleIJNS1_IJNS_1CILi1EEEiEEENS2_ILi1024EEENS1_IJiiEEEEEEEEDaRKT1_ENKUlDpRKT_E_clIJS5_S6_EEEDaSE_:
[----:B------:R-:W-:Y:S02]  /*c7c0*/  IADD3 R2, R1, 0x1380, RZ ;  /* 0x0000138001027810 */ /* 0x000fe40007ffe0ff */
[----:B------:R-:W-:Y:S02]  /*c7d0*/  MOV R6, 0xc800 ;  /* 0x0000c80000067802 */ /* 0x000fe40000000f00 */
[----:B------:R-:W-:Y:S02]  /*c7e0*/  IADD3 R2, R2, c[0x0][0x20], RZ ;  /* 0x0000080002027a10 */ /* 0x000fe40007ffe0ff */
[----:B------:R-:W-:Y:S05]  /*c7f0*/  CALL.REL.NOINC `($_ZN7cutlass13device_kernelIN5flash19enable_sm80_to_sm89INS1_16FlashAttnBwdSm80INS1_25CollectiveMainloopBwdSm80ILi2ELi2EN4cute5tupleIJNS5_1CILi128EEES8_NS7_ILi64EEEEEENS_10bfloat16_tEfNS_4arch4Sm80ELb0ELb1ELb1ELb1ELb0ELb0ELb0ELb0ELi2ELi4ELi4ELi4ELb0EEENS1_24CollectiveEpilogueBwdGQAISA_fSD_Li256ELb1ELb0EEENS1_19SingleTileSchedulerILb1ELb0ELb0ELi128EEEEEEEEEvNT_6ParamsE$_ZN4cute3eso3ESOILb1ELb0EJNS_1CILi1024EEENS_5tupleIJiiEEEEEC2ERKS3_RKS5_) ;  /* 0xffffb02000007944 */ /* 0x000fea0003c3ffff */
[----:B-1----:R1:W5:Y:S01]  /*c800*/  LDL.64 R2, [R1+0x1380] ;  /* 0x0013800001027983 */ /* 0x0023620000100a00 */
[----:B------:R-:W-:-:S04]  /*c810*/  MOV R5, 0x0 ;  /* 0x0000000000057802 */ /* 0x000fc80000000f00 */
[----:B------:R-:W-:Y:S05]  /*c820*/  RET.REL.NODEC R4 `(_ZN7cutlass13device_kernelIN5flash19enable_sm80_to_sm89INS1_16FlashAttnBwdSm80INS1_25CollectiveMainloopBwdSm80ILi2ELi2EN4cute5tupleIJNS5_1CILi128EEES8_NS7_ILi64EEEEEENS_10bfloat16_tEfNS_4arch4Sm80ELb0ELb1ELb1ELb1ELb0ELb0ELb0ELb0ELi2ELi4ELi4ELi4ELb0EEENS1_24CollectiveEpilogueBwdGQAISA_fSD_Li256ELb1ELb0EEENS1_19SingleTileSchedulerILb1ELb0ELb0ELi128EEEEEEEEEvNT_6ParamsE) ;  /* 0xffff37d004007950 */ /* 0x000fea0003c3ffff */
        .type           $_ZN7cutlass13device_kernelIN5flash19enable_sm80_to_sm89INS1_16FlashAttnBwdSm80INS1_25CollectiveMainloopBwdSm80ILi2ELi2EN4cute5tupleIJNS5_1CILi128EEES8_NS7_ILi64EEEEEENS_10bfloat16_tEfNS_4arch4Sm80ELb0ELb1ELb1ELb1ELb0ELb0ELb0ELb0ELi2ELi4ELi4ELi4ELb0EEENS1_24CollectiveEpilogueBwdGQAISA_fSD_Li256ELb1ELb0EEENS1_19SingleTileSchedulerILb1ELb0ELb0ELi128EEEEEEEEEvNT_6ParamsE$_ZZN4cute4takeILi1ELi3ENS_5tupleIJNS1_IJiNS_1CILi512EEEEEENS1_IJiiEEENS2_ILi1024EEEEEEEEDaRKT1_ENKUlDpRKT_E_clIJS5_S6_EEEDaSE_,@function
        .size           $_ZN7cutlass13device_kernelIN5flash19enable_sm80_to_sm89INS1_16FlashAttnBwdSm80INS1_25CollectiveMainloopBwdSm80ILi2ELi2EN4cute5tupleIJNS5_1CILi128EEES8_NS7_ILi64EEEEEENS_10bfloat16_tEfNS_4arch4Sm80ELb0ELb1ELb1ELb1ELb0ELb0ELb0ELb0ELi2ELi4ELi4ELi4ELb0EEENS1_24CollectiveEpilogueBwdGQAISA_fSD_Li256ELb1ELb0EEENS1_19SingleTileSchedulerILb1ELb0ELb0ELi128EEEEEEEEEvNT_6ParamsE$_ZZN4cute4takeILi1ELi3ENS_5tupleIJNS1_IJiNS_1CILi512EEEEEENS1_IJiiEEENS2_ILi1024EEEEEEEEDaRKT1_ENKUlDpRKT_E_clIJS5_S6_EEEDaSE_,($_ZN7cutlass13device_kernelIN5flash19enable_sm80_to_sm89INS1_16FlashAttnBwdSm80INS1_25CollectiveMainloopBwdSm80ILi2ELi2EN4cute5tupleIJNS5_1CILi128EEES8_NS7_ILi64EEEEEENS_10bfloat16_tEfNS_4arch4Sm80ELb0ELb1ELb1ELb1ELb0ELb0ELb0ELb0ELi2ELi4ELi4ELi4ELb0EEENS1_24CollectiveEpilogueBwdGQAISA_fSD_Li256ELb1ELb0EEENS1_19SingleTileSchedulerILb1ELb0ELb0ELi128EEEEEEEEEvNT_6ParamsE$_ZZN4cute5sliceINS_5tupleIJNS1_IJNS_10UnderscoreENS_1CILi0EEEEEENS1_IJS4_S2_EEEEEENS1_IJNS1_IJNS1_IJNS3_ILi1EEES4_EEES4_EEENS1_IJNS1_IJS4_S4_EEEiEEEEEEEEDaRKT_RKT0_ENKUlRKT_RKT0_E_clIS6_SC_EEDaSM_SP_ - $_ZN7cutlass13device_kernelIN5flash19enable_sm80_to_sm89INS1_16FlashAttnBwdSm80INS1_25CollectiveMainloopBwdSm80ILi2ELi2EN4cute5tupleIJNS5_1CILi128EEES8_NS7_ILi64EEEEEENS_10bfloat16_tEfNS_4arch4Sm80ELb0ELb1ELb1ELb1ELb0ELb0ELb0ELb0ELi2ELi4ELi4ELi4ELb0EEENS1_24CollectiveEpilogueBwdGQAISA_fSD_Li256ELb1ELb0EEENS1_19SingleTileSchedulerILb1ELb0ELb0ELi128EEEEEEEEEvNT_6ParamsE$_ZZN4cute4takeILi1ELi3ENS_5tupleIJNS1_IJiNS_1CILi512EEEEEENS1_IJiiEEENS2_ILi1024EEEEEEEEDaRKT1_ENKUlDpRKT_E_clIJS5_S6_EEEDaSE_)
$_ZN7cutlass13device_kernelIN5flash19enable_sm80_to_sm89INS1_16FlashAttnBwdSm80INS1_25CollectiveMainloopBwdSm80ILi2ELi2EN4cute5tupleIJNS5_1CILi128EEES8_NS7_ILi64EEEEEENS_10bfloat16_tEfNS_4arch4Sm80ELb0ELb1ELb1ELb1ELb0ELb0ELb0ELb0ELi2ELi4ELi4ELi4ELb0EEENS1_24CollectiveEpilogueBwdGQAISA_fSD_Li256ELb1ELb0EEENS1_19SingleTileSchedulerILb1ELb0ELb0ELi128EEEEEEEEEvNT_6ParamsE$_ZZN4cute4takeILi1ELi3ENS_5tupleIJNS1_IJiNS_1CILi512EEEEEENS1_IJiiEEENS2_ILi1024EEEEEEEEDaRKT1_ENKUlDpRKT_E_clIJS5_S6_EEEDaSE_:
[----:B------:R-:W-:Y:S02]  /*c830*/  IADD3 R2, R1, 0x1680, RZ ;  /* 0x0000168001027810 */ /* 0x000fe40007ffe0ff */
[----:B------:R-:W-:Y:S02]  /*c840*/  MOV R6, 0xc870 ;  /* 0x0000c87000067802 */ /* 0x000fe40000000f00 */
[----:B------:R-:W-:Y:S02]  /*c850*/  IADD3 R2, R2, c[0x0][0x20], RZ ;  /* 0x0000080002027a10 */ /* 0x000fe40007ffe0ff */
[----:B------:R-:W-:Y:S05]  /*c860*/  CALL.REL.NOINC `($_ZN7cutlass13device_kernelIN5flash19enable_sm80_to_sm89INS1_16FlashAttnBwdSm80INS1_25CollectiveMainloopBwdSm80ILi2ELi2EN4cute5tupleIJNS5_1CILi128EEES8_NS7_ILi64EEEEEENS_10bfloat16_tEfNS_4arch4Sm80ELb0ELb1ELb1ELb1ELb0ELb0ELb0ELb0ELi2ELi4ELi4ELi4ELb0EEENS1_24CollectiveEpilogueBwdGQAISA_fSD_Li256ELb1ELb0EEENS1_19SingleTileSchedulerILb1ELb0ELb0ELi128EEEEEEEEEvNT_6ParamsE$_ZN4cute3eso3ESOILb0ELb1EJNS_5tupleIJiiEEENS_1CILi1024EEEEEC2ERKS3_RKS5_) ;  /* 0xffffa74000007944 */ /* 0x000fea0003c3ffff */
[----:B-1----:R1:W5:Y:S01]  /*c870*/  LDL.64 R2, [R1+0x1680] ;  /* 0x0016800001027983 */ /* 0x0023620000100a00 */
[----:B------:R-:W-:-:S04]  /*c880*/  MOV R5, 0x0 ;  /* 0x0000000000057802 */ /* 0x000fc80000000f00 */
[----:B------:R-:W-:Y:S05]  /*c890*/  RET.REL.NODEC R4 `(_ZN7cutlass13device_kernelIN5flash19enable_sm80_to_sm89INS1_16FlashAttnBwdSm80INS1_25CollectiveMainloopBwdSm80ILi2ELi2EN4cute5tupleIJNS5_1CILi128EEES8_NS7_ILi64EEEEEENS_10bfloat16_tEfNS_4arch4Sm80ELb0ELb1ELb1ELb1ELb0ELb0ELb0ELb0ELi2ELi4ELi4ELi4ELb0EEENS1_24CollectiveEpilogueBwdGQAISA_fSD_Li256ELb1ELb0EEENS1_19SingleTileSchedulerILb1ELb0ELb0ELi128EEEEEEEEEvNT_6ParamsE) ;  /* 0xffff376004007950 */ /* 0x000fea0003c3ffff */
        .type           $_ZN7cutlass13device_kernelIN5flash19enable_sm80_to_sm89INS1_16FlashAttnBwdSm80INS1_25CollectiveMainloopBwdSm80ILi2ELi2EN4cute5tupleIJNS5_1CILi128EEES8_NS7_ILi64EEEEEENS_10bfloat16_tEfNS_4arch4Sm80ELb0ELb1ELb1ELb1ELb0ELb0ELb0ELb0ELi2ELi4ELi4ELi4ELb0EEENS1_24CollectiveEpilogueBwdGQAISA_fSD_Li256ELb1ELb0EEENS1_19SingleTileSchedulerILb1ELb0ELb0ELi128EEEEEEEEEvNT_6ParamsE$_ZZN4cute5sliceINS_5tupleIJNS1_IJNS_10UnderscoreENS_1CILi0EEEEEENS1_IJS4_S2_EEEEEENS1_IJNS1_IJNS1_IJNS3_ILi1EEES4_EEES4_EEENS1_IJNS1_IJS4_S4_EEEiEEEEEEEEDaRKT_RKT0_ENKUlRKT_RKT0_E_clIS6_SC_EEDaSM_SP_,@function
        .size           $_ZN7cutlass13device_kernelIN5flash19enable_sm80_to_sm89INS1_16FlashAttnBwdSm80INS1_25CollectiveMainloopBwdSm80ILi2ELi2EN4cute5tupleIJNS5_1CILi128EEES8_NS7_ILi64EEEEEENS_10bfloat16_tEfNS_4arch4Sm80ELb0ELb1ELb1ELb1ELb0ELb0ELb0ELb0ELi2ELi4ELi4ELi4ELb0EEENS1_24CollectiveEpilogueBwdGQAISA_fSD_Li256ELb1ELb0EEENS1_19SingleTileSchedulerILb1ELb0ELb0ELi128EEEEEEEEEvNT_6ParamsE$_ZZN4cute5sliceINS_5tupleIJNS1_IJNS_10UnderscoreENS_1CILi0EEEEEENS1_IJS4_S2_EEEEEENS1_IJNS1_IJNS1_IJNS3_ILi1EEES4_EEES4_EEENS1_IJNS1_IJS4_S4_EEEiEEEEEEEEDaRKT_RKT0_ENKUlRKT_RKT0_E_clIS6_SC_EEDaSM_SP_,($_ZN7cutlass13device_kernelIN5flash19enable_sm80_to_sm89INS1_16FlashAttnBwdSm80INS1_25CollectiveMainloopBwdSm80ILi2ELi2EN4cute5tupleIJNS5_1CILi128EEES8_NS7_ILi64EEEEEENS_10bfloat16_tEfNS_4arch4Sm80ELb0ELb1ELb1ELb1ELb0ELb0ELb0ELb0ELi2ELi4ELi4ELi4ELb0EEENS1_24CollectiveEpilogueBwdGQAISA_fSD_Li256ELb1ELb0EEENS1_19SingleTileSchedulerILb1ELb0ELb0ELi128EEEEEEEEEvNT_6ParamsE$_ZZN4cute5sliceINS_5tupleIJNS_10UnderscoreES2_NS_1CILi0EEEEEENS1_IJNS1_IJNS3_ILi1EEES4_EEEiNS3_ILi1024EEEEEEEEDaRKT_RKT0_ENKUlRKT_RKT0_E_clIS2_iEEDaSI_SL_ - $_ZN7cutlass13device_kernelIN5flash19enable_sm80_to_sm89INS1_16FlashAttnBwdSm80INS1_25CollectiveMainloopBwdSm80ILi2ELi2EN4cute5tupleIJNS5_1CILi128EEES8_NS7_ILi64EEEEEENS_10bfloat16_tEfNS_4arch4Sm80ELb0ELb1ELb1ELb1ELb0ELb0ELb0ELb0ELi2ELi4ELi4ELi4ELb0EEENS1_24CollectiveEpilogueBwdGQAISA_fSD_Li256ELb1ELb0EEENS1_19SingleTileSchedulerILb1ELb0ELb0ELi128EEEEEEEEEvNT_6ParamsE$_ZZN4cute5sliceINS_5tupleIJNS1_IJNS_10UnderscoreENS_1CILi0EEEEEENS1_IJS4_S2_EEEEEENS1_IJNS1_IJNS1_IJNS3_ILi1EEES4_EEES4_EEENS1_IJNS1_IJS4_S4_EEEiEEEEEEEEDaRKT_RKT0_ENKUlRKT_RKT0_E_clIS6_SC_EEDaSM_SP_)
$_ZN7cutlass13device_kernelIN5flash19enable_sm80_to_sm89INS1_16FlashAttnBwdSm80INS1_25CollectiveMainloopBwdSm80ILi2ELi2EN4cute5tupleIJNS5_1CILi128EEES8_NS7_ILi64EEEEEENS_10bfloat16_tEfNS_4arch4Sm80ELb0ELb1ELb1ELb1ELb0ELb0ELb0ELb0ELi2ELi4ELi4ELi4ELb0EEENS1_24CollectiveEpilogueBwdGQAISA_fSD_Li256ELb1ELb0EEENS1_19SingleTileSchedulerILb1ELb0ELb0ELi128EEEEEEEEEvNT_6ParamsE$_ZZN4cute5sliceINS_5tupleIJNS1_IJNS_10UnderscoreENS_1CILi0EEEEEENS1_IJS4_S2_EEEEEENS1_IJNS1_IJNS1_IJNS3_ILi1EEES4_EEES4_EEENS1_IJNS1_IJS4_S4_EEEiEEEEEEEEDaRKT_RKT0_ENKUlRKT_RKT0_E_clIS6_SC_EEDaSM_SP_:
[----:B------:R-:W-:Y:S02]  /*c8a0*/  MOV R10, 0xc8c0 ;  /* 0x0000c8c0000a7802 */ /* 0x000fe40000000f00 */
[----:B------:R-:W-:Y:S05]  /*c8b0*/  CALL.REL.NOINC `($_ZN7cutlass13device_kernelIN5flash19enable_sm80_to_sm89INS1_16FlashAttnBwdSm80INS1_25CollectiveMainloopBwdSm80ILi2ELi2EN4cute5tupleIJNS5_1CILi128EEES8_NS7_ILi64EEEEEENS_10bfloat16_tEfNS_4arch4Sm80ELb0ELb1ELb1ELb1ELb0ELb0ELb0ELb0ELi2ELi4ELi4ELi4ELb0EEENS1_24CollectiveEpilogueBwdGQAISA_fSD_Li256ELb1ELb0EEENS1_19SingleTileSchedulerILb1ELb0ELb0ELi128EEEEEEEEEvNT_6ParamsE$_ZZN4cute6detail10lift_sliceINS_5tupleIJNS_1CILi0EEENS_10UnderscoreEEEENS2_IJNS2_IJS4_S4_EEEiEEEEEDaRKT_RKT0_ENKUlRKT_RKT0_E_clIS5_iEEDaSH_SK_) ;  /* 0x000002c000007944 */ /* 0x000fea0003c00000 */
[----:B------:R-:W-:Y:S02]  /*c8c0*/  MOV R10, 0xc8e0 ;  /* 0x0000c8e0000a7802 */ /* 0x000fe40000000f00 */
[----:B-1---5:R-:W-:Y:S05]  /*c8d0*/  CALL.REL.NOINC `($_ZN7cutlass13device_kernelIN5flash19enable_sm80_to_sm89INS1_16FlashAttnBwdSm80INS1_25CollectiveMainloopBwdSm80ILi2ELi2EN4cute5tupleIJNS5_1CILi128EEES8_NS7_ILi64EEEEEENS_10bfloat16_tEfNS_4arch4Sm80ELb0ELb1ELb1ELb1ELb0ELb0ELb0ELb0ELi2ELi4ELi4ELi4ELb0EEENS1_24CollectiveEpilogueBwdGQAISA_fSD_Li256ELb1ELb0EEENS1_19SingleTileSchedulerILb1ELb0ELb0ELi128EEEEEEEEEvNT_6ParamsE$_ZZN4cute12filter_tupleINS_5tupleIJNS_1CILi0EEENS_10UnderscoreEEEENS1_IJNS1_IJS3_S3_EEEiEEEZNS_6detail10lift_sliceIS5_S7_EEDaRKT_RKT0_EUlRKT_RKT0_E_EEDaSC_SF_OT1_ENKUlDpSI_E_clIJNS1_IJEEENS1_IJiEEEEEEDaSP_) ;  /* 0xffffef5000007944 */ /* 0x022fea0003c3ffff */
[----:B------:R-:W-:Y:S02]  /*c8e0*/  MOV R7, 0x0 ;  /* 0x0000000000077802 */ /* 0x000fe40000000f00 */
[----:B-----5:R-:W-:Y:S02]  /*c8f0*/  MOV R3, R2 ;  /* 0x0000000200037202 */ /* 0x020fe40000000f00 */
[----:B------:R-:W-:Y:S05]  /*c900*/  RET.REL.NODEC R6 `(_ZN7cutlass13device_kernelIN5flash19enable_sm80_to_sm89INS1_16FlashAttnBwdSm80INS1_25CollectiveMainloopBwdSm80ILi2ELi2EN4cute5tupleIJNS5_1CILi128EEES8_NS7_ILi64EEEEEENS_10bfloat16_tEfNS_4arch4Sm80ELb0ELb1ELb1ELb1ELb0ELb0ELb0ELb0ELi2ELi4ELi4ELi4ELb0EEENS1_24CollectiveEpilogueBwdGQAISA_fSD_Li256ELb1ELb0EEENS1_19SingleTileSchedulerILb1ELb0ELb0ELi128EEEEEEEEEvNT_6ParamsE) ;  /* 0xffff36f006007950 */ /* 0x000fea0003c3ffff */
        .type           $_ZN7cutlass13device_kernelIN5flash19enable_sm80_to_sm89INS1_16FlashAttnBwdSm80INS1_25CollectiveMainloopBwdSm80ILi2ELi2EN4cute5tupleIJNS5_1CILi128EEES8_NS7_ILi64EEEEEENS_10bfloat16_tEfNS_4arch4Sm80ELb0ELb1ELb1ELb1ELb0ELb0ELb0ELb0ELi2ELi4ELi4ELi4ELb0EEENS1_24CollectiveEpilogueBwdGQAISA_fSD_Li256ELb1ELb0EEENS1_19SingleTileSchedulerILb1ELb0ELb0ELi128EEEEEEEEEvNT_6ParamsE$_ZZN4cute5sliceINS_5tupleIJNS_10UnderscoreES2_NS_1CILi0EEEEEENS1_IJNS1_IJNS3_ILi1EEES4_EEEiNS3_ILi1024EEEEEEEEDaRKT_RKT0_ENKUlRKT_RKT0_E_clIS2_iEEDaSI_SL_,@function
        .size           $_ZN7cutlass13device_kernelIN5flash19enable_sm80_to_sm89INS1_16FlashAttnBwdSm80INS1_25CollectiveMainloopBwdSm80ILi2ELi2EN4cute5tupleIJNS5_1CILi128EEES8_NS7_ILi64EEEEEENS_10bfloat16_tEfNS_4arch4Sm80ELb0ELb1ELb1ELb1ELb0ELb0ELb0ELb0ELi2ELi4ELi4ELi4ELb0EEENS1_24CollectiveEpilogueBwdGQAISA_fSD_Li256ELb1ELb0EEENS1_19SingleTileSchedulerILb1ELb0ELb0ELi128EEEEEEEEEvNT_6ParamsE$_ZZN4cute5sliceINS_5tupleIJNS_10UnderscoreES2_NS_1CILi0EEEEEENS1_IJNS1_IJNS3_ILi1EEES4_EEEiNS3_ILi1024EEEEEEEEDaRKT_RKT0_ENKUlRKT_RKT0_E_clIS2_iEEDaSI_SL_,($_ZN7cutlass13device_kernelIN5flash19enable_sm80_to_sm89INS1_16FlashAttnBwdSm80INS1_25CollectiveMainloopBwdSm80ILi2ELi2EN4cute5tupleIJNS5_1CILi128EEES8_NS7_ILi64EEEEEENS_10bfloat16_tEfNS_4arch4Sm80ELb0ELb1ELb1ELb1ELb0ELb0ELb0ELb0ELi2ELi4ELi4ELi4ELb0EEENS1_24CollectiveEpilogueBwdGQAISA_fSD_Li256ELb1ELb0EEENS1_19SingleTileSchedulerILb1ELb0ELb0ELi128EEEEEEEEEvNT_6ParamsE$_ZZN4cute5sliceINS_5tupleIJNS_10UnderscoreES2_S2_iEEENS1_IJNS1_IJNS_1CILi1EEENS4_ILi0EEEEEENS4_ILi4096EEENS1_IJiiEEENS1_IJS6_NS4_ILi8192EEEEEEEEEEEDaRKT_RKT0_ENKUlRKT_RKT0_E_clIS2_S9_EEDaSL_SO_ - $_ZN7cutlass13device_kernelIN5flash19enable_sm80_to_sm89INS1_16FlashAttnBwdSm80INS1_25CollectiveMainloopBwdSm80ILi2ELi2EN4cute5tupleIJNS5_1CILi128EEES8_NS7_ILi64EEEEEENS_10bfloat16_tEfNS_4arch4Sm80ELb0ELb1ELb1ELb1ELb0ELb0ELb0ELb0ELi2ELi4ELi4ELi4ELb0EEENS1_24CollectiveEpilogueBwdGQAISA_fSD_Li256ELb1ELb0EEENS1_19SingleTileSchedulerILb1ELb0ELb0ELi128EEEEEEEEEvNT_6ParamsE$_ZZN4cute5sliceINS_5tupleIJNS_10UnderscoreES2_NS_1CILi0EEEEEENS1_IJNS1_IJNS3_ILi1EEES4_EEEiNS3_ILi1024EEEEEEEEDaRKT_RKT0_ENKUlRKT_RKT0_E_clIS2_iEEDaSI_SL_)
$_ZN7cutlass13device_kernelIN5flash19enable_sm80_to_sm89INS1_16FlashAttnBwdSm80INS1_25CollectiveMainloopBwdSm80ILi2ELi2EN4cute5tupleIJNS5_1CILi128EEES8_NS7_ILi64EEEEEENS_10bfloat16_tEfNS_4arch4Sm80ELb0ELb1ELb1ELb1ELb0ELb0ELb0ELb0ELi2ELi4ELi4ELi4ELb0EEENS1_24CollectiveEpilogueBwdGQAISA_fSD_Li256ELb1ELb0EEENS1_19SingleTileSchedulerILb1ELb0ELb0ELi128EEEEEEEEEvNT_6ParamsE$_ZZN4cute5sliceINS_5tupleIJNS_10UnderscoreES2_NS_1CILi0EEEEEENS1_IJNS1_IJNS3_ILi1EEES4_EEEiNS3_ILi1024EEEEEEEEDaRKT_RKT0_ENKUlRKT_RKT0_E_clIS2_iEEDaSI_SL_:
[----:B------:R-:W-:Y:S01]  /*c910*/  IADD3 R2, R1, 0x1680, RZ ;  /* 0x0000168001027810 */ /* 0x000fe20007ffe0ff */
[----:B------:R-:W-:Y:S01]  /*c920*/  IMAD.MOV.U32 R3, RZ, RZ, R20 ;  /* 0x000000ffff037224 */ /* 0x000fe200078e0014 */
[----:B------:R-:W-:Y:S02]  /*c930*/  MOV R8, 0xc960 ;  /* 0x0000c96000087802 */ /* 0x000fe40000000f00 */
[----:B------:R-:W-:Y:S02]  /*c940*/  IADD3 R2, R2, c[0x0][0x20], RZ ;  /* 0x0000080002027a10 */ /* 0x000fe40007ffe0ff */
[----:B------:R-:W-:Y:S05]  /*c950*/  CALL.REL.NOINC `($_ZN7cutlass13device_kernelIN5flash19enable_sm80_to_sm89INS1_16FlashAttnBwdSm80INS1_25CollectiveMainloopBwdSm80ILi2ELi2EN4cute5tupleIJNS5_1CILi128EEES8_NS7_ILi64EEEEEENS_10bfloat16_tEfNS_4arch4Sm80ELb0ELb1ELb1ELb1ELb0ELb0ELb0ELb0ELi2ELi4ELi4ELi4ELb0EEENS1_24CollectiveEpilogueBwdGQAISA_fSD_Li256ELb1ELb0EEENS1_19SingleTileSchedulerILb1ELb0ELb0ELi128EEEEEEEEEvNT_6ParamsE$_ZN4cute3eso3ESOILb0ELb1EJiEEC2ERKi) ;  /* 0xffffa75000007944 */ /* 0x000fea0003c3ffff */
[----:B-1----:R1:W5:Y:S01]  /*c960*/  LDL R3, [R1+0x1680] ;  /* 0x0016800001037983 */ /* 0x0023620000100800 */
[----:B------:R-:W-:-:S04]  /*c970*/  MOV R11, 0x0 ;  /* 0x00000000000b7802 */ /* 0x000fc80000000f00 */
[----:B------:R-:W-:Y:S05]  /*c980*/  RET.REL.NODEC R10 `(_ZN7cutlass13device_kernelIN5flash19enable_sm80_to_sm89INS1_16FlashAttnBwdSm80INS1_25CollectiveMainloopBwdSm80ILi2ELi2EN4cute5tupleIJNS5_1CILi128EEES8_NS7_ILi64EEEEEENS_10bfloat16_tEfNS_4arch4Sm80ELb0ELb1ELb1ELb1ELb0ELb0ELb0ELb0ELi2ELi4ELi4ELi4ELb0EEENS1_24CollectiveEpilogueBwdGQAISA_fSD_Li256ELb1ELb0EEENS1_19SingleTileSchedulerILb1ELb0ELb0ELi128EEEEEEEEEvNT_6ParamsE) ;  /* 0xffff36700a007950 */ /* 0x000fea0003c3ffff */
        .type           $_ZN7cutlass13device_kernelIN5flash19enable_sm80_to_sm89INS1_16FlashAttnBwdSm80INS1_25CollectiveMainloopBwdSm80ILi2ELi2EN4cute5tupleIJNS5_1CILi128EEES8_NS7_ILi64EEEEEENS_10bfloat16_tEfNS_4arch4Sm80ELb0ELb1ELb1ELb1ELb0ELb0ELb0ELb0ELi2ELi4ELi4ELi4ELb0EEENS1_24CollectiveEpilogueBwdGQAISA_fSD_Li256ELb1ELb0EEENS1_19SingleTileSchedulerILb1ELb0ELb0ELi128EEEEEEEEEvNT_6ParamsE$_ZZN4cute5sliceINS_5tupleIJNS_10UnderscoreES2_S2_iEEENS1_IJNS1_IJNS_1CILi1EEENS4_ILi0EEEEEENS4_ILi4096EEENS1_IJiiEEENS1_IJS6_NS4_ILi8192EEEEEEEEEEEDaRKT_RKT0_ENKUlRKT_RKT0_E_clIS2_S9_EEDaSL_SO_,@function
        .size           $_ZN7cutlass13device_kernelIN5flash19enable_sm80_to_sm89INS1_16FlashAttnBwdSm80INS1_25CollectiveMainloopBwdSm80ILi2ELi2EN4cute5tupleIJNS5_1CILi128EEES8_NS7_ILi64EEEEEENS_10bfloat16_tEfNS_4arch4Sm80ELb0ELb1ELb1ELb1ELb0ELb0ELb0ELb0ELi2ELi4ELi4ELi4ELb0EEENS1_24CollectiveEpilogueBwdGQAISA_fSD_Li256ELb1ELb0EEENS1_19SingleTileSchedulerILb1ELb0ELb0ELi128EEEEEEEEEvNT_6ParamsE$_ZZN4cute5sliceINS_5tupleIJNS_10UnderscoreES2_S2_iEEENS1_IJNS1_IJNS_1CILi1EEENS4_ILi0EEEEEENS4_ILi4096EEENS1_IJiiEEENS1_IJS6_NS4_ILi8192EEEEEEEEEEEDaRKT_RKT0_ENKUlRKT_RKT0_E_clIS2_S9_EEDaSL_SO_,($_ZN7cutlass13device_kernelIN5flash19enable_sm80_to_sm89INS1_16FlashAttnBwdSm80INS1_25CollectiveMainloopBwdSm80ILi2ELi2EN4cute5tupleIJNS5_1CILi128EEES8_NS7_ILi64EEEEEENS_10bfloat16_tEfNS_4arch4Sm80ELb0ELb1ELb1ELb1ELb0ELb0ELb0ELb0ELi2ELi4ELi4ELi4ELb0EEENS1_24CollectiveEpilogueBwdGQAISA_fSD_Li256ELb1ELb0EEENS1_19SingleTileSchedulerILb1ELb0ELb0ELi128EEEEEEEEEvNT_6ParamsE$_ZZN4cute5sliceINS_5tupleIJNS_10UnderscoreES2_S2_iEEENS1_IJNS1_IJNS_1CILi1EEENS4_ILi0EEEEEEiNS4_ILi1024EEENS4_ILi8192EEEEEEEEDaRKT_RKT0_ENKUlRKT_RKT0_E_clIS2_iEEDaSJ_SM_ - $_ZN7cutlass13device_kernelIN5flash19enable_sm80_to_sm89INS1_16FlashAttnBwdSm80INS1_25CollectiveMainloopBwdSm80ILi2ELi2EN4cute5tupleIJNS5_1CILi128EEES8_NS7_ILi64EEEEEENS_10bfloat16_tEfNS_4arch4Sm80ELb0ELb1ELb1ELb1ELb0ELb0ELb0ELb0ELi2ELi4ELi4ELi4ELb0EEENS1_24CollectiveEpilogueBwdGQAISA_fSD_Li256ELb1ELb0EEENS1_19SingleTileSchedulerILb1ELb0ELb0ELi128EEEEEEEEEvNT_6ParamsE$_ZZN4cute5sliceINS_5tupleIJNS_10UnderscoreES2_S2_iEEENS1_IJNS1_IJNS_1CILi1EEENS4_ILi0EEEEEENS4_ILi4096EEENS1_IJiiEEENS1_IJS6_NS4_ILi8192EEEEEEEEEEEDaRKT_RKT0_ENKUlRKT_RKT0_E_clIS2_S9_EEDaSL_SO_)
$_ZN7cutlass13device_kernelIN5flash19enable_sm80_to_sm89INS1_16FlashAttnBwdSm80INS1_25CollectiveMainloopBwdSm80ILi2ELi2EN4cute5tupleIJNS5_1CILi128EEES8_NS7_ILi64EEEEEENS_10bfloat16_tEfNS_4arch4Sm80ELb0ELb1ELb1ELb1ELb0ELb0ELb0ELb0ELi2ELi4ELi4ELi4ELb0EEENS1_24CollectiveEpilogueBwdGQAISA_fSD_Li256ELb1ELb0EEENS1_19SingleTileSchedulerILb1ELb0ELb0ELi128EEEEEEEEEvNT_6ParamsE$_ZZN4cute5sliceINS_5tupleIJNS_10UnderscoreES2_S2_iEEENS1_IJNS1_IJNS_1CILi1EEENS4_ILi0EEEEEENS4_ILi4096EEENS1_IJiiEEENS1_IJS6_NS4_ILi8192EEEEEEEEEEEDaRKT_RKT0_ENKUlRKT_RKT0_E_clIS2_S9_EEDaSL_SO_:
[----:B------:R-:W-:Y:S02]  /*c990*/  IADD3 R2, R1, 0x1380, RZ ;  /* 0x0000138001027810 */ /* 0x000fe40007ffe0ff */
[----:B------:R-:W-:Y:S02]  /*c9a0*/  MOV R6, 0xc9d0 ;  /* 0x0000c9d000067802 */ /* 0x000fe40000000f00 */
[----:B------:R-:W-:Y:S02]  /*c9b0*/  IADD3 R2, R2, c[0x0][0x20], RZ ;  /* 0x0000080002027a10 */ /* 0x000fe40007ffe0ff */
[----:B------:R-:W-:Y:S05]  /*c9c0*/  CALL.REL.NOINC `($_ZN7cutlass13device_kernelIN5flash19enable_sm80_to_sm89INS1_16FlashAttnBwdSm80INS1_25CollectiveMainloopBwdSm80ILi2ELi2EN4cute5tupleIJNS5_1CILi128EEES8_NS7_ILi64EEEEEENS_10bfloat16_tEfNS_4arch4Sm80ELb0ELb1ELb1ELb1ELb0ELb0ELb0ELb0ELi2ELi4ELi4ELi4ELb0EEENS1_24CollectiveEpilogueBwdGQAISA_fSD_Li256ELb1ELb0EEENS1_19SingleTileSchedulerILb1ELb0ELb0ELi128EEEEEEEEEvNT_6ParamsE$_ZN4cute3eso3ESOILb0ELb1EJNS_5tupleIJiiEEEEEC2ERKS3_) ;  /* 0xffffa58000007944 */ /* 0x000fea0003c3ffff */
[----:B-1----:R1:W5:Y:S01]  /*c9d0*/  LDL.64 R2, [R1+0x1380] ;  /* 0x0013800001027983 */ /* 0x0023620000100a00 */
[----:B------:R-:W-:-:S04]  /*c9e0*/  MOV R5, 0x0 ;  /* 0x0000000000057802 */ /* 0x000fc80000000f00 */
[----:B------:R-:W-:Y:S05]  /*c9f0*/  RET.REL.NODEC R4 `(_ZN7cutlass13device_kernelIN5flash19enable_sm80_to_sm89INS1_16FlashAttnBwdSm80INS1_25CollectiveMainloopBwdSm80ILi2ELi2EN4cute5tupleIJNS5_1CILi128EEES8_NS7_ILi64EEEEEENS_10bfloat16_tEfNS_4arch4Sm80ELb0ELb1ELb1ELb1ELb0ELb0ELb0ELb0ELi2ELi4ELi4ELi4ELb0EEENS1_24CollectiveEpilogueBwdGQAISA_fSD_Li256ELb1ELb0EEENS1_19SingleTileSchedulerILb1ELb0ELb0ELi128EEEEEEEEEvNT_6ParamsE) ;  /* 0xffff360004007950 */ /* 0x000fea0003c3ffff */
        .type           $_ZN7cutlass13device_kernelIN5flash19enable_sm80_to_sm89INS1_16FlashAttnBwdSm80INS1_25CollectiveMainloopBwdSm80ILi2ELi2EN4cute5tupleIJNS5_1CILi128EEES8_NS7_ILi64EEEEEENS_10bfloat16_tEfNS_4arch4Sm80ELb0ELb1ELb1ELb1ELb0ELb0ELb0ELb0ELi2ELi4ELi4ELi4ELb0EEENS1_24CollectiveEpilogueBwdGQAISA_fSD_Li256ELb1ELb0EEENS1_19SingleTileSchedulerILb1ELb0ELb0ELi128EEEEEEEEEvNT_6ParamsE$_ZZN4cute5sliceINS_5tupleIJNS_10UnderscoreES2_S2_iEEENS1_IJNS1_IJNS_1CILi1EEENS4_ILi0EEEEEEiNS4_ILi1024EEENS4_ILi8192EEEEEEEEDaRKT_RKT0_ENKUlRKT_RKT0_E_clIS2_iEEDaSJ_SM_,@function
        .size           $_ZN7cutlass13device_kernelIN5flash19enable_sm80_to_sm89INS1_16FlashAttnBwdSm80INS1_25CollectiveMainloopBwdSm80ILi2ELi2EN4cute5tupleIJNS5_1CILi128EEES8_NS7_ILi64EEEEEENS_10bfloat16_tEfNS_4arch4Sm80ELb0ELb1ELb1ELb1ELb0ELb0ELb0ELb0ELi2ELi4ELi4ELi4ELb0EEENS1_24CollectiveEpilogueBwdGQAISA_fSD_Li256ELb1ELb0EEENS1_19SingleTileSchedulerILb1ELb0ELb0ELi128EEEEEEEEEvNT_6ParamsE$_ZZN4cute5sliceINS_5tupleIJNS_10UnderscoreES2_S2_iEEENS1_IJNS1_IJNS_1CILi1EEENS4_ILi0EEEEEEiNS4_ILi1024EEENS4_ILi8192EEEEEEEEDaRKT_RKT0_ENKUlRKT_RKT0_E_clIS2_iEEDaSJ_SM_,($_ZN7cutlass13device_kernelIN5flash19enable_sm80_to_sm89INS1_16FlashAttnBwdSm80INS1_25CollectiveMainloopBwdSm80ILi2ELi2EN4cute5tupleIJNS5_1CILi128EEES8_NS7_ILi64EEEEEENS_10bfloat16_tEfNS_4arch4Sm80ELb0ELb1ELb1ELb1ELb0ELb0ELb0ELb0ELi2ELi4ELi4ELi4ELb0EEENS1_24CollectiveEpilogueBwdGQAISA_fSD_Li256ELb1ELb0EEENS1_19SingleTileSchedulerILb1ELb0ELb0ELi128EEEEEEEEEvNT_6ParamsE$_ZZN4cute5sliceINS_5tupleIJNS_10UnderscoreES2_S2_iEEENS1_IJNS1_IJNS_1CILi1EEENS4_ILi0EEEEEElS6_lEEEEEDaRKT_RKT0_ENKUlRKT_RKT0_E_clIS2_lEEDaSH_SK_ - $_ZN7cutlass13device_kernelIN5flash19enable_sm80_to_sm89INS1_16FlashAttnBwdSm80INS1_25CollectiveMainloopBwdSm80ILi2ELi2EN4cute5tupleIJNS5_1CILi128EEES8_NS7_ILi64EEEEEENS_10bfloat16_tEfNS_4arch4Sm80ELb0ELb1ELb1ELb1ELb0ELb0ELb0ELb0ELi2ELi4ELi4ELi4ELb0EEENS1_24CollectiveEpilogueBwdGQAISA_fSD_Li256ELb1ELb0EEENS1_19SingleTileSchedulerILb1ELb0ELb0ELi128EEEEEEEEEvNT_6ParamsE$_ZZN4cute5sliceINS_5tupleIJNS_10UnderscoreES2_S2_iEEENS1_IJNS1_IJNS_1CILi1EEENS4_ILi0EEEEEEiNS4_ILi1024EEENS4_ILi8192EEEEEEEEDaRKT_RKT0_ENKUlRKT_RKT0_E_clIS2_iEEDaSJ_SM_)
$_ZN7cutlass13device_kernelIN5flash19enable_sm80_to_sm89INS1_16FlashAttnBwdSm80INS1_25CollectiveMainloopBwdSm80ILi2ELi2EN4cute5tupleIJNS5_1CILi128EEES8_NS7_ILi64EEEEEENS_10bfloat16_tEfNS_4arch4Sm80ELb0ELb1ELb1ELb1ELb0ELb0ELb0ELb0ELi2ELi4ELi4ELi4ELb0EEENS1_24CollectiveEpilogueBwdGQAISA_fSD_Li256ELb1ELb0EEENS1_19SingleTileSchedulerILb1ELb0ELb0ELi128EEEEEEEEEvNT_6ParamsE$_ZZN4cute5sliceINS_5tupleIJNS_10UnderscoreES2_S2_iEEENS1_IJNS1_IJNS_1CILi1EEENS4_ILi0EEEEEEiNS4_ILi1024EEENS4_ILi8192EEEEEEEEDaRKT_RKT0_ENKUlRKT_RKT0_E_clIS2_iEEDaSJ_SM_:
[----:B------:R-:W-:Y:S02]  /*ca00*/  IADD3 R2, R1, 0x1380, RZ ;  /* 0x0000138001027810 */ /* 0x000fe40007ffe0ff */
[----:B------:R-:W-:Y:S02]  /*ca10*/  MOV R8, 0xca40 ;  /* 0x0000ca4000087802 */ /* 0x000fe40000000f00 */
[----:B------:R-:W-:Y:S02]  /*ca20*/  IADD3 R2, R2, c[0x0][0x20], RZ ;  /* 0x0000080002027a10 */ /* 0x000fe40007ffe0ff */
[----:B------:R-:W-:Y:S05]  /*ca30*/  CALL.REL.NOINC `($_ZN7cutlass13device_kernelIN5flash19enable_sm80_to_sm89INS1_16FlashAttnBwdSm80INS1_25CollectiveMainloopBwdSm80ILi2ELi2EN4cute5tupleIJNS5_1CILi128EEES8_NS7_ILi64EEEEEENS_10bfloat16_tEfNS_4arch4Sm80ELb0ELb1ELb1ELb1ELb0ELb0ELb0ELb0ELi2ELi4ELi4ELi4ELb0EEENS1_24CollectiveEpilogueBwdGQAISA_fSD_Li256ELb1ELb0EEENS1_19SingleTileSchedulerILb1ELb0ELb0ELi128EEEEEEEEEvNT_6ParamsE$_ZN4cute3eso3ESOILb0ELb1EJiEEC2ERKi) ;  /* 0xffffa67000007944 */ /* 0x000fea0003c3ffff */
[----:B-1----:R1:W5:Y:S01]  /*ca40*/  LDL R3, [R1+0x1380] ;  /* 0x0013800001037983 */ /* 0x0023620000100800 */
[----:B------:R-:W-:Y:S02]  /*ca50*/  MOV R8, R4 ;  /* 0x0000000400087202 */ /* 0x000fe40000000f00 */
[----:B------:R-:W-:-:S04]  /*ca60*/  MOV R9, 0x0 ;  /* 0x0000000000097802 */ /* 0x000fc80000000f00 */
[----:B------:R-:W-:Y:S05]  /*ca70*/  RET.REL.NODEC R8 `(_ZN7cutlass13device_kernelIN5flash19enable_sm80_to_sm89INS1_16FlashAttnBwdSm80INS1_25CollectiveMainloopBwdSm80ILi2ELi2EN4cute5tupleIJNS5_1CILi128EEES8_NS7_ILi64EEEEEENS_10bfloat16_tEfNS_4arch4Sm80ELb0ELb1ELb1ELb1ELb0ELb0ELb0ELb0ELi2ELi4ELi4ELi4ELb0EEENS1_24CollectiveEpilogueBwdGQAISA_fSD_Li256ELb1ELb0EEENS1_19SingleTileSchedulerILb1ELb0ELb0ELi128EEEEEEEEEvNT_6ParamsE) ;  /* 0xffff358008007950 */ /* 0x000fea0003c3ffff */
        .type           $_ZN7cutlass13device_kernelIN5flash19enable_sm80_to_sm89INS1_16FlashAttnBwdSm80INS1_25CollectiveMainloopBwdSm80ILi2ELi2EN4cute5tupleIJNS5_1CILi128EEES8_NS7_ILi64EEEEEENS_10bfloat16_tEfNS_4arch4Sm80ELb0ELb1ELb1ELb1ELb0ELb0ELb0ELb0ELi2ELi4ELi4ELi4ELb0EEENS1_24CollectiveEpilogueBwdGQAISA_fSD_Li256ELb1ELb0EEENS1_19SingleTileSchedulerILb1ELb0ELb0ELi128EEEEEEEEEvNT_6ParamsE$_ZZN4cute5sliceINS_5tupleIJNS_10UnderscoreES2_S2_iEEENS1_IJNS1_IJNS_1CILi1EEENS4_ILi0EEEEEElS6_lEEEEEDaRKT_RKT0_ENKUlRKT_RKT0_E_clIS2_lEEDaSH_SK_,@function
        .size           $_ZN7cutlass13device_kernelIN5flash19enable_sm80_to_sm89INS1_16FlashAttnBwdSm80INS1_25CollectiveMainloopBwdSm80ILi2ELi2EN4cute5tupleIJNS5_1CILi128EEES8_NS7_ILi64EEEEEENS_10bfloat16_tEfNS_4arch4Sm80ELb0ELb1ELb1ELb1ELb0ELb0ELb0ELb0ELi2ELi4ELi4ELi4ELb0EEENS1_24CollectiveEpilogueBwdGQAISA_fSD_Li256ELb1ELb0EEENS1_19SingleTileSchedulerILb1ELb0ELb0ELi128EEEEEEEEEvNT_6ParamsE$_ZZN4cute5sliceINS_5tupleIJNS_10UnderscoreES2_S2_iEEENS1_IJNS1_IJNS_1CILi1EEENS4_ILi0EEEEEElS6_lEEEEEDaRKT_RKT0_ENKUlRKT_RKT0_E_clIS2_lEEDaSH_SK_,($_ZN7cutlass13device_kernelIN5flash19enable_sm80_to_sm89INS1_16FlashAttnBwdSm80INS1_25CollectiveMainloopBwdSm80ILi2ELi2EN4cute5tupleIJNS5_1CILi128EEES8_NS7_ILi64EEEEEENS_10bfloat16_tEfNS_4arch4Sm80ELb0ELb1ELb1ELb1ELb0ELb0ELb0ELb0ELi2ELi4ELi4ELi4ELb0EEENS1_24CollectiveEpilogueBwdGQAISA_fSD_Li256ELb1ELb0EEENS1_19SingleTileSchedulerILb1ELb0ELb0ELi128EEEEEEEEEvNT_6ParamsE$_ZZN4cute5sliceINS_5tupleIJNS_10UnderscoreES2_iEEENS1_IJNS1_IJNS_1CILi1EEENS4_ILi0EEEEEEiNS4_ILi1024EEEEEEEEDaRKT_RKT0_ENKUlRKT_RKT0_E_clIS2_iEEDaSI_SL_ - $_ZN7cutlass13device_kernelIN5flash19enable_sm80_to_sm89INS1_16FlashAttnBwdSm80INS1_25CollectiveMainloopBwdSm80ILi2ELi2EN4cute5tupleIJNS5_1CILi128EEES8_NS7_ILi64EEEEEENS_10bfloat16_tEfNS_4arch4Sm80ELb0ELb1ELb1ELb1ELb0ELb0ELb0ELb0ELi2ELi4ELi4ELi4ELb0EEENS1_24CollectiveEpilogueBwdGQAISA_fSD_Li256ELb1ELb0EEENS1_19SingleTileSchedulerILb1ELb0ELb0ELi128EEEEEEEEEvNT_6ParamsE$_ZZN4cute5sliceINS_5tupleIJNS_10UnderscoreES2_S2_iEEENS1_IJNS1_IJNS_1CILi1EEENS4_ILi0EEEEEElS6_lEEEEEDaRKT_RKT0_ENKUlRKT_RKT0_E_clIS2_lEEDaSH_SK_)
$_ZN7cutlass13device_kernelIN5flash19enable_sm80_to_sm89INS1_16FlashAttnBwdSm80INS1_25CollectiveMainloopBwdSm80ILi2ELi2EN4cute5tupleIJNS5_1CILi128EEES8_NS7_ILi64EEEEEENS_10bfloat16_tEfNS_4arch4Sm80ELb0ELb1ELb1ELb1ELb0ELb0ELb0ELb0ELi2ELi4ELi4ELi4ELb0EEENS1_24CollectiveEpilogueBwdGQAISA_fSD_Li256ELb1ELb0EEENS1_19SingleTileSchedulerILb1ELb0ELb0ELi128EEEEEEEEEvNT_6ParamsE$_ZZN4cute5sliceINS_5tupleIJNS_10UnderscoreES2_S2_iEEENS1_IJNS1_IJNS_1CILi1EEENS4_ILi0EEEEEElS6_lEEEEEDaRKT_RKT0_ENKUlRKT_RKT0_E_clIS2_lEEDaSH_SK_:
[----:B------:R-:W-:Y:S02]  /*ca80*/  IADD3 R5, R1, 0x16a8, RZ ;  /* 0x000016a801057810 */ /* 0x000fe40007ffe0ff */
[----:B------:R-:W-:Y:S02]  /*ca90*/  MOV R6, 0xcac0 ;  /* 0x0000cac000067802 */ /* 0x000fe40000000f00 */
[----:B------:R-:W-:Y:S02]  /*caa0*/  IADD3 R5, R5, c[0x0][0x20], RZ ;  /* 0x0000080005057a10 */ /* 0x000fe40007ffe0ff */
[----:B------:R-:W-:Y:S05]  /*cab0*/  CALL.REL.NOINC `($_ZN7cutlass13device_kernelIN5flash19enable_sm80_to_sm89INS1_16FlashAttnBwdSm80INS1_25CollectiveMainloopBwdSm80ILi2ELi2EN4cute5tupleIJNS5_1CILi128EEES8_NS7_ILi64EEEEEENS_10bfloat16_tEfNS_4arch4Sm80ELb0ELb1ELb1ELb1ELb0ELb0ELb0ELb0ELi2ELi4ELi4ELi4ELb0EEENS1_24CollectiveEpilogueBwdGQAISA_fSD_Li256ELb1ELb0EEENS1_19SingleTileSchedulerILb1ELb0ELb0ELi128EEEEEEEEEvNT_6ParamsE$_ZN4cute3eso3ESOILb0ELb1EJlEEC2ERKl) ;  /* 0xffffa7f000007944 */ /* 0x000fea0003c3ffff */
[----:B-1----:R1:W5:Y:S01]  /*cac0*/  LDL.64 R2, [R1+0x16a8] ;  /* 0x0016a80001027983 */ /* 0x0023620000100a00 */
[----:B------:R-:W-:-:S04]  /*cad0*/  MOV R5, 0x0 ;  /* 0x0000000000057802 */ /* 0x000fc80000000f00 */
[----:B------:R-:W-:Y:S05]  /*cae0*/  RET.REL.NODEC R4 `(_ZN7cutlass13device_kernelIN5flash19enable_sm80_to_sm89INS1_16FlashAttnBwdSm80INS1_25CollectiveMainloopBwdSm80ILi2ELi2EN4cute5tupleIJNS5_1CILi128EEES8_NS7_ILi64EEEEEENS_10bfloat16_tEfNS_4arch4Sm80ELb0ELb1ELb1ELb1ELb0ELb0ELb0ELb0ELi2ELi4ELi4ELi4ELb0EEENS1_24CollectiveEpilogueBwdGQAISA_fSD_Li256ELb1ELb0EEENS1_19SingleTileSchedulerILb1ELb0ELb0ELi128EEEEEEEEEvNT_6ParamsE) ;  /* 0xffff351004007950 */ /* 0x000fea0003c3ffff */
        .type           $_ZN7cutlass13device_kernelIN5flash19enable_sm80_to_sm89INS1_16FlashAttnBwdSm80INS1_25CollectiveMainloopBwdSm80ILi2ELi2EN4cute5tupleIJNS5_1CILi128EEES8_NS7_ILi64EEEEEENS_10bfloat16_tEfNS_4arch4Sm80ELb0ELb1ELb1ELb1ELb0ELb0ELb0ELb0ELi2ELi4ELi4ELi4ELb0EEENS1_24CollectiveEpilogueBwdGQAISA_fSD_Li256ELb1ELb0EEENS1_19SingleTileSchedulerILb1ELb0ELb0ELi128EEEEEEEEEvNT_6ParamsE$_ZZN4cute5sliceINS_5tupleIJNS_10UnderscoreES2_iEEENS1_IJNS1_IJNS_1CILi1EEENS4_ILi0EEEEEEiNS4_ILi1024EEEEEEEEDaRKT_RKT0_ENKUlRKT_RKT0_E_clIS2_iEEDaSI_SL_,@function
        .size           $_ZN7cutlass13device_kernelIN5flash19enable_sm80_to_sm89INS1_16FlashAttnBwdSm80INS1_25CollectiveMainloopBwdSm80ILi2ELi2EN4cute5tupleIJNS5_1CILi128EEES8_NS7_ILi64EEEEEENS_10bfloat16_tEfNS_4arch4Sm80ELb0ELb1ELb1ELb1ELb0ELb0ELb0ELb0ELi2ELi4ELi4ELi4ELb0EEENS1_24CollectiveEpilogueBwdGQAISA_fSD_Li256ELb1ELb0EEENS1_19SingleTileSchedulerILb1ELb0ELb0ELi128EEEEEEEEEvNT_6ParamsE$_ZZN4cute5sliceINS_5tupleIJNS_10UnderscoreES2_iEEENS1_IJNS1_IJNS_1CILi1EEENS4_ILi0EEEEEEiNS4_ILi1024EEEEEEEEDaRKT_RKT0_ENKUlRKT_RKT0_E_clIS2_iEEDaSI_SL_,($_ZN7cutlass13device_kernelIN5flash19enable_sm80_to_sm89INS1_16FlashAttnBwdSm80INS1_25CollectiveMainloopBwdSm80ILi2ELi2EN4cute5tupleIJNS5_1CILi128EEES8_NS7_ILi64EEEEEENS_10bfloat16_tEfNS_4arch4Sm80ELb0ELb1ELb1ELb1ELb0ELb0ELb0ELb0ELi2ELi4ELi4ELi4ELb0EEENS1_24CollectiveEpilogueBwdGQAISA_fSD_Li256ELb1ELb0EEENS1_19SingleTileSchedulerILb1ELb0ELb0ELi128EEEEEEEEEvNT_6ParamsE$_ZZN4cute6detail10lift_sliceINS_5tupleIJNS_1CILi0EEENS_10UnderscoreEEEENS2_IJNS2_IJS4_S4_EEEiEEEEEDaRKT_RKT0_ENKUlRKT_RKT0_E_clIS5_iEEDaSH_SK_ - $_ZN7cutlass13device_kernelIN5flash19enable_sm80_to_sm89INS1_16FlashAttnBwdSm80INS1_25CollectiveMainloopBwdSm80ILi2ELi2EN4cute5tupleIJNS5_1CILi128EEES8_NS7_ILi64EEEEEENS_10bfloat16_tEfNS_4arch4Sm80ELb0ELb1ELb1ELb1ELb0ELb0ELb0ELb0ELi2ELi4ELi4ELi4ELb0EEENS1_24CollectiveEpilogueBwdGQAISA_fSD_Li256ELb1ELb0EEENS1_19SingleTileSchedulerILb1ELb0ELb0ELi128EEEEEEEEEvNT_6ParamsE$_ZZN4cute5sliceINS_5tupleIJNS_10UnderscoreES2_iEEENS1_IJNS1_IJNS_1CILi1EEENS4_ILi0EEEEEEiNS4_ILi1024EEEEEEEEDaRKT_RKT0_ENKUlRKT_RKT0_E_clIS2_iEEDaSI_SL_)
$_ZN7cutlass13device_kernelIN5flash19enable_sm80_to_sm89INS1_16FlashAttnBwdSm80INS1_25CollectiveMainloopBwdSm80ILi2ELi2EN4cute5tupleIJNS5_1CILi128EEES8_NS7_ILi64EEEEEENS_10bfloat16_tEfNS_4arch4Sm80ELb0ELb1ELb1ELb1ELb0ELb0ELb0ELb0ELi2ELi4ELi4ELi4ELb0EEENS1_24CollectiveEpilogueBwdGQAISA_fSD_Li256ELb1ELb0EEENS1_19SingleTileSchedulerILb1ELb0ELb0ELi128EEEEEEEEEvNT_6ParamsE$_ZZN4cute5sliceINS_5tupleIJNS_10UnderscoreES2_iEEENS1_IJNS1_IJNS_1CILi1EEENS4_ILi0EEEEEEiNS4_ILi1024EEEEEEEEDaRKT_RKT0_ENKUlRKT_RKT0_E_clIS2_iEEDaSI_SL_:
[----:B------:R-:W-:Y:S01]  /*caf0*/  IADD3 R2, R1, 0x1680, RZ ;  /* 0x0000168001027810 */ /* 0x000fe20007ffe0ff */
[----:B------:R-:W-:Y:S01]  /*cb00*/  IMAD.MOV.U32 R3, RZ, RZ, R20 ;  /* 0x000000ffff037224 */ /* 0x000fe200078e0014 */
[----:B------:R-:W-:Y:S02]  /*cb10*/  MOV R8, 0xcb40 ;  /* 0x0000cb4000087802 */ /* 0x000fe40000000f00 */
[----:B------:R-:W-:Y:S02]  /*cb20*/  IADD3 R2, R2, c[0x0][0x20], RZ ;  /* 0x0000080002027a10 */ /* 0x000fe40007ffe0ff */
[----:B------:R-:W-:Y:S05]  /*cb30*/  CALL.REL.NOINC `($_ZN7cutlass13device_kernelIN5flash19enable_sm80_to_sm89INS1_16FlashAttnBwdSm80INS1_25CollectiveMainloopBwdSm80ILi2ELi2EN4cute5tupleIJNS5_1CILi128EEES8_NS7_ILi64EEEEEENS_10bfloat16_tEfNS_4arch4Sm80ELb0ELb1ELb1ELb1ELb0ELb0ELb0ELb0ELi2ELi4ELi4ELi4ELb0EEENS1_24CollectiveEpilogueBwdGQAISA_fSD_Li256ELb1ELb0EEENS1_19SingleTileSchedulerILb1ELb0ELb0ELi128EEEEEEEEEvNT_6ParamsE$_ZN4cute3eso3ESOILb0ELb1EJiEEC2ERKi) ;  /* 0xffffa57000007944 */ /* 0x000fea0003c3ffff */
[----:B-1----:R1:W5:Y:S01]  /*cb40*/  LDL R3, [R1+0x1680] ;  /* 0x0016800001037983 */ /* 0x0023620000100800 */
[----:B------:R-:W-:Y:S02]  /*cb50*/  MOV R6, R4 ;  /* 0x0000000400067202 */ /* 0x000fe40000000f00 */
[----:B------:R-:W-:-:S04]  /*cb60*/  MOV R7, 0x0 ;  /* 0x0000000000077802 */ /* 0x000fc80000000f00 */
[----:B------:R-:W-:Y:S05]  /*cb70*/  RET.REL.NODEC R6 `(_ZN7cutlass13device_kernelIN5flash19enable_sm80_to_sm89INS1_16FlashAttnBwdSm80INS1_25CollectiveMainloopBwdSm80ILi2ELi2EN4cute5tupleIJNS5_1CILi128EEES8_NS7_ILi64EEEEEENS_10bfloat16_tEfNS_4arch4Sm80ELb0ELb1ELb1ELb1ELb0ELb0ELb0ELb0ELi2ELi4ELi4ELi4ELb0EEENS1_24CollectiveEpilogueBwdGQAISA_fSD_Li256ELb1ELb0EEENS1_19SingleTileSchedulerILb1ELb0ELb0ELi128EEEEEEEEEvNT_6ParamsE) ;  /* 0xffff348006007950 */ /* 0x000fea0003c3ffff */
        .type           $_ZN7cutlass13device_kernelIN5flash19enable_sm80_to_sm89INS1_16FlashAttnBwdSm80INS1_25CollectiveMainloopBwdSm80ILi2ELi2EN4cute5tupleIJNS5_1CILi128EEES8_NS7_ILi64EEEEEENS_10bfloat16_tEfNS_4arch4Sm80ELb0ELb1ELb1ELb1ELb0ELb0ELb0ELb0ELi2ELi4ELi4ELi4ELb0EEENS1_24CollectiveEpilogueBwdGQAISA_fSD_Li256ELb1ELb0EEENS1_19SingleTileSchedulerILb1ELb0ELb0ELi128EEEEEEEEEvNT_6ParamsE$_ZZN4cute6detail10lift_sliceINS_5tupleIJNS_1CILi0EEENS_10UnderscoreEEEENS2_IJNS2_IJS4_S4_EEEiEEEEEDaRKT_RKT0_ENKUlRKT_RKT0_E_clIS5_iEEDaSH_SK_,@function
        .size           $_ZN7cutlass13device_kernelIN5flash19enable_sm80_to_sm89INS1_16FlashAttnBwdSm80INS1_25CollectiveMainloopBwdSm80ILi2ELi2EN4cute5tupleIJNS5_1CILi128EEES8_NS7_ILi64EEEEEENS_10bfloat16_tEfNS_4arch4Sm80ELb0ELb1ELb1ELb1ELb0ELb0ELb0ELb0ELi2ELi4ELi4ELi4ELb0EEENS1_24CollectiveEpilogueBwdGQAISA_fSD_Li256ELb1ELb0EEENS1_19SingleTileSchedulerILb1ELb0ELb0ELi128EEEEEEEEEvNT_6ParamsE$_ZZN4cute6detail10lift_sliceINS_5tupleIJNS_1CILi0EEENS_10UnderscoreEEEENS2_IJNS2_IJS4_S4_EEEiEEEEEDaRKT_RKT0_ENKUlRKT_RKT0_E_clIS5_iEEDaSH_SK_,($_ZN7cutlass13device_kernelIN5flash19enable_sm80_to_sm89INS1_16FlashAttnBwdSm80INS1_25CollectiveMainloopBwdSm80ILi2ELi2EN4cute5tupleIJNS5_1CILi128EEES8_NS7_ILi64EEEEEENS_10bfloat16_tEfNS_4arch4Sm80ELb0ELb1ELb1ELb1ELb0ELb0ELb0ELb0ELi2ELi4ELi4ELi4ELb0EEENS1_24CollectiveEpilogueBwdGQAISA_fSD_Li256ELb1ELb0EEENS1_19SingleTileSchedulerILb1ELb0ELb0ELi128EEEEEEEEEvNT_6ParamsE$_ZZN4cute6detail16composition_implINS_1CILi2EEEiNS_5tupleIJNS2_ILi1EEES3_EEENS4_IJNS2_ILi0EEES5_EEEEEDaRKT_RKT0_RKT1_RKT2_ENKUlRKT_RKT0_E_clIS3_S5_EEDaSN_SQ_ - $_ZN7cutlass13device_kernelIN5flash19enable_sm80_to_sm89INS1_16FlashAttnBwdSm80INS1_25CollectiveMainloopBwdSm80ILi2ELi2EN4cute5tupleIJNS5_1CILi128EEES8_NS7_ILi64EEEEEENS_10bfloat16_tEfNS_4arch4Sm80ELb0ELb1ELb1ELb1ELb0ELb0ELb0ELb0ELi2ELi4ELi4ELi4ELb0EEENS1_24CollectiveEpilogueBwdGQAISA_fSD_Li256ELb1ELb0EEENS1_19SingleTileSchedulerILb1ELb0ELb0ELi128EEEEEEEEEvNT_6ParamsE$_ZZN4cute6detail10lift_sliceINS_5tupleIJNS_1CILi0EEENS_10UnderscoreEEEENS2_IJNS2_IJS4_S4_EEEiEEEEEDaRKT_RKT0_ENKUlRKT_RKT0_E_clIS5_iEEDaSH_SK_)
$_ZN7cutlass13device_kernelIN5flash19enable_sm80_to_sm89INS1_16FlashAttnBwdSm80INS1_25CollectiveMainloopBwdSm80ILi2ELi2EN4cute5tupleIJNS5_1CILi128EEES8_NS7_ILi64EEEEEENS_10bfloat16_tEfNS_4arch4Sm80ELb0ELb1ELb1ELb1ELb0ELb0ELb0ELb0ELi2ELi4ELi4ELi4ELb0EEENS1_24CollectiveEpilogueBwdGQAISA_fSD_Li256ELb1ELb0EEENS1_19SingleTileSchedulerILb1ELb0ELb0ELi128EEEEEEEEEvNT_6ParamsE$_ZZN4cute6detail10lift_sliceINS_5tupleIJNS_1CILi0EEENS_10UnderscoreEEEENS2_IJNS2_IJS4_S4_EEEiEEEEEDaRKT_RKT0_ENKUlRKT_RKT0_E_clIS5_iEEDaSH_SK_:
[----:B------:R-:W-:Y:S02]  /*cb80*/  IADD3 R2, R1, 0x1680, RZ ;  /* 0x0000168001027810 */ /* 0x000fe40007ffe0ff */
[----:B------:R-:W-:Y:S02]  /*cb90*/  MOV R8, 0xcbc0 ;  /* 0x0000cbc000087802 */ /* 0x000fe40000000f00 */
[----:B------:R-:W-:Y:S02]  /*cba0*/  IADD3 R2, R2, c[0x0][0x20], RZ ;  /* 0x0000080002027a10 */ /* 0x000fe40007ffe0ff */
[----:B------:R-:W-:Y:S05]  /*cbb0*/  CALL.REL.NOINC `($_ZN7cutlass13device_kernelIN5flash19enable_sm80_to_sm89INS1_16FlashAttnBwdSm80INS1_25CollectiveMainloopBwdSm80ILi2ELi2EN4cute5tupleIJNS5_1CILi128EEES8_NS7_ILi64EEEEEENS_10bfloat16_tEfNS_4arch4Sm80ELb0ELb1ELb1ELb1ELb0ELb0ELb0ELb0ELi2ELi4ELi4ELi4ELb0EEENS1_24CollectiveEpilogueBwdGQAISA_fSD_Li256ELb1ELb0EEENS1_19SingleTileSchedulerILb1ELb0ELb0ELi128EEEEEEEEEvNT_6ParamsE$_ZN4cute3eso3ESOILb0ELb1EJiEEC2ERKi) ;  /* 0xffffa4f000007944 */ /* 0x000fea0003c3ffff */
[----:B-1----:R1:W5:Y:S01]  /*cbc0*/  LDL R3, [R1+0x1680] ;  /* 0x0016800001037983 */ /* 0x0023620000100800 */
[----:B------:R-:W-:-:S04]  /*cbd0*/  MOV R11, 0x0 ;  /* 0x00000000000b7802 */ /* 0x000fc80000000f00 */
[----:B------:R-:W-:Y:S05]  /*cbe0*/  RET.REL.NODEC R10 `(_ZN7cutlass13device_kernelIN5flash19enable_sm80_to_sm89INS1_16FlashAttnBwdSm80INS1_25CollectiveMainloopBwdSm80ILi2ELi2EN4cute5tupleIJNS5_1CILi128EEES8_NS7_ILi64EEEEEENS_10bfloat16_tEfNS_4arch4Sm80ELb0ELb1ELb1ELb1ELb0ELb0ELb0ELb0ELi2ELi4ELi4ELi4ELb0EEENS1_24CollectiveEpilogueBwdGQAISA_fSD_Li256ELb1ELb0EEENS1_19SingleTileSchedulerILb1ELb0ELb0ELi128EEEEEEEEEvNT_6ParamsE) ;  /* 0xffff34100a007950 */ /* 0x000fea0003c3ffff */
        .type           $_ZN7cutlass13device_kernelIN5flash19enable_sm80_to_sm89INS1_16FlashAttnBwdSm80INS1_25CollectiveMainloopBwdSm80ILi2ELi2EN4cute5tupleIJNS5_1CILi128EEES8_NS7_ILi64EEEEEENS_10bfloat16_tEfNS_4arch4Sm80ELb0ELb1ELb1ELb1ELb0ELb0ELb0ELb0ELi2ELi4ELi4ELi4ELb0EEENS1_24CollectiveEpilogueBwdGQAISA_fSD_Li256ELb1ELb0EEENS1_19SingleTileSchedulerILb1ELb0ELb0ELi128EEEEEEEEEvNT_6ParamsE$_ZZN4cute6detail16composition_implINS_1CILi2EEEiNS_5tupleIJNS2_ILi1EEES3_EEENS4_IJNS2_ILi0EEES5_EEEEEDaRKT_RKT0_RKT1_RKT2_ENKUlRKT_RKT0_E_clIS3_S5_EEDaSN_SQ_,@function
        .size           $_ZN7cutlass13device_kernelIN5flash19enable_sm80_to_sm89INS1_16FlashAttnBwdSm80INS1_25CollectiveMainloopBwdSm80ILi2ELi2EN4cute5tupleIJNS5_1CILi128EEES8_NS7_ILi64EEEEEENS_10bfloat16_tEfNS_4arch4Sm80ELb0ELb1ELb1ELb1ELb0ELb0ELb0ELb0ELi2ELi4ELi4ELi4ELb0EEENS1_24CollectiveEpilogueBwdGQAISA_fSD_Li256ELb1ELb0EEENS1_19SingleTileSchedulerILb1ELb0ELb0ELi128EEEEEEEEEvNT_6ParamsE$_ZZN4cute6detail16composition_implINS_1CILi2EEEiNS_5tupleIJNS2_ILi1EEES3_EEENS4_IJNS2_ILi0EEES5_EEEEEDaRKT_RKT0_RKT1_RKT2_ENKUlRKT_RKT0_E_clIS3_S5_EEDaSN_SQ_,($_ZN7cutlass13device_kernelIN5flash19enable_sm80_to_sm89INS1_16FlashAttnBwdSm80INS1_25CollectiveMainloopBwdSm80ILi2ELi2EN4cute5tupleIJNS5_1CILi128EEES8_NS7_ILi64EEEEEENS_10bfloat16_tEfNS_4arch4Sm80ELb0ELb1ELb1ELb1ELb0ELb0ELb0ELb0ELi2ELi4ELi4ELi4ELb0EEENS1_24CollectiveEpilogueBwdGQAISA_fSD_Li256ELb1ELb0EEENS1_19SingleTileSchedulerILb1ELb0ELb0ELi128EEEEEEEEEvNT_6ParamsE$_ZZN4cute6detail16composition_implINS_5tupleIJNS_1CILi16EEENS3_ILi2EEES5_S5_NS3_ILi4EEES5_EEENS2_IJNS3_ILi1EEEiiiNS3_ILi144EEENS3_ILi512EEEEEENS2_IJNS2_IJS5_S5_EEES6_NS3_ILi8EEEEEENS2_IJNS2_IJNS3_ILi64EEESA_EEES4_NS3_ILi1024EEEEEEEEDaRKT_RKT0_RKT1_RKT2_ENKUlRKT_RKT0_E_clIS6_S4_EEDaSX_S10_ - $_ZN7cutlass13device_kernelIN5flash19enable_sm80_to_sm89INS1_16FlashAttnBwdSm80INS1_25CollectiveMainloopBwdSm80ILi2ELi2EN4cute5tupleIJNS5_1CILi128EEES8_NS7_ILi64EEEEEENS_10bfloat16_tEfNS_4arch4Sm80ELb0ELb1ELb1ELb1ELb0ELb0ELb0ELb0ELi2ELi4ELi4ELi4ELb0EEENS1_24CollectiveEpilogueBwdGQAISA_fSD_Li256ELb1ELb0EEENS1_19SingleTileSchedulerILb1ELb0ELb0ELi128EEEEEEEEEvNT_6ParamsE$_ZZN4cute6detail16composition_implINS_1CILi2EEEiNS_5tupleIJNS2_ILi1EEES3_EEENS4_IJNS2_ILi0EEES5_EEEEEDaRKT_RKT0_RKT1_RKT2_ENKUlRKT_RKT0_E_clIS3_S5_EEDaSN_SQ_)
$_ZN7cutlass13device_kernelIN5flash19enable_sm80_to_sm89INS1_16FlashAttnBwdSm80INS1_25CollectiveMainloopBwdSm80ILi2ELi2EN4cute5tupleIJNS5_1CILi128EEES8_NS7_ILi64EEEEEENS_10bfloat16_tEfNS_4arch4Sm80ELb0ELb1ELb1ELb1ELb0ELb0ELb0ELb0ELi2ELi4ELi4ELi4ELb0EEENS1_24CollectiveEpilogueBwdGQAISA_fSD_Li256ELb1ELb0EEENS1_19SingleTileSchedulerILb1ELb0ELb0ELi128EEEEEEEEEvNT_6ParamsE$_ZZN4cute6detail16composition_implINS_1CILi2EEEiNS_5tupleIJNS2_ILi1EEES3_EEENS4_IJNS2_ILi0EEES5_EEEEEDaRKT_RKT0_RKT1_RKT2_ENKUlRKT_RKT0_E_clIS3_S5_EEDaSN_SQ_:
[----:B------:R-:W-:Y:S02]  /*cbf0*/  IADD3 R2, R1, 0x1688, RZ ;  /* 0x0000168801027810 */ /* 0x000fe40007ffe0ff */
[----:B------:R-:W-:Y:S02]  /*cc00*/  MOV R6, 0xcc30 ;  /* 0x0000cc3000067802 */ /* 0x000fe40000000f00 */
[----:B------:R-:W-:Y:S02]  /*cc10*/  IADD3 R2, R2, c[0x0][0x20], RZ ;  /* 0x0000080002027a10 */ /* 0x000fe40007ffe0ff */
[----:B------:R-:W-:Y:S05]  /*cc20*/  CALL.REL.NOINC `($_ZN7cutlass13device_kernelIN5flash19enable_sm80_to_sm89INS1_16FlashAttnBwdSm80INS1_25CollectiveMainloopBwdSm80ILi2ELi2EN4cute5tupleIJNS5_1CILi128EEES8_NS7_ILi64EEEEEENS_10bfloat16_tEfNS_4arch4Sm80ELb0ELb1ELb1ELb1ELb0ELb0ELb0ELb0ELi2ELi4ELi4ELi4ELb0EEENS1_24CollectiveEpilogueBwdGQAISA_fSD_Li256ELb1ELb0EEENS1_19SingleTileSchedulerILb1ELb0ELb0ELi128EEEEEEEEEvNT_6ParamsE$_ZN4cute5tupleIJNS_1CILi2EEEiEEC2ERKS2_RKi) ;  /* 0xffffe0e000007944 */ /* 0x000fea0003c3ffff */
[----:B------:R1:W5:Y:S01]  /*cc30*/  LDL R3, [R1+0x1688] ;  /* 0x0016880001037983 */ /* 0x0003620000100800 */
[----:B------:R-:W-:-:S04]  /*cc40*/  MOV R9, 0x0 ;  /* 0x0000000000097802 */ /* 0x000fc80000000f00 */
[----:B------:R-:W-:Y:S05]  /*cc50*/  RET.REL.NODEC R8 `(_ZN7cutlass13device_kernelIN5flash19enable_sm80_to_sm89INS1_16FlashAttnBwdSm80INS1_25CollectiveMainloopBwdSm80ILi2ELi2EN4cute5tupleIJNS5_1CILi128EEES8_NS7_ILi64EEEEEENS_10bfloat16_tEfNS_4arch4Sm80ELb0ELb1ELb1ELb1ELb0ELb0ELb0ELb0ELi2ELi4ELi4ELi4ELb0EEENS1_24CollectiveEpilogueBwdGQAISA_fSD_Li256ELb1ELb0EEENS1_19SingleTileSchedulerILb1ELb0ELb0ELi128EEEEEEEEEvNT_6ParamsE) ;  /* 0xffff33a008007950 */ /* 0x000fea0003c3ffff */
        .type           $_ZN7cutlass13device_kernelIN5flash19enable_sm80_to_sm89INS1_16FlashAttnBwdSm80INS1_25CollectiveMainloopBwdSm80ILi2ELi2EN4cute5tupleIJNS5_1CILi128EEES8_NS7_ILi64EEEEEENS_10bfloat16_tEfNS_4arch4Sm80ELb0ELb1ELb1ELb1ELb0ELb0ELb0ELb0ELi2ELi4ELi4ELi4ELb0EEENS1_24CollectiveEpilogueBwdGQAISA_fSD_Li256ELb1ELb0EEENS1_19SingleTileSchedulerILb1ELb0ELb0ELi128EEEEEEEEEvNT_6ParamsE$_ZZN4cute6detail16composition_implINS_5tupleIJNS_1CILi16EEENS3_ILi2EEES5_S5_NS3_ILi4EEES5_EEENS2_IJNS3_ILi1EEEiiiNS3_ILi144EEENS3_ILi512EEEEEENS2_IJNS2_IJS5_S5_EEES6_NS3_ILi8EEEEEENS2_IJNS2_IJNS3_ILi64EEESA_EEES4_NS3_ILi1024EEEEEEEEDaRKT_RKT0_RKT1_RKT2_ENKUlRKT_RKT0_E_clIS6_S4_EEDaSX_S10_,@function
        .size           $_ZN7cutlass13device_kernelIN5flash19enable_sm80_to_sm89INS1_16FlashAttnBwdSm80INS1_25CollectiveMainloopBwdSm80ILi2ELi2EN4cute5tupleIJNS5_1CILi128EEES8_NS7_ILi64EEEEEENS_10bfloat16_tEfNS_4arch4Sm80ELb0ELb1ELb1ELb1ELb0ELb0ELb0ELb0ELi2ELi4ELi4ELi4ELb0EEENS1_24CollectiveEpilogueBwdGQAISA_fSD_Li256ELb1ELb0EEENS1_19SingleTileSchedulerILb1ELb0ELb0ELi128EEEEEEEEEvNT_6ParamsE$_ZZN4cute6detail16composition_implINS_5tupleIJNS_1CILi16EEENS3_ILi2EEES5_S5_NS3_ILi4EEES5_EEENS2_IJNS3_ILi1EEEiiiNS3_ILi144EEENS3_ILi512EEEEEENS2_IJNS2_IJS5_S5_EEES6_NS3_ILi8EEEEEENS2_IJNS2_IJNS3_ILi64EEESA_EEES4_NS3_ILi1024EEEEEEEEDaRKT_RKT0_RKT1_RKT2_ENKUlRKT_RKT0_E_clIS6_S4_EEDaSX_S10_,($_ZN7cutlass13device_kernelIN5flash19enable_sm80_to_sm89INS1_16FlashAttnBwdSm80INS1_25CollectiveMainloopBwdSm80ILi2ELi2EN4cute5tupleIJNS5_1CILi128EEES8_NS7_ILi64EEEEEENS_10bfloat16_tEfNS_4arch4Sm80ELb0ELb1ELb1ELb1ELb0ELb0ELb0ELb0ELi2ELi4ELi4ELi4ELb0EEENS1_24CollectiveEpilogueBwdGQAISA_fSD_Li256ELb1ELb0EEENS1_19SingleTileSchedulerILb1ELb0ELb0ELi128EEEEEEEEEvNT_6ParamsE$_ZZN4cute6detail16composition_implINS_5tupleIJNS_1CILi16EEENS3_ILi2EEES5_S5_NS3_ILi4EEES5_EEENS2_IJNS3_ILi1EEEiiiNS3_ILi144EEENS3_ILi512EEEEEENS2_IJNS2_IJS5_S5_EEES6_NS3_ILi8EEEEEENS2_IJNS2_IJNS3_ILi64EEESA_EEES4_NS3_ILi1024EEEEEEEEDaRKT_RKT0_RKT1_RKT2_ENKUlRKT_RKT0_E_clISC_SG_EEDaSX_S10_ - $_ZN7cutlass13device_kernelIN5flash19enable_sm80_to_sm89INS1_16FlashAttnBwdSm80INS1_25CollectiveMainloopBwdSm80ILi2ELi2EN4cute5tupleIJNS5_1CILi128EEES8_NS7_ILi64EEEEEENS_10bfloat16_tEfNS_4arch4Sm80ELb0ELb1ELb1ELb1ELb0ELb0ELb0ELb0ELi2ELi4ELi4ELi4ELb0EEENS1_24CollectiveEpilogueBwdGQAISA_fSD_Li256ELb1ELb0EEENS1_19SingleTileSchedulerILb1ELb0ELb0ELi128EEEEEEEEEvNT_6ParamsE$_ZZN4cute6detail16composition_implINS_5tupleIJNS_1CILi16EEENS3_ILi2EEES5_S5_NS3_ILi4EEES5_EEENS2_IJNS3_ILi1EEEiiiNS3_ILi144EEENS3_ILi512EEEEEENS2_IJNS2_IJS5_S5_EEES6_NS3_ILi8EEEEEENS2_IJNS2_IJNS3_ILi64EEESA_EEES4_NS3_ILi1024EEEEEEEEDaRKT_RKT0_RKT1_RKT2_ENKUlRKT_RKT0_E_clIS6_S4_EEDaSX_S10_)
$_ZN7cutlass13device_kernelIN5flash19enable_sm80_to_sm89INS1_16FlashAttnBwdSm80INS1_25CollectiveMainloopBwdSm80ILi2ELi2EN4cute5tupleIJNS5_1CILi128EEES8_NS7_ILi64EEEEEENS_10bfloat16_tEfNS_4arch4Sm80ELb0ELb1ELb1ELb1ELb0ELb0ELb0ELb0ELi2ELi4ELi4ELi4ELb0EEENS1_24CollectiveEpilogueBwdGQAISA_fSD_Li256ELb1ELb0EEENS1_19SingleTileSchedulerILb1ELb0ELb0ELi128EEEEEEEEEvNT_6ParamsE$_ZZN4cute6detail16composition_implINS_5tupleIJNS_1CILi16EEENS3_ILi2EEES5_S5_NS3_ILi4EEES5_EEENS2_IJNS3_ILi1EEEiiiNS3_ILi144EEENS3_ILi512EEEEEENS2_IJNS2_IJS5_S5_EEES6_NS3_ILi8EEEEEENS2_IJNS2_IJNS3_ILi64EEESA_EEES4_NS3_ILi1024EEEEEEEEDaRKT_RKT0_RKT1_RKT2_ENKUlRKT_RKT0_E_clIS6_S4_EEDaSX_S10_:
        /* <DEDUP_REMOVED lines=14> */
[----:B-1---5:R-:W-:Y:S05]  /*cd40*/  CALL.REL.NOINC `($_ZN7cutlass13device_kernelIN5flash19enable_sm80_to_sm89INS1_16FlashAttnBwdSm80INS1_25CollectiveMainloopBwdSm80ILi2ELi2EN4cute5tupleIJNS5_1CILi128EEES8_NS7_ILi64EEEEEENS_10bfloat16_tEfNS_4arch4Sm80ELb0ELb1ELb1ELb1ELb0ELb0ELb0ELb0ELi2ELi4ELi4ELi4ELb0EEENS1_24CollectiveEpilogueBwdGQAISA_fSD_Li256ELb1ELb0EEENS1_19SingleTileSchedulerILb1ELb0ELb0ELi128EEEEEEEEEvNT_6ParamsE$_ZZN4cute6detail16composition_implINS_5tupleIJNS_1CILi16EEENS3_ILi2EEES5_S5_NS3_ILi4EEES5_EEENS2_IJNS3_ILi1EEEiiiNS3_ILi144EEENS3_ILi512EEEEEES6_S4_EEDaRKT_RKT0_RKT1_RKT2_ENKUlRKT_T0_E_clINS2_IJNS2_IJEEESU_S6_S8_EEENS_17integral_constantIiLi1EEEEEDaSQ_SR_) ;  /* 0x0000056000007944 */ /* 0x022fea0003c00000 */
[----:B-----5:R2:W-:Y:S04]  /*cd50*/  STL [R1+0x16a8], R2 ;  /* 0x0016a80201007387 */ /* 0x0205e80000100800 */
[----:B------:R2:W-:Y:S04]  /*cd60*/  STL.64 [R1+0x16a0], R74 ;  /* 0x0016a04a01007387 */ /* 0x0005e80000100a00 */
[----:B------:R-:W5:Y:S01]  /*cd70*/  LDL R6, [R6+0x4] ;  /* 0x0000040006067983 */ /* 0x000f620000100800 */
[----:B------:R-:W-:Y:S02]  /*cd80*/  IADD3 R3, R20, 0x28, RZ ;  /* 0x0000002814037810 */ /* 0x000fe40007ffe0ff */
[----:B------:R-:W-:-:S02]  /*cd90*/  MOV R72, 0xcdb0 ;  /* 0x0000cdb000487802 */ /* 0x000fc40000000f00 */
[----:B-12--5:R-:W-:Y:S05]  /*cda0*/  CALL.REL.NOINC `($_ZN7cutlass13device_kernelIN5flash19enable_sm80_to_sm89INS1_16FlashAttnBwdSm80INS1_25CollectiveMainloopBwdSm80ILi2ELi2EN4cute5tupleIJNS5_1CILi128EEES8_NS7_ILi64EEEEEENS_10bfloat16_tEfNS_4arch4Sm80ELb0ELb1ELb1ELb1ELb0ELb0ELb0ELb0ELi2ELi4ELi4ELi4ELb0EEENS1_24CollectiveEpilogueBwdGQAISA_fSD_Li256ELb1ELb0EEENS1_19SingleTileSchedulerILb1ELb0ELb0ELi128EEEEEEEEEvNT_6ParamsE$_ZZN4cute6detail16composition_implINS_5tupleIJNS_1CILi16EEENS3_ILi2EEES5_S5_NS3_ILi4EEES5_EEENS2_IJNS3_ILi1EEEiiiNS3_ILi144EEENS3_ILi512EEEEEES6_S4_EEDaRKT_RKT0_RKT1_RKT2_ENKUlRKT_T0_E_clINS2_IJNS2_IJS5_EEENS2_IJiEEES5_S8_EEENS_17integral_constantIiLi2EEEEEDaSQ_SR_) ;  /* 0x000005d000007944 */ /* 0x026fea0003c00000 */
[----:B------:R-:W2:Y:S01]  /*cdb0*/  LDL.64 R72, [R1+0x16a0] ;  /* 0x0016a00001487983 */ /* 0x000ea20000100a00 */
[----:B------:R-:W-:-:S02]  /*cdc0*/  IADD3 R5, R20, 0x18, RZ ;  /* 0x0000001814057810 */ /* 0x000fc40007ffe0ff */
[----:B------:R-:W-:Y:S01]  /*cdd0*/  MOV R8, 0xce10 ;  /* 0x0000ce1000087802 */ /* 0x000fe20000000f00 */
[----:B-----5:R3:W-:Y:S04]  /*cde0*/  STL.64 [R1+0x1698], R2 ;  /* 0x0016980201007387 */ /* 0x0207e80000100a00 */
[----:B--2---:R3:W-:Y:S02]  /*cdf0*/  STL.64 [R1+0x1690], R72 ;  /* 0x0016904801007387 */ /* 0x0047e40000100a00 */
[----:B-1-3--:R-:W-:Y:S05]  /*ce00*/  CALL.REL.NOINC `($_ZN7cutlass13device_kernelIN5flash19enable_sm80_to_sm89INS1_16FlashAttnBwdSm80INS1_25CollectiveMainloopBwdSm80ILi2ELi2EN4cute5tupleIJNS5_1CILi128EEES8_NS7_ILi64EEEEEENS_10bfloat16_tEfNS_4arch4Sm80ELb0ELb1ELb1ELb1ELb0ELb0ELb0ELb0ELi2ELi4ELi4ELi4ELb0EEENS1_24CollectiveEpilogueBwdGQAISA_fSD_Li256ELb1ELb0EEENS1_19SingleTileSchedulerILb1ELb0ELb0ELi128EEEEEEEEEvNT_6ParamsE$_ZZN4cute6detail16composition_implINS_5tupleIJNS_1CILi16EEENS3_ILi2EEES5_S5_NS3_ILi4EEES5_EEENS2_IJNS3_ILi1EEEiiiNS3_ILi144EEENS3_ILi512EEEEEES6_S4_EEDaRKT_RKT0_RKT1_RKT2_ENKUlRKT_T0_E_clINS2_IJNS2_IJS5_S5_EEENS2_IJiiEEES8_S8_EEENS_17integral_constantIiLi3EEEEEDaSQ_SR_) ;  /* 0x0000066000007944 */ /* 0x00afea0003c00000 */
[----:B------:R-:W2:Y:S01]  /*ce10*/  LDL.64 R72, [R1+0x1690] ;  /* 0x0016900001487983 */ /* 0x000ea20000100a00 */
[----:B------:R-:W-:Y:S02]  /*ce20*/  IADD3 R5, R20, 0x8, RZ ;  /* 0x0000000814057810 */ /* 0x000fe40007ffe0ff */
[----:B------:R-:W-:Y:S01]  /*ce30*/  MOV R8, 0xce70 ;  /* 0x0000ce7000087802 */ /* 0x000fe20000000f00 */
[----:B-----5:R3:W-:Y:S04]  /*ce40*/  STL.64 [R1+0x1688], R2 ;  /* 0x0016880201007387 */ /* 0x0207e80000100a00 */
[----:B--2---:R3:W-:Y:S02]  /*ce50*/  STL.64 [R1+0x1680], R72 ;  /* 0x0016804801007387 */ /* 0x0047e40000100a00 */
[----:B-1-3--:R-:W-:Y:S05]  /*ce60*/  CALL.REL.NOINC `($_ZN7cutlass13device_kernelIN5flash19enable_sm80_to_sm89INS1_16FlashAttnBwdSm80INS1_25CollectiveMainloopBwdSm80ILi2ELi2EN4cute5tupleIJNS5_1CILi128EEES8_NS7_ILi64EEEEEENS_10bfloat16_tEfNS_4arch4Sm80ELb0ELb1ELb1ELb1ELb0ELb0ELb0ELb0ELi2ELi4ELi4ELi4ELb0EEENS1_24CollectiveEpilogueBwdGQAISA_fSD_Li256ELb1ELb0EEENS1_19SingleTileSchedulerILb1ELb0ELb0ELi128EEEEEEEEEvNT_6ParamsE$_ZZN4cute6detail16composition_implINS_5tupleIJNS_1CILi16EEENS3_ILi2EEES5_S5_NS3_ILi4EEES5_EEENS2_IJNS3_ILi1EEEiiiNS3_ILi144EEENS3_ILi512EEEEEES6_S4_EEDaRKT_RKT0_RKT1_RKT2_ENKUlRKT_T0_E_clINS2_IJNS2_IJS5_S5_EEENS2_IJiiEEES8_S8_EEENS_17integral_constantIiLi4EEEEEDaSQ_SR_) ;  /* 0x000006a000007944 */ /* 0x00afea0003c00000 */
[----:B-----5:R-:W-:Y:S01]  /*ce70*/  IMAD.MOV.U32 R8, RZ, RZ, R3 ;  /* 0x000000ffff087224 */ /* 0x020fe200078e0003 */
[----:B------:R-:W-:-:S02]  /*ce80*/  MOV R3, R17 ;  /* 0x0000001100037202 */ /* 0x000fc40000000f00 */
[----:B------:R-:W-:Y:S02]  /*ce90*/  MOV R6, 0xceb0 ;  /* 0x0000ceb000067802 */ /* 0x000fe40000000f00 */
[----:B-1----:R-:W-:Y:S05]  /*cea0*/  CALL.REL.NOINC `($_ZN7cutlass13device_kernelIN5flash19enable_sm80_to_sm89INS1_16FlashAttnBwdSm80INS1_25CollectiveMainloopBwdSm80ILi2ELi2EN4cute5tupleIJNS5_1CILi128EEES8_NS7_ILi64EEEEEENS_10bfloat16_tEfNS_4arch4Sm80ELb0ELb1ELb1ELb1ELb0ELb0ELb0ELb0ELi2ELi4ELi4ELi4ELb0EEENS1_24CollectiveEpilogueBwdGQAISA_fSD_Li256ELb1ELb0EEENS1_19SingleTileSchedulerILb1ELb0ELb0ELi128EEEEEEEEEvNT_6ParamsE$_ZN4cute5tupleIJNS0_IJNS_1CILi2EEES2_EEENS0_IJiiEEEEEC2ERKS3_RKS4_) ;  /* 0xffffdc7000007944 */ /* 0x002fea0003c3ffff */
[----:B------:R1:W5:Y:S01]  /*ceb0*/  LDL.64 R2, [R1+0x16c0] ;  /* 0x0016c00001027983 */ /* 0x0003620000100a00 */
[----:B------:R-:W-:-:S04]  /*cec0*/  MOV R17, 0x0 ;  /* 0x0000000000117802 */ /* 0x000fc80000000f00 */
[----:B------:R-:W-:Y:S05]  /*ced0*/  RET.REL.NODEC R16 `(_ZN7cutlass13device_kernelIN5flash19enable_sm80_to_sm89INS1_16FlashAttnBwdSm80INS1_25CollectiveMainloopBwdSm80ILi2ELi2EN4cute5tupleIJNS5_1CILi128EEES8_NS7_ILi64EEEEEENS_10bfloat16_tEfNS_4arch4Sm80ELb0ELb1ELb1ELb1ELb0ELb0ELb0ELb0ELi2ELi4ELi4ELi4ELb0EEENS1_24CollectiveEpilogueBwdGQAISA_fSD_Li256ELb1ELb0EEENS1_19SingleTileSchedulerILb1ELb0ELb0ELi128EEEEEEEEEvNT_6ParamsE) ;  /* 0xffff312010007950 */ /* 0x000fea0003c3ffff */
        .type           $_ZN7cutlass13device_kernelIN5flash19enable_sm80_to_sm89INS1_16FlashAttnBwdSm80INS1_25CollectiveMainloopBwdSm80ILi2ELi2EN4cute5tupleIJNS5_1CILi128EEES8_NS7_ILi64EEEEEENS_10bfloat16_tEfNS_4arch4Sm80ELb0ELb1ELb1ELb1ELb0ELb0ELb0ELb0ELi2ELi4ELi4ELi4ELb0EEENS1_24CollectiveEpilogueBwdGQAISA_fSD_Li256ELb1ELb0EEENS1_19SingleTileSchedulerILb1ELb0ELb0ELi128EEEEEEEEEvNT_6ParamsE$_ZZN4cute6detail16composition_implINS_5tupleIJNS_1CILi16EEENS3_ILi2EEES5_S5_NS3_ILi4EEES5_EEENS2_IJNS3_ILi1EEEiiiNS3_ILi144EEENS3_ILi512EEEEEENS2_IJNS2_IJS5_S5_EEES6_NS3_ILi8EEEEEENS2_IJNS2_IJNS3_ILi64EEESA_EEES4_NS3_ILi1024EEEEEEEEDaRKT_RKT0_RKT1_RKT2_ENKUlRKT_RKT0_E_clISC_SG_EEDaSX_S10_,@function
        .size           $_ZN7cutlass13device_kernelIN5flash19enable_sm80_to_sm89INS1_16FlashAttnBwdSm80INS1_25CollectiveMainloopBwdSm80ILi2ELi2EN4cute5tupleIJNS5_1CILi128EEES8_NS7_ILi64EEEEEENS_10bfloat16_tEfNS_4arch4Sm80ELb0ELb1ELb1ELb1ELb0ELb0ELb0ELb0ELi2ELi4ELi4ELi4ELb0EEENS1_24CollectiveEpilogueBwdGQAISA_fSD_Li256ELb1ELb0EEENS1_19SingleTileSchedulerILb1ELb0ELb0ELi128EEEEEEEEEvNT_6ParamsE$_ZZN4cute6detail16composition_implINS_5tupleIJNS_1CILi16EEENS3_ILi2EEES5_S5_NS3_ILi4EEES5_EEENS2_IJNS3_ILi1EEEiiiNS3_ILi144EEENS3_ILi512EEEEEENS2_IJNS2_IJS5_S5_EEES6_NS3_ILi8EEEEEENS2_IJNS2_IJNS3_ILi64EEESA_EEES4_NS3_ILi1024EEEEEEEEDaRKT_RKT0_RKT1_RKT2_ENKUlRKT_RKT0_E_clISC_SG_EEDaSX_S10_,($_ZN7cutlass13device_kernelIN5flash19enable_sm80_to_sm89INS1_16FlashAttnBwdSm80INS1_25CollectiveMainloopBwdSm80ILi2ELi2EN4cute5tupleIJNS5_1CILi128EEES8_NS7_ILi64EEEEEENS_10bfloat16_tEfNS_4arch4Sm80ELb0ELb1ELb1ELb1ELb0ELb0ELb0ELb0ELi2ELi4ELi4ELi4ELb0EEENS1_24CollectiveEpilogueBwdGQAISA_fSD_Li256ELb1ELb0EEENS1_19SingleTileSchedulerILb1ELb0ELb0ELi128EEEEEEEEEvNT_6ParamsE$_ZZN4cute6detail16composition_implINS_5tupleIJNS_1CILi16EEENS3_ILi2EEES5_S5_NS3_ILi4EEES5_EEENS2_IJNS3_ILi1EEEiiiNS3_ILi144EEENS3_ILi512EEEEEENS2_IJS5_S5_EEENS2_IJNS3_ILi64EEESA_EEEEEDaRKT_RKT0_RKT1_RKT2_ENKUlRKT_RKT0_E_clIS5_SD_EEDaST_SW_ - $_ZN7cutlass13device_kernelIN5flash19enable_sm80_to_sm89INS1_16FlashAttnBwdSm80INS1_25CollectiveMainloopBwdSm80ILi2ELi2EN4cute5tupleIJNS5_1CILi128EEES8_NS7_ILi64EEEEEENS_10bfloat16_tEfNS_4arch4Sm80ELb0ELb1ELb1ELb1ELb0ELb0ELb0ELb0ELi2ELi4ELi4ELi4ELb0EEENS1_24CollectiveEpilogueBwdGQAISA_fSD_Li256ELb1ELb0EEENS1_19SingleTileSchedulerILb1ELb0ELb0ELi128EEEEEEEEEvNT_6ParamsE$_ZZN4cute6detail16composition_implINS_5tupleIJNS_1CILi16EEENS3_ILi2EEES5_S5_NS3_ILi4EEES5_EEENS2_IJNS3_ILi1EEEiiiNS3_ILi144EEENS3_ILi512EEEEEENS2_IJNS2_IJS5_S5_EEES6_NS3_ILi8EEEEEENS2_IJNS2_IJNS3_ILi64EEESA_EEES4_NS3_ILi1024EEEEEEEEDaRKT_RKT0_RKT1_RKT2_ENKUlRKT_RKT0_E_clISC_SG_EEDaSX_S10_)
$_ZN7cutlass13device_kernelIN5flash19enable_sm80_to_sm89INS1_16FlashAttnBwdSm80INS1_25CollectiveMainloopBwdSm80ILi2ELi2EN4cute5tupleIJNS5_1CILi128EEES8_NS7_ILi64EEEEEENS_10bfloat16_tEfNS_4arch4Sm80ELb0ELb1ELb1ELb1ELb0ELb0ELb0ELb0ELi2ELi4ELi4ELi4ELb0EEENS1_24CollectiveEpilogueBwdGQAISA_fSD_Li256ELb1ELb0EEENS1_19SingleTileSchedulerILb1ELb0ELb0ELi128EEEEEEEEEvNT_6ParamsE$_ZZN4cute6detail16composition_implINS_5tupleIJNS_1CILi16EEENS3_ILi2EEES5_S5_NS3_ILi4EEES5_EEENS2_IJNS3_ILi1EEEiiiNS3_ILi144EEENS3_ILi512EEEEEENS2_IJNS2_IJS5_S5_EEES6_NS3_ILi8EEEEEENS2_IJNS2_IJNS3_ILi64EEESA_EEES4_NS3_ILi1024EEEEEEEEDaRKT_RKT0_RKT1_RKT2_ENKUlRKT_RKT0_E_clISC_SG_EEDaSX_S10_:
[----:B------:R-:W-:Y:S02]  /*cee0*/  IADD3 R38, R1, 0x1680, RZ ;  /* 0x0000168001267810 */ /* 0x000fe40007ffe0ff */
[----:B------:R-:W-:Y:S02]  /*cef0*/  MOV R74, 0xcf30 ;  /* 0x0000cf30004a7802 */ /* 0x000fe40000000f00 */
[----:B------:R-:W-:-:S04]  /*cf00*/  IADD3 R38, R38, c[0x0][0x20], RZ ;  /* 0x0000080026267a10 */ /* 0x000fc80007ffe0ff */
[----:B------:R-:W-:Y:S02]  /*cf10*/  IADD3 R72, R38, 0x4, RZ ;  /* 0x0000000426487810 */ /* 0x000fe40007ffe0ff */
[----:B------:R-:W-:Y:S05]  /*cf20*/  CALL.REL.NOINC `($_ZN7cutlass13device_kernelIN5flash19enable_sm80_to_sm89INS1_16FlashAttnBwdSm80INS1_25CollectiveMainloopBwdSm80ILi2ELi2EN4cute5tupleIJNS5_1CILi128EEES8_NS7_ILi64EEEEEENS_10bfloat16_tEfNS_4arch4Sm80ELb0ELb1ELb1ELb1ELb0ELb0ELb0ELb0ELi2ELi4ELi4ELi4ELb0EEENS1_24CollectiveEpilogueBwdGQAISA_fSD_Li256ELb1ELb0EEENS1_19SingleTileSchedulerILb1ELb0ELb0ELi128EEEEEEEEEvNT_6ParamsE$_ZZN4cute6detail16composition_implINS_5tupleIJNS_1CILi16EEENS3_ILi2EEES5_S5_NS3_ILi4EEES5_EEENS2_IJNS3_ILi1EEEiiiNS3_ILi144EEENS3_ILi512EEEEEENS2_IJS5_S5_EEENS2_IJNS3_ILi64EEESA_EEEEEDaRKT_RKT0_RKT1_RKT2_ENKUlRKT_RKT0_E_clIS5_SD_EEDaST_SW_) ;  /* 0x0000009000007944 */ /* 0x000fea0003c00000 */
[----:B------:R-:W-:Y:S02]  /*cf30*/  MOV R4, 0xcf50 ;  /* 0x0000cf5000047802 */ /* 0x000fe40000000f00 */
[----:B-1---5:R-:W-:Y:S05]  /*cf40*/  CALL.REL.NOINC `($_ZN7cutlass13device_kernelIN5flash19enable_sm80_to_sm89INS1_16FlashAttnBwdSm80INS1_25CollectiveMainloopBwdSm80ILi2ELi2EN4cute5tupleIJNS5_1CILi128EEES8_NS7_ILi64EEEEEENS_10bfloat16_tEfNS_4arch4Sm80ELb0ELb1ELb1ELb1ELb0ELb0ELb0ELb0ELi2ELi4ELi4ELi4ELb0EEENS1_24CollectiveEpilogueBwdGQAISA_fSD_Li256ELb1ELb0EEENS1_19SingleTileSchedulerILb1ELb0ELb0ELi128EEEEEEEEEvNT_6ParamsE$_ZN4cute3eso3ESOILb0ELb1EJiNS_1CILi512EEEEEC2ERKiRKS3_) ;  /* 0xffffa2d000007944 */ /* 0x022fea0003c3ffff */
[----:B-1----:R1:W5:Y:S01]  /*cf50*/  LDL R2, [R1+0x1684] ;  /* 0x0016840001027983 */ /* 0x0023620000100800 */
[----:B------:R-:W-:-:S03]  /*cf60*/  MOV R6, 0xcf80 ;  /* 0x0000cf8000067802 */ /* 0x000fc60000000f00 */
[----:B-1---5:R-:W-:Y:S05]  /*cf70*/  CALL.REL.NOINC `($_ZN7cutlass13device_kernelIN5flash19enable_sm80_to_sm89INS1_16FlashAttnBwdSm80INS1_25CollectiveMainloopBwdSm80ILi2ELi2EN4cute5tupleIJNS5_1CILi128EEES8_NS7_ILi64EEEEEENS_10bfloat16_tEfNS_4arch4Sm80ELb0ELb1ELb1ELb1ELb0ELb0ELb0ELb0ELi2ELi4ELi4ELi4ELb0EEENS1_24CollectiveEpilogueBwdGQAISA_fSD_Li256ELb1ELb0EEENS1_19SingleTileSchedulerILb1ELb0ELb0ELi128EEEEEEEEEvNT_6ParamsE$_ZN4cute5tupleIJNS0_IJNS_1CILi2EEES2_EEENS0_IJiNS1_ILi512EEEEEEEEC2ERKS3_RKS5_) ;  /* 0xffffdb5000007944 */ /* 0x022fea0003c3ffff */
[----:B------:R1:W5:Y:S01]  /*cf80*/  LDL R38, [R1+0x1680] ;  /* 0x0016800001267983 */ /* 0x0003620000100800 */
[----:B------:R-:W-:Y:S02]  /*cf90*/  MOV R2, R10 ;  /* 0x0000000a00027202 */ /* 0x000fe40000000f00 */
[----:B------:R-:W-:-:S04]  /*cfa0*/  MOV R3, 0x0 ;  /* 0x0000000000037802 */ /* 0x000fc80000000f00 */
[----:B------:R-:W-:Y:S05]  /*cfb0*/  RET.REL.NODEC R2 `(_ZN7cutlass13device_kernelIN5flash19enable_sm80_to_sm89INS1_16FlashAttnBwdSm80INS1_25CollectiveMainloopBwdSm80ILi2ELi2EN4cute5tupleIJNS5_1CILi128EEES8_NS7_ILi64EEEEEENS_10bfloat16_tEfNS_4arch4Sm80ELb0ELb1ELb1ELb1ELb0ELb0ELb0ELb0ELi2ELi4ELi4ELi4ELb0EEENS1_24CollectiveEpilogueBwdGQAISA_fSD_Li256ELb1ELb0EEENS1_19SingleTileSchedulerILb1ELb0ELb0ELi128EEEEEEEEEvNT_6ParamsE) ;  /* 0xffff304002007950 */ /* 0x000fea0003c3ffff */
        .type           $_ZN7cutlass13device_kernelIN5flash19enable_sm80_to_sm89INS1_16FlashAttnBwdSm80INS1_25CollectiveMainloopBwdSm80ILi2ELi2EN4cute5tupleIJNS5_1CILi128EEES8_NS7_ILi64EEEEEENS_10bfloat16_tEfNS_4arch4Sm80ELb0ELb1ELb1ELb1ELb0ELb0ELb0ELb0ELi2ELi4ELi4ELi4ELb0EEENS1_24CollectiveEpilogueBwdGQAISA_fSD_Li256ELb1ELb0EEENS1_19SingleTileSchedulerILb1ELb0ELb0ELi128EEEEEEEEEvNT_6ParamsE$_ZZN4cute6detail16composition_implINS_5tupleIJNS_1CILi16EEENS3_ILi2EEES5_S5_NS3_ILi4EEES5_EEENS2_IJNS3_ILi1EEEiiiNS3_ILi144EEENS3_ILi512EEEEEENS2_IJS5_S5_EEENS2_IJNS3_ILi64EEESA_EEEEEDaRKT_RKT0_RKT1_RKT2_ENKUlRKT_RKT0_E_clIS5_SD_EEDaST_SW_,@function
        .size           $_ZN7cutlass13device_kernelIN5flash19enable_sm80_to_sm89INS1_16FlashAttnBwdSm80INS1_25CollectiveMainloopBwdSm80ILi2ELi2EN4cute5tupleIJNS5_1CILi128EEES8_NS7_ILi64EEEEEENS_10bfloat16_tEfNS_4arch4Sm80ELb0ELb1ELb1ELb1ELb0ELb0ELb0ELb0ELi2ELi4ELi4ELi4ELb0EEENS1_24CollectiveEpilogueBwdGQAISA_fSD_Li256ELb1ELb0EEENS1_19SingleTileSchedulerILb1ELb0ELb0ELi128EEEEEEEEEvNT_6ParamsE$_ZZN4cute6detail16composition_implINS_5tupleIJNS_1CILi16EEENS3_ILi2EEES5_S5_NS3_ILi4EEES5_EEENS2_IJNS3_ILi1EEEiiiNS3_ILi144EEENS3_ILi512EEEEEENS2_IJS5_S5_EEENS2_IJNS3_ILi64EEESA_EEEEEDaRKT_RKT0_RKT1_RKT2_ENKUlRKT_RKT0_E_clIS5_SD_EEDaST_SW_,($_ZN7cutlass13device_kernelIN5flash19enable_sm80_to_sm89INS1_16FlashAttnBwdSm80INS1_25CollectiveMainloopBwdSm80ILi2ELi2EN4cute5tupleIJNS5_1CILi128EEES8_NS7_ILi64EEEEEENS_10bfloat16_tEfNS_4arch4Sm80ELb0ELb1ELb1ELb1ELb0ELb0ELb0ELb0ELi2ELi4ELi4ELi4ELb0EEENS1_24CollectiveEpilogueBwdGQAISA_fSD_Li256ELb1ELb0EEENS1_19SingleTileSchedulerILb1ELb0ELb0ELi128EEEEEEEEEvNT_6ParamsE$_ZZN4cute6detail16composition_implINS_5tupleIJNS_1CILi16EEENS3_ILi2EEES5_S5_NS3_ILi4EEES5_EEENS2_IJNS3_ILi1EEEiiiNS3_ILi144EEENS3_ILi512EEEEEES5_NS3_ILi64EEEEEDaRKT_RKT0_RKT1_RKT2_ENKUlRKT_T0_E_clINS2_IJNS2_IJEEESV_S5_S8_EEENS_17integral_constantIiLi3EEEEEDaSR_SS_ - $_ZN7cutlass13device_kernelIN5flash19enable_sm80_to_sm89INS1_16FlashAttnBwdSm80INS1_25CollectiveMainloopBwdSm80ILi2ELi2EN4cute5tupleIJNS5_1CILi128EEES8_NS7_ILi64EEEEEENS_10bfloat16_tEfNS_4arch4Sm80ELb0ELb1ELb1ELb1ELb0ELb0ELb0ELb0ELi2ELi4ELi4ELi4ELb0EEENS1_24CollectiveEpilogueBwdGQAISA_fSD_Li256ELb1ELb0EEENS1_19SingleTileSchedulerILb1ELb0ELb0ELi128EEEEEEEEEvNT_6ParamsE$_ZZN4cute6detail16composition_implINS_5tupleIJNS_1CILi16EEENS3_ILi2EEES5_S5_NS3_ILi4EEES5_EEENS2_IJNS3_ILi1EEEiiiNS3_ILi144EEENS3_ILi512EEEEEENS2_IJS5_S5_EEENS2_IJNS3_ILi64EEESA_EEEEEDaRKT_RKT0_RKT1_RKT2_ENKUlRKT_RKT0_E_clIS5_SD_EEDaST_SW_)
$_ZN7cutlass13device_kernelIN5flash19enable_sm80_to_sm89INS1_16FlashAttnBwdSm80INS1_25CollectiveMainloopBwdSm80ILi2ELi2EN4cute5tupleIJNS5_1CILi128EEES8_NS7_ILi64EEEEEENS_10bfloat16_tEfNS_4arch4Sm80ELb0ELb1ELb1ELb1ELb0ELb0ELb0ELb0ELi2ELi4ELi4ELi4ELb0EEENS1_24CollectiveEpilogueBwdGQAISA_fSD_Li256ELb1ELb0EEENS1_19SingleTileSchedulerILb1ELb0ELb0ELi128EEEEEEEEEvNT_6ParamsE$_ZZN4cute6detail16composition_implINS_5tupleIJNS_1CILi16EEENS3_ILi2EEES5_S5_NS3_ILi4EEES5_EEENS2_IJNS3_ILi1EEEiiiNS3_ILi144EEENS3_ILi512EEEEEENS2_IJS5_S5_EEENS2_IJNS3_ILi64EEESA_EEEEEDaRKT_RKT0_RKT1_RKT2_ENKUlRKT_RKT0_E_clIS5_SD_EEDaST_SW_:
        /* <DEDUP_REMOVED lines=14> */
[----:B-1---5:R-:W-:Y:S05]  /*d0a0*/  CALL.REL.NOINC `($_ZN7cutlass13device_kernelIN5flash19enable_sm80_to_sm89INS1_16FlashAttnBwdSm80INS1_25CollectiveMainloopBwdSm80ILi2ELi2EN4cute5tupleIJNS5_1CILi128EEES8_NS7_ILi64EEEEEENS_10bfloat16_tEfNS_4arch4Sm80ELb0ELb1ELb1ELb1ELb0ELb0ELb0ELb0ELi2ELi4ELi4ELi4ELb0EEENS1_24CollectiveEpilogueBwdGQAISA_fSD_Li256ELb1ELb0EEENS1_19SingleTileSchedulerILb1ELb0ELb0ELi128EEEEEEEEEvNT_6ParamsE$_ZZN4cute6detail16composition_implINS_5tupleIJNS_1CILi16EEENS3_ILi2EEES5_S5_NS3_ILi4EEES5_EEENS2_IJNS3_ILi1EEEiiiNS3_ILi144EEENS3_ILi512EEEEEES5_NS3_ILi64EEEEEDaRKT_RKT0_RKT1_RKT2_ENKUlRKT_T0_E_clINS2_IJNS2_IJEEESV_S5_S8_EEENS_17integral_constantIiLi3EEEEEDaSR_SS_) ;  /* 0x000000b000007944 */ /* 0x022fea0003c00000 */
[----:B-----5:R2:W-:Y:S01]  /*d0b0*/  STL [R1+0x1690], R2 ;  /* 0x0016900201007387 */ /* 0x0205e20000100800 */
[----:B------:R-:W-:Y:S02]  /*d0c0*/  IADD3 R5, R5, 0x8, RZ ;  /* 0x0000000805057810 */ /* 0x000fe40007ffe0ff */
[----:B------:R-:W-:Y:S01]  /*d0d0*/  MOV R76, 0xd100 ;  /* 0x0000d100004c7802 */ /* 0x000fe20000000f00 */
[----:B------:R2:W-:Y:S04]  /*d0e0*/  STL.64 [R1+0x1688], R78 ;  /* 0x0016884e01007387 */ /* 0x0005e80000100a00 */
[----:B-12---:R-:W-:Y:S05]  /*d0f0*/  CALL.REL.NOINC `($_ZN7cutlass13device_kernelIN5flash19enable_sm80_to_sm89INS1_16FlashAttnBwdSm80INS1_25CollectiveMainloopBwdSm80ILi2ELi2EN4cute5tupleIJNS5_1CILi128EEES8_NS7_ILi64EEEEEENS_10bfloat16_tEfNS_4arch4Sm80ELb0ELb1ELb1ELb1ELb0ELb0ELb0ELb0ELi2ELi4ELi4ELi4ELb0EEENS1_24CollectiveEpilogueBwdGQAISA_fSD_Li256ELb1ELb0EEENS1_19SingleTileSchedulerILb1ELb0ELb0ELi128EEEEEEEEEvNT_6ParamsE$_ZZN4cute6detail16composition_implINS_5tupleIJNS_1CILi16EEENS3_ILi2EEES5_S5_NS3_ILi4EEES5_EEENS2_IJNS3_ILi1EEEiiiNS3_ILi144EEENS3_ILi512EEEEEES5_NS3_ILi64EEEEEDaRKT_RKT0_RKT1_RKT2_ENKUlRKT_T0_E_clINS2_IJNS2_IJS5_EEENS2_IJiEEES8_S8_EEENS_17integral_constantIiLi4EEEEEDaSR_SS_) ;  /* 0x0000012000007944 */ /* 0x006fea0003c00000 */
[----:B------:R-:W-:Y:S02]  /*d100*/  MOV R2, R6 ;  /* 0x0000000600027202 */ /* 0x000fe40000000f00 */
[----:B------:R-:W-:Y:S02]  /*d110*/  MOV R6, 0xd130 ;  /* 0x0000d13000067802 */ /* 0x000fe40000000f00 */
[----:B-1---5:R-:W-:Y:S05]  /*d120*/  CALL.REL.NOINC `($_ZN7cutlass13device_kernelIN5flash19enable_sm80_to_sm89INS1_16FlashAttnBwdSm80INS1_25CollectiveMainloopBwdSm80ILi2ELi2EN4cute5tupleIJNS5_1CILi128EEES8_NS7_ILi64EEEEEENS_10bfloat16_tEfNS_4arch4Sm80ELb0ELb1ELb1ELb1ELb0ELb0ELb0ELb0ELi2ELi4ELi4ELi4ELb0EEENS1_24CollectiveEpilogueBwdGQAISA_fSD_Li256ELb1ELb0EEENS1_19SingleTileSchedulerILb1ELb0ELb0ELi128EEEEEEEEEvNT_6ParamsE$_ZN4cute5tupleIJNS_1CILi2EEEiEEC2ERKS2_RKi) ;  /* 0xffffdbe000007944 */ /* 0x022fea0003c3ffff */
[----:B------:R1:W5:Y:S01]  /*d130*/  LDL R2, [R1+0x16a8] ;  /* 0x0016a80001027983 */ /* 0x0003620000100800 */
[----:B------:R-:W-:-:S04]  /*d140*/  MOV R75, 0x0 ;  /* 0x00000000004b7802 */ /* 0x000fc80000000f00 */
[----:B------:R-:W-:Y:S05]  /*d150*/  RET.REL.NODEC R74 `(_ZN7cutlass13device_kernelIN5flash19enable_sm80_to_sm89INS1_16FlashAttnBwdSm80INS1_25CollectiveMainloopBwdSm80ILi2ELi2EN4cute5tupleIJNS5_1CILi128EEES8_NS7_ILi64EEEEEENS_10bfloat16_tEfNS_4arch4Sm80ELb0ELb1ELb1ELb1ELb0ELb0ELb0ELb0ELi2ELi4ELi4ELi4ELb0EEENS1_24CollectiveEpilogueBwdGQAISA_fSD_Li256ELb1ELb0EEENS1_19SingleTileSchedulerILb1ELb0ELb0ELi128EEEEEEEEEvNT_6ParamsE) ;  /* 0xffff2ea04a007950 */ /* 0x000fea0003c3ffff */
        .type           $_ZN7cutlass13device_kernelIN5flash19enable_sm80_to_sm89INS1_16FlashAttnBwdSm80INS1_25CollectiveMainloopBwdSm80ILi2ELi2EN4cute5tupleIJNS5_1CILi128EEES8_NS7_ILi64EEEEEENS_10bfloat16_tEfNS_4arch4Sm80ELb0ELb1ELb1ELb1ELb0ELb0ELb0ELb0ELi2ELi4ELi4ELi4ELb0EEENS1_24CollectiveEpilogueBwdGQAISA_fSD_Li256ELb1ELb0EEENS1_19SingleTileSchedulerILb1ELb0ELb0ELi128EEEEEEEEEvNT_6ParamsE$_ZZN4cute6detail16composition_implINS_5tupleIJNS_1CILi16EEENS3_ILi2EEES5_S5_NS3_ILi4EEES5_EEENS2_IJNS3_ILi1EEEiiiNS3_ILi144EEENS3_ILi512EEEEEES5_NS3_ILi64EEEEEDaRKT_RKT0_RKT1_RKT2_ENKUlRKT_T0_E_clINS2_IJNS2_IJEEESV_S5_S8_EEENS_17integral_constantIiLi3EEEEEDaSR_SS_,@function
        .size           $_ZN7cutlass13device_kernelIN5flash19enable_sm80_to_sm89INS1_16FlashAttnBwdSm80INS1_25CollectiveMainloopBwdSm80ILi2ELi2EN4cute5tupleIJNS5_1CILi128EEES8_NS7_ILi64EEEEEENS_10bfloat16_tEfNS_4arch4Sm80ELb0ELb1ELb1ELb1ELb0ELb0ELb0ELb0ELi2ELi4ELi4ELi4ELb0EEENS1_24CollectiveEpilogueBwdGQAISA_fSD_Li256ELb1ELb0EEENS1_19SingleTileSchedulerILb1ELb0ELb0ELi128EEEEEEEEEvNT_6ParamsE$_ZZN4cute6detail16composition_implINS_5tupleIJNS_1CILi16EEENS3_ILi2EEES5_S5_NS3_ILi4EEES5_EEENS2_IJNS3_ILi1EEEiiiNS3_ILi144EEENS3_ILi512EEEEEES5_NS3_ILi64EEEEEDaRKT_RKT0_RKT1_RKT2_ENKUlRKT_T0_E_clINS2_IJNS2_IJEEESV_S5_S8_EEENS_17integral_constantIiLi3EEEEEDaSR_SS_,($_ZN7cutlass13device_kernelIN5flash19enable_sm80_to_sm89INS1_16FlashAttnBwdSm80INS1_25CollectiveMainloopBwdSm80ILi2ELi2EN4cute5tupleIJNS5_1CILi128EEES8_NS7_ILi64EEEEEENS_10bfloat16_tEfNS_4arch4Sm80ELb0ELb1ELb1ELb1ELb0ELb0ELb0ELb0ELi2ELi4ELi4ELi4ELb0EEENS1_24CollectiveEpilogueBwdGQAISA_fSD_Li256ELb1ELb0EEENS1_19SingleTileSchedulerILb1ELb0ELb0ELi128EEEEEEEEEvNT_6ParamsE$_ZZN4cute6detail16composition_implINS_5tupleIJNS_1CILi16EEENS3_ILi2EEES5_S5_NS3_ILi4EEES5_EEENS2_IJNS3_ILi1EEEiiiNS3_ILi144EEENS3_ILi512EEEEEES5_NS3_ILi64EEEEEDaRKT_RKT0_RKT1_RKT2_ENKUlRKT_T0_E_clINS2_IJNS2_IJS5_EEENS2_IJiEEES8_S8_EEENS_17integral_constantIiLi4EEEEEDaSR_SS_ - $_ZN7cutlass13device_kernelIN5flash19enable_sm80_to_sm89INS1_16FlashAttnBwdSm80INS1_25CollectiveMainloopBwdSm80ILi2ELi2EN4cute5tupleIJNS5_1CILi128EEES8_NS7_ILi64EEEEEENS_10bfloat16_tEfNS_4arch4Sm80ELb0ELb1ELb1ELb1ELb0ELb0ELb0ELb0ELi2ELi4ELi4ELi4ELb0EEENS1_24CollectiveEpilogueBwdGQAISA_fSD_Li256ELb1ELb0EEENS1_19SingleTileSchedulerILb1ELb0ELb0ELi128EEEEEEEEEvNT_6ParamsE$_ZZN4cute6detail16composition_implINS_5tupleIJNS_1CILi16EEENS3_ILi2EEES5_S5_NS3_ILi4EEES5_EEENS2_IJNS3_ILi1EEEiiiNS3_ILi144EEENS3_ILi512EEEEEES5_NS3_ILi64EEEEEDaRKT_RKT0_RKT1_RKT2_ENKUlRKT_T0_E_clINS2_IJNS2_IJEEESV_S5_S8_EEENS_17integral_constantIiLi3EEEEEDaSR_SS_)
$_ZN7cutlass13device_kernelIN5flash19enable_sm80_to_sm89INS1_16FlashAttnBwdSm80INS1_25CollectiveMainloopBwdSm80ILi2ELi2EN4cute5tupleIJNS5_1CILi128EEES8_NS7_ILi64EEEEEENS_10bfloat16_tEfNS_4arch4Sm80ELb0ELb1ELb1ELb1ELb0ELb0ELb0ELb0ELi2ELi4ELi4ELi4ELb0EEENS1_24CollectiveEpilogueBwdGQAISA_fSD_Li256ELb1ELb0EEENS1_19SingleTileSchedulerILb1ELb0ELb0ELi128EEEEEEEEEvNT_6ParamsE$_ZZN4cute6detail16composition_implINS_5tupleIJNS_1CILi16EEENS3_ILi2EEES5_S5_NS3_ILi4EEES5_EEENS2_IJNS3_ILi1EEEiiiNS3_ILi144EEENS3_ILi512EEEEEES5_NS3_ILi64EEEEEDaRKT_RKT0_RKT1_RKT2_ENKUlRKT_T0_E_clINS2_IJNS2_IJEEESV_S5_S8_EEENS_17integral_constantIiLi3EEEEEDaSR_SS_:
[----:B------:R-:W-:Y:S02]  /*d160*/  IADD3 R4, R1, 0x16b0, RZ ;  /* 0x000016b001047810 */ /* 0x000fe40007ffe0ff */
[----:B------:R-:W-:Y:S02]  /*d170*/  MOV R8, 0xd1b0 ;  /* 0x0000d1b000087802 */ /* 0x000fe40000000f00 */
[----:B------:R-:W-:-:S04]  /*d180*/  IADD3 R4, R4, c[0x0][0x20], RZ ;  /* 0x0000080004047a10 */ /* 0x000fc80007ffe0ff */
[----:B------:R-:W-:Y:S02]  /*d190*/  IADD3 R2, R4, 0x4, RZ ;  /* 0x0000000404027810 */ /* 0x000fe40007ffe0ff */
[----:B------:R-:W-:Y:S05]  /*d1a0*/  CALL.REL.NOINC `($_ZN7cutlass13device_kernelIN5flash19enable_sm80_to_sm89INS1_16FlashAttnBwdSm80INS1_25CollectiveMainloopBwdSm80ILi2ELi2EN4cute5tupleIJNS5_1CILi128EEES8_NS7_ILi64EEEEEENS_10bfloat16_tEfNS_4arch4Sm80ELb0ELb1ELb1ELb1ELb0ELb0ELb0ELb0ELi2ELi4ELi4ELi4ELb0EEENS1_24CollectiveEpilogueBwdGQAISA_fSD_Li256ELb1ELb0EEENS1_19SingleTileSchedulerILb1ELb0ELb0ELi128EEEEEEEEEvNT_6ParamsE$_ZN4cute3eso3ESOILb0ELb1EJiEEC2ERKi) ;  /* 0xffff9f0000007944 */ /* 0x000fea0003c3ffff */
[----:B-1----:R1:W5:Y:S01]  /*d1b0*/  LDL R3, [R1+0x16b4] ;  /* 0x0016b40001037983 */ /* 0x0023620000100800 */
[----:B------:R-:W-:Y:S02]  /*d1c0*/  MOV R2, R4 ;  /* 0x0000000400027202 */ /* 0x000fe40000000f00 */
[----:B------:R-:W-:Y:S02]  /*d1d0*/  MOV R4, 0xd1f0 ;  /* 0x0000d1f000047802 */ /* 0x000fe40000000f00 */
[----:B-1---5:R-:W-:Y:S05]  /*d1e0*/  CALL.REL.NOINC `($_ZN7cutlass13device_kernelIN5flash19enable_sm80_to_sm89INS1_16FlashAttnBwdSm80INS1_25CollectiveMainloopBwdSm80ILi2ELi2EN4cute5tupleIJNS5_1CILi128EEES8_NS7_ILi64EEEEEENS_10bfloat16_tEfNS_4arch4Sm80ELb0ELb1ELb1ELb1ELb0ELb0ELb0ELb0ELi2ELi4ELi4ELi4ELb0EEENS1_24CollectiveEpilogueBwdGQAISA_fSD_Li256ELb1ELb0EEENS1_19SingleTileSchedulerILb1ELb0ELb0ELi128EEEEEEEEEvNT_6ParamsE$_ZN4cute3eso3ESOILb1ELb0EJNS_5tupleIJNS_1CILi2EEEEEENS2_IJiEEENS3_ILi1EEES7_EEC2ERKS5_RKS6_RKS7_SE_) ;  /* 0xffffb69000007944 */ /* 0x022fea0003c3ffff */
[----:B-1----:R1:W5:Y:S01]  /*d1f0*/  LDL R2, [R1+0x16b0] ;  /* 0x0016b00001027983 */ /* 0x0023620000100800 */
[----:B------:R-:W-:-:S04]  /*d200*/  MOV R77, 0x0 ;  /* 0x00000000004d7802 */ /* 0x000fc80000000f00 */
[----:B------:R-:W-:Y:S05]  /*d210*/  RET.REL.NODEC R76 `(_ZN7cutlass13device_kernelIN5flash19enable_sm80_to_sm89INS1_16FlashAttnBwdSm80INS1_25CollectiveMainloopBwdSm80ILi2ELi2EN4cute5tupleIJNS5_1CILi128EEES8_NS7_ILi64EEEEEENS_10bfloat16_tEfNS_4arch4Sm80ELb0ELb1ELb1ELb1ELb0ELb0ELb0ELb0ELi2ELi4ELi4ELi4ELb0EEENS1_24CollectiveEpilogueBwdGQAISA_fSD_Li256ELb1ELb0EEENS1_19SingleTileSchedulerILb1ELb0ELb0ELi128EEEEEEEEEvNT_6ParamsE) ;  /* 0xffff2de04c007950 */ /* 0x000fea0003c3ffff */
        .type           $_ZN7cutlass13device_kernelIN5flash19enable_sm80_to_sm89INS1_16FlashAttnBwdSm80INS1_25CollectiveMainloopBwdSm80ILi2ELi2EN4cute5tupleIJNS5_1CILi128EEES8_NS7_ILi64EEEEEENS_10bfloat16_tEfNS_4arch4Sm80ELb0ELb1ELb1ELb1ELb0ELb0ELb0ELb0ELi2ELi4ELi4ELi4ELb0EEENS1_24CollectiveEpilogueBwdGQAISA_fSD_Li256ELb1ELb0EEENS1_19SingleTileSchedulerILb1ELb0ELb0ELi128EEEEEEEEEvNT_6ParamsE$_ZZN4cute6detail16composition_implINS_5tupleIJNS_1CILi16EEENS3_ILi2EEES5_S5_NS3_ILi4EEES5_EEENS2_IJNS3_ILi1EEEiiiNS3_ILi144EEENS3_ILi512EEEEEES5_NS3_ILi64EEEEEDaRKT_RKT0_RKT1_RKT2_ENKUlRKT_T0_E_clINS2_IJNS2_IJS5_EEENS2_IJiEEES8_S8_EEENS_17integral_constantIiLi4EEEEEDaSR_SS_,@function
        .size           $_ZN7cutlass13device_kernelIN5flash19enable_sm80_to_sm89INS1_16FlashAttnBwdSm80INS1_25CollectiveMainloopBwdSm80ILi2ELi2EN4cute5tupleIJNS5_1CILi128EEES8_NS7_ILi64EEEEEENS_10bfloat16_tEfNS_4arch4Sm80ELb0ELb1ELb1ELb1ELb0ELb0ELb0ELb0ELi2ELi4ELi4ELi4ELb0EEENS1_24CollectiveEpilogueBwdGQAISA_fSD_Li256ELb1ELb0EEENS1_19SingleTileSchedulerILb1ELb0ELb0ELi128EEEEEEEEEvNT_6ParamsE$_ZZN4cute6detail16composition_implINS_5tupleIJNS_1CILi16EEENS3_ILi2EEES5_S5_NS3_ILi4EEES5_EEENS2_IJNS3_ILi1EEEiiiNS3_ILi144EEENS3_ILi512EEEEEES5_NS3_ILi64EEEEEDaRKT_RKT0_RKT1_RKT2_ENKUlRKT_T0_E_clINS2_IJNS2_IJS5_EEENS2_IJiEEES8_S8_EEENS_17integral_constantIiLi4EEEEEDaSR_SS_,($_ZN7cutlass13device_kernelIN5flash19enable_sm80_to_sm89INS1_16FlashAttnBwdSm80INS1_25CollectiveMainloopBwdSm80ILi2ELi2EN4cute5tupleIJNS5_1CILi128EEES8_NS7_ILi64EEEEEENS_10bfloat16_tEfNS_4arch4Sm80ELb0ELb1ELb1ELb1ELb0ELb0ELb0ELb0ELi2ELi4ELi4ELi4ELb0EEENS1_24CollectiveEpilogueBwdGQAISA_fSD_Li256ELb1ELb0EEENS1_19SingleTileSchedulerILb1ELb0ELb0ELi128EEEEEEEEEvNT_6ParamsE$_ZZN4cute6detail16composition_implINS_5tupleIJNS_1CILi16EEENS3_ILi2EEES5_S5_NS3_ILi4EEES5_EEENS2_IJNS3_ILi1EEEiiiNS3_ILi144EEENS3_ILi512EEEEEES6_S4_EEDaRKT_RKT0_RKT1_RKT2_ENKUlRKT_T0_E_clINS2_IJNS2_IJEEESU_S6_S8_EEENS_17integral_constantIiLi1EEEEEDaSQ_SR_ - $_ZN7cutlass13device_kernelIN5flash19enable_sm80_to_sm89INS1_16FlashAttnBwdSm80INS1_25CollectiveMainloopBwdSm80ILi2ELi2EN4cute5tupleIJNS5_1CILi128EEES8_NS7_ILi64EEEEEENS_10bfloat16_tEfNS_4arch4Sm80ELb0ELb1ELb1ELb1ELb0ELb0ELb0ELb0ELi2ELi4ELi4ELi4ELb0EEENS1_24CollectiveEpilogueBwdGQAISA_fSD_Li256ELb1ELb0EEENS1_19SingleTileSchedulerILb1ELb0ELb0ELi128EEEEEEEEEvNT_6ParamsE$_ZZN4cute6detail16composition_implINS_5tupleIJNS_1CILi16EEENS3_ILi2EEES5_S5_NS3_ILi4EEES5_EEENS2_IJNS3_ILi1EEEiiiNS3_ILi144EEENS3_ILi512EEEEEES5_NS3_ILi64EEEEEDaRKT_RKT0_RKT1_RKT2_ENKUlRKT_T0_E_clINS2_IJNS2_IJS5_EEENS2_IJiEEES8_S8_EEENS_17integral_constantIiLi4EEEEEDaSR_SS_)
$_ZN7cutlass13device_kernelIN5flash19enable_sm80_to_sm89INS1_16FlashAttnBwdSm80INS1_25CollectiveMainloopBwdSm80ILi2ELi2EN4cute5tupleIJNS5_1CILi128EEES8_NS7_ILi64EEEEEENS_10bfloat16_tEfNS_4arch4Sm80ELb0ELb1ELb1ELb1ELb0ELb0ELb0ELb0ELi2ELi4ELi4ELi4ELb0EEENS1_24CollectiveEpilogueBwdGQAISA_fSD_Li256ELb1ELb0EEENS1_19SingleTileSchedulerILb1ELb0ELb0ELi128EEEEEEEEEvNT_6ParamsE$_ZZN4cute6detail16composition_implINS_5tupleIJNS_1CILi16EEENS3_ILi2EEES5_S5_NS3_ILi4EEES5_EEENS2_IJNS3_ILi1EEEiiiNS3_ILi144EEENS3_ILi512EEEEEES5_NS3_ILi64EEEEEDaRKT_RKT0_RKT1_RKT2_ENKUlRKT_T0_E_clINS2_IJNS2_IJS5_EEENS2_IJiEEES8_S8_EEENS_17integral_constantIiLi4EEEEEDaSR_SS_:
[----:B------:R-:W-:-:S05]  /*d220*/  IADD3 R5, R5, -c[0x0][0x20], RZ ;  /* 0x8000080005057a10 */ /* 0x000fca0007ffe0ff */
[----:B------:R1:W5:Y:S01]  /*d230*/  LDL R3, [R5] ;  /* 0x0000000005037983 */ /* 0x0003620000100800 */
[----:B------:R-:W-:Y:S02]  /*d240*/  IADD3 R2, R1, 0x16b0, RZ ;  /* 0x000016b001027810 */ /* 0x000fe40007ffe0ff */
[----:B------:R-:W-:Y:S02]  /*d250*/  MOV R4, 0xd280 ;  /* 0x0000d28000047802 */ /* 0x000fe40000000f00 */
[----:B------:R-:W-:Y:S02]  /*d260*/  IADD3 R2, R2, c[0x0][0x20], RZ ;  /* 0x0000080002027a10 */ /* 0x000fe40007ffe0ff */
[----:B-1---5:R-:W-:Y:S05]  /*d270*/  CALL.REL.NOINC `($_ZN7cutlass13device_kernelIN5flash19enable_sm80_to_sm89INS1_16FlashAttnBwdSm80INS1_25CollectiveMainloopBwdSm80ILi2ELi2EN4cute5tupleIJNS5_1CILi128EEES8_NS7_ILi64EEEEEENS_10bfloat16_tEfNS_4arch4Sm80ELb0ELb1ELb1ELb1ELb0ELb0ELb0ELb0ELi2ELi4ELi4ELi4ELb0EEENS1_24CollectiveEpilogueBwdGQAISA_fSD_Li256ELb1ELb0EEENS1_19SingleTileSchedulerILb1ELb0ELb0ELi128EEEEEEEEEvNT_6ParamsE$_ZN4cute3eso3ESOILb1ELb0EJNS_5tupleIJNS_1CILi2EEEEEENS2_IJiEEENS3_ILi1EEES7_EEC2ERKS5_RKS6_RKS7_SE_) ;  /* 0xffffb60000007944 */ /* 0x022fea0003c3ffff */
[----:B-1----:R1:W5:Y:S01]  /*d280*/  LDL R3, [R1+0x16b0] ;  /* 0x0016b00001037983 */ /* 0x0023620000100800 */
[----:B------:R-:W-:-:S04]  /*d290*/  MOV R77, 0x0 ;  /* 0x00000000004d7802 */ /* 0x000fc80000000f00 */
[----:B------:R-:W-:Y:S05]  /*d2a0*/  RET.REL.NODEC R76 `(_ZN7cutlass13device_kernelIN5flash19enable_sm80_to_sm89INS1_16FlashAttnBwdSm80INS1_25CollectiveMainloopBwdSm80ILi2ELi2EN4cute5tupleIJNS5_1CILi128EEES8_NS7_ILi64EEEEEENS_10bfloat16_tEfNS_4arch4Sm80ELb0ELb1ELb1ELb1ELb0ELb0ELb0ELb0ELi2ELi4ELi4ELi4ELb0EEENS1_24CollectiveEpilogueBwdGQAISA_fSD_Li256ELb1ELb0EEENS1_19SingleTileSchedulerILb1ELb0ELb0ELi128EEEEEEEEEvNT_6ParamsE) ;  /* 0xffff2d504c007950 */ /* 0x000fea0003c3ffff */
        .type           $_ZN7cutlass13device_kernelIN5flash19enable_sm80_to_sm89INS1_16FlashAttnBwdSm80INS1_25CollectiveMainloopBwdSm80ILi2ELi2EN4cute5tupleIJNS5_1CILi128EEES8_NS7_ILi64EEEEEENS_10bfloat16_tEfNS_4arch4Sm80ELb0ELb1ELb1ELb1ELb0ELb0ELb0ELb0ELi2ELi4ELi4ELi4ELb0EEENS1_24CollectiveEpilogueBwdGQAISA_fSD_Li256ELb1ELb0EEENS1_19SingleTileSchedulerILb1ELb0ELb0ELi128EEEEEEEEEvNT_6ParamsE$_ZZN4cute6detail16composition_implINS_5tupleIJNS_1CILi16EEENS3_ILi2EEES5_S5_NS3_ILi4EEES5_EEENS2_IJNS3_ILi1EEEiiiNS3_ILi144EEENS3_ILi512EEEEEES6_S4_EEDaRKT_RKT0_RKT1_RKT2_ENKUlRKT_T0_E_clINS2_IJNS2_IJEEESU_S6_S8_EEENS_17integral_constantIiLi1EEEEEDaSQ_SR_,@function
        .size           $_ZN7cutlass13device_kernelIN5flash19enable_sm80_to_sm89INS1_16FlashAttnBwdSm80INS1_25CollectiveMainloopBwdSm80ILi2ELi2EN4cute5tupleIJNS5_1CILi128EEES8_NS7_ILi64EEEEEENS_10bfloat16_tEfNS_4arch4Sm80ELb0ELb1ELb1ELb1ELb0ELb0ELb0ELb0ELi2ELi4ELi4ELi4ELb0EEENS1_24CollectiveEpilogueBwdGQAISA_fSD_Li256ELb1ELb0EEENS1_19SingleTileSchedulerILb1ELb0ELb0ELi128EEEEEEEEEvNT_6ParamsE$_ZZN4cute6detail16composition_implINS_5tupleIJNS_1CILi16EEENS3_ILi2EEES5_S5_NS3_ILi4EEES5_EEENS2_IJNS3_ILi1EEEiiiNS3_ILi144EEENS3_ILi512EEEEEES6_S4_EEDaRKT_RKT0_RKT1_RKT2_ENKUlRKT_T0_E_clINS2_IJNS2_IJEEESU_S6_S8_EEENS_17integral_constantIiLi1EEEEEDaSQ_SR_,($_ZN7cutlass13device_kernelIN5flash19enable_sm80_to_sm89INS1_16FlashAttnBwdSm80INS1_25CollectiveMainloopBwdSm80ILi2ELi2EN4cute5tupleIJNS5_1CILi128EEES8_NS7_ILi64EEEEEENS_10bfloat16_tEfNS_4arch4Sm80ELb0ELb1ELb1ELb1ELb0ELb0ELb0ELb0ELi2ELi4ELi4ELi4ELb0EEENS1_24CollectiveEpilogueBwdGQAISA_fSD_Li256ELb1ELb0EEENS1_19SingleTileSchedulerILb1ELb0ELb0ELi128EEEEEEEEEvNT_6ParamsE$_ZZN4cute6detail16composition_implINS_5tupleIJNS_1CILi16EEENS3_ILi2EEES5_S5_NS3_ILi4EEES5_EEENS2_IJNS3_ILi1EEEiiiNS3_ILi144EEENS3_ILi512EEEEEES6_S4_EEDaRKT_RKT0_RKT1_RKT2_ENKUlRKT_T0_E_clINS2_IJNS2_IJS5_EEENS2_IJiEEES5_S8_EEENS_17integral_constantIiLi2EEEEEDaSQ_SR_ - $_ZN7cutlass13device_kernelIN5flash19enable_sm80_to_sm89INS1_16FlashAttnBwdSm80INS1_25CollectiveMainloopBwdSm80ILi2ELi2EN4cute5tupleIJNS5_1CILi128EEES8_NS7_ILi64EEEEEENS_10bfloat16_tEfNS_4arch4Sm80ELb0ELb1ELb1ELb1ELb0ELb0ELb0ELb0ELi2ELi4ELi4ELi4ELb0EEENS1_24CollectiveEpilogueBwdGQAISA_fSD_Li256ELb1ELb0EEENS1_19SingleTileSchedulerILb1ELb0ELb0ELi128EEEEEEEEEvNT_6ParamsE$_ZZN4cute6detail16composition_implINS_5tupleIJNS_1CILi16EEENS3_ILi2EEES5_S5_NS3_ILi4EEES5_EEENS2_IJNS3_ILi1EEEiiiNS3_ILi144EEENS3_ILi512EEEEEES6_S4_EEDaRKT_RKT0_RKT1_RKT2_ENKUlRKT_T0_E_clINS2_IJNS2_IJEEESU_S6_S8_EEENS_17integral_constantIiLi1EEEEEDaSQ_SR_)
$_ZN7cutlass13device_kernelIN5flash19enable_sm80_to_sm89INS1_16FlashAttnBwdSm80INS1_25CollectiveMainloopBwdSm80ILi2ELi2EN4cute5tupleIJNS5_1CILi128EEES8_NS7_ILi64EEEEEENS_10bfloat16_tEfNS_4arch4Sm80ELb0ELb1ELb1ELb1ELb0ELb0ELb0ELb0ELi2ELi4ELi4ELi4ELb0EEENS1_24CollectiveEpilogueBwdGQAISA_fSD_Li256ELb1ELb0EEENS1_19SingleTileSchedulerILb1ELb0ELb0ELi128EEEEEEEEEvNT_6ParamsE$_ZZN4cute6detail16composition_implINS_5tupleIJNS_1CILi16EEENS3_ILi2EEES5_S5_NS3_ILi4EEES5_EEENS2_IJNS3_ILi1EEEiiiNS3_ILi144EEENS3_ILi512EEEEEES6_S4_EEDaRKT_RKT0_RKT1_RKT2_ENKUlRKT_T0_E_clINS2_IJNS2_IJEEESU_S6_S8_EEENS_17integral_constantIiLi1EEEEEDaSQ_SR_:
        /* <DEDUP_REMOVED lines=8> */
[----:B-1---5:R-:W-:Y:S05]  /*d330*/  CALL.REL.NOINC `($_ZN7cutlass13device_kernelIN5flash19enable_sm80_to_sm89INS1_16FlashAttnBwdSm80INS1_25CollectiveMainloopBwdSm80ILi2ELi2EN4cute5tupleIJNS5_1CILi128EEES8_NS7_ILi64EEEEEENS_10bfloat16_tEfNS_4arch4Sm80ELb0ELb1ELb1ELb1ELb0ELb0ELb0ELb0ELi2ELi4ELi4ELi4ELb0EEENS1_24CollectiveEpilogueBwdGQAISA_fSD_Li256ELb1ELb0EEENS1_19SingleTileSchedulerILb1ELb0ELb0ELi128EEEEEEEEEvNT_6ParamsE$_ZN4cute3eso3ESOILb1ELb0EJNS_5tupleIJNS_1CILi2EEEEEENS2_IJiEEES4_NS3_ILi1EEEEEC2ERKS5_RKS6_RKS4_RKS7_) ;  /* 0xffffb59000007944 */ /* 0x022fea0003c3ffff */
[----:B-1----:R1:W5:Y:S01]  /*d340*/  LDL R2, [R1+0x16c8] ;  /* 0x0016c80001027983 */ /* 0x0023620000100800 */
[----:B------:R-:W-:Y:S02]  /*d350*/  MOV R4, R10 ;  /* 0x0000000a00047202 */ /* 0x000fe40000000f00 */
[----:B------:R-:W-:-:S04]  /*d360*/  MOV R5, 0x0 ;  /* 0x0000000000057802 */ /* 0x000fc80000000f00 */
[----:B------:R-:W-:Y:S05]  /*d370*/  RET.REL.NODEC R4 `(_ZN7cutlass13device_kernelIN5flash19enable_sm80_to_sm89INS1_16FlashAttnBwdSm80INS1_25CollectiveMainloopBwdSm80ILi2ELi2EN4cute5tupleIJNS5_1CILi128EEES8_NS7_ILi64EEEEEENS_10bfloat16_tEfNS_4arch4Sm80ELb0ELb1ELb1ELb1ELb0ELb0ELb0ELb0ELi2ELi4ELi4ELi4ELb0EEENS1_24CollectiveEpilogueBwdGQAISA_fSD_Li256ELb1ELb0EEENS1_19SingleTileSchedulerILb1ELb0ELb0ELi128EEEEEEEEEvNT_6ParamsE) ;  /* 0xffff2c8004007950 */ /* 0x000fea0003c3ffff */
        .type           $_ZN7cutlass13device_kernelIN5flash19enable_sm80_to_sm89INS1_16FlashAttnBwdSm80INS1_25CollectiveMainloopBwdSm80ILi2ELi2EN4cute5tupleIJNS5_1CILi128EEES8_NS7_ILi64EEEEEENS_10bfloat16_tEfNS_4arch4Sm80ELb0ELb1ELb1ELb1ELb0ELb0ELb0ELb0ELi2ELi4ELi4ELi4ELb0EEENS1_24CollectiveEpilogueBwdGQAISA_fSD_Li256ELb1ELb0EEENS1_19SingleTileSchedulerILb1ELb0ELb0ELi128EEEEEEEEEvNT_6ParamsE$_ZZN4cute6detail16composition_implINS_5tupleIJNS_1CILi16EEENS3_ILi2EEES5_S5_NS3_ILi4EEES5_EEENS2_IJNS3_ILi1EEEiiiNS3_ILi144EEENS3_ILi512EEEEEES6_S4_EEDaRKT_RKT0_RKT1_RKT2_ENKUlRKT_T0_E_clINS2_IJNS2_IJS5_EEENS2_IJiEEES5_S8_EEENS_17integral_constantIiLi2EEEEEDaSQ_SR_,@function
        .size           $_ZN7cutlass13device_kernelIN5flash19enable_sm80_to_sm89INS1_16FlashAttnBwdSm80INS1_25CollectiveMainloopBwdSm80ILi2ELi2EN4cute5tupleIJNS5_1CILi128EEES8_NS7_ILi64EEEEEENS_10bfloat16_tEfNS_4arch4Sm80ELb0ELb1ELb1ELb1ELb0ELb0ELb0ELb0ELi2ELi4ELi4ELi4ELb0EEENS1_24CollectiveEpilogueBwdGQAISA_fSD_Li256ELb1ELb0EEENS1_19SingleTileSchedulerILb1ELb0ELb0ELi128EEEEEEEEEvNT_6ParamsE$_ZZN4cute6detail16composition_implINS_5tupleIJNS_1CILi16EEENS3_ILi2EEES5_S5_NS3_ILi4EEES5_EEENS2_IJNS3_ILi1EEEiiiNS3_ILi144EEENS3_ILi512EEEEEES6_S4_EEDaRKT_RKT0_RKT1_RKT2_ENKUlRKT_T0_E_clINS2_IJNS2_IJS5_EEENS2_IJiEEES5_S8_EEENS_17integral_constantIiLi2EEEEEDaSQ_SR_,($_ZN7cutlass13device_kernelIN5flash19enable_sm80_to_sm89INS1_16FlashAttnBwdSm80INS1_25CollectiveMainloopBwdSm80ILi2ELi2EN4cute5tupleIJNS5_1CILi128EEES8_NS7_ILi64EEEEEENS_10bfloat16_tEfNS_4arch4Sm80ELb0ELb1ELb1ELb1ELb0ELb0ELb0ELb0ELi2ELi4ELi4ELi4ELb0EEENS1_24CollectiveEpilogueBwdGQAISA_fSD_Li256ELb1ELb0EEENS1_19SingleTileSchedulerILb1ELb0ELb0ELi128EEEEEEEEEvNT_6ParamsE$_ZZN4cute6detail16composition_implINS_5tupleIJNS_1CILi16EEENS3_ILi2EEES5_S5_NS3_ILi4EEES5_EEENS2_IJNS3_ILi1EEEiiiNS3_ILi144EEENS3_ILi512EEEEEES6_S4_EEDaRKT_RKT0_RKT1_RKT2_ENKUlRKT_T0_E_clINS2_IJNS2_IJS5_S5_EEENS2_IJiiEEES8_S8_EEENS_17integral_constantIiLi3EEEEEDaSQ_SR_ - $_ZN7cutlass13device_kernelIN5flash19enable_sm80_to_sm89INS1_16FlashAttnBwdSm80INS1_25CollectiveMainloopBwdSm80ILi2ELi2EN4cute5tupleIJNS5_1CILi128EEES8_NS7_ILi64EEEEEENS_10bfloat16_tEfNS_4arch4Sm80ELb0ELb1ELb1ELb1ELb0ELb0ELb0ELb0ELi2ELi4ELi4ELi4ELb0EEENS1_24CollectiveEpilogueBwdGQAISA_fSD_Li256ELb1ELb0EEENS1_19SingleTileSchedulerILb1ELb0ELb0ELi128EEEEEEEEEvNT_6ParamsE$_ZZN4cute6detail16composition_implINS_5tupleIJNS_1CILi16EEENS3_ILi2EEES5_S5_NS3_ILi4EEES5_EEENS2_IJNS3_ILi1EEEiiiNS3_ILi144EEENS3_ILi512EEEEEES6_S4_EEDaRKT_RKT0_RKT1_RKT2_ENKUlRKT_T0_E_clINS2_IJNS2_IJS5_EEENS2_IJiEEES5_S8_EEENS_17integral_constantIiLi2EEEEEDaSQ_SR_)
$_ZN7cutlass13device_kernelIN5flash19enable_sm80_to_sm89INS1_16FlashAttnBwdSm80INS1_25CollectiveMainloopBwdSm80ILi2ELi2EN4cute5tupleIJNS5_1CILi128EEES8_NS7_ILi64EEEEEENS_10bfloat16_tEfNS_4arch4Sm80ELb0ELb1ELb1ELb1ELb0ELb0ELb0ELb0ELi2ELi4ELi4ELi4ELb0EEENS1_24CollectiveEpilogueBwdGQAISA_fSD_Li256ELb1ELb0EEENS1_19SingleTileSchedulerILb1ELb0ELb0ELi128EEEEEEEEEvNT_6ParamsE$_ZZN4cute6detail16composition_implINS_5tupleIJNS_1CILi16EEENS3_ILi2EEES5_S5_NS3_ILi4EEES5_EEENS2_IJNS3_ILi1EEEiiiNS3_ILi144EEENS3_ILi512EEEEEES6_S4_EEDaRKT_RKT0_RKT1_RKT2_ENKUlRKT_T0_E_clINS2_IJNS2_IJS5_EEENS2_IJiEEES5_S8_EEENS_17integral_constantIiLi2EEEEEDaSQ_SR_:
        /* <DEDUP_REMOVED lines=8> */
[----:B-1---5:R-:W-:Y:S05]  /*d400*/  CALL.REL.NOINC `($_ZN7cutlass13device_kernelIN5flash19enable_sm80_to_sm89INS1_16FlashAttnBwdSm80INS1_25CollectiveMainloopBwdSm80ILi2ELi2EN4cute5tupleIJNS5_1CILi128EEES8_NS7_ILi64EEEEEENS_10bfloat16_tEfNS_4arch4Sm80ELb0ELb1ELb1ELb1ELb0ELb0ELb0ELb0ELi2ELi4ELi4ELi4ELb0EEENS1_24CollectiveEpilogueBwdGQAISA_fSD_Li256ELb1ELb0EEENS1_19SingleTileSchedulerILb1ELb0ELb0ELi128EEEEEEEEEvNT_6ParamsE$_ZN4cute3eso3ESOILb0ELb0EJiiEEC2ERKiS4_) ;  /* 0xffff94f000007944 */ /* 0x022fea0003c3ffff */
[----:B-1----:R1:W5:Y:S01]  /*d410*/  LDL.64 R2, [R1+0x16c8] ;  /* 0x0016c80001027983 */ /* 0x0023620000100a00 */
[----:B------:R-:W-:-:S03]  /*d420*/  MOV R6, 0xd440 ;  /* 0x0000d44000067802 */ /* 0x000fc60000000f00 */
[----:B-1---5:R-:W-:Y:S05]  /*d430*/  CALL.REL.NOINC `($_ZN7cutlass13device_kernelIN5flash19enable_sm80_to_sm89INS1_16FlashAttnBwdSm80INS1_25CollectiveMainloopBwdSm80ILi2ELi2EN4cute5tupleIJNS5_1CILi128EEES8_NS7_ILi64EEEEEENS_10bfloat16_tEfNS_4arch4Sm80ELb0ELb1ELb1ELb1ELb0ELb0ELb0ELb0ELi2ELi4ELi4ELi4ELb0EEENS1_24CollectiveEpilogueBwdGQAISA_fSD_Li256ELb1ELb0EEENS1_19SingleTileSchedulerILb1ELb0ELb0ELi128EEEEEEEEEvNT_6ParamsE$_ZN4cute3eso3ESOILb1ELb0EJNS_5tupleIJNS_1CILi2EEES4_EEENS2_IJiiEEENS3_ILi1EEES7_EEC2ERKS5_RKS6_RKS7_SE_) ;  /* 0xffffb5e000007944 */ /* 0x022fea0003c3ffff */
[----:B-1----:R1:W5:Y:S01]  /*d440*/  LDL.64 R2, [R1+0x16c8] ;  /* 0x0016c80001027983 */ /* 0x0023620000100a00 */
[----:B------:R-:W-:-:S04]  /*d450*/  MOV R73, 0x0 ;  /* 0x0000000000497802 */ /* 0x000fc80000000f00 */
[----:B------:R-:W-:Y:S05]  /*d460*/  RET.REL.NODEC R72 `(_ZN7cutlass13device_kernelIN5flash19enable_sm80_to_sm89INS1_16FlashAttnBwdSm80INS1_25CollectiveMainloopBwdSm80ILi2ELi2EN4cute5tupleIJNS5_1CILi128EEES8_NS7_ILi64EEEEEENS_10bfloat16_tEfNS_4arch4Sm80ELb0ELb1ELb1ELb1ELb0ELb0ELb0ELb0ELi2ELi4ELi4ELi4ELb0EEENS1_24CollectiveEpilogueBwdGQAISA_fSD_Li256ELb1ELb0EEENS1_19SingleTileSchedulerILb1ELb0ELb0ELi128EEEEEEEEEvNT_6ParamsE) ;  /* 0xffff2b9048007950 */ /* 0x000fea0003c3ffff */
        .type           $_ZN7cutlass13device_kernelIN5flash19enable_sm80_to_sm89INS1_16FlashAttnBwdSm80INS1_25CollectiveMainloopBwdSm80ILi2ELi2EN4cute5tupleIJNS5_1CILi128EEES8_NS7_ILi64EEEEEENS_10bfloat16_tEfNS_4arch4Sm80ELb0ELb1ELb1ELb1ELb0ELb0ELb0ELb0ELi2ELi4ELi4ELi4ELb0EEENS1_24CollectiveEpilogueBwdGQAISA_fSD_Li256ELb1ELb0EEENS1_19SingleTileSchedulerILb1ELb0ELb0ELi128EEEEEEEEEvNT_6ParamsE$_ZZN4cute6detail16composition_implINS_5tupleIJNS_1CILi16EEENS3_ILi2EEES5_S5_NS3_ILi4EEES5_EEENS2_IJNS3_ILi1EEEiiiNS3_ILi144EEENS3_ILi512EEEEEES6_S4_EEDaRKT_RKT0_RKT1_RKT2_ENKUlRKT_T0_E_clINS2_IJNS2_IJS5_S5_EEENS2_IJiiEEES8_S8_EEENS_17integral_constantIiLi3EEEEEDaSQ_SR_,@function
        .size           $_ZN7cutlass13device_kernelIN5flash19enable_sm80_to_sm89INS1_16FlashAttnBwdSm80INS1_25CollectiveMainloopBwdSm80ILi2ELi2EN4cute5tupleIJNS5_1CILi128EEES8_NS7_ILi64EEEEEENS_10bfloat16_tEfNS_4arch4Sm80ELb0ELb1ELb1ELb1ELb0ELb0ELb0ELb0ELi2ELi4ELi4ELi4ELb0EEENS1_24CollectiveEpilogueBwdGQAISA_fSD_Li256ELb1ELb0EEENS1_19SingleTileSchedulerILb1ELb0ELb0ELi128EEEEEEEEEvNT_6ParamsE$_ZZN4cute6detail16composition_implINS_5tupleIJNS_1CILi16EEENS3_ILi2EEES5_S5_NS3_ILi4EEES5_EEENS2_IJNS3_ILi1EEEiiiNS3_ILi144EEENS3_ILi512EEEEEES6_S4_EEDaRKT_RKT0_RKT1_RKT2_ENKUlRKT_T0_E_clINS2_IJNS2_IJS5_S5_EEENS2_IJiiEEES8_S8_EEENS_17integral_constantIiLi3EEEEEDaSQ_SR_,($_ZN7cutlass13device_kernelIN5flash19enable_sm80_to_sm89INS1_16FlashAttnBwdSm80INS1_25CollectiveMainloopBwdSm80ILi2ELi2EN4cute5tupleIJNS5_1CILi128EEES8_NS7_ILi64EEEEEENS_10bfloat16_tEfNS_4arch4Sm80ELb0ELb1ELb1ELb1ELb0ELb0ELb0ELb0ELi2ELi4ELi4ELi4ELb0EEENS1_24CollectiveEpilogueBwdGQAISA_fSD_Li256ELb1ELb0EEENS1_19SingleTileSchedulerILb1ELb0ELb0ELi128EEEEEEEEEvNT_6ParamsE$_ZZN4cute6detail16composition_implINS_5tupleIJNS_1CILi16EEENS3_ILi2EEES5_S5_NS3_ILi4EEES5_EEENS2_IJNS3_ILi1EEEiiiNS3_ILi144EEENS3_ILi512EEEEEES6_S4_EEDaRKT_RKT0_RKT1_RKT2_ENKUlRKT_T0_E_clINS2_IJNS2_IJS5_S5_EEENS2_IJiiEEES8_S8_EEENS_17integral_constantIiLi4EEEEEDaSQ_SR_ - $_ZN7cutlass13device_kernelIN5flash19enable_sm80_to_sm89INS1_16FlashAttnBwdSm80INS1_25CollectiveMainloopBwdSm80ILi2ELi2EN4cute5tupleIJNS5_1CILi128EEES8_NS7_ILi64EEEEEENS_10bfloat16_tEfNS_4arch4Sm80ELb0ELb1ELb1ELb1ELb0ELb0ELb0ELb0ELi2ELi4ELi4ELi4ELb0EEENS1_24CollectiveEpilogueBwdGQAISA_fSD_Li256ELb1ELb0EEENS1_19SingleTileSchedulerILb1ELb0ELb0ELi128EEEEEEEEEvNT_6ParamsE$_ZZN4cute6detail16composition_implINS_5tupleIJNS_1CILi16EEENS3_ILi2EEES5_S5_NS3_ILi4EEES5_EEENS2_IJNS3_ILi1EEEiiiNS3_ILi144EEENS3_ILi512EEEEEES6_S4_EEDaRKT_RKT0_RKT1_RKT2_ENKUlRKT_T0_E_clINS2_IJNS2_IJS5_S5_EEENS2_IJiiEEES8_S8_EEENS_17integral_constantIiLi3EEEEEDaSQ_SR_)
$_ZN7cutlass13device_kernelIN5flash19enable_sm80_to_sm89INS1_16FlashAttnBwdSm80INS1_25CollectiveMainloopBwdSm80ILi2ELi2EN4cute5tupleIJNS5_1CILi128EEES8_NS7_ILi64EEEEEENS_10bfloat16_tEfNS_4arch4Sm80ELb0ELb1ELb1ELb1ELb0ELb0ELb0ELb0ELi2ELi4ELi4ELi4ELb0EEENS1_24CollectiveEpilogueBwdGQAISA_fSD_Li256ELb1ELb0EEENS1_19SingleTileSchedulerILb1ELb0ELb0ELi128EEEEEEEEEvNT_6ParamsE$_ZZN4cute6detail16composition_implINS_5tupleIJNS_1CILi16EEENS3_ILi2EEES5_S5_NS3_ILi4EEES5_EEENS2_IJNS3_ILi1EEEiiiNS3_ILi144EEENS3_ILi512EEEEEES6_S4_EEDaRKT_RKT0_RKT1_RKT2_ENKUlRKT_T0_E_clINS2_IJNS2_IJS5_S5_EEENS2_IJiiEEES8_S8_EEENS_17integral_constantIiLi3EEEEEDaSQ_SR_:
[----:B------:R-:W-:-:S05]  /*d470*/  IADD3 R5, R5, -c[0x0][0x20], RZ ;  /* 0x8000080005057a10 */ /* 0x000fca0007ffe0ff */
[----:B------:R1:W5:Y:S04]  /*d480*/  LDL R2, [R5] ;  /* 0x0000000005027983 */ /* 0x0003680000100800 */
[----:B------:R1:W5:Y:S01]  /*d490*/  LDL R3, [R5+0x4] ;  /* 0x0000040005037983 */ /* 0x0003620000100800 */
[----:B------:R-:W-:Y:S02]  /*d4a0*/  IADD3 R4, R1, 0x16c8, RZ ;  /* 0x000016c801047810 */ /* 0x000fe40007ffe0ff */
[----:B------:R-:W-:Y:S02]  /*d4b0*/  MOV R6, 0xd4e0 ;  /* 0x0000d4e000067802 */ /* 0x000fe40000000f00 */
[----:B------:R-:W-:Y:S02]  /*d4c0*/  IADD3 R4, R4, c[0x0][0x20], RZ ;  /* 0x0000080004047a10 */ /* 0x000fe40007ffe0ff */
[----:B-1---5:R-:W-:Y:S05]  /*d4d0*/  CALL.REL.NOINC `($_ZN7cutlass13device_kernelIN5flash19enable_sm80_to_sm89INS1_16FlashAttnBwdSm80INS1_25CollectiveMainloopBwdSm80ILi2ELi2EN4cute5tupleIJNS5_1CILi128EEES8_NS7_ILi64EEEEEENS_10bfloat16_tEfNS_4arch4Sm80ELb0ELb1ELb1ELb1ELb0ELb0ELb0ELb0ELi2ELi4ELi4ELi4ELb0EEENS1_24CollectiveEpilogueBwdGQAISA_fSD_Li256ELb1ELb0EEENS1_19SingleTileSchedulerILb1ELb0ELb0ELi128EEEEEEEEEvNT_6ParamsE$_ZN4cute3eso3ESOILb1ELb0EJNS_5tupleIJNS_1CILi2EEES4_EEENS2_IJiiEEENS3_ILi1EEES7_EEC2ERKS5_RKS6_RKS7_SE_) ;  /* 0xffffb54000007944 */ /* 0x022fea0003c3ffff */
[----:B-1----:R1:W5:Y:S01]  /*d4e0*/  LDL.64 R2, [R1+0x16c8] ;  /* 0x0016c80001027983 */ /* 0x0023620000100a00 */
[----:B------:R-:W-:-:S04]  /*d4f0*/  MOV R9, 0x0 ;  /* 0x0000000000097802 */ /* 0x000fc80000000f00 */
[----:B------:R-:W-:Y:S05]  /*d500*/  RET.REL.NODEC R8 `(_ZN7cutlass13device_kernelIN5flash19enable_sm80_to_sm89INS1_16FlashAttnBwdSm80INS1_25CollectiveMainloopBwdSm80ILi2ELi2EN4cute5tupleIJNS5_1CILi128EEES8_NS7_ILi64EEEEEENS_10bfloat16_tEfNS_4arch4Sm80ELb0ELb1ELb1ELb1ELb0ELb0ELb0ELb0ELi2ELi4ELi4ELi4ELb0EEENS1_24CollectiveEpilogueBwdGQAISA_fSD_Li256ELb1ELb0EEENS1_19SingleTileSchedulerILb1ELb0ELb0ELi128EEEEEEEEEvNT_6ParamsE) ;  /* 0xffff2af008007950 */ /* 0x000fea0003c3ffff */
        .type           $_ZN7cutlass13device_kernelIN5flash19enable_sm80_to_sm89INS1_16FlashAttnBwdSm80INS1_25CollectiveMainloopBwdSm80ILi2ELi2EN4cute5tupleIJNS5_1CILi128EEES8_NS7_ILi64EEEEEENS_10bfloat16_tEfNS_4arch4Sm80ELb0ELb1ELb1ELb1ELb0ELb0ELb0ELb0ELi2ELi4ELi4ELi4ELb0EEENS1_24CollectiveEpilogueBwdGQAISA_fSD_Li256ELb1ELb0EEENS1_19SingleTileSchedulerILb1ELb0ELb0ELi128EEEEEEEEEvNT_6ParamsE$_ZZN4cute6detail16composition_implINS_5tupleIJNS_1CILi16EEENS3_ILi2EEES5_S5_NS3_ILi4EEES5_EEENS2_IJNS3_ILi1EEEiiiNS3_ILi144EEENS3_ILi512EEEEEES6_S4_EEDaRKT_RKT0_RKT1_RKT2_ENKUlRKT_T0_E_clINS2_IJNS2_IJS5_S5_EEENS2_IJiiEEES8_S8_EEENS_17integral_constantIiLi4EEEEEDaSQ_SR_,@function
        .size           $_ZN7cutlass13device_kernelIN5flash19enable_sm80_to_sm89INS1_16FlashAttnBwdSm80INS1_25CollectiveMainloopBwdSm80ILi2ELi2EN4cute5tupleIJNS5_1CILi128EEES8_NS7_ILi64EEEEEENS_10bfloat16_tEfNS_4arch4Sm80ELb0ELb1ELb1ELb1ELb0ELb0ELb0ELb0ELi2ELi4ELi4ELi4ELb0EEENS1_24CollectiveEpilogueBwdGQAISA_fSD_Li256ELb1ELb0EEENS1_19SingleTileSchedulerILb1ELb0ELb0ELi128EEEEEEEEEvNT_6ParamsE$_ZZN4cute6detail16composition_implINS_5tupleIJNS_1CILi16EEENS3_ILi2EEES5_S5_NS3_ILi4EEES5_EEENS2_IJNS3_ILi1EEEiiiNS3_ILi144EEENS3_ILi512EEEEEES6_S4_EEDaRKT_RKT0_RKT1_RKT2_ENKUlRKT_T0_E_clINS2_IJNS2_IJS5_S5_EEENS2_IJiiEEES8_S8_EEENS_17integral_constantIiLi4EEEEEDaSQ_SR_,($_ZN7cutlass13device_kernelIN5flash19enable_sm80_to_sm89INS1_16FlashAttnBwdSm80INS1_25CollectiveMainloopBwdSm80ILi2ELi2EN4cute5tupleIJNS5_1CILi128EEES8_NS7_ILi64EEEEEENS_10bfloat16_tEfNS_4arch4Sm80ELb0ELb1ELb1ELb1ELb0ELb0ELb0ELb0ELi2ELi4ELi4ELi4ELb0EEENS1_24CollectiveEpilogueBwdGQAISA_fSD_Li256ELb1ELb0EEENS1_19SingleTileSchedulerILb1ELb0ELb0ELi128EEEEEEEEEvNT_6ParamsE$_ZZN4cute6detail16composition_implINS_5tupleIJNS_1CILi8EEENS3_ILi2EEES5_S5_S4_S5_EEENS2_IJNS3_ILi1EEEiiiNS3_ILi72EEENS3_ILi512EEEEEENS2_IJNS2_IJS5_S5_EEES4_NS3_ILi4EEEEEENS2_IJNS2_IJS7_S4_EEENS3_ILi1024EEENS3_ILi16EEEEEEEEDaRKT_RKT0_RKT1_RKT2_ENKUlRKT_RKT0_E_clISB_SE_EEDaSW_SZ_ - $_ZN7cutlass13device_kernelIN5flash19enable_sm80_to_sm89INS1_16FlashAttnBwdSm80INS1_25CollectiveMainloopBwdSm80ILi2ELi2EN4cute5tupleIJNS5_1CILi128EEES8_NS7_ILi64EEEEEENS_10bfloat16_tEfNS_4arch4Sm80ELb0ELb1ELb1ELb1ELb0ELb0ELb0ELb0ELi2ELi4ELi4ELi4ELb0EEENS1_24CollectiveEpilogueBwdGQAISA_fSD_Li256ELb1ELb0EEENS1_19SingleTileSchedulerILb1ELb0ELb0ELi128EEEEEEEEEvNT_6ParamsE$_ZZN4cute6detail16composition_implINS_5tupleIJNS_1CILi16EEENS3_ILi2EEES5_S5_NS3_ILi4EEES5_EEENS2_IJNS3_ILi1EEEiiiNS3_ILi144EEENS3_ILi512EEEEEES6_S4_EEDaRKT_RKT0_RKT1_RKT2_ENKUlRKT_T0_E_clINS2_IJNS2_IJS5_S5_EEENS2_IJiiEEES8_S8_EEENS_17integral_constantIiLi4EEEEEDaSQ_SR_)
$_ZN7cutlass13device_kernelIN5flash19enable_sm80_to_sm89INS1_16FlashAttnBwdSm80INS1_25CollectiveMainloopBwdSm80ILi2ELi2EN4cute5tupleIJNS5_1CILi128EEES8_NS7_ILi64EEEEEENS_10bfloat16_tEfNS_4arch4Sm80ELb0ELb1ELb1ELb1ELb0ELb0ELb0ELb0ELi2ELi4ELi4ELi4ELb0EEENS1_24CollectiveEpilogueBwdGQAISA_fSD_Li256ELb1ELb0EEENS1_19SingleTileSchedulerILb1ELb0ELb0ELi128EEEEEEEEEvNT_6ParamsE$_ZZN4cute6detail16composition_implINS_5tupleIJNS_1CILi16EEENS3_ILi2EEES5_S5_NS3_ILi4EEES5_EEENS2_IJNS3_ILi1EEEiiiNS3_ILi144EEENS3_ILi512EEEEEES6_S4_EEDaRKT_RKT0_RKT1_RKT2_ENKUlRKT_T0_E_clINS2_IJNS2_IJS5_S5_EEENS2_IJiiEEES8_S8_EEENS_17integral_constantIiLi4EEEEEDaSQ_SR_:
        /* <DEDUP_REMOVED lines=10> */
        .type           $_ZN7cutlass13device_kernelIN5flash19enable_sm80_to_sm89INS1_16FlashAttnBwdSm80INS1_25CollectiveMainloopBwdSm80ILi2ELi2EN4cute5tupleIJNS5_1CILi128EEES8_NS7_ILi64EEEEEENS_10bfloat16_tEfNS_4arch4Sm80ELb0ELb1ELb1ELb1ELb0ELb0ELb0ELb0ELi2ELi4ELi4ELi4ELb0EEENS1_24CollectiveEpilogueBwdGQAISA_fSD_Li256ELb1ELb0EEENS1_19SingleTileSchedulerILb1ELb0ELb0ELi128EEEEEEEEEvNT_6ParamsE$_ZZN4cute6detail16composition_implINS_5tupleIJNS_1CILi8EEENS3_ILi2EEES5_S5_S4_S5_EEENS2_IJNS3_ILi1EEEiiiNS3_ILi72EEENS3_ILi512EEEEEENS2_IJNS2_IJS5_S5_EEES4_NS3_ILi4EEEEEENS2_IJNS2_IJS7_S4_EEENS3_ILi1024EEENS3_ILi16EEEEEEEEDaRKT_RKT0_RKT1_RKT2_ENKUlRKT_RKT0_E_clISB_SE_EEDaSW_SZ_,@function
        .size           $_ZN7cutlass13device_kernelIN5flash19enable_sm80_to_sm89INS1_16FlashAttnBwdSm80INS1_25CollectiveMainloopBwdSm80ILi2ELi2EN4cute5tupleIJNS5_1CILi128EEES8_NS7_ILi64EEEEEENS_10bfloat16_tEfNS_4arch4Sm80ELb0ELb1ELb1ELb1ELb0ELb0ELb0ELb0ELi2ELi4ELi4ELi4ELb0EEENS1_24CollectiveEpilogueBwdGQAISA_fSD_Li256ELb1ELb0EEENS1_19SingleTileSchedulerILb1ELb0ELb0ELi128EEEEEEEEEvNT_6ParamsE$_ZZN4cute6detail16composition_implINS_5tupleIJNS_1CILi8EEENS3_ILi2EEES5_S5_S4_S5_EEENS2_IJNS3_ILi1EEEiiiNS3_ILi72EEENS3_ILi512EEEEEENS2_IJNS2_IJS5_S5_EEES4_NS3_ILi4EEEEEENS2_IJNS2_IJS7_S4_EEENS3_ILi1024EEENS3_ILi16EEEEEEEEDaRKT_RKT0_RKT1_RKT2_ENKUlRKT_RKT0_E_clISB_SE_EEDaSW_SZ_,($_ZN7cutlass13device_kernelIN5flash19enable_sm80_to_sm89INS1_16FlashAttnBwdSm80INS1_25CollectiveMainloopBwdSm80ILi2ELi2EN4cute5tupleIJNS5_1CILi128EEES8_NS7_ILi64EEEEEENS_10bfloat16_tEfNS_4arch4Sm80ELb0ELb1ELb1ELb1ELb0ELb0ELb0ELb0ELi2ELi4ELi4ELi4ELb0EEENS1_24CollectiveEpilogueBwdGQAISA_fSD_Li256ELb1ELb0EEENS1_19SingleTileSchedulerILb1ELb0ELb0ELi128EEEEEEEEEvNT_6ParamsE$_ZZN4cute6detail16composition_implINS_5tupleIJNS_1CILi8EEENS3_ILi2EEES5_S5_S4_S5_EEENS2_IJNS3_ILi1EEEiiiNS3_ILi72EEENS3_ILi512EEEEEENS2_IJNS2_IJS5_S5_EEES4_NS3_ILi4EEEEEENS2_IJNS2_IJS7_S4_EEENS3_ILi1024EEENS3_ILi16EEEEEEEEDaRKT_RKT0_RKT1_RKT2_ENKUlRKT_RKT0_E_clISC_SG_EEDaSW_SZ_ - $_ZN7cutlass13device_kernelIN5flash19enable_sm80_to_sm89INS1_16FlashAttnBwdSm80INS1_25CollectiveMainloopBwdSm80ILi2ELi2EN4cute5tupleIJNS5_1CILi128EEES8_NS7_ILi64EEEEEENS_10bfloat16_tEfNS_4arch4Sm80ELb0ELb1ELb1ELb1ELb0ELb0ELb0ELb0ELi2ELi4ELi4ELi4ELb0EEENS1_24CollectiveEpilogueBwdGQAISA_fSD_Li256ELb1ELb0EEENS1_19SingleTileSchedulerILb1ELb0ELb0ELi128EEEEEEEEEvNT_6ParamsE$_ZZN4cute6detail16composition_implINS_5tupleIJNS_1CILi8EEENS3_ILi2EEES5_S5_S4_S5_EEENS2_IJNS3_ILi1EEEiiiNS3_ILi72EEENS3_ILi512EEEEEENS2_IJNS2_IJS5_S5_EEES4_NS3_ILi4EEEEEENS2_IJNS2_IJS7_S4_EEENS3_ILi1024EEENS3_ILi16EEEEEEEEDaRKT_RKT0_RKT1_RKT2_ENKUlRKT_RKT0_E_clISB_SE_EEDaSW_SZ_)
$_ZN7cutlass13device_kernelIN5flash19enable_sm80_to_sm89INS1_16FlashAttnBwdSm80INS1_25CollectiveMainloopBwdSm80ILi2ELi2EN4cute5tupleIJNS5_1CILi128EEES8_NS7_ILi64EEEEEENS_10bfloat16_tEfNS_4arch4Sm80ELb0ELb1ELb1ELb1ELb0ELb0ELb0ELb0ELi2ELi4ELi4ELi4ELb0EEENS1_24CollectiveEpilogueBwdGQAISA_fSD_Li256ELb1ELb0EEENS1_19SingleTileSchedulerILb1ELb0ELb0ELi128EEEEEEEEEvNT_6ParamsE$_ZZN4cute6detail16composition_implINS_5tupleIJNS_1CILi8EEENS3_ILi2EEES5_S5_S4_S5_EEENS2_IJNS3_ILi1EEEiiiNS3_ILi72EEENS3_ILi512EEEEEENS2_IJNS2_IJS5_S5_EEES4_NS3_ILi4EEEEEENS2_IJNS2_IJS7_S4_EEENS3_ILi1024EEENS3_ILi16EEEEEEEEDaRKT_RKT0_RKT1_RKT2_ENKUlRKT_RKT0_E_clISB_SE_EEDaSW_SZ_:
[----:B------:R-:W-:Y:S02]  /*d5b0*/  IADD3 R37, R1, 0x1380, RZ ;  /* 0x0000138001257810 */ /* 0x000fe40007ffe0ff */
[----:B------:R-:W-:Y:S02]  /*d5c0*/  MOV R62, 0xd600 ;  /* 0x0000d600003e7802 */ /* 0x000fe40000000f00 */
[----:B------:R-:W-:-:S04]  /*d5d0*/  IADD3 R37, R37, c[0x0][0x20], RZ ;  /* 0x0000080025257a10 */ /* 0x000fc80007ffe0ff */
[----:B------:R-:W-:Y:S02]  /*d5e0*/  IADD3 R59, R37, 0x4, RZ ;  /* 0x00000004253b7810 */ /* 0x000fe40007ffe0ff */
[----:B------:R-:W-:Y:S05]  /*d5f0*/  CALL.REL.NOINC `($_ZN7cutlass13device_kernelIN5flash19enable_sm80_to_sm89INS1_16FlashAttnBwdSm80INS1_25CollectiveMainloopBwdSm80ILi2ELi2EN4cute5tupleIJNS5_1CILi128EEES8_NS7_ILi64EEEEEENS_10bfloat16_tEfNS_4arch4Sm80ELb0ELb1ELb1ELb1ELb0ELb0ELb0ELb0ELi2ELi4ELi4ELi4ELb0EEENS1_24CollectiveEpilogueBwdGQAISA_fSD_Li256ELb1ELb0EEENS1_19SingleTileSchedulerILb1ELb0ELb0ELi128EEEEEEEEEvNT_6ParamsE$_ZZN4cute6detail16composition_implINS_5tupleIJNS_1CILi8EEENS3_ILi2EEES5_S5_S4_S5_EEENS2_IJNS3_ILi1EEEiiiNS3_ILi72EEENS3_ILi512EEEEEENS2_IJS5_S5_EEENS2_IJS7_S4_EEEEEDaRKT_RKT0_RKT1_RKT2_ENKUlRKT_RKT0_E_clIS5_S4_EEDaSR_SU_) ;  /* 0x00000a1000007944 */ /* 0x000fea0003c00000 */
[----:B------:R-:W-:Y:S02]  /*d600*/  MOV R4, 0xd620 ;  /* 0x0000d62000047802 */ /* 0x000fe40000000f00 */
[----:B-1---5:R-:W-:Y:S05]  /*d610*/  CALL.REL.NOINC `($_ZN7cutlass13device_kernelIN5flash19enable_sm80_to_sm89INS1_16FlashAttnBwdSm80INS1_25CollectiveMainloopBwdSm80ILi2ELi2EN4cute5tupleIJNS5_1CILi128EEES8_NS7_ILi64EEEEEENS_10bfloat16_tEfNS_4arch4Sm80ELb0ELb1ELb1ELb1ELb0ELb0ELb0ELb0ELi2ELi4ELi4ELi4ELb0EEENS1_24CollectiveEpilogueBwdGQAISA_fSD_Li256ELb1ELb0EEENS1_19SingleTileSchedulerILb1ELb0ELb0ELi128EEEEEEEEEvNT_6ParamsE$_ZN4cute3eso3ESOILb1ELb0EJNS_1CILi1EEEiEEC2ERKS3_RKi) ;  /* 0xffffa50000007944 */ /* 0x022fea0003c3ffff */
[----:B-1----:R1:W5:Y:S01]  /*d620*/  LDL R2, [R1+0x1384] ;  /* 0x0013840001027983 */ /* 0x0023620000100800 */
[----:B------:R-:W-:-:S03]  /*d630*/  MOV R6, 0xd650 ;  /* 0x0000d65000067802 */ /* 0x000fc60000000f00 */
[----:B-1---5:R-:W-:Y:S05]  /*d640*/  CALL.REL.NOINC `($_ZN7cutlass13device_kernelIN5flash19enable_sm80_to_sm89INS1_16FlashAttnBwdSm80INS1_25CollectiveMainloopBwdSm80ILi2ELi2EN4cute5tupleIJNS5_1CILi128EEES8_NS7_ILi64EEEEEENS_10bfloat16_tEfNS_4arch4Sm80ELb0ELb1ELb1ELb1ELb0ELb0ELb0ELb0ELi2ELi4ELi4ELi4ELb0EEENS1_24CollectiveEpilogueBwdGQAISA_fSD_Li256ELb1ELb0EEENS1_19SingleTileSchedulerILb1ELb0ELb0ELi128EEEEEEEEEvNT_6ParamsE$_ZN4cute5tupleIJNS0_IJNS_1CILi2EEES2_EEENS0_IJNS1_ILi1EEEiEEEEEC2ERKS3_RKS5_) ;  /* 0xffffd3e000007944 */ /* 0x022fea0003c3ffff */
[----:B------:R1:W5:Y:S01]  /*d650*/  LDL R37, [R1+0x1380] ;  /* 0x0013800001257983 */ /* 0x0003620000100800 */
[----:B------:R-:W-:Y:S02]  /*d660*/  MOV R2, R10 ;  /* 0x0000000a00027202 */ /* 0x000fe40000000f00 */
[----:B------:R-:W-:-:S04]  /*d670*/  MOV R3, 0x0 ;  /* 0x0000000000037802 */ /* 0x000fc80000000f00 */
[----:B------:R-:W-:Y:S05]  /*d680*/  RET.REL.NODEC R2 `(_ZN7cutlass13device_kernelIN5flash19enable_sm80_to_sm89INS1_16FlashAttnBwdSm80INS1_25CollectiveMainloopBwdSm80ILi2ELi2EN4cute5tupleIJNS5_1CILi128EEES8_NS7_ILi64EEEEEENS_10bfloat16_tEfNS_4arch4Sm80ELb0ELb1ELb1ELb1ELb0ELb0ELb0ELb0ELi2ELi4ELi4ELi4ELb0EEENS1_24CollectiveEpilogueBwdGQAISA_fSD_Li256ELb1ELb0EEENS1_19SingleTileSchedulerILb1ELb0ELb0ELi128EEEEEEEEEvNT_6ParamsE) ;  /* 0xffff297002007950 */ /* 0x000fea0003c3ffff */
        .type           $_ZN7cutlass13device_kernelIN5flash19enable_sm80_to_sm89INS1_16FlashAttnBwdSm80INS1_25CollectiveMainloopBwdSm80ILi2ELi2EN4cute5tupleIJNS5_1CILi128EEES8_NS7_ILi64EEEEEENS_10bfloat16_tEfNS_4arch4Sm80ELb0ELb1ELb1ELb1ELb0ELb0ELb0ELb0ELi2ELi4ELi4ELi4ELb0EEENS1_24CollectiveEpilogueBwdGQAISA_fSD_Li256ELb1ELb0EEENS1_19SingleTileSchedulerILb1ELb0ELb0ELi128EEEEEEEEEvNT_6ParamsE$_ZZN4cute6detail16composition_implINS_5tupleIJNS_1CILi8EEENS3_ILi2EEES5_S5_S4_S5_EEENS2_IJNS3_ILi1EEEiiiNS3_ILi72EEENS3_ILi512EEEEEENS2_IJNS2_IJS5_S5_EEES4_NS3_ILi4EEEEEENS2_IJNS2_IJS7_S4_EEENS3_ILi1024EEENS3_ILi16EEEEEEEEDaRKT_RKT0_RKT1_RKT2_ENKUlRKT_RKT0_E_clISC_SG_EEDaSW_SZ_,@function
        .size           $_ZN7cutlass13device_kernelIN5flash19enable_sm80_to_sm89INS1_16FlashAttnBwdSm80INS1_25CollectiveMainloopBwdSm80ILi2ELi2EN4cute5tupleIJNS5_1CILi128EEES8_NS7_ILi64EEEEEENS_10bfloat16_tEfNS_4arch4Sm80ELb0ELb1ELb1ELb1ELb0ELb0ELb0ELb0ELi2ELi4ELi4ELi4ELb0EEENS1_24CollectiveEpilogueBwdGQAISA_fSD_Li256ELb1ELb0EEENS1_19SingleTileSchedulerILb1ELb0ELb0ELi128EEEEEEEEEvNT_6ParamsE$_ZZN4cute6detail16composition_implINS_5tupleIJNS_1CILi8EEENS3_ILi2EEES5_S5_S4_S5_EEENS2_IJNS3_ILi1EEEiiiNS3_ILi72EEENS3_ILi512EEEEEENS2_IJNS2_IJS5_S5_EEES4_NS3_ILi4EEEEEENS2_IJNS2_IJS7_S4_EEENS3_ILi1024EEENS3_ILi16EEEEEEEEDaRKT_RKT0_RKT1_RKT2_ENKUlRKT_RKT0_E_clISC_SG_EEDaSW_SZ_,($_ZN7cutlass13device_kernelIN5flash19enable_sm80_to_sm89INS1_16FlashAttnBwdSm80INS1_25CollectiveMainloopBwdSm80ILi2ELi2EN4cute5tupleIJNS5_1CILi128EEES8_NS7_ILi64EEEEEENS_10bfloat16_tEfNS_4arch4Sm80ELb0ELb1ELb1ELb1ELb0ELb0ELb0ELb0ELi2ELi4ELi4ELi4ELb0EEENS1_24CollectiveEpilogueBwdGQAISA_fSD_Li256ELb1ELb0EEENS1_19SingleTileSchedulerILb1ELb0ELb0ELi128EEEEEEEEEvNT_6ParamsE$_ZZN4cute6detail16composition_implINS_5tupleIJNS_1CILi8EEENS3_ILi2EEES5_S5_S4_S5_EEENS2_IJNS3_ILi1EEEiiiNS3_ILi72EEENS3_ILi512EEEEEENS2_IJNS2_IJS5_S5_S5_EEES5_NS2_IJNS3_ILi4EEES5_EEEEEENS2_IJNS2_IJS7_S9_S4_EEENS3_ILi4096EEENS2_IJNS3_ILi16EEENS3_ILi8192EEEEEEEEEEEDaRKT_RKT0_RKT1_RKT2_ENKUlRKT_RKT0_E_clISB_SF_EEDaSZ_S12_ - $_ZN7cutlass13device_kernelIN5flash19enable_sm80_to_sm89INS1_16FlashAttnBwdSm80INS1_25CollectiveMainloopBwdSm80ILi2ELi2EN4cute5tupleIJNS5_1CILi128EEES8_NS7_ILi64EEEEEENS_10bfloat16_tEfNS_4arch4Sm80ELb0ELb1ELb1ELb1ELb0ELb0ELb0ELb0ELi2ELi4ELi4ELi4ELb0EEENS1_24CollectiveEpilogueBwdGQAISA_fSD_Li256ELb1ELb0EEENS1_19SingleTileSchedulerILb1ELb0ELb0ELi128EEEEEEEEEvNT_6ParamsE$_ZZN4cute6detail16composition_implINS_5tupleIJNS_1CILi8EEENS3_ILi2EEES5_S5_S4_S5_EEENS2_IJNS3_ILi1EEEiiiNS3_ILi72EEENS3_ILi512EEEEEENS2_IJNS2_IJS5_S5_EEES4_NS3_ILi4EEEEEENS2_IJNS2_IJS7_S4_EEENS3_ILi1024EEENS3_ILi16EEEEEEEEDaRKT_RKT0_RKT1_RKT2_ENKUlRKT_RKT0_E_clISC_SG_EEDaSW_SZ_)
$_ZN7cutlass13device_kernelIN5flash19enable_sm80_to_sm89INS1_16FlashAttnBwdSm80INS1_25CollectiveMainloopBwdSm80ILi2ELi2EN4cute5tupleIJNS5_1CILi128EEES8_NS7_ILi64EEEEEENS_10bfloat16_tEfNS_4arch4Sm80ELb0ELb1ELb1ELb1ELb0ELb0ELb0ELb0ELi2ELi4ELi4ELi4ELb0EEENS1_24CollectiveEpilogueBwdGQAISA_fSD_Li256ELb1ELb0EEENS1_19SingleTileSchedulerILb1ELb0ELb0ELi128EEEEEEEEEvNT_6ParamsE$_ZZN4cute6detail16composition_implINS_5tupleIJNS_1CILi8EEENS3_ILi2EEES5_S5_S4_S5_EEENS2_IJNS3_ILi1EEEiiiNS3_ILi72EEENS3_ILi512EEEEEENS2_IJNS2_IJS5_S5_EEES4_NS3_ILi4EEEEEENS2_IJNS2_IJS7_S4_EEENS3_ILi1024EEENS3_ILi16EEEEEEEEDaRKT_RKT0_RKT1_RKT2_ENKUlRKT_RKT0_E_clISC_SG_EEDaSW_SZ_:
        /* <DEDUP_REMOVED lines=14> */
[----:B-1---5:R-:W-:Y:S05]  /*d770*/  CALL.REL.NOINC `($_ZN7cutlass13device_kernelIN5flash19enable_sm80_to_sm89INS1_16FlashAttnBwdSm80INS1_25CollectiveMainloopBwdSm80ILi2ELi2EN4cute5tupleIJNS5_1CILi128EEES8_NS7_ILi64EEEEEENS_10bfloat16_tEfNS_4arch4Sm80ELb0ELb1ELb1ELb1ELb0ELb0ELb0ELb0ELi2ELi4ELi4ELi4ELb0EEENS1_24CollectiveEpilogueBwdGQAISA_fSD_Li256ELb1ELb0EEENS1_19SingleTileSchedulerILb1ELb0ELb0ELi128EEEEEEEEEvNT_6ParamsE$_ZZN4cute6detail16composition_implINS_5tupleIJNS_1CILi8EEENS3_ILi2EEES5_S5_S4_S5_EEENS2_IJNS3_ILi1EEEiiiNS3_ILi72EEENS3_ILi512EEEEEENS3_ILi4EEENS3_ILi16EEEEEDaRKT_RKT0_RKT1_RKT2_ENKUlRKT_T0_E_clINS2_IJNS2_IJEEESV_SB_S7_EEENS_17integral_constantIiLi2EEEEEDaSR_SS_) ;  /* 0x00000d8000007944 */ /* 0x022fea0003c00000 */
[----:B-----5:R2:W-:Y:S04]  /*d780*/  STL [R1+0x1398], R2 ;  /* 0x0013980201007387 */ /* 0x0205e80000100800 */
[----:B------:R2:W-:Y:S04]  /*d790*/  STL.64 [R1+0x1390], R62 ;  /* 0x0013903e01007387 */ /* 0x0005e80000100a00 */
[----:B------:R2:W5:Y:S01]  /*d7a0*/  LDL R6, [R59+0x8] ;  /* 0x000008003b067983 */ /* 0x0005620000100800 */
[----:B------:R-:W-:Y:S02]  /*d7b0*/  IADD3 R10, R47, 0x18, RZ ;  /* 0x000000182f0a7810 */ /* 0x000fe40007ffe0ff */
[----:B------:R-:W-:-:S02]  /*d7c0*/  MOV R72, 0xd7e0 ;  /* 0x0000d7e000487802 */ /* 0x000fc40000000f00 */
[----:B-12--5:R-:W-:Y:S05]  /*d7d0*/  CALL.REL.NOINC `($_ZN7cutlass13device_kernelIN5flash19enable_sm80_to_sm89INS1_16FlashAttnBwdSm80INS1_25CollectiveMainloopBwdSm80ILi2ELi2EN4cute5tupleIJNS5_1CILi128EEES8_NS7_ILi64EEEEEENS_10bfloat16_tEfNS_4arch4Sm80ELb0ELb1ELb1ELb1ELb0ELb0ELb0ELb0ELi2ELi4ELi4ELi4ELb0EEENS1_24CollectiveEpilogueBwdGQAISA_fSD_Li256ELb1ELb0EEENS1_19SingleTileSchedulerILb1ELb0ELb0ELi128EEEEEEEEEvNT_6ParamsE$_ZZN4cute6detail16composition_implINS_5tupleIJNS_1CILi8EEENS3_ILi2EEES5_S5_S4_S5_EEENS2_IJNS3_ILi1EEEiiiNS3_ILi72EEENS3_ILi512EEEEEENS3_ILi4EEENS3_ILi16EEEEEDaRKT_RKT0_RKT1_RKT2_ENKUlRKT_T0_E_clINS2_IJNS2_IJS5_EEENS2_IJiEEES5_S7_EEENS_17integral_constantIiLi3EEEEEDaSR_SS_) ;  /* 0x00000df000007944 */ /* 0x026fea0003c00000 */
[----:B------:R-:W2:Y:S01]  /*d7e0*/  LDL.64 R62, [R1+0x1390] ;  /* 0x00139000013e7983 */ /* 0x000ea20000100a00 */
[----:B------:R-:W-:-:S02]  /*d7f0*/  IADD3 R5, R47, 0x8, RZ ;  /* 0x000000082f057810 */ /* 0x000fc40007ffe0ff */
[----:B------:R-:W-:Y:S01]  /*d800*/  MOV R8, 0xd840 ;  /* 0x0000d84000087802 */ /* 0x000fe20000000f00 */
[----:B-----5:R3:W-:Y:S04]  /*d810*/  STL.64 [R1+0x1388], R2 ;  /* 0x0013880201007387 */ /* 0x0207e80000100a00 */
[----:B--2---:R3:W-:Y:S02]  /*d820*/  STL.64 [R1+0x1380], R62 ;  /* 0x0013803e01007387 */ /* 0x0047e40000100a00 */
[----:B-1-3--:R-:W-:Y:S05]  /*d830*/  CALL.REL.NOINC `($_ZN7cutlass13device_kernelIN5flash19enable_sm80_to_sm89INS1_16FlashAttnBwdSm80INS1_25CollectiveMainloopBwdSm80ILi2ELi2EN4cute5tupleIJNS5_1CILi128EEES8_NS7_ILi64EEEEEENS_10bfloat16_tEfNS_4arch4Sm80ELb0ELb1ELb1ELb1ELb0ELb0ELb0ELb0ELi2ELi4ELi4ELi4ELb0EEENS1_24CollectiveEpilogueBwdGQAISA_fSD_Li256ELb1ELb0EEENS1_19SingleTileSchedulerILb1ELb0ELb0ELi128EEEEEEEEEvNT_6ParamsE$_ZZN4cute6detail16composition_implINS_5tupleIJNS_1CILi8EEENS3_ILi2EEES5_S5_S4_S5_EEENS2_IJNS3_ILi1EEEiiiNS3_ILi72EEENS3_ILi512EEEEEENS3_ILi4EEENS3_ILi16EEEEEDaRKT_RKT0_RKT1_RKT2_ENKUlRKT_T0_E_clINS2_IJNS2_IJS5_S5_EEENS2_IJiiEEES7_S7_EEENS_17integral_constantIiLi4EEEEEDaSR_SS_) ;  /* 0x00000e9000007944 */ /* 0x00afea0003c00000 */
[----:B-----5:R-:W-:Y:S01]  /*d840*/  IMAD.MOV.U32 R8, RZ, RZ, R3 ;  /* 0x000000ffff087224 */ /* 0x020fe200078e0003 */
[----:B------:R-:W-:Y:S02]  /*d850*/  MOV R3, R7 ;  /* 0x0000000700037202 */ /* 0x000fe40000000f00 */
[----:B------:R-:W-:Y:S02]  /*d860*/  MOV R6, 0xd880 ;  /* 0x0000d88000067802 */ /* 0x000fe40000000f00 */
[----:B-1----:R-:W-:Y:S05]  /*d870*/  CALL.REL.NOINC `($_ZN7cutlass13device_kernelIN5flash19enable_sm80_to_sm89INS1_16FlashAttnBwdSm80INS1_25CollectiveMainloopBwdSm80ILi2ELi2EN4cute5tupleIJNS5_1CILi128EEES8_NS7_ILi64EEEEEENS_10bfloat16_tEfNS_4arch4Sm80ELb0ELb1ELb1ELb1ELb0ELb0ELb0ELb0ELi2ELi4ELi4ELi4ELb0EEENS1_24CollectiveEpilogueBwdGQAISA_fSD_Li256ELb1ELb0EEENS1_19SingleTileSchedulerILb1ELb0ELb0ELi128EEEEEEEEEvNT_6ParamsE$_ZN4cute5tupleIJNS0_IJNS_1CILi2EEES2_EEENS0_IJiiEEEEEC2ERKS3_RKS4_) ;  /* 0xffffd2a000007944 */ /* 0x002fea0003c3ffff */
[----:B------:R1:W5:Y:S01]  /*d880*/  LDL.64 R2, [R1+0x13b0] ;  /* 0x0013b00001027983 */ /* 0x0003620000100a00 */
[----:B------:R-:W-:-:S04]  /*d890*/  MOV R47, 0x0 ;  /* 0x00000000002f7802 */ /* 0x000fc80000000f00 */
[----:B------:R-:W-:Y:S05]  /*d8a0*/  RET.REL.NODEC R46 `(_ZN7cutlass13device_kernelIN5flash19enable_sm80_to_sm89INS1_16FlashAttnBwdSm80INS1_25CollectiveMainloopBwdSm80ILi2ELi2EN4cute5tupleIJNS5_1CILi128EEES8_NS7_ILi64EEEEEENS_10bfloat16_tEfNS_4arch4Sm80ELb0ELb1ELb1ELb1ELb0ELb0ELb0ELb0ELi2ELi4ELi4ELi4ELb0EEENS1_24CollectiveEpilogueBwdGQAISA_fSD_Li256ELb1ELb0EEENS1_19SingleTileSchedulerILb1ELb0ELb0ELi128EEEEEEEEEvNT_6ParamsE) ;  /* 0xffff27502e007950 */ /* 0x000fea0003c3ffff */
        .type           $_ZN7cutlass13device_kernelIN5flash19enable_sm80_to_sm89INS1_16FlashAttnBwdSm80INS1_25CollectiveMainloopBwdSm80ILi2ELi2EN4cute5tupleIJNS5_1CILi128EEES8_NS7_ILi64EEEEEENS_10bfloat16_tEfNS_4arch4Sm80ELb0ELb1ELb1ELb1ELb0ELb0ELb0ELb0ELi2ELi4ELi4ELi4ELb0EEENS1_24CollectiveEpilogueBwdGQAISA_fSD_Li256ELb1ELb0EEENS1_19SingleTileSchedulerILb1ELb0ELb0ELi128EEEEEEEEEvNT_6ParamsE$_ZZN4cute6detail16composition_implINS_5tupleIJNS_1CILi8EEENS3_ILi2EEES5_S5_S4_S5_EEENS2_IJNS3_ILi1EEEiiiNS3_ILi72EEENS3_ILi512EEEEEENS2_IJNS2_IJS5_S5_S5_EEES5_NS2_IJNS3_ILi4EEES5_EEEEEENS2_IJNS2_IJS7_S9_S4_EEENS3_ILi4096EEENS2_IJNS3_ILi16EEENS3_ILi8192EEEEEEEEEEEDaRKT_RKT0_RKT1_RKT2_ENKUlRKT_RKT0_E_clISB_SF_EEDaSZ_S12_,@function
        .size           $_ZN7cutlass13device_kernelIN5flash19enable_sm80_to_sm89INS1_16FlashAttnBwdSm80INS1_25CollectiveMainloopBwdSm80ILi2ELi2EN4cute5tupleIJNS5_1CILi128EEES8_NS7_ILi64EEEEEENS_10bfloat16_tEfNS_4arch4Sm80ELb0ELb1ELb1ELb1ELb0ELb0ELb0ELb0ELi2ELi4ELi4ELi4ELb0EEENS1_24CollectiveEpilogueBwdGQAISA_fSD_Li256ELb1ELb0EEENS1_19SingleTileSchedulerILb1ELb0ELb0ELi128EEEEEEEEEvNT_6ParamsE$_ZZN4cute6detail16composition_implINS_5tupleIJNS_1CILi8EEENS3_ILi2EEES5_S5_S4_S5_EEENS2_IJNS3_ILi1EEEiiiNS3_ILi72EEENS3_ILi512EEEEEENS2_IJNS2_IJS5_S5_S5_EEES5_NS2_IJNS3_ILi4EEES5_EEEEEENS2_IJNS2_IJS7_S9_S4_EEENS3_ILi4096EEENS2_IJNS3_ILi16EEENS3_ILi8192EEEEEEEEEEEDaRKT_RKT0_RKT1_RKT2_ENKUlRKT_RKT0_E_clISB_SF_EEDaSZ_S12_,($_ZN7cutlass13device_kernelIN5flash19enable_sm80_to_sm89INS1_16FlashAttnBwdSm80INS1_25CollectiveMainloopBwdSm80ILi2ELi2EN4cute5tupleIJNS5_1CILi128EEES8_NS7_ILi64EEEEEENS_10bfloat16_tEfNS_4arch4Sm80ELb0ELb1ELb1ELb1ELb0ELb0ELb0ELb0ELi2ELi4ELi4ELi4ELb0EEENS1_24CollectiveEpilogueBwdGQAISA_fSD_Li256ELb1ELb0EEENS1_19SingleTileSchedulerILb1ELb0ELb0ELi128EEEEEEEEEvNT_6ParamsE$_ZZN4cute6detail16composition_implINS_5tupleIJNS_1CILi8EEENS3_ILi2EEES5_S5_S4_S5_EEENS2_IJNS3_ILi1EEEiiiNS3_ILi72EEENS3_ILi512EEEEEENS2_IJNS2_IJS5_S5_S5_EEES5_NS2_IJNS3_ILi4EEES5_EEEEEENS2_IJNS2_IJS7_S9_S4_EEENS3_ILi4096EEENS2_IJNS3_ILi16EEENS3_ILi8192EEEEEEEEEEEDaRKT_RKT0_RKT1_RKT2_ENKUlRKT_RKT0_E_clISD_SJ_EEDaSZ_S12_ - $_ZN7cutlass13device_kernelIN5flash19enable_sm80_to_sm89INS1_16FlashAttnBwdSm80INS1_25CollectiveMainloopBwdSm80ILi2ELi2EN4cute5tupleIJNS5_1CILi128EEES8_NS7_ILi64EEEEEENS_10bfloat16_tEfNS_4arch4Sm80ELb0ELb1ELb1ELb1ELb0ELb0ELb0ELb0ELi2ELi4ELi4ELi4ELb0EEENS1_24CollectiveEpilogueBwdGQAISA_fSD_Li256ELb1ELb0EEENS1_19SingleTileSchedulerILb1ELb0ELb0ELi128EEEEEEEEEvNT_6ParamsE$_ZZN4cute6detail16composition_implINS_5tupleIJNS_1CILi8EEENS3_ILi2EEES5_S5_S4_S5_EEENS2_IJNS3_ILi1EEEiiiNS3_ILi72EEENS3_ILi512EEEEEENS2_IJNS2_IJS5_S5_S5_EEES5_NS2_IJNS3_ILi4EEES5_EEEEEENS2_IJNS2_IJS7_S9_S4_EEENS3_ILi4096EEENS2_IJNS3_ILi16EEENS3_ILi8192EEEEEEEEEEEDaRKT_RKT0_RKT1_RKT2_ENKUlRKT_RKT0_E_clISB_SF_EEDaSZ_S12_)
$_ZN7cutlass13device_kernelIN5flash19enable_sm80_to_sm89INS1_16FlashAttnBwdSm80INS1_25CollectiveMainloopBwdSm80ILi2ELi2EN4cute5tupleIJNS5_1CILi128EEES8_NS7_ILi64EEEEEENS_10bfloat16_tEfNS_4arch4Sm80ELb0ELb1ELb1ELb1ELb0ELb0ELb0ELb0ELi2ELi4ELi4ELi4ELb0EEENS1_24CollectiveEpilogueBwdGQAISA_fSD_Li256ELb1ELb0EEENS1_19SingleTileSchedulerILb1ELb0ELb0ELi128EEEEEEEEEvNT_6ParamsE$_ZZN4cute6detail16composition_implINS_5tupleIJNS_1CILi8EEENS3_ILi2EEES5_S5_S4_S5_EEENS2_IJNS3_ILi1EEEiiiNS3_ILi72EEENS3_ILi512EEEEEENS2_IJNS2_IJS5_S5_S5_EEES5_NS2_IJNS3_ILi4EEES5_EEEEEENS2_IJNS2_IJS7_S9_S4_EEENS3_ILi4096EEENS2_IJNS3_ILi16EEENS3_ILi8192EEEEEEEEEEEDaRKT_RKT0_RKT1_RKT2_ENKUlRKT_RKT0_E_clISB_SF_EEDaSZ_S12_:
[----:B------:R-:W-:Y:S01]  /*d8b0*/  IADD3 R77, R1, 0x1680, RZ ;  /* 0x00001680014d7810 */ /* 0x000fe20007ffe0ff */
[----:B------:R-:W-:Y:S01]  /*d8c0*/  IMAD.MOV.U32 R72, RZ, RZ, R20 ;  /* 0x000000ffff487224 */ /* 0x000fe200078e0014 */
[----:B------:R-:W-:Y:S01]  /*d8d0*/  MOV R10, 0xd920 ;  /* 0x0000d920000a7802 */ /* 0x000fe20000000f00 */
[----:B------:R-:W-:Y:S01]  /*d8e0*/  IMAD.MOV.U32 R2, RZ, RZ, R60 ;  /* 0x000000ffff027224 */ /* 0x000fe200078e003c */
[----:B------:R-:W-:-:S04]  /*d8f0*/  IADD3 R77, R77, c[0x0][0x20], RZ ;  /* 0x000008004d4d7a10 */ /* 0x000fc80007ffe0ff */
[----:B------:R-:W-:Y:S02]  /*d900*/  IADD3 R78, R77, 0x4, RZ ;  /* 0x000000044d4e7810 */ /* 0x000fe40007ffe0ff */
[----:B------:R-:W-:Y:S05]  /*d910*/  CALL.REL.NOINC `($_ZN7cutlass13device_kernelIN5flash19enable_sm80_to_sm89INS1_16FlashAttnBwdSm80INS1_25CollectiveMainloopBwdSm80ILi2ELi2EN4cute5tupleIJNS5_1CILi128EEES8_NS7_ILi64EEEEEENS_10bfloat16_tEfNS_4arch4Sm80ELb0ELb1ELb1ELb1ELb0ELb0ELb0ELb0ELi2ELi4ELi4ELi4ELb0EEENS1_24CollectiveEpilogueBwdGQAISA_fSD_Li256ELb1ELb0EEENS1_19SingleTileSchedulerILb1ELb0ELb0ELi128EEEEEEEEEvNT_6ParamsE$_ZZN4cute6detail16composition_implINS_5tupleIJNS_1CILi8EEENS3_ILi2EEES5_S5_S4_S5_EEENS2_IJNS3_ILi1EEEiiiNS3_ILi72EEENS3_ILi512EEEEEENS2_IJS5_S5_S5_EEENS2_IJS7_S9_S4_EEEEEDaRKT_RKT0_RKT1_RKT2_ENKUlRKT_RKT0_E_clIS5_S4_EEDaSR_SU_) ;  /* 0x0000096000007944 */ /* 0x000fea0003c00000 */
[----:B-----5:R-:W-:Y:S02]  /*d920*/  MOV R3, R2 ;  /* 0x0000000200037202 */ /* 0x020fe40000000f00 */
[----:B------:R-:W-:Y:S02]  /*d930*/  MOV R2, 0xd950 ;  /* 0x0000d95000027802 */ /* 0x000fe40000000f00 */
[----:B-1----:R-:W-:Y:S05]  /*d940*/  CALL.REL.NOINC `($_ZN7cutlass13device_kernelIN5flash19enable_sm80_to_sm89INS1_16FlashAttnBwdSm80INS1_25CollectiveMainloopBwdSm80ILi2ELi2EN4cute5tupleIJNS5_1CILi128EEES8_NS7_ILi64EEEEEENS_10bfloat16_tEfNS_4arch4Sm80ELb0ELb1ELb1ELb1ELb0ELb0ELb0ELb0ELi2ELi4ELi4ELi4ELb0EEENS1_24CollectiveEpilogueBwdGQAISA_fSD_Li256ELb1ELb0EEENS1_19SingleTileSchedulerILb1ELb0ELb0ELi128EEEEEEEEEvNT_6ParamsE$_ZN4cute3eso3ESOILb1ELb0EJNS_1CILi1EEENS2_ILi512EEEiEEC2ERKS3_RKS4_RKi) ;  /* 0xffff9fd000007944 */ /* 0x002fea0003c3ffff */
[----:B------:R2:W5:Y:S01]  /*d950*/  LDL R2, [R1+0x1684] ;  /* 0x0016840001027983 */ /* 0x0005620000100800 */
[----:B------:R-:W-:-:S03]  /*d960*/  MOV R6, 0xd980 ;  /* 0x0000d98000067802 */ /* 0x000fc60000000f00 */
[----:B-12--5:R-:W-:Y:S05]  /*d970*/  CALL.REL.NOINC `($_ZN7cutlass13device_kernelIN5flash19enable_sm80_to_sm89INS1_16FlashAttnBwdSm80INS1_25CollectiveMainloopBwdSm80ILi2ELi2EN4cute5tupleIJNS5_1CILi128EEES8_NS7_ILi64EEEEEENS_10bfloat16_tEfNS_4arch4Sm80ELb0ELb1ELb1ELb1ELb0ELb0ELb0ELb0ELi2ELi4ELi4ELi4ELb0EEENS1_24CollectiveEpilogueBwdGQAISA_fSD_Li256ELb1ELb0EEENS1_19SingleTileSchedulerILb1ELb0ELb0ELi128EEEEEEEEEvNT_6ParamsE$_ZN4cute5tupleIJNS0_IJNS_1CILi2EEES2_S2_EEENS0_IJNS1_ILi1EEENS1_ILi512EEEiEEEEEC2ERKS3_RKS6_) ;  /* 0xffffd1f000007944 */ /* 0x026fea0003c3ffff */
[----:B------:R1:W5:Y:S01]  /*d980*/  LDL R77, [R1+0x1680] ;  /* 0x00168000014d7983 */ /* 0x0003620000100800 */
[----:B------:R-:W-:-:S04]  /*d990*/  MOV R93, 0x0 ;  /* 0x00000000005d7802 */ /* 0x000fc80000000f00 */
[----:B------:R-:W-:Y:S05]  /*d9a0*/  RET.REL.NODEC R92 `(_ZN7cutlass13device_kernelIN5flash19enable_sm80_to_sm89INS1_16FlashAttnBwdSm80INS1_25CollectiveMainloopBwdSm80ILi2ELi2EN4cute5tupleIJNS5_1CILi128EEES8_NS7_ILi64EEEEEENS_10bfloat16_tEfNS_4arch4Sm80ELb0ELb1ELb1ELb1ELb0ELb0ELb0ELb0ELi2ELi4ELi4ELi4ELb0EEENS1_24CollectiveEpilogueBwdGQAISA_fSD_Li256ELb1ELb0EEENS1_19SingleTileSchedulerILb1ELb0ELb0ELi128EEEEEEEEEvNT_6ParamsE) ;  /* 0xffff26505c007950 */ /* 0x000fea0003c3ffff */
        .type           $_ZN7cutlass13device_kernelIN5flash19enable_sm80_to_sm89INS1_16FlashAttnBwdSm80INS1_25CollectiveMainloopBwdSm80ILi2ELi2EN4cute5tupleIJNS5_1CILi128EEES8_NS7_ILi64EEEEEENS_10bfloat16_tEfNS_4arch4Sm80ELb0ELb1ELb1ELb1ELb0ELb0ELb0ELb0ELi2ELi4ELi4ELi4ELb0EEENS1_24CollectiveEpilogueBwdGQAISA_fSD_Li256ELb1ELb0EEENS1_19SingleTileSchedulerILb1ELb0ELb0ELi128EEEEEEEEEvNT_6ParamsE$_ZZN4cute6detail16composition_implINS_5tupleIJNS_1CILi8EEENS3_ILi2EEES5_S5_S4_S5_EEENS2_IJNS3_ILi1EEEiiiNS3_ILi72EEENS3_ILi512EEEEEENS2_IJNS2_IJS5_S5_S5_EEES5_NS2_IJNS3_ILi4EEES5_EEEEEENS2_IJNS2_IJS7_S9_S4_EEENS3_ILi4096EEENS2_IJNS3_ILi16EEENS3_ILi8192EEEEEEEEEEEDaRKT_RKT0_RKT1_RKT2_ENKUlRKT_RKT0_E_clISD_SJ_EEDaSZ_S12_,@function
        .size           $_ZN7cutlass13device_kernelIN5flash19enable_sm80_to_sm89INS1_16FlashAttnBwdSm80INS1_25CollectiveMainloopBwdSm80ILi2ELi2EN4cute5tupleIJNS5_1CILi128EEES8_NS7_ILi64EEEEEENS_10bfloat16_tEfNS_4arch4Sm80ELb0ELb1ELb1ELb1ELb0ELb0ELb0ELb0ELi2ELi4ELi4ELi4ELb0EEENS1_24CollectiveEpilogueBwdGQAISA_fSD_Li256ELb1ELb0EEENS1_19SingleTileSchedulerILb1ELb0ELb0ELi128EEEEEEEEEvNT_6ParamsE$_ZZN4cute6detail16composition_implINS_5tupleIJNS_1CILi8EEENS3_ILi2EEES5_S5_S4_S5_EEENS2_IJNS3_ILi1EEEiiiNS3_ILi72EEENS3_ILi512EEEEEENS2_IJNS2_IJS5_S5_S5_EEES5_NS2_IJNS3_ILi4EEES5_EEEEEENS2_IJNS2_IJS7_S9_S4_EEENS3_ILi4096EEENS2_IJNS3_ILi16EEENS3_ILi8192EEEEEEEEEEEDaRKT_RKT0_RKT1_RKT2_ENKUlRKT_RKT0_E_clISD_SJ_EEDaSZ_S12_,($_ZN7cutlass13device_kernelIN5flash19enable_sm80_to_sm89INS1_16FlashAttnBwdSm80INS1_25CollectiveMainloopBwdSm80ILi2ELi2EN4cute5tupleIJNS5_1CILi128EEES8_NS7_ILi64EEEEEENS_10bfloat16_tEfNS_4arch4Sm80ELb0ELb1ELb1ELb1ELb0ELb0ELb0ELb0ELi2ELi4ELi4ELi4ELb0EEENS1_24CollectiveEpilogueBwdGQAISA_fSD_Li256ELb1ELb0EEENS1_19SingleTileSchedulerILb1ELb0ELb0ELi128EEEEEEEEEvNT_6ParamsE$_ZZN4cute6detail16composition_implINS_5tupleIJNS_1CILi8EEENS3_ILi2EEES5_S5_S4_S5_EEENS2_IJNS3_ILi1EEEiiiNS3_ILi72EEENS3_ILi512EEEEEENS2_IJNS2_IJS5_S5_S5_EEES5_NS3_ILi4EEEEEENS2_IJNS2_IJS7_S9_S4_EEENS3_ILi4096EEENS3_ILi16EEEEEEEEDaRKT_RKT0_RKT1_RKT2_ENKUlRKT_RKT0_E_clISB_SE_EEDaSW_SZ_ - $_ZN7cutlass13device_kernelIN5flash19enable_sm80_to_sm89INS1_16FlashAttnBwdSm80INS1_25CollectiveMainloopBwdSm80ILi2ELi2EN4cute5tupleIJNS5_1CILi128EEES8_NS7_ILi64EEEEEENS_10bfloat16_tEfNS_4arch4Sm80ELb0ELb1ELb1ELb1ELb0ELb0ELb0ELb0ELi2ELi4ELi4ELi4ELb0EEENS1_24CollectiveEpilogueBwdGQAISA_fSD_Li256ELb1ELb0EEENS1_19SingleTileSchedulerILb1ELb0ELb0ELi128EEEEEEEEEvNT_6ParamsE$_ZZN4cute6detail16composition_implINS_5tupleIJNS_1CILi8EEENS3_ILi2EEES5_S5_S4_S5_EEENS2_IJNS3_ILi1EEEiiiNS3_ILi72EEENS3_ILi512EEEEEENS2_IJNS2_IJS5_S5_S5_EEES5_NS2_IJNS3_ILi4EEES5_EEEEEENS2_IJNS2_IJS7_S9_S4_EEENS3_ILi4096EEENS2_IJNS3_ILi16EEENS3_ILi8192EEEEEEEEEEEDaRKT_RKT0_RKT1_RKT2_ENKUlRKT_RKT0_E_clISD_SJ_EEDaSZ_S12_)
$_ZN7cutlass13device_kernelIN5flash19enable_sm80_to_sm89INS1_16FlashAttnBwdSm80INS1_25CollectiveMainloopBwdSm80ILi2ELi2EN4cute5tupleIJNS5_1CILi128EEES8_NS7_ILi64EEEEEENS_10bfloat16_tEfNS_4arch4Sm80ELb0ELb1ELb1ELb1ELb0ELb0ELb0ELb0ELi2ELi4ELi4ELi4ELb0EEENS1_24CollectiveEpilogueBwdGQAISA_fSD_Li256ELb1ELb0EEENS1_19SingleTileSchedulerILb1ELb0ELb0ELi128EEEEEEEEEvNT_6ParamsE$_ZZN4cute6detail16composition_implINS_5tupleIJNS_1CILi8EEENS3_ILi2EEES5_S5_S4_S5_EEENS2_IJNS3_ILi1EEEiiiNS3_ILi72EEENS3_ILi512EEEEEENS2_IJNS2_IJS5_S5_S5_EEES5_NS2_IJNS3_ILi4EEES5_EEEEEENS2_IJNS2_IJS7_S9_S4_EEENS3_ILi4096EEENS2_IJNS3_ILi16EEENS3_ILi8192EEEEEEEEEEEDaRKT_RKT0_RKT1_RKT2_ENKUlRKT_RKT0_E_clISD_SJ_EEDaSZ_S12_:
[----:B------:R-:W-:Y:S01]  /*d9b0*/  IADD3 R2, R1, 0x1680, RZ ;  /* 0x0000168001027810 */ /* 0x000fe20007ffe0ff */
[----:B------:R-:W-:Y:S01]  /*d9c0*/  IMAD.MOV.U32 R3, RZ, RZ, R67 ;  /* 0x000000ffff037224 */ /* 0x000fe200078e0043 */
[----:B------:R-:W-:Y:S02]  /*d9d0*/  MOV R94, 0xda00 ;  /* 0x0000da00005e7802 */ /* 0x000fe40000000f00 */
[----:B------:R-:W-:Y:S02]  /*d9e0*/  IADD3 R67, R2, c[0x0][0x20], RZ ;  /* 0x0000080002437a10 */ /* 0x000fe40007ffe0ff */
[----:B------:R-:W-:Y:S05]  /*d9f0*/  CALL.REL.NOINC `($_ZN7cutlass13device_kernelIN5flash19enable_sm80_to_sm89INS1_16FlashAttnBwdSm80INS1_25CollectiveMainloopBwdSm80ILi2ELi2EN4cute5tupleIJNS5_1CILi128EEES8_NS7_ILi64EEEEEENS_10bfloat16_tEfNS_4arch4Sm80ELb0ELb1ELb1ELb1ELb0ELb0ELb0ELb0ELi2ELi4ELi4ELi4ELb0EEENS1_24CollectiveEpilogueBwdGQAISA_fSD_Li256ELb1ELb0EEENS1_19SingleTileSchedulerILb1ELb0ELb0ELi128EEEEEEEEEvNT_6ParamsE$_ZZN4cute6detail16composition_implINS_5tupleIJNS_1CILi8EEENS3_ILi2EEES5_S5_S4_S5_EEENS2_IJNS3_ILi1EEEiiiNS3_ILi72EEENS3_ILi512EEEEEENS2_IJNS3_ILi4EEES5_EEENS2_IJNS3_ILi16EEENS3_ILi8192EEEEEEEEDaRKT_RKT0_RKT1_RKT2_ENKUlRKT_RKT0_E_clISB_SD_EEDaSU_SX_) ;  /* 0x000003e000007944 */ /* 0x000fea0003c00000 */
[----:B------:R-:W-:Y:S02]  /*da00*/  MOV R6, 0xda20 ;  /* 0x0000da2000067802 */ /* 0x000fe40000000f00 */
[----:B-1---5:R-:W-:Y:S05]  /*da10*/  CALL.REL.NOINC `($_ZN7cutlass13device_kernelIN5flash19enable_sm80_to_sm89INS1_16FlashAttnBwdSm80INS1_25CollectiveMainloopBwdSm80ILi2ELi2EN4cute5tupleIJNS5_1CILi128EEES8_NS7_ILi64EEEEEENS_10bfloat16_tEfNS_4arch4Sm80ELb0ELb1ELb1ELb1ELb0ELb0ELb0ELb0ELi2ELi4ELi4ELi4ELb0EEENS1_24CollectiveEpilogueBwdGQAISA_fSD_Li256ELb1ELb0EEENS1_19SingleTileSchedulerILb1ELb0ELb0ELi128EEEEEEEEEvNT_6ParamsE$_ZN4cute3eso3ESOILb0ELb1EJNS_5tupleIJiiEEENS_1CILi8192EEEEEC2ERKS3_RKS5_) ;  /* 0xffff95f000007944 */ /* 0x022fea0003c3ffff */
[----:B-1----:R1:W5:Y:S01]  /*da20*/  LDL.64 R2, [R1+0x1680] ;  /* 0x0016800001027983 */ /* 0x0023620000100a00 */
[----:B------:R-:W-:-:S03]  /*da30*/  MOV R8, 0xda50 ;  /* 0x0000da5000087802 */ /* 0x000fc60000000f00 */
[----:B-1---5:R-:W-:Y:S05]  /*da40*/  CALL.REL.NOINC `($_ZN7cutlass13device_kernelIN5flash19enable_sm80_to_sm89INS1_16FlashAttnBwdSm80INS1_25CollectiveMainloopBwdSm80ILi2ELi2EN4cute5tupleIJNS5_1CILi128EEES8_NS7_ILi64EEEEEENS_10bfloat16_tEfNS_4arch4Sm80ELb0ELb1ELb1ELb1ELb0ELb0ELb0ELb0ELi2ELi4ELi4ELi4ELb0EEENS1_24CollectiveEpilogueBwdGQAISA_fSD_Li256ELb1ELb0EEENS1_19SingleTileSchedulerILb1ELb0ELb0ELi128EEEEEEEEEvNT_6ParamsE$_ZN4cute5tupleIJNS0_IJNS0_IJNS_1CILi2EEES2_EEES2_EEENS0_IJNS0_IJiiEEENS1_ILi8192EEEEEEEEC2ERKS4_RKS7_) ;  /* 0xffffcbf000007944 */ /* 0x022fea0003c3ffff */
[----:B-1----:R1:W5:Y:S01]  /*da50*/  LDL.64 R2, [R1+0x1680] ;  /* 0x0016800001027983 */ /* 0x0023620000100a00 */
[----:B------:R-:W-:-:S04]  /*da60*/  MOV R79, 0x0 ;  /* 0x00000000004f7802 */ /* 0x000fc80000000f00 */
[----:B------:R-:W-:Y:S05]  /*da70*/  RET.REL.NODEC R78 `(_ZN7cutlass13device_kernelIN5flash19enable_sm80_to_sm89INS1_16FlashAttnBwdSm80INS1_25CollectiveMainloopBwdSm80ILi2ELi2EN4cute5tupleIJNS5_1CILi128EEES8_NS7_ILi64EEEEEENS_10bfloat16_tEfNS_4arch4Sm80ELb0ELb1ELb1ELb1ELb0ELb0ELb0ELb0ELi2ELi4ELi4ELi4ELb0EEENS1_24CollectiveEpilogueBwdGQAISA_fSD_Li256ELb1ELb0EEENS1_19SingleTileSchedulerILb1ELb0ELb0ELi128EEEEEEEEEvNT_6ParamsE) ;  /* 0xffff25804e007950 */ /* 0x000fea0003c3ffff */
        .type           $_ZN7cutlass13device_kernelIN5flash19enable_sm80_to_sm89INS1_16FlashAttnBwdSm80INS1_25CollectiveMainloopBwdSm80ILi2ELi2EN4cute5tupleIJNS5_1CILi128EEES8_NS7_ILi64EEEEEENS_10bfloat16_tEfNS_4arch4Sm80ELb0ELb1ELb1ELb1ELb0ELb0ELb0ELb0ELi2ELi4ELi4ELi4ELb0EEENS1_24CollectiveEpilogueBwdGQAISA_fSD_Li256ELb1ELb0EEENS1_19SingleTileSchedulerILb1ELb0ELb0ELi128EEEEEEEEEvNT_6ParamsE$_ZZN4cute6detail16composition_implINS_5tupleIJNS_1CILi8EEENS3_ILi2EEES5_S5_S4_S5_EEENS2_IJNS3_ILi1EEEiiiNS3_ILi72EEENS3_ILi512EEEEEENS2_IJNS2_IJS5_S5_S5_EEES5_NS3_ILi4EEEEEENS2_IJNS2_IJS7_S9_S4_EEENS3_ILi4096EEENS3_ILi16EEEEEEEEDaRKT_RKT0_RKT1_RKT2_ENKUlRKT_RKT0_E_clISB_SE_EEDaSW_SZ_,@function
        .size           $_ZN7cutlass13device_kernelIN5flash19enable_sm80_to_sm89INS1_16FlashAttnBwdSm80INS1_25CollectiveMainloopBwdSm80ILi2ELi2EN4cute5tupleIJNS5_1CILi128EEES8_NS7_ILi64EEEEEENS_10bfloat16_tEfNS_4arch4Sm80ELb0ELb1ELb1ELb1ELb0ELb0ELb0ELb0ELi2ELi4ELi4ELi4ELb0EEENS1_24CollectiveEpilogueBwdGQAISA_fSD_Li256ELb1ELb0EEENS1_19SingleTileSchedulerILb1ELb0ELb0ELi128EEEEEEEEEvNT_6ParamsE$_ZZN4cute6detail16composition_implINS_5tupleIJNS_1CILi8EEENS3_ILi2EEES5_S5_S4_S5_EEENS2_IJNS3_ILi1EEEiiiNS3_ILi72EEENS3_ILi512EEEEEENS2_IJNS2_IJS5_S5_S5_EEES5_NS3_ILi4EEEEEENS2_IJNS2_IJS7_S9_S4_EEENS3_ILi4096EEENS3_ILi16EEEEEEEEDaRKT_RKT0_RKT1_RKT2_ENKUlRKT_RKT0_E_clISB_SE_EEDaSW_SZ_,($_ZN7cutlass13device_kernelIN5flash19enable_sm80_to_sm89INS1_16FlashAttnBwdSm80INS1_25CollectiveMainloopBwdSm80ILi2ELi2EN4cute5tupleIJNS5_1CILi128EEES8_NS7_ILi64EEEEEENS_10bfloat16_tEfNS_4arch4Sm80ELb0ELb1ELb1ELb1ELb0ELb0ELb0ELb0ELi2ELi4ELi4ELi4ELb0EEENS1_24CollectiveEpilogueBwdGQAISA_fSD_Li256ELb1ELb0EEENS1_19SingleTileSchedulerILb1ELb0ELb0ELi128EEEEEEEEEvNT_6ParamsE$_ZZN4cute6detail16composition_implINS_5tupleIJNS_1CILi8EEENS3_ILi2EEES5_S5_S4_S5_EEENS2_IJNS3_ILi1EEEiiiNS3_ILi72EEENS3_ILi512EEEEEENS2_IJNS2_IJS5_S5_S5_EEES5_NS3_ILi4EEEEEENS2_IJNS2_IJS7_S9_S4_EEENS3_ILi4096EEENS3_ILi16EEEEEEEEDaRKT_RKT0_RKT1_RKT2_ENKUlRKT_RKT0_E_clISC_SG_EEDaSW_SZ_ - $_ZN7cutlass13device_kernelIN5flash19enable_sm80_to_sm89INS1_16FlashAttnBwdSm80INS1_25CollectiveMainloopBwdSm80ILi2ELi2EN4cute5tupleIJNS5_1CILi128EEES8_NS7_ILi64EEEEEENS_10bfloat16_tEfNS_4arch4Sm80ELb0ELb1ELb1ELb1ELb0ELb0ELb0ELb0ELi2ELi4ELi4ELi4ELb0EEENS1_24CollectiveEpilogueBwdGQAISA_fSD_Li256ELb1ELb0EEENS1_19SingleTileSchedulerILb1ELb0ELb0ELi128EEEEEEEEEvNT_6ParamsE$_ZZN4cute6detail16composition_implINS_5tupleIJNS_1CILi8EEENS3_ILi2EEES5_S5_S4_S5_EEENS2_IJNS3_ILi1EEEiiiNS3_ILi72EEENS3_ILi512EEEEEENS2_IJNS2_IJS5_S5_S5_EEES5_NS3_ILi4EEEEEENS2_IJNS2_IJS7_S9_S4_EEENS3_ILi4096EEENS3_ILi16EEEEEEEEDaRKT_RKT0_RKT1_RKT2_ENKUlRKT_RKT0_E_clISB_SE_EEDaSW_SZ_)
$_ZN7cutlass13device_kernelIN5flash19enable_sm80_to_sm89INS1_16FlashAttnBwdSm80INS1_25CollectiveMainloopBwdSm80ILi2ELi2EN4cute5tupleIJNS5_1CILi128EEES8_NS7_ILi64EEEEEENS_10bfloat16_tEfNS_4arch4Sm80ELb0ELb1ELb1ELb1ELb0ELb0ELb0ELb0ELi2ELi4ELi4ELi4ELb0EEENS1_24CollectiveEpilogueBwdGQAISA_fSD_Li256ELb1ELb0EEENS1_19SingleTileSchedulerILb1ELb0ELb0ELi128EEEEEEEEEvNT_6ParamsE$_ZZN4cute6detail16composition_implINS_5tupleIJNS_1CILi8EEENS3_ILi2EEES5_S5_S4_S5_EEENS2_IJNS3_ILi1EEEiiiNS3_ILi72EEENS3_ILi512EEEEEENS2_IJNS2_IJS5_S5_S5_EEES5_NS3_ILi4EEEEEENS2_IJNS2_IJS7_S9_S4_EEENS3_ILi4096EEENS3_ILi16EEEEEEEEDaRKT_RKT0_RKT1_RKT2_ENKUlRKT_RKT0_E_clISB_SE_EEDaSW_SZ_:
[----:B------:R-:W-:Y:S01]  /*da80*/  IADD3 R36, R1, 0x1380, RZ ;  /* 0x0000138001247810 */ /* 0x000fe20007ffe0ff */
[----:B------:R-:W-:Y:S01]  /*da90*/  IMAD.MOV.U32 R72, RZ, RZ, R47 ;  /* 0x000000ffff487224 */ /* 0x000fe200078e002f */
[----:B------:R-:W-:Y:S01]  /*daa0*/  MOV R10, 0xdb00 ;  /* 0x0000db00000a7802 */ /* 0x000fe20000000f00 */
[----:B------:R-:W-:Y:S01]  /*dab0*/  IMAD.MOV.U32 R73, RZ, RZ, R46 ;  /* 0x000000ffff497224 */ /* 0x000fe200078e002e */
[----:B------:R-:W-:Y:S01]  /*dac0*/  IADD3 R36, R36, c[0x0][0x20], RZ ;  /* 0x0000080024247a10 */ /* 0x000fe20007ffe0ff */
[----:B------:R-:W-:-:S03]  /*dad0*/  IMAD.MOV.U32 R2, RZ, RZ, R5 ;  /* 0x000000ffff027224 */ /* 0x000fc600078e0005 */
[----:B------:R-:W-:Y:S02]  /*dae0*/  IADD3 R63, R36, 0x4, RZ ;  /* 0x00000004243f7810 */ /* 0x000fe40007ffe0ff */
[----:B------:R-:W-:Y:S05]  /*daf0*/  CALL.REL.NOINC `($_ZN7cutlass13device_kernelIN5flash19enable_sm80_to_sm89INS1_16FlashAttnBwdSm80INS1_25CollectiveMainloopBwdSm80ILi2ELi2EN4cute5tupleIJNS5_1CILi128EEES8_NS7_ILi64EEEEEENS_10bfloat16_tEfNS_4arch4Sm80ELb0ELb1ELb1ELb1ELb0ELb0ELb0ELb0ELi2ELi4ELi4ELi4ELb0EEENS1_24CollectiveEpilogueBwdGQAISA_fSD_Li256ELb1ELb0EEENS1_19SingleTileSchedulerILb1ELb0ELb0ELi128EEEEEEEEEvNT_6ParamsE$_ZZN4cute6detail16composition_implINS_5tupleIJNS_1CILi8EEENS3_ILi2EEES5_S5_S4_S5_EEENS2_IJNS3_ILi1EEEiiiNS3_ILi72EEENS3_ILi512EEEEEENS2_IJS5_S5_S5_EEENS2_IJS7_S9_S4_EEEEEDaRKT_RKT0_RKT1_RKT2_ENKUlRKT_RKT0_E_clIS5_S4_EEDaSR_SU_) ;  /* 0x0000078000007944 */ /* 0x000fea0003c00000 */
[----:B-----5:R-:W-:Y:S01]  /*db00*/  MOV R3, R2 ;  /* 0x0000000200037202 */ /* 0x020fe20000000f00 */
[----:B------:R-:W-:Y:S01]  /*db10*/  IMAD.MOV.U32 R78, RZ, RZ, R63 ;  /* 0x000000ffff4e7224 */ /* 0x000fe200078e003f */
[----:B------:R-:W-:Y:S02]  /*db20*/  MOV R2, 0xdb40 ;  /* 0x0000db4000027802 */ /* 0x000fe40000000f00 */
[----:B-1----:R-:W-:Y:S05]  /*db30*/  CALL.REL.NOINC `($_ZN7cutlass13device_kernelIN5flash19enable_sm80_to_sm89INS1_16FlashAttnBwdSm80INS1_25CollectiveMainloopBwdSm80ILi2ELi2EN4cute5tupleIJNS5_1CILi128EEES8_NS7_ILi64EEEEEENS_10bfloat16_tEfNS_4arch4Sm80ELb0ELb1ELb1ELb1ELb0ELb0ELb0ELb0ELi2ELi4ELi4ELi4ELb0EEENS1_24CollectiveEpilogueBwdGQAISA_fSD_Li256ELb1ELb0EEENS1_19SingleTileSchedulerILb1ELb0ELb0ELi128EEEEEEEEEvNT_6ParamsE$_ZN4cute3eso3ESOILb1ELb0EJNS_1CILi1EEENS2_ILi512EEEiEEC2ERKS3_RKS4_RKi) ;  /* 0xffff9de000007944 */ /* 0x002fea0003c3ffff */
[----:B------:R2:W5:Y:S01]  /*db40*/  LDL R2, [R1+0x1384] ;  /* 0x0013840001027983 */ /* 0x0005620000100800 */
[----:B------:R-:W-:Y:S02]  /*db50*/  MOV R77, R36 ;  /* 0x00000024004d7202 */ /* 0x000fe40000000f00 */
[----:B------:R-:W-:Y:S02]  /*db60*/  MOV R6, 0xdb80 ;  /* 0x0000db8000067802 */ /* 0x000fe40000000f00 */
[----:B-12--5:R-:W-:Y:S05]  /*db70*/  CALL.REL.NOINC `($_ZN7cutlass13device_kernelIN5flash19enable_sm80_to_sm89INS1_16FlashAttnBwdSm80INS1_25CollectiveMainloopBwdSm80ILi2ELi2EN4cute5tupleIJNS5_1CILi128EEES8_NS7_ILi64EEEEEENS_10bfloat16_tEfNS_4arch4Sm80ELb0ELb1ELb1ELb1ELb0ELb0ELb0ELb0ELi2ELi4ELi4ELi4ELb0EEENS1_24CollectiveEpilogueBwdGQAISA_fSD_Li256ELb1ELb0EEENS1_19SingleTileSchedulerILb1ELb0ELb0ELi128EEEEEEEEEvNT_6ParamsE$_ZN4cute5tupleIJNS0_IJNS_1CILi2EEES2_S2_EEENS0_IJNS1_ILi1EEENS1_ILi512EEEiEEEEEC2ERKS3_RKS6_) ;  /* 0xffffcff000007944 */ /* 0x026fea0003c3ffff */
[----:B------:R1:W5:Y:S01]  /*db80*/  LDL R36, [R1+0x1380] ;  /* 0x0013800001247983 */ /* 0x0003620000100800 */
[----:B------:R-:W-:-:S04]  /*db90*/  MOV R63, 0x0 ;  /* 0x00000000003f7802 */ /* 0x000fc80000000f00 */
[----:B------:R-:W-:Y:S05]  /*dba0*/  RET.REL.NODEC R62 `(_ZN7cutlass13device_kernelIN5flash19enable_sm80_to_sm89INS1_16FlashAttnBwdSm80INS1_25CollectiveMainloopBwdSm80ILi2ELi2EN4cute5tupleIJNS5_1CILi128EEES8_NS7_ILi64EEEEEENS_10bfloat16_tEfNS_4arch4Sm80ELb0ELb1ELb1ELb1ELb0ELb0ELb0ELb0ELi2ELi4ELi4ELi4ELb0EEENS1_24CollectiveEpilogueBwdGQAISA_fSD_Li256ELb1ELb0EEENS1_19SingleTileSchedulerILb1ELb0ELb0ELi128EEEEEEEEEvNT_6ParamsE) ;  /* 0xffff24503e007950 */ /* 0x000fea0003c3ffff */
        .type           $_ZN7cutlass13device_kernelIN5flash19enable_sm80_to_sm89INS1_16FlashAttnBwdSm80INS1_25CollectiveMainloopBwdSm80ILi2ELi2EN4cute5tupleIJNS5_1CILi128EEES8_NS7_ILi64EEEEEENS_10bfloat16_tEfNS_4arch4Sm80ELb0ELb1ELb1ELb1ELb0ELb0ELb0ELb0ELi2ELi4ELi4ELi4ELb0EEENS1_24CollectiveEpilogueBwdGQAISA_fSD_Li256ELb1ELb0EEENS1_19SingleTileSchedulerILb1ELb0ELb0ELi128EEEEEEEEEvNT_6ParamsE$_ZZN4cute6detail16composition_implINS_5tupleIJNS_1CILi8EEENS3_ILi2EEES5_S5_S4_S5_EEENS2_IJNS3_ILi1EEEiiiNS3_ILi72EEENS3_ILi512EEEEEENS2_IJNS2_IJS5_S5_S5_EEES5_NS3_ILi4EEEEEENS2_IJNS2_IJS7_S9_S4_EEENS3_ILi4096EEENS3_ILi16EEEEEEEEDaRKT_RKT0_RKT1_RKT2_ENKUlRKT_RKT0_E_clISC_SG_EEDaSW_SZ_,@function
        .size           $_ZN7cutlass13device_kernelIN5flash19enable_sm80_to_sm89INS1_16FlashAttnBwdSm80INS1_25CollectiveMainloopBwdSm80ILi2ELi2EN4cute5tupleIJNS5_1CILi128EEES8_NS7_ILi64EEEEEENS_10bfloat16_tEfNS_4arch4Sm80ELb0ELb1ELb1ELb1ELb0ELb0ELb0ELb0ELi2ELi4ELi4ELi4ELb0EEENS1_24CollectiveEpilogueBwdGQAISA_fSD_Li256ELb1ELb0EEENS1_19SingleTileSchedulerILb1ELb0ELb0ELi128EEEEEEEEEvNT_6ParamsE$_ZZN4cute6detail16composition_implINS_5tupleIJNS_1CILi8EEENS3_ILi2EEES5_S5_S4_S5_EEENS2_IJNS3_ILi1EEEiiiNS3_ILi72EEENS3_ILi512EEEEEENS2_IJNS2_IJS5_S5_S5_EEES5_NS3_ILi4EEEEEENS2_IJNS2_IJS7_S9_S4_EEENS3_ILi4096EEENS3_ILi16EEEEEEEEDaRKT_RKT0_RKT1_RKT2_ENKUlRKT_RKT0_E_clISC_SG_EEDaSW_SZ_,($_ZN7cutlass13device_kernelIN5flash19enable_sm80_to_sm89INS1_16FlashAttnBwdSm80INS1_25CollectiveMainloopBwdSm80ILi2ELi2EN4cute5tupleIJNS5_1CILi128EEES8_NS7_ILi64EEEEEENS_10bfloat16_tEfNS_4arch4Sm80ELb0ELb1ELb1ELb1ELb0ELb0ELb0ELb0ELi2ELi4ELi4ELi4ELb0EEENS1_24CollectiveEpilogueBwdGQAISA_fSD_Li256ELb1ELb0EEENS1_19SingleTileSchedulerILb1ELb0ELb0ELi128EEEEEEEEEvNT_6ParamsE$_ZZN4cute6detail16composition_implINS_5tupleIJNS_1CILi8EEENS3_ILi2EEES5_S5_S4_S5_EEENS2_IJNS3_ILi1EEEiiiNS3_ILi72EEENS3_ILi512EEEEEENS2_IJNS3_ILi4EEES5_EEENS2_IJNS3_ILi16EEENS3_ILi8192EEEEEEEEDaRKT_RKT0_RKT1_RKT2_ENKUlRKT_RKT0_E_clISB_SD_EEDaSU_SX_ - $_ZN7cutlass13device_kernelIN5flash19enable_sm80_to_sm89INS1_16FlashAttnBwdSm80INS1_25CollectiveMainloopBwdSm80ILi2ELi2EN4cute5tupleIJNS5_1CILi128EEES8_NS7_ILi64EEEEEENS_10bfloat16_tEfNS_4arch4Sm80ELb0ELb1ELb1ELb1ELb0ELb0ELb0ELb0ELi2ELi4ELi4ELi4ELb0EEENS1_24CollectiveEpilogueBwdGQAISA_fSD_Li256ELb1ELb0EEENS1_19SingleTileSchedulerILb1ELb0ELb0ELi128EEEEEEEEEvNT_6ParamsE$_ZZN4cute6detail16composition_implINS_5tupleIJNS_1CILi8EEENS3_ILi2EEES5_S5_S4_S5_EEENS2_IJNS3_ILi1EEEiiiNS3_ILi72EEENS3_ILi512EEEEEENS2_IJNS2_IJS5_S5_S5_EEES5_NS3_ILi4EEEEEENS2_IJNS2_IJS7_S9_S4_EEENS3_ILi4096EEENS3_ILi16EEEEEEEEDaRKT_RKT0_RKT1_RKT2_ENKUlRKT_RKT0_E_clISC_SG_EEDaSW_SZ_)
$_ZN7cutlass13device_kernelIN5flash19enable_sm80_to_sm89INS1_16FlashAttnBwdSm80INS1_25CollectiveMainloopBwdSm80ILi2ELi2EN4cute5tupleIJNS5_1CILi128EEES8_NS7_ILi64EEEEEENS_10bfloat16_tEfNS_4arch4Sm80ELb0ELb1ELb1ELb1ELb0ELb0ELb0ELb0ELi2ELi4ELi4ELi4ELb0EEENS1_24CollectiveEpilogueBwdGQAISA_fSD_Li256ELb1ELb0EEENS1_19SingleTileSchedulerILb1ELb0ELb0ELi128EEEEEEEEEvNT_6ParamsE$_ZZN4cute6detail16composition_implINS_5tupleIJNS_1CILi8EEENS3_ILi2EEES5_S5_S4_S5_EEENS2_IJNS3_ILi1EEEiiiNS3_ILi72EEENS3_ILi512EEEEEENS2_IJNS2_IJS5_S5_S5_EEES5_NS3_ILi4EEEEEENS2_IJNS2_IJS7_S9_S4_EEENS3_ILi4096EEENS3_ILi16EEEEEEEEDaRKT_RKT0_RKT1_RKT2_ENKUlRKT_RKT0_E_clISC_SG_EEDaSW_SZ_:
        /* <DEDUP_REMOVED lines=35> */
        .type           $_ZN7cutlass13device_kernelIN5flash19enable_sm80_to_sm89INS1_16FlashAttnBwdSm80INS1_25CollectiveMainloopBwdSm80ILi2ELi2EN4cute5tupleIJNS5_1CILi128EEES8_NS7_ILi64EEEEEENS_10bfloat16_tEfNS_4arch4Sm80ELb0ELb1ELb1ELb1ELb0ELb0ELb0ELb0ELi2ELi4ELi4ELi4ELb0EEENS1_24CollectiveEpilogueBwdGQAISA_fSD_Li256ELb1ELb0EEENS1_19SingleTileSchedulerILb1ELb0ELb0ELi128EEEEEEEEEvNT_6ParamsE$_ZZN4cute6detail16composition_implINS_5tupleIJNS_1CILi8EEENS3_ILi2EEES5_S5_S4_S5_EEENS2_IJNS3_ILi1EEEiiiNS3_ILi72EEENS3_ILi512EEEEEENS2_IJNS3_ILi4EEES5_EEENS2_IJNS3_ILi16EEENS3_ILi8192EEEEEEEEDaRKT_RKT0_RKT1_RKT2_ENKUlRKT_RKT0_E_clISB_SD_EEDaSU_SX_,@function
        .size           $_ZN7cutlass13device_kernelIN5flash19enable_sm80_to_sm89INS1_16FlashAttnBwdSm80INS1_25CollectiveMainloopBwdSm80ILi2ELi2EN4cute5tupleIJNS5_1CILi128EEES8_NS7_ILi64EEEEEENS_10bfloat16_tEfNS_4arch4Sm80ELb0ELb1ELb1ELb1ELb0ELb0ELb0ELb0ELi2ELi4ELi4ELi4ELb0EEENS1_24CollectiveEpilogueBwdGQAISA_fSD_Li256ELb1ELb0EEENS1_19SingleTileSchedulerILb1ELb0ELb0ELi128EEEEEEEEEvNT_6ParamsE$_ZZN4cute6detail16composition_implINS_5tupleIJNS_1CILi8EEENS3_ILi2EEES5_S5_S4_S5_EEENS2_IJNS3_ILi1EEEiiiNS3_ILi72EEENS3_ILi512EEEEEENS2_IJNS3_ILi4EEES5_EEENS2_IJNS3_ILi16EEENS3_ILi8192EEEEEEEEDaRKT_RKT0_RKT1_RKT2_ENKUlRKT_RKT0_E_clISB_SD_EEDaSU_SX_,($_ZN7cutlass13device_kernelIN5flash19enable_sm80_to_sm89INS1_16FlashAttnBwdSm80INS1_25CollectiveMainloopBwdSm80ILi2ELi2EN4cute5tupleIJNS5_1CILi128EEES8_NS7_ILi64EEEEEENS_10bfloat16_tEfNS_4arch4Sm80ELb0ELb1ELb1ELb1ELb0ELb0ELb0ELb0ELi2ELi4ELi4ELi4ELb0EEENS1_24CollectiveEpilogueBwdGQAISA_fSD_Li256ELb1ELb0EEENS1_19SingleTileSchedulerILb1ELb0ELb0ELi128EEEEEEEEEvNT_6ParamsE$_ZZN4cute6detail16composition_implINS_5tupleIJNS_1CILi8EEENS3_ILi2EEES5_S5_S4_S5_EEENS2_IJNS3_ILi1EEEiiiNS3_ILi72EEENS3_ILi512EEEEEENS2_IJS5_S5_EEENS2_IJS7_S4_EEEEEDaRKT_RKT0_RKT1_RKT2_ENKUlRKT_RKT0_E_clIS5_S4_EEDaSR_SU_ - $_ZN7cutlass13device_kernelIN5flash19enable_sm80_to_sm89INS1_16FlashAttnBwdSm80INS1_25CollectiveMainloopBwdSm80ILi2ELi2EN4cute5tupleIJNS5_1CILi128EEES8_NS7_ILi64EEEEEENS_10bfloat16_tEfNS_4arch4Sm80ELb0ELb1ELb1ELb1ELb0ELb0ELb0ELb0ELi2ELi4ELi4ELi4ELb0EEENS1_24CollectiveEpilogueBwdGQAISA_fSD_Li256ELb1ELb0EEENS1_19SingleTileSchedulerILb1ELb0ELb0ELi128EEEEEEEEEvNT_6ParamsE$_ZZN4cute6detail16composition_implINS_5tupleIJNS_1CILi8EEENS3_ILi2EEES5_S5_S4_S5_EEENS2_IJNS3_ILi1EEEiiiNS3_ILi72EEENS3_ILi512EEEEEENS2_IJNS3_ILi4EEES5_EEENS2_IJNS3_ILi16EEENS3_ILi8192EEEEEEEEDaRKT_RKT0_RKT1_RKT2_ENKUlRKT_RKT0_E_clISB_SD_EEDaSU_SX_)
$_ZN7cutlass13device_kernelIN5flash19enable_sm80_to_sm89INS1_16FlashAttnBwdSm80INS1_25CollectiveMainloopBwdSm80ILi2ELi2EN4cute5tupleIJNS5_1CILi128EEES8_NS7_ILi64EEEEEENS_10bfloat16_tEfNS_4arch4Sm80ELb0ELb1ELb1ELb1ELb0ELb0ELb0ELb0ELi2ELi4ELi4ELi4ELb0EEENS1_24CollectiveEpilogueBwdGQAISA_fSD_Li256ELb1ELb0EEENS1_19SingleTileSchedulerILb1ELb0ELb0ELi128EEEEEEEEEvNT_6ParamsE$_ZZN4cute6detail16composition_implINS_5tupleIJNS_1CILi8EEENS3_ILi2EEES5_S5_S4_S5_EEENS2_IJNS3_ILi1EEEiiiNS3_ILi72EEENS3_ILi512EEEEEENS2_IJNS3_ILi4EEES5_EEENS2_IJNS3_ILi16EEENS3_ILi8192EEEEEEEEDaRKT_RKT0_RKT1_RKT2_ENKUlRKT_RKT0_E_clISB_SD_EEDaSU_SX_:
        /* <DEDUP_REMOVED lines=35> */
        .type           $_ZN7cutlass13device_kernelIN5flash19enable_sm80_to_sm89INS1_16FlashAttnBwdSm80INS1_25CollectiveMainloopBwdSm80ILi2ELi2EN4cute5tupleIJNS5_1CILi128EEES8_NS7_ILi64EEEEEENS_10bfloat16_tEfNS_4arch4Sm80ELb0ELb1ELb1ELb1ELb0ELb0ELb0ELb0ELi2ELi4ELi4ELi4ELb0EEENS1_24CollectiveEpilogueBwdGQAISA_fSD_Li256ELb1ELb0EEENS1_19SingleTileSchedulerILb1ELb0ELb0ELi128EEEEEEEEEvNT_6ParamsE$_ZZN4cute6detail16composition_implINS_5tupleIJNS_1CILi8EEENS3_ILi2EEES5_S5_S4_S5_EEENS2_IJNS3_ILi1EEEiiiNS3_ILi72EEENS3_ILi512EEEEEENS2_IJS5_S5_EEENS2_IJS7_S4_EEEEEDaRKT_RKT0_RKT1_RKT2_ENKUlRKT_RKT0_E_clIS5_S4_EEDaSR_SU_,@function
        .size           $_ZN7cutlass13device_kernelIN5flash19enable_sm80_to_sm89INS1_16FlashAttnBwdSm80INS1_25CollectiveMainloopBwdSm80ILi2ELi2EN4cute5tupleIJNS5_1CILi128EEES8_NS7_ILi64EEEEEENS_10bfloat16_tEfNS_4arch4Sm80ELb0ELb1ELb1ELb1ELb0ELb0ELb0ELb0ELi2ELi4ELi4ELi4ELb0EEENS1_24CollectiveEpilogueBwdGQAISA_fSD_Li256ELb1ELb0EEENS1_19SingleTileSchedulerILb1ELb0ELb0ELi128EEEEEEEEEvNT_6ParamsE$_ZZN4cute6detail16composition_implINS_5tupleIJNS_1CILi8EEENS3_ILi2EEES5_S5_S4_S5_EEENS2_IJNS3_ILi1EEEiiiNS3_ILi72EEENS3_ILi512EEEEEENS2_IJS5_S5_EEENS2_IJS7_S4_EEEEEDaRKT_RKT0_RKT1_RKT2_ENKUlRKT_RKT0_E_clIS5_S4_EEDaSR_SU_,($_ZN7cutlass13device_kernelIN5flash19enable_sm80_to_sm89INS1_16FlashAttnBwdSm80INS1_25CollectiveMainloopBwdSm80ILi2ELi2EN4cute5tupleIJNS5_1CILi128EEES8_NS7_ILi64EEEEEENS_10bfloat16_tEfNS_4arch4Sm80ELb0ELb1ELb1ELb1ELb0ELb0ELb0ELb0ELi2ELi4ELi4ELi4ELb0EEENS1_24CollectiveEpilogueBwdGQAISA_fSD_Li256ELb1ELb0EEENS1_19SingleTileSchedulerILb1ELb0ELb0ELi128EEEEEEEEEvNT_6ParamsE$_ZZN4cute6detail16composition_implINS_5tupleIJNS_1CILi8EEENS3_ILi2EEES5_S5_S4_S5_EEENS2_IJNS3_ILi1EEEiiiNS3_ILi72EEENS3_ILi512EEEEEENS2_IJS5_S5_S5_EEENS2_IJS7_S9_S4_EEEEEDaRKT_RKT0_RKT1_RKT2_ENKUlRKT_RKT0_E_clIS5_S4_EEDaSR_SU_ - $_ZN7cutlass13device_kernelIN5flash19enable_sm80_to_sm89INS1_16FlashAttnBwdSm80INS1_25CollectiveMainloopBwdSm80ILi2ELi2EN4cute5tupleIJNS5_1CILi128EEES8_NS7_ILi64EEEEEENS_10bfloat16_tEfNS_4arch4Sm80ELb0ELb1ELb1ELb1ELb0ELb0ELb0ELb0ELi2ELi4ELi4ELi4ELb0EEENS1_24CollectiveEpilogueBwdGQAISA_fSD_Li256ELb1ELb0EEENS1_19SingleTileSchedulerILb1ELb0ELb0ELi128EEEEEEEEEvNT_6ParamsE$_ZZN4cute6detail16composition_implINS_5tupleIJNS_1CILi8EEENS3_ILi2EEES5_S5_S4_S5_EEENS2_IJNS3_ILi1EEEiiiNS3_ILi72EEENS3_ILi512EEEEEENS2_IJS5_S5_EEENS2_IJS7_S4_EEEEEDaRKT_RKT0_RKT1_RKT2_ENKUlRKT_RKT0_E_clIS5_S4_EEDaSR_SU_)
$_ZN7cutlass13device_kernelIN5flash19enable_sm80_to_sm89INS1_16FlashAttnBwdSm80INS1_25CollectiveMainloopBwdSm80ILi2ELi2EN4cute5tupleIJNS5_1CILi128EEES8_NS7_ILi64EEEEEENS_10bfloat16_tEfNS_4arch4Sm80ELb0ELb1ELb1ELb1ELb0ELb0ELb0ELb0ELi2ELi4ELi4ELi4ELb0EEENS1_24CollectiveEpilogueBwdGQAISA_fSD_Li256ELb1ELb0EEENS1_19SingleTileSchedulerILb1ELb0ELb0ELi128EEEEEEEEEvNT_6ParamsE$_ZZN4cute6detail16composition_implINS_5tupleIJNS_1CILi8EEENS3_ILi2EEES5_S5_S4_S5_EEENS2_IJNS3_ILi1EEEiiiNS3_ILi72EEENS3_ILi512EEEEEENS2_IJS5_S5_EEENS2_IJS7_S4_EEEEEDaRKT_RKT0_RKT1_RKT2_ENKUlRKT_RKT0_E_clIS5_S4_EEDaSR_SU_:
        /* <DEDUP_REMOVED lines=15> */
[----:B-1---5:R-:W-:Y:S05]  /*e100*/  CALL.REL.NOINC `($_ZN7cutlass13device_kernelIN5flash19enable_sm80_to_sm89INS1_16FlashAttnBwdSm80INS1_25CollectiveMainloopBwdSm80ILi2ELi2EN4cute5tupleIJNS5_1CILi128EEES8_NS7_ILi64EEEEEENS_10bfloat16_tEfNS_4arch4Sm80ELb0ELb1ELb1ELb1ELb0ELb0ELb0ELb0ELi2ELi4ELi4ELi4ELb0EEENS1_24CollectiveEpilogueBwdGQAISA_fSD_Li256ELb1ELb0EEENS1_19SingleTileSchedulerILb1ELb0ELb0ELi128EEEEEEEEEvNT_6ParamsE$_ZZN4cute6detail16composition_implINS_5tupleIJNS_1CILi8EEENS3_ILi2EEES5_S5_S4_S5_EEENS2_IJNS3_ILi1EEEiiiNS3_ILi72EEENS3_ILi512EEEEEES5_S4_EEDaRKT_RKT0_RKT1_RKT2_ENKUlRKT_T0_E_clINS2_IJNS2_IJEEEST_S5_S7_EEENS_17integral_constantIiLi1EEEEEDaSP_SQ_) ;  /* 0x0000066000007944 */ /* 0x022fea0003c00000 */
[----:B-----5:R2:W-:Y:S01]  /*e110*/  STL [R1+0x13b0], R2 ;  /* 0x0013b00201007387 */ /* 0x0205e20000100800 */
[----:B------:R-:W-:Y:S02]  /*e120*/  IADD3 R3, R5, 0x28, RZ ;  /* 0x0000002805037810 */ /* 0x000fe40007ffe0ff */
[----:B------:R-:W-:Y:S01]  /*e130*/  MOV R6, 0xe160 ;  /* 0x0000e16000067802 */ /* 0x000fe20000000f00 */
[----:B------:R2:W-:Y:S04]  /*e140*/  STL.64 [R1+0x13a8], R66 ;  /* 0x0013a84201007387 */ /* 0x0005e80000100a00 */
[----:B-12---:R-:W-:Y:S05]  /*e150*/  CALL.REL.NOINC `($_ZN7cutlass13device_kernelIN5flash19enable_sm80_to_sm89INS1_16FlashAttnBwdSm80INS1_25CollectiveMainloopBwdSm80ILi2ELi2EN4cute5tupleIJNS5_1CILi128EEES8_NS7_ILi64EEEEEENS_10bfloat16_tEfNS_4arch4Sm80ELb0ELb1ELb1ELb1ELb0ELb0ELb0ELb0ELi2ELi4ELi4ELi4ELb0EEENS1_24CollectiveEpilogueBwdGQAISA_fSD_Li256ELb1ELb0EEENS1_19SingleTileSchedulerILb1ELb0ELb0ELi128EEEEEEEEEvNT_6ParamsE$_ZZN4cute6detail16composition_implINS_5tupleIJNS_1CILi8EEENS3_ILi2EEES5_S5_S4_S5_EEENS2_IJNS3_ILi1EEEiiiNS3_ILi72EEENS3_ILi512EEEEEES5_S4_EEDaRKT_RKT0_RKT1_RKT2_ENKUlRKT_T0_E_clINS2_IJNS2_IJS5_EEENS2_IJiEEES7_S7_EEENS_17integral_constantIiLi2EEEEEDaSP_SQ_) ;  /* 0x000006e000007944 */ /* 0x006fea0003c00000 */
[----:B------:R-:W2:Y:S01]  /*e160*/  LDL.64 R8, [R1+0x13a8] ;  /* 0x0013a80001087983 */ /* 0x000ea20000100a00 */
[----:B------:R-:W-:Y:S02]  /*e170*/  IADD3 R3, R5, 0x18, RZ ;  /* 0x0000001805037810 */ /* 0x000fe40007ffe0ff */
[----:B------:R-:W-:Y:S01]  /*e180*/  MOV R6, 0xe1c0 ;  /* 0x0000e1c000067802 */ /* 0x000fe20000000f00 */
[----:B-----5:R3:W-:Y:S04]  /*e190*/  STL [R1+0x13a0], R2 ;  /* 0x0013a00201007387 */ /* 0x0207e80000100800 */
[----:B--2---:R3:W-:Y:S02]  /*e1a0*/  STL.64 [R1+0x1398], R8 ;  /* 0x0013980801007387 */ /* 0x0047e40000100a00 */
[----:B-1-3--:R-:W-:Y:S05]  /*e1b0*/  CALL.REL.NOINC `($_ZN7cutlass13device_kernelIN5flash19enable_sm80_to_sm89INS1_16FlashAttnBwdSm80INS1_25CollectiveMainloopBwdSm80ILi2ELi2EN4cute5tupleIJNS5_1CILi128EEES8_NS7_ILi64EEEEEENS_10bfloat16_tEfNS_4arch4Sm80ELb0ELb1ELb1ELb1ELb0ELb0ELb0ELb0ELi2ELi4ELi4ELi4ELb0EEENS1_24CollectiveEpilogueBwdGQAISA_fSD_Li256ELb1ELb0EEENS1_19SingleTileSchedulerILb1ELb0ELb0ELi128EEEEEEEEEvNT_6ParamsE$_ZZN4cute6detail16composition_implINS_5tupleIJNS_1CILi8EEENS3_ILi2EEES5_S5_S4_S5_EEENS2_IJNS3_ILi1EEEiiiNS3_ILi72EEENS3_ILi512EEEEEES5_S4_EEDaRKT_RKT0_RKT1_RKT2_ENKUlRKT_T0_E_clINS2_IJNS2_IJS5_EEENS2_IJiEEES7_S7_EEENS_17integral_constantIiLi3EEEEEDaSP_SQ_) ;  /* 0x0000072000007944 */ /* 0x00afea0003c00000 */
[----:B------:R-:W2:Y:S01]  /*e1c0*/  LDL.64 R8, [R1+0x1398] ;  /* 0x0013980001087983 */ /* 0x000ea20000100a00 */
[----:B------:R-:W-:-:S02]  /*e1d0*/  IADD3 R3, R5, 0x8, RZ ;  /* 0x0000000805037810 */ /* 0x000fc40007ffe0ff */
[----:B------:R-:W-:Y:S01]  /*e1e0*/  MOV R6, 0xe220 ;  /* 0x0000e22000067802 */ /* 0x000fe20000000f00 */
[----:B-----5:R3:W-:Y:S04]  /*e1f0*/  STL [R1+0x1390], R2 ;  /* 0x0013900201007387 */ /* 0x0207e80000100800 */
[----:B--2---:R3:W-:Y:S02]  /*e200*/  STL.64 [R1+0x1388], R8 ;  /* 0x0013880801007387 */ /* 0x0047e40000100a00 */
[----:B-1-3--:R-:W-:Y:S05]  /*e210*/  CALL.REL.NOINC `($_ZN7cutlass13device_kernelIN5flash19enable_sm80_to_sm89INS1_16FlashAttnBwdSm80INS1_25CollectiveMainloopBwdSm80ILi2ELi2EN4cute5tupleIJNS5_1CILi128EEES8_NS7_ILi64EEEEEENS_10bfloat16_tEfNS_4arch4Sm80ELb0ELb1ELb1ELb1ELb0ELb0ELb0ELb0ELi2ELi4ELi4ELi4ELb0EEENS1_24CollectiveEpilogueBwdGQAISA_fSD_Li256ELb1ELb0EEENS1_19SingleTileSchedulerILb1ELb0ELb0ELi128EEEEEEEEEvNT_6ParamsE$_ZZN4cute6detail16composition_implINS_5tupleIJNS_1CILi8EEENS3_ILi2EEES5_S5_S4_S5_EEENS2_IJNS3_ILi1EEEiiiNS3_ILi72EEENS3_ILi512EEEEEES5_S4_EEDaRKT_RKT0_RKT1_RKT2_ENKUlRKT_T0_E_clINS2_IJNS2_IJS5_EEENS2_IJiEEES7_S7_EEENS_17integral_constantIiLi4EEEEEDaSP_SQ_) ;  /* 0x0000076000007944 */ /* 0x00afea0003c00000 */
[----:B------:R-:W-:Y:S02]  /*e220*/  MOV R2, R63 ;  /* 0x0000003f00027202 */ /* 0x000fe40000000f00 */
[----:B------:R-:W-:Y:S02]  /*e230*/  MOV R6, 0xe250 ;  /* 0x0000e25000067802 */ /* 0x000fe40000000f00 */
[----:B-1---5:R-:W-:Y:S05]  /*e240*/  CALL.REL.NOINC `($_ZN7cutlass13device_kernelIN5flash19enable_sm80_to_sm89INS1_16FlashAttnBwdSm80INS1_25CollectiveMainloopBwdSm80ILi2ELi2EN4cute5tupleIJNS5_1CILi128EEES8_NS7_ILi64EEEEEENS_10bfloat16_tEfNS_4arch4Sm80ELb0ELb1ELb1ELb1ELb0ELb0ELb0ELb0ELi2ELi4ELi4ELi4ELb0EEENS1_24CollectiveEpilogueBwdGQAISA_fSD_Li256ELb1ELb0EEENS1_19SingleTileSchedulerILb1ELb0ELb0ELi128EEEEEEEEEvNT_6ParamsE$_ZN4cute5tupleIJNS_1CILi2EEEiEEC2ERKS2_RKi) ;  /* 0xffffcac000007944 */ /* 0x022fea0003c3ffff */
[----:B------:R1:W5:Y:S01]  /*e250*/  LDL R2, [R1+0x13c8] ;  /* 0x0013c80001027983 */ /* 0x0003620000100800 */
[----:B------:R-:W-:-:S04]  /*e260*/  MOV R63, 0x0 ;  /* 0x00000000003f7802 */ /* 0x000fc80000000f00 */
[----:B------:R-:W-:Y:S05]  /*e270*/  RET.REL.NODEC R62 `(_ZN7cutlass13device_kernelIN5flash19enable_sm80_to_sm89INS1_16FlashAttnBwdSm80INS1_25CollectiveMainloopBwdSm80ILi2ELi2EN4cute5tupleIJNS5_1CILi128EEES8_NS7_ILi64EEEEEENS_10bfloat16_tEfNS_4arch4Sm80ELb0ELb1ELb1ELb1ELb0ELb0ELb0ELb0ELi2ELi4ELi4ELi4ELb0EEENS1_24CollectiveEpilogueBwdGQAISA_fSD_Li256ELb1ELb0EEENS1_19SingleTileSchedulerILb1ELb0ELb0ELi128EEEEEEEEEvNT_6ParamsE) ;  /* 0xffff1d803e007950 */ /* 0x000fea0003c3ffff */
        .type           $_ZN7cutlass13device_kernelIN5flash19enable_sm80_to_sm89INS1_16FlashAttnBwdSm80INS1_25CollectiveMainloopBwdSm80ILi2ELi2EN4cute5tupleIJNS5_1CILi128EEES8_NS7_ILi64EEEEEENS_10bfloat16_tEfNS_4arch4Sm80ELb0ELb1ELb1ELb1ELb0ELb0ELb0ELb0ELi2ELi4ELi4ELi4ELb0EEENS1_24CollectiveEpilogueBwdGQAISA_fSD_Li256ELb1ELb0EEENS1_19SingleTileSchedulerILb1ELb0ELb0ELi128EEEEEEEEEvNT_6ParamsE$_ZZN4cute6detail16composition_implINS_5tupleIJNS_1CILi8EEENS3_ILi2EEES5_S5_S4_S5_EEENS2_IJNS3_ILi1EEEiiiNS3_ILi72EEENS3_ILi512EEEEEENS2_IJS5_S5_S5_EEENS2_IJS7_S9_S4_EEEEEDaRKT_RKT0_RKT1_RKT2_ENKUlRKT_RKT0_E_clIS5_S4_EEDaSR_SU_,@function
        .size           $_ZN7cutlass13device_kernelIN5flash19enable_sm80_to_sm89INS1_16FlashAttnBwdSm80INS1_25CollectiveMainloopBwdSm80ILi2ELi2EN4cute5tupleIJNS5_1CILi128EEES8_NS7_ILi64EEEEEENS_10bfloat16_tEfNS_4arch4Sm80ELb0ELb1ELb1ELb1ELb0ELb0ELb0ELb0ELi2ELi4ELi4ELi4ELb0EEENS1_24CollectiveEpilogueBwdGQAISA_fSD_Li256ELb1ELb0EEENS1_19SingleTileSchedulerILb1ELb0ELb0ELi128EEEEEEEEEvNT_6ParamsE$_ZZN4cute6detail16composition_implINS_5tupleIJNS_1CILi8EEENS3_ILi2EEES5_S5_S4_S5_EEENS2_IJNS3_ILi1EEEiiiNS3_ILi72EEENS3_ILi512EEEEEENS2_IJS5_S5_S5_EEENS2_IJS7_S9_S4_EEEEEDaRKT_RKT0_RKT1_RKT2_ENKUlRKT_RKT0_E_clIS5_S4_EEDaSR_SU_,($_ZN7cutlass13device_kernelIN5flash19enable_sm80_to_sm89INS1_16FlashAttnBwdSm80INS1_25CollectiveMainloopBwdSm80ILi2ELi2EN4cute5tupleIJNS5_1CILi128EEES8_NS7_ILi64EEEEEENS_10bfloat16_tEfNS_4arch4Sm80ELb0ELb1ELb1ELb1ELb0ELb0ELb0ELb0ELi2ELi4ELi4ELi4ELb0EEENS1_24CollectiveEpilogueBwdGQAISA_fSD_Li256ELb1ELb0EEENS1_19SingleTileSchedulerILb1ELb0ELb0ELi128EEEEEEEEEvNT_6ParamsE$_ZZN4cute6detail16composition_implINS_5tupleIJNS_1CILi8EEENS3_ILi2EEES5_S5_S4_S5_EEENS2_IJNS3_ILi1EEEiiiNS3_ILi72EEENS3_ILi512EEEEEENS3_ILi4EEENS3_ILi16EEEEEDaRKT_RKT0_RKT1_RKT2_ENKUlRKT_T0_E_clINS2_IJNS2_IJEEESV_SB_S7_EEENS_17integral_constantIiLi2EEEEEDaSR_SS_ - $_ZN7cutlass13device_kernelIN5flash19enable_sm80_to_sm89INS1_16FlashAttnBwdSm80INS1_25CollectiveMainloopBwdSm80ILi2ELi2EN4cute5tupleIJNS5_1CILi128EEES8_NS7_ILi64EEEEEENS_10bfloat16_tEfNS_4arch4Sm80ELb0ELb1ELb1ELb1ELb0ELb0ELb0ELb0ELi2ELi4ELi4ELi4ELb0EEENS1_24CollectiveEpilogueBwdGQAISA_fSD_Li256ELb1ELb0EEENS1_19SingleTileSchedulerILb1ELb0ELb0ELi128EEEEEEEEEvNT_6ParamsE$_ZZN4cute6detail16composition_implINS_5tupleIJNS_1CILi8EEENS3_ILi2EEES5_S5_S4_S5_EEENS2_IJNS3_ILi1EEEiiiNS3_ILi72EEENS3_ILi512EEEEEENS2_IJS5_S5_S5_EEENS2_IJS7_S9_S4_EEEEEDaRKT_RKT0_RKT1_RKT2_ENKUlRKT_RKT0_E_clIS5_S4_EEDaSR_SU_)
$_ZN7cutlass13device_kernelIN5flash19enable_sm80_to_sm89INS1_16FlashAttnBwdSm80INS1_25CollectiveMainloopBwdSm80ILi2ELi2EN4cute5tupleIJNS5_1CILi128EEES8_NS7_ILi64EEEEEENS_10bfloat16_tEfNS_4arch4Sm80ELb0ELb1ELb1ELb1ELb0ELb0ELb0ELb0ELi2ELi4ELi4ELi4ELb0EEENS1_24CollectiveEpilogueBwdGQAISA_fSD_Li256ELb1ELb0EEENS1_19SingleTileSchedulerILb1ELb0ELb0ELi128EEEEEEEEEvNT_6ParamsE$_ZZN4cute6detail16composition_implINS_5tupleIJNS_1CILi8EEENS3_ILi2EEES5_S5_S4_S5_EEENS2_IJNS3_ILi1EEEiiiNS3_ILi72EEENS3_ILi512EEEEEENS2_IJS5_S5_S5_EEENS2_IJS7_S9_S4_EEEEEDaRKT_RKT0_RKT1_RKT2_ENKUlRKT_RKT0_E_clIS5_S4_EEDaSR_SU_:
        /* <DEDUP_REMOVED lines=37> */
[----:B------:R-:W-:Y:S02]  /*e4d0*/  MOV R4, R10 ;  /* 0x0000000a00047202 */ /* 0x000fe40000000f00 */
[----:B------:R-:W-:-:S04]  /*e4e0*/  MOV R5, 0x0 ;  /* 0x0000000000057802 */ /* 0x000fc80000000f00 */
[----:B------:R-:W-:Y:S05]  /*e4f0*/  RET.REL.NODEC R4 `(_ZN7cutlass13device_kernelIN5flash19enable_sm80_to_sm89INS1_16FlashAttnBwdSm80INS1_25CollectiveMainloopBwdSm80ILi2ELi2EN4cute5tupleIJNS5_1CILi128EEES8_NS7_ILi64EEEEEENS_10bfloat16_tEfNS_4arch4Sm80ELb0ELb1ELb1ELb1ELb0ELb0ELb0ELb0ELi2ELi4ELi4ELi4ELb0EEENS1_24CollectiveEpilogueBwdGQAISA_fSD_Li256ELb1ELb0EEENS1_19SingleTileSchedulerILb1ELb0ELb0ELi128EEEEEEEEEvNT_6ParamsE) ;  /* 0xffff1b0004007950 */ /* 0x000fea0003c3ffff */
        .type           $_ZN7cutlass13device_kernelIN5flash19enable_sm80_to_sm89INS1_16FlashAttnBwdSm80INS1_25CollectiveMainloopBwdSm80ILi2ELi2EN4cute5tupleIJNS5_1CILi128EEES8_NS7_ILi64EEEEEENS_10bfloat16_tEfNS_4arch4Sm80ELb0ELb1ELb1ELb1ELb0ELb0ELb0ELb0ELi2ELi4ELi4ELi4ELb0EEENS1_24CollectiveEpilogueBwdGQAISA_fSD_Li256ELb1ELb0EEENS1_19SingleTileSchedulerILb1ELb0ELb0ELi128EEEEEEEEEvNT_6ParamsE$_ZZN4cute6detail16composition_implINS_5tupleIJNS_1CILi8EEENS3_ILi2EEES5_S5_S4_S5_EEENS2_IJNS3_ILi1EEEiiiNS3_ILi72EEENS3_ILi512EEEEEENS3_ILi4EEENS3_ILi16EEEEEDaRKT_RKT0_RKT1_RKT2_ENKUlRKT_T0_E_clINS2_IJNS2_IJEEESV_SB_S7_EEENS_17integral_constantIiLi2EEEEEDaSR_SS_,@function
        .size           $_ZN7cutlass13device_kernelIN5flash19enable_sm80_to_sm89INS1_16FlashAttnBwdSm80INS1_25CollectiveMainloopBwdSm80ILi2ELi2EN4cute5tupleIJNS5_1CILi128EEES8_NS7_ILi64EEEEEENS_10bfloat16_tEfNS_4arch4Sm80ELb0ELb1ELb1ELb1ELb0ELb0ELb0ELb0ELi2ELi4ELi4ELi4ELb0EEENS1_24CollectiveEpilogueBwdGQAISA_fSD_Li256ELb1ELb0EEENS1_19SingleTileSchedulerILb1ELb0ELb0ELi128EEEEEEEEEvNT_6ParamsE$_ZZN4cute6detail16composition_implINS_5tupleIJNS_1CILi8EEENS3_ILi2EEES5_S5_S4_S5_EEENS2_IJNS3_ILi1EEEiiiNS3_ILi72EEENS3_ILi512EEEEEENS3_ILi4EEENS3_ILi16EEEEEDaRKT_RKT0_RKT1_RKT2_ENKUlRKT_T0_E_clINS2_IJNS2_IJEEESV_SB_S7_EEENS_17integral_constantIiLi2EEEEEDaSR_SS_,($_ZN7cutlass13device_kernelIN5flash19enable_sm80_to_sm89INS1_16FlashAttnBwdSm80INS1_25CollectiveMainloopBwdSm80ILi2ELi2EN4cute5tupleIJNS5_1CILi128EEES8_NS7_ILi64EEEEEENS_10bfloat16_tEfNS_4arch4Sm80ELb0ELb1ELb1ELb1ELb0ELb0ELb0ELb0ELi2ELi4ELi4ELi4ELb0EEENS1_24CollectiveEpilogueBwdGQAISA_fSD_Li256ELb1ELb0EEENS1_19SingleTileSchedulerILb1ELb0ELb0ELi128EEEEEEEEEvNT_6ParamsE$_ZZN4cute6detail16composition_implINS_5tupleIJNS_1CILi8EEENS3_ILi2EEES5_S5_S4_S5_EEENS2_IJNS3_ILi1EEEiiiNS3_ILi72EEENS3_ILi512EEEEEENS3_ILi4EEENS3_ILi16EEEEEDaRKT_RKT0_RKT1_RKT2_ENKUlRKT_T0_E_clINS2_IJNS2_IJS5_EEENS2_IJiEEES5_S7_EEENS_17integral_constantIiLi3EEEEEDaSR_SS_ - $_ZN7cutlass13device_kernelIN5flash19enable_sm80_to_sm89INS1_16FlashAttnBwdSm80INS1_25CollectiveMainloopBwdSm80ILi2ELi2EN4cute5tupleIJNS5_1CILi128EEES8_NS7_ILi64EEEEEENS_10bfloat16_tEfNS_4arch4Sm80ELb0ELb1ELb1ELb1ELb0ELb0ELb0ELb0ELi2ELi4ELi4ELi4ELb0EEENS1_24CollectiveEpilogueBwdGQAISA_fSD_Li256ELb1ELb0EEENS1_19SingleTileSchedulerILb1ELb0ELb0ELi128EEEEEEEEEvNT_6ParamsE$_ZZN4cute6detail16composition_implINS_5tupleIJNS_1CILi8EEENS3_ILi2EEES5_S5_S4_S5_EEENS2_IJNS3_ILi1EEEiiiNS3_ILi72EEENS3_ILi512EEEEEENS3_ILi4EEENS3_ILi16EEEEEDaRKT_RKT0_RKT1_RKT2_ENKUlRKT_T0_E_clINS2_IJNS2_IJEEESV_SB_S7_EEENS_17integral_constantIiLi2EEEEEDaSR_SS_)
$_ZN7cutlass13device_kernelIN5flash19enable_sm80_to_sm89INS1_16FlashAttnBwdSm80INS1_25CollectiveMainloopBwdSm80ILi2ELi2EN4cute5tupleIJNS5_1CILi128EEES8_NS7_ILi64EEEEEENS_10bfloat16_tEfNS_4arch4Sm80ELb0ELb1ELb1ELb1ELb0ELb0ELb0ELb0ELi2ELi4ELi4ELi4ELb0EEENS1_24CollectiveEpilogueBwdGQAISA_fSD_Li256ELb1ELb0EEENS1_19SingleTileSchedulerILb1ELb0ELb0ELi128EEEEEEEEEvNT_6ParamsE$_ZZN4cute6detail16composition_implINS_5tupleIJNS_1CILi8EEENS3_ILi2EEES5_S5_S4_S5_EEENS2_IJNS3_ILi1EEEiiiNS3_ILi72EEENS3_ILi512EEEEEENS3_ILi4EEENS3_ILi16EEEEEDaRKT_RKT0_RKT1_RKT2_ENKUlRKT_T0_E_clINS2_IJNS2_IJEEESV_SB_S7_EEENS_17integral_constantIiLi2EEEEEDaSR_SS_:
        /* <DEDUP_REMOVED lines=13> */
        .type           $_ZN7cutlass13device_kernelIN5flash19enable_sm80_to_sm89INS1_16FlashAttnBwdSm80INS1_25CollectiveMainloopBwdSm80ILi2ELi2EN4cute5tupleIJNS5_1CILi128EEES8_NS7_ILi64EEEEEENS_10bfloat16_tEfNS_4arch4Sm80ELb0ELb1ELb1ELb1ELb0ELb0ELb0ELb0ELi2ELi4ELi4ELi4ELb0EEENS1_24CollectiveEpilogueBwdGQAISA_fSD_Li256ELb1ELb0EEENS1_19SingleTileSchedulerILb1ELb0ELb0ELi128EEEEEEEEEvNT_6ParamsE$_ZZN4cute6detail16composition_implINS_5tupleIJNS_1CILi8EEENS3_ILi2EEES5_S5_S4_S5_EEENS2_IJNS3_ILi1EEEiiiNS3_ILi72EEENS3_ILi512EEEEEENS3_ILi4EEENS3_ILi16EEEEEDaRKT_RKT0_RKT1_RKT2_ENKUlRKT_T0_E_clINS2_IJNS2_IJS5_EEENS2_IJiEEES5_S7_EEENS_17integral_constantIiLi3EEEEEDaSR_SS_,@function
        .size           $_ZN7cutlass13device_kernelIN5flash19enable_sm80_to_sm89INS1_16FlashAttnBwdSm80INS1_25CollectiveMainloopBwdSm80ILi2ELi2EN4cute5tupleIJNS5_1CILi128EEES8_NS7_ILi64EEEEEENS_10bfloat16_tEfNS_4arch4Sm80ELb0ELb1ELb1ELb1ELb0ELb0ELb0ELb0ELi2ELi4ELi4ELi4ELb0EEENS1_24CollectiveEpilogueBwdGQAISA_fSD_Li256ELb1ELb0EEENS1_19SingleTileSchedulerILb1ELb0ELb0ELi128EEEEEEEEEvNT_6ParamsE$_ZZN4cute6detail16composition_implINS_5tupleIJNS_1CILi8EEENS3_ILi2EEES5_S5_S4_S5_EEENS2_IJNS3_ILi1EEEiiiNS3_ILi72EEENS3_ILi512EEEEEENS3_ILi4EEENS3_ILi16EEEEEDaRKT_RKT0_RKT1_RKT2_ENKUlRKT_T0_E_clINS2_IJNS2_IJS5_EEENS2_IJiEEES5_S7_EEENS_17integral_constantIiLi3EEEEEDaSR_SS_,($_ZN7cutlass13device_kernelIN5flash19enable_sm80_to_sm89INS1_16FlashAttnBwdSm80INS1_25CollectiveMainloopBwdSm80ILi2ELi2EN4cute5tupleIJNS5_1CILi128EEES8_NS7_ILi64EEEEEENS_10bfloat16_tEfNS_4arch4Sm80ELb0ELb1ELb1ELb1ELb0ELb0ELb0ELb0ELi2ELi4ELi4ELi4ELb0EEENS1_24CollectiveEpilogueBwdGQAISA_fSD_Li256ELb1ELb0EEENS1_19SingleTileSchedulerILb1ELb0ELb0ELi128EEEEEEEEEvNT_6ParamsE$_ZZN4cute6detail16composition_implINS_5tupleIJNS_1CILi8EEENS3_ILi2EEES5_S5_S4_S5_EEENS2_IJNS3_ILi1EEEiiiNS3_ILi72EEENS3_ILi512EEEEEENS3_ILi4EEENS3_ILi16EEEEEDaRKT_RKT0_RKT1_RKT2_ENKUlRKT_T0_E_clINS2_IJNS2_IJS5_S5_EEENS2_IJiiEEES7_S7_EEENS_17integral_constantIiLi4EEEEEDaSR_SS_ - $_ZN7cutlass13device_kernelIN5flash19enable_sm80_to_sm89INS1_16FlashAttnBwdSm80INS1_25CollectiveMainloopBwdSm80ILi2ELi2EN4cute5tupleIJNS5_1CILi128EEES8_NS7_ILi64EEEEEENS_10bfloat16_tEfNS_4arch4Sm80ELb0ELb1ELb1ELb1ELb0ELb0ELb0ELb0ELi2ELi4ELi4ELi4ELb0EEENS1_24CollectiveEpilogueBwdGQAISA_fSD_Li256ELb1ELb0EEENS1_19SingleTileSchedulerILb1ELb0ELb0ELi128EEEEEEEEEvNT_6ParamsE$_ZZN4cute6detail16composition_implINS_5tupleIJNS_1CILi8EEENS3_ILi2EEES5_S5_S4_S5_EEENS2_IJNS3_ILi1EEEiiiNS3_ILi72EEENS3_ILi512EEEEEENS3_ILi4EEENS3_ILi16EEEEEDaRKT_RKT0_RKT1_RKT2_ENKUlRKT_T0_E_clINS2_IJNS2_IJS5_EEENS2_IJiEEES5_S7_EEENS_17integral_constantIiLi3EEEEEDaSR_SS_)
$_ZN7cutlass13device_kernelIN5flash19enable_sm80_to_sm89INS1_16FlashAttnBwdSm80INS1_25CollectiveMainloopBwdSm80ILi2ELi2EN4cute5tupleIJNS5_1CILi128EEES8_NS7_ILi64EEEEEENS_10bfloat16_tEfNS_4arch4Sm80ELb0ELb1ELb1ELb1ELb0ELb0ELb0ELb0ELi2ELi4ELi4ELi4ELb0EEENS1_24CollectiveEpilogueBwdGQAISA_fSD_Li256ELb1ELb0EEENS1_19SingleTileSchedulerILb1ELb0ELb0ELi128EEEEEEEEEvNT_6ParamsE$_ZZN4cute6detail16composition_implINS_5tupleIJNS_1CILi8EEENS3_ILi2EEES5_S5_S4_S5_EEENS2_IJNS3_ILi1EEEiiiNS3_ILi72EEENS3_ILi512EEEEEENS3_ILi4EEENS3_ILi16EEEEEDaRKT_RKT0_RKT1_RKT2_ENKUlRKT_T0_E_clINS2_IJNS2_IJS5_EEENS2_IJiEEES5_S7_EEENS_17integral_constantIiLi3EEEEEDaSR_SS_:
        /* <DEDUP_REMOVED lines=13> */
[----:B------:R-:W-:Y:S02]  /*e6a0*/  MOV R4, R72 ;  /* 0x0000004800047202 */ /* 0x000fe40000000f00 */
[----:B------:R-:W-:-:S04]  /*e6b0*/  MOV R5, 0x0 ;  /* 0x0000000000057802 */ /* 0x000fc80000000f00 */
[----:B------:R-:W-:Y:S05]  /*e6c0*/  RET.REL.NODEC R4 `(_ZN7cutlass13device_kernelIN5flash19enable_sm80_to_sm89INS1_16FlashAttnBwdSm80INS1_25CollectiveMainloopBwdSm80ILi2ELi2EN4cute5tupleIJNS5_1CILi128EEES8_NS7_ILi64EEEEEENS_10bfloat16_tEfNS_4arch4Sm80ELb0ELb1ELb1ELb1ELb0ELb0ELb0ELb0ELi2ELi4ELi4ELi4ELb0EEENS1_24CollectiveEpilogueBwdGQAISA_fSD_Li256ELb1ELb0EEENS1_19SingleTileSchedulerILb1ELb0ELb0ELi128EEEEEEEEEvNT_6ParamsE) ;  /* 0xffff193004007950 */ /* 0x000fea0003c3ffff */
        .type           $_ZN7cutlass13device_kernelIN5flash19enable_sm80_to_sm89INS1_16FlashAttnBwdSm80INS1_25CollectiveMainloopBwdSm80ILi2ELi2EN4cute5tupleIJNS5_1CILi128EEES8_NS7_ILi64EEEEEENS_10bfloat16_tEfNS_4arch4Sm80ELb0ELb1ELb1ELb1ELb0ELb0ELb0ELb0ELi2ELi4ELi4ELi4ELb0EEENS1_24CollectiveEpilogueBwdGQAISA_fSD_Li256ELb1ELb0EEENS1_19SingleTileSchedulerILb1ELb0ELb0ELi128EEEEEEEEEvNT_6ParamsE$_ZZN4cute6detail16composition_implINS_5tupleIJNS_1CILi8EEENS3_ILi2EEES5_S5_S4_S5_EEENS2_IJNS3_ILi1EEEiiiNS3_ILi72EEENS3_ILi512EEEEEENS3_ILi4EEENS3_ILi16EEEEEDaRKT_RKT0_RKT1_RKT2_ENKUlRKT_T0_E_clINS2_IJNS2_IJS5_S5_EEENS2_IJiiEEES7_S7_EEENS_17integral_constantIiLi4EEEEEDaSR_SS_,@function
        .size           $_ZN7cutlass13device_kernelIN5flash19enable_sm80_to_sm89INS1_16FlashAttnBwdSm80INS1_25CollectiveMainloopBwdSm80ILi2ELi2EN4cute5tupleIJNS5_1CILi128EEES8_NS7_ILi64EEEEEENS_10bfloat16_tEfNS_4arch4Sm80ELb0ELb1ELb1ELb1ELb0ELb0ELb0ELb0ELi2ELi4ELi4ELi4ELb0EEENS1_24CollectiveEpilogueBwdGQAISA_fSD_Li256ELb1ELb0EEENS1_19SingleTileSchedulerILb1ELb0ELb0ELi128EEEEEEEEEvNT_6ParamsE$_ZZN4cute6detail16composition_implINS_5tupleIJNS_1CILi8EEENS3_ILi2EEES5_S5_S4_S5_EEENS2_IJNS3_ILi1EEEiiiNS3_ILi72EEENS3_ILi512EEEEEENS3_ILi4EEENS3_ILi16EEEEEDaRKT_RKT0_RKT1_RKT2_ENKUlRKT_T0_E_clINS2_IJNS2_IJS5_S5_EEENS2_IJiiEEES7_S7_EEENS_17integral_constantIiLi4EEEEEDaSR_SS_,($_ZN7cutlass13device_kernelIN5flash19enable_sm80_to_sm89INS1_16FlashAttnBwdSm80INS1_25CollectiveMainloopBwdSm80ILi2ELi2EN4cute5tupleIJNS5_1CILi128EEES8_NS7_ILi64EEEEEENS_10bfloat16_tEfNS_4arch4Sm80ELb0ELb1ELb1ELb1ELb0ELb0ELb0ELb0ELi2ELi4ELi4ELi4ELb0EEENS1_24CollectiveEpilogueBwdGQAISA_fSD_Li256ELb1ELb0EEENS1_19SingleTileSchedulerILb1ELb0ELb0ELi128EEEEEEEEEvNT_6ParamsE$_ZZN4cute6detail16composition_implINS_5tupleIJNS_1CILi8EEENS3_ILi2EEES5_S5_S4_S5_EEENS2_IJNS3_ILi1EEEiiiNS3_ILi72EEENS3_ILi512EEEEEES5_S4_EEDaRKT_RKT0_RKT1_RKT2_ENKUlRKT_T0_E_clINS2_IJNS2_IJEEEST_S5_S7_EEENS_17integral_constantIiLi1EEEEEDaSP_SQ_ - $_ZN7cutlass13device_kernelIN5flash19enable_sm80_to_sm89INS1_16FlashAttnBwdSm80INS1_25CollectiveMainloopBwdSm80ILi2ELi2EN4cute5tupleIJNS5_1CILi128EEES8_NS7_ILi64EEEEEENS_10bfloat16_tEfNS_4arch4Sm80ELb0ELb1ELb1ELb1ELb0ELb0ELb0ELb0ELi2ELi4ELi4ELi4ELb0EEENS1_24CollectiveEpilogueBwdGQAISA_fSD_Li256ELb1ELb0EEENS1_19SingleTileSchedulerILb1ELb0ELb0ELi128EEEEEEEEEvNT_6ParamsE$_ZZN4cute6detail16composition_implINS_5tupleIJNS_1CILi8EEENS3_ILi2EEES5_S5_S4_S5_EEENS2_IJNS3_ILi1EEEiiiNS3_ILi72EEENS3_ILi512EEEEEENS3_ILi4EEENS3_ILi16EEEEEDaRKT_RKT0_RKT1_RKT2_ENKUlRKT_T0_E_clINS2_IJNS2_IJS5_S5_EEENS2_IJiiEEES7_S7_EEENS_17integral_constantIiLi4EEEEEDaSR_SS_)
$_ZN7cutlass13device_kernelIN5flash19enable_sm80_to_sm89INS1_16FlashAttnBwdSm80INS1_25CollectiveMainloopBwdSm80ILi2ELi2EN4cute5tupleIJNS5_1CILi128EEES8_NS7_ILi64EEEEEENS_10bfloat16_tEfNS_4arch4Sm80ELb0ELb1ELb1ELb1ELb0ELb0ELb0ELb0ELi2ELi4ELi4ELi4ELb0EEENS1_24CollectiveEpilogueBwdGQAISA_fSD_Li256ELb1ELb0EEENS1_19SingleTileSchedulerILb1ELb0ELb0ELi128EEEEEEEEEvNT_6ParamsE$_ZZN4cute6detail16composition_implINS_5tupleIJNS_1CILi8EEENS3_ILi2EEES5_S5_S4_S5_EEENS2_IJNS3_ILi1EEEiiiNS3_ILi72EEENS3_ILi512EEEEEENS3_ILi4EEENS3_ILi16EEEEEDaRKT_RKT0_RKT1_RKT2_ENKUlRKT_T0_E_clINS2_IJNS2_IJS5_S5_EEENS2_IJiiEEES7_S7_EEENS_17integral_constantIiLi4EEEEEDaSR_SS_:
        /* <DEDUP_REMOVED lines=10> */
        .type           $_ZN7cutlass13device_kernelIN5flash19enable_sm80_to_sm89INS1_16FlashAttnBwdSm80INS1_25CollectiveMainloopBwdSm80ILi2ELi2EN4cute5tupleIJNS5_1CILi128EEES8_NS7_ILi64EEEEEENS_10bfloat16_tEfNS_4arch4Sm80ELb0ELb1ELb1ELb1ELb0ELb0ELb0ELb0ELi2ELi4ELi4ELi4ELb0EEENS1_24CollectiveEpilogueBwdGQAISA_fSD_Li256ELb1ELb0EEENS1_19SingleTileSchedulerILb1ELb0ELb0ELi128EEEEEEEEEvNT_6ParamsE$_ZZN4cute6detail16composition_implINS_5tupleIJNS_1CILi8EEENS3_ILi2EEES5_S5_S4_S5_EEENS2_IJNS3_ILi1EEEiiiNS3_ILi72EEENS3_ILi512EEEEEES5_S4_EEDaRKT_RKT0_RKT1_RKT2_ENKUlRKT_T0_E_clINS2_IJNS2_IJEEEST_S5_S7_EEENS_17integral_constantIiLi1EEEEEDaSP_SQ_,@function
        .size           $_ZN7cutlass13device_kernelIN5flash19enable_sm80_to_sm89INS1_16FlashAttnBwdSm80INS1_25CollectiveMainloopBwdSm80ILi2ELi2EN4cute5tupleIJNS5_1CILi128EEES8_NS7_ILi64EEEEEENS_10bfloat16_tEfNS_4arch4Sm80ELb0ELb1ELb1ELb1ELb0ELb0ELb0ELb0ELi2ELi4ELi4ELi4ELb0EEENS1_24CollectiveEpilogueBwdGQAISA_fSD_Li256ELb1ELb0EEENS1_19SingleTileSchedulerILb1ELb0ELb0ELi128EEEEEEEEEvNT_6ParamsE$_ZZN4cute6detail16composition_implINS_5tupleIJNS_1CILi8EEENS3_ILi2EEES5_S5_S4_S5_EEENS2_IJNS3_ILi1EEEiiiNS3_ILi72EEENS3_ILi512EEEEEES5_S4_EEDaRKT_RKT0_RKT1_RKT2_ENKUlRKT_T0_E_clINS2_IJNS2_IJEEEST_S5_S7_EEENS_17integral_constantIiLi1EEEEEDaSP_SQ_,($_ZN7cutlass13device_kernelIN5flash19enable_sm80_to_sm89INS1_16FlashAttnBwdSm80INS1_25CollectiveMainloopBwdSm80ILi2ELi2EN4cute5tupleIJNS5_1CILi128EEES8_NS7_ILi64EEEEEENS_10bfloat16_tEfNS_4arch4Sm80ELb0ELb1ELb1ELb1ELb0ELb0ELb0ELb0ELi2ELi4ELi4ELi4ELb0EEENS1_24CollectiveEpilogueBwdGQAISA_fSD_Li256ELb1ELb0EEENS1_19SingleTileSchedulerILb1ELb0ELb0ELi128EEEEEEEEEvNT_6ParamsE$_ZZN4cute6detail16composition_implINS_5tupleIJNS_1CILi8EEENS3_ILi2EEES5_S5_S4_S5_EEENS2_IJNS3_ILi1EEEiiiNS3_ILi72EEENS3_ILi512EEEEEES5_S4_EEDaRKT_RKT0_RKT1_RKT2_ENKUlRKT_T0_E_clINS2_IJNS2_IJS5_EEENS2_IJiEEES7_S7_EEENS_17integral_constantIiLi2EEEEEDaSP_SQ_ - $_ZN7cutlass13device_kernelIN5flash19enable_sm80_to_sm89INS1_16FlashAttnBwdSm80INS1_25CollectiveMainloopBwdSm80ILi2ELi2EN4cute5tupleIJNS5_1CILi128EEES8_NS7_ILi64EEEEEENS_10bfloat16_tEfNS_4arch4Sm80ELb0ELb1ELb1ELb1ELb0ELb0ELb0ELb0ELi2ELi4ELi4ELi4ELb0EEENS1_24CollectiveEpilogueBwdGQAISA_fSD_Li256ELb1ELb0EEENS1_19SingleTileSchedulerILb1ELb0ELb0ELi128EEEEEEEEEvNT_6ParamsE$_ZZN4cute6detail16composition_implINS_5tupleIJNS_1CILi8EEENS3_ILi2EEES5_S5_S4_S5_EEENS2_IJNS3_ILi1EEEiiiNS3_ILi72EEENS3_ILi512EEEEEES5_S4_EEDaRKT_RKT0_RKT1_RKT2_ENKUlRKT_T0_E_clINS2_IJNS2_IJEEEST_S5_S7_EEENS_17integral_constantIiLi1EEEEEDaSP_SQ_)
$_ZN7cutlass13device_kernelIN5flash19enable_sm80_to_sm89INS1_16FlashAttnBwdSm80INS1_25CollectiveMainloopBwdSm80ILi2ELi2EN4cute5tupleIJNS5_1CILi128EEES8_NS7_ILi64EEEEEENS_10bfloat16_tEfNS_4arch4Sm80ELb0ELb1ELb1ELb1ELb0ELb0ELb0ELb0ELi2ELi4ELi4ELi4ELb0EEENS1_24CollectiveEpilogueBwdGQAISA_fSD_Li256ELb1ELb0EEENS1_19SingleTileSchedulerILb1ELb0ELb0ELi128EEEEEEEEEvNT_6ParamsE$_ZZN4cute6detail16composition_implINS_5tupleIJNS_1CILi8EEENS3_ILi2EEES5_S5_S4_S5_EEENS2_IJNS3_ILi1EEEiiiNS3_ILi72EEENS3_ILi512EEEEEES5_S4_EEDaRKT_RKT0_RKT1_RKT2_ENKUlRKT_T0_E_clINS2_IJNS2_IJEEEST_S5_S7_EEENS_17integral_constantIiLi1EEEEEDaSP_SQ_:
        /* <DEDUP_REMOVED lines=10> */
[----:B------:R-:W-:Y:S02]  /*e810*/  MOV R8, R6 ;  /* 0x0000000600087202 */ /* 0x000fe40000000f00 */
[----:B------:R-:W-:-:S04]  /*e820*/  MOV R9, 0x0 ;  /* 0x0000000000097802 */ /* 0x000fc80000000f00 */
[----:B------:R-:W-:Y:S05]  /*e830*/  RET.REL.NODEC R8 `(_ZN7cutlass13device_kernelIN5flash19enable_sm80_to_sm89INS1_16FlashAttnBwdSm80INS1_25CollectiveMainloopBwdSm80ILi2ELi2EN4cute5tupleIJNS5_1CILi128EEES8_NS7_ILi64EEEEEENS_10bfloat16_tEfNS_4arch4Sm80ELb0ELb1ELb1ELb1ELb0ELb0ELb0ELb0ELi2ELi4ELi4ELi4ELb0EEENS1_24CollectiveEpilogueBwdGQAISA_fSD_Li256ELb1ELb0EEENS1_19SingleTileSchedulerILb1ELb0ELb0ELi128EEEEEEEEEvNT_6ParamsE) ;  /* 0xffff17c008007950 */ /* 0x000fea0003c3ffff */
        .type           $_ZN7cutlass13device_kernelIN5flash19enable_sm80_to_sm89INS1_16FlashAttnBwdSm80INS1_25CollectiveMainloopBwdSm80ILi2ELi2EN4cute5tupleIJNS5_1CILi128EEES8_NS7_ILi64EEEEEENS_10bfloat16_tEfNS_4arch4Sm80ELb0ELb1ELb1ELb1ELb0ELb0ELb0ELb0ELi2ELi4ELi4ELi4ELb0EEENS1_24CollectiveEpilogueBwdGQAISA_fSD_Li256ELb1ELb0EEENS1_19SingleTileSchedulerILb1ELb0ELb0ELi128EEEEEEEEEvNT_6ParamsE$_ZZN4cute6detail16composition_implINS_5tupleIJNS_1CILi8EEENS3_ILi2EEES5_S5_S4_S5_EEENS2_IJNS3_ILi1EEEiiiNS3_ILi72EEENS3_ILi512EEEEEES5_S4_EEDaRKT_RKT0_RKT1_RKT2_ENKUlRKT_T0_E_clINS2_IJNS2_IJS5_EEENS2_IJiEEES7_S7_EEENS_17integral_constantIiLi2EEEEEDaSP_SQ_,@function
        .size           $_ZN7cutlass13device_kernelIN5flash19enable_sm80_to_sm89INS1_16FlashAttnBwdSm80INS1_25CollectiveMainloopBwdSm80ILi2ELi2EN4cute5tupleIJNS5_1CILi128EEES8_NS7_ILi64EEEEEENS_10bfloat16_tEfNS_4arch4Sm80ELb0ELb1ELb1ELb1ELb0ELb0ELb0ELb0ELi2ELi4ELi4ELi4ELb0EEENS1_24CollectiveEpilogueBwdGQAISA_fSD_Li256ELb1ELb0EEENS1_19SingleTileSchedulerILb1ELb0ELb0ELi128EEEEEEEEEvNT_6ParamsE$_ZZN4cute6detail16composition_implINS_5tupleIJNS_1CILi8EEENS3_ILi2EEES5_S5_S4_S5_EEENS2_IJNS3_ILi1EEEiiiNS3_ILi72EEENS3_ILi512EEEEEES5_S4_EEDaRKT_RKT0_RKT1_RKT2_ENKUlRKT_T0_E_clINS2_IJNS2_IJS5_EEENS2_IJiEEES7_S7_EEENS_17integral_constantIiLi2EEEEEDaSP_SQ_,($_ZN7cutlass13device_kernelIN5flash19enable_sm80_to_sm89INS1_16FlashAttnBwdSm80INS1_25CollectiveMainloopBwdSm80ILi2ELi2EN4cute5tupleIJNS5_1CILi128EEES8_NS7_ILi64EEEEEENS_10bfloat16_tEfNS_4arch4Sm80ELb0ELb1ELb1ELb1ELb0ELb0ELb0ELb0ELi2ELi4ELi4ELi4ELb0EEENS1_24CollectiveEpilogueBwdGQAISA_fSD_Li256ELb1ELb0EEENS1_19SingleTileSchedulerILb1ELb0ELb0ELi128EEEEEEEEEvNT_6ParamsE$_ZZN4cute6detail16composition_implINS_5tupleIJNS_1CILi8EEENS3_ILi2EEES5_S5_S4_S5_EEENS2_IJNS3_ILi1EEEiiiNS3_ILi72EEENS3_ILi512EEEEEES5_S4_EEDaRKT_RKT0_RKT1_RKT2_ENKUlRKT_T0_E_clINS2_IJNS2_IJS5_EEENS2_IJiEEES7_S7_EEENS_17integral_constantIiLi3EEEEEDaSP_SQ_ - $_ZN7cutlass13device_kernelIN5flash19enable_sm80_to_sm89INS1_16FlashAttnBwdSm80INS1_25CollectiveMainloopBwdSm80ILi2ELi2EN4cute5tupleIJNS5_1CILi128EEES8_NS7_ILi64EEEEEENS_10bfloat16_tEfNS_4arch4Sm80ELb0ELb1ELb1ELb1ELb0ELb0ELb0ELb0ELi2ELi4ELi4ELi4ELb0EEENS1_24CollectiveEpilogueBwdGQAISA_fSD_Li256ELb1ELb0EEENS1_19SingleTileSchedulerILb1ELb0ELb0ELi128EEEEEEEEEvNT_6ParamsE$_ZZN4cute6detail16composition_implINS_5tupleIJNS_1CILi8EEENS3_ILi2EEES5_S5_S4_S5_EEENS2_IJNS3_ILi1EEEiiiNS3_ILi72EEENS3_ILi512EEEEEES5_S4_EEDaRKT_RKT0_RKT1_RKT2_ENKUlRKT_T0_E_clINS2_IJNS2_IJS5_EEENS2_IJiEEES7_S7_EEENS_17integral_constantIiLi2EEEEEDaSP_SQ_)
$_ZN7cutlass13device_kernelIN5flash19enable_sm80_to_sm89INS1_16FlashAttnBwdSm80INS1_25CollectiveMainloopBwdSm80ILi2ELi2EN4cute5tupleIJNS5_1CILi128EEES8_NS7_ILi64EEEEEENS_10bfloat16_tEfNS_4arch4Sm80ELb0ELb1ELb1ELb1ELb0ELb0ELb0ELb0ELi2ELi4ELi4ELi4ELb0EEENS1_24CollectiveEpilogueBwdGQAISA_fSD_Li256ELb1ELb0EEENS1_19SingleTileSchedulerILb1ELb0ELb0ELi128EEEEEEEEEvNT_6ParamsE$_ZZN4cute6detail16composition_implINS_5tupleIJNS_1CILi8EEENS3_ILi2EEES5_S5_S4_S5_EEENS2_IJNS3_ILi1EEEiiiNS3_ILi72EEENS3_ILi512EEEEEES5_S4_EEDaRKT_RKT0_RKT1_RKT2_ENKUlRKT_T0_E_clINS2_IJNS2_IJS5_EEENS2_IJiEEES7_S7_EEENS_17integral_constantIiLi2EEEEEDaSP_SQ_:
[----:B------:R-:W-:-:S06]  /*e840*/  IADD3 R3, R3, -c[0x0][0x20], RZ ;  /* 0x8000080003037a10 */ /* 0x000fcc0007ffe0ff */
[----:B------:R-:W5:Y:S01]  /*e850*/  LDL R3, [R3] ;  /* 0x0000000003037983 */ /* 0x000f620000100800 */
[----:B------:R-:W-:Y:S02]  /*e860*/  IADD3 R2, R1, 0x16d0, RZ ;  /* 0x000016d001027810 */ /* 0x000fe40007ffe0ff */
[----:B------:R-:W-:Y:S02]  /*e870*/  MOV R4, 0xe8a0 ;  /* 0x0000e8a000047802 */ /* 0x000fe40000000f00 */
[----:B------:R-:W-:Y:S02]  /*e880*/  IADD3 R2, R2, c[0x0][0x20], RZ ;  /* 0x0000080002027a10 */ /* 0x000fe40007ffe0ff */
[----:B-----5:R-:W-:Y:S05]  /*e890*/  CALL.REL.NOINC `($_ZN7cutlass13device_kernelIN5flash19enable_sm80_to_sm89INS1_16FlashAttnBwdSm80INS1_25CollectiveMainloopBwdSm80ILi2ELi2EN4cute5tupleIJNS5_1CILi128EEES8_NS7_ILi64EEEEEENS_10bfloat16_tEfNS_4arch4Sm80ELb0ELb1ELb1ELb1ELb0ELb0ELb0ELb0ELi2ELi4ELi4ELi4ELb0EEENS1_24CollectiveEpilogueBwdGQAISA_fSD_Li256ELb1ELb0EEENS1_19SingleTileSchedulerILb1ELb0ELb0ELi128EEEEEEEEEvNT_6ParamsE$_ZN4cute3eso3ESOILb1ELb0EJNS_5tupleIJNS_1CILi2EEEEEENS2_IJiEEENS3_ILi1EEES7_EEC2ERKS5_RKS6_RKS7_SE_) ;  /* 0xffff9fe000007944 */ /* 0x020fea0003c3ffff */
[----:B-1----:R1:W5:Y:S01]  /*e8a0*/  LDL R2, [R1+0x16d0] ;  /* 0x0016d00001027983 */ /* 0x0023620000100800 */
[----:B------:R-:W-:Y:S02]  /*e8b0*/  MOV R8, R6 ;  /* 0x0000000600087202 */ /* 0x000fe40000000f00 */
[----:B------:R-:W-:-:S04]  /*e8c0*/  MOV R9, 0x0 ;  /* 0x0000000000097802 */ /* 0x000fc80000000f00 */
[----:B------:R-:W-:Y:S05]  /*e8d0*/  RET.REL.NODEC R8 `(_ZN7cutlass13device_kernelIN5flash19enable_sm80_to_sm89INS1_16FlashAttnBwdSm80INS1_25CollectiveMainloopBwdSm80ILi2ELi2EN4cute5tupleIJNS5_1CILi128EEES8_NS7_ILi64EEEEEENS_10bfloat16_tEfNS_4arch4Sm80ELb0ELb1ELb1ELb1ELb0ELb0ELb0ELb0ELi2ELi4ELi4ELi4ELb0EEENS1_24CollectiveEpilogueBwdGQAISA_fSD_Li256ELb1ELb0EEENS1_19SingleTileSchedulerILb1ELb0ELb0ELi128EEEEEEEEEvNT_6ParamsE) ;  /* 0xffff172008007950 */ /* 0x000fea0003c3ffff */
        .type           $_ZN7cutlass13device_kernelIN5flash19enable_sm80_to_sm89INS1_16FlashAttnBwdSm80INS1_25CollectiveMainloopBwdSm80ILi2ELi2EN4cute5tupleIJNS5_1CILi128EEES8_NS7_ILi64EEEEEENS_10bfloat16_tEfNS_4arch4Sm80ELb0ELb1ELb1ELb1ELb0ELb0ELb0ELb0ELi2ELi4ELi4ELi4ELb0EEENS1_24CollectiveEpilogueBwdGQAISA_fSD_Li256ELb1ELb0EEENS1_19SingleTileSchedulerILb1ELb0ELb0ELi128EEEEEEEEEvNT_6ParamsE$_ZZN4cute6detail16composition_implINS_5tupleIJNS_1CILi8EEENS3_ILi2EEES5_S5_S4_S5_EEENS2_IJNS3_ILi1EEEiiiNS3_ILi72EEENS3_ILi512EEEEEES5_S4_EEDaRKT_RKT0_RKT1_RKT2_ENKUlRKT_T0_E_clINS2_IJNS2_IJS5_EEENS2_IJiEEES7_S7_EEENS_17integral_constantIiLi3EEEEEDaSP_SQ_,@function
        .size           $_ZN7cutlass13device_kernelIN5flash19enable_sm80_to_sm89INS1_16FlashAttnBwdSm80INS1_25CollectiveMainloopBwdSm80ILi2ELi2EN4cute5tupleIJNS5_1CILi128EEES8_NS7_ILi64EEEEEENS_10bfloat16_tEfNS_4arch4Sm80ELb0ELb1ELb1ELb1ELb0ELb0ELb0ELb0ELi2ELi4ELi4ELi4ELb0EEENS1_24CollectiveEpilogueBwdGQAISA_fSD_Li256ELb1ELb0EEENS1_19SingleTileSchedulerILb1ELb0ELb0ELi128EEEEEEEEEvNT_6ParamsE$_ZZN4cute6detail16composition_implINS_5tupleIJNS_1CILi8EEENS3_ILi2EEES5_S5_S4_S5_EEENS2_IJNS3_ILi1EEEiiiNS3_ILi72EEENS3_ILi512EEEEEES5_S4_EEDaRKT_RKT0_RKT1_RKT2_ENKUlRKT_T0_E_clINS2_IJNS2_IJS5_EEENS2_IJiEEES7_S7_EEENS_17integral_constantIiLi3EEEEEDaSP_SQ_,($_ZN7cutlass13device_kernelIN5flash19enable_sm80_to_sm89INS1_16FlashAttnBwdSm80INS1_25CollectiveMainloopBwdSm80ILi2ELi2EN4cute5tupleIJNS5_1CILi128EEES8_NS7_ILi64EEEEEENS_10bfloat16_tEfNS_4arch4Sm80ELb0ELb1ELb1ELb1ELb0ELb0ELb0ELb0ELi2ELi4ELi4ELi4ELb0EEENS1_24CollectiveEpilogueBwdGQAISA_fSD_Li256ELb1ELb0EEENS1_19SingleTileSchedulerILb1ELb0ELb0ELi128EEEEEEEEEvNT_6ParamsE$_ZZN4cute6detail16composition_implINS_5tupleIJNS_1CILi8EEENS3_ILi2EEES5_S5_S4_S5_EEENS2_IJNS3_ILi1EEEiiiNS3_ILi72EEENS3_ILi512EEEEEES5_S4_EEDaRKT_RKT0_RKT1_RKT2_ENKUlRKT_T0_E_clINS2_IJNS2_IJS5_EEENS2_IJiEEES7_S7_EEENS_17integral_constantIiLi4EEEEEDaSP_SQ_ - $_ZN7cutlass13device_kernelIN5flash19enable_sm80_to_sm89INS1_16FlashAttnBwdSm80INS1_25CollectiveMainloopBwdSm80ILi2ELi2EN4cute5tupleIJNS5_1CILi128EEES8_NS7_ILi64EEEEEENS_10bfloat16_tEfNS_4arch4Sm80ELb0ELb1ELb1ELb1ELb0ELb0ELb0ELb0ELi2ELi4ELi4ELi4ELb0EEENS1_24CollectiveEpilogueBwdGQAISA_fSD_Li256ELb1ELb0EEENS1_19SingleTileSchedulerILb1ELb0ELb0ELi128EEEEEEEEEvNT_6ParamsE$_ZZN4cute6detail16composition_implINS_5tupleIJNS_1CILi8EEENS3_ILi2EEES5_S5_S4_S5_EEENS2_IJNS3_ILi1EEEiiiNS3_ILi72EEENS3_ILi512EEEEEES5_S4_EEDaRKT_RKT0_RKT1_RKT2_ENKUlRKT_T0_E_clINS2_IJNS2_IJS5_EEENS2_IJiEEES7_S7_EEENS_17integral_constantIiLi3EEEEEDaSP_SQ_)
$_ZN7cutlass13device_kernelIN5flash19enable_sm80_to_sm89INS1_16FlashAttnBwdSm80INS1_25CollectiveMainloopBwdSm80ILi2ELi2EN4cute5tupleIJNS5_1CILi128EEES8_NS7_ILi64EEEEEENS_10bfloat16_tEfNS_4arch4Sm80ELb0ELb1ELb1ELb1ELb0ELb0ELb0ELb0ELi2ELi4ELi4ELi4ELb0EEENS1_24CollectiveEpilogueBwdGQAISA_fSD_Li256ELb1ELb0EEENS1_19SingleTileSchedulerILb1ELb0ELb0ELi128EEEEEEEEEvNT_6ParamsE$_ZZN4cute6detail16composition_implINS_5tupleIJNS_1CILi8EEENS3_ILi2EEES5_S5_S4_S5_EEENS2_IJNS3_ILi1EEEiiiNS3_ILi72EEENS3_ILi512EEEEEES5_S4_EEDaRKT_RKT0_RKT1_RKT2_ENKUlRKT_T0_E_clINS2_IJNS2_IJS5_EEENS2_IJiEEES7_S7_EEENS_17integral_constantIiLi3EEEEEDaSP_SQ_:
        /* <DEDUP_REMOVED lines=10> */
        .type           $_ZN7cutlass13device_kernelIN5flash19enable_sm80_to_sm89INS1_16FlashAttnBwdSm80INS1_25CollectiveMainloopBwdSm80ILi2ELi2EN4cute5tupleIJNS5_1CILi128EEES8_NS7_ILi64EEEEEENS_10bfloat16_tEfNS_4arch4Sm80ELb0ELb1ELb1ELb1ELb0ELb0ELb0ELb0ELi2ELi4ELi4ELi4ELb0EEENS1_24CollectiveEpilogueBwdGQAISA_fSD_Li256ELb1ELb0EEENS1_19SingleTileSchedulerILb1ELb0ELb0ELi128EEEEEEEEEvNT_6ParamsE$_ZZN4cute6detail16composition_implINS_5tupleIJNS_1CILi8EEENS3_ILi2EEES5_S5_S4_S5_EEENS2_IJNS3_ILi1EEEiiiNS3_ILi72EEENS3_ILi512EEEEEES5_S4_EEDaRKT_RKT0_RKT1_RKT2_ENKUlRKT_T0_E_clINS2_IJNS2_IJS5_EEENS2_IJiEEES7_S7_EEENS_17integral_constantIiLi4EEEEEDaSP_SQ_,@function
        .size           $_ZN7cutlass13device_kernelIN5flash19enable_sm80_to_sm89INS1_16FlashAttnBwdSm80INS1_25CollectiveMainloopBwdSm80ILi2ELi2EN4cute5tupleIJNS5_1CILi128EEES8_NS7_ILi64EEEEEENS_10bfloat16_tEfNS_4arch4Sm80ELb0ELb1ELb1ELb1ELb0ELb0ELb0ELb0ELi2ELi4ELi4ELi4ELb0EEENS1_24CollectiveEpilogueBwdGQAISA_fSD_Li256ELb1ELb0EEENS1_19SingleTileSchedulerILb1ELb0ELb0ELi128EEEEEEEEEvNT_6ParamsE$_ZZN4cute6detail16composition_implINS_5tupleIJNS_1CILi8EEENS3_ILi2EEES5_S5_S4_S5_EEENS2_IJNS3_ILi1EEEiiiNS3_ILi72EEENS3_ILi512EEEEEES5_S4_EEDaRKT_RKT0_RKT1_RKT2_ENKUlRKT_T0_E_clINS2_IJNS2_IJS5_EEENS2_IJiEEES7_S7_EEENS_17integral_constantIiLi4EEEEEDaSP_SQ_,($_ZN7cutlass13device_kernelIN5flash19enable_sm80_to_sm89INS1_16FlashAttnBwdSm80INS1_25CollectiveMainloopBwdSm80ILi2ELi2EN4cute5tupleIJNS5_1CILi128EEES8_NS7_ILi64EEEEEENS_10bfloat16_tEfNS_4arch4Sm80ELb0ELb1ELb1ELb1ELb0ELb0ELb0ELb0ELi2ELi4ELi4ELi4ELb0EEENS1_24CollectiveEpilogueBwdGQAISA_fSD_Li256ELb1ELb0EEENS1_19SingleTileSchedulerILb1ELb0ELb0ELi128EEEEEEEEEvNT_6ParamsE$_ZZN4cute6detail9lift_diceINS_5tupleIJiNS2_IJiNS_1CILi0EEEEEEEEES6_EEDaRKT_RKT0_ENKUlRKT_RKT0_E_clIS5_S5_EEDaSF_SI_ - $_ZN7cutlass13device_kernelIN5flash19enable_sm80_to_sm89INS1_16FlashAttnBwdSm80INS1_25CollectiveMainloopBwdSm80ILi2ELi2EN4cute5tupleIJNS5_1CILi128EEES8_NS7_ILi64EEEEEENS_10bfloat16_tEfNS_4arch4Sm80ELb0ELb1ELb1ELb1ELb0ELb0ELb0ELb0ELi2ELi4ELi4ELi4ELb0EEENS1_24CollectiveEpilogueBwdGQAISA_fSD_Li256ELb1ELb0EEENS1_19SingleTileSchedulerILb1ELb0ELb0ELi128EEEEEEEEEvNT_6ParamsE$_ZZN4cute6detail16composition_implINS_5tupleIJNS_1CILi8EEENS3_ILi2EEES5_S5_S4_S5_EEENS2_IJNS3_ILi1EEEiiiNS3_ILi72EEENS3_ILi512EEEEEES5_S4_EEDaRKT_RKT0_RKT1_RKT2_ENKUlRKT_T0_E_clINS2_IJNS2_IJS5_EEENS2_IJiEEES7_S7_EEENS_17integral_constantIiLi4EEEEEDaSP_SQ_)
$_ZN7cutlass13device_kernelIN5flash19enable_sm80_to_sm89INS1_16FlashAttnBwdSm80INS1_25CollectiveMainloopBwdSm80ILi2ELi2EN4cute5tupleIJNS5_1CILi128EEES8_NS7_ILi64EEEEEENS_10bfloat16_tEfNS_4arch4Sm80ELb0ELb1ELb1ELb1ELb0ELb0ELb0ELb0ELi2ELi4ELi4ELi4ELb0EEENS1_24CollectiveEpilogueBwdGQAISA_fSD_Li256ELb1ELb0EEENS1_19SingleTileSchedulerILb1ELb0ELb0ELi128EEEEEEEEEvNT_6ParamsE$_ZZN4cute6detail16composition_implINS_5tupleIJNS_1CILi8EEENS3_ILi2EEES5_S5_S4_S5_EEENS2_IJNS3_ILi1EEEiiiNS3_ILi72EEENS3_ILi512EEEEEES5_S4_EEDaRKT_RKT0_RKT1_RKT2_ENKUlRKT_T0_E_clINS2_IJNS2_IJS5_EEENS2_IJiEEES7_S7_EEENS_17integral_constantIiLi4EEEEEDaSP_SQ_:
        /* <DEDUP_REMOVED lines=10> */
        .type           $_ZN7cutlass13device_kernelIN5flash19enable_sm80_to_sm89INS1_16FlashAttnBwdSm80INS1_25CollectiveMainloopBwdSm80ILi2ELi2EN4cute5tupleIJNS5_1CILi128EEES8_NS7_ILi64EEEEEENS_10bfloat16_tEfNS_4arch4Sm80ELb0ELb1ELb1ELb1ELb0ELb0ELb0ELb0ELi2ELi4ELi4ELi4ELb0EEENS1_24CollectiveEpilogueBwdGQAISA_fSD_Li256ELb1ELb0EEENS1_19SingleTileSchedulerILb1ELb0ELb0ELi128EEEEEEEEEvNT_6ParamsE$_ZZN4cute6detail9lift_diceINS_5tupleIJiNS2_IJiNS_1CILi0EEEEEEEEES6_EEDaRKT_RKT0_ENKUlRKT_RKT0_E_clIS5_S5_EEDaSF_SI_,@function
        .size           $_ZN7cutlass13device_kernelIN5flash19enable_sm80_to_sm89INS1_16FlashAttnBwdSm80INS1_25CollectiveMainloopBwdSm80ILi2ELi2EN4cute5tupleIJNS5_1CILi128EEES8_NS7_ILi64EEEEEENS_10bfloat16_tEfNS_4arch4Sm80ELb0ELb1ELb1ELb1ELb0ELb0ELb0ELb0ELi2ELi4ELi4ELi4ELb0EEENS1_24CollectiveEpilogueBwdGQAISA_fSD_Li256ELb1ELb0EEENS1_19SingleTileSchedulerILb1ELb0ELb0ELi128EEEEEEEEEvNT_6ParamsE$_ZZN4cute6detail9lift_diceINS_5tupleIJiNS2_IJiNS_1CILi0EEEEEEEEES6_EEDaRKT_RKT0_ENKUlRKT_RKT0_E_clIS5_S5_EEDaSF_SI_,($_ZN7cutlass13device_kernelIN5flash19enable_sm80_to_sm89INS1_16FlashAttnBwdSm80INS1_25CollectiveMainloopBwdSm80ILi2ELi2EN4cute5tupleIJNS5_1CILi128EEES8_NS7_ILi64EEEEEENS_10bfloat16_tEfNS_4arch4Sm80ELb0ELb1ELb1ELb1ELb0ELb0ELb0ELb0ELi2ELi4ELi4ELi4ELb0EEENS1_24CollectiveEpilogueBwdGQAISA_fSD_Li256ELb1ELb0EEENS1_19SingleTileSchedulerILb1ELb0ELb0ELi128EEEEEEEEEvNT_6ParamsE$_ZZN4cute6detail9lift_diceINS_5tupleIJiNS2_IJiNS_1CILi0EEEEEEEEES6_EEDaRKT_RKT0_ENKUlRKT_RKT0_E_clIiiEEDaSF_SI_ - $_ZN7cutlass13device_kernelIN5flash19enable_sm80_to_sm89INS1_16FlashAttnBwdSm80INS1_25CollectiveMainloopBwdSm80ILi2ELi2EN4cute5tupleIJNS5_1CILi128EEES8_NS7_ILi64EEEEEENS_10bfloat16_tEfNS_4arch4Sm80ELb0ELb1ELb1ELb1ELb0ELb0ELb0ELb0ELi2ELi4ELi4ELi4ELb0EEENS1_24CollectiveEpilogueBwdGQAISA_fSD_Li256ELb1ELb0EEENS1_19SingleTileSchedulerILb1ELb0ELb0ELi128EEEEEEEEEvNT_6ParamsE$_ZZN4cute6detail9lift_diceINS_5tupleIJiNS2_IJiNS_1CILi0EEEEEEEEES6_EEDaRKT_RKT0_ENKUlRKT_RKT0_E_clIS5_S5_EEDaSF_SI_)
$_ZN7cutlass13device_kernelIN5flash19enable_sm80_to_sm89INS1_16FlashAttnBwdSm80INS1_25CollectiveMainloopBwdSm80ILi2ELi2EN4cute5tupleIJNS5_1CILi128EEES8_NS7_ILi64EEEEEENS_10bfloat16_tEfNS_4arch4Sm80ELb0ELb1ELb1ELb1ELb0ELb0ELb0ELb0ELi2ELi4ELi4ELi4ELb0EEENS1_24CollectiveEpilogueBwdGQAISA_fSD_Li256ELb1ELb0EEENS1_19SingleTileSchedulerILb1ELb0ELb0ELi128EEEEEEEEEvNT_6ParamsE$_ZZN4cute6detail9lift_diceINS_5tupleIJiNS2_IJiNS_1CILi0EEEEEEEEES6_EEDaRKT_RKT0_ENKUlRKT_RKT0_E_clIS5_S5_EEDaSF_SI_:
[----:B------:R-:W-:Y:S02]  /*ea20*/  MOV R6, 0xea40 ;  /* 0x0000ea4000067802 */ /* 0x000fe40000000f00 */
[----:B------:R-:W-:Y:S05]  /*ea30*/  CALL.REL.NOINC `($_ZN7cutlass13device_kernelIN5flash19enable_sm80_to_sm89INS1_16FlashAttnBwdSm80INS1_25CollectiveMainloopBwdSm80ILi2ELi2EN4cute5tupleIJNS5_1CILi128EEES8_NS7_ILi64EEEEEENS_10bfloat16_tEfNS_4arch4Sm80ELb0ELb1ELb1ELb1ELb0ELb0ELb0ELb0ELi2ELi4ELi4ELi4ELb0EEENS1_24CollectiveEpilogueBwdGQAISA_fSD_Li256ELb1ELb0EEENS1_19SingleTileSchedulerILb1ELb0ELb0ELi128EEEEEEEEEvNT_6ParamsE$_ZZN4cute6detail9lift_diceINS_5tupleIJiNS_1CILi0EEEEEES5_EEDaRKT_RKT0_ENKUlRKT_RKT0_E_clIiiEEDaSE_SH_) ;  /* 0x000000e000007944 */ /* 0x000fea0003c00000 */
[----:B------:R-:W-:Y:S02]  /*ea40*/  MOV R72, 0xea60 ;  /* 0x0000ea6000487802 */ /* 0x000fe40000000f00 */
[----:B-1---5:R-:W-:Y:S05]  /*ea50*/  CALL.REL.NOINC `($_ZN7cutlass13device_kernelIN5flash19enable_sm80_to_sm89INS1_16FlashAttnBwdSm80INS1_25CollectiveMainloopBwdSm80ILi2ELi2EN4cute5tupleIJNS5_1CILi128EEES8_NS7_ILi64EEEEEENS_10bfloat16_tEfNS_4arch4Sm80ELb0ELb1ELb1ELb1ELb0ELb0ELb0ELb0ELi2ELi4ELi4ELi4ELb0EEENS1_24CollectiveEpilogueBwdGQAISA_fSD_Li256ELb1ELb0EEENS1_19SingleTileSchedulerILb1ELb0ELb0ELi128EEEEEEEEEvNT_6ParamsE$_ZZN4cute12filter_tupleINS_5tupleIJiNS_1CILi0EEEEEES4_ZNS_6detail9lift_diceIS4_S4_EEDaRKT_RKT0_EUlRKT_RKT0_E_EEDaS9_SC_OT1_ENKUlDpSF_E_clIJNS1_IJiEEENS1_IJS3_EEEEEEDaSM_) ;  /* 0xffffd21000007944 */ /* 0x022fea0003c3ffff */
[----:B-----5:R-:W-:Y:S02]  /*ea60*/  MOV R6, R2 ;  /* 0x0000000200067202 */ /* 0x020fe40000000f00 */
[----:B------:R-:W-:Y:S02]  /*ea70*/  MOV R2, R10 ;  /* 0x0000000a00027202 */ /* 0x000fe40000000f00 */
[----:B------:R-:W-:-:S04]  /*ea80*/  MOV R3, 0x0 ;  /* 0x0000000000037802 */ /* 0x000fc80000000f00 */
[----:B------:R-:W-:Y:S05]  /*ea90*/  RET.REL.NODEC R2 `(_ZN7cutlass13device_kernelIN5flash19enable_sm80_to_sm89INS1_16FlashAttnBwdSm80INS1_25CollectiveMainloopBwdSm80ILi2ELi2EN4cute5tupleIJNS5_1CILi128EEES8_NS7_ILi64EEEEEENS_10bfloat16_tEfNS_4arch4Sm80ELb0ELb1ELb1ELb1ELb0ELb0ELb0ELb0ELi2ELi4ELi4ELi4ELb0EEENS1_24CollectiveEpilogueBwdGQAISA_fSD_Li256ELb1ELb0EEENS1_19SingleTileSchedulerILb1ELb0ELb0ELi128EEEEEEEEEvNT_6ParamsE) ;  /* 0xffff156002007950 */ /* 0x000fea0003c3ffff */
        .type           $_ZN7cutlass13device_kernelIN5flash19enable_sm80_to_sm89INS1_16FlashAttnBwdSm80INS1_25CollectiveMainloopBwdSm80ILi2ELi2EN4cute5tupleIJNS5_1CILi128EEES8_NS7_ILi64EEEEEENS_10bfloat16_tEfNS_4arch4Sm80ELb0ELb1ELb1ELb1ELb0ELb0ELb0ELb0ELi2ELi4ELi4ELi4ELb0EEENS1_24CollectiveEpilogueBwdGQAISA_fSD_Li256ELb1ELb0EEENS1_19SingleTileSchedulerILb1ELb0ELb0ELi128EEEEEEEEEvNT_6ParamsE$_ZZN4cute6detail9lift_diceINS_5tupleIJiNS2_IJiNS_1CILi0EEEEEEEEES6_EEDaRKT_RKT0_ENKUlRKT_RKT0_E_clIiiEEDaSF_SI_,@function
        .size           $_ZN7cutlass13device_kernelIN5flash19enable_sm80_to_sm89INS1_16FlashAttnBwdSm80INS1_25CollectiveMainloopBwdSm80ILi2ELi2EN4cute5tupleIJNS5_1CILi128EEES8_NS7_ILi64EEEEEENS_10bfloat16_tEfNS_4arch4Sm80ELb0ELb1ELb1ELb1ELb0ELb0ELb0ELb0ELi2ELi4ELi4ELi4ELb0EEENS1_24CollectiveEpilogueBwdGQAISA_fSD_Li256ELb1ELb0EEENS1_19SingleTileSchedulerILb1ELb0ELb0ELi128EEEEEEEEEvNT_6ParamsE$_ZZN4cute6detail9lift_diceINS_5tupleIJiNS2_IJiNS_1CILi0EEEEEEEEES6_EEDaRKT_RKT0_ENKUlRKT_RKT0_E_clIiiEEDaSF_SI_,($_ZN7cutlass13device_kernelIN5flash19enable_sm80_to_sm89INS1_16FlashAttnBwdSm80INS1_25CollectiveMainloopBwdSm80ILi2ELi2EN4cute5tupleIJNS5_1CILi128EEES8_NS7_ILi64EEEEEENS_10bfloat16_tEfNS_4arch4Sm80ELb0ELb1ELb1ELb1ELb0ELb0ELb0ELb0ELi2ELi4ELi4ELi4ELb0EEENS1_24CollectiveEpilogueBwdGQAISA_fSD_Li256ELb1ELb0EEENS1_19SingleTileSchedulerILb1ELb0ELb0ELi128EEEEEEEEEvNT_6ParamsE$_ZZN4cute6detail9lift_diceINS_5tupleIJiNS_1CILi0EEEEEES5_EEDaRKT_RKT0_ENKUlRKT_RKT0_E_clIiiEEDaSE_SH_ - $_ZN7cutlass13device_kernelIN5flash19enable_sm80_to_sm89INS1_16FlashAttnBwdSm80INS1_25CollectiveMainloopBwdSm80ILi2ELi2EN4cute5tupleIJNS5_1CILi128EEES8_NS7_ILi64EEEEEENS_10bfloat16_tEfNS_4arch4Sm80ELb0ELb1ELb1ELb1ELb0ELb0ELb0ELb0ELi2ELi4ELi4ELi4ELb0EEENS1_24CollectiveEpilogueBwdGQAISA_fSD_Li256ELb1ELb0EEENS1_19SingleTileSchedulerILb1ELb0ELb0ELi128EEEEEEEEEvNT_6ParamsE$_ZZN4cute6detail9lift_diceINS_5tupleIJiNS2_IJiNS_1CILi0EEEEEEEEES6_EEDaRKT_RKT0_ENKUlRKT_RKT0_E_clIiiEEDaSF_SI_)
$_ZN7cutlass13device_kernelIN5flash19enable_sm80_to_sm89INS1_16FlashAttnBwdSm80INS1_25CollectiveMainloopBwdSm80ILi2ELi2EN4cute5tupleIJNS5_1CILi128EEES8_NS7_ILi64EEEEEENS_10bfloat16_tEfNS_4arch4Sm80ELb0ELb1ELb1ELb1ELb0ELb0ELb0ELb0ELi2ELi4ELi4ELi4ELb0EEENS1_24CollectiveEpilogueBwdGQAISA_fSD_Li256ELb1ELb0EEENS1_19SingleTileSchedulerILb1ELb0ELb0ELi128EEEEEEEEEvNT_6ParamsE$_ZZN4cute6detail9lift_diceINS_5tupleIJiNS2_IJiNS_1CILi0EEEEEEEEES6_EEDaRKT_RKT0_ENKUlRKT_RKT0_E_clIiiEEDaSF_SI_:
[----:B------:R-:W-:Y:S02]  /*eaa0*/  IADD3 R2, R1, 0x1684, RZ ;  /* 0x0000168401027810 */ /* 0x000fe40007ffe0ff */
[----:B------:R-:W-:Y:S02]  /*eab0*/  MOV R8, 0xeae0 ;  /* 0x0000eae000087802 */ /* 0x000fe40000000f00 */
[----:B------:R-:W-:Y:S02]  /*eac0*/  IADD3 R2, R2, c[0x0][0x20], RZ ;  /* 0x0000080002027a10 */ /* 0x000fe40007ffe0ff */
[----:B------:R-:W-:Y:S05]  /*ead0*/  CALL.REL.NOINC `($_ZN7cutlass13device_kernelIN5flash19enable_sm80_to_sm89INS1_16FlashAttnBwdSm80INS1_25CollectiveMainloopBwdSm80ILi2ELi2EN4cute5tupleIJNS5_1CILi128EEES8_NS7_ILi64EEEEEENS_10bfloat16_tEfNS_4arch4Sm80ELb0ELb1ELb1ELb1ELb0ELb0ELb0ELb0ELi2ELi4ELi4ELi4ELb0EEENS1_24CollectiveEpilogueBwdGQAISA_fSD_Li256ELb1ELb0EEENS1_19SingleTileSchedulerILb1ELb0ELb0ELi128EEEEEEEEEvNT_6ParamsE$_ZN4cute3eso3ESOILb0ELb1EJiEEC2ERKi) ;  /* 0xffff85d000007944 */ /* 0x000fea0003c3ffff */
[----:B------:R2:W5:Y:S01]  /*eae0*/  LDL R11, [R1+0x1684] ;  /* 0x00168400010b7983 */ /* 0x0005620000100800 */
[----:B-1----:R-:W-:Y:S02]  /*eaf0*/  MOV R2, R10 ;  /* 0x0000000a00027202 */ /* 0x002fe40000000f00 */
[----:B------:R-:W-:-:S04]  /*eb00*/  MOV R3, 0x0 ;  /* 0x0000000000037802 */ /* 0x000fc80000000f00 */
[----:B------:R-:W-:Y:S05]  /*eb10*/  RET.REL.NODEC R2 `(_ZN7cutlass13device_kernelIN5flash19enable_sm80_to_sm89INS1_16FlashAttnBwdSm80INS1_25CollectiveMainloopBwdSm80ILi2ELi2EN4cute5tupleIJNS5_1CILi128EEES8_NS7_ILi64EEEEEENS_10bfloat16_tEfNS_4arch4Sm80ELb0ELb1ELb1ELb1ELb0ELb0ELb0ELb0ELi2ELi4ELi4ELi4ELb0EEENS1_24CollectiveEpilogueBwdGQAISA_fSD_Li256ELb1ELb0EEENS1_19SingleTileSchedulerILb1ELb0ELb0ELi128EEEEEEEEEvNT_6ParamsE) ;  /* 0xffff14e002007950 */ /* 0x000fea0003c3ffff */
        .type           $_ZN7cutlass13device_kernelIN5flash19enable_sm80_to_sm89INS1_16FlashAttnBwdSm80INS1_25CollectiveMainloopBwdSm80ILi2ELi2EN4cute5tupleIJNS5_1CILi128EEES8_NS7_ILi64EEEEEENS_10bfloat16_tEfNS_4arch4Sm80ELb0ELb1ELb1ELb1ELb0ELb0ELb0ELb0ELi2ELi4ELi4ELi4ELb0EEENS1_24CollectiveEpilogueBwdGQAISA_fSD_Li256ELb1ELb0EEENS1_19SingleTileSchedulerILb1ELb0ELb0ELi128EEEEEEEEEvNT_6ParamsE$_ZZN4cute6detail9lift_diceINS_5tupleIJiNS_1CILi0EEEEEES5_EEDaRKT_RKT0_ENKUlRKT_RKT0_E_clIiiEEDaSE_SH_,@function
        .size           $_ZN7cutlass13device_kernelIN5flash19enable_sm80_to_sm89INS1_16FlashAttnBwdSm80INS1_25CollectiveMainloopBwdSm80ILi2ELi2EN4cute5tupleIJNS5_1CILi128EEES8_NS7_ILi64EEEEEENS_10bfloat16_tEfNS_4arch4Sm80ELb0ELb1ELb1ELb1ELb0ELb0ELb0ELb0ELi2ELi4ELi4ELi4ELb0EEENS1_24CollectiveEpilogueBwdGQAISA_fSD_Li256ELb1ELb0EEENS1_19SingleTileSchedulerILb1ELb0ELb0ELi128EEEEEEEEEvNT_6ParamsE$_ZZN4cute6detail9lift_diceINS_5tupleIJiNS_1CILi0EEEEEES5_EEDaRKT_RKT0_ENKUlRKT_RKT0_E_clIiiEEDaSE_SH_,($_ZN7cutlass13device_kernelIN5flash19enable_sm80_to_sm89INS1_16FlashAttnBwdSm80INS1_25CollectiveMainloopBwdSm80ILi2ELi2EN4cute5tupleIJNS5_1CILi128EEES8_NS7_ILi64EEEEEENS_10bfloat16_tEfNS_4arch4Sm80ELb0ELb1ELb1ELb1ELb0ELb0ELb0ELb0ELi2ELi4ELi4ELi4ELb0EEENS1_24CollectiveEpilogueBwdGQAISA_fSD_Li256ELb1ELb0EEENS1_19SingleTileSchedulerILb1ELb0ELb0ELi128EEEEEEEEEvNT_6ParamsE$_ZZN4cute6upcastILi2ENS_5tupleIJNS1_IJNS_1CILi1EEENS1_IJNS2_ILi2EEES4_S4_EEEEEES4_NS1_IJS4_S4_EEEEEENS1_IJNS1_IJNS2_ILi0EEENS1_IJS3_NS2_ILi512EEEiEEEEEENS2_ILi4096EEENS1_IJiNS2_ILi8192EEEEEEEEEEEDaRKT0_RKT1_ENKUlRKT_RKT0_E_clIS6_SC_EEDaSP_SS_ - $_ZN7cutlass13device_kernelIN5flash19enable_sm80_to_sm89INS1_16FlashAttnBwdSm80INS1_25CollectiveMainloopBwdSm80ILi2ELi2EN4cute5tupleIJNS5_1CILi128EEES8_NS7_ILi64EEEEEENS_10bfloat16_tEfNS_4arch4Sm80ELb0ELb1ELb1ELb1ELb0ELb0ELb0ELb0ELi2ELi4ELi4ELi4ELb0EEENS1_24CollectiveEpilogueBwdGQAISA_fSD_Li256ELb1ELb0EEENS1_19SingleTileSchedulerILb1ELb0ELb0ELi128EEEEEEEEEvNT_6ParamsE$_ZZN4cute6detail9lift_diceINS_5tupleIJiNS_1CILi0EEEEEES5_EEDaRKT_RKT0_ENKUlRKT_RKT0_E_clIiiEEDaSE_SH_)
$_ZN7cutlass13device_kernelIN5flash19enable_sm80_to_sm89INS1_16FlashAttnBwdSm80INS1_25CollectiveMainloopBwdSm80ILi2ELi2EN4cute5tupleIJNS5_1CILi128EEES8_NS7_ILi64EEEEEENS_10bfloat16_tEfNS_4arch4Sm80ELb0ELb1ELb1ELb1ELb0ELb0ELb0ELb0ELi2ELi4ELi4ELi4ELb0EEENS1_24CollectiveEpilogueBwdGQAISA_fSD_Li256ELb1ELb0EEENS1_19SingleTileSchedulerILb1ELb0ELb0ELi128EEEEEEEEEvNT_6ParamsE$_ZZN4cute6detail9lift_diceINS_5tupleIJiNS_1CILi0EEEEEES5_EEDaRKT_RKT0_ENKUlRKT_RKT0_E_clIiiEEDaSE_SH_:
        /* <DEDUP_REMOVED lines=8> */
        .type           $_ZN7cutlass13device_kernelIN5flash19enable_sm80_to_sm89INS1_16FlashAttnBwdSm80INS1_25CollectiveMainloopBwdSm80ILi2ELi2EN4cute5tupleIJNS5_1CILi128EEES8_NS7_ILi64EEEEEENS_10bfloat16_tEfNS_4arch4Sm80ELb0ELb1ELb1ELb1ELb0ELb0ELb0ELb0ELi2ELi4ELi4ELi4ELb0EEENS1_24CollectiveEpilogueBwdGQAISA_fSD_Li256ELb1ELb0EEENS1_19SingleTileSchedulerILb1ELb0ELb0ELi128EEEEEEEEEvNT_6ParamsE$_ZZN4cute6upcastILi2ENS_5tupleIJNS1_IJNS_1CILi1EEENS1_IJNS2_ILi2EEES4_S4_EEEEEES4_NS1_IJS4_S4_EEEEEENS1_IJNS1_IJNS2_ILi0EEENS1_IJS3_NS2_ILi512EEEiEEEEEENS2_ILi4096EEENS1_IJiNS2_ILi8192EEEEEEEEEEEDaRKT0_RKT1_ENKUlRKT_RKT0_E_clIS6_SC_EEDaSP_SS_,@function
        .size           $_ZN7cutlass13device_kernelIN5flash19enable_sm80_to_sm89INS1_16FlashAttnBwdSm80INS1_25CollectiveMainloopBwdSm80ILi2ELi2EN4cute5tupleIJNS5_1CILi128EEES8_NS7_ILi64EEEEEENS_10bfloat16_tEfNS_4arch4Sm80ELb0ELb1ELb1ELb1ELb0ELb0ELb0ELb0ELi2ELi4ELi4ELi4ELb0EEENS1_24CollectiveEpilogueBwdGQAISA_fSD_Li256ELb1ELb0EEENS1_19SingleTileSchedulerILb1ELb0ELb0ELi128EEEEEEEEEvNT_6ParamsE$_ZZN4cute6upcastILi2ENS_5tupleIJNS1_IJNS_1CILi1EEENS1_IJNS2_ILi2EEES4_S4_EEEEEES4_NS1_IJS4_S4_EEEEEENS1_IJNS1_IJNS2_ILi0EEENS1_IJS3_NS2_ILi512EEEiEEEEEENS2_ILi4096EEENS1_IJiNS2_ILi8192EEEEEEEEEEEDaRKT0_RKT1_ENKUlRKT_RKT0_E_clIS6_SC_EEDaSP_SS_,($_ZN7cutlass13device_kernelIN5flash19enable_sm80_to_sm89INS1_16FlashAttnBwdSm80INS1_25CollectiveMainloopBwdSm80ILi2ELi2EN4cute5tupleIJNS5_1CILi128EEES8_NS7_ILi64EEEEEENS_10bfloat16_tEfNS_4arch4Sm80ELb0ELb1ELb1ELb1ELb0ELb0ELb0ELb0ELi2ELi4ELi4ELi4ELb0EEENS1_24CollectiveEpilogueBwdGQAISA_fSD_Li256ELb1ELb0EEENS1_19SingleTileSchedulerILb1ELb0ELb0ELi128EEEEEEEEEvNT_6ParamsE$_ZZN4cute6upcastILi2ENS_5tupleIJNS1_IJNS_1CILi1EEENS1_IJNS2_ILi2EEES4_S4_EEEEEES4_NS1_IJS4_S4_EEEEEENS1_IJNS1_IJNS2_ILi0EEENS1_IJS3_NS2_ILi512EEEiEEEEEENS2_ILi4096EEENS1_IJiNS2_ILi8192EEEEEEEEEEEDaRKT0_RKT1_ENKUlRKT_RKT0_E_clIS7_SF_EEDaSP_SS_ - $_ZN7cutlass13device_kernelIN5flash19enable_sm80_to_sm89INS1_16FlashAttnBwdSm80INS1_25CollectiveMainloopBwdSm80ILi2ELi2EN4cute5tupleIJNS5_1CILi128EEES8_NS7_ILi64EEEEEENS_10bfloat16_tEfNS_4arch4Sm80ELb0ELb1ELb1ELb1ELb0ELb0ELb0ELb0ELi2ELi4ELi4ELi4ELb0EEENS1_24CollectiveEpilogueBwdGQAISA_fSD_Li256ELb1ELb0EEENS1_19SingleTileSchedulerILb1ELb0ELb0ELi128EEEEEEEEEvNT_6ParamsE$_ZZN4cute6upcastILi2ENS_5tupleIJNS1_IJNS_1CILi1EEENS1_IJNS2_ILi2EEES4_S4_EEEEEES4_NS1_IJS4_S4_EEEEEENS1_IJNS1_IJNS2_ILi0EEENS1_IJS3_NS2_ILi512EEEiEEEEEENS2_ILi4096EEENS1_IJiNS2_ILi8192EEEEEEEEEEEDaRKT0_RKT1_ENKUlRKT_RKT0_E_clIS6_SC_EEDaSP_SS_)
$_ZN7cutlass13device_kernelIN5flash19enable_sm80_to_sm89INS1_16FlashAttnBwdSm80INS1_25CollectiveMainloopBwdSm80ILi2ELi2EN4cute5tupleIJNS5_1CILi128EEES8_NS7_ILi64EEEEEENS_10bfloat16_tEfNS_4arch4Sm80ELb0ELb1ELb1ELb1ELb0ELb0ELb0ELb0ELi2ELi4ELi4ELi4ELb0EEENS1_24CollectiveEpilogueBwdGQAISA_fSD_Li256ELb1ELb0EEENS1_19SingleTileSchedulerILb1ELb0ELb0ELi128EEEEEEEEEvNT_6ParamsE$_ZZN4cute6upcastILi2ENS_5tupleIJNS1_IJNS_1CILi1EEENS1_IJNS2_ILi2EEES4_S4_EEEEEES4_NS1_IJS4_S4_EEEEEENS1_IJNS1_IJNS2_ILi0EEENS1_IJS3_NS2_ILi512EEEiEEEEEENS2_ILi4096EEENS1_IJiNS2_ILi8192EEEEEEEEEEEDaRKT0_RKT1_ENKUlRKT_RKT0_E_clIS6_SC_EEDaSP_SS_:
[----:B------:R-:W-:-:S06]  /*eba0*/  IADD3 R3, R20, -c[0x0][0x20], RZ ;  /* 0x8000080014037a10 */ /* 0x000fcc0007ffe0ff */
[----:B------:R-:W5:Y:S01]  /*ebb0*/  LDL R3, [R3] ;  /* 0x0000000003037983 */ /* 0x000f620000100800 */
[----:B------:R-:W-:Y:S02]  /*ebc0*/  IADD3 R9, R1, 0x1380, RZ ;  /* 0x0000138001097810 */ /* 0x000fe40007ffe0ff */
[----:B------:R-:W-:Y:S02]  /*ebd0*/  MOV R56, 0xec10 ;  /* 0x0000ec1000387802 */ /* 0x000fe40000000f00 */
[----:B------:R-:W-:-:S04]  /*ebe0*/  IADD3 R9, R9, c[0x0][0x20], RZ ;  /* 0x0000080009097a10 */ /* 0x000fc80007ffe0ff */
[----:B------:R-:W-:Y:S02]  /*ebf0*/  IADD3 R10, R9, 0x4, RZ ;  /* 0x00000004090a7810 */ /* 0x000fe40007ffe0ff */
[----:B-----5:R-:W-:Y:S05]  /*ec00*/  CALL.REL.NOINC `($_ZN7cutlass13device_kernelIN5flash19enable_sm80_to_sm89INS1_16FlashAttnBwdSm80INS1_25CollectiveMainloopBwdSm80ILi2ELi2EN4cute5tupleIJNS5_1CILi128EEES8_NS7_ILi64EEEEEENS_10bfloat16_tEfNS_4arch4Sm80ELb0ELb1ELb1ELb1ELb0ELb0ELb0ELb0ELi2ELi4ELi4ELi4ELb0EEENS1_24CollectiveEpilogueBwdGQAISA_fSD_Li256ELb1ELb0EEENS1_19SingleTileSchedulerILb1ELb0ELb0ELi128EEEEEEEEEvNT_6ParamsE$_ZZN4cute6upcastILi2ENS_5tupleIJNS_1CILi1EEENS1_IJNS2_ILi2EEES4_S4_EEEEEENS1_IJNS2_ILi0EEENS1_IJS3_NS2_ILi512EEEiEEEEEEEEDaRKT0_RKT1_ENKUlRKT_RKT0_E_clIS5_S9_EEDaSJ_SM_) ;  /* 0x0000015000007944 */ /* 0x020fea0003c00000 */
[----:B------:R-:W-:Y:S02]  /*ec10*/  MOV R4, 0xec30 ;  /* 0x0000ec3000047802 */ /* 0x000fe40000000f00 */
[----:B-1---5:R-:W-:Y:S05]  /*ec20*/  CALL.REL.NOINC `($_ZN7cutlass13device_kernelIN5flash19enable_sm80_to_sm89INS1_16FlashAttnBwdSm80INS1_25CollectiveMainloopBwdSm80ILi2ELi2EN4cute5tupleIJNS5_1CILi128EEES8_NS7_ILi64EEEEEENS_10bfloat16_tEfNS_4arch4Sm80ELb0ELb1ELb1ELb1ELb0ELb0ELb0ELb0ELi2ELi4ELi4ELi4ELb0EEENS1_24CollectiveEpilogueBwdGQAISA_fSD_Li256ELb1ELb0EEENS1_19SingleTileSchedulerILb1ELb0ELb0ELi128EEEEEEEEEvNT_6ParamsE$_ZN4cute3eso3ESOILb1ELb0EJNS_1CILi0EEENS_5tupleIJNS2_ILi1EEENS2_ILi256EEEiEEEEEC2ERKS3_RKS7_) ;  /* 0xffff8b3000007944 */ /* 0x022fea0003c3ffff */
[----:B-1----:R1:W5:Y:S01]  /*ec30*/  LDL R2, [R1+0x1384] ;  /* 0x0013840001027983 */ /* 0x0023620000100800 */
[----:B------:R-:W-:-:S03]  /*ec40*/  MOV R6, 0xec60 ;  /* 0x0000ec6000067802 */ /* 0x000fc60000000f00 */
[----:B-1---5:R-:W-:Y:S05]  /*ec50*/  CALL.REL.NOINC `($_ZN7cutlass13device_kernelIN5flash19enable_sm80_to_sm89INS1_16FlashAttnBwdSm80INS1_25CollectiveMainloopBwdSm80ILi2ELi2EN4cute5tupleIJNS5_1CILi128EEES8_NS7_ILi64EEEEEENS_10bfloat16_tEfNS_4arch4Sm80ELb0ELb1ELb1ELb1ELb0ELb0ELb0ELb0ELi2ELi4ELi4ELi4ELb0EEENS1_24CollectiveEpilogueBwdGQAISA_fSD_Li256ELb1ELb0EEENS1_19SingleTileSchedulerILb1ELb0ELb0ELi128EEEEEEEEEvNT_6ParamsE$_ZN4cute5tupleIJNS0_IJNS_1CILi1EEENS0_IJS2_NS1_ILi2EEES3_EEEEEENS0_IJNS1_ILi0EEENS0_IJS2_NS1_ILi256EEEiEEEEEEEEC2ERKS5_RKS9_) ;  /* 0xffffbcb000007944 */ /* 0x022fea0003c3ffff */
[----:B------:R1:W5:Y:S01]  /*ec60*/  LDL R35, [R1+0x1380] ;  /* 0x0013800001237983 */ /* 0x0003620000100800 */
[----:B------:R-:W-:-:S04]  /*ec70*/  MOV R9, 0x0 ;  /* 0x0000000000097802 */ /* 0x000fc80000000f00 */
[----:B------:R-:W-:Y:S05]  /*ec80*/  RET.REL.NODEC R8 `(_ZN7cutlass13device_kernelIN5flash19enable_sm80_to_sm89INS1_16FlashAttnBwdSm80INS1_25CollectiveMainloopBwdSm80ILi2ELi2EN4cute5tupleIJNS5_1CILi128EEES8_NS7_ILi64EEEEEENS_10bfloat16_tEfNS_4arch4Sm80ELb0ELb1ELb1ELb1ELb0ELb0ELb0ELb0ELi2ELi4ELi4ELi4ELb0EEENS1_24CollectiveEpilogueBwdGQAISA_fSD_Li256ELb1ELb0EEENS1_19SingleTileSchedulerILb1ELb0ELb0ELi128EEEEEEEEEvNT_6ParamsE) ;  /* 0xffff137008007950 */ /* 0x000fea0003c3ffff */
        .type           $_ZN7cutlass13device_kernelIN5flash19enable_sm80_to_sm89INS1_16FlashAttnBwdSm80INS1_25CollectiveMainloopBwdSm80ILi2ELi2EN4cute5tupleIJNS5_1CILi128EEES8_NS7_ILi64EEEEEENS_10bfloat16_tEfNS_4arch4Sm80ELb0ELb1ELb1ELb1ELb0ELb0ELb0ELb0ELi2ELi4ELi4ELi4ELb0EEENS1_24CollectiveEpilogueBwdGQAISA_fSD_Li256ELb1ELb0EEENS1_19SingleTileSchedulerILb1ELb0ELb0ELi128EEEEEEEEEvNT_6ParamsE$_ZZN4cute6upcastILi2ENS_5tupleIJNS1_IJNS_1CILi1EEENS1_IJNS2_ILi2EEES4_S4_EEEEEES4_NS1_IJS4_S4_EEEEEENS1_IJNS1_IJNS2_ILi0EEENS1_IJS3_NS2_ILi512EEEiEEEEEENS2_ILi4096EEENS1_IJiNS2_ILi8192EEEEEEEEEEEDaRKT0_RKT1_ENKUlRKT_RKT0_E_clIS7_SF_EEDaSP_SS_,@function
        .size           $_ZN7cutlass13device_kernelIN5flash19enable_sm80_to_sm89INS1_16FlashAttnBwdSm80INS1_25CollectiveMainloopBwdSm80ILi2ELi2EN4cute5tupleIJNS5_1CILi128EEES8_NS7_ILi64EEEEEENS_10bfloat16_tEfNS_4arch4Sm80ELb0ELb1ELb1ELb1ELb0ELb0ELb0ELb0ELi2ELi4ELi4ELi4ELb0EEENS1_24CollectiveEpilogueBwdGQAISA_fSD_Li256ELb1ELb0EEENS1_19SingleTileSchedulerILb1ELb0ELb0ELi128EEEEEEEEEvNT_6ParamsE$_ZZN4cute6upcastILi2ENS_5tupleIJNS1_IJNS_1CILi1EEENS1_IJNS2_ILi2EEES4_S4_EEEEEES4_NS1_IJS4_S4_EEEEEENS1_IJNS1_IJNS2_ILi0EEENS1_IJS3_NS2_ILi512EEEiEEEEEENS2_ILi4096EEENS1_IJiNS2_ILi8192EEEEEEEEEEEDaRKT0_RKT1_ENKUlRKT_RKT0_E_clIS7_SF_EEDaSP_SS_,($_ZN7cutlass13device_kernelIN5flash19enable_sm80_to_sm89INS1_16FlashAttnBwdSm80INS1_25CollectiveMainloopBwdSm80ILi2ELi2EN4cute5tupleIJNS5_1CILi128EEES8_NS7_ILi64EEEEEENS_10bfloat16_tEfNS_4arch4Sm80ELb0ELb1ELb1ELb1ELb0ELb0ELb0ELb0ELi2ELi4ELi4ELi4ELb0EEENS1_24CollectiveEpilogueBwdGQAISA_fSD_Li256ELb1ELb0EEENS1_19SingleTileSchedulerILb1ELb0ELb0ELi128EEEEEEEEEvNT_6ParamsE$_ZZN4cute6upcastILi2ENS_5tupleIJNS_1CILi1EEENS1_IJNS2_ILi2EEES4_S4_EEEEEENS1_IJNS2_ILi0EEENS1_IJS3_NS2_ILi512EEEiEEEEEEEEDaRKT0_RKT1_ENKUlRKT_RKT0_E_clIS5_S9_EEDaSJ_SM_ - $_ZN7cutlass13device_kernelIN5flash19enable_sm80_to_sm89INS1_16FlashAttnBwdSm80INS1_25CollectiveMainloopBwdSm80ILi2ELi2EN4cute5tupleIJNS5_1CILi128EEES8_NS7_ILi64EEEEEENS_10bfloat16_tEfNS_4arch4Sm80ELb0ELb1ELb1ELb1ELb0ELb0ELb0ELb0ELi2ELi4ELi4ELi4ELb0EEENS1_24CollectiveEpilogueBwdGQAISA_fSD_Li256ELb1ELb0EEENS1_19SingleTileSchedulerILb1ELb0ELb0ELi128EEEEEEEEEvNT_6ParamsE$_ZZN4cute6upcastILi2ENS_5tupleIJNS1_IJNS_1CILi1EEENS1_IJNS2_ILi2EEES4_S4_EEEEEES4_NS1_IJS4_S4_EEEEEENS1_IJNS1_IJNS2_ILi0EEENS1_IJS3_NS2_ILi512EEEiEEEEEENS2_ILi4096EEENS1_IJiNS2_ILi8192EEEEEEEEEEEDaRKT0_RKT1_ENKUlRKT_RKT0_E_clIS7_SF_EEDaSP_SS_)
$_ZN7cutlass13device_kernelIN5flash19enable_sm80_to_sm89INS1_16FlashAttnBwdSm80INS1_25CollectiveMainloopBwdSm80ILi2ELi2EN4cute5tupleIJNS5_1CILi128EEES8_NS7_ILi64EEEEEENS_10bfloat16_tEfNS_4arch4Sm80ELb0ELb1ELb1ELb1ELb0ELb0ELb0ELb0ELi2ELi4ELi4ELi4ELb0EEENS1_24CollectiveEpilogueBwdGQAISA_fSD_Li256ELb1ELb0EEENS1_19SingleTileSchedulerILb1ELb0ELb0ELi128EEEEEEEEEvNT_6ParamsE$_ZZN4cute6upcastILi2ENS_5tupleIJNS1_IJNS_1CILi1EEENS1_IJNS2_ILi2EEES4_S4_EEEEEES4_NS1_IJS4_S4_EEEEEENS1_IJNS1_IJNS2_ILi0EEENS1_IJS3_NS2_ILi512EEEiEEEEEENS2_ILi4096EEENS1_IJiNS2_ILi8192EEEEEEEEEEEDaRKT0_RKT1_ENKUlRKT_RKT0_E_clIS7_SF_EEDaSP_SS_:
[----:B------:R-:W-:Y:S02]  /*ec90*/  IADD3 R8, R1, 0x1380, RZ ;  /* 0x0000138001087810 */ /* 0x000fe40007ffe0ff */
[----:B------:R-:W-:Y:S02]  /*eca0*/  MOV R54, 0xece0 ;  /* 0x0000ece000367802 */ /* 0x000fe40000000f00 */
[----:B------:R-:W-:-:S04]  /*ecb0*/  IADD3 R8, R8, c[0x0][0x20], RZ ;  /* 0x0000080008087a10 */ /* 0x000fc80007ffe0ff */
[----:B------:R-:W-:Y:S02]  /*ecc0*/  IADD3 R9, R8, 0x4, RZ ;  /* 0x0000000408097810 */ /* 0x000fe40007ffe0ff */
[----:B------:R-:W-:Y:S05]  /*ecd0*/  CALL.REL.NOINC `($_ZN7cutlass13device_kernelIN5flash19enable_sm80_to_sm89INS1_16FlashAttnBwdSm80INS1_25CollectiveMainloopBwdSm80ILi2ELi2EN4cute5tupleIJNS5_1CILi128EEES8_NS7_ILi64EEEEEENS_10bfloat16_tEfNS_4arch4Sm80ELb0ELb1ELb1ELb1ELb0ELb0ELb0ELb0ELi2ELi4ELi4ELi4ELb0EEENS1_24CollectiveEpilogueBwdGQAISA_fSD_Li256ELb1ELb0EEENS1_19SingleTileSchedulerILb1ELb0ELb0ELi128EEEEEEEEEvNT_6ParamsE$_ZZN4cute6upcastILi2ENS_5tupleIJNS_1CILi2EEES3_EEENS1_IJiNS2_ILi8192EEEEEEEEDaRKT0_RKT1_ENKUlRKT_RKT0_E_clIS3_iEEDaSF_SI_) ;  /* 0x0000015000007944 */ /* 0x000fea0003c00000 */
[----:B------:R-:W-:Y:S02]  /*ece0*/  MOV R4, 0xed00 ;  /* 0x0000ed0000047802 */ /* 0x000fe40000000f00 */
[----:B-1---5:R-:W-:Y:S05]  /*ecf0*/  CALL.REL.NOINC `($_ZN7cutlass13device_kernelIN5flash19enable_sm80_to_sm89INS1_16FlashAttnBwdSm80INS1_25CollectiveMainloopBwdSm80ILi2ELi2EN4cute5tupleIJNS5_1CILi128EEES8_NS7_ILi64EEEEEENS_10bfloat16_tEfNS_4arch4Sm80ELb0ELb1ELb1ELb1ELb0ELb0ELb0ELb0ELi2ELi4ELi4ELi4ELb0EEENS1_24CollectiveEpilogueBwdGQAISA_fSD_Li256ELb1ELb0EEENS1_19SingleTileSchedulerILb1ELb0ELb0ELi128EEEEEEEEEvNT_6ParamsE$_ZN4cute3eso3ESOILb0ELb1EJiNS_1CILi4096EEEEEC2ERKiRKS3_) ;  /* 0xffff84e000007944 */ /* 0x022fea0003c3ffff */
[----:B-1----:R1:W5:Y:S01]  /*ed00*/  LDL R2, [R1+0x1384] ;  /* 0x0013840001027983 */ /* 0x0023620000100800 */
[----:B------:R-:W-:-:S03]  /*ed10*/  MOV R6, 0xed30 ;  /* 0x0000ed3000067802 */ /* 0x000fc60000000f00 */
[----:B-1---5:R-:W-:Y:S05]  /*ed20*/  CALL.REL.NOINC `($_ZN7cutlass13device_kernelIN5flash19enable_sm80_to_sm89INS1_16FlashAttnBwdSm80INS1_25CollectiveMainloopBwdSm80ILi2ELi2EN4cute5tupleIJNS5_1CILi128EEES8_NS7_ILi64EEEEEENS_10bfloat16_tEfNS_4arch4Sm80ELb0ELb1ELb1ELb1ELb0ELb0ELb0ELb0ELi2ELi4ELi4ELi4ELb0EEENS1_24CollectiveEpilogueBwdGQAISA_fSD_Li256ELb1ELb0EEENS1_19SingleTileSchedulerILb1ELb0ELb0ELi128EEEEEEEEEvNT_6ParamsE$_ZN4cute5tupleIJNS0_IJNS_1CILi2EEES2_EEENS0_IJiNS1_ILi4096EEEEEEEEC2ERKS3_RKS5_) ;  /* 0xffffbd5000007944 */ /* 0x022fea0003c3ffff */
[----:B------:R1:W5:Y:S01]  /*ed30*/  LDL R2, [R1+0x1380] ;  /* 0x0013800001027983 */ /* 0x0003620000100800 */
[----:B------:R-:W-:-:S04]  /*ed40*/  MOV R11, 0x0 ;  /* 0x00000000000b7802 */ /* 0x000fc80000000f00 */
[----:B------:R-:W-:Y:S05]  /*ed50*/  RET.REL.NODEC R10 `(_ZN7cutlass13device_kernelIN5flash19enable_sm80_to_sm89INS1_16FlashAttnBwdSm80INS1_25CollectiveMainloopBwdSm80ILi2ELi2EN4cute5tupleIJNS5_1CILi128EEES8_NS7_ILi64EEEEEENS_10bfloat16_tEfNS_4arch4Sm80ELb0ELb1ELb1ELb1ELb0ELb0ELb0ELb0ELi2ELi4ELi4ELi4ELb0EEENS1_24CollectiveEpilogueBwdGQAISA_fSD_Li256ELb1ELb0EEENS1_19SingleTileSchedulerILb1ELb0ELb0ELi128EEEEEEEEEvNT_6ParamsE) ;  /* 0xffff12a00a007950 */ /* 0x000fea0003c3ffff */
        .type           $_ZN7cutlass13device_kernelIN5flash19enable_sm80_to_sm89INS1_16FlashAttnBwdSm80INS1_25CollectiveMainloopBwdSm80ILi2ELi2EN4cute5tupleIJNS5_1CILi128EEES8_NS7_ILi64EEEEEENS_10bfloat16_tEfNS_4arch4Sm80ELb0ELb1ELb1ELb1ELb0ELb0ELb0ELb0ELi2ELi4ELi4ELi4ELb0EEENS1_24CollectiveEpilogueBwdGQAISA_fSD_Li256ELb1ELb0EEENS1_19SingleTileSchedulerILb1ELb0ELb0ELi128EEEEEEEEEvNT_6ParamsE$_ZZN4cute6upcastILi2ENS_5tupleIJNS_1CILi1EEENS1_IJNS2_ILi2EEES4_S4_EEEEEENS1_IJNS2_ILi0EEENS1_IJS3_NS2_ILi512EEEiEEEEEEEEDaRKT0_RKT1_ENKUlRKT_RKT0_E_clIS5_S9_EEDaSJ_SM_,@function
        .size           $_ZN7cutlass13device_kernelIN5flash19enable_sm80_to_sm89INS1_16FlashAttnBwdSm80INS1_25CollectiveMainloopBwdSm80ILi2ELi2EN4cute5tupleIJNS5_1CILi128EEES8_NS7_ILi64EEEEEENS_10bfloat16_tEfNS_4arch4Sm80ELb0ELb1ELb1ELb1ELb0ELb0ELb0ELb0ELi2ELi4ELi4ELi4ELb0EEENS1_24CollectiveEpilogueBwdGQAISA_fSD_Li256ELb1ELb0EEENS1_19SingleTileSchedulerILb1ELb0ELb0ELi128EEEEEEEEEvNT_6ParamsE$_ZZN4cute6upcastILi2ENS_5tupleIJNS_1CILi1EEENS1_IJNS2_ILi2EEES4_S4_EEEEEENS1_IJNS2_ILi0EEENS1_IJS3_NS2_ILi512EEEiEEEEEEEEDaRKT0_RKT1_ENKUlRKT_RKT0_E_clIS5_S9_EEDaSJ_SM_,($_ZN7cutlass13device_kernelIN5flash19enable_sm80_to_sm89INS1_16FlashAttnBwdSm80INS1_25CollectiveMainloopBwdSm80ILi2ELi2EN4cute5tupleIJNS5_1CILi128EEES8_NS7_ILi64EEEEEENS_10bfloat16_tEfNS_4arch4Sm80ELb0ELb1ELb1ELb1ELb0ELb0ELb0ELb0ELi2ELi4ELi4ELi4ELb0EEENS1_24CollectiveEpilogueBwdGQAISA_fSD_Li256ELb1ELb0EEENS1_19SingleTileSchedulerILb1ELb0ELb0ELi128EEEEEEEEEvNT_6ParamsE$_ZZN4cute6upcastILi2ENS_5tupleIJNS_1CILi2EEES3_EEENS1_IJiNS2_ILi8192EEEEEEEEDaRKT0_RKT1_ENKUlRKT_RKT0_E_clIS3_iEEDaSF_SI_ - $_ZN7cutlass13device_kernelIN5flash19enable_sm80_to_sm89INS1_16FlashAttnBwdSm80INS1_25CollectiveMainloopBwdSm80ILi2ELi2EN4cute5tupleIJNS5_1CILi128EEES8_NS7_ILi64EEEEEENS_10bfloat16_tEfNS_4arch4Sm80ELb0ELb1ELb1ELb1ELb0ELb0ELb0ELb0ELi2ELi4ELi4ELi4ELb0EEENS1_24CollectiveEpilogueBwdGQAISA_fSD_Li256ELb1ELb0EEENS1_19SingleTileSchedulerILb1ELb0ELb0ELi128EEEEEEEEEvNT_6ParamsE$_ZZN4cute6upcastILi2ENS_5tupleIJNS_1CILi1EEENS1_IJNS2_ILi2EEES4_S4_EEEEEENS1_IJNS2_ILi0EEENS1_IJS3_NS2_ILi512EEEiEEEEEEEEDaRKT0_RKT1_ENKUlRKT_RKT0_E_clIS5_S9_EEDaSJ_SM_)
$_ZN7cutlass13device_kernelIN5flash19enable_sm80_to_sm89INS1_16FlashAttnBwdSm80INS1_25CollectiveMainloopBwdSm80ILi2ELi2EN4cute5tupleIJNS5_1CILi128EEES8_NS7_ILi64EEEEEENS_10bfloat16_tEfNS_4arch4Sm80ELb0ELb1ELb1ELb1ELb0ELb0ELb0ELb0ELi2ELi4ELi4ELi4ELb0EEENS1_24CollectiveEpilogueBwdGQAISA_fSD_Li256ELb1ELb0EEENS1_19SingleTileSchedulerILb1ELb0ELb0ELi128EEEEEEEEEvNT_6ParamsE$_ZZN4cute6upcastILi2ENS_5tupleIJNS_1CILi1EEENS1_IJNS2_ILi2EEES4_S4_EEEEEENS1_IJNS2_ILi0EEENS1_IJS3_NS2_ILi512EEEiEEEEEEEEDaRKT0_RKT1_ENKUlRKT_RKT0_E_clIS5_S9_EEDaSJ_SM_:
[----:B------:R-:W-:Y:S02]  /*ed60*/  IADD3 R11, R1, 0x1388, RZ ;  /* 0x00001388010b7810 */ /* 0x000fe40007ffe0ff */
[----:B------:R-:W-:Y:S02]  /*ed70*/  MOV R54, 0xedb0 ;  /* 0x0000edb000367802 */ /* 0x000fe40000000f00 */
[----:B------:R-:W-:-:S04]  /*ed80*/  IADD3 R11, R11, c[0x0][0x20], RZ ;  /* 0x000008000b0b7a10 */ /* 0x000fc80007ffe0ff */
[----:B------:R-:W-:Y:S02]  /*ed90*/  IADD3 R35, R11, 0x4, RZ ;  /* 0x000000040b237810 */ /* 0x000fe40007ffe0ff */
[----:B------:R-:W-:Y:S05]  /*eda0*/  CALL.REL.NOINC `($_ZN7cutlass13device_kernelIN5flash19enable_sm80_to_sm89INS1_16FlashAttnBwdSm80INS1_25CollectiveMainloopBwdSm80ILi2ELi2EN4cute5tupleIJNS5_1CILi128EEES8_NS7_ILi64EEEEEENS_10bfloat16_tEfNS_4arch4Sm80ELb0ELb1ELb1ELb1ELb0ELb0ELb0ELb0ELi2ELi4ELi4ELi4ELb0EEENS1_24CollectiveEpilogueBwdGQAISA_fSD_Li256ELb1ELb0EEENS1_19SingleTileSchedulerILb1ELb0ELb0ELi128EEEEEEEEEvNT_6ParamsE$_ZZN4cute6upcastILi2ENS_5tupleIJNS_1CILi2EEES3_S3_EEENS1_IJNS2_ILi1EEENS2_ILi512EEEiEEEEEDaRKT0_RKT1_ENKUlRKT_RKT0_E_clIS3_iEEDaSG_SJ_) ;  /* 0x0000011000007944 */ /* 0x000fea0003c00000 */
[----:B------:R-:W-:Y:S02]  /*edb0*/  MOV R4, 0xedd0 ;  /* 0x0000edd000047802 */ /* 0x000fe40000000f00 */
[----:B-1---5:R-:W-:Y:S05]  /*edc0*/  CALL.REL.NOINC `($_ZN7cutlass13device_kernelIN5flash19enable_sm80_to_sm89INS1_16FlashAttnBwdSm80INS1_25CollectiveMainloopBwdSm80ILi2ELi2EN4cute5tupleIJNS5_1CILi128EEES8_NS7_ILi64EEEEEENS_10bfloat16_tEfNS_4arch4Sm80ELb0ELb1ELb1ELb1ELb0ELb0ELb0ELb0ELi2ELi4ELi4ELi4ELb0EEENS1_24CollectiveEpilogueBwdGQAISA_fSD_Li256ELb1ELb0EEENS1_19SingleTileSchedulerILb1ELb0ELb0ELi128EEEEEEEEEvNT_6ParamsE$_ZN4cute3eso3ESOILb1ELb0EJNS_1CILi1EEENS2_ILi256EEEiEEC2ERKS3_RKS4_RKi) ;  /* 0xffff8b1000007944 */ /* 0x022fea0003c3ffff */
[----:B-1----:R1:W5:Y:S01]  /*edd0*/  LDL R2, [R1+0x138c] ;  /* 0x00138c0001027983 */ /* 0x0023620000100800 */
[----:B------:R-:W-:-:S03]  /*ede0*/  MOV R6, 0xee00 ;  /* 0x0000ee0000067802 */ /* 0x000fc60000000f00 */
[----:B-1---5:R-:W-:Y:S05]  /*edf0*/  CALL.REL.NOINC `($_ZN7cutlass13device_kernelIN5flash19enable_sm80_to_sm89INS1_16FlashAttnBwdSm80INS1_25CollectiveMainloopBwdSm80ILi2ELi2EN4cute5tupleIJNS5_1CILi128EEES8_NS7_ILi64EEEEEENS_10bfloat16_tEfNS_4arch4Sm80ELb0ELb1ELb1ELb1ELb0ELb0ELb0ELb0ELi2ELi4ELi4ELi4ELb0EEENS1_24CollectiveEpilogueBwdGQAISA_fSD_Li256ELb1ELb0EEENS1_19SingleTileSchedulerILb1ELb0ELb0ELi128EEEEEEEEEvNT_6ParamsE$_ZN4cute5tupleIJNS0_IJNS_1CILi1EEENS1_ILi2EEES3_EEENS0_IJS2_NS1_ILi256EEEiEEEEEC2ERKS4_RKS6_) ;  /* 0xffffbba000007944 */ /* 0x022fea0003c3ffff */
[----:B------:R1:W5:Y:S01]  /*ee00*/  LDL R2, [R1+0x1388] ;  /* 0x0013880001027983 */ /* 0x0003620000100800 */
[----:B------:R-:W-:-:S04]  /*ee10*/  MOV R57, 0x0 ;  /* 0x0000000000397802 */ /* 0x000fc80000000f00 */
[----:B------:R-:W-:Y:S05]  /*ee20*/  RET.REL.NODEC R56 `(_ZN7cutlass13device_kernelIN5flash19enable_sm80_to_sm89INS1_16FlashAttnBwdSm80INS1_25CollectiveMainloopBwdSm80ILi2ELi2EN4cute5tupleIJNS5_1CILi128EEES8_NS7_ILi64EEEEEENS_10bfloat16_tEfNS_4arch4Sm80ELb0ELb1ELb1ELb1ELb0ELb0ELb0ELb0ELi2ELi4ELi4ELi4ELb0EEENS1_24CollectiveEpilogueBwdGQAISA_fSD_Li256ELb1ELb0EEENS1_19SingleTileSchedulerILb1ELb0ELb0ELi128EEEEEEEEEvNT_6ParamsE) ;  /* 0xffff11d038007950 */ /* 0x000fea0003c3ffff */
        .type           $_ZN7cutlass13device_kernelIN5flash19enable_sm80_to_sm89INS1_16FlashAttnBwdSm80INS1_25CollectiveMainloopBwdSm80ILi2ELi2EN4cute5tupleIJNS5_1CILi128EEES8_NS7_ILi64EEEEEENS_10bfloat16_tEfNS_4arch4Sm80ELb0ELb1ELb1ELb1ELb0ELb0ELb0ELb0ELi2ELi4ELi4ELi4ELb0EEENS1_24CollectiveEpilogueBwdGQAISA_fSD_Li256ELb1ELb0EEENS1_19SingleTileSchedulerILb1ELb0ELb0ELi128EEEEEEEEEvNT_6ParamsE$_ZZN4cute6upcastILi2ENS_5tupleIJNS_1CILi2EEES3_EEENS1_IJiNS2_ILi8192EEEEEEEEDaRKT0_RKT1_ENKUlRKT_RKT0_E_clIS3_iEEDaSF_SI_,@function
        .size           $_ZN7cutlass13device_kernelIN5flash19enable_sm80_to_sm89INS1_16FlashAttnBwdSm80INS1_25CollectiveMainloopBwdSm80ILi2ELi2EN4cute5tupleIJNS5_1CILi128EEES8_NS7_ILi64EEEEEENS_10bfloat16_tEfNS_4arch4Sm80ELb0ELb1ELb1ELb1ELb0ELb0ELb0ELb0ELi2ELi4ELi4ELi4ELb0EEENS1_24CollectiveEpilogueBwdGQAISA_fSD_Li256ELb1ELb0EEENS1_19SingleTileSchedulerILb1ELb0ELb0ELi128EEEEEEEEEvNT_6ParamsE$_ZZN4cute6upcastILi2ENS_5tupleIJNS_1CILi2EEES3_EEENS1_IJiNS2_ILi8192EEEEEEEEDaRKT0_RKT1_ENKUlRKT_RKT0_E_clIS3_iEEDaSF_SI_,($_ZN7cutlass13device_kernelIN5flash19enable_sm80_to_sm89INS1_16FlashAttnBwdSm80INS1_25CollectiveMainloopBwdSm80ILi2ELi2EN4cute5tupleIJNS5_1CILi128EEES8_NS7_ILi64EEEEEENS_10bfloat16_tEfNS_4arch4Sm80ELb0ELb1ELb1ELb1ELb0ELb0ELb0ELb0ELi2ELi4ELi4ELi4ELb0EEENS1_24CollectiveEpilogueBwdGQAISA_fSD_Li256ELb1ELb0EEENS1_19SingleTileSchedulerILb1ELb0ELb0ELi128EEEEEEEEEvNT_6ParamsE$_ZZN4cute6upcastILi2ENS_5tupleIJNS_1CILi2EEES3_S3_EEENS1_IJNS2_ILi1EEENS2_ILi512EEEiEEEEEDaRKT0_RKT1_ENKUlRKT_RKT0_E_clIS3_iEEDaSG_SJ_ - $_ZN7cutlass13device_kernelIN5flash19enable_sm80_to_sm89INS1_16FlashAttnBwdSm80INS1_25CollectiveMainloopBwdSm80ILi2ELi2EN4cute5tupleIJNS5_1CILi128EEES8_NS7_ILi64EEEEEENS_10bfloat16_tEfNS_4arch4Sm80ELb0ELb1ELb1ELb1ELb0ELb0ELb0ELb0ELi2ELi4ELi4ELi4ELb0EEENS1_24CollectiveEpilogueBwdGQAISA_fSD_Li256ELb1ELb0EEENS1_19SingleTileSchedulerILb1ELb0ELb0ELi128EEEEEEEEEvNT_6ParamsE$_ZZN4cute6upcastILi2ENS_5tupleIJNS_1CILi2EEES3_EEENS1_IJiNS2_ILi8192EEEEEEEEDaRKT0_RKT1_ENKUlRKT_RKT0_E_clIS3_iEEDaSF_SI_)
$_ZN7cutlass13device_kernelIN5flash19enable_sm80_to_sm89INS1_16FlashAttnBwdSm80INS1_25CollectiveMainloopBwdSm80ILi2ELi2EN4cute5tupleIJNS5_1CILi128EEES8_NS7_ILi64EEEEEENS_10bfloat16_tEfNS_4arch4Sm80ELb0ELb1ELb1ELb1ELb0ELb0ELb0ELb0ELi2ELi4ELi4ELi4ELb0EEENS1_24CollectiveEpilogueBwdGQAISA_fSD_Li256ELb1ELb0EEENS1_19SingleTileSchedulerILb1ELb0ELb0ELi128EEEEEEEEEvNT_6ParamsE$_ZZN4cute6upcastILi2ENS_5tupleIJNS_1CILi2EEES3_EEENS1_IJiNS2_ILi8192EEEEEEEEDaRKT0_RKT1_ENKUlRKT_RKT0_E_clIS3_iEEDaSF_SI_:
[----:B------:R-:W-:Y:S02]  /*ee30*/  LEA.HI R3, R3, R3, RZ, 0x1 ;  /* 0x0000000303037211 */ /* 0x000fe400078f08ff */
[----:B------:R-:W-:Y:S02]  /*ee40*/  IADD3 R2, R1, 0x1388, RZ ;  /* 0x0000138801027810 */ /* 0x000fe40007ffe0ff */
[----:B------:R-:W-:Y:S02]  /*ee50*/  SHF.R.S32.HI R3, RZ, 0x1, R3 ;  /* 0x00000001ff037819 */ /* 0x000fe40000011403 */
[----:B------:R-:W-:Y:S02]  /*ee60*/  IADD3 R2, R2, c[0x0][0x20], RZ ;  /* 0x0000080002027a10 */ /* 0x000fe40007ffe0ff */
[----:B------:R-:W-:Y:S02]  /*ee70*/  MOV R6, 0xee90 ;  /* 0x0000ee9000067802 */ /* 0x000fe40000000f00 */
[----:B------:R-:W-:Y:S05]  /*ee80*/  CALL.REL.NOINC `($_ZN7cutlass13device_kernelIN5flash19enable_sm80_to_sm89INS1_16FlashAttnBwdSm80INS1_25CollectiveMainloopBwdSm80ILi2ELi2EN4cute5tupleIJNS5_1CILi128EEES8_NS7_ILi64EEEEEENS_10bfloat16_tEfNS_4arch4Sm80ELb0ELb1ELb1ELb1ELb0ELb0ELb0ELb0ELi2ELi4ELi4ELi4ELb0EEENS1_24CollectiveEpilogueBwdGQAISA_fSD_Li256ELb1ELb0EEENS1_19SingleTileSchedulerILb1ELb0ELb0ELi128EEEEEEEEEvNT_6ParamsE$_ZN4cute5tupleIJNS_1CILi2EEEiEEC2ERKS2_RKi) ;  /* 0xffffbe8000007944 */ /* 0x000fea0003c3ffff */
[----:B------:R1:W5:Y:S01]  /*ee90*/  LDL R2, [R1+0x1388] ;  /* 0x0013880001027983 */ /* 0x0003620000100800 */
[----:B------:R-:W-:-:S04]  /*eea0*/  MOV R55, 0x0 ;  /* 0x0000000000377802 */ /* 0x000fc80000000f00 */
[----:B------:R-:W-:Y:S05]  /*eeb0*/  RET.REL.NODEC R54 `(_ZN7cutlass13device_kernelIN5flash19enable_sm80_to_sm89INS1_16FlashAttnBwdSm80INS1_25CollectiveMainloopBwdSm80ILi2ELi2EN4cute5tupleIJNS5_1CILi128EEES8_NS7_ILi64EEEEEENS_10bfloat16_tEfNS_4arch4Sm80ELb0ELb1ELb1ELb1ELb0ELb0ELb0ELb0ELi2ELi4ELi4ELi4ELb0EEENS1_24CollectiveEpilogueBwdGQAISA_fSD_Li256ELb1ELb0EEENS1_19SingleTileSchedulerILb1ELb0ELb0ELi128EEEEEEEEEvNT_6ParamsE) ;  /* 0xffff114036007950 */ /* 0x000fea0003c3ffff */
        .type           $_ZN7cutlass13device_kernelIN5flash19enable_sm80_to_sm89INS1_16FlashAttnBwdSm80INS1_25CollectiveMainloopBwdSm80ILi2ELi2EN4cute5tupleIJNS5_1CILi128EEES8_NS7_ILi64EEEEEENS_10bfloat16_tEfNS_4arch4Sm80ELb0ELb1ELb1ELb1ELb0ELb0ELb0ELb0ELi2ELi4ELi4ELi4ELb0EEENS1_24CollectiveEpilogueBwdGQAISA_fSD_Li256ELb1ELb0EEENS1_19SingleTileSchedulerILb1ELb0ELb0ELi128EEEEEEEEEvNT_6ParamsE$_ZZN4cute6upcastILi2ENS_5tupleIJNS_1CILi2EEES3_S3_EEENS1_IJNS2_ILi1EEENS2_ILi512EEEiEEEEEDaRKT0_RKT1_ENKUlRKT_RKT0_E_clIS3_iEEDaSG_SJ_,@function
        .size           $_ZN7cutlass13device_kernelIN5flash19enable_sm80_to_sm89INS1_16FlashAttnBwdSm80INS1_25CollectiveMainloopBwdSm80ILi2ELi2EN4cute5tupleIJNS5_1CILi128EEES8_NS7_ILi64EEEEEENS_10bfloat16_tEfNS_4arch4Sm80ELb0ELb1ELb1ELb1ELb0ELb0ELb0ELb0ELi2ELi4ELi4ELi4ELb0EEENS1_24CollectiveEpilogueBwdGQAISA_fSD_Li256ELb1ELb0EEENS1_19SingleTileSchedulerILb1ELb0ELb0ELi128EEEEEEEEEvNT_6ParamsE$_ZZN4cute6upcastILi2ENS_5tupleIJNS_1CILi2EEES3_S3_EEENS1_IJNS2_ILi1EEENS2_ILi512EEEiEEEEEDaRKT0_RKT1_ENKUlRKT_RKT0_E_clIS3_iEEDaSG_SJ_,($_ZN7cutlass13device_kernelIN5flash19enable_sm80_to_sm89INS1_16FlashAttnBwdSm80INS1_25CollectiveMainloopBwdSm80ILi2ELi2EN4cute5tupleIJNS5_1CILi128EEES8_NS7_ILi64EEEEEENS_10bfloat16_tEfNS_4arch4Sm80ELb0ELb1ELb1ELb1ELb0ELb0ELb0ELb0ELi2ELi4ELi4ELi4ELb0EEENS1_24CollectiveEpilogueBwdGQAISA_fSD_Li256ELb1ELb0EEENS1_19SingleTileSchedulerILb1ELb0ELb0ELi128EEEEEEEEEvNT_6ParamsE$_ZZN4cute7crd2crdINS_5tupleIJiiiNS_1CILi0EEEEEENS1_IJNS2_ILi32EEENS2_ILi4EEENS2_ILi2EEENS2_ILi1EEEEEENS1_IJS8_S8_S8_S8_EEEEEDaRKT_RKT0_RKT1_ENKUlRKT_RKT0_RKT1_E_clIiS5_S8_EEDaSM_SP_SS_ - $_ZN7cutlass13device_kernelIN5flash19enable_sm80_to_sm89INS1_16FlashAttnBwdSm80INS1_25CollectiveMainloopBwdSm80ILi2ELi2EN4cute5tupleIJNS5_1CILi128EEES8_NS7_ILi64EEEEEENS_10bfloat16_tEfNS_4arch4Sm80ELb0ELb1ELb1ELb1ELb0ELb0ELb0ELb0ELi2ELi4ELi4ELi4ELb0EEENS1_24CollectiveEpilogueBwdGQAISA_fSD_Li256ELb1ELb0EEENS1_19SingleTileSchedulerILb1ELb0ELb0ELi128EEEEEEEEEvNT_6ParamsE$_ZZN4cute6upcastILi2ENS_5tupleIJNS_1CILi2EEES3_S3_EEENS1_IJNS2_ILi1EEENS2_ILi512EEEiEEEEEDaRKT0_RKT1_ENKUlRKT_RKT0_E_clIS3_iEEDaSG_SJ_)
$_ZN7cutlass13device_kernelIN5flash19enable_sm80_to_sm89INS1_16FlashAttnBwdSm80INS1_25CollectiveMainloopBwdSm80ILi2ELi2EN4cute5tupleIJNS5_1CILi128EEES8_NS7_ILi64EEEEEENS_10bfloat16_tEfNS_4arch4Sm80ELb0ELb1ELb1ELb1ELb0ELb0ELb0ELb0ELi2ELi4ELi4ELi4ELb0EEENS1_24CollectiveEpilogueBwdGQAISA_fSD_Li256ELb1ELb0EEENS1_19SingleTileSchedulerILb1ELb0ELb0ELi128EEEEEEEEEvNT_6ParamsE$_ZZN4cute6upcastILi2ENS_5tupleIJNS_1CILi2EEES3_S3_EEENS1_IJNS2_ILi1EEENS2_ILi512EEEiEEEEEDaRKT0_RKT1_ENKUlRKT_RKT0_E_clIS3_iEEDaSG_SJ_:
        /* <DEDUP_REMOVED lines=9> */
        .type           $_ZN7cutlass13device_kernelIN5flash19enable_sm80_to_sm89INS1_16FlashAttnBwdSm80INS1_25CollectiveMainloopBwdSm80ILi2ELi2EN4cute5tupleIJNS5_1CILi128EEES8_NS7_ILi64EEEEEENS_10bfloat16_tEfNS_4arch4Sm80ELb0ELb1ELb1ELb1ELb0ELb0ELb0ELb0ELi2ELi4ELi4ELi4ELb0EEENS1_24CollectiveEpilogueBwdGQAISA_fSD_Li256ELb1ELb0EEENS1_19SingleTileSchedulerILb1ELb0ELb0ELi128EEEEEEEEEvNT_6ParamsE$_ZZN4cute7crd2crdINS_5tupleIJiiiNS_1CILi0EEEEEENS1_IJNS2_ILi32EEENS2_ILi4EEENS2_ILi2EEENS2_ILi1EEEEEENS1_IJS8_S8_S8_S8_EEEEEDaRKT_RKT0_RKT1_ENKUlRKT_RKT0_RKT1_E_clIiS5_S8_EEDaSM_SP_SS_,@function
        .size           $_ZN7cutlass13device_kernelIN5flash19enable_sm80_to_sm89INS1_16FlashAttnBwdSm80INS1_25CollectiveMainloopBwdSm80ILi2ELi2EN4cute5tupleIJNS5_1CILi128EEES8_NS7_ILi64EEEEEENS_10bfloat16_tEfNS_4arch4Sm80ELb0ELb1ELb1ELb1ELb0ELb0ELb0ELb0ELi2ELi4ELi4ELi4ELb0EEENS1_24CollectiveEpilogueBwdGQAISA_fSD_Li256ELb1ELb0EEENS1_19SingleTileSchedulerILb1ELb0ELb0ELi128EEEEEEEEEvNT_6ParamsE$_ZZN4cute7crd2crdINS_5tupleIJiiiNS_1CILi0EEEEEENS1_IJNS2_ILi32EEENS2_ILi4EEENS2_ILi2EEENS2_ILi1EEEEEENS1_IJS8_S8_S8_S8_EEEEEDaRKT_RKT0_RKT1_ENKUlRKT_RKT0_RKT1_E_clIiS5_S8_EEDaSM_SP_SS_,($_ZN7cutlass13device_kernelIN5flash19enable_sm80_to_sm89INS1_16FlashAttnBwdSm80INS1_25CollectiveMainloopBwdSm80ILi2ELi2EN4cute5tupleIJNS5_1CILi128EEES8_NS7_ILi64EEEEEENS_10bfloat16_tEfNS_4arch4Sm80ELb0ELb1ELb1ELb1ELb0ELb0ELb0ELb0ELi2ELi4ELi4ELi4ELb0EEENS1_24CollectiveEpilogueBwdGQAISA_fSD_Li256ELb1ELb0EEENS1_19SingleTileSchedulerILb1ELb0ELb0ELi128EEEEEEEEEvNT_6ParamsE$_ZZN4cute7crd2crdINS_5tupleIJiiiNS_1CILi0EEEEEENS1_IJNS2_ILi32EEENS2_ILi4EEENS2_ILi2EEENS2_ILi1EEEEEENS1_IJS8_S8_S8_S8_EEEEEDaRKT_RKT0_RKT1_ENKUlRKT_RKT0_RKT1_E_clIiS6_S8_EEDaSM_SP_SS_ - $_ZN7cutlass13device_kernelIN5flash19enable_sm80_to_sm89INS1_16FlashAttnBwdSm80INS1_25CollectiveMainloopBwdSm80ILi2ELi2EN4cute5tupleIJNS5_1CILi128EEES8_NS7_ILi64EEEEEENS_10bfloat16_tEfNS_4arch4Sm80ELb0ELb1ELb1ELb1ELb0ELb0ELb0ELb0ELi2ELi4ELi4ELi4ELb0EEENS1_24CollectiveEpilogueBwdGQAISA_fSD_Li256ELb1ELb0EEENS1_19SingleTileSchedulerILb1ELb0ELb0ELi128EEEEEEEEEvNT_6ParamsE$_ZZN4cute7crd2crdINS_5tupleIJiiiNS_1CILi0EEEEEENS1_IJNS2_ILi32EEENS2_ILi4EEENS2_ILi2EEENS2_ILi1EEEEEENS1_IJS8_S8_S8_S8_EEEEEDaRKT_RKT0_RKT1_ENKUlRKT_RKT0_RKT1_E_clIiS5_S8_EEDaSM_SP_SS_)
$_ZN7cutlass13device_kernelIN5flash19enable_sm80_to_sm89INS1_16FlashAttnBwdSm80INS1_25CollectiveMainloopBwdSm80ILi2ELi2EN4cute5tupleIJNS5_1CILi128EEES8_NS7_ILi64EEEEEENS_10bfloat16_tEfNS_4arch4Sm80ELb0ELb1ELb1ELb1ELb0ELb0ELb0ELb0ELi2ELi4ELi4ELi4ELb0EEENS1_24CollectiveEpilogueBwdGQAISA_fSD_Li256ELb1ELb0EEENS1_19SingleTileSchedulerILb1ELb0ELb0ELi128EEEEEEEEEvNT_6ParamsE$_ZZN4cute7crd2crdINS_5tupleIJiiiNS_1CILi0EEEEEENS1_IJNS2_ILi32EEENS2_ILi4EEENS2_ILi2EEENS2_ILi1EEEEEENS1_IJS8_S8_S8_S8_EEEEEDaRKT_RKT0_RKT1_ENKUlRKT_RKT0_RKT1_E_clIiS5_S8_EEDaSM_SP_SS_:
[----:B------:R-:W-:Y:S02]  /*ef50*/  MOV R8, R4 ;  /* 0x0000000400087202 */ /* 0x000fe40000000f00 */
[----:B------:R-:W-:-:S04]  /*ef60*/  MOV R9, 0x0 ;  /* 0x0000000000097802 */ /* 0x000fc80000000f00 */
[----:B------:R-:W-:Y:S05]  /*ef70*/  RET.REL.NODEC R8 `(_ZN7cutlass13device_kernelIN5flash19enable_sm80_to_sm89INS1_16FlashAttnBwdSm80INS1_25CollectiveMainloopBwdSm80ILi2ELi2EN4cute5tupleIJNS5_1CILi128EEES8_NS7_ILi64EEEEEENS_10bfloat16_tEfNS_4arch4Sm80ELb0ELb1ELb1ELb1ELb0ELb0ELb0ELb0ELi2ELi4ELi4ELi4ELb0EEENS1_24CollectiveEpilogueBwdGQAISA_fSD_Li256ELb1ELb0EEENS1_19SingleTileSchedulerILb1ELb0ELb0ELi128EEEEEEEEEvNT_6ParamsE) ;  /* 0xffff108008007950 */ /* 0x000fea0003c3ffff */
        .type           $_ZN7cutlass13device_kernelIN5flash19enable_sm80_to_sm89INS1_16FlashAttnBwdSm80INS1_25CollectiveMainloopBwdSm80ILi2ELi2EN4cute5tupleIJNS5_1CILi128EEES8_NS7_ILi64EEEEEENS_10bfloat16_tEfNS_4arch4Sm80ELb0ELb1ELb1ELb1ELb0ELb0ELb0ELb0ELi2ELi4ELi4ELi4ELb0EEENS1_24CollectiveEpilogueBwdGQAISA_fSD_Li256ELb1ELb0EEENS1_19SingleTileSchedulerILb1ELb0ELb0ELi128EEEEEEEEEvNT_6ParamsE$_ZZN4cute7crd2crdINS_5tupleIJiiiNS_1CILi0EEEEEENS1_IJNS2_ILi32EEENS2_ILi4EEENS2_ILi2EEENS2_ILi1EEEEEENS1_IJS8_S8_S8_S8_EEEEEDaRKT_RKT0_RKT1_ENKUlRKT_RKT0_RKT1_E_clIiS6_S8_EEDaSM_SP_SS_,@function
        .size           $_ZN7cutlass13device_kernelIN5flash19enable_sm80_to_sm89INS1_16FlashAttnBwdSm80INS1_25CollectiveMainloopBwdSm80ILi2ELi2EN4cute5tupleIJNS5_1CILi128EEES8_NS7_ILi64EEEEEENS_10bfloat16_tEfNS_4arch4Sm80ELb0ELb1ELb1ELb1ELb0ELb0ELb0ELb0ELi2ELi4ELi4ELi4ELb0EEENS1_24CollectiveEpilogueBwdGQAISA_fSD_Li256ELb1ELb0EEENS1_19SingleTileSchedulerILb1ELb0ELb0ELi128EEEEEEEEEvNT_6ParamsE$_ZZN4cute7crd2crdINS_5tupleIJiiiNS_1CILi0EEEEEENS1_IJNS2_ILi32EEENS2_ILi4EEENS2_ILi2EEENS2_ILi1EEEEEENS1_IJS8_S8_S8_S8_EEEEEDaRKT_RKT0_RKT1_ENKUlRKT_RKT0_RKT1_E_clIiS6_S8_EEDaSM_SP_SS_,($_ZN7cutlass13device_kernelIN5flash19enable_sm80_to_sm89INS1_16FlashAttnBwdSm80INS1_25CollectiveMainloopBwdSm80ILi2ELi2EN4cute5tupleIJNS5_1CILi128EEES8_NS7_ILi64EEEEEENS_10bfloat16_tEfNS_4arch4Sm80ELb0ELb1ELb1ELb1ELb0ELb0ELb0ELb0ELi2ELi4ELi4ELi4ELb0EEENS1_24CollectiveEpilogueBwdGQAISA_fSD_Li256ELb1ELb0EEENS1_19SingleTileSchedulerILb1ELb0ELb0ELi128EEEEEEEEEvNT_6ParamsE$_ZZN4cute7crd2crdINS_5tupleIJiiiNS_1CILi0EEEEEENS1_IJNS2_ILi32EEENS2_ILi4EEENS2_ILi2EEENS2_ILi1EEEEEENS1_IJS8_S8_S8_S8_EEEEEDaRKT_RKT0_RKT1_ENKUlRKT_RKT0_RKT1_E_clIiS7_S8_EEDaSM_SP_SS_ - $_ZN7cutlass13device_kernelIN5flash19enable_sm80_to_sm89INS1_16FlashAttnBwdSm80INS1_25CollectiveMainloopBwdSm80ILi2ELi2EN4cute5tupleIJNS5_1CILi128EEES8_NS7_ILi64EEEEEENS_10bfloat16_tEfNS_4arch4Sm80ELb0ELb1ELb1ELb1ELb0ELb0ELb0ELb0ELi2ELi4ELi4ELi4ELb0EEENS1_24CollectiveEpilogueBwdGQAISA_fSD_Li256ELb1ELb0EEENS1_19SingleTileSchedulerILb1ELb0ELb0ELi128EEEEEEEEEvNT_6ParamsE$_ZZN4cute7crd2crdINS_5tupleIJiiiNS_1CILi0EEEEEENS1_IJNS2_ILi32EEENS2_ILi4EEENS2_ILi2EEENS2_ILi1EEEEEENS1_IJS8_S8_S8_S8_EEEEEDaRKT_RKT0_RKT1_ENKUlRKT_RKT0_RKT1_E_clIiS6_S8_EEDaSM_SP_SS_)
$_ZN7cutlass13device_kernelIN5flash19enable_sm80_to_sm89INS1_16FlashAttnBwdSm80INS1_25CollectiveMainloopBwdSm80ILi2ELi2EN4cute5tupleIJNS5_1CILi128EEES8_NS7_ILi64EEEEEENS_10bfloat16_tEfNS_4arch4Sm80ELb0ELb1ELb1ELb1ELb0ELb0ELb0ELb0ELi2ELi4ELi4ELi4ELb0EEENS1_24CollectiveEpilogueBwdGQAISA_fSD_Li256ELb1ELb0EEENS1_19SingleTileSchedulerILb1ELb0ELb0ELi128EEEEEEEEEvNT_6ParamsE$_ZZN4cute7crd2crdINS_5tupleIJiiiNS_1CILi0EEEEEENS1_IJNS2_ILi32EEENS2_ILi4EEENS2_ILi2EEENS2_ILi1EEEEEENS1_IJS8_S8_S8_S8_EEEEEDaRKT_RKT0_RKT1_ENKUlRKT_RKT0_RKT1_E_clIiS6_S8_EEDaSM_SP_SS_:
[----:B------:R-:W-:Y:S02]  /*ef80*/  MOV R10, R2 ;  /* 0x00000002000a7202 */ /* 0x000fe40000000f00 */
[----:B------:R-:W-:-:S04]  /*ef90*/  MOV R11, 0x0 ;  /* 0x00000000000b7802 */ /* 0x000fc80000000f00 */
[----:B------:R-:W-:Y:S05]  /*efa0*/  RET.REL.NODEC R10 `(_ZN7cutlass13device_kernelIN5flash19enable_sm80_to_sm89INS1_16FlashAttnBwdSm80INS1_25CollectiveMainloopBwdSm80ILi2ELi2EN4cute5tupleIJNS5_1CILi128EEES8_NS7_ILi64EEEEEENS_10bfloat16_tEfNS_4arch4Sm80ELb0ELb1ELb1ELb1ELb0ELb0ELb0ELb0ELi2ELi4ELi4ELi4ELb0EEENS1_24CollectiveEpilogueBwdGQAISA_fSD_Li256ELb1ELb0EEENS1_19SingleTileSchedulerILb1ELb0ELb0ELi128EEEEEEEEEvNT_6ParamsE) ;  /* 0xffff10500a007950 */ /* 0x000fea0003c3ffff */
        .type           $_ZN7cutlass13device_kernelIN5flash19enable_sm80_to_sm89INS1_16FlashAttnBwdSm80INS1_25CollectiveMainloopBwdSm80ILi2ELi2EN4cute5tupleIJNS5_1CILi128EEES8_NS7_ILi64EEEEEENS_10bfloat16_tEfNS_4arch4Sm80ELb0ELb1ELb1ELb1ELb0ELb0ELb0ELb0ELi2ELi4ELi4ELi4ELb0EEENS1_24CollectiveEpilogueBwdGQAISA_fSD_Li256ELb1ELb0EEENS1_19SingleTileSchedulerILb1ELb0ELb0ELi128EEEEEEEEEvNT_6ParamsE$_ZZN4cute7crd2crdINS_5tupleIJiiiNS_1CILi0EEEEEENS1_IJNS2_ILi32EEENS2_ILi4EEENS2_ILi2EEENS2_ILi1EEEEEENS1_IJS8_S8_S8_S8_EEEEEDaRKT_RKT0_RKT1_ENKUlRKT_RKT0_RKT1_E_clIiS7_S8_EEDaSM_SP_SS_,@function
        .size           $_ZN7cutlass13device_kernelIN5flash19enable_sm80_to_sm89INS1_16FlashAttnBwdSm80INS1_25CollectiveMainloopBwdSm80ILi2ELi2EN4cute5tupleIJNS5_1CILi128EEES8_NS7_ILi64EEEEEENS_10bfloat16_tEfNS_4arch4Sm80ELb0ELb1ELb1ELb1ELb0ELb0ELb0ELb0ELi2ELi4ELi4ELi4ELb0EEENS1_24CollectiveEpilogueBwdGQAISA_fSD_Li256ELb1ELb0EEENS1_19SingleTileSchedulerILb1ELb0ELb0ELi128EEEEEEEEEvNT_6ParamsE$_ZZN4cute7crd2crdINS_5tupleIJiiiNS_1CILi0EEEEEENS1_IJNS2_ILi32EEENS2_ILi4EEENS2_ILi2EEENS2_ILi1EEEEEENS1_IJS8_S8_S8_S8_EEEEEDaRKT_RKT0_RKT1_ENKUlRKT_RKT0_RKT1_E_clIiS7_S8_EEDaSM_SP_SS_,($_ZN7cutlass13device_kernelIN5flash19enable_sm80_to_sm89INS1_16FlashAttnBwdSm80INS1_25CollectiveMainloopBwdSm80ILi2ELi2EN4cute5tupleIJNS5_1CILi128EEES8_NS7_ILi64EEEEEENS_10bfloat16_tEfNS_4arch4Sm80ELb0ELb1ELb1ELb1ELb0ELb0ELb0ELb0ELi2ELi4ELi4ELi4ELb0EEENS1_24CollectiveEpilogueBwdGQAISA_fSD_Li256ELb1ELb0EEENS1_19SingleTileSchedulerILb1ELb0ELb0ELi128EEEEEEEEEvNT_6ParamsE$_ZZN4cute7flattenINS_5tupleIJNS1_IJNS_1CILi0EEENS1_IJNS2_ILi1EEENS2_ILi512EEEiEEEEEENS2_ILi4096EEENS1_IJiNS2_ILi8192EEEEEEEEEEEDaRKT_ENKUlRKT_E_clIS7_EEDaSH_ - $_ZN7cutlass13device_kernelIN5flash19enable_sm80_to_sm89INS1_16FlashAttnBwdSm80INS1_25CollectiveMainloopBwdSm80ILi2ELi2EN4cute5tupleIJNS5_1CILi128EEES8_NS7_ILi64EEEEEENS_10bfloat16_tEfNS_4arch4Sm80ELb0ELb1ELb1ELb1ELb0ELb0ELb0ELb0ELi2ELi4ELi4ELi4ELb0EEENS1_24CollectiveEpilogueBwdGQAISA_fSD_Li256ELb1ELb0EEENS1_19SingleTileSchedulerILb1ELb0ELb0ELi128EEEEEEEEEvNT_6ParamsE$_ZZN4cute7crd2crdINS_5tupleIJiiiNS_1CILi0EEEEEENS1_IJNS2_ILi32EEENS2_ILi4EEENS2_ILi2EEENS2_ILi1EEEEEENS1_IJS8_S8_S8_S8_EEEEEDaRKT_RKT0_RKT1_ENKUlRKT_RKT0_RKT1_E_clIiS7_S8_EEDaSM_SP_SS_)
$_ZN7cutlass13device_kernelIN5flash19enable_sm80_to_sm89INS1_16FlashAttnBwdSm80INS1_25CollectiveMainloopBwdSm80ILi2ELi2EN4cute5tupleIJNS5_1CILi128EEES8_NS7_ILi64EEEEEENS_10bfloat16_tEfNS_4arch4Sm80ELb0ELb1ELb1ELb1ELb0ELb0ELb0ELb0ELi2ELi4ELi4ELi4ELb0EEENS1_24CollectiveEpilogueBwdGQAISA_fSD_Li256ELb1ELb0EEENS1_19SingleTileSchedulerILb1ELb0ELb0ELi128EEEEEEEEEvNT_6ParamsE$_ZZN4cute7crd2crdINS_5tupleIJiiiNS_1CILi0EEEEEENS1_IJNS2_ILi32EEENS2_ILi4EEENS2_ILi2EEENS2_ILi1EEEEEENS1_IJS8_S8_S8_S8_EEEEEDaRKT_RKT0_RKT1_ENKUlRKT_RKT0_RKT1_E_clIiS7_S8_EEDaSM_SP_SS_:
[----:B------:R-:W-:-:S04]  /*efb0*/  MOV R3, 0x0 ;  /* 0x0000000000037802 */ /* 0x000fc80000000f00 */
[----:B------:R-:W-:Y:S05]  /*efc0*/  RET.REL.NODEC R2 `(_ZN7cutlass13device_kernelIN5flash19enable_sm80_to_sm89INS1_16FlashAttnBwdSm80INS1_25CollectiveMainloopBwdSm80ILi2ELi2EN4cute5tupleIJNS5_1CILi128EEES8_NS7_ILi64EEEEEENS_10bfloat16_tEfNS_4arch4Sm80ELb0ELb1ELb1ELb1ELb0ELb0ELb0ELb0ELi2ELi4ELi4ELi4ELb0EEENS1_24CollectiveEpilogueBwdGQAISA_fSD_Li256ELb1ELb0EEENS1_19SingleTileSchedulerILb1ELb0ELb0ELi128EEEEEEEEEvNT_6ParamsE) ;  /* 0xffff103002007950 */ /* 0x000fea0003c3ffff */
        .type           $_ZN7cutlass13device_kernelIN5flash19enable_sm80_to_sm89INS1_16FlashAttnBwdSm80INS1_25CollectiveMainloopBwdSm80ILi2ELi2EN4cute5tupleIJNS5_1CILi128EEES8_NS7_ILi64EEEEEENS_10bfloat16_tEfNS_4arch4Sm80ELb0ELb1ELb1ELb1ELb0ELb0ELb0ELb0ELi2ELi4ELi4ELi4ELb0EEENS1_24CollectiveEpilogueBwdGQAISA_fSD_Li256ELb1ELb0EEENS1_19SingleTileSchedulerILb1ELb0ELb0ELi128EEEEEEEEEvNT_6ParamsE$_ZZN4cute7flattenINS_5tupleIJNS1_IJNS_1CILi0EEENS1_IJNS2_ILi1EEENS2_ILi512EEEiEEEEEENS2_ILi4096EEENS1_IJiNS2_ILi8192EEEEEEEEEEEDaRKT_ENKUlRKT_E_clIS7_EEDaSH_,@function
        .size           $_ZN7cutlass13device_kernelIN5flash19enable_sm80_to_sm89INS1_16FlashAttnBwdSm80INS1_25CollectiveMainloopBwdSm80ILi2ELi2EN4cute5tupleIJNS5_1CILi128EEES8_NS7_ILi64EEEEEENS_10bfloat16_tEfNS_4arch4Sm80ELb0ELb1ELb1ELb1ELb0ELb0ELb0ELb0ELi2ELi4ELi4ELi4ELb0EEENS1_24CollectiveEpilogueBwdGQAISA_fSD_Li256ELb1ELb0EEENS1_19SingleTileSchedulerILb1ELb0ELb0ELi128EEEEEEEEEvNT_6ParamsE$_ZZN4cute7flattenINS_5tupleIJNS1_IJNS_1CILi0EEENS1_IJNS2_ILi1EEENS2_ILi512EEEiEEEEEENS2_ILi4096EEENS1_IJiNS2_ILi8192EEEEEEEEEEEDaRKT_ENKUlRKT_E_clIS7_EEDaSH_,($_ZN7cutlass13device_kernelIN5flash19enable_sm80_to_sm89INS1_16FlashAttnBwdSm80INS1_25CollectiveMainloopBwdSm80ILi2ELi2EN4cute5tupleIJNS5_1CILi128EEES8_NS7_ILi64EEEEEENS_10bfloat16_tEfNS_4arch4Sm80ELb0ELb1ELb1ELb1ELb0ELb0ELb0ELb0ELi2ELi4ELi4ELi4ELb0EEENS1_24CollectiveEpilogueBwdGQAISA_fSD_Li256ELb1ELb0EEENS1_19SingleTileSchedulerILb1ELb0ELb0ELi128EEEEEEEEEvNT_6ParamsE$_ZZN4cute7flattenINS_5tupleIJNS1_IJNS_1CILi0EEENS1_IJNS2_ILi1EEENS2_ILi512EEEiEEEEEENS2_ILi4096EEENS1_IJiNS2_ILi8192EEEEEEEEEEEDaRKT_ENKUlRKT_E_clISA_EEDaSH_ - $_ZN7cutlass13device_kernelIN5flash19enable_sm80_to_sm89INS1_16FlashAttnBwdSm80INS1_25CollectiveMainloopBwdSm80ILi2ELi2EN4cute5tupleIJNS5_1CILi128EEES8_NS7_ILi64EEEEEENS_10bfloat16_tEfNS_4arch4Sm80ELb0ELb1ELb1ELb1ELb0ELb0ELb0ELb0ELi2ELi4ELi4ELi4ELb0EEENS1_24CollectiveEpilogueBwdGQAISA_fSD_Li256ELb1ELb0EEENS1_19SingleTileSchedulerILb1ELb0ELb0ELi128EEEEEEEEEvNT_6ParamsE$_ZZN4cute7flattenINS_5tupleIJNS1_IJNS_1CILi0EEENS1_IJNS2_ILi1EEENS2_ILi512EEEiEEEEEENS2_ILi4096EEENS1_IJiNS2_ILi8192EEEEEEEEEEEDaRKT_ENKUlRKT_E_clIS7_EEDaSH_)
$_ZN7cutlass13device_kernelIN5flash19enable_sm80_to_sm89INS1_16FlashAttnBwdSm80INS1_25CollectiveMainloopBwdSm80ILi2ELi2EN4cute5tupleIJNS5_1CILi128EEES8_NS7_ILi64EEEEEENS_10bfloat16_tEfNS_4arch4Sm80ELb0ELb1ELb1ELb1ELb0ELb0ELb0ELb0ELi2ELi4ELi4ELi4ELb0EEENS1_24CollectiveEpilogueBwdGQAISA_fSD_Li256ELb1ELb0EEENS1_19SingleTileSchedulerILb1ELb0ELb0ELi128EEEEEEEEEvNT_6ParamsE$_ZZN4cute7flattenINS_5tupleIJNS1_IJNS_1CILi0EEENS1_IJNS2_ILi1EEENS2_ILi512EEEiEEEEEENS2_ILi4096EEENS1_IJiNS2_ILi8192EEEEEEEEEEEDaRKT_ENKUlRKT_E_clIS7_EEDaSH_:
[----:B------:R-:W-:-:S06]  /*efd0*/  IADD3 R3, R20, -c[0x0][0x20], RZ ;  /* 0x8000080014037a10 */ /* 0x000fcc0007ffe0ff */
[----:B------:R-:W5:Y:S01]  /*efe0*/  LDL R3, [R3] ;  /* 0x0000000003037983 */ /* 0x000f620000100800 */
[----:B------:R-:W-:-:S03]  /*eff0*/  MOV R2, 0xf010 ;  /* 0x0000f01000027802 */ /* 0x000fc60000000f00 */
[----:B-----5:R-:W-:Y:S05]  /*f000*/  CALL.REL.NOINC `($_ZN7cutlass13device_kernelIN5flash19enable_sm80_to_sm89INS1_16FlashAttnBwdSm80INS1_25CollectiveMainloopBwdSm80ILi2ELi2EN4cute5tupleIJNS5_1CILi128EEES8_NS7_ILi64EEEEEENS_10bfloat16_tEfNS_4arch4Sm80ELb0ELb1ELb1ELb1ELb0ELb0ELb0ELb0ELi2ELi4ELi4ELi4ELb0EEENS1_24CollectiveEpilogueBwdGQAISA_fSD_Li256ELb1ELb0EEENS1_19SingleTileSchedulerILb1ELb0ELb0ELi128EEEEEEEEEvNT_6ParamsE$_ZZN4cute16flatten_to_tupleINS_5tupleIJNS_1CILi0EEENS1_IJNS2_ILi1EEENS2_ILi512EEEiEEEEEEEEDaRKT_ENKUlRKT_E_clIS6_EEDaSD_) ;  /* 0xffffd38000007944 */ /* 0x020fea0003c3ffff */
[----:B------:R-:W-:Y:S02]  /*f010*/  MOV R10, 0xf030 ;  /* 0x0000f030000a7802 */ /* 0x000fe40000000f00 */
[----:B------:R-:W-:Y:S05]  /*f020*/  CALL.REL.NOINC `($_ZN7cutlass13device_kernelIN5flash19enable_sm80_to_sm89INS1_16FlashAttnBwdSm80INS1_25CollectiveMainloopBwdSm80ILi2ELi2EN4cute5tupleIJNS5_1CILi128EEES8_NS7_ILi64EEEEEENS_10bfloat16_tEfNS_4arch4Sm80ELb0ELb1ELb1ELb1ELb0ELb0ELb0ELb0ELi2ELi4ELi4ELi4ELb0EEENS1_24CollectiveEpilogueBwdGQAISA_fSD_Li256ELb1ELb0EEENS1_19SingleTileSchedulerILb1ELb0ELb0ELi128EEEEEEEEEvNT_6ParamsE$_ZZN4cute12filter_tupleINS_5tupleIJNS_1CILi0EEENS1_IJNS2_ILi1EEENS2_ILi512EEEiEEEEEEZNS_16flatten_to_tupleIS7_EEDaRKT_EUlRKT_E_EEDaSB_OT0_ENKUlDpSE_E_clIJNS1_IJS3_EEES6_EEEDaSI_) ;  /* 0xffffc79000007944 */ /* 0x000fea0003c3ffff */
[----:B-----5:R-:W-:Y:S02]  /*f030*/  MOV R10, R2 ;  /* 0x00000002000a7202 */ /* 0x020fe40000000f00 */
[----:B------:R-:W-:Y:S02]  /*f040*/  MOV R2, R6 ;  /* 0x0000000600027202 */ /* 0x000fe40000000f00 */
[----:B------:R-:W-:-:S04]  /*f050*/  MOV R3, 0x0 ;  /* 0x0000000000037802 */ /* 0x000fc80000000f00 */
[----:B------:R-:W-:Y:S05]  /*f060*/  RET.REL.NODEC R2 `(_ZN7cutlass13device_kernelIN5flash19enable_sm80_to_sm89INS1_16FlashAttnBwdSm80INS1_25CollectiveMainloopBwdSm80ILi2ELi2EN4cute5tupleIJNS5_1CILi128EEES8_NS7_ILi64EEEEEENS_10bfloat16_tEfNS_4arch4Sm80ELb0ELb1ELb1ELb1ELb0ELb0ELb0ELb0ELi2ELi4ELi4ELi4ELb0EEENS1_24CollectiveEpilogueBwdGQAISA_fSD_Li256ELb1ELb0EEENS1_19SingleTileSchedulerILb1ELb0ELb0ELi128EEEEEEEEEvNT_6ParamsE) ;  /* 0xffff0f9002007950 */ /* 0x000fea0003c3ffff */
        .type           $_ZN7cutlass13device_kernelIN5flash19enable_sm80_to_sm89INS1_16FlashAttnBwdSm80INS1_25CollectiveMainloopBwdSm80ILi2ELi2EN4cute5tupleIJNS5_1CILi128EEES8_NS7_ILi64EEEEEENS_10bfloat16_tEfNS_4arch4Sm80ELb0ELb1ELb1ELb1ELb0ELb0ELb0ELb0ELi2ELi4ELi4ELi4ELb0EEENS1_24CollectiveEpilogueBwdGQAISA_fSD_Li256ELb1ELb0EEENS1_19SingleTileSchedulerILb1ELb0ELb0ELi128EEEEEEEEEvNT_6ParamsE$_ZZN4cute7flattenINS_5tupleIJNS1_IJNS_1CILi0EEENS1_IJNS2_ILi1EEENS2_ILi512EEEiEEEEEENS2_ILi4096EEENS1_IJiNS2_ILi8192EEEEEEEEEEEDaRKT_ENKUlRKT_E_clISA_EEDaSH_,@function
        .size           $_ZN7cutlass13device_kernelIN5flash19enable_sm80_to_sm89INS1_16FlashAttnBwdSm80INS1_25CollectiveMainloopBwdSm80ILi2ELi2EN4cute5tupleIJNS5_1CILi128EEES8_NS7_ILi64EEEEEENS_10bfloat16_tEfNS_4arch4Sm80ELb0ELb1ELb1ELb1ELb0ELb0ELb0ELb0ELi2ELi4ELi4ELi4ELb0EEENS1_24CollectiveEpilogueBwdGQAISA_fSD_Li256ELb1ELb0EEENS1_19SingleTileSchedulerILb1ELb0ELb0ELi128EEEEEEEEEvNT_6ParamsE$_ZZN4cute7flattenINS_5tupleIJNS1_IJNS_1CILi0EEENS1_IJNS2_ILi1EEENS2_ILi512EEEiEEEEEENS2_ILi4096EEENS1_IJiNS2_ILi8192EEEEEEEEEEEDaRKT_ENKUlRKT_E_clISA_EEDaSH_,($_ZN7cutlass13device_kernelIN5flash19enable_sm80_to_sm89INS1_16FlashAttnBwdSm80INS1_25CollectiveMainloopBwdSm80ILi2ELi2EN4cute5tupleIJNS5_1CILi128EEES8_NS7_ILi64EEEEEENS_10bfloat16_tEfNS_4arch4Sm80ELb0ELb1ELb1ELb1ELb0ELb0ELb0ELb0ELi2ELi4ELi4ELi4ELb0EEENS1_24CollectiveEpilogueBwdGQAISA_fSD_Li256ELb1ELb0EEENS1_19SingleTileSchedulerILb1ELb0ELb0ELi128EEEEEEEEEvNT_6ParamsE$_ZZN4cute7flattenINS_5tupleIJNS_1CILi1EEENS1_IJNS2_ILi8EEEiiEEENS2_ILi64EEENS1_IJiNS2_ILi144EEENS2_ILi288EEEEEENS2_ILi512EEEEEEEEDaRKT_ENKUlRKT_E_clIS5_EEDaSH_ - $_ZN7cutlass13device_kernelIN5flash19enable_sm80_to_sm89INS1_16FlashAttnBwdSm80INS1_25CollectiveMainloopBwdSm80ILi2ELi2EN4cute5tupleIJNS5_1CILi128EEES8_NS7_ILi64EEEEEENS_10bfloat16_tEfNS_4arch4Sm80ELb0ELb1ELb1ELb1ELb0ELb0ELb0ELb0ELi2ELi4ELi4ELi4ELb0EEENS1_24CollectiveEpilogueBwdGQAISA_fSD_Li256ELb1ELb0EEENS1_19SingleTileSchedulerILb1ELb0ELb0ELi128EEEEEEEEEvNT_6ParamsE$_ZZN4cute7flattenINS_5tupleIJNS1_IJNS_1CILi0EEENS1_IJNS2_ILi1EEENS2_ILi512EEEiEEEEEENS2_ILi4096EEENS1_IJiNS2_ILi8192EEEEEEEEEEEDaRKT_ENKUlRKT_E_clISA_EEDaSH_)
$_ZN7cutlass13device_kernelIN5flash19enable_sm80_to_sm89INS1_16FlashAttnBwdSm80INS1_25CollectiveMainloopBwdSm80ILi2ELi2EN4cute5tupleIJNS5_1CILi128EEES8_NS7_ILi64EEEEEENS_10bfloat16_tEfNS_4arch4Sm80ELb0ELb1ELb1ELb1ELb0ELb0ELb0ELb0ELi2ELi4ELi4ELi4ELb0EEENS1_24CollectiveEpilogueBwdGQAISA_fSD_Li256ELb1ELb0EEENS1_19SingleTileSchedulerILb1ELb0ELb0ELi128EEEEEEEEEvNT_6ParamsE$_ZZN4cute7flattenINS_5tupleIJNS1_IJNS_1CILi0EEENS1_IJNS2_ILi1EEENS2_ILi512EEEiEEEEEENS2_ILi4096EEENS1_IJiNS2_ILi8192EEEEEEEEEEEDaRKT_ENKUlRKT_E_clISA_EEDaSH_:
[----:B------:R-:W-:Y:S02]  /*f070*/  MOV R8, R2 ;  /* 0x0000000200087202 */ /* 0x000fe40000000f00 */
[----:B------:R-:W-:-:S04]  /*f080*/  MOV R9, 0x0 ;  /* 0x0000000000097802 */ /* 0x000fc80000000f00 */
[----:B------:R-:W-:Y:S05]  /*f090*/  RET.REL.NODEC R8 `(_ZN7cutlass13device_kernelIN5flash19enable_sm80_to_sm89INS1_16FlashAttnBwdSm80INS1_25CollectiveMainloopBwdSm80ILi2ELi2EN4cute5tupleIJNS5_1CILi128EEES8_NS7_ILi64EEEEEENS_10bfloat16_tEfNS_4arch4Sm80ELb0ELb1ELb1ELb1ELb0ELb0ELb0ELb0ELi2ELi4ELi4ELi4ELb0EEENS1_24CollectiveEpilogueBwdGQAISA_fSD_Li256ELb1ELb0EEENS1_19SingleTileSchedulerILb1ELb0ELb0ELi128EEEEEEEEEvNT_6ParamsE) ;  /* 0xffff0f6008007950 */ /* 0x000fea0003c3ffff */
        .type           $_ZN7cutlass13device_kernelIN5flash19enable_sm80_to_sm89INS1_16FlashAttnBwdSm80INS1_25CollectiveMainloopBwdSm80ILi2ELi2EN4cute5tupleIJNS5_1CILi128EEES8_NS7_ILi64EEEEEENS_10bfloat16_tEfNS_4arch4Sm80ELb0ELb1ELb1ELb1ELb0ELb0ELb0ELb0ELi2ELi4ELi4ELi4ELb0EEENS1_24CollectiveEpilogueBwdGQAISA_fSD_Li256ELb1ELb0EEENS1_19SingleTileSchedulerILb1ELb0ELb0ELi128EEEEEEEEEvNT_6ParamsE$_ZZN4cute7flattenINS_5tupleIJNS_1CILi1EEENS1_IJNS2_ILi8EEEiiEEENS2_ILi64EEENS1_IJiNS2_ILi144EEENS2_ILi288EEEEEENS2_ILi512EEEEEEEEDaRKT_ENKUlRKT_E_clIS5_EEDaSH_,@function
        .size           $_ZN7cutlass13device_kernelIN5flash19enable_sm80_to_sm89INS1_16FlashAttnBwdSm80INS1_25CollectiveMainloopBwdSm80ILi2ELi2EN4cute5tupleIJNS5_1CILi128EEES8_NS7_ILi64EEEEEENS_10bfloat16_tEfNS_4arch4Sm80ELb0ELb1ELb1ELb1ELb0ELb0ELb0ELb0ELi2ELi4ELi4ELi4ELb0EEENS1_24CollectiveEpilogueBwdGQAISA_fSD_Li256ELb1ELb0EEENS1_19SingleTileSchedulerILb1ELb0ELb0ELi128EEEEEEEEEvNT_6ParamsE$_ZZN4cute7flattenINS_5tupleIJNS_1CILi1EEENS1_IJNS2_ILi8EEEiiEEENS2_ILi64EEENS1_IJiNS2_ILi144EEENS2_ILi288EEEEEENS2_ILi512EEEEEEEEDaRKT_ENKUlRKT_E_clIS5_EEDaSH_,($_ZN7cutlass13device_kernelIN5flash19enable_sm80_to_sm89INS1_16FlashAttnBwdSm80INS1_25CollectiveMainloopBwdSm80ILi2ELi2EN4cute5tupleIJNS5_1CILi128EEES8_NS7_ILi64EEEEEENS_10bfloat16_tEfNS_4arch4Sm80ELb0ELb1ELb1ELb1ELb0ELb0ELb0ELb0ELi2ELi4ELi4ELi4ELb0EEENS1_24CollectiveEpilogueBwdGQAISA_fSD_Li256ELb1ELb0EEENS1_19SingleTileSchedulerILb1ELb0ELb0ELi128EEEEEEEEEvNT_6ParamsE$_ZZN4cute7flattenINS_5tupleIJNS_1CILi1EEENS1_IJNS2_ILi8EEEiiEEENS2_ILi64EEENS1_IJiNS2_ILi144EEENS2_ILi288EEEEEENS2_ILi512EEEEEEEEDaRKT_ENKUlRKT_E_clIS9_EEDaSH_ - $_ZN7cutlass13device_kernelIN5flash19enable_sm80_to_sm89INS1_16FlashAttnBwdSm80INS1_25CollectiveMainloopBwdSm80ILi2ELi2EN4cute5tupleIJNS5_1CILi128EEES8_NS7_ILi64EEEEEENS_10bfloat16_tEfNS_4arch4Sm80ELb0ELb1ELb1ELb1ELb0ELb0ELb0ELb0ELi2ELi4ELi4ELi4ELb0EEENS1_24CollectiveEpilogueBwdGQAISA_fSD_Li256ELb1ELb0EEENS1_19SingleTileSchedulerILb1ELb0ELb0ELi128EEEEEEEEEvNT_6ParamsE$_ZZN4cute7flattenINS_5tupleIJNS_1CILi1EEENS1_IJNS2_ILi8EEEiiEEENS2_ILi64EEENS1_IJiNS2_ILi144EEENS2_ILi288EEEEEENS2_ILi512EEEEEEEEDaRKT_ENKUlRKT_E_clIS5_EEDaSH_)
$_ZN7cutlass13device_kernelIN5flash19enable_sm80_to_sm89INS1_16FlashAttnBwdSm80INS1_25CollectiveMainloopBwdSm80ILi2ELi2EN4cute5tupleIJNS5_1CILi128EEES8_NS7_ILi64EEEEEENS_10bfloat16_tEfNS_4arch4Sm80ELb0ELb1ELb1ELb1ELb0ELb0ELb0ELb0ELi2ELi4ELi4ELi4ELb0EEENS1_24CollectiveEpilogueBwdGQAISA_fSD_Li256ELb1ELb0EEENS1_19SingleTileSchedulerILb1ELb0ELb0ELi128EEEEEEEEEvNT_6ParamsE$_ZZN4cute7flattenINS_5tupleIJNS_1CILi1EEENS1_IJNS2_ILi8EEEiiEEENS2_ILi64EEENS1_IJiNS2_ILi144EEENS2_ILi288EEEEEENS2_ILi512EEEEEEEEDaRKT_ENKUlRKT_E_clIS5_EEDaSH_:
[----:B------:R-:W-:-:S04]  /*f0a0*/  MOV R5, 0x0 ;  /* 0x0000000000057802 */ /* 0x000fc80000000f00 */
[----:B------:R-:W-:Y:S05]  /*f0b0*/  RET.REL.NODEC R4 `(_ZN7cutlass13device_kernelIN5flash19enable_sm80_to_sm89INS1_16FlashAttnBwdSm80INS1_25CollectiveMainloopBwdSm80ILi2ELi2EN4cute5tupleIJNS5_1CILi128EEES8_NS7_ILi64EEEEEENS_10bfloat16_tEfNS_4arch4Sm80ELb0ELb1ELb1ELb1ELb0ELb0ELb0ELb0ELi2ELi4ELi4ELi4ELb0EEENS1_24CollectiveEpilogueBwdGQAISA_fSD_Li256ELb1ELb0EEENS1_19SingleTileSchedulerILb1ELb0ELb0ELi128EEEEEEEEEvNT_6ParamsE) ;  /* 0xffff0f4004007950 */ /* 0x000fea0003c3ffff */
        .type           $_ZN7cutlass13device_kernelIN5flash19enable_sm80_to_sm89INS1_16FlashAttnBwdSm80INS1_25CollectiveMainloopBwdSm80ILi2ELi2EN4cute5tupleIJNS5_1CILi128EEES8_NS7_ILi64EEEEEENS_10bfloat16_tEfNS_4arch4Sm80ELb0ELb1ELb1ELb1ELb0ELb0ELb0ELb0ELi2ELi4ELi4ELi4ELb0EEENS1_24CollectiveEpilogueBwdGQAISA_fSD_Li256ELb1ELb0EEENS1_19SingleTileSchedulerILb1ELb0ELb0ELi128EEEEEEEEEvNT_6ParamsE$_ZZN4cute7flattenINS_5tupleIJNS_1CILi1EEENS1_IJNS2_ILi8EEEiiEEENS2_ILi64EEENS1_IJiNS2_ILi144EEENS2_ILi288EEEEEENS2_ILi512EEEEEEEEDaRKT_ENKUlRKT_E_clIS9_EEDaSH_,@function
        .size           $_ZN7cutlass13device_kernelIN5flash19enable_sm80_to_sm89INS1_16FlashAttnBwdSm80INS1_25CollectiveMainloopBwdSm80ILi2ELi2EN4cute5tupleIJNS5_1CILi128EEES8_NS7_ILi64EEEEEENS_10bfloat16_tEfNS_4arch4Sm80ELb0ELb1ELb1ELb1ELb0ELb0ELb0ELb0ELi2ELi4ELi4ELi4ELb0EEENS1_24CollectiveEpilogueBwdGQAISA_fSD_Li256ELb1ELb0EEENS1_19SingleTileSchedulerILb1ELb0ELb0ELi128EEEEEEEEEvNT_6ParamsE$_ZZN4cute7flattenINS_5tupleIJNS_1CILi1EEENS1_IJNS2_ILi8EEEiiEEENS2_ILi64EEENS1_IJiNS2_ILi144EEENS2_ILi288EEEEEENS2_ILi512EEEEEEEEDaRKT_ENKUlRKT_E_clIS9_EEDaSH_,($_ZN7cutlass13device_kernelIN5flash19enable_sm80_to_sm89INS1_16FlashAttnBwdSm80INS1_25CollectiveMainloopBwdSm80ILi2ELi2EN4cute5tupleIJNS5_1CILi128EEES8_NS7_ILi64EEEEEENS_10bfloat16_tEfNS_4arch4Sm80ELb0ELb1ELb1ELb1ELb0ELb0ELb0ELb0ELi2ELi4ELi4ELi4ELb0EEENS1_24CollectiveEpilogueBwdGQAISA_fSD_Li256ELb1ELb0EEENS1_19SingleTileSchedulerILb1ELb0ELb0ELi128EEEEEEEEEvNT_6ParamsE$_ZZN4cute7flattenINS_5tupleIJNS_1CILi1EEENS1_IJiiiEEENS2_ILi64EEENS1_IJNS2_ILi72EEENS2_ILi144EEENS2_ILi288EEEEEENS2_ILi512EEEEEEEEDaRKT_ENKUlRKT_E_clIS4_EEDaSH_ - $_ZN7cutlass13device_kernelIN5flash19enable_sm80_to_sm89INS1_16FlashAttnBwdSm80INS1_25CollectiveMainloopBwdSm80ILi2ELi2EN4cute5tupleIJNS5_1CILi128EEES8_NS7_ILi64EEEEEENS_10bfloat16_tEfNS_4arch4Sm80ELb0ELb1ELb1ELb1ELb0ELb0ELb0ELb0ELi2ELi4ELi4ELi4ELb0EEENS1_24CollectiveEpilogueBwdGQAISA_fSD_Li256ELb1ELb0EEENS1_19SingleTileSchedulerILb1ELb0ELb0ELi128EEEEEEEEEvNT_6ParamsE$_ZZN4cute7flattenINS_5tupleIJNS_1CILi1EEENS1_IJNS2_ILi8EEEiiEEENS2_ILi64EEENS1_IJiNS2_ILi144EEENS2_ILi288EEEEEENS2_ILi512EEEEEEEEDaRKT_ENKUlRKT_E_clIS9_EEDaSH_)
$_ZN7cutlass13device_kernelIN5flash19enable_sm80_to_sm89INS1_16FlashAttnBwdSm80INS1_25CollectiveMainloopBwdSm80ILi2ELi2EN4cute5tupleIJNS5_1CILi128EEES8_NS7_ILi64EEEEEENS_10bfloat16_tEfNS_4arch4Sm80ELb0ELb1ELb1ELb1ELb0ELb0ELb0ELb0ELi2ELi4ELi4ELi4ELb0EEENS1_24CollectiveEpilogueBwdGQAISA_fSD_Li256ELb1ELb0EEENS1_19SingleTileSchedulerILb1ELb0ELb0ELi128EEEEEEEEEvNT_6ParamsE$_ZZN4cute7flattenINS_5tupleIJNS_1CILi1EEENS1_IJNS2_ILi8EEEiiEEENS2_ILi64EEENS1_IJiNS2_ILi144EEENS2_ILi288EEEEEENS2_ILi512EEEEEEEEDaRKT_ENKUlRKT_E_clIS9_EEDaSH_:
[----:B------:R-:W-:Y:S02]  /*f0c0*/  MOV R2, R5 ;  /* 0x0000000500027202 */ /* 0x000fe40000000f00 */
[----:B------:R-:W-:-:S04]  /*f0d0*/  MOV R5, 0x0 ;  /* 0x0000000000057802 */ /* 0x000fc80000000f00 */
[----:B------:R-:W-:Y:S05]  /*f0e0*/  RET.REL.NODEC R4 `(_ZN7cutlass13device_kernelIN5flash19enable_sm80_to_sm89INS1_16FlashAttnBwdSm80INS1_25CollectiveMainloopBwdSm80ILi2ELi2EN4cute5tupleIJNS5_1CILi128EEES8_NS7_ILi64EEEEEENS_10bfloat16_tEfNS_4arch4Sm80ELb0ELb1ELb1ELb1ELb0ELb0ELb0ELb0ELi2ELi4ELi4ELi4ELb0EEENS1_24CollectiveEpilogueBwdGQAISA_fSD_Li256ELb1ELb0EEENS1_19SingleTileSchedulerILb1ELb0ELb0ELi128EEEEEEEEEvNT_6ParamsE) ;  /* 0xffff0f1004007950 */ /* 0x000fea0003c3ffff */
        .type           $_ZN7cutlass13device_kernelIN5flash19enable_sm80_to_sm89INS1_16FlashAttnBwdSm80INS1_25CollectiveMainloopBwdSm80ILi2ELi2EN4cute5tupleIJNS5_1CILi128EEES8_NS7_ILi64EEEEEENS_10bfloat16_tEfNS_4arch4Sm80ELb0ELb1ELb1ELb1ELb0ELb0ELb0ELb0ELi2ELi4ELi4ELi4ELb0EEENS1_24CollectiveEpilogueBwdGQAISA_fSD_Li256ELb1ELb0EEENS1_19SingleTileSchedulerILb1ELb0ELb0ELi128EEEEEEEEEvNT_6ParamsE$_ZZN4cute7flattenINS_5tupleIJNS_1CILi1EEENS1_IJiiiEEENS2_ILi64EEENS1_IJNS2_ILi72EEENS2_ILi144EEENS2_ILi288EEEEEENS2_ILi512EEEEEEEEDaRKT_ENKUlRKT_E_clIS4_EEDaSH_,@function
        .size           $_ZN7cutlass13device_kernelIN5flash19enable_sm80_to_sm89INS1_16FlashAttnBwdSm80INS1_25CollectiveMainloopBwdSm80ILi2ELi2EN4cute5tupleIJNS5_1CILi128EEES8_NS7_ILi64EEEEEENS_10bfloat16_tEfNS_4arch4Sm80ELb0ELb1ELb1ELb1ELb0ELb0ELb0ELb0ELi2ELi4ELi4ELi4ELb0EEENS1_24CollectiveEpilogueBwdGQAISA_fSD_Li256ELb1ELb0EEENS1_19SingleTileSchedulerILb1ELb0ELb0ELi128EEEEEEEEEvNT_6ParamsE$_ZZN4cute7flattenINS_5tupleIJNS_1CILi1EEENS1_IJiiiEEENS2_ILi64EEENS1_IJNS2_ILi72EEENS2_ILi144EEENS2_ILi288EEEEEENS2_ILi512EEEEEEEEDaRKT_ENKUlRKT_E_clIS4_EEDaSH_,($_ZN7cutlass13device_kernelIN5flash19enable_sm80_to_sm89INS1_16FlashAttnBwdSm80INS1_25CollectiveMainloopBwdSm80ILi2ELi2EN4cute5tupleIJNS5_1CILi128EEES8_NS7_ILi64EEEEEENS_10bfloat16_tEfNS_4arch4Sm80ELb0ELb1ELb1ELb1ELb0ELb0ELb0ELb0ELi2ELi4ELi4ELi4ELb0EEENS1_24CollectiveEpilogueBwdGQAISA_fSD_Li256ELb1ELb0EEENS1_19SingleTileSchedulerILb1ELb0ELb0ELi128EEEEEEEEEvNT_6ParamsE$_ZZN4cute7idx2crdINS_5tupleIJiiNS_1CILi0EEEEEENS1_IJNS1_IJNS2_ILi4EEENS2_ILi8EEEEEENS2_ILi2EEENS2_ILi1EEEEEEEEDaRKT_RKT0_ENKUlRKT_RKT0_E_clIiS7_EEDaSJ_SM_ - $_ZN7cutlass13device_kernelIN5flash19enable_sm80_to_sm89INS1_16FlashAttnBwdSm80INS1_25CollectiveMainloopBwdSm80ILi2ELi2EN4cute5tupleIJNS5_1CILi128EEES8_NS7_ILi64EEEEEENS_10bfloat16_tEfNS_4arch4Sm80ELb0ELb1ELb1ELb1ELb0ELb0ELb0ELb0ELi2ELi4ELi4ELi4ELb0EEENS1_24CollectiveEpilogueBwdGQAISA_fSD_Li256ELb1ELb0EEENS1_19SingleTileSchedulerILb1ELb0ELb0ELi128EEEEEEEEEvNT_6ParamsE$_ZZN4cute7flattenINS_5tupleIJNS_1CILi1EEENS1_IJiiiEEENS2_ILi64EEENS1_IJNS2_ILi72EEENS2_ILi144EEENS2_ILi288EEEEEENS2_ILi512EEEEEEEEDaRKT_ENKUlRKT_E_clIS4_EEDaSH_)
$_ZN7cutlass13device_kernelIN5flash19enable_sm80_to_sm89INS1_16FlashAttnBwdSm80INS1_25CollectiveMainloopBwdSm80ILi2ELi2EN4cute5tupleIJNS5_1CILi128EEES8_NS7_ILi64EEEEEENS_10bfloat16_tEfNS_4arch4Sm80ELb0ELb1ELb1ELb1ELb0ELb0ELb0ELb0ELi2ELi4ELi4ELi4ELb0EEENS1_24CollectiveEpilogueBwdGQAISA_fSD_Li256ELb1ELb0EEENS1_19SingleTileSchedulerILb1ELb0ELb0ELi128EEEEEEEEEvNT_6ParamsE$_ZZN4cute7flattenINS_5tupleIJNS_1CILi1EEENS1_IJiiiEEENS2_ILi64EEENS1_IJNS2_ILi72EEENS2_ILi144EEENS2_ILi288EEEEEENS2_ILi512EEEEEEEEDaRKT_ENKUlRKT_E_clIS4_EEDaSH_:
[----:B------:R-:W-:Y:S02]  /*f0f0*/  MOV R8, R4 ;  /* 0x0000000400087202 */ /* 0x000fe40000000f00 */
[----:B------:R-:W-:-:S04]  /*f100*/  MOV R9, 0x0 ;  /* 0x0000000000097802 */ /* 0x000fc80000000f00 */
[----:B------:R-:W-:Y:S05]  /*f110*/  RET.REL.NODEC R8 `(_ZN7cutlass13device_kernelIN5flash19enable_sm80_to_sm89INS1_16FlashAttnBwdSm80INS1_25CollectiveMainloopBwdSm80ILi2ELi2EN4cute5tupleIJNS5_1CILi128EEES8_NS7_ILi64EEEEEENS_10bfloat16_tEfNS_4arch4Sm80ELb0ELb1ELb1ELb1ELb0ELb0ELb0ELb0ELi2ELi4ELi4ELi4ELb0EEENS1_24CollectiveEpilogueBwdGQAISA_fSD_Li256ELb1ELb0EEENS1_19SingleTileSchedulerILb1ELb0ELb0ELi128EEEEEEEEEvNT_6ParamsE) ;  /* 0xffff0ee008007950 */ /* 0x000fea0003c3ffff */
        .type           $_ZN7cutlass13device_kernelIN5flash19enable_sm80_to_sm89INS1_16FlashAttnBwdSm80INS1_25CollectiveMainloopBwdSm80ILi2ELi2EN4cute5tupleIJNS5_1CILi128EEES8_NS7_ILi64EEEEEENS_10bfloat16_tEfNS_4arch4Sm80ELb0ELb1ELb1ELb1ELb0ELb0ELb0ELb0ELi2ELi4ELi4ELi4ELb0EEENS1_24CollectiveEpilogueBwdGQAISA_fSD_Li256ELb1ELb0EEENS1_19SingleTileSchedulerILb1ELb0ELb0ELi128EEEEEEEEEvNT_6ParamsE$_ZZN4cute7idx2crdINS_5tupleIJiiNS_1CILi0EEEEEENS1_IJNS1_IJNS2_ILi4EEENS2_ILi8EEEEEENS2_ILi2EEENS2_ILi1EEEEEEEEDaRKT_RKT0_ENKUlRKT_RKT0_E_clIiS7_EEDaSJ_SM_,@function
        .size           $_ZN7cutlass13device_kernelIN5flash19enable_sm80_to_sm89INS1_16FlashAttnBwdSm80INS1_25CollectiveMainloopBwdSm80ILi2ELi2EN4cute5tupleIJNS5_1CILi128EEES8_NS7_ILi64EEEEEENS_10bfloat16_tEfNS_4arch4Sm80ELb0ELb1ELb1ELb1ELb0ELb0ELb0ELb0ELi2ELi4ELi4ELi4ELb0EEENS1_24CollectiveEpilogueBwdGQAISA_fSD_Li256ELb1ELb0EEENS1_19SingleTileSchedulerILb1ELb0ELb0ELi128EEEEEEEEEvNT_6ParamsE$_ZZN4cute7idx2crdINS_5tupleIJiiNS_1CILi0EEEEEENS1_IJNS1_IJNS2_ILi4EEENS2_ILi8EEEEEENS2_ILi2EEENS2_ILi1EEEEEEEEDaRKT_RKT0_ENKUlRKT_RKT0_E_clIiS7_EEDaSJ_SM_,($_ZN7cutlass13device_kernelIN5flash19enable_sm80_to_sm89INS1_16FlashAttnBwdSm80INS1_25CollectiveMainloopBwdSm80ILi2ELi2EN4cute5tupleIJNS5_1CILi128EEES8_NS7_ILi64EEEEEENS_10bfloat16_tEfNS_4arch4Sm80ELb0ELb1ELb1ELb1ELb0ELb0ELb0ELb0ELi2ELi4ELi4ELi4ELb0EEENS1_24CollectiveEpilogueBwdGQAISA_fSD_Li256ELb1ELb0EEENS1_19SingleTileSchedulerILb1ELb0ELb0ELi128EEEEEEEEEvNT_6ParamsE$_ZZN4cute7idx2crdINS_5tupleIJiiNS_1CILi0EEEEEENS1_IJNS1_IJNS2_ILi4EEENS2_ILi8EEEEEENS2_ILi2EEENS2_ILi1EEEEEEEEDaRKT_RKT0_ENKUlRKT_RKT0_E_clIiS8_EEDaSJ_SM_ - $_ZN7cutlass13device_kernelIN5flash19enable_sm80_to_sm89INS1_16FlashAttnBwdSm80INS1_25CollectiveMainloopBwdSm80ILi2ELi2EN4cute5tupleIJNS5_1CILi128EEES8_NS7_ILi64EEEEEENS_10bfloat16_tEfNS_4arch4Sm80ELb0ELb1ELb1ELb1ELb0ELb0ELb0ELb0ELi2ELi4ELi4ELi4ELb0EEENS1_24CollectiveEpilogueBwdGQAISA_fSD_Li256ELb1ELb0EEENS1_19SingleTileSchedulerILb1ELb0ELb0ELi128EEEEEEEEEvNT_6ParamsE$_ZZN4cute7idx2crdINS_5tupleIJiiNS_1CILi0EEEEEENS1_IJNS1_IJNS2_ILi4EEENS2_ILi8EEEEEENS2_ILi2EEENS2_ILi1EEEEEEEEDaRKT_RKT0_ENKUlRKT_RKT0_E_clIiS7_EEDaSJ_SM_)
$_ZN7cutlass13device_kernelIN5flash19enable_sm80_to_sm89INS1_16FlashAttnBwdSm80INS1_25CollectiveMainloopBwdSm80ILi2ELi2EN4cute5tupleIJNS5_1CILi128EEES8_NS7_ILi64EEEEEENS_10bfloat16_tEfNS_4arch4Sm80ELb0ELb1ELb1ELb1ELb0ELb0ELb0ELb0ELi2ELi4ELi4ELi4ELb0EEENS1_24CollectiveEpilogueBwdGQAISA_fSD_Li256ELb1ELb0EEENS1_19SingleTileSchedulerILb1ELb0ELb0ELi128EEEEEEEEEvNT_6ParamsE$_ZZN4cute7idx2crdINS_5tupleIJiiNS_1CILi0EEEEEENS1_IJNS1_IJNS2_ILi4EEENS2_ILi8EEEEEENS2_ILi2EEENS2_ILi1EEEEEEEEDaRKT_RKT0_ENKUlRKT_RKT0_E_clIiS7_EEDaSJ_SM_:
        /* <DEDUP_REMOVED lines=10> */
[----:B------:R-:W-:Y:S05]  /*f1c0*/  CALL.REL.NOINC `($_ZN7cutlass13device_kernelIN5flash19enable_sm80_to_sm89INS1_16FlashAttnBwdSm80INS1_25CollectiveMainloopBwdSm80ILi2ELi2EN4cute5tupleIJNS5_1CILi128EEES8_NS7_ILi64EEEEEENS_10bfloat16_tEfNS_4arch4Sm80ELb0ELb1ELb1ELb1ELb0ELb0ELb0ELb0ELi2ELi4ELi4ELi4ELb0EEENS1_24CollectiveEpilogueBwdGQAISA_fSD_Li256ELb1ELb0EEENS1_19SingleTileSchedulerILb1ELb0ELb0ELi128EEEEEEEEEvNT_6ParamsE$_ZN4cute5tupleIJiEEC2ERKi) ;  /* 0xffffbbd000007944 */ /* 0x000fea0003c3ffff */
[----:B------:R1:W5:Y:S01]  /*f1d0*/  LDL R73, [R1+0x1680] ;  /* 0x0016800001497983 */ /* 0x0003620000100800 */
[----:B------:R-:W-:Y:S01]  /*f1e0*/  IMAD.MOV.U32 R3, RZ, RZ, R13 ;  /* 0x000000ffff037224 */ /* 0x000fe200078e000d */
[----:B------:R-:W-:-:S02]  /*f1f0*/  MOV R2, R11 ;  /* 0x0000000b00027202 */ /* 0x000fc40000000f00 */
[----:B------:R-:W-:Y:S02]  /*f200*/  MOV R10, 0xf220 ;  /* 0x0000f220000a7802 */ /* 0x000fe40000000f00 */
[----:B-1---5:R-:W-:Y:S05]  /*f210*/  CALL.REL.NOINC `($_ZN7cutlass13device_kernelIN5flash19enable_sm80_to_sm89INS1_16FlashAttnBwdSm80INS1_25CollectiveMainloopBwdSm80ILi2ELi2EN4cute5tupleIJNS5_1CILi128EEES8_NS7_ILi64EEEEEENS_10bfloat16_tEfNS_4arch4Sm80ELb0ELb1ELb1ELb1ELb0ELb0ELb0ELb0ELi2ELi4ELi4ELi4ELb0EEENS1_24CollectiveEpilogueBwdGQAISA_fSD_Li256ELb1ELb0EEENS1_19SingleTileSchedulerILb1ELb0ELb0ELi128EEEEEEEEEvNT_6ParamsE$_ZN4cute5tupleIJiEEC2ERKi) ;  /* 0xffffbb8000007944 */ /* 0x022fea0003c3ffff */
[----:B------:R1:W5:Y:S01]  /*f220*/  LDL R13, [R1+0x1680] ;  /* 0x00168000010d7983 */ /* 0x0003620000100800 */
[----:B------:R-:W-:Y:S01]  /*f230*/  IMAD.MOV.U32 R3, RZ, RZ, R73 ;  /* 0x000000ffff037224 */ /* 0x000fe200078e0049 */
[----:B------:R-:W-:Y:S02]  /*f240*/  MOV R2, R6 ;  /* 0x0000000600027202 */ /* 0x000fe40000000f00 */
[----:B------:R-:W-:Y:S02]  /*f250*/  MOV R10, 0xf270 ;  /* 0x0000f270000a7802 */ /* 0x000fe40000000f00 */
[----:B-1---5:R-:W-:Y:S05]  /*f260*/  CALL.REL.NOINC `($_ZN7cutlass13device_kernelIN5flash19enable_sm80_to_sm89INS1_16FlashAttnBwdSm80INS1_25CollectiveMainloopBwdSm80ILi2ELi2EN4cute5tupleIJNS5_1CILi128EEES8_NS7_ILi64EEEEEENS_10bfloat16_tEfNS_4arch4Sm80ELb0ELb1ELb1ELb1ELb0ELb0ELb0ELb0ELi2ELi4ELi4ELi4ELb0EEENS1_24CollectiveEpilogueBwdGQAISA_fSD_Li256ELb1ELb0EEENS1_19SingleTileSchedulerILb1ELb0ELb0ELi128EEEEEEEEEvNT_6ParamsE$_ZN4cute5tupleIJiEEC2ERKi) ;  /* 0xffffbb3000007944 */ /* 0x022fea0003c3ffff */
[----:B------:R1:W5:Y:S01]  /*f270*/  LDL R3, [R1+0x1684] ;  /* 0x0016840001037983 */ /* 0x0003620000100800 */
[----:B------:R-:W-:Y:S02]  /*f280*/  MOV R2, R11 ;  /* 0x0000000b00027202 */ /* 0x000fe40000000f00 */
[----:B------:R-:W-:Y:S02]  /*f290*/  MOV R10, 0xf2b0 ;  /* 0x0000f2b0000a7802 */ /* 0x000fe40000000f00 */
[----:B-1---5:R-:W-:Y:S05]  /*f2a0*/  CALL.REL.NOINC `($_ZN7cutlass13device_kernelIN5flash19enable_sm80_to_sm89INS1_16FlashAttnBwdSm80INS1_25CollectiveMainloopBwdSm80ILi2ELi2EN4cute5tupleIJNS5_1CILi128EEES8_NS7_ILi64EEEEEENS_10bfloat16_tEfNS_4arch4Sm80ELb0ELb1ELb1ELb1ELb0ELb0ELb0ELb0ELi2ELi4ELi4ELi4ELb0EEENS1_24CollectiveEpilogueBwdGQAISA_fSD_Li256ELb1ELb0EEENS1_19SingleTileSchedulerILb1ELb0ELb0ELi128EEEEEEEEEvNT_6ParamsE$_ZN4cute5tupleIJiEEC2ERKi) ;  /* 0xffffbaf000007944 */ /* 0x022fea0003c3ffff */
[----:B------:R1:W5:Y:S01]  /*f2b0*/  LDL R73, [R1+0x1680] ;  /* 0x0016800001497983 */ /* 0x0003620000100800 */
[----:B------:R-:W-:Y:S01]  /*f2c0*/  IMAD.MOV.U32 R2, RZ, RZ, R6 ;  /* 0x000000ffff027224 */ /* 0x000fe200078e0006 */
[----:B------:R-:W-:Y:S02]  /*f2d0*/  MOV R3, R13 ;  /* 0x0000000d00037202 */ /* 0x000fe40000000f00 */
[----:B------:R-:W-:-:S02]  /*f2e0*/  MOV R10, 0xf300 ;  /* 0x0000f300000a7802 */ /* 0x000fc40000000f00 */
[----:B-1---5:R-:W-:Y:S05]  /*f2f0*/  CALL.REL.NOINC `($_ZN7cutlass13device_kernelIN5flash19enable_sm80_to_sm89INS1_16FlashAttnBwdSm80INS1_25CollectiveMainloopBwdSm80ILi2ELi2EN4cute5tupleIJNS5_1CILi128EEES8_NS7_ILi64EEEEEENS_10bfloat16_tEfNS_4arch4Sm80ELb0ELb1ELb1ELb1ELb0ELb0ELb0ELb0ELi2ELi4ELi4ELi4ELb0EEENS1_24CollectiveEpilogueBwdGQAISA_fSD_Li256ELb1ELb0EEENS1_19SingleTileSchedulerILb1ELb0ELb0ELi128EEEEEEEEEvNT_6ParamsE$_ZN4cute5tupleIJiEEC2ERKi) ;  /* 0xffffbaa000007944 */ /* 0x022fea0003c3ffff */
[----:B------:R1:W5:Y:S01]  /*f300*/  LDL R3, [R1+0x1684] ;  /* 0x0016840001037983 */ /* 0x0003620000100800 */
[----:B------:R-:W-:-:S03]  /*f310*/  MOV R6, 0xf330 ;  /* 0x0000f33000067802 */ /* 0x000fc60000000f00 */
[----:B-1---5:R-:W-:Y:S05]  /*f320*/  CALL.REL.NOINC `($_ZN7cutlass13device_kernelIN5flash19enable_sm80_to_sm89INS1_16FlashAttnBwdSm80INS1_25CollectiveMainloopBwdSm80ILi2ELi2EN4cute5tupleIJNS5_1CILi128EEES8_NS7_ILi64EEEEEENS_10bfloat16_tEfNS_4arch4Sm80ELb0ELb1ELb1ELb1ELb0ELb0ELb0ELb0ELi2ELi4ELi4ELi4ELb0EEENS1_24CollectiveEpilogueBwdGQAISA_fSD_Li256ELb1ELb0EEENS1_19SingleTileSchedulerILb1ELb0ELb0ELi128EEEEEEEEEvNT_6ParamsE$_ZN4cute5tupleIJNS_1CILi0EEEiEEC2ERKS2_RKi) ;  /* 0xffffb98000007944 */ /* 0x022fea0003c3ffff */
[----:B------:R1:W5:Y:S01]  /*f330*/  LDL R74, [R1+0x1680] ;  /* 0x00168000014a7983 */ /* 0x0003620000100800 */
[----:B------:R-:W-:Y:S01]  /*f340*/  IMAD.MOV.U32 R3, RZ, RZ, R73 ;  /* 0x000000ffff037224 */ /* 0x000fe200078e0049 */
[----:B------:R-:W-:-:S02]  /*f350*/  MOV R2, R11 ;  /* 0x0000000b00027202 */ /* 0x000fc40000000f00 */
[----:B------:R-:W-:Y:S02]  /*f360*/  MOV R6, 0xf380 ;  /* 0x0000f38000067802 */ /* 0x000fe40000000f00 */
[----:B-1---5:R-:W-:Y:S05]  /*f370*/  CALL.REL.NOINC `($_ZN7cutlass13device_kernelIN5flash19enable_sm80_to_sm89INS1_16FlashAttnBwdSm80INS1_25CollectiveMainloopBwdSm80ILi2ELi2EN4cute5tupleIJNS5_1CILi128EEES8_NS7_ILi64EEEEEENS_10bfloat16_tEfNS_4arch4Sm80ELb0ELb1ELb1ELb1ELb0ELb0ELb0ELb0ELi2ELi4ELi4ELi4ELb0EEENS1_24CollectiveEpilogueBwdGQAISA_fSD_Li256ELb1ELb0EEENS1_19SingleTileSchedulerILb1ELb0ELb0ELi128EEEEEEEEEvNT_6ParamsE$_ZN4cute3eso3ESOILb0ELb1EJiNS_1CILi0EEEEEC2ERKiRKS3_) ;  /* 0xffff7d7000007944 */ /* 0x022fea0003c3ffff */
[----:B------:R2:W5:Y:S01]  /*f380*/  LDL R10, [R1+0x1680] ;  /* 0x00168000010a7983 */ /* 0x0005620000100800 */
[----:B------:R-:W-:-:S03]  /*f390*/  MOV R78, 0xf3c0 ;  /* 0x0000f3c0004e7802 */ /* 0x000fc60000000f00 */
[----:B------:R2:W-:Y:S04]  /*f3a0*/  STL [R1+0x1680], R74 ;  /* 0x0016804a01007387 */ /* 0x0005e80000100800 */
[----:B-12--5:R-:W-:Y:S05]  /*f3b0*/  CALL.REL.NOINC `($_ZN7cutlass13device_kernelIN5flash19enable_sm80_to_sm89INS1_16FlashAttnBwdSm80INS1_25CollectiveMainloopBwdSm80ILi2ELi2EN4cute5tupleIJNS5_1CILi128EEES8_NS7_ILi64EEEEEENS_10bfloat16_tEfNS_4arch4Sm80ELb0ELb1ELb1ELb1ELb0ELb0ELb0ELb0ELi2ELi4ELi4ELi4ELb0EEENS1_24CollectiveEpilogueBwdGQAISA_fSD_Li256ELb1ELb0EEENS1_19SingleTileSchedulerILb1ELb0ELb0ELi128EEEEEEEEEvNT_6ParamsE$_ZZN4cuteplIJiEJNS_1CILi0EEEiEEEDaRKNS_15ArithmeticTupleIJDpT_EEERKNS3_IJDpT0_EEEENKUlDpRKT_E_clIJiiEEEDaSH_) ;  /* 0x00000d8000007944 */ /* 0x026fea0003c00000 */
[----:B-----5:R-:W-:Y:S02]  /*f3c0*/  MOV R8, R2 ;  /* 0x0000000200087202 */ /* 0x020fe40000000f00 */
[----:B------:R-:W-:Y:S02]  /*f3d0*/  MOV R2, 0xf3f0 ;  /* 0x0000f3f000027802 */ /* 0x000fe40000000f00 */
[----:B-1----:R-:W-:Y:S05]  /*f3e0*/  CALL.REL.NOINC `($_ZN7cutlass13device_kernelIN5flash19enable_sm80_to_sm89INS1_16FlashAttnBwdSm80INS1_25CollectiveMainloopBwdSm80ILi2ELi2EN4cute5tupleIJNS5_1CILi128EEES8_NS7_ILi64EEEEEENS_10bfloat16_tEfNS_4arch4Sm80ELb0ELb1ELb1ELb1ELb0ELb0ELb0ELb0ELi2ELi4ELi4ELi4ELb0EEENS1_24CollectiveEpilogueBwdGQAISA_fSD_Li256ELb1ELb0EEENS1_19SingleTileSchedulerILb1ELb0ELb0ELi128EEEEEEEEEvNT_6ParamsE$_ZZN4cute19as_arithmetic_tupleINS_15ArithmeticTupleIJiiEEEEEDaRKT_ENKUlRKT_E_clIiEEDaS8_) ;  /* 0xffffd15000007944 */ /* 0x002fea0003c3ffff */
[----:B------:R-:W-:Y:S01]  /*f3f0*/  IMAD.MOV.U32 R8, RZ, RZ, R3 ;  /* 0x000000ffff087224 */ /* 0x000fe200078e0003 */
[----:B------:R-:W-:Y:S02]  /*f400*/  MOV R10, R6 ;  /* 0x00000006000a7202 */ /* 0x000fe40000000f00 */
[----:B------:R-:W-:Y:S02]  /*f410*/  MOV R2, 0xf430 ;  /* 0x0000f43000027802 */ /* 0x000fe40000000f00 */
[----:B------:R-:W-:Y:S05]  /*f420*/  CALL.REL.NOINC `($_ZN7cutlass13device_kernelIN5flash19enable_sm80_to_sm89INS1_16FlashAttnBwdSm80INS1_25CollectiveMainloopBwdSm80ILi2ELi2EN4cute5tupleIJNS5_1CILi128EEES8_NS7_ILi64EEEEEENS_10bfloat16_tEfNS_4arch4Sm80ELb0ELb1ELb1ELb1ELb0ELb0ELb0ELb0ELi2ELi4ELi4ELi4ELb0EEENS1_24CollectiveEpilogueBwdGQAISA_fSD_Li256ELb1ELb0EEENS1_19SingleTileSchedulerILb1ELb0ELb0ELi128EEEEEEEEEvNT_6ParamsE$_ZZN4cute19as_arithmetic_tupleINS_15ArithmeticTupleIJiiEEEEEDaRKT_ENKUlRKT_E_clIiEEDaS8_) ;  /* 0xffffd11000007944 */ /* 0x000fea0003c3ffff */
[----:B------:R1:W-:Y:S01]  /*f430*/  STL [R1+0x1680], R6 ;  /* 0x0016800601007387 */ /* 0x0003e20000100800 */
[----:B------:R-:W-:-:S03]  /*f440*/  MOV R78, 0xf460 ;  /* 0x0000f460004e7802 */ /* 0x000fc60000000f00 */
[----:B-1----:R-:W-:Y:S05]  /*f450*/  CALL.REL.NOINC `($_ZN7cutlass13device_kernelIN5flash19enable_sm80_to_sm89INS1_16FlashAttnBwdSm80INS1_25CollectiveMainloopBwdSm80ILi2ELi2EN4cute5tupleIJNS5_1CILi128EEES8_NS7_ILi64EEEEEENS_10bfloat16_tEfNS_4arch4Sm80ELb0ELb1ELb1ELb1ELb0ELb0ELb0ELb0ELi2ELi4ELi4ELi4ELb0EEENS1_24CollectiveEpilogueBwdGQAISA_fSD_Li256ELb1ELb0EEENS1_19SingleTileSchedulerILb1ELb0ELb0ELi128EEEEEEEEEvNT_6ParamsE$_ZZN4cute19as_arithmetic_tupleINS_15ArithmeticTupleIJiiEEEEEDaRKT_ENKUlDpRKT_E_clIJiiEEEDaS9_) ;  /* 0xffffd06000007944 */ /* 0x002fea0003c3ffff */
[----:B-----5:R-:W-:Y:S02]  /*f460*/  MOV R6, R2 ;  /* 0x0000000200067202 */ /* 0x020fe40000000f00 */
[----:B------:R-:W-:Y:S02]  /*f470*/  MOV R2, 0xf490 ;  /* 0x0000f49000027802 */ /* 0x000fe40000000f00 */
[----:B-1----:R-:W-:Y:S05]  /*f480*/  CALL.REL.NOINC `($_ZN7cutlass13device_kernelIN5flash19enable_sm80_to_sm89INS1_16FlashAttnBwdSm80INS1_25CollectiveMainloopBwdSm80ILi2ELi2EN4cute5tupleIJNS5_1CILi128EEES8_NS7_ILi64EEEEEENS_10bfloat16_tEfNS_4arch4Sm80ELb0ELb1ELb1ELb1ELb0ELb0ELb0ELb0ELi2ELi4ELi4ELi4ELb0EEENS1_24CollectiveEpilogueBwdGQAISA_fSD_Li256ELb1ELb0EEENS1_19SingleTileSchedulerILb1ELb0ELb0ELi128EEEEEEEEEvNT_6ParamsE$_ZZN4cute14transform_leafINS_15ArithmeticTupleIJiiEEENS_8identityEEEDaRKT_OT0_ENKUlRKT_E_clIiEEDaSB_) ;  /* 0xffffce7000007944 */ /* 0x002fea0003c3ffff */
[----:B------:R-:W-:Y:S01]  /*f490*/  IMAD.MOV.U32 R6, RZ, RZ, R3 ;  /* 0x000000ffff067224 */ /* 0x000fe200078e0003 */
[----:B------:R-:W-:Y:S02]  /*f4a0*/  MOV R10, R8 ;  /* 0x00000008000a7202 */ /* 0x000fe40000000f00 */
[----:B------:R-:W-:-:S02]  /*f4b0*/  MOV R2, 0xf4d0 ;  /* 0x0000f4d000027802 */ /* 0x000fc40000000f00 */
[----:B------:R-:W-:Y:S05]  /*f4c0*/  CALL.REL.NOINC `($_ZN7cutlass13device_kernelIN5flash19enable_sm80_to_sm89INS1_16FlashAttnBwdSm80INS1_25CollectiveMainloopBwdSm80ILi2ELi2EN4cute5tupleIJNS5_1CILi128EEES8_NS7_ILi64EEEEEENS_10bfloat16_tEfNS_4arch4Sm80ELb0ELb1ELb1ELb1ELb0ELb0ELb0ELb0ELi2ELi4ELi4ELi4ELb0EEENS1_24CollectiveEpilogueBwdGQAISA_fSD_Li256ELb1ELb0EEENS1_19SingleTileSchedulerILb1ELb0ELb0ELi128EEEEEEEEEvNT_6ParamsE$_ZZN4cute14transform_leafINS_15ArithmeticTupleIJiiEEENS_8identityEEEDaRKT_OT0_ENKUlRKT_E_clIiEEDaSB_) ;  /* 0xffffce3000007944 */ /* 0x000fea0003c3ffff */
[----:B------:R1:W-:Y:S01]  /*f4d0*/  STL [R1+0x1680], R8 ;  /* 0x0016800801007387 */ /* 0x0003e20000100800 */
[----:B------:R-:W-:-:S03]  /*f4e0*/  MOV R6, 0xf500 ;  /* 0x0000f50000067802 */ /* 0x000fc60000000f00 */
[----:B-1----:R-:W-:Y:S05]  /*f4f0*/  CALL.REL.NOINC `($_ZN7cutlass13device_kernelIN5flash19enable_sm80_to_sm89INS1_16FlashAttnBwdSm80INS1_25CollectiveMainloopBwdSm80ILi2ELi2EN4cute5tupleIJNS5_1CILi128EEES8_NS7_ILi64EEEEEENS_10bfloat16_tEfNS_4arch4Sm80ELb0ELb1ELb1ELb1ELb0ELb0ELb0ELb0ELi2ELi4ELi4ELi4ELb0EEENS1_24CollectiveEpilogueBwdGQAISA_fSD_Li256ELb1ELb0EEENS1_19SingleTileSchedulerILb1ELb0ELb0ELi128EEEEEEEEEvNT_6ParamsE$_ZZN4cute9transformINS_15ArithmeticTupleIJiiEEEZNS_14transform_leafIS2_NS_8identityEEEDaRKT_OT0_EUlRKT_E_EEDaS7_S9_ENKUlDpSC_E_clIJiiEEEDaSE_) ;  /* 0x0000064000007944 */ /* 0x002fea0003c00000 */
[----:B------:R-:W-:Y:S02]  /*f500*/  MOV R73, 0x0 ;  /* 0x0000000000497802 */ /* 0x000fe40000000f00 */
[----:B-----5:R-:W-:-:S02]  /*f510*/  MOV R10, R2 ;  /* 0x00000002000a7202 */ /* 0x020fc40000000f00 */
[----:B------:R-:W-:Y:S01]  /*f520*/  MOV R8, R3 ;  /* 0x0000000300087202 */ /* 0x000fe20000000f00 */
[----:B------:R-:W-:Y:S06]  /*f530*/  RET.REL.NODEC R72 `(_ZN7cutlass13device_kernelIN5flash19enable_sm80_to_sm89INS1_16FlashAttnBwdSm80INS1_25CollectiveMainloopBwdSm80ILi2ELi2EN4cute5tupleIJNS5_1CILi128EEES8_NS7_ILi64EEEEEENS_10bfloat16_tEfNS_4arch4Sm80ELb0ELb1ELb1ELb1ELb0ELb0ELb0ELb0ELi2ELi4ELi4ELi4ELb0EEENS1_24CollectiveEpilogueBwdGQAISA_fSD_Li256ELb1ELb0EEENS1_19SingleTileSchedulerILb1ELb0ELb0ELi128EEEEEEEEEvNT_6ParamsE) ;  /* 0xffff0ac048007950 */ /* 0x000fec0003c3ffff */
        .type           $_ZN7cutlass13device_kernelIN5flash19enable_sm80_to_sm89INS1_16FlashAttnBwdSm80INS1_25CollectiveMainloopBwdSm80ILi2ELi2EN4cute5tupleIJNS5_1CILi128EEES8_NS7_ILi64EEEEEENS_10bfloat16_tEfNS_4arch4Sm80ELb0ELb1ELb1ELb1ELb0ELb0ELb0ELb0ELi2ELi4ELi4ELi4ELb0EEENS1_24CollectiveEpilogueBwdGQAISA_fSD_Li256ELb1ELb0EEENS1_19SingleTileSchedulerILb1ELb0ELb0ELi128EEEEEEEEEvNT_6ParamsE$_ZZN4cute7idx2crdINS_5tupleIJiiNS_1CILi0EEEEEENS1_IJNS1_IJNS2_ILi4EEENS2_ILi8EEEEEENS2_ILi2EEENS2_ILi1EEEEEEEEDaRKT_RKT0_ENKUlRKT_RKT0_E_clIiS8_EEDaSJ_SM_,@function
        .size           $_ZN7cutlass13device_kernelIN5flash19enable_sm80_to_sm89INS1_16FlashAttnBwdSm80INS1_25CollectiveMainloopBwdSm80ILi2ELi2EN4cute5tupleIJNS5_1CILi128EEES8_NS7_ILi64EEEEEENS_10bfloat16_tEfNS_4arch4Sm80ELb0ELb1ELb1ELb1ELb0ELb0ELb0ELb0ELi2ELi4ELi4ELi4ELb0EEENS1_24CollectiveEpilogueBwdGQAISA_fSD_Li256ELb1ELb0EEENS1_19SingleTileSchedulerILb1ELb0ELb0ELi128EEEEEEEEEvNT_6ParamsE$_ZZN4cute7idx2crdINS_5tupleIJiiNS_1CILi0EEEEEENS1_IJNS1_IJNS2_ILi4EEENS2_ILi8EEEEEENS2_ILi2EEENS2_ILi1EEEEEEEEDaRKT_RKT0_ENKUlRKT_RKT0_E_clIiS8_EEDaSJ_SM_,($_ZN7cutlass13device_kernelIN5flash19enable_sm80_to_sm89INS1_16FlashAttnBwdSm80INS1_25CollectiveMainloopBwdSm80ILi2ELi2EN4cute5tupleIJNS5_1CILi128EEES8_NS7_ILi64EEEEEENS_10bfloat16_tEfNS_4arch4Sm80ELb0ELb1ELb1ELb1ELb0ELb0ELb0ELb0ELi2ELi4ELi4ELi4ELb0EEENS1_24CollectiveEpilogueBwdGQAISA_fSD_Li256ELb1ELb0EEENS1_19SingleTileSchedulerILb1ELb0ELb0ELi128EEEEEEEEEvNT_6ParamsE$_ZZN4cute7idx2crdINS_5tupleIJiiNS_1CILi0EEEEEENS1_IJNS1_IJNS2_ILi4EEENS2_ILi8EEEEEES5_NS2_ILi1EEEEEEEEDaRKT_RKT0_ENKUlRKT_RKT0_E_clIiS5_EEDaSI_SL_ - $_ZN7cutlass13device_kernelIN5flash19enable_sm80_to_sm89INS1_16FlashAttnBwdSm80INS1_25CollectiveMainloopBwdSm80ILi2ELi2EN4cute5tupleIJNS5_1CILi128EEES8_NS7_ILi64EEEEEENS_10bfloat16_tEfNS_4arch4Sm80ELb0ELb1ELb1ELb1ELb0ELb0ELb0ELb0ELi2ELi4ELi4ELi4ELb0EEENS1_24CollectiveEpilogueBwdGQAISA_fSD_Li256ELb1ELb0EEENS1_19SingleTileSchedulerILb1ELb0ELb0ELi128EEEEEEEEEvNT_6ParamsE$_ZZN4cute7idx2crdINS_5tupleIJiiNS_1CILi0EEEEEENS1_IJNS1_IJNS2_ILi4EEENS2_ILi8EEEEEENS2_ILi2EEENS2_ILi1EEEEEEEEDaRKT_RKT0_ENKUlRKT_RKT0_E_clIiS8_EEDaSJ_SM_)
$_ZN7cutlass13device_kernelIN5flash19enable_sm80_to_sm89INS1_16FlashAttnBwdSm80INS1_25CollectiveMainloopBwdSm80ILi2ELi2EN4cute5tupleIJNS5_1CILi128EEES8_NS7_ILi64EEEEEENS_10bfloat16_tEfNS_4arch4Sm80ELb0ELb1ELb1ELb1ELb0ELb0ELb0ELb0ELi2ELi4ELi4ELi4ELb0EEENS1_24CollectiveEpilogueBwdGQAISA_fSD_Li256ELb1ELb0EEENS1_19SingleTileSchedulerILb1ELb0ELb0ELi128EEEEEEEEEvNT_6ParamsE$_ZZN4cute7idx2crdINS_5tupleIJiiNS_1CILi0EEEEEENS1_IJNS1_IJNS2_ILi4EEENS2_ILi8EEEEEENS2_ILi2EEENS2_ILi1EEEEEEEEDaRKT_RKT0_ENKUlRKT_RKT0_E_clIiS8_EEDaSJ_SM_:
[----:B------:R-:W-:Y:S02]  /*f540*/  MOV R3, 0x0 ;  /* 0x0000000000037802 */ /* 0x000fe40000000f00 */
[----:B------:R-:W-:Y:S02]  /*f550*/  MOV R6, R5 ;  /* 0x0000000500067202 */ /* 0x000fe40000000f00 */
[----:B------:R-:W-:Y:S05]  /*f560*/  RET.REL.NODEC R2 `(_ZN7cutlass13device_kernelIN5flash19enable_sm80_to_sm89INS1_16FlashAttnBwdSm80INS1_25CollectiveMainloopBwdSm80ILi2ELi2EN4cute5tupleIJNS5_1CILi128EEES8_NS7_ILi64EEEEEENS_10bfloat16_tEfNS_4arch4Sm80ELb0ELb1ELb1ELb1ELb0ELb0ELb0ELb0ELi2ELi4ELi4ELi4ELb0EEENS1_24CollectiveEpilogueBwdGQAISA_fSD_Li256ELb1ELb0EEENS1_19SingleTileSchedulerILb1ELb0ELb0ELi128EEEEEEEEEvNT_6ParamsE) ;  /* 0xffff0a9002007950 */ /* 0x000fea0003c3ffff */
        .type           $_ZN7cutlass13device_kernelIN5flash19enable_sm80_to_sm89INS1_16FlashAttnBwdSm80INS1_25CollectiveMainloopBwdSm80ILi2ELi2EN4cute5tupleIJNS5_1CILi128EEES8_NS7_ILi64EEEEEENS_10bfloat16_tEfNS_4arch4Sm80ELb0ELb1ELb1ELb1ELb0ELb0ELb0ELb0ELi2ELi4ELi4ELi4ELb0EEENS1_24CollectiveEpilogueBwdGQAISA_fSD_Li256ELb1ELb0EEENS1_19SingleTileSchedulerILb1ELb0ELb0ELi128EEEEEEEEEvNT_6ParamsE$_ZZN4cute7idx2crdINS_5tupleIJiiNS_1CILi0EEEEEENS1_IJNS1_IJNS2_ILi4EEENS2_ILi8EEEEEES5_NS2_ILi1EEEEEEEEDaRKT_RKT0_ENKUlRKT_RKT0_E_clIiS5_EEDaSI_SL_,@function
        .size           $_ZN7cutlass13device_kernelIN5flash19enable_sm80_to_sm89INS1_16FlashAttnBwdSm80INS1_25CollectiveMainloopBwdSm80ILi2ELi2EN4cute5tupleIJNS5_1CILi128EEES8_NS7_ILi64EEEEEENS_10bfloat16_tEfNS_4arch4Sm80ELb0ELb1ELb1ELb1ELb0ELb0ELb0ELb0ELi2ELi4ELi4ELi4ELb0EEENS1_24CollectiveEpilogueBwdGQAISA_fSD_Li256ELb1ELb0EEENS1_19SingleTileSchedulerILb1ELb0ELb0ELi128EEEEEEEEEvNT_6ParamsE$_ZZN4cute7idx2crdINS_5tupleIJiiNS_1CILi0EEEEEENS1_IJNS1_IJNS2_ILi4EEENS2_ILi8EEEEEES5_NS2_ILi1EEEEEEEEDaRKT_RKT0_ENKUlRKT_RKT0_E_clIiS5_EEDaSI_SL_,($_ZN7cutlass13device_kernelIN5flash19enable_sm80_to_sm89INS1_16FlashAttnBwdSm80INS1_25CollectiveMainloopBwdSm80ILi2ELi2EN4cute5tupleIJNS5_1CILi128EEES8_NS7_ILi64EEEEEENS_10bfloat16_tEfNS_4arch4Sm80ELb0ELb1ELb1ELb1ELb0ELb0ELb0ELb0ELi2ELi4ELi4ELi4ELb0EEENS1_24CollectiveEpilogueBwdGQAISA_fSD_Li256ELb1ELb0EEENS1_19SingleTileSchedulerILb1ELb0ELb0ELi128EEEEEEEEEvNT_6ParamsE$_ZZN4cute7idx2crdINS_5tupleIJiiNS_1CILi0EEEEEENS1_IJNS1_IJNS2_ILi4EEENS2_ILi8EEEEEES5_NS2_ILi1EEEEEEEEDaRKT_RKT0_ENKUlRKT_RKT0_E_clIiS7_EEDaSI_SL_ - $_ZN7cutlass13device_kernelIN5flash19enable_sm80_to_sm89INS1_16FlashAttnBwdSm80INS1_25CollectiveMainloopBwdSm80ILi2ELi2EN4cute5tupleIJNS5_1CILi128EEES8_NS7_ILi64EEEEEENS_10bfloat16_tEfNS_4arch4Sm80ELb0ELb1ELb1ELb1ELb0ELb0ELb0ELb0ELi2ELi4ELi4ELi4ELb0EEENS1_24CollectiveEpilogueBwdGQAISA_fSD_Li256ELb1ELb0EEENS1_19SingleTileSchedulerILb1ELb0ELb0ELi128EEEEEEEEEvNT_6ParamsE$_ZZN4cute7idx2crdINS_5tupleIJiiNS_1CILi0EEEEEENS1_IJNS1_IJNS2_ILi4EEENS2_ILi8EEEEEES5_NS2_ILi1EEEEEEEEDaRKT_RKT0_ENKUlRKT_RKT0_E_clIiS5_EEDaSI_SL_)
$_ZN7cutlass13device_kernelIN5flash19enable_sm80_to_sm89INS1_16FlashAttnBwdSm80INS1_25CollectiveMainloopBwdSm80ILi2ELi2EN4cute5tupleIJNS5_1CILi128EEES8_NS7_ILi64EEEEEENS_10bfloat16_tEfNS_4arch4Sm80ELb0ELb1ELb1ELb1ELb0ELb0ELb0ELb0ELi2ELi4ELi4ELi4ELb0EEENS1_24CollectiveEpilogueBwdGQAISA_fSD_Li256ELb1ELb0EEENS1_19SingleTileSchedulerILb1ELb0ELb0ELi128EEEEEEEEEvNT_6ParamsE$_ZZN4cute7idx2crdINS_5tupleIJiiNS_1CILi0EEEEEENS1_IJNS1_IJNS2_ILi4EEENS2_ILi8EEEEEES5_NS2_ILi1EEEEEEEEDaRKT_RKT0_ENKUlRKT_RKT0_E_clIiS5_EEDaSI_SL_:
[----:B------:R-:W-:Y:S02]  /*f570*/  MOV R3, 0x0 ;  /* 0x0000000000037802 */ /* 0x000fe40000000f00 */
[----:B------:R-:W-:Y:S02]  /*f580*/  MOV R6, R5 ;  /* 0x0000000500067202 */ /* 0x000fe40000000f00 */
[----:B------:R-:W-:Y:S05]  /*f590*/  RET.REL.NODEC R2 `(_ZN7cutlass13device_kernelIN5flash19enable_sm80_to_sm89INS1_16FlashAttnBwdSm80INS1_25CollectiveMainloopBwdSm80ILi2ELi2EN4cute5tupleIJNS5_1CILi128EEES8_NS7_ILi64EEEEEENS_10bfloat16_tEfNS_4arch4Sm80ELb0ELb1ELb1ELb1ELb0ELb0ELb0ELb0ELi2ELi4ELi4ELi4ELb0EEENS1_24CollectiveEpilogueBwdGQAISA_fSD_Li256ELb1ELb0EEENS1_19SingleTileSchedulerILb1ELb0ELb0ELi128EEEEEEEEEvNT_6ParamsE) ;  /* 0xffff0a6002007950 */ /* 0x000fea0003c3ffff */
        .type           $_ZN7cutlass13device_kernelIN5flash19enable_sm80_to_sm89INS1_16FlashAttnBwdSm80INS1_25CollectiveMainloopBwdSm80ILi2ELi2EN4cute5tupleIJNS5_1CILi128EEES8_NS7_ILi64EEEEEENS_10bfloat16_tEfNS_4arch4Sm80ELb0ELb1ELb1ELb1ELb0ELb0ELb0ELb0ELi2ELi4ELi4ELi4ELb0EEENS1_24CollectiveEpilogueBwdGQAISA_fSD_Li256ELb1ELb0EEENS1_19SingleTileSchedulerILb1ELb0ELb0ELi128EEEEEEEEEvNT_6ParamsE$_ZZN4cute7idx2crdINS_5tupleIJiiNS_1CILi0EEEEEENS1_IJNS1_IJNS2_ILi4EEENS2_ILi8EEEEEES5_NS2_ILi1EEEEEEEEDaRKT_RKT0_ENKUlRKT_RKT0_E_clIiS7_EEDaSI_SL_,@function
        .size           $_ZN7cutlass13device_kernelIN5flash19enable_sm80_to_sm89INS1_16FlashAttnBwdSm80INS1_25CollectiveMainloopBwdSm80ILi2ELi2EN4cute5tupleIJNS5_1CILi128EEES8_NS7_ILi64EEEEEENS_10bfloat16_tEfNS_4arch4Sm80ELb0ELb1ELb1ELb1ELb0ELb0ELb0ELb0ELi2ELi4ELi4ELi4ELb0EEENS1_24CollectiveEpilogueBwdGQAISA_fSD_Li256ELb1ELb0EEENS1_19SingleTileSchedulerILb1ELb0ELb0ELi128EEEEEEEEEvNT_6ParamsE$_ZZN4cute7idx2crdINS_5tupleIJiiNS_1CILi0EEEEEENS1_IJNS1_IJNS2_ILi4EEENS2_ILi8EEEEEES5_NS2_ILi1EEEEEEEEDaRKT_RKT0_ENKUlRKT_RKT0_E_clIiS7_EEDaSI_SL_,($_ZN7cutlass13device_kernelIN5flash19enable_sm80_to_sm89INS1_16FlashAttnBwdSm80INS1_25CollectiveMainloopBwdSm80ILi2ELi2EN4cute5tupleIJNS5_1CILi128EEES8_NS7_ILi64EEEEEENS_10bfloat16_tEfNS_4arch4Sm80ELb0ELb1ELb1ELb1ELb0ELb0ELb0ELb0ELi2ELi4ELi4ELi4ELb0EEENS1_24CollectiveEpilogueBwdGQAISA_fSD_Li256ELb1ELb0EEENS1_19SingleTileSchedulerILb1ELb0ELb0ELi128EEEEEEEEEvNT_6ParamsE$_ZZN4cute7idx2crdIiNS_5tupleIJNS_1CILi32EEENS2_ILi4EEENS2_ILi2EEENS2_ILi1EEEEEENS1_IJS6_S3_NS2_ILi128EEENS2_ILi0EEEEEEEEDaRKT_RKT0_RKT1_ENKUlRKT_RKT0_E_clIS3_S6_EEDaSM_SP_ - $_ZN7cutlass13device_kernelIN5flash19enable_sm80_to_sm89INS1_16FlashAttnBwdSm80INS1_25CollectiveMainloopBwdSm80ILi2ELi2EN4cute5tupleIJNS5_1CILi128EEES8_NS7_ILi64EEEEEENS_10bfloat16_tEfNS_4arch4Sm80ELb0ELb1ELb1ELb1ELb0ELb0ELb0ELb0ELi2ELi4ELi4ELi4ELb0EEENS1_24CollectiveEpilogueBwdGQAISA_fSD_Li256ELb1ELb0EEENS1_19SingleTileSchedulerILb1ELb0ELb0ELi128EEEEEEEEEvNT_6ParamsE$_ZZN4cute7idx2crdINS_5tupleIJiiNS_1CILi0EEEEEENS1_IJNS1_IJNS2_ILi4EEENS2_ILi8EEEEEES5_NS2_ILi1EEEEEEEEDaRKT_RKT0_ENKUlRKT_RKT0_E_clIiS7_EEDaSI_SL_)
$_ZN7cutlass13device_kernelIN5flash19enable_sm80_to_sm89INS1_16FlashAttnBwdSm80INS1_25CollectiveMainloopBwdSm80ILi2ELi2EN4cute5tupleIJNS5_1CILi128EEES8_NS7_ILi64EEEEEENS_10bfloat16_tEfNS_4arch4Sm80ELb0ELb1ELb1ELb1ELb0ELb0ELb0ELb0ELi2ELi4ELi4ELi4ELb0EEENS1_24CollectiveEpilogueBwdGQAISA_fSD_Li256ELb1ELb0EEENS1_19SingleTileSchedulerILb1ELb0ELb0ELi128EEEEEEEEEvNT_6ParamsE$_ZZN4cute7idx2crdINS_5tupleIJiiNS_1CILi0EEEEEENS1_IJNS1_IJNS2_ILi4EEENS2_ILi8EEEEEES5_NS2_ILi1EEEEEEEEDaRKT_RKT0_ENKUlRKT_RKT0_E_clIiS7_EEDaSI_SL_:
        /* <DEDUP_REMOVED lines=62> */
[----:B-----5:R-:W-:Y:S01]  /*f980*/  IMAD.MOV.U32 R10, RZ, RZ, R2 ;  /* 0x000000ffff0a7224 */ /* 0x020fe200078e0002 */
[----:B------:R-:W-:Y:S01]  /*f990*/  MOV R2, R72 ;  /* 0x0000004800027202 */ /* 0x000fe20000000f00 */
[----:B------:R-:W-:Y:S01]  /*f9a0*/  IMAD.MOV.U32 R8, RZ, RZ, R3 ;  /* 0x000000ffff087224 */ /* 0x000fe200078e0003 */
[----:B------:R-:W-:-:S04]  /*f9b0*/  MOV R3, 0x0 ;  /* 0x0000000000037802 */ /* 0x000fc80000000f00 */
[----:B------:R-:W-:Y:S05]  /*f9c0*/  RET.REL.NODEC R2 `(_ZN7cutlass13device_kernelIN5flash19enable_sm80_to_sm89INS1_16FlashAttnBwdSm80INS1_25CollectiveMainloopBwdSm80ILi2ELi2EN4cute5tupleIJNS5_1CILi128EEES8_NS7_ILi64EEEEEENS_10bfloat16_tEfNS_4arch4Sm80ELb0ELb1ELb1ELb1ELb0ELb0ELb0ELb0ELi2ELi4ELi4ELi4ELb0EEENS1_24CollectiveEpilogueBwdGQAISA_fSD_Li256ELb1ELb0EEENS1_19SingleTileSchedulerILb1ELb0ELb0ELi128EEEEEEEEEvNT_6ParamsE) ;  /* 0xffff063002007950 */ /* 0x000fea0003c3ffff */
        .type           $_ZN7cutlass13device_kernelIN5flash19enable_sm80_to_sm89INS1_16FlashAttnBwdSm80INS1_25CollectiveMainloopBwdSm80ILi2ELi2EN4cute5tupleIJNS5_1CILi128EEES8_NS7_ILi64EEEEEENS_10bfloat16_tEfNS_4arch4Sm80ELb0ELb1ELb1ELb1ELb0ELb0ELb0ELb0ELi2ELi4ELi4ELi4ELb0EEENS1_24CollectiveEpilogueBwdGQAISA_fSD_Li256ELb1ELb0EEENS1_19SingleTileSchedulerILb1ELb0ELb0ELi128EEEEEEEEEvNT_6ParamsE$_ZZN4cute7idx2crdIiNS_5tupleIJNS_1CILi32EEENS2_ILi4EEENS2_ILi2EEENS2_ILi1EEEEEENS1_IJS6_S3_NS2_ILi128EEENS2_ILi0EEEEEEEEDaRKT_RKT0_RKT1_ENKUlRKT_RKT0_E_clIS3_S6_EEDaSM_SP_,@function
        .size           $_ZN7cutlass13device_kernelIN5flash19enable_sm80_to_sm89INS1_16FlashAttnBwdSm80INS1_25CollectiveMainloopBwdSm80ILi2ELi2EN4cute5tupleIJNS5_1CILi128EEES8_NS7_ILi64EEEEEENS_10bfloat16_tEfNS_4arch4Sm80ELb0ELb1ELb1ELb1ELb0ELb0ELb0ELb0ELi2ELi4ELi4ELi4ELb0EEENS1_24CollectiveEpilogueBwdGQAISA_fSD_Li256ELb1ELb0EEENS1_19SingleTileSchedulerILb1ELb0ELb0ELi128EEEEEEEEEvNT_6ParamsE$_ZZN4cute7idx2crdIiNS_5tupleIJNS_1CILi32EEENS2_ILi4EEENS2_ILi2EEENS2_ILi1EEEEEENS1_IJS6_S3_NS2_ILi128EEENS2_ILi0EEEEEEEEDaRKT_RKT0_RKT1_ENKUlRKT_RKT0_E_clIS3_S6_EEDaSM_SP_,($_ZN7cutlass13device_kernelIN5flash19enable_sm80_to_sm89INS1_16FlashAttnBwdSm80INS1_25CollectiveMainloopBwdSm80ILi2ELi2EN4cute5tupleIJNS5_1CILi128EEES8_NS7_ILi64EEEEEENS_10bfloat16_tEfNS_4arch4Sm80ELb0ELb1ELb1ELb1ELb0ELb0ELb0ELb0ELi2ELi4ELi4ELi4ELb0EEENS1_24CollectiveEpilogueBwdGQAISA_fSD_Li256ELb1ELb0EEENS1_19SingleTileSchedulerILb1ELb0ELb0ELi128EEEEEEEEEvNT_6ParamsE$_ZZN4cute7idx2crdIiNS_5tupleIJNS_1CILi32EEENS2_ILi4EEENS2_ILi2EEENS2_ILi1EEEEEENS1_IJS6_S3_NS2_ILi128EEENS2_ILi0EEEEEEEEDaRKT_RKT0_RKT1_ENKUlRKT_RKT0_E_clIS4_S3_EEDaSM_SP_ - $_ZN7cutlass13device_kernelIN5flash19enable_sm80_to_sm89INS1_16FlashAttnBwdSm80INS1_25CollectiveMainloopBwdSm80ILi2ELi2EN4cute5tupleIJNS5_1CILi128EEES8_NS7_ILi64EEEEEENS_10bfloat16_tEfNS_4arch4Sm80ELb0ELb1ELb1ELb1ELb0ELb0ELb0ELb0ELi2ELi4ELi4ELi4ELb0EEENS1_24CollectiveEpilogueBwdGQAISA_fSD_Li256ELb1ELb0EEENS1_19SingleTileSchedulerILb1ELb0ELb0ELi128EEEEEEEEEvNT_6ParamsE$_ZZN4cute7idx2crdIiNS_5tupleIJNS_1CILi32EEENS2_ILi4EEENS2_ILi2EEENS2_ILi1EEEEEENS1_IJS6_S3_NS2_ILi128EEENS2_ILi0EEEEEEEEDaRKT_RKT0_RKT1_ENKUlRKT_RKT0_E_clIS3_S6_EEDaSM_SP_)
$_ZN7cutlass13device_kernelIN5flash19enable_sm80_to_sm89INS1_16FlashAttnBwdSm80INS1_25CollectiveMainloopBwdSm80ILi2ELi2EN4cute5tupleIJNS5_1CILi128EEES8_NS7_ILi64EEEEEENS_10bfloat16_tEfNS_4arch4Sm80ELb0ELb1ELb1ELb1ELb0ELb0ELb0ELb0ELi2ELi4ELi4ELi4ELb0EEENS1_24CollectiveEpilogueBwdGQAISA_fSD_Li256ELb1ELb0EEENS1_19SingleTileSchedulerILb1ELb0ELb0ELi128EEEEEEEEEvNT_6ParamsE$_ZZN4cute7idx2crdIiNS_5tupleIJNS_1CILi32EEENS2_ILi4EEENS2_ILi2EEENS2_ILi1EEEEEENS1_IJS6_S3_NS2_ILi128EEENS2_ILi0EEEEEEEEDaRKT_RKT0_RKT1_ENKUlRKT_RKT0_E_clIS3_S6_EEDaSM_SP_:
[----:B------:R-:W-:Y:S01]  /*f9d0*/  SHF.R.S32.HI R3, RZ, 0x1f, R2 ;  /* 0x0000001fff037819 */ /* 0x000fe20000011402 */
[----:B------:R-:W-:-:S03]  /*f9e0*/  IMAD.MOV.U32 R5, RZ, RZ, 0x0 ;  /* 0x00000000ff057424 */ /* 0x000fc600078e00ff */
[----:B------:R-:W-:-:S04]  /*f9f0*/  LEA.HI R3, R3, R2, RZ, 0x5 ;  /* 0x0000000203037211 */ /* 0x000fc800078f28ff */
[----:B------:R-:W-:-:S05]  /*fa00*/  LOP3.LUT R3, R3, 0xffffffe0, RZ, 0xc0, !PT ;  /* 0xffffffe003037812 */ /* 0x000fca00078ec0ff */
[----:B------:R-:W-:Y:S01]  /*fa10*/  IMAD.IADD R8, R2, 0x1, -R3 ;  /* 0x0000000102087824 */ /* 0x000fe200078e0a03 */
[----:B------:R-:W-:Y:S06]  /*fa20*/  RET.REL.NODEC R4 `(_ZN7cutlass13device_kernelIN5flash19enable_sm80_to_sm89INS1_16FlashAttnBwdSm80INS1_25CollectiveMainloopBwdSm80ILi2ELi2EN4cute5tupleIJNS5_1CILi128EEES8_NS7_ILi64EEEEEENS_10bfloat16_tEfNS_4arch4Sm80ELb0ELb1ELb1ELb1ELb0ELb0ELb0ELb0ELi2ELi4ELi4ELi4ELb0EEENS1_24CollectiveEpilogueBwdGQAISA_fSD_Li256ELb1ELb0EEENS1_19SingleTileSchedulerILb1ELb0ELb0ELi128EEEEEEEEEvNT_6ParamsE) ;  /* 0xffff05d004007950 */ /* 0x000fec0003c3ffff */
        .type           $_ZN7cutlass13device_kernelIN5flash19enable_sm80_to_sm89INS1_16FlashAttnBwdSm80INS1_25CollectiveMainloopBwdSm80ILi2ELi2EN4cute5tupleIJNS5_1CILi128EEES8_NS7_ILi64EEEEEENS_10bfloat16_tEfNS_4arch4Sm80ELb0ELb1ELb1ELb1ELb0ELb0ELb0ELb0ELi2ELi4ELi4ELi4ELb0EEENS1_24CollectiveEpilogueBwdGQAISA_fSD_Li256ELb1ELb0EEENS1_19SingleTileSchedulerILb1ELb0ELb0ELi128EEEEEEEEEvNT_6ParamsE$_ZZN4cute7idx2crdIiNS_5tupleIJNS_1CILi32EEENS2_ILi4EEENS2_ILi2EEENS2_ILi1EEEEEENS1_IJS6_S3_NS2_ILi128EEENS2_ILi0EEEEEEEEDaRKT_RKT0_RKT1_ENKUlRKT_RKT0_E_clIS4_S3_EEDaSM_SP_,@function
        .size           $_ZN7cutlass13device_kernelIN5flash19enable_sm80_to_sm89INS1_16FlashAttnBwdSm80INS1_25CollectiveMainloopBwdSm80ILi2ELi2EN4cute5tupleIJNS5_1CILi128EEES8_NS7_ILi64EEEEEENS_10bfloat16_tEfNS_4arch4Sm80ELb0ELb1ELb1ELb1ELb0ELb0ELb0ELb0ELi2ELi4ELi4ELi4ELb0EEENS1_24CollectiveEpilogueBwdGQAISA_fSD_Li256ELb1ELb0EEENS1_19SingleTileSchedulerILb1ELb0ELb0ELi128EEEEEEEEEvNT_6ParamsE$_ZZN4cute7idx2crdIiNS_5tupleIJNS_1CILi32EEENS2_ILi4EEENS2_ILi2EEENS2_ILi1EEEEEENS1_IJS6_S3_NS2_ILi128EEENS2_ILi0EEEEEEEEDaRKT_RKT0_RKT1_ENKUlRKT_RKT0_E_clIS4_S3_EEDaSM_SP_,($_ZN7cutlass13device_kernelIN5flash19enable_sm80_to_sm89INS1_16FlashAttnBwdSm80INS1_25CollectiveMainloopBwdSm80ILi2ELi2EN4cute5tupleIJNS5_1CILi128EEES8_NS7_ILi64EEEEEENS_10bfloat16_tEfNS_4arch4Sm80ELb0ELb1ELb1ELb1ELb0ELb0ELb0ELb0ELi2ELi4ELi4ELi4ELb0EEENS1_24CollectiveEpilogueBwdGQAISA_fSD_Li256ELb1ELb0EEENS1_19SingleTileSchedulerILb1ELb0ELb0ELi128EEEEEEEEEvNT_6ParamsE$_ZZN4cute7idx2crdIiNS_5tupleIJNS_1CILi32EEENS2_ILi4EEENS2_ILi2EEENS2_ILi1EEEEEENS1_IJS6_S3_NS2_ILi128EEENS2_ILi0EEEEEEEEDaRKT_RKT0_RKT1_ENKUlRKT_RKT0_E_clIS5_S8_EEDaSM_SP_ - $_ZN7cutlass13device_kernelIN5flash19enable_sm80_to_sm89INS1_16FlashAttnBwdSm80INS1_25CollectiveMainloopBwdSm80ILi2ELi2EN4cute5tupleIJNS5_1CILi128EEES8_NS7_ILi64EEEEEENS_10bfloat16_tEfNS_4arch4Sm80ELb0ELb1ELb1ELb1ELb0ELb0ELb0ELb0ELi2ELi4ELi4ELi4ELb0EEENS1_24CollectiveEpilogueBwdGQAISA_fSD_Li256ELb1ELb0EEENS1_19SingleTileSchedulerILb1ELb0ELb0ELi128EEEEEEEEEvNT_6ParamsE$_ZZN4cute7idx2crdIiNS_5tupleIJNS_1CILi32EEENS2_ILi4EEENS2_ILi2EEENS2_ILi1EEEEEENS1_IJS6_S3_NS2_ILi128EEENS2_ILi0EEEEEEEEDaRKT_RKT0_RKT1_ENKUlRKT_RKT0_E_clIS4_S3_EEDaSM_SP_)
$_ZN7cutlass13device_kernelIN5flash19enable_sm80_to_sm89INS1_16FlashAttnBwdSm80INS1_25CollectiveMainloopBwdSm80ILi2ELi2EN4cute5tupleIJNS5_1CILi128EEES8_NS7_ILi64EEEEEENS_10bfloat16_tEfNS_4arch4Sm80ELb0ELb1ELb1ELb1ELb0ELb0ELb0ELb0ELi2ELi4ELi4ELi4ELb0EEENS1_24CollectiveEpilogueBwdGQAISA_fSD_Li256ELb1ELb0EEENS1_19SingleTileSchedulerILb1ELb0ELb0ELi128EEEEEEEEEvNT_6ParamsE$_ZZN4cute7idx2crdIiNS_5tupleIJNS_1CILi32EEENS2_ILi4EEENS2_ILi2EEENS2_ILi1EEEEEENS1_IJS6_S3_NS2_ILi128EEENS2_ILi0EEEEEEEEDaRKT_RKT0_RKT1_ENKUlRKT_RKT0_E_clIS4_S3_EEDaSM_SP_:
        /* <DEDUP_REMOVED lines=8> */
[----:B------:R-:W-:Y:S06]  /*fab0*/  RET.REL.NODEC R4 `(_ZN7cutlass13device_kernelIN5flash19enable_sm80_to_sm89INS1_16FlashAttnBwdSm80INS1_25CollectiveMainloopBwdSm80ILi2ELi2EN4cute5tupleIJNS5_1CILi128EEES8_NS7_ILi64EEEEEENS_10bfloat16_tEfNS_4arch4Sm80ELb0ELb1ELb1ELb1ELb0ELb0ELb0ELb0ELi2ELi4ELi4ELi4ELb0EEENS1_24CollectiveEpilogueBwdGQAISA_fSD_Li256ELb1ELb0EEENS1_19SingleTileSchedulerILb1ELb0ELb0ELi128EEEEEEEEEvNT_6ParamsE) ;  /* 0xffff054004007950 */ /* 0x000fec0003c3ffff */
        .type           $_ZN7cutlass13device_kernelIN5flash19enable_sm80_to_sm89INS1_16FlashAttnBwdSm80INS1_25CollectiveMainloopBwdSm80ILi2ELi2EN4cute5tupleIJNS5_1CILi128EEES8_NS7_ILi64EEEEEENS_10bfloat16_tEfNS_4arch4Sm80ELb0ELb1ELb1ELb1ELb0ELb0ELb0ELb0ELi2ELi4ELi4ELi4ELb0EEENS1_24CollectiveEpilogueBwdGQAISA_fSD_Li256ELb1ELb0EEENS1_19SingleTileSchedulerILb1ELb0ELb0ELi128EEEEEEEEEvNT_6ParamsE$_ZZN4cute7idx2crdIiNS_5tupleIJNS_1CILi32EEENS2_ILi4EEENS2_ILi2EEENS2_ILi1EEEEEENS1_IJS6_S3_NS2_ILi128EEENS2_ILi0EEEEEEEEDaRKT_RKT0_RKT1_ENKUlRKT_RKT0_E_clIS5_S8_EEDaSM_SP_,@function
        .size           $_ZN7cutlass13device_kernelIN5flash19enable_sm80_to_sm89INS1_16FlashAttnBwdSm80INS1_25CollectiveMainloopBwdSm80ILi2ELi2EN4cute5tupleIJNS5_1CILi128EEES8_NS7_ILi64EEEEEENS_10bfloat16_tEfNS_4arch4Sm80ELb0ELb1ELb1ELb1ELb0ELb0ELb0ELb0ELi2ELi4ELi4ELi4ELb0EEENS1_24CollectiveEpilogueBwdGQAISA_fSD_Li256ELb1ELb0EEENS1_19SingleTileSchedulerILb1ELb0ELb0ELi128EEEEEEEEEvNT_6ParamsE$_ZZN4cute7idx2crdIiNS_5tupleIJNS_1CILi32EEENS2_ILi4EEENS2_ILi2EEENS2_ILi1EEEEEENS1_IJS6_S3_NS2_ILi128EEENS2_ILi0EEEEEEEEDaRKT_RKT0_RKT1_ENKUlRKT_RKT0_E_clIS5_S8_EEDaSM_SP_,($_ZN7cutlass13device_kernelIN5flash19enable_sm80_to_sm89INS1_16FlashAttnBwdSm80INS1_25CollectiveMainloopBwdSm80ILi2ELi2EN4cute5tupleIJNS5_1CILi128EEES8_NS7_ILi64EEEEEENS_10bfloat16_tEfNS_4arch4Sm80ELb0ELb1ELb1ELb1ELb0ELb0ELb0ELb0ELi2ELi4ELi4ELi4ELb0EEENS1_24CollectiveEpilogueBwdGQAISA_fSD_Li256ELb1ELb0EEENS1_19SingleTileSchedulerILb1ELb0ELb0ELi128EEEEEEEEEvNT_6ParamsE$_ZZN4cute9transformINS_15ArithmeticTupleIJiiEEEZNS_14transform_leafIS2_NS_8identityEEEDaRKT_OT0_EUlRKT_E_EEDaS7_S9_ENKUlDpSC_E_clIJiiEEEDaSE_ - $_ZN7cutlass13device_kernelIN5flash19enable_sm80_to_sm89INS1_16FlashAttnBwdSm80INS1_25CollectiveMainloopBwdSm80ILi2ELi2EN4cute5tupleIJNS5_1CILi128EEES8_NS7_ILi64EEEEEENS_10bfloat16_tEfNS_4arch4Sm80ELb0ELb1ELb1ELb1ELb0ELb0ELb0ELb0ELi2ELi4ELi4ELi4ELb0EEENS1_24CollectiveEpilogueBwdGQAISA_fSD_Li256ELb1ELb0EEENS1_19SingleTileSchedulerILb1ELb0ELb0ELi128EEEEEEEEEvNT_6ParamsE$_ZZN4cute7idx2crdIiNS_5tupleIJNS_1CILi32EEENS2_ILi4EEENS2_ILi2EEENS2_ILi1EEEEEENS1_IJS6_S3_NS2_ILi128EEENS2_ILi0EEEEEEEEDaRKT_RKT0_RKT1_ENKUlRKT_RKT0_E_clIS5_S8_EEDaSM_SP_)
$_ZN7cutlass13device_kernelIN5flash19enable_sm80_to_sm89INS1_16FlashAttnBwdSm80INS1_25CollectiveMainloopBwdSm80ILi2ELi2EN4cute5tupleIJNS5_1CILi128EEES8_NS7_ILi64EEEEEENS_10bfloat16_tEfNS_4arch4Sm80ELb0ELb1ELb1ELb1ELb0ELb0ELb0ELb0ELi2ELi4ELi4ELi4ELb0EEENS1_24CollectiveEpilogueBwdGQAISA_fSD_Li256ELb1ELb0EEENS1_19SingleTileSchedulerILb1ELb0ELb0ELi128EEEEEEEEEvNT_6ParamsE$_ZZN4cute7idx2crdIiNS_5tupleIJNS_1CILi32EEENS2_ILi4EEENS2_ILi2EEENS2_ILi1EEEEEENS1_IJS6_S3_NS2_ILi128EEENS2_ILi0EEEEEEEEDaRKT_RKT0_RKT1_ENKUlRKT_RKT0_E_clIS5_S8_EEDaSM_SP_:
[----:B------:R-:W-:Y:S01]  /*fac0*/  SHF.R.S32.HI R3, RZ, 0x1f, R2 ;  /* 0x0000001fff037819 */ /* 0x000fe20000011402 */
[----:B------:R-:W-:-:S03]  /*fad0*/  IMAD.MOV.U32 R5, RZ, RZ, 0x0 ;  /* 0x00000000ff057424 */ /* 0x000fc600078e00ff */
[----:B------:R-:W-:-:S04]  /*fae0*/  LEA.HI R2, R3, R2, RZ, 0x7 ;  /* 0x0000000203027211 */ /* 0x000fc800078f38ff */
[----:B------:R-:W-:-:S04]  /*faf0*/  SHF.R.S32.HI R3, RZ, 0x7, R2 ;  /* 0x00000007ff037819 */ /* 0x000fc80000011402 */
[----:B------:R-:W-:-:S04]  /*fb00*/  LEA.HI R2, R2, R3, RZ, 0x1 ;  /* 0x0000000302027211 */ /* 0x000fc800078f08ff */
[----:B------:R-:W-:-:S05]  /*fb10*/  LOP3.LUT R2, R2, 0xfffffffe, RZ, 0xc0, !PT ;  /* 0xfffffffe02027812 */ /* 0x000fca00078ec0ff */
[----:B------:R-:W-:Y:S01]  /*fb20*/  IMAD.IADD R2, R3, 0x1, -R2 ;  /* 0x0000000103027824 */ /* 0x000fe200078e0a02 */
[----:B------:R-:W-:Y:S06]  /*fb30*/  RET.REL.NODEC R4 `(_ZN7cutlass13device_kernelIN5flash19enable_sm80_to_sm89INS1_16FlashAttnBwdSm80INS1_25CollectiveMainloopBwdSm80ILi2ELi2EN4cute5tupleIJNS5_1CILi128EEES8_NS7_ILi64EEEEEENS_10bfloat16_tEfNS_4arch4Sm80ELb0ELb1ELb1ELb1ELb0ELb0ELb0ELb0ELi2ELi4ELi4ELi4ELb0EEENS1_24CollectiveEpilogueBwdGQAISA_fSD_Li256ELb1ELb0EEENS1_19SingleTileSchedulerILb1ELb0ELb0ELi128EEEEEEEEEvNT_6ParamsE) ;  /* 0xffff04c004007950 */ /* 0x000fec0003c3ffff */
        .type           $_ZN7cutlass13device_kernelIN5flash19enable_sm80_to_sm89INS1_16FlashAttnBwdSm80INS1_25CollectiveMainloopBwdSm80ILi2ELi2EN4cute5tupleIJNS5_1CILi128EEES8_NS7_ILi64EEEEEENS_10bfloat16_tEfNS_4arch4Sm80ELb0ELb1ELb1ELb1ELb0ELb0ELb0ELb0ELi2ELi4ELi4ELi4ELb0EEENS1_24CollectiveEpilogueBwdGQAISA_fSD_Li256ELb1ELb0EEENS1_19SingleTileSchedulerILb1ELb0ELb0ELi128EEEEEEEEEvNT_6ParamsE$_ZZN4cute9transformINS_15ArithmeticTupleIJiiEEEZNS_14transform_leafIS2_NS_8identityEEEDaRKT_OT0_EUlRKT_E_EEDaS7_S9_ENKUlDpSC_E_clIJiiEEEDaSE_,@function
        .size           $_ZN7cutlass13device_kernelIN5flash19enable_sm80_to_sm89INS1_16FlashAttnBwdSm80INS1_25CollectiveMainloopBwdSm80ILi2ELi2EN4cute5tupleIJNS5_1CILi128EEES8_NS7_ILi64EEEEEENS_10bfloat16_tEfNS_4arch4Sm80ELb0ELb1ELb1ELb1ELb0ELb0ELb0ELb0ELi2ELi4ELi4ELi4ELb0EEENS1_24CollectiveEpilogueBwdGQAISA_fSD_Li256ELb1ELb0EEENS1_19SingleTileSchedulerILb1ELb0ELb0ELi128EEEEEEEEEvNT_6ParamsE$_ZZN4cute9transformINS_15ArithmeticTupleIJiiEEEZNS_14transform_leafIS2_NS_8identityEEEDaRKT_OT0_EUlRKT_E_EEDaS7_S9_ENKUlDpSC_E_clIJiiEEEDaSE_,($_ZN7cutlass13device_kernelIN5flash19enable_sm80_to_sm89INS1_16FlashAttnBwdSm80INS1_25CollectiveMainloopBwdSm80ILi2ELi2EN4cute5tupleIJNS5_1CILi128EEES8_NS7_ILi64EEEEEENS_10bfloat16_tEfNS_4arch4Sm80ELb0ELb1ELb1ELb1ELb0ELb0ELb0ELb0ELi2ELi4ELi4ELi4ELb0EEENS1_24CollectiveEpilogueBwdGQAISA_fSD_Li256ELb1ELb0EEENS1_19SingleTileSchedulerILb1ELb0ELb0ELi128EEEEEEEEEvNT_6ParamsE$_ZZN4cute9transformINS_5tupleIJNS_1CILi32EEENS2_ILi4EEENS2_ILi2EEENS2_ILi1EEEEEENS1_IJS6_S3_NS2_ILi128EEENS2_ILi0EEEEEEZNS_7idx2crdIiS7_SA_EEDaRKT_RKT0_RKT1_EUlRKT_RKT0_E_EEDaSE_SH_OSI_ENKUlDpSN_E_clIJiiiS9_EEEDaST_ - $_ZN7cutlass13device_kernelIN5flash19enable_sm80_to_sm89INS1_16FlashAttnBwdSm80INS1_25CollectiveMainloopBwdSm80ILi2ELi2EN4cute5tupleIJNS5_1CILi128EEES8_NS7_ILi64EEEEEENS_10bfloat16_tEfNS_4arch4Sm80ELb0ELb1ELb1ELb1ELb0ELb0ELb0ELb0ELi2ELi4ELi4ELi4ELb0EEENS1_24CollectiveEpilogueBwdGQAISA_fSD_Li256ELb1ELb0EEENS1_19SingleTileSchedulerILb1ELb0ELb0ELi128EEEEEEEEEvNT_6ParamsE$_ZZN4cute9transformINS_15ArithmeticTupleIJiiEEEZNS_14transform_leafIS2_NS_8identityEEEDaRKT_OT0_EUlRKT_E_EEDaS7_S9_ENKUlDpSC_E_clIJiiEEEDaSE_)
$_ZN7cutlass13device_kernelIN5flash19enable_sm80_to_sm89INS1_16FlashAttnBwdSm80INS1_25CollectiveMainloopBwdSm80ILi2ELi2EN4cute5tupleIJNS5_1CILi128EEES8_NS7_ILi64EEEEEENS_10bfloat16_tEfNS_4arch4Sm80ELb0ELb1ELb1ELb1ELb0ELb0ELb0ELb0ELi2ELi4ELi4ELi4ELb0EEENS1_24CollectiveEpilogueBwdGQAISA_fSD_Li256ELb1ELb0EEENS1_19SingleTileSchedulerILb1ELb0ELb0ELi128EEEEEEEEEvNT_6ParamsE$_ZZN4cute9transformINS_15ArithmeticTupleIJiiEEEZNS_14transform_leafIS2_NS_8identityEEEDaRKT_OT0_EUlRKT_E_EEDaS7_S9_ENKUlDpSC_E_clIJiiEEEDaSE_:
[----:B------:R-:W-:Y:S01]  /*fb40*/  IADD3 R3, R1, 0x1688, RZ ;  /* 0x0000168801037810 */ /* 0x000fe20007ffe0ff */
[----:B------:R-:W-:Y:S01]  /*fb50*/  IMAD.MOV.U32 R2, RZ, RZ, R11 ;  /* 0x000000ffff027224 */ /* 0x000fe200078e000b */
[----:B------:R-:W-:Y:S02]  /*fb60*/  MOV R8, 0xfb90 ;  /* 0x0000fb9000087802 */ /* 0x000fe40000000f00 */
[----:B------:R-:W-:Y:S02]  /*fb70*/  IADD3 R3, R3, c[0x0][0x20], RZ ;  /* 0x0000080003037a10 */ /* 0x000fe40007ffe0ff */
[----:B------:R-:W-:Y:S05]  /*fb80*/  CALL.REL.NOINC `($_ZN7cutlass13device_kernelIN5flash19enable_sm80_to_sm89INS1_16FlashAttnBwdSm80INS1_25CollectiveMainloopBwdSm80ILi2ELi2EN4cute5tupleIJNS5_1CILi128EEES8_NS7_ILi64EEEEEENS_10bfloat16_tEfNS_4arch4Sm80ELb0ELb1ELb1ELb1ELb0ELb0ELb0ELb0ELi2ELi4ELi4ELi4ELb0EEENS1_24CollectiveEpilogueBwdGQAISA_fSD_Li256ELb1ELb0EEENS1_19SingleTileSchedulerILb1ELb0ELb0ELi128EEEEEEEEEvNT_6ParamsE$_ZN4cute3eso3ESOILb0ELb0EJiiEEC2ERKiS4_) ;  /* 0xffff6d7000007944 */ /* 0x000fea0003c3ffff */
[----:B-1----:R1:W5:Y:S01]  /*fb90*/  LDL.64 R2, [R1+0x1688] ;  /* 0x0016880001027983 */ /* 0x0023620000100a00 */
[----:B------:R-:W-:Y:S02]  /*fba0*/  MOV R8, R6 ;  /* 0x0000000600087202 */ /* 0x000fe40000000f00 */
[----:B------:R-:W-:-:S04]  /*fbb0*/  MOV R9, 0x0 ;  /* 0x0000000000097802 */ /* 0x000fc80000000f00 */
[----:B------:R-:W-:Y:S05]  /*fbc0*/  RET.REL.NODEC R8 `(_ZN7cutlass13device_kernelIN5flash19enable_sm80_to_sm89INS1_16FlashAttnBwdSm80INS1_25CollectiveMainloopBwdSm80ILi2ELi2EN4cute5tupleIJNS5_1CILi128EEES8_NS7_ILi64EEEEEENS_10bfloat16_tEfNS_4arch4Sm80ELb0ELb1ELb1ELb1ELb0ELb0ELb0ELb0ELi2ELi4ELi4ELi4ELb0EEENS1_24CollectiveEpilogueBwdGQAISA_fSD_Li256ELb1ELb0EEENS1_19SingleTileSchedulerILb1ELb0ELb0ELi128EEEEEEEEEvNT_6ParamsE) ;  /* 0xffff043008007950 */ /* 0x000fea0003c3ffff */
        .type           $_ZN7cutlass13device_kernelIN5flash19enable_sm80_to_sm89INS1_16FlashAttnBwdSm80INS1_25CollectiveMainloopBwdSm80ILi2ELi2EN4cute5tupleIJNS5_1CILi128EEES8_NS7_ILi64EEEEEENS_10bfloat16_tEfNS_4arch4Sm80ELb0ELb1ELb1ELb1ELb0ELb0ELb0ELb0ELi2ELi4ELi4ELi4ELb0EEENS1_24CollectiveEpilogueBwdGQAISA_fSD_Li256ELb1ELb0EEENS1_19SingleTileSchedulerILb1ELb0ELb0ELi128EEEEEEEEEvNT_6ParamsE$_ZZN4cute9transformINS_5tupleIJNS_1CILi32EEENS2_ILi4EEENS2_ILi2EEENS2_ILi1EEEEEENS1_IJS6_S3_NS2_ILi128EEENS2_ILi0EEEEEEZNS_7idx2crdIiS7_SA_EEDaRKT_RKT0_RKT1_EUlRKT_RKT0_E_EEDaSE_SH_OSI_ENKUlDpSN_E_clIJiiiS9_EEEDaST_,@function
        .size           $_ZN7cutlass13device_kernelIN5flash19enable_sm80_to_sm89INS1_16FlashAttnBwdSm80INS1_25CollectiveMainloopBwdSm80ILi2ELi2EN4cute5tupleIJNS5_1CILi128EEES8_NS7_ILi64EEEEEENS_10bfloat16_tEfNS_4arch4Sm80ELb0ELb1ELb1ELb1ELb0ELb0ELb0ELb0ELi2ELi4ELi4ELi4ELb0EEENS1_24CollectiveEpilogueBwdGQAISA_fSD_Li256ELb1ELb0EEENS1_19SingleTileSchedulerILb1ELb0ELb0ELi128EEEEEEEEEvNT_6ParamsE$_ZZN4cute9transformINS_5tupleIJNS_1CILi32EEENS2_ILi4EEENS2_ILi2EEENS2_ILi1EEEEEENS1_IJS6_S3_NS2_ILi128EEENS2_ILi0EEEEEEZNS_7idx2crdIiS7_SA_EEDaRKT_RKT0_RKT1_EUlRKT_RKT0_E_EEDaSE_SH_OSI_ENKUlDpSN_E_clIJiiiS9_EEEDaST_,($_ZN7cutlass13device_kernelIN5flash19enable_sm80_to_sm89INS1_16FlashAttnBwdSm80INS1_25CollectiveMainloopBwdSm80ILi2ELi2EN4cute5tupleIJNS5_1CILi128EEES8_NS7_ILi64EEEEEENS_10bfloat16_tEfNS_4arch4Sm80ELb0ELb1ELb1ELb1ELb0ELb0ELb0ELb0ELi2ELi4ELi4ELi4ELb0EEENS1_24CollectiveEpilogueBwdGQAISA_fSD_Li256ELb1ELb0EEENS1_19SingleTileSchedulerILb1ELb0ELb0ELi128EEEEEEEEEvNT_6ParamsE$_ZZN4cute9transformINS_5tupleIJiiNS_1CILi0EEEEEENS1_IJNS1_IJNS2_ILi4EEENS2_ILi8EEEEEENS2_ILi2EEENS2_ILi1EEEEEEZNS_7idx2crdIS4_SA_EEDaRKT_RKT0_EUlRKT_RKT0_E_EEDaSE_SH_OT1_ENKUlDpSK_E_clIJNS1_IJiiEEEiS3_EEEDaSR_ - $_ZN7cutlass13device_kernelIN5flash19enable_sm80_to_sm89INS1_16FlashAttnBwdSm80INS1_25CollectiveMainloopBwdSm80ILi2ELi2EN4cute5tupleIJNS5_1CILi128EEES8_NS7_ILi64EEEEEENS_10bfloat16_tEfNS_4arch4Sm80ELb0ELb1ELb1ELb1ELb0ELb0ELb0ELb0ELi2ELi4ELi4ELi4ELb0EEENS1_24CollectiveEpilogueBwdGQAISA_fSD_Li256ELb1ELb0EEENS1_19SingleTileSchedulerILb1ELb0ELb0ELi128EEEEEEEEEvNT_6ParamsE$_ZZN4cute9transformINS_5tupleIJNS_1CILi32EEENS2_ILi4EEENS2_ILi2EEENS2_ILi1EEEEEENS1_IJS6_S3_NS2_ILi128EEENS2_ILi0EEEEEEZNS_7idx2crdIiS7_SA_EEDaRKT_RKT0_RKT1_EUlRKT_RKT0_E_EEDaSE_SH_OSI_ENKUlDpSN_E_clIJiiiS9_EEEDaST_)
$_ZN7cutlass13device_kernelIN5flash19enable_sm80_to_sm89INS1_16FlashAttnBwdSm80INS1_25CollectiveMainloopBwdSm80ILi2ELi2EN4cute5tupleIJNS5_1CILi128EEES8_NS7_ILi64EEEEEENS_10bfloat16_tEfNS_4arch4Sm80ELb0ELb1ELb1ELb1ELb0ELb0ELb0ELb0ELi2ELi4ELi4ELi4ELb0EEENS1_24CollectiveEpilogueBwdGQAISA_fSD_Li256ELb1ELb0EEENS1_19SingleTileSchedulerILb1ELb0ELb0ELi128EEEEEEEEEvNT_6ParamsE$_ZZN4cute9transformINS_5tupleIJNS_1CILi32EEENS2_ILi4EEENS2_ILi2EEENS2_ILi1EEEEEENS1_IJS6_S3_NS2_ILi128EEENS2_ILi0EEEEEEZNS_7idx2crdIiS7_SA_EEDaRKT_RKT0_RKT1_EUlRKT_RKT0_E_EEDaSE_SH_OSI_ENKUlDpSN_E_clIJiiiS9_EEEDaST_:
[----:B------:R-:W-:Y:S02]  /*fbd0*/  IADD3 R3, R1, 0x13c8, RZ ;  /* 0x000013c801037810 */ /* 0x000fe40007ffe0ff */
[----:B------:R-:W-:Y:S02]  /*fbe0*/  MOV R6, 0xfc10 ;  /* 0x0000fc1000067802 */ /* 0x000fe40000000f00 */
[----:B------:R-:W-:Y:S02]  /*fbf0*/  IADD3 R3, R3, c[0x0][0x20], RZ ;  /* 0x0000080003037a10 */ /* 0x000fe40007ffe0ff */
[----:B------:R-:W-:Y:S05]  /*fc00*/  CALL.REL.NOINC `($_ZN7cutlass13device_kernelIN5flash19enable_sm80_to_sm89INS1_16FlashAttnBwdSm80INS1_25CollectiveMainloopBwdSm80ILi2ELi2EN4cute5tupleIJNS5_1CILi128EEES8_NS7_ILi64EEEEEENS_10bfloat16_tEfNS_4arch4Sm80ELb0ELb1ELb1ELb1ELb0ELb0ELb0ELb0ELi2ELi4ELi4ELi4ELb0EEENS1_24CollectiveEpilogueBwdGQAISA_fSD_Li256ELb1ELb0EEENS1_19SingleTileSchedulerILb1ELb0ELb0ELi128EEEEEEEEEvNT_6ParamsE$_ZN4cute3eso3ESOILb0ELb0EJiiiNS_1CILi0EEEEEC2ERKiS6_S6_RKS3_) ;  /* 0xffff706000007944 */ /* 0x000fea0003c3ffff */
[----:B------:R2:W5:Y:S04]  /*fc10*/  LDL R5, [R1+0x13d0] ;  /* 0x0013d00001057983 */ /* 0x0005680000100800 */
[----:B-1----:R2:W5:Y:S01]  /*fc20*/  LDL.64 R2, [R1+0x13c8] ;  /* 0x0013c80001027983 */ /* 0x0025620000100a00 */
[----:B------:R-:W-:Y:S02]  /*fc30*/  MOV R8, R4 ;  /* 0x0000000400087202 */ /* 0x000fe40000000f00 */
[----:B------:R-:W-:-:S04]  /*fc40*/  MOV R9, 0x0 ;  /* 0x0000000000097802 */ /* 0x000fc80000000f00 */
[----:B------:R-:W-:Y:S05]  /*fc50*/  RET.REL.NODEC R8 `(_ZN7cutlass13device_kernelIN5flash19enable_sm80_to_sm89INS1_16FlashAttnBwdSm80INS1_25CollectiveMainloopBwdSm80ILi2ELi2EN4cute5tupleIJNS5_1CILi128EEES8_NS7_ILi64EEEEEENS_10bfloat16_tEfNS_4arch4Sm80ELb0ELb1ELb1ELb1ELb0ELb0ELb0ELb0ELi2ELi4ELi4ELi4ELb0EEENS1_24CollectiveEpilogueBwdGQAISA_fSD_Li256ELb1ELb0EEENS1_19SingleTileSchedulerILb1ELb0ELb0ELi128EEEEEEEEEvNT_6ParamsE) ;  /* 0xffff03a008007950 */ /* 0x000fea0003c3ffff */
        .type           $_ZN7cutlass13device_kernelIN5flash19enable_sm80_to_sm89INS1_16FlashAttnBwdSm80INS1_25CollectiveMainloopBwdSm80ILi2ELi2EN4cute5tupleIJNS5_1CILi128EEES8_NS7_ILi64EEEEEENS_10bfloat16_tEfNS_4arch4Sm80ELb0ELb1ELb1ELb1ELb0ELb0ELb0ELb0ELi2ELi4ELi4ELi4ELb0EEENS1_24CollectiveEpilogueBwdGQAISA_fSD_Li256ELb1ELb0EEENS1_19SingleTileSchedulerILb1ELb0ELb0ELi128EEEEEEEEEvNT_6ParamsE$_ZZN4cute9transformINS_5tupleIJiiNS_1CILi0EEEEEENS1_IJNS1_IJNS2_ILi4EEENS2_ILi8EEEEEENS2_ILi2EEENS2_ILi1EEEEEEZNS_7idx2crdIS4_SA_EEDaRKT_RKT0_EUlRKT_RKT0_E_EEDaSE_SH_OT1_ENKUlDpSK_E_clIJNS1_IJiiEEEiS3_EEEDaSR_,@function
        .size           $_ZN7cutlass13device_kernelIN5flash19enable_sm80_to_sm89INS1_16FlashAttnBwdSm80INS1_25CollectiveMainloopBwdSm80ILi2ELi2EN4cute5tupleIJNS5_1CILi128EEES8_NS7_ILi64EEEEEENS_10bfloat16_tEfNS_4arch4Sm80ELb0ELb1ELb1ELb1ELb0ELb0ELb0ELb0ELi2ELi4ELi4ELi4ELb0EEENS1_24CollectiveEpilogueBwdGQAISA_fSD_Li256ELb1ELb0EEENS1_19SingleTileSchedulerILb1ELb0ELb0ELi128EEEEEEEEEvNT_6ParamsE$_ZZN4cute9transformINS_5tupleIJiiNS_1CILi0EEEEEENS1_IJNS1_IJNS2_ILi4EEENS2_ILi8EEEEEENS2_ILi2EEENS2_ILi1EEEEEEZNS_7idx2crdIS4_SA_EEDaRKT_RKT0_EUlRKT_RKT0_E_EEDaSE_SH_OT1_ENKUlDpSK_E_clIJNS1_IJiiEEEiS3_EEEDaSR_,($_ZN7cutlass13device_kernelIN5flash19enable_sm80_to_sm89INS1_16FlashAttnBwdSm80INS1_25CollectiveMainloopBwdSm80ILi2ELi2EN4cute5tupleIJNS5_1CILi128EEES8_NS7_ILi64EEEEEENS_10bfloat16_tEfNS_4arch4Sm80ELb0ELb1ELb1ELb1ELb0ELb0ELb0ELb0ELi2ELi4ELi4ELi4ELb0EEENS1_24CollectiveEpilogueBwdGQAISA_fSD_Li256ELb1ELb0EEENS1_19SingleTileSchedulerILb1ELb0ELb0ELi128EEEEEEEEEvNT_6ParamsE$_ZZN4cute9transformINS_5tupleIJiiNS_1CILi0EEEEEENS1_IJNS1_IJNS2_ILi4EEENS2_ILi8EEEEEES5_NS2_ILi1EEEEEEZNS_7idx2crdIS4_S9_EEDaRKT_RKT0_EUlRKT_RKT0_E_EEDaSD_SG_OT1_ENKUlDpSJ_E_clIJNS1_IJiiEEEiS3_EEEDaSQ_ - $_ZN7cutlass13device_kernelIN5flash19enable_sm80_to_sm89INS1_16FlashAttnBwdSm80INS1_25CollectiveMainloopBwdSm80ILi2ELi2EN4cute5tupleIJNS5_1CILi128EEES8_NS7_ILi64EEEEEENS_10bfloat16_tEfNS_4arch4Sm80ELb0ELb1ELb1ELb1ELb0ELb0ELb0ELb0ELi2ELi4ELi4ELi4ELb0EEENS1_24CollectiveEpilogueBwdGQAISA_fSD_Li256ELb1ELb0EEENS1_19SingleTileSchedulerILb1ELb0ELb0ELi128EEEEEEEEEvNT_6ParamsE$_ZZN4cute9transformINS_5tupleIJiiNS_1CILi0EEEEEENS1_IJNS1_IJNS2_ILi4EEENS2_ILi8EEEEEENS2_ILi2EEENS2_ILi1EEEEEEZNS_7idx2crdIS4_SA_EEDaRKT_RKT0_EUlRKT_RKT0_E_EEDaSE_SH_OT1_ENKUlDpSK_E_clIJNS1_IJiiEEEiS3_EEEDaSR_)
$_ZN7cutlass13device_kernelIN5flash19enable_sm80_to_sm89INS1_16FlashAttnBwdSm80INS1_25CollectiveMainloopBwdSm80ILi2ELi2EN4cute5tupleIJNS5_1CILi128EEES8_NS7_ILi64EEEEEENS_10bfloat16_tEfNS_4arch4Sm80ELb0ELb1ELb1ELb1ELb0ELb0ELb0ELb0ELi2ELi4ELi4ELi4ELb0EEENS1_24CollectiveEpilogueBwdGQAISA_fSD_Li256ELb1ELb0EEENS1_19SingleTileSchedulerILb1ELb0ELb0ELi128EEEEEEEEEvNT_6ParamsE$_ZZN4cute9transformINS_5tupleIJiiNS_1CILi0EEEEEENS1_IJNS1_IJNS2_ILi4EEENS2_ILi8EEEEEENS2_ILi2EEENS2_ILi1EEEEEEZNS_7idx2crdIS4_SA_EEDaRKT_RKT0_EUlRKT_RKT0_E_EEDaSE_SH_OT1_ENKUlDpSK_E_clIJNS1_IJiiEEEiS3_EEEDaSR_:
[----:B------:R-:W-:Y:S02]  /*fc60*/  IADD3 R3, R1, 0x1680, RZ ;  /* 0x0000168001037810 */ /* 0x000fe40007ffe0ff */
[----:B------:R-:W-:Y:S02]  /*fc70*/  MOV R6, 0xfca0 ;  /* 0x0000fca000067802 */ /* 0x000fe40000000f00 */
[----:B------:R-:W-:Y:S02]  /*fc80*/  IADD3 R3, R3, c[0x0][0x20], RZ ;  /* 0x0000080003037a10 */ /* 0x000fe40007ffe0ff */
[----:B------:R-:W-:Y:S05]  /*fc90*/  CALL.REL.NOINC `($_ZN7cutlass13device_kernelIN5flash19enable_sm80_to_sm89INS1_16FlashAttnBwdSm80INS1_25CollectiveMainloopBwdSm80ILi2ELi2EN4cute5tupleIJNS5_1CILi128EEES8_NS7_ILi64EEEEEENS_10bfloat16_tEfNS_4arch4Sm80ELb0ELb1ELb1ELb1ELb0ELb0ELb0ELb0ELi2ELi4ELi4ELi4ELb0EEENS1_24CollectiveEpilogueBwdGQAISA_fSD_Li256ELb1ELb0EEENS1_19SingleTileSchedulerILb1ELb0ELb0ELi128EEEEEEEEEvNT_6ParamsE$_ZN4cute3eso3ESOILb0ELb0EJNS_5tupleIJiiEEEiNS_1CILi0EEEEEC2ERKS3_RKiRKS5_) ;  /* 0xffff610000007944 */ /* 0x000fea0003c3ffff */
[----:B------:R2:W5:Y:S04]  /*fca0*/  LDL R34, [R1+0x1688] ;  /* 0x0016880001227983 */ /* 0x0005680000100800 */
[----:B-1----:R2:W5:Y:S01]  /*fcb0*/  LDL.64 R2, [R1+0x1680] ;  /* 0x0016800001027983 */ /* 0x0025620000100a00 */
[----:B------:R-:W-:-:S04]  /*fcc0*/  MOV R73, 0x0 ;  /* 0x0000000000497802 */ /* 0x000fc80000000f00 */
[----:B------:R-:W-:Y:S05]  /*fcd0*/  RET.REL.NODEC R72 `(_ZN7cutlass13device_kernelIN5flash19enable_sm80_to_sm89INS1_16FlashAttnBwdSm80INS1_25CollectiveMainloopBwdSm80ILi2ELi2EN4cute5tupleIJNS5_1CILi128EEES8_NS7_ILi64EEEEEENS_10bfloat16_tEfNS_4arch4Sm80ELb0ELb1ELb1ELb1ELb0ELb0ELb0ELb0ELi2ELi4ELi4ELi4ELb0EEENS1_24CollectiveEpilogueBwdGQAISA_fSD_Li256ELb1ELb0EEENS1_19SingleTileSchedulerILb1ELb0ELb0ELi128EEEEEEEEEvNT_6ParamsE) ;  /* 0xffff032048007950 */ /* 0x000fea0003c3ffff */
        .type           $_ZN7cutlass13device_kernelIN5flash19enable_sm80_to_sm89INS1_16FlashAttnBwdSm80INS1_25CollectiveMainloopBwdSm80ILi2ELi2EN4cute5tupleIJNS5_1CILi128EEES8_NS7_ILi64EEEEEENS_10bfloat16_tEfNS_4arch4Sm80ELb0ELb1ELb1ELb1ELb0ELb0ELb0ELb0ELi2ELi4ELi4ELi4ELb0EEENS1_24CollectiveEpilogueBwdGQAISA_fSD_Li256ELb1ELb0EEENS1_19SingleTileSchedulerILb1ELb0ELb0ELi128EEEEEEEEEvNT_6ParamsE$_ZZN4cute9transformINS_5tupleIJiiNS_1CILi0EEEEEENS1_IJNS1_IJNS2_ILi4EEENS2_ILi8EEEEEES5_NS2_ILi1EEEEEEZNS_7idx2crdIS4_S9_EEDaRKT_RKT0_EUlRKT_RKT0_E_EEDaSD_SG_OT1_ENKUlDpSJ_E_clIJNS1_IJiiEEEiS3_EEEDaSQ_,@function
        .size           $_ZN7cutlass13device_kernelIN5flash19enable_sm80_to_sm89INS1_16FlashAttnBwdSm80INS1_25CollectiveMainloopBwdSm80ILi2ELi2EN4cute5tupleIJNS5_1CILi128EEES8_NS7_ILi64EEEEEENS_10bfloat16_tEfNS_4arch4Sm80ELb0ELb1ELb1ELb1ELb0ELb0ELb0ELb0ELi2ELi4ELi4ELi4ELb0EEENS1_24CollectiveEpilogueBwdGQAISA_fSD_Li256ELb1ELb0EEENS1_19SingleTileSchedulerILb1ELb0ELb0ELi128EEEEEEEEEvNT_6ParamsE$_ZZN4cute9transformINS_5tupleIJiiNS_1CILi0EEEEEENS1_IJNS1_IJNS2_ILi4EEENS2_ILi8EEEEEES5_NS2_ILi1EEEEEEZNS_7idx2crdIS4_S9_EEDaRKT_RKT0_EUlRKT_RKT0_E_EEDaSD_SG_OT1_ENKUlDpSJ_E_clIJNS1_IJiiEEEiS3_EEEDaSQ_,($_ZN7cutlass13device_kernelIN5flash19enable_sm80_to_sm89INS1_16FlashAttnBwdSm80INS1_25CollectiveMainloopBwdSm80ILi2ELi2EN4cute5tupleIJNS5_1CILi128EEES8_NS7_ILi64EEEEEENS_10bfloat16_tEfNS_4arch4Sm80ELb0ELb1ELb1ELb1ELb0ELb0ELb0ELb0ELi2ELi4ELi4ELi4ELb0EEENS1_24CollectiveEpilogueBwdGQAISA_fSD_Li256ELb1ELb0EEENS1_19SingleTileSchedulerILb1ELb0ELb0ELi128EEEEEEEEEvNT_6ParamsE$_ZZN4cute9transformINS_5tupleIJiiiNS_1CILi0EEEEEENS1_IJNS2_ILi32EEENS2_ILi4EEENS2_ILi2EEENS2_ILi1EEEEEENS1_IJS8_S8_S8_S8_EEEZNS_7crd2crdIS4_S9_SA_EEDaRKT_RKT0_RKT1_EUlRKT_RKT0_RKT1_E_EEDaSE_SH_SK_OT2_ENKUlDpSN_E_clIJiiiS3_EEEDaSX_ - $_ZN7cutlass13device_kernelIN5flash19enable_sm80_to_sm89INS1_16FlashAttnBwdSm80INS1_25CollectiveMainloopBwdSm80ILi2ELi2EN4cute5tupleIJNS5_1CILi128EEES8_NS7_ILi64EEEEEENS_10bfloat16_tEfNS_4arch4Sm80ELb0ELb1ELb1ELb1ELb0ELb0ELb0ELb0ELi2ELi4ELi4ELi4ELb0EEENS1_24CollectiveEpilogueBwdGQAISA_fSD_Li256ELb1ELb0EEENS1_19SingleTileSchedulerILb1ELb0ELb0ELi128EEEEEEEEEvNT_6ParamsE$_ZZN4cute9transformINS_5tupleIJiiNS_1CILi0EEEEEENS1_IJNS1_IJNS2_ILi4EEENS2_ILi8EEEEEES5_NS2_ILi1EEEEEEZNS_7idx2crdIS4_S9_EEDaRKT_RKT0_EUlRKT_RKT0_E_EEDaSD_SG_OT1_ENKUlDpSJ_E_clIJNS1_IJiiEEEiS3_EEEDaSQ_)
$_ZN7cutlass13device_kernelIN5flash19enable_sm80_to_sm89INS1_16FlashAttnBwdSm80INS1_25CollectiveMainloopBwdSm80ILi2ELi2EN4cute5tupleIJNS5_1CILi128EEES8_NS7_ILi64EEEEEENS_10bfloat16_tEfNS_4arch4Sm80ELb0ELb1ELb1ELb1ELb0ELb0ELb0ELb0ELi2ELi4ELi4ELi4ELb0EEENS1_24CollectiveEpilogueBwdGQAISA_fSD_Li256ELb1ELb0EEENS1_19SingleTileSchedulerILb1ELb0ELb0ELi128EEEEEEEEEvNT_6ParamsE$_ZZN4cute9transformINS_5tupleIJiiNS_1CILi0EEEEEENS1_IJNS1_IJNS2_ILi4EEENS2_ILi8EEEEEES5_NS2_ILi1EEEEEEZNS_7idx2crdIS4_S9_EEDaRKT_RKT0_EUlRKT_RKT0_E_EEDaSD_SG_OT1_ENKUlDpSJ_E_clIJNS1_IJiiEEEiS3_EEEDaSQ_:
[----:B------:R-:W-:Y:S02]  /*fce0*/  IADD3 R3, R1, 0x1680, RZ ;  /* 0x0000168001037810 */ /* 0x000fe40007ffe0ff */
[----:B------:R-:W-:Y:S02]  /*fcf0*/  MOV R6, 0xfd20 ;  /* 0x0000fd2000067802 */ /* 0x000fe40000000f00 */
[----:B------:R-:W-:Y:S02]  /*fd00*/  IADD3 R3, R3, c[0x0][0x20], RZ ;  /* 0x0000080003037a10 */ /* 0x000fe40007ffe0ff */
[----:B------:R-:W-:Y:S05]  /*fd10*/  CALL.REL.NOINC `($_ZN7cutlass13device_kernelIN5flash19enable_sm80_to_sm89INS1_16FlashAttnBwdSm80INS1_25CollectiveMainloopBwdSm80ILi2ELi2EN4cute5tupleIJNS5_1CILi128EEES8_NS7_ILi64EEEEEENS_10bfloat16_tEfNS_4arch4Sm80ELb0ELb1ELb1ELb1ELb0ELb0ELb0ELb0ELi2ELi4ELi4ELi4ELb0EEENS1_24CollectiveEpilogueBwdGQAISA_fSD_Li256ELb1ELb0EEENS1_19SingleTileSchedulerILb1ELb0ELb0ELi128EEEEEEEEEvNT_6ParamsE$_ZN4cute3eso3ESOILb0ELb0EJNS_5tupleIJiiEEEiNS_1CILi0EEEEEC2ERKS3_RKiRKS5_) ;  /* 0xffff608000007944 */ /* 0x000fea0003c3ffff */
[----:B------:R2:W5:Y:S04]  /*fd20*/  LDL R33, [R1+0x1688] ;  /* 0x0016880001217983 */ /* 0x0005680000100800 */
[----:B-1----:R2:W5:Y:S01]  /*fd30*/  LDL.64 R2, [R1+0x1680] ;  /* 0x0016800001027983 */ /* 0x0025620000100a00 */
[----:B------:R-:W-:Y:S02]  /*fd40*/  MOV R8, R72 ;  /* 0x0000004800087202 */ /* 0x000fe40000000f00 */
[----:B------:R-:W-:-:S04]  /*fd50*/  MOV R9, 0x0 ;  /* 0x0000000000097802 */ /* 0x000fc80000000f00 */
[----:B------:R-:W-:Y:S05]  /*fd60*/  RET.REL.NODEC R8 `(_ZN7cutlass13device_kernelIN5flash19enable_sm80_to_sm89INS1_16FlashAttnBwdSm80INS1_25CollectiveMainloopBwdSm80ILi2ELi2EN4cute5tupleIJNS5_1CILi128EEES8_NS7_ILi64EEEEEENS_10bfloat16_tEfNS_4arch4Sm80ELb0ELb1ELb1ELb1ELb0ELb0ELb0ELb0ELi2ELi4ELi4ELi4ELb0EEENS1_24CollectiveEpilogueBwdGQAISA_fSD_Li256ELb1ELb0EEENS1_19SingleTileSchedulerILb1ELb0ELb0ELi128EEEEEEEEEvNT_6ParamsE) ;  /* 0xffff029008007950 */ /* 0x000fea0003c3ffff */
        .type           $_ZN7cutlass13device_kernelIN5flash19enable_sm80_to_sm89INS1_16FlashAttnBwdSm80INS1_25CollectiveMainloopBwdSm80ILi2ELi2EN4cute5tupleIJNS5_1CILi128EEES8_NS7_ILi64EEEEEENS_10bfloat16_tEfNS_4arch4Sm80ELb0ELb1ELb1ELb1ELb0ELb0ELb0ELb0ELi2ELi4ELi4ELi4ELb0EEENS1_24CollectiveEpilogueBwdGQAISA_fSD_Li256ELb1ELb0EEENS1_19SingleTileSchedulerILb1ELb0ELb0ELi128EEEEEEEEEvNT_6ParamsE$_ZZN4cute9transformINS_5tupleIJiiiNS_1CILi0EEEEEENS1_IJNS2_ILi32EEENS2_ILi4EEENS2_ILi2EEENS2_ILi1EEEEEENS1_IJS8_S8_S8_S8_EEEZNS_7crd2crdIS4_S9_SA_EEDaRKT_RKT0_RKT1_EUlRKT_RKT0_RKT1_E_EEDaSE_SH_SK_OT2_ENKUlDpSN_E_clIJiiiS3_EEEDaSX_,@function
        .size           $_ZN7cutlass13device_kernelIN5flash19enable_sm80_to_sm89INS1_16FlashAttnBwdSm80INS1_25CollectiveMainloopBwdSm80ILi2ELi2EN4cute5tupleIJNS5_1CILi128EEES8_NS7_ILi64EEEEEENS_10bfloat16_tEfNS_4arch4Sm80ELb0ELb1ELb1ELb1ELb0ELb0ELb0ELb0ELi2ELi4ELi4ELi4ELb0EEENS1_24CollectiveEpilogueBwdGQAISA_fSD_Li256ELb1ELb0EEENS1_19SingleTileSchedulerILb1ELb0ELb0ELi128EEEEEEEEEvNT_6ParamsE$_ZZN4cute9transformINS_5tupleIJiiiNS_1CILi0EEEEEENS1_IJNS2_ILi32EEENS2_ILi4EEENS2_ILi2EEENS2_ILi1EEEEEENS1_IJS8_S8_S8_S8_EEEZNS_7crd2crdIS4_S9_SA_EEDaRKT_RKT0_RKT1_EUlRKT_RKT0_RKT1_E_EEDaSE_SH_SK_OT2_ENKUlDpSN_E_clIJiiiS3_EEEDaSX_,($_ZN7cutlass13device_kernelIN5flash19enable_sm80_to_sm89INS1_16FlashAttnBwdSm80INS1_25CollectiveMainloopBwdSm80ILi2ELi2EN4cute5tupleIJNS5_1CILi128EEES8_NS7_ILi64EEEEEENS_10bfloat16_tEfNS_4arch4Sm80ELb0ELb1ELb1ELb1ELb0ELb0ELb0ELb0ELi2ELi4ELi4ELi4ELb0EEENS1_24CollectiveEpilogueBwdGQAISA_fSD_Li256ELb1ELb0EEENS1_19SingleTileSchedulerILb1ELb0ELb0ELi128EEEEEEEEEvNT_6ParamsE$_ZZN4cuteplIJNS_1CILi0EEES2_EJiEEEDaRKNS_15ArithmeticTupleIJDpT_EEERKNS3_IJDpT0_EEEENKUlDpRKT_E_clIJiS2_EEEDaSH_ - $_ZN7cutlass13device_kernelIN5flash19enable_sm80_to_sm89INS1_16FlashAttnBwdSm80INS1_25CollectiveMainloopBwdSm80ILi2ELi2EN4cute5tupleIJNS5_1CILi128EEES8_NS7_ILi64EEEEEENS_10bfloat16_tEfNS_4arch4Sm80ELb0ELb1ELb1ELb1ELb0ELb0ELb0ELb0ELi2ELi4ELi4ELi4ELb0EEENS1_24CollectiveEpilogueBwdGQAISA_fSD_Li256ELb1ELb0EEENS1_19SingleTileSchedulerILb1ELb0ELb0ELi128EEEEEEEEEvNT_6ParamsE$_ZZN4cute9transformINS_5tupleIJiiiNS_1CILi0EEEEEENS1_IJNS2_ILi32EEENS2_ILi4EEENS2_ILi2EEENS2_ILi1EEEEEENS1_IJS8_S8_S8_S8_EEEZNS_7crd2crdIS4_S9_SA_EEDaRKT_RKT0_RKT1_EUlRKT_RKT0_RKT1_E_EEDaSE_SH_SK_OT2_ENKUlDpSN_E_clIJiiiS3_EEEDaSX_)
$_ZN7cutlass13device_kernelIN5flash19enable_sm80_to_sm89INS1_16FlashAttnBwdSm80INS1_25CollectiveMainloopBwdSm80ILi2ELi2EN4cute5tupleIJNS5_1CILi128EEES8_NS7_ILi64EEEEEENS_10bfloat16_tEfNS_4arch4Sm80ELb0ELb1ELb1ELb1ELb0ELb0ELb0ELb0ELi2ELi4ELi4ELi4ELb0EEENS1_24CollectiveEpilogueBwdGQAISA_fSD_Li256ELb1ELb0EEENS1_19SingleTileSchedulerILb1ELb0ELb0ELi128EEEEEEEEEvNT_6ParamsE$_ZZN4cute9transformINS_5tupleIJiiiNS_1CILi0EEEEEENS1_IJNS2_ILi32EEENS2_ILi4EEENS2_ILi2EEENS2_ILi1EEEEEENS1_IJS8_S8_S8_S8_EEEZNS_7crd2crdIS4_S9_SA_EEDaRKT_RKT0_RKT1_EUlRKT_RKT0_RKT1_E_EEDaSE_SH_SK_OT2_ENKUlDpSN_E_clIJiiiS3_EEEDaSX_:
[----:B------:R-:W-:Y:S02]  /*fd70*/  IADD3 R3, R1, 0x13c8, RZ ;  /* 0x000013c801037810 */ /* 0x000fe40007ffe0ff */
[----:B------:R-:W-:Y:S02]  /*fd80*/  MOV R6, 0xfdb0 ;  /* 0x0000fdb000067802 */ /* 0x000fe40000000f00 */
[----:B------:R-:W-:Y:S02]  /*fd90*/  IADD3 R3, R3, c[0x0][0x20], RZ ;  /* 0x0000080003037a10 */ /* 0x000fe40007ffe0ff */
[----:B------:R-:W-:Y:S05]  /*fda0*/  CALL.REL.NOINC `($_ZN7cutlass13device_kernelIN5flash19enable_sm80_to_sm89INS1_16FlashAttnBwdSm80INS1_25CollectiveMainloopBwdSm80ILi2ELi2EN4cute5tupleIJNS5_1CILi128EEES8_NS7_ILi64EEEEEENS_10bfloat16_tEfNS_4arch4Sm80ELb0ELb1ELb1ELb1ELb0ELb0ELb0ELb0ELi2ELi4ELi4ELi4ELb0EEENS1_24CollectiveEpilogueBwdGQAISA_fSD_Li256ELb1ELb0EEENS1_19SingleTileSchedulerILb1ELb0ELb0ELi128EEEEEEEEEvNT_6ParamsE$_ZN4cute3eso3ESOILb0ELb0EJiiiNS_1CILi0EEEEEC2ERKiS6_S6_RKS3_) ;  /* 0xffff6ec000007944 */ /* 0x000fea0003c3ffff */
[----:B-1----:R1:W5:Y:S04]  /*fdb0*/  LDL R8, [R1+0x13d0] ;  /* 0x0013d00001087983 */ /* 0x0023680000100800 */
[----:B------:R1:W5:Y:S01]  /*fdc0*/  LDL.64 R2, [R1+0x13c8] ;  /* 0x0013c80001027983 */ /* 0x0003620000100a00 */
[----:B------:R-:W-:-:S04]  /*fdd0*/  MOV R5, 0x0 ;  /* 0x0000000000057802 */ /* 0x000fc80000000f00 */
[----:B------:R-:W-:Y:S05]  /*fde0*/  RET.REL.NODEC R4 `(_ZN7cutlass13device_kernelIN5flash19enable_sm80_to_sm89INS1_16FlashAttnBwdSm80INS1_25CollectiveMainloopBwdSm80ILi2ELi2EN4cute5tupleIJNS5_1CILi128EEES8_NS7_ILi64EEEEEENS_10bfloat16_tEfNS_4arch4Sm80ELb0ELb1ELb1ELb1ELb0ELb0ELb0ELb0ELi2ELi4ELi4ELi4ELb0EEENS1_24CollectiveEpilogueBwdGQAISA_fSD_Li256ELb1ELb0EEENS1_19SingleTileSchedulerILb1ELb0ELb0ELi128EEEEEEEEEvNT_6ParamsE) ;  /* 0xffff021004007950 */ /* 0x000fea0003c3ffff */
        .type           $_ZN7cutlass13device_kernelIN5flash19enable_sm80_to_sm89INS1_16FlashAttnBwdSm80INS1_25CollectiveMainloopBwdSm80ILi2ELi2EN4cute5tupleIJNS5_1CILi128EEES8_NS7_ILi64EEEEEENS_10bfloat16_tEfNS_4arch4Sm80ELb0ELb1ELb1ELb1ELb0ELb0ELb0ELb0ELi2ELi4ELi4ELi4ELb0EEENS1_24CollectiveEpilogueBwdGQAISA_fSD_Li256ELb1ELb0EEENS1_19SingleTileSchedulerILb1ELb0ELb0ELi128EEEEEEEEEvNT_6ParamsE$_ZZN4cuteplIJNS_1CILi0EEES2_EJiEEEDaRKNS_15ArithmeticTupleIJDpT_EEERKNS3_IJDpT0_EEEENKUlDpRKT_E_clIJiS2_EEEDaSH_,@function
        .size           $_ZN7cutlass13device_kernelIN5flash19enable_sm80_to_sm89INS1_16FlashAttnBwdSm80INS1_25CollectiveMainloopBwdSm80ILi2ELi2EN4cute5tupleIJNS5_1CILi128EEES8_NS7_ILi64EEEEEENS_10bfloat16_tEfNS_4arch4Sm80ELb0ELb1ELb1ELb1ELb0ELb0ELb0ELb0ELi2ELi4ELi4ELi4ELb0EEENS1_24CollectiveEpilogueBwdGQAISA_fSD_Li256ELb1ELb0EEENS1_19SingleTileSchedulerILb1ELb0ELb0ELi128EEEEEEEEEvNT_6ParamsE$_ZZN4cuteplIJNS_1CILi0EEES2_EJiEEEDaRKNS_15ArithmeticTupleIJDpT_EEERKNS3_IJDpT0_EEEENKUlDpRKT_E_clIJiS2_EEEDaSH_,($_ZN7cutlass13device_kernelIN5flash19enable_sm80_to_sm89INS1_16FlashAttnBwdSm80INS1_25CollectiveMainloopBwdSm80ILi2ELi2EN4cute5tupleIJNS5_1CILi128EEES8_NS7_ILi64EEEEEENS_10bfloat16_tEfNS_4arch4Sm80ELb0ELb1ELb1ELb1ELb0ELb0ELb0ELb0ELi2ELi4ELi4ELi4ELb0EEENS1_24CollectiveEpilogueBwdGQAISA_fSD_Li256ELb1ELb0EEENS1_19SingleTileSchedulerILb1ELb0ELb0ELi128EEEEEEEEEvNT_6ParamsE$_ZZN4cuteplIJNS_1CILi0EEES2_EJiS2_EEEDaRKNS_15ArithmeticTupleIJDpT_EEERKNS3_IJDpT0_EEEENKUlDpRKT_E_clIJiS2_EEEDaSH_ - $_ZN7cutlass13device_kernelIN5flash19enable_sm80_to_sm89INS1_16FlashAttnBwdSm80INS1_25CollectiveMainloopBwdSm80ILi2ELi2EN4cute5tupleIJNS5_1CILi128EEES8_NS7_ILi64EEEEEENS_10bfloat16_tEfNS_4arch4Sm80ELb0ELb1ELb1ELb1ELb0ELb0ELb0ELb0ELi2ELi4ELi4ELi4ELb0EEENS1_24CollectiveEpilogueBwdGQAISA_fSD_Li256ELb1ELb0EEENS1_19SingleTileSchedulerILb1ELb0ELb0ELi128EEEEEEEEEvNT_6ParamsE$_ZZN4cuteplIJNS_1CILi0EEES2_EJiEEEDaRKNS_15ArithmeticTupleIJDpT_EEERKNS3_IJDpT0_EEEENKUlDpRKT_E_clIJiS2_EEEDaSH_)
$_ZN7cutlass13device_kernelIN5flash19enable_sm80_to_sm89INS1_16FlashAttnBwdSm80INS1_25CollectiveMainloopBwdSm80ILi2ELi2EN4cute5tupleIJNS5_1CILi128EEES8_NS7_ILi64EEEEEENS_10bfloat16_tEfNS_4arch4Sm80ELb0ELb1ELb1ELb1ELb0ELb0ELb0ELb0ELi2ELi4ELi4ELi4ELb0EEENS1_24CollectiveEpilogueBwdGQAISA_fSD_Li256ELb1ELb0EEENS1_19SingleTileSchedulerILb1ELb0ELb0ELi128EEEEEEEEEvNT_6ParamsE$_ZZN4cuteplIJNS_1CILi0EEES2_EJiEEEDaRKNS_15ArithmeticTupleIJDpT_EEERKNS3_IJDpT0_EEEENKUlDpRKT_E_clIJiS2_EEEDaSH_:
[----:B------:R-:W-:Y:S02]  /*fdf0*/  IADD3 R2, R1, 0x16a8, RZ ;  /* 0x000016a801027810 */ /* 0x000fe40007ffe0ff */
[----:B------:R-:W-:Y:S02]  /*fe00*/  MOV R10, 0xfe30 ;  /* 0x0000fe30000a7802 */ /* 0x000fe40000000f00 */
[----:B------:R-:W-:Y:S02]  /*fe10*/  IADD3 R2, R2, c[0x0][0x20], RZ ;  /* 0x0000080002027a10 */ /* 0x000fe40007ffe0ff */
[----:B------:R-:W-:Y:S05]  /*fe20*/  CALL.REL.NOINC `($_ZN7cutlass13device_kernelIN5flash19enable_sm80_to_sm89INS1_16FlashAttnBwdSm80INS1_25CollectiveMainloopBwdSm80ILi2ELi2EN4cute5tupleIJNS5_1CILi128EEES8_NS7_ILi64EEEEEENS_10bfloat16_tEfNS_4arch4Sm80ELb0ELb1ELb1ELb1ELb0ELb0ELb0ELb0ELi2ELi4ELi4ELi4ELb0EEENS1_24CollectiveEpilogueBwdGQAISA_fSD_Li256ELb1ELb0EEENS1_19SingleTileSchedulerILb1ELb0ELb0ELi128EEEEEEEEEvNT_6ParamsE$_ZN4cute5tupleIJiNS_1CILi0EEEEEC2ERKiRKS2_) ;  /* 0xffffafc000007944 */ /* 0x000fea0003c3ffff */
[----:B-1----:R1:W5:Y:S01]  /*fe30*/  LDL R3, [R1+0x16a8] ;  /* 0x0016a80001037983 */ /* 0x0023620000100800 */
[----:B------:R-:W-:-:S04]  /*fe40*/  MOV R5, 0x0 ;  /* 0x0000000000057802 */ /* 0x000fc80000000f00 */
[----:B------:R-:W-:Y:S05]  /*fe50*/  RET.REL.NODEC R4 `(_ZN7cutlass13device_kernelIN5flash19enable_sm80_to_sm89INS1_16FlashAttnBwdSm80INS1_25CollectiveMainloopBwdSm80ILi2ELi2EN4cute5tupleIJNS5_1CILi128EEES8_NS7_ILi64EEEEEENS_10bfloat16_tEfNS_4arch4Sm80ELb0ELb1ELb1ELb1ELb0ELb0ELb0ELb0ELi2ELi4ELi4ELi4ELb0EEENS1_24CollectiveEpilogueBwdGQAISA_fSD_Li256ELb1ELb0EEENS1_19SingleTileSchedulerILb1ELb0ELb0ELi128EEEEEEEEEvNT_6ParamsE) ;  /* 0xffff01a004007950 */ /* 0x000fea0003c3ffff */
        .type           $_ZN7cutlass13device_kernelIN5flash19enable_sm80_to_sm89INS1_16FlashAttnBwdSm80INS1_25CollectiveMainloopBwdSm80ILi2ELi2EN4cute5tupleIJNS5_1CILi128EEES8_NS7_ILi64EEEEEENS_10bfloat16_tEfNS_4arch4Sm80ELb0ELb1ELb1ELb1ELb0ELb0ELb0ELb0ELi2ELi4ELi4ELi4ELb0EEENS1_24CollectiveEpilogueBwdGQAISA_fSD_Li256ELb1ELb0EEENS1_19SingleTileSchedulerILb1ELb0ELb0ELi128EEEEEEEEEvNT_6ParamsE$_ZZN4cuteplIJNS_1CILi0EEES2_EJiS2_EEEDaRKNS_15ArithmeticTupleIJDpT_EEERKNS3_IJDpT0_EEEENKUlDpRKT_E_clIJiS2_EEEDaSH_,@function
        .size           $_ZN7cutlass13device_kernelIN5flash19enable_sm80_to_sm89INS1_16FlashAttnBwdSm80INS1_25CollectiveMainloopBwdSm80ILi2ELi2EN4cute5tupleIJNS5_1CILi128EEES8_NS7_ILi64EEEEEENS_10bfloat16_tEfNS_4arch4Sm80ELb0ELb1ELb1ELb1ELb0ELb0ELb0ELb0ELi2ELi4ELi4ELi4ELb0EEENS1_24CollectiveEpilogueBwdGQAISA_fSD_Li256ELb1ELb0EEENS1_19SingleTileSchedulerILb1ELb0ELb0ELi128EEEEEEEEEvNT_6ParamsE$_ZZN4cuteplIJNS_1CILi0EEES2_EJiS2_EEEDaRKNS_15ArithmeticTupleIJDpT_EEERKNS3_IJDpT0_EEEENKUlDpRKT_E_clIJiS2_EEEDaSH_,($_ZN7cutlass13device_kernelIN5flash19enable_sm80_to_sm89INS1_16FlashAttnBwdSm80INS1_25CollectiveMainloopBwdSm80ILi2ELi2EN4cute5tupleIJNS5_1CILi128EEES8_NS7_ILi64EEEEEENS_10bfloat16_tEfNS_4arch4Sm80ELb0ELb1ELb1ELb1ELb0ELb0ELb0ELb0ELi2ELi4ELi4ELi4ELb0EEENS1_24CollectiveEpilogueBwdGQAISA_fSD_Li256ELb1ELb0EEENS1_19SingleTileSchedulerILb1ELb0ELb0ELi128EEEEEEEEEvNT_6ParamsE$_ZZN4cuteplIJNS_1CILi0EEES2_EJiiEEEDaRKNS_15ArithmeticTupleIJDpT_EEERKNS3_IJDpT0_EEEENKUlDpRKT_E_clIJiiEEEDaSH_ - $_ZN7cutlass13device_kernelIN5flash19enable_sm80_to_sm89INS1_16FlashAttnBwdSm80INS1_25CollectiveMainloopBwdSm80ILi2ELi2EN4cute5tupleIJNS5_1CILi128EEES8_NS7_ILi64EEEEEENS_10bfloat16_tEfNS_4arch4Sm80ELb0ELb1ELb1ELb1ELb0ELb0ELb0ELb0ELi2ELi4ELi4ELi4ELb0EEENS1_24CollectiveEpilogueBwdGQAISA_fSD_Li256ELb1ELb0EEENS1_19SingleTileSchedulerILb1ELb0ELb0ELi128EEEEEEEEEvNT_6ParamsE$_ZZN4cuteplIJNS_1CILi0EEES2_EJiS2_EEEDaRKNS_15ArithmeticTupleIJDpT_EEERKNS3_IJDpT0_EEEENKUlDpRKT_E_clIJiS2_EEEDaSH_)
$_ZN7cutlass13device_kernelIN5flash19enable_sm80_to_sm89INS1_16FlashAttnBwdSm80INS1_25CollectiveMainloopBwdSm80ILi2ELi2EN4cute5tupleIJNS5_1CILi128EEES8_NS7_ILi64EEEEEENS_10bfloat16_tEfNS_4arch4Sm80ELb0ELb1ELb1ELb1ELb0ELb0ELb0ELb0ELi2ELi4ELi4ELi4ELb0EEENS1_24CollectiveEpilogueBwdGQAISA_fSD_Li256ELb1ELb0EEENS1_19SingleTileSchedulerILb1ELb0ELb0ELi128EEEEEEEEEvNT_6ParamsE$_ZZN4cuteplIJNS_1CILi0EEES2_EJiS2_EEEDaRKNS_15ArithmeticTupleIJDpT_EEERKNS3_IJDpT0_EEEENKUlDpRKT_E_clIJiS2_EEEDaSH_:
[----:B------:R-:W-:Y:S02]  /*fe60*/  IADD3 R2, R1, 0x16a8, RZ ;  /* 0x000016a801027810 */ /* 0x000fe40007ffe0ff */
[----:B------:R-:W-:Y:S02]  /*fe70*/  MOV R10, 0xfea0 ;  /* 0x0000fea0000a7802 */ /* 0x000fe40000000f00 */
[----:B------:R-:W-:Y:S02]  /*fe80*/  IADD3 R2, R2, c[0x0][0x20], RZ ;  /* 0x0000080002027a10 */ /* 0x000fe40007ffe0ff */
[----:B------:R-:W-:Y:S05]  /*fe90*/  CALL.REL.NOINC `($_ZN7cutlass13device_kernelIN5flash19enable_sm80_to_sm89INS1_16FlashAttnBwdSm80INS1_25CollectiveMainloopBwdSm80ILi2ELi2EN4cute5tupleIJNS5_1CILi128EEES8_NS7_ILi64EEEEEENS_10bfloat16_tEfNS_4arch4Sm80ELb0ELb1ELb1ELb1ELb0ELb0ELb0ELb0ELi2ELi4ELi4ELi4ELb0EEENS1_24CollectiveEpilogueBwdGQAISA_fSD_Li256ELb1ELb0EEENS1_19SingleTileSchedulerILb1ELb0ELb0ELi128EEEEEEEEEvNT_6ParamsE$_ZN4cute5tupleIJiNS_1CILi0EEEEEC2ERKiRKS2_) ;  /* 0xffffaf5000007944 */ /* 0x000fea0003c3ffff */
[----:B------:R2:W5:Y:S01]  /*fea0*/  LDL R31, [R1+0x16a8] ;  /* 0x0016a800011f7983 */ /* 0x0005620000100800 */
[----:B------:R-:W-:-:S04]  /*feb0*/  MOV R5, 0x0 ;  /* 0x0000000000057802 */ /* 0x000fc80000000f00 */
[----:B------:R-:W-:Y:S05]  /*fec0*/  RET.REL.NODEC R4 `(_ZN7cutlass13device_kernelIN5flash19enable_sm80_to_sm89INS1_16FlashAttnBwdSm80INS1_25CollectiveMainloopBwdSm80ILi2ELi2EN4cute5tupleIJNS5_1CILi128EEES8_NS7_ILi64EEEEEENS_10bfloat16_tEfNS_4arch4Sm80ELb0ELb1ELb1ELb1ELb0ELb0ELb0ELb0ELi2ELi4ELi4ELi4ELb0EEENS1_24CollectiveEpilogueBwdGQAISA_fSD_Li256ELb1ELb0EEENS1_19SingleTileSchedulerILb1ELb0ELb0ELi128EEEEEEEEEvNT_6ParamsE) ;  /* 0xffff013004007950 */ /* 0x000fea0003c3ffff */
        .type           $_ZN7cutlass13device_kernelIN5flash19enable_sm80_to_sm89INS1_16FlashAttnBwdSm80INS1_25CollectiveMainloopBwdSm80ILi2ELi2EN4cute5tupleIJNS5_1CILi128EEES8_NS7_ILi64EEEEEENS_10bfloat16_tEfNS_4arch4Sm80ELb0ELb1ELb1ELb1ELb0ELb0ELb0ELb0ELi2ELi4ELi4ELi4ELb0EEENS1_24CollectiveEpilogueBwdGQAISA_fSD_Li256ELb1ELb0EEENS1_19SingleTileSchedulerILb1ELb0ELb0ELi128EEEEEEEEEvNT_6ParamsE$_ZZN4cuteplIJNS_1CILi0EEES2_EJiiEEEDaRKNS_15ArithmeticTupleIJDpT_EEERKNS3_IJDpT0_EEEENKUlDpRKT_E_clIJiiEEEDaSH_,@function
        .size           $_ZN7cutlass13device_kernelIN5flash19enable_sm80_to_sm89INS1_16FlashAttnBwdSm80INS1_25CollectiveMainloopBwdSm80ILi2ELi2EN4cute5tupleIJNS5_1CILi128EEES8_NS7_ILi64EEEEEENS_10bfloat16_tEfNS_4arch4Sm80ELb0ELb1ELb1ELb1ELb0ELb0ELb0ELb0ELi2ELi4ELi4ELi4ELb0EEENS1_24CollectiveEpilogueBwdGQAISA_fSD_Li256ELb1ELb0EEENS1_19SingleTileSchedulerILb1ELb0ELb0ELi128EEEEEEEEEvNT_6ParamsE$_ZZN4cuteplIJNS_1CILi0EEES2_EJiiEEEDaRKNS_15ArithmeticTupleIJDpT_EEERKNS3_IJDpT0_EEEENKUlDpRKT_E_clIJiiEEEDaSH_,($_ZN7cutlass13device_kernelIN5flash19enable_sm80_to_sm89INS1_16FlashAttnBwdSm80INS1_25CollectiveMainloopBwdSm80ILi2ELi2EN4cute5tupleIJNS5_1CILi128EEES8_NS7_ILi64EEEEEENS_10bfloat16_tEfNS_4arch4Sm80ELb0ELb1ELb1ELb1ELb0ELb0ELb0ELb0ELi2ELi4ELi4ELi4ELb0EEENS1_24CollectiveEpilogueBwdGQAISA_fSD_Li256ELb1ELb0EEENS1_19SingleTileSchedulerILb1ELb0ELb0ELi128EEEEEEEEEvNT_6ParamsE$_ZZN4cuteplIJNS_1CILi0EEEiEJS2_iEEEDaRKNS_15ArithmeticTupleIJDpT_EEERKNS3_IJDpT0_EEEENKUlDpRKT_E_clIJS2_iEEEDaSH_ - $_ZN7cutlass13device_kernelIN5flash19enable_sm80_to_sm89INS1_16FlashAttnBwdSm80INS1_25CollectiveMainloopBwdSm80ILi2ELi2EN4cute5tupleIJNS5_1CILi128EEES8_NS7_ILi64EEEEEENS_10bfloat16_tEfNS_4arch4Sm80ELb0ELb1ELb1ELb1ELb0ELb0ELb0ELb0ELi2ELi4ELi4ELi4ELb0EEENS1_24CollectiveEpilogueBwdGQAISA_fSD_Li256ELb1ELb0EEENS1_19SingleTileSchedulerILb1ELb0ELb0ELi128EEEEEEEEEvNT_6ParamsE$_ZZN4cuteplIJNS_1CILi0EEES2_EJiiEEEDaRKNS_15ArithmeticTupleIJDpT_EEERKNS3_IJDpT0_EEEENKUlDpRKT_E_clIJiiEEEDaSH_)
$_ZN7cutlass13device_kernelIN5flash19enable_sm80_to_sm89INS1_16FlashAttnBwdSm80INS1_25CollectiveMainloopBwdSm80ILi2ELi2EN4cute5tupleIJNS5_1CILi128EEES8_NS7_ILi64EEEEEENS_10bfloat16_tEfNS_4arch4Sm80ELb0ELb1ELb1ELb1ELb0ELb0ELb0ELb0ELi2ELi4ELi4ELi4ELb0EEENS1_24CollectiveEpilogueBwdGQAISA_fSD_Li256ELb1ELb0EEENS1_19SingleTileSchedulerILb1ELb0ELb0ELi128EEEEEEEEEvNT_6ParamsE$_ZZN4cuteplIJNS_1CILi0EEES2_EJiiEEEDaRKNS_15ArithmeticTupleIJDpT_EEERKNS3_IJDpT0_EEEENKUlDpRKT_E_clIJiiEEEDaSH_:
[----:B------:R-:W-:Y:S01]  /*fed0*/  IADD3 R3, R1, 0x13c8, RZ ;  /* 0x000013c801037810 */ /* 0x000fe20007ffe0ff */
[----:B------:R-:W-:Y:S01]  /*fee0*/  IMAD.MOV.U32 R10, RZ, RZ, R2 ;  /* 0x000000ffff0a7224 */ /* 0x000fe200078e0002 */
[----:B------:R-:W-:Y:S01]  /*fef0*/  MOV R6, 0xff30 ;  /* 0x0000ff3000067802 */ /* 0x000fe20000000f00 */
[----:B------:R-:W-:Y:S01]  /*ff00*/  IMAD.MOV.U32 R2, RZ, RZ, R15 ;  /* 0x000000ffff027224 */ /* 0x000fe200078e000f */
[----:B------:R-:W-:Y:S02]  /*ff10*/  IADD3 R3, R3, c[0x0][0x20], RZ ;  /* 0x0000080003037a10 */ /* 0x000fe40007ffe0ff */
[----:B------:R-:W-:Y:S05]  /*ff20*/  CALL.REL.NOINC `($_ZN7cutlass13device_kernelIN5flash19enable_sm80_to_sm89INS1_16FlashAttnBwdSm80INS1_25CollectiveMainloopBwdSm80ILi2ELi2EN4cute5tupleIJNS5_1CILi128EEES8_NS7_ILi64EEEEEENS_10bfloat16_tEfNS_4arch4Sm80ELb0ELb1ELb1ELb1ELb0ELb0ELb0ELb0ELi2ELi4ELi4ELi4ELb0EEENS1_24CollectiveEpilogueBwdGQAISA_fSD_Li256ELb1ELb0EEENS1_19SingleTileSchedulerILb1ELb0ELb0ELi128EEEEEEEEEvNT_6ParamsE$_ZN4cute5tupleIJiiEEC2ERKiS3_) ;  /* 0xffffaf0000007944 */ /* 0x000fea0003c3ffff */
[----:B------:R1:W5:Y:S01]  /*ff30*/  LDL.64 R2, [R1+0x13c8] ;  /* 0x0013c80001027983 */ /* 0x0003620000100a00 */
[----:B------:R-:W-:-:S04]  /*ff40*/  MOV R61, 0x0 ;  /* 0x00000000003d7802 */ /* 0x000fc80000000f00 */
[----:B------:R-:W-:Y:S05]  /*ff50*/  RET.REL.NODEC R60 `(_ZN7cutlass13device_kernelIN5flash19enable_sm80_to_sm89INS1_16FlashAttnBwdSm80INS1_25CollectiveMainloopBwdSm80ILi2ELi2EN4cute5tupleIJNS5_1CILi128EEES8_NS7_ILi64EEEEEENS_10bfloat16_tEfNS_4arch4Sm80ELb0ELb1ELb1ELb1ELb0ELb0ELb0ELb0ELi2ELi4ELi4ELi4ELb0EEENS1_24CollectiveEpilogueBwdGQAISA_fSD_Li256ELb1ELb0EEENS1_19SingleTileSchedulerILb1ELb0ELb0ELi128EEEEEEEEEvNT_6ParamsE) ;  /* 0xffff00a03c007950 */ /* 0x000fea0003c3ffff */
        .type           $_ZN7cutlass13device_kernelIN5flash19enable_sm80_to_sm89INS1_16FlashAttnBwdSm80INS1_25CollectiveMainloopBwdSm80ILi2ELi2EN4cute5tupleIJNS5_1CILi128EEES8_NS7_ILi64EEEEEENS_10bfloat16_tEfNS_4arch4Sm80ELb0ELb1ELb1ELb1ELb0ELb0ELb0ELb0ELi2ELi4ELi4ELi4ELb0EEENS1_24CollectiveEpilogueBwdGQAISA_fSD_Li256ELb1ELb0EEENS1_19SingleTileSchedulerILb1ELb0ELb0ELi128EEEEEEEEEvNT_6ParamsE$_ZZN4cuteplIJNS_1CILi0EEEiEJS2_iEEEDaRKNS_15ArithmeticTupleIJDpT_EEERKNS3_IJDpT0_EEEENKUlDpRKT_E_clIJS2_iEEEDaSH_,@function
        .size           $_ZN7cutlass13device_kernelIN5flash19enable_sm80_to_sm89INS1_16FlashAttnBwdSm80INS1_25CollectiveMainloopBwdSm80ILi2ELi2EN4cute5tupleIJNS5_1CILi128EEES8_NS7_ILi64EEEEEENS_10bfloat16_tEfNS_4arch4Sm80ELb0ELb1ELb1ELb1ELb0ELb0ELb0ELb0ELi2ELi4ELi4ELi4ELb0EEENS1_24CollectiveEpilogueBwdGQAISA_fSD_Li256ELb1ELb0EEENS1_19SingleTileSchedulerILb1ELb0ELb0ELi128EEEEEEEEEvNT_6ParamsE$_ZZN4cuteplIJNS_1CILi0EEEiEJS2_iEEEDaRKNS_15ArithmeticTupleIJDpT_EEERKNS3_IJDpT0_EEEENKUlDpRKT_E_clIJS2_iEEEDaSH_,($_ZN7cutlass13device_kernelIN5flash19enable_sm80_to_sm89INS1_16FlashAttnBwdSm80INS1_25CollectiveMainloopBwdSm80ILi2ELi2EN4cute5tupleIJNS5_1CILi128EEES8_NS7_ILi64EEEEEENS_10bfloat16_tEfNS_4arch4Sm80ELb0ELb1ELb1ELb1ELb0ELb0ELb0ELb0ELi2ELi4ELi4ELi4ELb0EEENS1_24CollectiveEpilogueBwdGQAISA_fSD_Li256ELb1ELb0EEENS1_19SingleTileSchedulerILb1ELb0ELb0ELi128EEEEEEEEEvNT_6ParamsE$_ZZN4cuteplIJNS_1CILi0EEEiEJiEEEDaRKNS_15ArithmeticTupleIJDpT_EEERKNS3_IJDpT0_EEEENKUlDpRKT_E_clIJiiEEEDaSH_ - $_ZN7cutlass13device_kernelIN5flash19enable_sm80_to_sm89INS1_16FlashAttnBwdSm80INS1_25CollectiveMainloopBwdSm80ILi2ELi2EN4cute5tupleIJNS5_1CILi128EEES8_NS7_ILi64EEEEEENS_10bfloat16_tEfNS_4arch4Sm80ELb0ELb1ELb1ELb1ELb0ELb0ELb0ELb0ELi2ELi4ELi4ELi4ELb0EEENS1_24CollectiveEpilogueBwdGQAISA_fSD_Li256ELb1ELb0EEENS1_19SingleTileSchedulerILb1ELb0ELb0ELi128EEEEEEEEEvNT_6ParamsE$_ZZN4cuteplIJNS_1CILi0EEEiEJS2_iEEEDaRKNS_15ArithmeticTupleIJDpT_EEERKNS3_IJDpT0_EEEENKUlDpRKT_E_clIJS2_iEEEDaSH_)
$_ZN7cutlass13device_kernelIN5flash19enable_sm80_to_sm89INS1_16FlashAttnBwdSm80INS1_25CollectiveMainloopBwdSm80ILi2ELi2EN4cute5tupleIJNS5_1CILi128EEES8_NS7_ILi64EEEEEENS_10bfloat16_tEfNS_4arch4Sm80ELb0ELb1ELb1ELb1ELb0ELb0ELb0ELb0ELi2ELi4ELi4ELi4ELb0EEENS1_24CollectiveEpilogueBwdGQAISA_fSD_Li256ELb1ELb0EEENS1_19SingleTileSchedulerILb1ELb0ELb0ELi128EEEEEEEEEvNT_6ParamsE$_ZZN4cuteplIJNS_1CILi0EEEiEJS2_iEEEDaRKNS_15ArithmeticTupleIJDpT_EEERKNS3_IJDpT0_EEEENKUlDpRKT_E_clIJS2_iEEEDaSH_:
[----:B------:R-:W-:Y:S02]  /*ff60*/  IADD3 R11, R1, 0x13c8, RZ ;  /* 0x000013c8010b7810 */ /* 0x000fe40007ffe0ff */
[----:B------:R-:W-:Y:S02]  /*ff70*/  MOV R6, 0xffa0 ;  /* 0x0000ffa000067802 */ /* 0x000fe40000000f00 */
[----:B------:R-:W-:Y:S02]  /*ff80*/  IADD3 R11, R11, c[0x0][0x20], RZ ;  /* 0x000008000b0b7a10 */ /* 0x000fe40007ffe0ff */
[----:B------:R-:W-:Y:S05]  /*ff90*/  CALL.REL.NOINC `($_ZN7cutlass13device_kernelIN5flash19enable_sm80_to_sm89INS1_16FlashAttnBwdSm80INS1_25CollectiveMainloopBwdSm80ILi2ELi2EN4cute5tupleIJNS5_1CILi128EEES8_NS7_ILi64EEEEEENS_10bfloat16_tEfNS_4arch4Sm80ELb0ELb1ELb1ELb1ELb0ELb0ELb0ELb0ELi2ELi4ELi4ELi4ELb0EEENS1_24CollectiveEpilogueBwdGQAISA_fSD_Li256ELb1ELb0EEENS1_19SingleTileSchedulerILb1ELb0ELb0ELi128EEEEEEEEEvNT_6ParamsE$_ZN4cute5tupleIJNS_1CILi0EEEiEEC2ERKS2_RKi) ;  /* 0xffffad1000007944 */ /* 0x000fea0003c3ffff */
[----:B------:R1:W5:Y:S01]  /*ffa0*/  LDL R32, [R1+0x13c8] ;  /* 0x0013c80001207983 */ /* 0x0003620000100800 */
[----:B------:R-:W-:-:S04]  /*ffb0*/  MOV R11, 0x0 ;  /* 0x00000000000b7802 */ /* 0x000fc80000000f00 */
[----:B------:R-:W-:Y:S05]  /*ffc0*/  RET.REL.NODEC R10 `(_ZN7cutlass13device_kernelIN5flash19enable_sm80_to_sm89INS1_16FlashAttnBwdSm80INS1_25CollectiveMainloopBwdSm80ILi2ELi2EN4cute5tupleIJNS5_1CILi128EEES8_NS7_ILi64EEEEEENS_10bfloat16_tEfNS_4arch4Sm80ELb0ELb1ELb1ELb1ELb0ELb0ELb0ELb0ELi2ELi4ELi4ELi4ELb0EEENS1_24CollectiveEpilogueBwdGQAISA_fSD_Li256ELb1ELb0EEENS1_19SingleTileSchedulerILb1ELb0ELb0ELi128EEEEEEEEEvNT_6ParamsE) ;  /* 0xffff00300a007950 */ /* 0x000fea0003c3ffff */
        .type           $_ZN7cutlass13device_kernelIN5flash19enable_sm80_to_sm89INS1_16FlashAttnBwdSm80INS1_25CollectiveMainloopBwdSm80ILi2ELi2EN4cute5tupleIJNS5_1CILi128EEES8_NS7_ILi64EEEEEENS_10bfloat16_tEfNS_4arch4Sm80ELb0ELb1ELb1ELb1ELb0ELb0ELb0ELb0ELi2ELi4ELi4ELi4ELb0EEENS1_24CollectiveEpilogueBwdGQAISA_fSD_Li256ELb1ELb0EEENS1_19SingleTileSchedulerILb1ELb0ELb0ELi128EEEEEEEEEvNT_6ParamsE$_ZZN4cuteplIJNS_1CILi0EEEiEJiEEEDaRKNS_15ArithmeticTupleIJDpT_EEERKNS3_IJDpT0_EEEENKUlDpRKT_E_clIJiiEEEDaSH_,@function
        .size           $_ZN7cutlass13device_kernelIN5flash19enable_sm80_to_sm89INS1_16FlashAttnBwdSm80INS1_25CollectiveMainloopBwdSm80ILi2ELi2EN4cute5tupleIJNS5_1CILi128EEES8_NS7_ILi64EEEEEENS_10bfloat16_tEfNS_4arch4Sm80ELb0ELb1ELb1ELb1ELb0ELb0ELb0ELb0ELi2ELi4ELi4ELi4ELb0EEENS1_24CollectiveEpilogueBwdGQAISA_fSD_Li256ELb1ELb0EEENS1_19SingleTileSchedulerILb1ELb0ELb0ELi128EEEEEEEEEvNT_6ParamsE$_ZZN4cuteplIJNS_1CILi0EEEiEJiEEEDaRKNS_15ArithmeticTupleIJDpT_EEERKNS3_IJDpT0_EEEENKUlDpRKT_E_clIJiiEEEDaSH_,($_ZN7cutlass13device_kernelIN5flash19enable_sm80_to_sm89INS1_16FlashAttnBwdSm80INS1_25CollectiveMainloopBwdSm80ILi2ELi2EN4cute5tupleIJNS5_1CILi128EEES8_NS7_ILi64EEEEEENS_10bfloat16_tEfNS_4arch4Sm80ELb0ELb1ELb1ELb1ELb0ELb0ELb0ELb0ELi2ELi4ELi4ELi4ELb0EEENS1_24CollectiveEpilogueBwdGQAISA_fSD_Li256ELb1ELb0EEENS1_19SingleTileSchedulerILb1ELb0ELb0ELi128EEEEEEEEEvNT_6ParamsE$_ZZN4cuteplIJiEJNS_1CILi0EEEEEEDaRKNS_15ArithmeticTupleIJDpT_EEERKNS3_IJDpT0_EEEENKUlDpRKT_E_clIJiEEEDaSH_ - $_ZN7cutlass13device_kernelIN5flash19enable_sm80_to_sm89INS1_16FlashAttnBwdSm80INS1_25CollectiveMainloopBwdSm80ILi2ELi2EN4cute5tupleIJNS5_1CILi128EEES8_NS7_ILi64EEEEEENS_10bfloat16_tEfNS_4arch4Sm80ELb0ELb1ELb1ELb1ELb0ELb0ELb0ELb0ELi2ELi4ELi4ELi4ELb0EEENS1_24CollectiveEpilogueBwdGQAISA_fSD_Li256ELb1ELb0EEENS1_19SingleTileSchedulerILb1ELb0ELb0ELi128EEEEEEEEEvNT_6ParamsE$_ZZN4cuteplIJNS_1CILi0EEEiEJiEEEDaRKNS_15ArithmeticTupleIJDpT_EEERKNS3_IJDpT0_EEEENKUlDpRKT_E_clIJiiEEEDaSH_)
$_ZN7cutlass13device_kernelIN5flash19enable_sm80_to_sm89INS1_16FlashAttnBwdSm80INS1_25CollectiveMainloopBwdSm80ILi2ELi2EN4cute5tupleIJNS5_1CILi128EEES8_NS7_ILi64EEEEEENS_10bfloat16_tEfNS_4arch4Sm80ELb0ELb1ELb1ELb1ELb0ELb0ELb0ELb0ELi2ELi4ELi4ELi4ELb0EEENS1_24CollectiveEpilogueBwdGQAISA_fSD_Li256ELb1ELb0EEENS1_19SingleTileSchedulerILb1ELb0ELb0ELi128EEEEEEEEEvNT_6ParamsE$_ZZN4cuteplIJNS_1CILi0EEEiEJiEEEDaRKNS_15ArithmeticTupleIJDpT_EEERKNS3_IJDpT0_EEEENKUlDpRKT_E_clIJiiEEEDaSH_:
[----:B------:R-:W-:Y:S01]  /*ffd0*/  IADD3 R3, R1, 0x13c8, RZ ;  /* 0x000013c801037810 */ /* 0x000fe20007ffe0ff */
[----:B------:R-:W-:Y:S01]  /*ffe0*/  IMAD.MOV.U32 R2, RZ, RZ, R15 ;  /* 0x000000ffff027224 */ /* 0x000fe200078e000f */
[----:B------:R-:W-:Y:S02]  /*fff0*/  MOV R6, 0x10020 ;  /* 0x0001002000067802 */ /* 0x000fe40000000f00 */
[----:B------:R-:W-:Y:S02]  /*10000*/  IADD3 R3, R3, c[0x0][0x20], RZ ;  /* 0x0000080003037a10 */ /* 0x000fe40007ffe0ff */
[----:B------:R-:W-:Y:S05]  /*10010*/  CALL.REL.NOINC `($_ZN7cutlass13device_kernelIN5flash19enable_sm80_to_sm89INS1_16FlashAttnBwdSm80INS1_25CollectiveMainloopBwdSm80ILi2ELi2EN4cute5tupleIJNS5_1CILi128EEES8_NS7_ILi64EEEEEENS_10bfloat16_tEfNS_4arch4Sm80ELb0ELb1ELb1ELb1ELb0ELb0ELb0ELb0ELi2ELi4ELi4ELi4ELb0EEENS1_24CollectiveEpilogueBwdGQAISA_fSD_Li256ELb1ELb0EEENS1_19SingleTileSchedulerILb1ELb0ELb0ELi128EEEEEEEEEvNT_6ParamsE$_ZN4cute5tupleIJiiEEC2ERKiS3_) ;  /* 0xffffae1000007944 */ /* 0x000fea0003c3ffff */
[----:B------:R1:W5:Y:S01]  /*10020*/  LDL.64 R18, [R1+0x13c8] ;  /* 0x0013c80001127983 */ /* 0x0003620000100a00 */
[----:B------:R-:W-:Y:S02]  /*10030*/  MOV R2, R4 ;  /* 0x0000000400027202 */ /* 0x000fe40000000f00 */
[----:B------:R-:W-:-:S04]  /*10040*/  MOV R3, 0x0 ;  /* 0x0000000000037802 */ /* 0x000fc80000000f00 */
[----:B------:R-:W-:Y:S05]  /*10050*/  RET.REL.NODEC R2 `(_ZN7cutlass13device_kernelIN5flash19enable_sm80_to_sm89INS1_16FlashAttnBwdSm80INS1_25CollectiveMainloopBwdSm80ILi2ELi2EN4cute5tupleIJNS5_1CILi128EEES8_NS7_ILi64EEEEEENS_10bfloat16_tEfNS_4arch4Sm80ELb0ELb1ELb1ELb1ELb0ELb0ELb0ELb0ELi2ELi4ELi4ELi4ELb0EEENS1_24CollectiveEpilogueBwdGQAISA_fSD_Li256ELb1ELb0EEENS1_19SingleTileSchedulerILb1ELb0ELb0ELi128EEEEEEEEEvNT_6ParamsE) ;  /* 0xfffeffa002007950 */ /* 0x000fea0003c3ffff */
        .type           $_ZN7cutlass13device_kernelIN5flash19enable_sm80_to_sm89INS1_16FlashAttnBwdSm80INS1_25CollectiveMainloopBwdSm80ILi2ELi2EN4cute5tupleIJNS5_1CILi128EEES8_NS7_ILi64EEEEEENS_10bfloat16_tEfNS_4arch4Sm80ELb0ELb1ELb1ELb1ELb0ELb0ELb0ELb0ELi2ELi4ELi4ELi4ELb0EEENS1_24CollectiveEpilogueBwdGQAISA_fSD_Li256ELb1ELb0EEENS1_19SingleTileSchedulerILb1ELb0ELb0ELi128EEEEEEEEEvNT_6ParamsE$_ZZN4cuteplIJiEJNS_1CILi0EEEEEEDaRKNS_15ArithmeticTupleIJDpT_EEERKNS3_IJDpT0_EEEENKUlDpRKT_E_clIJiEEEDaSH_,@function
        .size           $_ZN7cutlass13device_kernelIN5flash19enable_sm80_to_sm89INS1_16FlashAttnBwdSm80INS1_25CollectiveMainloopBwdSm80ILi2ELi2EN4cute5tupleIJNS5_1CILi128EEES8_NS7_ILi64EEEEEENS_10bfloat16_tEfNS_4arch4Sm80ELb0ELb1ELb1ELb1ELb0ELb0ELb0ELb0ELi2ELi4ELi4ELi4ELb0EEENS1_24CollectiveEpilogueBwdGQAISA_fSD_Li256ELb1ELb0EEENS1_19SingleTileSchedulerILb1ELb0ELb0ELi128EEEEEEEEEvNT_6ParamsE$_ZZN4cuteplIJiEJNS_1CILi0EEEEEEDaRKNS_15ArithmeticTupleIJDpT_EEERKNS3_IJDpT0_EEEENKUlDpRKT_E_clIJiEEEDaSH_,($_ZN7cutlass13device_kernelIN5flash19enable_sm80_to_sm89INS1_16FlashAttnBwdSm80INS1_25CollectiveMainloopBwdSm80ILi2ELi2EN4cute5tupleIJNS5_1CILi128EEES8_NS7_ILi64EEEEEENS_10bfloat16_tEfNS_4arch4Sm80ELb0ELb1ELb1ELb1ELb0ELb0ELb0ELb0ELi2ELi4ELi4ELi4ELb0EEENS1_24CollectiveEpilogueBwdGQAISA_fSD_Li256ELb1ELb0EEENS1_19SingleTileSchedulerILb1ELb0ELb0ELi128EEEEEEEEEvNT_6ParamsE$_ZZN4cuteplIJiEJNS_1CILi0EEES2_EEEDaRKNS_15ArithmeticTupleIJDpT_EEERKNS3_IJDpT0_EEEENKUlDpRKT_E_clIJiS2_EEEDaSH_ - $_ZN7cutlass13device_kernelIN5flash19enable_sm80_to_sm89INS1_16FlashAttnBwdSm80INS1_25CollectiveMainloopBwdSm80ILi2ELi2EN4cute5tupleIJNS5_1CILi128EEES8_NS7_ILi64EEEEEENS_10bfloat16_tEfNS_4arch4Sm80ELb0ELb1ELb1ELb1ELb0ELb0ELb0ELb0ELi2ELi4ELi4ELi4ELb0EEENS1_24CollectiveEpilogueBwdGQAISA_fSD_Li256ELb1ELb0EEENS1_19SingleTileSchedulerILb1ELb0ELb0ELi128EEEEEEEEEvNT_6ParamsE$_ZZN4cuteplIJiEJNS_1CILi0EEEEEEDaRKNS_15ArithmeticTupleIJDpT_EEERKNS3_IJDpT0_EEEENKUlDpRKT_E_clIJiEEEDaSH_)
$_ZN7cutlass13device_kernelIN5flash19enable_sm80_to_sm89INS1_16FlashAttnBwdSm80INS1_25CollectiveMainloopBwdSm80ILi2ELi2EN4cute5tupleIJNS5_1CILi128EEES8_NS7_ILi64EEEEEENS_10bfloat16_tEfNS_4arch4Sm80ELb0ELb1ELb1ELb1ELb0ELb0ELb0ELb0ELi2ELi4ELi4ELi4ELb0EEENS1_24CollectiveEpilogueBwdGQAISA_fSD_Li256ELb1ELb0EEENS1_19SingleTileSchedulerILb1ELb0ELb0ELi128EEEEEEEEEvNT_6ParamsE$_ZZN4cuteplIJiEJNS_1CILi0EEEEEEDaRKNS_15ArithmeticTupleIJDpT_EEERKNS3_IJDpT0_EEEENKUlDpRKT_E_clIJiEEEDaSH_:
[----:B------:R-:W-:Y:S02]  /*10060*/  IADD3 R2, R1, 0x16a8, RZ ;  /* 0x000016a801027810 */ /* 0x000fe40007ffe0ff */
[----:B------:R-:W-:Y:S02]  /*10070*/  MOV R10, 0x100a0 ;  /* 0x000100a0000a7802 */ /* 0x000fe40000000f00 */
[----:B------:R-:W-:Y:S02]  /*10080*/  IADD3 R2, R2, c[0x0][0x20], RZ ;  /* 0x0000080002027a10 */ /* 0x000fe40007ffe0ff */
[----:B------:R-:W-:Y:S05]  /*10090*/  CALL.REL.NOINC `($_ZN7cutlass13device_kernelIN5flash19enable_sm80_to_sm89INS1_16FlashAttnBwdSm80INS1_25CollectiveMainloopBwdSm80ILi2ELi2EN4cute5tupleIJNS5_1CILi128EEES8_NS7_ILi64EEEEEENS_10bfloat16_tEfNS_4arch4Sm80ELb0ELb1ELb1ELb1ELb0ELb0ELb0ELb0ELi2ELi4ELi4ELi4ELb0EEENS1_24CollectiveEpilogueBwdGQAISA_fSD_Li256ELb1ELb0EEENS1_19SingleTileSchedulerILb1ELb0ELb0ELi128EEEEEEEEEvNT_6ParamsE$_ZN4cute5tupleIJiEEC2ERKi) ;  /* 0xffffad0000007944 */ /* 0x000fea0003c3ffff */
[----:B------:R1:W5:Y:S01]  /*100a0*/  LDL R2, [R1+0x16a8] ;  /* 0x0016a80001027983 */ /* 0x0003620000100800 */
[----:B------:R-:W-:-:S04]  /*100b0*/  MOV R17, 0x0 ;  /* 0x0000000000117802 */ /* 0x000fc80000000f00 */
[----:B------:R-:W-:Y:S05]  /*100c0*/  RET.REL.NODEC R16 `(_ZN7cutlass13device_kernelIN5flash19enable_sm80_to_sm89INS1_16FlashAttnBwdSm80INS1_25CollectiveMainloopBwdSm80ILi2ELi2EN4cute5tupleIJNS5_1CILi128EEES8_NS7_ILi64EEEEEENS_10bfloat16_tEfNS_4arch4Sm80ELb0ELb1ELb1ELb1ELb0ELb0ELb0ELb0ELi2ELi4ELi4ELi4ELb0EEENS1_24CollectiveEpilogueBwdGQAISA_fSD_Li256ELb1ELb0EEENS1_19SingleTileSchedulerILb1ELb0ELb0ELi128EEEEEEEEEvNT_6ParamsE) ;  /* 0xfffeff3010007950 */ /* 0x000fea0003c3ffff */
        .type           $_ZN7cutlass13device_kernelIN5flash19enable_sm80_to_sm89INS1_16FlashAttnBwdSm80INS1_25CollectiveMainloopBwdSm80ILi2ELi2EN4cute5tupleIJNS5_1CILi128EEES8_NS7_ILi64EEEEEENS_10bfloat16_tEfNS_4arch4Sm80ELb0ELb1ELb1ELb1ELb0ELb0ELb0ELb0ELi2ELi4ELi4ELi4ELb0EEENS1_24CollectiveEpilogueBwdGQAISA_fSD_Li256ELb1ELb0EEENS1_19SingleTileSchedulerILb1ELb0ELb0ELi128EEEEEEEEEvNT_6ParamsE$_ZZN4cuteplIJiEJNS_1CILi0EEES2_EEEDaRKNS_15ArithmeticTupleIJDpT_EEERKNS3_IJDpT0_EEEENKUlDpRKT_E_clIJiS2_EEEDaSH_,@function
        .size           $_ZN7cutlass13device_kernelIN5flash19enable_sm80_to_sm89INS1_16FlashAttnBwdSm80INS1_25CollectiveMainloopBwdSm80ILi2ELi2EN4cute5tupleIJNS5_1CILi128EEES8_NS7_ILi64EEEEEENS_10bfloat16_tEfNS_4arch4Sm80ELb0ELb1ELb1ELb1ELb0ELb0ELb0ELb0ELi2ELi4ELi4ELi4ELb0EEENS1_24CollectiveEpilogueBwdGQAISA_fSD_Li256ELb1ELb0EEENS1_19SingleTileSchedulerILb1ELb0ELb0ELi128EEEEEEEEEvNT_6ParamsE$_ZZN4cuteplIJiEJNS_1CILi0EEES2_EEEDaRKNS_15ArithmeticTupleIJDpT_EEERKNS3_IJDpT0_EEEENKUlDpRKT_E_clIJiS2_EEEDaSH_,($_ZN7cutlass13device_kernelIN5flash19enable_sm80_to_sm89INS1_16FlashAttnBwdSm80INS1_25CollectiveMainloopBwdSm80ILi2ELi2EN4cute5tupleIJNS5_1CILi128EEES8_NS7_ILi64EEEEEENS_10bfloat16_tEfNS_4arch4Sm80ELb0ELb1ELb1ELb1ELb0ELb0ELb0ELb0ELi2ELi4ELi4ELi4ELb0EEENS1_24CollectiveEpilogueBwdGQAISA_fSD_Li256ELb1ELb0EEENS1_19SingleTileSchedulerILb1ELb0ELb0ELi128EEEEEEEEEvNT_6ParamsE$_ZZN4cuteplIJiEJNS_1CILi0EEEiEEEDaRKNS_15ArithmeticTupleIJDpT_EEERKNS3_IJDpT0_EEEENKUlDpRKT_E_clIJiiEEEDaSH_ - $_ZN7cutlass13device_kernelIN5flash19enable_sm80_to_sm89INS1_16FlashAttnBwdSm80INS1_25CollectiveMainloopBwdSm80ILi2ELi2EN4cute5tupleIJNS5_1CILi128EEES8_NS7_ILi64EEEEEENS_10bfloat16_tEfNS_4arch4Sm80ELb0ELb1ELb1ELb1ELb0ELb0ELb0ELb0ELi2ELi4ELi4ELi4ELb0EEENS1_24CollectiveEpilogueBwdGQAISA_fSD_Li256ELb1ELb0EEENS1_19SingleTileSchedulerILb1ELb0ELb0ELi128EEEEEEEEEvNT_6ParamsE$_ZZN4cuteplIJiEJNS_1CILi0EEES2_EEEDaRKNS_15ArithmeticTupleIJDpT_EEERKNS3_IJDpT0_EEEENKUlDpRKT_E_clIJiS2_EEEDaSH_)
$_ZN7cutlass13device_kernelIN5flash19enable_sm80_to_sm89INS1_16FlashAttnBwdSm80INS1_25CollectiveMainloopBwdSm80ILi2ELi2EN4cute5tupleIJNS5_1CILi128EEES8_NS7_ILi64EEEEEENS_10bfloat16_tEfNS_4arch4Sm80ELb0ELb1ELb1ELb1ELb0ELb0ELb0ELb0ELi2ELi4ELi4ELi4ELb0EEENS1_24CollectiveEpilogueBwdGQAISA_fSD_Li256ELb1ELb0EEENS1_19SingleTileSchedulerILb1ELb0ELb0ELi128EEEEEEEEEvNT_6ParamsE$_ZZN4cuteplIJiEJNS_1CILi0EEES2_EEEDaRKNS_15ArithmeticTupleIJDpT_EEERKNS3_IJDpT0_EEEENKUlDpRKT_E_clIJiS2_EEEDaSH_:
[----:B------:R-:W-:Y:S02]  /*100d0*/  IADD3 R2, R1, 0x13c8, RZ ;  /* 0x000013c801027810 */ /* 0x000fe40007ffe0ff */
[----:B------:R-:W-:Y:S02]  /*100e0*/  MOV R10, 0x10110 ;  /* 0x00010110000a7802 */ /* 0x000fe40000000f00 */
[----:B------:R-:W-:Y:S02]  /*100f0*/  IADD3 R2, R2, c[0x0][0x20], RZ ;  /* 0x0000080002027a10 */ /* 0x000fe40007ffe0ff */
[----:B------:R-:W-:Y:S05]  /*10100*/  CALL.REL.NOINC `($_ZN7cutlass13device_kernelIN5flash19enable_sm80_to_sm89INS1_16FlashAttnBwdSm80INS1_25CollectiveMainloopBwdSm80ILi2ELi2EN4cute5tupleIJNS5_1CILi128EEES8_NS7_ILi64EEEEEENS_10bfloat16_tEfNS_4arch4Sm80ELb0ELb1ELb1ELb1ELb0ELb0ELb0ELb0ELi2ELi4ELi4ELi4ELb0EEENS1_24CollectiveEpilogueBwdGQAISA_fSD_Li256ELb1ELb0EEENS1_19SingleTileSchedulerILb1ELb0ELb0ELi128EEEEEEEEEvNT_6ParamsE$_ZN4cute5tupleIJiNS_1CILi0EEEEEC2ERKiRKS2_) ;  /* 0xfffface000007944 */ /* 0x000fea0003c3ffff */
[----:B-1----:R1:W5:Y:S01]  /*10110*/  LDL R3, [R1+0x13c8] ;  /* 0x0013c80001037983 */ /* 0x0023620000100800 */
[----:B------:R-:W-:-:S04]  /*10120*/  MOV R55, 0x0 ;  /* 0x0000000000377802 */ /* 0x000fc80000000f00 */
[----:B------:R-:W-:Y:S05]  /*10130*/  RET.REL.NODEC R54 `(_ZN7cutlass13device_kernelIN5flash19enable_sm80_to_sm89INS1_16FlashAttnBwdSm80INS1_25CollectiveMainloopBwdSm80ILi2ELi2EN4cute5tupleIJNS5_1CILi128EEES8_NS7_ILi64EEEEEENS_10bfloat16_tEfNS_4arch4Sm80ELb0ELb1ELb1ELb1ELb0ELb0ELb0ELb0ELi2ELi4ELi4ELi4ELb0EEENS1_24CollectiveEpilogueBwdGQAISA_fSD_Li256ELb1ELb0EEENS1_19SingleTileSchedulerILb1ELb0ELb0ELi128EEEEEEEEEvNT_6ParamsE) ;  /* 0xfffefec036007950 */ /* 0x000fea0003c3ffff */
        .type           $_ZN7cutlass13device_kernelIN5flash19enable_sm80_to_sm89INS1_16FlashAttnBwdSm80INS1_25CollectiveMainloopBwdSm80ILi2ELi2EN4cute5tupleIJNS5_1CILi128EEES8_NS7_ILi64EEEEEENS_10bfloat16_tEfNS_4arch4Sm80ELb0ELb1ELb1ELb1ELb0ELb0ELb0ELb0ELi2ELi4ELi4ELi4ELb0EEENS1_24CollectiveEpilogueBwdGQAISA_fSD_Li256ELb1ELb0EEENS1_19SingleTileSchedulerILb1ELb0ELb0ELi128EEEEEEEEEvNT_6ParamsE$_ZZN4cuteplIJiEJNS_1CILi0EEEiEEEDaRKNS_15ArithmeticTupleIJDpT_EEERKNS3_IJDpT0_EEEENKUlDpRKT_E_clIJiiEEEDaSH_,@function
        .size           $_ZN7cutlass13device_kernelIN5flash19enable_sm80_to_sm89INS1_16FlashAttnBwdSm80INS1_25CollectiveMainloopBwdSm80ILi2ELi2EN4cute5tupleIJNS5_1CILi128EEES8_NS7_ILi64EEEEEENS_10bfloat16_tEfNS_4arch4Sm80ELb0ELb1ELb1ELb1ELb0ELb0ELb0ELb0ELi2ELi4ELi4ELi4ELb0EEENS1_24CollectiveEpilogueBwdGQAISA_fSD_Li256ELb1ELb0EEENS1_19SingleTileSchedulerILb1ELb0ELb0ELi128EEEEEEEEEvNT_6ParamsE$_ZZN4cuteplIJiEJNS_1CILi0EEEiEEEDaRKNS_15ArithmeticTupleIJDpT_EEERKNS3_IJDpT0_EEEENKUlDpRKT_E_clIJiiEEEDaSH_,($_ZN7cutlass13device_kernelIN5flash19enable_sm80_to_sm89INS1_16FlashAttnBwdSm80INS1_25CollectiveMainloopBwdSm80ILi2ELi2EN4cute5tupleIJNS5_1CILi128EEES8_NS7_ILi64EEEEEENS_10bfloat16_tEfNS_4arch4Sm80ELb0ELb1ELb1ELb1ELb0ELb0ELb0ELb0ELi2ELi4ELi4ELi4ELb0EEENS1_24CollectiveEpilogueBwdGQAISA_fSD_Li256ELb1ELb0EEENS1_19SingleTileSchedulerILb1ELb0ELb0ELi128EEEEEEEEEvNT_6ParamsE$_ZZN4cuteplIJiEJiEEEDaRKNS_15ArithmeticTupleIJDpT_EEERKNS1_IJDpT0_EEEENKUlDpRKT_E_clIJiEEEDaSF_ - $_ZN7cutlass13device_kernelIN5flash19enable_sm80_to_sm89INS1_16FlashAttnBwdSm80INS1_25CollectiveMainloopBwdSm80ILi2ELi2EN4cute5tupleIJNS5_1CILi128EEES8_NS7_ILi64EEEEEENS_10bfloat16_tEfNS_4arch4Sm80ELb0ELb1ELb1ELb1ELb0ELb0ELb0ELb0ELi2ELi4ELi4ELi4ELb0EEENS1_24CollectiveEpilogueBwdGQAISA_fSD_Li256ELb1ELb0EEENS1_19SingleTileSchedulerILb1ELb0ELb0ELi128EEEEEEEEEvNT_6ParamsE$_ZZN4cuteplIJiEJNS_1CILi0EEEiEEEDaRKNS_15ArithmeticTupleIJDpT_EEERKNS3_IJDpT0_EEEENKUlDpRKT_E_clIJiiEEEDaSH_)
$_ZN7cutlass13device_kernelIN5flash19enable_sm80_to_sm89INS1_16FlashAttnBwdSm80INS1_25CollectiveMainloopBwdSm80ILi2ELi2EN4cute5tupleIJNS5_1CILi128EEES8_NS7_ILi64EEEEEENS_10bfloat16_tEfNS_4arch4Sm80ELb0ELb1ELb1ELb1ELb0ELb0ELb0ELb0ELi2ELi4ELi4ELi4ELb0EEENS1_24CollectiveEpilogueBwdGQAISA_fSD_Li256ELb1ELb0EEENS1_19SingleTileSchedulerILb1ELb0ELb0ELi128EEEEEEEEEvNT_6ParamsE$_ZZN4cuteplIJiEJNS_1CILi0EEEiEEEDaRKNS_15ArithmeticTupleIJDpT_EEERKNS3_IJDpT0_EEEENKUlDpRKT_E_clIJiiEEEDaSH_:
        /* <DEDUP_REMOVED lines=8> */
        .type           $_ZN7cutlass13device_kernelIN5flash19enable_sm80_to_sm89INS1_16FlashAttnBwdSm80INS1_25CollectiveMainloopBwdSm80ILi2ELi2EN4cute5tupleIJNS5_1CILi128EEES8_NS7_ILi64EEEEEENS_10bfloat16_tEfNS_4arch4Sm80ELb0ELb1ELb1ELb1ELb0ELb0ELb0ELb0ELi2ELi4ELi4ELi4ELb0EEENS1_24CollectiveEpilogueBwdGQAISA_fSD_Li256ELb1ELb0EEENS1_19SingleTileSchedulerILb1ELb0ELb0ELi128EEEEEEEEEvNT_6ParamsE$_ZZN4cuteplIJiEJiEEEDaRKNS_15ArithmeticTupleIJDpT_EEERKNS1_IJDpT0_EEEENKUlDpRKT_E_clIJiEEEDaSF_,@function
        .size           $_ZN7cutlass13device_kernelIN5flash19enable_sm80_to_sm89INS1_16FlashAttnBwdSm80INS1_25CollectiveMainloopBwdSm80ILi2ELi2EN4cute5tupleIJNS5_1CILi128EEES8_NS7_ILi64EEEEEENS_10bfloat16_tEfNS_4arch4Sm80ELb0ELb1ELb1ELb1ELb0ELb0ELb0ELb0ELi2ELi4ELi4ELi4ELb0EEENS1_24CollectiveEpilogueBwdGQAISA_fSD_Li256ELb1ELb0EEENS1_19SingleTileSchedulerILb1ELb0ELb0ELi128EEEEEEEEEvNT_6ParamsE$_ZZN4cuteplIJiEJiEEEDaRKNS_15ArithmeticTupleIJDpT_EEERKNS1_IJDpT0_EEEENKUlDpRKT_E_clIJiEEEDaSF_,($_ZN7cutlass13device_kernelIN5flash19enable_sm80_to_sm89INS1_16FlashAttnBwdSm80INS1_25CollectiveMainloopBwdSm80ILi2ELi2EN4cute5tupleIJNS5_1CILi128EEES8_NS7_ILi64EEEEEENS_10bfloat16_tEfNS_4arch4Sm80ELb0ELb1ELb1ELb1ELb0ELb0ELb0ELb0ELi2ELi4ELi4ELi4ELb0EEENS1_24CollectiveEpilogueBwdGQAISA_fSD_Li256ELb1ELb0EEENS1_19SingleTileSchedulerILb1ELb0ELb0ELi128EEEEEEEEEvNT_6ParamsE$_ZZN4cuteplIJiiEJNS_1CILi0EEES2_EEEDaRKNS_15ArithmeticTupleIJDpT_EEERKNS3_IJDpT0_EEEENKUlDpRKT_E_clIJiiEEEDaSH_ - $_ZN7cutlass13device_kernelIN5flash19enable_sm80_to_sm89INS1_16FlashAttnBwdSm80INS1_25CollectiveMainloopBwdSm80ILi2ELi2EN4cute5tupleIJNS5_1CILi128EEES8_NS7_ILi64EEEEEENS_10bfloat16_tEfNS_4arch4Sm80ELb0ELb1ELb1ELb1ELb0ELb0ELb0ELb0ELi2ELi4ELi4ELi4ELb0EEENS1_24CollectiveEpilogueBwdGQAISA_fSD_Li256ELb1ELb0EEENS1_19SingleTileSchedulerILb1ELb0ELb0ELi128EEEEEEEEEvNT_6ParamsE$_ZZN4cuteplIJiEJiEEEDaRKNS_15ArithmeticTupleIJDpT_EEERKNS1_IJDpT0_EEEENKUlDpRKT_E_clIJiEEEDaSF_)
$_ZN7cutlass13device_kernelIN5flash19enable_sm80_to_sm89INS1_16FlashAttnBwdSm80INS1_25CollectiveMainloopBwdSm80ILi2ELi2EN4cute5tupleIJNS5_1CILi128EEES8_NS7_ILi64EEEEEENS_10bfloat16_tEfNS_4arch4Sm80ELb0ELb1ELb1ELb1ELb0ELb0ELb0ELb0ELi2ELi4ELi4ELi4ELb0EEENS1_24CollectiveEpilogueBwdGQAISA_fSD_Li256ELb1ELb0EEENS1_19SingleTileSchedulerILb1ELb0ELb0ELi128EEEEEEEEEvNT_6ParamsE$_ZZN4cuteplIJiEJiEEEDaRKNS_15ArithmeticTupleIJDpT_EEERKNS1_IJDpT0_EEEENKUlDpRKT_E_clIJiEEEDaSF_:
[----:B------:R-:W-:Y:S02]  /*101c0*/  IADD3 R2, R1, 0x13c8, RZ ;  /* 0x000013c801027810 */ /* 0x000fe40007ffe0ff */
[----:B------:R-:W-:Y:S02]  /*101d0*/  MOV R10, 0x10200 ;  /* 0x00010200000a7802 */ /* 0x000fe40000000f00 */
[----:B------:R-:W-:Y:S02]  /*101e0*/  IADD3 R2, R2, c[0x0][0x20], RZ ;  /* 0x0000080002027a10 */ /* 0x000fe40007ffe0ff */
[----:B------:R-:W-:Y:S05]  /*101f0*/  CALL.REL.NOINC `($_ZN7cutlass13device_kernelIN5flash19enable_sm80_to_sm89INS1_16FlashAttnBwdSm80INS1_25CollectiveMainloopBwdSm80ILi2ELi2EN4cute5tupleIJNS5_1CILi128EEES8_NS7_ILi64EEEEEENS_10bfloat16_tEfNS_4arch4Sm80ELb0ELb1ELb1ELb1ELb0ELb0ELb0ELb0ELi2ELi4ELi4ELi4ELb0EEENS1_24CollectiveEpilogueBwdGQAISA_fSD_Li256ELb1ELb0EEENS1_19SingleTileSchedulerILb1ELb0ELb0ELi128EEEEEEEEEvNT_6ParamsE$_ZN4cute5tupleIJiEEC2ERKi) ;  /* 0xffffaba000007944 */ /* 0x000fea0003c3ffff */
[----:B------:R1:W5:Y:S01]  /*10200*/  LDL R29, [R1+0x13c8] ;  /* 0x0013c800011d7983 */ /* 0x0003620000100800 */
[----:B------:R-:W-:Y:S02]  /*10210*/  MOV R2, R6 ;  /* 0x0000000600027202 */ /* 0x000fe40000000f00 */
[----:B------:R-:W-:-:S04]  /*10220*/  MOV R3, 0x0 ;  /* 0x0000000000037802 */ /* 0x000fc80000000f00 */
[----:B------:R-:W-:Y:S05]  /*10230*/  RET.REL.NODEC R2 `(_ZN7cutlass13device_kernelIN5flash19enable_sm80_to_sm89INS1_16FlashAttnBwdSm80INS1_25CollectiveMainloopBwdSm80ILi2ELi2EN4cute5tupleIJNS5_1CILi128EEES8_NS7_ILi64EEEEEENS_10bfloat16_tEfNS_4arch4Sm80ELb0ELb1ELb1ELb1ELb0ELb0ELb0ELb0ELi2ELi4ELi4ELi4ELb0EEENS1_24CollectiveEpilogueBwdGQAISA_fSD_Li256ELb1ELb0EEENS1_19SingleTileSchedulerILb1ELb0ELb0ELi128EEEEEEEEEvNT_6ParamsE) ;  /* 0xfffefdc002007950 */ /* 0x000fea0003c3ffff */
        .type           $_ZN7cutlass13device_kernelIN5flash19enable_sm80_to_sm89INS1_16FlashAttnBwdSm80INS1_25CollectiveMainloopBwdSm80ILi2ELi2EN4cute5tupleIJNS5_1CILi128EEES8_NS7_ILi64EEEEEENS_10bfloat16_tEfNS_4arch4Sm80ELb0ELb1ELb1ELb1ELb0ELb0ELb0ELb0ELi2ELi4ELi4ELi4ELb0EEENS1_24CollectiveEpilogueBwdGQAISA_fSD_Li256ELb1ELb0EEENS1_19SingleTileSchedulerILb1ELb0ELb0ELi128EEEEEEEEEvNT_6ParamsE$_ZZN4cuteplIJiiEJNS_1CILi0EEES2_EEEDaRKNS_15ArithmeticTupleIJDpT_EEERKNS3_IJDpT0_EEEENKUlDpRKT_E_clIJiiEEEDaSH_,@function
        .size           $_ZN7cutlass13device_kernelIN5flash19enable_sm80_to_sm89INS1_16FlashAttnBwdSm80INS1_25CollectiveMainloopBwdSm80ILi2ELi2EN4cute5tupleIJNS5_1CILi128EEES8_NS7_ILi64EEEEEENS_10bfloat16_tEfNS_4arch4Sm80ELb0ELb1ELb1ELb1ELb0ELb0ELb0ELb0ELi2ELi4ELi4ELi4ELb0EEENS1_24CollectiveEpilogueBwdGQAISA_fSD_Li256ELb1ELb0EEENS1_19SingleTileSchedulerILb1ELb0ELb0ELi128EEEEEEEEEvNT_6ParamsE$_ZZN4cuteplIJiiEJNS_1CILi0EEES2_EEEDaRKNS_15ArithmeticTupleIJDpT_EEERKNS3_IJDpT0_EEEENKUlDpRKT_E_clIJiiEEEDaSH_,($_ZN7cutlass13device_kernelIN5flash19enable_sm80_to_sm89INS1_16FlashAttnBwdSm80INS1_25CollectiveMainloopBwdSm80ILi2ELi2EN4cute5tupleIJNS5_1CILi128EEES8_NS7_ILi64EEEEEENS_10bfloat16_tEfNS_4arch4Sm80ELb0ELb1ELb1ELb1ELb0ELb0ELb0ELb0ELi2ELi4ELi4ELi4ELb0EEENS1_24CollectiveEpilogueBwdGQAISA_fSD_Li256ELb1ELb0EEENS1_19SingleTileSchedulerILb1ELb0ELb0ELi128EEEEEEEEEvNT_6ParamsE$_ZZN4cuteplIJiiEJiNS_1CILi0EEEEEEDaRKNS_15ArithmeticTupleIJDpT_EEERKNS3_IJDpT0_EEEENKUlDpRKT_E_clIJiiEEEDaSH_ - $_ZN7cutlass13device_kernelIN5flash19enable_sm80_to_sm89INS1_16FlashAttnBwdSm80INS1_25CollectiveMainloopBwdSm80ILi2ELi2EN4cute5tupleIJNS5_1CILi128EEES8_NS7_ILi64EEEEEENS_10bfloat16_tEfNS_4arch4Sm80ELb0ELb1ELb1ELb1ELb0ELb0ELb0ELb0ELi2ELi4ELi4ELi4ELb0EEENS1_24CollectiveEpilogueBwdGQAISA_fSD_Li256ELb1ELb0EEENS1_19SingleTileSchedulerILb1ELb0ELb0ELi128EEEEEEEEEvNT_6ParamsE$_ZZN4cuteplIJiiEJNS_1CILi0EEES2_EEEDaRKNS_15ArithmeticTupleIJDpT_EEERKNS3_IJDpT0_EEEENKUlDpRKT_E_clIJiiEEEDaSH_)
$_ZN7cutlass13device_kernelIN5flash19enable_sm80_to_sm89INS1_16FlashAttnBwdSm80INS1_25CollectiveMainloopBwdSm80ILi2ELi2EN4cute5tupleIJNS5_1CILi128EEES8_NS7_ILi64EEEEEENS_10bfloat16_tEfNS_4arch4Sm80ELb0ELb1ELb1ELb1ELb0ELb0ELb0ELb0ELi2ELi4ELi4ELi4ELb0EEENS1_24CollectiveEpilogueBwdGQAISA_fSD_Li256ELb1ELb0EEENS1_19SingleTileSchedulerILb1ELb0ELb0ELi128EEEEEEEEEvNT_6ParamsE$_ZZN4cuteplIJiiEJNS_1CILi0EEES2_EEEDaRKNS_15ArithmeticTupleIJDpT_EEERKNS3_IJDpT0_EEEENKUlDpRKT_E_clIJiiEEEDaSH_:
        /* <DEDUP_REMOVED lines=9> */
        .type           $_ZN7cutlass13device_kernelIN5flash19enable_sm80_to_sm89INS1_16FlashAttnBwdSm80INS1_25CollectiveMainloopBwdSm80ILi2ELi2EN4cute5tupleIJNS5_1CILi128EEES8_NS7_ILi64EEEEEENS_10bfloat16_tEfNS_4arch4Sm80ELb0ELb1ELb1ELb1ELb0ELb0ELb0ELb0ELi2ELi4ELi4ELi4ELb0EEENS1_24CollectiveEpilogueBwdGQAISA_fSD_Li256ELb1ELb0EEENS1_19SingleTileSchedulerILb1ELb0ELb0ELi128EEEEEEEEEvNT_6ParamsE$_ZZN4cuteplIJiiEJiNS_1CILi0EEEEEEDaRKNS_15ArithmeticTupleIJDpT_EEERKNS3_IJDpT0_EEEENKUlDpRKT_E_clIJiiEEEDaSH_,@function
        .size           $_ZN7cutlass13device_kernelIN5flash19enable_sm80_to_sm89INS1_16FlashAttnBwdSm80INS1_25CollectiveMainloopBwdSm80ILi2ELi2EN4cute5tupleIJNS5_1CILi128EEES8_NS7_ILi64EEEEEENS_10bfloat16_tEfNS_4arch4Sm80ELb0ELb1ELb1ELb1ELb0ELb0ELb0ELb0ELi2ELi4ELi4ELi4ELb0EEENS1_24CollectiveEpilogueBwdGQAISA_fSD_Li256ELb1ELb0EEENS1_19SingleTileSchedulerILb1ELb0ELb0ELi128EEEEEEEEEvNT_6ParamsE$_ZZN4cuteplIJiiEJiNS_1CILi0EEEEEEDaRKNS_15ArithmeticTupleIJDpT_EEERKNS3_IJDpT0_EEEENKUlDpRKT_E_clIJiiEEEDaSH_,($_ZN7cutlass13device_kernelIN5flash19enable_sm80_to_sm89INS1_16FlashAttnBwdSm80INS1_25CollectiveMainloopBwdSm80ILi2ELi2EN4cute5tupleIJNS5_1CILi128EEES8_NS7_ILi64EEEEEENS_10bfloat16_tEfNS_4arch4Sm80ELb0ELb1ELb1ELb1ELb0ELb0ELb0ELb0ELi2ELi4ELi4ELi4ELb0EEENS1_24CollectiveEpilogueBwdGQAISA_fSD_Li256ELb1ELb0EEENS1_19SingleTileSchedulerILb1ELb0ELb0ELi128EEEEEEEEEvNT_6ParamsE$_ZZN4cuteplIJiiEJiiEEEDaRKNS_15ArithmeticTupleIJDpT_EEERKNS1_IJDpT0_EEEENKUlDpRKT_E_clIJiiEEEDaSF_ - $_ZN7cutlass13device_kernelIN5flash19enable_sm80_to_sm89INS1_16FlashAttnBwdSm80INS1_25CollectiveMainloopBwdSm80ILi2ELi2EN4cute5tupleIJNS5_1CILi128EEES8_NS7_ILi64EEEEEENS_10bfloat16_tEfNS_4arch4Sm80ELb0ELb1ELb1ELb1ELb0ELb0ELb0ELb0ELi2ELi4ELi4ELi4ELb0EEENS1_24CollectiveEpilogueBwdGQAISA_fSD_Li256ELb1ELb0EEENS1_19SingleTileSchedulerILb1ELb0ELb0ELi128EEEEEEEEEvNT_6ParamsE$_ZZN4cuteplIJiiEJiNS_1CILi0EEEEEEDaRKNS_15ArithmeticTupleIJDpT_EEERKNS3_IJDpT0_EEEENKUlDpRKT_E_clIJiiEEEDaSH_)
$_ZN7cutlass13device_kernelIN5flash19enable_sm80_to_sm89INS1_16FlashAttnBwdSm80INS1_25CollectiveMainloopBwdSm80ILi2ELi2EN4cute5tupleIJNS5_1CILi128EEES8_NS7_ILi64EEEEEENS_10bfloat16_tEfNS_4arch4Sm80ELb0ELb1ELb1ELb1ELb0ELb0ELb0ELb0ELi2ELi4ELi4ELi4ELb0EEENS1_24CollectiveEpilogueBwdGQAISA_fSD_Li256ELb1ELb0EEENS1_19SingleTileSchedulerILb1ELb0ELb0ELi128EEEEEEEEEvNT_6ParamsE$_ZZN4cuteplIJiiEJiNS_1CILi0EEEEEEDaRKNS_15ArithmeticTupleIJDpT_EEERKNS3_IJDpT0_EEEENKUlDpRKT_E_clIJiiEEEDaSH_:
[----:B------:R-:W-:Y:S01]  /*102d0*/  IADD3 R3, R1, 0x13c8, RZ ;  /* 0x000013c801037810 */ /* 0x000fe20007ffe0ff */
[----:B------:R-:W-:Y:S01]  /*102e0*/  IMAD.MOV.U32 R2, RZ, RZ, R15 ;  /* 0x000000ffff027224 */ /* 0x000fe200078e000f */
[----:B------:R-:W-:Y:S02]  /*102f0*/  MOV R6, 0x10320 ;  /* 0x0001032000067802 */ /* 0x000fe40000000f00 */
[----:B------:R-:W-:Y:S02]  /*10300*/  IADD3 R3, R3, c[0x0][0x20], RZ ;  /* 0x0000080003037a10 */ /* 0x000fe40007ffe0ff */
[----:B------:R-:W-:Y:S05]  /*10310*/  CALL.REL.NOINC `($_ZN7cutlass13device_kernelIN5flash19enable_sm80_to_sm89INS1_16FlashAttnBwdSm80INS1_25CollectiveMainloopBwdSm80ILi2ELi2EN4cute5tupleIJNS5_1CILi128EEES8_NS7_ILi64EEEEEENS_10bfloat16_tEfNS_4arch4Sm80ELb0ELb1ELb1ELb1ELb0ELb0ELb0ELb0ELi2ELi4ELi4ELi4ELb0EEENS1_24CollectiveEpilogueBwdGQAISA_fSD_Li256ELb1ELb0EEENS1_19SingleTileSchedulerILb1ELb0ELb0ELi128EEEEEEEEEvNT_6ParamsE$_ZN4cute5tupleIJiiEEC2ERKiS3_) ;  /* 0xffffab1000007944 */ /* 0x000fea0003c3ffff */
[----:B------:R1:W5:Y:S01]  /*10320*/  LDL R2, [R1+0x13c8] ;  /* 0x0013c80001027983 */ /* 0x0003620000100800 */
[----:B------:R-:W-:-:S04]  /*10330*/  MOV R55, 0x0 ;  /* 0x0000000000377802 */ /* 0x000fc80000000f00 */
[----:B------:R-:W-:Y:S05]  /*10340*/  RET.REL.NODEC R54 `(_ZN7cutlass13device_kernelIN5flash19enable_sm80_to_sm89INS1_16FlashAttnBwdSm80INS1_25CollectiveMainloopBwdSm80ILi2ELi2EN4cute5tupleIJNS5_1CILi128EEES8_NS7_ILi64EEEEEENS_10bfloat16_tEfNS_4arch4Sm80ELb0ELb1ELb1ELb1ELb0ELb0ELb0ELb0ELi2ELi4ELi4ELi4ELb0EEENS1_24CollectiveEpilogueBwdGQAISA_fSD_Li256ELb1ELb0EEENS1_19SingleTileSchedulerILb1ELb0ELb0ELi128EEEEEEEEEvNT_6ParamsE) ;  /* 0xfffefcb036007950 */ /* 0x000fea0003c3ffff */
        .type           $_ZN7cutlass13device_kernelIN5flash19enable_sm80_to_sm89INS1_16FlashAttnBwdSm80INS1_25CollectiveMainloopBwdSm80ILi2ELi2EN4cute5tupleIJNS5_1CILi128EEES8_NS7_ILi64EEEEEENS_10bfloat16_tEfNS_4arch4Sm80ELb0ELb1ELb1ELb1ELb0ELb0ELb0ELb0ELi2ELi4ELi4ELi4ELb0EEENS1_24CollectiveEpilogueBwdGQAISA_fSD_Li256ELb1ELb0EEENS1_19SingleTileSchedulerILb1ELb0ELb0ELi128EEEEEEEEEvNT_6ParamsE$_ZZN4cuteplIJiiEJiiEEEDaRKNS_15ArithmeticTupleIJDpT_EEERKNS1_IJDpT0_EEEENKUlDpRKT_E_clIJiiEEEDaSF_,@function
        .size           $_ZN7cutlass13device_kernelIN5flash19enable_sm80_to_sm89INS1_16FlashAttnBwdSm80INS1_25CollectiveMainloopBwdSm80ILi2ELi2EN4cute5tupleIJNS5_1CILi128EEES8_NS7_ILi64EEEEEENS_10bfloat16_tEfNS_4arch4Sm80ELb0ELb1ELb1ELb1ELb0ELb0ELb0ELb0ELi2ELi4ELi4ELi4ELb0EEENS1_24CollectiveEpilogueBwdGQAISA_fSD_Li256ELb1ELb0EEENS1_19SingleTileSchedulerILb1ELb0ELb0ELi128EEEEEEEEEvNT_6ParamsE$_ZZN4cuteplIJiiEJiiEEEDaRKNS_15ArithmeticTupleIJDpT_EEERKNS1_IJDpT0_EEEENKUlDpRKT_E_clIJiiEEEDaSF_,($_ZN7cutlass13device_kernelIN5flash19enable_sm80_to_sm89INS1_16FlashAttnBwdSm80INS1_25CollectiveMainloopBwdSm80ILi2ELi2EN4cute5tupleIJNS5_1CILi128EEES8_NS7_ILi64EEEEEENS_10bfloat16_tEfNS_4arch4Sm80ELb0ELb1ELb1ELb1ELb0ELb0ELb0ELb0ELi2ELi4ELi4ELi4ELb0EEENS1_24CollectiveEpilogueBwdGQAISA_fSD_Li256ELb1ELb0EEENS1_19SingleTileSchedulerILb1ELb0ELb0ELi128EEEEEEEEEvNT_6ParamsE$_ZZN5flash25CollectiveMainloopBwdSm80ILi2ELi2EN4cute5tupleIJNS1_1CILi128EEES4_NS3_ILi64EEEEEEN7cutlass10bfloat16_tEfNS7_4arch4Sm80ELb0ELb1ELb1ELb1ELb0ELb0ELb0ELb0ELi2ELi4ELi4ELi4ELb0EE3mmaINS_16FlashAttnBwdSm80ISB_NS_24CollectiveEpilogueBwdGQAIS6_fSA_Li256ELb1ELb0EEENS_19SingleTileSchedulerILb1ELb0ELb0ELi128EEEE13SharedStorageENS1_6TensorINS1_11ArrayEngineIfLm32EEENS1_6LayoutINS2_IJNS2_IJNS3_ILi2EEESO_EEESO_NS3_ILi4EEEEEENS2_IJNS2_IJNS3_ILi1EEESO_EEESQ_NS3_ILi8EEEEEEEEEEEEbRKNSB_6ParamsERT0_S12_iNS2_IJiiiEEERT_ENKUlRT_iE_clINSK_INSL_IfLm64EEENSN_INS2_IJSP_SO_SU_EEESV_EEEEEEDaS17_i - $_ZN7cutlass13device_kernelIN5flash19enable_sm80_to_sm89INS1_16FlashAttnBwdSm80INS1_25CollectiveMainloopBwdSm80ILi2ELi2EN4cute5tupleIJNS5_1CILi128EEES8_NS7_ILi64EEEEEENS_10bfloat16_tEfNS_4arch4Sm80ELb0ELb1ELb1ELb1ELb0ELb0ELb0ELb0ELi2ELi4ELi4ELi4ELb0EEENS1_24CollectiveEpilogueBwdGQAISA_fSD_Li256ELb1ELb0EEENS1_19SingleTileSchedulerILb1ELb0ELb0ELi128EEEEEEEEEvNT_6ParamsE$_ZZN4cuteplIJiiEJiiEEEDaRKNS_15ArithmeticTupleIJDpT_EEERKNS1_IJDpT0_EEEENKUlDpRKT_E_clIJiiEEEDaSF_)
$_ZN7cutlass13device_kernelIN5flash19enable_sm80_to_sm89INS1_16FlashAttnBwdSm80INS1_25CollectiveMainloopBwdSm80ILi2ELi2EN4cute5tupleIJNS5_1CILi128EEES8_NS7_ILi64EEEEEENS_10bfloat16_tEfNS_4arch4Sm80ELb0ELb1ELb1ELb1ELb0ELb0ELb0ELb0ELi2ELi4ELi4ELi4ELb0EEENS1_24CollectiveEpilogueBwdGQAISA_fSD_Li256ELb1ELb0EEENS1_19SingleTileSchedulerILb1ELb0ELb0ELi128EEEEEEEEEvNT_6ParamsE$_ZZN4cuteplIJiiEJiiEEEDaRKNS_15ArithmeticTupleIJDpT_EEERKNS1_IJDpT0_EEEENKUlDpRKT_E_clIJiiEEEDaSF_:
        /* <DEDUP_REMOVED lines=9> */
        .type           $_ZN7cutlass13device_kernelIN5flash19enable_sm80_to_sm89INS1_16FlashAttnBwdSm80INS1_25CollectiveMainloopBwdSm80ILi2ELi2EN4cute5tupleIJNS5_1CILi128EEES8_NS7_ILi64EEEEEENS_10bfloat16_tEfNS_4arch4Sm80ELb0ELb1ELb1ELb1ELb0ELb0ELb0ELb0ELi2ELi4ELi4ELi4ELb0EEENS1_24CollectiveEpilogueBwdGQAISA_fSD_Li256ELb1ELb0EEENS1_19SingleTileSchedulerILb1ELb0ELb0ELi128EEEEEEEEEvNT_6ParamsE$_ZZN5flash25CollectiveMainloopBwdSm80ILi2ELi2EN4cute5tupleIJNS1_1CILi128EEES4_NS3_ILi64EEEEEEN7cutlass10bfloat16_tEfNS7_4arch4Sm80ELb0ELb1ELb1ELb1ELb0ELb0ELb0ELb0ELi2ELi4ELi4ELi4ELb0EE3mmaINS_16FlashAttnBwdSm80ISB_NS_24CollectiveEpilogueBwdGQAIS6_fSA_Li256ELb1ELb0EEENS_19SingleTileSchedulerILb1ELb0ELb0ELi128EEEE13SharedStorageENS1_6TensorINS1_11ArrayEngineIfLm32EEENS1_6LayoutINS2_IJNS2_IJNS3_ILi2EEESO_EEESO_NS3_ILi4EEEEEENS2_IJNS2_IJNS3_ILi1EEESO_EEESQ_NS3_ILi8EEEEEEEEEEEEbRKNSB_6ParamsERT0_S12_iNS2_IJiiiEEERT_ENKUlRT_iE_clINSK_INSL_IfLm64EEENSN_INS2_IJSP_SO_SU_EEESV_EEEEEEDaS17_i,@function
        .size           $_ZN7cutlass13device_kernelIN5flash19enable_sm80_to_sm89INS1_16FlashAttnBwdSm80INS1_25CollectiveMainloopBwdSm80ILi2ELi2EN4cute5tupleIJNS5_1CILi128EEES8_NS7_ILi64EEEEEENS_10bfloat16_tEfNS_4arch4Sm80ELb0ELb1ELb1ELb1ELb0ELb0ELb0ELb0ELi2ELi4ELi4ELi4ELb0EEENS1_24CollectiveEpilogueBwdGQAISA_fSD_Li256ELb1ELb0EEENS1_19SingleTileSchedulerILb1ELb0ELb0ELi128EEEEEEEEEvNT_6ParamsE$_ZZN5flash25CollectiveMainloopBwdSm80ILi2ELi2EN4cute5tupleIJNS1_1CILi128EEES4_NS3_ILi64EEEEEEN7cutlass10bfloat16_tEfNS7_4arch4Sm80ELb0ELb1ELb1ELb1ELb0ELb0ELb0ELb0ELi2ELi4ELi4ELi4ELb0EE3mmaINS_16FlashAttnBwdSm80ISB_NS_24CollectiveEpilogueBwdGQAIS6_fSA_Li256ELb1ELb0EEENS_19SingleTileSchedulerILb1ELb0ELb0ELi128EEEE13SharedStorageENS1_6TensorINS1_11ArrayEngineIfLm32EEENS1_6LayoutINS2_IJNS2_IJNS3_ILi2EEESO_EEESO_NS3_ILi4EEEEEENS2_IJNS2_IJNS3_ILi1EEESO_EEESQ_NS3_ILi8EEEEEEEEEEEEbRKNSB_6ParamsERT0_S12_iNS2_IJiiiEEERT_ENKUlRT_iE_clINSK_INSL_IfLm64EEENSN_INS2_IJSP_SO_SU_EEESV_EEEEEEDaS17_i,($_ZN7cutlass13device_kernelIN5flash19enable_sm80_to_sm89INS1_16FlashAttnBwdSm80INS1_25CollectiveMainloopBwdSm80ILi2ELi2EN4cute5tupleIJNS5_1CILi128EEES8_NS7_ILi64EEEEEENS_10bfloat16_tEfNS_4arch4Sm80ELb0ELb1ELb1ELb1ELb0ELb0ELb0ELb0ELi2ELi4ELi4ELi4ELb0EEENS1_24CollectiveEpilogueBwdGQAISA_fSD_Li256ELb1ELb0EEENS1_19SingleTileSchedulerILb1ELb0ELb0ELi128EEEEEEEEEvNT_6ParamsE$_ZZN5flash25CollectiveMainloopBwdSm80ILi2ELi2EN4cute5tupleIJNS1_1CILi128EEES4_NS3_ILi64EEEEEEN7cutlass10bfloat16_tEfNS7_4arch4Sm80ELb0ELb1ELb1ELb1ELb0ELb0ELb0ELb0ELi2ELi4ELi4ELi4ELb0EE3mmaINS_16FlashAttnBwdSm80ISB_NS_24CollectiveEpilogueBwdGQAIS6_fSA_Li256ELb1ELb0EEENS_19SingleTileSchedulerILb1ELb0ELb0ELi128EEEE13SharedStorageENS1_6TensorINS1_11ArrayEngineIfLm32EEENS1_6LayoutINS2_IJNS2_IJNS3_ILi2EEESO_EEESO_NS3_ILi4EEEEEENS2_IJNS2_IJNS3_ILi1EEESO_EEESQ_NS3_ILi8EEEEEEEEEEEEbRKNSB_6ParamsERT0_S12_iNS2_IJiiiEEERT_ENKUliT_E_clIZSC_ISJ_SX_EbS10_S12_S12_iS13_S15_EUlRS16_iE_EEDaiS16_ - $_ZN7cutlass13device_kernelIN5flash19enable_sm80_to_sm89INS1_16FlashAttnBwdSm80INS1_25CollectiveMainloopBwdSm80ILi2ELi2EN4cute5tupleIJNS5_1CILi128EEES8_NS7_ILi64EEEEEENS_10bfloat16_tEfNS_4arch4Sm80ELb0ELb1ELb1ELb1ELb0ELb0ELb0ELb0ELi2ELi4ELi4ELi4ELb0EEENS1_24CollectiveEpilogueBwdGQAISA_fSD_Li256ELb1ELb0EEENS1_19SingleTileSchedulerILb1ELb0ELb0ELi128EEEEEEEEEvNT_6ParamsE$_ZZN5flash25CollectiveMainloopBwdSm80ILi2ELi2EN4cute5tupleIJNS1_1CILi128EEES4_NS3_ILi64EEEEEEN7cutlass10bfloat16_tEfNS7_4arch4Sm80ELb0ELb1ELb1ELb1ELb0ELb0ELb0ELb0ELi2ELi4ELi4ELi4ELb0EE3mmaINS_16FlashAttnBwdSm80ISB_NS_24CollectiveEpilogueBwdGQAIS6_fSA_Li256ELb1ELb0EEENS_19SingleTileSchedulerILb1ELb0ELb0ELi128EEEE13SharedStorageENS1_6TensorINS1_11ArrayEngineIfLm32EEENS1_6LayoutINS2_IJNS2_IJNS3_ILi2EEESO_EEESO_NS3_ILi4EEEEEENS2_IJNS2_IJNS3_ILi1EEESO_EEESQ_NS3_ILi8EEEEEEEEEEEEbRKNSB_6ParamsERT0_S12_iNS2_IJiiiEEERT_ENKUlRT_iE_clINSK_INSL_IfLm64EEENSN_INS2_IJSP_SO_SU_EEESV_EEEEEEDaS17_i)
$_ZN7cutlass13device_kernelIN5flash19enable_sm80_to_sm89INS1_16FlashAttnBwdSm80INS1_25CollectiveMainloopBwdSm80ILi2ELi2EN4cute5tupleIJNS5_1CILi128EEES8_NS7_ILi64EEEEEENS_10bfloat16_tEfNS_4arch4Sm80ELb0ELb1ELb1ELb1ELb0ELb0ELb0ELb0ELi2ELi4ELi4ELi4ELb0EEENS1_24CollectiveEpilogueBwdGQAISA_fSD_Li256ELb1ELb0EEENS1_19SingleTileSchedulerILb1ELb0ELb0ELi128EEEEEEEEEvNT_6ParamsE$_ZZN5flash25CollectiveMainloopBwdSm80ILi2ELi2EN4cute5tupleIJNS1_1CILi128EEES4_NS3_ILi64EEEEEEN7cutlass10bfloat16_tEfNS7_4arch4Sm80ELb0ELb1ELb1ELb1ELb0ELb0ELb0ELb0ELi2ELi4ELi4ELi4ELb0EE3mmaINS_16FlashAttnBwdSm80ISB_NS_24CollectiveEpilogueBwdGQAIS6_fSA_Li256ELb1ELb0EEENS_19SingleTileSchedulerILb1ELb0ELb0ELi128EEEE13SharedStorageENS1_6TensorINS1_11ArrayEngineIfLm32EEENS1_6LayoutINS2_IJNS2_IJNS3_ILi2EEESO_EEESO_NS3_ILi4EEEEEENS2_IJNS2_IJNS3_ILi1EEESO_EEESQ_NS3_ILi8EEEEEEEEEEEEbRKNSB_6ParamsERT0_S12_iNS2_IJiiiEEERT_ENKUlRT_iE_clINSK_INSL_IfLm64EEENSN_INS2_IJSP_SO_SU_EEESV_EEEEEEDaS17_i:
        /* <DEDUP_REMOVED lines=18> */
[----:B-1---5:R-:W-:Y:S05]  /*10500*/  CALL.REL.NOINC `($_ZN7cutlass13device_kernelIN5flash19enable_sm80_to_sm89INS1_16FlashAttnBwdSm80INS1_25CollectiveMainloopBwdSm80ILi2ELi2EN4cute5tupleIJNS5_1CILi128EEES8_NS7_ILi64EEEEEENS_10bfloat16_tEfNS_4arch4Sm80ELb0ELb1ELb1ELb1ELb0ELb0ELb0ELb0ELi2ELi4ELi4ELi4ELb0EEENS1_24CollectiveEpilogueBwdGQAISA_fSD_Li256ELb1ELb0EEENS1_19SingleTileSchedulerILb1ELb0ELb0ELi128EEEEEEEEEvNT_6ParamsE$_ZZN4cute7idx2crdIiNS_5tupleIJNS_1CILi32EEENS2_ILi4EEENS2_ILi2EEENS2_ILi1EEEEEENS1_IJS6_S3_NS2_ILi128EEENS2_ILi0EEEEEEEEDaRKT_RKT0_RKT1_ENKUlRKT_RKT0_E_clIS3_S6_EEDaSM_SP_) ;  /* 0xfffff4c000007944 */ /* 0x022fea0003c3ffff */
[----:B------:R-:W-:Y:S02]  /*10510*/  MOV R4, 0x10530 ;  /* 0x0001053000047802 */ /* 0x000fe40000000f00 */
[----:B------:R-:W-:Y:S05]  /*10520*/  CALL.REL.NOINC `($_ZN7cutlass13device_kernelIN5flash19enable_sm80_to_sm89INS1_16FlashAttnBwdSm80INS1_25CollectiveMainloopBwdSm80ILi2ELi2EN4cute5tupleIJNS5_1CILi128EEES8_NS7_ILi64EEEEEENS_10bfloat16_tEfNS_4arch4Sm80ELb0ELb1ELb1ELb1ELb0ELb0ELb0ELb0ELi2ELi4ELi4ELi4ELb0EEENS1_24CollectiveEpilogueBwdGQAISA_fSD_Li256ELb1ELb0EEENS1_19SingleTileSchedulerILb1ELb0ELb0ELi128EEEEEEEEEvNT_6ParamsE$_ZZN4cute7idx2crdIiNS_5tupleIJNS_1CILi32EEENS2_ILi4EEENS2_ILi2EEENS2_ILi1EEEEEENS1_IJS6_S3_NS2_ILi128EEENS2_ILi0EEEEEEEEDaRKT_RKT0_RKT1_ENKUlRKT_RKT0_E_clIS4_S3_EEDaSM_SP_) ;  /* 0xfffff50000007944 */ /* 0x000fea0003c3ffff */
[----:B------:R1:W-:Y:S01]  /*10530*/  STL [R1+0x1390], R6 ;  /* 0x0013900601007387 */ /* 0x0003e20000100800 */
[----:B------:R-:W-:-:S03]  /*10540*/  MOV R4, 0x10560 ;  /* 0x0001056000047802 */ /* 0x000fc60000000f00 */
[----:B-1----:R-:W-:Y:S05]  /*10550*/  CALL.REL.NOINC `($_ZN7cutlass13device_kernelIN5flash19enable_sm80_to_sm89INS1_16FlashAttnBwdSm80INS1_25CollectiveMainloopBwdSm80ILi2ELi2EN4cute5tupleIJNS5_1CILi128EEES8_NS7_ILi64EEEEEENS_10bfloat16_tEfNS_4arch4Sm80ELb0ELb1ELb1ELb1ELb0ELb0ELb0ELb0ELi2ELi4ELi4ELi4ELb0EEENS1_24CollectiveEpilogueBwdGQAISA_fSD_Li256ELb1ELb0EEENS1_19SingleTileSchedulerILb1ELb0ELb0ELi128EEEEEEEEEvNT_6ParamsE$_ZZN4cute7idx2crdIiNS_5tupleIJNS_1CILi32EEENS2_ILi4EEENS2_ILi2EEENS2_ILi1EEEEEENS1_IJS6_S3_NS2_ILi128EEENS2_ILi0EEEEEEEEDaRKT_RKT0_RKT1_ENKUlRKT_RKT0_E_clIS5_S8_EEDaSM_SP_) ;  /* 0xfffff56000007944 */ /* 0x002fea0003c3ffff */
[----:B------:R1:W-:Y:S01]  /*10560*/  STL [R1+0x1384], R2 ;  /* 0x0013840201007387 */ /* 0x0003e20000100800 */
[----:B------:R-:W-:-:S03]  /*10570*/  MOV R4, 0x10590 ;  /* 0x0001059000047802 */ /* 0x000fc60000000f00 */
[----:B-1----:R-:W-:Y:S05]  /*10580*/  CALL.REL.NOINC `($_ZN7cutlass13device_kernelIN5flash19enable_sm80_to_sm89INS1_16FlashAttnBwdSm80INS1_25CollectiveMainloopBwdSm80ILi2ELi2EN4cute5tupleIJNS5_1CILi128EEES8_NS7_ILi64EEEEEENS_10bfloat16_tEfNS_4arch4Sm80ELb0ELb1ELb1ELb1ELb0ELb0ELb0ELb0ELi2ELi4ELi4ELi4ELb0EEENS1_24CollectiveEpilogueBwdGQAISA_fSD_Li256ELb1ELb0EEENS1_19SingleTileSchedulerILb1ELb0ELb0ELi128EEEEEEEEEvNT_6ParamsE$_ZZN4cute9transformINS_5tupleIJNS_1CILi32EEENS2_ILi4EEENS2_ILi2EEENS2_ILi1EEEEEENS1_IJS6_S3_NS2_ILi128EEENS2_ILi0EEEEEEZNS_7idx2crdIiS7_SA_EEDaRKT_RKT0_RKT1_EUlRKT_RKT0_E_EEDaSE_SH_OSI_ENKUlDpSN_E_clIJiiiS9_EEEDaST_) ;  /* 0xfffff64000007944 */ /* 0x002fea0003c3ffff */
[----:B------:R-:W-:Y:S02]  /*10590*/  MOV R4, 0x105b0 ;  /* 0x000105b000047802 */ /* 0x000fe40000000f00 */
[----:B--2--5:R-:W-:Y:S05]  /*105a0*/  CALL.REL.NOINC `($_ZN7cutlass13device_kernelIN5flash19enable_sm80_to_sm89INS1_16FlashAttnBwdSm80INS1_25CollectiveMainloopBwdSm80ILi2ELi2EN4cute5tupleIJNS5_1CILi128EEES8_NS7_ILi64EEEEEENS_10bfloat16_tEfNS_4arch4Sm80ELb0ELb1ELb1ELb1ELb0ELb0ELb0ELb0ELi2ELi4ELi4ELi4ELb0EEENS1_24CollectiveEpilogueBwdGQAISA_fSD_Li256ELb1ELb0EEENS1_19SingleTileSchedulerILb1ELb0ELb0ELi128EEEEEEEEEvNT_6ParamsE$_ZZN4cute7crd2crdINS_5tupleIJiiiNS_1CILi0EEEEEENS1_IJNS2_ILi32EEENS2_ILi4EEENS2_ILi2EEENS2_ILi1EEEEEENS1_IJS8_S8_S8_S8_EEEEEDaRKT_RKT0_RKT1_ENKUlRKT_RKT0_RKT1_E_clIiS5_S8_EEDaSM_SP_SS_) ;  /* 0xffffe9a000007944 */ /* 0x024fea0003c3ffff */
[----:B------:R-:W-:Y:S02]  /*105b0*/  MOV R8, R2 ;  /* 0x0000000200087202 */ /* 0x000fe40000000f00 */
[----:B------:R-:W-:-:S02]  /*105c0*/  MOV R2, 0x105e0 ;  /* 0x000105e000027802 */ /* 0x000fc40000000f00 */
[----:B------:R-:W-:Y:S05]  /*105d0*/  CALL.REL.NOINC `($_ZN7cutlass13device_kernelIN5flash19enable_sm80_to_sm89INS1_16FlashAttnBwdSm80INS1_25CollectiveMainloopBwdSm80ILi2ELi2EN4cute5tupleIJNS5_1CILi128EEES8_NS7_ILi64EEEEEENS_10bfloat16_tEfNS_4arch4Sm80ELb0ELb1ELb1ELb1ELb0ELb0ELb0ELb0ELi2ELi4ELi4ELi4ELb0EEENS1_24CollectiveEpilogueBwdGQAISA_fSD_Li256ELb1ELb0EEENS1_19SingleTileSchedulerILb1ELb0ELb0ELi128EEEEEEEEEvNT_6ParamsE$_ZZN4cute7crd2crdINS_5tupleIJiiiNS_1CILi0EEEEEENS1_IJNS2_ILi32EEENS2_ILi4EEENS2_ILi2EEENS2_ILi1EEEEEENS1_IJS8_S8_S8_S8_EEEEEDaRKT_RKT0_RKT1_ENKUlRKT_RKT0_RKT1_E_clIiS6_S8_EEDaSM_SP_SS_) ;  /* 0xffffe9a000007944 */ /* 0x000fea0003c3ffff */
[----:B------:R1:W-:Y:S01]  /*105e0*/  STL [R1+0x1390], R3 ;  /* 0x0013900301007387 */ /* 0x0003e20000100800 */
[----:B------:R-:W-:-:S03]  /*105f0*/  MOV R2, 0x10610 ;  /* 0x0001061000027802 */ /* 0x000fc60000000f00 */
[----:B-1----:R-:W-:Y:S05]  /*10600*/  CALL.REL.NOINC `($_ZN7cutlass13device_kernelIN5flash19enable_sm80_to_sm89INS1_16FlashAttnBwdSm80INS1_25CollectiveMainloopBwdSm80ILi2ELi2EN4cute5tupleIJNS5_1CILi128EEES8_NS7_ILi64EEEEEENS_10bfloat16_tEfNS_4arch4Sm80ELb0ELb1ELb1ELb1ELb0ELb0ELb0ELb0ELi2ELi4ELi4ELi4ELb0EEENS1_24CollectiveEpilogueBwdGQAISA_fSD_Li256ELb1ELb0EEENS1_19SingleTileSchedulerILb1ELb0ELb0ELi128EEEEEEEEEvNT_6ParamsE$_ZZN4cute7crd2crdINS_5tupleIJiiiNS_1CILi0EEEEEENS1_IJNS2_ILi32EEENS2_ILi4EEENS2_ILi2EEENS2_ILi1EEEEEENS1_IJS8_S8_S8_S8_EEEEEDaRKT_RKT0_RKT1_ENKUlRKT_RKT0_RKT1_E_clIiS7_S8_EEDaSM_SP_SS_) ;  /* 0xffffe9a000007944 */ /* 0x002fea0003c3ffff */
[----:B------:R1:W-:Y:S01]  /*10610*/  STL [R1+0x1384], R5 ;  /* 0x0013840501007387 */ /* 0x0003e20000100800 */
[----:B------:R-:W-:-:S03]  /*10620*/  MOV R4, 0x10640 ;  /* 0x0001064000047802 */ /* 0x000fc60000000f00 */
[----:B-1----:R-:W-:Y:S05]  /*10630*/  CALL.REL.NOINC `($_ZN7cutlass13device_kernelIN5flash19enable_sm80_to_sm89INS1_16FlashAttnBwdSm80INS1_25CollectiveMainloopBwdSm80ILi2ELi2EN4cute5tupleIJNS5_1CILi128EEES8_NS7_ILi64EEEEEENS_10bfloat16_tEfNS_4arch4Sm80ELb0ELb1ELb1ELb1ELb0ELb0ELb0ELb0ELi2ELi4ELi4ELi4ELb0EEENS1_24CollectiveEpilogueBwdGQAISA_fSD_Li256ELb1ELb0EEENS1_19SingleTileSchedulerILb1ELb0ELb0ELi128EEEEEEEEEvNT_6ParamsE$_ZZN4cute9transformINS_5tupleIJiiiNS_1CILi0EEEEEENS1_IJNS2_ILi32EEENS2_ILi4EEENS2_ILi2EEENS2_ILi1EEEEEENS1_IJS8_S8_S8_S8_EEEZNS_7crd2crdIS4_S9_SA_EEDaRKT_RKT0_RKT1_EUlRKT_RKT0_RKT1_E_EEDaSE_SH_SK_OT2_ENKUlDpSN_E_clIJiiiS3_EEEDaSX_) ;  /* 0xfffff73000007944 */ /* 0x002fea0003c3ffff */
[----:B-----5:R2:W-:Y:S01]  /*10640*/  STL [R1+0x13a8], R8 ;  /* 0x0013a80801007387 */ /* 0x0205e20000100800 */
[----:B------:R-:W-:Y:S01]  /*10650*/  IADD3 R51, R7, 0x40, RZ ;  /* 0x0000004007337810 */ /* 0x000fe20007ffe0ff */
[----:B------:R-:W-:Y:S01]  /*10660*/  IMAD.MOV.U32 R4, RZ, RZ, R2 ;  /* 0x000000ffff047224 */ /* 0x000fe200078e0002 */
[----:B------:R-:W-:Y:S01]  /*10670*/  MOV R6, 0x106c0 ;  /* 0x000106c000067802 */ /* 0x000fe20000000f00 */
[----:B------:R2:W-:Y:S01]  /*10680*/  STL.U8 [R1+0x139c], RZ ;  /* 0x00139cff01007387 */ /* 0x0005e20000100000 */
[----:B------:R-:W-:-:S03]  /*10690*/  IMAD.MOV.U32 R52, RZ, RZ, RZ ;  /* 0x000000ffff347224 */ /* 0x000fc600078e00ff */
[----:B------:R2:W-:Y:S04]  /*106a0*/  STL.64 [R1+0x13a0], R2 ;  /* 0x0013a00201007387 */ /* 0x0005e80000100a00 */
[----:B-12---:R-:W-:Y:S05]  /*106b0*/  CALL.REL.NOINC `($_ZN7cutlass13device_kernelIN5flash19enable_sm80_to_sm89INS1_16FlashAttnBwdSm80INS1_25CollectiveMainloopBwdSm80ILi2ELi2EN4cute5tupleIJNS5_1CILi128EEES8_NS7_ILi64EEEEEENS_10bfloat16_tEfNS_4arch4Sm80ELb0ELb1ELb1ELb1ELb0ELb0ELb0ELb0ELi2ELi4ELi4ELi4ELb0EEENS1_24CollectiveEpilogueBwdGQAISA_fSD_Li256ELb1ELb0EEENS1_19SingleTileSchedulerILb1ELb0ELb0ELi128EEEEEEEEEvNT_6ParamsE$_ZN4cute3eso3ESOILb1ELb0EJNS_6LayoutINS_5tupleIJNS3_IJNS3_IJNS_1CILi4EEENS4_ILi8EEEEEENS3_IJS5_NS4_ILi2EEEEEEEEENS3_IJNS3_IJS8_S8_EEENS3_IJS8_S6_EEEEEEEEENS3_IJNS3_IJNS3_IJNS_11ScaledBasisIS8_JLi1EEEENSF_INS4_ILi1EEEJLi0EEEEEEENS3_IJNSF_INS4_ILi16EEEJLi0EEEENSF_IS6_JLi1EEEEEEEEEENS3_IJNS3_IJNSF_ISH_JLi1EEEENSF_IS6_JLi0EEEEEEENS3_IJNSF_INS4_ILi64EEEJLi0EEEENSF_ISK_JLi1EEEEEEEEEEEEEEENS_10ViewEngineINS_23ArithmeticTupleIteratorINS_15ArithmeticTupleIJNS4_ILi0EEES12_EEEEEEEEEC2ERKSY_RKS15_) ;  /* 0xffff874000007944 */ /* 0x006fea0003c3ffff */
[----:B------:R-:W-:Y:S01]  /*106c0*/  IMAD.MOV.U32 R10, RZ, RZ, R3 ;  /* 0x000000ffff0a7224 */ /* 0x000fe200078e0003 */
[----:B-1----:R-:W-:Y:S01]  /*106d0*/  IADD3 R2, R7, 0x28, RZ ;  /* 0x0000002807027810 */ /* 0x002fe20007ffe0ff */
[----:B------:R-:W-:Y:S01]  /*106e0*/  IMAD.MOV.U32 R3, RZ, RZ, R15 ;  /* 0x000000ffff037224 */ /* 0x000fe200078e000f */
[----:B------:R-:W-:Y:S02]  /*106f0*/  MOV R8, 0x10710 ;  /* 0x0001071000087802 */ /* 0x000fe40000000f00 */
[----:B------:R-:W-:Y:S05]  /*10700*/  CALL.REL.NOINC `($_ZN7cutlass13device_kernelIN5flash19enable_sm80_to_sm89INS1_16FlashAttnBwdSm80INS1_25CollectiveMainloopBwdSm80ILi2ELi2EN4cute5tupleIJNS5_1CILi128EEES8_NS7_ILi64EEEEEENS_10bfloat16_tEfNS_4arch4Sm80ELb0ELb1ELb1ELb1ELb0ELb0ELb0ELb0ELi2ELi4ELi4ELi4ELb0EEENS1_24CollectiveEpilogueBwdGQAISA_fSD_Li256ELb1ELb0EEENS1_19SingleTileSchedulerILb1ELb0ELb0ELi128EEEEEEEEEvNT_6ParamsE$_ZN4cute3eso3ESOILb0ELb0EJiiEEC2ERKiS4_) ;  /* 0xffff61f000007944 */ /* 0x000fea0003c3ffff */
[----:B-1----:R-:W2:Y:S01]  /*10710*/  LDL.64 R2, [R1+0x1390] ;  /* 0x0013900001027983 */ /* 0x002ea20000100a00 */
[----:B------:R-:W-:-:S03]  /*10720*/  MOV R6, 0x10760 ;  /* 0x0001076000067802 */ /* 0x000fc60000000f00 */
[----:B--2---:R1:W-:Y:S04]  /*10730*/  STL [R1+0x1384], R2 ;  /* 0x0013840201007387 */ /* 0x0043e80000100800 */
[----:B------:R1:W-:Y:S02]  /*10740*/  STL [R1+0x1388], R3 ;  /* 0x0013880301007387 */ /* 0x0003e40000100800 */
[----:B-1----:R-:W-:Y:S05]  /*10750*/  CALL.REL.NOINC `($_ZN7cutlass13device_kernelIN5flash19enable_sm80_to_sm89INS1_16FlashAttnBwdSm80INS1_25CollectiveMainloopBwdSm80ILi2ELi2EN4cute5tupleIJNS5_1CILi128EEES8_NS7_ILi64EEEEEENS_10bfloat16_tEfNS_4arch4Sm80ELb0ELb1ELb1ELb1ELb0ELb0ELb0ELb0ELi2ELi4ELi4ELi4ELb0EEENS1_24CollectiveEpilogueBwdGQAISA_fSD_Li256ELb1ELb0EEENS1_19SingleTileSchedulerILb1ELb0ELb0ELi128EEEEEEEEEvNT_6ParamsE$_ZN4cute3eso3ESOILb0ELb0EJiNS_5tupleIJiiEEEEEC2ERKiRKS3_) ;  /* 0xffff610000007944 */ /* 0x002fea0003c3ffff */
[----:B------:R2:W5:Y:S04]  /*10760*/  LDL R5, [R1+0x1398] ;  /* 0x0013980001057983 */ /* 0x0005680000100800 */
[----:B-1----:R2:W5:Y:S01]  /*10770*/  LDL.64 R2, [R1+0x1390] ;  /* 0x0013900001027983 */ /* 0x0025620000100a00 */
[----:B------:R-:W-:-:S03]  /*10780*/  MOV R6, 0x107a0 ;  /* 0x000107a000067802 */ /* 0x000fc60000000f00 */
[----:B--2--5:R-:W-:Y:S05]  /*10790*/  CALL.REL.NOINC `($_ZN7cutlass13device_kernelIN5flash19enable_sm80_to_sm89INS1_16FlashAttnBwdSm80INS1_25CollectiveMainloopBwdSm80ILi2ELi2EN4cute5tupleIJNS5_1CILi128EEES8_NS7_ILi64EEEEEENS_10bfloat16_tEfNS_4arch4Sm80ELb0ELb1ELb1ELb1ELb0ELb0ELb0ELb0ELi2ELi4ELi4ELi4ELb0EEENS1_24CollectiveEpilogueBwdGQAISA_fSD_Li256ELb1ELb0EEENS1_19SingleTileSchedulerILb1ELb0ELb0ELi128EEEEEEEEEvNT_6ParamsE$_ZN4cute3eso3ESOILb0ELb1EJNS_5tupleIJiNS2_IJiiEEEEEENS2_IJNS_10UnderscoreENS2_IJS5_S5_EEEEEEEEC2ERKS4_RKS7_) ;  /* 0xffff674000007944 */ /* 0x024fea0003c3ffff */
        /* <DEDUP_REMOVED lines=10> */
[----:B-1---5:R-:W-:Y:S05]  /*10840*/  CALL.REL.NOINC `($_ZN7cutlass13device_kernelIN5flash19enable_sm80_to_sm89INS1_16FlashAttnBwdSm80INS1_25CollectiveMainloopBwdSm80ILi2ELi2EN4cute5tupleIJNS5_1CILi128EEES8_NS7_ILi64EEEEEENS_10bfloat16_tEfNS_4arch4Sm80ELb0ELb1ELb1ELb1ELb0ELb0ELb0ELb0ELi2ELi4ELi4ELi4ELb0EEENS1_24CollectiveEpilogueBwdGQAISA_fSD_Li256ELb1ELb0EEENS1_19SingleTileSchedulerILb1ELb0ELb0ELi128EEEEEEEEEvNT_6ParamsE$_ZN4cute5tupleIJiEEC2ERKi) ;  /* 0xffffa55000007944 */ /* 0x022fea0003c3ffff */
[----:B------:R1:W5:Y:S01]  /*10850*/  LDL R6, [R1+0x1390] ;  /* 0x0013900001067983 */ /* 0x0003620000100800 */
[----:B------:R-:W-:Y:S01]  /*10860*/  IMAD.MOV.U32 R3, RZ, RZ, R4 ;  /* 0x000000ffff037224 */ /* 0x000fe200078e0004 */
[----:B------:R-:W-:Y:S02]  /*10870*/  MOV R2, R15 ;  /* 0x0000000f00027202 */ /* 0x000fe40000000f00 */
        /* <DEDUP_REMOVED lines=9> */
[----:B------:R-:W-:-:S02]  /*10910*/  MOV R6, 0x10930 ;  /* 0x0001093000067802 */ /* 0x000fc40000000f00 */
[----:B-1---5:R-:W-:Y:S05]  /*10920*/  CALL.REL.NOINC `($_ZN7cutlass13device_kernelIN5flash19enable_sm80_to_sm89INS1_16FlashAttnBwdSm80INS1_25CollectiveMainloopBwdSm80ILi2ELi2EN4cute5tupleIJNS5_1CILi128EEES8_NS7_ILi64EEEEEENS_10bfloat16_tEfNS_4arch4Sm80ELb0ELb1ELb1ELb1ELb0ELb0ELb0ELb0ELi2ELi4ELi4ELi4ELb0EEENS1_24CollectiveEpilogueBwdGQAISA_fSD_Li256ELb1ELb0EEENS1_19SingleTileSchedulerILb1ELb0ELb0ELi128EEEEEEEEEvNT_6ParamsE$_ZN4cute5tupleIJNS_1CILi0EEEiEEC2ERKS2_RKi) ;  /* 0xffffa38000007944 */ /* 0x022fea0003c3ffff */
[----:B------:R1:W5:Y:S01]  /*10930*/  LDL R58, [R1+0x1390] ;  /* 0x00139000013a7983 */ /* 0x0003620000100800 */
[----:B------:R-:W-:Y:S01]  /*10940*/  IMAD.MOV.U32 R3, RZ, RZ, R4 ;  /* 0x000000ffff037224 */ /* 0x000fe200078e0004 */
[----:B------:R-:W-:-:S02]  /*10950*/  MOV R2, R7 ;  /* 0x0000000700027202 */ /* 0x000fc40000000f00 */
[----:B------:R-:W-:Y:S02]  /*10960*/  MOV R10, 0x10980 ;  /* 0x00010980000a7802 */ /* 0x000fe40000000f00 */
[----:B-1---5:R-:W-:Y:S05]  /*10970*/  CALL.REL.NOINC `($_ZN7cutlass13device_kernelIN5flash19enable_sm80_to_sm89INS1_16FlashAttnBwdSm80INS1_25CollectiveMainloopBwdSm80ILi2ELi2EN4cute5tupleIJNS5_1CILi128EEES8_NS7_ILi64EEEEEENS_10bfloat16_tEfNS_4arch4Sm80ELb0ELb1ELb1ELb1ELb0ELb0ELb0ELb0ELi2ELi4ELi4ELi4ELb0EEENS1_24CollectiveEpilogueBwdGQAISA_fSD_Li256ELb1ELb0EEENS1_19SingleTileSchedulerILb1ELb0ELb0ELi128EEEEEEEEEvNT_6ParamsE$_ZN4cute5tupleIJiEEC2ERKi) ;  /* 0xffffa42000007944 */ /* 0x022fea0003c3ffff */
[----:B------:R1:W5:Y:S01]  /*10980*/  LDL R3, [R1+0x1380] ;  /* 0x0013800001037983 */ /* 0x0003620000100800 */
[----:B------:R-:W-:Y:S02]  /*10990*/  MOV R2, R15 ;  /* 0x0000000f00027202 */ /* 0x000fe40000000f00 */
[----:B------:R-:W-:Y:S02]  /*109a0*/  MOV R10, 0x109c0 ;  /* 0x000109c0000a7802 */ /* 0x000fe40000000f00 */
[----:B-1---5:R-:W-:Y:S05]  /*109b0*/  CALL.REL.NOINC `($_ZN7cutlass13device_kernelIN5flash19enable_sm80_to_sm89INS1_16FlashAttnBwdSm80INS1_25CollectiveMainloopBwdSm80ILi2ELi2EN4cute5tupleIJNS5_1CILi128EEES8_NS7_ILi64EEEEEENS_10bfloat16_tEfNS_4arch4Sm80ELb0ELb1ELb1ELb1ELb0ELb0ELb0ELb0ELi2ELi4ELi4ELi4ELb0EEENS1_24CollectiveEpilogueBwdGQAISA_fSD_Li256ELb1ELb0EEENS1_19SingleTileSchedulerILb1ELb0ELb0ELi128EEEEEEEEEvNT_6ParamsE$_ZN4cute5tupleIJiEEC2ERKi) ;  /* 0xffffa3e000007944 */ /* 0x022fea0003c3ffff */
[----:B------:R1:W5:Y:S01]  /*109c0*/  LDL R3, [R1+0x1390] ;  /* 0x0013900001037983 */ /* 0x0003620000100800 */
[----:B------:R-:W-:Y:S02]  /*109d0*/  MOV R2, R15 ;  /* 0x0000000f00027202 */ /* 0x000fe40000000f00 */
[----:B------:R-:W-:Y:S02]  /*109e0*/  MOV R6, 0x10a00 ;  /* 0x00010a0000067802 */ /* 0x000fe40000000f00 */
[----:B-1---5:R-:W-:Y:S05]  /*109f0*/  CALL.REL.NOINC `($_ZN7cutlass13device_kernelIN5flash19enable_sm80_to_sm89INS1_16FlashAttnBwdSm80INS1_25CollectiveMainloopBwdSm80ILi2ELi2EN4cute5tupleIJNS5_1CILi128EEES8_NS7_ILi64EEEEEENS_10bfloat16_tEfNS_4arch4Sm80ELb0ELb1ELb1ELb1ELb0ELb0ELb0ELb0ELi2ELi4ELi4ELi4ELb0EEENS1_24CollectiveEpilogueBwdGQAISA_fSD_Li256ELb1ELb0EEENS1_19SingleTileSchedulerILb1ELb0ELb0ELi128EEEEEEEEEvNT_6ParamsE$_ZN4cute3eso3ESOILb0ELb1EJiNS_1CILi0EEEEEC2ERKiRKS3_) ;  /* 0xffff66f000007944 */ /* 0x022fea0003c3ffff */
[----:B------:R2:W5:Y:S01]  /*10a00*/  LDL R10, [R1+0x1390] ;  /* 0x00139000010a7983 */ /* 0x0005620000100800 */
[----:B------:R-:W-:-:S03]  /*10a10*/  MOV R4, 0x10a40 ;  /* 0x00010a4000047802 */ /* 0x000fc60000000f00 */
[----:B------:R2:W-:Y:S04]  /*10a20*/  STL [R1+0x1390], R58 ;  /* 0x0013903a01007387 */ /* 0x0005e80000100800 */
[----:B-12--5:R-:W-:Y:S05]  /*10a30*/  CALL.REL.NOINC `($_ZN7cutlass13device_kernelIN5flash19enable_sm80_to_sm89INS1_16FlashAttnBwdSm80INS1_25CollectiveMainloopBwdSm80ILi2ELi2EN4cute5tupleIJNS5_1CILi128EEES8_NS7_ILi64EEEEEENS_10bfloat16_tEfNS_4arch4Sm80ELb0ELb1ELb1ELb1ELb0ELb0ELb0ELb0ELi2ELi4ELi4ELi4ELb0EEENS1_24CollectiveEpilogueBwdGQAISA_fSD_Li256ELb1ELb0EEENS1_19SingleTileSchedulerILb1ELb0ELb0ELi128EEEEEEEEEvNT_6ParamsE$_ZZN4cuteplIJNS_1CILi0EEEiEJiEEEDaRKNS_15ArithmeticTupleIJDpT_EEERKNS3_IJDpT0_EEEENKUlDpRKT_E_clIJiiEEEDaSH_) ;  /* 0xfffff59000007944 */ /* 0x026fea0003c3ffff */
[----:B------:R-:W-:Y:S01]  /*10a40*/  IMAD.SHL.U32 R3, R5, 0x10, RZ ;  /* 0x0000001005037824 */ /* 0x000fe200078e00ff */
[----:B------:R-:W-:Y:S02]  /*10a50*/  MOV R2, R15 ;  /* 0x0000000f00027202 */ /* 0x000fe40000000f00 */
[----:B------:R-:W-:Y:S02]  /*10a60*/  MOV R10, 0x10a80 ;  /* 0x00010a80000a7802 */ /* 0x000fe40000000f00 */
[----:B-1---5:R-:W-:Y:S05]  /*10a70*/  CALL.REL.NOINC `($_ZN7cutlass13device_kernelIN5flash19enable_sm80_to_sm89INS1_16FlashAttnBwdSm80INS1_25CollectiveMainloopBwdSm80ILi2ELi2EN4cute5tupleIJNS5_1CILi128EEES8_NS7_ILi64EEEEEENS_10bfloat16_tEfNS_4arch4Sm80ELb0ELb1ELb1ELb1ELb0ELb0ELb0ELb0ELi2ELi4ELi4ELi4ELb0EEENS1_24CollectiveEpilogueBwdGQAISA_fSD_Li256ELb1ELb0EEENS1_19SingleTileSchedulerILb1ELb0ELb0ELi128EEEEEEEEEvNT_6ParamsE$_ZN4cute5tupleIJiEEC2ERKi) ;  /* 0xffffa32000007944 */ /* 0x022fea0003c3ffff */
[----:B------:R1:W5:Y:S01]  /*10a80*/  LDL R4, [R1+0x1390] ;  /* 0x0013900001047983 */ /* 0x0003620000100800 */
[----:B------:R-:W-:Y:S01]  /*10a90*/  IMAD.SHL.U32 R3, R20, 0x8, RZ ;  /* 0x0000000814037824 */ /* 0x000fe200078e00ff */
        /* <DEDUP_REMOVED lines=20> */
[----:B-1---5:R-:W-:Y:S05]  /*10be0*/  CALL.REL.NOINC `($_ZN7cutlass13device_kernelIN5flash19enable_sm80_to_sm89INS1_16FlashAttnBwdSm80INS1_25CollectiveMainloopBwdSm80ILi2ELi2EN4cute5tupleIJNS5_1CILi128EEES8_NS7_ILi64EEEEEENS_10bfloat16_tEfNS_4arch4Sm80ELb0ELb1ELb1ELb1ELb0ELb0ELb0ELb0ELi2ELi4ELi4ELi4ELb0EEENS1_24CollectiveEpilogueBwdGQAISA_fSD_Li256ELb1ELb0EEENS1_19SingleTileSchedulerILb1ELb0ELb0ELi128EEEEEEEEEvNT_6ParamsE$_ZN4cute5tupleIJNS_1CILi0EEEiEEC2ERKS2_RKi) ;  /* 0xffffa0c000007944 */ /* 0x022fea0003c3ffff */
[----:B------:R1:W5:Y:S01]  /*10bf0*/  LDL R20, [R1+0x1390] ;  /* 0x0013900001147983 */ /* 0x0003620000100800 */
[----:B------:R-:W-:Y:S01]  /*10c00*/  IMAD.MOV.U32 R3, RZ, RZ, R4 ;  /* 0x000000ffff037224 */ /* 0x000fe200078e0004 */
[----:B------:R-:W-:Y:S02]  /*10c10*/  MOV R2, R15 ;  /* 0x0000000f00027202 */ /* 0x000fe40000000f00 */
[----:B------:R-:W-:-:S02]  /*10c20*/  MOV R6, 0x10c40 ;  /* 0x00010c4000067802 */ /* 0x000fc40000000f00 */
[----:B-1---5:R-:W-:Y:S05]  /*10c30*/  CALL.REL.NOINC `($_ZN7cutlass13device_kernelIN5flash19enable_sm80_to_sm89INS1_16FlashAttnBwdSm80INS1_25CollectiveMainloopBwdSm80ILi2ELi2EN4cute5tupleIJNS5_1CILi128EEES8_NS7_ILi64EEEEEENS_10bfloat16_tEfNS_4arch4Sm80ELb0ELb1ELb1ELb1ELb0ELb0ELb0ELb0ELi2ELi4ELi4ELi4ELb0EEENS1_24CollectiveEpilogueBwdGQAISA_fSD_Li256ELb1ELb0EEENS1_19SingleTileSchedulerILb1ELb0ELb0ELi128EEEEEEEEEvNT_6ParamsE$_ZN4cute3eso3ESOILb0ELb1EJiNS_1CILi0EEEEEC2ERKiRKS3_) ;  /* 0xffff64b000007944 */ /* 0x022fea0003c3ffff */
[----:B------:R2:W5:Y:S01]  /*10c40*/  LDL R10, [R1+0x1390] ;  /* 0x00139000010a7983 */ /* 0x0005620000100800 */
[----:B------:R-:W-:-:S02]  /*10c50*/  MOV R11, R15 ;  /* 0x0000000f000b7202 */ /* 0x000fc40000000f00 */
[----:B------:R-:W-:Y:S01]  /*10c60*/  MOV R78, 0x10c90 ;  /* 0x00010c90004e7802 */ /* 0x000fe20000000f00 */
[----:B------:R2:W-:Y:S04]  /*10c70*/  STL [R1+0x1390], R20 ;  /* 0x0013901401007387 */ /* 0x0005e80000100800 */
[----:B-12--5:R-:W-:Y:S05]  /*10c80*/  CALL.REL.NOINC `($_ZN7cutlass13device_kernelIN5flash19enable_sm80_to_sm89INS1_16FlashAttnBwdSm80INS1_25CollectiveMainloopBwdSm80ILi2ELi2EN4cute5tupleIJNS5_1CILi128EEES8_NS7_ILi64EEEEEENS_10bfloat16_tEfNS_4arch4Sm80ELb0ELb1ELb1ELb1ELb0ELb0ELb0ELb0ELi2ELi4ELi4ELi4ELb0EEENS1_24CollectiveEpilogueBwdGQAISA_fSD_Li256ELb1ELb0EEENS1_19SingleTileSchedulerILb1ELb0ELb0ELi128EEEEEEEEEvNT_6ParamsE$_ZZN4cuteplIJiEJNS_1CILi0EEEiEEEDaRKNS_15ArithmeticTupleIJDpT_EEERKNS3_IJDpT0_EEEENKUlDpRKT_E_clIJiiEEEDaSH_) ;  /* 0xfffff4b000007944 */ /* 0x026fea0003c3ffff */
[----:B-----5:R-:W-:Y:S01]  /*10c90*/  IMAD.IADD R4, R3, 0x1, R19 ;  /* 0x0000000103047824 */ /* 0x020fe200078e0213 */
[----:B------:R-:W-:Y:S02]  /*10ca0*/  IADD3 R10, R18, R2, RZ ;  /* 0x00000002120a7210 */ /* 0x000fe40007ffe0ff */
[----:B------:R-:W-:Y:S02]  /*10cb0*/  MOV R20, 0x10ce0 ;  /* 0x00010ce000147802 */ /* 0x000fe40000000f00 */
[----:B------:R2:W-:Y:S04]  /*10cc0*/  STL [R1+0x1390], R4 ;  /* 0x0013900401007387 */ /* 0x0005e80000100800 */
[----:B-12---:R-:W-:Y:S05]  /*10cd0*/  CALL.REL.NOINC `($_ZN7cutlass13device_kernelIN5flash19enable_sm80_to_sm89INS1_16FlashAttnBwdSm80INS1_25CollectiveMainloopBwdSm80ILi2ELi2EN4cute5tupleIJNS5_1CILi128EEES8_NS7_ILi64EEEEEENS_10bfloat16_tEfNS_4arch4Sm80ELb0ELb1ELb1ELb1ELb0ELb0ELb0ELb0ELi2ELi4ELi4ELi4ELb0EEENS1_24CollectiveEpilogueBwdGQAISA_fSD_Li256ELb1ELb0EEENS1_19SingleTileSchedulerILb1ELb0ELb0ELi128EEEEEEEEEvNT_6ParamsE$_ZZN4cuteplIJiiEJiiEEEDaRKNS_15ArithmeticTupleIJDpT_EEERKNS1_IJDpT0_EEEENKUlDpRKT_E_clIJiiEEEDaSF_) ;  /* 0xfffff67000007944 */ /* 0x006fea0003c3ffff */
[----:B-----5:R2:W-:Y:S01]  /*10ce0*/  STL [R1+0x1390], R5 ;  /* 0x0013900501007387 */ /* 0x0205e20000100800 */
[----:B------:R-:W-:-:S03]  /*10cf0*/  MOV R82, 0x10d10 ;  /* 0x00010d1000527802 */ /* 0x000fc60000000f00 */
[----:B-12---:R-:W-:Y:S05]  /*10d00*/  CALL.REL.NOINC `($_ZN7cutlass13device_kernelIN5flash19enable_sm80_to_sm89INS1_16FlashAttnBwdSm80INS1_25CollectiveMainloopBwdSm80ILi2ELi2EN4cute5tupleIJNS5_1CILi128EEES8_NS7_ILi64EEEEEENS_10bfloat16_tEfNS_4arch4Sm80ELb0ELb1ELb1ELb1ELb0ELb0ELb0ELb0ELi2ELi4ELi4ELi4ELb0EEENS1_24CollectiveEpilogueBwdGQAISA_fSD_Li256ELb1ELb0EEENS1_19SingleTileSchedulerILb1ELb0ELb0ELi128EEEEEEEEEvNT_6ParamsE$_ZZN4cuteplIJiiEJNS_1CILi0EEES2_EEEDaRKNS_15ArithmeticTupleIJDpT_EEERKNS3_IJDpT0_EEEENKUlDpRKT_E_clIJiiEEEDaSH_) ;  /* 0xfffff53000007944 */ /* 0x006fea0003c3ffff */
[----:B------:R-:W-:Y:S02]  /*10d10*/  MOV R4, 0x10d30 ;  /* 0x00010d3000047802 */ /* 0x000fe40000000f00 */
[----:B-1---5:R-:W-:Y:S05]  /*10d20*/  CALL.REL.NOINC `($_ZN7cutlass13device_kernelIN5flash19enable_sm80_to_sm89INS1_16FlashAttnBwdSm80INS1_25CollectiveMainloopBwdSm80ILi2ELi2EN4cute5tupleIJNS5_1CILi128EEES8_NS7_ILi64EEEEEENS_10bfloat16_tEfNS_4arch4Sm80ELb0ELb1ELb1ELb1ELb0ELb0ELb0ELb0ELi2ELi4ELi4ELi4ELb0EEENS1_24CollectiveEpilogueBwdGQAISA_fSD_Li256ELb1ELb0EEENS1_19SingleTileSchedulerILb1ELb0ELb0ELi128EEEEEEEEEvNT_6ParamsE$_ZN4cute3eso3ESOILb1ELb0EJNS_6LayoutINS_5tupleIJNS3_IJNS_1CILi2EEES5_EEES5_NS4_ILi8EEEEEENS3_IJNS3_IJNS_11ScaledBasisINS4_ILi1EEEJLi1EEEENS9_IS7_JLi0EEEEEEENS9_INS4_ILi64EEEJLi0EEEENS9_INS4_ILi16EEEJLi1EEEEEEEEENS_15ArithmeticTupleIJiiEEEEEC2ERKSJ_RKSL_) ;  /* 0xffff89f000007944 */ /* 0x022fea0003c3ffff */
[----:B-1----:R-:W2:Y:S01]  /*10d30*/  LDL.64 R2, [R1+0x1390] ;  /* 0x0013900001027983 */ /* 0x002ea20000100a00 */
[----:B------:R-:W-:-:S03]  /*10d40*/  MOV R60, 0x10d70 ;  /* 0x00010d70003c7802 */ /* 0x000fc60000000f00 */
[----:B--2---:R1:W-:Y:S04]  /*10d50*/  STL [R1+0x1390], R3 ;  /* 0x0013900301007387 */ /* 0x0043e80000100800 */
[----:B-1----:R-:W-:Y:S05]  /*10d60*/  CALL.REL.NOINC `($_ZN7cutlass13device_kernelIN5flash19enable_sm80_to_sm89INS1_16FlashAttnBwdSm80INS1_25CollectiveMainloopBwdSm80ILi2ELi2EN4cute5tupleIJNS5_1CILi128EEES8_NS7_ILi64EEEEEENS_10bfloat16_tEfNS_4arch4Sm80ELb0ELb1ELb1ELb1ELb0ELb0ELb0ELb0ELi2ELi4ELi4ELi4ELb0EEENS1_24CollectiveEpilogueBwdGQAISA_fSD_Li256ELb1ELb0EEENS1_19SingleTileSchedulerILb1ELb0ELb0ELi128EEEEEEEEEvNT_6ParamsE$_ZZN4cuteplIJNS_1CILi0EEES2_EJiiEEEDaRKNS_15ArithmeticTupleIJDpT_EEERKNS3_IJDpT0_EEEENKUlDpRKT_E_clIJiiEEEDaSH_) ;  /* 0xfffff16000007944 */ /* 0x002fea0003c3ffff */
[----:B------:R-:W-:Y:S02]  /*10d70*/  MOV R6, 0x10d90 ;  /* 0x00010d9000067802 */ /* 0x000fe40000000f00 */
[----:B-1---5:R-:W-:Y:S05]  /*10d80*/  CALL.REL.NOINC `($_ZN7cutlass13device_kernelIN5flash19enable_sm80_to_sm89INS1_16FlashAttnBwdSm80INS1_25CollectiveMainloopBwdSm80ILi2ELi2EN4cute5tupleIJNS5_1CILi128EEES8_NS7_ILi64EEEEEENS_10bfloat16_tEfNS_4arch4Sm80ELb0ELb1ELb1ELb1ELb0ELb0ELb0ELb0ELi2ELi4ELi4ELi4ELb0EEENS1_24CollectiveEpilogueBwdGQAISA_fSD_Li256ELb1ELb0EEENS1_19SingleTileSchedulerILb1ELb0ELb0ELi128EEEEEEEEEvNT_6ParamsE$_ZN4cute3eso3ESOILb1ELb0EJNS_6LayoutINS_5tupleIJNS3_IJNS_1CILi2EEES5_EEES5_NS4_ILi8EEEEEENS3_IJNS3_IJNS_11ScaledBasisINS4_ILi1EEEJLi1EEEENS9_IS7_JLi0EEEEEEENS9_INS4_ILi64EEEJLi0EEEENS9_INS4_ILi16EEEJLi1EEEEEEEEENS_10ViewEngineINS_23ArithmeticTupleIteratorINS_15ArithmeticTupleIJiiEEEEEEEEEC2ERKSJ_RKSP_) ;  /* 0xffff893000007944 */ /* 0x022fea0003c3ffff */
[----:B-1----:R1:W5:Y:S01]  /*10d90*/  LDL.64 R2, [R1+0x1390] ;  /* 0x0013900001027983 */ /* 0x0023620000100a00 */
[----:B------:R-:W-:Y:S02]  /*10da0*/  MOV R20, R53 ;  /* 0x0000003500147202 */ /* 0x000fe40000000f00 */
[----:B------:R-:W-:Y:S02]  /*10db0*/  MOV R6, 0x10dd0 ;  /* 0x00010dd000067802 */ /* 0x000fe40000000f00 */
[----:B-1---5:R-:W-:Y:S05]  /*10dc0*/  CALL.REL.NOINC `($_ZN7cutlass13device_kernelIN5flash19enable_sm80_to_sm89INS1_16FlashAttnBwdSm80INS1_25CollectiveMainloopBwdSm80ILi2ELi2EN4cute5tupleIJNS5_1CILi128EEES8_NS7_ILi64EEEEEENS_10bfloat16_tEfNS_4arch4Sm80ELb0ELb1ELb1ELb1ELb0ELb0ELb0ELb0ELi2ELi4ELi4ELi4ELb0EEENS1_24CollectiveEpilogueBwdGQAISA_fSD_Li256ELb1ELb0EEENS1_19SingleTileSchedulerILb1ELb0ELb0ELi128EEEEEEEEEvNT_6ParamsE$_ZN4cute3eso3ESOILb1ELb0EJNS_6LayoutINS_5tupleIJNS3_IJNS_1CILi2EEES5_EEENS3_IJS5_NS4_ILi8EEEEEEEEENS3_IJNS3_IJS5_NS4_ILi4EEEEEENS3_IJNS4_ILi1EEES7_EEEEEEEENS_10ViewEngineIPfEEEEC2ERKSF_RKSI_) ;  /* 0xffff87f000007944 */ /* 0x022fea0003c3ffff */
[----:B------:R2:W5:Y:S01]  /*10dd0*/  LDL.64 R58, [R1+0x1390] ;  /* 0x00139000013a7983 */ /* 0x0005620000100a00 */
[----:B------:R-:W-:-:S03]  /*10de0*/  MOV R6, 0x10e00 ;  /* 0x00010e0000067802 */ /* 0x000fc60000000f00 */
[----:B-12--5:R-:W-:Y:S05]  /*10df0*/  CALL.REL.NOINC `($_ZN7cutlass13device_kernelIN5flash19enable_sm80_to_sm89INS1_16FlashAttnBwdSm80INS1_25CollectiveMainloopBwdSm80ILi2ELi2EN4cute5tupleIJNS5_1CILi128EEES8_NS7_ILi64EEEEEENS_10bfloat16_tEfNS_4arch4Sm80ELb0ELb1ELb1ELb1ELb0ELb0ELb0ELb0ELi2ELi4ELi4ELi4ELb0EEENS1_24CollectiveEpilogueBwdGQAISA_fSD_Li256ELb1ELb0EEENS1_19SingleTileSchedulerILb1ELb0ELb0ELi128EEEEEEEEEvNT_6ParamsE$_ZN4cute3eso3ESOILb1ELb0EJNS_6LayoutINS_5tupleIJNS3_IJNS_1CILi2EEES5_EEENS3_IJS5_NS4_ILi8EEEEEEEEENS3_IJNS3_IJNS_11ScaledBasisIS7_JLi0EEEENSA_INS4_ILi64EEEJLi0EEEEEEENS3_IJNSA_INS4_ILi1EEEJLi1EEEENSA_INS4_ILi16EEEJLi1EEEEEEEEEEEENS_10ViewEngineINS_23ArithmeticTupleIteratorINS_15ArithmeticTupleIJiiEEEEEEEEEC2ERKSL_RKSR_) ;  /* 0xffff876000007944 */ /* 0x026fea0003c3ffff */
[----:B-1----:R1:W5:Y:S01]  /*10e00*/  LDL.64 R4, [R1+0x1390] ;  /* 0x0013900001047983 */ /* 0x0023620000100a00 */
[----:B------:R-:W-:-:S03]  /*10e10*/  MOV R6, 0x10e30 ;  /* 0x00010e3000067802 */ /* 0x000fc60000000f00 */
[----:B-1---5:R-:W-:Y:S05]  /*10e20*/  CALL.REL.NOINC `($_ZN7cutlass13device_kernelIN5flash19enable_sm80_to_sm89INS1_16FlashAttnBwdSm80INS1_25CollectiveMainloopBwdSm80ILi2ELi2EN4cute5tupleIJNS5_1CILi128EEES8_NS7_ILi64EEEEEENS_10bfloat16_tEfNS_4arch4Sm80ELb0ELb1ELb1ELb1ELb0ELb0ELb0ELb0ELi2ELi4ELi4ELi4ELb0EEENS1_24CollectiveEpilogueBwdGQAISA_fSD_Li256ELb1ELb0EEENS1_19SingleTileSchedulerILb1ELb0ELb0ELi128EEEEEEEEEvNT_6ParamsE$_ZN4cute3eso3ESOILb1ELb0EJNS_6LayoutINS_5tupleIJNS3_IJNS3_IJNS_1CILi4EEENS4_ILi8EEEEEENS3_IJS5_NS4_ILi2EEEEEEEEENS3_IJNS3_IJS8_S8_EEENS3_IJS8_S6_EEEEEEEEENS3_IJNS3_IJNS3_IJNS_11ScaledBasisIS8_JLi1EEEENSF_INS4_ILi1EEEJLi0EEEEEEENS3_IJNSF_INS4_ILi16EEEJLi0EEEENSF_IS6_JLi1EEEEEEEEEENS3_IJNS3_IJNSF_ISH_JLi1EEEENSF_IS6_JLi0EEEEEEENS3_IJNSF_INS4_ILi64EEEJLi0EEEENSF_ISK_JLi1EEEEEEEEEEEEEEENS_10ViewEngineINS_23ArithmeticTupleIteratorINS_15ArithmeticTupleIJNS4_ILi0EEES12_EEEEEEEEEC2ERKSY_RKS15_) ;  /* 0xffff7fd000007944 */ /* 0x022fea0003c3ffff */
[----:B-1----:R-:W-:Y:S02]  /*10e30*/  MOV R2, 0x10e50 ;  /* 0x00010e5000027802 */ /* 0x002fe40000000f00 */
[----:B------:R-:W-:Y:S05]  /*10e40*/  CALL.REL.NOINC `($_ZN7cutlass13device_kernelIN5flash19enable_sm80_to_sm89INS1_16FlashAttnBwdSm80INS1_25CollectiveMainloopBwdSm80ILi2ELi2EN4cute5tupleIJNS5_1CILi128EEES8_NS7_ILi64EEEEEENS_10bfloat16_tEfNS_4arch4Sm80ELb0ELb1ELb1ELb1ELb0ELb0ELb0ELb0ELi2ELi4ELi4ELi4ELb0EEENS1_24CollectiveEpilogueBwdGQAISA_fSD_Li256ELb1ELb0EEENS1_19SingleTileSchedulerILb1ELb0ELb0ELi128EEEEEEEEEvNT_6ParamsE$_ZN4cute3eso3ESOILb1ELb0EJNS_6LayoutINS_5tupleIJNS3_IJNS_1CILi2EEES5_EEENS3_IJS5_NS4_ILi8EEEEEEEEENS3_IJNS3_IJNS_11ScaledBasisIS7_JLi0EEEENSA_INS4_ILi64EEEJLi0EEEEEEENS3_IJNSA_INS4_ILi1EEEJLi1EEEENSA_INS4_ILi16EEEJLi1EEEEEEEEEEEENS_10ViewEngineINS_23ArithmeticTupleIteratorINS_15ArithmeticTupleIJNS4_ILi0EEESP_EEEEEEEEEC2ERKSL_RKSS_) ;  /* 0xffff86b000007944 */ /* 0x000fea0003c3ffff */
[----:B------:R2:W-:Y:S01]  /*10e50*/  STL [R1+0x1390], R5 ;  /* 0x0013900501007387 */ /* 0x0005e20000100800 */
[----:B------:R-:W-:-:S03]  /*10e60*/  MOV R82, 0x10e80 ;  /* 0x00010e8000527802 */ /* 0x000fc60000000f00 */
[----:B-12---:R-:W-:Y:S05]  /*10e70*/  CALL.REL.NOINC `($_ZN7cutlass13device_kernelIN5flash19enable_sm80_to_sm89INS1_16FlashAttnBwdSm80INS1_25CollectiveMainloopBwdSm80ILi2ELi2EN4cute5tupleIJNS5_1CILi128EEES8_NS7_ILi64EEEEEENS_10bfloat16_tEfNS_4arch4Sm80ELb0ELb1ELb1ELb1ELb0ELb0ELb0ELb0ELi2ELi4ELi4ELi4ELb0EEENS1_24CollectiveEpilogueBwdGQAISA_fSD_Li256ELb1ELb0EEENS1_19SingleTileSchedulerILb1ELb0ELb0ELi128EEEEEEEEEvNT_6ParamsE$_ZZN4cuteplIJiiEJNS_1CILi0EEES2_EEEDaRKNS_15ArithmeticTupleIJDpT_EEERKNS3_IJDpT0_EEEENKUlDpRKT_E_clIJiiEEEDaSH_) ;  /* 0xfffff3c000007944 */ /* 0x006fea0003c3ffff */
        /* <DEDUP_REMOVED lines=16> */
[----:B-1----:R-:W-:Y:S05]  /*10f80*/  CALL.REL.NOINC `($_ZN7cutlass13device_kernelIN5flash19enable_sm80_to_sm89INS1_16FlashAttnBwdSm80INS1_25CollectiveMainloopBwdSm80ILi2ELi2EN4cute5tupleIJNS5_1CILi128EEES8_NS7_ILi64EEEEEENS_10bfloat16_tEfNS_4arch4Sm80ELb0ELb1ELb1ELb1ELb0ELb0ELb0ELb0ELi2ELi4ELi4ELi4ELb0EEENS1_24CollectiveEpilogueBwdGQAISA_fSD_Li256ELb1ELb0EEENS1_19SingleTileSchedulerILb1ELb0ELb0ELi128EEEEEEEEEvNT_6ParamsE$_ZN4cute3eso3ESOILb0ELb1EJiNS_1CILi0EEEEEC2ERKiRKS3_) ;  /* 0xffff616000007944 */ /* 0x002fea0003c3ffff */
[----:B-1----:R-:W2:Y:S01]  /*10f90*/  LDL R2, [R1+0x1390] ;  /* 0x0013900001027983 */ /* 0x002ea20000100800 */
[----:B------:R-:W-:Y:S02]  /*10fa0*/  MOV R10, 0x11010 ;  /* 0x00011010000a7802 */ /* 0x000fe40000000f00 */
[----:B--2---:R-:W-:-:S04]  /*10fb0*/  LEA.HI R11, R2, R2, RZ, 0x1 ;  /* 0x00000002020b7211 */ /* 0x004fc800078f08ff */
[----:B------:R-:W-:-:S05]  /*10fc0*/  LOP3.LUT R3, R11, 0x1ffffffe, RZ, 0xc0, !PT ;  /* 0x1ffffffe0b037812 */ /* 0x000fca00078ec0ff */
[----:B------:R-:W-:Y:S02]  /*10fd0*/  IMAD.IADD R3, R2, 0x1, -R3 ;  /* 0x0000000102037824 */ /* 0x000fe400078e0a03 */
[----:B------:R-:W-:Y:S02]  /*10fe0*/  IMAD.MOV.U32 R2, RZ, RZ, R15 ;  /* 0x000000ffff027224 */ /* 0x000fe400078e000f */
[----:B------:R-:W-:Y:S02]  /*10ff0*/  IMAD.SHL.U32 R3, R3, 0x8, RZ ;  /* 0x0000000803037824 */ /* 0x000fe400078e00ff */
[----:B------:R-:W-:Y:S05]  /*11000*/  CALL.REL.NOINC `($_ZN7cutlass13device_kernelIN5flash19enable_sm80_to_sm89INS1_16FlashAttnBwdSm80INS1_25CollectiveMainloopBwdSm80ILi2ELi2EN4cute5tupleIJNS5_1CILi128EEES8_NS7_ILi64EEEEEENS_10bfloat16_tEfNS_4arch4Sm80ELb0ELb1ELb1ELb1ELb0ELb0ELb0ELb0ELi2ELi4ELi4ELi4ELb0EEENS1_24CollectiveEpilogueBwdGQAISA_fSD_Li256ELb1ELb0EEENS1_19SingleTileSchedulerILb1ELb0ELb0ELi128EEEEEEEEEvNT_6ParamsE$_ZN4cute5tupleIJiEEC2ERKi) ;  /* 0xffff9d9000007944 */ /* 0x000fea0003c3ffff */
[----:B------:R1:W5:Y:S01]  /*11010*/  LDL R6, [R1+0x1390] ;  /* 0x0013900001067983 */ /* 0x0003620000100800 */
[----:B------:R-:W-:Y:S01]  /*11020*/  IMAD.SHL.U32 R3, R11, 0x20, RZ ;  /* 0x000000200b037824 */ /* 0x000fe200078e00ff */
[----:B------:R-:W-:Y:S01]  /*11030*/  MOV R10, 0x11070 ;  /* 0x00011070000a7802 */ /* 0x000fe20000000f00 */
[----:B------:R-:W-:-:S03]  /*11040*/  IMAD.MOV.U32 R2, RZ, RZ, R15 ;  /* 0x000000ffff027224 */ /* 0x000fc600078e000f */
[----:B------:R-:W-:Y:S02]  /*11050*/  LOP3.LUT R3, R3, 0xffffffc0, RZ, 0xc0, !PT ;  /* 0xffffffc003037812 */ /* 0x000fe400078ec0ff */
        /* <DEDUP_REMOVED lines=19> */
[----:B------:R-:W2:Y:S02]  /*11190*/  LDL R3, [R1+0x1390] ;  /* 0x0013900001037983 */ /* 0x000ea40000100800 */
[----:B--2---:R-:W-:Y:S02]  /*111a0*/  IADD3 R3, R6, R3, RZ ;  /* 0x0000000306037210 */ /* 0x004fe40007ffe0ff */
[----:B------:R-:W-:Y:S02]  /*111b0*/  MOV R6, 0x111d0 ;  /* 0x000111d000067802 */ /* 0x000fe40000000f00 */
[----:B------:R-:W-:Y:S05]  /*111c0*/  CALL.REL.NOINC `($_ZN7cutlass13device_kernelIN5flash19enable_sm80_to_sm89INS1_16FlashAttnBwdSm80INS1_25CollectiveMainloopBwdSm80ILi2ELi2EN4cute5tupleIJNS5_1CILi128EEES8_NS7_ILi64EEEEEENS_10bfloat16_tEfNS_4arch4Sm80ELb0ELb1ELb1ELb1ELb0ELb0ELb0ELb0ELi2ELi4ELi4ELi4ELb0EEENS1_24CollectiveEpilogueBwdGQAISA_fSD_Li256ELb1ELb0EEENS1_19SingleTileSchedulerILb1ELb0ELb0ELi128EEEEEEEEEvNT_6ParamsE$_ZZN4cuteplIJiEJiEEEDaRKNS_15ArithmeticTupleIJDpT_EEERKNS1_IJDpT0_EEEENKUlDpRKT_E_clIJiEEEDaSF_) ;  /* 0xffffeff000007944 */ /* 0x000fea0003c3ffff */
[----:B------:R-:W-:Y:S01]  /*111d0*/  IMAD.MOV.U32 R2, RZ, RZ, R15 ;  /* 0x000000ffff027224 */ /* 0x000fe200078e000f */
[----:B-----5:R-:W-:Y:S02]  /*111e0*/  MOV R3, R29 ;  /* 0x0000001d00037202 */ /* 0x020fe40000000f00 */
[----:B------:R-:W-:Y:S02]  /*111f0*/  MOV R6, 0x11210 ;  /* 0x0001121000067802 */ /* 0x000fe40000000f00 */
[----:B-1----:R-:W-:Y:S05]  /*11200*/  CALL.REL.NOINC `($_ZN7cutlass13device_kernelIN5flash19enable_sm80_to_sm89INS1_16FlashAttnBwdSm80INS1_25CollectiveMainloopBwdSm80ILi2ELi2EN4cute5tupleIJNS5_1CILi128EEES8_NS7_ILi64EEEEEENS_10bfloat16_tEfNS_4arch4Sm80ELb0ELb1ELb1ELb1ELb0ELb0ELb0ELb0ELi2ELi4ELi4ELi4ELb0EEENS1_24CollectiveEpilogueBwdGQAISA_fSD_Li256ELb1ELb0EEENS1_19SingleTileSchedulerILb1ELb0ELb0ELi128EEEEEEEEEvNT_6ParamsE$_ZN4cute3eso3ESOILb0ELb1EJiNS_1CILi0EEEEEC2ERKiRKS3_) ;  /* 0xffff5ee000007944 */ /* 0x002fea0003c3ffff */
[----:B-1----:R1:W5:Y:S01]  /*11210*/  LDL R3, [R1+0x1390] ;  /* 0x0013900001037983 */ /* 0x0023620000100800 */
[----:B------:R-:W-:-:S03]  /*11220*/  MOV R54, 0x11240 ;  /* 0x0001124000367802 */ /* 0x000fc60000000f00 */
[----:B-1---5:R-:W-:Y:S05]  /*11230*/  CALL.REL.NOINC `($_ZN7cutlass13device_kernelIN5flash19enable_sm80_to_sm89INS1_16FlashAttnBwdSm80INS1_25CollectiveMainloopBwdSm80ILi2ELi2EN4cute5tupleIJNS5_1CILi128EEES8_NS7_ILi64EEEEEENS_10bfloat16_tEfNS_4arch4Sm80ELb0ELb1ELb1ELb1ELb0ELb0ELb0ELb0ELi2ELi4ELi4ELi4ELb0EEENS1_24CollectiveEpilogueBwdGQAISA_fSD_Li256ELb1ELb0EEENS1_19SingleTileSchedulerILb1ELb0ELb0ELi128EEEEEEEEEvNT_6ParamsE$_ZZN4cuteplIJiEJNS_1CILi0EEES2_EEEDaRKNS_15ArithmeticTupleIJDpT_EEERKNS3_IJDpT0_EEEENKUlDpRKT_E_clIJiS2_EEEDaSH_) ;  /* 0xffffee9000007944 */ /* 0x022fea0003c3ffff */
[----:B------:R2:W-:Y:S01]  /*11240*/  STL [R1+0x1390], R5 ;  /* 0x0013900501007387 */ /* 0x0005e20000100800 */
[----:B-----5:R-:W-:Y:S02]  /*11250*/  IADD3 R10, R3, R4, RZ ;  /* 0x00000004030a7210 */ /* 0x020fe40007ffe0ff */
[----:B------:R-:W-:-:S02]  /*11260*/  MOV R54, 0x11280 ;  /* 0x0001128000367802 */ /* 0x000fc40000000f00 */
[----:B-12---:R-:W-:Y:S05]  /*11270*/  CALL.REL.NOINC `($_ZN7cutlass13device_kernelIN5flash19enable_sm80_to_sm89INS1_16FlashAttnBwdSm80INS1_25CollectiveMainloopBwdSm80ILi2ELi2EN4cute5tupleIJNS5_1CILi128EEES8_NS7_ILi64EEEEEENS_10bfloat16_tEfNS_4arch4Sm80ELb0ELb1ELb1ELb1ELb0ELb0ELb0ELb0ELi2ELi4ELi4ELi4ELb0EEENS1_24CollectiveEpilogueBwdGQAISA_fSD_Li256ELb1ELb0EEENS1_19SingleTileSchedulerILb1ELb0ELb0ELi128EEEEEEEEEvNT_6ParamsE$_ZZN4cuteplIJiiEJiNS_1CILi0EEEEEEDaRKNS_15ArithmeticTupleIJDpT_EEERKNS3_IJDpT0_EEEENKUlDpRKT_E_clIJiiEEEDaSH_) ;  /* 0xfffff05000007944 */ /* 0x006fea0003c3ffff */
[----:B-----5:R-:W-:Y:S02]  /*11280*/  LEA R9, R49, R2, 0x7 ;  /* 0x0000000231097211 */ /* 0x020fe400078e38ff */
[----:B------:R-:W-:-:S02]  /*11290*/  MOV R6, 0x112b0 ;  /* 0x000112b000067802 */ /* 0x000fc40000000f00 */
[----:B-1----:R-:W-:Y:S05]  /*112a0*/  CALL.REL.NOINC `($_ZN7cutlass13device_kernelIN5flash19enable_sm80_to_sm89INS1_16FlashAttnBwdSm80INS1_25CollectiveMainloopBwdSm80ILi2ELi2EN4cute5tupleIJNS5_1CILi128EEES8_NS7_ILi64EEEEEENS_10bfloat16_tEfNS_4arch4Sm80ELb0ELb1ELb1ELb1ELb0ELb0ELb0ELb0ELi2ELi4ELi4ELi4ELb0EEENS1_24CollectiveEpilogueBwdGQAISA_fSD_Li256ELb1ELb0EEENS1_19SingleTileSchedulerILb1ELb0ELb0ELi128EEEEEEEEEvNT_6ParamsE$_ZN73_INTERNAL_24fd9406_37_flash_bwd_hdim64_bf16_softcap_sm80_cu_8e232a79_330714__viaddmin_s32Eiii) ;  /* 0xffff9dd000007944 */ /* 0x002fea0003c3ffff */
        /* <DEDUP_REMOVED lines=19> */
[----:B-1---5:R-:W-:Y:S05]  /*113e0*/  CALL.REL.NOINC `($_ZN7cutlass13device_kernelIN5flash19enable_sm80_to_sm89INS1_16FlashAttnBwdSm80INS1_25CollectiveMainloopBwdSm80ILi2ELi2EN4cute5tupleIJNS5_1CILi128EEES8_NS7_ILi64EEEEEENS_10bfloat16_tEfNS_4arch4Sm80ELb0ELb1ELb1ELb1ELb0ELb0ELb0ELb0ELi2ELi4ELi4ELi4ELb0EEENS1_24CollectiveEpilogueBwdGQAISA_fSD_Li256ELb1ELb0EEENS1_19SingleTileSchedulerILb1ELb0ELb0ELi128EEEEEEEEEvNT_6ParamsE$__umulhi) ;  /* 0x0005735000007944 */ /* 0x022fea0003c00000 */
[----:B------:R-:W2:Y:S02]  /*113f0*/  LD.E R9, [R56.64+0x20] ;  /* 0x0000200438097980 */ /* 0x000ea4000c101900 */
[----:B--2---:R-:W-:Y:S02]  /*11400*/  SHF.R.U32.HI R9, RZ, R9, R6 ;  /* 0x00000009ff097219 */ /* 0x004fe40000011606 */
.L_x_2186:
[----:B------:R-:W-:Y:S05]  /*11410*/  BSYNC B0 ;  /* 0x0000000000007941 */ /* 0x000fea0003800000 */
.L_x_2185:
[----:B------:R-:W-:Y:S01]  /*11420*/  LOP3.LUT R9, RZ, R9, RZ, 0x33, !PT ;  /* 0x00000009ff097212 */ /* 0x000fe200078e33ff */
[----:B------:R-:W-:Y:S05]  /*11430*/  BRA `(.L_x_2187) ;  /* 0x0000007000007947 */ /* 0x000fea0003800000 */
.L_x_2184:
[----:B------:R-:W-:-:S13]  /*11440*/  ISETP.NE.AND P0, PT, R3, 0x1, PT ;  /* 0x000000010300780c */ /* 0x000fda0003f05270 */
[----:B------:R-:W-:Y:S05]  /*11450*/  @!P0 BRA `(.L_x_2187) ;  /* 0x0000005000008947 */ /* 0x000fea0003800000 */
[----:B------:R1:W5:Y:S01]  /*11460*/  LD.E R6, [R56.64+0x1c] ;  /* 0x00001c0438067980 */ /* 0x000362000c101900 */
[----:B------:R-:W-:-:S03]  /*11470*/  MOV R2, 0x11490 ;  /* 0x0001149000027802 */ /* 0x000fc60000000f00 */
[----:B-1---5:R-:W-:Y:S05]  /*11480*/  CALL.REL.NOINC `($_ZN7cutlass13device_kernelIN5flash19enable_sm80_to_sm89INS1_16FlashAttnBwdSm80INS1_25CollectiveMainloopBwdSm80ILi2ELi2EN4cute5tupleIJNS5_1CILi128EEES8_NS7_ILi64EEEEEENS_10bfloat16_tEfNS_4arch4Sm80ELb0ELb1ELb1ELb1ELb0ELb0ELb0ELb0ELi2ELi4ELi4ELi4ELb0EEENS1_24CollectiveEpilogueBwdGQAISA_fSD_Li256ELb1ELb0EEENS1_19SingleTileSchedulerILb1ELb0ELb0ELi128EEEEEEEEEvNT_6ParamsE$__umulhi) ;  /* 0x000572b000007944 */ /* 0x022fea0003c00000 */
[----:B------:R-:W2:Y:S02]  /*11490*/  LD.E R9, [R56.64+0x20] ;  /* 0x0000200438097980 */ /* 0x000ea4000c101900 */
[----:B--2---:R-:W-:Y:S02]  /*114a0*/  SHF.R.U32.HI R9, RZ, R9, R6 ;  /* 0x00000009ff097219 */ /* 0x004fe40000011606 */
.L_x_2187:
[----:B------:R-:W-:Y:S05]  /*114b0*/  BSYNC B1 ;  /* 0x0000000000017941 */ /* 0x000fea0003800000 */
.L_x_2183:
[----:B------:R-:W-:Y:S01]  /*114c0*/  IMAD R6, R3, R9, -R52 ;  /* 0x0000000903067224 */ /* 0x000fe200078e0a34 */
[----:B------:R-:W-:-:S04]  /*114d0*/  MOV R10, 0x11510 ;  /* 0x00011510000a7802 */ /* 0x000fc80000000f00 */
[----:B------:R-:W-:-:S05]  /*114e0*/  IADD3 R6, -R21, R6, RZ ;  /* 0x0000000615067210 */ /* 0x000fca0007ffe1ff */
[----:B------:R1:W-:Y:S02]  /*114f0*/  STL [R1+0x13b8], R6 ;  /* 0x0013b80601007387 */ /* 0x0003e40000100800 */
[----:B-1----:R-:W-:Y:S05]  /*11500*/  CALL.REL.NOINC `($_ZN7cutlass13device_kernelIN5flash19enable_sm80_to_sm89INS1_16FlashAttnBwdSm80INS1_25CollectiveMainloopBwdSm80ILi2ELi2EN4cute5tupleIJNS5_1CILi128EEES8_NS7_ILi64EEEEEENS_10bfloat16_tEfNS_4arch4Sm80ELb0ELb1ELb1ELb1ELb0ELb0ELb0ELb0ELi2ELi4ELi4ELi4ELb0EEENS1_24CollectiveEpilogueBwdGQAISA_fSD_Li256ELb1ELb0EEENS1_19SingleTileSchedulerILb1ELb0ELb0ELi128EEEEEEEEEvNT_6ParamsE$_ZSt3maxIiERKT_S2_S2_) ;  /* 0xffff9c6000007944 */ /* 0x002fea0003c3ffff */
[----:B------:R-:W-:-:S06]  /*11510*/  IADD3 R2, R9, -c[0x0][0x20], RZ ;  /* 0x8000080009027a10 */ /* 0x000fcc0007ffe0ff */
[----:B------:R-:W2:Y:S01]  /*11520*/  LDL R2, [R2] ;  /* 0x0000000002027983 */ /* 0x000ea20000100800 */
[----:B------:R-:W-:Y:S01]  /*11530*/  IMAD.IADD R3, R3, 0x1, R6 ;  /* 0x0000000103037824 */ /* 0x000fe200078e0206 */
[----:B------:R-:W-:-:S04]  /*11540*/  MOV R6, 0x11570 ;  /* 0x0001157000067802 */ /* 0x000fc80000000f00 */
[----:B--2---:R1:W-:Y:S03]  /*11550*/  STL.64 [R1+0x13b0], R2 ;  /* 0x0013b00201007387 */ /* 0x0043e60000100a00 */
[----:B-1----:R-:W-:Y:S05]  /*11560*/  CALL.REL.NOINC `($_ZN7cutlass13device_kernelIN5flash19enable_sm80_to_sm89INS1_16FlashAttnBwdSm80INS1_25CollectiveMainloopBwdSm80ILi2ELi2EN4cute5tupleIJNS5_1CILi128EEES8_NS7_ILi64EEEEEENS_10bfloat16_tEfNS_4arch4Sm80ELb0ELb1ELb1ELb1ELb0ELb0ELb0ELb0ELi2ELi4ELi4ELi4ELb0EEENS1_24CollectiveEpilogueBwdGQAISA_fSD_Li256ELb1ELb0EEENS1_19SingleTileSchedulerILb1ELb0ELb0ELi128EEEEEEEEEvNT_6ParamsE$_ZSt3minIiERKT_S2_S2_) ;  /* 0xffff9c8000007944 */ /* 0x002fea0003c3ffff */
[----:B------:R-:W-:-:S06]  /*11570*/  IADD3 R8, R8, -c[0x0][0x20], RZ ;  /* 0x8000080008087a10 */ /* 0x000fcc0007ffe0ff */
[----:B------:R-:W2:Y:S04]  /*11580*/  LDL R8, [R8] ;  /* 0x0000000008087983 */ /* 0x000ea80000100800 */
[----:B--2---:R1:W-:Y:S02]  /*11590*/  STL [R1+0x13ac], R8 ;  /* 0x0013ac0801007387 */ /* 0x0043e40000100800 */
.L_x_2182:
[----:B-1----:R-:W-:Y:S05]  /*115a0*/  BSYNC B2 ;  /* 0x0000000000027941 */ /* 0x002fea0003800000 */
.L_x_2181:
[----:B------:R1:W-:Y:S01]  /*115b0*/  STL [R1+0x13bc], RZ ;  /* 0x0013bcff01007387 */ /* 0x0003e20000100800 */
[----:B------:R-:W-:-:S03]  /*115c0*/  MOV R54, 0xffffffff ;  /* 0xffffffff00367802 */ /* 0x000fc60000000f00 */
.L_x_2190:
[----:B------:R-:W-:Y:S01]  /*115d0*/  IMAD.MOV.U32 R3, RZ, RZ, R12 ;  /* 0x000000ffff037224 */ /* 0x000fe200078e000c */
[----:B------:R-:W-:Y:S01]  /*115e0*/  MOV R10, RZ ;  /* 0x000000ff000a7202 */ /* 0x000fe20000000f00 */
[----:B-1----:R-:W-:Y:S01]  /*115f0*/  IMAD.MOV.U32 R2, RZ, RZ, R48 ;  /* 0x000000ffff027224 */ /* 0x002fe200078e0030 */
[----:B------:R-:W-:Y:S02]  /*11600*/  MOV R8, 0x11620 ;  /* 0x0001162000087802 */ /* 0x000fe40000000f00 */
[----:B-1----:R-:W-:Y:S05]  /*11610*/  CALL.REL.NOINC `($_ZN7cutlass13device_kernelIN5flash19enable_sm80_to_sm89INS1_16FlashAttnBwdSm80INS1_25CollectiveMainloopBwdSm80ILi2ELi2EN4cute5tupleIJNS5_1CILi128EEES8_NS7_ILi64EEEEEENS_10bfloat16_tEfNS_4arch4Sm80ELb0ELb1ELb1ELb1ELb0ELb0ELb0ELb0ELi2ELi4ELi4ELi4ELb0EEENS1_24CollectiveEpilogueBwdGQAISA_fSD_Li256ELb1ELb0EEENS1_19SingleTileSchedulerILb1ELb0ELb0ELi128EEEEEEEEEvNT_6ParamsE$_ZN4cute3eso3ESOILb0ELb0EJiiEEC2ERKiS4_) ;  /* 0xffff52e000007944 */ /* 0x002fea0003c3ffff */
        /* <DEDUP_REMOVED lines=8> */
[----:B-1---5:R-:W-:Y:S05]  /*116a0*/  CALL.REL.NOINC `($_ZN7cutlass13device_kernelIN5flash19enable_sm80_to_sm89INS1_16FlashAttnBwdSm80INS1_25CollectiveMainloopBwdSm80ILi2ELi2EN4cute5tupleIJNS5_1CILi128EEES8_NS7_ILi64EEEEEENS_10bfloat16_tEfNS_4arch4Sm80ELb0ELb1ELb1ELb1ELb0ELb0ELb0ELb0ELi2ELi4ELi4ELi4ELb0EEENS1_24CollectiveEpilogueBwdGQAISA_fSD_Li256ELb1ELb0EEENS1_19SingleTileSchedulerILb1ELb0ELb0ELi128EEEEEEEEEvNT_6ParamsE$_ZN4cute5tupleIJiEEC2ERKi) ;  /* 0xffff96f000007944 */ /* 0x022fea0003c3ffff */
        /* <DEDUP_REMOVED lines=28> */
[----:B------:R-:W-:Y:S01]  /*11870*/  LEA.HI R11, R13, R13, RZ, 0x1 ;  /* 0x0000000d0d0b7211 */ /* 0x000fe200078f08ff */
[----:B------:R-:W-:Y:S01]  /*11880*/  IMAD.MOV.U32 R2, RZ, RZ, R15 ;  /* 0x000000ffff027224 */ /* 0x000fe200078e000f */
[----:B------:R-:W-:Y:S02]  /*11890*/  MOV R10, 0x118d0 ;  /* 0x000118d0000a7802 */ /* 0x000fe40000000f00 */
[----:B------:R-:W-:-:S05]  /*118a0*/  LOP3.LUT R6, R11, 0xfffffffe, RZ, 0xc0, !PT ;  /* 0xfffffffe0b067812 */ /* 0x000fca00078ec0ff */
[----:B------:R-:W-:Y:S02]  /*118b0*/  IMAD.IADD R3, R13, 0x1, -R6 ;  /* 0x000000010d037824 */ /* 0x000fe400078e0a06 */
        /* <DEDUP_REMOVED lines=24> */
[----:B-1---5:R-:W-:Y:S05]  /*11a40*/  CALL.REL.NOINC `($_ZN7cutlass13device_kernelIN5flash19enable_sm80_to_sm89INS1_16FlashAttnBwdSm80INS1_25CollectiveMainloopBwdSm80ILi2ELi2EN4cute5tupleIJNS5_1CILi128EEES8_NS7_ILi64EEEEEENS_10bfloat16_tEfNS_4arch4Sm80ELb0ELb1ELb1ELb1ELb0ELb0ELb0ELb0ELi2ELi4ELi4ELi4ELb0EEENS1_24CollectiveEpilogueBwdGQAISA_fSD_Li256ELb1ELb0EEENS1_19SingleTileSchedulerILb1ELb0ELb0ELi128EEEEEEEEEvNT_6ParamsE$_ZN4cute5tupleIJNS_1CILi0EEEiEEC2ERKS2_RKi) ;  /* 0xffff926000007944 */ /* 0x022fea0003c3ffff */
[----:B------:R-:W2:Y:S01]  /*11a50*/  LDL R2, [R1+0x1390] ;  /* 0x0013900001027983 */ /* 0x000ea20000100800 */
[----:B------:R-:W-:Y:S02]  /*11a60*/  MOV R10, 0x11a90 ;  /* 0x00011a90000a7802 */ /* 0x000fe40000000f00 */
[----:B--2---:R-:W-:Y:S02]  /*11a70*/  IADD3 R3, R55, R2, RZ ;  /* 0x0000000237037210 */ /* 0x004fe40007ffe0ff */
[----:B------:R-:W-:Y:S05]  /*11a80*/  CALL.REL.NOINC `($_ZN7cutlass13device_kernelIN5flash19enable_sm80_to_sm89INS1_16FlashAttnBwdSm80INS1_25CollectiveMainloopBwdSm80ILi2ELi2EN4cute5tupleIJNS5_1CILi128EEES8_NS7_ILi64EEEEEENS_10bfloat16_tEfNS_4arch4Sm80ELb0ELb1ELb1ELb1ELb0ELb0ELb0ELb0ELi2ELi4ELi4ELi4ELb0EEENS1_24CollectiveEpilogueBwdGQAISA_fSD_Li256ELb1ELb0EEENS1_19SingleTileSchedulerILb1ELb0ELb0ELi128EEEEEEEEEvNT_6ParamsE$_ZZN4cuteplIJNS_1CILi0EEEiEJS2_iEEEDaRKNS_15ArithmeticTupleIJDpT_EEERKNS3_IJDpT0_EEEENKUlDpRKT_E_clIJS2_iEEEDaSH_) ;  /* 0xffffe4d000007944 */ /* 0x000fea0003c3ffff */
[----:B------:R-:W-:Y:S01]  /*11a90*/  IMAD.MOV.U32 R2, RZ, RZ, R15 ;  /* 0x000000ffff027224 */ /* 0x000fe200078e000f */
[----:B------:R-:W-:Y:S02]  /*11aa0*/  MOV R3, R29 ;  /* 0x0000001d00037202 */ /* 0x000fe40000000f00 */
[----:B------:R-:W-:Y:S02]  /*11ab0*/  MOV R6, 0x11ad0 ;  /* 0x00011ad000067802 */ /* 0x000fe40000000f00 */
[----:B-1---5:R-:W-:Y:S05]  /*11ac0*/  CALL.REL.NOINC `($_ZN7cutlass13device_kernelIN5flash19enable_sm80_to_sm89INS1_16FlashAttnBwdSm80INS1_25CollectiveMainloopBwdSm80ILi2ELi2EN4cute5tupleIJNS5_1CILi128EEES8_NS7_ILi64EEEEEENS_10bfloat16_tEfNS_4arch4Sm80ELb0ELb1ELb1ELb1ELb0ELb0ELb0ELb0ELi2ELi4ELi4ELi4ELb0EEENS1_24CollectiveEpilogueBwdGQAISA_fSD_Li256ELb1ELb0EEENS1_19SingleTileSchedulerILb1ELb0ELb0ELi128EEEEEEEEEvNT_6ParamsE$_ZN4cute3eso3ESOILb0ELb1EJiNS_1CILi0EEEEEC2ERKiRKS3_) ;  /* 0xffff562000007944 */ /* 0x022fea0003c3ffff */
[----:B------:R2:W5:Y:S01]  /*11ad0*/  LDL R10, [R1+0x1390] ;  /* 0x00139000010a7983 */ /* 0x0005620000100800 */
[----:B------:R-:W-:Y:S02]  /*11ae0*/  MOV R11, R15 ;  /* 0x0000000f000b7202 */ /* 0x000fe40000000f00 */
[----:B------:R-:W-:Y:S01]  /*11af0*/  MOV R78, 0x11b20 ;  /* 0x00011b20004e7802 */ /* 0x000fe20000000f00 */
[----:B------:R2:W-:Y:S04]  /*11b00*/  STL [R1+0x1390], R32 ;  /* 0x0013902001007387 */ /* 0x0005e80000100800 */
[----:B-12--5:R-:W-:Y:S05]  /*11b10*/  CALL.REL.NOINC `($_ZN7cutlass13device_kernelIN5flash19enable_sm80_to_sm89INS1_16FlashAttnBwdSm80INS1_25CollectiveMainloopBwdSm80ILi2ELi2EN4cute5tupleIJNS5_1CILi128EEES8_NS7_ILi64EEEEEENS_10bfloat16_tEfNS_4arch4Sm80ELb0ELb1ELb1ELb1ELb0ELb0ELb0ELb0ELi2ELi4ELi4ELi4ELb0EEENS1_24CollectiveEpilogueBwdGQAISA_fSD_Li256ELb1ELb0EEENS1_19SingleTileSchedulerILb1ELb0ELb0ELi128EEEEEEEEEvNT_6ParamsE$_ZZN4cuteplIJiEJNS_1CILi0EEEiEEEDaRKNS_15ArithmeticTupleIJDpT_EEERKNS3_IJDpT0_EEEENKUlDpRKT_E_clIJiiEEEDaSH_) ;  /* 0xffffe62000007944 */ /* 0x026fea0003c3ffff */
[----:B-----5:R2:W-:Y:S01]  /*11b20*/  STL [R1+0x1390], R3 ;  /* 0x0013900301007387 */ /* 0x0205e20000100800 */
[----:B------:R-:W-:-:S03]  /*11b30*/  MOV R60, 0x11b50 ;  /* 0x00011b50003c7802 */ /* 0x000fc60000000f00 */
[----:B-12---:R-:W-:Y:S05]  /*11b40*/  CALL.REL.NOINC `($_ZN7cutlass13device_kernelIN5flash19enable_sm80_to_sm89INS1_16FlashAttnBwdSm80INS1_25CollectiveMainloopBwdSm80ILi2ELi2EN4cute5tupleIJNS5_1CILi128EEES8_NS7_ILi64EEEEEENS_10bfloat16_tEfNS_4arch4Sm80ELb0ELb1ELb1ELb1ELb0ELb0ELb0ELb0ELi2ELi4ELi4ELi4ELb0EEENS1_24CollectiveEpilogueBwdGQAISA_fSD_Li256ELb1ELb0EEENS1_19SingleTileSchedulerILb1ELb0ELb0ELi128EEEEEEEEEvNT_6ParamsE$_ZZN4cuteplIJNS_1CILi0EEES2_EJiiEEEDaRKNS_15ArithmeticTupleIJDpT_EEERKNS3_IJDpT0_EEEENKUlDpRKT_E_clIJiiEEEDaSH_) ;  /* 0xffffe38000007944 */ /* 0x006fea0003c3ffff */
        /* <DEDUP_REMOVED lines=11> */
[----:B-1----:R-:W-:Y:S05]  /*11c00*/  CALL.REL.NOINC `($_ZN7cutlass13device_kernelIN5flash19enable_sm80_to_sm89INS1_16FlashAttnBwdSm80INS1_25CollectiveMainloopBwdSm80ILi2ELi2EN4cute5tupleIJNS5_1CILi128EEES8_NS7_ILi64EEEEEENS_10bfloat16_tEfNS_4arch4Sm80ELb0ELb1ELb1ELb1ELb0ELb0ELb0ELb0ELi2ELi4ELi4ELi4ELb0EEENS1_24CollectiveEpilogueBwdGQAISA_fSD_Li256ELb1ELb0EEENS1_19SingleTileSchedulerILb1ELb0ELb0ELi128EEEEEEEEEvNT_6ParamsE$_ZN4cute3eso3ESOILb0ELb0EJiiEEC2ERKiS4_) ;  /* 0xffff4cf000007944 */ /* 0x002fea0003c3ffff */
        /* <DEDUP_REMOVED lines=16> */
.L_x_2189:
[----:B------:R-:W-:Y:S05]  /*11d10*/  BSYNC B0 ;  /* 0x0000000000007941 */ /* 0x000fea0003800000 */
.L_x_2188:
        /* <DEDUP_REMOVED lines=8> */
[----:B------:R-:W-:Y:S05]  /*11da0*/  CALL.REL.NOINC `($_ZN7cutlass13device_kernelIN5flash19enable_sm80_to_sm89INS1_16FlashAttnBwdSm80INS1_25CollectiveMainloopBwdSm80ILi2ELi2EN4cute5tupleIJNS5_1CILi128EEES8_NS7_ILi64EEEEEENS_10bfloat16_tEfNS_4arch4Sm80ELb0ELb1ELb1ELb1ELb0ELb0ELb0ELb0ELi2ELi4ELi4ELi4ELb0EEENS1_24CollectiveEpilogueBwdGQAISA_fSD_Li256ELb1ELb0EEENS1_19SingleTileSchedulerILb1ELb0ELb0ELi128EEEEEEEEEvNT_6ParamsE$_ZN4cute3eso3ESOILb0ELb1EJiNS_1CILi0EEEEEC2ERKiRKS3_) ;  /* 0xffff534000007944 */ /* 0x000fea0003c3ffff */
        /* <DEDUP_REMOVED lines=72> */
.L_x_2196:
[----:B------:R-:W-:Y:S05]  /*12230*/  BSYNC B0 ;  /* 0x0000000000007941 */ /* 0x000fea0003800000 */
.L_x_2195:
[----:B------:R-:W-:Y:S01]  /*12240*/  LOP3.LUT R9, RZ, R9, RZ, 0x33, !PT ;  /* 0x00000009ff097212 */ /* 0x000fe200078e33ff */
[----:B------:R-:W-:Y:S05]  /*12250*/  BRA `(.L_x_2197) ;  /* 0x0000007000007947 */ /* 0x000fea0003800000 */
.L_x_2194:
[----:B------:R-:W-:-:S13]  /*12260*/  ISETP.NE.AND P0, PT, R3, 0x1, PT ;  /* 0x000000010300780c */ /* 0x000fda0003f05270 */
[----:B------:R-:W-:Y:S05]  /*12270*/  @!P0 BRA `(.L_x_2197) ;  /* 0x0000005000008947 */ /* 0x000fea0003800000 */
[----:B------:R1:W5:Y:S01]  /*12280*/  LD.E R6, [R56.64+0x1c] ;  /* 0x00001c0438067980 */ /* 0x000362000c101900 */
[----:B------:R-:W-:-:S03]  /*12290*/  MOV R2, 0x122b0 ;  /* 0x000122b000027802 */ /* 0x000fc60000000f00 */
[----:B-1---5:R-:W-:Y:S05]  /*122a0*/  CALL.REL.NOINC `($_ZN7cutlass13device_kernelIN5flash19enable_sm80_to_sm89INS1_16FlashAttnBwdSm80INS1_25CollectiveMainloopBwdSm80ILi2ELi2EN4cute5tupleIJNS5_1CILi128EEES8_NS7_ILi64EEEEEENS_10bfloat16_tEfNS_4arch4Sm80ELb0ELb1ELb1ELb1ELb0ELb0ELb0ELb0ELi2ELi4ELi4ELi4ELb0EEENS1_24CollectiveEpilogueBwdGQAISA_fSD_Li256ELb1ELb0EEENS1_19SingleTileSchedulerILb1ELb0ELb0ELi128EEEEEEEEEvNT_6ParamsE$__umulhi) ;  /* 0x0005649000007944 */ /* 0x022fea0003c00000 */
[----:B------:R-:W2:Y:S02]  /*122b0*/  LD.E R9, [R56.64+0x20] ;  /* 0x0000200438097980 */ /* 0x000ea4000c101900 */
[----:B--2---:R-:W-:Y:S02]  /*122c0*/  SHF.R.U32.HI R9, RZ, R9, R6 ;  /* 0x00000009ff097219 */ /* 0x004fe40000011606 */
.L_x_2197:
[----:B------:R-:W-:Y:S05]  /*122d0*/  BSYNC B1 ;  /* 0x0000000000017941 */ /* 0x000fea0003800000 */
.L_x_2193:
        /* <DEDUP_REMOVED lines=14> */
.L_x_2192:
[----:B-1----:R-:W-:Y:S05]  /*123c0*/  BSYNC B2 ;  /* 0x0000000000027941 */ /* 0x002fea0003800000 */
.L_x_2191:
[----:B------:R1:W-:Y:S01]  /*123d0*/  STL [R1+0x13bc], RZ ;  /* 0x0013bcff01007387 */ /* 0x0003e20000100800 */
[----:B------:R-:W-:-:S03]  /*123e0*/  MOV R54, 0xffffffff ;  /* 0xffffffff00367802 */ /* 0x000fc60000000f00 */
.L_x_2200:
[----:B------:R-:W-:Y:S01]  /*123f0*/  IMAD.MOV.U32 R3, RZ, RZ, R12 ;  /* 0x000000ffff037224 */ /* 0x000fe200078e000c */
[----:B------:R-:W-:Y:S01]  /*12400*/  MOV R10, 0x1 ;  /* 0x00000001000a7802 */ /* 0x000fe20000000f00 */
        /* <DEDUP_REMOVED lines=114> */
.L_x_2199:
[----:B------:R-:W-:Y:S05]  /*12b30*/  BSYNC B0 ;  /* 0x0000000000007941 */ /* 0x000fea0003800000 */
.L_x_2198:
        /* <DEDUP_REMOVED lines=81> */
.L_x_2206:
[----:B------:R-:W-:Y:S05]  /*13050*/  BSYNC B0 ;  /* 0x0000000000007941 */ /* 0x000fea0003800000 */
.L_x_2205:
[----:B------:R-:W-:Y:S01]  /*13060*/  LOP3.LUT R9, RZ, R9, RZ, 0x33, !PT ;  /* 0x00000009ff097212 */ /* 0x000fe200078e33ff */
[----:B------:R-:W-:Y:S05]  /*13070*/  BRA `(.L_x_2207) ;  /* 0x0000007000007947 */ /* 0x000fea0003800000 */
.L_x_2204:
[----:B------:R-:W-:-:S13]  /*13080*/  ISETP.NE.AND P0, PT, R3, 0x1, PT ;  /* 0x000000010300780c */ /* 0x000fda0003f05270 */
[----:B------:R-:W-:Y:S05]  /*13090*/  @!P0 BRA `(.L_x_2207) ;  /* 0x0000005000008947 */ /* 0x000fea0003800000 */
[----:B------:R1:W5:Y:S01]  /*130a0*/  LD.E R6, [R56.64+0x1c] ;  /* 0x00001c0438067980 */ /* 0x000362000c101900 */
[----:B------:R-:W-:-:S03]  /*130b0*/  MOV R2, 0x130d0 ;  /* 0x000130d000027802 */ /* 0x000fc60000000f00 */
[----:B-1---5:R-:W-:Y:S05]  /*130c0*/  CALL.REL.NOINC `($_ZN7cutlass13device_kernelIN5flash19enable_sm80_to_sm89INS1_16FlashAttnBwdSm80INS1_25CollectiveMainloopBwdSm80ILi2ELi2EN4cute5tupleIJNS5_1CILi128EEES8_NS7_ILi64EEEEEENS_10bfloat16_tEfNS_4arch4Sm80ELb0ELb1ELb1ELb1ELb0ELb0ELb0ELb0ELi2ELi4ELi4ELi4ELb0EEENS1_24CollectiveEpilogueBwdGQAISA_fSD_Li256ELb1ELb0EEENS1_19SingleTileSchedulerILb1ELb0ELb0ELi128EEEEEEEEEvNT_6ParamsE$__umulhi) ;  /* 0x0005567000007944 */ /* 0x022fea0003c00000 */
[----:B------:R-:W2:Y:S02]  /*130d0*/  LD.E R9, [R56.64+0x20] ;  /* 0x0000200438097980 */ /* 0x000ea4000c101900 */
[----:B--2---:R-:W-:Y:S02]  /*130e0*/  SHF.R.U32.HI R9, RZ, R9, R6 ;  /* 0x00000009ff097219 */ /* 0x004fe40000011606 */
.L_x_2207:
[----:B------:R-:W-:Y:S05]  /*130f0*/  BSYNC B1 ;  /* 0x0000000000017941 */ /* 0x000fea0003800000 */
.L_x_2203:
        /* <DEDUP_REMOVED lines=14> */
.L_x_2202:
[----:B-1----:R-:W-:Y:S05]  /*131e0*/  BSYNC B2 ;  /* 0x0000000000027941 */ /* 0x002fea0003800000 */
.L_x_2201:
[----:B------:R1:W-:Y:S01]  /*131f0*/  STL [R1+0x13bc], RZ ;  /* 0x0013bcff01007387 */ /* 0x0003e20000100800 */
[----:B------:R-:W-:-:S03]  /*13200*/  MOV R54, 0xffffffff ;  /* 0xffffffff00367802 */ /* 0x000fc60000000f00 */
.L_x_2210:
        /* <DEDUP_REMOVED lines=116> */
.L_x_2209:
[----:B------:R-:W-:Y:S05]  /*13950*/  BSYNC B0 ;  /* 0x0000000000007941 */ /* 0x000fea0003800000 */
.L_x_2208:
        /* <DEDUP_REMOVED lines=56> */
[----:B-----5:R-:W-:Y:S01]  /*13ce0*/  IMAD R49, R49, 0x80, R2 ;  /* 0x0000008031317824 */ /* 0x020fe200078e0202 */
[----:B------:R-:W-:-:S04]  /*13cf0*/  MOV R6, 0x13d20 ;  /* 0x00013d2000067802 */ /* 0x000fc80000000f00 */
[----:B------:R-:W-:Y:S02]  /*13d00*/  MOV R9, R49 ;  /* 0x0000003100097202 */ /* 0x000fe40000000f00 */
        /* <DEDUP_REMOVED lines=23> */
.L_x_2216:
[----:B------:R-:W-:Y:S05]  /*13e80*/  BSYNC B0 ;  /* 0x0000000000007941 */ /* 0x000fea0003800000 */
.L_x_2215:
[----:B------:R-:W-:Y:S01]  /*13e90*/  LOP3.LUT R9, RZ, R9, RZ, 0x33, !PT ;  /* 0x00000009ff097212 */ /* 0x000fe200078e33ff */
[----:B------:R-:W-:Y:S05]  /*13ea0*/  BRA `(.L_x_2217) ;  /* 0x0000007000007947 */ /* 0x000fea0003800000 */
.L_x_2214:
[----:B------:R-:W-:-:S13]  /*13eb0*/  ISETP.NE.AND P0, PT, R3, 0x1, PT ;  /* 0x000000010300780c */ /* 0x000fda0003f05270 */
[----:B------:R-:W-:Y:S05]  /*13ec0*/  @!P0 BRA `(.L_x_2217) ;  /* 0x0000005000008947 */ /* 0x000fea0003800000 */
[----:B------:R1:W5:Y:S01]  /*13ed0*/  LD.E R6, [R56.64+0x1c] ;  /* 0x00001c0438067980 */ /* 0x000362000c101900 */
[----:B------:R-:W-:-:S03]  /*13ee0*/  MOV R2, 0x13f00 ;  /* 0x00013f0000027802 */ /* 0x000fc60000000f00 */
[----:B-1---5:R-:W-:Y:S05]  /*13ef0*/  CALL.REL.NOINC `($_ZN7cutlass13device_kernelIN5flash19enable_sm80_to_sm89INS1_16FlashAttnBwdSm80INS1_25CollectiveMainloopBwdSm80ILi2ELi2EN4cute5tupleIJNS5_1CILi128EEES8_NS7_ILi64EEEEEENS_10bfloat16_tEfNS_4arch4Sm80ELb0ELb1ELb1ELb1ELb0ELb0ELb0ELb0ELi2ELi4ELi4ELi4ELb0EEENS1_24CollectiveEpilogueBwdGQAISA_fSD_Li256ELb1ELb0EEENS1_19SingleTileSchedulerILb1ELb0ELb0ELi128EEEEEEEEEvNT_6ParamsE$__umulhi) ;  /* 0x0005484000007944 */ /* 0x022fea0003c00000 */
[----:B------:R-:W2:Y:S02]  /*13f00*/  LD.E R9, [R56.64+0x20] ;  /* 0x0000200438097980 */ /* 0x000ea4000c101900 */
[----:B--2---:R-:W-:Y:S02]  /*13f10*/  SHF.R.U32.HI R9, RZ, R9, R6 ;  /* 0x00000009ff097219 */ /* 0x004fe40000011606 */
.L_x_2217:
[----:B------:R-:W-:Y:S05]  /*13f20*/  BSYNC B1 ;  /* 0x0000000000017941 */ /* 0x000fea0003800000 */
.L_x_2213:
        /* <DEDUP_REMOVED lines=14> */
.L_x_2212:
[----:B-1----:R-:W-:Y:S05]  /*14010*/  BSYNC B2 ;  /* 0x0000000000027941 */ /* 0x002fea0003800000 */
.L_x_2211:
[----:B------:R1:W-:Y:S01]  /*14020*/  STL [R1+0x13bc], RZ ;  /* 0x0013bcff01007387 */ /* 0x0003e20000100800 */
[----:B------:R-:W-:-:S03]  /*14030*/  MOV R4, 0xffffffff ;  /* 0xffffffff00047802 */ /* 0x000fc60000000f00 */
.L_x_2220:
        /* <DEDUP_REMOVED lines=116> */
.L_x_2219:
[----:B------:R-:W-:Y:S05]  /*14780*/  BSYNC B0 ;  /* 0x0000000000007941 */ /* 0x000fea0003800000 */
.L_x_2218:
[C---:B-1----:R-:W-:Y:S02]  /*14790*/  IADD3 R2, R4.reuse, 0x2, RZ ;  /* 0x0000000204027810 */ /* 0x042fe40007ffe0ff */
[----:B------:R-:W-:-:S03]  /*147a0*/  IADD3 R4, R4, 0x1, RZ ;  /* 0x0000000104047810 */ /* 0x000fc60007ffe0ff */
[----:B------:R1:W-:Y:S01]  /*147b0*/  STL [R1+0x13bc], R2 ;  /* 0x0013bc0201007387 */ /* 0x0003e20000100800 */
[----:B------:R-:W-:-:S13]  /*147c0*/  ISETP.GE.U32.AND P0, PT, R4, 0xf, PT ;  /* 0x0000000f0400780c */ /* 0x000fda0003f06070 */
[----:B------:R-:W-:Y:S05]  /*147d0*/  @!P0 BRA `(.L_x_2220) ;  /* 0xfffff86000008947 */ /* 0x000fea000383ffff */
[----:B------:R-:W-:-:S04]  /*147e0*/  MOV R47, 0x0 ;  /* 0x00000000002f7802 */ /* 0x000fc80000000f00 */
[----:B------:R-:W-:Y:S05]  /*147f0*/  RET.REL.NODEC R46 `(_ZN7cutlass13device_kernelIN5flash19enable_sm80_to_sm89INS1_16FlashAttnBwdSm80INS1_25CollectiveMainloopBwdSm80ILi2ELi2EN4cute5tupleIJNS5_1CILi128EEES8_NS7_ILi64EEEEEENS_10bfloat16_tEfNS_4arch4Sm80ELb0ELb1ELb1ELb1ELb0ELb0ELb0ELb0ELi2ELi4ELi4ELi4ELb0EEENS1_24CollectiveEpilogueBwdGQAISA_fSD_Li256ELb1ELb0EEENS1_19SingleTileSchedulerILb1ELb0ELb0ELi128EEEEEEEEEvNT_6ParamsE) ;  /* 0xfffeb8002e007950 */ /* 0x000fea0003c3ffff */
        .type           $_ZN7cutlass13device_kernelIN5flash19enable_sm80_to_sm89INS1_16FlashAttnBwdSm80INS1_25CollectiveMainloopBwdSm80ILi2ELi2EN4cute5tupleIJNS5_1CILi128EEES8_NS7_ILi64EEEEEENS_10bfloat16_tEfNS_4arch4Sm80ELb0ELb1ELb1ELb1ELb0ELb0ELb0ELb0ELi2ELi4ELi4ELi4ELb0EEENS1_24CollectiveEpilogueBwdGQAISA_fSD_Li256ELb1ELb0EEENS1_19SingleTileSchedulerILb1ELb0ELb0ELi128EEEEEEEEEvNT_6ParamsE$_ZZN5flash25CollectiveMainloopBwdSm80ILi2ELi2EN4cute5tupleIJNS1_1CILi128EEES4_NS3_ILi64EEEEEEN7cutlass10bfloat16_tEfNS7_4arch4Sm80ELb0ELb1ELb1ELb1ELb0ELb0ELb0ELb0ELi2ELi4ELi4ELi4ELb0EE3mmaINS_16FlashAttnBwdSm80ISB_NS_24CollectiveEpilogueBwdGQAIS6_fSA_Li256ELb1ELb0EEENS_19SingleTileSchedulerILb1ELb0ELb0ELi128EEEE13SharedStorageENS1_6TensorINS1_11ArrayEngineIfLm32EEENS1_6LayoutINS2_IJNS2_IJNS3_ILi2EEESO_EEESO_NS3_ILi4EEEEEENS2_IJNS2_IJNS3_ILi1EEESO_EEESQ_NS3_ILi8EEEEEEEEEEEEbRKNSB_6ParamsERT0_S12_iNS2_IJiiiEEERT_ENKUliT_E_clIZSC_ISJ_SX_EbS10_S12_S12_iS13_S15_EUlRS16_iE_EEDaiS16_,@function
        .size           $_ZN7cutlass13device_kernelIN5flash19enable_sm80_to_sm89INS1_16FlashAttnBwdSm80INS1_25CollectiveMainloopBwdSm80ILi2ELi2EN4cute5tupleIJNS5_1CILi128EEES8_NS7_ILi64EEEEEENS_10bfloat16_tEfNS_4arch4Sm80ELb0ELb1ELb1ELb1ELb0ELb0ELb0ELb0ELi2ELi4ELi4ELi4ELb0EEENS1_24CollectiveEpilogueBwdGQAISA_fSD_Li256ELb1ELb0EEENS1_19SingleTileSchedulerILb1ELb0ELb0ELi128EEEEEEEEEvNT_6ParamsE$_ZZN5flash25CollectiveMainloopBwdSm80ILi2ELi2EN4cute5tupleIJNS1_1CILi128EEES4_NS3_ILi64EEEEEEN7cutlass10bfloat16_tEfNS7_4arch4Sm80ELb0ELb1ELb1ELb1ELb0ELb0ELb0ELb0ELi2ELi4ELi4ELi4ELb0EE3mmaINS_16FlashAttnBwdSm80ISB_NS_24CollectiveEpilogueBwdGQAIS6_fSA_Li256ELb1ELb0EEENS_19SingleTileSchedulerILb1ELb0ELb0ELi128EEEE13SharedStorageENS1_6TensorINS1_11ArrayEngineIfLm32EEENS1_6LayoutINS2_IJNS2_IJNS3_ILi2EEESO_EEESO_NS3_ILi4EEEEEENS2_IJNS2_IJNS3_ILi1EEESO_EEESQ_NS3_ILi8EEEEEEEEEEEEbRKNSB_6ParamsERT0_S12_iNS2_IJiiiEEERT_ENKUliT_E_clIZSC_ISJ_SX_EbS10_S12_S12_iS13_S15_EUlRS16_iE_EEDaiS16_,($_ZN7cutlass13device_kernelIN5flash19enable_sm80_to_sm89INS1_16FlashAttnBwdSm80INS1_25CollectiveMainloopBwdSm80ILi2ELi2EN4cute5tupleIJNS5_1CILi128EEES8_NS7_ILi64EEEEEENS_10bfloat16_tEfNS_4arch4Sm80ELb0ELb1ELb1ELb1ELb0ELb0ELb0ELb0ELi2ELi4ELi4ELi4ELb0EEENS1_24CollectiveEpilogueBwdGQAISA_fSD_Li256ELb1ELb0EEENS1_19SingleTileSchedulerILb1ELb0ELb0ELi128EEEEEEEEEvNT_6ParamsE$_ZZN5flash25CollectiveMainloopBwdSm80ILi2ELi2EN4cute5tupleIJNS1_1CILi128EEES4_NS3_ILi64EEEEEEN7cutlass10bfloat16_tEfNS7_4arch4Sm80ELb0ELb1ELb1ELb1ELb0ELb0ELb0ELb0ELi2ELi4ELi4ELi4ELb0EE3mmaINS_16FlashAttnBwdSm80ISB_NS_24CollectiveEpilogueBwdGQAIS6_fSA_Li256ELb1ELb0EEENS_19SingleTileSchedulerILb1ELb0ELb0ELi128EEEE13SharedStorageENS1_6TensorINS1_11ArrayEngineIfLm32EEENS1_6LayoutINS2_IJNS2_IJNS3_ILi2EEESO_EEESO_NS3_ILi4EEEEEENS2_IJNS2_IJNS3_ILi1EEESO_EEESQ_NS3_ILi8EEEEEEEEEEEEbRKNSB_6ParamsERT0_S12_iNS2_IJiiiEEERT_ENKUliiE0_clEii - $_ZN7cutlass13device_kernelIN5flash19enable_sm80_to_sm89INS1_16FlashAttnBwdSm80INS1_25CollectiveMainloopBwdSm80ILi2ELi2EN4cute5tupleIJNS5_1CILi128EEES8_NS7_ILi64EEEEEENS_10bfloat16_tEfNS_4arch4Sm80ELb0ELb1ELb1ELb1ELb0ELb0ELb0ELb0ELi2ELi4ELi4ELi4ELb0EEENS1_24CollectiveEpilogueBwdGQAISA_fSD_Li256ELb1ELb0EEENS1_19SingleTileSchedulerILb1ELb0ELb0ELi128EEEEEEEEEvNT_6ParamsE$_ZZN5flash25CollectiveMainloopBwdSm80ILi2ELi2EN4cute5tupleIJNS1_1CILi128EEES4_NS3_ILi64EEEEEEN7cutlass10bfloat16_tEfNS7_4arch4Sm80ELb0ELb1ELb1ELb1ELb0ELb0ELb0ELb0ELi2ELi4ELi4ELi4ELb0EE3mmaINS_16FlashAttnBwdSm80ISB_NS_24CollectiveEpilogueBwdGQAIS6_fSA_Li256ELb1ELb0EEENS_19SingleTileSchedulerILb1ELb0ELb0ELi128EEEE13SharedStorageENS1_6TensorINS1_11ArrayEngineIfLm32EEENS1_6LayoutINS2_IJNS2_IJNS3_ILi2EEESO_EEESO_NS3_ILi4EEEEEENS2_IJNS2_IJNS3_ILi1EEESO_EEESQ_NS3_ILi8EEEEEEEEEEEEbRKNSB_6ParamsERT0_S12_iNS2_IJiiiEEERT_ENKUliT_E_clIZSC_ISJ_SX_EbS10_S12_S12_iS13_S15_EUlRS16_iE_EEDaiS16_)
$_ZN7cutlass13device_kernelIN5flash19enable_sm80_to_sm89INS1_16FlashAttnBwdSm80INS1_25CollectiveMainloopBwdSm80ILi2ELi2EN4cute5tupleIJNS5_1CILi128EEES8_NS7_ILi64EEEEEENS_10bfloat16_tEfNS_4arch4Sm80ELb0ELb1ELb1ELb1ELb0ELb0ELb0ELb0ELi2ELi4ELi4ELi4ELb0EEENS1_24CollectiveEpilogueBwdGQAISA_fSD_Li256ELb1ELb0EEENS1_19SingleTileSchedulerILb1ELb0ELb0ELi128EEEEEEEEEvNT_6ParamsE$_ZZN5flash25CollectiveMainloopBwdSm80ILi2ELi2EN4cute5tupleIJNS1_1CILi128EEES4_NS3_ILi64EEEEEEN7cutlass10bfloat16_tEfNS7_4arch4Sm80ELb0ELb1ELb1ELb1ELb0ELb0ELb0ELb0ELi2ELi4ELi4ELi4ELb0EE3mmaINS_16FlashAttnBwdSm80ISB_NS_24CollectiveEpilogueBwdGQAIS6_fSA_Li256ELb1ELb0EEENS_19SingleTileSchedulerILb1ELb0ELb0ELi128EEEE13SharedStorageENS1_6TensorINS1_11ArrayEngineIfLm32EEENS1_6LayoutINS2_IJNS2_IJNS3_ILi2EEESO_EEESO_NS3_ILi4EEEEEENS2_IJNS2_IJNS3_ILi1EEESO_EEESQ_NS3_ILi8EEEEEEEEEEEEbRKNSB_6ParamsERT0_S12_iNS2_IJiiiEEERT_ENKUliT_E_clIZSC_ISJ_SX_EbS10_S12_S12_iS13_S15_EUlRS16_iE_EEDaiS16_:
        /* <DEDUP_REMOVED lines=50> */
[----:B-1---5:R-:W-:Y:S05]  /*14b20*/  CALL.REL.NOINC `($_ZN7cutlass13device_kernelIN5flash19enable_sm80_to_sm89INS1_16FlashAttnBwdSm80INS1_25CollectiveMainloopBwdSm80ILi2ELi2EN4cute5tupleIJNS5_1CILi128EEES8_NS7_ILi64EEEEEENS_10bfloat16_tEfNS_4arch4Sm80ELb0ELb1ELb1ELb1ELb0ELb0ELb0ELb0ELi2ELi4ELi4ELi4ELb0EEENS1_24CollectiveEpilogueBwdGQAISA_fSD_Li256ELb1ELb0EEENS1_19SingleTileSchedulerILb1ELb0ELb0ELi128EEEEEEEEEvNT_6ParamsE$_ZN4cute8smem_ptrIPN7cutlass10bfloat16_tEECI1NS_12iter_adaptorIS3_S4_EEES3_) ;  /* 0xffff645000007944 */ /* 0x022fea0003c3ffff */
[----:B-1----:R1:W5:Y:S01]  /*14b30*/  LDL.64 R2, [R1+0x758] ;  /* 0x0007580001027983 */ /* 0x0023620000100a00 */
[----:B------:R-:W-:-:S03]  /*14b40*/  MOV R6, 0x14b60 ;  /* 0x00014b6000067802 */ /* 0x000fc60000000f00 */
[----:B-1---5:R-:W-:Y:S05]  /*14b50*/  CALL.REL.NOINC `($_ZN7cutlass13device_kernelIN5flash19enable_sm80_to_sm89INS1_16FlashAttnBwdSm80INS1_25CollectiveMainloopBwdSm80ILi2ELi2EN4cute5tupleIJNS5_1CILi128EEES8_NS7_ILi64EEEEEENS_10bfloat16_tEfNS_4arch4Sm80ELb0ELb1ELb1ELb1ELb0ELb0ELb0ELb0ELi2ELi4ELi4ELi4ELb0EEENS1_24CollectiveEpilogueBwdGQAISA_fSD_Li256ELb1ELb0EEENS1_19SingleTileSchedulerILb1ELb0ELb0ELi128EEEEEEEEEvNT_6ParamsE$_ZN4cute3eso3ESOILb1ELb0EJNS_14ComposedLayoutINS_7SwizzleILi3ELi3ELi3EEENS_1CILj0EEENS_6LayoutINS_5tupleIJNS8_IJNS5_ILi8EEENS5_ILi16EEEEEENS8_IJNS5_ILi64EEENS5_ILi1EEEEEEEEENS8_IJNS8_IJSC_NS5_ILi512EEEEEENS8_IJSD_NS5_ILi0EEEEEEEEEEEEENS_10ViewEngineINS_8smem_ptrIPN7cutlass10bfloat16_tEEEEEEEC2ERKSM_RKST_) ;  /* 0xffff2a6000007944 */ /* 0x022fea0003c3ffff */
[----:B-1----:R1:W5:Y:S01]  /*14b60*/  LDL.64 R2, [R1+0x758] ;  /* 0x0007580001027983 */ /* 0x0023620000100a00 */
[----:B------:R-:W-:-:S03]  /*14b70*/  MOV R6, 0x14b90 ;  /* 0x00014b9000067802 */ /* 0x000fc60000000f00 */
[----:B-1---5:R-:W-:Y:S05]  /*14b80*/  CALL.REL.NOINC `($_ZN7cutlass13device_kernelIN5flash19enable_sm80_to_sm89INS1_16FlashAttnBwdSm80INS1_25CollectiveMainloopBwdSm80ILi2ELi2EN4cute5tupleIJNS5_1CILi128EEES8_NS7_ILi64EEEEEENS_10bfloat16_tEfNS_4arch4Sm80ELb0ELb1ELb1ELb1ELb0ELb0ELb0ELb0ELi2ELi4ELi4ELi4ELb0EEENS1_24CollectiveEpilogueBwdGQAISA_fSD_Li256ELb1ELb0EEENS1_19SingleTileSchedulerILb1ELb0ELb0ELi128EEEEEEEEEvNT_6ParamsE$_ZN4cute3eso3ESOILb1ELb0EJNS_14ComposedLayoutINS_7SwizzleILi3ELi3ELi3EEENS_1CILj0EEENS_6LayoutINS_5tupleIJNS8_IJNS8_IJNS5_ILi4EEENS5_ILi8EEEEEENS8_IJS9_NS5_ILi1EEEEEEEEENS8_IJNS8_IJNS5_ILi2EEESF_SF_EEENS8_IJSF_S9_EEEEEEEEENS8_IJNS8_IJNS8_IJSF_NS5_ILi64EEEEEENS8_IJNS5_ILi1024EEENS5_ILi0EEEEEEEEENS8_IJNS8_IJSC_NS5_ILi512EEESA_EEENS8_IJNS5_ILi4096EEENS5_ILi16EEEEEEEEEEEEEEEENS_10ViewEngineINS_8smem_ptrIPN7cutlass10bfloat16_tEEEEEEEC2ERKSY_RKS15_) ;  /* 0xffff2ad000007944 */ /* 0x022fea0003c3ffff */
[----:B------:R-:W-:Y:S01]  /*14b90*/  ULDC.64 UR4, c[0x0][0x118] ;  /* 0x0000460000047ab9 */ /* 0x000fe20000000a00 */
[----:B------:R2:W5:Y:S04]  /*14ba0*/  LDL.64 R58, [R1+0x758] ;  /* 0x00075800013a7983 */ /* 0x0005680000100a00 */
[----:B-1----:R2:W5:Y:S01]  /*14bb0*/  LD.E R3, [R56.64+0x8] ;  /* 0x0000080438037980 */ /* 0x002562000c101900 */
[----:B------:R-:W-:-:S02]  /*14bc0*/  MOV R2, R25 ;  /* 0x0000001900027202 */ /* 0x000fc40000000f00 */
[----:B------:R-:W-:Y:S02]  /*14bd0*/  MOV R6, 0x14bf0 ;  /* 0x00014bf000067802 */ /* 0x000fe40000000f00 */
[----:B--2--5:R-:W-:Y:S05]  /*14be0*/  CALL.REL.NOINC `($_ZN7cutlass13device_kernelIN5flash19enable_sm80_to_sm89INS1_16FlashAttnBwdSm80INS1_25CollectiveMainloopBwdSm80ILi2ELi2EN4cute5tupleIJNS5_1CILi128EEES8_NS7_ILi64EEEEEENS_10bfloat16_tEfNS_4arch4Sm80ELb0ELb1ELb1ELb1ELb0ELb0ELb0ELb0ELi2ELi4ELi4ELi4ELb0EEENS1_24CollectiveEpilogueBwdGQAISA_fSD_Li256ELb1ELb0EEENS1_19SingleTileSchedulerILb1ELb0ELb0ELi128EEEEEEEEEvNT_6ParamsE$_ZN4cute3eso3ESOILb0ELb1EJiNS_1CILi0EEEEEC2ERKiRKS3_) ;  /* 0xffff250000007944 */ /* 0x024fea0003c3ffff */
[----:B------:R-:W2:Y:S01]  /*14bf0*/  LDL R8, [R1+0x758] ;  /* 0x0007580001087983 */ /* 0x000ea20000100800 */
[----:B------:R-:W-:Y:S01]  /*14c00*/  ULDC.64 UR4, c[0x0][0x118] ;  /* 0x0000460000047ab9 */ /* 0x000fe20000000a00 */
[----:B-1----:R-:W-:Y:S01]  /*14c10*/  IMAD.MOV.U32 R3, RZ, RZ, R25 ;  /* 0x000000ffff037224 */ /* 0x002fe200078e0019 */
[----:B------:R-:W-:Y:S01]  /*14c20*/  MOV R2, R51 ;  /* 0x0000003300027202 */ /* 0x000fe20000000f00 */
[----:B--2---:R1:W-:Y:S04]  /*14c30*/  STL [R1+0x11e8], R8 ;  /* 0x0011e80801007387 */ /* 0x0043e80000100800 */
[----:B------:R1:W5:Y:S01]  /*14c40*/  LD.E R6, [R56.64+0x4] ;  /* 0x0000040438067980 */ /* 0x000362000c101900 */
[----:B------:R-:W-:-:S03]  /*14c50*/  MOV R4, 0x14c70 ;  /* 0x00014c7000047802 */ /* 0x000fc60000000f00 */
[----:B-1---5:R-:W-:Y:S05]  /*14c60*/  CALL.REL.NOINC `($_ZN7cutlass13device_kernelIN5flash19enable_sm80_to_sm89INS1_16FlashAttnBwdSm80INS1_25CollectiveMainloopBwdSm80ILi2ELi2EN4cute5tupleIJNS5_1CILi128EEES8_NS7_ILi64EEEEEENS_10bfloat16_tEfNS_4arch4Sm80ELb0ELb1ELb1ELb1ELb0ELb0ELb0ELb0ELi2ELi4ELi4ELi4ELb0EEENS1_24CollectiveEpilogueBwdGQAISA_fSD_Li256ELb1ELb0EEENS1_19SingleTileSchedulerILb1ELb0ELb0ELi128EEEEEEEEEvNT_6ParamsE$_ZN4cute3eso3ESOILb0ELb0EJiNS_5tupleIJiNS_1CILi0EEEEEEEEC2ERKiRKS5_) ;  /* 0xffff1b8000007944 */ /* 0x022fea0003c3ffff */
[----:B-1----:R1:W5:Y:S01]  /*14c70*/  LDL.64 R2, [R1+0x758] ;  /* 0x0007580001027983 */ /* 0x0023620000100a00 */
[----:B------:R-:W-:-:S02]  /*14c80*/  MOV R4, R25 ;  /* 0x0000001900047202 */ /* 0x000fc40000000f00 */
[----:B------:R-:W-:Y:S02]  /*14c90*/  MOV R6, 0x14cb0 ;  /* 0x00014cb000067802 */ /* 0x000fe40000000f00 */
[----:B-1---5:R-:W-:Y:S05]  /*14ca0*/  CALL.REL.NOINC `($_ZN7cutlass13device_kernelIN5flash19enable_sm80_to_sm89INS1_16FlashAttnBwdSm80INS1_25CollectiveMainloopBwdSm80ILi2ELi2EN4cute5tupleIJNS5_1CILi128EEES8_NS7_ILi64EEEEEENS_10bfloat16_tEfNS_4arch4Sm80ELb0ELb1ELb1ELb1ELb0ELb0ELb0ELb0ELi2ELi4ELi4ELi4ELb0EEENS1_24CollectiveEpilogueBwdGQAISA_fSD_Li256ELb1ELb0EEENS1_19SingleTileSchedulerILb1ELb0ELb0ELi128EEEEEEEEEvNT_6ParamsE$_ZN4cute3eso3ESOILb0ELb1EJNS_5tupleIJiNS2_IJiNS_1CILi0EEEEEEEEENS2_IJNS_10UnderscoreENS2_IJS7_S7_EEEEEEEEC2ERKS6_RKS9_) ;  /* 0xffff21d000007944 */ /* 0x022fea0003c3ffff */
[----:B------:R-:W2:Y:S01]  /*14cb0*/  LDL.64 R8, [R1+0x758] ;  /* 0x0007580001087983 */ /* 0x000ea20000100a00 */
[----:B-1----:R-:W-:Y:S02]  /*14cc0*/  MOV R2, R54 ;  /* 0x0000003600027202 */ /* 0x002fe40000000f00 */
[----:B------:R-:W-:Y:S01]  /*14cd0*/  MOV R4, 0x14d10 ;  /* 0x00014d1000047802 */ /* 0x000fe20000000f00 */
[----:B--2---:R1:W-:Y:S04]  /*14ce0*/  STL [R1+0x11ec], R8 ;  /* 0x0011ec0801007387 */ /* 0x0043e80000100800 */
[----:B------:R1:W-:Y:S02]  /*14cf0*/  STL [R1+0x11f0], R9 ;  /* 0x0011f00901007387 */ /* 0x0003e40000100800 */
[----:B-1----:R-:W-:Y:S05]  /*14d00*/  CALL.REL.NOINC `($_ZN7cutlass13device_kernelIN5flash19enable_sm80_to_sm89INS1_16FlashAttnBwdSm80INS1_25CollectiveMainloopBwdSm80ILi2ELi2EN4cute5tupleIJNS5_1CILi128EEES8_NS7_ILi64EEEEEENS_10bfloat16_tEfNS_4arch4Sm80ELb0ELb1ELb1ELb1ELb0ELb0ELb0ELb0ELi2ELi4ELi4ELi4ELb0EEENS1_24CollectiveEpilogueBwdGQAISA_fSD_Li256ELb1ELb0EEENS1_19SingleTileSchedulerILb1ELb0ELb0ELi128EEEEEEEEEvNT_6ParamsE$_ZZN4cute4diceINS_5tupleIJNS1_IJiNS1_IJiNS_1CILi0EEEEEEEEENS1_IJNS_10UnderscoreENS1_IJS6_S6_EEEEEEEEES9_EEDaRKT_RKT0_ENKUlRKT_RKT0_E_clIS5_S5_EEDaSI_SL_) ;  /* 0xffff787000007944 */ /* 0x002fea0003c3ffff */
[----:B------:R2:W-:Y:S01]  /*14d10*/  STL.64 [R1+0x758], R2 ;  /* 0x0007580201007387 */ /* 0x0005e20000100a00 */
[----:B------:R-:W-:Y:S02]  /*14d20*/  MOV R4, R25 ;  /* 0x0000001900047202 */ /* 0x000fe40000000f00 */
[----:B------:R-:W-:-:S02]  /*14d30*/  MOV R8, 0x14d50 ;  /* 0x00014d5000087802 */ /* 0x000fc40000000f00 */
[----:B-12---:R-:W-:Y:S05]  /*14d40*/  CALL.REL.NOINC `($_ZN7cutlass13device_kernelIN5flash19enable_sm80_to_sm89INS1_16FlashAttnBwdSm80INS1_25CollectiveMainloopBwdSm80ILi2ELi2EN4cute5tupleIJNS5_1CILi128EEES8_NS7_ILi64EEEEEENS_10bfloat16_tEfNS_4arch4Sm80ELb0ELb1ELb1ELb1ELb0ELb0ELb0ELb0ELi2ELi4ELi4ELi4ELb0EEENS1_24CollectiveEpilogueBwdGQAISA_fSD_Li256ELb1ELb0EEENS1_19SingleTileSchedulerILb1ELb0ELb0ELi128EEEEEEEEEvNT_6ParamsE$_ZZN4cute12filter_tupleINS_5tupleIJNS1_IJiNS1_IJiNS_1CILi0EEEEEEEEENS1_IJNS_10UnderscoreENS1_IJS6_S6_EEEEEEEEES9_ZNS_4diceIS9_S9_EEDaRKT_RKT0_EUlRKT_RKT0_E_EEDaSD_SG_OT1_ENKUlDpSJ_E_clIJNS1_IJiiS3_EEENS1_IJEEEEEEDaSQ_) ;  /* 0xffff661000007944 */ /* 0x006fea0003c3ffff */
[----:B------:R-:W-:Y:S02]  /*14d50*/  MOV R72, 0x14d70 ;  /* 0x00014d7000487802 */ /* 0x000fe40000000f00 */
[----:B-12--5:R-:W-:Y:S05]  /*14d60*/  CALL.REL.NOINC `($_ZN7cutlass13device_kernelIN5flash19enable_sm80_to_sm89INS1_16FlashAttnBwdSm80INS1_25CollectiveMainloopBwdSm80ILi2ELi2EN4cute5tupleIJNS5_1CILi128EEES8_NS7_ILi64EEEEEENS_10bfloat16_tEfNS_4arch4Sm80ELb0ELb1ELb1ELb1ELb0ELb0ELb0ELb0ELi2ELi4ELi4ELi4ELb0EEENS1_24CollectiveEpilogueBwdGQAISA_fSD_Li256ELb1ELb0EEENS1_19SingleTileSchedulerILb1ELb0ELb0ELi128EEEEEEEEEvNT_6ParamsE$_ZZN4cute7idx2crdINS_5tupleIJiiNS_1CILi0EEEEEENS1_IJNS1_IJNS2_ILi4EEENS2_ILi8EEEEEES5_NS2_ILi1EEEEEEEEDaRKT_RKT0_ENKUlRKT_RKT0_E_clIiS7_EEDaSI_SL_) ;  /* 0xffffa83000007944 */ /* 0x026fea0003c3ffff */
[----:B------:R-:W-:Y:S02]  /*14d70*/  MOV R2, 0x14d90 ;  /* 0x00014d9000027802 */ /* 0x000fe40000000f00 */
[----:B-1----:R-:W-:Y:S05]  /*14d80*/  CALL.REL.NOINC `($_ZN7cutlass13device_kernelIN5flash19enable_sm80_to_sm89INS1_16FlashAttnBwdSm80INS1_25CollectiveMainloopBwdSm80ILi2ELi2EN4cute5tupleIJNS5_1CILi128EEES8_NS7_ILi64EEEEEENS_10bfloat16_tEfNS_4arch4Sm80ELb0ELb1ELb1ELb1ELb0ELb0ELb0ELb0ELi2ELi4ELi4ELi4ELb0EEENS1_24CollectiveEpilogueBwdGQAISA_fSD_Li256ELb1ELb0EEENS1_19SingleTileSchedulerILb1ELb0ELb0ELi128EEEEEEEEEvNT_6ParamsE$_ZZN4cute7idx2crdINS_5tupleIJiiNS_1CILi0EEEEEENS1_IJNS1_IJNS2_ILi4EEENS2_ILi8EEEEEES5_NS2_ILi1EEEEEEEEDaRKT_RKT0_ENKUlRKT_RKT0_E_clIiS5_EEDaSI_SL_) ;  /* 0xffffa7e000007944 */ /* 0x002fea0003c3ffff */
[----:B------:R1:W-:Y:S01]  /*14d90*/  STL [R1+0x758], R6 ;  /* 0x0007580601007387 */ /* 0x0003e20000100800 */
[----:B------:R-:W-:-:S02]  /*14da0*/  MOV R2, R25 ;  /* 0x0000001900027202 */ /* 0x000fc40000000f00 */
[----:B------:R-:W-:Y:S02]  /*14db0*/  MOV R72, 0x14dd0 ;  /* 0x00014dd000487802 */ /* 0x000fe40000000f00 */
[----:B-1----:R-:W-:Y:S05]  /*14dc0*/  CALL.REL.NOINC `($_ZN7cutlass13device_kernelIN5flash19enable_sm80_to_sm89INS1_16FlashAttnBwdSm80INS1_25CollectiveMainloopBwdSm80ILi2ELi2EN4cute5tupleIJNS5_1CILi128EEES8_NS7_ILi64EEEEEENS_10bfloat16_tEfNS_4arch4Sm80ELb0ELb1ELb1ELb1ELb0ELb0ELb0ELb0ELi2ELi4ELi4ELi4ELb0EEENS1_24CollectiveEpilogueBwdGQAISA_fSD_Li256ELb1ELb0EEENS1_19SingleTileSchedulerILb1ELb0ELb0ELi128EEEEEEEEEvNT_6ParamsE$_ZZN4cute9transformINS_5tupleIJiiNS_1CILi0EEEEEENS1_IJNS1_IJNS2_ILi4EEENS2_ILi8EEEEEES5_NS2_ILi1EEEEEEZNS_7idx2crdIS4_S9_EEDaRKT_RKT0_EUlRKT_RKT0_E_EEDaSD_SG_OT1_ENKUlDpSJ_E_clIJNS1_IJiiEEEiS3_EEEDaSQ_) ;  /* 0xffffaf1000007944 */ /* 0x002fea0003c3ffff */
[----:B------:R-:W-:Y:S02]  /*14dd0*/  MOV R6, 0x14df0 ;  /* 0x00014df000067802 */ /* 0x000fe40000000f00 */
[----:B--2--5:R-:W-:Y:S05]  /*14de0*/  CALL.REL.NOINC `($_ZN7cutlass13device_kernelIN5flash19enable_sm80_to_sm89INS1_16FlashAttnBwdSm80INS1_25CollectiveMainloopBwdSm80ILi2ELi2EN4cute5tupleIJNS5_1CILi128EEES8_NS7_ILi64EEEEEENS_10bfloat16_tEfNS_4arch4Sm80ELb0ELb1ELb1ELb1ELb0ELb0ELb0ELb0ELi2ELi4ELi4ELi4ELb0EEENS1_24CollectiveEpilogueBwdGQAISA_fSD_Li256ELb1ELb0EEENS1_19SingleTileSchedulerILb1ELb0ELb0ELi128EEEEEEEEEvNT_6ParamsE$_ZZN4cute13to_mixed_bitsINS_5tupleIJNS1_IJNS_1CILi4EEENS2_ILi8EEEEEES3_NS2_ILi1EEEEEENS1_IJNS1_IJNS2_ILi0EEENS2_ILi64EEEEEES8_S8_EEENS1_IJNS1_IJiiEEEiS8_EEEEEDaRKT_RKT0_RKT1_ENKUlRKT_RKT0_RKT1_E_clIS5_SA_SC_EEDaSP_SS_SV_) ;  /* 0xffff70f000007944 */ /* 0x024fea0003c3ffff */
[----:B------:R-:W-:Y:S02]  /*14df0*/  MOV R2, 0x14e10 ;  /* 0x00014e1000027802 */ /* 0x000fe40000000f00 */
[----:B------:R-:W-:Y:S05]  /*14e00*/  CALL.REL.NOINC `($_ZN7cutlass13device_kernelIN5flash19enable_sm80_to_sm89INS1_16FlashAttnBwdSm80INS1_25CollectiveMainloopBwdSm80ILi2ELi2EN4cute5tupleIJNS5_1CILi128EEES8_NS7_ILi64EEEEEENS_10bfloat16_tEfNS_4arch4Sm80ELb0ELb1ELb1ELb1ELb0ELb0ELb0ELb0ELi2ELi4ELi4ELi4ELb0EEENS1_24CollectiveEpilogueBwdGQAISA_fSD_Li256ELb1ELb0EEENS1_19SingleTileSchedulerILb1ELb0ELb0ELi128EEEEEEEEEvNT_6ParamsE$_ZZN4cute13to_mixed_bitsINS_5tupleIJNS1_IJNS_1CILi4EEENS2_ILi8EEEEEES3_NS2_ILi1EEEEEENS1_IJNS1_IJNS2_ILi0EEENS2_ILi64EEEEEES8_S8_EEENS1_IJNS1_IJiiEEEiS8_EEEEEDaRKT_RKT0_RKT1_ENKUlDpRKT_E_clIJNS_9MixedBitsILj0ELj448EEENS2_ILj0EEESV_EEEDaSQ_) ;  /* 0xffff70a000007944 */ /* 0x000fea0003c3ffff */
        /* <DEDUP_REMOVED lines=21> */
[----:B-1----:R-:W-:Y:S05]  /*14f60*/  CALL.REL.NOINC `($_ZN7cutlass13device_kernelIN5flash19enable_sm80_to_sm89INS1_16FlashAttnBwdSm80INS1_25CollectiveMainloopBwdSm80ILi2ELi2EN4cute5tupleIJNS5_1CILi128EEES8_NS7_ILi64EEEEEENS_10bfloat16_tEfNS_4arch4Sm80ELb0ELb1ELb1ELb1ELb0ELb0ELb0ELb0ELi2ELi4ELi4ELi4ELb0EEENS1_24CollectiveEpilogueBwdGQAISA_fSD_Li256ELb1ELb0EEENS1_19SingleTileSchedulerILb1ELb0ELb0ELi128EEEEEEEEEvNT_6ParamsE$_ZN4cute3eso3ESOILb0ELb0EJiiiEEC2ERKiS4_S4_) ;  /* 0xffff1c6000007944 */ /* 0x002fea0003c3ffff */
[----:B------:R2:W5:Y:S04]  /*14f70*/  LDL R5, [R1+0x760] ;  /* 0x0007600001057983 */ /* 0x0005680000100800 */
[----:B-1----:R2:W5:Y:S01]  /*14f80*/  LDL.64 R2, [R1+0x758] ;  /* 0x0007580001027983 */ /* 0x0025620000100a00 */
[----:B------:R-:W-:Y:S02]  /*14f90*/  MOV R4, R25 ;  /* 0x0000001900047202 */ /* 0x000fe40000000f00 */
[----:B------:R-:W-:Y:S02]  /*14fa0*/  MOV R6, 0x14fc0 ;  /* 0x00014fc000067802 */ /* 0x000fe40000000f00 */
[----:B--2--5:R-:W-:Y:S05]  /*14fb0*/  CALL.REL.NOINC `($_ZN7cutlass13device_kernelIN5flash19enable_sm80_to_sm89INS1_16FlashAttnBwdSm80INS1_25CollectiveMainloopBwdSm80ILi2ELi2EN4cute5tupleIJNS5_1CILi128EEES8_NS7_ILi64EEEEEENS_10bfloat16_tEfNS_4arch4Sm80ELb0ELb1ELb1ELb1ELb0ELb0ELb0ELb0ELi2ELi4ELi4ELi4ELb0EEENS1_24CollectiveEpilogueBwdGQAISA_fSD_Li256ELb1ELb0EEENS1_19SingleTileSchedulerILb1ELb0ELb0ELi128EEEEEEEEEvNT_6ParamsE$_ZN4cute3eso3ESOILb1ELb0EJNS_1CILi1EEENS_5tupleIJiiiEEENS2_ILi64EEENS4_IJNS2_ILi72EEENS2_ILi144EEENS2_ILi288EEEEEENS2_ILi512EEEEEC2ERKS3_RKS5_RKS6_RKSA_RKSB_) ;  /* 0xffff2af000007944 */ /* 0x024fea0003c3ffff */
[----:B-1----:R1:W5:Y:S04]  /*14fc0*/  LDL R5, [R1+0x760] ;  /* 0x0007600001057983 */ /* 0x0023680000100800 */
[----:B------:R1:W5:Y:S01]  /*14fd0*/  LDL.64 R2, [R1+0x758] ;  /* 0x0007580001027983 */ /* 0x0003620000100a00 */
[----:B------:R-:W-:-:S02]  /*14fe0*/  MOV R4, R25 ;  /* 0x0000001900047202 */ /* 0x000fc40000000f00 */
[----:B------:R-:W-:Y:S02]  /*14ff0*/  MOV R6, 0x15010 ;  /* 0x0001501000067802 */ /* 0x000fe40000000f00 */
[----:B-1---5:R-:W-:Y:S05]  /*15000*/  CALL.REL.NOINC `($_ZN7cutlass13device_kernelIN5flash19enable_sm80_to_sm89INS1_16FlashAttnBwdSm80INS1_25CollectiveMainloopBwdSm80ILi2ELi2EN4cute5tupleIJNS5_1CILi128EEES8_NS7_ILi64EEEEEENS_10bfloat16_tEfNS_4arch4Sm80ELb0ELb1ELb1ELb1ELb0ELb0ELb0ELb0ELi2ELi4ELi4ELi4ELb0EEENS1_24CollectiveEpilogueBwdGQAISA_fSD_Li256ELb1ELb0EEENS1_19SingleTileSchedulerILb1ELb0ELb0ELi128EEEEEEEEEvNT_6ParamsE$_ZN4cute5tupleIJNS0_IJNS_1CILi8EEENS0_IJNS1_ILi2EEES3_S3_EEENS1_ILi1EEES4_S5_EEENS0_IJS5_NS0_IJiiiEEENS1_ILi64EEENS0_IJNS1_ILi72EEENS1_ILi144EEENS1_ILi288EEEEEENS1_ILi512EEEEEEEEC2ERKS6_RKSE_) ;  /* 0xffff5c0000007944 */ /* 0x022fea0003c3ffff */
[----:B------:R1:W5:Y:S04]  /*15010*/  LDL R5, [R1+0x760] ;  /* 0x0007600001057983 */ /* 0x0003680000100800 */
[----:B------:R1:W5:Y:S01]  /*15020*/  LDL.64 R2, [R1+0x758] ;  /* 0x0007580001027983 */ /* 0x0003620000100a00 */
[----:B------:R-:W-:-:S03]  /*15030*/  MOV R4, 0x15050 ;  /* 0x0001505000047802 */ /* 0x000fc60000000f00 */
[----:B-1---5:R-:W-:Y:S05]  /*15040*/  CALL.REL.NOINC `($_ZN7cutlass13device_kernelIN5flash19enable_sm80_to_sm89INS1_16FlashAttnBwdSm80INS1_25CollectiveMainloopBwdSm80ILi2ELi2EN4cute5tupleIJNS5_1CILi128EEES8_NS7_ILi64EEEEEENS_10bfloat16_tEfNS_4arch4Sm80ELb0ELb1ELb1ELb1ELb0ELb0ELb0ELb0ELi2ELi4ELi4ELi4ELb0EEENS1_24CollectiveEpilogueBwdGQAISA_fSD_Li256ELb1ELb0EEENS1_19SingleTileSchedulerILb1ELb0ELb0ELi128EEEEEEEEEvNT_6ParamsE$_ZZN4cute7flattenINS_5tupleIJNS_1CILi1EEENS1_IJiiiEEENS2_ILi64EEENS1_IJNS2_ILi72EEENS2_ILi144EEENS2_ILi288EEEEEENS2_ILi512EEEEEEEEDaRKT_ENKUlRKT_E_clIS4_EEDaSH_) ;  /* 0xffffa0a000007944 */ /* 0x022fea0003c3ffff */
[----:B------:R1:W-:Y:S01]  /*15050*/  STL.64 [R1+0x758], R2 ;  /* 0x0007580201007387 */ /* 0x0003e20000100a00 */
[----:B------:R-:W-:Y:S02]  /*15060*/  MOV R6, R25 ;  /* 0x0000001900067202 */ /* 0x000fe40000000f00 */
[----:B------:R-:W-:Y:S01]  /*15070*/  MOV R4, 0x150a0 ;  /* 0x000150a000047802 */ /* 0x000fe20000000f00 */
[----:B------:R1:W-:Y:S04]  /*15080*/  STL [R1+0x760], R5 ;  /* 0x0007600501007387 */ /* 0x0003e80000100800 */
[----:B-1----:R-:W-:Y:S05]  /*15090*/  CALL.REL.NOINC `($_ZN7cutlass13device_kernelIN5flash19enable_sm80_to_sm89INS1_16FlashAttnBwdSm80INS1_25CollectiveMainloopBwdSm80ILi2ELi2EN4cute5tupleIJNS5_1CILi128EEES8_NS7_ILi64EEEEEENS_10bfloat16_tEfNS_4arch4Sm80ELb0ELb1ELb1ELb1ELb0ELb0ELb0ELb0ELi2ELi4ELi4ELi4ELb0EEENS1_24CollectiveEpilogueBwdGQAISA_fSD_Li256ELb1ELb0EEENS1_19SingleTileSchedulerILb1ELb0ELb0ELi128EEEEEEEEEvNT_6ParamsE$_ZZN4cute12filter_tupleINS_5tupleIJNS_1CILi1EEENS1_IJiiiEEENS2_ILi64EEENS1_IJNS2_ILi72EEENS2_ILi144EEENS2_ILi288EEEEEENS2_ILi512EEEEEEZNS_7flattenISB_EEDaRKT_EUlRKT_E_EEDaSF_OT0_ENKUlDpSI_E_clIJNS1_IJS3_EEES4_NS1_IJS5_EEES9_NS1_IJSA_EEEEEEDaSM_) ;  /* 0xffff695000007944 */ /* 0x002fea0003c3ffff */
[----:B------:R-:W-:Y:S02]  /*150a0*/  MOV R4, R25 ;  /* 0x0000001900047202 */ /* 0x000fe40000000f00 */
[----:B------:R-:W-:-:S02]  /*150b0*/  MOV R6, 0x150d0 ;  /* 0x000150d000067802 */ /* 0x000fc40000000f00 */
[----:B--2--5:R-:W-:Y:S05]  /*150c0*/  CALL.REL.NOINC `($_ZN7cutlass13device_kernelIN5flash19enable_sm80_to_sm89INS1_16FlashAttnBwdSm80INS1_25CollectiveMainloopBwdSm80ILi2ELi2EN4cute5tupleIJNS5_1CILi128EEES8_NS7_ILi64EEEEEENS_10bfloat16_tEfNS_4arch4Sm80ELb0ELb1ELb1ELb1ELb0ELb0ELb0ELb0ELi2ELi4ELi4ELi4ELb0EEENS1_24CollectiveEpilogueBwdGQAISA_fSD_Li256ELb1ELb0EEENS1_19SingleTileSchedulerILb1ELb0ELb0ELi128EEEEEEEEEvNT_6ParamsE$_ZN4cute3eso3ESOILb0ELb1EJiNS_1CILi72EEENS2_ILi512EEEEEC2ERKiRKS3_RKS4_) ;  /* 0xffff219000007944 */ /* 0x024fea0003c3ffff */
[----:B-1----:R-:W2:Y:S01]  /*150d0*/  LDL R4, [R1+0x758] ;  /* 0x0007580001047983 */ /* 0x002ea20000100800 */
[----:B------:R-:W-:Y:S01]  /*150e0*/  IMAD.MOV.U32 R5, RZ, RZ, R3 ;  /* 0x000000ffff057224 */ /* 0x000fe200078e0003 */
[----:B------:R-:W-:Y:S01]  /*150f0*/  MOV R3, R25 ;  /* 0x0000001900037202 */ /* 0x000fe20000000f00 */
[----:B------:R-:W-:Y:S01]  /*15100*/  IMAD.MOV.U32 R8, RZ, RZ, R53 ;  /* 0x000000ffff087224 */ /* 0x000fe200078e0035 */
[----:B------:R-:W-:Y:S01]  /*15110*/  MOV R6, 0x15140 ;  /* 0x0001514000067802 */ /* 0x000fe20000000f00 */
[----:B--2---:R1:W-:Y:S04]  /*15120*/  STL [R1+0x790], R4 ;  /* 0x0007900401007387 */ /* 0x0043e80000100800 */
[----:B-1----:R-:W-:Y:S05]  /*15130*/  CALL.REL.NOINC `($_ZN7cutlass13device_kernelIN5flash19enable_sm80_to_sm89INS1_16FlashAttnBwdSm80INS1_25CollectiveMainloopBwdSm80ILi2ELi2EN4cute5tupleIJNS5_1CILi128EEES8_NS7_ILi64EEEEEENS_10bfloat16_tEfNS_4arch4Sm80ELb0ELb1ELb1ELb1ELb0ELb0ELb0ELb0ELi2ELi4ELi4ELi4ELb0EEENS1_24CollectiveEpilogueBwdGQAISA_fSD_Li256ELb1ELb0EEENS1_19SingleTileSchedulerILb1ELb0ELb0ELi128EEEEEEEEEvNT_6ParamsE$_ZN4cute3eso3ESOILb0ELb0EJiiNS_1CILi72EEENS2_ILi512EEEEEC2ERKiS7_RKS3_RKS4_) ;  /* 0xffff19a000007944 */ /* 0x002fea0003c3ffff */
        /* <DEDUP_REMOVED lines=8> */
[----:B-1----:R-:W-:Y:S05]  /*151c0*/  CALL.REL.NOINC `($_ZN7cutlass13device_kernelIN5flash19enable_sm80_to_sm89INS1_16FlashAttnBwdSm80INS1_25CollectiveMainloopBwdSm80ILi2ELi2EN4cute5tupleIJNS5_1CILi128EEES8_NS7_ILi64EEEEEENS_10bfloat16_tEfNS_4arch4Sm80ELb0ELb1ELb1ELb1ELb0ELb0ELb0ELb0ELi2ELi4ELi4ELi4ELb0EEENS1_24CollectiveEpilogueBwdGQAISA_fSD_Li256ELb1ELb0EEENS1_19SingleTileSchedulerILb1ELb0ELb0ELi128EEEEEEEEEvNT_6ParamsE$_ZN4cute3eso3ESOILb0ELb0EJiiiNS_1CILi72EEENS2_ILi512EEEEEC2ERKiS7_S7_RKS3_RKS4_) ;  /* 0xffff1c0000007944 */ /* 0x002fea0003c3ffff */
        /* <DEDUP_REMOVED lines=10> */
[----:B-1----:R-:W-:Y:S05]  /*15270*/  CALL.REL.NOINC `($_ZN7cutlass13device_kernelIN5flash19enable_sm80_to_sm89INS1_16FlashAttnBwdSm80INS1_25CollectiveMainloopBwdSm80ILi2ELi2EN4cute5tupleIJNS5_1CILi128EEES8_NS7_ILi64EEEEEENS_10bfloat16_tEfNS_4arch4Sm80ELb0ELb1ELb1ELb1ELb0ELb0ELb0ELb0ELi2ELi4ELi4ELi4ELb0EEENS1_24CollectiveEpilogueBwdGQAISA_fSD_Li256ELb1ELb0EEENS1_19SingleTileSchedulerILb1ELb0ELb0ELi128EEEEEEEEEvNT_6ParamsE$_ZN4cute3eso3ESOILb1ELb0EJNS_1CILi1EEEiiiNS2_ILi72EEENS2_ILi512EEEEEC2ERKS3_RKiSA_SA_RKS4_RKS5_) ;  /* 0xffff2a4000007944 */ /* 0x002fea0003c3ffff */
[----:B-1----:R1:W5:Y:S04]  /*15280*/  LDL R5, [R1+0x778] ;  /* 0x0007780001057983 */ /* 0x0023680000100800 */
[----:B------:R1:W5:Y:S01]  /*15290*/  LDL.64 R2, [R1+0x770] ;  /* 0x0007700001027983 */ /* 0x0003620000100a00 */
[----:B------:R-:W-:-:S02]  /*152a0*/  MOV R4, R24 ;  /* 0x0000001800047202 */ /* 0x000fc40000000f00 */
[----:B------:R-:W-:Y:S02]  /*152b0*/  MOV R6, 0x152d0 ;  /* 0x000152d000067802 */ /* 0x000fe40000000f00 */
[----:B-1---5:R-:W-:Y:S05]  /*152c0*/  CALL.REL.NOINC `($_ZN7cutlass13device_kernelIN5flash19enable_sm80_to_sm89INS1_16FlashAttnBwdSm80INS1_25CollectiveMainloopBwdSm80ILi2ELi2EN4cute5tupleIJNS5_1CILi128EEES8_NS7_ILi64EEEEEENS_10bfloat16_tEfNS_4arch4Sm80ELb0ELb1ELb1ELb1ELb0ELb0ELb0ELb0ELi2ELi4ELi4ELi4ELb0EEENS1_24CollectiveEpilogueBwdGQAISA_fSD_Li256ELb1ELb0EEENS1_19SingleTileSchedulerILb1ELb0ELb0ELi128EEEEEEEEEvNT_6ParamsE$_ZN4cute5tupleIJNS0_IJNS_1CILi8EEENS1_ILi2EEES3_S3_S2_S3_EEENS0_IJNS1_ILi1EEEiiiNS1_ILi72EEENS1_ILi512EEEEEEEEC2ERKS4_RKS8_) ;  /* 0xffff599000007944 */ /* 0x022fea0003c3ffff */
[----:B------:R-:W2:Y:S04]  /*152d0*/  LDL.64 R4, [R1+0x770] ;  /* 0x0007700001047983 */ /* 0x000ea80000100a00 */
        /* <DEDUP_REMOVED lines=8> */
[----:B-1----:R-:W-:Y:S05]  /*15360*/  CALL.REL.NOINC `($_ZN7cutlass13device_kernelIN5flash19enable_sm80_to_sm89INS1_16FlashAttnBwdSm80INS1_25CollectiveMainloopBwdSm80ILi2ELi2EN4cute5tupleIJNS5_1CILi128EEES8_NS7_ILi64EEEEEENS_10bfloat16_tEfNS_4arch4Sm80ELb0ELb1ELb1ELb1ELb0ELb0ELb0ELb0ELi2ELi4ELi4ELi4ELb0EEENS1_24CollectiveEpilogueBwdGQAISA_fSD_Li256ELb1ELb0EEENS1_19SingleTileSchedulerILb1ELb0ELb0ELi128EEEEEEEEEvNT_6ParamsE$_ZZN4cute6detail16composition_implINS_5tupleIJNS_1CILi8EEENS3_ILi2EEES5_S5_S4_S5_EEENS2_IJNS3_ILi1EEEiiiNS3_ILi72EEENS3_ILi512EEEEEENS2_IJNS2_IJS5_S5_S5_EEES5_NS3_ILi4EEEEEENS2_IJNS2_IJS7_S9_S4_EEENS3_ILi4096EEENS3_ILi16EEEEEEEEDaRKT_RKT0_RKT1_RKT2_ENKUlRKT_RKT0_E_clISB_SE_EEDaSW_SZ_) ;  /* 0xffff871000007944 */ /* 0x002fea0003c3ffff */
[----:B------:R-:W-:Y:S01]  /*15370*/  IMAD.MOV.U32 R2, RZ, RZ, R12 ;  /* 0x000000ffff027224 */ /* 0x000fe200078e000c */
[----:B------:R-:W-:Y:S02]  /*15380*/  MOV R3, R7 ;  /* 0x0000000700037202 */ /* 0x000fe40000000f00 */
[----:B------:R-:W-:Y:S02]  /*15390*/  MOV R62, 0x153b0 ;  /* 0x000153b0003e7802 */ /* 0x000fe40000000f00 */
[----:B-1---5:R-:W-:Y:S05]  /*153a0*/  CALL.REL.NOINC `($_ZN7cutlass13device_kernelIN5flash19enable_sm80_to_sm89INS1_16FlashAttnBwdSm80INS1_25CollectiveMainloopBwdSm80ILi2ELi2EN4cute5tupleIJNS5_1CILi128EEES8_NS7_ILi64EEEEEENS_10bfloat16_tEfNS_4arch4Sm80ELb0ELb1ELb1ELb1ELb0ELb0ELb0ELb0ELi2ELi4ELi4ELi4ELb0EEENS1_24CollectiveEpilogueBwdGQAISA_fSD_Li256ELb1ELb0EEENS1_19SingleTileSchedulerILb1ELb0ELb0ELi128EEEEEEEEEvNT_6ParamsE$_ZZN4cute6detail16composition_implINS_5tupleIJNS_1CILi8EEENS3_ILi2EEES5_S5_S4_S5_EEENS2_IJNS3_ILi1EEEiiiNS3_ILi72EEENS3_ILi512EEEEEENS2_IJNS2_IJS5_S5_S5_EEES5_NS3_ILi4EEEEEENS2_IJNS2_IJS7_S9_S4_EEENS3_ILi4096EEENS3_ILi16EEEEEEEEDaRKT_RKT0_RKT1_RKT2_ENKUlRKT_RKT0_E_clISC_SG_EEDaSW_SZ_) ;  /* 0xffff880000007944 */ /* 0x022fea0003c3ffff */
[----:B-----5:R2:W-:Y:S01]  /*153b0*/  STL.64 [R1+0x770], R2 ;  /* 0x0007700201007387 */ /* 0x0205e20000100a00 */
[----:B------:R-:W-:-:S03]  /*153c0*/  MOV R4, 0x153e0 ;  /* 0x000153e000047802 */ /* 0x000fc60000000f00 */
[----:B-12---:R-:W-:Y:S05]  /*153d0*/  CALL.REL.NOINC `($_ZN7cutlass13device_kernelIN5flash19enable_sm80_to_sm89INS1_16FlashAttnBwdSm80INS1_25CollectiveMainloopBwdSm80ILi2ELi2EN4cute5tupleIJNS5_1CILi128EEES8_NS7_ILi64EEEEEENS_10bfloat16_tEfNS_4arch4Sm80ELb0ELb1ELb1ELb1ELb0ELb0ELb0ELb0ELi2ELi4ELi4ELi4ELb0EEENS1_24CollectiveEpilogueBwdGQAISA_fSD_Li256ELb1ELb0EEENS1_19SingleTileSchedulerILb1ELb0ELb0ELi128EEEEEEEEEvNT_6ParamsE$_ZN4cute3eso3ESOILb0ELb0EJNS_5tupleIJNS_1CILi1EEENS3_ILi512EEEiEEENS3_ILi4096EEENS2_IJiiEEEEEC2ERKS6_RKS7_RKS8_) ;  /* 0xffff081000007944 */ /* 0x006fea0003c3ffff */
[----:B------:R2:W5:Y:S04]  /*153e0*/  LDL R5, [R1+0x760] ;  /* 0x0007600001057983 */ /* 0x0005680000100800 */
[----:B-1----:R2:W5:Y:S01]  /*153f0*/  LDL.64 R2, [R1+0x758] ;  /* 0x0007580001027983 */ /* 0x0025620000100a00 */
[----:B------:R-:W-:-:S03]  /*15400*/  MOV R6, 0x15420 ;  /* 0x0001542000067802 */ /* 0x000fc60000000f00 */
[----:B--2--5:R-:W-:Y:S05]  /*15410*/  CALL.REL.NOINC `($_ZN7cutlass13device_kernelIN5flash19enable_sm80_to_sm89INS1_16FlashAttnBwdSm80INS1_25CollectiveMainloopBwdSm80ILi2ELi2EN4cute5tupleIJNS5_1CILi128EEES8_NS7_ILi64EEEEEENS_10bfloat16_tEfNS_4arch4Sm80ELb0ELb1ELb1ELb1ELb0ELb0ELb0ELb0ELi2ELi4ELi4ELi4ELb0EEENS1_24CollectiveEpilogueBwdGQAISA_fSD_Li256ELb1ELb0EEENS1_19SingleTileSchedulerILb1ELb0ELb0ELi128EEEEEEEEEvNT_6ParamsE$_ZN4cute5tupleIJNS0_IJNS0_IJNS_1CILi2EEES2_S2_EEES2_NS0_IJS2_S2_EEEEEENS0_IJNS0_IJNS1_ILi1EEENS1_ILi512EEEiEEENS1_ILi4096EEENS0_IJiiEEEEEEEEC2ERKS5_RKSB_) ;  /* 0xffff530000007944 */ /* 0x024fea0003c3ffff */
[----:B------:R1:W5:Y:S04]  /*15420*/  LDL R4, [R1+0x760] ;  /* 0x0007600001047983 */ /* 0x0003680000100800 */
[----:B------:R1:W5:Y:S01]  /*15430*/  LDL.64 R2, [R1+0x758] ;  /* 0x0007580001027983 */ /* 0x0003620000100a00 */
[----:B------:R-:W-:Y:S01]  /*15440*/  LEA.HI R6, R13, R13, RZ, 0x1d ;  /* 0x0000000d0d067211 */ /* 0x000fe200078fe8ff */
[----:B------:R-:W-:-:S04]  /*15450*/  IMAD.MOV.U32 R5, RZ, RZ, R50 ;  /* 0x000000ffff057224 */ /* 0x000fc800078e0032 */
[----:B------:R-:W-:Y:S01]  /*15460*/  IMAD.U32 R8, R11, 0x2, R6 ;  /* 0x000000020b087824 */ /* 0x000fe200078e0006 */
[----:B------:R-:W-:-:S04]  /*15470*/  MOV R6, 0x154a0 ;  /* 0x000154a000067802 */ /* 0x000fc80000000f00 */
[----:B------:R1:W-:Y:S03]  /*15480*/  STL [R1+0x11e4], R8 ;  /* 0x0011e40801007387 */ /* 0x0003e60000100800 */
[----:B-1---5:R-:W-:Y:S05]  /*15490*/  CALL.REL.NOINC `($_ZN7cutlass13device_kernelIN5flash19enable_sm80_to_sm89INS1_16FlashAttnBwdSm80INS1_25CollectiveMainloopBwdSm80ILi2ELi2EN4cute5tupleIJNS5_1CILi128EEES8_NS7_ILi64EEEEEENS_10bfloat16_tEfNS_4arch4Sm80ELb0ELb1ELb1ELb1ELb0ELb0ELb0ELb0ELi2ELi4ELi4ELi4ELb0EEENS1_24CollectiveEpilogueBwdGQAISA_fSD_Li256ELb1ELb0EEENS1_19SingleTileSchedulerILb1ELb0ELb0ELi128EEEEEEEEEvNT_6ParamsE$_ZN4cute3eso3ESOILb0ELb0EJNS_6LayoutINS_5tupleIJNS3_IJNS_1CILi2EEES5_S5_EEES5_NS3_IJS5_S5_EEEEEENS3_IJNS3_IJNS4_ILi1EEENS4_ILi512EEEiEEENS4_ILi4096EEENS3_IJiiEEEEEEEEjEEC2ERKSF_RKj) ;  /* 0xffff0e8000007944 */ /* 0x022fea0003c3ffff */
[----:B------:R-:W2:Y:S04]  /*154a0*/  LDL.64 R60, [R1+0x760] ;  /* 0x00076000013c7983 */ /* 0x000ea80000100a00 */
[----:B-1----:R1:W5:Y:S01]  /*154b0*/  LDL.64 R4, [R1+0x758] ;  /* 0x0007580001047983 */ /* 0x0023620000100a00 */
[----:B------:R-:W-:Y:S02]  /*154c0*/  MOV R9, R25 ;  /* 0x0000001900097202 */ /* 0x000fe40000000f00 */
[----:B------:R-:W-:Y:S01]  /*154d0*/  MOV R8, 0x15500 ;  /* 0x0001550000087802 */ /* 0x000fe20000000f00 */
[----:B--2---:R-:W-:-:S04]  /*154e0*/  IMAD.WIDE.U32 R2, R61, 0x2, R58 ;  /* 0x000000023d027825 */ /* 0x004fc800078e003a */
[----:B-1---5:R-:W-:Y:S05]  /*154f0*/  CALL.REL.NOINC `($_ZN7cutlass13device_kernelIN5flash19enable_sm80_to_sm89INS1_16FlashAttnBwdSm80INS1_25CollectiveMainloopBwdSm80ILi2ELi2EN4cute5tupleIJNS5_1CILi128EEES8_NS7_ILi64EEEEEENS_10bfloat16_tEfNS_4arch4Sm80ELb0ELb1ELb1ELb1ELb0ELb0ELb0ELb0ELi2ELi4ELi4ELi4ELb0EEENS1_24CollectiveEpilogueBwdGQAISA_fSD_Li256ELb1ELb0EEENS1_19SingleTileSchedulerILb1ELb0ELb0ELi128EEEEEEEEEvNT_6ParamsE$_ZN4cute8smem_ptrIPN7cutlass10bfloat16_tEECI1NS_12iter_adaptorIS3_S4_EEES3_) ;  /* 0xffff5a8000007944 */ /* 0x022fea0003c3ffff */
[----:B------:R-:W2:Y:S01]  /*15500*/  LDL.64 R10, [R1+0x758] ;  /* 0x00075800010a7983 */ /* 0x000ea20000100a00 */
[----:B-1----:R-:W-:Y:S01]  /*15510*/  IMAD.MOV.U32 R6, RZ, RZ, R60 ;  /* 0x000000ffff067224 */ /* 0x002fe200078e003c */
[----:B------:R-:W-:Y:S01]  /*15520*/  MOV R2, R4 ;  /* 0x0000000400027202 */ /* 0x000fe20000000f00 */
[----:B------:R-:W-:Y:S01]  /*15530*/  IMAD.MOV.U32 R3, RZ, RZ, R5 ;  /* 0x000000ffff037224 */ /* 0x000fe200078e0005 */
[----:B------:R-:W-:Y:S01]  /*15540*/  MOV R8, 0x15570 ;  /* 0x0001557000087802 */ /* 0x000fe20000000f00 */
[----:B--2---:R1:W-:Y:S04]  /*15550*/  STL.64 [R1+0x770], R10 ;  /* 0x0007700a01007387 */ /* 0x0043e80000100a00 */
[----:B-1----:R-:W-:Y:S05]  /*15560*/  CALL.REL.NOINC `($_ZN7cutlass13device_kernelIN5flash19enable_sm80_to_sm89INS1_16FlashAttnBwdSm80INS1_25CollectiveMainloopBwdSm80ILi2ELi2EN4cute5tupleIJNS5_1CILi128EEES8_NS7_ILi64EEEEEENS_10bfloat16_tEfNS_4arch4Sm80ELb0ELb1ELb1ELb1ELb0ELb0ELb0ELb0ELi2ELi4ELi4ELi4ELb0EEENS1_24CollectiveEpilogueBwdGQAISA_fSD_Li256ELb1ELb0EEENS1_19SingleTileSchedulerILb1ELb0ELb0ELi128EEEEEEEEEvNT_6ParamsE$_ZN4cute3eso3ESOILb0ELb0EJNS_6LayoutINS_5tupleIJNS3_IJNS_1CILi2EEES5_S5_EEES5_NS3_IJS5_S5_EEEEEENS3_IJNS3_IJNS4_ILi1EEENS4_ILi512EEEiEEENS4_ILi4096EEENS3_IJiiEEEEEEEENS_10ViewEngineINS_8smem_ptrIPN7cutlass10bfloat16_tEEEEEEEC2ERKSF_RKSM_) ;  /* 0xffff0d3000007944 */ /* 0x002fea0003c3ffff */
[----:B-1----:R1:W5:Y:S04]  /*15570*/  LDL R5, [R1+0x75c] ;  /* 0x00075c0001057983 */ /* 0x0023680000100800 */
[----:B------:R1:W5:Y:S01]  /*15580*/  LDL R3, [R1+0x760] ;  /* 0x0007600001037983 */ /* 0x0003620000100800 */
[----:B------:R-:W-:-:S03]  /*15590*/  MOV R4, 0x155b0 ;  /* 0x000155b000047802 */ /* 0x000fc60000000f00 */
[----:B-1---5:R-:W-:Y:S05]  /*155a0*/  CALL.REL.NOINC `($_ZN7cutlass13device_kernelIN5flash19enable_sm80_to_sm89INS1_16FlashAttnBwdSm80INS1_25CollectiveMainloopBwdSm80ILi2ELi2EN4cute5tupleIJNS5_1CILi128EEES8_NS7_ILi64EEEEEENS_10bfloat16_tEfNS_4arch4Sm80ELb0ELb1ELb1ELb1ELb0ELb0ELb0ELb0ELi2ELi4ELi4ELi4ELb0EEENS1_24CollectiveEpilogueBwdGQAISA_fSD_Li256ELb1ELb0EEENS1_19SingleTileSchedulerILb1ELb0ELb0ELi128EEEEEEEEEvNT_6ParamsE$_ZZN4cute4takeILi1ELi3ENS_5tupleIJNS1_IJNS_1CILi1EEENS2_ILi512EEEiEEENS2_ILi4096EEENS1_IJiiEEEEEEEEDaRKT1_ENKUlDpRKT_E_clIJS6_S7_EEEDaSF_) ;  /* 0xffff71a000007944 */ /* 0x022fea0003c3ffff */
[----:B------:R-:W-:Y:S02]  /*155b0*/  MOV R4, 0x155d0 ;  /* 0x000155d000047802 */ /* 0x000fe40000000f00 */
[----:B-1---5:R-:W-:Y:S05]  /*155c0*/  CALL.REL.NOINC `($_ZN7cutlass13device_kernelIN5flash19enable_sm80_to_sm89INS1_16FlashAttnBwdSm80INS1_25CollectiveMainloopBwdSm80ILi2ELi2EN4cute5tupleIJNS5_1CILi128EEES8_NS7_ILi64EEEEEENS_10bfloat16_tEfNS_4arch4Sm80ELb0ELb1ELb1ELb1ELb0ELb0ELb0ELb0ELi2ELi4ELi4ELi4ELb0EEENS1_24CollectiveEpilogueBwdGQAISA_fSD_Li256ELb1ELb0EEENS1_19SingleTileSchedulerILb1ELb0ELb0ELi128EEEEEEEEEvNT_6ParamsE$_ZZN4cute16flatten_to_tupleINS_5tupleIJNS_1CILi4096EEENS1_IJiiEEEEEEEEDaRKT_ENKUlRKT_E_clIS4_EEDaSB_) ;  /* 0xffff6ed000007944 */ /* 0x022fea0003c3ffff */
[----:B------:R1:W-:Y:S01]  /*155d0*/  STL.64 [R1+0x758], R2 ;  /* 0x0007580201007387 */ /* 0x0003e20000100a00 */
[----:B------:R-:W-:-:S02]  /*155e0*/  MOV R58, R25 ;  /* 0x00000019003a7202 */ /* 0x000fc40000000f00 */
[----:B------:R-:W-:Y:S02]  /*155f0*/  MOV R4, 0x15610 ;  /* 0x0001561000047802 */ /* 0x000fe40000000f00 */
[----:B-1----:R-:W-:Y:S05]  /*15600*/  CALL.REL.NOINC `($_ZN7cutlass13device_kernelIN5flash19enable_sm80_to_sm89INS1_16FlashAttnBwdSm80INS1_25CollectiveMainloopBwdSm80ILi2ELi2EN4cute5tupleIJNS5_1CILi128EEES8_NS7_ILi64EEEEEENS_10bfloat16_tEfNS_4arch4Sm80ELb0ELb1ELb1ELb1ELb0ELb0ELb0ELb0ELi2ELi4ELi4ELi4ELb0EEENS1_24CollectiveEpilogueBwdGQAISA_fSD_Li256ELb1ELb0EEENS1_19SingleTileSchedulerILb1ELb0ELb0ELi128EEEEEEEEEvNT_6ParamsE$_ZZN4cute12filter_tupleINS_5tupleIJNS_1CILi4096EEENS1_IJiiEEEEEEZNS_16flatten_to_tupleIS5_EEDaRKT_EUlRKT_E_EEDaS9_OT0_ENKUlDpSC_E_clIJNS1_IJS3_EEES4_EEEDaSG_) ;  /* 0xffff654000007944 */ /* 0x002fea0003c3ffff */
        /* <DEDUP_REMOVED lines=14> */
[----:B--2--5:R-:W-:Y:S05]  /*156f0*/  CALL.REL.NOINC `($_ZN7cutlass13device_kernelIN5flash19enable_sm80_to_sm89INS1_16FlashAttnBwdSm80INS1_25CollectiveMainloopBwdSm80ILi2ELi2EN4cute5tupleIJNS5_1CILi128EEES8_NS7_ILi64EEEEEENS_10bfloat16_tEfNS_4arch4Sm80ELb0ELb1ELb1ELb1ELb0ELb0ELb0ELb0ELi2ELi4ELi4ELi4ELb0EEENS1_24CollectiveEpilogueBwdGQAISA_fSD_Li256ELb1ELb0EEENS1_19SingleTileSchedulerILb1ELb0ELb0ELi128EEEEEEEEEvNT_6ParamsE$_ZN4cute3eso3ESOILb1ELb0EJNS_14ComposedLayoutINS_7SwizzleILi3ELi3ELi3EEENS_1CILi0EEENS_6LayoutINS_5tupleIJNS8_IJNS8_IJNS5_ILi4EEENS5_ILi8EEEEEENS8_IJNS5_ILi2EEENS5_ILi1EEEEEEEEENS8_IJNS8_IJSC_SC_EEENS8_IJSA_S9_EEEEEEEEENS8_IJNS8_IJNS8_IJSC_NS5_ILi64EEEEEENS8_IJNS5_ILi512EEES6_EEEEEENS8_IJNS8_IJSD_SA_EEENS8_IJNS5_ILi1024EEENS5_ILi16EEEEEEEEEEEEEEEENS_10ViewEngineINS_8smem_ptrIPN7cutlass10bfloat16_tEEEEEEEC2ERKSW_RKS13_) ;  /* 0xffff1d3000007944 */ /* 0x024fea0003c3ffff */
        /* <DEDUP_REMOVED lines=29> */
[----:B-12--5:R-:W-:Y:S05]  /*158d0*/  CALL.REL.NOINC `($_ZN7cutlass13device_kernelIN5flash19enable_sm80_to_sm89INS1_16FlashAttnBwdSm80INS1_25CollectiveMainloopBwdSm80ILi2ELi2EN4cute5tupleIJNS5_1CILi128EEES8_NS7_ILi64EEEEEENS_10bfloat16_tEfNS_4arch4Sm80ELb0ELb1ELb1ELb1ELb0ELb0ELb0ELb0ELi2ELi4ELi4ELi4ELb0EEENS1_24CollectiveEpilogueBwdGQAISA_fSD_Li256ELb1ELb0EEENS1_19SingleTileSchedulerILb1ELb0ELb0ELi128EEEEEEEEEvNT_6ParamsE$_ZZN4cute7idx2crdINS_5tupleIJiiNS_1CILi0EEEEEENS1_IJNS1_IJNS2_ILi4EEENS2_ILi8EEEEEENS2_ILi2EEENS2_ILi1EEEEEEEEDaRKT_RKT0_ENKUlRKT_RKT0_E_clIiS7_EEDaSJ_SM_) ;  /* 0xffff984000007944 */ /* 0x026fea0003c3ffff */
[----:B------:R-:W-:Y:S02]  /*158e0*/  MOV R2, 0x15900 ;  /* 0x0001590000027802 */ /* 0x000fe40000000f00 */
[----:B-1----:R-:W-:Y:S05]  /*158f0*/  CALL.REL.NOINC `($_ZN7cutlass13device_kernelIN5flash19enable_sm80_to_sm89INS1_16FlashAttnBwdSm80INS1_25CollectiveMainloopBwdSm80ILi2ELi2EN4cute5tupleIJNS5_1CILi128EEES8_NS7_ILi64EEEEEENS_10bfloat16_tEfNS_4arch4Sm80ELb0ELb1ELb1ELb1ELb0ELb0ELb0ELb0ELi2ELi4ELi4ELi4ELb0EEENS1_24CollectiveEpilogueBwdGQAISA_fSD_Li256ELb1ELb0EEENS1_19SingleTileSchedulerILb1ELb0ELb0ELi128EEEEEEEEEvNT_6ParamsE$_ZZN4cute7idx2crdINS_5tupleIJiiNS_1CILi0EEEEEENS1_IJNS1_IJNS2_ILi4EEENS2_ILi8EEEEEENS2_ILi2EEENS2_ILi1EEEEEEEEDaRKT_RKT0_ENKUlRKT_RKT0_E_clIiS8_EEDaSJ_SM_) ;  /* 0xffff9c4000007944 */ /* 0x002fea0003c3ffff */
[----:B------:R1:W-:Y:S01]  /*15900*/  STL [R1+0x758], R6 ;  /* 0x0007580601007387 */ /* 0x0003e20000100800 */
[----:B------:R-:W-:-:S02]  /*15910*/  MOV R2, R25 ;  /* 0x0000001900027202 */ /* 0x000fc40000000f00 */
[----:B------:R-:W-:Y:S02]  /*15920*/  MOV R72, 0x15940 ;  /* 0x0001594000487802 */ /* 0x000fe40000000f00 */
[----:B-1----:R-:W-:Y:S05]  /*15930*/  CALL.REL.NOINC `($_ZN7cutlass13device_kernelIN5flash19enable_sm80_to_sm89INS1_16FlashAttnBwdSm80INS1_25CollectiveMainloopBwdSm80ILi2ELi2EN4cute5tupleIJNS5_1CILi128EEES8_NS7_ILi64EEEEEENS_10bfloat16_tEfNS_4arch4Sm80ELb0ELb1ELb1ELb1ELb0ELb0ELb0ELb0ELi2ELi4ELi4ELi4ELb0EEENS1_24CollectiveEpilogueBwdGQAISA_fSD_Li256ELb1ELb0EEENS1_19SingleTileSchedulerILb1ELb0ELb0ELi128EEEEEEEEEvNT_6ParamsE$_ZZN4cute9transformINS_5tupleIJiiNS_1CILi0EEEEEENS1_IJNS1_IJNS2_ILi4EEENS2_ILi8EEEEEENS2_ILi2EEENS2_ILi1EEEEEEZNS_7idx2crdIS4_SA_EEDaRKT_RKT0_EUlRKT_RKT0_E_EEDaSE_SH_OT1_ENKUlDpSK_E_clIJNS1_IJiiEEEiS3_EEEDaSR_) ;  /* 0xffffa32000007944 */ /* 0x002fea0003c3ffff */
[----:B------:R-:W-:Y:S02]  /*15940*/  MOV R6, 0x15960 ;  /* 0x0001596000067802 */ /* 0x000fe40000000f00 */
[----:B--2--5:R-:W-:Y:S05]  /*15950*/  CALL.REL.NOINC `($_ZN7cutlass13device_kernelIN5flash19enable_sm80_to_sm89INS1_16FlashAttnBwdSm80INS1_25CollectiveMainloopBwdSm80ILi2ELi2EN4cute5tupleIJNS5_1CILi128EEES8_NS7_ILi64EEEEEENS_10bfloat16_tEfNS_4arch4Sm80ELb0ELb1ELb1ELb1ELb0ELb0ELb0ELb0ELi2ELi4ELi4ELi4ELb0EEENS1_24CollectiveEpilogueBwdGQAISA_fSD_Li256ELb1ELb0EEENS1_19SingleTileSchedulerILb1ELb0ELb0ELi128EEEEEEEEEvNT_6ParamsE$_ZZN4cute13to_mixed_bitsINS_5tupleIJNS1_IJNS_1CILi4EEENS2_ILi8EEEEEENS2_ILi2EEENS2_ILi1EEEEEENS1_IJNS1_IJNS2_ILi0EEENS2_ILi64EEEEEES9_S9_EEENS1_IJNS1_IJiiEEEiS9_EEEEEDaRKT_RKT0_RKT1_ENKUlRKT_RKT0_RKT1_E_clIS5_SB_SD_EEDaSQ_ST_SW_) ;  /* 0xffff63c000007944 */ /* 0x024fea0003c3ffff */
[----:B------:R-:W-:Y:S02]  /*15960*/  MOV R2, 0x15980 ;  /* 0x0001598000027802 */ /* 0x000fe40000000f00 */
[----:B------:R-:W-:Y:S05]  /*15970*/  CALL.REL.NOINC `($_ZN7cutlass13device_kernelIN5flash19enable_sm80_to_sm89INS1_16FlashAttnBwdSm80INS1_25CollectiveMainloopBwdSm80ILi2ELi2EN4cute5tupleIJNS5_1CILi128EEES8_NS7_ILi64EEEEEENS_10bfloat16_tEfNS_4arch4Sm80ELb0ELb1ELb1ELb1ELb0ELb0ELb0ELb0ELi2ELi4ELi4ELi4ELb0EEENS1_24CollectiveEpilogueBwdGQAISA_fSD_Li256ELb1ELb0EEENS1_19SingleTileSchedulerILb1ELb0ELb0ELi128EEEEEEEEEvNT_6ParamsE$_ZZN4cute13to_mixed_bitsINS_5tupleIJNS1_IJNS_1CILi4EEENS2_ILi8EEEEEENS2_ILi2EEENS2_ILi1EEEEEENS1_IJNS1_IJNS2_ILi0EEENS2_ILi64EEEEEES9_S9_EEENS1_IJNS1_IJiiEEEiS9_EEEEEDaRKT_RKT0_RKT1_ENKUlDpRKT_E_clIJNS_9MixedBitsILj0ELj448EEENS2_ILj0EEESW_EEEDaSR_) ;  /* 0xffff637000007944 */ /* 0x000fea0003c3ffff */
        /* <DEDUP_REMOVED lines=52> */
[----:B------:R-:W-:Y:S01]  /*15cc0*/  IMAD.MOV.U32 R8, RZ, RZ, R2 ;  /* 0x000000ffff087224 */ /* 0x000fe200078e0002 */
[----:B------:R-:W-:Y:S01]  /*15cd0*/  MOV R2, R24 ;  /* 0x0000001800027202 */ /* 0x000fe20000000f00 */
[----:B------:R-:W-:Y:S01]  /*15ce0*/  IMAD.MOV.U32 R10, RZ, RZ, R52 ;  /* 0x000000ffff0a7224 */ /* 0x000fe200078e0034 */
[----:B------:R-:W-:-:S02]  /*15cf0*/  MOV R9, R44 ;  /* 0x0000002c00097202 */ /* 0x000fc40000000f00 */
[----:B------:R-:W-:Y:S01]  /*15d00*/  MOV R6, 0x15d30 ;  /* 0x00015d3000067802 */ /* 0x000fe20000000f00 */
[----:B--2---:R1:W-:Y:S04]  /*15d10*/  STL.64 [R1+0x788], R4 ;  /* 0x0007880401007387 */ /* 0x0043e80000100a00 */
[----:B-1----:R-:W-:Y:S05]  /*15d20*/  CALL.REL.NOINC `($_ZN7cutlass13device_kernelIN5flash19enable_sm80_to_sm89INS1_16FlashAttnBwdSm80INS1_25CollectiveMainloopBwdSm80ILi2ELi2EN4cute5tupleIJNS5_1CILi128EEES8_NS7_ILi64EEEEEENS_10bfloat16_tEfNS_4arch4Sm80ELb0ELb1ELb1ELb1ELb0ELb0ELb0ELb0ELi2ELi4ELi4ELi4ELb0EEENS1_24CollectiveEpilogueBwdGQAISA_fSD_Li256ELb1ELb0EEENS1_19SingleTileSchedulerILb1ELb0ELb0ELi128EEEEEEEEEvNT_6ParamsE$_ZN4cute3eso3ESOILb0ELb0EJiiiNS_1CILi72EEENS2_ILi512EEEEEC2ERKiS7_S7_RKS3_RKS4_) ;  /* 0xffff10a000007944 */ /* 0x002fea0003c3ffff */
        /* <DEDUP_REMOVED lines=22> */
[----:B-1----:R-:W-:Y:S05]  /*15e90*/  CALL.REL.NOINC `($_ZN7cutlass13device_kernelIN5flash19enable_sm80_to_sm89INS1_16FlashAttnBwdSm80INS1_25CollectiveMainloopBwdSm80ILi2ELi2EN4cute5tupleIJNS5_1CILi128EEES8_NS7_ILi64EEEEEENS_10bfloat16_tEfNS_4arch4Sm80ELb0ELb1ELb1ELb1ELb0ELb0ELb0ELb0ELi2ELi4ELi4ELi4ELb0EEENS1_24CollectiveEpilogueBwdGQAISA_fSD_Li256ELb1ELb0EEENS1_19SingleTileSchedulerILb1ELb0ELb0ELi128EEEEEEEEEvNT_6ParamsE$_ZZN4cute6detail16composition_implINS_5tupleIJNS_1CILi8EEENS3_ILi2EEES5_S5_S4_S5_EEENS2_IJNS3_ILi1EEEiiiNS3_ILi72EEENS3_ILi512EEEEEENS2_IJNS2_IJS5_S5_EEES4_NS3_ILi4EEEEEENS2_IJNS2_IJS7_S4_EEENS3_ILi1024EEENS3_ILi16EEEEEEEEDaRKT_RKT0_RKT1_RKT2_ENKUlRKT_RKT0_E_clISB_SE_EEDaSW_SZ_) ;  /* 0xffff771000007944 */ /* 0x002fea0003c3ffff */
[----:B------:R-:W-:Y:S01]  /*15ea0*/  IMAD.MOV.U32 R2, RZ, RZ, R46 ;  /* 0x000000ffff027224 */ /* 0x000fe200078e002e */
[----:B------:R-:W-:Y:S02]  /*15eb0*/  MOV R4, R12 ;  /* 0x0000000c00047202 */ /* 0x000fe40000000f00 */
[----:B------:R-:W-:Y:S02]  /*15ec0*/  MOV R46, 0x15ee0 ;  /* 0x00015ee0002e7802 */ /* 0x000fe40000000f00 */
[----:B-1---5:R-:W-:Y:S05]  /*15ed0*/  CALL.REL.NOINC `($_ZN7cutlass13device_kernelIN5flash19enable_sm80_to_sm89INS1_16FlashAttnBwdSm80INS1_25CollectiveMainloopBwdSm80ILi2ELi2EN4cute5tupleIJNS5_1CILi128EEES8_NS7_ILi64EEEEEENS_10bfloat16_tEfNS_4arch4Sm80ELb0ELb1ELb1ELb1ELb0ELb0ELb0ELb0ELi2ELi4ELi4ELi4ELb0EEENS1_24CollectiveEpilogueBwdGQAISA_fSD_Li256ELb1ELb0EEENS1_19SingleTileSchedulerILb1ELb0ELb0ELi128EEEEEEEEEvNT_6ParamsE$_ZZN4cute6detail16composition_implINS_5tupleIJNS_1CILi8EEENS3_ILi2EEES5_S5_S4_S5_EEENS2_IJNS3_ILi1EEEiiiNS3_ILi72EEENS3_ILi512EEEEEENS2_IJNS2_IJS5_S5_EEES4_NS3_ILi4EEEEEENS2_IJNS2_IJS7_S4_EEENS3_ILi1024EEENS3_ILi16EEEEEEEEDaRKT_RKT0_RKT1_RKT2_ENKUlRKT_RKT0_E_clISC_SG_EEDaSW_SZ_) ;  /* 0xffff77b000007944 */ /* 0x022fea0003c3ffff */
[----:B-----5:R2:W-:Y:S01]  /*15ee0*/  STL.64 [R1+0x770], R2 ;  /* 0x0007700201007387 */ /* 0x0205e20000100a00 */
[----:B------:R-:W-:-:S03]  /*15ef0*/  MOV R4, 0x15f10 ;  /* 0x00015f1000047802 */ /* 0x000fc60000000f00 */
[----:B-12---:R-:W-:Y:S05]  /*15f00*/  CALL.REL.NOINC `($_ZN7cutlass13device_kernelIN5flash19enable_sm80_to_sm89INS1_16FlashAttnBwdSm80INS1_25CollectiveMainloopBwdSm80ILi2ELi2EN4cute5tupleIJNS5_1CILi128EEES8_NS7_ILi64EEEEEENS_10bfloat16_tEfNS_4arch4Sm80ELb0ELb1ELb1ELb1ELb0ELb0ELb0ELb0ELi2ELi4ELi4ELi4ELb0EEENS1_24CollectiveEpilogueBwdGQAISA_fSD_Li256ELb1ELb0EEENS1_19SingleTileSchedulerILb1ELb0ELb0ELi128EEEEEEEEEvNT_6ParamsE$_ZN4cute3eso3ESOILb0ELb0EJNS_5tupleIJNS_1CILi1EEEiEEENS3_ILi1024EEENS2_IJiiEEEEEC2ERKS5_RKS6_RKS7_) ;  /* 0xfffefd7000007944 */ /* 0x006fea0003c3ffff */
[----:B------:R2:W5:Y:S04]  /*15f10*/  LDL R5, [R1+0x760] ;  /* 0x0007600001057983 */ /* 0x0005680000100800 */
[----:B-1----:R2:W5:Y:S01]  /*15f20*/  LDL.64 R2, [R1+0x758] ;  /* 0x0007580001027983 */ /* 0x0025620000100a00 */
[----:B------:R-:W-:-:S03]  /*15f30*/  MOV R6, 0x15f50 ;  /* 0x00015f5000067802 */ /* 0x000fc60000000f00 */
[----:B--2--5:R-:W-:Y:S05]  /*15f40*/  CALL.REL.NOINC `($_ZN7cutlass13device_kernelIN5flash19enable_sm80_to_sm89INS1_16FlashAttnBwdSm80INS1_25CollectiveMainloopBwdSm80ILi2ELi2EN4cute5tupleIJNS5_1CILi128EEES8_NS7_ILi64EEEEEENS_10bfloat16_tEfNS_4arch4Sm80ELb0ELb1ELb1ELb1ELb0ELb0ELb0ELb0ELi2ELi4ELi4ELi4ELb0EEENS1_24CollectiveEpilogueBwdGQAISA_fSD_Li256ELb1ELb0EEENS1_19SingleTileSchedulerILb1ELb0ELb0ELi128EEEEEEEEEvNT_6ParamsE$_ZN4cute5tupleIJNS0_IJNS0_IJNS_1CILi2EEES2_EEENS1_ILi8EEES3_EEENS0_IJNS0_IJNS1_ILi1EEEiEEENS1_ILi1024EEENS0_IJiiEEEEEEEEC2ERKS5_RKSA_) ;  /* 0xffff46b000007944 */ /* 0x024fea0003c3ffff */
[----:B-1----:R1:W5:Y:S04]  /*15f50*/  LDL R4, [R1+0x760] ;  /* 0x0007600001047983 */ /* 0x0023680000100800 */
[----:B------:R1:W5:Y:S01]  /*15f60*/  LDL.64 R2, [R1+0x758] ;  /* 0x0007580001027983 */ /* 0x0003620000100a00 */
[----:B------:R-:W-:Y:S01]  /*15f70*/  LEA.HI R6, R13, R13, RZ, 0x1d ;  /* 0x0000000d0d067211 */ /* 0x000fe200078fe8ff */
[----:B------:R-:W-:-:S04]  /*15f80*/  IMAD.MOV.U32 R12, RZ, RZ, R50 ;  /* 0x000000ffff0c7224 */ /* 0x000fc800078e0032 */
[----:B------:R-:W-:Y:S01]  /*15f90*/  IMAD.U32 R8, R11, 0x2, R6 ;  /* 0x000000020b087824 */ /* 0x000fe200078e0006 */
[----:B------:R-:W-:-:S04]  /*15fa0*/  MOV R6, 0x15fd0 ;  /* 0x00015fd000067802 */ /* 0x000fc80000000f00 */
[----:B------:R1:W-:Y:S03]  /*15fb0*/  STL [R1+0x11e4], R8 ;  /* 0x0011e40801007387 */ /* 0x0003e60000100800 */
[----:B-1---5:R-:W-:Y:S05]  /*15fc0*/  CALL.REL.NOINC `($_ZN7cutlass13device_kernelIN5flash19enable_sm80_to_sm89INS1_16FlashAttnBwdSm80INS1_25CollectiveMainloopBwdSm80ILi2ELi2EN4cute5tupleIJNS5_1CILi128EEES8_NS7_ILi64EEEEEENS_10bfloat16_tEfNS_4arch4Sm80ELb0ELb1ELb1ELb1ELb0ELb0ELb0ELb0ELi2ELi4ELi4ELi4ELb0EEENS1_24CollectiveEpilogueBwdGQAISA_fSD_Li256ELb1ELb0EEENS1_19SingleTileSchedulerILb1ELb0ELb0ELi128EEEEEEEEEvNT_6ParamsE$_ZN4cute3eso3ESOILb0ELb0EJNS_6LayoutINS_5tupleIJNS3_IJNS_1CILi2EEES5_EEENS4_ILi8EEES6_EEENS3_IJNS3_IJNS4_ILi1EEEiEEENS4_ILi1024EEENS3_IJiiEEEEEEEEjEEC2ERKSE_RKj) ;  /* 0xfffeffd000007944 */ /* 0x022fea0003c3ffff */
[----:B------:R-:W2:Y:S04]  /*15fd0*/  LDL.64 R12, [R1+0x760] ;  /* 0x00076000010c7983 */ /* 0x000ea80000100a00 */
[----:B-1----:R1:W5:Y:S01]  /*15fe0*/  LDL.64 R4, [R1+0x758] ;  /* 0x0007580001047983 */ /* 0x0023620000100a00 */
[----:B------:R-:W-:Y:S02]  /*15ff0*/  MOV R9, R25 ;  /* 0x0000001900097202 */ /* 0x000fe40000000f00 */
[----:B------:R-:W-:Y:S01]  /*16000*/  MOV R8, 0x16030 ;  /* 0x0001603000087802 */ /* 0x000fe20000000f00 */
[----:B--2---:R-:W-:-:S04]  /*16010*/  IMAD.WIDE.U32 R2, R13, 0x2, R60 ;  /* 0x000000020d027825 */ /* 0x004fc800078e003c */
[----:B-1---5:R-:W-:Y:S05]  /*16020*/  CALL.REL.NOINC `($_ZN7cutlass13device_kernelIN5flash19enable_sm80_to_sm89INS1_16FlashAttnBwdSm80INS1_25CollectiveMainloopBwdSm80ILi2ELi2EN4cute5tupleIJNS5_1CILi128EEES8_NS7_ILi64EEEEEENS_10bfloat16_tEfNS_4arch4Sm80ELb0ELb1ELb1ELb1ELb0ELb0ELb0ELb0ELi2ELi4ELi4ELi4ELb0EEENS1_24CollectiveEpilogueBwdGQAISA_fSD_Li256ELb1ELb0EEENS1_19SingleTileSchedulerILb1ELb0ELb0ELi128EEEEEEEEEvNT_6ParamsE$_ZN4cute8smem_ptrIPN7cutlass10bfloat16_tEECI1NS_12iter_adaptorIS3_S4_EEES3_) ;  /* 0xffff4f5000007944 */ /* 0x022fea0003c3ffff */
[----:B-1----:R-:W2:Y:S01]  /*16030*/  LDL.64 R2, [R1+0x758] ;  /* 0x0007580001027983 */ /* 0x002ea20000100a00 */
[----:B------:R-:W-:-:S03]  /*16040*/  MOV R6, 0x16070 ;  /* 0x0001607000067802 */ /* 0x000fc60000000f00 */
[----:B--2---:R1:W-:Y:S04]  /*16050*/  STL.64 [R1+0x770], R2 ;  /* 0x0007700201007387 */ /* 0x0043e80000100a00 */
[----:B-1----:R-:W-:Y:S05]  /*16060*/  CALL.REL.NOINC `($_ZN7cutlass13device_kernelIN5flash19enable_sm80_to_sm89INS1_16FlashAttnBwdSm80INS1_25CollectiveMainloopBwdSm80ILi2ELi2EN4cute5tupleIJNS5_1CILi128EEES8_NS7_ILi64EEEEEENS_10bfloat16_tEfNS_4arch4Sm80ELb0ELb1ELb1ELb1ELb0ELb0ELb0ELb0ELi2ELi4ELi4ELi4ELb0EEENS1_24CollectiveEpilogueBwdGQAISA_fSD_Li256ELb1ELb0EEENS1_19SingleTileSchedulerILb1ELb0ELb0ELi128EEEEEEEEEvNT_6ParamsE$_ZN4cute3eso3ESOILb0ELb0EJNS_6LayoutINS_5tupleIJNS3_IJNS_1CILi2EEES5_EEENS4_ILi8EEES6_EEENS3_IJNS3_IJNS4_ILi1EEEiEEENS4_ILi1024EEENS3_IJiiEEEEEEEENS_10ViewEngineINS_8smem_ptrIPN7cutlass10bfloat16_tEEEEEEEC2ERKSE_RKSL_) ;  /* 0xfffefeb000007944 */ /* 0x002fea0003c3ffff */
[----:B-1----:R1:W5:Y:S04]  /*16070*/  LDL R5, [R1+0x75c] ;  /* 0x00075c0001057983 */ /* 0x0023680000100800 */
[----:B------:R1:W5:Y:S01]  /*16080*/  LDL R3, [R1+0x760] ;  /* 0x0007600001037983 */ /* 0x0003620000100800 */
[----:B------:R-:W-:-:S03]  /*16090*/  MOV R4, 0x160b0 ;  /* 0x000160b000047802 */ /* 0x000fc60000000f00 */
[----:B-1---5:R-:W-:Y:S05]  /*160a0*/  CALL.REL.NOINC `($_ZN7cutlass13device_kernelIN5flash19enable_sm80_to_sm89INS1_16FlashAttnBwdSm80INS1_25CollectiveMainloopBwdSm80ILi2ELi2EN4cute5tupleIJNS5_1CILi128EEES8_NS7_ILi64EEEEEENS_10bfloat16_tEfNS_4arch4Sm80ELb0ELb1ELb1ELb1ELb0ELb0ELb0ELb0ELi2ELi4ELi4ELi4ELb0EEENS1_24CollectiveEpilogueBwdGQAISA_fSD_Li256ELb1ELb0EEENS1_19SingleTileSchedulerILb1ELb0ELb0ELi128EEEEEEEEEvNT_6ParamsE$_ZZN4cute4takeILi1ELi3ENS_5tupleIJNS1_IJNS_1CILi1EEEiEEENS2_ILi1024EEENS1_IJiiEEEEEEEEDaRKT1_ENKUlDpRKT_E_clIJS5_S6_EEEDaSE_) ;  /* 0xffff671000007944 */ /* 0x022fea0003c3ffff */
[----:B------:R-:W-:Y:S02]  /*160b0*/  MOV R4, 0x160d0 ;  /* 0x000160d000047802 */ /* 0x000fe40000000f00 */
[----:B-1---5:R-:W-:Y:S05]  /*160c0*/  CALL.REL.NOINC `($_ZN7cutlass13device_kernelIN5flash19enable_sm80_to_sm89INS1_16FlashAttnBwdSm80INS1_25CollectiveMainloopBwdSm80ILi2ELi2EN4cute5tupleIJNS5_1CILi128EEES8_NS7_ILi64EEEEEENS_10bfloat16_tEfNS_4arch4Sm80ELb0ELb1ELb1ELb1ELb0ELb0ELb0ELb0ELi2ELi4ELi4ELi4ELb0EEENS1_24CollectiveEpilogueBwdGQAISA_fSD_Li256ELb1ELb0EEENS1_19SingleTileSchedulerILb1ELb0ELb0ELi128EEEEEEEEEvNT_6ParamsE$_ZZN4cute16flatten_to_tupleINS_5tupleIJNS_1CILi1024EEENS1_IJiiEEEEEEEEDaRKT_ENKUlRKT_E_clIS4_EEDaSB_) ;  /* 0xffff62f000007944 */ /* 0x022fea0003c3ffff */
[----:B------:R1:W-:Y:S01]  /*160d0*/  STL.64 [R1+0x758], R2 ;  /* 0x0007580201007387 */ /* 0x0003e20000100a00 */
[----:B------:R-:W-:Y:S02]  /*160e0*/  MOV R5, R25 ;  /* 0x0000001900057202 */ /* 0x000fe40000000f00 */
[----:B------:R-:W-:Y:S02]  /*160f0*/  MOV R4, 0x16110 ;  /* 0x0001611000047802 */ /* 0x000fe40000000f00 */
[----:B-1----:R-:W-:Y:S05]  /*16100*/  CALL.REL.NOINC `($_ZN7cutlass13device_kernelIN5flash19enable_sm80_to_sm89INS1_16FlashAttnBwdSm80INS1_25CollectiveMainloopBwdSm80ILi2ELi2EN4cute5tupleIJNS5_1CILi128EEES8_NS7_ILi64EEEEEENS_10bfloat16_tEfNS_4arch4Sm80ELb0ELb1ELb1ELb1ELb0ELb0ELb0ELb0ELi2ELi4ELi4ELi4ELb0EEENS1_24CollectiveEpilogueBwdGQAISA_fSD_Li256ELb1ELb0EEENS1_19SingleTileSchedulerILb1ELb0ELb0ELi128EEEEEEEEEvNT_6ParamsE$_ZZN4cute12filter_tupleINS_5tupleIJNS_1CILi1024EEENS1_IJiiEEEEEEZNS_16flatten_to_tupleIS5_EEDaRKT_EUlRKT_E_EEDaS9_OT0_ENKUlDpSC_E_clIJNS1_IJS3_EEES4_EEEDaSG_) ;  /* 0xffff579000007944 */ /* 0x002fea0003c3ffff */
        /* <DEDUP_REMOVED lines=22> */
[----:B--2--5:R-:W-:Y:S05]  /*16270*/  CALL.REL.NOINC `($_ZN7cutlass13device_kernelIN5flash19enable_sm80_to_sm89INS1_16FlashAttnBwdSm80INS1_25CollectiveMainloopBwdSm80ILi2ELi2EN4cute5tupleIJNS5_1CILi128EEES8_NS7_ILi64EEEEEENS_10bfloat16_tEfNS_4arch4Sm80ELb0ELb1ELb1ELb1ELb0ELb0ELb0ELb0ELi2ELi4ELi4ELi4ELb0EEENS1_24CollectiveEpilogueBwdGQAISA_fSD_Li256ELb1ELb0EEENS1_19SingleTileSchedulerILb1ELb0ELb0ELi128EEEEEEEEEvNT_6ParamsE$_ZN4cute3eso3ESOILb1ELb0EJNS_10UnderscoreES2_S2_iEEC2ERKS2_S5_S5_RKi) ;  /* 0xffff108000007944 */ /* 0x024fea0003c3ffff */
[----:B------:R-:W-:Y:S01]  /*16280*/  ULDC.64 UR4, c[0x0][0x118] ;  /* 0x0000460000047ab9 */ /* 0x000fe20000000a00 */
[----:B------:R2:W5:Y:S04]  /*16290*/  LDL R7, [R1+0x758] ;  /* 0x0007580001077983 */ /* 0x0005680000100800 */
[----:B------:R2:W5:Y:S04]  /*162a0*/  LD.E R5, [R10.64] ;  /* 0x000000040a057980 */ /* 0x000568000c101900 */
[----:B-1----:R2:W5:Y:S01]  /*162b0*/  LD.E R3, [R10.64+0x4] ;  /* 0x000004040a037980 */ /* 0x002562000c101900 */
[----:B------:R-:W-:-:S03]  /*162c0*/  MOV R4, 0x162e0 ;  /* 0x000162e000047802 */ /* 0x000fc60000000f00 */
[----:B--2--5:R-:W-:Y:S05]  /*162d0*/  CALL.REL.NOINC `($_ZN7cutlass13device_kernelIN5flash19enable_sm80_to_sm89INS1_16FlashAttnBwdSm80INS1_25CollectiveMainloopBwdSm80ILi2ELi2EN4cute5tupleIJNS5_1CILi128EEES8_NS7_ILi64EEEEEENS_10bfloat16_tEfNS_4arch4Sm80ELb0ELb1ELb1ELb1ELb0ELb0ELb0ELb0ELi2ELi4ELi4ELi4ELb0EEENS1_24CollectiveEpilogueBwdGQAISA_fSD_Li256ELb1ELb0EEENS1_19SingleTileSchedulerILb1ELb0ELb0ELi128EEEEEEEEEvNT_6ParamsE$_ZZN4cute5sliceINS_5tupleIJNS_10UnderscoreES2_S2_iEEENS1_IJNS1_IJNS_1CILi1EEENS4_ILi0EEEEEENS4_ILi4096EEENS1_IJiiEEENS1_IJS6_NS4_ILi8192EEEEEEEEEEEDaRKT_RKT0_ENKUlRKT_RKT0_E_clIS2_S9_EEDaSL_SO_) ;  /* 0xffff66b000007944 */ /* 0x024fea0003c3ffff */
[----:B-----5:R2:W-:Y:S01]  /*162e0*/  STL.64 [R1+0x758], R2 ;  /* 0x0007580201007387 */ /* 0x0205e20000100a00 */
[----:B------:R-:W-:-:S02]  /*162f0*/  MOV R5, R25 ;  /* 0x0000001900057202 */ /* 0x000fc40000000f00 */
[----:B------:R-:W-:Y:S02]  /*16300*/  MOV R4, 0x16320 ;  /* 0x0001632000047802 */ /* 0x000fe40000000f00 */
[----:B-12---:R-:W-:Y:S05]  /*16310*/  CALL.REL.NOINC `($_ZN7cutlass13device_kernelIN5flash19enable_sm80_to_sm89INS1_16FlashAttnBwdSm80INS1_25CollectiveMainloopBwdSm80ILi2ELi2EN4cute5tupleIJNS5_1CILi128EEES8_NS7_ILi64EEEEEENS_10bfloat16_tEfNS_4arch4Sm80ELb0ELb1ELb1ELb1ELb0ELb0ELb0ELb0ELi2ELi4ELi4ELi4ELb0EEENS1_24CollectiveEpilogueBwdGQAISA_fSD_Li256ELb1ELb0EEENS1_19SingleTileSchedulerILb1ELb0ELb0ELi128EEEEEEEEEvNT_6ParamsE$_ZZN4cute12filter_tupleINS_5tupleIJNS_10UnderscoreES2_S2_iEEENS1_IJNS1_IJNS_1CILi1EEENS4_ILi0EEEEEENS4_ILi4096EEENS1_IJiiEEENS1_IJS6_NS4_ILi8192EEEEEEEEEZNS_5sliceIS3_SC_EEDaRKT_RKT0_EUlRKT_RKT0_E_EEDaSG_SJ_OT1_ENKUlDpSM_E_clIJNS1_IJS7_EEENS1_IJS8_EEENS1_IJS9_EEENS1_IJEEEEEEDaST_) ;  /* 0xffff529000007944 */ /* 0x006fea0003c3ffff */
[----:B-----5:R-:W-:Y:S02]  /*16320*/  MOV R8, R3 ;  /* 0x0000000300087202 */ /* 0x020fe40000000f00 */
[----:B------:R-:W-:Y:S02]  /*16330*/  MOV R4, 0x16350 ;  /* 0x0001635000047802 */ /* 0x000fe40000000f00 */
[----:B-1----:R-:W-:Y:S05]  /*16340*/  CALL.REL.NOINC `($_ZN7cutlass13device_kernelIN5flash19enable_sm80_to_sm89INS1_16FlashAttnBwdSm80INS1_25CollectiveMainloopBwdSm80ILi2ELi2EN4cute5tupleIJNS5_1CILi128EEES8_NS7_ILi64EEEEEENS_10bfloat16_tEfNS_4arch4Sm80ELb0ELb1ELb1ELb1ELb0ELb0ELb0ELb0ELi2ELi4ELi4ELi4ELb0EEENS1_24CollectiveEpilogueBwdGQAISA_fSD_Li256ELb1ELb0EEENS1_19SingleTileSchedulerILb1ELb0ELb0ELi128EEEEEEEEEvNT_6ParamsE$_ZN4cute5tupleIJNS0_IJNS0_IJNS_1CILi8EEENS1_ILi1EEEEEENS1_ILi2EEENS0_IJS5_S5_EEEEEENS0_IJNS0_IJS3_NS1_ILi0EEEEEENS1_ILi4096EEENS0_IJiiEEEEEEEEC2ERKS7_RKSC_) ;  /* 0xffff44a000007944 */ /* 0x002fea0003c3ffff */
[----:B-1----:R1:W5:Y:S01]  /*16350*/  LDL.64 R2, [R1+0x758] ;  /* 0x0007580001027983 */ /* 0x0023620000100a00 */
[----:B------:R-:W-:Y:S02]  /*16360*/  SHF.L.U32 R4, R7, 0xd, RZ ;  /* 0x0000000d07047819 */ /* 0x000fe400000006ff */
[----:B------:R-:W-:-:S03]  /*16370*/  MOV R6, 0x163a0 ;  /* 0x000163a000067802 */ /* 0x000fc60000000f00 */
[----:B------:R1:W-:Y:S04]  /*16380*/  STL [R1+0x770], R4 ;  /* 0x0007700401007387 */ /* 0x0003e80000100800 */
[----:B-1---5:R-:W-:Y:S05]  /*16390*/  CALL.REL.NOINC `($_ZN7cutlass13device_kernelIN5flash19enable_sm80_to_sm89INS1_16FlashAttnBwdSm80INS1_25CollectiveMainloopBwdSm80ILi2ELi2EN4cute5tupleIJNS5_1CILi128EEES8_NS7_ILi64EEEEEENS_10bfloat16_tEfNS_4arch4Sm80ELb0ELb1ELb1ELb1ELb0ELb0ELb0ELb0ELi2ELi4ELi4ELi4ELb0EEENS1_24CollectiveEpilogueBwdGQAISA_fSD_Li256ELb1ELb0EEENS1_19SingleTileSchedulerILb1ELb0ELb0ELi128EEEEEEEEEvNT_6ParamsE$_ZN4cute3eso3ESOILb0ELb0EJNS_6LayoutINS_5tupleIJNS3_IJNS_1CILi8EEENS4_ILi1EEEEEENS4_ILi2EEENS3_IJS8_S8_EEEEEENS3_IJNS3_IJS6_NS4_ILi0EEEEEENS4_ILi4096EEENS3_IJiiEEEEEEEEiEEC2ERKSG_RKi) ;  /* 0xffff01e000007944 */ /* 0x022fea0003c3ffff */
[----:B------:R-:W-:Y:S01]  /*163a0*/  ULDC.64 UR4, c[0x0][0x118] ;  /* 0x0000460000047ab9 */ /* 0x000fe20000000a00 */
[----:B-1----:R-:W2:Y:S04]  /*163b0*/  LDL R2, [R1+0x760] ;  /* 0x0007600001027983 */ /* 0x002ea80000100800 */
[----:B------:R-:W2:Y:S04]  /*163c0*/  LD.E.64 R10, [R10.64+0x8] ;  /* 0x000008040a0a7980 */ /* 0x000ea8000c101b00 */
[----:B------:R1:W5:Y:S01]  /*163d0*/  LDL.64 R4, [R1+0x758] ;  /* 0x0007580001047983 */ /* 0x0003620000100a00 */
[----:B------:R-:W-:-:S02]  /*163e0*/  MOV R9, R25 ;  /* 0x0000001900097202 */ /* 0x000fc40000000f00 */
[----:B------:R-:W-:Y:S01]  /*163f0*/  MOV R8, 0x16420 ;  /* 0x0001642000087802 */ /* 0x000fe20000000f00 */
[----:B--2---:R-:W-:-:S04]  /*16400*/  IMAD.WIDE R2, R2, 0x2, R10 ;  /* 0x0000000202027825 */ /* 0x004fc800078e020a */
[----:B-1---5:R-:W-:Y:S05]  /*16410*/  CALL.REL.NOINC `($_ZN7cutlass13device_kernelIN5flash19enable_sm80_to_sm89INS1_16FlashAttnBwdSm80INS1_25CollectiveMainloopBwdSm80ILi2ELi2EN4cute5tupleIJNS5_1CILi128EEES8_NS7_ILi64EEEEEENS_10bfloat16_tEfNS_4arch4Sm80ELb0ELb1ELb1ELb1ELb0ELb0ELb0ELb0ELi2ELi4ELi4ELi4ELb0EEENS1_24CollectiveEpilogueBwdGQAISA_fSD_Li256ELb1ELb0EEENS1_19SingleTileSchedulerILb1ELb0ELb0ELi128EEEEEEEEEvNT_6ParamsE$_ZN4cute8smem_ptrIPN7cutlass10bfloat16_tEECI1NS_12iter_adaptorIS3_S4_EEES3_) ;  /* 0xffff4b6000007944 */ /* 0x022fea0003c3ffff */
[----:B-1----:R-:W2:Y:S01]  /*16420*/  LDL.64 R2, [R1+0x758] ;  /* 0x0007580001027983 */ /* 0x002ea20000100a00 */
[----:B------:R-:W-:-:S03]  /*16430*/  MOV R6, 0x16460 ;  /* 0x0001646000067802 */ /* 0x000fc60000000f00 */
[----:B--2---:R1:W-:Y:S04]  /*16440*/  STL.64 [R1+0x770], R2 ;  /* 0x0007700201007387 */ /* 0x0043e80000100a00 */
[----:B-1----:R-:W-:Y:S05]  /*16450*/  CALL.REL.NOINC `($_ZN7cutlass13device_kernelIN5flash19enable_sm80_to_sm89INS1_16FlashAttnBwdSm80INS1_25CollectiveMainloopBwdSm80ILi2ELi2EN4cute5tupleIJNS5_1CILi128EEES8_NS7_ILi64EEEEEENS_10bfloat16_tEfNS_4arch4Sm80ELb0ELb1ELb1ELb1ELb0ELb0ELb0ELb0ELi2ELi4ELi4ELi4ELb0EEENS1_24CollectiveEpilogueBwdGQAISA_fSD_Li256ELb1ELb0EEENS1_19SingleTileSchedulerILb1ELb0ELb0ELi128EEEEEEEEEvNT_6ParamsE$_ZN4cute3eso3ESOILb0ELb0EJNS_6LayoutINS_5tupleIJNS3_IJNS_1CILi8EEENS4_ILi1EEEEEENS4_ILi2EEENS3_IJS8_S8_EEEEEENS3_IJNS3_IJS6_NS4_ILi0EEEEEENS4_ILi4096EEENS3_IJiiEEEEEEEENS_10ViewEngineINS_8smem_ptrIPN7cutlass10bfloat16_tEEEEEEEC2ERKSG_RKSN_) ;  /* 0xffff00b000007944 */ /* 0x002fea0003c3ffff */
[----:B------:R2:W5:Y:S04]  /*16460*/  LDL.64 R56, [R1+0x760] ;  /* 0x0007600001387983 */ /* 0x0005680000100a00 */
[----:B------:R2:W5:Y:S04]  /*16470*/  LDL.64 R54, [R26+0x30] ;  /* 0x000030001a367983 */ /* 0x0005680000100a00 */
[----:B------:R2:W5:Y:S01]  /*16480*/  LDL.64 R46, [R1+0x758] ;  /* 0x00075800012e7983 */ /* 0x0005620000100a00 */
[----:B------:R-:W-:Y:S01]  /*16490*/  IMAD.MOV.U32 R6, RZ, RZ, R16 ;  /* 0x000000ffff067224 */ /* 0x000fe200078e0010 */
[----:B-1----:R-:W-:-:S02]  /*164a0*/  MOV R3, R17 ;  /* 0x0000001100037202 */ /* 0x002fc40000000f00 */
[----:B------:R-:W-:Y:S02]  /*164b0*/  MOV R4, 0x164d0 ;  /* 0x000164d000047802 */ /* 0x000fe40000000f00 */
[----:B--2--5:R-:W-:Y:S05]  /*164c0*/  CALL.REL.NOINC `($_ZN7cutlass13device_kernelIN5flash19enable_sm80_to_sm89INS1_16FlashAttnBwdSm80INS1_25CollectiveMainloopBwdSm80ILi2ELi2EN4cute5tupleIJNS5_1CILi128EEES8_NS7_ILi64EEEEEENS_10bfloat16_tEfNS_4arch4Sm80ELb0ELb1ELb1ELb1ELb0ELb0ELb0ELb0ELi2ELi4ELi4ELi4ELb0EEENS1_24CollectiveEpilogueBwdGQAISA_fSD_Li256ELb1ELb0EEENS1_19SingleTileSchedulerILb1ELb0ELb0ELi128EEEEEEEEEvNT_6ParamsE$_ZN4cute3eso3ESOILb1ELb0EJNS_6LayoutINS_5tupleIJNS3_IJNS_1CILi8EEENS4_ILi1EEEEEENS4_ILi2EEENS4_ILi4EEEEEENS3_IJNS3_IJS6_NS4_ILi0EEEEEES5_NS4_ILi16EEEEEEEENS_10ViewEngineIPN7cutlass10bfloat16_tEEEEEC2ERKSF_RKSK_) ;  /* 0xffff3c8000007944 */ /* 0x024fea0003c3ffff */
[----:B------:R2:W5:Y:S01]  /*164d0*/  LDL.64 R52, [R1+0x758] ;  /* 0x0007580001347983 */ /* 0x0005620000100a00 */
[----:B-1----:R-:W-:Y:S01]  /*164e0*/  IMAD.MOV.U32 R6, RZ, RZ, R14 ;  /* 0x000000ffff067224 */ /* 0x002fe200078e000e */
[----:B------:R-:W-:Y:S02]  /*164f0*/  MOV R3, R15 ;  /* 0x0000000f00037202 */ /* 0x000fe40000000f00 */
[----:B------:R-:W-:Y:S02]  /*16500*/  MOV R4, 0x16520 ;  /* 0x0001652000047802 */ /* 0x000fe40000000f00 */
[----:B--2--5:R-:W-:Y:S05]  /*16510*/  CALL.REL.NOINC `($_ZN7cutlass13device_kernelIN5flash19enable_sm80_to_sm89INS1_16FlashAttnBwdSm80INS1_25CollectiveMainloopBwdSm80ILi2ELi2EN4cute5tupleIJNS5_1CILi128EEES8_NS7_ILi64EEEEEENS_10bfloat16_tEfNS_4arch4Sm80ELb0ELb1ELb1ELb1ELb0ELb0ELb0ELb0ELi2ELi4ELi4ELi4ELb0EEENS1_24CollectiveEpilogueBwdGQAISA_fSD_Li256ELb1ELb0EEENS1_19SingleTileSchedulerILb1ELb0ELb0ELi128EEEEEEEEEvNT_6ParamsE$_ZN4cute3eso3ESOILb1ELb0EJNS_6LayoutINS_5tupleIJNS3_IJNS_1CILi8EEENS4_ILi1EEEEEENS4_ILi4EEES8_EEENS3_IJNS3_IJS6_NS4_ILi0EEEEEES5_NS4_ILi32EEEEEEEENS_10ViewEngineIPN7cutlass10bfloat16_tEEEEEC2ERKSE_RKSJ_) ;  /* 0xffff3e7000007944 */ /* 0x024fea0003c3ffff */
[----:B------:R2:W5:Y:S01]  /*16520*/  LDL.64 R50, [R1+0x758] ;  /* 0x0007580001327983 */ /* 0x0005620000100a00 */
[----:B------:R-:W-:Y:S01]  /*16530*/  IMAD.MOV.U32 R9, RZ, RZ, R25 ;  /* 0x000000ffff097224 */ /* 0x000fe200078e0019 */
[----:B-1----:R-:W-:Y:S01]  /*16540*/  MOV R2, R56 ;  /* 0x0000003800027202 */ /* 0x002fe20000000f00 */
[----:B------:R-:W-:Y:S01]  /*16550*/  IMAD.MOV.U32 R3, RZ, RZ, R57 ;  /* 0x000000ffff037224 */ /* 0x000fe200078e0039 */
[----:B------:R-:W-:Y:S02]  /*16560*/  MOV R8, 0x16580 ;  /* 0x0001658000087802 */ /* 0x000fe40000000f00 */
[----:B--2--5:R-:W-:Y:S05]  /*16570*/  CALL.REL.NOINC `($_ZN7cutlass13device_kernelIN5flash19enable_sm80_to_sm89INS1_16FlashAttnBwdSm80INS1_25CollectiveMainloopBwdSm80ILi2ELi2EN4cute5tupleIJNS5_1CILi128EEES8_NS7_ILi64EEEEEENS_10bfloat16_tEfNS_4arch4Sm80ELb0ELb1ELb1ELb1ELb0ELb0ELb0ELb0ELi2ELi4ELi4ELi4ELb0EEENS1_24CollectiveEpilogueBwdGQAISA_fSD_Li256ELb1ELb0EEENS1_19SingleTileSchedulerILb1ELb0ELb0ELi128EEEEEEEEEvNT_6ParamsE$_ZN4cute8smem_ptrIPN7cutlass10bfloat16_tEECI1NS_12iter_adaptorIS3_S4_EEES3_) ;  /* 0xffff4a0000007944 */ /* 0x024fea0003c3ffff */
[----:B-1----:R1:W5:Y:S01]  /*16580*/  LDL.64 R2, [R1+0x758] ;  /* 0x0007580001027983 */ /* 0x0023620000100a00 */
[----:B------:R-:W-:Y:S02]  /*16590*/  MOV R68, R25 ;  /* 0x0000001900447202 */ /* 0x000fe40000000f00 */
[----:B------:R-:W-:-:S02]  /*165a0*/  MOV R6, 0x165c0 ;  /* 0x000165c000067802 */ /* 0x000fc40000000f00 */
[----:B-1---5:R-:W-:Y:S05]  /*165b0*/  CALL.REL.NOINC `($_ZN7cutlass13device_kernelIN5flash19enable_sm80_to_sm89INS1_16FlashAttnBwdSm80INS1_25CollectiveMainloopBwdSm80ILi2ELi2EN4cute5tupleIJNS5_1CILi128EEES8_NS7_ILi64EEEEEENS_10bfloat16_tEfNS_4arch4Sm80ELb0ELb1ELb1ELb1ELb0ELb0ELb0ELb0ELi2ELi4ELi4ELi4ELb0EEENS1_24CollectiveEpilogueBwdGQAISA_fSD_Li256ELb1ELb0EEENS1_19SingleTileSchedulerILb1ELb0ELb0ELi128EEEEEEEEEvNT_6ParamsE$_ZN4cute3eso3ESOILb1ELb0EJNS_6LayoutINS_5tupleIJNS3_IJNS_1CILi8EEENS4_ILi1EEEEEENS4_ILi2EEEEEENS3_IJNS3_IJS6_NS4_ILi0EEEEEENS4_ILi4096EEEEEEEENS_10ViewEngineINS_8smem_ptrIPN7cutlass10bfloat16_tEEEEEEEC2ERKSE_RKSL_) ;  /* 0xffff390000007944 */ /* 0x022fea0003c3ffff */
[----:B-1----:R1:W5:Y:S01]  /*165c0*/  LDL.64 R4, [R1+0x758] ;  /* 0x0007580001047983 */ /* 0x0023620000100a00 */
[----:B------:R-:W-:Y:S01]  /*165d0*/  IMAD.MOV.U32 R68, RZ, RZ, R25 ;  /* 0x000000ffff447224 */ /* 0x000fe200078e0019 */
[----:B------:R-:W-:Y:S01]  /*165e0*/  MOV R6, R52 ;  /* 0x0000003400067202 */ /* 0x000fe20000000f00 */
[----:B------:R-:W-:Y:S01]  /*165f0*/  IMAD.MOV.U32 R9, RZ, RZ, R53 ;  /* 0x000000ffff097224 */ /* 0x000fe200078e0035 */
[----:B------:R-:W-:-:S02]  /*16600*/  MOV R8, 0x16620 ;  /* 0x0001662000087802 */ /* 0x000fc40000000f00 */
[----:B-1---5:R-:W-:Y:S05]  /*16610*/  CALL.REL.NOINC `($_ZN7cutlass13device_kernelIN5flash19enable_sm80_to_sm89INS1_16FlashAttnBwdSm80INS1_25CollectiveMainloopBwdSm80ILi2ELi2EN4cute5tupleIJNS5_1CILi128EEES8_NS7_ILi64EEEEEENS_10bfloat16_tEfNS_4arch4Sm80ELb0ELb1ELb1ELb1ELb0ELb0ELb0ELb0ELi2ELi4ELi4ELi4ELb0EEENS1_24CollectiveEpilogueBwdGQAISA_fSD_Li256ELb1ELb0EEENS1_19SingleTileSchedulerILb1ELb0ELb0ELi128EEEEEEEEEvNT_6ParamsE$_ZN4cute3eso3ESOILb1ELb0EJNS_6LayoutINS_5tupleIJNS3_IJNS_1CILi8EEENS4_ILi1EEEEEENS4_ILi2EEEEEENS3_IJNS3_IJS6_NS4_ILi0EEEEEES5_EEEEENS_10ViewEngineIPN7cutlass10bfloat16_tEEEEEC2ERKSD_RKSI_) ;  /* 0xffff3a3000007944 */ /* 0x022fea0003c3ffff */
[----:B------:R2:W5:Y:S01]  /*16620*/  LDL.64 R2, [R1+0x758] ;  /* 0x0007580001027983 */ /* 0x0005620000100a00 */
[----:B-1----:R-:W-:Y:S01]  /*16630*/  IMAD.MOV.U32 R7, RZ, RZ, R5 ;  /* 0x000000ffff077224 */ /* 0x002fe200078e0005 */
[----:B------:R-:W-:-:S02]  /*16640*/  MOV R68, R25 ;  /* 0x0000001900447202 */ /* 0x000fc40000000f00 */
[----:B------:R-:W-:Y:S02]  /*16650*/  MOV R6, 0x16670 ;  /* 0x0001667000067802 */ /* 0x000fe40000000f00 */
[----:B--2--5:R-:W-:Y:S05]  /*16660*/  CALL.REL.NOINC `($_ZN7cutlass13device_kernelIN5flash19enable_sm80_to_sm89INS1_16FlashAttnBwdSm80INS1_25CollectiveMainloopBwdSm80ILi2ELi2EN4cute5tupleIJNS5_1CILi128EEES8_NS7_ILi64EEEEEENS_10bfloat16_tEfNS_4arch4Sm80ELb0ELb1ELb1ELb1ELb0ELb0ELb0ELb0ELi2ELi4ELi4ELi4ELb0EEENS1_24CollectiveEpilogueBwdGQAISA_fSD_Li256ELb1ELb0EEENS1_19SingleTileSchedulerILb1ELb0ELb0ELi128EEEEEEEEEvNT_6ParamsE$_ZN4cute3eso3ESOILb1ELb0EJNS_6LayoutINS_5tupleIJNS3_IJNS_1CILi8EEENS4_ILi1EEEEEENS3_IJNS4_ILi2EEEEEEEEENS3_IJNS3_IJS6_NS4_ILi0EEEEEENS3_IJNS4_ILi4096EEEEEEEEEEENS_10ViewEngineINS_8smem_ptrIPN7cutlass10bfloat16_tEEEEEEEC2ERKSG_RKSN_) ;  /* 0xffff362000007944 */ /* 0x024fea0003c3ffff */
[----:B------:R2:W5:Y:S01]  /*16670*/  LDL.64 R6, [R1+0x758] ;  /* 0x0007580001067983 */ /* 0x0005620000100a00 */
[----:B-1----:R-:W-:Y:S01]  /*16680*/  IMAD.MOV.U32 R5, RZ, RZ, R3 ;  /* 0x000000ffff057224 */ /* 0x002fe200078e0003 */
[----:B------:R-:W-:Y:S02]  /*16690*/  MOV R68, R25 ;  /* 0x0000001900447202 */ /* 0x000fe40000000f00 */
[----:B------:R-:W-:Y:S02]  /*166a0*/  MOV R4, 0x166c0 ;  /* 0x000166c000047802 */ /* 0x000fe40000000f00 */
[----:B--2--5:R-:W-:Y:S05]  /*166b0*/  CALL.REL.NOINC `($_ZN7cutlass13device_kernelIN5flash19enable_sm80_to_sm89INS1_16FlashAttnBwdSm80INS1_25CollectiveMainloopBwdSm80ILi2ELi2EN4cute5tupleIJNS5_1CILi128EEES8_NS7_ILi64EEEEEENS_10bfloat16_tEfNS_4arch4Sm80ELb0ELb1ELb1ELb1ELb0ELb0ELb0ELb0ELi2ELi4ELi4ELi4ELb0EEENS1_24CollectiveEpilogueBwdGQAISA_fSD_Li256ELb1ELb0EEENS1_19SingleTileSchedulerILb1ELb0ELb0ELi128EEEEEEEEEvNT_6ParamsE$_ZN4cute3eso3ESOILb1ELb0EJNS_6LayoutINS_5tupleIJNS3_IJNS_1CILi8EEENS4_ILi1EEEEEENS3_IJNS4_ILi2EEEEEEEEENS3_IJNS3_IJS6_NS4_ILi0EEEEEENS3_IJS5_EEEEEEEENS_10ViewEngineIPN7cutlass10bfloat16_tEEEEEC2ERKSF_RKSK_) ;  /* 0xffff36e000007944 */ /* 0x024fea0003c3ffff */
[----:B-1----:R1:W5:Y:S01]  /*166c0*/  LDL.64 R2, [R1+0x758] ;  /* 0x0007580001027983 */ /* 0x0023620000100a00 */
[----:B------:R-:W-:Y:S02]  /*166d0*/  MOV R68, R25 ;  /* 0x0000001900447202 */ /* 0x000fe40000000f00 */
[----:B------:R-:W-:Y:S02]  /*166e0*/  MOV R8, 0x16700 ;  /* 0x0001670000087802 */ /* 0x000fe40000000f00 */
[----:B-1---5:R-:W-:Y:S05]  /*166f0*/  CALL.REL.NOINC `($_ZN7cutlass13device_kernelIN5flash19enable_sm80_to_sm89INS1_16FlashAttnBwdSm80INS1_25CollectiveMainloopBwdSm80ILi2ELi2EN4cute5tupleIJNS5_1CILi128EEES8_NS7_ILi64EEEEEENS_10bfloat16_tEfNS_4arch4Sm80ELb0ELb1ELb1ELb1ELb0ELb0ELb0ELb0ELi2ELi4ELi4ELi4ELb0EEENS1_24CollectiveEpilogueBwdGQAISA_fSD_Li256ELb1ELb0EEENS1_19SingleTileSchedulerILb1ELb0ELb0ELi128EEEEEEEEEvNT_6ParamsE$_ZN4cute3eso3ESOILb1ELb0EJNS_6LayoutINS_5tupleIJNS3_IJNS3_IJNS_1CILi8EEENS4_ILi1EEEEEES6_EEENS3_IJNS3_IJS6_S6_EEENS4_ILi2EEEEEEEEENS3_IJNS3_IJNS3_IJS6_NS4_ILi0EEEEEESD_EEENS3_IJNS3_IJSD_SD_EEES5_EEEEEEEENS_10ViewEngineIPN7cutlass10bfloat16_tEEEEEC2ERKSJ_RKSO_) ;  /* 0xffff284000007944 */ /* 0x022fea0003c3ffff */
[----:B-1----:R1:W5:Y:S01]  /*16700*/  LDL.64 R4, [R1+0x758] ;  /* 0x0007580001047983 */ /* 0x0023620000100a00 */
[----:B------:R-:W-:Y:S02]  /*16710*/  MOV R68, R25 ;  /* 0x0000001900447202 */ /* 0x000fe40000000f00 */
[----:B------:R-:W-:-:S02]  /*16720*/  MOV R8, 0x16740 ;  /* 0x0001674000087802 */ /* 0x000fc40000000f00 */
[----:B-1---5:R-:W-:Y:S05]  /*16730*/  CALL.REL.NOINC `($_ZN7cutlass13device_kernelIN5flash19enable_sm80_to_sm89INS1_16FlashAttnBwdSm80INS1_25CollectiveMainloopBwdSm80ILi2ELi2EN4cute5tupleIJNS5_1CILi128EEES8_NS7_ILi64EEEEEENS_10bfloat16_tEfNS_4arch4Sm80ELb0ELb1ELb1ELb1ELb0ELb0ELb0ELb0ELi2ELi4ELi4ELi4ELb0EEENS1_24CollectiveEpilogueBwdGQAISA_fSD_Li256ELb1ELb0EEENS1_19SingleTileSchedulerILb1ELb0ELb0ELi128EEEEEEEEEvNT_6ParamsE$_ZN4cute3eso3ESOILb1ELb0EJNS_6LayoutINS_5tupleIJNS3_IJNS3_IJNS_1CILi8EEENS4_ILi1EEEEEES6_EEENS3_IJNS3_IJS6_S6_EEENS4_ILi2EEEEEEEEENS3_IJNS3_IJNS3_IJS6_NS4_ILi0EEEEEESD_EEENS3_IJNS3_IJSD_SD_EEENS4_ILi4096EEEEEEEEEEENS_10ViewEngineINS_8smem_ptrIPN7cutlass10bfloat16_tEEEEEEEC2ERKSK_RKSR_) ;  /* 0xffff272000007944 */ /* 0x022fea0003c3ffff */
[----:B-1----:R1:W5:Y:S01]  /*16740*/  LDL.64 R2, [R1+0x758] ;  /* 0x0007580001027983 */ /* 0x0023620000100a00 */
[----:B------:R-:W-:Y:S01]  /*16750*/  IMAD.MOV.U32 R6, RZ, RZ, R4 ;  /* 0x000000ffff067224 */ /* 0x000fe200078e0004 */
[----:B------:R-:W-:Y:S01]  /*16760*/  MOV R9, R5 ;  /* 0x0000000500097202 */ /* 0x000fe20000000f00 */
[----:B------:R-:W-:Y:S01]  /*16770*/  IMAD.MOV.U32 R68, RZ, RZ, R25 ;  /* 0x000000ffff447224 */ /* 0x000fe200078e0019 */
[----:B------:R-:W-:-:S02]  /*16780*/  MOV R8, 0x167a0 ;  /* 0x000167a000087802 */ /* 0x000fc40000000f00 */
[----:B-1---5:R-:W-:Y:S05]  /*16790*/  CALL.REL.NOINC `($_ZN7cutlass13device_kernelIN5flash19enable_sm80_to_sm89INS1_16FlashAttnBwdSm80INS1_25CollectiveMainloopBwdSm80ILi2ELi2EN4cute5tupleIJNS5_1CILi128EEES8_NS7_ILi64EEEEEENS_10bfloat16_tEfNS_4arch4Sm80ELb0ELb1ELb1ELb1ELb0ELb0ELb0ELb0ELi2ELi4ELi4ELi4ELb0EEENS1_24CollectiveEpilogueBwdGQAISA_fSD_Li256ELb1ELb0EEENS1_19SingleTileSchedulerILb1ELb0ELb0ELi128EEEEEEEEEvNT_6ParamsE$_ZN4cute3eso3ESOILb1ELb0EJNS_6LayoutINS_5tupleIJNS3_IJNS_1CILi8EEENS4_ILi1EEEEEENS4_ILi2EEEEEENS3_IJNS3_IJS6_NS4_ILi0EEEEEES5_EEEEENS_10ViewEngineIPN7cutlass10bfloat16_tEEEEEC2ERKSD_RKSI_) ;  /* 0xffff38b000007944 */ /* 0x022fea0003c3ffff */
[----:B------:R2:W5:Y:S01]  /*167a0*/  LDL.64 R60, [R1+0x758] ;  /* 0x00075800013c7983 */ /* 0x0005620000100a00 */
[----:B------:R-:W-:-:S02]  /*167b0*/  MOV R9, R25 ;  /* 0x0000001900097202 */ /* 0x000fc40000000f00 */
[----:B------:R-:W-:Y:S02]  /*167c0*/  MOV R8, 0x167e0 ;  /* 0x000167e000087802 */ /* 0x000fe40000000f00 */
[----:B-12--5:R-:W-:Y:S05]  /*167d0*/  CALL.REL.NOINC `($_ZN7cutlass13device_kernelIN5flash19enable_sm80_to_sm89INS1_16FlashAttnBwdSm80INS1_25CollectiveMainloopBwdSm80ILi2ELi2EN4cute5tupleIJNS5_1CILi128EEES8_NS7_ILi64EEEEEENS_10bfloat16_tEfNS_4arch4Sm80ELb0ELb1ELb1ELb1ELb0ELb0ELb0ELb0ELi2ELi4ELi4ELi4ELb0EEENS1_24CollectiveEpilogueBwdGQAISA_fSD_Li256ELb1ELb0EEENS1_19SingleTileSchedulerILb1ELb0ELb0ELi128EEEEEEEEEvNT_6ParamsE$_ZN4cute8smem_ptrIPN7cutlass10bfloat16_tEECI1NS_12iter_adaptorIS3_S4_EEES3_) ;  /* 0xffff47a000007944 */ /* 0x026fea0003c3ffff */
[----:B-1----:R1:W5:Y:S01]  /*167e0*/  LDL.64 R2, [R1+0x758] ;  /* 0x0007580001027983 */ /* 0x0023620000100a00 */
[----:B------:R-:W-:Y:S02]  /*167f0*/  MOV R68, R25 ;  /* 0x0000001900447202 */ /* 0x000fe40000000f00 */
[----:B------:R-:W-:Y:S02]  /*16800*/  MOV R6, 0x16820 ;  /* 0x0001682000067802 */ /* 0x000fe40000000f00 */
[----:B-1---5:R-:W-:Y:S05]  /*16810*/  CALL.REL.NOINC `($_ZN7cutlass13device_kernelIN5flash19enable_sm80_to_sm89INS1_16FlashAttnBwdSm80INS1_25CollectiveMainloopBwdSm80ILi2ELi2EN4cute5tupleIJNS5_1CILi128EEES8_NS7_ILi64EEEEEENS_10bfloat16_tEfNS_4arch4Sm80ELb0ELb1ELb1ELb1ELb0ELb0ELb0ELb0ELi2ELi4ELi4ELi4ELb0EEENS1_24CollectiveEpilogueBwdGQAISA_fSD_Li256ELb1ELb0EEENS1_19SingleTileSchedulerILb1ELb0ELb0ELi128EEEEEEEEEvNT_6ParamsE$_ZN4cute3eso3ESOILb1ELb0EJNS_6LayoutINS_5tupleIJNS3_IJNS_1CILi8EEENS4_ILi1EEEEEENS4_ILi2EEEEEENS3_IJNS3_IJS6_NS4_ILi0EEEEEENS4_ILi4096EEEEEEEENS_10ViewEngineINS_8smem_ptrIPN7cutlass10bfloat16_tEEEEEEEC2ERKSE_RKSL_) ;  /* 0xffff36a000007944 */ /* 0x022fea0003c3ffff */
[----:B------:R2:W5:Y:S01]  /*16820*/  LDL.64 R62, [R1+0x758] ;  /* 0x00075800013e7983 */ /* 0x0005620000100a00 */
[----:B-1----:R-:W-:Y:S01]  /*16830*/  IMAD.MOV.U32 R2, RZ, RZ, R25 ;  /* 0x000000ffff027224 */ /* 0x002fe200078e0019 */
[----:B------:R-:W-:Y:S02]  /*16840*/  MOV R3, RZ ;  /* 0x000000ff00037202 */ /* 0x000fe40000000f00 */
[----:B------:R-:W-:Y:S02]  /*16850*/  MOV R10, 0x16870 ;  /* 0x00016870000a7802 */ /* 0x000fe40000000f00 */
[----:B--2--5:R-:W-:Y:S05]  /*16860*/  CALL.REL.NOINC `($_ZN7cutlass13device_kernelIN5flash19enable_sm80_to_sm89INS1_16FlashAttnBwdSm80INS1_25CollectiveMainloopBwdSm80ILi2ELi2EN4cute5tupleIJNS5_1CILi128EEES8_NS7_ILi64EEEEEENS_10bfloat16_tEfNS_4arch4Sm80ELb0ELb1ELb1ELb1ELb0ELb0ELb0ELb0ELi2ELi4ELi4ELi4ELb0EEENS1_24CollectiveEpilogueBwdGQAISA_fSD_Li256ELb1ELb0EEENS1_19SingleTileSchedulerILb1ELb0ELb0ELi128EEEEEEEEEvNT_6ParamsE$_ZN4cute3eso3ESOILb1ELb0EJNS_10UnderscoreEiEEC2ERKS2_RKi) ;  /* 0xffff0b1000007944 */ /* 0x024fea0003c3ffff */
[----:B-1----:R-:W2:Y:S01]  /*16870*/  LDL R3, [R1+0x758] ;  /* 0x0007580001037983 */ /* 0x002ea20000100800 */
[----:B------:R-:W-:Y:S01]  /*16880*/  IMAD.MOV.U32 R2, RZ, RZ, R25 ;  /* 0x000000ffff027224 */ /* 0x000fe200078e0019 */
[----:B------:R-:W-:Y:S02]  /*16890*/  MOV R6, 0x168c0 ;  /* 0x000168c000067802 */ /* 0x000fe40000000f00 */
[----:B--2---:R-:W-:-:S02]  /*168a0*/  SHF.L.U32 R3, R3, 0xc, RZ ;  /* 0x0000000c03037819 */ /* 0x004fc400000006ff */
[----:B------:R-:W-:Y:S05]  /*168b0*/  CALL.REL.NOINC `($_ZN7cutlass13device_kernelIN5flash19enable_sm80_to_sm89INS1_16FlashAttnBwdSm80INS1_25CollectiveMainloopBwdSm80ILi2ELi2EN4cute5tupleIJNS5_1CILi128EEES8_NS7_ILi64EEEEEENS_10bfloat16_tEfNS_4arch4Sm80ELb0ELb1ELb1ELb1ELb0ELb0ELb0ELb0ELi2ELi4ELi4ELi4ELb0EEENS1_24CollectiveEpilogueBwdGQAISA_fSD_Li256ELb1ELb0EEENS1_19SingleTileSchedulerILb1ELb0ELb0ELi128EEEEEEEEEvNT_6ParamsE$_ZN4cute3eso3ESOILb1ELb0EJNS_6LayoutINS_5tupleIJNS3_IJNS_1CILi8EEENS4_ILi1EEEEEEEEENS3_IJNS3_IJS6_NS4_ILi0EEEEEEEEEEEiEEC2ERKSC_RKi) ;  /* 0xffff334000007944 */ /* 0x000fea0003c3ffff */
[----:B-1----:R-:W2:Y:S01]  /*168c0*/  LDL R3, [R1+0x758] ;  /* 0x0007580001037983 */ /* 0x002ea20000100800 */
[----:B------:R-:W-:-:S02]  /*168d0*/  MOV R9, R25 ;  /* 0x0000001900097202 */ /* 0x000fc40000000f00 */
[----:B------:R-:W-:Y:S01]  /*168e0*/  MOV R8, 0x16910 ;  /* 0x0001691000087802 */ /* 0x000fe20000000f00 */
[----:B--2---:R-:W-:-:S04]  /*168f0*/  IMAD.WIDE R2, R3, 0x2, R62 ;  /* 0x0000000203027825 */ /* 0x004fc800078e023e */
[----:B------:R-:W-:Y:S05]  /*16900*/  CALL.REL.NOINC `($_ZN7cutlass13device_kernelIN5flash19enable_sm80_to_sm89INS1_16FlashAttnBwdSm80INS1_25CollectiveMainloopBwdSm80ILi2ELi2EN4cute5tupleIJNS5_1CILi128EEES8_NS7_ILi64EEEEEENS_10bfloat16_tEfNS_4arch4Sm80ELb0ELb1ELb1ELb1ELb0ELb0ELb0ELb0ELi2ELi4ELi4ELi4ELb0EEENS1_24CollectiveEpilogueBwdGQAISA_fSD_Li256ELb1ELb0EEENS1_19SingleTileSchedulerILb1ELb0ELb0ELi128EEEEEEEEEvNT_6ParamsE$_ZN4cute8smem_ptrIPN7cutlass10bfloat16_tEECI1NS_12iter_adaptorIS3_S4_EEES3_) ;  /* 0xffff467000007944 */ /* 0x000fea0003c3ffff */
[----:B-1----:R1:W5:Y:S01]  /*16910*/  LDL.64 R2, [R1+0x758] ;  /* 0x0007580001027983 */ /* 0x0023620000100a00 */
[----:B------:R-:W-:Y:S02]  /*16920*/  MOV R6, R25 ;  /* 0x0000001900067202 */ /* 0x000fe40000000f00 */
[----:B------:R-:W-:Y:S02]  /*16930*/  MOV R8, 0x16950 ;  /* 0x0001695000087802 */ /* 0x000fe40000000f00 */
[----:B-1---5:R-:W-:Y:S05]  /*16940*/  CALL.REL.NOINC `($_ZN7cutlass13device_kernelIN5flash19enable_sm80_to_sm89INS1_16FlashAttnBwdSm80INS1_25CollectiveMainloopBwdSm80ILi2ELi2EN4cute5tupleIJNS5_1CILi128EEES8_NS7_ILi64EEEEEENS_10bfloat16_tEfNS_4arch4Sm80ELb0ELb1ELb1ELb1ELb0ELb0ELb0ELb0ELi2ELi4ELi4ELi4ELb0EEENS1_24CollectiveEpilogueBwdGQAISA_fSD_Li256ELb1ELb0EEENS1_19SingleTileSchedulerILb1ELb0ELb0ELi128EEEEEEEEEvNT_6ParamsE$_ZN4cute3eso3ESOILb1ELb0EJNS_6LayoutINS_5tupleIJNS3_IJNS_1CILi8EEENS4_ILi1EEEEEEEEENS3_IJNS3_IJS6_NS4_ILi0EEEEEEEEEEENS_10ViewEngineINS_8smem_ptrIPN7cutlass10bfloat16_tEEEEEEEC2ERKSC_RKSJ_) ;  /* 0xffff322000007944 */ /* 0x022fea0003c3ffff */
[----:B------:R2:W5:Y:S01]  /*16950*/  LDL.64 R4, [R1+0x758] ;  /* 0x0007580001047983 */ /* 0x0005620000100a00 */
[----:B-1----:R-:W-:Y:S01]  /*16960*/  IMAD.MOV.U32 R2, RZ, RZ, R25 ;  /* 0x000000ffff027224 */ /* 0x002fe200078e0019 */
[----:B------:R-:W-:Y:S02]  /*16970*/  MOV R3, RZ ;  /* 0x000000ff00037202 */ /* 0x000fe40000000f00 */
[----:B------:R-:W-:Y:S02]  /*16980*/  MOV R10, 0x169a0 ;  /* 0x000169a0000a7802 */ /* 0x000fe40000000f00 */
[----:B--2--5:R-:W-:Y:S05]  /*16990*/  CALL.REL.NOINC `($_ZN7cutlass13device_kernelIN5flash19enable_sm80_to_sm89INS1_16FlashAttnBwdSm80INS1_25CollectiveMainloopBwdSm80ILi2ELi2EN4cute5tupleIJNS5_1CILi128EEES8_NS7_ILi64EEEEEENS_10bfloat16_tEfNS_4arch4Sm80ELb0ELb1ELb1ELb1ELb0ELb0ELb0ELb0ELi2ELi4ELi4ELi4ELb0EEENS1_24CollectiveEpilogueBwdGQAISA_fSD_Li256ELb1ELb0EEENS1_19SingleTileSchedulerILb1ELb0ELb0ELi128EEEEEEEEEvNT_6ParamsE$_ZN4cute3eso3ESOILb1ELb0EJNS_10UnderscoreEiEEC2ERKS2_RKi) ;  /* 0xffff09e000007944 */ /* 0x024fea0003c3ffff */
[----:B-1----:R-:W2:Y:S01]  /*169a0*/  LDL R3, [R1+0x758] ;  /* 0x0007580001037983 */ /* 0x002ea20000100800 */
[----:B------:R-:W-:Y:S01]  /*169b0*/  IMAD.MOV.U32 R2, RZ, RZ, R25 ;  /* 0x000000ffff027224 */ /* 0x000fe200078e0019 */
[----:B------:R-:W-:-:S02]  /*169c0*/  MOV R6, 0x169f0 ;  /* 0x000169f000067802 */ /* 0x000fc40000000f00 */
[----:B--2---:R-:W-:Y:S02]  /*169d0*/  SHF.L.U32 R3, R3, 0x3, RZ ;  /* 0x0000000303037819 */ /* 0x004fe400000006ff */
[----:B------:R-:W-:Y:S05]  /*169e0*/  CALL.REL.NOINC `($_ZN7cutlass13device_kernelIN5flash19enable_sm80_to_sm89INS1_16FlashAttnBwdSm80INS1_25CollectiveMainloopBwdSm80ILi2ELi2EN4cute5tupleIJNS5_1CILi128EEES8_NS7_ILi64EEEEEENS_10bfloat16_tEfNS_4arch4Sm80ELb0ELb1ELb1ELb1ELb0ELb0ELb0ELb0ELi2ELi4ELi4ELi4ELb0EEENS1_24CollectiveEpilogueBwdGQAISA_fSD_Li256ELb1ELb0EEENS1_19SingleTileSchedulerILb1ELb0ELb0ELi128EEEEEEEEEvNT_6ParamsE$_ZN4cute3eso3ESOILb1ELb0EJNS_6LayoutINS_5tupleIJNS3_IJNS_1CILi8EEENS4_ILi1EEEEEEEEENS3_IJNS3_IJS6_NS4_ILi0EEEEEEEEEEEiEEC2ERKSC_RKi) ;  /* 0xffff321000007944 */ /* 0x000fea0003c3ffff */
[----:B-1----:R-:W2:Y:S01]  /*169f0*/  LDL R3, [R1+0x758] ;  /* 0x0007580001037983 */ /* 0x002ea20000100800 */
[----:B------:R-:W-:Y:S02]  /*16a00*/  MOV R68, R25 ;  /* 0x0000001900447202 */ /* 0x000fe40000000f00 */
[----:B------:R-:W-:Y:S01]  /*16a10*/  MOV R6, 0x16a50 ;  /* 0x00016a5000067802 */ /* 0x000fe20000000f00 */
[----:B--2---:R-:W-:-:S05]  /*16a20*/  IMAD.WIDE R2, R3, 0x2, R60 ;  /* 0x0000000203027825 */ /* 0x004fca00078e023c */
[----:B------:R-:W-:Y:S02]  /*16a30*/  MOV R8, R2 ;  /* 0x0000000200087202 */ /* 0x000fe40000000f00 */
[----:B------:R-:W-:Y:S05]  /*16a40*/  CALL.REL.NOINC `($_ZN7cutlass13device_kernelIN5flash19enable_sm80_to_sm89INS1_16FlashAttnBwdSm80INS1_25CollectiveMainloopBwdSm80ILi2ELi2EN4cute5tupleIJNS5_1CILi128EEES8_NS7_ILi64EEEEEENS_10bfloat16_tEfNS_4arch4Sm80ELb0ELb1ELb1ELb1ELb0ELb0ELb0ELb0ELi2ELi4ELi4ELi4ELb0EEENS1_24CollectiveEpilogueBwdGQAISA_fSD_Li256ELb1ELb0EEENS1_19SingleTileSchedulerILb1ELb0ELb0ELi128EEEEEEEEEvNT_6ParamsE$_ZN4cute3eso3ESOILb1ELb0EJNS_6LayoutINS_5tupleIJNS3_IJNS_1CILi8EEENS4_ILi1EEEEEEEEENS3_IJNS3_IJS6_NS4_ILi0EEEEEEEEEEENS_10ViewEngineIPN7cutlass10bfloat16_tEEEEEC2ERKSC_RKSH_) ;  /* 0xffff316000007944 */ /* 0x000fea0003c3ffff */
[----:B------:R2:W5:Y:S01]  /*16a50*/  LDL.64 R12, [R1+0x758] ;  /* 0x00075800010c7983 */ /* 0x0005620000100a00 */
[----:B-1----:R-:W-:Y:S01]  /*16a60*/  IMAD.MOV.U32 R2, RZ, RZ, R4 ;  /* 0x000000ffff027224 */ /* 0x002fe200078e0004 */
[----:B------:R-:W-:Y:S01]  /*16a70*/  MOV R3, R5 ;  /* 0x0000000500037202 */ /* 0x000fe20000000f00 */
[----:B------:R-:W-:Y:S01]  /*16a80*/  IMAD.MOV.U32 R9, RZ, RZ, R25 ;  /* 0x000000ffff097224 */ /* 0x000fe200078e0019 */
[----:B------:R-:W-:Y:S02]  /*16a90*/  MOV R8, 0x16ab0 ;  /* 0x00016ab000087802 */ /* 0x000fe40000000f00 */
[----:B--2--5:R-:W-:Y:S05]  /*16aa0*/  CALL.REL.NOINC `($_ZN7cutlass13device_kernelIN5flash19enable_sm80_to_sm89INS1_16FlashAttnBwdSm80INS1_25CollectiveMainloopBwdSm80ILi2ELi2EN4cute5tupleIJNS5_1CILi128EEES8_NS7_ILi64EEEEEENS_10bfloat16_tEfNS_4arch4Sm80ELb0ELb1ELb1ELb1ELb0ELb0ELb0ELb0ELi2ELi4ELi4ELi4ELb0EEENS1_24CollectiveEpilogueBwdGQAISA_fSD_Li256ELb1ELb0EEENS1_19SingleTileSchedulerILb1ELb0ELb0ELi128EEEEEEEEEvNT_6ParamsE$_ZN4cute8smem_ptrIPN7cutlass10bfloat16_tEECI1NS_12iter_adaptorIS3_S4_EEES3_) ;  /* 0xffff44d000007944 */ /* 0x024fea0003c3ffff */
[----:B-1----:R1:W5:Y:S01]  /*16ab0*/  LDL.64 R2, [R1+0x758] ;  /* 0x0007580001027983 */ /* 0x0023620000100a00 */
[----:B------:R-:W-:Y:S02]  /*16ac0*/  MOV R4, R25 ;  /* 0x0000001900047202 */ /* 0x000fe40000000f00 */
[----:B------:R-:W-:Y:S02]  /*16ad0*/  MOV R6, 0x16af0 ;  /* 0x00016af000067802 */ /* 0x000fe40000000f00 */
[----:B-1---5:R-:W-:Y:S05]  /*16ae0*/  CALL.REL.NOINC `($_ZN7cutlass13device_kernelIN5flash19enable_sm80_to_sm89INS1_16FlashAttnBwdSm80INS1_25CollectiveMainloopBwdSm80ILi2ELi2EN4cute5tupleIJNS5_1CILi128EEES8_NS7_ILi64EEEEEENS_10bfloat16_tEfNS_4arch4Sm80ELb0ELb1ELb1ELb1ELb0ELb0ELb0ELb0ELi2ELi4ELi4ELi4ELb0EEENS1_24CollectiveEpilogueBwdGQAISA_fSD_Li256ELb1ELb0EEENS1_19SingleTileSchedulerILb1ELb0ELb0ELi128EEEEEEEEEvNT_6ParamsE$_ZN4cute8smem_ptrIPN7cutlass9uint128_tEECI1NS_12iter_adaptorIS3_S4_EEES3_) ;  /* 0xffff44d000007944 */ /* 0x022fea0003c3ffff */
[----:B-1----:R1:W5:Y:S01]  /*16af0*/  LDL.64 R2, [R1+0x758] ;  /* 0x0007580001027983 */ /* 0x0023620000100a00 */
[----:B------:R-:W-:Y:S02]  /*16b00*/  MOV R4, R25 ;  /* 0x0000001900047202 */ /* 0x000fe40000000f00 */
[----:B------:R-:W-:-:S02]  /*16b10*/  MOV R6, 0x16b30 ;  /* 0x00016b3000067802 */ /* 0x000fc40000000f00 */
[----:B-1---5:R-:W-:Y:S05]  /*16b20*/  CALL.REL.NOINC `($_ZN7cutlass13device_kernelIN5flash19enable_sm80_to_sm89INS1_16FlashAttnBwdSm80INS1_25CollectiveMainloopBwdSm80ILi2ELi2EN4cute5tupleIJNS5_1CILi128EEES8_NS7_ILi64EEEEEENS_10bfloat16_tEfNS_4arch4Sm80ELb0ELb1ELb1ELb1ELb0ELb0ELb0ELb0ELi2ELi4ELi4ELi4ELb0EEENS1_24CollectiveEpilogueBwdGQAISA_fSD_Li256ELb1ELb0EEENS1_19SingleTileSchedulerILb1ELb0ELb0ELi128EEEEEEEEEvNT_6ParamsE$_ZN4cute3eso3ESOILb1ELb0EJNS_6LayoutINS_5tupleIJNS3_IJNS_1CILi1EEES5_EEEEEENS3_IJNS3_IJS5_NS4_ILi0EEEEEEEEEEENS_10ViewEngineINS_8smem_ptrIPN7cutlass9uint128_tEEEEEEEC2ERKSB_RKSI_) ;  /* 0xffff275000007944 */ /* 0x022fea0003c3ffff */
[----:B------:R2:W5:Y:S01]  /*16b30*/  LDL R6, [R1+0x758] ;  /* 0x0007580001067983 */ /* 0x0005620000100800 */
[----:B------:R-:W-:-:S02]  /*16b40*/  MOV R68, R25 ;  /* 0x0000001900447202 */ /* 0x000fc40000000f00 */
[----:B-1----:R-:W-:Y:S02]  /*16b50*/  MOV R4, 0x16b70 ;  /* 0x00016b7000047802 */ /* 0x002fe40000000f00 */
[----:B--2--5:R-:W-:Y:S05]  /*16b60*/  CALL.REL.NOINC `($_ZN7cutlass13device_kernelIN5flash19enable_sm80_to_sm89INS1_16FlashAttnBwdSm80INS1_25CollectiveMainloopBwdSm80ILi2ELi2EN4cute5tupleIJNS5_1CILi128EEES8_NS7_ILi64EEEEEENS_10bfloat16_tEfNS_4arch4Sm80ELb0ELb1ELb1ELb1ELb0ELb0ELb0ELb0ELi2ELi4ELi4ELi4ELb0EEENS1_24CollectiveEpilogueBwdGQAISA_fSD_Li256ELb1ELb0EEENS1_19SingleTileSchedulerILb1ELb0ELb0ELi128EEEEEEEEEvNT_6ParamsE$_ZN4cute3eso3ESOILb1ELb0EJNS_6LayoutINS_5tupleIJNS3_IJNS_1CILi4EEENS4_ILi1EEEEEEEEENS3_IJNS3_IJS6_NS4_ILi0EEEEEEEEEEENS_10ViewEngineIPjEEEEC2ERKSC_RKSF_) ;  /* 0xffff2ec000007944 */ /* 0x024fea0003c3ffff */
[----:B------:R2:W5:Y:S01]  /*16b70*/  LDL.64 R8, [R1+0x758] ;  /* 0x0007580001087983 */ /* 0x0005620000100a00 */
[----:B------:R-:W-:Y:S02]  /*16b80*/  MOV R4, R6 ;  /* 0x0000000600047202 */ /* 0x000fe40000000f00 */
[----:B-1----:R-:W-:Y:S02]  /*16b90*/  MOV R2, 0x16bb0 ;  /* 0x00016bb000027802 */ /* 0x002fe40000000f00 */
[----:B--2--5:R-:W-:Y:S05]  /*16ba0*/  CALL.REL.NOINC `($_ZN7cutlass13device_kernelIN5flash19enable_sm80_to_sm89INS1_16FlashAttnBwdSm80INS1_25CollectiveMainloopBwdSm80ILi2ELi2EN4cute5tupleIJNS5_1CILi128EEES8_NS7_ILi64EEEEEENS_10bfloat16_tEfNS_4arch4Sm80ELb0ELb1ELb1ELb1ELb0ELb0ELb0ELb0ELi2ELi4ELi4ELi4ELb0EEENS1_24CollectiveEpilogueBwdGQAISA_fSD_Li256ELb1ELb0EEENS1_19SingleTileSchedulerILb1ELb0ELb0ELi128EEEEEEEEEvNT_6ParamsE$_ZN73_INTERNAL_24fd9406_37_flash_bwd_hdim64_bf16_softcap_sm80_cu_8e232a79_330724__cvta_generic_to_sharedEPKv) ;  /* 0xffff453000007944 */ /* 0x024fea0003c3ffff */
        /* <DEDUP_REMOVED lines=9> */
[----:B-1----:R-:W-:Y:S05]  /*16c40*/  CALL.REL.NOINC `($_ZN7cutlass13device_kernelIN5flash19enable_sm80_to_sm89INS1_16FlashAttnBwdSm80INS1_25CollectiveMainloopBwdSm80ILi2ELi2EN4cute5tupleIJNS5_1CILi128EEES8_NS7_ILi64EEEEEENS_10bfloat16_tEfNS_4arch4Sm80ELb0ELb1ELb1ELb1ELb0ELb0ELb0ELb0ELi2ELi4ELi4ELi4ELb0EEENS1_24CollectiveEpilogueBwdGQAISA_fSD_Li256ELb1ELb0EEENS1_19SingleTileSchedulerILb1ELb0ELb0ELi128EEEEEEEEEvNT_6ParamsE$_ZN4cute3eso3ESOILb1ELb0EJNS_10UnderscoreEiEEC2ERKS2_RKi) ;  /* 0xffff073000007944 */ /* 0x002fea0003c3ffff */
        /* <DEDUP_REMOVED lines=16> */
[----:B------:R-:W-:Y:S02]  /*16d50*/  MOV R3, 0x1 ;  /* 0x0000000100037802 */ /* 0x000fe40000000f00 */
[----:B------:R-:W-:-:S02]  /*16d60*/  MOV R10, 0x16d80 ;  /* 0x00016d80000a7802 */ /* 0x000fc40000000f00 */
        /* <DEDUP_REMOVED lines=43> */
[----:B-1---5:R-:W-:Y:S05]  /*17020*/  CALL.REL.NOINC `($_ZN7cutlass13device_kernelIN5flash19enable_sm80_to_sm89INS1_16FlashAttnBwdSm80INS1_25CollectiveMainloopBwdSm80ILi2ELi2EN4cute5tupleIJNS5_1CILi128EEES8_NS7_ILi64EEEEEENS_10bfloat16_tEfNS_4arch4Sm80ELb0ELb1ELb1ELb1ELb0ELb0ELb0ELb0ELi2ELi4ELi4ELi4ELb0EEENS1_24CollectiveEpilogueBwdGQAISA_fSD_Li256ELb1ELb0EEENS1_19SingleTileSchedulerILb1ELb0ELb0ELi128EEEEEEEEEvNT_6ParamsE$_ZN4cute8smem_ptrIPN7cutlass10bfloat16_tEECI1NS_12iter_adaptorIS3_S4_EEES3_) ;  /* 0xffff3f5000007944 */ /* 0x022fea0003c3ffff */
[----:B-1----:R1:W5:Y:S01]  /*17030*/  LDL.64 R2, [R1+0x758] ;  /* 0x0007580001027983 */ /* 0x0023620000100a00 */
[----:B------:R-:W-:-:S03]  /*17040*/  MOV R6, 0x17060 ;  /* 0x0001706000067802 */ /* 0x000fc60000000f00 */
[----:B-1---5:R-:W-:Y:S05]  /*17050*/  CALL.REL.NOINC `($_ZN7cutlass13device_kernelIN5flash19enable_sm80_to_sm89INS1_16FlashAttnBwdSm80INS1_25CollectiveMainloopBwdSm80ILi2ELi2EN4cute5tupleIJNS5_1CILi128EEES8_NS7_ILi64EEEEEENS_10bfloat16_tEfNS_4arch4Sm80ELb0ELb1ELb1ELb1ELb0ELb0ELb0ELb0ELi2ELi4ELi4ELi4ELb0EEENS1_24CollectiveEpilogueBwdGQAISA_fSD_Li256ELb1ELb0EEENS1_19SingleTileSchedulerILb1ELb0ELb0ELi128EEEEEEEEEvNT_6ParamsE$_ZN4cute3eso3ESOILb1ELb0EJNS_6LayoutINS_5tupleIJNS3_IJNS_1CILi8EEENS4_ILi1EEEEEENS4_ILi4EEEEEENS3_IJNS3_IJS6_NS4_ILi0EEEEEENS4_ILi2048EEEEEEEENS_10ViewEngineINS_8smem_ptrIPN7cutlass10bfloat16_tEEEEEEEC2ERKSE_RKSL_) ;  /* 0xffff319000007944 */ /* 0x022fea0003c3ffff */
[----:B-1----:R1:W5:Y:S01]  /*17060*/  LDL.64 R4, [R1+0x758] ;  /* 0x0007580001047983 */ /* 0x0023620000100a00 */
[----:B------:R-:W-:Y:S01]  /*17070*/  IMAD.MOV.U32 R6, RZ, RZ, R50 ;  /* 0x000000ffff067224 */ /* 0x000fe200078e0032 */
[----:B------:R-:W-:Y:S02]  /*17080*/  MOV R9, R51 ;  /* 0x0000003300097202 */ /* 0x000fe40000000f00 */
[----:B------:R-:W-:Y:S02]  /*17090*/  MOV R8, 0x170b0 ;  /* 0x000170b000087802 */ /* 0x000fe40000000f00 */
[----:B-1---5:R-:W-:Y:S05]  /*170a0*/  CALL.REL.NOINC `($_ZN7cutlass13device_kernelIN5flash19enable_sm80_to_sm89INS1_16FlashAttnBwdSm80INS1_25CollectiveMainloopBwdSm80ILi2ELi2EN4cute5tupleIJNS5_1CILi128EEES8_NS7_ILi64EEEEEENS_10bfloat16_tEfNS_4arch4Sm80ELb0ELb1ELb1ELb1ELb0ELb0ELb0ELb0ELi2ELi4ELi4ELi4ELb0EEENS1_24CollectiveEpilogueBwdGQAISA_fSD_Li256ELb1ELb0EEENS1_19SingleTileSchedulerILb1ELb0ELb0ELi128EEEEEEEEEvNT_6ParamsE$_ZN4cute3eso3ESOILb1ELb0EJNS_6LayoutINS_5tupleIJNS3_IJNS_1CILi8EEENS4_ILi1EEEEEENS4_ILi4EEEEEENS3_IJNS3_IJS6_NS4_ILi0EEEEEES5_EEEEENS_10ViewEngineIPN7cutlass10bfloat16_tEEEEEC2ERKSD_RKSI_) ;  /* 0xffff31c000007944 */ /* 0x022fea0003c3ffff */
[----:B------:R2:W5:Y:S01]  /*170b0*/  LDL.64 R2, [R1+0x758] ;  /* 0x0007580001027983 */ /* 0x0005620000100a00 */
[----:B-1----:R-:W-:Y:S02]  /*170c0*/  MOV R7, R5 ;  /* 0x0000000500077202 */ /* 0x002fe40000000f00 */
[----:B------:R-:W-:Y:S02]  /*170d0*/  MOV R6, 0x170f0 ;  /* 0x000170f000067802 */ /* 0x000fe40000000f00 */
[----:B--2--5:R-:W-:Y:S05]  /*170e0*/  CALL.REL.NOINC `($_ZN7cutlass13device_kernelIN5flash19enable_sm80_to_sm89INS1_16FlashAttnBwdSm80INS1_25CollectiveMainloopBwdSm80ILi2ELi2EN4cute5tupleIJNS5_1CILi128EEES8_NS7_ILi64EEEEEENS_10bfloat16_tEfNS_4arch4Sm80ELb0ELb1ELb1ELb1ELb0ELb0ELb0ELb0ELi2ELi4ELi4ELi4ELb0EEENS1_24CollectiveEpilogueBwdGQAISA_fSD_Li256ELb1ELb0EEENS1_19SingleTileSchedulerILb1ELb0ELb0ELi128EEEEEEEEEvNT_6ParamsE$_ZN4cute3eso3ESOILb1ELb0EJNS_6LayoutINS_5tupleIJNS3_IJNS_1CILi8EEENS4_ILi1EEEEEENS3_IJNS4_ILi4EEEEEEEEENS3_IJNS3_IJS6_NS4_ILi0EEEEEENS3_IJNS4_ILi2048EEEEEEEEEEENS_10ViewEngineINS_8smem_ptrIPN7cutlass10bfloat16_tEEEEEEEC2ERKSG_RKSN_) ;  /* 0xffff2d1000007944 */ /* 0x024fea0003c3ffff */
[----:B------:R2:W5:Y:S01]  /*170f0*/  LDL.64 R6, [R1+0x758] ;  /* 0x0007580001067983 */ /* 0x0005620000100a00 */
[----:B-1----:R-:W-:Y:S02]  /*17100*/  MOV R5, R3 ;  /* 0x0000000300057202 */ /* 0x002fe40000000f00 */
[----:B------:R-:W-:-:S02]  /*17110*/  MOV R4, 0x17130 ;  /* 0x0001713000047802 */ /* 0x000fc40000000f00 */
[----:B--2--5:R-:W-:Y:S05]  /*17120*/  CALL.REL.NOINC `($_ZN7cutlass13device_kernelIN5flash19enable_sm80_to_sm89INS1_16FlashAttnBwdSm80INS1_25CollectiveMainloopBwdSm80ILi2ELi2EN4cute5tupleIJNS5_1CILi128EEES8_NS7_ILi64EEEEEENS_10bfloat16_tEfNS_4arch4Sm80ELb0ELb1ELb1ELb1ELb0ELb0ELb0ELb0ELi2ELi4ELi4ELi4ELb0EEENS1_24CollectiveEpilogueBwdGQAISA_fSD_Li256ELb1ELb0EEENS1_19SingleTileSchedulerILb1ELb0ELb0ELi128EEEEEEEEEvNT_6ParamsE$_ZN4cute3eso3ESOILb1ELb0EJNS_6LayoutINS_5tupleIJNS3_IJNS_1CILi8EEENS4_ILi1EEEEEENS3_IJNS4_ILi4EEEEEEEEENS3_IJNS3_IJS6_NS4_ILi0EEEEEENS3_IJS5_EEEEEEEENS_10ViewEngineIPN7cutlass10bfloat16_tEEEEEC2ERKSF_RKSK_) ;  /* 0xffff2d3000007944 */ /* 0x024fea0003c3ffff */
[----:B-1----:R1:W5:Y:S01]  /*17130*/  LDL.64 R2, [R1+0x758] ;  /* 0x0007580001027983 */ /* 0x0023620000100a00 */
[----:B------:R-:W-:-:S03]  /*17140*/  MOV R8, 0x17160 ;  /* 0x0001716000087802 */ /* 0x000fc60000000f00 */
[----:B-1---5:R-:W-:Y:S05]  /*17150*/  CALL.REL.NOINC `($_ZN7cutlass13device_kernelIN5flash19enable_sm80_to_sm89INS1_16FlashAttnBwdSm80INS1_25CollectiveMainloopBwdSm80ILi2ELi2EN4cute5tupleIJNS5_1CILi128EEES8_NS7_ILi64EEEEEENS_10bfloat16_tEfNS_4arch4Sm80ELb0ELb1ELb1ELb1ELb0ELb0ELb0ELb0ELi2ELi4ELi4ELi4ELb0EEENS1_24CollectiveEpilogueBwdGQAISA_fSD_Li256ELb1ELb0EEENS1_19SingleTileSchedulerILb1ELb0ELb0ELi128EEEEEEEEEvNT_6ParamsE$_ZN4cute3eso3ESOILb1ELb0EJNS_6LayoutINS_5tupleIJNS3_IJNS3_IJNS_1CILi8EEENS4_ILi1EEEEEES6_EEENS3_IJNS3_IJS6_S6_EEENS4_ILi4EEEEEEEEENS3_IJNS3_IJNS3_IJS6_NS4_ILi0EEEEEESD_EEENS3_IJNS3_IJSD_SD_EEES5_EEEEEEEENS_10ViewEngineIPN7cutlass10bfloat16_tEEEEEC2ERKSJ_RKSO_) ;  /* 0xffff1e6000007944 */ /* 0x022fea0003c3ffff */
[----:B-1----:R1:W5:Y:S01]  /*17160*/  LDL.64 R4, [R1+0x758] ;  /* 0x0007580001047983 */ /* 0x0023620000100a00 */
[----:B------:R-:W-:-:S03]  /*17170*/  MOV R8, 0x17190 ;  /* 0x0001719000087802 */ /* 0x000fc60000000f00 */
[----:B-1---5:R-:W-:Y:S05]  /*17180*/  CALL.REL.NOINC `($_ZN7cutlass13device_kernelIN5flash19enable_sm80_to_sm89INS1_16FlashAttnBwdSm80INS1_25CollectiveMainloopBwdSm80ILi2ELi2EN4cute5tupleIJNS5_1CILi128EEES8_NS7_ILi64EEEEEENS_10bfloat16_tEfNS_4arch4Sm80ELb0ELb1ELb1ELb1ELb0ELb0ELb0ELb0ELi2ELi4ELi4ELi4ELb0EEENS1_24CollectiveEpilogueBwdGQAISA_fSD_Li256ELb1ELb0EEENS1_19SingleTileSchedulerILb1ELb0ELb0ELi128EEEEEEEEEvNT_6ParamsE$_ZN4cute3eso3ESOILb1ELb0EJNS_6LayoutINS_5tupleIJNS3_IJNS3_IJNS_1CILi8EEENS4_ILi1EEEEEES6_EEENS3_IJNS3_IJS6_S6_EEENS4_ILi4EEEEEEEEENS3_IJNS3_IJNS3_IJS6_NS4_ILi0EEEEEESD_EEENS3_IJNS3_IJSD_SD_EEENS4_ILi2048EEEEEEEEEEENS_10ViewEngineINS_8smem_ptrIPN7cutlass10bfloat16_tEEEEEEEC2ERKSK_RKSR_) ;  /* 0xffff1df000007944 */ /* 0x022fea0003c3ffff */
[----:B-1----:R1:W5:Y:S01]  /*17190*/  LDL.64 R2, [R1+0x758] ;  /* 0x0007580001027983 */ /* 0x0023620000100a00 */
[----:B------:R-:W-:Y:S01]  /*171a0*/  IMAD.MOV.U32 R6, RZ, RZ, R4 ;  /* 0x000000ffff067224 */ /* 0x000fe200078e0004 */
[----:B------:R-:W-:-:S02]  /*171b0*/  MOV R9, R5 ;  /* 0x0000000500097202 */ /* 0x000fc40000000f00 */
[----:B------:R-:W-:Y:S02]  /*171c0*/  MOV R8, 0x171e0 ;  /* 0x000171e000087802 */ /* 0x000fe40000000f00 */
[----:B-1---5:R-:W-:Y:S05]  /*171d0*/  CALL.REL.NOINC `($_ZN7cutlass13device_kernelIN5flash19enable_sm80_to_sm89INS1_16FlashAttnBwdSm80INS1_25CollectiveMainloopBwdSm80ILi2ELi2EN4cute5tupleIJNS5_1CILi128EEES8_NS7_ILi64EEEEEENS_10bfloat16_tEfNS_4arch4Sm80ELb0ELb1ELb1ELb1ELb0ELb0ELb0ELb0ELi2ELi4ELi4ELi4ELb0EEENS1_24CollectiveEpilogueBwdGQAISA_fSD_Li256ELb1ELb0EEENS1_19SingleTileSchedulerILb1ELb0ELb0ELi128EEEEEEEEEvNT_6ParamsE$_ZN4cute3eso3ESOILb1ELb0EJNS_6LayoutINS_5tupleIJNS3_IJNS_1CILi8EEENS4_ILi1EEEEEENS4_ILi4EEEEEENS3_IJNS3_IJS6_NS4_ILi0EEEEEES5_EEEEENS_10ViewEngineIPN7cutlass10bfloat16_tEEEEEC2ERKSD_RKSI_) ;  /* 0xffff309000007944 */ /* 0x022fea0003c3ffff */
[----:B------:R2:W5:Y:S01]  /*171e0*/  LDL.64 R60, [R1+0x758] ;  /* 0x00075800013c7983 */ /* 0x0005620000100a00 */
[----:B------:R-:W-:Y:S02]  /*171f0*/  MOV R9, R25 ;  /* 0x0000001900097202 */ /* 0x000fe40000000f00 */
[----:B------:R-:W-:Y:S02]  /*17200*/  MOV R8, 0x17220 ;  /* 0x0001722000087802 */ /* 0x000fe40000000f00 */
[----:B-12--5:R-:W-:Y:S05]  /*17210*/  CALL.REL.NOINC `($_ZN7cutlass13device_kernelIN5flash19enable_sm80_to_sm89INS1_16FlashAttnBwdSm80INS1_25CollectiveMainloopBwdSm80ILi2ELi2EN4cute5tupleIJNS5_1CILi128EEES8_NS7_ILi64EEEEEENS_10bfloat16_tEfNS_4arch4Sm80ELb0ELb1ELb1ELb1ELb0ELb0ELb0ELb0ELi2ELi4ELi4ELi4ELb0EEENS1_24CollectiveEpilogueBwdGQAISA_fSD_Li256ELb1ELb0EEENS1_19SingleTileSchedulerILb1ELb0ELb0ELi128EEEEEEEEEvNT_6ParamsE$_ZN4cute8smem_ptrIPN7cutlass10bfloat16_tEECI1NS_12iter_adaptorIS3_S4_EEES3_) ;  /* 0xffff3d6000007944 */ /* 0x026fea0003c3ffff */
[----:B-1----:R1:W5:Y:S01]  /*17220*/  LDL.64 R2, [R1+0x758] ;  /* 0x0007580001027983 */ /* 0x0023620000100a00 */
[----:B------:R-:W-:-:S03]  /*17230*/  MOV R6, 0x17250 ;  /* 0x0001725000067802 */ /* 0x000fc60000000f00 */
[----:B-1---5:R-:W-:Y:S05]  /*17240*/  CALL.REL.NOINC `($_ZN7cutlass13device_kernelIN5flash19enable_sm80_to_sm89INS1_16FlashAttnBwdSm80INS1_25CollectiveMainloopBwdSm80ILi2ELi2EN4cute5tupleIJNS5_1CILi128EEES8_NS7_ILi64EEEEEENS_10bfloat16_tEfNS_4arch4Sm80ELb0ELb1ELb1ELb1ELb0ELb0ELb0ELb0ELi2ELi4ELi4ELi4ELb0EEENS1_24CollectiveEpilogueBwdGQAISA_fSD_Li256ELb1ELb0EEENS1_19SingleTileSchedulerILb1ELb0ELb0ELi128EEEEEEEEEvNT_6ParamsE$_ZN4cute3eso3ESOILb1ELb0EJNS_6LayoutINS_5tupleIJNS3_IJNS_1CILi8EEENS4_ILi1EEEEEENS4_ILi4EEEEEENS3_IJNS3_IJS6_NS4_ILi0EEEEEENS4_ILi2048EEEEEEEENS_10ViewEngineINS_8smem_ptrIPN7cutlass10bfloat16_tEEEEEEEC2ERKSE_RKSL_) ;  /* 0xffff2fa000007944 */ /* 0x022fea0003c3ffff */
        /* <DEDUP_REMOVED lines=252> */
[----:B-1----:R-:W-:Y:S05]  /*18210*/  CALL.REL.NOINC `($_ZN7cutlass13device_kernelIN5flash19enable_sm80_to_sm89INS1_16FlashAttnBwdSm80INS1_25CollectiveMainloopBwdSm80ILi2ELi2EN4cute5tupleIJNS5_1CILi128EEES8_NS7_ILi64EEEEEENS_10bfloat16_tEfNS_4arch4Sm80ELb0ELb1ELb1ELb1ELb0ELb0ELb0ELb0ELi2ELi4ELi4ELi4ELb0EEENS1_24CollectiveEpilogueBwdGQAISA_fSD_Li256ELb1ELb0EEENS1_19SingleTileSchedulerILb1ELb0ELb0ELi128EEEEEEEEEvNT_6ParamsE$_ZN4cute3eso3ESOILb1ELb0EJNS_10UnderscoreES2_iEEC2ERKS2_S5_RKi) ;  /* 0xfffef12000007944 */ /* 0x002fea0003c3ffff */
        /* <DEDUP_REMOVED lines=9> */
[----:B------:R-:W-:Y:S05]  /*182b0*/  CALL.REL.NOINC `($_ZN7cutlass13device_kernelIN5flash19enable_sm80_to_sm89INS1_16FlashAttnBwdSm80INS1_25CollectiveMainloopBwdSm80ILi2ELi2EN4cute5tupleIJNS5_1CILi128EEES8_NS7_ILi64EEEEEENS_10bfloat16_tEfNS_4arch4Sm80ELb0ELb1ELb1ELb1ELb0ELb0ELb0ELb0ELi2ELi4ELi4ELi4ELb0EEENS1_24CollectiveEpilogueBwdGQAISA_fSD_Li256ELb1ELb0EEENS1_19SingleTileSchedulerILb1ELb0ELb0ELi128EEEEEEEEEvNT_6ParamsE$_ZN4cute3eso3ESOILb1ELb0EJNS_6LayoutINS_5tupleIJNS3_IJNS_1CILi8EEENS4_ILi1EEEEEENS4_ILi2EEEEEENS3_IJNS3_IJS6_NS4_ILi0EEEEEENS4_ILi4096EEEEEEEEiEEC2ERKSE_RKi) ;  /* 0xffff1c4000007944 */ /* 0x000fea0003c3ffff */
        /* <DEDUP_REMOVED lines=8> */
[----:B-1---5:R-:W-:Y:S05]  /*18340*/  CALL.REL.NOINC `($_ZN7cutlass13device_kernelIN5flash19enable_sm80_to_sm89INS1_16FlashAttnBwdSm80INS1_25CollectiveMainloopBwdSm80ILi2ELi2EN4cute5tupleIJNS5_1CILi128EEES8_NS7_ILi64EEEEEENS_10bfloat16_tEfNS_4arch4Sm80ELb0ELb1ELb1ELb1ELb0ELb0ELb0ELb0ELi2ELi4ELi4ELi4ELb0EEENS1_24CollectiveEpilogueBwdGQAISA_fSD_Li256ELb1ELb0EEENS1_19SingleTileSchedulerILb1ELb0ELb0ELi128EEEEEEEEEvNT_6ParamsE$_ZN4cute3eso3ESOILb1ELb0EJNS_6LayoutINS_5tupleIJNS3_IJNS_1CILi8EEENS4_ILi1EEEEEENS4_ILi2EEEEEENS3_IJNS3_IJS6_NS4_ILi0EEEEEENS4_ILi4096EEEEEEEENS_10ViewEngineINS_8smem_ptrIPN7cutlass10bfloat16_tEEEEEEEC2ERKSE_RKSL_) ;  /* 0xffff1b7000007944 */ /* 0x022fea0003c3ffff */
[----:B-1----:R1:W5:Y:S01]  /*18350*/  LDL.64 R4, [R1+0x758] ;  /* 0x0007580001047983 */ /* 0x0023620000100a00 */
[----:B------:R-:W-:Y:S01]  /*18360*/  IMAD.MOV.U32 R2, RZ, RZ, R25 ;  /* 0x000000ffff027224 */ /* 0x000fe200078e0019 */
[----:B------:R-:W-:Y:S02]  /*18370*/  MOV R3, 0x1 ;  /* 0x0000000100037802 */ /* 0x000fe40000000f00 */
[----:B------:R-:W-:-:S02]  /*18380*/  MOV R8, 0x183a0 ;  /* 0x000183a000087802 */ /* 0x000fc40000000f00 */
[----:B-1---5:R-:W-:Y:S05]  /*18390*/  CALL.REL.NOINC `($_ZN7cutlass13device_kernelIN5flash19enable_sm80_to_sm89INS1_16FlashAttnBwdSm80INS1_25CollectiveMainloopBwdSm80ILi2ELi2EN4cute5tupleIJNS5_1CILi128EEES8_NS7_ILi64EEEEEENS_10bfloat16_tEfNS_4arch4Sm80ELb0ELb1ELb1ELb1ELb0ELb0ELb0ELb0ELi2ELi4ELi4ELi4ELb0EEENS1_24CollectiveEpilogueBwdGQAISA_fSD_Li256ELb1ELb0EEENS1_19SingleTileSchedulerILb1ELb0ELb0ELi128EEEEEEEEEvNT_6ParamsE$_ZN4cute3eso3ESOILb1ELb0EJNS_10UnderscoreES2_iEEC2ERKS2_S5_RKi) ;  /* 0xfffeefa000007944 */ /* 0x022fea0003c3ffff */
[----:B-1----:R-:W2:Y:S01]  /*183a0*/  LDL R3, [R1+0x758] ;  /* 0x0007580001037983 */ /* 0x002ea20000100800 */
[----:B------:R-:W-:Y:S01]  /*183b0*/  IMAD.MOV.U32 R59, RZ, RZ, R25 ;  /* 0x000000ffff3b7224 */ /* 0x000fe200078e0019 */
[----:B------:R-:W-:-:S02]  /*183c0*/  MOV R6, 0x183f0 ;  /* 0x000183f000067802 */ /* 0x000fc40000000f00 */
[----:B--2---:R-:W-:Y:S02]  /*183d0*/  SHF.L.U32 R3, R3, 0x4, RZ ;  /* 0x0000000403037819 */ /* 0x004fe400000006ff */
[----:B------:R-:W-:Y:S05]  /*183e0*/  CALL.REL.NOINC `($_ZN7cutlass13device_kernelIN5flash19enable_sm80_to_sm89INS1_16FlashAttnBwdSm80INS1_25CollectiveMainloopBwdSm80ILi2ELi2EN4cute5tupleIJNS5_1CILi128EEES8_NS7_ILi64EEEEEENS_10bfloat16_tEfNS_4arch4Sm80ELb0ELb1ELb1ELb1ELb0ELb0ELb0ELb0ELi2ELi4ELi4ELi4ELb0EEENS1_24CollectiveEpilogueBwdGQAISA_fSD_Li256ELb1ELb0EEENS1_19SingleTileSchedulerILb1ELb0ELb0ELi128EEEEEEEEEvNT_6ParamsE$_ZN4cute3eso3ESOILb1ELb0EJNS_6LayoutINS_5tupleIJNS3_IJNS_1CILi8EEENS4_ILi1EEEEEENS4_ILi2EEEEEENS3_IJNS3_IJS6_NS4_ILi0EEEEEES5_EEEEEiEEC2ERKSD_RKi) ;  /* 0xffff1cc000007944 */ /* 0x000fea0003c3ffff */
[----:B-1----:R-:W2:Y:S01]  /*183f0*/  LDL R3, [R1+0x758] ;  /* 0x0007580001037983 */ /* 0x002ea20000100800 */
[----:B------:R-:W-:Y:S02]  /*18400*/  MOV R68, R25 ;  /* 0x0000001900447202 */ /* 0x000fe40000000f00 */
[----:B------:R-:W-:Y:S01]  /*18410*/  MOV R8, 0x18450 ;  /* 0x0001845000087802 */ /* 0x000fe20000000f00 */
[----:B--2---:R-:W-:-:S05]  /*18420*/  IMAD.WIDE R6, R3, 0x2, R52 ;  /* 0x0000000203067825 */ /* 0x004fca00078e0234 */
[----:B------:R-:W-:Y:S02]  /*18430*/  MOV R9, R7 ;  /* 0x0000000700097202 */ /* 0x000fe40000000f00 */
[----:B------:R-:W-:Y:S05]  /*18440*/  CALL.REL.NOINC `($_ZN7cutlass13device_kernelIN5flash19enable_sm80_to_sm89INS1_16FlashAttnBwdSm80INS1_25CollectiveMainloopBwdSm80ILi2ELi2EN4cute5tupleIJNS5_1CILi128EEES8_NS7_ILi64EEEEEENS_10bfloat16_tEfNS_4arch4Sm80ELb0ELb1ELb1ELb1ELb0ELb0ELb0ELb0ELi2ELi4ELi4ELi4ELb0EEENS1_24CollectiveEpilogueBwdGQAISA_fSD_Li256ELb1ELb0EEENS1_19SingleTileSchedulerILb1ELb0ELb0ELi128EEEEEEEEEvNT_6ParamsE$_ZN4cute3eso3ESOILb1ELb0EJNS_6LayoutINS_5tupleIJNS3_IJNS_1CILi8EEENS4_ILi1EEEEEENS4_ILi2EEEEEENS3_IJNS3_IJS6_NS4_ILi0EEEEEES5_EEEEENS_10ViewEngineIPN7cutlass10bfloat16_tEEEEEC2ERKSD_RKSI_) ;  /* 0xffff1c0000007944 */ /* 0x000fea0003c3ffff */
[----:B------:R2:W5:Y:S01]  /*18450*/  LDL.64 R2, [R1+0x758] ;  /* 0x0007580001027983 */ /* 0x0005620000100a00 */
[----:B-1----:R-:W-:Y:S01]  /*18460*/  IMAD.MOV.U32 R7, RZ, RZ, R5 ;  /* 0x000000ffff077224 */ /* 0x002fe200078e0005 */
[----:B------:R-:W-:Y:S02]  /*18470*/  MOV R68, R25 ;  /* 0x0000001900447202 */ /* 0x000fe40000000f00 */
        /* <DEDUP_REMOVED lines=9> */
[----:B------:R-:W-:-:S02]  /*18510*/  MOV R8, 0x18530 ;  /* 0x0001853000087802 */ /* 0x000fc40000000f00 */
[----:B-1---5:R-:W-:Y:S05]  /*18520*/  CALL.REL.NOINC `($_ZN7cutlass13device_kernelIN5flash19enable_sm80_to_sm89INS1_16FlashAttnBwdSm80INS1_25CollectiveMainloopBwdSm80ILi2ELi2EN4cute5tupleIJNS5_1CILi128EEES8_NS7_ILi64EEEEEENS_10bfloat16_tEfNS_4arch4Sm80ELb0ELb1ELb1ELb1ELb0ELb0ELb0ELb0ELi2ELi4ELi4ELi4ELb0EEENS1_24CollectiveEpilogueBwdGQAISA_fSD_Li256ELb1ELb0EEENS1_19SingleTileSchedulerILb1ELb0ELb0ELi128EEEEEEEEEvNT_6ParamsE$_ZN4cute3eso3ESOILb1ELb0EJNS_6LayoutINS_5tupleIJNS3_IJNS3_IJNS_1CILi8EEENS4_ILi1EEEEEES6_EEENS3_IJNS3_IJS6_S6_EEENS4_ILi2EEEEEEEEENS3_IJNS3_IJNS3_IJS6_NS4_ILi0EEEEEESD_EEENS3_IJNS3_IJSD_SD_EEES5_EEEEEEEENS_10ViewEngineIPN7cutlass10bfloat16_tEEEEEC2ERKSJ_RKSO_) ;  /* 0xffff0a1000007944 */ /* 0x022fea0003c3ffff */
[----:B-1----:R1:W5:Y:S01]  /*18530*/  LDL.64 R4, [R1+0x758] ;  /* 0x0007580001047983 */ /* 0x0023620000100a00 */
[----:B------:R-:W-:-:S02]  /*18540*/  MOV R68, R25 ;  /* 0x0000001900447202 */ /* 0x000fc40000000f00 */
[----:B------:R-:W-:Y:S02]  /*18550*/  MOV R8, 0x18570 ;  /* 0x0001857000087802 */ /* 0x000fe40000000f00 */
[----:B-1---5:R-:W-:Y:S05]  /*18560*/  CALL.REL.NOINC `($_ZN7cutlass13device_kernelIN5flash19enable_sm80_to_sm89INS1_16FlashAttnBwdSm80INS1_25CollectiveMainloopBwdSm80ILi2ELi2EN4cute5tupleIJNS5_1CILi128EEES8_NS7_ILi64EEEEEENS_10bfloat16_tEfNS_4arch4Sm80ELb0ELb1ELb1ELb1ELb0ELb0ELb0ELb0ELi2ELi4ELi4ELi4ELb0EEENS1_24CollectiveEpilogueBwdGQAISA_fSD_Li256ELb1ELb0EEENS1_19SingleTileSchedulerILb1ELb0ELb0ELi128EEEEEEEEEvNT_6ParamsE$_ZN4cute3eso3ESOILb1ELb0EJNS_6LayoutINS_5tupleIJNS3_IJNS3_IJNS_1CILi8EEENS4_ILi1EEEEEES6_EEENS3_IJNS3_IJS6_S6_EEENS4_ILi2EEEEEEEEENS3_IJNS3_IJNS3_IJS6_NS4_ILi0EEEEEESD_EEENS3_IJNS3_IJSD_SD_EEENS4_ILi4096EEEEEEEEEEENS_10ViewEngineINS_8smem_ptrIPN7cutlass10bfloat16_tEEEEEEEC2ERKSK_RKSR_) ;  /* 0xffff08f000007944 */ /* 0x022fea0003c3ffff */
[----:B-1----:R1:W5:Y:S01]  /*18570*/  LDL.64 R2, [R1+0x758] ;  /* 0x0007580001027983 */ /* 0x0023620000100a00 */
[----:B------:R-:W-:Y:S01]  /*18580*/  IMAD.MOV.U32 R6, RZ, RZ, R4 ;  /* 0x000000ffff067224 */ /* 0x000fe200078e0004 */
[----:B------:R-:W-:Y:S01]  /*18590*/  MOV R9, R5 ;  /* 0x0000000500097202 */ /* 0x000fe20000000f00 */
[----:B------:R-:W-:Y:S01]  /*185a0*/  IMAD.MOV.U32 R68, RZ, RZ, R25 ;  /* 0x000000ffff447224 */ /* 0x000fe200078e0019 */
[----:B------:R-:W-:Y:S02]  /*185b0*/  MOV R8, 0x185d0 ;  /* 0x000185d000087802 */ /* 0x000fe40000000f00 */
[----:B-1---5:R-:W-:Y:S05]  /*185c0*/  CALL.REL.NOINC `($_ZN7cutlass13device_kernelIN5flash19enable_sm80_to_sm89INS1_16FlashAttnBwdSm80INS1_25CollectiveMainloopBwdSm80ILi2ELi2EN4cute5tupleIJNS5_1CILi128EEES8_NS7_ILi64EEEEEENS_10bfloat16_tEfNS_4arch4Sm80ELb0ELb1ELb1ELb1ELb0ELb0ELb0ELb0ELi2ELi4ELi4ELi4ELb0EEENS1_24CollectiveEpilogueBwdGQAISA_fSD_Li256ELb1ELb0EEENS1_19SingleTileSchedulerILb1ELb0ELb0ELi128EEEEEEEEEvNT_6ParamsE$_ZN4cute3eso3ESOILb1ELb0EJNS_6LayoutINS_5tupleIJNS3_IJNS_1CILi8EEENS4_ILi1EEEEEENS4_ILi2EEEEEENS3_IJNS3_IJS6_NS4_ILi0EEEEEES5_EEEEENS_10ViewEngineIPN7cutlass10bfloat16_tEEEEEC2ERKSD_RKSI_) ;  /* 0xffff1a8000007944 */ /* 0x022fea0003c3ffff */
[----:B------:R2:W5:Y:S01]  /*185d0*/  LDL.64 R60, [R1+0x758] ;  /* 0x00075800013c7983 */ /* 0x0005620000100a00 */
[----:B------:R-:W-:Y:S02]  /*185e0*/  MOV R9, R25 ;  /* 0x0000001900097202 */ /* 0x000fe40000000f00 */
[----:B------:R-:W-:Y:S02]  /*185f0*/  MOV R8, 0x18610 ;  /* 0x0001861000087802 */ /* 0x000fe40000000f00 */
[----:B-12--5:R-:W-:Y:S05]  /*18600*/  CALL.REL.NOINC `($_ZN7cutlass13device_kernelIN5flash19enable_sm80_to_sm89INS1_16FlashAttnBwdSm80INS1_25CollectiveMainloopBwdSm80ILi2ELi2EN4cute5tupleIJNS5_1CILi128EEES8_NS7_ILi64EEEEEENS_10bfloat16_tEfNS_4arch4Sm80ELb0ELb1ELb1ELb1ELb0ELb0ELb0ELb0ELi2ELi4ELi4ELi4ELb0EEENS1_24CollectiveEpilogueBwdGQAISA_fSD_Li256ELb1ELb0EEENS1_19SingleTileSchedulerILb1ELb0ELb0ELi128EEEEEEEEEvNT_6ParamsE$_ZN4cute8smem_ptrIPN7cutlass10bfloat16_tEECI1NS_12iter_adaptorIS3_S4_EEES3_) ;  /* 0xffff297000007944 */ /* 0x026fea0003c3ffff */
[----:B-1----:R1:W5:Y:S01]  /*18610*/  LDL.64 R2, [R1+0x758] ;  /* 0x0007580001027983 */ /* 0x0023620000100a00 */
[----:B------:R-:W-:Y:S02]  /*18620*/  MOV R68, R25 ;  /* 0x0000001900447202 */ /* 0x000fe40000000f00 */
[----:B------:R-:W-:-:S02]  /*18630*/  MOV R6, 0x18650 ;  /* 0x0001865000067802 */ /* 0x000fc40000000f00 */
[----:B-1---5:R-:W-:Y:S05]  /*18640*/  CALL.REL.NOINC `($_ZN7cutlass13device_kernelIN5flash19enable_sm80_to_sm89INS1_16FlashAttnBwdSm80INS1_25CollectiveMainloopBwdSm80ILi2ELi2EN4cute5tupleIJNS5_1CILi128EEES8_NS7_ILi64EEEEEENS_10bfloat16_tEfNS_4arch4Sm80ELb0ELb1ELb1ELb1ELb0ELb0ELb0ELb0ELi2ELi4ELi4ELi4ELb0EEENS1_24CollectiveEpilogueBwdGQAISA_fSD_Li256ELb1ELb0EEENS1_19SingleTileSchedulerILb1ELb0ELb0ELi128EEEEEEEEEvNT_6ParamsE$_ZN4cute3eso3ESOILb1ELb0EJNS_6LayoutINS_5tupleIJNS3_IJNS_1CILi8EEENS4_ILi1EEEEEENS4_ILi2EEEEEENS3_IJNS3_IJS6_NS4_ILi0EEEEEENS4_ILi4096EEEEEEEENS_10ViewEngineINS_8smem_ptrIPN7cutlass10bfloat16_tEEEEEEEC2ERKSE_RKSL_) ;  /* 0xffff187000007944 */ /* 0x022fea0003c3ffff */
[----:B------:R2:W5:Y:S01]  /*18650*/  LDL.64 R62, [R1+0x758] ;  /* 0x00075800013e7983 */ /* 0x0005620000100a00 */
[----:B-1----:R-:W-:Y:S01]  /*18660*/  IMAD.MOV.U32 R2, RZ, RZ, R25 ;  /* 0x000000ffff027224 */ /* 0x002fe200078e0019 */
[----:B------:R-:W-:-:S02]  /*18670*/  MOV R3, RZ ;  /* 0x000000ff00037202 */ /* 0x000fc40000000f00 */
[----:B------:R-:W-:Y:S02]  /*18680*/  MOV R10, 0x186a0 ;  /* 0x000186a0000a7802 */ /* 0x000fe40000000f00 */
[----:B--2--5:R-:W-:Y:S05]  /*18690*/  CALL.REL.NOINC `($_ZN7cutlass13device_kernelIN5flash19enable_sm80_to_sm89INS1_16FlashAttnBwdSm80INS1_25CollectiveMainloopBwdSm80ILi2ELi2EN4cute5tupleIJNS5_1CILi128EEES8_NS7_ILi64EEEEEENS_10bfloat16_tEfNS_4arch4Sm80ELb0ELb1ELb1ELb1ELb0ELb0ELb0ELb0ELi2ELi4ELi4ELi4ELb0EEENS1_24CollectiveEpilogueBwdGQAISA_fSD_Li256ELb1ELb0EEENS1_19SingleTileSchedulerILb1ELb0ELb0ELi128EEEEEEEEEvNT_6ParamsE$_ZN4cute3eso3ESOILb1ELb0EJNS_10UnderscoreEiEEC2ERKS2_RKi) ;  /* 0xfffeece000007944 */ /* 0x024fea0003c3ffff */
[----:B-1----:R-:W2:Y:S01]  /*186a0*/  LDL R3, [R1+0x758] ;  /* 0x0007580001037983 */ /* 0x002ea20000100800 */
[----:B------:R-:W-:Y:S01]  /*186b0*/  IMAD.MOV.U32 R2, RZ, RZ, R25 ;  /* 0x000000ffff027224 */ /* 0x000fe200078e0019 */
[----:B------:R-:W-:Y:S02]  /*186c0*/  MOV R6, 0x186f0 ;  /* 0x000186f000067802 */ /* 0x000fe40000000f00 */
        /* <DEDUP_REMOVED lines=9> */
[----:B------:R-:W-:-:S02]  /*18760*/  MOV R8, 0x18780 ;  /* 0x0001878000087802 */ /* 0x000fc40000000f00 */
[----:B-1---5:R-:W-:Y:S05]  /*18770*/  CALL.REL.NOINC `($_ZN7cutlass13device_kernelIN5flash19enable_sm80_to_sm89INS1_16FlashAttnBwdSm80INS1_25CollectiveMainloopBwdSm80ILi2ELi2EN4cute5tupleIJNS5_1CILi128EEES8_NS7_ILi64EEEEEENS_10bfloat16_tEfNS_4arch4Sm80ELb0ELb1ELb1ELb1ELb0ELb0ELb0ELb0ELi2ELi4ELi4ELi4ELb0EEENS1_24CollectiveEpilogueBwdGQAISA_fSD_Li256ELb1ELb0EEENS1_19SingleTileSchedulerILb1ELb0ELb0ELi128EEEEEEEEEvNT_6ParamsE$_ZN4cute3eso3ESOILb1ELb0EJNS_6LayoutINS_5tupleIJNS3_IJNS_1CILi8EEENS4_ILi1EEEEEEEEENS3_IJNS3_IJS6_NS4_ILi0EEEEEEEEEEENS_10ViewEngineINS_8smem_ptrIPN7cutlass10bfloat16_tEEEEEEEC2ERKSC_RKSJ_) ;  /* 0xffff13f000007944 */ /* 0x022fea0003c3ffff */
        /* <DEDUP_REMOVED lines=121> */
[----:B------:R-:W-:Y:S05]  /*18f10*/  CALL.REL.NOINC `($_ZN7cutlass13device_kernelIN5flash19enable_sm80_to_sm89INS1_16FlashAttnBwdSm80INS1_25CollectiveMainloopBwdSm80ILi2ELi2EN4cute5tupleIJNS5_1CILi128EEES8_NS7_ILi64EEEEEENS_10bfloat16_tEfNS_4arch4Sm80ELb0ELb1ELb1ELb1ELb0ELb0ELb0ELb0ELi2ELi4ELi4ELi4ELb0EEENS1_24CollectiveEpilogueBwdGQAISA_fSD_Li256ELb1ELb0EEENS1_19SingleTileSchedulerILb1ELb0ELb0ELi128EEEEEEEEEvNT_6ParamsE$_ZN4cute3eso3ESOILb1ELb0EJNS_6LayoutINS_5tupleIJNS3_IJNS_1CILi8EEENS4_ILi1EEEEEENS4_ILi4EEEEEENS3_IJNS3_IJS6_NS4_ILi0EEEEEENS4_ILi2048EEEEEEEEiEEC2ERKSE_RKi) ;  /* 0xffff131000007944 */ /* 0x000fea0003c3ffff */
[----:B------:R-:W-:Y:S01]  /*18f20*/  ULDC.64 UR4, c[0x0][0x118] ;  /* 0x0000460000047ab9 */ /* 0x000fe20000000a00 */
[----:B-1----:R-:W2:Y:S04]  /*18f30*/  LDL R2, [R1+0x758] ;  /* 0x0007580001027983 */ /* 0x002ea80000100800 */
[----:B------:R-:W2:Y:S01]  /*18f40*/  LD.E.64 R4, [R54.64+0x8] ;  /* 0x0000080436047980 */ /* 0x000ea2000c101b00 */
[----:B------:R-:W-:Y:S02]  /*18f50*/  MOV R9, R25 ;  /* 0x0000001900097202 */ /* 0x000fe40000000f00 */
[----:B------:R-:W-:Y:S01]  /*18f60*/  MOV R8, 0x18f90 ;  /* 0x00018f9000087802 */ /* 0x000fe20000000f00 */
[----:B--2---:R-:W-:-:S04]  /*18f70*/  IMAD.WIDE R2, R2, 0x2, R4 ;  /* 0x0000000202027825 */ /* 0x004fc800078e0204 */
[----:B------:R-:W-:Y:S05]  /*18f80*/  CALL.REL.NOINC `($_ZN7cutlass13device_kernelIN5flash19enable_sm80_to_sm89INS1_16FlashAttnBwdSm80INS1_25CollectiveMainloopBwdSm80ILi2ELi2EN4cute5tupleIJNS5_1CILi128EEES8_NS7_ILi64EEEEEENS_10bfloat16_tEfNS_4arch4Sm80ELb0ELb1ELb1ELb1ELb0ELb0ELb0ELb0ELi2ELi4ELi4ELi4ELb0EEENS1_24CollectiveEpilogueBwdGQAISA_fSD_Li256ELb1ELb0EEENS1_19SingleTileSchedulerILb1ELb0ELb0ELi128EEEEEEEEEvNT_6ParamsE$_ZN4cute8smem_ptrIPN7cutlass10bfloat16_tEECI1NS_12iter_adaptorIS3_S4_EEES3_) ;  /* 0xffff1ff000007944 */ /* 0x000fea0003c3ffff */
[----:B-1----:R1:W5:Y:S01]  /*18f90*/  LDL.64 R2, [R1+0x758] ;  /* 0x0007580001027983 */ /* 0x0023620000100a00 */
[----:B------:R-:W-:-:S03]  /*18fa0*/  MOV R6, 0x18fc0 ;  /* 0x00018fc000067802 */ /* 0x000fc60000000f00 */
[----:B-1---5:R-:W-:Y:S05]  /*18fb0*/  CALL.REL.NOINC `($_ZN7cutlass13device_kernelIN5flash19enable_sm80_to_sm89INS1_16FlashAttnBwdSm80INS1_25CollectiveMainloopBwdSm80ILi2ELi2EN4cute5tupleIJNS5_1CILi128EEES8_NS7_ILi64EEEEEENS_10bfloat16_tEfNS_4arch4Sm80ELb0ELb1ELb1ELb1ELb0ELb0ELb0ELb0ELi2ELi4ELi4ELi4ELb0EEENS1_24CollectiveEpilogueBwdGQAISA_fSD_Li256ELb1ELb0EEENS1_19SingleTileSchedulerILb1ELb0ELb0ELi128EEEEEEEEEvNT_6ParamsE$_ZN4cute3eso3ESOILb1ELb0EJNS_6LayoutINS_5tupleIJNS3_IJNS_1CILi8EEENS4_ILi1EEEEEENS4_ILi4EEEEEENS3_IJNS3_IJS6_NS4_ILi0EEEEEENS4_ILi2048EEEEEEEENS_10ViewEngineINS_8smem_ptrIPN7cutlass10bfloat16_tEEEEEEEC2ERKSE_RKSL_) ;  /* 0xffff123000007944 */ /* 0x022fea0003c3ffff */
[----:B-1----:R1:W5:Y:S01]  /*18fc0*/  LDL.64 R4, [R1+0x758] ;  /* 0x0007580001047983 */ /* 0x0023620000100a00 */
[----:B------:R-:W-:Y:S01]  /*18fd0*/  IMAD.MOV.U32 R2, RZ, RZ, R25 ;  /* 0x000000ffff027224 */ /* 0x000fe200078e0019 */
[----:B------:R-:W-:-:S02]  /*18fe0*/  MOV R3, 0x1 ;  /* 0x0000000100037802 */ /* 0x000fc40000000f00 */
[----:B------:R-:W-:Y:S02]  /*18ff0*/  MOV R8, 0x19010 ;  /* 0x0001901000087802 */ /* 0x000fe40000000f00 */
[----:B-1---5:R-:W-:Y:S05]  /*19000*/  CALL.REL.NOINC `($_ZN7cutlass13device_kernelIN5flash19enable_sm80_to_sm89INS1_16FlashAttnBwdSm80INS1_25CollectiveMainloopBwdSm80ILi2ELi2EN4cute5tupleIJNS5_1CILi128EEES8_NS7_ILi64EEEEEENS_10bfloat16_tEfNS_4arch4Sm80ELb0ELb1ELb1ELb1ELb0ELb0ELb0ELb0ELi2ELi4ELi4ELi4ELb0EEENS1_24CollectiveEpilogueBwdGQAISA_fSD_Li256ELb1ELb0EEENS1_19SingleTileSchedulerILb1ELb0ELb0ELi128EEEEEEEEEvNT_6ParamsE$_ZN4cute3eso3ESOILb1ELb0EJNS_10UnderscoreES2_iEEC2ERKS2_S5_RKi) ;  /* 0xfffee33000007944 */ /* 0x022fea0003c3ffff */
[----:B-1----:R-:W2:Y:S01]  /*19010*/  LDL R3, [R1+0x758] ;  /* 0x0007580001037983 */ /* 0x002ea20000100800 */
[----:B------:R-:W-:Y:S02]  /*19020*/  MOV R6, 0x19050 ;  /* 0x0001905000067802 */ /* 0x000fe40000000f00 */
[----:B--2---:R-:W-:Y:S02]  /*19030*/  SHF.L.U32 R3, R3, 0x5, RZ ;  /* 0x0000000503037819 */ /* 0x004fe400000006ff */
[----:B------:R-:W-:Y:S05]  /*19040*/  CALL.REL.NOINC `($_ZN7cutlass13device_kernelIN5flash19enable_sm80_to_sm89INS1_16FlashAttnBwdSm80INS1_25CollectiveMainloopBwdSm80ILi2ELi2EN4cute5tupleIJNS5_1CILi128EEES8_NS7_ILi64EEEEEENS_10bfloat16_tEfNS_4arch4Sm80ELb0ELb1ELb1ELb1ELb0ELb0ELb0ELb0ELi2ELi4ELi4ELi4ELb0EEENS1_24CollectiveEpilogueBwdGQAISA_fSD_Li256ELb1ELb0EEENS1_19SingleTileSchedulerILb1ELb0ELb0ELi128EEEEEEEEEvNT_6ParamsE$_ZN4cute3eso3ESOILb1ELb0EJNS_6LayoutINS_5tupleIJNS3_IJNS_1CILi8EEENS4_ILi1EEEEEENS4_ILi4EEEEEENS3_IJNS3_IJS6_NS4_ILi0EEEEEES5_EEEEEiEEC2ERKSD_RKi) ;  /* 0xffff128000007944 */ /* 0x000fea0003c3ffff */
[----:B-1----:R-:W2:Y:S01]  /*19050*/  LDL R3, [R1+0x758] ;  /* 0x0007580001037983 */ /* 0x002ea20000100800 */
[----:B------:R-:W-:Y:S01]  /*19060*/  MOV R8, 0x190a0 ;  /* 0x000190a000087802 */ /* 0x000fe20000000f00 */
[----:B--2---:R-:W-:-:S05]  /*19070*/  IMAD.WIDE R6, R3, 0x2, R50 ;  /* 0x0000000203067825 */ /* 0x004fca00078e0232 */
[----:B------:R-:W-:Y:S02]  /*19080*/  MOV R9, R7 ;  /* 0x0000000700097202 */ /* 0x000fe40000000f00 */
[----:B------:R-:W-:Y:S05]  /*19090*/  CALL.REL.NOINC `($_ZN7cutlass13device_kernelIN5flash19enable_sm80_to_sm89INS1_16FlashAttnBwdSm80INS1_25CollectiveMainloopBwdSm80ILi2ELi2EN4cute5tupleIJNS5_1CILi128EEES8_NS7_ILi64EEEEEENS_10bfloat16_tEfNS_4arch4Sm80ELb0ELb1ELb1ELb1ELb0ELb0ELb0ELb0ELi2ELi4ELi4ELi4ELb0EEENS1_24CollectiveEpilogueBwdGQAISA_fSD_Li256ELb1ELb0EEENS1_19SingleTileSchedulerILb1ELb0ELb0ELi128EEEEEEEEEvNT_6ParamsE$_ZN4cute3eso3ESOILb1ELb0EJNS_6LayoutINS_5tupleIJNS3_IJNS_1CILi8EEENS4_ILi1EEEEEENS4_ILi4EEEEEENS3_IJNS3_IJS6_NS4_ILi0EEEEEES5_EEEEENS_10ViewEngineIPN7cutlass10bfloat16_tEEEEEC2ERKSD_RKSI_) ;  /* 0xffff11d000007944 */ /* 0x000fea0003c3ffff */
[----:B------:R2:W5:Y:S01]  /*190a0*/  LDL.64 R2, [R1+0x758] ;  /* 0x0007580001027983 */ /* 0x0005620000100a00 */
[----:B-1----:R-:W-:Y:S02]  /*190b0*/  MOV R7, R5 ;  /* 0x0000000500077202 */ /* 0x002fe40000000f00 */
[----:B------:R-:W-:Y:S02]  /*190c0*/  MOV R6, 0x190e0 ;  /* 0x000190e000067802 */ /* 0x000fe40000000f00 */
[----:B--2--5:R-:W-:Y:S05]  /*190d0*/  CALL.REL.NOINC `($_ZN7cutlass13device_kernelIN5flash19enable_sm80_to_sm89INS1_16FlashAttnBwdSm80INS1_25CollectiveMainloopBwdSm80ILi2ELi2EN4cute5tupleIJNS5_1CILi128EEES8_NS7_ILi64EEEEEENS_10bfloat16_tEfNS_4arch4Sm80ELb0ELb1ELb1ELb1ELb0ELb0ELb0ELb0ELi2ELi4ELi4ELi4ELb0EEENS1_24CollectiveEpilogueBwdGQAISA_fSD_Li256ELb1ELb0EEENS1_19SingleTileSchedulerILb1ELb0ELb0ELi128EEEEEEEEEvNT_6ParamsE$_ZN4cute3eso3ESOILb1ELb0EJNS_6LayoutINS_5tupleIJNS3_IJNS_1CILi8EEENS4_ILi1EEEEEENS3_IJNS4_ILi4EEEEEEEEENS3_IJNS3_IJS6_NS4_ILi0EEEEEENS3_IJNS4_ILi2048EEEEEEEEEEENS_10ViewEngineINS_8smem_ptrIPN7cutlass10bfloat16_tEEEEEEEC2ERKSG_RKSN_) ;  /* 0xffff0d2000007944 */ /* 0x024fea0003c3ffff */
[----:B------:R2:W5:Y:S01]  /*190e0*/  LDL.64 R6, [R1+0x758] ;  /* 0x0007580001067983 */ /* 0x0005620000100a00 */
[----:B-1----:R-:W-:Y:S02]  /*190f0*/  MOV R5, R3 ;  /* 0x0000000300057202 */ /* 0x002fe40000000f00 */
[----:B------:R-:W-:Y:S02]  /*19100*/  MOV R4, 0x19120 ;  /* 0x0001912000047802 */ /* 0x000fe40000000f00 */
        /* <DEDUP_REMOVED lines=271> */
[----:B-1----:R-:W-:Y:S05]  /*1a200*/  CALL.REL.NOINC `($_ZN7cutlass13device_kernelIN5flash19enable_sm80_to_sm89INS1_16FlashAttnBwdSm80INS1_25CollectiveMainloopBwdSm80ILi2ELi2EN4cute5tupleIJNS5_1CILi128EEES8_NS7_ILi64EEEEEENS_10bfloat16_tEfNS_4arch4Sm80ELb0ELb1ELb1ELb1ELb0ELb0ELb0ELb0ELi2ELi4ELi4ELi4ELb0EEENS1_24CollectiveEpilogueBwdGQAISA_fSD_Li256ELb1ELb0EEENS1_19SingleTileSchedulerILb1ELb0ELb0ELi128EEEEEEEEEvNT_6ParamsE$_ZN4cute3eso3ESOILb1ELb0EJNS_10UnderscoreES2_iEEC2ERKS2_S5_RKi) ;  /* 0xfffed13000007944 */ /* 0x002fea0003c3ffff */
        /* <DEDUP_REMOVED lines=9> */
[----:B------:R-:W-:Y:S05]  /*1a2a0*/  CALL.REL.NOINC `($_ZN7cutlass13device_kernelIN5flash19enable_sm80_to_sm89INS1_16FlashAttnBwdSm80INS1_25CollectiveMainloopBwdSm80ILi2ELi2EN4cute5tupleIJNS5_1CILi128EEES8_NS7_ILi64EEEEEENS_10bfloat16_tEfNS_4arch4Sm80ELb0ELb1ELb1ELb1ELb0ELb0ELb0ELb0ELi2ELi4ELi4ELi4ELb0EEENS1_24CollectiveEpilogueBwdGQAISA_fSD_Li256ELb1ELb0EEENS1_19SingleTileSchedulerILb1ELb0ELb0ELi128EEEEEEEEEvNT_6ParamsE$_ZN4cute3eso3ESOILb1ELb0EJNS_6LayoutINS_5tupleIJNS3_IJNS_1CILi2EEES5_S5_EEES5_EEENS3_IJNS3_IJNS4_ILi1EEES5_NS4_ILi4EEEEEENS4_ILi8EEEEEEEEiEEC2ERKSD_RKi) ;  /* 0xfffef6c000007944 */ /* 0x000fea0003c3ffff */
[----:B-1----:R-:W2:Y:S01]  /*1a2b0*/  LDL R3, [R1+0x758] ;  /* 0x0007580001037983 */ /* 0x002ea20000100800 */
[----:B------:R-:W-:Y:S02]  /*1a2c0*/  MOV R68, R25 ;  /* 0x0000001900447202 */ /* 0x000fe40000000f00 */
[----:B------:R-:W-:Y:S01]  /*1a2d0*/  MOV R4, 0x1a310 ;  /* 0x0001a31000047802 */ /* 0x000fe20000000f00 */
[----:B--2---:R-:W-:-:S05]  /*1a2e0*/  IMAD.WIDE R2, R3, 0x2, R16 ;  /* 0x0000000203027825 */ /* 0x004fca00078e0210 */
[----:B------:R-:W-:Y:S02]  /*1a2f0*/  MOV R6, R2 ;  /* 0x0000000200067202 */ /* 0x000fe40000000f00 */
[----:B------:R-:W-:Y:S05]  /*1a300*/  CALL.REL.NOINC `($_ZN7cutlass13device_kernelIN5flash19enable_sm80_to_sm89INS1_16FlashAttnBwdSm80INS1_25CollectiveMainloopBwdSm80ILi2ELi2EN4cute5tupleIJNS5_1CILi128EEES8_NS7_ILi64EEEEEENS_10bfloat16_tEfNS_4arch4Sm80ELb0ELb1ELb1ELb1ELb0ELb0ELb0ELb0ELi2ELi4ELi4ELi4ELb0EEENS1_24CollectiveEpilogueBwdGQAISA_fSD_Li256ELb1ELb0EEENS1_19SingleTileSchedulerILb1ELb0ELb0ELi128EEEEEEEEEvNT_6ParamsE$_ZN4cute3eso3ESOILb1ELb0EJNS_6LayoutINS_5tupleIJNS3_IJNS_1CILi2EEES5_S5_EEES5_EEENS3_IJNS3_IJNS4_ILi1EEES5_NS4_ILi4EEEEEENS4_ILi8EEEEEEEENS_10ViewEngineIPN7cutlass10bfloat16_tEEEEEC2ERKSD_RKSI_) ;  /* 0xfffef61000007944 */ /* 0x000fea0003c3ffff */
[----:B------:R2:W5:Y:S01]  /*1a310*/  LDL.64 R60, [R1+0x758] ;  /* 0x00075800013c7983 */ /* 0x0005620000100a00 */
[----:B-1----:R-:W-:Y:S01]  /*1a320*/  IMAD.MOV.U32 R2, RZ, RZ, R25 ;  /* 0x000000ffff027224 */ /* 0x002fe200078e0019 */
[----:B------:R-:W-:Y:S02]  /*1a330*/  MOV R3, RZ ;  /* 0x000000ff00037202 */ /* 0x000fe40000000f00 */
[----:B------:R-:W-:Y:S02]  /*1a340*/  MOV R8, 0x1a360 ;  /* 0x0001a36000087802 */ /* 0x000fe40000000f00 */
[----:B--2--5:R-:W-:Y:S05]  /*1a350*/  CALL.REL.NOINC `($_ZN7cutlass13device_kernelIN5flash19enable_sm80_to_sm89INS1_16FlashAttnBwdSm80INS1_25CollectiveMainloopBwdSm80ILi2ELi2EN4cute5tupleIJNS5_1CILi128EEES8_NS7_ILi64EEEEEENS_10bfloat16_tEfNS_4arch4Sm80ELb0ELb1ELb1ELb1ELb0ELb0ELb0ELb0ELi2ELi4ELi4ELi4ELb0EEENS1_24CollectiveEpilogueBwdGQAISA_fSD_Li256ELb1ELb0EEENS1_19SingleTileSchedulerILb1ELb0ELb0ELi128EEEEEEEEEvNT_6ParamsE$_ZN4cute3eso3ESOILb1ELb0EJNS_10UnderscoreES2_iEEC2ERKS2_S5_RKi) ;  /* 0xfffecfe000007944 */ /* 0x024fea0003c3ffff */
        /* <DEDUP_REMOVED lines=8> */
[----:B------:R-:W-:Y:S05]  /*1a3e0*/  CALL.REL.NOINC `($_ZN7cutlass13device_kernelIN5flash19enable_sm80_to_sm89INS1_16FlashAttnBwdSm80INS1_25CollectiveMainloopBwdSm80ILi2ELi2EN4cute5tupleIJNS5_1CILi128EEES8_NS7_ILi64EEEEEENS_10bfloat16_tEfNS_4arch4Sm80ELb0ELb1ELb1ELb1ELb0ELb0ELb0ELb0ELi2ELi4ELi4ELi4ELb0EEENS1_24CollectiveEpilogueBwdGQAISA_fSD_Li256ELb1ELb0EEENS1_19SingleTileSchedulerILb1ELb0ELb0ELi128EEEEEEEEEvNT_6ParamsE$_ZN4cute3eso3ESOILb1ELb0EJNS_6LayoutINS_5tupleIJNS3_IJNS_1CILi2EEES5_EEENS4_ILi8EEEEEENS3_IJNS3_IJNS4_ILi1EEES5_EEENS4_ILi4EEEEEEEEiEEC2ERKSD_RKi) ;  /* 0xfffef29000007944 */ /* 0x000fea0003c3ffff */
[----:B-1----:R-:W2:Y:S01]  /*1a3f0*/  LDL R3, [R1+0x758] ;  /* 0x0007580001037983 */ /* 0x002ea20000100800 */
[----:B------:R-:W-:Y:S01]  /*1a400*/  MOV R4, 0x1a440 ;  /* 0x0001a44000047802 */ /* 0x000fe20000000f00 */
[----:B--2---:R-:W-:-:S05]  /*1a410*/  IMAD.WIDE R2, R3, 0x2, R14 ;  /* 0x0000000203027825 */ /* 0x004fca00078e020e */
[----:B------:R-:W-:Y:S02]  /*1a420*/  MOV R6, R2 ;  /* 0x0000000200067202 */ /* 0x000fe40000000f00 */
[----:B------:R-:W-:Y:S05]  /*1a430*/  CALL.REL.NOINC `($_ZN7cutlass13device_kernelIN5flash19enable_sm80_to_sm89INS1_16FlashAttnBwdSm80INS1_25CollectiveMainloopBwdSm80ILi2ELi2EN4cute5tupleIJNS5_1CILi128EEES8_NS7_ILi64EEEEEENS_10bfloat16_tEfNS_4arch4Sm80ELb0ELb1ELb1ELb1ELb0ELb0ELb0ELb0ELi2ELi4ELi4ELi4ELb0EEENS1_24CollectiveEpilogueBwdGQAISA_fSD_Li256ELb1ELb0EEENS1_19SingleTileSchedulerILb1ELb0ELb0ELi128EEEEEEEEEvNT_6ParamsE$_ZN4cute3eso3ESOILb1ELb0EJNS_6LayoutINS_5tupleIJNS3_IJNS_1CILi2EEES5_EEENS4_ILi8EEEEEENS3_IJNS3_IJNS4_ILi1EEES5_EEENS4_ILi4EEEEEEEENS_10ViewEngineIPN7cutlass10bfloat16_tEEEEEC2ERKSD_RKSI_) ;  /* 0xfffef1f000007944 */ /* 0x000fea0003c3ffff */
[----:B------:R2:W5:Y:S04]  /*1a440*/  LDL.64 R62, [R1+0x758] ;  /* 0x00075800013e7983 */ /* 0x0005680000100a00 */
[----:B------:R2:W-:Y:S02]  /*1a450*/  STL [R1+0x770], RZ ;  /* 0x000770ff01007387 */ /* 0x0005e40000100800 */
.L_x_2221:
[----:B------:R-:W-:Y:S01]  /*1a460*/  IMAD.MOV.U32 R83, RZ, RZ, R25 ;  /* 0x000000ffff537224 */ /* 0x000fe200078e0019 */
[----:B------:R-:W-:Y:S01]  /*1a470*/  LOP3.LUT R84, R58, 0x1, RZ, 0xc0, !PT ;  /* 0x000000013a547812 */ /* 0x000fe200078ec0ff */
[----:B------:R-:W-:Y:S01]  /*1a480*/  IMAD.MOV.U32 R69, RZ, RZ, R24 ;  /* 0x000000ffff457224 */ /* 0x000fe200078e0018 */
[----:B-1----:R-:W-:Y:S02]  /*1a490*/  MOV R82, 0x1a4b0 ;  /* 0x0001a4b000527802 */ /* 0x002fe40000000f00 */
[----:B-12--5:R-:W-:Y:S05]  /*1a4a0*/  CALL.REL.NOINC `($_ZN7cutlass13device_kernelIN5flash19enable_sm80_to_sm89INS1_16FlashAttnBwdSm80INS1_25CollectiveMainloopBwdSm80ILi2ELi2EN4cute5tupleIJNS5_1CILi128EEES8_NS7_ILi64EEEEEENS_10bfloat16_tEfNS_4arch4Sm80ELb0ELb1ELb1ELb1ELb0ELb0ELb0ELb0ELi2ELi4ELi4ELi4ELb0EEENS1_24CollectiveEpilogueBwdGQAISA_fSD_Li256ELb1ELb0EEENS1_19SingleTileSchedulerILb1ELb0ELb0ELi128EEEEEEEEEvNT_6ParamsE$_ZN4cute3eso3ESOILb1ELb0EJNS_10UnderscoreEiiEEC2ERKS2_RKiS7_) ;  /* 0xfffecf1000007944 */ /* 0x026fea0003c3ffff */
[----:B------:R-:W-:Y:S01]  /*1a4b0*/  MOV R68, R25 ;  /* 0x0000001900447202 */ /* 0x000fe20000000f00 */
[----:B-1----:R-:W2:Y:S01]  /*1a4c0*/  LDL.64 R2, [R1+0x758] ;  /* 0x0007580001027983 */ /* 0x002ea20000100a00 */
[----:B------:R-:W-:Y:S01]  /*1a4d0*/  MOV R4, 0x1a510 ;  /* 0x0001a51000047802 */ /* 0x000fe20000000f00 */
[----:B--2---:R-:W-:Y:S04]  /*1a4e0*/  IMAD R3, R3, 0x2, R2 ;  /* 0x0000000203037824 */ /* 0x004fe800078e0202 */
[----:B------:R-:W-:Y:S02]  /*1a4f0*/  IMAD.SHL.U32 R3, R3, 0x4, RZ ;  /* 0x0000000403037824 */ /* 0x000fe400078e00ff */
[----:B------:R-:W-:Y:S05]  /*1a500*/  CALL.REL.NOINC `($_ZN7cutlass13device_kernelIN5flash19enable_sm80_to_sm89INS1_16FlashAttnBwdSm80INS1_25CollectiveMainloopBwdSm80ILi2ELi2EN4cute5tupleIJNS5_1CILi128EEES8_NS7_ILi64EEEEEENS_10bfloat16_tEfNS_4arch4Sm80ELb0ELb1ELb1ELb1ELb0ELb0ELb0ELb0ELi2ELi4ELi4ELi4ELb0EEENS1_24CollectiveEpilogueBwdGQAISA_fSD_Li256ELb1ELb0EEENS1_19SingleTileSchedulerILb1ELb0ELb0ELi128EEEEEEEEEvNT_6ParamsE$_ZN4cute3eso3ESOILb1ELb0EJNS_6LayoutINS_5tupleIJNS3_IJNS_1CILi2EEES5_EEEEEENS3_IJNS3_IJNS4_ILi1EEES5_EEEEEEEEiEEC2ERKSB_RKi) ;  /* 0xfffeef2000007944 */ /* 0x000fea0003c3ffff */
[----:B------:R-:W-:Y:S01]  /*1a510*/  MOV R4, 0x1a570 ;  /* 0x0001a57000047802 */ /* 0x000fe20000000f00 */
[----:B-1----:R-:W2:Y:S01]  /*1a520*/  LDL R3, [R1+0x758] ;  /* 0x0007580001037983 */ /* 0x002ea20000100800 */
[----:B------:R-:W-:Y:S01]  /*1a530*/  IMAD.MOV.U32 R2, RZ, RZ, R25 ;  /* 0x000000ffff027224 */ /* 0x000fe200078e0019 */
[C---:B--2---:R-:W-:Y:S04]  /*1a540*/  LEA R8, P0, R3.reuse, R48, 0x2 ;  /* 0x0000003003087211 */ /* 0x044fe800078010ff */
[----:B------:R-:W-:Y:S04]  /*1a550*/  LEA.HI.X.SX32 R3, R3, R49, 0x2, P0 ;  /* 0x0000003103037211 */ /* 0x000fe800000f16ff */
[----:B------:R-:W-:Y:S05]  /*1a560*/  CALL.REL.NOINC `($_ZN7cutlass13device_kernelIN5flash19enable_sm80_to_sm89INS1_16FlashAttnBwdSm80INS1_25CollectiveMainloopBwdSm80ILi2ELi2EN4cute5tupleIJNS5_1CILi128EEES8_NS7_ILi64EEEEEENS_10bfloat16_tEfNS_4arch4Sm80ELb0ELb1ELb1ELb1ELb0ELb0ELb0ELb0ELi2ELi4ELi4ELi4ELb0EEENS1_24CollectiveEpilogueBwdGQAISA_fSD_Li256ELb1ELb0EEENS1_19SingleTileSchedulerILb1ELb0ELb0ELi128EEEEEEEEEvNT_6ParamsE$_ZN4cute3eso3ESOILb1ELb0EJNS_6LayoutINS_5tupleIJNS3_IJNS_1CILi2EEES5_EEEEEENS3_IJNS3_IJNS4_ILi1EEES5_EEEEEEEENS_10ViewEngineIPfEEEEC2ERKSB_RKSE_) ;  /* 0xfffeee7000007944 */ /* 0x000fea0003c3ffff */
[----:B------:R-:W-:Y:S01]  /*1a570*/  MOV R3, R84 ;  /* 0x0000005400037202 */ /* 0x000fe20000000f00 */
[----:B-1----:R1:W5:Y:S01]  /*1a580*/  LDL.64 R8, [R1+0x758] ;  /* 0x0007580001087983 */ /* 0x0023620000100a00 */
[----:B------:R-:W-:Y:S01]  /*1a590*/  MOV R10, 0x1a5c0 ;  /* 0x0001a5c0000a7802 */ /* 0x000fe20000000f00 */
[----:B------:R-:W-:Y:S02]  /*1a5a0*/  IMAD.MOV.U32 R2, RZ, RZ, R25 ;  /* 0x000000ffff027224 */ /* 0x000fe400078e0019 */
[----:B-1---5:R-:W-:Y:S05]  /*1a5b0*/  CALL.REL.NOINC `($_ZN7cutlass13device_kernelIN5flash19enable_sm80_to_sm89INS1_16FlashAttnBwdSm80INS1_25CollectiveMainloopBwdSm80ILi2ELi2EN4cute5tupleIJNS5_1CILi128EEES8_NS7_ILi64EEEEEENS_10bfloat16_tEfNS_4arch4Sm80ELb0ELb1ELb1ELb1ELb0ELb0ELb0ELb0ELi2ELi4ELi4ELi4ELb0EEENS1_24CollectiveEpilogueBwdGQAISA_fSD_Li256ELb1ELb0EEENS1_19SingleTileSchedulerILb1ELb0ELb0ELi128EEEEEEEEEvNT_6ParamsE$_ZN4cute3eso3ESOILb1ELb0EJNS_10UnderscoreEiEEC2ERKS2_RKi) ;  /* 0xfffecdc000007944 */ /* 0x022fea0003c3ffff */
[----:B------:R-:W-:Y:S01]  /*1a5c0*/  MOV R4, 0x1a610 ;  /* 0x0001a61000047802 */ /* 0x000fe20000000f00 */
[----:B-1----:R-:W2:Y:S01]  /*1a5d0*/  LDL R3, [R1+0x758] ;  /* 0x0007580001037983 */ /* 0x002ea20000100800 */
[----:B------:R-:W-:Y:S01]  /*1a5e0*/  IMAD.MOV.U32 R68, RZ, RZ, R25 ;  /* 0x000000ffff447224 */ /* 0x000fe200078e0019 */
[----:B--2---:R-:W-:Y:S02]  /*1a5f0*/  SHF.L.U32 R3, R3, 0x3, RZ ;  /* 0x0000000303037819 */ /* 0x004fe400000006ff */
[----:B------:R-:W-:Y:S05]  /*1a600*/  CALL.REL.NOINC `($_ZN7cutlass13device_kernelIN5flash19enable_sm80_to_sm89INS1_16FlashAttnBwdSm80INS1_25CollectiveMainloopBwdSm80ILi2ELi2EN4cute5tupleIJNS5_1CILi128EEES8_NS7_ILi64EEEEEENS_10bfloat16_tEfNS_4arch4Sm80ELb0ELb1ELb1ELb1ELb0ELb0ELb0ELb0ELi2ELi4ELi4ELi4ELb0EEENS1_24CollectiveEpilogueBwdGQAISA_fSD_Li256ELb1ELb0EEENS1_19SingleTileSchedulerILb1ELb0ELb0ELi128EEEEEEEEEvNT_6ParamsE$_ZN4cute3eso3ESOILb1ELb0EJNS_6LayoutINS_5tupleIJNS3_IJNS_1CILi2EEES5_S5_EEEEEENS3_IJNS3_IJNS4_ILi1EEES5_NS4_ILi4EEEEEEEEEEEiEEC2ERKSC_RKi) ;  /* 0xfffef24000007944 */ /* 0x000fea0003c3ffff */
[----:B------:R-:W-:Y:S01]  /*1a610*/  MOV R4, 0x1a670 ;  /* 0x0001a67000047802 */ /* 0x000fe20000000f00 */
[----:B-1----:R-:W2:Y:S01]  /*1a620*/  LDL R3, [R1+0x758] ;  /* 0x0007580001037983 */ /* 0x002ea20000100800 */
[----:B------:R-:W-:Y:S01]  /*1a630*/  IMAD.MOV.U32 R68, RZ, RZ, R25 ;  /* 0x000000ffff447224 */ /* 0x000fe200078e0019 */
[C---:B--2---:R-:W-:Y:S04]  /*1a640*/  LEA R6, P0, R3.reuse, R60, 0x1 ;  /* 0x0000003c03067211 */ /* 0x044fe800078008ff */
[----:B------:R-:W-:Y:S04]  /*1a650*/  LEA.HI.X.SX32 R3, R3, R61, 0x1, P0 ;  /* 0x0000003d03037211 */ /* 0x000fe800000f0eff */
[----:B------:R-:W-:Y:S05]  /*1a660*/  CALL.REL.NOINC `($_ZN7cutlass13device_kernelIN5flash19enable_sm80_to_sm89INS1_16FlashAttnBwdSm80INS1_25CollectiveMainloopBwdSm80ILi2ELi2EN4cute5tupleIJNS5_1CILi128EEES8_NS7_ILi64EEEEEENS_10bfloat16_tEfNS_4arch4Sm80ELb0ELb1ELb1ELb1ELb0ELb0ELb0ELb0ELi2ELi4ELi4ELi4ELb0EEENS1_24CollectiveEpilogueBwdGQAISA_fSD_Li256ELb1ELb0EEENS1_19SingleTileSchedulerILb1ELb0ELb0ELi128EEEEEEEEEvNT_6ParamsE$_ZN4cute3eso3ESOILb1ELb0EJNS_6LayoutINS_5tupleIJNS3_IJNS_1CILi2EEES5_S5_EEEEEENS3_IJNS3_IJNS4_ILi1EEES5_NS4_ILi4EEEEEEEEEEENS_10ViewEngineIPN7cutlass10bfloat16_tEEEEEC2ERKSC_RKSH_) ;  /* 0xfffef19000007944 */ /* 0x000fea0003c3ffff */
[----:B------:R-:W-:Y:S01]  /*1a670*/  MOV R3, R58 ;  /* 0x0000003a00037202 */ /* 0x000fe20000000f00 */
[----:B------:R2:W5:Y:S01]  /*1a680*/  LDL.64 R12, [R1+0x758] ;  /* 0x00075800010c7983 */ /* 0x0005620000100a00 */
[----:B------:R-:W-:Y:S01]  /*1a690*/  MOV R10, 0x1a6c0 ;  /* 0x0001a6c0000a7802 */ /* 0x000fe20000000f00 */
[----:B-1----:R-:W-:Y:S02]  /*1a6a0*/  IMAD.MOV.U32 R2, RZ, RZ, R25 ;  /* 0x000000ffff027224 */ /* 0x002fe400078e0019 */
[----:B--2--5:R-:W-:Y:S05]  /*1a6b0*/  CALL.REL.NOINC `($_ZN7cutlass13device_kernelIN5flash19enable_sm80_to_sm89INS1_16FlashAttnBwdSm80INS1_25CollectiveMainloopBwdSm80ILi2ELi2EN4cute5tupleIJNS5_1CILi128EEES8_NS7_ILi64EEEEEENS_10bfloat16_tEfNS_4arch4Sm80ELb0ELb1ELb1ELb1ELb0ELb0ELb0ELb0ELi2ELi4ELi4ELi4ELb0EEENS1_24CollectiveEpilogueBwdGQAISA_fSD_Li256ELb1ELb0EEENS1_19SingleTileSchedulerILb1ELb0ELb0ELi128EEEEEEEEEvNT_6ParamsE$_ZN4cute3eso3ESOILb1ELb0EJNS_10UnderscoreEiEEC2ERKS2_RKi) ;  /* 0xfffeccc000007944 */ /* 0x024fea0003c3ffff */
[----:B------:R-:W-:Y:S01]  /*1a6c0*/  MOV R4, 0x1a710 ;  /* 0x0001a71000047802 */ /* 0x000fe20000000f00 */
[----:B-1----:R-:W2:Y:S01]  /*1a6d0*/  LDL R3, [R1+0x758] ;  /* 0x0007580001037983 */ /* 0x002ea20000100800 */
[----:B------:R-:W-:Y:S01]  /*1a6e0*/  IMAD.MOV.U32 R68, RZ, RZ, R25 ;  /* 0x000000ffff447224 */ /* 0x000fe200078e0019 */
[----:B--2---:R-:W-:Y:S02]  /*1a6f0*/  SHF.L.U32 R3, R3, 0x2, RZ ;  /* 0x0000000203037819 */ /* 0x004fe400000006ff */
[----:B------:R-:W-:Y:S05]  /*1a700*/  CALL.REL.NOINC `($_ZN7cutlass13device_kernelIN5flash19enable_sm80_to_sm89INS1_16FlashAttnBwdSm80INS1_25CollectiveMainloopBwdSm80ILi2ELi2EN4cute5tupleIJNS5_1CILi128EEES8_NS7_ILi64EEEEEENS_10bfloat16_tEfNS_4arch4Sm80ELb0ELb1ELb1ELb1ELb0ELb0ELb0ELb0ELi2ELi4ELi4ELi4ELb0EEENS1_24CollectiveEpilogueBwdGQAISA_fSD_Li256ELb1ELb0EEENS1_19SingleTileSchedulerILb1ELb0ELb0ELi128EEEEEEEEEvNT_6ParamsE$_ZN4cute3eso3ESOILb1ELb0EJNS_6LayoutINS_5tupleIJNS3_IJNS_1CILi2EEES5_EEEEEENS3_IJNS3_IJNS4_ILi1EEES5_EEEEEEEEiEEC2ERKSB_RKi) ;  /* 0xfffeed2000007944 */ /* 0x000fea0003c3ffff */
[----:B------:R-:W-:Y:S01]  /*1a710*/  MOV R4, 0x1a770 ;  /* 0x0001a77000047802 */ /* 0x000fe20000000f00 */
[----:B-1----:R-:W2:Y:S01]  /*1a720*/  LDL R3, [R1+0x758] ;  /* 0x0007580001037983 */ /* 0x002ea20000100800 */
[----:B------:R-:W-:Y:S01]  /*1a730*/  IMAD.MOV.U32 R68, RZ, RZ, R25 ;  /* 0x000000ffff447224 */ /* 0x000fe200078e0019 */
[C---:B--2---:R-:W-:Y:S04]  /*1a740*/  LEA R6, P0, R3.reuse, R62, 0x1 ;  /* 0x0000003e03067211 */ /* 0x044fe800078008ff */
[----:B------:R-:W-:Y:S04]  /*1a750*/  LEA.HI.X.SX32 R3, R3, R63, 0x1, P0 ;  /* 0x0000003f03037211 */ /* 0x000fe800000f0eff */
[----:B------:R-:W-:Y:S05]  /*1a760*/  CALL.REL.NOINC `($_ZN7cutlass13device_kernelIN5flash19enable_sm80_to_sm89INS1_16FlashAttnBwdSm80INS1_25CollectiveMainloopBwdSm80ILi2ELi2EN4cute5tupleIJNS5_1CILi128EEES8_NS7_ILi64EEEEEENS_10bfloat16_tEfNS_4arch4Sm80ELb0ELb1ELb1ELb1ELb0ELb0ELb0ELb0ELi2ELi4ELi4ELi4ELb0EEENS1_24CollectiveEpilogueBwdGQAISA_fSD_Li256ELb1ELb0EEENS1_19SingleTileSchedulerILb1ELb0ELb0ELi128EEEEEEEEEvNT_6ParamsE$_ZN4cute3eso3ESOILb1ELb0EJNS_6LayoutINS_5tupleIJNS3_IJNS_1CILi2EEES5_EEEEEENS3_IJNS3_IJNS4_ILi1EEES5_EEEEEEEENS_10ViewEngineIPN7cutlass10bfloat16_tEEEEEC2ERKSB_RKSG_) ;  /* 0xfffeec2000007944 */ /* 0x000fea0003c3ffff */
[----:B------:R-:W-:Y:S01]  /*1a770*/  MOV R69, R24 ;  /* 0x0000001800457202 */ /* 0x000fe20000000f00 */
[----:B------:R2:W5:Y:S01]  /*1a780*/  LDL.64 R10, [R1+0x758] ;  /* 0x00075800010a7983 */ /* 0x0005620000100a00 */
[----:B------:R-:W-:Y:S01]  /*1a790*/  MOV R82, 0x1a7c0 ;  /* 0x0001a7c000527802 */ /* 0x000fe20000000f00 */
[----:B------:R-:W-:Y:S02]  /*1a7a0*/  IMAD.MOV.U32 R83, RZ, RZ, R25 ;  /* 0x000000ffff537224 */ /* 0x000fe400078e0019 */
        /* <DEDUP_REMOVED lines=12> */
[----:B------:R-:W-:Y:S05]  /*1a870*/  CALL.REL.NOINC `($_ZN7cutlass13device_kernelIN5flash19enable_sm80_to_sm89INS1_16FlashAttnBwdSm80INS1_25CollectiveMainloopBwdSm80ILi2ELi2EN4cute5tupleIJNS5_1CILi128EEES8_NS7_ILi64EEEEEENS_10bfloat16_tEfNS_4arch4Sm80ELb0ELb1ELb1ELb1ELb0ELb0ELb0ELb0ELi2ELi4ELi4ELi4ELb0EEENS1_24CollectiveEpilogueBwdGQAISA_fSD_Li256ELb1ELb0EEENS1_19SingleTileSchedulerILb1ELb0ELb0ELi128EEEEEEEEEvNT_6ParamsE$_ZN4cute3eso3ESOILb1ELb0EJNS_6LayoutINS_5tupleIJNS3_IJNS_1CILi2EEES5_EEEEEENS3_IJNS3_IJNS4_ILi1EEES5_EEEEEEEENS_10ViewEngineIPKfEEEEC2ERKSB_RKSF_) ;  /* 0xfffeeac000007944 */ /* 0x000fea0003c3ffff */
[----:B------:R-:W-:Y:S01]  /*1a880*/  MOV R68, R25 ;  /* 0x0000001900447202 */ /* 0x000fe20000000f00 */
[----:B-1----:R1:W5:Y:S01]  /*1a890*/  LDL.64 R6, [R1+0x758] ;  /* 0x0007580001067983 */ /* 0x0023620000100a00 */
[----:B------:R-:W-:Y:S03]  /*1a8a0*/  MOV R4, 0x1a8c0 ;  /* 0x0001a8c000047802 */ /* 0x000fe60000000f00 */
[----:B-1---5:R-:W-:Y:S05]  /*1a8b0*/  CALL.REL.NOINC `($_ZN7cutlass13device_kernelIN5flash19enable_sm80_to_sm89INS1_16FlashAttnBwdSm80INS1_25CollectiveMainloopBwdSm80ILi2ELi2EN4cute5tupleIJNS5_1CILi128EEES8_NS7_ILi64EEEEEENS_10bfloat16_tEfNS_4arch4Sm80ELb0ELb1ELb1ELb1ELb0ELb0ELb0ELb0ELi2ELi4ELi4ELi4ELb0EEENS1_24CollectiveEpilogueBwdGQAISA_fSD_Li256ELb1ELb0EEENS1_19SingleTileSchedulerILb1ELb0ELb0ELi128EEEEEEEEEvNT_6ParamsE$_ZN4cute3eso3ESOILb1ELb0EJNS_6LayoutINS_5tupleIJNS3_IJNS_1CILi1EEENS4_ILi2EEES6_EEEEEENS3_IJNS3_IJS5_S5_S6_EEEEEEEENS_10ViewEngineIPjEEEEC2ERKSB_RKSE_) ;  /* 0xfffee8f000007944 */ /* 0x022fea0003c3ffff */
[----:B-1----:R-:W-:Y:S01]  /*1a8c0*/  MOV R2, R25 ;  /* 0x0000001900027202 */ /* 0x002fe20000000f00 */
[----:B------:R1:W5:Y:S01]  /*1a8d0*/  LDL.64 R14, [R1+0x758] ;  /* 0x00075800010e7983 */ /* 0x0003620000100a00 */
[----:B------:R-:W-:Y:S01]  /*1a8e0*/  MOV R4, 0x1a910 ;  /* 0x0001a91000047802 */ /* 0x000fe20000000f00 */
[----:B------:R-:W-:Y:S02]  /*1a8f0*/  IMAD.MOV.U32 R3, RZ, RZ, R11 ;  /* 0x000000ffff037224 */ /* 0x000fe400078e000b */
[----:B-1---5:R-:W-:Y:S05]  /*1a900*/  CALL.REL.NOINC `($_ZN7cutlass13device_kernelIN5flash19enable_sm80_to_sm89INS1_16FlashAttnBwdSm80INS1_25CollectiveMainloopBwdSm80ILi2ELi2EN4cute5tupleIJNS5_1CILi128EEES8_NS7_ILi64EEEEEENS_10bfloat16_tEfNS_4arch4Sm80ELb0ELb1ELb1ELb1ELb0ELb0ELb0ELb0ELi2ELi4ELi4ELi4ELb0EEENS1_24CollectiveEpilogueBwdGQAISA_fSD_Li256ELb1ELb0EEENS1_19SingleTileSchedulerILb1ELb0ELb0ELi128EEEEEEEEEvNT_6ParamsE$_ZN4cute3eso3ESOILb1ELb0EJNS_6LayoutINS_5tupleIJNS3_IJNS_1CILi1EEENS4_ILi2EEEEEEEEENS3_IJNS3_IJS5_S5_EEEEEEEENS_10ViewEngineIPjEEEEC2ERKSB_RKSE_) ;  /* 0xfffee79000007944 */ /* 0x022fea0003c3ffff */
[----:B-1----:R-:W-:Y:S01]  /*1a910*/  MOV R2, R25 ;  /* 0x0000001900027202 */ /* 0x002fe20000000f00 */
[----:B------:R1:W5:Y:S01]  /*1a920*/  LDL.64 R16, [R1+0x758] ;  /* 0x0007580001107983 */ /* 0x0003620000100a00 */
[----:B------:R-:W-:Y:S01]  /*1a930*/  MOV R4, 0x1a960 ;  /* 0x0001a96000047802 */ /* 0x000fe20000000f00 */
[----:B------:R-:W-:Y:S02]  /*1a940*/  IMAD.MOV.U32 R3, RZ, RZ, R9 ;  /* 0x000000ffff037224 */ /* 0x000fe400078e0009 */
[----:B-1---5:R-:W-:Y:S05]  /*1a950*/  CALL.REL.NOINC `($_ZN7cutlass13device_kernelIN5flash19enable_sm80_to_sm89INS1_16FlashAttnBwdSm80INS1_25CollectiveMainloopBwdSm80ILi2ELi2EN4cute5tupleIJNS5_1CILi128EEES8_NS7_ILi64EEEEEENS_10bfloat16_tEfNS_4arch4Sm80ELb0ELb1ELb1ELb1ELb0ELb0ELb0ELb0ELi2ELi4ELi4ELi4ELb0EEENS1_24CollectiveEpilogueBwdGQAISA_fSD_Li256ELb1ELb0EEENS1_19SingleTileSchedulerILb1ELb0ELb0ELi128EEEEEEEEEvNT_6ParamsE$_ZN4cute3eso3ESOILb1ELb0EJNS_6LayoutINS_5tupleIJNS3_IJNS_1CILi2EEES5_EEEEEENS3_IJNS3_IJNS4_ILi1EEES5_EEEEEEEENS_10ViewEngineIPfEEEEC2ERKSB_RKSE_) ;  /* 0xfffeea8000007944 */ /* 0x022fea0003c3ffff */
[----:B-1----:R-:W-:Y:S01]  /*1a960*/  MOV R2, R25 ;  /* 0x0000001900027202 */ /* 0x002fe20000000f00 */
[----:B------:R1:W5:Y:S01]  /*1a970*/  LDL.64 R64, [R1+0x758] ;  /* 0x0007580001407983 */ /* 0x0003620000100a00 */
[----:B------:R-:W-:Y:S01]  /*1a980*/  MOV R4, 0x1a9b0 ;  /* 0x0001a9b000047802 */ /* 0x000fe20000000f00 */
[----:B------:R-:W-:Y:S02]  /*1a990*/  IMAD.MOV.U32 R3, RZ, RZ, R7 ;  /* 0x000000ffff037224 */ /* 0x000fe400078e0007 */
[----:B-1---5:R-:W-:Y:S05]  /*1a9a0*/  CALL.REL.NOINC `($_ZN7cutlass13device_kernelIN5flash19enable_sm80_to_sm89INS1_16FlashAttnBwdSm80INS1_25CollectiveMainloopBwdSm80ILi2ELi2EN4cute5tupleIJNS5_1CILi128EEES8_NS7_ILi64EEEEEENS_10bfloat16_tEfNS_4arch4Sm80ELb0ELb1ELb1ELb1ELb0ELb0ELb0ELb0ELi2ELi4ELi4ELi4ELb0EEENS1_24CollectiveEpilogueBwdGQAISA_fSD_Li256ELb1ELb0EEENS1_19SingleTileSchedulerILb1ELb0ELb0ELi128EEEEEEEEEvNT_6ParamsE$_ZN4cute3eso3ESOILb1ELb0EJNS_6LayoutINS_5tupleIJNS3_IJNS_1CILi2EEES5_EEEEEENS3_IJNS3_IJNS4_ILi1EEES5_EEEEEEEENS_10ViewEngineIPKfEEEEC2ERKSB_RKSF_) ;  /* 0xfffee99000007944 */ /* 0x022fea0003c3ffff */
        /* <DEDUP_REMOVED lines=24> */
[----:B-1----:R-:W-:Y:S05]  /*1ab30*/  CALL.REL.NOINC `($_ZN7cutlass13device_kernelIN5flash19enable_sm80_to_sm89INS1_16FlashAttnBwdSm80INS1_25CollectiveMainloopBwdSm80ILi2ELi2EN4cute5tupleIJNS5_1CILi128EEES8_NS7_ILi64EEEEEENS_10bfloat16_tEfNS_4arch4Sm80ELb0ELb1ELb1ELb1ELb0ELb0ELb0ELb0ELi2ELi4ELi4ELi4ELb0EEENS1_24CollectiveEpilogueBwdGQAISA_fSD_Li256ELb1ELb0EEENS1_19SingleTileSchedulerILb1ELb0ELb0ELi128EEEEEEEEEvNT_6ParamsE$_ZN4cute3eso3ESOILb1ELb0EJNS_10UnderscoreEiiEEC2ERKS2_RKiS7_) ;  /* 0xfffec88000007944 */ /* 0x002fea0003c3ffff */
        /* <DEDUP_REMOVED lines=642> */
[----:B------:R-:W-:Y:S02]  /*1d360*/  MOV R3, 0x1 ;  /* 0x0000000100037802 */ /* 0x000fe40000000f00 */
        /* <DEDUP_REMOVED lines=18> */
.L_x_2222:
        /* <DEDUP_REMOVED lines=771> */
.L_x_2223:
        /* <DEDUP_REMOVED lines=222> */
[----:B------:R-:W-:Y:S05]  /*212a0*/  CALL.REL.NOINC `($_ZN7cutlass13device_kernelIN5flash19enable_sm80_to_sm89INS1_16FlashAttnBwdSm80INS1_25CollectiveMainloopBwdSm80ILi2ELi2EN4cute5tupleIJNS5_1CILi128EEES8_NS7_ILi64EEEEEENS_10bfloat16_tEfNS_4arch4Sm80ELb0ELb1ELb1ELb1ELb0ELb0ELb0ELb0ELi2ELi4ELi4ELi4ELb0EEENS1_24CollectiveEpilogueBwdGQAISA_fSD_Li256ELb1ELb0EEENS1_19SingleTileSchedulerILb1ELb0ELb0ELi128EEEEEEEEEvNT_6ParamsE$_ZN4cute3eso3ESOILb1ELb0EJNS_10UnderscoreES2_iEEC2ERKS2_S5_RKi) ;  /* 0xfffe609000007944 */ /* 0x000fea0003c3ffff */
        /* <DEDUP_REMOVED lines=37> */
.L_x_2224:
        /* <DEDUP_REMOVED lines=220> */
[----:B-----5:R-:W-:Y:S05]  /*222c0*/  CALL.REL.NOINC `($_ZN7cutlass13device_kernelIN5flash19enable_sm80_to_sm89INS1_16FlashAttnBwdSm80INS1_25CollectiveMainloopBwdSm80ILi2ELi2EN4cute5tupleIJNS5_1CILi128EEES8_NS7_ILi64EEEEEENS_10bfloat16_tEfNS_4arch4Sm80ELb0ELb1ELb1ELb1ELb0ELb0ELb0ELb0ELi2ELi4ELi4ELi4ELb0EEENS1_24CollectiveEpilogueBwdGQAISA_fSD_Li256ELb1ELb0EEENS1_19SingleTileSchedulerILb1ELb0ELb0ELi128EEEEEEEEEvNT_6ParamsE$_ZN4cute8smem_ptrIPfECI1NS_12iter_adaptorIS1_S2_EEES1_) ;  /* 0xfffe8d3000007944 */ /* 0x020fea0003c3ffff */
[----:B-1----:R1:W5:Y:S01]  /*222d0*/  LDL.64 R2, [R1+0x758] ;  /* 0x0007580001027983 */ /* 0x0023620000100a00 */
[----:B------:R-:W-:-:S03]  /*222e0*/  MOV R8, 0x22300 ;  /* 0x0002230000087802 */ /* 0x000fc60000000f00 */
[----:B-1---5:R-:W-:Y:S05]  /*222f0*/  CALL.REL.NOINC `($_ZN7cutlass13device_kernelIN5flash19enable_sm80_to_sm89INS1_16FlashAttnBwdSm80INS1_25CollectiveMainloopBwdSm80ILi2ELi2EN4cute5tupleIJNS5_1CILi128EEES8_NS7_ILi64EEEEEENS_10bfloat16_tEfNS_4arch4Sm80ELb0ELb1ELb1ELb1ELb0ELb0ELb0ELb0ELi2ELi4ELi4ELi4ELb0EEENS1_24CollectiveEpilogueBwdGQAISA_fSD_Li256ELb1ELb0EEENS1_19SingleTileSchedulerILb1ELb0ELb0ELi128EEEEEEEEEvNT_6ParamsE$_ZN4cute3eso3ESOILb1ELb0EJNS_6LayoutINS_5tupleIJNS3_IJNS_1CILi2EEES5_EEEEEENS3_IJNS3_IJNS4_ILi8EEENS4_ILi64EEEEEEEEEEENS_10ViewEngineINS_8smem_ptrIPfEEEEEEC2ERKSC_RKSH_) ;  /* 0xfffe717000007944 */ /* 0x022fea0003c3ffff */
        /* <DEDUP_REMOVED lines=9> */
[----:B--2--5:R-:W-:Y:S05]  /*22390*/  CALL.REL.NOINC `($_ZN7cutlass13device_kernelIN5flash19enable_sm80_to_sm89INS1_16FlashAttnBwdSm80INS1_25CollectiveMainloopBwdSm80ILi2ELi2EN4cute5tupleIJNS5_1CILi128EEES8_NS7_ILi64EEEEEENS_10bfloat16_tEfNS_4arch4Sm80ELb0ELb1ELb1ELb1ELb0ELb0ELb0ELb0ELi2ELi4ELi4ELi4ELb0EEENS1_24CollectiveEpilogueBwdGQAISA_fSD_Li256ELb1ELb0EEENS1_19SingleTileSchedulerILb1ELb0ELb0ELi128EEEEEEEEEvNT_6ParamsE$_ZN4cute3eso3ESOILb1ELb0EJNS_10UnderscoreEiEEC2ERKS2_RKi) ;  /* 0xfffe4fe000007944 */ /* 0x024fea0003c3ffff */
[----:B-1----:R-:W2:Y:S01]  /*223a0*/  LDL R3, [R1+0x758] ;  /* 0x0007580001037983 */ /* 0x002ea20000100800 */
[----:B------:R-:W-:Y:S02]  /*223b0*/  MOV R6, 0x223e0 ;  /* 0x000223e000067802 */ /* 0x000fe40000000f00 */
[----:B--2---:R-:W-:Y:S02]  /*223c0*/  SHF.L.U32 R3, R3, 0x7, RZ ;  /* 0x0000000703037819 */ /* 0x004fe400000006ff */
[----:B------:R-:W-:Y:S05]  /*223d0*/  CALL.REL.NOINC `($_ZN7cutlass13device_kernelIN5flash19enable_sm80_to_sm89INS1_16FlashAttnBwdSm80INS1_25CollectiveMainloopBwdSm80ILi2ELi2EN4cute5tupleIJNS5_1CILi128EEES8_NS7_ILi64EEEEEENS_10bfloat16_tEfNS_4arch4Sm80ELb0ELb1ELb1ELb1ELb0ELb0ELb0ELb0ELi2ELi4ELi4ELi4ELb0EEENS1_24CollectiveEpilogueBwdGQAISA_fSD_Li256ELb1ELb0EEENS1_19SingleTileSchedulerILb1ELb0ELb0ELi128EEEEEEEEEvNT_6ParamsE$_ZN4cute3eso3ESOILb1ELb0EJNS_6LayoutINS_5tupleIJNS3_IJNS_1CILi2EEES5_EEEEEENS3_IJNS3_IJNS4_ILi8EEENS4_ILi64EEEEEEEEEEEiEEC2ERKSC_RKi) ;  /* 0xfffe70d000007944 */ /* 0x000fea0003c3ffff */
[----:B------:R-:W-:Y:S01]  /*223e0*/  ULDC.64 UR4, c[0x0][0x118] ;  /* 0x0000460000047ab9 */ /* 0x000fe20000000a00 */
[----:B-1----:R-:W2:Y:S04]  /*223f0*/  LDL R2, [R1+0x758] ;  /* 0x0007580001027983 */ /* 0x002ea80000100800 */
[----:B------:R-:W2:Y:S01]  /*22400*/  LD.E.64 R12, [R12.64] ;  /* 0x000000040c0c7980 */ /* 0x000ea2000c101b00 */
[----:B------:R-:W-:-:S02]  /*22410*/  MOV R6, R25 ;  /* 0x0000001900067202 */ /* 0x000fc40000000f00 */
[----:B------:R-:W-:Y:S01]  /*22420*/  MOV R8, 0x22450 ;  /* 0x0002245000087802 */ /* 0x000fe20000000f00 */
[----:B--2---:R-:W-:-:S04]  /*22430*/  IMAD.WIDE R2, R2, 0x4, R12 ;  /* 0x0000000402027825 */ /* 0x004fc800078e020c */
[----:B------:R-:W-:Y:S05]  /*22440*/  CALL.REL.NOINC `($_ZN7cutlass13device_kernelIN5flash19enable_sm80_to_sm89INS1_16FlashAttnBwdSm80INS1_25CollectiveMainloopBwdSm80ILi2ELi2EN4cute5tupleIJNS5_1CILi128EEES8_NS7_ILi64EEEEEENS_10bfloat16_tEfNS_4arch4Sm80ELb0ELb1ELb1ELb1ELb0ELb0ELb0ELb0ELi2ELi4ELi4ELi4ELb0EEENS1_24CollectiveEpilogueBwdGQAISA_fSD_Li256ELb1ELb0EEENS1_19SingleTileSchedulerILb1ELb0ELb0ELi128EEEEEEEEEvNT_6ParamsE$_ZN4cute8smem_ptrIPfECI1NS_12iter_adaptorIS1_S2_EEES1_) ;  /* 0xfffe8bb000007944 */ /* 0x000fea0003c3ffff */
[----:B-1----:R1:W5:Y:S01]  /*22450*/  LDL.64 R2, [R1+0x758] ;  /* 0x0007580001027983 */ /* 0x0023620000100a00 */
[----:B------:R-:W-:-:S03]  /*22460*/  MOV R8, 0x22480 ;  /* 0x0002248000087802 */ /* 0x000fc60000000f00 */
[----:B-1---5:R-:W-:Y:S05]  /*22470*/  CALL.REL.NOINC `($_ZN7cutlass13device_kernelIN5flash19enable_sm80_to_sm89INS1_16FlashAttnBwdSm80INS1_25CollectiveMainloopBwdSm80ILi2ELi2EN4cute5tupleIJNS5_1CILi128EEES8_NS7_ILi64EEEEEENS_10bfloat16_tEfNS_4arch4Sm80ELb0ELb1ELb1ELb1ELb0ELb0ELb0ELb0ELi2ELi4ELi4ELi4ELb0EEENS1_24CollectiveEpilogueBwdGQAISA_fSD_Li256ELb1ELb0EEENS1_19SingleTileSchedulerILb1ELb0ELb0ELi128EEEEEEEEEvNT_6ParamsE$_ZN4cute3eso3ESOILb1ELb0EJNS_6LayoutINS_5tupleIJNS3_IJNS_1CILi2EEES5_EEEEEENS3_IJNS3_IJNS4_ILi8EEENS4_ILi64EEEEEEEEEEENS_10ViewEngineINS_8smem_ptrIPfEEEEEEC2ERKSC_RKSH_) ;  /* 0xfffe6ff000007944 */ /* 0x022fea0003c3ffff */
[----:B-1----:R1:W5:Y:S01]  /*22480*/  LDL.64 R2, [R1+0x758] ;  /* 0x0007580001027983 */ /* 0x0023620000100a00 */
[----:B------:R-:W-:Y:S02]  /*22490*/  MOV R9, R5 ;  /* 0x0000000500097202 */ /* 0x000fe40000000f00 */
[----:B------:R-:W-:Y:S02]  /*224a0*/  MOV R6, 0x224c0 ;  /* 0x000224c000067802 */ /* 0x000fe40000000f00 */
[----:B-1---5:R-:W-:Y:S05]  /*224b0*/  CALL.REL.NOINC `($_ZN7cutlass13device_kernelIN5flash19enable_sm80_to_sm89INS1_16FlashAttnBwdSm80INS1_25CollectiveMainloopBwdSm80ILi2ELi2EN4cute5tupleIJNS5_1CILi128EEES8_NS7_ILi64EEEEEENS_10bfloat16_tEfNS_4arch4Sm80ELb0ELb1ELb1ELb1ELb0ELb0ELb0ELb0ELi2ELi4ELi4ELi4ELb0EEENS1_24CollectiveEpilogueBwdGQAISA_fSD_Li256ELb1ELb0EEENS1_19SingleTileSchedulerILb1ELb0ELb0ELi128EEEEEEEEEvNT_6ParamsE$_ZN4cute3eso3ESOILb1ELb0EJNS_6LayoutINS_5tupleIJNS_1CILi1EEENS4_ILi4EEEEEENS3_IJNS4_ILi0EEES5_EEEEENS_10ViewEngineIPfEEEEC2ERKSA_RKSD_) ;  /* 0xfffe7f8000007944 */ /* 0x022fea0003c3ffff */
[----:B------:R2:W5:Y:S01]  /*224c0*/  LDL.64 R12, [R1+0x758] ;  /* 0x00075800010c7983 */ /* 0x0005620000100a00 */
[----:B-1----:R-:W-:Y:S02]  /*224d0*/  MOV R9, R3 ;  /* 0x0000000300097202 */ /* 0x002fe40000000f00 */
[----:B------:R-:W-:Y:S02]  /*224e0*/  MOV R6, 0x22500 ;  /* 0x0002250000067802 */ /* 0x000fe40000000f00 */
[----:B--2--5:R-:W-:Y:S05]  /*224f0*/  CALL.REL.NOINC `($_ZN7cutlass13device_kernelIN5flash19enable_sm80_to_sm89INS1_16FlashAttnBwdSm80INS1_25CollectiveMainloopBwdSm80ILi2ELi2EN4cute5tupleIJNS5_1CILi128EEES8_NS7_ILi64EEEEEENS_10bfloat16_tEfNS_4arch4Sm80ELb0ELb1ELb1ELb1ELb0ELb0ELb0ELb0ELi2ELi4ELi4ELi4ELb0EEENS1_24CollectiveEpilogueBwdGQAISA_fSD_Li256ELb1ELb0EEENS1_19SingleTileSchedulerILb1ELb0ELb0ELi128EEEEEEEEEvNT_6ParamsE$_ZN4cute3eso3ESOILb1ELb0EJNS_6LayoutINS_5tupleIJNS_1CILi1EEENS3_IJNS4_ILi2EEES6_EEEEEENS3_IJNS4_ILi0EEENS3_IJNS4_ILi8EEENS4_ILi64EEEEEEEEEEENS_10ViewEngineINS_8smem_ptrIPfEEEEEEC2ERKSE_RKSJ_) ;  /* 0xfffe7ee000007944 */ /* 0x024fea0003c3ffff */
[----:B-1----:R1:W5:Y:S01]  /*22500*/  LDL.64 R2, [R1+0x758] ;  /* 0x0007580001027983 */ /* 0x0023620000100a00 */
[----:B------:R-:W-:Y:S02]  /*22510*/  MOV R6, R25 ;  /* 0x0000001900067202 */ /* 0x000fe40000000f00 */
[----:B------:R-:W-:-:S02]  /*22520*/  MOV R8, 0x22540 ;  /* 0x0002254000087802 */ /* 0x000fc40000000f00 */
[----:B-1---5:R-:W-:Y:S05]  /*22530*/  CALL.REL.NOINC `($_ZN7cutlass13device_kernelIN5flash19enable_sm80_to_sm89INS1_16FlashAttnBwdSm80INS1_25CollectiveMainloopBwdSm80ILi2ELi2EN4cute5tupleIJNS5_1CILi128EEES8_NS7_ILi64EEEEEENS_10bfloat16_tEfNS_4arch4Sm80ELb0ELb1ELb1ELb1ELb0ELb0ELb0ELb0ELi2ELi4ELi4ELi4ELb0EEENS1_24CollectiveEpilogueBwdGQAISA_fSD_Li256ELb1ELb0EEENS1_19SingleTileSchedulerILb1ELb0ELb0ELi128EEEEEEEEEvNT_6ParamsE$_ZN4cute8smem_ptrIPfECI1NS_12iter_adaptorIS1_S2_EEES1_) ;  /* 0xfffe8ac000007944 */ /* 0x022fea0003c3ffff */
[----:B-1----:R1:W5:Y:S01]  /*22540*/  LDL.64 R2, [R1+0x758] ;  /* 0x0007580001027983 */ /* 0x0023620000100a00 */
[----:B------:R-:W-:-:S03]  /*22550*/  MOV R8, 0x22570 ;  /* 0x0002257000087802 */ /* 0x000fc60000000f00 */
[----:B-1---5:R-:W-:Y:S05]  /*22560*/  CALL.REL.NOINC `($_ZN7cutlass13device_kernelIN5flash19enable_sm80_to_sm89INS1_16FlashAttnBwdSm80INS1_25CollectiveMainloopBwdSm80ILi2ELi2EN4cute5tupleIJNS5_1CILi128EEES8_NS7_ILi64EEEEEENS_10bfloat16_tEfNS_4arch4Sm80ELb0ELb1ELb1ELb1ELb0ELb0ELb0ELb0ELi2ELi4ELi4ELi4ELb0EEENS1_24CollectiveEpilogueBwdGQAISA_fSD_Li256ELb1ELb0EEENS1_19SingleTileSchedulerILb1ELb0ELb0ELi128EEEEEEEEEvNT_6ParamsE$_ZN4cute3eso3ESOILb1ELb0EJNS_6LayoutINS_5tupleIJNS3_IJNS_1CILi2EEES5_EEEEEENS3_IJNS3_IJNS4_ILi8EEENS4_ILi64EEEEEEEEEEENS_10ViewEngineINS_8smem_ptrIPfEEEEEEC2ERKSC_RKSH_) ;  /* 0xfffe6f0000007944 */ /* 0x022fea0003c3ffff */
[----:B------:R2:W5:Y:S01]  /*22570*/  LDL.64 R10, [R1+0x758] ;  /* 0x00075800010a7983 */ /* 0x0005620000100a00 */
[----:B-1----:R-:W-:-:S03]  /*22580*/  MOV R6, 0x225a0 ;  /* 0x000225a000067802 */ /* 0x002fc60000000f00 */
[----:B--2--5:R-:W-:Y:S05]  /*22590*/  CALL.REL.NOINC `($_ZN7cutlass13device_kernelIN5flash19enable_sm80_to_sm89INS1_16FlashAttnBwdSm80INS1_25CollectiveMainloopBwdSm80ILi2ELi2EN4cute5tupleIJNS5_1CILi128EEES8_NS7_ILi64EEEEEENS_10bfloat16_tEfNS_4arch4Sm80ELb0ELb1ELb1ELb1ELb0ELb0ELb0ELb0ELi2ELi4ELi4ELi4ELb0EEENS1_24CollectiveEpilogueBwdGQAISA_fSD_Li256ELb1ELb0EEENS1_19SingleTileSchedulerILb1ELb0ELb0ELi128EEEEEEEEEvNT_6ParamsE$_ZN4cute3eso3ESOILb1ELb0EJNS_6LayoutINS_5tupleIJNS_1CILi4EEEEEENS3_IJNS4_ILi1EEEEEEEENS_10ViewEngineIPfEEEEC2ERKS9_RKSC_) ;  /* 0xfffe7f0000007944 */ /* 0x024fea0003c3ffff */
        /* <DEDUP_REMOVED lines=203> */
[----:B------:R-:W-:Y:S01]  /*23250*/  FMUL.FTZ R15, R66, R15 ;  /* 0x0000000f420f7220 */ /* 0x000fe20000410000 */
[----:B---3--:R-:W-:Y:S04]  /*23260*/  STL [R4], R64 ;  /* 0x0000004004007387 */ /* 0x008fe80000100800 */
[----:B------:R-:W-:Y:S04]  /*23270*/  STL [R4+0x4], R62 ;  /* 0x0000043e04007387 */ /* 0x000fe80000100800 */
[----:B------:R-:W-:Y:S01]  /*23280*/  STL [R4+0x8], R60 ;  /* 0x0000083c04007387 */ /* 0x000fe20000100800 */
[----:B------:R-:W3:Y:S03]  /*23290*/  MUFU.TANH R54, R54 ;  /* 0x0000003600367308 */ /* 0x000ee60000002400 */
        /* <DEDUP_REMOVED lines=60> */
[----:B------:R2:W-:Y:S01]  /*23660*/  STL [R4+0xd4], R15 ;  /* 0x0000d40f04007387 */ /* 0x0005e20000100800 */
[----:B-1----:R-:W-:Y:S02]  /*23670*/  MOV R54, R45 ;  /* 0x0000002d00367202 */ /* 0x002fe40000000f00 */
[----:B--2---:R-:W-:Y:S02]  /*23680*/  MOV R15, R25 ;  /* 0x00000019000f7202 */ /* 0x004fe40000000f00 */
[----:B------:R-:W-:Y:S05]  /*23690*/  CALL.REL.NOINC `($_ZN7cutlass13device_kernelIN5flash19enable_sm80_to_sm89INS1_16FlashAttnBwdSm80INS1_25CollectiveMainloopBwdSm80ILi2ELi2EN4cute5tupleIJNS5_1CILi128EEES8_NS7_ILi64EEEEEENS_10bfloat16_tEfNS_4arch4Sm80ELb0ELb1ELb1ELb1ELb0ELb0ELb0ELb0ELi2ELi4ELi4ELi4ELb0EEENS1_24CollectiveEpilogueBwdGQAISA_fSD_Li256ELb1ELb0EEENS1_19SingleTileSchedulerILb1ELb0ELb0ELi128EEEEEEEEEvNT_6ParamsE$_ZN4cute3eso3ESOILb1ELb0EJNS_6LayoutINS_5tupleIJNS3_IJNS_1CILi2EEES5_EEENS3_IJS5_NS4_ILi8EEEEEEEEENS3_IJNS3_IJS5_NS4_ILi4EEEEEENS3_IJNS4_ILi1EEES7_EEEEEEEENS_10ViewEngineIPfEEEEC2ERKSF_RKSI_) ;  /* 0xfffe5f2000007944 */ /* 0x000fea0003c3ffff */
        /* <DEDUP_REMOVED lines=149> */
[----:B-1---5:R-:W-:Y:S05]  /*23ff0*/  CALL.REL.NOINC `($_ZN7cutlass13device_kernelIN5flash19enable_sm80_to_sm89INS1_16FlashAttnBwdSm80INS1_25CollectiveMainloopBwdSm80ILi2ELi2EN4cute5tupleIJNS5_1CILi128EEES8_NS7_ILi64EEEEEENS_10bfloat16_tEfNS_4arch4Sm80ELb0ELb1ELb1ELb1ELb0ELb0ELb0ELb0ELi2ELi4ELi4ELi4ELb0EEENS1_24CollectiveEpilogueBwdGQAISA_fSD_Li256ELb1ELb0EEENS1_19SingleTileSchedulerILb1ELb0ELb0ELi128EEEEEEEEEvNT_6ParamsE$_ZZN5flash25CollectiveMainloopBwdSm80ILi2ELi2EN4cute5tupleIJNS1_1CILi128EEES4_NS3_ILi64EEEEEEN7cutlass10bfloat16_tEfNS7_4arch4Sm80ELb0ELb1ELb1ELb1ELb0ELb0ELb0ELb0ELi2ELi4ELi4ELi4ELb0EE3mmaINS_16FlashAttnBwdSm80ISB_NS_24CollectiveEpilogueBwdGQAIS6_fSA_Li256ELb1ELb0EEENS_19SingleTileSchedulerILb1ELb0ELb0ELi128EEEE13SharedStorageENS1_6TensorINS1_11ArrayEngineIfLm32EEENS1_6LayoutINS2_IJNS2_IJNS3_ILi2EEESO_EEESO_NS3_ILi4EEEEEENS2_IJNS2_IJNS3_ILi1EEESO_EEESQ_NS3_ILi8EEEEEEEEEEEEbRKNSB_6ParamsERT0_S12_iNS2_IJiiiEEERT_ENKUlRT_iE_clINSK_INSL_IfLm64EEENSN_INS2_IJSP_SO_SU_EEESV_EEEEEEDaS17_i) ;  /* 0xfffec3e000007944 */ /* 0x022fea0003c3ffff */
[----:B------:R-:W-:Y:S02]  /*24000*/  MOV R10, RZ ;  /* 0x000000ff000a7202 */ /* 0x000fe40000000f00 */
.L_x_2226:
[----:B-1----:R-:W-:-:S05]  /*24010*/  MOV R2, 0x24030 ;  /* 0x0002403000027802 */ /* 0x002fca0000000f00 */
[----:B------:R-:W-:Y:S05]  /*24020*/  CALL.REL.NOINC `($_ZN7cutlass13device_kernelIN5flash19enable_sm80_to_sm89INS1_16FlashAttnBwdSm80INS1_25CollectiveMainloopBwdSm80ILi2ELi2EN4cute5tupleIJNS5_1CILi128EEES8_NS7_ILi64EEEEEENS_10bfloat16_tEfNS_4arch4Sm80ELb0ELb1ELb1ELb1ELb0ELb0ELb0ELb0ELi2ELi4ELi4ELi4ELb0EEENS1_24CollectiveEpilogueBwdGQAISA_fSD_Li256ELb1ELb0EEENS1_19SingleTileSchedulerILb1ELb0ELb0ELi128EEEEEEEEEvNT_6ParamsE$_ZZZN5flash25CollectiveMainloopBwdSm80ILi2ELi2EN4cute5tupleIJNS1_1CILi128EEES4_NS3_ILi64EEEEEEN7cutlass10bfloat16_tEfNS7_4arch4Sm80ELb0ELb1ELb1ELb1ELb0ELb0ELb0ELb0ELi2ELi4ELi4ELi4ELb0EE3mmaINS_16FlashAttnBwdSm80ISB_NS_24CollectiveEpilogueBwdGQAIS6_fSA_Li256ELb1ELb0EEENS_19SingleTileSchedulerILb1ELb0ELb0ELi128EEEE13SharedStorageENS1_6TensorINS1_11ArrayEngineIfLm32EEENS1_6LayoutINS2_IJNS2_IJNS3_ILi2EEESO_EEESO_NS3_ILi4EEEEEENS2_IJNS2_IJNS3_ILi1EEESO_EEESQ_NS3_ILi8EEEEEEEEEEEEbRKNSB_6ParamsERT0_S12_iNS2_IJiiiEEERT_ENKUliT_E_clIZSC_ISJ_SX_EbS10_S12_S12_iS13_S15_EUlRS16_iE_EEDaiS16_ENKUlvE0_clEv) ;  /* 0x0004453000007944 */ /* 0x000fea0003c00000 */
[----:B------:R1:W-:Y:S01]  /*24030*/  STL [R1+0x770], RZ ;  /* 0x000770ff01007387 */ /* 0x0003e20000100800 */
[----:B------:R-:W-:-:S03]  /*24040*/  MOV R5, RZ ;  /* 0x000000ff00057202 */ /* 0x000fc60000000f00 */
.L_x_2225:
[----:B------:R-:W-:Y:S01]  /*24050*/  IMAD.MOV.U32 R3, RZ, RZ, R25 ;  /* 0x000000ffff037224 */ /* 0x000fe200078e0019 */
[----:B-1----:R-:W-:-:S02]  /*24060*/  MOV R2, R24 ;  /* 0x0000001800027202 */ /* 0x002fc40000000f00 */
[----:B------:R-:W-:Y:S02]  /*24070*/  MOV R8, 0x24090 ;  /* 0x0002409000087802 */ /* 0x000fe40000000f00 */
[----:B-1---5:R-:W-:Y:S05]  /*24080*/  CALL.REL.NOINC `($_ZN7cutlass13device_kernelIN5flash19enable_sm80_to_sm89INS1_16FlashAttnBwdSm80INS1_25CollectiveMainloopBwdSm80ILi2ELi2EN4cute5tupleIJNS5_1CILi128EEES8_NS7_ILi64EEEEEENS_10bfloat16_tEfNS_4arch4Sm80ELb0ELb1ELb1ELb1ELb0ELb0ELb0ELb0ELi2ELi4ELi4ELi4ELb0EEENS1_24CollectiveEpilogueBwdGQAISA_fSD_Li256ELb1ELb0EEENS1_19SingleTileSchedulerILb1ELb0ELb0ELi128EEEEEEEEEvNT_6ParamsE$_ZN4cute3eso3ESOILb0ELb0EJiiEEC2ERKiS4_) ;  /* 0xfffe287000007944 */ /* 0x022fea0003c3ffff */
        /* <DEDUP_REMOVED lines=20> */
[----:B------:R-:W-:Y:S05]  /*241d0*/  CALL.REL.NOINC `($_ZN7cutlass13device_kernelIN5flash19enable_sm80_to_sm89INS1_16FlashAttnBwdSm80INS1_25CollectiveMainloopBwdSm80ILi2ELi2EN4cute5tupleIJNS5_1CILi128EEES8_NS7_ILi64EEEEEENS_10bfloat16_tEfNS_4arch4Sm80ELb0ELb1ELb1ELb1ELb0ELb0ELb0ELb0ELi2ELi4ELi4ELi4ELb0EEENS1_24CollectiveEpilogueBwdGQAISA_fSD_Li256ELb1ELb0EEENS1_19SingleTileSchedulerILb1ELb0ELb0ELi128EEEEEEEEEvNT_6ParamsE$exp2f) ;  /* 0x000445a000007944 */ /* 0x000fea0003c00000 */
[----:B------:R-:W-:Y:S01]  /*241e0*/  IMAD.MOV.U32 R3, RZ, RZ, R25 ;  /* 0x000000ffff037224 */ /* 0x000fe200078e0019 */
[----:B------:R-:W-:Y:S02]  /*241f0*/  MOV R2, R24 ;  /* 0x0000001800027202 */ /* 0x000fe40000000f00 */
[----:B------:R-:W-:Y:S02]  /*24200*/  MOV R8, 0x24220 ;  /* 0x0002422000087802 */ /* 0x000fe40000000f00 */
[----:B-1----:R-:W-:Y:S05]  /*24210*/  CALL.REL.NOINC `($_ZN7cutlass13device_kernelIN5flash19enable_sm80_to_sm89INS1_16FlashAttnBwdSm80INS1_25CollectiveMainloopBwdSm80ILi2ELi2EN4cute5tupleIJNS5_1CILi128EEES8_NS7_ILi64EEEEEENS_10bfloat16_tEfNS_4arch4Sm80ELb0ELb1ELb1ELb1ELb0ELb0ELb0ELb0ELi2ELi4ELi4ELi4ELb0EEENS1_24CollectiveEpilogueBwdGQAISA_fSD_Li256ELb1ELb0EEENS1_19SingleTileSchedulerILb1ELb0ELb0ELi128EEEEEEEEEvNT_6ParamsE$_ZN4cute3eso3ESOILb0ELb0EJiiEEC2ERKiS4_) ;  /* 0xfffe26e000007944 */ /* 0x002fea0003c3ffff */
        /* <DEDUP_REMOVED lines=93> */
[----:B--2---:R1:W-:Y:S04]  /*247f0*/  STL.64 [R1+0x750], R8 ;  /* 0x0007500801007387 */ /* 0x0043e80000100a00 */
[----:B-1----:R-:W-:Y:S05]  /*24800*/  CALL.REL.NOINC `($_ZN7cutlass13device_kernelIN5flash19enable_sm80_to_sm89INS1_16FlashAttnBwdSm80INS1_25CollectiveMainloopBwdSm80ILi2ELi2EN4cute5tupleIJNS5_1CILi128EEES8_NS7_ILi64EEEEEENS_10bfloat16_tEfNS_4arch4Sm80ELb0ELb1ELb1ELb1ELb0ELb0ELb0ELb0ELi2ELi4ELi4ELi4ELb0EEENS1_24CollectiveEpilogueBwdGQAISA_fSD_Li256ELb1ELb0EEENS1_19SingleTileSchedulerILb1ELb0ELb0ELi128EEEEEEEEEvNT_6ParamsE$_ZZN4cute4diceINS_5tupleIJNS1_IJiNS1_IJiNS_1CILi0EEEEEEEEENS1_IJNS_10UnderscoreENS1_IJS6_S6_EEEEEEEEES9_EEDaRKT_RKT0_ENKUlRKT_RKT0_E_clIS5_S5_EEDaSI_SL_) ;  /* 0xfffe7d7000007944 */ /* 0x002fea0003c3ffff */
[----:B------:R2:W-:Y:S01]  /*24810*/  STL.64 [R1+0x7a0], R2 ;  /* 0x0007a00201007387 */ /* 0x0005e20000100a00 */
[----:B------:R-:W-:Y:S02]  /*24820*/  IADD3 R58, P0, R42, 0x50, RZ ;  /* 0x000000502a3a7810 */ /* 0x000fe40007f1e0ff */
[----:B------:R-:W-:-:S03]  /*24830*/  MOV R8, 0x24870 ;  /* 0x0002487000087802 */ /* 0x000fc60000000f00 */
[----:B------:R-:W-:Y:S02]  /*24840*/  IMAD.X R48, RZ, RZ, R41, P0 ;  /* 0x000000ffff307224 */ /* 0x000fe400000e0629 */
[----:B------:R-:W-:Y:S02]  /*24850*/  IMAD.MOV.U32 R4, RZ, RZ, R58 ;  /* 0x000000ffff047224 */ /* 0x000fe400078e003a */
[----:B-12---:R-:W-:Y:S05]  /*24860*/  CALL.REL.NOINC `($_ZN7cutlass13device_kernelIN5flash19enable_sm80_to_sm89INS1_16FlashAttnBwdSm80INS1_25CollectiveMainloopBwdSm80ILi2ELi2EN4cute5tupleIJNS5_1CILi128EEES8_NS7_ILi64EEEEEENS_10bfloat16_tEfNS_4arch4Sm80ELb0ELb1ELb1ELb1ELb0ELb0ELb0ELb0ELi2ELi4ELi4ELi4ELb0EEENS1_24CollectiveEpilogueBwdGQAISA_fSD_Li256ELb1ELb0EEENS1_19SingleTileSchedulerILb1ELb0ELb0ELi128EEEEEEEEEvNT_6ParamsE$_ZZN4cute12filter_tupleINS_5tupleIJNS1_IJiNS1_IJiNS_1CILi0EEEEEEEEENS1_IJNS_10UnderscoreENS1_IJS6_S6_EEEEEEEEES9_ZNS_4diceIS9_S9_EEDaRKT_RKT0_EUlRKT_RKT0_E_EEDaSD_SG_OT1_ENKUlDpSJ_E_clIJNS1_IJiiS3_EEENS1_IJEEEEEEDaSQ_) ;  /* 0xfffe6af000007944 */ /* 0x006fea0003c3ffff */
[----:B------:R-:W-:Y:S02]  /*24870*/  MOV R72, 0x24890 ;  /* 0x0002489000487802 */ /* 0x000fe40000000f00 */
[----:B-12--5:R-:W-:Y:S05]  /*24880*/  CALL.REL.NOINC `($_ZN7cutlass13device_kernelIN5flash19enable_sm80_to_sm89INS1_16FlashAttnBwdSm80INS1_25CollectiveMainloopBwdSm80ILi2ELi2EN4cute5tupleIJNS5_1CILi128EEES8_NS7_ILi64EEEEEENS_10bfloat16_tEfNS_4arch4Sm80ELb0ELb1ELb1ELb1ELb0ELb0ELb0ELb0ELi2ELi4ELi4ELi4ELb0EEENS1_24CollectiveEpilogueBwdGQAISA_fSD_Li256ELb1ELb0EEENS1_19SingleTileSchedulerILb1ELb0ELb0ELi128EEEEEEEEEvNT_6ParamsE$_ZZN4cute7idx2crdINS_5tupleIJiiNS_1CILi0EEEEEENS1_IJNS1_IJNS2_ILi4EEENS2_ILi8EEEEEES5_NS2_ILi1EEEEEEEEDaRKT_RKT0_ENKUlRKT_RKT0_E_clIiS7_EEDaSI_SL_) ;  /* 0xfffead1000007944 */ /* 0x026fea0003c3ffff */
[----:B------:R-:W-:Y:S02]  /*24890*/  MOV R2, 0x248b0 ;  /* 0x000248b000027802 */ /* 0x000fe40000000f00 */
[----:B-1----:R-:W-:Y:S05]  /*248a0*/  CALL.REL.NOINC `($_ZN7cutlass13device_kernelIN5flash19enable_sm80_to_sm89INS1_16FlashAttnBwdSm80INS1_25CollectiveMainloopBwdSm80ILi2ELi2EN4cute5tupleIJNS5_1CILi128EEES8_NS7_ILi64EEEEEENS_10bfloat16_tEfNS_4arch4Sm80ELb0ELb1ELb1ELb1ELb0ELb0ELb0ELb0ELi2ELi4ELi4ELi4ELb0EEENS1_24CollectiveEpilogueBwdGQAISA_fSD_Li256ELb1ELb0EEENS1_19SingleTileSchedulerILb1ELb0ELb0ELi128EEEEEEEEEvNT_6ParamsE$_ZZN4cute7idx2crdINS_5tupleIJiiNS_1CILi0EEEEEENS1_IJNS1_IJNS2_ILi4EEENS2_ILi8EEEEEES5_NS2_ILi1EEEEEEEEDaRKT_RKT0_ENKUlRKT_RKT0_E_clIiS5_EEDaSI_SL_) ;  /* 0xfffeacc000007944 */ /* 0x002fea0003c3ffff */
[----:B------:R1:W-:Y:S01]  /*248b0*/  STL [R1+0x7a0], R6 ;  /* 0x0007a00601007387 */ /* 0x0003e20000100800 */
[----:B------:R-:W-:Y:S02]  /*248c0*/  MOV R2, R58 ;  /* 0x0000003a00027202 */ /* 0x000fe40000000f00 */
        /* <DEDUP_REMOVED lines=26> */
[----:B-1----:R-:W-:Y:S05]  /*24a70*/  CALL.REL.NOINC `($_ZN7cutlass13device_kernelIN5flash19enable_sm80_to_sm89INS1_16FlashAttnBwdSm80INS1_25CollectiveMainloopBwdSm80ILi2ELi2EN4cute5tupleIJNS5_1CILi128EEES8_NS7_ILi64EEEEEENS_10bfloat16_tEfNS_4arch4Sm80ELb0ELb1ELb1ELb1ELb0ELb0ELb0ELb0ELi2ELi4ELi4ELi4ELb0EEENS1_24CollectiveEpilogueBwdGQAISA_fSD_Li256ELb1ELb0EEENS1_19SingleTileSchedulerILb1ELb0ELb0ELi128EEEEEEEEEvNT_6ParamsE$_ZN4cute3eso3ESOILb0ELb0EJiiiEEC2ERKiS4_S4_) ;  /* 0xfffe215000007944 */ /* 0x002fea0003c3ffff */
[----:B------:R2:W5:Y:S04]  /*24a80*/  LDL R5, [R1+0x760] ;  /* 0x0007600001057983 */ /* 0x0005680000100800 */
[----:B-1----:R2:W5:Y:S01]  /*24a90*/  LDL.64 R2, [R1+0x758] ;  /* 0x0007580001027983 */ /* 0x0025620000100a00 */
[----:B------:R-:W-:-:S02]  /*24aa0*/  MOV R4, R25 ;  /* 0x0000001900047202 */ /* 0x000fc40000000f00 */
[----:B------:R-:W-:Y:S02]  /*24ab0*/  MOV R6, 0x24ad0 ;  /* 0x00024ad000067802 */ /* 0x000fe40000000f00 */
[----:B--2--5:R-:W-:Y:S05]  /*24ac0*/  CALL.REL.NOINC `($_ZN7cutlass13device_kernelIN5flash19enable_sm80_to_sm89INS1_16FlashAttnBwdSm80INS1_25CollectiveMainloopBwdSm80ILi2ELi2EN4cute5tupleIJNS5_1CILi128EEES8_NS7_ILi64EEEEEENS_10bfloat16_tEfNS_4arch4Sm80ELb0ELb1ELb1ELb1ELb0ELb0ELb0ELb0ELi2ELi4ELi4ELi4ELb0EEENS1_24CollectiveEpilogueBwdGQAISA_fSD_Li256ELb1ELb0EEENS1_19SingleTileSchedulerILb1ELb0ELb0ELi128EEEEEEEEEvNT_6ParamsE$_ZN4cute3eso3ESOILb1ELb0EJNS_1CILi1EEENS_5tupleIJiiiEEENS2_ILi64EEENS4_IJNS2_ILi72EEENS2_ILi144EEENS2_ILi288EEEEEENS2_ILi512EEEEEC2ERKS3_RKS5_RKS6_RKSA_RKSB_) ;  /* 0xfffe2fe000007944 */ /* 0x024fea0003c3ffff */
[----:B-1----:R1:W5:Y:S04]  /*24ad0*/  LDL R5, [R1+0x760] ;  /* 0x0007600001057983 */ /* 0x0023680000100800 */
[----:B------:R1:W5:Y:S01]  /*24ae0*/  LDL.64 R2, [R1+0x758] ;  /* 0x0007580001027983 */ /* 0x0003620000100a00 */
[----:B------:R-:W-:Y:S02]  /*24af0*/  MOV R4, R25 ;  /* 0x0000001900047202 */ /* 0x000fe40000000f00 */
[----:B------:R-:W-:Y:S02]  /*24b00*/  MOV R6, 0x24b20 ;  /* 0x00024b2000067802 */ /* 0x000fe40000000f00 */
[----:B-1---5:R-:W-:Y:S05]  /*24b10*/  CALL.REL.NOINC `($_ZN7cutlass13device_kernelIN5flash19enable_sm80_to_sm89INS1_16FlashAttnBwdSm80INS1_25CollectiveMainloopBwdSm80ILi2ELi2EN4cute5tupleIJNS5_1CILi128EEES8_NS7_ILi64EEEEEENS_10bfloat16_tEfNS_4arch4Sm80ELb0ELb1ELb1ELb1ELb0ELb0ELb0ELb0ELi2ELi4ELi4ELi4ELb0EEENS1_24CollectiveEpilogueBwdGQAISA_fSD_Li256ELb1ELb0EEENS1_19SingleTileSchedulerILb1ELb0ELb0ELi128EEEEEEEEEvNT_6ParamsE$_ZN4cute5tupleIJNS0_IJNS_1CILi8EEENS0_IJNS1_ILi2EEES3_S3_EEENS1_ILi1EEES4_S5_EEENS0_IJS5_NS0_IJiiiEEENS1_ILi64EEENS0_IJNS1_ILi72EEENS1_ILi144EEENS1_ILi288EEEEEENS1_ILi512EEEEEEEEC2ERKS6_RKSE_) ;  /* 0xfffe60f000007944 */ /* 0x022fea0003c3ffff */
[----:B------:R1:W5:Y:S04]  /*24b20*/  LDL R5, [R1+0x760] ;  /* 0x0007600001057983 */ /* 0x0003680000100800 */
[----:B------:R1:W5:Y:S01]  /*24b30*/  LDL.64 R2, [R1+0x758] ;  /* 0x0007580001027983 */ /* 0x0003620000100a00 */
[----:B------:R-:W-:-:S03]  /*24b40*/  MOV R4, 0x24b60 ;  /* 0x00024b6000047802 */ /* 0x000fc60000000f00 */
[----:B-1---5:R-:W-:Y:S05]  /*24b50*/  CALL.REL.NOINC `($_ZN7cutlass13device_kernelIN5flash19enable_sm80_to_sm89INS1_16FlashAttnBwdSm80INS1_25CollectiveMainloopBwdSm80ILi2ELi2EN4cute5tupleIJNS5_1CILi128EEES8_NS7_ILi64EEEEEENS_10bfloat16_tEfNS_4arch4Sm80ELb0ELb1ELb1ELb1ELb0ELb0ELb0ELb0ELi2ELi4ELi4ELi4ELb0EEENS1_24CollectiveEpilogueBwdGQAISA_fSD_Li256ELb1ELb0EEENS1_19SingleTileSchedulerILb1ELb0ELb0ELi128EEEEEEEEEvNT_6ParamsE$_ZZN4cute7flattenINS_5tupleIJNS_1CILi1EEENS1_IJiiiEEENS2_ILi64EEENS1_IJNS2_ILi72EEENS2_ILi144EEENS2_ILi288EEEEEENS2_ILi512EEEEEEEEDaRKT_ENKUlRKT_E_clIS4_EEDaSH_) ;  /* 0xfffea59000007944 */ /* 0x022fea0003c3ffff */
[----:B------:R1:W-:Y:S01]  /*24b60*/  STL.64 [R1+0x7a0], R2 ;  /* 0x0007a00201007387 */ /* 0x0003e20000100a00 */
[----:B------:R-:W-:-:S02]  /*24b70*/  MOV R6, R58 ;  /* 0x0000003a00067202 */ /* 0x000fc40000000f00 */
[----:B------:R-:W-:Y:S01]  /*24b80*/  MOV R4, 0x24bb0 ;  /* 0x00024bb000047802 */ /* 0x000fe20000000f00 */
[----:B------:R1:W-:Y:S04]  /*24b90*/  STL [R1+0x7a8], R5 ;  /* 0x0007a80501007387 */ /* 0x0003e80000100800 */
[----:B-1----:R-:W-:Y:S05]  /*24ba0*/  CALL.REL.NOINC `($_ZN7cutlass13device_kernelIN5flash19enable_sm80_to_sm89INS1_16FlashAttnBwdSm80INS1_25CollectiveMainloopBwdSm80ILi2ELi2EN4cute5tupleIJNS5_1CILi128EEES8_NS7_ILi64EEEEEENS_10bfloat16_tEfNS_4arch4Sm80ELb0ELb1ELb1ELb1ELb0ELb0ELb0ELb0ELi2ELi4ELi4ELi4ELb0EEENS1_24CollectiveEpilogueBwdGQAISA_fSD_Li256ELb1ELb0EEENS1_19SingleTileSchedulerILb1ELb0ELb0ELi128EEEEEEEEEvNT_6ParamsE$_ZZN4cute12filter_tupleINS_5tupleIJNS_1CILi1EEENS1_IJiiiEEENS2_ILi64EEENS1_IJNS2_ILi72EEENS2_ILi144EEENS2_ILi288EEEEEENS2_ILi512EEEEEEZNS_7flattenISB_EEDaRKT_EUlRKT_E_EEDaSF_OT0_ENKUlDpSI_E_clIJNS1_IJS3_EEES4_NS1_IJS5_EEES9_NS1_IJSA_EEEEEEDaSM_) ;  /* 0xfffe6e4000007944 */ /* 0x002fea0003c3ffff */
[----:B------:R-:W-:Y:S02]  /*24bb0*/  MOV R4, R25 ;  /* 0x0000001900047202 */ /* 0x000fe40000000f00 */
[----:B------:R-:W-:Y:S02]  /*24bc0*/  MOV R6, 0x24be0 ;  /* 0x00024be000067802 */ /* 0x000fe40000000f00 */
        /* <DEDUP_REMOVED lines=80> */
[----:B------:R-:W-:-:S03]  /*250d0*/  MOV R4, 0x250f0 ;  /* 0x000250f000047802 */ /* 0x000fc60000000f00 */
        /* <DEDUP_REMOVED lines=17> */
[----:B--2--5:R-:W-:Y:S05]  /*251f0*/  CALL.REL.NOINC `($_ZN7cutlass13device_kernelIN5flash19enable_sm80_to_sm89INS1_16FlashAttnBwdSm80INS1_25CollectiveMainloopBwdSm80ILi2ELi2EN4cute5tupleIJNS5_1CILi128EEES8_NS7_ILi64EEEEEENS_10bfloat16_tEfNS_4arch4Sm80ELb0ELb1ELb1ELb1ELb0ELb0ELb0ELb0ELi2ELi4ELi4ELi4ELb0EEENS1_24CollectiveEpilogueBwdGQAISA_fSD_Li256ELb1ELb0EEENS1_19SingleTileSchedulerILb1ELb0ELb0ELi128EEEEEEEEEvNT_6ParamsE$_ZN4cute3eso3ESOILb1ELb0EJNS_14ComposedLayoutINS_7SwizzleILi3ELi3ELi3EEENS_1CILi0EEENS_6LayoutINS_5tupleIJNS8_IJNS8_IJNS5_ILi4EEENS5_ILi8EEEEEENS8_IJNS5_ILi2EEENS5_ILi1EEEEEEEEENS8_IJNS8_IJSC_SC_EEENS8_IJSA_S9_EEEEEEEEENS8_IJNS8_IJNS8_IJSC_NS5_ILi64EEEEEENS8_IJNS5_ILi512EEES6_EEEEEENS8_IJNS8_IJSD_SA_EEENS8_IJNS5_ILi1024EEENS5_ILi16EEEEEEEEEEEEEEEENS_10ViewEngineINS_8smem_ptrIPN7cutlass10bfloat16_tEEEEEEEC2ERKSW_RKS13_) ;  /* 0xfffe223000007944 */ /* 0x024fea0003c3ffff */
[----:B------:R-:W-:Y:S01]  /*25200*/  ULDC.64 UR4, c[0x0][0x118] ;  /* 0x0000460000047ab9 */ /* 0x000fe20000000a00 */
[----:B------:R2:W5:Y:S04]  /*25210*/  LDL.64 R52, [R1+0x758] ;  /* 0x0007580001347983 */ /* 0x0005680000100a00 */
[----:B-1----:R2:W5:Y:S01]  /*25220*/  LD.E R3, [R10.64+0xc] ;  /* 0x00000c040a037980 */ /* 0x002562000c101900 */
[----:B------:R-:W-:Y:S02]  /*25230*/  MOV R2, R25 ;  /* 0x0000001900027202 */ /* 0x000fe40000000f00 */
[----:B------:R-:W-:-:S02]  /*25240*/  MOV R6, 0x25260 ;  /* 0x0002526000067802 */ /* 0x000fc40000000f00 */
        /* <DEDUP_REMOVED lines=19> */
[----:B------:R-:W-:Y:S02]  /*25380*/  MOV R4, R58 ;  /* 0x0000003a00047202 */ /* 0x000fe40000000f00 */
[----:B------:R-:W-:Y:S02]  /*25390*/  MOV R8, 0x253b0 ;  /* 0x000253b000087802 */ /* 0x000fe40000000f00 */
[----:B-12---:R-:W-:Y:S05]  /*253a0*/  CALL.REL.NOINC `($_ZN7cutlass13device_kernelIN5flash19enable_sm80_to_sm89INS1_16FlashAttnBwdSm80INS1_25CollectiveMainloopBwdSm80ILi2ELi2EN4cute5tupleIJNS5_1CILi128EEES8_NS7_ILi64EEEEEENS_10bfloat16_tEfNS_4arch4Sm80ELb0ELb1ELb1ELb1ELb0ELb0ELb0ELb0ELi2ELi4ELi4ELi4ELb0EEENS1_24CollectiveEpilogueBwdGQAISA_fSD_Li256ELb1ELb0EEENS1_19SingleTileSchedulerILb1ELb0ELb0ELi128EEEEEEEEEvNT_6ParamsE$_ZZN4cute12filter_tupleINS_5tupleIJNS1_IJiNS1_IJiNS_1CILi0EEEEEEEEENS1_IJNS_10UnderscoreENS1_IJS6_S6_EEEEEEEEES9_ZNS_4diceIS9_S9_EEDaRKT_RKT0_EUlRKT_RKT0_E_EEDaSD_SG_OT1_ENKUlDpSJ_E_clIJNS1_IJiiS3_EEENS1_IJEEEEEEDaSQ_) ;  /* 0xfffe5fb000007944 */ /* 0x006fea0003c3ffff */
[----:B------:R-:W-:Y:S02]  /*253b0*/  MOV R72, 0x253d0 ;  /* 0x000253d000487802 */ /* 0x000fe40000000f00 */
[----:B-12--5:R-:W-:Y:S05]  /*253c0*/  CALL.REL.NOINC `($_ZN7cutlass13device_kernelIN5flash19enable_sm80_to_sm89INS1_16FlashAttnBwdSm80INS1_25CollectiveMainloopBwdSm80ILi2ELi2EN4cute5tupleIJNS5_1CILi128EEES8_NS7_ILi64EEEEEENS_10bfloat16_tEfNS_4arch4Sm80ELb0ELb1ELb1ELb1ELb0ELb0ELb0ELb0ELi2ELi4ELi4ELi4ELb0EEENS1_24CollectiveEpilogueBwdGQAISA_fSD_Li256ELb1ELb0EEENS1_19SingleTileSchedulerILb1ELb0ELb0ELi128EEEEEEEEEvNT_6ParamsE$_ZZN4cute7idx2crdINS_5tupleIJiiNS_1CILi0EEEEEENS1_IJNS1_IJNS2_ILi4EEENS2_ILi8EEEEEENS2_ILi2EEENS2_ILi1EEEEEEEEDaRKT_RKT0_ENKUlRKT_RKT0_E_clIiS7_EEDaSJ_SM_) ;  /* 0xfffe9d5000007944 */ /* 0x026fea0003c3ffff */
[----:B------:R-:W-:Y:S02]  /*253d0*/  MOV R2, 0x253f0 ;  /* 0x000253f000027802 */ /* 0x000fe40000000f00 */
[----:B-1----:R-:W-:Y:S05]  /*253e0*/  CALL.REL.NOINC `($_ZN7cutlass13device_kernelIN5flash19enable_sm80_to_sm89INS1_16FlashAttnBwdSm80INS1_25CollectiveMainloopBwdSm80ILi2ELi2EN4cute5tupleIJNS5_1CILi128EEES8_NS7_ILi64EEEEEENS_10bfloat16_tEfNS_4arch4Sm80ELb0ELb1ELb1ELb1ELb0ELb0ELb0ELb0ELi2ELi4ELi4ELi4ELb0EEENS1_24CollectiveEpilogueBwdGQAISA_fSD_Li256ELb1ELb0EEENS1_19SingleTileSchedulerILb1ELb0ELb0ELi128EEEEEEEEEvNT_6ParamsE$_ZZN4cute7idx2crdINS_5tupleIJiiNS_1CILi0EEEEEENS1_IJNS1_IJNS2_ILi4EEENS2_ILi8EEEEEENS2_ILi2EEENS2_ILi1EEEEEEEEDaRKT_RKT0_ENKUlRKT_RKT0_E_clIiS8_EEDaSJ_SM_) ;  /* 0xfffea15000007944 */ /* 0x002fea0003c3ffff */
[----:B------:R1:W-:Y:S01]  /*253f0*/  STL [R1+0x7a0], R6 ;  /* 0x0007a00601007387 */ /* 0x0003e20000100800 */
[----:B------:R-:W-:Y:S02]  /*25400*/  MOV R2, R58 ;  /* 0x0000003a00027202 */ /* 0x000fe40000000f00 */
[----:B------:R-:W-:-:S02]  /*25410*/  MOV R72, 0x25430 ;  /* 0x0002543000487802 */ /* 0x000fc40000000f00 */
        /* <DEDUP_REMOVED lines=86> */
[----:B-1----:R-:W-:Y:S05]  /*25980*/  CALL.REL.NOINC `($_ZN7cutlass13device_kernelIN5flash19enable_sm80_to_sm89INS1_16FlashAttnBwdSm80INS1_25CollectiveMainloopBwdSm80ILi2ELi2EN4cute5tupleIJNS5_1CILi128EEES8_NS7_ILi64EEEEEENS_10bfloat16_tEfNS_4arch4Sm80ELb0ELb1ELb1ELb1ELb0ELb0ELb0ELb0ELi2ELi4ELi4ELi4ELb0EEENS1_24CollectiveEpilogueBwdGQAISA_fSD_Li256ELb1ELb0EEENS1_19SingleTileSchedulerILb1ELb0ELb0ELi128EEEEEEEEEvNT_6ParamsE$_ZZN4cute6detail16composition_implINS_5tupleIJNS_1CILi8EEENS3_ILi2EEES5_S5_S4_S5_EEENS2_IJNS3_ILi1EEEiiiNS3_ILi72EEENS3_ILi512EEEEEENS2_IJNS2_IJS5_S5_EEES4_NS3_ILi4EEEEEENS2_IJNS2_IJS7_S4_EEENS3_ILi1024EEENS3_ILi16EEEEEEEEDaRKT_RKT0_RKT1_RKT2_ENKUlRKT_RKT0_E_clISB_SE_EEDaSW_SZ_) ;  /* 0xfffe7c2000007944 */ /* 0x002fea0003c3ffff */
[----:B------:R-:W-:Y:S01]  /*25990*/  IMAD.MOV.U32 R2, RZ, RZ, R46 ;  /* 0x000000ffff027224 */ /* 0x000fe200078e002e */
[----:B------:R-:W-:Y:S01]  /*259a0*/  MOV R4, R58 ;  /* 0x0000003a00047202 */ /* 0x000fe20000000f00 */
[----:B------:R-:W-:Y:S01]  /*259b0*/  IMAD.MOV.U32 R7, RZ, RZ, R48 ;  /* 0x000000ffff077224 */ /* 0x000fe200078e0030 */
        /* <DEDUP_REMOVED lines=11> */
[----:B------:R-:W-:-:S05]  /*25a70*/  LEA.HI R6, R13, R13, RZ, 0x1d ;  /* 0x0000000d0d067211 */ /* 0x000fca00078fe8ff */
        /* <DEDUP_REMOVED lines=552> */
[----:B------:R1:W-:Y:S02]  /*27d00*/  ST.E [R8.64+0xc], R7 ;  /* 0x00000c0708007985 */ /* 0x0003e4000c101904 */
.L_x_2230:
[----:B------:R-:W-:-:S13]  /*27d10*/  ISETP.NE.AND P0, PT, R49, 0x3, PT ;  /* 0x000000033100780c */ /* 0x000fda0003f05270 */
[----:B-1----:R-:W-:Y:S05]  /*27d20*/  @!P0 BRA `(.L_x_2227) ;  /* 0x0000204000008947 */ /* 0x002fea0003800000 */
[----:B------:R-:W-:Y:S01]  /*27d30*/  IADD3 R14, R49, 0x1, RZ ;  /* 0x00000001310e7810 */ /* 0x000fe20007ffe0ff */
[----:B------:R-:W-:Y:S01]  /*27d40*/  IMAD.MOV.U32 R2, RZ, RZ, R25 ;  /* 0x000000ffff027224 */ /* 0x000fe200078e0019 */
[----:B-1----:R-:W-:-:S03]  /*27d50*/  MOV R8, 0x27d80 ;  /* 0x00027d8000087802 */ /* 0x002fc60000000f00 */
[----:B------:R-:W-:Y:S02]  /*27d60*/  IMAD.MOV.U32 R3, RZ, RZ, R14 ;  /* 0x000000ffff037224 */ /* 0x000fe400078e000e */
[----:B------:R-:W-:Y:S05]  /*27d70*/  CALL.REL.NOINC `($_ZN7cutlass13device_kernelIN5flash19enable_sm80_to_sm89INS1_16FlashAttnBwdSm80INS1_25CollectiveMainloopBwdSm80ILi2ELi2EN4cute5tupleIJNS5_1CILi128EEES8_NS7_ILi64EEEEEENS_10bfloat16_tEfNS_4arch4Sm80ELb0ELb1ELb1ELb1ELb0ELb0ELb0ELb0ELi2ELi4ELi4ELi4ELb0EEENS1_24CollectiveEpilogueBwdGQAISA_fSD_Li256ELb1ELb0EEENS1_19SingleTileSchedulerILb1ELb0ELb0ELi128EEEEEEEEEvNT_6ParamsE$_ZN4cute3eso3ESOILb1ELb0EJNS_10UnderscoreES2_iEEC2ERKS2_S5_RKi) ;  /* 0xfffdf5c000007944 */ /* 0x000fea0003c3ffff */
        /* <DEDUP_REMOVED lines=21> */
[----:B------:R-:W-:Y:S02]  /*27ed0*/  MOV R3, R14 ;  /* 0x0000000e00037202 */ /* 0x000fe40000000f00 */
        /* <DEDUP_REMOVED lines=198> */
[----:B------:R-:W-:-:S02]  /*28b40*/  MOV R2, R25 ;  /* 0x0000001900027202 */ /* 0x000fc40000000f00 */
        /* <DEDUP_REMOVED lines=289> */
[----:B-1----:R-:W-:Y:S05]  /*29d60*/  CALL.REL.NOINC `($_ZN7cutlass13device_kernelIN5flash19enable_sm80_to_sm89INS1_16FlashAttnBwdSm80INS1_25CollectiveMainloopBwdSm80ILi2ELi2EN4cute5tupleIJNS5_1CILi128EEES8_NS7_ILi64EEEEEENS_10bfloat16_tEfNS_4arch4Sm80ELb0ELb1ELb1ELb1ELb0ELb0ELb0ELb0ELi2ELi4ELi4ELi4ELb0EEENS1_24CollectiveEpilogueBwdGQAISA_fSD_Li256ELb1ELb0EEENS1_19SingleTileSchedulerILb1ELb0ELb0ELi128EEEEEEEEEvNT_6ParamsE$_ZZN5flash25CollectiveMainloopBwdSm80ILi2ELi2EN4cute5tupleIJNS1_1CILi128EEES4_NS3_ILi64EEEEEEN7cutlass10bfloat16_tEfNS7_4arch4Sm80ELb0ELb1ELb1ELb1ELb0ELb0ELb0ELb0ELi2ELi4ELi4ELi4ELb0EE3mmaINS_16FlashAttnBwdSm80ISB_NS_24CollectiveEpilogueBwdGQAIS6_fSA_Li256ELb1ELb0EEENS_19SingleTileSchedulerILb1ELb0ELb0ELi128EEEE13SharedStorageENS1_6TensorINS1_11ArrayEngineIfLm32EEENS1_6LayoutINS2_IJNS2_IJNS3_ILi2EEESO_EEESO_NS3_ILi4EEEEEENS2_IJNS2_IJNS3_ILi1EEESO_EEESQ_NS3_ILi8EEEEEEEEEEEEbRKNSB_6ParamsERT0_S12_iNS2_IJiiiEEERT_ENKUlvE_clEv) ;  /* 0x00037ea000007944 */ /* 0x002fea0003c00000 */
.L_x_2227:
[----:B------:R-:W-:Y:S01]  /*29d70*/  IMAD.MOV.U32 R2, RZ, RZ, R25 ;  /* 0x000000ffff027224 */ /* 0x000fe200078e0019 */
[----:B------:R-:W-:Y:S01]  /*29d80*/  MOV R3, R49 ;  /* 0x0000003100037202 */ /* 0x000fe20000000f00 */
[----:B------:R-:W-:Y:S01]  /*29d90*/  IMAD.MOV.U32 R20, RZ, RZ, RZ ;  /* 0x000000ffff147224 */ /* 0x000fe200078e00ff */
[----:B-1----:R-:W-:-:S02]  /*29da0*/  MOV R8, 0x29dc0 ;  /* 0x00029dc000087802 */ /* 0x002fc40000000f00 */
[----:B------:R-:W-:Y:S05]  /*29db0*/  CALL.REL.NOINC `($_ZN7cutlass13device_kernelIN5flash19enable_sm80_to_sm89INS1_16FlashAttnBwdSm80INS1_25CollectiveMainloopBwdSm80ILi2ELi2EN4cute5tupleIJNS5_1CILi128EEES8_NS7_ILi64EEEEEENS_10bfloat16_tEfNS_4arch4Sm80ELb0ELb1ELb1ELb1ELb0ELb0ELb0ELb0ELi2ELi4ELi4ELi4ELb0EEENS1_24CollectiveEpilogueBwdGQAISA_fSD_Li256ELb1ELb0EEENS1_19SingleTileSchedulerILb1ELb0ELb0ELi128EEEEEEEEEvNT_6ParamsE$_ZN4cute3eso3ESOILb1ELb0EJNS_10UnderscoreES2_iEEC2ERKS2_S5_RKi) ;  /* 0xfffdd58000007944 */ /* 0x000fea0003c3ffff */
        /* <DEDUP_REMOVED lines=18> */
[----:B------:R-:W-:Y:S02]  /*29ee0*/  MOV R3, R49 ;  /* 0x0000003100037202 */ /* 0x000fe40000000f00 */
        /* <DEDUP_REMOVED lines=18> */
.L_x_2228:
[----:B------:R-:W-:Y:S01]  /*2a010*/  IMAD.MOV.U32 R83, RZ, RZ, R25 ;  /* 0x000000ffff537224 */ /* 0x000fe200078e0019 */
[----:B------:R-:W-:Y:S01]  /*2a020*/  LOP3.LUT R84, R20, 0x1, RZ, 0xc0, !PT ;  /* 0x0000000114547812 */ /* 0x000fe200078ec0ff */
[----:B-1----:R-:W-:Y:S01]  /*2a030*/  IMAD.MOV.U32 R69, RZ, RZ, R24 ;  /* 0x000000ffff457224 */ /* 0x002fe200078e0018 */
[----:B------:R-:W-:Y:S02]  /*2a040*/  MOV R82, 0x2a060 ;  /* 0x0002a06000527802 */ /* 0x000fe40000000f00 */
        /* <DEDUP_REMOVED lines=214> */
.L_x_2229:
[----:B------:R-:W2:Y:S01]  /*2adb0*/  LDL.64 R2, [R26+0xa0] ;  /* 0x0000a0001a027983 */ /* 0x000ea20000100a00 */
[----:B------:R-:W-:Y:S01]  /*2adc0*/  ULDC.64 UR4, c[0x0][0x118] ;  /* 0x0000460000047ab9 */ /* 0x000fe20000000a00 */
[----:B-1----:R-:W-:Y:S02]  /*2add0*/  MOV R6, R25 ;  /* 0x0000001900067202 */ /* 0x002fe40000000f00 */
[----:B------:R-:W-:Y:S01]  /*2ade0*/  MOV R8, 0x2ae10 ;  /* 0x0002ae1000087802 */ /* 0x000fe20000000f00 */
[----:B--2---:R-:W5:Y:S04]  /*2adf0*/  LD.E.64 R2, [R2.64] ;  /* 0x0000000402027980 */ /* 0x004f68000c101b00 */
[----:B-----5:R-:W-:Y:S05]  /*2ae00*/  CALL.REL.NOINC `($_ZN7cutlass13device_kernelIN5flash19enable_sm80_to_sm89INS1_16FlashAttnBwdSm80INS1_25CollectiveMainloopBwdSm80ILi2ELi2EN4cute5tupleIJNS5_1CILi128EEES8_NS7_ILi64EEEEEENS_10bfloat16_tEfNS_4arch4Sm80ELb0ELb1ELb1ELb1ELb0ELb0ELb0ELb0ELi2ELi4ELi4ELi4ELb0EEENS1_24CollectiveEpilogueBwdGQAISA_fSD_Li256ELb1ELb0EEENS1_19SingleTileSchedulerILb1ELb0ELb0ELi128EEEEEEEEEvNT_6ParamsE$_ZN4cute8smem_ptrIPfECI1NS_12iter_adaptorIS1_S2_EEES1_) ;  /* 0xfffe01f000007944 */ /* 0x020fea0003c3ffff */
[----:B-1----:R1:W5:Y:S01]  /*2ae10*/  LDL.64 R2, [R1+0x758] ;  /* 0x0007580001027983 */ /* 0x0023620000100a00 */
[----:B------:R-:W-:-:S03]  /*2ae20*/  MOV R8, 0x2ae40 ;  /* 0x0002ae4000087802 */ /* 0x000fc60000000f00 */
[----:B-1---5:R-:W-:Y:S05]  /*2ae30*/  CALL.REL.NOINC `($_ZN7cutlass13device_kernelIN5flash19enable_sm80_to_sm89INS1_16FlashAttnBwdSm80INS1_25CollectiveMainloopBwdSm80ILi2ELi2EN4cute5tupleIJNS5_1CILi128EEES8_NS7_ILi64EEEEEENS_10bfloat16_tEfNS_4arch4Sm80ELb0ELb1ELb1ELb1ELb0ELb0ELb0ELb0ELi2ELi4ELi4ELi4ELb0EEENS1_24CollectiveEpilogueBwdGQAISA_fSD_Li256ELb1ELb0EEENS1_19SingleTileSchedulerILb1ELb0ELb0ELi128EEEEEEEEEvNT_6ParamsE$_ZN4cute3eso3ESOILb1ELb0EJNS_6LayoutINS_5tupleIJNS3_IJNS_1CILi2EEES5_EEEEEENS3_IJNS3_IJNS4_ILi8EEENS4_ILi64EEEEEEEEEEENS_10ViewEngineINS_8smem_ptrIPfEEEEEEC2ERKSC_RKSH_) ;  /* 0xfffde63000007944 */ /* 0x022fea0003c3ffff */
[----:B------:R2:W-:Y:S04]  /*2ae40*/  STL.128 [R1+0xa50], RZ ;  /* 0x000a50ff01007387 */ /* 0x0005e80000100c00 */
[----:B------:R2:W5:Y:S01]  /*2ae50*/  LDL.64 R12, [R26+0xa0] ;  /* 0x0000a0001a0c7983 */ /* 0x0005620000100a00 */
[----:B------:R-:W-:Y:S01]  /*2ae60*/  IADD3 R7, P0, R42, 0x300, RZ ;  /* 0x000003002a077810 */ /* 0x000fe20007f1e0ff */
[----:B-1----:R-:W-:Y:S01]  /*2ae70*/  IMAD.MOV.U32 R2, RZ, RZ, R25 ;  /* 0x000000ffff027224 */ /* 0x002fe200078e0019 */
[----:B------:R-:W-:-:S02]  /*2ae80*/  MOV R3, R45 ;  /* 0x0000002d00037202 */ /* 0x000fc40000000f00 */
[----:B------:R-:W-:Y:S01]  /*2ae90*/  MOV R10, 0x2aec0 ;  /* 0x0002aec0000a7802 */ /* 0x000fe20000000f00 */
[----:B------:R-:W-:-:S03]  /*2aea0*/  IMAD.X R4, RZ, RZ, R41, P0 ;  /* 0x000000ffff047224 */ /* 0x000fc600000e0629 */
        /* <DEDUP_REMOVED lines=16> */
[----:B------:R-:W-:Y:S01]  /*2afb0*/  IMAD.MOV.U32 R9, RZ, RZ, R4 ;  /* 0x000000ffff097224 */ /* 0x000fe200078e0004 */
[----:B------:R-:W-:Y:S02]  /*2afc0*/  MOV R16, R7 ;  /* 0x0000000700107202 */ /* 0x000fe40000000f00 */
[----:B------:R-:W-:Y:S02]  /*2afd0*/  MOV R6, 0x2aff0 ;  /* 0x0002aff000067802 */ /* 0x000fe40000000f00 */
[----:B-1---5:R-:W-:Y:S05]  /*2afe0*/  CALL.REL.NOINC `($_ZN7cutlass13device_kernelIN5flash19enable_sm80_to_sm89INS1_16FlashAttnBwdSm80INS1_25CollectiveMainloopBwdSm80ILi2ELi2EN4cute5tupleIJNS5_1CILi128EEES8_NS7_ILi64EEEEEENS_10bfloat16_tEfNS_4arch4Sm80ELb0ELb1ELb1ELb1ELb0ELb0ELb0ELb0ELi2ELi4ELi4ELi4ELb0EEENS1_24CollectiveEpilogueBwdGQAISA_fSD_Li256ELb1ELb0EEENS1_19SingleTileSchedulerILb1ELb0ELb0ELi128EEEEEEEEEvNT_6ParamsE$_ZN4cute3eso3ESOILb1ELb0EJNS_6LayoutINS_5tupleIJNS_1CILi1EEENS4_ILi4EEEEEENS3_IJNS4_ILi0EEES5_EEEEENS_10ViewEngineIPfEEEEC2ERKSA_RKSD_) ;  /* 0xfffdf45000007944 */ /* 0x022fea0003c3ffff */
[----:B-1----:R1:W5:Y:S01]  /*2aff0*/  LDL.64 R4, [R1+0x758] ;  /* 0x0007580001047983 */ /* 0x0023620000100a00 */
[----:B------:R-:W-:Y:S02]  /*2b000*/  MOV R9, R3 ;  /* 0x0000000300097202 */ /* 0x000fe40000000f00 */
[----:B------:R-:W-:Y:S02]  /*2b010*/  MOV R6, 0x2b030 ;  /* 0x0002b03000067802 */ /* 0x000fe40000000f00 */
[----:B-1---5:R-:W-:Y:S05]  /*2b020*/  CALL.REL.NOINC `($_ZN7cutlass13device_kernelIN5flash19enable_sm80_to_sm89INS1_16FlashAttnBwdSm80INS1_25CollectiveMainloopBwdSm80ILi2ELi2EN4cute5tupleIJNS5_1CILi128EEES8_NS7_ILi64EEEEEENS_10bfloat16_tEfNS_4arch4Sm80ELb0ELb1ELb1ELb1ELb0ELb0ELb0ELb0ELi2ELi4ELi4ELi4ELb0EEENS1_24CollectiveEpilogueBwdGQAISA_fSD_Li256ELb1ELb0EEENS1_19SingleTileSchedulerILb1ELb0ELb0ELi128EEEEEEEEEvNT_6ParamsE$_ZN4cute3eso3ESOILb1ELb0EJNS_6LayoutINS_5tupleIJNS_1CILi1EEENS3_IJNS4_ILi2EEES6_EEEEEENS3_IJNS4_ILi0EEENS3_IJNS4_ILi8EEENS4_ILi64EEEEEEEEEEENS_10ViewEngineINS_8smem_ptrIPfEEEEEEC2ERKSE_RKSJ_) ;  /* 0xfffdf3b000007944 */ /* 0x022fea0003c3ffff */
[----:B-1----:R1:W5:Y:S01]  /*2b030*/  LDL.64 R2, [R1+0x758] ;  /* 0x0007580001027983 */ /* 0x0023620000100a00 */
[----:B------:R-:W-:-:S02]  /*2b040*/  MOV R6, R25 ;  /* 0x0000001900067202 */ /* 0x000fc40000000f00 */
[----:B------:R-:W-:Y:S02]  /*2b050*/  MOV R8, 0x2b070 ;  /* 0x0002b07000087802 */ /* 0x000fe40000000f00 */
[----:B-1---5:R-:W-:Y:S05]  /*2b060*/  CALL.REL.NOINC `($_ZN7cutlass13device_kernelIN5flash19enable_sm80_to_sm89INS1_16FlashAttnBwdSm80INS1_25CollectiveMainloopBwdSm80ILi2ELi2EN4cute5tupleIJNS5_1CILi128EEES8_NS7_ILi64EEEEEENS_10bfloat16_tEfNS_4arch4Sm80ELb0ELb1ELb1ELb1ELb0ELb0ELb0ELb0ELi2ELi4ELi4ELi4ELb0EEENS1_24CollectiveEpilogueBwdGQAISA_fSD_Li256ELb1ELb0EEENS1_19SingleTileSchedulerILb1ELb0ELb0ELi128EEEEEEEEEvNT_6ParamsE$_ZN4cute8smem_ptrIPfECI1NS_12iter_adaptorIS1_S2_EEES1_) ;  /* 0xfffdff9000007944 */ /* 0x022fea0003c3ffff */
[----:B-1----:R1:W5:Y:S01]  /*2b070*/  LDL.64 R2, [R1+0x758] ;  /* 0x0007580001027983 */ /* 0x0023620000100a00 */
[----:B------:R-:W-:-:S03]  /*2b080*/  MOV R8, 0x2b0a0 ;  /* 0x0002b0a000087802 */ /* 0x000fc60000000f00 */
[----:B-1---5:R-:W-:Y:S05]  /*2b090*/  CALL.REL.NOINC `($_ZN7cutlass13device_kernelIN5flash19enable_sm80_to_sm89INS1_16FlashAttnBwdSm80INS1_25CollectiveMainloopBwdSm80ILi2ELi2EN4cute5tupleIJNS5_1CILi128EEES8_NS7_ILi64EEEEEENS_10bfloat16_tEfNS_4arch4Sm80ELb0ELb1ELb1ELb1ELb0ELb0ELb0ELb0ELi2ELi4ELi4ELi4ELb0EEENS1_24CollectiveEpilogueBwdGQAISA_fSD_Li256ELb1ELb0EEENS1_19SingleTileSchedulerILb1ELb0ELb0ELi128EEEEEEEEEvNT_6ParamsE$_ZN4cute3eso3ESOILb1ELb0EJNS_6LayoutINS_5tupleIJNS3_IJNS_1CILi2EEES5_EEEEEENS3_IJNS3_IJNS4_ILi8EEENS4_ILi64EEEEEEEEEEENS_10ViewEngineINS_8smem_ptrIPfEEEEEEC2ERKSC_RKSH_) ;  /* 0xfffde3d000007944 */ /* 0x022fea0003c3ffff */
[----:B------:R2:W5:Y:S01]  /*2b0a0*/  LDL.64 R10, [R1+0x758] ;  /* 0x00075800010a7983 */ /* 0x0005620000100a00 */
[----:B------:R-:W-:Y:S01]  /*2b0b0*/  IMAD.MOV.U32 R12, RZ, RZ, R4 ;  /* 0x000000ffff0c7224 */ /* 0x000fe200078e0004 */
[----:B------:R-:W-:Y:S02]  /*2b0c0*/  MOV R13, R5 ;  /* 0x00000005000d7202 */ /* 0x000fe40000000f00 */
[----:B-1----:R-:W-:Y:S02]  /*2b0d0*/  MOV R6, 0x2b0f0 ;  /* 0x0002b0f000067802 */ /* 0x002fe40000000f00 */
[----:B--2--5:R-:W-:Y:S05]  /*2b0e0*/  CALL.REL.NOINC `($_ZN7cutlass13device_kernelIN5flash19enable_sm80_to_sm89INS1_16FlashAttnBwdSm80INS1_25CollectiveMainloopBwdSm80ILi2ELi2EN4cute5tupleIJNS5_1CILi128EEES8_NS7_ILi64EEEEEENS_10bfloat16_tEfNS_4arch4Sm80ELb0ELb1ELb1ELb1ELb0ELb0ELb0ELb0ELi2ELi4ELi4ELi4ELb0EEENS1_24CollectiveEpilogueBwdGQAISA_fSD_Li256ELb1ELb0EEENS1_19SingleTileSchedulerILb1ELb0ELb0ELi128EEEEEEEEEvNT_6ParamsE$_ZN4cute3eso3ESOILb1ELb0EJNS_6LayoutINS_5tupleIJNS_1CILi4EEEEEENS3_IJNS4_ILi1EEEEEEEENS_10ViewEngineIPfEEEEC2ERKS9_RKSC_) ;  /* 0xfffdf3b000007944 */ /* 0x024fea0003c3ffff */
        /* <DEDUP_REMOVED lines=14> */
[----:B--2---:R-:W-:Y:S05]  /*2b1d0*/  CALL.REL.NOINC `($_ZN7cutlass13device_kernelIN5flash19enable_sm80_to_sm89INS1_16FlashAttnBwdSm80INS1_25CollectiveMainloopBwdSm80ILi2ELi2EN4cute5tupleIJNS5_1CILi128EEES8_NS7_ILi64EEEEEENS_10bfloat16_tEfNS_4arch4Sm80ELb0ELb1ELb1ELb1ELb0ELb0ELb0ELb0ELi2ELi4ELi4ELi4ELb0EEENS1_24CollectiveEpilogueBwdGQAISA_fSD_Li256ELb1ELb0EEENS1_19SingleTileSchedulerILb1ELb0ELb0ELi128EEEEEEEEEvNT_6ParamsE$_ZN4cute3eso3ESOILb1ELb0EJNS_6LayoutINS_5tupleIJNS3_IJNS_1CILi2EEES5_EEENS3_IJS5_NS4_ILi8EEEEEEEEENS3_IJNS3_IJS5_NS4_ILi4EEEEEENS3_IJNS4_ILi1EEES7_EEEEEEEENS_10ViewEngineIPfEEEEC2ERKSF_RKSI_) ;  /* 0xfffde3e000007944 */ /* 0x004fea0003c3ffff */
[----:B------:R2:W5:Y:S01]  /*2b1e0*/  LDL.64 R12, [R1+0x758] ;  /* 0x00075800010c7983 */ /* 0x0005620000100a00 */
[----:B------:R-:W-:-:S03]  /*2b1f0*/  MOV R10, RZ ;  /* 0x000000ff000a7202 */ /* 0x000fc60000000f00 */
.L_x_2232:
[----:B-1----:R-:W-:-:S04]  /*2b200*/  MOV R2, 0x2b220 ;  /* 0x0002b22000027802 */ /* 0x002fc80000000f00 */
[----:B-12--5:R-:W-:Y:S05]  /*2b210*/  CALL.REL.NOINC `($_ZN7cutlass13device_kernelIN5flash19enable_sm80_to_sm89INS1_16FlashAttnBwdSm80INS1_25CollectiveMainloopBwdSm80ILi2ELi2EN4cute5tupleIJNS5_1CILi128EEES8_NS7_ILi64EEEEEENS_10bfloat16_tEfNS_4arch4Sm80ELb0ELb1ELb1ELb1ELb0ELb0ELb0ELb0ELi2ELi4ELi4ELi4ELb0EEENS1_24CollectiveEpilogueBwdGQAISA_fSD_Li256ELb1ELb0EEENS1_19SingleTileSchedulerILb1ELb0ELb0ELi128EEEEEEEEEvNT_6ParamsE$_ZZZN5flash25CollectiveMainloopBwdSm80ILi2ELi2EN4cute5tupleIJNS1_1CILi128EEES4_NS3_ILi64EEEEEEN7cutlass10bfloat16_tEfNS7_4arch4Sm80ELb0ELb1ELb1ELb1ELb0ELb0ELb0ELb0ELi2ELi4ELi4ELi4ELb0EE3mmaINS_16FlashAttnBwdSm80ISB_NS_24CollectiveEpilogueBwdGQAIS6_fSA_Li256ELb1ELb0EEENS_19SingleTileSchedulerILb1ELb0ELb0ELi128EEEE13SharedStorageENS1_6TensorINS1_11ArrayEngineIfLm32EEENS1_6LayoutINS2_IJNS2_IJNS3_ILi2EEESO_EEESO_NS3_ILi4EEEEEENS2_IJNS2_IJNS3_ILi1EEESO_EEESQ_NS3_ILi8EEEEEEEEEEEEbRKNSB_6ParamsERT0_S12_iNS2_IJiiiEEERT_ENKUliT_E_clIZSC_ISJ_SX_EbS10_S12_S12_iS13_S15_EUlRS16_iE_EEDaiS16_ENKUlvE1_clEv) ;  /* 0x0003d39000007944 */ /* 0x026fea0003c00000 */
[----:B------:R1:W-:Y:S01]  /*2b220*/  STL [R1+0x770], RZ ;  /* 0x000770ff01007387 */ /* 0x0003e20000100800 */
[----:B------:R-:W-:-:S03]  /*2b230*/  MOV R5, RZ ;  /* 0x000000ff00057202 */ /* 0x000fc60000000f00 */
.L_x_2231:
[----:B------:R-:W-:Y:S01]  /*2b240*/  IMAD.MOV.U32 R3, RZ, RZ, R25 ;  /* 0x000000ffff037224 */ /* 0x000fe200078e0019 */
[----:B-1----:R-:W-:-:S02]  /*2b250*/  MOV R2, R24 ;  /* 0x0000001800027202 */ /* 0x002fc40000000f00 */
[----:B------:R-:W-:Y:S02]  /*2b260*/  MOV R8, 0x2b280 ;  /* 0x0002b28000087802 */ /* 0x000fe40000000f00 */
[----:B-1---5:R-:W-:Y:S05]  /*2b270*/  CALL.REL.NOINC `($_ZN7cutlass13device_kernelIN5flash19enable_sm80_to_sm89INS1_16FlashAttnBwdSm80INS1_25CollectiveMainloopBwdSm80ILi2ELi2EN4cute5tupleIJNS5_1CILi128EEES8_NS7_ILi64EEEEEENS_10bfloat16_tEfNS_4arch4Sm80ELb0ELb1ELb1ELb1ELb0ELb0ELb0ELb0ELi2ELi4ELi4ELi4ELb0EEENS1_24CollectiveEpilogueBwdGQAISA_fSD_Li256ELb1ELb0EEENS1_19SingleTileSchedulerILb1ELb0ELb0ELi128EEEEEEEEEvNT_6ParamsE$_ZN4cute3eso3ESOILb0ELb0EJiiEEC2ERKiS4_) ;  /* 0xfffdb68000007944 */ /* 0x022fea0003c3ffff */
        /* <DEDUP_REMOVED lines=41> */
[----:B------:R-:W-:Y:S05]  /*2b510*/  CALL.REL.NOINC `($_ZN7cutlass13device_kernelIN5flash19enable_sm80_to_sm89INS1_16FlashAttnBwdSm80INS1_25CollectiveMainloopBwdSm80ILi2ELi2EN4cute5tupleIJNS5_1CILi128EEES8_NS7_ILi64EEEEEENS_10bfloat16_tEfNS_4arch4Sm80ELb0ELb1ELb1ELb1ELb0ELb0ELb0ELb0ELi2ELi4ELi4ELi4ELb0EEENS1_24CollectiveEpilogueBwdGQAISA_fSD_Li256ELb1ELb0EEENS1_19SingleTileSchedulerILb1ELb0ELb0ELi128EEEEEEEEEvNT_6ParamsE$_ZN4cute3eso3ESOILb0ELb0EJiiEEC2ERKiS4_) ;  /* 0xfffdb3e000007944 */ /* 0x000fea0003c3ffff */
        /* <DEDUP_REMOVED lines=19> */
[----:B-1----:R-:W-:Y:S05]  /*2b650*/  CALL.REL.NOINC `($_ZN7cutlass13device_kernelIN5flash19enable_sm80_to_sm89INS1_16FlashAttnBwdSm80INS1_25CollectiveMainloopBwdSm80ILi2ELi2EN4cute5tupleIJNS5_1CILi128EEES8_NS7_ILi64EEEEEENS_10bfloat16_tEfNS_4arch4Sm80ELb0ELb1ELb1ELb1ELb0ELb0ELb0ELb0ELi2ELi4ELi4ELi4ELb0EEENS1_24CollectiveEpilogueBwdGQAISA_fSD_Li256ELb1ELb0EEENS1_19SingleTileSchedulerILb1ELb0ELb0ELi128EEEEEEEEEvNT_6ParamsE$_ZN4cute3eso3ESOILb0ELb0EJiiEEC2ERKiS4_) ;  /* 0xfffdb2a000007944 */ /* 0x002fea0003c3ffff */
        /* <DEDUP_REMOVED lines=13> */
[----:B-----5:R-:W-:Y:S05]  /*2b730*/  CALL.REL.NOINC `($_ZN7cutlass13device_kernelIN5flash19enable_sm80_to_sm89INS1_16FlashAttnBwdSm80INS1_25CollectiveMainloopBwdSm80ILi2ELi2EN4cute5tupleIJNS5_1CILi128EEES8_NS7_ILi64EEEEEENS_10bfloat16_tEfNS_4arch4Sm80ELb0ELb1ELb1ELb1ELb0ELb0ELb0ELb0ELi2ELi4ELi4ELi4ELb0EEENS1_24CollectiveEpilogueBwdGQAISA_fSD_Li256ELb1ELb0EEENS1_19SingleTileSchedulerILb1ELb0ELb0ELi128EEEEEEEEEvNT_6ParamsE$_ZN4cute3eso3ESOILb0ELb0EJiiEEC2ERKiS4_) ;  /* 0xfffdb1c000007944 */ /* 0x020fea0003c3ffff */
        /* <DEDUP_REMOVED lines=50> */
[----:B--2---:R-:W-:Y:S05]  /*2ba60*/  CALL.REL.NOINC `($_ZN7cutlass13device_kernelIN5flash19enable_sm80_to_sm89INS1_16FlashAttnBwdSm80INS1_25CollectiveMainloopBwdSm80ILi2ELi2EN4cute5tupleIJNS5_1CILi128EEES8_NS7_ILi64EEEEEENS_10bfloat16_tEfNS_4arch4Sm80ELb0ELb1ELb1ELb1ELb0ELb0ELb0ELb0ELi2ELi4ELi4ELi4ELb0EEENS1_24CollectiveEpilogueBwdGQAISA_fSD_Li256ELb1ELb0EEENS1_19SingleTileSchedulerILb1ELb0ELb0ELi128EEEEEEEEEvNT_6ParamsE$_ZN4cute3eso3ESOILb1ELb0EJNS_6LayoutINS_5tupleIJNS3_IJNS_1CILi1EEENS4_ILi2EEEEEES6_NS4_ILi8EEEEEENS3_IJNS3_IJS5_S5_EEES6_NS4_ILi4EEEEEEEENS_10ViewEngineIPKN7cutlass5ArrayIfLi2ELb1EEEEEEEC2ERKSD_RKSK_) ;  /* 0xfffdd68000007944 */ /* 0x004fea0003c3ffff */
[----:B------:R2:W5:Y:S01]  /*2ba70*/  LDL.64 R10, [R14] ;  /* 0x000000000e0a7983 */ /* 0x0005620000100a00 */
[----:B-1----:R-:W-:Y:S01]  /*2ba80*/  IMAD.MOV.U32 R8, RZ, RZ, R4 ;  /* 0x000000ffff087224 */ /* 0x002fe200078e0004 */
[----:B------:R-:W-:-:S02]  /*2ba90*/  MOV R5, R3 ;  /* 0x0000000300057202 */ /* 0x000fc40000000f00 */
[----:B------:R-:W-:Y:S02]  /*2baa0*/  MOV R6, 0x2bac0 ;  /* 0x0002bac000067802 */ /* 0x000fe40000000f00 */
[----:B--2--5:R-:W-:Y:S05]  /*2bab0*/  CALL.REL.NOINC `($_ZN7cutlass13device_kernelIN5flash19enable_sm80_to_sm89INS1_16FlashAttnBwdSm80INS1_25CollectiveMainloopBwdSm80ILi2ELi2EN4cute5tupleIJNS5_1CILi128EEES8_NS7_ILi64EEEEEENS_10bfloat16_tEfNS_4arch4Sm80ELb0ELb1ELb1ELb1ELb0ELb0ELb0ELb0ELi2ELi4ELi4ELi4ELb0EEENS1_24CollectiveEpilogueBwdGQAISA_fSD_Li256ELb1ELb0EEENS1_19SingleTileSchedulerILb1ELb0ELb0ELi128EEEEEEEEEvNT_6ParamsE$_ZN4cute3eso3ESOILb1ELb0EJNS_6LayoutINS_5tupleIJNS3_IJNS_1CILi1EEENS4_ILi2EEEEEES6_NS4_ILi8EEEEEENS3_IJNS3_IJS5_S5_EEES6_NS4_ILi4EEEEEEEENS_10ViewEngineIPN7cutlass5ArrayINSF_10bfloat16_tELi2ELb0EEEEEEEC2ERKSD_RKSK_) ;  /* 0xfffdd69000007944 */ /* 0x024fea0003c3ffff */
        /* <DEDUP_REMOVED lines=133> */
[----:B---3--:R-:W-:Y:S05]  /*2c310*/  CALL.REL.NOINC `($_ZN7cutlass13device_kernelIN5flash19enable_sm80_to_sm89INS1_16FlashAttnBwdSm80INS1_25CollectiveMainloopBwdSm80ILi2ELi2EN4cute5tupleIJNS5_1CILi128EEES8_NS7_ILi64EEEEEENS_10bfloat16_tEfNS_4arch4Sm80ELb0ELb1ELb1ELb1ELb0ELb0ELb0ELb0ELi2ELi4ELi4ELi4ELb0EEENS1_24CollectiveEpilogueBwdGQAISA_fSD_Li256ELb1ELb0EEENS1_19SingleTileSchedulerILb1ELb0ELb0ELi128EEEEEEEEEvNT_6ParamsE$_ZN4cute3eso3ESOILb1ELb0EJNS_6LayoutINS_5tupleIJNS3_IJNS_1CILi1EEENS3_IJNS4_ILi4EEENS4_ILi2EEEEEEEEES7_S6_EEENS3_IJNS3_IJNS4_ILi0EEENS3_IJS5_NS4_ILi8EEEEEEEEES6_NS4_ILi16EEEEEEEENS_10ViewEngineIPN7cutlass10bfloat16_tEEEEEC2ERKSH_RKSM_) ;  /* 0xfffdcd3000007944 */ /* 0x008fea0003c3ffff */
[----:B------:R2:W5:Y:S04]  /*2c320*/  LDL.64 R60, [R26+0xb8] ;  /* 0x0000b8001a3c7983 */ /* 0x0005680000100a00 */
[----:B-1----:R2:W5:Y:S01]  /*2c330*/  LDL.64 R2, [R14] ;  /* 0x000000000e027983 */ /* 0x0025620000100a00 */
[----:B------:R-:W-:-:S03]  /*2c340*/  MOV R6, 0x2c360 ;  /* 0x0002c36000067802 */ /* 0x000fc60000000f00 */
[----:B--2--5:R-:W-:Y:S05]  /*2c350*/  CALL.REL.NOINC `($_ZN7cutlass13device_kernelIN5flash19enable_sm80_to_sm89INS1_16FlashAttnBwdSm80INS1_25CollectiveMainloopBwdSm80ILi2ELi2EN4cute5tupleIJNS5_1CILi128EEES8_NS7_ILi64EEEEEENS_10bfloat16_tEfNS_4arch4Sm80ELb0ELb1ELb1ELb1ELb0ELb0ELb0ELb0ELi2ELi4ELi4ELi4ELb0EEENS1_24CollectiveEpilogueBwdGQAISA_fSD_Li256ELb1ELb0EEENS1_19SingleTileSchedulerILb1ELb0ELb0ELi128EEEEEEEEEvNT_6ParamsE$_ZN4cute3eso3ESOILb1ELb0EJNS_6LayoutINS_5tupleIJNS3_IJNS_1CILi1EEENS3_IJNS4_ILi2EEES6_EEEEEES6_NS4_ILi4EEEEEENS3_IJNS3_IJNS4_ILi0EEENS3_IJS5_S9_EEEEEES6_NS4_ILi8EEEEEEEENS_10ViewEngineIPjEEEEC2ERKSG_RKSJ_) ;  /* 0xfffdcca000007944 */ /* 0x024fea0003c3ffff */
[----:B------:R-:W-:Y:S01]  /*2c360*/  ULDC.64 UR4, c[0x0][0x118] ;  /* 0x0000460000047ab9 */ /* 0x000fe20000000a00 */
[----:B------:R2:W5:Y:S04]  /*2c370*/  LDL.64 R52, [R14] ;  /* 0x000000000e347983 */ /* 0x0005680000100a00 */
[----:B-1----:R-:W3:Y:S04]  /*2c380*/  LD.E R4, [R60.64] ;  /* 0x000000043c047980 */ /* 0x002ee8000c101900 */
[----:B------:R-:W4:Y:S01]  /*2c390*/  LD.E R2, [R60.64+0x4] ;  /* 0x000004043c027980 */ /* 0x000f22000c101900 */
[----:B------:R-:W-:-:S03]  /*2c3a0*/  MOV R8, 0x2c3e0 ;  /* 0x0002c3e000087802 */ /* 0x000fc60000000f00 */
[----:B---3--:R2:W-:Y:S04]  /*2c3b0*/  STL [R1+0x794], R4 ;  /* 0x0007940401007387 */ /* 0x0085e80000100800 */
[----:B----4-:R2:W-:Y:S02]  /*2c3c0*/  STL [R1+0x798], R2 ;  /* 0x0007980201007387 */ /* 0x0105e40000100800 */
[----:B--2--5:R-:W-:Y:S05]  /*2c3d0*/  CALL.REL.NOINC `($_ZN7cutlass13device_kernelIN5flash19enable_sm80_to_sm89INS1_16FlashAttnBwdSm80INS1_25CollectiveMainloopBwdSm80ILi2ELi2EN4cute5tupleIJNS5_1CILi128EEES8_NS7_ILi64EEEEEENS_10bfloat16_tEfNS_4arch4Sm80ELb0ELb1ELb1ELb1ELb0ELb0ELb0ELb0ELi2ELi4ELi4ELi4ELb0EEENS1_24CollectiveEpilogueBwdGQAISA_fSD_Li256ELb1ELb0EEENS1_19SingleTileSchedulerILb1ELb0ELb0ELi128EEEEEEEEEvNT_6ParamsE$_ZZN4cute6upcastILi2ENS_5tupleIJNS1_IJNS_1CILi1EEENS1_IJNS2_ILi2EEES4_S4_EEEEEES4_NS1_IJS4_S4_EEEEEENS1_IJNS1_IJNS2_ILi0EEENS1_IJS3_NS2_ILi512EEEiEEEEEENS2_ILi4096EEENS1_IJiNS2_ILi8192EEEEEEEEEEEDaRKT0_RKT1_ENKUlRKT_RKT0_E_clIS6_SC_EEDaSP_SS_) ;  /* 0xfffe27c000007944 */ /* 0x024fea0003c3ffff */
[----:B------:R2:W5:Y:S01]  /*2c3e0*/  LDL R3, [R1+0x798] ;  /* 0x0007980001037983 */ /* 0x0005620000100800 */
[----:B------:R-:W-:-:S03]  /*2c3f0*/  MOV R10, 0x2c410 ;  /* 0x0002c410000a7802 */ /* 0x000fc60000000f00 */
[----:B-12--5:R-:W-:Y:S05]  /*2c400*/  CALL.REL.NOINC `($_ZN7cutlass13device_kernelIN5flash19enable_sm80_to_sm89INS1_16FlashAttnBwdSm80INS1_25CollectiveMainloopBwdSm80ILi2ELi2EN4cute5tupleIJNS5_1CILi128EEES8_NS7_ILi64EEEEEENS_10bfloat16_tEfNS_4arch4Sm80ELb0ELb1ELb1ELb1ELb0ELb0ELb0ELb0ELi2ELi4ELi4ELi4ELb0EEENS1_24CollectiveEpilogueBwdGQAISA_fSD_Li256ELb1ELb0EEENS1_19SingleTileSchedulerILb1ELb0ELb0ELi128EEEEEEEEEvNT_6ParamsE$_ZZN4cute6upcastILi2ENS_5tupleIJNS1_IJNS_1CILi1EEENS1_IJNS2_ILi2EEES4_S4_EEEEEES4_NS1_IJS4_S4_EEEEEENS1_IJNS1_IJNS2_ILi0EEENS1_IJS3_NS2_ILi512EEEiEEEEEENS2_ILi4096EEENS1_IJiNS2_ILi8192EEEEEEEEEEEDaRKT0_RKT1_ENKUlRKT_RKT0_E_clIS7_SF_EEDaSP_SS_) ;  /* 0xfffe288000007944 */ /* 0x026fea0003c3ffff */
[----:B-----5:R2:W-:Y:S01]  /*2c410*/  STL [R1+0x750], R2 ;  /* 0x0007500201007387 */ /* 0x0205e20000100800 */
[----:B------:R-:W-:-:S03]  /*2c420*/  MOV R4, 0x2c440 ;  /* 0x0002c44000047802 */ /* 0x000fc60000000f00 */
[----:B-12---:R-:W-:Y:S05]  /*2c430*/  CALL.REL.NOINC `($_ZN7cutlass13device_kernelIN5flash19enable_sm80_to_sm89INS1_16FlashAttnBwdSm80INS1_25CollectiveMainloopBwdSm80ILi2ELi2EN4cute5tupleIJNS5_1CILi128EEES8_NS7_ILi64EEEEEENS_10bfloat16_tEfNS_4arch4Sm80ELb0ELb1ELb1ELb1ELb0ELb0ELb0ELb0ELi2ELi4ELi4ELi4ELb0EEENS1_24CollectiveEpilogueBwdGQAISA_fSD_Li256ELb1ELb0EEENS1_19SingleTileSchedulerILb1ELb0ELb0ELi128EEEEEEEEEvNT_6ParamsE$_ZN4cute3eso3ESOILb0ELb0EJNS_5tupleIJNS_1CILi0EEENS2_IJNS3_ILi1EEENS3_ILi256EEEiEEEEEENS3_ILi2048EEENS2_IJiNS3_ILi4096EEEEEEEEC2ERKS8_RKS9_RKSB_) ;  /* 0xfffd96a000007944 */ /* 0x006fea0003c3ffff */
[----:B------:R2:W5:Y:S04]  /*2c440*/  LDL R5, [R14] ;  /* 0x000000000e057983 */ /* 0x0005680000100800 */
[----:B-1----:R2:W5:Y:S01]  /*2c450*/  LDL R3, [R14+0x4] ;  /* 0x000004000e037983 */ /* 0x0025620000100800 */
[----:B------:R-:W-:-:S03]  /*2c460*/  MOV R4, 0x2c480 ;  /* 0x0002c48000047802 */ /* 0x000fc60000000f00 */
[----:B--2--5:R-:W-:Y:S05]  /*2c470*/  CALL.REL.NOINC `($_ZN7cutlass13device_kernelIN5flash19enable_sm80_to_sm89INS1_16FlashAttnBwdSm80INS1_25CollectiveMainloopBwdSm80ILi2ELi2EN4cute5tupleIJNS5_1CILi128EEES8_NS7_ILi64EEEEEENS_10bfloat16_tEfNS_4arch4Sm80ELb0ELb1ELb1ELb1ELb0ELb0ELb0ELb0ELi2ELi4ELi4ELi4ELb0EEENS1_24CollectiveEpilogueBwdGQAISA_fSD_Li256ELb1ELb0EEENS1_19SingleTileSchedulerILb1ELb0ELb0ELi128EEEEEEEEEvNT_6ParamsE$_ZN4cute5tupleIJNS0_IJNS0_IJNS_1CILi1EEENS0_IJS2_NS1_ILi2EEES3_EEEEEES3_NS0_IJS3_S3_EEEEEENS0_IJNS0_IJNS1_ILi0EEENS0_IJS2_NS1_ILi256EEEiEEEEEENS1_ILi2048EEENS0_IJiNS1_ILi4096EEEEEEEEEEEC2ERKS7_RKSF_) ;  /* 0xfffde14000007944 */ /* 0x024fea0003c3ffff */
[----:B------:R1:W5:Y:S04]  /*2c480*/  LDL R5, [R14] ;  /* 0x000000000e057983 */ /* 0x0003680000100800 */
[----:B------:R1:W5:Y:S01]  /*2c490*/  LDL R4, [R14+0x4] ;  /* 0x000004000e047983 */ /* 0x0003620000100800 */
[----:B------:R-:W-:-:S03]  /*2c4a0*/  MOV R6, 0x2c4c0 ;  /* 0x0002c4c000067802 */ /* 0x000fc60000000f00 */
[----:B-1---5:R-:W-:Y:S05]  /*2c4b0*/  CALL.REL.NOINC `($_ZN7cutlass13device_kernelIN5flash19enable_sm80_to_sm89INS1_16FlashAttnBwdSm80INS1_25CollectiveMainloopBwdSm80ILi2ELi2EN4cute5tupleIJNS5_1CILi128EEES8_NS7_ILi64EEEEEENS_10bfloat16_tEfNS_4arch4Sm80ELb0ELb1ELb1ELb1ELb0ELb0ELb0ELb0ELi2ELi4ELi4ELi4ELb0EEENS1_24CollectiveEpilogueBwdGQAISA_fSD_Li256ELb1ELb0EEENS1_19SingleTileSchedulerILb1ELb0ELb0ELi128EEEEEEEEEvNT_6ParamsE$_ZZN4cute7flattenINS_5tupleIJNS1_IJNS_1CILi0EEENS1_IJNS2_ILi1EEENS2_ILi512EEEiEEEEEENS2_ILi4096EEENS1_IJiNS2_ILi8192EEEEEEEEEEEDaRKT_ENKUlRKT_E_clIS7_EEDaSH_) ;  /* 0xfffe2b1000007944 */ /* 0x022fea0003c3ffff */
[----:B------:R2:W5:Y:S01]  /*2c4c0*/  LDL R3, [R1+0x798] ;  /* 0x0007980001037983 */ /* 0x0005620000100800 */
[----:B------:R-:W-:-:S03]  /*2c4d0*/  MOV R2, 0x2c4f0 ;  /* 0x0002c4f000027802 */ /* 0x000fc60000000f00 */
[----:B-12--5:R-:W-:Y:S05]  /*2c4e0*/  CALL.REL.NOINC `($_ZN7cutlass13device_kernelIN5flash19enable_sm80_to_sm89INS1_16FlashAttnBwdSm80INS1_25CollectiveMainloopBwdSm80ILi2ELi2EN4cute5tupleIJNS5_1CILi128EEES8_NS7_ILi64EEEEEENS_10bfloat16_tEfNS_4arch4Sm80ELb0ELb1ELb1ELb1ELb0ELb0ELb0ELb0ELi2ELi4ELi4ELi4ELb0EEENS1_24CollectiveEpilogueBwdGQAISA_fSD_Li256ELb1ELb0EEENS1_19SingleTileSchedulerILb1ELb0ELb0ELi128EEEEEEEEEvNT_6ParamsE$_ZZN4cute7flattenINS_5tupleIJNS1_IJNS_1CILi0EEENS1_IJNS2_ILi1EEENS2_ILi512EEEiEEEEEENS2_ILi4096EEENS1_IJiNS2_ILi8192EEEEEEEEEEEDaRKT_ENKUlRKT_E_clISA_EEDaSH_) ;  /* 0xfffe2b8000007944 */ /* 0x026fea0003c3ffff */
[----:B------:R1:W-:Y:S01]  /*2c4f0*/  STL [R14], R3 ;  /* 0x000000030e007387 */ /* 0x0003e20000100800 */
[----:B------:R-:W-:-:S03]  /*2c500*/  MOV R6, 0x2c520 ;  /* 0x0002c52000067802 */ /* 0x000fc60000000f00 */
[----:B-1----:R-:W-:Y:S05]  /*2c510*/  CALL.REL.NOINC `($_ZN7cutlass13device_kernelIN5flash19enable_sm80_to_sm89INS1_16FlashAttnBwdSm80INS1_25CollectiveMainloopBwdSm80ILi2ELi2EN4cute5tupleIJNS5_1CILi128EEES8_NS7_ILi64EEEEEENS_10bfloat16_tEfNS_4arch4Sm80ELb0ELb1ELb1ELb1ELb0ELb0ELb0ELb0ELi2ELi4ELi4ELi4ELb0EEENS1_24CollectiveEpilogueBwdGQAISA_fSD_Li256ELb1ELb0EEENS1_19SingleTileSchedulerILb1ELb0ELb0ELi128EEEEEEEEEvNT_6ParamsE$_ZZN4cute12filter_tupleINS_5tupleIJNS1_IJNS_1CILi0EEENS1_IJNS2_ILi1EEENS2_ILi512EEEiEEEEEENS2_ILi4096EEENS1_IJiNS2_ILi8192EEEEEEEEEZNS_7flattenISB_EEDaRKT_EUlRKT_E_EEDaSF_OT0_ENKUlDpSI_E_clIJNS1_IJS3_S4_S5_iEEENS1_IJS8_EEESA_EEEDaSM_) ;  /* 0xfffdedd000007944 */ /* 0x002fea0003c3ffff */
[----:B------:R-:W-:Y:S02]  /*2c520*/  ULDC.64 UR4, c[0x0][0x118] ;  /* 0x0000460000047ab9 */ /* 0x000fe40000000a00 */
[----:B------:R1:W5:Y:S01]  /*2c530*/  LD.E.64 R2, [R60.64+0x8] ;  /* 0x000008043c027980 */ /* 0x000362000c101b00 */
[----:B------:R-:W-:-:S02]  /*2c540*/  MOV R9, R58 ;  /* 0x0000003a00097202 */ /* 0x000fc40000000f00 */
[----:B------:R-:W-:Y:S02]  /*2c550*/  MOV R8, 0x2c570 ;  /* 0x0002c57000087802 */ /* 0x000fe40000000f00 */
[----:B-1---5:R-:W-:Y:S05]  /*2c560*/  CALL.REL.NOINC `($_ZN7cutlass13device_kernelIN5flash19enable_sm80_to_sm89INS1_16FlashAttnBwdSm80INS1_25CollectiveMainloopBwdSm80ILi2ELi2EN4cute5tupleIJNS5_1CILi128EEES8_NS7_ILi64EEEEEENS_10bfloat16_tEfNS_4arch4Sm80ELb0ELb1ELb1ELb1ELb0ELb0ELb0ELb0ELi2ELi4ELi4ELi4ELb0EEENS1_24CollectiveEpilogueBwdGQAISA_fSD_Li256ELb1ELb0EEENS1_19SingleTileSchedulerILb1ELb0ELb0ELi128EEEEEEEEEvNT_6ParamsE$_ZN4cute8smem_ptrIPN7cutlass10bfloat16_tEECI1NS_12iter_adaptorIS3_S4_EEES3_) ;  /* 0xfffdea1000007944 */ /* 0x022fea0003c3ffff */
[----:B-1----:R1:W5:Y:S01]  /*2c570*/  LDL.64 R2, [R14] ;  /* 0x000000000e027983 */ /* 0x0023620000100a00 */
[----:B------:R-:W-:-:S03]  /*2c580*/  MOV R8, 0x2c5a0 ;  /* 0x0002c5a000087802 */ /* 0x000fc60000000f00 */
[----:B-1---5:R-:W-:Y:S05]  /*2c590*/  CALL.REL.NOINC `($_ZN7cutlass13device_kernelIN5flash19enable_sm80_to_sm89INS1_16FlashAttnBwdSm80INS1_25CollectiveMainloopBwdSm80ILi2ELi2EN4cute5tupleIJNS5_1CILi128EEES8_NS7_ILi64EEEEEENS_10bfloat16_tEfNS_4arch4Sm80ELb0ELb1ELb1ELb1ELb0ELb0ELb0ELb0ELi2ELi4ELi4ELi4ELb0EEENS1_24CollectiveEpilogueBwdGQAISA_fSD_Li256ELb1ELb0EEENS1_19SingleTileSchedulerILb1ELb0ELb0ELi128EEEEEEEEEvNT_6ParamsE$_ZN4cute8smem_ptrIPjECI1NS_12iter_adaptorIS1_S2_EEES1_) ;  /* 0xfffdeaa000007944 */ /* 0x022fea0003c3ffff */
[----:B------:R-:W2:Y:S01]  /*2c5a0*/  LDL.64 R8, [R14] ;  /* 0x000000000e087983 */ /* 0x000ea20000100a00 */
[----:B-1----:R-:W-:Y:S01]  /*2c5b0*/  MOV R3, R4 ;  /* 0x0000000400037202 */ /* 0x002fe20000000f00 */
[----:B------:R-:W-:Y:S01]  /*2c5c0*/  IMAD.MOV.U32 R2, RZ, RZ, R5 ;  /* 0x000000ffff027224 */ /* 0x000fe200078e0005 */
[----:B------:R-:W-:Y:S01]  /*2c5d0*/  MOV R4, 0x2c600 ;  /* 0x0002c60000047802 */ /* 0x000fe20000000f00 */
[----:B--2---:R1:W-:Y:S04]  /*2c5e0*/  STL.64 [R1+0x750], R8 ;  /* 0x0007500801007387 */ /* 0x0043e80000100a00 */
[----:B-1----:R-:W-:Y:S05]  /*2c5f0*/  CALL.REL.NOINC `($_ZN7cutlass13device_kernelIN5flash19enable_sm80_to_sm89INS1_16FlashAttnBwdSm80INS1_25CollectiveMainloopBwdSm80ILi2ELi2EN4cute5tupleIJNS5_1CILi128EEES8_NS7_ILi64EEEEEENS_10bfloat16_tEfNS_4arch4Sm80ELb0ELb1ELb1ELb1ELb0ELb0ELb0ELb0ELi2ELi4ELi4ELi4ELb0EEENS1_24CollectiveEpilogueBwdGQAISA_fSD_Li256ELb1ELb0EEENS1_19SingleTileSchedulerILb1ELb0ELb0ELi128EEEEEEEEEvNT_6ParamsE$_ZN4cute3eso3ESOILb0ELb0EJNS_6LayoutINS_5tupleIJNS3_IJNS_1CILi1EEENS3_IJS5_NS4_ILi2EEES6_EEEEEES6_NS3_IJS6_S6_EEEEEENS3_IJNS3_IJNS4_ILi0EEENS3_IJS5_NS4_ILi256EEEiEEEEEENS4_ILi2048EEENS3_IJiNS4_ILi4096EEEEEEEEEEENS_10ViewEngineINS_8smem_ptrIPjEEEEEEC2ERKSJ_RKSO_) ;  /* 0xfffd98a000007944 */ /* 0x002fea0003c3ffff */
        /* <DEDUP_REMOVED lines=224> */
[----:B---3--:R-:W-:Y:S05]  /*2d400*/  CALL.REL.NOINC `($_ZN7cutlass13device_kernelIN5flash19enable_sm80_to_sm89INS1_16FlashAttnBwdSm80INS1_25CollectiveMainloopBwdSm80ILi2ELi2EN4cute5tupleIJNS5_1CILi128EEES8_NS7_ILi64EEEEEENS_10bfloat16_tEfNS_4arch4Sm80ELb0ELb1ELb1ELb1ELb0ELb0ELb0ELb0ELi2ELi4ELi4ELi4ELb0EEENS1_24CollectiveEpilogueBwdGQAISA_fSD_Li256ELb1ELb0EEENS1_19SingleTileSchedulerILb1ELb0ELb0ELi128EEEEEEEEEvNT_6ParamsE$_ZN4cute3eso3ESOILb1ELb0EJNS_6LayoutINS_5tupleIJNS3_IJNS_1CILi1EEENS3_IJNS4_ILi4EEENS4_ILi2EEEEEEEEES7_S6_EEENS3_IJNS3_IJNS4_ILi0EEENS3_IJS5_NS4_ILi8EEEEEEEEES6_NS4_ILi16EEEEEEEENS_10ViewEngineIPN7cutlass10bfloat16_tEEEEEC2ERKSH_RKSM_) ;  /* 0xfffdbc4000007944 */ /* 0x008fea0003c3ffff */
[----:B-1----:R1:W5:Y:S04]  /*2d410*/  LDL.64 R52, [R26+0xc0] ;  /* 0x0000c0001a347983 */ /* 0x0023680000100a00 */
[----:B------:R1:W5:Y:S01]  /*2d420*/  LDL.64 R2, [R14] ;  /* 0x000000000e027983 */ /* 0x0003620000100a00 */
[----:B------:R-:W-:-:S03]  /*2d430*/  MOV R6, 0x2d450 ;  /* 0x0002d45000067802 */ /* 0x000fc60000000f00 */
[----:B-1---5:R-:W-:Y:S05]  /*2d440*/  CALL.REL.NOINC `($_ZN7cutlass13device_kernelIN5flash19enable_sm80_to_sm89INS1_16FlashAttnBwdSm80INS1_25CollectiveMainloopBwdSm80ILi2ELi2EN4cute5tupleIJNS5_1CILi128EEES8_NS7_ILi64EEEEEENS_10bfloat16_tEfNS_4arch4Sm80ELb0ELb1ELb1ELb1ELb0ELb0ELb0ELb0ELi2ELi4ELi4ELi4ELb0EEENS1_24CollectiveEpilogueBwdGQAISA_fSD_Li256ELb1ELb0EEENS1_19SingleTileSchedulerILb1ELb0ELb0ELi128EEEEEEEEEvNT_6ParamsE$_ZN4cute3eso3ESOILb1ELb0EJNS_6LayoutINS_5tupleIJNS3_IJNS_1CILi1EEENS3_IJNS4_ILi2EEES6_EEEEEES6_NS4_ILi4EEEEEENS3_IJNS3_IJNS4_ILi0EEENS3_IJS5_S9_EEEEEES6_NS4_ILi8EEEEEEEENS_10ViewEngineIPjEEEEC2ERKSG_RKSJ_) ;  /* 0xfffdbbb000007944 */ /* 0x022fea0003c3ffff */
        /* <DEDUP_REMOVED lines=118> */
[----:B----45:R-:W-:Y:S05]  /*2dbb0*/  CALL.REL.NOINC `($_ZN7cutlass13device_kernelIN5flash19enable_sm80_to_sm89INS1_16FlashAttnBwdSm80INS1_25CollectiveMainloopBwdSm80ILi2ELi2EN4cute5tupleIJNS5_1CILi128EEES8_NS7_ILi64EEEEEENS_10bfloat16_tEfNS_4arch4Sm80ELb0ELb1ELb1ELb1ELb0ELb0ELb0ELb0ELi2ELi4ELi4ELi4ELb0EEENS1_24CollectiveEpilogueBwdGQAISA_fSD_Li256ELb1ELb0EEENS1_19SingleTileSchedulerILb1ELb0ELb0ELi128EEEEEEEEEvNT_6ParamsE$_ZN4cute8smem_ptrIPN7cutlass10bfloat16_tEECI1NS_12iter_adaptorIS3_S4_EEES3_) ;  /* 0xfffdd3c000007944 */ /* 0x030fea0003c3ffff */
[----:B-1----:R1:W5:Y:S01]  /*2dbc0*/  LDL.64 R2, [R1+0x758] ;  /* 0x0007580001027983 */ /* 0x0023620000100a00 */
[----:B------:R-:W-:-:S03]  /*2dbd0*/  MOV R6, 0x2dbf0 ;  /* 0x0002dbf000067802 */ /* 0x000fc60000000f00 */
[----:B-1---5:R-:W-:Y:S05]  /*2dbe0*/  CALL.REL.NOINC `($_ZN7cutlass13device_kernelIN5flash19enable_sm80_to_sm89INS1_16FlashAttnBwdSm80INS1_25CollectiveMainloopBwdSm80ILi2ELi2EN4cute5tupleIJNS5_1CILi128EEES8_NS7_ILi64EEEEEENS_10bfloat16_tEfNS_4arch4Sm80ELb0ELb1ELb1ELb1ELb0ELb0ELb0ELb0ELi2ELi4ELi4ELi4ELb0EEENS1_24CollectiveEpilogueBwdGQAISA_fSD_Li256ELb1ELb0EEENS1_19SingleTileSchedulerILb1ELb0ELb0ELi128EEEEEEEEEvNT_6ParamsE$_ZN4cute3eso3ESOILb1ELb0EJNS_14ComposedLayoutINS_7SwizzleILi3ELi3ELi3EEENS_1CILj0EEENS_6LayoutINS_5tupleIJNS5_ILi64EEENS5_ILi128EEEEEENS8_IJNS5_ILi1EEES9_EEEEEEENS_10ViewEngineINS_8smem_ptrIPN7cutlass10bfloat16_tEEEEEEEC2ERKSF_RKSM_) ;  /* 0xfffd998000007944 */ /* 0x022fea0003c3ffff */
[----:B-1----:R1:W5:Y:S01]  /*2dbf0*/  LDL.64 R2, [R1+0x758] ;  /* 0x0007580001027983 */ /* 0x0023620000100a00 */
[----:B------:R-:W-:-:S03]  /*2dc00*/  MOV R6, 0x2dc20 ;  /* 0x0002dc2000067802 */ /* 0x000fc60000000f00 */
[----:B-1---5:R-:W-:Y:S05]  /*2dc10*/  CALL.REL.NOINC `($_ZN7cutlass13device_kernelIN5flash19enable_sm80_to_sm89INS1_16FlashAttnBwdSm80INS1_25CollectiveMainloopBwdSm80ILi2ELi2EN4cute5tupleIJNS5_1CILi128EEES8_NS7_ILi64EEEEEENS_10bfloat16_tEfNS_4arch4Sm80ELb0ELb1ELb1ELb1ELb0ELb0ELb0ELb0ELi2ELi4ELi4ELi4ELb0EEENS1_24CollectiveEpilogueBwdGQAISA_fSD_Li256ELb1ELb0EEENS1_19SingleTileSchedulerILb1ELb0ELb0ELi128EEEEEEEEEvNT_6ParamsE$_ZN4cute3eso3ESOILb1ELb0EJNS_14ComposedLayoutINS_7SwizzleILi3ELi3ELi3EEENS_1CILj0EEENS_6LayoutINS_5tupleIJNS8_IJNS8_IJNS5_ILi4EEENS5_ILi8EEEEEENS8_IJNS5_ILi2EEENS5_ILi1EEEEEEEEENS8_IJNS8_IJSC_SC_EEESB_EEEEEENS8_IJNS8_IJNS8_IJNS5_ILi128EEESD_EEENS8_IJSA_NS5_ILi0EEEEEEEEENS8_IJNS8_IJNS5_ILi64EEENS5_ILi512EEEEEENS8_IJNS5_ILi16EEENS5_ILi1024EEEEEEEEEEEEEEEENS_10ViewEngineINS_8smem_ptrIPN7cutlass10bfloat16_tEEEEEEEC2ERKSX_RKS14_) ;  /* 0xfffd99f000007944 */ /* 0x022fea0003c3ffff */
        /* <DEDUP_REMOVED lines=23> */
[----:B------:R2:W-:Y:S01]  /*2dd90*/  STL [R14], R2 ;  /* 0x000000020e007387 */ /* 0x0005e20000100800 */
[----:B------:R-:W-:Y:S02]  /*2dda0*/  MOV R4, R58 ;  /* 0x0000003a00047202 */ /* 0x000fe40000000f00 */
[----:B------:R-:W-:Y:S01]  /*2ddb0*/  MOV R8, 0x2dde0 ;  /* 0x0002dde000087802 */ /* 0x000fe20000000f00 */
[----:B------:R2:W-:Y:S04]  /*2ddc0*/  STL [R14+0x4], R3 ;  /* 0x000004030e007387 */ /* 0x0005e80000100800 */
[----:B-12---:R-:W-:Y:S05]  /*2ddd0*/  CALL.REL.NOINC `($_ZN7cutlass13device_kernelIN5flash19enable_sm80_to_sm89INS1_16FlashAttnBwdSm80INS1_25CollectiveMainloopBwdSm80ILi2ELi2EN4cute5tupleIJNS5_1CILi128EEES8_NS7_ILi64EEEEEENS_10bfloat16_tEfNS_4arch4Sm80ELb0ELb1ELb1ELb1ELb0ELb0ELb0ELb0ELi2ELi4ELi4ELi4ELb0EEENS1_24CollectiveEpilogueBwdGQAISA_fSD_Li256ELb1ELb0EEENS1_19SingleTileSchedulerILb1ELb0ELb0ELi128EEEEEEEEEvNT_6ParamsE$_ZZN4cute12filter_tupleINS_5tupleIJNS1_IJiNS1_IJiNS_1CILi0EEEEEEEEENS1_IJNS_10UnderscoreENS1_IJS6_S6_EEEEEEEEES9_ZNS_4diceIS9_S9_EEDaRKT_RKT0_EUlRKT_RKT0_E_EEDaSD_SG_OT1_ENKUlDpSJ_E_clIJNS1_IJiiS3_EEENS1_IJEEEEEEDaSQ_) ;  /* 0xfffdd58000007944 */ /* 0x006fea0003c3ffff */
[----:B------:R-:W-:Y:S02]  /*2dde0*/  MOV R72, 0x2de00 ;  /* 0x0002de0000487802 */ /* 0x000fe40000000f00 */
[----:B-12--5:R-:W-:Y:S05]  /*2ddf0*/  CALL.REL.NOINC `($_ZN7cutlass13device_kernelIN5flash19enable_sm80_to_sm89INS1_16FlashAttnBwdSm80INS1_25CollectiveMainloopBwdSm80ILi2ELi2EN4cute5tupleIJNS5_1CILi128EEES8_NS7_ILi64EEEEEENS_10bfloat16_tEfNS_4arch4Sm80ELb0ELb1ELb1ELb1ELb0ELb0ELb0ELb0ELi2ELi4ELi4ELi4ELb0EEENS1_24CollectiveEpilogueBwdGQAISA_fSD_Li256ELb1ELb0EEENS1_19SingleTileSchedulerILb1ELb0ELb0ELi128EEEEEEEEEvNT_6ParamsE$_ZZN4cute7idx2crdINS_5tupleIJiiNS_1CILi0EEEEEENS1_IJNS1_IJNS2_ILi4EEENS2_ILi8EEEEEENS2_ILi2EEENS2_ILi1EEEEEEEEDaRKT_RKT0_ENKUlRKT_RKT0_E_clIiS7_EEDaSJ_SM_) ;  /* 0xfffe132000007944 */ /* 0x026fea0003c3ffff */
[----:B------:R-:W-:Y:S02]  /*2de00*/  MOV R2, 0x2de20 ;  /* 0x0002de2000027802 */ /* 0x000fe40000000f00 */
[----:B-1----:R-:W-:Y:S05]  /*2de10*/  CALL.REL.NOINC `($_ZN7cutlass13device_kernelIN5flash19enable_sm80_to_sm89INS1_16FlashAttnBwdSm80INS1_25CollectiveMainloopBwdSm80ILi2ELi2EN4cute5tupleIJNS5_1CILi128EEES8_NS7_ILi64EEEEEENS_10bfloat16_tEfNS_4arch4Sm80ELb0ELb1ELb1ELb1ELb0ELb0ELb0ELb0ELi2ELi4ELi4ELi4ELb0EEENS1_24CollectiveEpilogueBwdGQAISA_fSD_Li256ELb1ELb0EEENS1_19SingleTileSchedulerILb1ELb0ELb0ELi128EEEEEEEEEvNT_6ParamsE$_ZZN4cute7idx2crdINS_5tupleIJiiNS_1CILi0EEEEEENS1_IJNS1_IJNS2_ILi4EEENS2_ILi8EEEEEENS2_ILi2EEENS2_ILi1EEEEEEEEDaRKT_RKT0_ENKUlRKT_RKT0_E_clIiS8_EEDaSJ_SM_) ;  /* 0xfffe172000007944 */ /* 0x002fea0003c3ffff */
[----:B------:R1:W-:Y:S01]  /*2de20*/  STL [R14], R6 ;  /* 0x000000060e007387 */ /* 0x0003e20000100800 */
[----:B------:R-:W-:Y:S02]  /*2de30*/  MOV R2, R58 ;  /* 0x0000003a00027202 */ /* 0x000fe40000000f00 */
[----:B------:R-:W-:-:S02]  /*2de40*/  MOV R72, 0x2de60 ;  /* 0x0002de6000487802 */ /* 0x000fc40000000f00 */
[----:B-1----:R-:W-:Y:S05]  /*2de50*/  CALL.REL.NOINC `($_ZN7cutlass13device_kernelIN5flash19enable_sm80_to_sm89INS1_16FlashAttnBwdSm80INS1_25CollectiveMainloopBwdSm80ILi2ELi2EN4cute5tupleIJNS5_1CILi128EEES8_NS7_ILi64EEEEEENS_10bfloat16_tEfNS_4arch4Sm80ELb0ELb1ELb1ELb1ELb0ELb0ELb0ELb0ELi2ELi4ELi4ELi4ELb0EEENS1_24CollectiveEpilogueBwdGQAISA_fSD_Li256ELb1ELb0EEENS1_19SingleTileSchedulerILb1ELb0ELb0ELi128EEEEEEEEEvNT_6ParamsE$_ZZN4cute9transformINS_5tupleIJiiNS_1CILi0EEEEEENS1_IJNS1_IJNS2_ILi4EEENS2_ILi8EEEEEENS2_ILi2EEENS2_ILi1EEEEEEZNS_7idx2crdIS4_SA_EEDaRKT_RKT0_EUlRKT_RKT0_E_EEDaSE_SH_OT1_ENKUlDpSK_E_clIJNS1_IJiiEEEiS3_EEEDaSR_) ;  /* 0xfffe1e0000007944 */ /* 0x002fea0003c3ffff */
[----:B------:R-:W-:Y:S02]  /*2de60*/  MOV R6, 0x2de80 ;  /* 0x0002de8000067802 */ /* 0x000fe40000000f00 */
[----:B--2--5:R-:W-:Y:S05]  /*2de70*/  CALL.REL.NOINC `($_ZN7cutlass13device_kernelIN5flash19enable_sm80_to_sm89INS1_16FlashAttnBwdSm80INS1_25CollectiveMainloopBwdSm80ILi2ELi2EN4cute5tupleIJNS5_1CILi128EEES8_NS7_ILi64EEEEEENS_10bfloat16_tEfNS_4arch4Sm80ELb0ELb1ELb1ELb1ELb0ELb0ELb0ELb0ELi2ELi4ELi4ELi4ELb0EEENS1_24CollectiveEpilogueBwdGQAISA_fSD_Li256ELb1ELb0EEENS1_19SingleTileSchedulerILb1ELb0ELb0ELi128EEEEEEEEEvNT_6ParamsE$_ZZN4cute13to_mixed_bitsINS_5tupleIJNS1_IJNS_1CILi4EEENS2_ILi8EEEEEENS2_ILi2EEENS2_ILi1EEEEEENS1_IJNS1_IJNS2_ILi128EEENS2_ILi0EEEEEES4_SA_EEENS1_IJNS1_IJiiEEEiSA_EEEEEDaRKT_RKT0_RKT1_ENKUlRKT_RKT0_RKT1_E_clIS5_SB_SD_EEDaSQ_ST_SW_) ;  /* 0xfffddf6000007944 */ /* 0x024fea0003c3ffff */
[----:B------:R-:W-:Y:S02]  /*2de80*/  MOV R6, 0x2dea0 ;  /* 0x0002dea000067802 */ /* 0x000fe40000000f00 */
[----:B------:R-:W-:Y:S05]  /*2de90*/  CALL.REL.NOINC `($_ZN7cutlass13device_kernelIN5flash19enable_sm80_to_sm89INS1_16FlashAttnBwdSm80INS1_25CollectiveMainloopBwdSm80ILi2ELi2EN4cute5tupleIJNS5_1CILi128EEES8_NS7_ILi64EEEEEENS_10bfloat16_tEfNS_4arch4Sm80ELb0ELb1ELb1ELb1ELb0ELb0ELb0ELb0ELi2ELi4ELi4ELi4ELb0EEENS1_24CollectiveEpilogueBwdGQAISA_fSD_Li256ELb1ELb0EEENS1_19SingleTileSchedulerILb1ELb0ELb0ELi128EEEEEEEEEvNT_6ParamsE$_ZZN4cute13to_mixed_bitsINS_5tupleIJNS1_IJNS_1CILi4EEENS2_ILi8EEEEEENS2_ILi2EEENS2_ILi1EEEEEENS1_IJNS1_IJNS2_ILi128EEENS2_ILi0EEEEEES4_SA_EEENS1_IJNS1_IJiiEEEiSA_EEEEEDaRKT_RKT0_RKT1_ENKUlRKT_RKT0_RKT1_E_clIS6_S4_iEEDaSQ_ST_SW_) ;  /* 0xfffddfc000007944 */ /* 0x000fea0003c3ffff */
[----:B------:R-:W-:Y:S02]  /*2dea0*/  MOV R5, R2 ;  /* 0x0000000200057202 */ /* 0x000fe40000000f00 */
[----:B------:R-:W-:-:S02]  /*2deb0*/  MOV R2, 0x2ded0 ;  /* 0x0002ded000027802 */ /* 0x000fc40000000f00 */
[----:B------:R-:W-:Y:S05]  /*2dec0*/  CALL.REL.NOINC `($_ZN7cutlass13device_kernelIN5flash19enable_sm80_to_sm89INS1_16FlashAttnBwdSm80INS1_25CollectiveMainloopBwdSm80ILi2ELi2EN4cute5tupleIJNS5_1CILi128EEES8_NS7_ILi64EEEEEENS_10bfloat16_tEfNS_4arch4Sm80ELb0ELb1ELb1ELb1ELb0ELb0ELb0ELb0ELi2ELi4ELi4ELi4ELb0EEENS1_24CollectiveEpilogueBwdGQAISA_fSD_Li256ELb1ELb0EEENS1_19SingleTileSchedulerILb1ELb0ELb0ELi128EEEEEEEEEvNT_6ParamsE$_ZZN4cute13to_mixed_bitsINS_5tupleIJNS1_IJNS_1CILi4EEENS2_ILi8EEEEEENS2_ILi2EEENS2_ILi1EEEEEENS1_IJNS1_IJNS2_ILi128EEENS2_ILi0EEEEEES4_SA_EEENS1_IJNS1_IJiiEEEiSA_EEEEEDaRKT_RKT0_RKT1_ENKUlDpRKT_E_clIJNS_9MixedBitsILj0ELj384EEENSU_ILj0ELj8EEENS2_ILj0EEEEEEDaSR_) ;  /* 0xfffdded000007944 */ /* 0x000fea0003c3ffff */
        /* <DEDUP_REMOVED lines=13> */
[----:B-1----:R-:W-:Y:S05]  /*2dfa0*/  CALL.REL.NOINC `($_ZN7cutlass13device_kernelIN5flash19enable_sm80_to_sm89INS1_16FlashAttnBwdSm80INS1_25CollectiveMainloopBwdSm80ILi2ELi2EN4cute5tupleIJNS5_1CILi128EEES8_NS7_ILi64EEEEEENS_10bfloat16_tEfNS_4arch4Sm80ELb0ELb1ELb1ELb1ELb0ELb0ELb0ELb0ELi2ELi4ELi4ELi4ELb0EEENS1_24CollectiveEpilogueBwdGQAISA_fSD_Li256ELb1ELb0EEENS1_19SingleTileSchedulerILb1ELb0ELb0ELi128EEEEEEEEEvNT_6ParamsE$_ZN4cute3eso3ESOILb1ELb0EJNS_1CILi8EEEiiEEC2ERKS3_RKiS8_) ;  /* 0xfffd9fc000007944 */ /* 0x002fea0003c3ffff */
[----:B-1----:R1:W5:Y:S01]  /*2dfb0*/  LDL.64 R2, [R1+0x758] ;  /* 0x0007580001027983 */ /* 0x0023620000100a00 */
[----:B------:R-:W-:Y:S01]  /*2dfc0*/  IMAD.MOV.U32 R5, RZ, RZ, 0x48 ;  /* 0x00000048ff057424 */ /* 0x000fe200078e00ff */
[----:B------:R-:W-:Y:S01]  /*2dfd0*/  LOP3.LUT P0, RZ, R11, 0x8, RZ, 0xc0, !PT ;  /* 0x000000080bff7812 */ /* 0x000fe2000780c0ff */
[----:B------:R-:W-:Y:S01]  /*2dfe0*/  IMAD.MOV.U32 R61, RZ, RZ, R25 ;  /* 0x000000ffff3d7224 */ /* 0x000fe200078e0019 */
[----:B------:R-:W-:-:S02]  /*2dff0*/  MOV R6, 0x2e020 ;  /* 0x0002e02000067802 */ /* 0x000fc40000000f00 */
[----:B------:R-:W-:-:S04]  /*2e000*/  SEL R5, R5, 0x38, !P0 ;  /* 0x0000003805057807 */ /* 0x000fc80004000000 */
[----:B-1---5:R-:W-:Y:S05]  /*2e010*/  CALL.REL.NOINC `($_ZN7cutlass13device_kernelIN5flash19enable_sm80_to_sm89INS1_16FlashAttnBwdSm80INS1_25CollectiveMainloopBwdSm80ILi2ELi2EN4cute5tupleIJNS5_1CILi128EEES8_NS7_ILi64EEEEEENS_10bfloat16_tEfNS_4arch4Sm80ELb0ELb1ELb1ELb1ELb0ELb0ELb0ELb0ELi2ELi4ELi4ELi4ELb0EEENS1_24CollectiveEpilogueBwdGQAISA_fSD_Li256ELb1ELb0EEENS1_19SingleTileSchedulerILb1ELb0ELb0ELi128EEEEEEEEEvNT_6ParamsE$_ZN4cute3eso3ESOILb0ELb1EJiNS_1CILi144EEENS2_ILi288EEEEEC2ERKiRKS3_RKS4_) ;  /* 0xfffd912000007944 */ /* 0x022fea0003c3ffff */
[----:B------:R-:W2:Y:S01]  /*2e020*/  LDL R8, [R1+0x758] ;  /* 0x0007580001087983 */ /* 0x000ea20000100800 */
[----:B------:R-:W-:Y:S01]  /*2e030*/  IMAD.MOV.U32 R61, RZ, RZ, R25 ;  /* 0x000000ffff3d7224 */ /* 0x000fe200078e0019 */
[----:B-1----:R-:W-:Y:S02]  /*2e040*/  MOV R4, R12 ;  /* 0x0000000c00047202 */ /* 0x002fe40000000f00 */
[----:B------:R-:W-:Y:S01]  /*2e050*/  MOV R6, 0x2e080 ;  /* 0x0002e08000067802 */ /* 0x000fe20000000f00 */
[----:B--2---:R1:W-:Y:S04]  /*2e060*/  STL [R1+0x790], R8 ;  /* 0x0007900801007387 */ /* 0x0043e80000100800 */
[----:B-1----:R-:W-:Y:S05]  /*2e070*/  CALL.REL.NOINC `($_ZN7cutlass13device_kernelIN5flash19enable_sm80_to_sm89INS1_16FlashAttnBwdSm80INS1_25CollectiveMainloopBwdSm80ILi2ELi2EN4cute5tupleIJNS5_1CILi128EEES8_NS7_ILi64EEEEEENS_10bfloat16_tEfNS_4arch4Sm80ELb0ELb1ELb1ELb1ELb0ELb0ELb0ELb0ELi2ELi4ELi4ELi4ELb0EEENS1_24CollectiveEpilogueBwdGQAISA_fSD_Li256ELb1ELb0EEENS1_19SingleTileSchedulerILb1ELb0ELb0ELi128EEEEEEEEEvNT_6ParamsE$_ZN4cute3eso3ESOILb1ELb0EJNS_1CILi1EEENS_5tupleIJNS2_ILi8EEEiiEEENS2_ILi64EEENS4_IJiNS2_ILi144EEENS2_ILi288EEEEEENS2_ILi512EEEEEC2ERKS3_RKS6_RKS7_RKSA_RKSB_) ;  /* 0xfffd99a000007944 */ /* 0x002fea0003c3ffff */
[----:B-1----:R1:W5:Y:S04]  /*2e080*/  LDL R5, [R1+0x760] ;  /* 0x0007600001057983 */ /* 0x0023680000100800 */
[----:B------:R1:W5:Y:S01]  /*2e090*/  LDL.64 R2, [R1+0x758] ;  /* 0x0007580001027983 */ /* 0x0003620000100a00 */
[----:B------:R-:W-:-:S02]  /*2e0a0*/  MOV R61, R25 ;  /* 0x00000019003d7202 */ /* 0x000fc40000000f00 */
[----:B------:R-:W-:Y:S02]  /*2e0b0*/  MOV R6, 0x2e0d0 ;  /* 0x0002e0d000067802 */ /* 0x000fe40000000f00 */
[----:B-1---5:R-:W-:Y:S05]  /*2e0c0*/  CALL.REL.NOINC `($_ZN7cutlass13device_kernelIN5flash19enable_sm80_to_sm89INS1_16FlashAttnBwdSm80INS1_25CollectiveMainloopBwdSm80ILi2ELi2EN4cute5tupleIJNS5_1CILi128EEES8_NS7_ILi64EEEEEENS_10bfloat16_tEfNS_4arch4Sm80ELb0ELb1ELb1ELb1ELb0ELb0ELb0ELb0ELi2ELi4ELi4ELi4ELb0EEENS1_24CollectiveEpilogueBwdGQAISA_fSD_Li256ELb1ELb0EEENS1_19SingleTileSchedulerILb1ELb0ELb0ELi128EEEEEEEEEvNT_6ParamsE$_ZN4cute5tupleIJNS0_IJNS_1CILi8EEENS0_IJNS1_ILi2EEES3_S3_EEENS1_ILi1EEES4_S5_EEENS0_IJS5_NS0_IJS2_iiEEENS1_ILi64EEENS0_IJiNS1_ILi144EEENS1_ILi288EEEEEENS1_ILi512EEEEEEEEC2ERKS6_RKSD_) ;  /* 0xfffdcaf000007944 */ /* 0x022fea0003c3ffff */
[----:B------:R1:W5:Y:S04]  /*2e0d0*/  LDL R6, [R1+0x760] ;  /* 0x0007600001067983 */ /* 0x0003680000100800 */
[----:B------:R1:W5:Y:S01]  /*2e0e0*/  LDL.64 R2, [R1+0x758] ;  /* 0x0007580001027983 */ /* 0x0003620000100a00 */
[----:B------:R-:W-:-:S03]  /*2e0f0*/  MOV R4, 0x2e110 ;  /* 0x0002e11000047802 */ /* 0x000fc60000000f00 */
[----:B-1---5:R-:W-:Y:S05]  /*2e100*/  CALL.REL.NOINC `($_ZN7cutlass13device_kernelIN5flash19enable_sm80_to_sm89INS1_16FlashAttnBwdSm80INS1_25CollectiveMainloopBwdSm80ILi2ELi2EN4cute5tupleIJNS5_1CILi128EEES8_NS7_ILi64EEEEEENS_10bfloat16_tEfNS_4arch4Sm80ELb0ELb1ELb1ELb1ELb0ELb0ELb0ELb0ELi2ELi4ELi4ELi4ELb0EEENS1_24CollectiveEpilogueBwdGQAISA_fSD_Li256ELb1ELb0EEENS1_19SingleTileSchedulerILb1ELb0ELb0ELi128EEEEEEEEEvNT_6ParamsE$_ZZN4cute7flattenINS_5tupleIJNS_1CILi1EEENS1_IJNS2_ILi8EEEiiEEENS2_ILi64EEENS1_IJiNS2_ILi144EEENS2_ILi288EEEEEENS2_ILi512EEEEEEEEDaRKT_ENKUlRKT_E_clIS5_EEDaSH_) ;  /* 0xfffe0f9000007944 */ /* 0x022fea0003c3ffff */
[----:B------:R1:W-:Y:S01]  /*2e110*/  STL [R14], R2 ;  /* 0x000000020e007387 */ /* 0x0003e20000100800 */
[----:B------:R-:W-:Y:S02]  /*2e120*/  MOV R5, R6 ;  /* 0x0000000600057202 */ /* 0x000fe40000000f00 */
[----:B------:R-:W-:Y:S01]  /*2e130*/  MOV R4, 0x2e160 ;  /* 0x0002e16000047802 */ /* 0x000fe20000000f00 */
[----:B------:R1:W-:Y:S04]  /*2e140*/  STL [R14+0x4], R3 ;  /* 0x000004030e007387 */ /* 0x0003e80000100800 */
[----:B-1----:R-:W-:Y:S05]  /*2e150*/  CALL.REL.NOINC `($_ZN7cutlass13device_kernelIN5flash19enable_sm80_to_sm89INS1_16FlashAttnBwdSm80INS1_25CollectiveMainloopBwdSm80ILi2ELi2EN4cute5tupleIJNS5_1CILi128EEES8_NS7_ILi64EEEEEENS_10bfloat16_tEfNS_4arch4Sm80ELb0ELb1ELb1ELb1ELb0ELb0ELb0ELb0ELi2ELi4ELi4ELi4ELb0EEENS1_24CollectiveEpilogueBwdGQAISA_fSD_Li256ELb1ELb0EEENS1_19SingleTileSchedulerILb1ELb0ELb0ELi128EEEEEEEEEvNT_6ParamsE$_ZZN4cute7flattenINS_5tupleIJNS_1CILi1EEENS1_IJNS2_ILi8EEEiiEEENS2_ILi64EEENS1_IJiNS2_ILi144EEENS2_ILi288EEEEEENS2_ILi512EEEEEEEEDaRKT_ENKUlRKT_E_clIS9_EEDaSH_) ;  /* 0xfffe0f6000007944 */ /* 0x002fea0003c3ffff */
[----:B------:R1:W-:Y:S01]  /*2e160*/  STL [R1+0x794], R2 ;  /* 0x0007940201007387 */ /* 0x0003e20000100800 */
[----:B------:R-:W-:-:S02]  /*2e170*/  MOV R61, R58 ;  /* 0x0000003a003d7202 */ /* 0x000fc40000000f00 */
[----:B------:R-:W-:Y:S02]  /*2e180*/  MOV R4, 0x2e1a0 ;  /* 0x0002e1a000047802 */ /* 0x000fe40000000f00 */
[----:B-1----:R-:W-:Y:S05]  /*2e190*/  CALL.REL.NOINC `($_ZN7cutlass13device_kernelIN5flash19enable_sm80_to_sm89INS1_16FlashAttnBwdSm80INS1_25CollectiveMainloopBwdSm80ILi2ELi2EN4cute5tupleIJNS5_1CILi128EEES8_NS7_ILi64EEEEEENS_10bfloat16_tEfNS_4arch4Sm80ELb0ELb1ELb1ELb1ELb0ELb0ELb0ELb0ELi2ELi4ELi4ELi4ELb0EEENS1_24CollectiveEpilogueBwdGQAISA_fSD_Li256ELb1ELb0EEENS1_19SingleTileSchedulerILb1ELb0ELb0ELi128EEEEEEEEEvNT_6ParamsE$_ZZN4cute12filter_tupleINS_5tupleIJNS_1CILi1EEENS1_IJNS2_ILi8EEEiiEEENS2_ILi64EEENS1_IJiNS2_ILi144EEENS2_ILi288EEEEEENS2_ILi512EEEEEEZNS_7flattenISB_EEDaRKT_EUlRKT_E_EEDaSF_OT0_ENKUlDpSI_E_clIJNS1_IJS3_EEES5_NS1_IJS6_EEES9_NS1_IJSA_EEEEEEDaSM_) ;  /* 0xfffdd79000007944 */ /* 0x002fea0003c3ffff */
[----:B------:R-:W-:Y:S02]  /*2e1a0*/  MOV R61, R25 ;  /* 0x00000019003d7202 */ /* 0x000fe40000000f00 */
[----:B------:R-:W-:Y:S02]  /*2e1b0*/  MOV R6, 0x2e1d0 ;  /* 0x0002e1d000067802 */ /* 0x000fe40000000f00 */
[----:B--2--5:R-:W-:Y:S05]  /*2e1c0*/  CALL.REL.NOINC `($_ZN7cutlass13device_kernelIN5flash19enable_sm80_to_sm89INS1_16FlashAttnBwdSm80INS1_25CollectiveMainloopBwdSm80ILi2ELi2EN4cute5tupleIJNS5_1CILi128EEES8_NS7_ILi64EEEEEENS_10bfloat16_tEfNS_4arch4Sm80ELb0ELb1ELb1ELb1ELb0ELb0ELb0ELb0ELi2ELi4ELi4ELi4ELb0EEENS1_24CollectiveEpilogueBwdGQAISA_fSD_Li256ELb1ELb0EEENS1_19SingleTileSchedulerILb1ELb0ELb0ELi128EEEEEEEEEvNT_6ParamsE$_ZN4cute3eso3ESOILb0ELb1EJiNS_1CILi144EEENS2_ILi512EEEEEC2ERKiRKS3_RKS4_) ;  /* 0xfffd8fc000007944 */ /* 0x024fea0003c3ffff */
[----:B------:R-:W2:Y:S01]  /*2e1d0*/  LDL R6, [R1+0x758] ;  /* 0x0007580001067983 */ /* 0x000ea20000100800 */
[----:B-1----:R-:W-:Y:S01]  /*2e1e0*/  IMAD.MOV.U32 R4, RZ, RZ, R46 ;  /* 0x000000ffff047224 */ /* 0x002fe200078e002e */
[----:B------:R-:W-:Y:S02]  /*2e1f0*/  MOV R61, R25 ;  /* 0x00000019003d7202 */ /* 0x000fe40000000f00 */
[----:B------:R-:W-:Y:S01]  /*2e200*/  MOV R8, 0x2e230 ;  /* 0x0002e23000087802 */ /* 0x000fe20000000f00 */
[----:B--2---:R1:W-:Y:S04]  /*2e210*/  STL [R1+0x11ec], R6 ;  /* 0x0011ec0601007387 */ /* 0x0043e80000100800 */
[----:B-1----:R-:W-:Y:S05]  /*2e220*/  CALL.REL.NOINC `($_ZN7cutlass13device_kernelIN5flash19enable_sm80_to_sm89INS1_16FlashAttnBwdSm80INS1_25CollectiveMainloopBwdSm80ILi2ELi2EN4cute5tupleIJNS5_1CILi128EEES8_NS7_ILi64EEEEEENS_10bfloat16_tEfNS_4arch4Sm80ELb0ELb1ELb1ELb1ELb0ELb0ELb0ELb0ELi2ELi4ELi4ELi4ELb0EEENS1_24CollectiveEpilogueBwdGQAISA_fSD_Li256ELb1ELb0EEENS1_19SingleTileSchedulerILb1ELb0ELb0ELi128EEEEEEEEEvNT_6ParamsE$_ZN4cute3eso3ESOILb0ELb0EJiiNS_1CILi144EEENS2_ILi512EEEEEC2ERKiS7_RKS3_RKS4_) ;  /* 0xfffd884000007944 */ /* 0x002fea0003c3ffff */
[----:B-1----:R-:W2:Y:S01]  /*2e230*/  LDL.64 R4, [R1+0x758] ;  /* 0x0007580001047983 */ /* 0x002ea20000100a00 */
[----:B------:R-:W-:Y:S01]  /*2e240*/  IMAD.MOV.U32 R3, RZ, RZ, R16 ;  /* 0x000000ffff037224 */ /* 0x000fe200078e0010 */
[----:B------:R-:W-:Y:S01]  /*2e250*/  MOV R8, R44 ;  /* 0x0000002c00087202 */ /* 0x000fe20000000f00 */
[----:B------:R-:W-:Y:S01]  /*2e260*/  IMAD.MOV.U32 R68, RZ, RZ, R25 ;  /* 0x000000ffff447224 */ /* 0x000fe200078e0019 */
[----:B------:R-:W-:Y:S01]  /*2e270*/  MOV R6, 0x2e2a0 ;  /* 0x0002e2a000067802 */ /* 0x000fe20000000f00 */
[----:B--2---:R1:W-:Y:S04]  /*2e280*/  STL.64 [R1+0x788], R4 ;  /* 0x0007880401007387 */ /* 0x0043e80000100a00 */
[----:B-1----:R-:W-:Y:S05]  /*2e290*/  CALL.REL.NOINC `($_ZN7cutlass13device_kernelIN5flash19enable_sm80_to_sm89INS1_16FlashAttnBwdSm80INS1_25CollectiveMainloopBwdSm80ILi2ELi2EN4cute5tupleIJNS5_1CILi128EEES8_NS7_ILi64EEEEEENS_10bfloat16_tEfNS_4arch4Sm80ELb0ELb1ELb1ELb1ELb0ELb0ELb0ELb0ELi2ELi4ELi4ELi4ELb0EEENS1_24CollectiveEpilogueBwdGQAISA_fSD_Li256ELb1ELb0EEENS1_19SingleTileSchedulerILb1ELb0ELb0ELi128EEEEEEEEEvNT_6ParamsE$_ZN4cute3eso3ESOILb0ELb0EJiiiNS_1CILi144EEENS2_ILi512EEEEEC2ERKiS7_S7_RKS3_RKS4_) ;  /* 0xfffd8a8000007944 */ /* 0x002fea0003c3ffff */
        /* <DEDUP_REMOVED lines=9> */
[----:B-1----:R-:W-:Y:S05]  /*2e330*/  CALL.REL.NOINC `($_ZN7cutlass13device_kernelIN5flash19enable_sm80_to_sm89INS1_16FlashAttnBwdSm80INS1_25CollectiveMainloopBwdSm80ILi2ELi2EN4cute5tupleIJNS5_1CILi128EEES8_NS7_ILi64EEEEEENS_10bfloat16_tEfNS_4arch4Sm80ELb0ELb1ELb1ELb1ELb0ELb0ELb0ELb0ELi2ELi4ELi4ELi4ELb0EEENS1_24CollectiveEpilogueBwdGQAISA_fSD_Li256ELb1ELb0EEENS1_19SingleTileSchedulerILb1ELb0ELb0ELi128EEEEEEEEEvNT_6ParamsE$_ZN4cute3eso3ESOILb1ELb0EJNS_1CILi8EEEiiiNS2_ILi144EEENS2_ILi512EEEEEC2ERKS3_RKiSA_SA_RKS4_RKS5_) ;  /* 0xfffd9ca000007944 */ /* 0x002fea0003c3ffff */
        /* <DEDUP_REMOVED lines=8> */
[----:B-1----:R-:W-:Y:S05]  /*2e3c0*/  CALL.REL.NOINC `($_ZN7cutlass13device_kernelIN5flash19enable_sm80_to_sm89INS1_16FlashAttnBwdSm80INS1_25CollectiveMainloopBwdSm80ILi2ELi2EN4cute5tupleIJNS5_1CILi128EEES8_NS7_ILi64EEEEEENS_10bfloat16_tEfNS_4arch4Sm80ELb0ELb1ELb1ELb1ELb0ELb0ELb0ELb0ELi2ELi4ELi4ELi4ELb0EEENS1_24CollectiveEpilogueBwdGQAISA_fSD_Li256ELb1ELb0EEENS1_19SingleTileSchedulerILb1ELb0ELb0ELi128EEEEEEEEEvNT_6ParamsE$_ZN4cute3eso3ESOILb1ELb0EJNS_1CILi1EEEiiiNS2_ILi144EEENS2_ILi512EEEEEC2ERKS3_RKiSA_SA_RKS4_RKS5_) ;  /* 0xfffd979000007944 */ /* 0x002fea0003c3ffff */
[----:B-1----:R1:W5:Y:S04]  /*2e3d0*/  LDL R5, [R1+0x760] ;  /* 0x0007600001057983 */ /* 0x0023680000100800 */
[----:B------:R1:W5:Y:S01]  /*2e3e0*/  LDL.64 R2, [R1+0x758] ;  /* 0x0007580001027983 */ /* 0x0003620000100a00 */
[----:B------:R-:W-:-:S02]  /*2e3f0*/  MOV R60, R25 ;  /* 0x00000019003c7202 */ /* 0x000fc40000000f00 */
[----:B------:R-:W-:Y:S02]  /*2e400*/  MOV R6, 0x2e420 ;  /* 0x0002e42000067802 */ /* 0x000fe40000000f00 */
[----:B-1---5:R-:W-:Y:S05]  /*2e410*/  CALL.REL.NOINC `($_ZN7cutlass13device_kernelIN5flash19enable_sm80_to_sm89INS1_16FlashAttnBwdSm80INS1_25CollectiveMainloopBwdSm80ILi2ELi2EN4cute5tupleIJNS5_1CILi128EEES8_NS7_ILi64EEEEEENS_10bfloat16_tEfNS_4arch4Sm80ELb0ELb1ELb1ELb1ELb0ELb0ELb0ELb0ELi2ELi4ELi4ELi4ELb0EEENS1_24CollectiveEpilogueBwdGQAISA_fSD_Li256ELb1ELb0EEENS1_19SingleTileSchedulerILb1ELb0ELb0ELi128EEEEEEEEEvNT_6ParamsE$_ZN4cute5tupleIJNS0_IJNS_1CILi16EEENS1_ILi2EEES3_S3_NS1_ILi4EEES3_EEENS0_IJNS1_ILi1EEEiiiNS1_ILi144EEENS1_ILi512EEEEEEEEC2ERKS5_RKS9_) ;  /* 0xfffdc4a000007944 */ /* 0x022fea0003c3ffff */
        /* <DEDUP_REMOVED lines=10> */
[----:B-1----:R-:W-:Y:S05]  /*2e4c0*/  CALL.REL.NOINC `($_ZN7cutlass13device_kernelIN5flash19enable_sm80_to_sm89INS1_16FlashAttnBwdSm80INS1_25CollectiveMainloopBwdSm80ILi2ELi2EN4cute5tupleIJNS5_1CILi128EEES8_NS7_ILi64EEEEEENS_10bfloat16_tEfNS_4arch4Sm80ELb0ELb1ELb1ELb1ELb0ELb0ELb0ELb0ELi2ELi4ELi4ELi4ELb0EEENS1_24CollectiveEpilogueBwdGQAISA_fSD_Li256ELb1ELb0EEENS1_19SingleTileSchedulerILb1ELb0ELb0ELi128EEEEEEEEEvNT_6ParamsE$_ZZN4cute6detail16composition_implINS_5tupleIJNS_1CILi16EEENS3_ILi2EEES5_S5_NS3_ILi4EEES5_EEENS2_IJNS3_ILi1EEEiiiNS3_ILi144EEENS3_ILi512EEEEEENS2_IJNS2_IJS5_S5_EEES6_NS3_ILi8EEEEEENS2_IJNS2_IJNS3_ILi64EEESA_EEES4_NS3_ILi1024EEEEEEEEDaRKT_RKT0_RKT1_RKT2_ENKUlRKT_RKT0_E_clISC_SG_EEDaSX_S10_) ;  /* 0xfffdea1000007944 */ /* 0x002fea0003c3ffff */
[----:B------:R-:W-:Y:S01]  /*2e4d0*/  IMAD.MOV.U32 R3, RZ, RZ, R17 ;  /* 0x000000ffff037224 */ /* 0x000fe200078e0011 */
[----:B------:R-:W-:Y:S01]  /*2e4e0*/  MOV R5, R48 ;  /* 0x0000003000057202 */ /* 0x000fe20000000f00 */
[----:B------:R-:W-:Y:S01]  /*2e4f0*/  IMAD.MOV.U32 R17, RZ, RZ, R58 ;  /* 0x000000ffff117224 */ /* 0x000fe200078e003a */
[----:B------:R-:W-:-:S02]  /*2e500*/  MOV R16, 0x2e520 ;  /* 0x0002e52000107802 */ /* 0x000fc40000000f00 */
[----:B-1---5:R-:W-:Y:S05]  /*2e510*/  CALL.REL.NOINC `($_ZN7cutlass13device_kernelIN5flash19enable_sm80_to_sm89INS1_16FlashAttnBwdSm80INS1_25CollectiveMainloopBwdSm80ILi2ELi2EN4cute5tupleIJNS5_1CILi128EEES8_NS7_ILi64EEEEEENS_10bfloat16_tEfNS_4arch4Sm80ELb0ELb1ELb1ELb1ELb0ELb0ELb0ELb0ELi2ELi4ELi4ELi4ELb0EEENS1_24CollectiveEpilogueBwdGQAISA_fSD_Li256ELb1ELb0EEENS1_19SingleTileSchedulerILb1ELb0ELb0ELi128EEEEEEEEEvNT_6ParamsE$_ZZN4cute6detail16composition_implINS_5tupleIJNS_1CILi16EEENS3_ILi2EEES5_S5_NS3_ILi4EEES5_EEENS2_IJNS3_ILi1EEEiiiNS3_ILi144EEENS3_ILi512EEEEEENS2_IJNS2_IJS5_S5_EEES6_NS3_ILi8EEEEEENS2_IJNS2_IJNS3_ILi64EEESA_EEES4_NS3_ILi1024EEEEEEEEDaRKT_RKT0_RKT1_RKT2_ENKUlRKT_RKT0_E_clIS6_S4_EEDaSX_S10_) ;  /* 0xfffde74000007944 */ /* 0x022fea0003c3ffff */
[----:B-----5:R2:W-:Y:S01]  /*2e520*/  STL.64 [R1+0x770], R2 ;  /* 0x0007700201007387 */ /* 0x0205e20000100a00 */
[----:B------:R-:W-:Y:S01]  /*2e530*/  IMAD.MOV.U32 R61, RZ, RZ, R25 ;  /* 0x000000ffff3d7224 */ /* 0x000fe200078e0019 */
[----:B------:R-:W-:-:S02]  /*2e540*/  MOV R68, R24 ;  /* 0x0000001800447202 */ /* 0x000fc40000000f00 */
[----:B------:R-:W-:Y:S02]  /*2e550*/  MOV R4, 0x2e570 ;  /* 0x0002e57000047802 */ /* 0x000fe40000000f00 */
[----:B-12---:R-:W-:Y:S05]  /*2e560*/  CALL.REL.NOINC `($_ZN7cutlass13device_kernelIN5flash19enable_sm80_to_sm89INS1_16FlashAttnBwdSm80INS1_25CollectiveMainloopBwdSm80ILi2ELi2EN4cute5tupleIJNS5_1CILi128EEES8_NS7_ILi64EEEEEENS_10bfloat16_tEfNS_4arch4Sm80ELb0ELb1ELb1ELb1ELb0ELb0ELb0ELb0ELi2ELi4ELi4ELi4ELb0EEENS1_24CollectiveEpilogueBwdGQAISA_fSD_Li256ELb1ELb0EEENS1_19SingleTileSchedulerILb1ELb0ELb0ELi128EEEEEEEEEvNT_6ParamsE$_ZN4cute3eso3ESOILb0ELb0EJNS_5tupleIJiNS_1CILi512EEEEEENS2_IJiiEEENS3_ILi1024EEEEEC2ERKS5_RKS6_RKS7_) ;  /* 0xfffd77a000007944 */ /* 0x006fea0003c3ffff */
[----:B------:R2:W5:Y:S04]  /*2e570*/  LDL R5, [R1+0x760] ;  /* 0x0007600001057983 */ /* 0x0005680000100800 */
[----:B-1----:R2:W5:Y:S01]  /*2e580*/  LDL.64 R2, [R1+0x758] ;  /* 0x0007580001027983 */ /* 0x0025620000100a00 */
[----:B------:R-:W-:Y:S02]  /*2e590*/  MOV R61, R25 ;  /* 0x00000019003d7202 */ /* 0x000fe40000000f00 */
[----:B------:R-:W-:Y:S02]  /*2e5a0*/  MOV R6, 0x2e5c0 ;  /* 0x0002e5c000067802 */ /* 0x000fe40000000f00 */
[----:B--2--5:R-:W-:Y:S05]  /*2e5b0*/  CALL.REL.NOINC `($_ZN7cutlass13device_kernelIN5flash19enable_sm80_to_sm89INS1_16FlashAttnBwdSm80INS1_25CollectiveMainloopBwdSm80ILi2ELi2EN4cute5tupleIJNS5_1CILi128EEES8_NS7_ILi64EEEEEENS_10bfloat16_tEfNS_4arch4Sm80ELb0ELb1ELb1ELb1ELb0ELb0ELb0ELb0ELi2ELi4ELi4ELi4ELb0EEENS1_24CollectiveEpilogueBwdGQAISA_fSD_Li256ELb1ELb0EEENS1_19SingleTileSchedulerILb1ELb0ELb0ELi128EEEEEEEEEvNT_6ParamsE$_ZN4cute5tupleIJNS0_IJNS0_IJNS_1CILi2EEES2_EEES3_NS1_ILi8EEEEEENS0_IJNS0_IJiNS1_ILi512EEEEEENS0_IJiiEEENS1_ILi1024EEEEEEEEC2ERKS5_RKSA_) ;  /* 0xfffdc0c000007944 */ /* 0x024fea0003c3ffff */
        /* <DEDUP_REMOVED lines=9> */
[----:B-1---5:R-:W-:Y:S05]  /*2e650*/  CALL.REL.NOINC `($_ZN7cutlass13device_kernelIN5flash19enable_sm80_to_sm89INS1_16FlashAttnBwdSm80INS1_25CollectiveMainloopBwdSm80ILi2ELi2EN4cute5tupleIJNS5_1CILi128EEES8_NS7_ILi64EEEEEENS_10bfloat16_tEfNS_4arch4Sm80ELb0ELb1ELb1ELb1ELb0ELb0ELb0ELb0ELi2ELi4ELi4ELi4ELb0EEENS1_24CollectiveEpilogueBwdGQAISA_fSD_Li256ELb1ELb0EEENS1_19SingleTileSchedulerILb1ELb0ELb0ELi128EEEEEEEEEvNT_6ParamsE$_ZN4cute3eso3ESOILb0ELb0EJNS_6LayoutINS_5tupleIJNS3_IJNS_1CILi2EEES5_EEES6_NS4_ILi8EEEEEENS3_IJNS3_IJiNS4_ILi512EEEEEENS3_IJiiEEENS4_ILi1024EEEEEEEEjEEC2ERKSE_RKj) ;  /* 0xfffd7a7000007944 */ /* 0x022fea0003c3ffff */
[----:B------:R-:W2:Y:S04]  /*2e660*/  LDL.64 R16, [R1+0x760] ;  /* 0x0007600001107983 */ /* 0x000ea80000100a00 */
[----:B-1----:R1:W5:Y:S01]  /*2e670*/  LDL.64 R4, [R1+0x758] ;  /* 0x0007580001047983 */ /* 0x0023620000100a00 */
[----:B------:R-:W-:Y:S02]  /*2e680*/  MOV R9, R25 ;  /* 0x0000001900097202 */ /* 0x000fe40000000f00 */
[----:B------:R-:W-:Y:S01]  /*2e690*/  MOV R8, 0x2e6c0 ;  /* 0x0002e6c000087802 */ /* 0x000fe20000000f00 */
[----:B--2---:R-:W-:-:S04]  /*2e6a0*/  IMAD.WIDE.U32 R2, R17, 0x2, R50 ;  /* 0x0000000211027825 */ /* 0x004fc800078e0032 */
[----:B-1---5:R-:W-:Y:S05]  /*2e6b0*/  CALL.REL.NOINC `($_ZN7cutlass13device_kernelIN5flash19enable_sm80_to_sm89INS1_16FlashAttnBwdSm80INS1_25CollectiveMainloopBwdSm80ILi2ELi2EN4cute5tupleIJNS5_1CILi128EEES8_NS7_ILi64EEEEEENS_10bfloat16_tEfNS_4arch4Sm80ELb0ELb1ELb1ELb1ELb0ELb0ELb0ELb0ELi2ELi4ELi4ELi4ELb0EEENS1_24CollectiveEpilogueBwdGQAISA_fSD_Li256ELb1ELb0EEENS1_19SingleTileSchedulerILb1ELb0ELb0ELi128EEEEEEEEEvNT_6ParamsE$_ZN4cute8smem_ptrIPN7cutlass10bfloat16_tEECI1NS_12iter_adaptorIS3_S4_EEES3_) ;  /* 0xfffdc8c000007944 */ /* 0x022fea0003c3ffff */
[----:B-1----:R-:W2:Y:S01]  /*2e6c0*/  LDL.64 R2, [R1+0x758] ;  /* 0x0007580001027983 */ /* 0x002ea20000100a00 */
[----:B------:R-:W-:Y:S01]  /*2e6d0*/  IMAD.MOV.U32 R61, RZ, RZ, R25 ;  /* 0x000000ffff3d7224 */ /* 0x000fe200078e0019 */
[----:B------:R-:W-:-:S02]  /*2e6e0*/  MOV R68, R24 ;  /* 0x0000001800447202 */ /* 0x000fc40000000f00 */
[----:B------:R-:W-:Y:S01]  /*2e6f0*/  MOV R6, 0x2e720 ;  /* 0x0002e72000067802 */ /* 0x000fe20000000f00 */
[----:B--2---:R1:W-:Y:S04]  /*2e700*/  STL.64 [R1+0x770], R2 ;  /* 0x0007700201007387 */ /* 0x0043e80000100a00 */
[----:B-1----:R-:W-:Y:S05]  /*2e710*/  CALL.REL.NOINC `($_ZN7cutlass13device_kernelIN5flash19enable_sm80_to_sm89INS1_16FlashAttnBwdSm80INS1_25CollectiveMainloopBwdSm80ILi2ELi2EN4cute5tupleIJNS5_1CILi128EEES8_NS7_ILi64EEEEEENS_10bfloat16_tEfNS_4arch4Sm80ELb0ELb1ELb1ELb1ELb0ELb0ELb0ELb0ELi2ELi4ELi4ELi4ELb0EEENS1_24CollectiveEpilogueBwdGQAISA_fSD_Li256ELb1ELb0EEENS1_19SingleTileSchedulerILb1ELb0ELb0ELi128EEEEEEEEEvNT_6ParamsE$_ZN4cute3eso3ESOILb0ELb0EJNS_6LayoutINS_5tupleIJNS3_IJNS_1CILi2EEES5_EEES6_NS4_ILi8EEEEEENS3_IJNS3_IJiNS4_ILi512EEEEEENS3_IJiiEEENS4_ILi1024EEEEEEEENS_10ViewEngineINS_8smem_ptrIPN7cutlass10bfloat16_tEEEEEEEC2ERKSE_RKSL_) ;  /* 0xfffd792000007944 */ /* 0x002fea0003c3ffff */
[----:B-1----:R1:W5:Y:S04]  /*2e720*/  LDL R5, [R1+0x75c] ;  /* 0x00075c0001057983 */ /* 0x0023680000100800 */
[----:B------:R1:W5:Y:S01]  /*2e730*/  LDL R3, [R1+0x760] ;  /* 0x0007600001037983 */ /* 0x0003620000100800 */
[----:B------:R-:W-:-:S03]  /*2e740*/  MOV R4, 0x2e760 ;  /* 0x0002e76000047802 */ /* 0x000fc60000000f00 */
[----:B-1---5:R-:W-:Y:S05]  /*2e750*/  CALL.REL.NOINC `($_ZN7cutlass13device_kernelIN5flash19enable_sm80_to_sm89INS1_16FlashAttnBwdSm80INS1_25CollectiveMainloopBwdSm80ILi2ELi2EN4cute5tupleIJNS5_1CILi128EEES8_NS7_ILi64EEEEEENS_10bfloat16_tEfNS_4arch4Sm80ELb0ELb1ELb1ELb1ELb0ELb0ELb0ELb0ELi2ELi4ELi4ELi4ELb0EEENS1_24CollectiveEpilogueBwdGQAISA_fSD_Li256ELb1ELb0EEENS1_19SingleTileSchedulerILb1ELb0ELb0ELi128EEEEEEEEEvNT_6ParamsE$_ZZN4cute4takeILi1ELi3ENS_5tupleIJNS1_IJiNS_1CILi512EEEEEENS1_IJiiEEENS2_ILi1024EEEEEEEEDaRKT1_ENKUlDpRKT_E_clIJS5_S6_EEEDaSE_) ;  /* 0xfffde0d000007944 */ /* 0x022fea0003c3ffff */
[----:B------:R-:W-:Y:S02]  /*2e760*/  MOV R4, 0x2e780 ;  /* 0x0002e78000047802 */ /* 0x000fe40000000f00 */
[----:B-1---5:R-:W-:Y:S05]  /*2e770*/  CALL.REL.NOINC `($_ZN7cutlass13device_kernelIN5flash19enable_sm80_to_sm89INS1_16FlashAttnBwdSm80INS1_25CollectiveMainloopBwdSm80ILi2ELi2EN4cute5tupleIJNS5_1CILi128EEES8_NS7_ILi64EEEEEENS_10bfloat16_tEfNS_4arch4Sm80ELb0ELb1ELb1ELb1ELb0ELb0ELb0ELb0ELi2ELi4ELi4ELi4ELb0EEENS1_24CollectiveEpilogueBwdGQAISA_fSD_Li256ELb1ELb0EEENS1_19SingleTileSchedulerILb1ELb0ELb0ELi128EEEEEEEEEvNT_6ParamsE$_ZZN4cute16flatten_to_tupleINS_5tupleIJNS1_IJiiEEENS_1CILi1024EEEEEEEEDaRKT_ENKUlRKT_E_clIS2_EEDaSB_) ;  /* 0xfffddbc000007944 */ /* 0x022fea0003c3ffff */
[----:B------:R1:W-:Y:S01]  /*2e780*/  STL [R14], R2 ;  /* 0x000000020e007387 */ /* 0x0003e20000100800 */
[----:B------:R-:W-:Y:S02]  /*2e790*/  MOV R61, R58 ;  /* 0x0000003a003d7202 */ /* 0x000fe40000000f00 */
[----:B------:R-:W-:Y:S01]  /*2e7a0*/  MOV R4, 0x2e7d0 ;  /* 0x0002e7d000047802 */ /* 0x000fe20000000f00 */
[----:B------:R1:W-:Y:S04]  /*2e7b0*/  STL [R14+0x4], R3 ;  /* 0x000004030e007387 */ /* 0x0003e80000100800 */
[----:B-1----:R-:W-:Y:S05]  /*2e7c0*/  CALL.REL.NOINC `($_ZN7cutlass13device_kernelIN5flash19enable_sm80_to_sm89INS1_16FlashAttnBwdSm80INS1_25CollectiveMainloopBwdSm80ILi2ELi2EN4cute5tupleIJNS5_1CILi128EEES8_NS7_ILi64EEEEEENS_10bfloat16_tEfNS_4arch4Sm80ELb0ELb1ELb1ELb1ELb0ELb0ELb0ELb0ELi2ELi4ELi4ELi4ELb0EEENS1_24CollectiveEpilogueBwdGQAISA_fSD_Li256ELb1ELb0EEENS1_19SingleTileSchedulerILb1ELb0ELb0ELi128EEEEEEEEEvNT_6ParamsE$_ZZN4cute12filter_tupleINS_5tupleIJNS1_IJiiEEENS_1CILi1024EEEEEEZNS_16flatten_to_tupleIS5_EEDaRKT_EUlRKT_E_EEDaS9_OT0_ENKUlDpSC_E_clIJS2_NS1_IJS4_EEEEEEDaSG_) ;  /* 0xfffdcc3000007944 */ /* 0x002fea0003c3ffff */
        /* <DEDUP_REMOVED lines=25> */
[----:B-1----:R2:W5:Y:S01]  /*2e960*/  LD.E R3, [R10.64] ;  /* 0x000000040a037980 */ /* 0x002562000c101900 */
[----:B------:R-:W-:-:S03]  /*2e970*/  MOV R4, 0x2e990 ;  /* 0x0002e99000047802 */ /* 0x000fc60000000f00 */
[----:B--2--5:R-:W-:Y:S05]  /*2e980*/  CALL.REL.NOINC `($_ZN7cutlass13device_kernelIN5flash19enable_sm80_to_sm89INS1_16FlashAttnBwdSm80INS1_25CollectiveMainloopBwdSm80ILi2ELi2EN4cute5tupleIJNS5_1CILi128EEES8_NS7_ILi64EEEEEENS_10bfloat16_tEfNS_4arch4Sm80ELb0ELb1ELb1ELb1ELb0ELb0ELb0ELb0ELi2ELi4ELi4ELi4ELb0EEENS1_24CollectiveEpilogueBwdGQAISA_fSD_Li256ELb1ELb0EEENS1_19SingleTileSchedulerILb1ELb0ELb0ELi128EEEEEEEEEvNT_6ParamsE$_ZZN4cute5sliceINS_5tupleIJNS_10UnderscoreES2_S2_iEEENS1_IJNS1_IJNS_1CILi1EEENS4_ILi0EEEEEEiNS4_ILi1024EEENS4_ILi8192EEEEEEEEDaRKT_RKT0_ENKUlRKT_RKT0_E_clIS2_iEEDaSJ_SM_) ;  /* 0xfffde07000007944 */ /* 0x024fea0003c3ffff */
[----:B------:R-:W-:Y:S02]  /*2e990*/  MOV R4, 0x2e9b0 ;  /* 0x0002e9b000047802 */ /* 0x000fe40000000f00 */
[----:B-1---5:R-:W-:Y:S05]  /*2e9a0*/  CALL.REL.NOINC `($_ZN7cutlass13device_kernelIN5flash19enable_sm80_to_sm89INS1_16FlashAttnBwdSm80INS1_25CollectiveMainloopBwdSm80ILi2ELi2EN4cute5tupleIJNS5_1CILi128EEES8_NS7_ILi64EEEEEENS_10bfloat16_tEfNS_4arch4Sm80ELb0ELb1ELb1ELb1ELb0ELb0ELb0ELb0ELi2ELi4ELi4ELi4ELb0EEENS1_24CollectiveEpilogueBwdGQAISA_fSD_Li256ELb1ELb0EEENS1_19SingleTileSchedulerILb1ELb0ELb0ELi128EEEEEEEEEvNT_6ParamsE$_ZZN4cute12filter_tupleINS_5tupleIJNS_10UnderscoreES2_S2_iEEENS1_IJNS1_IJNS_1CILi1EEENS4_ILi0EEEEEEiNS4_ILi1024EEENS4_ILi8192EEEEEEZNS_5sliceIS3_SA_EEDaRKT_RKT0_EUlRKT_RKT0_E_EEDaSE_SH_OT1_ENKUlDpSK_E_clIJNS1_IJS7_EEENS1_IJiEEENS1_IJS8_EEENS1_IJEEEEEEDaSR_) ;  /* 0xfffdcca000007944 */ /* 0x022fea0003c3ffff */
[----:B------:R-:W-:Y:S02]  /*2e9b0*/  MOV R4, 0x2e9d0 ;  /* 0x0002e9d000047802 */ /* 0x000fe40000000f00 */
[----:B-1---5:R-:W-:Y:S05]  /*2e9c0*/  CALL.REL.NOINC `($_ZN7cutlass13device_kernelIN5flash19enable_sm80_to_sm89INS1_16FlashAttnBwdSm80INS1_25CollectiveMainloopBwdSm80ILi2ELi2EN4cute5tupleIJNS5_1CILi128EEES8_NS7_ILi64EEEEEENS_10bfloat16_tEfNS_4arch4Sm80ELb0ELb1ELb1ELb1ELb0ELb0ELb0ELb0ELi2ELi4ELi4ELi4ELb0EEENS1_24CollectiveEpilogueBwdGQAISA_fSD_Li256ELb1ELb0EEENS1_19SingleTileSchedulerILb1ELb0ELb0ELi128EEEEEEEEEvNT_6ParamsE$_ZN4cute5tupleIJNS0_IJNS0_IJNS_1CILi8EEENS1_ILi1EEEEEENS1_ILi2EEES2_EEENS0_IJNS0_IJS3_NS1_ILi0EEEEEEiNS1_ILi1024EEEEEEEEC2ERKS6_RKSA_) ;  /* 0xfffdbe6000007944 */ /* 0x022fea0003c3ffff */
[----:B------:R1:W5:Y:S01]  /*2e9d0*/  LDL R2, [R1+0x758] ;  /* 0x0007580001027983 */ /* 0x0003620000100800 */
[----:B------:R-:W-:Y:S02]  /*2e9e0*/  SHF.L.U32 R6, R5, 0xd, RZ ;  /* 0x0000000d05067819 */ /* 0x000fe400000006ff */
[----:B------:R-:W-:-:S03]  /*2e9f0*/  MOV R4, 0x2ea20 ;  /* 0x0002ea2000047802 */ /* 0x000fc60000000f00 */
[----:B------:R1:W-:Y:S04]  /*2ea00*/  STL [R1+0x11e0], R6 ;  /* 0x0011e00601007387 */ /* 0x0003e80000100800 */
[----:B-1---5:R-:W-:Y:S05]  /*2ea10*/  CALL.REL.NOINC `($_ZN7cutlass13device_kernelIN5flash19enable_sm80_to_sm89INS1_16FlashAttnBwdSm80INS1_25CollectiveMainloopBwdSm80ILi2ELi2EN4cute5tupleIJNS5_1CILi128EEES8_NS7_ILi64EEEEEENS_10bfloat16_tEfNS_4arch4Sm80ELb0ELb1ELb1ELb1ELb0ELb0ELb0ELb0ELi2ELi4ELi4ELi4ELb0EEENS1_24CollectiveEpilogueBwdGQAISA_fSD_Li256ELb1ELb0EEENS1_19SingleTileSchedulerILb1ELb0ELb0ELi128EEEEEEEEEvNT_6ParamsE$_ZN4cute3eso3ESOILb0ELb0EJNS_6LayoutINS_5tupleIJNS3_IJNS_1CILi8EEENS4_ILi1EEEEEENS4_ILi2EEES5_EEENS3_IJNS3_IJS6_NS4_ILi0EEEEEEiNS4_ILi1024EEEEEEEEiEEC2ERKSE_RKi) ;  /* 0xfffd7c5000007944 */ /* 0x022fea0003c3ffff */
[----:B------:R-:W-:Y:S01]  /*2ea20*/  ULDC.64 UR4, c[0x0][0x118] ;  /* 0x0000460000047ab9 */ /* 0x000fe20000000a00 */
[----:B-1----:R-:W2:Y:S04]  /*2ea30*/  LDL.64 R4, [R1+0x758] ;  /* 0x0007580001047983 */ /* 0x002ea80000100a00 */
[----:B------:R-:W2:Y:S01]  /*2ea40*/  LD.E.64 R2, [R10.64+0x8] ;  /* 0x000008040a027980 */ /* 0x000ea2000c101b00 */
[----:B------:R-:W-:Y:S02]  /*2ea50*/  MOV R9, R25 ;  /* 0x0000001900097202 */ /* 0x000fe40000000f00 */
[----:B------:R-:W-:Y:S01]  /*2ea60*/  MOV R8, 0x2ea90 ;  /* 0x0002ea9000087802 */ /* 0x000fe20000000f00 */
[----:B--2---:R-:W-:-:S04]  /*2ea70*/  IMAD.WIDE R2, R5, 0x2, R2 ;  /* 0x0000000205027825 */ /* 0x004fc800078e0202 */
[----:B------:R-:W-:Y:S05]  /*2ea80*/  CALL.REL.NOINC `($_ZN7cutlass13device_kernelIN5flash19enable_sm80_to_sm89INS1_16FlashAttnBwdSm80INS1_25CollectiveMainloopBwdSm80ILi2ELi2EN4cute5tupleIJNS5_1CILi128EEES8_NS7_ILi64EEEEEENS_10bfloat16_tEfNS_4arch4Sm80ELb0ELb1ELb1ELb1ELb0ELb0ELb0ELb0ELi2ELi4ELi4ELi4ELb0EEENS1_24CollectiveEpilogueBwdGQAISA_fSD_Li256ELb1ELb0EEENS1_19SingleTileSchedulerILb1ELb0ELb0ELi128EEEEEEEEEvNT_6ParamsE$_ZN4cute8smem_ptrIPN7cutlass10bfloat16_tEECI1NS_12iter_adaptorIS3_S4_EEES3_) ;  /* 0xfffdc4f000007944 */ /* 0x000fea0003c3ffff */
[----:B-1----:R-:W2:Y:S01]  /*2ea90*/  LDL.64 R2, [R1+0x758] ;  /* 0x0007580001027983 */ /* 0x002ea20000100a00 */
[----:B------:R-:W-:-:S02]  /*2eaa0*/  MOV R6, R4 ;  /* 0x0000000400067202 */ /* 0x000fc40000000f00 */
[----:B------:R-:W-:Y:S01]  /*2eab0*/  MOV R4, 0x2eae0 ;  /* 0x0002eae000047802 */ /* 0x000fe20000000f00 */
[----:B--2---:R1:W-:Y:S04]  /*2eac0*/  STL.64 [R1+0x770], R2 ;  /* 0x0007700201007387 */ /* 0x0043e80000100a00 */
[----:B-1----:R-:W-:Y:S05]  /*2ead0*/  CALL.REL.NOINC `($_ZN7cutlass13device_kernelIN5flash19enable_sm80_to_sm89INS1_16FlashAttnBwdSm80INS1_25CollectiveMainloopBwdSm80ILi2ELi2EN4cute5tupleIJNS5_1CILi128EEES8_NS7_ILi64EEEEEENS_10bfloat16_tEfNS_4arch4Sm80ELb0ELb1ELb1ELb1ELb0ELb0ELb0ELb0ELi2ELi4ELi4ELi4ELb0EEENS1_24CollectiveEpilogueBwdGQAISA_fSD_Li256ELb1ELb0EEENS1_19SingleTileSchedulerILb1ELb0ELb0ELi128EEEEEEEEEvNT_6ParamsE$_ZN4cute3eso3ESOILb0ELb0EJNS_6LayoutINS_5tupleIJNS3_IJNS_1CILi8EEENS4_ILi1EEEEEENS4_ILi2EEES5_EEENS3_IJNS3_IJS6_NS4_ILi0EEEEEEiNS4_ILi1024EEEEEEEENS_10ViewEngineINS_8smem_ptrIPN7cutlass10bfloat16_tEEEEEEEC2ERKSE_RKSL_) ;  /* 0xfffd7b2000007944 */ /* 0x002fea0003c3ffff */
[----:B-1----:R-:W2:Y:S01]  /*2eae0*/  LDL.64 R2, [R26+0xe0] ;  /* 0x0000e0001a027983 */ /* 0x002ea20000100a00 */
[----:B------:R-:W-:-:S03]  /*2eaf0*/  ULDC.64 UR4, c[0x0][0x118] ;  /* 0x0000460000047ab9 */ /* 0x000fc60000000a00 */
[----:B------:R1:W5:Y:S04]  /*2eb00*/  LDL R20, [R1+0x758] ;  /* 0x0007580001147983 */ /* 0x0003680000100800 */
[----:B------:R1:W5:Y:S04]  /*2eb10*/  LDL.64 R56, [R1+0x760] ;  /* 0x0007600001387983 */ /* 0x0003680000100a00 */
[----:B------:R1:W5:Y:S04]  /*2eb20*/  LDL.64 R10, [R26+0xc8] ;  /* 0x0000c8001a0a7983 */ /* 0x0003680000100a00 */
[----:B--2---:R-:W5:Y:S01]  /*2eb30*/  LD.E.64 R2, [R2.64] ;  /* 0x0000000402027980 */ /* 0x004f62000c101b00 */
[----:B------:R-:W-:-:S03]  /*2eb40*/  MOV R6, 0x2eb60 ;  /* 0x0002eb6000067802 */ /* 0x000fc60000000f00 */
[----:B-1---5:R-:W-:Y:S05]  /*2eb50*/  CALL.REL.NOINC `($_ZN7cutlass13device_kernelIN5flash19enable_sm80_to_sm89INS1_16FlashAttnBwdSm80INS1_25CollectiveMainloopBwdSm80ILi2ELi2EN4cute5tupleIJNS5_1CILi128EEES8_NS7_ILi64EEEEEENS_10bfloat16_tEfNS_4arch4Sm80ELb0ELb1ELb1ELb1ELb0ELb0ELb0ELb0ELi2ELi4ELi4ELi4ELb0EEENS1_24CollectiveEpilogueBwdGQAISA_fSD_Li256ELb1ELb0EEENS1_19SingleTileSchedulerILb1ELb0ELb0ELi128EEEEEEEEEvNT_6ParamsE$_ZN4cute3eso3ESOILb1ELb0EJNS_14ComposedLayoutINS_7SwizzleILi3ELi3ELi3EEENS_1CILi0EEENS_6LayoutINS_5tupleIJNS8_IJNS8_IJNS5_ILi4EEENS5_ILi8EEEEEENS8_IJS9_NS5_ILi1EEEEEEEEENS8_IJNS8_IJNS5_ILi2EEESF_SF_EEENS8_IJSF_SA_EEEEEEEEENS8_IJNS8_IJNS8_IJNS5_ILi128EEESC_EEENS8_IJNS5_ILi16EEES6_EEEEEENS8_IJNS8_IJNS5_ILi64EEESA_NS5_ILi512EEEEEENS8_IJNS5_ILi8192EEENS5_ILi1024EEEEEEEEEEEEEEEENS_10ViewEngineINS_8smem_ptrIPN7cutlass10bfloat16_tEEEEEEEC2ERKSY_RKS15_) ;  /* 0xfffd89c000007944 */ /* 0x022fea0003c3ffff */
        /* <DEDUP_REMOVED lines=29> */
[----:B-12--5:R-:W-:Y:S05]  /*2ed30*/  CALL.REL.NOINC `($_ZN7cutlass13device_kernelIN5flash19enable_sm80_to_sm89INS1_16FlashAttnBwdSm80INS1_25CollectiveMainloopBwdSm80ILi2ELi2EN4cute5tupleIJNS5_1CILi128EEES8_NS7_ILi64EEEEEENS_10bfloat16_tEfNS_4arch4Sm80ELb0ELb1ELb1ELb1ELb0ELb0ELb0ELb0ELi2ELi4ELi4ELi4ELb0EEENS1_24CollectiveEpilogueBwdGQAISA_fSD_Li256ELb1ELb0EEENS1_19SingleTileSchedulerILb1ELb0ELb0ELi128EEEEEEEEEvNT_6ParamsE$_ZZN4cute7idx2crdINS_5tupleIJiiNS_1CILi0EEEEEENS1_IJNS1_IJNS2_ILi4EEENS2_ILi8EEEEEES5_NS2_ILi1EEEEEEEEDaRKT_RKT0_ENKUlRKT_RKT0_E_clIiS7_EEDaSI_SL_) ;  /* 0xfffe086000007944 */ /* 0x026fea0003c3ffff */
[----:B------:R-:W-:Y:S02]  /*2ed40*/  MOV R2, 0x2ed60 ;  /* 0x0002ed6000027802 */ /* 0x000fe40000000f00 */
[----:B-1----:R-:W-:Y:S05]  /*2ed50*/  CALL.REL.NOINC `($_ZN7cutlass13device_kernelIN5flash19enable_sm80_to_sm89INS1_16FlashAttnBwdSm80INS1_25CollectiveMainloopBwdSm80ILi2ELi2EN4cute5tupleIJNS5_1CILi128EEES8_NS7_ILi64EEEEEENS_10bfloat16_tEfNS_4arch4Sm80ELb0ELb1ELb1ELb1ELb0ELb0ELb0ELb0ELi2ELi4ELi4ELi4ELb0EEENS1_24CollectiveEpilogueBwdGQAISA_fSD_Li256ELb1ELb0EEENS1_19SingleTileSchedulerILb1ELb0ELb0ELi128EEEEEEEEEvNT_6ParamsE$_ZZN4cute7idx2crdINS_5tupleIJiiNS_1CILi0EEEEEENS1_IJNS1_IJNS2_ILi4EEENS2_ILi8EEEEEES5_NS2_ILi1EEEEEEEEDaRKT_RKT0_ENKUlRKT_RKT0_E_clIiS5_EEDaSI_SL_) ;  /* 0xfffe081000007944 */ /* 0x002fea0003c3ffff */
[----:B------:R1:W-:Y:S01]  /*2ed60*/  STL [R14], R6 ;  /* 0x000000060e007387 */ /* 0x0003e20000100800 */
[----:B------:R-:W-:Y:S02]  /*2ed70*/  MOV R2, R58 ;  /* 0x0000003a00027202 */ /* 0x000fe40000000f00 */
[----:B------:R-:W-:-:S02]  /*2ed80*/  MOV R72, 0x2eda0 ;  /* 0x0002eda000487802 */ /* 0x000fc40000000f00 */
[----:B-1----:R-:W-:Y:S05]  /*2ed90*/  CALL.REL.NOINC `($_ZN7cutlass13device_kernelIN5flash19enable_sm80_to_sm89INS1_16FlashAttnBwdSm80INS1_25CollectiveMainloopBwdSm80ILi2ELi2EN4cute5tupleIJNS5_1CILi128EEES8_NS7_ILi64EEEEEENS_10bfloat16_tEfNS_4arch4Sm80ELb0ELb1ELb1ELb1ELb0ELb0ELb0ELb0ELi2ELi4ELi4ELi4ELb0EEENS1_24CollectiveEpilogueBwdGQAISA_fSD_Li256ELb1ELb0EEENS1_19SingleTileSchedulerILb1ELb0ELb0ELi128EEEEEEEEEvNT_6ParamsE$_ZZN4cute9transformINS_5tupleIJiiNS_1CILi0EEEEEENS1_IJNS1_IJNS2_ILi4EEENS2_ILi8EEEEEES5_NS2_ILi1EEEEEEZNS_7idx2crdIS4_S9_EEDaRKT_RKT0_EUlRKT_RKT0_E_EEDaSD_SG_OT1_ENKUlDpSJ_E_clIJNS1_IJiiEEEiS3_EEEDaSQ_) ;  /* 0xfffe0f4000007944 */ /* 0x002fea0003c3ffff */
[----:B------:R-:W-:Y:S02]  /*2eda0*/  MOV R6, 0x2edc0 ;  /* 0x0002edc000067802 */ /* 0x000fe40000000f00 */
[----:B--2--5:R-:W-:Y:S05]  /*2edb0*/  CALL.REL.NOINC `($_ZN7cutlass13device_kernelIN5flash19enable_sm80_to_sm89INS1_16FlashAttnBwdSm80INS1_25CollectiveMainloopBwdSm80ILi2ELi2EN4cute5tupleIJNS5_1CILi128EEES8_NS7_ILi64EEEEEENS_10bfloat16_tEfNS_4arch4Sm80ELb0ELb1ELb1ELb1ELb0ELb0ELb0ELb0ELi2ELi4ELi4ELi4ELb0EEENS1_24CollectiveEpilogueBwdGQAISA_fSD_Li256ELb1ELb0EEENS1_19SingleTileSchedulerILb1ELb0ELb0ELi128EEEEEEEEEvNT_6ParamsE$_ZZN4cute13to_mixed_bitsINS_5tupleIJNS1_IJNS_1CILi4EEENS2_ILi8EEEEEES3_NS2_ILi1EEEEEENS1_IJNS1_IJNS2_ILi128EEENS2_ILi0EEEEEENS2_ILi16EEES9_EEENS1_IJNS1_IJiiEEEiS9_EEEEEDaRKT_RKT0_RKT1_ENKUlRKT_RKT0_RKT1_E_clIS5_SA_SD_EEDaSQ_ST_SW_) ;  /* 0xfffdd24000007944 */ /* 0x024fea0003c3ffff */
[----:B------:R-:W-:Y:S02]  /*2edc0*/  MOV R6, 0x2ede0 ;  /* 0x0002ede000067802 */ /* 0x000fe40000000f00 */
[----:B------:R-:W-:Y:S05]  /*2edd0*/  CALL.REL.NOINC `($_ZN7cutlass13device_kernelIN5flash19enable_sm80_to_sm89INS1_16FlashAttnBwdSm80INS1_25CollectiveMainloopBwdSm80ILi2ELi2EN4cute5tupleIJNS5_1CILi128EEES8_NS7_ILi64EEEEEENS_10bfloat16_tEfNS_4arch4Sm80ELb0ELb1ELb1ELb1ELb0ELb0ELb0ELb0ELi2ELi4ELi4ELi4ELb0EEENS1_24CollectiveEpilogueBwdGQAISA_fSD_Li256ELb1ELb0EEENS1_19SingleTileSchedulerILb1ELb0ELb0ELi128EEEEEEEEEvNT_6ParamsE$_ZZN4cute13to_mixed_bitsINS_5tupleIJNS1_IJNS_1CILi4EEENS2_ILi8EEEEEES3_NS2_ILi1EEEEEENS1_IJNS1_IJNS2_ILi128EEENS2_ILi0EEEEEENS2_ILi16EEES9_EEENS1_IJNS1_IJiiEEEiS9_EEEEEDaRKT_RKT0_RKT1_ENKUlRKT_RKT0_RKT1_E_clIS3_SB_iEEDaSQ_ST_SW_) ;  /* 0xfffdd1d000007944 */ /* 0x000fea0003c3ffff */
[----:B------:R-:W-:Y:S02]  /*2ede0*/  MOV R5, R2 ;  /* 0x0000000200057202 */ /* 0x000fe40000000f00 */
[----:B------:R-:W-:-:S02]  /*2edf0*/  MOV R2, 0x2ee10 ;  /* 0x0002ee1000027802 */ /* 0x000fc40000000f00 */
[----:B------:R-:W-:Y:S05]  /*2ee00*/  CALL.REL.NOINC `($_ZN7cutlass13device_kernelIN5flash19enable_sm80_to_sm89INS1_16FlashAttnBwdSm80INS1_25CollectiveMainloopBwdSm80ILi2ELi2EN4cute5tupleIJNS5_1CILi128EEES8_NS7_ILi64EEEEEENS_10bfloat16_tEfNS_4arch4Sm80ELb0ELb1ELb1ELb1ELb0ELb0ELb0ELb0ELi2ELi4ELi4ELi4ELb0EEENS1_24CollectiveEpilogueBwdGQAISA_fSD_Li256ELb1ELb0EEENS1_19SingleTileSchedulerILb1ELb0ELb0ELi128EEEEEEEEEvNT_6ParamsE$_ZZN4cute13to_mixed_bitsINS_5tupleIJNS1_IJNS_1CILi4EEENS2_ILi8EEEEEES3_NS2_ILi1EEEEEENS1_IJNS1_IJNS2_ILi128EEENS2_ILi0EEEEEENS2_ILi16EEES9_EEENS1_IJNS1_IJiiEEEiS9_EEEEEDaRKT_RKT0_RKT1_ENKUlDpRKT_E_clIJNS_9MixedBitsILj0ELj384EEENSU_ILj0ELj48EEENS2_ILj0EEEEEEDaSR_) ;  /* 0xfffdd15000007944 */ /* 0x000fea0003c3ffff */
[----:B------:R-:W-:Y:S02]  /*2ee10*/  SHF.R.S32.HI R5, RZ, 0x1f, R4 ;  /* 0x0000001fff057819 */ /* 0x000fe40000011404 */
[----:B------:R-:W-:-:S02]  /*2ee20*/  LOP3.LUT R3, R3, 0x1b0, RZ, 0xc0, !PT ;  /* 0x000001b003037812 */ /* 0x000fc400078ec0ff */
[----:B------:R-:W-:Y:S02]  /*2ee30*/  LEA.HI R5, R5, R4, RZ, 0x2 ;  /* 0x0000000405057211 */ /* 0x000fe400078f10ff */
[----:B------:R-:W-:Y:S02]  /*2ee40*/  MOV R4, 0x2ee80 ;  /* 0x0002ee8000047802 */ /* 0x000fe40000000f00 */
[----:B------:R-:W-:-:S05]  /*2ee50*/  SHF.R.S32.HI R2, RZ, 0x2, R5 ;  /* 0x00000002ff027819 */ /* 0x000fca0000011405 */
[----:B------:R1:W-:Y:S02]  /*2ee60*/  STL [R1+0x77c], R2 ;  /* 0x00077c0201007387 */ /* 0x0003e40000100800 */
[----:B-1----:R-:W-:Y:S05]  /*2ee70*/  CALL.REL.NOINC `($_ZN7cutlass13device_kernelIN5flash19enable_sm80_to_sm89INS1_16FlashAttnBwdSm80INS1_25CollectiveMainloopBwdSm80ILi2ELi2EN4cute5tupleIJNS5_1CILi128EEES8_NS7_ILi64EEEEEENS_10bfloat16_tEfNS_4arch4Sm80ELb0ELb1ELb1ELb1ELb0ELb0ELb0ELb0ELi2ELi4ELi4ELi4ELb0EEENS1_24CollectiveEpilogueBwdGQAISA_fSD_Li256ELb1ELb0EEENS1_19SingleTileSchedulerILb1ELb0ELb0ELi128EEEEEEEEEvNT_6ParamsE$_ZN4cute5tupleIJNS_7SwizzleILi3ELi3ELi3EEENS_9MixedBitsILj0ELj432EEENS_6LayoutINS0_IJNS0_IJNS_1CILi2EEES7_S7_EEES7_NS6_ILi8EEEEEENS0_IJNS0_IJNS6_ILi64EEES9_NS6_ILi512EEEEEENS6_ILi8192EEENS6_ILi1024EEEEEEEEEEC2ERKS2_RKS4_RKSH_) ;  /* 0xfffdbee000007944 */ /* 0x002fea0003c3ffff */
[----:B-1----:R1:W5:Y:S01]  /*2ee80*/  LDL R2, [R1+0x758] ;  /* 0x0007580001027983 */ /* 0x0023620000100800 */
[----:B------:R-:W-:-:S03]  /*2ee90*/  MOV R4, 0x2eeb0 ;  /* 0x0002eeb000047802 */ /* 0x000fc60000000f00 */
[----:B-1---5:R-:W-:Y:S05]  /*2eea0*/  CALL.REL.NOINC `($_ZN7cutlass13device_kernelIN5flash19enable_sm80_to_sm89INS1_16FlashAttnBwdSm80INS1_25CollectiveMainloopBwdSm80ILi2ELi2EN4cute5tupleIJNS5_1CILi128EEES8_NS7_ILi64EEEEEENS_10bfloat16_tEfNS_4arch4Sm80ELb0ELb1ELb1ELb1ELb0ELb0ELb0ELb0ELi2ELi4ELi4ELi4ELb0EEENS1_24CollectiveEpilogueBwdGQAISA_fSD_Li256ELb1ELb0EEENS1_19SingleTileSchedulerILb1ELb0ELb0ELi128EEEEEEEEEvNT_6ParamsE$_ZN4cute3eso3ESOILb0ELb0EJNS_14ComposedLayoutINS_7SwizzleILi3ELi3ELi3EEENS_9MixedBitsILj0ELj432EEENS_6LayoutINS_5tupleIJNS8_IJNS_1CILi2EEESA_SA_EEESA_NS9_ILi8EEEEEENS8_IJNS8_IJNS9_ILi64EEESC_NS9_ILi512EEEEEENS9_ILi8192EEENS9_ILi1024EEEEEEEEEEiEEC2ERKSL_RKi) ;  /* 0xfffd6bb000007944 */ /* 0x022fea0003c3ffff */
[----:B-1----:R-:W2:Y:S01]  /*2eeb0*/  LDL.64 R4, [R1+0x758] ;  /* 0x0007580001047983 */ /* 0x002ea20000100a00 */
[----:B------:R-:W-:Y:S02]  /*2eec0*/  MOV R9, R25 ;  /* 0x0000001900097202 */ /* 0x000fe40000000f00 */
[----:B------:R-:W-:Y:S01]  /*2eed0*/  MOV R8, 0x2ef00 ;  /* 0x0002ef0000087802 */ /* 0x000fe20000000f00 */
[----:B--2---:R-:W-:-:S04]  /*2eee0*/  IMAD.WIDE R2, R5, 0x2, R16 ;  /* 0x0000000205027825 */ /* 0x004fc800078e0210 */
[----:B------:R-:W-:Y:S05]  /*2eef0*/  CALL.REL.NOINC `($_ZN7cutlass13device_kernelIN5flash19enable_sm80_to_sm89INS1_16FlashAttnBwdSm80INS1_25CollectiveMainloopBwdSm80ILi2ELi2EN4cute5tupleIJNS5_1CILi128EEES8_NS7_ILi64EEEEEENS_10bfloat16_tEfNS_4arch4Sm80ELb0ELb1ELb1ELb1ELb0ELb0ELb0ELb0ELi2ELi4ELi4ELi4ELb0EEENS1_24CollectiveEpilogueBwdGQAISA_fSD_Li256ELb1ELb0EEENS1_19SingleTileSchedulerILb1ELb0ELb0ELi128EEEEEEEEEvNT_6ParamsE$_ZN4cute8smem_ptrIPN7cutlass10bfloat16_tEECI1NS_12iter_adaptorIS3_S4_EEES3_) ;  /* 0xfffdc08000007944 */ /* 0x000fea0003c3ffff */
[----:B-1----:R-:W2:Y:S01]  /*2ef00*/  LDL.64 R2, [R1+0x758] ;  /* 0x0007580001027983 */ /* 0x002ea20000100a00 */
[----:B------:R-:W-:Y:S02]  /*2ef10*/  MOV R6, R4 ;  /* 0x0000000400067202 */ /* 0x000fe40000000f00 */
[----:B------:R-:W-:Y:S01]  /*2ef20*/  MOV R4, 0x2ef50 ;  /* 0x0002ef5000047802 */ /* 0x000fe20000000f00 */
[----:B--2---:R1:W-:Y:S04]  /*2ef30*/  STL.64 [R1+0x770], R2 ;  /* 0x0007700201007387 */ /* 0x0043e80000100a00 */
[----:B-1----:R-:W-:Y:S05]  /*2ef40*/  CALL.REL.NOINC `($_ZN7cutlass13device_kernelIN5flash19enable_sm80_to_sm89INS1_16FlashAttnBwdSm80INS1_25CollectiveMainloopBwdSm80ILi2ELi2EN4cute5tupleIJNS5_1CILi128EEES8_NS7_ILi64EEEEEENS_10bfloat16_tEfNS_4arch4Sm80ELb0ELb1ELb1ELb1ELb0ELb0ELb0ELb0ELi2ELi4ELi4ELi4ELb0EEENS1_24CollectiveEpilogueBwdGQAISA_fSD_Li256ELb1ELb0EEENS1_19SingleTileSchedulerILb1ELb0ELb0ELi128EEEEEEEEEvNT_6ParamsE$_ZN4cute3eso3ESOILb0ELb0EJNS_14ComposedLayoutINS_7SwizzleILi3ELi3ELi3EEENS_9MixedBitsILj0ELj432EEENS_6LayoutINS_5tupleIJNS8_IJNS_1CILi2EEESA_SA_EEESA_NS9_ILi8EEEEEENS8_IJNS8_IJNS9_ILi64EEESC_NS9_ILi512EEEEEENS9_ILi8192EEENS9_ILi1024EEEEEEEEEENS_10ViewEngineINS_8smem_ptrIPN7cutlass10bfloat16_tEEEEEEEC2ERKSL_RKSS_) ;  /* 0xfffd6aa000007944 */ /* 0x002fea0003c3ffff */
        /* <DEDUP_REMOVED lines=23> */
[----:B--2--5:R-:W-:Y:S05]  /*2f0c0*/  CALL.REL.NOINC `($_ZN7cutlass13device_kernelIN5flash19enable_sm80_to_sm89INS1_16FlashAttnBwdSm80INS1_25CollectiveMainloopBwdSm80ILi2ELi2EN4cute5tupleIJNS5_1CILi128EEES8_NS7_ILi64EEEEEENS_10bfloat16_tEfNS_4arch4Sm80ELb0ELb1ELb1ELb1ELb0ELb0ELb0ELb0ELi2ELi4ELi4ELi4ELb0EEENS1_24CollectiveEpilogueBwdGQAISA_fSD_Li256ELb1ELb0EEENS1_19SingleTileSchedulerILb1ELb0ELb0ELi128EEEEEEEEEvNT_6ParamsE$_ZN4cute3eso3ESOILb1ELb0EJNS_6LayoutINS_5tupleIJNS3_IJNS_1CILi8EEENS4_ILi1EEEEEENS4_ILi2EEES5_EEENS3_IJNS3_IJS6_NS4_ILi0EEEEEENS4_ILi64EEES5_EEEEENS_10ViewEngineIPN7cutlass10bfloat16_tEEEEEC2ERKSE_RKSJ_) ;  /* 0xfffdb0d000007944 */ /* 0x024fea0003c3ffff */
[----:B------:R2:W5:Y:S01]  /*2f0d0*/  LDL.64 R52, [R1+0x758] ;  /* 0x0007580001347983 */ /* 0x0005620000100a00 */
[----:B-1----:R-:W-:Y:S01]  /*2f0e0*/  IMAD.MOV.U32 R6, RZ, RZ, R48 ;  /* 0x000000ffff067224 */ /* 0x002fe200078e0030 */
[----:B------:R-:W-:Y:S01]  /*2f0f0*/  MOV R3, R49 ;  /* 0x0000003100037202 */ /* 0x000fe20000000f00 */
[----:B------:R-:W-:Y:S01]  /*2f100*/  IMAD.MOV.U32 R68, RZ, RZ, R25 ;  /* 0x000000ffff447224 */ /* 0x000fe200078e0019 */
[----:B------:R-:W-:Y:S02]  /*2f110*/  MOV R4, 0x2f130 ;  /* 0x0002f13000047802 */ /* 0x000fe40000000f00 */
[----:B--2--5:R-:W-:Y:S05]  /*2f120*/  CALL.REL.NOINC `($_ZN7cutlass13device_kernelIN5flash19enable_sm80_to_sm89INS1_16FlashAttnBwdSm80INS1_25CollectiveMainloopBwdSm80ILi2ELi2EN4cute5tupleIJNS5_1CILi128EEES8_NS7_ILi64EEEEEENS_10bfloat16_tEfNS_4arch4Sm80ELb0ELb1ELb1ELb1ELb0ELb0ELb0ELb0ELi2ELi4ELi4ELi4ELb0EEENS1_24CollectiveEpilogueBwdGQAISA_fSD_Li256ELb1ELb0EEENS1_19SingleTileSchedulerILb1ELb0ELb0ELi128EEEEEEEEEvNT_6ParamsE$_ZN4cute3eso3ESOILb1ELb0EJNS_6LayoutINS_5tupleIJNS3_IJNS3_IJNS_1CILi4EEENS4_ILi2EEEEEENS4_ILi1EEEEEES6_NS4_ILi8EEEEEENS3_IJNS3_IJNS3_IJS8_NS4_ILi32EEEEEENS4_ILi0EEEEEENS4_ILi64EEES5_EEEEENS_10ViewEngineIPN7cutlass10bfloat16_tEEEEEC2ERKSI_RKSN_) ;  /* 0xfffd9c8000007944 */ /* 0x024fea0003c3ffff */
[----:B------:R-:W-:Y:S01]  /*2f130*/  ULDC.64 UR4, c[0x0][0x118] ;  /* 0x0000460000047ab9 */ /* 0x000fe20000000a00 */
[----:B------:R2:W5:Y:S04]  /*2f140*/  LDL.64 R50, [R1+0x758] ;  /* 0x0007580001327983 */ /* 0x0005680000100a00 */
[----:B-1----:R2:W5:Y:S01]  /*2f150*/  LD.E.64 R2, [R54.64] ;  /* 0x0000000436027980 */ /* 0x002562000c101b00 */
[----:B------:R-:W-:-:S02]  /*2f160*/  MOV R9, R25 ;  /* 0x0000001900097202 */ /* 0x000fc40000000f00 */
[----:B------:R-:W-:Y:S02]  /*2f170*/  MOV R8, 0x2f190 ;  /* 0x0002f19000087802 */ /* 0x000fe40000000f00 */
[----:B--2--5:R-:W-:Y:S05]  /*2f180*/  CALL.REL.NOINC `($_ZN7cutlass13device_kernelIN5flash19enable_sm80_to_sm89INS1_16FlashAttnBwdSm80INS1_25CollectiveMainloopBwdSm80ILi2ELi2EN4cute5tupleIJNS5_1CILi128EEES8_NS7_ILi64EEEEEENS_10bfloat16_tEfNS_4arch4Sm80ELb0ELb1ELb1ELb1ELb0ELb0ELb0ELb0ELi2ELi4ELi4ELi4ELb0EEENS1_24CollectiveEpilogueBwdGQAISA_fSD_Li256ELb1ELb0EEENS1_19SingleTileSchedulerILb1ELb0ELb0ELi128EEEEEEEEEvNT_6ParamsE$_ZN4cute8smem_ptrIPN7cutlass10bfloat16_tEECI1NS_12iter_adaptorIS3_S4_EEES3_) ;  /* 0xfffdbdf000007944 */ /* 0x024fea0003c3ffff */
[----:B-1----:R1:W5:Y:S01]  /*2f190*/  LDL.64 R2, [R1+0x758] ;  /* 0x0007580001027983 */ /* 0x0023620000100a00 */
[----:B------:R-:W-:-:S03]  /*2f1a0*/  MOV R6, 0x2f1c0 ;  /* 0x0002f1c000067802 */ /* 0x000fc60000000f00 */
[----:B-1---5:R-:W-:Y:S05]  /*2f1b0*/  CALL.REL.NOINC `($_ZN7cutlass13device_kernelIN5flash19enable_sm80_to_sm89INS1_16FlashAttnBwdSm80INS1_25CollectiveMainloopBwdSm80ILi2ELi2EN4cute5tupleIJNS5_1CILi128EEES8_NS7_ILi64EEEEEENS_10bfloat16_tEfNS_4arch4Sm80ELb0ELb1ELb1ELb1ELb0ELb0ELb0ELb0ELi2ELi4ELi4ELi4ELb0EEENS1_24CollectiveEpilogueBwdGQAISA_fSD_Li256ELb1ELb0EEENS1_19SingleTileSchedulerILb1ELb0ELb0ELi128EEEEEEEEEvNT_6ParamsE$_ZN4cute3eso3ESOILb1ELb0EJNS_6LayoutINS_5tupleIJNS3_IJNS_1CILi8EEENS4_ILi1EEEEEENS4_ILi2EEEEEENS3_IJNS3_IJS6_NS4_ILi0EEEEEENS4_ILi8192EEEEEEEENS_10ViewEngineINS_8smem_ptrIPN7cutlass10bfloat16_tEEEEEEEC2ERKSE_RKSL_) ;  /* 0xfffdae1000007944 */ /* 0x022fea0003c3ffff */
[----:B-1----:R1:W5:Y:S01]  /*2f1c0*/  LDL.64 R4, [R1+0x758] ;  /* 0x0007580001047983 */ /* 0x0023620000100a00 */
[----:B------:R-:W-:Y:S01]  /*2f1d0*/  IMAD.MOV.U32 R8, RZ, RZ, R52 ;  /* 0x000000ffff087224 */ /* 0x000fe200078e0034 */
[----:B------:R-:W-:Y:S02]  /*2f1e0*/  MOV R3, R53 ;  /* 0x0000003500037202 */ /* 0x000fe40000000f00 */
[----:B------:R-:W-:Y:S02]  /*2f1f0*/  MOV R6, 0x2f210 ;  /* 0x0002f21000067802 */ /* 0x000fe40000000f00 */
[----:B-1---5:R-:W-:Y:S05]  /*2f200*/  CALL.REL.NOINC `($_ZN7cutlass13device_kernelIN5flash19enable_sm80_to_sm89INS1_16FlashAttnBwdSm80INS1_25CollectiveMainloopBwdSm80ILi2ELi2EN4cute5tupleIJNS5_1CILi128EEES8_NS7_ILi64EEEEEENS_10bfloat16_tEfNS_4arch4Sm80ELb0ELb1ELb1ELb1ELb0ELb0ELb0ELb0ELi2ELi4ELi4ELi4ELb0EEENS1_24CollectiveEpilogueBwdGQAISA_fSD_Li256ELb1ELb0EEENS1_19SingleTileSchedulerILb1ELb0ELb0ELi128EEEEEEEEEvNT_6ParamsE$_ZN4cute3eso3ESOILb1ELb0EJNS_6LayoutINS_5tupleIJNS3_IJNS_1CILi8EEENS4_ILi1EEEEEENS4_ILi2EEEEEENS3_IJNS3_IJS6_NS4_ILi0EEEEEENS4_ILi64EEEEEEEENS_10ViewEngineIPN7cutlass10bfloat16_tEEEEEC2ERKSE_RKSJ_) ;  /* 0xfffdad3000007944 */ /* 0x022fea0003c3ffff */
[----:B-1----:R1:W5:Y:S01]  /*2f210*/  LDL.64 R2, [R1+0x758] ;  /* 0x0007580001027983 */ /* 0x0023620000100a00 */
[----:B------:R-:W-:Y:S02]  /*2f220*/  MOV R7, R5 ;  /* 0x0000000500077202 */ /* 0x000fe40000000f00 */
[----:B------:R-:W-:Y:S02]  /*2f230*/  MOV R6, 0x2f250 ;  /* 0x0002f25000067802 */ /* 0x000fe40000000f00 */
[----:B-1---5:R-:W-:Y:S05]  /*2f240*/  CALL.REL.NOINC `($_ZN7cutlass13device_kernelIN5flash19enable_sm80_to_sm89INS1_16FlashAttnBwdSm80INS1_25CollectiveMainloopBwdSm80ILi2ELi2EN4cute5tupleIJNS5_1CILi128EEES8_NS7_ILi64EEEEEENS_10bfloat16_tEfNS_4arch4Sm80ELb0ELb1ELb1ELb1ELb0ELb0ELb0ELb0ELi2ELi4ELi4ELi4ELb0EEENS1_24CollectiveEpilogueBwdGQAISA_fSD_Li256ELb1ELb0EEENS1_19SingleTileSchedulerILb1ELb0ELb0ELi128EEEEEEEEEvNT_6ParamsE$_ZN4cute3eso3ESOILb1ELb0EJNS_6LayoutINS_5tupleIJNS3_IJNS_1CILi8EEENS4_ILi1EEEEEENS3_IJNS4_ILi2EEEEEEEEENS3_IJNS3_IJS6_NS4_ILi0EEEEEENS3_IJNS4_ILi8192EEEEEEEEEEENS_10ViewEngineINS_8smem_ptrIPN7cutlass10bfloat16_tEEEEEEEC2ERKSG_RKSN_) ;  /* 0xfffdaaf000007944 */ /* 0x022fea0003c3ffff */
[----:B-1----:R1:W5:Y:S01]  /*2f250*/  LDL.64 R4, [R1+0x758] ;  /* 0x0007580001047983 */ /* 0x0023620000100a00 */
[----:B------:R-:W-:Y:S02]  /*2f260*/  MOV R8, R2 ;  /* 0x0000000200087202 */ /* 0x000fe40000000f00 */
[----:B------:R-:W-:-:S02]  /*2f270*/  MOV R6, 0x2f290 ;  /* 0x0002f29000067802 */ /* 0x000fc40000000f00 */
[----:B-1---5:R-:W-:Y:S05]  /*2f280*/  CALL.REL.NOINC `($_ZN7cutlass13device_kernelIN5flash19enable_sm80_to_sm89INS1_16FlashAttnBwdSm80INS1_25CollectiveMainloopBwdSm80ILi2ELi2EN4cute5tupleIJNS5_1CILi128EEES8_NS7_ILi64EEEEEENS_10bfloat16_tEfNS_4arch4Sm80ELb0ELb1ELb1ELb1ELb0ELb0ELb0ELb0ELi2ELi4ELi4ELi4ELb0EEENS1_24CollectiveEpilogueBwdGQAISA_fSD_Li256ELb1ELb0EEENS1_19SingleTileSchedulerILb1ELb0ELb0ELi128EEEEEEEEEvNT_6ParamsE$_ZN4cute3eso3ESOILb1ELb0EJNS_6LayoutINS_5tupleIJNS3_IJNS_1CILi8EEENS4_ILi1EEEEEENS3_IJNS4_ILi2EEEEEEEEENS3_IJNS3_IJS6_NS4_ILi0EEEEEENS3_IJNS4_ILi64EEEEEEEEEEENS_10ViewEngineIPN7cutlass10bfloat16_tEEEEEC2ERKSG_RKSL_) ;  /* 0xfffdaa6000007944 */ /* 0x022fea0003c3ffff */
[----:B-1----:R1:W5:Y:S01]  /*2f290*/  LDL.64 R2, [R1+0x758] ;  /* 0x0007580001027983 */ /* 0x0023620000100a00 */
[----:B------:R-:W-:-:S03]  /*2f2a0*/  MOV R8, 0x2f2c0 ;  /* 0x0002f2c000087802 */ /* 0x000fc60000000f00 */
[----:B-1---5:R-:W-:Y:S05]  /*2f2b0*/  CALL.REL.NOINC `($_ZN7cutlass13device_kernelIN5flash19enable_sm80_to_sm89INS1_16FlashAttnBwdSm80INS1_25CollectiveMainloopBwdSm80ILi2ELi2EN4cute5tupleIJNS5_1CILi128EEES8_NS7_ILi64EEEEEENS_10bfloat16_tEfNS_4arch4Sm80ELb0ELb1ELb1ELb1ELb0ELb0ELb0ELb0ELi2ELi4ELi4ELi4ELb0EEENS1_24CollectiveEpilogueBwdGQAISA_fSD_Li256ELb1ELb0EEENS1_19SingleTileSchedulerILb1ELb0ELb0ELi128EEEEEEEEEvNT_6ParamsE$_ZN4cute3eso3ESOILb1ELb0EJNS_6LayoutINS_5tupleIJNS3_IJNS3_IJNS_1CILi8EEENS4_ILi1EEEEEES6_EEENS3_IJNS3_IJS6_S6_EEENS4_ILi2EEEEEEEEENS3_IJNS3_IJNS3_IJS6_NS4_ILi0EEEEEESD_EEENS3_IJNS3_IJSD_SD_EEENS4_ILi64EEEEEEEEEEENS_10ViewEngineIPN7cutlass10bfloat16_tEEEEEC2ERKSK_RKSP_) ;  /* 0xfffd9be000007944 */ /* 0x022fea0003c3ffff */
[----:B-1----:R1:W5:Y:S01]  /*2f2c0*/  LDL.64 R2, [R1+0x758] ;  /* 0x0007580001027983 */ /* 0x0023620000100a00 */
[----:B------:R-:W-:-:S02]  /*2f2d0*/  MOV R7, R5 ;  /* 0x0000000500077202 */ /* 0x000fc40000000f00 */
[----:B------:R-:W-:Y:S02]  /*2f2e0*/  MOV R6, 0x2f300 ;  /* 0x0002f30000067802 */ /* 0x000fe40000000f00 */
[----:B-1---5:R-:W-:Y:S05]  /*2f2f0*/  CALL.REL.NOINC `($_ZN7cutlass13device_kernelIN5flash19enable_sm80_to_sm89INS1_16FlashAttnBwdSm80INS1_25CollectiveMainloopBwdSm80ILi2ELi2EN4cute5tupleIJNS5_1CILi128EEES8_NS7_ILi64EEEEEENS_10bfloat16_tEfNS_4arch4Sm80ELb0ELb1ELb1ELb1ELb0ELb0ELb0ELb0ELi2ELi4ELi4ELi4ELb0EEENS1_24CollectiveEpilogueBwdGQAISA_fSD_Li256ELb1ELb0EEENS1_19SingleTileSchedulerILb1ELb0ELb0ELi128EEEEEEEEEvNT_6ParamsE$_ZN4cute3eso3ESOILb1ELb0EJNS_6LayoutINS_5tupleIJNS3_IJNS3_IJNS_1CILi8EEENS4_ILi1EEEEEES6_EEENS3_IJNS3_IJS6_S6_EEENS4_ILi2EEEEEEEEENS3_IJNS3_IJNS3_IJS6_NS4_ILi0EEEEEESD_EEENS3_IJNS3_IJSD_SD_EEENS4_ILi8192EEEEEEEEEEENS_10ViewEngineINS_8smem_ptrIPN7cutlass10bfloat16_tEEEEEEEC2ERKSK_RKSR_) ;  /* 0xfffd9be000007944 */ /* 0x022fea0003c3ffff */
[----:B-1----:R1:W5:Y:S01]  /*2f300*/  LDL.64 R4, [R1+0x758] ;  /* 0x0007580001047983 */ /* 0x0023620000100a00 */
[----:B------:R-:W-:Y:S02]  /*2f310*/  MOV R8, R2 ;  /* 0x0000000200087202 */ /* 0x000fe40000000f00 */
[----:B------:R-:W-:Y:S02]  /*2f320*/  MOV R6, 0x2f340 ;  /* 0x0002f34000067802 */ /* 0x000fe40000000f00 */
[----:B-1---5:R-:W-:Y:S05]  /*2f330*/  CALL.REL.NOINC `($_ZN7cutlass13device_kernelIN5flash19enable_sm80_to_sm89INS1_16FlashAttnBwdSm80INS1_25CollectiveMainloopBwdSm80ILi2ELi2EN4cute5tupleIJNS5_1CILi128EEES8_NS7_ILi64EEEEEENS_10bfloat16_tEfNS_4arch4Sm80ELb0ELb1ELb1ELb1ELb0ELb0ELb0ELb0ELi2ELi4ELi4ELi4ELb0EEENS1_24CollectiveEpilogueBwdGQAISA_fSD_Li256ELb1ELb0EEENS1_19SingleTileSchedulerILb1ELb0ELb0ELi128EEEEEEEEEvNT_6ParamsE$_ZN4cute3eso3ESOILb1ELb0EJNS_6LayoutINS_5tupleIJNS3_IJNS_1CILi8EEENS4_ILi1EEEEEENS4_ILi2EEEEEENS3_IJNS3_IJS6_NS4_ILi0EEEEEENS4_ILi64EEEEEEEENS_10ViewEngineIPN7cutlass10bfloat16_tEEEEEC2ERKSE_RKSJ_) ;  /* 0xfffdac0000007944 */ /* 0x022fea0003c3ffff */
[----:B------:R2:W5:Y:S01]  /*2f340*/  LDL.64 R16, [R1+0x758] ;  /* 0x0007580001107983 */ /* 0x0005620000100a00 */
[----:B-1----:R-:W-:Y:S01]  /*2f350*/  IMAD.MOV.U32 R2, RZ, RZ, R4 ;  /* 0x000000ffff027224 */ /* 0x002fe200078e0004 */
[----:B------:R-:W-:Y:S01]  /*2f360*/  MOV R3, R5 ;  /* 0x0000000500037202 */ /* 0x000fe20000000f00 */
[----:B------:R-:W-:Y:S01]  /*2f370*/  IMAD.MOV.U32 R9, RZ, RZ, R25 ;  /* 0x000000ffff097224 */ /* 0x000fe200078e0019 */
[----:B------:R-:W-:Y:S02]  /*2f380*/  MOV R8, 0x2f3a0 ;  /* 0x0002f3a000087802 */ /* 0x000fe40000000f00 */
[----:B--2--5:R-:W-:Y:S05]  /*2f390*/  CALL.REL.NOINC `($_ZN7cutlass13device_kernelIN5flash19enable_sm80_to_sm89INS1_16FlashAttnBwdSm80INS1_25CollectiveMainloopBwdSm80ILi2ELi2EN4cute5tupleIJNS5_1CILi128EEES8_NS7_ILi64EEEEEENS_10bfloat16_tEfNS_4arch4Sm80ELb0ELb1ELb1ELb1ELb0ELb0ELb0ELb0ELi2ELi4ELi4ELi4ELb0EEENS1_24CollectiveEpilogueBwdGQAISA_fSD_Li256ELb1ELb0EEENS1_19SingleTileSchedulerILb1ELb0ELb0ELi128EEEEEEEEEvNT_6ParamsE$_ZN4cute8smem_ptrIPN7cutlass10bfloat16_tEECI1NS_12iter_adaptorIS3_S4_EEES3_) ;  /* 0xfffdbbe000007944 */ /* 0x024fea0003c3ffff */
[----:B-1----:R1:W5:Y:S01]  /*2f3a0*/  LDL.64 R2, [R1+0x758] ;  /* 0x0007580001027983 */ /* 0x0023620000100a00 */
[----:B------:R-:W-:-:S03]  /*2f3b0*/  MOV R6, 0x2f3d0 ;  /* 0x0002f3d000067802 */ /* 0x000fc60000000f00 */
[----:B-1---5:R-:W-:Y:S05]  /*2f3c0*/  CALL.REL.NOINC `($_ZN7cutlass13device_kernelIN5flash19enable_sm80_to_sm89INS1_16FlashAttnBwdSm80INS1_25CollectiveMainloopBwdSm80ILi2ELi2EN4cute5tupleIJNS5_1CILi128EEES8_NS7_ILi64EEEEEENS_10bfloat16_tEfNS_4arch4Sm80ELb0ELb1ELb1ELb1ELb0ELb0ELb0ELb0ELi2ELi4ELi4ELi4ELb0EEENS1_24CollectiveEpilogueBwdGQAISA_fSD_Li256ELb1ELb0EEENS1_19SingleTileSchedulerILb1ELb0ELb0ELi128EEEEEEEEEvNT_6ParamsE$_ZN4cute3eso3ESOILb1ELb0EJNS_6LayoutINS_5tupleIJNS3_IJNS_1CILi8EEENS4_ILi1EEEEEENS4_ILi2EEEEEENS3_IJNS3_IJS6_NS4_ILi0EEEEEENS4_ILi8192EEEEEEEENS_10ViewEngineINS_8smem_ptrIPN7cutlass10bfloat16_tEEEEEEEC2ERKSE_RKSL_) ;  /* 0xfffdac0000007944 */ /* 0x022fea0003c3ffff */
        /* <DEDUP_REMOVED lines=121> */
[----:B------:R-:W-:Y:S02]  /*2fb60*/  MOV R10, 0x2fbc0 ;  /* 0x0002fbc0000a7802 */ /* 0x000fe40000000f00 */
[----:B-1----:R1:W-:Y:S04]  /*2fb70*/  ST.E [R8.64], R4 ;  /* 0x0000000408007985 */ /* 0x0023e8000c101904 */
[----:B------:R1:W-:Y:S04]  /*2fb80*/  ST.E [R8.64+0x4], R5 ;  /* 0x0000040508007985 */ /* 0x0003e8000c101904 */
[----:B------:R1:W-:Y:S04]  /*2fb90*/  ST.E [R8.64+0x8], R6 ;  /* 0x0000080608007985 */ /* 0x0003e8000c101904 */
[----:B------:R1:W-:Y:S02]  /*2fba0*/  ST.E [R8.64+0xc], R7 ;  /* 0x00000c0708007985 */ /* 0x0003e4000c101904 */
[----:B-1----:R-:W-:Y:S05]  /*2fbb0*/  CALL.REL.NOINC `($_ZN7cutlass13device_kernelIN5flash19enable_sm80_to_sm89INS1_16FlashAttnBwdSm80INS1_25CollectiveMainloopBwdSm80ILi2ELi2EN4cute5tupleIJNS5_1CILi128EEES8_NS7_ILi64EEEEEENS_10bfloat16_tEfNS_4arch4Sm80ELb0ELb1ELb1ELb1ELb0ELb0ELb0ELb0ELi2ELi4ELi4ELi4ELb0EEENS1_24CollectiveEpilogueBwdGQAISA_fSD_Li256ELb1ELb0EEENS1_19SingleTileSchedulerILb1ELb0ELb0ELi128EEEEEEEEEvNT_6ParamsE$_ZZN4cute5sliceINS_5tupleIJNS_10UnderscoreES2_NS_1CILi0EEEEEENS1_IJNS1_IJNS3_ILi1EEES4_EEEiNS3_ILi1024EEEEEEEEDaRKT_RKT0_ENKUlRKT_RKT0_E_clIS2_iEEDaSI_SL_) ;  /* 0xfffdcd5000007944 */ /* 0x002fea0003c3ffff */
[----:B------:R-:W-:Y:S02]  /*2fbc0*/  MOV R4, 0x2fbe0 ;  /* 0x0002fbe000047802 */ /* 0x000fe40000000f00 */
[----:B-1---5:R-:W-:Y:S05]  /*2fbd0*/  CALL.REL.NOINC `($_ZN7cutlass13device_kernelIN5flash19enable_sm80_to_sm89INS1_16FlashAttnBwdSm80INS1_25CollectiveMainloopBwdSm80ILi2ELi2EN4cute5tupleIJNS5_1CILi128EEES8_NS7_ILi64EEEEEENS_10bfloat16_tEfNS_4arch4Sm80ELb0ELb1ELb1ELb1ELb0ELb0ELb0ELb0ELi2ELi4ELi4ELi4ELb0EEENS1_24CollectiveEpilogueBwdGQAISA_fSD_Li256ELb1ELb0EEENS1_19SingleTileSchedulerILb1ELb0ELb0ELi128EEEEEEEEEvNT_6ParamsE$_ZZN4cute12filter_tupleINS_5tupleIJNS_10UnderscoreES2_NS_1CILi0EEEEEENS1_IJNS1_IJNS3_ILi1EEES4_EEEiNS3_ILi1024EEEEEEZNS_5sliceIS5_S9_EEDaRKT_RKT0_EUlRKT_RKT0_E_EEDaSD_SG_OT1_ENKUlDpSJ_E_clIJNS1_IJS7_EEENS1_IJiEEENS1_IJEEEEEEDaSQ_) ;  /* 0xfffdb96000007944 */ /* 0x022fea0003c3ffff */
[----:B------:R-:W-:Y:S02]  /*2fbe0*/  MOV R68, R25 ;  /* 0x0000001900447202 */ /* 0x000fe40000000f00 */
[----:B------:R-:W-:-:S02]  /*2fbf0*/  MOV R6, 0x2fc10 ;  /* 0x0002fc1000067802 */ /* 0x000fc40000000f00 */
[----:B-1---5:R-:W-:Y:S05]  /*2fc00*/  CALL.REL.NOINC `($_ZN7cutlass13device_kernelIN5flash19enable_sm80_to_sm89INS1_16FlashAttnBwdSm80INS1_25CollectiveMainloopBwdSm80ILi2ELi2EN4cute5tupleIJNS5_1CILi128EEES8_NS7_ILi64EEEEEENS_10bfloat16_tEfNS_4arch4Sm80ELb0ELb1ELb1ELb1ELb0ELb0ELb0ELb0ELi2ELi4ELi4ELi4ELb0EEENS1_24CollectiveEpilogueBwdGQAISA_fSD_Li256ELb1ELb0EEENS1_19SingleTileSchedulerILb1ELb0ELb0ELi128EEEEEEEEEvNT_6ParamsE$_ZN4cute5tupleIJNS0_IJNS0_IJNS_1CILi8EEENS1_ILi1EEEEEENS1_ILi2EEEEEENS0_IJNS0_IJS3_NS1_ILi0EEEEEEiEEEEEC2ERKS6_RKS9_) ;  /* 0xfffdaba000007944 */ /* 0x022fea0003c3ffff */
[----:B-1----:R1:W5:Y:S01]  /*2fc10*/  LDL R3, [R1+0x758] ;  /* 0x0007580001037983 */ /* 0x0023620000100800 */
[----:B------:R-:W-:-:S02]  /*2fc20*/  MOV R68, R25 ;  /* 0x0000001900447202 */ /* 0x000fc40000000f00 */
[----:B------:R-:W-:Y:S02]  /*2fc30*/  MOV R6, 0x2fc50 ;  /* 0x0002fc5000067802 */ /* 0x000fe40000000f00 */
[----:B-1---5:R-:W-:Y:S05]  /*2fc40*/  CALL.REL.NOINC `($_ZN7cutlass13device_kernelIN5flash19enable_sm80_to_sm89INS1_16FlashAttnBwdSm80INS1_25CollectiveMainloopBwdSm80ILi2ELi2EN4cute5tupleIJNS5_1CILi128EEES8_NS7_ILi64EEEEEENS_10bfloat16_tEfNS_4arch4Sm80ELb0ELb1ELb1ELb1ELb0ELb0ELb0ELb0ELi2ELi4ELi4ELi4ELb0EEENS1_24CollectiveEpilogueBwdGQAISA_fSD_Li256ELb1ELb0EEENS1_19SingleTileSchedulerILb1ELb0ELb0ELi128EEEEEEEEEvNT_6ParamsE$_ZN4cute3eso3ESOILb0ELb1EJNS_6LayoutINS_5tupleIJNS3_IJNS_1CILi8EEENS4_ILi1EEEEEENS4_ILi2EEEEEENS3_IJNS3_IJS6_NS4_ILi0EEEEEEiEEEEESA_EEC2ERKSD_RKSA_) ;  /* 0xfffd742000007944 */ /* 0x022fea0003c3ffff */
[----:B------:R2:W5:Y:S01]  /*2fc50*/  LDL R4, [R1+0x758] ;  /* 0x0007580001047983 */ /* 0x0005620000100800 */
[----:B------:R-:W-:Y:S01]  /*2fc60*/  IMAD.MOV.U32 R9, RZ, RZ, R25 ;  /* 0x000000ffff097224 */ /* 0x000fe200078e0019 */
[----:B-1----:R-:W-:Y:S01]  /*2fc70*/  MOV R2, R56 ;  /* 0x0000003800027202 */ /* 0x002fe20000000f00 */
[----:B------:R-:W-:Y:S01]  /*2fc80*/  IMAD.MOV.U32 R3, RZ, RZ, R57 ;  /* 0x000000ffff037224 */ /* 0x000fe200078e0039 */
[----:B------:R-:W-:Y:S02]  /*2fc90*/  MOV R8, 0x2fcb0 ;  /* 0x0002fcb000087802 */ /* 0x000fe40000000f00 */
[----:B--2--5:R-:W-:Y:S05]  /*2fca0*/  CALL.REL.NOINC `($_ZN7cutlass13device_kernelIN5flash19enable_sm80_to_sm89INS1_16FlashAttnBwdSm80INS1_25CollectiveMainloopBwdSm80ILi2ELi2EN4cute5tupleIJNS5_1CILi128EEES8_NS7_ILi64EEEEEENS_10bfloat16_tEfNS_4arch4Sm80ELb0ELb1ELb1ELb1ELb0ELb0ELb0ELb0ELi2ELi4ELi4ELi4ELb0EEENS1_24CollectiveEpilogueBwdGQAISA_fSD_Li256ELb1ELb0EEENS1_19SingleTileSchedulerILb1ELb0ELb0ELi128EEEEEEEEEvNT_6ParamsE$_ZN4cute8smem_ptrIPN7cutlass10bfloat16_tEECI1NS_12iter_adaptorIS3_S4_EEES3_) ;  /* 0xfffdb2d000007944 */ /* 0x024fea0003c3ffff */
[----:B-1----:R-:W2:Y:S01]  /*2fcb0*/  LDL.64 R2, [R1+0x758] ;  /* 0x0007580001027983 */ /* 0x002ea20000100a00 */
[----:B------:R-:W-:Y:S01]  /*2fcc0*/  IMAD.MOV.U32 R6, RZ, RZ, R4 ;  /* 0x000000ffff067224 */ /* 0x000fe200078e0004 */
[----:B------:R-:W-:Y:S01]  /*2fcd0*/  MOV R68, R25 ;  /* 0x0000001900447202 */ /* 0x000fe20000000f00 */
[----:B------:R-:W-:Y:S01]  /*2fce0*/  IMAD.MOV.U32 R60, RZ, RZ, R24 ;  /* 0x000000ffff3c7224 */ /* 0x000fe200078e0018 */
[----:B------:R-:W-:Y:S01]  /*2fcf0*/  MOV R4, 0x2fd20 ;  /* 0x0002fd2000047802 */ /* 0x000fe20000000f00 */
[----:B--2---:R1:W-:Y:S04]  /*2fd00*/  STL.64 [R1+0x770], R2 ;  /* 0x0007700201007387 */ /* 0x0043e80000100a00 */
[----:B-1----:R-:W-:Y:S05]  /*2fd10*/  CALL.REL.NOINC `($_ZN7cutlass13device_kernelIN5flash19enable_sm80_to_sm89INS1_16FlashAttnBwdSm80INS1_25CollectiveMainloopBwdSm80ILi2ELi2EN4cute5tupleIJNS5_1CILi128EEES8_NS7_ILi64EEEEEENS_10bfloat16_tEfNS_4arch4Sm80ELb0ELb1ELb1ELb1ELb0ELb0ELb0ELb0ELi2ELi4ELi4ELi4ELb0EEENS1_24CollectiveEpilogueBwdGQAISA_fSD_Li256ELb1ELb0EEENS1_19SingleTileSchedulerILb1ELb0ELb0ELi128EEEEEEEEEvNT_6ParamsE$_ZN4cute3eso3ESOILb0ELb0EJNS_6LayoutINS_5tupleIJNS3_IJNS_1CILi8EEENS4_ILi1EEEEEENS4_ILi2EEEEEENS3_IJNS3_IJS6_NS4_ILi0EEEEEEiEEEEENS_10ViewEngineINS_8smem_ptrIPN7cutlass10bfloat16_tEEEEEEEC2ERKSD_RKSK_) ;  /* 0xfffd671000007944 */ /* 0x002fea0003c3ffff */
[----:B-1----:R1:W5:Y:S04]  /*2fd20*/  LDL R8, [R1+0x758] ;  /* 0x0007580001087983 */ /* 0x0023680000100800 */
[----:B------:R1:W5:Y:S01]  /*2fd30*/  LDL.64 R12, [R1+0x760] ;  /* 0x00076000010c7983 */ /* 0x0003620000100a00 */
[----:B------:R-:W-:Y:S01]  /*2fd40*/  IMAD.MOV.U32 R68, RZ, RZ, R25 ;  /* 0x000000ffff447224 */ /* 0x000fe200078e0019 */
[----:B------:R-:W-:Y:S01]  /*2fd50*/  MOV R10, R50 ;  /* 0x00000032000a7202 */ /* 0x000fe20000000f00 */
[----:B------:R-:W-:Y:S01]  /*2fd60*/  IMAD.MOV.U32 R11, RZ, RZ, R51 ;  /* 0x000000ffff0b7224 */ /* 0x000fe200078e0033 */
[----:B------:R-:W-:-:S02]  /*2fd70*/  MOV R6, 0x2fd90 ;  /* 0x0002fd9000067802 */ /* 0x000fc40000000f00 */
[----:B-1---5:R-:W-:Y:S05]  /*2fd80*/  CALL.REL.NOINC `($_ZN7cutlass13device_kernelIN5flash19enable_sm80_to_sm89INS1_16FlashAttnBwdSm80INS1_25CollectiveMainloopBwdSm80ILi2ELi2EN4cute5tupleIJNS5_1CILi128EEES8_NS7_ILi64EEEEEENS_10bfloat16_tEfNS_4arch4Sm80ELb0ELb1ELb1ELb1ELb0ELb0ELb0ELb0ELi2ELi4ELi4ELi4ELb0EEENS1_24CollectiveEpilogueBwdGQAISA_fSD_Li256ELb1ELb0EEENS1_19SingleTileSchedulerILb1ELb0ELb0ELi128EEEEEEEEEvNT_6ParamsE$_ZN4cute3eso3ESOILb1ELb0EJNS_6LayoutINS_5tupleIJNS3_IJNS3_IJNS_1CILi4EEENS4_ILi2EEEEEENS4_ILi1EEEEEES6_EEENS3_IJNS3_IJNS3_IJS8_NS4_ILi32EEEEEENS4_ILi0EEEEEENS4_ILi64EEEEEEEENS_10ViewEngineIPN7cutlass10bfloat16_tEEEEEC2ERKSH_RKSM_) ;  /* 0xfffd8fa000007944 */ /* 0x022fea0003c3ffff */
[----:B------:R2:W5:Y:S01]  /*2fd90*/  LDL.64 R4, [R1+0x758] ;  /* 0x0007580001047983 */ /* 0x0005620000100a00 */
[----:B------:R-:W-:-:S02]  /*2fda0*/  MOV R3, R8 ;  /* 0x0000000800037202 */ /* 0x000fc40000000f00 */
[----:B------:R-:W-:Y:S02]  /*2fdb0*/  MOV R6, 0x2fdd0 ;  /* 0x0002fdd000067802 */ /* 0x000fe40000000f00 */
[----:B-12--5:R-:W-:Y:S05]  /*2fdc0*/  CALL.REL.NOINC `($_ZN7cutlass13device_kernelIN5flash19enable_sm80_to_sm89INS1_16FlashAttnBwdSm80INS1_25CollectiveMainloopBwdSm80ILi2ELi2EN4cute5tupleIJNS5_1CILi128EEES8_NS7_ILi64EEEEEENS_10bfloat16_tEfNS_4arch4Sm80ELb0ELb1ELb1ELb1ELb0ELb0ELb0ELb0ELi2ELi4ELi4ELi4ELb0EEENS1_24CollectiveEpilogueBwdGQAISA_fSD_Li256ELb1ELb0EEENS1_19SingleTileSchedulerILb1ELb0ELb0ELi128EEEEEEEEEvNT_6ParamsE$_ZZN4cute4takeILi1ELi2ENS_5tupleIJNS1_IJNS_1CILi1EEENS2_ILi0EEEEEEiEEEEEDaRKT1_ENKUlDpRKT_E_clIJiEEEDaSD_) ;  /* 0xfffdc8a000007944 */ /* 0x026fea0003c3ffff */
[----:B------:R-:W-:Y:S02]  /*2fdd0*/  MOV R68, R25 ;  /* 0x0000001900447202 */ /* 0x000fe40000000f00 */
[----:B------:R-:W-:Y:S02]  /*2fde0*/  MOV R6, 0x2fe00 ;  /* 0x0002fe0000067802 */ /* 0x000fe40000000f00 */
[----:B-1---5:R-:W-:Y:S05]  /*2fdf0*/  CALL.REL.NOINC `($_ZN7cutlass13device_kernelIN5flash19enable_sm80_to_sm89INS1_16FlashAttnBwdSm80INS1_25CollectiveMainloopBwdSm80ILi2ELi2EN4cute5tupleIJNS5_1CILi128EEES8_NS7_ILi64EEEEEENS_10bfloat16_tEfNS_4arch4Sm80ELb0ELb1ELb1ELb1ELb0ELb0ELb0ELb0ELi2ELi4ELi4ELi4ELb0EEENS1_24CollectiveEpilogueBwdGQAISA_fSD_Li256ELb1ELb0EEENS1_19SingleTileSchedulerILb1ELb0ELb0ELi128EEEEEEEEEvNT_6ParamsE$_ZN4cute3eso3ESOILb1ELb0EJNS_5tupleIJNS_1CILi1EEENS3_ILi0EEEEEENS2_IJiEEEEEC2ERKS6_RKS7_) ;  /* 0xfffd883000007944 */ /* 0x022fea0003c3ffff */
[----:B-1----:R1:W5:Y:S01]  /*2fe00*/  LDL R3, [R1+0x758] ;  /* 0x0007580001037983 */ /* 0x0023620000100800 */
[----:B------:R-:W-:Y:S02]  /*2fe10*/  MOV R68, R25 ;  /* 0x0000001900447202 */ /* 0x000fe40000000f00 */
[----:B------:R-:W-:Y:S02]  /*2fe20*/  MOV R6, 0x2fe40 ;  /* 0x0002fe4000067802 */ /* 0x000fe40000000f00 */
[----:B-1---5:R-:W-:Y:S05]  /*2fe30*/  CALL.REL.NOINC `($_ZN7cutlass13device_kernelIN5flash19enable_sm80_to_sm89INS1_16FlashAttnBwdSm80INS1_25CollectiveMainloopBwdSm80ILi2ELi2EN4cute5tupleIJNS5_1CILi128EEES8_NS7_ILi64EEEEEENS_10bfloat16_tEfNS_4arch4Sm80ELb0ELb1ELb1ELb1ELb0ELb0ELb0ELb0ELi2ELi4ELi4ELi4ELb0EEENS1_24CollectiveEpilogueBwdGQAISA_fSD_Li256ELb1ELb0EEENS1_19SingleTileSchedulerILb1ELb0ELb0ELi128EEEEEEEEEvNT_6ParamsE$_ZN4cute5tupleIJNS0_IJNS0_IJNS_1CILi8EEENS1_ILi1EEEEEENS0_IJNS1_ILi2EEEEEEEEENS0_IJNS0_IJS3_NS1_ILi0EEEEEENS0_IJiEEEEEEEEC2ERKS7_RKSB_) ;  /* 0xfffda93000007944 */ /* 0x022fea0003c3ffff */
[----:B------:R2:W5:Y:S01]  /*2fe40*/  LDL R8, [R1+0x758] ;  /* 0x0007580001087983 */ /* 0x0005620000100800 */
[----:B------:R-:W-:Y:S01]  /*2fe50*/  IMAD.MOV.U32 R68, RZ, RZ, R25 ;  /* 0x000000ffff447224 */ /* 0x000fe200078e0019 */
[----:B------:R-:W-:Y:S02]  /*2fe60*/  MOV R60, R24 ;  /* 0x00000018003c7202 */ /* 0x000fe40000000f00 */
[----:B------:R2:W-:Y:S01]  /*2fe70*/  STL.64 [R1+0x770], R12 ;  /* 0x0007700c01007387 */ /* 0x0005e20000100a00 */
[----:B------:R-:W-:-:S03]  /*2fe80*/  MOV R6, 0x2fea0 ;  /* 0x0002fea000067802 */ /* 0x000fc60000000f00 */
[----:B-12--5:R-:W-:Y:S05]  /*2fe90*/  CALL.REL.NOINC `($_ZN7cutlass13device_kernelIN5flash19enable_sm80_to_sm89INS1_16FlashAttnBwdSm80INS1_25CollectiveMainloopBwdSm80ILi2ELi2EN4cute5tupleIJNS5_1CILi128EEES8_NS7_ILi64EEEEEENS_10bfloat16_tEfNS_4arch4Sm80ELb0ELb1ELb1ELb1ELb0ELb0ELb0ELb0ELi2ELi4ELi4ELi4ELb0EEENS1_24CollectiveEpilogueBwdGQAISA_fSD_Li256ELb1ELb0EEENS1_19SingleTileSchedulerILb1ELb0ELb0ELi128EEEEEEEEEvNT_6ParamsE$_ZN4cute3eso3ESOILb0ELb0EJNS_6LayoutINS_5tupleIJNS3_IJNS_1CILi8EEENS4_ILi1EEEEEENS3_IJNS4_ILi2EEEEEEEEENS3_IJNS3_IJS6_NS4_ILi0EEEEEENS3_IJiEEEEEEEENS_10ViewEngineINS_8smem_ptrIPN7cutlass10bfloat16_tEEEEEEEC2ERKSF_RKSM_) ;  /* 0xfffd652000007944 */ /* 0x026fea0003c3ffff */
[----:B-1----:R1:W5:Y:S04]  /*2fea0*/  LDL R8, [R1+0x758] ;  /* 0x0007580001087983 */ /* 0x0023680000100800 */
[----:B------:R1:W5:Y:S01]  /*2feb0*/  LDL.64 R16, [R1+0x760] ;  /* 0x0007600001107983 */ /* 0x0003620000100a00 */
[----:B------:R-:W-:-:S02]  /*2fec0*/  MOV R68, R25 ;  /* 0x0000001900447202 */ /* 0x000fc40000000f00 */
[----:B------:R-:W-:Y:S02]  /*2fed0*/  MOV R6, 0x2fef0 ;  /* 0x0002fef000067802 */ /* 0x000fe40000000f00 */
[----:B-1---5:R-:W-:Y:S05]  /*2fee0*/  CALL.REL.NOINC `($_ZN7cutlass13device_kernelIN5flash19enable_sm80_to_sm89INS1_16FlashAttnBwdSm80INS1_25CollectiveMainloopBwdSm80ILi2ELi2EN4cute5tupleIJNS5_1CILi128EEES8_NS7_ILi64EEEEEENS_10bfloat16_tEfNS_4arch4Sm80ELb0ELb1ELb1ELb1ELb0ELb0ELb0ELb0ELi2ELi4ELi4ELi4ELb0EEENS1_24CollectiveEpilogueBwdGQAISA_fSD_Li256ELb1ELb0EEENS1_19SingleTileSchedulerILb1ELb0ELb0ELi128EEEEEEEEEvNT_6ParamsE$_ZN4cute3eso3ESOILb1ELb0EJNS_6LayoutINS_5tupleIJNS3_IJNS3_IJNS_1CILi4EEENS4_ILi2EEEEEENS4_ILi1EEEEEENS3_IJS6_EEEEEENS3_IJNS3_IJNS3_IJS8_NS4_ILi32EEEEEENS4_ILi0EEEEEENS3_IJNS4_ILi64EEEEEEEEEEENS_10ViewEngineIPN7cutlass10bfloat16_tEEEEEC2ERKSJ_RKSO_) ;  /* 0xfffd8e0000007944 */ /* 0x022fea0003c3ffff */
[----:B-1----:R1:W5:Y:S01]  /*2fef0*/  LDL.64 R2, [R1+0x758] ;  /* 0x0007580001027983 */ /* 0x0023620000100a00 */
[----:B------:R-:W-:Y:S02]  /*2ff00*/  MOV R68, R25 ;  /* 0x0000001900447202 */ /* 0x000fe40000000f00 */
[----:B------:R-:W-:Y:S02]  /*2ff10*/  MOV R6, 0x2ff30 ;  /* 0x0002ff3000067802 */ /* 0x000fe40000000f00 */
[----:B-1---5:R-:W-:Y:S05]  /*2ff20*/  CALL.REL.NOINC `($_ZN7cutlass13device_kernelIN5flash19enable_sm80_to_sm89INS1_16FlashAttnBwdSm80INS1_25CollectiveMainloopBwdSm80ILi2ELi2EN4cute5tupleIJNS5_1CILi128EEES8_NS7_ILi64EEEEEENS_10bfloat16_tEfNS_4arch4Sm80ELb0ELb1ELb1ELb1ELb0ELb0ELb0ELb0ELi2ELi4ELi4ELi4ELb0EEENS1_24CollectiveEpilogueBwdGQAISA_fSD_Li256ELb1ELb0EEENS1_19SingleTileSchedulerILb1ELb0ELb0ELi128EEEEEEEEEvNT_6ParamsE$_ZN4cute3eso3ESOILb1ELb0EJNS_6LayoutINS_5tupleIJNS3_IJNS3_IJNS3_IJNS_1CILi4EEENS4_ILi2EEEEEENS4_ILi1EEEEEES8_EEENS3_IJNS3_IJNS3_IJS8_S8_EEES8_EEES6_EEEEEENS3_IJNS3_IJNS3_IJNS3_IJS8_NS4_ILi32EEEEEENS4_ILi0EEEEEESH_EEENS3_IJNS3_IJNS3_IJSH_SH_EEESH_EEENS4_ILi64EEEEEEEEEEENS_10ViewEngineIPN7cutlass10bfloat16_tEEEEEC2ERKSP_RKSU_) ;  /* 0xfffd8cb000007944 */ /* 0x022fea0003c3ffff */
[----:B------:R2:W5:Y:S01]  /*2ff30*/  LDL.64 R10, [R1+0x758] ;  /* 0x00075800010a7983 */ /* 0x0005620000100a00 */
[----:B-1----:R-:W-:Y:S01]  /*2ff40*/  IMAD.MOV.U32 R3, RZ, RZ, R8 ;  /* 0x000000ffff037224 */ /* 0x002fe200078e0008 */
[----:B------:R-:W-:Y:S02]  /*2ff50*/  MOV R68, R25 ;  /* 0x0000001900447202 */ /* 0x000fe40000000f00 */
[----:B------:R-:W-:Y:S02]  /*2ff60*/  MOV R4, 0x2ff80 ;  /* 0x0002ff8000047802 */ /* 0x000fe40000000f00 */
[----:B--2--5:R-:W-:Y:S05]  /*2ff70*/  CALL.REL.NOINC `($_ZN7cutlass13device_kernelIN5flash19enable_sm80_to_sm89INS1_16FlashAttnBwdSm80INS1_25CollectiveMainloopBwdSm80ILi2ELi2EN4cute5tupleIJNS5_1CILi128EEES8_NS7_ILi64EEEEEENS_10bfloat16_tEfNS_4arch4Sm80ELb0ELb1ELb1ELb1ELb0ELb0ELb0ELb0ELi2ELi4ELi4ELi4ELb0EEENS1_24CollectiveEpilogueBwdGQAISA_fSD_Li256ELb1ELb0EEENS1_19SingleTileSchedulerILb1ELb0ELb0ELi128EEEEEEEEEvNT_6ParamsE$_ZN4cute5tupleIJNS0_IJNS_1CILi2EEEEEENS0_IJiEEEEEC2ERKS3_RKS4_) ;  /* 0xfffdaa7000007944 */ /* 0x024fea0003c3ffff */
[----:B-1----:R-:W2:Y:S01]  /*2ff80*/  LDL R3, [R1+0x758] ;  /* 0x0007580001037983 */ /* 0x002ea20000100800 */
[----:B------:R-:W-:Y:S02]  /*2ff90*/  MOV R2, R58 ;  /* 0x0000003a00027202 */ /* 0x000fe40000000f00 */
[----:B------:R-:W-:Y:S01]  /*2ffa0*/  MOV R12, 0x2ffd0 ;  /* 0x0002ffd0000c7802 */ /* 0x000fe20000000f00 */
[----:B--2---:R1:W-:Y:S04]  /*2ffb0*/  STL [R14], R3 ;  /* 0x000000030e007387 */ /* 0x0043e80000100800 */
[----:B-1----:R-:W-:Y:S05]  /*2ffc0*/  CALL.REL.NOINC `($_ZN7cutlass13device_kernelIN5flash19enable_sm80_to_sm89INS1_16FlashAttnBwdSm80INS1_25CollectiveMainloopBwdSm80ILi2ELi2EN4cute5tupleIJNS5_1CILi128EEES8_NS7_ILi64EEEEEENS_10bfloat16_tEfNS_4arch4Sm80ELb0ELb1ELb1ELb1ELb0ELb0ELb0ELb0ELi2ELi4ELi4ELi4ELb0EEENS1_24CollectiveEpilogueBwdGQAISA_fSD_Li256ELb1ELb0EEENS1_19SingleTileSchedulerILb1ELb0ELb0ELi128EEEEEEEEEvNT_6ParamsE$_ZZN4cute14logical_divideINS_5tupleIJNS1_IJNS_1CILi8EEENS2_ILi1EEEEEENS1_IJNS2_ILi2EEEEEEEEENS1_IJNS1_IJS4_NS2_ILi0EEEEEENS1_IJiEEEEEENS1_IJS5_NS_6LayoutIS4_S9_EEEEEEEDaRKNSD_IT_T0_EERKT1_ENKUlRKT_RKT0_E_clINSD_IS7_SB_EESE_EEDaSQ_ST_) ;  /* 0xfffdc1d000007944 */ /* 0x002fea0003c3ffff */
[----:B------:R-:W-:Y:S02]  /*2ffd0*/  MOV R68, R25 ;  /* 0x0000001900447202 */ /* 0x000fe40000000f00 */
[----:B------:R-:W-:-:S02]  /*2ffe0*/  MOV R4, 0x30000 ;  /* 0x0003000000047802 */ /* 0x000fc40000000f00 */
[----:B-1---5:R-:W-:Y:S05]  /*2fff0*/  CALL.REL.NOINC `($_ZN7cutlass13device_kernelIN5flash19enable_sm80_to_sm89INS1_16FlashAttnBwdSm80INS1_25CollectiveMainloopBwdSm80ILi2ELi2EN4cute5tupleIJNS5_1CILi128EEES8_NS7_ILi64EEEEEENS_10bfloat16_tEfNS_4arch4Sm80ELb0ELb1ELb1ELb1ELb0ELb0ELb0ELb0ELi2ELi4ELi4ELi4ELb0EEENS1_24CollectiveEpilogueBwdGQAISA_fSD_Li256ELb1ELb0EEENS1_19SingleTileSchedulerILb1ELb0ELb0ELi128EEEEEEEEEvNT_6ParamsE$_ZN4cute3eso3ESOILb1ELb0EJNS_5tupleIJNS2_IJNS_1CILi1EEENS3_ILi0EEEEEENS2_IJS5_S5_EEEEEENS2_IJS5_iEEEEEC2ERKS8_RKS9_) ;  /* 0xfffd816000007944 */ /* 0x022fea0003c3ffff */
[----:B-1----:R1:W5:Y:S01]  /*30000*/  LDL R3, [R1+0x758] ;  /* 0x0007580001037983 */ /* 0x0023620000100800 */
[----:B------:R-:W-:-:S02]  /*30010*/  MOV R68, R25 ;  /* 0x0000001900447202 */ /* 0x000fc40000000f00 */
[----:B------:R-:W-:Y:S02]  /*30020*/  MOV R4, 0x30040 ;  /* 0x0003004000047802 */ /* 0x000fe40000000f00 */
[----:B-1---5:R-:W-:Y:S05]  /*30030*/  CALL.REL.NOINC `($_ZN7cutlass13device_kernelIN5flash19enable_sm80_to_sm89INS1_16FlashAttnBwdSm80INS1_25CollectiveMainloopBwdSm80ILi2ELi2EN4cute5tupleIJNS5_1CILi128EEES8_NS7_ILi64EEEEEENS_10bfloat16_tEfNS_4arch4Sm80ELb0ELb1ELb1ELb1ELb0ELb0ELb0ELb0ELi2ELi4ELi4ELi4ELb0EEENS1_24CollectiveEpilogueBwdGQAISA_fSD_Li256ELb1ELb0EEENS1_19SingleTileSchedulerILb1ELb0ELb0ELi128EEEEEEEEEvNT_6ParamsE$_ZN4cute5tupleIJNS0_IJNS0_IJNS0_IJNS_1CILi8EEENS1_ILi1EEEEEENS0_IJS3_S3_EEEEEENS0_IJS3_NS1_ILi2EEEEEEEEENS0_IJNS0_IJNS0_IJS3_NS1_ILi0EEEEEENS0_IJSA_SA_EEEEEENS0_IJSA_iEEEEEEEEC2ERKS9_RKSF_) ;  /* 0xfffda50000007944 */ /* 0x022fea0003c3ffff */
[----:B-1----:R1:W5:Y:S01]  /*30040*/  LDL R3, [R1+0x758] ;  /* 0x0007580001037983 */ /* 0x0023620000100800 */
[----:B------:R-:W-:Y:S02]  /*30050*/  MOV R68, R25 ;  /* 0x0000001900447202 */ /* 0x000fe40000000f00 */
[----:B------:R-:W-:Y:S02]  /*30060*/  MOV R4, 0x30080 ;  /* 0x0003008000047802 */ /* 0x000fe40000000f00 */
[----:B-1---5:R-:W-:Y:S05]  /*30070*/  CALL.REL.NOINC `($_ZN7cutlass13device_kernelIN5flash19enable_sm80_to_sm89INS1_16FlashAttnBwdSm80INS1_25CollectiveMainloopBwdSm80ILi2ELi2EN4cute5tupleIJNS5_1CILi128EEES8_NS7_ILi64EEEEEENS_10bfloat16_tEfNS_4arch4Sm80ELb0ELb1ELb1ELb1ELb0ELb0ELb0ELb0ELi2ELi4ELi4ELi4ELb0EEENS1_24CollectiveEpilogueBwdGQAISA_fSD_Li256ELb1ELb0EEENS1_19SingleTileSchedulerILb1ELb0ELb0ELi128EEEEEEEEEvNT_6ParamsE$_ZN4cute3eso3ESOILb1ELb0EJNS_5tupleIJNS2_IJNS_1CILi1EEENS3_ILi0EEEEEENS2_IJS5_S5_EEEEEENS2_IJS5_iEEEEEC2ERKS8_RKS9_) ;  /* 0xfffd80e000007944 */ /* 0x022fea0003c3ffff */
[----:B-1----:R1:W5:Y:S01]  /*30080*/  LDL R3, [R1+0x758] ;  /* 0x0007580001037983 */ /* 0x0023620000100800 */
[----:B------:R-:W-:Y:S02]  /*30090*/  MOV R68, R25 ;  /* 0x0000001900447202 */ /* 0x000fe40000000f00 */
[----:B------:R-:W-:Y:S02]  /*300a0*/  MOV R4, 0x300c0 ;  /* 0x000300c000047802 */ /* 0x000fe40000000f00 */
[----:B-1---5:R-:W-:Y:S05]  /*300b0*/  CALL.REL.NOINC `($_ZN7cutlass13device_kernelIN5flash19enable_sm80_to_sm89INS1_16FlashAttnBwdSm80INS1_25CollectiveMainloopBwdSm80ILi2ELi2EN4cute5tupleIJNS5_1CILi128EEES8_NS7_ILi64EEEEEENS_10bfloat16_tEfNS_4arch4Sm80ELb0ELb1ELb1ELb1ELb0ELb0ELb0ELb0ELi2ELi4ELi4ELi4ELb0EEENS1_24CollectiveEpilogueBwdGQAISA_fSD_Li256ELb1ELb0EEENS1_19SingleTileSchedulerILb1ELb0ELb0ELi128EEEEEEEEEvNT_6ParamsE$_ZN4cute3eso3ESOILb1ELb0EJNS_5tupleIJNS_1CILi0EEES4_EEEiEEC2ERKS5_RKi) ;  /* 0xfffd849000007944 */ /* 0x022fea0003c3ffff */
[----:B-1----:R1:W5:Y:S01]  /*300c0*/  LDL R3, [R1+0x758] ;  /* 0x0007580001037983 */ /* 0x0023620000100800 */
[----:B------:R-:W-:Y:S02]  /*300d0*/  MOV R68, R25 ;  /* 0x0000001900447202 */ /* 0x000fe40000000f00 */
[----:B------:R-:W-:Y:S02]  /*300e0*/  MOV R4, 0x30100 ;  /* 0x0003010000047802 */ /* 0x000fe40000000f00 */
[----:B-1---5:R-:W-:Y:S05]  /*300f0*/  CALL.REL.NOINC `($_ZN7cutlass13device_kernelIN5flash19enable_sm80_to_sm89INS1_16FlashAttnBwdSm80INS1_25CollectiveMainloopBwdSm80ILi2ELi2EN4cute5tupleIJNS5_1CILi128EEES8_NS7_ILi64EEEEEENS_10bfloat16_tEfNS_4arch4Sm80ELb0ELb1ELb1ELb1ELb0ELb0ELb0ELb0ELi2ELi4ELi4ELi4ELb0EEENS1_24CollectiveEpilogueBwdGQAISA_fSD_Li256ELb1ELb0EEENS1_19SingleTileSchedulerILb1ELb0ELb0ELi128EEEEEEEEEvNT_6ParamsE$_ZN4cute3eso3ESOILb1ELb0EJNS_5tupleIJNS2_IJNS_1CILi1EEENS3_ILi0EEEEEES5_EEENS2_IJNS2_IJS5_S5_EEEiEEEEEC2ERKS7_RKS9_) ;  /* 0xfffd80a000007944 */ /* 0x022fea0003c3ffff */
[----:B-1----:R1:W5:Y:S01]  /*30100*/  LDL R3, [R1+0x758] ;  /* 0x0007580001037983 */ /* 0x0023620000100800 */
[----:B------:R-:W-:-:S02]  /*30110*/  MOV R68, R25 ;  /* 0x0000001900447202 */ /* 0x000fc40000000f00 */
[----:B------:R-:W-:Y:S02]  /*30120*/  MOV R4, 0x30140 ;  /* 0x0003014000047802 */ /* 0x000fe40000000f00 */
[----:B-1---5:R-:W-:Y:S05]  /*30130*/  CALL.REL.NOINC `($_ZN7cutlass13device_kernelIN5flash19enable_sm80_to_sm89INS1_16FlashAttnBwdSm80INS1_25CollectiveMainloopBwdSm80ILi2ELi2EN4cute5tupleIJNS5_1CILi128EEES8_NS7_ILi64EEEEEENS_10bfloat16_tEfNS_4arch4Sm80ELb0ELb1ELb1ELb1ELb0ELb0ELb0ELb0ELi2ELi4ELi4ELi4ELb0EEENS1_24CollectiveEpilogueBwdGQAISA_fSD_Li256ELb1ELb0EEENS1_19SingleTileSchedulerILb1ELb0ELb0ELi128EEEEEEEEEvNT_6ParamsE$_ZN4cute5tupleIJNS0_IJNS0_IJNS0_IJNS_1CILi8EEENS1_ILi1EEEEEES3_EEENS0_IJNS0_IJS3_S3_EEENS1_ILi2EEEEEEEEENS0_IJNS0_IJNS0_IJS3_NS1_ILi0EEEEEESA_EEENS0_IJNS0_IJSA_SA_EEEiEEEEEEEEC2ERKS9_RKSF_) ;  /* 0xfffda44000007944 */ /* 0x022fea0003c3ffff */
[----:B------:R2:W5:Y:S01]  /*30140*/  LDL R6, [R1+0x758] ;  /* 0x0007580001067983 */ /* 0x0005620000100800 */
[----:B------:R-:W-:Y:S01]  /*30150*/  IMAD.MOV.U32 R68, RZ, RZ, R25 ;  /* 0x000000ffff447224 */ /* 0x000fe200078e0019 */
[----:B------:R-:W-:Y:S02]  /*30160*/  MOV R60, R24 ;  /* 0x00000018003c7202 */ /* 0x000fe40000000f00 */
[----:B------:R2:W-:Y:S01]  /*30170*/  STL.64 [R1+0x770], R16 ;  /* 0x0007701001007387 */ /* 0x0005e20000100a00 */
[----:B------:R-:W-:-:S03]  /*30180*/  MOV R4, 0x301a0 ;  /* 0x000301a000047802 */ /* 0x000fc60000000f00 */
[----:B-12--5:R-:W-:Y:S05]  /*30190*/  CALL.REL.NOINC `($_ZN7cutlass13device_kernelIN5flash19enable_sm80_to_sm89INS1_16FlashAttnBwdSm80INS1_25CollectiveMainloopBwdSm80ILi2ELi2EN4cute5tupleIJNS5_1CILi128EEES8_NS7_ILi64EEEEEENS_10bfloat16_tEfNS_4arch4Sm80ELb0ELb1ELb1ELb1ELb0ELb0ELb0ELb0ELi2ELi4ELi4ELi4ELb0EEENS1_24CollectiveEpilogueBwdGQAISA_fSD_Li256ELb1ELb0EEENS1_19SingleTileSchedulerILb1ELb0ELb0ELi128EEEEEEEEEvNT_6ParamsE$_ZN4cute3eso3ESOILb0ELb0EJNS_6LayoutINS_5tupleIJNS3_IJNS3_IJNS_1CILi8EEENS4_ILi1EEEEEES6_EEENS3_IJNS3_IJS6_S6_EEENS4_ILi2EEEEEEEEENS3_IJNS3_IJNS3_IJS6_NS4_ILi0EEEEEESD_EEENS3_IJNS3_IJSD_SD_EEEiEEEEEEEENS_10ViewEngineINS_8smem_ptrIPN7cutlass10bfloat16_tEEEEEEEC2ERKSJ_RKSQ_) ;  /* 0xfffd5c9000007944 */ /* 0x026fea0003c3ffff */
[----:B-1----:R1:W5:Y:S04]  /*301a0*/  LDL R8, [R1+0x758] ;  /* 0x0007580001087983 */ /* 0x0023680000100800 */
[----:B------:R1:W5:Y:S01]  /*301b0*/  LDL.64 R4, [R1+0x760] ;  /* 0x0007600001047983 */ /* 0x0003620000100a00 */
[----:B------:R-:W-:-:S02]  /*301c0*/  MOV R68, R25 ;  /* 0x0000001900447202 */ /* 0x000fc40000000f00 */
[----:B------:R-:W-:Y:S02]  /*301d0*/  MOV R6, 0x301f0 ;  /* 0x000301f000067802 */ /* 0x000fe40000000f00 */
[----:B-1---5:R-:W-:Y:S05]  /*301e0*/  CALL.REL.NOINC `($_ZN7cutlass13device_kernelIN5flash19enable_sm80_to_sm89INS1_16FlashAttnBwdSm80INS1_25CollectiveMainloopBwdSm80ILi2ELi2EN4cute5tupleIJNS5_1CILi128EEES8_NS7_ILi64EEEEEENS_10bfloat16_tEfNS_4arch4Sm80ELb0ELb1ELb1ELb1ELb0ELb0ELb0ELb0ELi2ELi4ELi4ELi4ELb0EEENS1_24CollectiveEpilogueBwdGQAISA_fSD_Li256ELb1ELb0EEENS1_19SingleTileSchedulerILb1ELb0ELb0ELi128EEEEEEEEEvNT_6ParamsE$_ZN4cute3eso3ESOILb1ELb0EJNS_6LayoutINS_5tupleIJNS3_IJNS3_IJNS_1CILi4EEENS4_ILi2EEEEEENS4_ILi1EEEEEES6_EEENS3_IJNS3_IJNS3_IJS8_NS4_ILi32EEEEEENS4_ILi0EEEEEENS4_ILi64EEEEEEEENS_10ViewEngineIPN7cutlass10bfloat16_tEEEEEC2ERKSH_RKSM_) ;  /* 0xfffd8b4000007944 */ /* 0x022fea0003c3ffff */
[----:B------:R2:W5:Y:S01]  /*301f0*/  LDL.64 R14, [R1+0x758] ;  /* 0x00075800010e7983 */ /* 0x0005620000100a00 */
[----:B------:R-:W-:Y:S02]  /*30200*/  MOV R3, R8 ;  /* 0x0000000800037202 */ /* 0x000fe40000000f00 */
[----:B------:R-:W-:Y:S02]  /*30210*/  MOV R6, 0x30230 ;  /* 0x0003023000067802 */ /* 0x000fe40000000f00 */
[----:B-12--5:R-:W-:Y:S05]  /*30220*/  CALL.REL.NOINC `($_ZN7cutlass13device_kernelIN5flash19enable_sm80_to_sm89INS1_16FlashAttnBwdSm80INS1_25CollectiveMainloopBwdSm80ILi2ELi2EN4cute5tupleIJNS5_1CILi128EEES8_NS7_ILi64EEEEEENS_10bfloat16_tEfNS_4arch4Sm80ELb0ELb1ELb1ELb1ELb0ELb0ELb0ELb0ELi2ELi4ELi4ELi4ELb0EEENS1_24CollectiveEpilogueBwdGQAISA_fSD_Li256ELb1ELb0EEENS1_19SingleTileSchedulerILb1ELb0ELb0ELi128EEEEEEEEEvNT_6ParamsE$_ZZN4cute5sliceINS_5tupleIJNS1_IJNS_10UnderscoreENS_1CILi0EEEEEENS1_IJS4_S2_EEEEEENS1_IJNS1_IJNS1_IJNS3_ILi1EEES4_EEES4_EEENS1_IJNS1_IJS4_S4_EEEiEEEEEEEEDaRKT_RKT0_ENKUlRKT_RKT0_E_clIS6_SC_EEDaSM_SP_) ;  /* 0xfffdc67000007944 */ /* 0x026fea0003c3ffff */
[----:B------:R-:W-:Y:S02]  /*30230*/  MOV R8, 0x30250 ;  /* 0x0003025000087802 */ /* 0x000fe40000000f00 */
[----:B-1----:R-:W-:Y:S05]  /*30240*/  CALL.REL.NOINC `($_ZN7cutlass13device_kernelIN5flash19enable_sm80_to_sm89INS1_16FlashAttnBwdSm80INS1_25CollectiveMainloopBwdSm80ILi2ELi2EN4cute5tupleIJNS5_1CILi128EEES8_NS7_ILi64EEEEEENS_10bfloat16_tEfNS_4arch4Sm80ELb0ELb1ELb1ELb1ELb0ELb0ELb0ELb0ELi2ELi4ELi4ELi4ELb0EEENS1_24CollectiveEpilogueBwdGQAISA_fSD_Li256ELb1ELb0EEENS1_19SingleTileSchedulerILb1ELb0ELb0ELi128EEEEEEEEEvNT_6ParamsE$_ZZN4cute12filter_tupleINS_5tupleIJNS1_IJNS_10UnderscoreENS_1CILi0EEEEEENS1_IJS4_S2_EEEEEENS1_IJNS1_IJNS1_IJNS3_ILi1EEES4_EEES4_EEENS1_IJNS1_IJS4_S4_EEEiEEEEEEZNS_5sliceIS7_SD_EEDaRKT_RKT0_EUlRKT_RKT0_E_EEDaSH_SK_OT1_ENKUlDpSN_E_clIJNS1_IJS9_EEENS1_IJiEEEEEEDaSU_) ;  /* 0xfffdb03000007944 */ /* 0x002fea0003c3ffff */
[----:B------:R-:W-:Y:S02]  /*30250*/  MOV R68, R25 ;  /* 0x0000001900447202 */ /* 0x000fe40000000f00 */
[----:B------:R-:W-:Y:S02]  /*30260*/  MOV R6, 0x30280 ;  /* 0x0003028000067802 */ /* 0x000fe40000000f00 */
[----:B-1---5:R-:W-:Y:S05]  /*30270*/  CALL.REL.NOINC `($_ZN7cutlass13device_kernelIN5flash19enable_sm80_to_sm89INS1_16FlashAttnBwdSm80INS1_25CollectiveMainloopBwdSm80ILi2ELi2EN4cute5tupleIJNS5_1CILi128EEES8_NS7_ILi64EEEEEENS_10bfloat16_tEfNS_4arch4Sm80ELb0ELb1ELb1ELb1ELb0ELb0ELb0ELb0ELi2ELi4ELi4ELi4ELb0EEENS1_24CollectiveEpilogueBwdGQAISA_fSD_Li256ELb1ELb0EEENS1_19SingleTileSchedulerILb1ELb0ELb0ELi128EEEEEEEEEvNT_6ParamsE$_ZN4cute5tupleIJNS0_IJNS0_IJNS_1CILi8EEENS1_ILi1EEEEEENS1_ILi2EEEEEENS0_IJNS0_IJS3_NS1_ILi0EEEEEEiEEEEEC2ERKS6_RKS9_) ;  /* 0xfffda53000007944 */ /* 0x022fea0003c3ffff */
[----:B-1----:R1:W5:Y:S01]  /*30280*/  LDL R3, [R1+0x758] ;  /* 0x0007580001037983 */ /* 0x0023620000100800 */
[----:B------:R-:W-:Y:S02]  /*30290*/  MOV R68, R25 ;  /* 0x0000001900447202 */ /* 0x000fe40000000f00 */
[----:B------:R-:W-:Y:S02]  /*302a0*/  MOV R6, 0x302c0 ;  /* 0x000302c000067802 */ /* 0x000fe40000000f00 */
[----:B-1---5:R-:W-:Y:S05]  /*302b0*/  CALL.REL.NOINC `($_ZN7cutlass13device_kernelIN5flash19enable_sm80_to_sm89INS1_16FlashAttnBwdSm80INS1_25CollectiveMainloopBwdSm80ILi2ELi2EN4cute5tupleIJNS5_1CILi128EEES8_NS7_ILi64EEEEEENS_10bfloat16_tEfNS_4arch4Sm80ELb0ELb1ELb1ELb1ELb0ELb0ELb0ELb0ELi2ELi4ELi4ELi4ELb0EEENS1_24CollectiveEpilogueBwdGQAISA_fSD_Li256ELb1ELb0EEENS1_19SingleTileSchedulerILb1ELb0ELb0ELi128EEEEEEEEEvNT_6ParamsE$_ZN4cute3eso3ESOILb0ELb1EJNS_6LayoutINS_5tupleIJNS3_IJNS_1CILi8EEENS4_ILi1EEEEEENS4_ILi2EEEEEENS3_IJNS3_IJS6_NS4_ILi0EEEEEEiEEEEESA_EEC2ERKSD_RKSA_) ;  /* 0xfffd6db000007944 */ /* 0x022fea0003c3ffff */
[----:B------:R2:W5:Y:S01]  /*302c0*/  LDL R7, [R1+0x758] ;  /* 0x0007580001077983 */ /* 0x0005620000100800 */
[----:B-1----:R-:W-:Y:S01]  /*302d0*/  IMAD.MOV.U32 R2, RZ, RZ, R4 ;  /* 0x000000ffff027224 */ /* 0x002fe200078e0004 */
[----:B------:R-:W-:Y:S01]  /*302e0*/  MOV R3, R5 ;  /* 0x0000000500037202 */ /* 0x000fe20000000f00 */
[----:B------:R-:W-:Y:S01]  /*302f0*/  IMAD.MOV.U32 R9, RZ, RZ, R25 ;  /* 0x000000ffff097224 */ /* 0x000fe200078e0019 */
[----:B------:R-:W-:-:S02]  /*30300*/  MOV R8, 0x30320 ;  /* 0x0003032000087802 */ /* 0x000fc40000000f00 */
        /* <DEDUP_REMOVED lines=8> */
[----:B------:R2:W5:Y:S04]  /*30390*/  LDL R16, [R1+0x758] ;  /* 0x0007580001107983 */ /* 0x0005680000100800 */
[----:B------:R2:W5:Y:S01]  /*303a0*/  LDL.64 R58, [R1+0x760] ;  /* 0x00076000013a7983 */ /* 0x0005620000100a00 */
[----:B------:R-:W-:Y:S01]  /*303b0*/  IMAD.MOV.U32 R2, RZ, RZ, R25 ;  /* 0x000000ffff027224 */ /* 0x000fe200078e0019 */
[----:B-1----:R-:W-:-:S02]  /*303c0*/  MOV R3, RZ ;  /* 0x000000ff00037202 */ /* 0x002fc40000000f00 */
[----:B------:R-:W-:Y:S02]  /*303d0*/  MOV R10, 0x303f0 ;  /* 0x000303f0000a7802 */ /* 0x000fe40000000f00 */
[----:B--2--5:R-:W-:Y:S05]  /*303e0*/  CALL.REL.NOINC `($_ZN7cutlass13device_kernelIN5flash19enable_sm80_to_sm89INS1_16FlashAttnBwdSm80INS1_25CollectiveMainloopBwdSm80ILi2ELi2EN4cute5tupleIJNS5_1CILi128EEES8_NS7_ILi64EEEEEENS_10bfloat16_tEfNS_4arch4Sm80ELb0ELb1ELb1ELb1ELb0ELb0ELb0ELb0ELi2ELi4ELi4ELi4ELb0EEENS1_24CollectiveEpilogueBwdGQAISA_fSD_Li256ELb1ELb0EEENS1_19SingleTileSchedulerILb1ELb0ELb0ELi128EEEEEEEEEvNT_6ParamsE$_ZN4cute3eso3ESOILb1ELb0EJNS_10UnderscoreEiEEC2ERKS2_RKi) ;  /* 0xfffd6f9000007944 */ /* 0x024fea0003c3ffff */
[----:B-1----:R-:W2:Y:S01]  /*303f0*/  LDL R3, [R1+0x758] ;  /* 0x0007580001037983 */ /* 0x002ea20000100800 */
[----:B------:R-:W-:Y:S02]  /*30400*/  MOV R2, R25 ;  /* 0x0000001900027202 */ /* 0x000fe40000000f00 */
[----:B------:R-:W-:Y:S01]  /*30410*/  MOV R6, 0x30440 ;  /* 0x0003044000067802 */ /* 0x000fe20000000f00 */
[----:B--2---:R-:W-:Y:S02]  /*30420*/  IMAD R3, R16, R3, RZ ;  /* 0x0000000310037224 */ /* 0x004fe400078e02ff */
        /* <DEDUP_REMOVED lines=19> */
[----:B------:R-:W-:Y:S05]  /*30560*/  CALL.REL.NOINC `($_ZN7cutlass13device_kernelIN5flash19enable_sm80_to_sm89INS1_16FlashAttnBwdSm80INS1_25CollectiveMainloopBwdSm80ILi2ELi2EN4cute5tupleIJNS5_1CILi128EEES8_NS7_ILi64EEEEEENS_10bfloat16_tEfNS_4arch4Sm80ELb0ELb1ELb1ELb1ELb0ELb0ELb0ELb0ELi2ELi4ELi4ELi4ELb0EEENS1_24CollectiveEpilogueBwdGQAISA_fSD_Li256ELb1ELb0EEENS1_19SingleTileSchedulerILb1ELb0ELb0ELi128EEEEEEEEEvNT_6ParamsE$_ZN4cute3eso3ESOILb1ELb0EJNS_6LayoutINS_5tupleIJNS3_IJNS3_IJNS_1CILi4EEENS4_ILi2EEEEEENS4_ILi1EEEEEEEEENS3_IJNS3_IJNS3_IJS8_NS4_ILi32EEEEEENS4_ILi0EEEEEEEEEEEiEEC2ERKSG_RKi) ;  /* 0xfffd874000007944 */ /* 0x000fea0003c3ffff */
[----:B-1----:R-:W2:Y:S01]  /*30570*/  LDL R3, [R1+0x758] ;  /* 0x0007580001037983 */ /* 0x002ea20000100800 */
[----:B------:R-:W-:Y:S02]  /*30580*/  MOV R68, R25 ;  /* 0x0000001900447202 */ /* 0x000fe40000000f00 */
[----:B------:R-:W-:Y:S01]  /*30590*/  MOV R6, 0x305d0 ;  /* 0x000305d000067802 */ /* 0x000fe20000000f00 */
[----:B--2---:R-:W-:-:S05]  /*305a0*/  IMAD.WIDE R2, R3, 0x2, R14 ;  /* 0x0000000203027825 */ /* 0x004fca00078e020e */
[----:B------:R-:W-:Y:S02]  /*305b0*/  MOV R8, R2 ;  /* 0x0000000200087202 */ /* 0x000fe40000000f00 */
[----:B------:R-:W-:Y:S05]  /*305c0*/  CALL.REL.NOINC `($_ZN7cutlass13device_kernelIN5flash19enable_sm80_to_sm89INS1_16FlashAttnBwdSm80INS1_25CollectiveMainloopBwdSm80ILi2ELi2EN4cute5tupleIJNS5_1CILi128EEES8_NS7_ILi64EEEEEENS_10bfloat16_tEfNS_4arch4Sm80ELb0ELb1ELb1ELb1ELb0ELb0ELb0ELb0ELi2ELi4ELi4ELi4ELb0EEENS1_24CollectiveEpilogueBwdGQAISA_fSD_Li256ELb1ELb0EEENS1_19SingleTileSchedulerILb1ELb0ELb0ELi128EEEEEEEEEvNT_6ParamsE$_ZN4cute3eso3ESOILb1ELb0EJNS_6LayoutINS_5tupleIJNS3_IJNS3_IJNS_1CILi4EEENS4_ILi2EEEEEENS4_ILi1EEEEEEEEENS3_IJNS3_IJNS3_IJS8_NS4_ILi32EEEEEENS4_ILi0EEEEEEEEEEENS_10ViewEngineIPN7cutlass10bfloat16_tEEEEEC2ERKSG_RKSL_) ;  /* 0xfffd869000007944 */ /* 0x000fea0003c3ffff */
        /* <DEDUP_REMOVED lines=17> */
[----:B--2--5:R-:W-:Y:S05]  /*306e0*/  CALL.REL.NOINC `($_ZN7cutlass13device_kernelIN5flash19enable_sm80_to_sm89INS1_16FlashAttnBwdSm80INS1_25CollectiveMainloopBwdSm80ILi2ELi2EN4cute5tupleIJNS5_1CILi128EEES8_NS7_ILi64EEEEEENS_10bfloat16_tEfNS_4arch4Sm80ELb0ELb1ELb1ELb1ELb0ELb0ELb0ELb0ELi2ELi4ELi4ELi4ELb0EEENS1_24CollectiveEpilogueBwdGQAISA_fSD_Li256ELb1ELb0EEENS1_19SingleTileSchedulerILb1ELb0ELb0ELi128EEEEEEEEEvNT_6ParamsE$_ZN4cute3eso3ESOILb1ELb0EJNS_6LayoutINS_5tupleIJNS3_IJNS3_IJNS_1CILi2EEES5_EEENS4_ILi1EEEEEEEEENS3_IJNS3_IJNS3_IJS7_NS4_ILi16EEEEEENS4_ILi0EEEEEEEEEEENS_10ViewEngineIPjEEEEC2ERKSF_RKSI_) ;  /* 0xfffd853000007944 */ /* 0x024fea0003c3ffff */
        /* <DEDUP_REMOVED lines=15> */
[----:B------:R-:W-:-:S02]  /*307e0*/  MOV R2, R25 ;  /* 0x0000001900027202 */ /* 0x000fc40000000f00 */
        /* <DEDUP_REMOVED lines=14> */
[----:B------:R-:W-:-:S02]  /*308d0*/  MOV R3, 0x1 ;  /* 0x0000000100037802 */ /* 0x000fc40000000f00 */
        /* <DEDUP_REMOVED lines=46> */
[----:B------:R-:W-:-:S02]  /*30bc0*/  MOV R4, 0x30bf0 ;  /* 0x00030bf000047802 */ /* 0x000fc40000000f00 */
[----:B--2---:R-:W-:Y:S02]  /*30bd0*/  SHF.L.U32 R3, R3, 0xa, RZ ;  /* 0x0000000a03037819 */ /* 0x004fe400000006ff */
[----:B------:R-:W-:Y:S05]  /*30be0*/  CALL.REL.NOINC `($_ZN7cutlass13device_kernelIN5flash19enable_sm80_to_sm89INS1_16FlashAttnBwdSm80INS1_25CollectiveMainloopBwdSm80ILi2ELi2EN4cute5tupleIJNS5_1CILi128EEES8_NS7_ILi64EEEEEENS_10bfloat16_tEfNS_4arch4Sm80ELb0ELb1ELb1ELb1ELb0ELb0ELb0ELb0ELi2ELi4ELi4ELi4ELb0EEENS1_24CollectiveEpilogueBwdGQAISA_fSD_Li256ELb1ELb0EEENS1_19SingleTileSchedulerILb1ELb0ELb0ELi128EEEEEEEEEvNT_6ParamsE$_ZN4cute3eso3ESOILb1ELb0EJNS_6LayoutINS_5tupleIJNS3_IJNS_1CILi8EEENS4_ILi1EEEEEENS4_ILi2EEEEEENS3_IJNS3_IJS6_NS4_ILi0EEEEEENS4_ILi8192EEEEEEEEiEEC2ERKSE_RKi) ;  /* 0xfffd942000007944 */ /* 0x000fea0003c3ffff */
[----:B------:R-:W-:Y:S01]  /*30bf0*/  ULDC.64 UR4, c[0x0][0x118] ;  /* 0x0000460000047ab9 */ /* 0x000fe20000000a00 */
[----:B-1----:R-:W2:Y:S04]  /*30c00*/  LDL R2, [R1+0x758] ;  /* 0x0007580001027983 */ /* 0x002ea80000100800 */
[----:B------:R-:W2:Y:S01]  /*30c10*/  LD.E.64 R4, [R54.64] ;  /* 0x0000000436047980 */ /* 0x000ea2000c101b00 */
[----:B------:R-:W-:Y:S02]  /*30c20*/  MOV R9, R25 ;  /* 0x0000001900097202 */ /* 0x000fe40000000f00 */
[----:B------:R-:W-:Y:S01]  /*30c30*/  MOV R8, 0x30c60 ;  /* 0x00030c6000087802 */ /* 0x000fe20000000f00 */
[----:B--2---:R-:W-:-:S04]  /*30c40*/  IMAD.WIDE R2, R2, 0x2, R4 ;  /* 0x0000000202027825 */ /* 0x004fc800078e0204 */
[----:B------:R-:W-:Y:S05]  /*30c50*/  CALL.REL.NOINC `($_ZN7cutlass13device_kernelIN5flash19enable_sm80_to_sm89INS1_16FlashAttnBwdSm80INS1_25CollectiveMainloopBwdSm80ILi2ELi2EN4cute5tupleIJNS5_1CILi128EEES8_NS7_ILi64EEEEEENS_10bfloat16_tEfNS_4arch4Sm80ELb0ELb1ELb1ELb1ELb0ELb0ELb0ELb0ELi2ELi4ELi4ELi4ELb0EEENS1_24CollectiveEpilogueBwdGQAISA_fSD_Li256ELb1ELb0EEENS1_19SingleTileSchedulerILb1ELb0ELb0ELi128EEEEEEEEEvNT_6ParamsE$_ZN4cute8smem_ptrIPN7cutlass10bfloat16_tEECI1NS_12iter_adaptorIS3_S4_EEES3_) ;  /* 0xfffda32000007944 */ /* 0x000fea0003c3ffff */
[----:B-1----:R1:W5:Y:S01]  /*30c60*/  LDL.64 R2, [R1+0x758] ;  /* 0x0007580001027983 */ /* 0x0023620000100a00 */
[----:B------:R-:W-:-:S03]  /*30c70*/  MOV R6, 0x30c90 ;  /* 0x00030c9000067802 */ /* 0x000fc60000000f00 */
[----:B-1---5:R-:W-:Y:S05]  /*30c80*/  CALL.REL.NOINC `($_ZN7cutlass13device_kernelIN5flash19enable_sm80_to_sm89INS1_16FlashAttnBwdSm80INS1_25CollectiveMainloopBwdSm80ILi2ELi2EN4cute5tupleIJNS5_1CILi128EEES8_NS7_ILi64EEEEEENS_10bfloat16_tEfNS_4arch4Sm80ELb0ELb1ELb1ELb1ELb0ELb0ELb0ELb0ELi2ELi4ELi4ELi4ELb0EEENS1_24CollectiveEpilogueBwdGQAISA_fSD_Li256ELb1ELb0EEENS1_19SingleTileSchedulerILb1ELb0ELb0ELi128EEEEEEEEEvNT_6ParamsE$_ZN4cute3eso3ESOILb1ELb0EJNS_6LayoutINS_5tupleIJNS3_IJNS_1CILi8EEENS4_ILi1EEEEEENS4_ILi2EEEEEENS3_IJNS3_IJS6_NS4_ILi0EEEEEENS4_ILi8192EEEEEEEENS_10ViewEngineINS_8smem_ptrIPN7cutlass10bfloat16_tEEEEEEEC2ERKSE_RKSL_) ;  /* 0xfffd934000007944 */ /* 0x022fea0003c3ffff */
        /* <DEDUP_REMOVED lines=8> */
[----:B------:R-:W-:Y:S05]  /*30d10*/  CALL.REL.NOINC `($_ZN7cutlass13device_kernelIN5flash19enable_sm80_to_sm89INS1_16FlashAttnBwdSm80INS1_25CollectiveMainloopBwdSm80ILi2ELi2EN4cute5tupleIJNS5_1CILi128EEES8_NS7_ILi64EEEEEENS_10bfloat16_tEfNS_4arch4Sm80ELb0ELb1ELb1ELb1ELb0ELb0ELb0ELb0ELi2ELi4ELi4ELi4ELb0EEENS1_24CollectiveEpilogueBwdGQAISA_fSD_Li256ELb1ELb0EEENS1_19SingleTileSchedulerILb1ELb0ELb0ELi128EEEEEEEEEvNT_6ParamsE$_ZN4cute3eso3ESOILb1ELb0EJNS_6LayoutINS_5tupleIJNS3_IJNS_1CILi8EEENS4_ILi1EEEEEENS4_ILi2EEEEEENS3_IJNS3_IJS6_NS4_ILi0EEEEEENS4_ILi64EEEEEEEEiEEC2ERKSE_RKi) ;  /* 0xfffd927000007944 */ /* 0x000fea0003c3ffff */
[----:B-1----:R-:W2:Y:S01]  /*30d20*/  LDL R3, [R1+0x758] ;  /* 0x0007580001037983 */ /* 0x002ea20000100800 */
[----:B------:R-:W-:Y:S01]  /*30d30*/  MOV R6, 0x30d70 ;  /* 0x00030d7000067802 */ /* 0x000fe20000000f00 */
[----:B--2---:R-:W-:-:S05]  /*30d40*/  IMAD.WIDE R2, R3, 0x2, R52 ;  /* 0x0000000203027825 */ /* 0x004fca00078e0234 */
[----:B------:R-:W-:Y:S02]  /*30d50*/  MOV R8, R2 ;  /* 0x0000000200087202 */ /* 0x000fe40000000f00 */
[----:B------:R-:W-:Y:S05]  /*30d60*/  CALL.REL.NOINC `($_ZN7cutlass13device_kernelIN5flash19enable_sm80_to_sm89INS1_16FlashAttnBwdSm80INS1_25CollectiveMainloopBwdSm80ILi2ELi2EN4cute5tupleIJNS5_1CILi128EEES8_NS7_ILi64EEEEEENS_10bfloat16_tEfNS_4arch4Sm80ELb0ELb1ELb1ELb1ELb0ELb0ELb0ELb0ELi2ELi4ELi4ELi4ELb0EEENS1_24CollectiveEpilogueBwdGQAISA_fSD_Li256ELb1ELb0EEENS1_19SingleTileSchedulerILb1ELb0ELb0ELi128EEEEEEEEEvNT_6ParamsE$_ZN4cute3eso3ESOILb1ELb0EJNS_6LayoutINS_5tupleIJNS3_IJNS_1CILi8EEENS4_ILi1EEEEEENS4_ILi2EEEEEENS3_IJNS3_IJS6_NS4_ILi0EEEEEENS4_ILi64EEEEEEEENS_10ViewEngineIPN7cutlass10bfloat16_tEEEEEC2ERKSE_RKSJ_) ;  /* 0xfffd91d000007944 */ /* 0x000fea0003c3ffff */
[----:B-1----:R1:W5:Y:S01]  /*30d70*/  LDL.64 R2, [R1+0x758] ;  /* 0x0007580001027983 */ /* 0x0023620000100a00 */
[----:B------:R-:W-:Y:S02]  /*30d80*/  MOV R7, R5 ;  /* 0x0000000500077202 */ /* 0x000fe40000000f00 */
[----:B------:R-:W-:Y:S02]  /*30d90*/  MOV R6, 0x30db0 ;  /* 0x00030db000067802 */ /* 0x000fe40000000f00 */
[----:B-1---5:R-:W-:Y:S05]  /*30da0*/  CALL.REL.NOINC `($_ZN7cutlass13device_kernelIN5flash19enable_sm80_to_sm89INS1_16FlashAttnBwdSm80INS1_25CollectiveMainloopBwdSm80ILi2ELi2EN4cute5tupleIJNS5_1CILi128EEES8_NS7_ILi64EEEEEENS_10bfloat16_tEfNS_4arch4Sm80ELb0ELb1ELb1ELb1ELb0ELb0ELb0ELb0ELi2ELi4ELi4ELi4ELb0EEENS1_24CollectiveEpilogueBwdGQAISA_fSD_Li256ELb1ELb0EEENS1_19SingleTileSchedulerILb1ELb0ELb0ELi128EEEEEEEEEvNT_6ParamsE$_ZN4cute3eso3ESOILb1ELb0EJNS_6LayoutINS_5tupleIJNS3_IJNS_1CILi8EEENS4_ILi1EEEEEENS3_IJNS4_ILi2EEEEEEEEENS3_IJNS3_IJS6_NS4_ILi0EEEEEENS3_IJNS4_ILi8192EEEEEEEEEEENS_10ViewEngineINS_8smem_ptrIPN7cutlass10bfloat16_tEEEEEEEC2ERKSG_RKSN_) ;  /* 0xfffd8f9000007944 */ /* 0x022fea0003c3ffff */
[----:B-1----:R1:W5:Y:S01]  /*30db0*/  LDL.64 R4, [R1+0x758] ;  /* 0x0007580001047983 */ /* 0x0023620000100a00 */
[----:B------:R-:W-:Y:S02]  /*30dc0*/  MOV R8, R2 ;  /* 0x0000000200087202 */ /* 0x000fe40000000f00 */
[----:B------:R-:W-:Y:S02]  /*30dd0*/  MOV R6, 0x30df0 ;  /* 0x00030df000067802 */ /* 0x000fe40000000f00 */
[----:B-1---5:R-:W-:Y:S05]  /*30de0*/  CALL.REL.NOINC `($_ZN7cutlass13device_kernelIN5flash19enable_sm80_to_sm89INS1_16FlashAttnBwdSm80INS1_25CollectiveMainloopBwdSm80ILi2ELi2EN4cute5tupleIJNS5_1CILi128EEES8_NS7_ILi64EEEEEENS_10bfloat16_tEfNS_4arch4Sm80ELb0ELb1ELb1ELb1ELb0ELb0ELb0ELb0ELi2ELi4ELi4ELi4ELb0EEENS1_24CollectiveEpilogueBwdGQAISA_fSD_Li256ELb1ELb0EEENS1_19SingleTileSchedulerILb1ELb0ELb0ELi128EEEEEEEEEvNT_6ParamsE$_ZN4cute3eso3ESOILb1ELb0EJNS_6LayoutINS_5tupleIJNS3_IJNS_1CILi8EEENS4_ILi1EEEEEENS3_IJNS4_ILi2EEEEEEEEENS3_IJNS3_IJS6_NS4_ILi0EEEEEENS3_IJNS4_ILi64EEEEEEEEEEENS_10ViewEngineIPN7cutlass10bfloat16_tEEEEEC2ERKSG_RKSL_) ;  /* 0xfffd8f0000007944 */ /* 0x022fea0003c3ffff */
[----:B-1----:R1:W5:Y:S01]  /*30df0*/  LDL.64 R2, [R1+0x758] ;  /* 0x0007580001027983 */ /* 0x0023620000100a00 */
[----:B------:R-:W-:-:S03]  /*30e00*/  MOV R8, 0x30e20 ;  /* 0x00030e2000087802 */ /* 0x000fc60000000f00 */
[----:B-1---5:R-:W-:Y:S05]  /*30e10*/  CALL.REL.NOINC `($_ZN7cutlass13device_kernelIN5flash19enable_sm80_to_sm89INS1_16FlashAttnBwdSm80INS1_25CollectiveMainloopBwdSm80ILi2ELi2EN4cute5tupleIJNS5_1CILi128EEES8_NS7_ILi64EEEEEENS_10bfloat16_tEfNS_4arch4Sm80ELb0ELb1ELb1ELb1ELb0ELb0ELb0ELb0ELi2ELi4ELi4ELi4ELb0EEENS1_24CollectiveEpilogueBwdGQAISA_fSD_Li256ELb1ELb0EEENS1_19SingleTileSchedulerILb1ELb0ELb0ELi128EEEEEEEEEvNT_6ParamsE$_ZN4cute3eso3ESOILb1ELb0EJNS_6LayoutINS_5tupleIJNS3_IJNS3_IJNS_1CILi8EEENS4_ILi1EEEEEES6_EEENS3_IJNS3_IJS6_S6_EEENS4_ILi2EEEEEEEEENS3_IJNS3_IJNS3_IJS6_NS4_ILi0EEEEEESD_EEENS3_IJNS3_IJSD_SD_EEENS4_ILi64EEEEEEEEEEENS_10ViewEngineIPN7cutlass10bfloat16_tEEEEEC2ERKSK_RKSP_) ;  /* 0xfffd808000007944 */ /* 0x022fea0003c3ffff */
[----:B-1----:R1:W5:Y:S01]  /*30e20*/  LDL.64 R2, [R1+0x758] ;  /* 0x0007580001027983 */ /* 0x0023620000100a00 */
[----:B------:R-:W-:Y:S02]  /*30e30*/  MOV R7, R5 ;  /* 0x0000000500077202 */ /* 0x000fe40000000f00 */
[----:B------:R-:W-:-:S02]  /*30e40*/  MOV R6, 0x30e60 ;  /* 0x00030e6000067802 */ /* 0x000fc40000000f00 */
[----:B-1---5:R-:W-:Y:S05]  /*30e50*/  CALL.REL.NOINC `($_ZN7cutlass13device_kernelIN5flash19enable_sm80_to_sm89INS1_16FlashAttnBwdSm80INS1_25CollectiveMainloopBwdSm80ILi2ELi2EN4cute5tupleIJNS5_1CILi128EEES8_NS7_ILi64EEEEEENS_10bfloat16_tEfNS_4arch4Sm80ELb0ELb1ELb1ELb1ELb0ELb0ELb0ELb0ELi2ELi4ELi4ELi4ELb0EEENS1_24CollectiveEpilogueBwdGQAISA_fSD_Li256ELb1ELb0EEENS1_19SingleTileSchedulerILb1ELb0ELb0ELi128EEEEEEEEEvNT_6ParamsE$_ZN4cute3eso3ESOILb1ELb0EJNS_6LayoutINS_5tupleIJNS3_IJNS3_IJNS_1CILi8EEENS4_ILi1EEEEEES6_EEENS3_IJNS3_IJS6_S6_EEENS4_ILi2EEEEEEEEENS3_IJNS3_IJNS3_IJS6_NS4_ILi0EEEEEESD_EEENS3_IJNS3_IJSD_SD_EEENS4_ILi8192EEEEEEEEEEENS_10ViewEngineINS_8smem_ptrIPN7cutlass10bfloat16_tEEEEEEEC2ERKSK_RKSR_) ;  /* 0xfffd808000007944 */ /* 0x022fea0003c3ffff */
[----:B-1----:R1:W5:Y:S01]  /*30e60*/  LDL.64 R4, [R1+0x758] ;  /* 0x0007580001047983 */ /* 0x0023620000100a00 */
[----:B------:R-:W-:-:S02]  /*30e70*/  MOV R8, R2 ;  /* 0x0000000200087202 */ /* 0x000fc40000000f00 */
        /* <DEDUP_REMOVED lines=140> */
[----:B------:R2:W5:Y:S01]  /*31740*/  LDL R5, [R1+0x758] ;  /* 0x0007580001057983 */ /* 0x0005620000100800 */
[----:B------:R-:W-:-:S03]  /*31750*/  MOV R4, 0x31770 ;  /* 0x0003177000047802 */ /* 0x000fc60000000f00 */
[----:B-12--5:R-:W-:Y:S05]  /*31760*/  CALL.REL.NOINC `($_ZN7cutlass13device_kernelIN5flash19enable_sm80_to_sm89INS1_16FlashAttnBwdSm80INS1_25CollectiveMainloopBwdSm80ILi2ELi2EN4cute5tupleIJNS5_1CILi128EEES8_NS7_ILi64EEEEEENS_10bfloat16_tEfNS_4arch4Sm80ELb0ELb1ELb1ELb1ELb0ELb0ELb0ELb0ELi2ELi4ELi4ELi4ELb0EEENS1_24CollectiveEpilogueBwdGQAISA_fSD_Li256ELb1ELb0EEENS1_19SingleTileSchedulerILb1ELb0ELb0ELi128EEEEEEEEEvNT_6ParamsE$_ZZN4cute5sliceINS_5tupleIJNS_10UnderscoreES2_iEEENS1_IJNS1_IJNS_1CILi1EEENS4_ILi0EEEEEEiNS4_ILi1024EEEEEEEEDaRKT_RKT0_ENKUlRKT_RKT0_E_clIS2_iEEDaSI_SL_) ;  /* 0xfffdb38000007944 */ /* 0x026fea0003c3ffff */
[----:B------:R-:W-:Y:S02]  /*31770*/  MOV R4, 0x31790 ;  /* 0x0003179000047802 */ /* 0x000fe40000000f00 */
[----:B-1---5:R-:W-:Y:S05]  /*31780*/  CALL.REL.NOINC `($_ZN7cutlass13device_kernelIN5flash19enable_sm80_to_sm89INS1_16FlashAttnBwdSm80INS1_25CollectiveMainloopBwdSm80ILi2ELi2EN4cute5tupleIJNS5_1CILi128EEES8_NS7_ILi64EEEEEENS_10bfloat16_tEfNS_4arch4Sm80ELb0ELb1ELb1ELb1ELb0ELb0ELb0ELb0ELi2ELi4ELi4ELi4ELb0EEENS1_24CollectiveEpilogueBwdGQAISA_fSD_Li256ELb1ELb0EEENS1_19SingleTileSchedulerILb1ELb0ELb0ELi128EEEEEEEEEvNT_6ParamsE$_ZZN4cute12filter_tupleINS_5tupleIJNS_10UnderscoreES2_iEEENS1_IJNS1_IJNS_1CILi1EEENS4_ILi0EEEEEEiNS4_ILi1024EEEEEEZNS_5sliceIS3_S9_EEDaRKT_RKT0_EUlRKT_RKT0_E_EEDaSD_SG_OT1_ENKUlDpSJ_E_clIJNS1_IJS7_EEENS1_IJiEEENS1_IJEEEEEEDaSQ_) ;  /* 0xfffd9fb000007944 */ /* 0x022fea0003c3ffff */
[----:B------:R-:W-:Y:S02]  /*31790*/  MOV R68, R25 ;  /* 0x0000001900447202 */ /* 0x000fe40000000f00 */
[----:B------:R-:W-:-:S02]  /*317a0*/  MOV R6, 0x317c0 ;  /* 0x000317c000067802 */ /* 0x000fc40000000f00 */
[----:B-1---5:R-:W-:Y:S05]  /*317b0*/  CALL.REL.NOINC `($_ZN7cutlass13device_kernelIN5flash19enable_sm80_to_sm89INS1_16FlashAttnBwdSm80INS1_25CollectiveMainloopBwdSm80ILi2ELi2EN4cute5tupleIJNS5_1CILi128EEES8_NS7_ILi64EEEEEENS_10bfloat16_tEfNS_4arch4Sm80ELb0ELb1ELb1ELb1ELb0ELb0ELb0ELb0ELi2ELi4ELi4ELi4ELb0EEENS1_24CollectiveEpilogueBwdGQAISA_fSD_Li256ELb1ELb0EEENS1_19SingleTileSchedulerILb1ELb0ELb0ELi128EEEEEEEEEvNT_6ParamsE$_ZN4cute5tupleIJNS0_IJNS0_IJNS_1CILi8EEENS1_ILi1EEEEEENS1_ILi2EEEEEENS0_IJNS0_IJS3_NS1_ILi0EEEEEEiEEEEEC2ERKS6_RKS9_) ;  /* 0xfffd8ff000007944 */ /* 0x022fea0003c3ffff */
[----:B------:R2:W5:Y:S01]  /*317c0*/  LDL R6, [R1+0x758] ;  /* 0x0007580001067983 */ /* 0x0005620000100800 */
[----:B-1----:R-:W-:Y:S01]  /*317d0*/  IMAD.SHL.U32 R2, R5, 0x400, RZ ;  /* 0x0000040005027824 */ /* 0x002fe200078e00ff */
[----:B------:R-:W-:Y:S01]  /*317e0*/  MOV R59, R25 ;  /* 0x00000019003b7202 */ /* 0x000fe20000000f00 */
[----:B------:R-:W-:Y:S01]  /*317f0*/  IMAD.MOV.U32 R62, RZ, RZ, R24 ;  /* 0x000000ffff3e7224 */ /* 0x000fe200078e0018 */
[----:B------:R-:W-:-:S02]  /*31800*/  MOV R4, 0x31830 ;  /* 0x0003183000047802 */ /* 0x000fc40000000f00 */
[----:B------:R2:W-:Y:S04]  /*31810*/  STL [R1+0x770], R2 ;  /* 0x0007700201007387 */ /* 0x0005e80000100800 */
[----:B--2--5:R-:W-:Y:S05]  /*31820*/  CALL.REL.NOINC `($_ZN7cutlass13device_kernelIN5flash19enable_sm80_to_sm89INS1_16FlashAttnBwdSm80INS1_25CollectiveMainloopBwdSm80ILi2ELi2EN4cute5tupleIJNS5_1CILi128EEES8_NS7_ILi64EEEEEENS_10bfloat16_tEfNS_4arch4Sm80ELb0ELb1ELb1ELb1ELb0ELb0ELb0ELb0ELi2ELi4ELi4ELi4ELb0EEENS1_24CollectiveEpilogueBwdGQAISA_fSD_Li256ELb1ELb0EEENS1_19SingleTileSchedulerILb1ELb0ELb0ELi128EEEEEEEEEvNT_6ParamsE$_ZN4cute3eso3ESOILb0ELb0EJNS_6LayoutINS_5tupleIJNS3_IJNS_1CILi8EEENS4_ILi1EEEEEENS4_ILi2EEEEEENS3_IJNS3_IJS6_NS4_ILi0EEEEEEiEEEEEiEEC2ERKSD_RKi) ;  /* 0xfffd4c7000007944 */ /* 0x024fea0003c3ffff */
[----:B------:R-:W2:Y:S01]  /*31830*/  LDL.64 R4, [R1+0x758] ;  /* 0x0007580001047983 */ /* 0x000ea20000100a00 */
[----:B------:R-:W-:Y:S02]  /*31840*/  MOV R9, R25 ;  /* 0x0000001900097202 */ /* 0x000fe40000000f00 */
[----:B------:R-:W-:Y:S01]  /*31850*/  MOV R8, 0x31880 ;  /* 0x0003188000087802 */ /* 0x000fe20000000f00 */
[----:B-12---:R-:W-:-:S04]  /*31860*/  IMAD.WIDE R2, R5, 0x2, R56 ;  /* 0x0000000205027825 */ /* 0x006fc800078e0238 */
[----:B------:R-:W-:Y:S05]  /*31870*/  CALL.REL.NOINC `($_ZN7cutlass13device_kernelIN5flash19enable_sm80_to_sm89INS1_16FlashAttnBwdSm80INS1_25CollectiveMainloopBwdSm80ILi2ELi2EN4cute5tupleIJNS5_1CILi128EEES8_NS7_ILi64EEEEEENS_10bfloat16_tEfNS_4arch4Sm80ELb0ELb1ELb1ELb1ELb0ELb0ELb0ELb0ELi2ELi4ELi4ELi4ELb0EEENS1_24CollectiveEpilogueBwdGQAISA_fSD_Li256ELb1ELb0EEENS1_19SingleTileSchedulerILb1ELb0ELb0ELi128EEEEEEEEEvNT_6ParamsE$_ZN4cute8smem_ptrIPN7cutlass10bfloat16_tEECI1NS_12iter_adaptorIS3_S4_EEES3_) ;  /* 0xfffd970000007944 */ /* 0x000fea0003c3ffff */
        /* <DEDUP_REMOVED lines=10> */
[----:B-1----:R-:W-:-:S02]  /*31920*/  MOV R3, 0x1 ;  /* 0x0000000100037802 */ /* 0x002fc40000000f00 */
[----:B------:R-:W-:Y:S02]  /*31930*/  MOV R8, 0x31950 ;  /* 0x0003195000087802 */ /* 0x000fe40000000f00 */
[----:B--2--5:R-:W-:Y:S05]  /*31940*/  CALL.REL.NOINC `($_ZN7cutlass13device_kernelIN5flash19enable_sm80_to_sm89INS1_16FlashAttnBwdSm80INS1_25CollectiveMainloopBwdSm80ILi2ELi2EN4cute5tupleIJNS5_1CILi128EEES8_NS7_ILi64EEEEEENS_10bfloat16_tEfNS_4arch4Sm80ELb0ELb1ELb1ELb1ELb0ELb0ELb0ELb0ELi2ELi4ELi4ELi4ELb0EEENS1_24CollectiveEpilogueBwdGQAISA_fSD_Li256ELb1ELb0EEENS1_19SingleTileSchedulerILb1ELb0ELb0ELi128EEEEEEEEEvNT_6ParamsE$_ZN4cute3eso3ESOILb1ELb0EJNS_10UnderscoreES2_iEEC2ERKS2_S5_RKi) ;  /* 0xfffd59f000007944 */ /* 0x024fea0003c3ffff */
[----:B-1----:R-:W2:Y:S01]  /*31950*/  LDL R3, [R1+0x758] ;  /* 0x0007580001037983 */ /* 0x002ea20000100800 */
[----:B------:R-:W-:Y:S01]  /*31960*/  IMAD.MOV.U32 R59, RZ, RZ, R25 ;  /* 0x000000ffff3b7224 */ /* 0x000fe200078e0019 */
[----:B------:R-:W-:Y:S02]  /*31970*/  MOV R4, 0x319a0 ;  /* 0x000319a000047802 */ /* 0x000fe40000000f00 */
[----:B--2---:R-:W-:Y:S02]  /*31980*/  SHF.L.U32 R3, R3, 0x2, RZ ;  /* 0x0000000203037819 */ /* 0x004fe400000006ff */
[----:B------:R-:W-:Y:S05]  /*31990*/  CALL.REL.NOINC `($_ZN7cutlass13device_kernelIN5flash19enable_sm80_to_sm89INS1_16FlashAttnBwdSm80INS1_25CollectiveMainloopBwdSm80ILi2ELi2EN4cute5tupleIJNS5_1CILi128EEES8_NS7_ILi64EEEEEENS_10bfloat16_tEfNS_4arch4Sm80ELb0ELb1ELb1ELb1ELb0ELb0ELb0ELb0ELi2ELi4ELi4ELi4ELb0EEENS1_24CollectiveEpilogueBwdGQAISA_fSD_Li256ELb1ELb0EEENS1_19SingleTileSchedulerILb1ELb0ELb0ELi128EEEEEEEEEvNT_6ParamsE$_ZN4cute3eso3ESOILb1ELb0EJNS_6LayoutINS_5tupleIJNS3_IJNS3_IJNS_1CILi4EEENS4_ILi2EEEEEENS4_ILi1EEEEEES6_EEENS3_IJNS3_IJNS3_IJS8_NS4_ILi32EEEEEENS4_ILi0EEEEEENS4_ILi64EEEEEEEEiEEC2ERKSH_RKi) ;  /* 0xfffd73d000007944 */ /* 0x000fea0003c3ffff */
[----:B-1----:R-:W2:Y:S01]  /*319a0*/  LDL R3, [R1+0x758] ;  /* 0x0007580001037983 */ /* 0x002ea20000100800 */
[----:B------:R-:W-:Y:S02]  /*319b0*/  MOV R68, R25 ;  /* 0x0000001900447202 */ /* 0x000fe40000000f00 */
[----:B------:R-:W-:Y:S01]  /*319c0*/  MOV R6, 0x319f0 ;  /* 0x000319f000067802 */ /* 0x000fe20000000f00 */
[----:B--2---:R-:W-:-:S04]  /*319d0*/  IMAD.WIDE R10, R3, 0x2, R50 ;  /* 0x00000002030a7825 */ /* 0x004fc800078e0232 */
[----:B------:R-:W-:Y:S05]  /*319e0*/  CALL.REL.NOINC `($_ZN7cutlass13device_kernelIN5flash19enable_sm80_to_sm89INS1_16FlashAttnBwdSm80INS1_25CollectiveMainloopBwdSm80ILi2ELi2EN4cute5tupleIJNS5_1CILi128EEES8_NS7_ILi64EEEEEENS_10bfloat16_tEfNS_4arch4Sm80ELb0ELb1ELb1ELb1ELb0ELb0ELb0ELb0ELi2ELi4ELi4ELi4ELb0EEENS1_24CollectiveEpilogueBwdGQAISA_fSD_Li256ELb1ELb0EEENS1_19SingleTileSchedulerILb1ELb0ELb0ELi128EEEEEEEEEvNT_6ParamsE$_ZN4cute3eso3ESOILb1ELb0EJNS_6LayoutINS_5tupleIJNS3_IJNS3_IJNS_1CILi4EEENS4_ILi2EEEEEENS4_ILi1EEEEEES6_EEENS3_IJNS3_IJNS3_IJS8_NS4_ILi32EEEEEENS4_ILi0EEEEEENS4_ILi64EEEEEEEENS_10ViewEngineIPN7cutlass10bfloat16_tEEEEEC2ERKSH_RKSM_) ;  /* 0xfffd734000007944 */ /* 0x000fea0003c3ffff */
[----:B------:R2:W5:Y:S01]  /*319f0*/  LDL.64 R4, [R1+0x758] ;  /* 0x0007580001047983 */ /* 0x0005620000100a00 */
[----:B------:R-:W-:Y:S02]  /*31a00*/  MOV R3, R14 ;  /* 0x0000000e00037202 */ /* 0x000fe40000000f00 */
[----:B------:R-:W-:-:S02]  /*31a10*/  MOV R6, 0x31a30 ;  /* 0x00031a3000067802 */ /* 0x000fc40000000f00 */
[----:B-12--5:R-:W-:Y:S05]  /*31a20*/  CALL.REL.NOINC `($_ZN7cutlass13device_kernelIN5flash19enable_sm80_to_sm89INS1_16FlashAttnBwdSm80INS1_25CollectiveMainloopBwdSm80ILi2ELi2EN4cute5tupleIJNS5_1CILi128EEES8_NS7_ILi64EEEEEENS_10bfloat16_tEfNS_4arch4Sm80ELb0ELb1ELb1ELb1ELb0ELb0ELb0ELb0ELi2ELi4ELi4ELi4ELb0EEENS1_24CollectiveEpilogueBwdGQAISA_fSD_Li256ELb1ELb0EEENS1_19SingleTileSchedulerILb1ELb0ELb0ELi128EEEEEEEEEvNT_6ParamsE$_ZZN4cute4takeILi1ELi2ENS_5tupleIJNS1_IJNS_1CILi1EEENS2_ILi0EEEEEEiEEEEEDaRKT1_ENKUlDpRKT_E_clIJiEEEDaSD_) ;  /* 0xfffdac4000007944 */ /* 0x026fea0003c3ffff */
[----:B------:R-:W-:Y:S02]  /*31a30*/  MOV R68, R25 ;  /* 0x0000001900447202 */ /* 0x000fe40000000f00 */
[----:B------:R-:W-:-:S02]  /*31a40*/  MOV R6, 0x31a60 ;  /* 0x00031a6000067802 */ /* 0x000fc40000000f00 */
[----:B-1---5:R-:W-:Y:S05]  /*31a50*/  CALL.REL.NOINC `($_ZN7cutlass13device_kernelIN5flash19enable_sm80_to_sm89INS1_16FlashAttnBwdSm80INS1_25CollectiveMainloopBwdSm80ILi2ELi2EN4cute5tupleIJNS5_1CILi128EEES8_NS7_ILi64EEEEEENS_10bfloat16_tEfNS_4arch4Sm80ELb0ELb1ELb1ELb1ELb0ELb0ELb0ELb0ELi2ELi4ELi4ELi4ELb0EEENS1_24CollectiveEpilogueBwdGQAISA_fSD_Li256ELb1ELb0EEENS1_19SingleTileSchedulerILb1ELb0ELb0ELi128EEEEEEEEEvNT_6ParamsE$_ZN4cute3eso3ESOILb1ELb0EJNS_5tupleIJNS_1CILi1EEENS3_ILi0EEEEEENS2_IJiEEEEEC2ERKS6_RKS7_) ;  /* 0xfffd6bd000007944 */ /* 0x022fea0003c3ffff */
[----:B-1----:R1:W5:Y:S01]  /*31a60*/  LDL R3, [R1+0x758] ;  /* 0x0007580001037983 */ /* 0x0023620000100800 */
[----:B------:R-:W-:-:S02]  /*31a70*/  MOV R68, R25 ;  /* 0x0000001900447202 */ /* 0x000fc40000000f00 */
        /* <DEDUP_REMOVED lines=22> */
[----:B------:R-:W2:Y:S01]  /*31be0*/  LDL R4, [R1+0x758] ;  /* 0x0007580001047983 */ /* 0x000ea20000100800 */
[----:B-1----:R-:W-:Y:S02]  /*31bf0*/  MOV R2, R24 ;  /* 0x0000001800027202 */ /* 0x002fe40000000f00 */
[----:B------:R-:W-:Y:S01]  /*31c00*/  MOV R12, 0x31c30 ;  /* 0x00031c30000c7802 */ /* 0x000fe20000000f00 */
[----:B--2---:R1:W-:Y:S04]  /*31c10*/  STL [R1+0x770], R4 ;  /* 0x0007700401007387 */ /* 0x0043e80000100800 */
        /* <DEDUP_REMOVED lines=194> */
[----:B------:R-:W-:Y:S05]  /*32840*/  CALL.REL.NOINC `($_ZN7cutlass13device_kernelIN5flash19enable_sm80_to_sm89INS1_16FlashAttnBwdSm80INS1_25CollectiveMainloopBwdSm80ILi2ELi2EN4cute5tupleIJNS5_1CILi128EEES8_NS7_ILi64EEEEEENS_10bfloat16_tEfNS_4arch4Sm80ELb0ELb1ELb1ELb1ELb0ELb0ELb0ELb0ELi2ELi4ELi4ELi4ELb0EEENS1_24CollectiveEpilogueBwdGQAISA_fSD_Li256ELb1ELb0EEENS1_19SingleTileSchedulerILb1ELb0ELb0ELi128EEEEEEEEEvNT_6ParamsE$_ZN4cute3eso3ESOILb1ELb0EJNS_6LayoutINS_5tupleIJNS3_IJNS_1CILi2EEES5_S5_EEES5_EEENS3_IJNS3_IJNS4_ILi1EEES5_NS4_ILi4EEEEEENS4_ILi64EEEEEEEEiEEC2ERKSD_RKi) ;  /* 0xfffd709000007944 */ /* 0x000fea0003c3ffff */
[----:B-1----:R-:W2:Y:S01]  /*32850*/  LDL R3, [R1+0x758] ;  /* 0x0007580001037983 */ /* 0x002ea20000100800 */
[----:B------:R-:W-:Y:S01]  /*32860*/  MOV R4, 0x328a0 ;  /* 0x000328a000047802 */ /* 0x000fe20000000f00 */
[----:B--2---:R-:W-:-:S05]  /*32870*/  IMAD.WIDE R2, R3, 0x2, R46 ;  /* 0x0000000203027825 */ /* 0x004fca00078e022e */
[----:B------:R-:W-:Y:S02]  /*32880*/  MOV R6, R2 ;  /* 0x0000000200067202 */ /* 0x000fe40000000f00 */
[----:B------:R-:W-:Y:S05]  /*32890*/  CALL.REL.NOINC `($_ZN7cutlass13device_kernelIN5flash19enable_sm80_to_sm89INS1_16FlashAttnBwdSm80INS1_25CollectiveMainloopBwdSm80ILi2ELi2EN4cute5tupleIJNS5_1CILi128EEES8_NS7_ILi64EEEEEENS_10bfloat16_tEfNS_4arch4Sm80ELb0ELb1ELb1ELb1ELb0ELb0ELb0ELb0ELi2ELi4ELi4ELi4ELb0EEENS1_24CollectiveEpilogueBwdGQAISA_fSD_Li256ELb1ELb0EEENS1_19SingleTileSchedulerILb1ELb0ELb0ELi128EEEEEEEEEvNT_6ParamsE$_ZN4cute3eso3ESOILb1ELb0EJNS_6LayoutINS_5tupleIJNS3_IJNS_1CILi2EEES5_S5_EEES5_EEENS3_IJNS3_IJNS4_ILi1EEES5_NS4_ILi4EEEEEENS4_ILi64EEEEEEEENS_10ViewEngineIPN7cutlass10bfloat16_tEEEEEC2ERKSD_RKSI_) ;  /* 0xfffd6ff000007944 */ /* 0x000fea0003c3ffff */
[----:B------:R2:W5:Y:S01]  /*328a0*/  LDL.64 R58, [R1+0x758] ;  /* 0x00075800013a7983 */ /* 0x0005620000100a00 */
[----:B-1----:R-:W-:Y:S01]  /*328b0*/  IMAD.MOV.U32 R2, RZ, RZ, R25 ;  /* 0x000000ffff027224 */ /* 0x002fe200078e0019 */
[----:B------:R-:W-:Y:S02]  /*328c0*/  MOV R3, RZ ;  /* 0x000000ff00037202 */ /* 0x000fe40000000f00 */
[----:B------:R-:W-:Y:S02]  /*328d0*/  MOV R8, 0x328f0 ;  /* 0x000328f000087802 */ /* 0x000fe40000000f00 */
[----:B--2--5:R-:W-:Y:S05]  /*328e0*/  CALL.REL.NOINC `($_ZN7cutlass13device_kernelIN5flash19enable_sm80_to_sm89INS1_16FlashAttnBwdSm80INS1_25CollectiveMainloopBwdSm80ILi2ELi2EN4cute5tupleIJNS5_1CILi128EEES8_NS7_ILi64EEEEEENS_10bfloat16_tEfNS_4arch4Sm80ELb0ELb1ELb1ELb1ELb0ELb0ELb0ELb0ELi2ELi4ELi4ELi4ELb0EEENS1_24CollectiveEpilogueBwdGQAISA_fSD_Li256ELb1ELb0EEENS1_19SingleTileSchedulerILb1ELb0ELb0ELi128EEEEEEEEEvNT_6ParamsE$_ZN4cute3eso3ESOILb1ELb0EJNS_10UnderscoreES2_iEEC2ERKS2_S5_RKi) ;  /* 0xfffd4a5000007944 */ /* 0x024fea0003c3ffff */
[----:B-1----:R-:W2:Y:S01]  /*328f0*/  LDL R3, [R1+0x758] ;  /* 0x0007580001037983 */ /* 0x002ea20000100800 */
[----:B------:R-:W-:Y:S01]  /*32900*/  IMAD.MOV.U32 R68, RZ, RZ, R25 ;  /* 0x000000ffff447224 */ /* 0x000fe200078e0019 */
[----:B------:R-:W-:Y:S02]  /*32910*/  MOV R4, 0x32940 ;  /* 0x0003294000047802 */ /* 0x000fe40000000f00 */
[----:B--2---:R-:W-:Y:S02]  /*32920*/  SHF.L.U32 R3, R3, 0x2, RZ ;  /* 0x0000000203037819 */ /* 0x004fe400000006ff */
[----:B------:R-:W-:Y:S05]  /*32930*/  CALL.REL.NOINC `($_ZN7cutlass13device_kernelIN5flash19enable_sm80_to_sm89INS1_16FlashAttnBwdSm80INS1_25CollectiveMainloopBwdSm80ILi2ELi2EN4cute5tupleIJNS5_1CILi128EEES8_NS7_ILi64EEEEEENS_10bfloat16_tEfNS_4arch4Sm80ELb0ELb1ELb1ELb1ELb0ELb0ELb0ELb0ELi2ELi4ELi4ELi4ELb0EEENS1_24CollectiveEpilogueBwdGQAISA_fSD_Li256ELb1ELb0EEENS1_19SingleTileSchedulerILb1ELb0ELb0ELi128EEEEEEEEEvNT_6ParamsE$_ZN4cute3eso3ESOILb1ELb0EJNS_6LayoutINS_5tupleIJNS3_IJNS_1CILi2EEES5_EEES6_EEENS3_IJNS3_IJNS4_ILi1EEES5_EEENS3_IJNS4_ILi32EEENS4_ILi64EEEEEEEEEEEiEEC2ERKSE_RKi) ;  /* 0xfffd6e8000007944 */ /* 0x000fea0003c3ffff */
[----:B-1----:R-:W2:Y:S01]  /*32940*/  LDL R3, [R1+0x758] ;  /* 0x0007580001037983 */ /* 0x002ea20000100800 */
[----:B------:R-:W-:Y:S02]  /*32950*/  MOV R68, R25 ;  /* 0x0000001900447202 */ /* 0x000fe40000000f00 */
[----:B------:R-:W-:Y:S01]  /*32960*/  MOV R4, 0x329a0 ;  /* 0x000329a000047802 */ /* 0x000fe20000000f00 */
[----:B--2---:R-:W-:-:S05]  /*32970*/  IMAD.WIDE R2, R3, 0x2, R48 ;  /* 0x0000000203027825 */ /* 0x004fca00078e0230 */
[----:B------:R-:W-:Y:S02]  /*32980*/  MOV R6, R2 ;  /* 0x0000000200067202 */ /* 0x000fe40000000f00 */
[----:B------:R-:W-:Y:S05]  /*32990*/  CALL.REL.NOINC `($_ZN7cutlass13device_kernelIN5flash19enable_sm80_to_sm89INS1_16FlashAttnBwdSm80INS1_25CollectiveMainloopBwdSm80ILi2ELi2EN4cute5tupleIJNS5_1CILi128EEES8_NS7_ILi64EEEEEENS_10bfloat16_tEfNS_4arch4Sm80ELb0ELb1ELb1ELb1ELb0ELb0ELb0ELb0ELi2ELi4ELi4ELi4ELb0EEENS1_24CollectiveEpilogueBwdGQAISA_fSD_Li256ELb1ELb0EEENS1_19SingleTileSchedulerILb1ELb0ELb0ELi128EEEEEEEEEvNT_6ParamsE$_ZN4cute3eso3ESOILb1ELb0EJNS_6LayoutINS_5tupleIJNS3_IJNS_1CILi2EEES5_EEES6_EEENS3_IJNS3_IJNS4_ILi1EEES5_EEENS3_IJNS4_ILi32EEENS4_ILi64EEEEEEEEEEENS_10ViewEngineIPN7cutlass10bfloat16_tEEEEEC2ERKSE_RKSJ_) ;  /* 0xfffd6dd000007944 */ /* 0x000fea0003c3ffff */
[----:B------:R2:W5:Y:S04]  /*329a0*/  LDL.64 R60, [R1+0x758] ;  /* 0x00075800013c7983 */ /* 0x0005680000100a00 */
[----:B------:R2:W-:Y:S02]  /*329b0*/  STL [R1+0x770], RZ ;  /* 0x000770ff01007387 */ /* 0x0005e40000100800 */
.L_x_2233:
        /* <DEDUP_REMOVED lines=694> */
[----:B------:R-:W-:Y:S02]  /*35520*/  MOV R3, 0x1 ;  /* 0x0000000100037802 */ /* 0x000fe40000000f00 */
        /* <DEDUP_REMOVED lines=15> */
.L_x_2234:
        /* <DEDUP_REMOVED lines=710> */
.L_x_2235:
        /* <DEDUP_REMOVED lines=710> */
.L_x_2236:
        /* <DEDUP_REMOVED lines=710> */
.L_x_2237:
        /* <DEDUP_REMOVED lines=710> */
.L_x_2238:
        /* <DEDUP_REMOVED lines=710> */
.L_x_2239:
        /* <DEDUP_REMOVED lines=228> */
[----:B------:R-:W-:Y:S05]  /*44240*/  CALL.REL.NOINC `($_ZN7cutlass13device_kernelIN5flash19enable_sm80_to_sm89INS1_16FlashAttnBwdSm80INS1_25CollectiveMainloopBwdSm80ILi2ELi2EN4cute5tupleIJNS5_1CILi128EEES8_NS7_ILi64EEEEEENS_10bfloat16_tEfNS_4arch4Sm80ELb0ELb1ELb1ELb1ELb0ELb0ELb0ELb0ELi2ELi4ELi4ELi4ELb0EEENS1_24CollectiveEpilogueBwdGQAISA_fSD_Li256ELb1ELb0EEENS1_19SingleTileSchedulerILb1ELb0ELb0ELi128EEEEEEEEEvNT_6ParamsE$_ZN4cute3eso3ESOILb1ELb0EJNS_10UnderscoreES2_iEEC2ERKS2_S5_RKi) ;  /* 0xfffc30f000007944 */ /* 0x000fea0003c3ffff */
        /* <DEDUP_REMOVED lines=27> */
.L_x_2240:
        /* <DEDUP_REMOVED lines=274> */
[----:B--2--5:R-:W-:Y:S05]  /*45520*/  CALL.REL.NOINC `($_ZN7cutlass13device_kernelIN5flash19enable_sm80_to_sm89INS1_16FlashAttnBwdSm80INS1_25CollectiveMainloopBwdSm80ILi2ELi2EN4cute5tupleIJNS5_1CILi128EEES8_NS7_ILi64EEEEEENS_10bfloat16_tEfNS_4arch4Sm80ELb0ELb1ELb1ELb1ELb0ELb0ELb0ELb0ELi2ELi4ELi4ELi4ELb0EEENS1_24CollectiveEpilogueBwdGQAISA_fSD_Li256ELb1ELb0EEENS1_19SingleTileSchedulerILb1ELb0ELb0ELi128EEEEEEEEEvNT_6ParamsE$_ZZZN5flash25CollectiveMainloopBwdSm80ILi2ELi2EN4cute5tupleIJNS1_1CILi128EEES4_NS3_ILi64EEEEEEN7cutlass10bfloat16_tEfNS7_4arch4Sm80ELb0ELb1ELb1ELb1ELb0ELb0ELb0ELb0ELi2ELi4ELi4ELi4ELb0EE3mmaINS_16FlashAttnBwdSm80ISB_NS_24CollectiveEpilogueBwdGQAIS6_fSA_Li256ELb1ELb0EEENS_19SingleTileSchedulerILb1ELb0ELb0ELi128EEEE13SharedStorageENS1_6TensorINS1_11ArrayEngineIfLm32EEENS1_6LayoutINS2_IJNS2_IJNS3_ILi2EEESO_EEESO_NS3_ILi4EEEEEENS2_IJNS2_IJNS3_ILi1EEESO_EEESQ_NS3_ILi8EEEEEEEEEEEEbRKNSB_6ParamsERT0_S12_iNS2_IJiiiEEERT_ENKUliT_E_clIZSC_ISJ_SX_EbS10_S12_S12_iS13_S15_EUlRS16_iE_EEDaiS16_ENKUlT_E_clIZSC_ISJ_SX_EbS10_S12_S12_iS13_S15_EUlvE0_EEDaS1B_) ;  /* 0x0001c81000007944 */ /* 0x024fea0003c00000 */
[----:B------:R-:W2:Y:S01]  /*45530*/  LDL.64 R2, [R26+0x188] ;  /* 0x000188001a027983 */ /* 0x000ea20000100a00 */
[----:B------:R-:W-:-:S03]  /*45540*/  ULDC.64 UR4, c[0x0][0x118] ;  /* 0x0000460000047ab9 */ /* 0x000fc60000000a00 */
[----:B------:R3:W5:Y:S04]  /*45550*/  LDL.64 R12, [R26+0xc8] ;  /* 0x0000c8001a0c7983 */ /* 0x0007680000100a00 */
[----:B--2---:R-:W5:Y:S01]  /*45560*/  LD.E.64 R2, [R2.64] ;  /* 0x0000000402027980 */ /* 0x004f62000c101b00 */
[----:B-1----:R-:W-:Y:S02]  /*45570*/  MOV R9, R25 ;  /* 0x0000001900097202 */ /* 0x002fe40000000f00 */
[----:B------:R-:W-:Y:S02]  /*45580*/  MOV R8, 0x455a0 ;  /* 0x000455a000087802 */ /* 0x000fe40000000f00 */
[----:B---3-5:R-:W-:Y:S05]  /*45590*/  CALL.REL.NOINC `($_ZN7cutlass13device_kernelIN5flash19enable_sm80_to_sm89INS1_16FlashAttnBwdSm80INS1_25CollectiveMainloopBwdSm80ILi2ELi2EN4cute5tupleIJNS5_1CILi128EEES8_NS7_ILi64EEEEEENS_10bfloat16_tEfNS_4arch4Sm80ELb0ELb1ELb1ELb1ELb0ELb0ELb0ELb0ELi2ELi4ELi4ELi4ELb0EEENS1_24CollectiveEpilogueBwdGQAISA_fSD_Li256ELb1ELb0EEENS1_19SingleTileSchedulerILb1ELb0ELb0ELi128EEEEEEEEEvNT_6ParamsE$_ZN4cute8smem_ptrIPN7cutlass10bfloat16_tEECI1NS_12iter_adaptorIS3_S4_EEES3_) ;  /* 0xfffc59e000007944 */ /* 0x028fea0003c3ffff */
        /* <DEDUP_REMOVED lines=84> */
[----:B------:R1:W-:Y:S01]  /*45ae0*/  STL.64 [R1+0x7a0], R2 ;  /* 0x0007a00201007387 */ /* 0x0003e20000100a00 */
[----:B------:R-:W-:Y:S02]  /*45af0*/  MOV R5, R6 ;  /* 0x0000000600057202 */ /* 0x000fe40000000f00 */
[----:B------:R-:W-:Y:S02]  /*45b00*/  MOV R4, 0x45b20 ;  /* 0x00045b2000047802 */ /* 0x000fe40000000f00 */
[----:B-1----:R-:W-:Y:S05]  /*45b10*/  CALL.REL.NOINC `($_ZN7cutlass13device_kernelIN5flash19enable_sm80_to_sm89INS1_16FlashAttnBwdSm80INS1_25CollectiveMainloopBwdSm80ILi2ELi2EN4cute5tupleIJNS5_1CILi128EEES8_NS7_ILi64EEEEEENS_10bfloat16_tEfNS_4arch4Sm80ELb0ELb1ELb1ELb1ELb0ELb0ELb0ELb0ELi2ELi4ELi4ELi4ELb0EEENS1_24CollectiveEpilogueBwdGQAISA_fSD_Li256ELb1ELb0EEENS1_19SingleTileSchedulerILb1ELb0ELb0ELi128EEEEEEEEEvNT_6ParamsE$_ZZN4cute7flattenINS_5tupleIJNS_1CILi1EEENS1_IJNS2_ILi8EEEiiEEENS2_ILi64EEENS1_IJiNS2_ILi144EEENS2_ILi288EEEEEENS2_ILi512EEEEEEEEDaRKT_ENKUlRKT_E_clIS9_EEDaSH_) ;  /* 0xfffc95a000007944 */ /* 0x002fea0003c3ffff */
[----:B------:R1:W-:Y:S01]  /*45b20*/  STL [R1+0x794], R2 ;  /* 0x0007940201007387 */ /* 0x0003e20000100800 */
[----:B------:R-:W-:Y:S01]  /*45b30*/  IMAD.MOV.U32 R61, RZ, RZ, R56 ;  /* 0x000000ffff3d7224 */ /* 0x000fe200078e0038 */
        /* <DEDUP_REMOVED lines=28> */
[----:B-1----:R-:W-:Y:S05]  /*45d00*/  CALL.REL.NOINC `($_ZN7cutlass13device_kernelIN5flash19enable_sm80_to_sm89INS1_16FlashAttnBwdSm80INS1_25CollectiveMainloopBwdSm80ILi2ELi2EN4cute5tupleIJNS5_1CILi128EEES8_NS7_ILi64EEEEEENS_10bfloat16_tEfNS_4arch4Sm80ELb0ELb1ELb1ELb1ELb0ELb0ELb0ELb0ELi2ELi4ELi4ELi4ELb0EEENS1_24CollectiveEpilogueBwdGQAISA_fSD_Li256ELb1ELb0EEENS1_19SingleTileSchedulerILb1ELb0ELb0ELi128EEEEEEEEEvNT_6ParamsE$_ZN4cute3eso3ESOILb1ELb0EJNS_1CILi8EEEiiiNS2_ILi144EEENS2_ILi512EEEEEC2ERKS3_RKiSA_SA_RKS4_RKS5_) ;  /* 0xfffc22d000007944 */ /* 0x002fea0003c3ffff */
        /* <DEDUP_REMOVED lines=24> */
[----:B-1----:R-:W-:Y:S05]  /*45e90*/  CALL.REL.NOINC `($_ZN7cutlass13device_kernelIN5flash19enable_sm80_to_sm89INS1_16FlashAttnBwdSm80INS1_25CollectiveMainloopBwdSm80ILi2ELi2EN4cute5tupleIJNS5_1CILi128EEES8_NS7_ILi64EEEEEENS_10bfloat16_tEfNS_4arch4Sm80ELb0ELb1ELb1ELb1ELb0ELb0ELb0ELb0ELi2ELi4ELi4ELi4ELb0EEENS1_24CollectiveEpilogueBwdGQAISA_fSD_Li256ELb1ELb0EEENS1_19SingleTileSchedulerILb1ELb0ELb0ELi128EEEEEEEEEvNT_6ParamsE$_ZZN4cute6detail16composition_implINS_5tupleIJNS_1CILi16EEENS3_ILi2EEES5_S5_NS3_ILi4EEES5_EEENS2_IJNS3_ILi1EEEiiiNS3_ILi144EEENS3_ILi512EEEEEENS2_IJNS2_IJS5_S5_EEES6_NS3_ILi8EEEEEENS2_IJNS2_IJNS3_ILi64EEESA_EEES4_NS3_ILi1024EEEEEEEEDaRKT_RKT0_RKT1_RKT2_ENKUlRKT_RKT0_E_clISC_SG_EEDaSX_S10_) ;  /* 0xfffc704000007944 */ /* 0x002fea0003c3ffff */
[----:B------:R-:W-:Y:S01]  /*45ea0*/  IMAD.MOV.U32 R20, RZ, RZ, R50 ;  /* 0x000000ffff147224 */ /* 0x000fe200078e0032 */
[----:B------:R-:W-:Y:S01]  /*45eb0*/  MOV R5, R54 ;  /* 0x0000003600057202 */ /* 0x000fe20000000f00 */
[----:B------:R-:W-:Y:S01]  /*45ec0*/  IMAD.MOV.U32 R3, RZ, RZ, R49 ;  /* 0x000000ffff037224 */ /* 0x000fe200078e0031 */
[----:B------:R-:W-:-:S02]  /*45ed0*/  MOV R17, R56 ;  /* 0x0000003800117202 */ /* 0x000fc40000000f00 */
[----:B------:R-:W-:Y:S02]  /*45ee0*/  MOV R16, 0x45f00 ;  /* 0x00045f0000107802 */ /* 0x000fe40000000f00 */
[----:B-1---5:R-:W-:Y:S05]  /*45ef0*/  CALL.REL.NOINC `($_ZN7cutlass13device_kernelIN5flash19enable_sm80_to_sm89INS1_16FlashAttnBwdSm80INS1_25CollectiveMainloopBwdSm80ILi2ELi2EN4cute5tupleIJNS5_1CILi128EEES8_NS7_ILi64EEEEEENS_10bfloat16_tEfNS_4arch4Sm80ELb0ELb1ELb1ELb1ELb0ELb0ELb0ELb0ELi2ELi4ELi4ELi4ELb0EEENS1_24CollectiveEpilogueBwdGQAISA_fSD_Li256ELb1ELb0EEENS1_19SingleTileSchedulerILb1ELb0ELb0ELi128EEEEEEEEEvNT_6ParamsE$_ZZN4cute6detail16composition_implINS_5tupleIJNS_1CILi16EEENS3_ILi2EEES5_S5_NS3_ILi4EEES5_EEENS2_IJNS3_ILi1EEEiiiNS3_ILi144EEENS3_ILi512EEEEEENS2_IJNS2_IJS5_S5_EEES6_NS3_ILi8EEEEEENS2_IJNS2_IJNS3_ILi64EEESA_EEES4_NS3_ILi1024EEEEEEEEDaRKT_RKT0_RKT1_RKT2_ENKUlRKT_RKT0_E_clIS6_S4_EEDaSX_S10_) ;  /* 0xfffc6d6000007944 */ /* 0x022fea0003c3ffff */
[----:B-----5:R2:W-:Y:S01]  /*45f00*/  STL.64 [R1+0x770], R2 ;  /* 0x0007700201007387 */ /* 0x0205e20000100a00 */
[----:B------:R-:W-:Y:S01]  /*45f10*/  IMAD.MOV.U32 R61, RZ, RZ, R25 ;  /* 0x000000ffff3d7224 */ /* 0x000fe200078e0019 */
[----:B------:R-:W-:Y:S02]  /*45f20*/  MOV R68, R24 ;  /* 0x0000001800447202 */ /* 0x000fe40000000f00 */
[----:B------:R-:W-:Y:S02]  /*45f30*/  MOV R4, 0x45f50 ;  /* 0x00045f5000047802 */ /* 0x000fe40000000f00 */
[----:B-12---:R-:W-:Y:S05]  /*45f40*/  CALL.REL.NOINC `($_ZN7cutlass13device_kernelIN5flash19enable_sm80_to_sm89INS1_16FlashAttnBwdSm80INS1_25CollectiveMainloopBwdSm80ILi2ELi2EN4cute5tupleIJNS5_1CILi128EEES8_NS7_ILi64EEEEEENS_10bfloat16_tEfNS_4arch4Sm80ELb0ELb1ELb1ELb1ELb0ELb0ELb0ELb0ELi2ELi4ELi4ELi4ELb0EEENS1_24CollectiveEpilogueBwdGQAISA_fSD_Li256ELb1ELb0EEENS1_19SingleTileSchedulerILb1ELb0ELb0ELi128EEEEEEEEEvNT_6ParamsE$_ZN4cute3eso3ESOILb0ELb0EJNS_5tupleIJiNS_1CILi512EEEEEENS2_IJiiEEENS3_ILi1024EEEEEC2ERKS5_RKS6_RKS7_) ;  /* 0xfffbfdc000007944 */ /* 0x006fea0003c3ffff */
[----:B------:R2:W5:Y:S04]  /*45f50*/  LDL R5, [R1+0x760] ;  /* 0x0007600001057983 */ /* 0x0005680000100800 */
[----:B-1----:R2:W5:Y:S01]  /*45f60*/  LDL.64 R2, [R1+0x758] ;  /* 0x0007580001027983 */ /* 0x0025620000100a00 */
[----:B------:R-:W-:Y:S02]  /*45f70*/  MOV R61, R25 ;  /* 0x00000019003d7202 */ /* 0x000fe40000000f00 */
[----:B------:R-:W-:-:S02]  /*45f80*/  MOV R6, 0x45fa0 ;  /* 0x00045fa000067802 */ /* 0x000fc40000000f00 */
[----:B--2--5:R-:W-:Y:S05]  /*45f90*/  CALL.REL.NOINC `($_ZN7cutlass13device_kernelIN5flash19enable_sm80_to_sm89INS1_16FlashAttnBwdSm80INS1_25CollectiveMainloopBwdSm80ILi2ELi2EN4cute5tupleIJNS5_1CILi128EEES8_NS7_ILi64EEEEEENS_10bfloat16_tEfNS_4arch4Sm80ELb0ELb1ELb1ELb1ELb0ELb0ELb0ELb0ELi2ELi4ELi4ELi4ELb0EEENS1_24CollectiveEpilogueBwdGQAISA_fSD_Li256ELb1ELb0EEENS1_19SingleTileSchedulerILb1ELb0ELb0ELi128EEEEEEEEEvNT_6ParamsE$_ZN4cute5tupleIJNS0_IJNS0_IJNS_1CILi2EEES2_EEES3_NS1_ILi8EEEEEENS0_IJNS0_IJiNS1_ILi512EEEEEENS0_IJiiEEENS1_ILi1024EEEEEEEEC2ERKS5_RKSA_) ;  /* 0xfffc46e000007944 */ /* 0x024fea0003c3ffff */
        /* <DEDUP_REMOVED lines=18> */
[----:B------:R-:W-:Y:S01]  /*460c0*/  MOV R61, R25 ;  /* 0x00000019003d7202 */ /* 0x000fe20000000f00 */
[----:B------:R-:W-:Y:S01]  /*460d0*/  IMAD.MOV.U32 R68, RZ, RZ, R24 ;  /* 0x000000ffff447224 */ /* 0x000fe200078e0018 */
        /* <DEDUP_REMOVED lines=9> */
[----:B------:R1:W-:Y:S01]  /*46170*/  STL.64 [R1+0x7a0], R2 ;  /* 0x0007a00201007387 */ /* 0x0003e20000100a00 */
[----:B------:R-:W-:-:S02]  /*46180*/  MOV R61, R56 ;  /* 0x00000038003d7202 */ /* 0x000fc40000000f00 */
[----:B------:R-:W-:Y:S02]  /*46190*/  MOV R4, 0x461b0 ;  /* 0x000461b000047802 */ /* 0x000fe40000000f00 */
        /* <DEDUP_REMOVED lines=37> */
[----:B------:R-:W-:Y:S01]  /*463f0*/  IMAD.SHL.U32 R8, R5, 0x2000, RZ ;  /* 0x0000200005087824 */ /* 0x000fe200078e00ff */
[----:B------:R-:W-:-:S02]  /*46400*/  MOV R15, R45 ;  /* 0x0000002d000f7202 */ /* 0x000fc40000000f00 */
[----:B------:R-:W-:Y:S02]  /*46410*/  MOV R4, 0x46440 ;  /* 0x0004644000047802 */ /* 0x000fe40000000f00 */
        /* <DEDUP_REMOVED lines=50> */
[----:B-12--5:R-:W-:Y:S05]  /*46740*/  CALL.REL.NOINC `($_ZN7cutlass13device_kernelIN5flash19enable_sm80_to_sm89INS1_16FlashAttnBwdSm80INS1_25CollectiveMainloopBwdSm80ILi2ELi2EN4cute5tupleIJNS5_1CILi128EEES8_NS7_ILi64EEEEEENS_10bfloat16_tEfNS_4arch4Sm80ELb0ELb1ELb1ELb1ELb0ELb0ELb0ELb0ELi2ELi4ELi4ELi4ELb0EEENS1_24CollectiveEpilogueBwdGQAISA_fSD_Li256ELb1ELb0EEENS1_19SingleTileSchedulerILb1ELb0ELb0ELi128EEEEEEEEEvNT_6ParamsE$_ZZN4cute7idx2crdINS_5tupleIJiiNS_1CILi0EEEEEENS1_IJNS1_IJNS2_ILi4EEENS2_ILi8EEEEEES5_NS2_ILi1EEEEEEEEDaRKT_RKT0_ENKUlRKT_RKT0_E_clIiS7_EEDaSI_SL_) ;  /* 0xfffc8e5000007944 */ /* 0x026fea0003c3ffff */
[----:B------:R-:W-:Y:S02]  /*46750*/  MOV R2, 0x46770 ;  /* 0x0004677000027802 */ /* 0x000fe40000000f00 */
[----:B-1----:R-:W-:Y:S05]  /*46760*/  CALL.REL.NOINC `($_ZN7cutlass13device_kernelIN5flash19enable_sm80_to_sm89INS1_16FlashAttnBwdSm80INS1_25CollectiveMainloopBwdSm80ILi2ELi2EN4cute5tupleIJNS5_1CILi128EEES8_NS7_ILi64EEEEEENS_10bfloat16_tEfNS_4arch4Sm80ELb0ELb1ELb1ELb1ELb0ELb0ELb0ELb0ELi2ELi4ELi4ELi4ELb0EEENS1_24CollectiveEpilogueBwdGQAISA_fSD_Li256ELb1ELb0EEENS1_19SingleTileSchedulerILb1ELb0ELb0ELi128EEEEEEEEEvNT_6ParamsE$_ZZN4cute7idx2crdINS_5tupleIJiiNS_1CILi0EEEEEENS1_IJNS1_IJNS2_ILi4EEENS2_ILi8EEEEEES5_NS2_ILi1EEEEEEEEDaRKT_RKT0_ENKUlRKT_RKT0_E_clIiS5_EEDaSI_SL_) ;  /* 0xfffc8e0000007944 */ /* 0x002fea0003c3ffff */
[----:B------:R1:W-:Y:S01]  /*46770*/  STL [R1+0x7a0], R6 ;  /* 0x0007a00601007387 */ /* 0x0003e20000100800 */
        /* <DEDUP_REMOVED lines=18> */
[----:B------:R-:W-:Y:S02]  /*468a0*/  MOV R7, R44 ;  /* 0x0000002c00077202 */ /* 0x000fe40000000f00 */
[----:B------:R-:W-:Y:S02]  /*468b0*/  MOV R4, 0x468d0 ;  /* 0x000468d000047802 */ /* 0x000fe40000000f00 */
        /* <DEDUP_REMOVED lines=946> */
.L_x_2241:
        /* <DEDUP_REMOVED lines=710> */
.L_x_2242:
        /* <DEDUP_REMOVED lines=710> */
.L_x_2243:
        /* <DEDUP_REMOVED lines=710> */
.L_x_2244:
        /* <DEDUP_REMOVED lines=710> */
.L_x_2245:
        /* <DEDUP_REMOVED lines=710> */
.L_x_2246:
        /* <DEDUP_REMOVED lines=710> */
.L_x_2247:
        /* <DEDUP_REMOVED lines=256> */
.L_x_2248:
        /* <DEDUP_REMOVED lines=251> */
[----:B------:R-:W-:Y:S05]  /*5cdd0*/  RET.REL.NODEC R6 `(_ZN7cutlass13device_kernelIN5flash19enable_sm80_to_sm89INS1_16FlashAttnBwdSm80INS1_25CollectiveMainloopBwdSm80ILi2ELi2EN4cute5tupleIJNS5_1CILi128EEES8_NS7_ILi64EEEEEENS_10bfloat16_tEfNS_4arch4Sm80ELb0ELb1ELb1ELb1ELb0ELb0ELb0ELb0ELi2ELi4ELi4ELi4ELb0EEENS1_24CollectiveEpilogueBwdGQAISA_fSD_Li256ELb1ELb0EEENS1_19SingleTileSchedulerILb1ELb0ELb0ELi128EEEEEEEEEvNT_6ParamsE) ;  /* 0xfffa322006007950 */ /* 0x000fea0003c3ffff */
        .type           $_ZN7cutlass13device_kernelIN5flash19enable_sm80_to_sm89INS1_16FlashAttnBwdSm80INS1_25CollectiveMainloopBwdSm80ILi2ELi2EN4cute5tupleIJNS5_1CILi128EEES8_NS7_ILi64EEEEEENS_10bfloat16_tEfNS_4arch4Sm80ELb0ELb1ELb1ELb1ELb0ELb0ELb0ELb0ELi2ELi4ELi4ELi4ELb0EEENS1_24CollectiveEpilogueBwdGQAISA_fSD_Li256ELb1ELb0EEENS1_19SingleTileSchedulerILb1ELb0ELb0ELi128EEEEEEEEEvNT_6ParamsE$_ZZN5flash25CollectiveMainloopBwdSm80ILi2ELi2EN4cute5tupleIJNS1_1CILi128EEES4_NS3_ILi64EEEEEEN7cutlass10bfloat16_tEfNS7_4arch4Sm80ELb0ELb1ELb1ELb1ELb0ELb0ELb0ELb0ELi2ELi4ELi4ELi4ELb0EE3mmaINS_16FlashAttnBwdSm80ISB_NS_24CollectiveEpilogueBwdGQAIS6_fSA_Li256ELb1ELb0EEENS_19SingleTileSchedulerILb1ELb0ELb0ELi128EEEE13SharedStorageENS1_6TensorINS1_11ArrayEngineIfLm32EEENS1_6LayoutINS2_IJNS2_IJNS3_ILi2EEESO_EEESO_NS3_ILi4EEEEEENS2_IJNS2_IJNS3_ILi1EEESO_EEESQ_NS3_ILi8EEEEEEEEEEEEbRKNSB_6ParamsERT0_S12_iNS2_IJiiiEEERT_ENKUliiE0_clEii,@function
        .size           $_ZN7cutlass13device_kernelIN5flash19enable_sm80_to_sm89INS1_16FlashAttnBwdSm80INS1_25CollectiveMainloopBwdSm80ILi2ELi2EN4cute5tupleIJNS5_1CILi128EEES8_NS7_ILi64EEEEEENS_10bfloat16_tEfNS_4arch4Sm80ELb0ELb1ELb1ELb1ELb0ELb0ELb0ELb0ELi2ELi4ELi4ELi4ELb0EEENS1_24CollectiveEpilogueBwdGQAISA_fSD_Li256ELb1ELb0EEENS1_19SingleTileSchedulerILb1ELb0ELb0ELi128EEEEEEEEEvNT_6ParamsE$_ZZN5flash25CollectiveMainloopBwdSm80ILi2ELi2EN4cute5tupleIJNS1_1CILi128EEES4_NS3_ILi64EEEEEEN7cutlass10bfloat16_tEfNS7_4arch4Sm80ELb0ELb1ELb1ELb1ELb0ELb0ELb0ELb0ELi2ELi4ELi4ELi4ELb0EE3mmaINS_16FlashAttnBwdSm80ISB_NS_24CollectiveEpilogueBwdGQAIS6_fSA_Li256ELb1ELb0EEENS_19SingleTileSchedulerILb1ELb0ELb0ELi128EEEE13SharedStorageENS1_6TensorINS1_11ArrayEngineIfLm32EEENS1_6LayoutINS2_IJNS2_IJNS3_ILi2EEESO_EEESO_NS3_ILi4EEEEEENS2_IJNS2_IJNS3_ILi1EEESO_EEESQ_NS3_ILi8EEEEEEEEEEEEbRKNSB_6ParamsERT0_S12_iNS2_IJiiiEEERT_ENKUliiE0_clEii,($_ZN7cutlass13device_kernelIN5flash19enable_sm80_to_sm89INS1_16FlashAttnBwdSm80INS1_25CollectiveMainloopBwdSm80ILi2ELi2EN4cute5tupleIJNS5_1CILi128EEES8_NS7_ILi64EEEEEENS_10bfloat16_tEfNS_4arch4Sm80ELb0ELb1ELb1ELb1ELb0ELb0ELb0ELb0ELi2ELi4ELi4ELi4ELb0EEENS1_24CollectiveEpilogueBwdGQAISA_fSD_Li256ELb1ELb0EEENS1_19SingleTileSchedulerILb1ELb0ELb0ELi128EEEEEEEEEvNT_6ParamsE$_ZZN5flash25CollectiveMainloopBwdSm80ILi2ELi2EN4cute5tupleIJNS1_1CILi128EEES4_NS3_ILi64EEEEEEN7cutlass10bfloat16_tEfNS7_4arch4Sm80ELb0ELb1ELb1ELb1ELb0ELb0ELb0ELb0ELi2ELi4ELi4ELi4ELb0EE3mmaINS_16FlashAttnBwdSm80ISB_NS_24CollectiveEpilogueBwdGQAIS6_fSA_Li256ELb1ELb0EEENS_19SingleTileSchedulerILb1ELb0ELb0ELi128EEEE13SharedStorageENS1_6TensorINS1_11ArrayEngineIfLm32EEENS1_6LayoutINS2_IJNS2_IJNS3_ILi2EEESO_EEESO_NS3_ILi4EEEEEENS2_IJNS2_IJNS3_ILi1EEESO_EEESQ_NS3_ILi8EEEEEEEEEEEEbRKNSB_6ParamsERT0_S12_iNS2_IJiiiEEERT_ENKUliiE_clEii - $_ZN7cutlass13device_kernelIN5flash19enable_sm80_to_sm89INS1_16FlashAttnBwdSm80INS1_25CollectiveMainloopBwdSm80ILi2ELi2EN4cute5tupleIJNS5_1CILi128EEES8_NS7_ILi64EEEEEENS_10bfloat16_tEfNS_4arch4Sm80ELb0ELb1ELb1ELb1ELb0ELb0ELb0ELb0ELi2ELi4ELi4ELi4ELb0EEENS1_24CollectiveEpilogueBwdGQAISA_fSD_Li256ELb1ELb0EEENS1_19SingleTileSchedulerILb1ELb0ELb0ELi128EEEEEEEEEvNT_6ParamsE$_ZZN5flash25CollectiveMainloopBwdSm80ILi2ELi2EN4cute5tupleIJNS1_1CILi128EEES4_NS3_ILi64EEEEEEN7cutlass10bfloat16_tEfNS7_4arch4Sm80ELb0ELb1ELb1ELb1ELb0ELb0ELb0ELb0ELi2ELi4ELi4ELi4ELb0EE3mmaINS_16FlashAttnBwdSm80ISB_NS_24CollectiveEpilogueBwdGQAIS6_fSA_Li256ELb1ELb0EEENS_19SingleTileSchedulerILb1ELb0ELb0ELi128EEEE13SharedStorageENS1_6TensorINS1_11ArrayEngineIfLm32EEENS1_6LayoutINS2_IJNS2_IJNS3_ILi2EEESO_EEESO_NS3_ILi4EEEEEENS2_IJNS2_IJNS3_ILi1EEESO_EEESQ_NS3_ILi8EEEEEEEEEEEEbRKNSB_6ParamsERT0_S12_iNS2_IJiiiEEERT_ENKUliiE0_clEii)
$_ZN7cutlass13device_kernelIN5flash19enable_sm80_to_sm89INS1_16FlashAttnBwdSm80INS1_25CollectiveMainloopBwdSm80ILi2ELi2EN4cute5tupleIJNS5_1CILi128EEES8_NS7_ILi64EEEEEENS_10bfloat16_tEfNS_4arch4Sm80ELb0ELb1ELb1ELb1ELb0ELb0ELb0ELb0ELi2ELi4ELi4ELi4ELb0EEENS1_24CollectiveEpilogueBwdGQAISA_fSD_Li256ELb1ELb0EEENS1_19SingleTileSchedulerILb1ELb0ELb0ELi128EEEEEEEEEvNT_6ParamsE$_ZZN5flash25CollectiveMainloopBwdSm80ILi2ELi2EN4cute5tupleIJNS1_1CILi128EEES4_NS3_ILi64EEEEEEN7cutlass10bfloat16_tEfNS7_4arch4Sm80ELb0ELb1ELb1ELb1ELb0ELb0ELb0ELb0ELi2ELi4ELi4ELi4ELb0EE3mmaINS_16FlashAttnBwdSm80ISB_NS_24CollectiveEpilogueBwdGQAIS6_fSA_Li256ELb1ELb0EEENS_19SingleTileSchedulerILb1ELb0ELb0ELi128EEEE13SharedStorageENS1_6TensorINS1_11ArrayEngineIfLm32EEENS1_6LayoutINS2_IJNS2_IJNS3_ILi2EEESO_EEESO_NS3_ILi4EEEEEENS2_IJNS2_IJNS3_ILi1EEESO_EEESQ_NS3_ILi8EEEEEEEEEEEEbRKNSB_6ParamsERT0_S12_iNS2_IJiiiEEERT_ENKUliiE0_clEii:
        /* <DEDUP_REMOVED lines=10> */
[----:B-1---5:R-:W-:Y:S05]  /*5ce80*/  CALL.REL.NOINC `($_ZN7cutlass13device_kernelIN5flash19enable_sm80_to_sm89INS1_16FlashAttnBwdSm80INS1_25CollectiveMainloopBwdSm80ILi2ELi2EN4cute5tupleIJNS5_1CILi128EEES8_NS7_ILi64EEEEEENS_10bfloat16_tEfNS_4arch4Sm80ELb0ELb1ELb1ELb1ELb0ELb0ELb0ELb0ELi2ELi4ELi4ELi4ELb0EEENS1_24CollectiveEpilogueBwdGQAISA_fSD_Li256ELb1ELb0EEENS1_19SingleTileSchedulerILb1ELb0ELb0ELi128EEEEEEEEEvNT_6ParamsE$_ZN4cute3eso3ESOILb1ELb0EJNS_10UnderscoreES2_S2_iEEC2ERKS2_S5_S5_RKi) ;  /* 0xfffaa47000007944 */ /* 0x022fea0003c3ffff */
[----:B-1----:R-:W2:Y:S01]  /*5ce90*/  LDL R3, [R1+0x1688] ;  /* 0x0016880001037983 */ /* 0x002ea20000100800 */
[----:B------:R-:W-:Y:S02]  /*5cea0*/  MOV R4, 0x5ced0 ;  /* 0x0005ced000047802 */ /* 0x000fe40000000f00 */
[----:B--2---:R-:W-:Y:S02]  /*5ceb0*/  SHF.L.U32 R3, R3, 0xd, RZ ;  /* 0x0000000d03037819 */ /* 0x004fe400000006ff */
[----:B------:R-:W-:Y:S05]  /*5cec0*/  CALL.REL.NOINC `($_ZN7cutlass13device_kernelIN5flash19enable_sm80_to_sm89INS1_16FlashAttnBwdSm80INS1_25CollectiveMainloopBwdSm80ILi2ELi2EN4cute5tupleIJNS5_1CILi128EEES8_NS7_ILi64EEEEEENS_10bfloat16_tEfNS_4arch4Sm80ELb0ELb1ELb1ELb1ELb0ELb0ELb0ELb0ELi2ELi4ELi4ELi4ELb0EEENS1_24CollectiveEpilogueBwdGQAISA_fSD_Li256ELb1ELb0EEENS1_19SingleTileSchedulerILb1ELb0ELb0ELi128EEEEEEEEEvNT_6ParamsE$_ZN4cute3eso3ESOILb1ELb0EJNS_6LayoutINS_5tupleIJNS3_IJNS_1CILi8EEENS4_ILi1EEEEEENS4_ILi4EEES6_EEENS3_IJNS3_IJS6_NS4_ILi0EEEEEENS4_ILi2048EEESA_EEEEEiEEC2ERKSE_RKi) ;  /* 0xfffad48000007944 */ /* 0x000fea0003c3ffff */
[----:B------:R-:W-:Y:S01]  /*5ced0*/  ULDC.64 UR8, c[0x0][0x118] ;  /* 0x0000460000087ab9 */ /* 0x000fe20000000a00 */
[----:B-1----:R-:W2:Y:S04]  /*5cee0*/  LDL R2, [R1+0x1688] ;  /* 0x0016880001027983 */ /* 0x002ea80000100800 */
[----:B------:R-:W2:Y:S01]  /*5cef0*/  LD.E.64 R6, [R6.64] ;  /* 0x0000000806067980 */ /* 0x000ea2000c101b00 */
[----:B------:R-:W-:-:S02]  /*5cf00*/  MOV R9, R15 ;  /* 0x0000000f00097202 */ /* 0x000fc40000000f00 */
[----:B------:R-:W-:Y:S01]  /*5cf10*/  MOV R8, 0x5cf40 ;  /* 0x0005cf4000087802 */ /* 0x000fe20000000f00 */
[----:B--2---:R-:W-:-:S04]  /*5cf20*/  IMAD.WIDE R2, R2, 0x2, R6 ;  /* 0x0000000202027825 */ /* 0x004fc800078e0206 */
[----:B------:R-:W-:Y:S05]  /*5cf30*/  CALL.REL.NOINC `($_ZN7cutlass13device_kernelIN5flash19enable_sm80_to_sm89INS1_16FlashAttnBwdSm80INS1_25CollectiveMainloopBwdSm80ILi2ELi2EN4cute5tupleIJNS5_1CILi128EEES8_NS7_ILi64EEEEEENS_10bfloat16_tEfNS_4arch4Sm80ELb0ELb1ELb1ELb1ELb0ELb0ELb0ELb0ELi2ELi4ELi4ELi4ELb0EEENS1_24CollectiveEpilogueBwdGQAISA_fSD_Li256ELb1ELb0EEENS1_19SingleTileSchedulerILb1ELb0ELb0ELi128EEEEEEEEEvNT_6ParamsE$_ZN4cute8smem_ptrIPN7cutlass10bfloat16_tEECI1NS_12iter_adaptorIS3_S4_EEES3_) ;  /* 0xfffae04000007944 */ /* 0x000fea0003c3ffff */
[----:B-1----:R1:W5:Y:S01]  /*5cf40*/  LDL.64 R2, [R1+0x1688] ;  /* 0x0016880001027983 */ /* 0x0023620000100a00 */
[----:B------:R-:W-:-:S03]  /*5cf50*/  MOV R6, 0x5cf70 ;  /* 0x0005cf7000067802 */ /* 0x000fc60000000f00 */
[----:B-1---5:R-:W-:Y:S05]  /*5cf60*/  CALL.REL.NOINC `($_ZN7cutlass13device_kernelIN5flash19enable_sm80_to_sm89INS1_16FlashAttnBwdSm80INS1_25CollectiveMainloopBwdSm80ILi2ELi2EN4cute5tupleIJNS5_1CILi128EEES8_NS7_ILi64EEEEEENS_10bfloat16_tEfNS_4arch4Sm80ELb0ELb1ELb1ELb1ELb0ELb0ELb0ELb0ELi2ELi4ELi4ELi4ELb0EEENS1_24CollectiveEpilogueBwdGQAISA_fSD_Li256ELb1ELb0EEENS1_19SingleTileSchedulerILb1ELb0ELb0ELi128EEEEEEEEEvNT_6ParamsE$_ZN4cute3eso3ESOILb1ELb0EJNS_6LayoutINS_5tupleIJNS3_IJNS_1CILi8EEENS4_ILi1EEEEEENS4_ILi4EEES6_EEENS3_IJNS3_IJS6_NS4_ILi0EEEEEENS4_ILi2048EEESA_EEEEENS_10ViewEngineINS_8smem_ptrIPN7cutlass10bfloat16_tEEEEEEEC2ERKSE_RKSL_) ;  /* 0xfffad3a000007944 */ /* 0x022fea0003c3ffff */
[----:B------:R-:W-:Y:S01]  /*5cf70*/  ULDC.64 UR8, c[0x0][0x118] ;  /* 0x0000460000087ab9 */ /* 0x000fe20000000a00 */
[----:B------:R2:W5:Y:S04]  /*5cf80*/  LDL.64 R88, [R1+0x1688] ;  /* 0x0016880001587983 */ /* 0x0005680000100a00 */
[----:B------:R2:W5:Y:S01]  /*5cf90*/  LD.E.64 R10, [R86.64+0x8] ;  /* 0x00000808560a7980 */ /* 0x000562000c101b00 */
[----:B-1----:R-:W-:Y:S01]  /*5cfa0*/  IMAD.MOV.U32 R2, RZ, RZ, R15 ;  /* 0x000000ffff027224 */ /* 0x002fe200078e000f */
[----:B------:R-:W-:Y:S02]  /*5cfb0*/  MOV R3, R17 ;  /* 0x0000001100037202 */ /* 0x000fe40000000f00 */
[----:B------:R-:W-:-:S02]  /*5cfc0*/  MOV R4, 0x5cfe0 ;  /* 0x0005cfe000047802 */ /* 0x000fc40000000f00 */
[----:B--2--5:R-:W-:Y:S05]  /*5cfd0*/  CALL.REL.NOINC `($_ZN7cutlass13device_kernelIN5flash19enable_sm80_to_sm89INS1_16FlashAttnBwdSm80INS1_25CollectiveMainloopBwdSm80ILi2ELi2EN4cute5tupleIJNS5_1CILi128EEES8_NS7_ILi64EEEEEENS_10bfloat16_tEfNS_4arch4Sm80ELb0ELb1ELb1ELb1ELb0ELb0ELb0ELb0ELi2ELi4ELi4ELi4ELb0EEENS1_24CollectiveEpilogueBwdGQAISA_fSD_Li256ELb1ELb0EEENS1_19SingleTileSchedulerILb1ELb0ELb0ELi128EEEEEEEEEvNT_6ParamsE$_ZN4cute3eso3ESOILb1ELb0EJNS_10UnderscoreES2_S2_iEEC2ERKS2_S5_S5_RKi) ;  /* 0xfffaa32000007944 */ /* 0x024fea0003c3ffff */
[----:B------:R-:W2:Y:S01]  /*5cfe0*/  LDL R8, [R1+0x1688] ;  /* 0x0016880001087983 */ /* 0x000ea20000100800 */
[----:B------:R-:W-:-:S03]  /*5cff0*/  ULDC.64 UR8, c[0x0][0x118] ;  /* 0x0000460000087ab9 */ /* 0x000fc60000000a00 */
[----:B-1----:R1:W5:Y:S01]  /*5d000*/  LD.E.64 R2, [R10.64+0x8] ;  /* 0x000008080a027980 */ /* 0x002362000c101b00 */
[----:B------:R-:W-:Y:S02]  /*5d010*/  MOV R4, 0x5d040 ;  /* 0x0005d04000047802 */ /* 0x000fe40000000f00 */
[----:B--2---:R-:W-:Y:S02]  /*5d020*/  SHF.R.S32.HI R7, RZ, 0x1f, R8 ;  /* 0x0000001fff077819 */ /* 0x004fe40000011408 */
[----:B-1---5:R-:W-:Y:S05]  /*5d030*/  CALL.REL.NOINC `($_ZN7cutlass13device_kernelIN5flash19enable_sm80_to_sm89INS1_16FlashAttnBwdSm80INS1_25CollectiveMainloopBwdSm80ILi2ELi2EN4cute5tupleIJNS5_1CILi128EEES8_NS7_ILi64EEEEEENS_10bfloat16_tEfNS_4arch4Sm80ELb0ELb1ELb1ELb1ELb0ELb0ELb0ELb0ELi2ELi4ELi4ELi4ELb0EEENS1_24CollectiveEpilogueBwdGQAISA_fSD_Li256ELb1ELb0EEENS1_19SingleTileSchedulerILb1ELb0ELb0ELi128EEEEEEEEEvNT_6ParamsE$_ZZN4cute5sliceINS_5tupleIJNS_10UnderscoreES2_S2_iEEENS1_IJNS1_IJNS_1CILi1EEENS4_ILi0EEEEEElS6_lEEEEEDaRKT_RKT0_ENKUlRKT_RKT0_E_clIS2_lEEDaSH_SK_) ;  /* 0xfffafa4000007944 */ /* 0x022fea0003c3ffff */
[----:B-----5:R-:W-:Y:S02]  /*5d040*/  MOV R5, R3 ;  /* 0x0000000300057202 */ /* 0x020fe40000000f00 */
[----:B------:R-:W-:Y:S02]  /*5d050*/  MOV R4, 0x5d070 ;  /* 0x0005d07000047802 */ /* 0x000fe40000000f00 */
[----:B-1----:R-:W-:Y:S05]  /*5d060*/  CALL.REL.NOINC `($_ZN7cutlass13device_kernelIN5flash19enable_sm80_to_sm89INS1_16FlashAttnBwdSm80INS1_25CollectiveMainloopBwdSm80ILi2ELi2EN4cute5tupleIJNS5_1CILi128EEES8_NS7_ILi64EEEEEENS_10bfloat16_tEfNS_4arch4Sm80ELb0ELb1ELb1ELb1ELb0ELb0ELb0ELb0ELi2ELi4ELi4ELi4ELb0EEENS1_24CollectiveEpilogueBwdGQAISA_fSD_Li256ELb1ELb0EEENS1_19SingleTileSchedulerILb1ELb0ELb0ELi128EEEEEEEEEvNT_6ParamsE$_ZZN4cute12filter_tupleINS_5tupleIJNS_10UnderscoreES2_S2_iEEENS1_IJNS1_IJNS_1CILi1EEENS4_ILi0EEEEEElS6_lEEEZNS_5sliceIS3_S8_EEDaRKT_RKT0_EUlRKT_RKT0_E_EEDaSC_SF_OT1_ENKUlDpSI_E_clIJNS1_IJS7_EEENS1_IJlEEENS1_IJS6_EEENS1_IJEEEEEEDaSP_) ;  /* 0xfffae66000007944 */ /* 0x002fea0003c3ffff */
[----:B-----5:R-:W-:Y:S02]  /*5d070*/  MOV R5, R3 ;  /* 0x0000000300057202 */ /* 0x020fe40000000f00 */
[----:B------:R-:W-:Y:S02]  /*5d080*/  MOV R4, 0x5d0a0 ;  /* 0x0005d0a000047802 */ /* 0x000fe40000000f00 */
[----:B-1----:R-:W-:Y:S05]  /*5d090*/  CALL.REL.NOINC `($_ZN7cutlass13device_kernelIN5flash19enable_sm80_to_sm89INS1_16FlashAttnBwdSm80INS1_25CollectiveMainloopBwdSm80ILi2ELi2EN4cute5tupleIJNS5_1CILi128EEES8_NS7_ILi64EEEEEENS_10bfloat16_tEfNS_4arch4Sm80ELb0ELb1ELb1ELb1ELb0ELb0ELb0ELb0ELi2ELi4ELi4ELi4ELb0EEENS1_24CollectiveEpilogueBwdGQAISA_fSD_Li256ELb1ELb0EEENS1_19SingleTileSchedulerILb1ELb0ELb0ELi128EEEEEEEEEvNT_6ParamsE$_ZN4cute5tupleIJNS0_IJNS0_IJNS_1CILi8EEENS1_ILi1EEEEEENS1_ILi4EEES3_EEENS0_IJNS0_IJS3_NS1_ILi0EEEEEElS7_EEEEEC2ERKS6_RKS9_) ;  /* 0xfffad7e000007944 */ /* 0x002fea0003c3ffff */
        /* <DEDUP_REMOVED lines=9> */
[----:B-1---5:R-:W-:Y:S05]  /*5d130*/  CALL.REL.NOINC `($_ZN7cutlass13device_kernelIN5flash19enable_sm80_to_sm89INS1_16FlashAttnBwdSm80INS1_25CollectiveMainloopBwdSm80ILi2ELi2EN4cute5tupleIJNS5_1CILi128EEES8_NS7_ILi64EEEEEENS_10bfloat16_tEfNS_4arch4Sm80ELb0ELb1ELb1ELb1ELb0ELb0ELb0ELb0ELi2ELi4ELi4ELi4ELb0EEENS1_24CollectiveEpilogueBwdGQAISA_fSD_Li256ELb1ELb0EEENS1_19SingleTileSchedulerILb1ELb0ELb0ELi128EEEEEEEEEvNT_6ParamsE$_ZN4cute3eso3ESOILb0ELb0EJNS_6LayoutINS_5tupleIJNS3_IJNS_1CILi8EEENS4_ILi1EEEEEENS4_ILi4EEES6_EEENS3_IJNS3_IJS6_NS4_ILi0EEEEEElSA_EEEEElEEC2ERKSD_RKl) ;  /* 0xfffa964000007944 */ /* 0x022fea0003c3ffff */
[----:B------:R-:W-:Y:S01]  /*5d140*/  ULDC.64 UR8, c[0x0][0x118] ;  /* 0x0000460000087ab9 */ /* 0x000fe20000000a00 */
[----:B------:R-:W2:Y:S04]  /*5d150*/  LDL.64 R6, [R1+0x1690] ;  /* 0x0016900001067983 */ /* 0x000ea80000100a00 */
[----:B------:R-:W2:Y:S04]  /*5d160*/  LD.E.64 R10, [R10.64+0x18] ;  /* 0x000018080a0a7980 */ /* 0x000ea8000c101b00 */
[----:B-1----:R1:W5:Y:S01]  /*5d170*/  LDL.64 R2, [R1+0x1688] ;  /* 0x0016880001027983 */ /* 0x0023620000100a00 */
[----:B------:R-:W-:-:S02]  /*5d180*/  MOV R8, 0x5d1c0 ;  /* 0x0005d1c000087802 */ /* 0x000fc40000000f00 */
[----:B--2---:R-:W-:-:S04]  /*5d190*/  LEA R4, P0, R6, R10, 0x1 ;  /* 0x0000000a06047211 */ /* 0x004fc800078008ff */
[----:B------:R-:W-:-:S04]  /*5d1a0*/  LEA.HI.X R9, R6, R11, R7, 0x1, P0 ;  /* 0x0000000b06097211 */ /* 0x000fc800000f0c07 */
[----:B-1---5:R-:W-:Y:S05]  /*5d1b0*/  CALL.REL.NOINC `($_ZN7cutlass13device_kernelIN5flash19enable_sm80_to_sm89INS1_16FlashAttnBwdSm80INS1_25CollectiveMainloopBwdSm80ILi2ELi2EN4cute5tupleIJNS5_1CILi128EEES8_NS7_ILi64EEEEEENS_10bfloat16_tEfNS_4arch4Sm80ELb0ELb1ELb1ELb1ELb0ELb0ELb0ELb0ELi2ELi4ELi4ELi4ELb0EEENS1_24CollectiveEpilogueBwdGQAISA_fSD_Li256ELb1ELb0EEENS1_19SingleTileSchedulerILb1ELb0ELb0ELi128EEEEEEEEEvNT_6ParamsE$_ZN4cute8gmem_ptrIPKN7cutlass10bfloat16_tEECI1NS_12iter_adaptorIS4_S5_EEES4_) ;  /* 0xfffadcc000007944 */ /* 0x022fea0003c3ffff */
[----:B------:R-:W2:Y:S01]  /*5d1c0*/  LDL.64 R8, [R1+0x1688] ;  /* 0x0016880001087983 */ /* 0x000ea20000100a00 */
[----:B-1----:R-:W-:Y:S02]  /*5d1d0*/  MOV R5, R3 ;  /* 0x0000000300057202 */ /* 0x002fe40000000f00 */
[----:B------:R-:W-:Y:S01]  /*5d1e0*/  MOV R6, 0x5d210 ;  /* 0x0005d21000067802 */ /* 0x000fe20000000f00 */
[----:B--2---:R1:W-:Y:S04]  /*5d1f0*/  STL.64 [R1+0x1698], R8 ;  /* 0x0016980801007387 */ /* 0x0043e80000100a00 */
[----:B-1----:R-:W-:Y:S05]  /*5d200*/  CALL.REL.NOINC `($_ZN7cutlass13device_kernelIN5flash19enable_sm80_to_sm89INS1_16FlashAttnBwdSm80INS1_25CollectiveMainloopBwdSm80ILi2ELi2EN4cute5tupleIJNS5_1CILi128EEES8_NS7_ILi64EEEEEENS_10bfloat16_tEfNS_4arch4Sm80ELb0ELb1ELb1ELb1ELb0ELb0ELb0ELb0ELi2ELi4ELi4ELi4ELb0EEENS1_24CollectiveEpilogueBwdGQAISA_fSD_Li256ELb1ELb0EEENS1_19SingleTileSchedulerILb1ELb0ELb0ELi128EEEEEEEEEvNT_6ParamsE$_ZN4cute3eso3ESOILb0ELb0EJNS_6LayoutINS_5tupleIJNS3_IJNS_1CILi8EEENS4_ILi1EEEEEENS4_ILi4EEES6_EEENS3_IJNS3_IJS6_NS4_ILi0EEEEEElSA_EEEEENS_10ViewEngineINS_8gmem_ptrIPKN7cutlass10bfloat16_tEEEEEEEC2ERKSD_RKSL_) ;  /* 0xfffa94e000007944 */ /* 0x002fea0003c3ffff */
        /* <DEDUP_REMOVED lines=11> */
[----:B--2--5:R-:W-:Y:S05]  /*5d2c0*/  CALL.REL.NOINC `($_ZN7cutlass13device_kernelIN5flash19enable_sm80_to_sm89INS1_16FlashAttnBwdSm80INS1_25CollectiveMainloopBwdSm80ILi2ELi2EN4cute5tupleIJNS5_1CILi128EEES8_NS7_ILi64EEEEEENS_10bfloat16_tEfNS_4arch4Sm80ELb0ELb1ELb1ELb1ELb0ELb0ELb0ELb0ELi2ELi4ELi4ELi4ELb0EEENS1_24CollectiveEpilogueBwdGQAISA_fSD_Li256ELb1ELb0EEENS1_19SingleTileSchedulerILb1ELb0ELb0ELi128EEEEEEEEEvNT_6ParamsE$_ZZN4cuteplIJiiEJNS_1CILi0EEES2_EEEDaRKNS_15ArithmeticTupleIJDpT_EEERKNS3_IJDpT0_EEEENKUlDpRKT_E_clIJiiEEEDaSH_) ;  /* 0xfffb2f7000007944 */ /* 0x024fea0003c3ffff */
[----:B-----5:R-:W-:Y:S01]  /*5d2d0*/  IMAD.IADD R20, R5, 0x1, -R20 ;  /* 0x0000000105147824 */ /* 0x020fe200078e0a14 */
[----:B------:R-:W-:Y:S02]  /*5d2e0*/  MOV R3, RZ ;  /* 0x000000ff00037202 */ /* 0x000fe40000000f00 */
[----:B------:R-:W-:Y:S02]  /*5d2f0*/  MOV R6, 0x5d310 ;  /* 0x0005d31000067802 */ /* 0x000fe40000000f00 */
[----:B-1----:R-:W-:Y:S05]  /*5d300*/  CALL.REL.NOINC `($_ZN7cutlass13device_kernelIN5flash19enable_sm80_to_sm89INS1_16FlashAttnBwdSm80INS1_25CollectiveMainloopBwdSm80ILi2ELi2EN4cute5tupleIJNS5_1CILi128EEES8_NS7_ILi64EEEEEENS_10bfloat16_tEfNS_4arch4Sm80ELb0ELb1ELb1ELb1ELb0ELb0ELb0ELb0ELi2ELi4ELi4ELi4ELb0EEENS1_24CollectiveEpilogueBwdGQAISA_fSD_Li256ELb1ELb0EEENS1_19SingleTileSchedulerILb1ELb0ELb0ELi128EEEEEEEEEvNT_6ParamsE$_ZN4cute3eso3ESOILb1ELb0EJNS_1CILi0EEEiS3_EEC2ERKS3_RKiS6_) ;  /* 0xfffaa4d000007944 */ /* 0x002fea0003c3ffff */
[----:B-1----:R-:W2:Y:S01]  /*5d310*/  LDL R3, [R1+0x1688] ;  /* 0x0016880001037983 */ /* 0x002ea20000100800 */
[----:B------:R-:W-:Y:S01]  /*5d320*/  IMAD.MOV.U32 R2, RZ, RZ, R15 ;  /* 0x000000ffff027224 */ /* 0x000fe200078e000f */
[----:B------:R-:W-:Y:S02]  /*5d330*/  MOV R10, 0x5d360 ;  /* 0x0005d360000a7802 */ /* 0x000fe40000000f00 */
[----:B--2---:R-:W-:Y:S02]  /*5d340*/  SHF.L.U32 R3, R3, 0x5, RZ ;  /* 0x0000000503037819 */ /* 0x004fe400000006ff */
[----:B------:R-:W-:Y:S05]  /*5d350*/  CALL.REL.NOINC `($_ZN7cutlass13device_kernelIN5flash19enable_sm80_to_sm89INS1_16FlashAttnBwdSm80INS1_25CollectiveMainloopBwdSm80ILi2ELi2EN4cute5tupleIJNS5_1CILi128EEES8_NS7_ILi64EEEEEENS_10bfloat16_tEfNS_4arch4Sm80ELb0ELb1ELb1ELb1ELb0ELb0ELb0ELb0ELi2ELi4ELi4ELi4ELb0EEENS1_24CollectiveEpilogueBwdGQAISA_fSD_Li256ELb1ELb0EEENS1_19SingleTileSchedulerILb1ELb0ELb0ELi128EEEEEEEEEvNT_6ParamsE$_ZN4cute5tupleIJiEEC2ERKi) ;  /* 0xfffada4000007944 */ /* 0x000fea0003c3ffff */
[----:B------:R1:W5:Y:S01]  /*5d360*/  LDL R3, [R1+0x1688] ;  /* 0x0016880001037983 */ /* 0x0003620000100800 */
        /* <DEDUP_REMOVED lines=8> */
[----:B------:R-:W-:Y:S02]  /*5d3f0*/  MOV R2, R15 ;  /* 0x0000000f00027202 */ /* 0x000fe40000000f00 */
[----:B------:R-:W-:Y:S02]  /*5d400*/  MOV R6, 0x5d420 ;  /* 0x0005d42000067802 */ /* 0x000fe40000000f00 */
[----:B-1---5:R-:W-:Y:S05]  /*5d410*/  CALL.REL.NOINC `($_ZN7cutlass13device_kernelIN5flash19enable_sm80_to_sm89INS1_16FlashAttnBwdSm80INS1_25CollectiveMainloopBwdSm80ILi2ELi2EN4cute5tupleIJNS5_1CILi128EEES8_NS7_ILi64EEEEEENS_10bfloat16_tEfNS_4arch4Sm80ELb0ELb1ELb1ELb1ELb0ELb0ELb0ELb0ELi2ELi4ELi4ELi4ELb0EEENS1_24CollectiveEpilogueBwdGQAISA_fSD_Li256ELb1ELb0EEENS1_19SingleTileSchedulerILb1ELb0ELb0ELi128EEEEEEEEEvNT_6ParamsE$_ZN4cute3eso3ESOILb0ELb1EJiNS_1CILi0EEEEEC2ERKiRKS3_) ;  /* 0xfffa9cd000007944 */ /* 0x022fea0003c3ffff */
[----:B-1----:R1:W5:Y:S01]  /*5d420*/  LDL R3, [R1+0x1688] ;  /* 0x0016880001037983 */ /* 0x0023620000100800 */
[----:B------:R-:W-:-:S03]  /*5d430*/  MOV R4, 0x5d450 ;  /* 0x0005d45000047802 */ /* 0x000fc60000000f00 */
[----:B-1---5:R-:W-:Y:S05]  /*5d440*/  CALL.REL.NOINC `($_ZN7cutlass13device_kernelIN5flash19enable_sm80_to_sm89INS1_16FlashAttnBwdSm80INS1_25CollectiveMainloopBwdSm80ILi2ELi2EN4cute5tupleIJNS5_1CILi128EEES8_NS7_ILi64EEEEEENS_10bfloat16_tEfNS_4arch4Sm80ELb0ELb1ELb1ELb1ELb0ELb0ELb0ELb0ELi2ELi4ELi4ELi4ELb0EEENS1_24CollectiveEpilogueBwdGQAISA_fSD_Li256ELb1ELb0EEENS1_19SingleTileSchedulerILb1ELb0ELb0ELi128EEEEEEEEEvNT_6ParamsE$_ZZN4cuteplIJNS_1CILi0EEES2_EJiEEEDaRKNS_15ArithmeticTupleIJDpT_EEERKNS3_IJDpT0_EEEENKUlDpRKT_E_clIJiS2_EEEDaSH_) ;  /* 0xfffb29a000007944 */ /* 0x022fea0003c3ffff */
[----:B------:R-:W-:Y:S02]  /*5d450*/  MOV R4, 0x5d470 ;  /* 0x0005d47000047802 */ /* 0x000fe40000000f00 */
[----:B-1---5:R-:W-:Y:S05]  /*5d460*/  CALL.REL.NOINC `($_ZN7cutlass13device_kernelIN5flash19enable_sm80_to_sm89INS1_16FlashAttnBwdSm80INS1_25CollectiveMainloopBwdSm80ILi2ELi2EN4cute5tupleIJNS5_1CILi128EEES8_NS7_ILi64EEEEEENS_10bfloat16_tEfNS_4arch4Sm80ELb0ELb1ELb1ELb1ELb0ELb0ELb0ELb0ELi2ELi4ELi4ELi4ELb0EEENS1_24CollectiveEpilogueBwdGQAISA_fSD_Li256ELb1ELb0EEENS1_19SingleTileSchedulerILb1ELb0ELb0ELi128EEEEEEEEEvNT_6ParamsE$_ZZN4cuteplIJNS_1CILi0EEES2_EJiS2_EEEDaRKNS_15ArithmeticTupleIJDpT_EEERKNS3_IJDpT0_EEEENKUlDpRKT_E_clIJiS2_EEEDaSH_) ;  /* 0xfffb29f000007944 */ /* 0x022fea0003c3ffff */
        /* <DEDUP_REMOVED lines=9> */
[----:B--23-5:R-:W-:Y:S05]  /*5d500*/  CALL.REL.NOINC `($_ZN7cutlass13device_kernelIN5flash19enable_sm80_to_sm89INS1_16FlashAttnBwdSm80INS1_25CollectiveMainloopBwdSm80ILi2ELi2EN4cute5tupleIJNS5_1CILi128EEES8_NS7_ILi64EEEEEENS_10bfloat16_tEfNS_4arch4Sm80ELb0ELb1ELb1ELb1ELb0ELb0ELb0ELb0ELi2ELi4ELi4ELi4ELb0EEENS1_24CollectiveEpilogueBwdGQAISA_fSD_Li256ELb1ELb0EEENS1_19SingleTileSchedulerILb1ELb0ELb0ELi128EEEEEEEEEvNT_6ParamsE$_ZN4cute3eso3ESOILb1ELb0EJNS_10UnderscoreEiiEEC2ERKS2_RKiS7_) ;  /* 0xfffa9eb000007944 */ /* 0x02cfea0003c3ffff */
[----:B------:R-:W2:Y:S01]  /*5d510*/  LDL R5, [R1+0x1688] ;  /* 0x0016880001057983 */ /* 0x000ea20000100800 */
[----:B------:R-:W-:Y:S02]  /*5d520*/  MOV R4, 0x5d590 ;  /* 0x0005d59000047802 */ /* 0x000fe40000000f00 */
[----:B-12---:R-:W-:Y:S01]  /*5d530*/  SHF.R.S32.HI R2, RZ, 0x1f, R5 ;  /* 0x0000001fff027819 */ /* 0x006fe20000011405 */
[-C--:B------:R-:W-:Y:S02]  /*5d540*/  IMAD R3, R93, R5.reuse, RZ ;  /* 0x000000055d037224 */ /* 0x080fe400078e02ff */
[----:B------:R-:W-:-:S04]  /*5d550*/  IMAD.WIDE.U32 R6, R92, R5, RZ ;  /* 0x000000055c067225 */ /* 0x000fc800078e00ff */
[----:B------:R-:W-:-:S05]  /*5d560*/  IMAD R3, R92, R2, R3 ;  /* 0x000000025c037224 */ /* 0x000fca00078e0203 */
[----:B------:R-:W-:Y:S02]  /*5d570*/  IADD3 R3, R7, R3, RZ ;  /* 0x0000000307037210 */ /* 0x000fe40007ffe0ff */
[----:B------:R-:W-:Y:S05]  /*5d580*/  CALL.REL.NOINC `($_ZN7cutlass13device_kernelIN5flash19enable_sm80_to_sm89INS1_16FlashAttnBwdSm80INS1_25CollectiveMainloopBwdSm80ILi2ELi2EN4cute5tupleIJNS5_1CILi128EEES8_NS7_ILi64EEEEEENS_10bfloat16_tEfNS_4arch4Sm80ELb0ELb1ELb1ELb1ELb0ELb0ELb0ELb0ELi2ELi4ELi4ELi4ELb0EEENS1_24CollectiveEpilogueBwdGQAISA_fSD_Li256ELb1ELb0EEENS1_19SingleTileSchedulerILb1ELb0ELb0ELi128EEEEEEEEEvNT_6ParamsE$_ZN4cute3eso3ESOILb1ELb0EJNS_6LayoutINS_5tupleIJNS3_IJNS_1CILi8EEENS4_ILi1EEEEEEEEENS3_IJNS3_IJS6_NS4_ILi0EEEEEEEEEEElEEC2ERKSC_RKl) ;  /* 0xfffac6b000007944 */ /* 0x000fea0003c3ffff */
[----:B-1----:R-:W2:Y:S01]  /*5d590*/  LDL.64 R2, [R1+0x1688] ;  /* 0x0016880001027983 */ /* 0x002ea20000100a00 */
[----:B------:R-:W-:Y:S02]  /*5d5a0*/  MOV R8, 0x5d5e0 ;  /* 0x0005d5e000087802 */ /* 0x000fe40000000f00 */
[----:B--2---:R-:W-:-:S04]  /*5d5b0*/  LEA R4, P1, R2, R90, 0x1 ;  /* 0x0000005a02047211 */ /* 0x004fc800078208ff */
[----:B------:R-:W-:-:S04]  /*5d5c0*/  LEA.HI.X R9, R2, R91, R3, 0x1, P1 ;  /* 0x0000005b02097211 */ /* 0x000fc800008f0c03 */
[----:B------:R-:W-:Y:S05]  /*5d5d0*/  CALL.REL.NOINC `($_ZN7cutlass13device_kernelIN5flash19enable_sm80_to_sm89INS1_16FlashAttnBwdSm80INS1_25CollectiveMainloopBwdSm80ILi2ELi2EN4cute5tupleIJNS5_1CILi128EEES8_NS7_ILi64EEEEEENS_10bfloat16_tEfNS_4arch4Sm80ELb0ELb1ELb1ELb1ELb0ELb0ELb0ELb0ELi2ELi4ELi4ELi4ELb0EEENS1_24CollectiveEpilogueBwdGQAISA_fSD_Li256ELb1ELb0EEENS1_19SingleTileSchedulerILb1ELb0ELb0ELi128EEEEEEEEEvNT_6ParamsE$_ZN4cute8gmem_ptrIPKN7cutlass10bfloat16_tEECI1NS_12iter_adaptorIS4_S5_EEES4_) ;  /* 0xfffad8a000007944 */ /* 0x000fea0003c3ffff */
[----:B------:R2:W5:Y:S01]  /*5d5e0*/  LDL.64 R2, [R1+0x1688] ;  /* 0x0016880001027983 */ /* 0x0005620000100a00 */
[----:B------:R-:W-:-:S03]  /*5d5f0*/  MOV R6, 0x5d610 ;  /* 0x0005d61000067802 */ /* 0x000fc60000000f00 */
[----:B-12--5:R-:W-:Y:S05]  /*5d600*/  CALL.REL.NOINC `($_ZN7cutlass13device_kernelIN5flash19enable_sm80_to_sm89INS1_16FlashAttnBwdSm80INS1_25CollectiveMainloopBwdSm80ILi2ELi2EN4cute5tupleIJNS5_1CILi128EEES8_NS7_ILi64EEEEEENS_10bfloat16_tEfNS_4arch4Sm80ELb0ELb1ELb1ELb1ELb0ELb0ELb0ELb0ELi2ELi4ELi4ELi4ELb0EEENS1_24CollectiveEpilogueBwdGQAISA_fSD_Li256ELb1ELb0EEENS1_19SingleTileSchedulerILb1ELb0ELb0ELi128EEEEEEEEEvNT_6ParamsE$_ZN4cute3eso3ESOILb1ELb0EJNS_6LayoutINS_5tupleIJNS3_IJNS_1CILi8EEENS4_ILi1EEEEEEEEENS3_IJNS3_IJS6_NS4_ILi0EEEEEEEEEEENS_10ViewEngineINS_8gmem_ptrIPKN7cutlass10bfloat16_tEEEEEEEC2ERKSC_RKSK_) ;  /* 0xfffac52000007944 */ /* 0x026fea0003c3ffff */
[----:B-1----:R1:W5:Y:S01]  /*5d610*/  LDL.64 R4, [R1+0x1688] ;  /* 0x0016880001047983 */ /* 0x0023620000100a00 */
[----:B------:R-:W-:Y:S01]  /*5d620*/  IMAD.MOV.U32 R83, RZ, RZ, R15 ;  /* 0x000000ffff537224 */ /* 0x000fe200078e000f */
[----:B------:R-:W-:Y:S02]  /*5d630*/  MOV R84, RZ ;  /* 0x000000ff00547202 */ /* 0x000fe40000000f00 */
[----:B------:R-:W-:Y:S02]  /*5d640*/  MOV R82, 0x5d660 ;  /* 0x0005d66000527802 */ /* 0x000fe40000000f00 */
[----:B-1---5:R-:W-:Y:S05]  /*5d650*/  CALL.REL.NOINC `($_ZN7cutlass13device_kernelIN5flash19enable_sm80_to_sm89INS1_16FlashAttnBwdSm80INS1_25CollectiveMainloopBwdSm80ILi2ELi2EN4cute5tupleIJNS5_1CILi128EEES8_NS7_ILi64EEEEEENS_10bfloat16_tEfNS_4arch4Sm80ELb0ELb1ELb1ELb1ELb0ELb0ELb0ELb0ELi2ELi4ELi4ELi4ELb0EEENS1_24CollectiveEpilogueBwdGQAISA_fSD_Li256ELb1ELb0EEENS1_19SingleTileSchedulerILb1ELb0ELb0ELi128EEEEEEEEEvNT_6ParamsE$_ZN4cute3eso3ESOILb1ELb0EJNS_10UnderscoreEiiEEC2ERKS2_RKiS7_) ;  /* 0xfffa9d6000007944 */ /* 0x022fea0003c3ffff */
[----:B-1----:R-:W2:Y:S01]  /*5d660*/  LDL R3, [R1+0x1688] ;  /* 0x0016880001037983 */ /* 0x002ea20000100800 */
[----:B------:R-:W-:Y:S01]  /*5d670*/  IMAD.MOV.U32 R2, RZ, RZ, R15 ;  /* 0x000000ffff027224 */ /* 0x000fe200078e000f */
[----:B------:R-:W-:Y:S02]  /*5d680*/  MOV R6, 0x5d6b0 ;  /* 0x0005d6b000067802 */ /* 0x000fe40000000f00 */
[----:B--2---:R-:W-:Y:S02]  /*5d690*/  SHF.L.U32 R3, R3, 0xb, RZ ;  /* 0x0000000b03037819 */ /* 0x004fe400000006ff */
        /* <DEDUP_REMOVED lines=10> */
[----:B-1----:R1:W5:Y:S01]  /*5d740*/  LDL.64 R6, [R1+0x1688] ;  /* 0x0016880001067983 */ /* 0x0023620000100a00 */
[----:B------:R-:W-:Y:S02]  /*5d750*/  MOV R9, R5 ;  /* 0x0000000500097202 */ /* 0x000fe40000000f00 */
[----:B------:R-:W-:Y:S02]  /*5d760*/  MOV R8, 0x5d780 ;  /* 0x0005d78000087802 */ /* 0x000fe40000000f00 */
[----:B-1---5:R-:W-:Y:S05]  /*5d770*/  CALL.REL.NOINC `($_ZN7cutlass13device_kernelIN5flash19enable_sm80_to_sm89INS1_16FlashAttnBwdSm80INS1_25CollectiveMainloopBwdSm80ILi2ELi2EN4cute5tupleIJNS5_1CILi128EEES8_NS7_ILi64EEEEEENS_10bfloat16_tEfNS_4arch4Sm80ELb0ELb1ELb1ELb1ELb0ELb0ELb0ELb0ELi2ELi4ELi4ELi4ELb0EEENS1_24CollectiveEpilogueBwdGQAISA_fSD_Li256ELb1ELb0EEENS1_19SingleTileSchedulerILb1ELb0ELb0ELi128EEEEEEEEEvNT_6ParamsE$_ZN4cute8gmem_ptrIPKN7cutlass10bfloat16_tEECI1NS_12iter_adaptorIS4_S5_EEES4_) ;  /* 0xfffad70000007944 */ /* 0x022fea0003c3ffff */
[----:B------:R2:W5:Y:S01]  /*5d780*/  LDL.64 R2, [R1+0x1688] ;  /* 0x0016880001027983 */ /* 0x0005620000100a00 */
[----:B------:R-:W-:-:S03]  /*5d790*/  MOV R8, 0x5d7b0 ;  /* 0x0005d7b000087802 */ /* 0x000fc60000000f00 */
[----:B-12--5:R-:W-:Y:S05]  /*5d7a0*/  CALL.REL.NOINC `($_ZN7cutlass13device_kernelIN5flash19enable_sm80_to_sm89INS1_16FlashAttnBwdSm80INS1_25CollectiveMainloopBwdSm80ILi2ELi2EN4cute5tupleIJNS5_1CILi128EEES8_NS7_ILi64EEEEEENS_10bfloat16_tEfNS_4arch4Sm80ELb0ELb1ELb1ELb1ELb0ELb0ELb0ELb0ELi2ELi4ELi4ELi4ELb0EEENS1_24CollectiveEpilogueBwdGQAISA_fSD_Li256ELb1ELb0EEENS1_19SingleTileSchedulerILb1ELb0ELb0ELi128EEEEEEEEEvNT_6ParamsE$_ZN4cute8gmem_ptrIPKN7cutlass9uint128_tEECI1NS_12iter_adaptorIS4_S5_EEES4_) ;  /* 0xfffad71000007944 */ /* 0x026fea0003c3ffff */
[----:B-1----:R1:W5:Y:S01]  /*5d7b0*/  LDL.64 R2, [R1+0x1688] ;  /* 0x0016880001027983 */ /* 0x0023620000100a00 */
[----:B------:R-:W-:-:S03]  /*5d7c0*/  MOV R8, 0x5d7e0 ;  /* 0x0005d7e000087802 */ /* 0x000fc60000000f00 */
[----:B-1---5:R-:W-:Y:S05]  /*5d7d0*/  CALL.REL.NOINC `($_ZN7cutlass13device_kernelIN5flash19enable_sm80_to_sm89INS1_16FlashAttnBwdSm80INS1_25CollectiveMainloopBwdSm80ILi2ELi2EN4cute5tupleIJNS5_1CILi128EEES8_NS7_ILi64EEEEEENS_10bfloat16_tEfNS_4arch4Sm80ELb0ELb1ELb1ELb1ELb0ELb0ELb0ELb0ELi2ELi4ELi4ELi4ELb0EEENS1_24CollectiveEpilogueBwdGQAISA_fSD_Li256ELb1ELb0EEENS1_19SingleTileSchedulerILb1ELb0ELb0ELi128EEEEEEEEEvNT_6ParamsE$_ZN4cute3eso3ESOILb1ELb0EJNS_6LayoutINS_5tupleIJNS3_IJNS_1CILi1EEES5_EEEEEENS3_IJNS3_IJS5_NS4_ILi0EEEEEEEEEEENS_10ViewEngineINS_8gmem_ptrIPKN7cutlass9uint128_tEEEEEEEC2ERKSB_RKSJ_) ;  /* 0xfffaba6000007944 */ /* 0x022fea0003c3ffff */
[----:B------:R2:W5:Y:S01]  /*5d7e0*/  LDL.64 R82, [R1+0x1688] ;  /* 0x0016880001527983 */ /* 0x0005620000100a00 */
[----:B-1----:R-:W-:Y:S01]  /*5d7f0*/  IMAD.MOV.U32 R2, RZ, RZ, R6 ;  /* 0x000000ffff027224 */ /* 0x002fe200078e0006 */
[----:B------:R-:W-:Y:S01]  /*5d800*/  MOV R3, R7 ;  /* 0x0000000700037202 */ /* 0x000fe20000000f00 */
[----:B------:R-:W-:Y:S01]  /*5d810*/  IMAD.MOV.U32 R9, RZ, RZ, R15 ;  /* 0x000000ffff097224 */ /* 0x000fe200078e000f */
[----:B------:R-:W-:-:S02]  /*5d820*/  MOV R8, 0x5d840 ;  /* 0x0005d84000087802 */ /* 0x000fc40000000f00 */
[----:B--2--5:R-:W-:Y:S05]  /*5d830*/  CALL.REL.NOINC `($_ZN7cutlass13device_kernelIN5flash19enable_sm80_to_sm89INS1_16FlashAttnBwdSm80INS1_25CollectiveMainloopBwdSm80ILi2ELi2EN4cute5tupleIJNS5_1CILi128EEES8_NS7_ILi64EEEEEENS_10bfloat16_tEfNS_4arch4Sm80ELb0ELb1ELb1ELb1ELb0ELb0ELb0ELb0ELi2ELi4ELi4ELi4ELb0EEENS1_24CollectiveEpilogueBwdGQAISA_fSD_Li256ELb1ELb0EEENS1_19SingleTileSchedulerILb1ELb0ELb0ELi128EEEEEEEEEvNT_6ParamsE$_ZN4cute8smem_ptrIPN7cutlass10bfloat16_tEECI1NS_12iter_adaptorIS3_S4_EEES3_) ;  /* 0xfffad74000007944 */ /* 0x024fea0003c3ffff */
[----:B-1----:R1:W5:Y:S01]  /*5d840*/  LDL.64 R2, [R1+0x1688] ;  /* 0x0016880001027983 */ /* 0x0023620000100a00 */
[----:B------:R-:W-:-:S02]  /*5d850*/  MOV R4, R15 ;  /* 0x0000000f00047202 */ /* 0x000fc40000000f00 */
[----:B------:R-:W-:Y:S02]  /*5d860*/  MOV R6, 0x5d880 ;  /* 0x0005d88000067802 */ /* 0x000fe40000000f00 */
[----:B-1---5:R-:W-:Y:S05]  /*5d870*/  CALL.REL.NOINC `($_ZN7cutlass13device_kernelIN5flash19enable_sm80_to_sm89INS1_16FlashAttnBwdSm80INS1_25CollectiveMainloopBwdSm80ILi2ELi2EN4cute5tupleIJNS5_1CILi128EEES8_NS7_ILi64EEEEEENS_10bfloat16_tEfNS_4arch4Sm80ELb0ELb1ELb1ELb1ELb0ELb0ELb0ELb0ELi2ELi4ELi4ELi4ELb0EEENS1_24CollectiveEpilogueBwdGQAISA_fSD_Li256ELb1ELb0EEENS1_19SingleTileSchedulerILb1ELb0ELb0ELi128EEEEEEEEEvNT_6ParamsE$_ZN4cute8smem_ptrIPN7cutlass9uint128_tEECI1NS_12iter_adaptorIS3_S4_EEES3_) ;  /* 0xfffad74000007944 */ /* 0x022fea0003c3ffff */
[----:B-1----:R1:W5:Y:S01]  /*5d880*/  LDL.64 R2, [R1+0x1688] ;  /* 0x0016880001027983 */ /* 0x0023620000100a00 */
[----:B------:R-:W-:Y:S02]  /*5d890*/  MOV R4, R15 ;  /* 0x0000000f00047202 */ /* 0x000fe40000000f00 */
[----:B------:R-:W-:Y:S02]  /*5d8a0*/  MOV R6, 0x5d8c0 ;  /* 0x0005d8c000067802 */ /* 0x000fe40000000f00 */
[----:B-1---5:R-:W-:Y:S05]  /*5d8b0*/  CALL.REL.NOINC `($_ZN7cutlass13device_kernelIN5flash19enable_sm80_to_sm89INS1_16FlashAttnBwdSm80INS1_25CollectiveMainloopBwdSm80ILi2ELi2EN4cute5tupleIJNS5_1CILi128EEES8_NS7_ILi64EEEEEENS_10bfloat16_tEfNS_4arch4Sm80ELb0ELb1ELb1ELb1ELb0ELb0ELb0ELb0ELi2ELi4ELi4ELi4ELb0EEENS1_24CollectiveEpilogueBwdGQAISA_fSD_Li256ELb1ELb0EEENS1_19SingleTileSchedulerILb1ELb0ELb0ELi128EEEEEEEEEvNT_6ParamsE$_ZN4cute3eso3ESOILb1ELb0EJNS_6LayoutINS_5tupleIJNS3_IJNS_1CILi1EEES5_EEEEEENS3_IJNS3_IJS5_NS4_ILi0EEEEEEEEEEENS_10ViewEngineINS_8smem_ptrIPN7cutlass9uint128_tEEEEEEEC2ERKSB_RKSI_) ;  /* 0xfffab9c000007944 */ /* 0x022fea0003c3ffff */
[----:B-1----:R1:W5:Y:S01]  /*5d8c0*/  LDL R4, [R1+0x1688] ;  /* 0x0016880001047983 */ /* 0x0023620000100800 */
[----:B------:R-:W-:-:S03]  /*5d8d0*/  MOV R2, 0x5d8f0 ;  /* 0x0005d8f000027802 */ /* 0x000fc60000000f00 */
[----:B-1---5:R-:W-:Y:S05]  /*5d8e0*/  CALL.REL.NOINC `($_ZN7cutlass13device_kernelIN5flash19enable_sm80_to_sm89INS1_16FlashAttnBwdSm80INS1_25CollectiveMainloopBwdSm80ILi2ELi2EN4cute5tupleIJNS5_1CILi128EEES8_NS7_ILi64EEEEEENS_10bfloat16_tEfNS_4arch4Sm80ELb0ELb1ELb1ELb1ELb0ELb0ELb0ELb0ELi2ELi4ELi4ELi4ELb0EEENS1_24CollectiveEpilogueBwdGQAISA_fSD_Li256ELb1ELb0EEENS1_19SingleTileSchedulerILb1ELb0ELb0ELi128EEEEEEEEEvNT_6ParamsE$_ZN73_INTERNAL_24fd9406_37_flash_bwd_hdim64_bf16_softcap_sm80_cu_8e232a79_330724__cvta_generic_to_sharedEPKv) ;  /* 0xfffad7f000007944 */ /* 0x022fea0003c3ffff */
        /* <DEDUP_REMOVED lines=10> */
[----:B-1----:R-:W-:Y:S05]  /*5d990*/  CALL.REL.NOINC `($_ZN7cutlass13device_kernelIN5flash19enable_sm80_to_sm89INS1_16FlashAttnBwdSm80INS1_25CollectiveMainloopBwdSm80ILi2ELi2EN4cute5tupleIJNS5_1CILi128EEES8_NS7_ILi64EEEEEENS_10bfloat16_tEfNS_4arch4Sm80ELb0ELb1ELb1ELb1ELb0ELb0ELb0ELb0ELi2ELi4ELi4ELi4ELb0EEENS1_24CollectiveEpilogueBwdGQAISA_fSD_Li256ELb1ELb0EEENS1_19SingleTileSchedulerILb1ELb0ELb0ELi128EEEEEEEEEvNT_6ParamsE$_ZN4cute3eso3ESOILb1ELb0EJNS_1CILi0EEEiS3_EEC2ERKS3_RKiS6_) ;  /* 0xfffa9e4000007944 */ /* 0x002fea0003c3ffff */
[----:B-1----:R-:W2:Y:S01]  /*5d9a0*/  LDL R3, [R1+0x1688] ;  /* 0x0016880001037983 */ /* 0x002ea20000100800 */
[----:B------:R-:W-:Y:S01]  /*5d9b0*/  IMAD.MOV.U32 R2, RZ, RZ, R15 ;  /* 0x000000ffff027224 */ /* 0x000fe200078e000f */
[----:B------:R-:W-:-:S02]  /*5d9c0*/  MOV R10, 0x5d9f0 ;  /* 0x0005d9f0000a7802 */ /* 0x000fc40000000f00 */
[----:B--2---:R-:W-:Y:S02]  /*5d9d0*/  SHF.L.U32 R3, R3, 0x5, RZ ;  /* 0x0000000503037819 */ /* 0x004fe400000006ff */
[----:B------:R-:W-:Y:S05]  /*5d9e0*/  CALL.REL.NOINC `($_ZN7cutlass13device_kernelIN5flash19enable_sm80_to_sm89INS1_16FlashAttnBwdSm80INS1_25CollectiveMainloopBwdSm80ILi2ELi2EN4cute5tupleIJNS5_1CILi128EEES8_NS7_ILi64EEEEEENS_10bfloat16_tEfNS_4arch4Sm80ELb0ELb1ELb1ELb1ELb0ELb0ELb0ELb0ELi2ELi4ELi4ELi4ELb0EEENS1_24CollectiveEpilogueBwdGQAISA_fSD_Li256ELb1ELb0EEENS1_19SingleTileSchedulerILb1ELb0ELb0ELi128EEEEEEEEEvNT_6ParamsE$_ZN4cute5tupleIJiEEC2ERKi) ;  /* 0xfffad3b000007944 */ /* 0x000fea0003c3ffff */
[----:B------:R1:W5:Y:S01]  /*5d9f0*/  LDL R3, [R1+0x1688] ;  /* 0x0016880001037983 */ /* 0x0003620000100800 */
        /* <DEDUP_REMOVED lines=44> */
[----:B------:R-:W-:Y:S02]  /*5dcc0*/  MOV R84, 0x1 ;  /* 0x0000000100547802 */ /* 0x000fe40000000f00 */
        /* <DEDUP_REMOVED lines=265> */
[----:B-1---5:R-:W-:Y:S05]  /*5ed60*/  CALL.REL.NOINC `($_ZN7cutlass13device_kernelIN5flash19enable_sm80_to_sm89INS1_16FlashAttnBwdSm80INS1_25CollectiveMainloopBwdSm80ILi2ELi2EN4cute5tupleIJNS5_1CILi128EEES8_NS7_ILi64EEEEEENS_10bfloat16_tEfNS_4arch4Sm80ELb0ELb1ELb1ELb1ELb0ELb0ELb0ELb0ELi2ELi4ELi4ELi4ELb0EEENS1_24CollectiveEpilogueBwdGQAISA_fSD_Li256ELb1ELb0EEENS1_19SingleTileSchedulerILb1ELb0ELb0ELi128EEEEEEEEEvNT_6ParamsE$_ZN4cute3eso3ESOILb1ELb0EJNS_10UnderscoreES2_iEEC2ERKS2_S5_RKi) ;  /* 0xfffa85d000007944 */ /* 0x022fea0003c3ffff */
[----:B-1----:R-:W2:Y:S01]  /*5ed70*/  LDL R3, [R1+0x1688] ;  /* 0x0016880001037983 */ /* 0x002ea20000100800 */
[----:B------:R-:W-:-:S02]  /*5ed80*/  MOV R6, 0x5edb0 ;  /* 0x0005edb000067802 */ /* 0x000fc40000000f00 */
[----:B--2---:R-:W-:Y:S02]  /*5ed90*/  SHF.L.U32 R3, R3, 0x7, RZ ;  /* 0x0000000703037819 */ /* 0x004fe400000006ff */
[----:B------:R-:W-:Y:S05]  /*5eda0*/  CALL.REL.NOINC `($_ZN7cutlass13device_kernelIN5flash19enable_sm80_to_sm89INS1_16FlashAttnBwdSm80INS1_25CollectiveMainloopBwdSm80ILi2ELi2EN4cute5tupleIJNS5_1CILi128EEES8_NS7_ILi64EEEEEENS_10bfloat16_tEfNS_4arch4Sm80ELb0ELb1ELb1ELb1ELb0ELb0ELb0ELb0ELi2ELi4ELi4ELi4ELb0EEENS1_24CollectiveEpilogueBwdGQAISA_fSD_Li256ELb1ELb0EEENS1_19SingleTileSchedulerILb1ELb0ELb0ELi128EEEEEEEEEvNT_6ParamsE$_ZN4cute3eso3ESOILb1ELb0EJNS_6LayoutINS_5tupleIJNS3_IJNS_1CILi4EEENS4_ILi1EEEEEES6_EEENS3_IJNS3_IJS6_NS4_ILi0EEEEEES9_EEEEEiEEC2ERKSC_RKi) ;  /* 0xfffaad4000007944 */ /* 0x000fea0003c3ffff */
[----:B------:R-:W-:Y:S01]  /*5edb0*/  ULDC.64 UR8, c[0x0][0x118] ;  /* 0x0000460000087ab9 */ /* 0x000fe20000000a00 */
[----:B-1----:R-:W2:Y:S04]  /*5edc0*/  LDL R2, [R1+0x1688] ;  /* 0x0016880001027983 */ /* 0x002ea80000100800 */
[----:B------:R-:W2:Y:S01]  /*5edd0*/  LD.E.64 R4, [R10.64+0x8] ;  /* 0x000008080a047980 */ /* 0x000ea2000c101b00 */
[----:B------:R-:W-:Y:S01]  /*5ede0*/  MOV R8, 0x5ee20 ;  /* 0x0005ee2000087802 */ /* 0x000fe20000000f00 */
[----:B--2---:R-:W-:Y:S01]  /*5edf0*/  IMAD.WIDE R4, R2, 0x4, R4 ;  /* 0x0000000402047825 */ /* 0x004fe200078e0204 */
[----:B------:R-:W-:-:S03]  /*5ee00*/  MOV R2, R15 ;  /* 0x0000000f00027202 */ /* 0x000fc60000000f00 */
[----:B------:R-:W-:Y:S05]  /*5ee10*/  CALL.REL.NOINC `($_ZN7cutlass13device_kernelIN5flash19enable_sm80_to_sm89INS1_16FlashAttnBwdSm80INS1_25CollectiveMainloopBwdSm80ILi2ELi2EN4cute5tupleIJNS5_1CILi128EEES8_NS7_ILi64EEEEEENS_10bfloat16_tEfNS_4arch4Sm80ELb0ELb1ELb1ELb1ELb0ELb0ELb0ELb0ELi2ELi4ELi4ELi4ELb0EEENS1_24CollectiveEpilogueBwdGQAISA_fSD_Li256ELb1ELb0EEENS1_19SingleTileSchedulerILb1ELb0ELb0ELi128EEEEEEEEEvNT_6ParamsE$_ZN4cute8gmem_ptrIPKfECI1NS_12iter_adaptorIS2_S3_EEES2_) ;  /* 0xfffac0e000007944 */ /* 0x000fea0003c3ffff */
[----:B-1----:R1:W5:Y:S01]  /*5ee20*/  LDL.64 R2, [R1+0x1688] ;  /* 0x0016880001027983 */ /* 0x0023620000100a00 */
[----:B------:R-:W-:-:S03]  /*5ee30*/  MOV R6, 0x5ee50 ;  /* 0x0005ee5000067802 */ /* 0x000fc60000000f00 */
[----:B-1---5:R-:W-:Y:S05]  /*5ee40*/  CALL.REL.NOINC `($_ZN7cutlass13device_kernelIN5flash19enable_sm80_to_sm89INS1_16FlashAttnBwdSm80INS1_25CollectiveMainloopBwdSm80ILi2ELi2EN4cute5tupleIJNS5_1CILi128EEES8_NS7_ILi64EEEEEENS_10bfloat16_tEfNS_4arch4Sm80ELb0ELb1ELb1ELb1ELb0ELb0ELb0ELb0ELi2ELi4ELi4ELi4ELb0EEENS1_24CollectiveEpilogueBwdGQAISA_fSD_Li256ELb1ELb0EEENS1_19SingleTileSchedulerILb1ELb0ELb0ELi128EEEEEEEEEvNT_6ParamsE$_ZN4cute3eso3ESOILb1ELb0EJNS_6LayoutINS_5tupleIJNS3_IJNS_1CILi4EEENS4_ILi1EEEEEES6_EEENS3_IJNS3_IJS6_NS4_ILi0EEEEEES9_EEEEENS_10ViewEngineINS_8gmem_ptrIPKfEEEEEEC2ERKSC_RKSI_) ;  /* 0xfffaac2000007944 */ /* 0x022fea0003c3ffff */
[----:B------:R-:W-:Y:S01]  /*5ee50*/  ULDC.64 UR8, c[0x0][0x118] ;  /* 0x0000460000087ab9 */ /* 0x000fe20000000a00 */
[----:B-1----:R1:W5:Y:S04]  /*5ee60*/  LDL.64 R4, [R1+0x1688] ;  /* 0x0016880001047983 */ /* 0x0023680000100a00 */
[----:B------:R1:W5:Y:S01]  /*5ee70*/  LD.E.64 R10, [R86.64+0x40] ;  /* 0x00004008560a7980 */ /* 0x000362000c101b00 */
[----:B------:R-:W-:Y:S01]  /*5ee80*/  IMAD.MOV.U32 R3, RZ, RZ, R16 ;  /* 0x000000ffff037224 */ /* 0x000fe200078e0010 */
[----:B------:R-:W-:-:S02]  /*5ee90*/  MOV R2, R15 ;  /* 0x0000000f00027202 */ /* 0x000fc40000000f00 */
[----:B------:R-:W-:Y:S02]  /*5eea0*/  MOV R8, 0x5eec0 ;  /* 0x0005eec000087802 */ /* 0x000fe40000000f00 */
[----:B-1---5:R-:W-:Y:S05]  /*5eeb0*/  CALL.REL.NOINC `($_ZN7cutlass13device_kernelIN5flash19enable_sm80_to_sm89INS1_16FlashAttnBwdSm80INS1_25CollectiveMainloopBwdSm80ILi2ELi2EN4cute5tupleIJNS5_1CILi128EEES8_NS7_ILi64EEEEEENS_10bfloat16_tEfNS_4arch4Sm80ELb0ELb1ELb1ELb1ELb0ELb0ELb0ELb0ELi2ELi4ELi4ELi4ELb0EEENS1_24CollectiveEpilogueBwdGQAISA_fSD_Li256ELb1ELb0EEENS1_19SingleTileSchedulerILb1ELb0ELb0ELi128EEEEEEEEEvNT_6ParamsE$_ZN4cute3eso3ESOILb1ELb0EJNS_10UnderscoreES2_iEEC2ERKS2_S5_RKi) ;  /* 0xfffa848000007944 */ /* 0x022fea0003c3ffff */
[----:B-1----:R-:W2:Y:S01]  /*5eec0*/  LDL R3, [R1+0x1688] ;  /* 0x0016880001037983 */ /* 0x002ea20000100800 */
[----:B------:R-:W-:Y:S02]  /*5eed0*/  MOV R6, 0x5ef00 ;  /* 0x0005ef0000067802 */ /* 0x000fe40000000f00 */
[----:B--2---:R-:W-:Y:S02]  /*5eee0*/  SHF.L.U32 R3, R3, 0x7, RZ ;  /* 0x0000000703037819 */ /* 0x004fe400000006ff */
[----:B------:R-:W-:Y:S05]  /*5eef0*/  CALL.REL.NOINC `($_ZN7cutlass13device_kernelIN5flash19enable_sm80_to_sm89INS1_16FlashAttnBwdSm80INS1_25CollectiveMainloopBwdSm80ILi2ELi2EN4cute5tupleIJNS5_1CILi128EEES8_NS7_ILi64EEEEEENS_10bfloat16_tEfNS_4arch4Sm80ELb0ELb1ELb1ELb1ELb0ELb0ELb0ELb0ELi2ELi4ELi4ELi4ELb0EEENS1_24CollectiveEpilogueBwdGQAISA_fSD_Li256ELb1ELb0EEENS1_19SingleTileSchedulerILb1ELb0ELb0ELi128EEEEEEEEEvNT_6ParamsE$_ZN4cute3eso3ESOILb1ELb0EJNS_6LayoutINS_5tupleIJNS3_IJNS_1CILi4EEENS4_ILi1EEEEEES6_EEENS3_IJNS3_IJS6_NS4_ILi0EEEEEES9_EEEEEiEEC2ERKSC_RKi) ;  /* 0xfffaabf000007944 */ /* 0x000fea0003c3ffff */
[----:B------:R-:W-:Y:S01]  /*5ef00*/  ULDC.64 UR8, c[0x0][0x118] ;  /* 0x0000460000087ab9 */ /* 0x000fe20000000a00 */
[----:B-1----:R-:W2:Y:S04]  /*5ef10*/  LDL R2, [R1+0x1688] ;  /* 0x0016880001027983 */ /* 0x002ea80000100800 */
[----:B------:R-:W2:Y:S01]  /*5ef20*/  LD.E.64 R10, [R10.64] ;  /* 0x000000080a0a7980 */ /* 0x000ea2000c101b00 */
[----:B------:R-:W-:Y:S02]  /*5ef30*/  MOV R6, R15 ;  /* 0x0000000f00067202 */ /* 0x000fe40000000f00 */
[----:B------:R-:W-:Y:S01]  /*5ef40*/  MOV R8, 0x5ef70 ;  /* 0x0005ef7000087802 */ /* 0x000fe20000000f00 */
[----:B--2---:R-:W-:-:S04]  /*5ef50*/  IMAD.WIDE R2, R2, 0x4, R10 ;  /* 0x0000000402027825 */ /* 0x004fc800078e020a */
[----:B------:R-:W-:Y:S05]  /*5ef60*/  CALL.REL.NOINC `($_ZN7cutlass13device_kernelIN5flash19enable_sm80_to_sm89INS1_16FlashAttnBwdSm80INS1_25CollectiveMainloopBwdSm80ILi2ELi2EN4cute5tupleIJNS5_1CILi128EEES8_NS7_ILi64EEEEEENS_10bfloat16_tEfNS_4arch4Sm80ELb0ELb1ELb1ELb1ELb0ELb0ELb0ELb0ELi2ELi4ELi4ELi4ELb0EEENS1_24CollectiveEpilogueBwdGQAISA_fSD_Li256ELb1ELb0EEENS1_19SingleTileSchedulerILb1ELb0ELb0ELi128EEEEEEEEEvNT_6ParamsE$_ZN4cute8smem_ptrIPfECI1NS_12iter_adaptorIS1_S2_EEES1_) ;  /* 0xfffac09000007944 */ /* 0x000fea0003c3ffff */
[----:B-1----:R1:W5:Y:S01]  /*5ef70*/  LDL.64 R2, [R1+0x1688] ;  /* 0x0016880001027983 */ /* 0x0023620000100a00 */
[----:B------:R-:W-:-:S03]  /*5ef80*/  MOV R8, 0x5efa0 ;  /* 0x0005efa000087802 */ /* 0x000fc60000000f00 */
[----:B-1---5:R-:W-:Y:S05]  /*5ef90*/  CALL.REL.NOINC `($_ZN7cutlass13device_kernelIN5flash19enable_sm80_to_sm89INS1_16FlashAttnBwdSm80INS1_25CollectiveMainloopBwdSm80ILi2ELi2EN4cute5tupleIJNS5_1CILi128EEES8_NS7_ILi64EEEEEENS_10bfloat16_tEfNS_4arch4Sm80ELb0ELb1ELb1ELb1ELb0ELb0ELb0ELb0ELi2ELi4ELi4ELi4ELb0EEENS1_24CollectiveEpilogueBwdGQAISA_fSD_Li256ELb1ELb0EEENS1_19SingleTileSchedulerILb1ELb0ELb0ELi128EEEEEEEEEvNT_6ParamsE$_ZN4cute3eso3ESOILb1ELb0EJNS_6LayoutINS_5tupleIJNS3_IJNS_1CILi4EEENS4_ILi1EEEEEES6_EEENS3_IJNS3_IJS6_NS4_ILi0EEEEEES9_EEEEENS_10ViewEngineINS_8smem_ptrIPfEEEEEEC2ERKSC_RKSH_) ;  /* 0xfffaab1000007944 */ /* 0x022fea0003c3ffff */
[----:B------:R-:W-:Y:S01]  /*5efa0*/  ULDC.64 UR8, c[0x0][0x118] ;  /* 0x0000460000087ab9 */ /* 0x000fe20000000a00 */
[----:B-1----:R1:W5:Y:S04]  /*5efb0*/  LDL.64 R6, [R1+0x1688] ;  /* 0x0016880001067983 */ /* 0x0023680000100a00 */
[----:B------:R1:W5:Y:S01]  /*5efc0*/  LD.E.64 R10, [R86.64+0x48] ;  /* 0x00004808560a7980 */ /* 0x000362000c101b00 */
[----:B------:R-:W-:-:S02]  /*5efd0*/  MOV R3, RZ ;  /* 0x000000ff00037202 */ /* 0x000fc40000000f00 */
[----:B------:R-:W-:Y:S02]  /*5efe0*/  MOV R8, 0x5f000 ;  /* 0x0005f00000087802 */ /* 0x000fe40000000f00 */
[----:B-1---5:R-:W-:Y:S05]  /*5eff0*/  CALL.REL.NOINC `($_ZN7cutlass13device_kernelIN5flash19enable_sm80_to_sm89INS1_16FlashAttnBwdSm80INS1_25CollectiveMainloopBwdSm80ILi2ELi2EN4cute5tupleIJNS5_1CILi128EEES8_NS7_ILi64EEEEEENS_10bfloat16_tEfNS_4arch4Sm80ELb0ELb1ELb1ELb1ELb0ELb0ELb0ELb0ELi2ELi4ELi4ELi4ELb0EEENS1_24CollectiveEpilogueBwdGQAISA_fSD_Li256ELb1ELb0EEENS1_19SingleTileSchedulerILb1ELb0ELb0ELi128EEEEEEEEEvNT_6ParamsE$_ZN4cute3eso3ESOILb1ELb0EJNS_1CILi0EEEiEEC2ERKS3_RKi) ;  /* 0xfffa87a000007944 */ /* 0x022fea0003c3ffff */
[----:B------:R-:W-:Y:S02]  /*5f000*/  ULDC.64 UR8, c[0x0][0x118] ;  /* 0x0000460000087ab9 */ /* 0x000fe40000000a00 */
[----:B-1----:R1:W5:Y:S01]  /*5f010*/  LD.E R3, [R10.64] ;  /* 0x000000080a037980 */ /* 0x002362000c101900 */
[----:B------:R-:W-:-:S03]  /*5f020*/  MOV R16, 0x5f040 ;  /* 0x0005f04000107802 */ /* 0x000fc60000000f00 */
[----:B-1---5:R-:W-:Y:S05]  /*5f030*/  CALL.REL.NOINC `($_ZN7cutlass13device_kernelIN5flash19enable_sm80_to_sm89INS1_16FlashAttnBwdSm80INS1_25CollectiveMainloopBwdSm80ILi2ELi2EN4cute5tupleIJNS5_1CILi128EEES8_NS7_ILi64EEEEEENS_10bfloat16_tEfNS_4arch4Sm80ELb0ELb1ELb1ELb1ELb0ELb0ELb0ELb0ELi2ELi4ELi4ELi4ELb0EEENS1_24CollectiveEpilogueBwdGQAISA_fSD_Li256ELb1ELb0EEENS1_19SingleTileSchedulerILb1ELb0ELb0ELi128EEEEEEEEEvNT_6ParamsE$_ZZN4cuteplIJiEJNS_1CILi0EEEEEEDaRKNS_15ArithmeticTupleIJDpT_EEERKNS3_IJDpT0_EEEENKUlDpRKT_E_clIJiEEEDaSH_) ;  /* 0xfffb102000007944 */ /* 0x022fea0003c3ffff */
[----:B-----5:R-:W-:Y:S01]  /*5f040*/  ISETP.GT.AND P0, PT, R2, 0x7f, PT ;  /* 0x0000007f0200780c */ /* 0x020fe20003f04270 */
[----:B------:R-:W-:Y:S01]  /*5f050*/  IMAD.MOV.U32 R2, RZ, RZ, R14 ;  /* 0x000000ffff027224 */ /* 0x000fe200078e000e */
[----:B------:R-:W-:-:S11]  /*5f060*/  MOV R3, 0x0 ;  /* 0x0000000000037802 */ /* 0x000fd60000000f00 */
[----:B------:R-:W-:Y:S05]  /*5f070*/  @P0 RET.REL.NODEC R2 `(_ZN7cutlass13device_kernelIN5flash19enable_sm80_to_sm89INS1_16FlashAttnBwdSm80INS1_25CollectiveMainloopBwdSm80ILi2ELi2EN4cute5tupleIJNS5_1CILi128EEES8_NS7_ILi64EEEEEENS_10bfloat16_tEfNS_4arch4Sm80ELb0ELb1ELb1ELb1ELb0ELb0ELb0ELb0ELi2ELi4ELi4ELi4ELb0EEENS1_24CollectiveEpilogueBwdGQAISA_fSD_Li256ELb1ELb0EEENS1_19SingleTileSchedulerILb1ELb0ELb0ELi128EEEEEEEEEvNT_6ParamsE) ;  /* 0xfffa0f8002000950 */ /* 0x000fea0003c3ffff */
[----:B------:R-:W-:Y:S02]  /*5f080*/  ULDC.64 UR8, c[0x0][0x118] ;  /* 0x0000460000087ab9 */ /* 0x000fe40000000a00 */
[----:B------:R-:W5:Y:S01]  /*5f090*/  LD.E.64 R86, [R86.64+0x50] ;  /* 0x0000500856567980 */ /* 0x000f62000c101b00 */
[----:B------:R-:W-:Y:S01]  /*5f0a0*/  IMAD.MOV.U32 R2, RZ, RZ, R13 ;  /* 0x000000ffff027224 */ /* 0x000fe200078e000d */
[----:B------:R-:W-:Y:S02]  /*5f0b0*/  MOV R3, RZ ;  /* 0x000000ff00037202 */ /* 0x000fe40000000f00 */
[----:B------:R-:W-:Y:S02]  /*5f0c0*/  MOV R10, 0x5f0e0 ;  /* 0x0005f0e0000a7802 */ /* 0x000fe40000000f00 */
[----:B-1---5:R-:W-:Y:S05]  /*5f0d0*/  CALL.REL.NOINC `($_ZN7cutlass13device_kernelIN5flash19enable_sm80_to_sm89INS1_16FlashAttnBwdSm80INS1_25CollectiveMainloopBwdSm80ILi2ELi2EN4cute5tupleIJNS5_1CILi128EEES8_NS7_ILi64EEEEEENS_10bfloat16_tEfNS_4arch4Sm80ELb0ELb1ELb1ELb1ELb0ELb0ELb0ELb0ELi2ELi4ELi4ELi4ELb0EEENS1_24CollectiveEpilogueBwdGQAISA_fSD_Li256ELb1ELb0EEENS1_19SingleTileSchedulerILb1ELb0ELb0ELi128EEEEEEEEEvNT_6ParamsE$_ZN4cute3eso3ESOILb1ELb0EJNS_10UnderscoreEiEEC2ERKS2_RKi) ;  /* 0xfffa82a000007944 */ /* 0x022fea0003c3ffff */
[----:B-1----:R-:W-:Y:S02]  /*5f0e0*/  MOV R2, R13 ;  /* 0x0000000d00027202 */ /* 0x002fe40000000f00 */
[----:B------:R-:W-:Y:S02]  /*5f0f0*/  MOV R8, 0x5f110 ;  /* 0x0005f11000087802 */ /* 0x000fe40000000f00 */
[----:B------:R-:W-:Y:S05]  /*5f100*/  CALL.REL.NOINC `($_ZN7cutlass13device_kernelIN5flash19enable_sm80_to_sm89INS1_16FlashAttnBwdSm80INS1_25CollectiveMainloopBwdSm80ILi2ELi2EN4cute5tupleIJNS5_1CILi128EEES8_NS7_ILi64EEEEEENS_10bfloat16_tEfNS_4arch4Sm80ELb0ELb1ELb1ELb1ELb0ELb0ELb0ELb0ELi2ELi4ELi4ELi4ELb0EEENS1_24CollectiveEpilogueBwdGQAISA_fSD_Li256ELb1ELb0EEENS1_19SingleTileSchedulerILb1ELb0ELb0ELi128EEEEEEEEEvNT_6ParamsE$_ZN4cute8gmem_ptrIPKfECI1NS_12iter_adaptorIS2_S3_EEES2_) ;  /* 0xfffabdf000007944 */ /* 0x000fea0003c3ffff */
[----:B-1----:R1:W5:Y:S01]  /*5f110*/  LDL.64 R2, [R1+0x1680] ;  /* 0x0016800001027983 */ /* 0x0023620000100a00 */
[----:B------:R-:W-:-:S03]  /*5f120*/  MOV R8, 0x5f140 ;  /* 0x0005f14000087802 */ /* 0x000fc60000000f00 */
[----:B-1---5:R-:W-:Y:S05]  /*5f130*/  CALL.REL.NOINC `($_ZN7cutlass13device_kernelIN5flash19enable_sm80_to_sm89INS1_16FlashAttnBwdSm80INS1_25CollectiveMainloopBwdSm80ILi2ELi2EN4cute5tupleIJNS5_1CILi128EEES8_NS7_ILi64EEEEEENS_10bfloat16_tEfNS_4arch4Sm80ELb0ELb1ELb1ELb1ELb0ELb0ELb0ELb0ELi2ELi4ELi4ELi4ELb0EEENS1_24CollectiveEpilogueBwdGQAISA_fSD_Li256ELb1ELb0EEENS1_19SingleTileSchedulerILb1ELb0ELb0ELi128EEEEEEEEEvNT_6ParamsE$_ZN4cute3eso3ESOILb1ELb0EJNS_6LayoutINS_5tupleIJNS3_IJNS_1CILi4EEENS4_ILi1EEEEEEEEENS3_IJNS3_IJS6_NS4_ILi0EEEEEEEEEEENS_10ViewEngineINS_8gmem_ptrIPKfEEEEEEC2ERKSC_RKSI_) ;  /* 0xfffaa87000007944 */ /* 0x022fea0003c3ffff */
[----:B-1----:R1:W5:Y:S01]  /*5f140*/  LDL.64 R4, [R1+0x1680] ;  /* 0x0016800001047983 */ /* 0x0023620000100a00 */
[----:B------:R-:W-:Y:S01]  /*5f150*/  IMAD.MOV.U32 R2, RZ, RZ, R13 ;  /* 0x000000ffff027224 */ /* 0x000fe200078e000d */
[----:B------:R-:W-:-:S02]  /*5f160*/  MOV R3, RZ ;  /* 0x000000ff00037202 */ /* 0x000fc40000000f00 */
[----:B------:R-:W-:Y:S02]  /*5f170*/  MOV R10, 0x5f190 ;  /* 0x0005f190000a7802 */ /* 0x000fe40000000f00 */
[----:B-1---5:R-:W-:Y:S05]  /*5f180*/  CALL.REL.NOINC `($_ZN7cutlass13device_kernelIN5flash19enable_sm80_to_sm89INS1_16FlashAttnBwdSm80INS1_25CollectiveMainloopBwdSm80ILi2ELi2EN4cute5tupleIJNS5_1CILi128EEES8_NS7_ILi64EEEEEENS_10bfloat16_tEfNS_4arch4Sm80ELb0ELb1ELb1ELb1ELb0ELb0ELb0ELb0ELi2ELi4ELi4ELi4ELb0EEENS1_24CollectiveEpilogueBwdGQAISA_fSD_Li256ELb1ELb0EEENS1_19SingleTileSchedulerILb1ELb0ELb0ELi128EEEEEEEEEvNT_6ParamsE$_ZN4cute3eso3ESOILb1ELb0EJNS_10UnderscoreEiEEC2ERKS2_RKi) ;  /* 0xfffa81f000007944 */ /* 0x022fea0003c3ffff */
[----:B-1----:R-:W-:Y:S01]  /*5f190*/  IMAD.MOV.U32 R2, RZ, RZ, R6 ;  /* 0x000000ffff027224 */ /* 0x002fe200078e0006 */
[----:B------:R-:W-:Y:S01]  /*5f1a0*/  MOV R3, R7 ;  /* 0x0000000700037202 */ /* 0x000fe20000000f00 */
[----:B------:R-:W-:Y:S01]  /*5f1b0*/  IMAD.MOV.U32 R6, RZ, RZ, R13 ;  /* 0x000000ffff067224 */ /* 0x000fe200078e000d */
[----:B------:R-:W-:Y:S02]  /*5f1c0*/  MOV R8, 0x5f1e0 ;  /* 0x0005f1e000087802 */ /* 0x000fe40000000f00 */
[----:B------:R-:W-:Y:S05]  /*5f1d0*/  CALL.REL.NOINC `($_ZN7cutlass13device_kernelIN5flash19enable_sm80_to_sm89INS1_16FlashAttnBwdSm80INS1_25CollectiveMainloopBwdSm80ILi2ELi2EN4cute5tupleIJNS5_1CILi128EEES8_NS7_ILi64EEEEEENS_10bfloat16_tEfNS_4arch4Sm80ELb0ELb1ELb1ELb1ELb0ELb0ELb0ELb0ELi2ELi4ELi4ELi4ELb0EEENS1_24CollectiveEpilogueBwdGQAISA_fSD_Li256ELb1ELb0EEENS1_19SingleTileSchedulerILb1ELb0ELb0ELi128EEEEEEEEEvNT_6ParamsE$_ZN4cute8smem_ptrIPfECI1NS_12iter_adaptorIS1_S2_EEES1_) ;  /* 0xfffabe2000007944 */ /* 0x000fea0003c3ffff */
[----:B-1----:R1:W5:Y:S01]  /*5f1e0*/  LDL.64 R2, [R1+0x1680] ;  /* 0x0016800001027983 */ /* 0x0023620000100a00 */
[----:B------:R-:W-:-:S03]  /*5f1f0*/  MOV R8, 0x5f210 ;  /* 0x0005f21000087802 */ /* 0x000fc60000000f00 */
[----:B-1---5:R-:W-:Y:S05]  /*5f200*/  CALL.REL.NOINC `($_ZN7cutlass13device_kernelIN5flash19enable_sm80_to_sm89INS1_16FlashAttnBwdSm80INS1_25CollectiveMainloopBwdSm80ILi2ELi2EN4cute5tupleIJNS5_1CILi128EEES8_NS7_ILi64EEEEEENS_10bfloat16_tEfNS_4arch4Sm80ELb0ELb1ELb1ELb1ELb0ELb0ELb0ELb0ELi2ELi4ELi4ELi4ELb0EEENS1_24CollectiveEpilogueBwdGQAISA_fSD_Li256ELb1ELb0EEENS1_19SingleTileSchedulerILb1ELb0ELb0ELi128EEEEEEEEEvNT_6ParamsE$_ZN4cute3eso3ESOILb1ELb0EJNS_6LayoutINS_5tupleIJNS3_IJNS_1CILi4EEENS4_ILi1EEEEEEEEENS3_IJNS3_IJS6_NS4_ILi0EEEEEEEEEEENS_10ViewEngineINS_8smem_ptrIPfEEEEEEC2ERKSC_RKSH_) ;  /* 0xfffaa7e000007944 */ /* 0x022fea0003c3ffff */
[----:B-1----:R1:W5:Y:S01]  /*5f210*/  LDL.64 R6, [R1+0x1680] ;  /* 0x0016800001067983 */ /* 0x0023620000100a00 */
[----:B------:R-:W-:Y:S02]  /*5f220*/  MOV R2, R15 ;  /* 0x0000000f00027202 */ /* 0x000fe40000000f00 */
[----:B------:R-:W-:Y:S02]  /*5f230*/  MOV R8, 0x5f250 ;  /* 0x0005f25000087802 */ /* 0x000fe40000000f00 */
[----:B-1---5:R-:W-:Y:S05]  /*5f240*/  CALL.REL.NOINC `($_ZN7cutlass13device_kernelIN5flash19enable_sm80_to_sm89INS1_16FlashAttnBwdSm80INS1_25CollectiveMainloopBwdSm80ILi2ELi2EN4cute5tupleIJNS5_1CILi128EEES8_NS7_ILi64EEEEEENS_10bfloat16_tEfNS_4arch4Sm80ELb0ELb1ELb1ELb1ELb0ELb0ELb0ELb0ELi2ELi4ELi4ELi4ELb0EEENS1_24CollectiveEpilogueBwdGQAISA_fSD_Li256ELb1ELb0EEENS1_19SingleTileSchedulerILb1ELb0ELb0ELi128EEEEEEEEEvNT_6ParamsE$_ZN4cute8gmem_ptrIPKfECI1NS_12iter_adaptorIS2_S3_EEES2_) ;  /* 0xfffabcb000007944 */ /* 0x022fea0003c3ffff */
[----:B-1----:R1:W5:Y:S01]  /*5f250*/  LDL.64 R2, [R1+0x1688] ;  /* 0x0016880001027983 */ /* 0x0023620000100a00 */
[----:B------:R-:W-:-:S03]  /*5f260*/  MOV R8, 0x5f280 ;  /* 0x0005f28000087802 */ /* 0x000fc60000000f00 */
[----:B-1---5:R-:W-:Y:S05]  /*5f270*/  CALL.REL.NOINC `($_ZN7cutlass13device_kernelIN5flash19enable_sm80_to_sm89INS1_16FlashAttnBwdSm80INS1_25CollectiveMainloopBwdSm80ILi2ELi2EN4cute5tupleIJNS5_1CILi128EEES8_NS7_ILi64EEEEEENS_10bfloat16_tEfNS_4arch4Sm80ELb0ELb1ELb1ELb1ELb0ELb0ELb0ELb0ELi2ELi4ELi4ELi4ELb0EEENS1_24CollectiveEpilogueBwdGQAISA_fSD_Li256ELb1ELb0EEENS1_19SingleTileSchedulerILb1ELb0ELb0ELi128EEEEEEEEEvNT_6ParamsE$_ZN4cute8gmem_ptrIPKN7cutlass9uint128_tEECI1NS_12iter_adaptorIS4_S5_EEES4_) ;  /* 0xfffabc4000007944 */ /* 0x022fea0003c3ffff */
        /* <DEDUP_REMOVED lines=8> */
[----:B--2--5:R-:W-:Y:S05]  /*5f300*/  CALL.REL.NOINC `($_ZN7cutlass13device_kernelIN5flash19enable_sm80_to_sm89INS1_16FlashAttnBwdSm80INS1_25CollectiveMainloopBwdSm80ILi2ELi2EN4cute5tupleIJNS5_1CILi128EEES8_NS7_ILi64EEEEEENS_10bfloat16_tEfNS_4arch4Sm80ELb0ELb1ELb1ELb1ELb0ELb0ELb0ELb0ELi2ELi4ELi4ELi4ELb0EEENS1_24CollectiveEpilogueBwdGQAISA_fSD_Li256ELb1ELb0EEENS1_19SingleTileSchedulerILb1ELb0ELb0ELi128EEEEEEEEEvNT_6ParamsE$_ZN4cute8smem_ptrIPfECI1NS_12iter_adaptorIS1_S2_EEES1_) ;  /* 0xfffabcf000007944 */ /* 0x024fea0003c3ffff */
        /* <DEDUP_REMOVED lines=19> */
[----:B------:R-:W-:Y:S05]  /*5f440*/  RET.REL.NODEC R14 `(_ZN7cutlass13device_kernelIN5flash19enable_sm80_to_sm89INS1_16FlashAttnBwdSm80INS1_25CollectiveMainloopBwdSm80ILi2ELi2EN4cute5tupleIJNS5_1CILi128EEES8_NS7_ILi64EEEEEENS_10bfloat16_tEfNS_4arch4Sm80ELb0ELb1ELb1ELb1ELb0ELb0ELb0ELb0ELi2ELi4ELi4ELi4ELb0EEENS1_24CollectiveEpilogueBwdGQAISA_fSD_Li256ELb1ELb0EEENS1_19SingleTileSchedulerILb1ELb0ELb0ELi128EEEEEEEEEvNT_6ParamsE) ;  /* 0xfffa0bb00e007950 */ /* 0x000fea0003c3ffff */
        .type           $_ZN7cutlass13device_kernelIN5flash19enable_sm80_to_sm89INS1_16FlashAttnBwdSm80INS1_25CollectiveMainloopBwdSm80ILi2ELi2EN4cute5tupleIJNS5_1CILi128EEES8_NS7_ILi64EEEEEENS_10bfloat16_tEfNS_4arch4Sm80ELb0ELb1ELb1ELb1ELb0ELb0ELb0ELb0ELi2ELi4ELi4ELi4ELb0EEENS1_24CollectiveEpilogueBwdGQAISA_fSD_Li256ELb1ELb0EEENS1_19SingleTileSchedulerILb1ELb0ELb0ELi128EEEEEEEEEvNT_6ParamsE$_ZZN5flash25CollectiveMainloopBwdSm80ILi2ELi2EN4cute5tupleIJNS1_1CILi128EEES4_NS3_ILi64EEEEEEN7cutlass10bfloat16_tEfNS7_4arch4Sm80ELb0ELb1ELb1ELb1ELb0ELb0ELb0ELb0ELi2ELi4ELi4ELi4ELb0EE3mmaINS_16FlashAttnBwdSm80ISB_NS_24CollectiveEpilogueBwdGQAIS6_fSA_Li256ELb1ELb0EEENS_19SingleTileSchedulerILb1ELb0ELb0ELi128EEEE13SharedStorageENS1_6TensorINS1_11ArrayEngineIfLm32EEENS1_6LayoutINS2_IJNS2_IJNS3_ILi2EEESO_EEESO_NS3_ILi4EEEEEENS2_IJNS2_IJNS3_ILi1EEESO_EEESQ_NS3_ILi8EEEEEEEEEEEEbRKNSB_6ParamsERT0_S12_iNS2_IJiiiEEERT_ENKUliiE_clEii,@function
        .size           $_ZN7cutlass13device_kernelIN5flash19enable_sm80_to_sm89INS1_16FlashAttnBwdSm80INS1_25CollectiveMainloopBwdSm80ILi2ELi2EN4cute5tupleIJNS5_1CILi128EEES8_NS7_ILi64EEEEEENS_10bfloat16_tEfNS_4arch4Sm80ELb0ELb1ELb1ELb1ELb0ELb0ELb0ELb0ELi2ELi4ELi4ELi4ELb0EEENS1_24CollectiveEpilogueBwdGQAISA_fSD_Li256ELb1ELb0EEENS1_19SingleTileSchedulerILb1ELb0ELb0ELi128EEEEEEEEEvNT_6ParamsE$_ZZN5flash25CollectiveMainloopBwdSm80ILi2ELi2EN4cute5tupleIJNS1_1CILi128EEES4_NS3_ILi64EEEEEEN7cutlass10bfloat16_tEfNS7_4arch4Sm80ELb0ELb1ELb1ELb1ELb0ELb0ELb0ELb0ELi2ELi4ELi4ELi4ELb0EE3mmaINS_16FlashAttnBwdSm80ISB_NS_24CollectiveEpilogueBwdGQAIS6_fSA_Li256ELb1ELb0EEENS_19SingleTileSchedulerILb1ELb0ELb0ELi128EEEE13SharedStorageENS1_6TensorINS1_11ArrayEngineIfLm32EEENS1_6LayoutINS2_IJNS2_IJNS3_ILi2EEESO_EEESO_NS3_ILi4EEEEEENS2_IJNS2_IJNS3_ILi1EEESO_EEESQ_NS3_ILi8EEEEEEEEEEEEbRKNSB_6ParamsERT0_S12_iNS2_IJiiiEEERT_ENKUliiE_clEii,($_ZN7cutlass13device_kernelIN5flash19enable_sm80_to_sm89INS1_16FlashAttnBwdSm80INS1_25CollectiveMainloopBwdSm80ILi2ELi2EN4cute5tupleIJNS5_1CILi128EEES8_NS7_ILi64EEEEEENS_10bfloat16_tEfNS_4arch4Sm80ELb0ELb1ELb1ELb1ELb0ELb0ELb0ELb0ELi2ELi4ELi4ELi4ELb0EEENS1_24CollectiveEpilogueBwdGQAISA_fSD_Li256ELb1ELb0EEENS1_19SingleTileSchedulerILb1ELb0ELb0ELi128EEEEEEEEEvNT_6ParamsE$_ZZN5flash25CollectiveMainloopBwdSm80ILi2ELi2EN4cute5tupleIJNS1_1CILi128EEES4_NS3_ILi64EEEEEEN7cutlass10bfloat16_tEfNS7_4arch4Sm80ELb0ELb1ELb1ELb1ELb0ELb0ELb0ELb0ELi2ELi4ELi4ELi4ELb0EE3mmaINS_16FlashAttnBwdSm80ISB_NS_24CollectiveEpilogueBwdGQAIS6_fSA_Li256ELb1ELb0EEENS_19SingleTileSchedulerILb1ELb0ELb0ELi128EEEE13SharedStorageENS1_6TensorINS1_11ArrayEngineIfLm32EEENS1_6LayoutINS2_IJNS2_IJNS3_ILi2EEESO_EEESO_NS3_ILi4EEEEEENS2_IJNS2_IJNS3_ILi1EEESO_EEESQ_NS3_ILi8EEEEEEEEEEEEbRKNSB_6ParamsERT0_S12_iNS2_IJiiiEEERT_ENKUlvE0_clEv - $_ZN7cutlass13device_kernelIN5flash19enable_sm80_to_sm89INS1_16FlashAttnBwdSm80INS1_25CollectiveMainloopBwdSm80ILi2ELi2EN4cute5tupleIJNS5_1CILi128EEES8_NS7_ILi64EEEEEENS_10bfloat16_tEfNS_4arch4Sm80ELb0ELb1ELb1ELb1ELb0ELb0ELb0ELb0ELi2ELi4ELi4ELi4ELb0EEENS1_24CollectiveEpilogueBwdGQAISA_fSD_Li256ELb1ELb0EEENS1_19SingleTileSchedulerILb1ELb0ELb0ELi128EEEEEEEEEvNT_6ParamsE$_ZZN5flash25CollectiveMainloopBwdSm80ILi2ELi2EN4cute5tupleIJNS1_1CILi128EEES4_NS3_ILi64EEEEEEN7cutlass10bfloat16_tEfNS7_4arch4Sm80ELb0ELb1ELb1ELb1ELb0ELb0ELb0ELb0ELi2ELi4ELi4ELi4ELb0EE3mmaINS_16FlashAttnBwdSm80ISB_NS_24CollectiveEpilogueBwdGQAIS6_fSA_Li256ELb1ELb0EEENS_19SingleTileSchedulerILb1ELb0ELb0ELi128EEEE13SharedStorageENS1_6TensorINS1_11ArrayEngineIfLm32EEENS1_6LayoutINS2_IJNS2_IJNS3_ILi2EEESO_EEESO_NS3_ILi4EEEEEENS2_IJNS2_IJNS3_ILi1EEESO_EEESQ_NS3_ILi8EEEEEEEEEEEEbRKNSB_6ParamsERT0_S12_iNS2_IJiiiEEERT_ENKUliiE_clEii)
$_ZN7cutlass13device_kernelIN5flash19enable_sm80_to_sm89INS1_16FlashAttnBwdSm80INS1_25CollectiveMainloopBwdSm80ILi2ELi2EN4cute5tupleIJNS5_1CILi128EEES8_NS7_ILi64EEEEEENS_10bfloat16_tEfNS_4arch4Sm80ELb0ELb1ELb1ELb1ELb0ELb0ELb0ELb0ELi2ELi4ELi4ELi4ELb0EEENS1_24CollectiveEpilogueBwdGQAISA_fSD_Li256ELb1ELb0EEENS1_19SingleTileSchedulerILb1ELb0ELb0ELi128EEEEEEEEEvNT_6ParamsE$_ZZN5flash25CollectiveMainloopBwdSm80ILi2ELi2EN4cute5tupleIJNS1_1CILi128EEES4_NS3_ILi64EEEEEEN7cutlass10bfloat16_tEfNS7_4arch4Sm80ELb0ELb1ELb1ELb1ELb0ELb0ELb0ELb0ELi2ELi4ELi4ELi4ELb0EE3mmaINS_16FlashAttnBwdSm80ISB_NS_24CollectiveEpilogueBwdGQAIS6_fSA_Li256ELb1ELb0EEENS_19SingleTileSchedulerILb1ELb0ELb0ELi128EEEE13SharedStorageENS1_6TensorINS1_11ArrayEngineIfLm32EEENS1_6LayoutINS2_IJNS2_IJNS3_ILi2EEESO_EEESO_NS3_ILi4EEEEEENS2_IJNS2_IJNS3_ILi1EEESO_EEESQ_NS3_ILi8EEEEEEEEEEEEbRKNSB_6ParamsERT0_S12_iNS2_IJiiiEEERT_ENKUliiE_clEii:
        /* <DEDUP_REMOVED lines=64> */
[----:B-1----:R-:W-:Y:S01]  /*5f850*/  IMAD.MOV.U32 R5, RZ, RZ, R3 ;  /* 0x000000ffff057224 */ /* 0x002fe200078e0003 */
[----:B------:R-:W-:Y:S02]  /*5f860*/  MOV R85, R59 ;  /* 0x0000003b00557202 */ /* 0x000fe40000000f00 */
        /* <DEDUP_REMOVED lines=551> */
        .type           $_ZN7cutlass13device_kernelIN5flash19enable_sm80_to_sm89INS1_16FlashAttnBwdSm80INS1_25CollectiveMainloopBwdSm80ILi2ELi2EN4cute5tupleIJNS5_1CILi128EEES8_NS7_ILi64EEEEEENS_10bfloat16_tEfNS_4arch4Sm80ELb0ELb1ELb1ELb1ELb0ELb0ELb0ELb0ELi2ELi4ELi4ELi4ELb0EEENS1_24CollectiveEpilogueBwdGQAISA_fSD_Li256ELb1ELb0EEENS1_19SingleTileSchedulerILb1ELb0ELb0ELi128EEEEEEEEEvNT_6ParamsE$_ZZN5flash25CollectiveMainloopBwdSm80ILi2ELi2EN4cute5tupleIJNS1_1CILi128EEES4_NS3_ILi64EEEEEEN7cutlass10bfloat16_tEfNS7_4arch4Sm80ELb0ELb1ELb1ELb1ELb0ELb0ELb0ELb0ELi2ELi4ELi4ELi4ELb0EE3mmaINS_16FlashAttnBwdSm80ISB_NS_24CollectiveEpilogueBwdGQAIS6_fSA_Li256ELb1ELb0EEENS_19SingleTileSchedulerILb1ELb0ELb0ELi128EEEE13SharedStorageENS1_6TensorINS1_11ArrayEngineIfLm32EEENS1_6LayoutINS2_IJNS2_IJNS3_ILi2EEESO_EEESO_NS3_ILi4EEEEEENS2_IJNS2_IJNS3_ILi1EEESO_EEESQ_NS3_ILi8EEEEEEEEEEEEbRKNSB_6ParamsERT0_S12_iNS2_IJiiiEEERT_ENKUlvE0_clEv,@function
        .size           $_ZN7cutlass13device_kernelIN5flash19enable_sm80_to_sm89INS1_16FlashAttnBwdSm80INS1_25CollectiveMainloopBwdSm80ILi2ELi2EN4cute5tupleIJNS5_1CILi128EEES8_NS7_ILi64EEEEEENS_10bfloat16_tEfNS_4arch4Sm80ELb0ELb1ELb1ELb1ELb0ELb0ELb0ELb0ELi2ELi4ELi4ELi4ELb0EEENS1_24CollectiveEpilogueBwdGQAISA_fSD_Li256ELb1ELb0EEENS1_19SingleTileSchedulerILb1ELb0ELb0ELi128EEEEEEEEEvNT_6ParamsE$_ZZN5flash25CollectiveMainloopBwdSm80ILi2ELi2EN4cute5tupleIJNS1_1CILi128EEES4_NS3_ILi64EEEEEEN7cutlass10bfloat16_tEfNS7_4arch4Sm80ELb0ELb1ELb1ELb1ELb0ELb0ELb0ELb0ELi2ELi4ELi4ELi4ELb0EE3mmaINS_16FlashAttnBwdSm80ISB_NS_24CollectiveEpilogueBwdGQAIS6_fSA_Li256ELb1ELb0EEENS_19SingleTileSchedulerILb1ELb0ELb0ELi128EEEE13SharedStorageENS1_6TensorINS1_11ArrayEngineIfLm32EEENS1_6LayoutINS2_IJNS2_IJNS3_ILi2EEESO_EEESO_NS3_ILi4EEEEEENS2_IJNS2_IJNS3_ILi1EEESO_EEESQ_NS3_ILi8EEEEEEEEEEEEbRKNSB_6ParamsERT0_S12_iNS2_IJiiiEEERT_ENKUlvE0_clEv,($_ZN7cutlass13device_kernelIN5flash19enable_sm80_to_sm89INS1_16FlashAttnBwdSm80INS1_25CollectiveMainloopBwdSm80ILi2ELi2EN4cute5tupleIJNS5_1CILi128EEES8_NS7_ILi64EEEEEENS_10bfloat16_tEfNS_4arch4Sm80ELb0ELb1ELb1ELb1ELb0ELb0ELb0ELb0ELi2ELi4ELi4ELi4ELb0EEENS1_24CollectiveEpilogueBwdGQAISA_fSD_Li256ELb1ELb0EEENS1_19SingleTileSchedulerILb1ELb0ELb0ELi128EEEEEEEEEvNT_6ParamsE$_ZZN5flash25CollectiveMainloopBwdSm80ILi2ELi2EN4cute5tupleIJNS1_1CILi128EEES4_NS3_ILi64EEEEEEN7cutlass10bfloat16_tEfNS7_4arch4Sm80ELb0ELb1ELb1ELb1ELb0ELb0ELb0ELb0ELi2ELi4ELi4ELi4ELb0EE3mmaINS_16FlashAttnBwdSm80ISB_NS_24CollectiveEpilogueBwdGQAIS6_fSA_Li256ELb1ELb0EEENS_19SingleTileSchedulerILb1ELb0ELb0ELi128EEEE13SharedStorageENS1_6TensorINS1_11ArrayEngineIfLm32EEENS1_6LayoutINS2_IJNS2_IJNS3_ILi2EEESO_EEESO_NS3_ILi4EEEEEENS2_IJNS2_IJNS3_ILi1EEESO_EEESQ_NS3_ILi8EEEEEEEEEEEEbRKNSB_6ParamsERT0_S12_iNS2_IJiiiEEERT_ENKUlvE_clEv - $_ZN7cutlass13device_kernelIN5flash19enable_sm80_to_sm89INS1_16FlashAttnBwdSm80INS1_25CollectiveMainloopBwdSm80ILi2ELi2EN4cute5tupleIJNS5_1CILi128EEES8_NS7_ILi64EEEEEENS_10bfloat16_tEfNS_4arch4Sm80ELb0ELb1ELb1ELb1ELb0ELb0ELb0ELb0ELi2ELi4ELi4ELi4ELb0EEENS1_24CollectiveEpilogueBwdGQAISA_fSD_Li256ELb1ELb0EEENS1_19SingleTileSchedulerILb1ELb0ELb0ELi128EEEEEEEEEvNT_6ParamsE$_ZZN5flash25CollectiveMainloopBwdSm80ILi2ELi2EN4cute5tupleIJNS1_1CILi128EEES4_NS3_ILi64EEEEEEN7cutlass10bfloat16_tEfNS7_4arch4Sm80ELb0ELb1ELb1ELb1ELb0ELb0ELb0ELb0ELi2ELi4ELi4ELi4ELb0EE3mmaINS_16FlashAttnBwdSm80ISB_NS_24CollectiveEpilogueBwdGQAIS6_fSA_Li256ELb1ELb0EEENS_19SingleTileSchedulerILb1ELb0ELb0ELi128EEEE13SharedStorageENS1_6TensorINS1_11ArrayEngineIfLm32EEENS1_6LayoutINS2_IJNS2_IJNS3_ILi2EEESO_EEESO_NS3_ILi4EEEEEENS2_IJNS2_IJNS3_ILi1EEESO_EEESQ_NS3_ILi8EEEEEEEEEEEEbRKNSB_6ParamsERT0_S12_iNS2_IJiiiEEERT_ENKUlvE0_clEv)
$_ZN7cutlass13device_kernelIN5flash19enable_sm80_to_sm89INS1_16FlashAttnBwdSm80INS1_25CollectiveMainloopBwdSm80ILi2ELi2EN4cute5tupleIJNS5_1CILi128EEES8_NS7_ILi64EEEEEENS_10bfloat16_tEfNS_4arch4Sm80ELb0ELb1ELb1ELb1ELb0ELb0ELb0ELb0ELi2ELi4ELi4ELi4ELb0EEENS1_24CollectiveEpilogueBwdGQAISA_fSD_Li256ELb1ELb0EEENS1_19SingleTileSchedulerILb1ELb0ELb0ELi128EEEEEEEEEvNT_6ParamsE$_ZZN5flash25CollectiveMainloopBwdSm80ILi2ELi2EN4cute5tupleIJNS1_1CILi128EEES4_NS3_ILi64EEEEEEN7cutlass10bfloat16_tEfNS7_4arch4Sm80ELb0ELb1ELb1ELb1ELb0ELb0ELb0ELb0ELi2ELi4ELi4ELi4ELb0EE3mmaINS_16FlashAttnBwdSm80ISB_NS_24CollectiveEpilogueBwdGQAIS6_fSA_Li256ELb1ELb0EEENS_19SingleTileSchedulerILb1ELb0ELb0ELi128EEEE13SharedStorageENS1_6TensorINS1_11ArrayEngineIfLm32EEENS1_6LayoutINS2_IJNS2_IJNS3_ILi2EEESO_EEESO_NS3_ILi4EEEEEENS2_IJNS2_IJNS3_ILi1EEESO_EEESQ_NS3_ILi8EEEEEEEEEEEEbRKNSB_6ParamsERT0_S12_iNS2_IJiiiEEERT_ENKUlvE0_clEv:
        /* <DEDUP_REMOVED lines=14> */
[----:B-1---5:R-:W-:Y:S05]  /*61bc0*/  CALL.REL.NOINC `($_ZN7cutlass13device_kernelIN5flash19enable_sm80_to_sm89INS1_16FlashAttnBwdSm80INS1_25CollectiveMainloopBwdSm80ILi2ELi2EN4cute5tupleIJNS5_1CILi128EEES8_NS7_ILi64EEEEEENS_10bfloat16_tEfNS_4arch4Sm80ELb0ELb1ELb1ELb1ELb0ELb0ELb0ELb0ELi2ELi4ELi4ELi4ELb0EEENS1_24CollectiveEpilogueBwdGQAISA_fSD_Li256ELb1ELb0EEENS1_19SingleTileSchedulerILb1ELb0ELb0ELi128EEEEEEEEEvNT_6ParamsE$_ZZN5flash25CollectiveMainloopBwdSm80ILi2ELi2EN4cute5tupleIJNS1_1CILi128EEES4_NS3_ILi64EEEEEEN7cutlass10bfloat16_tEfNS7_4arch4Sm80ELb0ELb1ELb1ELb1ELb0ELb0ELb0ELb0ELi2ELi4ELi4ELi4ELb0EE3mmaINS_16FlashAttnBwdSm80ISB_NS_24CollectiveEpilogueBwdGQAIS6_fSA_Li256ELb1ELb0EEENS_19SingleTileSchedulerILb1ELb0ELb0ELi128EEEE13SharedStorageENS1_6TensorINS1_11ArrayEngineIfLm32EEENS1_6LayoutINS2_IJNS2_IJNS3_ILi2EEESO_EEESO_NS3_ILi4EEEEEENS2_IJNS2_IJNS3_ILi1EEESO_EEESQ_NS3_ILi8EEEEEEEEEEEEbRKNSB_6ParamsERT0_S12_iNS2_IJiiiEEERT_ENKUliiE0_clEii) ;  /* 0xffffb21000007944 */ /* 0x022fea0003c3ffff */
.L_x_2250:
[----:B------:R-:W-:Y:S05]  /*61bd0*/  BSYNC B0 ;  /* 0x0000000000007941 */ /* 0x000fea0003800000 */
.L_x_2249:
[----:B------:R-:W-:Y:S01]  /*61be0*/  MOV R13, 0x0 ;  /* 0x00000000000d7802 */ /* 0x000fe20000000f00 */
[----:B------:R-:W0:Y:S03]  /*61bf0*/  LDGDEPBAR ;  /* 0x00000000000079af */ /* 0x000e260000000000 */
[----:B------:R-:W-:Y:S05]  /*61c00*/  RET.REL.NODEC R12 `(_ZN7cutlass13device_kernelIN5flash19enable_sm80_to_sm89INS1_16FlashAttnBwdSm80INS1_25CollectiveMainloopBwdSm80ILi2ELi2EN4cute5tupleIJNS5_1CILi128EEES8_NS7_ILi64EEEEEENS_10bfloat16_tEfNS_4arch4Sm80ELb0ELb1ELb1ELb1ELb0ELb0ELb0ELb0ELi2ELi4ELi4ELi4ELb0EEENS1_24CollectiveEpilogueBwdGQAISA_fSD_Li256ELb1ELb0EEENS1_19SingleTileSchedulerILb1ELb0ELb0ELi128EEEEEEEEEvNT_6ParamsE) ;  /* 0xfff9e3f00c007950 */ /* 0x000fea0003c3ffff */
        .type           $_ZN7cutlass13device_kernelIN5flash19enable_sm80_to_sm89INS1_16FlashAttnBwdSm80INS1_25CollectiveMainloopBwdSm80ILi2ELi2EN4cute5tupleIJNS5_1CILi128EEES8_NS7_ILi64EEEEEENS_10bfloat16_tEfNS_4arch4Sm80ELb0ELb1ELb1ELb1ELb0ELb0ELb0ELb0ELi2ELi4ELi4ELi4ELb0EEENS1_24CollectiveEpilogueBwdGQAISA_fSD_Li256ELb1ELb0EEENS1_19SingleTileSchedulerILb1ELb0ELb0ELi128EEEEEEEEEvNT_6ParamsE$_ZZN5flash25CollectiveMainloopBwdSm80ILi2ELi2EN4cute5tupleIJNS1_1CILi128EEES4_NS3_ILi64EEEEEEN7cutlass10bfloat16_tEfNS7_4arch4Sm80ELb0ELb1ELb1ELb1ELb0ELb0ELb0ELb0ELi2ELi4ELi4ELi4ELb0EE3mmaINS_16FlashAttnBwdSm80ISB_NS_24CollectiveEpilogueBwdGQAIS6_fSA_Li256ELb1ELb0EEENS_19SingleTileSchedulerILb1ELb0ELb0ELi128EEEE13SharedStorageENS1_6TensorINS1_11ArrayEngineIfLm32EEENS1_6LayoutINS2_IJNS2_IJNS3_ILi2EEESO_EEESO_NS3_ILi4EEEEEENS2_IJNS2_IJNS3_ILi1EEESO_EEESQ_NS3_ILi8EEEEEEEEEEEEbRKNSB_6ParamsERT0_S12_iNS2_IJiiiEEERT_ENKUlvE_clEv,@function
        .size           $_ZN7cutlass13device_kernelIN5flash19enable_sm80_to_sm89INS1_16FlashAttnBwdSm80INS1_25CollectiveMainloopBwdSm80ILi2ELi2EN4cute5tupleIJNS5_1CILi128EEES8_NS7_ILi64EEEEEENS_10bfloat16_tEfNS_4arch4Sm80ELb0ELb1ELb1ELb1ELb0ELb0ELb0ELb0ELi2ELi4ELi4ELi4ELb0EEENS1_24CollectiveEpilogueBwdGQAISA_fSD_Li256ELb1ELb0EEENS1_19SingleTileSchedulerILb1ELb0ELb0ELi128EEEEEEEEEvNT_6ParamsE$_ZZN5flash25CollectiveMainloopBwdSm80ILi2ELi2EN4cute5tupleIJNS1_1CILi128EEES4_NS3_ILi64EEEEEEN7cutlass10bfloat16_tEfNS7_4arch4Sm80ELb0ELb1ELb1ELb1ELb0ELb0ELb0ELb0ELi2ELi4ELi4ELi4ELb0EE3mmaINS_16FlashAttnBwdSm80ISB_NS_24CollectiveEpilogueBwdGQAIS6_fSA_Li256ELb1ELb0EEENS_19SingleTileSchedulerILb1ELb0ELb0ELi128EEEE13SharedStorageENS1_6TensorINS1_11ArrayEngineIfLm32EEENS1_6LayoutINS2_IJNS2_IJNS3_ILi2EEESO_EEESO_NS3_ILi4EEEEEENS2_IJNS2_IJNS3_ILi1EEESO_EEESQ_NS3_ILi8EEEEEEEEEEEEbRKNSB_6ParamsERT0_S12_iNS2_IJiiiEEERT_ENKUlvE_clEv,($_ZN7cutlass13device_kernelIN5flash19enable_sm80_to_sm89INS1_16FlashAttnBwdSm80INS1_25CollectiveMainloopBwdSm80ILi2ELi2EN4cute5tupleIJNS5_1CILi128EEES8_NS7_ILi64EEEEEENS_10bfloat16_tEfNS_4arch4Sm80ELb0ELb1ELb1ELb1ELb0ELb0ELb0ELb0ELi2ELi4ELi4ELi4ELb0EEENS1_24CollectiveEpilogueBwdGQAISA_fSD_Li256ELb1ELb0EEENS1_19SingleTileSchedulerILb1ELb0ELb0ELi128EEEEEEEEEvNT_6ParamsE$_ZZZN5flash25CollectiveMainloopBwdSm80ILi2ELi2EN4cute5tupleIJNS1_1CILi128EEES4_NS3_ILi64EEEEEEN7cutlass10bfloat16_tEfNS7_4arch4Sm80ELb0ELb1ELb1ELb1ELb0ELb0ELb0ELb0ELi2ELi4ELi4ELi4ELb0EE3mmaINS_16FlashAttnBwdSm80ISB_NS_24CollectiveEpilogueBwdGQAIS6_fSA_Li256ELb1ELb0EEENS_19SingleTileSchedulerILb1ELb0ELb0ELi128EEEE13SharedStorageENS1_6TensorINS1_11ArrayEngineIfLm32EEENS1_6LayoutINS2_IJNS2_IJNS3_ILi2EEESO_EEESO_NS3_ILi4EEEEEENS2_IJNS2_IJNS3_ILi1EEESO_EEESQ_NS3_ILi8EEEEEEEEEEEEbRKNSB_6ParamsERT0_S12_iNS2_IJiiiEEERT_ENKUliT_E_clIZSC_ISJ_SX_EbS10_S12_S12_iS13_S15_EUlRS16_iE_EEDaiS16_ENKUlT_E_clIZSC_ISJ_SX_EbS10_S12_S12_iS13_S15_EUlvE0_EEDaS1B_ - $_ZN7cutlass13device_kernelIN5flash19enable_sm80_to_sm89INS1_16FlashAttnBwdSm80INS1_25CollectiveMainloopBwdSm80ILi2ELi2EN4cute5tupleIJNS5_1CILi128EEES8_NS7_ILi64EEEEEENS_10bfloat16_tEfNS_4arch4Sm80ELb0ELb1ELb1ELb1ELb0ELb0ELb0ELb0ELi2ELi4ELi4ELi4ELb0EEENS1_24CollectiveEpilogueBwdGQAISA_fSD_Li256ELb1ELb0EEENS1_19SingleTileSchedulerILb1ELb0ELb0ELi128EEEEEEEEEvNT_6ParamsE$_ZZN5flash25CollectiveMainloopBwdSm80ILi2ELi2EN4cute5tupleIJNS1_1CILi128EEES4_NS3_ILi64EEEEEEN7cutlass10bfloat16_tEfNS7_4arch4Sm80ELb0ELb1ELb1ELb1ELb0ELb0ELb0ELb0ELi2ELi4ELi4ELi4ELb0EE3mmaINS_16FlashAttnBwdSm80ISB_NS_24CollectiveEpilogueBwdGQAIS6_fSA_Li256ELb1ELb0EEENS_19SingleTileSchedulerILb1ELb0ELb0ELi128EEEE13SharedStorageENS1_6TensorINS1_11ArrayEngineIfLm32EEENS1_6LayoutINS2_IJNS2_IJNS3_ILi2EEESO_EEESO_NS3_ILi4EEEEEENS2_IJNS2_IJNS3_ILi1EEESO_EEESQ_NS3_ILi8EEEEEEEEEEEEbRKNSB_6ParamsERT0_S12_iNS2_IJiiiEEERT_ENKUlvE_clEv)
$_ZN7cutlass13device_kernelIN5flash19enable_sm80_to_sm89INS1_16FlashAttnBwdSm80INS1_25CollectiveMainloopBwdSm80ILi2ELi2EN4cute5tupleIJNS5_1CILi128EEES8_NS7_ILi64EEEEEENS_10bfloat16_tEfNS_4arch4Sm80ELb0ELb1ELb1ELb1ELb0ELb0ELb0ELb0ELi2ELi4ELi4ELi4ELb0EEENS1_24CollectiveEpilogueBwdGQAISA_fSD_Li256ELb1ELb0EEENS1_19SingleTileSchedulerILb1ELb0ELb0ELi128EEEEEEEEEvNT_6ParamsE$_ZZN5flash25CollectiveMainloopBwdSm80ILi2ELi2EN4cute5tupleIJNS1_1CILi128EEES4_NS3_ILi64EEEEEEN7cutlass10bfloat16_tEfNS7_4arch4Sm80ELb0ELb1ELb1ELb1ELb0ELb0ELb0ELb0ELi2ELi4ELi4ELi4ELb0EE3mmaINS_16FlashAttnBwdSm80ISB_NS_24CollectiveEpilogueBwdGQAIS6_fSA_Li256ELb1ELb0EEENS_19SingleTileSchedulerILb1ELb0ELb0ELi128EEEE13SharedStorageENS1_6TensorINS1_11ArrayEngineIfLm32EEENS1_6LayoutINS2_IJNS2_IJNS3_ILi2EEESO_EEESO_NS3_ILi4EEEEEENS2_IJNS2_IJNS3_ILi1EEESO_EEESQ_NS3_ILi8EEEEEEEEEEEEbRKNSB_6ParamsERT0_S12_iNS2_IJiiiEEERT_ENKUlvE_clEv:
        /* <DEDUP_REMOVED lines=14> */
[----:B-1---5:R-:W-:Y:S05]  /*61cf0*/  CALL.REL.NOINC `($_ZN7cutlass13device_kernelIN5flash19enable_sm80_to_sm89INS1_16FlashAttnBwdSm80INS1_25CollectiveMainloopBwdSm80ILi2ELi2EN4cute5tupleIJNS5_1CILi128EEES8_NS7_ILi64EEEEEENS_10bfloat16_tEfNS_4arch4Sm80ELb0ELb1ELb1ELb1ELb0ELb0ELb0ELb0ELi2ELi4ELi4ELi4ELb0EEENS1_24CollectiveEpilogueBwdGQAISA_fSD_Li256ELb1ELb0EEENS1_19SingleTileSchedulerILb1ELb0ELb0ELi128EEEEEEEEEvNT_6ParamsE$_ZZN5flash25CollectiveMainloopBwdSm80ILi2ELi2EN4cute5tupleIJNS1_1CILi128EEES4_NS3_ILi64EEEEEEN7cutlass10bfloat16_tEfNS7_4arch4Sm80ELb0ELb1ELb1ELb1ELb0ELb0ELb0ELb0ELi2ELi4ELi4ELi4ELb0EE3mmaINS_16FlashAttnBwdSm80ISB_NS_24CollectiveEpilogueBwdGQAIS6_fSA_Li256ELb1ELb0EEENS_19SingleTileSchedulerILb1ELb0ELb0ELi128EEEE13SharedStorageENS1_6TensorINS1_11ArrayEngineIfLm32EEENS1_6LayoutINS2_IJNS2_IJNS3_ILi2EEESO_EEESO_NS3_ILi4EEEEEENS2_IJNS2_IJNS3_ILi1EEESO_EEESQ_NS3_ILi8EEEEEEEEEEEEbRKNSB_6ParamsERT0_S12_iNS2_IJiiiEEERT_ENKUliiE_clEii) ;  /* 0xffffd75000007944 */ /* 0x022fea0003c3ffff */
.L_x_2252:
[----:B------:R-:W-:Y:S05]  /*61d00*/  BSYNC B0 ;  /* 0x0000000000007941 */ /* 0x000fea0003800000 */
.L_x_2251:
[----:B------:R-:W-:Y:S01]  /*61d10*/  MOV R15, 0x0 ;  /* 0x00000000000f7802 */ /* 0x000fe20000000f00 */
[----:B------:R-:W0:Y:S03]  /*61d20*/  LDGDEPBAR ;  /* 0x00000000000079af */ /* 0x000e260000000000 */
[----:B------:R-:W-:Y:S05]  /*61d30*/  RET.REL.NODEC R14 `(_ZN7cutlass13device_kernelIN5flash19enable_sm80_to_sm89INS1_16FlashAttnBwdSm80INS1_25CollectiveMainloopBwdSm80ILi2ELi2EN4cute5tupleIJNS5_1CILi128EEES8_NS7_ILi64EEEEEENS_10bfloat16_tEfNS_4arch4Sm80ELb0ELb1ELb1ELb1ELb0ELb0ELb0ELb0ELi2ELi4ELi4ELi4ELb0EEENS1_24CollectiveEpilogueBwdGQAISA_fSD_Li256ELb1ELb0EEENS1_19SingleTileSchedulerILb1ELb0ELb0ELi128EEEEEEEEEvNT_6ParamsE) ;  /* 0xfff9e2c00e007950 */ /* 0x000fea0003c3ffff */
        .type           $_ZN7cutlass13device_kernelIN5flash19enable_sm80_to_sm89INS1_16FlashAttnBwdSm80INS1_25CollectiveMainloopBwdSm80ILi2ELi2EN4cute5tupleIJNS5_1CILi128EEES8_NS7_ILi64EEEEEENS_10bfloat16_tEfNS_4arch4Sm80ELb0ELb1ELb1ELb1ELb0ELb0ELb0ELb0ELi2ELi4ELi4ELi4ELb0EEENS1_24CollectiveEpilogueBwdGQAISA_fSD_Li256ELb1ELb0EEENS1_19SingleTileSchedulerILb1ELb0ELb0ELi128EEEEEEEEEvNT_6ParamsE$_ZZZN5flash25CollectiveMainloopBwdSm80ILi2ELi2EN4cute5tupleIJNS1_1CILi128EEES4_NS3_ILi64EEEEEEN7cutlass10bfloat16_tEfNS7_4arch4Sm80ELb0ELb1ELb1ELb1ELb0ELb0ELb0ELb0ELi2ELi4ELi4ELi4ELb0EE3mmaINS_16FlashAttnBwdSm80ISB_NS_24CollectiveEpilogueBwdGQAIS6_fSA_Li256ELb1ELb0EEENS_19SingleTileSchedulerILb1ELb0ELb0ELi128EEEE13SharedStorageENS1_6TensorINS1_11ArrayEngineIfLm32EEENS1_6LayoutINS2_IJNS2_IJNS3_ILi2EEESO_EEESO_NS3_ILi4EEEEEENS2_IJNS2_IJNS3_ILi1EEESO_EEESQ_NS3_ILi8EEEEEEEEEEEEbRKNSB_6ParamsERT0_S12_iNS2_IJiiiEEERT_ENKUliT_E_clIZSC_ISJ_SX_EbS10_S12_S12_iS13_S15_EUlRS16_iE_EEDaiS16_ENKUlT_E_clIZSC_ISJ_SX_EbS10_S12_S12_iS13_S15_EUlvE0_EEDaS1B_,@function
        .size           $_ZN7cutlass13device_kernelIN5flash19enable_sm80_to_sm89INS1_16FlashAttnBwdSm80INS1_25CollectiveMainloopBwdSm80ILi2ELi2EN4cute5tupleIJNS5_1CILi128EEES8_NS7_ILi64EEEEEENS_10bfloat16_tEfNS_4arch4Sm80ELb0ELb1ELb1ELb1ELb0ELb0ELb0ELb0ELi2ELi4ELi4ELi4ELb0EEENS1_24CollectiveEpilogueBwdGQAISA_fSD_Li256ELb1ELb0EEENS1_19SingleTileSchedulerILb1ELb0ELb0ELi128EEEEEEEEEvNT_6ParamsE$_ZZZN5flash25CollectiveMainloopBwdSm80ILi2ELi2EN4cute5tupleIJNS1_1CILi128EEES4_NS3_ILi64EEEEEEN7cutlass10bfloat16_tEfNS7_4arch4Sm80ELb0ELb1ELb1ELb1ELb0ELb0ELb0ELb0ELi2ELi4ELi4ELi4ELb0EE3mmaINS_16FlashAttnBwdSm80ISB_NS_24CollectiveEpilogueBwdGQAIS6_fSA_Li256ELb1ELb0EEENS_19SingleTileSchedulerILb1ELb0ELb0ELi128EEEE13SharedStorageENS1_6TensorINS1_11ArrayEngineIfLm32EEENS1_6LayoutINS2_IJNS2_IJNS3_ILi2EEESO_EEESO_NS3_ILi4EEEEEENS2_IJNS2_IJNS3_ILi1EEESO_EEESQ_NS3_ILi8EEEEEEEEEEEEbRKNSB_6ParamsERT0_S12_iNS2_IJiiiEEERT_ENKUliT_E_clIZSC_ISJ_SX_EbS10_S12_S12_iS13_S15_EUlRS16_iE_EEDaiS16_ENKUlT_E_clIZSC_ISJ_SX_EbS10_S12_S12_iS13_S15_EUlvE0_EEDaS1B_,($_ZN7cutlass13device_kernelIN5flash19enable_sm80_to_sm89INS1_16FlashAttnBwdSm80INS1_25CollectiveMainloopBwdSm80ILi2ELi2EN4cute5tupleIJNS5_1CILi128EEES8_NS7_ILi64EEEEEENS_10bfloat16_tEfNS_4arch4Sm80ELb0ELb1ELb1ELb1ELb0ELb0ELb0ELb0ELi2ELi4ELi4ELi4ELb0EEENS1_24CollectiveEpilogueBwdGQAISA_fSD_Li256ELb1ELb0EEENS1_19SingleTileSchedulerILb1ELb0ELb0ELi128EEEEEEEEEvNT_6ParamsE$_ZZZN5flash25CollectiveMainloopBwdSm80ILi2ELi2EN4cute5tupleIJNS1_1CILi128EEES4_NS3_ILi64EEEEEEN7cutlass10bfloat16_tEfNS7_4arch4Sm80ELb0ELb1ELb1ELb1ELb0ELb0ELb0ELb0ELi2ELi4ELi4ELi4ELb0EE3mmaINS_16FlashAttnBwdSm80ISB_NS_24CollectiveEpilogueBwdGQAIS6_fSA_Li256ELb1ELb0EEENS_19SingleTileSchedulerILb1ELb0ELb0ELi128EEEE13SharedStorageENS1_6TensorINS1_11ArrayEngineIfLm32EEENS1_6LayoutINS2_IJNS2_IJNS3_ILi2EEESO_EEESO_NS3_ILi4EEEEEENS2_IJNS2_IJNS3_ILi1EEESO_EEESQ_NS3_ILi8EEEEEEEEEEEEbRKNSB_6ParamsERT0_S12_iNS2_IJiiiEEERT_ENKUliT_E_clIZSC_ISJ_SX_EbS10_S12_S12_iS13_S15_EUlRS16_iE_EEDaiS16_ENKUlvE0_clEv - $_ZN7cutlass13device_kernelIN5flash19enable_sm80_to_sm89INS1_16FlashAttnBwdSm80INS1_25CollectiveMainloopBwdSm80ILi2ELi2EN4cute5tupleIJNS5_1CILi128EEES8_NS7_ILi64EEEEEENS_10bfloat16_tEfNS_4arch4Sm80ELb0ELb1ELb1ELb1ELb0ELb0ELb0ELb0ELi2ELi4ELi4ELi4ELb0EEENS1_24CollectiveEpilogueBwdGQAISA_fSD_Li256ELb1ELb0EEENS1_19SingleTileSchedulerILb1ELb0ELb0ELi128EEEEEEEEEvNT_6ParamsE$_ZZZN5flash25CollectiveMainloopBwdSm80ILi2ELi2EN4cute5tupleIJNS1_1CILi128EEES4_NS3_ILi64EEEEEEN7cutlass10bfloat16_tEfNS7_4arch4Sm80ELb0ELb1ELb1ELb1ELb0ELb0ELb0ELb0ELi2ELi4ELi4ELi4ELb0EE3mmaINS_16FlashAttnBwdSm80ISB_NS_24CollectiveEpilogueBwdGQAIS6_fSA_Li256ELb1ELb0EEENS_19SingleTileSchedulerILb1ELb0ELb0ELi128EEEE13SharedStorageENS1_6TensorINS1_11ArrayEngineIfLm32EEENS1_6LayoutINS2_IJNS2_IJNS3_ILi2EEESO_EEESO_NS3_ILi4EEEEEENS2_IJNS2_IJNS3_ILi1EEESO_EEESQ_NS3_ILi8EEEEEEEEEEEEbRKNSB_6ParamsERT0_S12_iNS2_IJiiiEEERT_ENKUliT_E_clIZSC_ISJ_SX_EbS10_S12_S12_iS13_S15_EUlRS16_iE_EEDaiS16_ENKUlT_E_clIZSC_ISJ_SX_EbS10_S12_S12_iS13_S15_EUlvE0_EEDaS1B_)
$_ZN7cutlass13device_kernelIN5flash19enable_sm80_to_sm89INS1_16FlashAttnBwdSm80INS1_25CollectiveMainloopBwdSm80ILi2ELi2EN4cute5tupleIJNS5_1CILi128EEES8_NS7_ILi64EEEEEENS_10bfloat16_tEfNS_4arch4Sm80ELb0ELb1ELb1ELb1ELb0ELb0ELb0ELb0ELi2ELi4ELi4ELi4ELb0EEENS1_24CollectiveEpilogueBwdGQAISA_fSD_Li256ELb1ELb0EEENS1_19SingleTileSchedulerILb1ELb0ELb0ELi128EEEEEEEEEvNT_6ParamsE$_ZZZN5flash25CollectiveMainloopBwdSm80ILi2ELi2EN4cute5tupleIJNS1_1CILi128EEES4_NS3_ILi64EEEEEEN7cutlass10bfloat16_tEfNS7_4arch4Sm80ELb0ELb1ELb1ELb1ELb0ELb0ELb0ELb0ELi2ELi4ELi4ELi4ELb0EE3mmaINS_16FlashAttnBwdSm80ISB_NS_24CollectiveEpilogueBwdGQAIS6_fSA_Li256ELb1ELb0EEENS_19SingleTileSchedulerILb1ELb0ELb0ELi128EEEE13SharedStorageENS1_6TensorINS1_11ArrayEngineIfLm32EEENS1_6LayoutINS2_IJNS2_IJNS3_ILi2EEESO_EEESO_NS3_ILi4EEEEEENS2_IJNS2_IJNS3_ILi1EEESO_EEESQ_NS3_ILi8EEEEEEEEEEEEbRKNSB_6ParamsERT0_S12_iNS2_IJiiiEEERT_ENKUliT_E_clIZSC_ISJ_SX_EbS10_S12_S12_iS13_S15_EUlRS16_iE_EEDaiS16_ENKUlT_E_clIZSC_ISJ_SX_EbS10_S12_S12_iS13_S15_EUlvE0_EEDaS1B_:
        /* <DEDUP_REMOVED lines=40> */
[----:B-1---5:R-:W-:Y:S05]  /*61fc0*/  CALL.REL.NOINC `($_ZN7cutlass13device_kernelIN5flash19enable_sm80_to_sm89INS1_16FlashAttnBwdSm80INS1_25CollectiveMainloopBwdSm80ILi2ELi2EN4cute5tupleIJNS5_1CILi128EEES8_NS7_ILi64EEEEEENS_10bfloat16_tEfNS_4arch4Sm80ELb0ELb1ELb1ELb1ELb0ELb0ELb0ELb0ELi2ELi4ELi4ELi4ELb0EEENS1_24CollectiveEpilogueBwdGQAISA_fSD_Li256ELb1ELb0EEENS1_19SingleTileSchedulerILb1ELb0ELb0ELi128EEEEEEEEEvNT_6ParamsE$_ZN4cute3eso3ESOILb1ELb0EJNS_14ComposedLayoutINS_7SwizzleILi3ELi3ELi3EEENS_1CILi0EEENS_6LayoutINS_5tupleIJNS8_IJNS8_IJNS5_ILi4EEENS5_ILi8EEEEEENS8_IJS9_NS5_ILi1EEEEEEEEENS8_IJNS8_IJNS5_ILi2EEESF_SF_EEENS8_IJSF_NS8_IJS9_SF_EEEEEEEEEEEENS8_IJNS8_IJNS8_IJSF_NS5_ILi64EEEEEENS8_IJNS5_ILi1024EEES6_EEEEEENS8_IJNS8_IJSC_NS5_ILi512EEESA_EEENS8_IJNS5_ILi4096EEENS8_IJNS5_ILi16EEENS5_ILi8192EEEEEEEEEEEEEEEEEEENS_10ViewEngineINS_8smem_ptrIPN7cutlass10bfloat16_tEEEEEEEC2ERKS10_RKS17_) ;  /* 0xfffa550000007944 */ /* 0x022fea0003c3ffff */
[----:B-1----:R1:W5:Y:S04]  /*61fd0*/  LD.E R3, [R10.64+0x8] ;  /* 0x000008040a037980 */ /* 0x002368000c101900 */
[----:B------:R1:W5:Y:S01]  /*61fe0*/  LDL.64 R90, [R1+0x1428] ;  /* 0x00142800015a7983 */ /* 0x0003620000100a00 */
[----:B------:R-:W-:-:S02]  /*61ff0*/  MOV R2, R61 ;  /* 0x0000003d00027202 */ /* 0x000fc40000000f00 */
[----:B------:R-:W-:Y:S02]  /*62000*/  MOV R6, 0x62020 ;  /* 0x0006202000067802 */ /* 0x000fe40000000f00 */
[----:B-1---5:R-:W-:Y:S05]  /*62010*/  CALL.REL.NOINC `($_ZN7cutlass13device_kernelIN5flash19enable_sm80_to_sm89INS1_16FlashAttnBwdSm80INS1_25CollectiveMainloopBwdSm80ILi2ELi2EN4cute5tupleIJNS5_1CILi128EEES8_NS7_ILi64EEEEEENS_10bfloat16_tEfNS_4arch4Sm80ELb0ELb1ELb1ELb1ELb0ELb0ELb0ELb0ELi2ELi4ELi4ELi4ELb0EEENS1_24CollectiveEpilogueBwdGQAISA_fSD_Li256ELb1ELb0EEENS1_19SingleTileSchedulerILb1ELb0ELb0ELi128EEEEEEEEEvNT_6ParamsE$_ZN4cute3eso3ESOILb0ELb1EJiNS_1CILi0EEEEEC2ERKiRKS3_) ;  /* 0xfffa50d000007944 */ /* 0x022fea0003c3ffff */
[----:B------:R-:W2:Y:S01]  /*62020*/  LDL R8, [R1+0x1428] ;  /* 0x0014280001087983 */ /* 0x000ea20000100800 */
[----:B-1----:R-:W-:Y:S01]  /*62030*/  IMAD.MOV.U32 R3, RZ, RZ, R61 ;  /* 0x000000ffff037224 */ /* 0x002fe200078e003d */
[----:B------:R-:W-:Y:S02]  /*62040*/  MOV R2, R12 ;  /* 0x0000000c00027202 */ /* 0x000fe40000000f00 */
        /* <DEDUP_REMOVED lines=89> */
[----:B-1----:R-:W-:Y:S05]  /*625e0*/  CALL.REL.NOINC `($_ZN7cutlass13device_kernelIN5flash19enable_sm80_to_sm89INS1_16FlashAttnBwdSm80INS1_25CollectiveMainloopBwdSm80ILi2ELi2EN4cute5tupleIJNS5_1CILi128EEES8_NS7_ILi64EEEEEENS_10bfloat16_tEfNS_4arch4Sm80ELb0ELb1ELb1ELb1ELb0ELb0ELb0ELb0ELi2ELi4ELi4ELi4ELb0EEENS1_24CollectiveEpilogueBwdGQAISA_fSD_Li256ELb1ELb0EEENS1_19SingleTileSchedulerILb1ELb0ELb0ELi128EEEEEEEEEvNT_6ParamsE$_ZN4cute3eso3ESOILb0ELb0EJiiiNS_1CILi72EEENS2_ILi512EEEEEC2ERKiS7_S7_RKS3_RKS4_) ;  /* 0xfffa47e000007944 */ /* 0x002fea0003c3ffff */
        /* <DEDUP_REMOVED lines=16> */
[----:B------:R-:W-:-:S03]  /*626f0*/  MOV R92, 0x62740 ;  /* 0x00062740005c7802 */ /* 0x000fc60000000f00 */
[----:B------:R1:W-:Y:S04]  /*62700*/  STL.U8 [R1+0x1470], RZ ;  /* 0x001470ff01007387 */ /* 0x0003e80000100000 */
[----:B--2---:R1:W-:Y:S04]  /*62710*/  STL.64 [R1+0x1448], R2 ;  /* 0x0014480201007387 */ /* 0x0043e80000100a00 */
[----:B---3--:R1:W-:Y:S02]  /*62720*/  STL [R1+0x1450], R4 ;  /* 0x0014500401007387 */ /* 0x0083e40000100800 */
[----:B-1----:R-:W-:Y:S05]  /*62730*/  CALL.REL.NOINC `($_ZN7cutlass13device_kernelIN5flash19enable_sm80_to_sm89INS1_16FlashAttnBwdSm80INS1_25CollectiveMainloopBwdSm80ILi2ELi2EN4cute5tupleIJNS5_1CILi128EEES8_NS7_ILi64EEEEEENS_10bfloat16_tEfNS_4arch4Sm80ELb0ELb1ELb1ELb1ELb0ELb0ELb0ELb0ELi2ELi4ELi4ELi4ELb0EEENS1_24CollectiveEpilogueBwdGQAISA_fSD_Li256ELb1ELb0EEENS1_19SingleTileSchedulerILb1ELb0ELb0ELi128EEEEEEEEEvNT_6ParamsE$_ZZN4cute6detail16composition_implINS_5tupleIJNS_1CILi8EEENS3_ILi2EEES5_S5_S4_S5_EEENS2_IJNS3_ILi1EEEiiiNS3_ILi72EEENS3_ILi512EEEEEENS2_IJNS2_IJS5_S5_S5_EEES5_NS2_IJNS3_ILi4EEES5_EEEEEENS2_IJNS2_IJS7_S9_S4_EEENS3_ILi4096EEENS2_IJNS3_ILi16EEENS3_ILi8192EEEEEEEEEEEDaRKT_RKT0_RKT1_RKT2_ENKUlRKT_RKT0_E_clISB_SF_EEDaSZ_S12_) ;  /* 0xfffab17000007944 */ /* 0x002fea0003c3ffff */
[----:B------:R-:W-:Y:S02]  /*62740*/  MOV R78, 0x62760 ;  /* 0x00062760004e7802 */ /* 0x000fe40000000f00 */
[----:B-1---5:R-:W-:Y:S05]  /*62750*/  CALL.REL.NOINC `($_ZN7cutlass13device_kernelIN5flash19enable_sm80_to_sm89INS1_16FlashAttnBwdSm80INS1_25CollectiveMainloopBwdSm80ILi2ELi2EN4cute5tupleIJNS5_1CILi128EEES8_NS7_ILi64EEEEEENS_10bfloat16_tEfNS_4arch4Sm80ELb0ELb1ELb1ELb1ELb0ELb0ELb0ELb0ELi2ELi4ELi4ELi4ELb0EEENS1_24CollectiveEpilogueBwdGQAISA_fSD_Li256ELb1ELb0EEENS1_19SingleTileSchedulerILb1ELb0ELb0ELi128EEEEEEEEEvNT_6ParamsE$_ZZN4cute6detail16composition_implINS_5tupleIJNS_1CILi8EEENS3_ILi2EEES5_S5_S4_S5_EEENS2_IJNS3_ILi1EEEiiiNS3_ILi72EEENS3_ILi512EEEEEENS2_IJNS2_IJS5_S5_S5_EEES5_NS2_IJNS3_ILi4EEES5_EEEEEENS2_IJNS2_IJS7_S9_S4_EEENS3_ILi4096EEENS2_IJNS3_ILi16EEENS3_ILi8192EEEEEEEEEEEDaRKT_RKT0_RKT1_RKT2_ENKUlRKT_RKT0_E_clISD_SJ_EEDaSZ_S12_) ;  /* 0xfffab25000007944 */ /* 0x022fea0003c3ffff */
[----:B-----5:R2:W-:Y:S01]  /*62760*/  STL.64 [R1+0x1410], R2 ;  /* 0x0014100201007387 */ /* 0x0205e20000100a00 */
[----:B------:R-:W-:-:S03]  /*62770*/  MOV R6, 0x62790 ;  /* 0x0006279000067802 */ /* 0x000fc60000000f00 */
[----:B-12---:R-:W-:Y:S05]  /*62780*/  CALL.REL.NOINC `($_ZN7cutlass13device_kernelIN5flash19enable_sm80_to_sm89INS1_16FlashAttnBwdSm80INS1_25CollectiveMainloopBwdSm80ILi2ELi2EN4cute5tupleIJNS5_1CILi128EEES8_NS7_ILi64EEEEEENS_10bfloat16_tEfNS_4arch4Sm80ELb0ELb1ELb1ELb1ELb0ELb0ELb0ELb0ELi2ELi4ELi4ELi4ELb0EEENS1_24CollectiveEpilogueBwdGQAISA_fSD_Li256ELb1ELb0EEENS1_19SingleTileSchedulerILb1ELb0ELb0ELi128EEEEEEEEEvNT_6ParamsE$_ZN4cute3eso3ESOILb0ELb0EJNS_5tupleIJNS_1CILi1EEENS3_ILi512EEEiEEENS3_ILi4096EEENS2_IJNS2_IJiiEEENS3_ILi8192EEEEEEEEC2ERKS6_RKS7_RKSA_) ;  /* 0xfffa33c000007944 */ /* 0x006fea0003c3ffff */
[----:B-1----:R1:W5:Y:S04]  /*62790*/  LDL R5, [R1+0x1430] ;  /* 0x0014300001057983 */ /* 0x0023680000100800 */
[----:B------:R1:W5:Y:S01]  /*627a0*/  LDL.64 R2, [R1+0x1428] ;  /* 0x0014280001027983 */ /* 0x0003620000100a00 */
[----:B------:R-:W-:-:S03]  /*627b0*/  MOV R6, 0x627d0 ;  /* 0x000627d000067802 */ /* 0x000fc60000000f00 */
[----:B-1---5:R-:W-:Y:S05]  /*627c0*/  CALL.REL.NOINC `($_ZN7cutlass13device_kernelIN5flash19enable_sm80_to_sm89INS1_16FlashAttnBwdSm80INS1_25CollectiveMainloopBwdSm80ILi2ELi2EN4cute5tupleIJNS5_1CILi128EEES8_NS7_ILi64EEEEEENS_10bfloat16_tEfNS_4arch4Sm80ELb0ELb1ELb1ELb1ELb0ELb0ELb0ELb0ELi2ELi4ELi4ELi4ELb0EEENS1_24CollectiveEpilogueBwdGQAISA_fSD_Li256ELb1ELb0EEENS1_19SingleTileSchedulerILb1ELb0ELb0ELi128EEEEEEEEEvNT_6ParamsE$_ZN4cute5tupleIJNS0_IJNS0_IJNS_1CILi2EEES2_S2_EEES2_NS0_IJNS0_IJS2_S2_EEES2_EEEEEENS0_IJNS0_IJNS1_ILi1EEENS1_ILi512EEEiEEENS1_ILi4096EEENS0_IJNS0_IJiiEEENS1_ILi8192EEEEEEEEEEEC2ERKS6_RKSE_) ;  /* 0xfffa7f0000007944 */ /* 0x022fea0003c3ffff */
[----:B------:R1:W5:Y:S04]  /*627d0*/  LDL R4, [R1+0x1430] ;  /* 0x0014300001047983 */ /* 0x0003680000100800 */
[----:B------:R1:W5:Y:S01]  /*627e0*/  LDL.64 R2, [R1+0x1428] ;  /* 0x0014280001027983 */ /* 0x0003620000100a00 */
[----:B------:R-:W-:-:S05]  /*627f0*/  LEA.HI R6, R13, R13, RZ, 0x1d ;  /* 0x0000000d0d067211 */ /* 0x000fca00078fe8ff */
[----:B------:R-:W-:Y:S01]  /*62800*/  IMAD.U32 R8, R11, 0x2, R6 ;  /* 0x000000020b087824 */ /* 0x000fe200078e0006 */
[----:B------:R-:W-:-:S04]  /*62810*/  MOV R6, 0x62840 ;  /* 0x0006284000067802 */ /* 0x000fc80000000f00 */
[----:B------:R1:W-:Y:S03]  /*62820*/  STL [R1+0x1420], R8 ;  /* 0x0014200801007387 */ /* 0x0003e60000100800 */
[----:B-1---5:R-:W-:Y:S05]  /*62830*/  CALL.REL.NOINC `($_ZN7cutlass13device_kernelIN5flash19enable_sm80_to_sm89INS1_16FlashAttnBwdSm80INS1_25CollectiveMainloopBwdSm80ILi2ELi2EN4cute5tupleIJNS5_1CILi128EEES8_NS7_ILi64EEEEEENS_10bfloat16_tEfNS_4arch4Sm80ELb0ELb1ELb1ELb1ELb0ELb0ELb0ELb0ELi2ELi4ELi4ELi4ELb0EEENS1_24CollectiveEpilogueBwdGQAISA_fSD_Li256ELb1ELb0EEENS1_19SingleTileSchedulerILb1ELb0ELb0ELi128EEEEEEEEEvNT_6ParamsE$_ZN4cute3eso3ESOILb0ELb0EJNS_6LayoutINS_5tupleIJNS3_IJNS_1CILi2EEES5_S5_EEES5_NS3_IJNS3_IJS5_S5_EEES5_EEEEEENS3_IJNS3_IJNS4_ILi1EEENS4_ILi512EEEiEEENS4_ILi4096EEENS3_IJNS3_IJiiEEENS4_ILi8192EEEEEEEEEEEjEEC2ERKSI_RKj) ;  /* 0xfffa39c000007944 */ /* 0x022fea0003c3ffff */
        /* <DEDUP_REMOVED lines=9> */
[----:B-1----:R-:W-:Y:S05]  /*628d0*/  CALL.REL.NOINC `($_ZN7cutlass13device_kernelIN5flash19enable_sm80_to_sm89INS1_16FlashAttnBwdSm80INS1_25CollectiveMainloopBwdSm80ILi2ELi2EN4cute5tupleIJNS5_1CILi128EEES8_NS7_ILi64EEEEEENS_10bfloat16_tEfNS_4arch4Sm80ELb0ELb1ELb1ELb1ELb0ELb0ELb0ELb0ELi2ELi4ELi4ELi4ELb0EEENS1_24CollectiveEpilogueBwdGQAISA_fSD_Li256ELb1ELb0EEENS1_19SingleTileSchedulerILb1ELb0ELb0ELi128EEEEEEEEEvNT_6ParamsE$_ZN4cute3eso3ESOILb0ELb0EJNS_6LayoutINS_5tupleIJNS3_IJNS_1CILi2EEES5_S5_EEES5_NS3_IJNS3_IJS5_S5_EEES5_EEEEEENS3_IJNS3_IJNS4_ILi1EEENS4_ILi512EEEiEEENS4_ILi4096EEENS3_IJNS3_IJiiEEENS4_ILi8192EEEEEEEEEEENS_10ViewEngineINS_8smem_ptrIPN7cutlass10bfloat16_tEEEEEEEC2ERKSI_RKSP_) ;  /* 0xfffa389000007944 */ /* 0x002fea0003c3ffff */
[----:B-1----:R1:W5:Y:S04]  /*628e0*/  LDL R5, [R1+0x142c] ;  /* 0x00142c0001057983 */ /* 0x0023680000100800 */
[----:B------:R1:W5:Y:S01]  /*628f0*/  LDL R3, [R1+0x1430] ;  /* 0x0014300001037983 */ /* 0x0003620000100800 */
[----:B------:R-:W-:-:S03]  /*62900*/  MOV R4, 0x62920 ;  /* 0x0006292000047802 */ /* 0x000fc60000000f00 */
[----:B-1---5:R-:W-:Y:S05]  /*62910*/  CALL.REL.NOINC `($_ZN7cutlass13device_kernelIN5flash19enable_sm80_to_sm89INS1_16FlashAttnBwdSm80INS1_25CollectiveMainloopBwdSm80ILi2ELi2EN4cute5tupleIJNS5_1CILi128EEES8_NS7_ILi64EEEEEENS_10bfloat16_tEfNS_4arch4Sm80ELb0ELb1ELb1ELb1ELb0ELb0ELb0ELb0ELi2ELi4ELi4ELi4ELb0EEENS1_24CollectiveEpilogueBwdGQAISA_fSD_Li256ELb1ELb0EEENS1_19SingleTileSchedulerILb1ELb0ELb0ELi128EEEEEEEEEvNT_6ParamsE$_ZZN4cute4takeILi1ELi3ENS_5tupleIJNS1_IJNS_1CILi1EEENS2_ILi512EEEiEEENS2_ILi4096EEENS1_IJNS1_IJiiEEENS2_ILi8192EEEEEEEEEEEDaRKT1_ENKUlDpRKT_E_clIJS6_S9_EEEDaSH_) ;  /* 0xfffa9dc000007944 */ /* 0x022fea0003c3ffff */
[----:B-----5:R2:W-:Y:S01]  /*62920*/  STL.64 [R1+0x1410], R2 ;  /* 0x0014100201007387 */ /* 0x0205e20000100a00 */
[----:B------:R-:W-:-:S03]  /*62930*/  MOV R4, 0x62950 ;  /* 0x0006295000047802 */ /* 0x000fc60000000f00 */
[----:B-12---:R-:W-:Y:S05]  /*62940*/  CALL.REL.NOINC `($_ZN7cutlass13device_kernelIN5flash19enable_sm80_to_sm89INS1_16FlashAttnBwdSm80INS1_25CollectiveMainloopBwdSm80ILi2ELi2EN4cute5tupleIJNS5_1CILi128EEES8_NS7_ILi64EEEEEENS_10bfloat16_tEfNS_4arch4Sm80ELb0ELb1ELb1ELb1ELb0ELb0ELb0ELb0ELi2ELi4ELi4ELi4ELb0EEENS1_24CollectiveEpilogueBwdGQAISA_fSD_Li256ELb1ELb0EEENS1_19SingleTileSchedulerILb1ELb0ELb0ELi128EEEEEEEEEvNT_6ParamsE$_ZZN4cute16flatten_to_tupleINS_5tupleIJNS_1CILi4096EEENS1_IJNS1_IJiiEEENS2_ILi8192EEEEEEEEEEEDaRKT_ENKUlRKT_E_clIS6_EEDaSD_) ;  /* 0xfffa9a9000007944 */ /* 0x006fea0003c3ffff */
[----:B-----5:R2:W-:Y:S01]  /*62950*/  STL.64 [R1+0x1428], R2 ;  /* 0x0014280201007387 */ /* 0x0205e20000100a00 */
[----:B------:R-:W-:-:S03]  /*62960*/  MOV R4, 0x62980 ;  /* 0x0006298000047802 */ /* 0x000fc60000000f00 */
[----:B-12---:R-:W-:Y:S05]  /*62970*/  CALL.REL.NOINC `($_ZN7cutlass13device_kernelIN5flash19enable_sm80_to_sm89INS1_16FlashAttnBwdSm80INS1_25CollectiveMainloopBwdSm80ILi2ELi2EN4cute5tupleIJNS5_1CILi128EEES8_NS7_ILi64EEEEEENS_10bfloat16_tEfNS_4arch4Sm80ELb0ELb1ELb1ELb1ELb0ELb0ELb0ELb0ELi2ELi4ELi4ELi4ELb0EEENS1_24CollectiveEpilogueBwdGQAISA_fSD_Li256ELb1ELb0EEENS1_19SingleTileSchedulerILb1ELb0ELb0ELi128EEEEEEEEEvNT_6ParamsE$_ZZN4cute12filter_tupleINS_5tupleIJNS_1CILi4096EEENS1_IJNS1_IJiiEEENS2_ILi8192EEEEEEEEEZNS_16flatten_to_tupleIS7_EEDaRKT_EUlRKT_E_EEDaSB_OT0_ENKUlDpSE_E_clIJNS1_IJS3_EEENS1_IJiiS5_EEEEEEDaSI_) ;  /* 0xfffa914000007944 */ /* 0x006fea0003c3ffff */
        /* <DEDUP_REMOVED lines=21> */
[----:B--2--5:R-:W-:Y:S05]  /*62ad0*/  CALL.REL.NOINC `($_ZN7cutlass13device_kernelIN5flash19enable_sm80_to_sm89INS1_16FlashAttnBwdSm80INS1_25CollectiveMainloopBwdSm80ILi2ELi2EN4cute5tupleIJNS5_1CILi128EEES8_NS7_ILi64EEEEEENS_10bfloat16_tEfNS_4arch4Sm80ELb0ELb1ELb1ELb1ELb0ELb0ELb0ELb0ELi2ELi4ELi4ELi4ELb0EEENS1_24CollectiveEpilogueBwdGQAISA_fSD_Li256ELb1ELb0EEENS1_19SingleTileSchedulerILb1ELb0ELb0ELi128EEEEEEEEEvNT_6ParamsE$_ZN4cute3eso3ESOILb1ELb0EJNS_14ComposedLayoutINS_7SwizzleILi3ELi3ELi3EEENS_1CILi0EEENS_6LayoutINS_5tupleIJNS8_IJNS8_IJNS5_ILi4EEENS5_ILi8EEEEEENS8_IJNS5_ILi2EEENS5_ILi1EEEEEEEEENS8_IJNS8_IJSC_SC_EEESB_EEEEEENS8_IJNS8_IJNS8_IJNS5_ILi128EEESD_EEENS8_IJSA_S6_EEEEEENS8_IJNS8_IJNS5_ILi64EEENS5_ILi512EEEEEENS8_IJNS5_ILi16EEENS5_ILi1024EEEEEEEEEEEEEEEENS_10ViewEngineINS_8smem_ptrIPN7cutlass10bfloat16_tEEEEEEEC2ERKSW_RKS13_) ;  /* 0xfffa49a000007944 */ /* 0x024fea0003c3ffff */
[----:B-1----:R1:W5:Y:S04]  /*62ae0*/  LD.E R3, [R10.64+0xc] ;  /* 0x00000c040a037980 */ /* 0x002368000c101900 */
[----:B------:R1:W5:Y:S01]  /*62af0*/  LDL.64 R90, [R1+0x1428] ;  /* 0x00142800015a7983 */ /* 0x0003620000100a00 */
[----:B------:R-:W-:Y:S02]  /*62b00*/  MOV R2, R61 ;  /* 0x0000003d00027202 */ /* 0x000fe40000000f00 */
        /* <DEDUP_REMOVED lines=32> */
[----:B--2--5:R-:W-:Y:S05]  /*62d10*/  CALL.REL.NOINC `($_ZN7cutlass13device_kernelIN5flash19enable_sm80_to_sm89INS1_16FlashAttnBwdSm80INS1_25CollectiveMainloopBwdSm80ILi2ELi2EN4cute5tupleIJNS5_1CILi128EEES8_NS7_ILi64EEEEEENS_10bfloat16_tEfNS_4arch4Sm80ELb0ELb1ELb1ELb1ELb0ELb0ELb0ELb0ELi2ELi4ELi4ELi4ELb0EEENS1_24CollectiveEpilogueBwdGQAISA_fSD_Li256ELb1ELb0EEENS1_19SingleTileSchedulerILb1ELb0ELb0ELi128EEEEEEEEEvNT_6ParamsE$_ZZN4cute13to_mixed_bitsINS_5tupleIJNS1_IJNS_1CILi4EEENS2_ILi8EEEEEENS2_ILi2EEENS2_ILi1EEEEEENS1_IJNS1_IJNS2_ILi128EEENS2_ILi0EEEEEES4_SA_EEENS1_IJNS1_IJiiEEEiSA_EEEEEDaRKT_RKT0_RKT1_ENKUlRKT_RKT0_RKT1_E_clIS5_SB_SD_EEDaSQ_ST_SW_) ;  /* 0xfffa90c000007944 */ /* 0x024fea0003c3ffff */
[----:B------:R-:W-:Y:S02]  /*62d20*/  MOV R6, 0x62d40 ;  /* 0x00062d4000067802 */ /* 0x000fe40000000f00 */
[----:B------:R-:W-:Y:S05]  /*62d30*/  CALL.REL.NOINC `($_ZN7cutlass13device_kernelIN5flash19enable_sm80_to_sm89INS1_16FlashAttnBwdSm80INS1_25CollectiveMainloopBwdSm80ILi2ELi2EN4cute5tupleIJNS5_1CILi128EEES8_NS7_ILi64EEEEEENS_10bfloat16_tEfNS_4arch4Sm80ELb0ELb1ELb1ELb1ELb0ELb0ELb0ELb0ELi2ELi4ELi4ELi4ELb0EEENS1_24CollectiveEpilogueBwdGQAISA_fSD_Li256ELb1ELb0EEENS1_19SingleTileSchedulerILb1ELb0ELb0ELi128EEEEEEEEEvNT_6ParamsE$_ZZN4cute13to_mixed_bitsINS_5tupleIJNS1_IJNS_1CILi4EEENS2_ILi8EEEEEENS2_ILi2EEENS2_ILi1EEEEEENS1_IJNS1_IJNS2_ILi128EEENS2_ILi0EEEEEES4_SA_EEENS1_IJNS1_IJiiEEEiSA_EEEEEDaRKT_RKT0_RKT1_ENKUlRKT_RKT0_RKT1_E_clIS6_S4_iEEDaSQ_ST_SW_) ;  /* 0xfffa912000007944 */ /* 0x000fea0003c3ffff */
[----:B------:R-:W-:Y:S02]  /*62d40*/  MOV R5, R2 ;  /* 0x0000000200057202 */ /* 0x000fe40000000f00 */
[----:B------:R-:W-:Y:S02]  /*62d50*/  MOV R2, 0x62d70 ;  /* 0x00062d7000027802 */ /* 0x000fe40000000f00 */
[----:B------:R-:W-:Y:S05]  /*62d60*/  CALL.REL.NOINC `($_ZN7cutlass13device_kernelIN5flash19enable_sm80_to_sm89INS1_16FlashAttnBwdSm80INS1_25CollectiveMainloopBwdSm80ILi2ELi2EN4cute5tupleIJNS5_1CILi128EEES8_NS7_ILi64EEEEEENS_10bfloat16_tEfNS_4arch4Sm80ELb0ELb1ELb1ELb1ELb0ELb0ELb0ELb0ELi2ELi4ELi4ELi4ELb0EEENS1_24CollectiveEpilogueBwdGQAISA_fSD_Li256ELb1ELb0EEENS1_19SingleTileSchedulerILb1ELb0ELb0ELi128EEEEEEEEEvNT_6ParamsE$_ZZN4cute13to_mixed_bitsINS_5tupleIJNS1_IJNS_1CILi4EEENS2_ILi8EEEEEENS2_ILi2EEENS2_ILi1EEEEEENS1_IJNS1_IJNS2_ILi128EEENS2_ILi0EEEEEES4_SA_EEENS1_IJNS1_IJiiEEEiSA_EEEEEDaRKT_RKT0_RKT1_ENKUlDpRKT_E_clIJNS_9MixedBitsILj0ELj384EEENSU_ILj0ELj8EEENS2_ILj0EEEEEEDaSR_) ;  /* 0xfffa903000007944 */ /* 0x000fea0003c3ffff */
        /* <DEDUP_REMOVED lines=11> */
[----:B-1----:R-:W-:Y:S05]  /*62e20*/  CALL.REL.NOINC `($_ZN7cutlass13device_kernelIN5flash19enable_sm80_to_sm89INS1_16FlashAttnBwdSm80INS1_25CollectiveMainloopBwdSm80ILi2ELi2EN4cute5tupleIJNS5_1CILi128EEES8_NS7_ILi64EEEEEENS_10bfloat16_tEfNS_4arch4Sm80ELb0ELb1ELb1ELb1ELb0ELb0ELb0ELb0ELi2ELi4ELi4ELi4ELb0EEENS1_24CollectiveEpilogueBwdGQAISA_fSD_Li256ELb1ELb0EEENS1_19SingleTileSchedulerILb1ELb0ELb0ELi128EEEEEEEEEvNT_6ParamsE$_ZN4cute3eso3ESOILb1ELb0EJNS_1CILi8EEEiiEEC2ERKS3_RKiS8_) ;  /* 0xfffa514000007944 */ /* 0x002fea0003c3ffff */
[----:B-1----:R1:W5:Y:S01]  /*62e30*/  LDL.64 R2, [R1+0x1428] ;  /* 0x0014280001027983 */ /* 0x0023620000100a00 */
[----:B------:R-:W-:Y:S01]  /*62e40*/  IMAD.MOV.U32 R5, RZ, RZ, 0x48 ;  /* 0x00000048ff057424 */ /* 0x000fe200078e00ff */
[----:B------:R-:W-:Y:S02]  /*62e50*/  LOP3.LUT P0, RZ, R11, 0x8, RZ, 0xc0, !PT ;  /* 0x000000080bff7812 */ /* 0x000fe4000780c0ff */
[----:B------:R-:W-:Y:S02]  /*62e60*/  MOV R6, 0x62e90 ;  /* 0x00062e9000067802 */ /* 0x000fe40000000f00 */
[----:B------:R-:W-:-:S04]  /*62e70*/  SEL R5, R5, 0x38, !P0 ;  /* 0x0000003805057807 */ /* 0x000fc80004000000 */
[----:B-1---5:R-:W-:Y:S05]  /*62e80*/  CALL.REL.NOINC `($_ZN7cutlass13device_kernelIN5flash19enable_sm80_to_sm89INS1_16FlashAttnBwdSm80INS1_25CollectiveMainloopBwdSm80ILi2ELi2EN4cute5tupleIJNS5_1CILi128EEES8_NS7_ILi64EEEEEENS_10bfloat16_tEfNS_4arch4Sm80ELb0ELb1ELb1ELb1ELb0ELb0ELb0ELb0ELi2ELi4ELi4ELi4ELb0EEENS1_24CollectiveEpilogueBwdGQAISA_fSD_Li256ELb1ELb0EEENS1_19SingleTileSchedulerILb1ELb0ELb0ELi128EEEEEEEEEvNT_6ParamsE$_ZN4cute3eso3ESOILb0ELb1EJiNS_1CILi144EEENS2_ILi288EEEEEC2ERKiRKS3_RKS4_) ;  /* 0xfffa42b000007944 */ /* 0x022fea0003c3ffff */
[----:B------:R-:W2:Y:S01]  /*62e90*/  LDL R8, [R1+0x1428] ;  /* 0x0014280001087983 */ /* 0x000ea20000100800 */
[----:B-1----:R-:W-:Y:S02]  /*62ea0*/  MOV R4, R20 ;  /* 0x0000001400047202 */ /* 0x002fe40000000f00 */
[----:B------:R-:W-:Y:S01]  /*62eb0*/  MOV R6, 0x62ee0 ;  /* 0x00062ee000067802 */ /* 0x000fe20000000f00 */
[----:B--2---:R1:W-:Y:S04]  /*62ec0*/  STL [R1+0x1470], R8 ;  /* 0x0014700801007387 */ /* 0x0043e80000100800 */
[----:B-1----:R-:W-:Y:S05]  /*62ed0*/  CALL.REL.NOINC `($_ZN7cutlass13device_kernelIN5flash19enable_sm80_to_sm89INS1_16FlashAttnBwdSm80INS1_25CollectiveMainloopBwdSm80ILi2ELi2EN4cute5tupleIJNS5_1CILi128EEES8_NS7_ILi64EEEEEENS_10bfloat16_tEfNS_4arch4Sm80ELb0ELb1ELb1ELb1ELb0ELb0ELb0ELb0ELi2ELi4ELi4ELi4ELb0EEENS1_24CollectiveEpilogueBwdGQAISA_fSD_Li256ELb1ELb0EEENS1_19SingleTileSchedulerILb1ELb0ELb0ELi128EEEEEEEEEvNT_6ParamsE$_ZN4cute3eso3ESOILb1ELb0EJNS_1CILi1EEENS_5tupleIJNS2_ILi8EEEiiEEENS2_ILi64EEENS4_IJiNS2_ILi144EEENS2_ILi288EEEEEENS2_ILi512EEEEEC2ERKS3_RKS6_RKS7_RKSA_RKSB_) ;  /* 0xfffa4b4000007944 */ /* 0x002fea0003c3ffff */
[----:B-1----:R1:W5:Y:S04]  /*62ee0*/  LDL R5, [R1+0x1430] ;  /* 0x0014300001057983 */ /* 0x0023680000100800 */
[----:B------:R1:W5:Y:S01]  /*62ef0*/  LDL.64 R2, [R1+0x1428] ;  /* 0x0014280001027983 */ /* 0x0003620000100a00 */
[----:B------:R-:W-:-:S03]  /*62f00*/  MOV R6, 0x62f20 ;  /* 0x00062f2000067802 */ /* 0x000fc60000000f00 */
[----:B-1---5:R-:W-:Y:S05]  /*62f10*/  CALL.REL.NOINC `($_ZN7cutlass13device_kernelIN5flash19enable_sm80_to_sm89INS1_16FlashAttnBwdSm80INS1_25CollectiveMainloopBwdSm80ILi2ELi2EN4cute5tupleIJNS5_1CILi128EEES8_NS7_ILi64EEEEEENS_10bfloat16_tEfNS_4arch4Sm80ELb0ELb1ELb1ELb1ELb0ELb0ELb0ELb0ELi2ELi4ELi4ELi4ELb0EEENS1_24CollectiveEpilogueBwdGQAISA_fSD_Li256ELb1ELb0EEENS1_19SingleTileSchedulerILb1ELb0ELb0ELi128EEEEEEEEEvNT_6ParamsE$_ZN4cute5tupleIJNS0_IJNS_1CILi8EEENS0_IJNS1_ILi2EEES3_S3_EEENS1_ILi1EEES4_S5_EEENS0_IJS5_NS0_IJS2_iiEEENS1_ILi64EEENS0_IJiNS1_ILi144EEENS1_ILi288EEEEEENS1_ILi512EEEEEEEEC2ERKS6_RKSD_) ;  /* 0xfffa7ca000007944 */ /* 0x022fea0003c3ffff */
[----:B------:R1:W5:Y:S04]  /*62f20*/  LDL R6, [R1+0x1430] ;  /* 0x0014300001067983 */ /* 0x0003680000100800 */
[----:B------:R1:W5:Y:S01]  /*62f30*/  LDL.64 R2, [R1+0x1428] ;  /* 0x0014280001027983 */ /* 0x0003620000100a00 */
[----:B------:R-:W-:-:S03]  /*62f40*/  MOV R4, 0x62f60 ;  /* 0x00062f6000047802 */ /* 0x000fc60000000f00 */
[----:B-1---5:R-:W-:Y:S05]  /*62f50*/  CALL.REL.NOINC `($_ZN7cutlass13device_kernelIN5flash19enable_sm80_to_sm89INS1_16FlashAttnBwdSm80INS1_25CollectiveMainloopBwdSm80ILi2ELi2EN4cute5tupleIJNS5_1CILi128EEES8_NS7_ILi64EEEEEENS_10bfloat16_tEfNS_4arch4Sm80ELb0ELb1ELb1ELb1ELb0ELb0ELb0ELb0ELi2ELi4ELi4ELi4ELb0EEENS1_24CollectiveEpilogueBwdGQAISA_fSD_Li256ELb1ELb0EEENS1_19SingleTileSchedulerILb1ELb0ELb0ELi128EEEEEEEEEvNT_6ParamsE$_ZZN4cute7flattenINS_5tupleIJNS_1CILi1EEENS1_IJNS2_ILi8EEEiiEEENS2_ILi64EEENS1_IJiNS2_ILi144EEENS2_ILi288EEEEEENS2_ILi512EEEEEEEEDaRKT_ENKUlRKT_E_clIS5_EEDaSH_) ;  /* 0xfffac14000007944 */ /* 0x022fea0003c3ffff */
[----:B------:R1:W-:Y:S01]  /*62f60*/  STL.64 [R1+0x1428], R2 ;  /* 0x0014280201007387 */ /* 0x0003e20000100a00 */
[----:B------:R-:W-:-:S02]  /*62f70*/  MOV R5, R6 ;  /* 0x0000000600057202 */ /* 0x000fc40000000f00 */
[----:B------:R-:W-:Y:S02]  /*62f80*/  MOV R4, 0x62fa0 ;  /* 0x00062fa000047802 */ /* 0x000fe40000000f00 */
[----:B-1----:R-:W-:Y:S05]  /*62f90*/  CALL.REL.NOINC `($_ZN7cutlass13device_kernelIN5flash19enable_sm80_to_sm89INS1_16FlashAttnBwdSm80INS1_25CollectiveMainloopBwdSm80ILi2ELi2EN4cute5tupleIJNS5_1CILi128EEES8_NS7_ILi64EEEEEENS_10bfloat16_tEfNS_4arch4Sm80ELb0ELb1ELb1ELb1ELb0ELb0ELb0ELb0ELi2ELi4ELi4ELi4ELb0EEENS1_24CollectiveEpilogueBwdGQAISA_fSD_Li256ELb1ELb0EEENS1_19SingleTileSchedulerILb1ELb0ELb0ELi128EEEEEEEEEvNT_6ParamsE$_ZZN4cute7flattenINS_5tupleIJNS_1CILi1EEENS1_IJNS2_ILi8EEEiiEEENS2_ILi64EEENS1_IJiNS2_ILi144EEENS2_ILi288EEEEEENS2_ILi512EEEEEEEEDaRKT_ENKUlRKT_E_clIS9_EEDaSH_) ;  /* 0xfffac12000007944 */ /* 0x002fea0003c3ffff */
[----:B------:R1:W-:Y:S01]  /*62fa0*/  STL [R1+0x1410], R2 ;  /* 0x0014100201007387 */ /* 0x0003e20000100800 */
[----:B------:R-:W-:Y:S02]  /*62fb0*/  MOV R20, R68 ;  /* 0x0000004400147202 */ /* 0x000fe40000000f00 */
[----:B------:R-:W-:Y:S02]  /*62fc0*/  MOV R4, 0x62fe0 ;  /* 0x00062fe000047802 */ /* 0x000fe40000000f00 */
[----:B-1----:R-:W-:Y:S05]  /*62fd0*/  CALL.REL.NOINC `($_ZN7cutlass13device_kernelIN5flash19enable_sm80_to_sm89INS1_16FlashAttnBwdSm80INS1_25CollectiveMainloopBwdSm80ILi2ELi2EN4cute5tupleIJNS5_1CILi128EEES8_NS7_ILi64EEEEEENS_10bfloat16_tEfNS_4arch4Sm80ELb0ELb1ELb1ELb1ELb0ELb0ELb0ELb0ELi2ELi4ELi4ELi4ELb0EEENS1_24CollectiveEpilogueBwdGQAISA_fSD_Li256ELb1ELb0EEENS1_19SingleTileSchedulerILb1ELb0ELb0ELi128EEEEEEEEEvNT_6ParamsE$_ZZN4cute12filter_tupleINS_5tupleIJNS_1CILi1EEENS1_IJNS2_ILi8EEEiiEEENS2_ILi64EEENS1_IJiNS2_ILi144EEENS2_ILi288EEEEEENS2_ILi512EEEEEEZNS_7flattenISB_EEDaRKT_EUlRKT_E_EEDaSF_OT0_ENKUlDpSI_E_clIJNS1_IJS3_EEES5_NS1_IJS6_EEES9_NS1_IJSA_EEEEEEDaSM_) ;  /* 0xfffa895000007944 */ /* 0x002fea0003c3ffff */
[----:B------:R-:W-:Y:S02]  /*62fe0*/  MOV R6, 0x63000 ;  /* 0x0006300000067802 */ /* 0x000fe40000000f00 */
[----:B--2--5:R-:W-:Y:S05]  /*62ff0*/  CALL.REL.NOINC `($_ZN7cutlass13device_kernelIN5flash19enable_sm80_to_sm89INS1_16FlashAttnBwdSm80INS1_25CollectiveMainloopBwdSm80ILi2ELi2EN4cute5tupleIJNS5_1CILi128EEES8_NS7_ILi64EEEEEENS_10bfloat16_tEfNS_4arch4Sm80ELb0ELb1ELb1ELb1ELb0ELb0ELb0ELb0ELi2ELi4ELi4ELi4ELb0EEENS1_24CollectiveEpilogueBwdGQAISA_fSD_Li256ELb1ELb0EEENS1_19SingleTileSchedulerILb1ELb0ELb0ELi128EEEEEEEEEvNT_6ParamsE$_ZN4cute3eso3ESOILb0ELb1EJiNS_1CILi144EEENS2_ILi512EEEEEC2ERKiRKS3_RKS4_) ;  /* 0xfffa419000007944 */ /* 0x024fea0003c3ffff */
[----:B------:R-:W2:Y:S01]  /*63000*/  LDL R6, [R1+0x1428] ;  /* 0x0014280001067983 */ /* 0x000ea20000100800 */
[----:B-1----:R-:W-:Y:S02]  /*63010*/  MOV R4, R12 ;  /* 0x0000000c00047202 */ /* 0x002fe40000000f00 */
[----:B------:R-:W-:Y:S01]  /*63020*/  MOV R8, 0x63050 ;  /* 0x0006305000087802 */ /* 0x000fe20000000f00 */
[----:B--2---:R1:W-:Y:S04]  /*63030*/  STL [R1+0x145c], R6 ;  /* 0x00145c0601007387 */ /* 0x0043e80000100800 */
[----:B-1----:R-:W-:Y:S05]  /*63040*/  CALL.REL.NOINC `($_ZN7cutlass13device_kernelIN5flash19enable_sm80_to_sm89INS1_16FlashAttnBwdSm80INS1_25CollectiveMainloopBwdSm80ILi2ELi2EN4cute5tupleIJNS5_1CILi128EEES8_NS7_ILi64EEEEEENS_10bfloat16_tEfNS_4arch4Sm80ELb0ELb1ELb1ELb1ELb0ELb0ELb0ELb0ELi2ELi4ELi4ELi4ELb0EEENS1_24CollectiveEpilogueBwdGQAISA_fSD_Li256ELb1ELb0EEENS1_19SingleTileSchedulerILb1ELb0ELb0ELi128EEEEEEEEEvNT_6ParamsE$_ZN4cute3eso3ESOILb0ELb0EJiiNS_1CILi144EEENS2_ILi512EEEEEC2ERKiS7_RKS3_RKS4_) ;  /* 0xfffa3a2000007944 */ /* 0x002fea0003c3ffff */
[----:B-1----:R-:W2:Y:S01]  /*63050*/  LDL.64 R4, [R1+0x1428] ;  /* 0x0014280001047983 */ /* 0x002ea20000100a00 */
[----:B------:R-:W-:Y:S01]  /*63060*/  IMAD.MOV.U32 R3, RZ, RZ, R7 ;  /* 0x000000ffff037224 */ /* 0x000fe200078e0007 */
[----:B------:R-:W-:Y:S02]  /*63070*/  IADD3 R8, R59, 0xd8, RZ ;  /* 0x000000d83b087810 */ /* 0x000fe40007ffe0ff */
[----:B------:R-:W-:Y:S01]  /*63080*/  MOV R6, 0x630c0 ;  /* 0x000630c000067802 */ /* 0x000fe20000000f00 */
[----:B--2---:R1:W-:Y:S04]  /*63090*/  STL [R1+0x1454], R4 ;  /* 0x0014540401007387 */ /* 0x0043e80000100800 */
[----:B------:R1:W-:Y:S02]  /*630a0*/  STL [R1+0x1458], R5 ;  /* 0x0014580501007387 */ /* 0x0003e40000100800 */
[----:B-1----:R-:W-:Y:S05]  /*630b0*/  CALL.REL.NOINC `($_ZN7cutlass13device_kernelIN5flash19enable_sm80_to_sm89INS1_16FlashAttnBwdSm80INS1_25CollectiveMainloopBwdSm80ILi2ELi2EN4cute5tupleIJNS5_1CILi128EEES8_NS7_ILi64EEEEEENS_10bfloat16_tEfNS_4arch4Sm80ELb0ELb1ELb1ELb1ELb0ELb0ELb0ELb0ELi2ELi4ELi4ELi4ELb0EEENS1_24CollectiveEpilogueBwdGQAISA_fSD_Li256ELb1ELb0EEENS1_19SingleTileSchedulerILb1ELb0ELb0ELi128EEEEEEEEEvNT_6ParamsE$_ZN4cute3eso3ESOILb0ELb0EJiiiNS_1CILi144EEENS2_ILi512EEEEEC2ERKiS7_S7_RKS3_RKS4_) ;  /* 0xfffa3c6000007944 */ /* 0x002fea0003c3ffff */
[----:B-1----:R-:W2:Y:S04]  /*630c0*/  LDL.64 R2, [R1+0x1410] ;  /* 0x0014100001027983 */ /* 0x002ea80000100a00 */
[----:B------:R-:W3:Y:S01]  /*630d0*/  LDL R6, [R1+0x1418] ;  /* 0x0014180001067983 */ /* 0x000ee20000100800 */
[----:B------:R-:W-:-:S03]  /*630e0*/  MOV R4, 0x63120 ;  /* 0x0006312000047802 */ /* 0x000fc60000000f00 */
[----:B--2---:R1:W-:Y:S04]  /*630f0*/  STL.64 [R1+0x1428], R2 ;  /* 0x0014280201007387 */ /* 0x0043e80000100a00 */
[----:B---3--:R1:W-:Y:S02]  /*63100*/  STL [R1+0x1430], R6 ;  /* 0x0014300601007387 */ /* 0x0083e40000100800 */
[----:B-1----:R-:W-:Y:S05]  /*63110*/  CALL.REL.NOINC `($_ZN7cutlass13device_kernelIN5flash19enable_sm80_to_sm89INS1_16FlashAttnBwdSm80INS1_25CollectiveMainloopBwdSm80ILi2ELi2EN4cute5tupleIJNS5_1CILi128EEES8_NS7_ILi64EEEEEENS_10bfloat16_tEfNS_4arch4Sm80ELb0ELb1ELb1ELb1ELb0ELb0ELb0ELb0ELi2ELi4ELi4ELi4ELb0EEENS1_24CollectiveEpilogueBwdGQAISA_fSD_Li256ELb1ELb0EEENS1_19SingleTileSchedulerILb1ELb0ELb0ELi128EEEEEEEEEvNT_6ParamsE$_ZN4cute3eso3ESOILb1ELb0EJNS_1CILi8EEEiiiNS2_ILi144EEENS2_ILi512EEEEEC2ERKS3_RKiSA_SA_RKS4_RKS5_) ;  /* 0xfffa4ec000007944 */ /* 0x002fea0003c3ffff */
[----:B-1----:R-:W2:Y:S04]  /*63120*/  LDL.64 R2, [R1+0x1448] ;  /* 0x0014480001027983 */ /* 0x002ea80000100a00 */
[----:B------:R-:W3:Y:S01]  /*63130*/  LDL R10, [R1+0x1450] ;  /* 0x00145000010a7983 */ /* 0x000ee20000100800 */
[C---:B------:R-:W-:Y:S02]  /*63140*/  IADD3 R8, R59.reuse, 0x94, RZ ;  /* 0x000000943b087810 */ /* 0x040fe40007ffe0ff */
[----:B------:R-:W-:-:S02]  /*63150*/  IADD3 R6, R59, 0x98, RZ ;  /* 0x000000983b067810 */ /* 0x000fc40007ffe0ff */
[----:B------:R-:W-:Y:S01]  /*63160*/  MOV R4, 0x631a0 ;  /* 0x000631a000047802 */ /* 0x000fe20000000f00 */
[----:B--2---:R1:W-:Y:S04]  /*63170*/  STL.64 [R1+0x1410], R2 ;  /* 0x0014100201007387 */ /* 0x0043e80000100a00 */
[----:B---3--:R1:W-:Y:S02]  /*63180*/  STL [R1+0x1418], R10 ;  /* 0x0014180a01007387 */ /* 0x0083e40000100800 */
[----:B-1----:R-:W-:Y:S05]  /*63190*/  CALL.REL.NOINC `($_ZN7cutlass13device_kernelIN5flash19enable_sm80_to_sm89INS1_16FlashAttnBwdSm80INS1_25CollectiveMainloopBwdSm80ILi2ELi2EN4cute5tupleIJNS5_1CILi128EEES8_NS7_ILi64EEEEEENS_10bfloat16_tEfNS_4arch4Sm80ELb0ELb1ELb1ELb1ELb0ELb0ELb0ELb0ELi2ELi4ELi4ELi4ELb0EEENS1_24CollectiveEpilogueBwdGQAISA_fSD_Li256ELb1ELb0EEENS1_19SingleTileSchedulerILb1ELb0ELb0ELi128EEEEEEEEEvNT_6ParamsE$_ZN4cute3eso3ESOILb1ELb0EJNS_1CILi1EEEiiiNS2_ILi144EEENS2_ILi512EEEEEC2ERKS3_RKiSA_SA_RKS4_RKS5_) ;  /* 0xfffa49c000007944 */ /* 0x002fea0003c3ffff */
[----:B-1----:R1:W5:Y:S04]  /*631a0*/  LDL R5, [R1+0x1450] ;  /* 0x0014500001057983 */ /* 0x0023680000100800 */
[----:B------:R1:W5:Y:S01]  /*631b0*/  LDL.64 R2, [R1+0x1448] ;  /* 0x0014480001027983 */ /* 0x0003620000100a00 */
[----:B------:R-:W-:-:S03]  /*631c0*/  MOV R6, 0x631e0 ;  /* 0x000631e000067802 */ /* 0x000fc60000000f00 */
[----:B-1---5:R-:W-:Y:S05]  /*631d0*/  CALL.REL.NOINC `($_ZN7cutlass13device_kernelIN5flash19enable_sm80_to_sm89INS1_16FlashAttnBwdSm80INS1_25CollectiveMainloopBwdSm80ILi2ELi2EN4cute5tupleIJNS5_1CILi128EEES8_NS7_ILi64EEEEEENS_10bfloat16_tEfNS_4arch4Sm80ELb0ELb1ELb1ELb1ELb0ELb0ELb0ELb0ELi2ELi4ELi4ELi4ELb0EEENS1_24CollectiveEpilogueBwdGQAISA_fSD_Li256ELb1ELb0EEENS1_19SingleTileSchedulerILb1ELb0ELb0ELi128EEEEEEEEEvNT_6ParamsE$_ZN4cute5tupleIJNS0_IJNS_1CILi16EEENS1_ILi2EEES3_S3_NS1_ILi4EEES3_EEENS0_IJNS1_ILi1EEEiiiNS1_ILi144EEENS1_ILi512EEEEEEEEC2ERKS5_RKS9_) ;  /* 0xfffa76e000007944 */ /* 0x022fea0003c3ffff */
        /* <DEDUP_REMOVED lines=10> */
[----:B-1----:R-:W-:Y:S05]  /*63280*/  CALL.REL.NOINC `($_ZN7cutlass13device_kernelIN5flash19enable_sm80_to_sm89INS1_16FlashAttnBwdSm80INS1_25CollectiveMainloopBwdSm80ILi2ELi2EN4cute5tupleIJNS5_1CILi128EEES8_NS7_ILi64EEEEEENS_10bfloat16_tEfNS_4arch4Sm80ELb0ELb1ELb1ELb1ELb0ELb0ELb0ELb0ELi2ELi4ELi4ELi4ELb0EEENS1_24CollectiveEpilogueBwdGQAISA_fSD_Li256ELb1ELb0EEENS1_19SingleTileSchedulerILb1ELb0ELb0ELi128EEEEEEEEEvNT_6ParamsE$_ZZN4cute6detail16composition_implINS_5tupleIJNS_1CILi16EEENS3_ILi2EEES5_S5_NS3_ILi4EEES5_EEENS2_IJNS3_ILi1EEEiiiNS3_ILi144EEENS3_ILi512EEEEEENS2_IJNS2_IJS5_S5_EEES6_NS3_ILi8EEEEEENS2_IJNS2_IJNS3_ILi64EEESA_EEES4_NS3_ILi1024EEEEEEEEDaRKT_RKT0_RKT1_RKT2_ENKUlRKT_RKT0_E_clISC_SG_EEDaSX_S10_) ;  /* 0xfffa9c5000007944 */ /* 0x002fea0003c3ffff */
[----:B------:R-:W-:Y:S01]  /*63290*/  IMAD.MOV.U32 R5, RZ, RZ, R16 ;  /* 0x000000ffff057224 */ /* 0x000fe200078e0010 */
[----:B------:R-:W-:Y:S01]  /*632a0*/  MOV R3, R14 ;  /* 0x0000000e00037202 */ /* 0x000fe20000000f00 */
[----:B------:R-:W-:Y:S01]  /*632b0*/  IMAD.MOV.U32 R20, RZ, RZ, R15 ;  /* 0x000000ffff147224 */ /* 0x000fe200078e000f */
[----:B------:R-:W-:Y:S02]  /*632c0*/  MOV R16, 0x632e0 ;  /* 0x000632e000107802 */ /* 0x000fe40000000f00 */
[----:B-1---5:R-:W-:Y:S05]  /*632d0*/  CALL.REL.NOINC `($_ZN7cutlass13device_kernelIN5flash19enable_sm80_to_sm89INS1_16FlashAttnBwdSm80INS1_25CollectiveMainloopBwdSm80ILi2ELi2EN4cute5tupleIJNS5_1CILi128EEES8_NS7_ILi64EEEEEENS_10bfloat16_tEfNS_4arch4Sm80ELb0ELb1ELb1ELb1ELb0ELb0ELb0ELb0ELi2ELi4ELi4ELi4ELb0EEENS1_24CollectiveEpilogueBwdGQAISA_fSD_Li256ELb1ELb0EEENS1_19SingleTileSchedulerILb1ELb0ELb0ELi128EEEEEEEEEvNT_6ParamsE$_ZZN4cute6detail16composition_implINS_5tupleIJNS_1CILi16EEENS3_ILi2EEES5_S5_NS3_ILi4EEES5_EEENS2_IJNS3_ILi1EEEiiiNS3_ILi144EEENS3_ILi512EEEEEENS2_IJNS2_IJS5_S5_EEES6_NS3_ILi8EEEEEENS2_IJNS2_IJNS3_ILi64EEESA_EEES4_NS3_ILi1024EEEEEEEEDaRKT_RKT0_RKT1_RKT2_ENKUlRKT_RKT0_E_clIS6_S4_EEDaSX_S10_) ;  /* 0xfffa998000007944 */ /* 0x022fea0003c3ffff */
[----:B-----5:R2:W-:Y:S01]  /*632e0*/  STL.64 [R1+0x1410], R2 ;  /* 0x0014100201007387 */ /* 0x0205e20000100a00 */
[----:B------:R-:W-:-:S03]  /*632f0*/  MOV R4, 0x63310 ;  /* 0x0006331000047802 */ /* 0x000fc60000000f00 */
[----:B-12---:R-:W-:Y:S05]  /*63300*/  CALL.REL.NOINC `($_ZN7cutlass13device_kernelIN5flash19enable_sm80_to_sm89INS1_16FlashAttnBwdSm80INS1_25CollectiveMainloopBwdSm80ILi2ELi2EN4cute5tupleIJNS5_1CILi128EEES8_NS7_ILi64EEEEEENS_10bfloat16_tEfNS_4arch4Sm80ELb0ELb1ELb1ELb1ELb0ELb0ELb0ELb0ELi2ELi4ELi4ELi4ELb0EEENS1_24CollectiveEpilogueBwdGQAISA_fSD_Li256ELb1ELb0EEENS1_19SingleTileSchedulerILb1ELb0ELb0ELi128EEEEEEEEEvNT_6ParamsE$_ZN4cute3eso3ESOILb0ELb0EJNS_5tupleIJiNS_1CILi512EEEEEENS2_IJiiEEENS3_ILi1024EEEEEC2ERKS5_RKS6_RKS7_) ;  /* 0xfffa2a0000007944 */ /* 0x006fea0003c3ffff */
[----:B------:R2:W5:Y:S04]  /*63310*/  LDL R5, [R1+0x1430] ;  /* 0x0014300001057983 */ /* 0x0005680000100800 */
[----:B-1----:R2:W5:Y:S01]  /*63320*/  LDL.64 R2, [R1+0x1428] ;  /* 0x0014280001027983 */ /* 0x0025620000100a00 */
[----:B------:R-:W-:-:S03]  /*63330*/  MOV R6, 0x63350 ;  /* 0x0006335000067802 */ /* 0x000fc60000000f00 */
[----:B--2--5:R-:W-:Y:S05]  /*63340*/  CALL.REL.NOINC `($_ZN7cutlass13device_kernelIN5flash19enable_sm80_to_sm89INS1_16FlashAttnBwdSm80INS1_25CollectiveMainloopBwdSm80ILi2ELi2EN4cute5tupleIJNS5_1CILi128EEES8_NS7_ILi64EEEEEENS_10bfloat16_tEfNS_4arch4Sm80ELb0ELb1ELb1ELb1ELb0ELb0ELb0ELb0ELi2ELi4ELi4ELi4ELb0EEENS1_24CollectiveEpilogueBwdGQAISA_fSD_Li256ELb1ELb0EEENS1_19SingleTileSchedulerILb1ELb0ELb0ELi128EEEEEEEEEvNT_6ParamsE$_ZN4cute5tupleIJNS0_IJNS0_IJNS_1CILi2EEES2_EEES3_NS1_ILi8EEEEEENS0_IJNS0_IJiNS1_ILi512EEEEEENS0_IJiiEEENS1_ILi1024EEEEEEEEC2ERKS5_RKSA_) ;  /* 0xfffa733000007944 */ /* 0x024fea0003c3ffff */
[----:B------:R1:W5:Y:S04]  /*63350*/  LDL R4, [R1+0x1430] ;  /* 0x0014300001047983 */ /* 0x0003680000100800 */
[----:B------:R1:W5:Y:S01]  /*63360*/  LDL.64 R2, [R1+0x1428] ;  /* 0x0014280001027983 */ /* 0x0003620000100a00 */
[----:B------:R-:W-:-:S04]  /*63370*/  LOP3.LUT R6, R11, 0x180, RZ, 0xc0, !PT ;  /* 0x000001800b067812 */ /* 0x000fc800078ec0ff */
        /* <DEDUP_REMOVED lines=12> */
[----:B------:R-:W-:Y:S02]  /*63440*/  MOV R16, R12 ;  /* 0x0000000c00107202 */ /* 0x000fe40000000f00 */
        /* <DEDUP_REMOVED lines=10> */
[----:B------:R-:W-:-:S03]  /*634f0*/  MOV R4, 0x63510 ;  /* 0x0006351000047802 */ /* 0x000fc60000000f00 */
        /* <DEDUP_REMOVED lines=24> */
[----:B-12--5:R-:W-:Y:S05]  /*63680*/  CALL.REL.NOINC `($_ZN7cutlass13device_kernelIN5flash19enable_sm80_to_sm89INS1_16FlashAttnBwdSm80INS1_25CollectiveMainloopBwdSm80ILi2ELi2EN4cute5tupleIJNS5_1CILi128EEES8_NS7_ILi64EEEEEENS_10bfloat16_tEfNS_4arch4Sm80ELb0ELb1ELb1ELb1ELb0ELb0ELb0ELb0ELi2ELi4ELi4ELi4ELb0EEENS1_24CollectiveEpilogueBwdGQAISA_fSD_Li256ELb1ELb0EEENS1_19SingleTileSchedulerILb1ELb0ELb0ELi128EEEEEEEEEvNT_6ParamsE$_ZN4cute3eso3ESOILb1ELb0EJNS_6LayoutINS_5tupleIJNS3_IJNS_1CILi8EEENS4_ILi1EEEEEENS4_ILi2EEENS3_IJNS4_ILi4EEES8_EEEEEENS3_IJNS3_IJS6_NS4_ILi0EEEEEES5_NS3_IJNS4_ILi32EEENS4_ILi16EEEEEEEEEEENS_10ViewEngineIPN7cutlass10bfloat16_tEEEEEC2ERKSI_RKSN_) ;  /* 0xfffa6a6000007944 */ /* 0x026fea0003c3ffff */
[----:B------:R2:W5:Y:S01]  /*63690*/  LDL.64 R74, [R1+0x1410] ;  /* 0x00141000014a7983 */ /* 0x0005620000100a00 */
[----:B-1----:R-:W-:Y:S01]  /*636a0*/  IMAD.MOV.U32 R6, RZ, RZ, R70 ;  /* 0x000000ffff067224 */ /* 0x002fe200078e0046 */
[----:B------:R-:W-:-:S02]  /*636b0*/  MOV R3, R71 ;  /* 0x0000004700037202 */ /* 0x000fc40000000f00 */
[----:B------:R-:W-:Y:S02]  /*636c0*/  MOV R4, 0x636e0 ;  /* 0x000636e000047802 */ /* 0x000fe40000000f00 */
[----:B--2--5:R-:W-:Y:S05]  /*636d0*/  CALL.REL.NOINC `($_ZN7cutlass13device_kernelIN5flash19enable_sm80_to_sm89INS1_16FlashAttnBwdSm80INS1_25CollectiveMainloopBwdSm80ILi2ELi2EN4cute5tupleIJNS5_1CILi128EEES8_NS7_ILi64EEEEEENS_10bfloat16_tEfNS_4arch4Sm80ELb0ELb1ELb1ELb1ELb0ELb0ELb0ELb0ELi2ELi4ELi4ELi4ELb0EEENS1_24CollectiveEpilogueBwdGQAISA_fSD_Li256ELb1ELb0EEENS1_19SingleTileSchedulerILb1ELb0ELb0ELi128EEEEEEEEEvNT_6ParamsE$_ZN4cute3eso3ESOILb1ELb0EJNS_6LayoutINS_5tupleIJNS3_IJNS3_IJNS_1CILi4EEENS4_ILi2EEEEEENS4_ILi1EEEEEES6_NS4_ILi8EEEEEENS3_IJNS3_IJNS3_IJS8_NS4_ILi32EEEEEENS4_ILi0EEEEEENS4_ILi64EEES5_EEEEENS_10ViewEngineIPN7cutlass10bfloat16_tEEEEEC2ERKSI_RKSN_) ;  /* 0xfffa56d000007944 */ /* 0x024fea0003c3ffff */
[----:B------:R2:W5:Y:S04]  /*636e0*/  LDL.64 R72, [R1+0x1410] ;  /* 0x0014100001487983 */ /* 0x0005680000100a00 */
[----:B-1----:R2:W5:Y:S01]  /*636f0*/  LD.E.64 R2, [R78.64+0x8] ;  /* 0x000008044e027980 */ /* 0x002562000c101b00 */
[----:B------:R-:W-:Y:S02]  /*63700*/  MOV R9, R68 ;  /* 0x0000004400097202 */ /* 0x000fe40000000f00 */
[----:B------:R-:W-:Y:S02]  /*63710*/  MOV R8, 0x63730 ;  /* 0x0006373000087802 */ /* 0x000fe40000000f00 */
[----:B--2--5:R-:W-:Y:S05]  /*63720*/  CALL.REL.NOINC `($_ZN7cutlass13device_kernelIN5flash19enable_sm80_to_sm89INS1_16FlashAttnBwdSm80INS1_25CollectiveMainloopBwdSm80ILi2ELi2EN4cute5tupleIJNS5_1CILi128EEES8_NS7_ILi64EEEEEENS_10bfloat16_tEfNS_4arch4Sm80ELb0ELb1ELb1ELb1ELb0ELb0ELb0ELb0ELi2ELi4ELi4ELi4ELb0EEENS1_24CollectiveEpilogueBwdGQAISA_fSD_Li256ELb1ELb0EEENS1_19SingleTileSchedulerILb1ELb0ELb0ELi128EEEEEEEEEvNT_6ParamsE$_ZN4cute8smem_ptrIPN7cutlass10bfloat16_tEECI1NS_12iter_adaptorIS3_S4_EEES3_) ;  /* 0xfffa785000007944 */ /* 0x024fea0003c3ffff */
[----:B-1----:R1:W5:Y:S01]  /*63730*/  LDL.64 R2, [R1+0x1410] ;  /* 0x0014100001027983 */ /* 0x0023620000100a00 */
[----:B------:R-:W-:-:S03]  /*63740*/  MOV R6, 0x63760 ;  /* 0x0006376000067802 */ /* 0x000fc60000000f00 */
[----:B-1---5:R-:W-:Y:S05]  /*63750*/  CALL.REL.NOINC `($_ZN7cutlass13device_kernelIN5flash19enable_sm80_to_sm89INS1_16FlashAttnBwdSm80INS1_25CollectiveMainloopBwdSm80ILi2ELi2EN4cute5tupleIJNS5_1CILi128EEES8_NS7_ILi64EEEEEENS_10bfloat16_tEfNS_4arch4Sm80ELb0ELb1ELb1ELb1ELb0ELb0ELb0ELb0ELi2ELi4ELi4ELi4ELb0EEENS1_24CollectiveEpilogueBwdGQAISA_fSD_Li256ELb1ELb0EEENS1_19SingleTileSchedulerILb1ELb0ELb0ELi128EEEEEEEEEvNT_6ParamsE$_ZN4cute3eso3ESOILb1ELb0EJNS_6LayoutINS_5tupleIJNS3_IJNS_1CILi8EEENS4_ILi1EEEEEENS4_ILi2EEEEEENS3_IJNS3_IJS6_NS4_ILi0EEEEEENS4_ILi4096EEEEEEEENS_10ViewEngineINS_8smem_ptrIPN7cutlass10bfloat16_tEEEEEEEC2ERKSE_RKSL_) ;  /* 0xfffa676000007944 */ /* 0x022fea0003c3ffff */
[----:B-1----:R1:W5:Y:S01]  /*63760*/  LDL.64 R4, [R1+0x1410] ;  /* 0x0014100001047983 */ /* 0x0023620000100a00 */
[----:B------:R-:W-:Y:S01]  /*63770*/  IMAD.MOV.U32 R6, RZ, RZ, R74 ;  /* 0x000000ffff067224 */ /* 0x000fe200078e004a */
[----:B------:R-:W-:-:S02]  /*63780*/  MOV R9, R75 ;  /* 0x0000004b00097202 */ /* 0x000fc40000000f00 */
[----:B------:R-:W-:Y:S02]  /*63790*/  MOV R8, 0x637b0 ;  /* 0x000637b000087802 */ /* 0x000fe40000000f00 */
[----:B-1---5:R-:W-:Y:S05]  /*637a0*/  CALL.REL.NOINC `($_ZN7cutlass13device_kernelIN5flash19enable_sm80_to_sm89INS1_16FlashAttnBwdSm80INS1_25CollectiveMainloopBwdSm80ILi2ELi2EN4cute5tupleIJNS5_1CILi128EEES8_NS7_ILi64EEEEEENS_10bfloat16_tEfNS_4arch4Sm80ELb0ELb1ELb1ELb1ELb0ELb0ELb0ELb0ELi2ELi4ELi4ELi4ELb0EEENS1_24CollectiveEpilogueBwdGQAISA_fSD_Li256ELb1ELb0EEENS1_19SingleTileSchedulerILb1ELb0ELb0ELi128EEEEEEEEEvNT_6ParamsE$_ZN4cute3eso3ESOILb1ELb0EJNS_6LayoutINS_5tupleIJNS3_IJNS_1CILi8EEENS4_ILi1EEEEEENS4_ILi2EEEEEENS3_IJNS3_IJS6_NS4_ILi0EEEEEES5_EEEEENS_10ViewEngineIPN7cutlass10bfloat16_tEEEEEC2ERKSD_RKSI_) ;  /* 0xfffa68a000007944 */ /* 0x022fea0003c3ffff */
[----:B------:R2:W5:Y:S01]  /*637b0*/  LDL.64 R2, [R1+0x1410] ;  /* 0x0014100001027983 */ /* 0x0005620000100a00 */
[----:B-1----:R-:W-:Y:S02]  /*637c0*/  MOV R7, R5 ;  /* 0x0000000500077202 */ /* 0x002fe40000000f00 */
[----:B------:R-:W-:Y:S02]  /*637d0*/  MOV R6, 0x637f0 ;  /* 0x000637f000067802 */ /* 0x000fe40000000f00 */
[----:B--2--5:R-:W-:Y:S05]  /*637e0*/  CALL.REL.NOINC `($_ZN7cutlass13device_kernelIN5flash19enable_sm80_to_sm89INS1_16FlashAttnBwdSm80INS1_25CollectiveMainloopBwdSm80ILi2ELi2EN4cute5tupleIJNS5_1CILi128EEES8_NS7_ILi64EEEEEENS_10bfloat16_tEfNS_4arch4Sm80ELb0ELb1ELb1ELb1ELb0ELb0ELb0ELb0ELi2ELi4ELi4ELi4ELb0EEENS1_24CollectiveEpilogueBwdGQAISA_fSD_Li256ELb1ELb0EEENS1_19SingleTileSchedulerILb1ELb0ELb0ELi128EEEEEEEEEvNT_6ParamsE$_ZN4cute3eso3ESOILb1ELb0EJNS_6LayoutINS_5tupleIJNS3_IJNS_1CILi8EEENS4_ILi1EEEEEENS3_IJNS4_ILi2EEEEEEEEENS3_IJNS3_IJS6_NS4_ILi0EEEEEENS3_IJNS4_ILi4096EEEEEEEEEEENS_10ViewEngineINS_8smem_ptrIPN7cutlass10bfloat16_tEEEEEEEC2ERKSG_RKSN_) ;  /* 0xfffa64a000007944 */ /* 0x024fea0003c3ffff */
[----:B------:R2:W5:Y:S01]  /*637f0*/  LDL.64 R6, [R1+0x1410] ;  /* 0x0014100001067983 */ /* 0x0005620000100a00 */
[----:B-1----:R-:W-:Y:S02]  /*63800*/  MOV R5, R3 ;  /* 0x0000000300057202 */ /* 0x002fe40000000f00 */
[----:B------:R-:W-:Y:S02]  /*63810*/  MOV R4, 0x63830 ;  /* 0x0006383000047802 */ /* 0x000fe40000000f00 */
[----:B--2--5:R-:W-:Y:S05]  /*63820*/  CALL.REL.NOINC `($_ZN7cutlass13device_kernelIN5flash19enable_sm80_to_sm89INS1_16FlashAttnBwdSm80INS1_25CollectiveMainloopBwdSm80ILi2ELi2EN4cute5tupleIJNS5_1CILi128EEES8_NS7_ILi64EEEEEENS_10bfloat16_tEfNS_4arch4Sm80ELb0ELb1ELb1ELb1ELb0ELb0ELb0ELb0ELi2ELi4ELi4ELi4ELb0EEENS1_24CollectiveEpilogueBwdGQAISA_fSD_Li256ELb1ELb0EEENS1_19SingleTileSchedulerILb1ELb0ELb0ELi128EEEEEEEEEvNT_6ParamsE$_ZN4cute3eso3ESOILb1ELb0EJNS_6LayoutINS_5tupleIJNS3_IJNS_1CILi8EEENS4_ILi1EEEEEENS3_IJNS4_ILi2EEEEEEEEENS3_IJNS3_IJS6_NS4_ILi0EEEEEENS3_IJS5_EEEEEEEENS_10ViewEngineIPN7cutlass10bfloat16_tEEEEEC2ERKSF_RKSK_) ;  /* 0xfffa657000007944 */ /* 0x024fea0003c3ffff */
[----:B-1----:R1:W5:Y:S01]  /*63830*/  LDL.64 R2, [R1+0x1410] ;  /* 0x0014100001027983 */ /* 0x0023620000100a00 */
[----:B------:R-:W-:-:S03]  /*63840*/  MOV R8, 0x63860 ;  /* 0x0006386000087802 */ /* 0x000fc60000000f00 */
[----:B-1---5:R-:W-:Y:S05]  /*63850*/  CALL.REL.NOINC `($_ZN7cutlass13device_kernelIN5flash19enable_sm80_to_sm89INS1_16FlashAttnBwdSm80INS1_25CollectiveMainloopBwdSm80ILi2ELi2EN4cute5tupleIJNS5_1CILi128EEES8_NS7_ILi64EEEEEENS_10bfloat16_tEfNS_4arch4Sm80ELb0ELb1ELb1ELb1ELb0ELb0ELb0ELb0ELi2ELi4ELi4ELi4ELb0EEENS1_24CollectiveEpilogueBwdGQAISA_fSD_Li256ELb1ELb0EEENS1_19SingleTileSchedulerILb1ELb0ELb0ELi128EEEEEEEEEvNT_6ParamsE$_ZN4cute3eso3ESOILb1ELb0EJNS_6LayoutINS_5tupleIJNS3_IJNS3_IJNS_1CILi8EEENS4_ILi1EEEEEES6_EEENS3_IJNS3_IJS6_S6_EEENS4_ILi2EEEEEEEEENS3_IJNS3_IJNS3_IJS6_NS4_ILi0EEEEEESD_EEENS3_IJNS3_IJSD_SD_EEES5_EEEEEEEENS_10ViewEngineIPN7cutlass10bfloat16_tEEEEEC2ERKSJ_RKSO_) ;  /* 0xfffa56e000007944 */ /* 0x022fea0003c3ffff */
[----:B-1----:R1:W5:Y:S01]  /*63860*/  LDL.64 R4, [R1+0x1410] ;  /* 0x0014100001047983 */ /* 0x0023620000100a00 */
[----:B------:R-:W-:-:S03]  /*63870*/  MOV R8, 0x63890 ;  /* 0x0006389000087802 */ /* 0x000fc60000000f00 */
[----:B-1---5:R-:W-:Y:S05]  /*63880*/  CALL.REL.NOINC `($_ZN7cutlass13device_kernelIN5flash19enable_sm80_to_sm89INS1_16FlashAttnBwdSm80INS1_25CollectiveMainloopBwdSm80ILi2ELi2EN4cute5tupleIJNS5_1CILi128EEES8_NS7_ILi64EEEEEENS_10bfloat16_tEfNS_4arch4Sm80ELb0ELb1ELb1ELb1ELb0ELb0ELb0ELb0ELi2ELi4ELi4ELi4ELb0EEENS1_24CollectiveEpilogueBwdGQAISA_fSD_Li256ELb1ELb0EEENS1_19SingleTileSchedulerILb1ELb0ELb0ELi128EEEEEEEEEvNT_6ParamsE$_ZN4cute3eso3ESOILb1ELb0EJNS_6LayoutINS_5tupleIJNS3_IJNS3_IJNS_1CILi8EEENS4_ILi1EEEEEES6_EEENS3_IJNS3_IJS6_S6_EEENS4_ILi2EEEEEEEEENS3_IJNS3_IJNS3_IJS6_NS4_ILi0EEEEEESD_EEENS3_IJNS3_IJSD_SD_EEENS4_ILi4096EEEEEEEEEEENS_10ViewEngineINS_8smem_ptrIPN7cutlass10bfloat16_tEEEEEEEC2ERKSK_RKSR_) ;  /* 0xfffa55d000007944 */ /* 0x022fea0003c3ffff */
[----:B-1----:R1:W5:Y:S01]  /*63890*/  LDL.64 R2, [R1+0x1410] ;  /* 0x0014100001027983 */ /* 0x0023620000100a00 */
[----:B------:R-:W-:Y:S01]  /*638a0*/  IMAD.MOV.U32 R6, RZ, RZ, R4 ;  /* 0x000000ffff067224 */ /* 0x000fe200078e0004 */
[----:B------:R-:W-:-:S02]  /*638b0*/  MOV R9, R5 ;  /* 0x0000000500097202 */ /* 0x000fc40000000f00 */
[----:B------:R-:W-:Y:S02]  /*638c0*/  MOV R8, 0x638e0 ;  /* 0x000638e000087802 */ /* 0x000fe40000000f00 */
[----:B-1---5:R-:W-:Y:S05]  /*638d0*/  CALL.REL.NOINC `($_ZN7cutlass13device_kernelIN5flash19enable_sm80_to_sm89INS1_16FlashAttnBwdSm80INS1_25CollectiveMainloopBwdSm80ILi2ELi2EN4cute5tupleIJNS5_1CILi128EEES8_NS7_ILi64EEEEEENS_10bfloat16_tEfNS_4arch4Sm80ELb0ELb1ELb1ELb1ELb0ELb0ELb0ELb0ELi2ELi4ELi4ELi4ELb0EEENS1_24CollectiveEpilogueBwdGQAISA_fSD_Li256ELb1ELb0EEENS1_19SingleTileSchedulerILb1ELb0ELb0ELi128EEEEEEEEEvNT_6ParamsE$_ZN4cute3eso3ESOILb1ELb0EJNS_6LayoutINS_5tupleIJNS3_IJNS_1CILi8EEENS4_ILi1EEEEEENS4_ILi2EEEEEENS3_IJNS3_IJS6_NS4_ILi0EEEEEES5_EEEEENS_10ViewEngineIPN7cutlass10bfloat16_tEEEEEC2ERKSD_RKSI_) ;  /* 0xfffa677000007944 */ /* 0x022fea0003c3ffff */
[----:B------:R2:W5:Y:S01]  /*638e0*/  LDL.64 R14, [R1+0x1410] ;  /* 0x00141000010e7983 */ /* 0x0005620000100a00 */
[----:B------:R-:W-:Y:S02]  /*638f0*/  MOV R9, R68 ;  /* 0x0000004400097202 */ /* 0x000fe40000000f00 */
[----:B------:R-:W-:Y:S02]  /*63900*/  MOV R8, 0x63920 ;  /* 0x0006392000087802 */ /* 0x000fe40000000f00 */
[----:B-12--5:R-:W-:Y:S05]  /*63910*/  CALL.REL.NOINC `($_ZN7cutlass13device_kernelIN5flash19enable_sm80_to_sm89INS1_16FlashAttnBwdSm80INS1_25CollectiveMainloopBwdSm80ILi2ELi2EN4cute5tupleIJNS5_1CILi128EEES8_NS7_ILi64EEEEEENS_10bfloat16_tEfNS_4arch4Sm80ELb0ELb1ELb1ELb1ELb0ELb0ELb0ELb0ELi2ELi4ELi4ELi4ELb0EEENS1_24CollectiveEpilogueBwdGQAISA_fSD_Li256ELb1ELb0EEENS1_19SingleTileSchedulerILb1ELb0ELb0ELi128EEEEEEEEEvNT_6ParamsE$_ZN4cute8smem_ptrIPN7cutlass10bfloat16_tEECI1NS_12iter_adaptorIS3_S4_EEES3_) ;  /* 0xfffa766000007944 */ /* 0x026fea0003c3ffff */
[----:B-1----:R1:W5:Y:S01]  /*63920*/  LDL.64 R2, [R1+0x1410] ;  /* 0x0014100001027983 */ /* 0x0023620000100a00 */
[----:B------:R-:W-:-:S03]  /*63930*/  MOV R6, 0x63950 ;  /* 0x0006395000067802 */ /* 0x000fc60000000f00 */
        /* <DEDUP_REMOVED lines=50> */
[----:B-1----:R-:W-:-:S03]  /*63c60*/  MOV R4, 0x63c80 ;  /* 0x00063c8000047802 */ /* 0x002fc60000000f00 */
[----:B--2--5:R-:W-:Y:S05]  /*63c70*/  CALL.REL.NOINC `($_ZN7cutlass13device_kernelIN5flash19enable_sm80_to_sm89INS1_16FlashAttnBwdSm80INS1_25CollectiveMainloopBwdSm80ILi2ELi2EN4cute5tupleIJNS5_1CILi128EEES8_NS7_ILi64EEEEEENS_10bfloat16_tEfNS_4arch4Sm80ELb0ELb1ELb1ELb1ELb0ELb0ELb0ELb0ELi2ELi4ELi4ELi4ELb0EEENS1_24CollectiveEpilogueBwdGQAISA_fSD_Li256ELb1ELb0EEENS1_19SingleTileSchedulerILb1ELb0ELb0ELi128EEEEEEEEEvNT_6ParamsE$_ZN4cute3eso3ESOILb1ELb0EJNS_6LayoutINS_5tupleIJNS3_IJNS_1CILi4EEENS4_ILi1EEEEEEEEENS3_IJNS3_IJS6_NS4_ILi0EEEEEEEEEEENS_10ViewEngineIPjEEEEC2ERKSC_RKSF_) ;  /* 0xfffa5db000007944 */ /* 0x024fea0003c3ffff */
[----:B------:R2:W5:Y:S01]  /*63c80*/  LDL.64 R8, [R1+0x1410] ;  /* 0x0014100001087983 */ /* 0x0005620000100a00 */
[----:B------:R-:W-:-:S02]  /*63c90*/  MOV R4, R6 ;  /* 0x0000000600047202 */ /* 0x000fc40000000f00 */
[----:B-1----:R-:W-:Y:S02]  /*63ca0*/  MOV R2, 0x63cc0 ;  /* 0x00063cc000027802 */ /* 0x002fe40000000f00 */
[----:B--2--5:R-:W-:Y:S05]  /*63cb0*/  CALL.REL.NOINC `($_ZN7cutlass13device_kernelIN5flash19enable_sm80_to_sm89INS1_16FlashAttnBwdSm80INS1_25CollectiveMainloopBwdSm80ILi2ELi2EN4cute5tupleIJNS5_1CILi128EEES8_NS7_ILi64EEEEEENS_10bfloat16_tEfNS_4arch4Sm80ELb0ELb1ELb1ELb1ELb0ELb0ELb0ELb0ELi2ELi4ELi4ELi4ELb0EEENS1_24CollectiveEpilogueBwdGQAISA_fSD_Li256ELb1ELb0EEENS1_19SingleTileSchedulerILb1ELb0ELb0ELi128EEEEEEEEEvNT_6ParamsE$_ZN73_INTERNAL_24fd9406_37_flash_bwd_hdim64_bf16_softcap_sm80_cu_8e232a79_330724__cvta_generic_to_sharedEPKv) ;  /* 0xfffa742000007944 */ /* 0x024fea0003c3ffff */
        /* <DEDUP_REMOVED lines=59> */
[----:B------:R-:W1:Y:S04]  /*64070*/  LDSM.16.M88.4 R4, [R4] ;  /* 0x000000000404783b */ /* 0x000e680000000200 */
[----:B-1----:R1:W-:Y:S04]  /*64080*/  ST.E [R8.64], R4 ;  /* 0x0000000408007985 */ /* 0x0023e8000c101904 */
[----:B------:R1:W-:Y:S04]  /*64090*/  ST.E [R8.64+0x4], R5 ;  /* 0x0000040508007985 */ /* 0x0003e8000c101904 */
[----:B------:R1:W-:Y:S04]  /*640a0*/  ST.E [R8.64+0x8], R6 ;  /* 0x0000080608007985 */ /* 0x0003e8000c101904 */
[----:B------:R1:W-:Y:S04]  /*640b0*/  ST.E [R8.64+0xc], R7 ;  /* 0x00000c0708007985 */ /* 0x0003e8000c101904 */
[----:B------:R1:W5:Y:S01]  /*640c0*/  LD.E R20, [R76.64] ;  /* 0x000000044c147980 */ /* 0x000362000c101900 */
[----:B------:R-:W-:-:S03]  /*640d0*/  MOV R10, 0x640f0 ;  /* 0x000640f0000a7802 */ /* 0x000fc60000000f00 */
[----:B-1---5:R-:W-:Y:S05]  /*640e0*/  CALL.REL.NOINC `($_ZN7cutlass13device_kernelIN5flash19enable_sm80_to_sm89INS1_16FlashAttnBwdSm80INS1_25CollectiveMainloopBwdSm80ILi2ELi2EN4cute5tupleIJNS5_1CILi128EEES8_NS7_ILi64EEEEEENS_10bfloat16_tEfNS_4arch4Sm80ELb0ELb1ELb1ELb1ELb0ELb0ELb0ELb0ELi2ELi4ELi4ELi4ELb0EEENS1_24CollectiveEpilogueBwdGQAISA_fSD_Li256ELb1ELb0EEENS1_19SingleTileSchedulerILb1ELb0ELb0ELi128EEEEEEEEEvNT_6ParamsE$_ZZN4cute5sliceINS_5tupleIJNS_10UnderscoreES2_NS_1CILi0EEEEEENS1_IJNS1_IJNS3_ILi1EEES4_EEEiNS3_ILi1024EEEEEEEEDaRKT_RKT0_ENKUlRKT_RKT0_E_clIS2_iEEDaSI_SL_) ;  /* 0xfffa882000007944 */ /* 0x022fea0003c3ffff */
[----:B------:R-:W-:Y:S02]  /*640f0*/  MOV R4, 0x64110 ;  /* 0x0006411000047802 */ /* 0x000fe40000000f00 */
[----:B-1---5:R-:W-:Y:S05]  /*64100*/  CALL.REL.NOINC `($_ZN7cutlass13device_kernelIN5flash19enable_sm80_to_sm89INS1_16FlashAttnBwdSm80INS1_25CollectiveMainloopBwdSm80ILi2ELi2EN4cute5tupleIJNS5_1CILi128EEES8_NS7_ILi64EEEEEENS_10bfloat16_tEfNS_4arch4Sm80ELb0ELb1ELb1ELb1ELb0ELb0ELb0ELb0ELi2ELi4ELi4ELi4ELb0EEENS1_24CollectiveEpilogueBwdGQAISA_fSD_Li256ELb1ELb0EEENS1_19SingleTileSchedulerILb1ELb0ELb0ELi128EEEEEEEEEvNT_6ParamsE$_ZZN4cute12filter_tupleINS_5tupleIJNS_10UnderscoreES2_NS_1CILi0EEEEEENS1_IJNS1_IJNS3_ILi1EEES4_EEEiNS3_ILi1024EEEEEEZNS_5sliceIS5_S9_EEDaRKT_RKT0_EUlRKT_RKT0_E_EEDaSD_SG_OT1_ENKUlDpSJ_E_clIJNS1_IJS7_EEENS1_IJiEEENS1_IJEEEEEEDaSQ_) ;  /* 0xfffa743000007944 */ /* 0x022fea0003c3ffff */
[----:B------:R-:W-:Y:S02]  /*64110*/  MOV R6, 0x64130 ;  /* 0x0006413000067802 */ /* 0x000fe40000000f00 */
[----:B-1---5:R-:W-:Y:S05]  /*64120*/  CALL.REL.NOINC `($_ZN7cutlass13device_kernelIN5flash19enable_sm80_to_sm89INS1_16FlashAttnBwdSm80INS1_25CollectiveMainloopBwdSm80ILi2ELi2EN4cute5tupleIJNS5_1CILi128EEES8_NS7_ILi64EEEEEENS_10bfloat16_tEfNS_4arch4Sm80ELb0ELb1ELb1ELb1ELb0ELb0ELb0ELb0ELi2ELi4ELi4ELi4ELb0EEENS1_24CollectiveEpilogueBwdGQAISA_fSD_Li256ELb1ELb0EEENS1_19SingleTileSchedulerILb1ELb0ELb0ELi128EEEEEEEEEvNT_6ParamsE$_ZN4cute5tupleIJNS0_IJNS0_IJNS_1CILi8EEENS1_ILi1EEEEEENS1_ILi2EEEEEENS0_IJNS0_IJS3_NS1_ILi0EEEEEEiEEEEEC2ERKS6_RKS9_) ;  /* 0xfffa668000007944 */ /* 0x022fea0003c3ffff */
[----:B-1----:R1:W5:Y:S01]  /*64130*/  LDL R3, [R1+0x1410] ;  /* 0x0014100001037983 */ /* 0x0023620000100800 */
[----:B------:R-:W-:-:S03]  /*64140*/  MOV R6, 0x64160 ;  /* 0x0006416000067802 */ /* 0x000fc60000000f00 */
[----:B-1---5:R-:W-:Y:S05]  /*64150*/  CALL.REL.NOINC `($_ZN7cutlass13device_kernelIN5flash19enable_sm80_to_sm89INS1_16FlashAttnBwdSm80INS1_25CollectiveMainloopBwdSm80ILi2ELi2EN4cute5tupleIJNS5_1CILi128EEES8_NS7_ILi64EEEEEENS_10bfloat16_tEfNS_4arch4Sm80ELb0ELb1ELb1ELb1ELb0ELb0ELb0ELb0ELi2ELi4ELi4ELi4ELb0EEENS1_24CollectiveEpilogueBwdGQAISA_fSD_Li256ELb1ELb0EEENS1_19SingleTileSchedulerILb1ELb0ELb0ELi128EEEEEEEEEvNT_6ParamsE$_ZN4cute3eso3ESOILb0ELb1EJNS_6LayoutINS_5tupleIJNS3_IJNS_1CILi8EEENS4_ILi1EEEEEENS4_ILi2EEEEEENS3_IJNS3_IJS6_NS4_ILi0EEEEEEiEEEEESA_EEC2ERKSD_RKSA_) ;  /* 0xfffa2f1000007944 */ /* 0x022fea0003c3ffff */
[----:B------:R2:W5:Y:S04]  /*64160*/  LDL R4, [R1+0x1410] ;  /* 0x0014100001047983 */ /* 0x0005680000100800 */
[----:B-1----:R2:W5:Y:S01]  /*64170*/  LD.E.64 R2, [R76.64+0x8] ;  /* 0x000008044c027980 */ /* 0x002562000c101b00 */
[----:B------:R-:W-:-:S02]  /*64180*/  MOV R9, R68 ;  /* 0x0000004400097202 */ /* 0x000fc40000000f00 */
[----:B------:R-:W-:Y:S02]  /*64190*/  MOV R8, 0x641b0 ;  /* 0x000641b000087802 */ /* 0x000fe40000000f00 */
[----:B--2--5:R-:W-:Y:S05]  /*641a0*/  CALL.REL.NOINC `($_ZN7cutlass13device_kernelIN5flash19enable_sm80_to_sm89INS1_16FlashAttnBwdSm80INS1_25CollectiveMainloopBwdSm80ILi2ELi2EN4cute5tupleIJNS5_1CILi128EEES8_NS7_ILi64EEEEEENS_10bfloat16_tEfNS_4arch4Sm80ELb0ELb1ELb1ELb1ELb0ELb0ELb0ELb0ELi2ELi4ELi4ELi4ELb0EEENS1_24CollectiveEpilogueBwdGQAISA_fSD_Li256ELb1ELb0EEENS1_19SingleTileSchedulerILb1ELb0ELb0ELi128EEEEEEEEEvNT_6ParamsE$_ZN4cute8smem_ptrIPN7cutlass10bfloat16_tEECI1NS_12iter_adaptorIS3_S4_EEES3_) ;  /* 0xfffa6dd000007944 */ /* 0x024fea0003c3ffff */
[----:B-1----:R-:W2:Y:S01]  /*641b0*/  LDL.64 R2, [R1+0x1410] ;  /* 0x0014100001027983 */ /* 0x002ea20000100a00 */
[----:B------:R-:W-:Y:S02]  /*641c0*/  MOV R6, R4 ;  /* 0x0000000400067202 */ /* 0x000fe40000000f00 */
[----:B------:R-:W-:Y:S01]  /*641d0*/  MOV R4, 0x64200 ;  /* 0x0006420000047802 */ /* 0x000fe20000000f00 */
[----:B--2---:R1:W-:Y:S04]  /*641e0*/  STL.64 [R1+0x1448], R2 ;  /* 0x0014480201007387 */ /* 0x0043e80000100a00 */
[----:B-1----:R-:W-:Y:S05]  /*641f0*/  CALL.REL.NOINC `($_ZN7cutlass13device_kernelIN5flash19enable_sm80_to_sm89INS1_16FlashAttnBwdSm80INS1_25CollectiveMainloopBwdSm80ILi2ELi2EN4cute5tupleIJNS5_1CILi128EEES8_NS7_ILi64EEEEEENS_10bfloat16_tEfNS_4arch4Sm80ELb0ELb1ELb1ELb1ELb0ELb0ELb0ELb0ELi2ELi4ELi4ELi4ELb0EEENS1_24CollectiveEpilogueBwdGQAISA_fSD_Li256ELb1ELb0EEENS1_19SingleTileSchedulerILb1ELb0ELb0ELi128EEEEEEEEEvNT_6ParamsE$_ZN4cute3eso3ESOILb0ELb0EJNS_6LayoutINS_5tupleIJNS3_IJNS_1CILi8EEENS4_ILi1EEEEEENS4_ILi2EEEEEENS3_IJNS3_IJS6_NS4_ILi0EEEEEEiEEEEENS_10ViewEngineINS_8smem_ptrIPN7cutlass10bfloat16_tEEEEEEEC2ERKSD_RKSK_) ;  /* 0xfffa223000007944 */ /* 0x002fea0003c3ffff */
[----:B-1----:R1:W5:Y:S04]  /*64200*/  LDL R8, [R1+0x1410] ;  /* 0x0014100001087983 */ /* 0x0023680000100800 */
[----:B------:R1:W5:Y:S01]  /*64210*/  LDL.64 R12, [R1+0x1418] ;  /* 0x00141800010c7983 */ /* 0x0003620000100a00 */
[----:B------:R-:W-:Y:S01]  /*64220*/  IMAD.MOV.U32 R10, RZ, RZ, R72 ;  /* 0x000000ffff0a7224 */ /* 0x000fe200078e0048 */
[----:B------:R-:W-:-:S02]  /*64230*/  MOV R11, R73 ;  /* 0x00000049000b7202 */ /* 0x000fc40000000f00 */
[----:B------:R-:W-:Y:S02]  /*64240*/  MOV R6, 0x64260 ;  /* 0x0006426000067802 */ /* 0x000fe40000000f00 */
[----:B-1---5:R-:W-:Y:S05]  /*64250*/  CALL.REL.NOINC `($_ZN7cutlass13device_kernelIN5flash19enable_sm80_to_sm89INS1_16FlashAttnBwdSm80INS1_25CollectiveMainloopBwdSm80ILi2ELi2EN4cute5tupleIJNS5_1CILi128EEES8_NS7_ILi64EEEEEENS_10bfloat16_tEfNS_4arch4Sm80ELb0ELb1ELb1ELb1ELb0ELb0ELb0ELb0ELi2ELi4ELi4ELi4ELb0EEENS1_24CollectiveEpilogueBwdGQAISA_fSD_Li256ELb1ELb0EEENS1_19SingleTileSchedulerILb1ELb0ELb0ELi128EEEEEEEEEvNT_6ParamsE$_ZN4cute3eso3ESOILb1ELb0EJNS_6LayoutINS_5tupleIJNS3_IJNS3_IJNS_1CILi4EEENS4_ILi2EEEEEENS4_ILi1EEEEEES6_EEENS3_IJNS3_IJNS3_IJS8_NS4_ILi32EEEEEENS4_ILi0EEEEEENS4_ILi64EEEEEEEENS_10ViewEngineIPN7cutlass10bfloat16_tEEEEEC2ERKSH_RKSM_) ;  /* 0xfffa4ad000007944 */ /* 0x022fea0003c3ffff */
[----:B------:R2:W5:Y:S01]  /*64260*/  LDL.64 R4, [R1+0x1410] ;  /* 0x0014100001047983 */ /* 0x0005620000100a00 */
[----:B------:R-:W-:Y:S02]  /*64270*/  MOV R3, R8 ;  /* 0x0000000800037202 */ /* 0x000fe40000000f00 */
[----:B------:R-:W-:Y:S02]  /*64280*/  MOV R6, 0x642a0 ;  /* 0x000642a000067802 */ /* 0x000fe40000000f00 */
[----:B-12--5:R-:W-:Y:S05]  /*64290*/  CALL.REL.NOINC `($_ZN7cutlass13device_kernelIN5flash19enable_sm80_to_sm89INS1_16FlashAttnBwdSm80INS1_25CollectiveMainloopBwdSm80ILi2ELi2EN4cute5tupleIJNS5_1CILi128EEES8_NS7_ILi64EEEEEENS_10bfloat16_tEfNS_4arch4Sm80ELb0ELb1ELb1ELb1ELb0ELb0ELb0ELb0ELi2ELi4ELi4ELi4ELb0EEENS1_24CollectiveEpilogueBwdGQAISA_fSD_Li256ELb1ELb0EEENS1_19SingleTileSchedulerILb1ELb0ELb0ELi128EEEEEEEEEvNT_6ParamsE$_ZZN4cute4takeILi1ELi2ENS_5tupleIJNS1_IJNS_1CILi1EEENS2_ILi0EEEEEEiEEEEEDaRKT1_ENKUlDpRKT_E_clIJiEEEDaSD_) ;  /* 0xfffa83d000007944 */ /* 0x026fea0003c3ffff */
[----:B------:R-:W-:Y:S02]  /*642a0*/  MOV R6, 0x642c0 ;  /* 0x000642c000067802 */ /* 0x000fe40000000f00 */
[----:B-1---5:R-:W-:Y:S05]  /*642b0*/  CALL.REL.NOINC `($_ZN7cutlass13device_kernelIN5flash19enable_sm80_to_sm89INS1_16FlashAttnBwdSm80INS1_25CollectiveMainloopBwdSm80ILi2ELi2EN4cute5tupleIJNS5_1CILi128EEES8_NS7_ILi64EEEEEENS_10bfloat16_tEfNS_4arch4Sm80ELb0ELb1ELb1ELb1ELb0ELb0ELb0ELb0ELi2ELi4ELi4ELi4ELb0EEENS1_24CollectiveEpilogueBwdGQAISA_fSD_Li256ELb1ELb0EEENS1_19SingleTileSchedulerILb1ELb0ELb0ELi128EEEEEEEEEvNT_6ParamsE$_ZN4cute3eso3ESOILb1ELb0EJNS_5tupleIJNS_1CILi1EEENS3_ILi0EEEEEENS2_IJiEEEEEC2ERKS6_RKS7_) ;  /* 0xfffa437000007944 */ /* 0x022fea0003c3ffff */
[----:B-1----:R1:W5:Y:S01]  /*642c0*/  LDL R3, [R1+0x1410] ;  /* 0x0014100001037983 */ /* 0x0023620000100800 */
[----:B------:R-:W-:-:S03]  /*642d0*/  MOV R6, 0x642f0 ;  /* 0x000642f000067802 */ /* 0x000fc60000000f00 */
[----:B-1---5:R-:W-:Y:S05]  /*642e0*/  CALL.REL.NOINC `($_ZN7cutlass13device_kernelIN5flash19enable_sm80_to_sm89INS1_16FlashAttnBwdSm80INS1_25CollectiveMainloopBwdSm80ILi2ELi2EN4cute5tupleIJNS5_1CILi128EEES8_NS7_ILi64EEEEEENS_10bfloat16_tEfNS_4arch4Sm80ELb0ELb1ELb1ELb1ELb0ELb0ELb0ELb0ELi2ELi4ELi4ELi4ELb0EEENS1_24CollectiveEpilogueBwdGQAISA_fSD_Li256ELb1ELb0EEENS1_19SingleTileSchedulerILb1ELb0ELb0ELi128EEEEEEEEEvNT_6ParamsE$_ZN4cute5tupleIJNS0_IJNS0_IJNS_1CILi8EEENS1_ILi1EEEEEENS0_IJNS1_ILi2EEEEEEEEENS0_IJNS0_IJS3_NS1_ILi0EEEEEENS0_IJiEEEEEEEEC2ERKS7_RKSB_) ;  /* 0xfffa648000007944 */ /* 0x022fea0003c3ffff */
[----:B------:R2:W5:Y:S01]  /*642f0*/  LDL R8, [R1+0x1410] ;  /* 0x0014100001087983 */ /* 0x0005620000100800 */
[----:B------:R-:W-:-:S03]  /*64300*/  MOV R6, 0x64330 ;  /* 0x0006433000067802 */ /* 0x000fc60000000f00 */
[----:B------:R2:W-:Y:S04]  /*64310*/  STL.64 [R1+0x1448], R12 ;  /* 0x0014480c01007387 */ /* 0x0005e80000100a00 */
[----:B-12--5:R-:W-:Y:S05]  /*64320*/  CALL.REL.NOINC `($_ZN7cutlass13device_kernelIN5flash19enable_sm80_to_sm89INS1_16FlashAttnBwdSm80INS1_25CollectiveMainloopBwdSm80ILi2ELi2EN4cute5tupleIJNS5_1CILi128EEES8_NS7_ILi64EEEEEENS_10bfloat16_tEfNS_4arch4Sm80ELb0ELb1ELb1ELb1ELb0ELb0ELb0ELb0ELi2ELi4ELi4ELi4ELb0EEENS1_24CollectiveEpilogueBwdGQAISA_fSD_Li256ELb1ELb0EEENS1_19SingleTileSchedulerILb1ELb0ELb0ELi128EEEEEEEEEvNT_6ParamsE$_ZN4cute3eso3ESOILb0ELb0EJNS_6LayoutINS_5tupleIJNS3_IJNS_1CILi8EEENS4_ILi1EEEEEENS3_IJNS4_ILi2EEEEEEEEENS3_IJNS3_IJS6_NS4_ILi0EEEEEENS3_IJiEEEEEEEENS_10ViewEngineINS_8smem_ptrIPN7cutlass10bfloat16_tEEEEEEEC2ERKSF_RKSM_) ;  /* 0xfffa209000007944 */ /* 0x026fea0003c3ffff */
[----:B-1----:R1:W5:Y:S04]  /*64330*/  LDL R8, [R1+0x1410] ;  /* 0x0014100001087983 */ /* 0x0023680000100800 */
[----:B------:R1:W5:Y:S01]  /*64340*/  LDL.64 R14, [R1+0x1418] ;  /* 0x00141800010e7983 */ /* 0x0003620000100a00 */
[----:B------:R-:W-:-:S03]  /*64350*/  MOV R6, 0x64370 ;  /* 0x0006437000067802 */ /* 0x000fc60000000f00 */
[----:B-1---5:R-:W-:Y:S05]  /*64360*/  CALL.REL.NOINC `($_ZN7cutlass13device_kernelIN5flash19enable_sm80_to_sm89INS1_16FlashAttnBwdSm80INS1_25CollectiveMainloopBwdSm80ILi2ELi2EN4cute5tupleIJNS5_1CILi128EEES8_NS7_ILi64EEEEEENS_10bfloat16_tEfNS_4arch4Sm80ELb0ELb1ELb1ELb1ELb0ELb0ELb0ELb0ELi2ELi4ELi4ELi4ELb0EEENS1_24CollectiveEpilogueBwdGQAISA_fSD_Li256ELb1ELb0EEENS1_19SingleTileSchedulerILb1ELb0ELb0ELi128EEEEEEEEEvNT_6ParamsE$_ZN4cute3eso3ESOILb1ELb0EJNS_6LayoutINS_5tupleIJNS3_IJNS3_IJNS_1CILi4EEENS4_ILi2EEEEEENS4_ILi1EEEEEENS3_IJS6_EEEEEENS3_IJNS3_IJNS3_IJS8_NS4_ILi32EEEEEENS4_ILi0EEEEEENS3_IJNS4_ILi64EEEEEEEEEEENS_10ViewEngineIPN7cutlass10bfloat16_tEEEEEC2ERKSJ_RKSO_) ;  /* 0xfffa498000007944 */ /* 0x022fea0003c3ffff */
[----:B-1----:R1:W5:Y:S01]  /*64370*/  LDL.64 R2, [R1+0x1410] ;  /* 0x0014100001027983 */ /* 0x0023620000100a00 */
[----:B------:R-:W-:-:S03]  /*64380*/  MOV R6, 0x643a0 ;  /* 0x000643a000067802 */ /* 0x000fc60000000f00 */
[----:B-1---5:R-:W-:Y:S05]  /*64390*/  CALL.REL.NOINC `($_ZN7cutlass13device_kernelIN5flash19enable_sm80_to_sm89INS1_16FlashAttnBwdSm80INS1_25CollectiveMainloopBwdSm80ILi2ELi2EN4cute5tupleIJNS5_1CILi128EEES8_NS7_ILi64EEEEEENS_10bfloat16_tEfNS_4arch4Sm80ELb0ELb1ELb1ELb1ELb0ELb0ELb0ELb0ELi2ELi4ELi4ELi4ELb0EEENS1_24CollectiveEpilogueBwdGQAISA_fSD_Li256ELb1ELb0EEENS1_19SingleTileSchedulerILb1ELb0ELb0ELi128EEEEEEEEEvNT_6ParamsE$_ZN4cute3eso3ESOILb1ELb0EJNS_6LayoutINS_5tupleIJNS3_IJNS3_IJNS3_IJNS_1CILi4EEENS4_ILi2EEEEEENS4_ILi1EEEEEES8_EEENS3_IJNS3_IJNS3_IJS8_S8_EEES8_EEES6_EEEEEENS3_IJNS3_IJNS3_IJNS3_IJS8_NS4_ILi32EEEEEENS4_ILi0EEEEEESH_EEENS3_IJNS3_IJNS3_IJSH_SH_EEESH_EEENS4_ILi64EEEEEEEEEEENS_10ViewEngineIPN7cutlass10bfloat16_tEEEEEC2ERKSP_RKSU_) ;  /* 0xfffa484000007944 */ /* 0x022fea0003c3ffff */
[----:B------:R2:W5:Y:S01]  /*643a0*/  LDL.64 R10, [R1+0x1410] ;  /* 0x00141000010a7983 */ /* 0x0005620000100a00 */
[----:B-1----:R-:W-:Y:S02]  /*643b0*/  MOV R3, R8 ;  /* 0x0000000800037202 */ /* 0x002fe40000000f00 */
[----:B------:R-:W-:Y:S02]  /*643c0*/  MOV R4, 0x643e0 ;  /* 0x000643e000047802 */ /* 0x000fe40000000f00 */
[----:B--2--5:R-:W-:Y:S05]  /*643d0*/  CALL.REL.NOINC `($_ZN7cutlass13device_kernelIN5flash19enable_sm80_to_sm89INS1_16FlashAttnBwdSm80INS1_25CollectiveMainloopBwdSm80ILi2ELi2EN4cute5tupleIJNS5_1CILi128EEES8_NS7_ILi64EEEEEENS_10bfloat16_tEfNS_4arch4Sm80ELb0ELb1ELb1ELb1ELb0ELb0ELb0ELb0ELi2ELi4ELi4ELi4ELb0EEENS1_24CollectiveEpilogueBwdGQAISA_fSD_Li256ELb1ELb0EEENS1_19SingleTileSchedulerILb1ELb0ELb0ELi128EEEEEEEEEvNT_6ParamsE$_ZN4cute5tupleIJNS0_IJNS_1CILi2EEEEEENS0_IJiEEEEEC2ERKS3_RKS4_) ;  /* 0xfffa661000007944 */ /* 0x024fea0003c3ffff */
[----:B------:R-:W2:Y:S01]  /*643e0*/  LDL R4, [R1+0x1410] ;  /* 0x0014100001047983 */ /* 0x000ea20000100800 */
[----:B-1----:R-:W-:-:S02]  /*643f0*/  MOV R2, R60 ;  /* 0x0000003c00027202 */ /* 0x002fc40000000f00 */
[----:B------:R-:W-:Y:S01]  /*64400*/  MOV R12, 0x64430 ;  /* 0x00064430000c7802 */ /* 0x000fe20000000f00 */
[----:B--2---:R1:W-:Y:S04]  /*64410*/  STL [R1+0x1448], R4 ;  /* 0x0014480401007387 */ /* 0x0043e80000100800 */
[----:B-1----:R-:W-:Y:S05]  /*64420*/  CALL.REL.NOINC `($_ZN7cutlass13device_kernelIN5flash19enable_sm80_to_sm89INS1_16FlashAttnBwdSm80INS1_25CollectiveMainloopBwdSm80ILi2ELi2EN4cute5tupleIJNS5_1CILi128EEES8_NS7_ILi64EEEEEENS_10bfloat16_tEfNS_4arch4Sm80ELb0ELb1ELb1ELb1ELb0ELb0ELb0ELb0ELi2ELi4ELi4ELi4ELb0EEENS1_24CollectiveEpilogueBwdGQAISA_fSD_Li256ELb1ELb0EEENS1_19SingleTileSchedulerILb1ELb0ELb0ELi128EEEEEEEEEvNT_6ParamsE$_ZZN4cute14logical_divideINS_5tupleIJNS1_IJNS_1CILi8EEENS2_ILi1EEEEEENS1_IJNS2_ILi2EEEEEEEEENS1_IJNS1_IJS4_NS2_ILi0EEEEEENS1_IJiEEEEEENS1_IJS5_NS_6LayoutIS4_S9_EEEEEEEDaRKNSD_IT_T0_EERKT1_ENKUlRKT_RKT0_E_clINSD_IS7_SB_EESE_EEDaSQ_ST_) ;  /* 0xfffa7d7000007944 */ /* 0x002fea0003c3ffff */
[----:B------:R-:W-:Y:S02]  /*64430*/  MOV R4, 0x64450 ;  /* 0x0006445000047802 */ /* 0x000fe40000000f00 */
[----:B-1---5:R-:W-:Y:S05]  /*64440*/  CALL.REL.NOINC `($_ZN7cutlass13device_kernelIN5flash19enable_sm80_to_sm89INS1_16FlashAttnBwdSm80INS1_25CollectiveMainloopBwdSm80ILi2ELi2EN4cute5tupleIJNS5_1CILi128EEES8_NS7_ILi64EEEEEENS_10bfloat16_tEfNS_4arch4Sm80ELb0ELb1ELb1ELb1ELb0ELb0ELb0ELb0ELi2ELi4ELi4ELi4ELb0EEENS1_24CollectiveEpilogueBwdGQAISA_fSD_Li256ELb1ELb0EEENS1_19SingleTileSchedulerILb1ELb0ELb0ELi128EEEEEEEEEvNT_6ParamsE$_ZN4cute3eso3ESOILb1ELb0EJNS_5tupleIJNS2_IJNS_1CILi1EEENS3_ILi0EEEEEENS2_IJS5_S5_EEEEEENS2_IJS5_iEEEEEC2ERKS8_RKS9_) ;  /* 0xfffa3d1000007944 */ /* 0x022fea0003c3ffff */
[----:B-1----:R1:W5:Y:S01]  /*64450*/  LDL R3, [R1+0x1410] ;  /* 0x0014100001037983 */ /* 0x0023620000100800 */
[----:B------:R-:W-:-:S03]  /*64460*/  MOV R4, 0x64480 ;  /* 0x0006448000047802 */ /* 0x000fc60000000f00 */
[----:B-1---5:R-:W-:Y:S05]  /*64470*/  CALL.REL.NOINC `($_ZN7cutlass13device_kernelIN5flash19enable_sm80_to_sm89INS1_16FlashAttnBwdSm80INS1_25CollectiveMainloopBwdSm80ILi2ELi2EN4cute5tupleIJNS5_1CILi128EEES8_NS7_ILi64EEEEEENS_10bfloat16_tEfNS_4arch4Sm80ELb0ELb1ELb1ELb1ELb0ELb0ELb0ELb0ELi2ELi4ELi4ELi4ELb0EEENS1_24CollectiveEpilogueBwdGQAISA_fSD_Li256ELb1ELb0EEENS1_19SingleTileSchedulerILb1ELb0ELb0ELi128EEEEEEEEEvNT_6ParamsE$_ZN4cute5tupleIJNS0_IJNS0_IJNS0_IJNS_1CILi8EEENS1_ILi1EEEEEENS0_IJS3_S3_EEEEEENS0_IJS3_NS1_ILi2EEEEEEEEENS0_IJNS0_IJNS0_IJS3_NS1_ILi0EEEEEENS0_IJSA_SA_EEEEEENS0_IJSA_iEEEEEEEEC2ERKS9_RKSF_) ;  /* 0xfffa60c000007944 */ /* 0x022fea0003c3ffff */
[----:B-1----:R1:W5:Y:S01]  /*64480*/  LDL R3, [R1+0x1410] ;  /* 0x0014100001037983 */ /* 0x0023620000100800 */
[----:B------:R-:W-:-:S03]  /*64490*/  MOV R4, 0x644b0 ;  /* 0x000644b000047802 */ /* 0x000fc60000000f00 */
[----:B-1---5:R-:W-:Y:S05]  /*644a0*/  CALL.REL.NOINC `($_ZN7cutlass13device_kernelIN5flash19enable_sm80_to_sm89INS1_16FlashAttnBwdSm80INS1_25CollectiveMainloopBwdSm80ILi2ELi2EN4cute5tupleIJNS5_1CILi128EEES8_NS7_ILi64EEEEEENS_10bfloat16_tEfNS_4arch4Sm80ELb0ELb1ELb1ELb1ELb0ELb0ELb0ELb0ELi2ELi4ELi4ELi4ELb0EEENS1_24CollectiveEpilogueBwdGQAISA_fSD_Li256ELb1ELb0EEENS1_19SingleTileSchedulerILb1ELb0ELb0ELi128EEEEEEEEEvNT_6ParamsE$_ZN4cute3eso3ESOILb1ELb0EJNS_5tupleIJNS2_IJNS_1CILi1EEENS3_ILi0EEEEEENS2_IJS5_S5_EEEEEENS2_IJS5_iEEEEEC2ERKS8_RKS9_) ;  /* 0xfffa3cb000007944 */ /* 0x022fea0003c3ffff */
[----:B-1----:R1:W5:Y:S01]  /*644b0*/  LDL R3, [R1+0x1410] ;  /* 0x0014100001037983 */ /* 0x0023620000100800 */
[----:B------:R-:W-:-:S03]  /*644c0*/  MOV R4, 0x644e0 ;  /* 0x000644e000047802 */ /* 0x000fc60000000f00 */
[----:B-1---5:R-:W-:Y:S05]  /*644d0*/  CALL.REL.NOINC `($_ZN7cutlass13device_kernelIN5flash19enable_sm80_to_sm89INS1_16FlashAttnBwdSm80INS1_25CollectiveMainloopBwdSm80ILi2ELi2EN4cute5tupleIJNS5_1CILi128EEES8_NS7_ILi64EEEEEENS_10bfloat16_tEfNS_4arch4Sm80ELb0ELb1ELb1ELb1ELb0ELb0ELb0ELb0ELi2ELi4ELi4ELi4ELb0EEENS1_24CollectiveEpilogueBwdGQAISA_fSD_Li256ELb1ELb0EEENS1_19SingleTileSchedulerILb1ELb0ELb0ELi128EEEEEEEEEvNT_6ParamsE$_ZN4cute3eso3ESOILb1ELb0EJNS_5tupleIJNS_1CILi0EEES4_EEEiEEC2ERKS5_RKi) ;  /* 0xfffa407000007944 */ /* 0x022fea0003c3ffff */
[----:B-1----:R1:W5:Y:S01]  /*644e0*/  LDL R3, [R1+0x1410] ;  /* 0x0014100001037983 */ /* 0x0023620000100800 */
[----:B------:R-:W-:-:S03]  /*644f0*/  MOV R4, 0x64510 ;  /* 0x0006451000047802 */ /* 0x000fc60000000f00 */
[----:B-1---5:R-:W-:Y:S05]  /*64500*/  CALL.REL.NOINC `($_ZN7cutlass13device_kernelIN5flash19enable_sm80_to_sm89INS1_16FlashAttnBwdSm80INS1_25CollectiveMainloopBwdSm80ILi2ELi2EN4cute5tupleIJNS5_1CILi128EEES8_NS7_ILi64EEEEEENS_10bfloat16_tEfNS_4arch4Sm80ELb0ELb1ELb1ELb1ELb0ELb0ELb0ELb0ELi2ELi4ELi4ELi4ELb0EEENS1_24CollectiveEpilogueBwdGQAISA_fSD_Li256ELb1ELb0EEENS1_19SingleTileSchedulerILb1ELb0ELb0ELi128EEEEEEEEEvNT_6ParamsE$_ZN4cute3eso3ESOILb1ELb0EJNS_5tupleIJNS2_IJNS_1CILi1EEENS3_ILi0EEEEEES5_EEENS2_IJNS2_IJS5_S5_EEEiEEEEEC2ERKS7_RKS9_) ;  /* 0xfffa3c9000007944 */ /* 0x022fea0003c3ffff */
[----:B-1----:R1:W5:Y:S01]  /*64510*/  LDL R3, [R1+0x1410] ;  /* 0x0014100001037983 */ /* 0x0023620000100800 */
[----:B------:R-:W-:-:S03]  /*64520*/  MOV R4, 0x64540 ;  /* 0x0006454000047802 */ /* 0x000fc60000000f00 */
[----:B-1---5:R-:W-:Y:S05]  /*64530*/  CALL.REL.NOINC `($_ZN7cutlass13device_kernelIN5flash19enable_sm80_to_sm89INS1_16FlashAttnBwdSm80INS1_25CollectiveMainloopBwdSm80ILi2ELi2EN4cute5tupleIJNS5_1CILi128EEES8_NS7_ILi64EEEEEENS_10bfloat16_tEfNS_4arch4Sm80ELb0ELb1ELb1ELb1ELb0ELb0ELb0ELb0ELi2ELi4ELi4ELi4ELb0EEENS1_24CollectiveEpilogueBwdGQAISA_fSD_Li256ELb1ELb0EEENS1_19SingleTileSchedulerILb1ELb0ELb0ELi128EEEEEEEEEvNT_6ParamsE$_ZN4cute5tupleIJNS0_IJNS0_IJNS0_IJNS_1CILi8EEENS1_ILi1EEEEEES3_EEENS0_IJNS0_IJS3_S3_EEENS1_ILi2EEEEEEEEENS0_IJNS0_IJNS0_IJS3_NS1_ILi0EEEEEESA_EEENS0_IJNS0_IJSA_SA_EEEiEEEEEEEEC2ERKS9_RKSF_) ;  /* 0xfffa604000007944 */ /* 0x022fea0003c3ffff */
[----:B------:R2:W5:Y:S01]  /*64540*/  LDL R6, [R1+0x1410] ;  /* 0x0014100001067983 */ /* 0x0005620000100800 */
[----:B------:R-:W-:-:S03]  /*64550*/  MOV R4, 0x64580 ;  /* 0x0006458000047802 */ /* 0x000fc60000000f00 */
[----:B------:R2:W-:Y:S04]  /*64560*/  STL.64 [R1+0x1448], R14 ;  /* 0x0014480e01007387 */ /* 0x0005e80000100a00 */
[----:B-12--5:R-:W-:Y:S05]  /*64570*/  CALL.REL.NOINC `($_ZN7cutlass13device_kernelIN5flash19enable_sm80_to_sm89INS1_16FlashAttnBwdSm80INS1_25CollectiveMainloopBwdSm80ILi2ELi2EN4cute5tupleIJNS5_1CILi128EEES8_NS7_ILi64EEEEEENS_10bfloat16_tEfNS_4arch4Sm80ELb0ELb1ELb1ELb1ELb0ELb0ELb0ELb0ELi2ELi4ELi4ELi4ELb0EEENS1_24CollectiveEpilogueBwdGQAISA_fSD_Li256ELb1ELb0EEENS1_19SingleTileSchedulerILb1ELb0ELb0ELi128EEEEEEEEEvNT_6ParamsE$_ZN4cute3eso3ESOILb0ELb0EJNS_6LayoutINS_5tupleIJNS3_IJNS3_IJNS_1CILi8EEENS4_ILi1EEEEEES6_EEENS3_IJNS3_IJS6_S6_EEENS4_ILi2EEEEEEEEENS3_IJNS3_IJNS3_IJS6_NS4_ILi0EEEEEESD_EEENS3_IJNS3_IJSD_SD_EEEiEEEEEEEENS_10ViewEngineINS_8smem_ptrIPN7cutlass10bfloat16_tEEEEEEEC2ERKSJ_RKSQ_) ;  /* 0xfffa18b000007944 */ /* 0x026fea0003c3ffff */
[----:B-1----:R1:W5:Y:S04]  /*64580*/  LDL R8, [R1+0x1410] ;  /* 0x0014100001087983 */ /* 0x0023680000100800 */
[----:B------:R1:W5:Y:S01]  /*64590*/  LDL.64 R4, [R1+0x1418] ;  /* 0x0014180001047983 */ /* 0x0003620000100a00 */
[----:B------:R-:W-:-:S03]  /*645a0*/  MOV R6, 0x645c0 ;  /* 0x000645c000067802 */ /* 0x000fc60000000f00 */
[----:B-1---5:R-:W-:Y:S05]  /*645b0*/  CALL.REL.NOINC `($_ZN7cutlass13device_kernelIN5flash19enable_sm80_to_sm89INS1_16FlashAttnBwdSm80INS1_25CollectiveMainloopBwdSm80ILi2ELi2EN4cute5tupleIJNS5_1CILi128EEES8_NS7_ILi64EEEEEENS_10bfloat16_tEfNS_4arch4Sm80ELb0ELb1ELb1ELb1ELb0ELb0ELb0ELb0ELi2ELi4ELi4ELi4ELb0EEENS1_24CollectiveEpilogueBwdGQAISA_fSD_Li256ELb1ELb0EEENS1_19SingleTileSchedulerILb1ELb0ELb0ELi128EEEEEEEEEvNT_6ParamsE$_ZN4cute3eso3ESOILb1ELb0EJNS_6LayoutINS_5tupleIJNS3_IJNS3_IJNS_1CILi4EEENS4_ILi2EEEEEENS4_ILi1EEEEEES6_EEENS3_IJNS3_IJNS3_IJS8_NS4_ILi32EEEEEENS4_ILi0EEEEEENS4_ILi64EEEEEEEENS_10ViewEngineIPN7cutlass10bfloat16_tEEEEEC2ERKSH_RKSM_) ;  /* 0xfffa477000007944 */ /* 0x022fea0003c3ffff */
[----:B------:R2:W5:Y:S01]  /*645c0*/  LDL.64 R16, [R1+0x1410] ;  /* 0x0014100001107983 */ /* 0x0005620000100a00 */
[----:B------:R-:W-:Y:S02]  /*645d0*/  MOV R3, R8 ;  /* 0x0000000800037202 */ /* 0x000fe40000000f00 */
[----:B------:R-:W-:Y:S02]  /*645e0*/  MOV R6, 0x64600 ;  /* 0x0006460000067802 */ /* 0x000fe40000000f00 */
[----:B-12--5:R-:W-:Y:S05]  /*645f0*/  CALL.REL.NOINC `($_ZN7cutlass13device_kernelIN5flash19enable_sm80_to_sm89INS1_16FlashAttnBwdSm80INS1_25CollectiveMainloopBwdSm80ILi2ELi2EN4cute5tupleIJNS5_1CILi128EEES8_NS7_ILi64EEEEEENS_10bfloat16_tEfNS_4arch4Sm80ELb0ELb1ELb1ELb1ELb0ELb0ELb0ELb0ELi2ELi4ELi4ELi4ELb0EEENS1_24CollectiveEpilogueBwdGQAISA_fSD_Li256ELb1ELb0EEENS1_19SingleTileSchedulerILb1ELb0ELb0ELi128EEEEEEEEEvNT_6ParamsE$_ZZN4cute5sliceINS_5tupleIJNS1_IJNS_10UnderscoreENS_1CILi0EEEEEENS1_IJS4_S2_EEEEEENS1_IJNS1_IJNS1_IJNS3_ILi1EEES4_EEES4_EEENS1_IJNS1_IJS4_S4_EEEiEEEEEEEEDaRKT_RKT0_ENKUlRKT_RKT0_E_clIS6_SC_EEDaSM_SP_) ;  /* 0xfffa82a000007944 */ /* 0x026fea0003c3ffff */
[----:B------:R-:W-:Y:S02]  /*64600*/  MOV R8, 0x64620 ;  /* 0x0006462000087802 */ /* 0x000fe40000000f00 */
[----:B-1----:R-:W-:Y:S05]  /*64610*/  CALL.REL.NOINC `($_ZN7cutlass13device_kernelIN5flash19enable_sm80_to_sm89INS1_16FlashAttnBwdSm80INS1_25CollectiveMainloopBwdSm80ILi2ELi2EN4cute5tupleIJNS5_1CILi128EEES8_NS7_ILi64EEEEEENS_10bfloat16_tEfNS_4arch4Sm80ELb0ELb1ELb1ELb1ELb0ELb0ELb0ELb0ELi2ELi4ELi4ELi4ELb0EEENS1_24CollectiveEpilogueBwdGQAISA_fSD_Li256ELb1ELb0EEENS1_19SingleTileSchedulerILb1ELb0ELb0ELi128EEEEEEEEEvNT_6ParamsE$_ZZN4cute12filter_tupleINS_5tupleIJNS1_IJNS_10UnderscoreENS_1CILi0EEEEEENS1_IJS4_S2_EEEEEENS1_IJNS1_IJNS1_IJNS3_ILi1EEES4_EEES4_EEENS1_IJNS1_IJS4_S4_EEEiEEEEEEZNS_5sliceIS7_SD_EEDaRKT_RKT0_EUlRKT_RKT0_E_EEDaSH_SK_OT1_ENKUlDpSN_E_clIJNS1_IJS9_EEENS1_IJiEEEEEEDaSU_) ;  /* 0xfffa6c6000007944 */ /* 0x002fea0003c3ffff */
[----:B------:R-:W-:Y:S02]  /*64620*/  MOV R6, 0x64640 ;  /* 0x0006464000067802 */ /* 0x000fe40000000f00 */
[----:B-1---5:R-:W-:Y:S05]  /*64630*/  CALL.REL.NOINC `($_ZN7cutlass13device_kernelIN5flash19enable_sm80_to_sm89INS1_16FlashAttnBwdSm80INS1_25CollectiveMainloopBwdSm80ILi2ELi2EN4cute5tupleIJNS5_1CILi128EEES8_NS7_ILi64EEEEEENS_10bfloat16_tEfNS_4arch4Sm80ELb0ELb1ELb1ELb1ELb0ELb0ELb0ELb0ELi2ELi4ELi4ELi4ELb0EEENS1_24CollectiveEpilogueBwdGQAISA_fSD_Li256ELb1ELb0EEENS1_19SingleTileSchedulerILb1ELb0ELb0ELi128EEEEEEEEEvNT_6ParamsE$_ZN4cute5tupleIJNS0_IJNS0_IJNS_1CILi8EEENS1_ILi1EEEEEENS1_ILi2EEEEEENS0_IJNS0_IJS3_NS1_ILi0EEEEEEiEEEEEC2ERKS6_RKS9_) ;  /* 0xfffa617000007944 */ /* 0x022fea0003c3ffff */
[----:B-1----:R1:W5:Y:S01]  /*64640*/  LDL R3, [R1+0x1410] ;  /* 0x0014100001037983 */ /* 0x0023620000100800 */
[----:B------:R-:W-:-:S03]  /*64650*/  MOV R6, 0x64670 ;  /* 0x0006467000067802 */ /* 0x000fc60000000f00 */
        /* <DEDUP_REMOVED lines=8> */
[----:B------:R-:W-:-:S02]  /*646e0*/  MOV R6, R7 ;  /* 0x0000000700067202 */ /* 0x000fc40000000f00 */
[----:B------:R-:W-:Y:S01]  /*646f0*/  MOV R4, 0x64720 ;  /* 0x0006472000047802 */ /* 0x000fe20000000f00 */
[----:B--2---:R1:W-:Y:S04]  /*64700*/  STL.64 [R1+0x1448], R2 ;  /* 0x0014480201007387 */ /* 0x0043e80000100a00 */
[----:B-1----:R-:W-:Y:S05]  /*64710*/  CALL.REL.NOINC `($_ZN7cutlass13device_kernelIN5flash19enable_sm80_to_sm89INS1_16FlashAttnBwdSm80INS1_25CollectiveMainloopBwdSm80ILi2ELi2EN4cute5tupleIJNS5_1CILi128EEES8_NS7_ILi64EEEEEENS_10bfloat16_tEfNS_4arch4Sm80ELb0ELb1ELb1ELb1ELb0ELb0ELb0ELb0ELi2ELi4ELi4ELi4ELb0EEENS1_24CollectiveEpilogueBwdGQAISA_fSD_Li256ELb1ELb0EEENS1_19SingleTileSchedulerILb1ELb0ELb0ELi128EEEEEEEEEvNT_6ParamsE$_ZN4cute3eso3ESOILb0ELb0EJNS_6LayoutINS_5tupleIJNS3_IJNS_1CILi8EEENS4_ILi1EEEEEENS4_ILi2EEEEEENS3_IJNS3_IJS6_NS4_ILi0EEEEEEiEEEEENS_10ViewEngineINS_8smem_ptrIPN7cutlass10bfloat16_tEEEEEEEC2ERKSD_RKSK_) ;  /* 0xfffa1d1000007944 */ /* 0x002fea0003c3ffff */
[----:B------:R2:W5:Y:S04]  /*64720*/  LDL R14, [R1+0x1410] ;  /* 0x00141000010e7983 */ /* 0x0005680000100800 */
[----:B------:R2:W5:Y:S01]  /*64730*/  LDL.64 R82, [R1+0x1418] ;  /* 0x0014180001527983 */ /* 0x0005620000100a00 */
[----:B------:R-:W-:Y:S01]  /*64740*/  IMAD.MOV.U32 R2, RZ, RZ, R68 ;  /* 0x000000ffff027224 */ /* 0x000fe200078e0044 */
[----:B-1----:R-:W-:Y:S02]  /*64750*/  MOV R3, RZ ;  /* 0x000000ff00037202 */ /* 0x002fe40000000f00 */
[----:B------:R-:W-:Y:S02]  /*64760*/  MOV R10, 0x64780 ;  /* 0x00064780000a7802 */ /* 0x000fe40000000f00 */
[----:B--2--5:R-:W-:Y:S05]  /*64770*/  CALL.REL.NOINC `($_ZN7cutlass13device_kernelIN5flash19enable_sm80_to_sm89INS1_16FlashAttnBwdSm80INS1_25CollectiveMainloopBwdSm80ILi2ELi2EN4cute5tupleIJNS5_1CILi128EEES8_NS7_ILi64EEEEEENS_10bfloat16_tEfNS_4arch4Sm80ELb0ELb1ELb1ELb1ELb0ELb0ELb0ELb0ELi2ELi4ELi4ELi4ELb0EEENS1_24CollectiveEpilogueBwdGQAISA_fSD_Li256ELb1ELb0EEENS1_19SingleTileSchedulerILb1ELb0ELb0ELi128EEEEEEEEEvNT_6ParamsE$_ZN4cute3eso3ESOILb1ELb0EJNS_10UnderscoreEiEEC2ERKS2_RKi) ;  /* 0xfffa2c0000007944 */ /* 0x024fea0003c3ffff */
        /* <DEDUP_REMOVED lines=16> */
[----:B------:R-:W-:-:S02]  /*64880*/  MOV R3, RZ ;  /* 0x000000ff00037202 */ /* 0x000fc40000000f00 */
[----:B------:R-:W-:Y:S02]  /*64890*/  MOV R10, 0x648b0 ;  /* 0x000648b0000a7802 */ /* 0x000fe40000000f00 */
[----:B--2--5:R-:W-:Y:S05]  /*648a0*/  CALL.REL.NOINC `($_ZN7cutlass13device_kernelIN5flash19enable_sm80_to_sm89INS1_16FlashAttnBwdSm80INS1_25CollectiveMainloopBwdSm80ILi2ELi2EN4cute5tupleIJNS5_1CILi128EEES8_NS7_ILi64EEEEEENS_10bfloat16_tEfNS_4arch4Sm80ELb0ELb1ELb1ELb1ELb0ELb0ELb0ELb0ELi2ELi4ELi4ELi4ELb0EEENS1_24CollectiveEpilogueBwdGQAISA_fSD_Li256ELb1ELb0EEENS1_19SingleTileSchedulerILb1ELb0ELb0ELi128EEEEEEEEEvNT_6ParamsE$_ZN4cute3eso3ESOILb1ELb0EJNS_10UnderscoreEiEEC2ERKS2_RKi) ;  /* 0xfffa2ad000007944 */ /* 0x024fea0003c3ffff */
[----:B-1----:R-:W2:Y:S01]  /*648b0*/  LDL R3, [R1+0x1410] ;  /* 0x0014100001037983 */ /* 0x002ea20000100800 */
[----:B------:R-:W-:Y:S02]  /*648c0*/  MOV R6, 0x648f0 ;  /* 0x000648f000067802 */ /* 0x000fe40000000f00 */
[----:B--2---:R-:W-:Y:S02]  /*648d0*/  SHF.L.U32 R3, R3, 0x6, RZ ;  /* 0x0000000603037819 */ /* 0x004fe400000006ff */
[----:B------:R-:W-:Y:S05]  /*648e0*/  CALL.REL.NOINC `($_ZN7cutlass13device_kernelIN5flash19enable_sm80_to_sm89INS1_16FlashAttnBwdSm80INS1_25CollectiveMainloopBwdSm80ILi2ELi2EN4cute5tupleIJNS5_1CILi128EEES8_NS7_ILi64EEEEEENS_10bfloat16_tEfNS_4arch4Sm80ELb0ELb1ELb1ELb1ELb0ELb0ELb0ELb0ELi2ELi4ELi4ELi4ELb0EEENS1_24CollectiveEpilogueBwdGQAISA_fSD_Li256ELb1ELb0EEENS1_19SingleTileSchedulerILb1ELb0ELb0ELi128EEEEEEEEEvNT_6ParamsE$_ZN4cute3eso3ESOILb1ELb0EJNS_6LayoutINS_5tupleIJNS3_IJNS3_IJNS_1CILi4EEENS4_ILi2EEEEEENS4_ILi1EEEEEEEEENS3_IJNS3_IJNS3_IJS8_NS4_ILi32EEEEEENS4_ILi0EEEEEEEEEEEiEEC2ERKSG_RKi) ;  /* 0xfffa43c000007944 */ /* 0x000fea0003c3ffff */
[----:B-1----:R-:W2:Y:S01]  /*648f0*/  LDL R3, [R1+0x1410] ;  /* 0x0014100001037983 */ /* 0x002ea20000100800 */
        /* <DEDUP_REMOVED lines=20> */
[----:B--2--5:R-:W-:Y:S05]  /*64a40*/  CALL.REL.NOINC `($_ZN7cutlass13device_kernelIN5flash19enable_sm80_to_sm89INS1_16FlashAttnBwdSm80INS1_25CollectiveMainloopBwdSm80ILi2ELi2EN4cute5tupleIJNS5_1CILi128EEES8_NS7_ILi64EEEEEENS_10bfloat16_tEfNS_4arch4Sm80ELb0ELb1ELb1ELb1ELb0ELb0ELb0ELb0ELi2ELi4ELi4ELi4ELb0EEENS1_24CollectiveEpilogueBwdGQAISA_fSD_Li256ELb1ELb0EEENS1_19SingleTileSchedulerILb1ELb0ELb0ELi128EEEEEEEEEvNT_6ParamsE$_ZN4cute3eso3ESOILb1ELb0EJNS_6LayoutINS_5tupleIJNS3_IJNS3_IJNS_1CILi2EEES5_EEENS4_ILi1EEEEEEEEENS3_IJNS3_IJNS3_IJS7_NS4_ILi16EEEEEENS4_ILi0EEEEEEEEEEENS_10ViewEngineIPjEEEEC2ERKSF_RKSI_) ;  /* 0xfffa41d000007944 */ /* 0x024fea0003c3ffff */
[----:B------:R2:W5:Y:S01]  /*64a50*/  LDL.64 R8, [R1+0x1410] ;  /* 0x0014100001087983 */ /* 0x0005620000100a00 */
[----:B------:R-:W-:-:S02]  /*64a60*/  MOV R4, R6 ;  /* 0x0000000600047202 */ /* 0x000fc40000000f00 */
[----:B-1----:R-:W-:Y:S02]  /*64a70*/  MOV R2, 0x64a90 ;  /* 0x00064a9000027802 */ /* 0x002fe40000000f00 */
[----:B--2--5:R-:W-:Y:S05]  /*64a80*/  CALL.REL.NOINC `($_ZN7cutlass13device_kernelIN5flash19enable_sm80_to_sm89INS1_16FlashAttnBwdSm80INS1_25CollectiveMainloopBwdSm80ILi2ELi2EN4cute5tupleIJNS5_1CILi128EEES8_NS7_ILi64EEEEEENS_10bfloat16_tEfNS_4arch4Sm80ELb0ELb1ELb1ELb1ELb0ELb0ELb0ELb0ELi2ELi4ELi4ELi4ELb0EEENS1_24CollectiveEpilogueBwdGQAISA_fSD_Li256ELb1ELb0EEENS1_19SingleTileSchedulerILb1ELb0ELb0ELi128EEEEEEEEEvNT_6ParamsE$_ZN73_INTERNAL_24fd9406_37_flash_bwd_hdim64_bf16_softcap_sm80_cu_8e232a79_330724__cvta_generic_to_sharedEPKv) ;  /* 0xfffa665000007944 */ /* 0x024fea0003c3ffff */
        /* <DEDUP_REMOVED lines=58> */
[----:B------:R-:W1:Y:S04]  /*64e30*/  LDSM.16.MT88.4 R4, [R4] ;  /* 0x000000000404783b */ /* 0x000e680000004200 */
[----:B-1----:R1:W-:Y:S04]  /*64e40*/  ST.E [R8.64], R4 ;  /* 0x0000000408007985 */ /* 0x0023e8000c101904 */
[----:B------:R1:W-:Y:S04]  /*64e50*/  ST.E [R8.64+0x4], R5 ;  /* 0x0000040508007985 */ /* 0x0003e8000c101904 */
[----:B------:R1:W-:Y:S04]  /*64e60*/  ST.E [R8.64+0x40], R6 ;  /* 0x0000400608007985 */ /* 0x0003e8000c101904 */
[----:B------:R1:W-:Y:S02]  /*64e70*/  ST.E [R8.64+0x44], R7 ;  /* 0x0000440708007985 */ /* 0x0003e4000c101904 */
.L_x_2256:
[----:B------:R-:W-:-:S13]  /*64e80*/  ISETP.NE.AND P0, PT, R67, 0x7, PT ;  /* 0x000000074300780c */ /* 0x000fda0003f05270 */
[----:B-1----:R-:W-:Y:S05]  /*64e90*/  @!P0 BRA `(.L_x_2253) ;  /* 0x00001b4000008947 */ /* 0x002fea0003800000 */
[----:B------:R-:W-:Y:S01]  /*64ea0*/  IADD3 R14, R67, 0x1, RZ ;  /* 0x00000001430e7810 */ /* 0x000fe20007ffe0ff */
[----:B------:R-:W-:Y:S01]  /*64eb0*/  IMAD.MOV.U32 R2, RZ, RZ, R68 ;  /* 0x000000ffff027224 */ /* 0x000fe200078e0044 */
[----:B-1----:R-:W-:-:S03]  /*64ec0*/  MOV R8, 0x64ef0 ;  /* 0x00064ef000087802 */ /* 0x002fc60000000f00 */
[----:B------:R-:W-:Y:S02]  /*64ed0*/  IMAD.MOV.U32 R3, RZ, RZ, R14 ;  /* 0x000000ffff037224 */ /* 0x000fe400078e000e */
[----:B------:R-:W-:Y:S05]  /*64ee0*/  CALL.REL.NOINC `($_ZN7cutlass13device_kernelIN5flash19enable_sm80_to_sm89INS1_16FlashAttnBwdSm80INS1_25CollectiveMainloopBwdSm80ILi2ELi2EN4cute5tupleIJNS5_1CILi128EEES8_NS7_ILi64EEEEEENS_10bfloat16_tEfNS_4arch4Sm80ELb0ELb1ELb1ELb1ELb0ELb0ELb0ELb0ELi2ELi4ELi4ELi4ELb0EEENS1_24CollectiveEpilogueBwdGQAISA_fSD_Li256ELb1ELb0EEENS1_19SingleTileSchedulerILb1ELb0ELb0ELi128EEEEEEEEEvNT_6ParamsE$_ZN4cute3eso3ESOILb1ELb0EJNS_10UnderscoreES2_iEEC2ERKS2_S5_RKi) ;  /* 0xfffa245000007944 */ /* 0x000fea0003c3ffff */
        /* <DEDUP_REMOVED lines=16> */
[----:B------:R-:W-:Y:S05]  /*64ff0*/  CALL.REL.NOINC `($_ZN7cutlass13device_kernelIN5flash19enable_sm80_to_sm89INS1_16FlashAttnBwdSm80INS1_25CollectiveMainloopBwdSm80ILi2ELi2EN4cute5tupleIJNS5_1CILi128EEES8_NS7_ILi64EEEEEENS_10bfloat16_tEfNS_4arch4Sm80ELb0ELb1ELb1ELb1ELb0ELb0ELb0ELb0ELi2ELi4ELi4ELi4ELb0EEENS1_24CollectiveEpilogueBwdGQAISA_fSD_Li256ELb1ELb0EEENS1_19SingleTileSchedulerILb1ELb0ELb0ELi128EEEEEEEEEvNT_6ParamsE$_ZN4cute3eso3ESOILb1ELb0EJNS_6LayoutINS_5tupleIJNS3_IJNS_1CILi8EEENS4_ILi1EEEEEENS4_ILi2EEEEEENS3_IJNS3_IJS6_NS4_ILi0EEEEEENS4_ILi4096EEEEEEEEiEEC2ERKSE_RKi) ;  /* 0xfffa4f0000007944 */ /* 0x000fea0003c3ffff */
        /* <DEDUP_REMOVED lines=8> */
[----:B-1---5:R-:W-:Y:S05]  /*65080*/  CALL.REL.NOINC `($_ZN7cutlass13device_kernelIN5flash19enable_sm80_to_sm89INS1_16FlashAttnBwdSm80INS1_25CollectiveMainloopBwdSm80ILi2ELi2EN4cute5tupleIJNS5_1CILi128EEES8_NS7_ILi64EEEEEENS_10bfloat16_tEfNS_4arch4Sm80ELb0ELb1ELb1ELb1ELb0ELb0ELb0ELb0ELi2ELi4ELi4ELi4ELb0EEENS1_24CollectiveEpilogueBwdGQAISA_fSD_Li256ELb1ELb0EEENS1_19SingleTileSchedulerILb1ELb0ELb0ELi128EEEEEEEEEvNT_6ParamsE$_ZN4cute3eso3ESOILb1ELb0EJNS_6LayoutINS_5tupleIJNS3_IJNS_1CILi8EEENS4_ILi1EEEEEENS4_ILi2EEEEEENS3_IJNS3_IJS6_NS4_ILi0EEEEEENS4_ILi4096EEEEEEEENS_10ViewEngineINS_8smem_ptrIPN7cutlass10bfloat16_tEEEEEEEC2ERKSE_RKSL_) ;  /* 0xfffa4e3000007944 */ /* 0x022fea0003c3ffff */
[----:B-1----:R1:W5:Y:S01]  /*65090*/  LDL.64 R4, [R1+0x1410] ;  /* 0x0014100001047983 */ /* 0x0023620000100a00 */
[----:B------:R-:W-:Y:S01]  /*650a0*/  IMAD.MOV.U32 R2, RZ, RZ, R59 ;  /* 0x000000ffff027224 */ /* 0x000fe200078e003b */
[----:B------:R-:W-:-:S02]  /*650b0*/  MOV R3, R14 ;  /* 0x0000000e00037202 */ /* 0x000fc40000000f00 */
[----:B------:R-:W-:Y:S02]  /*650c0*/  MOV R8, 0x650e0 ;  /* 0x000650e000087802 */ /* 0x000fe40000000f00 */
[----:B-1---5:R-:W-:Y:S05]  /*650d0*/  CALL.REL.NOINC `($_ZN7cutlass13device_kernelIN5flash19enable_sm80_to_sm89INS1_16FlashAttnBwdSm80INS1_25CollectiveMainloopBwdSm80ILi2ELi2EN4cute5tupleIJNS5_1CILi128EEES8_NS7_ILi64EEEEEENS_10bfloat16_tEfNS_4arch4Sm80ELb0ELb1ELb1ELb1ELb0ELb0ELb0ELb0ELi2ELi4ELi4ELi4ELb0EEENS1_24CollectiveEpilogueBwdGQAISA_fSD_Li256ELb1ELb0EEENS1_19SingleTileSchedulerILb1ELb0ELb0ELi128EEEEEEEEEvNT_6ParamsE$_ZN4cute3eso3ESOILb1ELb0EJNS_10UnderscoreES2_iEEC2ERKS2_S5_RKi) ;  /* 0xfffa226000007944 */ /* 0x022fea0003c3ffff */
        /* <DEDUP_REMOVED lines=9> */
[----:B------:R-:W-:Y:S05]  /*65170*/  CALL.REL.NOINC `($_ZN7cutlass13device_kernelIN5flash19enable_sm80_to_sm89INS1_16FlashAttnBwdSm80INS1_25CollectiveMainloopBwdSm80ILi2ELi2EN4cute5tupleIJNS5_1CILi128EEES8_NS7_ILi64EEEEEENS_10bfloat16_tEfNS_4arch4Sm80ELb0ELb1ELb1ELb1ELb0ELb0ELb0ELb0ELi2ELi4ELi4ELi4ELb0EEENS1_24CollectiveEpilogueBwdGQAISA_fSD_Li256ELb1ELb0EEENS1_19SingleTileSchedulerILb1ELb0ELb0ELi128EEEEEEEEEvNT_6ParamsE$_ZN4cute3eso3ESOILb1ELb0EJNS_6LayoutINS_5tupleIJNS3_IJNS_1CILi8EEENS4_ILi1EEEEEENS4_ILi2EEEEEENS3_IJNS3_IJS6_NS4_ILi0EEEEEES5_EEEEEiEEC2ERKSD_RKi) ;  /* 0xfffa4f3000007944 */ /* 0x000fea0003c3ffff */
[----:B-1----:R-:W2:Y:S01]  /*65180*/  LDL R3, [R1+0x1380] ;  /* 0x0013800001037983 */ /* 0x002ea20000100800 */
[----:B------:R-:W-:Y:S01]  /*65190*/  MOV R8, 0x651d0 ;  /* 0x000651d000087802 */ /* 0x000fe20000000f00 */
[----:B--2---:R-:W-:-:S05]  /*651a0*/  IMAD.WIDE R6, R3, 0x2, R74 ;  /* 0x0000000203067825 */ /* 0x004fca00078e024a */
[----:B------:R-:W-:Y:S02]  /*651b0*/  MOV R9, R7 ;  /* 0x0000000700097202 */ /* 0x000fe40000000f00 */
[----:B------:R-:W-:Y:S05]  /*651c0*/  CALL.REL.NOINC `($_ZN7cutlass13device_kernelIN5flash19enable_sm80_to_sm89INS1_16FlashAttnBwdSm80INS1_25CollectiveMainloopBwdSm80ILi2ELi2EN4cute5tupleIJNS5_1CILi128EEES8_NS7_ILi64EEEEEENS_10bfloat16_tEfNS_4arch4Sm80ELb0ELb1ELb1ELb1ELb0ELb0ELb0ELb0ELi2ELi4ELi4ELi4ELb0EEENS1_24CollectiveEpilogueBwdGQAISA_fSD_Li256ELb1ELb0EEENS1_19SingleTileSchedulerILb1ELb0ELb0ELi128EEEEEEEEEvNT_6ParamsE$_ZN4cute3eso3ESOILb1ELb0EJNS_6LayoutINS_5tupleIJNS3_IJNS_1CILi8EEENS4_ILi1EEEEEENS4_ILi2EEEEEENS3_IJNS3_IJS6_NS4_ILi0EEEEEES5_EEEEENS_10ViewEngineIPN7cutlass10bfloat16_tEEEEEC2ERKSD_RKSI_) ;  /* 0xfffa4e8000007944 */ /* 0x000fea0003c3ffff */
        /* <DEDUP_REMOVED lines=149> */
[----:B------:R2:W5:Y:S04]  /*65b20*/  LDL R5, [R1+0x1380] ;  /* 0x0013800001057983 */ /* 0x0005680000100800 */
[----:B------:R2:W5:Y:S01]  /*65b30*/  LD.E R20, [R76.64] ;  /* 0x000000044c147980 */ /* 0x000562000c101900 */
[----:B------:R-:W-:-:S03]  /*65b40*/  MOV R4, 0x65b60 ;  /* 0x00065b6000047802 */ /* 0x000fc60000000f00 */
[----:B-12--5:R-:W-:Y:S05]  /*65b50*/  CALL.REL.NOINC `($_ZN7cutlass13device_kernelIN5flash19enable_sm80_to_sm89INS1_16FlashAttnBwdSm80INS1_25CollectiveMainloopBwdSm80ILi2ELi2EN4cute5tupleIJNS5_1CILi128EEES8_NS7_ILi64EEEEEENS_10bfloat16_tEfNS_4arch4Sm80ELb0ELb1ELb1ELb1ELb0ELb0ELb0ELb0ELi2ELi4ELi4ELi4ELb0EEENS1_24CollectiveEpilogueBwdGQAISA_fSD_Li256ELb1ELb0EEENS1_19SingleTileSchedulerILb1ELb0ELb0ELi128EEEEEEEEEvNT_6ParamsE$_ZZN4cute5sliceINS_5tupleIJNS_10UnderscoreES2_iEEENS1_IJNS1_IJNS_1CILi1EEENS4_ILi0EEEEEEiNS4_ILi1024EEEEEEEEDaRKT_RKT0_ENKUlRKT_RKT0_E_clIS2_iEEDaSI_SL_) ;  /* 0xfffa6f9000007944 */ /* 0x026fea0003c3ffff */
[----:B------:R-:W-:Y:S02]  /*65b60*/  MOV R4, 0x65b80 ;  /* 0x00065b8000047802 */ /* 0x000fe40000000f00 */
[----:B-1---5:R-:W-:Y:S05]  /*65b70*/  CALL.REL.NOINC `($_ZN7cutlass13device_kernelIN5flash19enable_sm80_to_sm89INS1_16FlashAttnBwdSm80INS1_25CollectiveMainloopBwdSm80ILi2ELi2EN4cute5tupleIJNS5_1CILi128EEES8_NS7_ILi64EEEEEENS_10bfloat16_tEfNS_4arch4Sm80ELb0ELb1ELb1ELb1ELb0ELb0ELb0ELb0ELi2ELi4ELi4ELi4ELb0EEENS1_24CollectiveEpilogueBwdGQAISA_fSD_Li256ELb1ELb0EEENS1_19SingleTileSchedulerILb1ELb0ELb0ELi128EEEEEEEEEvNT_6ParamsE$_ZZN4cute12filter_tupleINS_5tupleIJNS_10UnderscoreES2_iEEENS1_IJNS1_IJNS_1CILi1EEENS4_ILi0EEEEEEiNS4_ILi1024EEEEEEZNS_5sliceIS3_S9_EEDaRKT_RKT0_EUlRKT_RKT0_E_EEDaSD_SG_OT1_ENKUlDpSJ_E_clIJNS1_IJS7_EEENS1_IJiEEENS1_IJEEEEEEDaSQ_) ;  /* 0xfffa5bc000007944 */ /* 0x022fea0003c3ffff */
[----:B------:R-:W-:Y:S02]  /*65b80*/  MOV R6, 0x65ba0 ;  /* 0x00065ba000067802 */ /* 0x000fe40000000f00 */
[----:B-1---5:R-:W-:Y:S05]  /*65b90*/  CALL.REL.NOINC `($_ZN7cutlass13device_kernelIN5flash19enable_sm80_to_sm89INS1_16FlashAttnBwdSm80INS1_25CollectiveMainloopBwdSm80ILi2ELi2EN4cute5tupleIJNS5_1CILi128EEES8_NS7_ILi64EEEEEENS_10bfloat16_tEfNS_4arch4Sm80ELb0ELb1ELb1ELb1ELb0ELb0ELb0ELb0ELi2ELi4ELi4ELi4ELb0EEENS1_24CollectiveEpilogueBwdGQAISA_fSD_Li256ELb1ELb0EEENS1_19SingleTileSchedulerILb1ELb0ELb0ELi128EEEEEEEEEvNT_6ParamsE$_ZN4cute5tupleIJNS0_IJNS0_IJNS_1CILi8EEENS1_ILi1EEEEEENS1_ILi2EEEEEENS0_IJNS0_IJS3_NS1_ILi0EEEEEEiEEEEEC2ERKS6_RKS9_) ;  /* 0xfffa4c1000007944 */ /* 0x022fea0003c3ffff */
[----:B------:R2:W5:Y:S01]  /*65ba0*/  LDL R6, [R1+0x1410] ;  /* 0x0014100001067983 */ /* 0x0005620000100800 */
[----:B-1----:R-:W-:-:S02]  /*65bb0*/  SHF.L.U32 R2, R5, 0xa, RZ ;  /* 0x0000000a05027819 */ /* 0x002fc400000006ff */
[----:B------:R-:W-:-:S03]  /*65bc0*/  MOV R4, 0x65bf0 ;  /* 0x00065bf000047802 */ /* 0x000fc60000000f00 */
[----:B------:R2:W-:Y:S04]  /*65bd0*/  STL [R1+0x1420], R2 ;  /* 0x0014200201007387 */ /* 0x0005e80000100800 */
[----:B--2--5:R-:W-:Y:S05]  /*65be0*/  CALL.REL.NOINC `($_ZN7cutlass13device_kernelIN5flash19enable_sm80_to_sm89INS1_16FlashAttnBwdSm80INS1_25CollectiveMainloopBwdSm80ILi2ELi2EN4cute5tupleIJNS5_1CILi128EEES8_NS7_ILi64EEEEEENS_10bfloat16_tEfNS_4arch4Sm80ELb0ELb1ELb1ELb1ELb0ELb0ELb0ELb0ELi2ELi4ELi4ELi4ELb0EEENS1_24CollectiveEpilogueBwdGQAISA_fSD_Li256ELb1ELb0EEENS1_19SingleTileSchedulerILb1ELb0ELb0ELi128EEEEEEEEEvNT_6ParamsE$_ZN4cute3eso3ESOILb0ELb0EJNS_6LayoutINS_5tupleIJNS3_IJNS_1CILi8EEENS4_ILi1EEEEEENS4_ILi2EEEEEENS3_IJNS3_IJS6_NS4_ILi0EEEEEEiEEEEEiEEC2ERKSD_RKi) ;  /* 0xfffa08b000007944 */ /* 0x024fea0003c3ffff */
[----:B-1----:R-:W2:Y:S04]  /*65bf0*/  LD.E.64 R2, [R76.64+0x8] ;  /* 0x000008044c027980 */ /* 0x002ea8000c101b00 */
[----:B------:R-:W2:Y:S01]  /*65c00*/  LDL.64 R4, [R1+0x1380] ;  /* 0x0013800001047983 */ /* 0x000ea20000100a00 */
        /* <DEDUP_REMOVED lines=8> */
[----:B-1----:R-:W-:Y:S05]  /*65c90*/  CALL.REL.NOINC `($_ZN7cutlass13device_kernelIN5flash19enable_sm80_to_sm89INS1_16FlashAttnBwdSm80INS1_25CollectiveMainloopBwdSm80ILi2ELi2EN4cute5tupleIJNS5_1CILi128EEES8_NS7_ILi64EEEEEENS_10bfloat16_tEfNS_4arch4Sm80ELb0ELb1ELb1ELb1ELb0ELb0ELb0ELb0ELi2ELi4ELi4ELi4ELb0EEENS1_24CollectiveEpilogueBwdGQAISA_fSD_Li256ELb1ELb0EEENS1_19SingleTileSchedulerILb1ELb0ELb0ELi128EEEEEEEEEvNT_6ParamsE$_ZN4cute3eso3ESOILb0ELb0EJNS_6LayoutINS_5tupleIJNS3_IJNS_1CILi8EEENS4_ILi1EEEEEENS4_ILi2EEEEEENS3_IJNS3_IJS6_NS4_ILi0EEEEEEiEEEEENS_10ViewEngineINS_8smem_ptrIPN7cutlass10bfloat16_tEEEEEEEC2ERKSD_RKSK_) ;  /* 0xfffa079000007944 */ /* 0x002fea0003c3ffff */
[----:B------:R2:W5:Y:S04]  /*65ca0*/  LDL R15, [R1+0x1410] ;  /* 0x00141000010f7983 */ /* 0x0005680000100800 */
[----:B------:R2:W5:Y:S01]  /*65cb0*/  LDL.64 R12, [R1+0x1418] ;  /* 0x00141800010c7983 */ /* 0x0005620000100a00 */
[----:B-1----:R-:W-:Y:S01]  /*65cc0*/  IMAD.MOV.U32 R3, RZ, RZ, R14 ;  /* 0x000000ffff037224 */ /* 0x002fe200078e000e */
[----:B------:R-:W-:-:S02]  /*65cd0*/  MOV R2, R59 ;  /* 0x0000003b00027202 */ /* 0x000fc40000000f00 */
[----:B------:R-:W-:Y:S02]  /*65ce0*/  MOV R8, 0x65d00 ;  /* 0x00065d0000087802 */ /* 0x000fe40000000f00 */
[----:B--2--5:R-:W-:Y:S05]  /*65cf0*/  CALL.REL.NOINC `($_ZN7cutlass13device_kernelIN5flash19enable_sm80_to_sm89INS1_16FlashAttnBwdSm80INS1_25CollectiveMainloopBwdSm80ILi2ELi2EN4cute5tupleIJNS5_1CILi128EEES8_NS7_ILi64EEEEEENS_10bfloat16_tEfNS_4arch4Sm80ELb0ELb1ELb1ELb1ELb0ELb0ELb0ELb0ELi2ELi4ELi4ELi4ELb0EEENS1_24CollectiveEpilogueBwdGQAISA_fSD_Li256ELb1ELb0EEENS1_19SingleTileSchedulerILb1ELb0ELb0ELi128EEEEEEEEEvNT_6ParamsE$_ZN4cute3eso3ESOILb1ELb0EJNS_10UnderscoreES2_iEEC2ERKS2_S5_RKi) ;  /* 0xfffa164000007944 */ /* 0x024fea0003c3ffff */
[----:B-1----:R-:W2:Y:S01]  /*65d00*/  LDL R3, [R1+0x1380] ;  /* 0x0013800001037983 */ /* 0x002ea20000100800 */
[----:B------:R-:W-:Y:S02]  /*65d10*/  MOV R4, 0x65d40 ;  /* 0x00065d4000047802 */ /* 0x000fe40000000f00 */
[----:B--2---:R-:W-:Y:S02]  /*65d20*/  SHF.L.U32 R3, R3, 0x2, RZ ;  /* 0x0000000203037819 */ /* 0x004fe400000006ff */
[----:B------:R-:W-:Y:S05]  /*65d30*/  CALL.REL.NOINC `($_ZN7cutlass13device_kernelIN5flash19enable_sm80_to_sm89INS1_16FlashAttnBwdSm80INS1_25CollectiveMainloopBwdSm80ILi2ELi2EN4cute5tupleIJNS5_1CILi128EEES8_NS7_ILi64EEEEEENS_10bfloat16_tEfNS_4arch4Sm80ELb0ELb1ELb1ELb1ELb0ELb0ELb0ELb0ELi2ELi4ELi4ELi4ELb0EEENS1_24CollectiveEpilogueBwdGQAISA_fSD_Li256ELb1ELb0EEENS1_19SingleTileSchedulerILb1ELb0ELb0ELi128EEEEEEEEEvNT_6ParamsE$_ZN4cute3eso3ESOILb1ELb0EJNS_6LayoutINS_5tupleIJNS3_IJNS3_IJNS_1CILi4EEENS4_ILi2EEEEEENS4_ILi1EEEEEES6_EEENS3_IJNS3_IJNS3_IJS8_NS4_ILi32EEEEEENS4_ILi0EEEEEENS4_ILi64EEEEEEEEiEEC2ERKSH_RKi) ;  /* 0xfffa303000007944 */ /* 0x000fea0003c3ffff */
[----:B-1----:R-:W2:Y:S01]  /*65d40*/  LDL R3, [R1+0x1380] ;  /* 0x0013800001037983 */ /* 0x002ea20000100800 */
[----:B------:R-:W-:Y:S01]  /*65d50*/  MOV R6, 0x65d80 ;  /* 0x00065d8000067802 */ /* 0x000fe20000000f00 */
[----:B--2---:R-:W-:-:S04]  /*65d60*/  IMAD.WIDE R10, R3, 0x2, R72 ;  /* 0x00000002030a7825 */ /* 0x004fc800078e0248 */
[----:B------:R-:W-:Y:S05]  /*65d70*/  CALL.REL.NOINC `($_ZN7cutlass13device_kernelIN5flash19enable_sm80_to_sm89INS1_16FlashAttnBwdSm80INS1_25CollectiveMainloopBwdSm80ILi2ELi2EN4cute5tupleIJNS5_1CILi128EEES8_NS7_ILi64EEEEEENS_10bfloat16_tEfNS_4arch4Sm80ELb0ELb1ELb1ELb1ELb0ELb0ELb0ELb0ELi2ELi4ELi4ELi4ELb0EEENS1_24CollectiveEpilogueBwdGQAISA_fSD_Li256ELb1ELb0EEENS1_19SingleTileSchedulerILb1ELb0ELb0ELi128EEEEEEEEEvNT_6ParamsE$_ZN4cute3eso3ESOILb1ELb0EJNS_6LayoutINS_5tupleIJNS3_IJNS3_IJNS_1CILi4EEENS4_ILi2EEEEEENS4_ILi1EEEEEES6_EEENS3_IJNS3_IJNS3_IJS8_NS4_ILi32EEEEEENS4_ILi0EEEEEENS4_ILi64EEEEEEEENS_10ViewEngineIPN7cutlass10bfloat16_tEEEEEC2ERKSH_RKSM_) ;  /* 0xfffa2fb000007944 */ /* 0x000fea0003c3ffff */
        /* <DEDUP_REMOVED lines=197> */
[----:B-1----:R-:W-:Y:S05]  /*669d0*/  CALL.REL.NOINC `($_ZN7cutlass13device_kernelIN5flash19enable_sm80_to_sm89INS1_16FlashAttnBwdSm80INS1_25CollectiveMainloopBwdSm80ILi2ELi2EN4cute5tupleIJNS5_1CILi128EEES8_NS7_ILi64EEEEEENS_10bfloat16_tEfNS_4arch4Sm80ELb0ELb1ELb1ELb1ELb0ELb0ELb0ELb0ELi2ELi4ELi4ELi4ELb0EEENS1_24CollectiveEpilogueBwdGQAISA_fSD_Li256ELb1ELb0EEENS1_19SingleTileSchedulerILb1ELb0ELb0ELi128EEEEEEEEEvNT_6ParamsE$_ZZN5flash25CollectiveMainloopBwdSm80ILi2ELi2EN4cute5tupleIJNS1_1CILi128EEES4_NS3_ILi64EEEEEEN7cutlass10bfloat16_tEfNS7_4arch4Sm80ELb0ELb1ELb1ELb1ELb0ELb0ELb0ELb0ELi2ELi4ELi4ELi4ELb0EE3mmaINS_16FlashAttnBwdSm80ISB_NS_24CollectiveEpilogueBwdGQAIS6_fSA_Li256ELb1ELb0EEENS_19SingleTileSchedulerILb1ELb0ELb0ELi128EEEE13SharedStorageENS1_6TensorINS1_11ArrayEngineIfLm32EEENS1_6LayoutINS2_IJNS2_IJNS3_ILi2EEESO_EEESO_NS3_ILi4EEEEEENS2_IJNS2_IJNS3_ILi1EEESO_EEESQ_NS3_ILi8EEEEEEEEEEEEbRKNSB_6ParamsERT0_S12_iNS2_IJiiiEEERT_ENKUlvE0_clEv) ;  /* 0xffffb10000007944 */ /* 0x002fea0003c3ffff */
.L_x_2253:
[----:B------:R-:W-:Y:S01]  /*669e0*/  IMAD.MOV.U32 R2, RZ, RZ, R68 ;  /* 0x000000ffff027224 */ /* 0x000fe200078e0044 */
[----:B------:R-:W-:Y:S01]  /*669f0*/  MOV R3, R67 ;  /* 0x0000004300037202 */ /* 0x000fe20000000f00 */
[----:B------:R-:W-:Y:S01]  /*66a00*/  IMAD.MOV.U32 R20, RZ, RZ, RZ ;  /* 0x000000ffff147224 */ /* 0x000fe200078e00ff */
[----:B-1----:R-:W-:-:S02]  /*66a10*/  MOV R8, 0x66a30 ;  /* 0x00066a3000087802 */ /* 0x002fc40000000f00 */
[----:B------:R-:W-:Y:S05]  /*66a20*/  CALL.REL.NOINC `($_ZN7cutlass13device_kernelIN5flash19enable_sm80_to_sm89INS1_16FlashAttnBwdSm80INS1_25CollectiveMainloopBwdSm80ILi2ELi2EN4cute5tupleIJNS5_1CILi128EEES8_NS7_ILi64EEEEEENS_10bfloat16_tEfNS_4arch4Sm80ELb0ELb1ELb1ELb1ELb0ELb0ELb0ELb0ELi2ELi4ELi4ELi4ELb0EEENS1_24CollectiveEpilogueBwdGQAISA_fSD_Li256ELb1ELb0EEENS1_19SingleTileSchedulerILb1ELb0ELb0ELi128EEEEEEEEEvNT_6ParamsE$_ZN4cute3eso3ESOILb1ELb0EJNS_10UnderscoreES2_iEEC2ERKS2_S5_RKi) ;  /* 0xfffa091000007944 */ /* 0x000fea0003c3ffff */
        /* <DEDUP_REMOVED lines=15> */
[----:B------:R-:W-:Y:S05]  /*66b20*/  CALL.REL.NOINC `($_ZN7cutlass13device_kernelIN5flash19enable_sm80_to_sm89INS1_16FlashAttnBwdSm80INS1_25CollectiveMainloopBwdSm80ILi2ELi2EN4cute5tupleIJNS5_1CILi128EEES8_NS7_ILi64EEEEEENS_10bfloat16_tEfNS_4arch4Sm80ELb0ELb1ELb1ELb1ELb0ELb0ELb0ELb0ELi2ELi4ELi4ELi4ELb0EEENS1_24CollectiveEpilogueBwdGQAISA_fSD_Li256ELb1ELb0EEENS1_19SingleTileSchedulerILb1ELb0ELb0ELi128EEEEEEEEEvNT_6ParamsE$_ZN4cute3eso3ESOILb1ELb0EJNS_6LayoutINS_5tupleIJNS3_IJNS_1CILi2EEES5_S5_EEES5_EEENS3_IJNS3_IJNS4_ILi1EEES5_NS4_ILi4EEEEEENS4_ILi8EEEEEEEEiEEC2ERKSD_RKi) ;  /* 0xfffa2e4000007944 */ /* 0x000fea0003c3ffff */
[----:B-1----:R-:W2:Y:S01]  /*66b30*/  LDL R2, [R1+0x1410] ;  /* 0x0014100001027983 */ /* 0x002ea20000100800 */
[----:B------:R-:W-:Y:S02]  /*66b40*/  MOV R4, R64 ;  /* 0x0000004000047202 */ /* 0x000fe40000000f00 */
[----:B------:R-:W-:-:S05]  /*66b50*/  MOV R5, R63 ;  /* 0x0000003f00057202 */ /* 0x000fca0000000f00 */
[----:B--2---:R-:W-:Y:S01]  /*66b60*/  IMAD.WIDE R2, R2, 0x2, R4 ;  /* 0x0000000202027825 */ /* 0x004fe200078e0204 */
[----:B------:R-:W-:-:S04]  /*66b70*/  MOV R4, 0x66ba0 ;  /* 0x00066ba000047802 */ /* 0x000fc80000000f00 */
[----:B------:R-:W-:Y:S02]  /*66b80*/  MOV R6, R2 ;  /* 0x0000000200067202 */ /* 0x000fe40000000f00 */
[----:B------:R-:W-:Y:S05]  /*66b90*/  CALL.REL.NOINC `($_ZN7cutlass13device_kernelIN5flash19enable_sm80_to_sm89INS1_16FlashAttnBwdSm80INS1_25CollectiveMainloopBwdSm80ILi2ELi2EN4cute5tupleIJNS5_1CILi128EEES8_NS7_ILi64EEEEEENS_10bfloat16_tEfNS_4arch4Sm80ELb0ELb1ELb1ELb1ELb0ELb0ELb0ELb0ELi2ELi4ELi4ELi4ELb0EEENS1_24CollectiveEpilogueBwdGQAISA_fSD_Li256ELb1ELb0EEENS1_19SingleTileSchedulerILb1ELb0ELb0ELi128EEEEEEEEEvNT_6ParamsE$_ZN4cute3eso3ESOILb1ELb0EJNS_6LayoutINS_5tupleIJNS3_IJNS_1CILi2EEES5_S5_EEES5_EEENS3_IJNS3_IJNS4_ILi1EEES5_NS4_ILi4EEEEEENS4_ILi8EEEEEEEENS_10ViewEngineIPN7cutlass10bfloat16_tEEEEEC2ERKSD_RKSI_) ;  /* 0xfffa2d8000007944 */ /* 0x000fea0003c3ffff */
[----:B------:R2:W5:Y:S01]  /*66ba0*/  LDL.64 R88, [R1+0x1410] ;  /* 0x0014100001587983 */ /* 0x0005620000100a00 */
[----:B-1----:R-:W-:Y:S01]  /*66bb0*/  IMAD.MOV.U32 R2, RZ, RZ, R68 ;  /* 0x000000ffff027224 */ /* 0x002fe200078e0044 */
[----:B------:R-:W-:Y:S02]  /*66bc0*/  MOV R3, R67 ;  /* 0x0000004300037202 */ /* 0x000fe40000000f00 */
[----:B------:R-:W-:Y:S02]  /*66bd0*/  MOV R8, 0x66bf0 ;  /* 0x00066bf000087802 */ /* 0x000fe40000000f00 */
[----:B--2--5:R-:W-:Y:S05]  /*66be0*/  CALL.REL.NOINC `($_ZN7cutlass13device_kernelIN5flash19enable_sm80_to_sm89INS1_16FlashAttnBwdSm80INS1_25CollectiveMainloopBwdSm80ILi2ELi2EN4cute5tupleIJNS5_1CILi128EEES8_NS7_ILi64EEEEEENS_10bfloat16_tEfNS_4arch4Sm80ELb0ELb1ELb1ELb1ELb0ELb0ELb0ELb0ELi2ELi4ELi4ELi4ELb0EEENS1_24CollectiveEpilogueBwdGQAISA_fSD_Li256ELb1ELb0EEENS1_19SingleTileSchedulerILb1ELb0ELb0ELi128EEEEEEEEEvNT_6ParamsE$_ZN4cute3eso3ESOILb1ELb0EJNS_10UnderscoreES2_iEEC2ERKS2_S5_RKi) ;  /* 0xfffa075000007944 */ /* 0x024fea0003c3ffff */
[----:B-1----:R-:W2:Y:S01]  /*66bf0*/  LDL R3, [R1+0x1410] ;  /* 0x0014100001037983 */ /* 0x002ea20000100800 */
[----:B------:R-:W-:Y:S02]  /*66c00*/  MOV R4, 0x66c30 ;  /* 0x00066c3000047802 */ /* 0x000fe40000000f00 */
[----:B--2---:R-:W-:Y:S02]  /*66c10*/  SHF.L.U32 R3, R3, 0x2, RZ ;  /* 0x0000000203037819 */ /* 0x004fe400000006ff */
[----:B------:R-:W-:Y:S05]  /*66c20*/  CALL.REL.NOINC `($_ZN7cutlass13device_kernelIN5flash19enable_sm80_to_sm89INS1_16FlashAttnBwdSm80INS1_25CollectiveMainloopBwdSm80ILi2ELi2EN4cute5tupleIJNS5_1CILi128EEES8_NS7_ILi64EEEEEENS_10bfloat16_tEfNS_4arch4Sm80ELb0ELb1ELb1ELb1ELb0ELb0ELb0ELb0ELi2ELi4ELi4ELi4ELb0EEENS1_24CollectiveEpilogueBwdGQAISA_fSD_Li256ELb1ELb0EEENS1_19SingleTileSchedulerILb1ELb0ELb0ELi128EEEEEEEEEvNT_6ParamsE$_ZN4cute3eso3ESOILb1ELb0EJNS_6LayoutINS_5tupleIJNS3_IJNS_1CILi2EEES5_EEES6_EEENS3_IJNS3_IJNS4_ILi1EEES5_EEENS3_IJNS4_ILi32EEENS4_ILi64EEEEEEEEEEEiEEC2ERKSE_RKi) ;  /* 0xfffa2b9000007944 */ /* 0x000fea0003c3ffff */
[----:B-1----:R-:W2:Y:S01]  /*66c30*/  LDL R3, [R1+0x1410] ;  /* 0x0014100001037983 */ /* 0x002ea20000100800 */
[----:B------:R-:W-:Y:S01]  /*66c40*/  MOV R4, 0x66c80 ;  /* 0x00066c8000047802 */ /* 0x000fe20000000f00 */
[----:B--2---:R-:W-:-:S05]  /*66c50*/  IMAD.WIDE R2, R3, 0x2, R70 ;  /* 0x0000000203027825 */ /* 0x004fca00078e0246 */
[----:B------:R-:W-:Y:S02]  /*66c60*/  MOV R6, R2 ;  /* 0x0000000200067202 */ /* 0x000fe40000000f00 */
[----:B------:R-:W-:Y:S05]  /*66c70*/  CALL.REL.NOINC `($_ZN7cutlass13device_kernelIN5flash19enable_sm80_to_sm89INS1_16FlashAttnBwdSm80INS1_25CollectiveMainloopBwdSm80ILi2ELi2EN4cute5tupleIJNS5_1CILi128EEES8_NS7_ILi64EEEEEENS_10bfloat16_tEfNS_4arch4Sm80ELb0ELb1ELb1ELb1ELb0ELb0ELb0ELb0ELi2ELi4ELi4ELi4ELb0EEENS1_24CollectiveEpilogueBwdGQAISA_fSD_Li256ELb1ELb0EEENS1_19SingleTileSchedulerILb1ELb0ELb0ELi128EEEEEEEEEvNT_6ParamsE$_ZN4cute3eso3ESOILb1ELb0EJNS_6LayoutINS_5tupleIJNS3_IJNS_1CILi2EEES5_EEES6_EEENS3_IJNS3_IJNS4_ILi1EEES5_EEENS3_IJNS4_ILi32EEENS4_ILi64EEEEEEEEEEENS_10ViewEngineIPN7cutlass10bfloat16_tEEEEEC2ERKSE_RKSJ_) ;  /* 0xfffa2af000007944 */ /* 0x000fea0003c3ffff */
[----:B------:R2:W5:Y:S04]  /*66c80*/  LDL.64 R86, [R1+0x1410] ;  /* 0x0014100001567983 */ /* 0x0005680000100a00 */
[----:B------:R2:W-:Y:S02]  /*66c90*/  STL [R1+0x1448], RZ ;  /* 0x001448ff01007387 */ /* 0x0005e40000100800 */
.L_x_2254:
[----:B-1----:R-:W-:Y:S01]  /*66ca0*/  IMAD.MOV.U32 R83, RZ, RZ, R68 ;  /* 0x000000ffff537224 */ /* 0x002fe200078e0044 */
[----:B------:R-:W-:Y:S01]  /*66cb0*/  LOP3.LUT R84, R20, 0x1, RZ, 0xc0, !PT ;  /* 0x0000000114547812 */ /* 0x000fe200078ec0ff */
[----:B------:R-:W-:Y:S01]  /*66cc0*/  IMAD.MOV.U32 R69, RZ, RZ, R60 ;  /* 0x000000ffff457224 */ /* 0x000fe200078e003c */
[----:B------:R-:W-:Y:S02]  /*66cd0*/  MOV R82, 0x66cf0 ;  /* 0x00066cf000527802 */ /* 0x000fe40000000f00 */
[----:B-12--5:R-:W-:Y:S05]  /*66ce0*/  CALL.REL.NOINC `($_ZN7cutlass13device_kernelIN5flash19enable_sm80_to_sm89INS1_16FlashAttnBwdSm80INS1_25CollectiveMainloopBwdSm80ILi2ELi2EN4cute5tupleIJNS5_1CILi128EEES8_NS7_ILi64EEEEEENS_10bfloat16_tEfNS_4arch4Sm80ELb0ELb1ELb1ELb1ELb0ELb0ELb0ELb0ELi2ELi4ELi4ELi4ELb0EEENS1_24CollectiveEpilogueBwdGQAISA_fSD_Li256ELb1ELb0EEENS1_19SingleTileSchedulerILb1ELb0ELb0ELi128EEEEEEEEEvNT_6ParamsE$_ZN4cute3eso3ESOILb1ELb0EJNS_10UnderscoreEiiEEC2ERKS2_RKiS7_) ;  /* 0xfffa06d000007944 */ /* 0x026fea0003c3ffff */
[----:B------:R-:W-:Y:S01]  /*66cf0*/  MOV R4, 0x66d40 ;  /* 0x00066d4000047802 */ /* 0x000fe20000000f00 */
[----:B-1----:R-:W2:Y:S02]  /*66d00*/  LDL.64 R2, [R1+0x1410] ;  /* 0x0014100001027983 */ /* 0x002ea40000100a00 */
[----:B--2---:R-:W-:Y:S05]  /*66d10*/  IMAD R3, R3, 0x2, R2 ;  /* 0x0000000203037824 */ /* 0x004fea00078e0202 */
[----:B------:R-:W-:Y:S02]  /*66d20*/  SHF.L.U32 R3, R3, 0x2, RZ ;  /* 0x0000000203037819 */ /* 0x000fe400000006ff */
        /* <DEDUP_REMOVED lines=13> */
[----:B-1----:R-:W2:Y:S02]  /*66e00*/  LDL R3, [R1+0x1410] ;  /* 0x0014100001037983 */ /* 0x002ea40000100800 */
[----:B--2---:R-:W-:Y:S02]  /*66e10*/  SHF.L.U32 R3, R3, 0x3, RZ ;  /* 0x0000000303037819 */ /* 0x004fe400000006ff */
[----:B------:R-:W-:Y:S05]  /*66e20*/  CALL.REL.NOINC `($_ZN7cutlass13device_kernelIN5flash19enable_sm80_to_sm89INS1_16FlashAttnBwdSm80INS1_25CollectiveMainloopBwdSm80ILi2ELi2EN4cute5tupleIJNS5_1CILi128EEES8_NS7_ILi64EEEEEENS_10bfloat16_tEfNS_4arch4Sm80ELb0ELb1ELb1ELb1ELb0ELb0ELb0ELb0ELi2ELi4ELi4ELi4ELb0EEENS1_24CollectiveEpilogueBwdGQAISA_fSD_Li256ELb1ELb0EEENS1_19SingleTileSchedulerILb1ELb0ELb0ELi128EEEEEEEEEvNT_6ParamsE$_ZN4cute3eso3ESOILb1ELb0EJNS_6LayoutINS_5tupleIJNS3_IJNS_1CILi2EEES5_S5_EEEEEENS3_IJNS3_IJNS4_ILi1EEES5_NS4_ILi4EEEEEEEEEEEiEEC2ERKSC_RKi) ;  /* 0xfffa2a2000007944 */ /* 0x000fea0003c3ffff */
[----:B------:R-:W-:Y:S01]  /*66e30*/  MOV R4, 0x66e80 ;  /* 0x00066e8000047802 */ /* 0x000fe20000000f00 */
[----:B-1----:R-:W2:Y:S02]  /*66e40*/  LDL R3, [R1+0x1410] ;  /* 0x0014100001037983 */ /* 0x002ea40000100800 */
        /* <DEDUP_REMOVED lines=18> */
[----:B-1----:R-:W2:Y:S02]  /*66f70*/  LDL R3, [R1+0x1410] ;  /* 0x0014100001037983 */ /* 0x002ea40000100800 */
        /* <DEDUP_REMOVED lines=18> */
[----:B------:R-:W-:Y:S05]  /*670a0*/  CALL.REL.NOINC `($_ZN7cutlass13device_kernelIN5flash19enable_sm80_to_sm89INS1_16FlashAttnBwdSm80INS1_25CollectiveMainloopBwdSm80ILi2ELi2EN4cute5tupleIJNS5_1CILi128EEES8_NS7_ILi64EEEEEENS_10bfloat16_tEfNS_4arch4Sm80ELb0ELb1ELb1ELb1ELb0ELb0ELb0ELb0ELi2ELi4ELi4ELi4ELb0EEENS1_24CollectiveEpilogueBwdGQAISA_fSD_Li256ELb1ELb0EEENS1_19SingleTileSchedulerILb1ELb0ELb0ELi128EEEEEEEEEvNT_6ParamsE$_ZN4cute3eso3ESOILb1ELb0EJNS_6LayoutINS_5tupleIJNS3_IJNS_1CILi2EEES5_EEEEEENS3_IJNS3_IJNS4_ILi1EEES5_EEEEEEEENS_10ViewEngineIPKfEEEEC2ERKSB_RKSF_) ;  /* 0xfffa229000007944 */ /* 0x000fea0003c3ffff */
        /* <DEDUP_REMOVED lines=147> */
.L_x_2255:
[----:B-1----:R-:W-:Y:S02]  /*679e0*/  MOV R4, 0x67a00 ;  /* 0x00067a0000047802 */ /* 0x002fe40000000f00 */
[----:B------:R-:W-:Y:S05]  /*679f0*/  CALL.REL.NOINC `($_ZN7cutlass13device_kernelIN5flash19enable_sm80_to_sm89INS1_16FlashAttnBwdSm80INS1_25CollectiveMainloopBwdSm80ILi2ELi2EN4cute5tupleIJNS5_1CILi128EEES8_NS7_ILi64EEEEEENS_10bfloat16_tEfNS_4arch4Sm80ELb0ELb1ELb1ELb1ELb0ELb0ELb0ELb0ELi2ELi4ELi4ELi4ELb0EEENS1_24CollectiveEpilogueBwdGQAISA_fSD_Li256ELb1ELb0EEENS1_19SingleTileSchedulerILb1ELb0ELb0ELi128EEEEEEEEEvNT_6ParamsE$_ZN4cute3eso3ESOILb1ELb0EJNS_6LayoutINS_5tupleIJNS3_IJNS_1CILi1EEENS4_ILi4EEEEEENS4_ILi2EEES6_EEENS3_IJNS3_IJNS4_ILi0EEES5_EEES6_NS4_ILi8EEEEEEEENS_10ViewEngineIPfEEEEC2ERKSE_RKSH_) ;  /* 0xfffa17f000007944 */ /* 0x000fea0003c3ffff */
[----:B------:R-:W2:Y:S04]  /*67a00*/  LDL.64 R10, [R65+0x60] ;  /* 0x00006000410a7983 */ /* 0x000ea80000100a00 */
[----:B------:R3:W5:Y:S04]  /*67a10*/  LDL.64 R4, [R65+0x58] ;  /* 0x0000580041047983 */ /* 0x0007680000100a00 */
[----:B------:R3:W5:Y:S04]  /*67a20*/  LDL.64 R6, [R1+0x1428] ;  /* 0x0014280001067983 */ /* 0x0007680000100a00 */
[----:B--2---:R3:W5:Y:S01]  /*67a30*/  LD.E R3, [R10.64] ;  /* 0x000000040a037980 */ /* 0x004762000c101900 */
[----:B-1----:R-:W-:-:S02]  /*67a40*/  MOV R2, R68 ;  /* 0x0000004400027202 */ /* 0x002fc40000000f00 */
[----:B------:R-:W-:Y:S02]  /*67a50*/  MOV R8, 0x67a70 ;  /* 0x00067a7000087802 */ /* 0x000fe40000000f00 */
[----:B---3-5:R-:W-:Y:S05]  /*67a60*/  CALL.REL.NOINC `($_ZN7cutlass13device_kernelIN5flash19enable_sm80_to_sm89INS1_16FlashAttnBwdSm80INS1_25CollectiveMainloopBwdSm80ILi2ELi2EN4cute5tupleIJNS5_1CILi128EEES8_NS7_ILi64EEEEEENS_10bfloat16_tEfNS_4arch4Sm80ELb0ELb1ELb1ELb1ELb0ELb0ELb0ELb0ELi2ELi4ELi4ELi4ELb0EEENS1_24CollectiveEpilogueBwdGQAISA_fSD_Li256ELb1ELb0EEENS1_19SingleTileSchedulerILb1ELb0ELb0ELi128EEEEEEEEEvNT_6ParamsE$_ZN4cute3eso3ESOILb1ELb0EJNS_10UnderscoreES2_iEEC2ERKS2_S5_RKi) ;  /* 0xfff9f8d000007944 */ /* 0x028fea0003c3ffff */
[----:B-1----:R-:W2:Y:S01]  /*67a70*/  LDL R3, [R1+0x1410] ;  /* 0x0014100001037983 */ /* 0x002ea20000100800 */
[----:B------:R-:W-:Y:S02]  /*67a80*/  MOV R8, 0x67ab0 ;  /* 0x00067ab000087802 */ /* 0x000fe40000000f00 */
[----:B--2---:R-:W-:Y:S02]  /*67a90*/  SHF.L.U32 R3, R3, 0xd, RZ ;  /* 0x0000000d03037819 */ /* 0x004fe400000006ff */
[----:B------:R-:W-:Y:S05]  /*67aa0*/  CALL.REL.NOINC `($_ZN7cutlass13device_kernelIN5flash19enable_sm80_to_sm89INS1_16FlashAttnBwdSm80INS1_25CollectiveMainloopBwdSm80ILi2ELi2EN4cute5tupleIJNS5_1CILi128EEES8_NS7_ILi64EEEEEENS_10bfloat16_tEfNS_4arch4Sm80ELb0ELb1ELb1ELb1ELb0ELb0ELb0ELb0ELi2ELi4ELi4ELi4ELb0EEENS1_24CollectiveEpilogueBwdGQAISA_fSD_Li256ELb1ELb0EEENS1_19SingleTileSchedulerILb1ELb0ELb0ELi128EEEEEEEEEvNT_6ParamsE$_ZN4cute3eso3ESOILb1ELb0EJNS_6LayoutINS_5tupleIJNS3_IJNS_1CILi1EEES5_EEENS4_ILi32EEEEEENS3_IJNS3_IJNS4_ILi0EEES9_EEENS4_ILi256EEEEEEEEiEEC2ERKSD_RKi) ;  /* 0xfffa185000007944 */ /* 0x000fea0003c3ffff */
[----:B------:R-:W2:Y:S04]  /*67ab0*/  LD.E.64 R4, [R4.64+0x8] ;  /* 0x0000080404047980 */ /* 0x000ea8000c101b00 */
[----:B------:R-:W2:Y:S01]  /*67ac0*/  LDL R10, [R1+0x1428] ;  /* 0x00142800010a7983 */ /* 0x000ea20000100800 */
[----:B------:R-:W-:Y:S01]  /*67ad0*/  MOV R8, 0x67b00 ;  /* 0x00067b0000087802 */ /* 0x000fe20000000f00 */
[----:B--2---:R-:W-:-:S04]  /*67ae0*/  IMAD.WIDE R10, R10, 0x4, R4 ;  /* 0x000000040a0a7825 */ /* 0x004fc800078e0204 */
[----:B-1----:R-:W-:Y:S05]  /*67af0*/  CALL.REL.NOINC `($_ZN7cutlass13device_kernelIN5flash19enable_sm80_to_sm89INS1_16FlashAttnBwdSm80INS1_25CollectiveMainloopBwdSm80ILi2ELi2EN4cute5tupleIJNS5_1CILi128EEES8_NS7_ILi64EEEEEENS_10bfloat16_tEfNS_4arch4Sm80ELb0ELb1ELb1ELb1ELb0ELb0ELb0ELb0ELi2ELi4ELi4ELi4ELb0EEENS1_24CollectiveEpilogueBwdGQAISA_fSD_Li256ELb1ELb0EEENS1_19SingleTileSchedulerILb1ELb0ELb0ELi128EEEEEEEEEvNT_6ParamsE$_ZN4cute8gmem_ptrIPfECI1NS_12iter_adaptorIS1_S2_EEES1_) ;  /* 0xfffa344000007944 */ /* 0x002fea0003c3ffff */
[----:B-1----:R1:W5:Y:S01]  /*67b00*/  LDL.64 R2, [R1+0x1428] ;  /* 0x0014280001027983 */ /* 0x0023620000100a00 */
[----:B------:R-:W-:-:S03]  /*67b10*/  MOV R4, 0x67b30 ;  /* 0x00067b3000047802 */ /* 0x000fc60000000f00 */
[----:B-1---5:R-:W-:Y:S05]  /*67b20*/  CALL.REL.NOINC `($_ZN7cutlass13device_kernelIN5flash19enable_sm80_to_sm89INS1_16FlashAttnBwdSm80INS1_25CollectiveMainloopBwdSm80ILi2ELi2EN4cute5tupleIJNS5_1CILi128EEES8_NS7_ILi64EEEEEENS_10bfloat16_tEfNS_4arch4Sm80ELb0ELb1ELb1ELb1ELb0ELb0ELb0ELb0ELi2ELi4ELi4ELi4ELb0EEENS1_24CollectiveEpilogueBwdGQAISA_fSD_Li256ELb1ELb0EEENS1_19SingleTileSchedulerILb1ELb0ELb0ELi128EEEEEEEEEvNT_6ParamsE$_ZN4cute3eso3ESOILb1ELb0EJNS_6LayoutINS_5tupleIJNS3_IJNS_1CILi1EEES5_EEENS4_ILi32EEEEEENS3_IJNS3_IJNS4_ILi0EEES9_EEENS4_ILi256EEEEEEEENS_10ViewEngineINS_8gmem_ptrIPfEEEEEEC2ERKSD_RKSI_) ;  /* 0xfffa179000007944 */ /* 0x022fea0003c3ffff */
[----:B-1----:R-:W2:Y:S04]  /*67b30*/  LDL.64 R2, [R1+0x1428] ;  /* 0x0014280001027983 */ /* 0x002ea80000100a00 */
[----:B------:R1:W5:Y:S01]  /*67b40*/  LD.E R5, [R6.64] ;  /* 0x0000000406057980 */ /* 0x000362000c101900 */
[----:B------:R-:W-:Y:S01]  /*67b50*/  MOV R10, 0x67b90 ;  /* 0x00067b90000a7802 */ /* 0x000fe20000000f00 */
[----:B--2---:R-:W-:Y:S01]  /*67b60*/  IMAD.MOV.U32 R14, RZ, RZ, R2 ;  /* 0x000000ffff0e7224 */ /* 0x004fe200078e0002 */
[----:B------:R-:W-:-:S02]  /*67b70*/  MOV R15, R3 ;  /* 0x00000003000f7202 */ /* 0x000fc40000000f00 */
[----:B-1---5:R-:W-:Y:S05]  /*67b80*/  CALL.REL.NOINC `($_ZN7cutlass13device_kernelIN5flash19enable_sm80_to_sm89INS1_16FlashAttnBwdSm80INS1_25CollectiveMainloopBwdSm80ILi2ELi2EN4cute5tupleIJNS5_1CILi128EEES8_NS7_ILi64EEEEEENS_10bfloat16_tEfNS_4arch4Sm80ELb0ELb1ELb1ELb1ELb0ELb0ELb0ELb0ELi2ELi4ELi4ELi4ELb0EEENS1_24CollectiveEpilogueBwdGQAISA_fSD_Li256ELb1ELb0EEENS1_19SingleTileSchedulerILb1ELb0ELb0ELi128EEEEEEEEEvNT_6ParamsE$_ZN73_INTERNAL_24fd9406_37_flash_bwd_hdim64_bf16_softcap_sm80_cu_8e232a79_33079atomicAddEPff) ;  /* 0xfffa358000007944 */ /* 0x022fea0003c3ffff */
[----:B------:R2:W5:Y:S01]  /*67b90*/  LD.E R5, [R6.64+0x4] ;  /* 0x0000040406057980 */ /* 0x000562000c101900 */
[----:B-1----:R-:W-:-:S02]  /*67ba0*/  IADD3 R14, P0, R2, 0x400, RZ ;  /* 0x00000400020e7810 */ /* 0x002fc40007f1e0ff */
[----:B------:R-:W-:-:S03]  /*67bb0*/  MOV R10, 0x67be0 ;  /* 0x00067be0000a7802 */ /* 0x000fc60000000f00 */
[----:B------:R-:W-:-:S03]  /*67bc0*/  IMAD.X R15, RZ, RZ, R3, P0 ;  /* 0x000000ffff0f7224 */ /* 0x000fc600000e0603 */
[----:B--2--5:R-:W-:Y:S05]  /*67bd0*/  CALL.REL.NOINC `($_ZN7cutlass13device_kernelIN5flash19enable_sm80_to_sm89INS1_16FlashAttnBwdSm80INS1_25CollectiveMainloopBwdSm80ILi2ELi2EN4cute5tupleIJNS5_1CILi128EEES8_NS7_ILi64EEEEEENS_10bfloat16_tEfNS_4arch4Sm80ELb0ELb1ELb1ELb1ELb0ELb0ELb0ELb0ELi2ELi4ELi4ELi4ELb0EEENS1_24CollectiveEpilogueBwdGQAISA_fSD_Li256ELb1ELb0EEENS1_19SingleTileSchedulerILb1ELb0ELb0ELi128EEEEEEEEEvNT_6ParamsE$_ZN73_INTERNAL_24fd9406_37_flash_bwd_hdim64_bf16_softcap_sm80_cu_8e232a79_33079atomicAddEPff) ;  /* 0xfffa353000007944 */ /* 0x024fea0003c3ffff */
[----:B------:R2:W5:Y:S01]  /*67be0*/  LD.E R5, [R6.64+0x8] ;  /* 0x0000080406057980 */ /* 0x000562000c101900 */
[----:B-1----:R-:W-:Y:S02]  /*67bf0*/  IADD3 R14, P0, R2, 0x800, RZ ;  /* 0x00000800020e7810 */ /* 0x002fe40007f1e0ff */
        /* <DEDUP_REMOVED lines=148> */
[----:B------:R-:W-:-:S04]  /*68540*/  MOV R67, 0x0 ;  /* 0x0000000000437802 */ /* 0x000fc80000000f00 */
[----:B------:R-:W-:Y:S05]  /*68550*/  RET.REL.NODEC R66 `(_ZN7cutlass13device_kernelIN5flash19enable_sm80_to_sm89INS1_16FlashAttnBwdSm80INS1_25CollectiveMainloopBwdSm80ILi2ELi2EN4cute5tupleIJNS5_1CILi128EEES8_NS7_ILi64EEEEEENS_10bfloat16_tEfNS_4arch4Sm80ELb0ELb1ELb1ELb1ELb0ELb0ELb0ELb0ELi2ELi4ELi4ELi4ELb0EEENS1_24CollectiveEpilogueBwdGQAISA_fSD_Li256ELb1ELb0EEENS1_19SingleTileSchedulerILb1ELb0ELb0ELi128EEEEEEEEEvNT_6ParamsE) ;  /* 0xfff97aa042007950 */ /* 0x000fea0003c3ffff */
        .type           $_ZN7cutlass13device_kernelIN5flash19enable_sm80_to_sm89INS1_16FlashAttnBwdSm80INS1_25CollectiveMainloopBwdSm80ILi2ELi2EN4cute5tupleIJNS5_1CILi128EEES8_NS7_ILi64EEEEEENS_10bfloat16_tEfNS_4arch4Sm80ELb0ELb1ELb1ELb1ELb0ELb0ELb0ELb0ELi2ELi4ELi4ELi4ELb0EEENS1_24CollectiveEpilogueBwdGQAISA_fSD_Li256ELb1ELb0EEENS1_19SingleTileSchedulerILb1ELb0ELb0ELi128EEEEEEEEEvNT_6ParamsE$_ZZZN5flash25CollectiveMainloopBwdSm80ILi2ELi2EN4cute5tupleIJNS1_1CILi128EEES4_NS3_ILi64EEEEEEN7cutlass10bfloat16_tEfNS7_4arch4Sm80ELb0ELb1ELb1ELb1ELb0ELb0ELb0ELb0ELi2ELi4ELi4ELi4ELb0EE3mmaINS_16FlashAttnBwdSm80ISB_NS_24CollectiveEpilogueBwdGQAIS6_fSA_Li256ELb1ELb0EEENS_19SingleTileSchedulerILb1ELb0ELb0ELi128EEEE13SharedStorageENS1_6TensorINS1_11ArrayEngineIfLm32EEENS1_6LayoutINS2_IJNS2_IJNS3_ILi2EEESO_EEESO_NS3_ILi4EEEEEENS2_IJNS2_IJNS3_ILi1EEESO_EEESQ_NS3_ILi8EEEEEEEEEEEEbRKNSB_6ParamsERT0_S12_iNS2_IJiiiEEERT_ENKUliT_E_clIZSC_ISJ_SX_EbS10_S12_S12_iS13_S15_EUlRS16_iE_EEDaiS16_ENKUlvE0_clEv,@function
        .size           $_ZN7cutlass13device_kernelIN5flash19enable_sm80_to_sm89INS1_16FlashAttnBwdSm80INS1_25CollectiveMainloopBwdSm80ILi2ELi2EN4cute5tupleIJNS5_1CILi128EEES8_NS7_ILi64EEEEEENS_10bfloat16_tEfNS_4arch4Sm80ELb0ELb1ELb1ELb1ELb0ELb0ELb0ELb0ELi2ELi4ELi4ELi4ELb0EEENS1_24CollectiveEpilogueBwdGQAISA_fSD_Li256ELb1ELb0EEENS1_19SingleTileSchedulerILb1ELb0ELb0ELi128EEEEEEEEEvNT_6ParamsE$_ZZZN5flash25CollectiveMainloopBwdSm80ILi2ELi2EN4cute5tupleIJNS1_1CILi128EEES4_NS3_ILi64EEEEEEN7cutlass10bfloat16_tEfNS7_4arch4Sm80ELb0ELb1ELb1ELb1ELb0ELb0ELb0ELb0ELi2ELi4ELi4ELi4ELb0EE3mmaINS_16FlashAttnBwdSm80ISB_NS_24CollectiveEpilogueBwdGQAIS6_fSA_Li256ELb1ELb0EEENS_19SingleTileSchedulerILb1ELb0ELb0ELi128EEEE13SharedStorageENS1_6TensorINS1_11ArrayEngineIfLm32EEENS1_6LayoutINS2_IJNS2_IJNS3_ILi2EEESO_EEESO_NS3_ILi4EEEEEENS2_IJNS2_IJNS3_ILi1EEESO_EEESQ_NS3_ILi8EEEEEEEEEEEEbRKNSB_6ParamsERT0_S12_iNS2_IJiiiEEERT_ENKUliT_E_clIZSC_ISJ_SX_EbS10_S12_S12_iS13_S15_EUlRS16_iE_EEDaiS16_ENKUlvE0_clEv,($_ZN7cutlass13device_kernelIN5flash19enable_sm80_to_sm89INS1_16FlashAttnBwdSm80INS1_25CollectiveMainloopBwdSm80ILi2ELi2EN4cute5tupleIJNS5_1CILi128EEES8_NS7_ILi64EEEEEENS_10bfloat16_tEfNS_4arch4Sm80ELb0ELb1ELb1ELb1ELb0ELb0ELb0ELb0ELi2ELi4ELi4ELi4ELb0EEENS1_24CollectiveEpilogueBwdGQAISA_fSD_Li256ELb1ELb0EEENS1_19SingleTileSchedulerILb1ELb0ELb0ELi128EEEEEEEEEvNT_6ParamsE$_ZZZN5flash25CollectiveMainloopBwdSm80ILi2ELi2EN4cute5tupleIJNS1_1CILi128EEES4_NS3_ILi64EEEEEEN7cutlass10bfloat16_tEfNS7_4arch4Sm80ELb0ELb1ELb1ELb1ELb0ELb0ELb0ELb0ELi2ELi4ELi4ELi4ELb0EE3mmaINS_16FlashAttnBwdSm80ISB_NS_24CollectiveEpilogueBwdGQAIS6_fSA_Li256ELb1ELb0EEENS_19SingleTileSchedulerILb1ELb0ELb0ELi128EEEE13SharedStorageENS1_6TensorINS1_11ArrayEngineIfLm32EEENS1_6LayoutINS2_IJNS2_IJNS3_ILi2EEESO_EEESO_NS3_ILi4EEEEEENS2_IJNS2_IJNS3_ILi1EEESO_EEESQ_NS3_ILi8EEEEEEEEEEEEbRKNSB_6ParamsERT0_S12_iNS2_IJiiiEEERT_ENKUliT_E_clIZSC_ISJ_SX_EbS10_S12_S12_iS13_S15_EUlRS16_iE_EEDaiS16_ENKUlvE1_clEv - $_ZN7cutlass13device_kernelIN5flash19enable_sm80_to_sm89INS1_16FlashAttnBwdSm80INS1_25CollectiveMainloopBwdSm80ILi2ELi2EN4cute5tupleIJNS5_1CILi128EEES8_NS7_ILi64EEEEEENS_10bfloat16_tEfNS_4arch4Sm80ELb0ELb1ELb1ELb1ELb0ELb0ELb0ELb0ELi2ELi4ELi4ELi4ELb0EEENS1_24CollectiveEpilogueBwdGQAISA_fSD_Li256ELb1ELb0EEENS1_19SingleTileSchedulerILb1ELb0ELb0ELi128EEEEEEEEEvNT_6ParamsE$_ZZZN5flash25CollectiveMainloopBwdSm80ILi2ELi2EN4cute5tupleIJNS1_1CILi128EEES4_NS3_ILi64EEEEEEN7cutlass10bfloat16_tEfNS7_4arch4Sm80ELb0ELb1ELb1ELb1ELb0ELb0ELb0ELb0ELi2ELi4ELi4ELi4ELb0EE3mmaINS_16FlashAttnBwdSm80ISB_NS_24CollectiveEpilogueBwdGQAIS6_fSA_Li256ELb1ELb0EEENS_19SingleTileSchedulerILb1ELb0ELb0ELi128EEEE13SharedStorageENS1_6TensorINS1_11ArrayEngineIfLm32EEENS1_6LayoutINS2_IJNS2_IJNS3_ILi2EEESO_EEESO_NS3_ILi4EEEEEENS2_IJNS2_IJNS3_ILi1EEESO_EEESQ_NS3_ILi8EEEEEEEEEEEEbRKNSB_6ParamsERT0_S12_iNS2_IJiiiEEERT_ENKUliT_E_clIZSC_ISJ_SX_EbS10_S12_S12_iS13_S15_EUlRS16_iE_EEDaiS16_ENKUlvE0_clEv)
$_ZN7cutlass13device_kernelIN5flash19enable_sm80_to_sm89INS1_16FlashAttnBwdSm80INS1_25CollectiveMainloopBwdSm80ILi2ELi2EN4cute5tupleIJNS5_1CILi128EEES8_NS7_ILi64EEEEEENS_10bfloat16_tEfNS_4arch4Sm80ELb0ELb1ELb1ELb1ELb0ELb0ELb0ELb0ELi2ELi4ELi4ELi4ELb0EEENS1_24CollectiveEpilogueBwdGQAISA_fSD_Li256ELb1ELb0EEENS1_19SingleTileSchedulerILb1ELb0ELb0ELi128EEEEEEEEEvNT_6ParamsE$_ZZZN5flash25CollectiveMainloopBwdSm80ILi2ELi2EN4cute5tupleIJNS1_1CILi128EEES4_NS3_ILi64EEEEEEN7cutlass10bfloat16_tEfNS7_4arch4Sm80ELb0ELb1ELb1ELb1ELb0ELb0ELb0ELb0ELi2ELi4ELi4ELi4ELb0EE3mmaINS_16FlashAttnBwdSm80ISB_NS_24CollectiveEpilogueBwdGQAIS6_fSA_Li256ELb1ELb0EEENS_19SingleTileSchedulerILb1ELb0ELb0ELi128EEEE13SharedStorageENS1_6TensorINS1_11ArrayEngineIfLm32EEENS1_6LayoutINS2_IJNS2_IJNS3_ILi2EEESO_EEESO_NS3_ILi4EEEEEENS2_IJNS2_IJNS3_ILi1EEESO_EEESQ_NS3_ILi8EEEEEEEEEEEEbRKNSB_6ParamsERT0_S12_iNS2_IJiiiEEERT_ENKUliT_E_clIZSC_ISJ_SX_EbS10_S12_S12_iS13_S15_EUlRS16_iE_EEDaiS16_ENKUlvE0_clEv:
[----:B------:R-:W-:-:S05]  /*68560*/  IADD3 R3, R16, -c[0x0][0x20], RZ ;  /* 0x8000080010037a10 */ /* 0x000fca0007ffe0ff */
[----:B------:R-:W-:-:S05]  /*68570*/  IMAD R3, R10, 0x4, R3 ;  /* 0x000000040a037824 */ /* 0x000fca00078e0203 */
[----:B------:R1:W5:Y:S02]  /*68580*/  LDL R4, [R3] ;  /* 0x0000000003047983 */ /* 0x0003640000100800 */
[----:B-1----:R-:W-:-:S04]  /*68590*/  MOV R3, 0x0 ;  /* 0x0000000000037802 */ /* 0x002fc80000000f00 */
[----:B------:R-:W-:Y:S05]  /*685a0*/  RET.REL.NODEC R2 `(_ZN7cutlass13device_kernelIN5flash19enable_sm80_to_sm89INS1_16FlashAttnBwdSm80INS1_25CollectiveMainloopBwdSm80ILi2ELi2EN4cute5tupleIJNS5_1CILi128EEES8_NS7_ILi64EEEEEENS_10bfloat16_tEfNS_4arch4Sm80ELb0ELb1ELb1ELb1ELb0ELb0ELb0ELb0ELi2ELi4ELi4ELi4ELb0EEENS1_24CollectiveEpilogueBwdGQAISA_fSD_Li256ELb1ELb0EEENS1_19SingleTileSchedulerILb1ELb0ELb0ELi128EEEEEEEEEvNT_6ParamsE) ;  /* 0xfff97a5002007950 */ /* 0x000fea0003c3ffff */
        .type           $_ZN7cutlass13device_kernelIN5flash19enable_sm80_to_sm89INS1_16FlashAttnBwdSm80INS1_25CollectiveMainloopBwdSm80ILi2ELi2EN4cute5tupleIJNS5_1CILi128EEES8_NS7_ILi64EEEEEENS_10bfloat16_tEfNS_4arch4Sm80ELb0ELb1ELb1ELb1ELb0ELb0ELb0ELb0ELi2ELi4ELi4ELi4ELb0EEENS1_24CollectiveEpilogueBwdGQAISA_fSD_Li256ELb1ELb0EEENS1_19SingleTileSchedulerILb1ELb0ELb0ELi128EEEEEEEEEvNT_6ParamsE$_ZZZN5flash25CollectiveMainloopBwdSm80ILi2ELi2EN4cute5tupleIJNS1_1CILi128EEES4_NS3_ILi64EEEEEEN7cutlass10bfloat16_tEfNS7_4arch4Sm80ELb0ELb1ELb1ELb1ELb0ELb0ELb0ELb0ELi2ELi4ELi4ELi4ELb0EE3mmaINS_16FlashAttnBwdSm80ISB_NS_24CollectiveEpilogueBwdGQAIS6_fSA_Li256ELb1ELb0EEENS_19SingleTileSchedulerILb1ELb0ELb0ELi128EEEE13SharedStorageENS1_6TensorINS1_11ArrayEngineIfLm32EEENS1_6LayoutINS2_IJNS2_IJNS3_ILi2EEESO_EEESO_NS3_ILi4EEEEEENS2_IJNS2_IJNS3_ILi1EEESO_EEESQ_NS3_ILi8EEEEEEEEEEEEbRKNSB_6ParamsERT0_S12_iNS2_IJiiiEEERT_ENKUliT_E_clIZSC_ISJ_SX_EbS10_S12_S12_iS13_S15_EUlRS16_iE_EEDaiS16_ENKUlvE1_clEv,@function
        .size           $_ZN7cutlass13device_kernelIN5flash19enable_sm80_to_sm89INS1_16FlashAttnBwdSm80INS1_25CollectiveMainloopBwdSm80ILi2ELi2EN4cute5tupleIJNS5_1CILi128EEES8_NS7_ILi64EEEEEENS_10bfloat16_tEfNS_4arch4Sm80ELb0ELb1ELb1ELb1ELb0ELb0ELb0ELb0ELi2ELi4ELi4ELi4ELb0EEENS1_24CollectiveEpilogueBwdGQAISA_fSD_Li256ELb1ELb0EEENS1_19SingleTileSchedulerILb1ELb0ELb0ELi128EEEEEEEEEvNT_6ParamsE$_ZZZN5flash25CollectiveMainloopBwdSm80ILi2ELi2EN4cute5tupleIJNS1_1CILi128EEES4_NS3_ILi64EEEEEEN7cutlass10bfloat16_tEfNS7_4arch4Sm80ELb0ELb1ELb1ELb1ELb0ELb0ELb0ELb0ELi2ELi4ELi4ELi4ELb0EE3mmaINS_16FlashAttnBwdSm80ISB_NS_24CollectiveEpilogueBwdGQAIS6_fSA_Li256ELb1ELb0EEENS_19SingleTileSchedulerILb1ELb0ELb0ELi128EEEE13SharedStorageENS1_6TensorINS1_11ArrayEngineIfLm32EEENS1_6LayoutINS2_IJNS2_IJNS3_ILi2EEESO_EEESO_NS3_ILi4EEEEEENS2_IJNS2_IJNS3_ILi1EEESO_EEESQ_NS3_ILi8EEEEEEEEEEEEbRKNSB_6ParamsERT0_S12_iNS2_IJiiiEEERT_ENKUliT_E_clIZSC_ISJ_SX_EbS10_S12_S12_iS13_S15_EUlRS16_iE_EEDaiS16_ENKUlvE1_clEv,($_ZN7cutlass13device_kernelIN5flash19enable_sm80_to_sm89INS1_16FlashAttnBwdSm80INS1_25CollectiveMainloopBwdSm80ILi2ELi2EN4cute5tupleIJNS5_1CILi128EEES8_NS7_ILi64EEEEEENS_10bfloat16_tEfNS_4arch4Sm80ELb0ELb1ELb1ELb1ELb0ELb0ELb0ELb0ELi2ELi4ELi4ELi4ELb0EEENS1_24CollectiveEpilogueBwdGQAISA_fSD_Li256ELb1ELb0EEENS1_19SingleTileSchedulerILb1ELb0ELb0ELi128EEEEEEEEEvNT_6ParamsE$__fAtomicAdd - $_ZN7cutlass13device_kernelIN5flash19enable_sm80_to_sm89INS1_16FlashAttnBwdSm80INS1_25CollectiveMainloopBwdSm80ILi2ELi2EN4cute5tupleIJNS5_1CILi128EEES8_NS7_ILi64EEEEEENS_10bfloat16_tEfNS_4arch4Sm80ELb0ELb1ELb1ELb1ELb0ELb0ELb0ELb0ELi2ELi4ELi4ELi4ELb0EEENS1_24CollectiveEpilogueBwdGQAISA_fSD_Li256ELb1ELb0EEENS1_19SingleTileSchedulerILb1ELb0ELb0ELi128EEEEEEEEEvNT_6ParamsE$_ZZZN5flash25CollectiveMainloopBwdSm80ILi2ELi2EN4cute5tupleIJNS1_1CILi128EEES4_NS3_ILi64EEEEEEN7cutlass10bfloat16_tEfNS7_4arch4Sm80ELb0ELb1ELb1ELb1ELb0ELb0ELb0ELb0ELi2ELi4ELi4ELi4ELb0EE3mmaINS_16FlashAttnBwdSm80ISB_NS_24CollectiveEpilogueBwdGQAIS6_fSA_Li256ELb1ELb0EEENS_19SingleTileSchedulerILb1ELb0ELb0ELi128EEEE13SharedStorageENS1_6TensorINS1_11ArrayEngineIfLm32EEENS1_6LayoutINS2_IJNS2_IJNS3_ILi2EEESO_EEESO_NS3_ILi4EEEEEENS2_IJNS2_IJNS3_ILi1EEESO_EEESQ_NS3_ILi8EEEEEEEEEEEEbRKNSB_6ParamsERT0_S12_iNS2_IJiiiEEERT_ENKUliT_E_clIZSC_ISJ_SX_EbS10_S12_S12_iS13_S15_EUlRS16_iE_EEDaiS16_ENKUlvE1_clEv)
$_ZN7cutlass13device_kernelIN5flash19enable_sm80_to_sm89INS1_16FlashAttnBwdSm80INS1_25CollectiveMainloopBwdSm80ILi2ELi2EN4cute5tupleIJNS5_1CILi128EEES8_NS7_ILi64EEEEEENS_10bfloat16_tEfNS_4arch4Sm80ELb0ELb1ELb1ELb1ELb0ELb0ELb0ELb0ELi2ELi4ELi4ELi4ELb0EEENS1_24CollectiveEpilogueBwdGQAISA_fSD_Li256ELb1ELb0EEENS1_19SingleTileSchedulerILb1ELb0ELb0ELi128EEEEEEEEEvNT_6ParamsE$_ZZZN5flash25CollectiveMainloopBwdSm80ILi2ELi2EN4cute5tupleIJNS1_1CILi128EEES4_NS3_ILi64EEEEEEN7cutlass10bfloat16_tEfNS7_4arch4Sm80ELb0ELb1ELb1ELb1ELb0ELb0ELb0ELb0ELi2ELi4ELi4ELi4ELb0EE3mmaINS_16FlashAttnBwdSm80ISB_NS_24CollectiveEpilogueBwdGQAIS6_fSA_Li256ELb1ELb0EEENS_19SingleTileSchedulerILb1ELb0ELb0ELi128EEEE13SharedStorageENS1_6TensorINS1_11ArrayEngineIfLm32EEENS1_6LayoutINS2_IJNS2_IJNS3_ILi2EEESO_EEESO_NS3_ILi4EEEEEENS2_IJNS2_IJNS3_ILi1EEESO_EEESQ_NS3_ILi8EEEEEEEEEEEEbRKNSB_6ParamsERT0_S12_iNS2_IJiiiEEERT_ENKUliT_E_clIZSC_ISJ_SX_EbS10_S12_S12_iS13_S15_EUlRS16_iE_EEDaiS16_ENKUlvE1_clEv:
[----:B------:R-:W-:-:S05]  /*685b0*/  IADD3 R3, R7, -c[0x0][0x20], RZ ;  /* 0x8000080007037a10 */ /* 0x000fca0007ffe0ff */
[----:B------:R-:W-:-:S05]  /*685c0*/  IMAD R3, R10, 0x4, R3 ;  /* 0x000000040a037824 */ /* 0x000fca00078e0203 */
[----:B------:R1:W5:Y:S02]  /*685d0*/  LDL R4, [R3] ;  /* 0x0000000003047983 */ /* 0x0003640000100800 */
[----:B-1----:R-:W-:-:S04]  /*685e0*/  MOV R3, 0x0 ;  /* 0x0000000000037802 */ /* 0x002fc80000000f00 */
[----:B------:R-:W-:Y:S05]  /*685f0*/  RET.REL.NODEC R2 `(_ZN7cutlass13device_kernelIN5flash19enable_sm80_to_sm89INS1_16FlashAttnBwdSm80INS1_25CollectiveMainloopBwdSm80ILi2ELi2EN4cute5tupleIJNS5_1CILi128EEES8_NS7_ILi64EEEEEENS_10bfloat16_tEfNS_4arch4Sm80ELb0ELb1ELb1ELb1ELb0ELb0ELb0ELb0ELi2ELi4ELi4ELi4ELb0EEENS1_24CollectiveEpilogueBwdGQAISA_fSD_Li256ELb1ELb0EEENS1_19SingleTileSchedulerILb1ELb0ELb0ELi128EEEEEEEEEvNT_6ParamsE) ;  /* 0xfff97a0002007950 */ /* 0x000fea0003c3ffff */
        .type           $_ZN7cutlass13device_kernelIN5flash19enable_sm80_to_sm89INS1_16FlashAttnBwdSm80INS1_25CollectiveMainloopBwdSm80ILi2ELi2EN4cute5tupleIJNS5_1CILi128EEES8_NS7_ILi64EEEEEENS_10bfloat16_tEfNS_4arch4Sm80ELb0ELb1ELb1ELb1ELb0ELb0ELb0ELb0ELi2ELi4ELi4ELi4ELb0EEENS1_24CollectiveEpilogueBwdGQAISA_fSD_Li256ELb1ELb0EEENS1_19SingleTileSchedulerILb1ELb0ELb0ELi128EEEEEEEEEvNT_6ParamsE$__fAtomicAdd,@function
        .size           $_ZN7cutlass13device_kernelIN5flash19enable_sm80_to_sm89INS1_16FlashAttnBwdSm80INS1_25CollectiveMainloopBwdSm80ILi2ELi2EN4cute5tupleIJNS5_1CILi128EEES8_NS7_ILi64EEEEEENS_10bfloat16_tEfNS_4arch4Sm80ELb0ELb1ELb1ELb1ELb0ELb0ELb0ELb0ELi2ELi4ELi4ELi4ELb0EEENS1_24CollectiveEpilogueBwdGQAISA_fSD_Li256ELb1ELb0EEENS1_19SingleTileSchedulerILb1ELb0ELb0ELi128EEEEEEEEEvNT_6ParamsE$__fAtomicAdd,($_ZN7cutlass13device_kernelIN5flash19enable_sm80_to_sm89INS1_16FlashAttnBwdSm80INS1_25CollectiveMainloopBwdSm80ILi2ELi2EN4cute5tupleIJNS5_1CILi128EEES8_NS7_ILi64EEEEEENS_10bfloat16_tEfNS_4arch4Sm80ELb0ELb1ELb1ELb1ELb0ELb0ELb0ELb0ELi2ELi4ELi4ELi4ELb0EEENS1_24CollectiveEpilogueBwdGQAISA_fSD_Li256ELb1ELb0EEENS1_19SingleTileSchedulerILb1ELb0ELb0ELi128EEEEEEEEEvNT_6ParamsE$__umulhi - $_ZN7cutlass13device_kernelIN5flash19enable_sm80_to_sm89INS1_16FlashAttnBwdSm80INS1_25CollectiveMainloopBwdSm80ILi2ELi2EN4cute5tupleIJNS5_1CILi128EEES8_NS7_ILi64EEEEEENS_10bfloat16_tEfNS_4arch4Sm80ELb0ELb1ELb1ELb1ELb0ELb0ELb0ELb0ELi2ELi4ELi4ELi4ELb0EEENS1_24CollectiveEpilogueBwdGQAISA_fSD_Li256ELb1ELb0EEENS1_19SingleTileSchedulerILb1ELb0ELb0ELi128EEEEEEEEEvNT_6ParamsE$__fAtomicAdd)
$_ZN7cutlass13device_kernelIN5flash19enable_sm80_to_sm89INS1_16FlashAttnBwdSm80INS1_25CollectiveMainloopBwdSm80ILi2ELi2EN4cute5tupleIJNS5_1CILi128EEES8_NS7_ILi64EEEEEENS_10bfloat16_tEfNS_4arch4Sm80ELb0ELb1ELb1ELb1ELb0ELb0ELb0ELb0ELi2ELi4ELi4ELi4ELb0EEENS1_24CollectiveEpilogueBwdGQAISA_fSD_Li256ELb1ELb0EEENS1_19SingleTileSchedulerILb1ELb0ELb0ELi128EEEEEEEEEvNT_6ParamsE$__fAtomicAdd:
[----:B------:R-:W-:Y:S02]  /*68600*/  ULDC.64 UR8, c[0x0][0x118] ;  /* 0x0000460000087ab9 */ /* 0x000fe40000000a00 */
[----:B------:R-:W2:Y:S01]  /*68610*/  ATOM.E.ADD.F32.FTZ.RN.STRONG.GPU P0, RZ, [R14.64], R5 ;  /* 0x000000050eff798a */ /* 0x000ea2000810e7c8 */
[----:B------:R-:W-:Y:S02]  /*68620*/  MOV R13, 0x0 ;  /* 0x00000000000d7802 */ /* 0x000fe40000000f00 */
[----:B------:R-:W-:Y:S02]  /*68630*/  MOV R9, R5 ;  /* 0x0000000500097202 */ /* 0x000fe40000000f00 */
[----:B--2---:R-:W-:Y:S05]  /*68640*/  @P0 RET.REL.NODEC R12 `(_ZN7cutlass13device_kernelIN5flash19enable_sm80_to_sm89INS1_16FlashAttnBwdSm80INS1_25CollectiveMainloopBwdSm80ILi2ELi2EN4cute5tupleIJNS5_1CILi128EEES8_NS7_ILi64EEEEEENS_10bfloat16_tEfNS_4arch4Sm80ELb0ELb1ELb1ELb1ELb0ELb0ELb0ELb0ELi2ELi4ELi4ELi4ELb0EEENS1_24CollectiveEpilogueBwdGQAISA_fSD_Li256ELb1ELb0EEENS1_19SingleTileSchedulerILb1ELb0ELb0ELi128EEEEEEEEEvNT_6ParamsE) ;  /* 0xfff979b00c000950 */ /* 0x004fea0003c3ffff */
[----:B------:R-:W1:Y:S02]  /*68650*/  QSPC.E.S P0, RZ, [R14] ;  /* 0x000000000eff73aa */ /* 0x000e640000000500 */
[----:B-1----:R-:W-:Y:S05]  /*68660*/  @!P0 BRA `(.L_x_2257) ;  /* 0x0000008000008947 */ /* 0x002fea0003800000 */
[----:B------:R-:W-:-:S05]  /*68670*/  LOP3.LUT R8, R14, 0xffffff, RZ, 0xc0, !PT ;  /* 0x00ffffff0e087812 */ /* 0x000fca00078ec0ff */
.L_x_2258:
[----:B------:R-:W1:Y:S02]  /*68680*/  LDS R4, [R8] ;  /* 0x0000000008047984 */ /* 0x000e640000000800 */
[----:B-1----:R-:W-:-:S06]  /*68690*/  FADD R5, R9, R4 ;  /* 0x0000000409057221 */ /* 0x002fcc0000000000 */
[----:B------:R-:W1:Y:S02]  /*686a0*/  ATOMS.CAST.SPIN R5, [R8], R4, R5 ;  /* 0x000000040805738d */ /* 0x000e640001800005 */
[----:B-1----:R-:W-:-:S13]  /*686b0*/  ISETP.EQ.U32.AND P0, PT, R5, 0x1, PT ;  /* 0x000000010500780c */ /* 0x002fda0003f02070 */
[----:B------:R-:W-:Y:S05]  /*686c0*/  @!P0 BRA `(.L_x_2258) ;  /* 0xffffffb000008947 */ /* 0x000fea000383ffff */
[----:B------:R-:W-:-:S04]  /*686d0*/  MOV R13, 0x0 ;  /* 0x00000000000d7802 */ /* 0x000fc80000000f00 */
[----:B------:R-:W-:Y:S05]  /*686e0*/  RET.REL.NODEC R12 `(_ZN7cutlass13device_kernelIN5flash19enable_sm80_to_sm89INS1_16FlashAttnBwdSm80INS1_25CollectiveMainloopBwdSm80ILi2ELi2EN4cute5tupleIJNS5_1CILi128EEES8_NS7_ILi64EEEEEENS_10bfloat16_tEfNS_4arch4Sm80ELb0ELb1ELb1ELb1ELb0ELb0ELb0ELb0ELi2ELi4ELi4ELi4ELb0EEENS1_24CollectiveEpilogueBwdGQAISA_fSD_Li256ELb1ELb0EEENS1_19SingleTileSchedulerILb1ELb0ELb0ELi128EEEEEEEEEvNT_6ParamsE) ;  /* 0xfff979100c007950 */ /* 0x000fea0003c3ffff */
.L_x_2257:
[----:B------:R-:W2:Y:S01]  /*686f0*/  LD.E R4, [R14.64] ;  /* 0x000000080e047980 */ /* 0x000ea2000c101900 */
[----:B------:R-:W-:Y:S01]  /*68700*/  MOV R13, 0x0 ;  /* 0x00000000000d7802 */ /* 0x000fe20000000f00 */
[----:B--2---:R-:W-:-:S05]  /*68710*/  FADD R9, R9, R4 ;  /* 0x0000000409097221 */ /* 0x004fca0000000000 */
[----:B------:R1:W-:Y:S01]  /*68720*/  ST.E [R14.64], R9 ;  /* 0x000000090e007985 */ /* 0x0003e2000c101908 */
[----:B------:R-:W-:Y:S05]  /*68730*/  RET.REL.NODEC R12 `(_ZN7cutlass13device_kernelIN5flash19enable_sm80_to_sm89INS1_16FlashAttnBwdSm80INS1_25CollectiveMainloopBwdSm80ILi2ELi2EN4cute5tupleIJNS5_1CILi128EEES8_NS7_ILi64EEEEEENS_10bfloat16_tEfNS_4arch4Sm80ELb0ELb1ELb1ELb1ELb0ELb0ELb0ELb0ELi2ELi4ELi4ELi4ELb0EEENS1_24CollectiveEpilogueBwdGQAISA_fSD_Li256ELb1ELb0EEENS1_19SingleTileSchedulerILb1ELb0ELb0ELi128EEEEEEEEEvNT_6ParamsE) ;  /* 0xfff978c00c007950 */ /* 0x000fea0003c3ffff */
        .type           $_ZN7cutlass13device_kernelIN5flash19enable_sm80_to_sm89INS1_16FlashAttnBwdSm80INS1_25CollectiveMainloopBwdSm80ILi2ELi2EN4cute5tupleIJNS5_1CILi128EEES8_NS7_ILi64EEEEEENS_10bfloat16_tEfNS_4arch4Sm80ELb0ELb1ELb1ELb1ELb0ELb0ELb0ELb0ELi2ELi4ELi4ELi4ELb0EEENS1_24CollectiveEpilogueBwdGQAISA_fSD_Li256ELb1ELb0EEENS1_19SingleTileSchedulerILb1ELb0ELb0ELi128EEEEEEEEEvNT_6ParamsE$__umulhi,@function
        .size           $_ZN7cutlass13device_kernelIN5flash19enable_sm80_to_sm89INS1_16FlashAttnBwdSm80INS1_25CollectiveMainloopBwdSm80ILi2ELi2EN4cute5tupleIJNS5_1CILi128EEES8_NS7_ILi64EEEEEENS_10bfloat16_tEfNS_4arch4Sm80ELb0ELb1ELb1ELb1ELb0ELb0ELb0ELb0ELi2ELi4ELi4ELi4ELb0EEENS1_24CollectiveEpilogueBwdGQAISA_fSD_Li256ELb1ELb0EEENS1_19SingleTileSchedulerILb1ELb0ELb0ELi128EEEEEEEEEvNT_6ParamsE$__umulhi,($_ZN7cutlass13device_kernelIN5flash19enable_sm80_to_sm89INS1_16FlashAttnBwdSm80INS1_25CollectiveMainloopBwdSm80ILi2ELi2EN4cute5tupleIJNS5_1CILi128EEES8_NS7_ILi64EEEEEENS_10bfloat16_tEfNS_4arch4Sm80ELb0ELb1ELb1ELb1ELb0ELb0ELb0ELb0ELi2ELi4ELi4ELi4ELb0EEENS1_24CollectiveEpilogueBwdGQAISA_fSD_Li256ELb1ELb0EEENS1_19SingleTileSchedulerILb1ELb0ELb0ELi128EEEEEEEEEvNT_6ParamsE$exp2f - $_ZN7cutlass13device_kernelIN5flash19enable_sm80_to_sm89INS1_16FlashAttnBwdSm80INS1_25CollectiveMainloopBwdSm80ILi2ELi2EN4cute5tupleIJNS5_1CILi128EEES8_NS7_ILi64EEEEEENS_10bfloat16_tEfNS_4arch4Sm80ELb0ELb1ELb1ELb1ELb0ELb0ELb0ELb0ELi2ELi4ELi4ELi4ELb0EEENS1_24CollectiveEpilogueBwdGQAISA_fSD_Li256ELb1ELb0EEENS1_19SingleTileSchedulerILb1ELb0ELb0ELi128EEEEEEEEEvNT_6ParamsE$__umulhi)
$_ZN7cutlass13device_kernelIN5flash19enable_sm80_to_sm89INS1_16FlashAttnBwdSm80INS1_25CollectiveMainloopBwdSm80ILi2ELi2EN4cute5tupleIJNS5_1CILi128EEES8_NS7_ILi64EEEEEENS_10bfloat16_tEfNS_4arch4Sm80ELb0ELb1ELb1ELb1ELb0ELb0ELb0ELb0ELi2ELi4ELi4ELi4ELb0EEENS1_24CollectiveEpilogueBwdGQAISA_fSD_Li256ELb1ELb0EEENS1_19SingleTileSchedulerILb1ELb0ELb0ELi128EEEEEEEEEvNT_6ParamsE$__umulhi:
[----:B------:R-:W-:Y:S01]  /*68740*/  IMAD.HI.U32 R6, R9, R6, RZ ;  /* 0x0000000609067227 */ /* 0x000fe200078e00ff */
[----:B------:R-:W-:Y:S02]  /*68750*/  MOV R8, R2 ;  /* 0x0000000200087202 */ /* 0x000fe40000000f00 */
[----:B------:R-:W-:-:S04]  /*68760*/  MOV R9, 0x0 ;  /* 0x0000000000097802 */ /* 0x000fc80000000f00 */
[----:B------:R-:W-:Y:S05]  /*68770*/  RET.REL.NODEC R8 `(_ZN7cutlass13device_kernelIN5flash19enable_sm80_to_sm89INS1_16FlashAttnBwdSm80INS1_25CollectiveMainloopBwdSm80ILi2ELi2EN4cute5tupleIJNS5_1CILi128EEES8_NS7_ILi64EEEEEENS_10bfloat16_tEfNS_4arch4Sm80ELb0ELb1ELb1ELb1ELb0ELb0ELb0ELb0ELi2ELi4ELi4ELi4ELb0EEENS1_24CollectiveEpilogueBwdGQAISA_fSD_Li256ELb1ELb0EEENS1_19SingleTileSchedulerILb1ELb0ELb0ELi128EEEEEEEEEvNT_6ParamsE) ;  /* 0xfff9788008007950 */ /* 0x000fea0003c3ffff */
        .type           $_ZN7cutlass13device_kernelIN5flash19enable_sm80_to_sm89INS1_16FlashAttnBwdSm80INS1_25CollectiveMainloopBwdSm80ILi2ELi2EN4cute5tupleIJNS5_1CILi128EEES8_NS7_ILi64EEEEEENS_10bfloat16_tEfNS_4arch4Sm80ELb0ELb1ELb1ELb1ELb0ELb0ELb0ELb0ELi2ELi4ELi4ELi4ELb0EEENS1_24CollectiveEpilogueBwdGQAISA_fSD_Li256ELb1ELb0EEENS1_19SingleTileSchedulerILb1ELb0ELb0ELi128EEEEEEEEEvNT_6ParamsE$exp2f,@function
        .size           $_ZN7cutlass13device_kernelIN5flash19enable_sm80_to_sm89INS1_16FlashAttnBwdSm80INS1_25CollectiveMainloopBwdSm80ILi2ELi2EN4cute5tupleIJNS5_1CILi128EEES8_NS7_ILi64EEEEEENS_10bfloat16_tEfNS_4arch4Sm80ELb0ELb1ELb1ELb1ELb0ELb0ELb0ELb0ELi2ELi4ELi4ELi4ELb0EEENS1_24CollectiveEpilogueBwdGQAISA_fSD_Li256ELb1ELb0EEENS1_19SingleTileSchedulerILb1ELb0ELb0ELi128EEEEEEEEEvNT_6ParamsE$exp2f,($_ZN7cutlass13device_kernelIN5flash19enable_sm80_to_sm89INS1_16FlashAttnBwdSm80INS1_25CollectiveMainloopBwdSm80ILi2ELi2EN4cute5tupleIJNS5_1CILi128EEES8_NS7_ILi64EEEEEENS_10bfloat16_tEfNS_4arch4Sm80ELb0ELb1ELb1ELb1ELb0ELb0ELb0ELb0ELi2ELi4ELi4ELi4ELb0EEENS1_24CollectiveEpilogueBwdGQAISA_fSD_Li256ELb1ELb0EEENS1_19SingleTileSchedulerILb1ELb0ELb0ELi128EEEEEEEEEvNT_6ParamsE$min - $_ZN7cutlass13device_kernelIN5flash19enable_sm80_to_sm89INS1_16FlashAttnBwdSm80INS1_25CollectiveMainloopBwdSm80ILi2ELi2EN4cute5tupleIJNS5_1CILi128EEES8_NS7_ILi64EEEEEENS_10bfloat16_tEfNS_4arch4Sm80ELb0ELb1ELb1ELb1ELb0ELb0ELb0ELb0ELi2ELi4ELi4ELi4ELb0EEENS1_24CollectiveEpilogueBwdGQAISA_fSD_Li256ELb1ELb0EEENS1_19SingleTileSchedulerILb1ELb0ELb0ELi128EEEEEEEEEvNT_6ParamsE$exp2f)
$_ZN7cutlass13device_kernelIN5flash19enable_sm80_to_sm89INS1_16FlashAttnBwdSm80INS1_25CollectiveMainloopBwdSm80ILi2ELi2EN4cute5tupleIJNS5_1CILi128EEES8_NS7_ILi64EEEEEENS_10bfloat16_tEfNS_4arch4Sm80ELb0ELb1ELb1ELb1ELb0ELb0ELb0ELb0ELi2ELi4ELi4ELi4ELb0EEENS1_24CollectiveEpilogueBwdGQAISA_fSD_Li256ELb1ELb0EEENS1_19SingleTileSchedulerILb1ELb0ELb0ELi128EEEEEEEEEvNT_6ParamsE$exp2f:
[----:B------:R-:W1:Y:S01]  /*68780*/  MUFU.EX2 R6, R6 ;  /* 0x0000000600067308 */ /* 0x000e620000000800 */
[----:B------:R-:W-:-:S04]  /*68790*/  MOV R3, 0x0 ;  /* 0x0000000000037802 */ /* 0x000fc80000000f00 */
[----:B------:R-:W-:Y:S05]  /*687a0*/  RET.REL.NODEC R2 `(_ZN7cutlass13device_kernelIN5flash19enable_sm80_to_sm89INS1_16FlashAttnBwdSm80INS1_25CollectiveMainloopBwdSm80ILi2ELi2EN4cute5tupleIJNS5_1CILi128EEES8_NS7_ILi64EEEEEENS_10bfloat16_tEfNS_4arch4Sm80ELb0ELb1ELb1ELb1ELb0ELb0ELb0ELb0ELi2ELi4ELi4ELi4ELb0EEENS1_24CollectiveEpilogueBwdGQAISA_fSD_Li256ELb1ELb0EEENS1_19SingleTileSchedulerILb1ELb0ELb0ELi128EEEEEEEEEvNT_6ParamsE) ;  /* 0xfff9785002007950 */ /* 0x000fea0003c3ffff */
        .type           $_ZN7cutlass13device_kernelIN5flash19enable_sm80_to_sm89INS1_16FlashAttnBwdSm80INS1_25CollectiveMainloopBwdSm80ILi2ELi2EN4cute5tupleIJNS5_1CILi128EEES8_NS7_ILi64EEEEEENS_10bfloat16_tEfNS_4arch4Sm80ELb0ELb1ELb1ELb1ELb0ELb0ELb0ELb0ELi2ELi4ELi4ELi4ELb0EEENS1_24CollectiveEpilogueBwdGQAISA_fSD_Li256ELb1ELb0EEENS1_19SingleTileSchedulerILb1ELb0ELb0ELi128EEEEEEEEEvNT_6ParamsE$min,@function
        .size           $_ZN7cutlass13device_kernelIN5flash19enable_sm80_to_sm89INS1_16FlashAttnBwdSm80INS1_25CollectiveMainloopBwdSm80ILi2ELi2EN4cute5tupleIJNS5_1CILi128EEES8_NS7_ILi64EEEEEENS_10bfloat16_tEfNS_4arch4Sm80ELb0ELb1ELb1ELb1ELb0ELb0ELb0ELb0ELi2ELi4ELi4ELi4ELb0EEENS1_24CollectiveEpilogueBwdGQAISA_fSD_Li256ELb1ELb0EEENS1_19SingleTileSchedulerILb1ELb0ELb0ELi128EEEEEEEEEvNT_6ParamsE$min,(.L_x_10838 - $_ZN7cutlass13device_kernelIN5flash19enable_sm80_to_sm89INS1_16FlashAttnBwdSm80INS1_25CollectiveMainloopBwdSm80ILi2ELi2EN4cute5tupleIJNS5_1CILi128EEES8_NS7_ILi64EEEEEENS_10bfloat16_tEfNS_4arch4Sm80ELb0ELb1ELb1ELb1ELb0ELb0ELb0ELb0ELi2ELi4ELi4ELi4ELb0EEENS1_24CollectiveEpilogueBwdGQAISA_fSD_Li256ELb1ELb0EEENS1_19SingleTileSchedulerILb1ELb0ELb0ELi128EEEEEEEEEvNT_6ParamsE$min)
$_ZN7cutlass13device_kernelIN5flash19enable_sm80_to_sm89INS1_16FlashAttnBwdSm80INS1_25CollectiveMainloopBwdSm80ILi2ELi2EN4cute5tupleIJNS5_1CILi128EEES8_NS7_ILi64EEEEEENS_10bfloat16_tEfNS_4arch4Sm80ELb0ELb1ELb1ELb1ELb0ELb0ELb0ELb0ELi2ELi4ELi4ELi4ELb0EEENS1_24CollectiveEpilogueBwdGQAISA_fSD_Li256ELb1ELb0EEENS1_19SingleTileSchedulerILb1ELb0ELb0ELi128EEEEEEEEEvNT_6ParamsE$min:
[----:B------:R-:W-:Y:S01]  /*687b0*/  IMAD.MOV.U32 R10, RZ, RZ, R8 ;  /* 0x000000ffff0a7224 */ /* 0x000fe200078e0008 */
[----:B------:R-:W-:Y:S02]  /*687c0*/  MOV R11, 0x0 ;  /* 0x00000000000b7802 */ /* 0x000fe40000000f00 */
[----:B------:R-:W-:Y:S02]  /*687d0*/  IMNMX R2, R2, R53, PT ;  /* 0x0000003502027217 */ /* 0x000fe40003800200 */
[----:B------:R-:W-:Y:S05]  /*687e0*/  RET.REL.NODEC R10 `(_ZN7cutlass13device_kernelIN5flash19enable_sm80_to_sm89INS1_16FlashAttnBwdSm80INS1_25CollectiveMainloopBwdSm80ILi2ELi2EN4cute5tupleIJNS5_1CILi128EEES8_NS7_ILi64EEEEEENS_10bfloat16_tEfNS_4arch4Sm80ELb0ELb1ELb1ELb1ELb0ELb0ELb0ELb0ELi2ELi4ELi4ELi4ELb0EEENS1_24CollectiveEpilogueBwdGQAISA_fSD_Li256ELb1ELb0EEENS1_19SingleTileSchedulerILb1ELb0ELb0ELi128EEEEEEEEEvNT_6ParamsE) ;  /* 0xfff978100a007950 */ /* 0x000fea0003c3ffff */
.L_x_2259:
        /* <DEDUP_REMOVED lines=9> */
.L_x_10838:


//--------------------- .text._ZN7cutlass13device_kernelIN5flash19enable_sm80_to_sm89INS1_16FlashAttnBwdSm80INS1_25CollectiveMainloopBwdSm80ILi2ELi2EN4cute5tupleIJNS5_1CILi128EEES8_NS7_ILi64EEEEEENS_10bfloat16_tEfNS_4arch4Sm80ELb0ELb1ELb1ELb1ELb1ELb0ELb0ELb0ELi2ELi4ELi4ELi4ELb0EEENS1_24CollectiveEpilogueBwdGQAISA_fSD_Li256ELb1ELb1EEENS1_19SingleTileSchedulerILb1ELb0ELb0ELi128EEEEEEEEEvNT_6ParamsE --------------------------
	.section	.text._ZN7cutlass13device_kernelIN5flash19enable_sm80_to_sm89INS1_16FlashAttnBwdSm80INS1_25CollectiveMainloopBwdSm80ILi2ELi2EN4cute5tupleIJNS5_1CILi128EEES8_NS7_ILi64EEEEEENS_10bfloat16_tEfNS_4arch4Sm80ELb0ELb1ELb1ELb1ELb1ELb0ELb0ELb0ELi2ELi4ELi4ELi4ELb0EEENS1_24CollectiveEpilogueBwdGQAISA_fSD_Li256ELb1ELb1EEENS1_19SingleTileSchedulerILb1ELb0ELb0ELi128EEEEEEEEEvNT_6ParamsE,"ax",@progbits
	.sectioninfo	@"SHI_REGISTERS=127"
	.align	128
.text._ZN7cutlass13device_kernelIN5flash19enable_sm80_to_sm89INS1_16FlashAttnBwdSm80INS1_25CollectiveMainloopBwdSm80ILi2ELi2EN4cute5tupleIJNS5_1CILi128EEES8_NS7_ILi64EEEEEENS_10bfloat16_tEfNS_4arch4Sm80ELb0ELb1ELb1ELb1ELb1ELb0ELb0ELb0ELi2ELi4ELi4ELi4ELb0EEENS1_24CollectiveEpilogueBwdGQAISA_fSD_Li256ELb1ELb1EEENS1_19SingleTileSchedulerILb1ELb0ELb0ELi128EEEEEEEEEvNT_6ParamsE:
        .type           _ZN7cutlass13device_kernelIN5flash19enable_sm80_to_sm89INS1_16FlashAttnBwdSm80INS1_25CollectiveMainloopBwdSm80ILi2ELi2EN4cute5tupleIJNS5_1CILi128EEES8_NS7_ILi64EEEEEENS_10bfloat16_tEfNS_4arch4Sm80ELb0ELb1ELb1ELb1ELb1ELb0ELb0ELb0ELi2ELi4ELi4ELi4ELb0EEENS1_24CollectiveEpilogueBwdGQAISA_fSD_Li256ELb1ELb1EEENS1_19SingleTileSchedulerILb1ELb0ELb0ELi128EEEEEEEEEvNT_6ParamsE,@function
        .size           _ZN7cutlass13device_kernelIN5flash19enable_sm80_to_sm89INS1_16FlashAttnBwdSm80INS1_25CollectiveMainloopBwdSm80ILi2ELi2EN4cute5tupleIJNS5_1CILi128EEES8_NS7_ILi64EEEEEENS_10bfloat16_tEfNS_4arch4Sm80ELb0ELb1ELb1ELb1ELb1ELb0ELb0ELb0ELi2ELi4ELi4ELi4ELb0EEENS1_24CollectiveEpilogueBwdGQAISA_fSD_Li256ELb1ELb1EEENS1_19SingleTileSchedulerILb1ELb0ELb0ELi128EEEEEEEEEvNT_6ParamsE,(.L_x_11238 - _ZN7cutlass13device_kernelIN5flash19enable_sm80_to_sm89INS1_16FlashAttnBwdSm80INS1_25CollectiveMainloopBwdSm80ILi2ELi2EN4cute5tupleIJNS5_1CILi128EEES8_NS7_ILi64EEEEEENS_10bfloat16_tEfNS_4arch4Sm80ELb0ELb1ELb1ELb1ELb1ELb0ELb0ELb0ELi2ELi4ELi4ELi4ELb0EEENS1_24CollectiveEpilogueBwdGQAISA_fSD_Li256ELb1ELb1EEENS1_19SingleTileSchedulerILb1ELb0ELb0ELi128EEEEEEEEEvNT_6ParamsE)
        .other          _ZN7cutlass13device_kernelIN5flash19enable_sm80_to_sm89INS1_16FlashAttnBwdSm80INS1_25CollectiveMainloopBwdSm80ILi2ELi2EN4cute5tupleIJNS5_1CILi128EEES8_NS7_ILi64EEEEEENS_10bfloat16_tEfNS_4arch4Sm80ELb0ELb1ELb1ELb1ELb1ELb0ELb0ELb0ELi2ELi4ELi4ELi4ELb0EEENS1_24CollectiveEpilogueBwdGQAISA_fSD_Li256ELb1ELb1EEENS1_19SingleTileSchedulerILb1ELb0ELb0ELi128EEEEEEEEEvNT_6ParamsE,@"STO_CUDA_ENTRY STV_DEFAULT"
_ZN7cutlass13device_kernelIN5flash19enable_sm80_to_sm89INS1_16FlashAttnBwdSm80INS1_25CollectiveMainloopBwdSm80ILi2ELi2EN4cute5tupleIJNS5_1CILi128EEES8_NS7_ILi64EEEEEENS_10bfloat16_tEfNS_4arch4Sm80ELb0ELb1ELb1ELb1ELb1ELb0ELb0ELb0ELi2ELi4ELi4ELi4ELb0EEENS1_24CollectiveEpilogueBwdGQAISA_fSD_Li256ELb1ELb1EEENS1_19SingleTileSchedulerILb1ELb0ELb0ELi128EEEEEEEEEvNT_6ParamsE:
        /* <DEDUP_REMOVED lines=18> */
.L_x_2261:
        /* <DEDUP_REMOVED lines=8> */
.L_x_2263:
[----:B------:R-:W-:Y:S02]  /*01a0*/  MOV R5, c[0x0][0x3ac] ;  /* 0x0000eb0000057a02 */ /* 0x000fe40000000f00 */
.L_x_2262:
[----:B------:R-:W2:Y:S02]  /*01b0*/  S2R R32, SR_CTAID.X ;  /* 0x0000000000207919 */ /* 0x000ea40000002500 */
[----:B--2---:R-:W-:-:S05]  /*01c0*/  IMAD.SHL.U32 R0, R32, 0x80, RZ ;  /* 0x0000008020007824 */ /* 0x004fca00078e00ff */
[----:B-----5:R-:W-:-:S04]  /*01d0*/  ISETP.GE.AND P0, PT, R0, R5, PT ;  /* 0x000000050000720c */ /* 0x020fc80003f06270 */
[----:B------:R-:W-:Y:S01]  /*01e0*/  SEL R42, R42, 0xffffffff, !P0 ;  /* 0xffffffff2a2a7807 */ /* 0x000fe20004000000 */
[----:B------:R-:W-:Y:S05]  /*01f0*/  BRA `(.L_x_2264) ;  /* 0x0000012000007947 */ /* 0x000fea0003800000 */
.L_x_2260:
[----:B------:R-:W-:-:S04]  /*0200*/  ISETP.NE.U32.AND P0, PT, RZ, c[0x0][0x3c8], PT ;  /* 0x0000f200ff007a0c */ /* 0x000fc80003f05070 */
[----:B------:R-:W-:-:S13]  /*0210*/  ISETP.NE.AND.EX P0, PT, RZ, c[0x0][0x3cc], PT, P0 ;  /* 0x0000f300ff007a0c */ /* 0x000fda0003f05300 */
[----:B------:R-:W-:Y:S05]  /*0220*/  @!P0 BRA `(.L_x_2265) ;  /* 0x0000002000008947 */ /* 0x000fea0003800000 */
[----:B------:R1:W5:Y:S01]  /*0230*/  LDG.E R5, [R4.64] ;  /* 0x0000000604057981 */ /* 0x000362000c1e1900 */
[----:B------:R-:W-:Y:S05]  /*0240*/  BRA `(.L_x_2266) ;  /* 0x0000009000007947 */ /* 0x000fea0003800000 */
.L_x_2265:
        /* <DEDUP_REMOVED lines=8> */
.L_x_2267:
[----:B------:R-:W-:Y:S02]  /*02d0*/  MOV R5, c[0x0][0x3ac] ;  /* 0x0000eb0000057a02 */ /* 0x000fe40000000f00 */
.L_x_2266:
[----:B------:R-:W2:Y:S02]  /*02e0*/  S2R R32, SR_CTAID.X ;  /* 0x0000000000207919 */ /* 0x000ea40000002500 */
[----:B--2---:R-:W-:-:S05]  /*02f0*/  IMAD.SHL.U32 R0, R32, 0x80, RZ ;  /* 0x0000008020007824 */ /* 0x004fca00078e00ff */
[----:B-----5:R-:W-:-:S04]  /*0300*/  ISETP.GE.AND P0, PT, R0, R5, PT ;  /* 0x000000050000720c */ /* 0x020fc80003f06270 */
[----:B------:R-:W-:-:S04]  /*0310*/  SEL R42, R42, 0xffffffff, !P0 ;  /* 0xffffffff2a2a7807 */ /* 0x000fc80004000000 */
.L_x_2264:
        /* <DEDUP_REMOVED lines=12> */
[----:B------:R3:W4:Y:S01]  /*03e0*/  @P1 LDG.E R5, [R16.64] ;  /* 0x0000000610051981 */ /* 0x000722000c1e1900 */
[----:B------:R-:W-:-:S03]  /*03f0*/  ISETP.NE.U32.AND P2, PT, RZ, c[0x0][0x2d8], PT ;  /* 0x0000b600ff007a0c */ /* 0x000fc60003f45070 */
[----:B------:R-:W4:Y:S01]  /*0400*/  @P3 LDG.E R41, [R12.64] ;  /* 0x000000060c293981 */ /* 0x000f22000c1e1900 */
[----:B------:R-:W-:Y:S01]  /*0410*/  ISETP.NE.AND.EX P2, PT, RZ, c[0x0][0x2dc], PT, P2 ;  /* 0x0000b700ff007a0c */ /* 0x000fe20003f45320 */
[----:B------:R-:W-:-:S12]  /*0420*/  IMAD.MOV.U32 R8, RZ, RZ, c[0x0][0x168] ;  /* 0x00005a00ff087624 */ /* 0x000fd800078e00ff */
[----:B------:R-:W-:-:S05]  /*0430*/  @P2 IMAD.WIDE R10, R42, R3, c[0x0][0x2d8] ;  /* 0x0000b6002a0a2625 */ /* 0x000fca00078e0203 */
[----:B------:R1:W5:Y:S01]  /*0440*/  @P2 LDG.E R8, [R10.64] ;  /* 0x000000060a082981 */ /* 0x000362000c1e1900 */
[----:B------:R-:W-:Y:S02]  /*0450*/  MOV R15, RZ ;  /* 0x000000ff000f7202 */ /* 0x000fe40000000f00 */
[----:B---3--:R-:W-:Y:S01]  /*0460*/  IADD3 R16, P0, R22, 0x4, RZ ;  /* 0x0000000416107810 */ /* 0x008fe20007f1e0ff */
[----:B------:R1:W-:Y:S01]  /*0470*/  STL.128 [R1+0x650], RZ ;  /* 0x000650ff01007387 */ /* 0x0003e20000100c00 */
[----:B------:R-:W-:Y:S02]  /*0480*/  MOV R9, c[0x0][0x198] ;  /* 0x0000660000097a02 */ /* 0x000fe40000000f00 */
[----:B------:R-:W-:Y:S01]  /*0490*/  IADD3 R2, R16, -c[0x0][0x20], RZ ;  /* 0x8000080010027a10 */ /* 0x000fe20007ffe0ff */
[----:B------:R1:W-:Y:S01]  /*04a0*/  STL.128 [R1+0x660], RZ ;  /* 0x000660ff01007387 */ /* 0x0003e20000100c00 */
[----:B------:R-:W-:-:S03]  /*04b0*/  IMAD.X R17, RZ, RZ, R23, P0 ;  /* 0x000000ffff117224 */ /* 0x000fc600000e0617 */
        /* <DEDUP_REMOVED lines=15> */
[----:B--2---:R-:W-:-:S05]  /*05b0*/  @P1 IMAD R7, R42, 0x80, R7 ;  /* 0x000000802a071824 */ /* 0x004fca00078e0207 */
[----:B------:R-:W-:-:S04]  /*05c0*/  @P1 SHF.R.S32.HI R0, RZ, 0x1f, R7 ;  /* 0x0000001fff001819 */ /* 0x000fc80000011407 */
[----:B------:R-:W-:Y:S01]  /*05d0*/  @P1 LEA.HI R0, R0, R7, RZ, 0x7 ;  /* 0x0000000700001211 */ /* 0x000fe200078f38ff */
[----:B----4-:R1:W-:Y:S01]  /*05e0*/  STL [R2], R5 ;  /* 0x0000000502007387 */ /* 0x0103e20000100800 */
[----:B------:R-:W-:Y:S02]  /*05f0*/  IMAD.MOV.U32 R7, RZ, RZ, c[0x0][0x168] ;  /* 0x00005a00ff077624 */ /* 0x000fe400078e00ff */
[----:B------:R-:W-:Y:S01]  /*0600*/  @P1 LOP3.LUT R15, R0, 0xffffff80, RZ, 0xc0, !PT ;  /* 0xffffff80000f1812 */ /* 0x000fe200078ec0ff */
[----:B------:R1:W-:Y:S04]  /*0610*/  STL [R2+0x4], R41 ;  /* 0x0000042902007387 */ /* 0x0003e80000100800 */
[----:B------:R1:W-:Y:S01]  /*0620*/  STL [R2+0x8], R15 ;  /* 0x0000080f02007387 */ /* 0x0003e20000100800 */
[----:B------:R-:W-:Y:S05]  /*0630*/  @P2 BRA `(.L_x_2268) ;  /* 0x0000005000002947 */ /* 0x000fea0003800000 */
[----:B------:R-:W-:Y:S05]  /*0640*/  @!P1 BRA `(.L_x_2268) ;  /* 0x0000004000009947 */ /* 0x000fea0003800000 */
[----:B------:R-:W-:-:S05]  /*0650*/  IMAD.WIDE R12, R42, R3, c[0x0][0x2c8] ;  /* 0x0000b2002a0c7625 */ /* 0x000fca00078e0203 */
[----:B-----5:R-:W2:Y:S04]  /*0660*/  LDG.E R8, [R12.64] ;  /* 0x000000060c087981 */ /* 0x020ea8000c1e1900 */
[----:B-1----:R-:W2:Y:S02]  /*0670*/  LDG.E R11, [R12.64+0x4] ;  /* 0x000004060c0b7981 */ /* 0x002ea4000c1e1900 */
[----:B--2---:R-:W-:-:S05]  /*0680*/  IADD3 R8, -R8, R11, RZ ;  /* 0x0000000b08087210 */ /* 0x004fca0007ffe1ff */
.L_x_2268:
[----:B-----5:R2:W-:Y:S01]  /*0690*/  STL [R2+0xc], R8 ;  /* 0x00000c0802007387 */ /* 0x0205e20000100800 */
[----:B------:R-:W-:-:S04]  /*06a0*/  ISETP.NE.U32.AND P0, PT, RZ, c[0x0][0x2e0], PT ;  /* 0x0000b800ff007a0c */ /* 0x000fc80003f05070 */
[----:B------:R-:W-:-:S13]  /*06b0*/  ISETP.NE.AND.EX P0, PT, RZ, c[0x0][0x2e4], PT, P0 ;  /* 0x0000b900ff007a0c */ /* 0x000fda0003f05300 */
[----:B------:R-:W-:Y:S05]  /*06c0*/  @!P0 BRA `(.L_x_2269) ;  /* 0x0000003000008947 */ /* 0x000fea0003800000 */
[----:B-1----:R-:W-:-:S05]  /*06d0*/  IMAD.WIDE R10, R42, R3, c[0x0][0x2e0] ;  /* 0x0000b8002a0a7625 */ /* 0x002fca00078e0203 */
[----:B------:R1:W5:Y:S01]  /*06e0*/  LDG.E R9, [R10.64] ;  /* 0x000000060a097981 */ /* 0x000362000c1e1900 */
[----:B------:R-:W-:Y:S05]  /*06f0*/  BRA `(.L_x_2270) ;  /* 0x0000005000007947 */ /* 0x000fea0003800000 */
.L_x_2269:
[----:B------:R-:W-:Y:S05]  /*0700*/  @!P3 BRA `(.L_x_2270) ;  /* 0x000000400000b947 */ /* 0x000fea0003800000 */
[----:B-1----:R-:W-:-:S05]  /*0710*/  IMAD.WIDE R10, R42, R3, c[0x0][0x2d0] ;  /* 0x0000b4002a0a7625 */ /* 0x002fca00078e0203 */
[----:B------:R-:W3:Y:S04]  /*0720*/  LDG.E R9, [R10.64] ;  /* 0x000000060a097981 */ /* 0x000ee8000c1e1900 */
[----:B------:R-:W3:Y:S02]  /*0730*/  LDG.E R0, [R10.64+0x4] ;  /* 0x000004060a007981 */ /* 0x000ee4000c1e1900 */
[----:B---3--:R-:W-:-:S05]  /*0740*/  IADD3 R9, -R9, R0, RZ ;  /* 0x0000000009097210 */ /* 0x008fca0007ffe1ff */
.L_x_2270:
        /* <DEDUP_REMOVED lines=10> */
[----:B-123--:R-:W-:-:S04]  /*07f0*/  SHF.R.S32.HI R2, RZ, 0x1f, R3 ;  /* 0x0000001fff027819 */ /* 0x00efc80000011403 */
[----:B------:R-:W-:-:S04]  /*0800*/  LEA.HI R3, R2, R3, RZ, 0x7 ;  /* 0x0000000302037211 */ /* 0x000fc800078f38ff */
[----:B------:R-:W-:-:S04]  /*0810*/  SHF.R.S32.HI R3, RZ, 0x7, R3 ;  /* 0x00000007ff037819 */ /* 0x000fc80000011403 */
[----:B------:R-:W-:-:S04]  /*0820*/  IMNMX R0, R0, R3, PT ;  /* 0x0000000300007217 */ /* 0x000fc80003800200 */
.L_x_2271:
[----:B------:R-:W-:Y:S01]  /*0830*/  IMAD R3, R32, 0x80, -R9 ;  /* 0x0000008020037824 */ /* 0x000fe200078e0a09 */
[----:B------:R4:W-:Y:S01]  /*0840*/  STL [R1+0x18], R0 ;  /* 0x0000180001007387 */ /* 0x0009e20000100800 */
[----:B------:R-:W-:-:S03]  /*0850*/  PLOP3.LUT P2, PT, PT, PT, PT, 0x80, 0x0 ;  /* 0x000000000000781c */ /* 0x000fc60003f4f070 */
[----:B------:R-:W-:-:S04]  /*0860*/  IADD3 R3, R8, -c[0x0][0x2a4], R3 ;  /* 0x8000a90008037a10 */ /* 0x000fc80007ffe003 */
[----:B-123--:R-:W-:-:S04]  /*0870*/  SHF.R.S32.HI R2, RZ, 0x1f, R3 ;  /* 0x0000001fff027819 */ /* 0x00efc80000011403 */
[----:B------:R-:W-:-:S04]  /*0880*/  LEA.HI R2, R2, R3, RZ, 0x7 ;  /* 0x0000000302027211 */ /* 0x000fc800078f38ff */
[----:B------:R-:W-:-:S04]  /*0890*/  SHF.R.S32.HI R40, RZ, 0x7, R2 ;  /* 0x00000007ff287819 */ /* 0x000fc80000011402 */
[----:B------:R-:W-:-:S04]  /*08a0*/  IMNMX R40, RZ, R40, !PT ;  /* 0x00000028ff287217 */ /* 0x000fc80007800200 */
[----:B------:R-:W-:-:S13]  /*08b0*/  ISETP.GT.AND P0, PT, R0, R40, PT ;  /* 0x000000280000720c */ /* 0x000fda0003f04270 */
[----:B------:R-:W-:Y:S05]  /*08c0*/  @!P0 BRA `(.L_x_2272) ;  /* 0x0000470000008947 */ /* 0x000fea0003800000 */
[----:B----4-:R-:W-:Y:S01]  /*08d0*/  IMAD.MOV.U32 R2, RZ, RZ, c[0x0][0x260] ;  /* 0x00009800ff027624 */ /* 0x010fe200078e00ff */
[----:B------:R-:W-:Y:S01]  /*08e0*/  IADD3 R7, R7, 0x7f, RZ ;  /* 0x0000007f07077810 */ /* 0x000fe20007ffe0ff */
[----:B------:R-:W-:Y:S01]  /*08f0*/  IMAD.MOV.U32 R3, RZ, RZ, c[0x0][0x1f8] ;  /* 0x00007e00ff037624 */ /* 0x000fe200078e00ff */
[----:B------:R-:W-:Y:S01]  /*0900*/  UMOV UR13, 0x7 ;  /* 0x00000007000d7882 */ /* 0x000fe20000000000 */
[----:B------:R-:W-:Y:S01]  /*0910*/  SHF.R.S32.HI R11, RZ, 0x1f, R34 ;  /* 0x0000001fff0b7819 */ /* 0x000fe20000011422 */
[----:B------:R-:W-:Y:S01]  /*0920*/  UMOV UR12, 0x5 ;  /* 0x00000005000c7882 */ /* 0x000fe20000000000 */
[----:B------:R-:W-:Y:S01]  /*0930*/  IADD3 R2, R2, 0x7f, RZ ;  /* 0x0000007f02027810 */ /* 0x000fe20007ffe0ff */
[----:B------:R-:W-:Y:S01]  /*0940*/  ULDC.64 UR10, c[0x0][0x178] ;  /* 0x00005e00000a7ab9 */ /* 0x000fe20000000a00 */
[----:B------:R-:W-:Y:S01]  /*0950*/  SHF.R.S32.HI R0, RZ, 0x1f, R7 ;  /* 0x0000001fff007819 */ /* 0x000fe20000011407 */
[----:B------:R-:W-:Y:S01]  /*0960*/  USHF.L.U32 UR14, UR10, 0x7, URZ ;  /* 0x000000070a0e7899 */ /* 0x000fe2000800063f */
[----:B------:R-:W-:Y:S01]  /*0970*/  SHF.R.S32.HI R19, RZ, 0x1f, R2 ;  /* 0x0000001fff137819 */ /* 0x000fe20000011402 */
[----:B------:R-:W-:Y:S01]  /*0980*/  USHF.L.U32 UR5, UR10, 0x5, URZ ;  /* 0x000000050a057899 */ /* 0x000fe2000800063f */
[----:B------:R-:W-:Y:S01]  /*0990*/  IADD3 R3, R3, 0x7f, RZ ;  /* 0x0000007f03037810 */ /* 0x000fe20007ffe0ff */
[----:B------:R-:W-:Y:S01]  /*09a0*/  USHF.L.U64.HI UR4, UR10, UR12, UR11 ;  /* 0x0000000c0a047299 */ /* 0x000fe2000801020b */
[----:B------:R-:W-:Y:S01]  /*09b0*/  LEA.HI R19, R19, R2, RZ, 0x7 ;  /* 0x0000000213137211 */ /* 0x000fe200078f38ff */
[----:B------:R-:W-:Y:S01]  /*09c0*/  IMAD.MOV.U32 R2, RZ, RZ, c[0x0][0x228] ;  /* 0x00008a00ff027624 */ /* 0x000fe200078e00ff */
[----:B------:R-:W-:Y:S01]  /*09d0*/  USHF.L.U64.HI UR16, UR10, UR13, UR11 ;  /* 0x0000000d0a107299 */ /* 0x000fe2000801020b */
[----:B------:R-:W-:Y:S01]  /*09e0*/  LEA.HI R0, R0, R7, RZ, 0x7 ;  /* 0x0000000700007211 */ /* 0x000fe200078f38ff */
        /* <DEDUP_REMOVED lines=8> */
[----:B------:R-:W1:Y:S01]  /*0a70*/  S2R R21, SR_CTAID.Y ;  /* 0x0000000000157919 */ /* 0x000e620000002600 */
[----:B------:R-:W-:Y:S01]  /*0a80*/  LEA.HI R7, R11, R34, RZ, 0x2 ;  /* 0x000000220b077211 */ /* 0x000fe200078f10ff */
[----:B------:R-:W-:Y:S01]  /*0a90*/  ULDC.64 UR8, c[0x0][0x18] ;  /* 0x0000060000087ab9 */ /* 0x000fe20000000a00 */
[----:B------:R-:W-:Y:S01]  /*0aa0*/  SHF.R.S32.HI R0, RZ, 0x7, R0 ;  /* 0x00000007ff007819 */ /* 0x000fe20000011400 */
[----:B------:R2:W-:Y:S01]  /*0ab0*/  STL.128 [R1+0x80], R24 ;  /* 0x0000801801007387 */ /* 0x0005e20000100c00 */
[----:B------:R-:W-:Y:S01]  /*0ac0*/  LEA.HI R52, R52, R3, RZ, 0x7 ;  /* 0x0000000334347211 */ /* 0x000fe200078f38ff */
[----:B------:R-:W-:Y:S01]  /*0ad0*/  IMAD.MOV.U32 R4, RZ, RZ, 0x1 ;  /* 0x00000001ff047424 */ /* 0x000fe200078e00ff */
[----:B------:R-:W-:Y:S01]  /*0ae0*/  LEA.HI R13, R13, R2, RZ, 0xd ;  /* 0x000000020d0d7211 */ /* 0x000fe200078f68ff */
[----:B------:R3:W-:Y:S01]  /*0af0*/  STL [R1+0x78], R0 ;  /* 0x0000780001007387 */ /* 0x0007e20000100800 */
[----:B------:R-:W-:Y:S01]  /*0b00*/  SHF.R.S32.HI R2, RZ, 0x4, R53 ;  /* 0x00000004ff027819 */ /* 0x000fe20000011435 */
[----:B------:R-:W-:Y:S01]  /*0b10*/  UIADD3 UR5, UP1, UR8, 0x80, URZ ;  /* 0x0000008008057890 */ /* 0x000fe2000ff3e03f */
[----:B------:R-:W-:Y:S01]  /*0b20*/  SHF.R.S32.HI R3, RZ, 0x1f, R7 ;  /* 0x0000001fff037819 */ /* 0x000fe20000011407 */
[----:B------:R-:W-:Y:S01]  /*0b30*/  UIADD3 UR15, UP0, UR8, 0x4080, URZ ;  /* 0x00004080080f7890 */ /* 0x000fe2000ff1e03f */
[----:B------:R-:W-:Y:S01]  /*0b40*/  LEA.HI R44, R53, R2, RZ, 0x1 ;  /* 0x00000002352c7211 */ /* 0x000fe200078f08ff */
[----:B------:R-:W-:Y:S01]  /*0b50*/  STL.U8 [R1+0x70], R4 ;  /* 0x0000700401007387 */ /* 0x000fe20000100000 */
[-C--:B------:R-:W-:Y:S01]  /*0b60*/  LEA.HI R61, R11, R34.reuse, RZ, 0x3 ;  /* 0x000000220b3d7211 */ /* 0x080fe200078f18ff */
[----:B------:R-:W-:Y:S01]  /*0b70*/  UIADD3.X UR4, URZ, UR9, URZ, UP1, !UPT ;  /* 0x000000093f047290 */ /* 0x000fe20008ffe43f */
[----:B------:R-:W-:Y:S01]  /*0b80*/  LOP3.LUT R44, R44, 0xfffffffe, RZ, 0xc0, !PT ;  /* 0xfffffffe2c2c7812 */ /* 0x000fe200078ec0ff */
[----:B------:R4:W-:Y:S01]  /*0b90*/  STL.U8 [R1+0x71], R4 ;  /* 0x0000710401007387 */ /* 0x0009e20000100000 */
[----:B------:R-:W-:Y:S01]  /*0ba0*/  LOP3.LUT R53, R53, 0xfffffff0, RZ, 0xc0, !PT ;  /* 0xfffffff035357812 */ /* 0x000fe200078ec0ff */
[----:B------:R-:W-:Y:S01]  /*0bb0*/  UIADD3.X UR11, URZ, UR9, URZ, UP0, !UPT ;  /* 0x000000093f0b7290 */ /* 0x000fe200087fe43f */
[CC--:B------:R-:W-:Y:S01]  /*0bc0*/  LEA.HI R10, R11.reuse, R34.reuse, RZ, 0x6 ;  /* 0x000000220b0a7211 */ /* 0x0c0fe200078f30ff */
[----:B------:R-:W-:Y:S01]  /*0bd0*/  IMAD.IADD R44, R2, 0x1, -R44 ;  /* 0x00000001022c7824 */ /* 0x000fe200078e0a2c */
[----:B------:R-:W-:Y:S01]  /*0be0*/  SHF.R.S32.HI R2, RZ, 0x3, R61 ;  /* 0x00000003ff027819 */ /* 0x000fe2000001143d */
[----:B------:R-:W-:Y:S01]  /*0bf0*/  IMAD.IADD R53, R34, 0x1, -R53 ;  /* 0x0000000122357824 */ /* 0x000fe200078e0a35 */
[CC--:B------:R-:W-:Y:S01]  /*0c00*/  LEA.HI R46, R11.reuse, R34.reuse, RZ, 0x7 ;  /* 0x000000220b2e7211 */ /* 0x0c0fe200078f38ff */
[----:B------:R-:W-:Y:S01]  /*0c10*/  IMAD.U32 R36, RZ, RZ, UR5 ;  /* 0x00000005ff247e24 */ /* 0x000fe2000f8e00ff */
[----:B------:R-:W-:Y:S01]  /*0c20*/  UIADD3 UR5, UP0, UR8, 0x20880, URZ ;  /* 0x0002088008057890 */ /* 0x000fe2000ff1e03f */
[----:B------:R-:W-:Y:S01]  /*0c30*/  IMAD.SHL.U32 R10, R10, 0x8, RZ ;  /* 0x000000080a0a7824 */ /* 0x000fe200078e00ff */
[----:B-1----:R-:W-:Y:S01]  /*0c40*/  SHF.R.S32.HI R30, RZ, 0x1f, R21 ;  /* 0x0000001fff1e7819 */ /* 0x002fe20000011415 */
[----:B------:R-:W-:Y:S01]  /*0c50*/  IMAD.U32 R37, RZ, RZ, UR4 ;  /* 0x00000004ff257e24 */ /* 0x000fe2000f8e00ff */
[----:B------:R-:W-:Y:S01]  /*0c60*/  UIADD3.X UR4, URZ, UR9, URZ, UP0, !UPT ;  /* 0x000000093f047290 */ /* 0x000fe200087fe43f */
[----:B------:R-:W-:Y:S01]  /*0c70*/  SHF.L.U32 R56, R34, 0x2, RZ ;  /* 0x0000000222387819 */ /* 0x000fe200000006ff */
[----:B------:R-:W-:Y:S01]  /*0c80*/  IMAD.U32 R48, RZ, RZ, UR5 ;  /* 0x00000005ff307e24 */ /* 0x000fe2000f8e00ff */
[----:B------:R-:W-:Y:S01]  /*0c90*/  SHF.R.S32.HI R20, RZ, 0x1f, R42 ;  /* 0x0000001fff147819 */ /* 0x000fe2000001142a */
[----:B------:R-:W-:Y:S01]  /*0ca0*/  IMAD R70, R30, c[0x0][0x238], RZ ;  /* 0x00008e001e467a24 */ /* 0x000fe200078e02ff */
[----:B--2---:R-:W-:Y:S01]  /*0cb0*/  SHF.R.S32.HI R24, RZ, 0x2, R7 ;  /* 0x00000002ff187819 */ /* 0x004fe20000011407 */
[----:B------:R-:W-:Y:S01]  /*0cc0*/  IMAD.U32 R49, RZ, RZ, UR4 ;  /* 0x00000004ff317e24 */ /* 0x000fe2000f8e00ff */
[----:B------:R-:W-:Y:S01]  /*0cd0*/  LEA.HI R27, R11, R34, RZ, 0x5 ;  /* 0x000000220b1b7211 */ /* 0x000fe200078f28ff */
[----:B------:R-:W-:Y:S01]  /*0ce0*/  IMAD.WIDE.U32 R28, R21, c[0x0][0x238], RZ ;  /* 0x00008e00151c7a25 */ /* 0x000fe200078e00ff */
[----:B---3--:R-:W-:Y:S01]  /*0cf0*/  LEA.HI R0, R3, R24, RZ, 0x3 ;  /* 0x0000001803007211 */ /* 0x008fe200078f18ff */
[----:B------:R-:W-:Y:S01]  /*0d00*/  ULDC.64 UR4, c[0x0][0x208] ;  /* 0x0000820000047ab9 */ /* 0x000fe20000000a00 */
[----:B------:R-:W-:Y:S01]  /*0d10*/  SHF.R.S32.HI R25, RZ, 0x1f, R27 ;  /* 0x0000001fff197819 */ /* 0x000fe2000001141b */
[----:B------:R-:W-:Y:S01]  /*0d20*/  IMAD R70, R21, c[0x0][0x23c], R70 ;  /* 0x00008f0015467a24 */ /* 0x000fe200078e0246 */
[----:B------:R-:W-:Y:S01]  /*0d30*/  LOP3.LUT R3, R0, 0xfffffff8, RZ, 0xc0, !PT ;  /* 0xfffffff800037812 */ /* 0x000fe200078ec0ff */
[----:B------:R-:W-:Y:S01]  /*0d40*/  IMAD.SHL.U32 R0, R2, 0x40, RZ ;  /* 0x0000004002007824 */ /* 0x000fe200078e00ff */
[----:B----4-:R-:W-:Y:S01]  /*0d50*/  SHF.R.S32.HI R4, RZ, 0x1f, R53 ;  /* 0x0000001fff047819 */ /* 0x010fe20000011435 */
[----:B------:R-:W-:Y:S01]  /*0d60*/  IMAD R68, R30, c[0x0][0x180], RZ ;  /* 0x000060001e447a24 */ /* 0x000fe200078e02ff */
[----:B------:R-:W-:Y:S01]  /*0d70*/  SHF.R.S32.HI R57, RZ, 0x1f, R56 ;  /* 0x0000001fff397819 */ /* 0x000fe20000011438 */
[----:B------:R-:W-:Y:S01]  /*0d80*/  IMAD.IADD R24, R24, 0x1, -R3 ;  /* 0x0000000118187824 */ /* 0x000fe200078e0a03 */
[----:B------:R-:W-:Y:S01]  /*0d90*/  LOP3.LUT R3, R61, 0xfffffff8, RZ, 0xc0, !PT ;  /* 0xfffffff83d037812 */ /* 0x000fe200078ec0ff */
[----:B------:R-:W-:Y:S01]  /*0da0*/  IMAD R66, R30, c[0x0][0x210], RZ ;  /* 0x000084001e427a24 */ /* 0x000fe200078e02ff */
[----:B------:R-:W-:Y:S01]  /*0db0*/  LOP3.LUT R0, R0, 0x1c0, RZ, 0xc0, !PT ;  /* 0x000001c000007812 */ /* 0x000fe200078ec0ff */
[----:B------:R-:W-:Y:S01]  /*0dc0*/  IMAD R72, R30, c[0x0][0x270], RZ ;  /* 0x00009c001e487a24 */ /* 0x000fe200078e02ff */
[----:B------:R-:W-:Y:S01]  /*0dd0*/  LEA.HI R4, R4, R53, RZ, 0x3 ;  /* 0x0000003504047211 */ /* 0x000fe200078f18ff */
[----:B------:R-:W-:Y:S01]  /*0de0*/  IMAD.IADD R26, R34, 0x1, -R3 ;  /* 0x00000001221a7824 */ /* 0x000fe200078e0a03 */
[----:B------:R-:W-:Y:S01]  /*0df0*/  LOP3.LUT R7, R7, 0x7ffffffc, RZ, 0xc0, !PT ;  /* 0x7ffffffc07077812 */ /* 0x000fe200078ec0ff */
[----:B------:R-:W-:Y:S01]  /*0e00*/  IMAD R30, R30, c[0x0][0x288], RZ ;  /* 0x0000a2001e1e7a24 */ /* 0x000fe200078e02ff */
[----:B------:R-:W-:Y:S01]  /*0e10*/  LOP3.LUT R6, R4, 0xfffffff8, RZ, 0xc0, !PT ;  /* 0xfffffff804067812 */ /* 0x000fe200078ec0ff */
[C---:B------:R-:W-:Y:S01]  /*0e20*/  IMAD.SHL.U32 R18, R26.reuse, 0x40, RZ ;  /* 0x000000401a127824 */ /* 0x040fe200078e00ff */
[----:B------:R-:W-:Y:S01]  /*0e30*/  SHF.L.U32 R3, R26, 0x3, RZ ;  /* 0x000000031a037819 */ /* 0x000fe200000006ff */
[----:B------:R-:W-:Y:S01]  /*0e40*/  IMAD.MOV.U32 R50, RZ, RZ, R48 ;  /* 0x000000ffff327224 */ /* 0x000fe200078e0030 */
[----:B------:R-:W-:Y:S01]  /*0e50*/  MOV R39, UR11 ;  /* 0x0000000b00277c02 */ /* 0x000fe20008000f00 */
[----:B------:R-:W-:Y:S01]  /*0e60*/  IMAD.IADD R53, R53, 0x1, -R6 ;  /* 0x0000000135357824 */ /* 0x000fe200078e0a06 */
[----:B------:R-:W-:Y:S01]  /*0e70*/  LOP3.LUT R33, R0, 0x38, R3, 0xf8, !PT ;  /* 0x0000003800217812 */ /* 0x000fe200078ef803 */
[----:B------:R-:W-:Y:S01]  /*0e80*/  IMAD.MOV.U32 R51, RZ, RZ, R49 ;  /* 0x000000ffff337224 */ /* 0x000fe200078e0031 */
[----:B------:R-:W-:Y:S01]  /*0e90*/  SHF.R.U32.HI R0, RZ, 0x3, R0 ;  /* 0x00000003ff007819 */ /* 0x000fe20000011600 */
[----:B------:R-:W-:Y:S01]  /*0ea0*/  IMAD.MOV.U32 R54, RZ, RZ, R3 ;  /* 0x000000ffff367224 */ /* 0x000fe200078e0003 */
[----:B------:R-:W-:Y:S01]  /*0eb0*/  LOP3.LUT R18, R18, 0x1c0, RZ, 0xc0, !PT ;  /* 0x000001c012127812 */ /* 0x000fe200078ec0ff */
[----:B------:R-:W-:Y:S01]  /*0ec0*/  IMAD.IADD R71, R29, 0x1, R70 ;  /* 0x000000011d477824 */ /* 0x000fe200078e0246 */
[----:B------:R-:W-:Y:S01]  /*0ed0*/  LOP3.LUT R33, R33, R0, RZ, 0x3c, !PT ;  /* 0x0000000021217212 */ /* 0x000fe200078e3cff */
[----:B------:R-:W-:Y:S01]  /*0ee0*/  IMAD.MOV.U32 R70, RZ, RZ, R28 ;  /* 0x000000ffff467224 */ /* 0x000fe200078e001c */
[----:B------:R-:W-:Y:S01]  /*0ef0*/  SHF.R.S32.HI R0, RZ, 0x5, R27 ;  /* 0x00000005ff007819 */ /* 0x000fe2000001141b */
[----:B------:R-:W-:Y:S01]  /*0f00*/  IMAD.WIDE.U32 R28, R21, c[0x0][0x288], R56 ;  /* 0x0000a200151c7a25 */ /* 0x000fe200078e0038 */
[----:B------:R-:W-:Y:S01]  /*0f10*/  LOP3.LUT R27, R27, 0xffffffe0, RZ, 0xc0, !PT ;  /* 0xffffffe01b1b7812 */ /* 0x000fe200078ec0ff */
[----:B------:R1:W-:Y:S01]  /*0f20*/  STL.128 [R1+0x60], R48 ;  /* 0x0000603001007387 */ /* 0x0003e20000100c00 */
[----:B------:R-:W-:Y:S01]  /*0f30*/  LEA.HI R11, R25, R0, RZ, 0x2 ;  /* 0x00000000190b7211 */ /* 0x000fe200078f10ff */
[----:B------:R-:W-:Y:S01]  /*0f40*/  IMAD R30, R21, c[0x0][0x28c], R30 ;  /* 0x0000a300151e7a24 */ /* 0x000fe200078e021e */
[----:B------:R-:W-:Y:S01]  /*0f50*/  LOP3.LUT R33, R33, 0xfffffe00, R10, 0xf8, !PT ;  /* 0xfffffe0021217812 */ /* 0x000fe200078ef80a */
[----:B------:R-:W-:Y:S01]  /*0f60*/  IMAD.IADD R10, R34, 0x1, -R27 ;  /* 0x00000001220a7824 */ /* 0x000fe200078e0a1b */
[----:B------:R-:W-:Y:S01]  /*0f70*/  LOP3.LUT R11, R11, 0xfffffffc, RZ, 0xc0, !PT ;  /* 0xfffffffc0b0b7812 */ /* 0x000fe200078ec0ff */
[C---:B------:R-:W-:Y:S01]  /*0f80*/  IMAD R66, R21.reuse, c[0x0][0x214], R66 ;  /* 0x0000850015427a24 */ /* 0x040fe200078e0242 */
[----:B------:R-:W-:Y:S01]  /*0f90*/  SHF.R.S32.HI R25, RZ, 0x7, R46 ;  /* 0x00000007ff197819 */ /* 0x000fe2000001142e */
[----:B------:R-:W-:Y:S01]  /*0fa0*/  IMAD R72, R21, c[0x0][0x274], R72 ;  /* 0x00009d0015487a24 */ /* 0x000fe200078e0248 */
[----:B------:R-:W-:Y:S01]  /*0fb0*/  LOP3.LUT R27, R18, 0x8, R61, 0xf8, !PT ;  /* 0x00000008121b7812 */ /* 0x000fe200078ef83d */
[----:B------:R-:W-:Y:S01]  /*0fc0*/  IMAD.IADD R11, R0, 0x1, -R11 ;  /* 0x00000001000b7824 */ /* 0x000fe200078e0a0b */
[----:B------:R-:W-:Y:S01]  /*0fd0*/  SHF.R.U32.HI R0, RZ, 0x3, R18 ;  /* 0x00000003ff007819 */ /* 0x000fe20000011612 */
[----:B------:R-:W-:Y:S01]  /*0fe0*/  IMAD R59, R44, 0x2, R25 ;  /* 0x000000022c3b7824 */ /* 0x000fe200078e0219 */
[----:B------:R-:W-:Y:S01]  /*0ff0*/  SHF.R.S32.HI R45, RZ, 0x1f, R10 ;  /* 0x0000001fff2d7819 */ /* 0x000fe2000001140a */
[----:B------:R-:W-:Y:S01]  /*1000*/  IMAD.SHL.U32 R14, R11, 0x10, RZ ;  /* 0x000000100b0e7824 */ /* 0x000fe200078e00ff */
[----:B------:R-:W-:Y:S01]  /*1010*/  LEA.HI R46, R46, R25, RZ, 0x1 ;  /* 0x000000192e2e7211 */ /* 0x000fe200078f08ff */
[----:B------:R-:W-:Y:S01]  /*1020*/  IMAD.IADD R31, R29, 0x1, R30 ;  /* 0x000000011d1f7824 */ /* 0x000fe200078e021e */
[----:B------:R-:W-:Y:S01]  /*1030*/  LOP3.LUT R6, R27, R0, RZ, 0x3c, !PT ;  /* 0x000000001b067212 */ /* 0x000fe200078e3cff */
[----:B------:R-:W-:Y:S01]  /*1040*/  IMAD.MOV.U32 R12, RZ, RZ, c[0x0][0x248] ;  /* 0x00009200ff0c7624 */ /* 0x000fe200078e00ff */
[----:B------:R-:W-:Y:S01]  /*1050*/  SHF.R.S32.HI R55, RZ, 0x1f, R3 ;  /* 0x0000001fff377819 */ /* 0x000fe20000011403 */
[----:B------:R-:W-:Y:S01]  /*1060*/  IMAD R68, R21, c[0x0][0x184], R68 ;  /* 0x0000610015447a24 */ /* 0x000fe200078e0244 */
[----:B------:R-:W-:Y:S01]  /*1070*/  LEA.HI R45, R45, R10, RZ, 0x2 ;  /* 0x0000000a2d2d7211 */ /* 0x000fe200078f10ff */
[----:B------:R-:W-:Y:S01]  /*1080*/  IMAD.U32 R59, R59, 0x200, R6 ;  /* 0x000002003b3b7824 */ /* 0x000fe200078e0006 */
[----:B------:R-:W-:Y:S01]  /*1090*/  LOP3.LUT R46, R46, 0xfffffffe, RZ, 0xc0, !PT ;  /* 0xfffffffe2e2e7812 */ /* 0x000fe200078ec0ff */
[----:B------:R-:W-:Y:S01]  /*10a0*/  IMAD.SHL.U32 R6, R25, 0x8, RZ ;  /* 0x0000000819067824 */ /* 0x000fe200078e00ff */
[----:B------:R-:W-:Y:S01]  /*10b0*/  LOP3.LUT R18, R18, 0x30, R14, 0xf8, !PT ;  /* 0x0000003012127812 */ /* 0x000fe200078ef80e */
[----:B------:R-:W-:Y:S01]  /*10c0*/  IMAD.WIDE.U32 R64, R21, c[0x0][0x210], R54 ;  /* 0x0000840015407a25 */ /* 0x000fe200078e0036 */
[----:B------:R-:W-:Y:S01]  /*10d0*/  LEA.HI.SX32 R45, R45, R14, 0x1e ;  /* 0x0000000e2d2d7211 */ /* 0x000fe200078ff2ff */
[----:B------:R-:W-:Y:S01]  /*10e0*/  USHF.L.U64.HI UR13, UR4, UR13, UR5 ;  /* 0x0000000d040d7299 */ /* 0x000fe20008010205 */
[----:B------:R-:W-:Y:S01]  /*10f0*/  SEL R29, R20, RZ, !P1 ;  /* 0x000000ff141d7207 */ /* 0x000fe20004800000 */
[----:B------:R-:W-:Y:S01]  /*1100*/  IMAD.SHL.U32 R14, R24, 0x40, RZ ;  /* 0x00000040180e7824 */ /* 0x000fe200078e00ff */
[----:B------:R-:W-:Y:S01]  /*1110*/  LOP3.LUT R6, R6, 0x8, RZ, 0xc0, !PT ;  /* 0x0000000806067812 */ /* 0x000fe200078ec0ff */
[----:B-1----:R-:W-:Y:S01]  /*1120*/  IMAD.WIDE.U32 R50, R21, c[0x0][0x270], R56 ;  /* 0x00009c0015327a25 */ /* 0x002fe200078e0038 */
[----:B------:R-:W-:Y:S01]  /*1130*/  ISETP.NE.AND P0, PT, R12, 0x1, PT ;  /* 0x000000010c00780c */ /* 0x000fe20003f05270 */
[----:B------:R-:W-:Y:S01]  /*1140*/  USHF.L.U32 UR17, UR4, 0x7, URZ ;  /* 0x0000000704117899 */ /* 0x000fe2000800063f */
[----:B------:R-:W-:Y:S01]  /*1150*/  LOP3.LUT R14, R14, 0x1c0, RZ, 0xc0, !PT ;  /* 0x000001c00e0e7812 */ /* 0x000fe200078ec0ff */
[----:B------:R-:W-:Y:S01]  /*1160*/  IMAD.IADD R46, R25, 0x1, -R46 ;  /* 0x00000001192e7824 */ /* 0x000fe200078e0a2e */
[----:B------:R-:W-:Y:S01]  /*1170*/  LOP3.LUT R61, R18, 0x8, R61, 0xf8, !PT ;  /* 0x00000008123d7812 */ /* 0x000fe200078ef83d */
[----:B------:R-:W-:Y:S01]  /*1180*/  IMAD.SHL.U32 R25, R44, 0x10, RZ ;  /* 0x000000102c197824 */ /* 0x000fe200078e00ff */
[----:B------:R-:W-:Y:S01]  /*1190*/  SHF.R.U32.HI R63, RZ, 0x3, R14 ;  /* 0x00000003ff3f7819 */ /* 0x000fe2000001160e */
[----:B------:R-:W-:Y:S01]  /*11a0*/  IMAD.IADD R67, R65, 0x1, R66 ;  /* 0x0000000141437824 */ /* 0x000fe200078e0242 */
[----:B------:R-:W-:Y:S01]  /*11b0*/  MOV R30, R28 ;  /* 0x0000001c001e7202 */ /* 0x000fe20000000f00 */
[----:B------:R-:W-:Y:S01]  /*11c0*/  IMAD.MOV.U32 R66, RZ, RZ, R64 ;  /* 0x000000ffff427224 */ /* 0x000fe200078e0040 */
[----:B------:R-:W-:Y:S01]  /*11d0*/  SEL R64, R42, RZ, !P1 ;  /* 0x000000ff2a407207 */ /* 0x000fe20004800000 */
[----:B------:R-:W-:Y:S01]  /*11e0*/  IMAD.WIDE.U32 R74, R21, c[0x0][0x180], R54 ;  /* 0x00006000154a7a25 */ /* 0x000fe200078e0036 */
[----:B------:R-:W-:Y:S01]  /*11f0*/  LOP3.LUT R58, R6, 0x10, R25, 0xf8, !PT ;  /* 0x00000010063a7812 */ /* 0x000fe200078ef819 */
[----:B------:R-:W-:Y:S01]  /*1200*/  USHF.L.U64.HI UR5, UR4, UR12, UR5 ;  /* 0x0000000c04057299 */ /* 0x000fe20008010205 */
[----:B------:R-:W-:Y:S01]  /*1210*/  LOP3.LUT R63, R63, R14, R6, 0x1e, !PT ;  /* 0x0000000e3f3f7212 */ /* 0x000fe200078e1e06 */
[----:B------:R-:W-:Y:S01]  /*1220*/  IMAD.IADD R73, R51, 0x1, R72 ;  /* 0x0000000133497824 */ /* 0x000fe200078e0248 */
[----:B------:R-:W-:Y:S01]  /*1230*/  LOP3.LUT R61, R61, R0, RZ, 0x3c, !PT ;  /* 0x000000003d3d7212 */ /* 0x000fe200078e3cff */
[----:B------:R-:W-:Y:S01]  /*1240*/  IMAD.MOV.U32 R72, RZ, RZ, R50 ;  /* 0x000000ffff487224 */ /* 0x000fe200078e0032 */
[----:B------:R-:W-:Y:S01]  /*1250*/  R2P PR, R53, 0x6 ;  /* 0x0000000635007804 */ /* 0x000fe20000000000 */
[----:B------:R-:W-:Y:S01]  /*1260*/  IMAD R47, R29, c[0x0][0x278], RZ ;  /* 0x00009e001d2f7a24 */ /* 0x000fe200078e02ff */
[----:B------:R-:W-:Y:S01]  /*1270*/  USHF.L.U32 UR4, UR4, 0x5, URZ ;  /* 0x0000000504047899 */ /* 0x000fe2000800063f */
[----:B------:R-:W-:Y:S01]  /*1280*/  IMAD.IADD R69, R75, 0x1, R68 ;  /* 0x000000014b457824 */ /* 0x000fe200078e0244 */
[----:B------:R-:W-:Y:S01]  /*1290*/  STL [R1+0x74], R34 ;  /* 0x0000742201007387 */ /* 0x000fe20000100800 */
[C---:B------:R-:W-:Y:S01]  /*12a0*/  IMAD R27, R29.reuse, c[0x0][0x188], RZ ;  /* 0x000062001d1b7a24 */ /* 0x040fe200078e02ff */
[----:B------:R-:W-:Y:S01]  /*12b0*/  SHF.R.S32.HI R52, RZ, 0x7, R52 ;  /* 0x00000007ff347819 */ /* 0x000fe20000011434 */
[----:B------:R-:W-:-:S02]  /*12c0*/  IMAD R43, R29, c[0x0][0x218], RZ ;  /* 0x000086001d2b7a24 */ /* 0x000fc400078e02ff */
[C---:B------:R-:W-:Y:S02]  /*12d0*/  IMAD R25, R29.reuse, c[0x0][0x240], RZ ;  /* 0x000090001d197a24 */ /* 0x040fe400078e02ff */
[----:B------:R-:W-:Y:S02]  /*12e0*/  IMAD.MOV.U32 R68, RZ, RZ, R74 ;  /* 0x000000ffff447224 */ /* 0x000fe400078e004a */
[----:B------:R-:W-:Y:S02]  /*12f0*/  IMAD R29, R29, c[0x0][0x290], RZ ;  /* 0x0000a4001d1d7a24 */ /* 0x000fe400078e02ff */
[----:B------:R-:W-:-:S04]  /*1300*/  IMAD.WIDE.U32 R72, R64, c[0x0][0x278], R72 ;  /* 0x00009e0040487a25 */ /* 0x000fc800078e0048 */
[----:B------:R-:W-:Y:S02]  /*1310*/  IMAD R50, R64, c[0x0][0x27c], R47 ;  /* 0x00009f0040327a24 */ /* 0x000fe400078e022f */
[----:B------:R-:W-:Y:S02]  /*1320*/  IMAD.IADD R7, R34, 0x1, -R7 ;  /* 0x0000000122077824 */ /* 0x000fe400078e0a07 */
[----:B------:R-:W-:Y:S02]  /*1330*/  IMAD.SHL.U32 R28, R11, 0x400, RZ ;  /* 0x000004000b1c7824 */ /* 0x000fe400078e00ff */
[----:B------:R-:W-:Y:S02]  /*1340*/  IMAD.MOV.U32 R47, RZ, RZ, 0x20 ;  /* 0x00000020ff2f7424 */ /* 0x000fe400078e00ff */
[----:B------:R-:W-:Y:S02]  /*1350*/  IMAD.MOV.U32 R18, RZ, RZ, 0x10 ;  /* 0x00000010ff127424 */ /* 0x000fe400078e00ff */
[----:B------:R-:W-:-:S02]  /*1360*/  IMAD R27, R64, c[0x0][0x18c], R27 ;  /* 0x00006300401b7a24 */ /* 0x000fc400078e021b */
[C---:B------:R-:W-:Y:S01]  /*1370*/  IMAD R0, R64.reuse, c[0x0][0x21c], R43 ;  /* 0x0000870040007a24 */ /* 0x040fe200078e022b */
[----:B------:R-:W-:Y:S01]  /*1380*/  SHF.R.S32.HI R43, RZ, 0x1f, R15 ;  /* 0x0000001fff2b7819 */ /* 0x000fe2000001140f */
[----:B------:R-:W-:Y:S01]  /*1390*/  IMAD R25, R64, c[0x0][0x244], R25 ;  /* 0x0000910040197a24 */ /* 0x000fe200078e0219 */
[----:B------:R-:W-:Y:S01]  /*13a0*/  SEL R6, R18, 0xfffffff0, !P1 ;  /* 0xfffffff012067807 */ /* 0x000fe20004800000 */
[C---:B------:R-:W-:Y:S01]  /*13b0*/  IMAD R14, R64.reuse, c[0x0][0x294], R29 ;  /* 0x0000a500400e7a24 */ /* 0x040fe200078e021d */
[----:B------:R-:W-:Y:S01]  /*13c0*/  IADD3 R29, P4, R15, R72, RZ ;  /* 0x000000480f1d7210 */ /* 0x000fe20007f9e0ff */
[----:B------:R-:W-:-:S03]  /*13d0*/  IMAD.WIDE.U32 R70, R64, c[0x0][0x240], R70 ;  /* 0x0000900040467a25 */ /* 0x000fc600078e0046 */
[----:B------:R-:W-:Y:S01]  /*13e0*/  IADD3.X R50, R43, R73, R50, P4, !PT ;  /* 0x000000492b327210 */ /* 0x000fe200027fe432 */
[----:B------:R-:W-:-:S04]  /*13f0*/  IMAD.WIDE.U32 R68, R64, c[0x0][0x188], R68 ;  /* 0x0000620040447a25 */ /* 0x000fc800078e0044 */
[----:B------:R-:W-:-:S04]  /*1400*/  IMAD.WIDE.U32 R66, R64, c[0x0][0x218], R66 ;  /* 0x0000860040427a25 */ /* 0x000fc800078e0042 */
[----:B------:R-:W-:-:S04]  /*1410*/  IMAD.WIDE.U32 R64, R64, c[0x0][0x290], R30 ;  /* 0x0000a40040407a25 */ /* 0x000fc800078e001e */
[----:B------:R-:W-:Y:S01]  /*1420*/  IMAD R30, R7, 0x2, R28 ;  /* 0x00000002071e7824 */ /* 0x000fe200078e021c */
[----:B------:R-:W-:Y:S01]  /*1430*/  SEL R7, R47, 0xffffffe0, !P2 ;  /* 0xffffffe02f077807 */ /* 0x000fe20005000000 */
[C---:B------:R-:W-:Y:S01]  /*1440*/  IMAD.SHL.U32 R31, R15.reuse, 0x40, RZ ;  /* 0x000000400f1f7824 */ /* 0x040fe200078e00ff */
[----:B------:R-:W-:Y:S01]  /*1450*/  R2P PR, R26, 0x6 ;  /* 0x000000061a007804 */ /* 0x000fe20000000000 */
[----:B------:R-:W-:Y:S01]  /*1460*/  IMAD.IADD R63, R30, 0x1, R63 ;  /* 0x000000011e3f7824 */ /* 0x000fe200078e023f */
[----:B------:R-:W-:Y:S01]  /*1470*/  IADD3 R15, P4, R15, R64, RZ ;  /* 0x000000400f0f7210 */ /* 0x000fe20007f9e0ff */
[----:B------:R-:W-:Y:S01]  /*1480*/  IMAD.MOV.U32 R30, RZ, RZ, 0x2 ;  /* 0x00000002ff1e7424 */ /* 0x000fe200078e00ff */
[----:B------:R-:W-:Y:S01]  /*1490*/  IADD3 R26, P6, P5, R34, R70, R31 ;  /* 0x00000046221a7210 */ /* 0x000fe20007dde01f */
[----:B------:R-:W-:Y:S01]  /*14a0*/  IMAD.SHL.U32 R53, R53, 0x40, RZ ;  /* 0x0000004035357824 */ /* 0x000fe200078e00ff */
[----:B------:R-:W-:Y:S01]  /*14b0*/  IADD3.X R14, R43, R65, R14, P4, !PT ;  /* 0x000000412b0e7210 */ /* 0x000fe200027fe40e */
[----:B------:R-:W-:Y:S01]  /*14c0*/  IMAD.WIDE.U32 R64, R59, R30, c[0x0][0x18] ;  /* 0x000006003b407625 */ /* 0x000fe200078e001e */
[----:B------:R-:W-:-:S02]  /*14d0*/  SHF.R.S32.HI R30, RZ, 0x1f, R34 ;  /* 0x0000001fff1e7819 */ /* 0x000fc40000011422 */
[----:B------:R-:W-:Y:S01]  /*14e0*/  LOP3.LUT R53, R53, 0x1c0, RZ, 0xc0, !PT ;  /* 0x000001c035357812 */ /* 0x000fe200078ec0ff */
[----:B------:R-:W-:Y:S01]  /*14f0*/  IMAD R61, R44, 0x200, R61 ;  /* 0x000002002c3d7824 */ /* 0x000fe200078e023d */
[----:B------:R-:W-:Y:S01]  /*1500*/  IADD3 R64, P4, R64, 0x4080, RZ ;  /* 0x0000408040407810 */ /* 0x000fe20007f9e0ff */
[----:B------:R-:W-:Y:S01]  /*1510*/  IMAD.IADD R25, R71, 0x1, R25 ;  /* 0x0000000147197824 */ /* 0x000fe200078e0219 */
[----:B------:R-:W-:Y:S01]  /*1520*/  SHF.L.U32 R44, R44, 0x3, RZ ;  /* 0x000000032c2c7819 */ /* 0x000fe200000006ff */
[----:B------:R-:W-:Y:S01]  /*1530*/  IMAD.IADD R69, R69, 0x1, R27 ;  /* 0x0000000145457824 */ /* 0x000fe200078e021b */
[----:B------:R-:W-:Y:S01]  /*1540*/  SHF.R.S32.HI R31, RZ, 0x1f, R31 ;  /* 0x0000001fff1f7819 */ /* 0x000fe2000001141f */
[----:B------:R-:W-:Y:S01]  /*1550*/  IMAD.X R65, RZ, RZ, R65, P4 ;  /* 0x000000ffff417224 */ /* 0x000fe200020e0641 */
[----:B------:R-:W-:Y:S01]  /*1560*/  SHF.R.U32.HI R57, RZ, 0x3, R53 ;  /* 0x00000003ff397819 */ /* 0x000fe20000011635 */
[----:B------:R-:W-:Y:S01]  /*1570*/  IMAD.IADD R67, R67, 0x1, R0 ;  /* 0x0000000143437824 */ /* 0x000fe200078e0200 */
        /* <DEDUP_REMOVED lines=11> */
[----:B------:R1:W-:Y:S01]  /*1630*/  STL.128 [R1+0x30], R36 ;  /* 0x0000302401007387 */ /* 0x0003e20000100c00 */
[----:B------:R-:W-:Y:S01]  /*1640*/  LOP3.LUT R57, R44, R57, RZ, 0x3c, !PT ;  /* 0x000000392c397212 */ /* 0x000fe200078e3cff */
[----:B------:R-:W-:Y:S01]  /*1650*/  IMAD.U32 R74, RZ, RZ, UR4 ;  /* 0x00000004ff4a7e24 */ /* 0x000fe2000f8e00ff */
[----:B------:R-:W-:Y:S01]  /*1660*/  LOP3.LUT R44, R4, 0xfffffe00, RZ, 0xc0, !PT ;  /* 0xfffffe00042c7812 */ /* 0x000fe200078ec0ff */
[----:B------:R-:W-:Y:S01]  /*1670*/  IMAD.U32 R75, RZ, RZ, UR5 ;  /* 0x00000005ff4b7e24 */ /* 0x000fe2000f8e00ff */
[----:B------:R-:W-:Y:S01]  /*1680*/  SEL R5, R47, 0xffffffe0, !P2 ;  /* 0xffffffe02f057807 */ /* 0x000fe20005000000 */
[----:B------:R-:W-:Y:S01]  /*1690*/  ULDC UR4, c[0x0][0x1c] ;  /* 0x0000070000047ab9 */ /* 0x000fe20000000800 */
[----:B------:R-:W-:Y:S01]  /*16a0*/  SEL R4, R18, 0xfffffff0, !P1 ;  /* 0xfffffff012047807 */ /* 0x000fe20004800000 */
[----:B------:R-:W-:Y:S01]  /*16b0*/  IMAD.U32 R80, RZ, RZ, UR17 ;  /* 0x00000011ff507e24 */ /* 0x000fe2000f8e00ff */
[----:B------:R-:W-:Y:S01]  /*16c0*/  R2P PR, R24, 0x6 ;  /* 0x0000000618007804 */ /* 0x000fe20000000000 */
[C---:B------:R-:W-:Y:S01]  /*16d0*/  IMAD R24, R30.reuse, c[0x0][0x178], RZ ;  /* 0x00005e001e187a24 */ /* 0x040fe200078e02ff */
[-C--:B------:R-:W-:Y:S01]  /*16e0*/  IADD3 R57, R57, R44.reuse, R28 ;  /* 0x0000002c39397210 */ /* 0x080fe20007ffe01c */
[----:B------:R-:W-:Y:S01]  /*16f0*/  IMAD R30, R30, c[0x0][0x208], RZ ;  /* 0x000082001e1e7a24 */ /* 0x000fe200078e02ff */
[----:B------:R-:W-:Y:S01]  /*1700*/  LEA R51, P4, R29, c[0x0][0x258], 0x2 ;  /* 0x000096001d337a11 */ /* 0x000fe200078810ff */
[----:B------:R-:W-:Y:S01]  /*1710*/  IMAD R28, R27, c[0x0][0x17c], R24 ;  /* 0x00005f001b1c7a24 */ /* 0x000fe200078e0218 */
[----:B------:R-:W-:Y:S01]  /*1720*/  LOP3.LUT R53, R53, R44, RZ, 0xfc, !PT ;  /* 0x0000002c35357212 */ /* 0x000fe200078efcff */
[----:B------:R-:W-:Y:S01]  /*1730*/  IMAD R24, R27, c[0x0][0x20c], R30 ;  /* 0x000083001b187a24 */ /* 0x000fe200078e021e */
[----:B------:R-:W-:Y:S01]  /*1740*/  LEA.HI.X R50, R29, c[0x0][0x25c], R50, 0x2, P4 ;  /* 0x000097001d327a11 */ /* 0x000fe200020f1432 */
[----:B------:R-:W-:Y:S01]  /*1750*/  IMAD.WIDE.U32 R30, R27, c[0x0][0x178], R68 ;  /* 0x00005e001b1e7a25 */ /* 0x000fe200078e0044 */
[----:B------:R-:W-:-:S02]  /*1760*/  LEA R68, P5, R15, c[0x0][0x280], 0x2 ;  /* 0x0000a0000f447a11 */ /* 0x000fc400078a10ff */
[C---:B------:R-:W-:Y:S01]  /*1770*/  LEA R66, P4, R26.reuse, c[0x0][0x220], 0x2 ;  /* 0x000088001a427a11 */ /* 0x040fe200078810ff */
[----:B------:R-:W-:Y:S01]  /*1780*/  IMAD.U32 R81, RZ, RZ, UR13 ;  /* 0x0000000dff517e24 */ /* 0x000fe2000f8e00ff */
[----:B------:R-:W-:Y:S01]  /*1790*/  LEA.HI.X R69, R15, c[0x0][0x284], R14, 0x2, P5 ;  /* 0x0000a1000f457a11 */ /* 0x000fe200028f140e */
[----:B------:R-:W-:Y:S01]  /*17a0*/  IMAD.IADD R15, R31, 0x1, R28 ;  /* 0x000000011f0f7824 */ /* 0x000fe200078e021c */
[----:B------:R-:W-:Y:S01]  /*17b0*/  LEA.HI.X R67, R26, c[0x0][0x224], R25, 0x2, P4 ;  /* 0x000089001a437a11 */ /* 0x000fe200020f1419 */
[----:B------:R-:W-:Y:S01]  /*17c0*/  IMAD.IADD R26, R71, 0x1, R24 ;  /* 0x00000001471a7824 */ /* 0x000fe200078e0218 */
[----:B------:R-:W-:Y:S01]  /*17d0*/  LEA R14, P4, R30, c[0x0][0x160], 0x1 ;  /* 0x000058001e0e7a11 */ /* 0x000fe200078808ff */
[----:B------:R-:W-:Y:S01]  /*17e0*/  @P0 IMAD.HI.U32 R35, R21, c[0x0][0x24c], RZ ;  /* 0x0000930015230a27 */ /* 0x000fe200078e00ff */
[----:B------:R-:W-:Y:S02]  /*17f0*/  SEL R18, R18, 0xfffffff0, !P1 ;  /* 0xfffffff012127807 */ /* 0x000fe40004800000 */
[----:B------:R-:W-:Y:S01]  /*1800*/  LEA.HI.X R15, R30, c[0x0][0x164], R15, 0x1, P4 ;  /* 0x000059001e0f7a11 */ /* 0x000fe200020f0c0f */
[----:B-1----:R-:W-:Y:S01]  /*1810*/  IMAD.U32 R38, RZ, RZ, UR15 ;  /* 0x0000000fff267e24 */ /* 0x002fe2000f8e00ff */
[----:B------:R-:W-:Y:S01]  /*1820*/  UIADD3 UR15, UP0, UR8, 0x8080, URZ ;  /* 0x00008080080f7890 */ /* 0x000fe2000ff1e03f */
[----:B------:R-:W-:Y:S01]  /*1830*/  IMAD.U32 R39, RZ, RZ, UR11 ;  /* 0x0000000bff277e24 */ /* 0x000fe2000f8e00ff */
[C---:B------:R-:W-:Y:S01]  /*1840*/  LEA R72, P4, R70.reuse, c[0x0][0x1f0], 0x1 ;  /* 0x00007c0046487a11 */ /* 0x040fe200078808ff */
[----:B------:R-:W-:Y:S01]  /*1850*/  IMAD.MOV.U32 R29, RZ, RZ, R15 ;  /* 0x000000ffff1d7224 */ /* 0x000fe200078e000f */
[----:B------:R-:W-:Y:S01]  /*1860*/  UIADD3.X UR11, URZ, UR9, URZ, UP0, !UPT ;  /* 0x000000093f0b7290 */ /* 0x000fe200087fe43f */
[----:B------:R-:W-:Y:S01]  /*1870*/  ISETP.GE.AND P1, PT, R3, c[0x0][0x1fc], PT ;  /* 0x00007f0003007a0c */ /* 0x000fe20003f26270 */
[----:B------:R-:W-:Y:S01]  /*1880*/  IMAD.U32 R28, RZ, RZ, UR15 ;  /* 0x0000000fff1c7e24 */ /* 0x000fe2000f8e00ff */
[----:B------:R-:W-:Y:S01]  /*1890*/  LEA.HI.X R73, R70, c[0x0][0x1f4], R26, 0x1, P4 ;  /* 0x00007d0046497a11 */ /* 0x000fe200020f0c1a */
[----:B------:R-:W-:Y:S01]  /*18a0*/  STL.128 [R1+0x50], R36 ;  /* 0x0000502401007387 */ /* 0x000fe20000100c00 */
[----:B------:R-:W-:Y:S01]  /*18b0*/  IADD3 R44, P4, R22, 0xa0, RZ ;  /* 0x000000a0162c7810 */ /* 0x000fe20007f9e0ff */
[----:B------:R-:W-:Y:S01]  /*18c0*/  IMAD.U32 R25, RZ, RZ, UR11 ;  /* 0x0000000bff197e24 */ /* 0x000fe2000f8e00ff */
[----:B------:R-:W-:Y:S01]  /*18d0*/  UIADD3 UR11, UP0, UR8, 0x10080, URZ ;  /* 0x00010080080b7890 */ /* 0x000fe2000ff1e03f */
[----:B------:R-:W-:Y:S01]  /*18e0*/  IMAD.MOV.U32 R24, RZ, RZ, R28 ;  /* 0x000000ffff187224 */ /* 0x000fe200078e001c */
[----:B------:R-:W-:Y:S01]  /*18f0*/  IADD3 R43, R44, -c[0x0][0x20], RZ ;  /* 0x800008002c2b7a10 */ /* 0x000fe20007ffe0ff */
[----:B------:R-:W-:Y:S01]  /*1900*/  IMAD.MOV.U32 R28, RZ, RZ, R14 ;  /* 0x000000ffff1c7224 */ /* 0x000fe200078e000e */
[----:B------:R-:W-:Y:S01]  /*1910*/  UIADD3.X UR9, URZ, UR9, URZ, UP0, !UPT ;  /* 0x000000093f097290 */ /* 0x000fe200087fe43f */
[----:B------:R-:W-:Y:S01]  /*1920*/  IMAD.WIDE.U32 R30, R33, 0x2, R24 ;  /* 0x00000002211e7825 */ /* 0x000fe200078e0018 */
[----:B------:R-:W-:-:S03]  /*1930*/  MOV R26, UR11 ;  /* 0x0000000b001a7c02 */ /* 0x000fc60008000f00 */
[C---:B------:R-:W-:Y:S01]  /*1940*/  IMAD.WIDE.U32 R70, R63.reuse, 0x2, R38 ;  /* 0x000000023f467825 */ /* 0x040fe200078e0026 */
[----:B------:R1:W-:Y:S03]  /*1950*/  STL.128 [R1+0x90], R28 ;  /* 0x0000901c01007387 */ /* 0x0003e60000100c00 */
[----:B------:R-:W-:Y:S01]  /*1960*/  IMAD.U32 R27, RZ, RZ, UR9 ;  /* 0x00000009ff1b7e24 */ /* 0x000fe2000f8e00ff */
[----:B------:R-:W-:Y:S01]  /*1970*/  UIADD3 UR9, UP0, UR8, 0x18080, URZ ;  /* 0x0001808008097890 */ /* 0x000fe2000ff1e03f */
[----:B------:R-:W-:-:S03]  /*1980*/  IMAD.WIDE.U32 R62, R63, 0x2, R48 ;  /* 0x000000023f3e7825 */ /* 0x000fc600078e0030 */
[----:B------:R-:W-:Y:S01]  /*1990*/  STL.128 [R1+0x20], R24 ;  /* 0x0000201801007387 */ /* 0x000fe20000100c00 */
[----:B------:R-:W-:Y:S01]  /*19a0*/  UIADD3.X UR5, URZ, UR4, URZ, UP0, !UPT ;  /* 0x000000043f057290 */ /* 0x000fe200087fe43f */
[--C-:B------:R-:W-:Y:S01]  /*19b0*/  IMAD.WIDE.U32 R76, R57, 0x2, R26.reuse ;  /* 0x00000002394c7825 */ /* 0x100fe200078e001a */
[----:B------:R-:W-:Y:S01]  /*19c0*/  UIADD3 UR8, UP0, UR8, 0x18480, URZ ;  /* 0x0001848008087890 */ /* 0x000fe2000ff1e03f */
[----:B------:R-:W-:Y:S02]  /*19d0*/  STL.128 [R1+0x40], R24 ;  /* 0x0000401801007387 */ /* 0x000fe40000100c00 */
[----:B------:R-:W-:Y:S01]  /*19e0*/  IMAD.WIDE.U32 R78, R53, 0x2, R26 ;  /* 0x00000002354e7825 */ /* 0x000fe200078e001a */
[----:B------:R-:W-:Y:S01]  /*19f0*/  UIADD3.X UR4, URZ, UR4, URZ, UP0, !UPT ;  /* 0x000000043f047290 */ /* 0x000fe200087fe43f */
[----:B------:R2:W-:Y:S04]  /*1a00*/  STL.64 [R43+0x8], R74 ;  /* 0x0000084a2b007387 */ /* 0x0005e80000100a00 */
[----:B------:R3:W-:Y:S04]  /*1a10*/  STL.64 [R43+0x18], R72 ;  /* 0x000018482b007387 */ /* 0x0007e80000100a00 */
[----:B------:R-:W-:Y:S04]  /*1a20*/  STL.64 [R43+0x10], R80 ;  /* 0x000010502b007387 */ /* 0x000fe80000100a00 */
[----:B------:R-:W-:Y:S01]  /*1a30*/  STL [R43], R52 ;  /* 0x000000342b007387 */ /* 0x000fe20000100800 */
[----:B-1----:R-:W-:-:S04]  /*1a40*/  IMAD.WIDE.U32 R28, R61, 0x2, R38 ;  /* 0x000000023d1c7825 */ /* 0x002fc800078e0026 */
[----:B------:R-:W-:Y:S02]  /*1a50*/  IMAD.U32 R38, RZ, RZ, UR9 ;  /* 0x00000009ff267e24 */ /* 0x000fe4000f8e00ff */
[----:B------:R-:W-:Y:S02]  /*1a60*/  IMAD.U32 R39, RZ, RZ, UR5 ;  /* 0x00000005ff277e24 */ /* 0x000fe4000f8e00ff */
[----:B------:R-:W-:-:S04]  /*1a70*/  IMAD.WIDE.U32 R30, R61, 0x2, R48 ;  /* 0x000000023d1e7825 */ /* 0x000fc800078e0030 */
[----:B--2---:R-:W-:-:S04]  /*1a80*/  IMAD.WIDE.U32 R74, R59, 0x2, R36 ;  /* 0x000000023b4a7825 */ /* 0x004fc800078e0024 */
[----:B------:R-:W-:-:S04]  /*1a90*/  IMAD.WIDE.U32 R58, R57, 0x2, R24 ;  /* 0x00000002393a7825 */ /* 0x000fc800078e0018 */
[----:B---3--:R-:W-:-:S04]  /*1aa0*/  IMAD.WIDE.U32 R72, R53, 0x2, R24 ;  /* 0x0000000235487825 */ /* 0x008fc800078e0018 */
[----:B------:R-:W-:-:S04]  /*1ab0*/  IMAD.WIDE.U32 R24, R33, 0x2, R26 ;  /* 0x0000000221187825 */ /* 0x000fc800078e001a */
[----:B------:R-:W-:Y:S01]  /*1ac0*/  IMAD.WIDE R26, R56, 0x4, R38 ;  /* 0x00000004381a7825 */ /* 0x000fe200078e0226 */
[----:B------:R1:W-:Y:S03]  /*1ad0*/  STL.64 [R43+0x20], R24 ;  /* 0x000020182b007387 */ /* 0x0003e60000100a00 */
[----:B------:R-:W-:Y:S01]  /*1ae0*/  IMAD.WIDE.U32 R60, R57, 0x2, R48 ;  /* 0x00000002393c7825 */ /* 0x000fe200078e0030 */
[----:B------:R-:W-:Y:S02]  /*1af0*/  SHF.R.S32.HI R48, RZ, 0x7, R19 ;  /* 0x00000007ff307819 */ /* 0x000fe40000011413 */
[----:B------:R-:W-:Y:S01]  /*1b00*/  SEL R19, R47, 0xffffffe0, !P2 ;  /* 0xffffffe02f137807 */ /* 0x000fe20005000000 */
[----:B------:R-:W-:Y:S01]  /*1b10*/  IMAD.WIDE.U32 R36, R53, 0x2, R36 ;  /* 0x0000000235247825 */ /* 0x000fe200078e0024 */
[----:B------:R-:W-:Y:S01]  /*1b20*/  ISETP.GE.AND P2, PT, R3, c[0x0][0x16c], PT ;  /* 0x00005b0003007a0c */ /* 0x000fe20003f46270 */
[----:B------:R-:W-:Y:S02]  /*1b30*/  STL [R1+0xc8], R48 ;  /* 0x0000c83001007387 */ /* 0x000fe40000100800 */
[----:B------:R-:W-:-:S04]  /*1b40*/  IMAD.WIDE R38, R45, 0x4, R38 ;  /* 0x000000042d267825 */ /* 0x000fc800078e0226 */
[----:B------:R-:W-:Y:S02]  /*1b50*/  IMAD.MOV.U32 R47, RZ, RZ, R17 ;  /* 0x000000ffff2f7224 */ /* 0x000fe400078e0011 */
[----:B-1----:R-:W-:Y:S02]  /*1b60*/  IMAD.MOV.U32 R24, RZ, RZ, R51 ;  /* 0x000000ffff187224 */ /* 0x002fe400078e0033 */
[----:B------:R-:W-:-:S05]  /*1b70*/  IMAD.MOV.U32 R25, RZ, RZ, R50 ;  /* 0x000000ffff197224 */ /* 0x000fca00078e0032 */
        /* <DEDUP_REMOVED lines=9> */
[----:B------:R1:W-:Y:S01]  /*1c10*/  STL.128 [R1+0x2c0], R28 ;  /* 0x0002c01c01007387 */ /* 0x0003e20000100c00 */
[----:B------:R-:W-:Y:S01]  /*1c20*/  IMAD.U32 R25, RZ, RZ, UR4 ;  /* 0x00000004ff197e24 */ /* 0x000fe2000f8e00ff */
[----:B------:R-:W-:Y:S01]  /*1c30*/  SEL R26, RZ, 0x1, P1 ;  /* 0x00000001ff1a7807 */ /* 0x000fe20000800000 */
[----:B------:R-:W-:Y:S01]  /*1c40*/  ULDC.64 UR4, c[0x0][0x1d8] ;  /* 0x0000760000047ab9 */ /* 0x000fe20000000a00 */
[----:B------:R-:W-:Y:S04]  /*1c50*/  STL.64 [R1+0x298], R18 ;  /* 0x0002981201007387 */ /* 0x000fe80000100a00 */
[----:B------:R4:W-:Y:S04]  /*1c60*/  STL.64 [R1+0x2a8], R18 ;  /* 0x0002a81201007387 */ /* 0x0009e80000100a00 */
[----:B------:R-:W-:Y:S01]  /*1c70*/  STL.64 [R1+0x248], R6 ;  /* 0x0002480601007387 */ /* 0x000fe20000100a00 */
[----:B--2---:R-:W-:-:S03]  /*1c80*/  IMAD.WIDE R10, R45, 0x4, R24 ;  /* 0x000000042d0a7825 */ /* 0x004fc600078e0218 */
[----:B------:R-:W-:Y:S01]  /*1c90*/  STL.64 [R1+0x258], R6 ;  /* 0x0002580601007387 */ /* 0x000fe20000100a00 */
[----:B------:R-:W-:-:S03]  /*1ca0*/  IMAD.WIDE R24, R56, 0x4, R24 ;  /* 0x0000000438187825 */ /* 0x000fc600078e0218 */
[----:B------:R2:W-:Y:S01]  /*1cb0*/  STL.64 [R1+0x300], R6 ;  /* 0x0003000601007387 */ /* 0x0005e20000100a00 */
[----:B---3--:R-:W-:-:S03]  /*1cc0*/  SHF.R.S32.HI R4, RZ, 0xd, R13 ;  /* 0x0000000dff047819 */ /* 0x008fc6000001140d */
[----:B------:R3:W-:Y:S01]  /*1cd0*/  STL.64 [R1+0xf0], R24 ;  /* 0x0000f01801007387 */ /* 0x0007e20000100a00 */
[----:B------:R-:W-:Y:S01]  /*1ce0*/  MOV R5, c[0x0][0x2a8] ;  /* 0x0000aa0000057a02 */ /* 0x000fe20000000f00 */
[----:B------:R-:W-:Y:S02]  /*1cf0*/  IMAD.X R45, RZ, RZ, R23, P4 ;  /* 0x000000ffff2d7224 */ /* 0x000fe400020e0617 */
[----:B------:R-:W-:Y:S01]  /*1d00*/  STL [R1+0x2d8], R7 ;  /* 0x0002d80701007387 */ /* 0x000fe20000100800 */
[----:B-1----:R-:W-:-:S03]  /*1d10*/  SEL R28, RZ, 0x1, P2 ;  /* 0x00000001ff1c7807 */ /* 0x002fc60001000000 */
[----:B------:R-:W-:Y:S01]  /*1d20*/  STL [R1+0x2e8], R7 ;  /* 0x0002e80701007387 */ /* 0x000fe20000100800 */
[----:B----4-:R-:W-:-:S03]  /*1d30*/  IADD3 R18, P5, R22, 0x78, RZ ;  /* 0x0000007816127810 */ /* 0x010fc60007fbe0ff */
[----:B------:R1:W-:Y:S04]  /*1d40*/  STL [R1+0x318], R7 ;  /* 0x0003180701007387 */ /* 0x0003e80000100800 */
[----:B------:R4:W-:Y:S04]  /*1d50*/  STL [R1+0xf8], R4 ;  /* 0x0000f80401007387 */ /* 0x0009e80000100800 */
[----:B------:R5:W-:Y:S01]  /*1d60*/  STL.64 [R1+0x330], R10 ;  /* 0x0003300a01007387 */ /* 0x000be20000100a00 */
[----:B--2---:R-:W-:-:S03]  /*1d70*/  IMAD.MOV.U32 R6, RZ, RZ, c[0x0][0x2ac] ;  /* 0x0000ab00ff067624 */ /* 0x004fc600078e00ff */
[----:B------:R-:W-:Y:S01]  /*1d80*/  STL.128 [R1+0x320], R36 ;  /* 0x0003202401007387 */ /* 0x000fe20000100c00 */
[----:B---3--:R-:W-:-:S03]  /*1d90*/  IADD3 R24, P2, R22, 0x98, RZ ;  /* 0x0000009816187810 */ /* 0x008fc60007f5e0ff */
[----:B------:R-:W-:Y:S01]  /*1da0*/  STL.64 [R1+0x100], R66 ;  /* 0x0001004201007387 */ /* 0x000fe20000100a00 */
[----:B------:R-:W-:-:S03]  /*1db0*/  IMAD.X R25, RZ, RZ, R23, P5 ;  /* 0x000000ffff197224 */ /* 0x000fc600028e0617 */
[----:B------:R-:W-:Y:S01]  /*1dc0*/  STL.64 [R1+0x278], R74 ;  /* 0x0002784a01007387 */ /* 0x000fe20000100a00 */
[----:B------:R-:W-:-:S03]  /*1dd0*/  IMAD.X R19, RZ, RZ, R23, P2 ;  /* 0x000000ffff137224 */ /* 0x000fc600010e0617 */
[----:B------:R-:W-:Y:S01]  /*1de0*/  STL.64 [R1+0x288], R64 ;  /* 0x0002884001007387 */ /* 0x000fe20000100a00 */
[----:B-1----:R-:W-:-:S03]  /*1df0*/  IMAD.MOV.U32 R7, RZ, RZ, c[0x0][0x2b0] ;  /* 0x0000ac00ff077624 */ /* 0x002fc600078e00ff */
[----:B------:R-:W-:Y:S01]  /*1e00*/  STL.64 [R1+0x2a0], R70 ;  /* 0x0002a04601007387 */ /* 0x000fe20000100a00 */
[----:B----4-:R-:W-:-:S03]  /*1e10*/  IMAD.MOV.U32 R4, RZ, RZ, RZ ;  /* 0x000000ffff047224 */ /* 0x010fc600078e00ff */
[----:B------:R-:W-:Y:S01]  /*1e20*/  STL.64 [R1+0x2b0], R62 ;  /* 0x0002b03e01007387 */ /* 0x000fe20000100a00 */
[----:B-----5:R-:W-:-:S03]  /*1e30*/  IADD3 R10, P1, R22, 0xc8, RZ ;  /* 0x000000c8160a7810 */ /* 0x020fc60007f3e0ff */
[----:B------:R-:W-:Y:S01]  /*1e40*/  STL.64 [R1+0x260], R76 ;  /* 0x0002604c01007387 */ /* 0x000fe20000100a00 */
[----:B------:R-:W-:-:S03]  /*1e50*/  IADD3 R11, P6, R22, 0x341, RZ ;  /* 0x00000341160b7810 */ /* 0x000fc60007fde0ff */
[----:B------:R-:W-:Y:S01]  /*1e60*/  STL.64 [R1+0x2e0], R78 ;  /* 0x0002e04e01007387 */ /* 0x000fe20000100a00 */
[----:B------:R-:W-:-:S03]  /*1e70*/  IMAD.X R13, RZ, RZ, R23, P1 ;  /* 0x000000ffff0d7224 */ /* 0x000fc600008e0617 */
        /* <DEDUP_REMOVED lines=43> */
[----:B------:R-:W-:Y:S04]  /*2130*/  STL.U8 [R1+0x341], R28 ;  /* 0x0003411c01007387 */ /* 0x000fe80000100000 */
[----:B------:R1:W-:Y:S04]  /*2140*/  STL [R43+0x2a4], R56 ;  /* 0x0002a4382b007387 */ /* 0x0003e80000100800 */
[----:B------:R2:W-:Y:S04]  /*2150*/  STL.U8 [R43+0x2a8], R26 ;  /* 0x0002a81a2b007387 */ /* 0x0005e80000100000 */
[----:B------:R3:W-:Y:S04]  /*2160*/  STL.128 [R1+0x360], R4 ;  /* 0x0003600401007387 */ /* 0x0007e80000100c00 */
[----:B------:R-:W-:Y:S04]  /*2170*/  STL.128 [R1+0x3e0], R44 ;  /* 0x0003e02c01007387 */ /* 0x000fe80000100c00 */
[----:B------:R-:W-:Y:S04]  /*2180*/  STL [R1+0x34c], R34 ;  /* 0x00034c2201007387 */ /* 0x000fe80000100800 */
[----:B------:R-:W-:Y:S04]  /*2190*/  STL [R1+0x430], R40 ;  /* 0x0004302801007387 */ /* 0x000fe80000100800 */
[----:B-1----:R-:W4:Y:S01]  /*21a0*/  LDL.128 R56, [R1+0xd0] ;  /* 0x0000d00001387983 */ /* 0x002f220000100c00 */
[----:B--2---:R-:W-:-:S02]  /*21b0*/  IMAD.X R26, RZ, RZ, R23, P6 ;  /* 0x000000ffff1a7224 */ /* 0x004fc400030e0617 */
[----:B---3--:R-:W-:Y:S01]  /*21c0*/  IMAD.MOV.U32 R4, RZ, RZ, R24 ;  /* 0x000000ffff047224 */ /* 0x008fe200078e0018 */
        /* <DEDUP_REMOVED lines=11> */
[----:B------:R-:W-:Y:S01]  /*2280*/  MOV R29, R19 ;  /* 0x00000013001d7202 */ /* 0x000fe20000000f00 */
[----:B------:R-:W-:Y:S01]  /*2290*/  IMAD.MOV.U32 R28, RZ, RZ, R18 ;  /* 0x000000ffff1c7224 */ /* 0x000fe200078e0012 */
[----:B------:R-:W-:Y:S01]  /*22a0*/  STL.128 [R1+0x390], R16 ;  /* 0x0003901001007387 */ /* 0x000fe20000100c00 */
[----:B------:R-:W-:Y:S01]  /*22b0*/  IMAD.X R39, RZ, RZ, R23, P1 ;  /* 0x000000ffff277224 */ /* 0x000fe200008e0617 */
[C---:B------:R-:W-:Y:S02]  /*22c0*/  IADD3 R36, P1, R22.reuse, 0xc0, RZ ;  /* 0x000000c016247810 */ /* 0x040fe40007f3e0ff */
[----:B------:R2:W-:Y:S01]  /*22d0*/  STL.128 [R1+0x3f0], R28 ;  /* 0x0003f01c01007387 */ /* 0x0005e20000100c00 */
[----:B-1----:R-:W-:Y:S01]  /*22e0*/  MOV R4, R11 ;  /* 0x0000000b00047202 */ /* 0x002fe20000000f00 */
[----:B------:R-:W-:Y:S01]  /*22f0*/  IMAD.MOV.U32 R5, RZ, RZ, R26 ;  /* 0x000000ffff057224 */ /* 0x000fe200078e001a */
[C---:B------:R-:W-:Y:S01]  /*2300*/  IADD3 R11, P5, R22.reuse, 0x71, RZ ;  /* 0x00000071160b7810 */ /* 0x040fe20007fbe0ff */
[----:B------:R-:W-:Y:S01]  /*2310*/  IMAD.MOV.U32 R6, RZ, RZ, R10 ;  /* 0x000000ffff067224 */ /* 0x000fe200078e000a */
[----:B------:R-:W-:Y:S01]  /*2320*/  IADD3 R26, P2, R22, 0x70, RZ ;  /* 0x00000070161a7810 */ /* 0x000fe20007f5e0ff */
[----:B------:R-:W-:Y:S01]  /*2330*/  IMAD.MOV.U32 R7, RZ, RZ, R13 ;  /* 0x000000ffff077224 */ /* 0x000fe200078e000d */
[----:B------:R-:W-:Y:S01]  /*2340*/  MOV R13, c[0x0][0x24c] ;  /* 0x00009300000d7a02 */ /* 0x000fe20000000f00 */
[----:B------:R-:W-:-:S02]  /*2350*/  IMAD.MOV.U32 R10, RZ, RZ, c[0x0][0x2a0] ;  /* 0x0000a800ff0a7624 */ /* 0x000fc400078e00ff */
[----:B------:R-:W-:Y:S01]  /*2360*/  IMAD.X R27, RZ, RZ, R23, P2 ;  /* 0x000000ffff1b7224 */ /* 0x000fe200010e0617 */
[----:B------:R1:W-:Y:S01]  /*2370*/  STL.128 [R1+0x3b0], R4 ;  /* 0x0003b00401007387 */ /* 0x0003e20000100c00 */
[----:B--2---:R-:W-:Y:S02]  /*2380*/  IMAD.MOV.U32 R28, RZ, RZ, R11 ;  /* 0x000000ffff1c7224 */ /* 0x004fe400078e000b */
[--C-:B------:R-:W-:Y:S01]  /*2390*/  IMAD.X R31, RZ, RZ, R23.reuse, P1 ;  /* 0x000000ffff1f7224 */ /* 0x100fe200008e0617 */
[C---:B------:R-:W-:Y:S01]  /*23a0*/  IADD3 R37, P1, R22.reuse, 0x348, RZ ;  /* 0x0000034816257810 */ /* 0x040fe20007f3e0ff */
[----:B------:R-:W-:Y:S01]  /*23b0*/  IMAD.MOV.U32 R11, RZ, RZ, c[0x0][0x2a4] ;  /* 0x0000a900ff0b7624 */ /* 0x000fe200078e00ff */
[----:B------:R-:W-:Y:S01]  /*23c0*/  STL.64 [R1+0x370], R12 ;  /* 0x0003700c01007387 */ /* 0x000fe20000100a00 */
[----:B------:R-:W-:Y:S01]  /*23d0*/  IMAD.MOV.U32 R30, RZ, RZ, R36 ;  /* 0x000000ffff1e7224 */ /* 0x000fe200078e0024 */
[----:B------:R-:W-:Y:S01]  /*23e0*/  IADD3 R36, P4, R22, 0xd8, RZ ;  /* 0x000000d816247810 */ /* 0x000fe20007f9e0ff */
[--C-:B------:R-:W-:Y:S01]  /*23f0*/  IMAD.X R46, RZ, RZ, R23.reuse, P1 ;  /* 0x000000ffff2e7224 */ /* 0x100fe200008e0617 */
[----:B------:R2:W-:Y:S04]  /*2400*/  STL.128 [R1+0x350], R8 ;  /* 0x0003500801007387 */ /* 0x0005e80000100c00 */
[----:B------:R3:W-:Y:S01]  /*2410*/  STL.128 [R1+0x3a0], R24 ;  /* 0x0003a01801007387 */ /* 0x0007e20000100c00 */
[----:B-1----:R-:W-:-:S02]  /*2420*/  IMAD.X R4, RZ, RZ, R23, P5 ;  /* 0x000000ffff047224 */ /* 0x002fc400028e0617 */
[----:B------:R-:W-:Y:S02]  /*2430*/  IMAD.MOV.U32 R6, RZ, RZ, R28 ;  /* 0x000000ffff067224 */ /* 0x000fe400078e001c */
[----:B------:R-:W-:Y:S02]  /*2440*/  IMAD.MOV.U32 R29, RZ, RZ, R4 ;  /* 0x000000ffff1d7224 */ /* 0x000fe400078e0004 */
[----:B------:R-:W-:Y:S02]  /*2450*/  IMAD.MOV.U32 R4, RZ, RZ, R38 ;  /* 0x000000ffff047224 */ /* 0x000fe400078e0026 */
[----:B------:R-:W-:Y:S01]  /*2460*/  IMAD.MOV.U32 R7, RZ, RZ, R29 ;  /* 0x000000ffff077224 */ /* 0x000fe200078e001d */
[----:B------:R-:W-:Y:S01]  /*2470*/  STL.128 [R1+0x3d0], R28 ;  /* 0x0003d01c01007387 */ /* 0x000fe20000100c00 */
[----:B------:R-:W-:Y:S01]  /*2480*/  IMAD.MOV.U32 R5, RZ, RZ, R39 ;  /* 0x000000ffff057224 */ /* 0x000fe200078e0027 */
[C---:B--2---:R-:W-:Y:S01]  /*2490*/  IADD3 R11, P2, R22.reuse, 0xe0, RZ ;  /* 0x000000e0160b7810 */ /* 0x044fe20007f5e0ff */
[--C-:B------:R-:W-:Y:S01]  /*24a0*/  IMAD.X R13, RZ, RZ, R23.reuse, P4 ;  /* 0x000000ffff0d7224 */ /* 0x100fe200020e0617 */
[----:B------:R-:W-:Y:S01]  /*24b0*/  IADD3 R10, P1, R22, 0xf0, RZ ;  /* 0x000000f0160a7810 */ /* 0x000fe20007f3e0ff */
[----:B------:R-:W-:Y:S01]  /*24c0*/  IMAD.MOV.U32 R12, RZ, RZ, c[0x0][0x250] ;  /* 0x00009400ff0c7624 */ /* 0x000fe200078e00ff */
[----:B------:R1:W-:Y:S01]  /*24d0*/  STL.128 [R1+0x420], R4 ;  /* 0x0004200401007387 */ /* 0x0003e20000100c00 */
[----:B---3--:R-:W-:-:S02]  /*24e0*/  IMAD.X R25, RZ, RZ, R23, P2 ;  /* 0x000000ffff197224 */ /* 0x008fc400010e0617 */
[----:B------:R-:W-:Y:S01]  /*24f0*/  IMAD.MOV.U32 R24, RZ, RZ, R11 ;  /* 0x000000ffff187224 */ /* 0x000fe200078e000b */
[----:B------:R-:W-:Y:S04]  /*2500*/  STL [R1+0x378], R12 ;  /* 0x0003780c01007387 */ /* 0x000fe80000100800 */
[----:B------:R-:W2:Y:S01]  /*2510*/  LDL.U8 R11, [R1+0x341] ;  /* 0x00034100010b7983 */ /* 0x000ea20000100000 */
[----:B-1----:R-:W-:Y:S02]  /*2520*/  IMAD.MOV.U32 R4, RZ, RZ, R26 ;  /* 0x000000ffff047224 */ /* 0x002fe400078e001a */
[----:B------:R-:W-:Y:S01]  /*2530*/  IMAD.MOV.U32 R5, RZ, RZ, R27 ;  /* 0x000000ffff057224 */ /* 0x000fe200078e001b */
[----:B------:R-:W-:Y:S01]  /*2540*/  IADD3.X R27, RZ, R23, RZ, P1, !PT ;  /* 0x00000017ff1b7210 */ /* 0x000fe20000ffe4ff */
[----:B------:R-:W-:-:S02]  /*2550*/  IMAD.MOV.U32 R6, RZ, RZ, R37 ;  /* 0x000000ffff067224 */ /* 0x000fc400078e0025 */
[----:B------:R-:W-:Y:S02]  /*2560*/  IMAD.MOV.U32 R7, RZ, RZ, R46 ;  /* 0x000000ffff077224 */ /* 0x000fe400078e002e */
[----:B------:R-:W-:Y:S02]  /*2570*/  IMAD.MOV.U32 R37, RZ, RZ, R13 ;  /* 0x000000ffff257224 */ /* 0x000fe400078e000d */
[----:B------:R-:W-:Y:S01]  /*2580*/  IMAD.MOV.U32 R26, RZ, RZ, R10 ;  /* 0x000000ffff1a7224 */ /* 0x000fe200078e000a */
[----:B------:R1:W-:Y:S04]  /*2590*/  STL.128 [R1+0x400], R4 ;  /* 0x0004000401007387 */ /* 0x0003e80000100c00 */
[----:B------:R-:W-:Y:S04]  /*25a0*/  STL.128 [R1+0x3c0], R36 ;  /* 0x0003c02401007387 */ /* 0x000fe80000100c00 */
[----:B------:R3:W-:Y:S04]  /*25b0*/  STL.128 [R1+0x410], R24 ;  /* 0x0004101801007387 */ /* 0x0007e80000100c00 */
[----:B------:R-:W5:Y:S04]  /*25c0*/  LDL R43, [R43+0x2a4] ;  /* 0x0002a4002b2b7983 */ /* 0x000f680000100800 */
[----:B------:R-:W2:Y:S04]  /*25d0*/  LDL.U8 R10, [R1+0x341] ;  /* 0x00034100010a7983 */ /* 0x000ea80000100000 */
[----:B-1----:R-:W2:Y:S01]  /*25e0*/  LDL.U8 R5, [R1+0x341] ;  /* 0x0003410001057983 */ /* 0x002ea20000100000 */
[----:B------:R-:W-:Y:S01]  /*25f0*/  @P0 SHF.R.U32.HI R35, RZ, c[0x0][0x250], R35 ;  /* 0x00009400ff230a19 */ /* 0x000fe20000011623 */
[----:B------:R-:W-:-:S05]  /*2600*/  @!P0 IMAD.MOV.U32 R35, RZ, RZ, R21 ;  /* 0x000000ffff238224 */ /* 0x000fca00078e0015 */
[----:B------:R-:W-:Y:S01]  /*2610*/  SHF.R.S32.HI R13, RZ, 0x1f, R35 ;  /* 0x0000001fff0d7819 */ /* 0x000fe20000011423 */
[----:B------:R-:W-:-:S04]  /*2620*/  IMAD.WIDE.U32 R28, R35, c[0x0][0x1e0], R54 ;  /* 0x00007800231c7a25 */ /* 0x000fc800078e0036 */
[----:B------:R-:W-:Y:S01]  /*2630*/  IMAD R12, R13, c[0x0][0x1e0], RZ ;  /* 0x000078000d0c7a24 */ /* 0x000fe200078e02ff */
[----:B------:R-:W-:-:S03]  /*2640*/  SEL R20, R20, RZ, !P3 ;  /* 0x000000ff14147207 */ /* 0x000fc60005800000 */
[----:B------:R-:W-:Y:S01]  /*2650*/  IMAD R12, R35, c[0x0][0x1e4], R12 ;  /* 0x00007900230c7a24 */ /* 0x000fe200078e020c */
[----:B---3--:R-:W-:Y:S02]  /*2660*/  IADD3 R26, P0, R2, R41, RZ ;  /* 0x00000029021a7210 */ /* 0x008fe40007f1e0ff */
        /* <DEDUP_REMOVED lines=10> */
[----:B------:R-:W-:Y:S01]  /*2710*/  IMAD.WIDE.U32 R36, R35, c[0x0][0x1b0], R54 ;  /* 0x00006c0023247a25 */ /* 0x000fe200078e0036 */
[----:B-----5:R-:W-:-:S13]  /*2720*/  ISETP.GT.AND P2, PT, R43, 0x7f, PT ;  /* 0x0000007f2b00780c */ /* 0x020fda0003f44270 */
[----:B------:R-:W3:Y:S04]  /*2730*/  @!P2 LDL.U8 R4, [R1+0x71] ;  /* 0x000071000104a983 */ /* 0x000ee80000100000 */
[----:B------:R-:W5:Y:S04]  /*2740*/  @!P2 LDL.128 R48, [R1+0x3e0] ;  /* 0x0003e0000130a983 */ /* 0x000f680000100c00 */
[----:B------:R-:W5:Y:S04]  /*2750*/  @!P2 LDL.64 R6, [R1+0x408] ;  /* 0x000408000106a983 */ /* 0x000f680000100a00 */
[----:B------:R-:W5:Y:S04]  /*2760*/  @!P2 LDL.64 R18, [R1+0x3f0] ;  /* 0x0003f0000112a983 */ /* 0x000f680000100a00 */
[----:B------:R-:W5:Y:S01]  /*2770*/  @!P2 LDL.64 R30, [R1+0x3d8] ;  /* 0x0003d800011ea983 */ /* 0x000f620000100a00 */
[----:B------:R-:W-:-:S02]  /*2780*/  IMAD R0, R35, c[0x0][0x1b4], R0 ;  /* 0x00006d0023007a24 */ /* 0x000fc400078e0200 */
[----:B------:R-:W-:Y:S01]  /*2790*/  IMAD.IADD R12, R9, 0x1, -R2 ;  /* 0x00000001090c7824 */ /* 0x000fe200078e0a02 */
[----:B------:R-:W-:Y:S01]  /*27a0*/  USHF.L.U32 UR9, UR4, 0x6, URZ ;  /* 0x0000000604097899 */ /* 0x000fe2000800063f */
[----:B------:R-:W-:Y:S01]  /*27b0*/  IMAD R9, R27, c[0x0][0x1d8], RZ ;  /* 0x000076001b097a24 */ /* 0x000fe200078e02ff */
[----:B------:R-:W-:Y:S01]  /*27c0*/  UMOV UR8, 0x6 ;  /* 0x0000000600087882 */ /* 0x000fe20000000000 */
[----:B------:R-:W-:Y:S01]  /*27d0*/  IMAD.IADD R37, R37, 0x1, R0 ;  /* 0x0000000125257824 */ /* 0x000fe200078e0200 */
[----:B------:R-:W-:Y:S01]  /*27e0*/  ISETP.GE.AND P1, PT, R12, 0x1, PT ;  /* 0x000000010c00780c */ /* 0x000fe20003f26270 */
[C---:B------:R-:W-:Y:S01]  /*27f0*/  IMAD R0, R26.reuse, c[0x0][0x1dc], R9 ;  /* 0x000077001a007a24 */ /* 0x040fe200078e0209 */
[----:B------:R-:W-:Y:S01]  /*2800*/  SHF.L.U32 R33, R33, 0x1, RZ ;  /* 0x0000000121217819 */ /* 0x000fe200000006ff */
[----:B------:R-:W-:Y:S01]  /*2810*/  IMAD.WIDE.U32 R46, R26, c[0x0][0x1d8], R28 ;  /* 0x000076001a2e7a25 */ /* 0x000fe200078e001c */
[----:B------:R-:W-:Y:S01]  /*2820*/  ISETP.GE.OR P3, PT, R3, c[0x0][0x1cc], !P1 ;  /* 0x0000730003007a0c */ /* 0x000fe20004f66670 */
[----:B------:R-:W5:Y:S02]  /*2830*/  @!P2 LDL.64 R38, [R1+0x420] ;  /* 0x000420000126a983 */ /* 0x000f640000100a00 */
[----:B------:R-:W-:Y:S01]  /*2840*/  IMAD.IADD R0, R47, 0x1, R0 ;  /* 0x000000012f007824 */ /* 0x000fe200078e0200 */
[----:B------:R-:W-:Y:S01]  /*2850*/  LEA R28, P0, R46, c[0x0][0x1c0], 0x1 ;  /* 0x000070002e1c7a11 */ /* 0x000fe200078008ff */
[----:B------:R-:W-:Y:S01]  /*2860*/  USHF.L.U64.HI UR5, UR4, UR8, UR5 ;  /* 0x0000000804057299 */ /* 0x000fe20008010205 */
[----:B------:R-:W-:Y:S01]  /*2870*/  ISETP.GE.AND P6, PT, R12, 0x21, PT ;  /* 0x000000210c00780c */ /* 0x000fe20003fc6270 */
[----:B------:R-:W-:Y:S01]  /*2880*/  IMAD R20, R20, c[0x0][0x1b8], RZ ;  /* 0x00006e0014147a24 */ /* 0x000fe200078e02ff */
[----:B------:R-:W-:Y:S01]  /*2890*/  LEA.HI.X R29, R46, c[0x0][0x1c4], R0, 0x1, P0 ;  /* 0x000071002e1d7a11 */ /* 0x000fe200000f0c00 */
[----:B------:R-:W-:Y:S01]  /*28a0*/  IMAD.SHL.U32 R13, R40, 0x80, RZ ;  /* 0x00000080280d7824 */ /* 0x000fe200078e00ff */
[----:B------:R-:W-:Y:S01]  /*28b0*/  IADD3 R52, P0, R28, UR9, RZ ;  /* 0x000000091c347c10 */ /* 0x000fe2000ff1e0ff */
[----:B------:R-:W5:Y:S01]  /*28c0*/  @!P2 LDL.64 R24, [R1+0x410] ;  /* 0x000410000118a983 */ /* 0x000f620000100a00 */
[----:B------:R-:W-:-:S02]  /*28d0*/  ISETP.GE.AND P5, PT, R12, 0x41, PT ;  /* 0x000000410c00780c */ /* 0x000fc40003fa6270 */
        /* <DEDUP_REMOVED lines=8> */
[----:B------:R-:W-:Y:S01]  /*2960*/  IMAD R20, R21, c[0x0][0x1bc], R20 ;  /* 0x00006f0015147a24 */ /* 0x000fe200078e0214 */
[----:B------:R-:W-:Y:S01]  /*2970*/  IADD3 R36, P3, R52, UR9, RZ ;  /* 0x0000000934247c10 */ /* 0x000fe2000ff7e0ff */
[----:B------:R-:W-:Y:S02]  /*2980*/  IMAD R9, R27, c[0x0][0x1a8], RZ ;  /* 0x00006a001b097a24 */ /* 0x000fe400078e02ff */
[----:B------:R-:W-:Y:S01]  /*2990*/  IMAD.IADD R47, R47, 0x1, R20 ;  /* 0x000000012f2f7824 */ /* 0x000fe200078e0214 */
[----:B------:R-:W-:Y:S01]  /*29a0*/  IADD3.X R37, R53, UR5, RZ, P3, !PT ;  /* 0x0000000535257c10 */ /* 0x000fe20009ffe4ff */
[----:B------:R-:W-:-:S02]  /*29b0*/  IMAD R9, R26, c[0x0][0x1ac], R9 ;  /* 0x00006b001a097a24 */ /* 0x000fc400078e0209 */
[----:B------:R2:W-:Y:S01]  /*29c0*/  LDGSTS.E.BYPASS.LTC128B.128 [R33+0x5080], [R52.64], !P4 ;  /* 0x0508000034217fae */ /* 0x0005e2000e101d46 */
[----:B------:R-:W-:-:S03]  /*29d0*/  ISETP.GE.AND P4, PT, R12, 0x61, PT ;  /* 0x000000610c00780c */ /* 0x000fc60003f86270 */
        /* <DEDUP_REMOVED lines=15> */
[----:B------:R-:W-:Y:S01]  /*2ad0*/  IADD3 R28, P0, R20, UR9, RZ ;  /* 0x00000009141c7c10 */ /* 0x000fe2000ff1e0ff */
[----:B------:R3:W-:Y:S01]  /*2ae0*/  LDGSTS.E.BYPASS.LTC128B.128 [R33+0x80], [R20.64], !P1 ;  /* 0x0008000014217fae */ /* 0x0007e2000c901d46 */
[----:B------:R-:W-:-:S02]  /*2af0*/  SHF.R.S32.HI R41, RZ, 0x1f, R40 ;  /* 0x0000001fff297819 */ /* 0x000fc40000011428 */
[----:B------:R-:W-:Y:S02]  /*2b00*/  IADD3.X R29, R21, UR5, RZ, P0, !PT ;  /* 0x00000005151d7c10 */ /* 0x000fe400087fe4ff */
[----:B--2---:R-:W-:Y:S01]  /*2b10*/  IADD3 R36, P1, R28, UR9, RZ ;  /* 0x000000091c247c10 */ /* 0x004fe2000ff3e0ff */
[----:B------:R-:W-:Y:S01]  /*2b20*/  IMAD R0, R40, UR16, RZ ;  /* 0x0000001028007c24 */ /* 0x000fe2000f8e02ff */
[----:B------:R-:W-:Y:S01]  /*2b30*/  ISETP.GE.OR P4, PT, R3, c[0x0][0x19c], !P4 ;  /* 0x0000670003007a0c */ /* 0x000fe20006786670 */
[----:B------:R2:W-:Y:S01]  /*2b40*/  LDGSTS.E.BYPASS.LTC128B.128 [R33+0x1080], [R28.64], !P6 ;  /* 0x010800001c217fae */ /* 0x0005e2000f101d46 */
[----:B------:R-:W-:Y:S01]  /*2b50*/  IADD3.X R37, R29, UR5, RZ, P1, !PT ;  /* 0x000000051d257c10 */ /* 0x000fe20008ffe4ff */
[----:B------:R-:W-:Y:S01]  /*2b60*/  IMAD R0, R41, UR14, R0 ;  /* 0x0000000e29007c24 */ /* 0x000fe2000f8e0200 */
[----:B------:R-:W-:Y:S01]  /*2b70*/  IADD3 R2, -R2, R8, -R13 ;  /* 0x0000000802027210 */ /* 0x000fe20007ffe90d */
[----:B------:R-:W-:Y:S01]  /*2b80*/  IMAD.WIDE.U32 R8, R40, UR14, RZ ;  /* 0x0000000e28087c25 */ /* 0x000fe2000f8e00ff */
[----:B------:R-:W-:Y:S01]  /*2b90*/  ISETP.GE.AND P3, PT, R3, c[0x0][0x16c], PT ;  /* 0x00005b0003007a0c */ /* 0x000fe20003f66270 */
[----:B------:R2:W-:Y:S02]  /*2ba0*/  LDGSTS.E.BYPASS.LTC128B.128 [R33+0x2080], [R36.64], !P5 ;  /* 0x0208000024217fae */ /* 0x0005e4000e901d46 */
[----:B------:R-:W-:Y:S01]  /*2bb0*/  IMAD.IADD R0, R9, 0x1, R0 ;  /* 0x0000000109007824 */ /* 0x000fe200078e0200 */
[----:B------:R-:W-:-:S02]  /*2bc0*/  ISETP.LT.OR P5, PT, R2, 0x1, P3 ;  /* 0x000000010200780c */ /* 0x000fc40001fa1670 */
[----:B-1----:R-:W-:Y:S01]  /*2bd0*/  IADD3 R26, P1, R36, UR9, RZ ;  /* 0x00000009241a7c10 */ /* 0x002fe2000ff3e0ff */
[----:B------:R-:W-:Y:S01]  /*2be0*/  ULDC UR4, c[0x0][0x17c] ;  /* 0x00005f0000047ab9 */ /* 0x000fe20000000800 */
[----:B------:R-:W-:Y:S02]  /*2bf0*/  LEA R14, P0, R8, R14, 0x1 ;  /* 0x0000000e080e7211 */ /* 0x000fe400078008ff */
[----:B------:R-:W-:Y:S01]  /*2c00*/  IADD3.X R27, R37, UR5, RZ, P1, !PT ;  /* 0x00000005251b7c10 */ /* 0x000fe20008ffe4ff */
[----:B------:R-:W-:Y:S01]  /*2c10*/  USHF.L.U32 UR5, UR10, 0x6, URZ ;  /* 0x000000060a057899 */ /* 0x000fe2000800063f */
[----:B------:R-:W-:Y:S01]  /*2c20*/  LOP3.LUT R11, R11, 0x1, RZ, 0xc0, !PT ;  /* 0x000000010b0b7812 */ /* 0x000fe200078ec0ff */
[----:B------:R-:W-:Y:S01]  /*2c30*/  USHF.L.U64.HI UR4, UR10, UR8, UR4 ;  /* 0x000000080a047299 */ /* 0x000fe20008010204 */
[----:B------:R-:W-:Y:S01]  /*2c40*/  LOP3.LUT R10, R10, 0x1, RZ, 0xc0, !PT ;  /* 0x000000010a0a7812 */ /* 0x000fe200078ec0ff */
[----:B------:R2:W-:Y:S01]  /*2c50*/  LDGSTS.E.BYPASS.LTC128B.128 [R33+0x3080], [R26.64], !P4 ;  /* 0x030800001a217fae */ /* 0x0005e2000e101d46 */
[----:B------:R-:W-:-:S02]  /*2c60*/  LOP3.LUT R5, R5, 0x1, RZ, 0xc0, !PT ;  /* 0x0000000105057812 */ /* 0x000fc400078ec0ff */
[----:B------:R-:W-:Y:S01]  /*2c70*/  LEA.HI.X R15, R8, R15, R0, 0x1, P0 ;  /* 0x0000000f080f7211 */ /* 0x000fe200000f0c00 */
[----:B------:R-:W0:Y:S01]  /*2c80*/  LDGDEPBAR ;  /* 0x00000000000079af */ /* 0x000e220000000000 */
[----:B------:R-:W-:Y:S02]  /*2c90*/  ISETP.NE.U32.AND P1, PT, R11, 0x1, PT ;  /* 0x000000010b00780c */ /* 0x000fe40003f25070 */
[----:B------:R-:W-:Y:S01]  /*2ca0*/  IADD3 R8, P0, R14, UR5, RZ ;  /* 0x000000050e087c10 */ /* 0x000fe2000ff1e0ff */
        /* <DEDUP_REMOVED lines=10> */
[----:B----4-:R-:W-:Y:S01]  /*2d50*/  IMAD.WIDE R56, R13, 0x4, R56 ;  /* 0x000000040d387825 */ /* 0x010fe200078e0238 */
[----:B------:R-:W-:Y:S01]  /*2d60*/  @!P2 IADD3 R58, R58, -c[0x0][0x18], RZ ;  /* 0x800006003a3aaa10 */ /* 0x000fe20007ffe0ff */
[----:B------:R4:W-:Y:S01]  /*2d70*/  LDGSTS.E.BYPASS.LTC128B.128 [R33+0x9080], [R8.64], !P1 ;  /* 0x0908000008217fae */ /* 0x0009e2000c901d46 */
[----:B------:R-:W-:-:S03]  /*2d80*/  IADD3.X R3, R11, UR4, RZ, P0, !PT ;  /* 0x000000040b037c10 */ /* 0x000fc600087fe4ff */
[----:B------:R1:W-:Y:S04]  /*2d90*/  LDGSTS.E.BYPASS.LTC128B.128 [R33+0xa080], [R10.64], !P4 ;  /* 0x0a0800000a217fae */ /* 0x0003e8000e101d46 */
[----:B------:R1:W-:Y:S02]  /*2da0*/  LDGSTS.E.BYPASS.LTC128B.128 [R33+0xb080], [R2.64], !P3 ;  /* 0x0b08000002217fae */ /* 0x0003e4000d901d46 */
[----:B-1----:R-:W-:Y:S02]  /*2db0*/  IMAD.MOV.U32 R2, RZ, RZ, R40 ;  /* 0x000000ffff027224 */ /* 0x002fe400078e0028 */
[----:B------:R-:W2:Y:S01]  /*2dc0*/  @!P2 LDL R40, [R1+0x430] ;  /* 0x000430000128a983 */ /* 0x000ea20000100800 */
[----:B---3--:R-:W-:Y:S01]  /*2dd0*/  @!P2 ISETP.NE.AND P5, PT, R4, RZ, PT ;  /* 0x000000ff0400a20c */ /* 0x008fe20003fa5270 */
[----:B-----5:R-:W-:-:S02]  /*2de0*/  @!P2 IMAD.MOV.U32 R44, RZ, RZ, R48 ;  /* 0x000000ffff2ca224 */ /* 0x020fc400078e0030 */
[----:B------:R-:W-:Y:S02]  /*2df0*/  @!P2 IMAD.MOV.U32 R45, RZ, RZ, R49 ;  /* 0x000000ffff2da224 */ /* 0x000fe400078e0031 */
[----:B------:R-:W-:Y:S02]  /*2e00*/  @!P2 IMAD.MOV.U32 R16, RZ, RZ, R50 ;  /* 0x000000ffff10a224 */ /* 0x000fe400078e0032 */
[----:B------:R-:W-:-:S06]  /*2e10*/  @!P2 IMAD.MOV.U32 R17, RZ, RZ, R51 ;  /* 0x000000ffff11a224 */ /* 0x000fcc00078e0033 */
[----:B------:R1:W-:Y:S04]  /*2e20*/  @!P2 LDGSTS.E.BYPASS.LTC128B.128 [R58], [R56.64], P5 ;  /* 0x00000000383aafae */ /* 0x0003e8000a901d46 */
[----:B------:R-:W3:Y:S04]  /*2e30*/  LD.E.U8 R0, [R6.64] ;  /* 0x0000000606007980 */ /* 0x000ee8000c101100 */
[----:B------:R5:W3:Y:S04]  /*2e40*/  LD.E.64 R4, [R44.64+0x10] ;  /* 0x000010062c047980 */ /* 0x000ae8000c101b00 */
[----:B------:R-:W3:Y:S04]  /*2e50*/  LD.E R18, [R18.64] ;  /* 0x0000000612127980 */ /* 0x000ee8000c101900 */
[----:B------:R-:W3:Y:S04]  /*2e60*/  LD.E R16, [R16.64+0xc] ;  /* 0x00000c0610107980 */ /* 0x000ee8000c101900 */
[----:B----4-:R5:W4:Y:S04]  /*2e70*/  LD.E.64 R8, [R44.64+0x18] ;  /* 0x000018062c087980 */ /* 0x010b28000c101b00 */
[----:B------:R-:W4:Y:S01]  /*2e80*/  LD.E R30, [R30.64] ;  /* 0x000000061e1e7980 */ /* 0x000f22000c101900 */
[----:B------:R-:W-:-:S02]  /*2e90*/  SHF.R.S32.HI R11, RZ, 0x1f, R13 ;  /* 0x0000001fff0b7819 */ /* 0x000fc4000001140d */
[----:B------:R-:W-:Y:S01]  /*2ea0*/  MOV R10, R13 ;  /* 0x0000000d000a7202 */ /* 0x000fe20000000f00 */
[----:B------:R-:W-:Y:S01]  /*2eb0*/  IMAD.MOV.U32 R3, RZ, RZ, R41 ;  /* 0x000000ffff037224 */ /* 0x000fe200078e0029 */
[----:B------:R-:W0:Y:S04]  /*2ec0*/  LDGDEPBAR ;  /* 0x00000000000079af */ /* 0x000e280000000000 */
[----:B-----5:R-:W5:Y:S01]  /*2ed0*/  LD.E.64 R44, [R44.64+0x8] ;  /* 0x000008062c2c7980 */ /* 0x020f62000c101b00 */
[----:B--2---:R-:W-:Y:S02]  /*2ee0*/  @!P2 IMAD.SHL.U32 R13, R40, 0x80, RZ ;  /* 0x00000080280da824 */ /* 0x004fe400078e00ff */
[--C-:B------:R-:W-:Y:S01]  /*2ef0*/  @!P2 IMAD.MOV.U32 R2, RZ, RZ, R40.reuse ;  /* 0x000000ffff02a224 */ /* 0x100fe200078e0028 */
[----:B------:R-:W-:-:S02]  /*2f00*/  @!P2 SHF.R.S32.HI R3, RZ, 0x1f, R40 ;  /* 0x0000001fff03a819 */ /* 0x000fc40000011428 */
[----:B---3--:R-:W-:Y:S01]  /*2f10*/  LOP3.LUT R0, R0, 0x1, RZ, 0xc0, !PT ;  /* 0x0000000100007812 */ /* 0x008fe200078ec0ff */
[----:B------:R-:W-:-:S03]  /*2f20*/  IMAD R5, R5, R2, RZ ;  /* 0x0000000205057224 */ /* 0x000fc600078e02ff */
[----:B------:R-:W-:Y:S01]  /*2f30*/  ISETP.NE.U32.AND P1, PT, R0, 0x1, PT ;  /* 0x000000010000780c */ /* 0x000fe20003f25070 */
[----:B------:R-:W-:Y:S01]  /*2f40*/  IMAD.WIDE.U32 R14, R4, R2, RZ ;  /* 0x00000002040e7225 */ /* 0x000fe200078e00ff */
[----:B------:R-:W-:-:S03]  /*2f50*/  IADD3 R18, -R18, R16, -R13 ;  /* 0x0000001012127210 */ /* 0x000fc60007ffe90d */
[----:B------:R-:W-:Y:S01]  /*2f60*/  IMAD R5, R4, R3, R5 ;  /* 0x0000000304057224 */ /* 0x000fe200078e0205 */
[----:B------:R-:W-:-:S03]  /*2f70*/  ISETP.LT.OR P1, PT, R18, 0x1, P1 ;  /* 0x000000011200780c */ /* 0x000fc60000f21670 */
[----:B------:R-:W-:Y:S01]  /*2f80*/  IMAD.IADD R5, R15, 0x1, R5 ;  /* 0x000000010f057824 */ /* 0x000fe200078e0205 */
[----:B----4-:R-:W-:Y:S02]  /*2f90*/  LEA R2, P0, R14, R8, 0x1 ;  /* 0x000000080e027211 */ /* 0x010fe400078008ff */
[----:B------:R-:W-:Y:S02]  /*2fa0*/  IADD3 R30, R30, -c[0x0][0x18], RZ ;  /* 0x800006001e1e7a10 */ /* 0x000fe40007ffe0ff */
[----:B------:R-:W-:-:S05]  /*2fb0*/  LEA.HI.X R3, R14, R9, R5, 0x1, P0 ;  /* 0x000000090e037211 */ /* 0x000fca00000f0c05 */
[----:B------:R-:W-:Y:S01]  /*2fc0*/  @!PT LDS RZ, [RZ] ;  /* 0x00000000fffff984 */ /* 0x000fe20000000800 */
[----:B------:R-:W-:Y:S01]  /*2fd0*/  @!PT LDS RZ, [RZ] ;  /* 0x00000000fffff984 */ /* 0x000fe20000000800 */
[----:B------:R-:W-:Y:S01]  /*2fe0*/  @!PT LDS RZ, [RZ] ;  /* 0x00000000fffff984 */ /* 0x000fe20000000800 */
[----:B------:R2:W-:Y:S04]  /*2ff0*/  LDGSTS.E.BYPASS.LTC128B.128 [R30], [R2.64], !P1 ;  /* 0x00000000021e7fae */ /* 0x0005e8000c901d46 */
[----:B------:R-:W3:Y:S01]  /*3000*/  LD.E.U8 R0, [R6.64] ;  /* 0x0000000606007980 */ /* 0x000ee2000c101100 */
[C---:B-----5:R-:W-:Y:S01]  /*3010*/  IMAD.SHL.U32 R9, R44.reuse, 0x2, RZ ;  /* 0x000000022c097824 */ /* 0x060fe200078e00ff */
        /* <DEDUP_REMOVED lines=11> */
[----:B--2---:R-:W-:-:S05]  /*30d0*/  IADD3 R2, P0, R14, R9, RZ ;  /* 0x000000090e027210 */ /* 0x004fca0007f1e0ff */
        /* <DEDUP_REMOVED lines=11> */
[----:B--2---:R-:W2:Y:S01]  /*3190*/  LDL R3, [R1+0x18] ;  /* 0x0000180001037983 */ /* 0x004ea20000100800 */
[----:B---3--:R-:W-:-:S04]  /*31a0*/  LOP3.LUT R0, R0, 0x1, RZ, 0xc0, !PT ;  /* 0x0000000100007812 */ /* 0x008fc800078ec0ff */
[----:B------:R-:W-:-:S04]  /*31b0*/  ISETP.NE.U32.AND P1, PT, R0, 0x1, PT ;  /* 0x000000010000780c */ /* 0x000fc80003f25070 */
[----:B------:R-:W-:-:S13]  /*31c0*/  ISETP.LT.OR P1, PT, R18, 0x61, P1 ;  /* 0x000000611200780c */ /* 0x000fda0000f21670 */
[----:B------:R-:W-:Y:S01]  /*31d0*/  @!PT LDS RZ, [RZ] ;  /* 0x00000000fffff984 */ /* 0x000fe20000000800 */
[----:B------:R-:W-:Y:S01]  /*31e0*/  @!PT LDS RZ, [RZ] ;  /* 0x00000000fffff984 */ /* 0x000fe20000000800 */
[----:B------:R-:W-:Y:S01]  /*31f0*/  @!PT LDS RZ, [RZ] ;  /* 0x00000000fffff984 */ /* 0x000fe20000000800 */
[----:B------:R3:W-:Y:S04]  /*3200*/  LDGSTS.E.BYPASS.LTC128B.128 [R30+0x3000], [R4.64], !P1 ;  /* 0x03000000041e7fae */ /* 0x0007e8000c901d46 */
[----:B------:R-:W4:Y:S04]  /*3210*/  LD.E R38, [R38.64] ;  /* 0x0000000626267980 */ /* 0x000f28000c101900 */
[----:B------:R-:W5:Y:S01]  /*3220*/  LD.E.64 R24, [R24.64+0x8] ;  /* 0x0000080618187980 */ /* 0x000f62000c101b00 */
[----:B----4-:R-:W-:-:S13]  /*3230*/  ISETP.GT.AND P1, PT, R38, 0x7f, PT ;  /* 0x0000007f2600780c */ /* 0x010fda0003f24270 */
[----:B------:R-:W4:Y:S04]  /*3240*/  @!P1 LDL.64 R8, [R1+0x428] ;  /* 0x0004280001089983 */ /* 0x000f280000100a00 */
[----:B------:R-:W2:Y:S04]  /*3250*/  @!P1 LDL.64 R6, [R1+0x418] ;  /* 0x0004180001069983 */ /* 0x000ea80000100a00 */
[----:B------:R-:W3:Y:S04]  /*3260*/  @!P1 LDL R40, [R1+0x430] ;  /* 0x0004300001289983 */ /* 0x000ee80000100800 */
[----:B----4-:R-:W4:Y:S04]  /*3270*/  @!P1 LD.E.U8 R0, [R8.64] ;  /* 0x0000000608009980 */ /* 0x010f28000c101100 */
[----:B--2---:R-:W2:Y:S01]  /*3280*/  @!P1 LD.E R2, [R6.64] ;  /* 0x0000000606029980 */ /* 0x004ea2000c101900 */
[--C-:B------:R-:W-:Y:S01]  /*3290*/  @!P2 IMAD.MOV.U32 R10, RZ, RZ, R13.reuse ;  /* 0x000000ffff0aa224 */ /* 0x100fe200078e000d */
[----:B------:R-:W-:-:S04]  /*32a0*/  @!P2 SHF.R.S32.HI R11, RZ, 0x1f, R13 ;  /* 0x0000001fff0ba819 */ /* 0x000fc8000001140d */
[----:B-----5:R-:W-:-:S04]  /*32b0*/  LEA R12, P2, R10, R24, 0x2 ;  /* 0x000000180a0c7211 */ /* 0x020fc800078410ff */
[----:B------:R-:W-:Y:S02]  /*32c0*/  LEA.HI.X R13, R10, R25, R11, 0x2, P2 ;  /* 0x000000190a0d7211 */ /* 0x000fe400010f140b */
[----:B---3--:R-:W-:Y:S01]  /*32d0*/  IADD3 R40, R40, 0x1, RZ ;  /* 0x0000000128287810 */ /* 0x008fe20007ffe0ff */
[----:B------:R-:W-:Y:S01]  /*32e0*/  BSSY B0, `(.L_x_2273) ;  /* 0x000005a000007945 */ /* 0x000fe20003800000 */
[----:B------:R-:W-:Y:S01]  /*32f0*/  IMAD.MOV.U32 R5, RZ, RZ, 0x1 ;  /* 0x00000001ff057424 */ /* 0x000fe200078e00ff */
[----:B----4-:R-:W-:Y:S02]  /*3300*/  @!P1 ISETP.NE.AND P0, PT, R0, RZ, PT ;  /* 0x000000ff0000920c */ /* 0x010fe40003f05270 */
        /* <DEDUP_REMOVED lines=16> */
[----:B------:R-:W3:Y:S04]  /*3410*/  LD.E R2, [R10.64+0xc] ;  /* 0x00000c060a027980 */ /* 0x000ee8000c101900 */
        /* <DEDUP_REMOVED lines=17> */
[----:B------:R-:W-:-:S05]  /*3530*/  LEA.HI.X R11, R40, R17, R3, 0x1, P0 ;  /* 0x00000011280b7211 */ /* 0x000fca00000f0c03 */
[----:B------:R-:W-:Y:S01]  /*3540*/  @!PT LDS RZ, [RZ] ;  /* 0x00000000fffff984 */ /* 0x000fe20000000800 */
[----:B------:R-:W-:Y:S01]  /*3550*/  @!PT LDS RZ, [RZ] ;  /* 0x00000000fffff984 */ /* 0x000fe20000000800 */
[----:B------:R-:W-:Y:S01]  /*3560*/  @!PT LDS RZ, [RZ] ;  /* 0x00000000fffff984 */ /* 0x000fe20000000800 */
[----:B------:R1:W-:Y:S04]  /*3570*/  LDGSTS.E.BYPASS.LTC128B.128 [R7+0x4000], [R10.64], !P1 ;  /* 0x040000000a077fae */ /* 0x0003e8000c901d46 */
[----:B------:R2:W3:Y:S01]  /*3580*/  LD.E.U8 R3, [R14.64] ;  /* 0x000000060e037980 */ /* 0x0004e2000c101100 */
[----:B------:R-:W-:-:S05]  /*3590*/  IMAD.SHL.U32 R17, R8, 0x2, RZ ;  /* 0x0000000208117824 */ /* 0x000fca00078e00ff */
[----:B------:R-:W-:Y:S01]  /*35a0*/  IADD3 R18, P0, R17, R10, RZ ;  /* 0x0000000a11127210 */ /* 0x000fe20007f1e0ff */
[----:B--2---:R-:W2:Y:S01]  /*35b0*/  LDL.128 R12, [R1+0x420] ;  /* 0x00042000010c7983 */ /* 0x004ea20000100c00 */
[----:B---3--:R-:W-:-:S04]  /*35c0*/  LOP3.LUT R3, R3, 0x1, RZ, 0xc0, !PT ;  /* 0x0000000103037812 */ /* 0x008fc800078ec0ff */
[----:B------:R-:W-:-:S04]  /*35d0*/  ISETP.NE.U32.AND P1, PT, R3, 0x1, PT ;  /* 0x000000010300780c */ /* 0x000fc80003f25070 */
[----:B------:R-:W-:Y:S02]  /*35e0*/  ISETP.LT.OR P1, PT, R2, 0x21, P1 ;  /* 0x000000210200780c */ /* 0x000fe40000f21670 */
[----:B------:R-:W-:-:S05]  /*35f0*/  SHF.L.U64.HI R3, R8, 0x1, R9 ;  /* 0x0000000108037819 */ /* 0x000fca0000010209 */
[----:B------:R-:W-:Y:S02]  /*3600*/  IMAD.X R19, R3, 0x1, R11, P0 ;  /* 0x0000000103137824 */ /* 0x000fe400000e060b */
[----:B-1----:R-:W3:Y:S04]  /*3610*/  LDL.64 R10, [R1+0x408] ;  /* 0x00040800010a7983 */ /* 0x002ee80000100a00 */
        /* <DEDUP_REMOVED lines=14> */
[----:B---3--:R-:W3:Y:S02]  /*3700*/  LD.E.U8 R4, [R10.64] ;  /* 0x000000060a047980 */ /* 0x008ee4000c101100 */
[----:B---3--:R-:W-:-:S04]  /*3710*/  LOP3.LUT R4, R4, 0x1, RZ, 0xc0, !PT ;  /* 0x0000000104047812 */ /* 0x008fc800078ec0ff */
        /* <DEDUP_REMOVED lines=8> */
[----:B--2---:R-:W2:Y:S02]  /*37a0*/  LD.E R12, [R12.64] ;  /* 0x000000060c0c7980 */ /* 0x004ea4000c101900 */
        /* <DEDUP_REMOVED lines=13> */
.L_x_2274:
[----:B-1----:R-:W-:Y:S05]  /*3880*/  BSYNC B0 ;  /* 0x0000000000007941 */ /* 0x002fea0003800000 */
.L_x_2273:
[----:B------:R-:W2:Y:S04]  /*3890*/  LDL R2, [R1+0x430] ;  /* 0x0004300001027983 */ /* 0x000ea80000100800 */
        /* <DEDUP_REMOVED lines=313> */
.L_x_2278:
[----:B-1----:R-:W-:Y:S02]  /*4c30*/  MOV R30, 0x4c50 ;  /* 0x00004c50001e7802 */ /* 0x002fe40000000f00 */
[----:B------:R-:W-:Y:S05]  /*4c40*/  CALL.REL.NOINC `($_ZN7cutlass13device_kernelIN5flash19enable_sm80_to_sm89INS1_16FlashAttnBwdSm80INS1_25CollectiveMainloopBwdSm80ILi2ELi2EN4cute5tupleIJNS5_1CILi128EEES8_NS7_ILi64EEEEEENS_10bfloat16_tEfNS_4arch4Sm80ELb0ELb1ELb1ELb1ELb1ELb0ELb0ELb0ELi2ELi4ELi4ELi4ELb0EEENS1_24CollectiveEpilogueBwdGQAISA_fSD_Li256ELb1ELb1EEENS1_19SingleTileSchedulerILb1ELb0ELb0ELi128EEEEEEEEEvNT_6ParamsE$_ZZN5flash25CollectiveMainloopBwdSm80ILi2ELi2EN4cute5tupleIJNS1_1CILi128EEES4_NS3_ILi64EEEEEEN7cutlass10bfloat16_tEfNS7_4arch4Sm80ELb0ELb1ELb1ELb1ELb1ELb0ELb0ELb0ELi2ELi4ELi4ELi4ELb0EE3mmaINS_16FlashAttnBwdSm80ISB_NS_24CollectiveEpilogueBwdGQAIS6_fSA_Li256ELb1ELb1EEENS_19SingleTileSchedulerILb1ELb0ELb0ELi128EEEE13SharedStorageENS1_6TensorINS1_11ArrayEngineIfLm32EEENS1_6LayoutINS2_IJNS2_IJNS3_ILi2EEESO_EEESO_NS3_ILi4EEEEEENS2_IJNS2_IJNS3_ILi1EEESO_EEESQ_NS3_ILi8EEEEEEEEEEEEbRKNSB_6ParamsERT0_S12_iNS2_IJiiiEEERT_ENKUliT_E_clIZSC_ISJ_SX_EbS10_S12_S12_iS13_S15_EUlRS16_iE_EEDaiS16_) ;  /* 0x0000fe4000007944 */ /* 0x000fea0003c00000 */
[----:B---3--:R-:W2:Y:S02]  /*4c50*/  LDL R2, [R1+0x430] ;  /* 0x0004300001027983 */ /* 0x008ea40000100800 */
[----:B--2---:R-:W-:-:S04]  /*4c60*/  IADD3 R2, R2, 0x1, RZ ;  /* 0x0000000102027810 */ /* 0x004fc80007ffe0ff */
[----:B------:R-:W-:Y:S01]  /*4c70*/  ISETP.GE.AND P0, PT, R2, R41, PT ;  /* 0x000000290200720c */ /* 0x000fe20003f06270 */
[----:B------:R1:W-:-:S12]  /*4c80*/  STL [R1+0x430], R2 ;  /* 0x0004300201007387 */ /* 0x0003d80000100800 */
[----:B------:R-:W-:Y:S05]  /*4c90*/  @!P0 BRA `(.L_x_2278) ;  /* 0xffffff9000008947 */ /* 0x000fea000383ffff */
[----:B------:R-:W-:Y:S05]  /*4ca0*/  BSYNC B3 ;  /* 0x0000000000037941 */ /* 0x000fea0003800000 */
.L_x_2277:
        /* <DEDUP_REMOVED lines=8> */
.L_x_2276:
[----:B------:R-:W-:Y:S05]  /*4d30*/  BSYNC B4 ;  /* 0x0000000000047941 */ /* 0x000fea0003800000 */
.L_x_2275:
        /* <DEDUP_REMOVED lines=41> */
.L_x_2272:
[----:B----4-:R-:W-:Y:S05]  /*4fd0*/  @P2 EXIT ;  /* 0x000000000000294d */ /* 0x010fea0003800000 */
[----:B------:R-:W-:-:S04]  /*4fe0*/  ISETP.NE.U32.AND P0, PT, RZ, c[0x0][0x360], PT ;  /* 0x0000d800ff007a0c */ /* 0x000fc80003f05070 */
[----:B------:R-:W-:-:S13]  /*4ff0*/  ISETP.NE.AND.EX P0, PT, RZ, c[0x0][0x364], PT, P0 ;  /* 0x0000d900ff007a0c */ /* 0x000fda0003f05300 */
[----:B------:R-:W-:-:S04]  /*5000*/  @P0 IMAD.MOV.U32 R3, RZ, RZ, 0x4 ;  /* 0x00000004ff030424 */ /* 0x000fc800078e00ff */
[----:B---3--:R-:W-:-:S05]  /*5010*/  @P0 IMAD.WIDE R4, R42, R3, c[0x0][0x360] ;  /* 0x0000d8002a040625 */ /* 0x008fca00078e0203 */
[----:B------:R-:W3:Y:S01]  /*5020*/  @P0 LDG.E R3, [R4.64] ;  /* 0x0000000604030981 */ /* 0x000ee2000c1e1900 */
[----:B------:R-:W-:Y:S01]  /*5030*/  IMAD.MOV.U32 R0, RZ, RZ, 0x1 ;  /* 0x00000001ff007424 */ /* 0x000fe200078e00ff */
[----:B------:R-:W-:Y:S02]  /*5040*/  WARPSYNC 0xffffffff ;  /* 0xffffffff00007948 */ /* 0x000fe40003800000 */
[----:B-1----:R-:W1:Y:S02]  /*5050*/  S2R R2, SR_CTAID.Y ;  /* 0x0000000000027919 */ /* 0x002e640000002600 */
[----:B------:R-:W-:-:S13]  /*5060*/  ISETP.NE.AND P1, PT, R0, c[0x0][0x338], PT ;  /* 0x0000ce0000007a0c */ /* 0x000fda0003f25270 */
[----:B-1----:R-:W-:-:S04]  /*5070*/  @P1 IMAD.HI.U32 R0, R2, c[0x0][0x33c], RZ ;  /* 0x0000cf0002001a27 */ /* 0x002fc800078e00ff */
[----:B------:R-:W-:Y:S01]  /*5080*/  IMAD.MOV.U32 R40, RZ, RZ, R2 ;  /* 0x000000ffff287224 */ /* 0x000fe200078e0002 */
[----:B------:R-:W-:Y:S02]  /*5090*/  @P1 SHF.R.U32.HI R40, RZ, c[0x0][0x340], R0 ;  /* 0x0000d000ff281a19 */ /* 0x000fe40000011600 */
[----:B------:R-:W-:-:S03]  /*50a0*/  SHF.R.S32.HI R0, RZ, 0x1f, R42 ;  /* 0x0000001fff007819 */ /* 0x000fc6000001142a */
[----:B------:R-:W-:Y:S01]  /*50b0*/  IMAD.MOV R33, RZ, RZ, -R40 ;  /* 0x000000ffff217224 */ /* 0x000fe200078e0a28 */
[----:B------:R-:W-:-:S03]  /*50c0*/  SEL R0, R0, RZ, !P0 ;  /* 0x000000ff00007207 */ /* 0x000fc60004000000 */
[----:B------:R-:W-:Y:S01]  /*50d0*/  IMAD R33, R33, c[0x0][0x338], R2 ;  /* 0x0000ce0021217a24 */ /* 0x000fe200078e0202 */
[C---:B------:R-:W-:Y:S01]  /*50e0*/  SEL R2, R42.reuse, RZ, !P0 ;  /* 0x000000ff2a027207 */ /* 0x040fe20004000000 */
[----:B---3--:R-:W-:-:S05]  /*50f0*/  @P0 IMAD R3, R42, 0x80, R3 ;  /* 0x000000802a030824 */ /* 0x008fca00078e0203 */
[----:B------:R-:W-:-:S04]  /*5100*/  @P0 SHF.R.S32.HI R48, RZ, 0x1f, R3 ;  /* 0x0000001fff300819 */ /* 0x000fc80000011403 */
[----:B------:R-:W-:Y:S02]  /*5110*/  @P0 LEA.HI R48, R48, R3, RZ, 0x7 ;  /* 0x0000000330300211 */ /* 0x000fe400078f38ff */
[----:B------:R-:W-:-:S03]  /*5120*/  SHF.R.S32.HI R3, RZ, 0x1f, R40 ;  /* 0x0000001fff037819 */ /* 0x000fc60000011428 */
[----:B------:R-:W-:-:S05]  /*5130*/  @P0 IMAD.SHL.U32 R48, R48, 0x40, RZ ;  /* 0x0000004030300824 */ /* 0x000fca00078e00ff */
[----:B------:R-:W-:-:S04]  /*5140*/  @P0 LOP3.LUT R48, R48, 0xffffe000, RZ, 0xc0, !PT ;  /* 0xffffe00030300812 */ /* 0x000fc800078ec0ff */
[----:B------:R-:W-:Y:S02]  /*5150*/  @P0 SHF.R.S32.HI R49, RZ, 0x1f, R48 ;  /* 0x0000001fff310819 */ /* 0x000fe40000011430 */
[----:B------:R-:W-:Y:S02]  /*5160*/  @!P0 CS2R R48, SRZ ;  /* 0x0000000000308805 */ /* 0x000fe4000001ff00 */
        /* <DEDUP_REMOVED lines=15> */
.L_x_2281:
[----:B------:R-:W3:Y:S01]  /*5260*/  LDG.E.STRONG.GPU R4, [R46.64] ;  /* 0x000000062e047981 */ /* 0x000ee2000c1ef900 */
[----:B------:R-:W-:Y:S01]  /*5270*/  YIELD ;  /* 0x0000000000007946 */ /* 0x000fe20003800000 */
[----:B---3--:R-:W-:Y:S01]  /*5280*/  ISETP.NE.AND P0, PT, R4, R33, PT ;  /* 0x000000210400720c */ /* 0x008fe20003f05270 */
[----:B------:R-:W-:-:S12]  /*5290*/  CCTL.IVALL ;  /* 0x00000000ff00798f */ /* 0x000fd80002000000 */
[----:B------:R-:W-:Y:S05]  /*52a0*/  @P0 BRA `(.L_x_2281) ;  /* 0xffffffb000000947 */ /* 0x000fea000383ffff */
.L_x_2280:
[----:B------:R-:W-:Y:S05]  /*52b0*/  BSYNC B0 ;  /* 0x0000000000007941 */ /* 0x000fea0003800000 */
.L_x_2279:
[----:B------:R-:W-:Y:S01]  /*52c0*/  MOV R41, 0xffffffff ;  /* 0xffffffff00297802 */ /* 0x000fe20000000f00 */
[----:B------:R-:W-:Y:S05]  /*52d0*/  BRA.CONV ~URZ, `(.L_x_2282) ;  /* 0x000000237f007947 */ /* 0x000fea000b800000 */
[----:B------:R-:W-:Y:S02]  /*52e0*/  MOV R4, 0x5300 ;  /* 0x0000530000047802 */ /* 0x000fe40000000f00 */
[----:B--2---:R-:W-:Y:S05]  /*52f0*/  CALL.REL.NOINC `($__internal_9_$__cuda_sm70_warpsync) ;  /* 0x000636e000007944 */ /* 0x004fea0003c00000 */
.L_x_2282:
[----:B------:R-:W-:-:S06]  /*5300*/  NOP ;  /* 0x0000000000007918 */ /* 0x000fcc0000000000 */
        /* <DEDUP_REMOVED lines=8> */
[----:B------:R-:W-:Y:S01]  /*5390*/  IMAD.SHL.U32 R43, R32, 0x2000, RZ ;  /* 0x00002000202b7824 */ /* 0x000fe200078e00ff */
[----:B------:R-:W-:Y:S01]  /*53a0*/  SHF.R.S32.HI R32, RZ, 0x1f, R34 ;  /* 0x0000001fff207819 */ /* 0x000fe20000011422 */
[----:B------:R-:W-:-:S03]  /*53b0*/  IMAD R45, R3, c[0x0][0x328], RZ ;  /* 0x0000ca00032d7a24 */ /* 0x000fc600078e02ff */
[----:B------:R-:W-:Y:S01]  /*53c0*/  IADD3 R42, P1, P0, R48, R43, R34 ;  /* 0x0000002b302a7210 */ /* 0x000fe2000783e022 */
[----:B------:R-:W-:Y:S01]  /*53d0*/  IMAD R48, R40, c[0x0][0x32c], R45 ;  /* 0x0000cb0028307a24 */ /* 0x000fe200078e022d */
[----:B------:R-:W-:Y:S01]  /*53e0*/  SHF.R.S32.HI R43, RZ, 0x1f, R43 ;  /* 0x0000001fff2b7819 */ /* 0x000fe2000001142b */
[----:B------:R-:W-:-:S03]  /*53f0*/  IMAD R45, R0, c[0x0][0x330], RZ ;  /* 0x0000cc00002d7a24 */ /* 0x000fc600078e02ff */
[----:B------:R-:W-:Y:S01]  /*5400*/  IADD3.X R43, R49, R43, R32, P1, P0 ;  /* 0x0000002b312b7210 */ /* 0x000fe20000fe0420 */
[----:B------:R-:W-:-:S04]  /*5410*/  IMAD R32, R2, c[0x0][0x334], R45 ;  /* 0x0000cd0002207a24 */ /* 0x000fc800078e022d */
[----:B------:R-:W-:-:S04]  /*5420*/  IMAD.WIDE.U32 R50, R40, c[0x0][0x328], R42 ;  /* 0x0000ca0028327a25 */ /* 0x000fc800078e002a */
[----:B------:R-:W-:Y:S01]  /*5430*/  IMAD.IADD R49, R51, 0x1, R48 ;  /* 0x0000000133317824 */ /* 0x000fe200078e0230 */
[----:B------:R-:W-:-:S05]  /*5440*/  MOV R48, R50 ;  /* 0x0000003200307202 */ /* 0x000fca0000000f00 */
[----:B------:R-:W-:-:S05]  /*5450*/  IMAD.WIDE.U32 R48, R2, c[0x0][0x330], R48 ;  /* 0x0000cc0002307a25 */ /* 0x000fca00078e0030 */
[----:B------:R-:W-:Y:S02]  /*5460*/  IADD3 R32, R49, R32, RZ ;  /* 0x0000002031207210 */ /* 0x000fe40007ffe0ff */
[----:B------:R-:W-:-:S04]  /*5470*/  LEA R50, P0, R48, c[0x0][0x310], 0x2 ;  /* 0x0000c40030327a11 */ /* 0x000fc800078010ff */
[----:B------:R-:W-:-:S05]  /*5480*/  LEA.HI.X R51, R48, c[0x0][0x314], R32, 0x2, P0 ;  /* 0x0000c50030337a11 */ /* 0x000fca00000f1420 */
[----:B---3--:R1:W-:Y:S04]  /*5490*/  RED.E.ADD.F32.FTZ.RN.STRONG.GPU [R50.64], R36 ;  /* 0x000000243200798e */ /* 0x0083e8000c10e786 */
        /* <DEDUP_REMOVED lines=11> */
[----:B--2---:R1:W-:Y:S04]  /*5550*/  RED.E.ADD.F32.FTZ.RN.STRONG.GPU [R50.64+0x3000], R20 ;  /* 0x003000143200798e */ /* 0x0043e8000c10e786 */
        /* <DEDUP_REMOVED lines=21> */
[----:B------:R-:W-:Y:S05]  /*56b0*/  CALL.REL.NOINC `($__internal_9_$__cuda_sm70_warpsync) ;  /* 0x0006332000007944 */ /* 0x000fea0003c00000 */
.L_x_2283:
        /* <DEDUP_REMOVED lines=12> */
.L_x_2285:
[----:B------:R-:W-:Y:S05]  /*5780*/  BSYNC B0 ;  /* 0x0000000000007941 */ /* 0x000fea0003800000 */
.L_x_2284:
[----:B-1----:R-:W-:Y:S01]  /*5790*/  IADD3 R36, P0, R35, c[0x0][0x348], RZ ;  /* 0x0000d20023247a10 */ /* 0x002fe20007f1e0ff */
[----:B------:R-:W-:Y:S03]  /*57a0*/  BSSY B0, `(.L_x_2286) ;  /* 0x0000008000007945 */ /* 0x000fe60003800000 */
[----:B------:R-:W-:Y:S01]  /*57b0*/  IADD3.X R37, R44, c[0x0][0x34c], RZ, P0, !PT ;  /* 0x0000d3002c257a10 */ /* 0x000fe200007fe4ff */
[----:B------:R-:W-:Y:S05]  /*57c0*/  @P2 BRA `(.L_x_2287) ;  /* 0x0000005000002947 */ /* 0x000fea0003800000 */
.L_x_2288:
[----:B------:R-:W2:Y:S01]  /*57d0*/  LDG.E.STRONG.GPU R4, [R36.64] ;  /* 0x0000000624047981 */ /* 0x000ea2000c1ef900 */
[----:B------:R-:W-:Y:S01]  /*57e0*/  YIELD ;  /* 0x0000000000007946 */ /* 0x000fe20003800000 */
[----:B--2---:R-:W-:Y:S01]  /*57f0*/  ISETP.NE.AND P0, PT, R4, R33, PT ;  /* 0x000000210400720c */ /* 0x004fe20003f05270 */
[----:B------:R-:W-:-:S12]  /*5800*/  CCTL.IVALL ;  /* 0x00000000ff00798f */ /* 0x000fd80002000000 */
[----:B------:R-:W-:Y:S05]  /*5810*/  @P0 BRA `(.L_x_2288) ;  /* 0xffffffb000000947 */ /* 0x000fea000383ffff */
.L_x_2287:
[----:B------:R-:W-:Y:S05]  /*5820*/  BSYNC B0 ;  /* 0x0000000000007941 */ /* 0x000fea0003800000 */
.L_x_2286:
[----:B------:R-:W-:Y:S05]  /*5830*/  BRA.CONV ~URZ, `(.L_x_2289) ;  /* 0x000000237f007947 */ /* 0x000fea000b800000 */
[----:B------:R-:W-:Y:S02]  /*5840*/  MOV R4, 0x5860 ;  /* 0x0000586000047802 */ /* 0x000fe40000000f00 */
[----:B------:R-:W-:Y:S05]  /*5850*/  CALL.REL.NOINC `($__internal_9_$__cuda_sm70_warpsync) ;  /* 0x0006318000007944 */ /* 0x000fea0003c00000 */
.L_x_2289:
        /* <DEDUP_REMOVED lines=56> */
.L_x_2290:
        /* <DEDUP_REMOVED lines=12> */
        .type           $_ZN7cutlass13device_kernelIN5flash19enable_sm80_to_sm89INS1_16FlashAttnBwdSm80INS1_25CollectiveMainloopBwdSm80ILi2ELi2EN4cute5tupleIJNS5_1CILi128EEES8_NS7_ILi64EEEEEENS_10bfloat16_tEfNS_4arch4Sm80ELb0ELb1ELb1ELb1ELb1ELb0ELb0ELb0ELi2ELi4ELi4ELi4ELb0EEENS1_24CollectiveEpilogueBwdGQAISA_fSD_Li256ELb1ELb1EEENS1_19SingleTileSchedulerILb1ELb0ELb0ELi128EEEEEEEEEvNT_6ParamsE$_ZN4cute12iter_adaptorIPKN7cutlass10bfloat16_tENS_8gmem_ptrIS4_EEEC2ES4_,@function
        .size           $_ZN7cutlass13device_kernelIN5flash19enable_sm80_to_sm89INS1_16FlashAttnBwdSm80INS1_25CollectiveMainloopBwdSm80ILi2ELi2EN4cute5tupleIJNS5_1CILi128EEES8_NS7_ILi64EEEEEENS_10bfloat16_tEfNS_4arch4Sm80ELb0ELb1ELb1ELb1ELb1ELb0ELb0ELb0ELi2ELi4ELi4ELi4ELb0EEENS1_24CollectiveEpilogueBwdGQAISA_fSD_Li256ELb1ELb1EEENS1_19SingleTileSchedulerILb1ELb0ELb0ELi128EEEEEEEEEvNT_6ParamsE$_ZN4cute12iter_adaptorIPKN7cutlass10bfloat16_tENS_8gmem_ptrIS4_EEEC2ES4_,($_ZN7cutlass13device_kernelIN5flash19enable_sm80_to_sm89INS1_16FlashAttnBwdSm80INS1_25CollectiveMainloopBwdSm80ILi2ELi2EN4cute5tupleIJNS5_1CILi128EEES8_NS7_ILi64EEEEEENS_10bfloat16_tEfNS_4arch4Sm80ELb0ELb1ELb1ELb1ELb1ELb0ELb0ELb0ELi2ELi4ELi4ELi4ELb0EEENS1_24CollectiveEpilogueBwdGQAISA_fSD_Li256ELb1ELb1EEENS1_19SingleTileSchedulerILb1ELb0ELb0ELi128EEEEEEEEEvNT_6ParamsE$_ZN4cute12iter_adaptorIPKN7cutlass9uint128_tENS_8gmem_ptrIS4_EEEC2ES4_ - $_ZN7cutlass13device_kernelIN5flash19enable_sm80_to_sm89INS1_16FlashAttnBwdSm80INS1_25CollectiveMainloopBwdSm80ILi2ELi2EN4cute5tupleIJNS5_1CILi128EEES8_NS7_ILi64EEEEEENS_10bfloat16_tEfNS_4arch4Sm80ELb0ELb1ELb1ELb1ELb1ELb0ELb0ELb0ELi2ELi4ELi4ELi4ELb0EEENS1_24CollectiveEpilogueBwdGQAISA_fSD_Li256ELb1ELb1EEENS1_19SingleTileSchedulerILb1ELb0ELb0ELi128EEEEEEEEEvNT_6ParamsE$_ZN4cute12iter_adaptorIPKN7cutlass10bfloat16_tENS_8gmem_ptrIS4_EEEC2ES4_)
$_ZN7cutlass13device_kernelIN5flash19enable_sm80_to_sm89INS1_16FlashAttnBwdSm80INS1_25CollectiveMainloopBwdSm80ILi2ELi2EN4cute5tupleIJNS5_1CILi128EEES8_NS7_ILi64EEEEEENS_10bfloat16_tEfNS_4arch4Sm80ELb0ELb1ELb1ELb1ELb1ELb0ELb0ELb0ELi2ELi4ELi4ELi4ELb0EEENS1_24CollectiveEpilogueBwdGQAISA_fSD_Li256ELb1ELb1EEENS1_19SingleTileSchedulerILb1ELb0ELb0ELi128EEEEEEEEEvNT_6ParamsE$_ZN4cute12iter_adaptorIPKN7cutlass10bfloat16_tENS_8gmem_ptrIS4_EEEC2ES4_:
[----:B------:R-:W-:Y:S01]  /*5ca0*/  IADD3 R5, R13, -c[0x0][0x20], RZ ;  /* 0x800008000d057a10 */ /* 0x000fe20007ffe0ff */
[----:B------:R-:W-:Y:S01]  /*5cb0*/  IMAD.MOV.U32 R84, RZ, RZ, R4 ;  /* 0x000000ffff547224 */ /* 0x000fe200078e0004 */
[----:B------:R-:W-:Y:S01]  /*5cc0*/  MOV R85, R11 ;  /* 0x0000000b00557202 */ /* 0x000fe20000000f00 */
[----:B------:R-:W-:-:S04]  /*5cd0*/  IMAD.MOV.U32 R11, RZ, RZ, 0x0 ;  /* 0x00000000ff0b7424 */ /* 0x000fc800078e00ff */
[----:B------:R1:W-:Y:S01]  /*5ce0*/  STL.64 [R5], R84 ;  /* 0x0000005405007387 */ /* 0x0003e20000100a00 */
[----:B------:R-:W-:Y:S05]  /*5cf0*/  RET.REL.NODEC R10 `(_ZN7cutlass13device_kernelIN5flash19enable_sm80_to_sm89INS1_16FlashAttnBwdSm80INS1_25CollectiveMainloopBwdSm80ILi2ELi2EN4cute5tupleIJNS5_1CILi128EEES8_NS7_ILi64EEEEEENS_10bfloat16_tEfNS_4arch4Sm80ELb0ELb1ELb1ELb1ELb1ELb0ELb0ELb0ELi2ELi4ELi4ELi4ELb0EEENS1_24CollectiveEpilogueBwdGQAISA_fSD_Li256ELb1ELb1EEENS1_19SingleTileSchedulerILb1ELb0ELb0ELi128EEEEEEEEEvNT_6ParamsE) ;  /* 0xffffa3000a007950 */ /* 0x000fea0003c3ffff */
        .type           $_ZN7cutlass13device_kernelIN5flash19enable_sm80_to_sm89INS1_16FlashAttnBwdSm80INS1_25CollectiveMainloopBwdSm80ILi2ELi2EN4cute5tupleIJNS5_1CILi128EEES8_NS7_ILi64EEEEEENS_10bfloat16_tEfNS_4arch4Sm80ELb0ELb1ELb1ELb1ELb1ELb0ELb0ELb0ELi2ELi4ELi4ELi4ELb0EEENS1_24CollectiveEpilogueBwdGQAISA_fSD_Li256ELb1ELb1EEENS1_19SingleTileSchedulerILb1ELb0ELb0ELi128EEEEEEEEEvNT_6ParamsE$_ZN4cute12iter_adaptorIPKN7cutlass9uint128_tENS_8gmem_ptrIS4_EEEC2ES4_,@function
        .size           $_ZN7cutlass13device_kernelIN5flash19enable_sm80_to_sm89INS1_16FlashAttnBwdSm80INS1_25CollectiveMainloopBwdSm80ILi2ELi2EN4cute5tupleIJNS5_1CILi128EEES8_NS7_ILi64EEEEEENS_10bfloat16_tEfNS_4arch4Sm80ELb0ELb1ELb1ELb1ELb1ELb0ELb0ELb0ELi2ELi4ELi4ELi4ELb0EEENS1_24CollectiveEpilogueBwdGQAISA_fSD_Li256ELb1ELb1EEENS1_19SingleTileSchedulerILb1ELb0ELb0ELi128EEEEEEEEEvNT_6ParamsE$_ZN4cute12iter_adaptorIPKN7cutlass9uint128_tENS_8gmem_ptrIS4_EEEC2ES4_,($_ZN7cutlass13device_kernelIN5flash19enable_sm80_to_sm89INS1_16FlashAttnBwdSm80INS1_25CollectiveMainloopBwdSm80ILi2ELi2EN4cute5tupleIJNS5_1CILi128EEES8_NS7_ILi64EEEEEENS_10bfloat16_tEfNS_4arch4Sm80ELb0ELb1ELb1ELb1ELb1ELb0ELb0ELb0ELi2ELi4ELi4ELi4ELb0EEENS1_24CollectiveEpilogueBwdGQAISA_fSD_Li256ELb1ELb1EEENS1_19SingleTileSchedulerILb1ELb0ELb0ELi128EEEEEEEEEvNT_6ParamsE$_ZN4cute12iter_adaptorIPKfNS_8gmem_ptrIS2_EEEC2ES2_ - $_ZN7cutlass13device_kernelIN5flash19enable_sm80_to_sm89INS1_16FlashAttnBwdSm80INS1_25CollectiveMainloopBwdSm80ILi2ELi2EN4cute5tupleIJNS5_1CILi128EEES8_NS7_ILi64EEEEEENS_10bfloat16_tEfNS_4arch4Sm80ELb0ELb1ELb1ELb1ELb1ELb0ELb0ELb0ELi2ELi4ELi4ELi4ELb0EEENS1_24CollectiveEpilogueBwdGQAISA_fSD_Li256ELb1ELb1EEENS1_19SingleTileSchedulerILb1ELb0ELb0ELi128EEEEEEEEEvNT_6ParamsE$_ZN4cute12iter_adaptorIPKN7cutlass9uint128_tENS_8gmem_ptrIS4_EEEC2ES4_)
$_ZN7cutlass13device_kernelIN5flash19enable_sm80_to_sm89INS1_16FlashAttnBwdSm80INS1_25CollectiveMainloopBwdSm80ILi2ELi2EN4cute5tupleIJNS5_1CILi128EEES8_NS7_ILi64EEEEEENS_10bfloat16_tEfNS_4arch4Sm80ELb0ELb1ELb1ELb1ELb1ELb0ELb0ELb0ELi2ELi4ELi4ELi4ELb0EEENS1_24CollectiveEpilogueBwdGQAISA_fSD_Li256ELb1ELb1EEENS1_19SingleTileSchedulerILb1ELb0ELb0ELi128EEEEEEEEEvNT_6ParamsE$_ZN4cute12iter_adaptorIPKN7cutlass9uint128_tENS_8gmem_ptrIS4_EEEC2ES4_:
[----:B------:R-:W-:Y:S02]  /*5d00*/  IADD3 R4, R13, -c[0x0][0x20], RZ ;  /* 0x800008000d047a10 */ /* 0x000fe40007ffe0ff */
[----:B------:R-:W-:-:S03]  /*5d10*/  MOV R85, 0x0 ;  /* 0x0000000000557802 */ /* 0x000fc60000000f00 */
[----:B------:R1:W-:Y:S01]  /*5d20*/  STL.64 [R4], R2 ;  /* 0x0000000204007387 */ /* 0x0003e20000100a00 */
[----:B------:R-:W-:Y:S05]  /*5d30*/  RET.REL.NODEC R84 `(_ZN7cutlass13device_kernelIN5flash19enable_sm80_to_sm89INS1_16FlashAttnBwdSm80INS1_25CollectiveMainloopBwdSm80ILi2ELi2EN4cute5tupleIJNS5_1CILi128EEES8_NS7_ILi64EEEEEENS_10bfloat16_tEfNS_4arch4Sm80ELb0ELb1ELb1ELb1ELb1ELb0ELb0ELb0ELi2ELi4ELi4ELi4ELb0EEENS1_24CollectiveEpilogueBwdGQAISA_fSD_Li256ELb1ELb1EEENS1_19SingleTileSchedulerILb1ELb0ELb0ELi128EEEEEEEEEvNT_6ParamsE) ;  /* 0xffffa2c054007950 */ /* 0x000fea0003c3ffff */
        .type           $_ZN7cutlass13device_kernelIN5flash19enable_sm80_to_sm89INS1_16FlashAttnBwdSm80INS1_25CollectiveMainloopBwdSm80ILi2ELi2EN4cute5tupleIJNS5_1CILi128EEES8_NS7_ILi64EEEEEENS_10bfloat16_tEfNS_4arch4Sm80ELb0ELb1ELb1ELb1ELb1ELb0ELb0ELb0ELi2ELi4ELi4ELi4ELb0EEENS1_24CollectiveEpilogueBwdGQAISA_fSD_Li256ELb1ELb1EEENS1_19SingleTileSchedulerILb1ELb0ELb0ELi128EEEEEEEEEvNT_6ParamsE$_ZN4cute12iter_adaptorIPKfNS_8gmem_ptrIS2_EEEC2ES2_,@function
        .size           $_ZN7cutlass13device_kernelIN5flash19enable_sm80_to_sm89INS1_16FlashAttnBwdSm80INS1_25CollectiveMainloopBwdSm80ILi2ELi2EN4cute5tupleIJNS5_1CILi128EEES8_NS7_ILi64EEEEEENS_10bfloat16_tEfNS_4arch4Sm80ELb0ELb1ELb1ELb1ELb1ELb0ELb0ELb0ELi2ELi4ELi4ELi4ELb0EEENS1_24CollectiveEpilogueBwdGQAISA_fSD_Li256ELb1ELb1EEENS1_19SingleTileSchedulerILb1ELb0ELb0ELi128EEEEEEEEEvNT_6ParamsE$_ZN4cute12iter_adaptorIPKfNS_8gmem_ptrIS2_EEEC2ES2_,($_ZN7cutlass13device_kernelIN5flash19enable_sm80_to_sm89INS1_16FlashAttnBwdSm80INS1_25CollectiveMainloopBwdSm80ILi2ELi2EN4cute5tupleIJNS5_1CILi128EEES8_NS7_ILi64EEEEEENS_10bfloat16_tEfNS_4arch4Sm80ELb0ELb1ELb1ELb1ELb1ELb0ELb0ELb0ELi2ELi4ELi4ELi4ELb0EEENS1_24CollectiveEpilogueBwdGQAISA_fSD_Li256ELb1ELb1EEENS1_19SingleTileSchedulerILb1ELb0ELb0ELi128EEEEEEEEEvNT_6ParamsE$_ZN4cute12iter_adaptorIPN7cutlass10bfloat16_tENS_8smem_ptrIS3_EEEC2ES3_ - $_ZN7cutlass13device_kernelIN5flash19enable_sm80_to_sm89INS1_16FlashAttnBwdSm80INS1_25CollectiveMainloopBwdSm80ILi2ELi2EN4cute5tupleIJNS5_1CILi128EEES8_NS7_ILi64EEEEEENS_10bfloat16_tEfNS_4arch4Sm80ELb0ELb1ELb1ELb1ELb1ELb0ELb0ELb0ELi2ELi4ELi4ELi4ELb0EEENS1_24CollectiveEpilogueBwdGQAISA_fSD_Li256ELb1ELb1EEENS1_19SingleTileSchedulerILb1ELb0ELb0ELi128EEEEEEEEEvNT_6ParamsE$_ZN4cute12iter_adaptorIPKfNS_8gmem_ptrIS2_EEEC2ES2_)
$_ZN7cutlass13device_kernelIN5flash19enable_sm80_to_sm89INS1_16FlashAttnBwdSm80INS1_25CollectiveMainloopBwdSm80ILi2ELi2EN4cute5tupleIJNS5_1CILi128EEES8_NS7_ILi64EEEEEENS_10bfloat16_tEfNS_4arch4Sm80ELb0ELb1ELb1ELb1ELb1ELb0ELb0ELb0ELi2ELi4ELi4ELi4ELb0EEENS1_24CollectiveEpilogueBwdGQAISA_fSD_Li256ELb1ELb1EEENS1_19SingleTileSchedulerILb1ELb0ELb0ELi128EEEEEEEEEvNT_6ParamsE$_ZN4cute12iter_adaptorIPKfNS_8gmem_ptrIS2_EEEC2ES2_:
[----:B------:R-:W-:Y:S02]  /*5d40*/  IADD3 R2, R2, -c[0x0][0x20], RZ ;  /* 0x8000080002027a10 */ /* 0x000fe40007ffe0ff */
[----:B------:R-:W-:-:S03]  /*5d50*/  MOV R17, 0x0 ;  /* 0x0000000000117802 */ /* 0x000fc60000000f00 */
[----:B------:R1:W-:Y:S01]  /*5d60*/  STL.64 [R2], R4 ;  /* 0x0000000402007387 */ /* 0x0003e20000100a00 */
[----:B------:R-:W-:Y:S05]  /*5d70*/  RET.REL.NODEC R16 `(_ZN7cutlass13device_kernelIN5flash19enable_sm80_to_sm89INS1_16FlashAttnBwdSm80INS1_25CollectiveMainloopBwdSm80ILi2ELi2EN4cute5tupleIJNS5_1CILi128EEES8_NS7_ILi64EEEEEENS_10bfloat16_tEfNS_4arch4Sm80ELb0ELb1ELb1ELb1ELb1ELb0ELb0ELb0ELi2ELi4ELi4ELi4ELb0EEENS1_24CollectiveEpilogueBwdGQAISA_fSD_Li256ELb1ELb1EEENS1_19SingleTileSchedulerILb1ELb0ELb0ELi128EEEEEEEEEvNT_6ParamsE) ;  /* 0xffffa28010007950 */ /* 0x000fea0003c3ffff */
        .type           $_ZN7cutlass13device_kernelIN5flash19enable_sm80_to_sm89INS1_16FlashAttnBwdSm80INS1_25CollectiveMainloopBwdSm80ILi2ELi2EN4cute5tupleIJNS5_1CILi128EEES8_NS7_ILi64EEEEEENS_10bfloat16_tEfNS_4arch4Sm80ELb0ELb1ELb1ELb1ELb1ELb0ELb0ELb0ELi2ELi4ELi4ELi4ELb0EEENS1_24CollectiveEpilogueBwdGQAISA_fSD_Li256ELb1ELb1EEENS1_19SingleTileSchedulerILb1ELb0ELb0ELi128EEEEEEEEEvNT_6ParamsE$_ZN4cute12iter_adaptorIPN7cutlass10bfloat16_tENS_8smem_ptrIS3_EEEC2ES3_,@function
        .size           $_ZN7cutlass13device_kernelIN5flash19enable_sm80_to_sm89INS1_16FlashAttnBwdSm80INS1_25CollectiveMainloopBwdSm80ILi2ELi2EN4cute5tupleIJNS5_1CILi128EEES8_NS7_ILi64EEEEEENS_10bfloat16_tEfNS_4arch4Sm80ELb0ELb1ELb1ELb1ELb1ELb0ELb0ELb0ELi2ELi4ELi4ELi4ELb0EEENS1_24CollectiveEpilogueBwdGQAISA_fSD_Li256ELb1ELb1EEENS1_19SingleTileSchedulerILb1ELb0ELb0ELi128EEEEEEEEEvNT_6ParamsE$_ZN4cute12iter_adaptorIPN7cutlass10bfloat16_tENS_8smem_ptrIS3_EEEC2ES3_,($_ZN7cutlass13device_kernelIN5flash19enable_sm80_to_sm89INS1_16FlashAttnBwdSm80INS1_25CollectiveMainloopBwdSm80ILi2ELi2EN4cute5tupleIJNS5_1CILi128EEES8_NS7_ILi64EEEEEENS_10bfloat16_tEfNS_4arch4Sm80ELb0ELb1ELb1ELb1ELb1ELb0ELb0ELb0ELi2ELi4ELi4ELi4ELb0EEENS1_24CollectiveEpilogueBwdGQAISA_fSD_Li256ELb1ELb1EEENS1_19SingleTileSchedulerILb1ELb0ELb0ELi128EEEEEEEEEvNT_6ParamsE$_ZN4cute12iter_adaptorIPN7cutlass9uint128_tENS_8smem_ptrIS3_EEEC2ES3_ - $_ZN7cutlass13device_kernelIN5flash19enable_sm80_to_sm89INS1_16FlashAttnBwdSm80INS1_25CollectiveMainloopBwdSm80ILi2ELi2EN4cute5tupleIJNS5_1CILi128EEES8_NS7_ILi64EEEEEENS_10bfloat16_tEfNS_4arch4Sm80ELb0ELb1ELb1ELb1ELb1ELb0ELb0ELb0ELi2ELi4ELi4ELi4ELb0EEENS1_24CollectiveEpilogueBwdGQAISA_fSD_Li256ELb1ELb1EEENS1_19SingleTileSchedulerILb1ELb0ELb0ELi128EEEEEEEEEvNT_6ParamsE$_ZN4cute12iter_adaptorIPN7cutlass10bfloat16_tENS_8smem_ptrIS3_EEEC2ES3_)
$_ZN7cutlass13device_kernelIN5flash19enable_sm80_to_sm89INS1_16FlashAttnBwdSm80INS1_25CollectiveMainloopBwdSm80ILi2ELi2EN4cute5tupleIJNS5_1CILi128EEES8_NS7_ILi64EEEEEENS_10bfloat16_tEfNS_4arch4Sm80ELb0ELb1ELb1ELb1ELb1ELb0ELb0ELb0ELi2ELi4ELi4ELi4ELb0EEENS1_24CollectiveEpilogueBwdGQAISA_fSD_Li256ELb1ELb1EEENS1_19SingleTileSchedulerILb1ELb0ELb0ELi128EEEEEEEEEvNT_6ParamsE$_ZN4cute12iter_adaptorIPN7cutlass10bfloat16_tENS_8smem_ptrIS3_EEEC2ES3_:
[----:B------:R-:W-:Y:S02]  /*5d80*/  IADD3 R6, R9, -c[0x0][0x20], RZ ;  /* 0x8000080009067a10 */ /* 0x000fe40007ffe0ff */
[----:B------:R-:W-:-:S03]  /*5d90*/  MOV R11, 0x0 ;  /* 0x00000000000b7802 */ /* 0x000fc60000000f00 */
[----:B------:R1:W-:Y:S01]  /*5da0*/  STL.64 [R6], R2 ;  /* 0x0000000206007387 */ /* 0x0003e20000100a00 */
[----:B------:R-:W-:Y:S05]  /*5db0*/  RET.REL.NODEC R10 `(_ZN7cutlass13device_kernelIN5flash19enable_sm80_to_sm89INS1_16FlashAttnBwdSm80INS1_25CollectiveMainloopBwdSm80ILi2ELi2EN4cute5tupleIJNS5_1CILi128EEES8_NS7_ILi64EEEEEENS_10bfloat16_tEfNS_4arch4Sm80ELb0ELb1ELb1ELb1ELb1ELb0ELb0ELb0ELi2ELi4ELi4ELi4ELb0EEENS1_24CollectiveEpilogueBwdGQAISA_fSD_Li256ELb1ELb1EEENS1_19SingleTileSchedulerILb1ELb0ELb0ELi128EEEEEEEEEvNT_6ParamsE) ;  /* 0xffffa2400a007950 */ /* 0x000fea0003c3ffff */
        .type           $_ZN7cutlass13device_kernelIN5flash19enable_sm80_to_sm89INS1_16FlashAttnBwdSm80INS1_25CollectiveMainloopBwdSm80ILi2ELi2EN4cute5tupleIJNS5_1CILi128EEES8_NS7_ILi64EEEEEENS_10bfloat16_tEfNS_4arch4Sm80ELb0ELb1ELb1ELb1ELb1ELb0ELb0ELb0ELi2ELi4ELi4ELi4ELb0EEENS1_24CollectiveEpilogueBwdGQAISA_fSD_Li256ELb1ELb1EEENS1_19SingleTileSchedulerILb1ELb0ELb0ELi128EEEEEEEEEvNT_6ParamsE$_ZN4cute12iter_adaptorIPN7cutlass9uint128_tENS_8smem_ptrIS3_EEEC2ES3_,@function
        .size           $_ZN7cutlass13device_kernelIN5flash19enable_sm80_to_sm89INS1_16FlashAttnBwdSm80INS1_25CollectiveMainloopBwdSm80ILi2ELi2EN4cute5tupleIJNS5_1CILi128EEES8_NS7_ILi64EEEEEENS_10bfloat16_tEfNS_4arch4Sm80ELb0ELb1ELb1ELb1ELb1ELb0ELb0ELb0ELi2ELi4ELi4ELi4ELb0EEENS1_24CollectiveEpilogueBwdGQAISA_fSD_Li256ELb1ELb1EEENS1_19SingleTileSchedulerILb1ELb0ELb0ELi128EEEEEEEEEvNT_6ParamsE$_ZN4cute12iter_adaptorIPN7cutlass9uint128_tENS_8smem_ptrIS3_EEEC2ES3_,($_ZN7cutlass13device_kernelIN5flash19enable_sm80_to_sm89INS1_16FlashAttnBwdSm80INS1_25CollectiveMainloopBwdSm80ILi2ELi2EN4cute5tupleIJNS5_1CILi128EEES8_NS7_ILi64EEEEEENS_10bfloat16_tEfNS_4arch4Sm80ELb0ELb1ELb1ELb1ELb1ELb0ELb0ELb0ELi2ELi4ELi4ELi4ELb0EEENS1_24CollectiveEpilogueBwdGQAISA_fSD_Li256ELb1ELb1EEENS1_19SingleTileSchedulerILb1ELb0ELb0ELi128EEEEEEEEEvNT_6ParamsE$_ZN4cute12iter_adaptorIPfNS_8gmem_ptrIS1_EEEC2ES1_ - $_ZN7cutlass13device_kernelIN5flash19enable_sm80_to_sm89INS1_16FlashAttnBwdSm80INS1_25CollectiveMainloopBwdSm80ILi2ELi2EN4cute5tupleIJNS5_1CILi128EEES8_NS7_ILi64EEEEEENS_10bfloat16_tEfNS_4arch4Sm80ELb0ELb1ELb1ELb1ELb1ELb0ELb0ELb0ELi2ELi4ELi4ELi4ELb0EEENS1_24CollectiveEpilogueBwdGQAISA_fSD_Li256ELb1ELb1EEENS1_19SingleTileSchedulerILb1ELb0ELb0ELi128EEEEEEEEEvNT_6ParamsE$_ZN4cute12iter_adaptorIPN7cutlass9uint128_tENS_8smem_ptrIS3_EEEC2ES3_)
$_ZN7cutlass13device_kernelIN5flash19enable_sm80_to_sm89INS1_16FlashAttnBwdSm80INS1_25CollectiveMainloopBwdSm80ILi2ELi2EN4cute5tupleIJNS5_1CILi128EEES8_NS7_ILi64EEEEEENS_10bfloat16_tEfNS_4arch4Sm80ELb0ELb1ELb1ELb1ELb1ELb0ELb0ELb0ELi2ELi4ELi4ELi4ELb0EEENS1_24CollectiveEpilogueBwdGQAISA_fSD_Li256ELb1ELb1EEENS1_19SingleTileSchedulerILb1ELb0ELb0ELi128EEEEEEEEEvNT_6ParamsE$_ZN4cute12iter_adaptorIPN7cutlass9uint128_tENS_8smem_ptrIS3_EEEC2ES3_:
[----:B------:R-:W-:Y:S02]  /*5dc0*/  IADD3 R6, R6, -c[0x0][0x20], RZ ;  /* 0x8000080006067a10 */ /* 0x000fe40007ffe0ff */
[----:B------:R-:W-:-:S03]  /*5dd0*/  MOV R11, 0x0 ;  /* 0x00000000000b7802 */ /* 0x000fc60000000f00 */
[----:B------:R1:W-:Y:S01]  /*5de0*/  STL.64 [R6], R2 ;  /* 0x0000000206007387 */ /* 0x0003e20000100a00 */
[----:B------:R-:W-:Y:S05]  /*5df0*/  RET.REL.NODEC R10 `(_ZN7cutlass13device_kernelIN5flash19enable_sm80_to_sm89INS1_16FlashAttnBwdSm80INS1_25CollectiveMainloopBwdSm80ILi2ELi2EN4cute5tupleIJNS5_1CILi128EEES8_NS7_ILi64EEEEEENS_10bfloat16_tEfNS_4arch4Sm80ELb0ELb1ELb1ELb1ELb1ELb0ELb0ELb0ELi2ELi4ELi4ELi4ELb0EEENS1_24CollectiveEpilogueBwdGQAISA_fSD_Li256ELb1ELb1EEENS1_19SingleTileSchedulerILb1ELb0ELb0ELi128EEEEEEEEEvNT_6ParamsE) ;  /* 0xffffa2000a007950 */ /* 0x000fea0003c3ffff */
        .type           $_ZN7cutlass13device_kernelIN5flash19enable_sm80_to_sm89INS1_16FlashAttnBwdSm80INS1_25CollectiveMainloopBwdSm80ILi2ELi2EN4cute5tupleIJNS5_1CILi128EEES8_NS7_ILi64EEEEEENS_10bfloat16_tEfNS_4arch4Sm80ELb0ELb1ELb1ELb1ELb1ELb0ELb0ELb0ELi2ELi4ELi4ELi4ELb0EEENS1_24CollectiveEpilogueBwdGQAISA_fSD_Li256ELb1ELb1EEENS1_19SingleTileSchedulerILb1ELb0ELb0ELi128EEEEEEEEEvNT_6ParamsE$_ZN4cute12iter_adaptorIPfNS_8gmem_ptrIS1_EEEC2ES1_,@function
        .size           $_ZN7cutlass13device_kernelIN5flash19enable_sm80_to_sm89INS1_16FlashAttnBwdSm80INS1_25CollectiveMainloopBwdSm80ILi2ELi2EN4cute5tupleIJNS5_1CILi128EEES8_NS7_ILi64EEEEEENS_10bfloat16_tEfNS_4arch4Sm80ELb0ELb1ELb1ELb1ELb1ELb0ELb0ELb0ELi2ELi4ELi4ELi4ELb0EEENS1_24CollectiveEpilogueBwdGQAISA_fSD_Li256ELb1ELb1EEENS1_19SingleTileSchedulerILb1ELb0ELb0ELi128EEEEEEEEEvNT_6ParamsE$_ZN4cute12iter_adaptorIPfNS_8gmem_ptrIS1_EEEC2ES1_,($_ZN7cutlass13device_kernelIN5flash19enable_sm80_to_sm89INS1_16FlashAttnBwdSm80INS1_25CollectiveMainloopBwdSm80ILi2ELi2EN4cute5tupleIJNS5_1CILi128EEES8_NS7_ILi64EEEEEENS_10bfloat16_tEfNS_4arch4Sm80ELb0ELb1ELb1ELb1ELb1ELb0ELb0ELb0ELi2ELi4ELi4ELi4ELb0EEENS1_24CollectiveEpilogueBwdGQAISA_fSD_Li256ELb1ELb1EEENS1_19SingleTileSchedulerILb1ELb0ELb0ELi128EEEEEEEEEvNT_6ParamsE$_ZN4cute12iter_adaptorIPfNS_8smem_ptrIS1_EEEC2ES1_ - $_ZN7cutlass13device_kernelIN5flash19enable_sm80_to_sm89INS1_16FlashAttnBwdSm80INS1_25CollectiveMainloopBwdSm80ILi2ELi2EN4cute5tupleIJNS5_1CILi128EEES8_NS7_ILi64EEEEEENS_10bfloat16_tEfNS_4arch4Sm80ELb0ELb1ELb1ELb1ELb1ELb0ELb0ELb0ELi2ELi4ELi4ELi4ELb0EEENS1_24CollectiveEpilogueBwdGQAISA_fSD_Li256ELb1ELb1EEENS1_19SingleTileSchedulerILb1ELb0ELb0ELi128EEEEEEEEEvNT_6ParamsE$_ZN4cute12iter_adaptorIPfNS_8gmem_ptrIS1_EEEC2ES1_)
$_ZN7cutlass13device_kernelIN5flash19enable_sm80_to_sm89INS1_16FlashAttnBwdSm80INS1_25CollectiveMainloopBwdSm80ILi2ELi2EN4cute5tupleIJNS5_1CILi128EEES8_NS7_ILi64EEEEEENS_10bfloat16_tEfNS_4arch4Sm80ELb0ELb1ELb1ELb1ELb1ELb0ELb0ELb0ELi2ELi4ELi4ELi4ELb0EEENS1_24CollectiveEpilogueBwdGQAISA_fSD_Li256ELb1ELb1EEENS1_19SingleTileSchedulerILb1ELb0ELb0ELi128EEEEEEEEEvNT_6ParamsE$_ZN4cute12iter_adaptorIPfNS_8gmem_ptrIS1_EEEC2ES1_:
[----:B------:R-:W-:Y:S02]  /*5e00*/  IADD3 R2, R63, -c[0x0][0x20], RZ ;  /* 0x800008003f027a10 */ /* 0x000fe40007ffe0ff */
[----:B------:R-:W-:-:S03]  /*5e10*/  MOV R5, 0x0 ;  /* 0x0000000000057802 */ /* 0x000fc60000000f00 */
[----:B------:R1:W-:Y:S01]  /*5e20*/  STL.64 [R2], R10 ;  /* 0x0000000a02007387 */ /* 0x0003e20000100a00 */
[----:B------:R-:W-:Y:S05]  /*5e30*/  RET.REL.NODEC R4 `(_ZN7cutlass13device_kernelIN5flash19enable_sm80_to_sm89INS1_16FlashAttnBwdSm80INS1_25CollectiveMainloopBwdSm80ILi2ELi2EN4cute5tupleIJNS5_1CILi128EEES8_NS7_ILi64EEEEEENS_10bfloat16_tEfNS_4arch4Sm80ELb0ELb1ELb1ELb1ELb1ELb0ELb0ELb0ELi2ELi4ELi4ELi4ELb0EEENS1_24CollectiveEpilogueBwdGQAISA_fSD_Li256ELb1ELb1EEENS1_19SingleTileSchedulerILb1ELb0ELb0ELi128EEEEEEEEEvNT_6ParamsE) ;  /* 0xffffa1c004007950 */ /* 0x000fea0003c3ffff */
        .type           $_ZN7cutlass13device_kernelIN5flash19enable_sm80_to_sm89INS1_16FlashAttnBwdSm80INS1_25CollectiveMainloopBwdSm80ILi2ELi2EN4cute5tupleIJNS5_1CILi128EEES8_NS7_ILi64EEEEEENS_10bfloat16_tEfNS_4arch4Sm80ELb0ELb1ELb1ELb1ELb1ELb0ELb0ELb0ELi2ELi4ELi4ELi4ELb0EEENS1_24CollectiveEpilogueBwdGQAISA_fSD_Li256ELb1ELb1EEENS1_19SingleTileSchedulerILb1ELb0ELb0ELi128EEEEEEEEEvNT_6ParamsE$_ZN4cute12iter_adaptorIPfNS_8smem_ptrIS1_EEEC2ES1_,@function
        .size           $_ZN7cutlass13device_kernelIN5flash19enable_sm80_to_sm89INS1_16FlashAttnBwdSm80INS1_25CollectiveMainloopBwdSm80ILi2ELi2EN4cute5tupleIJNS5_1CILi128EEES8_NS7_ILi64EEEEEENS_10bfloat16_tEfNS_4arch4Sm80ELb0ELb1ELb1ELb1ELb1ELb0ELb0ELb0ELi2ELi4ELi4ELi4ELb0EEENS1_24CollectiveEpilogueBwdGQAISA_fSD_Li256ELb1ELb1EEENS1_19SingleTileSchedulerILb1ELb0ELb0ELi128EEEEEEEEEvNT_6ParamsE$_ZN4cute12iter_adaptorIPfNS_8smem_ptrIS1_EEEC2ES1_,($_ZN7cutlass13device_kernelIN5flash19enable_sm80_to_sm89INS1_16FlashAttnBwdSm80INS1_25CollectiveMainloopBwdSm80ILi2ELi2EN4cute5tupleIJNS5_1CILi128EEES8_NS7_ILi64EEEEEENS_10bfloat16_tEfNS_4arch4Sm80ELb0ELb1ELb1ELb1ELb1ELb0ELb0ELb0ELi2ELi4ELi4ELi4ELb0EEENS1_24CollectiveEpilogueBwdGQAISA_fSD_Li256ELb1ELb1EEENS1_19SingleTileSchedulerILb1ELb0ELb0ELi128EEEEEEEEEvNT_6ParamsE$_ZN4cute12iter_adaptorIPjNS_8smem_ptrIS1_EEEC2ES1_ - $_ZN7cutlass13device_kernelIN5flash19enable_sm80_to_sm89INS1_16FlashAttnBwdSm80INS1_25CollectiveMainloopBwdSm80ILi2ELi2EN4cute5tupleIJNS5_1CILi128EEES8_NS7_ILi64EEEEEENS_10bfloat16_tEfNS_4arch4Sm80ELb0ELb1ELb1ELb1ELb1ELb0ELb0ELb0ELi2ELi4ELi4ELi4ELb0EEENS1_24CollectiveEpilogueBwdGQAISA_fSD_Li256ELb1ELb1EEENS1_19SingleTileSchedulerILb1ELb0ELb0ELi128EEEEEEEEEvNT_6ParamsE$_ZN4cute12iter_adaptorIPfNS_8smem_ptrIS1_EEEC2ES1_)
$_ZN7cutlass13device_kernelIN5flash19enable_sm80_to_sm89INS1_16FlashAttnBwdSm80INS1_25CollectiveMainloopBwdSm80ILi2ELi2EN4cute5tupleIJNS5_1CILi128EEES8_NS7_ILi64EEEEEENS_10bfloat16_tEfNS_4arch4Sm80ELb0ELb1ELb1ELb1ELb1ELb0ELb0ELb0ELi2ELi4ELi4ELi4ELb0EEENS1_24CollectiveEpilogueBwdGQAISA_fSD_Li256ELb1ELb1EEENS1_19SingleTileSchedulerILb1ELb0ELb0ELi128EEEEEEEEEvNT_6ParamsE$_ZN4cute12iter_adaptorIPfNS_8smem_ptrIS1_EEEC2ES1_:
[----:B------:R-:W-:Y:S02]  /*5e40*/  IADD3 R6, R6, -c[0x0][0x20], RZ ;  /* 0x8000080006067a10 */ /* 0x000fe40007ffe0ff */
[----:B------:R-:W-:-:S03]  /*5e50*/  MOV R11, 0x0 ;  /* 0x00000000000b7802 */ /* 0x000fc60000000f00 */
[----:B------:R1:W-:Y:S01]  /*5e60*/  STL.64 [R6], R2 ;  /* 0x0000000206007387 */ /* 0x0003e20000100a00 */
[----:B------:R-:W-:Y:S05]  /*5e70*/  RET.REL.NODEC R10 `(_ZN7cutlass13device_kernelIN5flash19enable_sm80_to_sm89INS1_16FlashAttnBwdSm80INS1_25CollectiveMainloopBwdSm80ILi2ELi2EN4cute5tupleIJNS5_1CILi128EEES8_NS7_ILi64EEEEEENS_10bfloat16_tEfNS_4arch4Sm80ELb0ELb1ELb1ELb1ELb1ELb0ELb0ELb0ELi2ELi4ELi4ELi4ELb0EEENS1_24CollectiveEpilogueBwdGQAISA_fSD_Li256ELb1ELb1EEENS1_19SingleTileSchedulerILb1ELb0ELb0ELi128EEEEEEEEEvNT_6ParamsE) ;  /* 0xffffa1800a007950 */ /* 0x000fea0003c3ffff */
        .type           $_ZN7cutlass13device_kernelIN5flash19enable_sm80_to_sm89INS1_16FlashAttnBwdSm80INS1_25CollectiveMainloopBwdSm80ILi2ELi2EN4cute5tupleIJNS5_1CILi128EEES8_NS7_ILi64EEEEEENS_10bfloat16_tEfNS_4arch4Sm80ELb0ELb1ELb1ELb1ELb1ELb0ELb0ELb0ELi2ELi4ELi4ELi4ELb0EEENS1_24CollectiveEpilogueBwdGQAISA_fSD_Li256ELb1ELb1EEENS1_19SingleTileSchedulerILb1ELb0ELb0ELi128EEEEEEEEEvNT_6ParamsE$_ZN4cute12iter_adaptorIPjNS_8smem_ptrIS1_EEEC2ES1_,@function
        .size           $_ZN7cutlass13device_kernelIN5flash19enable_sm80_to_sm89INS1_16FlashAttnBwdSm80INS1_25CollectiveMainloopBwdSm80ILi2ELi2EN4cute5tupleIJNS5_1CILi128EEES8_NS7_ILi64EEEEEENS_10bfloat16_tEfNS_4arch4Sm80ELb0ELb1ELb1ELb1ELb1ELb0ELb0ELb0ELi2ELi4ELi4ELi4ELb0EEENS1_24CollectiveEpilogueBwdGQAISA_fSD_Li256ELb1ELb1EEENS1_19SingleTileSchedulerILb1ELb0ELb0ELi128EEEEEEEEEvNT_6ParamsE$_ZN4cute12iter_adaptorIPjNS_8smem_ptrIS1_EEEC2ES1_,($_ZN7cutlass13device_kernelIN5flash19enable_sm80_to_sm89INS1_16FlashAttnBwdSm80INS1_25CollectiveMainloopBwdSm80ILi2ELi2EN4cute5tupleIJNS5_1CILi128EEES8_NS7_ILi64EEEEEENS_10bfloat16_tEfNS_4arch4Sm80ELb0ELb1ELb1ELb1ELb1ELb0ELb0ELb0ELi2ELi4ELi4ELi4ELb0EEENS1_24CollectiveEpilogueBwdGQAISA_fSD_Li256ELb1ELb1EEENS1_19SingleTileSchedulerILb1ELb0ELb0ELi128EEEEEEEEEvNT_6ParamsE$_ZN4cute3eso3ESOILb0ELb0EJNS_14ComposedLayoutINS_7SwizzleILi3ELi3ELi3EEENS_9MixedBitsILj0ELj432EEENS_6LayoutINS_5tupleIJNS8_IJNS_1CILi2EEESA_SA_EEESA_NS9_ILi8EEEEEENS8_IJNS8_IJNS9_ILi64EEESC_NS9_ILi512EEEEEENS9_ILi8192EEENS9_ILi1024EEEEEEEEEENS_10ViewEngineINS_8smem_ptrIPN7cutlass10bfloat16_tEEEEEEEC2ERKSL_RKSS_ - $_ZN7cutlass13device_kernelIN5flash19enable_sm80_to_sm89INS1_16FlashAttnBwdSm80INS1_25CollectiveMainloopBwdSm80ILi2ELi2EN4cute5tupleIJNS5_1CILi128EEES8_NS7_ILi64EEEEEENS_10bfloat16_tEfNS_4arch4Sm80ELb0ELb1ELb1ELb1ELb1ELb0ELb0ELb0ELi2ELi4ELi4ELi4ELb0EEENS1_24CollectiveEpilogueBwdGQAISA_fSD_Li256ELb1ELb1EEENS1_19SingleTileSchedulerILb1ELb0ELb0ELi128EEEEEEEEEvNT_6ParamsE$_ZN4cute12iter_adaptorIPjNS_8smem_ptrIS1_EEEC2ES1_)
$_ZN7cutlass13device_kernelIN5flash19enable_sm80_to_sm89INS1_16FlashAttnBwdSm80INS1_25CollectiveMainloopBwdSm80ILi2ELi2EN4cute5tupleIJNS5_1CILi128EEES8_NS7_ILi64EEEEEENS_10bfloat16_tEfNS_4arch4Sm80ELb0ELb1ELb1ELb1ELb1ELb0ELb0ELb0ELi2ELi4ELi4ELi4ELb0EEENS1_24CollectiveEpilogueBwdGQAISA_fSD_Li256ELb1ELb1EEENS1_19SingleTileSchedulerILb1ELb0ELb0ELi128EEEEEEEEEvNT_6ParamsE$_ZN4cute12iter_adaptorIPjNS_8smem_ptrIS1_EEEC2ES1_:
[----:B------:R-:W-:Y:S02]  /*5e80*/  IADD3 R6, R60, -c[0x0][0x20], RZ ;  /* 0x800008003c067a10 */ /* 0x000fe40007ffe0ff */
[----:B------:R-:W-:-:S03]  /*5e90*/  MOV R11, 0x0 ;  /* 0x00000000000b7802 */ /* 0x000fc60000000f00 */
[----:B------:R1:W-:Y:S01]  /*5ea0*/  STL.64 [R6], R2 ;  /* 0x0000000206007387 */ /* 0x0003e20000100a00 */
[----:B------:R-:W-:Y:S05]  /*5eb0*/  RET.REL.NODEC R10 `(_ZN7cutlass13device_kernelIN5flash19enable_sm80_to_sm89INS1_16FlashAttnBwdSm80INS1_25CollectiveMainloopBwdSm80ILi2ELi2EN4cute5tupleIJNS5_1CILi128EEES8_NS7_ILi64EEEEEENS_10bfloat16_tEfNS_4arch4Sm80ELb0ELb1ELb1ELb1ELb1ELb0ELb0ELb0ELi2ELi4ELi4ELi4ELb0EEENS1_24CollectiveEpilogueBwdGQAISA_fSD_Li256ELb1ELb1EEENS1_19SingleTileSchedulerILb1ELb0ELb0ELi128EEEEEEEEEvNT_6ParamsE) ;  /* 0xffffa1400a007950 */ /* 0x000fea0003c3ffff */
        .type           $_ZN7cutlass13device_kernelIN5flash19enable_sm80_to_sm89INS1_16FlashAttnBwdSm80INS1_25CollectiveMainloopBwdSm80ILi2ELi2EN4cute5tupleIJNS5_1CILi128EEES8_NS7_ILi64EEEEEENS_10bfloat16_tEfNS_4arch4Sm80ELb0ELb1ELb1ELb1ELb1ELb0ELb0ELb0ELi2ELi4ELi4ELi4ELb0EEENS1_24CollectiveEpilogueBwdGQAISA_fSD_Li256ELb1ELb1EEENS1_19SingleTileSchedulerILb1ELb0ELb0ELi128EEEEEEEEEvNT_6ParamsE$_ZN4cute3eso3ESOILb0ELb0EJNS_14ComposedLayoutINS_7SwizzleILi3ELi3ELi3EEENS_9MixedBitsILj0ELj432EEENS_6LayoutINS_5tupleIJNS8_IJNS_1CILi2EEESA_SA_EEESA_NS9_ILi8EEEEEENS8_IJNS8_IJNS9_ILi64EEESC_NS9_ILi512EEEEEENS9_ILi8192EEENS9_ILi1024EEEEEEEEEENS_10ViewEngineINS_8smem_ptrIPN7cutlass10bfloat16_tEEEEEEEC2ERKSL_RKSS_,@function
        .size           $_ZN7cutlass13device_kernelIN5flash19enable_sm80_to_sm89INS1_16FlashAttnBwdSm80INS1_25CollectiveMainloopBwdSm80ILi2ELi2EN4cute5tupleIJNS5_1CILi128EEES8_NS7_ILi64EEEEEENS_10bfloat16_tEfNS_4arch4Sm80ELb0ELb1ELb1ELb1ELb1ELb0ELb0ELb0ELi2ELi4ELi4ELi4ELb0EEENS1_24CollectiveEpilogueBwdGQAISA_fSD_Li256ELb1ELb1EEENS1_19SingleTileSchedulerILb1ELb0ELb0ELi128EEEEEEEEEvNT_6ParamsE$_ZN4cute3eso3ESOILb0ELb0EJNS_14ComposedLayoutINS_7SwizzleILi3ELi3ELi3EEENS_9MixedBitsILj0ELj432EEENS_6LayoutINS_5tupleIJNS8_IJNS_1CILi2EEESA_SA_EEESA_NS9_ILi8EEEEEENS8_IJNS8_IJNS9_ILi64EEESC_NS9_ILi512EEEEEENS9_ILi8192EEENS9_ILi1024EEEEEEEEEENS_10ViewEngineINS_8smem_ptrIPN7cutlass10bfloat16_tEEEEEEEC2ERKSL_RKSS_,($_ZN7cutlass13device_kernelIN5flash19enable_sm80_to_sm89INS1_16FlashAttnBwdSm80INS1_25CollectiveMainloopBwdSm80ILi2ELi2EN4cute5tupleIJNS5_1CILi128EEES8_NS7_ILi64EEEEEENS_10bfloat16_tEfNS_4arch4Sm80ELb0ELb1ELb1ELb1ELb1ELb0ELb0ELb0ELi2ELi4ELi4ELi4ELb0EEENS1_24CollectiveEpilogueBwdGQAISA_fSD_Li256ELb1ELb1EEENS1_19SingleTileSchedulerILb1ELb0ELb0ELi128EEEEEEEEEvNT_6ParamsE$_ZN4cute3eso3ESOILb0ELb0EJNS_14ComposedLayoutINS_7SwizzleILi3ELi3ELi3EEENS_9MixedBitsILj0ELj432EEENS_6LayoutINS_5tupleIJNS8_IJNS_1CILi2EEESA_SA_EEESA_NS9_ILi8EEEEEENS8_IJNS8_IJNS9_ILi64EEESC_NS9_ILi512EEEEEENS9_ILi8192EEENS9_ILi1024EEEEEEEEEEiEEC2ERKSL_RKi - $_ZN7cutlass13device_kernelIN5flash19enable_sm80_to_sm89INS1_16FlashAttnBwdSm80INS1_25CollectiveMainloopBwdSm80ILi2ELi2EN4cute5tupleIJNS5_1CILi128EEES8_NS7_ILi64EEEEEENS_10bfloat16_tEfNS_4arch4Sm80ELb0ELb1ELb1ELb1ELb1ELb0ELb0ELb0ELi2ELi4ELi4ELi4ELb0EEENS1_24CollectiveEpilogueBwdGQAISA_fSD_Li256ELb1ELb1EEENS1_19SingleTileSchedulerILb1ELb0ELb0ELi128EEEEEEEEEvNT_6ParamsE$_ZN4cute3eso3ESOILb0ELb0EJNS_14ComposedLayoutINS_7SwizzleILi3ELi3ELi3EEENS_9MixedBitsILj0ELj432EEENS_6LayoutINS_5tupleIJNS8_IJNS_1CILi2EEESA_SA_EEESA_NS9_ILi8EEEEEENS8_IJNS8_IJNS9_ILi64EEESC_NS9_ILi512EEEEEENS9_ILi8192EEENS9_ILi1024EEEEEEEEEENS_10ViewEngineINS_8smem_ptrIPN7cutlass10bfloat16_tEEEEEEEC2ERKSL_RKSS_)
$_ZN7cutlass13device_kernelIN5flash19enable_sm80_to_sm89INS1_16FlashAttnBwdSm80INS1_25CollectiveMainloopBwdSm80ILi2ELi2EN4cute5tupleIJNS5_1CILi128EEES8_NS7_ILi64EEEEEENS_10bfloat16_tEfNS_4arch4Sm80ELb0ELb1ELb1ELb1ELb1ELb0ELb0ELb0ELi2ELi4ELi4ELi4ELb0EEENS1_24CollectiveEpilogueBwdGQAISA_fSD_Li256ELb1ELb1EEENS1_19SingleTileSchedulerILb1ELb0ELb0ELi128EEEEEEEEEvNT_6ParamsE$_ZN4cute3eso3ESOILb0ELb0EJNS_14ComposedLayoutINS_7SwizzleILi3ELi3ELi3EEENS_9MixedBitsILj0ELj432EEENS_6LayoutINS_5tupleIJNS8_IJNS_1CILi2EEESA_SA_EEESA_NS9_ILi8EEEEEENS8_IJNS8_IJNS9_ILi64EEESC_NS9_ILi512EEEEEENS9_ILi8192EEENS9_ILi1024EEEEEEEEEENS_10ViewEngineINS_8smem_ptrIPN7cutlass10bfloat16_tEEEEEEEC2ERKSL_RKSS_:
[----:B------:R-:W-:Y:S02]  /*5ec0*/  IADD3 R3, R25, -c[0x0][0x20], RZ ;  /* 0x8000080019037a10 */ /* 0x000fe40007ffe0ff */
[----:B------:R-:W-:-:S03]  /*5ed0*/  IADD3 R2, R24, -c[0x0][0x20], RZ ;  /* 0x8000080018027a10 */ /* 0x000fc60007ffe0ff */
[----:B------:R1:W-:Y:S04]  /*5ee0*/  STL [R3], R6 ;  /* 0x0000000603007387 */ /* 0x0003e80000100800 */
[----:B------:R-:W2:Y:S01]  /*5ef0*/  LDL.64 R8, [R2] ;  /* 0x0000000002087983 */ /* 0x000ea20000100a00 */
[----:B------:R-:W-:-:S03]  /*5f00*/  IMAD.MOV.U32 R5, RZ, RZ, 0x0 ;  /* 0x00000000ff057424 */ /* 0x000fc600078e00ff */
[----:B--2---:R1:W-:Y:S01]  /*5f10*/  STL.64 [R3+0x8], R8 ;  /* 0x0000080803007387 */ /* 0x0043e20000100a00 */
[----:B------:R-:W-:Y:S05]  /*5f20*/  RET.REL.NODEC R4 `(_ZN7cutlass13device_kernelIN5flash19enable_sm80_to_sm89INS1_16FlashAttnBwdSm80INS1_25CollectiveMainloopBwdSm80ILi2ELi2EN4cute5tupleIJNS5_1CILi128EEES8_NS7_ILi64EEEEEENS_10bfloat16_tEfNS_4arch4Sm80ELb0ELb1ELb1ELb1ELb1ELb0ELb0ELb0ELi2ELi4ELi4ELi4ELb0EEENS1_24CollectiveEpilogueBwdGQAISA_fSD_Li256ELb1ELb1EEENS1_19SingleTileSchedulerILb1ELb0ELb0ELi128EEEEEEEEEvNT_6ParamsE) ;  /* 0xffffa0d004007950 */ /* 0x000fea0003c3ffff */
        .type           $_ZN7cutlass13device_kernelIN5flash19enable_sm80_to_sm89INS1_16FlashAttnBwdSm80INS1_25CollectiveMainloopBwdSm80ILi2ELi2EN4cute5tupleIJNS5_1CILi128EEES8_NS7_ILi64EEEEEENS_10bfloat16_tEfNS_4arch4Sm80ELb0ELb1ELb1ELb1ELb1ELb0ELb0ELb0ELi2ELi4ELi4ELi4ELb0EEENS1_24CollectiveEpilogueBwdGQAISA_fSD_Li256ELb1ELb1EEENS1_19SingleTileSchedulerILb1ELb0ELb0ELi128EEEEEEEEEvNT_6ParamsE$_ZN4cute3eso3ESOILb0ELb0EJNS_14ComposedLayoutINS_7SwizzleILi3ELi3ELi3EEENS_9MixedBitsILj0ELj432EEENS_6LayoutINS_5tupleIJNS8_IJNS_1CILi2EEESA_SA_EEESA_NS9_ILi8EEEEEENS8_IJNS8_IJNS9_ILi64EEESC_NS9_ILi512EEEEEENS9_ILi8192EEENS9_ILi1024EEEEEEEEEEiEEC2ERKSL_RKi,@function
        .size           $_ZN7cutlass13device_kernelIN5flash19enable_sm80_to_sm89INS1_16FlashAttnBwdSm80INS1_25CollectiveMainloopBwdSm80ILi2ELi2EN4cute5tupleIJNS5_1CILi128EEES8_NS7_ILi64EEEEEENS_10bfloat16_tEfNS_4arch4Sm80ELb0ELb1ELb1ELb1ELb1ELb0ELb0ELb0ELi2ELi4ELi4ELi4ELb0EEENS1_24CollectiveEpilogueBwdGQAISA_fSD_Li256ELb1ELb1EEENS1_19SingleTileSchedulerILb1ELb0ELb0ELi128EEEEEEEEEvNT_6ParamsE$_ZN4cute3eso3ESOILb0ELb0EJNS_14ComposedLayoutINS_7SwizzleILi3ELi3ELi3EEENS_9MixedBitsILj0ELj432EEENS_6LayoutINS_5tupleIJNS8_IJNS_1CILi2EEESA_SA_EEESA_NS9_ILi8EEEEEENS8_IJNS8_IJNS9_ILi64EEESC_NS9_ILi512EEEEEENS9_ILi8192EEENS9_ILi1024EEEEEEEEEEiEEC2ERKSL_RKi,($_ZN7cutlass13device_kernelIN5flash19enable_sm80_to_sm89INS1_16FlashAttnBwdSm80INS1_25CollectiveMainloopBwdSm80ILi2ELi2EN4cute5tupleIJNS5_1CILi128EEES8_NS7_ILi64EEEEEENS_10bfloat16_tEfNS_4arch4Sm80ELb0ELb1ELb1ELb1ELb1ELb0ELb0ELb0ELi2ELi4ELi4ELi4ELb0EEENS1_24CollectiveEpilogueBwdGQAISA_fSD_Li256ELb1ELb1EEENS1_19SingleTileSchedulerILb1ELb0ELb0ELi128EEEEEEEEEvNT_6ParamsE$_ZN4cute3eso3ESOILb0ELb0EJNS_5tupleIJNS_1CILi0EEENS2_IJNS3_ILi1EEENS3_ILi256EEEiEEEEEENS3_ILi2048EEENS2_IJiNS3_ILi4096EEEEEEEEC2ERKS8_RKS9_RKSB_ - $_ZN7cutlass13device_kernelIN5flash19enable_sm80_to_sm89INS1_16FlashAttnBwdSm80INS1_25CollectiveMainloopBwdSm80ILi2ELi2EN4cute5tupleIJNS5_1CILi128EEES8_NS7_ILi64EEEEEENS_10bfloat16_tEfNS_4arch4Sm80ELb0ELb1ELb1ELb1ELb1ELb0ELb0ELb0ELi2ELi4ELi4ELi4ELb0EEENS1_24CollectiveEpilogueBwdGQAISA_fSD_Li256ELb1ELb1EEENS1_19SingleTileSchedulerILb1ELb0ELb0ELi128EEEEEEEEEvNT_6ParamsE$_ZN4cute3eso3ESOILb0ELb0EJNS_14ComposedLayoutINS_7SwizzleILi3ELi3ELi3EEENS_9MixedBitsILj0ELj432EEENS_6LayoutINS_5tupleIJNS8_IJNS_1CILi2EEESA_SA_EEESA_NS9_ILi8EEEEEENS8_IJNS8_IJNS9_ILi64EEESC_NS9_ILi512EEEEEENS9_ILi8192EEENS9_ILi1024EEEEEEEEEEiEEC2ERKSL_RKi)
$_ZN7cutlass13device_kernelIN5flash19enable_sm80_to_sm89INS1_16FlashAttnBwdSm80INS1_25CollectiveMainloopBwdSm80ILi2ELi2EN4cute5tupleIJNS5_1CILi128EEES8_NS7_ILi64EEEEEENS_10bfloat16_tEfNS_4arch4Sm80ELb0ELb1ELb1ELb1ELb1ELb0ELb0ELb0ELi2ELi4ELi4ELi4ELb0EEENS1_24CollectiveEpilogueBwdGQAISA_fSD_Li256ELb1ELb1EEENS1_19SingleTileSchedulerILb1ELb0ELb0ELi128EEEEEEEEEvNT_6ParamsE$_ZN4cute3eso3ESOILb0ELb0EJNS_14ComposedLayoutINS_7SwizzleILi3ELi3ELi3EEENS_9MixedBitsILj0ELj432EEENS_6LayoutINS_5tupleIJNS8_IJNS_1CILi2EEESA_SA_EEESA_NS9_ILi8EEEEEENS8_IJNS8_IJNS9_ILi64EEESC_NS9_ILi512EEEEEENS9_ILi8192EEENS9_ILi1024EEEEEEEEEEiEEC2ERKSL_RKi:
[----:B------:R-:W-:Y:S02]  /*5f30*/  IADD3 R5, R25, -c[0x0][0x20], RZ ;  /* 0x8000080019057a10 */ /* 0x000fe40007ffe0ff */
[----:B------:R-:W-:-:S03]  /*5f40*/  IADD3 R3, R46, -c[0x0][0x20], RZ ;  /* 0x800008002e037a10 */ /* 0x000fc60007ffe0ff */
[----:B------:R1:W-:Y:S04]  /*5f50*/  STL [R5], R2 ;  /* 0x0000000205007387 */ /* 0x0003e80000100800 */
[----:B------:R-:W2:Y:S01]  /*5f60*/  LDL R6, [R3] ;  /* 0x0000000003067983 */ /* 0x000ea20000100800 */
[----:B------:R-:W-:Y:S02]  /*5f70*/  IMAD.MOV.U32 R8, RZ, RZ, R4 ;  /* 0x000000ffff087224 */ /* 0x000fe400078e0004 */
[----:B------:R-:W-:Y:S01]  /*5f80*/  IMAD.MOV.U32 R9, RZ, RZ, 0x0 ;  /* 0x00000000ff097424 */ /* 0x000fe200078e00ff */
[----:B--2---:R1:W-:Y:S03]  /*5f90*/  STL [R5+0x4], R6 ;  /* 0x0000040605007387 */ /* 0x0043e60000100800 */
[----:B------:R-:W-:Y:S05]  /*5fa0*/  RET.REL.NODEC R8 `(_ZN7cutlass13device_kernelIN5flash19enable_sm80_to_sm89INS1_16FlashAttnBwdSm80INS1_25CollectiveMainloopBwdSm80ILi2ELi2EN4cute5tupleIJNS5_1CILi128EEES8_NS7_ILi64EEEEEENS_10bfloat16_tEfNS_4arch4Sm80ELb0ELb1ELb1ELb1ELb1ELb0ELb0ELb0ELi2ELi4ELi4ELi4ELb0EEENS1_24CollectiveEpilogueBwdGQAISA_fSD_Li256ELb1ELb1EEENS1_19SingleTileSchedulerILb1ELb0ELb0ELi128EEEEEEEEEvNT_6ParamsE) ;  /* 0xffffa05008007950 */ /* 0x000fea0003c3ffff */
        .type           $_ZN7cutlass13device_kernelIN5flash19enable_sm80_to_sm89INS1_16FlashAttnBwdSm80INS1_25CollectiveMainloopBwdSm80ILi2ELi2EN4cute5tupleIJNS5_1CILi128EEES8_NS7_ILi64EEEEEENS_10bfloat16_tEfNS_4arch4Sm80ELb0ELb1ELb1ELb1ELb1ELb0ELb0ELb0ELi2ELi4ELi4ELi4ELb0EEENS1_24CollectiveEpilogueBwdGQAISA_fSD_Li256ELb1ELb1EEENS1_19SingleTileSchedulerILb1ELb0ELb0ELi128EEEEEEEEEvNT_6ParamsE$_ZN4cute3eso3ESOILb0ELb0EJNS_5tupleIJNS_1CILi0EEENS2_IJNS3_ILi1EEENS3_ILi256EEEiEEEEEENS3_ILi2048EEENS2_IJiNS3_ILi4096EEEEEEEEC2ERKS8_RKS9_RKSB_,@function
        .size           $_ZN7cutlass13device_kernelIN5flash19enable_sm80_to_sm89INS1_16FlashAttnBwdSm80INS1_25CollectiveMainloopBwdSm80ILi2ELi2EN4cute5tupleIJNS5_1CILi128EEES8_NS7_ILi64EEEEEENS_10bfloat16_tEfNS_4arch4Sm80ELb0ELb1ELb1ELb1ELb1ELb0ELb0ELb0ELi2ELi4ELi4ELi4ELb0EEENS1_24CollectiveEpilogueBwdGQAISA_fSD_Li256ELb1ELb1EEENS1_19SingleTileSchedulerILb1ELb0ELb0ELi128EEEEEEEEEvNT_6ParamsE$_ZN4cute3eso3ESOILb0ELb0EJNS_5tupleIJNS_1CILi0EEENS2_IJNS3_ILi1EEENS3_ILi256EEEiEEEEEENS3_ILi2048EEENS2_IJiNS3_ILi4096EEEEEEEEC2ERKS8_RKS9_RKSB_,($_ZN7cutlass13device_kernelIN5flash19enable_sm80_to_sm89INS1_16FlashAttnBwdSm80INS1_25CollectiveMainloopBwdSm80ILi2ELi2EN4cute5tupleIJNS5_1CILi128EEES8_NS7_ILi64EEEEEENS_10bfloat16_tEfNS_4arch4Sm80ELb0ELb1ELb1ELb1ELb1ELb0ELb0ELb0ELi2ELi4ELi4ELi4ELb0EEENS1_24CollectiveEpilogueBwdGQAISA_fSD_Li256ELb1ELb1EEENS1_19SingleTileSchedulerILb1ELb0ELb0ELi128EEEEEEEEEvNT_6ParamsE$_ZN4cute3eso3ESOILb0ELb0EJNS_5tupleIJNS_1CILi1EEENS3_ILi512EEEiEEENS3_ILi4096EEENS2_IJNS2_IJiiEEENS3_ILi8192EEEEEEEEC2ERKS6_RKS7_RKSA_ - $_ZN7cutlass13device_kernelIN5flash19enable_sm80_to_sm89INS1_16FlashAttnBwdSm80INS1_25CollectiveMainloopBwdSm80ILi2ELi2EN4cute5tupleIJNS5_1CILi128EEES8_NS7_ILi64EEEEEENS_10bfloat16_tEfNS_4arch4Sm80ELb0ELb1ELb1ELb1ELb1ELb0ELb0ELb0ELi2ELi4ELi4ELi4ELb0EEENS1_24CollectiveEpilogueBwdGQAISA_fSD_Li256ELb1ELb1EEENS1_19SingleTileSchedulerILb1ELb0ELb0ELi128EEEEEEEEEvNT_6ParamsE$_ZN4cute3eso3ESOILb0ELb0EJNS_5tupleIJNS_1CILi0EEENS2_IJNS3_ILi1EEENS3_ILi256EEEiEEEEEENS3_ILi2048EEENS2_IJiNS3_ILi4096EEEEEEEEC2ERKS8_RKS9_RKSB_)
$_ZN7cutlass13device_kernelIN5flash19enable_sm80_to_sm89INS1_16FlashAttnBwdSm80INS1_25CollectiveMainloopBwdSm80ILi2ELi2EN4cute5tupleIJNS5_1CILi128EEES8_NS7_ILi64EEEEEENS_10bfloat16_tEfNS_4arch4Sm80ELb0ELb1ELb1ELb1ELb1ELb0ELb0ELb0ELi2ELi4ELi4ELi4ELb0EEENS1_24CollectiveEpilogueBwdGQAISA_fSD_Li256ELb1ELb1EEENS1_19SingleTileSchedulerILb1ELb0ELb0ELi128EEEEEEEEEvNT_6ParamsE$_ZN4cute3eso3ESOILb0ELb0EJNS_5tupleIJNS_1CILi0EEENS2_IJNS3_ILi1EEENS3_ILi256EEEiEEEEEENS3_ILi2048EEENS2_IJiNS3_ILi4096EEEEEEEEC2ERKS8_RKS9_RKSB_:
[----:B------:R-:W-:Y:S02]  /*5fb0*/  IADD3 R3, R60, -c[0x0][0x20], RZ ;  /* 0x800008003c037a10 */ /* 0x000fe40007ffe0ff */
[----:B------:R-:W-:-:S03]  /*5fc0*/  IADD3 R2, R44, -c[0x0][0x20], RZ ;  /* 0x800008002c027a10 */ /* 0x000fc60007ffe0ff */
[----:B------:R1:W-:Y:S04]  /*5fd0*/  STL [R3], R37 ;  /* 0x0000002503007387 */ /* 0x0003e80000100800 */
[----:B------:R-:W2:Y:S01]  /*5fe0*/  LDL R2, [R2] ;  /* 0x0000000002027983 */ /* 0x000ea20000100800 */
[----:B------:R-:W-:-:S03]  /*5ff0*/  IMAD.MOV.U32 R5, RZ, RZ, 0x0 ;  /* 0x00000000ff057424 */ /* 0x000fc600078e00ff */
[----:B--2---:R1:W-:Y:S01]  /*6000*/  STL [R3+0x4], R2 ;  /* 0x0000040203007387 */ /* 0x0043e20000100800 */
[----:B------:R-:W-:Y:S05]  /*6010*/  RET.REL.NODEC R4 `(_ZN7cutlass13device_kernelIN5flash19enable_sm80_to_sm89INS1_16FlashAttnBwdSm80INS1_25CollectiveMainloopBwdSm80ILi2ELi2EN4cute5tupleIJNS5_1CILi128EEES8_NS7_ILi64EEEEEENS_10bfloat16_tEfNS_4arch4Sm80ELb0ELb1ELb1ELb1ELb1ELb0ELb0ELb0ELi2ELi4ELi4ELi4ELb0EEENS1_24CollectiveEpilogueBwdGQAISA_fSD_Li256ELb1ELb1EEENS1_19SingleTileSchedulerILb1ELb0ELb0ELi128EEEEEEEEEvNT_6ParamsE) ;  /* 0xffff9fe004007950 */ /* 0x000fea0003c3ffff */
        .type           $_ZN7cutlass13device_kernelIN5flash19enable_sm80_to_sm89INS1_16FlashAttnBwdSm80INS1_25CollectiveMainloopBwdSm80ILi2ELi2EN4cute5tupleIJNS5_1CILi128EEES8_NS7_ILi64EEEEEENS_10bfloat16_tEfNS_4arch4Sm80ELb0ELb1ELb1ELb1ELb1ELb0ELb0ELb0ELi2ELi4ELi4ELi4ELb0EEENS1_24CollectiveEpilogueBwdGQAISA_fSD_Li256ELb1ELb1EEENS1_19SingleTileSchedulerILb1ELb0ELb0ELi128EEEEEEEEEvNT_6ParamsE$_ZN4cute3eso3ESOILb0ELb0EJNS_5tupleIJNS_1CILi1EEENS3_ILi512EEEiEEENS3_ILi4096EEENS2_IJNS2_IJiiEEENS3_ILi8192EEEEEEEEC2ERKS6_RKS7_RKSA_,@function
        .size           $_ZN7cutlass13device_kernelIN5flash19enable_sm80_to_sm89INS1_16FlashAttnBwdSm80INS1_25CollectiveMainloopBwdSm80ILi2ELi2EN4cute5tupleIJNS5_1CILi128EEES8_NS7_ILi64EEEEEENS_10bfloat16_tEfNS_4arch4Sm80ELb0ELb1ELb1ELb1ELb1ELb0ELb0ELb0ELi2ELi4ELi4ELi4ELb0EEENS1_24CollectiveEpilogueBwdGQAISA_fSD_Li256ELb1ELb1EEENS1_19SingleTileSchedulerILb1ELb0ELb0ELi128EEEEEEEEEvNT_6ParamsE$_ZN4cute3eso3ESOILb0ELb0EJNS_5tupleIJNS_1CILi1EEENS3_ILi512EEEiEEENS3_ILi4096EEENS2_IJNS2_IJiiEEENS3_ILi8192EEEEEEEEC2ERKS6_RKS7_RKSA_,($_ZN7cutlass13device_kernelIN5flash19enable_sm80_to_sm89INS1_16FlashAttnBwdSm80INS1_25CollectiveMainloopBwdSm80ILi2ELi2EN4cute5tupleIJNS5_1CILi128EEES8_NS7_ILi64EEEEEENS_10bfloat16_tEfNS_4arch4Sm80ELb0ELb1ELb1ELb1ELb1ELb0ELb0ELb0ELi2ELi4ELi4ELi4ELb0EEENS1_24CollectiveEpilogueBwdGQAISA_fSD_Li256ELb1ELb1EEENS1_19SingleTileSchedulerILb1ELb0ELb0ELi128EEEEEEEEEvNT_6ParamsE$_ZN4cute3eso3ESOILb0ELb0EJNS_5tupleIJNS_1CILi1EEENS3_ILi512EEEiEEENS3_ILi4096EEENS2_IJiiEEEEEC2ERKS6_RKS7_RKS8_ - $_ZN7cutlass13device_kernelIN5flash19enable_sm80_to_sm89INS1_16FlashAttnBwdSm80INS1_25CollectiveMainloopBwdSm80ILi2ELi2EN4cute5tupleIJNS5_1CILi128EEES8_NS7_ILi64EEEEEENS_10bfloat16_tEfNS_4arch4Sm80ELb0ELb1ELb1ELb1ELb1ELb0ELb0ELb0ELi2ELi4ELi4ELi4ELb0EEENS1_24CollectiveEpilogueBwdGQAISA_fSD_Li256ELb1ELb1EEENS1_19SingleTileSchedulerILb1ELb0ELb0ELi128EEEEEEEEEvNT_6ParamsE$_ZN4cute3eso3ESOILb0ELb0EJNS_5tupleIJNS_1CILi1EEENS3_ILi512EEEiEEENS3_ILi4096EEENS2_IJNS2_IJiiEEENS3_ILi8192EEEEEEEEC2ERKS6_RKS7_RKSA_)
$_ZN7cutlass13device_kernelIN5flash19enable_sm80_to_sm89INS1_16FlashAttnBwdSm80INS1_25CollectiveMainloopBwdSm80ILi2ELi2EN4cute5tupleIJNS5_1CILi128EEES8_NS7_ILi64EEEEEENS_10bfloat16_tEfNS_4arch4Sm80ELb0ELb1ELb1ELb1ELb1ELb0ELb0ELb0ELi2ELi4ELi4ELi4ELb0EEENS1_24CollectiveEpilogueBwdGQAISA_fSD_Li256ELb1ELb1EEENS1_19SingleTileSchedulerILb1ELb0ELb0ELi128EEEEEEEEEvNT_6ParamsE$_ZN4cute3eso3ESOILb0ELb0EJNS_5tupleIJNS_1CILi1EEENS3_ILi512EEEiEEENS3_ILi4096EEENS2_IJNS2_IJiiEEENS3_ILi8192EEEEEEEEC2ERKS6_RKS7_RKSA_:
        /* <DEDUP_REMOVED lines=9> */
[----:B------:R-:W-:Y:S05]  /*60b0*/  RET.REL.NODEC R74 `(_ZN7cutlass13device_kernelIN5flash19enable_sm80_to_sm89INS1_16FlashAttnBwdSm80INS1_25CollectiveMainloopBwdSm80ILi2ELi2EN4cute5tupleIJNS5_1CILi128EEES8_NS7_ILi64EEEEEENS_10bfloat16_tEfNS_4arch4Sm80ELb0ELb1ELb1ELb1ELb1ELb0ELb0ELb0ELi2ELi4ELi4ELi4ELb0EEENS1_24CollectiveEpilogueBwdGQAISA_fSD_Li256ELb1ELb1EEENS1_19SingleTileSchedulerILb1ELb0ELb0ELi128EEEEEEEEEvNT_6ParamsE) ;  /* 0xffff9f404a007950 */ /* 0x000fea0003c3ffff */
        .type           $_ZN7cutlass13device_kernelIN5flash19enable_sm80_to_sm89INS1_16FlashAttnBwdSm80INS1_25CollectiveMainloopBwdSm80ILi2ELi2EN4cute5tupleIJNS5_1CILi128EEES8_NS7_ILi64EEEEEENS_10bfloat16_tEfNS_4arch4Sm80ELb0ELb1ELb1ELb1ELb1ELb0ELb0ELb0ELi2ELi4ELi4ELi4ELb0EEENS1_24CollectiveEpilogueBwdGQAISA_fSD_Li256ELb1ELb1EEENS1_19SingleTileSchedulerILb1ELb0ELb0ELi128EEEEEEEEEvNT_6ParamsE$_ZN4cute3eso3ESOILb0ELb0EJNS_5tupleIJNS_1CILi1EEENS3_ILi512EEEiEEENS3_ILi4096EEENS2_IJiiEEEEEC2ERKS6_RKS7_RKS8_,@function
        .size           $_ZN7cutlass13device_kernelIN5flash19enable_sm80_to_sm89INS1_16FlashAttnBwdSm80INS1_25CollectiveMainloopBwdSm80ILi2ELi2EN4cute5tupleIJNS5_1CILi128EEES8_NS7_ILi64EEEEEENS_10bfloat16_tEfNS_4arch4Sm80ELb0ELb1ELb1ELb1ELb1ELb0ELb0ELb0ELi2ELi4ELi4ELi4ELb0EEENS1_24CollectiveEpilogueBwdGQAISA_fSD_Li256ELb1ELb1EEENS1_19SingleTileSchedulerILb1ELb0ELb0ELi128EEEEEEEEEvNT_6ParamsE$_ZN4cute3eso3ESOILb0ELb0EJNS_5tupleIJNS_1CILi1EEENS3_ILi512EEEiEEENS3_ILi4096EEENS2_IJiiEEEEEC2ERKS6_RKS7_RKS8_,($_ZN7cutlass13device_kernelIN5flash19enable_sm80_to_sm89INS1_16FlashAttnBwdSm80INS1_25CollectiveMainloopBwdSm80ILi2ELi2EN4cute5tupleIJNS5_1CILi128EEES8_NS7_ILi64EEEEEENS_10bfloat16_tEfNS_4arch4Sm80ELb0ELb1ELb1ELb1ELb1ELb0ELb0ELb0ELi2ELi4ELi4ELi4ELb0EEENS1_24CollectiveEpilogueBwdGQAISA_fSD_Li256ELb1ELb1EEENS1_19SingleTileSchedulerILb1ELb0ELb0ELi128EEEEEEEEEvNT_6ParamsE$_ZN4cute3eso3ESOILb0ELb0EJNS_5tupleIJNS_1CILi1EEEiEEENS3_ILi1024EEENS2_IJiiEEEEEC2ERKS5_RKS6_RKS7_ - $_ZN7cutlass13device_kernelIN5flash19enable_sm80_to_sm89INS1_16FlashAttnBwdSm80INS1_25CollectiveMainloopBwdSm80ILi2ELi2EN4cute5tupleIJNS5_1CILi128EEES8_NS7_ILi64EEEEEENS_10bfloat16_tEfNS_4arch4Sm80ELb0ELb1ELb1ELb1ELb1ELb0ELb0ELb0ELi2ELi4ELi4ELi4ELb0EEENS1_24CollectiveEpilogueBwdGQAISA_fSD_Li256ELb1ELb1EEENS1_19SingleTileSchedulerILb1ELb0ELb0ELi128EEEEEEEEEvNT_6ParamsE$_ZN4cute3eso3ESOILb0ELb0EJNS_5tupleIJNS_1CILi1EEENS3_ILi512EEEiEEENS3_ILi4096EEENS2_IJiiEEEEEC2ERKS6_RKS7_RKS8_)
$_ZN7cutlass13device_kernelIN5flash19enable_sm80_to_sm89INS1_16FlashAttnBwdSm80INS1_25CollectiveMainloopBwdSm80ILi2ELi2EN4cute5tupleIJNS5_1CILi128EEES8_NS7_ILi64EEEEEENS_10bfloat16_tEfNS_4arch4Sm80ELb0ELb1ELb1ELb1ELb1ELb0ELb0ELb0ELi2ELi4ELi4ELi4ELb0EEENS1_24CollectiveEpilogueBwdGQAISA_fSD_Li256ELb1ELb1EEENS1_19SingleTileSchedulerILb1ELb0ELb0ELi128EEEEEEEEEvNT_6ParamsE$_ZN4cute3eso3ESOILb0ELb0EJNS_5tupleIJNS_1CILi1EEENS3_ILi512EEEiEEENS3_ILi4096EEENS2_IJiiEEEEEC2ERKS6_RKS7_RKS8_:
        /* <DEDUP_REMOVED lines=8> */
[----:B------:R-:W-:Y:S05]  /*6140*/  RET.REL.NODEC R4 `(_ZN7cutlass13device_kernelIN5flash19enable_sm80_to_sm89INS1_16FlashAttnBwdSm80INS1_25CollectiveMainloopBwdSm80ILi2ELi2EN4cute5tupleIJNS5_1CILi128EEES8_NS7_ILi64EEEEEENS_10bfloat16_tEfNS_4arch4Sm80ELb0ELb1ELb1ELb1ELb1ELb0ELb0ELb0ELi2ELi4ELi4ELi4ELb0EEENS1_24CollectiveEpilogueBwdGQAISA_fSD_Li256ELb1ELb1EEENS1_19SingleTileSchedulerILb1ELb0ELb0ELi128EEEEEEEEEvNT_6ParamsE) ;  /* 0xffff9eb004007950 */ /* 0x000fea0003c3ffff */
        .type           $_ZN7cutlass13device_kernelIN5flash19enable_sm80_to_sm89INS1_16FlashAttnBwdSm80INS1_25CollectiveMainloopBwdSm80ILi2ELi2EN4cute5tupleIJNS5_1CILi128EEES8_NS7_ILi64EEEEEENS_10bfloat16_tEfNS_4arch4Sm80ELb0ELb1ELb1ELb1ELb1ELb0ELb0ELb0ELi2ELi4ELi4ELi4ELb0EEENS1_24CollectiveEpilogueBwdGQAISA_fSD_Li256ELb1ELb1EEENS1_19SingleTileSchedulerILb1ELb0ELb0ELi128EEEEEEEEEvNT_6ParamsE$_ZN4cute3eso3ESOILb0ELb0EJNS_5tupleIJNS_1CILi1EEEiEEENS3_ILi1024EEENS2_IJiiEEEEEC2ERKS5_RKS6_RKS7_,@function
        .size           $_ZN7cutlass13device_kernelIN5flash19enable_sm80_to_sm89INS1_16FlashAttnBwdSm80INS1_25CollectiveMainloopBwdSm80ILi2ELi2EN4cute5tupleIJNS5_1CILi128EEES8_NS7_ILi64EEEEEENS_10bfloat16_tEfNS_4arch4Sm80ELb0ELb1ELb1ELb1ELb1ELb0ELb0ELb0ELi2ELi4ELi4ELi4ELb0EEENS1_24CollectiveEpilogueBwdGQAISA_fSD_Li256ELb1ELb1EEENS1_19SingleTileSchedulerILb1ELb0ELb0ELi128EEEEEEEEEvNT_6ParamsE$_ZN4cute3eso3ESOILb0ELb0EJNS_5tupleIJNS_1CILi1EEEiEEENS3_ILi1024EEENS2_IJiiEEEEEC2ERKS5_RKS6_RKS7_,($_ZN7cutlass13device_kernelIN5flash19enable_sm80_to_sm89INS1_16FlashAttnBwdSm80INS1_25CollectiveMainloopBwdSm80ILi2ELi2EN4cute5tupleIJNS5_1CILi128EEES8_NS7_ILi64EEEEEENS_10bfloat16_tEfNS_4arch4Sm80ELb0ELb1ELb1ELb1ELb1ELb0ELb0ELb0ELi2ELi4ELi4ELi4ELb0EEENS1_24CollectiveEpilogueBwdGQAISA_fSD_Li256ELb1ELb1EEENS1_19SingleTileSchedulerILb1ELb0ELb0ELi128EEEEEEEEEvNT_6ParamsE$_ZN4cute3eso3ESOILb0ELb0EJNS_5tupleIJiNS_1CILi512EEEEEENS2_IJiiEEENS3_ILi1024EEEEEC2ERKS5_RKS6_RKS7_ - $_ZN7cutlass13device_kernelIN5flash19enable_sm80_to_sm89INS1_16FlashAttnBwdSm80INS1_25CollectiveMainloopBwdSm80ILi2ELi2EN4cute5tupleIJNS5_1CILi128EEES8_NS7_ILi64EEEEEENS_10bfloat16_tEfNS_4arch4Sm80ELb0ELb1ELb1ELb1ELb1ELb0ELb0ELb0ELi2ELi4ELi4ELi4ELb0EEENS1_24CollectiveEpilogueBwdGQAISA_fSD_Li256ELb1ELb1EEENS1_19SingleTileSchedulerILb1ELb0ELb0ELi128EEEEEEEEEvNT_6ParamsE$_ZN4cute3eso3ESOILb0ELb0EJNS_5tupleIJNS_1CILi1EEEiEEENS3_ILi1024EEENS2_IJiiEEEEEC2ERKS5_RKS6_RKS7_)
$_ZN7cutlass13device_kernelIN5flash19enable_sm80_to_sm89INS1_16FlashAttnBwdSm80INS1_25CollectiveMainloopBwdSm80ILi2ELi2EN4cute5tupleIJNS5_1CILi128EEES8_NS7_ILi64EEEEEENS_10bfloat16_tEfNS_4arch4Sm80ELb0ELb1ELb1ELb1ELb1ELb0ELb0ELb0ELi2ELi4ELi4ELi4ELb0EEENS1_24CollectiveEpilogueBwdGQAISA_fSD_Li256ELb1ELb1EEENS1_19SingleTileSchedulerILb1ELb0ELb0ELi128EEEEEEEEEvNT_6ParamsE$_ZN4cute3eso3ESOILb0ELb0EJNS_5tupleIJNS_1CILi1EEEiEEENS3_ILi1024EEENS2_IJiiEEEEEC2ERKS5_RKS6_RKS7_:
        /* <DEDUP_REMOVED lines=9> */
        .type           $_ZN7cutlass13device_kernelIN5flash19enable_sm80_to_sm89INS1_16FlashAttnBwdSm80INS1_25CollectiveMainloopBwdSm80ILi2ELi2EN4cute5tupleIJNS5_1CILi128EEES8_NS7_ILi64EEEEEENS_10bfloat16_tEfNS_4arch4Sm80ELb0ELb1ELb1ELb1ELb1ELb0ELb0ELb0ELi2ELi4ELi4ELi4ELb0EEENS1_24CollectiveEpilogueBwdGQAISA_fSD_Li256ELb1ELb1EEENS1_19SingleTileSchedulerILb1ELb0ELb0ELi128EEEEEEEEEvNT_6ParamsE$_ZN4cute3eso3ESOILb0ELb0EJNS_5tupleIJiNS_1CILi512EEEEEENS2_IJiiEEENS3_ILi1024EEEEEC2ERKS5_RKS6_RKS7_,@function
        .size           $_ZN7cutlass13device_kernelIN5flash19enable_sm80_to_sm89INS1_16FlashAttnBwdSm80INS1_25CollectiveMainloopBwdSm80ILi2ELi2EN4cute5tupleIJNS5_1CILi128EEES8_NS7_ILi64EEEEEENS_10bfloat16_tEfNS_4arch4Sm80ELb0ELb1ELb1ELb1ELb1ELb0ELb0ELb0ELi2ELi4ELi4ELi4ELb0EEENS1_24CollectiveEpilogueBwdGQAISA_fSD_Li256ELb1ELb1EEENS1_19SingleTileSchedulerILb1ELb0ELb0ELi128EEEEEEEEEvNT_6ParamsE$_ZN4cute3eso3ESOILb0ELb0EJNS_5tupleIJiNS_1CILi512EEEEEENS2_IJiiEEENS3_ILi1024EEEEEC2ERKS5_RKS6_RKS7_,($_ZN7cutlass13device_kernelIN5flash19enable_sm80_to_sm89INS1_16FlashAttnBwdSm80INS1_25CollectiveMainloopBwdSm80ILi2ELi2EN4cute5tupleIJNS5_1CILi128EEES8_NS7_ILi64EEEEEENS_10bfloat16_tEfNS_4arch4Sm80ELb0ELb1ELb1ELb1ELb1ELb0ELb0ELb0ELi2ELi4ELi4ELi4ELb0EEENS1_24CollectiveEpilogueBwdGQAISA_fSD_Li256ELb1ELb1EEENS1_19SingleTileSchedulerILb1ELb0ELb0ELi128EEEEEEEEEvNT_6ParamsE$_ZN4cute3eso3ESOILb0ELb0EJNS_5tupleIJiiEEEiNS_1CILi0EEEEEC2ERKS3_RKiRKS5_ - $_ZN7cutlass13device_kernelIN5flash19enable_sm80_to_sm89INS1_16FlashAttnBwdSm80INS1_25CollectiveMainloopBwdSm80ILi2ELi2EN4cute5tupleIJNS5_1CILi128EEES8_NS7_ILi64EEEEEENS_10bfloat16_tEfNS_4arch4Sm80ELb0ELb1ELb1ELb1ELb1ELb0ELb0ELb0ELi2ELi4ELi4ELi4ELb0EEENS1_24CollectiveEpilogueBwdGQAISA_fSD_Li256ELb1ELb1EEENS1_19SingleTileSchedulerILb1ELb0ELb0ELi128EEEEEEEEEvNT_6ParamsE$_ZN4cute3eso3ESOILb0ELb0EJNS_5tupleIJiNS_1CILi512EEEEEENS2_IJiiEEENS3_ILi1024EEEEEC2ERKS5_RKS6_RKS7_)
$_ZN7cutlass13device_kernelIN5flash19enable_sm80_to_sm89INS1_16FlashAttnBwdSm80INS1_25CollectiveMainloopBwdSm80ILi2ELi2EN4cute5tupleIJNS5_1CILi128EEES8_NS7_ILi64EEEEEENS_10bfloat16_tEfNS_4arch4Sm80ELb0ELb1ELb1ELb1ELb1ELb0ELb0ELb0ELi2ELi4ELi4ELi4ELb0EEENS1_24CollectiveEpilogueBwdGQAISA_fSD_Li256ELb1ELb1EEENS1_19SingleTileSchedulerILb1ELb0ELb0ELi128EEEEEEEEEvNT_6ParamsE$_ZN4cute3eso3ESOILb0ELb0EJNS_5tupleIJiNS_1CILi512EEEEEENS2_IJiiEEENS3_ILi1024EEEEEC2ERKS5_RKS6_RKS7_:
        /* <DEDUP_REMOVED lines=9> */
        .type           $_ZN7cutlass13device_kernelIN5flash19enable_sm80_to_sm89INS1_16FlashAttnBwdSm80INS1_25CollectiveMainloopBwdSm80ILi2ELi2EN4cute5tupleIJNS5_1CILi128EEES8_NS7_ILi64EEEEEENS_10bfloat16_tEfNS_4arch4Sm80ELb0ELb1ELb1ELb1ELb1ELb0ELb0ELb0ELi2ELi4ELi4ELi4ELb0EEENS1_24CollectiveEpilogueBwdGQAISA_fSD_Li256ELb1ELb1EEENS1_19SingleTileSchedulerILb1ELb0ELb0ELi128EEEEEEEEEvNT_6ParamsE$_ZN4cute3eso3ESOILb0ELb0EJNS_5tupleIJiiEEEiNS_1CILi0EEEEEC2ERKS3_RKiRKS5_,@function
        .size           $_ZN7cutlass13device_kernelIN5flash19enable_sm80_to_sm89INS1_16FlashAttnBwdSm80INS1_25CollectiveMainloopBwdSm80ILi2ELi2EN4cute5tupleIJNS5_1CILi128EEES8_NS7_ILi64EEEEEENS_10bfloat16_tEfNS_4arch4Sm80ELb0ELb1ELb1ELb1ELb1ELb0ELb0ELb0ELi2ELi4ELi4ELi4ELb0EEENS1_24CollectiveEpilogueBwdGQAISA_fSD_Li256ELb1ELb1EEENS1_19SingleTileSchedulerILb1ELb0ELb0ELi128EEEEEEEEEvNT_6ParamsE$_ZN4cute3eso3ESOILb0ELb0EJNS_5tupleIJiiEEEiNS_1CILi0EEEEEC2ERKS3_RKiRKS5_,($_ZN7cutlass13device_kernelIN5flash19enable_sm80_to_sm89INS1_16FlashAttnBwdSm80INS1_25CollectiveMainloopBwdSm80ILi2ELi2EN4cute5tupleIJNS5_1CILi128EEES8_NS7_ILi64EEEEEENS_10bfloat16_tEfNS_4arch4Sm80ELb0ELb1ELb1ELb1ELb1ELb0ELb0ELb0ELi2ELi4ELi4ELi4ELb0EEENS1_24CollectiveEpilogueBwdGQAISA_fSD_Li256ELb1ELb1EEENS1_19SingleTileSchedulerILb1ELb0ELb0ELi128EEEEEEEEEvNT_6ParamsE$_ZN4cute3eso3ESOILb0ELb0EJNS_6LayoutINS_5tupleIJNS3_IJNS3_IJNS_1CILi8EEENS4_ILi1EEEEEES6_EEENS3_IJNS3_IJS6_S6_EEENS4_ILi2EEEEEEEEENS3_IJNS3_IJNS3_IJS6_NS4_ILi0EEEEEESD_EEENS3_IJNS3_IJSD_SD_EEEiEEEEEEEENS_10ViewEngineINS_8smem_ptrIPN7cutlass10bfloat16_tEEEEEEEC2ERKSJ_RKSQ_ - $_ZN7cutlass13device_kernelIN5flash19enable_sm80_to_sm89INS1_16FlashAttnBwdSm80INS1_25CollectiveMainloopBwdSm80ILi2ELi2EN4cute5tupleIJNS5_1CILi128EEES8_NS7_ILi64EEEEEENS_10bfloat16_tEfNS_4arch4Sm80ELb0ELb1ELb1ELb1ELb1ELb0ELb0ELb0ELi2ELi4ELi4ELi4ELb0EEENS1_24CollectiveEpilogueBwdGQAISA_fSD_Li256ELb1ELb1EEENS1_19SingleTileSchedulerILb1ELb0ELb0ELi128EEEEEEEEEvNT_6ParamsE$_ZN4cute3eso3ESOILb0ELb0EJNS_5tupleIJiiEEEiNS_1CILi0EEEEEC2ERKS3_RKiRKS5_)
$_ZN7cutlass13device_kernelIN5flash19enable_sm80_to_sm89INS1_16FlashAttnBwdSm80INS1_25CollectiveMainloopBwdSm80ILi2ELi2EN4cute5tupleIJNS5_1CILi128EEES8_NS7_ILi64EEEEEENS_10bfloat16_tEfNS_4arch4Sm80ELb0ELb1ELb1ELb1ELb1ELb0ELb0ELb0ELi2ELi4ELi4ELi4ELb0EEENS1_24CollectiveEpilogueBwdGQAISA_fSD_Li256ELb1ELb1EEENS1_19SingleTileSchedulerILb1ELb0ELb0ELi128EEEEEEEEEvNT_6ParamsE$_ZN4cute3eso3ESOILb0ELb0EJNS_5tupleIJiiEEEiNS_1CILi0EEEEEC2ERKS3_RKiRKS5_:
[----:B------:R-:W-:Y:S02]  /*6270*/  IADD3 R3, R3, -c[0x0][0x20], RZ ;  /* 0x8000080003037a10 */ /* 0x000fe40007ffe0ff */
[----:B------:R-:W-:-:S03]  /*6280*/  IADD3 R2, R2, -c[0x0][0x20], RZ ;  /* 0x8000080002027a10 */ /* 0x000fc60007ffe0ff */
[----:B------:R1:W-:Y:S04]  /*6290*/  STL [R3], R10 ;  /* 0x0000000a03007387 */ /* 0x0003e80000100800 */
[----:B------:R1:W-:Y:S04]  /*62a0*/  STL [R3+0x4], R8 ;  /* 0x0000040803007387 */ /* 0x0003e80000100800 */
[----:B------:R-:W2:Y:S01]  /*62b0*/  LDL R2, [R2] ;  /* 0x0000000002027983 */ /* 0x000ea20000100800 */
[----:B------:R-:W-:-:S03]  /*62c0*/  IMAD.MOV.U32 R7, RZ, RZ, 0x0 ;  /* 0x00000000ff077424 */ /* 0x000fc600078e00ff */
[----:B--2---:R1:W-:Y:S01]  /*62d0*/  STL [R3+0x8], R2 ;  /* 0x0000080203007387 */ /* 0x0043e20000100800 */
[----:B------:R-:W-:Y:S05]  /*62e0*/  RET.REL.NODEC R6 `(_ZN7cutlass13device_kernelIN5flash19enable_sm80_to_sm89INS1_16FlashAttnBwdSm80INS1_25CollectiveMainloopBwdSm80ILi2ELi2EN4cute5tupleIJNS5_1CILi128EEES8_NS7_ILi64EEEEEENS_10bfloat16_tEfNS_4arch4Sm80ELb0ELb1ELb1ELb1ELb1ELb0ELb0ELb0ELi2ELi4ELi4ELi4ELb0EEENS1_24CollectiveEpilogueBwdGQAISA_fSD_Li256ELb1ELb1EEENS1_19SingleTileSchedulerILb1ELb0ELb0ELi128EEEEEEEEEvNT_6ParamsE) ;  /* 0xffff9d1006007950 */ /* 0x000fea0003c3ffff */
        .type           $_ZN7cutlass13device_kernelIN5flash19enable_sm80_to_sm89INS1_16FlashAttnBwdSm80INS1_25CollectiveMainloopBwdSm80ILi2ELi2EN4cute5tupleIJNS5_1CILi128EEES8_NS7_ILi64EEEEEENS_10bfloat16_tEfNS_4arch4Sm80ELb0ELb1ELb1ELb1ELb1ELb0ELb0ELb0ELi2ELi4ELi4ELi4ELb0EEENS1_24CollectiveEpilogueBwdGQAISA_fSD_Li256ELb1ELb1EEENS1_19SingleTileSchedulerILb1ELb0ELb0ELi128EEEEEEEEEvNT_6ParamsE$_ZN4cute3eso3ESOILb0ELb0EJNS_6LayoutINS_5tupleIJNS3_IJNS3_IJNS_1CILi8EEENS4_ILi1EEEEEES6_EEENS3_IJNS3_IJS6_S6_EEENS4_ILi2EEEEEEEEENS3_IJNS3_IJNS3_IJS6_NS4_ILi0EEEEEESD_EEENS3_IJNS3_IJSD_SD_EEEiEEEEEEEENS_10ViewEngineINS_8smem_ptrIPN7cutlass10bfloat16_tEEEEEEEC2ERKSJ_RKSQ_,@function
        .size           $_ZN7cutlass13device_kernelIN5flash19enable_sm80_to_sm89INS1_16FlashAttnBwdSm80INS1_25CollectiveMainloopBwdSm80ILi2ELi2EN4cute5tupleIJNS5_1CILi128EEES8_NS7_ILi64EEEEEENS_10bfloat16_tEfNS_4arch4Sm80ELb0ELb1ELb1ELb1ELb1ELb0ELb0ELb0ELi2ELi4ELi4ELi4ELb0EEENS1_24CollectiveEpilogueBwdGQAISA_fSD_Li256ELb1ELb1EEENS1_19SingleTileSchedulerILb1ELb0ELb0ELi128EEEEEEEEEvNT_6ParamsE$_ZN4cute3eso3ESOILb0ELb0EJNS_6LayoutINS_5tupleIJNS3_IJNS3_IJNS_1CILi8EEENS4_ILi1EEEEEES6_EEENS3_IJNS3_IJS6_S6_EEENS4_ILi2EEEEEEEEENS3_IJNS3_IJNS3_IJS6_NS4_ILi0EEEEEESD_EEENS3_IJNS3_IJSD_SD_EEEiEEEEEEEENS_10ViewEngineINS_8smem_ptrIPN7cutlass10bfloat16_tEEEEEEEC2ERKSJ_RKSQ_,($_ZN7cutlass13device_kernelIN5flash19enable_sm80_to_sm89INS1_16FlashAttnBwdSm80INS1_25CollectiveMainloopBwdSm80ILi2ELi2EN4cute5tupleIJNS5_1CILi128EEES8_NS7_ILi64EEEEEENS_10bfloat16_tEfNS_4arch4Sm80ELb0ELb1ELb1ELb1ELb1ELb0ELb0ELb0ELi2ELi4ELi4ELi4ELb0EEENS1_24CollectiveEpilogueBwdGQAISA_fSD_Li256ELb1ELb1EEENS1_19SingleTileSchedulerILb1ELb0ELb0ELi128EEEEEEEEEvNT_6ParamsE$_ZN4cute3eso3ESOILb0ELb0EJNS_6LayoutINS_5tupleIJNS3_IJNS_1CILi1EEENS3_IJS5_NS4_ILi2EEES6_EEEEEES6_NS3_IJS6_S6_EEEEEENS3_IJNS3_IJNS4_ILi0EEENS3_IJS5_NS4_ILi256EEEiEEEEEENS4_ILi2048EEENS3_IJiNS4_ILi4096EEEEEEEEEEENS_10ViewEngineINS_8smem_ptrIPjEEEEEEC2ERKSJ_RKSO_ - $_ZN7cutlass13device_kernelIN5flash19enable_sm80_to_sm89INS1_16FlashAttnBwdSm80INS1_25CollectiveMainloopBwdSm80ILi2ELi2EN4cute5tupleIJNS5_1CILi128EEES8_NS7_ILi64EEEEEENS_10bfloat16_tEfNS_4arch4Sm80ELb0ELb1ELb1ELb1ELb1ELb0ELb0ELb0ELi2ELi4ELi4ELi4ELb0EEENS1_24CollectiveEpilogueBwdGQAISA_fSD_Li256ELb1ELb1EEENS1_19SingleTileSchedulerILb1ELb0ELb0ELi128EEEEEEEEEvNT_6ParamsE$_ZN4cute3eso3ESOILb0ELb0EJNS_6LayoutINS_5tupleIJNS3_IJNS3_IJNS_1CILi8EEENS4_ILi1EEEEEES6_EEENS3_IJNS3_IJS6_S6_EEENS4_ILi2EEEEEEEEENS3_IJNS3_IJNS3_IJS6_NS4_ILi0EEEEEESD_EEENS3_IJNS3_IJSD_SD_EEEiEEEEEEEENS_10ViewEngineINS_8smem_ptrIPN7cutlass10bfloat16_tEEEEEEEC2ERKSJ_RKSQ_)
$_ZN7cutlass13device_kernelIN5flash19enable_sm80_to_sm89INS1_16FlashAttnBwdSm80INS1_25CollectiveMainloopBwdSm80ILi2ELi2EN4cute5tupleIJNS5_1CILi128EEES8_NS7_ILi64EEEEEENS_10bfloat16_tEfNS_4arch4Sm80ELb0ELb1ELb1ELb1ELb1ELb0ELb0ELb0ELi2ELi4ELi4ELi4ELb0EEENS1_24CollectiveEpilogueBwdGQAISA_fSD_Li256ELb1ELb1EEENS1_19SingleTileSchedulerILb1ELb0ELb0ELi128EEEEEEEEEvNT_6ParamsE$_ZN4cute3eso3ESOILb0ELb0EJNS_6LayoutINS_5tupleIJNS3_IJNS3_IJNS_1CILi8EEENS4_ILi1EEEEEES6_EEENS3_IJNS3_IJS6_S6_EEENS4_ILi2EEEEEEEEENS3_IJNS3_IJNS3_IJS6_NS4_ILi0EEEEEESD_EEENS3_IJNS3_IJSD_SD_EEEiEEEEEEEENS_10ViewEngineINS_8smem_ptrIPN7cutlass10bfloat16_tEEEEEEEC2ERKSJ_RKSQ_:
[----:B------:R-:W-:Y:S02]  /*62f0*/  IADD3 R3, R70, -c[0x0][0x20], RZ ;  /* 0x8000080046037a10 */ /* 0x000fe40007ffe0ff */
[----:B------:R-:W-:-:S03]  /*6300*/  IADD3 R2, R62, -c[0x0][0x20], RZ ;  /* 0x800008003e027a10 */ /* 0x000fc60007ffe0ff */
[----:B------:R1:W-:Y:S04]  /*6310*/  STL [R3], R6 ;  /* 0x0000000603007387 */ /* 0x0003e80000100800 */
[----:B------:R-:W2:Y:S01]  /*6320*/  LDL.64 R10, [R2] ;  /* 0x00000000020a7983 */ /* 0x000ea20000100a00 */
[----:B------:R-:W-:-:S03]  /*6330*/  IMAD.MOV.U32 R5, RZ, RZ, 0x0 ;  /* 0x00000000ff057424 */ /* 0x000fc600078e00ff */
[----:B--2---:R1:W-:Y:S01]  /*6340*/  STL.64 [R3+0x8], R10 ;  /* 0x0000080a03007387 */ /* 0x0043e20000100a00 */
[----:B------:R-:W-:Y:S05]  /*6350*/  RET.REL.NODEC R4 `(_ZN7cutlass13device_kernelIN5flash19enable_sm80_to_sm89INS1_16FlashAttnBwdSm80INS1_25CollectiveMainloopBwdSm80ILi2ELi2EN4cute5tupleIJNS5_1CILi128EEES8_NS7_ILi64EEEEEENS_10bfloat16_tEfNS_4arch4Sm80ELb0ELb1ELb1ELb1ELb1ELb0ELb0ELb0ELi2ELi4ELi4ELi4ELb0EEENS1_24CollectiveEpilogueBwdGQAISA_fSD_Li256ELb1ELb1EEENS1_19SingleTileSchedulerILb1ELb0ELb0ELi128EEEEEEEEEvNT_6ParamsE) ;  /* 0xffff9ca004007950 */ /* 0x000fea0003c3ffff */
        .type           $_ZN7cutlass13device_kernelIN5flash19enable_sm80_to_sm89INS1_16FlashAttnBwdSm80INS1_25CollectiveMainloopBwdSm80ILi2ELi2EN4cute5tupleIJNS5_1CILi128EEES8_NS7_ILi64EEEEEENS_10bfloat16_tEfNS_4arch4Sm80ELb0ELb1ELb1ELb1ELb1ELb0ELb0ELb0ELi2ELi4ELi4ELi4ELb0EEENS1_24CollectiveEpilogueBwdGQAISA_fSD_Li256ELb1ELb1EEENS1_19SingleTileSchedulerILb1ELb0ELb0ELi128EEEEEEEEEvNT_6ParamsE$_ZN4cute3eso3ESOILb0ELb0EJNS_6LayoutINS_5tupleIJNS3_IJNS_1CILi1EEENS3_IJS5_NS4_ILi2EEES6_EEEEEES6_NS3_IJS6_S6_EEEEEENS3_IJNS3_IJNS4_ILi0EEENS3_IJS5_NS4_ILi256EEEiEEEEEENS4_ILi2048EEENS3_IJiNS4_ILi4096EEEEEEEEEEENS_10ViewEngineINS_8smem_ptrIPjEEEEEEC2ERKSJ_RKSO_,@function
        .size           $_ZN7cutlass13device_kernelIN5flash19enable_sm80_to_sm89INS1_16FlashAttnBwdSm80INS1_25CollectiveMainloopBwdSm80ILi2ELi2EN4cute5tupleIJNS5_1CILi128EEES8_NS7_ILi64EEEEEENS_10bfloat16_tEfNS_4arch4Sm80ELb0ELb1ELb1ELb1ELb1ELb0ELb0ELb0ELi2ELi4ELi4ELi4ELb0EEENS1_24CollectiveEpilogueBwdGQAISA_fSD_Li256ELb1ELb1EEENS1_19SingleTileSchedulerILb1ELb0ELb0ELi128EEEEEEEEEvNT_6ParamsE$_ZN4cute3eso3ESOILb0ELb0EJNS_6LayoutINS_5tupleIJNS3_IJNS_1CILi1EEENS3_IJS5_NS4_ILi2EEES6_EEEEEES6_NS3_IJS6_S6_EEEEEENS3_IJNS3_IJNS4_ILi0EEENS3_IJS5_NS4_ILi256EEEiEEEEEENS4_ILi2048EEENS3_IJiNS4_ILi4096EEEEEEEEEEENS_10ViewEngineINS_8smem_ptrIPjEEEEEEC2ERKSJ_RKSO_,($_ZN7cutlass13device_kernelIN5flash19enable_sm80_to_sm89INS1_16FlashAttnBwdSm80INS1_25CollectiveMainloopBwdSm80ILi2ELi2EN4cute5tupleIJNS5_1CILi128EEES8_NS7_ILi64EEEEEENS_10bfloat16_tEfNS_4arch4Sm80ELb0ELb1ELb1ELb1ELb1ELb0ELb0ELb0ELi2ELi4ELi4ELi4ELb0EEENS1_24CollectiveEpilogueBwdGQAISA_fSD_Li256ELb1ELb1EEENS1_19SingleTileSchedulerILb1ELb0ELb0ELi128EEEEEEEEEvNT_6ParamsE$_ZN4cute3eso3ESOILb0ELb0EJNS_6LayoutINS_5tupleIJNS3_IJNS_1CILi2EEES5_EEENS4_ILi8EEES6_EEENS3_IJNS3_IJNS4_ILi1EEEiEEENS4_ILi1024EEENS3_IJiiEEEEEEEENS_10ViewEngineINS_8smem_ptrIPN7cutlass10bfloat16_tEEEEEEEC2ERKSE_RKSL_ - $_ZN7cutlass13device_kernelIN5flash19enable_sm80_to_sm89INS1_16FlashAttnBwdSm80INS1_25CollectiveMainloopBwdSm80ILi2ELi2EN4cute5tupleIJNS5_1CILi128EEES8_NS7_ILi64EEEEEENS_10bfloat16_tEfNS_4arch4Sm80ELb0ELb1ELb1ELb1ELb1ELb0ELb0ELb0ELi2ELi4ELi4ELi4ELb0EEENS1_24CollectiveEpilogueBwdGQAISA_fSD_Li256ELb1ELb1EEENS1_19SingleTileSchedulerILb1ELb0ELb0ELi128EEEEEEEEEvNT_6ParamsE$_ZN4cute3eso3ESOILb0ELb0EJNS_6LayoutINS_5tupleIJNS3_IJNS_1CILi1EEENS3_IJS5_NS4_ILi2EEES6_EEEEEES6_NS3_IJS6_S6_EEEEEENS3_IJNS3_IJNS4_ILi0EEENS3_IJS5_NS4_ILi256EEEiEEEEEENS4_ILi2048EEENS3_IJiNS4_ILi4096EEEEEEEEEEENS_10ViewEngineINS_8smem_ptrIPjEEEEEEC2ERKSJ_RKSO_)
$_ZN7cutlass13device_kernelIN5flash19enable_sm80_to_sm89INS1_16FlashAttnBwdSm80INS1_25CollectiveMainloopBwdSm80ILi2ELi2EN4cute5tupleIJNS5_1CILi128EEES8_NS7_ILi64EEEEEENS_10bfloat16_tEfNS_4arch4Sm80ELb0ELb1ELb1ELb1ELb1ELb0ELb0ELb0ELi2ELi4ELi4ELi4ELb0EEENS1_24CollectiveEpilogueBwdGQAISA_fSD_Li256ELb1ELb1EEENS1_19SingleTileSchedulerILb1ELb0ELb0ELi128EEEEEEEEEvNT_6ParamsE$_ZN4cute3eso3ESOILb0ELb0EJNS_6LayoutINS_5tupleIJNS3_IJNS_1CILi1EEENS3_IJS5_NS4_ILi2EEES6_EEEEEES6_NS3_IJS6_S6_EEEEEENS3_IJNS3_IJNS4_ILi0EEENS3_IJS5_NS4_ILi256EEEiEEEEEENS4_ILi2048EEENS3_IJiNS4_ILi4096EEEEEEEEEEENS_10ViewEngineINS_8smem_ptrIPjEEEEEEC2ERKSJ_RKSO_:
[----:B------:R-:W-:Y:S02]  /*6360*/  IADD3 R5, R60, -c[0x0][0x20], RZ ;  /* 0x800008003c057a10 */ /* 0x000fe40007ffe0ff */
[----:B------:R-:W-:-:S03]  /*6370*/  IADD3 R6, R44, -c[0x0][0x20], RZ ;  /* 0x800008002c067a10 */ /* 0x000fc60007ffe0ff */
[----:B------:R1:W-:Y:S04]  /*6380*/  STL.64 [R5], R2 ;  /* 0x0000000205007387 */ /* 0x0003e80000100a00 */
[----:B------:R-:W2:Y:S01]  /*6390*/  LDL.64 R6, [R6] ;  /* 0x0000000006067983 */ /* 0x000ea20000100a00 */
[----:B------:R-:W-:Y:S02]  /*63a0*/  IMAD.MOV.U32 R8, RZ, RZ, R4 ;  /* 0x000000ffff087224 */ /* 0x000fe400078e0004 */
[----:B------:R-:W-:Y:S01]  /*63b0*/  IMAD.MOV.U32 R9, RZ, RZ, 0x0 ;  /* 0x00000000ff097424 */ /* 0x000fe200078e00ff */
[----:B--2---:R1:W-:Y:S03]  /*63c0*/  STL.64 [R5+0x8], R6 ;  /* 0x0000080605007387 */ /* 0x0043e60000100a00 */
[----:B------:R-:W-:Y:S05]  /*63d0*/  RET.REL.NODEC R8 `(_ZN7cutlass13device_kernelIN5flash19enable_sm80_to_sm89INS1_16FlashAttnBwdSm80INS1_25CollectiveMainloopBwdSm80ILi2ELi2EN4cute5tupleIJNS5_1CILi128EEES8_NS7_ILi64EEEEEENS_10bfloat16_tEfNS_4arch4Sm80ELb0ELb1ELb1ELb1ELb1ELb0ELb0ELb0ELi2ELi4ELi4ELi4ELb0EEENS1_24CollectiveEpilogueBwdGQAISA_fSD_Li256ELb1ELb1EEENS1_19SingleTileSchedulerILb1ELb0ELb0ELi128EEEEEEEEEvNT_6ParamsE) ;  /* 0xffff9c2008007950 */ /* 0x000fea0003c3ffff */
        .type           $_ZN7cutlass13device_kernelIN5flash19enable_sm80_to_sm89INS1_16FlashAttnBwdSm80INS1_25CollectiveMainloopBwdSm80ILi2ELi2EN4cute5tupleIJNS5_1CILi128EEES8_NS7_ILi64EEEEEENS_10bfloat16_tEfNS_4arch4Sm80ELb0ELb1ELb1ELb1ELb1ELb0ELb0ELb0ELi2ELi4ELi4ELi4ELb0EEENS1_24CollectiveEpilogueBwdGQAISA_fSD_Li256ELb1ELb1EEENS1_19SingleTileSchedulerILb1ELb0ELb0ELi128EEEEEEEEEvNT_6ParamsE$_ZN4cute3eso3ESOILb0ELb0EJNS_6LayoutINS_5tupleIJNS3_IJNS_1CILi2EEES5_EEENS4_ILi8EEES6_EEENS3_IJNS3_IJNS4_ILi1EEEiEEENS4_ILi1024EEENS3_IJiiEEEEEEEENS_10ViewEngineINS_8smem_ptrIPN7cutlass10bfloat16_tEEEEEEEC2ERKSE_RKSL_,@function
        .size           $_ZN7cutlass13device_kernelIN5flash19enable_sm80_to_sm89INS1_16FlashAttnBwdSm80INS1_25CollectiveMainloopBwdSm80ILi2ELi2EN4cute5tupleIJNS5_1CILi128EEES8_NS7_ILi64EEEEEENS_10bfloat16_tEfNS_4arch4Sm80ELb0ELb1ELb1ELb1ELb1ELb0ELb0ELb0ELi2ELi4ELi4ELi4ELb0EEENS1_24CollectiveEpilogueBwdGQAISA_fSD_Li256ELb1ELb1EEENS1_19SingleTileSchedulerILb1ELb0ELb0ELi128EEEEEEEEEvNT_6ParamsE$_ZN4cute3eso3ESOILb0ELb0EJNS_6LayoutINS_5tupleIJNS3_IJNS_1CILi2EEES5_EEENS4_ILi8EEES6_EEENS3_IJNS3_IJNS4_ILi1EEEiEEENS4_ILi1024EEENS3_IJiiEEEEEEEENS_10ViewEngineINS_8smem_ptrIPN7cutlass10bfloat16_tEEEEEEEC2ERKSE_RKSL_,($_ZN7cutlass13device_kernelIN5flash19enable_sm80_to_sm89INS1_16FlashAttnBwdSm80INS1_25CollectiveMainloopBwdSm80ILi2ELi2EN4cute5tupleIJNS5_1CILi128EEES8_NS7_ILi64EEEEEENS_10bfloat16_tEfNS_4arch4Sm80ELb0ELb1ELb1ELb1ELb1ELb0ELb0ELb0ELi2ELi4ELi4ELi4ELb0EEENS1_24CollectiveEpilogueBwdGQAISA_fSD_Li256ELb1ELb1EEENS1_19SingleTileSchedulerILb1ELb0ELb0ELi128EEEEEEEEEvNT_6ParamsE$_ZN4cute3eso3ESOILb0ELb0EJNS_6LayoutINS_5tupleIJNS3_IJNS_1CILi2EEES5_EEENS4_ILi8EEES6_EEENS3_IJNS3_IJNS4_ILi1EEEiEEENS4_ILi1024EEENS3_IJiiEEEEEEEEjEEC2ERKSE_RKj - $_ZN7cutlass13device_kernelIN5flash19enable_sm80_to_sm89INS1_16FlashAttnBwdSm80INS1_25CollectiveMainloopBwdSm80ILi2ELi2EN4cute5tupleIJNS5_1CILi128EEES8_NS7_ILi64EEEEEENS_10bfloat16_tEfNS_4arch4Sm80ELb0ELb1ELb1ELb1ELb1ELb0ELb0ELb0ELi2ELi4ELi4ELi4ELb0EEENS1_24CollectiveEpilogueBwdGQAISA_fSD_Li256ELb1ELb1EEENS1_19SingleTileSchedulerILb1ELb0ELb0ELi128EEEEEEEEEvNT_6ParamsE$_ZN4cute3eso3ESOILb0ELb0EJNS_6LayoutINS_5tupleIJNS3_IJNS_1CILi2EEES5_EEENS4_ILi8EEES6_EEENS3_IJNS3_IJNS4_ILi1EEEiEEENS4_ILi1024EEENS3_IJiiEEEEEEEENS_10ViewEngineINS_8smem_ptrIPN7cutlass10bfloat16_tEEEEEEEC2ERKSE_RKSL_)
$_ZN7cutlass13device_kernelIN5flash19enable_sm80_to_sm89INS1_16FlashAttnBwdSm80INS1_25CollectiveMainloopBwdSm80ILi2ELi2EN4cute5tupleIJNS5_1CILi128EEES8_NS7_ILi64EEEEEENS_10bfloat16_tEfNS_4arch4Sm80ELb0ELb1ELb1ELb1ELb1ELb0ELb0ELb0ELi2ELi4ELi4ELi4ELb0EEENS1_24CollectiveEpilogueBwdGQAISA_fSD_Li256ELb1ELb1EEENS1_19SingleTileSchedulerILb1ELb0ELb0ELi128EEEEEEEEEvNT_6ParamsE$_ZN4cute3eso3ESOILb0ELb0EJNS_6LayoutINS_5tupleIJNS3_IJNS_1CILi2EEES5_EEENS4_ILi8EEES6_EEENS3_IJNS3_IJNS4_ILi1EEEiEEENS4_ILi1024EEENS3_IJiiEEEEEEEENS_10ViewEngineINS_8smem_ptrIPN7cutlass10bfloat16_tEEEEEEEC2ERKSE_RKSL_:
[----:B------:R-:W-:Y:S02]  /*63e0*/  IADD3 R3, R25, -c[0x0][0x20], RZ ;  /* 0x8000080019037a10 */ /* 0x000fe40007ffe0ff */
[----:B------:R-:W-:-:S03]  /*63f0*/  IADD3 R2, R24, -c[0x0][0x20], RZ ;  /* 0x8000080018027a10 */ /* 0x000fc60007ffe0ff */
[----:B------:R1:W-:Y:S04]  /*6400*/  STL.64 [R3], R4 ;  /* 0x0000000403007387 */ /* 0x0003e80000100a00 */
[----:B------:R1:W-:Y:S04]  /*6410*/  STL [R3+0x8], R16 ;  /* 0x0000081003007387 */ /* 0x0003e80000100800 */
[----:B------:R-:W2:Y:S01]  /*6420*/  LDL.64 R8, [R2] ;  /* 0x0000000002087983 */ /* 0x000ea20000100a00 */
[----:B------:R-:W-:-:S03]  /*6430*/  IMAD.MOV.U32 R7, RZ, RZ, 0x0 ;  /* 0x00000000ff077424 */ /* 0x000fc600078e00ff */
[----:B--2---:R1:W-:Y:S01]  /*6440*/  STL.64 [R3+0x10], R8 ;  /* 0x0000100803007387 */ /* 0x0043e20000100a00 */
[----:B------:R-:W-:Y:S05]  /*6450*/  RET.REL.NODEC R6 `(_ZN7cutlass13device_kernelIN5flash19enable_sm80_to_sm89INS1_16FlashAttnBwdSm80INS1_25CollectiveMainloopBwdSm80ILi2ELi2EN4cute5tupleIJNS5_1CILi128EEES8_NS7_ILi64EEEEEENS_10bfloat16_tEfNS_4arch4Sm80ELb0ELb1ELb1ELb1ELb1ELb0ELb0ELb0ELi2ELi4ELi4ELi4ELb0EEENS1_24CollectiveEpilogueBwdGQAISA_fSD_Li256ELb1ELb1EEENS1_19SingleTileSchedulerILb1ELb0ELb0ELi128EEEEEEEEEvNT_6ParamsE) ;  /* 0xffff9ba006007950 */ /* 0x000fea0003c3ffff */
        .type           $_ZN7cutlass13device_kernelIN5flash19enable_sm80_to_sm89INS1_16FlashAttnBwdSm80INS1_25CollectiveMainloopBwdSm80ILi2ELi2EN4cute5tupleIJNS5_1CILi128EEES8_NS7_ILi64EEEEEENS_10bfloat16_tEfNS_4arch4Sm80ELb0ELb1ELb1ELb1ELb1ELb0ELb0ELb0ELi2ELi4ELi4ELi4ELb0EEENS1_24CollectiveEpilogueBwdGQAISA_fSD_Li256ELb1ELb1EEENS1_19SingleTileSchedulerILb1ELb0ELb0ELi128EEEEEEEEEvNT_6ParamsE$_ZN4cute3eso3ESOILb0ELb0EJNS_6LayoutINS_5tupleIJNS3_IJNS_1CILi2EEES5_EEENS4_ILi8EEES6_EEENS3_IJNS3_IJNS4_ILi1EEEiEEENS4_ILi1024EEENS3_IJiiEEEEEEEEjEEC2ERKSE_RKj,@function
        .size           $_ZN7cutlass13device_kernelIN5flash19enable_sm80_to_sm89INS1_16FlashAttnBwdSm80INS1_25CollectiveMainloopBwdSm80ILi2ELi2EN4cute5tupleIJNS5_1CILi128EEES8_NS7_ILi64EEEEEENS_10bfloat16_tEfNS_4arch4Sm80ELb0ELb1ELb1ELb1ELb1ELb0ELb0ELb0ELi2ELi4ELi4ELi4ELb0EEENS1_24CollectiveEpilogueBwdGQAISA_fSD_Li256ELb1ELb1EEENS1_19SingleTileSchedulerILb1ELb0ELb0ELi128EEEEEEEEEvNT_6ParamsE$_ZN4cute3eso3ESOILb0ELb0EJNS_6LayoutINS_5tupleIJNS3_IJNS_1CILi2EEES5_EEENS4_ILi8EEES6_EEENS3_IJNS3_IJNS4_ILi1EEEiEEENS4_ILi1024EEENS3_IJiiEEEEEEEEjEEC2ERKSE_RKj,($_ZN7cutlass13device_kernelIN5flash19enable_sm80_to_sm89INS1_16FlashAttnBwdSm80INS1_25CollectiveMainloopBwdSm80ILi2ELi2EN4cute5tupleIJNS5_1CILi128EEES8_NS7_ILi64EEEEEENS_10bfloat16_tEfNS_4arch4Sm80ELb0ELb1ELb1ELb1ELb1ELb0ELb0ELb0ELi2ELi4ELi4ELi4ELb0EEENS1_24CollectiveEpilogueBwdGQAISA_fSD_Li256ELb1ELb1EEENS1_19SingleTileSchedulerILb1ELb0ELb0ELi128EEEEEEEEEvNT_6ParamsE$_ZN4cute3eso3ESOILb0ELb0EJNS_6LayoutINS_5tupleIJNS3_IJNS_1CILi2EEES5_EEES6_NS4_ILi8EEEEEENS3_IJNS3_IJiNS4_ILi512EEEEEENS3_IJiiEEENS4_ILi1024EEEEEEEENS_10ViewEngineINS_8smem_ptrIPN7cutlass10bfloat16_tEEEEEEEC2ERKSE_RKSL_ - $_ZN7cutlass13device_kernelIN5flash19enable_sm80_to_sm89INS1_16FlashAttnBwdSm80INS1_25CollectiveMainloopBwdSm80ILi2ELi2EN4cute5tupleIJNS5_1CILi128EEES8_NS7_ILi64EEEEEENS_10bfloat16_tEfNS_4arch4Sm80ELb0ELb1ELb1ELb1ELb1ELb0ELb0ELb0ELi2ELi4ELi4ELi4ELb0EEENS1_24CollectiveEpilogueBwdGQAISA_fSD_Li256ELb1ELb1EEENS1_19SingleTileSchedulerILb1ELb0ELb0ELi128EEEEEEEEEvNT_6ParamsE$_ZN4cute3eso3ESOILb0ELb0EJNS_6LayoutINS_5tupleIJNS3_IJNS_1CILi2EEES5_EEENS4_ILi8EEES6_EEENS3_IJNS3_IJNS4_ILi1EEEiEEENS4_ILi1024EEENS3_IJiiEEEEEEEEjEEC2ERKSE_RKj)
$_ZN7cutlass13device_kernelIN5flash19enable_sm80_to_sm89INS1_16FlashAttnBwdSm80INS1_25CollectiveMainloopBwdSm80ILi2ELi2EN4cute5tupleIJNS5_1CILi128EEES8_NS7_ILi64EEEEEENS_10bfloat16_tEfNS_4arch4Sm80ELb0ELb1ELb1ELb1ELb1ELb0ELb0ELb0ELi2ELi4ELi4ELi4ELb0EEENS1_24CollectiveEpilogueBwdGQAISA_fSD_Li256ELb1ELb1EEENS1_19SingleTileSchedulerILb1ELb0ELb0ELi128EEEEEEEEEvNT_6ParamsE$_ZN4cute3eso3ESOILb0ELb0EJNS_6LayoutINS_5tupleIJNS3_IJNS_1CILi2EEES5_EEENS4_ILi8EEES6_EEENS3_IJNS3_IJNS4_ILi1EEEiEEENS4_ILi1024EEENS3_IJiiEEEEEEEEjEEC2ERKSE_RKj:
        /* <DEDUP_REMOVED lines=9> */
[----:B------:R-:W-:Y:S05]  /*64f0*/  RET.REL.NODEC R10 `(_ZN7cutlass13device_kernelIN5flash19enable_sm80_to_sm89INS1_16FlashAttnBwdSm80INS1_25CollectiveMainloopBwdSm80ILi2ELi2EN4cute5tupleIJNS5_1CILi128EEES8_NS7_ILi64EEEEEENS_10bfloat16_tEfNS_4arch4Sm80ELb0ELb1ELb1ELb1ELb1ELb0ELb0ELb0ELi2ELi4ELi4ELi4ELb0EEENS1_24CollectiveEpilogueBwdGQAISA_fSD_Li256ELb1ELb1EEENS1_19SingleTileSchedulerILb1ELb0ELb0ELi128EEEEEEEEEvNT_6ParamsE) ;  /* 0xffff9b000a007950 */ /* 0x000fea0003c3ffff */
        .type           $_ZN7cutlass13device_kernelIN5flash19enable_sm80_to_sm89INS1_16FlashAttnBwdSm80INS1_25CollectiveMainloopBwdSm80ILi2ELi2EN4cute5tupleIJNS5_1CILi128EEES8_NS7_ILi64EEEEEENS_10bfloat16_tEfNS_4arch4Sm80ELb0ELb1ELb1ELb1ELb1ELb0ELb0ELb0ELi2ELi4ELi4ELi4ELb0EEENS1_24CollectiveEpilogueBwdGQAISA_fSD_Li256ELb1ELb1EEENS1_19SingleTileSchedulerILb1ELb0ELb0ELi128EEEEEEEEEvNT_6ParamsE$_ZN4cute3eso3ESOILb0ELb0EJNS_6LayoutINS_5tupleIJNS3_IJNS_1CILi2EEES5_EEES6_NS4_ILi8EEEEEENS3_IJNS3_IJiNS4_ILi512EEEEEENS3_IJiiEEENS4_ILi1024EEEEEEEENS_10ViewEngineINS_8smem_ptrIPN7cutlass10bfloat16_tEEEEEEEC2ERKSE_RKSL_,@function
        .size           $_ZN7cutlass13device_kernelIN5flash19enable_sm80_to_sm89INS1_16FlashAttnBwdSm80INS1_25CollectiveMainloopBwdSm80ILi2ELi2EN4cute5tupleIJNS5_1CILi128EEES8_NS7_ILi64EEEEEENS_10bfloat16_tEfNS_4arch4Sm80ELb0ELb1ELb1ELb1ELb1ELb0ELb0ELb0ELi2ELi4ELi4ELi4ELb0EEENS1_24CollectiveEpilogueBwdGQAISA_fSD_Li256ELb1ELb1EEENS1_19SingleTileSchedulerILb1ELb0ELb0ELi128EEEEEEEEEvNT_6ParamsE$_ZN4cute3eso3ESOILb0ELb0EJNS_6LayoutINS_5tupleIJNS3_IJNS_1CILi2EEES5_EEES6_NS4_ILi8EEEEEENS3_IJNS3_IJiNS4_ILi512EEEEEENS3_IJiiEEENS4_ILi1024EEEEEEEENS_10ViewEngineINS_8smem_ptrIPN7cutlass10bfloat16_tEEEEEEEC2ERKSE_RKSL_,($_ZN7cutlass13device_kernelIN5flash19enable_sm80_to_sm89INS1_16FlashAttnBwdSm80INS1_25CollectiveMainloopBwdSm80ILi2ELi2EN4cute5tupleIJNS5_1CILi128EEES8_NS7_ILi64EEEEEENS_10bfloat16_tEfNS_4arch4Sm80ELb0ELb1ELb1ELb1ELb1ELb0ELb0ELb0ELi2ELi4ELi4ELi4ELb0EEENS1_24CollectiveEpilogueBwdGQAISA_fSD_Li256ELb1ELb1EEENS1_19SingleTileSchedulerILb1ELb0ELb0ELi128EEEEEEEEEvNT_6ParamsE$_ZN4cute3eso3ESOILb0ELb0EJNS_6LayoutINS_5tupleIJNS3_IJNS_1CILi2EEES5_EEES6_NS4_ILi8EEEEEENS3_IJNS3_IJiNS4_ILi512EEEEEENS3_IJiiEEENS4_ILi1024EEEEEEEEjEEC2ERKSE_RKj - $_ZN7cutlass13device_kernelIN5flash19enable_sm80_to_sm89INS1_16FlashAttnBwdSm80INS1_25CollectiveMainloopBwdSm80ILi2ELi2EN4cute5tupleIJNS5_1CILi128EEES8_NS7_ILi64EEEEEENS_10bfloat16_tEfNS_4arch4Sm80ELb0ELb1ELb1ELb1ELb1ELb0ELb0ELb0ELi2ELi4ELi4ELi4ELb0EEENS1_24CollectiveEpilogueBwdGQAISA_fSD_Li256ELb1ELb1EEENS1_19SingleTileSchedulerILb1ELb0ELb0ELi128EEEEEEEEEvNT_6ParamsE$_ZN4cute3eso3ESOILb0ELb0EJNS_6LayoutINS_5tupleIJNS3_IJNS_1CILi2EEES5_EEES6_NS4_ILi8EEEEEENS3_IJNS3_IJiNS4_ILi512EEEEEENS3_IJiiEEENS4_ILi1024EEEEEEEENS_10ViewEngineINS_8smem_ptrIPN7cutlass10bfloat16_tEEEEEEEC2ERKSE_RKSL_)
$_ZN7cutlass13device_kernelIN5flash19enable_sm80_to_sm89INS1_16FlashAttnBwdSm80INS1_25CollectiveMainloopBwdSm80ILi2ELi2EN4cute5tupleIJNS5_1CILi128EEES8_NS7_ILi64EEEEEENS_10bfloat16_tEfNS_4arch4Sm80ELb0ELb1ELb1ELb1ELb1ELb0ELb0ELb0ELi2ELi4ELi4ELi4ELb0EEENS1_24CollectiveEpilogueBwdGQAISA_fSD_Li256ELb1ELb1EEENS1_19SingleTileSchedulerILb1ELb0ELb0ELi128EEEEEEEEEvNT_6ParamsE$_ZN4cute3eso3ESOILb0ELb0EJNS_6LayoutINS_5tupleIJNS3_IJNS_1CILi2EEES5_EEES6_NS4_ILi8EEEEEENS3_IJNS3_IJiNS4_ILi512EEEEEENS3_IJiiEEENS4_ILi1024EEEEEEEENS_10ViewEngineINS_8smem_ptrIPN7cutlass10bfloat16_tEEEEEEEC2ERKSE_RKSL_:
        /* <DEDUP_REMOVED lines=8> */
        .type           $_ZN7cutlass13device_kernelIN5flash19enable_sm80_to_sm89INS1_16FlashAttnBwdSm80INS1_25CollectiveMainloopBwdSm80ILi2ELi2EN4cute5tupleIJNS5_1CILi128EEES8_NS7_ILi64EEEEEENS_10bfloat16_tEfNS_4arch4Sm80ELb0ELb1ELb1ELb1ELb1ELb0ELb0ELb0ELi2ELi4ELi4ELi4ELb0EEENS1_24CollectiveEpilogueBwdGQAISA_fSD_Li256ELb1ELb1EEENS1_19SingleTileSchedulerILb1ELb0ELb0ELi128EEEEEEEEEvNT_6ParamsE$_ZN4cute3eso3ESOILb0ELb0EJNS_6LayoutINS_5tupleIJNS3_IJNS_1CILi2EEES5_EEES6_NS4_ILi8EEEEEENS3_IJNS3_IJiNS4_ILi512EEEEEENS3_IJiiEEENS4_ILi1024EEEEEEEEjEEC2ERKSE_RKj,@function
        .size           $_ZN7cutlass13device_kernelIN5flash19enable_sm80_to_sm89INS1_16FlashAttnBwdSm80INS1_25CollectiveMainloopBwdSm80ILi2ELi2EN4cute5tupleIJNS5_1CILi128EEES8_NS7_ILi64EEEEEENS_10bfloat16_tEfNS_4arch4Sm80ELb0ELb1ELb1ELb1ELb1ELb0ELb0ELb0ELi2ELi4ELi4ELi4ELb0EEENS1_24CollectiveEpilogueBwdGQAISA_fSD_Li256ELb1ELb1EEENS1_19SingleTileSchedulerILb1ELb0ELb0ELi128EEEEEEEEEvNT_6ParamsE$_ZN4cute3eso3ESOILb0ELb0EJNS_6LayoutINS_5tupleIJNS3_IJNS_1CILi2EEES5_EEES6_NS4_ILi8EEEEEENS3_IJNS3_IJiNS4_ILi512EEEEEENS3_IJiiEEENS4_ILi1024EEEEEEEEjEEC2ERKSE_RKj,($_ZN7cutlass13device_kernelIN5flash19enable_sm80_to_sm89INS1_16FlashAttnBwdSm80INS1_25CollectiveMainloopBwdSm80ILi2ELi2EN4cute5tupleIJNS5_1CILi128EEES8_NS7_ILi64EEEEEENS_10bfloat16_tEfNS_4arch4Sm80ELb0ELb1ELb1ELb1ELb1ELb0ELb0ELb0ELi2ELi4ELi4ELi4ELb0EEENS1_24CollectiveEpilogueBwdGQAISA_fSD_Li256ELb1ELb1EEENS1_19SingleTileSchedulerILb1ELb0ELb0ELi128EEEEEEEEEvNT_6ParamsE$_ZN4cute3eso3ESOILb0ELb0EJNS_6LayoutINS_5tupleIJNS3_IJNS_1CILi2EEES5_S5_EEES5_NS3_IJNS3_IJS5_S5_EEES5_EEEEEENS3_IJNS3_IJNS4_ILi1EEENS4_ILi512EEEiEEENS4_ILi4096EEENS3_IJNS3_IJiiEEENS4_ILi8192EEEEEEEEEEENS_10ViewEngineINS_8smem_ptrIPN7cutlass10bfloat16_tEEEEEEEC2ERKSI_RKSP_ - $_ZN7cutlass13device_kernelIN5flash19enable_sm80_to_sm89INS1_16FlashAttnBwdSm80INS1_25CollectiveMainloopBwdSm80ILi2ELi2EN4cute5tupleIJNS5_1CILi128EEES8_NS7_ILi64EEEEEENS_10bfloat16_tEfNS_4arch4Sm80ELb0ELb1ELb1ELb1ELb1ELb0ELb0ELb0ELi2ELi4ELi4ELi4ELb0EEENS1_24CollectiveEpilogueBwdGQAISA_fSD_Li256ELb1ELb1EEENS1_19SingleTileSchedulerILb1ELb0ELb0ELi128EEEEEEEEEvNT_6ParamsE$_ZN4cute3eso3ESOILb0ELb0EJNS_6LayoutINS_5tupleIJNS3_IJNS_1CILi2EEES5_EEES6_NS4_ILi8EEEEEENS3_IJNS3_IJiNS4_ILi512EEEEEENS3_IJiiEEENS4_ILi1024EEEEEEEEjEEC2ERKSE_RKj)
$_ZN7cutlass13device_kernelIN5flash19enable_sm80_to_sm89INS1_16FlashAttnBwdSm80INS1_25CollectiveMainloopBwdSm80ILi2ELi2EN4cute5tupleIJNS5_1CILi128EEES8_NS7_ILi64EEEEEENS_10bfloat16_tEfNS_4arch4Sm80ELb0ELb1ELb1ELb1ELb1ELb0ELb0ELb0ELi2ELi4ELi4ELi4ELb0EEENS1_24CollectiveEpilogueBwdGQAISA_fSD_Li256ELb1ELb1EEENS1_19SingleTileSchedulerILb1ELb0ELb0ELi128EEEEEEEEEvNT_6ParamsE$_ZN4cute3eso3ESOILb0ELb0EJNS_6LayoutINS_5tupleIJNS3_IJNS_1CILi2EEES5_EEES6_NS4_ILi8EEEEEENS3_IJNS3_IJiNS4_ILi512EEEEEENS3_IJiiEEENS4_ILi1024EEEEEEEEjEEC2ERKSE_RKj:
        /* <DEDUP_REMOVED lines=10> */
        .type           $_ZN7cutlass13device_kernelIN5flash19enable_sm80_to_sm89INS1_16FlashAttnBwdSm80INS1_25CollectiveMainloopBwdSm80ILi2ELi2EN4cute5tupleIJNS5_1CILi128EEES8_NS7_ILi64EEEEEENS_10bfloat16_tEfNS_4arch4Sm80ELb0ELb1ELb1ELb1ELb1ELb0ELb0ELb0ELi2ELi4ELi4ELi4ELb0EEENS1_24CollectiveEpilogueBwdGQAISA_fSD_Li256ELb1ELb1EEENS1_19SingleTileSchedulerILb1ELb0ELb0ELi128EEEEEEEEEvNT_6ParamsE$_ZN4cute3eso3ESOILb0ELb0EJNS_6LayoutINS_5tupleIJNS3_IJNS_1CILi2EEES5_S5_EEES5_NS3_IJNS3_IJS5_S5_EEES5_EEEEEENS3_IJNS3_IJNS4_ILi1EEENS4_ILi512EEEiEEENS4_ILi4096EEENS3_IJNS3_IJiiEEENS4_ILi8192EEEEEEEEEEENS_10ViewEngineINS_8smem_ptrIPN7cutlass10bfloat16_tEEEEEEEC2ERKSI_RKSP_,@function
        .size           $_ZN7cutlass13device_kernelIN5flash19enable_sm80_to_sm89INS1_16FlashAttnBwdSm80INS1_25CollectiveMainloopBwdSm80ILi2ELi2EN4cute5tupleIJNS5_1CILi128EEES8_NS7_ILi64EEEEEENS_10bfloat16_tEfNS_4arch4Sm80ELb0ELb1ELb1ELb1ELb1ELb0ELb0ELb0ELi2ELi4ELi4ELi4ELb0EEENS1_24CollectiveEpilogueBwdGQAISA_fSD_Li256ELb1ELb1EEENS1_19SingleTileSchedulerILb1ELb0ELb0ELi128EEEEEEEEEvNT_6ParamsE$_ZN4cute3eso3ESOILb0ELb0EJNS_6LayoutINS_5tupleIJNS3_IJNS_1CILi2EEES5_S5_EEES5_NS3_IJNS3_IJS5_S5_EEES5_EEEEEENS3_IJNS3_IJNS4_ILi1EEENS4_ILi512EEEiEEENS4_ILi4096EEENS3_IJNS3_IJiiEEENS4_ILi8192EEEEEEEEEEENS_10ViewEngineINS_8smem_ptrIPN7cutlass10bfloat16_tEEEEEEEC2ERKSI_RKSP_,($_ZN7cutlass13device_kernelIN5flash19enable_sm80_to_sm89INS1_16FlashAttnBwdSm80INS1_25CollectiveMainloopBwdSm80ILi2ELi2EN4cute5tupleIJNS5_1CILi128EEES8_NS7_ILi64EEEEEENS_10bfloat16_tEfNS_4arch4Sm80ELb0ELb1ELb1ELb1ELb1ELb0ELb0ELb0ELi2ELi4ELi4ELi4ELb0EEENS1_24CollectiveEpilogueBwdGQAISA_fSD_Li256ELb1ELb1EEENS1_19SingleTileSchedulerILb1ELb0ELb0ELi128EEEEEEEEEvNT_6ParamsE$_ZN4cute3eso3ESOILb0ELb0EJNS_6LayoutINS_5tupleIJNS3_IJNS_1CILi2EEES5_S5_EEES5_NS3_IJNS3_IJS5_S5_EEES5_EEEEEENS3_IJNS3_IJNS4_ILi1EEENS4_ILi512EEEiEEENS4_ILi4096EEENS3_IJNS3_IJiiEEENS4_ILi8192EEEEEEEEEEEjEEC2ERKSI_RKj - $_ZN7cutlass13device_kernelIN5flash19enable_sm80_to_sm89INS1_16FlashAttnBwdSm80INS1_25CollectiveMainloopBwdSm80ILi2ELi2EN4cute5tupleIJNS5_1CILi128EEES8_NS7_ILi64EEEEEENS_10bfloat16_tEfNS_4arch4Sm80ELb0ELb1ELb1ELb1ELb1ELb0ELb0ELb0ELi2ELi4ELi4ELi4ELb0EEENS1_24CollectiveEpilogueBwdGQAISA_fSD_Li256ELb1ELb1EEENS1_19SingleTileSchedulerILb1ELb0ELb0ELi128EEEEEEEEEvNT_6ParamsE$_ZN4cute3eso3ESOILb0ELb0EJNS_6LayoutINS_5tupleIJNS3_IJNS_1CILi2EEES5_S5_EEES5_NS3_IJNS3_IJS5_S5_EEES5_EEEEEENS3_IJNS3_IJNS4_ILi1EEENS4_ILi512EEEiEEENS4_ILi4096EEENS3_IJNS3_IJiiEEENS4_ILi8192EEEEEEEEEEENS_10ViewEngineINS_8smem_ptrIPN7cutlass10bfloat16_tEEEEEEEC2ERKSI_RKSP_)
$_ZN7cutlass13device_kernelIN5flash19enable_sm80_to_sm89INS1_16FlashAttnBwdSm80INS1_25CollectiveMainloopBwdSm80ILi2ELi2EN4cute5tupleIJNS5_1CILi128EEES8_NS7_ILi64EEEEEENS_10bfloat16_tEfNS_4arch4Sm80ELb0ELb1ELb1ELb1ELb1ELb0ELb0ELb0ELi2ELi4ELi4ELi4ELb0EEENS1_24CollectiveEpilogueBwdGQAISA_fSD_Li256ELb1ELb1EEENS1_19SingleTileSchedulerILb1ELb0ELb0ELi128EEEEEEEEEvNT_6ParamsE$_ZN4cute3eso3ESOILb0ELb0EJNS_6LayoutINS_5tupleIJNS3_IJNS_1CILi2EEES5_S5_EEES5_NS3_IJNS3_IJS5_S5_EEES5_EEEEEENS3_IJNS3_IJNS4_ILi1EEENS4_ILi512EEEiEEENS4_ILi4096EEENS3_IJNS3_IJiiEEENS4_ILi8192EEEEEEEEEEENS_10ViewEngineINS_8smem_ptrIPN7cutlass10bfloat16_tEEEEEEEC2ERKSI_RKSP_:
        /* <DEDUP_REMOVED lines=8> */
        .type           $_ZN7cutlass13device_kernelIN5flash19enable_sm80_to_sm89INS1_16FlashAttnBwdSm80INS1_25CollectiveMainloopBwdSm80ILi2ELi2EN4cute5tupleIJNS5_1CILi128EEES8_NS7_ILi64EEEEEENS_10bfloat16_tEfNS_4arch4Sm80ELb0ELb1ELb1ELb1ELb1ELb0ELb0ELb0ELi2ELi4ELi4ELi4ELb0EEENS1_24CollectiveEpilogueBwdGQAISA_fSD_Li256ELb1ELb1EEENS1_19SingleTileSchedulerILb1ELb0ELb0ELi128EEEEEEEEEvNT_6ParamsE$_ZN4cute3eso3ESOILb0ELb0EJNS_6LayoutINS_5tupleIJNS3_IJNS_1CILi2EEES5_S5_EEES5_NS3_IJNS3_IJS5_S5_EEES5_EEEEEENS3_IJNS3_IJNS4_ILi1EEENS4_ILi512EEEiEEENS4_ILi4096EEENS3_IJNS3_IJiiEEENS4_ILi8192EEEEEEEEEEEjEEC2ERKSI_RKj,@function
        .size           $_ZN7cutlass13device_kernelIN5flash19enable_sm80_to_sm89INS1_16FlashAttnBwdSm80INS1_25CollectiveMainloopBwdSm80ILi2ELi2EN4cute5tupleIJNS5_1CILi128EEES8_NS7_ILi64EEEEEENS_10bfloat16_tEfNS_4arch4Sm80ELb0ELb1ELb1ELb1ELb1ELb0ELb0ELb0ELi2ELi4ELi4ELi4ELb0EEENS1_24CollectiveEpilogueBwdGQAISA_fSD_Li256ELb1ELb1EEENS1_19SingleTileSchedulerILb1ELb0ELb0ELi128EEEEEEEEEvNT_6ParamsE$_ZN4cute3eso3ESOILb0ELb0EJNS_6LayoutINS_5tupleIJNS3_IJNS_1CILi2EEES5_S5_EEES5_NS3_IJNS3_IJS5_S5_EEES5_EEEEEENS3_IJNS3_IJNS4_ILi1EEENS4_ILi512EEEiEEENS4_ILi4096EEENS3_IJNS3_IJiiEEENS4_ILi8192EEEEEEEEEEEjEEC2ERKSI_RKj,($_ZN7cutlass13device_kernelIN5flash19enable_sm80_to_sm89INS1_16FlashAttnBwdSm80INS1_25CollectiveMainloopBwdSm80ILi2ELi2EN4cute5tupleIJNS5_1CILi128EEES8_NS7_ILi64EEEEEENS_10bfloat16_tEfNS_4arch4Sm80ELb0ELb1ELb1ELb1ELb1ELb0ELb0ELb0ELi2ELi4ELi4ELi4ELb0EEENS1_24CollectiveEpilogueBwdGQAISA_fSD_Li256ELb1ELb1EEENS1_19SingleTileSchedulerILb1ELb0ELb0ELi128EEEEEEEEEvNT_6ParamsE$_ZN4cute3eso3ESOILb0ELb0EJNS_6LayoutINS_5tupleIJNS3_IJNS_1CILi2EEES5_S5_EEES5_NS3_IJS5_S5_EEEEEENS3_IJNS3_IJNS4_ILi1EEENS4_ILi512EEEiEEENS4_ILi4096EEENS3_IJiiEEEEEEEENS_10ViewEngineINS_8smem_ptrIPN7cutlass10bfloat16_tEEEEEEEC2ERKSF_RKSM_ - $_ZN7cutlass13device_kernelIN5flash19enable_sm80_to_sm89INS1_16FlashAttnBwdSm80INS1_25CollectiveMainloopBwdSm80ILi2ELi2EN4cute5tupleIJNS5_1CILi128EEES8_NS7_ILi64EEEEEENS_10bfloat16_tEfNS_4arch4Sm80ELb0ELb1ELb1ELb1ELb1ELb0ELb0ELb0ELi2ELi4ELi4ELi4ELb0EEENS1_24CollectiveEpilogueBwdGQAISA_fSD_Li256ELb1ELb1EEENS1_19SingleTileSchedulerILb1ELb0ELb0ELi128EEEEEEEEEvNT_6ParamsE$_ZN4cute3eso3ESOILb0ELb0EJNS_6LayoutINS_5tupleIJNS3_IJNS_1CILi2EEES5_S5_EEES5_NS3_IJNS3_IJS5_S5_EEES5_EEEEEENS3_IJNS3_IJNS4_ILi1EEENS4_ILi512EEEiEEENS4_ILi4096EEENS3_IJNS3_IJiiEEENS4_ILi8192EEEEEEEEEEEjEEC2ERKSI_RKj)
$_ZN7cutlass13device_kernelIN5flash19enable_sm80_to_sm89INS1_16FlashAttnBwdSm80INS1_25CollectiveMainloopBwdSm80ILi2ELi2EN4cute5tupleIJNS5_1CILi128EEES8_NS7_ILi64EEEEEENS_10bfloat16_tEfNS_4arch4Sm80ELb0ELb1ELb1ELb1ELb1ELb0ELb0ELb0ELi2ELi4ELi4ELi4ELb0EEENS1_24CollectiveEpilogueBwdGQAISA_fSD_Li256ELb1ELb1EEENS1_19SingleTileSchedulerILb1ELb0ELb0ELi128EEEEEEEEEvNT_6ParamsE$_ZN4cute3eso3ESOILb0ELb0EJNS_6LayoutINS_5tupleIJNS3_IJNS_1CILi2EEES5_S5_EEES5_NS3_IJNS3_IJS5_S5_EEES5_EEEEEENS3_IJNS3_IJNS4_ILi1EEENS4_ILi512EEEiEEENS4_ILi4096EEENS3_IJNS3_IJiiEEENS4_ILi8192EEEEEEEEEEEjEEC2ERKSI_RKj:
        /* <DEDUP_REMOVED lines=10> */
        .type           $_ZN7cutlass13device_kernelIN5flash19enable_sm80_to_sm89INS1_16FlashAttnBwdSm80INS1_25CollectiveMainloopBwdSm80ILi2ELi2EN4cute5tupleIJNS5_1CILi128EEES8_NS7_ILi64EEEEEENS_10bfloat16_tEfNS_4arch4Sm80ELb0ELb1ELb1ELb1ELb1ELb0ELb0ELb0ELi2ELi4ELi4ELi4ELb0EEENS1_24CollectiveEpilogueBwdGQAISA_fSD_Li256ELb1ELb1EEENS1_19SingleTileSchedulerILb1ELb0ELb0ELi128EEEEEEEEEvNT_6ParamsE$_ZN4cute3eso3ESOILb0ELb0EJNS_6LayoutINS_5tupleIJNS3_IJNS_1CILi2EEES5_S5_EEES5_NS3_IJS5_S5_EEEEEENS3_IJNS3_IJNS4_ILi1EEENS4_ILi512EEEiEEENS4_ILi4096EEENS3_IJiiEEEEEEEENS_10ViewEngineINS_8smem_ptrIPN7cutlass10bfloat16_tEEEEEEEC2ERKSF_RKSM_,@function
        .size           $_ZN7cutlass13device_kernelIN5flash19enable_sm80_to_sm89INS1_16FlashAttnBwdSm80INS1_25CollectiveMainloopBwdSm80ILi2ELi2EN4cute5tupleIJNS5_1CILi128EEES8_NS7_ILi64EEEEEENS_10bfloat16_tEfNS_4arch4Sm80ELb0ELb1ELb1ELb1ELb1ELb0ELb0ELb0ELi2ELi4ELi4ELi4ELb0EEENS1_24CollectiveEpilogueBwdGQAISA_fSD_Li256ELb1ELb1EEENS1_19SingleTileSchedulerILb1ELb0ELb0ELi128EEEEEEEEEvNT_6ParamsE$_ZN4cute3eso3ESOILb0ELb0EJNS_6LayoutINS_5tupleIJNS3_IJNS_1CILi2EEES5_S5_EEES5_NS3_IJS5_S5_EEEEEENS3_IJNS3_IJNS4_ILi1EEENS4_ILi512EEEiEEENS4_ILi4096EEENS3_IJiiEEEEEEEENS_10ViewEngineINS_8smem_ptrIPN7cutlass10bfloat16_tEEEEEEEC2ERKSF_RKSM_,($_ZN7cutlass13device_kernelIN5flash19enable_sm80_to_sm89INS1_16FlashAttnBwdSm80INS1_25CollectiveMainloopBwdSm80ILi2ELi2EN4cute5tupleIJNS5_1CILi128EEES8_NS7_ILi64EEEEEENS_10bfloat16_tEfNS_4arch4Sm80ELb0ELb1ELb1ELb1ELb1ELb0ELb0ELb0ELi2ELi4ELi4ELi4ELb0EEENS1_24CollectiveEpilogueBwdGQAISA_fSD_Li256ELb1ELb1EEENS1_19SingleTileSchedulerILb1ELb0ELb0ELi128EEEEEEEEEvNT_6ParamsE$_ZN4cute3eso3ESOILb0ELb0EJNS_6LayoutINS_5tupleIJNS3_IJNS_1CILi2EEES5_S5_EEES5_NS3_IJS5_S5_EEEEEENS3_IJNS3_IJNS4_ILi1EEENS4_ILi512EEEiEEENS4_ILi4096EEENS3_IJiiEEEEEEEEjEEC2ERKSF_RKj - $_ZN7cutlass13device_kernelIN5flash19enable_sm80_to_sm89INS1_16FlashAttnBwdSm80INS1_25CollectiveMainloopBwdSm80ILi2ELi2EN4cute5tupleIJNS5_1CILi128EEES8_NS7_ILi64EEEEEENS_10bfloat16_tEfNS_4arch4Sm80ELb0ELb1ELb1ELb1ELb1ELb0ELb0ELb0ELi2ELi4ELi4ELi4ELb0EEENS1_24CollectiveEpilogueBwdGQAISA_fSD_Li256ELb1ELb1EEENS1_19SingleTileSchedulerILb1ELb0ELb0ELi128EEEEEEEEEvNT_6ParamsE$_ZN4cute3eso3ESOILb0ELb0EJNS_6LayoutINS_5tupleIJNS3_IJNS_1CILi2EEES5_S5_EEES5_NS3_IJS5_S5_EEEEEENS3_IJNS3_IJNS4_ILi1EEENS4_ILi512EEEiEEENS4_ILi4096EEENS3_IJiiEEEEEEEENS_10ViewEngineINS_8smem_ptrIPN7cutlass10bfloat16_tEEEEEEEC2ERKSF_RKSM_)
$_ZN7cutlass13device_kernelIN5flash19enable_sm80_to_sm89INS1_16FlashAttnBwdSm80INS1_25CollectiveMainloopBwdSm80ILi2ELi2EN4cute5tupleIJNS5_1CILi128EEES8_NS7_ILi64EEEEEENS_10bfloat16_tEfNS_4arch4Sm80ELb0ELb1ELb1ELb1ELb1ELb0ELb0ELb0ELi2ELi4ELi4ELi4ELb0EEENS1_24CollectiveEpilogueBwdGQAISA_fSD_Li256ELb1ELb1EEENS1_19SingleTileSchedulerILb1ELb0ELb0ELi128EEEEEEEEEvNT_6ParamsE$_ZN4cute3eso3ESOILb0ELb0EJNS_6LayoutINS_5tupleIJNS3_IJNS_1CILi2EEES5_S5_EEES5_NS3_IJS5_S5_EEEEEENS3_IJNS3_IJNS4_ILi1EEENS4_ILi512EEEiEEENS4_ILi4096EEENS3_IJiiEEEEEEEENS_10ViewEngineINS_8smem_ptrIPN7cutlass10bfloat16_tEEEEEEEC2ERKSF_RKSM_:
        /* <DEDUP_REMOVED lines=8> */
        .type           $_ZN7cutlass13device_kernelIN5flash19enable_sm80_to_sm89INS1_16FlashAttnBwdSm80INS1_25CollectiveMainloopBwdSm80ILi2ELi2EN4cute5tupleIJNS5_1CILi128EEES8_NS7_ILi64EEEEEENS_10bfloat16_tEfNS_4arch4Sm80ELb0ELb1ELb1ELb1ELb1ELb0ELb0ELb0ELi2ELi4ELi4ELi4ELb0EEENS1_24CollectiveEpilogueBwdGQAISA_fSD_Li256ELb1ELb1EEENS1_19SingleTileSchedulerILb1ELb0ELb0ELi128EEEEEEEEEvNT_6ParamsE$_ZN4cute3eso3ESOILb0ELb0EJNS_6LayoutINS_5tupleIJNS3_IJNS_1CILi2EEES5_S5_EEES5_NS3_IJS5_S5_EEEEEENS3_IJNS3_IJNS4_ILi1EEENS4_ILi512EEEiEEENS4_ILi4096EEENS3_IJiiEEEEEEEEjEEC2ERKSF_RKj,@function
        .size           $_ZN7cutlass13device_kernelIN5flash19enable_sm80_to_sm89INS1_16FlashAttnBwdSm80INS1_25CollectiveMainloopBwdSm80ILi2ELi2EN4cute5tupleIJNS5_1CILi128EEES8_NS7_ILi64EEEEEENS_10bfloat16_tEfNS_4arch4Sm80ELb0ELb1ELb1ELb1ELb1ELb0ELb0ELb0ELi2ELi4ELi4ELi4ELb0EEENS1_24CollectiveEpilogueBwdGQAISA_fSD_Li256ELb1ELb1EEENS1_19SingleTileSchedulerILb1ELb0ELb0ELi128EEEEEEEEEvNT_6ParamsE$_ZN4cute3eso3ESOILb0ELb0EJNS_6LayoutINS_5tupleIJNS3_IJNS_1CILi2EEES5_S5_EEES5_NS3_IJS5_S5_EEEEEENS3_IJNS3_IJNS4_ILi1EEENS4_ILi512EEEiEEENS4_ILi4096EEENS3_IJiiEEEEEEEEjEEC2ERKSF_RKj,($_ZN7cutlass13device_kernelIN5flash19enable_sm80_to_sm89INS1_16FlashAttnBwdSm80INS1_25CollectiveMainloopBwdSm80ILi2ELi2EN4cute5tupleIJNS5_1CILi128EEES8_NS7_ILi64EEEEEENS_10bfloat16_tEfNS_4arch4Sm80ELb0ELb1ELb1ELb1ELb1ELb0ELb0ELb0ELi2ELi4ELi4ELi4ELb0EEENS1_24CollectiveEpilogueBwdGQAISA_fSD_Li256ELb1ELb1EEENS1_19SingleTileSchedulerILb1ELb0ELb0ELi128EEEEEEEEEvNT_6ParamsE$_ZN4cute3eso3ESOILb0ELb0EJNS_6LayoutINS_5tupleIJNS3_IJNS_1CILi8EEENS4_ILi1EEEEEENS3_IJNS4_ILi2EEEEEEEEENS3_IJNS3_IJS6_NS4_ILi0EEEEEENS3_IJiEEEEEEEENS_10ViewEngineINS_8smem_ptrIPN7cutlass10bfloat16_tEEEEEEEC2ERKSF_RKSM_ - $_ZN7cutlass13device_kernelIN5flash19enable_sm80_to_sm89INS1_16FlashAttnBwdSm80INS1_25CollectiveMainloopBwdSm80ILi2ELi2EN4cute5tupleIJNS5_1CILi128EEES8_NS7_ILi64EEEEEENS_10bfloat16_tEfNS_4arch4Sm80ELb0ELb1ELb1ELb1ELb1ELb0ELb0ELb0ELi2ELi4ELi4ELi4ELb0EEENS1_24CollectiveEpilogueBwdGQAISA_fSD_Li256ELb1ELb1EEENS1_19SingleTileSchedulerILb1ELb0ELb0ELi128EEEEEEEEEvNT_6ParamsE$_ZN4cute3eso3ESOILb0ELb0EJNS_6LayoutINS_5tupleIJNS3_IJNS_1CILi2EEES5_S5_EEES5_NS3_IJS5_S5_EEEEEENS3_IJNS3_IJNS4_ILi1EEENS4_ILi512EEEiEEENS4_ILi4096EEENS3_IJiiEEEEEEEEjEEC2ERKSF_RKj)
$_ZN7cutlass13device_kernelIN5flash19enable_sm80_to_sm89INS1_16FlashAttnBwdSm80INS1_25CollectiveMainloopBwdSm80ILi2ELi2EN4cute5tupleIJNS5_1CILi128EEES8_NS7_ILi64EEEEEENS_10bfloat16_tEfNS_4arch4Sm80ELb0ELb1ELb1ELb1ELb1ELb0ELb0ELb0ELi2ELi4ELi4ELi4ELb0EEENS1_24CollectiveEpilogueBwdGQAISA_fSD_Li256ELb1ELb1EEENS1_19SingleTileSchedulerILb1ELb0ELb0ELi128EEEEEEEEEvNT_6ParamsE$_ZN4cute3eso3ESOILb0ELb0EJNS_6LayoutINS_5tupleIJNS3_IJNS_1CILi2EEES5_S5_EEES5_NS3_IJS5_S5_EEEEEENS3_IJNS3_IJNS4_ILi1EEENS4_ILi512EEEiEEENS4_ILi4096EEENS3_IJiiEEEEEEEEjEEC2ERKSF_RKj:
        /* <DEDUP_REMOVED lines=10> */
        .type           $_ZN7cutlass13device_kernelIN5flash19enable_sm80_to_sm89INS1_16FlashAttnBwdSm80INS1_25CollectiveMainloopBwdSm80ILi2ELi2EN4cute5tupleIJNS5_1CILi128EEES8_NS7_ILi64EEEEEENS_10bfloat16_tEfNS_4arch4Sm80ELb0ELb1ELb1ELb1ELb1ELb0ELb0ELb0ELi2ELi4ELi4ELi4ELb0EEENS1_24CollectiveEpilogueBwdGQAISA_fSD_Li256ELb1ELb1EEENS1_19SingleTileSchedulerILb1ELb0ELb0ELi128EEEEEEEEEvNT_6ParamsE$_ZN4cute3eso3ESOILb0ELb0EJNS_6LayoutINS_5tupleIJNS3_IJNS_1CILi8EEENS4_ILi1EEEEEENS3_IJNS4_ILi2EEEEEEEEENS3_IJNS3_IJS6_NS4_ILi0EEEEEENS3_IJiEEEEEEEENS_10ViewEngineINS_8smem_ptrIPN7cutlass10bfloat16_tEEEEEEEC2ERKSF_RKSM_,@function
        .size           $_ZN7cutlass13device_kernelIN5flash19enable_sm80_to_sm89INS1_16FlashAttnBwdSm80INS1_25CollectiveMainloopBwdSm80ILi2ELi2EN4cute5tupleIJNS5_1CILi128EEES8_NS7_ILi64EEEEEENS_10bfloat16_tEfNS_4arch4Sm80ELb0ELb1ELb1ELb1ELb1ELb0ELb0ELb0ELi2ELi4ELi4ELi4ELb0EEENS1_24CollectiveEpilogueBwdGQAISA_fSD_Li256ELb1ELb1EEENS1_19SingleTileSchedulerILb1ELb0ELb0ELi128EEEEEEEEEvNT_6ParamsE$_ZN4cute3eso3ESOILb0ELb0EJNS_6LayoutINS_5tupleIJNS3_IJNS_1CILi8EEENS4_ILi1EEEEEENS3_IJNS4_ILi2EEEEEEEEENS3_IJNS3_IJS6_NS4_ILi0EEEEEENS3_IJiEEEEEEEENS_10ViewEngineINS_8smem_ptrIPN7cutlass10bfloat16_tEEEEEEEC2ERKSF_RKSM_,($_ZN7cutlass13device_kernelIN5flash19enable_sm80_to_sm89INS1_16FlashAttnBwdSm80INS1_25CollectiveMainloopBwdSm80ILi2ELi2EN4cute5tupleIJNS5_1CILi128EEES8_NS7_ILi64EEEEEENS_10bfloat16_tEfNS_4arch4Sm80ELb0ELb1ELb1ELb1ELb1ELb0ELb0ELb0ELi2ELi4ELi4ELi4ELb0EEENS1_24CollectiveEpilogueBwdGQAISA_fSD_Li256ELb1ELb1EEENS1_19SingleTileSchedulerILb1ELb0ELb0ELi128EEEEEEEEEvNT_6ParamsE$_ZN4cute3eso3ESOILb0ELb0EJNS_6LayoutINS_5tupleIJNS3_IJNS_1CILi8EEENS4_ILi1EEEEEENS4_ILi2EEEEEENS3_IJNS3_IJS6_NS4_ILi0EEEEEEiEEEEENS_10ViewEngineINS_8smem_ptrIPN7cutlass10bfloat16_tEEEEEEEC2ERKSD_RKSK_ - $_ZN7cutlass13device_kernelIN5flash19enable_sm80_to_sm89INS1_16FlashAttnBwdSm80INS1_25CollectiveMainloopBwdSm80ILi2ELi2EN4cute5tupleIJNS5_1CILi128EEES8_NS7_ILi64EEEEEENS_10bfloat16_tEfNS_4arch4Sm80ELb0ELb1ELb1ELb1ELb1ELb0ELb0ELb0ELi2ELi4ELi4ELi4ELb0EEENS1_24CollectiveEpilogueBwdGQAISA_fSD_Li256ELb1ELb1EEENS1_19SingleTileSchedulerILb1ELb0ELb0ELi128EEEEEEEEEvNT_6ParamsE$_ZN4cute3eso3ESOILb0ELb0EJNS_6LayoutINS_5tupleIJNS3_IJNS_1CILi8EEENS4_ILi1EEEEEENS3_IJNS4_ILi2EEEEEEEEENS3_IJNS3_IJS6_NS4_ILi0EEEEEENS3_IJiEEEEEEEENS_10ViewEngineINS_8smem_ptrIPN7cutlass10bfloat16_tEEEEEEEC2ERKSF_RKSM_)
$_ZN7cutlass13device_kernelIN5flash19enable_sm80_to_sm89INS1_16FlashAttnBwdSm80INS1_25CollectiveMainloopBwdSm80ILi2ELi2EN4cute5tupleIJNS5_1CILi128EEES8_NS7_ILi64EEEEEENS_10bfloat16_tEfNS_4arch4Sm80ELb0ELb1ELb1ELb1ELb1ELb0ELb0ELb0ELi2ELi4ELi4ELi4ELb0EEENS1_24CollectiveEpilogueBwdGQAISA_fSD_Li256ELb1ELb1EEENS1_19SingleTileSchedulerILb1ELb0ELb0ELi128EEEEEEEEEvNT_6ParamsE$_ZN4cute3eso3ESOILb0ELb0EJNS_6LayoutINS_5tupleIJNS3_IJNS_1CILi8EEENS4_ILi1EEEEEENS3_IJNS4_ILi2EEEEEEEEENS3_IJNS3_IJS6_NS4_ILi0EEEEEENS3_IJiEEEEEEEENS_10ViewEngineINS_8smem_ptrIPN7cutlass10bfloat16_tEEEEEEEC2ERKSF_RKSM_:
[----:B------:R-:W-:Y:S02]  /*6860*/  IADD3 R3, R70, -c[0x0][0x20], RZ ;  /* 0x8000080046037a10 */ /* 0x000fe40007ffe0ff */
[----:B------:R-:W-:-:S03]  /*6870*/  IADD3 R2, R62, -c[0x0][0x20], RZ ;  /* 0x800008003e027a10 */ /* 0x000fc60007ffe0ff */
[----:B------:R1:W-:Y:S04]  /*6880*/  STL [R3], R8 ;  /* 0x0000000803007387 */ /* 0x0003e80000100800 */
[----:B------:R-:W2:Y:S01]  /*6890*/  LDL.64 R10, [R2] ;  /* 0x00000000020a7983 */ /* 0x000ea20000100a00 */
[----:B------:R-:W-:-:S03]  /*68a0*/  IMAD.MOV.U32 R7, RZ, RZ, 0x0 ;  /* 0x00000000ff077424 */ /* 0x000fc600078e00ff */
[----:B--2---:R1:W-:Y:S01]  /*68b0*/  STL.64 [R3+0x8], R10 ;  /* 0x0000080a03007387 */ /* 0x0043e20000100a00 */
[----:B------:R-:W-:Y:S05]  /*68c0*/  RET.REL.NODEC R6 `(_ZN7cutlass13device_kernelIN5flash19enable_sm80_to_sm89INS1_16FlashAttnBwdSm80INS1_25CollectiveMainloopBwdSm80ILi2ELi2EN4cute5tupleIJNS5_1CILi128EEES8_NS7_ILi64EEEEEENS_10bfloat16_tEfNS_4arch4Sm80ELb0ELb1ELb1ELb1ELb1ELb0ELb0ELb0ELi2ELi4ELi4ELi4ELb0EEENS1_24CollectiveEpilogueBwdGQAISA_fSD_Li256ELb1ELb1EEENS1_19SingleTileSchedulerILb1ELb0ELb0ELi128EEEEEEEEEvNT_6ParamsE) ;  /* 0xffff973006007950 */ /* 0x000fea0003c3ffff */
        .type           $_ZN7cutlass13device_kernelIN5flash19enable_sm80_to_sm89INS1_16FlashAttnBwdSm80INS1_25CollectiveMainloopBwdSm80ILi2ELi2EN4cute5tupleIJNS5_1CILi128EEES8_NS7_ILi64EEEEEENS_10bfloat16_tEfNS_4arch4Sm80ELb0ELb1ELb1ELb1ELb1ELb0ELb0ELb0ELi2ELi4ELi4ELi4ELb0EEENS1_24CollectiveEpilogueBwdGQAISA_fSD_Li256ELb1ELb1EEENS1_19SingleTileSchedulerILb1ELb0ELb0ELi128EEEEEEEEEvNT_6ParamsE$_ZN4cute3eso3ESOILb0ELb0EJNS_6LayoutINS_5tupleIJNS3_IJNS_1CILi8EEENS4_ILi1EEEEEENS4_ILi2EEEEEENS3_IJNS3_IJS6_NS4_ILi0EEEEEEiEEEEENS_10ViewEngineINS_8smem_ptrIPN7cutlass10bfloat16_tEEEEEEEC2ERKSD_RKSK_,@function
        .size           $_ZN7cutlass13device_kernelIN5flash19enable_sm80_to_sm89INS1_16FlashAttnBwdSm80INS1_25CollectiveMainloopBwdSm80ILi2ELi2EN4cute5tupleIJNS5_1CILi128EEES8_NS7_ILi64EEEEEENS_10bfloat16_tEfNS_4arch4Sm80ELb0ELb1ELb1ELb1ELb1ELb0ELb0ELb0ELi2ELi4ELi4ELi4ELb0EEENS1_24CollectiveEpilogueBwdGQAISA_fSD_Li256ELb1ELb1EEENS1_19SingleTileSchedulerILb1ELb0ELb0ELi128EEEEEEEEEvNT_6ParamsE$_ZN4cute3eso3ESOILb0ELb0EJNS_6LayoutINS_5tupleIJNS3_IJNS_1CILi8EEENS4_ILi1EEEEEENS4_ILi2EEEEEENS3_IJNS3_IJS6_NS4_ILi0EEEEEEiEEEEENS_10ViewEngineINS_8smem_ptrIPN7cutlass10bfloat16_tEEEEEEEC2ERKSD_RKSK_,($_ZN7cutlass13device_kernelIN5flash19enable_sm80_to_sm89INS1_16FlashAttnBwdSm80INS1_25CollectiveMainloopBwdSm80ILi2ELi2EN4cute5tupleIJNS5_1CILi128EEES8_NS7_ILi64EEEEEENS_10bfloat16_tEfNS_4arch4Sm80ELb0ELb1ELb1ELb1ELb1ELb0ELb0ELb0ELi2ELi4ELi4ELi4ELb0EEENS1_24CollectiveEpilogueBwdGQAISA_fSD_Li256ELb1ELb1EEENS1_19SingleTileSchedulerILb1ELb0ELb0ELi128EEEEEEEEEvNT_6ParamsE$_ZN4cute3eso3ESOILb0ELb0EJNS_6LayoutINS_5tupleIJNS3_IJNS_1CILi8EEENS4_ILi1EEEEEENS4_ILi2EEEEEENS3_IJNS3_IJS6_NS4_ILi0EEEEEEiEEEEEiEEC2ERKSD_RKi - $_ZN7cutlass13device_kernelIN5flash19enable_sm80_to_sm89INS1_16FlashAttnBwdSm80INS1_25CollectiveMainloopBwdSm80ILi2ELi2EN4cute5tupleIJNS5_1CILi128EEES8_NS7_ILi64EEEEEENS_10bfloat16_tEfNS_4arch4Sm80ELb0ELb1ELb1ELb1ELb1ELb0ELb0ELb0ELi2ELi4ELi4ELi4ELb0EEENS1_24CollectiveEpilogueBwdGQAISA_fSD_Li256ELb1ELb1EEENS1_19SingleTileSchedulerILb1ELb0ELb0ELi128EEEEEEEEEvNT_6ParamsE$_ZN4cute3eso3ESOILb0ELb0EJNS_6LayoutINS_5tupleIJNS3_IJNS_1CILi8EEENS4_ILi1EEEEEENS4_ILi2EEEEEENS3_IJNS3_IJS6_NS4_ILi0EEEEEEiEEEEENS_10ViewEngineINS_8smem_ptrIPN7cutlass10bfloat16_tEEEEEEEC2ERKSD_RKSK_)
$_ZN7cutlass13device_kernelIN5flash19enable_sm80_to_sm89INS1_16FlashAttnBwdSm80INS1_25CollectiveMainloopBwdSm80ILi2ELi2EN4cute5tupleIJNS5_1CILi128EEES8_NS7_ILi64EEEEEENS_10bfloat16_tEfNS_4arch4Sm80ELb0ELb1ELb1ELb1ELb1ELb0ELb0ELb0ELi2ELi4ELi4ELi4ELb0EEENS1_24CollectiveEpilogueBwdGQAISA_fSD_Li256ELb1ELb1EEENS1_19SingleTileSchedulerILb1ELb0ELb0ELi128EEEEEEEEEvNT_6ParamsE$_ZN4cute3eso3ESOILb0ELb0EJNS_6LayoutINS_5tupleIJNS3_IJNS_1CILi8EEENS4_ILi1EEEEEENS4_ILi2EEEEEENS3_IJNS3_IJS6_NS4_ILi0EEEEEEiEEEEENS_10ViewEngineINS_8smem_ptrIPN7cutlass10bfloat16_tEEEEEEEC2ERKSD_RKSK_:
[----:B------:R-:W-:Y:S02]  /*68d0*/  IADD3 R3, R70, -c[0x0][0x20], RZ ;  /* 0x8000080046037a10 */ /* 0x000fe40007ffe0ff */
[----:B------:R-:W-:-:S03]  /*68e0*/  IADD3 R2, R62, -c[0x0][0x20], RZ ;  /* 0x800008003e027a10 */ /* 0x000fc60007ffe0ff */
[----:B------:R1:W-:Y:S04]  /*68f0*/  STL [R3], R6 ;  /* 0x0000000603007387 */ /* 0x0003e80000100800 */
[----:B------:R-:W2:Y:S01]  /*6900*/  LDL.64 R8, [R2] ;  /* 0x0000000002087983 */ /* 0x000ea20000100a00 */
[----:B------:R-:W-:-:S03]  /*6910*/  IMAD.MOV.U32 R5, RZ, RZ, 0x0 ;  /* 0x00000000ff057424 */ /* 0x000fc600078e00ff */
[----:B--2---:R1:W-:Y:S01]  /*6920*/  STL.64 [R3+0x8], R8 ;  /* 0x0000080803007387 */ /* 0x0043e20000100a00 */
[----:B------:R-:W-:Y:S05]  /*6930*/  RET.REL.NODEC R4 `(_ZN7cutlass13device_kernelIN5flash19enable_sm80_to_sm89INS1_16FlashAttnBwdSm80INS1_25CollectiveMainloopBwdSm80ILi2ELi2EN4cute5tupleIJNS5_1CILi128EEES8_NS7_ILi64EEEEEENS_10bfloat16_tEfNS_4arch4Sm80ELb0ELb1ELb1ELb1ELb1ELb0ELb0ELb0ELi2ELi4ELi4ELi4ELb0EEENS1_24CollectiveEpilogueBwdGQAISA_fSD_Li256ELb1ELb1EEENS1_19SingleTileSchedulerILb1ELb0ELb0ELi128EEEEEEEEEvNT_6ParamsE) ;  /* 0xffff96c004007950 */ /* 0x000fea0003c3ffff */
        .type           $_ZN7cutlass13device_kernelIN5flash19enable_sm80_to_sm89INS1_16FlashAttnBwdSm80INS1_25CollectiveMainloopBwdSm80ILi2ELi2EN4cute5tupleIJNS5_1CILi128EEES8_NS7_ILi64EEEEEENS_10bfloat16_tEfNS_4arch4Sm80ELb0ELb1ELb1ELb1ELb1ELb0ELb0ELb0ELi2ELi4ELi4ELi4ELb0EEENS1_24CollectiveEpilogueBwdGQAISA_fSD_Li256ELb1ELb1EEENS1_19SingleTileSchedulerILb1ELb0ELb0ELi128EEEEEEEEEvNT_6ParamsE$_ZN4cute3eso3ESOILb0ELb0EJNS_6LayoutINS_5tupleIJNS3_IJNS_1CILi8EEENS4_ILi1EEEEEENS4_ILi2EEEEEENS3_IJNS3_IJS6_NS4_ILi0EEEEEEiEEEEEiEEC2ERKSD_RKi,@function
        .size           $_ZN7cutlass13device_kernelIN5flash19enable_sm80_to_sm89INS1_16FlashAttnBwdSm80INS1_25CollectiveMainloopBwdSm80ILi2ELi2EN4cute5tupleIJNS5_1CILi128EEES8_NS7_ILi64EEEEEENS_10bfloat16_tEfNS_4arch4Sm80ELb0ELb1ELb1ELb1ELb1ELb0ELb0ELb0ELi2ELi4ELi4ELi4ELb0EEENS1_24CollectiveEpilogueBwdGQAISA_fSD_Li256ELb1ELb1EEENS1_19SingleTileSchedulerILb1ELb0ELb0ELi128EEEEEEEEEvNT_6ParamsE$_ZN4cute3eso3ESOILb0ELb0EJNS_6LayoutINS_5tupleIJNS3_IJNS_1CILi8EEENS4_ILi1EEEEEENS4_ILi2EEEEEENS3_IJNS3_IJS6_NS4_ILi0EEEEEEiEEEEEiEEC2ERKSD_RKi,($_ZN7cutlass13device_kernelIN5flash19enable_sm80_to_sm89INS1_16FlashAttnBwdSm80INS1_25CollectiveMainloopBwdSm80ILi2ELi2EN4cute5tupleIJNS5_1CILi128EEES8_NS7_ILi64EEEEEENS_10bfloat16_tEfNS_4arch4Sm80ELb0ELb1ELb1ELb1ELb1ELb0ELb0ELb0ELi2ELi4ELi4ELi4ELb0EEENS1_24CollectiveEpilogueBwdGQAISA_fSD_Li256ELb1ELb1EEENS1_19SingleTileSchedulerILb1ELb0ELb0ELi128EEEEEEEEEvNT_6ParamsE$_ZN4cute3eso3ESOILb0ELb0EJNS_6LayoutINS_5tupleIJNS3_IJNS_1CILi8EEENS4_ILi1EEEEEENS4_ILi2EEENS3_IJS8_S8_EEEEEENS3_IJNS3_IJS6_NS4_ILi0EEEEEENS4_ILi4096EEENS3_IJiiEEEEEEEENS_10ViewEngineINS_8smem_ptrIPN7cutlass10bfloat16_tEEEEEEEC2ERKSG_RKSN_ - $_ZN7cutlass13device_kernelIN5flash19enable_sm80_to_sm89INS1_16FlashAttnBwdSm80INS1_25CollectiveMainloopBwdSm80ILi2ELi2EN4cute5tupleIJNS5_1CILi128EEES8_NS7_ILi64EEEEEENS_10bfloat16_tEfNS_4arch4Sm80ELb0ELb1ELb1ELb1ELb1ELb0ELb0ELb0ELi2ELi4ELi4ELi4ELb0EEENS1_24CollectiveEpilogueBwdGQAISA_fSD_Li256ELb1ELb1EEENS1_19SingleTileSchedulerILb1ELb0ELb0ELi128EEEEEEEEEvNT_6ParamsE$_ZN4cute3eso3ESOILb0ELb0EJNS_6LayoutINS_5tupleIJNS3_IJNS_1CILi8EEENS4_ILi1EEEEEENS4_ILi2EEEEEENS3_IJNS3_IJS6_NS4_ILi0EEEEEEiEEEEEiEEC2ERKSD_RKi)
$_ZN7cutlass13device_kernelIN5flash19enable_sm80_to_sm89INS1_16FlashAttnBwdSm80INS1_25CollectiveMainloopBwdSm80ILi2ELi2EN4cute5tupleIJNS5_1CILi128EEES8_NS7_ILi64EEEEEENS_10bfloat16_tEfNS_4arch4Sm80ELb0ELb1ELb1ELb1ELb1ELb0ELb0ELb0ELi2ELi4ELi4ELi4ELb0EEENS1_24CollectiveEpilogueBwdGQAISA_fSD_Li256ELb1ELb1EEENS1_19SingleTileSchedulerILb1ELb0ELb0ELi128EEEEEEEEEvNT_6ParamsE$_ZN4cute3eso3ESOILb0ELb0EJNS_6LayoutINS_5tupleIJNS3_IJNS_1CILi8EEENS4_ILi1EEEEEENS4_ILi2EEEEEENS3_IJNS3_IJS6_NS4_ILi0EEEEEEiEEEEEiEEC2ERKSD_RKi:
[----:B------:R-:W-:Y:S02]  /*6940*/  IADD3 R3, R61, -c[0x0][0x20], RZ ;  /* 0x800008003d037a10 */ /* 0x000fe40007ffe0ff */
[----:B------:R-:W-:-:S03]  /*6950*/  IADD3 R2, R64, -c[0x0][0x20], RZ ;  /* 0x8000080040027a10 */ /* 0x000fc60007ffe0ff */
[----:B------:R1:W-:Y:S04]  /*6960*/  STL [R3], R6 ;  /* 0x0000000603007387 */ /* 0x0003e80000100800 */
[----:B------:R-:W2:Y:S01]  /*6970*/  LDL R2, [R2] ;  /* 0x0000000002027983 */ /* 0x000ea20000100800 */
[----:B------:R-:W-:-:S03]  /*6980*/  IMAD.MOV.U32 R5, RZ, RZ, 0x0 ;  /* 0x00000000ff057424 */ /* 0x000fc600078e00ff */
[----:B--2---:R1:W-:Y:S01]  /*6990*/  STL [R3+0x4], R2 ;  /* 0x0000040203007387 */ /* 0x0043e20000100800 */
[----:B------:R-:W-:Y:S05]  /*69a0*/  RET.REL.NODEC R4 `(_ZN7cutlass13device_kernelIN5flash19enable_sm80_to_sm89INS1_16FlashAttnBwdSm80INS1_25CollectiveMainloopBwdSm80ILi2ELi2EN4cute5tupleIJNS5_1CILi128EEES8_NS7_ILi64EEEEEENS_10bfloat16_tEfNS_4arch4Sm80ELb0ELb1ELb1ELb1ELb1ELb0ELb0ELb0ELi2ELi4ELi4ELi4ELb0EEENS1_24CollectiveEpilogueBwdGQAISA_fSD_Li256ELb1ELb1EEENS1_19SingleTileSchedulerILb1ELb0ELb0ELi128EEEEEEEEEvNT_6ParamsE) ;  /* 0xffff965004007950 */ /* 0x000fea0003c3ffff */
        .type           $_ZN7cutlass13device_kernelIN5flash19enable_sm80_to_sm89INS1_16FlashAttnBwdSm80INS1_25CollectiveMainloopBwdSm80ILi2ELi2EN4cute5tupleIJNS5_1CILi128EEES8_NS7_ILi64EEEEEENS_10bfloat16_tEfNS_4arch4Sm80ELb0ELb1ELb1ELb1ELb1ELb0ELb0ELb0ELi2ELi4ELi4ELi4ELb0EEENS1_24CollectiveEpilogueBwdGQAISA_fSD_Li256ELb1ELb1EEENS1_19SingleTileSchedulerILb1ELb0ELb0ELi128EEEEEEEEEvNT_6ParamsE$_ZN4cute3eso3ESOILb0ELb0EJNS_6LayoutINS_5tupleIJNS3_IJNS_1CILi8EEENS4_ILi1EEEEEENS4_ILi2EEENS3_IJS8_S8_EEEEEENS3_IJNS3_IJS6_NS4_ILi0EEEEEENS4_ILi4096EEENS3_IJiiEEEEEEEENS_10ViewEngineINS_8smem_ptrIPN7cutlass10bfloat16_tEEEEEEEC2ERKSG_RKSN_,@function
        .size           $_ZN7cutlass13device_kernelIN5flash19enable_sm80_to_sm89INS1_16FlashAttnBwdSm80INS1_25CollectiveMainloopBwdSm80ILi2ELi2EN4cute5tupleIJNS5_1CILi128EEES8_NS7_ILi64EEEEEENS_10bfloat16_tEfNS_4arch4Sm80ELb0ELb1ELb1ELb1ELb1ELb0ELb0ELb0ELi2ELi4ELi4ELi4ELb0EEENS1_24CollectiveEpilogueBwdGQAISA_fSD_Li256ELb1ELb1EEENS1_19SingleTileSchedulerILb1ELb0ELb0ELi128EEEEEEEEEvNT_6ParamsE$_ZN4cute3eso3ESOILb0ELb0EJNS_6LayoutINS_5tupleIJNS3_IJNS_1CILi8EEENS4_ILi1EEEEEENS4_ILi2EEENS3_IJS8_S8_EEEEEENS3_IJNS3_IJS6_NS4_ILi0EEEEEENS4_ILi4096EEENS3_IJiiEEEEEEEENS_10ViewEngineINS_8smem_ptrIPN7cutlass10bfloat16_tEEEEEEEC2ERKSG_RKSN_,($_ZN7cutlass13device_kernelIN5flash19enable_sm80_to_sm89INS1_16FlashAttnBwdSm80INS1_25CollectiveMainloopBwdSm80ILi2ELi2EN4cute5tupleIJNS5_1CILi128EEES8_NS7_ILi64EEEEEENS_10bfloat16_tEfNS_4arch4Sm80ELb0ELb1ELb1ELb1ELb1ELb0ELb0ELb0ELi2ELi4ELi4ELi4ELb0EEENS1_24CollectiveEpilogueBwdGQAISA_fSD_Li256ELb1ELb1EEENS1_19SingleTileSchedulerILb1ELb0ELb0ELi128EEEEEEEEEvNT_6ParamsE$_ZN4cute3eso3ESOILb0ELb0EJNS_6LayoutINS_5tupleIJNS3_IJNS_1CILi8EEENS4_ILi1EEEEEENS4_ILi2EEENS3_IJS8_S8_EEEEEENS3_IJNS3_IJS6_NS4_ILi0EEEEEENS4_ILi4096EEENS3_IJiiEEEEEEEEiEEC2ERKSG_RKi - $_ZN7cutlass13device_kernelIN5flash19enable_sm80_to_sm89INS1_16FlashAttnBwdSm80INS1_25CollectiveMainloopBwdSm80ILi2ELi2EN4cute5tupleIJNS5_1CILi128EEES8_NS7_ILi64EEEEEENS_10bfloat16_tEfNS_4arch4Sm80ELb0ELb1ELb1ELb1ELb1ELb0ELb0ELb0ELi2ELi4ELi4ELi4ELb0EEENS1_24CollectiveEpilogueBwdGQAISA_fSD_Li256ELb1ELb1EEENS1_19SingleTileSchedulerILb1ELb0ELb0ELi128EEEEEEEEEvNT_6ParamsE$_ZN4cute3eso3ESOILb0ELb0EJNS_6LayoutINS_5tupleIJNS3_IJNS_1CILi8EEENS4_ILi1EEEEEENS4_ILi2EEENS3_IJS8_S8_EEEEEENS3_IJNS3_IJS6_NS4_ILi0EEEEEENS4_ILi4096EEENS3_IJiiEEEEEEEENS_10ViewEngineINS_8smem_ptrIPN7cutlass10bfloat16_tEEEEEEEC2ERKSG_RKSN_)
$_ZN7cutlass13device_kernelIN5flash19enable_sm80_to_sm89INS1_16FlashAttnBwdSm80INS1_25CollectiveMainloopBwdSm80ILi2ELi2EN4cute5tupleIJNS5_1CILi128EEES8_NS7_ILi64EEEEEENS_10bfloat16_tEfNS_4arch4Sm80ELb0ELb1ELb1ELb1ELb1ELb0ELb0ELb0ELi2ELi4ELi4ELi4ELb0EEENS1_24CollectiveEpilogueBwdGQAISA_fSD_Li256ELb1ELb1EEENS1_19SingleTileSchedulerILb1ELb0ELb0ELi128EEEEEEEEEvNT_6ParamsE$_ZN4cute3eso3ESOILb0ELb0EJNS_6LayoutINS_5tupleIJNS3_IJNS_1CILi8EEENS4_ILi1EEEEEENS4_ILi2EEENS3_IJS8_S8_EEEEEENS3_IJNS3_IJS6_NS4_ILi0EEEEEENS4_ILi4096EEENS3_IJiiEEEEEEEENS_10ViewEngineINS_8smem_ptrIPN7cutlass10bfloat16_tEEEEEEEC2ERKSG_RKSN_:
[----:B------:R-:W-:Y:S02]  /*69b0*/  IADD3 R3, R25, -c[0x0][0x20], RZ ;  /* 0x8000080019037a10 */ /* 0x000fe40007ffe0ff */
[----:B------:R-:W-:-:S03]  /*69c0*/  IADD3 R2, R24, -c[0x0][0x20], RZ ;  /* 0x8000080018027a10 */ /* 0x000fc60007ffe0ff */
[----:B------:R1:W-:Y:S04]  /*69d0*/  STL.64 [R3], R4 ;  /* 0x0000000403007387 */ /* 0x0003e80000100a00 */
[----:B------:R-:W2:Y:S01]  /*69e0*/  LDL.64 R8, [R2] ;  /* 0x0000000002087983 */ /* 0x000ea20000100a00 */
[----:B------:R-:W-:-:S03]  /*69f0*/  IMAD.MOV.U32 R7, RZ, RZ, 0x0 ;  /* 0x00000000ff077424 */ /* 0x000fc600078e00ff */
[----:B--2---:R1:W-:Y:S01]  /*6a00*/  STL.64 [R3+0x8], R8 ;  /* 0x0000080803007387 */ /* 0x0043e20000100a00 */
[----:B------:R-:W-:Y:S05]  /*6a10*/  RET.REL.NODEC R6 `(_ZN7cutlass13device_kernelIN5flash19enable_sm80_to_sm89INS1_16FlashAttnBwdSm80INS1_25CollectiveMainloopBwdSm80ILi2ELi2EN4cute5tupleIJNS5_1CILi128EEES8_NS7_ILi64EEEEEENS_10bfloat16_tEfNS_4arch4Sm80ELb0ELb1ELb1ELb1ELb1ELb0ELb0ELb0ELi2ELi4ELi4ELi4ELb0EEENS1_24CollectiveEpilogueBwdGQAISA_fSD_Li256ELb1ELb1EEENS1_19SingleTileSchedulerILb1ELb0ELb0ELi128EEEEEEEEEvNT_6ParamsE) ;  /* 0xffff95e006007950 */ /* 0x000fea0003c3ffff */
        .type           $_ZN7cutlass13device_kernelIN5flash19enable_sm80_to_sm89INS1_16FlashAttnBwdSm80INS1_25CollectiveMainloopBwdSm80ILi2ELi2EN4cute5tupleIJNS5_1CILi128EEES8_NS7_ILi64EEEEEENS_10bfloat16_tEfNS_4arch4Sm80ELb0ELb1ELb1ELb1ELb1ELb0ELb0ELb0ELi2ELi4ELi4ELi4ELb0EEENS1_24CollectiveEpilogueBwdGQAISA_fSD_Li256ELb1ELb1EEENS1_19SingleTileSchedulerILb1ELb0ELb0ELi128EEEEEEEEEvNT_6ParamsE$_ZN4cute3eso3ESOILb0ELb0EJNS_6LayoutINS_5tupleIJNS3_IJNS_1CILi8EEENS4_ILi1EEEEEENS4_ILi2EEENS3_IJS8_S8_EEEEEENS3_IJNS3_IJS6_NS4_ILi0EEEEEENS4_ILi4096EEENS3_IJiiEEEEEEEEiEEC2ERKSG_RKi,@function
        .size           $_ZN7cutlass13device_kernelIN5flash19enable_sm80_to_sm89INS1_16FlashAttnBwdSm80INS1_25CollectiveMainloopBwdSm80ILi2ELi2EN4cute5tupleIJNS5_1CILi128EEES8_NS7_ILi64EEEEEENS_10bfloat16_tEfNS_4arch4Sm80ELb0ELb1ELb1ELb1ELb1ELb0ELb0ELb0ELi2ELi4ELi4ELi4ELb0EEENS1_24CollectiveEpilogueBwdGQAISA_fSD_Li256ELb1ELb1EEENS1_19SingleTileSchedulerILb1ELb0ELb0ELi128EEEEEEEEEvNT_6ParamsE$_ZN4cute3eso3ESOILb0ELb0EJNS_6LayoutINS_5tupleIJNS3_IJNS_1CILi8EEENS4_ILi1EEEEEENS4_ILi2EEENS3_IJS8_S8_EEEEEENS3_IJNS3_IJS6_NS4_ILi0EEEEEENS4_ILi4096EEENS3_IJiiEEEEEEEEiEEC2ERKSG_RKi,($_ZN7cutlass13device_kernelIN5flash19enable_sm80_to_sm89INS1_16FlashAttnBwdSm80INS1_25CollectiveMainloopBwdSm80ILi2ELi2EN4cute5tupleIJNS5_1CILi128EEES8_NS7_ILi64EEEEEENS_10bfloat16_tEfNS_4arch4Sm80ELb0ELb1ELb1ELb1ELb1ELb0ELb0ELb0ELi2ELi4ELi4ELi4ELb0EEENS1_24CollectiveEpilogueBwdGQAISA_fSD_Li256ELb1ELb1EEENS1_19SingleTileSchedulerILb1ELb0ELb0ELi128EEEEEEEEEvNT_6ParamsE$_ZN4cute3eso3ESOILb0ELb0EJNS_6LayoutINS_5tupleIJNS3_IJNS_1CILi8EEENS4_ILi1EEEEEENS4_ILi2EEES5_EEENS3_IJNS3_IJS6_NS4_ILi0EEEEEEiNS4_ILi1024EEEEEEEENS_10ViewEngineINS_8smem_ptrIPN7cutlass10bfloat16_tEEEEEEEC2ERKSE_RKSL_ - $_ZN7cutlass13device_kernelIN5flash19enable_sm80_to_sm89INS1_16FlashAttnBwdSm80INS1_25CollectiveMainloopBwdSm80ILi2ELi2EN4cute5tupleIJNS5_1CILi128EEES8_NS7_ILi64EEEEEENS_10bfloat16_tEfNS_4arch4Sm80ELb0ELb1ELb1ELb1ELb1ELb0ELb0ELb0ELi2ELi4ELi4ELi4ELb0EEENS1_24CollectiveEpilogueBwdGQAISA_fSD_Li256ELb1ELb1EEENS1_19SingleTileSchedulerILb1ELb0ELb0ELi128EEEEEEEEEvNT_6ParamsE$_ZN4cute3eso3ESOILb0ELb0EJNS_6LayoutINS_5tupleIJNS3_IJNS_1CILi8EEENS4_ILi1EEEEEENS4_ILi2EEENS3_IJS8_S8_EEEEEENS3_IJNS3_IJS6_NS4_ILi0EEEEEENS4_ILi4096EEENS3_IJiiEEEEEEEEiEEC2ERKSG_RKi)
$_ZN7cutlass13device_kernelIN5flash19enable_sm80_to_sm89INS1_16FlashAttnBwdSm80INS1_25CollectiveMainloopBwdSm80ILi2ELi2EN4cute5tupleIJNS5_1CILi128EEES8_NS7_ILi64EEEEEENS_10bfloat16_tEfNS_4arch4Sm80ELb0ELb1ELb1ELb1ELb1ELb0ELb0ELb0ELi2ELi4ELi4ELi4ELb0EEENS1_24CollectiveEpilogueBwdGQAISA_fSD_Li256ELb1ELb1EEENS1_19SingleTileSchedulerILb1ELb0ELb0ELi128EEEEEEEEEvNT_6ParamsE$_ZN4cute3eso3ESOILb0ELb0EJNS_6LayoutINS_5tupleIJNS3_IJNS_1CILi8EEENS4_ILi1EEEEEENS4_ILi2EEENS3_IJS8_S8_EEEEEENS3_IJNS3_IJS6_NS4_ILi0EEEEEENS4_ILi4096EEENS3_IJiiEEEEEEEEiEEC2ERKSG_RKi:
        /* <DEDUP_REMOVED lines=8> */
        .type           $_ZN7cutlass13device_kernelIN5flash19enable_sm80_to_sm89INS1_16FlashAttnBwdSm80INS1_25CollectiveMainloopBwdSm80ILi2ELi2EN4cute5tupleIJNS5_1CILi128EEES8_NS7_ILi64EEEEEENS_10bfloat16_tEfNS_4arch4Sm80ELb0ELb1ELb1ELb1ELb1ELb0ELb0ELb0ELi2ELi4ELi4ELi4ELb0EEENS1_24CollectiveEpilogueBwdGQAISA_fSD_Li256ELb1ELb1EEENS1_19SingleTileSchedulerILb1ELb0ELb0ELi128EEEEEEEEEvNT_6ParamsE$_ZN4cute3eso3ESOILb0ELb0EJNS_6LayoutINS_5tupleIJNS3_IJNS_1CILi8EEENS4_ILi1EEEEEENS4_ILi2EEES5_EEENS3_IJNS3_IJS6_NS4_ILi0EEEEEEiNS4_ILi1024EEEEEEEENS_10ViewEngineINS_8smem_ptrIPN7cutlass10bfloat16_tEEEEEEEC2ERKSE_RKSL_,@function
        .size           $_ZN7cutlass13device_kernelIN5flash19enable_sm80_to_sm89INS1_16FlashAttnBwdSm80INS1_25CollectiveMainloopBwdSm80ILi2ELi2EN4cute5tupleIJNS5_1CILi128EEES8_NS7_ILi64EEEEEENS_10bfloat16_tEfNS_4arch4Sm80ELb0ELb1ELb1ELb1ELb1ELb0ELb0ELb0ELi2ELi4ELi4ELi4ELb0EEENS1_24CollectiveEpilogueBwdGQAISA_fSD_Li256ELb1ELb1EEENS1_19SingleTileSchedulerILb1ELb0ELb0ELi128EEEEEEEEEvNT_6ParamsE$_ZN4cute3eso3ESOILb0ELb0EJNS_6LayoutINS_5tupleIJNS3_IJNS_1CILi8EEENS4_ILi1EEEEEENS4_ILi2EEES5_EEENS3_IJNS3_IJS6_NS4_ILi0EEEEEEiNS4_ILi1024EEEEEEEENS_10ViewEngineINS_8smem_ptrIPN7cutlass10bfloat16_tEEEEEEEC2ERKSE_RKSL_,($_ZN7cutlass13device_kernelIN5flash19enable_sm80_to_sm89INS1_16FlashAttnBwdSm80INS1_25CollectiveMainloopBwdSm80ILi2ELi2EN4cute5tupleIJNS5_1CILi128EEES8_NS7_ILi64EEEEEENS_10bfloat16_tEfNS_4arch4Sm80ELb0ELb1ELb1ELb1ELb1ELb0ELb0ELb0ELi2ELi4ELi4ELi4ELb0EEENS1_24CollectiveEpilogueBwdGQAISA_fSD_Li256ELb1ELb1EEENS1_19SingleTileSchedulerILb1ELb0ELb0ELi128EEEEEEEEEvNT_6ParamsE$_ZN4cute3eso3ESOILb0ELb0EJNS_6LayoutINS_5tupleIJNS3_IJNS_1CILi8EEENS4_ILi1EEEEEENS4_ILi2EEES5_EEENS3_IJNS3_IJS6_NS4_ILi0EEEEEEiNS4_ILi1024EEEEEEEEiEEC2ERKSE_RKi - $_ZN7cutlass13device_kernelIN5flash19enable_sm80_to_sm89INS1_16FlashAttnBwdSm80INS1_25CollectiveMainloopBwdSm80ILi2ELi2EN4cute5tupleIJNS5_1CILi128EEES8_NS7_ILi64EEEEEENS_10bfloat16_tEfNS_4arch4Sm80ELb0ELb1ELb1ELb1ELb1ELb0ELb0ELb0ELi2ELi4ELi4ELi4ELb0EEENS1_24CollectiveEpilogueBwdGQAISA_fSD_Li256ELb1ELb1EEENS1_19SingleTileSchedulerILb1ELb0ELb0ELi128EEEEEEEEEvNT_6ParamsE$_ZN4cute3eso3ESOILb0ELb0EJNS_6LayoutINS_5tupleIJNS3_IJNS_1CILi8EEENS4_ILi1EEEEEENS4_ILi2EEES5_EEENS3_IJNS3_IJS6_NS4_ILi0EEEEEEiNS4_ILi1024EEEEEEEENS_10ViewEngineINS_8smem_ptrIPN7cutlass10bfloat16_tEEEEEEEC2ERKSE_RKSL_)
$_ZN7cutlass13device_kernelIN5flash19enable_sm80_to_sm89INS1_16FlashAttnBwdSm80INS1_25CollectiveMainloopBwdSm80ILi2ELi2EN4cute5tupleIJNS5_1CILi128EEES8_NS7_ILi64EEEEEENS_10bfloat16_tEfNS_4arch4Sm80ELb0ELb1ELb1ELb1ELb1ELb0ELb0ELb0ELi2ELi4ELi4ELi4ELb0EEENS1_24CollectiveEpilogueBwdGQAISA_fSD_Li256ELb1ELb1EEENS1_19SingleTileSchedulerILb1ELb0ELb0ELi128EEEEEEEEEvNT_6ParamsE$_ZN4cute3eso3ESOILb0ELb0EJNS_6LayoutINS_5tupleIJNS3_IJNS_1CILi8EEENS4_ILi1EEEEEENS4_ILi2EEES5_EEENS3_IJNS3_IJS6_NS4_ILi0EEEEEEiNS4_ILi1024EEEEEEEENS_10ViewEngineINS_8smem_ptrIPN7cutlass10bfloat16_tEEEEEEEC2ERKSE_RKSL_:
[----:B------:R-:W-:Y:S02]  /*6aa0*/  IADD3 R3, R25, -c[0x0][0x20], RZ ;  /* 0x8000080019037a10 */ /* 0x000fe40007ffe0ff */
[----:B------:R-:W-:-:S03]  /*6ab0*/  IADD3 R2, R24, -c[0x0][0x20], RZ ;  /* 0x8000080018027a10 */ /* 0x000fc60007ffe0ff */
[----:B------:R1:W-:Y:S04]  /*6ac0*/  STL [R3], R6 ;  /* 0x0000000603007387 */ /* 0x0003e80000100800 */
[----:B------:R-:W2:Y:S01]  /*6ad0*/  LDL.64 R8, [R2] ;  /* 0x0000000002087983 */ /* 0x000ea20000100a00 */
[----:B------:R-:W-:-:S03]  /*6ae0*/  IMAD.MOV.U32 R5, RZ, RZ, 0x0 ;  /* 0x00000000ff057424 */ /* 0x000fc600078e00ff */
[----:B--2---:R1:W-:Y:S01]  /*6af0*/  STL.64 [R3+0x8], R8 ;  /* 0x0000080803007387 */ /* 0x0043e20000100a00 */
[----:B------:R-:W-:Y:S05]  /*6b00*/  RET.REL.NODEC R4 `(_ZN7cutlass13device_kernelIN5flash19enable_sm80_to_sm89INS1_16FlashAttnBwdSm80INS1_25CollectiveMainloopBwdSm80ILi2ELi2EN4cute5tupleIJNS5_1CILi128EEES8_NS7_ILi64EEEEEENS_10bfloat16_tEfNS_4arch4Sm80ELb0ELb1ELb1ELb1ELb1ELb0ELb0ELb0ELi2ELi4ELi4ELi4ELb0EEENS1_24CollectiveEpilogueBwdGQAISA_fSD_Li256ELb1ELb1EEENS1_19SingleTileSchedulerILb1ELb0ELb0ELi128EEEEEEEEEvNT_6ParamsE) ;  /* 0xffff94f004007950 */ /* 0x000fea0003c3ffff */
        .type           $_ZN7cutlass13device_kernelIN5flash19enable_sm80_to_sm89INS1_16FlashAttnBwdSm80INS1_25CollectiveMainloopBwdSm80ILi2ELi2EN4cute5tupleIJNS5_1CILi128EEES8_NS7_ILi64EEEEEENS_10bfloat16_tEfNS_4arch4Sm80ELb0ELb1ELb1ELb1ELb1ELb0ELb0ELb0ELi2ELi4ELi4ELi4ELb0EEENS1_24CollectiveEpilogueBwdGQAISA_fSD_Li256ELb1ELb1EEENS1_19SingleTileSchedulerILb1ELb0ELb0ELi128EEEEEEEEEvNT_6ParamsE$_ZN4cute3eso3ESOILb0ELb0EJNS_6LayoutINS_5tupleIJNS3_IJNS_1CILi8EEENS4_ILi1EEEEEENS4_ILi2EEES5_EEENS3_IJNS3_IJS6_NS4_ILi0EEEEEEiNS4_ILi1024EEEEEEEEiEEC2ERKSE_RKi,@function
        .size           $_ZN7cutlass13device_kernelIN5flash19enable_sm80_to_sm89INS1_16FlashAttnBwdSm80INS1_25CollectiveMainloopBwdSm80ILi2ELi2EN4cute5tupleIJNS5_1CILi128EEES8_NS7_ILi64EEEEEENS_10bfloat16_tEfNS_4arch4Sm80ELb0ELb1ELb1ELb1ELb1ELb0ELb0ELb0ELi2ELi4ELi4ELi4ELb0EEENS1_24CollectiveEpilogueBwdGQAISA_fSD_Li256ELb1ELb1EEENS1_19SingleTileSchedulerILb1ELb0ELb0ELi128EEEEEEEEEvNT_6ParamsE$_ZN4cute3eso3ESOILb0ELb0EJNS_6LayoutINS_5tupleIJNS3_IJNS_1CILi8EEENS4_ILi1EEEEEENS4_ILi2EEES5_EEENS3_IJNS3_IJS6_NS4_ILi0EEEEEEiNS4_ILi1024EEEEEEEEiEEC2ERKSE_RKi,($_ZN7cutlass13device_kernelIN5flash19enable_sm80_to_sm89INS1_16FlashAttnBwdSm80INS1_25CollectiveMainloopBwdSm80ILi2ELi2EN4cute5tupleIJNS5_1CILi128EEES8_NS7_ILi64EEEEEENS_10bfloat16_tEfNS_4arch4Sm80ELb0ELb1ELb1ELb1ELb1ELb0ELb0ELb0ELi2ELi4ELi4ELi4ELb0EEENS1_24CollectiveEpilogueBwdGQAISA_fSD_Li256ELb1ELb1EEENS1_19SingleTileSchedulerILb1ELb0ELb0ELi128EEEEEEEEEvNT_6ParamsE$_ZN4cute3eso3ESOILb0ELb0EJNS_6LayoutINS_5tupleIJNS3_IJNS_1CILi8EEENS4_ILi1EEEEEENS4_ILi4EEES6_EEENS3_IJNS3_IJS6_NS4_ILi0EEEEEElSA_EEEEENS_10ViewEngineINS_8gmem_ptrIPKN7cutlass10bfloat16_tEEEEEEEC2ERKSD_RKSL_ - $_ZN7cutlass13device_kernelIN5flash19enable_sm80_to_sm89INS1_16FlashAttnBwdSm80INS1_25CollectiveMainloopBwdSm80ILi2ELi2EN4cute5tupleIJNS5_1CILi128EEES8_NS7_ILi64EEEEEENS_10bfloat16_tEfNS_4arch4Sm80ELb0ELb1ELb1ELb1ELb1ELb0ELb0ELb0ELi2ELi4ELi4ELi4ELb0EEENS1_24CollectiveEpilogueBwdGQAISA_fSD_Li256ELb1ELb1EEENS1_19SingleTileSchedulerILb1ELb0ELb0ELi128EEEEEEEEEvNT_6ParamsE$_ZN4cute3eso3ESOILb0ELb0EJNS_6LayoutINS_5tupleIJNS3_IJNS_1CILi8EEENS4_ILi1EEEEEENS4_ILi2EEES5_EEENS3_IJNS3_IJS6_NS4_ILi0EEEEEEiNS4_ILi1024EEEEEEEEiEEC2ERKSE_RKi)
$_ZN7cutlass13device_kernelIN5flash19enable_sm80_to_sm89INS1_16FlashAttnBwdSm80INS1_25CollectiveMainloopBwdSm80ILi2ELi2EN4cute5tupleIJNS5_1CILi128EEES8_NS7_ILi64EEEEEENS_10bfloat16_tEfNS_4arch4Sm80ELb0ELb1ELb1ELb1ELb1ELb0ELb0ELb0ELi2ELi4ELi4ELi4ELb0EEENS1_24CollectiveEpilogueBwdGQAISA_fSD_Li256ELb1ELb1EEENS1_19SingleTileSchedulerILb1ELb0ELb0ELi128EEEEEEEEEvNT_6ParamsE$_ZN4cute3eso3ESOILb0ELb0EJNS_6LayoutINS_5tupleIJNS3_IJNS_1CILi8EEENS4_ILi1EEEEEENS4_ILi2EEES5_EEENS3_IJNS3_IJS6_NS4_ILi0EEEEEEiNS4_ILi1024EEEEEEEEiEEC2ERKSE_RKi:
        /* <DEDUP_REMOVED lines=8> */
        .type           $_ZN7cutlass13device_kernelIN5flash19enable_sm80_to_sm89INS1_16FlashAttnBwdSm80INS1_25CollectiveMainloopBwdSm80ILi2ELi2EN4cute5tupleIJNS5_1CILi128EEES8_NS7_ILi64EEEEEENS_10bfloat16_tEfNS_4arch4Sm80ELb0ELb1ELb1ELb1ELb1ELb0ELb0ELb0ELi2ELi4ELi4ELi4ELb0EEENS1_24CollectiveEpilogueBwdGQAISA_fSD_Li256ELb1ELb1EEENS1_19SingleTileSchedulerILb1ELb0ELb0ELi128EEEEEEEEEvNT_6ParamsE$_ZN4cute3eso3ESOILb0ELb0EJNS_6LayoutINS_5tupleIJNS3_IJNS_1CILi8EEENS4_ILi1EEEEEENS4_ILi4EEES6_EEENS3_IJNS3_IJS6_NS4_ILi0EEEEEElSA_EEEEENS_10ViewEngineINS_8gmem_ptrIPKN7cutlass10bfloat16_tEEEEEEEC2ERKSD_RKSL_,@function
        .size           $_ZN7cutlass13device_kernelIN5flash19enable_sm80_to_sm89INS1_16FlashAttnBwdSm80INS1_25CollectiveMainloopBwdSm80ILi2ELi2EN4cute5tupleIJNS5_1CILi128EEES8_NS7_ILi64EEEEEENS_10bfloat16_tEfNS_4arch4Sm80ELb0ELb1ELb1ELb1ELb1ELb0ELb0ELb0ELi2ELi4ELi4ELi4ELb0EEENS1_24CollectiveEpilogueBwdGQAISA_fSD_Li256ELb1ELb1EEENS1_19SingleTileSchedulerILb1ELb0ELb0ELi128EEEEEEEEEvNT_6ParamsE$_ZN4cute3eso3ESOILb0ELb0EJNS_6LayoutINS_5tupleIJNS3_IJNS_1CILi8EEENS4_ILi1EEEEEENS4_ILi4EEES6_EEENS3_IJNS3_IJS6_NS4_ILi0EEEEEElSA_EEEEENS_10ViewEngineINS_8gmem_ptrIPKN7cutlass10bfloat16_tEEEEEEEC2ERKSD_RKSL_,($_ZN7cutlass13device_kernelIN5flash19enable_sm80_to_sm89INS1_16FlashAttnBwdSm80INS1_25CollectiveMainloopBwdSm80ILi2ELi2EN4cute5tupleIJNS5_1CILi128EEES8_NS7_ILi64EEEEEENS_10bfloat16_tEfNS_4arch4Sm80ELb0ELb1ELb1ELb1ELb1ELb0ELb0ELb0ELi2ELi4ELi4ELi4ELb0EEENS1_24CollectiveEpilogueBwdGQAISA_fSD_Li256ELb1ELb1EEENS1_19SingleTileSchedulerILb1ELb0ELb0ELi128EEEEEEEEEvNT_6ParamsE$_ZN4cute3eso3ESOILb0ELb0EJNS_6LayoutINS_5tupleIJNS3_IJNS_1CILi8EEENS4_ILi1EEEEEENS4_ILi4EEES6_EEENS3_IJNS3_IJS6_NS4_ILi0EEEEEElSA_EEEEElEEC2ERKSD_RKl - $_ZN7cutlass13device_kernelIN5flash19enable_sm80_to_sm89INS1_16FlashAttnBwdSm80INS1_25CollectiveMainloopBwdSm80ILi2ELi2EN4cute5tupleIJNS5_1CILi128EEES8_NS7_ILi64EEEEEENS_10bfloat16_tEfNS_4arch4Sm80ELb0ELb1ELb1ELb1ELb1ELb0ELb0ELb0ELi2ELi4ELi4ELi4ELb0EEENS1_24CollectiveEpilogueBwdGQAISA_fSD_Li256ELb1ELb1EEENS1_19SingleTileSchedulerILb1ELb0ELb0ELi128EEEEEEEEEvNT_6ParamsE$_ZN4cute3eso3ESOILb0ELb0EJNS_6LayoutINS_5tupleIJNS3_IJNS_1CILi8EEENS4_ILi1EEEEEENS4_ILi4EEES6_EEENS3_IJNS3_IJS6_NS4_ILi0EEEEEElSA_EEEEENS_10ViewEngineINS_8gmem_ptrIPKN7cutlass10bfloat16_tEEEEEEEC2ERKSD_RKSL_)
$_ZN7cutlass13device_kernelIN5flash19enable_sm80_to_sm89INS1_16FlashAttnBwdSm80INS1_25CollectiveMainloopBwdSm80ILi2ELi2EN4cute5tupleIJNS5_1CILi128EEES8_NS7_ILi64EEEEEENS_10bfloat16_tEfNS_4arch4Sm80ELb0ELb1ELb1ELb1ELb1ELb0ELb0ELb0ELi2ELi4ELi4ELi4ELb0EEENS1_24CollectiveEpilogueBwdGQAISA_fSD_Li256ELb1ELb1EEENS1_19SingleTileSchedulerILb1ELb0ELb0ELi128EEEEEEEEEvNT_6ParamsE$_ZN4cute3eso3ESOILb0ELb0EJNS_6LayoutINS_5tupleIJNS3_IJNS_1CILi8EEENS4_ILi1EEEEEENS4_ILi4EEES6_EEENS3_IJNS3_IJS6_NS4_ILi0EEEEEElSA_EEEEENS_10ViewEngineINS_8gmem_ptrIPKN7cutlass10bfloat16_tEEEEEEEC2ERKSD_RKSL_:
        /* <DEDUP_REMOVED lines=9> */
[----:B------:R-:W-:Y:S05]  /*6c20*/  RET.REL.NODEC R10 `(_ZN7cutlass13device_kernelIN5flash19enable_sm80_to_sm89INS1_16FlashAttnBwdSm80INS1_25CollectiveMainloopBwdSm80ILi2ELi2EN4cute5tupleIJNS5_1CILi128EEES8_NS7_ILi64EEEEEENS_10bfloat16_tEfNS_4arch4Sm80ELb0ELb1ELb1ELb1ELb1ELb0ELb0ELb0ELi2ELi4ELi4ELi4ELb0EEENS1_24CollectiveEpilogueBwdGQAISA_fSD_Li256ELb1ELb1EEENS1_19SingleTileSchedulerILb1ELb0ELb0ELi128EEEEEEEEEvNT_6ParamsE) ;  /* 0xffff93d00a007950 */ /* 0x000fea0003c3ffff */
        .type           $_ZN7cutlass13device_kernelIN5flash19enable_sm80_to_sm89INS1_16FlashAttnBwdSm80INS1_25CollectiveMainloopBwdSm80ILi2ELi2EN4cute5tupleIJNS5_1CILi128EEES8_NS7_ILi64EEEEEENS_10bfloat16_tEfNS_4arch4Sm80ELb0ELb1ELb1ELb1ELb1ELb0ELb0ELb0ELi2ELi4ELi4ELi4ELb0EEENS1_24CollectiveEpilogueBwdGQAISA_fSD_Li256ELb1ELb1EEENS1_19SingleTileSchedulerILb1ELb0ELb0ELi128EEEEEEEEEvNT_6ParamsE$_ZN4cute3eso3ESOILb0ELb0EJNS_6LayoutINS_5tupleIJNS3_IJNS_1CILi8EEENS4_ILi1EEEEEENS4_ILi4EEES6_EEENS3_IJNS3_IJS6_NS4_ILi0EEEEEElSA_EEEEElEEC2ERKSD_RKl,@function
        .size           $_ZN7cutlass13device_kernelIN5flash19enable_sm80_to_sm89INS1_16FlashAttnBwdSm80INS1_25CollectiveMainloopBwdSm80ILi2ELi2EN4cute5tupleIJNS5_1CILi128EEES8_NS7_ILi64EEEEEENS_10bfloat16_tEfNS_4arch4Sm80ELb0ELb1ELb1ELb1ELb1ELb0ELb0ELb0ELi2ELi4ELi4ELi4ELb0EEENS1_24CollectiveEpilogueBwdGQAISA_fSD_Li256ELb1ELb1EEENS1_19SingleTileSchedulerILb1ELb0ELb0ELi128EEEEEEEEEvNT_6ParamsE$_ZN4cute3eso3ESOILb0ELb0EJNS_6LayoutINS_5tupleIJNS3_IJNS_1CILi8EEENS4_ILi1EEEEEENS4_ILi4EEES6_EEENS3_IJNS3_IJS6_NS4_ILi0EEEEEElSA_EEEEElEEC2ERKSD_RKl,($_ZN7cutlass13device_kernelIN5flash19enable_sm80_to_sm89INS1_16FlashAttnBwdSm80INS1_25CollectiveMainloopBwdSm80ILi2ELi2EN4cute5tupleIJNS5_1CILi128EEES8_NS7_ILi64EEEEEENS_10bfloat16_tEfNS_4arch4Sm80ELb0ELb1ELb1ELb1ELb1ELb0ELb0ELb0ELi2ELi4ELi4ELi4ELb0EEENS1_24CollectiveEpilogueBwdGQAISA_fSD_Li256ELb1ELb1EEENS1_19SingleTileSchedulerILb1ELb0ELb0ELi128EEEEEEEEEvNT_6ParamsE$_ZN4cute3eso3ESOILb0ELb0EJiNS_5tupleIJiNS_1CILi0EEEEEEEEC2ERKiRKS5_ - $_ZN7cutlass13device_kernelIN5flash19enable_sm80_to_sm89INS1_16FlashAttnBwdSm80INS1_25CollectiveMainloopBwdSm80ILi2ELi2EN4cute5tupleIJNS5_1CILi128EEES8_NS7_ILi64EEEEEENS_10bfloat16_tEfNS_4arch4Sm80ELb0ELb1ELb1ELb1ELb1ELb0ELb0ELb0ELi2ELi4ELi4ELi4ELb0EEENS1_24CollectiveEpilogueBwdGQAISA_fSD_Li256ELb1ELb1EEENS1_19SingleTileSchedulerILb1ELb0ELb0ELi128EEEEEEEEEvNT_6ParamsE$_ZN4cute3eso3ESOILb0ELb0EJNS_6LayoutINS_5tupleIJNS3_IJNS_1CILi8EEENS4_ILi1EEEEEENS4_ILi4EEES6_EEENS3_IJNS3_IJS6_NS4_ILi0EEEEEElSA_EEEEElEEC2ERKSD_RKl)
$_ZN7cutlass13device_kernelIN5flash19enable_sm80_to_sm89INS1_16FlashAttnBwdSm80INS1_25CollectiveMainloopBwdSm80ILi2ELi2EN4cute5tupleIJNS5_1CILi128EEES8_NS7_ILi64EEEEEENS_10bfloat16_tEfNS_4arch4Sm80ELb0ELb1ELb1ELb1ELb1ELb0ELb0ELb0ELi2ELi4ELi4ELi4ELb0EEENS1_24CollectiveEpilogueBwdGQAISA_fSD_Li256ELb1ELb1EEENS1_19SingleTileSchedulerILb1ELb0ELb0ELi128EEEEEEEEEvNT_6ParamsE$_ZN4cute3eso3ESOILb0ELb0EJNS_6LayoutINS_5tupleIJNS3_IJNS_1CILi8EEENS4_ILi1EEEEEENS4_ILi4EEES6_EEENS3_IJNS3_IJS6_NS4_ILi0EEEEEElSA_EEEEElEEC2ERKSD_RKl:
        /* <DEDUP_REMOVED lines=8> */
        .type           $_ZN7cutlass13device_kernelIN5flash19enable_sm80_to_sm89INS1_16FlashAttnBwdSm80INS1_25CollectiveMainloopBwdSm80ILi2ELi2EN4cute5tupleIJNS5_1CILi128EEES8_NS7_ILi64EEEEEENS_10bfloat16_tEfNS_4arch4Sm80ELb0ELb1ELb1ELb1ELb1ELb0ELb0ELb0ELi2ELi4ELi4ELi4ELb0EEENS1_24CollectiveEpilogueBwdGQAISA_fSD_Li256ELb1ELb1EEENS1_19SingleTileSchedulerILb1ELb0ELb0ELi128EEEEEEEEEvNT_6ParamsE$_ZN4cute3eso3ESOILb0ELb0EJiNS_5tupleIJiNS_1CILi0EEEEEEEEC2ERKiRKS5_,@function
        .size           $_ZN7cutlass13device_kernelIN5flash19enable_sm80_to_sm89INS1_16FlashAttnBwdSm80INS1_25CollectiveMainloopBwdSm80ILi2ELi2EN4cute5tupleIJNS5_1CILi128EEES8_NS7_ILi64EEEEEENS_10bfloat16_tEfNS_4arch4Sm80ELb0ELb1ELb1ELb1ELb1ELb0ELb0ELb0ELi2ELi4ELi4ELi4ELb0EEENS1_24CollectiveEpilogueBwdGQAISA_fSD_Li256ELb1ELb1EEENS1_19SingleTileSchedulerILb1ELb0ELb0ELi128EEEEEEEEEvNT_6ParamsE$_ZN4cute3eso3ESOILb0ELb0EJiNS_5tupleIJiNS_1CILi0EEEEEEEEC2ERKiRKS5_,($_ZN7cutlass13device_kernelIN5flash19enable_sm80_to_sm89INS1_16FlashAttnBwdSm80INS1_25CollectiveMainloopBwdSm80ILi2ELi2EN4cute5tupleIJNS5_1CILi128EEES8_NS7_ILi64EEEEEENS_10bfloat16_tEfNS_4arch4Sm80ELb0ELb1ELb1ELb1ELb1ELb0ELb0ELb0ELi2ELi4ELi4ELi4ELb0EEENS1_24CollectiveEpilogueBwdGQAISA_fSD_Li256ELb1ELb1EEENS1_19SingleTileSchedulerILb1ELb0ELb0ELi128EEEEEEEEEvNT_6ParamsE$_ZN4cute3eso3ESOILb0ELb0EJiNS_5tupleIJiiEEEEEC2ERKiRKS3_ - $_ZN7cutlass13device_kernelIN5flash19enable_sm80_to_sm89INS1_16FlashAttnBwdSm80INS1_25CollectiveMainloopBwdSm80ILi2ELi2EN4cute5tupleIJNS5_1CILi128EEES8_NS7_ILi64EEEEEENS_10bfloat16_tEfNS_4arch4Sm80ELb0ELb1ELb1ELb1ELb1ELb0ELb0ELb0ELi2ELi4ELi4ELi4ELb0EEENS1_24CollectiveEpilogueBwdGQAISA_fSD_Li256ELb1ELb1EEENS1_19SingleTileSchedulerILb1ELb0ELb0ELi128EEEEEEEEEvNT_6ParamsE$_ZN4cute3eso3ESOILb0ELb0EJiNS_5tupleIJiNS_1CILi0EEEEEEEEC2ERKiRKS5_)
$_ZN7cutlass13device_kernelIN5flash19enable_sm80_to_sm89INS1_16FlashAttnBwdSm80INS1_25CollectiveMainloopBwdSm80ILi2ELi2EN4cute5tupleIJNS5_1CILi128EEES8_NS7_ILi64EEEEEENS_10bfloat16_tEfNS_4arch4Sm80ELb0ELb1ELb1ELb1ELb1ELb0ELb0ELb0ELi2ELi4ELi4ELi4ELb0EEENS1_24CollectiveEpilogueBwdGQAISA_fSD_Li256ELb1ELb1EEENS1_19SingleTileSchedulerILb1ELb0ELb0ELi128EEEEEEEEEvNT_6ParamsE$_ZN4cute3eso3ESOILb0ELb0EJiNS_5tupleIJiNS_1CILi0EEEEEEEEC2ERKiRKS5_:
[----:B------:R-:W-:Y:S02]  /*6cb0*/  IADD3 R3, R3, -c[0x0][0x20], RZ ;  /* 0x8000080003037a10 */ /* 0x000fe40007ffe0ff */
[----:B------:R-:W-:-:S03]  /*6cc0*/  IADD3 R2, R2, -c[0x0][0x20], RZ ;  /* 0x8000080002027a10 */ /* 0x000fc60007ffe0ff */
[----:B------:R1:W-:Y:S04]  /*6cd0*/  STL [R3], R6 ;  /* 0x0000000603007387 */ /* 0x0003e80000100800 */
[----:B------:R-:W2:Y:S01]  /*6ce0*/  LDL R2, [R2] ;  /* 0x0000000002027983 */ /* 0x000ea20000100800 */
[----:B------:R-:W-:-:S03]  /*6cf0*/  IMAD.MOV.U32 R5, RZ, RZ, 0x0 ;  /* 0x00000000ff057424 */ /* 0x000fc600078e00ff */
[----:B--2---:R1:W-:Y:S01]  /*6d00*/  STL [R3+0x4], R2 ;  /* 0x0000040203007387 */ /* 0x0043e20000100800 */
[----:B------:R-:W-:Y:S05]  /*6d10*/  RET.REL.NODEC R4 `(_ZN7cutlass13device_kernelIN5flash19enable_sm80_to_sm89INS1_16FlashAttnBwdSm80INS1_25CollectiveMainloopBwdSm80ILi2ELi2EN4cute5tupleIJNS5_1CILi128EEES8_NS7_ILi64EEEEEENS_10bfloat16_tEfNS_4arch4Sm80ELb0ELb1ELb1ELb1ELb1ELb0ELb0ELb0ELi2ELi4ELi4ELi4ELb0EEENS1_24CollectiveEpilogueBwdGQAISA_fSD_Li256ELb1ELb1EEENS1_19SingleTileSchedulerILb1ELb0ELb0ELi128EEEEEEEEEvNT_6ParamsE) ;  /* 0xffff92e004007950 */ /* 0x000fea0003c3ffff */
        .type           $_ZN7cutlass13device_kernelIN5flash19enable_sm80_to_sm89INS1_16FlashAttnBwdSm80INS1_25CollectiveMainloopBwdSm80ILi2ELi2EN4cute5tupleIJNS5_1CILi128EEES8_NS7_ILi64EEEEEENS_10bfloat16_tEfNS_4arch4Sm80ELb0ELb1ELb1ELb1ELb1ELb0ELb0ELb0ELi2ELi4ELi4ELi4ELb0EEENS1_24CollectiveEpilogueBwdGQAISA_fSD_Li256ELb1ELb1EEENS1_19SingleTileSchedulerILb1ELb0ELb0ELi128EEEEEEEEEvNT_6ParamsE$_ZN4cute3eso3ESOILb0ELb0EJiNS_5tupleIJiiEEEEEC2ERKiRKS3_,@function
        .size           $_ZN7cutlass13device_kernelIN5flash19enable_sm80_to_sm89INS1_16FlashAttnBwdSm80INS1_25CollectiveMainloopBwdSm80ILi2ELi2EN4cute5tupleIJNS5_1CILi128EEES8_NS7_ILi64EEEEEENS_10bfloat16_tEfNS_4arch4Sm80ELb0ELb1ELb1ELb1ELb1ELb0ELb0ELb0ELi2ELi4ELi4ELi4ELb0EEENS1_24CollectiveEpilogueBwdGQAISA_fSD_Li256ELb1ELb1EEENS1_19SingleTileSchedulerILb1ELb0ELb0ELi128EEEEEEEEEvNT_6ParamsE$_ZN4cute3eso3ESOILb0ELb0EJiNS_5tupleIJiiEEEEEC2ERKiRKS3_,($_ZN7cutlass13device_kernelIN5flash19enable_sm80_to_sm89INS1_16FlashAttnBwdSm80INS1_25CollectiveMainloopBwdSm80ILi2ELi2EN4cute5tupleIJNS5_1CILi128EEES8_NS7_ILi64EEEEEENS_10bfloat16_tEfNS_4arch4Sm80ELb0ELb1ELb1ELb1ELb1ELb0ELb0ELb0ELi2ELi4ELi4ELi4ELb0EEENS1_24CollectiveEpilogueBwdGQAISA_fSD_Li256ELb1ELb1EEENS1_19SingleTileSchedulerILb1ELb0ELb0ELi128EEEEEEEEEvNT_6ParamsE$_ZN4cute3eso3ESOILb0ELb0EJiiEEC2ERKiS4_ - $_ZN7cutlass13device_kernelIN5flash19enable_sm80_to_sm89INS1_16FlashAttnBwdSm80INS1_25CollectiveMainloopBwdSm80ILi2ELi2EN4cute5tupleIJNS5_1CILi128EEES8_NS7_ILi64EEEEEENS_10bfloat16_tEfNS_4arch4Sm80ELb0ELb1ELb1ELb1ELb1ELb0ELb0ELb0ELi2ELi4ELi4ELi4ELb0EEENS1_24CollectiveEpilogueBwdGQAISA_fSD_Li256ELb1ELb1EEENS1_19SingleTileSchedulerILb1ELb0ELb0ELi128EEEEEEEEEvNT_6ParamsE$_ZN4cute3eso3ESOILb0ELb0EJiNS_5tupleIJiiEEEEEC2ERKiRKS3_)
$_ZN7cutlass13device_kernelIN5flash19enable_sm80_to_sm89INS1_16FlashAttnBwdSm80INS1_25CollectiveMainloopBwdSm80ILi2ELi2EN4cute5tupleIJNS5_1CILi128EEES8_NS7_ILi64EEEEEENS_10bfloat16_tEfNS_4arch4Sm80ELb0ELb1ELb1ELb1ELb1ELb0ELb0ELb0ELi2ELi4ELi4ELi4ELb0EEENS1_24CollectiveEpilogueBwdGQAISA_fSD_Li256ELb1ELb1EEENS1_19SingleTileSchedulerILb1ELb0ELb0ELi128EEEEEEEEEvNT_6ParamsE$_ZN4cute3eso3ESOILb0ELb0EJiNS_5tupleIJiiEEEEEC2ERKiRKS3_:
        /* <DEDUP_REMOVED lines=9> */
        .type           $_ZN7cutlass13device_kernelIN5flash19enable_sm80_to_sm89INS1_16FlashAttnBwdSm80INS1_25CollectiveMainloopBwdSm80ILi2ELi2EN4cute5tupleIJNS5_1CILi128EEES8_NS7_ILi64EEEEEENS_10bfloat16_tEfNS_4arch4Sm80ELb0ELb1ELb1ELb1ELb1ELb0ELb0ELb0ELi2ELi4ELi4ELi4ELb0EEENS1_24CollectiveEpilogueBwdGQAISA_fSD_Li256ELb1ELb1EEENS1_19SingleTileSchedulerILb1ELb0ELb0ELi128EEEEEEEEEvNT_6ParamsE$_ZN4cute3eso3ESOILb0ELb0EJiiEEC2ERKiS4_,@function
        .size           $_ZN7cutlass13device_kernelIN5flash19enable_sm80_to_sm89INS1_16FlashAttnBwdSm80INS1_25CollectiveMainloopBwdSm80ILi2ELi2EN4cute5tupleIJNS5_1CILi128EEES8_NS7_ILi64EEEEEENS_10bfloat16_tEfNS_4arch4Sm80ELb0ELb1ELb1ELb1ELb1ELb0ELb0ELb0ELi2ELi4ELi4ELi4ELb0EEENS1_24CollectiveEpilogueBwdGQAISA_fSD_Li256ELb1ELb1EEENS1_19SingleTileSchedulerILb1ELb0ELb0ELi128EEEEEEEEEvNT_6ParamsE$_ZN4cute3eso3ESOILb0ELb0EJiiEEC2ERKiS4_,($_ZN7cutlass13device_kernelIN5flash19enable_sm80_to_sm89INS1_16FlashAttnBwdSm80INS1_25CollectiveMainloopBwdSm80ILi2ELi2EN4cute5tupleIJNS5_1CILi128EEES8_NS7_ILi64EEEEEENS_10bfloat16_tEfNS_4arch4Sm80ELb0ELb1ELb1ELb1ELb1ELb0ELb0ELb0ELi2ELi4ELi4ELi4ELb0EEENS1_24CollectiveEpilogueBwdGQAISA_fSD_Li256ELb1ELb1EEENS1_19SingleTileSchedulerILb1ELb0ELb0ELi128EEEEEEEEEvNT_6ParamsE$_ZN4cute3eso3ESOILb0ELb0EJiiNS_1CILi0EEEEEC2ERKiS6_RKS3_ - $_ZN7cutlass13device_kernelIN5flash19enable_sm80_to_sm89INS1_16FlashAttnBwdSm80INS1_25CollectiveMainloopBwdSm80ILi2ELi2EN4cute5tupleIJNS5_1CILi128EEES8_NS7_ILi64EEEEEENS_10bfloat16_tEfNS_4arch4Sm80ELb0ELb1ELb1ELb1ELb1ELb0ELb0ELb0ELi2ELi4ELi4ELi4ELb0EEENS1_24CollectiveEpilogueBwdGQAISA_fSD_Li256ELb1ELb1EEENS1_19SingleTileSchedulerILb1ELb0ELb0ELi128EEEEEEEEEvNT_6ParamsE$_ZN4cute3eso3ESOILb0ELb0EJiiEEC2ERKiS4_)
$_ZN7cutlass13device_kernelIN5flash19enable_sm80_to_sm89INS1_16FlashAttnBwdSm80INS1_25CollectiveMainloopBwdSm80ILi2ELi2EN4cute5tupleIJNS5_1CILi128EEES8_NS7_ILi64EEEEEENS_10bfloat16_tEfNS_4arch4Sm80ELb0ELb1ELb1ELb1ELb1ELb0ELb0ELb0ELi2ELi4ELi4ELi4ELb0EEENS1_24CollectiveEpilogueBwdGQAISA_fSD_Li256ELb1ELb1EEENS1_19SingleTileSchedulerILb1ELb0ELb0ELi128EEEEEEEEEvNT_6ParamsE$_ZN4cute3eso3ESOILb0ELb0EJiiEEC2ERKiS4_:
        /* <DEDUP_REMOVED lines=8> */
        .type           $_ZN7cutlass13device_kernelIN5flash19enable_sm80_to_sm89INS1_16FlashAttnBwdSm80INS1_25CollectiveMainloopBwdSm80ILi2ELi2EN4cute5tupleIJNS5_1CILi128EEES8_NS7_ILi64EEEEEENS_10bfloat16_tEfNS_4arch4Sm80ELb0ELb1ELb1ELb1ELb1ELb0ELb0ELb0ELi2ELi4ELi4ELi4ELb0EEENS1_24CollectiveEpilogueBwdGQAISA_fSD_Li256ELb1ELb1EEENS1_19SingleTileSchedulerILb1ELb0ELb0ELi128EEEEEEEEEvNT_6ParamsE$_ZN4cute3eso3ESOILb0ELb0EJiiNS_1CILi0EEEEEC2ERKiS6_RKS3_,@function
        .size           $_ZN7cutlass13device_kernelIN5flash19enable_sm80_to_sm89INS1_16FlashAttnBwdSm80INS1_25CollectiveMainloopBwdSm80ILi2ELi2EN4cute5tupleIJNS5_1CILi128EEES8_NS7_ILi64EEEEEENS_10bfloat16_tEfNS_4arch4Sm80ELb0ELb1ELb1ELb1ELb1ELb0ELb0ELb0ELi2ELi4ELi4ELi4ELb0EEENS1_24CollectiveEpilogueBwdGQAISA_fSD_Li256ELb1ELb1EEENS1_19SingleTileSchedulerILb1ELb0ELb0ELi128EEEEEEEEEvNT_6ParamsE$_ZN4cute3eso3ESOILb0ELb0EJiiNS_1CILi0EEEEEC2ERKiS6_RKS3_,($_ZN7cutlass13device_kernelIN5flash19enable_sm80_to_sm89INS1_16FlashAttnBwdSm80INS1_25CollectiveMainloopBwdSm80ILi2ELi2EN4cute5tupleIJNS5_1CILi128EEES8_NS7_ILi64EEEEEENS_10bfloat16_tEfNS_4arch4Sm80ELb0ELb1ELb1ELb1ELb1ELb0ELb0ELb0ELi2ELi4ELi4ELi4ELb0EEENS1_24CollectiveEpilogueBwdGQAISA_fSD_Li256ELb1ELb1EEENS1_19SingleTileSchedulerILb1ELb0ELb0ELi128EEEEEEEEEvNT_6ParamsE$_ZN4cute3eso3ESOILb0ELb0EJiiNS_1CILi1024EEEEEC2ERKiS6_RKS3_ - $_ZN7cutlass13device_kernelIN5flash19enable_sm80_to_sm89INS1_16FlashAttnBwdSm80INS1_25CollectiveMainloopBwdSm80ILi2ELi2EN4cute5tupleIJNS5_1CILi128EEES8_NS7_ILi64EEEEEENS_10bfloat16_tEfNS_4arch4Sm80ELb0ELb1ELb1ELb1ELb1ELb0ELb0ELb0ELi2ELi4ELi4ELi4ELb0EEENS1_24CollectiveEpilogueBwdGQAISA_fSD_Li256ELb1ELb1EEENS1_19SingleTileSchedulerILb1ELb0ELb0ELi128EEEEEEEEEvNT_6ParamsE$_ZN4cute3eso3ESOILb0ELb0EJiiNS_1CILi0EEEEEC2ERKiS6_RKS3_)
$_ZN7cutlass13device_kernelIN5flash19enable_sm80_to_sm89INS1_16FlashAttnBwdSm80INS1_25CollectiveMainloopBwdSm80ILi2ELi2EN4cute5tupleIJNS5_1CILi128EEES8_NS7_ILi64EEEEEENS_10bfloat16_tEfNS_4arch4Sm80ELb0ELb1ELb1ELb1ELb1ELb0ELb0ELb0ELi2ELi4ELi4ELi4ELb0EEENS1_24CollectiveEpilogueBwdGQAISA_fSD_Li256ELb1ELb1EEENS1_19SingleTileSchedulerILb1ELb0ELb0ELi128EEEEEEEEEvNT_6ParamsE$_ZN4cute3eso3ESOILb0ELb0EJiiNS_1CILi0EEEEEC2ERKiS6_RKS3_:
[----:B------:R-:W-:Y:S02]  /*6e30*/  IADD3 R6, R6, -c[0x0][0x20], RZ ;  /* 0x8000080006067a10 */ /* 0x000fe40007ffe0ff */
[----:B------:R-:W-:-:S03]  /*6e40*/  IADD3 R3, R5, -c[0x0][0x20], RZ ;  /* 0x8000080005037a10 */ /* 0x000fc60007ffe0ff */
[----:B------:R1:W-:Y:S04]  /*6e50*/  STL [R6], R7 ;  /* 0x0000000706007387 */ /* 0x0003e80000100800 */
[----:B------:R-:W2:Y:S01]  /*6e60*/  LDL R3, [R3] ;  /* 0x0000000003037983 */ /* 0x000ea20000100800 */
[----:B------:R-:W-:-:S03]  /*6e70*/  IMAD.MOV.U32 R11, RZ, RZ, 0x0 ;  /* 0x00000000ff0b7424 */ /* 0x000fc600078e00ff */
[----:B--2---:R1:W-:Y:S01]  /*6e80*/  STL [R6+0x4], R3 ;  /* 0x0000040306007387 */ /* 0x0043e20000100800 */
[----:B------:R-:W-:Y:S05]  /*6e90*/  RET.REL.NODEC R10 `(_ZN7cutlass13device_kernelIN5flash19enable_sm80_to_sm89INS1_16FlashAttnBwdSm80INS1_25CollectiveMainloopBwdSm80ILi2ELi2EN4cute5tupleIJNS5_1CILi128EEES8_NS7_ILi64EEEEEENS_10bfloat16_tEfNS_4arch4Sm80ELb0ELb1ELb1ELb1ELb1ELb0ELb0ELb0ELi2ELi4ELi4ELi4ELb0EEENS1_24CollectiveEpilogueBwdGQAISA_fSD_Li256ELb1ELb1EEENS1_19SingleTileSchedulerILb1ELb0ELb0ELi128EEEEEEEEEvNT_6ParamsE) ;  /* 0xffff91600a007950 */ /* 0x000fea0003c3ffff */
        .type           $_ZN7cutlass13device_kernelIN5flash19enable_sm80_to_sm89INS1_16FlashAttnBwdSm80INS1_25CollectiveMainloopBwdSm80ILi2ELi2EN4cute5tupleIJNS5_1CILi128EEES8_NS7_ILi64EEEEEENS_10bfloat16_tEfNS_4arch4Sm80ELb0ELb1ELb1ELb1ELb1ELb0ELb0ELb0ELi2ELi4ELi4ELi4ELb0EEENS1_24CollectiveEpilogueBwdGQAISA_fSD_Li256ELb1ELb1EEENS1_19SingleTileSchedulerILb1ELb0ELb0ELi128EEEEEEEEEvNT_6ParamsE$_ZN4cute3eso3ESOILb0ELb0EJiiNS_1CILi1024EEEEEC2ERKiS6_RKS3_,@function
        .size           $_ZN7cutlass13device_kernelIN5flash19enable_sm80_to_sm89INS1_16FlashAttnBwdSm80INS1_25CollectiveMainloopBwdSm80ILi2ELi2EN4cute5tupleIJNS5_1CILi128EEES8_NS7_ILi64EEEEEENS_10bfloat16_tEfNS_4arch4Sm80ELb0ELb1ELb1ELb1ELb1ELb0ELb0ELb0ELi2ELi4ELi4ELi4ELb0EEENS1_24CollectiveEpilogueBwdGQAISA_fSD_Li256ELb1ELb1EEENS1_19SingleTileSchedulerILb1ELb0ELb0ELi128EEEEEEEEEvNT_6ParamsE$_ZN4cute3eso3ESOILb0ELb0EJiiNS_1CILi1024EEEEEC2ERKiS6_RKS3_,($_ZN7cutlass13device_kernelIN5flash19enable_sm80_to_sm89INS1_16FlashAttnBwdSm80INS1_25CollectiveMainloopBwdSm80ILi2ELi2EN4cute5tupleIJNS5_1CILi128EEES8_NS7_ILi64EEEEEENS_10bfloat16_tEfNS_4arch4Sm80ELb0ELb1ELb1ELb1ELb1ELb0ELb0ELb0ELi2ELi4ELi4ELi4ELb0EEENS1_24CollectiveEpilogueBwdGQAISA_fSD_Li256ELb1ELb1EEENS1_19SingleTileSchedulerILb1ELb0ELb0ELi128EEEEEEEEEvNT_6ParamsE$_ZN4cute3eso3ESOILb0ELb0EJiiNS_1CILi144EEENS2_ILi512EEEEEC2ERKiS7_RKS3_RKS4_ - $_ZN7cutlass13device_kernelIN5flash19enable_sm80_to_sm89INS1_16FlashAttnBwdSm80INS1_25CollectiveMainloopBwdSm80ILi2ELi2EN4cute5tupleIJNS5_1CILi128EEES8_NS7_ILi64EEEEEENS_10bfloat16_tEfNS_4arch4Sm80ELb0ELb1ELb1ELb1ELb1ELb0ELb0ELb0ELi2ELi4ELi4ELi4ELb0EEENS1_24CollectiveEpilogueBwdGQAISA_fSD_Li256ELb1ELb1EEENS1_19SingleTileSchedulerILb1ELb0ELb0ELi128EEEEEEEEEvNT_6ParamsE$_ZN4cute3eso3ESOILb0ELb0EJiiNS_1CILi1024EEEEEC2ERKiS6_RKS3_)
$_ZN7cutlass13device_kernelIN5flash19enable_sm80_to_sm89INS1_16FlashAttnBwdSm80INS1_25CollectiveMainloopBwdSm80ILi2ELi2EN4cute5tupleIJNS5_1CILi128EEES8_NS7_ILi64EEEEEENS_10bfloat16_tEfNS_4arch4Sm80ELb0ELb1ELb1ELb1ELb1ELb0ELb0ELb0ELi2ELi4ELi4ELi4ELb0EEENS1_24CollectiveEpilogueBwdGQAISA_fSD_Li256ELb1ELb1EEENS1_19SingleTileSchedulerILb1ELb0ELb0ELi128EEEEEEEEEvNT_6ParamsE$_ZN4cute3eso3ESOILb0ELb0EJiiNS_1CILi1024EEEEEC2ERKiS6_RKS3_:
[----:B------:R-:W-:Y:S02]  /*6ea0*/  IADD3 R3, R3, -c[0x0][0x20], RZ ;  /* 0x8000080003037a10 */ /* 0x000fe40007ffe0ff */
[----:B------:R-:W-:-:S03]  /*6eb0*/  IADD3 R2, R2, -c[0x0][0x20], RZ ;  /* 0x8000080002027a10 */ /* 0x000fc60007ffe0ff */
[----:B------:R1:W-:Y:S04]  /*6ec0*/  STL [R3], R8 ;  /* 0x0000000803007387 */ /* 0x0003e80000100800 */
[----:B------:R-:W2:Y:S01]  /*6ed0*/  LDL R2, [R2] ;  /* 0x0000000002027983 */ /* 0x000ea20000100800 */
[----:B------:R-:W-:-:S03]  /*6ee0*/  IMAD.MOV.U32 R7, RZ, RZ, 0x0 ;  /* 0x00000000ff077424 */ /* 0x000fc600078e00ff */
[----:B--2---:R1:W-:Y:S01]  /*6ef0*/  STL [R3+0x4], R2 ;  /* 0x0000040203007387 */ /* 0x0043e20000100800 */
[----:B------:R-:W-:Y:S05]  /*6f00*/  RET.REL.NODEC R6 `(_ZN7cutlass13device_kernelIN5flash19enable_sm80_to_sm89INS1_16FlashAttnBwdSm80INS1_25CollectiveMainloopBwdSm80ILi2ELi2EN4cute5tupleIJNS5_1CILi128EEES8_NS7_ILi64EEEEEENS_10bfloat16_tEfNS_4arch4Sm80ELb0ELb1ELb1ELb1ELb1ELb0ELb0ELb0ELi2ELi4ELi4ELi4ELb0EEENS1_24CollectiveEpilogueBwdGQAISA_fSD_Li256ELb1ELb1EEENS1_19SingleTileSchedulerILb1ELb0ELb0ELi128EEEEEEEEEvNT_6ParamsE) ;  /* 0xffff90f006007950 */ /* 0x000fea0003c3ffff */
        .type           $_ZN7cutlass13device_kernelIN5flash19enable_sm80_to_sm89INS1_16FlashAttnBwdSm80INS1_25CollectiveMainloopBwdSm80ILi2ELi2EN4cute5tupleIJNS5_1CILi128EEES8_NS7_ILi64EEEEEENS_10bfloat16_tEfNS_4arch4Sm80ELb0ELb1ELb1ELb1ELb1ELb0ELb0ELb0ELi2ELi4ELi4ELi4ELb0EEENS1_24CollectiveEpilogueBwdGQAISA_fSD_Li256ELb1ELb1EEENS1_19SingleTileSchedulerILb1ELb0ELb0ELi128EEEEEEEEEvNT_6ParamsE$_ZN4cute3eso3ESOILb0ELb0EJiiNS_1CILi144EEENS2_ILi512EEEEEC2ERKiS7_RKS3_RKS4_,@function
        .size           $_ZN7cutlass13device_kernelIN5flash19enable_sm80_to_sm89INS1_16FlashAttnBwdSm80INS1_25CollectiveMainloopBwdSm80ILi2ELi2EN4cute5tupleIJNS5_1CILi128EEES8_NS7_ILi64EEEEEENS_10bfloat16_tEfNS_4arch4Sm80ELb0ELb1ELb1ELb1ELb1ELb0ELb0ELb0ELi2ELi4ELi4ELi4ELb0EEENS1_24CollectiveEpilogueBwdGQAISA_fSD_Li256ELb1ELb1EEENS1_19SingleTileSchedulerILb1ELb0ELb0ELi128EEEEEEEEEvNT_6ParamsE$_ZN4cute3eso3ESOILb0ELb0EJiiNS_1CILi144EEENS2_ILi512EEEEEC2ERKiS7_RKS3_RKS4_,($_ZN7cutlass13device_kernelIN5flash19enable_sm80_to_sm89INS1_16FlashAttnBwdSm80INS1_25CollectiveMainloopBwdSm80ILi2ELi2EN4cute5tupleIJNS5_1CILi128EEES8_NS7_ILi64EEEEEENS_10bfloat16_tEfNS_4arch4Sm80ELb0ELb1ELb1ELb1ELb1ELb0ELb0ELb0ELi2ELi4ELi4ELi4ELb0EEENS1_24CollectiveEpilogueBwdGQAISA_fSD_Li256ELb1ELb1EEENS1_19SingleTileSchedulerILb1ELb0ELb0ELi128EEEEEEEEEvNT_6ParamsE$_ZN4cute3eso3ESOILb0ELb0EJiiNS_1CILi72EEENS2_ILi512EEEEEC2ERKiS7_RKS3_RKS4_ - $_ZN7cutlass13device_kernelIN5flash19enable_sm80_to_sm89INS1_16FlashAttnBwdSm80INS1_25CollectiveMainloopBwdSm80ILi2ELi2EN4cute5tupleIJNS5_1CILi128EEES8_NS7_ILi64EEEEEENS_10bfloat16_tEfNS_4arch4Sm80ELb0ELb1ELb1ELb1ELb1ELb0ELb0ELb0ELi2ELi4ELi4ELi4ELb0EEENS1_24CollectiveEpilogueBwdGQAISA_fSD_Li256ELb1ELb1EEENS1_19SingleTileSchedulerILb1ELb0ELb0ELi128EEEEEEEEEvNT_6ParamsE$_ZN4cute3eso3ESOILb0ELb0EJiiNS_1CILi144EEENS2_ILi512EEEEEC2ERKiS7_RKS3_RKS4_)
$_ZN7cutlass13device_kernelIN5flash19enable_sm80_to_sm89INS1_16FlashAttnBwdSm80INS1_25CollectiveMainloopBwdSm80ILi2ELi2EN4cute5tupleIJNS5_1CILi128EEES8_NS7_ILi64EEEEEENS_10bfloat16_tEfNS_4arch4Sm80ELb0ELb1ELb1ELb1ELb1ELb0ELb0ELb0ELi2ELi4ELi4ELi4ELb0EEENS1_24CollectiveEpilogueBwdGQAISA_fSD_Li256ELb1ELb1EEENS1_19SingleTileSchedulerILb1ELb0ELb0ELi128EEEEEEEEEvNT_6ParamsE$_ZN4cute3eso3ESOILb0ELb0EJiiNS_1CILi144EEENS2_ILi512EEEEEC2ERKiS7_RKS3_RKS4_:
        /* <DEDUP_REMOVED lines=8> */
        .type           $_ZN7cutlass13device_kernelIN5flash19enable_sm80_to_sm89INS1_16FlashAttnBwdSm80INS1_25CollectiveMainloopBwdSm80ILi2ELi2EN4cute5tupleIJNS5_1CILi128EEES8_NS7_ILi64EEEEEENS_10bfloat16_tEfNS_4arch4Sm80ELb0ELb1ELb1ELb1ELb1ELb0ELb0ELb0ELi2ELi4ELi4ELi4ELb0EEENS1_24CollectiveEpilogueBwdGQAISA_fSD_Li256ELb1ELb1EEENS1_19SingleTileSchedulerILb1ELb0ELb0ELi128EEEEEEEEEvNT_6ParamsE$_ZN4cute3eso3ESOILb0ELb0EJiiNS_1CILi72EEENS2_ILi512EEEEEC2ERKiS7_RKS3_RKS4_,@function
        .size           $_ZN7cutlass13device_kernelIN5flash19enable_sm80_to_sm89INS1_16FlashAttnBwdSm80INS1_25CollectiveMainloopBwdSm80ILi2ELi2EN4cute5tupleIJNS5_1CILi128EEES8_NS7_ILi64EEEEEENS_10bfloat16_tEfNS_4arch4Sm80ELb0ELb1ELb1ELb1ELb1ELb0ELb0ELb0ELi2ELi4ELi4ELi4ELb0EEENS1_24CollectiveEpilogueBwdGQAISA_fSD_Li256ELb1ELb1EEENS1_19SingleTileSchedulerILb1ELb0ELb0ELi128EEEEEEEEEvNT_6ParamsE$_ZN4cute3eso3ESOILb0ELb0EJiiNS_1CILi72EEENS2_ILi512EEEEEC2ERKiS7_RKS3_RKS4_,($_ZN7cutlass13device_kernelIN5flash19enable_sm80_to_sm89INS1_16FlashAttnBwdSm80INS1_25CollectiveMainloopBwdSm80ILi2ELi2EN4cute5tupleIJNS5_1CILi128EEES8_NS7_ILi64EEEEEENS_10bfloat16_tEfNS_4arch4Sm80ELb0ELb1ELb1ELb1ELb1ELb0ELb0ELb0ELi2ELi4ELi4ELi4ELb0EEENS1_24CollectiveEpilogueBwdGQAISA_fSD_Li256ELb1ELb1EEENS1_19SingleTileSchedulerILb1ELb0ELb0ELi128EEEEEEEEEvNT_6ParamsE$_ZN4cute3eso3ESOILb0ELb0EJiiNS_1CILi8192EEEEEC2ERKiS6_RKS3_ - $_ZN7cutlass13device_kernelIN5flash19enable_sm80_to_sm89INS1_16FlashAttnBwdSm80INS1_25CollectiveMainloopBwdSm80ILi2ELi2EN4cute5tupleIJNS5_1CILi128EEES8_NS7_ILi64EEEEEENS_10bfloat16_tEfNS_4arch4Sm80ELb0ELb1ELb1ELb1ELb1ELb0ELb0ELb0ELi2ELi4ELi4ELi4ELb0EEENS1_24CollectiveEpilogueBwdGQAISA_fSD_Li256ELb1ELb1EEENS1_19SingleTileSchedulerILb1ELb0ELb0ELi128EEEEEEEEEvNT_6ParamsE$_ZN4cute3eso3ESOILb0ELb0EJiiNS_1CILi72EEENS2_ILi512EEEEEC2ERKiS7_RKS3_RKS4_)
$_ZN7cutlass13device_kernelIN5flash19enable_sm80_to_sm89INS1_16FlashAttnBwdSm80INS1_25CollectiveMainloopBwdSm80ILi2ELi2EN4cute5tupleIJNS5_1CILi128EEES8_NS7_ILi64EEEEEENS_10bfloat16_tEfNS_4arch4Sm80ELb0ELb1ELb1ELb1ELb1ELb0ELb0ELb0ELi2ELi4ELi4ELi4ELb0EEENS1_24CollectiveEpilogueBwdGQAISA_fSD_Li256ELb1ELb1EEENS1_19SingleTileSchedulerILb1ELb0ELb0ELi128EEEEEEEEEvNT_6ParamsE$_ZN4cute3eso3ESOILb0ELb0EJiiNS_1CILi72EEENS2_ILi512EEEEEC2ERKiS7_RKS3_RKS4_:
[----:B------:R-:W-:Y:S02]  /*6f90*/  IADD3 R4, R3, -c[0x0][0x20], RZ ;  /* 0x8000080003047a10 */ /* 0x000fe40007ffe0ff */
[----:B------:R-:W-:-:S03]  /*6fa0*/  IADD3 R3, R7, -c[0x0][0x20], RZ ;  /* 0x8000080007037a10 */ /* 0x000fc60007ffe0ff */
[----:B------:R1:W-:Y:S04]  /*6fb0*/  STL [R4], R5 ;  /* 0x0000000504007387 */ /* 0x0003e80000100800 */
[----:B------:R-:W2:Y:S01]  /*6fc0*/  LDL R3, [R3] ;  /* 0x0000000003037983 */ /* 0x000ea20000100800 */
[----:B------:R-:W-:-:S03]  /*6fd0*/  IMAD.MOV.U32 R7, RZ, RZ, 0x0 ;  /* 0x00000000ff077424 */ /* 0x000fc600078e00ff */
[----:B--2---:R1:W-:Y:S01]  /*6fe0*/  STL [R4+0x4], R3 ;  /* 0x0000040304007387 */ /* 0x0043e20000100800 */
[----:B------:R-:W-:Y:S05]  /*6ff0*/  RET.REL.NODEC R6 `(_ZN7cutlass13device_kernelIN5flash19enable_sm80_to_sm89INS1_16FlashAttnBwdSm80INS1_25CollectiveMainloopBwdSm80ILi2ELi2EN4cute5tupleIJNS5_1CILi128EEES8_NS7_ILi64EEEEEENS_10bfloat16_tEfNS_4arch4Sm80ELb0ELb1ELb1ELb1ELb1ELb0ELb0ELb0ELi2ELi4ELi4ELi4ELb0EEENS1_24CollectiveEpilogueBwdGQAISA_fSD_Li256ELb1ELb1EEENS1_19SingleTileSchedulerILb1ELb0ELb0ELi128EEEEEEEEEvNT_6ParamsE) ;  /* 0xffff900006007950 */ /* 0x000fea0003c3ffff */
        .type           $_ZN7cutlass13device_kernelIN5flash19enable_sm80_to_sm89INS1_16FlashAttnBwdSm80INS1_25CollectiveMainloopBwdSm80ILi2ELi2EN4cute5tupleIJNS5_1CILi128EEES8_NS7_ILi64EEEEEENS_10bfloat16_tEfNS_4arch4Sm80ELb0ELb1ELb1ELb1ELb1ELb0ELb0ELb0ELi2ELi4ELi4ELi4ELb0EEENS1_24CollectiveEpilogueBwdGQAISA_fSD_Li256ELb1ELb1EEENS1_19SingleTileSchedulerILb1ELb0ELb0ELi128EEEEEEEEEvNT_6ParamsE$_ZN4cute3eso3ESOILb0ELb0EJiiNS_1CILi8192EEEEEC2ERKiS6_RKS3_,@function
        .size           $_ZN7cutlass13device_kernelIN5flash19enable_sm80_to_sm89INS1_16FlashAttnBwdSm80INS1_25CollectiveMainloopBwdSm80ILi2ELi2EN4cute5tupleIJNS5_1CILi128EEES8_NS7_ILi64EEEEEENS_10bfloat16_tEfNS_4arch4Sm80ELb0ELb1ELb1ELb1ELb1ELb0ELb0ELb0ELi2ELi4ELi4ELi4ELb0EEENS1_24CollectiveEpilogueBwdGQAISA_fSD_Li256ELb1ELb1EEENS1_19SingleTileSchedulerILb1ELb0ELb0ELi128EEEEEEEEEvNT_6ParamsE$_ZN4cute3eso3ESOILb0ELb0EJiiNS_1CILi8192EEEEEC2ERKiS6_RKS3_,($_ZN7cutlass13device_kernelIN5flash19enable_sm80_to_sm89INS1_16FlashAttnBwdSm80INS1_25CollectiveMainloopBwdSm80ILi2ELi2EN4cute5tupleIJNS5_1CILi128EEES8_NS7_ILi64EEEEEENS_10bfloat16_tEfNS_4arch4Sm80ELb0ELb1ELb1ELb1ELb1ELb0ELb0ELb0ELi2ELi4ELi4ELi4ELb0EEENS1_24CollectiveEpilogueBwdGQAISA_fSD_Li256ELb1ELb1EEENS1_19SingleTileSchedulerILb1ELb0ELb0ELi128EEEEEEEEEvNT_6ParamsE$_ZN4cute3eso3ESOILb0ELb0EJiiiEEC2ERKiS4_S4_ - $_ZN7cutlass13device_kernelIN5flash19enable_sm80_to_sm89INS1_16FlashAttnBwdSm80INS1_25CollectiveMainloopBwdSm80ILi2ELi2EN4cute5tupleIJNS5_1CILi128EEES8_NS7_ILi64EEEEEENS_10bfloat16_tEfNS_4arch4Sm80ELb0ELb1ELb1ELb1ELb1ELb0ELb0ELb0ELi2ELi4ELi4ELi4ELb0EEENS1_24CollectiveEpilogueBwdGQAISA_fSD_Li256ELb1ELb1EEENS1_19SingleTileSchedulerILb1ELb0ELb0ELi128EEEEEEEEEvNT_6ParamsE$_ZN4cute3eso3ESOILb0ELb0EJiiNS_1CILi8192EEEEEC2ERKiS6_RKS3_)
$_ZN7cutlass13device_kernelIN5flash19enable_sm80_to_sm89INS1_16FlashAttnBwdSm80INS1_25CollectiveMainloopBwdSm80ILi2ELi2EN4cute5tupleIJNS5_1CILi128EEES8_NS7_ILi64EEEEEENS_10bfloat16_tEfNS_4arch4Sm80ELb0ELb1ELb1ELb1ELb1ELb0ELb0ELb0ELi2ELi4ELi4ELi4ELb0EEENS1_24CollectiveEpilogueBwdGQAISA_fSD_Li256ELb1ELb1EEENS1_19SingleTileSchedulerILb1ELb0ELb0ELi128EEEEEEEEEvNT_6ParamsE$_ZN4cute3eso3ESOILb0ELb0EJiiNS_1CILi8192EEEEEC2ERKiS6_RKS3_:
[----:B------:R-:W-:Y:S02]  /*7000*/  IADD3 R3, R3, -c[0x0][0x20], RZ ;  /* 0x8000080003037a10 */ /* 0x000fe40007ffe0ff */
[----:B------:R-:W-:-:S03]  /*7010*/  IADD3 R2, R2, -c[0x0][0x20], RZ ;  /* 0x8000080002027a10 */ /* 0x000fc60007ffe0ff */
[----:B------:R1:W-:Y:S04]  /*7020*/  STL [R3], R10 ;  /* 0x0000000a03007387 */ /* 0x0003e80000100800 */
[----:B------:R-:W2:Y:S01]  /*7030*/  LDL R2, [R2] ;  /* 0x0000000002027983 */ /* 0x000ea20000100800 */
[----:B------:R-:W-:-:S03]  /*7040*/  IMAD.MOV.U32 R9, RZ, RZ, 0x0 ;  /* 0x00000000ff097424 */ /* 0x000fc600078e00ff */
[----:B--2---:R1:W-:Y:S01]  /*7050*/  STL [R3+0x4], R2 ;  /* 0x0000040203007387 */ /* 0x0043e20000100800 */
[----:B------:R-:W-:Y:S05]  /*7060*/  RET.REL.NODEC R8 `(_ZN7cutlass13device_kernelIN5flash19enable_sm80_to_sm89INS1_16FlashAttnBwdSm80INS1_25CollectiveMainloopBwdSm80ILi2ELi2EN4cute5tupleIJNS5_1CILi128EEES8_NS7_ILi64EEEEEENS_10bfloat16_tEfNS_4arch4Sm80ELb0ELb1ELb1ELb1ELb1ELb0ELb0ELb0ELi2ELi4ELi4ELi4ELb0EEENS1_24CollectiveEpilogueBwdGQAISA_fSD_Li256ELb1ELb1EEENS1_19SingleTileSchedulerILb1ELb0ELb0ELi128EEEEEEEEEvNT_6ParamsE) ;  /* 0xffff8f9008007950 */ /* 0x000fea0003c3ffff */
        .type           $_ZN7cutlass13device_kernelIN5flash19enable_sm80_to_sm89INS1_16FlashAttnBwdSm80INS1_25CollectiveMainloopBwdSm80ILi2ELi2EN4cute5tupleIJNS5_1CILi128EEES8_NS7_ILi64EEEEEENS_10bfloat16_tEfNS_4arch4Sm80ELb0ELb1ELb1ELb1ELb1ELb0ELb0ELb0ELi2ELi4ELi4ELi4ELb0EEENS1_24CollectiveEpilogueBwdGQAISA_fSD_Li256ELb1ELb1EEENS1_19SingleTileSchedulerILb1ELb0ELb0ELi128EEEEEEEEEvNT_6ParamsE$_ZN4cute3eso3ESOILb0ELb0EJiiiEEC2ERKiS4_S4_,@function
        .size           $_ZN7cutlass13device_kernelIN5flash19enable_sm80_to_sm89INS1_16FlashAttnBwdSm80INS1_25CollectiveMainloopBwdSm80ILi2ELi2EN4cute5tupleIJNS5_1CILi128EEES8_NS7_ILi64EEEEEENS_10bfloat16_tEfNS_4arch4Sm80ELb0ELb1ELb1ELb1ELb1ELb0ELb0ELb0ELi2ELi4ELi4ELi4ELb0EEENS1_24CollectiveEpilogueBwdGQAISA_fSD_Li256ELb1ELb1EEENS1_19SingleTileSchedulerILb1ELb0ELb0ELi128EEEEEEEEEvNT_6ParamsE$_ZN4cute3eso3ESOILb0ELb0EJiiiEEC2ERKiS4_S4_,($_ZN7cutlass13device_kernelIN5flash19enable_sm80_to_sm89INS1_16FlashAttnBwdSm80INS1_25CollectiveMainloopBwdSm80ILi2ELi2EN4cute5tupleIJNS5_1CILi128EEES8_NS7_ILi64EEEEEENS_10bfloat16_tEfNS_4arch4Sm80ELb0ELb1ELb1ELb1ELb1ELb0ELb0ELb0ELi2ELi4ELi4ELi4ELb0EEENS1_24CollectiveEpilogueBwdGQAISA_fSD_Li256ELb1ELb1EEENS1_19SingleTileSchedulerILb1ELb0ELb0ELi128EEEEEEEEEvNT_6ParamsE$_ZN4cute3eso3ESOILb0ELb0EJiiiNS_1CILi0EEEEEC2ERKiS6_S6_RKS3_ - $_ZN7cutlass13device_kernelIN5flash19enable_sm80_to_sm89INS1_16FlashAttnBwdSm80INS1_25CollectiveMainloopBwdSm80ILi2ELi2EN4cute5tupleIJNS5_1CILi128EEES8_NS7_ILi64EEEEEENS_10bfloat16_tEfNS_4arch4Sm80ELb0ELb1ELb1ELb1ELb1ELb0ELb0ELb0ELi2ELi4ELi4ELi4ELb0EEENS1_24CollectiveEpilogueBwdGQAISA_fSD_Li256ELb1ELb1EEENS1_19SingleTileSchedulerILb1ELb0ELb0ELi128EEEEEEEEEvNT_6ParamsE$_ZN4cute3eso3ESOILb0ELb0EJiiiEEC2ERKiS4_S4_)
$_ZN7cutlass13device_kernelIN5flash19enable_sm80_to_sm89INS1_16FlashAttnBwdSm80INS1_25CollectiveMainloopBwdSm80ILi2ELi2EN4cute5tupleIJNS5_1CILi128EEES8_NS7_ILi64EEEEEENS_10bfloat16_tEfNS_4arch4Sm80ELb0ELb1ELb1ELb1ELb1ELb0ELb0ELb0ELi2ELi4ELi4ELi4ELb0EEENS1_24CollectiveEpilogueBwdGQAISA_fSD_Li256ELb1ELb1EEENS1_19SingleTileSchedulerILb1ELb0ELb0ELi128EEEEEEEEEvNT_6ParamsE$_ZN4cute3eso3ESOILb0ELb0EJiiiEEC2ERKiS4_S4_:
        /* <DEDUP_REMOVED lines=9> */
[----:B------:R-:W-:Y:S05]  /*7100*/  RET.REL.NODEC R4 `(_ZN7cutlass13device_kernelIN5flash19enable_sm80_to_sm89INS1_16FlashAttnBwdSm80INS1_25CollectiveMainloopBwdSm80ILi2ELi2EN4cute5tupleIJNS5_1CILi128EEES8_NS7_ILi64EEEEEENS_10bfloat16_tEfNS_4arch4Sm80ELb0ELb1ELb1ELb1ELb1ELb0ELb0ELb0ELi2ELi4ELi4ELi4ELb0EEENS1_24CollectiveEpilogueBwdGQAISA_fSD_Li256ELb1ELb1EEENS1_19SingleTileSchedulerILb1ELb0ELb0ELi128EEEEEEEEEvNT_6ParamsE) ;  /* 0xffff8ef004007950 */ /* 0x000fea0003c3ffff */
        .type           $_ZN7cutlass13device_kernelIN5flash19enable_sm80_to_sm89INS1_16FlashAttnBwdSm80INS1_25CollectiveMainloopBwdSm80ILi2ELi2EN4cute5tupleIJNS5_1CILi128EEES8_NS7_ILi64EEEEEENS_10bfloat16_tEfNS_4arch4Sm80ELb0ELb1ELb1ELb1ELb1ELb0ELb0ELb0ELi2ELi4ELi4ELi4ELb0EEENS1_24CollectiveEpilogueBwdGQAISA_fSD_Li256ELb1ELb1EEENS1_19SingleTileSchedulerILb1ELb0ELb0ELi128EEEEEEEEEvNT_6ParamsE$_ZN4cute3eso3ESOILb0ELb0EJiiiNS_1CILi0EEEEEC2ERKiS6_S6_RKS3_,@function
        .size           $_ZN7cutlass13device_kernelIN5flash19enable_sm80_to_sm89INS1_16FlashAttnBwdSm80INS1_25CollectiveMainloopBwdSm80ILi2ELi2EN4cute5tupleIJNS5_1CILi128EEES8_NS7_ILi64EEEEEENS_10bfloat16_tEfNS_4arch4Sm80ELb0ELb1ELb1ELb1ELb1ELb0ELb0ELb0ELi2ELi4ELi4ELi4ELb0EEENS1_24CollectiveEpilogueBwdGQAISA_fSD_Li256ELb1ELb1EEENS1_19SingleTileSchedulerILb1ELb0ELb0ELi128EEEEEEEEEvNT_6ParamsE$_ZN4cute3eso3ESOILb0ELb0EJiiiNS_1CILi0EEEEEC2ERKiS6_S6_RKS3_,($_ZN7cutlass13device_kernelIN5flash19enable_sm80_to_sm89INS1_16FlashAttnBwdSm80INS1_25CollectiveMainloopBwdSm80ILi2ELi2EN4cute5tupleIJNS5_1CILi128EEES8_NS7_ILi64EEEEEENS_10bfloat16_tEfNS_4arch4Sm80ELb0ELb1ELb1ELb1ELb1ELb0ELb0ELb0ELi2ELi4ELi4ELi4ELb0EEENS1_24CollectiveEpilogueBwdGQAISA_fSD_Li256ELb1ELb1EEENS1_19SingleTileSchedulerILb1ELb0ELb0ELi128EEEEEEEEEvNT_6ParamsE$_ZN4cute3eso3ESOILb0ELb0EJiiiNS_1CILi144EEENS2_ILi512EEEEEC2ERKiS7_S7_RKS3_RKS4_ - $_ZN7cutlass13device_kernelIN5flash19enable_sm80_to_sm89INS1_16FlashAttnBwdSm80INS1_25CollectiveMainloopBwdSm80ILi2ELi2EN4cute5tupleIJNS5_1CILi128EEES8_NS7_ILi64EEEEEENS_10bfloat16_tEfNS_4arch4Sm80ELb0ELb1ELb1ELb1ELb1ELb0ELb0ELb0ELi2ELi4ELi4ELi4ELb0EEENS1_24CollectiveEpilogueBwdGQAISA_fSD_Li256ELb1ELb1EEENS1_19SingleTileSchedulerILb1ELb0ELb0ELi128EEEEEEEEEvNT_6ParamsE$_ZN4cute3eso3ESOILb0ELb0EJiiiNS_1CILi0EEEEEC2ERKiS6_S6_RKS3_)
$_ZN7cutlass13device_kernelIN5flash19enable_sm80_to_sm89INS1_16FlashAttnBwdSm80INS1_25CollectiveMainloopBwdSm80ILi2ELi2EN4cute5tupleIJNS5_1CILi128EEES8_NS7_ILi64EEEEEENS_10bfloat16_tEfNS_4arch4Sm80ELb0ELb1ELb1ELb1ELb1ELb0ELb0ELb0ELi2ELi4ELi4ELi4ELb0EEENS1_24CollectiveEpilogueBwdGQAISA_fSD_Li256ELb1ELb1EEENS1_19SingleTileSchedulerILb1ELb0ELb0ELi128EEEEEEEEEvNT_6ParamsE$_ZN4cute3eso3ESOILb0ELb0EJiiiNS_1CILi0EEEEEC2ERKiS6_S6_RKS3_:
        /* <DEDUP_REMOVED lines=9> */
[----:B------:R-:W-:Y:S05]  /*71a0*/  RET.REL.NODEC R6 `(_ZN7cutlass13device_kernelIN5flash19enable_sm80_to_sm89INS1_16FlashAttnBwdSm80INS1_25CollectiveMainloopBwdSm80ILi2ELi2EN4cute5tupleIJNS5_1CILi128EEES8_NS7_ILi64EEEEEENS_10bfloat16_tEfNS_4arch4Sm80ELb0ELb1ELb1ELb1ELb1ELb0ELb0ELb0ELi2ELi4ELi4ELi4ELb0EEENS1_24CollectiveEpilogueBwdGQAISA_fSD_Li256ELb1ELb1EEENS1_19SingleTileSchedulerILb1ELb0ELb0ELi128EEEEEEEEEvNT_6ParamsE) ;  /* 0xffff8e5006007950 */ /* 0x000fea0003c3ffff */
        .type           $_ZN7cutlass13device_kernelIN5flash19enable_sm80_to_sm89INS1_16FlashAttnBwdSm80INS1_25CollectiveMainloopBwdSm80ILi2ELi2EN4cute5tupleIJNS5_1CILi128EEES8_NS7_ILi64EEEEEENS_10bfloat16_tEfNS_4arch4Sm80ELb0ELb1ELb1ELb1ELb1ELb0ELb0ELb0ELi2ELi4ELi4ELi4ELb0EEENS1_24CollectiveEpilogueBwdGQAISA_fSD_Li256ELb1ELb1EEENS1_19SingleTileSchedulerILb1ELb0ELb0ELi128EEEEEEEEEvNT_6ParamsE$_ZN4cute3eso3ESOILb0ELb0EJiiiNS_1CILi144EEENS2_ILi512EEEEEC2ERKiS7_S7_RKS3_RKS4_,@function
        .size           $_ZN7cutlass13device_kernelIN5flash19enable_sm80_to_sm89INS1_16FlashAttnBwdSm80INS1_25CollectiveMainloopBwdSm80ILi2ELi2EN4cute5tupleIJNS5_1CILi128EEES8_NS7_ILi64EEEEEENS_10bfloat16_tEfNS_4arch4Sm80ELb0ELb1ELb1ELb1ELb1ELb0ELb0ELb0ELi2ELi4ELi4ELi4ELb0EEENS1_24CollectiveEpilogueBwdGQAISA_fSD_Li256ELb1ELb1EEENS1_19SingleTileSchedulerILb1ELb0ELb0ELi128EEEEEEEEEvNT_6ParamsE$_ZN4cute3eso3ESOILb0ELb0EJiiiNS_1CILi144EEENS2_ILi512EEEEEC2ERKiS7_S7_RKS3_RKS4_,($_ZN7cutlass13device_kernelIN5flash19enable_sm80_to_sm89INS1_16FlashAttnBwdSm80INS1_25CollectiveMainloopBwdSm80ILi2ELi2EN4cute5tupleIJNS5_1CILi128EEES8_NS7_ILi64EEEEEENS_10bfloat16_tEfNS_4arch4Sm80ELb0ELb1ELb1ELb1ELb1ELb0ELb0ELb0ELi2ELi4ELi4ELi4ELb0EEENS1_24CollectiveEpilogueBwdGQAISA_fSD_Li256ELb1ELb1EEENS1_19SingleTileSchedulerILb1ELb0ELb0ELi128EEEEEEEEEvNT_6ParamsE$_ZN4cute3eso3ESOILb0ELb0EJiiiNS_1CILi72EEENS2_ILi512EEEEEC2ERKiS7_S7_RKS3_RKS4_ - $_ZN7cutlass13device_kernelIN5flash19enable_sm80_to_sm89INS1_16FlashAttnBwdSm80INS1_25CollectiveMainloopBwdSm80ILi2ELi2EN4cute5tupleIJNS5_1CILi128EEES8_NS7_ILi64EEEEEENS_10bfloat16_tEfNS_4arch4Sm80ELb0ELb1ELb1ELb1ELb1ELb0ELb0ELb0ELi2ELi4ELi4ELi4ELb0EEENS1_24CollectiveEpilogueBwdGQAISA_fSD_Li256ELb1ELb1EEENS1_19SingleTileSchedulerILb1ELb0ELb0ELi128EEEEEEEEEvNT_6ParamsE$_ZN4cute3eso3ESOILb0ELb0EJiiiNS_1CILi144EEENS2_ILi512EEEEEC2ERKiS7_S7_RKS3_RKS4_)
$_ZN7cutlass13device_kernelIN5flash19enable_sm80_to_sm89INS1_16FlashAttnBwdSm80INS1_25CollectiveMainloopBwdSm80ILi2ELi2EN4cute5tupleIJNS5_1CILi128EEES8_NS7_ILi64EEEEEENS_10bfloat16_tEfNS_4arch4Sm80ELb0ELb1ELb1ELb1ELb1ELb0ELb0ELb0ELi2ELi4ELi4ELi4ELb0EEENS1_24CollectiveEpilogueBwdGQAISA_fSD_Li256ELb1ELb1EEENS1_19SingleTileSchedulerILb1ELb0ELb0ELi128EEEEEEEEEvNT_6ParamsE$_ZN4cute3eso3ESOILb0ELb0EJiiiNS_1CILi144EEENS2_ILi512EEEEEC2ERKiS7_S7_RKS3_RKS4_:
        /* <DEDUP_REMOVED lines=10> */
        .type           $_ZN7cutlass13device_kernelIN5flash19enable_sm80_to_sm89INS1_16FlashAttnBwdSm80INS1_25CollectiveMainloopBwdSm80ILi2ELi2EN4cute5tupleIJNS5_1CILi128EEES8_NS7_ILi64EEEEEENS_10bfloat16_tEfNS_4arch4Sm80ELb0ELb1ELb1ELb1ELb1ELb0ELb0ELb0ELi2ELi4ELi4ELi4ELb0EEENS1_24CollectiveEpilogueBwdGQAISA_fSD_Li256ELb1ELb1EEENS1_19SingleTileSchedulerILb1ELb0ELb0ELi128EEEEEEEEEvNT_6ParamsE$_ZN4cute3eso3ESOILb0ELb0EJiiiNS_1CILi72EEENS2_ILi512EEEEEC2ERKiS7_S7_RKS3_RKS4_,@function
        .size           $_ZN7cutlass13device_kernelIN5flash19enable_sm80_to_sm89INS1_16FlashAttnBwdSm80INS1_25CollectiveMainloopBwdSm80ILi2ELi2EN4cute5tupleIJNS5_1CILi128EEES8_NS7_ILi64EEEEEENS_10bfloat16_tEfNS_4arch4Sm80ELb0ELb1ELb1ELb1ELb1ELb0ELb0ELb0ELi2ELi4ELi4ELi4ELb0EEENS1_24CollectiveEpilogueBwdGQAISA_fSD_Li256ELb1ELb1EEENS1_19SingleTileSchedulerILb1ELb0ELb0ELi128EEEEEEEEEvNT_6ParamsE$_ZN4cute3eso3ESOILb0ELb0EJiiiNS_1CILi72EEENS2_ILi512EEEEEC2ERKiS7_S7_RKS3_RKS4_,($_ZN7cutlass13device_kernelIN5flash19enable_sm80_to_sm89INS1_16FlashAttnBwdSm80INS1_25CollectiveMainloopBwdSm80ILi2ELi2EN4cute5tupleIJNS5_1CILi128EEES8_NS7_ILi64EEEEEENS_10bfloat16_tEfNS_4arch4Sm80ELb0ELb1ELb1ELb1ELb1ELb0ELb0ELb0ELi2ELi4ELi4ELi4ELb0EEENS1_24CollectiveEpilogueBwdGQAISA_fSD_Li256ELb1ELb1EEENS1_19SingleTileSchedulerILb1ELb0ELb0ELi128EEEEEEEEEvNT_6ParamsE$_ZN4cute3eso3ESOILb0ELb1EJNS_5tupleIJiNS2_IJiNS_1CILi0EEEEEEEEENS2_IJNS_10UnderscoreENS2_IJS7_S7_EEEEEEEEC2ERKS6_RKS9_ - $_ZN7cutlass13device_kernelIN5flash19enable_sm80_to_sm89INS1_16FlashAttnBwdSm80INS1_25CollectiveMainloopBwdSm80ILi2ELi2EN4cute5tupleIJNS5_1CILi128EEES8_NS7_ILi64EEEEEENS_10bfloat16_tEfNS_4arch4Sm80ELb0ELb1ELb1ELb1ELb1ELb0ELb0ELb0ELi2ELi4ELi4ELi4ELb0EEENS1_24CollectiveEpilogueBwdGQAISA_fSD_Li256ELb1ELb1EEENS1_19SingleTileSchedulerILb1ELb0ELb0ELi128EEEEEEEEEvNT_6ParamsE$_ZN4cute3eso3ESOILb0ELb0EJiiiNS_1CILi72EEENS2_ILi512EEEEEC2ERKiS7_S7_RKS3_RKS4_)
$_ZN7cutlass13device_kernelIN5flash19enable_sm80_to_sm89INS1_16FlashAttnBwdSm80INS1_25CollectiveMainloopBwdSm80ILi2ELi2EN4cute5tupleIJNS5_1CILi128EEES8_NS7_ILi64EEEEEENS_10bfloat16_tEfNS_4arch4Sm80ELb0ELb1ELb1ELb1ELb1ELb0ELb0ELb0ELi2ELi4ELi4ELi4ELb0EEENS1_24CollectiveEpilogueBwdGQAISA_fSD_Li256ELb1ELb1EEENS1_19SingleTileSchedulerILb1ELb0ELb0ELi128EEEEEEEEEvNT_6ParamsE$_ZN4cute3eso3ESOILb0ELb0EJiiiNS_1CILi72EEENS2_ILi512EEEEEC2ERKiS7_S7_RKS3_RKS4_:
        /* <DEDUP_REMOVED lines=10> */
        .type           $_ZN7cutlass13device_kernelIN5flash19enable_sm80_to_sm89INS1_16FlashAttnBwdSm80INS1_25CollectiveMainloopBwdSm80ILi2ELi2EN4cute5tupleIJNS5_1CILi128EEES8_NS7_ILi64EEEEEENS_10bfloat16_tEfNS_4arch4Sm80ELb0ELb1ELb1ELb1ELb1ELb0ELb0ELb0ELi2ELi4ELi4ELi4ELb0EEENS1_24CollectiveEpilogueBwdGQAISA_fSD_Li256ELb1ELb1EEENS1_19SingleTileSchedulerILb1ELb0ELb0ELi128EEEEEEEEEvNT_6ParamsE$_ZN4cute3eso3ESOILb0ELb1EJNS_5tupleIJiNS2_IJiNS_1CILi0EEEEEEEEENS2_IJNS_10UnderscoreENS2_IJS7_S7_EEEEEEEEC2ERKS6_RKS9_,@function
        .size           $_ZN7cutlass13device_kernelIN5flash19enable_sm80_to_sm89INS1_16FlashAttnBwdSm80INS1_25CollectiveMainloopBwdSm80ILi2ELi2EN4cute5tupleIJNS5_1CILi128EEES8_NS7_ILi64EEEEEENS_10bfloat16_tEfNS_4arch4Sm80ELb0ELb1ELb1ELb1ELb1ELb0ELb0ELb0ELi2ELi4ELi4ELi4ELb0EEENS1_24CollectiveEpilogueBwdGQAISA_fSD_Li256ELb1ELb1EEENS1_19SingleTileSchedulerILb1ELb0ELb0ELi128EEEEEEEEEvNT_6ParamsE$_ZN4cute3eso3ESOILb0ELb1EJNS_5tupleIJiNS2_IJiNS_1CILi0EEEEEEEEENS2_IJNS_10UnderscoreENS2_IJS7_S7_EEEEEEEEC2ERKS6_RKS9_,($_ZN7cutlass13device_kernelIN5flash19enable_sm80_to_sm89INS1_16FlashAttnBwdSm80INS1_25CollectiveMainloopBwdSm80ILi2ELi2EN4cute5tupleIJNS5_1CILi128EEES8_NS7_ILi64EEEEEENS_10bfloat16_tEfNS_4arch4Sm80ELb0ELb1ELb1ELb1ELb1ELb0ELb0ELb0ELi2ELi4ELi4ELi4ELb0EEENS1_24CollectiveEpilogueBwdGQAISA_fSD_Li256ELb1ELb1EEENS1_19SingleTileSchedulerILb1ELb0ELb0ELi128EEEEEEEEEvNT_6ParamsE$_ZN4cute3eso3ESOILb0ELb1EJNS_5tupleIJiNS2_IJiiEEEEEENS2_IJNS_10UnderscoreENS2_IJS5_S5_EEEEEEEEC2ERKS4_RKS7_ - $_ZN7cutlass13device_kernelIN5flash19enable_sm80_to_sm89INS1_16FlashAttnBwdSm80INS1_25CollectiveMainloopBwdSm80ILi2ELi2EN4cute5tupleIJNS5_1CILi128EEES8_NS7_ILi64EEEEEENS_10bfloat16_tEfNS_4arch4Sm80ELb0ELb1ELb1ELb1ELb1ELb0ELb0ELb0ELi2ELi4ELi4ELi4ELb0EEENS1_24CollectiveEpilogueBwdGQAISA_fSD_Li256ELb1ELb1EEENS1_19SingleTileSchedulerILb1ELb0ELb0ELi128EEEEEEEEEvNT_6ParamsE$_ZN4cute3eso3ESOILb0ELb1EJNS_5tupleIJiNS2_IJiNS_1CILi0EEEEEEEEENS2_IJNS_10UnderscoreENS2_IJS7_S7_EEEEEEEEC2ERKS6_RKS9_)
$_ZN7cutlass13device_kernelIN5flash19enable_sm80_to_sm89INS1_16FlashAttnBwdSm80INS1_25CollectiveMainloopBwdSm80ILi2ELi2EN4cute5tupleIJNS5_1CILi128EEES8_NS7_ILi64EEEEEENS_10bfloat16_tEfNS_4arch4Sm80ELb0ELb1ELb1ELb1ELb1ELb0ELb0ELb0ELi2ELi4ELi4ELi4ELb0EEENS1_24CollectiveEpilogueBwdGQAISA_fSD_Li256ELb1ELb1EEENS1_19SingleTileSchedulerILb1ELb0ELb0ELi128EEEEEEEEEvNT_6ParamsE$_ZN4cute3eso3ESOILb0ELb1EJNS_5tupleIJiNS2_IJiNS_1CILi0EEEEEEEEENS2_IJNS_10UnderscoreENS2_IJS7_S7_EEEEEEEEC2ERKS6_RKS9_:
[----:B------:R-:W-:Y:S02]  /*72f0*/  IADD3 R4, R4, -c[0x0][0x20], RZ ;  /* 0x8000080004047a10 */ /* 0x000fe40007ffe0ff */
[----:B------:R-:W-:-:S03]  /*7300*/  MOV R7, 0x0 ;  /* 0x0000000000077802 */ /* 0x000fc60000000f00 */
[----:B------:R1:W-:Y:S04]  /*7310*/  STL [R4], R2 ;  /* 0x0000000204007387 */ /* 0x0003e80000100800 */
[----:B------:R1:W-:Y:S01]  /*7320*/  STL [R4+0x4], R3 ;  /* 0x0000040304007387 */ /* 0x0003e20000100800 */
[----:B------:R-:W-:Y:S05]  /*7330*/  RET.REL.NODEC R6 `(_ZN7cutlass13device_kernelIN5flash19enable_sm80_to_sm89INS1_16FlashAttnBwdSm80INS1_25CollectiveMainloopBwdSm80ILi2ELi2EN4cute5tupleIJNS5_1CILi128EEES8_NS7_ILi64EEEEEENS_10bfloat16_tEfNS_4arch4Sm80ELb0ELb1ELb1ELb1ELb1ELb0ELb0ELb0ELi2ELi4ELi4ELi4ELb0EEENS1_24CollectiveEpilogueBwdGQAISA_fSD_Li256ELb1ELb1EEENS1_19SingleTileSchedulerILb1ELb0ELb0ELi128EEEEEEEEEvNT_6ParamsE) ;  /* 0xffff8cc006007950 */ /* 0x000fea0003c3ffff */
        .type           $_ZN7cutlass13device_kernelIN5flash19enable_sm80_to_sm89INS1_16FlashAttnBwdSm80INS1_25CollectiveMainloopBwdSm80ILi2ELi2EN4cute5tupleIJNS5_1CILi128EEES8_NS7_ILi64EEEEEENS_10bfloat16_tEfNS_4arch4Sm80ELb0ELb1ELb1ELb1ELb1ELb0ELb0ELb0ELi2ELi4ELi4ELi4ELb0EEENS1_24CollectiveEpilogueBwdGQAISA_fSD_Li256ELb1ELb1EEENS1_19SingleTileSchedulerILb1ELb0ELb0ELi128EEEEEEEEEvNT_6ParamsE$_ZN4cute3eso3ESOILb0ELb1EJNS_5tupleIJiNS2_IJiiEEEEEENS2_IJNS_10UnderscoreENS2_IJS5_S5_EEEEEEEEC2ERKS4_RKS7_,@function
        .size           $_ZN7cutlass13device_kernelIN5flash19enable_sm80_to_sm89INS1_16FlashAttnBwdSm80INS1_25CollectiveMainloopBwdSm80ILi2ELi2EN4cute5tupleIJNS5_1CILi128EEES8_NS7_ILi64EEEEEENS_10bfloat16_tEfNS_4arch4Sm80ELb0ELb1ELb1ELb1ELb1ELb0ELb0ELb0ELi2ELi4ELi4ELi4ELb0EEENS1_24CollectiveEpilogueBwdGQAISA_fSD_Li256ELb1ELb1EEENS1_19SingleTileSchedulerILb1ELb0ELb0ELi128EEEEEEEEEvNT_6ParamsE$_ZN4cute3eso3ESOILb0ELb1EJNS_5tupleIJiNS2_IJiiEEEEEENS2_IJNS_10UnderscoreENS2_IJS5_S5_EEEEEEEEC2ERKS4_RKS7_,($_ZN7cutlass13device_kernelIN5flash19enable_sm80_to_sm89INS1_16FlashAttnBwdSm80INS1_25CollectiveMainloopBwdSm80ILi2ELi2EN4cute5tupleIJNS5_1CILi128EEES8_NS7_ILi64EEEEEENS_10bfloat16_tEfNS_4arch4Sm80ELb0ELb1ELb1ELb1ELb1ELb0ELb0ELb0ELi2ELi4ELi4ELi4ELb0EEENS1_24CollectiveEpilogueBwdGQAISA_fSD_Li256ELb1ELb1EEENS1_19SingleTileSchedulerILb1ELb0ELb0ELi128EEEEEEEEEvNT_6ParamsE$_ZN4cute3eso3ESOILb0ELb1EJNS_5tupleIJiiEEEEEC2ERKS3_ - $_ZN7cutlass13device_kernelIN5flash19enable_sm80_to_sm89INS1_16FlashAttnBwdSm80INS1_25CollectiveMainloopBwdSm80ILi2ELi2EN4cute5tupleIJNS5_1CILi128EEES8_NS7_ILi64EEEEEENS_10bfloat16_tEfNS_4arch4Sm80ELb0ELb1ELb1ELb1ELb1ELb0ELb0ELb0ELi2ELi4ELi4ELi4ELb0EEENS1_24CollectiveEpilogueBwdGQAISA_fSD_Li256ELb1ELb1EEENS1_19SingleTileSchedulerILb1ELb0ELb0ELi128EEEEEEEEEvNT_6ParamsE$_ZN4cute3eso3ESOILb0ELb1EJNS_5tupleIJiNS2_IJiiEEEEEENS2_IJNS_10UnderscoreENS2_IJS5_S5_EEEEEEEEC2ERKS4_RKS7_)
$_ZN7cutlass13device_kernelIN5flash19enable_sm80_to_sm89INS1_16FlashAttnBwdSm80INS1_25CollectiveMainloopBwdSm80ILi2ELi2EN4cute5tupleIJNS5_1CILi128EEES8_NS7_ILi64EEEEEENS_10bfloat16_tEfNS_4arch4Sm80ELb0ELb1ELb1ELb1ELb1ELb0ELb0ELb0ELi2ELi4ELi4ELi4ELb0EEENS1_24CollectiveEpilogueBwdGQAISA_fSD_Li256ELb1ELb1EEENS1_19SingleTileSchedulerILb1ELb0ELb0ELi128EEEEEEEEEvNT_6ParamsE$_ZN4cute3eso3ESOILb0ELb1EJNS_5tupleIJiNS2_IJiiEEEEEENS2_IJNS_10UnderscoreENS2_IJS5_S5_EEEEEEEEC2ERKS4_RKS7_:
[----:B------:R-:W-:Y:S02]  /*7340*/  IADD3 R4, R13, -c[0x0][0x20], RZ ;  /* 0x800008000d047a10 */ /* 0x000fe40007ffe0ff */
[----:B------:R-:W-:-:S03]  /*7350*/  MOV R7, 0x0 ;  /* 0x0000000000077802 */ /* 0x000fc60000000f00 */
[----:B------:R1:W-:Y:S04]  /*7360*/  STL [R4], R2 ;  /* 0x0000000204007387 */ /* 0x0003e80000100800 */
[----:B------:R1:W-:Y:S04]  /*7370*/  STL [R4+0x4], R3 ;  /* 0x0000040304007387 */ /* 0x0003e80000100800 */
[----:B------:R1:W-:Y:S01]  /*7380*/  STL [R4+0x8], R5 ;  /* 0x0000080504007387 */ /* 0x0003e20000100800 */
[----:B------:R-:W-:Y:S05]  /*7390*/  RET.REL.NODEC R6 `(_ZN7cutlass13device_kernelIN5flash19enable_sm80_to_sm89INS1_16FlashAttnBwdSm80INS1_25CollectiveMainloopBwdSm80ILi2ELi2EN4cute5tupleIJNS5_1CILi128EEES8_NS7_ILi64EEEEEENS_10bfloat16_tEfNS_4arch4Sm80ELb0ELb1ELb1ELb1ELb1ELb0ELb0ELb0ELi2ELi4ELi4ELi4ELb0EEENS1_24CollectiveEpilogueBwdGQAISA_fSD_Li256ELb1ELb1EEENS1_19SingleTileSchedulerILb1ELb0ELb0ELi128EEEEEEEEEvNT_6ParamsE) ;  /* 0xffff8c6006007950 */ /* 0x000fea0003c3ffff */
        .type           $_ZN7cutlass13device_kernelIN5flash19enable_sm80_to_sm89INS1_16FlashAttnBwdSm80INS1_25CollectiveMainloopBwdSm80ILi2ELi2EN4cute5tupleIJNS5_1CILi128EEES8_NS7_ILi64EEEEEENS_10bfloat16_tEfNS_4arch4Sm80ELb0ELb1ELb1ELb1ELb1ELb0ELb0ELb0ELi2ELi4ELi4ELi4ELb0EEENS1_24CollectiveEpilogueBwdGQAISA_fSD_Li256ELb1ELb1EEENS1_19SingleTileSchedulerILb1ELb0ELb0ELi128EEEEEEEEEvNT_6ParamsE$_ZN4cute3eso3ESOILb0ELb1EJNS_5tupleIJiiEEEEEC2ERKS3_,@function
        .size           $_ZN7cutlass13device_kernelIN5flash19enable_sm80_to_sm89INS1_16FlashAttnBwdSm80INS1_25CollectiveMainloopBwdSm80ILi2ELi2EN4cute5tupleIJNS5_1CILi128EEES8_NS7_ILi64EEEEEENS_10bfloat16_tEfNS_4arch4Sm80ELb0ELb1ELb1ELb1ELb1ELb0ELb0ELb0ELi2ELi4ELi4ELi4ELb0EEENS1_24CollectiveEpilogueBwdGQAISA_fSD_Li256ELb1ELb1EEENS1_19SingleTileSchedulerILb1ELb0ELb0ELi128EEEEEEEEEvNT_6ParamsE$_ZN4cute3eso3ESOILb0ELb1EJNS_5tupleIJiiEEEEEC2ERKS3_,($_ZN7cutlass13device_kernelIN5flash19enable_sm80_to_sm89INS1_16FlashAttnBwdSm80INS1_25CollectiveMainloopBwdSm80ILi2ELi2EN4cute5tupleIJNS5_1CILi128EEES8_NS7_ILi64EEEEEENS_10bfloat16_tEfNS_4arch4Sm80ELb0ELb1ELb1ELb1ELb1ELb0ELb0ELb0ELi2ELi4ELi4ELi4ELb0EEENS1_24CollectiveEpilogueBwdGQAISA_fSD_Li256ELb1ELb1EEENS1_19SingleTileSchedulerILb1ELb0ELb0ELi128EEEEEEEEEvNT_6ParamsE$_ZN4cute3eso3ESOILb0ELb1EJNS_5tupleIJiiEEENS_1CILi1024EEEEEC2ERKS3_RKS5_ - $_ZN7cutlass13device_kernelIN5flash19enable_sm80_to_sm89INS1_16FlashAttnBwdSm80INS1_25CollectiveMainloopBwdSm80ILi2ELi2EN4cute5tupleIJNS5_1CILi128EEES8_NS7_ILi64EEEEEENS_10bfloat16_tEfNS_4arch4Sm80ELb0ELb1ELb1ELb1ELb1ELb0ELb0ELb0ELi2ELi4ELi4ELi4ELb0EEENS1_24CollectiveEpilogueBwdGQAISA_fSD_Li256ELb1ELb1EEENS1_19SingleTileSchedulerILb1ELb0ELb0ELi128EEEEEEEEEvNT_6ParamsE$_ZN4cute3eso3ESOILb0ELb1EJNS_5tupleIJiiEEEEEC2ERKS3_)
$_ZN7cutlass13device_kernelIN5flash19enable_sm80_to_sm89INS1_16FlashAttnBwdSm80INS1_25CollectiveMainloopBwdSm80ILi2ELi2EN4cute5tupleIJNS5_1CILi128EEES8_NS7_ILi64EEEEEENS_10bfloat16_tEfNS_4arch4Sm80ELb0ELb1ELb1ELb1ELb1ELb0ELb0ELb0ELi2ELi4ELi4ELi4ELb0EEENS1_24CollectiveEpilogueBwdGQAISA_fSD_Li256ELb1ELb1EEENS1_19SingleTileSchedulerILb1ELb0ELb0ELi128EEEEEEEEEvNT_6ParamsE$_ZN4cute3eso3ESOILb0ELb1EJNS_5tupleIJiiEEEEEC2ERKS3_:
[----:B------:R-:W-:Y:S01]  /*73a0*/  IADD3 R2, R2, -c[0x0][0x20], RZ ;  /* 0x8000080002027a10 */ /* 0x000fe20007ffe0ff */
[----:B------:R-:W-:Y:S01]  /*73b0*/  IMAD.MOV.U32 R8, RZ, RZ, R6 ;  /* 0x000000ffff087224 */ /* 0x000fe200078e0006 */
[----:B------:R-:W-:-:S03]  /*73c0*/  MOV R9, 0x0 ;  /* 0x0000000000097802 */ /* 0x000fc60000000f00 */
[----:B------:R1:W-:Y:S04]  /*73d0*/  STL [R2], R5 ;  /* 0x0000000502007387 */ /* 0x0003e80000100800 */
[----:B------:R1:W-:Y:S01]  /*73e0*/  STL [R2+0x4], R3 ;  /* 0x0000040302007387 */ /* 0x0003e20000100800 */
[----:B------:R-:W-:Y:S05]  /*73f0*/  RET.REL.NODEC R8 `(_ZN7cutlass13device_kernelIN5flash19enable_sm80_to_sm89INS1_16FlashAttnBwdSm80INS1_25CollectiveMainloopBwdSm80ILi2ELi2EN4cute5tupleIJNS5_1CILi128EEES8_NS7_ILi64EEEEEENS_10bfloat16_tEfNS_4arch4Sm80ELb0ELb1ELb1ELb1ELb1ELb0ELb0ELb0ELi2ELi4ELi4ELi4ELb0EEENS1_24CollectiveEpilogueBwdGQAISA_fSD_Li256ELb1ELb1EEENS1_19SingleTileSchedulerILb1ELb0ELb0ELi128EEEEEEEEEvNT_6ParamsE) ;  /* 0xffff8c0008007950 */ /* 0x000fea0003c3ffff */
        .type           $_ZN7cutlass13device_kernelIN5flash19enable_sm80_to_sm89INS1_16FlashAttnBwdSm80INS1_25CollectiveMainloopBwdSm80ILi2ELi2EN4cute5tupleIJNS5_1CILi128EEES8_NS7_ILi64EEEEEENS_10bfloat16_tEfNS_4arch4Sm80ELb0ELb1ELb1ELb1ELb1ELb0ELb0ELb0ELi2ELi4ELi4ELi4ELb0EEENS1_24CollectiveEpilogueBwdGQAISA_fSD_Li256ELb1ELb1EEENS1_19SingleTileSchedulerILb1ELb0ELb0ELi128EEEEEEEEEvNT_6ParamsE$_ZN4cute3eso3ESOILb0ELb1EJNS_5tupleIJiiEEENS_1CILi1024EEEEEC2ERKS3_RKS5_,@function
        .size           $_ZN7cutlass13device_kernelIN5flash19enable_sm80_to_sm89INS1_16FlashAttnBwdSm80INS1_25CollectiveMainloopBwdSm80ILi2ELi2EN4cute5tupleIJNS5_1CILi128EEES8_NS7_ILi64EEEEEENS_10bfloat16_tEfNS_4arch4Sm80ELb0ELb1ELb1ELb1ELb1ELb0ELb0ELb0ELi2ELi4ELi4ELi4ELb0EEENS1_24CollectiveEpilogueBwdGQAISA_fSD_Li256ELb1ELb1EEENS1_19SingleTileSchedulerILb1ELb0ELb0ELi128EEEEEEEEEvNT_6ParamsE$_ZN4cute3eso3ESOILb0ELb1EJNS_5tupleIJiiEEENS_1CILi1024EEEEEC2ERKS3_RKS5_,($_ZN7cutlass13device_kernelIN5flash19enable_sm80_to_sm89INS1_16FlashAttnBwdSm80INS1_25CollectiveMainloopBwdSm80ILi2ELi2EN4cute5tupleIJNS5_1CILi128EEES8_NS7_ILi64EEEEEENS_10bfloat16_tEfNS_4arch4Sm80ELb0ELb1ELb1ELb1ELb1ELb0ELb0ELb0ELi2ELi4ELi4ELi4ELb0EEENS1_24CollectiveEpilogueBwdGQAISA_fSD_Li256ELb1ELb1EEENS1_19SingleTileSchedulerILb1ELb0ELb0ELi128EEEEEEEEEvNT_6ParamsE$_ZN4cute3eso3ESOILb0ELb1EJNS_5tupleIJiiEEENS_1CILi8192EEEEEC2ERKS3_RKS5_ - $_ZN7cutlass13device_kernelIN5flash19enable_sm80_to_sm89INS1_16FlashAttnBwdSm80INS1_25CollectiveMainloopBwdSm80ILi2ELi2EN4cute5tupleIJNS5_1CILi128EEES8_NS7_ILi64EEEEEENS_10bfloat16_tEfNS_4arch4Sm80ELb0ELb1ELb1ELb1ELb1ELb0ELb0ELb0ELi2ELi4ELi4ELi4ELb0EEENS1_24CollectiveEpilogueBwdGQAISA_fSD_Li256ELb1ELb1EEENS1_19SingleTileSchedulerILb1ELb0ELb0ELi128EEEEEEEEEvNT_6ParamsE$_ZN4cute3eso3ESOILb0ELb1EJNS_5tupleIJiiEEENS_1CILi1024EEEEEC2ERKS3_RKS5_)
$_ZN7cutlass13device_kernelIN5flash19enable_sm80_to_sm89INS1_16FlashAttnBwdSm80INS1_25CollectiveMainloopBwdSm80ILi2ELi2EN4cute5tupleIJNS5_1CILi128EEES8_NS7_ILi64EEEEEENS_10bfloat16_tEfNS_4arch4Sm80ELb0ELb1ELb1ELb1ELb1ELb0ELb0ELb0ELi2ELi4ELi4ELi4ELb0EEENS1_24CollectiveEpilogueBwdGQAISA_fSD_Li256ELb1ELb1EEENS1_19SingleTileSchedulerILb1ELb0ELb0ELi128EEEEEEEEEvNT_6ParamsE$_ZN4cute3eso3ESOILb0ELb1EJNS_5tupleIJiiEEENS_1CILi1024EEEEEC2ERKS3_RKS5_:
[----:B------:R-:W-:Y:S02]  /*7400*/  IADD3 R2, R2, -c[0x0][0x20], RZ ;  /* 0x8000080002027a10 */ /* 0x000fe40007ffe0ff */
[----:B------:R-:W-:-:S03]  /*7410*/  MOV R7, 0x0 ;  /* 0x0000000000077802 */ /* 0x000fc60000000f00 */
[----:B------:R1:W-:Y:S04]  /*7420*/  STL [R2], R5 ;  /* 0x0000000502007387 */ /* 0x0003e80000100800 */
[----:B------:R1:W-:Y:S01]  /*7430*/  STL [R2+0x4], R3 ;  /* 0x0000040302007387 */ /* 0x0003e20000100800 */
[----:B------:R-:W-:Y:S05]  /*7440*/  RET.REL.NODEC R6 `(_ZN7cutlass13device_kernelIN5flash19enable_sm80_to_sm89INS1_16FlashAttnBwdSm80INS1_25CollectiveMainloopBwdSm80ILi2ELi2EN4cute5tupleIJNS5_1CILi128EEES8_NS7_ILi64EEEEEENS_10bfloat16_tEfNS_4arch4Sm80ELb0ELb1ELb1ELb1ELb1ELb0ELb0ELb0ELi2ELi4ELi4ELi4ELb0EEENS1_24CollectiveEpilogueBwdGQAISA_fSD_Li256ELb1ELb1EEENS1_19SingleTileSchedulerILb1ELb0ELb0ELi128EEEEEEEEEvNT_6ParamsE) ;  /* 0xffff8bb006007950 */ /* 0x000fea0003c3ffff */
        .type           $_ZN7cutlass13device_kernelIN5flash19enable_sm80_to_sm89INS1_16FlashAttnBwdSm80INS1_25CollectiveMainloopBwdSm80ILi2ELi2EN4cute5tupleIJNS5_1CILi128EEES8_NS7_ILi64EEEEEENS_10bfloat16_tEfNS_4arch4Sm80ELb0ELb1ELb1ELb1ELb1ELb0ELb0ELb0ELi2ELi4ELi4ELi4ELb0EEENS1_24CollectiveEpilogueBwdGQAISA_fSD_Li256ELb1ELb1EEENS1_19SingleTileSchedulerILb1ELb0ELb0ELi128EEEEEEEEEvNT_6ParamsE$_ZN4cute3eso3ESOILb0ELb1EJNS_5tupleIJiiEEENS_1CILi8192EEEEEC2ERKS3_RKS5_,@function
        .size           $_ZN7cutlass13device_kernelIN5flash19enable_sm80_to_sm89INS1_16FlashAttnBwdSm80INS1_25CollectiveMainloopBwdSm80ILi2ELi2EN4cute5tupleIJNS5_1CILi128EEES8_NS7_ILi64EEEEEENS_10bfloat16_tEfNS_4arch4Sm80ELb0ELb1ELb1ELb1ELb1ELb0ELb0ELb0ELi2ELi4ELi4ELi4ELb0EEENS1_24CollectiveEpilogueBwdGQAISA_fSD_Li256ELb1ELb1EEENS1_19SingleTileSchedulerILb1ELb0ELb0ELi128EEEEEEEEEvNT_6ParamsE$_ZN4cute3eso3ESOILb0ELb1EJNS_5tupleIJiiEEENS_1CILi8192EEEEEC2ERKS3_RKS5_,($_ZN7cutlass13device_kernelIN5flash19enable_sm80_to_sm89INS1_16FlashAttnBwdSm80INS1_25CollectiveMainloopBwdSm80ILi2ELi2EN4cute5tupleIJNS5_1CILi128EEES8_NS7_ILi64EEEEEENS_10bfloat16_tEfNS_4arch4Sm80ELb0ELb1ELb1ELb1ELb1ELb0ELb0ELb0ELi2ELi4ELi4ELi4ELb0EEENS1_24CollectiveEpilogueBwdGQAISA_fSD_Li256ELb1ELb1EEENS1_19SingleTileSchedulerILb1ELb0ELb0ELi128EEEEEEEEEvNT_6ParamsE$_ZN4cute3eso3ESOILb0ELb1EJNS_6LayoutINS_5tupleIJNS3_IJNS_1CILi8EEENS4_ILi1EEEEEENS4_ILi2EEEEEENS3_IJNS3_IJS6_NS4_ILi0EEEEEEiEEEEESA_EEC2ERKSD_RKSA_ - $_ZN7cutlass13device_kernelIN5flash19enable_sm80_to_sm89INS1_16FlashAttnBwdSm80INS1_25CollectiveMainloopBwdSm80ILi2ELi2EN4cute5tupleIJNS5_1CILi128EEES8_NS7_ILi64EEEEEENS_10bfloat16_tEfNS_4arch4Sm80ELb0ELb1ELb1ELb1ELb1ELb0ELb0ELb0ELi2ELi4ELi4ELi4ELb0EEENS1_24CollectiveEpilogueBwdGQAISA_fSD_Li256ELb1ELb1EEENS1_19SingleTileSchedulerILb1ELb0ELb0ELi128EEEEEEEEEvNT_6ParamsE$_ZN4cute3eso3ESOILb0ELb1EJNS_5tupleIJiiEEENS_1CILi8192EEEEEC2ERKS3_RKS5_)
$_ZN7cutlass13device_kernelIN5flash19enable_sm80_to_sm89INS1_16FlashAttnBwdSm80INS1_25CollectiveMainloopBwdSm80ILi2ELi2EN4cute5tupleIJNS5_1CILi128EEES8_NS7_ILi64EEEEEENS_10bfloat16_tEfNS_4arch4Sm80ELb0ELb1ELb1ELb1ELb1ELb0ELb0ELb0ELi2ELi4ELi4ELi4ELb0EEENS1_24CollectiveEpilogueBwdGQAISA_fSD_Li256ELb1ELb1EEENS1_19SingleTileSchedulerILb1ELb0ELb0ELi128EEEEEEEEEvNT_6ParamsE$_ZN4cute3eso3ESOILb0ELb1EJNS_5tupleIJiiEEENS_1CILi8192EEEEEC2ERKS3_RKS5_:
[----:B------:R-:W-:Y:S01]  /*7450*/  IADD3 R4, R69, -c[0x0][0x20], RZ ;  /* 0x8000080045047a10 */ /* 0x000fe20007ffe0ff */
[----:B------:R-:W-:Y:S01]  /*7460*/  IMAD.MOV.U32 R74, RZ, RZ, R6 ;  /* 0x000000ffff4a7224 */ /* 0x000fe200078e0006 */
[----:B------:R-:W-:-:S03]  /*7470*/  MOV R75, 0x0 ;  /* 0x00000000004b7802 */ /* 0x000fc60000000f00 */
[----:B------:R1:W-:Y:S04]  /*7480*/  STL [R4], R2 ;  /* 0x0000000204007387 */ /* 0x0003e80000100800 */
[----:B------:R1:W-:Y:S01]  /*7490*/  STL [R4+0x4], R3 ;  /* 0x0000040304007387 */ /* 0x0003e20000100800 */
[----:B------:R-:W-:Y:S05]  /*74a0*/  RET.REL.NODEC R74 `(_ZN7cutlass13device_kernelIN5flash19enable_sm80_to_sm89INS1_16FlashAttnBwdSm80INS1_25CollectiveMainloopBwdSm80ILi2ELi2EN4cute5tupleIJNS5_1CILi128EEES8_NS7_ILi64EEEEEENS_10bfloat16_tEfNS_4arch4Sm80ELb0ELb1ELb1ELb1ELb1ELb0ELb0ELb0ELi2ELi4ELi4ELi4ELb0EEENS1_24CollectiveEpilogueBwdGQAISA_fSD_Li256ELb1ELb1EEENS1_19SingleTileSchedulerILb1ELb0ELb0ELi128EEEEEEEEEvNT_6ParamsE) ;  /* 0xffff8b504a007950 */ /* 0x000fea0003c3ffff */
        .type           $_ZN7cutlass13device_kernelIN5flash19enable_sm80_to_sm89INS1_16FlashAttnBwdSm80INS1_25CollectiveMainloopBwdSm80ILi2ELi2EN4cute5tupleIJNS5_1CILi128EEES8_NS7_ILi64EEEEEENS_10bfloat16_tEfNS_4arch4Sm80ELb0ELb1ELb1ELb1ELb1ELb0ELb0ELb0ELi2ELi4ELi4ELi4ELb0EEENS1_24CollectiveEpilogueBwdGQAISA_fSD_Li256ELb1ELb1EEENS1_19SingleTileSchedulerILb1ELb0ELb0ELi128EEEEEEEEEvNT_6ParamsE$_ZN4cute3eso3ESOILb0ELb1EJNS_6LayoutINS_5tupleIJNS3_IJNS_1CILi8EEENS4_ILi1EEEEEENS4_ILi2EEEEEENS3_IJNS3_IJS6_NS4_ILi0EEEEEEiEEEEESA_EEC2ERKSD_RKSA_,@function
        .size           $_ZN7cutlass13device_kernelIN5flash19enable_sm80_to_sm89INS1_16FlashAttnBwdSm80INS1_25CollectiveMainloopBwdSm80ILi2ELi2EN4cute5tupleIJNS5_1CILi128EEES8_NS7_ILi64EEEEEENS_10bfloat16_tEfNS_4arch4Sm80ELb0ELb1ELb1ELb1ELb1ELb0ELb0ELb0ELi2ELi4ELi4ELi4ELb0EEENS1_24CollectiveEpilogueBwdGQAISA_fSD_Li256ELb1ELb1EEENS1_19SingleTileSchedulerILb1ELb0ELb0ELi128EEEEEEEEEvNT_6ParamsE$_ZN4cute3eso3ESOILb0ELb1EJNS_6LayoutINS_5tupleIJNS3_IJNS_1CILi8EEENS4_ILi1EEEEEENS4_ILi2EEEEEENS3_IJNS3_IJS6_NS4_ILi0EEEEEEiEEEEESA_EEC2ERKSD_RKSA_,($_ZN7cutlass13device_kernelIN5flash19enable_sm80_to_sm89INS1_16FlashAttnBwdSm80INS1_25CollectiveMainloopBwdSm80ILi2ELi2EN4cute5tupleIJNS5_1CILi128EEES8_NS7_ILi64EEEEEENS_10bfloat16_tEfNS_4arch4Sm80ELb0ELb1ELb1ELb1ELb1ELb0ELb0ELb0ELi2ELi4ELi4ELi4ELb0EEENS1_24CollectiveEpilogueBwdGQAISA_fSD_Li256ELb1ELb1EEENS1_19SingleTileSchedulerILb1ELb0ELb0ELi128EEEEEEEEEvNT_6ParamsE$_ZN4cute3eso3ESOILb0ELb1EJiEEC2ERKi - $_ZN7cutlass13device_kernelIN5flash19enable_sm80_to_sm89INS1_16FlashAttnBwdSm80INS1_25CollectiveMainloopBwdSm80ILi2ELi2EN4cute5tupleIJNS5_1CILi128EEES8_NS7_ILi64EEEEEENS_10bfloat16_tEfNS_4arch4Sm80ELb0ELb1ELb1ELb1ELb1ELb0ELb0ELb0ELi2ELi4ELi4ELi4ELb0EEENS1_24CollectiveEpilogueBwdGQAISA_fSD_Li256ELb1ELb1EEENS1_19SingleTileSchedulerILb1ELb0ELb0ELi128EEEEEEEEEvNT_6ParamsE$_ZN4cute3eso3ESOILb0ELb1EJNS_6LayoutINS_5tupleIJNS3_IJNS_1CILi8EEENS4_ILi1EEEEEENS4_ILi2EEEEEENS3_IJNS3_IJS6_NS4_ILi0EEEEEEiEEEEESA_EEC2ERKSD_RKSA_)
$_ZN7cutlass13device_kernelIN5flash19enable_sm80_to_sm89INS1_16FlashAttnBwdSm80INS1_25CollectiveMainloopBwdSm80ILi2ELi2EN4cute5tupleIJNS5_1CILi128EEES8_NS7_ILi64EEEEEENS_10bfloat16_tEfNS_4arch4Sm80ELb0ELb1ELb1ELb1ELb1ELb0ELb0ELb0ELi2ELi4ELi4ELi4ELb0EEENS1_24CollectiveEpilogueBwdGQAISA_fSD_Li256ELb1ELb1EEENS1_19SingleTileSchedulerILb1ELb0ELb0ELi128EEEEEEEEEvNT_6ParamsE$_ZN4cute3eso3ESOILb0ELb1EJNS_6LayoutINS_5tupleIJNS3_IJNS_1CILi8EEENS4_ILi1EEEEEENS4_ILi2EEEEEENS3_IJNS3_IJS6_NS4_ILi0EEEEEEiEEEEESA_EEC2ERKSD_RKSA_:
[----:B------:R-:W-:Y:S02]  /*74b0*/  IADD3 R2, R70, -c[0x0][0x20], RZ ;  /* 0x8000080046027a10 */ /* 0x000fe40007ffe0ff */
[----:B------:R-:W-:-:S03]  /*74c0*/  MOV R7, 0x0 ;  /* 0x0000000000077802 */ /* 0x000fc60000000f00 */
[----:B------:R1:W-:Y:S01]  /*74d0*/  STL [R2], R3 ;  /* 0x0000000302007387 */ /* 0x0003e20000100800 */
[----:B------:R-:W-:Y:S05]  /*74e0*/  RET.REL.NODEC R6 `(_ZN7cutlass13device_kernelIN5flash19enable_sm80_to_sm89INS1_16FlashAttnBwdSm80INS1_25CollectiveMainloopBwdSm80ILi2ELi2EN4cute5tupleIJNS5_1CILi128EEES8_NS7_ILi64EEEEEENS_10bfloat16_tEfNS_4arch4Sm80ELb0ELb1ELb1ELb1ELb1ELb0ELb0ELb0ELi2ELi4ELi4ELi4ELb0EEENS1_24CollectiveEpilogueBwdGQAISA_fSD_Li256ELb1ELb1EEENS1_19SingleTileSchedulerILb1ELb0ELb0ELi128EEEEEEEEEvNT_6ParamsE) ;  /* 0xffff8b1006007950 */ /* 0x000fea0003c3ffff */
        .type           $_ZN7cutlass13device_kernelIN5flash19enable_sm80_to_sm89INS1_16FlashAttnBwdSm80INS1_25CollectiveMainloopBwdSm80ILi2ELi2EN4cute5tupleIJNS5_1CILi128EEES8_NS7_ILi64EEEEEENS_10bfloat16_tEfNS_4arch4Sm80ELb0ELb1ELb1ELb1ELb1ELb0ELb0ELb0ELi2ELi4ELi4ELi4ELb0EEENS1_24CollectiveEpilogueBwdGQAISA_fSD_Li256ELb1ELb1EEENS1_19SingleTileSchedulerILb1ELb0ELb0ELi128EEEEEEEEEvNT_6ParamsE$_ZN4cute3eso3ESOILb0ELb1EJiEEC2ERKi,@function
        .size           $_ZN7cutlass13device_kernelIN5flash19enable_sm80_to_sm89INS1_16FlashAttnBwdSm80INS1_25CollectiveMainloopBwdSm80ILi2ELi2EN4cute5tupleIJNS5_1CILi128EEES8_NS7_ILi64EEEEEENS_10bfloat16_tEfNS_4arch4Sm80ELb0ELb1ELb1ELb1ELb1ELb0ELb0ELb0ELi2ELi4ELi4ELi4ELb0EEENS1_24CollectiveEpilogueBwdGQAISA_fSD_Li256ELb1ELb1EEENS1_19SingleTileSchedulerILb1ELb0ELb0ELi128EEEEEEEEEvNT_6ParamsE$_ZN4cute3eso3ESOILb0ELb1EJiEEC2ERKi,($_ZN7cutlass13device_kernelIN5flash19enable_sm80_to_sm89INS1_16FlashAttnBwdSm80INS1_25CollectiveMainloopBwdSm80ILi2ELi2EN4cute5tupleIJNS5_1CILi128EEES8_NS7_ILi64EEEEEENS_10bfloat16_tEfNS_4arch4Sm80ELb0ELb1ELb1ELb1ELb1ELb0ELb0ELb0ELi2ELi4ELi4ELi4ELb0EEENS1_24CollectiveEpilogueBwdGQAISA_fSD_Li256ELb1ELb1EEENS1_19SingleTileSchedulerILb1ELb0ELb0ELi128EEEEEEEEEvNT_6ParamsE$_ZN4cute3eso3ESOILb0ELb1EJiNS_1CILi0EEEEEC2ERKiRKS3_ - $_ZN7cutlass13device_kernelIN5flash19enable_sm80_to_sm89INS1_16FlashAttnBwdSm80INS1_25CollectiveMainloopBwdSm80ILi2ELi2EN4cute5tupleIJNS5_1CILi128EEES8_NS7_ILi64EEEEEENS_10bfloat16_tEfNS_4arch4Sm80ELb0ELb1ELb1ELb1ELb1ELb0ELb0ELb0ELi2ELi4ELi4ELi4ELb0EEENS1_24CollectiveEpilogueBwdGQAISA_fSD_Li256ELb1ELb1EEENS1_19SingleTileSchedulerILb1ELb0ELb0ELi128EEEEEEEEEvNT_6ParamsE$_ZN4cute3eso3ESOILb0ELb1EJiEEC2ERKi)
$_ZN7cutlass13device_kernelIN5flash19enable_sm80_to_sm89INS1_16FlashAttnBwdSm80INS1_25CollectiveMainloopBwdSm80ILi2ELi2EN4cute5tupleIJNS5_1CILi128EEES8_NS7_ILi64EEEEEENS_10bfloat16_tEfNS_4arch4Sm80ELb0ELb1ELb1ELb1ELb1ELb0ELb0ELb0ELi2ELi4ELi4ELi4ELb0EEENS1_24CollectiveEpilogueBwdGQAISA_fSD_Li256ELb1ELb1EEENS1_19SingleTileSchedulerILb1ELb0ELb0ELi128EEEEEEEEEvNT_6ParamsE$_ZN4cute3eso3ESOILb0ELb1EJiEEC2ERKi:
[----:B------:R-:W-:Y:S01]  /*74f0*/  IADD3 R2, R2, -c[0x0][0x20], RZ ;  /* 0x8000080002027a10 */ /* 0x000fe20007ffe0ff */
[----:B------:R-:W-:Y:S01]  /*7500*/  IMAD.MOV.U32 R84, RZ, RZ, R6 ;  /* 0x000000ffff547224 */ /* 0x000fe200078e0006 */
[----:B------:R-:W-:-:S03]  /*7510*/  MOV R85, 0x0 ;  /* 0x0000000000557802 */ /* 0x000fc60000000f00 */
[----:B------:R1:W-:Y:S01]  /*7520*/  STL [R2], R3 ;  /* 0x0000000302007387 */ /* 0x0003e20000100800 */
[----:B------:R-:W-:Y:S05]  /*7530*/  RET.REL.NODEC R84 `(_ZN7cutlass13device_kernelIN5flash19enable_sm80_to_sm89INS1_16FlashAttnBwdSm80INS1_25CollectiveMainloopBwdSm80ILi2ELi2EN4cute5tupleIJNS5_1CILi128EEES8_NS7_ILi64EEEEEENS_10bfloat16_tEfNS_4arch4Sm80ELb0ELb1ELb1ELb1ELb1ELb0ELb0ELb0ELi2ELi4ELi4ELi4ELb0EEENS1_24CollectiveEpilogueBwdGQAISA_fSD_Li256ELb1ELb1EEENS1_19SingleTileSchedulerILb1ELb0ELb0ELi128EEEEEEEEEvNT_6ParamsE) ;  /* 0xffff8ac054007950 */ /* 0x000fea0003c3ffff */
        .type           $_ZN7cutlass13device_kernelIN5flash19enable_sm80_to_sm89INS1_16FlashAttnBwdSm80INS1_25CollectiveMainloopBwdSm80ILi2ELi2EN4cute5tupleIJNS5_1CILi128EEES8_NS7_ILi64EEEEEENS_10bfloat16_tEfNS_4arch4Sm80ELb0ELb1ELb1ELb1ELb1ELb0ELb0ELb0ELi2ELi4ELi4ELi4ELb0EEENS1_24CollectiveEpilogueBwdGQAISA_fSD_Li256ELb1ELb1EEENS1_19SingleTileSchedulerILb1ELb0ELb0ELi128EEEEEEEEEvNT_6ParamsE$_ZN4cute3eso3ESOILb0ELb1EJiNS_1CILi0EEEEEC2ERKiRKS3_,@function
        .size           $_ZN7cutlass13device_kernelIN5flash19enable_sm80_to_sm89INS1_16FlashAttnBwdSm80INS1_25CollectiveMainloopBwdSm80ILi2ELi2EN4cute5tupleIJNS5_1CILi128EEES8_NS7_ILi64EEEEEENS_10bfloat16_tEfNS_4arch4Sm80ELb0ELb1ELb1ELb1ELb1ELb0ELb0ELb0ELi2ELi4ELi4ELi4ELb0EEENS1_24CollectiveEpilogueBwdGQAISA_fSD_Li256ELb1ELb1EEENS1_19SingleTileSchedulerILb1ELb0ELb0ELi128EEEEEEEEEvNT_6ParamsE$_ZN4cute3eso3ESOILb0ELb1EJiNS_1CILi0EEEEEC2ERKiRKS3_,($_ZN7cutlass13device_kernelIN5flash19enable_sm80_to_sm89INS1_16FlashAttnBwdSm80INS1_25CollectiveMainloopBwdSm80ILi2ELi2EN4cute5tupleIJNS5_1CILi128EEES8_NS7_ILi64EEEEEENS_10bfloat16_tEfNS_4arch4Sm80ELb0ELb1ELb1ELb1ELb1ELb0ELb0ELb0ELi2ELi4ELi4ELi4ELb0EEENS1_24CollectiveEpilogueBwdGQAISA_fSD_Li256ELb1ELb1EEENS1_19SingleTileSchedulerILb1ELb0ELb0ELi128EEEEEEEEEvNT_6ParamsE$_ZN4cute3eso3ESOILb0ELb1EJiNS_1CILi144EEENS2_ILi288EEEEEC2ERKiRKS3_RKS4_ - $_ZN7cutlass13device_kernelIN5flash19enable_sm80_to_sm89INS1_16FlashAttnBwdSm80INS1_25CollectiveMainloopBwdSm80ILi2ELi2EN4cute5tupleIJNS5_1CILi128EEES8_NS7_ILi64EEEEEENS_10bfloat16_tEfNS_4arch4Sm80ELb0ELb1ELb1ELb1ELb1ELb0ELb0ELb0ELi2ELi4ELi4ELi4ELb0EEENS1_24CollectiveEpilogueBwdGQAISA_fSD_Li256ELb1ELb1EEENS1_19SingleTileSchedulerILb1ELb0ELb0ELi128EEEEEEEEEvNT_6ParamsE$_ZN4cute3eso3ESOILb0ELb1EJiNS_1CILi0EEEEEC2ERKiRKS3_)
$_ZN7cutlass13device_kernelIN5flash19enable_sm80_to_sm89INS1_16FlashAttnBwdSm80INS1_25CollectiveMainloopBwdSm80ILi2ELi2EN4cute5tupleIJNS5_1CILi128EEES8_NS7_ILi64EEEEEENS_10bfloat16_tEfNS_4arch4Sm80ELb0ELb1ELb1ELb1ELb1ELb0ELb0ELb0ELi2ELi4ELi4ELi4ELb0EEENS1_24CollectiveEpilogueBwdGQAISA_fSD_Li256ELb1ELb1EEENS1_19SingleTileSchedulerILb1ELb0ELb0ELi128EEEEEEEEEvNT_6ParamsE$_ZN4cute3eso3ESOILb0ELb1EJiNS_1CILi0EEEEEC2ERKiRKS3_:
[----:B------:R-:W-:Y:S01]  /*7540*/  IADD3 R2, R2, -c[0x0][0x20], RZ ;  /* 0x8000080002027a10 */ /* 0x000fe20007ffe0ff */
[----:B------:R-:W-:Y:S01]  /*7550*/  IMAD.MOV.U32 R10, RZ, RZ, R6 ;  /* 0x000000ffff0a7224 */ /* 0x000fe200078e0006 */
[----:B------:R-:W-:-:S03]  /*7560*/  MOV R11, 0x0 ;  /* 0x00000000000b7802 */ /* 0x000fc60000000f00 */
[----:B------:R1:W-:Y:S01]  /*7570*/  STL [R2], R3 ;  /* 0x0000000302007387 */ /* 0x0003e20000100800 */
[----:B------:R-:W-:Y:S05]  /*7580*/  RET.REL.NODEC R10 `(_ZN7cutlass13device_kernelIN5flash19enable_sm80_to_sm89INS1_16FlashAttnBwdSm80INS1_25CollectiveMainloopBwdSm80ILi2ELi2EN4cute5tupleIJNS5_1CILi128EEES8_NS7_ILi64EEEEEENS_10bfloat16_tEfNS_4arch4Sm80ELb0ELb1ELb1ELb1ELb1ELb0ELb0ELb0ELi2ELi4ELi4ELi4ELb0EEENS1_24CollectiveEpilogueBwdGQAISA_fSD_Li256ELb1ELb1EEENS1_19SingleTileSchedulerILb1ELb0ELb0ELi128EEEEEEEEEvNT_6ParamsE) ;  /* 0xffff8a700a007950 */ /* 0x000fea0003c3ffff */
        .type           $_ZN7cutlass13device_kernelIN5flash19enable_sm80_to_sm89INS1_16FlashAttnBwdSm80INS1_25CollectiveMainloopBwdSm80ILi2ELi2EN4cute5tupleIJNS5_1CILi128EEES8_NS7_ILi64EEEEEENS_10bfloat16_tEfNS_4arch4Sm80ELb0ELb1ELb1ELb1ELb1ELb0ELb0ELb0ELi2ELi4ELi4ELi4ELb0EEENS1_24CollectiveEpilogueBwdGQAISA_fSD_Li256ELb1ELb1EEENS1_19SingleTileSchedulerILb1ELb0ELb0ELi128EEEEEEEEEvNT_6ParamsE$_ZN4cute3eso3ESOILb0ELb1EJiNS_1CILi144EEENS2_ILi288EEEEEC2ERKiRKS3_RKS4_,@function
        .size           $_ZN7cutlass13device_kernelIN5flash19enable_sm80_to_sm89INS1_16FlashAttnBwdSm80INS1_25CollectiveMainloopBwdSm80ILi2ELi2EN4cute5tupleIJNS5_1CILi128EEES8_NS7_ILi64EEEEEENS_10bfloat16_tEfNS_4arch4Sm80ELb0ELb1ELb1ELb1ELb1ELb0ELb0ELb0ELi2ELi4ELi4ELi4ELb0EEENS1_24CollectiveEpilogueBwdGQAISA_fSD_Li256ELb1ELb1EEENS1_19SingleTileSchedulerILb1ELb0ELb0ELi128EEEEEEEEEvNT_6ParamsE$_ZN4cute3eso3ESOILb0ELb1EJiNS_1CILi144EEENS2_ILi288EEEEEC2ERKiRKS3_RKS4_,($_ZN7cutlass13device_kernelIN5flash19enable_sm80_to_sm89INS1_16FlashAttnBwdSm80INS1_25CollectiveMainloopBwdSm80ILi2ELi2EN4cute5tupleIJNS5_1CILi128EEES8_NS7_ILi64EEEEEENS_10bfloat16_tEfNS_4arch4Sm80ELb0ELb1ELb1ELb1ELb1ELb0ELb0ELb0ELi2ELi4ELi4ELi4ELb0EEENS1_24CollectiveEpilogueBwdGQAISA_fSD_Li256ELb1ELb1EEENS1_19SingleTileSchedulerILb1ELb0ELb0ELi128EEEEEEEEEvNT_6ParamsE$_ZN4cute3eso3ESOILb0ELb1EJiNS_1CILi144EEENS2_ILi512EEEEEC2ERKiRKS3_RKS4_ - $_ZN7cutlass13device_kernelIN5flash19enable_sm80_to_sm89INS1_16FlashAttnBwdSm80INS1_25CollectiveMainloopBwdSm80ILi2ELi2EN4cute5tupleIJNS5_1CILi128EEES8_NS7_ILi64EEEEEENS_10bfloat16_tEfNS_4arch4Sm80ELb0ELb1ELb1ELb1ELb1ELb0ELb0ELb0ELi2ELi4ELi4ELi4ELb0EEENS1_24CollectiveEpilogueBwdGQAISA_fSD_Li256ELb1ELb1EEENS1_19SingleTileSchedulerILb1ELb0ELb0ELi128EEEEEEEEEvNT_6ParamsE$_ZN4cute3eso3ESOILb0ELb1EJiNS_1CILi144EEENS2_ILi288EEEEEC2ERKiRKS3_RKS4_)
$_ZN7cutlass13device_kernelIN5flash19enable_sm80_to_sm89INS1_16FlashAttnBwdSm80INS1_25CollectiveMainloopBwdSm80ILi2ELi2EN4cute5tupleIJNS5_1CILi128EEES8_NS7_ILi64EEEEEENS_10bfloat16_tEfNS_4arch4Sm80ELb0ELb1ELb1ELb1ELb1ELb0ELb0ELb0ELi2ELi4ELi4ELi4ELb0EEENS1_24CollectiveEpilogueBwdGQAISA_fSD_Li256ELb1ELb1EEENS1_19SingleTileSchedulerILb1ELb0ELb0ELi128EEEEEEEEEvNT_6ParamsE$_ZN4cute3eso3ESOILb0ELb1EJiNS_1CILi144EEENS2_ILi288EEEEEC2ERKiRKS3_RKS4_:
[----:B------:R-:W-:Y:S02]  /*7590*/  IADD3 R4, R63, -c[0x0][0x20], RZ ;  /* 0x800008003f047a10 */ /* 0x000fe40007ffe0ff */
[----:B------:R-:W-:-:S03]  /*75a0*/  MOV R7, 0x0 ;  /* 0x0000000000077802 */ /* 0x000fc60000000f00 */
[----:B------:R1:W-:Y:S01]  /*75b0*/  STL [R4], R5 ;  /* 0x0000000504007387 */ /* 0x0003e20000100800 */
[----:B------:R-:W-:Y:S05]  /*75c0*/  RET.REL.NODEC R6 `(_ZN7cutlass13device_kernelIN5flash19enable_sm80_to_sm89INS1_16FlashAttnBwdSm80INS1_25CollectiveMainloopBwdSm80ILi2ELi2EN4cute5tupleIJNS5_1CILi128EEES8_NS7_ILi64EEEEEENS_10bfloat16_tEfNS_4arch4Sm80ELb0ELb1ELb1ELb1ELb1ELb0ELb0ELb0ELi2ELi4ELi4ELi4ELb0EEENS1_24CollectiveEpilogueBwdGQAISA_fSD_Li256ELb1ELb1EEENS1_19SingleTileSchedulerILb1ELb0ELb0ELi128EEEEEEEEEvNT_6ParamsE) ;  /* 0xffff8a3006007950 */ /* 0x000fea0003c3ffff */
        .type           $_ZN7cutlass13device_kernelIN5flash19enable_sm80_to_sm89INS1_16FlashAttnBwdSm80INS1_25CollectiveMainloopBwdSm80ILi2ELi2EN4cute5tupleIJNS5_1CILi128EEES8_NS7_ILi64EEEEEENS_10bfloat16_tEfNS_4arch4Sm80ELb0ELb1ELb1ELb1ELb1ELb0ELb0ELb0ELi2ELi4ELi4ELi4ELb0EEENS1_24CollectiveEpilogueBwdGQAISA_fSD_Li256ELb1ELb1EEENS1_19SingleTileSchedulerILb1ELb0ELb0ELi128EEEEEEEEEvNT_6ParamsE$_ZN4cute3eso3ESOILb0ELb1EJiNS_1CILi144EEENS2_ILi512EEEEEC2ERKiRKS3_RKS4_,@function
        .size           $_ZN7cutlass13device_kernelIN5flash19enable_sm80_to_sm89INS1_16FlashAttnBwdSm80INS1_25CollectiveMainloopBwdSm80ILi2ELi2EN4cute5tupleIJNS5_1CILi128EEES8_NS7_ILi64EEEEEENS_10bfloat16_tEfNS_4arch4Sm80ELb0ELb1ELb1ELb1ELb1ELb0ELb0ELb0ELi2ELi4ELi4ELi4ELb0EEENS1_24CollectiveEpilogueBwdGQAISA_fSD_Li256ELb1ELb1EEENS1_19SingleTileSchedulerILb1ELb0ELb0ELi128EEEEEEEEEvNT_6ParamsE$_ZN4cute3eso3ESOILb0ELb1EJiNS_1CILi144EEENS2_ILi512EEEEEC2ERKiRKS3_RKS4_,($_ZN7cutlass13device_kernelIN5flash19enable_sm80_to_sm89INS1_16FlashAttnBwdSm80INS1_25CollectiveMainloopBwdSm80ILi2ELi2EN4cute5tupleIJNS5_1CILi128EEES8_NS7_ILi64EEEEEENS_10bfloat16_tEfNS_4arch4Sm80ELb0ELb1ELb1ELb1ELb1ELb0ELb0ELb0ELi2ELi4ELi4ELi4ELb0EEENS1_24CollectiveEpilogueBwdGQAISA_fSD_Li256ELb1ELb1EEENS1_19SingleTileSchedulerILb1ELb0ELb0ELi128EEEEEEEEEvNT_6ParamsE$_ZN4cute3eso3ESOILb0ELb1EJiNS_1CILi4096EEEEEC2ERKiRKS3_ - $_ZN7cutlass13device_kernelIN5flash19enable_sm80_to_sm89INS1_16FlashAttnBwdSm80INS1_25CollectiveMainloopBwdSm80ILi2ELi2EN4cute5tupleIJNS5_1CILi128EEES8_NS7_ILi64EEEEEENS_10bfloat16_tEfNS_4arch4Sm80ELb0ELb1ELb1ELb1ELb1ELb0ELb0ELb0ELi2ELi4ELi4ELi4ELb0EEENS1_24CollectiveEpilogueBwdGQAISA_fSD_Li256ELb1ELb1EEENS1_19SingleTileSchedulerILb1ELb0ELb0ELi128EEEEEEEEEvNT_6ParamsE$_ZN4cute3eso3ESOILb0ELb1EJiNS_1CILi144EEENS2_ILi512EEEEEC2ERKiRKS3_RKS4_)
$_ZN7cutlass13device_kernelIN5flash19enable_sm80_to_sm89INS1_16FlashAttnBwdSm80INS1_25CollectiveMainloopBwdSm80ILi2ELi2EN4cute5tupleIJNS5_1CILi128EEES8_NS7_ILi64EEEEEENS_10bfloat16_tEfNS_4arch4Sm80ELb0ELb1ELb1ELb1ELb1ELb0ELb0ELb0ELi2ELi4ELi4ELi4ELb0EEENS1_24CollectiveEpilogueBwdGQAISA_fSD_Li256ELb1ELb1EEENS1_19SingleTileSchedulerILb1ELb0ELb0ELi128EEEEEEEEEvNT_6ParamsE$_ZN4cute3eso3ESOILb0ELb1EJiNS_1CILi144EEENS2_ILi512EEEEEC2ERKiRKS3_RKS4_:
[----:B------:R-:W-:Y:S02]  /*75d0*/  IADD3 R4, R63, -c[0x0][0x20], RZ ;  /* 0x800008003f047a10 */ /* 0x000fe40007ffe0ff */
[----:B------:R-:W-:-:S03]  /*75e0*/  MOV R7, 0x0 ;  /* 0x0000000000077802 */ /* 0x000fc60000000f00 */
[----:B------:R1:W-:Y:S01]  /*75f0*/  STL [R4], R5 ;  /* 0x0000000504007387 */ /* 0x0003e20000100800 */
[----:B------:R-:W-:Y:S05]  /*7600*/  RET.REL.NODEC R6 `(_ZN7cutlass13device_kernelIN5flash19enable_sm80_to_sm89INS1_16FlashAttnBwdSm80INS1_25CollectiveMainloopBwdSm80ILi2ELi2EN4cute5tupleIJNS5_1CILi128EEES8_NS7_ILi64EEEEEENS_10bfloat16_tEfNS_4arch4Sm80ELb0ELb1ELb1ELb1ELb1ELb0ELb0ELb0ELi2ELi4ELi4ELi4ELb0EEENS1_24CollectiveEpilogueBwdGQAISA_fSD_Li256ELb1ELb1EEENS1_19SingleTileSchedulerILb1ELb0ELb0ELi128EEEEEEEEEvNT_6ParamsE) ;  /* 0xffff89f006007950 */ /* 0x000fea0003c3ffff */
        .type           $_ZN7cutlass13device_kernelIN5flash19enable_sm80_to_sm89INS1_16FlashAttnBwdSm80INS1_25CollectiveMainloopBwdSm80ILi2ELi2EN4cute5tupleIJNS5_1CILi128EEES8_NS7_ILi64EEEEEENS_10bfloat16_tEfNS_4arch4Sm80ELb0ELb1ELb1ELb1ELb1ELb0ELb0ELb0ELi2ELi4ELi4ELi4ELb0EEENS1_24CollectiveEpilogueBwdGQAISA_fSD_Li256ELb1ELb1EEENS1_19SingleTileSchedulerILb1ELb0ELb0ELi128EEEEEEEEEvNT_6ParamsE$_ZN4cute3eso3ESOILb0ELb1EJiNS_1CILi4096EEEEEC2ERKiRKS3_,@function
        .size           $_ZN7cutlass13device_kernelIN5flash19enable_sm80_to_sm89INS1_16FlashAttnBwdSm80INS1_25CollectiveMainloopBwdSm80ILi2ELi2EN4cute5tupleIJNS5_1CILi128EEES8_NS7_ILi64EEEEEENS_10bfloat16_tEfNS_4arch4Sm80ELb0ELb1ELb1ELb1ELb1ELb0ELb0ELb0ELi2ELi4ELi4ELi4ELb0EEENS1_24CollectiveEpilogueBwdGQAISA_fSD_Li256ELb1ELb1EEENS1_19SingleTileSchedulerILb1ELb0ELb0ELi128EEEEEEEEEvNT_6ParamsE$_ZN4cute3eso3ESOILb0ELb1EJiNS_1CILi4096EEEEEC2ERKiRKS3_,($_ZN7cutlass13device_kernelIN5flash19enable_sm80_to_sm89INS1_16FlashAttnBwdSm80INS1_25CollectiveMainloopBwdSm80ILi2ELi2EN4cute5tupleIJNS5_1CILi128EEES8_NS7_ILi64EEEEEENS_10bfloat16_tEfNS_4arch4Sm80ELb0ELb1ELb1ELb1ELb1ELb0ELb0ELb0ELi2ELi4ELi4ELi4ELb0EEENS1_24CollectiveEpilogueBwdGQAISA_fSD_Li256ELb1ELb1EEENS1_19SingleTileSchedulerILb1ELb0ELb0ELi128EEEEEEEEEvNT_6ParamsE$_ZN4cute3eso3ESOILb0ELb1EJiNS_1CILi512EEEEEC2ERKiRKS3_ - $_ZN7cutlass13device_kernelIN5flash19enable_sm80_to_sm89INS1_16FlashAttnBwdSm80INS1_25CollectiveMainloopBwdSm80ILi2ELi2EN4cute5tupleIJNS5_1CILi128EEES8_NS7_ILi64EEEEEENS_10bfloat16_tEfNS_4arch4Sm80ELb0ELb1ELb1ELb1ELb1ELb0ELb0ELb0ELi2ELi4ELi4ELi4ELb0EEENS1_24CollectiveEpilogueBwdGQAISA_fSD_Li256ELb1ELb1EEENS1_19SingleTileSchedulerILb1ELb0ELb0ELi128EEEEEEEEEvNT_6ParamsE$_ZN4cute3eso3ESOILb0ELb1EJiNS_1CILi4096EEEEEC2ERKiRKS3_)
$_ZN7cutlass13device_kernelIN5flash19enable_sm80_to_sm89INS1_16FlashAttnBwdSm80INS1_25CollectiveMainloopBwdSm80ILi2ELi2EN4cute5tupleIJNS5_1CILi128EEES8_NS7_ILi64EEEEEENS_10bfloat16_tEfNS_4arch4Sm80ELb0ELb1ELb1ELb1ELb1ELb0ELb0ELb0ELi2ELi4ELi4ELi4ELb0EEENS1_24CollectiveEpilogueBwdGQAISA_fSD_Li256ELb1ELb1EEENS1_19SingleTileSchedulerILb1ELb0ELb0ELi128EEEEEEEEEvNT_6ParamsE$_ZN4cute3eso3ESOILb0ELb1EJiNS_1CILi4096EEEEEC2ERKiRKS3_:
[----:B------:R-:W-:Y:S02]  /*7610*/  IADD3 R9, R9, -c[0x0][0x20], RZ ;  /* 0x8000080009097a10 */ /* 0x000fe40007ffe0ff */
[----:B------:R-:W-:-:S03]  /*7620*/  MOV R5, 0x0 ;  /* 0x0000000000057802 */ /* 0x000fc60000000f00 */
[----:B------:R1:W-:Y:S01]  /*7630*/  STL [R9], R2 ;  /* 0x0000000209007387 */ /* 0x0003e20000100800 */
[----:B------:R-:W-:Y:S05]  /*7640*/  RET.REL.NODEC R4 `(_ZN7cutlass13device_kernelIN5flash19enable_sm80_to_sm89INS1_16FlashAttnBwdSm80INS1_25CollectiveMainloopBwdSm80ILi2ELi2EN4cute5tupleIJNS5_1CILi128EEES8_NS7_ILi64EEEEEENS_10bfloat16_tEfNS_4arch4Sm80ELb0ELb1ELb1ELb1ELb1ELb0ELb0ELb0ELi2ELi4ELi4ELi4ELb0EEENS1_24CollectiveEpilogueBwdGQAISA_fSD_Li256ELb1ELb1EEENS1_19SingleTileSchedulerILb1ELb0ELb0ELi128EEEEEEEEEvNT_6ParamsE) ;  /* 0xffff89b004007950 */ /* 0x000fea0003c3ffff */
        .type           $_ZN7cutlass13device_kernelIN5flash19enable_sm80_to_sm89INS1_16FlashAttnBwdSm80INS1_25CollectiveMainloopBwdSm80ILi2ELi2EN4cute5tupleIJNS5_1CILi128EEES8_NS7_ILi64EEEEEENS_10bfloat16_tEfNS_4arch4Sm80ELb0ELb1ELb1ELb1ELb1ELb0ELb0ELb0ELi2ELi4ELi4ELi4ELb0EEENS1_24CollectiveEpilogueBwdGQAISA_fSD_Li256ELb1ELb1EEENS1_19SingleTileSchedulerILb1ELb0ELb0ELi128EEEEEEEEEvNT_6ParamsE$_ZN4cute3eso3ESOILb0ELb1EJiNS_1CILi512EEEEEC2ERKiRKS3_,@function
        .size           $_ZN7cutlass13device_kernelIN5flash19enable_sm80_to_sm89INS1_16FlashAttnBwdSm80INS1_25CollectiveMainloopBwdSm80ILi2ELi2EN4cute5tupleIJNS5_1CILi128EEES8_NS7_ILi64EEEEEENS_10bfloat16_tEfNS_4arch4Sm80ELb0ELb1ELb1ELb1ELb1ELb0ELb0ELb0ELi2ELi4ELi4ELi4ELb0EEENS1_24CollectiveEpilogueBwdGQAISA_fSD_Li256ELb1ELb1EEENS1_19SingleTileSchedulerILb1ELb0ELb0ELi128EEEEEEEEEvNT_6ParamsE$_ZN4cute3eso3ESOILb0ELb1EJiNS_1CILi512EEEEEC2ERKiRKS3_,($_ZN7cutlass13device_kernelIN5flash19enable_sm80_to_sm89INS1_16FlashAttnBwdSm80INS1_25CollectiveMainloopBwdSm80ILi2ELi2EN4cute5tupleIJNS5_1CILi128EEES8_NS7_ILi64EEEEEENS_10bfloat16_tEfNS_4arch4Sm80ELb0ELb1ELb1ELb1ELb1ELb0ELb0ELb0ELi2ELi4ELi4ELi4ELb0EEENS1_24CollectiveEpilogueBwdGQAISA_fSD_Li256ELb1ELb1EEENS1_19SingleTileSchedulerILb1ELb0ELb0ELi128EEEEEEEEEvNT_6ParamsE$_ZN4cute3eso3ESOILb0ELb1EJiNS_1CILi72EEENS2_ILi512EEEEEC2ERKiRKS3_RKS4_ - $_ZN7cutlass13device_kernelIN5flash19enable_sm80_to_sm89INS1_16FlashAttnBwdSm80INS1_25CollectiveMainloopBwdSm80ILi2ELi2EN4cute5tupleIJNS5_1CILi128EEES8_NS7_ILi64EEEEEENS_10bfloat16_tEfNS_4arch4Sm80ELb0ELb1ELb1ELb1ELb1ELb0ELb0ELb0ELi2ELi4ELi4ELi4ELb0EEENS1_24CollectiveEpilogueBwdGQAISA_fSD_Li256ELb1ELb1EEENS1_19SingleTileSchedulerILb1ELb0ELb0ELi128EEEEEEEEEvNT_6ParamsE$_ZN4cute3eso3ESOILb0ELb1EJiNS_1CILi512EEEEEC2ERKiRKS3_)
$_ZN7cutlass13device_kernelIN5flash19enable_sm80_to_sm89INS1_16FlashAttnBwdSm80INS1_25CollectiveMainloopBwdSm80ILi2ELi2EN4cute5tupleIJNS5_1CILi128EEES8_NS7_ILi64EEEEEENS_10bfloat16_tEfNS_4arch4Sm80ELb0ELb1ELb1ELb1ELb1ELb0ELb0ELb0ELi2ELi4ELi4ELi4ELb0EEENS1_24CollectiveEpilogueBwdGQAISA_fSD_Li256ELb1ELb1EEENS1_19SingleTileSchedulerILb1ELb0ELb0ELi128EEEEEEEEEvNT_6ParamsE$_ZN4cute3eso3ESOILb0ELb1EJiNS_1CILi512EEEEEC2ERKiRKS3_:
[----:B------:R-:W-:Y:S02]  /*7650*/  IADD3 R3, R40, -c[0x0][0x20], RZ ;  /* 0x8000080028037a10 */ /* 0x000fe40007ffe0ff */
[----:B------:R-:W-:-:S03]  /*7660*/  MOV R5, 0x0 ;  /* 0x0000000000057802 */ /* 0x000fc60000000f00 */
[----:B------:R1:W-:Y:S01]  /*7670*/  STL [R3], R2 ;  /* 0x0000000203007387 */ /* 0x0003e20000100800 */
[----:B------:R-:W-:Y:S05]  /*7680*/  RET.REL.NODEC R4 `(_ZN7cutlass13device_kernelIN5flash19enable_sm80_to_sm89INS1_16FlashAttnBwdSm80INS1_25CollectiveMainloopBwdSm80ILi2ELi2EN4cute5tupleIJNS5_1CILi128EEES8_NS7_ILi64EEEEEENS_10bfloat16_tEfNS_4arch4Sm80ELb0ELb1ELb1ELb1ELb1ELb0ELb0ELb0ELi2ELi4ELi4ELi4ELb0EEENS1_24CollectiveEpilogueBwdGQAISA_fSD_Li256ELb1ELb1EEENS1_19SingleTileSchedulerILb1ELb0ELb0ELi128EEEEEEEEEvNT_6ParamsE) ;  /* 0xffff897004007950 */ /* 0x000fea0003c3ffff */
        .type           $_ZN7cutlass13device_kernelIN5flash19enable_sm80_to_sm89INS1_16FlashAttnBwdSm80INS1_25CollectiveMainloopBwdSm80ILi2ELi2EN4cute5tupleIJNS5_1CILi128EEES8_NS7_ILi64EEEEEENS_10bfloat16_tEfNS_4arch4Sm80ELb0ELb1ELb1ELb1ELb1ELb0ELb0ELb0ELi2ELi4ELi4ELi4ELb0EEENS1_24CollectiveEpilogueBwdGQAISA_fSD_Li256ELb1ELb1EEENS1_19SingleTileSchedulerILb1ELb0ELb0ELi128EEEEEEEEEvNT_6ParamsE$_ZN4cute3eso3ESOILb0ELb1EJiNS_1CILi72EEENS2_ILi512EEEEEC2ERKiRKS3_RKS4_,@function
        .size           $_ZN7cutlass13device_kernelIN5flash19enable_sm80_to_sm89INS1_16FlashAttnBwdSm80INS1_25CollectiveMainloopBwdSm80ILi2ELi2EN4cute5tupleIJNS5_1CILi128EEES8_NS7_ILi64EEEEEENS_10bfloat16_tEfNS_4arch4Sm80ELb0ELb1ELb1ELb1ELb1ELb0ELb0ELb0ELi2ELi4ELi4ELi4ELb0EEENS1_24CollectiveEpilogueBwdGQAISA_fSD_Li256ELb1ELb1EEENS1_19SingleTileSchedulerILb1ELb0ELb0ELi128EEEEEEEEEvNT_6ParamsE$_ZN4cute3eso3ESOILb0ELb1EJiNS_1CILi72EEENS2_ILi512EEEEEC2ERKiRKS3_RKS4_,($_ZN7cutlass13device_kernelIN5flash19enable_sm80_to_sm89INS1_16FlashAttnBwdSm80INS1_25CollectiveMainloopBwdSm80ILi2ELi2EN4cute5tupleIJNS5_1CILi128EEES8_NS7_ILi64EEEEEENS_10bfloat16_tEfNS_4arch4Sm80ELb0ELb1ELb1ELb1ELb1ELb0ELb0ELb0ELi2ELi4ELi4ELi4ELb0EEENS1_24CollectiveEpilogueBwdGQAISA_fSD_Li256ELb1ELb1EEENS1_19SingleTileSchedulerILb1ELb0ELb0ELi128EEEEEEEEEvNT_6ParamsE$_ZN4cute3eso3ESOILb0ELb1EJlEEC2ERKl - $_ZN7cutlass13device_kernelIN5flash19enable_sm80_to_sm89INS1_16FlashAttnBwdSm80INS1_25CollectiveMainloopBwdSm80ILi2ELi2EN4cute5tupleIJNS5_1CILi128EEES8_NS7_ILi64EEEEEENS_10bfloat16_tEfNS_4arch4Sm80ELb0ELb1ELb1ELb1ELb1ELb0ELb0ELb0ELi2ELi4ELi4ELi4ELb0EEENS1_24CollectiveEpilogueBwdGQAISA_fSD_Li256ELb1ELb1EEENS1_19SingleTileSchedulerILb1ELb0ELb0ELi128EEEEEEEEEvNT_6ParamsE$_ZN4cute3eso3ESOILb0ELb1EJiNS_1CILi72EEENS2_ILi512EEEEEC2ERKiRKS3_RKS4_)
$_ZN7cutlass13device_kernelIN5flash19enable_sm80_to_sm89INS1_16FlashAttnBwdSm80INS1_25CollectiveMainloopBwdSm80ILi2ELi2EN4cute5tupleIJNS5_1CILi128EEES8_NS7_ILi64EEEEEENS_10bfloat16_tEfNS_4arch4Sm80ELb0ELb1ELb1ELb1ELb1ELb0ELb0ELb0ELi2ELi4ELi4ELi4ELb0EEENS1_24CollectiveEpilogueBwdGQAISA_fSD_Li256ELb1ELb1EEENS1_19SingleTileSchedulerILb1ELb0ELb0ELi128EEEEEEEEEvNT_6ParamsE$_ZN4cute3eso3ESOILb0ELb1EJiNS_1CILi72EEENS2_ILi512EEEEEC2ERKiRKS3_RKS4_:
[----:B------:R-:W-:Y:S02]  /*7690*/  IADD3 R4, R4, -c[0x0][0x20], RZ ;  /* 0x8000080004047a10 */ /* 0x000fe40007ffe0ff */
[----:B------:R-:W-:-:S03]  /*76a0*/  MOV R7, 0x0 ;  /* 0x0000000000077802 */ /* 0x000fc60000000f00 */
[----:B------:R1:W-:Y:S01]  /*76b0*/  STL [R4], R5 ;  /* 0x0000000504007387 */ /* 0x0003e20000100800 */
[----:B------:R-:W-:Y:S05]  /*76c0*/  RET.REL.NODEC R6 `(_ZN7cutlass13device_kernelIN5flash19enable_sm80_to_sm89INS1_16FlashAttnBwdSm80INS1_25CollectiveMainloopBwdSm80ILi2ELi2EN4cute5tupleIJNS5_1CILi128EEES8_NS7_ILi64EEEEEENS_10bfloat16_tEfNS_4arch4Sm80ELb0ELb1ELb1ELb1ELb1ELb0ELb0ELb0ELi2ELi4ELi4ELi4ELb0EEENS1_24CollectiveEpilogueBwdGQAISA_fSD_Li256ELb1ELb1EEENS1_19SingleTileSchedulerILb1ELb0ELb0ELi128EEEEEEEEEvNT_6ParamsE) ;  /* 0xffff893006007950 */ /* 0x000fea0003c3ffff */
        .type           $_ZN7cutlass13device_kernelIN5flash19enable_sm80_to_sm89INS1_16FlashAttnBwdSm80INS1_25CollectiveMainloopBwdSm80ILi2ELi2EN4cute5tupleIJNS5_1CILi128EEES8_NS7_ILi64EEEEEENS_10bfloat16_tEfNS_4arch4Sm80ELb0ELb1ELb1ELb1ELb1ELb0ELb0ELb0ELi2ELi4ELi4ELi4ELb0EEENS1_24CollectiveEpilogueBwdGQAISA_fSD_Li256ELb1ELb1EEENS1_19SingleTileSchedulerILb1ELb0ELb0ELi128EEEEEEEEEvNT_6ParamsE$_ZN4cute3eso3ESOILb0ELb1EJlEEC2ERKl,@function
        .size           $_ZN7cutlass13device_kernelIN5flash19enable_sm80_to_sm89INS1_16FlashAttnBwdSm80INS1_25CollectiveMainloopBwdSm80ILi2ELi2EN4cute5tupleIJNS5_1CILi128EEES8_NS7_ILi64EEEEEENS_10bfloat16_tEfNS_4arch4Sm80ELb0ELb1ELb1ELb1ELb1ELb0ELb0ELb0ELi2ELi4ELi4ELi4ELb0EEENS1_24CollectiveEpilogueBwdGQAISA_fSD_Li256ELb1ELb1EEENS1_19SingleTileSchedulerILb1ELb0ELb0ELi128EEEEEEEEEvNT_6ParamsE$_ZN4cute3eso3ESOILb0ELb1EJlEEC2ERKl,($_ZN7cutlass13device_kernelIN5flash19enable_sm80_to_sm89INS1_16FlashAttnBwdSm80INS1_25CollectiveMainloopBwdSm80ILi2ELi2EN4cute5tupleIJNS5_1CILi128EEES8_NS7_ILi64EEEEEENS_10bfloat16_tEfNS_4arch4Sm80ELb0ELb1ELb1ELb1ELb1ELb0ELb0ELb0ELi2ELi4ELi4ELi4ELb0EEENS1_24CollectiveEpilogueBwdGQAISA_fSD_Li256ELb1ELb1EEENS1_19SingleTileSchedulerILb1ELb0ELb0ELi128EEEEEEEEEvNT_6ParamsE$_ZN4cute3eso3ESOILb1ELb0EJNS_10UnderscoreES2_S2_iEEC2ERKS2_S5_S5_RKi - $_ZN7cutlass13device_kernelIN5flash19enable_sm80_to_sm89INS1_16FlashAttnBwdSm80INS1_25CollectiveMainloopBwdSm80ILi2ELi2EN4cute5tupleIJNS5_1CILi128EEES8_NS7_ILi64EEEEEENS_10bfloat16_tEfNS_4arch4Sm80ELb0ELb1ELb1ELb1ELb1ELb0ELb0ELb0ELi2ELi4ELi4ELi4ELb0EEENS1_24CollectiveEpilogueBwdGQAISA_fSD_Li256ELb1ELb1EEENS1_19SingleTileSchedulerILb1ELb0ELb0ELi128EEEEEEEEEvNT_6ParamsE$_ZN4cute3eso3ESOILb0ELb1EJlEEC2ERKl)
$_ZN7cutlass13device_kernelIN5flash19enable_sm80_to_sm89INS1_16FlashAttnBwdSm80INS1_25CollectiveMainloopBwdSm80ILi2ELi2EN4cute5tupleIJNS5_1CILi128EEES8_NS7_ILi64EEEEEENS_10bfloat16_tEfNS_4arch4Sm80ELb0ELb1ELb1ELb1ELb1ELb0ELb0ELb0ELi2ELi4ELi4ELi4ELb0EEENS1_24CollectiveEpilogueBwdGQAISA_fSD_Li256ELb1ELb1EEENS1_19SingleTileSchedulerILb1ELb0ELb0ELi128EEEEEEEEEvNT_6ParamsE$_ZN4cute3eso3ESOILb0ELb1EJlEEC2ERKl:
[----:B------:R-:W-:Y:S01]  /*76d0*/  IADD3 R5, R5, -c[0x0][0x20], RZ ;  /* 0x8000080005057a10 */ /* 0x000fe20007ffe0ff */
[----:B------:R-:W-:Y:S01]  /*76e0*/  IMAD.MOV.U32 R84, RZ, RZ, R6 ;  /* 0x000000ffff547224 */ /* 0x000fe200078e0006 */
[----:B------:R-:W-:-:S03]  /*76f0*/  MOV R85, 0x0 ;  /* 0x0000000000557802 */ /* 0x000fc60000000f00 */
[----:B------:R1:W-:Y:S01]  /*7700*/  STL.64 [R5], R2 ;  /* 0x0000000205007387 */ /* 0x0003e20000100a00 */
[----:B------:R-:W-:Y:S05]  /*7710*/  RET.REL.NODEC R84 `(_ZN7cutlass13device_kernelIN5flash19enable_sm80_to_sm89INS1_16FlashAttnBwdSm80INS1_25CollectiveMainloopBwdSm80ILi2ELi2EN4cute5tupleIJNS5_1CILi128EEES8_NS7_ILi64EEEEEENS_10bfloat16_tEfNS_4arch4Sm80ELb0ELb1ELb1ELb1ELb1ELb0ELb0ELb0ELi2ELi4ELi4ELi4ELb0EEENS1_24CollectiveEpilogueBwdGQAISA_fSD_Li256ELb1ELb1EEENS1_19SingleTileSchedulerILb1ELb0ELb0ELi128EEEEEEEEEvNT_6ParamsE) ;  /* 0xffff88e054007950 */ /* 0x000fea0003c3ffff */
        .type           $_ZN7cutlass13device_kernelIN5flash19enable_sm80_to_sm89INS1_16FlashAttnBwdSm80INS1_25CollectiveMainloopBwdSm80ILi2ELi2EN4cute5tupleIJNS5_1CILi128EEES8_NS7_ILi64EEEEEENS_10bfloat16_tEfNS_4arch4Sm80ELb0ELb1ELb1ELb1ELb1ELb0ELb0ELb0ELi2ELi4ELi4ELi4ELb0EEENS1_24CollectiveEpilogueBwdGQAISA_fSD_Li256ELb1ELb1EEENS1_19SingleTileSchedulerILb1ELb0ELb0ELi128EEEEEEEEEvNT_6ParamsE$_ZN4cute3eso3ESOILb1ELb0EJNS_10UnderscoreES2_S2_iEEC2ERKS2_S5_S5_RKi,@function
        .size           $_ZN7cutlass13device_kernelIN5flash19enable_sm80_to_sm89INS1_16FlashAttnBwdSm80INS1_25CollectiveMainloopBwdSm80ILi2ELi2EN4cute5tupleIJNS5_1CILi128EEES8_NS7_ILi64EEEEEENS_10bfloat16_tEfNS_4arch4Sm80ELb0ELb1ELb1ELb1ELb1ELb0ELb0ELb0ELi2ELi4ELi4ELi4ELb0EEENS1_24CollectiveEpilogueBwdGQAISA_fSD_Li256ELb1ELb1EEENS1_19SingleTileSchedulerILb1ELb0ELb0ELi128EEEEEEEEEvNT_6ParamsE$_ZN4cute3eso3ESOILb1ELb0EJNS_10UnderscoreES2_S2_iEEC2ERKS2_S5_S5_RKi,($_ZN7cutlass13device_kernelIN5flash19enable_sm80_to_sm89INS1_16FlashAttnBwdSm80INS1_25CollectiveMainloopBwdSm80ILi2ELi2EN4cute5tupleIJNS5_1CILi128EEES8_NS7_ILi64EEEEEENS_10bfloat16_tEfNS_4arch4Sm80ELb0ELb1ELb1ELb1ELb1ELb0ELb0ELb0ELi2ELi4ELi4ELi4ELb0EEENS1_24CollectiveEpilogueBwdGQAISA_fSD_Li256ELb1ELb1EEENS1_19SingleTileSchedulerILb1ELb0ELb0ELi128EEEEEEEEEvNT_6ParamsE$_ZN4cute3eso3ESOILb1ELb0EJNS_10UnderscoreES2_iEEC2ERKS2_S5_RKi - $_ZN7cutlass13device_kernelIN5flash19enable_sm80_to_sm89INS1_16FlashAttnBwdSm80INS1_25CollectiveMainloopBwdSm80ILi2ELi2EN4cute5tupleIJNS5_1CILi128EEES8_NS7_ILi64EEEEEENS_10bfloat16_tEfNS_4arch4Sm80ELb0ELb1ELb1ELb1ELb1ELb0ELb0ELb0ELi2ELi4ELi4ELi4ELb0EEENS1_24CollectiveEpilogueBwdGQAISA_fSD_Li256ELb1ELb1EEENS1_19SingleTileSchedulerILb1ELb0ELb0ELi128EEEEEEEEEvNT_6ParamsE$_ZN4cute3eso3ESOILb1ELb0EJNS_10UnderscoreES2_S2_iEEC2ERKS2_S5_S5_RKi)
$_ZN7cutlass13device_kernelIN5flash19enable_sm80_to_sm89INS1_16FlashAttnBwdSm80INS1_25CollectiveMainloopBwdSm80ILi2ELi2EN4cute5tupleIJNS5_1CILi128EEES8_NS7_ILi64EEEEEENS_10bfloat16_tEfNS_4arch4Sm80ELb0ELb1ELb1ELb1ELb1ELb0ELb0ELb0ELi2ELi4ELi4ELi4ELb0EEENS1_24CollectiveEpilogueBwdGQAISA_fSD_Li256ELb1ELb1EEENS1_19SingleTileSchedulerILb1ELb0ELb0ELi128EEEEEEEEEvNT_6ParamsE$_ZN4cute3eso3ESOILb1ELb0EJNS_10UnderscoreES2_S2_iEEC2ERKS2_S5_S5_RKi:
[----:B------:R-:W-:Y:S02]  /*7720*/  IADD3 R2, R2, -c[0x0][0x20], RZ ;  /* 0x8000080002027a10 */ /* 0x000fe40007ffe0ff */
[----:B------:R-:W-:-:S03]  /*7730*/  MOV R5, 0x0 ;  /* 0x0000000000057802 */ /* 0x000fc60000000f00 */
[----:B------:R1:W-:Y:S01]  /*7740*/  STL [R2], R3 ;  /* 0x0000000302007387 */ /* 0x0003e20000100800 */
[----:B------:R-:W-:Y:S05]  /*7750*/  RET.REL.NODEC R4 `(_ZN7cutlass13device_kernelIN5flash19enable_sm80_to_sm89INS1_16FlashAttnBwdSm80INS1_25CollectiveMainloopBwdSm80ILi2ELi2EN4cute5tupleIJNS5_1CILi128EEES8_NS7_ILi64EEEEEENS_10bfloat16_tEfNS_4arch4Sm80ELb0ELb1ELb1ELb1ELb1ELb0ELb0ELb0ELi2ELi4ELi4ELi4ELb0EEENS1_24CollectiveEpilogueBwdGQAISA_fSD_Li256ELb1ELb1EEENS1_19SingleTileSchedulerILb1ELb0ELb0ELi128EEEEEEEEEvNT_6ParamsE) ;  /* 0xffff88a004007950 */ /* 0x000fea0003c3ffff */
        .type           $_ZN7cutlass13device_kernelIN5flash19enable_sm80_to_sm89INS1_16FlashAttnBwdSm80INS1_25CollectiveMainloopBwdSm80ILi2ELi2EN4cute5tupleIJNS5_1CILi128EEES8_NS7_ILi64EEEEEENS_10bfloat16_tEfNS_4arch4Sm80ELb0ELb1ELb1ELb1ELb1ELb0ELb0ELb0ELi2ELi4ELi4ELi4ELb0EEENS1_24CollectiveEpilogueBwdGQAISA_fSD_Li256ELb1ELb1EEENS1_19SingleTileSchedulerILb1ELb0ELb0ELi128EEEEEEEEEvNT_6ParamsE$_ZN4cute3eso3ESOILb1ELb0EJNS_10UnderscoreES2_iEEC2ERKS2_S5_RKi,@function
        .size           $_ZN7cutlass13device_kernelIN5flash19enable_sm80_to_sm89INS1_16FlashAttnBwdSm80INS1_25CollectiveMainloopBwdSm80ILi2ELi2EN4cute5tupleIJNS5_1CILi128EEES8_NS7_ILi64EEEEEENS_10bfloat16_tEfNS_4arch4Sm80ELb0ELb1ELb1ELb1ELb1ELb0ELb0ELb0ELi2ELi4ELi4ELi4ELb0EEENS1_24CollectiveEpilogueBwdGQAISA_fSD_Li256ELb1ELb1EEENS1_19SingleTileSchedulerILb1ELb0ELb0ELi128EEEEEEEEEvNT_6ParamsE$_ZN4cute3eso3ESOILb1ELb0EJNS_10UnderscoreES2_iEEC2ERKS2_S5_RKi,($_ZN7cutlass13device_kernelIN5flash19enable_sm80_to_sm89INS1_16FlashAttnBwdSm80INS1_25CollectiveMainloopBwdSm80ILi2ELi2EN4cute5tupleIJNS5_1CILi128EEES8_NS7_ILi64EEEEEENS_10bfloat16_tEfNS_4arch4Sm80ELb0ELb1ELb1ELb1ELb1ELb0ELb0ELb0ELi2ELi4ELi4ELi4ELb0EEENS1_24CollectiveEpilogueBwdGQAISA_fSD_Li256ELb1ELb1EEENS1_19SingleTileSchedulerILb1ELb0ELb0ELi128EEEEEEEEEvNT_6ParamsE$_ZN4cute3eso3ESOILb1ELb0EJNS_10UnderscoreEiEEC2ERKS2_RKi - $_ZN7cutlass13device_kernelIN5flash19enable_sm80_to_sm89INS1_16FlashAttnBwdSm80INS1_25CollectiveMainloopBwdSm80ILi2ELi2EN4cute5tupleIJNS5_1CILi128EEES8_NS7_ILi64EEEEEENS_10bfloat16_tEfNS_4arch4Sm80ELb0ELb1ELb1ELb1ELb1ELb0ELb0ELb0ELi2ELi4ELi4ELi4ELb0EEENS1_24CollectiveEpilogueBwdGQAISA_fSD_Li256ELb1ELb1EEENS1_19SingleTileSchedulerILb1ELb0ELb0ELi128EEEEEEEEEvNT_6ParamsE$_ZN4cute3eso3ESOILb1ELb0EJNS_10UnderscoreES2_iEEC2ERKS2_S5_RKi)
$_ZN7cutlass13device_kernelIN5flash19enable_sm80_to_sm89INS1_16FlashAttnBwdSm80INS1_25CollectiveMainloopBwdSm80ILi2ELi2EN4cute5tupleIJNS5_1CILi128EEES8_NS7_ILi64EEEEEENS_10bfloat16_tEfNS_4arch4Sm80ELb0ELb1ELb1ELb1ELb1ELb0ELb0ELb0ELi2ELi4ELi4ELi4ELb0EEENS1_24CollectiveEpilogueBwdGQAISA_fSD_Li256ELb1ELb1EEENS1_19SingleTileSchedulerILb1ELb0ELb0ELi128EEEEEEEEEvNT_6ParamsE$_ZN4cute3eso3ESOILb1ELb0EJNS_10UnderscoreES2_iEEC2ERKS2_S5_RKi:
[----:B------:R-:W-:Y:S02]  /*7760*/  IADD3 R2, R2, -c[0x0][0x20], RZ ;  /* 0x8000080002027a10 */ /* 0x000fe40007ffe0ff */
[----:B------:R-:W-:-:S03]  /*7770*/  MOV R9, 0x0 ;  /* 0x0000000000097802 */ /* 0x000fc60000000f00 */
[----:B------:R1:W-:Y:S01]  /*7780*/  STL [R2], R3 ;  /* 0x0000000302007387 */ /* 0x0003e20000100800 */
[----:B------:R-:W-:Y:S05]  /*7790*/  RET.REL.NODEC R8 `(_ZN7cutlass13device_kernelIN5flash19enable_sm80_to_sm89INS1_16FlashAttnBwdSm80INS1_25CollectiveMainloopBwdSm80ILi2ELi2EN4cute5tupleIJNS5_1CILi128EEES8_NS7_ILi64EEEEEENS_10bfloat16_tEfNS_4arch4Sm80ELb0ELb1ELb1ELb1ELb1ELb0ELb0ELb0ELi2ELi4ELi4ELi4ELb0EEENS1_24CollectiveEpilogueBwdGQAISA_fSD_Li256ELb1ELb1EEENS1_19SingleTileSchedulerILb1ELb0ELb0ELi128EEEEEEEEEvNT_6ParamsE) ;  /* 0xffff886008007950 */ /* 0x000fea0003c3ffff */
        .type           $_ZN7cutlass13device_kernelIN5flash19enable_sm80_to_sm89INS1_16FlashAttnBwdSm80INS1_25CollectiveMainloopBwdSm80ILi2ELi2EN4cute5tupleIJNS5_1CILi128EEES8_NS7_ILi64EEEEEENS_10bfloat16_tEfNS_4arch4Sm80ELb0ELb1ELb1ELb1ELb1ELb0ELb0ELb0ELi2ELi4ELi4ELi4ELb0EEENS1_24CollectiveEpilogueBwdGQAISA_fSD_Li256ELb1ELb1EEENS1_19SingleTileSchedulerILb1ELb0ELb0ELi128EEEEEEEEEvNT_6ParamsE$_ZN4cute3eso3ESOILb1ELb0EJNS_10UnderscoreEiEEC2ERKS2_RKi,@function
        .size           $_ZN7cutlass13device_kernelIN5flash19enable_sm80_to_sm89INS1_16FlashAttnBwdSm80INS1_25CollectiveMainloopBwdSm80ILi2ELi2EN4cute5tupleIJNS5_1CILi128EEES8_NS7_ILi64EEEEEENS_10bfloat16_tEfNS_4arch4Sm80ELb0ELb1ELb1ELb1ELb1ELb0ELb0ELb0ELi2ELi4ELi4ELi4ELb0EEENS1_24CollectiveEpilogueBwdGQAISA_fSD_Li256ELb1ELb1EEENS1_19SingleTileSchedulerILb1ELb0ELb0ELi128EEEEEEEEEvNT_6ParamsE$_ZN4cute3eso3ESOILb1ELb0EJNS_10UnderscoreEiEEC2ERKS2_RKi,($_ZN7cutlass13device_kernelIN5flash19enable_sm80_to_sm89INS1_16FlashAttnBwdSm80INS1_25CollectiveMainloopBwdSm80ILi2ELi2EN4cute5tupleIJNS5_1CILi128EEES8_NS7_ILi64EEEEEENS_10bfloat16_tEfNS_4arch4Sm80ELb0ELb1ELb1ELb1ELb1ELb0ELb0ELb0ELi2ELi4ELi4ELi4ELb0EEENS1_24CollectiveEpilogueBwdGQAISA_fSD_Li256ELb1ELb1EEENS1_19SingleTileSchedulerILb1ELb0ELb0ELi128EEEEEEEEEvNT_6ParamsE$_ZN4cute3eso3ESOILb1ELb0EJNS_10UnderscoreEiiEEC2ERKS2_RKiS7_ - $_ZN7cutlass13device_kernelIN5flash19enable_sm80_to_sm89INS1_16FlashAttnBwdSm80INS1_25CollectiveMainloopBwdSm80ILi2ELi2EN4cute5tupleIJNS5_1CILi128EEES8_NS7_ILi64EEEEEENS_10bfloat16_tEfNS_4arch4Sm80ELb0ELb1ELb1ELb1ELb1ELb0ELb0ELb0ELi2ELi4ELi4ELi4ELb0EEENS1_24CollectiveEpilogueBwdGQAISA_fSD_Li256ELb1ELb1EEENS1_19SingleTileSchedulerILb1ELb0ELb0ELi128EEEEEEEEEvNT_6ParamsE$_ZN4cute3eso3ESOILb1ELb0EJNS_10UnderscoreEiEEC2ERKS2_RKi)
$_ZN7cutlass13device_kernelIN5flash19enable_sm80_to_sm89INS1_16FlashAttnBwdSm80INS1_25CollectiveMainloopBwdSm80ILi2ELi2EN4cute5tupleIJNS5_1CILi128EEES8_NS7_ILi64EEEEEENS_10bfloat16_tEfNS_4arch4Sm80ELb0ELb1ELb1ELb1ELb1ELb0ELb0ELb0ELi2ELi4ELi4ELi4ELb0EEENS1_24CollectiveEpilogueBwdGQAISA_fSD_Li256ELb1ELb1EEENS1_19SingleTileSchedulerILb1ELb0ELb0ELi128EEEEEEEEEvNT_6ParamsE$_ZN4cute3eso3ESOILb1ELb0EJNS_10UnderscoreEiEEC2ERKS2_RKi:
[----:B------:R-:W-:Y:S02]  /*77a0*/  IADD3 R2, R2, -c[0x0][0x20], RZ ;  /* 0x8000080002027a10 */ /* 0x000fe40007ffe0ff */
[----:B------:R-:W-:-:S03]  /*77b0*/  MOV R11, 0x0 ;  /* 0x00000000000b7802 */ /* 0x000fc60000000f00 */
[----:B------:R1:W-:Y:S01]  /*77c0*/  STL [R2], R3 ;  /* 0x0000000302007387 */ /* 0x0003e20000100800 */
[----:B------:R-:W-:Y:S05]  /*77d0*/  RET.REL.NODEC R10 `(_ZN7cutlass13device_kernelIN5flash19enable_sm80_to_sm89INS1_16FlashAttnBwdSm80INS1_25CollectiveMainloopBwdSm80ILi2ELi2EN4cute5tupleIJNS5_1CILi128EEES8_NS7_ILi64EEEEEENS_10bfloat16_tEfNS_4arch4Sm80ELb0ELb1ELb1ELb1ELb1ELb0ELb0ELb0ELi2ELi4ELi4ELi4ELb0EEENS1_24CollectiveEpilogueBwdGQAISA_fSD_Li256ELb1ELb1EEENS1_19SingleTileSchedulerILb1ELb0ELb0ELi128EEEEEEEEEvNT_6ParamsE) ;  /* 0xffff88200a007950 */ /* 0x000fea0003c3ffff */
        .type           $_ZN7cutlass13device_kernelIN5flash19enable_sm80_to_sm89INS1_16FlashAttnBwdSm80INS1_25CollectiveMainloopBwdSm80ILi2ELi2EN4cute5tupleIJNS5_1CILi128EEES8_NS7_ILi64EEEEEENS_10bfloat16_tEfNS_4arch4Sm80ELb0ELb1ELb1ELb1ELb1ELb0ELb0ELb0ELi2ELi4ELi4ELi4ELb0EEENS1_24CollectiveEpilogueBwdGQAISA_fSD_Li256ELb1ELb1EEENS1_19SingleTileSchedulerILb1ELb0ELb0ELi128EEEEEEEEEvNT_6ParamsE$_ZN4cute3eso3ESOILb1ELb0EJNS_10UnderscoreEiiEEC2ERKS2_RKiS7_,@function
        .size           $_ZN7cutlass13device_kernelIN5flash19enable_sm80_to_sm89INS1_16FlashAttnBwdSm80INS1_25CollectiveMainloopBwdSm80ILi2ELi2EN4cute5tupleIJNS5_1CILi128EEES8_NS7_ILi64EEEEEENS_10bfloat16_tEfNS_4arch4Sm80ELb0ELb1ELb1ELb1ELb1ELb0ELb0ELb0ELi2ELi4ELi4ELi4ELb0EEENS1_24CollectiveEpilogueBwdGQAISA_fSD_Li256ELb1ELb1EEENS1_19SingleTileSchedulerILb1ELb0ELb0ELi128EEEEEEEEEvNT_6ParamsE$_ZN4cute3eso3ESOILb1ELb0EJNS_10UnderscoreEiiEEC2ERKS2_RKiS7_,($_ZN7cutlass13device_kernelIN5flash19enable_sm80_to_sm89INS1_16FlashAttnBwdSm80INS1_25CollectiveMainloopBwdSm80ILi2ELi2EN4cute5tupleIJNS5_1CILi128EEES8_NS7_ILi64EEEEEENS_10bfloat16_tEfNS_4arch4Sm80ELb0ELb1ELb1ELb1ELb1ELb0ELb0ELb0ELi2ELi4ELi4ELi4ELb0EEENS1_24CollectiveEpilogueBwdGQAISA_fSD_Li256ELb1ELb1EEENS1_19SingleTileSchedulerILb1ELb0ELb0ELi128EEEEEEEEEvNT_6ParamsE$_ZN4cute3eso3ESOILb1ELb0EJNS_14ComposedLayoutINS_7SwizzleILi3ELi3ELi3EEENS_1CILi0EEENS_6LayoutINS_5tupleIJNS8_IJNS8_IJNS5_ILi4EEENS5_ILi8EEEEEENS8_IJNS5_ILi2EEENS5_ILi1EEEEEEEEENS8_IJNS8_IJSC_SC_EEENS8_IJSA_S9_EEEEEEEEENS8_IJNS8_IJNS8_IJSC_NS5_ILi64EEEEEENS8_IJNS5_ILi512EEES6_EEEEEENS8_IJNS8_IJSD_SA_EEENS8_IJNS5_ILi1024EEENS5_ILi16EEEEEEEEEEEEEEEENS_10ViewEngineINS_8smem_ptrIPN7cutlass10bfloat16_tEEEEEEEC2ERKSW_RKS13_ - $_ZN7cutlass13device_kernelIN5flash19enable_sm80_to_sm89INS1_16FlashAttnBwdSm80INS1_25CollectiveMainloopBwdSm80ILi2ELi2EN4cute5tupleIJNS5_1CILi128EEES8_NS7_ILi64EEEEEENS_10bfloat16_tEfNS_4arch4Sm80ELb0ELb1ELb1ELb1ELb1ELb0ELb0ELb0ELi2ELi4ELi4ELi4ELb0EEENS1_24CollectiveEpilogueBwdGQAISA_fSD_Li256ELb1ELb1EEENS1_19SingleTileSchedulerILb1ELb0ELb0ELi128EEEEEEEEEvNT_6ParamsE$_ZN4cute3eso3ESOILb1ELb0EJNS_10UnderscoreEiiEEC2ERKS2_RKiS7_)
$_ZN7cutlass13device_kernelIN5flash19enable_sm80_to_sm89INS1_16FlashAttnBwdSm80INS1_25CollectiveMainloopBwdSm80ILi2ELi2EN4cute5tupleIJNS5_1CILi128EEES8_NS7_ILi64EEEEEENS_10bfloat16_tEfNS_4arch4Sm80ELb0ELb1ELb1ELb1ELb1ELb0ELb0ELb0ELi2ELi4ELi4ELi4ELb0EEENS1_24CollectiveEpilogueBwdGQAISA_fSD_Li256ELb1ELb1EEENS1_19SingleTileSchedulerILb1ELb0ELb0ELi128EEEEEEEEEvNT_6ParamsE$_ZN4cute3eso3ESOILb1ELb0EJNS_10UnderscoreEiiEEC2ERKS2_RKiS7_:
[----:B------:R-:W-:Y:S02]  /*77e0*/  IADD3 R3, R85, -c[0x0][0x20], RZ ;  /* 0x8000080055037a10 */ /* 0x000fe40007ffe0ff */
[----:B------:R-:W-:-:S03]  /*77f0*/  IADD3 R2, R71, -c[0x0][0x20], RZ ;  /* 0x8000080047027a10 */ /* 0x000fc60007ffe0ff */
[----:B------:R1:W-:Y:S04]  /*7800*/  STL [R3], R86 ;  /* 0x0000005603007387 */ /* 0x0003e80000100800 */
[----:B------:R-:W2:Y:S01]  /*7810*/  LDL R2, [R2] ;  /* 0x0000000002027983 */ /* 0x000ea20000100800 */
[----:B------:R-:W-:-:S03]  /*7820*/  IMAD.MOV.U32 R85, RZ, RZ, 0x0 ;  /* 0x00000000ff557424 */ /* 0x000fc600078e00ff */
[----:B--2---:R1:W-:Y:S01]  /*7830*/  STL [R3+0x4], R2 ;  /* 0x0000040203007387 */ /* 0x0043e20000100800 */
[----:B------:R-:W-:Y:S05]  /*7840*/  RET.REL.NODEC R84 `(_ZN7cutlass13device_kernelIN5flash19enable_sm80_to_sm89INS1_16FlashAttnBwdSm80INS1_25CollectiveMainloopBwdSm80ILi2ELi2EN4cute5tupleIJNS5_1CILi128EEES8_NS7_ILi64EEEEEENS_10bfloat16_tEfNS_4arch4Sm80ELb0ELb1ELb1ELb1ELb1ELb0ELb0ELb0ELi2ELi4ELi4ELi4ELb0EEENS1_24CollectiveEpilogueBwdGQAISA_fSD_Li256ELb1ELb1EEENS1_19SingleTileSchedulerILb1ELb0ELb0ELi128EEEEEEEEEvNT_6ParamsE) ;  /* 0xffff87b054007950 */ /* 0x000fea0003c3ffff */
        .type           $_ZN7cutlass13device_kernelIN5flash19enable_sm80_to_sm89INS1_16FlashAttnBwdSm80INS1_25CollectiveMainloopBwdSm80ILi2ELi2EN4cute5tupleIJNS5_1CILi128EEES8_NS7_ILi64EEEEEENS_10bfloat16_tEfNS_4arch4Sm80ELb0ELb1ELb1ELb1ELb1ELb0ELb0ELb0ELi2ELi4ELi4ELi4ELb0EEENS1_24CollectiveEpilogueBwdGQAISA_fSD_Li256ELb1ELb1EEENS1_19SingleTileSchedulerILb1ELb0ELb0ELi128EEEEEEEEEvNT_6ParamsE$_ZN4cute3eso3ESOILb1ELb0EJNS_14ComposedLayoutINS_7SwizzleILi3ELi3ELi3EEENS_1CILi0EEENS_6LayoutINS_5tupleIJNS8_IJNS8_IJNS5_ILi4EEENS5_ILi8EEEEEENS8_IJNS5_ILi2EEENS5_ILi1EEEEEEEEENS8_IJNS8_IJSC_SC_EEENS8_IJSA_S9_EEEEEEEEENS8_IJNS8_IJNS8_IJSC_NS5_ILi64EEEEEENS8_IJNS5_ILi512EEES6_EEEEEENS8_IJNS8_IJSD_SA_EEENS8_IJNS5_ILi1024EEENS5_ILi16EEEEEEEEEEEEEEEENS_10ViewEngineINS_8smem_ptrIPN7cutlass10bfloat16_tEEEEEEEC2ERKSW_RKS13_,@function
        .size           $_ZN7cutlass13device_kernelIN5flash19enable_sm80_to_sm89INS1_16FlashAttnBwdSm80INS1_25CollectiveMainloopBwdSm80ILi2ELi2EN4cute5tupleIJNS5_1CILi128EEES8_NS7_ILi64EEEEEENS_10bfloat16_tEfNS_4arch4Sm80ELb0ELb1ELb1ELb1ELb1ELb0ELb0ELb0ELi2ELi4ELi4ELi4ELb0EEENS1_24CollectiveEpilogueBwdGQAISA_fSD_Li256ELb1ELb1EEENS1_19SingleTileSchedulerILb1ELb0ELb0ELi128EEEEEEEEEvNT_6ParamsE$_ZN4cute3eso3ESOILb1ELb0EJNS_14ComposedLayoutINS_7SwizzleILi3ELi3ELi3EEENS_1CILi0EEENS_6LayoutINS_5tupleIJNS8_IJNS8_IJNS5_ILi4EEENS5_ILi8EEEEEENS8_IJNS5_ILi2EEENS5_ILi1EEEEEEEEENS8_IJNS8_IJSC_SC_EEENS8_IJSA_S9_EEEEEEEEENS8_IJNS8_IJNS8_IJSC_NS5_ILi64EEEEEENS8_IJNS5_ILi512EEES6_EEEEEENS8_IJNS8_IJSD_SA_EEENS8_IJNS5_ILi1024EEENS5_ILi16EEEEEEEEEEEEEEEENS_10ViewEngineINS_8smem_ptrIPN7cutlass10bfloat16_tEEEEEEEC2ERKSW_RKS13_,($_ZN7cutlass13device_kernelIN5flash19enable_sm80_to_sm89INS1_16FlashAttnBwdSm80INS1_25CollectiveMainloopBwdSm80ILi2ELi2EN4cute5tupleIJNS5_1CILi128EEES8_NS7_ILi64EEEEEENS_10bfloat16_tEfNS_4arch4Sm80ELb0ELb1ELb1ELb1ELb1ELb0ELb0ELb0ELi2ELi4ELi4ELi4ELb0EEENS1_24CollectiveEpilogueBwdGQAISA_fSD_Li256ELb1ELb1EEENS1_19SingleTileSchedulerILb1ELb0ELb0ELi128EEEEEEEEEvNT_6ParamsE$_ZN4cute3eso3ESOILb1ELb0EJNS_14ComposedLayoutINS_7SwizzleILi3ELi3ELi3EEENS_1CILi0EEENS_6LayoutINS_5tupleIJNS8_IJNS8_IJNS5_ILi4EEENS5_ILi8EEEEEENS8_IJNS5_ILi2EEENS5_ILi1EEEEEEEEENS8_IJNS8_IJSC_SC_EEESB_EEEEEENS8_IJNS8_IJNS8_IJNS5_ILi128EEESD_EEENS8_IJSA_S6_EEEEEENS8_IJNS8_IJNS5_ILi64EEENS5_ILi512EEEEEENS8_IJNS5_ILi16EEENS5_ILi1024EEEEEEEEEEEEEEEENS_10ViewEngineINS_8smem_ptrIPN7cutlass10bfloat16_tEEEEEEEC2ERKSW_RKS13_ - $_ZN7cutlass13device_kernelIN5flash19enable_sm80_to_sm89INS1_16FlashAttnBwdSm80INS1_25CollectiveMainloopBwdSm80ILi2ELi2EN4cute5tupleIJNS5_1CILi128EEES8_NS7_ILi64EEEEEENS_10bfloat16_tEfNS_4arch4Sm80ELb0ELb1ELb1ELb1ELb1ELb0ELb0ELb0ELi2ELi4ELi4ELi4ELb0EEENS1_24CollectiveEpilogueBwdGQAISA_fSD_Li256ELb1ELb1EEENS1_19SingleTileSchedulerILb1ELb0ELb0ELi128EEEEEEEEEvNT_6ParamsE$_ZN4cute3eso3ESOILb1ELb0EJNS_14ComposedLayoutINS_7SwizzleILi3ELi3ELi3EEENS_1CILi0EEENS_6LayoutINS_5tupleIJNS8_IJNS8_IJNS5_ILi4EEENS5_ILi8EEEEEENS8_IJNS5_ILi2EEENS5_ILi1EEEEEEEEENS8_IJNS8_IJSC_SC_EEENS8_IJSA_S9_EEEEEEEEENS8_IJNS8_IJNS8_IJSC_NS5_ILi64EEEEEENS8_IJNS5_ILi512EEES6_EEEEEENS8_IJNS8_IJSD_SA_EEENS8_IJNS5_ILi1024EEENS5_ILi16EEEEEEEEEEEEEEEENS_10ViewEngineINS_8smem_ptrIPN7cutlass10bfloat16_tEEEEEEEC2ERKSW_RKS13_)
$_ZN7cutlass13device_kernelIN5flash19enable_sm80_to_sm89INS1_16FlashAttnBwdSm80INS1_25CollectiveMainloopBwdSm80ILi2ELi2EN4cute5tupleIJNS5_1CILi128EEES8_NS7_ILi64EEEEEENS_10bfloat16_tEfNS_4arch4Sm80ELb0ELb1ELb1ELb1ELb1ELb0ELb0ELb0ELi2ELi4ELi4ELi4ELb0EEENS1_24CollectiveEpilogueBwdGQAISA_fSD_Li256ELb1ELb1EEENS1_19SingleTileSchedulerILb1ELb0ELb0ELi128EEEEEEEEEvNT_6ParamsE$_ZN4cute3eso3ESOILb1ELb0EJNS_14ComposedLayoutINS_7SwizzleILi3ELi3ELi3EEENS_1CILi0EEENS_6LayoutINS_5tupleIJNS8_IJNS8_IJNS5_ILi4EEENS5_ILi8EEEEEENS8_IJNS5_ILi2EEENS5_ILi1EEEEEEEEENS8_IJNS8_IJSC_SC_EEENS8_IJSA_S9_EEEEEEEEENS8_IJNS8_IJNS8_IJSC_NS5_ILi64EEEEEENS8_IJNS5_ILi512EEES6_EEEEEENS8_IJNS8_IJSD_SA_EEENS8_IJNS5_ILi1024EEENS5_ILi16EEEEEEEEEEEEEEEENS_10ViewEngineINS_8smem_ptrIPN7cutlass10bfloat16_tEEEEEEEC2ERKSW_RKS13_:
[----:B------:R-:W-:Y:S02]  /*7850*/  IADD3 R4, R25, -c[0x0][0x20], RZ ;  /* 0x8000080019047a10 */ /* 0x000fe40007ffe0ff */
[----:B------:R-:W-:-:S03]  /*7860*/  MOV R7, 0x0 ;  /* 0x0000000000077802 */ /* 0x000fc60000000f00 */
[----:B------:R1:W-:Y:S01]  /*7870*/  STL.64 [R4], R2 ;  /* 0x0000000204007387 */ /* 0x0003e20000100a00 */
[----:B------:R-:W-:Y:S05]  /*7880*/  RET.REL.NODEC R6 `(_ZN7cutlass13device_kernelIN5flash19enable_sm80_to_sm89INS1_16FlashAttnBwdSm80INS1_25CollectiveMainloopBwdSm80ILi2ELi2EN4cute5tupleIJNS5_1CILi128EEES8_NS7_ILi64EEEEEENS_10bfloat16_tEfNS_4arch4Sm80ELb0ELb1ELb1ELb1ELb1ELb0ELb0ELb0ELi2ELi4ELi4ELi4ELb0EEENS1_24CollectiveEpilogueBwdGQAISA_fSD_Li256ELb1ELb1EEENS1_19SingleTileSchedulerILb1ELb0ELb0ELi128EEEEEEEEEvNT_6ParamsE) ;  /* 0xffff877006007950 */ /* 0x000fea0003c3ffff */
        .type           $_ZN7cutlass13device_kernelIN5flash19enable_sm80_to_sm89INS1_16FlashAttnBwdSm80INS1_25CollectiveMainloopBwdSm80ILi2ELi2EN4cute5tupleIJNS5_1CILi128EEES8_NS7_ILi64EEEEEENS_10bfloat16_tEfNS_4arch4Sm80ELb0ELb1ELb1ELb1ELb1ELb0ELb0ELb0ELi2ELi4ELi4ELi4ELb0EEENS1_24CollectiveEpilogueBwdGQAISA_fSD_Li256ELb1ELb1EEENS1_19SingleTileSchedulerILb1ELb0ELb0ELi128EEEEEEEEEvNT_6ParamsE$_ZN4cute3eso3ESOILb1ELb0EJNS_14ComposedLayoutINS_7SwizzleILi3ELi3ELi3EEENS_1CILi0EEENS_6LayoutINS_5tupleIJNS8_IJNS8_IJNS5_ILi4EEENS5_ILi8EEEEEENS8_IJNS5_ILi2EEENS5_ILi1EEEEEEEEENS8_IJNS8_IJSC_SC_EEESB_EEEEEENS8_IJNS8_IJNS8_IJNS5_ILi128EEESD_EEENS8_IJSA_S6_EEEEEENS8_IJNS8_IJNS5_ILi64EEENS5_ILi512EEEEEENS8_IJNS5_ILi16EEENS5_ILi1024EEEEEEEEEEEEEEEENS_10ViewEngineINS_8smem_ptrIPN7cutlass10bfloat16_tEEEEEEEC2ERKSW_RKS13_,@function
        .size           $_ZN7cutlass13device_kernelIN5flash19enable_sm80_to_sm89INS1_16FlashAttnBwdSm80INS1_25CollectiveMainloopBwdSm80ILi2ELi2EN4cute5tupleIJNS5_1CILi128EEES8_NS7_ILi64EEEEEENS_10bfloat16_tEfNS_4arch4Sm80ELb0ELb1ELb1ELb1ELb1ELb0ELb0ELb0ELi2ELi4ELi4ELi4ELb0EEENS1_24CollectiveEpilogueBwdGQAISA_fSD_Li256ELb1ELb1EEENS1_19SingleTileSchedulerILb1ELb0ELb0ELi128EEEEEEEEEvNT_6ParamsE$_ZN4cute3eso3ESOILb1ELb0EJNS_14ComposedLayoutINS_7SwizzleILi3ELi3ELi3EEENS_1CILi0EEENS_6LayoutINS_5tupleIJNS8_IJNS8_IJNS5_ILi4EEENS5_ILi8EEEEEENS8_IJNS5_ILi2EEENS5_ILi1EEEEEEEEENS8_IJNS8_IJSC_SC_EEESB_EEEEEENS8_IJNS8_IJNS8_IJNS5_ILi128EEESD_EEENS8_IJSA_S6_EEEEEENS8_IJNS8_IJNS5_ILi64EEENS5_ILi512EEEEEENS8_IJNS5_ILi16EEENS5_ILi1024EEEEEEEEEEEEEEEENS_10ViewEngineINS_8smem_ptrIPN7cutlass10bfloat16_tEEEEEEEC2ERKSW_RKS13_,($_ZN7cutlass13device_kernelIN5flash19enable_sm80_to_sm89INS1_16FlashAttnBwdSm80INS1_25CollectiveMainloopBwdSm80ILi2ELi2EN4cute5tupleIJNS5_1CILi128EEES8_NS7_ILi64EEEEEENS_10bfloat16_tEfNS_4arch4Sm80ELb0ELb1ELb1ELb1ELb1ELb0ELb0ELb0ELi2ELi4ELi4ELi4ELb0EEENS1_24CollectiveEpilogueBwdGQAISA_fSD_Li256ELb1ELb1EEENS1_19SingleTileSchedulerILb1ELb0ELb0ELi128EEEEEEEEEvNT_6ParamsE$_ZN4cute3eso3ESOILb1ELb0EJNS_14ComposedLayoutINS_7SwizzleILi3ELi3ELi3EEENS_1CILi0EEENS_6LayoutINS_5tupleIJNS8_IJNS8_IJNS5_ILi4EEENS5_ILi8EEEEEENS8_IJS9_NS5_ILi1EEEEEEEEENS8_IJNS8_IJNS5_ILi2EEESF_SF_EEENS8_IJSF_NS8_IJS9_SF_EEEEEEEEEEEENS8_IJNS8_IJNS8_IJSF_NS5_ILi64EEEEEENS8_IJNS5_ILi1024EEES6_EEEEEENS8_IJNS8_IJSC_NS5_ILi512EEESA_EEENS8_IJNS5_ILi4096EEENS8_IJNS5_ILi16EEENS5_ILi8192EEEEEEEEEEEEEEEEEEENS_10ViewEngineINS_8smem_ptrIPN7cutlass10bfloat16_tEEEEEEEC2ERKS10_RKS17_ - $_ZN7cutlass13device_kernelIN5flash19enable_sm80_to_sm89INS1_16FlashAttnBwdSm80INS1_25CollectiveMainloopBwdSm80ILi2ELi2EN4cute5tupleIJNS5_1CILi128EEES8_NS7_ILi64EEEEEENS_10bfloat16_tEfNS_4arch4Sm80ELb0ELb1ELb1ELb1ELb1ELb0ELb0ELb0ELi2ELi4ELi4ELi4ELb0EEENS1_24CollectiveEpilogueBwdGQAISA_fSD_Li256ELb1ELb1EEENS1_19SingleTileSchedulerILb1ELb0ELb0ELi128EEEEEEEEEvNT_6ParamsE$_ZN4cute3eso3ESOILb1ELb0EJNS_14ComposedLayoutINS_7SwizzleILi3ELi3ELi3EEENS_1CILi0EEENS_6LayoutINS_5tupleIJNS8_IJNS8_IJNS5_ILi4EEENS5_ILi8EEEEEENS8_IJNS5_ILi2EEENS5_ILi1EEEEEEEEENS8_IJNS8_IJSC_SC_EEESB_EEEEEENS8_IJNS8_IJNS8_IJNS5_ILi128EEESD_EEENS8_IJSA_S6_EEEEEENS8_IJNS8_IJNS5_ILi64EEENS5_ILi512EEEEEENS8_IJNS5_ILi16EEENS5_ILi1024EEEEEEEEEEEEEEEENS_10ViewEngineINS_8smem_ptrIPN7cutlass10bfloat16_tEEEEEEEC2ERKSW_RKS13_)
$_ZN7cutlass13device_kernelIN5flash19enable_sm80_to_sm89INS1_16FlashAttnBwdSm80INS1_25CollectiveMainloopBwdSm80ILi2ELi2EN4cute5tupleIJNS5_1CILi128EEES8_NS7_ILi64EEEEEENS_10bfloat16_tEfNS_4arch4Sm80ELb0ELb1ELb1ELb1ELb1ELb0ELb0ELb0ELi2ELi4ELi4ELi4ELb0EEENS1_24CollectiveEpilogueBwdGQAISA_fSD_Li256ELb1ELb1EEENS1_19SingleTileSchedulerILb1ELb0ELb0ELi128EEEEEEEEEvNT_6ParamsE$_ZN4cute3eso3ESOILb1ELb0EJNS_14ComposedLayoutINS_7SwizzleILi3ELi3ELi3EEENS_1CILi0EEENS_6LayoutINS_5tupleIJNS8_IJNS8_IJNS5_ILi4EEENS5_ILi8EEEEEENS8_IJNS5_ILi2EEENS5_ILi1EEEEEEEEENS8_IJNS8_IJSC_SC_EEESB_EEEEEENS8_IJNS8_IJNS8_IJNS5_ILi128EEESD_EEENS8_IJSA_S6_EEEEEENS8_IJNS8_IJNS5_ILi64EEENS5_ILi512EEEEEENS8_IJNS5_ILi16EEENS5_ILi1024EEEEEEEEEEEEEEEENS_10ViewEngineINS_8smem_ptrIPN7cutlass10bfloat16_tEEEEEEEC2ERKSW_RKS13_:
[----:B------:R-:W-:Y:S02]  /*7890*/  IADD3 R4, R63, -c[0x0][0x20], RZ ;  /* 0x800008003f047a10 */ /* 0x000fe40007ffe0ff */
[----:B------:R-:W-:-:S03]  /*78a0*/  MOV R7, 0x0 ;  /* 0x0000000000077802 */ /* 0x000fc60000000f00 */
[----:B------:R1:W-:Y:S01]  /*78b0*/  STL.64 [R4], R2 ;  /* 0x0000000204007387 */ /* 0x0003e20000100a00 */
[----:B------:R-:W-:Y:S05]  /*78c0*/  RET.REL.NODEC R6 `(_ZN7cutlass13device_kernelIN5flash19enable_sm80_to_sm89INS1_16FlashAttnBwdSm80INS1_25CollectiveMainloopBwdSm80ILi2ELi2EN4cute5tupleIJNS5_1CILi128EEES8_NS7_ILi64EEEEEENS_10bfloat16_tEfNS_4arch4Sm80ELb0ELb1ELb1ELb1ELb1ELb0ELb0ELb0ELi2ELi4ELi4ELi4ELb0EEENS1_24CollectiveEpilogueBwdGQAISA_fSD_Li256ELb1ELb1EEENS1_19SingleTileSchedulerILb1ELb0ELb0ELi128EEEEEEEEEvNT_6ParamsE) ;  /* 0xffff873006007950 */ /* 0x000fea0003c3ffff */
        .type           $_ZN7cutlass13device_kernelIN5flash19enable_sm80_to_sm89INS1_16FlashAttnBwdSm80INS1_25CollectiveMainloopBwdSm80ILi2ELi2EN4cute5tupleIJNS5_1CILi128EEES8_NS7_ILi64EEEEEENS_10bfloat16_tEfNS_4arch4Sm80ELb0ELb1ELb1ELb1ELb1ELb0ELb0ELb0ELi2ELi4ELi4ELi4ELb0EEENS1_24CollectiveEpilogueBwdGQAISA_fSD_Li256ELb1ELb1EEENS1_19SingleTileSchedulerILb1ELb0ELb0ELi128EEEEEEEEEvNT_6ParamsE$_ZN4cute3eso3ESOILb1ELb0EJNS_14ComposedLayoutINS_7SwizzleILi3ELi3ELi3EEENS_1CILi0EEENS_6LayoutINS_5tupleIJNS8_IJNS8_IJNS5_ILi4EEENS5_ILi8EEEEEENS8_IJS9_NS5_ILi1EEEEEEEEENS8_IJNS8_IJNS5_ILi2EEESF_SF_EEENS8_IJSF_NS8_IJS9_SF_EEEEEEEEEEEENS8_IJNS8_IJNS8_IJSF_NS5_ILi64EEEEEENS8_IJNS5_ILi1024EEES6_EEEEEENS8_IJNS8_IJSC_NS5_ILi512EEESA_EEENS8_IJNS5_ILi4096EEENS8_IJNS5_ILi16EEENS5_ILi8192EEEEEEEEEEEEEEEEEEENS_10ViewEngineINS_8smem_ptrIPN7cutlass10bfloat16_tEEEEEEEC2ERKS10_RKS17_,@function
        .size           $_ZN7cutlass13device_kernelIN5flash19enable_sm80_to_sm89INS1_16FlashAttnBwdSm80INS1_25CollectiveMainloopBwdSm80ILi2ELi2EN4cute5tupleIJNS5_1CILi128EEES8_NS7_ILi64EEEEEENS_10bfloat16_tEfNS_4arch4Sm80ELb0ELb1ELb1ELb1ELb1ELb0ELb0ELb0ELi2ELi4ELi4ELi4ELb0EEENS1_24CollectiveEpilogueBwdGQAISA_fSD_Li256ELb1ELb1EEENS1_19SingleTileSchedulerILb1ELb0ELb0ELi128EEEEEEEEEvNT_6ParamsE$_ZN4cute3eso3ESOILb1ELb0EJNS_14ComposedLayoutINS_7SwizzleILi3ELi3ELi3EEENS_1CILi0EEENS_6LayoutINS_5tupleIJNS8_IJNS8_IJNS5_ILi4EEENS5_ILi8EEEEEENS8_IJS9_NS5_ILi1EEEEEEEEENS8_IJNS8_IJNS5_ILi2EEESF_SF_EEENS8_IJSF_NS8_IJS9_SF_EEEEEEEEEEEENS8_IJNS8_IJNS8_IJSF_NS5_ILi64EEEEEENS8_IJNS5_ILi1024EEES6_EEEEEENS8_IJNS8_IJSC_NS5_ILi512EEESA_EEENS8_IJNS5_ILi4096EEENS8_IJNS5_ILi16EEENS5_ILi8192EEEEEEEEEEEEEEEEEEENS_10ViewEngineINS_8smem_ptrIPN7cutlass10bfloat16_tEEEEEEEC2ERKS10_RKS17_,($_ZN7cutlass13device_kernelIN5flash19enable_sm80_to_sm89INS1_16FlashAttnBwdSm80INS1_25CollectiveMainloopBwdSm80ILi2ELi2EN4cute5tupleIJNS5_1CILi128EEES8_NS7_ILi64EEEEEENS_10bfloat16_tEfNS_4arch4Sm80ELb0ELb1ELb1ELb1ELb1ELb0ELb0ELb0ELi2ELi4ELi4ELi4ELb0EEENS1_24CollectiveEpilogueBwdGQAISA_fSD_Li256ELb1ELb1EEENS1_19SingleTileSchedulerILb1ELb0ELb0ELi128EEEEEEEEEvNT_6ParamsE$_ZN4cute3eso3ESOILb1ELb0EJNS_14ComposedLayoutINS_7SwizzleILi3ELi3ELi3EEENS_1CILi0EEENS_6LayoutINS_5tupleIJNS8_IJNS8_IJNS5_ILi4EEENS5_ILi8EEEEEENS8_IJS9_NS5_ILi1EEEEEEEEENS8_IJNS8_IJNS5_ILi2EEESF_SF_EEENS8_IJSF_SA_EEEEEEEEENS8_IJNS8_IJNS8_IJNS5_ILi128EEESC_EEENS8_IJNS5_ILi16EEES6_EEEEEENS8_IJNS8_IJNS5_ILi64EEESA_NS5_ILi512EEEEEENS8_IJNS5_ILi8192EEENS5_ILi1024EEEEEEEEEEEEEEEENS_10ViewEngineINS_8smem_ptrIPN7cutlass10bfloat16_tEEEEEEEC2ERKSY_RKS15_ - $_ZN7cutlass13device_kernelIN5flash19enable_sm80_to_sm89INS1_16FlashAttnBwdSm80INS1_25CollectiveMainloopBwdSm80ILi2ELi2EN4cute5tupleIJNS5_1CILi128EEES8_NS7_ILi64EEEEEENS_10bfloat16_tEfNS_4arch4Sm80ELb0ELb1ELb1ELb1ELb1ELb0ELb0ELb0ELi2ELi4ELi4ELi4ELb0EEENS1_24CollectiveEpilogueBwdGQAISA_fSD_Li256ELb1ELb1EEENS1_19SingleTileSchedulerILb1ELb0ELb0ELi128EEEEEEEEEvNT_6ParamsE$_ZN4cute3eso3ESOILb1ELb0EJNS_14ComposedLayoutINS_7SwizzleILi3ELi3ELi3EEENS_1CILi0EEENS_6LayoutINS_5tupleIJNS8_IJNS8_IJNS5_ILi4EEENS5_ILi8EEEEEENS8_IJS9_NS5_ILi1EEEEEEEEENS8_IJNS8_IJNS5_ILi2EEESF_SF_EEENS8_IJSF_NS8_IJS9_SF_EEEEEEEEEEEENS8_IJNS8_IJNS8_IJSF_NS5_ILi64EEEEEENS8_IJNS5_ILi1024EEES6_EEEEEENS8_IJNS8_IJSC_NS5_ILi512EEESA_EEENS8_IJNS5_ILi4096EEENS8_IJNS5_ILi16EEENS5_ILi8192EEEEEEEEEEEEEEEEEEENS_10ViewEngineINS_8smem_ptrIPN7cutlass10bfloat16_tEEEEEEEC2ERKS10_RKS17_)
$_ZN7cutlass13device_kernelIN5flash19enable_sm80_to_sm89INS1_16FlashAttnBwdSm80INS1_25CollectiveMainloopBwdSm80ILi2ELi2EN4cute5tupleIJNS5_1CILi128EEES8_NS7_ILi64EEEEEENS_10bfloat16_tEfNS_4arch4Sm80ELb0ELb1ELb1ELb1ELb1ELb0ELb0ELb0ELi2ELi4ELi4ELi4ELb0EEENS1_24CollectiveEpilogueBwdGQAISA_fSD_Li256ELb1ELb1EEENS1_19SingleTileSchedulerILb1ELb0ELb0ELi128EEEEEEEEEvNT_6ParamsE$_ZN4cute3eso3ESOILb1ELb0EJNS_14ComposedLayoutINS_7SwizzleILi3ELi3ELi3EEENS_1CILi0EEENS_6LayoutINS_5tupleIJNS8_IJNS8_IJNS5_ILi4EEENS5_ILi8EEEEEENS8_IJS9_NS5_ILi1EEEEEEEEENS8_IJNS8_IJNS5_ILi2EEESF_SF_EEENS8_IJSF_NS8_IJS9_SF_EEEEEEEEEEEENS8_IJNS8_IJNS8_IJSF_NS5_ILi64EEEEEENS8_IJNS5_ILi1024EEES6_EEEEEENS8_IJNS8_IJSC_NS5_ILi512EEESA_EEENS8_IJNS5_ILi4096EEENS8_IJNS5_ILi16EEENS5_ILi8192EEEEEEEEEEEEEEEEEEENS_10ViewEngineINS_8smem_ptrIPN7cutlass10bfloat16_tEEEEEEEC2ERKS10_RKS17_:
[----:B------:R-:W-:Y:S02]  /*78d0*/  IADD3 R4, R63, -c[0x0][0x20], RZ ;  /* 0x800008003f047a10 */ /* 0x000fe40007ffe0ff */
[----:B------:R-:W-:-:S03]  /*78e0*/  MOV R7, 0x0 ;  /* 0x0000000000077802 */ /* 0x000fc60000000f00 */
[----:B------:R1:W-:Y:S01]  /*78f0*/  STL.64 [R4], R2 ;  /* 0x0000000204007387 */ /* 0x0003e20000100a00 */
[----:B------:R-:W-:Y:S05]  /*7900*/  RET.REL.NODEC R6 `(_ZN7cutlass13device_kernelIN5flash19enable_sm80_to_sm89INS1_16FlashAttnBwdSm80INS1_25CollectiveMainloopBwdSm80ILi2ELi2EN4cute5tupleIJNS5_1CILi128EEES8_NS7_ILi64EEEEEENS_10bfloat16_tEfNS_4arch4Sm80ELb0ELb1ELb1ELb1ELb1ELb0ELb0ELb0ELi2ELi4ELi4ELi4ELb0EEENS1_24CollectiveEpilogueBwdGQAISA_fSD_Li256ELb1ELb1EEENS1_19SingleTileSchedulerILb1ELb0ELb0ELi128EEEEEEEEEvNT_6ParamsE) ;  /* 0xffff86f006007950 */ /* 0x000fea0003c3ffff */
        .type           $_ZN7cutlass13device_kernelIN5flash19enable_sm80_to_sm89INS1_16FlashAttnBwdSm80INS1_25CollectiveMainloopBwdSm80ILi2ELi2EN4cute5tupleIJNS5_1CILi128EEES8_NS7_ILi64EEEEEENS_10bfloat16_tEfNS_4arch4Sm80ELb0ELb1ELb1ELb1ELb1ELb0ELb0ELb0ELi2ELi4ELi4ELi4ELb0EEENS1_24CollectiveEpilogueBwdGQAISA_fSD_Li256ELb1ELb1EEENS1_19SingleTileSchedulerILb1ELb0ELb0ELi128EEEEEEEEEvNT_6ParamsE$_ZN4cute3eso3ESOILb1ELb0EJNS_14ComposedLayoutINS_7SwizzleILi3ELi3ELi3EEENS_1CILi0EEENS_6LayoutINS_5tupleIJNS8_IJNS8_IJNS5_ILi4EEENS5_ILi8EEEEEENS8_IJS9_NS5_ILi1EEEEEEEEENS8_IJNS8_IJNS5_ILi2EEESF_SF_EEENS8_IJSF_SA_EEEEEEEEENS8_IJNS8_IJNS8_IJNS5_ILi128EEESC_EEENS8_IJNS5_ILi16EEES6_EEEEEENS8_IJNS8_IJNS5_ILi64EEESA_NS5_ILi512EEEEEENS8_IJNS5_ILi8192EEENS5_ILi1024EEEEEEEEEEEEEEEENS_10ViewEngineINS_8smem_ptrIPN7cutlass10bfloat16_tEEEEEEEC2ERKSY_RKS15_,@function
        .size           $_ZN7cutlass13device_kernelIN5flash19enable_sm80_to_sm89INS1_16FlashAttnBwdSm80INS1_25CollectiveMainloopBwdSm80ILi2ELi2EN4cute5tupleIJNS5_1CILi128EEES8_NS7_ILi64EEEEEENS_10bfloat16_tEfNS_4arch4Sm80ELb0ELb1ELb1ELb1ELb1ELb0ELb0ELb0ELi2ELi4ELi4ELi4ELb0EEENS1_24CollectiveEpilogueBwdGQAISA_fSD_Li256ELb1ELb1EEENS1_19SingleTileSchedulerILb1ELb0ELb0ELi128EEEEEEEEEvNT_6ParamsE$_ZN4cute3eso3ESOILb1ELb0EJNS_14ComposedLayoutINS_7SwizzleILi3ELi3ELi3EEENS_1CILi0EEENS_6LayoutINS_5tupleIJNS8_IJNS8_IJNS5_ILi4EEENS5_ILi8EEEEEENS8_IJS9_NS5_ILi1EEEEEEEEENS8_IJNS8_IJNS5_ILi2EEESF_SF_EEENS8_IJSF_SA_EEEEEEEEENS8_IJNS8_IJNS8_IJNS5_ILi128EEESC_EEENS8_IJNS5_ILi16EEES6_EEEEEENS8_IJNS8_IJNS5_ILi64EEESA_NS5_ILi512EEEEEENS8_IJNS5_ILi8192EEENS5_ILi1024EEEEEEEEEEEEEEEENS_10ViewEngineINS_8smem_ptrIPN7cutlass10bfloat16_tEEEEEEEC2ERKSY_RKS15_,($_ZN7cutlass13device_kernelIN5flash19enable_sm80_to_sm89INS1_16FlashAttnBwdSm80INS1_25CollectiveMainloopBwdSm80ILi2ELi2EN4cute5tupleIJNS5_1CILi128EEES8_NS7_ILi64EEEEEENS_10bfloat16_tEfNS_4arch4Sm80ELb0ELb1ELb1ELb1ELb1ELb0ELb0ELb0ELi2ELi4ELi4ELi4ELb0EEENS1_24CollectiveEpilogueBwdGQAISA_fSD_Li256ELb1ELb1EEENS1_19SingleTileSchedulerILb1ELb0ELb0ELi128EEEEEEEEEvNT_6ParamsE$_ZN4cute3eso3ESOILb1ELb0EJNS_14ComposedLayoutINS_7SwizzleILi3ELi3ELi3EEENS_1CILj0EEENS_6LayoutINS_5tupleIJNS5_ILi64EEENS5_ILi128EEEEEENS8_IJNS5_ILi1EEES9_EEEEEEENS_10ViewEngineINS_8smem_ptrIPN7cutlass10bfloat16_tEEEEEEEC2ERKSF_RKSM_ - $_ZN7cutlass13device_kernelIN5flash19enable_sm80_to_sm89INS1_16FlashAttnBwdSm80INS1_25CollectiveMainloopBwdSm80ILi2ELi2EN4cute5tupleIJNS5_1CILi128EEES8_NS7_ILi64EEEEEENS_10bfloat16_tEfNS_4arch4Sm80ELb0ELb1ELb1ELb1ELb1ELb0ELb0ELb0ELi2ELi4ELi4ELi4ELb0EEENS1_24CollectiveEpilogueBwdGQAISA_fSD_Li256ELb1ELb1EEENS1_19SingleTileSchedulerILb1ELb0ELb0ELi128EEEEEEEEEvNT_6ParamsE$_ZN4cute3eso3ESOILb1ELb0EJNS_14ComposedLayoutINS_7SwizzleILi3ELi3ELi3EEENS_1CILi0EEENS_6LayoutINS_5tupleIJNS8_IJNS8_IJNS5_ILi4EEENS5_ILi8EEEEEENS8_IJS9_NS5_ILi1EEEEEEEEENS8_IJNS8_IJNS5_ILi2EEESF_SF_EEENS8_IJSF_SA_EEEEEEEEENS8_IJNS8_IJNS8_IJNS5_ILi128EEESC_EEENS8_IJNS5_ILi16EEES6_EEEEEENS8_IJNS8_IJNS5_ILi64EEESA_NS5_ILi512EEEEEENS8_IJNS5_ILi8192EEENS5_ILi1024EEEEEEEEEEEEEEEENS_10ViewEngineINS_8smem_ptrIPN7cutlass10bfloat16_tEEEEEEEC2ERKSY_RKS15_)
$_ZN7cutlass13device_kernelIN5flash19enable_sm80_to_sm89INS1_16FlashAttnBwdSm80INS1_25CollectiveMainloopBwdSm80ILi2ELi2EN4cute5tupleIJNS5_1CILi128EEES8_NS7_ILi64EEEEEENS_10bfloat16_tEfNS_4arch4Sm80ELb0ELb1ELb1ELb1ELb1ELb0ELb0ELb0ELi2ELi4ELi4ELi4ELb0EEENS1_24CollectiveEpilogueBwdGQAISA_fSD_Li256ELb1ELb1EEENS1_19SingleTileSchedulerILb1ELb0ELb0ELi128EEEEEEEEEvNT_6ParamsE$_ZN4cute3eso3ESOILb1ELb0EJNS_14ComposedLayoutINS_7SwizzleILi3ELi3ELi3EEENS_1CILi0EEENS_6LayoutINS_5tupleIJNS8_IJNS8_IJNS5_ILi4EEENS5_ILi8EEEEEENS8_IJS9_NS5_ILi1EEEEEEEEENS8_IJNS8_IJNS5_ILi2EEESF_SF_EEENS8_IJSF_SA_EEEEEEEEENS8_IJNS8_IJNS8_IJNS5_ILi128EEESC_EEENS8_IJNS5_ILi16EEES6_EEEEEENS8_IJNS8_IJNS5_ILi64EEESA_NS5_ILi512EEEEEENS8_IJNS5_ILi8192EEENS5_ILi1024EEEEEEEEEEEEEEEENS_10ViewEngineINS_8smem_ptrIPN7cutlass10bfloat16_tEEEEEEEC2ERKSY_RKS15_:
[----:B------:R-:W-:Y:S02]  /*7910*/  IADD3 R4, R25, -c[0x0][0x20], RZ ;  /* 0x8000080019047a10 */ /* 0x000fe40007ffe0ff */
[----:B------:R-:W-:-:S03]  /*7920*/  MOV R7, 0x0 ;  /* 0x0000000000077802 */ /* 0x000fc60000000f00 */
[----:B------:R1:W-:Y:S01]  /*7930*/  STL.64 [R4], R2 ;  /* 0x0000000204007387 */ /* 0x0003e20000100a00 */
[----:B------:R-:W-:Y:S05]  /*7940*/  RET.REL.NODEC R6 `(_ZN7cutlass13device_kernelIN5flash19enable_sm80_to_sm89INS1_16FlashAttnBwdSm80INS1_25CollectiveMainloopBwdSm80ILi2ELi2EN4cute5tupleIJNS5_1CILi128EEES8_NS7_ILi64EEEEEENS_10bfloat16_tEfNS_4arch4Sm80ELb0ELb1ELb1ELb1ELb1ELb0ELb0ELb0ELi2ELi4ELi4ELi4ELb0EEENS1_24CollectiveEpilogueBwdGQAISA_fSD_Li256ELb1ELb1EEENS1_19SingleTileSchedulerILb1ELb0ELb0ELi128EEEEEEEEEvNT_6ParamsE) ;  /* 0xffff86b006007950 */ /* 0x000fea0003c3ffff */
        .type           $_ZN7cutlass13device_kernelIN5flash19enable_sm80_to_sm89INS1_16FlashAttnBwdSm80INS1_25CollectiveMainloopBwdSm80ILi2ELi2EN4cute5tupleIJNS5_1CILi128EEES8_NS7_ILi64EEEEEENS_10bfloat16_tEfNS_4arch4Sm80ELb0ELb1ELb1ELb1ELb1ELb0ELb0ELb0ELi2ELi4ELi4ELi4ELb0EEENS1_24CollectiveEpilogueBwdGQAISA_fSD_Li256ELb1ELb1EEENS1_19SingleTileSchedulerILb1ELb0ELb0ELi128EEEEEEEEEvNT_6ParamsE$_ZN4cute3eso3ESOILb1ELb0EJNS_14ComposedLayoutINS_7SwizzleILi3ELi3ELi3EEENS_1CILj0EEENS_6LayoutINS_5tupleIJNS5_ILi64EEENS5_ILi128EEEEEENS8_IJNS5_ILi1EEES9_EEEEEEENS_10ViewEngineINS_8smem_ptrIPN7cutlass10bfloat16_tEEEEEEEC2ERKSF_RKSM_,@function
        .size           $_ZN7cutlass13device_kernelIN5flash19enable_sm80_to_sm89INS1_16FlashAttnBwdSm80INS1_25CollectiveMainloopBwdSm80ILi2ELi2EN4cute5tupleIJNS5_1CILi128EEES8_NS7_ILi64EEEEEENS_10bfloat16_tEfNS_4arch4Sm80ELb0ELb1ELb1ELb1ELb1ELb0ELb0ELb0ELi2ELi4ELi4ELi4ELb0EEENS1_24CollectiveEpilogueBwdGQAISA_fSD_Li256ELb1ELb1EEENS1_19SingleTileSchedulerILb1ELb0ELb0ELi128EEEEEEEEEvNT_6ParamsE$_ZN4cute3eso3ESOILb1ELb0EJNS_14ComposedLayoutINS_7SwizzleILi3ELi3ELi3EEENS_1CILj0EEENS_6LayoutINS_5tupleIJNS5_ILi64EEENS5_ILi128EEEEEENS8_IJNS5_ILi1EEES9_EEEEEEENS_10ViewEngineINS_8smem_ptrIPN7cutlass10bfloat16_tEEEEEEEC2ERKSF_RKSM_,($_ZN7cutlass13device_kernelIN5flash19enable_sm80_to_sm89INS1_16FlashAttnBwdSm80INS1_25CollectiveMainloopBwdSm80ILi2ELi2EN4cute5tupleIJNS5_1CILi128EEES8_NS7_ILi64EEEEEENS_10bfloat16_tEfNS_4arch4Sm80ELb0ELb1ELb1ELb1ELb1ELb0ELb0ELb0ELi2ELi4ELi4ELi4ELb0EEENS1_24CollectiveEpilogueBwdGQAISA_fSD_Li256ELb1ELb1EEENS1_19SingleTileSchedulerILb1ELb0ELb0ELi128EEEEEEEEEvNT_6ParamsE$_ZN4cute3eso3ESOILb1ELb0EJNS_14ComposedLayoutINS_7SwizzleILi3ELi3ELi3EEENS_1CILj0EEENS_6LayoutINS_5tupleIJNS8_IJNS5_ILi8EEENS5_ILi16EEEEEENS8_IJNS5_ILi64EEENS5_ILi1EEEEEEEEENS8_IJNS8_IJSC_NS5_ILi512EEEEEENS8_IJSD_NS5_ILi0EEEEEEEEEEEEENS_10ViewEngineINS_8smem_ptrIPN7cutlass10bfloat16_tEEEEEEEC2ERKSM_RKST_ - $_ZN7cutlass13device_kernelIN5flash19enable_sm80_to_sm89INS1_16FlashAttnBwdSm80INS1_25CollectiveMainloopBwdSm80ILi2ELi2EN4cute5tupleIJNS5_1CILi128EEES8_NS7_ILi64EEEEEENS_10bfloat16_tEfNS_4arch4Sm80ELb0ELb1ELb1ELb1ELb1ELb0ELb0ELb0ELi2ELi4ELi4ELi4ELb0EEENS1_24CollectiveEpilogueBwdGQAISA_fSD_Li256ELb1ELb1EEENS1_19SingleTileSchedulerILb1ELb0ELb0ELi128EEEEEEEEEvNT_6ParamsE$_ZN4cute3eso3ESOILb1ELb0EJNS_14ComposedLayoutINS_7SwizzleILi3ELi3ELi3EEENS_1CILj0EEENS_6LayoutINS_5tupleIJNS5_ILi64EEENS5_ILi128EEEEEENS8_IJNS5_ILi1EEES9_EEEEEEENS_10ViewEngineINS_8smem_ptrIPN7cutlass10bfloat16_tEEEEEEEC2ERKSF_RKSM_)
$_ZN7cutlass13device_kernelIN5flash19enable_sm80_to_sm89INS1_16FlashAttnBwdSm80INS1_25CollectiveMainloopBwdSm80ILi2ELi2EN4cute5tupleIJNS5_1CILi128EEES8_NS7_ILi64EEEEEENS_10bfloat16_tEfNS_4arch4Sm80ELb0ELb1ELb1ELb1ELb1ELb0ELb0ELb0ELi2ELi4ELi4ELi4ELb0EEENS1_24CollectiveEpilogueBwdGQAISA_fSD_Li256ELb1ELb1EEENS1_19SingleTileSchedulerILb1ELb0ELb0ELi128EEEEEEEEEvNT_6ParamsE$_ZN4cute3eso3ESOILb1ELb0EJNS_14ComposedLayoutINS_7SwizzleILi3ELi3ELi3EEENS_1CILj0EEENS_6LayoutINS_5tupleIJNS5_ILi64EEENS5_ILi128EEEEEENS8_IJNS5_ILi1EEES9_EEEEEEENS_10ViewEngineINS_8smem_ptrIPN7cutlass10bfloat16_tEEEEEEEC2ERKSF_RKSM_:
[----:B------:R-:W-:Y:S02]  /*7950*/  IADD3 R4, R25, -c[0x0][0x20], RZ ;  /* 0x8000080019047a10 */ /* 0x000fe40007ffe0ff */
[----:B------:R-:W-:-:S03]  /*7960*/  MOV R7, 0x0 ;  /* 0x0000000000077802 */ /* 0x000fc60000000f00 */
[----:B------:R1:W-:Y:S01]  /*7970*/  STL.64 [R4], R2 ;  /* 0x0000000204007387 */ /* 0x0003e20000100a00 */
[----:B------:R-:W-:Y:S05]  /*7980*/  RET.REL.NODEC R6 `(_ZN7cutlass13device_kernelIN5flash19enable_sm80_to_sm89INS1_16FlashAttnBwdSm80INS1_25CollectiveMainloopBwdSm80ILi2ELi2EN4cute5tupleIJNS5_1CILi128EEES8_NS7_ILi64EEEEEENS_10bfloat16_tEfNS_4arch4Sm80ELb0ELb1ELb1ELb1ELb1ELb0ELb0ELb0ELi2ELi4ELi4ELi4ELb0EEENS1_24CollectiveEpilogueBwdGQAISA_fSD_Li256ELb1ELb1EEENS1_19SingleTileSchedulerILb1ELb0ELb0ELi128EEEEEEEEEvNT_6ParamsE) ;  /* 0xffff867006007950 */ /* 0x000fea0003c3ffff */
        .type           $_ZN7cutlass13device_kernelIN5flash19enable_sm80_to_sm89INS1_16FlashAttnBwdSm80INS1_25CollectiveMainloopBwdSm80ILi2ELi2EN4cute5tupleIJNS5_1CILi128EEES8_NS7_ILi64EEEEEENS_10bfloat16_tEfNS_4arch4Sm80ELb0ELb1ELb1ELb1ELb1ELb0ELb0ELb0ELi2ELi4ELi4ELi4ELb0EEENS1_24CollectiveEpilogueBwdGQAISA_fSD_Li256ELb1ELb1EEENS1_19SingleTileSchedulerILb1ELb0ELb0ELi128EEEEEEEEEvNT_6ParamsE$_ZN4cute3eso3ESOILb1ELb0EJNS_14ComposedLayoutINS_7SwizzleILi3ELi3ELi3EEENS_1CILj0EEENS_6LayoutINS_5tupleIJNS8_IJNS5_ILi8EEENS5_ILi16EEEEEENS8_IJNS5_ILi64EEENS5_ILi1EEEEEEEEENS8_IJNS8_IJSC_NS5_ILi512EEEEEENS8_IJSD_NS5_ILi0EEEEEEEEEEEEENS_10ViewEngineINS_8smem_ptrIPN7cutlass10bfloat16_tEEEEEEEC2ERKSM_RKST_,@function
        .size           $_ZN7cutlass13device_kernelIN5flash19enable_sm80_to_sm89INS1_16FlashAttnBwdSm80INS1_25CollectiveMainloopBwdSm80ILi2ELi2EN4cute5tupleIJNS5_1CILi128EEES8_NS7_ILi64EEEEEENS_10bfloat16_tEfNS_4arch4Sm80ELb0ELb1ELb1ELb1ELb1ELb0ELb0ELb0ELi2ELi4ELi4ELi4ELb0EEENS1_24CollectiveEpilogueBwdGQAISA_fSD_Li256ELb1ELb1EEENS1_19SingleTileSchedulerILb1ELb0ELb0ELi128EEEEEEEEEvNT_6ParamsE$_ZN4cute3eso3ESOILb1ELb0EJNS_14ComposedLayoutINS_7SwizzleILi3ELi3ELi3EEENS_1CILj0EEENS_6LayoutINS_5tupleIJNS8_IJNS5_ILi8EEENS5_ILi16EEEEEENS8_IJNS5_ILi64EEENS5_ILi1EEEEEEEEENS8_IJNS8_IJSC_NS5_ILi512EEEEEENS8_IJSD_NS5_ILi0EEEEEEEEEEEEENS_10ViewEngineINS_8smem_ptrIPN7cutlass10bfloat16_tEEEEEEEC2ERKSM_RKST_,($_ZN7cutlass13device_kernelIN5flash19enable_sm80_to_sm89INS1_16FlashAttnBwdSm80INS1_25CollectiveMainloopBwdSm80ILi2ELi2EN4cute5tupleIJNS5_1CILi128EEES8_NS7_ILi64EEEEEENS_10bfloat16_tEfNS_4arch4Sm80ELb0ELb1ELb1ELb1ELb1ELb0ELb0ELb0ELi2ELi4ELi4ELi4ELb0EEENS1_24CollectiveEpilogueBwdGQAISA_fSD_Li256ELb1ELb1EEENS1_19SingleTileSchedulerILb1ELb0ELb0ELi128EEEEEEEEEvNT_6ParamsE$_ZN4cute3eso3ESOILb1ELb0EJNS_14ComposedLayoutINS_7SwizzleILi3ELi3ELi3EEENS_1CILj0EEENS_6LayoutINS_5tupleIJNS8_IJNS8_IJNS5_ILi4EEENS5_ILi8EEEEEENS8_IJNS5_ILi2EEENS5_ILi1EEEEEEEEENS8_IJNS8_IJSC_SC_EEESB_EEEEEENS8_IJNS8_IJNS8_IJNS5_ILi128EEESD_EEENS8_IJSA_NS5_ILi0EEEEEEEEENS8_IJNS8_IJNS5_ILi64EEENS5_ILi512EEEEEENS8_IJNS5_ILi16EEENS5_ILi1024EEEEEEEEEEEEEEEENS_10ViewEngineINS_8smem_ptrIPN7cutlass10bfloat16_tEEEEEEEC2ERKSX_RKS14_ - $_ZN7cutlass13device_kernelIN5flash19enable_sm80_to_sm89INS1_16FlashAttnBwdSm80INS1_25CollectiveMainloopBwdSm80ILi2ELi2EN4cute5tupleIJNS5_1CILi128EEES8_NS7_ILi64EEEEEENS_10bfloat16_tEfNS_4arch4Sm80ELb0ELb1ELb1ELb1ELb1ELb0ELb0ELb0ELi2ELi4ELi4ELi4ELb0EEENS1_24CollectiveEpilogueBwdGQAISA_fSD_Li256ELb1ELb1EEENS1_19SingleTileSchedulerILb1ELb0ELb0ELi128EEEEEEEEEvNT_6ParamsE$_ZN4cute3eso3ESOILb1ELb0EJNS_14ComposedLayoutINS_7SwizzleILi3ELi3ELi3EEENS_1CILj0EEENS_6LayoutINS_5tupleIJNS8_IJNS5_ILi8EEENS5_ILi16EEEEEENS8_IJNS5_ILi64EEENS5_ILi1EEEEEEEEENS8_IJNS8_IJSC_NS5_ILi512EEEEEENS8_IJSD_NS5_ILi0EEEEEEEEEEEEENS_10ViewEngineINS_8smem_ptrIPN7cutlass10bfloat16_tEEEEEEEC2ERKSM_RKST_)
$_ZN7cutlass13device_kernelIN5flash19enable_sm80_to_sm89INS1_16FlashAttnBwdSm80INS1_25CollectiveMainloopBwdSm80ILi2ELi2EN4cute5tupleIJNS5_1CILi128EEES8_NS7_ILi64EEEEEENS_10bfloat16_tEfNS_4arch4Sm80ELb0ELb1ELb1ELb1ELb1ELb0ELb0ELb0ELi2ELi4ELi4ELi4ELb0EEENS1_24CollectiveEpilogueBwdGQAISA_fSD_Li256ELb1ELb1EEENS1_19SingleTileSchedulerILb1ELb0ELb0ELi128EEEEEEEEEvNT_6ParamsE$_ZN4cute3eso3ESOILb1ELb0EJNS_14ComposedLayoutINS_7SwizzleILi3ELi3ELi3EEENS_1CILj0EEENS_6LayoutINS_5tupleIJNS8_IJNS5_ILi8EEENS5_ILi16EEEEEENS8_IJNS5_ILi64EEENS5_ILi1EEEEEEEEENS8_IJNS8_IJSC_NS5_ILi512EEEEEENS8_IJSD_NS5_ILi0EEEEEEEEEEEEENS_10ViewEngineINS_8smem_ptrIPN7cutlass10bfloat16_tEEEEEEEC2ERKSM_RKST_:
[----:B------:R-:W-:Y:S02]  /*7990*/  IADD3 R4, R25, -c[0x0][0x20], RZ ;  /* 0x8000080019047a10 */ /* 0x000fe40007ffe0ff */
[----:B------:R-:W-:-:S03]  /*79a0*/  MOV R7, 0x0 ;  /* 0x0000000000077802 */ /* 0x000fc60000000f00 */
[----:B------:R1:W-:Y:S01]  /*79b0*/  STL.64 [R4], R2 ;  /* 0x0000000204007387 */ /* 0x0003e20000100a00 */
[----:B------:R-:W-:Y:S05]  /*79c0*/  RET.REL.NODEC R6 `(_ZN7cutlass13device_kernelIN5flash19enable_sm80_to_sm89INS1_16FlashAttnBwdSm80INS1_25CollectiveMainloopBwdSm80ILi2ELi2EN4cute5tupleIJNS5_1CILi128EEES8_NS7_ILi64EEEEEENS_10bfloat16_tEfNS_4arch4Sm80ELb0ELb1ELb1ELb1ELb1ELb0ELb0ELb0ELi2ELi4ELi4ELi4ELb0EEENS1_24CollectiveEpilogueBwdGQAISA_fSD_Li256ELb1ELb1EEENS1_19SingleTileSchedulerILb1ELb0ELb0ELi128EEEEEEEEEvNT_6ParamsE) ;  /* 0xffff863006007950 */ /* 0x000fea0003c3ffff */
        .type           $_ZN7cutlass13device_kernelIN5flash19enable_sm80_to_sm89INS1_16FlashAttnBwdSm80INS1_25CollectiveMainloopBwdSm80ILi2ELi2EN4cute5tupleIJNS5_1CILi128EEES8_NS7_ILi64EEEEEENS_10bfloat16_tEfNS_4arch4Sm80ELb0ELb1ELb1ELb1ELb1ELb0ELb0ELb0ELi2ELi4ELi4ELi4ELb0EEENS1_24CollectiveEpilogueBwdGQAISA_fSD_Li256ELb1ELb1EEENS1_19SingleTileSchedulerILb1ELb0ELb0ELi128EEEEEEEEEvNT_6ParamsE$_ZN4cute3eso3ESOILb1ELb0EJNS_14ComposedLayoutINS_7SwizzleILi3ELi3ELi3EEENS_1CILj0EEENS_6LayoutINS_5tupleIJNS8_IJNS8_IJNS5_ILi4EEENS5_ILi8EEEEEENS8_IJNS5_ILi2EEENS5_ILi1EEEEEEEEENS8_IJNS8_IJSC_SC_EEESB_EEEEEENS8_IJNS8_IJNS8_IJNS5_ILi128EEESD_EEENS8_IJSA_NS5_ILi0EEEEEEEEENS8_IJNS8_IJNS5_ILi64EEENS5_ILi512EEEEEENS8_IJNS5_ILi16EEENS5_ILi1024EEEEEEEEEEEEEEEENS_10ViewEngineINS_8smem_ptrIPN7cutlass10bfloat16_tEEEEEEEC2ERKSX_RKS14_,@function
        .size           $_ZN7cutlass13device_kernelIN5flash19enable_sm80_to_sm89INS1_16FlashAttnBwdSm80INS1_25CollectiveMainloopBwdSm80ILi2ELi2EN4cute5tupleIJNS5_1CILi128EEES8_NS7_ILi64EEEEEENS_10bfloat16_tEfNS_4arch4Sm80ELb0ELb1ELb1ELb1ELb1ELb0ELb0ELb0ELi2ELi4ELi4ELi4ELb0EEENS1_24CollectiveEpilogueBwdGQAISA_fSD_Li256ELb1ELb1EEENS1_19SingleTileSchedulerILb1ELb0ELb0ELi128EEEEEEEEEvNT_6ParamsE$_ZN4cute3eso3ESOILb1ELb0EJNS_14ComposedLayoutINS_7SwizzleILi3ELi3ELi3EEENS_1CILj0EEENS_6LayoutINS_5tupleIJNS8_IJNS8_IJNS5_ILi4EEENS5_ILi8EEEEEENS8_IJNS5_ILi2EEENS5_ILi1EEEEEEEEENS8_IJNS8_IJSC_SC_EEESB_EEEEEENS8_IJNS8_IJNS8_IJNS5_ILi128EEESD_EEENS8_IJSA_NS5_ILi0EEEEEEEEENS8_IJNS8_IJNS5_ILi64EEENS5_ILi512EEEEEENS8_IJNS5_ILi16EEENS5_ILi1024EEEEEEEEEEEEEEEENS_10ViewEngineINS_8smem_ptrIPN7cutlass10bfloat16_tEEEEEEEC2ERKSX_RKS14_,($_ZN7cutlass13device_kernelIN5flash19enable_sm80_to_sm89INS1_16FlashAttnBwdSm80INS1_25CollectiveMainloopBwdSm80ILi2ELi2EN4cute5tupleIJNS5_1CILi128EEES8_NS7_ILi64EEEEEENS_10bfloat16_tEfNS_4arch4Sm80ELb0ELb1ELb1ELb1ELb1ELb0ELb0ELb0ELi2ELi4ELi4ELi4ELb0EEENS1_24CollectiveEpilogueBwdGQAISA_fSD_Li256ELb1ELb1EEENS1_19SingleTileSchedulerILb1ELb0ELb0ELi128EEEEEEEEEvNT_6ParamsE$_ZN4cute3eso3ESOILb1ELb0EJNS_14ComposedLayoutINS_7SwizzleILi3ELi3ELi3EEENS_1CILj0EEENS_6LayoutINS_5tupleIJNS8_IJNS8_IJNS5_ILi4EEENS5_ILi8EEEEEENS8_IJS9_NS5_ILi1EEEEEEEEENS8_IJNS8_IJNS5_ILi2EEESF_SF_EEENS8_IJSF_S9_EEEEEEEEENS8_IJNS8_IJNS8_IJSF_NS5_ILi64EEEEEENS8_IJNS5_ILi1024EEENS5_ILi0EEEEEEEEENS8_IJNS8_IJSC_NS5_ILi512EEESA_EEENS8_IJNS5_ILi4096EEENS5_ILi16EEEEEEEEEEEEEEEENS_10ViewEngineINS_8smem_ptrIPN7cutlass10bfloat16_tEEEEEEEC2ERKSY_RKS15_ - $_ZN7cutlass13device_kernelIN5flash19enable_sm80_to_sm89INS1_16FlashAttnBwdSm80INS1_25CollectiveMainloopBwdSm80ILi2ELi2EN4cute5tupleIJNS5_1CILi128EEES8_NS7_ILi64EEEEEENS_10bfloat16_tEfNS_4arch4Sm80ELb0ELb1ELb1ELb1ELb1ELb0ELb0ELb0ELi2ELi4ELi4ELi4ELb0EEENS1_24CollectiveEpilogueBwdGQAISA_fSD_Li256ELb1ELb1EEENS1_19SingleTileSchedulerILb1ELb0ELb0ELi128EEEEEEEEEvNT_6ParamsE$_ZN4cute3eso3ESOILb1ELb0EJNS_14ComposedLayoutINS_7SwizzleILi3ELi3ELi3EEENS_1CILj0EEENS_6LayoutINS_5tupleIJNS8_IJNS8_IJNS5_ILi4EEENS5_ILi8EEEEEENS8_IJNS5_ILi2EEENS5_ILi1EEEEEEEEENS8_IJNS8_IJSC_SC_EEESB_EEEEEENS8_IJNS8_IJNS8_IJNS5_ILi128EEESD_EEENS8_IJSA_NS5_ILi0EEEEEEEEENS8_IJNS8_IJNS5_ILi64EEENS5_ILi512EEEEEENS8_IJNS5_ILi16EEENS5_ILi1024EEEEEEEEEEEEEEEENS_10ViewEngineINS_8smem_ptrIPN7cutlass10bfloat16_tEEEEEEEC2ERKSX_RKS14_)
$_ZN7cutlass13device_kernelIN5flash19enable_sm80_to_sm89INS1_16FlashAttnBwdSm80INS1_25CollectiveMainloopBwdSm80ILi2ELi2EN4cute5tupleIJNS5_1CILi128EEES8_NS7_ILi64EEEEEENS_10bfloat16_tEfNS_4arch4Sm80ELb0ELb1ELb1ELb1ELb1ELb0ELb0ELb0ELi2ELi4ELi4ELi4ELb0EEENS1_24CollectiveEpilogueBwdGQAISA_fSD_Li256ELb1ELb1EEENS1_19SingleTileSchedulerILb1ELb0ELb0ELi128EEEEEEEEEvNT_6ParamsE$_ZN4cute3eso3ESOILb1ELb0EJNS_14ComposedLayoutINS_7SwizzleILi3ELi3ELi3EEENS_1CILj0EEENS_6LayoutINS_5tupleIJNS8_IJNS8_IJNS5_ILi4EEENS5_ILi8EEEEEENS8_IJNS5_ILi2EEENS5_ILi1EEEEEEEEENS8_IJNS8_IJSC_SC_EEESB_EEEEEENS8_IJNS8_IJNS8_IJNS5_ILi128EEESD_EEENS8_IJSA_NS5_ILi0EEEEEEEEENS8_IJNS8_IJNS5_ILi64EEENS5_ILi512EEEEEENS8_IJNS5_ILi16EEENS5_ILi1024EEEEEEEEEEEEEEEENS_10ViewEngineINS_8smem_ptrIPN7cutlass10bfloat16_tEEEEEEEC2ERKSX_RKS14_:
[----:B------:R-:W-:Y:S02]  /*79d0*/  IADD3 R4, R25, -c[0x0][0x20], RZ ;  /* 0x8000080019047a10 */ /* 0x000fe40007ffe0ff */
[----:B------:R-:W-:-:S03]  /*79e0*/  MOV R7, 0x0 ;  /* 0x0000000000077802 */ /* 0x000fc60000000f00 */
[----:B------:R1:W-:Y:S01]  /*79f0*/  STL.64 [R4], R2 ;  /* 0x0000000204007387 */ /* 0x0003e20000100a00 */
[----:B------:R-:W-:Y:S05]  /*7a00*/  RET.REL.NODEC R6 `(_ZN7cutlass13device_kernelIN5flash19enable_sm80_to_sm89INS1_16FlashAttnBwdSm80INS1_25CollectiveMainloopBwdSm80ILi2ELi2EN4cute5tupleIJNS5_1CILi128EEES8_NS7_ILi64EEEEEENS_10bfloat16_tEfNS_4arch4Sm80ELb0ELb1ELb1ELb1ELb1ELb0ELb0ELb0ELi2ELi4ELi4ELi4ELb0EEENS1_24CollectiveEpilogueBwdGQAISA_fSD_Li256ELb1ELb1EEENS1_19SingleTileSchedulerILb1ELb0ELb0ELi128EEEEEEEEEvNT_6ParamsE) ;  /* 0xffff85f006007950 */ /* 0x000fea0003c3ffff */
        .type           $_ZN7cutlass13device_kernelIN5flash19enable_sm80_to_sm89INS1_16FlashAttnBwdSm80INS1_25CollectiveMainloopBwdSm80ILi2ELi2EN4cute5tupleIJNS5_1CILi128EEES8_NS7_ILi64EEEEEENS_10bfloat16_tEfNS_4arch4Sm80ELb0ELb1ELb1ELb1ELb1ELb0ELb0ELb0ELi2ELi4ELi4ELi4ELb0EEENS1_24CollectiveEpilogueBwdGQAISA_fSD_Li256ELb1ELb1EEENS1_19SingleTileSchedulerILb1ELb0ELb0ELi128EEEEEEEEEvNT_6ParamsE$_ZN4cute3eso3ESOILb1ELb0EJNS_14ComposedLayoutINS_7SwizzleILi3ELi3ELi3EEENS_1CILj0EEENS_6LayoutINS_5tupleIJNS8_IJNS8_IJNS5_ILi4EEENS5_ILi8EEEEEENS8_IJS9_NS5_ILi1EEEEEEEEENS8_IJNS8_IJNS5_ILi2EEESF_SF_EEENS8_IJSF_S9_EEEEEEEEENS8_IJNS8_IJNS8_IJSF_NS5_ILi64EEEEEENS8_IJNS5_ILi1024EEENS5_ILi0EEEEEEEEENS8_IJNS8_IJSC_NS5_ILi512EEESA_EEENS8_IJNS5_ILi4096EEENS5_ILi16EEEEEEEEEEEEEEEENS_10ViewEngineINS_8smem_ptrIPN7cutlass10bfloat16_tEEEEEEEC2ERKSY_RKS15_,@function
        .size           $_ZN7cutlass13device_kernelIN5flash19enable_sm80_to_sm89INS1_16FlashAttnBwdSm80INS1_25CollectiveMainloopBwdSm80ILi2ELi2EN4cute5tupleIJNS5_1CILi128EEES8_NS7_ILi64EEEEEENS_10bfloat16_tEfNS_4arch4Sm80ELb0ELb1ELb1ELb1ELb1ELb0ELb0ELb0ELi2ELi4ELi4ELi4ELb0EEENS1_24CollectiveEpilogueBwdGQAISA_fSD_Li256ELb1ELb1EEENS1_19SingleTileSchedulerILb1ELb0ELb0ELi128EEEEEEEEEvNT_6ParamsE$_ZN4cute3eso3ESOILb1ELb0EJNS_14ComposedLayoutINS_7SwizzleILi3ELi3ELi3EEENS_1CILj0EEENS_6LayoutINS_5tupleIJNS8_IJNS8_IJNS5_ILi4EEENS5_ILi8EEEEEENS8_IJS9_NS5_ILi1EEEEEEEEENS8_IJNS8_IJNS5_ILi2EEESF_SF_EEENS8_IJSF_S9_EEEEEEEEENS8_IJNS8_IJNS8_IJSF_NS5_ILi64EEEEEENS8_IJNS5_ILi1024EEENS5_ILi0EEEEEEEEENS8_IJNS8_IJSC_NS5_ILi512EEESA_EEENS8_IJNS5_ILi4096EEENS5_ILi16EEEEEEEEEEEEEEEENS_10ViewEngineINS_8smem_ptrIPN7cutlass10bfloat16_tEEEEEEEC2ERKSY_RKS15_,($_ZN7cutlass13device_kernelIN5flash19enable_sm80_to_sm89INS1_16FlashAttnBwdSm80INS1_25CollectiveMainloopBwdSm80ILi2ELi2EN4cute5tupleIJNS5_1CILi128EEES8_NS7_ILi64EEEEEENS_10bfloat16_tEfNS_4arch4Sm80ELb0ELb1ELb1ELb1ELb1ELb0ELb0ELb0ELi2ELi4ELi4ELi4ELb0EEENS1_24CollectiveEpilogueBwdGQAISA_fSD_Li256ELb1ELb1EEENS1_19SingleTileSchedulerILb1ELb0ELb0ELi128EEEEEEEEEvNT_6ParamsE$_ZN4cute3eso3ESOILb1ELb0EJNS_1CILi0EEENS2_ILi1EEENS2_ILi512EEEiEEC2ERKS3_RKS4_RKS5_RKi - $_ZN7cutlass13device_kernelIN5flash19enable_sm80_to_sm89INS1_16FlashAttnBwdSm80INS1_25CollectiveMainloopBwdSm80ILi2ELi2EN4cute5tupleIJNS5_1CILi128EEES8_NS7_ILi64EEEEEENS_10bfloat16_tEfNS_4arch4Sm80ELb0ELb1ELb1ELb1ELb1ELb0ELb0ELb0ELi2ELi4ELi4ELi4ELb0EEENS1_24CollectiveEpilogueBwdGQAISA_fSD_Li256ELb1ELb1EEENS1_19SingleTileSchedulerILb1ELb0ELb0ELi128EEEEEEEEEvNT_6ParamsE$_ZN4cute3eso3ESOILb1ELb0EJNS_14ComposedLayoutINS_7SwizzleILi3ELi3ELi3EEENS_1CILj0EEENS_6LayoutINS_5tupleIJNS8_IJNS8_IJNS5_ILi4EEENS5_ILi8EEEEEENS8_IJS9_NS5_ILi1EEEEEEEEENS8_IJNS8_IJNS5_ILi2EEESF_SF_EEENS8_IJSF_S9_EEEEEEEEENS8_IJNS8_IJNS8_IJSF_NS5_ILi64EEEEEENS8_IJNS5_ILi1024EEENS5_ILi0EEEEEEEEENS8_IJNS8_IJSC_NS5_ILi512EEESA_EEENS8_IJNS5_ILi4096EEENS5_ILi16EEEEEEEEEEEEEEEENS_10ViewEngineINS_8smem_ptrIPN7cutlass10bfloat16_tEEEEEEEC2ERKSY_RKS15_)
$_ZN7cutlass13device_kernelIN5flash19enable_sm80_to_sm89INS1_16FlashAttnBwdSm80INS1_25CollectiveMainloopBwdSm80ILi2ELi2EN4cute5tupleIJNS5_1CILi128EEES8_NS7_ILi64EEEEEENS_10bfloat16_tEfNS_4arch4Sm80ELb0ELb1ELb1ELb1ELb1ELb0ELb0ELb0ELi2ELi4ELi4ELi4ELb0EEENS1_24CollectiveEpilogueBwdGQAISA_fSD_Li256ELb1ELb1EEENS1_19SingleTileSchedulerILb1ELb0ELb0ELi128EEEEEEEEEvNT_6ParamsE$_ZN4cute3eso3ESOILb1ELb0EJNS_14ComposedLayoutINS_7SwizzleILi3ELi3ELi3EEENS_1CILj0EEENS_6LayoutINS_5tupleIJNS8_IJNS8_IJNS5_ILi4EEENS5_ILi8EEEEEENS8_IJS9_NS5_ILi1EEEEEEEEENS8_IJNS8_IJNS5_ILi2EEESF_SF_EEENS8_IJSF_S9_EEEEEEEEENS8_IJNS8_IJNS8_IJSF_NS5_ILi64EEEEEENS8_IJNS5_ILi1024EEENS5_ILi0EEEEEEEEENS8_IJNS8_IJSC_NS5_ILi512EEESA_EEENS8_IJNS5_ILi4096EEENS5_ILi16EEEEEEEEEEEEEEEENS_10ViewEngineINS_8smem_ptrIPN7cutlass10bfloat16_tEEEEEEEC2ERKSY_RKS15_:
[----:B------:R-:W-:Y:S02]  /*7a10*/  IADD3 R4, R25, -c[0x0][0x20], RZ ;  /* 0x8000080019047a10 */ /* 0x000fe40007ffe0ff */
[----:B------:R-:W-:-:S03]  /*7a20*/  MOV R7, 0x0 ;  /* 0x0000000000077802 */ /* 0x000fc60000000f00 */
[----:B------:R1:W-:Y:S01]  /*7a30*/  STL.64 [R4], R2 ;  /* 0x0000000204007387 */ /* 0x0003e20000100a00 */
[----:B------:R-:W-:Y:S05]  /*7a40*/  RET.REL.NODEC R6 `(_ZN7cutlass13device_kernelIN5flash19enable_sm80_to_sm89INS1_16FlashAttnBwdSm80INS1_25CollectiveMainloopBwdSm80ILi2ELi2EN4cute5tupleIJNS5_1CILi128EEES8_NS7_ILi64EEEEEENS_10bfloat16_tEfNS_4arch4Sm80ELb0ELb1ELb1ELb1ELb1ELb0ELb0ELb0ELi2ELi4ELi4ELi4ELb0EEENS1_24CollectiveEpilogueBwdGQAISA_fSD_Li256ELb1ELb1EEENS1_19SingleTileSchedulerILb1ELb0ELb0ELi128EEEEEEEEEvNT_6ParamsE) ;  /* 0xffff85b006007950 */ /* 0x000fea0003c3ffff */
        .type           $_ZN7cutlass13device_kernelIN5flash19enable_sm80_to_sm89INS1_16FlashAttnBwdSm80INS1_25CollectiveMainloopBwdSm80ILi2ELi2EN4cute5tupleIJNS5_1CILi128EEES8_NS7_ILi64EEEEEENS_10bfloat16_tEfNS_4arch4Sm80ELb0ELb1ELb1ELb1ELb1ELb0ELb0ELb0ELi2ELi4ELi4ELi4ELb0EEENS1_24CollectiveEpilogueBwdGQAISA_fSD_Li256ELb1ELb1EEENS1_19SingleTileSchedulerILb1ELb0ELb0ELi128EEEEEEEEEvNT_6ParamsE$_ZN4cute3eso3ESOILb1ELb0EJNS_1CILi0EEENS2_ILi1EEENS2_ILi512EEEiEEC2ERKS3_RKS4_RKS5_RKi,@function
        .size           $_ZN7cutlass13device_kernelIN5flash19enable_sm80_to_sm89INS1_16FlashAttnBwdSm80INS1_25CollectiveMainloopBwdSm80ILi2ELi2EN4cute5tupleIJNS5_1CILi128EEES8_NS7_ILi64EEEEEENS_10bfloat16_tEfNS_4arch4Sm80ELb0ELb1ELb1ELb1ELb1ELb0ELb0ELb0ELi2ELi4ELi4ELi4ELb0EEENS1_24CollectiveEpilogueBwdGQAISA_fSD_Li256ELb1ELb1EEENS1_19SingleTileSchedulerILb1ELb0ELb0ELi128EEEEEEEEEvNT_6ParamsE$_ZN4cute3eso3ESOILb1ELb0EJNS_1CILi0EEENS2_ILi1EEENS2_ILi512EEEiEEC2ERKS3_RKS4_RKS5_RKi,($_ZN7cutlass13device_kernelIN5flash19enable_sm80_to_sm89INS1_16FlashAttnBwdSm80INS1_25CollectiveMainloopBwdSm80ILi2ELi2EN4cute5tupleIJNS5_1CILi128EEES8_NS7_ILi64EEEEEENS_10bfloat16_tEfNS_4arch4Sm80ELb0ELb1ELb1ELb1ELb1ELb0ELb0ELb0ELi2ELi4ELi4ELi4ELb0EEENS1_24CollectiveEpilogueBwdGQAISA_fSD_Li256ELb1ELb1EEENS1_19SingleTileSchedulerILb1ELb0ELb0ELi128EEEEEEEEEvNT_6ParamsE$_ZN4cute3eso3ESOILb1ELb0EJNS_1CILi0EEENS2_ILi1EEENS2_ILi512EEEiNS2_ILi4096EEEiNS2_ILi8192EEEEEC2ERKS3_RKS4_RKS5_RKiRKS6_SG_RKS7_ - $_ZN7cutlass13device_kernelIN5flash19enable_sm80_to_sm89INS1_16FlashAttnBwdSm80INS1_25CollectiveMainloopBwdSm80ILi2ELi2EN4cute5tupleIJNS5_1CILi128EEES8_NS7_ILi64EEEEEENS_10bfloat16_tEfNS_4arch4Sm80ELb0ELb1ELb1ELb1ELb1ELb0ELb0ELb0ELi2ELi4ELi4ELi4ELb0EEENS1_24CollectiveEpilogueBwdGQAISA_fSD_Li256ELb1ELb1EEENS1_19SingleTileSchedulerILb1ELb0ELb0ELi128EEEEEEEEEvNT_6ParamsE$_ZN4cute3eso3ESOILb1ELb0EJNS_1CILi0EEENS2_ILi1EEENS2_ILi512EEEiEEC2ERKS3_RKS4_RKS5_RKi)
$_ZN7cutlass13device_kernelIN5flash19enable_sm80_to_sm89INS1_16FlashAttnBwdSm80INS1_25CollectiveMainloopBwdSm80ILi2ELi2EN4cute5tupleIJNS5_1CILi128EEES8_NS7_ILi64EEEEEENS_10bfloat16_tEfNS_4arch4Sm80ELb0ELb1ELb1ELb1ELb1ELb0ELb0ELb0ELi2ELi4ELi4ELi4ELb0EEENS1_24CollectiveEpilogueBwdGQAISA_fSD_Li256ELb1ELb1EEENS1_19SingleTileSchedulerILb1ELb0ELb0ELi128EEEEEEEEEvNT_6ParamsE$_ZN4cute3eso3ESOILb1ELb0EJNS_1CILi0EEENS2_ILi1EEENS2_ILi512EEEiEEC2ERKS3_RKS4_RKS5_RKi:
[----:B------:R-:W-:Y:S02]  /*7a50*/  IADD3 R2, R2, -c[0x0][0x20], RZ ;  /* 0x8000080002027a10 */ /* 0x000fe40007ffe0ff */
[----:B------:R-:W-:-:S03]  /*7a60*/  MOV R9, 0x0 ;  /* 0x0000000000097802 */ /* 0x000fc60000000f00 */
[----:B------:R1:W-:Y:S01]  /*7a70*/  STL [R2], R3 ;  /* 0x0000000302007387 */ /* 0x0003e20000100800 */
[----:B------:R-:W-:Y:S05]  /*7a80*/  RET.REL.NODEC R8 `(_ZN7cutlass13device_kernelIN5flash19enable_sm80_to_sm89INS1_16FlashAttnBwdSm80INS1_25CollectiveMainloopBwdSm80ILi2ELi2EN4cute5tupleIJNS5_1CILi128EEES8_NS7_ILi64EEEEEENS_10bfloat16_tEfNS_4arch4Sm80ELb0ELb1ELb1ELb1ELb1ELb0ELb0ELb0ELi2ELi4ELi4ELi4ELb0EEENS1_24CollectiveEpilogueBwdGQAISA_fSD_Li256ELb1ELb1EEENS1_19SingleTileSchedulerILb1ELb0ELb0ELi128EEEEEEEEEvNT_6ParamsE) ;  /* 0xffff857008007950 */ /* 0x000fea0003c3ffff */
        .type           $_ZN7cutlass13device_kernelIN5flash19enable_sm80_to_sm89INS1_16FlashAttnBwdSm80INS1_25CollectiveMainloopBwdSm80ILi2ELi2EN4cute5tupleIJNS5_1CILi128EEES8_NS7_ILi64EEEEEENS_10bfloat16_tEfNS_4arch4Sm80ELb0ELb1ELb1ELb1ELb1ELb0ELb0ELb0ELi2ELi4ELi4ELi4ELb0EEENS1_24CollectiveEpilogueBwdGQAISA_fSD_Li256ELb1ELb1EEENS1_19SingleTileSchedulerILb1ELb0ELb0ELi128EEEEEEEEEvNT_6ParamsE$_ZN4cute3eso3ESOILb1ELb0EJNS_1CILi0EEENS2_ILi1EEENS2_ILi512EEEiNS2_ILi4096EEEiNS2_ILi8192EEEEEC2ERKS3_RKS4_RKS5_RKiRKS6_SG_RKS7_,@function
        .size           $_ZN7cutlass13device_kernelIN5flash19enable_sm80_to_sm89INS1_16FlashAttnBwdSm80INS1_25CollectiveMainloopBwdSm80ILi2ELi2EN4cute5tupleIJNS5_1CILi128EEES8_NS7_ILi64EEEEEENS_10bfloat16_tEfNS_4arch4Sm80ELb0ELb1ELb1ELb1ELb1ELb0ELb0ELb0ELi2ELi4ELi4ELi4ELb0EEENS1_24CollectiveEpilogueBwdGQAISA_fSD_Li256ELb1ELb1EEENS1_19SingleTileSchedulerILb1ELb0ELb0ELi128EEEEEEEEEvNT_6ParamsE$_ZN4cute3eso3ESOILb1ELb0EJNS_1CILi0EEENS2_ILi1EEENS2_ILi512EEEiNS2_ILi4096EEEiNS2_ILi8192EEEEEC2ERKS3_RKS4_RKS5_RKiRKS6_SG_RKS7_,($_ZN7cutlass13device_kernelIN5flash19enable_sm80_to_sm89INS1_16FlashAttnBwdSm80INS1_25CollectiveMainloopBwdSm80ILi2ELi2EN4cute5tupleIJNS5_1CILi128EEES8_NS7_ILi64EEEEEENS_10bfloat16_tEfNS_4arch4Sm80ELb0ELb1ELb1ELb1ELb1ELb0ELb0ELb0ELi2ELi4ELi4ELi4ELb0EEENS1_24CollectiveEpilogueBwdGQAISA_fSD_Li256ELb1ELb1EEENS1_19SingleTileSchedulerILb1ELb0ELb0ELi128EEEEEEEEEvNT_6ParamsE$_ZN4cute3eso3ESOILb1ELb0EJNS_1CILi0EEENS_5tupleIJNS2_ILi1EEENS2_ILi256EEEiEEEEEC2ERKS3_RKS7_ - $_ZN7cutlass13device_kernelIN5flash19enable_sm80_to_sm89INS1_16FlashAttnBwdSm80INS1_25CollectiveMainloopBwdSm80ILi2ELi2EN4cute5tupleIJNS5_1CILi128EEES8_NS7_ILi64EEEEEENS_10bfloat16_tEfNS_4arch4Sm80ELb0ELb1ELb1ELb1ELb1ELb0ELb0ELb0ELi2ELi4ELi4ELi4ELb0EEENS1_24CollectiveEpilogueBwdGQAISA_fSD_Li256ELb1ELb1EEENS1_19SingleTileSchedulerILb1ELb0ELb0ELi128EEEEEEEEEvNT_6ParamsE$_ZN4cute3eso3ESOILb1ELb0EJNS_1CILi0EEENS2_ILi1EEENS2_ILi512EEEiNS2_ILi4096EEEiNS2_ILi8192EEEEEC2ERKS3_RKS4_RKS5_RKiRKS6_SG_RKS7_)
$_ZN7cutlass13device_kernelIN5flash19enable_sm80_to_sm89INS1_16FlashAttnBwdSm80INS1_25CollectiveMainloopBwdSm80ILi2ELi2EN4cute5tupleIJNS5_1CILi128EEES8_NS7_ILi64EEEEEENS_10bfloat16_tEfNS_4arch4Sm80ELb0ELb1ELb1ELb1ELb1ELb0ELb0ELb0ELi2ELi4ELi4ELi4ELb0EEENS1_24CollectiveEpilogueBwdGQAISA_fSD_Li256ELb1ELb1EEENS1_19SingleTileSchedulerILb1ELb0ELb0ELi128EEEEEEEEEvNT_6ParamsE$_ZN4cute3eso3ESOILb1ELb0EJNS_1CILi0EEENS2_ILi1EEENS2_ILi512EEEiNS2_ILi4096EEEiNS2_ILi8192EEEEEC2ERKS3_RKS4_RKS5_RKiRKS6_SG_RKS7_:
[----:B------:R-:W-:Y:S02]  /*7a90*/  IADD3 R3, R3, -c[0x0][0x20], RZ ;  /* 0x8000080003037a10 */ /* 0x000fe40007ffe0ff */
[----:B------:R-:W-:-:S03]  /*7aa0*/  IADD3 R2, R60, -c[0x0][0x20], RZ ;  /* 0x800008003c027a10 */ /* 0x000fc60007ffe0ff */
[----:B------:R1:W-:Y:S04]  /*7ab0*/  STL [R3], R10 ;  /* 0x0000000a03007387 */ /* 0x0003e80000100800 */
[----:B------:R-:W2:Y:S01]  /*7ac0*/  LDL R2, [R2] ;  /* 0x0000000002027983 */ /* 0x000ea20000100800 */
[----:B------:R-:W-:-:S03]  /*7ad0*/  IMAD.MOV.U32 R9, RZ, RZ, 0x0 ;  /* 0x00000000ff097424 */ /* 0x000fc600078e00ff */
[----:B--2---:R1:W-:Y:S01]  /*7ae0*/  STL [R3+0x4], R2 ;  /* 0x0000040203007387 */ /* 0x0043e20000100800 */
[----:B------:R-:W-:Y:S05]  /*7af0*/  RET.REL.NODEC R8 `(_ZN7cutlass13device_kernelIN5flash19enable_sm80_to_sm89INS1_16FlashAttnBwdSm80INS1_25CollectiveMainloopBwdSm80ILi2ELi2EN4cute5tupleIJNS5_1CILi128EEES8_NS7_ILi64EEEEEENS_10bfloat16_tEfNS_4arch4Sm80ELb0ELb1ELb1ELb1ELb1ELb0ELb0ELb0ELi2ELi4ELi4ELi4ELb0EEENS1_24CollectiveEpilogueBwdGQAISA_fSD_Li256ELb1ELb1EEENS1_19SingleTileSchedulerILb1ELb0ELb0ELi128EEEEEEEEEvNT_6ParamsE) ;  /* 0xffff850008007950 */ /* 0x000fea0003c3ffff */
        .type           $_ZN7cutlass13device_kernelIN5flash19enable_sm80_to_sm89INS1_16FlashAttnBwdSm80INS1_25CollectiveMainloopBwdSm80ILi2ELi2EN4cute5tupleIJNS5_1CILi128EEES8_NS7_ILi64EEEEEENS_10bfloat16_tEfNS_4arch4Sm80ELb0ELb1ELb1ELb1ELb1ELb0ELb0ELb0ELi2ELi4ELi4ELi4ELb0EEENS1_24CollectiveEpilogueBwdGQAISA_fSD_Li256ELb1ELb1EEENS1_19SingleTileSchedulerILb1ELb0ELb0ELi128EEEEEEEEEvNT_6ParamsE$_ZN4cute3eso3ESOILb1ELb0EJNS_1CILi0EEENS_5tupleIJNS2_ILi1EEENS2_ILi256EEEiEEEEEC2ERKS3_RKS7_,@function
        .size           $_ZN7cutlass13device_kernelIN5flash19enable_sm80_to_sm89INS1_16FlashAttnBwdSm80INS1_25CollectiveMainloopBwdSm80ILi2ELi2EN4cute5tupleIJNS5_1CILi128EEES8_NS7_ILi64EEEEEENS_10bfloat16_tEfNS_4arch4Sm80ELb0ELb1ELb1ELb1ELb1ELb0ELb0ELb0ELi2ELi4ELi4ELi4ELb0EEENS1_24CollectiveEpilogueBwdGQAISA_fSD_Li256ELb1ELb1EEENS1_19SingleTileSchedulerILb1ELb0ELb0ELi128EEEEEEEEEvNT_6ParamsE$_ZN4cute3eso3ESOILb1ELb0EJNS_1CILi0EEENS_5tupleIJNS2_ILi1EEENS2_ILi256EEEiEEEEEC2ERKS3_RKS7_,($_ZN7cutlass13device_kernelIN5flash19enable_sm80_to_sm89INS1_16FlashAttnBwdSm80INS1_25CollectiveMainloopBwdSm80ILi2ELi2EN4cute5tupleIJNS5_1CILi128EEES8_NS7_ILi64EEEEEENS_10bfloat16_tEfNS_4arch4Sm80ELb0ELb1ELb1ELb1ELb1ELb0ELb0ELb0ELi2ELi4ELi4ELi4ELb0EEENS1_24CollectiveEpilogueBwdGQAISA_fSD_Li256ELb1ELb1EEENS1_19SingleTileSchedulerILb1ELb0ELb0ELi128EEEEEEEEEvNT_6ParamsE$_ZN4cute3eso3ESOILb1ELb0EJNS_1CILi0EEEiEEC2ERKS3_RKi - $_ZN7cutlass13device_kernelIN5flash19enable_sm80_to_sm89INS1_16FlashAttnBwdSm80INS1_25CollectiveMainloopBwdSm80ILi2ELi2EN4cute5tupleIJNS5_1CILi128EEES8_NS7_ILi64EEEEEENS_10bfloat16_tEfNS_4arch4Sm80ELb0ELb1ELb1ELb1ELb1ELb0ELb0ELb0ELi2ELi4ELi4ELi4ELb0EEENS1_24CollectiveEpilogueBwdGQAISA_fSD_Li256ELb1ELb1EEENS1_19SingleTileSchedulerILb1ELb0ELb0ELi128EEEEEEEEEvNT_6ParamsE$_ZN4cute3eso3ESOILb1ELb0EJNS_1CILi0EEENS_5tupleIJNS2_ILi1EEENS2_ILi256EEEiEEEEEC2ERKS3_RKS7_)
$_ZN7cutlass13device_kernelIN5flash19enable_sm80_to_sm89INS1_16FlashAttnBwdSm80INS1_25CollectiveMainloopBwdSm80ILi2ELi2EN4cute5tupleIJNS5_1CILi128EEES8_NS7_ILi64EEEEEENS_10bfloat16_tEfNS_4arch4Sm80ELb0ELb1ELb1ELb1ELb1ELb0ELb0ELb0ELi2ELi4ELi4ELi4ELb0EEENS1_24CollectiveEpilogueBwdGQAISA_fSD_Li256ELb1ELb1EEENS1_19SingleTileSchedulerILb1ELb0ELb0ELi128EEEEEEEEEvNT_6ParamsE$_ZN4cute3eso3ESOILb1ELb0EJNS_1CILi0EEENS_5tupleIJNS2_ILi1EEENS2_ILi256EEEiEEEEEC2ERKS3_RKS7_:
[----:B------:R-:W-:Y:S02]  /*7b00*/  IADD3 R3, R10, -c[0x0][0x20], RZ ;  /* 0x800008000a037a10 */ /* 0x000fe40007ffe0ff */
[----:B------:R-:W-:-:S03]  /*7b10*/  MOV R5, 0x0 ;  /* 0x0000000000057802 */ /* 0x000fc60000000f00 */
[----:B------:R1:W-:Y:S01]  /*7b20*/  STL [R3], R2 ;  /* 0x0000000203007387 */ /* 0x0003e20000100800 */
[----:B------:R-:W-:Y:S05]  /*7b30*/  RET.REL.NODEC R4 `(_ZN7cutlass13device_kernelIN5flash19enable_sm80_to_sm89INS1_16FlashAttnBwdSm80INS1_25CollectiveMainloopBwdSm80ILi2ELi2EN4cute5tupleIJNS5_1CILi128EEES8_NS7_ILi64EEEEEENS_10bfloat16_tEfNS_4arch4Sm80ELb0ELb1ELb1ELb1ELb1ELb0ELb0ELb0ELi2ELi4ELi4ELi4ELb0EEENS1_24CollectiveEpilogueBwdGQAISA_fSD_Li256ELb1ELb1EEENS1_19SingleTileSchedulerILb1ELb0ELb0ELi128EEEEEEEEEvNT_6ParamsE) ;  /* 0xffff84c004007950 */ /* 0x000fea0003c3ffff */
        .type           $_ZN7cutlass13device_kernelIN5flash19enable_sm80_to_sm89INS1_16FlashAttnBwdSm80INS1_25CollectiveMainloopBwdSm80ILi2ELi2EN4cute5tupleIJNS5_1CILi128EEES8_NS7_ILi64EEEEEENS_10bfloat16_tEfNS_4arch4Sm80ELb0ELb1ELb1ELb1ELb1ELb0ELb0ELb0ELi2ELi4ELi4ELi4ELb0EEENS1_24CollectiveEpilogueBwdGQAISA_fSD_Li256ELb1ELb1EEENS1_19SingleTileSchedulerILb1ELb0ELb0ELi128EEEEEEEEEvNT_6ParamsE$_ZN4cute3eso3ESOILb1ELb0EJNS_1CILi0EEEiEEC2ERKS3_RKi,@function
        .size           $_ZN7cutlass13device_kernelIN5flash19enable_sm80_to_sm89INS1_16FlashAttnBwdSm80INS1_25CollectiveMainloopBwdSm80ILi2ELi2EN4cute5tupleIJNS5_1CILi128EEES8_NS7_ILi64EEEEEENS_10bfloat16_tEfNS_4arch4Sm80ELb0ELb1ELb1ELb1ELb1ELb0ELb0ELb0ELi2ELi4ELi4ELi4ELb0EEENS1_24CollectiveEpilogueBwdGQAISA_fSD_Li256ELb1ELb1EEENS1_19SingleTileSchedulerILb1ELb0ELb0ELi128EEEEEEEEEvNT_6ParamsE$_ZN4cute3eso3ESOILb1ELb0EJNS_1CILi0EEEiEEC2ERKS3_RKi,($_ZN7cutlass13device_kernelIN5flash19enable_sm80_to_sm89INS1_16FlashAttnBwdSm80INS1_25CollectiveMainloopBwdSm80ILi2ELi2EN4cute5tupleIJNS5_1CILi128EEES8_NS7_ILi64EEEEEENS_10bfloat16_tEfNS_4arch4Sm80ELb0ELb1ELb1ELb1ELb1ELb0ELb0ELb0ELi2ELi4ELi4ELi4ELb0EEENS1_24CollectiveEpilogueBwdGQAISA_fSD_Li256ELb1ELb1EEENS1_19SingleTileSchedulerILb1ELb0ELb0ELi128EEEEEEEEEvNT_6ParamsE$_ZN4cute3eso3ESOILb1ELb0EJNS_1CILi0EEEiS3_EEC2ERKS3_RKiS6_ - $_ZN7cutlass13device_kernelIN5flash19enable_sm80_to_sm89INS1_16FlashAttnBwdSm80INS1_25CollectiveMainloopBwdSm80ILi2ELi2EN4cute5tupleIJNS5_1CILi128EEES8_NS7_ILi64EEEEEENS_10bfloat16_tEfNS_4arch4Sm80ELb0ELb1ELb1ELb1ELb1ELb0ELb0ELb0ELi2ELi4ELi4ELi4ELb0EEENS1_24CollectiveEpilogueBwdGQAISA_fSD_Li256ELb1ELb1EEENS1_19SingleTileSchedulerILb1ELb0ELb0ELi128EEEEEEEEEvNT_6ParamsE$_ZN4cute3eso3ESOILb1ELb0EJNS_1CILi0EEEiEEC2ERKS3_RKi)
$_ZN7cutlass13device_kernelIN5flash19enable_sm80_to_sm89INS1_16FlashAttnBwdSm80INS1_25CollectiveMainloopBwdSm80ILi2ELi2EN4cute5tupleIJNS5_1CILi128EEES8_NS7_ILi64EEEEEENS_10bfloat16_tEfNS_4arch4Sm80ELb0ELb1ELb1ELb1ELb1ELb0ELb0ELb0ELi2ELi4ELi4ELi4ELb0EEENS1_24CollectiveEpilogueBwdGQAISA_fSD_Li256ELb1ELb1EEENS1_19SingleTileSchedulerILb1ELb0ELb0ELi128EEEEEEEEEvNT_6ParamsE$_ZN4cute3eso3ESOILb1ELb0EJNS_1CILi0EEEiEEC2ERKS3_RKi:
[----:B------:R-:W-:Y:S01]  /*7b40*/  IADD3 R2, R7, -c[0x0][0x20], RZ ;  /* 0x8000080007027a10 */ /* 0x000fe20007ffe0ff */
[----:B------:R-:W-:Y:S01]  /*7b50*/  IMAD.MOV.U32 R10, RZ, RZ, R6 ;  /* 0x000000ffff0a7224 */ /* 0x000fe200078e0006 */
[----:B------:R-:W-:-:S03]  /*7b60*/  MOV R11, 0x0 ;  /* 0x00000000000b7802 */ /* 0x000fc60000000f00 */
[----:B------:R1:W-:Y:S01]  /*7b70*/  STL [R2], R3 ;  /* 0x0000000302007387 */ /* 0x0003e20000100800 */
[----:B------:R-:W-:Y:S05]  /*7b80*/  RET.REL.NODEC R10 `(_ZN7cutlass13device_kernelIN5flash19enable_sm80_to_sm89INS1_16FlashAttnBwdSm80INS1_25CollectiveMainloopBwdSm80ILi2ELi2EN4cute5tupleIJNS5_1CILi128EEES8_NS7_ILi64EEEEEENS_10bfloat16_tEfNS_4arch4Sm80ELb0ELb1ELb1ELb1ELb1ELb0ELb0ELb0ELi2ELi4ELi4ELi4ELb0EEENS1_24CollectiveEpilogueBwdGQAISA_fSD_Li256ELb1ELb1EEENS1_19SingleTileSchedulerILb1ELb0ELb0ELi128EEEEEEEEEvNT_6ParamsE) ;  /* 0xffff84700a007950 */ /* 0x000fea0003c3ffff */
        .type           $_ZN7cutlass13device_kernelIN5flash19enable_sm80_to_sm89INS1_16FlashAttnBwdSm80INS1_25CollectiveMainloopBwdSm80ILi2ELi2EN4cute5tupleIJNS5_1CILi128EEES8_NS7_ILi64EEEEEENS_10bfloat16_tEfNS_4arch4Sm80ELb0ELb1ELb1ELb1ELb1ELb0ELb0ELb0ELi2ELi4ELi4ELi4ELb0EEENS1_24CollectiveEpilogueBwdGQAISA_fSD_Li256ELb1ELb1EEENS1_19SingleTileSchedulerILb1ELb0ELb0ELi128EEEEEEEEEvNT_6ParamsE$_ZN4cute3eso3ESOILb1ELb0EJNS_1CILi0EEEiS3_EEC2ERKS3_RKiS6_,@function
        .size           $_ZN7cutlass13device_kernelIN5flash19enable_sm80_to_sm89INS1_16FlashAttnBwdSm80INS1_25CollectiveMainloopBwdSm80ILi2ELi2EN4cute5tupleIJNS5_1CILi128EEES8_NS7_ILi64EEEEEENS_10bfloat16_tEfNS_4arch4Sm80ELb0ELb1ELb1ELb1ELb1ELb0ELb0ELb0ELi2ELi4ELi4ELi4ELb0EEENS1_24CollectiveEpilogueBwdGQAISA_fSD_Li256ELb1ELb1EEENS1_19SingleTileSchedulerILb1ELb0ELb0ELi128EEEEEEEEEvNT_6ParamsE$_ZN4cute3eso3ESOILb1ELb0EJNS_1CILi0EEEiS3_EEC2ERKS3_RKiS6_,($_ZN7cutlass13device_kernelIN5flash19enable_sm80_to_sm89INS1_16FlashAttnBwdSm80INS1_25CollectiveMainloopBwdSm80ILi2ELi2EN4cute5tupleIJNS5_1CILi128EEES8_NS7_ILi64EEEEEENS_10bfloat16_tEfNS_4arch4Sm80ELb0ELb1ELb1ELb1ELb1ELb0ELb0ELb0ELi2ELi4ELi4ELi4ELb0EEENS1_24CollectiveEpilogueBwdGQAISA_fSD_Li256ELb1ELb1EEENS1_19SingleTileSchedulerILb1ELb0ELb0ELi128EEEEEEEEEvNT_6ParamsE$_ZN4cute3eso3ESOILb1ELb0EJNS_1CILi1024EEENS_5tupleIJiiEEEEEC2ERKS3_RKS5_ - $_ZN7cutlass13device_kernelIN5flash19enable_sm80_to_sm89INS1_16FlashAttnBwdSm80INS1_25CollectiveMainloopBwdSm80ILi2ELi2EN4cute5tupleIJNS5_1CILi128EEES8_NS7_ILi64EEEEEENS_10bfloat16_tEfNS_4arch4Sm80ELb0ELb1ELb1ELb1ELb1ELb0ELb0ELb0ELi2ELi4ELi4ELi4ELb0EEENS1_24CollectiveEpilogueBwdGQAISA_fSD_Li256ELb1ELb1EEENS1_19SingleTileSchedulerILb1ELb0ELb0ELi128EEEEEEEEEvNT_6ParamsE$_ZN4cute3eso3ESOILb1ELb0EJNS_1CILi0EEEiS3_EEC2ERKS3_RKiS6_)
$_ZN7cutlass13device_kernelIN5flash19enable_sm80_to_sm89INS1_16FlashAttnBwdSm80INS1_25CollectiveMainloopBwdSm80ILi2ELi2EN4cute5tupleIJNS5_1CILi128EEES8_NS7_ILi64EEEEEENS_10bfloat16_tEfNS_4arch4Sm80ELb0ELb1ELb1ELb1ELb1ELb0ELb0ELb0ELi2ELi4ELi4ELi4ELb0EEENS1_24CollectiveEpilogueBwdGQAISA_fSD_Li256ELb1ELb1EEENS1_19SingleTileSchedulerILb1ELb0ELb0ELi128EEEEEEEEEvNT_6ParamsE$_ZN4cute3eso3ESOILb1ELb0EJNS_1CILi0EEEiS3_EEC2ERKS3_RKiS6_:
[----:B------:R-:W-:Y:S01]  /*7b90*/  IADD3 R2, R13, -c[0x0][0x20], RZ ;  /* 0x800008000d027a10 */ /* 0x000fe20007ffe0ff */
[----:B------:R-:W-:Y:S01]  /*7ba0*/  IMAD.MOV.U32 R4, RZ, RZ, R6 ;  /* 0x000000ffff047224 */ /* 0x000fe200078e0006 */
[----:B------:R-:W-:-:S03]  /*7bb0*/  MOV R5, 0x0 ;  /* 0x0000000000057802 */ /* 0x000fc60000000f00 */
[----:B------:R1:W-:Y:S01]  /*7bc0*/  STL [R2], R3 ;  /* 0x0000000302007387 */ /* 0x0003e20000100800 */
[----:B------:R-:W-:Y:S05]  /*7bd0*/  RET.REL.NODEC R4 `(_ZN7cutlass13device_kernelIN5flash19enable_sm80_to_sm89INS1_16FlashAttnBwdSm80INS1_25CollectiveMainloopBwdSm80ILi2ELi2EN4cute5tupleIJNS5_1CILi128EEES8_NS7_ILi64EEEEEENS_10bfloat16_tEfNS_4arch4Sm80ELb0ELb1ELb1ELb1ELb1ELb0ELb0ELb0ELi2ELi4ELi4ELi4ELb0EEENS1_24CollectiveEpilogueBwdGQAISA_fSD_Li256ELb1ELb1EEENS1_19SingleTileSchedulerILb1ELb0ELb0ELi128EEEEEEEEEvNT_6ParamsE) ;  /* 0xffff842004007950 */ /* 0x000fea0003c3ffff */
        .type           $_ZN7cutlass13device_kernelIN5flash19enable_sm80_to_sm89INS1_16FlashAttnBwdSm80INS1_25CollectiveMainloopBwdSm80ILi2ELi2EN4cute5tupleIJNS5_1CILi128EEES8_NS7_ILi64EEEEEENS_10bfloat16_tEfNS_4arch4Sm80ELb0ELb1ELb1ELb1ELb1ELb0ELb0ELb0ELi2ELi4ELi4ELi4ELb0EEENS1_24CollectiveEpilogueBwdGQAISA_fSD_Li256ELb1ELb1EEENS1_19SingleTileSchedulerILb1ELb0ELb0ELi128EEEEEEEEEvNT_6ParamsE$_ZN4cute3eso3ESOILb1ELb0EJNS_1CILi1024EEENS_5tupleIJiiEEEEEC2ERKS3_RKS5_,@function
        .size           $_ZN7cutlass13device_kernelIN5flash19enable_sm80_to_sm89INS1_16FlashAttnBwdSm80INS1_25CollectiveMainloopBwdSm80ILi2ELi2EN4cute5tupleIJNS5_1CILi128EEES8_NS7_ILi64EEEEEENS_10bfloat16_tEfNS_4arch4Sm80ELb0ELb1ELb1ELb1ELb1ELb0ELb0ELb0ELi2ELi4ELi4ELi4ELb0EEENS1_24CollectiveEpilogueBwdGQAISA_fSD_Li256ELb1ELb1EEENS1_19SingleTileSchedulerILb1ELb0ELb0ELi128EEEEEEEEEvNT_6ParamsE$_ZN4cute3eso3ESOILb1ELb0EJNS_1CILi1024EEENS_5tupleIJiiEEEEEC2ERKS3_RKS5_,($_ZN7cutlass13device_kernelIN5flash19enable_sm80_to_sm89INS1_16FlashAttnBwdSm80INS1_25CollectiveMainloopBwdSm80ILi2ELi2EN4cute5tupleIJNS5_1CILi128EEES8_NS7_ILi64EEEEEENS_10bfloat16_tEfNS_4arch4Sm80ELb0ELb1ELb1ELb1ELb1ELb0ELb0ELb0ELi2ELi4ELi4ELi4ELb0EEENS1_24CollectiveEpilogueBwdGQAISA_fSD_Li256ELb1ELb1EEENS1_19SingleTileSchedulerILb1ELb0ELb0ELi128EEEEEEEEEvNT_6ParamsE$_ZN4cute3eso3ESOILb1ELb0EJNS_1CILi1024EEEiiEEC2ERKS3_RKiS8_ - $_ZN7cutlass13device_kernelIN5flash19enable_sm80_to_sm89INS1_16FlashAttnBwdSm80INS1_25CollectiveMainloopBwdSm80ILi2ELi2EN4cute5tupleIJNS5_1CILi128EEES8_NS7_ILi64EEEEEENS_10bfloat16_tEfNS_4arch4Sm80ELb0ELb1ELb1ELb1ELb1ELb0ELb0ELb0ELi2ELi4ELi4ELi4ELb0EEENS1_24CollectiveEpilogueBwdGQAISA_fSD_Li256ELb1ELb1EEENS1_19SingleTileSchedulerILb1ELb0ELb0ELi128EEEEEEEEEvNT_6ParamsE$_ZN4cute3eso3ESOILb1ELb0EJNS_1CILi1024EEENS_5tupleIJiiEEEEEC2ERKS3_RKS5_)
$_ZN7cutlass13device_kernelIN5flash19enable_sm80_to_sm89INS1_16FlashAttnBwdSm80INS1_25CollectiveMainloopBwdSm80ILi2ELi2EN4cute5tupleIJNS5_1CILi128EEES8_NS7_ILi64EEEEEENS_10bfloat16_tEfNS_4arch4Sm80ELb0ELb1ELb1ELb1ELb1ELb0ELb0ELb0ELi2ELi4ELi4ELi4ELb0EEENS1_24CollectiveEpilogueBwdGQAISA_fSD_Li256ELb1ELb1EEENS1_19SingleTileSchedulerILb1ELb0ELb0ELi128EEEEEEEEEvNT_6ParamsE$_ZN4cute3eso3ESOILb1ELb0EJNS_1CILi1024EEENS_5tupleIJiiEEEEEC2ERKS3_RKS5_:
[----:B------:R-:W-:Y:S02]  /*7be0*/  IADD3 R2, R2, -c[0x0][0x20], RZ ;  /* 0x8000080002027a10 */ /* 0x000fe40007ffe0ff */
[----:B------:R-:W-:-:S03]  /*7bf0*/  MOV R7, 0x0 ;  /* 0x0000000000077802 */ /* 0x000fc60000000f00 */
[----:B------:R1:W-:Y:S04]  /*7c00*/  STL [R2], R5 ;  /* 0x0000000502007387 */ /* 0x0003e80000100800 */
[----:B------:R1:W-:Y:S01]  /*7c10*/  STL [R2+0x4], R3 ;  /* 0x0000040302007387 */ /* 0x0003e20000100800 */
[----:B------:R-:W-:Y:S05]  /*7c20*/  RET.REL.NODEC R6 `(_ZN7cutlass13device_kernelIN5flash19enable_sm80_to_sm89INS1_16FlashAttnBwdSm80INS1_25CollectiveMainloopBwdSm80ILi2ELi2EN4cute5tupleIJNS5_1CILi128EEES8_NS7_ILi64EEEEEENS_10bfloat16_tEfNS_4arch4Sm80ELb0ELb1ELb1ELb1ELb1ELb0ELb0ELb0ELi2ELi4ELi4ELi4ELb0EEENS1_24CollectiveEpilogueBwdGQAISA_fSD_Li256ELb1ELb1EEENS1_19SingleTileSchedulerILb1ELb0ELb0ELi128EEEEEEEEEvNT_6ParamsE) ;  /* 0xffff83d006007950 */ /* 0x000fea0003c3ffff */
        .type           $_ZN7cutlass13device_kernelIN5flash19enable_sm80_to_sm89INS1_16FlashAttnBwdSm80INS1_25CollectiveMainloopBwdSm80ILi2ELi2EN4cute5tupleIJNS5_1CILi128EEES8_NS7_ILi64EEEEEENS_10bfloat16_tEfNS_4arch4Sm80ELb0ELb1ELb1ELb1ELb1ELb0ELb0ELb0ELi2ELi4ELi4ELi4ELb0EEENS1_24CollectiveEpilogueBwdGQAISA_fSD_Li256ELb1ELb1EEENS1_19SingleTileSchedulerILb1ELb0ELb0ELi128EEEEEEEEEvNT_6ParamsE$_ZN4cute3eso3ESOILb1ELb0EJNS_1CILi1024EEEiiEEC2ERKS3_RKiS8_,@function
        .size           $_ZN7cutlass13device_kernelIN5flash19enable_sm80_to_sm89INS1_16FlashAttnBwdSm80INS1_25CollectiveMainloopBwdSm80ILi2ELi2EN4cute5tupleIJNS5_1CILi128EEES8_NS7_ILi64EEEEEENS_10bfloat16_tEfNS_4arch4Sm80ELb0ELb1ELb1ELb1ELb1ELb0ELb0ELb0ELi2ELi4ELi4ELi4ELb0EEENS1_24CollectiveEpilogueBwdGQAISA_fSD_Li256ELb1ELb1EEENS1_19SingleTileSchedulerILb1ELb0ELb0ELi128EEEEEEEEEvNT_6ParamsE$_ZN4cute3eso3ESOILb1ELb0EJNS_1CILi1024EEEiiEEC2ERKS3_RKiS8_,($_ZN7cutlass13device_kernelIN5flash19enable_sm80_to_sm89INS1_16FlashAttnBwdSm80INS1_25CollectiveMainloopBwdSm80ILi2ELi2EN4cute5tupleIJNS5_1CILi128EEES8_NS7_ILi64EEEEEENS_10bfloat16_tEfNS_4arch4Sm80ELb0ELb1ELb1ELb1ELb1ELb0ELb0ELb0ELi2ELi4ELi4ELi4ELb0EEENS1_24CollectiveEpilogueBwdGQAISA_fSD_Li256ELb1ELb1EEENS1_19SingleTileSchedulerILb1ELb0ELb0ELi128EEEEEEEEEvNT_6ParamsE$_ZN4cute3eso3ESOILb1ELb0EJNS_1CILi1EEENS2_ILi256EEEiEEC2ERKS3_RKS4_RKi - $_ZN7cutlass13device_kernelIN5flash19enable_sm80_to_sm89INS1_16FlashAttnBwdSm80INS1_25CollectiveMainloopBwdSm80ILi2ELi2EN4cute5tupleIJNS5_1CILi128EEES8_NS7_ILi64EEEEEENS_10bfloat16_tEfNS_4arch4Sm80ELb0ELb1ELb1ELb1ELb1ELb0ELb0ELb0ELi2ELi4ELi4ELi4ELb0EEENS1_24CollectiveEpilogueBwdGQAISA_fSD_Li256ELb1ELb1EEENS1_19SingleTileSchedulerILb1ELb0ELb0ELi128EEEEEEEEEvNT_6ParamsE$_ZN4cute3eso3ESOILb1ELb0EJNS_1CILi1024EEEiiEEC2ERKS3_RKiS8_)
$_ZN7cutlass13device_kernelIN5flash19enable_sm80_to_sm89INS1_16FlashAttnBwdSm80INS1_25CollectiveMainloopBwdSm80ILi2ELi2EN4cute5tupleIJNS5_1CILi128EEES8_NS7_ILi64EEEEEENS_10bfloat16_tEfNS_4arch4Sm80ELb0ELb1ELb1ELb1ELb1ELb0ELb0ELb0ELi2ELi4ELi4ELi4ELb0EEENS1_24CollectiveEpilogueBwdGQAISA_fSD_Li256ELb1ELb1EEENS1_19SingleTileSchedulerILb1ELb0ELb0ELi128EEEEEEEEEvNT_6ParamsE$_ZN4cute3eso3ESOILb1ELb0EJNS_1CILi1024EEEiiEEC2ERKS3_RKiS8_:
[----:B------:R-:W-:Y:S02]  /*7c30*/  IADD3 R3, R3, -c[0x0][0x20], RZ ;  /* 0x8000080003037a10 */ /* 0x000fe40007ffe0ff */
[----:B------:R-:W-:-:S03]  /*7c40*/  IADD3 R2, R2, -c[0x0][0x20], RZ ;  /* 0x8000080002027a10 */ /* 0x000fc60007ffe0ff */
[----:B------:R1:W-:Y:S04]  /*7c50*/  STL [R3], R8 ;  /* 0x0000000803007387 */ /* 0x0003e80000100800 */
[----:B------:R-:W2:Y:S01]  /*7c60*/  LDL R2, [R2] ;  /* 0x0000000002027983 */ /* 0x000ea20000100800 */
[----:B------:R-:W-:-:S03]  /*7c70*/  IMAD.MOV.U32 R7, RZ, RZ, 0x0 ;  /* 0x00000000ff077424 */ /* 0x000fc600078e00ff */
[----:B--2---:R1:W-:Y:S01]  /*7c80*/  STL [R3+0x4], R2 ;  /* 0x0000040203007387 */ /* 0x0043e20000100800 */
[----:B------:R-:W-:Y:S05]  /*7c90*/  RET.REL.NODEC R6 `(_ZN7cutlass13device_kernelIN5flash19enable_sm80_to_sm89INS1_16FlashAttnBwdSm80INS1_25CollectiveMainloopBwdSm80ILi2ELi2EN4cute5tupleIJNS5_1CILi128EEES8_NS7_ILi64EEEEEENS_10bfloat16_tEfNS_4arch4Sm80ELb0ELb1ELb1ELb1ELb1ELb0ELb0ELb0ELi2ELi4ELi4ELi4ELb0EEENS1_24CollectiveEpilogueBwdGQAISA_fSD_Li256ELb1ELb1EEENS1_19SingleTileSchedulerILb1ELb0ELb0ELi128EEEEEEEEEvNT_6ParamsE) ;  /* 0xffff836006007950 */ /* 0x000fea0003c3ffff */
        .type           $_ZN7cutlass13device_kernelIN5flash19enable_sm80_to_sm89INS1_16FlashAttnBwdSm80INS1_25CollectiveMainloopBwdSm80ILi2ELi2EN4cute5tupleIJNS5_1CILi128EEES8_NS7_ILi64EEEEEENS_10bfloat16_tEfNS_4arch4Sm80ELb0ELb1ELb1ELb1ELb1ELb0ELb0ELb0ELi2ELi4ELi4ELi4ELb0EEENS1_24CollectiveEpilogueBwdGQAISA_fSD_Li256ELb1ELb1EEENS1_19SingleTileSchedulerILb1ELb0ELb0ELi128EEEEEEEEEvNT_6ParamsE$_ZN4cute3eso3ESOILb1ELb0EJNS_1CILi1EEENS2_ILi256EEEiEEC2ERKS3_RKS4_RKi,@function
        .size           $_ZN7cutlass13device_kernelIN5flash19enable_sm80_to_sm89INS1_16FlashAttnBwdSm80INS1_25CollectiveMainloopBwdSm80ILi2ELi2EN4cute5tupleIJNS5_1CILi128EEES8_NS7_ILi64EEEEEENS_10bfloat16_tEfNS_4arch4Sm80ELb0ELb1ELb1ELb1ELb1ELb0ELb0ELb0ELi2ELi4ELi4ELi4ELb0EEENS1_24CollectiveEpilogueBwdGQAISA_fSD_Li256ELb1ELb1EEENS1_19SingleTileSchedulerILb1ELb0ELb0ELi128EEEEEEEEEvNT_6ParamsE$_ZN4cute3eso3ESOILb1ELb0EJNS_1CILi1EEENS2_ILi256EEEiEEC2ERKS3_RKS4_RKi,($_ZN7cutlass13device_kernelIN5flash19enable_sm80_to_sm89INS1_16FlashAttnBwdSm80INS1_25CollectiveMainloopBwdSm80ILi2ELi2EN4cute5tupleIJNS5_1CILi128EEES8_NS7_ILi64EEEEEENS_10bfloat16_tEfNS_4arch4Sm80ELb0ELb1ELb1ELb1ELb1ELb0ELb0ELb0ELi2ELi4ELi4ELi4ELb0EEENS1_24CollectiveEpilogueBwdGQAISA_fSD_Li256ELb1ELb1EEENS1_19SingleTileSchedulerILb1ELb0ELb0ELi128EEEEEEEEEvNT_6ParamsE$_ZN4cute3eso3ESOILb1ELb0EJNS_1CILi1EEENS2_ILi512EEEiEEC2ERKS3_RKS4_RKi - $_ZN7cutlass13device_kernelIN5flash19enable_sm80_to_sm89INS1_16FlashAttnBwdSm80INS1_25CollectiveMainloopBwdSm80ILi2ELi2EN4cute5tupleIJNS5_1CILi128EEES8_NS7_ILi64EEEEEENS_10bfloat16_tEfNS_4arch4Sm80ELb0ELb1ELb1ELb1ELb1ELb0ELb0ELb0ELi2ELi4ELi4ELi4ELb0EEENS1_24CollectiveEpilogueBwdGQAISA_fSD_Li256ELb1ELb1EEENS1_19SingleTileSchedulerILb1ELb0ELb0ELi128EEEEEEEEEvNT_6ParamsE$_ZN4cute3eso3ESOILb1ELb0EJNS_1CILi1EEENS2_ILi256EEEiEEC2ERKS3_RKS4_RKi)
$_ZN7cutlass13device_kernelIN5flash19enable_sm80_to_sm89INS1_16FlashAttnBwdSm80INS1_25CollectiveMainloopBwdSm80ILi2ELi2EN4cute5tupleIJNS5_1CILi128EEES8_NS7_ILi64EEEEEENS_10bfloat16_tEfNS_4arch4Sm80ELb0ELb1ELb1ELb1ELb1ELb0ELb0ELb0ELi2ELi4ELi4ELi4ELb0EEENS1_24CollectiveEpilogueBwdGQAISA_fSD_Li256ELb1ELb1EEENS1_19SingleTileSchedulerILb1ELb0ELb0ELi128EEEEEEEEEvNT_6ParamsE$_ZN4cute3eso3ESOILb1ELb0EJNS_1CILi1EEENS2_ILi256EEEiEEC2ERKS3_RKS4_RKi:
[----:B------:R-:W-:Y:S02]  /*7ca0*/  IADD3 R37, R37, -c[0x0][0x20], RZ ;  /* 0x8000080025257a10 */ /* 0x000fe40007ffe0ff */
[----:B------:R-:W-:-:S03]  /*7cb0*/  MOV R5, 0x0 ;  /* 0x0000000000057802 */ /* 0x000fc60000000f00 */
[----:B------:R1:W-:Y:S01]  /*7cc0*/  STL [R37], R2 ;  /* 0x0000000225007387 */ /* 0x0003e20000100800 */
[----:B------:R-:W-:Y:S05]  /*7cd0*/  RET.REL.NODEC R4 `(_ZN7cutlass13device_kernelIN5flash19enable_sm80_to_sm89INS1_16FlashAttnBwdSm80INS1_25CollectiveMainloopBwdSm80ILi2ELi2EN4cute5tupleIJNS5_1CILi128EEES8_NS7_ILi64EEEEEENS_10bfloat16_tEfNS_4arch4Sm80ELb0ELb1ELb1ELb1ELb1ELb0ELb0ELb0ELi2ELi4ELi4ELi4ELb0EEENS1_24CollectiveEpilogueBwdGQAISA_fSD_Li256ELb1ELb1EEENS1_19SingleTileSchedulerILb1ELb0ELb0ELi128EEEEEEEEEvNT_6ParamsE) ;  /* 0xffff832004007950 */ /* 0x000fea0003c3ffff */
        .type           $_ZN7cutlass13device_kernelIN5flash19enable_sm80_to_sm89INS1_16FlashAttnBwdSm80INS1_25CollectiveMainloopBwdSm80ILi2ELi2EN4cute5tupleIJNS5_1CILi128EEES8_NS7_ILi64EEEEEENS_10bfloat16_tEfNS_4arch4Sm80ELb0ELb1ELb1ELb1ELb1ELb0ELb0ELb0ELi2ELi4ELi4ELi4ELb0EEENS1_24CollectiveEpilogueBwdGQAISA_fSD_Li256ELb1ELb1EEENS1_19SingleTileSchedulerILb1ELb0ELb0ELi128EEEEEEEEEvNT_6ParamsE$_ZN4cute3eso3ESOILb1ELb0EJNS_1CILi1EEENS2_ILi512EEEiEEC2ERKS3_RKS4_RKi,@function
        .size           $_ZN7cutlass13device_kernelIN5flash19enable_sm80_to_sm89INS1_16FlashAttnBwdSm80INS1_25CollectiveMainloopBwdSm80ILi2ELi2EN4cute5tupleIJNS5_1CILi128EEES8_NS7_ILi64EEEEEENS_10bfloat16_tEfNS_4arch4Sm80ELb0ELb1ELb1ELb1ELb1ELb0ELb0ELb0ELi2ELi4ELi4ELi4ELb0EEENS1_24CollectiveEpilogueBwdGQAISA_fSD_Li256ELb1ELb1EEENS1_19SingleTileSchedulerILb1ELb0ELb0ELi128EEEEEEEEEvNT_6ParamsE$_ZN4cute3eso3ESOILb1ELb0EJNS_1CILi1EEENS2_ILi512EEEiEEC2ERKS3_RKS4_RKi,($_ZN7cutlass13device_kernelIN5flash19enable_sm80_to_sm89INS1_16FlashAttnBwdSm80INS1_25CollectiveMainloopBwdSm80ILi2ELi2EN4cute5tupleIJNS5_1CILi128EEES8_NS7_ILi64EEEEEENS_10bfloat16_tEfNS_4arch4Sm80ELb0ELb1ELb1ELb1ELb1ELb0ELb0ELb0ELi2ELi4ELi4ELi4ELb0EEENS1_24CollectiveEpilogueBwdGQAISA_fSD_Li256ELb1ELb1EEENS1_19SingleTileSchedulerILb1ELb0ELb0ELi128EEEEEEEEEvNT_6ParamsE$_ZN4cute3eso3ESOILb1ELb0EJNS_1CILi1EEENS2_ILi8EEEiiNS2_ILi64EEEiNS2_ILi144EEENS2_ILi288EEENS2_ILi512EEEEEC2ERKS3_RKS4_RKiSF_RKS5_SF_RKS6_RKS7_RKS8_ - $_ZN7cutlass13device_kernelIN5flash19enable_sm80_to_sm89INS1_16FlashAttnBwdSm80INS1_25CollectiveMainloopBwdSm80ILi2ELi2EN4cute5tupleIJNS5_1CILi128EEES8_NS7_ILi64EEEEEENS_10bfloat16_tEfNS_4arch4Sm80ELb0ELb1ELb1ELb1ELb1ELb0ELb0ELb0ELi2ELi4ELi4ELi4ELb0EEENS1_24CollectiveEpilogueBwdGQAISA_fSD_Li256ELb1ELb1EEENS1_19SingleTileSchedulerILb1ELb0ELb0ELi128EEEEEEEEEvNT_6ParamsE$_ZN4cute3eso3ESOILb1ELb0EJNS_1CILi1EEENS2_ILi512EEEiEEC2ERKS3_RKS4_RKi)
$_ZN7cutlass13device_kernelIN5flash19enable_sm80_to_sm89INS1_16FlashAttnBwdSm80INS1_25CollectiveMainloopBwdSm80ILi2ELi2EN4cute5tupleIJNS5_1CILi128EEES8_NS7_ILi64EEEEEENS_10bfloat16_tEfNS_4arch4Sm80ELb0ELb1ELb1ELb1ELb1ELb0ELb0ELb0ELi2ELi4ELi4ELi4ELb0EEENS1_24CollectiveEpilogueBwdGQAISA_fSD_Li256ELb1ELb1EEENS1_19SingleTileSchedulerILb1ELb0ELb0ELi128EEEEEEEEEvNT_6ParamsE$_ZN4cute3eso3ESOILb1ELb0EJNS_1CILi1EEENS2_ILi512EEEiEEC2ERKS3_RKS4_RKi:
[----:B------:R-:W-:Y:S01]  /*7ce0*/  IADD3 R4, R81, -c[0x0][0x20], RZ ;  /* 0x8000080051047a10 */ /* 0x000fe20007ffe0ff */
[----:B------:R-:W-:Y:S01]  /*7cf0*/  IMAD.MOV.U32 R6, RZ, RZ, R2 ;  /* 0x000000ffff067224 */ /* 0x000fe200078e0002 */
[----:B------:R-:W-:-:S03]  /*7d00*/  MOV R7, 0x0 ;  /* 0x0000000000077802 */ /* 0x000fc60000000f00 */
[----:B------:R1:W-:Y:S01]  /*7d10*/  STL [R4], R3 ;  /* 0x0000000304007387 */ /* 0x0003e20000100800 */
[----:B------:R-:W-:Y:S05]  /*7d20*/  RET.REL.NODEC R6 `(_ZN7cutlass13device_kernelIN5flash19enable_sm80_to_sm89INS1_16FlashAttnBwdSm80INS1_25CollectiveMainloopBwdSm80ILi2ELi2EN4cute5tupleIJNS5_1CILi128EEES8_NS7_ILi64EEEEEENS_10bfloat16_tEfNS_4arch4Sm80ELb0ELb1ELb1ELb1ELb1ELb0ELb0ELb0ELi2ELi4ELi4ELi4ELb0EEENS1_24CollectiveEpilogueBwdGQAISA_fSD_Li256ELb1ELb1EEENS1_19SingleTileSchedulerILb1ELb0ELb0ELi128EEEEEEEEEvNT_6ParamsE) ;  /* 0xffff82d006007950 */ /* 0x000fea0003c3ffff */
        .type           $_ZN7cutlass13device_kernelIN5flash19enable_sm80_to_sm89INS1_16FlashAttnBwdSm80INS1_25CollectiveMainloopBwdSm80ILi2ELi2EN4cute5tupleIJNS5_1CILi128EEES8_NS7_ILi64EEEEEENS_10bfloat16_tEfNS_4arch4Sm80ELb0ELb1ELb1ELb1ELb1ELb0ELb0ELb0ELi2ELi4ELi4ELi4ELb0EEENS1_24CollectiveEpilogueBwdGQAISA_fSD_Li256ELb1ELb1EEENS1_19SingleTileSchedulerILb1ELb0ELb0ELi128EEEEEEEEEvNT_6ParamsE$_ZN4cute3eso3ESOILb1ELb0EJNS_1CILi1EEENS2_ILi8EEEiiNS2_ILi64EEEiNS2_ILi144EEENS2_ILi288EEENS2_ILi512EEEEEC2ERKS3_RKS4_RKiSF_RKS5_SF_RKS6_RKS7_RKS8_,@function
        .size           $_ZN7cutlass13device_kernelIN5flash19enable_sm80_to_sm89INS1_16FlashAttnBwdSm80INS1_25CollectiveMainloopBwdSm80ILi2ELi2EN4cute5tupleIJNS5_1CILi128EEES8_NS7_ILi64EEEEEENS_10bfloat16_tEfNS_4arch4Sm80ELb0ELb1ELb1ELb1ELb1ELb0ELb0ELb0ELi2ELi4ELi4ELi4ELb0EEENS1_24CollectiveEpilogueBwdGQAISA_fSD_Li256ELb1ELb1EEENS1_19SingleTileSchedulerILb1ELb0ELb0ELi128EEEEEEEEEvNT_6ParamsE$_ZN4cute3eso3ESOILb1ELb0EJNS_1CILi1EEENS2_ILi8EEEiiNS2_ILi64EEEiNS2_ILi144EEENS2_ILi288EEENS2_ILi512EEEEEC2ERKS3_RKS4_RKiSF_RKS5_SF_RKS6_RKS7_RKS8_,($_ZN7cutlass13device_kernelIN5flash19enable_sm80_to_sm89INS1_16FlashAttnBwdSm80INS1_25CollectiveMainloopBwdSm80ILi2ELi2EN4cute5tupleIJNS5_1CILi128EEES8_NS7_ILi64EEEEEENS_10bfloat16_tEfNS_4arch4Sm80ELb0ELb1ELb1ELb1ELb1ELb0ELb0ELb0ELi2ELi4ELi4ELi4ELb0EEENS1_24CollectiveEpilogueBwdGQAISA_fSD_Li256ELb1ELb1EEENS1_19SingleTileSchedulerILb1ELb0ELb0ELi128EEEEEEEEEvNT_6ParamsE$_ZN4cute3eso3ESOILb1ELb0EJNS_1CILi1EEENS_5tupleIJNS2_ILi8EEEiiEEENS2_ILi64EEENS4_IJiNS2_ILi144EEENS2_ILi288EEEEEENS2_ILi512EEEEEC2ERKS3_RKS6_RKS7_RKSA_RKSB_ - $_ZN7cutlass13device_kernelIN5flash19enable_sm80_to_sm89INS1_16FlashAttnBwdSm80INS1_25CollectiveMainloopBwdSm80ILi2ELi2EN4cute5tupleIJNS5_1CILi128EEES8_NS7_ILi64EEEEEENS_10bfloat16_tEfNS_4arch4Sm80ELb0ELb1ELb1ELb1ELb1ELb0ELb0ELb0ELi2ELi4ELi4ELi4ELb0EEENS1_24CollectiveEpilogueBwdGQAISA_fSD_Li256ELb1ELb1EEENS1_19SingleTileSchedulerILb1ELb0ELb0ELi128EEEEEEEEEvNT_6ParamsE$_ZN4cute3eso3ESOILb1ELb0EJNS_1CILi1EEENS2_ILi8EEEiiNS2_ILi64EEEiNS2_ILi144EEENS2_ILi288EEENS2_ILi512EEEEEC2ERKS3_RKS4_RKiSF_RKS5_SF_RKS6_RKS7_RKS8_)
$_ZN7cutlass13device_kernelIN5flash19enable_sm80_to_sm89INS1_16FlashAttnBwdSm80INS1_25CollectiveMainloopBwdSm80ILi2ELi2EN4cute5tupleIJNS5_1CILi128EEES8_NS7_ILi64EEEEEENS_10bfloat16_tEfNS_4arch4Sm80ELb0ELb1ELb1ELb1ELb1ELb0ELb0ELb0ELi2ELi4ELi4ELi4ELb0EEENS1_24CollectiveEpilogueBwdGQAISA_fSD_Li256ELb1ELb1EEENS1_19SingleTileSchedulerILb1ELb0ELb0ELi128EEEEEEEEEvNT_6ParamsE$_ZN4cute3eso3ESOILb1ELb0EJNS_1CILi1EEENS2_ILi8EEEiiNS2_ILi64EEEiNS2_ILi144EEENS2_ILi288EEENS2_ILi512EEEEEC2ERKS3_RKS4_RKiSF_RKS5_SF_RKS6_RKS7_RKS8_:
        /* <DEDUP_REMOVED lines=10> */
        .type           $_ZN7cutlass13device_kernelIN5flash19enable_sm80_to_sm89INS1_16FlashAttnBwdSm80INS1_25CollectiveMainloopBwdSm80ILi2ELi2EN4cute5tupleIJNS5_1CILi128EEES8_NS7_ILi64EEEEEENS_10bfloat16_tEfNS_4arch4Sm80ELb0ELb1ELb1ELb1ELb1ELb0ELb0ELb0ELi2ELi4ELi4ELi4ELb0EEENS1_24CollectiveEpilogueBwdGQAISA_fSD_Li256ELb1ELb1EEENS1_19SingleTileSchedulerILb1ELb0ELb0ELi128EEEEEEEEEvNT_6ParamsE$_ZN4cute3eso3ESOILb1ELb0EJNS_1CILi1EEENS_5tupleIJNS2_ILi8EEEiiEEENS2_ILi64EEENS4_IJiNS2_ILi144EEENS2_ILi288EEEEEENS2_ILi512EEEEEC2ERKS3_RKS6_RKS7_RKSA_RKSB_,@function
        .size           $_ZN7cutlass13device_kernelIN5flash19enable_sm80_to_sm89INS1_16FlashAttnBwdSm80INS1_25CollectiveMainloopBwdSm80ILi2ELi2EN4cute5tupleIJNS5_1CILi128EEES8_NS7_ILi64EEEEEENS_10bfloat16_tEfNS_4arch4Sm80ELb0ELb1ELb1ELb1ELb1ELb0ELb0ELb0ELi2ELi4ELi4ELi4ELb0EEENS1_24CollectiveEpilogueBwdGQAISA_fSD_Li256ELb1ELb1EEENS1_19SingleTileSchedulerILb1ELb0ELb0ELi128EEEEEEEEEvNT_6ParamsE$_ZN4cute3eso3ESOILb1ELb0EJNS_1CILi1EEENS_5tupleIJNS2_ILi8EEEiiEEENS2_ILi64EEENS4_IJiNS2_ILi144EEENS2_ILi288EEEEEENS2_ILi512EEEEEC2ERKS3_RKS6_RKS7_RKSA_RKSB_,($_ZN7cutlass13device_kernelIN5flash19enable_sm80_to_sm89INS1_16FlashAttnBwdSm80INS1_25CollectiveMainloopBwdSm80ILi2ELi2EN4cute5tupleIJNS5_1CILi128EEES8_NS7_ILi64EEEEEENS_10bfloat16_tEfNS_4arch4Sm80ELb0ELb1ELb1ELb1ELb1ELb0ELb0ELb0ELi2ELi4ELi4ELi4ELb0EEENS1_24CollectiveEpilogueBwdGQAISA_fSD_Li256ELb1ELb1EEENS1_19SingleTileSchedulerILb1ELb0ELb0ELi128EEEEEEEEEvNT_6ParamsE$_ZN4cute3eso3ESOILb1ELb0EJNS_1CILi1EEENS_5tupleIJiiiEEENS2_ILi64EEENS4_IJNS2_ILi72EEENS2_ILi144EEENS2_ILi288EEEEEENS2_ILi512EEEEEC2ERKS3_RKS5_RKS6_RKSA_RKSB_ - $_ZN7cutlass13device_kernelIN5flash19enable_sm80_to_sm89INS1_16FlashAttnBwdSm80INS1_25CollectiveMainloopBwdSm80ILi2ELi2EN4cute5tupleIJNS5_1CILi128EEES8_NS7_ILi64EEEEEENS_10bfloat16_tEfNS_4arch4Sm80ELb0ELb1ELb1ELb1ELb1ELb0ELb0ELb0ELi2ELi4ELi4ELi4ELb0EEENS1_24CollectiveEpilogueBwdGQAISA_fSD_Li256ELb1ELb1EEENS1_19SingleTileSchedulerILb1ELb0ELb0ELi128EEEEEEEEEvNT_6ParamsE$_ZN4cute3eso3ESOILb1ELb0EJNS_1CILi1EEENS_5tupleIJNS2_ILi8EEEiiEEENS2_ILi64EEENS4_IJiNS2_ILi144EEENS2_ILi288EEEEEENS2_ILi512EEEEEC2ERKS3_RKS6_RKS7_RKSA_RKSB_)
$_ZN7cutlass13device_kernelIN5flash19enable_sm80_to_sm89INS1_16FlashAttnBwdSm80INS1_25CollectiveMainloopBwdSm80ILi2ELi2EN4cute5tupleIJNS5_1CILi128EEES8_NS7_ILi64EEEEEENS_10bfloat16_tEfNS_4arch4Sm80ELb0ELb1ELb1ELb1ELb1ELb0ELb0ELb0ELi2ELi4ELi4ELi4ELb0EEENS1_24CollectiveEpilogueBwdGQAISA_fSD_Li256ELb1ELb1EEENS1_19SingleTileSchedulerILb1ELb0ELb0ELi128EEEEEEEEEvNT_6ParamsE$_ZN4cute3eso3ESOILb1ELb0EJNS_1CILi1EEENS_5tupleIJNS2_ILi8EEEiiEEENS2_ILi64EEENS4_IJiNS2_ILi144EEENS2_ILi288EEEEEENS2_ILi512EEEEEC2ERKS3_RKS6_RKS7_RKSA_RKSB_:
        /* <DEDUP_REMOVED lines=8> */
        .type           $_ZN7cutlass13device_kernelIN5flash19enable_sm80_to_sm89INS1_16FlashAttnBwdSm80INS1_25CollectiveMainloopBwdSm80ILi2ELi2EN4cute5tupleIJNS5_1CILi128EEES8_NS7_ILi64EEEEEENS_10bfloat16_tEfNS_4arch4Sm80ELb0ELb1ELb1ELb1ELb1ELb0ELb0ELb0ELi2ELi4ELi4ELi4ELb0EEENS1_24CollectiveEpilogueBwdGQAISA_fSD_Li256ELb1ELb1EEENS1_19SingleTileSchedulerILb1ELb0ELb0ELi128EEEEEEEEEvNT_6ParamsE$_ZN4cute3eso3ESOILb1ELb0EJNS_1CILi1EEENS_5tupleIJiiiEEENS2_ILi64EEENS4_IJNS2_ILi72EEENS2_ILi144EEENS2_ILi288EEEEEENS2_ILi512EEEEEC2ERKS3_RKS5_RKS6_RKSA_RKSB_,@function
        .size           $_ZN7cutlass13device_kernelIN5flash19enable_sm80_to_sm89INS1_16FlashAttnBwdSm80INS1_25CollectiveMainloopBwdSm80ILi2ELi2EN4cute5tupleIJNS5_1CILi128EEES8_NS7_ILi64EEEEEENS_10bfloat16_tEfNS_4arch4Sm80ELb0ELb1ELb1ELb1ELb1ELb0ELb0ELb0ELi2ELi4ELi4ELi4ELb0EEENS1_24CollectiveEpilogueBwdGQAISA_fSD_Li256ELb1ELb1EEENS1_19SingleTileSchedulerILb1ELb0ELb0ELi128EEEEEEEEEvNT_6ParamsE$_ZN4cute3eso3ESOILb1ELb0EJNS_1CILi1EEENS_5tupleIJiiiEEENS2_ILi64EEENS4_IJNS2_ILi72EEENS2_ILi144EEENS2_ILi288EEEEEENS2_ILi512EEEEEC2ERKS3_RKS5_RKS6_RKSA_RKSB_,($_ZN7cutlass13device_kernelIN5flash19enable_sm80_to_sm89INS1_16FlashAttnBwdSm80INS1_25CollectiveMainloopBwdSm80ILi2ELi2EN4cute5tupleIJNS5_1CILi128EEES8_NS7_ILi64EEEEEENS_10bfloat16_tEfNS_4arch4Sm80ELb0ELb1ELb1ELb1ELb1ELb0ELb0ELb0ELi2ELi4ELi4ELi4ELb0EEENS1_24CollectiveEpilogueBwdGQAISA_fSD_Li256ELb1ELb1EEENS1_19SingleTileSchedulerILb1ELb0ELb0ELi128EEEEEEEEEvNT_6ParamsE$_ZN4cute3eso3ESOILb1ELb0EJNS_1CILi1EEEiEEC2ERKS3_RKi - $_ZN7cutlass13device_kernelIN5flash19enable_sm80_to_sm89INS1_16FlashAttnBwdSm80INS1_25CollectiveMainloopBwdSm80ILi2ELi2EN4cute5tupleIJNS5_1CILi128EEES8_NS7_ILi64EEEEEENS_10bfloat16_tEfNS_4arch4Sm80ELb0ELb1ELb1ELb1ELb1ELb0ELb0ELb0ELi2ELi4ELi4ELi4ELb0EEENS1_24CollectiveEpilogueBwdGQAISA_fSD_Li256ELb1ELb1EEENS1_19SingleTileSchedulerILb1ELb0ELb0ELi128EEEEEEEEEvNT_6ParamsE$_ZN4cute3eso3ESOILb1ELb0EJNS_1CILi1EEENS_5tupleIJiiiEEENS2_ILi64EEENS4_IJNS2_ILi72EEENS2_ILi144EEENS2_ILi288EEEEEENS2_ILi512EEEEEC2ERKS3_RKS5_RKS6_RKSA_RKSB_)
$_ZN7cutlass13device_kernelIN5flash19enable_sm80_to_sm89INS1_16FlashAttnBwdSm80INS1_25CollectiveMainloopBwdSm80ILi2ELi2EN4cute5tupleIJNS5_1CILi128EEES8_NS7_ILi64EEEEEENS_10bfloat16_tEfNS_4arch4Sm80ELb0ELb1ELb1ELb1ELb1ELb0ELb0ELb0ELi2ELi4ELi4ELi4ELb0EEENS1_24CollectiveEpilogueBwdGQAISA_fSD_Li256ELb1ELb1EEENS1_19SingleTileSchedulerILb1ELb0ELb0ELi128EEEEEEEEEvNT_6ParamsE$_ZN4cute3eso3ESOILb1ELb0EJNS_1CILi1EEENS_5tupleIJiiiEEENS2_ILi64EEENS4_IJNS2_ILi72EEENS2_ILi144EEENS2_ILi288EEEEEENS2_ILi512EEEEEC2ERKS3_RKS5_RKS6_RKSA_RKSB_:
[----:B------:R-:W-:Y:S02]  /*7e50*/  IADD3 R4, R4, -c[0x0][0x20], RZ ;  /* 0x8000080004047a10 */ /* 0x000fe40007ffe0ff */
[----:B------:R-:W-:-:S03]  /*7e60*/  MOV R7, 0x0 ;  /* 0x0000000000077802 */ /* 0x000fc60000000f00 */
[----:B------:R1:W-:Y:S04]  /*7e70*/  STL [R4], R2 ;  /* 0x0000000204007387 */ /* 0x0003e80000100800 */
[----:B------:R1:W-:Y:S04]  /*7e80*/  STL [R4+0x4], R3 ;  /* 0x0000040304007387 */ /* 0x0003e80000100800 */
[----:B------:R1:W-:Y:S01]  /*7e90*/  STL [R4+0x8], R5 ;  /* 0x0000080504007387 */ /* 0x0003e20000100800 */
[----:B------:R-:W-:Y:S05]  /*7ea0*/  RET.REL.NODEC R6 `(_ZN7cutlass13device_kernelIN5flash19enable_sm80_to_sm89INS1_16FlashAttnBwdSm80INS1_25CollectiveMainloopBwdSm80ILi2ELi2EN4cute5tupleIJNS5_1CILi128EEES8_NS7_ILi64EEEEEENS_10bfloat16_tEfNS_4arch4Sm80ELb0ELb1ELb1ELb1ELb1ELb0ELb0ELb0ELi2ELi4ELi4ELi4ELb0EEENS1_24CollectiveEpilogueBwdGQAISA_fSD_Li256ELb1ELb1EEENS1_19SingleTileSchedulerILb1ELb0ELb0ELi128EEEEEEEEEvNT_6ParamsE) ;  /* 0xffff815006007950 */ /* 0x000fea0003c3ffff */
        .type           $_ZN7cutlass13device_kernelIN5flash19enable_sm80_to_sm89INS1_16FlashAttnBwdSm80INS1_25CollectiveMainloopBwdSm80ILi2ELi2EN4cute5tupleIJNS5_1CILi128EEES8_NS7_ILi64EEEEEENS_10bfloat16_tEfNS_4arch4Sm80ELb0ELb1ELb1ELb1ELb1ELb0ELb0ELb0ELi2ELi4ELi4ELi4ELb0EEENS1_24CollectiveEpilogueBwdGQAISA_fSD_Li256ELb1ELb1EEENS1_19SingleTileSchedulerILb1ELb0ELb0ELi128EEEEEEEEEvNT_6ParamsE$_ZN4cute3eso3ESOILb1ELb0EJNS_1CILi1EEEiEEC2ERKS3_RKi,@function
        .size           $_ZN7cutlass13device_kernelIN5flash19enable_sm80_to_sm89INS1_16FlashAttnBwdSm80INS1_25CollectiveMainloopBwdSm80ILi2ELi2EN4cute5tupleIJNS5_1CILi128EEES8_NS7_ILi64EEEEEENS_10bfloat16_tEfNS_4arch4Sm80ELb0ELb1ELb1ELb1ELb1ELb0ELb0ELb0ELi2ELi4ELi4ELi4ELb0EEENS1_24CollectiveEpilogueBwdGQAISA_fSD_Li256ELb1ELb1EEENS1_19SingleTileSchedulerILb1ELb0ELb0ELi128EEEEEEEEEvNT_6ParamsE$_ZN4cute3eso3ESOILb1ELb0EJNS_1CILi1EEEiEEC2ERKS3_RKi,($_ZN7cutlass13device_kernelIN5flash19enable_sm80_to_sm89INS1_16FlashAttnBwdSm80INS1_25CollectiveMainloopBwdSm80ILi2ELi2EN4cute5tupleIJNS5_1CILi128EEES8_NS7_ILi64EEEEEENS_10bfloat16_tEfNS_4arch4Sm80ELb0ELb1ELb1ELb1ELb1ELb0ELb0ELb0ELi2ELi4ELi4ELi4ELb0EEENS1_24CollectiveEpilogueBwdGQAISA_fSD_Li256ELb1ELb1EEENS1_19SingleTileSchedulerILb1ELb0ELb0ELi128EEEEEEEEEvNT_6ParamsE$_ZN4cute3eso3ESOILb1ELb0EJNS_1CILi1EEEiiiNS2_ILi144EEENS2_ILi512EEEEEC2ERKS3_RKiSA_SA_RKS4_RKS5_ - $_ZN7cutlass13device_kernelIN5flash19enable_sm80_to_sm89INS1_16FlashAttnBwdSm80INS1_25CollectiveMainloopBwdSm80ILi2ELi2EN4cute5tupleIJNS5_1CILi128EEES8_NS7_ILi64EEEEEENS_10bfloat16_tEfNS_4arch4Sm80ELb0ELb1ELb1ELb1ELb1ELb0ELb0ELb0ELi2ELi4ELi4ELi4ELb0EEENS1_24CollectiveEpilogueBwdGQAISA_fSD_Li256ELb1ELb1EEENS1_19SingleTileSchedulerILb1ELb0ELb0ELi128EEEEEEEEEvNT_6ParamsE$_ZN4cute3eso3ESOILb1ELb0EJNS_1CILi1EEEiEEC2ERKS3_RKi)
$_ZN7cutlass13device_kernelIN5flash19enable_sm80_to_sm89INS1_16FlashAttnBwdSm80INS1_25CollectiveMainloopBwdSm80ILi2ELi2EN4cute5tupleIJNS5_1CILi128EEES8_NS7_ILi64EEEEEENS_10bfloat16_tEfNS_4arch4Sm80ELb0ELb1ELb1ELb1ELb1ELb0ELb0ELb0ELi2ELi4ELi4ELi4ELb0EEENS1_24CollectiveEpilogueBwdGQAISA_fSD_Li256ELb1ELb1EEENS1_19SingleTileSchedulerILb1ELb0ELb0ELi128EEEEEEEEEvNT_6ParamsE$_ZN4cute3eso3ESOILb1ELb0EJNS_1CILi1EEEiEEC2ERKS3_RKi:
[----:B------:R-:W-:Y:S02]  /*7eb0*/  IADD3 R61, R61, -c[0x0][0x20], RZ ;  /* 0x800008003d3d7a10 */ /* 0x000fe40007ffe0ff */
[----:B------:R-:W-:-:S03]  /*7ec0*/  MOV R5, 0x0 ;  /* 0x0000000000057802 */ /* 0x000fc60000000f00 */
[----:B------:R1:W-:Y:S01]  /*7ed0*/  STL [R61], R2 ;  /* 0x000000023d007387 */ /* 0x0003e20000100800 */
[----:B------:R-:W-:Y:S05]  /*7ee0*/  RET.REL.NODEC R4 `(_ZN7cutlass13device_kernelIN5flash19enable_sm80_to_sm89INS1_16FlashAttnBwdSm80INS1_25CollectiveMainloopBwdSm80ILi2ELi2EN4cute5tupleIJNS5_1CILi128EEES8_NS7_ILi64EEEEEENS_10bfloat16_tEfNS_4arch4Sm80ELb0ELb1ELb1ELb1ELb1ELb0ELb0ELb0ELi2ELi4ELi4ELi4ELb0EEENS1_24CollectiveEpilogueBwdGQAISA_fSD_Li256ELb1ELb1EEENS1_19SingleTileSchedulerILb1ELb0ELb0ELi128EEEEEEEEEvNT_6ParamsE) ;  /* 0xffff811004007950 */ /* 0x000fea0003c3ffff */
        .type           $_ZN7cutlass13device_kernelIN5flash19enable_sm80_to_sm89INS1_16FlashAttnBwdSm80INS1_25CollectiveMainloopBwdSm80ILi2ELi2EN4cute5tupleIJNS5_1CILi128EEES8_NS7_ILi64EEEEEENS_10bfloat16_tEfNS_4arch4Sm80ELb0ELb1ELb1ELb1ELb1ELb0ELb0ELb0ELi2ELi4ELi4ELi4ELb0EEENS1_24CollectiveEpilogueBwdGQAISA_fSD_Li256ELb1ELb1EEENS1_19SingleTileSchedulerILb1ELb0ELb0ELi128EEEEEEEEEvNT_6ParamsE$_ZN4cute3eso3ESOILb1ELb0EJNS_1CILi1EEEiiiNS2_ILi144EEENS2_ILi512EEEEEC2ERKS3_RKiSA_SA_RKS4_RKS5_,@function
        .size           $_ZN7cutlass13device_kernelIN5flash19enable_sm80_to_sm89INS1_16FlashAttnBwdSm80INS1_25CollectiveMainloopBwdSm80ILi2ELi2EN4cute5tupleIJNS5_1CILi128EEES8_NS7_ILi64EEEEEENS_10bfloat16_tEfNS_4arch4Sm80ELb0ELb1ELb1ELb1ELb1ELb0ELb0ELb0ELi2ELi4ELi4ELi4ELb0EEENS1_24CollectiveEpilogueBwdGQAISA_fSD_Li256ELb1ELb1EEENS1_19SingleTileSchedulerILb1ELb0ELb0ELi128EEEEEEEEEvNT_6ParamsE$_ZN4cute3eso3ESOILb1ELb0EJNS_1CILi1EEEiiiNS2_ILi144EEENS2_ILi512EEEEEC2ERKS3_RKiSA_SA_RKS4_RKS5_,($_ZN7cutlass13device_kernelIN5flash19enable_sm80_to_sm89INS1_16FlashAttnBwdSm80INS1_25CollectiveMainloopBwdSm80ILi2ELi2EN4cute5tupleIJNS5_1CILi128EEES8_NS7_ILi64EEEEEENS_10bfloat16_tEfNS_4arch4Sm80ELb0ELb1ELb1ELb1ELb1ELb0ELb0ELb0ELi2ELi4ELi4ELi4ELb0EEENS1_24CollectiveEpilogueBwdGQAISA_fSD_Li256ELb1ELb1EEENS1_19SingleTileSchedulerILb1ELb0ELb0ELi128EEEEEEEEEvNT_6ParamsE$_ZN4cute3eso3ESOILb1ELb0EJNS_1CILi1EEEiiiNS2_ILi64EEENS2_ILi72EEENS2_ILi144EEENS2_ILi288EEENS2_ILi512EEEEEC2ERKS3_RKiSD_SD_RKS4_RKS5_RKS6_RKS7_RKS8_ - $_ZN7cutlass13device_kernelIN5flash19enable_sm80_to_sm89INS1_16FlashAttnBwdSm80INS1_25CollectiveMainloopBwdSm80ILi2ELi2EN4cute5tupleIJNS5_1CILi128EEES8_NS7_ILi64EEEEEENS_10bfloat16_tEfNS_4arch4Sm80ELb0ELb1ELb1ELb1ELb1ELb0ELb0ELb0ELi2ELi4ELi4ELi4ELb0EEENS1_24CollectiveEpilogueBwdGQAISA_fSD_Li256ELb1ELb1EEENS1_19SingleTileSchedulerILb1ELb0ELb0ELi128EEEEEEEEEvNT_6ParamsE$_ZN4cute3eso3ESOILb1ELb0EJNS_1CILi1EEEiiiNS2_ILi144EEENS2_ILi512EEEEEC2ERKS3_RKiSA_SA_RKS4_RKS5_)
$_ZN7cutlass13device_kernelIN5flash19enable_sm80_to_sm89INS1_16FlashAttnBwdSm80INS1_25CollectiveMainloopBwdSm80ILi2ELi2EN4cute5tupleIJNS5_1CILi128EEES8_NS7_ILi64EEEEEENS_10bfloat16_tEfNS_4arch4Sm80ELb0ELb1ELb1ELb1ELb1ELb0ELb0ELb0ELi2ELi4ELi4ELi4ELb0EEENS1_24CollectiveEpilogueBwdGQAISA_fSD_Li256ELb1ELb1EEENS1_19SingleTileSchedulerILb1ELb0ELb0ELi128EEEEEEEEEvNT_6ParamsE$_ZN4cute3eso3ESOILb1ELb0EJNS_1CILi1EEEiiiNS2_ILi144EEENS2_ILi512EEEEEC2ERKS3_RKiSA_SA_RKS4_RKS5_:
        /* <DEDUP_REMOVED lines=10> */
[----:B------:R-:W-:Y:S05]  /*7f90*/  RET.REL.NODEC R74 `(_ZN7cutlass13device_kernelIN5flash19enable_sm80_to_sm89INS1_16FlashAttnBwdSm80INS1_25CollectiveMainloopBwdSm80ILi2ELi2EN4cute5tupleIJNS5_1CILi128EEES8_NS7_ILi64EEEEEENS_10bfloat16_tEfNS_4arch4Sm80ELb0ELb1ELb1ELb1ELb1ELb0ELb0ELb0ELi2ELi4ELi4ELi4ELb0EEENS1_24CollectiveEpilogueBwdGQAISA_fSD_Li256ELb1ELb1EEENS1_19SingleTileSchedulerILb1ELb0ELb0ELi128EEEEEEEEEvNT_6ParamsE) ;  /* 0xffff80604a007950 */ /* 0x000fea0003c3ffff */
        .type           $_ZN7cutlass13device_kernelIN5flash19enable_sm80_to_sm89INS1_16FlashAttnBwdSm80INS1_25CollectiveMainloopBwdSm80ILi2ELi2EN4cute5tupleIJNS5_1CILi128EEES8_NS7_ILi64EEEEEENS_10bfloat16_tEfNS_4arch4Sm80ELb0ELb1ELb1ELb1ELb1ELb0ELb0ELb0ELi2ELi4ELi4ELi4ELb0EEENS1_24CollectiveEpilogueBwdGQAISA_fSD_Li256ELb1ELb1EEENS1_19SingleTileSchedulerILb1ELb0ELb0ELi128EEEEEEEEEvNT_6ParamsE$_ZN4cute3eso3ESOILb1ELb0EJNS_1CILi1EEEiiiNS2_ILi64EEENS2_ILi72EEENS2_ILi144EEENS2_ILi288EEENS2_ILi512EEEEEC2ERKS3_RKiSD_SD_RKS4_RKS5_RKS6_RKS7_RKS8_,@function
        .size           $_ZN7cutlass13device_kernelIN5flash19enable_sm80_to_sm89INS1_16FlashAttnBwdSm80INS1_25CollectiveMainloopBwdSm80ILi2ELi2EN4cute5tupleIJNS5_1CILi128EEES8_NS7_ILi64EEEEEENS_10bfloat16_tEfNS_4arch4Sm80ELb0ELb1ELb1ELb1ELb1ELb0ELb0ELb0ELi2ELi4ELi4ELi4ELb0EEENS1_24CollectiveEpilogueBwdGQAISA_fSD_Li256ELb1ELb1EEENS1_19SingleTileSchedulerILb1ELb0ELb0ELi128EEEEEEEEEvNT_6ParamsE$_ZN4cute3eso3ESOILb1ELb0EJNS_1CILi1EEEiiiNS2_ILi64EEENS2_ILi72EEENS2_ILi144EEENS2_ILi288EEENS2_ILi512EEEEEC2ERKS3_RKiSD_SD_RKS4_RKS5_RKS6_RKS7_RKS8_,($_ZN7cutlass13device_kernelIN5flash19enable_sm80_to_sm89INS1_16FlashAttnBwdSm80INS1_25CollectiveMainloopBwdSm80ILi2ELi2EN4cute5tupleIJNS5_1CILi128EEES8_NS7_ILi64EEEEEENS_10bfloat16_tEfNS_4arch4Sm80ELb0ELb1ELb1ELb1ELb1ELb0ELb0ELb0ELi2ELi4ELi4ELi4ELb0EEENS1_24CollectiveEpilogueBwdGQAISA_fSD_Li256ELb1ELb1EEENS1_19SingleTileSchedulerILb1ELb0ELb0ELi128EEEEEEEEEvNT_6ParamsE$_ZN4cute3eso3ESOILb1ELb0EJNS_1CILi1EEEiiiNS2_ILi72EEENS2_ILi512EEEEEC2ERKS3_RKiSA_SA_RKS4_RKS5_ - $_ZN7cutlass13device_kernelIN5flash19enable_sm80_to_sm89INS1_16FlashAttnBwdSm80INS1_25CollectiveMainloopBwdSm80ILi2ELi2EN4cute5tupleIJNS5_1CILi128EEES8_NS7_ILi64EEEEEENS_10bfloat16_tEfNS_4arch4Sm80ELb0ELb1ELb1ELb1ELb1ELb0ELb0ELb0ELi2ELi4ELi4ELi4ELb0EEENS1_24CollectiveEpilogueBwdGQAISA_fSD_Li256ELb1ELb1EEENS1_19SingleTileSchedulerILb1ELb0ELb0ELi128EEEEEEEEEvNT_6ParamsE$_ZN4cute3eso3ESOILb1ELb0EJNS_1CILi1EEEiiiNS2_ILi64EEENS2_ILi72EEENS2_ILi144EEENS2_ILi288EEENS2_ILi512EEEEEC2ERKS3_RKiSD_SD_RKS4_RKS5_RKS6_RKS7_RKS8_)
$_ZN7cutlass13device_kernelIN5flash19enable_sm80_to_sm89INS1_16FlashAttnBwdSm80INS1_25CollectiveMainloopBwdSm80ILi2ELi2EN4cute5tupleIJNS5_1CILi128EEES8_NS7_ILi64EEEEEENS_10bfloat16_tEfNS_4arch4Sm80ELb0ELb1ELb1ELb1ELb1ELb0ELb0ELb0ELi2ELi4ELi4ELi4ELb0EEENS1_24CollectiveEpilogueBwdGQAISA_fSD_Li256ELb1ELb1EEENS1_19SingleTileSchedulerILb1ELb0ELb0ELi128EEEEEEEEEvNT_6ParamsE$_ZN4cute3eso3ESOILb1ELb0EJNS_1CILi1EEEiiiNS2_ILi64EEENS2_ILi72EEENS2_ILi144EEENS2_ILi288EEENS2_ILi512EEEEEC2ERKS3_RKiSD_SD_RKS4_RKS5_RKS6_RKS7_RKS8_:
        /* <DEDUP_REMOVED lines=10> */
        .type           $_ZN7cutlass13device_kernelIN5flash19enable_sm80_to_sm89INS1_16FlashAttnBwdSm80INS1_25CollectiveMainloopBwdSm80ILi2ELi2EN4cute5tupleIJNS5_1CILi128EEES8_NS7_ILi64EEEEEENS_10bfloat16_tEfNS_4arch4Sm80ELb0ELb1ELb1ELb1ELb1ELb0ELb0ELb0ELi2ELi4ELi4ELi4ELb0EEENS1_24CollectiveEpilogueBwdGQAISA_fSD_Li256ELb1ELb1EEENS1_19SingleTileSchedulerILb1ELb0ELb0ELi128EEEEEEEEEvNT_6ParamsE$_ZN4cute3eso3ESOILb1ELb0EJNS_1CILi1EEEiiiNS2_ILi72EEENS2_ILi512EEEEEC2ERKS3_RKiSA_SA_RKS4_RKS5_,@function
        .size           $_ZN7cutlass13device_kernelIN5flash19enable_sm80_to_sm89INS1_16FlashAttnBwdSm80INS1_25CollectiveMainloopBwdSm80ILi2ELi2EN4cute5tupleIJNS5_1CILi128EEES8_NS7_ILi64EEEEEENS_10bfloat16_tEfNS_4arch4Sm80ELb0ELb1ELb1ELb1ELb1ELb0ELb0ELb0ELi2ELi4ELi4ELi4ELb0EEENS1_24CollectiveEpilogueBwdGQAISA_fSD_Li256ELb1ELb1EEENS1_19SingleTileSchedulerILb1ELb0ELb0ELi128EEEEEEEEEvNT_6ParamsE$_ZN4cute3eso3ESOILb1ELb0EJNS_1CILi1EEEiiiNS2_ILi72EEENS2_ILi512EEEEEC2ERKS3_RKiSA_SA_RKS4_RKS5_,($_ZN7cutlass13device_kernelIN5flash19enable_sm80_to_sm89INS1_16FlashAttnBwdSm80INS1_25CollectiveMainloopBwdSm80ILi2ELi2EN4cute5tupleIJNS5_1CILi128EEES8_NS7_ILi64EEEEEENS_10bfloat16_tEfNS_4arch4Sm80ELb0ELb1ELb1ELb1ELb1ELb0ELb0ELb0ELi2ELi4ELi4ELi4ELb0EEENS1_24CollectiveEpilogueBwdGQAISA_fSD_Li256ELb1ELb1EEENS1_19SingleTileSchedulerILb1ELb0ELb0ELi128EEEEEEEEEvNT_6ParamsE$_ZN4cute3eso3ESOILb1ELb0EJNS_1CILi2EEEiEEC2ERKS3_RKi - $_ZN7cutlass13device_kernelIN5flash19enable_sm80_to_sm89INS1_16FlashAttnBwdSm80INS1_25CollectiveMainloopBwdSm80ILi2ELi2EN4cute5tupleIJNS5_1CILi128EEES8_NS7_ILi64EEEEEENS_10bfloat16_tEfNS_4arch4Sm80ELb0ELb1ELb1ELb1ELb1ELb0ELb0ELb0ELi2ELi4ELi4ELi4ELb0EEENS1_24CollectiveEpilogueBwdGQAISA_fSD_Li256ELb1ELb1EEENS1_19SingleTileSchedulerILb1ELb0ELb0ELi128EEEEEEEEEvNT_6ParamsE$_ZN4cute3eso3ESOILb1ELb0EJNS_1CILi1EEEiiiNS2_ILi72EEENS2_ILi512EEEEEC2ERKS3_RKiSA_SA_RKS4_RKS5_)
$_ZN7cutlass13device_kernelIN5flash19enable_sm80_to_sm89INS1_16FlashAttnBwdSm80INS1_25CollectiveMainloopBwdSm80ILi2ELi2EN4cute5tupleIJNS5_1CILi128EEES8_NS7_ILi64EEEEEENS_10bfloat16_tEfNS_4arch4Sm80ELb0ELb1ELb1ELb1ELb1ELb0ELb0ELb0ELi2ELi4ELi4ELi4ELb0EEENS1_24CollectiveEpilogueBwdGQAISA_fSD_Li256ELb1ELb1EEENS1_19SingleTileSchedulerILb1ELb0ELb0ELi128EEEEEEEEEvNT_6ParamsE$_ZN4cute3eso3ESOILb1ELb0EJNS_1CILi1EEEiiiNS2_ILi72EEENS2_ILi512EEEEEC2ERKS3_RKiSA_SA_RKS4_RKS5_:
        /* <DEDUP_REMOVED lines=11> */
        .type           $_ZN7cutlass13device_kernelIN5flash19enable_sm80_to_sm89INS1_16FlashAttnBwdSm80INS1_25CollectiveMainloopBwdSm80ILi2ELi2EN4cute5tupleIJNS5_1CILi128EEES8_NS7_ILi64EEEEEENS_10bfloat16_tEfNS_4arch4Sm80ELb0ELb1ELb1ELb1ELb1ELb0ELb0ELb0ELi2ELi4ELi4ELi4ELb0EEENS1_24CollectiveEpilogueBwdGQAISA_fSD_Li256ELb1ELb1EEENS1_19SingleTileSchedulerILb1ELb0ELb0ELi128EEEEEEEEEvNT_6ParamsE$_ZN4cute3eso3ESOILb1ELb0EJNS_1CILi2EEEiEEC2ERKS3_RKi,@function
        .size           $_ZN7cutlass13device_kernelIN5flash19enable_sm80_to_sm89INS1_16FlashAttnBwdSm80INS1_25CollectiveMainloopBwdSm80ILi2ELi2EN4cute5tupleIJNS5_1CILi128EEES8_NS7_ILi64EEEEEENS_10bfloat16_tEfNS_4arch4Sm80ELb0ELb1ELb1ELb1ELb1ELb0ELb0ELb0ELi2ELi4ELi4ELi4ELb0EEENS1_24CollectiveEpilogueBwdGQAISA_fSD_Li256ELb1ELb1EEENS1_19SingleTileSchedulerILb1ELb0ELb0ELi128EEEEEEEEEvNT_6ParamsE$_ZN4cute3eso3ESOILb1ELb0EJNS_1CILi2EEEiEEC2ERKS3_RKi,($_ZN7cutlass13device_kernelIN5flash19enable_sm80_to_sm89INS1_16FlashAttnBwdSm80INS1_25CollectiveMainloopBwdSm80ILi2ELi2EN4cute5tupleIJNS5_1CILi128EEES8_NS7_ILi64EEEEEENS_10bfloat16_tEfNS_4arch4Sm80ELb0ELb1ELb1ELb1ELb1ELb0ELb0ELb0ELi2ELi4ELi4ELi4ELb0EEENS1_24CollectiveEpilogueBwdGQAISA_fSD_Li256ELb1ELb1EEENS1_19SingleTileSchedulerILb1ELb0ELb0ELi128EEEEEEEEEvNT_6ParamsE$_ZN4cute3eso3ESOILb1ELb0EJNS_1CILi4096EEENS_5tupleIJNS4_IJiiEEENS2_ILi8192EEEEEEEEC2ERKS3_RKS7_ - $_ZN7cutlass13device_kernelIN5flash19enable_sm80_to_sm89INS1_16FlashAttnBwdSm80INS1_25CollectiveMainloopBwdSm80ILi2ELi2EN4cute5tupleIJNS5_1CILi128EEES8_NS7_ILi64EEEEEENS_10bfloat16_tEfNS_4arch4Sm80ELb0ELb1ELb1ELb1ELb1ELb0ELb0ELb0ELi2ELi4ELi4ELi4ELb0EEENS1_24CollectiveEpilogueBwdGQAISA_fSD_Li256ELb1ELb1EEENS1_19SingleTileSchedulerILb1ELb0ELb0ELi128EEEEEEEEEvNT_6ParamsE$_ZN4cute3eso3ESOILb1ELb0EJNS_1CILi2EEEiEEC2ERKS3_RKi)
$_ZN7cutlass13device_kernelIN5flash19enable_sm80_to_sm89INS1_16FlashAttnBwdSm80INS1_25CollectiveMainloopBwdSm80ILi2ELi2EN4cute5tupleIJNS5_1CILi128EEES8_NS7_ILi64EEEEEENS_10bfloat16_tEfNS_4arch4Sm80ELb0ELb1ELb1ELb1ELb1ELb0ELb0ELb0ELi2ELi4ELi4ELi4ELb0EEENS1_24CollectiveEpilogueBwdGQAISA_fSD_Li256ELb1ELb1EEENS1_19SingleTileSchedulerILb1ELb0ELb0ELi128EEEEEEEEEvNT_6ParamsE$_ZN4cute3eso3ESOILb1ELb0EJNS_1CILi2EEEiEEC2ERKS3_RKi:
[----:B------:R-:W-:Y:S02]  /*80f0*/  IADD3 R2, R2, -c[0x0][0x20], RZ ;  /* 0x8000080002027a10 */ /* 0x000fe40007ffe0ff */
[----:B------:R-:W-:-:S03]  /*8100*/  MOV R5, 0x0 ;  /* 0x0000000000057802 */ /* 0x000fc60000000f00 */
[----:B------:R1:W-:Y:S01]  /*8110*/  STL [R2], R3 ;  /* 0x0000000302007387 */ /* 0x0003e20000100800 */
[----:B------:R-:W-:Y:S05]  /*8120*/  RET.REL.NODEC R4 `(_ZN7cutlass13device_kernelIN5flash19enable_sm80_to_sm89INS1_16FlashAttnBwdSm80INS1_25CollectiveMainloopBwdSm80ILi2ELi2EN4cute5tupleIJNS5_1CILi128EEES8_NS7_ILi64EEEEEENS_10bfloat16_tEfNS_4arch4Sm80ELb0ELb1ELb1ELb1ELb1ELb0ELb0ELb0ELi2ELi4ELi4ELi4ELb0EEENS1_24CollectiveEpilogueBwdGQAISA_fSD_Li256ELb1ELb1EEENS1_19SingleTileSchedulerILb1ELb0ELb0ELi128EEEEEEEEEvNT_6ParamsE) ;  /* 0xffff7ed004007950 */ /* 0x000fea0003c3ffff */
        .type           $_ZN7cutlass13device_kernelIN5flash19enable_sm80_to_sm89INS1_16FlashAttnBwdSm80INS1_25CollectiveMainloopBwdSm80ILi2ELi2EN4cute5tupleIJNS5_1CILi128EEES8_NS7_ILi64EEEEEENS_10bfloat16_tEfNS_4arch4Sm80ELb0ELb1ELb1ELb1ELb1ELb0ELb0ELb0ELi2ELi4ELi4ELi4ELb0EEENS1_24CollectiveEpilogueBwdGQAISA_fSD_Li256ELb1ELb1EEENS1_19SingleTileSchedulerILb1ELb0ELb0ELi128EEEEEEEEEvNT_6ParamsE$_ZN4cute3eso3ESOILb1ELb0EJNS_1CILi4096EEENS_5tupleIJNS4_IJiiEEENS2_ILi8192EEEEEEEEC2ERKS3_RKS7_,@function
        .size           $_ZN7cutlass13device_kernelIN5flash19enable_sm80_to_sm89INS1_16FlashAttnBwdSm80INS1_25CollectiveMainloopBwdSm80ILi2ELi2EN4cute5tupleIJNS5_1CILi128EEES8_NS7_ILi64EEEEEENS_10bfloat16_tEfNS_4arch4Sm80ELb0ELb1ELb1ELb1ELb1ELb0ELb0ELb0ELi2ELi4ELi4ELi4ELb0EEENS1_24CollectiveEpilogueBwdGQAISA_fSD_Li256ELb1ELb1EEENS1_19SingleTileSchedulerILb1ELb0ELb0ELi128EEEEEEEEEvNT_6ParamsE$_ZN4cute3eso3ESOILb1ELb0EJNS_1CILi4096EEENS_5tupleIJNS4_IJiiEEENS2_ILi8192EEEEEEEEC2ERKS3_RKS7_,($_ZN7cutlass13device_kernelIN5flash19enable_sm80_to_sm89INS1_16FlashAttnBwdSm80INS1_25CollectiveMainloopBwdSm80ILi2ELi2EN4cute5tupleIJNS5_1CILi128EEES8_NS7_ILi64EEEEEENS_10bfloat16_tEfNS_4arch4Sm80ELb0ELb1ELb1ELb1ELb1ELb0ELb0ELb0ELi2ELi4ELi4ELi4ELb0EEENS1_24CollectiveEpilogueBwdGQAISA_fSD_Li256ELb1ELb1EEENS1_19SingleTileSchedulerILb1ELb0ELb0ELi128EEEEEEEEEvNT_6ParamsE$_ZN4cute3eso3ESOILb1ELb0EJNS_1CILi4096EEENS_5tupleIJiiEEEEEC2ERKS3_RKS5_ - $_ZN7cutlass13device_kernelIN5flash19enable_sm80_to_sm89INS1_16FlashAttnBwdSm80INS1_25CollectiveMainloopBwdSm80ILi2ELi2EN4cute5tupleIJNS5_1CILi128EEES8_NS7_ILi64EEEEEENS_10bfloat16_tEfNS_4arch4Sm80ELb0ELb1ELb1ELb1ELb1ELb0ELb0ELb0ELi2ELi4ELi4ELi4ELb0EEENS1_24CollectiveEpilogueBwdGQAISA_fSD_Li256ELb1ELb1EEENS1_19SingleTileSchedulerILb1ELb0ELb0ELi128EEEEEEEEEvNT_6ParamsE$_ZN4cute3eso3ESOILb1ELb0EJNS_1CILi4096EEENS_5tupleIJNS4_IJiiEEENS2_ILi8192EEEEEEEEC2ERKS3_RKS7_)
$_ZN7cutlass13device_kernelIN5flash19enable_sm80_to_sm89INS1_16FlashAttnBwdSm80INS1_25CollectiveMainloopBwdSm80ILi2ELi2EN4cute5tupleIJNS5_1CILi128EEES8_NS7_ILi64EEEEEENS_10bfloat16_tEfNS_4arch4Sm80ELb0ELb1ELb1ELb1ELb1ELb0ELb0ELb0ELi2ELi4ELi4ELi4ELb0EEENS1_24CollectiveEpilogueBwdGQAISA_fSD_Li256ELb1ELb1EEENS1_19SingleTileSchedulerILb1ELb0ELb0ELi128EEEEEEEEEvNT_6ParamsE$_ZN4cute3eso3ESOILb1ELb0EJNS_1CILi4096EEENS_5tupleIJNS4_IJiiEEENS2_ILi8192EEEEEEEEC2ERKS3_RKS7_:
[----:B------:R-:W-:Y:S02]  /*8130*/  IADD3 R2, R2, -c[0x0][0x20], RZ ;  /* 0x8000080002027a10 */ /* 0x000fe40007ffe0ff */
[----:B------:R-:W-:-:S03]  /*8140*/  MOV R7, 0x0 ;  /* 0x0000000000077802 */ /* 0x000fc60000000f00 */
[----:B------:R1:W-:Y:S04]  /*8150*/  STL [R2], R5 ;  /* 0x0000000502007387 */ /* 0x0003e80000100800 */
[----:B------:R1:W-:Y:S01]  /*8160*/  STL [R2+0x4], R3 ;  /* 0x0000040302007387 */ /* 0x0003e20000100800 */
[----:B------:R-:W-:Y:S05]  /*8170*/  RET.REL.NODEC R6 `(_ZN7cutlass13device_kernelIN5flash19enable_sm80_to_sm89INS1_16FlashAttnBwdSm80INS1_25CollectiveMainloopBwdSm80ILi2ELi2EN4cute5tupleIJNS5_1CILi128EEES8_NS7_ILi64EEEEEENS_10bfloat16_tEfNS_4arch4Sm80ELb0ELb1ELb1ELb1ELb1ELb0ELb0ELb0ELi2ELi4ELi4ELi4ELb0EEENS1_24CollectiveEpilogueBwdGQAISA_fSD_Li256ELb1ELb1EEENS1_19SingleTileSchedulerILb1ELb0ELb0ELi128EEEEEEEEEvNT_6ParamsE) ;  /* 0xffff7e8006007950 */ /* 0x000fea0003c3ffff */
        .type           $_ZN7cutlass13device_kernelIN5flash19enable_sm80_to_sm89INS1_16FlashAttnBwdSm80INS1_25CollectiveMainloopBwdSm80ILi2ELi2EN4cute5tupleIJNS5_1CILi128EEES8_NS7_ILi64EEEEEENS_10bfloat16_tEfNS_4arch4Sm80ELb0ELb1ELb1ELb1ELb1ELb0ELb0ELb0ELi2ELi4ELi4ELi4ELb0EEENS1_24CollectiveEpilogueBwdGQAISA_fSD_Li256ELb1ELb1EEENS1_19SingleTileSchedulerILb1ELb0ELb0ELi128EEEEEEEEEvNT_6ParamsE$_ZN4cute3eso3ESOILb1ELb0EJNS_1CILi4096EEENS_5tupleIJiiEEEEEC2ERKS3_RKS5_,@function
        .size           $_ZN7cutlass13device_kernelIN5flash19enable_sm80_to_sm89INS1_16FlashAttnBwdSm80INS1_25CollectiveMainloopBwdSm80ILi2ELi2EN4cute5tupleIJNS5_1CILi128EEES8_NS7_ILi64EEEEEENS_10bfloat16_tEfNS_4arch4Sm80ELb0ELb1ELb1ELb1ELb1ELb0ELb0ELb0ELi2ELi4ELi4ELi4ELb0EEENS1_24CollectiveEpilogueBwdGQAISA_fSD_Li256ELb1ELb1EEENS1_19SingleTileSchedulerILb1ELb0ELb0ELi128EEEEEEEEEvNT_6ParamsE$_ZN4cute3eso3ESOILb1ELb0EJNS_1CILi4096EEENS_5tupleIJiiEEEEEC2ERKS3_RKS5_,($_ZN7cutlass13device_kernelIN5flash19enable_sm80_to_sm89INS1_16FlashAttnBwdSm80INS1_25CollectiveMainloopBwdSm80ILi2ELi2EN4cute5tupleIJNS5_1CILi128EEES8_NS7_ILi64EEEEEENS_10bfloat16_tEfNS_4arch4Sm80ELb0ELb1ELb1ELb1ELb1ELb0ELb0ELb0ELi2ELi4ELi4ELi4ELb0EEENS1_24CollectiveEpilogueBwdGQAISA_fSD_Li256ELb1ELb1EEENS1_19SingleTileSchedulerILb1ELb0ELb0ELi128EEEEEEEEEvNT_6ParamsE$_ZN4cute3eso3ESOILb1ELb0EJNS_1CILi4096EEEiiEEC2ERKS3_RKiS8_ - $_ZN7cutlass13device_kernelIN5flash19enable_sm80_to_sm89INS1_16FlashAttnBwdSm80INS1_25CollectiveMainloopBwdSm80ILi2ELi2EN4cute5tupleIJNS5_1CILi128EEES8_NS7_ILi64EEEEEENS_10bfloat16_tEfNS_4arch4Sm80ELb0ELb1ELb1ELb1ELb1ELb0ELb0ELb0ELi2ELi4ELi4ELi4ELb0EEENS1_24CollectiveEpilogueBwdGQAISA_fSD_Li256ELb1ELb1EEENS1_19SingleTileSchedulerILb1ELb0ELb0ELi128EEEEEEEEEvNT_6ParamsE$_ZN4cute3eso3ESOILb1ELb0EJNS_1CILi4096EEENS_5tupleIJiiEEEEEC2ERKS3_RKS5_)
$_ZN7cutlass13device_kernelIN5flash19enable_sm80_to_sm89INS1_16FlashAttnBwdSm80INS1_25CollectiveMainloopBwdSm80ILi2ELi2EN4cute5tupleIJNS5_1CILi128EEES8_NS7_ILi64EEEEEENS_10bfloat16_tEfNS_4arch4Sm80ELb0ELb1ELb1ELb1ELb1ELb0ELb0ELb0ELi2ELi4ELi4ELi4ELb0EEENS1_24CollectiveEpilogueBwdGQAISA_fSD_Li256ELb1ELb1EEENS1_19SingleTileSchedulerILb1ELb0ELb0ELi128EEEEEEEEEvNT_6ParamsE$_ZN4cute3eso3ESOILb1ELb0EJNS_1CILi4096EEENS_5tupleIJiiEEEEEC2ERKS3_RKS5_:
[----:B------:R-:W-:Y:S02]  /*8180*/  IADD3 R2, R2, -c[0x0][0x20], RZ ;  /* 0x8000080002027a10 */ /* 0x000fe40007ffe0ff */
[----:B------:R-:W-:-:S03]  /*8190*/  MOV R7, 0x0 ;  /* 0x0000000000077802 */ /* 0x000fc60000000f00 */
[----:B------:R1:W-:Y:S04]  /*81a0*/  STL [R2], R5 ;  /* 0x0000000502007387 */ /* 0x0003e80000100800 */
[----:B------:R1:W-:Y:S01]  /*81b0*/  STL [R2+0x4], R3 ;  /* 0x0000040302007387 */ /* 0x0003e20000100800 */
[----:B------:R-:W-:Y:S05]  /*81c0*/  RET.REL.NODEC R6 `(_ZN7cutlass13device_kernelIN5flash19enable_sm80_to_sm89INS1_16FlashAttnBwdSm80INS1_25CollectiveMainloopBwdSm80ILi2ELi2EN4cute5tupleIJNS5_1CILi128EEES8_NS7_ILi64EEEEEENS_10bfloat16_tEfNS_4arch4Sm80ELb0ELb1ELb1ELb1ELb1ELb0ELb0ELb0ELi2ELi4ELi4ELi4ELb0EEENS1_24CollectiveEpilogueBwdGQAISA_fSD_Li256ELb1ELb1EEENS1_19SingleTileSchedulerILb1ELb0ELb0ELi128EEEEEEEEEvNT_6ParamsE) ;  /* 0xffff7e3006007950 */ /* 0x000fea0003c3ffff */
        .type           $_ZN7cutlass13device_kernelIN5flash19enable_sm80_to_sm89INS1_16FlashAttnBwdSm80INS1_25CollectiveMainloopBwdSm80ILi2ELi2EN4cute5tupleIJNS5_1CILi128EEES8_NS7_ILi64EEEEEENS_10bfloat16_tEfNS_4arch4Sm80ELb0ELb1ELb1ELb1ELb1ELb0ELb0ELb0ELi2ELi4ELi4ELi4ELb0EEENS1_24CollectiveEpilogueBwdGQAISA_fSD_Li256ELb1ELb1EEENS1_19SingleTileSchedulerILb1ELb0ELb0ELi128EEEEEEEEEvNT_6ParamsE$_ZN4cute3eso3ESOILb1ELb0EJNS_1CILi4096EEEiiEEC2ERKS3_RKiS8_,@function
        .size           $_ZN7cutlass13device_kernelIN5flash19enable_sm80_to_sm89INS1_16FlashAttnBwdSm80INS1_25CollectiveMainloopBwdSm80ILi2ELi2EN4cute5tupleIJNS5_1CILi128EEES8_NS7_ILi64EEEEEENS_10bfloat16_tEfNS_4arch4Sm80ELb0ELb1ELb1ELb1ELb1ELb0ELb0ELb0ELi2ELi4ELi4ELi4ELb0EEENS1_24CollectiveEpilogueBwdGQAISA_fSD_Li256ELb1ELb1EEENS1_19SingleTileSchedulerILb1ELb0ELb0ELi128EEEEEEEEEvNT_6ParamsE$_ZN4cute3eso3ESOILb1ELb0EJNS_1CILi4096EEEiiEEC2ERKS3_RKiS8_,($_ZN7cutlass13device_kernelIN5flash19enable_sm80_to_sm89INS1_16FlashAttnBwdSm80INS1_25CollectiveMainloopBwdSm80ILi2ELi2EN4cute5tupleIJNS5_1CILi128EEES8_NS7_ILi64EEEEEENS_10bfloat16_tEfNS_4arch4Sm80ELb0ELb1ELb1ELb1ELb1ELb0ELb0ELb0ELi2ELi4ELi4ELi4ELb0EEENS1_24CollectiveEpilogueBwdGQAISA_fSD_Li256ELb1ELb1EEENS1_19SingleTileSchedulerILb1ELb0ELb0ELi128EEEEEEEEEvNT_6ParamsE$_ZN4cute3eso3ESOILb1ELb0EJNS_1CILi4096EEEiiNS2_ILi8192EEEEEC2ERKS3_RKiS9_RKS4_ - $_ZN7cutlass13device_kernelIN5flash19enable_sm80_to_sm89INS1_16FlashAttnBwdSm80INS1_25CollectiveMainloopBwdSm80ILi2ELi2EN4cute5tupleIJNS5_1CILi128EEES8_NS7_ILi64EEEEEENS_10bfloat16_tEfNS_4arch4Sm80ELb0ELb1ELb1ELb1ELb1ELb0ELb0ELb0ELi2ELi4ELi4ELi4ELb0EEENS1_24CollectiveEpilogueBwdGQAISA_fSD_Li256ELb1ELb1EEENS1_19SingleTileSchedulerILb1ELb0ELb0ELi128EEEEEEEEEvNT_6ParamsE$_ZN4cute3eso3ESOILb1ELb0EJNS_1CILi4096EEEiiEEC2ERKS3_RKiS8_)
$_ZN7cutlass13device_kernelIN5flash19enable_sm80_to_sm89INS1_16FlashAttnBwdSm80INS1_25CollectiveMainloopBwdSm80ILi2ELi2EN4cute5tupleIJNS5_1CILi128EEES8_NS7_ILi64EEEEEENS_10bfloat16_tEfNS_4arch4Sm80ELb0ELb1ELb1ELb1ELb1ELb0ELb0ELb0ELi2ELi4ELi4ELi4ELb0EEENS1_24CollectiveEpilogueBwdGQAISA_fSD_Li256ELb1ELb1EEENS1_19SingleTileSchedulerILb1ELb0ELb0ELi128EEEEEEEEEvNT_6ParamsE$_ZN4cute3eso3ESOILb1ELb0EJNS_1CILi4096EEEiiEEC2ERKS3_RKiS8_:
[----:B------:R-:W-:Y:S02]  /*81d0*/  IADD3 R3, R3, -c[0x0][0x20], RZ ;  /* 0x8000080003037a10 */ /* 0x000fe40007ffe0ff */
[----:B------:R-:W-:-:S03]  /*81e0*/  IADD3 R2, R2, -c[0x0][0x20], RZ ;  /* 0x8000080002027a10 */ /* 0x000fc60007ffe0ff */
[----:B------:R1:W-:Y:S04]  /*81f0*/  STL [R3], R8 ;  /* 0x0000000803007387 */ /* 0x0003e80000100800 */
[----:B------:R-:W2:Y:S01]  /*8200*/  LDL R2, [R2] ;  /* 0x0000000002027983 */ /* 0x000ea20000100800 */
[----:B------:R-:W-:-:S03]  /*8210*/  IMAD.MOV.U32 R7, RZ, RZ, 0x0 ;  /* 0x00000000ff077424 */ /* 0x000fc600078e00ff */
[----:B--2---:R1:W-:Y:S01]  /*8220*/  STL [R3+0x4], R2 ;  /* 0x0000040203007387 */ /* 0x0043e20000100800 */
[----:B------:R-:W-:Y:S05]  /*8230*/  RET.REL.NODEC R6 `(_ZN7cutlass13device_kernelIN5flash19enable_sm80_to_sm89INS1_16FlashAttnBwdSm80INS1_25CollectiveMainloopBwdSm80ILi2ELi2EN4cute5tupleIJNS5_1CILi128EEES8_NS7_ILi64EEEEEENS_10bfloat16_tEfNS_4arch4Sm80ELb0ELb1ELb1ELb1ELb1ELb0ELb0ELb0ELi2ELi4ELi4ELi4ELb0EEENS1_24CollectiveEpilogueBwdGQAISA_fSD_Li256ELb1ELb1EEENS1_19SingleTileSchedulerILb1ELb0ELb0ELi128EEEEEEEEEvNT_6ParamsE) ;  /* 0xffff7dc006007950 */ /* 0x000fea0003c3ffff */
        .type           $_ZN7cutlass13device_kernelIN5flash19enable_sm80_to_sm89INS1_16FlashAttnBwdSm80INS1_25CollectiveMainloopBwdSm80ILi2ELi2EN4cute5tupleIJNS5_1CILi128EEES8_NS7_ILi64EEEEEENS_10bfloat16_tEfNS_4arch4Sm80ELb0ELb1ELb1ELb1ELb1ELb0ELb0ELb0ELi2ELi4ELi4ELi4ELb0EEENS1_24CollectiveEpilogueBwdGQAISA_fSD_Li256ELb1ELb1EEENS1_19SingleTileSchedulerILb1ELb0ELb0ELi128EEEEEEEEEvNT_6ParamsE$_ZN4cute3eso3ESOILb1ELb0EJNS_1CILi4096EEEiiNS2_ILi8192EEEEEC2ERKS3_RKiS9_RKS4_,@function
        .size           $_ZN7cutlass13device_kernelIN5flash19enable_sm80_to_sm89INS1_16FlashAttnBwdSm80INS1_25CollectiveMainloopBwdSm80ILi2ELi2EN4cute5tupleIJNS5_1CILi128EEES8_NS7_ILi64EEEEEENS_10bfloat16_tEfNS_4arch4Sm80ELb0ELb1ELb1ELb1ELb1ELb0ELb0ELb0ELi2ELi4ELi4ELi4ELb0EEENS1_24CollectiveEpilogueBwdGQAISA_fSD_Li256ELb1ELb1EEENS1_19SingleTileSchedulerILb1ELb0ELb0ELi128EEEEEEEEEvNT_6ParamsE$_ZN4cute3eso3ESOILb1ELb0EJNS_1CILi4096EEEiiNS2_ILi8192EEEEEC2ERKS3_RKiS9_RKS4_,($_ZN7cutlass13device_kernelIN5flash19enable_sm80_to_sm89INS1_16FlashAttnBwdSm80INS1_25CollectiveMainloopBwdSm80ILi2ELi2EN4cute5tupleIJNS5_1CILi128EEES8_NS7_ILi64EEEEEENS_10bfloat16_tEfNS_4arch4Sm80ELb0ELb1ELb1ELb1ELb1ELb0ELb0ELb0ELi2ELi4ELi4ELi4ELb0EEENS1_24CollectiveEpilogueBwdGQAISA_fSD_Li256ELb1ELb1EEENS1_19SingleTileSchedulerILb1ELb0ELb0ELi128EEEEEEEEEvNT_6ParamsE$_ZN4cute3eso3ESOILb1ELb0EJNS_1CILi8EEEiiEEC2ERKS3_RKiS8_ - $_ZN7cutlass13device_kernelIN5flash19enable_sm80_to_sm89INS1_16FlashAttnBwdSm80INS1_25CollectiveMainloopBwdSm80ILi2ELi2EN4cute5tupleIJNS5_1CILi128EEES8_NS7_ILi64EEEEEENS_10bfloat16_tEfNS_4arch4Sm80ELb0ELb1ELb1ELb1ELb1ELb0ELb0ELb0ELi2ELi4ELi4ELi4ELb0EEENS1_24CollectiveEpilogueBwdGQAISA_fSD_Li256ELb1ELb1EEENS1_19SingleTileSchedulerILb1ELb0ELb0ELi128EEEEEEEEEvNT_6ParamsE$_ZN4cute3eso3ESOILb1ELb0EJNS_1CILi4096EEEiiNS2_ILi8192EEEEEC2ERKS3_RKiS9_RKS4_)
$_ZN7cutlass13device_kernelIN5flash19enable_sm80_to_sm89INS1_16FlashAttnBwdSm80INS1_25CollectiveMainloopBwdSm80ILi2ELi2EN4cute5tupleIJNS5_1CILi128EEES8_NS7_ILi64EEEEEENS_10bfloat16_tEfNS_4arch4Sm80ELb0ELb1ELb1ELb1ELb1ELb0ELb0ELb0ELi2ELi4ELi4ELi4ELb0EEENS1_24CollectiveEpilogueBwdGQAISA_fSD_Li256ELb1ELb1EEENS1_19SingleTileSchedulerILb1ELb0ELb0ELi128EEEEEEEEEvNT_6ParamsE$_ZN4cute3eso3ESOILb1ELb0EJNS_1CILi4096EEEiiNS2_ILi8192EEEEEC2ERKS3_RKiS9_RKS4_:
[----:B------:R-:W-:Y:S02]  /*8240*/  IADD3 R3, R3, -c[0x0][0x20], RZ ;  /* 0x8000080003037a10 */ /* 0x000fe40007ffe0ff */
[----:B------:R-:W-:-:S03]  /*8250*/  IADD3 R2, R2, -c[0x0][0x20], RZ ;  /* 0x8000080002027a10 */ /* 0x000fc60007ffe0ff */
[----:B------:R1:W-:Y:S04]  /*8260*/  STL [R3], R8 ;  /* 0x0000000803007387 */ /* 0x0003e80000100800 */
[----:B------:R-:W2:Y:S01]  /*8270*/  LDL R2, [R2] ;  /* 0x0000000002027983 */ /* 0x000ea20000100800 */
[----:B------:R-:W-:-:S03]  /*8280*/  IMAD.MOV.U32 R7, RZ, RZ, 0x0 ;  /* 0x00000000ff077424 */ /* 0x000fc600078e00ff */
[----:B--2---:R1:W-:Y:S01]  /*8290*/  STL [R3+0x4], R2 ;  /* 0x0000040203007387 */ /* 0x0043e20000100800 */
[----:B------:R-:W-:Y:S05]  /*82a0*/  RET.REL.NODEC R6 `(_ZN7cutlass13device_kernelIN5flash19enable_sm80_to_sm89INS1_16FlashAttnBwdSm80INS1_25CollectiveMainloopBwdSm80ILi2ELi2EN4cute5tupleIJNS5_1CILi128EEES8_NS7_ILi64EEEEEENS_10bfloat16_tEfNS_4arch4Sm80ELb0ELb1ELb1ELb1ELb1ELb0ELb0ELb0ELi2ELi4ELi4ELi4ELb0EEENS1_24CollectiveEpilogueBwdGQAISA_fSD_Li256ELb1ELb1EEENS1_19SingleTileSchedulerILb1ELb0ELb0ELi128EEEEEEEEEvNT_6ParamsE) ;  /* 0xffff7d5006007950 */ /* 0x000fea0003c3ffff */
        .type           $_ZN7cutlass13device_kernelIN5flash19enable_sm80_to_sm89INS1_16FlashAttnBwdSm80INS1_25CollectiveMainloopBwdSm80ILi2ELi2EN4cute5tupleIJNS5_1CILi128EEES8_NS7_ILi64EEEEEENS_10bfloat16_tEfNS_4arch4Sm80ELb0ELb1ELb1ELb1ELb1ELb0ELb0ELb0ELi2ELi4ELi4ELi4ELb0EEENS1_24CollectiveEpilogueBwdGQAISA_fSD_Li256ELb1ELb1EEENS1_19SingleTileSchedulerILb1ELb0ELb0ELi128EEEEEEEEEvNT_6ParamsE$_ZN4cute3eso3ESOILb1ELb0EJNS_1CILi8EEEiiEEC2ERKS3_RKiS8_,@function
        .size           $_ZN7cutlass13device_kernelIN5flash19enable_sm80_to_sm89INS1_16FlashAttnBwdSm80INS1_25CollectiveMainloopBwdSm80ILi2ELi2EN4cute5tupleIJNS5_1CILi128EEES8_NS7_ILi64EEEEEENS_10bfloat16_tEfNS_4arch4Sm80ELb0ELb1ELb1ELb1ELb1ELb0ELb0ELb0ELi2ELi4ELi4ELi4ELb0EEENS1_24CollectiveEpilogueBwdGQAISA_fSD_Li256ELb1ELb1EEENS1_19SingleTileSchedulerILb1ELb0ELb0ELi128EEEEEEEEEvNT_6ParamsE$_ZN4cute3eso3ESOILb1ELb0EJNS_1CILi8EEEiiEEC2ERKS3_RKiS8_,($_ZN7cutlass13device_kernelIN5flash19enable_sm80_to_sm89INS1_16FlashAttnBwdSm80INS1_25CollectiveMainloopBwdSm80ILi2ELi2EN4cute5tupleIJNS5_1CILi128EEES8_NS7_ILi64EEEEEENS_10bfloat16_tEfNS_4arch4Sm80ELb0ELb1ELb1ELb1ELb1ELb0ELb0ELb0ELi2ELi4ELi4ELi4ELb0EEENS1_24CollectiveEpilogueBwdGQAISA_fSD_Li256ELb1ELb1EEENS1_19SingleTileSchedulerILb1ELb0ELb0ELi128EEEEEEEEEvNT_6ParamsE$_ZN4cute3eso3ESOILb1ELb0EJNS_1CILi8EEEiiiNS2_ILi144EEENS2_ILi512EEEEEC2ERKS3_RKiSA_SA_RKS4_RKS5_ - $_ZN7cutlass13device_kernelIN5flash19enable_sm80_to_sm89INS1_16FlashAttnBwdSm80INS1_25CollectiveMainloopBwdSm80ILi2ELi2EN4cute5tupleIJNS5_1CILi128EEES8_NS7_ILi64EEEEEENS_10bfloat16_tEfNS_4arch4Sm80ELb0ELb1ELb1ELb1ELb1ELb0ELb0ELb0ELi2ELi4ELi4ELi4ELb0EEENS1_24CollectiveEpilogueBwdGQAISA_fSD_Li256ELb1ELb1EEENS1_19SingleTileSchedulerILb1ELb0ELb0ELi128EEEEEEEEEvNT_6ParamsE$_ZN4cute3eso3ESOILb1ELb0EJNS_1CILi8EEEiiEEC2ERKS3_RKiS8_)
$_ZN7cutlass13device_kernelIN5flash19enable_sm80_to_sm89INS1_16FlashAttnBwdSm80INS1_25CollectiveMainloopBwdSm80ILi2ELi2EN4cute5tupleIJNS5_1CILi128EEES8_NS7_ILi64EEEEEENS_10bfloat16_tEfNS_4arch4Sm80ELb0ELb1ELb1ELb1ELb1ELb0ELb0ELb0ELi2ELi4ELi4ELi4ELb0EEENS1_24CollectiveEpilogueBwdGQAISA_fSD_Li256ELb1ELb1EEENS1_19SingleTileSchedulerILb1ELb0ELb0ELi128EEEEEEEEEvNT_6ParamsE$_ZN4cute3eso3ESOILb1ELb0EJNS_1CILi8EEEiiEEC2ERKS3_RKiS8_:
[----:B------:R-:W-:Y:S02]  /*82b0*/  IADD3 R3, R63, -c[0x0][0x20], RZ ;  /* 0x800008003f037a10 */ /* 0x000fe40007ffe0ff */
[----:B------:R-:W-:-:S03]  /*82c0*/  IADD3 R2, R62, -c[0x0][0x20], RZ ;  /* 0x800008003e027a10 */ /* 0x000fc60007ffe0ff */
[----:B------:R1:W-:Y:S04]  /*82d0*/  STL [R3], R6 ;  /* 0x0000000603007387 */ /* 0x0003e80000100800 */
[----:B------:R-:W2:Y:S01]  /*82e0*/  LDL R2, [R2] ;  /* 0x0000000002027983 */ /* 0x000ea20000100800 */
[----:B------:R-:W-:-:S03]  /*82f0*/  IMAD.MOV.U32 R5, RZ, RZ, 0x0 ;  /* 0x00000000ff057424 */ /* 0x000fc600078e00ff */
[----:B--2---:R1:W-:Y:S01]  /*8300*/  STL [R3+0x4], R2 ;  /* 0x0000040203007387 */ /* 0x0043e20000100800 */
[----:B------:R-:W-:Y:S05]  /*8310*/  RET.REL.NODEC R4 `(_ZN7cutlass13device_kernelIN5flash19enable_sm80_to_sm89INS1_16FlashAttnBwdSm80INS1_25CollectiveMainloopBwdSm80ILi2ELi2EN4cute5tupleIJNS5_1CILi128EEES8_NS7_ILi64EEEEEENS_10bfloat16_tEfNS_4arch4Sm80ELb0ELb1ELb1ELb1ELb1ELb0ELb0ELb0ELi2ELi4ELi4ELi4ELb0EEENS1_24CollectiveEpilogueBwdGQAISA_fSD_Li256ELb1ELb1EEENS1_19SingleTileSchedulerILb1ELb0ELb0ELi128EEEEEEEEEvNT_6ParamsE) ;  /* 0xffff7ce004007950 */ /* 0x000fea0003c3ffff */
        .type           $_ZN7cutlass13device_kernelIN5flash19enable_sm80_to_sm89INS1_16FlashAttnBwdSm80INS1_25CollectiveMainloopBwdSm80ILi2ELi2EN4cute5tupleIJNS5_1CILi128EEES8_NS7_ILi64EEEEEENS_10bfloat16_tEfNS_4arch4Sm80ELb0ELb1ELb1ELb1ELb1ELb0ELb0ELb0ELi2ELi4ELi4ELi4ELb0EEENS1_24CollectiveEpilogueBwdGQAISA_fSD_Li256ELb1ELb1EEENS1_19SingleTileSchedulerILb1ELb0ELb0ELi128EEEEEEEEEvNT_6ParamsE$_ZN4cute3eso3ESOILb1ELb0EJNS_1CILi8EEEiiiNS2_ILi144EEENS2_ILi512EEEEEC2ERKS3_RKiSA_SA_RKS4_RKS5_,@function
        .size           $_ZN7cutlass13device_kernelIN5flash19enable_sm80_to_sm89INS1_16FlashAttnBwdSm80INS1_25CollectiveMainloopBwdSm80ILi2ELi2EN4cute5tupleIJNS5_1CILi128EEES8_NS7_ILi64EEEEEENS_10bfloat16_tEfNS_4arch4Sm80ELb0ELb1ELb1ELb1ELb1ELb0ELb0ELb0ELi2ELi4ELi4ELi4ELb0EEENS1_24CollectiveEpilogueBwdGQAISA_fSD_Li256ELb1ELb1EEENS1_19SingleTileSchedulerILb1ELb0ELb0ELi128EEEEEEEEEvNT_6ParamsE$_ZN4cute3eso3ESOILb1ELb0EJNS_1CILi8EEEiiiNS2_ILi144EEENS2_ILi512EEEEEC2ERKS3_RKiSA_SA_RKS4_RKS5_,($_ZN7cutlass13device_kernelIN5flash19enable_sm80_to_sm89INS1_16FlashAttnBwdSm80INS1_25CollectiveMainloopBwdSm80ILi2ELi2EN4cute5tupleIJNS5_1CILi128EEES8_NS7_ILi64EEEEEENS_10bfloat16_tEfNS_4arch4Sm80ELb0ELb1ELb1ELb1ELb1ELb0ELb0ELb0ELi2ELi4ELi4ELi4ELb0EEENS1_24CollectiveEpilogueBwdGQAISA_fSD_Li256ELb1ELb1EEENS1_19SingleTileSchedulerILb1ELb0ELb0ELi128EEEEEEEEEvNT_6ParamsE$_ZN4cute3eso3ESOILb1ELb0EJNS_5tupleIJNS2_IJNS2_IJNS_1CILi8EEENS3_ILi1EEEEEENS2_IJS5_S5_EEEEEENS2_IJS5_NS3_ILi2EEEEEEEEENS2_IJNS2_IJNS2_IJS5_NS3_ILi0EEEEEENS2_IJSC_SC_EEEEEENS2_IJSC_iEEEEEEEEC2ERKSB_RKSH_ - $_ZN7cutlass13device_kernelIN5flash19enable_sm80_to_sm89INS1_16FlashAttnBwdSm80INS1_25CollectiveMainloopBwdSm80ILi2ELi2EN4cute5tupleIJNS5_1CILi128EEES8_NS7_ILi64EEEEEENS_10bfloat16_tEfNS_4arch4Sm80ELb0ELb1ELb1ELb1ELb1ELb0ELb0ELb0ELi2ELi4ELi4ELi4ELb0EEENS1_24CollectiveEpilogueBwdGQAISA_fSD_Li256ELb1ELb1EEENS1_19SingleTileSchedulerILb1ELb0ELb0ELi128EEEEEEEEEvNT_6ParamsE$_ZN4cute3eso3ESOILb1ELb0EJNS_1CILi8EEEiiiNS2_ILi144EEENS2_ILi512EEEEEC2ERKS3_RKiSA_SA_RKS4_RKS5_)
$_ZN7cutlass13device_kernelIN5flash19enable_sm80_to_sm89INS1_16FlashAttnBwdSm80INS1_25CollectiveMainloopBwdSm80ILi2ELi2EN4cute5tupleIJNS5_1CILi128EEES8_NS7_ILi64EEEEEENS_10bfloat16_tEfNS_4arch4Sm80ELb0ELb1ELb1ELb1ELb1ELb0ELb0ELb0ELi2ELi4ELi4ELi4ELb0EEENS1_24CollectiveEpilogueBwdGQAISA_fSD_Li256ELb1ELb1EEENS1_19SingleTileSchedulerILb1ELb0ELb0ELi128EEEEEEEEEvNT_6ParamsE$_ZN4cute3eso3ESOILb1ELb0EJNS_1CILi8EEEiiiNS2_ILi144EEENS2_ILi512EEEEEC2ERKS3_RKiSA_SA_RKS4_RKS5_:
        /* <DEDUP_REMOVED lines=9> */
[----:B------:R-:W-:Y:S05]  /*83b0*/  RET.REL.NODEC R4 `(_ZN7cutlass13device_kernelIN5flash19enable_sm80_to_sm89INS1_16FlashAttnBwdSm80INS1_25CollectiveMainloopBwdSm80ILi2ELi2EN4cute5tupleIJNS5_1CILi128EEES8_NS7_ILi64EEEEEENS_10bfloat16_tEfNS_4arch4Sm80ELb0ELb1ELb1ELb1ELb1ELb0ELb0ELb0ELi2ELi4ELi4ELi4ELb0EEENS1_24CollectiveEpilogueBwdGQAISA_fSD_Li256ELb1ELb1EEENS1_19SingleTileSchedulerILb1ELb0ELb0ELi128EEEEEEEEEvNT_6ParamsE) ;  /* 0xffff7c4004007950 */ /* 0x000fea0003c3ffff */
        .type           $_ZN7cutlass13device_kernelIN5flash19enable_sm80_to_sm89INS1_16FlashAttnBwdSm80INS1_25CollectiveMainloopBwdSm80ILi2ELi2EN4cute5tupleIJNS5_1CILi128EEES8_NS7_ILi64EEEEEENS_10bfloat16_tEfNS_4arch4Sm80ELb0ELb1ELb1ELb1ELb1ELb0ELb0ELb0ELi2ELi4ELi4ELi4ELb0EEENS1_24CollectiveEpilogueBwdGQAISA_fSD_Li256ELb1ELb1EEENS1_19SingleTileSchedulerILb1ELb0ELb0ELi128EEEEEEEEEvNT_6ParamsE$_ZN4cute3eso3ESOILb1ELb0EJNS_5tupleIJNS2_IJNS2_IJNS_1CILi8EEENS3_ILi1EEEEEENS2_IJS5_S5_EEEEEENS2_IJS5_NS3_ILi2EEEEEEEEENS2_IJNS2_IJNS2_IJS5_NS3_ILi0EEEEEENS2_IJSC_SC_EEEEEENS2_IJSC_iEEEEEEEEC2ERKSB_RKSH_,@function
        .size           $_ZN7cutlass13device_kernelIN5flash19enable_sm80_to_sm89INS1_16FlashAttnBwdSm80INS1_25CollectiveMainloopBwdSm80ILi2ELi2EN4cute5tupleIJNS5_1CILi128EEES8_NS7_ILi64EEEEEENS_10bfloat16_tEfNS_4arch4Sm80ELb0ELb1ELb1ELb1ELb1ELb0ELb0ELb0ELi2ELi4ELi4ELi4ELb0EEENS1_24CollectiveEpilogueBwdGQAISA_fSD_Li256ELb1ELb1EEENS1_19SingleTileSchedulerILb1ELb0ELb0ELi128EEEEEEEEEvNT_6ParamsE$_ZN4cute3eso3ESOILb1ELb0EJNS_5tupleIJNS2_IJNS2_IJNS_1CILi8EEENS3_ILi1EEEEEENS2_IJS5_S5_EEEEEENS2_IJS5_NS3_ILi2EEEEEEEEENS2_IJNS2_IJNS2_IJS5_NS3_ILi0EEEEEENS2_IJSC_SC_EEEEEENS2_IJSC_iEEEEEEEEC2ERKSB_RKSH_,($_ZN7cutlass13device_kernelIN5flash19enable_sm80_to_sm89INS1_16FlashAttnBwdSm80INS1_25CollectiveMainloopBwdSm80ILi2ELi2EN4cute5tupleIJNS5_1CILi128EEES8_NS7_ILi64EEEEEENS_10bfloat16_tEfNS_4arch4Sm80ELb0ELb1ELb1ELb1ELb1ELb0ELb0ELb0ELi2ELi4ELi4ELi4ELb0EEENS1_24CollectiveEpilogueBwdGQAISA_fSD_Li256ELb1ELb1EEENS1_19SingleTileSchedulerILb1ELb0ELb0ELi128EEEEEEEEEvNT_6ParamsE$_ZN4cute3eso3ESOILb1ELb0EJNS_5tupleIJNS2_IJNS2_IJNS_1CILi8EEENS3_ILi1EEEEEES5_EEENS2_IJNS2_IJS5_S5_EEENS3_ILi2EEEEEEEEENS2_IJNS2_IJNS2_IJS5_NS3_ILi0EEEEEESC_EEENS2_IJNS2_IJSC_SC_EEEiEEEEEEEEC2ERKSB_RKSH_ - $_ZN7cutlass13device_kernelIN5flash19enable_sm80_to_sm89INS1_16FlashAttnBwdSm80INS1_25CollectiveMainloopBwdSm80ILi2ELi2EN4cute5tupleIJNS5_1CILi128EEES8_NS7_ILi64EEEEEENS_10bfloat16_tEfNS_4arch4Sm80ELb0ELb1ELb1ELb1ELb1ELb0ELb0ELb0ELi2ELi4ELi4ELi4ELb0EEENS1_24CollectiveEpilogueBwdGQAISA_fSD_Li256ELb1ELb1EEENS1_19SingleTileSchedulerILb1ELb0ELb0ELi128EEEEEEEEEvNT_6ParamsE$_ZN4cute3eso3ESOILb1ELb0EJNS_5tupleIJNS2_IJNS2_IJNS_1CILi8EEENS3_ILi1EEEEEENS2_IJS5_S5_EEEEEENS2_IJS5_NS3_ILi2EEEEEEEEENS2_IJNS2_IJNS2_IJS5_NS3_ILi0EEEEEENS2_IJSC_SC_EEEEEENS2_IJSC_iEEEEEEEEC2ERKSB_RKSH_)
$_ZN7cutlass13device_kernelIN5flash19enable_sm80_to_sm89INS1_16FlashAttnBwdSm80INS1_25CollectiveMainloopBwdSm80ILi2ELi2EN4cute5tupleIJNS5_1CILi128EEES8_NS7_ILi64EEEEEENS_10bfloat16_tEfNS_4arch4Sm80ELb0ELb1ELb1ELb1ELb1ELb0ELb0ELb0ELi2ELi4ELi4ELi4ELb0EEENS1_24CollectiveEpilogueBwdGQAISA_fSD_Li256ELb1ELb1EEENS1_19SingleTileSchedulerILb1ELb0ELb0ELi128EEEEEEEEEvNT_6ParamsE$_ZN4cute3eso3ESOILb1ELb0EJNS_5tupleIJNS2_IJNS2_IJNS_1CILi8EEENS3_ILi1EEEEEENS2_IJS5_S5_EEEEEENS2_IJS5_NS3_ILi2EEEEEEEEENS2_IJNS2_IJNS2_IJS5_NS3_ILi0EEEEEENS2_IJSC_SC_EEEEEENS2_IJSC_iEEEEEEEEC2ERKSB_RKSH_:
[----:B------:R-:W-:Y:S02]  /*83c0*/  IADD3 R2, R70, -c[0x0][0x20], RZ ;  /* 0x8000080046027a10 */ /* 0x000fe40007ffe0ff */
[----:B------:R-:W-:-:S03]  /*83d0*/  MOV R7, 0x0 ;  /* 0x0000000000077802 */ /* 0x000fc60000000f00 */
[----:B------:R1:W-:Y:S01]  /*83e0*/  STL [R2], R3 ;  /* 0x0000000302007387 */ /* 0x0003e20000100800 */
[----:B------:R-:W-:Y:S05]  /*83f0*/  RET.REL.NODEC R6 `(_ZN7cutlass13device_kernelIN5flash19enable_sm80_to_sm89INS1_16FlashAttnBwdSm80INS1_25CollectiveMainloopBwdSm80ILi2ELi2EN4cute5tupleIJNS5_1CILi128EEES8_NS7_ILi64EEEEEENS_10bfloat16_tEfNS_4arch4Sm80ELb0ELb1ELb1ELb1ELb1ELb0ELb0ELb0ELi2ELi4ELi4ELi4ELb0EEENS1_24CollectiveEpilogueBwdGQAISA_fSD_Li256ELb1ELb1EEENS1_19SingleTileSchedulerILb1ELb0ELb0ELi128EEEEEEEEEvNT_6ParamsE) ;  /* 0xffff7c0006007950 */ /* 0x000fea0003c3ffff */
        .type           $_ZN7cutlass13device_kernelIN5flash19enable_sm80_to_sm89INS1_16FlashAttnBwdSm80INS1_25CollectiveMainloopBwdSm80ILi2ELi2EN4cute5tupleIJNS5_1CILi128EEES8_NS7_ILi64EEEEEENS_10bfloat16_tEfNS_4arch4Sm80ELb0ELb1ELb1ELb1ELb1ELb0ELb0ELb0ELi2ELi4ELi4ELi4ELb0EEENS1_24CollectiveEpilogueBwdGQAISA_fSD_Li256ELb1ELb1EEENS1_19SingleTileSchedulerILb1ELb0ELb0ELi128EEEEEEEEEvNT_6ParamsE$_ZN4cute3eso3ESOILb1ELb0EJNS_5tupleIJNS2_IJNS2_IJNS_1CILi8EEENS3_ILi1EEEEEES5_EEENS2_IJNS2_IJS5_S5_EEENS3_ILi2EEEEEEEEENS2_IJNS2_IJNS2_IJS5_NS3_ILi0EEEEEESC_EEENS2_IJNS2_IJSC_SC_EEEiEEEEEEEEC2ERKSB_RKSH_,@function
        .size           $_ZN7cutlass13device_kernelIN5flash19enable_sm80_to_sm89INS1_16FlashAttnBwdSm80INS1_25CollectiveMainloopBwdSm80ILi2ELi2EN4cute5tupleIJNS5_1CILi128EEES8_NS7_ILi64EEEEEENS_10bfloat16_tEfNS_4arch4Sm80ELb0ELb1ELb1ELb1ELb1ELb0ELb0ELb0ELi2ELi4ELi4ELi4ELb0EEENS1_24CollectiveEpilogueBwdGQAISA_fSD_Li256ELb1ELb1EEENS1_19SingleTileSchedulerILb1ELb0ELb0ELi128EEEEEEEEEvNT_6ParamsE$_ZN4cute3eso3ESOILb1ELb0EJNS_5tupleIJNS2_IJNS2_IJNS_1CILi8EEENS3_ILi1EEEEEES5_EEENS2_IJNS2_IJS5_S5_EEENS3_ILi2EEEEEEEEENS2_IJNS2_IJNS2_IJS5_NS3_ILi0EEEEEESC_EEENS2_IJNS2_IJSC_SC_EEEiEEEEEEEEC2ERKSB_RKSH_,($_ZN7cutlass13device_kernelIN5flash19enable_sm80_to_sm89INS1_16FlashAttnBwdSm80INS1_25CollectiveMainloopBwdSm80ILi2ELi2EN4cute5tupleIJNS5_1CILi128EEES8_NS7_ILi64EEEEEENS_10bfloat16_tEfNS_4arch4Sm80ELb0ELb1ELb1ELb1ELb1ELb0ELb0ELb0ELi2ELi4ELi4ELi4ELb0EEENS1_24CollectiveEpilogueBwdGQAISA_fSD_Li256ELb1ELb1EEENS1_19SingleTileSchedulerILb1ELb0ELb0ELi128EEEEEEEEEvNT_6ParamsE$_ZN4cute3eso3ESOILb1ELb0EJNS_5tupleIJNS2_IJNS_1CILi1EEENS2_IJS4_NS3_ILi2EEES5_EEEEEES5_NS2_IJS5_S5_EEEEEENS2_IJNS2_IJNS3_ILi0EEENS2_IJS4_NS3_ILi256EEEiEEEEEENS3_ILi2048EEENS2_IJiNS3_ILi4096EEEEEEEEEEEC2ERKS9_RKSH_ - $_ZN7cutlass13device_kernelIN5flash19enable_sm80_to_sm89INS1_16FlashAttnBwdSm80INS1_25CollectiveMainloopBwdSm80ILi2ELi2EN4cute5tupleIJNS5_1CILi128EEES8_NS7_ILi64EEEEEENS_10bfloat16_tEfNS_4arch4Sm80ELb0ELb1ELb1ELb1ELb1ELb0ELb0ELb0ELi2ELi4ELi4ELi4ELb0EEENS1_24CollectiveEpilogueBwdGQAISA_fSD_Li256ELb1ELb1EEENS1_19SingleTileSchedulerILb1ELb0ELb0ELi128EEEEEEEEEvNT_6ParamsE$_ZN4cute3eso3ESOILb1ELb0EJNS_5tupleIJNS2_IJNS2_IJNS_1CILi8EEENS3_ILi1EEEEEES5_EEENS2_IJNS2_IJS5_S5_EEENS3_ILi2EEEEEEEEENS2_IJNS2_IJNS2_IJS5_NS3_ILi0EEEEEESC_EEENS2_IJNS2_IJSC_SC_EEEiEEEEEEEEC2ERKSB_RKSH_)
$_ZN7cutlass13device_kernelIN5flash19enable_sm80_to_sm89INS1_16FlashAttnBwdSm80INS1_25CollectiveMainloopBwdSm80ILi2ELi2EN4cute5tupleIJNS5_1CILi128EEES8_NS7_ILi64EEEEEENS_10bfloat16_tEfNS_4arch4Sm80ELb0ELb1ELb1ELb1ELb1ELb0ELb0ELb0ELi2ELi4ELi4ELi4ELb0EEENS1_24CollectiveEpilogueBwdGQAISA_fSD_Li256ELb1ELb1EEENS1_19SingleTileSchedulerILb1ELb0ELb0ELi128EEEEEEEEEvNT_6ParamsE$_ZN4cute3eso3ESOILb1ELb0EJNS_5tupleIJNS2_IJNS2_IJNS_1CILi8EEENS3_ILi1EEEEEES5_EEENS2_IJNS2_IJS5_S5_EEENS3_ILi2EEEEEEEEENS2_IJNS2_IJNS2_IJS5_NS3_ILi0EEEEEESC_EEENS2_IJNS2_IJSC_SC_EEEiEEEEEEEEC2ERKSB_RKSH_:
[----:B------:R-:W-:Y:S02]  /*8400*/  IADD3 R2, R70, -c[0x0][0x20], RZ ;  /* 0x8000080046027a10 */ /* 0x000fe40007ffe0ff */
[----:B------:R-:W-:-:S03]  /*8410*/  MOV R7, 0x0 ;  /* 0x0000000000077802 */ /* 0x000fc60000000f00 */
[----:B------:R1:W-:Y:S01]  /*8420*/  STL [R2], R3 ;  /* 0x0000000302007387 */ /* 0x0003e20000100800 */
[----:B------:R-:W-:Y:S05]  /*8430*/  RET.REL.NODEC R6 `(_ZN7cutlass13device_kernelIN5flash19enable_sm80_to_sm89INS1_16FlashAttnBwdSm80INS1_25CollectiveMainloopBwdSm80ILi2ELi2EN4cute5tupleIJNS5_1CILi128EEES8_NS7_ILi64EEEEEENS_10bfloat16_tEfNS_4arch4Sm80ELb0ELb1ELb1ELb1ELb1ELb0ELb0ELb0ELi2ELi4ELi4ELi4ELb0EEENS1_24CollectiveEpilogueBwdGQAISA_fSD_Li256ELb1ELb1EEENS1_19SingleTileSchedulerILb1ELb0ELb0ELi128EEEEEEEEEvNT_6ParamsE) ;  /* 0xffff7bc006007950 */ /* 0x000fea0003c3ffff */
        .type           $_ZN7cutlass13device_kernelIN5flash19enable_sm80_to_sm89INS1_16FlashAttnBwdSm80INS1_25CollectiveMainloopBwdSm80ILi2ELi2EN4cute5tupleIJNS5_1CILi128EEES8_NS7_ILi64EEEEEENS_10bfloat16_tEfNS_4arch4Sm80ELb0ELb1ELb1ELb1ELb1ELb0ELb0ELb0ELi2ELi4ELi4ELi4ELb0EEENS1_24CollectiveEpilogueBwdGQAISA_fSD_Li256ELb1ELb1EEENS1_19SingleTileSchedulerILb1ELb0ELb0ELi128EEEEEEEEEvNT_6ParamsE$_ZN4cute3eso3ESOILb1ELb0EJNS_5tupleIJNS2_IJNS_1CILi1EEENS2_IJS4_NS3_ILi2EEES5_EEEEEES5_NS2_IJS5_S5_EEEEEENS2_IJNS2_IJNS3_ILi0EEENS2_IJS4_NS3_ILi256EEEiEEEEEENS3_ILi2048EEENS2_IJiNS3_ILi4096EEEEEEEEEEEC2ERKS9_RKSH_,@function
        .size           $_ZN7cutlass13device_kernelIN5flash19enable_sm80_to_sm89INS1_16FlashAttnBwdSm80INS1_25CollectiveMainloopBwdSm80ILi2ELi2EN4cute5tupleIJNS5_1CILi128EEES8_NS7_ILi64EEEEEENS_10bfloat16_tEfNS_4arch4Sm80ELb0ELb1ELb1ELb1ELb1ELb0ELb0ELb0ELi2ELi4ELi4ELi4ELb0EEENS1_24CollectiveEpilogueBwdGQAISA_fSD_Li256ELb1ELb1EEENS1_19SingleTileSchedulerILb1ELb0ELb0ELi128EEEEEEEEEvNT_6ParamsE$_ZN4cute3eso3ESOILb1ELb0EJNS_5tupleIJNS2_IJNS_1CILi1EEENS2_IJS4_NS3_ILi2EEES5_EEEEEES5_NS2_IJS5_S5_EEEEEENS2_IJNS2_IJNS3_ILi0EEENS2_IJS4_NS3_ILi256EEEiEEEEEENS3_ILi2048EEENS2_IJiNS3_ILi4096EEEEEEEEEEEC2ERKS9_RKSH_,($_ZN7cutlass13device_kernelIN5flash19enable_sm80_to_sm89INS1_16FlashAttnBwdSm80INS1_25CollectiveMainloopBwdSm80ILi2ELi2EN4cute5tupleIJNS5_1CILi128EEES8_NS7_ILi64EEEEEENS_10bfloat16_tEfNS_4arch4Sm80ELb0ELb1ELb1ELb1ELb1ELb0ELb0ELb0ELi2ELi4ELi4ELi4ELb0EEENS1_24CollectiveEpilogueBwdGQAISA_fSD_Li256ELb1ELb1EEENS1_19SingleTileSchedulerILb1ELb0ELb0ELi128EEEEEEEEEvNT_6ParamsE$_ZN4cute3eso3ESOILb1ELb0EJNS_5tupleIJNS2_IJNS_1CILi1EEENS3_ILi0EEEEEENS2_IJS5_S5_EEEEEENS2_IJS5_iEEEEEC2ERKS8_RKS9_ - $_ZN7cutlass13device_kernelIN5flash19enable_sm80_to_sm89INS1_16FlashAttnBwdSm80INS1_25CollectiveMainloopBwdSm80ILi2ELi2EN4cute5tupleIJNS5_1CILi128EEES8_NS7_ILi64EEEEEENS_10bfloat16_tEfNS_4arch4Sm80ELb0ELb1ELb1ELb1ELb1ELb0ELb0ELb0ELi2ELi4ELi4ELi4ELb0EEENS1_24CollectiveEpilogueBwdGQAISA_fSD_Li256ELb1ELb1EEENS1_19SingleTileSchedulerILb1ELb0ELb0ELi128EEEEEEEEEvNT_6ParamsE$_ZN4cute3eso3ESOILb1ELb0EJNS_5tupleIJNS2_IJNS_1CILi1EEENS2_IJS4_NS3_ILi2EEES5_EEEEEES5_NS2_IJS5_S5_EEEEEENS2_IJNS2_IJNS3_ILi0EEENS2_IJS4_NS3_ILi256EEEiEEEEEENS3_ILi2048EEENS2_IJiNS3_ILi4096EEEEEEEEEEEC2ERKS9_RKSH_)
$_ZN7cutlass13device_kernelIN5flash19enable_sm80_to_sm89INS1_16FlashAttnBwdSm80INS1_25CollectiveMainloopBwdSm80ILi2ELi2EN4cute5tupleIJNS5_1CILi128EEES8_NS7_ILi64EEEEEENS_10bfloat16_tEfNS_4arch4Sm80ELb0ELb1ELb1ELb1ELb1ELb0ELb0ELb0ELi2ELi4ELi4ELi4ELb0EEENS1_24CollectiveEpilogueBwdGQAISA_fSD_Li256ELb1ELb1EEENS1_19SingleTileSchedulerILb1ELb0ELb0ELi128EEEEEEEEEvNT_6ParamsE$_ZN4cute3eso3ESOILb1ELb0EJNS_5tupleIJNS2_IJNS_1CILi1EEENS2_IJS4_NS3_ILi2EEES5_EEEEEES5_NS2_IJS5_S5_EEEEEENS2_IJNS2_IJNS3_ILi0EEENS2_IJS4_NS3_ILi256EEEiEEEEEENS3_ILi2048EEENS2_IJiNS3_ILi4096EEEEEEEEEEEC2ERKS9_RKSH_:
[----:B------:R-:W-:Y:S02]  /*8440*/  IADD3 R2, R60, -c[0x0][0x20], RZ ;  /* 0x800008003c027a10 */ /* 0x000fe40007ffe0ff */
[----:B------:R-:W-:-:S03]  /*8450*/  MOV R7, 0x0 ;  /* 0x0000000000077802 */ /* 0x000fc60000000f00 */
[----:B------:R1:W-:Y:S04]  /*8460*/  STL [R2], R5 ;  /* 0x0000000502007387 */ /* 0x0003e80000100800 */
[----:B------:R1:W-:Y:S01]  /*8470*/  STL [R2+0x4], R3 ;  /* 0x0000040302007387 */ /* 0x0003e20000100800 */
[----:B------:R-:W-:Y:S05]  /*8480*/  RET.REL.NODEC R6 `(_ZN7cutlass13device_kernelIN5flash19enable_sm80_to_sm89INS1_16FlashAttnBwdSm80INS1_25CollectiveMainloopBwdSm80ILi2ELi2EN4cute5tupleIJNS5_1CILi128EEES8_NS7_ILi64EEEEEENS_10bfloat16_tEfNS_4arch4Sm80ELb0ELb1ELb1ELb1ELb1ELb0ELb0ELb0ELi2ELi4ELi4ELi4ELb0EEENS1_24CollectiveEpilogueBwdGQAISA_fSD_Li256ELb1ELb1EEENS1_19SingleTileSchedulerILb1ELb0ELb0ELi128EEEEEEEEEvNT_6ParamsE) ;  /* 0xffff7b7006007950 */ /* 0x000fea0003c3ffff */
        .type           $_ZN7cutlass13device_kernelIN5flash19enable_sm80_to_sm89INS1_16FlashAttnBwdSm80INS1_25CollectiveMainloopBwdSm80ILi2ELi2EN4cute5tupleIJNS5_1CILi128EEES8_NS7_ILi64EEEEEENS_10bfloat16_tEfNS_4arch4Sm80ELb0ELb1ELb1ELb1ELb1ELb0ELb0ELb0ELi2ELi4ELi4ELi4ELb0EEENS1_24CollectiveEpilogueBwdGQAISA_fSD_Li256ELb1ELb1EEENS1_19SingleTileSchedulerILb1ELb0ELb0ELi128EEEEEEEEEvNT_6ParamsE$_ZN4cute3eso3ESOILb1ELb0EJNS_5tupleIJNS2_IJNS_1CILi1EEENS3_ILi0EEEEEENS2_IJS5_S5_EEEEEENS2_IJS5_iEEEEEC2ERKS8_RKS9_,@function
        .size           $_ZN7cutlass13device_kernelIN5flash19enable_sm80_to_sm89INS1_16FlashAttnBwdSm80INS1_25CollectiveMainloopBwdSm80ILi2ELi2EN4cute5tupleIJNS5_1CILi128EEES8_NS7_ILi64EEEEEENS_10bfloat16_tEfNS_4arch4Sm80ELb0ELb1ELb1ELb1ELb1ELb0ELb0ELb0ELi2ELi4ELi4ELi4ELb0EEENS1_24CollectiveEpilogueBwdGQAISA_fSD_Li256ELb1ELb1EEENS1_19SingleTileSchedulerILb1ELb0ELb0ELi128EEEEEEEEEvNT_6ParamsE$_ZN4cute3eso3ESOILb1ELb0EJNS_5tupleIJNS2_IJNS_1CILi1EEENS3_ILi0EEEEEENS2_IJS5_S5_EEEEEENS2_IJS5_iEEEEEC2ERKS8_RKS9_,($_ZN7cutlass13device_kernelIN5flash19enable_sm80_to_sm89INS1_16FlashAttnBwdSm80INS1_25CollectiveMainloopBwdSm80ILi2ELi2EN4cute5tupleIJNS5_1CILi128EEES8_NS7_ILi64EEEEEENS_10bfloat16_tEfNS_4arch4Sm80ELb0ELb1ELb1ELb1ELb1ELb0ELb0ELb0ELi2ELi4ELi4ELi4ELb0EEENS1_24CollectiveEpilogueBwdGQAISA_fSD_Li256ELb1ELb1EEENS1_19SingleTileSchedulerILb1ELb0ELb0ELi128EEEEEEEEEvNT_6ParamsE$_ZN4cute3eso3ESOILb1ELb0EJNS_5tupleIJNS2_IJNS_1CILi1EEENS3_ILi0EEEEEES5_EEENS2_IJNS2_IJS5_S5_EEEiEEEEEC2ERKS7_RKS9_ - $_ZN7cutlass13device_kernelIN5flash19enable_sm80_to_sm89INS1_16FlashAttnBwdSm80INS1_25CollectiveMainloopBwdSm80ILi2ELi2EN4cute5tupleIJNS5_1CILi128EEES8_NS7_ILi64EEEEEENS_10bfloat16_tEfNS_4arch4Sm80ELb0ELb1ELb1ELb1ELb1ELb0ELb0ELb0ELi2ELi4ELi4ELi4ELb0EEENS1_24CollectiveEpilogueBwdGQAISA_fSD_Li256ELb1ELb1EEENS1_19SingleTileSchedulerILb1ELb0ELb0ELi128EEEEEEEEEvNT_6ParamsE$_ZN4cute3eso3ESOILb1ELb0EJNS_5tupleIJNS2_IJNS_1CILi1EEENS3_ILi0EEEEEENS2_IJS5_S5_EEEEEENS2_IJS5_iEEEEEC2ERKS8_RKS9_)
$_ZN7cutlass13device_kernelIN5flash19enable_sm80_to_sm89INS1_16FlashAttnBwdSm80INS1_25CollectiveMainloopBwdSm80ILi2ELi2EN4cute5tupleIJNS5_1CILi128EEES8_NS7_ILi64EEEEEENS_10bfloat16_tEfNS_4arch4Sm80ELb0ELb1ELb1ELb1ELb1ELb0ELb0ELb0ELi2ELi4ELi4ELi4ELb0EEENS1_24CollectiveEpilogueBwdGQAISA_fSD_Li256ELb1ELb1EEENS1_19SingleTileSchedulerILb1ELb0ELb0ELi128EEEEEEEEEvNT_6ParamsE$_ZN4cute3eso3ESOILb1ELb0EJNS_5tupleIJNS2_IJNS_1CILi1EEENS3_ILi0EEEEEENS2_IJS5_S5_EEEEEENS2_IJS5_iEEEEEC2ERKS8_RKS9_:
[----:B------:R-:W-:Y:S02]  /*8490*/  IADD3 R2, R70, -c[0x0][0x20], RZ ;  /* 0x8000080046027a10 */ /* 0x000fe40007ffe0ff */
[----:B------:R-:W-:-:S03]  /*84a0*/  MOV R5, 0x0 ;  /* 0x0000000000057802 */ /* 0x000fc60000000f00 */
[----:B------:R1:W-:Y:S01]  /*84b0*/  STL [R2], R3 ;  /* 0x0000000302007387 */ /* 0x0003e20000100800 */
[----:B------:R-:W-:Y:S05]  /*84c0*/  RET.REL.NODEC R4 `(_ZN7cutlass13device_kernelIN5flash19enable_sm80_to_sm89INS1_16FlashAttnBwdSm80INS1_25CollectiveMainloopBwdSm80ILi2ELi2EN4cute5tupleIJNS5_1CILi128EEES8_NS7_ILi64EEEEEENS_10bfloat16_tEfNS_4arch4Sm80ELb0ELb1ELb1ELb1ELb1ELb0ELb0ELb0ELi2ELi4ELi4ELi4ELb0EEENS1_24CollectiveEpilogueBwdGQAISA_fSD_Li256ELb1ELb1EEENS1_19SingleTileSchedulerILb1ELb0ELb0ELi128EEEEEEEEEvNT_6ParamsE) ;  /* 0xffff7b3004007950 */ /* 0x000fea0003c3ffff */
        .type           $_ZN7cutlass13device_kernelIN5flash19enable_sm80_to_sm89INS1_16FlashAttnBwdSm80INS1_25CollectiveMainloopBwdSm80ILi2ELi2EN4cute5tupleIJNS5_1CILi128EEES8_NS7_ILi64EEEEEENS_10bfloat16_tEfNS_4arch4Sm80ELb0ELb1ELb1ELb1ELb1ELb0ELb0ELb0ELi2ELi4ELi4ELi4ELb0EEENS1_24CollectiveEpilogueBwdGQAISA_fSD_Li256ELb1ELb1EEENS1_19SingleTileSchedulerILb1ELb0ELb0ELi128EEEEEEEEEvNT_6ParamsE$_ZN4cute3eso3ESOILb1ELb0EJNS_5tupleIJNS2_IJNS_1CILi1EEENS3_ILi0EEEEEES5_EEENS2_IJNS2_IJS5_S5_EEEiEEEEEC2ERKS7_RKS9_,@function
        .size           $_ZN7cutlass13device_kernelIN5flash19enable_sm80_to_sm89INS1_16FlashAttnBwdSm80INS1_25CollectiveMainloopBwdSm80ILi2ELi2EN4cute5tupleIJNS5_1CILi128EEES8_NS7_ILi64EEEEEENS_10bfloat16_tEfNS_4arch4Sm80ELb0ELb1ELb1ELb1ELb1ELb0ELb0ELb0ELi2ELi4ELi4ELi4ELb0EEENS1_24CollectiveEpilogueBwdGQAISA_fSD_Li256ELb1ELb1EEENS1_19SingleTileSchedulerILb1ELb0ELb0ELi128EEEEEEEEEvNT_6ParamsE$_ZN4cute3eso3ESOILb1ELb0EJNS_5tupleIJNS2_IJNS_1CILi1EEENS3_ILi0EEEEEES5_EEENS2_IJNS2_IJS5_S5_EEEiEEEEEC2ERKS7_RKS9_,($_ZN7cutlass13device_kernelIN5flash19enable_sm80_to_sm89INS1_16FlashAttnBwdSm80INS1_25CollectiveMainloopBwdSm80ILi2ELi2EN4cute5tupleIJNS5_1CILi128EEES8_NS7_ILi64EEEEEENS_10bfloat16_tEfNS_4arch4Sm80ELb0ELb1ELb1ELb1ELb1ELb0ELb0ELb0ELi2ELi4ELi4ELi4ELb0EEENS1_24CollectiveEpilogueBwdGQAISA_fSD_Li256ELb1ELb1EEENS1_19SingleTileSchedulerILb1ELb0ELb0ELi128EEEEEEEEEvNT_6ParamsE$_ZN4cute3eso3ESOILb1ELb0EJNS_5tupleIJNS2_IJNS_1CILi2EEES4_EEENS3_ILi8EEES5_EEENS2_IJNS2_IJNS3_ILi1EEEiEEENS3_ILi1024EEENS2_IJiiEEEEEEEEC2ERKS7_RKSC_ - $_ZN7cutlass13device_kernelIN5flash19enable_sm80_to_sm89INS1_16FlashAttnBwdSm80INS1_25CollectiveMainloopBwdSm80ILi2ELi2EN4cute5tupleIJNS5_1CILi128EEES8_NS7_ILi64EEEEEENS_10bfloat16_tEfNS_4arch4Sm80ELb0ELb1ELb1ELb1ELb1ELb0ELb0ELb0ELi2ELi4ELi4ELi4ELb0EEENS1_24CollectiveEpilogueBwdGQAISA_fSD_Li256ELb1ELb1EEENS1_19SingleTileSchedulerILb1ELb0ELb0ELi128EEEEEEEEEvNT_6ParamsE$_ZN4cute3eso3ESOILb1ELb0EJNS_5tupleIJNS2_IJNS_1CILi1EEENS3_ILi0EEEEEES5_EEENS2_IJNS2_IJS5_S5_EEEiEEEEEC2ERKS7_RKS9_)
$_ZN7cutlass13device_kernelIN5flash19enable_sm80_to_sm89INS1_16FlashAttnBwdSm80INS1_25CollectiveMainloopBwdSm80ILi2ELi2EN4cute5tupleIJNS5_1CILi128EEES8_NS7_ILi64EEEEEENS_10bfloat16_tEfNS_4arch4Sm80ELb0ELb1ELb1ELb1ELb1ELb0ELb0ELb0ELi2ELi4ELi4ELi4ELb0EEENS1_24CollectiveEpilogueBwdGQAISA_fSD_Li256ELb1ELb1EEENS1_19SingleTileSchedulerILb1ELb0ELb0ELi128EEEEEEEEEvNT_6ParamsE$_ZN4cute3eso3ESOILb1ELb0EJNS_5tupleIJNS2_IJNS_1CILi1EEENS3_ILi0EEEEEES5_EEENS2_IJNS2_IJS5_S5_EEEiEEEEEC2ERKS7_RKS9_:
[----:B------:R-:W-:Y:S02]  /*84d0*/  IADD3 R2, R70, -c[0x0][0x20], RZ ;  /* 0x8000080046027a10 */ /* 0x000fe40007ffe0ff */
[----:B------:R-:W-:-:S03]  /*84e0*/  MOV R5, 0x0 ;  /* 0x0000000000057802 */ /* 0x000fc60000000f00 */
[----:B------:R1:W-:Y:S01]  /*84f0*/  STL [R2], R3 ;  /* 0x0000000302007387 */ /* 0x0003e20000100800 */
[----:B------:R-:W-:Y:S05]  /*8500*/  RET.REL.NODEC R4 `(_ZN7cutlass13device_kernelIN5flash19enable_sm80_to_sm89INS1_16FlashAttnBwdSm80INS1_25CollectiveMainloopBwdSm80ILi2ELi2EN4cute5tupleIJNS5_1CILi128EEES8_NS7_ILi64EEEEEENS_10bfloat16_tEfNS_4arch4Sm80ELb0ELb1ELb1ELb1ELb1ELb0ELb0ELb0ELi2ELi4ELi4ELi4ELb0EEENS1_24CollectiveEpilogueBwdGQAISA_fSD_Li256ELb1ELb1EEENS1_19SingleTileSchedulerILb1ELb0ELb0ELi128EEEEEEEEEvNT_6ParamsE) ;  /* 0xffff7af004007950 */ /* 0x000fea0003c3ffff */
        .type           $_ZN7cutlass13device_kernelIN5flash19enable_sm80_to_sm89INS1_16FlashAttnBwdSm80INS1_25CollectiveMainloopBwdSm80ILi2ELi2EN4cute5tupleIJNS5_1CILi128EEES8_NS7_ILi64EEEEEENS_10bfloat16_tEfNS_4arch4Sm80ELb0ELb1ELb1ELb1ELb1ELb0ELb0ELb0ELi2ELi4ELi4ELi4ELb0EEENS1_24CollectiveEpilogueBwdGQAISA_fSD_Li256ELb1ELb1EEENS1_19SingleTileSchedulerILb1ELb0ELb0ELi128EEEEEEEEEvNT_6ParamsE$_ZN4cute3eso3ESOILb1ELb0EJNS_5tupleIJNS2_IJNS_1CILi2EEES4_EEENS3_ILi8EEES5_EEENS2_IJNS2_IJNS3_ILi1EEEiEEENS3_ILi1024EEENS2_IJiiEEEEEEEEC2ERKS7_RKSC_,@function
        .size           $_ZN7cutlass13device_kernelIN5flash19enable_sm80_to_sm89INS1_16FlashAttnBwdSm80INS1_25CollectiveMainloopBwdSm80ILi2ELi2EN4cute5tupleIJNS5_1CILi128EEES8_NS7_ILi64EEEEEENS_10bfloat16_tEfNS_4arch4Sm80ELb0ELb1ELb1ELb1ELb1ELb0ELb0ELb0ELi2ELi4ELi4ELi4ELb0EEENS1_24CollectiveEpilogueBwdGQAISA_fSD_Li256ELb1ELb1EEENS1_19SingleTileSchedulerILb1ELb0ELb0ELi128EEEEEEEEEvNT_6ParamsE$_ZN4cute3eso3ESOILb1ELb0EJNS_5tupleIJNS2_IJNS_1CILi2EEES4_EEENS3_ILi8EEES5_EEENS2_IJNS2_IJNS3_ILi1EEEiEEENS3_ILi1024EEENS2_IJiiEEEEEEEEC2ERKS7_RKSC_,($_ZN7cutlass13device_kernelIN5flash19enable_sm80_to_sm89INS1_16FlashAttnBwdSm80INS1_25CollectiveMainloopBwdSm80ILi2ELi2EN4cute5tupleIJNS5_1CILi128EEES8_NS7_ILi64EEEEEENS_10bfloat16_tEfNS_4arch4Sm80ELb0ELb1ELb1ELb1ELb1ELb0ELb0ELb0ELi2ELi4ELi4ELi4ELb0EEENS1_24CollectiveEpilogueBwdGQAISA_fSD_Li256ELb1ELb1EEENS1_19SingleTileSchedulerILb1ELb0ELb0ELi128EEEEEEEEEvNT_6ParamsE$_ZN4cute3eso3ESOILb1ELb0EJNS_5tupleIJNS2_IJNS_1CILi2EEES4_EEES4_EEENS2_IJNS2_IJiiEEENS3_ILi8192EEEEEEEEC2ERKS6_RKS9_ - $_ZN7cutlass13device_kernelIN5flash19enable_sm80_to_sm89INS1_16FlashAttnBwdSm80INS1_25CollectiveMainloopBwdSm80ILi2ELi2EN4cute5tupleIJNS5_1CILi128EEES8_NS7_ILi64EEEEEENS_10bfloat16_tEfNS_4arch4Sm80ELb0ELb1ELb1ELb1ELb1ELb0ELb0ELb0ELi2ELi4ELi4ELi4ELb0EEENS1_24CollectiveEpilogueBwdGQAISA_fSD_Li256ELb1ELb1EEENS1_19SingleTileSchedulerILb1ELb0ELb0ELi128EEEEEEEEEvNT_6ParamsE$_ZN4cute3eso3ESOILb1ELb0EJNS_5tupleIJNS2_IJNS_1CILi2EEES4_EEENS3_ILi8EEES5_EEENS2_IJNS2_IJNS3_ILi1EEEiEEENS3_ILi1024EEENS2_IJiiEEEEEEEEC2ERKS7_RKSC_)
$_ZN7cutlass13device_kernelIN5flash19enable_sm80_to_sm89INS1_16FlashAttnBwdSm80INS1_25CollectiveMainloopBwdSm80ILi2ELi2EN4cute5tupleIJNS5_1CILi128EEES8_NS7_ILi64EEEEEENS_10bfloat16_tEfNS_4arch4Sm80ELb0ELb1ELb1ELb1ELb1ELb0ELb0ELb0ELi2ELi4ELi4ELi4ELb0EEENS1_24CollectiveEpilogueBwdGQAISA_fSD_Li256ELb1ELb1EEENS1_19SingleTileSchedulerILb1ELb0ELb0ELi128EEEEEEEEEvNT_6ParamsE$_ZN4cute3eso3ESOILb1ELb0EJNS_5tupleIJNS2_IJNS_1CILi2EEES4_EEENS3_ILi8EEES5_EEENS2_IJNS2_IJNS3_ILi1EEEiEEENS3_ILi1024EEENS2_IJiiEEEEEEEEC2ERKS7_RKSC_:
[----:B------:R-:W-:Y:S01]  /*8510*/  IADD3 R4, R25, -c[0x0][0x20], RZ ;  /* 0x8000080019047a10 */ /* 0x000fe20007ffe0ff */
[----:B------:R-:W-:Y:S01]  /*8520*/  IMAD.MOV.U32 R16, RZ, RZ, R8 ;  /* 0x000000ffff107224 */ /* 0x000fe200078e0008 */
[----:B------:R-:W-:-:S03]  /*8530*/  MOV R17, 0x0 ;  /* 0x0000000000117802 */ /* 0x000fc60000000f00 */
[----:B------:R1:W-:Y:S04]  /*8540*/  STL [R4], R2 ;  /* 0x0000000204007387 */ /* 0x0003e80000100800 */
[----:B------:R1:W-:Y:S04]  /*8550*/  STL [R4+0x4], R3 ;  /* 0x0000040304007387 */ /* 0x0003e80000100800 */
[----:B------:R1:W-:Y:S01]  /*8560*/  STL [R4+0x8], R5 ;  /* 0x0000080504007387 */ /* 0x0003e20000100800 */
[----:B------:R-:W-:Y:S05]  /*8570*/  RET.REL.NODEC R16 `(_ZN7cutlass13device_kernelIN5flash19enable_sm80_to_sm89INS1_16FlashAttnBwdSm80INS1_25CollectiveMainloopBwdSm80ILi2ELi2EN4cute5tupleIJNS5_1CILi128EEES8_NS7_ILi64EEEEEENS_10bfloat16_tEfNS_4arch4Sm80ELb0ELb1ELb1ELb1ELb1ELb0ELb0ELb0ELi2ELi4ELi4ELi4ELb0EEENS1_24CollectiveEpilogueBwdGQAISA_fSD_Li256ELb1ELb1EEENS1_19SingleTileSchedulerILb1ELb0ELb0ELi128EEEEEEEEEvNT_6ParamsE) ;  /* 0xffff7a8010007950 */ /* 0x000fea0003c3ffff */
        .type           $_ZN7cutlass13device_kernelIN5flash19enable_sm80_to_sm89INS1_16FlashAttnBwdSm80INS1_25CollectiveMainloopBwdSm80ILi2ELi2EN4cute5tupleIJNS5_1CILi128EEES8_NS7_ILi64EEEEEENS_10bfloat16_tEfNS_4arch4Sm80ELb0ELb1ELb1ELb1ELb1ELb0ELb0ELb0ELi2ELi4ELi4ELi4ELb0EEENS1_24CollectiveEpilogueBwdGQAISA_fSD_Li256ELb1ELb1EEENS1_19SingleTileSchedulerILb1ELb0ELb0ELi128EEEEEEEEEvNT_6ParamsE$_ZN4cute3eso3ESOILb1ELb0EJNS_5tupleIJNS2_IJNS_1CILi2EEES4_EEES4_EEENS2_IJNS2_IJiiEEENS3_ILi8192EEEEEEEEC2ERKS6_RKS9_,@function
        .size           $_ZN7cutlass13device_kernelIN5flash19enable_sm80_to_sm89INS1_16FlashAttnBwdSm80INS1_25CollectiveMainloopBwdSm80ILi2ELi2EN4cute5tupleIJNS5_1CILi128EEES8_NS7_ILi64EEEEEENS_10bfloat16_tEfNS_4arch4Sm80ELb0ELb1ELb1ELb1ELb1ELb0ELb0ELb0ELi2ELi4ELi4ELi4ELb0EEENS1_24CollectiveEpilogueBwdGQAISA_fSD_Li256ELb1ELb1EEENS1_19SingleTileSchedulerILb1ELb0ELb0ELi128EEEEEEEEEvNT_6ParamsE$_ZN4cute3eso3ESOILb1ELb0EJNS_5tupleIJNS2_IJNS_1CILi2EEES4_EEES4_EEENS2_IJNS2_IJiiEEENS3_ILi8192EEEEEEEEC2ERKS6_RKS9_,($_ZN7cutlass13device_kernelIN5flash19enable_sm80_to_sm89INS1_16FlashAttnBwdSm80INS1_25CollectiveMainloopBwdSm80ILi2ELi2EN4cute5tupleIJNS5_1CILi128EEES8_NS7_ILi64EEEEEENS_10bfloat16_tEfNS_4arch4Sm80ELb0ELb1ELb1ELb1ELb1ELb0ELb0ELb0ELi2ELi4ELi4ELi4ELb0EEENS1_24CollectiveEpilogueBwdGQAISA_fSD_Li256ELb1ELb1EEENS1_19SingleTileSchedulerILb1ELb0ELb0ELi128EEEEEEEEEvNT_6ParamsE$_ZN4cute3eso3ESOILb1ELb0EJNS_5tupleIJNS2_IJNS_1CILi2EEES4_EEES5_NS3_ILi8EEEEEENS2_IJNS2_IJiNS3_ILi512EEEEEENS2_IJiiEEENS3_ILi1024EEEEEEEEC2ERKS7_RKSC_ - $_ZN7cutlass13device_kernelIN5flash19enable_sm80_to_sm89INS1_16FlashAttnBwdSm80INS1_25CollectiveMainloopBwdSm80ILi2ELi2EN4cute5tupleIJNS5_1CILi128EEES8_NS7_ILi64EEEEEENS_10bfloat16_tEfNS_4arch4Sm80ELb0ELb1ELb1ELb1ELb1ELb0ELb0ELb0ELi2ELi4ELi4ELi4ELb0EEENS1_24CollectiveEpilogueBwdGQAISA_fSD_Li256ELb1ELb1EEENS1_19SingleTileSchedulerILb1ELb0ELb0ELi128EEEEEEEEEvNT_6ParamsE$_ZN4cute3eso3ESOILb1ELb0EJNS_5tupleIJNS2_IJNS_1CILi2EEES4_EEES4_EEENS2_IJNS2_IJiiEEENS3_ILi8192EEEEEEEEC2ERKS6_RKS9_)
$_ZN7cutlass13device_kernelIN5flash19enable_sm80_to_sm89INS1_16FlashAttnBwdSm80INS1_25CollectiveMainloopBwdSm80ILi2ELi2EN4cute5tupleIJNS5_1CILi128EEES8_NS7_ILi64EEEEEENS_10bfloat16_tEfNS_4arch4Sm80ELb0ELb1ELb1ELb1ELb1ELb0ELb0ELb0ELi2ELi4ELi4ELi4ELb0EEENS1_24CollectiveEpilogueBwdGQAISA_fSD_Li256ELb1ELb1EEENS1_19SingleTileSchedulerILb1ELb0ELb0ELi128EEEEEEEEEvNT_6ParamsE$_ZN4cute3eso3ESOILb1ELb0EJNS_5tupleIJNS2_IJNS_1CILi2EEES4_EEES4_EEENS2_IJNS2_IJiiEEENS3_ILi8192EEEEEEEEC2ERKS6_RKS9_:
[----:B------:R-:W-:Y:S01]  /*8580*/  IADD3 R4, R69, -c[0x0][0x20], RZ ;  /* 0x8000080045047a10 */ /* 0x000fe20007ffe0ff */
[----:B------:R-:W-:Y:S01]  /*8590*/  IMAD.MOV.U32 R74, RZ, RZ, R6 ;  /* 0x000000ffff4a7224 */ /* 0x000fe200078e0006 */
[----:B------:R-:W-:-:S03]  /*85a0*/  MOV R75, 0x0 ;  /* 0x00000000004b7802 */ /* 0x000fc60000000f00 */
[----:B------:R1:W-:Y:S04]  /*85b0*/  STL [R4], R2 ;  /* 0x0000000204007387 */ /* 0x0003e80000100800 */
[----:B------:R1:W-:Y:S01]  /*85c0*/  STL [R4+0x4], R3 ;  /* 0x0000040304007387 */ /* 0x0003e20000100800 */
[----:B------:R-:W-:Y:S05]  /*85d0*/  RET.REL.NODEC R74 `(_ZN7cutlass13device_kernelIN5flash19enable_sm80_to_sm89INS1_16FlashAttnBwdSm80INS1_25CollectiveMainloopBwdSm80ILi2ELi2EN4cute5tupleIJNS5_1CILi128EEES8_NS7_ILi64EEEEEENS_10bfloat16_tEfNS_4arch4Sm80ELb0ELb1ELb1ELb1ELb1ELb0ELb0ELb0ELi2ELi4ELi4ELi4ELb0EEENS1_24CollectiveEpilogueBwdGQAISA_fSD_Li256ELb1ELb1EEENS1_19SingleTileSchedulerILb1ELb0ELb0ELi128EEEEEEEEEvNT_6ParamsE) ;  /* 0xffff7a204a007950 */ /* 0x000fea0003c3ffff */
        .type           $_ZN7cutlass13device_kernelIN5flash19enable_sm80_to_sm89INS1_16FlashAttnBwdSm80INS1_25CollectiveMainloopBwdSm80ILi2ELi2EN4cute5tupleIJNS5_1CILi128EEES8_NS7_ILi64EEEEEENS_10bfloat16_tEfNS_4arch4Sm80ELb0ELb1ELb1ELb1ELb1ELb0ELb0ELb0ELi2ELi4ELi4ELi4ELb0EEENS1_24CollectiveEpilogueBwdGQAISA_fSD_Li256ELb1ELb1EEENS1_19SingleTileSchedulerILb1ELb0ELb0ELi128EEEEEEEEEvNT_6ParamsE$_ZN4cute3eso3ESOILb1ELb0EJNS_5tupleIJNS2_IJNS_1CILi2EEES4_EEES5_NS3_ILi8EEEEEENS2_IJNS2_IJiNS3_ILi512EEEEEENS2_IJiiEEENS3_ILi1024EEEEEEEEC2ERKS7_RKSC_,@function
        .size           $_ZN7cutlass13device_kernelIN5flash19enable_sm80_to_sm89INS1_16FlashAttnBwdSm80INS1_25CollectiveMainloopBwdSm80ILi2ELi2EN4cute5tupleIJNS5_1CILi128EEES8_NS7_ILi64EEEEEENS_10bfloat16_tEfNS_4arch4Sm80ELb0ELb1ELb1ELb1ELb1ELb0ELb0ELb0ELi2ELi4ELi4ELi4ELb0EEENS1_24CollectiveEpilogueBwdGQAISA_fSD_Li256ELb1ELb1EEENS1_19SingleTileSchedulerILb1ELb0ELb0ELi128EEEEEEEEEvNT_6ParamsE$_ZN4cute3eso3ESOILb1ELb0EJNS_5tupleIJNS2_IJNS_1CILi2EEES4_EEES5_NS3_ILi8EEEEEENS2_IJNS2_IJiNS3_ILi512EEEEEENS2_IJiiEEENS3_ILi1024EEEEEEEEC2ERKS7_RKSC_,($_ZN7cutlass13device_kernelIN5flash19enable_sm80_to_sm89INS1_16FlashAttnBwdSm80INS1_25CollectiveMainloopBwdSm80ILi2ELi2EN4cute5tupleIJNS5_1CILi128EEES8_NS7_ILi64EEEEEENS_10bfloat16_tEfNS_4arch4Sm80ELb0ELb1ELb1ELb1ELb1ELb0ELb0ELb0ELi2ELi4ELi4ELi4ELb0EEENS1_24CollectiveEpilogueBwdGQAISA_fSD_Li256ELb1ELb1EEENS1_19SingleTileSchedulerILb1ELb0ELb0ELi128EEEEEEEEEvNT_6ParamsE$_ZN4cute3eso3ESOILb1ELb0EJNS_5tupleIJNS2_IJNS_1CILi2EEES4_S4_EEES4_NS2_IJNS2_IJS4_S4_EEES4_EEEEEENS2_IJNS2_IJNS3_ILi1EEENS3_ILi512EEEiEEENS3_ILi4096EEENS2_IJNS2_IJiiEEENS3_ILi8192EEEEEEEEEEEC2ERKS8_RKSG_ - $_ZN7cutlass13device_kernelIN5flash19enable_sm80_to_sm89INS1_16FlashAttnBwdSm80INS1_25CollectiveMainloopBwdSm80ILi2ELi2EN4cute5tupleIJNS5_1CILi128EEES8_NS7_ILi64EEEEEENS_10bfloat16_tEfNS_4arch4Sm80ELb0ELb1ELb1ELb1ELb1ELb0ELb0ELb0ELi2ELi4ELi4ELi4ELb0EEENS1_24CollectiveEpilogueBwdGQAISA_fSD_Li256ELb1ELb1EEENS1_19SingleTileSchedulerILb1ELb0ELb0ELi128EEEEEEEEEvNT_6ParamsE$_ZN4cute3eso3ESOILb1ELb0EJNS_5tupleIJNS2_IJNS_1CILi2EEES4_EEES5_NS3_ILi8EEEEEENS2_IJNS2_IJiNS3_ILi512EEEEEENS2_IJiiEEENS3_ILi1024EEEEEEEEC2ERKS7_RKSC_)
$_ZN7cutlass13device_kernelIN5flash19enable_sm80_to_sm89INS1_16FlashAttnBwdSm80INS1_25CollectiveMainloopBwdSm80ILi2ELi2EN4cute5tupleIJNS5_1CILi128EEES8_NS7_ILi64EEEEEENS_10bfloat16_tEfNS_4arch4Sm80ELb0ELb1ELb1ELb1ELb1ELb0ELb0ELb0ELi2ELi4ELi4ELi4ELb0EEENS1_24CollectiveEpilogueBwdGQAISA_fSD_Li256ELb1ELb1EEENS1_19SingleTileSchedulerILb1ELb0ELb0ELi128EEEEEEEEEvNT_6ParamsE$_ZN4cute3eso3ESOILb1ELb0EJNS_5tupleIJNS2_IJNS_1CILi2EEES4_EEES5_NS3_ILi8EEEEEENS2_IJNS2_IJiNS3_ILi512EEEEEENS2_IJiiEEENS3_ILi1024EEEEEEEEC2ERKS7_RKSC_:
[----:B------:R-:W-:Y:S01]  /*85e0*/  IADD3 R4, R63, -c[0x0][0x20], RZ ;  /* 0x800008003f047a10 */ /* 0x000fe20007ffe0ff */
[----:B------:R-:W-:Y:S01]  /*85f0*/  IMAD.MOV.U32 R16, RZ, RZ, R8 ;  /* 0x000000ffff107224 */ /* 0x000fe200078e0008 */
[----:B------:R-:W-:-:S03]  /*8600*/  MOV R17, 0x0 ;  /* 0x0000000000117802 */ /* 0x000fc60000000f00 */
[----:B------:R1:W-:Y:S04]  /*8610*/  STL [R4], R2 ;  /* 0x0000000204007387 */ /* 0x0003e80000100800 */
[----:B------:R1:W-:Y:S04]  /*8620*/  STL [R4+0x4], R3 ;  /* 0x0000040304007387 */ /* 0x0003e80000100800 */
[----:B------:R1:W-:Y:S01]  /*8630*/  STL [R4+0x8], R5 ;  /* 0x0000080504007387 */ /* 0x0003e20000100800 */
[----:B------:R-:W-:Y:S05]  /*8640*/  RET.REL.NODEC R16 `(_ZN7cutlass13device_kernelIN5flash19enable_sm80_to_sm89INS1_16FlashAttnBwdSm80INS1_25CollectiveMainloopBwdSm80ILi2ELi2EN4cute5tupleIJNS5_1CILi128EEES8_NS7_ILi64EEEEEENS_10bfloat16_tEfNS_4arch4Sm80ELb0ELb1ELb1ELb1ELb1ELb0ELb0ELb0ELi2ELi4ELi4ELi4ELb0EEENS1_24CollectiveEpilogueBwdGQAISA_fSD_Li256ELb1ELb1EEENS1_19SingleTileSchedulerILb1ELb0ELb0ELi128EEEEEEEEEvNT_6ParamsE) ;  /* 0xffff79b010007950 */ /* 0x000fea0003c3ffff */
        .type           $_ZN7cutlass13device_kernelIN5flash19enable_sm80_to_sm89INS1_16FlashAttnBwdSm80INS1_25CollectiveMainloopBwdSm80ILi2ELi2EN4cute5tupleIJNS5_1CILi128EEES8_NS7_ILi64EEEEEENS_10bfloat16_tEfNS_4arch4Sm80ELb0ELb1ELb1ELb1ELb1ELb0ELb0ELb0ELi2ELi4ELi4ELi4ELb0EEENS1_24CollectiveEpilogueBwdGQAISA_fSD_Li256ELb1ELb1EEENS1_19SingleTileSchedulerILb1ELb0ELb0ELi128EEEEEEEEEvNT_6ParamsE$_ZN4cute3eso3ESOILb1ELb0EJNS_5tupleIJNS2_IJNS_1CILi2EEES4_S4_EEES4_NS2_IJNS2_IJS4_S4_EEES4_EEEEEENS2_IJNS2_IJNS3_ILi1EEENS3_ILi512EEEiEEENS3_ILi4096EEENS2_IJNS2_IJiiEEENS3_ILi8192EEEEEEEEEEEC2ERKS8_RKSG_,@function
        .size           $_ZN7cutlass13device_kernelIN5flash19enable_sm80_to_sm89INS1_16FlashAttnBwdSm80INS1_25CollectiveMainloopBwdSm80ILi2ELi2EN4cute5tupleIJNS5_1CILi128EEES8_NS7_ILi64EEEEEENS_10bfloat16_tEfNS_4arch4Sm80ELb0ELb1ELb1ELb1ELb1ELb0ELb0ELb0ELi2ELi4ELi4ELi4ELb0EEENS1_24CollectiveEpilogueBwdGQAISA_fSD_Li256ELb1ELb1EEENS1_19SingleTileSchedulerILb1ELb0ELb0ELi128EEEEEEEEEvNT_6ParamsE$_ZN4cute3eso3ESOILb1ELb0EJNS_5tupleIJNS2_IJNS_1CILi2EEES4_S4_EEES4_NS2_IJNS2_IJS4_S4_EEES4_EEEEEENS2_IJNS2_IJNS3_ILi1EEENS3_ILi512EEEiEEENS3_ILi4096EEENS2_IJNS2_IJiiEEENS3_ILi8192EEEEEEEEEEEC2ERKS8_RKSG_,($_ZN7cutlass13device_kernelIN5flash19enable_sm80_to_sm89INS1_16FlashAttnBwdSm80INS1_25CollectiveMainloopBwdSm80ILi2ELi2EN4cute5tupleIJNS5_1CILi128EEES8_NS7_ILi64EEEEEENS_10bfloat16_tEfNS_4arch4Sm80ELb0ELb1ELb1ELb1ELb1ELb0ELb0ELb0ELi2ELi4ELi4ELi4ELb0EEENS1_24CollectiveEpilogueBwdGQAISA_fSD_Li256ELb1ELb1EEENS1_19SingleTileSchedulerILb1ELb0ELb0ELi128EEEEEEEEEvNT_6ParamsE$_ZN4cute3eso3ESOILb1ELb0EJNS_5tupleIJNS2_IJNS_1CILi2EEES4_S4_EEES4_NS2_IJS4_S4_EEEEEENS2_IJNS2_IJNS3_ILi1EEENS3_ILi512EEEiEEENS3_ILi4096EEENS2_IJiiEEEEEEEEC2ERKS7_RKSD_ - $_ZN7cutlass13device_kernelIN5flash19enable_sm80_to_sm89INS1_16FlashAttnBwdSm80INS1_25CollectiveMainloopBwdSm80ILi2ELi2EN4cute5tupleIJNS5_1CILi128EEES8_NS7_ILi64EEEEEENS_10bfloat16_tEfNS_4arch4Sm80ELb0ELb1ELb1ELb1ELb1ELb0ELb0ELb0ELi2ELi4ELi4ELi4ELb0EEENS1_24CollectiveEpilogueBwdGQAISA_fSD_Li256ELb1ELb1EEENS1_19SingleTileSchedulerILb1ELb0ELb0ELi128EEEEEEEEEvNT_6ParamsE$_ZN4cute3eso3ESOILb1ELb0EJNS_5tupleIJNS2_IJNS_1CILi2EEES4_S4_EEES4_NS2_IJNS2_IJS4_S4_EEES4_EEEEEENS2_IJNS2_IJNS3_ILi1EEENS3_ILi512EEEiEEENS3_ILi4096EEENS2_IJNS2_IJiiEEENS3_ILi8192EEEEEEEEEEEC2ERKS8_RKSG_)
$_ZN7cutlass13device_kernelIN5flash19enable_sm80_to_sm89INS1_16FlashAttnBwdSm80INS1_25CollectiveMainloopBwdSm80ILi2ELi2EN4cute5tupleIJNS5_1CILi128EEES8_NS7_ILi64EEEEEENS_10bfloat16_tEfNS_4arch4Sm80ELb0ELb1ELb1ELb1ELb1ELb0ELb0ELb0ELi2ELi4ELi4ELi4ELb0EEENS1_24CollectiveEpilogueBwdGQAISA_fSD_Li256ELb1ELb1EEENS1_19SingleTileSchedulerILb1ELb0ELb0ELi128EEEEEEEEEvNT_6ParamsE$_ZN4cute3eso3ESOILb1ELb0EJNS_5tupleIJNS2_IJNS_1CILi2EEES4_S4_EEES4_NS2_IJNS2_IJS4_S4_EEES4_EEEEEENS2_IJNS2_IJNS3_ILi1EEENS3_ILi512EEEiEEENS3_ILi4096EEENS2_IJNS2_IJiiEEENS3_ILi8192EEEEEEEEEEEC2ERKS8_RKSG_:
[----:B------:R-:W-:Y:S01]  /*8650*/  IADD3 R4, R63, -c[0x0][0x20], RZ ;  /* 0x800008003f047a10 */ /* 0x000fe20007ffe0ff */
[----:B------:R-:W-:Y:S01]  /*8660*/  IMAD.MOV.U32 R74, RZ, RZ, R8 ;  /* 0x000000ffff4a7224 */ /* 0x000fe200078e0008 */
[----:B------:R-:W-:-:S03]  /*8670*/  MOV R75, 0x0 ;  /* 0x00000000004b7802 */ /* 0x000fc60000000f00 */
[----:B------:R1:W-:Y:S04]  /*8680*/  STL [R4], R2 ;  /* 0x0000000204007387 */ /* 0x0003e80000100800 */
[----:B------:R1:W-:Y:S04]  /*8690*/  STL [R4+0x4], R3 ;  /* 0x0000040304007387 */ /* 0x0003e80000100800 */
[----:B------:R1:W-:Y:S01]  /*86a0*/  STL [R4+0x8], R5 ;  /* 0x0000080504007387 */ /* 0x0003e20000100800 */
[----:B------:R-:W-:Y:S05]  /*86b0*/  RET.REL.NODEC R74 `(_ZN7cutlass13device_kernelIN5flash19enable_sm80_to_sm89INS1_16FlashAttnBwdSm80INS1_25CollectiveMainloopBwdSm80ILi2ELi2EN4cute5tupleIJNS5_1CILi128EEES8_NS7_ILi64EEEEEENS_10bfloat16_tEfNS_4arch4Sm80ELb0ELb1ELb1ELb1ELb1ELb0ELb0ELb0ELi2ELi4ELi4ELi4ELb0EEENS1_24CollectiveEpilogueBwdGQAISA_fSD_Li256ELb1ELb1EEENS1_19SingleTileSchedulerILb1ELb0ELb0ELi128EEEEEEEEEvNT_6ParamsE) ;  /* 0xffff79404a007950 */ /* 0x000fea0003c3ffff */
        .type           $_ZN7cutlass13device_kernelIN5flash19enable_sm80_to_sm89INS1_16FlashAttnBwdSm80INS1_25CollectiveMainloopBwdSm80ILi2ELi2EN4cute5tupleIJNS5_1CILi128EEES8_NS7_ILi64EEEEEENS_10bfloat16_tEfNS_4arch4Sm80ELb0ELb1ELb1ELb1ELb1ELb0ELb0ELb0ELi2ELi4ELi4ELi4ELb0EEENS1_24CollectiveEpilogueBwdGQAISA_fSD_Li256ELb1ELb1EEENS1_19SingleTileSchedulerILb1ELb0ELb0ELi128EEEEEEEEEvNT_6ParamsE$_ZN4cute3eso3ESOILb1ELb0EJNS_5tupleIJNS2_IJNS_1CILi2EEES4_S4_EEES4_NS2_IJS4_S4_EEEEEENS2_IJNS2_IJNS3_ILi1EEENS3_ILi512EEEiEEENS3_ILi4096EEENS2_IJiiEEEEEEEEC2ERKS7_RKSD_,@function
        .size           $_ZN7cutlass13device_kernelIN5flash19enable_sm80_to_sm89INS1_16FlashAttnBwdSm80INS1_25CollectiveMainloopBwdSm80ILi2ELi2EN4cute5tupleIJNS5_1CILi128EEES8_NS7_ILi64EEEEEENS_10bfloat16_tEfNS_4arch4Sm80ELb0ELb1ELb1ELb1ELb1ELb0ELb0ELb0ELi2ELi4ELi4ELi4ELb0EEENS1_24CollectiveEpilogueBwdGQAISA_fSD_Li256ELb1ELb1EEENS1_19SingleTileSchedulerILb1ELb0ELb0ELi128EEEEEEEEEvNT_6ParamsE$_ZN4cute3eso3ESOILb1ELb0EJNS_5tupleIJNS2_IJNS_1CILi2EEES4_S4_EEES4_NS2_IJS4_S4_EEEEEENS2_IJNS2_IJNS3_ILi1EEENS3_ILi512EEEiEEENS3_ILi4096EEENS2_IJiiEEEEEEEEC2ERKS7_RKSD_,($_ZN7cutlass13device_kernelIN5flash19enable_sm80_to_sm89INS1_16FlashAttnBwdSm80INS1_25CollectiveMainloopBwdSm80ILi2ELi2EN4cute5tupleIJNS5_1CILi128EEES8_NS7_ILi64EEEEEENS_10bfloat16_tEfNS_4arch4Sm80ELb0ELb1ELb1ELb1ELb1ELb0ELb0ELb0ELi2ELi4ELi4ELi4ELb0EEENS1_24CollectiveEpilogueBwdGQAISA_fSD_Li256ELb1ELb1EEENS1_19SingleTileSchedulerILb1ELb0ELb0ELi128EEEEEEEEEvNT_6ParamsE$_ZN4cute3eso3ESOILb1ELb0EJNS_5tupleIJNS2_IJNS_1CILi8EEENS3_ILi1EEEEEENS2_IJNS3_ILi2EEEEEEEEENS2_IJNS2_IJS5_NS3_ILi0EEEEEENS2_IJiEEEEEEEEC2ERKS9_RKSD_ - $_ZN7cutlass13device_kernelIN5flash19enable_sm80_to_sm89INS1_16FlashAttnBwdSm80INS1_25CollectiveMainloopBwdSm80ILi2ELi2EN4cute5tupleIJNS5_1CILi128EEES8_NS7_ILi64EEEEEENS_10bfloat16_tEfNS_4arch4Sm80ELb0ELb1ELb1ELb1ELb1ELb0ELb0ELb0ELi2ELi4ELi4ELi4ELb0EEENS1_24CollectiveEpilogueBwdGQAISA_fSD_Li256ELb1ELb1EEENS1_19SingleTileSchedulerILb1ELb0ELb0ELi128EEEEEEEEEvNT_6ParamsE$_ZN4cute3eso3ESOILb1ELb0EJNS_5tupleIJNS2_IJNS_1CILi2EEES4_S4_EEES4_NS2_IJS4_S4_EEEEEENS2_IJNS2_IJNS3_ILi1EEENS3_ILi512EEEiEEENS3_ILi4096EEENS2_IJiiEEEEEEEEC2ERKS7_RKSD_)
$_ZN7cutlass13device_kernelIN5flash19enable_sm80_to_sm89INS1_16FlashAttnBwdSm80INS1_25CollectiveMainloopBwdSm80ILi2ELi2EN4cute5tupleIJNS5_1CILi128EEES8_NS7_ILi64EEEEEENS_10bfloat16_tEfNS_4arch4Sm80ELb0ELb1ELb1ELb1ELb1ELb0ELb0ELb0ELi2ELi4ELi4ELi4ELb0EEENS1_24CollectiveEpilogueBwdGQAISA_fSD_Li256ELb1ELb1EEENS1_19SingleTileSchedulerILb1ELb0ELb0ELi128EEEEEEEEEvNT_6ParamsE$_ZN4cute3eso3ESOILb1ELb0EJNS_5tupleIJNS2_IJNS_1CILi2EEES4_S4_EEES4_NS2_IJS4_S4_EEEEEENS2_IJNS2_IJNS3_ILi1EEENS3_ILi512EEEiEEENS3_ILi4096EEENS2_IJiiEEEEEEEEC2ERKS7_RKSD_:
[----:B------:R-:W-:Y:S01]  /*86c0*/  IADD3 R4, R25, -c[0x0][0x20], RZ ;  /* 0x8000080019047a10 */ /* 0x000fe20007ffe0ff */
[----:B------:R-:W-:Y:S01]  /*86d0*/  IMAD.MOV.U32 R66, RZ, RZ, R8 ;  /* 0x000000ffff427224 */ /* 0x000fe200078e0008 */
[----:B------:R-:W-:-:S03]  /*86e0*/  MOV R67, 0x0 ;  /* 0x0000000000437802 */ /* 0x000fc60000000f00 */
[----:B------:R1:W-:Y:S04]  /*86f0*/  STL [R4], R2 ;  /* 0x0000000204007387 */ /* 0x0003e80000100800 */
[----:B------:R1:W-:Y:S04]  /*8700*/  STL [R4+0x4], R3 ;  /* 0x0000040304007387 */ /* 0x0003e80000100800 */
[----:B------:R1:W-:Y:S01]  /*8710*/  STL [R4+0x8], R5 ;  /* 0x0000080504007387 */ /* 0x0003e20000100800 */
[----:B------:R-:W-:Y:S05]  /*8720*/  RET.REL.NODEC R66 `(_ZN7cutlass13device_kernelIN5flash19enable_sm80_to_sm89INS1_16FlashAttnBwdSm80INS1_25CollectiveMainloopBwdSm80ILi2ELi2EN4cute5tupleIJNS5_1CILi128EEES8_NS7_ILi64EEEEEENS_10bfloat16_tEfNS_4arch4Sm80ELb0ELb1ELb1ELb1ELb1ELb0ELb0ELb0ELi2ELi4ELi4ELi4ELb0EEENS1_24CollectiveEpilogueBwdGQAISA_fSD_Li256ELb1ELb1EEENS1_19SingleTileSchedulerILb1ELb0ELb0ELi128EEEEEEEEEvNT_6ParamsE) ;  /* 0xffff78d042007950 */ /* 0x000fea0003c3ffff */
        .type           $_ZN7cutlass13device_kernelIN5flash19enable_sm80_to_sm89INS1_16FlashAttnBwdSm80INS1_25CollectiveMainloopBwdSm80ILi2ELi2EN4cute5tupleIJNS5_1CILi128EEES8_NS7_ILi64EEEEEENS_10bfloat16_tEfNS_4arch4Sm80ELb0ELb1ELb1ELb1ELb1ELb0ELb0ELb0ELi2ELi4ELi4ELi4ELb0EEENS1_24CollectiveEpilogueBwdGQAISA_fSD_Li256ELb1ELb1EEENS1_19SingleTileSchedulerILb1ELb0ELb0ELi128EEEEEEEEEvNT_6ParamsE$_ZN4cute3eso3ESOILb1ELb0EJNS_5tupleIJNS2_IJNS_1CILi8EEENS3_ILi1EEEEEENS2_IJNS3_ILi2EEEEEEEEENS2_IJNS2_IJS5_NS3_ILi0EEEEEENS2_IJiEEEEEEEEC2ERKS9_RKSD_,@function
        .size           $_ZN7cutlass13device_kernelIN5flash19enable_sm80_to_sm89INS1_16FlashAttnBwdSm80INS1_25CollectiveMainloopBwdSm80ILi2ELi2EN4cute5tupleIJNS5_1CILi128EEES8_NS7_ILi64EEEEEENS_10bfloat16_tEfNS_4arch4Sm80ELb0ELb1ELb1ELb1ELb1ELb0ELb0ELb0ELi2ELi4ELi4ELi4ELb0EEENS1_24CollectiveEpilogueBwdGQAISA_fSD_Li256ELb1ELb1EEENS1_19SingleTileSchedulerILb1ELb0ELb0ELi128EEEEEEEEEvNT_6ParamsE$_ZN4cute3eso3ESOILb1ELb0EJNS_5tupleIJNS2_IJNS_1CILi8EEENS3_ILi1EEEEEENS2_IJNS3_ILi2EEEEEEEEENS2_IJNS2_IJS5_NS3_ILi0EEEEEENS2_IJiEEEEEEEEC2ERKS9_RKSD_,($_ZN7cutlass13device_kernelIN5flash19enable_sm80_to_sm89INS1_16FlashAttnBwdSm80INS1_25CollectiveMainloopBwdSm80ILi2ELi2EN4cute5tupleIJNS5_1CILi128EEES8_NS7_ILi64EEEEEENS_10bfloat16_tEfNS_4arch4Sm80ELb0ELb1ELb1ELb1ELb1ELb0ELb0ELb0ELi2ELi4ELi4ELi4ELb0EEENS1_24CollectiveEpilogueBwdGQAISA_fSD_Li256ELb1ELb1EEENS1_19SingleTileSchedulerILb1ELb0ELb0ELi128EEEEEEEEEvNT_6ParamsE$_ZN4cute3eso3ESOILb1ELb0EJNS_5tupleIJNS2_IJNS_1CILi8EEENS3_ILi1EEEEEENS3_ILi2EEEEEENS2_IJNS2_IJS5_NS3_ILi0EEEEEEiEEEEEC2ERKS8_RKSB_ - $_ZN7cutlass13device_kernelIN5flash19enable_sm80_to_sm89INS1_16FlashAttnBwdSm80INS1_25CollectiveMainloopBwdSm80ILi2ELi2EN4cute5tupleIJNS5_1CILi128EEES8_NS7_ILi64EEEEEENS_10bfloat16_tEfNS_4arch4Sm80ELb0ELb1ELb1ELb1ELb1ELb0ELb0ELb0ELi2ELi4ELi4ELi4ELb0EEENS1_24CollectiveEpilogueBwdGQAISA_fSD_Li256ELb1ELb1EEENS1_19SingleTileSchedulerILb1ELb0ELb0ELi128EEEEEEEEEvNT_6ParamsE$_ZN4cute3eso3ESOILb1ELb0EJNS_5tupleIJNS2_IJNS_1CILi8EEENS3_ILi1EEEEEENS2_IJNS3_ILi2EEEEEEEEENS2_IJNS2_IJS5_NS3_ILi0EEEEEENS2_IJiEEEEEEEEC2ERKS9_RKSD_)
$_ZN7cutlass13device_kernelIN5flash19enable_sm80_to_sm89INS1_16FlashAttnBwdSm80INS1_25CollectiveMainloopBwdSm80ILi2ELi2EN4cute5tupleIJNS5_1CILi128EEES8_NS7_ILi64EEEEEENS_10bfloat16_tEfNS_4arch4Sm80ELb0ELb1ELb1ELb1ELb1ELb0ELb0ELb0ELi2ELi4ELi4ELi4ELb0EEENS1_24CollectiveEpilogueBwdGQAISA_fSD_Li256ELb1ELb1EEENS1_19SingleTileSchedulerILb1ELb0ELb0ELi128EEEEEEEEEvNT_6ParamsE$_ZN4cute3eso3ESOILb1ELb0EJNS_5tupleIJNS2_IJNS_1CILi8EEENS3_ILi1EEEEEENS2_IJNS3_ILi2EEEEEEEEENS2_IJNS2_IJS5_NS3_ILi0EEEEEENS2_IJiEEEEEEEEC2ERKS9_RKSD_:
[----:B------:R-:W-:Y:S02]  /*8730*/  IADD3 R2, R70, -c[0x0][0x20], RZ ;  /* 0x8000080046027a10 */ /* 0x000fe40007ffe0ff */
[----:B------:R-:W-:-:S03]  /*8740*/  MOV R9, 0x0 ;  /* 0x0000000000097802 */ /* 0x000fc60000000f00 */
[----:B------:R1:W-:Y:S01]  /*8750*/  STL [R2], R3 ;  /* 0x0000000302007387 */ /* 0x0003e20000100800 */
[----:B------:R-:W-:Y:S05]  /*8760*/  RET.REL.NODEC R8 `(_ZN7cutlass13device_kernelIN5flash19enable_sm80_to_sm89INS1_16FlashAttnBwdSm80INS1_25CollectiveMainloopBwdSm80ILi2ELi2EN4cute5tupleIJNS5_1CILi128EEES8_NS7_ILi64EEEEEENS_10bfloat16_tEfNS_4arch4Sm80ELb0ELb1ELb1ELb1ELb1ELb0ELb0ELb0ELi2ELi4ELi4ELi4ELb0EEENS1_24CollectiveEpilogueBwdGQAISA_fSD_Li256ELb1ELb1EEENS1_19SingleTileSchedulerILb1ELb0ELb0ELi128EEEEEEEEEvNT_6ParamsE) ;  /* 0xffff789008007950 */ /* 0x000fea0003c3ffff */
        .type           $_ZN7cutlass13device_kernelIN5flash19enable_sm80_to_sm89INS1_16FlashAttnBwdSm80INS1_25CollectiveMainloopBwdSm80ILi2ELi2EN4cute5tupleIJNS5_1CILi128EEES8_NS7_ILi64EEEEEENS_10bfloat16_tEfNS_4arch4Sm80ELb0ELb1ELb1ELb1ELb1ELb0ELb0ELb0ELi2ELi4ELi4ELi4ELb0EEENS1_24CollectiveEpilogueBwdGQAISA_fSD_Li256ELb1ELb1EEENS1_19SingleTileSchedulerILb1ELb0ELb0ELi128EEEEEEEEEvNT_6ParamsE$_ZN4cute3eso3ESOILb1ELb0EJNS_5tupleIJNS2_IJNS_1CILi8EEENS3_ILi1EEEEEENS3_ILi2EEEEEENS2_IJNS2_IJS5_NS3_ILi0EEEEEEiEEEEEC2ERKS8_RKSB_,@function
        .size           $_ZN7cutlass13device_kernelIN5flash19enable_sm80_to_sm89INS1_16FlashAttnBwdSm80INS1_25CollectiveMainloopBwdSm80ILi2ELi2EN4cute5tupleIJNS5_1CILi128EEES8_NS7_ILi64EEEEEENS_10bfloat16_tEfNS_4arch4Sm80ELb0ELb1ELb1ELb1ELb1ELb0ELb0ELb0ELi2ELi4ELi4ELi4ELb0EEENS1_24CollectiveEpilogueBwdGQAISA_fSD_Li256ELb1ELb1EEENS1_19SingleTileSchedulerILb1ELb0ELb0ELi128EEEEEEEEEvNT_6ParamsE$_ZN4cute3eso3ESOILb1ELb0EJNS_5tupleIJNS2_IJNS_1CILi8EEENS3_ILi1EEEEEENS3_ILi2EEEEEENS2_IJNS2_IJS5_NS3_ILi0EEEEEEiEEEEEC2ERKS8_RKSB_,($_ZN7cutlass13device_kernelIN5flash19enable_sm80_to_sm89INS1_16FlashAttnBwdSm80INS1_25CollectiveMainloopBwdSm80ILi2ELi2EN4cute5tupleIJNS5_1CILi128EEES8_NS7_ILi64EEEEEENS_10bfloat16_tEfNS_4arch4Sm80ELb0ELb1ELb1ELb1ELb1ELb0ELb0ELb0ELi2ELi4ELi4ELi4ELb0EEENS1_24CollectiveEpilogueBwdGQAISA_fSD_Li256ELb1ELb1EEENS1_19SingleTileSchedulerILb1ELb0ELb0ELi128EEEEEEEEEvNT_6ParamsE$_ZN4cute3eso3ESOILb1ELb0EJNS_5tupleIJNS2_IJNS_1CILi8EEENS3_ILi1EEEEEENS3_ILi2EEENS2_IJS7_S7_EEEEEENS2_IJNS2_IJS5_NS3_ILi0EEEEEENS3_ILi4096EEENS2_IJiiEEEEEEEEC2ERKS9_RKSE_ - $_ZN7cutlass13device_kernelIN5flash19enable_sm80_to_sm89INS1_16FlashAttnBwdSm80INS1_25CollectiveMainloopBwdSm80ILi2ELi2EN4cute5tupleIJNS5_1CILi128EEES8_NS7_ILi64EEEEEENS_10bfloat16_tEfNS_4arch4Sm80ELb0ELb1ELb1ELb1ELb1ELb0ELb0ELb0ELi2ELi4ELi4ELi4ELb0EEENS1_24CollectiveEpilogueBwdGQAISA_fSD_Li256ELb1ELb1EEENS1_19SingleTileSchedulerILb1ELb0ELb0ELi128EEEEEEEEEvNT_6ParamsE$_ZN4cute3eso3ESOILb1ELb0EJNS_5tupleIJNS2_IJNS_1CILi8EEENS3_ILi1EEEEEENS3_ILi2EEEEEENS2_IJNS2_IJS5_NS3_ILi0EEEEEEiEEEEEC2ERKS8_RKSB_)
$_ZN7cutlass13device_kernelIN5flash19enable_sm80_to_sm89INS1_16FlashAttnBwdSm80INS1_25CollectiveMainloopBwdSm80ILi2ELi2EN4cute5tupleIJNS5_1CILi128EEES8_NS7_ILi64EEEEEENS_10bfloat16_tEfNS_4arch4Sm80ELb0ELb1ELb1ELb1ELb1ELb0ELb0ELb0ELi2ELi4ELi4ELi4ELb0EEENS1_24CollectiveEpilogueBwdGQAISA_fSD_Li256ELb1ELb1EEENS1_19SingleTileSchedulerILb1ELb0ELb0ELi128EEEEEEEEEvNT_6ParamsE$_ZN4cute3eso3ESOILb1ELb0EJNS_5tupleIJNS2_IJNS_1CILi8EEENS3_ILi1EEEEEENS3_ILi2EEEEEENS2_IJNS2_IJS5_NS3_ILi0EEEEEEiEEEEEC2ERKS8_RKSB_:
[----:B------:R-:W-:Y:S02]  /*8770*/  IADD3 R2, R70, -c[0x0][0x20], RZ ;  /* 0x8000080046027a10 */ /* 0x000fe40007ffe0ff */
[----:B------:R-:W-:-:S03]  /*8780*/  MOV R9, 0x0 ;  /* 0x0000000000097802 */ /* 0x000fc60000000f00 */
[----:B------:R1:W-:Y:S01]  /*8790*/  STL [R2], R3 ;  /* 0x0000000302007387 */ /* 0x0003e20000100800 */
[----:B------:R-:W-:Y:S05]  /*87a0*/  RET.REL.NODEC R8 `(_ZN7cutlass13device_kernelIN5flash19enable_sm80_to_sm89INS1_16FlashAttnBwdSm80INS1_25CollectiveMainloopBwdSm80ILi2ELi2EN4cute5tupleIJNS5_1CILi128EEES8_NS7_ILi64EEEEEENS_10bfloat16_tEfNS_4arch4Sm80ELb0ELb1ELb1ELb1ELb1ELb0ELb0ELb0ELi2ELi4ELi4ELi4ELb0EEENS1_24CollectiveEpilogueBwdGQAISA_fSD_Li256ELb1ELb1EEENS1_19SingleTileSchedulerILb1ELb0ELb0ELi128EEEEEEEEEvNT_6ParamsE) ;  /* 0xffff785008007950 */ /* 0x000fea0003c3ffff */
        .type           $_ZN7cutlass13device_kernelIN5flash19enable_sm80_to_sm89INS1_16FlashAttnBwdSm80INS1_25CollectiveMainloopBwdSm80ILi2ELi2EN4cute5tupleIJNS5_1CILi128EEES8_NS7_ILi64EEEEEENS_10bfloat16_tEfNS_4arch4Sm80ELb0ELb1ELb1ELb1ELb1ELb0ELb0ELb0ELi2ELi4ELi4ELi4ELb0EEENS1_24CollectiveEpilogueBwdGQAISA_fSD_Li256ELb1ELb1EEENS1_19SingleTileSchedulerILb1ELb0ELb0ELi128EEEEEEEEEvNT_6ParamsE$_ZN4cute3eso3ESOILb1ELb0EJNS_5tupleIJNS2_IJNS_1CILi8EEENS3_ILi1EEEEEENS3_ILi2EEENS2_IJS7_S7_EEEEEENS2_IJNS2_IJS5_NS3_ILi0EEEEEENS3_ILi4096EEENS2_IJiiEEEEEEEEC2ERKS9_RKSE_,@function
        .size           $_ZN7cutlass13device_kernelIN5flash19enable_sm80_to_sm89INS1_16FlashAttnBwdSm80INS1_25CollectiveMainloopBwdSm80ILi2ELi2EN4cute5tupleIJNS5_1CILi128EEES8_NS7_ILi64EEEEEENS_10bfloat16_tEfNS_4arch4Sm80ELb0ELb1ELb1ELb1ELb1ELb0ELb0ELb0ELi2ELi4ELi4ELi4ELb0EEENS1_24CollectiveEpilogueBwdGQAISA_fSD_Li256ELb1ELb1EEENS1_19SingleTileSchedulerILb1ELb0ELb0ELi128EEEEEEEEEvNT_6ParamsE$_ZN4cute3eso3ESOILb1ELb0EJNS_5tupleIJNS2_IJNS_1CILi8EEENS3_ILi1EEEEEENS3_ILi2EEENS2_IJS7_S7_EEEEEENS2_IJNS2_IJS5_NS3_ILi0EEEEEENS3_ILi4096EEENS2_IJiiEEEEEEEEC2ERKS9_RKSE_,($_ZN7cutlass13device_kernelIN5flash19enable_sm80_to_sm89INS1_16FlashAttnBwdSm80INS1_25CollectiveMainloopBwdSm80ILi2ELi2EN4cute5tupleIJNS5_1CILi128EEES8_NS7_ILi64EEEEEENS_10bfloat16_tEfNS_4arch4Sm80ELb0ELb1ELb1ELb1ELb1ELb0ELb0ELb0ELi2ELi4ELi4ELi4ELb0EEENS1_24CollectiveEpilogueBwdGQAISA_fSD_Li256ELb1ELb1EEENS1_19SingleTileSchedulerILb1ELb0ELb0ELi128EEEEEEEEEvNT_6ParamsE$_ZN4cute3eso3ESOILb1ELb0EJNS_5tupleIJNS2_IJNS_1CILi8EEENS3_ILi1EEEEEENS3_ILi2EEES4_EEENS2_IJNS2_IJS5_NS3_ILi0EEEEEEiNS3_ILi1024EEEEEEEEC2ERKS8_RKSC_ - $_ZN7cutlass13device_kernelIN5flash19enable_sm80_to_sm89INS1_16FlashAttnBwdSm80INS1_25CollectiveMainloopBwdSm80ILi2ELi2EN4cute5tupleIJNS5_1CILi128EEES8_NS7_ILi64EEEEEENS_10bfloat16_tEfNS_4arch4Sm80ELb0ELb1ELb1ELb1ELb1ELb0ELb0ELb0ELi2ELi4ELi4ELi4ELb0EEENS1_24CollectiveEpilogueBwdGQAISA_fSD_Li256ELb1ELb1EEENS1_19SingleTileSchedulerILb1ELb0ELb0ELi128EEEEEEEEEvNT_6ParamsE$_ZN4cute3eso3ESOILb1ELb0EJNS_5tupleIJNS2_IJNS_1CILi8EEENS3_ILi1EEEEEENS3_ILi2EEENS2_IJS7_S7_EEEEEENS2_IJNS2_IJS5_NS3_ILi0EEEEEENS3_ILi4096EEENS2_IJiiEEEEEEEEC2ERKS9_RKSE_)
$_ZN7cutlass13device_kernelIN5flash19enable_sm80_to_sm89INS1_16FlashAttnBwdSm80INS1_25CollectiveMainloopBwdSm80ILi2ELi2EN4cute5tupleIJNS5_1CILi128EEES8_NS7_ILi64EEEEEENS_10bfloat16_tEfNS_4arch4Sm80ELb0ELb1ELb1ELb1ELb1ELb0ELb0ELb0ELi2ELi4ELi4ELi4ELb0EEENS1_24CollectiveEpilogueBwdGQAISA_fSD_Li256ELb1ELb1EEENS1_19SingleTileSchedulerILb1ELb0ELb0ELi128EEEEEEEEEvNT_6ParamsE$_ZN4cute3eso3ESOILb1ELb0EJNS_5tupleIJNS2_IJNS_1CILi8EEENS3_ILi1EEEEEENS3_ILi2EEENS2_IJS7_S7_EEEEEENS2_IJNS2_IJS5_NS3_ILi0EEEEEENS3_ILi4096EEENS2_IJiiEEEEEEEEC2ERKS9_RKSE_:
[----:B------:R-:W-:Y:S01]  /*87b0*/  IADD3 R3, R25, -c[0x0][0x20], RZ ;  /* 0x8000080019037a10 */ /* 0x000fe20007ffe0ff */
[----:B------:R-:W-:Y:S01]  /*87c0*/  IMAD.MOV.U32 R16, RZ, RZ, R6 ;  /* 0x000000ffff107224 */ /* 0x000fe200078e0006 */
[----:B------:R-:W-:-:S03]  /*87d0*/  MOV R17, 0x0 ;  /* 0x0000000000117802 */ /* 0x000fc60000000f00 */
[----:B------:R1:W-:Y:S04]  /*87e0*/  STL [R3], R2 ;  /* 0x0000000203007387 */ /* 0x0003e80000100800 */
[----:B------:R1:W-:Y:S01]  /*87f0*/  STL [R3+0x4], R8 ;  /* 0x0000040803007387 */ /* 0x0003e20000100800 */
[----:B------:R-:W-:Y:S05]  /*8800*/  RET.REL.NODEC R16 `(_ZN7cutlass13device_kernelIN5flash19enable_sm80_to_sm89INS1_16FlashAttnBwdSm80INS1_25CollectiveMainloopBwdSm80ILi2ELi2EN4cute5tupleIJNS5_1CILi128EEES8_NS7_ILi64EEEEEENS_10bfloat16_tEfNS_4arch4Sm80ELb0ELb1ELb1ELb1ELb1ELb0ELb0ELb0ELi2ELi4ELi4ELi4ELb0EEENS1_24CollectiveEpilogueBwdGQAISA_fSD_Li256ELb1ELb1EEENS1_19SingleTileSchedulerILb1ELb0ELb0ELi128EEEEEEEEEvNT_6ParamsE) ;  /* 0xffff77f010007950 */ /* 0x000fea0003c3ffff */
        .type           $_ZN7cutlass13device_kernelIN5flash19enable_sm80_to_sm89INS1_16FlashAttnBwdSm80INS1_25CollectiveMainloopBwdSm80ILi2ELi2EN4cute5tupleIJNS5_1CILi128EEES8_NS7_ILi64EEEEEENS_10bfloat16_tEfNS_4arch4Sm80ELb0ELb1ELb1ELb1ELb1ELb0ELb0ELb0ELi2ELi4ELi4ELi4ELb0EEENS1_24CollectiveEpilogueBwdGQAISA_fSD_Li256ELb1ELb1EEENS1_19SingleTileSchedulerILb1ELb0ELb0ELi128EEEEEEEEEvNT_6ParamsE$_ZN4cute3eso3ESOILb1ELb0EJNS_5tupleIJNS2_IJNS_1CILi8EEENS3_ILi1EEEEEENS3_ILi2EEES4_EEENS2_IJNS2_IJS5_NS3_ILi0EEEEEEiNS3_ILi1024EEEEEEEEC2ERKS8_RKSC_,@function
        .size           $_ZN7cutlass13device_kernelIN5flash19enable_sm80_to_sm89INS1_16FlashAttnBwdSm80INS1_25CollectiveMainloopBwdSm80ILi2ELi2EN4cute5tupleIJNS5_1CILi128EEES8_NS7_ILi64EEEEEENS_10bfloat16_tEfNS_4arch4Sm80ELb0ELb1ELb1ELb1ELb1ELb0ELb0ELb0ELi2ELi4ELi4ELi4ELb0EEENS1_24CollectiveEpilogueBwdGQAISA_fSD_Li256ELb1ELb1EEENS1_19SingleTileSchedulerILb1ELb0ELb0ELi128EEEEEEEEEvNT_6ParamsE$_ZN4cute3eso3ESOILb1ELb0EJNS_5tupleIJNS2_IJNS_1CILi8EEENS3_ILi1EEEEEENS3_ILi2EEES4_EEENS2_IJNS2_IJS5_NS3_ILi0EEEEEEiNS3_ILi1024EEEEEEEEC2ERKS8_RKSC_,($_ZN7cutlass13device_kernelIN5flash19enable_sm80_to_sm89INS1_16FlashAttnBwdSm80INS1_25CollectiveMainloopBwdSm80ILi2ELi2EN4cute5tupleIJNS5_1CILi128EEES8_NS7_ILi64EEEEEENS_10bfloat16_tEfNS_4arch4Sm80ELb0ELb1ELb1ELb1ELb1ELb0ELb0ELb0ELi2ELi4ELi4ELi4ELb0EEENS1_24CollectiveEpilogueBwdGQAISA_fSD_Li256ELb1ELb1EEENS1_19SingleTileSchedulerILb1ELb0ELb0ELi128EEEEEEEEEvNT_6ParamsE$_ZN4cute3eso3ESOILb1ELb0EJNS_5tupleIJNS2_IJNS_1CILi8EEENS3_ILi1EEEEEENS3_ILi4EEES5_EEENS2_IJNS2_IJS5_NS3_ILi0EEEEEElS9_EEEEEC2ERKS8_RKSB_ - $_ZN7cutlass13device_kernelIN5flash19enable_sm80_to_sm89INS1_16FlashAttnBwdSm80INS1_25CollectiveMainloopBwdSm80ILi2ELi2EN4cute5tupleIJNS5_1CILi128EEES8_NS7_ILi64EEEEEENS_10bfloat16_tEfNS_4arch4Sm80ELb0ELb1ELb1ELb1ELb1ELb0ELb0ELb0ELi2ELi4ELi4ELi4ELb0EEENS1_24CollectiveEpilogueBwdGQAISA_fSD_Li256ELb1ELb1EEENS1_19SingleTileSchedulerILb1ELb0ELb0ELi128EEEEEEEEEvNT_6ParamsE$_ZN4cute3eso3ESOILb1ELb0EJNS_5tupleIJNS2_IJNS_1CILi8EEENS3_ILi1EEEEEENS3_ILi2EEES4_EEENS2_IJNS2_IJS5_NS3_ILi0EEEEEEiNS3_ILi1024EEEEEEEEC2ERKS8_RKSC_)
$_ZN7cutlass13device_kernelIN5flash19enable_sm80_to_sm89INS1_16FlashAttnBwdSm80INS1_25CollectiveMainloopBwdSm80ILi2ELi2EN4cute5tupleIJNS5_1CILi128EEES8_NS7_ILi64EEEEEENS_10bfloat16_tEfNS_4arch4Sm80ELb0ELb1ELb1ELb1ELb1ELb0ELb0ELb0ELi2ELi4ELi4ELi4ELb0EEENS1_24CollectiveEpilogueBwdGQAISA_fSD_Li256ELb1ELb1EEENS1_19SingleTileSchedulerILb1ELb0ELb0ELi128EEEEEEEEEvNT_6ParamsE$_ZN4cute3eso3ESOILb1ELb0EJNS_5tupleIJNS2_IJNS_1CILi8EEENS3_ILi1EEEEEENS3_ILi2EEES4_EEENS2_IJNS2_IJS5_NS3_ILi0EEEEEEiNS3_ILi1024EEEEEEEEC2ERKS8_RKSC_:
[----:B------:R-:W-:Y:S02]  /*8810*/  IADD3 R2, R25, -c[0x0][0x20], RZ ;  /* 0x8000080019027a10 */ /* 0x000fe40007ffe0ff */
[----:B------:R-:W-:-:S03]  /*8820*/  MOV R7, 0x0 ;  /* 0x0000000000077802 */ /* 0x000fc60000000f00 */
[----:B------:R1:W-:Y:S01]  /*8830*/  STL [R2], R3 ;  /* 0x0000000302007387 */ /* 0x0003e20000100800 */
[----:B------:R-:W-:Y:S05]  /*8840*/  RET.REL.NODEC R6 `(_ZN7cutlass13device_kernelIN5flash19enable_sm80_to_sm89INS1_16FlashAttnBwdSm80INS1_25CollectiveMainloopBwdSm80ILi2ELi2EN4cute5tupleIJNS5_1CILi128EEES8_NS7_ILi64EEEEEENS_10bfloat16_tEfNS_4arch4Sm80ELb0ELb1ELb1ELb1ELb1ELb0ELb0ELb0ELi2ELi4ELi4ELi4ELb0EEENS1_24CollectiveEpilogueBwdGQAISA_fSD_Li256ELb1ELb1EEENS1_19SingleTileSchedulerILb1ELb0ELb0ELi128EEEEEEEEEvNT_6ParamsE) ;  /* 0xffff77b006007950 */ /* 0x000fea0003c3ffff */
        .type           $_ZN7cutlass13device_kernelIN5flash19enable_sm80_to_sm89INS1_16FlashAttnBwdSm80INS1_25CollectiveMainloopBwdSm80ILi2ELi2EN4cute5tupleIJNS5_1CILi128EEES8_NS7_ILi64EEEEEENS_10bfloat16_tEfNS_4arch4Sm80ELb0ELb1ELb1ELb1ELb1ELb0ELb0ELb0ELi2ELi4ELi4ELi4ELb0EEENS1_24CollectiveEpilogueBwdGQAISA_fSD_Li256ELb1ELb1EEENS1_19SingleTileSchedulerILb1ELb0ELb0ELi128EEEEEEEEEvNT_6ParamsE$_ZN4cute3eso3ESOILb1ELb0EJNS_5tupleIJNS2_IJNS_1CILi8EEENS3_ILi1EEEEEENS3_ILi4EEES5_EEENS2_IJNS2_IJS5_NS3_ILi0EEEEEElS9_EEEEEC2ERKS8_RKSB_,@function
        .size           $_ZN7cutlass13device_kernelIN5flash19enable_sm80_to_sm89INS1_16FlashAttnBwdSm80INS1_25CollectiveMainloopBwdSm80ILi2ELi2EN4cute5tupleIJNS5_1CILi128EEES8_NS7_ILi64EEEEEENS_10bfloat16_tEfNS_4arch4Sm80ELb0ELb1ELb1ELb1ELb1ELb0ELb0ELb0ELi2ELi4ELi4ELi4ELb0EEENS1_24CollectiveEpilogueBwdGQAISA_fSD_Li256ELb1ELb1EEENS1_19SingleTileSchedulerILb1ELb0ELb0ELi128EEEEEEEEEvNT_6ParamsE$_ZN4cute3eso3ESOILb1ELb0EJNS_5tupleIJNS2_IJNS_1CILi8EEENS3_ILi1EEEEEENS3_ILi4EEES5_EEENS2_IJNS2_IJS5_NS3_ILi0EEEEEElS9_EEEEEC2ERKS8_RKSB_,($_ZN7cutlass13device_kernelIN5flash19enable_sm80_to_sm89INS1_16FlashAttnBwdSm80INS1_25CollectiveMainloopBwdSm80ILi2ELi2EN4cute5tupleIJNS5_1CILi128EEES8_NS7_ILi64EEEEEENS_10bfloat16_tEfNS_4arch4Sm80ELb0ELb1ELb1ELb1ELb1ELb0ELb0ELb0ELi2ELi4ELi4ELi4ELb0EEENS1_24CollectiveEpilogueBwdGQAISA_fSD_Li256ELb1ELb1EEENS1_19SingleTileSchedulerILb1ELb0ELb0ELi128EEEEEEEEEvNT_6ParamsE$_ZN4cute3eso3ESOILb1ELb0EJNS_5tupleIJNS_1CILi0EEES4_EEEiEEC2ERKS5_RKi - $_ZN7cutlass13device_kernelIN5flash19enable_sm80_to_sm89INS1_16FlashAttnBwdSm80INS1_25CollectiveMainloopBwdSm80ILi2ELi2EN4cute5tupleIJNS5_1CILi128EEES8_NS7_ILi64EEEEEENS_10bfloat16_tEfNS_4arch4Sm80ELb0ELb1ELb1ELb1ELb1ELb0ELb0ELb0ELi2ELi4ELi4ELi4ELb0EEENS1_24CollectiveEpilogueBwdGQAISA_fSD_Li256ELb1ELb1EEENS1_19SingleTileSchedulerILb1ELb0ELb0ELi128EEEEEEEEEvNT_6ParamsE$_ZN4cute3eso3ESOILb1ELb0EJNS_5tupleIJNS2_IJNS_1CILi8EEENS3_ILi1EEEEEENS3_ILi4EEES5_EEENS2_IJNS2_IJS5_NS3_ILi0EEEEEElS9_EEEEEC2ERKS8_RKSB_)
$_ZN7cutlass13device_kernelIN5flash19enable_sm80_to_sm89INS1_16FlashAttnBwdSm80INS1_25CollectiveMainloopBwdSm80ILi2ELi2EN4cute5tupleIJNS5_1CILi128EEES8_NS7_ILi64EEEEEENS_10bfloat16_tEfNS_4arch4Sm80ELb0ELb1ELb1ELb1ELb1ELb0ELb0ELb0ELi2ELi4ELi4ELi4ELb0EEENS1_24CollectiveEpilogueBwdGQAISA_fSD_Li256ELb1ELb1EEENS1_19SingleTileSchedulerILb1ELb0ELb0ELi128EEEEEEEEEvNT_6ParamsE$_ZN4cute3eso3ESOILb1ELb0EJNS_5tupleIJNS2_IJNS_1CILi8EEENS3_ILi1EEEEEENS3_ILi4EEES5_EEENS2_IJNS2_IJS5_NS3_ILi0EEEEEElS9_EEEEEC2ERKS8_RKSB_:
[----:B------:R-:W-:Y:S01]  /*8850*/  IADD3 R3, R13, -c[0x0][0x20], RZ ;  /* 0x800008000d037a10 */ /* 0x000fe20007ffe0ff */
[----:B------:R-:W-:Y:S01]  /*8860*/  IMAD.MOV.U32 R84, RZ, RZ, R2 ;  /* 0x000000ffff547224 */ /* 0x000fe200078e0002 */
[----:B------:R-:W-:Y:S01]  /*8870*/  MOV R86, R6 ;  /* 0x0000000600567202 */ /* 0x000fe20000000f00 */
[----:B------:R-:W-:Y:S01]  /*8880*/  IMAD.MOV.U32 R85, RZ, RZ, R5 ;  /* 0x000000ffff557224 */ /* 0x000fe200078e0005 */
[----:B------:R-:W-:-:S04]  /*8890*/  MOV R87, 0x0 ;  /* 0x0000000000577802 */ /* 0x000fc80000000f00 */
[----:B------:R1:W-:Y:S01]  /*88a0*/  STL.64 [R3], R84 ;  /* 0x0000005403007387 */ /* 0x0003e20000100a00 */
[----:B------:R-:W-:Y:S05]  /*88b0*/  RET.REL.NODEC R86 `(_ZN7cutlass13device_kernelIN5flash19enable_sm80_to_sm89INS1_16FlashAttnBwdSm80INS1_25CollectiveMainloopBwdSm80ILi2ELi2EN4cute5tupleIJNS5_1CILi128EEES8_NS7_ILi64EEEEEENS_10bfloat16_tEfNS_4arch4Sm80ELb0ELb1ELb1ELb1ELb1ELb0ELb0ELb0ELi2ELi4ELi4ELi4ELb0EEENS1_24CollectiveEpilogueBwdGQAISA_fSD_Li256ELb1ELb1EEENS1_19SingleTileSchedulerILb1ELb0ELb0ELi128EEEEEEEEEvNT_6ParamsE) ;  /* 0xffff774056007950 */ /* 0x000fea0003c3ffff */
        .type           $_ZN7cutlass13device_kernelIN5flash19enable_sm80_to_sm89INS1_16FlashAttnBwdSm80INS1_25CollectiveMainloopBwdSm80ILi2ELi2EN4cute5tupleIJNS5_1CILi128EEES8_NS7_ILi64EEEEEENS_10bfloat16_tEfNS_4arch4Sm80ELb0ELb1ELb1ELb1ELb1ELb0ELb0ELb0ELi2ELi4ELi4ELi4ELb0EEENS1_24CollectiveEpilogueBwdGQAISA_fSD_Li256ELb1ELb1EEENS1_19SingleTileSchedulerILb1ELb0ELb0ELi128EEEEEEEEEvNT_6ParamsE$_ZN4cute3eso3ESOILb1ELb0EJNS_5tupleIJNS_1CILi0EEES4_EEEiEEC2ERKS5_RKi,@function
        .size           $_ZN7cutlass13device_kernelIN5flash19enable_sm80_to_sm89INS1_16FlashAttnBwdSm80INS1_25CollectiveMainloopBwdSm80ILi2ELi2EN4cute5tupleIJNS5_1CILi128EEES8_NS7_ILi64EEEEEENS_10bfloat16_tEfNS_4arch4Sm80ELb0ELb1ELb1ELb1ELb1ELb0ELb0ELb0ELi2ELi4ELi4ELi4ELb0EEENS1_24CollectiveEpilogueBwdGQAISA_fSD_Li256ELb1ELb1EEENS1_19SingleTileSchedulerILb1ELb0ELb0ELi128EEEEEEEEEvNT_6ParamsE$_ZN4cute3eso3ESOILb1ELb0EJNS_5tupleIJNS_1CILi0EEES4_EEEiEEC2ERKS5_RKi,($_ZN7cutlass13device_kernelIN5flash19enable_sm80_to_sm89INS1_16FlashAttnBwdSm80INS1_25CollectiveMainloopBwdSm80ILi2ELi2EN4cute5tupleIJNS5_1CILi128EEES8_NS7_ILi64EEEEEENS_10bfloat16_tEfNS_4arch4Sm80ELb0ELb1ELb1ELb1ELb1ELb0ELb0ELb0ELi2ELi4ELi4ELi4ELb0EEENS1_24CollectiveEpilogueBwdGQAISA_fSD_Li256ELb1ELb1EEENS1_19SingleTileSchedulerILb1ELb0ELb0ELi128EEEEEEEEEvNT_6ParamsE$_ZN4cute3eso3ESOILb1ELb0EJNS_5tupleIJNS_1CILi16EEENS3_ILi2EEES5_S5_NS3_ILi4EEES5_EEENS2_IJNS3_ILi1EEEiiiNS3_ILi144EEENS3_ILi512EEEEEEEEC2ERKS7_RKSB_ - $_ZN7cutlass13device_kernelIN5flash19enable_sm80_to_sm89INS1_16FlashAttnBwdSm80INS1_25CollectiveMainloopBwdSm80ILi2ELi2EN4cute5tupleIJNS5_1CILi128EEES8_NS7_ILi64EEEEEENS_10bfloat16_tEfNS_4arch4Sm80ELb0ELb1ELb1ELb1ELb1ELb0ELb0ELb0ELi2ELi4ELi4ELi4ELb0EEENS1_24CollectiveEpilogueBwdGQAISA_fSD_Li256ELb1ELb1EEENS1_19SingleTileSchedulerILb1ELb0ELb0ELi128EEEEEEEEEvNT_6ParamsE$_ZN4cute3eso3ESOILb1ELb0EJNS_5tupleIJNS_1CILi0EEES4_EEEiEEC2ERKS5_RKi)
$_ZN7cutlass13device_kernelIN5flash19enable_sm80_to_sm89INS1_16FlashAttnBwdSm80INS1_25CollectiveMainloopBwdSm80ILi2ELi2EN4cute5tupleIJNS5_1CILi128EEES8_NS7_ILi64EEEEEENS_10bfloat16_tEfNS_4arch4Sm80ELb0ELb1ELb1ELb1ELb1ELb0ELb0ELb0ELi2ELi4ELi4ELi4ELb0EEENS1_24CollectiveEpilogueBwdGQAISA_fSD_Li256ELb1ELb1EEENS1_19SingleTileSchedulerILb1ELb0ELb0ELi128EEEEEEEEEvNT_6ParamsE$_ZN4cute3eso3ESOILb1ELb0EJNS_5tupleIJNS_1CILi0EEES4_EEEiEEC2ERKS5_RKi:
[----:B------:R-:W-:Y:S02]  /*88c0*/  IADD3 R2, R70, -c[0x0][0x20], RZ ;  /* 0x8000080046027a10 */ /* 0x000fe40007ffe0ff */
[----:B------:R-:W-:-:S03]  /*88d0*/  MOV R5, 0x0 ;  /* 0x0000000000057802 */ /* 0x000fc60000000f00 */
[----:B------:R1:W-:Y:S01]  /*88e0*/  STL [R2], R3 ;  /* 0x0000000302007387 */ /* 0x0003e20000100800 */
[----:B------:R-:W-:Y:S05]  /*88f0*/  RET.REL.NODEC R4 `(_ZN7cutlass13device_kernelIN5flash19enable_sm80_to_sm89INS1_16FlashAttnBwdSm80INS1_25CollectiveMainloopBwdSm80ILi2ELi2EN4cute5tupleIJNS5_1CILi128EEES8_NS7_ILi64EEEEEENS_10bfloat16_tEfNS_4arch4Sm80ELb0ELb1ELb1ELb1ELb1ELb0ELb0ELb0ELi2ELi4ELi4ELi4ELb0EEENS1_24CollectiveEpilogueBwdGQAISA_fSD_Li256ELb1ELb1EEENS1_19SingleTileSchedulerILb1ELb0ELb0ELi128EEEEEEEEEvNT_6ParamsE) ;  /* 0xffff770004007950 */ /* 0x000fea0003c3ffff */
        .type           $_ZN7cutlass13device_kernelIN5flash19enable_sm80_to_sm89INS1_16FlashAttnBwdSm80INS1_25CollectiveMainloopBwdSm80ILi2ELi2EN4cute5tupleIJNS5_1CILi128EEES8_NS7_ILi64EEEEEENS_10bfloat16_tEfNS_4arch4Sm80ELb0ELb1ELb1ELb1ELb1ELb0ELb0ELb0ELi2ELi4ELi4ELi4ELb0EEENS1_24CollectiveEpilogueBwdGQAISA_fSD_Li256ELb1ELb1EEENS1_19SingleTileSchedulerILb1ELb0ELb0ELi128EEEEEEEEEvNT_6ParamsE$_ZN4cute3eso3ESOILb1ELb0EJNS_5tupleIJNS_1CILi16EEENS3_ILi2EEES5_S5_NS3_ILi4EEES5_EEENS2_IJNS3_ILi1EEEiiiNS3_ILi144EEENS3_ILi512EEEEEEEEC2ERKS7_RKSB_,@function
        .size           $_ZN7cutlass13device_kernelIN5flash19enable_sm80_to_sm89INS1_16FlashAttnBwdSm80INS1_25CollectiveMainloopBwdSm80ILi2ELi2EN4cute5tupleIJNS5_1CILi128EEES8_NS7_ILi64EEEEEENS_10bfloat16_tEfNS_4arch4Sm80ELb0ELb1ELb1ELb1ELb1ELb0ELb0ELb0ELi2ELi4ELi4ELi4ELb0EEENS1_24CollectiveEpilogueBwdGQAISA_fSD_Li256ELb1ELb1EEENS1_19SingleTileSchedulerILb1ELb0ELb0ELi128EEEEEEEEEvNT_6ParamsE$_ZN4cute3eso3ESOILb1ELb0EJNS_5tupleIJNS_1CILi16EEENS3_ILi2EEES5_S5_NS3_ILi4EEES5_EEENS2_IJNS3_ILi1EEEiiiNS3_ILi144EEENS3_ILi512EEEEEEEEC2ERKS7_RKSB_,($_ZN7cutlass13device_kernelIN5flash19enable_sm80_to_sm89INS1_16FlashAttnBwdSm80INS1_25CollectiveMainloopBwdSm80ILi2ELi2EN4cute5tupleIJNS5_1CILi128EEES8_NS7_ILi64EEEEEENS_10bfloat16_tEfNS_4arch4Sm80ELb0ELb1ELb1ELb1ELb1ELb0ELb0ELb0ELi2ELi4ELi4ELi4ELb0EEENS1_24CollectiveEpilogueBwdGQAISA_fSD_Li256ELb1ELb1EEENS1_19SingleTileSchedulerILb1ELb0ELb0ELi128EEEEEEEEEvNT_6ParamsE$_ZN4cute3eso3ESOILb1ELb0EJNS_5tupleIJNS_1CILi1EEENS2_IJS4_NS3_ILi2EEES5_EEEEEENS2_IJNS3_ILi0EEENS2_IJS4_NS3_ILi256EEEiEEEEEEEEC2ERKS7_RKSB_ - $_ZN7cutlass13device_kernelIN5flash19enable_sm80_to_sm89INS1_16FlashAttnBwdSm80INS1_25CollectiveMainloopBwdSm80ILi2ELi2EN4cute5tupleIJNS5_1CILi128EEES8_NS7_ILi64EEEEEENS_10bfloat16_tEfNS_4arch4Sm80ELb0ELb1ELb1ELb1ELb1ELb0ELb0ELb0ELi2ELi4ELi4ELi4ELb0EEENS1_24CollectiveEpilogueBwdGQAISA_fSD_Li256ELb1ELb1EEENS1_19SingleTileSchedulerILb1ELb0ELb0ELi128EEEEEEEEEvNT_6ParamsE$_ZN4cute3eso3ESOILb1ELb0EJNS_5tupleIJNS_1CILi16EEENS3_ILi2EEES5_S5_NS3_ILi4EEES5_EEENS2_IJNS3_ILi1EEEiiiNS3_ILi144EEENS3_ILi512EEEEEEEEC2ERKS7_RKSB_)
$_ZN7cutlass13device_kernelIN5flash19enable_sm80_to_sm89INS1_16FlashAttnBwdSm80INS1_25CollectiveMainloopBwdSm80ILi2ELi2EN4cute5tupleIJNS5_1CILi128EEES8_NS7_ILi64EEEEEENS_10bfloat16_tEfNS_4arch4Sm80ELb0ELb1ELb1ELb1ELb1ELb0ELb0ELb0ELi2ELi4ELi4ELi4ELb0EEENS1_24CollectiveEpilogueBwdGQAISA_fSD_Li256ELb1ELb1EEENS1_19SingleTileSchedulerILb1ELb0ELb0ELi128EEEEEEEEEvNT_6ParamsE$_ZN4cute3eso3ESOILb1ELb0EJNS_5tupleIJNS_1CILi16EEENS3_ILi2EEES5_S5_NS3_ILi4EEES5_EEENS2_IJNS3_ILi1EEEiiiNS3_ILi144EEENS3_ILi512EEEEEEEEC2ERKS7_RKSB_:
[----:B------:R-:W-:Y:S01]  /*8900*/  IADD3 R4, R62, -c[0x0][0x20], RZ ;  /* 0x800008003e047a10 */ /* 0x000fe20007ffe0ff */
[----:B------:R-:W-:Y:S01]  /*8910*/  IMAD.MOV.U32 R74, RZ, RZ, R8 ;  /* 0x000000ffff4a7224 */ /* 0x000fe200078e0008 */
[----:B------:R-:W-:-:S03]  /*8920*/  MOV R75, 0x0 ;  /* 0x00000000004b7802 */ /* 0x000fc60000000f00 */
[----:B------:R1:W-:Y:S04]  /*8930*/  STL [R4], R2 ;  /* 0x0000000204007387 */ /* 0x0003e80000100800 */
[----:B------:R1:W-:Y:S04]  /*8940*/  STL [R4+0x4], R3 ;  /* 0x0000040304007387 */ /* 0x0003e80000100800 */
[----:B------:R1:W-:Y:S01]  /*8950*/  STL [R4+0x8], R5 ;  /* 0x0000080504007387 */ /* 0x0003e20000100800 */
[----:B------:R-:W-:Y:S05]  /*8960*/  RET.REL.NODEC R74 `(_ZN7cutlass13device_kernelIN5flash19enable_sm80_to_sm89INS1_16FlashAttnBwdSm80INS1_25CollectiveMainloopBwdSm80ILi2ELi2EN4cute5tupleIJNS5_1CILi128EEES8_NS7_ILi64EEEEEENS_10bfloat16_tEfNS_4arch4Sm80ELb0ELb1ELb1ELb1ELb1ELb0ELb0ELb0ELi2ELi4ELi4ELi4ELb0EEENS1_24CollectiveEpilogueBwdGQAISA_fSD_Li256ELb1ELb1EEENS1_19SingleTileSchedulerILb1ELb0ELb0ELi128EEEEEEEEEvNT_6ParamsE) ;  /* 0xffff76904a007950 */ /* 0x000fea0003c3ffff */
        .type           $_ZN7cutlass13device_kernelIN5flash19enable_sm80_to_sm89INS1_16FlashAttnBwdSm80INS1_25CollectiveMainloopBwdSm80ILi2ELi2EN4cute5tupleIJNS5_1CILi128EEES8_NS7_ILi64EEEEEENS_10bfloat16_tEfNS_4arch4Sm80ELb0ELb1ELb1ELb1ELb1ELb0ELb0ELb0ELi2ELi4ELi4ELi4ELb0EEENS1_24CollectiveEpilogueBwdGQAISA_fSD_Li256ELb1ELb1EEENS1_19SingleTileSchedulerILb1ELb0ELb0ELi128EEEEEEEEEvNT_6ParamsE$_ZN4cute3eso3ESOILb1ELb0EJNS_5tupleIJNS_1CILi1EEENS2_IJS4_NS3_ILi2EEES5_EEEEEENS2_IJNS3_ILi0EEENS2_IJS4_NS3_ILi256EEEiEEEEEEEEC2ERKS7_RKSB_,@function
        .size           $_ZN7cutlass13device_kernelIN5flash19enable_sm80_to_sm89INS1_16FlashAttnBwdSm80INS1_25CollectiveMainloopBwdSm80ILi2ELi2EN4cute5tupleIJNS5_1CILi128EEES8_NS7_ILi64EEEEEENS_10bfloat16_tEfNS_4arch4Sm80ELb0ELb1ELb1ELb1ELb1ELb0ELb0ELb0ELi2ELi4ELi4ELi4ELb0EEENS1_24CollectiveEpilogueBwdGQAISA_fSD_Li256ELb1ELb1EEENS1_19SingleTileSchedulerILb1ELb0ELb0ELi128EEEEEEEEEvNT_6ParamsE$_ZN4cute3eso3ESOILb1ELb0EJNS_5tupleIJNS_1CILi1EEENS2_IJS4_NS3_ILi2EEES5_EEEEEENS2_IJNS3_ILi0EEENS2_IJS4_NS3_ILi256EEEiEEEEEEEEC2ERKS7_RKSB_,($_ZN7cutlass13device_kernelIN5flash19enable_sm80_to_sm89INS1_16FlashAttnBwdSm80INS1_25CollectiveMainloopBwdSm80ILi2ELi2EN4cute5tupleIJNS5_1CILi128EEES8_NS7_ILi64EEEEEENS_10bfloat16_tEfNS_4arch4Sm80ELb0ELb1ELb1ELb1ELb1ELb0ELb0ELb0ELi2ELi4ELi4ELi4ELb0EEENS1_24CollectiveEpilogueBwdGQAISA_fSD_Li256ELb1ELb1EEENS1_19SingleTileSchedulerILb1ELb0ELb0ELi128EEEEEEEEEvNT_6ParamsE$_ZN4cute3eso3ESOILb1ELb0EJNS_5tupleIJNS_1CILi1EEENS3_ILi0EEEEEENS2_IJiEEEEEC2ERKS6_RKS7_ - $_ZN7cutlass13device_kernelIN5flash19enable_sm80_to_sm89INS1_16FlashAttnBwdSm80INS1_25CollectiveMainloopBwdSm80ILi2ELi2EN4cute5tupleIJNS5_1CILi128EEES8_NS7_ILi64EEEEEENS_10bfloat16_tEfNS_4arch4Sm80ELb0ELb1ELb1ELb1ELb1ELb0ELb0ELb0ELi2ELi4ELi4ELi4ELb0EEENS1_24CollectiveEpilogueBwdGQAISA_fSD_Li256ELb1ELb1EEENS1_19SingleTileSchedulerILb1ELb0ELb0ELi128EEEEEEEEEvNT_6ParamsE$_ZN4cute3eso3ESOILb1ELb0EJNS_5tupleIJNS_1CILi1EEENS2_IJS4_NS3_ILi2EEES5_EEEEEENS2_IJNS3_ILi0EEENS2_IJS4_NS3_ILi256EEEiEEEEEEEEC2ERKS7_RKSB_)
$_ZN7cutlass13device_kernelIN5flash19enable_sm80_to_sm89INS1_16FlashAttnBwdSm80INS1_25CollectiveMainloopBwdSm80ILi2ELi2EN4cute5tupleIJNS5_1CILi128EEES8_NS7_ILi64EEEEEENS_10bfloat16_tEfNS_4arch4Sm80ELb0ELb1ELb1ELb1ELb1ELb0ELb0ELb0ELi2ELi4ELi4ELi4ELb0EEENS1_24CollectiveEpilogueBwdGQAISA_fSD_Li256ELb1ELb1EEENS1_19SingleTileSchedulerILb1ELb0ELb0ELi128EEEEEEEEEvNT_6ParamsE$_ZN4cute3eso3ESOILb1ELb0EJNS_5tupleIJNS_1CILi1EEENS2_IJS4_NS3_ILi2EEES5_EEEEEENS2_IJNS3_ILi0EEENS2_IJS4_NS3_ILi256EEEiEEEEEEEEC2ERKS7_RKSB_:
[----:B------:R-:W-:Y:S02]  /*8970*/  IADD3 R3, R9, -c[0x0][0x20], RZ ;  /* 0x8000080009037a10 */ /* 0x000fe40007ffe0ff */
[----:B------:R-:W-:-:S03]  /*8980*/  MOV R5, 0x0 ;  /* 0x0000000000057802 */ /* 0x000fc60000000f00 */
[----:B------:R1:W-:Y:S01]  /*8990*/  STL [R3], R2 ;  /* 0x0000000203007387 */ /* 0x0003e20000100800 */
[----:B------:R-:W-:Y:S05]  /*89a0*/  RET.REL.NODEC R4 `(_ZN7cutlass13device_kernelIN5flash19enable_sm80_to_sm89INS1_16FlashAttnBwdSm80INS1_25CollectiveMainloopBwdSm80ILi2ELi2EN4cute5tupleIJNS5_1CILi128EEES8_NS7_ILi64EEEEEENS_10bfloat16_tEfNS_4arch4Sm80ELb0ELb1ELb1ELb1ELb1ELb0ELb0ELb0ELi2ELi4ELi4ELi4ELb0EEENS1_24CollectiveEpilogueBwdGQAISA_fSD_Li256ELb1ELb1EEENS1_19SingleTileSchedulerILb1ELb0ELb0ELi128EEEEEEEEEvNT_6ParamsE) ;  /* 0xffff765004007950 */ /* 0x000fea0003c3ffff */
        .type           $_ZN7cutlass13device_kernelIN5flash19enable_sm80_to_sm89INS1_16FlashAttnBwdSm80INS1_25CollectiveMainloopBwdSm80ILi2ELi2EN4cute5tupleIJNS5_1CILi128EEES8_NS7_ILi64EEEEEENS_10bfloat16_tEfNS_4arch4Sm80ELb0ELb1ELb1ELb1ELb1ELb0ELb0ELb0ELi2ELi4ELi4ELi4ELb0EEENS1_24CollectiveEpilogueBwdGQAISA_fSD_Li256ELb1ELb1EEENS1_19SingleTileSchedulerILb1ELb0ELb0ELi128EEEEEEEEEvNT_6ParamsE$_ZN4cute3eso3ESOILb1ELb0EJNS_5tupleIJNS_1CILi1EEENS3_ILi0EEEEEENS2_IJiEEEEEC2ERKS6_RKS7_,@function
        .size           $_ZN7cutlass13device_kernelIN5flash19enable_sm80_to_sm89INS1_16FlashAttnBwdSm80INS1_25CollectiveMainloopBwdSm80ILi2ELi2EN4cute5tupleIJNS5_1CILi128EEES8_NS7_ILi64EEEEEENS_10bfloat16_tEfNS_4arch4Sm80ELb0ELb1ELb1ELb1ELb1ELb0ELb0ELb0ELi2ELi4ELi4ELi4ELb0EEENS1_24CollectiveEpilogueBwdGQAISA_fSD_Li256ELb1ELb1EEENS1_19SingleTileSchedulerILb1ELb0ELb0ELi128EEEEEEEEEvNT_6ParamsE$_ZN4cute3eso3ESOILb1ELb0EJNS_5tupleIJNS_1CILi1EEENS3_ILi0EEEEEENS2_IJiEEEEEC2ERKS6_RKS7_,($_ZN7cutlass13device_kernelIN5flash19enable_sm80_to_sm89INS1_16FlashAttnBwdSm80INS1_25CollectiveMainloopBwdSm80ILi2ELi2EN4cute5tupleIJNS5_1CILi128EEES8_NS7_ILi64EEEEEENS_10bfloat16_tEfNS_4arch4Sm80ELb0ELb1ELb1ELb1ELb1ELb0ELb0ELb0ELi2ELi4ELi4ELi4ELb0EEENS1_24CollectiveEpilogueBwdGQAISA_fSD_Li256ELb1ELb1EEENS1_19SingleTileSchedulerILb1ELb0ELb0ELi128EEEEEEEEEvNT_6ParamsE$_ZN4cute3eso3ESOILb1ELb0EJNS_5tupleIJNS_1CILi1EEENS3_ILi0EEEEEENS3_ILi4096EEENS2_IJiiEEEEEC2ERKS6_RKS7_RKS8_ - $_ZN7cutlass13device_kernelIN5flash19enable_sm80_to_sm89INS1_16FlashAttnBwdSm80INS1_25CollectiveMainloopBwdSm80ILi2ELi2EN4cute5tupleIJNS5_1CILi128EEES8_NS7_ILi64EEEEEENS_10bfloat16_tEfNS_4arch4Sm80ELb0ELb1ELb1ELb1ELb1ELb0ELb0ELb0ELi2ELi4ELi4ELi4ELb0EEENS1_24CollectiveEpilogueBwdGQAISA_fSD_Li256ELb1ELb1EEENS1_19SingleTileSchedulerILb1ELb0ELb0ELi128EEEEEEEEEvNT_6ParamsE$_ZN4cute3eso3ESOILb1ELb0EJNS_5tupleIJNS_1CILi1EEENS3_ILi0EEEEEENS2_IJiEEEEEC2ERKS6_RKS7_)
$_ZN7cutlass13device_kernelIN5flash19enable_sm80_to_sm89INS1_16FlashAttnBwdSm80INS1_25CollectiveMainloopBwdSm80ILi2ELi2EN4cute5tupleIJNS5_1CILi128EEES8_NS7_ILi64EEEEEENS_10bfloat16_tEfNS_4arch4Sm80ELb0ELb1ELb1ELb1ELb1ELb0ELb0ELb0ELi2ELi4ELi4ELi4ELb0EEENS1_24CollectiveEpilogueBwdGQAISA_fSD_Li256ELb1ELb1EEENS1_19SingleTileSchedulerILb1ELb0ELb0ELi128EEEEEEEEEvNT_6ParamsE$_ZN4cute3eso3ESOILb1ELb0EJNS_5tupleIJNS_1CILi1EEENS3_ILi0EEEEEENS2_IJiEEEEEC2ERKS6_RKS7_:
[----:B------:R-:W-:Y:S02]  /*89b0*/  IADD3 R2, R70, -c[0x0][0x20], RZ ;  /* 0x8000080046027a10 */ /* 0x000fe40007ffe0ff */
[----:B------:R-:W-:-:S03]  /*89c0*/  MOV R7, 0x0 ;  /* 0x0000000000077802 */ /* 0x000fc60000000f00 */
[----:B------:R1:W-:Y:S01]  /*89d0*/  STL [R2], R3 ;  /* 0x0000000302007387 */ /* 0x0003e20000100800 */
[----:B------:R-:W-:Y:S05]  /*89e0*/  RET.REL.NODEC R6 `(_ZN7cutlass13device_kernelIN5flash19enable_sm80_to_sm89INS1_16FlashAttnBwdSm80INS1_25CollectiveMainloopBwdSm80ILi2ELi2EN4cute5tupleIJNS5_1CILi128EEES8_NS7_ILi64EEEEEENS_10bfloat16_tEfNS_4arch4Sm80ELb0ELb1ELb1ELb1ELb1ELb0ELb0ELb0ELi2ELi4ELi4ELi4ELb0EEENS1_24CollectiveEpilogueBwdGQAISA_fSD_Li256ELb1ELb1EEENS1_19SingleTileSchedulerILb1ELb0ELb0ELi128EEEEEEEEEvNT_6ParamsE) ;  /* 0xffff761006007950 */ /* 0x000fea0003c3ffff */
        .type           $_ZN7cutlass13device_kernelIN5flash19enable_sm80_to_sm89INS1_16FlashAttnBwdSm80INS1_25CollectiveMainloopBwdSm80ILi2ELi2EN4cute5tupleIJNS5_1CILi128EEES8_NS7_ILi64EEEEEENS_10bfloat16_tEfNS_4arch4Sm80ELb0ELb1ELb1ELb1ELb1ELb0ELb0ELb0ELi2ELi4ELi4ELi4ELb0EEENS1_24CollectiveEpilogueBwdGQAISA_fSD_Li256ELb1ELb1EEENS1_19SingleTileSchedulerILb1ELb0ELb0ELi128EEEEEEEEEvNT_6ParamsE$_ZN4cute3eso3ESOILb1ELb0EJNS_5tupleIJNS_1CILi1EEENS3_ILi0EEEEEENS3_ILi4096EEENS2_IJiiEEEEEC2ERKS6_RKS7_RKS8_,@function
        .size           $_ZN7cutlass13device_kernelIN5flash19enable_sm80_to_sm89INS1_16FlashAttnBwdSm80INS1_25CollectiveMainloopBwdSm80ILi2ELi2EN4cute5tupleIJNS5_1CILi128EEES8_NS7_ILi64EEEEEENS_10bfloat16_tEfNS_4arch4Sm80ELb0ELb1ELb1ELb1ELb1ELb0ELb0ELb0ELi2ELi4ELi4ELi4ELb0EEENS1_24CollectiveEpilogueBwdGQAISA_fSD_Li256ELb1ELb1EEENS1_19SingleTileSchedulerILb1ELb0ELb0ELi128EEEEEEEEEvNT_6ParamsE$_ZN4cute3eso3ESOILb1ELb0EJNS_5tupleIJNS_1CILi1EEENS3_ILi0EEEEEENS3_ILi4096EEENS2_IJiiEEEEEC2ERKS6_RKS7_RKS8_,($_ZN7cutlass13device_kernelIN5flash19enable_sm80_to_sm89INS1_16FlashAttnBwdSm80INS1_25CollectiveMainloopBwdSm80ILi2ELi2EN4cute5tupleIJNS5_1CILi128EEES8_NS7_ILi64EEEEEENS_10bfloat16_tEfNS_4arch4Sm80ELb0ELb1ELb1ELb1ELb1ELb0ELb0ELb0ELi2ELi4ELi4ELi4ELb0EEENS1_24CollectiveEpilogueBwdGQAISA_fSD_Li256ELb1ELb1EEENS1_19SingleTileSchedulerILb1ELb0ELb0ELi128EEEEEEEEEvNT_6ParamsE$_ZN4cute3eso3ESOILb1ELb0EJNS_5tupleIJNS_1CILi1EEENS3_ILi0EEEEEEiEEC2ERKS6_RKi - $_ZN7cutlass13device_kernelIN5flash19enable_sm80_to_sm89INS1_16FlashAttnBwdSm80INS1_25CollectiveMainloopBwdSm80ILi2ELi2EN4cute5tupleIJNS5_1CILi128EEES8_NS7_ILi64EEEEEENS_10bfloat16_tEfNS_4arch4Sm80ELb0ELb1ELb1ELb1ELb1ELb0ELb0ELb0ELi2ELi4ELi4ELi4ELb0EEENS1_24CollectiveEpilogueBwdGQAISA_fSD_Li256ELb1ELb1EEENS1_19SingleTileSchedulerILb1ELb0ELb0ELi128EEEEEEEEEvNT_6ParamsE$_ZN4cute3eso3ESOILb1ELb0EJNS_5tupleIJNS_1CILi1EEENS3_ILi0EEEEEENS3_ILi4096EEENS2_IJiiEEEEEC2ERKS6_RKS7_RKS8_)
$_ZN7cutlass13device_kernelIN5flash19enable_sm80_to_sm89INS1_16FlashAttnBwdSm80INS1_25CollectiveMainloopBwdSm80ILi2ELi2EN4cute5tupleIJNS5_1CILi128EEES8_NS7_ILi64EEEEEENS_10bfloat16_tEfNS_4arch4Sm80ELb0ELb1ELb1ELb1ELb1ELb0ELb0ELb0ELi2ELi4ELi4ELi4ELb0EEENS1_24CollectiveEpilogueBwdGQAISA_fSD_Li256ELb1ELb1EEENS1_19SingleTileSchedulerILb1ELb0ELb0ELi128EEEEEEEEEvNT_6ParamsE$_ZN4cute3eso3ESOILb1ELb0EJNS_5tupleIJNS_1CILi1EEENS3_ILi0EEEEEENS3_ILi4096EEENS2_IJiiEEEEEC2ERKS6_RKS7_RKS8_:
[----:B------:R-:W-:Y:S01]  /*89f0*/  IADD3 R2, R2, -c[0x0][0x20], RZ ;  /* 0x8000080002027a10 */ /* 0x000fe20007ffe0ff */
[----:B------:R-:W-:Y:S01]  /*8a00*/  IMAD.MOV.U32 R8, RZ, RZ, R6 ;  /* 0x000000ffff087224 */ /* 0x000fe200078e0006 */
[----:B------:R-:W-:-:S03]  /*8a10*/  MOV R9, 0x0 ;  /* 0x0000000000097802 */ /* 0x000fc60000000f00 */
[----:B------:R1:W-:Y:S04]  /*8a20*/  STL [R2], R5 ;  /* 0x0000000502007387 */ /* 0x0003e80000100800 */
[----:B------:R1:W-:Y:S01]  /*8a30*/  STL [R2+0x4], R3 ;  /* 0x0000040302007387 */ /* 0x0003e20000100800 */
[----:B------:R-:W-:Y:S05]  /*8a40*/  RET.REL.NODEC R8 `(_ZN7cutlass13device_kernelIN5flash19enable_sm80_to_sm89INS1_16FlashAttnBwdSm80INS1_25CollectiveMainloopBwdSm80ILi2ELi2EN4cute5tupleIJNS5_1CILi128EEES8_NS7_ILi64EEEEEENS_10bfloat16_tEfNS_4arch4Sm80ELb0ELb1ELb1ELb1ELb1ELb0ELb0ELb0ELi2ELi4ELi4ELi4ELb0EEENS1_24CollectiveEpilogueBwdGQAISA_fSD_Li256ELb1ELb1EEENS1_19SingleTileSchedulerILb1ELb0ELb0ELi128EEEEEEEEEvNT_6ParamsE) ;  /* 0xffff75b008007950 */ /* 0x000fea0003c3ffff */
        .type           $_ZN7cutlass13device_kernelIN5flash19enable_sm80_to_sm89INS1_16FlashAttnBwdSm80INS1_25CollectiveMainloopBwdSm80ILi2ELi2EN4cute5tupleIJNS5_1CILi128EEES8_NS7_ILi64EEEEEENS_10bfloat16_tEfNS_4arch4Sm80ELb0ELb1ELb1ELb1ELb1ELb0ELb0ELb0ELi2ELi4ELi4ELi4ELb0EEENS1_24CollectiveEpilogueBwdGQAISA_fSD_Li256ELb1ELb1EEENS1_19SingleTileSchedulerILb1ELb0ELb0ELi128EEEEEEEEEvNT_6ParamsE$_ZN4cute3eso3ESOILb1ELb0EJNS_5tupleIJNS_1CILi1EEENS3_ILi0EEEEEEiEEC2ERKS6_RKi,@function
        .size           $_ZN7cutlass13device_kernelIN5flash19enable_sm80_to_sm89INS1_16FlashAttnBwdSm80INS1_25CollectiveMainloopBwdSm80ILi2ELi2EN4cute5tupleIJNS5_1CILi128EEES8_NS7_ILi64EEEEEENS_10bfloat16_tEfNS_4arch4Sm80ELb0ELb1ELb1ELb1ELb1ELb0ELb0ELb0ELi2ELi4ELi4ELi4ELb0EEENS1_24CollectiveEpilogueBwdGQAISA_fSD_Li256ELb1ELb1EEENS1_19SingleTileSchedulerILb1ELb0ELb0ELi128EEEEEEEEEvNT_6ParamsE$_ZN4cute3eso3ESOILb1ELb0EJNS_5tupleIJNS_1CILi1EEENS3_ILi0EEEEEEiEEC2ERKS6_RKi,($_ZN7cutlass13device_kernelIN5flash19enable_sm80_to_sm89INS1_16FlashAttnBwdSm80INS1_25CollectiveMainloopBwdSm80ILi2ELi2EN4cute5tupleIJNS5_1CILi128EEES8_NS7_ILi64EEEEEENS_10bfloat16_tEfNS_4arch4Sm80ELb0ELb1ELb1ELb1ELb1ELb0ELb0ELb0ELi2ELi4ELi4ELi4ELb0EEENS1_24CollectiveEpilogueBwdGQAISA_fSD_Li256ELb1ELb1EEENS1_19SingleTileSchedulerILb1ELb0ELb0ELi128EEEEEEEEEvNT_6ParamsE$_ZN4cute3eso3ESOILb1ELb0EJNS_5tupleIJNS_1CILi1EEENS3_ILi0EEEEEEiNS3_ILi1024EEEEEC2ERKS6_RKiRKS7_ - $_ZN7cutlass13device_kernelIN5flash19enable_sm80_to_sm89INS1_16FlashAttnBwdSm80INS1_25CollectiveMainloopBwdSm80ILi2ELi2EN4cute5tupleIJNS5_1CILi128EEES8_NS7_ILi64EEEEEENS_10bfloat16_tEfNS_4arch4Sm80ELb0ELb1ELb1ELb1ELb1ELb0ELb0ELb0ELi2ELi4ELi4ELi4ELb0EEENS1_24CollectiveEpilogueBwdGQAISA_fSD_Li256ELb1ELb1EEENS1_19SingleTileSchedulerILb1ELb0ELb0ELi128EEEEEEEEEvNT_6ParamsE$_ZN4cute3eso3ESOILb1ELb0EJNS_5tupleIJNS_1CILi1EEENS3_ILi0EEEEEEiEEC2ERKS6_RKi)
$_ZN7cutlass13device_kernelIN5flash19enable_sm80_to_sm89INS1_16FlashAttnBwdSm80INS1_25CollectiveMainloopBwdSm80ILi2ELi2EN4cute5tupleIJNS5_1CILi128EEES8_NS7_ILi64EEEEEENS_10bfloat16_tEfNS_4arch4Sm80ELb0ELb1ELb1ELb1ELb1ELb0ELb0ELb0ELi2ELi4ELi4ELi4ELb0EEENS1_24CollectiveEpilogueBwdGQAISA_fSD_Li256ELb1ELb1EEENS1_19SingleTileSchedulerILb1ELb0ELb0ELi128EEEEEEEEEvNT_6ParamsE$_ZN4cute3eso3ESOILb1ELb0EJNS_5tupleIJNS_1CILi1EEENS3_ILi0EEEEEEiEEC2ERKS6_RKi:
[----:B------:R-:W-:Y:S02]  /*8a50*/  IADD3 R2, R2, -c[0x0][0x20], RZ ;  /* 0x8000080002027a10 */ /* 0x000fe40007ffe0ff */
[----:B------:R-:W-:-:S03]  /*8a60*/  MOV R7, 0x0 ;  /* 0x0000000000077802 */ /* 0x000fc60000000f00 */
[----:B------:R1:W-:Y:S01]  /*8a70*/  STL [R2], R3 ;  /* 0x0000000302007387 */ /* 0x0003e20000100800 */
[----:B------:R-:W-:Y:S05]  /*8a80*/  RET.REL.NODEC R6 `(_ZN7cutlass13device_kernelIN5flash19enable_sm80_to_sm89INS1_16FlashAttnBwdSm80INS1_25CollectiveMainloopBwdSm80ILi2ELi2EN4cute5tupleIJNS5_1CILi128EEES8_NS7_ILi64EEEEEENS_10bfloat16_tEfNS_4arch4Sm80ELb0ELb1ELb1ELb1ELb1ELb0ELb0ELb0ELi2ELi4ELi4ELi4ELb0EEENS1_24CollectiveEpilogueBwdGQAISA_fSD_Li256ELb1ELb1EEENS1_19SingleTileSchedulerILb1ELb0ELb0ELi128EEEEEEEEEvNT_6ParamsE) ;  /* 0xffff757006007950 */ /* 0x000fea0003c3ffff */
        .type           $_ZN7cutlass13device_kernelIN5flash19enable_sm80_to_sm89INS1_16FlashAttnBwdSm80INS1_25CollectiveMainloopBwdSm80ILi2ELi2EN4cute5tupleIJNS5_1CILi128EEES8_NS7_ILi64EEEEEENS_10bfloat16_tEfNS_4arch4Sm80ELb0ELb1ELb1ELb1ELb1ELb0ELb0ELb0ELi2ELi4ELi4ELi4ELb0EEENS1_24CollectiveEpilogueBwdGQAISA_fSD_Li256ELb1ELb1EEENS1_19SingleTileSchedulerILb1ELb0ELb0ELi128EEEEEEEEEvNT_6ParamsE$_ZN4cute3eso3ESOILb1ELb0EJNS_5tupleIJNS_1CILi1EEENS3_ILi0EEEEEEiNS3_ILi1024EEEEEC2ERKS6_RKiRKS7_,@function
        .size           $_ZN7cutlass13device_kernelIN5flash19enable_sm80_to_sm89INS1_16FlashAttnBwdSm80INS1_25CollectiveMainloopBwdSm80ILi2ELi2EN4cute5tupleIJNS5_1CILi128EEES8_NS7_ILi64EEEEEENS_10bfloat16_tEfNS_4arch4Sm80ELb0ELb1ELb1ELb1ELb1ELb0ELb0ELb0ELi2ELi4ELi4ELi4ELb0EEENS1_24CollectiveEpilogueBwdGQAISA_fSD_Li256ELb1ELb1EEENS1_19SingleTileSchedulerILb1ELb0ELb0ELi128EEEEEEEEEvNT_6ParamsE$_ZN4cute3eso3ESOILb1ELb0EJNS_5tupleIJNS_1CILi1EEENS3_ILi0EEEEEEiNS3_ILi1024EEEEEC2ERKS6_RKiRKS7_,($_ZN7cutlass13device_kernelIN5flash19enable_sm80_to_sm89INS1_16FlashAttnBwdSm80INS1_25CollectiveMainloopBwdSm80ILi2ELi2EN4cute5tupleIJNS5_1CILi128EEES8_NS7_ILi64EEEEEENS_10bfloat16_tEfNS_4arch4Sm80ELb0ELb1ELb1ELb1ELb1ELb0ELb0ELb0ELi2ELi4ELi4ELi4ELb0EEENS1_24CollectiveEpilogueBwdGQAISA_fSD_Li256ELb1ELb1EEENS1_19SingleTileSchedulerILb1ELb0ELb0ELi128EEEEEEEEEvNT_6ParamsE$_ZN4cute3eso3ESOILb1ELb0EJNS_5tupleIJNS_1CILi1EEENS3_ILi0EEEEEElS5_EEC2ERKS6_RKlRKS5_ - $_ZN7cutlass13device_kernelIN5flash19enable_sm80_to_sm89INS1_16FlashAttnBwdSm80INS1_25CollectiveMainloopBwdSm80ILi2ELi2EN4cute5tupleIJNS5_1CILi128EEES8_NS7_ILi64EEEEEENS_10bfloat16_tEfNS_4arch4Sm80ELb0ELb1ELb1ELb1ELb1ELb0ELb0ELb0ELi2ELi4ELi4ELi4ELb0EEENS1_24CollectiveEpilogueBwdGQAISA_fSD_Li256ELb1ELb1EEENS1_19SingleTileSchedulerILb1ELb0ELb0ELi128EEEEEEEEEvNT_6ParamsE$_ZN4cute3eso3ESOILb1ELb0EJNS_5tupleIJNS_1CILi1EEENS3_ILi0EEEEEEiNS3_ILi1024EEEEEC2ERKS6_RKiRKS7_)
$_ZN7cutlass13device_kernelIN5flash19enable_sm80_to_sm89INS1_16FlashAttnBwdSm80INS1_25CollectiveMainloopBwdSm80ILi2ELi2EN4cute5tupleIJNS5_1CILi128EEES8_NS7_ILi64EEEEEENS_10bfloat16_tEfNS_4arch4Sm80ELb0ELb1ELb1ELb1ELb1ELb0ELb0ELb0ELi2ELi4ELi4ELi4ELb0EEENS1_24CollectiveEpilogueBwdGQAISA_fSD_Li256ELb1ELb1EEENS1_19SingleTileSchedulerILb1ELb0ELb0ELi128EEEEEEEEEvNT_6ParamsE$_ZN4cute3eso3ESOILb1ELb0EJNS_5tupleIJNS_1CILi1EEENS3_ILi0EEEEEEiNS3_ILi1024EEEEEC2ERKS6_RKiRKS7_:
[----:B------:R-:W-:Y:S02]  /*8a90*/  IADD3 R2, R2, -c[0x0][0x20], RZ ;  /* 0x8000080002027a10 */ /* 0x000fe40007ffe0ff */
[----:B------:R-:W-:-:S03]  /*8aa0*/  MOV R7, 0x0 ;  /* 0x0000000000077802 */ /* 0x000fc60000000f00 */
[----:B------:R1:W-:Y:S01]  /*8ab0*/  STL [R2], R3 ;  /* 0x0000000302007387 */ /* 0x0003e20000100800 */
[----:B------:R-:W-:Y:S05]  /*8ac0*/  RET.REL.NODEC R6 `(_ZN7cutlass13device_kernelIN5flash19enable_sm80_to_sm89INS1_16FlashAttnBwdSm80INS1_25CollectiveMainloopBwdSm80ILi2ELi2EN4cute5tupleIJNS5_1CILi128EEES8_NS7_ILi64EEEEEENS_10bfloat16_tEfNS_4arch4Sm80ELb0ELb1ELb1ELb1ELb1ELb0ELb0ELb0ELi2ELi4ELi4ELi4ELb0EEENS1_24CollectiveEpilogueBwdGQAISA_fSD_Li256ELb1ELb1EEENS1_19SingleTileSchedulerILb1ELb0ELb0ELi128EEEEEEEEEvNT_6ParamsE) ;  /* 0xffff753006007950 */ /* 0x000fea0003c3ffff */
        .type           $_ZN7cutlass13device_kernelIN5flash19enable_sm80_to_sm89INS1_16FlashAttnBwdSm80INS1_25CollectiveMainloopBwdSm80ILi2ELi2EN4cute5tupleIJNS5_1CILi128EEES8_NS7_ILi64EEEEEENS_10bfloat16_tEfNS_4arch4Sm80ELb0ELb1ELb1ELb1ELb1ELb0ELb0ELb0ELi2ELi4ELi4ELi4ELb0EEENS1_24CollectiveEpilogueBwdGQAISA_fSD_Li256ELb1ELb1EEENS1_19SingleTileSchedulerILb1ELb0ELb0ELi128EEEEEEEEEvNT_6ParamsE$_ZN4cute3eso3ESOILb1ELb0EJNS_5tupleIJNS_1CILi1EEENS3_ILi0EEEEEElS5_EEC2ERKS6_RKlRKS5_,@function
        .size           $_ZN7cutlass13device_kernelIN5flash19enable_sm80_to_sm89INS1_16FlashAttnBwdSm80INS1_25CollectiveMainloopBwdSm80ILi2ELi2EN4cute5tupleIJNS5_1CILi128EEES8_NS7_ILi64EEEEEENS_10bfloat16_tEfNS_4arch4Sm80ELb0ELb1ELb1ELb1ELb1ELb0ELb0ELb0ELi2ELi4ELi4ELi4ELb0EEENS1_24CollectiveEpilogueBwdGQAISA_fSD_Li256ELb1ELb1EEENS1_19SingleTileSchedulerILb1ELb0ELb0ELi128EEEEEEEEEvNT_6ParamsE$_ZN4cute3eso3ESOILb1ELb0EJNS_5tupleIJNS_1CILi1EEENS3_ILi0EEEEEElS5_EEC2ERKS6_RKlRKS5_,($_ZN7cutlass13device_kernelIN5flash19enable_sm80_to_sm89INS1_16FlashAttnBwdSm80INS1_25CollectiveMainloopBwdSm80ILi2ELi2EN4cute5tupleIJNS5_1CILi128EEES8_NS7_ILi64EEEEEENS_10bfloat16_tEfNS_4arch4Sm80ELb0ELb1ELb1ELb1ELb1ELb0ELb0ELb0ELi2ELi4ELi4ELi4ELb0EEENS1_24CollectiveEpilogueBwdGQAISA_fSD_Li256ELb1ELb1EEENS1_19SingleTileSchedulerILb1ELb0ELb0ELi128EEEEEEEEEvNT_6ParamsE$_ZN4cute3eso3ESOILb1ELb0EJNS_5tupleIJNS_1CILi1EEENS3_ILi2EEEEEENS2_IJNS3_ILi0EEEiEEEEEC2ERKS6_RKS8_ - $_ZN7cutlass13device_kernelIN5flash19enable_sm80_to_sm89INS1_16FlashAttnBwdSm80INS1_25CollectiveMainloopBwdSm80ILi2ELi2EN4cute5tupleIJNS5_1CILi128EEES8_NS7_ILi64EEEEEENS_10bfloat16_tEfNS_4arch4Sm80ELb0ELb1ELb1ELb1ELb1ELb0ELb0ELb0ELi2ELi4ELi4ELi4ELb0EEENS1_24CollectiveEpilogueBwdGQAISA_fSD_Li256ELb1ELb1EEENS1_19SingleTileSchedulerILb1ELb0ELb0ELi128EEEEEEEEEvNT_6ParamsE$_ZN4cute3eso3ESOILb1ELb0EJNS_5tupleIJNS_1CILi1EEENS3_ILi0EEEEEElS5_EEC2ERKS6_RKlRKS5_)
$_ZN7cutlass13device_kernelIN5flash19enable_sm80_to_sm89INS1_16FlashAttnBwdSm80INS1_25CollectiveMainloopBwdSm80ILi2ELi2EN4cute5tupleIJNS5_1CILi128EEES8_NS7_ILi64EEEEEENS_10bfloat16_tEfNS_4arch4Sm80ELb0ELb1ELb1ELb1ELb1ELb0ELb0ELb0ELi2ELi4ELi4ELi4ELb0EEENS1_24CollectiveEpilogueBwdGQAISA_fSD_Li256ELb1ELb1EEENS1_19SingleTileSchedulerILb1ELb0ELb0ELi128EEEEEEEEEvNT_6ParamsE$_ZN4cute3eso3ESOILb1ELb0EJNS_5tupleIJNS_1CILi1EEENS3_ILi0EEEEEElS5_EEC2ERKS6_RKlRKS5_:
[----:B------:R-:W-:Y:S01]  /*8ad0*/  IADD3 R3, R3, -c[0x0][0x20], RZ ;  /* 0x8000080003037a10 */ /* 0x000fe20007ffe0ff */
[----:B------:R-:W-:Y:S01]  /*8ae0*/  IMAD.MOV.U32 R84, RZ, RZ, R2 ;  /* 0x000000ffff547224 */ /* 0x000fe200078e0002 */
[----:B------:R-:W-:Y:S01]  /*8af0*/  MOV R86, R6 ;  /* 0x0000000600567202 */ /* 0x000fe20000000f00 */
[----:B------:R-:W-:Y:S01]  /*8b00*/  IMAD.MOV.U32 R85, RZ, RZ, R5 ;  /* 0x000000ffff557224 */ /* 0x000fe200078e0005 */
[----:B------:R-:W-:-:S04]  /*8b10*/  MOV R87, 0x0 ;  /* 0x0000000000577802 */ /* 0x000fc80000000f00 */
[----:B------:R1:W-:Y:S01]  /*8b20*/  STL.64 [R3], R84 ;  /* 0x0000005403007387 */ /* 0x0003e20000100a00 */
[----:B------:R-:W-:Y:S05]  /*8b30*/  RET.REL.NODEC R86 `(_ZN7cutlass13device_kernelIN5flash19enable_sm80_to_sm89INS1_16FlashAttnBwdSm80INS1_25CollectiveMainloopBwdSm80ILi2ELi2EN4cute5tupleIJNS5_1CILi128EEES8_NS7_ILi64EEEEEENS_10bfloat16_tEfNS_4arch4Sm80ELb0ELb1ELb1ELb1ELb1ELb0ELb0ELb0ELi2ELi4ELi4ELi4ELb0EEENS1_24CollectiveEpilogueBwdGQAISA_fSD_Li256ELb1ELb1EEENS1_19SingleTileSchedulerILb1ELb0ELb0ELi128EEEEEEEEEvNT_6ParamsE) ;  /* 0xffff74c056007950 */ /* 0x000fea0003c3ffff */
        .type           $_ZN7cutlass13device_kernelIN5flash19enable_sm80_to_sm89INS1_16FlashAttnBwdSm80INS1_25CollectiveMainloopBwdSm80ILi2ELi2EN4cute5tupleIJNS5_1CILi128EEES8_NS7_ILi64EEEEEENS_10bfloat16_tEfNS_4arch4Sm80ELb0ELb1ELb1ELb1ELb1ELb0ELb0ELb0ELi2ELi4ELi4ELi4ELb0EEENS1_24CollectiveEpilogueBwdGQAISA_fSD_Li256ELb1ELb1EEENS1_19SingleTileSchedulerILb1ELb0ELb0ELi128EEEEEEEEEvNT_6ParamsE$_ZN4cute3eso3ESOILb1ELb0EJNS_5tupleIJNS_1CILi1EEENS3_ILi2EEEEEENS2_IJNS3_ILi0EEEiEEEEEC2ERKS6_RKS8_,@function
        .size           $_ZN7cutlass13device_kernelIN5flash19enable_sm80_to_sm89INS1_16FlashAttnBwdSm80INS1_25CollectiveMainloopBwdSm80ILi2ELi2EN4cute5tupleIJNS5_1CILi128EEES8_NS7_ILi64EEEEEENS_10bfloat16_tEfNS_4arch4Sm80ELb0ELb1ELb1ELb1ELb1ELb0ELb0ELb0ELi2ELi4ELi4ELi4ELb0EEENS1_24CollectiveEpilogueBwdGQAISA_fSD_Li256ELb1ELb1EEENS1_19SingleTileSchedulerILb1ELb0ELb0ELi128EEEEEEEEEvNT_6ParamsE$_ZN4cute3eso3ESOILb1ELb0EJNS_5tupleIJNS_1CILi1EEENS3_ILi2EEEEEENS2_IJNS3_ILi0EEEiEEEEEC2ERKS6_RKS8_,($_ZN7cutlass13device_kernelIN5flash19enable_sm80_to_sm89INS1_16FlashAttnBwdSm80INS1_25CollectiveMainloopBwdSm80ILi2ELi2EN4cute5tupleIJNS5_1CILi128EEES8_NS7_ILi64EEEEEENS_10bfloat16_tEfNS_4arch4Sm80ELb0ELb1ELb1ELb1ELb1ELb0ELb0ELb0ELi2ELi4ELi4ELi4ELb0EEENS1_24CollectiveEpilogueBwdGQAISA_fSD_Li256ELb1ELb1EEENS1_19SingleTileSchedulerILb1ELb0ELb0ELi128EEEEEEEEEvNT_6ParamsE$_ZN4cute3eso3ESOILb1ELb0EJNS_5tupleIJNS_1CILi1EEENS3_ILi2EEES5_EEENS2_IJS4_NS3_ILi256EEEiEEEEEC2ERKS6_RKS8_ - $_ZN7cutlass13device_kernelIN5flash19enable_sm80_to_sm89INS1_16FlashAttnBwdSm80INS1_25CollectiveMainloopBwdSm80ILi2ELi2EN4cute5tupleIJNS5_1CILi128EEES8_NS7_ILi64EEEEEENS_10bfloat16_tEfNS_4arch4Sm80ELb0ELb1ELb1ELb1ELb1ELb0ELb0ELb0ELi2ELi4ELi4ELi4ELb0EEENS1_24CollectiveEpilogueBwdGQAISA_fSD_Li256ELb1ELb1EEENS1_19SingleTileSchedulerILb1ELb0ELb0ELi128EEEEEEEEEvNT_6ParamsE$_ZN4cute3eso3ESOILb1ELb0EJNS_5tupleIJNS_1CILi1EEENS3_ILi2EEEEEENS2_IJNS3_ILi0EEEiEEEEEC2ERKS6_RKS8_)
$_ZN7cutlass13device_kernelIN5flash19enable_sm80_to_sm89INS1_16FlashAttnBwdSm80INS1_25CollectiveMainloopBwdSm80ILi2ELi2EN4cute5tupleIJNS5_1CILi128EEES8_NS7_ILi64EEEEEENS_10bfloat16_tEfNS_4arch4Sm80ELb0ELb1ELb1ELb1ELb1ELb0ELb0ELb0ELi2ELi4ELi4ELi4ELb0EEENS1_24CollectiveEpilogueBwdGQAISA_fSD_Li256ELb1ELb1EEENS1_19SingleTileSchedulerILb1ELb0ELb0ELi128EEEEEEEEEvNT_6ParamsE$_ZN4cute3eso3ESOILb1ELb0EJNS_5tupleIJNS_1CILi1EEENS3_ILi2EEEEEENS2_IJNS3_ILi0EEEiEEEEEC2ERKS6_RKS8_:
[----:B------:R-:W-:Y:S02]  /*8b40*/  IADD3 R3, R12, -c[0x0][0x20], RZ ;  /* 0x800008000c037a10 */ /* 0x000fe40007ffe0ff */
[----:B------:R-:W-:-:S03]  /*8b50*/  MOV R5, 0x0 ;  /* 0x0000000000057802 */ /* 0x000fc60000000f00 */
[----:B------:R1:W-:Y:S01]  /*8b60*/  STL [R3], R2 ;  /* 0x0000000203007387 */ /* 0x0003e20000100800 */
[----:B------:R-:W-:Y:S05]  /*8b70*/  RET.REL.NODEC R4 `(_ZN7cutlass13device_kernelIN5flash19enable_sm80_to_sm89INS1_16FlashAttnBwdSm80INS1_25CollectiveMainloopBwdSm80ILi2ELi2EN4cute5tupleIJNS5_1CILi128EEES8_NS7_ILi64EEEEEENS_10bfloat16_tEfNS_4arch4Sm80ELb0ELb1ELb1ELb1ELb1ELb0ELb0ELb0ELi2ELi4ELi4ELi4ELb0EEENS1_24CollectiveEpilogueBwdGQAISA_fSD_Li256ELb1ELb1EEENS1_19SingleTileSchedulerILb1ELb0ELb0ELi128EEEEEEEEEvNT_6ParamsE) ;  /* 0xffff748004007950 */ /* 0x000fea0003c3ffff */
        .type           $_ZN7cutlass13device_kernelIN5flash19enable_sm80_to_sm89INS1_16FlashAttnBwdSm80INS1_25CollectiveMainloopBwdSm80ILi2ELi2EN4cute5tupleIJNS5_1CILi128EEES8_NS7_ILi64EEEEEENS_10bfloat16_tEfNS_4arch4Sm80ELb0ELb1ELb1ELb1ELb1ELb0ELb0ELb0ELi2ELi4ELi4ELi4ELb0EEENS1_24CollectiveEpilogueBwdGQAISA_fSD_Li256ELb1ELb1EEENS1_19SingleTileSchedulerILb1ELb0ELb0ELi128EEEEEEEEEvNT_6ParamsE$_ZN4cute3eso3ESOILb1ELb0EJNS_5tupleIJNS_1CILi1EEENS3_ILi2EEES5_EEENS2_IJS4_NS3_ILi256EEEiEEEEEC2ERKS6_RKS8_,@function
        .size           $_ZN7cutlass13device_kernelIN5flash19enable_sm80_to_sm89INS1_16FlashAttnBwdSm80INS1_25CollectiveMainloopBwdSm80ILi2ELi2EN4cute5tupleIJNS5_1CILi128EEES8_NS7_ILi64EEEEEENS_10bfloat16_tEfNS_4arch4Sm80ELb0ELb1ELb1ELb1ELb1ELb0ELb0ELb0ELi2ELi4ELi4ELi4ELb0EEENS1_24CollectiveEpilogueBwdGQAISA_fSD_Li256ELb1ELb1EEENS1_19SingleTileSchedulerILb1ELb0ELb0ELi128EEEEEEEEEvNT_6ParamsE$_ZN4cute3eso3ESOILb1ELb0EJNS_5tupleIJNS_1CILi1EEENS3_ILi2EEES5_EEENS2_IJS4_NS3_ILi256EEEiEEEEEC2ERKS6_RKS8_,($_ZN7cutlass13device_kernelIN5flash19enable_sm80_to_sm89INS1_16FlashAttnBwdSm80INS1_25CollectiveMainloopBwdSm80ILi2ELi2EN4cute5tupleIJNS5_1CILi128EEES8_NS7_ILi64EEEEEENS_10bfloat16_tEfNS_4arch4Sm80ELb0ELb1ELb1ELb1ELb1ELb0ELb0ELb0ELi2ELi4ELi4ELi4ELb0EEENS1_24CollectiveEpilogueBwdGQAISA_fSD_Li256ELb1ELb1EEENS1_19SingleTileSchedulerILb1ELb0ELb0ELi128EEEEEEEEEvNT_6ParamsE$_ZN4cute3eso3ESOILb1ELb0EJNS_5tupleIJNS_1CILi2EEEEEENS2_IJiEEEEEC2ERKS5_RKS6_ - $_ZN7cutlass13device_kernelIN5flash19enable_sm80_to_sm89INS1_16FlashAttnBwdSm80INS1_25CollectiveMainloopBwdSm80ILi2ELi2EN4cute5tupleIJNS5_1CILi128EEES8_NS7_ILi64EEEEEENS_10bfloat16_tEfNS_4arch4Sm80ELb0ELb1ELb1ELb1ELb1ELb0ELb0ELb0ELi2ELi4ELi4ELi4ELb0EEENS1_24CollectiveEpilogueBwdGQAISA_fSD_Li256ELb1ELb1EEENS1_19SingleTileSchedulerILb1ELb0ELb0ELi128EEEEEEEEEvNT_6ParamsE$_ZN4cute3eso3ESOILb1ELb0EJNS_5tupleIJNS_1CILi1EEENS3_ILi2EEES5_EEENS2_IJS4_NS3_ILi256EEEiEEEEEC2ERKS6_RKS8_)
$_ZN7cutlass13device_kernelIN5flash19enable_sm80_to_sm89INS1_16FlashAttnBwdSm80INS1_25CollectiveMainloopBwdSm80ILi2ELi2EN4cute5tupleIJNS5_1CILi128EEES8_NS7_ILi64EEEEEENS_10bfloat16_tEfNS_4arch4Sm80ELb0ELb1ELb1ELb1ELb1ELb0ELb0ELb0ELi2ELi4ELi4ELi4ELb0EEENS1_24CollectiveEpilogueBwdGQAISA_fSD_Li256ELb1ELb1EEENS1_19SingleTileSchedulerILb1ELb0ELb0ELi128EEEEEEEEEvNT_6ParamsE$_ZN4cute3eso3ESOILb1ELb0EJNS_5tupleIJNS_1CILi1EEENS3_ILi2EEES5_EEENS2_IJS4_NS3_ILi256EEEiEEEEEC2ERKS6_RKS8_:
[----:B------:R-:W-:Y:S02]  /*8b80*/  IADD3 R3, R11, -c[0x0][0x20], RZ ;  /* 0x800008000b037a10 */ /* 0x000fe40007ffe0ff */
[----:B------:R-:W-:-:S03]  /*8b90*/  MOV R5, 0x0 ;  /* 0x0000000000057802 */ /* 0x000fc60000000f00 */
[----:B------:R1:W-:Y:S01]  /*8ba0*/  STL [R3], R2 ;  /* 0x0000000203007387 */ /* 0x0003e20000100800 */
[----:B------:R-:W-:Y:S05]  /*8bb0*/  RET.REL.NODEC R4 `(_ZN7cutlass13device_kernelIN5flash19enable_sm80_to_sm89INS1_16FlashAttnBwdSm80INS1_25CollectiveMainloopBwdSm80ILi2ELi2EN4cute5tupleIJNS5_1CILi128EEES8_NS7_ILi64EEEEEENS_10bfloat16_tEfNS_4arch4Sm80ELb0ELb1ELb1ELb1ELb1ELb0ELb0ELb0ELi2ELi4ELi4ELi4ELb0EEENS1_24CollectiveEpilogueBwdGQAISA_fSD_Li256ELb1ELb1EEENS1_19SingleTileSchedulerILb1ELb0ELb0ELi128EEEEEEEEEvNT_6ParamsE) ;  /* 0xffff744004007950 */ /* 0x000fea0003c3ffff */
        .type           $_ZN7cutlass13device_kernelIN5flash19enable_sm80_to_sm89INS1_16FlashAttnBwdSm80INS1_25CollectiveMainloopBwdSm80ILi2ELi2EN4cute5tupleIJNS5_1CILi128EEES8_NS7_ILi64EEEEEENS_10bfloat16_tEfNS_4arch4Sm80ELb0ELb1ELb1ELb1ELb1ELb0ELb0ELb0ELi2ELi4ELi4ELi4ELb0EEENS1_24CollectiveEpilogueBwdGQAISA_fSD_Li256ELb1ELb1EEENS1_19SingleTileSchedulerILb1ELb0ELb0ELi128EEEEEEEEEvNT_6ParamsE$_ZN4cute3eso3ESOILb1ELb0EJNS_5tupleIJNS_1CILi2EEEEEENS2_IJiEEEEEC2ERKS5_RKS6_,@function
        .size           $_ZN7cutlass13device_kernelIN5flash19enable_sm80_to_sm89INS1_16FlashAttnBwdSm80INS1_25CollectiveMainloopBwdSm80ILi2ELi2EN4cute5tupleIJNS5_1CILi128EEES8_NS7_ILi64EEEEEENS_10bfloat16_tEfNS_4arch4Sm80ELb0ELb1ELb1ELb1ELb1ELb0ELb0ELb0ELi2ELi4ELi4ELi4ELb0EEENS1_24CollectiveEpilogueBwdGQAISA_fSD_Li256ELb1ELb1EEENS1_19SingleTileSchedulerILb1ELb0ELb0ELi128EEEEEEEEEvNT_6ParamsE$_ZN4cute3eso3ESOILb1ELb0EJNS_5tupleIJNS_1CILi2EEEEEENS2_IJiEEEEEC2ERKS5_RKS6_,($_ZN7cutlass13device_kernelIN5flash19enable_sm80_to_sm89INS1_16FlashAttnBwdSm80INS1_25CollectiveMainloopBwdSm80ILi2ELi2EN4cute5tupleIJNS5_1CILi128EEES8_NS7_ILi64EEEEEENS_10bfloat16_tEfNS_4arch4Sm80ELb0ELb1ELb1ELb1ELb1ELb0ELb0ELb0ELi2ELi4ELi4ELi4ELb0EEENS1_24CollectiveEpilogueBwdGQAISA_fSD_Li256ELb1ELb1EEENS1_19SingleTileSchedulerILb1ELb0ELb0ELi128EEEEEEEEEvNT_6ParamsE$_ZN4cute3eso3ESOILb1ELb0EJNS_5tupleIJNS_1CILi2EEEEEENS2_IJiEEENS3_ILi1EEES7_EEC2ERKS5_RKS6_RKS7_SE_ - $_ZN7cutlass13device_kernelIN5flash19enable_sm80_to_sm89INS1_16FlashAttnBwdSm80INS1_25CollectiveMainloopBwdSm80ILi2ELi2EN4cute5tupleIJNS5_1CILi128EEES8_NS7_ILi64EEEEEENS_10bfloat16_tEfNS_4arch4Sm80ELb0ELb1ELb1ELb1ELb1ELb0ELb0ELb0ELi2ELi4ELi4ELi4ELb0EEENS1_24CollectiveEpilogueBwdGQAISA_fSD_Li256ELb1ELb1EEENS1_19SingleTileSchedulerILb1ELb0ELb0ELi128EEEEEEEEEvNT_6ParamsE$_ZN4cute3eso3ESOILb1ELb0EJNS_5tupleIJNS_1CILi2EEEEEENS2_IJiEEEEEC2ERKS5_RKS6_)
$_ZN7cutlass13device_kernelIN5flash19enable_sm80_to_sm89INS1_16FlashAttnBwdSm80INS1_25CollectiveMainloopBwdSm80ILi2ELi2EN4cute5tupleIJNS5_1CILi128EEES8_NS7_ILi64EEEEEENS_10bfloat16_tEfNS_4arch4Sm80ELb0ELb1ELb1ELb1ELb1ELb0ELb0ELb0ELi2ELi4ELi4ELi4ELb0EEENS1_24CollectiveEpilogueBwdGQAISA_fSD_Li256ELb1ELb1EEENS1_19SingleTileSchedulerILb1ELb0ELb0ELi128EEEEEEEEEvNT_6ParamsE$_ZN4cute3eso3ESOILb1ELb0EJNS_5tupleIJNS_1CILi2EEEEEENS2_IJiEEEEEC2ERKS5_RKS6_:
[----:B------:R-:W-:Y:S02]  /*8bc0*/  IADD3 R2, R70, -c[0x0][0x20], RZ ;  /* 0x8000080046027a10 */ /* 0x000fe40007ffe0ff */
[----:B------:R-:W-:-:S03]  /*8bd0*/  MOV R7, 0x0 ;  /* 0x0000000000077802 */ /* 0x000fc60000000f00 */
[----:B------:R1:W-:Y:S01]  /*8be0*/  STL [R2], R3 ;  /* 0x0000000302007387 */ /* 0x0003e20000100800 */
[----:B------:R-:W-:Y:S05]  /*8bf0*/  RET.REL.NODEC R6 `(_ZN7cutlass13device_kernelIN5flash19enable_sm80_to_sm89INS1_16FlashAttnBwdSm80INS1_25CollectiveMainloopBwdSm80ILi2ELi2EN4cute5tupleIJNS5_1CILi128EEES8_NS7_ILi64EEEEEENS_10bfloat16_tEfNS_4arch4Sm80ELb0ELb1ELb1ELb1ELb1ELb0ELb0ELb0ELi2ELi4ELi4ELi4ELb0EEENS1_24CollectiveEpilogueBwdGQAISA_fSD_Li256ELb1ELb1EEENS1_19SingleTileSchedulerILb1ELb0ELb0ELi128EEEEEEEEEvNT_6ParamsE) ;  /* 0xffff740006007950 */ /* 0x000fea0003c3ffff */
        .type           $_ZN7cutlass13device_kernelIN5flash19enable_sm80_to_sm89INS1_16FlashAttnBwdSm80INS1_25CollectiveMainloopBwdSm80ILi2ELi2EN4cute5tupleIJNS5_1CILi128EEES8_NS7_ILi64EEEEEENS_10bfloat16_tEfNS_4arch4Sm80ELb0ELb1ELb1ELb1ELb1ELb0ELb0ELb0ELi2ELi4ELi4ELi4ELb0EEENS1_24CollectiveEpilogueBwdGQAISA_fSD_Li256ELb1ELb1EEENS1_19SingleTileSchedulerILb1ELb0ELb0ELi128EEEEEEEEEvNT_6ParamsE$_ZN4cute3eso3ESOILb1ELb0EJNS_5tupleIJNS_1CILi2EEEEEENS2_IJiEEENS3_ILi1EEES7_EEC2ERKS5_RKS6_RKS7_SE_,@function
        .size           $_ZN7cutlass13device_kernelIN5flash19enable_sm80_to_sm89INS1_16FlashAttnBwdSm80INS1_25CollectiveMainloopBwdSm80ILi2ELi2EN4cute5tupleIJNS5_1CILi128EEES8_NS7_ILi64EEEEEENS_10bfloat16_tEfNS_4arch4Sm80ELb0ELb1ELb1ELb1ELb1ELb0ELb0ELb0ELi2ELi4ELi4ELi4ELb0EEENS1_24CollectiveEpilogueBwdGQAISA_fSD_Li256ELb1ELb1EEENS1_19SingleTileSchedulerILb1ELb0ELb0ELi128EEEEEEEEEvNT_6ParamsE$_ZN4cute3eso3ESOILb1ELb0EJNS_5tupleIJNS_1CILi2EEEEEENS2_IJiEEENS3_ILi1EEES7_EEC2ERKS5_RKS6_RKS7_SE_,($_ZN7cutlass13device_kernelIN5flash19enable_sm80_to_sm89INS1_16FlashAttnBwdSm80INS1_25CollectiveMainloopBwdSm80ILi2ELi2EN4cute5tupleIJNS5_1CILi128EEES8_NS7_ILi64EEEEEENS_10bfloat16_tEfNS_4arch4Sm80ELb0ELb1ELb1ELb1ELb1ELb0ELb0ELb0ELi2ELi4ELi4ELi4ELb0EEENS1_24CollectiveEpilogueBwdGQAISA_fSD_Li256ELb1ELb1EEENS1_19SingleTileSchedulerILb1ELb0ELb0ELi128EEEEEEEEEvNT_6ParamsE$_ZN4cute3eso3ESOILb1ELb0EJNS_5tupleIJNS_1CILi2EEEEEENS2_IJiEEES4_NS3_ILi1EEEEEC2ERKS5_RKS6_RKS4_RKS7_ - $_ZN7cutlass13device_kernelIN5flash19enable_sm80_to_sm89INS1_16FlashAttnBwdSm80INS1_25CollectiveMainloopBwdSm80ILi2ELi2EN4cute5tupleIJNS5_1CILi128EEES8_NS7_ILi64EEEEEENS_10bfloat16_tEfNS_4arch4Sm80ELb0ELb1ELb1ELb1ELb1ELb0ELb0ELb0ELi2ELi4ELi4ELi4ELb0EEENS1_24CollectiveEpilogueBwdGQAISA_fSD_Li256ELb1ELb1EEENS1_19SingleTileSchedulerILb1ELb0ELb0ELi128EEEEEEEEEvNT_6ParamsE$_ZN4cute3eso3ESOILb1ELb0EJNS_5tupleIJNS_1CILi2EEEEEENS2_IJiEEENS3_ILi1EEES7_EEC2ERKS5_RKS6_RKS7_SE_)
$_ZN7cutlass13device_kernelIN5flash19enable_sm80_to_sm89INS1_16FlashAttnBwdSm80INS1_25CollectiveMainloopBwdSm80ILi2ELi2EN4cute5tupleIJNS5_1CILi128EEES8_NS7_ILi64EEEEEENS_10bfloat16_tEfNS_4arch4Sm80ELb0ELb1ELb1ELb1ELb1ELb0ELb0ELb0ELi2ELi4ELi4ELi4ELb0EEENS1_24CollectiveEpilogueBwdGQAISA_fSD_Li256ELb1ELb1EEENS1_19SingleTileSchedulerILb1ELb0ELb0ELi128EEEEEEEEEvNT_6ParamsE$_ZN4cute3eso3ESOILb1ELb0EJNS_5tupleIJNS_1CILi2EEEEEENS2_IJiEEENS3_ILi1EEES7_EEC2ERKS5_RKS6_RKS7_SE_:
[----:B------:R-:W-:Y:S01]  /*8c00*/  IADD3 R2, R2, -c[0x0][0x20], RZ ;  /* 0x8000080002027a10 */ /* 0x000fe20007ffe0ff */
[----:B------:R-:W-:Y:S01]  /*8c10*/  IMAD.MOV.U32 R84, RZ, RZ, R4 ;  /* 0x000000ffff547224 */ /* 0x000fe200078e0004 */
[----:B------:R-:W-:-:S03]  /*8c20*/  MOV R85, 0x0 ;  /* 0x0000000000557802 */ /* 0x000fc60000000f00 */
[----:B------:R1:W-:Y:S01]  /*8c30*/  STL [R2], R3 ;  /* 0x0000000302007387 */ /* 0x0003e20000100800 */
[----:B------:R-:W-:Y:S05]  /*8c40*/  RET.REL.NODEC R84 `(_ZN7cutlass13device_kernelIN5flash19enable_sm80_to_sm89INS1_16FlashAttnBwdSm80INS1_25CollectiveMainloopBwdSm80ILi2ELi2EN4cute5tupleIJNS5_1CILi128EEES8_NS7_ILi64EEEEEENS_10bfloat16_tEfNS_4arch4Sm80ELb0ELb1ELb1ELb1ELb1ELb0ELb0ELb0ELi2ELi4ELi4ELi4ELb0EEENS1_24CollectiveEpilogueBwdGQAISA_fSD_Li256ELb1ELb1EEENS1_19SingleTileSchedulerILb1ELb0ELb0ELi128EEEEEEEEEvNT_6ParamsE) ;  /* 0xffff73b054007950 */ /* 0x000fea0003c3ffff */
        .type           $_ZN7cutlass13device_kernelIN5flash19enable_sm80_to_sm89INS1_16FlashAttnBwdSm80INS1_25CollectiveMainloopBwdSm80ILi2ELi2EN4cute5tupleIJNS5_1CILi128EEES8_NS7_ILi64EEEEEENS_10bfloat16_tEfNS_4arch4Sm80ELb0ELb1ELb1ELb1ELb1ELb0ELb0ELb0ELi2ELi4ELi4ELi4ELb0EEENS1_24CollectiveEpilogueBwdGQAISA_fSD_Li256ELb1ELb1EEENS1_19SingleTileSchedulerILb1ELb0ELb0ELi128EEEEEEEEEvNT_6ParamsE$_ZN4cute3eso3ESOILb1ELb0EJNS_5tupleIJNS_1CILi2EEEEEENS2_IJiEEES4_NS3_ILi1EEEEEC2ERKS5_RKS6_RKS4_RKS7_,@function
        .size           $_ZN7cutlass13device_kernelIN5flash19enable_sm80_to_sm89INS1_16FlashAttnBwdSm80INS1_25CollectiveMainloopBwdSm80ILi2ELi2EN4cute5tupleIJNS5_1CILi128EEES8_NS7_ILi64EEEEEENS_10bfloat16_tEfNS_4arch4Sm80ELb0ELb1ELb1ELb1ELb1ELb0ELb0ELb0ELi2ELi4ELi4ELi4ELb0EEENS1_24CollectiveEpilogueBwdGQAISA_fSD_Li256ELb1ELb1EEENS1_19SingleTileSchedulerILb1ELb0ELb0ELi128EEEEEEEEEvNT_6ParamsE$_ZN4cute3eso3ESOILb1ELb0EJNS_5tupleIJNS_1CILi2EEEEEENS2_IJiEEES4_NS3_ILi1EEEEEC2ERKS5_RKS6_RKS4_RKS7_,($_ZN7cutlass13device_kernelIN5flash19enable_sm80_to_sm89INS1_16FlashAttnBwdSm80INS1_25CollectiveMainloopBwdSm80ILi2ELi2EN4cute5tupleIJNS5_1CILi128EEES8_NS7_ILi64EEEEEENS_10bfloat16_tEfNS_4arch4Sm80ELb0ELb1ELb1ELb1ELb1ELb0ELb0ELb0ELi2ELi4ELi4ELi4ELb0EEENS1_24CollectiveEpilogueBwdGQAISA_fSD_Li256ELb1ELb1EEENS1_19SingleTileSchedulerILb1ELb0ELb0ELi128EEEEEEEEEvNT_6ParamsE$_ZN4cute3eso3ESOILb1ELb0EJNS_5tupleIJNS_1CILi2EEES4_EEENS2_IJNS3_ILi1EEEiEEEEEC2ERKS5_RKS7_ - $_ZN7cutlass13device_kernelIN5flash19enable_sm80_to_sm89INS1_16FlashAttnBwdSm80INS1_25CollectiveMainloopBwdSm80ILi2ELi2EN4cute5tupleIJNS5_1CILi128EEES8_NS7_ILi64EEEEEENS_10bfloat16_tEfNS_4arch4Sm80ELb0ELb1ELb1ELb1ELb1ELb0ELb0ELb0ELi2ELi4ELi4ELi4ELb0EEENS1_24CollectiveEpilogueBwdGQAISA_fSD_Li256ELb1ELb1EEENS1_19SingleTileSchedulerILb1ELb0ELb0ELi128EEEEEEEEEvNT_6ParamsE$_ZN4cute3eso3ESOILb1ELb0EJNS_5tupleIJNS_1CILi2EEEEEENS2_IJiEEES4_NS3_ILi1EEEEEC2ERKS5_RKS6_RKS4_RKS7_)
$_ZN7cutlass13device_kernelIN5flash19enable_sm80_to_sm89INS1_16FlashAttnBwdSm80INS1_25CollectiveMainloopBwdSm80ILi2ELi2EN4cute5tupleIJNS5_1CILi128EEES8_NS7_ILi64EEEEEENS_10bfloat16_tEfNS_4arch4Sm80ELb0ELb1ELb1ELb1ELb1ELb0ELb0ELb0ELi2ELi4ELi4ELi4ELb0EEENS1_24CollectiveEpilogueBwdGQAISA_fSD_Li256ELb1ELb1EEENS1_19SingleTileSchedulerILb1ELb0ELb0ELi128EEEEEEEEEvNT_6ParamsE$_ZN4cute3eso3ESOILb1ELb0EJNS_5tupleIJNS_1CILi2EEEEEENS2_IJiEEES4_NS3_ILi1EEEEEC2ERKS5_RKS6_RKS4_RKS7_:
[----:B------:R-:W-:Y:S02]  /*8c50*/  IADD3 R2, R2, -c[0x0][0x20], RZ ;  /* 0x8000080002027a10 */ /* 0x000fe40007ffe0ff */
[----:B------:R-:W-:-:S03]  /*8c60*/  MOV R5, 0x0 ;  /* 0x0000000000057802 */ /* 0x000fc60000000f00 */
[----:B------:R1:W-:Y:S01]  /*8c70*/  STL [R2], R3 ;  /* 0x0000000302007387 */ /* 0x0003e20000100800 */
[----:B------:R-:W-:Y:S05]  /*8c80*/  RET.REL.NODEC R4 `(_ZN7cutlass13device_kernelIN5flash19enable_sm80_to_sm89INS1_16FlashAttnBwdSm80INS1_25CollectiveMainloopBwdSm80ILi2ELi2EN4cute5tupleIJNS5_1CILi128EEES8_NS7_ILi64EEEEEENS_10bfloat16_tEfNS_4arch4Sm80ELb0ELb1ELb1ELb1ELb1ELb0ELb0ELb0ELi2ELi4ELi4ELi4ELb0EEENS1_24CollectiveEpilogueBwdGQAISA_fSD_Li256ELb1ELb1EEENS1_19SingleTileSchedulerILb1ELb0ELb0ELi128EEEEEEEEEvNT_6ParamsE) ;  /* 0xffff737004007950 */ /* 0x000fea0003c3ffff */
        .type           $_ZN7cutlass13device_kernelIN5flash19enable_sm80_to_sm89INS1_16FlashAttnBwdSm80INS1_25CollectiveMainloopBwdSm80ILi2ELi2EN4cute5tupleIJNS5_1CILi128EEES8_NS7_ILi64EEEEEENS_10bfloat16_tEfNS_4arch4Sm80ELb0ELb1ELb1ELb1ELb1ELb0ELb0ELb0ELi2ELi4ELi4ELi4ELb0EEENS1_24CollectiveEpilogueBwdGQAISA_fSD_Li256ELb1ELb1EEENS1_19SingleTileSchedulerILb1ELb0ELb0ELi128EEEEEEEEEvNT_6ParamsE$_ZN4cute3eso3ESOILb1ELb0EJNS_5tupleIJNS_1CILi2EEES4_EEENS2_IJNS3_ILi1EEEiEEEEEC2ERKS5_RKS7_,@function
        .size           $_ZN7cutlass13device_kernelIN5flash19enable_sm80_to_sm89INS1_16FlashAttnBwdSm80INS1_25CollectiveMainloopBwdSm80ILi2ELi2EN4cute5tupleIJNS5_1CILi128EEES8_NS7_ILi64EEEEEENS_10bfloat16_tEfNS_4arch4Sm80ELb0ELb1ELb1ELb1ELb1ELb0ELb0ELb0ELi2ELi4ELi4ELi4ELb0EEENS1_24CollectiveEpilogueBwdGQAISA_fSD_Li256ELb1ELb1EEENS1_19SingleTileSchedulerILb1ELb0ELb0ELi128EEEEEEEEEvNT_6ParamsE$_ZN4cute3eso3ESOILb1ELb0EJNS_5tupleIJNS_1CILi2EEES4_EEENS2_IJNS3_ILi1EEEiEEEEEC2ERKS5_RKS7_,($_ZN7cutlass13device_kernelIN5flash19enable_sm80_to_sm89INS1_16FlashAttnBwdSm80INS1_25CollectiveMainloopBwdSm80ILi2ELi2EN4cute5tupleIJNS5_1CILi128EEES8_NS7_ILi64EEEEEENS_10bfloat16_tEfNS_4arch4Sm80ELb0ELb1ELb1ELb1ELb1ELb0ELb0ELb0ELi2ELi4ELi4ELi4ELb0EEENS1_24CollectiveEpilogueBwdGQAISA_fSD_Li256ELb1ELb1EEENS1_19SingleTileSchedulerILb1ELb0ELb0ELi128EEEEEEEEEvNT_6ParamsE$_ZN4cute3eso3ESOILb1ELb0EJNS_5tupleIJNS_1CILi2EEES4_EEENS2_IJiNS3_ILi4096EEEEEEEEC2ERKS5_RKS7_ - $_ZN7cutlass13device_kernelIN5flash19enable_sm80_to_sm89INS1_16FlashAttnBwdSm80INS1_25CollectiveMainloopBwdSm80ILi2ELi2EN4cute5tupleIJNS5_1CILi128EEES8_NS7_ILi64EEEEEENS_10bfloat16_tEfNS_4arch4Sm80ELb0ELb1ELb1ELb1ELb1ELb0ELb0ELb0ELi2ELi4ELi4ELi4ELb0EEENS1_24CollectiveEpilogueBwdGQAISA_fSD_Li256ELb1ELb1EEENS1_19SingleTileSchedulerILb1ELb0ELb0ELi128EEEEEEEEEvNT_6ParamsE$_ZN4cute3eso3ESOILb1ELb0EJNS_5tupleIJNS_1CILi2EEES4_EEENS2_IJNS3_ILi1EEEiEEEEEC2ERKS5_RKS7_)
$_ZN7cutlass13device_kernelIN5flash19enable_sm80_to_sm89INS1_16FlashAttnBwdSm80INS1_25CollectiveMainloopBwdSm80ILi2ELi2EN4cute5tupleIJNS5_1CILi128EEES8_NS7_ILi64EEEEEENS_10bfloat16_tEfNS_4arch4Sm80ELb0ELb1ELb1ELb1ELb1ELb0ELb0ELb0ELi2ELi4ELi4ELi4ELb0EEENS1_24CollectiveEpilogueBwdGQAISA_fSD_Li256ELb1ELb1EEENS1_19SingleTileSchedulerILb1ELb0ELb0ELi128EEEEEEEEEvNT_6ParamsE$_ZN4cute3eso3ESOILb1ELb0EJNS_5tupleIJNS_1CILi2EEES4_EEENS2_IJNS3_ILi1EEEiEEEEEC2ERKS5_RKS7_:
[----:B------:R-:W-:Y:S02]  /*8c90*/  IADD3 R3, R39, -c[0x0][0x20], RZ ;  /* 0x8000080027037a10 */ /* 0x000fe40007ffe0ff */
[----:B------:R-:W-:-:S03]  /*8ca0*/  MOV R5, 0x0 ;  /* 0x0000000000057802 */ /* 0x000fc60000000f00 */
[----:B------:R1:W-:Y:S01]  /*8cb0*/  STL [R3], R2 ;  /* 0x0000000203007387 */ /* 0x0003e20000100800 */
[----:B------:R-:W-:Y:S05]  /*8cc0*/  RET.REL.NODEC R4 `(_ZN7cutlass13device_kernelIN5flash19enable_sm80_to_sm89INS1_16FlashAttnBwdSm80INS1_25CollectiveMainloopBwdSm80ILi2ELi2EN4cute5tupleIJNS5_1CILi128EEES8_NS7_ILi64EEEEEENS_10bfloat16_tEfNS_4arch4Sm80ELb0ELb1ELb1ELb1ELb1ELb0ELb0ELb0ELi2ELi4ELi4ELi4ELb0EEENS1_24CollectiveEpilogueBwdGQAISA_fSD_Li256ELb1ELb1EEENS1_19SingleTileSchedulerILb1ELb0ELb0ELi128EEEEEEEEEvNT_6ParamsE) ;  /* 0xffff733004007950 */ /* 0x000fea0003c3ffff */
        .type           $_ZN7cutlass13device_kernelIN5flash19enable_sm80_to_sm89INS1_16FlashAttnBwdSm80INS1_25CollectiveMainloopBwdSm80ILi2ELi2EN4cute5tupleIJNS5_1CILi128EEES8_NS7_ILi64EEEEEENS_10bfloat16_tEfNS_4arch4Sm80ELb0ELb1ELb1ELb1ELb1ELb0ELb0ELb0ELi2ELi4ELi4ELi4ELb0EEENS1_24CollectiveEpilogueBwdGQAISA_fSD_Li256ELb1ELb1EEENS1_19SingleTileSchedulerILb1ELb0ELb0ELi128EEEEEEEEEvNT_6ParamsE$_ZN4cute3eso3ESOILb1ELb0EJNS_5tupleIJNS_1CILi2EEES4_EEENS2_IJiNS3_ILi4096EEEEEEEEC2ERKS5_RKS7_,@function
        .size           $_ZN7cutlass13device_kernelIN5flash19enable_sm80_to_sm89INS1_16FlashAttnBwdSm80INS1_25CollectiveMainloopBwdSm80ILi2ELi2EN4cute5tupleIJNS5_1CILi128EEES8_NS7_ILi64EEEEEENS_10bfloat16_tEfNS_4arch4Sm80ELb0ELb1ELb1ELb1ELb1ELb0ELb0ELb0ELi2ELi4ELi4ELi4ELb0EEENS1_24CollectiveEpilogueBwdGQAISA_fSD_Li256ELb1ELb1EEENS1_19SingleTileSchedulerILb1ELb0ELb0ELi128EEEEEEEEEvNT_6ParamsE$_ZN4cute3eso3ESOILb1ELb0EJNS_5tupleIJNS_1CILi2EEES4_EEENS2_IJiNS3_ILi4096EEEEEEEEC2ERKS5_RKS7_,($_ZN7cutlass13device_kernelIN5flash19enable_sm80_to_sm89INS1_16FlashAttnBwdSm80INS1_25CollectiveMainloopBwdSm80ILi2ELi2EN4cute5tupleIJNS5_1CILi128EEES8_NS7_ILi64EEEEEENS_10bfloat16_tEfNS_4arch4Sm80ELb0ELb1ELb1ELb1ELb1ELb0ELb0ELb0ELi2ELi4ELi4ELi4ELb0EEENS1_24CollectiveEpilogueBwdGQAISA_fSD_Li256ELb1ELb1EEENS1_19SingleTileSchedulerILb1ELb0ELb0ELi128EEEEEEEEEvNT_6ParamsE$_ZN4cute3eso3ESOILb1ELb0EJNS_5tupleIJNS_1CILi2EEES4_EEENS2_IJiNS3_ILi512EEEEEEEEC2ERKS5_RKS7_ - $_ZN7cutlass13device_kernelIN5flash19enable_sm80_to_sm89INS1_16FlashAttnBwdSm80INS1_25CollectiveMainloopBwdSm80ILi2ELi2EN4cute5tupleIJNS5_1CILi128EEES8_NS7_ILi64EEEEEENS_10bfloat16_tEfNS_4arch4Sm80ELb0ELb1ELb1ELb1ELb1ELb0ELb0ELb0ELi2ELi4ELi4ELi4ELb0EEENS1_24CollectiveEpilogueBwdGQAISA_fSD_Li256ELb1ELb1EEENS1_19SingleTileSchedulerILb1ELb0ELb0ELi128EEEEEEEEEvNT_6ParamsE$_ZN4cute3eso3ESOILb1ELb0EJNS_5tupleIJNS_1CILi2EEES4_EEENS2_IJiNS3_ILi4096EEEEEEEEC2ERKS5_RKS7_)
$_ZN7cutlass13device_kernelIN5flash19enable_sm80_to_sm89INS1_16FlashAttnBwdSm80INS1_25CollectiveMainloopBwdSm80ILi2ELi2EN4cute5tupleIJNS5_1CILi128EEES8_NS7_ILi64EEEEEENS_10bfloat16_tEfNS_4arch4Sm80ELb0ELb1ELb1ELb1ELb1ELb0ELb0ELb0ELi2ELi4ELi4ELi4ELb0EEENS1_24CollectiveEpilogueBwdGQAISA_fSD_Li256ELb1ELb1EEENS1_19SingleTileSchedulerILb1ELb0ELb0ELi128EEEEEEEEEvNT_6ParamsE$_ZN4cute3eso3ESOILb1ELb0EJNS_5tupleIJNS_1CILi2EEES4_EEENS2_IJiNS3_ILi4096EEEEEEEEC2ERKS5_RKS7_:
[----:B------:R-:W-:Y:S02]  /*8cd0*/  IADD3 R3, R8, -c[0x0][0x20], RZ ;  /* 0x8000080008037a10 */ /* 0x000fe40007ffe0ff */
[----:B------:R-:W-:-:S03]  /*8ce0*/  MOV R5, 0x0 ;  /* 0x0000000000057802 */ /* 0x000fc60000000f00 */
[----:B------:R1:W-:Y:S01]  /*8cf0*/  STL [R3], R2 ;  /* 0x0000000203007387 */ /* 0x0003e20000100800 */
[----:B------:R-:W-:Y:S05]  /*8d00*/  RET.REL.NODEC R4 `(_ZN7cutlass13device_kernelIN5flash19enable_sm80_to_sm89INS1_16FlashAttnBwdSm80INS1_25CollectiveMainloopBwdSm80ILi2ELi2EN4cute5tupleIJNS5_1CILi128EEES8_NS7_ILi64EEEEEENS_10bfloat16_tEfNS_4arch4Sm80ELb0ELb1ELb1ELb1ELb1ELb0ELb0ELb0ELi2ELi4ELi4ELi4ELb0EEENS1_24CollectiveEpilogueBwdGQAISA_fSD_Li256ELb1ELb1EEENS1_19SingleTileSchedulerILb1ELb0ELb0ELi128EEEEEEEEEvNT_6ParamsE) ;  /* 0xffff72f004007950 */ /* 0x000fea0003c3ffff */
        .type           $_ZN7cutlass13device_kernelIN5flash19enable_sm80_to_sm89INS1_16FlashAttnBwdSm80INS1_25CollectiveMainloopBwdSm80ILi2ELi2EN4cute5tupleIJNS5_1CILi128EEES8_NS7_ILi64EEEEEENS_10bfloat16_tEfNS_4arch4Sm80ELb0ELb1ELb1ELb1ELb1ELb0ELb0ELb0ELi2ELi4ELi4ELi4ELb0EEENS1_24CollectiveEpilogueBwdGQAISA_fSD_Li256ELb1ELb1EEENS1_19SingleTileSchedulerILb1ELb0ELb0ELi128EEEEEEEEEvNT_6ParamsE$_ZN4cute3eso3ESOILb1ELb0EJNS_5tupleIJNS_1CILi2EEES4_EEENS2_IJiNS3_ILi512EEEEEEEEC2ERKS5_RKS7_,@function
        .size           $_ZN7cutlass13device_kernelIN5flash19enable_sm80_to_sm89INS1_16FlashAttnBwdSm80INS1_25CollectiveMainloopBwdSm80ILi2ELi2EN4cute5tupleIJNS5_1CILi128EEES8_NS7_ILi64EEEEEENS_10bfloat16_tEfNS_4arch4Sm80ELb0ELb1ELb1ELb1ELb1ELb0ELb0ELb0ELi2ELi4ELi4ELi4ELb0EEENS1_24CollectiveEpilogueBwdGQAISA_fSD_Li256ELb1ELb1EEENS1_19SingleTileSchedulerILb1ELb0ELb0ELi128EEEEEEEEEvNT_6ParamsE$_ZN4cute3eso3ESOILb1ELb0EJNS_5tupleIJNS_1CILi2EEES4_EEENS2_IJiNS3_ILi512EEEEEEEEC2ERKS5_RKS7_,($_ZN7cutlass13device_kernelIN5flash19enable_sm80_to_sm89INS1_16FlashAttnBwdSm80INS1_25CollectiveMainloopBwdSm80ILi2ELi2EN4cute5tupleIJNS5_1CILi128EEES8_NS7_ILi64EEEEEENS_10bfloat16_tEfNS_4arch4Sm80ELb0ELb1ELb1ELb1ELb1ELb0ELb0ELb0ELi2ELi4ELi4ELi4ELb0EEENS1_24CollectiveEpilogueBwdGQAISA_fSD_Li256ELb1ELb1EEENS1_19SingleTileSchedulerILb1ELb0ELb0ELi128EEEEEEEEEvNT_6ParamsE$_ZN4cute3eso3ESOILb1ELb0EJNS_5tupleIJNS_1CILi2EEES4_EEENS2_IJiiEEEEEC2ERKS5_RKS6_ - $_ZN7cutlass13device_kernelIN5flash19enable_sm80_to_sm89INS1_16FlashAttnBwdSm80INS1_25CollectiveMainloopBwdSm80ILi2ELi2EN4cute5tupleIJNS5_1CILi128EEES8_NS7_ILi64EEEEEENS_10bfloat16_tEfNS_4arch4Sm80ELb0ELb1ELb1ELb1ELb1ELb0ELb0ELb0ELi2ELi4ELi4ELi4ELb0EEENS1_24CollectiveEpilogueBwdGQAISA_fSD_Li256ELb1ELb1EEENS1_19SingleTileSchedulerILb1ELb0ELb0ELi128EEEEEEEEEvNT_6ParamsE$_ZN4cute3eso3ESOILb1ELb0EJNS_5tupleIJNS_1CILi2EEES4_EEENS2_IJiNS3_ILi512EEEEEEEEC2ERKS5_RKS7_)
$_ZN7cutlass13device_kernelIN5flash19enable_sm80_to_sm89INS1_16FlashAttnBwdSm80INS1_25CollectiveMainloopBwdSm80ILi2ELi2EN4cute5tupleIJNS5_1CILi128EEES8_NS7_ILi64EEEEEENS_10bfloat16_tEfNS_4arch4Sm80ELb0ELb1ELb1ELb1ELb1ELb0ELb0ELb0ELi2ELi4ELi4ELi4ELb0EEENS1_24CollectiveEpilogueBwdGQAISA_fSD_Li256ELb1ELb1EEENS1_19SingleTileSchedulerILb1ELb0ELb0ELi128EEEEEEEEEvNT_6ParamsE$_ZN4cute3eso3ESOILb1ELb0EJNS_5tupleIJNS_1CILi2EEES4_EEENS2_IJiNS3_ILi512EEEEEEEEC2ERKS5_RKS7_:
[----:B------:R-:W-:Y:S02]  /*8d10*/  IADD3 R3, R10, -c[0x0][0x20], RZ ;  /* 0x800008000a037a10 */ /* 0x000fe40007ffe0ff */
[----:B------:R-:W-:-:S03]  /*8d20*/  MOV R5, 0x0 ;  /* 0x0000000000057802 */ /* 0x000fc60000000f00 */
[----:B------:R1:W-:Y:S01]  /*8d30*/  STL [R3], R2 ;  /* 0x0000000203007387 */ /* 0x0003e20000100800 */
[----:B------:R-:W-:Y:S05]  /*8d40*/  RET.REL.NODEC R4 `(_ZN7cutlass13device_kernelIN5flash19enable_sm80_to_sm89INS1_16FlashAttnBwdSm80INS1_25CollectiveMainloopBwdSm80ILi2ELi2EN4cute5tupleIJNS5_1CILi128EEES8_NS7_ILi64EEEEEENS_10bfloat16_tEfNS_4arch4Sm80ELb0ELb1ELb1ELb1ELb1ELb0ELb0ELb0ELi2ELi4ELi4ELi4ELb0EEENS1_24CollectiveEpilogueBwdGQAISA_fSD_Li256ELb1ELb1EEENS1_19SingleTileSchedulerILb1ELb0ELb0ELi128EEEEEEEEEvNT_6ParamsE) ;  /* 0xffff72b004007950 */ /* 0x000fea0003c3ffff */
        .type           $_ZN7cutlass13device_kernelIN5flash19enable_sm80_to_sm89INS1_16FlashAttnBwdSm80INS1_25CollectiveMainloopBwdSm80ILi2ELi2EN4cute5tupleIJNS5_1CILi128EEES8_NS7_ILi64EEEEEENS_10bfloat16_tEfNS_4arch4Sm80ELb0ELb1ELb1ELb1ELb1ELb0ELb0ELb0ELi2ELi4ELi4ELi4ELb0EEENS1_24CollectiveEpilogueBwdGQAISA_fSD_Li256ELb1ELb1EEENS1_19SingleTileSchedulerILb1ELb0ELb0ELi128EEEEEEEEEvNT_6ParamsE$_ZN4cute3eso3ESOILb1ELb0EJNS_5tupleIJNS_1CILi2EEES4_EEENS2_IJiiEEEEEC2ERKS5_RKS6_,@function
        .size           $_ZN7cutlass13device_kernelIN5flash19enable_sm80_to_sm89INS1_16FlashAttnBwdSm80INS1_25CollectiveMainloopBwdSm80ILi2ELi2EN4cute5tupleIJNS5_1CILi128EEES8_NS7_ILi64EEEEEENS_10bfloat16_tEfNS_4arch4Sm80ELb0ELb1ELb1ELb1ELb1ELb0ELb0ELb0ELi2ELi4ELi4ELi4ELb0EEENS1_24CollectiveEpilogueBwdGQAISA_fSD_Li256ELb1ELb1EEENS1_19SingleTileSchedulerILb1ELb0ELb0ELi128EEEEEEEEEvNT_6ParamsE$_ZN4cute3eso3ESOILb1ELb0EJNS_5tupleIJNS_1CILi2EEES4_EEENS2_IJiiEEEEEC2ERKS5_RKS6_,($_ZN7cutlass13device_kernelIN5flash19enable_sm80_to_sm89INS1_16FlashAttnBwdSm80INS1_25CollectiveMainloopBwdSm80ILi2ELi2EN4cute5tupleIJNS5_1CILi128EEES8_NS7_ILi64EEEEEENS_10bfloat16_tEfNS_4arch4Sm80ELb0ELb1ELb1ELb1ELb1ELb0ELb0ELb0ELi2ELi4ELi4ELi4ELb0EEENS1_24CollectiveEpilogueBwdGQAISA_fSD_Li256ELb1ELb1EEENS1_19SingleTileSchedulerILb1ELb0ELb0ELi128EEEEEEEEEvNT_6ParamsE$_ZN4cute3eso3ESOILb1ELb0EJNS_5tupleIJNS_1CILi2EEES4_EEENS2_IJiiEEENS3_ILi1EEES7_EEC2ERKS5_RKS6_RKS7_SE_ - $_ZN7cutlass13device_kernelIN5flash19enable_sm80_to_sm89INS1_16FlashAttnBwdSm80INS1_25CollectiveMainloopBwdSm80ILi2ELi2EN4cute5tupleIJNS5_1CILi128EEES8_NS7_ILi64EEEEEENS_10bfloat16_tEfNS_4arch4Sm80ELb0ELb1ELb1ELb1ELb1ELb0ELb0ELb0ELi2ELi4ELi4ELi4ELb0EEENS1_24CollectiveEpilogueBwdGQAISA_fSD_Li256ELb1ELb1EEENS1_19SingleTileSchedulerILb1ELb0ELb0ELi128EEEEEEEEEvNT_6ParamsE$_ZN4cute3eso3ESOILb1ELb0EJNS_5tupleIJNS_1CILi2EEES4_EEENS2_IJiiEEEEEC2ERKS5_RKS6_)
$_ZN7cutlass13device_kernelIN5flash19enable_sm80_to_sm89INS1_16FlashAttnBwdSm80INS1_25CollectiveMainloopBwdSm80ILi2ELi2EN4cute5tupleIJNS5_1CILi128EEES8_NS7_ILi64EEEEEENS_10bfloat16_tEfNS_4arch4Sm80ELb0ELb1ELb1ELb1ELb1ELb0ELb0ELb0ELi2ELi4ELi4ELi4ELb0EEENS1_24CollectiveEpilogueBwdGQAISA_fSD_Li256ELb1ELb1EEENS1_19SingleTileSchedulerILb1ELb0ELb0ELi128EEEEEEEEEvNT_6ParamsE$_ZN4cute3eso3ESOILb1ELb0EJNS_5tupleIJNS_1CILi2EEES4_EEENS2_IJiiEEEEEC2ERKS5_RKS6_:
[----:B------:R-:W-:Y:S02]  /*8d50*/  IADD3 R3, R3, -c[0x0][0x20], RZ ;  /* 0x8000080003037a10 */ /* 0x000fe40007ffe0ff */
[----:B------:R-:W-:-:S03]  /*8d60*/  MOV R5, 0x0 ;  /* 0x0000000000057802 */ /* 0x000fc60000000f00 */
[----:B------:R1:W-:Y:S04]  /*8d70*/  STL [R3], R2 ;  /* 0x0000000203007387 */ /* 0x0003e80000100800 */
[----:B------:R1:W-:Y:S01]  /*8d80*/  STL [R3+0x4], R8 ;  /* 0x0000040803007387 */ /* 0x0003e20000100800 */
[----:B------:R-:W-:Y:S05]  /*8d90*/  RET.REL.NODEC R4 `(_ZN7cutlass13device_kernelIN5flash19enable_sm80_to_sm89INS1_16FlashAttnBwdSm80INS1_25CollectiveMainloopBwdSm80ILi2ELi2EN4cute5tupleIJNS5_1CILi128EEES8_NS7_ILi64EEEEEENS_10bfloat16_tEfNS_4arch4Sm80ELb0ELb1ELb1ELb1ELb1ELb0ELb0ELb0ELi2ELi4ELi4ELi4ELb0EEENS1_24CollectiveEpilogueBwdGQAISA_fSD_Li256ELb1ELb1EEENS1_19SingleTileSchedulerILb1ELb0ELb0ELi128EEEEEEEEEvNT_6ParamsE) ;  /* 0xffff726004007950 */ /* 0x000fea0003c3ffff */
        .type           $_ZN7cutlass13device_kernelIN5flash19enable_sm80_to_sm89INS1_16FlashAttnBwdSm80INS1_25CollectiveMainloopBwdSm80ILi2ELi2EN4cute5tupleIJNS5_1CILi128EEES8_NS7_ILi64EEEEEENS_10bfloat16_tEfNS_4arch4Sm80ELb0ELb1ELb1ELb1ELb1ELb0ELb0ELb0ELi2ELi4ELi4ELi4ELb0EEENS1_24CollectiveEpilogueBwdGQAISA_fSD_Li256ELb1ELb1EEENS1_19SingleTileSchedulerILb1ELb0ELb0ELi128EEEEEEEEEvNT_6ParamsE$_ZN4cute3eso3ESOILb1ELb0EJNS_5tupleIJNS_1CILi2EEES4_EEENS2_IJiiEEENS3_ILi1EEES7_EEC2ERKS5_RKS6_RKS7_SE_,@function
        .size           $_ZN7cutlass13device_kernelIN5flash19enable_sm80_to_sm89INS1_16FlashAttnBwdSm80INS1_25CollectiveMainloopBwdSm80ILi2ELi2EN4cute5tupleIJNS5_1CILi128EEES8_NS7_ILi64EEEEEENS_10bfloat16_tEfNS_4arch4Sm80ELb0ELb1ELb1ELb1ELb1ELb0ELb0ELb0ELi2ELi4ELi4ELi4ELb0EEENS1_24CollectiveEpilogueBwdGQAISA_fSD_Li256ELb1ELb1EEENS1_19SingleTileSchedulerILb1ELb0ELb0ELi128EEEEEEEEEvNT_6ParamsE$_ZN4cute3eso3ESOILb1ELb0EJNS_5tupleIJNS_1CILi2EEES4_EEENS2_IJiiEEENS3_ILi1EEES7_EEC2ERKS5_RKS6_RKS7_SE_,($_ZN7cutlass13device_kernelIN5flash19enable_sm80_to_sm89INS1_16FlashAttnBwdSm80INS1_25CollectiveMainloopBwdSm80ILi2ELi2EN4cute5tupleIJNS5_1CILi128EEES8_NS7_ILi64EEEEEENS_10bfloat16_tEfNS_4arch4Sm80ELb0ELb1ELb1ELb1ELb1ELb0ELb0ELb0ELi2ELi4ELi4ELi4ELb0EEENS1_24CollectiveEpilogueBwdGQAISA_fSD_Li256ELb1ELb1EEENS1_19SingleTileSchedulerILb1ELb0ELb0ELi128EEEEEEEEEvNT_6ParamsE$_ZN4cute3eso3ESOILb1ELb0EJNS_5tupleIJNS_1CILi2EEES4_S4_EEENS2_IJNS3_ILi1EEENS3_ILi512EEEiEEEEEC2ERKS5_RKS8_ - $_ZN7cutlass13device_kernelIN5flash19enable_sm80_to_sm89INS1_16FlashAttnBwdSm80INS1_25CollectiveMainloopBwdSm80ILi2ELi2EN4cute5tupleIJNS5_1CILi128EEES8_NS7_ILi64EEEEEENS_10bfloat16_tEfNS_4arch4Sm80ELb0ELb1ELb1ELb1ELb1ELb0ELb0ELb0ELi2ELi4ELi4ELi4ELb0EEENS1_24CollectiveEpilogueBwdGQAISA_fSD_Li256ELb1ELb1EEENS1_19SingleTileSchedulerILb1ELb0ELb0ELi128EEEEEEEEEvNT_6ParamsE$_ZN4cute3eso3ESOILb1ELb0EJNS_5tupleIJNS_1CILi2EEES4_EEENS2_IJiiEEENS3_ILi1EEES7_EEC2ERKS5_RKS6_RKS7_SE_)
$_ZN7cutlass13device_kernelIN5flash19enable_sm80_to_sm89INS1_16FlashAttnBwdSm80INS1_25CollectiveMainloopBwdSm80ILi2ELi2EN4cute5tupleIJNS5_1CILi128EEES8_NS7_ILi64EEEEEENS_10bfloat16_tEfNS_4arch4Sm80ELb0ELb1ELb1ELb1ELb1ELb0ELb0ELb0ELi2ELi4ELi4ELi4ELb0EEENS1_24CollectiveEpilogueBwdGQAISA_fSD_Li256ELb1ELb1EEENS1_19SingleTileSchedulerILb1ELb0ELb0ELi128EEEEEEEEEvNT_6ParamsE$_ZN4cute3eso3ESOILb1ELb0EJNS_5tupleIJNS_1CILi2EEES4_EEENS2_IJiiEEENS3_ILi1EEES7_EEC2ERKS5_RKS6_RKS7_SE_:
[----:B------:R-:W-:Y:S01]  /*8da0*/  IADD3 R4, R4, -c[0x0][0x20], RZ ;  /* 0x8000080004047a10 */ /* 0x000fe20007ffe0ff */
[----:B------:R-:W-:Y:S01]  /*8db0*/  IMAD.MOV.U32 R84, RZ, RZ, R6 ;  /* 0x000000ffff547224 */ /* 0x000fe200078e0006 */
[----:B------:R-:W-:-:S03]  /*8dc0*/  MOV R85, 0x0 ;  /* 0x0000000000557802 */ /* 0x000fc60000000f00 */
[----:B------:R1:W-:Y:S04]  /*8dd0*/  STL [R4], R2 ;  /* 0x0000000204007387 */ /* 0x0003e80000100800 */
[----:B------:R1:W-:Y:S01]  /*8de0*/  STL [R4+0x4], R3 ;  /* 0x0000040304007387 */ /* 0x0003e20000100800 */
[----:B------:R-:W-:Y:S05]  /*8df0*/  RET.REL.NODEC R84 `(_ZN7cutlass13device_kernelIN5flash19enable_sm80_to_sm89INS1_16FlashAttnBwdSm80INS1_25CollectiveMainloopBwdSm80ILi2ELi2EN4cute5tupleIJNS5_1CILi128EEES8_NS7_ILi64EEEEEENS_10bfloat16_tEfNS_4arch4Sm80ELb0ELb1ELb1ELb1ELb1ELb0ELb0ELb0ELi2ELi4ELi4ELi4ELb0EEENS1_24CollectiveEpilogueBwdGQAISA_fSD_Li256ELb1ELb1EEENS1_19SingleTileSchedulerILb1ELb0ELb0ELi128EEEEEEEEEvNT_6ParamsE) ;  /* 0xffff720054007950 */ /* 0x000fea0003c3ffff */
        .type           $_ZN7cutlass13device_kernelIN5flash19enable_sm80_to_sm89INS1_16FlashAttnBwdSm80INS1_25CollectiveMainloopBwdSm80ILi2ELi2EN4cute5tupleIJNS5_1CILi128EEES8_NS7_ILi64EEEEEENS_10bfloat16_tEfNS_4arch4Sm80ELb0ELb1ELb1ELb1ELb1ELb0ELb0ELb0ELi2ELi4ELi4ELi4ELb0EEENS1_24CollectiveEpilogueBwdGQAISA_fSD_Li256ELb1ELb1EEENS1_19SingleTileSchedulerILb1ELb0ELb0ELi128EEEEEEEEEvNT_6ParamsE$_ZN4cute3eso3ESOILb1ELb0EJNS_5tupleIJNS_1CILi2EEES4_S4_EEENS2_IJNS3_ILi1EEENS3_ILi512EEEiEEEEEC2ERKS5_RKS8_,@function
        .size           $_ZN7cutlass13device_kernelIN5flash19enable_sm80_to_sm89INS1_16FlashAttnBwdSm80INS1_25CollectiveMainloopBwdSm80ILi2ELi2EN4cute5tupleIJNS5_1CILi128EEES8_NS7_ILi64EEEEEENS_10bfloat16_tEfNS_4arch4Sm80ELb0ELb1ELb1ELb1ELb1ELb0ELb0ELb0ELi2ELi4ELi4ELi4ELb0EEENS1_24CollectiveEpilogueBwdGQAISA_fSD_Li256ELb1ELb1EEENS1_19SingleTileSchedulerILb1ELb0ELb0ELi128EEEEEEEEEvNT_6ParamsE$_ZN4cute3eso3ESOILb1ELb0EJNS_5tupleIJNS_1CILi2EEES4_S4_EEENS2_IJNS3_ILi1EEENS3_ILi512EEEiEEEEEC2ERKS5_RKS8_,($_ZN7cutlass13device_kernelIN5flash19enable_sm80_to_sm89INS1_16FlashAttnBwdSm80INS1_25CollectiveMainloopBwdSm80ILi2ELi2EN4cute5tupleIJNS5_1CILi128EEES8_NS7_ILi64EEEEEENS_10bfloat16_tEfNS_4arch4Sm80ELb0ELb1ELb1ELb1ELb1ELb0ELb0ELb0ELi2ELi4ELi4ELi4ELb0EEENS1_24CollectiveEpilogueBwdGQAISA_fSD_Li256ELb1ELb1EEENS1_19SingleTileSchedulerILb1ELb0ELb0ELi128EEEEEEEEEvNT_6ParamsE$_ZN4cute3eso3ESOILb1ELb0EJNS_5tupleIJNS_1CILi8EEENS2_IJNS3_ILi2EEES5_S5_EEENS3_ILi1EEES6_S7_EEENS2_IJS7_NS2_IJS4_iiEEENS3_ILi64EEENS2_IJiNS3_ILi144EEENS3_ILi288EEEEEENS3_ILi512EEEEEEEEC2ERKS8_RKSF_ - $_ZN7cutlass13device_kernelIN5flash19enable_sm80_to_sm89INS1_16FlashAttnBwdSm80INS1_25CollectiveMainloopBwdSm80ILi2ELi2EN4cute5tupleIJNS5_1CILi128EEES8_NS7_ILi64EEEEEENS_10bfloat16_tEfNS_4arch4Sm80ELb0ELb1ELb1ELb1ELb1ELb0ELb0ELb0ELi2ELi4ELi4ELi4ELb0EEENS1_24CollectiveEpilogueBwdGQAISA_fSD_Li256ELb1ELb1EEENS1_19SingleTileSchedulerILb1ELb0ELb0ELi128EEEEEEEEEvNT_6ParamsE$_ZN4cute3eso3ESOILb1ELb0EJNS_5tupleIJNS_1CILi2EEES4_S4_EEENS2_IJNS3_ILi1EEENS3_ILi512EEEiEEEEEC2ERKS5_RKS8_)
$_ZN7cutlass13device_kernelIN5flash19enable_sm80_to_sm89INS1_16FlashAttnBwdSm80INS1_25CollectiveMainloopBwdSm80ILi2ELi2EN4cute5tupleIJNS5_1CILi128EEES8_NS7_ILi64EEEEEENS_10bfloat16_tEfNS_4arch4Sm80ELb0ELb1ELb1ELb1ELb1ELb0ELb0ELb0ELi2ELi4ELi4ELi4ELb0EEENS1_24CollectiveEpilogueBwdGQAISA_fSD_Li256ELb1ELb1EEENS1_19SingleTileSchedulerILb1ELb0ELb0ELi128EEEEEEEEEvNT_6ParamsE$_ZN4cute3eso3ESOILb1ELb0EJNS_5tupleIJNS_1CILi2EEES4_S4_EEENS2_IJNS3_ILi1EEENS3_ILi512EEEiEEEEEC2ERKS5_RKS8_:
[----:B------:R-:W-:Y:S02]  /*8e00*/  IADD3 R3, R74, -c[0x0][0x20], RZ ;  /* 0x800008004a037a10 */ /* 0x000fe40007ffe0ff */
[----:B------:R-:W-:-:S03]  /*8e10*/  MOV R5, 0x0 ;  /* 0x0000000000057802 */ /* 0x000fc60000000f00 */
[----:B------:R1:W-:Y:S01]  /*8e20*/  STL [R3], R2 ;  /* 0x0000000203007387 */ /* 0x0003e20000100800 */
[----:B------:R-:W-:Y:S05]  /*8e30*/  RET.REL.NODEC R4 `(_ZN7cutlass13device_kernelIN5flash19enable_sm80_to_sm89INS1_16FlashAttnBwdSm80INS1_25CollectiveMainloopBwdSm80ILi2ELi2EN4cute5tupleIJNS5_1CILi128EEES8_NS7_ILi64EEEEEENS_10bfloat16_tEfNS_4arch4Sm80ELb0ELb1ELb1ELb1ELb1ELb0ELb0ELb0ELi2ELi4ELi4ELi4ELb0EEENS1_24CollectiveEpilogueBwdGQAISA_fSD_Li256ELb1ELb1EEENS1_19SingleTileSchedulerILb1ELb0ELb0ELi128EEEEEEEEEvNT_6ParamsE) ;  /* 0xffff71c004007950 */ /* 0x000fea0003c3ffff */
        .type           $_ZN7cutlass13device_kernelIN5flash19enable_sm80_to_sm89INS1_16FlashAttnBwdSm80INS1_25CollectiveMainloopBwdSm80ILi2ELi2EN4cute5tupleIJNS5_1CILi128EEES8_NS7_ILi64EEEEEENS_10bfloat16_tEfNS_4arch4Sm80ELb0ELb1ELb1ELb1ELb1ELb0ELb0ELb0ELi2ELi4ELi4ELi4ELb0EEENS1_24CollectiveEpilogueBwdGQAISA_fSD_Li256ELb1ELb1EEENS1_19SingleTileSchedulerILb1ELb0ELb0ELi128EEEEEEEEEvNT_6ParamsE$_ZN4cute3eso3ESOILb1ELb0EJNS_5tupleIJNS_1CILi8EEENS2_IJNS3_ILi2EEES5_S5_EEENS3_ILi1EEES6_S7_EEENS2_IJS7_NS2_IJS4_iiEEENS3_ILi64EEENS2_IJiNS3_ILi144EEENS3_ILi288EEEEEENS3_ILi512EEEEEEEEC2ERKS8_RKSF_,@function
        .size           $_ZN7cutlass13device_kernelIN5flash19enable_sm80_to_sm89INS1_16FlashAttnBwdSm80INS1_25CollectiveMainloopBwdSm80ILi2ELi2EN4cute5tupleIJNS5_1CILi128EEES8_NS7_ILi64EEEEEENS_10bfloat16_tEfNS_4arch4Sm80ELb0ELb1ELb1ELb1ELb1ELb0ELb0ELb0ELi2ELi4ELi4ELi4ELb0EEENS1_24CollectiveEpilogueBwdGQAISA_fSD_Li256ELb1ELb1EEENS1_19SingleTileSchedulerILb1ELb0ELb0ELi128EEEEEEEEEvNT_6ParamsE$_ZN4cute3eso3ESOILb1ELb0EJNS_5tupleIJNS_1CILi8EEENS2_IJNS3_ILi2EEES5_S5_EEENS3_ILi1EEES6_S7_EEENS2_IJS7_NS2_IJS4_iiEEENS3_ILi64EEENS2_IJiNS3_ILi144EEENS3_ILi288EEEEEENS3_ILi512EEEEEEEEC2ERKS8_RKSF_,($_ZN7cutlass13device_kernelIN5flash19enable_sm80_to_sm89INS1_16FlashAttnBwdSm80INS1_25CollectiveMainloopBwdSm80ILi2ELi2EN4cute5tupleIJNS5_1CILi128EEES8_NS7_ILi64EEEEEENS_10bfloat16_tEfNS_4arch4Sm80ELb0ELb1ELb1ELb1ELb1ELb0ELb0ELb0ELi2ELi4ELi4ELi4ELb0EEENS1_24CollectiveEpilogueBwdGQAISA_fSD_Li256ELb1ELb1EEENS1_19SingleTileSchedulerILb1ELb0ELb0ELi128EEEEEEEEEvNT_6ParamsE$_ZN4cute3eso3ESOILb1ELb0EJNS_5tupleIJNS_1CILi8EEENS2_IJNS3_ILi2EEES5_S5_EEENS3_ILi1EEES6_S7_EEENS2_IJS7_NS2_IJiiiEEENS3_ILi64EEENS2_IJNS3_ILi72EEENS3_ILi144EEENS3_ILi288EEEEEENS3_ILi512EEEEEEEEC2ERKS8_RKSG_ - $_ZN7cutlass13device_kernelIN5flash19enable_sm80_to_sm89INS1_16FlashAttnBwdSm80INS1_25CollectiveMainloopBwdSm80ILi2ELi2EN4cute5tupleIJNS5_1CILi128EEES8_NS7_ILi64EEEEEENS_10bfloat16_tEfNS_4arch4Sm80ELb0ELb1ELb1ELb1ELb1ELb0ELb0ELb0ELi2ELi4ELi4ELi4ELb0EEENS1_24CollectiveEpilogueBwdGQAISA_fSD_Li256ELb1ELb1EEENS1_19SingleTileSchedulerILb1ELb0ELb0ELi128EEEEEEEEEvNT_6ParamsE$_ZN4cute3eso3ESOILb1ELb0EJNS_5tupleIJNS_1CILi8EEENS2_IJNS3_ILi2EEES5_S5_EEENS3_ILi1EEES6_S7_EEENS2_IJS7_NS2_IJS4_iiEEENS3_ILi64EEENS2_IJiNS3_ILi144EEENS3_ILi288EEEEEENS3_ILi512EEEEEEEEC2ERKS8_RKSF_)
$_ZN7cutlass13device_kernelIN5flash19enable_sm80_to_sm89INS1_16FlashAttnBwdSm80INS1_25CollectiveMainloopBwdSm80ILi2ELi2EN4cute5tupleIJNS5_1CILi128EEES8_NS7_ILi64EEEEEENS_10bfloat16_tEfNS_4arch4Sm80ELb0ELb1ELb1ELb1ELb1ELb0ELb0ELb0ELi2ELi4ELi4ELi4ELb0EEENS1_24CollectiveEpilogueBwdGQAISA_fSD_Li256ELb1ELb1EEENS1_19SingleTileSchedulerILb1ELb0ELb0ELi128EEEEEEEEEvNT_6ParamsE$_ZN4cute3eso3ESOILb1ELb0EJNS_5tupleIJNS_1CILi8EEENS2_IJNS3_ILi2EEES5_S5_EEENS3_ILi1EEES6_S7_EEENS2_IJS7_NS2_IJS4_iiEEENS3_ILi64EEENS2_IJiNS3_ILi144EEENS3_ILi288EEEEEENS3_ILi512EEEEEEEEC2ERKS8_RKSF_:
[----:B------:R-:W-:Y:S01]  /*8e40*/  IADD3 R4, R63, -c[0x0][0x20], RZ ;  /* 0x800008003f047a10 */ /* 0x000fe20007ffe0ff */
[----:B------:R-:W-:Y:S01]  /*8e50*/  IMAD.MOV.U32 R74, RZ, RZ, R8 ;  /* 0x000000ffff4a7224 */ /* 0x000fe200078e0008 */
[----:B------:R-:W-:-:S03]  /*8e60*/  MOV R75, 0x0 ;  /* 0x00000000004b7802 */ /* 0x000fc60000000f00 */
[----:B------:R1:W-:Y:S04]  /*8e70*/  STL [R4], R2 ;  /* 0x0000000204007387 */ /* 0x0003e80000100800 */
[----:B------:R1:W-:Y:S04]  /*8e80*/  STL [R4+0x4], R3 ;  /* 0x0000040304007387 */ /* 0x0003e80000100800 */
[----:B------:R1:W-:Y:S01]  /*8e90*/  STL [R4+0x8], R5 ;  /* 0x0000080504007387 */ /* 0x0003e20000100800 */
[----:B------:R-:W-:Y:S05]  /*8ea0*/  RET.REL.NODEC R74 `(_ZN7cutlass13device_kernelIN5flash19enable_sm80_to_sm89INS1_16FlashAttnBwdSm80INS1_25CollectiveMainloopBwdSm80ILi2ELi2EN4cute5tupleIJNS5_1CILi128EEES8_NS7_ILi64EEEEEENS_10bfloat16_tEfNS_4arch4Sm80ELb0ELb1ELb1ELb1ELb1ELb0ELb0ELb0ELi2ELi4ELi4ELi4ELb0EEENS1_24CollectiveEpilogueBwdGQAISA_fSD_Li256ELb1ELb1EEENS1_19SingleTileSchedulerILb1ELb0ELb0ELi128EEEEEEEEEvNT_6ParamsE) ;  /* 0xffff71504a007950 */ /* 0x000fea0003c3ffff */
        .type           $_ZN7cutlass13device_kernelIN5flash19enable_sm80_to_sm89INS1_16FlashAttnBwdSm80INS1_25CollectiveMainloopBwdSm80ILi2ELi2EN4cute5tupleIJNS5_1CILi128EEES8_NS7_ILi64EEEEEENS_10bfloat16_tEfNS_4arch4Sm80ELb0ELb1ELb1ELb1ELb1ELb0ELb0ELb0ELi2ELi4ELi4ELi4ELb0EEENS1_24CollectiveEpilogueBwdGQAISA_fSD_Li256ELb1ELb1EEENS1_19SingleTileSchedulerILb1ELb0ELb0ELi128EEEEEEEEEvNT_6ParamsE$_ZN4cute3eso3ESOILb1ELb0EJNS_5tupleIJNS_1CILi8EEENS2_IJNS3_ILi2EEES5_S5_EEENS3_ILi1EEES6_S7_EEENS2_IJS7_NS2_IJiiiEEENS3_ILi64EEENS2_IJNS3_ILi72EEENS3_ILi144EEENS3_ILi288EEEEEENS3_ILi512EEEEEEEEC2ERKS8_RKSG_,@function
        .size           $_ZN7cutlass13device_kernelIN5flash19enable_sm80_to_sm89INS1_16FlashAttnBwdSm80INS1_25CollectiveMainloopBwdSm80ILi2ELi2EN4cute5tupleIJNS5_1CILi128EEES8_NS7_ILi64EEEEEENS_10bfloat16_tEfNS_4arch4Sm80ELb0ELb1ELb1ELb1ELb1ELb0ELb0ELb0ELi2ELi4ELi4ELi4ELb0EEENS1_24CollectiveEpilogueBwdGQAISA_fSD_Li256ELb1ELb1EEENS1_19SingleTileSchedulerILb1ELb0ELb0ELi128EEEEEEEEEvNT_6ParamsE$_ZN4cute3eso3ESOILb1ELb0EJNS_5tupleIJNS_1CILi8EEENS2_IJNS3_ILi2EEES5_S5_EEENS3_ILi1EEES6_S7_EEENS2_IJS7_NS2_IJiiiEEENS3_ILi64EEENS2_IJNS3_ILi72EEENS3_ILi144EEENS3_ILi288EEEEEENS3_ILi512EEEEEEEEC2ERKS8_RKSG_,($_ZN7cutlass13device_kernelIN5flash19enable_sm80_to_sm89INS1_16FlashAttnBwdSm80INS1_25CollectiveMainloopBwdSm80ILi2ELi2EN4cute5tupleIJNS5_1CILi128EEES8_NS7_ILi64EEEEEENS_10bfloat16_tEfNS_4arch4Sm80ELb0ELb1ELb1ELb1ELb1ELb0ELb0ELb0ELi2ELi4ELi4ELi4ELb0EEENS1_24CollectiveEpilogueBwdGQAISA_fSD_Li256ELb1ELb1EEENS1_19SingleTileSchedulerILb1ELb0ELb0ELi128EEEEEEEEEvNT_6ParamsE$_ZN4cute3eso3ESOILb1ELb0EJNS_5tupleIJNS_1CILi8EEENS3_ILi2EEES5_S5_S4_S5_EEENS2_IJNS3_ILi1EEEiiiNS3_ILi72EEENS3_ILi512EEEEEEEEC2ERKS6_RKSA_ - $_ZN7cutlass13device_kernelIN5flash19enable_sm80_to_sm89INS1_16FlashAttnBwdSm80INS1_25CollectiveMainloopBwdSm80ILi2ELi2EN4cute5tupleIJNS5_1CILi128EEES8_NS7_ILi64EEEEEENS_10bfloat16_tEfNS_4arch4Sm80ELb0ELb1ELb1ELb1ELb1ELb0ELb0ELb0ELi2ELi4ELi4ELi4ELb0EEENS1_24CollectiveEpilogueBwdGQAISA_fSD_Li256ELb1ELb1EEENS1_19SingleTileSchedulerILb1ELb0ELb0ELi128EEEEEEEEEvNT_6ParamsE$_ZN4cute3eso3ESOILb1ELb0EJNS_5tupleIJNS_1CILi8EEENS2_IJNS3_ILi2EEES5_S5_EEENS3_ILi1EEES6_S7_EEENS2_IJS7_NS2_IJiiiEEENS3_ILi64EEENS2_IJNS3_ILi72EEENS3_ILi144EEENS3_ILi288EEEEEENS3_ILi512EEEEEEEEC2ERKS8_RKSG_)
$_ZN7cutlass13device_kernelIN5flash19enable_sm80_to_sm89INS1_16FlashAttnBwdSm80INS1_25CollectiveMainloopBwdSm80ILi2ELi2EN4cute5tupleIJNS5_1CILi128EEES8_NS7_ILi64EEEEEENS_10bfloat16_tEfNS_4arch4Sm80ELb0ELb1ELb1ELb1ELb1ELb0ELb0ELb0ELi2ELi4ELi4ELi4ELb0EEENS1_24CollectiveEpilogueBwdGQAISA_fSD_Li256ELb1ELb1EEENS1_19SingleTileSchedulerILb1ELb0ELb0ELi128EEEEEEEEEvNT_6ParamsE$_ZN4cute3eso3ESOILb1ELb0EJNS_5tupleIJNS_1CILi8EEENS2_IJNS3_ILi2EEES5_S5_EEENS3_ILi1EEES6_S7_EEENS2_IJS7_NS2_IJiiiEEENS3_ILi64EEENS2_IJNS3_ILi72EEENS3_ILi144EEENS3_ILi288EEEEEENS3_ILi512EEEEEEEEC2ERKS8_RKSG_:
[----:B------:R-:W-:Y:S01]  /*8eb0*/  IADD3 R4, R4, -c[0x0][0x20], RZ ;  /* 0x8000080004047a10 */ /* 0x000fe20007ffe0ff */
[----:B------:R-:W-:Y:S01]  /*8ec0*/  IMAD.MOV.U32 R80, RZ, RZ, R8 ;  /* 0x000000ffff507224 */ /* 0x000fe200078e0008 */
[----:B------:R-:W-:-:S03]  /*8ed0*/  MOV R81, 0x0 ;  /* 0x0000000000517802 */ /* 0x000fc60000000f00 */
[----:B------:R1:W-:Y:S04]  /*8ee0*/  STL [R4], R2 ;  /* 0x0000000204007387 */ /* 0x0003e80000100800 */
[----:B------:R1:W-:Y:S04]  /*8ef0*/  STL [R4+0x4], R3 ;  /* 0x0000040304007387 */ /* 0x0003e80000100800 */
[----:B------:R1:W-:Y:S01]  /*8f00*/  STL [R4+0x8], R5 ;  /* 0x0000080504007387 */ /* 0x0003e20000100800 */
[----:B------:R-:W-:Y:S05]  /*8f10*/  RET.REL.NODEC R80 `(_ZN7cutlass13device_kernelIN5flash19enable_sm80_to_sm89INS1_16FlashAttnBwdSm80INS1_25CollectiveMainloopBwdSm80ILi2ELi2EN4cute5tupleIJNS5_1CILi128EEES8_NS7_ILi64EEEEEENS_10bfloat16_tEfNS_4arch4Sm80ELb0ELb1ELb1ELb1ELb1ELb0ELb0ELb0ELi2ELi4ELi4ELi4ELb0EEENS1_24CollectiveEpilogueBwdGQAISA_fSD_Li256ELb1ELb1EEENS1_19SingleTileSchedulerILb1ELb0ELb0ELi128EEEEEEEEEvNT_6ParamsE) ;  /* 0xffff70e050007950 */ /* 0x000fea0003c3ffff */
        .type           $_ZN7cutlass13device_kernelIN5flash19enable_sm80_to_sm89INS1_16FlashAttnBwdSm80INS1_25CollectiveMainloopBwdSm80ILi2ELi2EN4cute5tupleIJNS5_1CILi128EEES8_NS7_ILi64EEEEEENS_10bfloat16_tEfNS_4arch4Sm80ELb0ELb1ELb1ELb1ELb1ELb0ELb0ELb0ELi2ELi4ELi4ELi4ELb0EEENS1_24CollectiveEpilogueBwdGQAISA_fSD_Li256ELb1ELb1EEENS1_19SingleTileSchedulerILb1ELb0ELb0ELi128EEEEEEEEEvNT_6ParamsE$_ZN4cute3eso3ESOILb1ELb0EJNS_5tupleIJNS_1CILi8EEENS3_ILi2EEES5_S5_S4_S5_EEENS2_IJNS3_ILi1EEEiiiNS3_ILi72EEENS3_ILi512EEEEEEEEC2ERKS6_RKSA_,@function
        .size           $_ZN7cutlass13device_kernelIN5flash19enable_sm80_to_sm89INS1_16FlashAttnBwdSm80INS1_25CollectiveMainloopBwdSm80ILi2ELi2EN4cute5tupleIJNS5_1CILi128EEES8_NS7_ILi64EEEEEENS_10bfloat16_tEfNS_4arch4Sm80ELb0ELb1ELb1ELb1ELb1ELb0ELb0ELb0ELi2ELi4ELi4ELi4ELb0EEENS1_24CollectiveEpilogueBwdGQAISA_fSD_Li256ELb1ELb1EEENS1_19SingleTileSchedulerILb1ELb0ELb0ELi128EEEEEEEEEvNT_6ParamsE$_ZN4cute3eso3ESOILb1ELb0EJNS_5tupleIJNS_1CILi8EEENS3_ILi2EEES5_S5_S4_S5_EEENS2_IJNS3_ILi1EEEiiiNS3_ILi72EEENS3_ILi512EEEEEEEEC2ERKS6_RKSA_,($_ZN7cutlass13device_kernelIN5flash19enable_sm80_to_sm89INS1_16FlashAttnBwdSm80INS1_25CollectiveMainloopBwdSm80ILi2ELi2EN4cute5tupleIJNS5_1CILi128EEES8_NS7_ILi64EEEEEENS_10bfloat16_tEfNS_4arch4Sm80ELb0ELb1ELb1ELb1ELb1ELb0ELb0ELb0ELi2ELi4ELi4ELi4ELb0EEENS1_24CollectiveEpilogueBwdGQAISA_fSD_Li256ELb1ELb1EEENS1_19SingleTileSchedulerILb1ELb0ELb0ELi128EEEEEEEEEvNT_6ParamsE$_ZN4cute3eso3ESOILb1ELb0EJNS_6LayoutINS_5tupleIJNS3_IJNS3_IJNS3_IJNS_1CILi4EEENS4_ILi2EEEEEENS4_ILi1EEEEEES8_EEENS3_IJNS3_IJNS3_IJS8_S8_EEES8_EEES6_EEEEEENS3_IJNS3_IJNS3_IJNS3_IJS8_NS4_ILi32EEEEEENS4_ILi0EEEEEESH_EEENS3_IJNS3_IJNS3_IJSH_SH_EEESH_EEENS4_ILi64EEEEEEEEEEENS_10ViewEngineIPN7cutlass10bfloat16_tEEEEEC2ERKSP_RKSU_ - $_ZN7cutlass13device_kernelIN5flash19enable_sm80_to_sm89INS1_16FlashAttnBwdSm80INS1_25CollectiveMainloopBwdSm80ILi2ELi2EN4cute5tupleIJNS5_1CILi128EEES8_NS7_ILi64EEEEEENS_10bfloat16_tEfNS_4arch4Sm80ELb0ELb1ELb1ELb1ELb1ELb0ELb0ELb0ELi2ELi4ELi4ELi4ELb0EEENS1_24CollectiveEpilogueBwdGQAISA_fSD_Li256ELb1ELb1EEENS1_19SingleTileSchedulerILb1ELb0ELb0ELi128EEEEEEEEEvNT_6ParamsE$_ZN4cute3eso3ESOILb1ELb0EJNS_5tupleIJNS_1CILi8EEENS3_ILi2EEES5_S5_S4_S5_EEENS2_IJNS3_ILi1EEEiiiNS3_ILi72EEENS3_ILi512EEEEEEEEC2ERKS6_RKSA_)
$_ZN7cutlass13device_kernelIN5flash19enable_sm80_to_sm89INS1_16FlashAttnBwdSm80INS1_25CollectiveMainloopBwdSm80ILi2ELi2EN4cute5tupleIJNS5_1CILi128EEES8_NS7_ILi64EEEEEENS_10bfloat16_tEfNS_4arch4Sm80ELb0ELb1ELb1ELb1ELb1ELb0ELb0ELb0ELi2ELi4ELi4ELi4ELb0EEENS1_24CollectiveEpilogueBwdGQAISA_fSD_Li256ELb1ELb1EEENS1_19SingleTileSchedulerILb1ELb0ELb0ELi128EEEEEEEEEvNT_6ParamsE$_ZN4cute3eso3ESOILb1ELb0EJNS_5tupleIJNS_1CILi8EEENS3_ILi2EEES5_S5_S4_S5_EEENS2_IJNS3_ILi1EEEiiiNS3_ILi72EEENS3_ILi512EEEEEEEEC2ERKS6_RKSA_:
[----:B------:R-:W-:Y:S01]  /*8f20*/  IADD3 R4, R4, -c[0x0][0x20], RZ ;  /* 0x8000080004047a10 */ /* 0x000fe20007ffe0ff */
[----:B------:R-:W-:Y:S01]  /*8f30*/  IMAD.MOV.U32 R84, RZ, RZ, R8 ;  /* 0x000000ffff547224 */ /* 0x000fe200078e0008 */
[----:B------:R-:W-:-:S03]  /*8f40*/  MOV R85, 0x0 ;  /* 0x0000000000557802 */ /* 0x000fc60000000f00 */
[----:B------:R1:W-:Y:S04]  /*8f50*/  STL [R4], R2 ;  /* 0x0000000204007387 */ /* 0x0003e80000100800 */
[----:B------:R1:W-:Y:S04]  /*8f60*/  STL [R4+0x4], R3 ;  /* 0x0000040304007387 */ /* 0x0003e80000100800 */
[----:B------:R1:W-:Y:S01]  /*8f70*/  STL [R4+0x8], R5 ;  /* 0x0000080504007387 */ /* 0x0003e20000100800 */
[----:B------:R-:W-:Y:S05]  /*8f80*/  RET.REL.NODEC R84 `(_ZN7cutlass13device_kernelIN5flash19enable_sm80_to_sm89INS1_16FlashAttnBwdSm80INS1_25CollectiveMainloopBwdSm80ILi2ELi2EN4cute5tupleIJNS5_1CILi128EEES8_NS7_ILi64EEEEEENS_10bfloat16_tEfNS_4arch4Sm80ELb0ELb1ELb1ELb1ELb1ELb0ELb0ELb0ELi2ELi4ELi4ELi4ELb0EEENS1_24CollectiveEpilogueBwdGQAISA_fSD_Li256ELb1ELb1EEENS1_19SingleTileSchedulerILb1ELb0ELb0ELi128EEEEEEEEEvNT_6ParamsE) ;  /* 0xffff707054007950 */ /* 0x000fea0003c3ffff */
        .type           $_ZN7cutlass13device_kernelIN5flash19enable_sm80_to_sm89INS1_16FlashAttnBwdSm80INS1_25CollectiveMainloopBwdSm80ILi2ELi2EN4cute5tupleIJNS5_1CILi128EEES8_NS7_ILi64EEEEEENS_10bfloat16_tEfNS_4arch4Sm80ELb0ELb1ELb1ELb1ELb1ELb0ELb0ELb0ELi2ELi4ELi4ELi4ELb0EEENS1_24CollectiveEpilogueBwdGQAISA_fSD_Li256ELb1ELb1EEENS1_19SingleTileSchedulerILb1ELb0ELb0ELi128EEEEEEEEEvNT_6ParamsE$_ZN4cute3eso3ESOILb1ELb0EJNS_6LayoutINS_5tupleIJNS3_IJNS3_IJNS3_IJNS_1CILi4EEENS4_ILi2EEEEEENS4_ILi1EEEEEES8_EEENS3_IJNS3_IJNS3_IJS8_S8_EEES8_EEES6_EEEEEENS3_IJNS3_IJNS3_IJNS3_IJS8_NS4_ILi32EEEEEENS4_ILi0EEEEEESH_EEENS3_IJNS3_IJNS3_IJSH_SH_EEESH_EEENS4_ILi64EEEEEEEEEEENS_10ViewEngineIPN7cutlass10bfloat16_tEEEEEC2ERKSP_RKSU_,@function
        .size           $_ZN7cutlass13device_kernelIN5flash19enable_sm80_to_sm89INS1_16FlashAttnBwdSm80INS1_25CollectiveMainloopBwdSm80ILi2ELi2EN4cute5tupleIJNS5_1CILi128EEES8_NS7_ILi64EEEEEENS_10bfloat16_tEfNS_4arch4Sm80ELb0ELb1ELb1ELb1ELb1ELb0ELb0ELb0ELi2ELi4ELi4ELi4ELb0EEENS1_24CollectiveEpilogueBwdGQAISA_fSD_Li256ELb1ELb1EEENS1_19SingleTileSchedulerILb1ELb0ELb0ELi128EEEEEEEEEvNT_6ParamsE$_ZN4cute3eso3ESOILb1ELb0EJNS_6LayoutINS_5tupleIJNS3_IJNS3_IJNS3_IJNS_1CILi4EEENS4_ILi2EEEEEENS4_ILi1EEEEEES8_EEENS3_IJNS3_IJNS3_IJS8_S8_EEES8_EEES6_EEEEEENS3_IJNS3_IJNS3_IJNS3_IJS8_NS4_ILi32EEEEEENS4_ILi0EEEEEESH_EEENS3_IJNS3_IJNS3_IJSH_SH_EEESH_EEENS4_ILi64EEEEEEEEEEENS_10ViewEngineIPN7cutlass10bfloat16_tEEEEEC2ERKSP_RKSU_,($_ZN7cutlass13device_kernelIN5flash19enable_sm80_to_sm89INS1_16FlashAttnBwdSm80INS1_25CollectiveMainloopBwdSm80ILi2ELi2EN4cute5tupleIJNS5_1CILi128EEES8_NS7_ILi64EEEEEENS_10bfloat16_tEfNS_4arch4Sm80ELb0ELb1ELb1ELb1ELb1ELb0ELb0ELb0ELi2ELi4ELi4ELi4ELb0EEENS1_24CollectiveEpilogueBwdGQAISA_fSD_Li256ELb1ELb1EEENS1_19SingleTileSchedulerILb1ELb0ELb0ELi128EEEEEEEEEvNT_6ParamsE$_ZN4cute3eso3ESOILb1ELb0EJNS_6LayoutINS_5tupleIJNS3_IJNS3_IJNS_1CILi2EEES5_EEENS4_ILi1EEEEEEEEENS3_IJNS3_IJNS3_IJS7_NS4_ILi16EEEEEENS4_ILi0EEEEEEEEEEENS_10ViewEngineIPjEEEEC2ERKSF_RKSI_ - $_ZN7cutlass13device_kernelIN5flash19enable_sm80_to_sm89INS1_16FlashAttnBwdSm80INS1_25CollectiveMainloopBwdSm80ILi2ELi2EN4cute5tupleIJNS5_1CILi128EEES8_NS7_ILi64EEEEEENS_10bfloat16_tEfNS_4arch4Sm80ELb0ELb1ELb1ELb1ELb1ELb0ELb0ELb0ELi2ELi4ELi4ELi4ELb0EEENS1_24CollectiveEpilogueBwdGQAISA_fSD_Li256ELb1ELb1EEENS1_19SingleTileSchedulerILb1ELb0ELb0ELi128EEEEEEEEEvNT_6ParamsE$_ZN4cute3eso3ESOILb1ELb0EJNS_6LayoutINS_5tupleIJNS3_IJNS3_IJNS3_IJNS_1CILi4EEENS4_ILi2EEEEEENS4_ILi1EEEEEES8_EEENS3_IJNS3_IJNS3_IJS8_S8_EEES8_EEES6_EEEEEENS3_IJNS3_IJNS3_IJNS3_IJS8_NS4_ILi32EEEEEENS4_ILi0EEEEEESH_EEENS3_IJNS3_IJNS3_IJSH_SH_EEESH_EEENS4_ILi64EEEEEEEEEEENS_10ViewEngineIPN7cutlass10bfloat16_tEEEEEC2ERKSP_RKSU_)
$_ZN7cutlass13device_kernelIN5flash19enable_sm80_to_sm89INS1_16FlashAttnBwdSm80INS1_25CollectiveMainloopBwdSm80ILi2ELi2EN4cute5tupleIJNS5_1CILi128EEES8_NS7_ILi64EEEEEENS_10bfloat16_tEfNS_4arch4Sm80ELb0ELb1ELb1ELb1ELb1ELb0ELb0ELb0ELi2ELi4ELi4ELi4ELb0EEENS1_24CollectiveEpilogueBwdGQAISA_fSD_Li256ELb1ELb1EEENS1_19SingleTileSchedulerILb1ELb0ELb0ELi128EEEEEEEEEvNT_6ParamsE$_ZN4cute3eso3ESOILb1ELb0EJNS_6LayoutINS_5tupleIJNS3_IJNS3_IJNS3_IJNS_1CILi4EEENS4_ILi2EEEEEENS4_ILi1EEEEEES8_EEENS3_IJNS3_IJNS3_IJS8_S8_EEES8_EEES6_EEEEEENS3_IJNS3_IJNS3_IJNS3_IJS8_NS4_ILi32EEEEEENS4_ILi0EEEEEESH_EEENS3_IJNS3_IJNS3_IJSH_SH_EEESH_EEENS4_ILi64EEEEEEEEEEENS_10ViewEngineIPN7cutlass10bfloat16_tEEEEEC2ERKSP_RKSU_:
[----:B------:R-:W-:Y:S02]  /*8f90*/  IADD3 R4, R70, -c[0x0][0x20], RZ ;  /* 0x8000080046047a10 */ /* 0x000fe40007ffe0ff */
[----:B------:R-:W-:-:S03]  /*8fa0*/  MOV R7, 0x0 ;  /* 0x0000000000077802 */ /* 0x000fc60000000f00 */
[----:B------:R1:W-:Y:S01]  /*8fb0*/  STL.64 [R4], R2 ;  /* 0x0000000204007387 */ /* 0x0003e20000100a00 */
[----:B------:R-:W-:Y:S05]  /*8fc0*/  RET.REL.NODEC R6 `(_ZN7cutlass13device_kernelIN5flash19enable_sm80_to_sm89INS1_16FlashAttnBwdSm80INS1_25CollectiveMainloopBwdSm80ILi2ELi2EN4cute5tupleIJNS5_1CILi128EEES8_NS7_ILi64EEEEEENS_10bfloat16_tEfNS_4arch4Sm80ELb0ELb1ELb1ELb1ELb1ELb0ELb0ELb0ELi2ELi4ELi4ELi4ELb0EEENS1_24CollectiveEpilogueBwdGQAISA_fSD_Li256ELb1ELb1EEENS1_19SingleTileSchedulerILb1ELb0ELb0ELi128EEEEEEEEEvNT_6ParamsE) ;  /* 0xffff703006007950 */ /* 0x000fea0003c3ffff */
        .type           $_ZN7cutlass13device_kernelIN5flash19enable_sm80_to_sm89INS1_16FlashAttnBwdSm80INS1_25CollectiveMainloopBwdSm80ILi2ELi2EN4cute5tupleIJNS5_1CILi128EEES8_NS7_ILi64EEEEEENS_10bfloat16_tEfNS_4arch4Sm80ELb0ELb1ELb1ELb1ELb1ELb0ELb0ELb0ELi2ELi4ELi4ELi4ELb0EEENS1_24CollectiveEpilogueBwdGQAISA_fSD_Li256ELb1ELb1EEENS1_19SingleTileSchedulerILb1ELb0ELb0ELi128EEEEEEEEEvNT_6ParamsE$_ZN4cute3eso3ESOILb1ELb0EJNS_6LayoutINS_5tupleIJNS3_IJNS3_IJNS_1CILi2EEES5_EEENS4_ILi1EEEEEEEEENS3_IJNS3_IJNS3_IJS7_NS4_ILi16EEEEEENS4_ILi0EEEEEEEEEEENS_10ViewEngineIPjEEEEC2ERKSF_RKSI_,@function
        .size           $_ZN7cutlass13device_kernelIN5flash19enable_sm80_to_sm89INS1_16FlashAttnBwdSm80INS1_25CollectiveMainloopBwdSm80ILi2ELi2EN4cute5tupleIJNS5_1CILi128EEES8_NS7_ILi64EEEEEENS_10bfloat16_tEfNS_4arch4Sm80ELb0ELb1ELb1ELb1ELb1ELb0ELb0ELb0ELi2ELi4ELi4ELi4ELb0EEENS1_24CollectiveEpilogueBwdGQAISA_fSD_Li256ELb1ELb1EEENS1_19SingleTileSchedulerILb1ELb0ELb0ELi128EEEEEEEEEvNT_6ParamsE$_ZN4cute3eso3ESOILb1ELb0EJNS_6LayoutINS_5tupleIJNS3_IJNS3_IJNS_1CILi2EEES5_EEENS4_ILi1EEEEEEEEENS3_IJNS3_IJNS3_IJS7_NS4_ILi16EEEEEENS4_ILi0EEEEEEEEEEENS_10ViewEngineIPjEEEEC2ERKSF_RKSI_,($_ZN7cutlass13device_kernelIN5flash19enable_sm80_to_sm89INS1_16FlashAttnBwdSm80INS1_25CollectiveMainloopBwdSm80ILi2ELi2EN4cute5tupleIJNS5_1CILi128EEES8_NS7_ILi64EEEEEENS_10bfloat16_tEfNS_4arch4Sm80ELb0ELb1ELb1ELb1ELb1ELb0ELb0ELb0ELi2ELi4ELi4ELi4ELb0EEENS1_24CollectiveEpilogueBwdGQAISA_fSD_Li256ELb1ELb1EEENS1_19SingleTileSchedulerILb1ELb0ELb0ELi128EEEEEEEEEvNT_6ParamsE$_ZN4cute3eso3ESOILb1ELb0EJNS_6LayoutINS_5tupleIJNS3_IJNS3_IJNS_1CILi4EEENS4_ILi2EEEEEENS4_ILi1EEEEEEEEENS3_IJNS3_IJNS3_IJS8_NS4_ILi32EEEEEENS4_ILi0EEEEEEEEEEENS_10ViewEngineIPN7cutlass10bfloat16_tEEEEEC2ERKSG_RKSL_ - $_ZN7cutlass13device_kernelIN5flash19enable_sm80_to_sm89INS1_16FlashAttnBwdSm80INS1_25CollectiveMainloopBwdSm80ILi2ELi2EN4cute5tupleIJNS5_1CILi128EEES8_NS7_ILi64EEEEEENS_10bfloat16_tEfNS_4arch4Sm80ELb0ELb1ELb1ELb1ELb1ELb0ELb0ELb0ELi2ELi4ELi4ELi4ELb0EEENS1_24CollectiveEpilogueBwdGQAISA_fSD_Li256ELb1ELb1EEENS1_19SingleTileSchedulerILb1ELb0ELb0ELi128EEEEEEEEEvNT_6ParamsE$_ZN4cute3eso3ESOILb1ELb0EJNS_6LayoutINS_5tupleIJNS3_IJNS3_IJNS_1CILi2EEES5_EEENS4_ILi1EEEEEEEEENS3_IJNS3_IJNS3_IJS7_NS4_ILi16EEEEEENS4_ILi0EEEEEEEEEEENS_10ViewEngineIPjEEEEC2ERKSF_RKSI_)
$_ZN7cutlass13device_kernelIN5flash19enable_sm80_to_sm89INS1_16FlashAttnBwdSm80INS1_25CollectiveMainloopBwdSm80ILi2ELi2EN4cute5tupleIJNS5_1CILi128EEES8_NS7_ILi64EEEEEENS_10bfloat16_tEfNS_4arch4Sm80ELb0ELb1ELb1ELb1ELb1ELb0ELb0ELb0ELi2ELi4ELi4ELi4ELb0EEENS1_24CollectiveEpilogueBwdGQAISA_fSD_Li256ELb1ELb1EEENS1_19SingleTileSchedulerILb1ELb0ELb0ELi128EEEEEEEEEvNT_6ParamsE$_ZN4cute3eso3ESOILb1ELb0EJNS_6LayoutINS_5tupleIJNS3_IJNS3_IJNS_1CILi2EEES5_EEENS4_ILi1EEEEEEEEENS3_IJNS3_IJNS3_IJS7_NS4_ILi16EEEEEENS4_ILi0EEEEEEEEEEENS_10ViewEngineIPjEEEEC2ERKSF_RKSI_:
[----:B------:R-:W-:Y:S02]  /*8fd0*/  IADD3 R2, R70, -c[0x0][0x20], RZ ;  /* 0x8000080046027a10 */ /* 0x000fe40007ffe0ff */
[----:B------:R-:W-:-:S03]  /*8fe0*/  MOV R7, 0x0 ;  /* 0x0000000000077802 */ /* 0x000fc60000000f00 */
[----:B------:R1:W-:Y:S01]  /*8ff0*/  STL.64 [R2], R4 ;  /* 0x0000000402007387 */ /* 0x0003e20000100a00 */
[----:B------:R-:W-:Y:S05]  /*9000*/  RET.REL.NODEC R6 `(_ZN7cutlass13device_kernelIN5flash19enable_sm80_to_sm89INS1_16FlashAttnBwdSm80INS1_25CollectiveMainloopBwdSm80ILi2ELi2EN4cute5tupleIJNS5_1CILi128EEES8_NS7_ILi64EEEEEENS_10bfloat16_tEfNS_4arch4Sm80ELb0ELb1ELb1ELb1ELb1ELb0ELb0ELb0ELi2ELi4ELi4ELi4ELb0EEENS1_24CollectiveEpilogueBwdGQAISA_fSD_Li256ELb1ELb1EEENS1_19SingleTileSchedulerILb1ELb0ELb0ELi128EEEEEEEEEvNT_6ParamsE) ;  /* 0xffff6ff006007950 */ /* 0x000fea0003c3ffff */
        .type           $_ZN7cutlass13device_kernelIN5flash19enable_sm80_to_sm89INS1_16FlashAttnBwdSm80INS1_25CollectiveMainloopBwdSm80ILi2ELi2EN4cute5tupleIJNS5_1CILi128EEES8_NS7_ILi64EEEEEENS_10bfloat16_tEfNS_4arch4Sm80ELb0ELb1ELb1ELb1ELb1ELb0ELb0ELb0ELi2ELi4ELi4ELi4ELb0EEENS1_24CollectiveEpilogueBwdGQAISA_fSD_Li256ELb1ELb1EEENS1_19SingleTileSchedulerILb1ELb0ELb0ELi128EEEEEEEEEvNT_6ParamsE$_ZN4cute3eso3ESOILb1ELb0EJNS_6LayoutINS_5tupleIJNS3_IJNS3_IJNS_1CILi4EEENS4_ILi2EEEEEENS4_ILi1EEEEEEEEENS3_IJNS3_IJNS3_IJS8_NS4_ILi32EEEEEENS4_ILi0EEEEEEEEEEENS_10ViewEngineIPN7cutlass10bfloat16_tEEEEEC2ERKSG_RKSL_,@function
        .size           $_ZN7cutlass13device_kernelIN5flash19enable_sm80_to_sm89INS1_16FlashAttnBwdSm80INS1_25CollectiveMainloopBwdSm80ILi2ELi2EN4cute5tupleIJNS5_1CILi128EEES8_NS7_ILi64EEEEEENS_10bfloat16_tEfNS_4arch4Sm80ELb0ELb1ELb1ELb1ELb1ELb0ELb0ELb0ELi2ELi4ELi4ELi4ELb0EEENS1_24CollectiveEpilogueBwdGQAISA_fSD_Li256ELb1ELb1EEENS1_19SingleTileSchedulerILb1ELb0ELb0ELi128EEEEEEEEEvNT_6ParamsE$_ZN4cute3eso3ESOILb1ELb0EJNS_6LayoutINS_5tupleIJNS3_IJNS3_IJNS_1CILi4EEENS4_ILi2EEEEEENS4_ILi1EEEEEEEEENS3_IJNS3_IJNS3_IJS8_NS4_ILi32EEEEEENS4_ILi0EEEEEEEEEEENS_10ViewEngineIPN7cutlass10bfloat16_tEEEEEC2ERKSG_RKSL_,($_ZN7cutlass13device_kernelIN5flash19enable_sm80_to_sm89INS1_16FlashAttnBwdSm80INS1_25CollectiveMainloopBwdSm80ILi2ELi2EN4cute5tupleIJNS5_1CILi128EEES8_NS7_ILi64EEEEEENS_10bfloat16_tEfNS_4arch4Sm80ELb0ELb1ELb1ELb1ELb1ELb0ELb0ELb0ELi2ELi4ELi4ELi4ELb0EEENS1_24CollectiveEpilogueBwdGQAISA_fSD_Li256ELb1ELb1EEENS1_19SingleTileSchedulerILb1ELb0ELb0ELi128EEEEEEEEEvNT_6ParamsE$_ZN4cute3eso3ESOILb1ELb0EJNS_6LayoutINS_5tupleIJNS3_IJNS3_IJNS_1CILi4EEENS4_ILi2EEEEEENS4_ILi1EEEEEEEEENS3_IJNS3_IJNS3_IJS8_NS4_ILi32EEEEEENS4_ILi0EEEEEEEEEEEiEEC2ERKSG_RKi - $_ZN7cutlass13device_kernelIN5flash19enable_sm80_to_sm89INS1_16FlashAttnBwdSm80INS1_25CollectiveMainloopBwdSm80ILi2ELi2EN4cute5tupleIJNS5_1CILi128EEES8_NS7_ILi64EEEEEENS_10bfloat16_tEfNS_4arch4Sm80ELb0ELb1ELb1ELb1ELb1ELb0ELb0ELb0ELi2ELi4ELi4ELi4ELb0EEENS1_24CollectiveEpilogueBwdGQAISA_fSD_Li256ELb1ELb1EEENS1_19SingleTileSchedulerILb1ELb0ELb0ELi128EEEEEEEEEvNT_6ParamsE$_ZN4cute3eso3ESOILb1ELb0EJNS_6LayoutINS_5tupleIJNS3_IJNS3_IJNS_1CILi4EEENS4_ILi2EEEEEENS4_ILi1EEEEEEEEENS3_IJNS3_IJNS3_IJS8_NS4_ILi32EEEEEENS4_ILi0EEEEEEEEEEENS_10ViewEngineIPN7cutlass10bfloat16_tEEEEEC2ERKSG_RKSL_)
$_ZN7cutlass13device_kernelIN5flash19enable_sm80_to_sm89INS1_16FlashAttnBwdSm80INS1_25CollectiveMainloopBwdSm80ILi2ELi2EN4cute5tupleIJNS5_1CILi128EEES8_NS7_ILi64EEEEEENS_10bfloat16_tEfNS_4arch4Sm80ELb0ELb1ELb1ELb1ELb1ELb0ELb0ELb0ELi2ELi4ELi4ELi4ELb0EEENS1_24CollectiveEpilogueBwdGQAISA_fSD_Li256ELb1ELb1EEENS1_19SingleTileSchedulerILb1ELb0ELb0ELi128EEEEEEEEEvNT_6ParamsE$_ZN4cute3eso3ESOILb1ELb0EJNS_6LayoutINS_5tupleIJNS3_IJNS3_IJNS_1CILi4EEENS4_ILi2EEEEEENS4_ILi1EEEEEEEEENS3_IJNS3_IJNS3_IJS8_NS4_ILi32EEEEEENS4_ILi0EEEEEEEEEEENS_10ViewEngineIPN7cutlass10bfloat16_tEEEEEC2ERKSG_RKSL_:
[----:B------:R-:W-:Y:S01]  /*9010*/  IADD3 R2, R70, -c[0x0][0x20], RZ ;  /* 0x8000080046027a10 */ /* 0x000fe20007ffe0ff */
[----:B------:R-:W-:Y:S01]  /*9020*/  IMAD.MOV.U32 R9, RZ, RZ, R3 ;  /* 0x000000ffff097224 */ /* 0x000fe200078e0003 */
[----:B------:R-:W-:-:S04]  /*9030*/  MOV R5, 0x0 ;  /* 0x0000000000057802 */ /* 0x000fc80000000f00 */
[----:B------:R1:W-:Y:S01]  /*9040*/  STL.64 [R2], R8 ;  /* 0x0000000802007387 */ /* 0x0003e20000100a00 */
[----:B------:R-:W-:Y:S05]  /*9050*/  RET.REL.NODEC R4 `(_ZN7cutlass13device_kernelIN5flash19enable_sm80_to_sm89INS1_16FlashAttnBwdSm80INS1_25CollectiveMainloopBwdSm80ILi2ELi2EN4cute5tupleIJNS5_1CILi128EEES8_NS7_ILi64EEEEEENS_10bfloat16_tEfNS_4arch4Sm80ELb0ELb1ELb1ELb1ELb1ELb0ELb0ELb0ELi2ELi4ELi4ELi4ELb0EEENS1_24CollectiveEpilogueBwdGQAISA_fSD_Li256ELb1ELb1EEENS1_19SingleTileSchedulerILb1ELb0ELb0ELi128EEEEEEEEEvNT_6ParamsE) ;  /* 0xffff6fa004007950 */ /* 0x000fea0003c3ffff */
        .type           $_ZN7cutlass13device_kernelIN5flash19enable_sm80_to_sm89INS1_16FlashAttnBwdSm80INS1_25CollectiveMainloopBwdSm80ILi2ELi2EN4cute5tupleIJNS5_1CILi128EEES8_NS7_ILi64EEEEEENS_10bfloat16_tEfNS_4arch4Sm80ELb0ELb1ELb1ELb1ELb1ELb0ELb0ELb0ELi2ELi4ELi4ELi4ELb0EEENS1_24CollectiveEpilogueBwdGQAISA_fSD_Li256ELb1ELb1EEENS1_19SingleTileSchedulerILb1ELb0ELb0ELi128EEEEEEEEEvNT_6ParamsE$_ZN4cute3eso3ESOILb1ELb0EJNS_6LayoutINS_5tupleIJNS3_IJNS3_IJNS_1CILi4EEENS4_ILi2EEEEEENS4_ILi1EEEEEEEEENS3_IJNS3_IJNS3_IJS8_NS4_ILi32EEEEEENS4_ILi0EEEEEEEEEEEiEEC2ERKSG_RKi,@function
        .size           $_ZN7cutlass13device_kernelIN5flash19enable_sm80_to_sm89INS1_16FlashAttnBwdSm80INS1_25CollectiveMainloopBwdSm80ILi2ELi2EN4cute5tupleIJNS5_1CILi128EEES8_NS7_ILi64EEEEEENS_10bfloat16_tEfNS_4arch4Sm80ELb0ELb1ELb1ELb1ELb1ELb0ELb0ELb0ELi2ELi4ELi4ELi4ELb0EEENS1_24CollectiveEpilogueBwdGQAISA_fSD_Li256ELb1ELb1EEENS1_19SingleTileSchedulerILb1ELb0ELb0ELi128EEEEEEEEEvNT_6ParamsE$_ZN4cute3eso3ESOILb1ELb0EJNS_6LayoutINS_5tupleIJNS3_IJNS3_IJNS_1CILi4EEENS4_ILi2EEEEEENS4_ILi1EEEEEEEEENS3_IJNS3_IJNS3_IJS8_NS4_ILi32EEEEEENS4_ILi0EEEEEEEEEEEiEEC2ERKSG_RKi,($_ZN7cutlass13device_kernelIN5flash19enable_sm80_to_sm89INS1_16FlashAttnBwdSm80INS1_25CollectiveMainloopBwdSm80ILi2ELi2EN4cute5tupleIJNS5_1CILi128EEES8_NS7_ILi64EEEEEENS_10bfloat16_tEfNS_4arch4Sm80ELb0ELb1ELb1ELb1ELb1ELb0ELb0ELb0ELi2ELi4ELi4ELi4ELb0EEENS1_24CollectiveEpilogueBwdGQAISA_fSD_Li256ELb1ELb1EEENS1_19SingleTileSchedulerILb1ELb0ELb0ELi128EEEEEEEEEvNT_6ParamsE$_ZN4cute3eso3ESOILb1ELb0EJNS_6LayoutINS_5tupleIJNS3_IJNS3_IJNS_1CILi4EEENS4_ILi2EEEEEENS4_ILi1EEEEEENS3_IJS6_EEEEEENS3_IJNS3_IJNS3_IJS8_NS4_ILi32EEEEEENS4_ILi0EEEEEENS3_IJNS4_ILi64EEEEEEEEEEENS_10ViewEngineIPN7cutlass10bfloat16_tEEEEEC2ERKSJ_RKSO_ - $_ZN7cutlass13device_kernelIN5flash19enable_sm80_to_sm89INS1_16FlashAttnBwdSm80INS1_25CollectiveMainloopBwdSm80ILi2ELi2EN4cute5tupleIJNS5_1CILi128EEES8_NS7_ILi64EEEEEENS_10bfloat16_tEfNS_4arch4Sm80ELb0ELb1ELb1ELb1ELb1ELb0ELb0ELb0ELi2ELi4ELi4ELi4ELb0EEENS1_24CollectiveEpilogueBwdGQAISA_fSD_Li256ELb1ELb1EEENS1_19SingleTileSchedulerILb1ELb0ELb0ELi128EEEEEEEEEvNT_6ParamsE$_ZN4cute3eso3ESOILb1ELb0EJNS_6LayoutINS_5tupleIJNS3_IJNS3_IJNS_1CILi4EEENS4_ILi2EEEEEENS4_ILi1EEEEEEEEENS3_IJNS3_IJNS3_IJS8_NS4_ILi32EEEEEENS4_ILi0EEEEEEEEEEEiEEC2ERKSG_RKi)
$_ZN7cutlass13device_kernelIN5flash19enable_sm80_to_sm89INS1_16FlashAttnBwdSm80INS1_25CollectiveMainloopBwdSm80ILi2ELi2EN4cute5tupleIJNS5_1CILi128EEES8_NS7_ILi64EEEEEENS_10bfloat16_tEfNS_4arch4Sm80ELb0ELb1ELb1ELb1ELb1ELb0ELb0ELb0ELi2ELi4ELi4ELi4ELb0EEENS1_24CollectiveEpilogueBwdGQAISA_fSD_Li256ELb1ELb1EEENS1_19SingleTileSchedulerILb1ELb0ELb0ELi128EEEEEEEEEvNT_6ParamsE$_ZN4cute3eso3ESOILb1ELb0EJNS_6LayoutINS_5tupleIJNS3_IJNS3_IJNS_1CILi4EEENS4_ILi2EEEEEENS4_ILi1EEEEEEEEENS3_IJNS3_IJNS3_IJS8_NS4_ILi32EEEEEENS4_ILi0EEEEEEEEEEEiEEC2ERKSG_RKi:
[----:B------:R-:W-:Y:S02]  /*9060*/  IADD3 R2, R70, -c[0x0][0x20], RZ ;  /* 0x8000080046027a10 */ /* 0x000fe40007ffe0ff */
[----:B------:R-:W-:-:S03]  /*9070*/  MOV R5, 0x0 ;  /* 0x0000000000057802 */ /* 0x000fc60000000f00 */
[----:B------:R1:W-:Y:S01]  /*9080*/  STL [R2], R3 ;  /* 0x0000000302007387 */ /* 0x0003e20000100800 */
[----:B------:R-:W-:Y:S05]  /*9090*/  RET.REL.NODEC R4 `(_ZN7cutlass13device_kernelIN5flash19enable_sm80_to_sm89INS1_16FlashAttnBwdSm80INS1_25CollectiveMainloopBwdSm80ILi2ELi2EN4cute5tupleIJNS5_1CILi128EEES8_NS7_ILi64EEEEEENS_10bfloat16_tEfNS_4arch4Sm80ELb0ELb1ELb1ELb1ELb1ELb0ELb0ELb0ELi2ELi4ELi4ELi4ELb0EEENS1_24CollectiveEpilogueBwdGQAISA_fSD_Li256ELb1ELb1EEENS1_19SingleTileSchedulerILb1ELb0ELb0ELi128EEEEEEEEEvNT_6ParamsE) ;  /* 0xffff6f6004007950 */ /* 0x000fea0003c3ffff */
        .type           $_ZN7cutlass13device_kernelIN5flash19enable_sm80_to_sm89INS1_16FlashAttnBwdSm80INS1_25CollectiveMainloopBwdSm80ILi2ELi2EN4cute5tupleIJNS5_1CILi128EEES8_NS7_ILi64EEEEEENS_10bfloat16_tEfNS_4arch4Sm80ELb0ELb1ELb1ELb1ELb1ELb0ELb0ELb0ELi2ELi4ELi4ELi4ELb0EEENS1_24CollectiveEpilogueBwdGQAISA_fSD_Li256ELb1ELb1EEENS1_19SingleTileSchedulerILb1ELb0ELb0ELi128EEEEEEEEEvNT_6ParamsE$_ZN4cute3eso3ESOILb1ELb0EJNS_6LayoutINS_5tupleIJNS3_IJNS3_IJNS_1CILi4EEENS4_ILi2EEEEEENS4_ILi1EEEEEENS3_IJS6_EEEEEENS3_IJNS3_IJNS3_IJS8_NS4_ILi32EEEEEENS4_ILi0EEEEEENS3_IJNS4_ILi64EEEEEEEEEEENS_10ViewEngineIPN7cutlass10bfloat16_tEEEEEC2ERKSJ_RKSO_,@function
        .size           $_ZN7cutlass13device_kernelIN5flash19enable_sm80_to_sm89INS1_16FlashAttnBwdSm80INS1_25CollectiveMainloopBwdSm80ILi2ELi2EN4cute5tupleIJNS5_1CILi128EEES8_NS7_ILi64EEEEEENS_10bfloat16_tEfNS_4arch4Sm80ELb0ELb1ELb1ELb1ELb1ELb0ELb0ELb0ELi2ELi4ELi4ELi4ELb0EEENS1_24CollectiveEpilogueBwdGQAISA_fSD_Li256ELb1ELb1EEENS1_19SingleTileSchedulerILb1ELb0ELb0ELi128EEEEEEEEEvNT_6ParamsE$_ZN4cute3eso3ESOILb1ELb0EJNS_6LayoutINS_5tupleIJNS3_IJNS3_IJNS_1CILi4EEENS4_ILi2EEEEEENS4_ILi1EEEEEENS3_IJS6_EEEEEENS3_IJNS3_IJNS3_IJS8_NS4_ILi32EEEEEENS4_ILi0EEEEEENS3_IJNS4_ILi64EEEEEEEEEEENS_10ViewEngineIPN7cutlass10bfloat16_tEEEEEC2ERKSJ_RKSO_,($_ZN7cutlass13device_kernelIN5flash19enable_sm80_to_sm89INS1_16FlashAttnBwdSm80INS1_25CollectiveMainloopBwdSm80ILi2ELi2EN4cute5tupleIJNS5_1CILi128EEES8_NS7_ILi64EEEEEENS_10bfloat16_tEfNS_4arch4Sm80ELb0ELb1ELb1ELb1ELb1ELb0ELb0ELb0ELi2ELi4ELi4ELi4ELb0EEENS1_24CollectiveEpilogueBwdGQAISA_fSD_Li256ELb1ELb1EEENS1_19SingleTileSchedulerILb1ELb0ELb0ELi128EEEEEEEEEvNT_6ParamsE$_ZN4cute3eso3ESOILb1ELb0EJNS_6LayoutINS_5tupleIJNS3_IJNS3_IJNS_1CILi4EEENS4_ILi2EEEEEENS4_ILi1EEEEEES6_EEENS3_IJNS3_IJNS3_IJS8_NS4_ILi32EEEEEENS4_ILi0EEEEEENS4_ILi64EEEEEEEENS_10ViewEngineIPN7cutlass10bfloat16_tEEEEEC2ERKSH_RKSM_ - $_ZN7cutlass13device_kernelIN5flash19enable_sm80_to_sm89INS1_16FlashAttnBwdSm80INS1_25CollectiveMainloopBwdSm80ILi2ELi2EN4cute5tupleIJNS5_1CILi128EEES8_NS7_ILi64EEEEEENS_10bfloat16_tEfNS_4arch4Sm80ELb0ELb1ELb1ELb1ELb1ELb0ELb0ELb0ELi2ELi4ELi4ELi4ELb0EEENS1_24CollectiveEpilogueBwdGQAISA_fSD_Li256ELb1ELb1EEENS1_19SingleTileSchedulerILb1ELb0ELb0ELi128EEEEEEEEEvNT_6ParamsE$_ZN4cute3eso3ESOILb1ELb0EJNS_6LayoutINS_5tupleIJNS3_IJNS3_IJNS_1CILi4EEENS4_ILi2EEEEEENS4_ILi1EEEEEENS3_IJS6_EEEEEENS3_IJNS3_IJNS3_IJS8_NS4_ILi32EEEEEENS4_ILi0EEEEEENS3_IJNS4_ILi64EEEEEEEEEEENS_10ViewEngineIPN7cutlass10bfloat16_tEEEEEC2ERKSJ_RKSO_)
$_ZN7cutlass13device_kernelIN5flash19enable_sm80_to_sm89INS1_16FlashAttnBwdSm80INS1_25CollectiveMainloopBwdSm80ILi2ELi2EN4cute5tupleIJNS5_1CILi128EEES8_NS7_ILi64EEEEEENS_10bfloat16_tEfNS_4arch4Sm80ELb0ELb1ELb1ELb1ELb1ELb0ELb0ELb0ELi2ELi4ELi4ELi4ELb0EEENS1_24CollectiveEpilogueBwdGQAISA_fSD_Li256ELb1ELb1EEENS1_19SingleTileSchedulerILb1ELb0ELb0ELi128EEEEEEEEEvNT_6ParamsE$_ZN4cute3eso3ESOILb1ELb0EJNS_6LayoutINS_5tupleIJNS3_IJNS3_IJNS_1CILi4EEENS4_ILi2EEEEEENS4_ILi1EEEEEENS3_IJS6_EEEEEENS3_IJNS3_IJNS3_IJS8_NS4_ILi32EEEEEENS4_ILi0EEEEEENS3_IJNS4_ILi64EEEEEEEEEEENS_10ViewEngineIPN7cutlass10bfloat16_tEEEEEC2ERKSJ_RKSO_:
[----:B------:R-:W-:Y:S02]  /*90a0*/  IADD3 R2, R70, -c[0x0][0x20], RZ ;  /* 0x8000080046027a10 */ /* 0x000fe40007ffe0ff */
[----:B------:R-:W-:-:S03]  /*90b0*/  MOV R7, 0x0 ;  /* 0x0000000000077802 */ /* 0x000fc60000000f00 */
[----:B------:R1:W-:Y:S01]  /*90c0*/  STL.64 [R2], R4 ;  /* 0x0000000402007387 */ /* 0x0003e20000100a00 */
[----:B------:R-:W-:Y:S05]  /*90d0*/  RET.REL.NODEC R6 `(_ZN7cutlass13device_kernelIN5flash19enable_sm80_to_sm89INS1_16FlashAttnBwdSm80INS1_25CollectiveMainloopBwdSm80ILi2ELi2EN4cute5tupleIJNS5_1CILi128EEES8_NS7_ILi64EEEEEENS_10bfloat16_tEfNS_4arch4Sm80ELb0ELb1ELb1ELb1ELb1ELb0ELb0ELb0ELi2ELi4ELi4ELi4ELb0EEENS1_24CollectiveEpilogueBwdGQAISA_fSD_Li256ELb1ELb1EEENS1_19SingleTileSchedulerILb1ELb0ELb0ELi128EEEEEEEEEvNT_6ParamsE) ;  /* 0xffff6f2006007950 */ /* 0x000fea0003c3ffff */
        .type           $_ZN7cutlass13device_kernelIN5flash19enable_sm80_to_sm89INS1_16FlashAttnBwdSm80INS1_25CollectiveMainloopBwdSm80ILi2ELi2EN4cute5tupleIJNS5_1CILi128EEES8_NS7_ILi64EEEEEENS_10bfloat16_tEfNS_4arch4Sm80ELb0ELb1ELb1ELb1ELb1ELb0ELb0ELb0ELi2ELi4ELi4ELi4ELb0EEENS1_24CollectiveEpilogueBwdGQAISA_fSD_Li256ELb1ELb1EEENS1_19SingleTileSchedulerILb1ELb0ELb0ELi128EEEEEEEEEvNT_6ParamsE$_ZN4cute3eso3ESOILb1ELb0EJNS_6LayoutINS_5tupleIJNS3_IJNS3_IJNS_1CILi4EEENS4_ILi2EEEEEENS4_ILi1EEEEEES6_EEENS3_IJNS3_IJNS3_IJS8_NS4_ILi32EEEEEENS4_ILi0EEEEEENS4_ILi64EEEEEEEENS_10ViewEngineIPN7cutlass10bfloat16_tEEEEEC2ERKSH_RKSM_,@function
        .size           $_ZN7cutlass13device_kernelIN5flash19enable_sm80_to_sm89INS1_16FlashAttnBwdSm80INS1_25CollectiveMainloopBwdSm80ILi2ELi2EN4cute5tupleIJNS5_1CILi128EEES8_NS7_ILi64EEEEEENS_10bfloat16_tEfNS_4arch4Sm80ELb0ELb1ELb1ELb1ELb1ELb0ELb0ELb0ELi2ELi4ELi4ELi4ELb0EEENS1_24CollectiveEpilogueBwdGQAISA_fSD_Li256ELb1ELb1EEENS1_19SingleTileSchedulerILb1ELb0ELb0ELi128EEEEEEEEEvNT_6ParamsE$_ZN4cute3eso3ESOILb1ELb0EJNS_6LayoutINS_5tupleIJNS3_IJNS3_IJNS_1CILi4EEENS4_ILi2EEEEEENS4_ILi1EEEEEES6_EEENS3_IJNS3_IJNS3_IJS8_NS4_ILi32EEEEEENS4_ILi0EEEEEENS4_ILi64EEEEEEEENS_10ViewEngineIPN7cutlass10bfloat16_tEEEEEC2ERKSH_RKSM_,($_ZN7cutlass13device_kernelIN5flash19enable_sm80_to_sm89INS1_16FlashAttnBwdSm80INS1_25CollectiveMainloopBwdSm80ILi2ELi2EN4cute5tupleIJNS5_1CILi128EEES8_NS7_ILi64EEEEEENS_10bfloat16_tEfNS_4arch4Sm80ELb0ELb1ELb1ELb1ELb1ELb0ELb0ELb0ELi2ELi4ELi4ELi4ELb0EEENS1_24CollectiveEpilogueBwdGQAISA_fSD_Li256ELb1ELb1EEENS1_19SingleTileSchedulerILb1ELb0ELb0ELi128EEEEEEEEEvNT_6ParamsE$_ZN4cute3eso3ESOILb1ELb0EJNS_6LayoutINS_5tupleIJNS3_IJNS3_IJNS_1CILi4EEENS4_ILi2EEEEEENS4_ILi1EEEEEES6_EEENS3_IJNS3_IJNS3_IJS8_NS4_ILi32EEEEEENS4_ILi0EEEEEENS4_ILi64EEEEEEEEiEEC2ERKSH_RKi - $_ZN7cutlass13device_kernelIN5flash19enable_sm80_to_sm89INS1_16FlashAttnBwdSm80INS1_25CollectiveMainloopBwdSm80ILi2ELi2EN4cute5tupleIJNS5_1CILi128EEES8_NS7_ILi64EEEEEENS_10bfloat16_tEfNS_4arch4Sm80ELb0ELb1ELb1ELb1ELb1ELb0ELb0ELb0ELi2ELi4ELi4ELi4ELb0EEENS1_24CollectiveEpilogueBwdGQAISA_fSD_Li256ELb1ELb1EEENS1_19SingleTileSchedulerILb1ELb0ELb0ELi128EEEEEEEEEvNT_6ParamsE$_ZN4cute3eso3ESOILb1ELb0EJNS_6LayoutINS_5tupleIJNS3_IJNS3_IJNS_1CILi4EEENS4_ILi2EEEEEENS4_ILi1EEEEEES6_EEENS3_IJNS3_IJNS3_IJS8_NS4_ILi32EEEEEENS4_ILi0EEEEEENS4_ILi64EEEEEEEENS_10ViewEngineIPN7cutlass10bfloat16_tEEEEEC2ERKSH_RKSM_)
$_ZN7cutlass13device_kernelIN5flash19enable_sm80_to_sm89INS1_16FlashAttnBwdSm80INS1_25CollectiveMainloopBwdSm80ILi2ELi2EN4cute5tupleIJNS5_1CILi128EEES8_NS7_ILi64EEEEEENS_10bfloat16_tEfNS_4arch4Sm80ELb0ELb1ELb1ELb1ELb1ELb0ELb0ELb0ELi2ELi4ELi4ELi4ELb0EEENS1_24CollectiveEpilogueBwdGQAISA_fSD_Li256ELb1ELb1EEENS1_19SingleTileSchedulerILb1ELb0ELb0ELi128EEEEEEEEEvNT_6ParamsE$_ZN4cute3eso3ESOILb1ELb0EJNS_6LayoutINS_5tupleIJNS3_IJNS3_IJNS_1CILi4EEENS4_ILi2EEEEEENS4_ILi1EEEEEES6_EEENS3_IJNS3_IJNS3_IJS8_NS4_ILi32EEEEEENS4_ILi0EEEEEENS4_ILi64EEEEEEEENS_10ViewEngineIPN7cutlass10bfloat16_tEEEEEC2ERKSH_RKSM_:
[----:B------:R-:W-:Y:S02]  /*90e0*/  IADD3 R2, R70, -c[0x0][0x20], RZ ;  /* 0x8000080046027a10 */ /* 0x000fe40007ffe0ff */
[----:B------:R-:W-:-:S03]  /*90f0*/  MOV R7, 0x0 ;  /* 0x0000000000077802 */ /* 0x000fc60000000f00 */
[----:B------:R1:W-:Y:S01]  /*9100*/  STL.64 [R2], R8 ;  /* 0x0000000802007387 */ /* 0x0003e20000100a00 */
[----:B------:R-:W-:Y:S05]  /*9110*/  RET.REL.NODEC R6 `(_ZN7cutlass13device_kernelIN5flash19enable_sm80_to_sm89INS1_16FlashAttnBwdSm80INS1_25CollectiveMainloopBwdSm80ILi2ELi2EN4cute5tupleIJNS5_1CILi128EEES8_NS7_ILi64EEEEEENS_10bfloat16_tEfNS_4arch4Sm80ELb0ELb1ELb1ELb1ELb1ELb0ELb0ELb0ELi2ELi4ELi4ELi4ELb0EEENS1_24CollectiveEpilogueBwdGQAISA_fSD_Li256ELb1ELb1EEENS1_19SingleTileSchedulerILb1ELb0ELb0ELi128EEEEEEEEEvNT_6ParamsE) ;  /* 0xffff6ee006007950 */ /* 0x000fea0003c3ffff */
        .type           $_ZN7cutlass13device_kernelIN5flash19enable_sm80_to_sm89INS1_16FlashAttnBwdSm80INS1_25CollectiveMainloopBwdSm80ILi2ELi2EN4cute5tupleIJNS5_1CILi128EEES8_NS7_ILi64EEEEEENS_10bfloat16_tEfNS_4arch4Sm80ELb0ELb1ELb1ELb1ELb1ELb0ELb0ELb0ELi2ELi4ELi4ELi4ELb0EEENS1_24CollectiveEpilogueBwdGQAISA_fSD_Li256ELb1ELb1EEENS1_19SingleTileSchedulerILb1ELb0ELb0ELi128EEEEEEEEEvNT_6ParamsE$_ZN4cute3eso3ESOILb1ELb0EJNS_6LayoutINS_5tupleIJNS3_IJNS3_IJNS_1CILi4EEENS4_ILi2EEEEEENS4_ILi1EEEEEES6_EEENS3_IJNS3_IJNS3_IJS8_NS4_ILi32EEEEEENS4_ILi0EEEEEENS4_ILi64EEEEEEEEiEEC2ERKSH_RKi,@function
        .size           $_ZN7cutlass13device_kernelIN5flash19enable_sm80_to_sm89INS1_16FlashAttnBwdSm80INS1_25CollectiveMainloopBwdSm80ILi2ELi2EN4cute5tupleIJNS5_1CILi128EEES8_NS7_ILi64EEEEEENS_10bfloat16_tEfNS_4arch4Sm80ELb0ELb1ELb1ELb1ELb1ELb0ELb0ELb0ELi2ELi4ELi4ELi4ELb0EEENS1_24CollectiveEpilogueBwdGQAISA_fSD_Li256ELb1ELb1EEENS1_19SingleTileSchedulerILb1ELb0ELb0ELi128EEEEEEEEEvNT_6ParamsE$_ZN4cute3eso3ESOILb1ELb0EJNS_6LayoutINS_5tupleIJNS3_IJNS3_IJNS_1CILi4EEENS4_ILi2EEEEEENS4_ILi1EEEEEES6_EEENS3_IJNS3_IJNS3_IJS8_NS4_ILi32EEEEEENS4_ILi0EEEEEENS4_ILi64EEEEEEEEiEEC2ERKSH_RKi,($_ZN7cutlass13device_kernelIN5flash19enable_sm80_to_sm89INS1_16FlashAttnBwdSm80INS1_25CollectiveMainloopBwdSm80ILi2ELi2EN4cute5tupleIJNS5_1CILi128EEES8_NS7_ILi64EEEEEENS_10bfloat16_tEfNS_4arch4Sm80ELb0ELb1ELb1ELb1ELb1ELb0ELb0ELb0ELi2ELi4ELi4ELi4ELb0EEENS1_24CollectiveEpilogueBwdGQAISA_fSD_Li256ELb1ELb1EEENS1_19SingleTileSchedulerILb1ELb0ELb0ELi128EEEEEEEEEvNT_6ParamsE$_ZN4cute3eso3ESOILb1ELb0EJNS_6LayoutINS_5tupleIJNS3_IJNS3_IJNS_1CILi4EEENS4_ILi2EEEEEENS4_ILi1EEEEEES6_NS4_ILi8EEEEEENS3_IJNS3_IJNS3_IJS8_NS4_ILi32EEEEEENS4_ILi0EEEEEENS4_ILi64EEES5_EEEEENS_10ViewEngineIPN7cutlass10bfloat16_tEEEEEC2ERKSI_RKSN_ - $_ZN7cutlass13device_kernelIN5flash19enable_sm80_to_sm89INS1_16FlashAttnBwdSm80INS1_25CollectiveMainloopBwdSm80ILi2ELi2EN4cute5tupleIJNS5_1CILi128EEES8_NS7_ILi64EEEEEENS_10bfloat16_tEfNS_4arch4Sm80ELb0ELb1ELb1ELb1ELb1ELb0ELb0ELb0ELi2ELi4ELi4ELi4ELb0EEENS1_24CollectiveEpilogueBwdGQAISA_fSD_Li256ELb1ELb1EEENS1_19SingleTileSchedulerILb1ELb0ELb0ELi128EEEEEEEEEvNT_6ParamsE$_ZN4cute3eso3ESOILb1ELb0EJNS_6LayoutINS_5tupleIJNS3_IJNS3_IJNS_1CILi4EEENS4_ILi2EEEEEENS4_ILi1EEEEEES6_EEENS3_IJNS3_IJNS3_IJS8_NS4_ILi32EEEEEENS4_ILi0EEEEEENS4_ILi64EEEEEEEEiEEC2ERKSH_RKi)
$_ZN7cutlass13device_kernelIN5flash19enable_sm80_to_sm89INS1_16FlashAttnBwdSm80INS1_25CollectiveMainloopBwdSm80ILi2ELi2EN4cute5tupleIJNS5_1CILi128EEES8_NS7_ILi64EEEEEENS_10bfloat16_tEfNS_4arch4Sm80ELb0ELb1ELb1ELb1ELb1ELb0ELb0ELb0ELi2ELi4ELi4ELi4ELb0EEENS1_24CollectiveEpilogueBwdGQAISA_fSD_Li256ELb1ELb1EEENS1_19SingleTileSchedulerILb1ELb0ELb0ELi128EEEEEEEEEvNT_6ParamsE$_ZN4cute3eso3ESOILb1ELb0EJNS_6LayoutINS_5tupleIJNS3_IJNS3_IJNS_1CILi4EEENS4_ILi2EEEEEENS4_ILi1EEEEEES6_EEENS3_IJNS3_IJNS3_IJS8_NS4_ILi32EEEEEENS4_ILi0EEEEEENS4_ILi64EEEEEEEEiEEC2ERKSH_RKi:
[----:B------:R-:W-:Y:S02]  /*9120*/  IADD3 R2, R61, -c[0x0][0x20], RZ ;  /* 0x800008003d027a10 */ /* 0x000fe40007ffe0ff */
[----:B------:R-:W-:-:S03]  /*9130*/  MOV R5, 0x0 ;  /* 0x0000000000057802 */ /* 0x000fc60000000f00 */
[----:B------:R1:W-:Y:S01]  /*9140*/  STL [R2], R3 ;  /* 0x0000000302007387 */ /* 0x0003e20000100800 */
[----:B------:R-:W-:Y:S05]  /*9150*/  RET.REL.NODEC R4 `(_ZN7cutlass13device_kernelIN5flash19enable_sm80_to_sm89INS1_16FlashAttnBwdSm80INS1_25CollectiveMainloopBwdSm80ILi2ELi2EN4cute5tupleIJNS5_1CILi128EEES8_NS7_ILi64EEEEEENS_10bfloat16_tEfNS_4arch4Sm80ELb0ELb1ELb1ELb1ELb1ELb0ELb0ELb0ELi2ELi4ELi4ELi4ELb0EEENS1_24CollectiveEpilogueBwdGQAISA_fSD_Li256ELb1ELb1EEENS1_19SingleTileSchedulerILb1ELb0ELb0ELi128EEEEEEEEEvNT_6ParamsE) ;  /* 0xffff6ea004007950 */ /* 0x000fea0003c3ffff */
        .type           $_ZN7cutlass13device_kernelIN5flash19enable_sm80_to_sm89INS1_16FlashAttnBwdSm80INS1_25CollectiveMainloopBwdSm80ILi2ELi2EN4cute5tupleIJNS5_1CILi128EEES8_NS7_ILi64EEEEEENS_10bfloat16_tEfNS_4arch4Sm80ELb0ELb1ELb1ELb1ELb1ELb0ELb0ELb0ELi2ELi4ELi4ELi4ELb0EEENS1_24CollectiveEpilogueBwdGQAISA_fSD_Li256ELb1ELb1EEENS1_19SingleTileSchedulerILb1ELb0ELb0ELi128EEEEEEEEEvNT_6ParamsE$_ZN4cute3eso3ESOILb1ELb0EJNS_6LayoutINS_5tupleIJNS3_IJNS3_IJNS_1CILi4EEENS4_ILi2EEEEEENS4_ILi1EEEEEES6_NS4_ILi8EEEEEENS3_IJNS3_IJNS3_IJS8_NS4_ILi32EEEEEENS4_ILi0EEEEEENS4_ILi64EEES5_EEEEENS_10ViewEngineIPN7cutlass10bfloat16_tEEEEEC2ERKSI_RKSN_,@function
        .size           $_ZN7cutlass13device_kernelIN5flash19enable_sm80_to_sm89INS1_16FlashAttnBwdSm80INS1_25CollectiveMainloopBwdSm80ILi2ELi2EN4cute5tupleIJNS5_1CILi128EEES8_NS7_ILi64EEEEEENS_10bfloat16_tEfNS_4arch4Sm80ELb0ELb1ELb1ELb1ELb1ELb0ELb0ELb0ELi2ELi4ELi4ELi4ELb0EEENS1_24CollectiveEpilogueBwdGQAISA_fSD_Li256ELb1ELb1EEENS1_19SingleTileSchedulerILb1ELb0ELb0ELi128EEEEEEEEEvNT_6ParamsE$_ZN4cute3eso3ESOILb1ELb0EJNS_6LayoutINS_5tupleIJNS3_IJNS3_IJNS_1CILi4EEENS4_ILi2EEEEEENS4_ILi1EEEEEES6_NS4_ILi8EEEEEENS3_IJNS3_IJNS3_IJS8_NS4_ILi32EEEEEENS4_ILi0EEEEEENS4_ILi64EEES5_EEEEENS_10ViewEngineIPN7cutlass10bfloat16_tEEEEEC2ERKSI_RKSN_,($_ZN7cutlass13device_kernelIN5flash19enable_sm80_to_sm89INS1_16FlashAttnBwdSm80INS1_25CollectiveMainloopBwdSm80ILi2ELi2EN4cute5tupleIJNS5_1CILi128EEES8_NS7_ILi64EEEEEENS_10bfloat16_tEfNS_4arch4Sm80ELb0ELb1ELb1ELb1ELb1ELb0ELb0ELb0ELi2ELi4ELi4ELi4ELb0EEENS1_24CollectiveEpilogueBwdGQAISA_fSD_Li256ELb1ELb1EEENS1_19SingleTileSchedulerILb1ELb0ELb0ELi128EEEEEEEEEvNT_6ParamsE$_ZN4cute3eso3ESOILb1ELb0EJNS_6LayoutINS_5tupleIJNS3_IJNS3_IJNS_1CILi4EEENS4_ILi8EEEEEENS3_IJS5_NS4_ILi2EEEEEEEEENS3_IJNS3_IJS8_S8_EEENS3_IJS8_S6_EEEEEEEEENS3_IJNS3_IJNS3_IJNS_11ScaledBasisIS8_JLi1EEEENSF_INS4_ILi1EEEJLi0EEEEEEENS3_IJNSF_INS4_ILi16EEEJLi0EEEENSF_IS6_JLi1EEEEEEEEEENS3_IJNS3_IJNSF_ISH_JLi1EEEENSF_IS6_JLi0EEEEEEENS3_IJNSF_INS4_ILi64EEEJLi0EEEENSF_ISK_JLi1EEEEEEEEEEEEEEENS_10ViewEngineINS_23ArithmeticTupleIteratorINS_15ArithmeticTupleIJNS4_ILi0EEES12_EEEEEEEEEC2ERKSY_RKS15_ - $_ZN7cutlass13device_kernelIN5flash19enable_sm80_to_sm89INS1_16FlashAttnBwdSm80INS1_25CollectiveMainloopBwdSm80ILi2ELi2EN4cute5tupleIJNS5_1CILi128EEES8_NS7_ILi64EEEEEENS_10bfloat16_tEfNS_4arch4Sm80ELb0ELb1ELb1ELb1ELb1ELb0ELb0ELb0ELi2ELi4ELi4ELi4ELb0EEENS1_24CollectiveEpilogueBwdGQAISA_fSD_Li256ELb1ELb1EEENS1_19SingleTileSchedulerILb1ELb0ELb0ELi128EEEEEEEEEvNT_6ParamsE$_ZN4cute3eso3ESOILb1ELb0EJNS_6LayoutINS_5tupleIJNS3_IJNS3_IJNS_1CILi4EEENS4_ILi2EEEEEENS4_ILi1EEEEEES6_NS4_ILi8EEEEEENS3_IJNS3_IJNS3_IJS8_NS4_ILi32EEEEEENS4_ILi0EEEEEENS4_ILi64EEES5_EEEEENS_10ViewEngineIPN7cutlass10bfloat16_tEEEEEC2ERKSI_RKSN_)
$_ZN7cutlass13device_kernelIN5flash19enable_sm80_to_sm89INS1_16FlashAttnBwdSm80INS1_25CollectiveMainloopBwdSm80ILi2ELi2EN4cute5tupleIJNS5_1CILi128EEES8_NS7_ILi64EEEEEENS_10bfloat16_tEfNS_4arch4Sm80ELb0ELb1ELb1ELb1ELb1ELb0ELb0ELb0ELi2ELi4ELi4ELi4ELb0EEENS1_24CollectiveEpilogueBwdGQAISA_fSD_Li256ELb1ELb1EEENS1_19SingleTileSchedulerILb1ELb0ELb0ELi128EEEEEEEEEvNT_6ParamsE$_ZN4cute3eso3ESOILb1ELb0EJNS_6LayoutINS_5tupleIJNS3_IJNS3_IJNS_1CILi4EEENS4_ILi2EEEEEENS4_ILi1EEEEEES6_NS4_ILi8EEEEEENS3_IJNS3_IJNS3_IJS8_NS4_ILi32EEEEEENS4_ILi0EEEEEENS4_ILi64EEES5_EEEEENS_10ViewEngineIPN7cutlass10bfloat16_tEEEEEC2ERKSI_RKSN_:
[----:B------:R-:W-:Y:S01]  /*9160*/  IADD3 R2, R70, -c[0x0][0x20], RZ ;  /* 0x8000080046027a10 */ /* 0x000fe20007ffe0ff */
[----:B------:R-:W-:Y:S01]  /*9170*/  IMAD.MOV.U32 R7, RZ, RZ, R3 ;  /* 0x000000ffff077224 */ /* 0x000fe200078e0003 */
[----:B------:R-:W-:-:S04]  /*9180*/  MOV R5, 0x0 ;  /* 0x0000000000057802 */ /* 0x000fc80000000f00 */
[----:B------:R1:W-:Y:S01]  /*9190*/  STL.64 [R2], R6 ;  /* 0x0000000602007387 */ /* 0x0003e20000100a00 */
[----:B------:R-:W-:Y:S05]  /*91a0*/  RET.REL.NODEC R4 `(_ZN7cutlass13device_kernelIN5flash19enable_sm80_to_sm89INS1_16FlashAttnBwdSm80INS1_25CollectiveMainloopBwdSm80ILi2ELi2EN4cute5tupleIJNS5_1CILi128EEES8_NS7_ILi64EEEEEENS_10bfloat16_tEfNS_4arch4Sm80ELb0ELb1ELb1ELb1ELb1ELb0ELb0ELb0ELi2ELi4ELi4ELi4ELb0EEENS1_24CollectiveEpilogueBwdGQAISA_fSD_Li256ELb1ELb1EEENS1_19SingleTileSchedulerILb1ELb0ELb0ELi128EEEEEEEEEvNT_6ParamsE) ;  /* 0xffff6e5004007950 */ /* 0x000fea0003c3ffff */
        .type           $_ZN7cutlass13device_kernelIN5flash19enable_sm80_to_sm89INS1_16FlashAttnBwdSm80INS1_25CollectiveMainloopBwdSm80ILi2ELi2EN4cute5tupleIJNS5_1CILi128EEES8_NS7_ILi64EEEEEENS_10bfloat16_tEfNS_4arch4Sm80ELb0ELb1ELb1ELb1ELb1ELb0ELb0ELb0ELi2ELi4ELi4ELi4ELb0EEENS1_24CollectiveEpilogueBwdGQAISA_fSD_Li256ELb1ELb1EEENS1_19SingleTileSchedulerILb1ELb0ELb0ELi128EEEEEEEEEvNT_6ParamsE$_ZN4cute3eso3ESOILb1ELb0EJNS_6LayoutINS_5tupleIJNS3_IJNS3_IJNS_1CILi4EEENS4_ILi8EEEEEENS3_IJS5_NS4_ILi2EEEEEEEEENS3_IJNS3_IJS8_S8_EEENS3_IJS8_S6_EEEEEEEEENS3_IJNS3_IJNS3_IJNS_11ScaledBasisIS8_JLi1EEEENSF_INS4_ILi1EEEJLi0EEEEEEENS3_IJNSF_INS4_ILi16EEEJLi0EEEENSF_IS6_JLi1EEEEEEEEEENS3_IJNS3_IJNSF_ISH_JLi1EEEENSF_IS6_JLi0EEEEEEENS3_IJNSF_INS4_ILi64EEEJLi0EEEENSF_ISK_JLi1EEEEEEEEEEEEEEENS_10ViewEngineINS_23ArithmeticTupleIteratorINS_15ArithmeticTupleIJNS4_ILi0EEES12_EEEEEEEEEC2ERKSY_RKS15_,@function
        .size           $_ZN7cutlass13device_kernelIN5flash19enable_sm80_to_sm89INS1_16FlashAttnBwdSm80INS1_25CollectiveMainloopBwdSm80ILi2ELi2EN4cute5tupleIJNS5_1CILi128EEES8_NS7_ILi64EEEEEENS_10bfloat16_tEfNS_4arch4Sm80ELb0ELb1ELb1ELb1ELb1ELb0ELb0ELb0ELi2ELi4ELi4ELi4ELb0EEENS1_24CollectiveEpilogueBwdGQAISA_fSD_Li256ELb1ELb1EEENS1_19SingleTileSchedulerILb1ELb0ELb0ELi128EEEEEEEEEvNT_6ParamsE$_ZN4cute3eso3ESOILb1ELb0EJNS_6LayoutINS_5tupleIJNS3_IJNS3_IJNS_1CILi4EEENS4_ILi8EEEEEENS3_IJS5_NS4_ILi2EEEEEEEEENS3_IJNS3_IJS8_S8_EEENS3_IJS8_S6_EEEEEEEEENS3_IJNS3_IJNS3_IJNS_11ScaledBasisIS8_JLi1EEEENSF_INS4_ILi1EEEJLi0EEEEEEENS3_IJNSF_INS4_ILi16EEEJLi0EEEENSF_IS6_JLi1EEEEEEEEEENS3_IJNS3_IJNSF_ISH_JLi1EEEENSF_IS6_JLi0EEEEEEENS3_IJNSF_INS4_ILi64EEEJLi0EEEENSF_ISK_JLi1EEEEEEEEEEEEEEENS_10ViewEngineINS_23ArithmeticTupleIteratorINS_15ArithmeticTupleIJNS4_ILi0EEES12_EEEEEEEEEC2ERKSY_RKS15_,($_ZN7cutlass13device_kernelIN5flash19enable_sm80_to_sm89INS1_16FlashAttnBwdSm80INS1_25CollectiveMainloopBwdSm80ILi2ELi2EN4cute5tupleIJNS5_1CILi128EEES8_NS7_ILi64EEEEEENS_10bfloat16_tEfNS_4arch4Sm80ELb0ELb1ELb1ELb1ELb1ELb0ELb0ELb0ELi2ELi4ELi4ELi4ELb0EEENS1_24CollectiveEpilogueBwdGQAISA_fSD_Li256ELb1ELb1EEENS1_19SingleTileSchedulerILb1ELb0ELb0ELi128EEEEEEEEEvNT_6ParamsE$_ZN4cute3eso3ESOILb1ELb0EJNS_6LayoutINS_5tupleIJNS3_IJNS3_IJNS_1CILi8EEENS4_ILi1EEEEEES6_EEENS3_IJNS3_IJS6_S6_EEENS4_ILi2EEEEEEEEENS3_IJNS3_IJNS3_IJS6_NS4_ILi0EEEEEESD_EEENS3_IJNS3_IJSD_SD_EEENS4_ILi4096EEEEEEEEEEENS_10ViewEngineINS_8smem_ptrIPN7cutlass10bfloat16_tEEEEEEEC2ERKSK_RKSR_ - $_ZN7cutlass13device_kernelIN5flash19enable_sm80_to_sm89INS1_16FlashAttnBwdSm80INS1_25CollectiveMainloopBwdSm80ILi2ELi2EN4cute5tupleIJNS5_1CILi128EEES8_NS7_ILi64EEEEEENS_10bfloat16_tEfNS_4arch4Sm80ELb0ELb1ELb1ELb1ELb1ELb0ELb0ELb0ELi2ELi4ELi4ELi4ELb0EEENS1_24CollectiveEpilogueBwdGQAISA_fSD_Li256ELb1ELb1EEENS1_19SingleTileSchedulerILb1ELb0ELb0ELi128EEEEEEEEEvNT_6ParamsE$_ZN4cute3eso3ESOILb1ELb0EJNS_6LayoutINS_5tupleIJNS3_IJNS3_IJNS_1CILi4EEENS4_ILi8EEEEEENS3_IJS5_NS4_ILi2EEEEEEEEENS3_IJNS3_IJS8_S8_EEENS3_IJS8_S6_EEEEEEEEENS3_IJNS3_IJNS3_IJNS_11ScaledBasisIS8_JLi1EEEENSF_INS4_ILi1EEEJLi0EEEEEEENS3_IJNSF_INS4_ILi16EEEJLi0EEEENSF_IS6_JLi1EEEEEEEEEENS3_IJNS3_IJNSF_ISH_JLi1EEEENSF_IS6_JLi0EEEEEEENS3_IJNSF_INS4_ILi64EEEJLi0EEEENSF_ISK_JLi1EEEEEEEEEEEEEEENS_10ViewEngineINS_23ArithmeticTupleIteratorINS_15ArithmeticTupleIJNS4_ILi0EEES12_EEEEEEEEEC2ERKSY_RKS15_)
$_ZN7cutlass13device_kernelIN5flash19enable_sm80_to_sm89INS1_16FlashAttnBwdSm80INS1_25CollectiveMainloopBwdSm80ILi2ELi2EN4cute5tupleIJNS5_1CILi128EEES8_NS7_ILi64EEEEEENS_10bfloat16_tEfNS_4arch4Sm80ELb0ELb1ELb1ELb1ELb1ELb0ELb0ELb0ELi2ELi4ELi4ELi4ELb0EEENS1_24CollectiveEpilogueBwdGQAISA_fSD_Li256ELb1ELb1EEENS1_19SingleTileSchedulerILb1ELb0ELb0ELi128EEEEEEEEEvNT_6ParamsE$_ZN4cute3eso3ESOILb1ELb0EJNS_6LayoutINS_5tupleIJNS3_IJNS3_IJNS_1CILi4EEENS4_ILi8EEEEEENS3_IJS5_NS4_ILi2EEEEEEEEENS3_IJNS3_IJS8_S8_EEENS3_IJS8_S6_EEEEEEEEENS3_IJNS3_IJNS3_IJNS_11ScaledBasisIS8_JLi1EEEENSF_INS4_ILi1EEEJLi0EEEEEEENS3_IJNSF_INS4_ILi16EEEJLi0EEEENSF_IS6_JLi1EEEEEEEEEENS3_IJNS3_IJNSF_ISH_JLi1EEEENSF_IS6_JLi0EEEEEEENS3_IJNSF_INS4_ILi64EEEJLi0EEEENSF_ISK_JLi1EEEEEEEEEEEEEEENS_10ViewEngineINS_23ArithmeticTupleIteratorINS_15ArithmeticTupleIJNS4_ILi0EEES12_EEEEEEEEEC2ERKSY_RKS15_:
[----:B------:R-:W-:Y:S01]  /*91b0*/  IADD3 R2, R52, -c[0x0][0x20], RZ ;  /* 0x8000080034027a10 */ /* 0x000fe20007ffe0ff */
[----:B------:R-:W-:Y:S01]  /*91c0*/  IMAD.MOV.U32 R8, RZ, RZ, R6 ;  /* 0x000000ffff087224 */ /* 0x000fe200078e0006 */
[----:B------:R-:W-:Y:S01]  /*91d0*/  PRMT R7, R53, 0x7770, RZ ;  /* 0x0000777035077816 */ /* 0x000fe200000000ff */
[----:B------:R-:W-:-:S04]  /*91e0*/  IMAD.MOV.U32 R9, RZ, RZ, 0x0 ;  /* 0x00000000ff097424 */ /* 0x000fc800078e00ff */
[----:B------:R1:W-:Y:S01]  /*91f0*/  STL.U8 [R2], R7 ;  /* 0x0000000702007387 */ /* 0x0003e20000100000 */
[----:B------:R-:W-:Y:S05]  /*9200*/  RET.REL.NODEC R8 `(_ZN7cutlass13device_kernelIN5flash19enable_sm80_to_sm89INS1_16FlashAttnBwdSm80INS1_25CollectiveMainloopBwdSm80ILi2ELi2EN4cute5tupleIJNS5_1CILi128EEES8_NS7_ILi64EEEEEENS_10bfloat16_tEfNS_4arch4Sm80ELb0ELb1ELb1ELb1ELb1ELb0ELb0ELb0ELi2ELi4ELi4ELi4ELb0EEENS1_24CollectiveEpilogueBwdGQAISA_fSD_Li256ELb1ELb1EEENS1_19SingleTileSchedulerILb1ELb0ELb0ELi128EEEEEEEEEvNT_6ParamsE) ;  /* 0xffff6df008007950 */ /* 0x000fea0003c3ffff */
        .type           $_ZN7cutlass13device_kernelIN5flash19enable_sm80_to_sm89INS1_16FlashAttnBwdSm80INS1_25CollectiveMainloopBwdSm80ILi2ELi2EN4cute5tupleIJNS5_1CILi128EEES8_NS7_ILi64EEEEEENS_10bfloat16_tEfNS_4arch4Sm80ELb0ELb1ELb1ELb1ELb1ELb0ELb0ELb0ELi2ELi4ELi4ELi4ELb0EEENS1_24CollectiveEpilogueBwdGQAISA_fSD_Li256ELb1ELb1EEENS1_19SingleTileSchedulerILb1ELb0ELb0ELi128EEEEEEEEEvNT_6ParamsE$_ZN4cute3eso3ESOILb1ELb0EJNS_6LayoutINS_5tupleIJNS3_IJNS3_IJNS_1CILi8EEENS4_ILi1EEEEEES6_EEENS3_IJNS3_IJS6_S6_EEENS4_ILi2EEEEEEEEENS3_IJNS3_IJNS3_IJS6_NS4_ILi0EEEEEESD_EEENS3_IJNS3_IJSD_SD_EEENS4_ILi4096EEEEEEEEEEENS_10ViewEngineINS_8smem_ptrIPN7cutlass10bfloat16_tEEEEEEEC2ERKSK_RKSR_,@function
        .size           $_ZN7cutlass13device_kernelIN5flash19enable_sm80_to_sm89INS1_16FlashAttnBwdSm80INS1_25CollectiveMainloopBwdSm80ILi2ELi2EN4cute5tupleIJNS5_1CILi128EEES8_NS7_ILi64EEEEEENS_10bfloat16_tEfNS_4arch4Sm80ELb0ELb1ELb1ELb1ELb1ELb0ELb0ELb0ELi2ELi4ELi4ELi4ELb0EEENS1_24CollectiveEpilogueBwdGQAISA_fSD_Li256ELb1ELb1EEENS1_19SingleTileSchedulerILb1ELb0ELb0ELi128EEEEEEEEEvNT_6ParamsE$_ZN4cute3eso3ESOILb1ELb0EJNS_6LayoutINS_5tupleIJNS3_IJNS3_IJNS_1CILi8EEENS4_ILi1EEEEEES6_EEENS3_IJNS3_IJS6_S6_EEENS4_ILi2EEEEEEEEENS3_IJNS3_IJNS3_IJS6_NS4_ILi0EEEEEESD_EEENS3_IJNS3_IJSD_SD_EEENS4_ILi4096EEEEEEEEEEENS_10ViewEngineINS_8smem_ptrIPN7cutlass10bfloat16_tEEEEEEEC2ERKSK_RKSR_,($_ZN7cutlass13device_kernelIN5flash19enable_sm80_to_sm89INS1_16FlashAttnBwdSm80INS1_25CollectiveMainloopBwdSm80ILi2ELi2EN4cute5tupleIJNS5_1CILi128EEES8_NS7_ILi64EEEEEENS_10bfloat16_tEfNS_4arch4Sm80ELb0ELb1ELb1ELb1ELb1ELb0ELb0ELb0ELi2ELi4ELi4ELi4ELb0EEENS1_24CollectiveEpilogueBwdGQAISA_fSD_Li256ELb1ELb1EEENS1_19SingleTileSchedulerILb1ELb0ELb0ELi128EEEEEEEEEvNT_6ParamsE$_ZN4cute3eso3ESOILb1ELb0EJNS_6LayoutINS_5tupleIJNS3_IJNS3_IJNS_1CILi8EEENS4_ILi1EEEEEES6_EEENS3_IJNS3_IJS6_S6_EEENS4_ILi2EEEEEEEEENS3_IJNS3_IJNS3_IJS6_NS4_ILi0EEEEEESD_EEENS3_IJNS3_IJSD_SD_EEENS4_ILi64EEEEEEEEEEENS_10ViewEngineIPN7cutlass10bfloat16_tEEEEEC2ERKSK_RKSP_ - $_ZN7cutlass13device_kernelIN5flash19enable_sm80_to_sm89INS1_16FlashAttnBwdSm80INS1_25CollectiveMainloopBwdSm80ILi2ELi2EN4cute5tupleIJNS5_1CILi128EEES8_NS7_ILi64EEEEEENS_10bfloat16_tEfNS_4arch4Sm80ELb0ELb1ELb1ELb1ELb1ELb0ELb0ELb0ELi2ELi4ELi4ELi4ELb0EEENS1_24CollectiveEpilogueBwdGQAISA_fSD_Li256ELb1ELb1EEENS1_19SingleTileSchedulerILb1ELb0ELb0ELi128EEEEEEEEEvNT_6ParamsE$_ZN4cute3eso3ESOILb1ELb0EJNS_6LayoutINS_5tupleIJNS3_IJNS3_IJNS_1CILi8EEENS4_ILi1EEEEEES6_EEENS3_IJNS3_IJS6_S6_EEENS4_ILi2EEEEEEEEENS3_IJNS3_IJNS3_IJS6_NS4_ILi0EEEEEESD_EEENS3_IJNS3_IJSD_SD_EEENS4_ILi4096EEEEEEEEEEENS_10ViewEngineINS_8smem_ptrIPN7cutlass10bfloat16_tEEEEEEEC2ERKSK_RKSR_)
$_ZN7cutlass13device_kernelIN5flash19enable_sm80_to_sm89INS1_16FlashAttnBwdSm80INS1_25CollectiveMainloopBwdSm80ILi2ELi2EN4cute5tupleIJNS5_1CILi128EEES8_NS7_ILi64EEEEEENS_10bfloat16_tEfNS_4arch4Sm80ELb0ELb1ELb1ELb1ELb1ELb0ELb0ELb0ELi2ELi4ELi4ELi4ELb0EEENS1_24CollectiveEpilogueBwdGQAISA_fSD_Li256ELb1ELb1EEENS1_19SingleTileSchedulerILb1ELb0ELb0ELi128EEEEEEEEEvNT_6ParamsE$_ZN4cute3eso3ESOILb1ELb0EJNS_6LayoutINS_5tupleIJNS3_IJNS3_IJNS_1CILi8EEENS4_ILi1EEEEEES6_EEENS3_IJNS3_IJS6_S6_EEENS4_ILi2EEEEEEEEENS3_IJNS3_IJNS3_IJS6_NS4_ILi0EEEEEESD_EEENS3_IJNS3_IJSD_SD_EEENS4_ILi4096EEEEEEEEEEENS_10ViewEngineINS_8smem_ptrIPN7cutlass10bfloat16_tEEEEEEEC2ERKSK_RKSR_:
[----:B------:R-:W-:Y:S01]  /*9210*/  IADD3 R5, R70, -c[0x0][0x20], RZ ;  /* 0x8000080046057a10 */ /* 0x000fe20007ffe0ff */
[----:B------:R-:W-:Y:S01]  /*9220*/  IMAD.MOV.U32 R8, RZ, RZ, R4 ;  /* 0x000000ffff087224 */ /* 0x000fe200078e0004 */
[----:B------:R-:W-:Y:S01]  /*9230*/  MOV R9, R7 ;  /* 0x0000000700097202 */ /* 0x000fe20000000f00 */
[----:B------:R-:W-:-:S04]  /*9240*/  IMAD.MOV.U32 R7, RZ, RZ, 0x0 ;  /* 0x00000000ff077424 */ /* 0x000fc800078e00ff */
[----:B------:R1:W-:Y:S01]  /*9250*/  STL.64 [R5], R8 ;  /* 0x0000000805007387 */ /* 0x0003e20000100a00 */
[----:B------:R-:W-:Y:S05]  /*9260*/  RET.REL.NODEC R6 `(_ZN7cutlass13device_kernelIN5flash19enable_sm80_to_sm89INS1_16FlashAttnBwdSm80INS1_25CollectiveMainloopBwdSm80ILi2ELi2EN4cute5tupleIJNS5_1CILi128EEES8_NS7_ILi64EEEEEENS_10bfloat16_tEfNS_4arch4Sm80ELb0ELb1ELb1ELb1ELb1ELb0ELb0ELb0ELi2ELi4ELi4ELi4ELb0EEENS1_24CollectiveEpilogueBwdGQAISA_fSD_Li256ELb1ELb1EEENS1_19SingleTileSchedulerILb1ELb0ELb0ELi128EEEEEEEEEvNT_6ParamsE) ;  /* 0xffff6d9006007950 */ /* 0x000fea0003c3ffff */
        .type           $_ZN7cutlass13device_kernelIN5flash19enable_sm80_to_sm89INS1_16FlashAttnBwdSm80INS1_25CollectiveMainloopBwdSm80ILi2ELi2EN4cute5tupleIJNS5_1CILi128EEES8_NS7_ILi64EEEEEENS_10bfloat16_tEfNS_4arch4Sm80ELb0ELb1ELb1ELb1ELb1ELb0ELb0ELb0ELi2ELi4ELi4ELi4ELb0EEENS1_24CollectiveEpilogueBwdGQAISA_fSD_Li256ELb1ELb1EEENS1_19SingleTileSchedulerILb1ELb0ELb0ELi128EEEEEEEEEvNT_6ParamsE$_ZN4cute3eso3ESOILb1ELb0EJNS_6LayoutINS_5tupleIJNS3_IJNS3_IJNS_1CILi8EEENS4_ILi1EEEEEES6_EEENS3_IJNS3_IJS6_S6_EEENS4_ILi2EEEEEEEEENS3_IJNS3_IJNS3_IJS6_NS4_ILi0EEEEEESD_EEENS3_IJNS3_IJSD_SD_EEENS4_ILi64EEEEEEEEEEENS_10ViewEngineIPN7cutlass10bfloat16_tEEEEEC2ERKSK_RKSP_,@function
        .size           $_ZN7cutlass13device_kernelIN5flash19enable_sm80_to_sm89INS1_16FlashAttnBwdSm80INS1_25CollectiveMainloopBwdSm80ILi2ELi2EN4cute5tupleIJNS5_1CILi128EEES8_NS7_ILi64EEEEEENS_10bfloat16_tEfNS_4arch4Sm80ELb0ELb1ELb1ELb1ELb1ELb0ELb0ELb0ELi2ELi4ELi4ELi4ELb0EEENS1_24CollectiveEpilogueBwdGQAISA_fSD_Li256ELb1ELb1EEENS1_19SingleTileSchedulerILb1ELb0ELb0ELi128EEEEEEEEEvNT_6ParamsE$_ZN4cute3eso3ESOILb1ELb0EJNS_6LayoutINS_5tupleIJNS3_IJNS3_IJNS_1CILi8EEENS4_ILi1EEEEEES6_EEENS3_IJNS3_IJS6_S6_EEENS4_ILi2EEEEEEEEENS3_IJNS3_IJNS3_IJS6_NS4_ILi0EEEEEESD_EEENS3_IJNS3_IJSD_SD_EEENS4_ILi64EEEEEEEEEEENS_10ViewEngineIPN7cutlass10bfloat16_tEEEEEC2ERKSK_RKSP_,($_ZN7cutlass13device_kernelIN5flash19enable_sm80_to_sm89INS1_16FlashAttnBwdSm80INS1_25CollectiveMainloopBwdSm80ILi2ELi2EN4cute5tupleIJNS5_1CILi128EEES8_NS7_ILi64EEEEEENS_10bfloat16_tEfNS_4arch4Sm80ELb0ELb1ELb1ELb1ELb1ELb0ELb0ELb0ELi2ELi4ELi4ELi4ELb0EEENS1_24CollectiveEpilogueBwdGQAISA_fSD_Li256ELb1ELb1EEENS1_19SingleTileSchedulerILb1ELb0ELb0ELi128EEEEEEEEEvNT_6ParamsE$_ZN4cute3eso3ESOILb1ELb0EJNS_6LayoutINS_5tupleIJNS3_IJNS3_IJNS_1CILi8EEENS4_ILi1EEEEEES6_EEENS3_IJNS3_IJS6_S6_EEENS4_ILi2EEEEEEEEENS3_IJNS3_IJNS3_IJS6_NS4_ILi0EEEEEESD_EEENS3_IJNS3_IJSD_SD_EEENS4_ILi8192EEEEEEEEEEENS_10ViewEngineINS_8smem_ptrIPN7cutlass10bfloat16_tEEEEEEEC2ERKSK_RKSR_ - $_ZN7cutlass13device_kernelIN5flash19enable_sm80_to_sm89INS1_16FlashAttnBwdSm80INS1_25CollectiveMainloopBwdSm80ILi2ELi2EN4cute5tupleIJNS5_1CILi128EEES8_NS7_ILi64EEEEEENS_10bfloat16_tEfNS_4arch4Sm80ELb0ELb1ELb1ELb1ELb1ELb0ELb0ELb0ELi2ELi4ELi4ELi4ELb0EEENS1_24CollectiveEpilogueBwdGQAISA_fSD_Li256ELb1ELb1EEENS1_19SingleTileSchedulerILb1ELb0ELb0ELi128EEEEEEEEEvNT_6ParamsE$_ZN4cute3eso3ESOILb1ELb0EJNS_6LayoutINS_5tupleIJNS3_IJNS3_IJNS_1CILi8EEENS4_ILi1EEEEEES6_EEENS3_IJNS3_IJS6_S6_EEENS4_ILi2EEEEEEEEENS3_IJNS3_IJNS3_IJS6_NS4_ILi0EEEEEESD_EEENS3_IJNS3_IJSD_SD_EEENS4_ILi64EEEEEEEEEEENS_10ViewEngineIPN7cutlass10bfloat16_tEEEEEC2ERKSK_RKSP_)
$_ZN7cutlass13device_kernelIN5flash19enable_sm80_to_sm89INS1_16FlashAttnBwdSm80INS1_25CollectiveMainloopBwdSm80ILi2ELi2EN4cute5tupleIJNS5_1CILi128EEES8_NS7_ILi64EEEEEENS_10bfloat16_tEfNS_4arch4Sm80ELb0ELb1ELb1ELb1ELb1ELb0ELb0ELb0ELi2ELi4ELi4ELi4ELb0EEENS1_24CollectiveEpilogueBwdGQAISA_fSD_Li256ELb1ELb1EEENS1_19SingleTileSchedulerILb1ELb0ELb0ELi128EEEEEEEEEvNT_6ParamsE$_ZN4cute3eso3ESOILb1ELb0EJNS_6LayoutINS_5tupleIJNS3_IJNS3_IJNS_1CILi8EEENS4_ILi1EEEEEES6_EEENS3_IJNS3_IJS6_S6_EEENS4_ILi2EEEEEEEEENS3_IJNS3_IJNS3_IJS6_NS4_ILi0EEEEEESD_EEENS3_IJNS3_IJSD_SD_EEENS4_ILi64EEEEEEEEEEENS_10ViewEngineIPN7cutlass10bfloat16_tEEEEEC2ERKSK_RKSP_:
[----:B------:R-:W-:Y:S02]  /*9270*/  IADD3 R6, R25, -c[0x0][0x20], RZ ;  /* 0x8000080019067a10 */ /* 0x000fe40007ffe0ff */
[----:B------:R-:W-:-:S03]  /*9280*/  MOV R9, 0x0 ;  /* 0x0000000000097802 */ /* 0x000fc60000000f00 */
[----:B------:R1:W-:Y:S01]  /*9290*/  STL.64 [R6], R2 ;  /* 0x0000000206007387 */ /* 0x0003e20000100a00 */
[----:B------:R-:W-:Y:S05]  /*92a0*/  RET.REL.NODEC R8 `(_ZN7cutlass13device_kernelIN5flash19enable_sm80_to_sm89INS1_16FlashAttnBwdSm80INS1_25CollectiveMainloopBwdSm80ILi2ELi2EN4cute5tupleIJNS5_1CILi128EEES8_NS7_ILi64EEEEEENS_10bfloat16_tEfNS_4arch4Sm80ELb0ELb1ELb1ELb1ELb1ELb0ELb0ELb0ELi2ELi4ELi4ELi4ELb0EEENS1_24CollectiveEpilogueBwdGQAISA_fSD_Li256ELb1ELb1EEENS1_19SingleTileSchedulerILb1ELb0ELb0ELi128EEEEEEEEEvNT_6ParamsE) ;  /* 0xffff6d5008007950 */ /* 0x000fea0003c3ffff */
        .type           $_ZN7cutlass13device_kernelIN5flash19enable_sm80_to_sm89INS1_16FlashAttnBwdSm80INS1_25CollectiveMainloopBwdSm80ILi2ELi2EN4cute5tupleIJNS5_1CILi128EEES8_NS7_ILi64EEEEEENS_10bfloat16_tEfNS_4arch4Sm80ELb0ELb1ELb1ELb1ELb1ELb0ELb0ELb0ELi2ELi4ELi4ELi4ELb0EEENS1_24CollectiveEpilogueBwdGQAISA_fSD_Li256ELb1ELb1EEENS1_19SingleTileSchedulerILb1ELb0ELb0ELi128EEEEEEEEEvNT_6ParamsE$_ZN4cute3eso3ESOILb1ELb0EJNS_6LayoutINS_5tupleIJNS3_IJNS3_IJNS_1CILi8EEENS4_ILi1EEEEEES6_EEENS3_IJNS3_IJS6_S6_EEENS4_ILi2EEEEEEEEENS3_IJNS3_IJNS3_IJS6_NS4_ILi0EEEEEESD_EEENS3_IJNS3_IJSD_SD_EEENS4_ILi8192EEEEEEEEEEENS_10ViewEngineINS_8smem_ptrIPN7cutlass10bfloat16_tEEEEEEEC2ERKSK_RKSR_,@function
        .size           $_ZN7cutlass13device_kernelIN5flash19enable_sm80_to_sm89INS1_16FlashAttnBwdSm80INS1_25CollectiveMainloopBwdSm80ILi2ELi2EN4cute5tupleIJNS5_1CILi128EEES8_NS7_ILi64EEEEEENS_10bfloat16_tEfNS_4arch4Sm80ELb0ELb1ELb1ELb1ELb1ELb0ELb0ELb0ELi2ELi4ELi4ELi4ELb0EEENS1_24CollectiveEpilogueBwdGQAISA_fSD_Li256ELb1ELb1EEENS1_19SingleTileSchedulerILb1ELb0ELb0ELi128EEEEEEEEEvNT_6ParamsE$_ZN4cute3eso3ESOILb1ELb0EJNS_6LayoutINS_5tupleIJNS3_IJNS3_IJNS_1CILi8EEENS4_ILi1EEEEEES6_EEENS3_IJNS3_IJS6_S6_EEENS4_ILi2EEEEEEEEENS3_IJNS3_IJNS3_IJS6_NS4_ILi0EEEEEESD_EEENS3_IJNS3_IJSD_SD_EEENS4_ILi8192EEEEEEEEEEENS_10ViewEngineINS_8smem_ptrIPN7cutlass10bfloat16_tEEEEEEEC2ERKSK_RKSR_,($_ZN7cutlass13device_kernelIN5flash19enable_sm80_to_sm89INS1_16FlashAttnBwdSm80INS1_25CollectiveMainloopBwdSm80ILi2ELi2EN4cute5tupleIJNS5_1CILi128EEES8_NS7_ILi64EEEEEENS_10bfloat16_tEfNS_4arch4Sm80ELb0ELb1ELb1ELb1ELb1ELb0ELb0ELb0ELi2ELi4ELi4ELi4ELb0EEENS1_24CollectiveEpilogueBwdGQAISA_fSD_Li256ELb1ELb1EEENS1_19SingleTileSchedulerILb1ELb0ELb0ELi128EEEEEEEEEvNT_6ParamsE$_ZN4cute3eso3ESOILb1ELb0EJNS_6LayoutINS_5tupleIJNS3_IJNS3_IJNS_1CILi8EEENS4_ILi1EEEEEES6_EEENS3_IJNS3_IJS6_S6_EEENS4_ILi2EEEEEEEEENS3_IJNS3_IJNS3_IJS6_NS4_ILi0EEEEEESD_EEENS3_IJNS3_IJSD_SD_EEES5_EEEEEEEENS_10ViewEngineIPN7cutlass10bfloat16_tEEEEEC2ERKSJ_RKSO_ - $_ZN7cutlass13device_kernelIN5flash19enable_sm80_to_sm89INS1_16FlashAttnBwdSm80INS1_25CollectiveMainloopBwdSm80ILi2ELi2EN4cute5tupleIJNS5_1CILi128EEES8_NS7_ILi64EEEEEENS_10bfloat16_tEfNS_4arch4Sm80ELb0ELb1ELb1ELb1ELb1ELb0ELb0ELb0ELi2ELi4ELi4ELi4ELb0EEENS1_24CollectiveEpilogueBwdGQAISA_fSD_Li256ELb1ELb1EEENS1_19SingleTileSchedulerILb1ELb0ELb0ELi128EEEEEEEEEvNT_6ParamsE$_ZN4cute3eso3ESOILb1ELb0EJNS_6LayoutINS_5tupleIJNS3_IJNS3_IJNS_1CILi8EEENS4_ILi1EEEEEES6_EEENS3_IJNS3_IJS6_S6_EEENS4_ILi2EEEEEEEEENS3_IJNS3_IJNS3_IJS6_NS4_ILi0EEEEEESD_EEENS3_IJNS3_IJSD_SD_EEENS4_ILi8192EEEEEEEEEEENS_10ViewEngineINS_8smem_ptrIPN7cutlass10bfloat16_tEEEEEEEC2ERKSK_RKSR_)
$_ZN7cutlass13device_kernelIN5flash19enable_sm80_to_sm89INS1_16FlashAttnBwdSm80INS1_25CollectiveMainloopBwdSm80ILi2ELi2EN4cute5tupleIJNS5_1CILi128EEES8_NS7_ILi64EEEEEENS_10bfloat16_tEfNS_4arch4Sm80ELb0ELb1ELb1ELb1ELb1ELb0ELb0ELb0ELi2ELi4ELi4ELi4ELb0EEENS1_24CollectiveEpilogueBwdGQAISA_fSD_Li256ELb1ELb1EEENS1_19SingleTileSchedulerILb1ELb0ELb0ELi128EEEEEEEEEvNT_6ParamsE$_ZN4cute3eso3ESOILb1ELb0EJNS_6LayoutINS_5tupleIJNS3_IJNS3_IJNS_1CILi8EEENS4_ILi1EEEEEES6_EEENS3_IJNS3_IJS6_S6_EEENS4_ILi2EEEEEEEEENS3_IJNS3_IJNS3_IJS6_NS4_ILi0EEEEEESD_EEENS3_IJNS3_IJSD_SD_EEENS4_ILi8192EEEEEEEEEEENS_10ViewEngineINS_8smem_ptrIPN7cutlass10bfloat16_tEEEEEEEC2ERKSK_RKSR_:
[----:B------:R-:W-:Y:S01]  /*92b0*/  IADD3 R5, R25, -c[0x0][0x20], RZ ;  /* 0x8000080019057a10 */ /* 0x000fe20007ffe0ff */
[----:B------:R-:W-:Y:S01]  /*92c0*/  IMAD.MOV.U32 R8, RZ, RZ, R4 ;  /* 0x000000ffff087224 */ /* 0x000fe200078e0004 */
[----:B------:R-:W-:Y:S01]  /*92d0*/  MOV R9, R7 ;  /* 0x0000000700097202 */ /* 0x000fe20000000f00 */
[----:B------:R-:W-:-:S04]  /*92e0*/  IMAD.MOV.U32 R7, RZ, RZ, 0x0 ;  /* 0x00000000ff077424 */ /* 0x000fc800078e00ff */
[----:B------:R1:W-:Y:S01]  /*92f0*/  STL.64 [R5], R8 ;  /* 0x0000000805007387 */ /* 0x0003e20000100a00 */
[----:B------:R-:W-:Y:S05]  /*9300*/  RET.REL.NODEC R6 `(_ZN7cutlass13device_kernelIN5flash19enable_sm80_to_sm89INS1_16FlashAttnBwdSm80INS1_25CollectiveMainloopBwdSm80ILi2ELi2EN4cute5tupleIJNS5_1CILi128EEES8_NS7_ILi64EEEEEENS_10bfloat16_tEfNS_4arch4Sm80ELb0ELb1ELb1ELb1ELb1ELb0ELb0ELb0ELi2ELi4ELi4ELi4ELb0EEENS1_24CollectiveEpilogueBwdGQAISA_fSD_Li256ELb1ELb1EEENS1_19SingleTileSchedulerILb1ELb0ELb0ELi128EEEEEEEEEvNT_6ParamsE) ;  /* 0xffff6cf006007950 */ /* 0x000fea0003c3ffff */
        .type           $_ZN7cutlass13device_kernelIN5flash19enable_sm80_to_sm89INS1_16FlashAttnBwdSm80INS1_25CollectiveMainloopBwdSm80ILi2ELi2EN4cute5tupleIJNS5_1CILi128EEES8_NS7_ILi64EEEEEENS_10bfloat16_tEfNS_4arch4Sm80ELb0ELb1ELb1ELb1ELb1ELb0ELb0ELb0ELi2ELi4ELi4ELi4ELb0EEENS1_24CollectiveEpilogueBwdGQAISA_fSD_Li256ELb1ELb1EEENS1_19SingleTileSchedulerILb1ELb0ELb0ELi128EEEEEEEEEvNT_6ParamsE$_ZN4cute3eso3ESOILb1ELb0EJNS_6LayoutINS_5tupleIJNS3_IJNS3_IJNS_1CILi8EEENS4_ILi1EEEEEES6_EEENS3_IJNS3_IJS6_S6_EEENS4_ILi2EEEEEEEEENS3_IJNS3_IJNS3_IJS6_NS4_ILi0EEEEEESD_EEENS3_IJNS3_IJSD_SD_EEES5_EEEEEEEENS_10ViewEngineIPN7cutlass10bfloat16_tEEEEEC2ERKSJ_RKSO_,@function
        .size           $_ZN7cutlass13device_kernelIN5flash19enable_sm80_to_sm89INS1_16FlashAttnBwdSm80INS1_25CollectiveMainloopBwdSm80ILi2ELi2EN4cute5tupleIJNS5_1CILi128EEES8_NS7_ILi64EEEEEENS_10bfloat16_tEfNS_4arch4Sm80ELb0ELb1ELb1ELb1ELb1ELb0ELb0ELb0ELi2ELi4ELi4ELi4ELb0EEENS1_24CollectiveEpilogueBwdGQAISA_fSD_Li256ELb1ELb1EEENS1_19SingleTileSchedulerILb1ELb0ELb0ELi128EEEEEEEEEvNT_6ParamsE$_ZN4cute3eso3ESOILb1ELb0EJNS_6LayoutINS_5tupleIJNS3_IJNS3_IJNS_1CILi8EEENS4_ILi1EEEEEES6_EEENS3_IJNS3_IJS6_S6_EEENS4_ILi2EEEEEEEEENS3_IJNS3_IJNS3_IJS6_NS4_ILi0EEEEEESD_EEENS3_IJNS3_IJSD_SD_EEES5_EEEEEEEENS_10ViewEngineIPN7cutlass10bfloat16_tEEEEEC2ERKSJ_RKSO_,($_ZN7cutlass13device_kernelIN5flash19enable_sm80_to_sm89INS1_16FlashAttnBwdSm80INS1_25CollectiveMainloopBwdSm80ILi2ELi2EN4cute5tupleIJNS5_1CILi128EEES8_NS7_ILi64EEEEEENS_10bfloat16_tEfNS_4arch4Sm80ELb0ELb1ELb1ELb1ELb1ELb0ELb0ELb0ELi2ELi4ELi4ELi4ELb0EEENS1_24CollectiveEpilogueBwdGQAISA_fSD_Li256ELb1ELb1EEENS1_19SingleTileSchedulerILb1ELb0ELb0ELi128EEEEEEEEEvNT_6ParamsE$_ZN4cute3eso3ESOILb1ELb0EJNS_6LayoutINS_5tupleIJNS3_IJNS3_IJNS_1CILi8EEENS4_ILi1EEEEEES6_EEENS3_IJNS3_IJS6_S6_EEENS4_ILi4EEEEEEEEENS3_IJNS3_IJNS3_IJS6_NS4_ILi0EEEEEESD_EEENS3_IJNS3_IJSD_SD_EEENS4_ILi2048EEEEEEEEEEENS_10ViewEngineINS_8smem_ptrIPN7cutlass10bfloat16_tEEEEEEEC2ERKSK_RKSR_ - $_ZN7cutlass13device_kernelIN5flash19enable_sm80_to_sm89INS1_16FlashAttnBwdSm80INS1_25CollectiveMainloopBwdSm80ILi2ELi2EN4cute5tupleIJNS5_1CILi128EEES8_NS7_ILi64EEEEEENS_10bfloat16_tEfNS_4arch4Sm80ELb0ELb1ELb1ELb1ELb1ELb0ELb0ELb0ELi2ELi4ELi4ELi4ELb0EEENS1_24CollectiveEpilogueBwdGQAISA_fSD_Li256ELb1ELb1EEENS1_19SingleTileSchedulerILb1ELb0ELb0ELi128EEEEEEEEEvNT_6ParamsE$_ZN4cute3eso3ESOILb1ELb0EJNS_6LayoutINS_5tupleIJNS3_IJNS3_IJNS_1CILi8EEENS4_ILi1EEEEEES6_EEENS3_IJNS3_IJS6_S6_EEENS4_ILi2EEEEEEEEENS3_IJNS3_IJNS3_IJS6_NS4_ILi0EEEEEESD_EEENS3_IJNS3_IJSD_SD_EEES5_EEEEEEEENS_10ViewEngineIPN7cutlass10bfloat16_tEEEEEC2ERKSJ_RKSO_)
$_ZN7cutlass13device_kernelIN5flash19enable_sm80_to_sm89INS1_16FlashAttnBwdSm80INS1_25CollectiveMainloopBwdSm80ILi2ELi2EN4cute5tupleIJNS5_1CILi128EEES8_NS7_ILi64EEEEEENS_10bfloat16_tEfNS_4arch4Sm80ELb0ELb1ELb1ELb1ELb1ELb0ELb0ELb0ELi2ELi4ELi4ELi4ELb0EEENS1_24CollectiveEpilogueBwdGQAISA_fSD_Li256ELb1ELb1EEENS1_19SingleTileSchedulerILb1ELb0ELb0ELi128EEEEEEEEEvNT_6ParamsE$_ZN4cute3eso3ESOILb1ELb0EJNS_6LayoutINS_5tupleIJNS3_IJNS3_IJNS_1CILi8EEENS4_ILi1EEEEEES6_EEENS3_IJNS3_IJS6_S6_EEENS4_ILi2EEEEEEEEENS3_IJNS3_IJNS3_IJS6_NS4_ILi0EEEEEESD_EEENS3_IJNS3_IJSD_SD_EEES5_EEEEEEEENS_10ViewEngineIPN7cutlass10bfloat16_tEEEEEC2ERKSJ_RKSO_:
[----:B------:R-:W-:Y:S02]  /*9310*/  IADD3 R6, R70, -c[0x0][0x20], RZ ;  /* 0x8000080046067a10 */ /* 0x000fe40007ffe0ff */
[----:B------:R-:W-:-:S03]  /*9320*/  MOV R9, 0x0 ;  /* 0x0000000000097802 */ /* 0x000fc60000000f00 */
[----:B------:R1:W-:Y:S01]  /*9330*/  STL.64 [R6], R2 ;  /* 0x0000000206007387 */ /* 0x0003e20000100a00 */
[----:B------:R-:W-:Y:S05]  /*9340*/  RET.REL.NODEC R8 `(_ZN7cutlass13device_kernelIN5flash19enable_sm80_to_sm89INS1_16FlashAttnBwdSm80INS1_25CollectiveMainloopBwdSm80ILi2ELi2EN4cute5tupleIJNS5_1CILi128EEES8_NS7_ILi64EEEEEENS_10bfloat16_tEfNS_4arch4Sm80ELb0ELb1ELb1ELb1ELb1ELb0ELb0ELb0ELi2ELi4ELi4ELi4ELb0EEENS1_24CollectiveEpilogueBwdGQAISA_fSD_Li256ELb1ELb1EEENS1_19SingleTileSchedulerILb1ELb0ELb0ELi128EEEEEEEEEvNT_6ParamsE) ;  /* 0xffff6cb008007950 */ /* 0x000fea0003c3ffff */
        .type           $_ZN7cutlass13device_kernelIN5flash19enable_sm80_to_sm89INS1_16FlashAttnBwdSm80INS1_25CollectiveMainloopBwdSm80ILi2ELi2EN4cute5tupleIJNS5_1CILi128EEES8_NS7_ILi64EEEEEENS_10bfloat16_tEfNS_4arch4Sm80ELb0ELb1ELb1ELb1ELb1ELb0ELb0ELb0ELi2ELi4ELi4ELi4ELb0EEENS1_24CollectiveEpilogueBwdGQAISA_fSD_Li256ELb1ELb1EEENS1_19SingleTileSchedulerILb1ELb0ELb0ELi128EEEEEEEEEvNT_6ParamsE$_ZN4cute3eso3ESOILb1ELb0EJNS_6LayoutINS_5tupleIJNS3_IJNS3_IJNS_1CILi8EEENS4_ILi1EEEEEES6_EEENS3_IJNS3_IJS6_S6_EEENS4_ILi4EEEEEEEEENS3_IJNS3_IJNS3_IJS6_NS4_ILi0EEEEEESD_EEENS3_IJNS3_IJSD_SD_EEENS4_ILi2048EEEEEEEEEEENS_10ViewEngineINS_8smem_ptrIPN7cutlass10bfloat16_tEEEEEEEC2ERKSK_RKSR_,@function
        .size           $_ZN7cutlass13device_kernelIN5flash19enable_sm80_to_sm89INS1_16FlashAttnBwdSm80INS1_25CollectiveMainloopBwdSm80ILi2ELi2EN4cute5tupleIJNS5_1CILi128EEES8_NS7_ILi64EEEEEENS_10bfloat16_tEfNS_4arch4Sm80ELb0ELb1ELb1ELb1ELb1ELb0ELb0ELb0ELi2ELi4ELi4ELi4ELb0EEENS1_24CollectiveEpilogueBwdGQAISA_fSD_Li256ELb1ELb1EEENS1_19SingleTileSchedulerILb1ELb0ELb0ELi128EEEEEEEEEvNT_6ParamsE$_ZN4cute3eso3ESOILb1ELb0EJNS_6LayoutINS_5tupleIJNS3_IJNS3_IJNS_1CILi8EEENS4_ILi1EEEEEES6_EEENS3_IJNS3_IJS6_S6_EEENS4_ILi4EEEEEEEEENS3_IJNS3_IJNS3_IJS6_NS4_ILi0EEEEEESD_EEENS3_IJNS3_IJSD_SD_EEENS4_ILi2048EEEEEEEEEEENS_10ViewEngineINS_8smem_ptrIPN7cutlass10bfloat16_tEEEEEEEC2ERKSK_RKSR_,($_ZN7cutlass13device_kernelIN5flash19enable_sm80_to_sm89INS1_16FlashAttnBwdSm80INS1_25CollectiveMainloopBwdSm80ILi2ELi2EN4cute5tupleIJNS5_1CILi128EEES8_NS7_ILi64EEEEEENS_10bfloat16_tEfNS_4arch4Sm80ELb0ELb1ELb1ELb1ELb1ELb0ELb0ELb0ELi2ELi4ELi4ELi4ELb0EEENS1_24CollectiveEpilogueBwdGQAISA_fSD_Li256ELb1ELb1EEENS1_19SingleTileSchedulerILb1ELb0ELb0ELi128EEEEEEEEEvNT_6ParamsE$_ZN4cute3eso3ESOILb1ELb0EJNS_6LayoutINS_5tupleIJNS3_IJNS3_IJNS_1CILi8EEENS4_ILi1EEEEEES6_EEENS3_IJNS3_IJS6_S6_EEENS4_ILi4EEEEEEEEENS3_IJNS3_IJNS3_IJS6_NS4_ILi0EEEEEESD_EEENS3_IJNS3_IJSD_SD_EEES5_EEEEEEEENS_10ViewEngineIPN7cutlass10bfloat16_tEEEEEC2ERKSJ_RKSO_ - $_ZN7cutlass13device_kernelIN5flash19enable_sm80_to_sm89INS1_16FlashAttnBwdSm80INS1_25CollectiveMainloopBwdSm80ILi2ELi2EN4cute5tupleIJNS5_1CILi128EEES8_NS7_ILi64EEEEEENS_10bfloat16_tEfNS_4arch4Sm80ELb0ELb1ELb1ELb1ELb1ELb0ELb0ELb0ELi2ELi4ELi4ELi4ELb0EEENS1_24CollectiveEpilogueBwdGQAISA_fSD_Li256ELb1ELb1EEENS1_19SingleTileSchedulerILb1ELb0ELb0ELi128EEEEEEEEEvNT_6ParamsE$_ZN4cute3eso3ESOILb1ELb0EJNS_6LayoutINS_5tupleIJNS3_IJNS3_IJNS_1CILi8EEENS4_ILi1EEEEEES6_EEENS3_IJNS3_IJS6_S6_EEENS4_ILi4EEEEEEEEENS3_IJNS3_IJNS3_IJS6_NS4_ILi0EEEEEESD_EEENS3_IJNS3_IJSD_SD_EEENS4_ILi2048EEEEEEEEEEENS_10ViewEngineINS_8smem_ptrIPN7cutlass10bfloat16_tEEEEEEEC2ERKSK_RKSR_)
$_ZN7cutlass13device_kernelIN5flash19enable_sm80_to_sm89INS1_16FlashAttnBwdSm80INS1_25CollectiveMainloopBwdSm80ILi2ELi2EN4cute5tupleIJNS5_1CILi128EEES8_NS7_ILi64EEEEEENS_10bfloat16_tEfNS_4arch4Sm80ELb0ELb1ELb1ELb1ELb1ELb0ELb0ELb0ELi2ELi4ELi4ELi4ELb0EEENS1_24CollectiveEpilogueBwdGQAISA_fSD_Li256ELb1ELb1EEENS1_19SingleTileSchedulerILb1ELb0ELb0ELi128EEEEEEEEEvNT_6ParamsE$_ZN4cute3eso3ESOILb1ELb0EJNS_6LayoutINS_5tupleIJNS3_IJNS3_IJNS_1CILi8EEENS4_ILi1EEEEEES6_EEENS3_IJNS3_IJS6_S6_EEENS4_ILi4EEEEEEEEENS3_IJNS3_IJNS3_IJS6_NS4_ILi0EEEEEESD_EEENS3_IJNS3_IJSD_SD_EEENS4_ILi2048EEEEEEEEEEENS_10ViewEngineINS_8smem_ptrIPN7cutlass10bfloat16_tEEEEEEEC2ERKSK_RKSR_:
[----:B------:R-:W-:Y:S02]  /*9350*/  IADD3 R2, R25, -c[0x0][0x20], RZ ;  /* 0x8000080019027a10 */ /* 0x000fe40007ffe0ff */
[----:B------:R-:W-:-:S03]  /*9360*/  MOV R9, 0x0 ;  /* 0x0000000000097802 */ /* 0x000fc60000000f00 */
[----:B------:R1:W-:Y:S01]  /*9370*/  STL.64 [R2], R6 ;  /* 0x0000000602007387 */ /* 0x0003e20000100a00 */
[----:B------:R-:W-:Y:S05]  /*9380*/  RET.REL.NODEC R8 `(_ZN7cutlass13device_kernelIN5flash19enable_sm80_to_sm89INS1_16FlashAttnBwdSm80INS1_25CollectiveMainloopBwdSm80ILi2ELi2EN4cute5tupleIJNS5_1CILi128EEES8_NS7_ILi64EEEEEENS_10bfloat16_tEfNS_4arch4Sm80ELb0ELb1ELb1ELb1ELb1ELb0ELb0ELb0ELi2ELi4ELi4ELi4ELb0EEENS1_24CollectiveEpilogueBwdGQAISA_fSD_Li256ELb1ELb1EEENS1_19SingleTileSchedulerILb1ELb0ELb0ELi128EEEEEEEEEvNT_6ParamsE) ;  /* 0xffff6c7008007950 */ /* 0x000fea0003c3ffff */
        .type           $_ZN7cutlass13device_kernelIN5flash19enable_sm80_to_sm89INS1_16FlashAttnBwdSm80INS1_25CollectiveMainloopBwdSm80ILi2ELi2EN4cute5tupleIJNS5_1CILi128EEES8_NS7_ILi64EEEEEENS_10bfloat16_tEfNS_4arch4Sm80ELb0ELb1ELb1ELb1ELb1ELb0ELb0ELb0ELi2ELi4ELi4ELi4ELb0EEENS1_24CollectiveEpilogueBwdGQAISA_fSD_Li256ELb1ELb1EEENS1_19SingleTileSchedulerILb1ELb0ELb0ELi128EEEEEEEEEvNT_6ParamsE$_ZN4cute3eso3ESOILb1ELb0EJNS_6LayoutINS_5tupleIJNS3_IJNS3_IJNS_1CILi8EEENS4_ILi1EEEEEES6_EEENS3_IJNS3_IJS6_S6_EEENS4_ILi4EEEEEEEEENS3_IJNS3_IJNS3_IJS6_NS4_ILi0EEEEEESD_EEENS3_IJNS3_IJSD_SD_EEES5_EEEEEEEENS_10ViewEngineIPN7cutlass10bfloat16_tEEEEEC2ERKSJ_RKSO_,@function
        .size           $_ZN7cutlass13device_kernelIN5flash19enable_sm80_to_sm89INS1_16FlashAttnBwdSm80INS1_25CollectiveMainloopBwdSm80ILi2ELi2EN4cute5tupleIJNS5_1CILi128EEES8_NS7_ILi64EEEEEENS_10bfloat16_tEfNS_4arch4Sm80ELb0ELb1ELb1ELb1ELb1ELb0ELb0ELb0ELi2ELi4ELi4ELi4ELb0EEENS1_24CollectiveEpilogueBwdGQAISA_fSD_Li256ELb1ELb1EEENS1_19SingleTileSchedulerILb1ELb0ELb0ELi128EEEEEEEEEvNT_6ParamsE$_ZN4cute3eso3ESOILb1ELb0EJNS_6LayoutINS_5tupleIJNS3_IJNS3_IJNS_1CILi8EEENS4_ILi1EEEEEES6_EEENS3_IJNS3_IJS6_S6_EEENS4_ILi4EEEEEEEEENS3_IJNS3_IJNS3_IJS6_NS4_ILi0EEEEEESD_EEENS3_IJNS3_IJSD_SD_EEES5_EEEEEEEENS_10ViewEngineIPN7cutlass10bfloat16_tEEEEEC2ERKSJ_RKSO_,($_ZN7cutlass13device_kernelIN5flash19enable_sm80_to_sm89INS1_16FlashAttnBwdSm80INS1_25CollectiveMainloopBwdSm80ILi2ELi2EN4cute5tupleIJNS5_1CILi128EEES8_NS7_ILi64EEEEEENS_10bfloat16_tEfNS_4arch4Sm80ELb0ELb1ELb1ELb1ELb1ELb0ELb0ELb0ELi2ELi4ELi4ELi4ELb0EEENS1_24CollectiveEpilogueBwdGQAISA_fSD_Li256ELb1ELb1EEENS1_19SingleTileSchedulerILb1ELb0ELb0ELi128EEEEEEEEEvNT_6ParamsE$_ZN4cute3eso3ESOILb1ELb0EJNS_6LayoutINS_5tupleIJNS3_IJNS_1CILi1EEENS3_IJNS4_ILi2EEES6_EEEEEES6_NS4_ILi4EEEEEENS3_IJNS3_IJNS4_ILi0EEENS3_IJS5_S9_EEEEEES6_NS4_ILi8EEEEEEEENS_10ViewEngineIPjEEEEC2ERKSG_RKSJ_ - $_ZN7cutlass13device_kernelIN5flash19enable_sm80_to_sm89INS1_16FlashAttnBwdSm80INS1_25CollectiveMainloopBwdSm80ILi2ELi2EN4cute5tupleIJNS5_1CILi128EEES8_NS7_ILi64EEEEEENS_10bfloat16_tEfNS_4arch4Sm80ELb0ELb1ELb1ELb1ELb1ELb0ELb0ELb0ELi2ELi4ELi4ELi4ELb0EEENS1_24CollectiveEpilogueBwdGQAISA_fSD_Li256ELb1ELb1EEENS1_19SingleTileSchedulerILb1ELb0ELb0ELi128EEEEEEEEEvNT_6ParamsE$_ZN4cute3eso3ESOILb1ELb0EJNS_6LayoutINS_5tupleIJNS3_IJNS3_IJNS_1CILi8EEENS4_ILi1EEEEEES6_EEENS3_IJNS3_IJS6_S6_EEENS4_ILi4EEEEEEEEENS3_IJNS3_IJNS3_IJS6_NS4_ILi0EEEEEESD_EEENS3_IJNS3_IJSD_SD_EEES5_EEEEEEEENS_10ViewEngineIPN7cutlass10bfloat16_tEEEEEC2ERKSJ_RKSO_)
$_ZN7cutlass13device_kernelIN5flash19enable_sm80_to_sm89INS1_16FlashAttnBwdSm80INS1_25CollectiveMainloopBwdSm80ILi2ELi2EN4cute5tupleIJNS5_1CILi128EEES8_NS7_ILi64EEEEEENS_10bfloat16_tEfNS_4arch4Sm80ELb0ELb1ELb1ELb1ELb1ELb0ELb0ELb0ELi2ELi4ELi4ELi4ELb0EEENS1_24CollectiveEpilogueBwdGQAISA_fSD_Li256ELb1ELb1EEENS1_19SingleTileSchedulerILb1ELb0ELb0ELi128EEEEEEEEEvNT_6ParamsE$_ZN4cute3eso3ESOILb1ELb0EJNS_6LayoutINS_5tupleIJNS3_IJNS3_IJNS_1CILi8EEENS4_ILi1EEEEEES6_EEENS3_IJNS3_IJS6_S6_EEENS4_ILi4EEEEEEEEENS3_IJNS3_IJNS3_IJS6_NS4_ILi0EEEEEESD_EEENS3_IJNS3_IJSD_SD_EEES5_EEEEEEEENS_10ViewEngineIPN7cutlass10bfloat16_tEEEEEC2ERKSJ_RKSO_:
[----:B------:R-:W-:Y:S02]  /*9390*/  IADD3 R4, R25, -c[0x0][0x20], RZ ;  /* 0x8000080019047a10 */ /* 0x000fe40007ffe0ff */
[----:B------:R-:W-:-:S03]  /*93a0*/  MOV R9, 0x0 ;  /* 0x0000000000097802 */ /* 0x000fc60000000f00 */
[----:B------:R1:W-:Y:S01]  /*93b0*/  STL.64 [R4], R2 ;  /* 0x0000000204007387 */ /* 0x0003e20000100a00 */
[----:B------:R-:W-:Y:S05]  /*93c0*/  RET.REL.NODEC R8 `(_ZN7cutlass13device_kernelIN5flash19enable_sm80_to_sm89INS1_16FlashAttnBwdSm80INS1_25CollectiveMainloopBwdSm80ILi2ELi2EN4cute5tupleIJNS5_1CILi128EEES8_NS7_ILi64EEEEEENS_10bfloat16_tEfNS_4arch4Sm80ELb0ELb1ELb1ELb1ELb1ELb0ELb0ELb0ELi2ELi4ELi4ELi4ELb0EEENS1_24CollectiveEpilogueBwdGQAISA_fSD_Li256ELb1ELb1EEENS1_19SingleTileSchedulerILb1ELb0ELb0ELi128EEEEEEEEEvNT_6ParamsE) ;  /* 0xffff6c3008007950 */ /* 0x000fea0003c3ffff */
        .type           $_ZN7cutlass13device_kernelIN5flash19enable_sm80_to_sm89INS1_16FlashAttnBwdSm80INS1_25CollectiveMainloopBwdSm80ILi2ELi2EN4cute5tupleIJNS5_1CILi128EEES8_NS7_ILi64EEEEEENS_10bfloat16_tEfNS_4arch4Sm80ELb0ELb1ELb1ELb1ELb1ELb0ELb0ELb0ELi2ELi4ELi4ELi4ELb0EEENS1_24CollectiveEpilogueBwdGQAISA_fSD_Li256ELb1ELb1EEENS1_19SingleTileSchedulerILb1ELb0ELb0ELi128EEEEEEEEEvNT_6ParamsE$_ZN4cute3eso3ESOILb1ELb0EJNS_6LayoutINS_5tupleIJNS3_IJNS_1CILi1EEENS3_IJNS4_ILi2EEES6_EEEEEES6_NS4_ILi4EEEEEENS3_IJNS3_IJNS4_ILi0EEENS3_IJS5_S9_EEEEEES6_NS4_ILi8EEEEEEEENS_10ViewEngineIPjEEEEC2ERKSG_RKSJ_,@function
        .size           $_ZN7cutlass13device_kernelIN5flash19enable_sm80_to_sm89INS1_16FlashAttnBwdSm80INS1_25CollectiveMainloopBwdSm80ILi2ELi2EN4cute5tupleIJNS5_1CILi128EEES8_NS7_ILi64EEEEEENS_10bfloat16_tEfNS_4arch4Sm80ELb0ELb1ELb1ELb1ELb1ELb0ELb0ELb0ELi2ELi4ELi4ELi4ELb0EEENS1_24CollectiveEpilogueBwdGQAISA_fSD_Li256ELb1ELb1EEENS1_19SingleTileSchedulerILb1ELb0ELb0ELi128EEEEEEEEEvNT_6ParamsE$_ZN4cute3eso3ESOILb1ELb0EJNS_6LayoutINS_5tupleIJNS3_IJNS_1CILi1EEENS3_IJNS4_ILi2EEES6_EEEEEES6_NS4_ILi4EEEEEENS3_IJNS3_IJNS4_ILi0EEENS3_IJS5_S9_EEEEEES6_NS4_ILi8EEEEEEEENS_10ViewEngineIPjEEEEC2ERKSG_RKSJ_,($_ZN7cutlass13device_kernelIN5flash19enable_sm80_to_sm89INS1_16FlashAttnBwdSm80INS1_25CollectiveMainloopBwdSm80ILi2ELi2EN4cute5tupleIJNS5_1CILi128EEES8_NS7_ILi64EEEEEENS_10bfloat16_tEfNS_4arch4Sm80ELb0ELb1ELb1ELb1ELb1ELb0ELb0ELb0ELi2ELi4ELi4ELi4ELb0EEENS1_24CollectiveEpilogueBwdGQAISA_fSD_Li256ELb1ELb1EEENS1_19SingleTileSchedulerILb1ELb0ELb0ELi128EEEEEEEEEvNT_6ParamsE$_ZN4cute3eso3ESOILb1ELb0EJNS_6LayoutINS_5tupleIJNS3_IJNS_1CILi1EEENS3_IJNS4_ILi4EEENS4_ILi2EEEEEEEEES7_S6_EEENS3_IJNS3_IJNS4_ILi0EEENS3_IJS5_NS4_ILi8EEEEEEEEES6_NS4_ILi16EEEEEEEENS_10ViewEngineIPN7cutlass10bfloat16_tEEEEEC2ERKSH_RKSM_ - $_ZN7cutlass13device_kernelIN5flash19enable_sm80_to_sm89INS1_16FlashAttnBwdSm80INS1_25CollectiveMainloopBwdSm80ILi2ELi2EN4cute5tupleIJNS5_1CILi128EEES8_NS7_ILi64EEEEEENS_10bfloat16_tEfNS_4arch4Sm80ELb0ELb1ELb1ELb1ELb1ELb0ELb0ELb0ELi2ELi4ELi4ELi4ELb0EEENS1_24CollectiveEpilogueBwdGQAISA_fSD_Li256ELb1ELb1EEENS1_19SingleTileSchedulerILb1ELb0ELb0ELi128EEEEEEEEEvNT_6ParamsE$_ZN4cute3eso3ESOILb1ELb0EJNS_6LayoutINS_5tupleIJNS3_IJNS_1CILi1EEENS3_IJNS4_ILi2EEES6_EEEEEES6_NS4_ILi4EEEEEENS3_IJNS3_IJNS4_ILi0EEENS3_IJS5_S9_EEEEEES6_NS4_ILi8EEEEEEEENS_10ViewEngineIPjEEEEC2ERKSG_RKSJ_)
$_ZN7cutlass13device_kernelIN5flash19enable_sm80_to_sm89INS1_16FlashAttnBwdSm80INS1_25CollectiveMainloopBwdSm80ILi2ELi2EN4cute5tupleIJNS5_1CILi128EEES8_NS7_ILi64EEEEEENS_10bfloat16_tEfNS_4arch4Sm80ELb0ELb1ELb1ELb1ELb1ELb0ELb0ELb0ELi2ELi4ELi4ELi4ELb0EEENS1_24CollectiveEpilogueBwdGQAISA_fSD_Li256ELb1ELb1EEENS1_19SingleTileSchedulerILb1ELb0ELb0ELi128EEEEEEEEEvNT_6ParamsE$_ZN4cute3eso3ESOILb1ELb0EJNS_6LayoutINS_5tupleIJNS3_IJNS_1CILi1EEENS3_IJNS4_ILi2EEES6_EEEEEES6_NS4_ILi4EEEEEENS3_IJNS3_IJNS4_ILi0EEENS3_IJS5_S9_EEEEEES6_NS4_ILi8EEEEEEEENS_10ViewEngineIPjEEEEC2ERKSG_RKSJ_:
[----:B------:R-:W-:Y:S02]  /*93d0*/  IADD3 R4, R60, -c[0x0][0x20], RZ ;  /* 0x800008003c047a10 */ /* 0x000fe40007ffe0ff */
[----:B------:R-:W-:-:S03]  /*93e0*/  MOV R7, 0x0 ;  /* 0x0000000000077802 */ /* 0x000fc60000000f00 */
[----:B------:R1:W-:Y:S01]  /*93f0*/  STL.64 [R4], R2 ;  /* 0x0000000204007387 */ /* 0x0003e20000100a00 */
[----:B------:R-:W-:Y:S05]  /*9400*/  RET.REL.NODEC R6 `(_ZN7cutlass13device_kernelIN5flash19enable_sm80_to_sm89INS1_16FlashAttnBwdSm80INS1_25CollectiveMainloopBwdSm80ILi2ELi2EN4cute5tupleIJNS5_1CILi128EEES8_NS7_ILi64EEEEEENS_10bfloat16_tEfNS_4arch4Sm80ELb0ELb1ELb1ELb1ELb1ELb0ELb0ELb0ELi2ELi4ELi4ELi4ELb0EEENS1_24CollectiveEpilogueBwdGQAISA_fSD_Li256ELb1ELb1EEENS1_19SingleTileSchedulerILb1ELb0ELb0ELi128EEEEEEEEEvNT_6ParamsE) ;  /* 0xffff6bf006007950 */ /* 0x000fea0003c3ffff */
        .type           $_ZN7cutlass13device_kernelIN5flash19enable_sm80_to_sm89INS1_16FlashAttnBwdSm80INS1_25CollectiveMainloopBwdSm80ILi2ELi2EN4cute5tupleIJNS5_1CILi128EEES8_NS7_ILi64EEEEEENS_10bfloat16_tEfNS_4arch4Sm80ELb0ELb1ELb1ELb1ELb1ELb0ELb0ELb0ELi2ELi4ELi4ELi4ELb0EEENS1_24CollectiveEpilogueBwdGQAISA_fSD_Li256ELb1ELb1EEENS1_19SingleTileSchedulerILb1ELb0ELb0ELi128EEEEEEEEEvNT_6ParamsE$_ZN4cute3eso3ESOILb1ELb0EJNS_6LayoutINS_5tupleIJNS3_IJNS_1CILi1EEENS3_IJNS4_ILi4EEENS4_ILi2EEEEEEEEES7_S6_EEENS3_IJNS3_IJNS4_ILi0EEENS3_IJS5_NS4_ILi8EEEEEEEEES6_NS4_ILi16EEEEEEEENS_10ViewEngineIPN7cutlass10bfloat16_tEEEEEC2ERKSH_RKSM_,@function
        .size           $_ZN7cutlass13device_kernelIN5flash19enable_sm80_to_sm89INS1_16FlashAttnBwdSm80INS1_25CollectiveMainloopBwdSm80ILi2ELi2EN4cute5tupleIJNS5_1CILi128EEES8_NS7_ILi64EEEEEENS_10bfloat16_tEfNS_4arch4Sm80ELb0ELb1ELb1ELb1ELb1ELb0ELb0ELb0ELi2ELi4ELi4ELi4ELb0EEENS1_24CollectiveEpilogueBwdGQAISA_fSD_Li256ELb1ELb1EEENS1_19SingleTileSchedulerILb1ELb0ELb0ELi128EEEEEEEEEvNT_6ParamsE$_ZN4cute3eso3ESOILb1ELb0EJNS_6LayoutINS_5tupleIJNS3_IJNS_1CILi1EEENS3_IJNS4_ILi4EEENS4_ILi2EEEEEEEEES7_S6_EEENS3_IJNS3_IJNS4_ILi0EEENS3_IJS5_NS4_ILi8EEEEEEEEES6_NS4_ILi16EEEEEEEENS_10ViewEngineIPN7cutlass10bfloat16_tEEEEEC2ERKSH_RKSM_,($_ZN7cutlass13device_kernelIN5flash19enable_sm80_to_sm89INS1_16FlashAttnBwdSm80INS1_25CollectiveMainloopBwdSm80ILi2ELi2EN4cute5tupleIJNS5_1CILi128EEES8_NS7_ILi64EEEEEENS_10bfloat16_tEfNS_4arch4Sm80ELb0ELb1ELb1ELb1ELb1ELb0ELb0ELb0ELi2ELi4ELi4ELi4ELb0EEENS1_24CollectiveEpilogueBwdGQAISA_fSD_Li256ELb1ELb1EEENS1_19SingleTileSchedulerILb1ELb0ELb0ELi128EEEEEEEEEvNT_6ParamsE$_ZN4cute3eso3ESOILb1ELb0EJNS_6LayoutINS_5tupleIJNS3_IJNS_1CILi1EEENS4_ILi2EEEEEEEEENS3_IJNS3_IJS5_S5_EEEEEEEENS_10ViewEngineIPjEEEEC2ERKSB_RKSE_ - $_ZN7cutlass13device_kernelIN5flash19enable_sm80_to_sm89INS1_16FlashAttnBwdSm80INS1_25CollectiveMainloopBwdSm80ILi2ELi2EN4cute5tupleIJNS5_1CILi128EEES8_NS7_ILi64EEEEEENS_10bfloat16_tEfNS_4arch4Sm80ELb0ELb1ELb1ELb1ELb1ELb0ELb0ELb0ELi2ELi4ELi4ELi4ELb0EEENS1_24CollectiveEpilogueBwdGQAISA_fSD_Li256ELb1ELb1EEENS1_19SingleTileSchedulerILb1ELb0ELb0ELi128EEEEEEEEEvNT_6ParamsE$_ZN4cute3eso3ESOILb1ELb0EJNS_6LayoutINS_5tupleIJNS3_IJNS_1CILi1EEENS3_IJNS4_ILi4EEENS4_ILi2EEEEEEEEES7_S6_EEENS3_IJNS3_IJNS4_ILi0EEENS3_IJS5_NS4_ILi8EEEEEEEEES6_NS4_ILi16EEEEEEEENS_10ViewEngineIPN7cutlass10bfloat16_tEEEEEC2ERKSH_RKSM_)
$_ZN7cutlass13device_kernelIN5flash19enable_sm80_to_sm89INS1_16FlashAttnBwdSm80INS1_25CollectiveMainloopBwdSm80ILi2ELi2EN4cute5tupleIJNS5_1CILi128EEES8_NS7_ILi64EEEEEENS_10bfloat16_tEfNS_4arch4Sm80ELb0ELb1ELb1ELb1ELb1ELb0ELb0ELb0ELi2ELi4ELi4ELi4ELb0EEENS1_24CollectiveEpilogueBwdGQAISA_fSD_Li256ELb1ELb1EEENS1_19SingleTileSchedulerILb1ELb0ELb0ELi128EEEEEEEEEvNT_6ParamsE$_ZN4cute3eso3ESOILb1ELb0EJNS_6LayoutINS_5tupleIJNS3_IJNS_1CILi1EEENS3_IJNS4_ILi4EEENS4_ILi2EEEEEEEEES7_S6_EEENS3_IJNS3_IJNS4_ILi0EEENS3_IJS5_NS4_ILi8EEEEEEEEES6_NS4_ILi16EEEEEEEENS_10ViewEngineIPN7cutlass10bfloat16_tEEEEEC2ERKSH_RKSM_:
[----:B------:R-:W-:Y:S01]  /*9410*/  IADD3 R3, R60, -c[0x0][0x20], RZ ;  /* 0x800008003c037a10 */ /* 0x000fe20007ffe0ff */
[----:B------:R-:W-:Y:S01]  /*9420*/  IMAD.MOV.U32 R54, RZ, RZ, R2 ;  /* 0x000000ffff367224 */ /* 0x000fe200078e0002 */
[----:B------:R-:W-:-:S04]  /*9430*/  MOV R5, 0x0 ;  /* 0x0000000000057802 */ /* 0x000fc80000000f00 */
[----:B------:R1:W-:Y:S01]  /*9440*/  STL.64 [R3], R54 ;  /* 0x0000003603007387 */ /* 0x0003e20000100a00 */
[----:B------:R-:W-:Y:S05]  /*9450*/  RET.REL.NODEC R4 `(_ZN7cutlass13device_kernelIN5flash19enable_sm80_to_sm89INS1_16FlashAttnBwdSm80INS1_25CollectiveMainloopBwdSm80ILi2ELi2EN4cute5tupleIJNS5_1CILi128EEES8_NS7_ILi64EEEEEENS_10bfloat16_tEfNS_4arch4Sm80ELb0ELb1ELb1ELb1ELb1ELb0ELb0ELb0ELi2ELi4ELi4ELi4ELb0EEENS1_24CollectiveEpilogueBwdGQAISA_fSD_Li256ELb1ELb1EEENS1_19SingleTileSchedulerILb1ELb0ELb0ELi128EEEEEEEEEvNT_6ParamsE) ;  /* 0xffff6ba004007950 */ /* 0x000fea0003c3ffff */
        .type           $_ZN7cutlass13device_kernelIN5flash19enable_sm80_to_sm89INS1_16FlashAttnBwdSm80INS1_25CollectiveMainloopBwdSm80ILi2ELi2EN4cute5tupleIJNS5_1CILi128EEES8_NS7_ILi64EEEEEENS_10bfloat16_tEfNS_4arch4Sm80ELb0ELb1ELb1ELb1ELb1ELb0ELb0ELb0ELi2ELi4ELi4ELi4ELb0EEENS1_24CollectiveEpilogueBwdGQAISA_fSD_Li256ELb1ELb1EEENS1_19SingleTileSchedulerILb1ELb0ELb0ELi128EEEEEEEEEvNT_6ParamsE$_ZN4cute3eso3ESOILb1ELb0EJNS_6LayoutINS_5tupleIJNS3_IJNS_1CILi1EEENS4_ILi2EEEEEEEEENS3_IJNS3_IJS5_S5_EEEEEEEENS_10ViewEngineIPjEEEEC2ERKSB_RKSE_,@function
        .size           $_ZN7cutlass13device_kernelIN5flash19enable_sm80_to_sm89INS1_16FlashAttnBwdSm80INS1_25CollectiveMainloopBwdSm80ILi2ELi2EN4cute5tupleIJNS5_1CILi128EEES8_NS7_ILi64EEEEEENS_10bfloat16_tEfNS_4arch4Sm80ELb0ELb1ELb1ELb1ELb1ELb0ELb0ELb0ELi2ELi4ELi4ELi4ELb0EEENS1_24CollectiveEpilogueBwdGQAISA_fSD_Li256ELb1ELb1EEENS1_19SingleTileSchedulerILb1ELb0ELb0ELi128EEEEEEEEEvNT_6ParamsE$_ZN4cute3eso3ESOILb1ELb0EJNS_6LayoutINS_5tupleIJNS3_IJNS_1CILi1EEENS4_ILi2EEEEEEEEENS3_IJNS3_IJS5_S5_EEEEEEEENS_10ViewEngineIPjEEEEC2ERKSB_RKSE_,($_ZN7cutlass13device_kernelIN5flash19enable_sm80_to_sm89INS1_16FlashAttnBwdSm80INS1_25CollectiveMainloopBwdSm80ILi2ELi2EN4cute5tupleIJNS5_1CILi128EEES8_NS7_ILi64EEEEEENS_10bfloat16_tEfNS_4arch4Sm80ELb0ELb1ELb1ELb1ELb1ELb0ELb0ELb0ELi2ELi4ELi4ELi4ELb0EEENS1_24CollectiveEpilogueBwdGQAISA_fSD_Li256ELb1ELb1EEENS1_19SingleTileSchedulerILb1ELb0ELb0ELi128EEEEEEEEEvNT_6ParamsE$_ZN4cute3eso3ESOILb1ELb0EJNS_6LayoutINS_5tupleIJNS3_IJNS_1CILi1EEENS4_ILi2EEEEEES6_NS4_ILi8EEEEEENS3_IJNS3_IJS5_S5_EEES6_NS4_ILi4EEEEEEEENS_10ViewEngineIPKN7cutlass5ArrayIfLi2ELb1EEEEEEEC2ERKSD_RKSK_ - $_ZN7cutlass13device_kernelIN5flash19enable_sm80_to_sm89INS1_16FlashAttnBwdSm80INS1_25CollectiveMainloopBwdSm80ILi2ELi2EN4cute5tupleIJNS5_1CILi128EEES8_NS7_ILi64EEEEEENS_10bfloat16_tEfNS_4arch4Sm80ELb0ELb1ELb1ELb1ELb1ELb0ELb0ELb0ELi2ELi4ELi4ELi4ELb0EEENS1_24CollectiveEpilogueBwdGQAISA_fSD_Li256ELb1ELb1EEENS1_19SingleTileSchedulerILb1ELb0ELb0ELi128EEEEEEEEEvNT_6ParamsE$_ZN4cute3eso3ESOILb1ELb0EJNS_6LayoutINS_5tupleIJNS3_IJNS_1CILi1EEENS4_ILi2EEEEEEEEENS3_IJNS3_IJS5_S5_EEEEEEEENS_10ViewEngineIPjEEEEC2ERKSB_RKSE_)
$_ZN7cutlass13device_kernelIN5flash19enable_sm80_to_sm89INS1_16FlashAttnBwdSm80INS1_25CollectiveMainloopBwdSm80ILi2ELi2EN4cute5tupleIJNS5_1CILi128EEES8_NS7_ILi64EEEEEENS_10bfloat16_tEfNS_4arch4Sm80ELb0ELb1ELb1ELb1ELb1ELb0ELb0ELb0ELi2ELi4ELi4ELi4ELb0EEENS1_24CollectiveEpilogueBwdGQAISA_fSD_Li256ELb1ELb1EEENS1_19SingleTileSchedulerILb1ELb0ELb0ELi128EEEEEEEEEvNT_6ParamsE$_ZN4cute3eso3ESOILb1ELb0EJNS_6LayoutINS_5tupleIJNS3_IJNS_1CILi1EEENS4_ILi2EEEEEEEEENS3_IJNS3_IJS5_S5_EEEEEEEENS_10ViewEngineIPjEEEEC2ERKSB_RKSE_:
[----:B------:R-:W-:Y:S01]  /*9460*/  IADD3 R2, R2, -c[0x0][0x20], RZ ;  /* 0x8000080002027a10 */ /* 0x000fe20007ffe0ff */
[----:B------:R-:W-:Y:S01]  /*9470*/  IMAD.MOV.U32 R11, RZ, RZ, R3 ;  /* 0x000000ffff0b7224 */ /* 0x000fe200078e0003 */
[----:B------:R-:W-:-:S04]  /*9480*/  MOV R5, 0x0 ;  /* 0x0000000000057802 */ /* 0x000fc80000000f00 */
[----:B------:R1:W-:Y:S01]  /*9490*/  STL.64 [R2], R10 ;  /* 0x0000000a02007387 */ /* 0x0003e20000100a00 */
[----:B------:R-:W-:Y:S05]  /*94a0*/  RET.REL.NODEC R4 `(_ZN7cutlass13device_kernelIN5flash19enable_sm80_to_sm89INS1_16FlashAttnBwdSm80INS1_25CollectiveMainloopBwdSm80ILi2ELi2EN4cute5tupleIJNS5_1CILi128EEES8_NS7_ILi64EEEEEENS_10bfloat16_tEfNS_4arch4Sm80ELb0ELb1ELb1ELb1ELb1ELb0ELb0ELb0ELi2ELi4ELi4ELi4ELb0EEENS1_24CollectiveEpilogueBwdGQAISA_fSD_Li256ELb1ELb1EEENS1_19SingleTileSchedulerILb1ELb0ELb0ELi128EEEEEEEEEvNT_6ParamsE) ;  /* 0xffff6b5004007950 */ /* 0x000fea0003c3ffff */
        .type           $_ZN7cutlass13device_kernelIN5flash19enable_sm80_to_sm89INS1_16FlashAttnBwdSm80INS1_25CollectiveMainloopBwdSm80ILi2ELi2EN4cute5tupleIJNS5_1CILi128EEES8_NS7_ILi64EEEEEENS_10bfloat16_tEfNS_4arch4Sm80ELb0ELb1ELb1ELb1ELb1ELb0ELb0ELb0ELi2ELi4ELi4ELi4ELb0EEENS1_24CollectiveEpilogueBwdGQAISA_fSD_Li256ELb1ELb1EEENS1_19SingleTileSchedulerILb1ELb0ELb0ELi128EEEEEEEEEvNT_6ParamsE$_ZN4cute3eso3ESOILb1ELb0EJNS_6LayoutINS_5tupleIJNS3_IJNS_1CILi1EEENS4_ILi2EEEEEES6_NS4_ILi8EEEEEENS3_IJNS3_IJS5_S5_EEES6_NS4_ILi4EEEEEEEENS_10ViewEngineIPKN7cutlass5ArrayIfLi2ELb1EEEEEEEC2ERKSD_RKSK_,@function
        .size           $_ZN7cutlass13device_kernelIN5flash19enable_sm80_to_sm89INS1_16FlashAttnBwdSm80INS1_25CollectiveMainloopBwdSm80ILi2ELi2EN4cute5tupleIJNS5_1CILi128EEES8_NS7_ILi64EEEEEENS_10bfloat16_tEfNS_4arch4Sm80ELb0ELb1ELb1ELb1ELb1ELb0ELb0ELb0ELi2ELi4ELi4ELi4ELb0EEENS1_24CollectiveEpilogueBwdGQAISA_fSD_Li256ELb1ELb1EEENS1_19SingleTileSchedulerILb1ELb0ELb0ELi128EEEEEEEEEvNT_6ParamsE$_ZN4cute3eso3ESOILb1ELb0EJNS_6LayoutINS_5tupleIJNS3_IJNS_1CILi1EEENS4_ILi2EEEEEES6_NS4_ILi8EEEEEENS3_IJNS3_IJS5_S5_EEES6_NS4_ILi4EEEEEEEENS_10ViewEngineIPKN7cutlass5ArrayIfLi2ELb1EEEEEEEC2ERKSD_RKSK_,($_ZN7cutlass13device_kernelIN5flash19enable_sm80_to_sm89INS1_16FlashAttnBwdSm80INS1_25CollectiveMainloopBwdSm80ILi2ELi2EN4cute5tupleIJNS5_1CILi128EEES8_NS7_ILi64EEEEEENS_10bfloat16_tEfNS_4arch4Sm80ELb0ELb1ELb1ELb1ELb1ELb0ELb0ELb0ELi2ELi4ELi4ELi4ELb0EEENS1_24CollectiveEpilogueBwdGQAISA_fSD_Li256ELb1ELb1EEENS1_19SingleTileSchedulerILb1ELb0ELb0ELi128EEEEEEEEEvNT_6ParamsE$_ZN4cute3eso3ESOILb1ELb0EJNS_6LayoutINS_5tupleIJNS3_IJNS_1CILi1EEENS4_ILi2EEEEEES6_NS4_ILi8EEEEEENS3_IJNS3_IJS5_S5_EEES6_NS4_ILi4EEEEEEEENS_10ViewEngineIPN7cutlass5ArrayINSF_10bfloat16_tELi2ELb0EEEEEEEC2ERKSD_RKSK_ - $_ZN7cutlass13device_kernelIN5flash19enable_sm80_to_sm89INS1_16FlashAttnBwdSm80INS1_25CollectiveMainloopBwdSm80ILi2ELi2EN4cute5tupleIJNS5_1CILi128EEES8_NS7_ILi64EEEEEENS_10bfloat16_tEfNS_4arch4Sm80ELb0ELb1ELb1ELb1ELb1ELb0ELb0ELb0ELi2ELi4ELi4ELi4ELb0EEENS1_24CollectiveEpilogueBwdGQAISA_fSD_Li256ELb1ELb1EEENS1_19SingleTileSchedulerILb1ELb0ELb0ELi128EEEEEEEEEvNT_6ParamsE$_ZN4cute3eso3ESOILb1ELb0EJNS_6LayoutINS_5tupleIJNS3_IJNS_1CILi1EEENS4_ILi2EEEEEES6_NS4_ILi8EEEEEENS3_IJNS3_IJS5_S5_EEES6_NS4_ILi4EEEEEEEENS_10ViewEngineIPKN7cutlass5ArrayIfLi2ELb1EEEEEEEC2ERKSD_RKSK_)
$_ZN7cutlass13device_kernelIN5flash19enable_sm80_to_sm89INS1_16FlashAttnBwdSm80INS1_25CollectiveMainloopBwdSm80ILi2ELi2EN4cute5tupleIJNS5_1CILi128EEES8_NS7_ILi64EEEEEENS_10bfloat16_tEfNS_4arch4Sm80ELb0ELb1ELb1ELb1ELb1ELb0ELb0ELb0ELi2ELi4ELi4ELi4ELb0EEENS1_24CollectiveEpilogueBwdGQAISA_fSD_Li256ELb1ELb1EEENS1_19SingleTileSchedulerILb1ELb0ELb0ELi128EEEEEEEEEvNT_6ParamsE$_ZN4cute3eso3ESOILb1ELb0EJNS_6LayoutINS_5tupleIJNS3_IJNS_1CILi1EEENS4_ILi2EEEEEES6_NS4_ILi8EEEEEENS3_IJNS3_IJS5_S5_EEES6_NS4_ILi4EEEEEEEENS_10ViewEngineIPKN7cutlass5ArrayIfLi2ELb1EEEEEEEC2ERKSD_RKSK_:
[----:B------:R-:W-:Y:S01]  /*94b0*/  IADD3 R2, R60, -c[0x0][0x20], RZ ;  /* 0x800008003c027a10 */ /* 0x000fe20007ffe0ff */
[----:B------:R-:W-:Y:S01]  /*94c0*/  IMAD.MOV.U32 R9, RZ, RZ, R5 ;  /* 0x000000ffff097224 */ /* 0x000fe200078e0005 */
[----:B------:R-:W-:-:S04]  /*94d0*/  MOV R7, 0x0 ;  /* 0x0000000000077802 */ /* 0x000fc80000000f00 */
[----:B------:R1:W-:Y:S01]  /*94e0*/  STL.64 [R2], R8 ;  /* 0x0000000802007387 */ /* 0x0003e20000100a00 */
[----:B------:R-:W-:Y:S05]  /*94f0*/  RET.REL.NODEC R6 `(_ZN7cutlass13device_kernelIN5flash19enable_sm80_to_sm89INS1_16FlashAttnBwdSm80INS1_25CollectiveMainloopBwdSm80ILi2ELi2EN4cute5tupleIJNS5_1CILi128EEES8_NS7_ILi64EEEEEENS_10bfloat16_tEfNS_4arch4Sm80ELb0ELb1ELb1ELb1ELb1ELb0ELb0ELb0ELi2ELi4ELi4ELi4ELb0EEENS1_24CollectiveEpilogueBwdGQAISA_fSD_Li256ELb1ELb1EEENS1_19SingleTileSchedulerILb1ELb0ELb0ELi128EEEEEEEEEvNT_6ParamsE) ;  /* 0xffff6b0006007950 */ /* 0x000fea0003c3ffff */
        .type           $_ZN7cutlass13device_kernelIN5flash19enable_sm80_to_sm89INS1_16FlashAttnBwdSm80INS1_25CollectiveMainloopBwdSm80ILi2ELi2EN4cute5tupleIJNS5_1CILi128EEES8_NS7_ILi64EEEEEENS_10bfloat16_tEfNS_4arch4Sm80ELb0ELb1ELb1ELb1ELb1ELb0ELb0ELb0ELi2ELi4ELi4ELi4ELb0EEENS1_24CollectiveEpilogueBwdGQAISA_fSD_Li256ELb1ELb1EEENS1_19SingleTileSchedulerILb1ELb0ELb0ELi128EEEEEEEEEvNT_6ParamsE$_ZN4cute3eso3ESOILb1ELb0EJNS_6LayoutINS_5tupleIJNS3_IJNS_1CILi1EEENS4_ILi2EEEEEES6_NS4_ILi8EEEEEENS3_IJNS3_IJS5_S5_EEES6_NS4_ILi4EEEEEEEENS_10ViewEngineIPN7cutlass5ArrayINSF_10bfloat16_tELi2ELb0EEEEEEEC2ERKSD_RKSK_,@function
        .size           $_ZN7cutlass13device_kernelIN5flash19enable_sm80_to_sm89INS1_16FlashAttnBwdSm80INS1_25CollectiveMainloopBwdSm80ILi2ELi2EN4cute5tupleIJNS5_1CILi128EEES8_NS7_ILi64EEEEEENS_10bfloat16_tEfNS_4arch4Sm80ELb0ELb1ELb1ELb1ELb1ELb0ELb0ELb0ELi2ELi4ELi4ELi4ELb0EEENS1_24CollectiveEpilogueBwdGQAISA_fSD_Li256ELb1ELb1EEENS1_19SingleTileSchedulerILb1ELb0ELb0ELi128EEEEEEEEEvNT_6ParamsE$_ZN4cute3eso3ESOILb1ELb0EJNS_6LayoutINS_5tupleIJNS3_IJNS_1CILi1EEENS4_ILi2EEEEEES6_NS4_ILi8EEEEEENS3_IJNS3_IJS5_S5_EEES6_NS4_ILi4EEEEEEEENS_10ViewEngineIPN7cutlass5ArrayINSF_10bfloat16_tELi2ELb0EEEEEEEC2ERKSD_RKSK_,($_ZN7cutlass13device_kernelIN5flash19enable_sm80_to_sm89INS1_16FlashAttnBwdSm80INS1_25CollectiveMainloopBwdSm80ILi2ELi2EN4cute5tupleIJNS5_1CILi128EEES8_NS7_ILi64EEEEEENS_10bfloat16_tEfNS_4arch4Sm80ELb0ELb1ELb1ELb1ELb1ELb0ELb0ELb0ELi2ELi4ELi4ELi4ELb0EEENS1_24CollectiveEpilogueBwdGQAISA_fSD_Li256ELb1ELb1EEENS1_19SingleTileSchedulerILb1ELb0ELb0ELi128EEEEEEEEEvNT_6ParamsE$_ZN4cute3eso3ESOILb1ELb0EJNS_6LayoutINS_5tupleIJNS3_IJNS_1CILi1EEENS4_ILi2EEES6_EEEEEENS3_IJNS3_IJS5_S5_S6_EEEEEEEENS_10ViewEngineIPjEEEEC2ERKSB_RKSE_ - $_ZN7cutlass13device_kernelIN5flash19enable_sm80_to_sm89INS1_16FlashAttnBwdSm80INS1_25CollectiveMainloopBwdSm80ILi2ELi2EN4cute5tupleIJNS5_1CILi128EEES8_NS7_ILi64EEEEEENS_10bfloat16_tEfNS_4arch4Sm80ELb0ELb1ELb1ELb1ELb1ELb0ELb0ELb0ELi2ELi4ELi4ELi4ELb0EEENS1_24CollectiveEpilogueBwdGQAISA_fSD_Li256ELb1ELb1EEENS1_19SingleTileSchedulerILb1ELb0ELb0ELi128EEEEEEEEEvNT_6ParamsE$_ZN4cute3eso3ESOILb1ELb0EJNS_6LayoutINS_5tupleIJNS3_IJNS_1CILi1EEENS4_ILi2EEEEEES6_NS4_ILi8EEEEEENS3_IJNS3_IJS5_S5_EEES6_NS4_ILi4EEEEEEEENS_10ViewEngineIPN7cutlass5ArrayINSF_10bfloat16_tELi2ELb0EEEEEEEC2ERKSD_RKSK_)
$_ZN7cutlass13device_kernelIN5flash19enable_sm80_to_sm89INS1_16FlashAttnBwdSm80INS1_25CollectiveMainloopBwdSm80ILi2ELi2EN4cute5tupleIJNS5_1CILi128EEES8_NS7_ILi64EEEEEENS_10bfloat16_tEfNS_4arch4Sm80ELb0ELb1ELb1ELb1ELb1ELb0ELb0ELb0ELi2ELi4ELi4ELi4ELb0EEENS1_24CollectiveEpilogueBwdGQAISA_fSD_Li256ELb1ELb1EEENS1_19SingleTileSchedulerILb1ELb0ELb0ELi128EEEEEEEEEvNT_6ParamsE$_ZN4cute3eso3ESOILb1ELb0EJNS_6LayoutINS_5tupleIJNS3_IJNS_1CILi1EEENS4_ILi2EEEEEES6_NS4_ILi8EEEEEENS3_IJNS3_IJS5_S5_EEES6_NS4_ILi4EEEEEEEENS_10ViewEngineIPN7cutlass5ArrayINSF_10bfloat16_tELi2ELb0EEEEEEEC2ERKSD_RKSK_:
[----:B------:R-:W-:Y:S01]  /*9500*/  IADD3 R2, R60, -c[0x0][0x20], RZ ;  /* 0x800008003c027a10 */ /* 0x000fe20007ffe0ff */
[----:B------:R-:W-:Y:S01]  /*9510*/  IMAD.MOV.U32 R9, RZ, RZ, R5 ;  /* 0x000000ffff097224 */ /* 0x000fe200078e0005 */
[----:B------:R-:W-:-:S04]  /*9520*/  MOV R7, 0x0 ;  /* 0x0000000000077802 */ /* 0x000fc80000000f00 */
[----:B------:R1:W-:Y:S01]  /*9530*/  STL.64 [R2], R8 ;  /* 0x0000000802007387 */ /* 0x0003e20000100a00 */
[----:B------:R-:W-:Y:S05]  /*9540*/  RET.REL.NODEC R6 `(_ZN7cutlass13device_kernelIN5flash19enable_sm80_to_sm89INS1_16FlashAttnBwdSm80INS1_25CollectiveMainloopBwdSm80ILi2ELi2EN4cute5tupleIJNS5_1CILi128EEES8_NS7_ILi64EEEEEENS_10bfloat16_tEfNS_4arch4Sm80ELb0ELb1ELb1ELb1ELb1ELb0ELb0ELb0ELi2ELi4ELi4ELi4ELb0EEENS1_24CollectiveEpilogueBwdGQAISA_fSD_Li256ELb1ELb1EEENS1_19SingleTileSchedulerILb1ELb0ELb0ELi128EEEEEEEEEvNT_6ParamsE) ;  /* 0xffff6ab006007950 */ /* 0x000fea0003c3ffff */
        .type           $_ZN7cutlass13device_kernelIN5flash19enable_sm80_to_sm89INS1_16FlashAttnBwdSm80INS1_25CollectiveMainloopBwdSm80ILi2ELi2EN4cute5tupleIJNS5_1CILi128EEES8_NS7_ILi64EEEEEENS_10bfloat16_tEfNS_4arch4Sm80ELb0ELb1ELb1ELb1ELb1ELb0ELb0ELb0ELi2ELi4ELi4ELi4ELb0EEENS1_24CollectiveEpilogueBwdGQAISA_fSD_Li256ELb1ELb1EEENS1_19SingleTileSchedulerILb1ELb0ELb0ELi128EEEEEEEEEvNT_6ParamsE$_ZN4cute3eso3ESOILb1ELb0EJNS_6LayoutINS_5tupleIJNS3_IJNS_1CILi1EEENS4_ILi2EEES6_EEEEEENS3_IJNS3_IJS5_S5_S6_EEEEEEEENS_10ViewEngineIPjEEEEC2ERKSB_RKSE_,@function
        .size           $_ZN7cutlass13device_kernelIN5flash19enable_sm80_to_sm89INS1_16FlashAttnBwdSm80INS1_25CollectiveMainloopBwdSm80ILi2ELi2EN4cute5tupleIJNS5_1CILi128EEES8_NS7_ILi64EEEEEENS_10bfloat16_tEfNS_4arch4Sm80ELb0ELb1ELb1ELb1ELb1ELb0ELb0ELb0ELi2ELi4ELi4ELi4ELb0EEENS1_24CollectiveEpilogueBwdGQAISA_fSD_Li256ELb1ELb1EEENS1_19SingleTileSchedulerILb1ELb0ELb0ELi128EEEEEEEEEvNT_6ParamsE$_ZN4cute3eso3ESOILb1ELb0EJNS_6LayoutINS_5tupleIJNS3_IJNS_1CILi1EEENS4_ILi2EEES6_EEEEEENS3_IJNS3_IJS5_S5_S6_EEEEEEEENS_10ViewEngineIPjEEEEC2ERKSB_RKSE_,($_ZN7cutlass13device_kernelIN5flash19enable_sm80_to_sm89INS1_16FlashAttnBwdSm80INS1_25CollectiveMainloopBwdSm80ILi2ELi2EN4cute5tupleIJNS5_1CILi128EEES8_NS7_ILi64EEEEEENS_10bfloat16_tEfNS_4arch4Sm80ELb0ELb1ELb1ELb1ELb1ELb0ELb0ELb0ELi2ELi4ELi4ELi4ELb0EEENS1_24CollectiveEpilogueBwdGQAISA_fSD_Li256ELb1ELb1EEENS1_19SingleTileSchedulerILb1ELb0ELb0ELi128EEEEEEEEEvNT_6ParamsE$_ZN4cute3eso3ESOILb1ELb0EJNS_6LayoutINS_5tupleIJNS3_IJNS_1CILi1EEENS4_ILi4EEEEEENS4_ILi2EEES6_EEENS3_IJNS3_IJNS4_ILi0EEES5_EEES6_NS4_ILi8EEEEEEEENS_10ViewEngineIPfEEEEC2ERKSE_RKSH_ - $_ZN7cutlass13device_kernelIN5flash19enable_sm80_to_sm89INS1_16FlashAttnBwdSm80INS1_25CollectiveMainloopBwdSm80ILi2ELi2EN4cute5tupleIJNS5_1CILi128EEES8_NS7_ILi64EEEEEENS_10bfloat16_tEfNS_4arch4Sm80ELb0ELb1ELb1ELb1ELb1ELb0ELb0ELb0ELi2ELi4ELi4ELi4ELb0EEENS1_24CollectiveEpilogueBwdGQAISA_fSD_Li256ELb1ELb1EEENS1_19SingleTileSchedulerILb1ELb0ELb0ELi128EEEEEEEEEvNT_6ParamsE$_ZN4cute3eso3ESOILb1ELb0EJNS_6LayoutINS_5tupleIJNS3_IJNS_1CILi1EEENS4_ILi2EEES6_EEEEEENS3_IJNS3_IJS5_S5_S6_EEEEEEEENS_10ViewEngineIPjEEEEC2ERKSB_RKSE_)
$_ZN7cutlass13device_kernelIN5flash19enable_sm80_to_sm89INS1_16FlashAttnBwdSm80INS1_25CollectiveMainloopBwdSm80ILi2ELi2EN4cute5tupleIJNS5_1CILi128EEES8_NS7_ILi64EEEEEENS_10bfloat16_tEfNS_4arch4Sm80ELb0ELb1ELb1ELb1ELb1ELb0ELb0ELb0ELi2ELi4ELi4ELi4ELb0EEENS1_24CollectiveEpilogueBwdGQAISA_fSD_Li256ELb1ELb1EEENS1_19SingleTileSchedulerILb1ELb0ELb0ELi128EEEEEEEEEvNT_6ParamsE$_ZN4cute3eso3ESOILb1ELb0EJNS_6LayoutINS_5tupleIJNS3_IJNS_1CILi1EEENS4_ILi2EEES6_EEEEEENS3_IJNS3_IJS5_S5_S6_EEEEEEEENS_10ViewEngineIPjEEEEC2ERKSB_RKSE_:
[----:B------:R-:W-:Y:S02]  /*9550*/  IADD3 R2, R70, -c[0x0][0x20], RZ ;  /* 0x8000080046027a10 */ /* 0x000fe40007ffe0ff */
[----:B------:R-:W-:-:S03]  /*9560*/  MOV R5, 0x0 ;  /* 0x0000000000057802 */ /* 0x000fc60000000f00 */
[----:B------:R1:W-:Y:S01]  /*9570*/  STL.64 [R2], R12 ;  /* 0x0000000c02007387 */ /* 0x0003e20000100a00 */
[----:B------:R-:W-:Y:S05]  /*9580*/  RET.REL.NODEC R4 `(_ZN7cutlass13device_kernelIN5flash19enable_sm80_to_sm89INS1_16FlashAttnBwdSm80INS1_25CollectiveMainloopBwdSm80ILi2ELi2EN4cute5tupleIJNS5_1CILi128EEES8_NS7_ILi64EEEEEENS_10bfloat16_tEfNS_4arch4Sm80ELb0ELb1ELb1ELb1ELb1ELb0ELb0ELb0ELi2ELi4ELi4ELi4ELb0EEENS1_24CollectiveEpilogueBwdGQAISA_fSD_Li256ELb1ELb1EEENS1_19SingleTileSchedulerILb1ELb0ELb0ELi128EEEEEEEEEvNT_6ParamsE) ;  /* 0xffff6a7004007950 */ /* 0x000fea0003c3ffff */
        .type           $_ZN7cutlass13device_kernelIN5flash19enable_sm80_to_sm89INS1_16FlashAttnBwdSm80INS1_25CollectiveMainloopBwdSm80ILi2ELi2EN4cute5tupleIJNS5_1CILi128EEES8_NS7_ILi64EEEEEENS_10bfloat16_tEfNS_4arch4Sm80ELb0ELb1ELb1ELb1ELb1ELb0ELb0ELb0ELi2ELi4ELi4ELi4ELb0EEENS1_24CollectiveEpilogueBwdGQAISA_fSD_Li256ELb1ELb1EEENS1_19SingleTileSchedulerILb1ELb0ELb0ELi128EEEEEEEEEvNT_6ParamsE$_ZN4cute3eso3ESOILb1ELb0EJNS_6LayoutINS_5tupleIJNS3_IJNS_1CILi1EEENS4_ILi4EEEEEENS4_ILi2EEES6_EEENS3_IJNS3_IJNS4_ILi0EEES5_EEES6_NS4_ILi8EEEEEEEENS_10ViewEngineIPfEEEEC2ERKSE_RKSH_,@function
        .size           $_ZN7cutlass13device_kernelIN5flash19enable_sm80_to_sm89INS1_16FlashAttnBwdSm80INS1_25CollectiveMainloopBwdSm80ILi2ELi2EN4cute5tupleIJNS5_1CILi128EEES8_NS7_ILi64EEEEEENS_10bfloat16_tEfNS_4arch4Sm80ELb0ELb1ELb1ELb1ELb1ELb0ELb0ELb0ELi2ELi4ELi4ELi4ELb0EEENS1_24CollectiveEpilogueBwdGQAISA_fSD_Li256ELb1ELb1EEENS1_19SingleTileSchedulerILb1ELb0ELb0ELi128EEEEEEEEEvNT_6ParamsE$_ZN4cute3eso3ESOILb1ELb0EJNS_6LayoutINS_5tupleIJNS3_IJNS_1CILi1EEENS4_ILi4EEEEEENS4_ILi2EEES6_EEENS3_IJNS3_IJNS4_ILi0EEES5_EEES6_NS4_ILi8EEEEEEEENS_10ViewEngineIPfEEEEC2ERKSE_RKSH_,($_ZN7cutlass13device_kernelIN5flash19enable_sm80_to_sm89INS1_16FlashAttnBwdSm80INS1_25CollectiveMainloopBwdSm80ILi2ELi2EN4cute5tupleIJNS5_1CILi128EEES8_NS7_ILi64EEEEEENS_10bfloat16_tEfNS_4arch4Sm80ELb0ELb1ELb1ELb1ELb1ELb0ELb0ELb0ELi2ELi4ELi4ELi4ELb0EEENS1_24CollectiveEpilogueBwdGQAISA_fSD_Li256ELb1ELb1EEENS1_19SingleTileSchedulerILb1ELb0ELb0ELi128EEEEEEEEEvNT_6ParamsE$_ZN4cute3eso3ESOILb1ELb0EJNS_6LayoutINS_5tupleIJNS3_IJNS_1CILi1EEES5_EEEEEENS3_IJNS3_IJS5_NS4_ILi0EEEEEEEEEEENS_10ViewEngineINS_8gmem_ptrIPKN7cutlass9uint128_tEEEEEEEC2ERKSB_RKSJ_ - $_ZN7cutlass13device_kernelIN5flash19enable_sm80_to_sm89INS1_16FlashAttnBwdSm80INS1_25CollectiveMainloopBwdSm80ILi2ELi2EN4cute5tupleIJNS5_1CILi128EEES8_NS7_ILi64EEEEEENS_10bfloat16_tEfNS_4arch4Sm80ELb0ELb1ELb1ELb1ELb1ELb0ELb0ELb0ELi2ELi4ELi4ELi4ELb0EEENS1_24CollectiveEpilogueBwdGQAISA_fSD_Li256ELb1ELb1EEENS1_19SingleTileSchedulerILb1ELb0ELb0ELi128EEEEEEEEEvNT_6ParamsE$_ZN4cute3eso3ESOILb1ELb0EJNS_6LayoutINS_5tupleIJNS3_IJNS_1CILi1EEENS4_ILi4EEEEEENS4_ILi2EEES6_EEENS3_IJNS3_IJNS4_ILi0EEES5_EEES6_NS4_ILi8EEEEEEEENS_10ViewEngineIPfEEEEC2ERKSE_RKSH_)
$_ZN7cutlass13device_kernelIN5flash19enable_sm80_to_sm89INS1_16FlashAttnBwdSm80INS1_25CollectiveMainloopBwdSm80ILi2ELi2EN4cute5tupleIJNS5_1CILi128EEES8_NS7_ILi64EEEEEENS_10bfloat16_tEfNS_4arch4Sm80ELb0ELb1ELb1ELb1ELb1ELb0ELb0ELb0ELi2ELi4ELi4ELi4ELb0EEENS1_24CollectiveEpilogueBwdGQAISA_fSD_Li256ELb1ELb1EEENS1_19SingleTileSchedulerILb1ELb0ELb0ELi128EEEEEEEEEvNT_6ParamsE$_ZN4cute3eso3ESOILb1ELb0EJNS_6LayoutINS_5tupleIJNS3_IJNS_1CILi1EEENS4_ILi4EEEEEENS4_ILi2EEES6_EEENS3_IJNS3_IJNS4_ILi0EEES5_EEES6_NS4_ILi8EEEEEEEENS_10ViewEngineIPfEEEEC2ERKSE_RKSH_:
[----:B------:R-:W-:Y:S01]  /*9590*/  IADD3 R2, R63, -c[0x0][0x20], RZ ;  /* 0x800008003f027a10 */ /* 0x000fe20007ffe0ff */
[----:B------:R-:W-:Y:S01]  /*95a0*/  IMAD.MOV.U32 R61, RZ, RZ, R59 ;  /* 0x000000ffff3d7224 */ /* 0x000fe200078e003b */
[----:B------:R-:W-:-:S04]  /*95b0*/  MOV R5, 0x0 ;  /* 0x0000000000057802 */ /* 0x000fc80000000f00 */
[----:B------:R1:W-:Y:S01]  /*95c0*/  STL.64 [R2], R60 ;  /* 0x0000003c02007387 */ /* 0x0003e20000100a00 */
[----:B------:R-:W-:Y:S05]  /*95d0*/  RET.REL.NODEC R4 `(_ZN7cutlass13device_kernelIN5flash19enable_sm80_to_sm89INS1_16FlashAttnBwdSm80INS1_25CollectiveMainloopBwdSm80ILi2ELi2EN4cute5tupleIJNS5_1CILi128EEES8_NS7_ILi64EEEEEENS_10bfloat16_tEfNS_4arch4Sm80ELb0ELb1ELb1ELb1ELb1ELb0ELb0ELb0ELi2ELi4ELi4ELi4ELb0EEENS1_24CollectiveEpilogueBwdGQAISA_fSD_Li256ELb1ELb1EEENS1_19SingleTileSchedulerILb1ELb0ELb0ELi128EEEEEEEEEvNT_6ParamsE) ;  /* 0xffff6a2004007950 */ /* 0x000fea0003c3ffff */
        .type           $_ZN7cutlass13device_kernelIN5flash19enable_sm80_to_sm89INS1_16FlashAttnBwdSm80INS1_25CollectiveMainloopBwdSm80ILi2ELi2EN4cute5tupleIJNS5_1CILi128EEES8_NS7_ILi64EEEEEENS_10bfloat16_tEfNS_4arch4Sm80ELb0ELb1ELb1ELb1ELb1ELb0ELb0ELb0ELi2ELi4ELi4ELi4ELb0EEENS1_24CollectiveEpilogueBwdGQAISA_fSD_Li256ELb1ELb1EEENS1_19SingleTileSchedulerILb1ELb0ELb0ELi128EEEEEEEEEvNT_6ParamsE$_ZN4cute3eso3ESOILb1ELb0EJNS_6LayoutINS_5tupleIJNS3_IJNS_1CILi1EEES5_EEEEEENS3_IJNS3_IJS5_NS4_ILi0EEEEEEEEEEENS_10ViewEngineINS_8gmem_ptrIPKN7cutlass9uint128_tEEEEEEEC2ERKSB_RKSJ_,@function
        .size           $_ZN7cutlass13device_kernelIN5flash19enable_sm80_to_sm89INS1_16FlashAttnBwdSm80INS1_25CollectiveMainloopBwdSm80ILi2ELi2EN4cute5tupleIJNS5_1CILi128EEES8_NS7_ILi64EEEEEENS_10bfloat16_tEfNS_4arch4Sm80ELb0ELb1ELb1ELb1ELb1ELb0ELb0ELb0ELi2ELi4ELi4ELi4ELb0EEENS1_24CollectiveEpilogueBwdGQAISA_fSD_Li256ELb1ELb1EEENS1_19SingleTileSchedulerILb1ELb0ELb0ELi128EEEEEEEEEvNT_6ParamsE$_ZN4cute3eso3ESOILb1ELb0EJNS_6LayoutINS_5tupleIJNS3_IJNS_1CILi1EEES5_EEEEEENS3_IJNS3_IJS5_NS4_ILi0EEEEEEEEEEENS_10ViewEngineINS_8gmem_ptrIPKN7cutlass9uint128_tEEEEEEEC2ERKSB_RKSJ_,($_ZN7cutlass13device_kernelIN5flash19enable_sm80_to_sm89INS1_16FlashAttnBwdSm80INS1_25CollectiveMainloopBwdSm80ILi2ELi2EN4cute5tupleIJNS5_1CILi128EEES8_NS7_ILi64EEEEEENS_10bfloat16_tEfNS_4arch4Sm80ELb0ELb1ELb1ELb1ELb1ELb0ELb0ELb0ELi2ELi4ELi4ELi4ELb0EEENS1_24CollectiveEpilogueBwdGQAISA_fSD_Li256ELb1ELb1EEENS1_19SingleTileSchedulerILb1ELb0ELb0ELi128EEEEEEEEEvNT_6ParamsE$_ZN4cute3eso3ESOILb1ELb0EJNS_6LayoutINS_5tupleIJNS3_IJNS_1CILi1EEES5_EEEEEENS3_IJNS3_IJS5_NS4_ILi0EEEEEEEEEEENS_10ViewEngineINS_8smem_ptrIPN7cutlass9uint128_tEEEEEEEC2ERKSB_RKSI_ - $_ZN7cutlass13device_kernelIN5flash19enable_sm80_to_sm89INS1_16FlashAttnBwdSm80INS1_25CollectiveMainloopBwdSm80ILi2ELi2EN4cute5tupleIJNS5_1CILi128EEES8_NS7_ILi64EEEEEENS_10bfloat16_tEfNS_4arch4Sm80ELb0ELb1ELb1ELb1ELb1ELb0ELb0ELb0ELi2ELi4ELi4ELi4ELb0EEENS1_24CollectiveEpilogueBwdGQAISA_fSD_Li256ELb1ELb1EEENS1_19SingleTileSchedulerILb1ELb0ELb0ELi128EEEEEEEEEvNT_6ParamsE$_ZN4cute3eso3ESOILb1ELb0EJNS_6LayoutINS_5tupleIJNS3_IJNS_1CILi1EEES5_EEEEEENS3_IJNS3_IJS5_NS4_ILi0EEEEEEEEEEENS_10ViewEngineINS_8gmem_ptrIPKN7cutlass9uint128_tEEEEEEEC2ERKSB_RKSJ_)
$_ZN7cutlass13device_kernelIN5flash19enable_sm80_to_sm89INS1_16FlashAttnBwdSm80INS1_25CollectiveMainloopBwdSm80ILi2ELi2EN4cute5tupleIJNS5_1CILi128EEES8_NS7_ILi64EEEEEENS_10bfloat16_tEfNS_4arch4Sm80ELb0ELb1ELb1ELb1ELb1ELb0ELb0ELb0ELi2ELi4ELi4ELi4ELb0EEENS1_24CollectiveEpilogueBwdGQAISA_fSD_Li256ELb1ELb1EEENS1_19SingleTileSchedulerILb1ELb0ELb0ELi128EEEEEEEEEvNT_6ParamsE$_ZN4cute3eso3ESOILb1ELb0EJNS_6LayoutINS_5tupleIJNS3_IJNS_1CILi1EEES5_EEEEEENS3_IJNS3_IJS5_NS4_ILi0EEEEEEEEEEENS_10ViewEngineINS_8gmem_ptrIPKN7cutlass9uint128_tEEEEEEEC2ERKSB_RKSJ_:
[----:B------:R-:W-:Y:S02]  /*95e0*/  IADD3 R4, R13, -c[0x0][0x20], RZ ;  /* 0x800008000d047a10 */ /* 0x000fe40007ffe0ff */
[----:B------:R-:W-:-:S03]  /*95f0*/  MOV R11, 0x0 ;  /* 0x00000000000b7802 */ /* 0x000fc60000000f00 */
[----:B------:R1:W-:Y:S01]  /*9600*/  STL.64 [R4], R2 ;  /* 0x0000000204007387 */ /* 0x0003e20000100a00 */
[----:B------:R-:W-:Y:S05]  /*9610*/  RET.REL.NODEC R10 `(_ZN7cutlass13device_kernelIN5flash19enable_sm80_to_sm89INS1_16FlashAttnBwdSm80INS1_25CollectiveMainloopBwdSm80ILi2ELi2EN4cute5tupleIJNS5_1CILi128EEES8_NS7_ILi64EEEEEENS_10bfloat16_tEfNS_4arch4Sm80ELb0ELb1ELb1ELb1ELb1ELb0ELb0ELb0ELi2ELi4ELi4ELi4ELb0EEENS1_24CollectiveEpilogueBwdGQAISA_fSD_Li256ELb1ELb1EEENS1_19SingleTileSchedulerILb1ELb0ELb0ELi128EEEEEEEEEvNT_6ParamsE) ;  /* 0xffff69e00a007950 */ /* 0x000fea0003c3ffff */
        .type           $_ZN7cutlass13device_kernelIN5flash19enable_sm80_to_sm89INS1_16FlashAttnBwdSm80INS1_25CollectiveMainloopBwdSm80ILi2ELi2EN4cute5tupleIJNS5_1CILi128EEES8_NS7_ILi64EEEEEENS_10bfloat16_tEfNS_4arch4Sm80ELb0ELb1ELb1ELb1ELb1ELb0ELb0ELb0ELi2ELi4ELi4ELi4ELb0EEENS1_24CollectiveEpilogueBwdGQAISA_fSD_Li256ELb1ELb1EEENS1_19SingleTileSchedulerILb1ELb0ELb0ELi128EEEEEEEEEvNT_6ParamsE$_ZN4cute3eso3ESOILb1ELb0EJNS_6LayoutINS_5tupleIJNS3_IJNS_1CILi1EEES5_EEEEEENS3_IJNS3_IJS5_NS4_ILi0EEEEEEEEEEENS_10ViewEngineINS_8smem_ptrIPN7cutlass9uint128_tEEEEEEEC2ERKSB_RKSI_,@function
        .size           $_ZN7cutlass13device_kernelIN5flash19enable_sm80_to_sm89INS1_16FlashAttnBwdSm80INS1_25CollectiveMainloopBwdSm80ILi2ELi2EN4cute5tupleIJNS5_1CILi128EEES8_NS7_ILi64EEEEEENS_10bfloat16_tEfNS_4arch4Sm80ELb0ELb1ELb1ELb1ELb1ELb0ELb0ELb0ELi2ELi4ELi4ELi4ELb0EEENS1_24CollectiveEpilogueBwdGQAISA_fSD_Li256ELb1ELb1EEENS1_19SingleTileSchedulerILb1ELb0ELb0ELi128EEEEEEEEEvNT_6ParamsE$_ZN4cute3eso3ESOILb1ELb0EJNS_6LayoutINS_5tupleIJNS3_IJNS_1CILi1EEES5_EEEEEENS3_IJNS3_IJS5_NS4_ILi0EEEEEEEEEEENS_10ViewEngineINS_8smem_ptrIPN7cutlass9uint128_tEEEEEEEC2ERKSB_RKSI_,($_ZN7cutlass13device_kernelIN5flash19enable_sm80_to_sm89INS1_16FlashAttnBwdSm80INS1_25CollectiveMainloopBwdSm80ILi2ELi2EN4cute5tupleIJNS5_1CILi128EEES8_NS7_ILi64EEEEEENS_10bfloat16_tEfNS_4arch4Sm80ELb0ELb1ELb1ELb1ELb1ELb0ELb0ELb0ELi2ELi4ELi4ELi4ELb0EEENS1_24CollectiveEpilogueBwdGQAISA_fSD_Li256ELb1ELb1EEENS1_19SingleTileSchedulerILb1ELb0ELb0ELi128EEEEEEEEEvNT_6ParamsE$_ZN4cute3eso3ESOILb1ELb0EJNS_6LayoutINS_5tupleIJNS3_IJNS_1CILi1EEES5_EEENS4_ILi32EEEEEENS3_IJNS3_IJNS4_ILi0EEES9_EEENS4_ILi256EEEEEEEENS_10ViewEngineINS_8gmem_ptrIPfEEEEEEC2ERKSD_RKSI_ - $_ZN7cutlass13device_kernelIN5flash19enable_sm80_to_sm89INS1_16FlashAttnBwdSm80INS1_25CollectiveMainloopBwdSm80ILi2ELi2EN4cute5tupleIJNS5_1CILi128EEES8_NS7_ILi64EEEEEENS_10bfloat16_tEfNS_4arch4Sm80ELb0ELb1ELb1ELb1ELb1ELb0ELb0ELb0ELi2ELi4ELi4ELi4ELb0EEENS1_24CollectiveEpilogueBwdGQAISA_fSD_Li256ELb1ELb1EEENS1_19SingleTileSchedulerILb1ELb0ELb0ELi128EEEEEEEEEvNT_6ParamsE$_ZN4cute3eso3ESOILb1ELb0EJNS_6LayoutINS_5tupleIJNS3_IJNS_1CILi1EEES5_EEEEEENS3_IJNS3_IJS5_NS4_ILi0EEEEEEEEEEENS_10ViewEngineINS_8smem_ptrIPN7cutlass9uint128_tEEEEEEEC2ERKSB_RKSI_)
$_ZN7cutlass13device_kernelIN5flash19enable_sm80_to_sm89INS1_16FlashAttnBwdSm80INS1_25CollectiveMainloopBwdSm80ILi2ELi2EN4cute5tupleIJNS5_1CILi128EEES8_NS7_ILi64EEEEEENS_10bfloat16_tEfNS_4arch4Sm80ELb0ELb1ELb1ELb1ELb1ELb0ELb0ELb0ELi2ELi4ELi4ELi4ELb0EEENS1_24CollectiveEpilogueBwdGQAISA_fSD_Li256ELb1ELb1EEENS1_19SingleTileSchedulerILb1ELb0ELb0ELi128EEEEEEEEEvNT_6ParamsE$_ZN4cute3eso3ESOILb1ELb0EJNS_6LayoutINS_5tupleIJNS3_IJNS_1CILi1EEES5_EEEEEENS3_IJNS3_IJS5_NS4_ILi0EEEEEEEEEEENS_10ViewEngineINS_8smem_ptrIPN7cutlass9uint128_tEEEEEEEC2ERKSB_RKSI_:
[----:B------:R-:W-:Y:S02]  /*9620*/  IADD3 R6, R6, -c[0x0][0x20], RZ ;  /* 0x8000080006067a10 */ /* 0x000fe40007ffe0ff */
[----:B------:R-:W-:-:S03]  /*9630*/  MOV R9, 0x0 ;  /* 0x0000000000097802 */ /* 0x000fc60000000f00 */
[----:B------:R1:W-:Y:S01]  /*9640*/  STL.64 [R6], R2 ;  /* 0x0000000206007387 */ /* 0x0003e20000100a00 */
[----:B------:R-:W-:Y:S05]  /*9650*/  RET.REL.NODEC R8 `(_ZN7cutlass13device_kernelIN5flash19enable_sm80_to_sm89INS1_16FlashAttnBwdSm80INS1_25CollectiveMainloopBwdSm80ILi2ELi2EN4cute5tupleIJNS5_1CILi128EEES8_NS7_ILi64EEEEEENS_10bfloat16_tEfNS_4arch4Sm80ELb0ELb1ELb1ELb1ELb1ELb0ELb0ELb0ELi2ELi4ELi4ELi4ELb0EEENS1_24CollectiveEpilogueBwdGQAISA_fSD_Li256ELb1ELb1EEENS1_19SingleTileSchedulerILb1ELb0ELb0ELi128EEEEEEEEEvNT_6ParamsE) ;  /* 0xffff69a008007950 */ /* 0x000fea0003c3ffff */
        .type           $_ZN7cutlass13device_kernelIN5flash19enable_sm80_to_sm89INS1_16FlashAttnBwdSm80INS1_25CollectiveMainloopBwdSm80ILi2ELi2EN4cute5tupleIJNS5_1CILi128EEES8_NS7_ILi64EEEEEENS_10bfloat16_tEfNS_4arch4Sm80ELb0ELb1ELb1ELb1ELb1ELb0ELb0ELb0ELi2ELi4ELi4ELi4ELb0EEENS1_24CollectiveEpilogueBwdGQAISA_fSD_Li256ELb1ELb1EEENS1_19SingleTileSchedulerILb1ELb0ELb0ELi128EEEEEEEEEvNT_6ParamsE$_ZN4cute3eso3ESOILb1ELb0EJNS_6LayoutINS_5tupleIJNS3_IJNS_1CILi1EEES5_EEENS4_ILi32EEEEEENS3_IJNS3_IJNS4_ILi0EEES9_EEENS4_ILi256EEEEEEEENS_10ViewEngineINS_8gmem_ptrIPfEEEEEEC2ERKSD_RKSI_,@function
        .size           $_ZN7cutlass13device_kernelIN5flash19enable_sm80_to_sm89INS1_16FlashAttnBwdSm80INS1_25CollectiveMainloopBwdSm80ILi2ELi2EN4cute5tupleIJNS5_1CILi128EEES8_NS7_ILi64EEEEEENS_10bfloat16_tEfNS_4arch4Sm80ELb0ELb1ELb1ELb1ELb1ELb0ELb0ELb0ELi2ELi4ELi4ELi4ELb0EEENS1_24CollectiveEpilogueBwdGQAISA_fSD_Li256ELb1ELb1EEENS1_19SingleTileSchedulerILb1ELb0ELb0ELi128EEEEEEEEEvNT_6ParamsE$_ZN4cute3eso3ESOILb1ELb0EJNS_6LayoutINS_5tupleIJNS3_IJNS_1CILi1EEES5_EEENS4_ILi32EEEEEENS3_IJNS3_IJNS4_ILi0EEES9_EEENS4_ILi256EEEEEEEENS_10ViewEngineINS_8gmem_ptrIPfEEEEEEC2ERKSD_RKSI_,($_ZN7cutlass13device_kernelIN5flash19enable_sm80_to_sm89INS1_16FlashAttnBwdSm80INS1_25CollectiveMainloopBwdSm80ILi2ELi2EN4cute5tupleIJNS5_1CILi128EEES8_NS7_ILi64EEEEEENS_10bfloat16_tEfNS_4arch4Sm80ELb0ELb1ELb1ELb1ELb1ELb0ELb0ELb0ELi2ELi4ELi4ELi4ELb0EEENS1_24CollectiveEpilogueBwdGQAISA_fSD_Li256ELb1ELb1EEENS1_19SingleTileSchedulerILb1ELb0ELb0ELi128EEEEEEEEEvNT_6ParamsE$_ZN4cute3eso3ESOILb1ELb0EJNS_6LayoutINS_5tupleIJNS3_IJNS_1CILi1EEES5_EEENS4_ILi32EEEEEENS3_IJNS3_IJNS4_ILi0EEES9_EEENS4_ILi256EEEEEEEEiEEC2ERKSD_RKi - $_ZN7cutlass13device_kernelIN5flash19enable_sm80_to_sm89INS1_16FlashAttnBwdSm80INS1_25CollectiveMainloopBwdSm80ILi2ELi2EN4cute5tupleIJNS5_1CILi128EEES8_NS7_ILi64EEEEEENS_10bfloat16_tEfNS_4arch4Sm80ELb0ELb1ELb1ELb1ELb1ELb0ELb0ELb0ELi2ELi4ELi4ELi4ELb0EEENS1_24CollectiveEpilogueBwdGQAISA_fSD_Li256ELb1ELb1EEENS1_19SingleTileSchedulerILb1ELb0ELb0ELi128EEEEEEEEEvNT_6ParamsE$_ZN4cute3eso3ESOILb1ELb0EJNS_6LayoutINS_5tupleIJNS3_IJNS_1CILi1EEES5_EEENS4_ILi32EEEEEENS3_IJNS3_IJNS4_ILi0EEES9_EEENS4_ILi256EEEEEEEENS_10ViewEngineINS_8gmem_ptrIPfEEEEEEC2ERKSD_RKSI_)
$_ZN7cutlass13device_kernelIN5flash19enable_sm80_to_sm89INS1_16FlashAttnBwdSm80INS1_25CollectiveMainloopBwdSm80ILi2ELi2EN4cute5tupleIJNS5_1CILi128EEES8_NS7_ILi64EEEEEENS_10bfloat16_tEfNS_4arch4Sm80ELb0ELb1ELb1ELb1ELb1ELb0ELb0ELb0ELi2ELi4ELi4ELi4ELb0EEENS1_24CollectiveEpilogueBwdGQAISA_fSD_Li256ELb1ELb1EEENS1_19SingleTileSchedulerILb1ELb0ELb0ELi128EEEEEEEEEvNT_6ParamsE$_ZN4cute3eso3ESOILb1ELb0EJNS_6LayoutINS_5tupleIJNS3_IJNS_1CILi1EEES5_EEENS4_ILi32EEEEEENS3_IJNS3_IJNS4_ILi0EEES9_EEENS4_ILi256EEEEEEEENS_10ViewEngineINS_8gmem_ptrIPfEEEEEEC2ERKSD_RKSI_:
[----:B------:R-:W-:Y:S02]  /*9660*/  IADD3 R63, R63, -c[0x0][0x20], RZ ;  /* 0x800008003f3f7a10 */ /* 0x000fe40007ffe0ff */
[----:B------:R-:W-:-:S03]  /*9670*/  MOV R5, 0x0 ;  /* 0x0000000000057802 */ /* 0x000fc60000000f00 */
[----:B------:R1:W-:Y:S01]  /*9680*/  STL.64 [R63], R2 ;  /* 0x000000023f007387 */ /* 0x0003e20000100a00 */
[----:B------:R-:W-:Y:S05]  /*9690*/  RET.REL.NODEC R4 `(_ZN7cutlass13device_kernelIN5flash19enable_sm80_to_sm89INS1_16FlashAttnBwdSm80INS1_25CollectiveMainloopBwdSm80ILi2ELi2EN4cute5tupleIJNS5_1CILi128EEES8_NS7_ILi64EEEEEENS_10bfloat16_tEfNS_4arch4Sm80ELb0ELb1ELb1ELb1ELb1ELb0ELb0ELb0ELi2ELi4ELi4ELi4ELb0EEENS1_24CollectiveEpilogueBwdGQAISA_fSD_Li256ELb1ELb1EEENS1_19SingleTileSchedulerILb1ELb0ELb0ELi128EEEEEEEEEvNT_6ParamsE) ;  /* 0xffff696004007950 */ /* 0x000fea0003c3ffff */
        .type           $_ZN7cutlass13device_kernelIN5flash19enable_sm80_to_sm89INS1_16FlashAttnBwdSm80INS1_25CollectiveMainloopBwdSm80ILi2ELi2EN4cute5tupleIJNS5_1CILi128EEES8_NS7_ILi64EEEEEENS_10bfloat16_tEfNS_4arch4Sm80ELb0ELb1ELb1ELb1ELb1ELb0ELb0ELb0ELi2ELi4ELi4ELi4ELb0EEENS1_24CollectiveEpilogueBwdGQAISA_fSD_Li256ELb1ELb1EEENS1_19SingleTileSchedulerILb1ELb0ELb0ELi128EEEEEEEEEvNT_6ParamsE$_ZN4cute3eso3ESOILb1ELb0EJNS_6LayoutINS_5tupleIJNS3_IJNS_1CILi1EEES5_EEENS4_ILi32EEEEEENS3_IJNS3_IJNS4_ILi0EEES9_EEENS4_ILi256EEEEEEEEiEEC2ERKSD_RKi,@function
        .size           $_ZN7cutlass13device_kernelIN5flash19enable_sm80_to_sm89INS1_16FlashAttnBwdSm80INS1_25CollectiveMainloopBwdSm80ILi2ELi2EN4cute5tupleIJNS5_1CILi128EEES8_NS7_ILi64EEEEEENS_10bfloat16_tEfNS_4arch4Sm80ELb0ELb1ELb1ELb1ELb1ELb0ELb0ELb0ELi2ELi4ELi4ELi4ELb0EEENS1_24CollectiveEpilogueBwdGQAISA_fSD_Li256ELb1ELb1EEENS1_19SingleTileSchedulerILb1ELb0ELb0ELi128EEEEEEEEEvNT_6ParamsE$_ZN4cute3eso3ESOILb1ELb0EJNS_6LayoutINS_5tupleIJNS3_IJNS_1CILi1EEES5_EEENS4_ILi32EEEEEENS3_IJNS3_IJNS4_ILi0EEES9_EEENS4_ILi256EEEEEEEEiEEC2ERKSD_RKi,($_ZN7cutlass13device_kernelIN5flash19enable_sm80_to_sm89INS1_16FlashAttnBwdSm80INS1_25CollectiveMainloopBwdSm80ILi2ELi2EN4cute5tupleIJNS5_1CILi128EEES8_NS7_ILi64EEEEEENS_10bfloat16_tEfNS_4arch4Sm80ELb0ELb1ELb1ELb1ELb1ELb0ELb0ELb0ELi2ELi4ELi4ELi4ELb0EEENS1_24CollectiveEpilogueBwdGQAISA_fSD_Li256ELb1ELb1EEENS1_19SingleTileSchedulerILb1ELb0ELb0ELi128EEEEEEEEEvNT_6ParamsE$_ZN4cute3eso3ESOILb1ELb0EJNS_6LayoutINS_5tupleIJNS3_IJNS_1CILi2EEES5_EEEEEENS3_IJNS3_IJNS4_ILi1EEES5_EEEEEEEENS_10ViewEngineIPKfEEEEC2ERKSB_RKSF_ - $_ZN7cutlass13device_kernelIN5flash19enable_sm80_to_sm89INS1_16FlashAttnBwdSm80INS1_25CollectiveMainloopBwdSm80ILi2ELi2EN4cute5tupleIJNS5_1CILi128EEES8_NS7_ILi64EEEEEENS_10bfloat16_tEfNS_4arch4Sm80ELb0ELb1ELb1ELb1ELb1ELb0ELb0ELb0ELi2ELi4ELi4ELi4ELb0EEENS1_24CollectiveEpilogueBwdGQAISA_fSD_Li256ELb1ELb1EEENS1_19SingleTileSchedulerILb1ELb0ELb0ELi128EEEEEEEEEvNT_6ParamsE$_ZN4cute3eso3ESOILb1ELb0EJNS_6LayoutINS_5tupleIJNS3_IJNS_1CILi1EEES5_EEENS4_ILi32EEEEEENS3_IJNS3_IJNS4_ILi0EEES9_EEENS4_ILi256EEEEEEEEiEEC2ERKSD_RKi)
$_ZN7cutlass13device_kernelIN5flash19enable_sm80_to_sm89INS1_16FlashAttnBwdSm80INS1_25CollectiveMainloopBwdSm80ILi2ELi2EN4cute5tupleIJNS5_1CILi128EEES8_NS7_ILi64EEEEEENS_10bfloat16_tEfNS_4arch4Sm80ELb0ELb1ELb1ELb1ELb1ELb0ELb0ELb0ELi2ELi4ELi4ELi4ELb0EEENS1_24CollectiveEpilogueBwdGQAISA_fSD_Li256ELb1ELb1EEENS1_19SingleTileSchedulerILb1ELb0ELb0ELi128EEEEEEEEEvNT_6ParamsE$_ZN4cute3eso3ESOILb1ELb0EJNS_6LayoutINS_5tupleIJNS3_IJNS_1CILi1EEES5_EEENS4_ILi32EEEEEENS3_IJNS3_IJNS4_ILi0EEES9_EEENS4_ILi256EEEEEEEEiEEC2ERKSD_RKi:
[----:B------:R-:W-:Y:S02]  /*96a0*/  IADD3 R2, R63, -c[0x0][0x20], RZ ;  /* 0x800008003f027a10 */ /* 0x000fe40007ffe0ff */
[----:B------:R-:W-:-:S03]  /*96b0*/  MOV R9, 0x0 ;  /* 0x0000000000097802 */ /* 0x000fc60000000f00 */
[----:B------:R1:W-:Y:S01]  /*96c0*/  STL [R2], R3 ;  /* 0x0000000302007387 */ /* 0x0003e20000100800 */
[----:B------:R-:W-:Y:S05]  /*96d0*/  RET.REL.NODEC R8 `(_ZN7cutlass13device_kernelIN5flash19enable_sm80_to_sm89INS1_16FlashAttnBwdSm80INS1_25CollectiveMainloopBwdSm80ILi2ELi2EN4cute5tupleIJNS5_1CILi128EEES8_NS7_ILi64EEEEEENS_10bfloat16_tEfNS_4arch4Sm80ELb0ELb1ELb1ELb1ELb1ELb0ELb0ELb0ELi2ELi4ELi4ELi4ELb0EEENS1_24CollectiveEpilogueBwdGQAISA_fSD_Li256ELb1ELb1EEENS1_19SingleTileSchedulerILb1ELb0ELb0ELi128EEEEEEEEEvNT_6ParamsE) ;  /* 0xffff692008007950 */ /* 0x000fea0003c3ffff */
        .type           $_ZN7cutlass13device_kernelIN5flash19enable_sm80_to_sm89INS1_16FlashAttnBwdSm80INS1_25CollectiveMainloopBwdSm80ILi2ELi2EN4cute5tupleIJNS5_1CILi128EEES8_NS7_ILi64EEEEEENS_10bfloat16_tEfNS_4arch4Sm80ELb0ELb1ELb1ELb1ELb1ELb0ELb0ELb0ELi2ELi4ELi4ELi4ELb0EEENS1_24CollectiveEpilogueBwdGQAISA_fSD_Li256ELb1ELb1EEENS1_19SingleTileSchedulerILb1ELb0ELb0ELi128EEEEEEEEEvNT_6ParamsE$_ZN4cute3eso3ESOILb1ELb0EJNS_6LayoutINS_5tupleIJNS3_IJNS_1CILi2EEES5_EEEEEENS3_IJNS3_IJNS4_ILi1EEES5_EEEEEEEENS_10ViewEngineIPKfEEEEC2ERKSB_RKSF_,@function
        .size           $_ZN7cutlass13device_kernelIN5flash19enable_sm80_to_sm89INS1_16FlashAttnBwdSm80INS1_25CollectiveMainloopBwdSm80ILi2ELi2EN4cute5tupleIJNS5_1CILi128EEES8_NS7_ILi64EEEEEENS_10bfloat16_tEfNS_4arch4Sm80ELb0ELb1ELb1ELb1ELb1ELb0ELb0ELb0ELi2ELi4ELi4ELi4ELb0EEENS1_24CollectiveEpilogueBwdGQAISA_fSD_Li256ELb1ELb1EEENS1_19SingleTileSchedulerILb1ELb0ELb0ELi128EEEEEEEEEvNT_6ParamsE$_ZN4cute3eso3ESOILb1ELb0EJNS_6LayoutINS_5tupleIJNS3_IJNS_1CILi2EEES5_EEEEEENS3_IJNS3_IJNS4_ILi1EEES5_EEEEEEEENS_10ViewEngineIPKfEEEEC2ERKSB_RKSF_,($_ZN7cutlass13device_kernelIN5flash19enable_sm80_to_sm89INS1_16FlashAttnBwdSm80INS1_25CollectiveMainloopBwdSm80ILi2ELi2EN4cute5tupleIJNS5_1CILi128EEES8_NS7_ILi64EEEEEENS_10bfloat16_tEfNS_4arch4Sm80ELb0ELb1ELb1ELb1ELb1ELb0ELb0ELb0ELi2ELi4ELi4ELi4ELb0EEENS1_24CollectiveEpilogueBwdGQAISA_fSD_Li256ELb1ELb1EEENS1_19SingleTileSchedulerILb1ELb0ELb0ELi128EEEEEEEEEvNT_6ParamsE$_ZN4cute3eso3ESOILb1ELb0EJNS_6LayoutINS_5tupleIJNS3_IJNS_1CILi2EEES5_EEEEEENS3_IJNS3_IJNS4_ILi1EEES5_EEEEEEEENS_10ViewEngineIPN7cutlass10bfloat16_tEEEEEC2ERKSB_RKSG_ - $_ZN7cutlass13device_kernelIN5flash19enable_sm80_to_sm89INS1_16FlashAttnBwdSm80INS1_25CollectiveMainloopBwdSm80ILi2ELi2EN4cute5tupleIJNS5_1CILi128EEES8_NS7_ILi64EEEEEENS_10bfloat16_tEfNS_4arch4Sm80ELb0ELb1ELb1ELb1ELb1ELb0ELb0ELb0ELi2ELi4ELi4ELi4ELb0EEENS1_24CollectiveEpilogueBwdGQAISA_fSD_Li256ELb1ELb1EEENS1_19SingleTileSchedulerILb1ELb0ELb0ELi128EEEEEEEEEvNT_6ParamsE$_ZN4cute3eso3ESOILb1ELb0EJNS_6LayoutINS_5tupleIJNS3_IJNS_1CILi2EEES5_EEEEEENS3_IJNS3_IJNS4_ILi1EEES5_EEEEEEEENS_10ViewEngineIPKfEEEEC2ERKSB_RKSF_)
$_ZN7cutlass13device_kernelIN5flash19enable_sm80_to_sm89INS1_16FlashAttnBwdSm80INS1_25CollectiveMainloopBwdSm80ILi2ELi2EN4cute5tupleIJNS5_1CILi128EEES8_NS7_ILi64EEEEEENS_10bfloat16_tEfNS_4arch4Sm80ELb0ELb1ELb1ELb1ELb1ELb0ELb0ELb0ELi2ELi4ELi4ELi4ELb0EEENS1_24CollectiveEpilogueBwdGQAISA_fSD_Li256ELb1ELb1EEENS1_19SingleTileSchedulerILb1ELb0ELb0ELi128EEEEEEEEEvNT_6ParamsE$_ZN4cute3eso3ESOILb1ELb0EJNS_6LayoutINS_5tupleIJNS3_IJNS_1CILi2EEES5_EEEEEENS3_IJNS3_IJNS4_ILi1EEES5_EEEEEEEENS_10ViewEngineIPKfEEEEC2ERKSB_RKSF_:
[----:B------:R-:W-:Y:S01]  /*96e0*/  IADD3 R2, R2, -c[0x0][0x20], RZ ;  /* 0x8000080002027a10 */ /* 0x000fe20007ffe0ff */
[----:B------:R-:W-:Y:S01]  /*96f0*/  IMAD.MOV.U32 R7, RZ, RZ, R3 ;  /* 0x000000ffff077224 */ /* 0x000fe200078e0003 */
[----:B------:R-:W-:-:S04]  /*9700*/  MOV R5, 0x0 ;  /* 0x0000000000057802 */ /* 0x000fc80000000f00 */
[----:B------:R1:W-:Y:S01]  /*9710*/  STL.64 [R2], R6 ;  /* 0x0000000602007387 */ /* 0x0003e20000100a00 */
[----:B------:R-:W-:Y:S05]  /*9720*/  RET.REL.NODEC R4 `(_ZN7cutlass13device_kernelIN5flash19enable_sm80_to_sm89INS1_16FlashAttnBwdSm80INS1_25CollectiveMainloopBwdSm80ILi2ELi2EN4cute5tupleIJNS5_1CILi128EEES8_NS7_ILi64EEEEEENS_10bfloat16_tEfNS_4arch4Sm80ELb0ELb1ELb1ELb1ELb1ELb0ELb0ELb0ELi2ELi4ELi4ELi4ELb0EEENS1_24CollectiveEpilogueBwdGQAISA_fSD_Li256ELb1ELb1EEENS1_19SingleTileSchedulerILb1ELb0ELb0ELi128EEEEEEEEEvNT_6ParamsE) ;  /* 0xffff68d004007950 */ /* 0x000fea0003c3ffff */
        .type           $_ZN7cutlass13device_kernelIN5flash19enable_sm80_to_sm89INS1_16FlashAttnBwdSm80INS1_25CollectiveMainloopBwdSm80ILi2ELi2EN4cute5tupleIJNS5_1CILi128EEES8_NS7_ILi64EEEEEENS_10bfloat16_tEfNS_4arch4Sm80ELb0ELb1ELb1ELb1ELb1ELb0ELb0ELb0ELi2ELi4ELi4ELi4ELb0EEENS1_24CollectiveEpilogueBwdGQAISA_fSD_Li256ELb1ELb1EEENS1_19SingleTileSchedulerILb1ELb0ELb0ELi128EEEEEEEEEvNT_6ParamsE$_ZN4cute3eso3ESOILb1ELb0EJNS_6LayoutINS_5tupleIJNS3_IJNS_1CILi2EEES5_EEEEEENS3_IJNS3_IJNS4_ILi1EEES5_EEEEEEEENS_10ViewEngineIPN7cutlass10bfloat16_tEEEEEC2ERKSB_RKSG_,@function
        .size           $_ZN7cutlass13device_kernelIN5flash19enable_sm80_to_sm89INS1_16FlashAttnBwdSm80INS1_25CollectiveMainloopBwdSm80ILi2ELi2EN4cute5tupleIJNS5_1CILi128EEES8_NS7_ILi64EEEEEENS_10bfloat16_tEfNS_4arch4Sm80ELb0ELb1ELb1ELb1ELb1ELb0ELb0ELb0ELi2ELi4ELi4ELi4ELb0EEENS1_24CollectiveEpilogueBwdGQAISA_fSD_Li256ELb1ELb1EEENS1_19SingleTileSchedulerILb1ELb0ELb0ELi128EEEEEEEEEvNT_6ParamsE$_ZN4cute3eso3ESOILb1ELb0EJNS_6LayoutINS_5tupleIJNS3_IJNS_1CILi2EEES5_EEEEEENS3_IJNS3_IJNS4_ILi1EEES5_EEEEEEEENS_10ViewEngineIPN7cutlass10bfloat16_tEEEEEC2ERKSB_RKSG_,($_ZN7cutlass13device_kernelIN5flash19enable_sm80_to_sm89INS1_16FlashAttnBwdSm80INS1_25CollectiveMainloopBwdSm80ILi2ELi2EN4cute5tupleIJNS5_1CILi128EEES8_NS7_ILi64EEEEEENS_10bfloat16_tEfNS_4arch4Sm80ELb0ELb1ELb1ELb1ELb1ELb0ELb0ELb0ELi2ELi4ELi4ELi4ELb0EEENS1_24CollectiveEpilogueBwdGQAISA_fSD_Li256ELb1ELb1EEENS1_19SingleTileSchedulerILb1ELb0ELb0ELi128EEEEEEEEEvNT_6ParamsE$_ZN4cute3eso3ESOILb1ELb0EJNS_6LayoutINS_5tupleIJNS3_IJNS_1CILi2EEES5_EEEEEENS3_IJNS3_IJNS4_ILi1EEES5_EEEEEEEENS_10ViewEngineIPfEEEEC2ERKSB_RKSE_ - $_ZN7cutlass13device_kernelIN5flash19enable_sm80_to_sm89INS1_16FlashAttnBwdSm80INS1_25CollectiveMainloopBwdSm80ILi2ELi2EN4cute5tupleIJNS5_1CILi128EEES8_NS7_ILi64EEEEEENS_10bfloat16_tEfNS_4arch4Sm80ELb0ELb1ELb1ELb1ELb1ELb0ELb0ELb0ELi2ELi4ELi4ELi4ELb0EEENS1_24CollectiveEpilogueBwdGQAISA_fSD_Li256ELb1ELb1EEENS1_19SingleTileSchedulerILb1ELb0ELb0ELi128EEEEEEEEEvNT_6ParamsE$_ZN4cute3eso3ESOILb1ELb0EJNS_6LayoutINS_5tupleIJNS3_IJNS_1CILi2EEES5_EEEEEENS3_IJNS3_IJNS4_ILi1EEES5_EEEEEEEENS_10ViewEngineIPN7cutlass10bfloat16_tEEEEEC2ERKSB_RKSG_)
$_ZN7cutlass13device_kernelIN5flash19enable_sm80_to_sm89INS1_16FlashAttnBwdSm80INS1_25CollectiveMainloopBwdSm80ILi2ELi2EN4cute5tupleIJNS5_1CILi128EEES8_NS7_ILi64EEEEEENS_10bfloat16_tEfNS_4arch4Sm80ELb0ELb1ELb1ELb1ELb1ELb0ELb0ELb0ELi2ELi4ELi4ELi4ELb0EEENS1_24CollectiveEpilogueBwdGQAISA_fSD_Li256ELb1ELb1EEENS1_19SingleTileSchedulerILb1ELb0ELb0ELi128EEEEEEEEEvNT_6ParamsE$_ZN4cute3eso3ESOILb1ELb0EJNS_6LayoutINS_5tupleIJNS3_IJNS_1CILi2EEES5_EEEEEENS3_IJNS3_IJNS4_ILi1EEES5_EEEEEEEENS_10ViewEngineIPN7cutlass10bfloat16_tEEEEEC2ERKSB_RKSG_:
[----:B------:R-:W-:Y:S01]  /*9730*/  IADD3 R2, R70, -c[0x0][0x20], RZ ;  /* 0x8000080046027a10 */ /* 0x000fe20007ffe0ff */
[----:B------:R-:W-:Y:S01]  /*9740*/  IMAD.MOV.U32 R7, RZ, RZ, R3 ;  /* 0x000000ffff077224 */ /* 0x000fe200078e0003 */
[----:B------:R-:W-:-:S04]  /*9750*/  MOV R5, 0x0 ;  /* 0x0000000000057802 */ /* 0x000fc80000000f00 */
[----:B------:R1:W-:Y:S01]  /*9760*/  STL.64 [R2], R6 ;  /* 0x0000000602007387 */ /* 0x0003e20000100a00 */
[----:B------:R-:W-:Y:S05]  /*9770*/  RET.REL.NODEC R4 `(_ZN7cutlass13device_kernelIN5flash19enable_sm80_to_sm89INS1_16FlashAttnBwdSm80INS1_25CollectiveMainloopBwdSm80ILi2ELi2EN4cute5tupleIJNS5_1CILi128EEES8_NS7_ILi64EEEEEENS_10bfloat16_tEfNS_4arch4Sm80ELb0ELb1ELb1ELb1ELb1ELb0ELb0ELb0ELi2ELi4ELi4ELi4ELb0EEENS1_24CollectiveEpilogueBwdGQAISA_fSD_Li256ELb1ELb1EEENS1_19SingleTileSchedulerILb1ELb0ELb0ELi128EEEEEEEEEvNT_6ParamsE) ;  /* 0xffff688004007950 */ /* 0x000fea0003c3ffff */
        .type           $_ZN7cutlass13device_kernelIN5flash19enable_sm80_to_sm89INS1_16FlashAttnBwdSm80INS1_25CollectiveMainloopBwdSm80ILi2ELi2EN4cute5tupleIJNS5_1CILi128EEES8_NS7_ILi64EEEEEENS_10bfloat16_tEfNS_4arch4Sm80ELb0ELb1ELb1ELb1ELb1ELb0ELb0ELb0ELi2ELi4ELi4ELi4ELb0EEENS1_24CollectiveEpilogueBwdGQAISA_fSD_Li256ELb1ELb1EEENS1_19SingleTileSchedulerILb1ELb0ELb0ELi128EEEEEEEEEvNT_6ParamsE$_ZN4cute3eso3ESOILb1ELb0EJNS_6LayoutINS_5tupleIJNS3_IJNS_1CILi2EEES5_EEEEEENS3_IJNS3_IJNS4_ILi1EEES5_EEEEEEEENS_10ViewEngineIPfEEEEC2ERKSB_RKSE_,@function
        .size           $_ZN7cutlass13device_kernelIN5flash19enable_sm80_to_sm89INS1_16FlashAttnBwdSm80INS1_25CollectiveMainloopBwdSm80ILi2ELi2EN4cute5tupleIJNS5_1CILi128EEES8_NS7_ILi64EEEEEENS_10bfloat16_tEfNS_4arch4Sm80ELb0ELb1ELb1ELb1ELb1ELb0ELb0ELb0ELi2ELi4ELi4ELi4ELb0EEENS1_24CollectiveEpilogueBwdGQAISA_fSD_Li256ELb1ELb1EEENS1_19SingleTileSchedulerILb1ELb0ELb0ELi128EEEEEEEEEvNT_6ParamsE$_ZN4cute3eso3ESOILb1ELb0EJNS_6LayoutINS_5tupleIJNS3_IJNS_1CILi2EEES5_EEEEEENS3_IJNS3_IJNS4_ILi1EEES5_EEEEEEEENS_10ViewEngineIPfEEEEC2ERKSB_RKSE_,($_ZN7cutlass13device_kernelIN5flash19enable_sm80_to_sm89INS1_16FlashAttnBwdSm80INS1_25CollectiveMainloopBwdSm80ILi2ELi2EN4cute5tupleIJNS5_1CILi128EEES8_NS7_ILi64EEEEEENS_10bfloat16_tEfNS_4arch4Sm80ELb0ELb1ELb1ELb1ELb1ELb0ELb0ELb0ELi2ELi4ELi4ELi4ELb0EEENS1_24CollectiveEpilogueBwdGQAISA_fSD_Li256ELb1ELb1EEENS1_19SingleTileSchedulerILb1ELb0ELb0ELi128EEEEEEEEEvNT_6ParamsE$_ZN4cute3eso3ESOILb1ELb0EJNS_6LayoutINS_5tupleIJNS3_IJNS_1CILi2EEES5_EEEEEENS3_IJNS3_IJNS4_ILi1EEES5_EEEEEEEEiEEC2ERKSB_RKi - $_ZN7cutlass13device_kernelIN5flash19enable_sm80_to_sm89INS1_16FlashAttnBwdSm80INS1_25CollectiveMainloopBwdSm80ILi2ELi2EN4cute5tupleIJNS5_1CILi128EEES8_NS7_ILi64EEEEEENS_10bfloat16_tEfNS_4arch4Sm80ELb0ELb1ELb1ELb1ELb1ELb0ELb0ELb0ELi2ELi4ELi4ELi4ELb0EEENS1_24CollectiveEpilogueBwdGQAISA_fSD_Li256ELb1ELb1EEENS1_19SingleTileSchedulerILb1ELb0ELb0ELi128EEEEEEEEEvNT_6ParamsE$_ZN4cute3eso3ESOILb1ELb0EJNS_6LayoutINS_5tupleIJNS3_IJNS_1CILi2EEES5_EEEEEENS3_IJNS3_IJNS4_ILi1EEES5_EEEEEEEENS_10ViewEngineIPfEEEEC2ERKSB_RKSE_)
$_ZN7cutlass13device_kernelIN5flash19enable_sm80_to_sm89INS1_16FlashAttnBwdSm80INS1_25CollectiveMainloopBwdSm80ILi2ELi2EN4cute5tupleIJNS5_1CILi128EEES8_NS7_ILi64EEEEEENS_10bfloat16_tEfNS_4arch4Sm80ELb0ELb1ELb1ELb1ELb1ELb0ELb0ELb0ELi2ELi4ELi4ELi4ELb0EEENS1_24CollectiveEpilogueBwdGQAISA_fSD_Li256ELb1ELb1EEENS1_19SingleTileSchedulerILb1ELb0ELb0ELi128EEEEEEEEEvNT_6ParamsE$_ZN4cute3eso3ESOILb1ELb0EJNS_6LayoutINS_5tupleIJNS3_IJNS_1CILi2EEES5_EEEEEENS3_IJNS3_IJNS4_ILi1EEES5_EEEEEEEENS_10ViewEngineIPfEEEEC2ERKSB_RKSE_:
[----:B------:R-:W-:Y:S01]  /*9780*/  IADD3 R2, R2, -c[0x0][0x20], RZ ;  /* 0x8000080002027a10 */ /* 0x000fe20007ffe0ff */
[----:B------:R-:W-:Y:S01]  /*9790*/  IMAD.MOV.U32 R9, RZ, RZ, R3 ;  /* 0x000000ffff097224 */ /* 0x000fe200078e0003 */
[----:B------:R-:W-:-:S04]  /*97a0*/  MOV R5, 0x0 ;  /* 0x0000000000057802 */ /* 0x000fc80000000f00 */
[----:B------:R1:W-:Y:S01]  /*97b0*/  STL.64 [R2], R8 ;  /* 0x0000000802007387 */ /* 0x0003e20000100a00 */
[----:B------:R-:W-:Y:S05]  /*97c0*/  RET.REL.NODEC R4 `(_ZN7cutlass13device_kernelIN5flash19enable_sm80_to_sm89INS1_16FlashAttnBwdSm80INS1_25CollectiveMainloopBwdSm80ILi2ELi2EN4cute5tupleIJNS5_1CILi128EEES8_NS7_ILi64EEEEEENS_10bfloat16_tEfNS_4arch4Sm80ELb0ELb1ELb1ELb1ELb1ELb0ELb0ELb0ELi2ELi4ELi4ELi4ELb0EEENS1_24CollectiveEpilogueBwdGQAISA_fSD_Li256ELb1ELb1EEENS1_19SingleTileSchedulerILb1ELb0ELb0ELi128EEEEEEEEEvNT_6ParamsE) ;  /* 0xffff683004007950 */ /* 0x000fea0003c3ffff */
        .type           $_ZN7cutlass13device_kernelIN5flash19enable_sm80_to_sm89INS1_16FlashAttnBwdSm80INS1_25CollectiveMainloopBwdSm80ILi2ELi2EN4cute5tupleIJNS5_1CILi128EEES8_NS7_ILi64EEEEEENS_10bfloat16_tEfNS_4arch4Sm80ELb0ELb1ELb1ELb1ELb1ELb0ELb0ELb0ELi2ELi4ELi4ELi4ELb0EEENS1_24CollectiveEpilogueBwdGQAISA_fSD_Li256ELb1ELb1EEENS1_19SingleTileSchedulerILb1ELb0ELb0ELi128EEEEEEEEEvNT_6ParamsE$_ZN4cute3eso3ESOILb1ELb0EJNS_6LayoutINS_5tupleIJNS3_IJNS_1CILi2EEES5_EEEEEENS3_IJNS3_IJNS4_ILi1EEES5_EEEEEEEEiEEC2ERKSB_RKi,@function
        .size           $_ZN7cutlass13device_kernelIN5flash19enable_sm80_to_sm89INS1_16FlashAttnBwdSm80INS1_25CollectiveMainloopBwdSm80ILi2ELi2EN4cute5tupleIJNS5_1CILi128EEES8_NS7_ILi64EEEEEENS_10bfloat16_tEfNS_4arch4Sm80ELb0ELb1ELb1ELb1ELb1ELb0ELb0ELb0ELi2ELi4ELi4ELi4ELb0EEENS1_24CollectiveEpilogueBwdGQAISA_fSD_Li256ELb1ELb1EEENS1_19SingleTileSchedulerILb1ELb0ELb0ELi128EEEEEEEEEvNT_6ParamsE$_ZN4cute3eso3ESOILb1ELb0EJNS_6LayoutINS_5tupleIJNS3_IJNS_1CILi2EEES5_EEEEEENS3_IJNS3_IJNS4_ILi1EEES5_EEEEEEEEiEEC2ERKSB_RKi,($_ZN7cutlass13device_kernelIN5flash19enable_sm80_to_sm89INS1_16FlashAttnBwdSm80INS1_25CollectiveMainloopBwdSm80ILi2ELi2EN4cute5tupleIJNS5_1CILi128EEES8_NS7_ILi64EEEEEENS_10bfloat16_tEfNS_4arch4Sm80ELb0ELb1ELb1ELb1ELb1ELb0ELb0ELb0ELi2ELi4ELi4ELi4ELb0EEENS1_24CollectiveEpilogueBwdGQAISA_fSD_Li256ELb1ELb1EEENS1_19SingleTileSchedulerILb1ELb0ELb0ELi128EEEEEEEEEvNT_6ParamsE$_ZN4cute3eso3ESOILb1ELb0EJNS_6LayoutINS_5tupleIJNS3_IJNS_1CILi2EEES5_EEEEEENS3_IJNS3_IJNS4_ILi8EEENS4_ILi64EEEEEEEEEEENS_10ViewEngineINS_8smem_ptrIPfEEEEEEC2ERKSC_RKSH_ - $_ZN7cutlass13device_kernelIN5flash19enable_sm80_to_sm89INS1_16FlashAttnBwdSm80INS1_25CollectiveMainloopBwdSm80ILi2ELi2EN4cute5tupleIJNS5_1CILi128EEES8_NS7_ILi64EEEEEENS_10bfloat16_tEfNS_4arch4Sm80ELb0ELb1ELb1ELb1ELb1ELb0ELb0ELb0ELi2ELi4ELi4ELi4ELb0EEENS1_24CollectiveEpilogueBwdGQAISA_fSD_Li256ELb1ELb1EEENS1_19SingleTileSchedulerILb1ELb0ELb0ELi128EEEEEEEEEvNT_6ParamsE$_ZN4cute3eso3ESOILb1ELb0EJNS_6LayoutINS_5tupleIJNS3_IJNS_1CILi2EEES5_EEEEEENS3_IJNS3_IJNS4_ILi1EEES5_EEEEEEEEiEEC2ERKSB_RKi)
$_ZN7cutlass13device_kernelIN5flash19enable_sm80_to_sm89INS1_16FlashAttnBwdSm80INS1_25CollectiveMainloopBwdSm80ILi2ELi2EN4cute5tupleIJNS5_1CILi128EEES8_NS7_ILi64EEEEEENS_10bfloat16_tEfNS_4arch4Sm80ELb0ELb1ELb1ELb1ELb1ELb0ELb0ELb0ELi2ELi4ELi4ELi4ELb0EEENS1_24CollectiveEpilogueBwdGQAISA_fSD_Li256ELb1ELb1EEENS1_19SingleTileSchedulerILb1ELb0ELb0ELi128EEEEEEEEEvNT_6ParamsE$_ZN4cute3eso3ESOILb1ELb0EJNS_6LayoutINS_5tupleIJNS3_IJNS_1CILi2EEES5_EEEEEENS3_IJNS3_IJNS4_ILi1EEES5_EEEEEEEEiEEC2ERKSB_RKi:
[----:B------:R-:W-:Y:S02]  /*97d0*/  IADD3 R2, R70, -c[0x0][0x20], RZ ;  /* 0x8000080046027a10 */ /* 0x000fe40007ffe0ff */
[----:B------:R-:W-:-:S03]  /*97e0*/  MOV R5, 0x0 ;  /* 0x0000000000057802 */ /* 0x000fc60000000f00 */
[----:B------:R1:W-:Y:S01]  /*97f0*/  STL [R2], R3 ;  /* 0x0000000302007387 */ /* 0x0003e20000100800 */
[----:B------:R-:W-:Y:S05]  /*9800*/  RET.REL.NODEC R4 `(_ZN7cutlass13device_kernelIN5flash19enable_sm80_to_sm89INS1_16FlashAttnBwdSm80INS1_25CollectiveMainloopBwdSm80ILi2ELi2EN4cute5tupleIJNS5_1CILi128EEES8_NS7_ILi64EEEEEENS_10bfloat16_tEfNS_4arch4Sm80ELb0ELb1ELb1ELb1ELb1ELb0ELb0ELb0ELi2ELi4ELi4ELi4ELb0EEENS1_24CollectiveEpilogueBwdGQAISA_fSD_Li256ELb1ELb1EEENS1_19SingleTileSchedulerILb1ELb0ELb0ELi128EEEEEEEEEvNT_6ParamsE) ;  /* 0xffff67f004007950 */ /* 0x000fea0003c3ffff */
        .type           $_ZN7cutlass13device_kernelIN5flash19enable_sm80_to_sm89INS1_16FlashAttnBwdSm80INS1_25CollectiveMainloopBwdSm80ILi2ELi2EN4cute5tupleIJNS5_1CILi128EEES8_NS7_ILi64EEEEEENS_10bfloat16_tEfNS_4arch4Sm80ELb0ELb1ELb1ELb1ELb1ELb0ELb0ELb0ELi2ELi4ELi4ELi4ELb0EEENS1_24CollectiveEpilogueBwdGQAISA_fSD_Li256ELb1ELb1EEENS1_19SingleTileSchedulerILb1ELb0ELb0ELi128EEEEEEEEEvNT_6ParamsE$_ZN4cute3eso3ESOILb1ELb0EJNS_6LayoutINS_5tupleIJNS3_IJNS_1CILi2EEES5_EEEEEENS3_IJNS3_IJNS4_ILi8EEENS4_ILi64EEEEEEEEEEENS_10ViewEngineINS_8smem_ptrIPfEEEEEEC2ERKSC_RKSH_,@function
        .size           $_ZN7cutlass13device_kernelIN5flash19enable_sm80_to_sm89INS1_16FlashAttnBwdSm80INS1_25CollectiveMainloopBwdSm80ILi2ELi2EN4cute5tupleIJNS5_1CILi128EEES8_NS7_ILi64EEEEEENS_10bfloat16_tEfNS_4arch4Sm80ELb0ELb1ELb1ELb1ELb1ELb0ELb0ELb0ELi2ELi4ELi4ELi4ELb0EEENS1_24CollectiveEpilogueBwdGQAISA_fSD_Li256ELb1ELb1EEENS1_19SingleTileSchedulerILb1ELb0ELb0ELi128EEEEEEEEEvNT_6ParamsE$_ZN4cute3eso3ESOILb1ELb0EJNS_6LayoutINS_5tupleIJNS3_IJNS_1CILi2EEES5_EEEEEENS3_IJNS3_IJNS4_ILi8EEENS4_ILi64EEEEEEEEEEENS_10ViewEngineINS_8smem_ptrIPfEEEEEEC2ERKSC_RKSH_,($_ZN7cutlass13device_kernelIN5flash19enable_sm80_to_sm89INS1_16FlashAttnBwdSm80INS1_25CollectiveMainloopBwdSm80ILi2ELi2EN4cute5tupleIJNS5_1CILi128EEES8_NS7_ILi64EEEEEENS_10bfloat16_tEfNS_4arch4Sm80ELb0ELb1ELb1ELb1ELb1ELb0ELb0ELb0ELi2ELi4ELi4ELi4ELb0EEENS1_24CollectiveEpilogueBwdGQAISA_fSD_Li256ELb1ELb1EEENS1_19SingleTileSchedulerILb1ELb0ELb0ELi128EEEEEEEEEvNT_6ParamsE$_ZN4cute3eso3ESOILb1ELb0EJNS_6LayoutINS_5tupleIJNS3_IJNS_1CILi2EEES5_EEEEEENS3_IJNS3_IJNS4_ILi8EEENS4_ILi64EEEEEEEEEEEiEEC2ERKSC_RKi - $_ZN7cutlass13device_kernelIN5flash19enable_sm80_to_sm89INS1_16FlashAttnBwdSm80INS1_25CollectiveMainloopBwdSm80ILi2ELi2EN4cute5tupleIJNS5_1CILi128EEES8_NS7_ILi64EEEEEENS_10bfloat16_tEfNS_4arch4Sm80ELb0ELb1ELb1ELb1ELb1ELb0ELb0ELb0ELi2ELi4ELi4ELi4ELb0EEENS1_24CollectiveEpilogueBwdGQAISA_fSD_Li256ELb1ELb1EEENS1_19SingleTileSchedulerILb1ELb0ELb0ELi128EEEEEEEEEvNT_6ParamsE$_ZN4cute3eso3ESOILb1ELb0EJNS_6LayoutINS_5tupleIJNS3_IJNS_1CILi2EEES5_EEEEEENS3_IJNS3_IJNS4_ILi8EEENS4_ILi64EEEEEEEEEEENS_10ViewEngineINS_8smem_ptrIPfEEEEEEC2ERKSC_RKSH_)
$_ZN7cutlass13device_kernelIN5flash19enable_sm80_to_sm89INS1_16FlashAttnBwdSm80INS1_25CollectiveMainloopBwdSm80ILi2ELi2EN4cute5tupleIJNS5_1CILi128EEES8_NS7_ILi64EEEEEENS_10bfloat16_tEfNS_4arch4Sm80ELb0ELb1ELb1ELb1ELb1ELb0ELb0ELb0ELi2ELi4ELi4ELi4ELb0EEENS1_24CollectiveEpilogueBwdGQAISA_fSD_Li256ELb1ELb1EEENS1_19SingleTileSchedulerILb1ELb0ELb0ELi128EEEEEEEEEvNT_6ParamsE$_ZN4cute3eso3ESOILb1ELb0EJNS_6LayoutINS_5tupleIJNS3_IJNS_1CILi2EEES5_EEEEEENS3_IJNS3_IJNS4_ILi8EEENS4_ILi64EEEEEEEEEEENS_10ViewEngineINS_8smem_ptrIPfEEEEEEC2ERKSC_RKSH_:
[----:B------:R-:W-:Y:S02]  /*9810*/  IADD3 R6, R25, -c[0x0][0x20], RZ ;  /* 0x8000080019067a10 */ /* 0x000fe40007ffe0ff */
[----:B------:R-:W-:-:S03]  /*9820*/  MOV R9, 0x0 ;  /* 0x0000000000097802 */ /* 0x000fc60000000f00 */
[----:B------:R1:W-:Y:S01]  /*9830*/  STL.64 [R6], R2 ;  /* 0x0000000206007387 */ /* 0x0003e20000100a00 */
[----:B------:R-:W-:Y:S05]  /*9840*/  RET.REL.NODEC R8 `(_ZN7cutlass13device_kernelIN5flash19enable_sm80_to_sm89INS1_16FlashAttnBwdSm80INS1_25CollectiveMainloopBwdSm80ILi2ELi2EN4cute5tupleIJNS5_1CILi128EEES8_NS7_ILi64EEEEEENS_10bfloat16_tEfNS_4arch4Sm80ELb0ELb1ELb1ELb1ELb1ELb0ELb0ELb0ELi2ELi4ELi4ELi4ELb0EEENS1_24CollectiveEpilogueBwdGQAISA_fSD_Li256ELb1ELb1EEENS1_19SingleTileSchedulerILb1ELb0ELb0ELi128EEEEEEEEEvNT_6ParamsE) ;  /* 0xffff67b008007950 */ /* 0x000fea0003c3ffff */
        .type           $_ZN7cutlass13device_kernelIN5flash19enable_sm80_to_sm89INS1_16FlashAttnBwdSm80INS1_25CollectiveMainloopBwdSm80ILi2ELi2EN4cute5tupleIJNS5_1CILi128EEES8_NS7_ILi64EEEEEENS_10bfloat16_tEfNS_4arch4Sm80ELb0ELb1ELb1ELb1ELb1ELb0ELb0ELb0ELi2ELi4ELi4ELi4ELb0EEENS1_24CollectiveEpilogueBwdGQAISA_fSD_Li256ELb1ELb1EEENS1_19SingleTileSchedulerILb1ELb0ELb0ELi128EEEEEEEEEvNT_6ParamsE$_ZN4cute3eso3ESOILb1ELb0EJNS_6LayoutINS_5tupleIJNS3_IJNS_1CILi2EEES5_EEEEEENS3_IJNS3_IJNS4_ILi8EEENS4_ILi64EEEEEEEEEEEiEEC2ERKSC_RKi,@function
        .size           $_ZN7cutlass13device_kernelIN5flash19enable_sm80_to_sm89INS1_16FlashAttnBwdSm80INS1_25CollectiveMainloopBwdSm80ILi2ELi2EN4cute5tupleIJNS5_1CILi128EEES8_NS7_ILi64EEEEEENS_10bfloat16_tEfNS_4arch4Sm80ELb0ELb1ELb1ELb1ELb1ELb0ELb0ELb0ELi2ELi4ELi4ELi4ELb0EEENS1_24CollectiveEpilogueBwdGQAISA_fSD_Li256ELb1ELb1EEENS1_19SingleTileSchedulerILb1ELb0ELb0ELi128EEEEEEEEEvNT_6ParamsE$_ZN4cute3eso3ESOILb1ELb0EJNS_6LayoutINS_5tupleIJNS3_IJNS_1CILi2EEES5_EEEEEENS3_IJNS3_IJNS4_ILi8EEENS4_ILi64EEEEEEEEEEEiEEC2ERKSC_RKi,($_ZN7cutlass13device_kernelIN5flash19enable_sm80_to_sm89INS1_16FlashAttnBwdSm80INS1_25CollectiveMainloopBwdSm80ILi2ELi2EN4cute5tupleIJNS5_1CILi128EEES8_NS7_ILi64EEEEEENS_10bfloat16_tEfNS_4arch4Sm80ELb0ELb1ELb1ELb1ELb1ELb0ELb0ELb0ELi2ELi4ELi4ELi4ELb0EEENS1_24CollectiveEpilogueBwdGQAISA_fSD_Li256ELb1ELb1EEENS1_19SingleTileSchedulerILb1ELb0ELb0ELi128EEEEEEEEEvNT_6ParamsE$_ZN4cute3eso3ESOILb1ELb0EJNS_6LayoutINS_5tupleIJNS3_IJNS_1CILi2EEES5_EEENS3_IJS5_NS4_ILi8EEEEEEEEENS3_IJNS3_IJNS_11ScaledBasisIS7_JLi0EEEENSA_INS4_ILi64EEEJLi0EEEEEEENS3_IJNSA_INS4_ILi1EEEJLi1EEEENSA_INS4_ILi16EEEJLi1EEEEEEEEEEEENS_10ViewEngineINS_23ArithmeticTupleIteratorINS_15ArithmeticTupleIJNS4_ILi0EEESP_EEEEEEEEEC2ERKSL_RKSS_ - $_ZN7cutlass13device_kernelIN5flash19enable_sm80_to_sm89INS1_16FlashAttnBwdSm80INS1_25CollectiveMainloopBwdSm80ILi2ELi2EN4cute5tupleIJNS5_1CILi128EEES8_NS7_ILi64EEEEEENS_10bfloat16_tEfNS_4arch4Sm80ELb0ELb1ELb1ELb1ELb1ELb0ELb0ELb0ELi2ELi4ELi4ELi4ELb0EEENS1_24CollectiveEpilogueBwdGQAISA_fSD_Li256ELb1ELb1EEENS1_19SingleTileSchedulerILb1ELb0ELb0ELi128EEEEEEEEEvNT_6ParamsE$_ZN4cute3eso3ESOILb1ELb0EJNS_6LayoutINS_5tupleIJNS3_IJNS_1CILi2EEES5_EEEEEENS3_IJNS3_IJNS4_ILi8EEENS4_ILi64EEEEEEEEEEEiEEC2ERKSC_RKi)
$_ZN7cutlass13device_kernelIN5flash19enable_sm80_to_sm89INS1_16FlashAttnBwdSm80INS1_25CollectiveMainloopBwdSm80ILi2ELi2EN4cute5tupleIJNS5_1CILi128EEES8_NS7_ILi64EEEEEENS_10bfloat16_tEfNS_4arch4Sm80ELb0ELb1ELb1ELb1ELb1ELb0ELb0ELb0ELi2ELi4ELi4ELi4ELb0EEENS1_24CollectiveEpilogueBwdGQAISA_fSD_Li256ELb1ELb1EEENS1_19SingleTileSchedulerILb1ELb0ELb0ELi128EEEEEEEEEvNT_6ParamsE$_ZN4cute3eso3ESOILb1ELb0EJNS_6LayoutINS_5tupleIJNS3_IJNS_1CILi2EEES5_EEEEEENS3_IJNS3_IJNS4_ILi8EEENS4_ILi64EEEEEEEEEEEiEEC2ERKSC_RKi:
[----:B------:R-:W-:Y:S01]  /*9850*/  IADD3 R2, R25, -c[0x0][0x20], RZ ;  /* 0x8000080019027a10 */ /* 0x000fe20007ffe0ff */
[----:B------:R-:W-:Y:S01]  /*9860*/  IMAD.MOV.U32 R8, RZ, RZ, R6 ;  /* 0x000000ffff087224 */ /* 0x000fe200078e0006 */
[----:B------:R-:W-:-:S03]  /*9870*/  MOV R9, 0x0 ;  /* 0x0000000000097802 */ /* 0x000fc60000000f00 */
[----:B------:R1:W-:Y:S01]  /*9880*/  STL [R2], R3 ;  /* 0x0000000302007387 */ /* 0x0003e20000100800 */
[----:B------:R-:W-:Y:S05]  /*9890*/  RET.REL.NODEC R8 `(_ZN7cutlass13device_kernelIN5flash19enable_sm80_to_sm89INS1_16FlashAttnBwdSm80INS1_25CollectiveMainloopBwdSm80ILi2ELi2EN4cute5tupleIJNS5_1CILi128EEES8_NS7_ILi64EEEEEENS_10bfloat16_tEfNS_4arch4Sm80ELb0ELb1ELb1ELb1ELb1ELb0ELb0ELb0ELi2ELi4ELi4ELi4ELb0EEENS1_24CollectiveEpilogueBwdGQAISA_fSD_Li256ELb1ELb1EEENS1_19SingleTileSchedulerILb1ELb0ELb0ELi128EEEEEEEEEvNT_6ParamsE) ;  /* 0xffff676008007950 */ /* 0x000fea0003c3ffff */
        .type           $_ZN7cutlass13device_kernelIN5flash19enable_sm80_to_sm89INS1_16FlashAttnBwdSm80INS1_25CollectiveMainloopBwdSm80ILi2ELi2EN4cute5tupleIJNS5_1CILi128EEES8_NS7_ILi64EEEEEENS_10bfloat16_tEfNS_4arch4Sm80ELb0ELb1ELb1ELb1ELb1ELb0ELb0ELb0ELi2ELi4ELi4ELi4ELb0EEENS1_24CollectiveEpilogueBwdGQAISA_fSD_Li256ELb1ELb1EEENS1_19SingleTileSchedulerILb1ELb0ELb0ELi128EEEEEEEEEvNT_6ParamsE$_ZN4cute3eso3ESOILb1ELb0EJNS_6LayoutINS_5tupleIJNS3_IJNS_1CILi2EEES5_EEENS3_IJS5_NS4_ILi8EEEEEEEEENS3_IJNS3_IJNS_11ScaledBasisIS7_JLi0EEEENSA_INS4_ILi64EEEJLi0EEEEEEENS3_IJNSA_INS4_ILi1EEEJLi1EEEENSA_INS4_ILi16EEEJLi1EEEEEEEEEEEENS_10ViewEngineINS_23ArithmeticTupleIteratorINS_15ArithmeticTupleIJNS4_ILi0EEESP_EEEEEEEEEC2ERKSL_RKSS_,@function
        .size           $_ZN7cutlass13device_kernelIN5flash19enable_sm80_to_sm89INS1_16FlashAttnBwdSm80INS1_25CollectiveMainloopBwdSm80ILi2ELi2EN4cute5tupleIJNS5_1CILi128EEES8_NS7_ILi64EEEEEENS_10bfloat16_tEfNS_4arch4Sm80ELb0ELb1ELb1ELb1ELb1ELb0ELb0ELb0ELi2ELi4ELi4ELi4ELb0EEENS1_24CollectiveEpilogueBwdGQAISA_fSD_Li256ELb1ELb1EEENS1_19SingleTileSchedulerILb1ELb0ELb0ELi128EEEEEEEEEvNT_6ParamsE$_ZN4cute3eso3ESOILb1ELb0EJNS_6LayoutINS_5tupleIJNS3_IJNS_1CILi2EEES5_EEENS3_IJS5_NS4_ILi8EEEEEEEEENS3_IJNS3_IJNS_11ScaledBasisIS7_JLi0EEEENSA_INS4_ILi64EEEJLi0EEEEEEENS3_IJNSA_INS4_ILi1EEEJLi1EEEENSA_INS4_ILi16EEEJLi1EEEEEEEEEEEENS_10ViewEngineINS_23ArithmeticTupleIteratorINS_15ArithmeticTupleIJNS4_ILi0EEESP_EEEEEEEEEC2ERKSL_RKSS_,($_ZN7cutlass13device_kernelIN5flash19enable_sm80_to_sm89INS1_16FlashAttnBwdSm80INS1_25CollectiveMainloopBwdSm80ILi2ELi2EN4cute5tupleIJNS5_1CILi128EEES8_NS7_ILi64EEEEEENS_10bfloat16_tEfNS_4arch4Sm80ELb0ELb1ELb1ELb1ELb1ELb0ELb0ELb0ELi2ELi4ELi4ELi4ELb0EEENS1_24CollectiveEpilogueBwdGQAISA_fSD_Li256ELb1ELb1EEENS1_19SingleTileSchedulerILb1ELb0ELb0ELi128EEEEEEEEEvNT_6ParamsE$_ZN4cute3eso3ESOILb1ELb0EJNS_6LayoutINS_5tupleIJNS3_IJNS_1CILi2EEES5_EEENS3_IJS5_NS4_ILi8EEEEEEEEENS3_IJNS3_IJNS_11ScaledBasisIS7_JLi0EEEENSA_INS4_ILi64EEEJLi0EEEEEEENS3_IJNSA_INS4_ILi1EEEJLi1EEEENSA_INS4_ILi16EEEJLi1EEEEEEEEEEEENS_10ViewEngineINS_23ArithmeticTupleIteratorINS_15ArithmeticTupleIJiiEEEEEEEEEC2ERKSL_RKSR_ - $_ZN7cutlass13device_kernelIN5flash19enable_sm80_to_sm89INS1_16FlashAttnBwdSm80INS1_25CollectiveMainloopBwdSm80ILi2ELi2EN4cute5tupleIJNS5_1CILi128EEES8_NS7_ILi64EEEEEENS_10bfloat16_tEfNS_4arch4Sm80ELb0ELb1ELb1ELb1ELb1ELb0ELb0ELb0ELi2ELi4ELi4ELi4ELb0EEENS1_24CollectiveEpilogueBwdGQAISA_fSD_Li256ELb1ELb1EEENS1_19SingleTileSchedulerILb1ELb0ELb0ELi128EEEEEEEEEvNT_6ParamsE$_ZN4cute3eso3ESOILb1ELb0EJNS_6LayoutINS_5tupleIJNS3_IJNS_1CILi2EEES5_EEENS3_IJS5_NS4_ILi8EEEEEEEEENS3_IJNS3_IJNS_11ScaledBasisIS7_JLi0EEEENSA_INS4_ILi64EEEJLi0EEEEEEENS3_IJNSA_INS4_ILi1EEEJLi1EEEENSA_INS4_ILi16EEEJLi1EEEEEEEEEEEENS_10ViewEngineINS_23ArithmeticTupleIteratorINS_15ArithmeticTupleIJNS4_ILi0EEESP_EEEEEEEEEC2ERKSL_RKSS_)
$_ZN7cutlass13device_kernelIN5flash19enable_sm80_to_sm89INS1_16FlashAttnBwdSm80INS1_25CollectiveMainloopBwdSm80ILi2ELi2EN4cute5tupleIJNS5_1CILi128EEES8_NS7_ILi64EEEEEENS_10bfloat16_tEfNS_4arch4Sm80ELb0ELb1ELb1ELb1ELb1ELb0ELb0ELb0ELi2ELi4ELi4ELi4ELb0EEENS1_24CollectiveEpilogueBwdGQAISA_fSD_Li256ELb1ELb1EEENS1_19SingleTileSchedulerILb1ELb0ELb0ELi128EEEEEEEEEvNT_6ParamsE$_ZN4cute3eso3ESOILb1ELb0EJNS_6LayoutINS_5tupleIJNS3_IJNS_1CILi2EEES5_EEENS3_IJS5_NS4_ILi8EEEEEEEEENS3_IJNS3_IJNS_11ScaledBasisIS7_JLi0EEEENSA_INS4_ILi64EEEJLi0EEEEEEENS3_IJNSA_INS4_ILi1EEEJLi1EEEENSA_INS4_ILi16EEEJLi1EEEEEEEEEEEENS_10ViewEngineINS_23ArithmeticTupleIteratorINS_15ArithmeticTupleIJNS4_ILi0EEESP_EEEEEEEEEC2ERKSL_RKSS_:
[----:B------:R-:W-:Y:S01]  /*98a0*/  IADD3 R52, R52, -c[0x0][0x20], RZ ;  /* 0x8000080034347a10 */ /* 0x000fe20007ffe0ff */
[----:B------:R-:W-:Y:S01]  /*98b0*/  IMAD.MOV.U32 R6, RZ, RZ, R2 ;  /* 0x000000ffff067224 */ /* 0x000fe200078e0002 */
[----:B------:R-:W-:Y:S01]  /*98c0*/  PRMT R3, RZ, 0x7610, R3 ;  /* 0x00007610ff037816 */ /* 0x000fe20000000003 */
[----:B------:R-:W-:-:S04]  /*98d0*/  IMAD.MOV.U32 R7, RZ, RZ, 0x0 ;  /* 0x00000000ff077424 */ /* 0x000fc800078e00ff */
[----:B------:R1:W-:Y:S01]  /*98e0*/  STL.U8 [R52], R3 ;  /* 0x0000000334007387 */ /* 0x0003e20000100000 */
[----:B------:R-:W-:Y:S05]  /*98f0*/  RET.REL.NODEC R6 `(_ZN7cutlass13device_kernelIN5flash19enable_sm80_to_sm89INS1_16FlashAttnBwdSm80INS1_25CollectiveMainloopBwdSm80ILi2ELi2EN4cute5tupleIJNS5_1CILi128EEES8_NS7_ILi64EEEEEENS_10bfloat16_tEfNS_4arch4Sm80ELb0ELb1ELb1ELb1ELb1ELb0ELb0ELb0ELi2ELi4ELi4ELi4ELb0EEENS1_24CollectiveEpilogueBwdGQAISA_fSD_Li256ELb1ELb1EEENS1_19SingleTileSchedulerILb1ELb0ELb0ELi128EEEEEEEEEvNT_6ParamsE) ;  /* 0xffff670006007950 */ /* 0x000fea0003c3ffff */
        .type           $_ZN7cutlass13device_kernelIN5flash19enable_sm80_to_sm89INS1_16FlashAttnBwdSm80INS1_25CollectiveMainloopBwdSm80ILi2ELi2EN4cute5tupleIJNS5_1CILi128EEES8_NS7_ILi64EEEEEENS_10bfloat16_tEfNS_4arch4Sm80ELb0ELb1ELb1ELb1ELb1ELb0ELb0ELb0ELi2ELi4ELi4ELi4ELb0EEENS1_24CollectiveEpilogueBwdGQAISA_fSD_Li256ELb1ELb1EEENS1_19SingleTileSchedulerILb1ELb0ELb0ELi128EEEEEEEEEvNT_6ParamsE$_ZN4cute3eso3ESOILb1ELb0EJNS_6LayoutINS_5tupleIJNS3_IJNS_1CILi2EEES5_EEENS3_IJS5_NS4_ILi8EEEEEEEEENS3_IJNS3_IJNS_11ScaledBasisIS7_JLi0EEEENSA_INS4_ILi64EEEJLi0EEEEEEENS3_IJNSA_INS4_ILi1EEEJLi1EEEENSA_INS4_ILi16EEEJLi1EEEEEEEEEEEENS_10ViewEngineINS_23ArithmeticTupleIteratorINS_15ArithmeticTupleIJiiEEEEEEEEEC2ERKSL_RKSR_,@function
        .size           $_ZN7cutlass13device_kernelIN5flash19enable_sm80_to_sm89INS1_16FlashAttnBwdSm80INS1_25CollectiveMainloopBwdSm80ILi2ELi2EN4cute5tupleIJNS5_1CILi128EEES8_NS7_ILi64EEEEEENS_10bfloat16_tEfNS_4arch4Sm80ELb0ELb1ELb1ELb1ELb1ELb0ELb0ELb0ELi2ELi4ELi4ELi4ELb0EEENS1_24CollectiveEpilogueBwdGQAISA_fSD_Li256ELb1ELb1EEENS1_19SingleTileSchedulerILb1ELb0ELb0ELi128EEEEEEEEEvNT_6ParamsE$_ZN4cute3eso3ESOILb1ELb0EJNS_6LayoutINS_5tupleIJNS3_IJNS_1CILi2EEES5_EEENS3_IJS5_NS4_ILi8EEEEEEEEENS3_IJNS3_IJNS_11ScaledBasisIS7_JLi0EEEENSA_INS4_ILi64EEEJLi0EEEEEEENS3_IJNSA_INS4_ILi1EEEJLi1EEEENSA_INS4_ILi16EEEJLi1EEEEEEEEEEEENS_10ViewEngineINS_23ArithmeticTupleIteratorINS_15ArithmeticTupleIJiiEEEEEEEEEC2ERKSL_RKSR_,($_ZN7cutlass13device_kernelIN5flash19enable_sm80_to_sm89INS1_16FlashAttnBwdSm80INS1_25CollectiveMainloopBwdSm80ILi2ELi2EN4cute5tupleIJNS5_1CILi128EEES8_NS7_ILi64EEEEEENS_10bfloat16_tEfNS_4arch4Sm80ELb0ELb1ELb1ELb1ELb1ELb0ELb0ELb0ELi2ELi4ELi4ELi4ELb0EEENS1_24CollectiveEpilogueBwdGQAISA_fSD_Li256ELb1ELb1EEENS1_19SingleTileSchedulerILb1ELb0ELb0ELi128EEEEEEEEEvNT_6ParamsE$_ZN4cute3eso3ESOILb1ELb0EJNS_6LayoutINS_5tupleIJNS3_IJNS_1CILi2EEES5_EEENS3_IJS5_NS4_ILi8EEEEEEEEENS3_IJNS3_IJS5_NS4_ILi4EEEEEENS3_IJNS4_ILi1EEES7_EEEEEEEENS_10ViewEngineIPfEEEEC2ERKSF_RKSI_ - $_ZN7cutlass13device_kernelIN5flash19enable_sm80_to_sm89INS1_16FlashAttnBwdSm80INS1_25CollectiveMainloopBwdSm80ILi2ELi2EN4cute5tupleIJNS5_1CILi128EEES8_NS7_ILi64EEEEEENS_10bfloat16_tEfNS_4arch4Sm80ELb0ELb1ELb1ELb1ELb1ELb0ELb0ELb0ELi2ELi4ELi4ELi4ELb0EEENS1_24CollectiveEpilogueBwdGQAISA_fSD_Li256ELb1ELb1EEENS1_19SingleTileSchedulerILb1ELb0ELb0ELi128EEEEEEEEEvNT_6ParamsE$_ZN4cute3eso3ESOILb1ELb0EJNS_6LayoutINS_5tupleIJNS3_IJNS_1CILi2EEES5_EEENS3_IJS5_NS4_ILi8EEEEEEEEENS3_IJNS3_IJNS_11ScaledBasisIS7_JLi0EEEENSA_INS4_ILi64EEEJLi0EEEEEEENS3_IJNSA_INS4_ILi1EEEJLi1EEEENSA_INS4_ILi16EEEJLi1EEEEEEEEEEEENS_10ViewEngineINS_23ArithmeticTupleIteratorINS_15ArithmeticTupleIJiiEEEEEEEEEC2ERKSL_RKSR_)
$_ZN7cutlass13device_kernelIN5flash19enable_sm80_to_sm89INS1_16FlashAttnBwdSm80INS1_25CollectiveMainloopBwdSm80ILi2ELi2EN4cute5tupleIJNS5_1CILi128EEES8_NS7_ILi64EEEEEENS_10bfloat16_tEfNS_4arch4Sm80ELb0ELb1ELb1ELb1ELb1ELb0ELb0ELb0ELi2ELi4ELi4ELi4ELb0EEENS1_24CollectiveEpilogueBwdGQAISA_fSD_Li256ELb1ELb1EEENS1_19SingleTileSchedulerILb1ELb0ELb0ELi128EEEEEEEEEvNT_6ParamsE$_ZN4cute3eso3ESOILb1ELb0EJNS_6LayoutINS_5tupleIJNS3_IJNS_1CILi2EEES5_EEENS3_IJS5_NS4_ILi8EEEEEEEEENS3_IJNS3_IJNS_11ScaledBasisIS7_JLi0EEEENSA_INS4_ILi64EEEJLi0EEEEEEENS3_IJNSA_INS4_ILi1EEEJLi1EEEENSA_INS4_ILi16EEEJLi1EEEEEEEEEEEENS_10ViewEngineINS_23ArithmeticTupleIteratorINS_15ArithmeticTupleIJiiEEEEEEEEEC2ERKSL_RKSR_:
[----:B------:R-:W-:Y:S02]  /*9900*/  IADD3 R4, R13, -c[0x0][0x20], RZ ;  /* 0x800008000d047a10 */ /* 0x000fe40007ffe0ff */
[----:B------:R-:W-:-:S03]  /*9910*/  MOV R7, 0x0 ;  /* 0x0000000000077802 */ /* 0x000fc60000000f00 */
[----:B------:R1:W-:Y:S04]  /*9920*/  STL [R4], R2 ;  /* 0x0000000204007387 */ /* 0x0003e80000100800 */
[----:B------:R1:W-:Y:S01]  /*9930*/  STL [R4+0x4], R3 ;  /* 0x0000040304007387 */ /* 0x0003e20000100800 */
[----:B------:R-:W-:Y:S05]  /*9940*/  RET.REL.NODEC R6 `(_ZN7cutlass13device_kernelIN5flash19enable_sm80_to_sm89INS1_16FlashAttnBwdSm80INS1_25CollectiveMainloopBwdSm80ILi2ELi2EN4cute5tupleIJNS5_1CILi128EEES8_NS7_ILi64EEEEEENS_10bfloat16_tEfNS_4arch4Sm80ELb0ELb1ELb1ELb1ELb1ELb0ELb0ELb0ELi2ELi4ELi4ELi4ELb0EEENS1_24CollectiveEpilogueBwdGQAISA_fSD_Li256ELb1ELb1EEENS1_19SingleTileSchedulerILb1ELb0ELb0ELi128EEEEEEEEEvNT_6ParamsE) ;  /* 0xffff66b006007950 */ /* 0x000fea0003c3ffff */
        .type           $_ZN7cutlass13device_kernelIN5flash19enable_sm80_to_sm89INS1_16FlashAttnBwdSm80INS1_25CollectiveMainloopBwdSm80ILi2ELi2EN4cute5tupleIJNS5_1CILi128EEES8_NS7_ILi64EEEEEENS_10bfloat16_tEfNS_4arch4Sm80ELb0ELb1ELb1ELb1ELb1ELb0ELb0ELb0ELi2ELi4ELi4ELi4ELb0EEENS1_24CollectiveEpilogueBwdGQAISA_fSD_Li256ELb1ELb1EEENS1_19SingleTileSchedulerILb1ELb0ELb0ELi128EEEEEEEEEvNT_6ParamsE$_ZN4cute3eso3ESOILb1ELb0EJNS_6LayoutINS_5tupleIJNS3_IJNS_1CILi2EEES5_EEENS3_IJS5_NS4_ILi8EEEEEEEEENS3_IJNS3_IJS5_NS4_ILi4EEEEEENS3_IJNS4_ILi1EEES7_EEEEEEEENS_10ViewEngineIPfEEEEC2ERKSF_RKSI_,@function
        .size           $_ZN7cutlass13device_kernelIN5flash19enable_sm80_to_sm89INS1_16FlashAttnBwdSm80INS1_25CollectiveMainloopBwdSm80ILi2ELi2EN4cute5tupleIJNS5_1CILi128EEES8_NS7_ILi64EEEEEENS_10bfloat16_tEfNS_4arch4Sm80ELb0ELb1ELb1ELb1ELb1ELb0ELb0ELb0ELi2ELi4ELi4ELi4ELb0EEENS1_24CollectiveEpilogueBwdGQAISA_fSD_Li256ELb1ELb1EEENS1_19SingleTileSchedulerILb1ELb0ELb0ELi128EEEEEEEEEvNT_6ParamsE$_ZN4cute3eso3ESOILb1ELb0EJNS_6LayoutINS_5tupleIJNS3_IJNS_1CILi2EEES5_EEENS3_IJS5_NS4_ILi8EEEEEEEEENS3_IJNS3_IJS5_NS4_ILi4EEEEEENS3_IJNS4_ILi1EEES7_EEEEEEEENS_10ViewEngineIPfEEEEC2ERKSF_RKSI_,($_ZN7cutlass13device_kernelIN5flash19enable_sm80_to_sm89INS1_16FlashAttnBwdSm80INS1_25CollectiveMainloopBwdSm80ILi2ELi2EN4cute5tupleIJNS5_1CILi128EEES8_NS7_ILi64EEEEEENS_10bfloat16_tEfNS_4arch4Sm80ELb0ELb1ELb1ELb1ELb1ELb0ELb0ELb0ELi2ELi4ELi4ELi4ELb0EEENS1_24CollectiveEpilogueBwdGQAISA_fSD_Li256ELb1ELb1EEENS1_19SingleTileSchedulerILb1ELb0ELb0ELi128EEEEEEEEEvNT_6ParamsE$_ZN4cute3eso3ESOILb1ELb0EJNS_6LayoutINS_5tupleIJNS3_IJNS_1CILi2EEES5_EEENS4_ILi8EEEEEENS3_IJNS3_IJNS4_ILi1EEES5_EEENS4_ILi4EEEEEEEENS_10ViewEngineIPN7cutlass10bfloat16_tEEEEEC2ERKSD_RKSI_ - $_ZN7cutlass13device_kernelIN5flash19enable_sm80_to_sm89INS1_16FlashAttnBwdSm80INS1_25CollectiveMainloopBwdSm80ILi2ELi2EN4cute5tupleIJNS5_1CILi128EEES8_NS7_ILi64EEEEEENS_10bfloat16_tEfNS_4arch4Sm80ELb0ELb1ELb1ELb1ELb1ELb0ELb0ELb0ELi2ELi4ELi4ELi4ELb0EEENS1_24CollectiveEpilogueBwdGQAISA_fSD_Li256ELb1ELb1EEENS1_19SingleTileSchedulerILb1ELb0ELb0ELi128EEEEEEEEEvNT_6ParamsE$_ZN4cute3eso3ESOILb1ELb0EJNS_6LayoutINS_5tupleIJNS3_IJNS_1CILi2EEES5_EEENS3_IJS5_NS4_ILi8EEEEEEEEENS3_IJNS3_IJS5_NS4_ILi4EEEEEENS3_IJNS4_ILi1EEES7_EEEEEEEENS_10ViewEngineIPfEEEEC2ERKSF_RKSI_)
$_ZN7cutlass13device_kernelIN5flash19enable_sm80_to_sm89INS1_16FlashAttnBwdSm80INS1_25CollectiveMainloopBwdSm80ILi2ELi2EN4cute5tupleIJNS5_1CILi128EEES8_NS7_ILi64EEEEEENS_10bfloat16_tEfNS_4arch4Sm80ELb0ELb1ELb1ELb1ELb1ELb0ELb0ELb0ELi2ELi4ELi4ELi4ELb0EEENS1_24CollectiveEpilogueBwdGQAISA_fSD_Li256ELb1ELb1EEENS1_19SingleTileSchedulerILb1ELb0ELb0ELi128EEEEEEEEEvNT_6ParamsE$_ZN4cute3eso3ESOILb1ELb0EJNS_6LayoutINS_5tupleIJNS3_IJNS_1CILi2EEES5_EEENS3_IJS5_NS4_ILi8EEEEEEEEENS3_IJNS3_IJS5_NS4_ILi4EEEEEENS3_IJNS4_ILi1EEES7_EEEEEEEENS_10ViewEngineIPfEEEEC2ERKSF_RKSI_:
[----:B------:R-:W-:Y:S02]  /*9950*/  IADD3 R4, R13, -c[0x0][0x20], RZ ;  /* 0x800008000d047a10 */ /* 0x000fe40007ffe0ff */
[----:B------:R-:W-:-:S03]  /*9960*/  MOV R11, 0x0 ;  /* 0x00000000000b7802 */ /* 0x000fc60000000f00 */
[----:B------:R1:W-:Y:S01]  /*9970*/  STL.64 [R4], R54 ;  /* 0x0000003604007387 */ /* 0x0003e20000100a00 */
[----:B------:R-:W-:Y:S05]  /*9980*/  RET.REL.NODEC R10 `(_ZN7cutlass13device_kernelIN5flash19enable_sm80_to_sm89INS1_16FlashAttnBwdSm80INS1_25CollectiveMainloopBwdSm80ILi2ELi2EN4cute5tupleIJNS5_1CILi128EEES8_NS7_ILi64EEEEEENS_10bfloat16_tEfNS_4arch4Sm80ELb0ELb1ELb1ELb1ELb1ELb0ELb0ELb0ELi2ELi4ELi4ELi4ELb0EEENS1_24CollectiveEpilogueBwdGQAISA_fSD_Li256ELb1ELb1EEENS1_19SingleTileSchedulerILb1ELb0ELb0ELi128EEEEEEEEEvNT_6ParamsE) ;  /* 0xffff66700a007950 */ /* 0x000fea0003c3ffff */
        .type           $_ZN7cutlass13device_kernelIN5flash19enable_sm80_to_sm89INS1_16FlashAttnBwdSm80INS1_25CollectiveMainloopBwdSm80ILi2ELi2EN4cute5tupleIJNS5_1CILi128EEES8_NS7_ILi64EEEEEENS_10bfloat16_tEfNS_4arch4Sm80ELb0ELb1ELb1ELb1ELb1ELb0ELb0ELb0ELi2ELi4ELi4ELi4ELb0EEENS1_24CollectiveEpilogueBwdGQAISA_fSD_Li256ELb1ELb1EEENS1_19SingleTileSchedulerILb1ELb0ELb0ELi128EEEEEEEEEvNT_6ParamsE$_ZN4cute3eso3ESOILb1ELb0EJNS_6LayoutINS_5tupleIJNS3_IJNS_1CILi2EEES5_EEENS4_ILi8EEEEEENS3_IJNS3_IJNS4_ILi1EEES5_EEENS4_ILi4EEEEEEEENS_10ViewEngineIPN7cutlass10bfloat16_tEEEEEC2ERKSD_RKSI_,@function
        .size           $_ZN7cutlass13device_kernelIN5flash19enable_sm80_to_sm89INS1_16FlashAttnBwdSm80INS1_25CollectiveMainloopBwdSm80ILi2ELi2EN4cute5tupleIJNS5_1CILi128EEES8_NS7_ILi64EEEEEENS_10bfloat16_tEfNS_4arch4Sm80ELb0ELb1ELb1ELb1ELb1ELb0ELb0ELb0ELi2ELi4ELi4ELi4ELb0EEENS1_24CollectiveEpilogueBwdGQAISA_fSD_Li256ELb1ELb1EEENS1_19SingleTileSchedulerILb1ELb0ELb0ELi128EEEEEEEEEvNT_6ParamsE$_ZN4cute3eso3ESOILb1ELb0EJNS_6LayoutINS_5tupleIJNS3_IJNS_1CILi2EEES5_EEENS4_ILi8EEEEEENS3_IJNS3_IJNS4_ILi1EEES5_EEENS4_ILi4EEEEEEEENS_10ViewEngineIPN7cutlass10bfloat16_tEEEEEC2ERKSD_RKSI_,($_ZN7cutlass13device_kernelIN5flash19enable_sm80_to_sm89INS1_16FlashAttnBwdSm80INS1_25CollectiveMainloopBwdSm80ILi2ELi2EN4cute5tupleIJNS5_1CILi128EEES8_NS7_ILi64EEEEEENS_10bfloat16_tEfNS_4arch4Sm80ELb0ELb1ELb1ELb1ELb1ELb0ELb0ELb0ELi2ELi4ELi4ELi4ELb0EEENS1_24CollectiveEpilogueBwdGQAISA_fSD_Li256ELb1ELb1EEENS1_19SingleTileSchedulerILb1ELb0ELb0ELi128EEEEEEEEEvNT_6ParamsE$_ZN4cute3eso3ESOILb1ELb0EJNS_6LayoutINS_5tupleIJNS3_IJNS_1CILi2EEES5_EEENS4_ILi8EEEEEENS3_IJNS3_IJNS4_ILi1EEES5_EEENS4_ILi4EEEEEEEEiEEC2ERKSD_RKi - $_ZN7cutlass13device_kernelIN5flash19enable_sm80_to_sm89INS1_16FlashAttnBwdSm80INS1_25CollectiveMainloopBwdSm80ILi2ELi2EN4cute5tupleIJNS5_1CILi128EEES8_NS7_ILi64EEEEEENS_10bfloat16_tEfNS_4arch4Sm80ELb0ELb1ELb1ELb1ELb1ELb0ELb0ELb0ELi2ELi4ELi4ELi4ELb0EEENS1_24CollectiveEpilogueBwdGQAISA_fSD_Li256ELb1ELb1EEENS1_19SingleTileSchedulerILb1ELb0ELb0ELi128EEEEEEEEEvNT_6ParamsE$_ZN4cute3eso3ESOILb1ELb0EJNS_6LayoutINS_5tupleIJNS3_IJNS_1CILi2EEES5_EEENS4_ILi8EEEEEENS3_IJNS3_IJNS4_ILi1EEES5_EEENS4_ILi4EEEEEEEENS_10ViewEngineIPN7cutlass10bfloat16_tEEEEEC2ERKSD_RKSI_)
$_ZN7cutlass13device_kernelIN5flash19enable_sm80_to_sm89INS1_16FlashAttnBwdSm80INS1_25CollectiveMainloopBwdSm80ILi2ELi2EN4cute5tupleIJNS5_1CILi128EEES8_NS7_ILi64EEEEEENS_10bfloat16_tEfNS_4arch4Sm80ELb0ELb1ELb1ELb1ELb1ELb0ELb0ELb0ELi2ELi4ELi4ELi4ELb0EEENS1_24CollectiveEpilogueBwdGQAISA_fSD_Li256ELb1ELb1EEENS1_19SingleTileSchedulerILb1ELb0ELb0ELi128EEEEEEEEEvNT_6ParamsE$_ZN4cute3eso3ESOILb1ELb0EJNS_6LayoutINS_5tupleIJNS3_IJNS_1CILi2EEES5_EEENS4_ILi8EEEEEENS3_IJNS3_IJNS4_ILi1EEES5_EEENS4_ILi4EEEEEEEENS_10ViewEngineIPN7cutlass10bfloat16_tEEEEEC2ERKSD_RKSI_:
[----:B------:R-:W-:Y:S01]  /*9990*/  IADD3 R2, R25, -c[0x0][0x20], RZ ;  /* 0x8000080019027a10 */ /* 0x000fe20007ffe0ff */
[----:B------:R-:W-:Y:S01]  /*99a0*/  IMAD.MOV.U32 R7, RZ, RZ, R3 ;  /* 0x000000ffff077224 */ /* 0x000fe200078e0003 */
[----:B------:R-:W-:-:S04]  /*99b0*/  MOV R5, 0x0 ;  /* 0x0000000000057802 */ /* 0x000fc80000000f00 */
[----:B------:R1:W-:Y:S01]  /*99c0*/  STL.64 [R2], R6 ;  /* 0x0000000602007387 */ /* 0x0003e20000100a00 */
[----:B------:R-:W-:Y:S05]  /*99d0*/  RET.REL.NODEC R4 `(_ZN7cutlass13device_kernelIN5flash19enable_sm80_to_sm89INS1_16FlashAttnBwdSm80INS1_25CollectiveMainloopBwdSm80ILi2ELi2EN4cute5tupleIJNS5_1CILi128EEES8_NS7_ILi64EEEEEENS_10bfloat16_tEfNS_4arch4Sm80ELb0ELb1ELb1ELb1ELb1ELb0ELb0ELb0ELi2ELi4ELi4ELi4ELb0EEENS1_24CollectiveEpilogueBwdGQAISA_fSD_Li256ELb1ELb1EEENS1_19SingleTileSchedulerILb1ELb0ELb0ELi128EEEEEEEEEvNT_6ParamsE) ;  /* 0xffff662004007950 */ /* 0x000fea0003c3ffff */
        .type           $_ZN7cutlass13device_kernelIN5flash19enable_sm80_to_sm89INS1_16FlashAttnBwdSm80INS1_25CollectiveMainloopBwdSm80ILi2ELi2EN4cute5tupleIJNS5_1CILi128EEES8_NS7_ILi64EEEEEENS_10bfloat16_tEfNS_4arch4Sm80ELb0ELb1ELb1ELb1ELb1ELb0ELb0ELb0ELi2ELi4ELi4ELi4ELb0EEENS1_24CollectiveEpilogueBwdGQAISA_fSD_Li256ELb1ELb1EEENS1_19SingleTileSchedulerILb1ELb0ELb0ELi128EEEEEEEEEvNT_6ParamsE$_ZN4cute3eso3ESOILb1ELb0EJNS_6LayoutINS_5tupleIJNS3_IJNS_1CILi2EEES5_EEENS4_ILi8EEEEEENS3_IJNS3_IJNS4_ILi1EEES5_EEENS4_ILi4EEEEEEEEiEEC2ERKSD_RKi,@function
        .size           $_ZN7cutlass13device_kernelIN5flash19enable_sm80_to_sm89INS1_16FlashAttnBwdSm80INS1_25CollectiveMainloopBwdSm80ILi2ELi2EN4cute5tupleIJNS5_1CILi128EEES8_NS7_ILi64EEEEEENS_10bfloat16_tEfNS_4arch4Sm80ELb0ELb1ELb1ELb1ELb1ELb0ELb0ELb0ELi2ELi4ELi4ELi4ELb0EEENS1_24CollectiveEpilogueBwdGQAISA_fSD_Li256ELb1ELb1EEENS1_19SingleTileSchedulerILb1ELb0ELb0ELi128EEEEEEEEEvNT_6ParamsE$_ZN4cute3eso3ESOILb1ELb0EJNS_6LayoutINS_5tupleIJNS3_IJNS_1CILi2EEES5_EEENS4_ILi8EEEEEENS3_IJNS3_IJNS4_ILi1EEES5_EEENS4_ILi4EEEEEEEEiEEC2ERKSD_RKi,($_ZN7cutlass13device_kernelIN5flash19enable_sm80_to_sm89INS1_16FlashAttnBwdSm80INS1_25CollectiveMainloopBwdSm80ILi2ELi2EN4cute5tupleIJNS5_1CILi128EEES8_NS7_ILi64EEEEEENS_10bfloat16_tEfNS_4arch4Sm80ELb0ELb1ELb1ELb1ELb1ELb0ELb0ELb0ELi2ELi4ELi4ELi4ELb0EEENS1_24CollectiveEpilogueBwdGQAISA_fSD_Li256ELb1ELb1EEENS1_19SingleTileSchedulerILb1ELb0ELb0ELi128EEEEEEEEEvNT_6ParamsE$_ZN4cute3eso3ESOILb1ELb0EJNS_6LayoutINS_5tupleIJNS3_IJNS_1CILi2EEES5_EEES5_NS4_ILi8EEEEEENS3_IJNS3_IJNS_11ScaledBasisINS4_ILi1EEEJLi1EEEENS9_IS7_JLi0EEEEEEENS9_INS4_ILi64EEEJLi0EEEENS9_INS4_ILi16EEEJLi1EEEEEEEEENS_10ViewEngineINS_23ArithmeticTupleIteratorINS_15ArithmeticTupleIJiiEEEEEEEEEC2ERKSJ_RKSP_ - $_ZN7cutlass13device_kernelIN5flash19enable_sm80_to_sm89INS1_16FlashAttnBwdSm80INS1_25CollectiveMainloopBwdSm80ILi2ELi2EN4cute5tupleIJNS5_1CILi128EEES8_NS7_ILi64EEEEEENS_10bfloat16_tEfNS_4arch4Sm80ELb0ELb1ELb1ELb1ELb1ELb0ELb0ELb0ELi2ELi4ELi4ELi4ELb0EEENS1_24CollectiveEpilogueBwdGQAISA_fSD_Li256ELb1ELb1EEENS1_19SingleTileSchedulerILb1ELb0ELb0ELi128EEEEEEEEEvNT_6ParamsE$_ZN4cute3eso3ESOILb1ELb0EJNS_6LayoutINS_5tupleIJNS3_IJNS_1CILi2EEES5_EEENS4_ILi8EEEEEENS3_IJNS3_IJNS4_ILi1EEES5_EEENS4_ILi4EEEEEEEEiEEC2ERKSD_RKi)
$_ZN7cutlass13device_kernelIN5flash19enable_sm80_to_sm89INS1_16FlashAttnBwdSm80INS1_25CollectiveMainloopBwdSm80ILi2ELi2EN4cute5tupleIJNS5_1CILi128EEES8_NS7_ILi64EEEEEENS_10bfloat16_tEfNS_4arch4Sm80ELb0ELb1ELb1ELb1ELb1ELb0ELb0ELb0ELi2ELi4ELi4ELi4ELb0EEENS1_24CollectiveEpilogueBwdGQAISA_fSD_Li256ELb1ELb1EEENS1_19SingleTileSchedulerILb1ELb0ELb0ELi128EEEEEEEEEvNT_6ParamsE$_ZN4cute3eso3ESOILb1ELb0EJNS_6LayoutINS_5tupleIJNS3_IJNS_1CILi2EEES5_EEENS4_ILi8EEEEEENS3_IJNS3_IJNS4_ILi1EEES5_EEENS4_ILi4EEEEEEEEiEEC2ERKSD_RKi:
[----:B------:R-:W-:Y:S02]  /*99e0*/  IADD3 R2, R25, -c[0x0][0x20], RZ ;  /* 0x8000080019027a10 */ /* 0x000fe40007ffe0ff */
[----:B------:R-:W-:-:S03]  /*99f0*/  MOV R5, 0x0 ;  /* 0x0000000000057802 */ /* 0x000fc60000000f00 */
[----:B------:R1:W-:Y:S01]  /*9a00*/  STL [R2], R3 ;  /* 0x0000000302007387 */ /* 0x0003e20000100800 */
[----:B------:R-:W-:Y:S05]  /*9a10*/  RET.REL.NODEC R4 `(_ZN7cutlass13device_kernelIN5flash19enable_sm80_to_sm89INS1_16FlashAttnBwdSm80INS1_25CollectiveMainloopBwdSm80ILi2ELi2EN4cute5tupleIJNS5_1CILi128EEES8_NS7_ILi64EEEEEENS_10bfloat16_tEfNS_4arch4Sm80ELb0ELb1ELb1ELb1ELb1ELb0ELb0ELb0ELi2ELi4ELi4ELi4ELb0EEENS1_24CollectiveEpilogueBwdGQAISA_fSD_Li256ELb1ELb1EEENS1_19SingleTileSchedulerILb1ELb0ELb0ELi128EEEEEEEEEvNT_6ParamsE) ;  /* 0xffff65e004007950 */ /* 0x000fea0003c3ffff */
        .type           $_ZN7cutlass13device_kernelIN5flash19enable_sm80_to_sm89INS1_16FlashAttnBwdSm80INS1_25CollectiveMainloopBwdSm80ILi2ELi2EN4cute5tupleIJNS5_1CILi128EEES8_NS7_ILi64EEEEEENS_10bfloat16_tEfNS_4arch4Sm80ELb0ELb1ELb1ELb1ELb1ELb0ELb0ELb0ELi2ELi4ELi4ELi4ELb0EEENS1_24CollectiveEpilogueBwdGQAISA_fSD_Li256ELb1ELb1EEENS1_19SingleTileSchedulerILb1ELb0ELb0ELi128EEEEEEEEEvNT_6ParamsE$_ZN4cute3eso3ESOILb1ELb0EJNS_6LayoutINS_5tupleIJNS3_IJNS_1CILi2EEES5_EEES5_NS4_ILi8EEEEEENS3_IJNS3_IJNS_11ScaledBasisINS4_ILi1EEEJLi1EEEENS9_IS7_JLi0EEEEEEENS9_INS4_ILi64EEEJLi0EEEENS9_INS4_ILi16EEEJLi1EEEEEEEEENS_10ViewEngineINS_23ArithmeticTupleIteratorINS_15ArithmeticTupleIJiiEEEEEEEEEC2ERKSJ_RKSP_,@function
        .size           $_ZN7cutlass13device_kernelIN5flash19enable_sm80_to_sm89INS1_16FlashAttnBwdSm80INS1_25CollectiveMainloopBwdSm80ILi2ELi2EN4cute5tupleIJNS5_1CILi128EEES8_NS7_ILi64EEEEEENS_10bfloat16_tEfNS_4arch4Sm80ELb0ELb1ELb1ELb1ELb1ELb0ELb0ELb0ELi2ELi4ELi4ELi4ELb0EEENS1_24CollectiveEpilogueBwdGQAISA_fSD_Li256ELb1ELb1EEENS1_19SingleTileSchedulerILb1ELb0ELb0ELi128EEEEEEEEEvNT_6ParamsE$_ZN4cute3eso3ESOILb1ELb0EJNS_6LayoutINS_5tupleIJNS3_IJNS_1CILi2EEES5_EEES5_NS4_ILi8EEEEEENS3_IJNS3_IJNS_11ScaledBasisINS4_ILi1EEEJLi1EEEENS9_IS7_JLi0EEEEEEENS9_INS4_ILi64EEEJLi0EEEENS9_INS4_ILi16EEEJLi1EEEEEEEEENS_10ViewEngineINS_23ArithmeticTupleIteratorINS_15ArithmeticTupleIJiiEEEEEEEEEC2ERKSJ_RKSP_,($_ZN7cutlass13device_kernelIN5flash19enable_sm80_to_sm89INS1_16FlashAttnBwdSm80INS1_25CollectiveMainloopBwdSm80ILi2ELi2EN4cute5tupleIJNS5_1CILi128EEES8_NS7_ILi64EEEEEENS_10bfloat16_tEfNS_4arch4Sm80ELb0ELb1ELb1ELb1ELb1ELb0ELb0ELb0ELi2ELi4ELi4ELi4ELb0EEENS1_24CollectiveEpilogueBwdGQAISA_fSD_Li256ELb1ELb1EEENS1_19SingleTileSchedulerILb1ELb0ELb0ELi128EEEEEEEEEvNT_6ParamsE$_ZN4cute3eso3ESOILb1ELb0EJNS_6LayoutINS_5tupleIJNS3_IJNS_1CILi2EEES5_EEES5_NS4_ILi8EEEEEENS3_IJNS3_IJNS_11ScaledBasisINS4_ILi1EEEJLi1EEEENS9_IS7_JLi0EEEEEEENS9_INS4_ILi64EEEJLi0EEEENS9_INS4_ILi16EEEJLi1EEEEEEEEENS_15ArithmeticTupleIJiiEEEEEC2ERKSJ_RKSL_ - $_ZN7cutlass13device_kernelIN5flash19enable_sm80_to_sm89INS1_16FlashAttnBwdSm80INS1_25CollectiveMainloopBwdSm80ILi2ELi2EN4cute5tupleIJNS5_1CILi128EEES8_NS7_ILi64EEEEEENS_10bfloat16_tEfNS_4arch4Sm80ELb0ELb1ELb1ELb1ELb1ELb0ELb0ELb0ELi2ELi4ELi4ELi4ELb0EEENS1_24CollectiveEpilogueBwdGQAISA_fSD_Li256ELb1ELb1EEENS1_19SingleTileSchedulerILb1ELb0ELb0ELi128EEEEEEEEEvNT_6ParamsE$_ZN4cute3eso3ESOILb1ELb0EJNS_6LayoutINS_5tupleIJNS3_IJNS_1CILi2EEES5_EEES5_NS4_ILi8EEEEEENS3_IJNS3_IJNS_11ScaledBasisINS4_ILi1EEEJLi1EEEENS9_IS7_JLi0EEEEEEENS9_INS4_ILi64EEEJLi0EEEENS9_INS4_ILi16EEEJLi1EEEEEEEEENS_10ViewEngineINS_23ArithmeticTupleIteratorINS_15ArithmeticTupleIJiiEEEEEEEEEC2ERKSJ_RKSP_)
$_ZN7cutlass13device_kernelIN5flash19enable_sm80_to_sm89INS1_16FlashAttnBwdSm80INS1_25CollectiveMainloopBwdSm80ILi2ELi2EN4cute5tupleIJNS5_1CILi128EEES8_NS7_ILi64EEEEEENS_10bfloat16_tEfNS_4arch4Sm80ELb0ELb1ELb1ELb1ELb1ELb0ELb0ELb0ELi2ELi4ELi4ELi4ELb0EEENS1_24CollectiveEpilogueBwdGQAISA_fSD_Li256ELb1ELb1EEENS1_19SingleTileSchedulerILb1ELb0ELb0ELi128EEEEEEEEEvNT_6ParamsE$_ZN4cute3eso3ESOILb1ELb0EJNS_6LayoutINS_5tupleIJNS3_IJNS_1CILi2EEES5_EEES5_NS4_ILi8EEEEEENS3_IJNS3_IJNS_11ScaledBasisINS4_ILi1EEEJLi1EEEENS9_IS7_JLi0EEEEEEENS9_INS4_ILi64EEEJLi0EEEENS9_INS4_ILi16EEEJLi1EEEEEEEEENS_10ViewEngineINS_23ArithmeticTupleIteratorINS_15ArithmeticTupleIJiiEEEEEEEEEC2ERKSJ_RKSP_:
[----:B------:R-:W-:Y:S02]  /*9a20*/  IADD3 R4, R13, -c[0x0][0x20], RZ ;  /* 0x800008000d047a10 */ /* 0x000fe40007ffe0ff */
[----:B------:R-:W-:-:S03]  /*9a30*/  MOV R7, 0x0 ;  /* 0x0000000000077802 */ /* 0x000fc60000000f00 */
[----:B------:R1:W-:Y:S04]  /*9a40*/  STL [R4], R2 ;  /* 0x0000000204007387 */ /* 0x0003e80000100800 */
[----:B------:R1:W-:Y:S01]  /*9a50*/  STL [R4+0x4], R3 ;  /* 0x0000040304007387 */ /* 0x0003e20000100800 */
[----:B------:R-:W-:Y:S05]  /*9a60*/  RET.REL.NODEC R6 `(_ZN7cutlass13device_kernelIN5flash19enable_sm80_to_sm89INS1_16FlashAttnBwdSm80INS1_25CollectiveMainloopBwdSm80ILi2ELi2EN4cute5tupleIJNS5_1CILi128EEES8_NS7_ILi64EEEEEENS_10bfloat16_tEfNS_4arch4Sm80ELb0ELb1ELb1ELb1ELb1ELb0ELb0ELb0ELi2ELi4ELi4ELi4ELb0EEENS1_24CollectiveEpilogueBwdGQAISA_fSD_Li256ELb1ELb1EEENS1_19SingleTileSchedulerILb1ELb0ELb0ELi128EEEEEEEEEvNT_6ParamsE) ;  /* 0xffff659006007950 */ /* 0x000fea0003c3ffff */
        .type           $_ZN7cutlass13device_kernelIN5flash19enable_sm80_to_sm89INS1_16FlashAttnBwdSm80INS1_25CollectiveMainloopBwdSm80ILi2ELi2EN4cute5tupleIJNS5_1CILi128EEES8_NS7_ILi64EEEEEENS_10bfloat16_tEfNS_4arch4Sm80ELb0ELb1ELb1ELb1ELb1ELb0ELb0ELb0ELi2ELi4ELi4ELi4ELb0EEENS1_24CollectiveEpilogueBwdGQAISA_fSD_Li256ELb1ELb1EEENS1_19SingleTileSchedulerILb1ELb0ELb0ELi128EEEEEEEEEvNT_6ParamsE$_ZN4cute3eso3ESOILb1ELb0EJNS_6LayoutINS_5tupleIJNS3_IJNS_1CILi2EEES5_EEES5_NS4_ILi8EEEEEENS3_IJNS3_IJNS_11ScaledBasisINS4_ILi1EEEJLi1EEEENS9_IS7_JLi0EEEEEEENS9_INS4_ILi64EEEJLi0EEEENS9_INS4_ILi16EEEJLi1EEEEEEEEENS_15ArithmeticTupleIJiiEEEEEC2ERKSJ_RKSL_,@function
        .size           $_ZN7cutlass13device_kernelIN5flash19enable_sm80_to_sm89INS1_16FlashAttnBwdSm80INS1_25CollectiveMainloopBwdSm80ILi2ELi2EN4cute5tupleIJNS5_1CILi128EEES8_NS7_ILi64EEEEEENS_10bfloat16_tEfNS_4arch4Sm80ELb0ELb1ELb1ELb1ELb1ELb0ELb0ELb0ELi2ELi4ELi4ELi4ELb0EEENS1_24CollectiveEpilogueBwdGQAISA_fSD_Li256ELb1ELb1EEENS1_19SingleTileSchedulerILb1ELb0ELb0ELi128EEEEEEEEEvNT_6ParamsE$_ZN4cute3eso3ESOILb1ELb0EJNS_6LayoutINS_5tupleIJNS3_IJNS_1CILi2EEES5_EEES5_NS4_ILi8EEEEEENS3_IJNS3_IJNS_11ScaledBasisINS4_ILi1EEEJLi1EEEENS9_IS7_JLi0EEEEEEENS9_INS4_ILi64EEEJLi0EEEENS9_INS4_ILi16EEEJLi1EEEEEEEEENS_15ArithmeticTupleIJiiEEEEEC2ERKSJ_RKSL_,($_ZN7cutlass13device_kernelIN5flash19enable_sm80_to_sm89INS1_16FlashAttnBwdSm80INS1_25CollectiveMainloopBwdSm80ILi2ELi2EN4cute5tupleIJNS5_1CILi128EEES8_NS7_ILi64EEEEEENS_10bfloat16_tEfNS_4arch4Sm80ELb0ELb1ELb1ELb1ELb1ELb0ELb0ELb0ELi2ELi4ELi4ELi4ELb0EEENS1_24CollectiveEpilogueBwdGQAISA_fSD_Li256ELb1ELb1EEENS1_19SingleTileSchedulerILb1ELb0ELb0ELi128EEEEEEEEEvNT_6ParamsE$_ZN4cute3eso3ESOILb1ELb0EJNS_6LayoutINS_5tupleIJNS3_IJNS_1CILi2EEES5_EEES6_EEENS3_IJNS3_IJNS4_ILi1EEES5_EEENS3_IJNS4_ILi32EEENS4_ILi64EEEEEEEEEEENS_10ViewEngineIPN7cutlass10bfloat16_tEEEEEC2ERKSE_RKSJ_ - $_ZN7cutlass13device_kernelIN5flash19enable_sm80_to_sm89INS1_16FlashAttnBwdSm80INS1_25CollectiveMainloopBwdSm80ILi2ELi2EN4cute5tupleIJNS5_1CILi128EEES8_NS7_ILi64EEEEEENS_10bfloat16_tEfNS_4arch4Sm80ELb0ELb1ELb1ELb1ELb1ELb0ELb0ELb0ELi2ELi4ELi4ELi4ELb0EEENS1_24CollectiveEpilogueBwdGQAISA_fSD_Li256ELb1ELb1EEENS1_19SingleTileSchedulerILb1ELb0ELb0ELi128EEEEEEEEEvNT_6ParamsE$_ZN4cute3eso3ESOILb1ELb0EJNS_6LayoutINS_5tupleIJNS3_IJNS_1CILi2EEES5_EEES5_NS4_ILi8EEEEEENS3_IJNS3_IJNS_11ScaledBasisINS4_ILi1EEEJLi1EEEENS9_IS7_JLi0EEEEEEENS9_INS4_ILi64EEEJLi0EEEENS9_INS4_ILi16EEEJLi1EEEEEEEEENS_15ArithmeticTupleIJiiEEEEEC2ERKSJ_RKSL_)
$_ZN7cutlass13device_kernelIN5flash19enable_sm80_to_sm89INS1_16FlashAttnBwdSm80INS1_25CollectiveMainloopBwdSm80ILi2ELi2EN4cute5tupleIJNS5_1CILi128EEES8_NS7_ILi64EEEEEENS_10bfloat16_tEfNS_4arch4Sm80ELb0ELb1ELb1ELb1ELb1ELb0ELb0ELb0ELi2ELi4ELi4ELi4ELb0EEENS1_24CollectiveEpilogueBwdGQAISA_fSD_Li256ELb1ELb1EEENS1_19SingleTileSchedulerILb1ELb0ELb0ELi128EEEEEEEEEvNT_6ParamsE$_ZN4cute3eso3ESOILb1ELb0EJNS_6LayoutINS_5tupleIJNS3_IJNS_1CILi2EEES5_EEES5_NS4_ILi8EEEEEENS3_IJNS3_IJNS_11ScaledBasisINS4_ILi1EEEJLi1EEEENS9_IS7_JLi0EEEEEEENS9_INS4_ILi64EEEJLi0EEEENS9_INS4_ILi16EEEJLi1EEEEEEEEENS_15ArithmeticTupleIJiiEEEEEC2ERKSJ_RKSL_:
[----:B------:R-:W-:Y:S02]  /*9a70*/  IADD3 R2, R13, -c[0x0][0x20], RZ ;  /* 0x800008000d027a10 */ /* 0x000fe40007ffe0ff */
[----:B------:R-:W-:-:S03]  /*9a80*/  MOV R5, 0x0 ;  /* 0x0000000000057802 */ /* 0x000fc60000000f00 */
[----:B------:R1:W-:Y:S04]  /*9a90*/  STL [R2], R20 ;  /* 0x0000001402007387 */ /* 0x0003e80000100800 */
[----:B------:R1:W-:Y:S01]  /*9aa0*/  STL [R2+0x4], R21 ;  /* 0x0000041502007387 */ /* 0x0003e20000100800 */
[----:B------:R-:W-:Y:S05]  /*9ab0*/  RET.REL.NODEC R4 `(_ZN7cutlass13device_kernelIN5flash19enable_sm80_to_sm89INS1_16FlashAttnBwdSm80INS1_25CollectiveMainloopBwdSm80ILi2ELi2EN4cute5tupleIJNS5_1CILi128EEES8_NS7_ILi64EEEEEENS_10bfloat16_tEfNS_4arch4Sm80ELb0ELb1ELb1ELb1ELb1ELb0ELb0ELb0ELi2ELi4ELi4ELi4ELb0EEENS1_24CollectiveEpilogueBwdGQAISA_fSD_Li256ELb1ELb1EEENS1_19SingleTileSchedulerILb1ELb0ELb0ELi128EEEEEEEEEvNT_6ParamsE) ;  /* 0xffff654004007950 */ /* 0x000fea0003c3ffff */
        .type           $_ZN7cutlass13device_kernelIN5flash19enable_sm80_to_sm89INS1_16FlashAttnBwdSm80INS1_25CollectiveMainloopBwdSm80ILi2ELi2EN4cute5tupleIJNS5_1CILi128EEES8_NS7_ILi64EEEEEENS_10bfloat16_tEfNS_4arch4Sm80ELb0ELb1ELb1ELb1ELb1ELb0ELb0ELb0ELi2ELi4ELi4ELi4ELb0EEENS1_24CollectiveEpilogueBwdGQAISA_fSD_Li256ELb1ELb1EEENS1_19SingleTileSchedulerILb1ELb0ELb0ELi128EEEEEEEEEvNT_6ParamsE$_ZN4cute3eso3ESOILb1ELb0EJNS_6LayoutINS_5tupleIJNS3_IJNS_1CILi2EEES5_EEES6_EEENS3_IJNS3_IJNS4_ILi1EEES5_EEENS3_IJNS4_ILi32EEENS4_ILi64EEEEEEEEEEENS_10ViewEngineIPN7cutlass10bfloat16_tEEEEEC2ERKSE_RKSJ_,@function
        .size           $_ZN7cutlass13device_kernelIN5flash19enable_sm80_to_sm89INS1_16FlashAttnBwdSm80INS1_25CollectiveMainloopBwdSm80ILi2ELi2EN4cute5tupleIJNS5_1CILi128EEES8_NS7_ILi64EEEEEENS_10bfloat16_tEfNS_4arch4Sm80ELb0ELb1ELb1ELb1ELb1ELb0ELb0ELb0ELi2ELi4ELi4ELi4ELb0EEENS1_24CollectiveEpilogueBwdGQAISA_fSD_Li256ELb1ELb1EEENS1_19SingleTileSchedulerILb1ELb0ELb0ELi128EEEEEEEEEvNT_6ParamsE$_ZN4cute3eso3ESOILb1ELb0EJNS_6LayoutINS_5tupleIJNS3_IJNS_1CILi2EEES5_EEES6_EEENS3_IJNS3_IJNS4_ILi1EEES5_EEENS3_IJNS4_ILi32EEENS4_ILi64EEEEEEEEEEENS_10ViewEngineIPN7cutlass10bfloat16_tEEEEEC2ERKSE_RKSJ_,($_ZN7cutlass13device_kernelIN5flash19enable_sm80_to_sm89INS1_16FlashAttnBwdSm80INS1_25CollectiveMainloopBwdSm80ILi2ELi2EN4cute5tupleIJNS5_1CILi128EEES8_NS7_ILi64EEEEEENS_10bfloat16_tEfNS_4arch4Sm80ELb0ELb1ELb1ELb1ELb1ELb0ELb0ELb0ELi2ELi4ELi4ELi4ELb0EEENS1_24CollectiveEpilogueBwdGQAISA_fSD_Li256ELb1ELb1EEENS1_19SingleTileSchedulerILb1ELb0ELb0ELi128EEEEEEEEEvNT_6ParamsE$_ZN4cute3eso3ESOILb1ELb0EJNS_6LayoutINS_5tupleIJNS3_IJNS_1CILi2EEES5_EEES6_EEENS3_IJNS3_IJNS4_ILi1EEES5_EEENS3_IJNS4_ILi32EEENS4_ILi64EEEEEEEEEEEiEEC2ERKSE_RKi - $_ZN7cutlass13device_kernelIN5flash19enable_sm80_to_sm89INS1_16FlashAttnBwdSm80INS1_25CollectiveMainloopBwdSm80ILi2ELi2EN4cute5tupleIJNS5_1CILi128EEES8_NS7_ILi64EEEEEENS_10bfloat16_tEfNS_4arch4Sm80ELb0ELb1ELb1ELb1ELb1ELb0ELb0ELb0ELi2ELi4ELi4ELi4ELb0EEENS1_24CollectiveEpilogueBwdGQAISA_fSD_Li256ELb1ELb1EEENS1_19SingleTileSchedulerILb1ELb0ELb0ELi128EEEEEEEEEvNT_6ParamsE$_ZN4cute3eso3ESOILb1ELb0EJNS_6LayoutINS_5tupleIJNS3_IJNS_1CILi2EEES5_EEES6_EEENS3_IJNS3_IJNS4_ILi1EEES5_EEENS3_IJNS4_ILi32EEENS4_ILi64EEEEEEEEEEENS_10ViewEngineIPN7cutlass10bfloat16_tEEEEEC2ERKSE_RKSJ_)
$_ZN7cutlass13device_kernelIN5flash19enable_sm80_to_sm89INS1_16FlashAttnBwdSm80INS1_25CollectiveMainloopBwdSm80ILi2ELi2EN4cute5tupleIJNS5_1CILi128EEES8_NS7_ILi64EEEEEENS_10bfloat16_tEfNS_4arch4Sm80ELb0ELb1ELb1ELb1ELb1ELb0ELb0ELb0ELi2ELi4ELi4ELi4ELb0EEENS1_24CollectiveEpilogueBwdGQAISA_fSD_Li256ELb1ELb1EEENS1_19SingleTileSchedulerILb1ELb0ELb0ELi128EEEEEEEEEvNT_6ParamsE$_ZN4cute3eso3ESOILb1ELb0EJNS_6LayoutINS_5tupleIJNS3_IJNS_1CILi2EEES5_EEES6_EEENS3_IJNS3_IJNS4_ILi1EEES5_EEENS3_IJNS4_ILi32EEENS4_ILi64EEEEEEEEEEENS_10ViewEngineIPN7cutlass10bfloat16_tEEEEEC2ERKSE_RKSJ_:
[----:B------:R-:W-:Y:S01]  /*9ac0*/  IADD3 R2, R70, -c[0x0][0x20], RZ ;  /* 0x8000080046027a10 */ /* 0x000fe20007ffe0ff */
[----:B------:R-:W-:Y:S01]  /*9ad0*/  IMAD.MOV.U32 R7, RZ, RZ, R3 ;  /* 0x000000ffff077224 */ /* 0x000fe200078e0003 */
[----:B------:R-:W-:-:S04]  /*9ae0*/  MOV R5, 0x0 ;  /* 0x0000000000057802 */ /* 0x000fc80000000f00 */
[----:B------:R1:W-:Y:S01]  /*9af0*/  STL.64 [R2], R6 ;  /* 0x0000000602007387 */ /* 0x0003e20000100a00 */
[----:B------:R-:W-:Y:S05]  /*9b00*/  RET.REL.NODEC R4 `(_ZN7cutlass13device_kernelIN5flash19enable_sm80_to_sm89INS1_16FlashAttnBwdSm80INS1_25CollectiveMainloopBwdSm80ILi2ELi2EN4cute5tupleIJNS5_1CILi128EEES8_NS7_ILi64EEEEEENS_10bfloat16_tEfNS_4arch4Sm80ELb0ELb1ELb1ELb1ELb1ELb0ELb0ELb0ELi2ELi4ELi4ELi4ELb0EEENS1_24CollectiveEpilogueBwdGQAISA_fSD_Li256ELb1ELb1EEENS1_19SingleTileSchedulerILb1ELb0ELb0ELi128EEEEEEEEEvNT_6ParamsE) ;  /* 0xffff64f004007950 */ /* 0x000fea0003c3ffff */
        .type           $_ZN7cutlass13device_kernelIN5flash19enable_sm80_to_sm89INS1_16FlashAttnBwdSm80INS1_25CollectiveMainloopBwdSm80ILi2ELi2EN4cute5tupleIJNS5_1CILi128EEES8_NS7_ILi64EEEEEENS_10bfloat16_tEfNS_4arch4Sm80ELb0ELb1ELb1ELb1ELb1ELb0ELb0ELb0ELi2ELi4ELi4ELi4ELb0EEENS1_24CollectiveEpilogueBwdGQAISA_fSD_Li256ELb1ELb1EEENS1_19SingleTileSchedulerILb1ELb0ELb0ELi128EEEEEEEEEvNT_6ParamsE$_ZN4cute3eso3ESOILb1ELb0EJNS_6LayoutINS_5tupleIJNS3_IJNS_1CILi2EEES5_EEES6_EEENS3_IJNS3_IJNS4_ILi1EEES5_EEENS3_IJNS4_ILi32EEENS4_ILi64EEEEEEEEEEEiEEC2ERKSE_RKi,@function
        .size           $_ZN7cutlass13device_kernelIN5flash19enable_sm80_to_sm89INS1_16FlashAttnBwdSm80INS1_25CollectiveMainloopBwdSm80ILi2ELi2EN4cute5tupleIJNS5_1CILi128EEES8_NS7_ILi64EEEEEENS_10bfloat16_tEfNS_4arch4Sm80ELb0ELb1ELb1ELb1ELb1ELb0ELb0ELb0ELi2ELi4ELi4ELi4ELb0EEENS1_24CollectiveEpilogueBwdGQAISA_fSD_Li256ELb1ELb1EEENS1_19SingleTileSchedulerILb1ELb0ELb0ELi128EEEEEEEEEvNT_6ParamsE$_ZN4cute3eso3ESOILb1ELb0EJNS_6LayoutINS_5tupleIJNS3_IJNS_1CILi2EEES5_EEES6_EEENS3_IJNS3_IJNS4_ILi1EEES5_EEENS3_IJNS4_ILi32EEENS4_ILi64EEEEEEEEEEEiEEC2ERKSE_RKi,($_ZN7cutlass13device_kernelIN5flash19enable_sm80_to_sm89INS1_16FlashAttnBwdSm80INS1_25CollectiveMainloopBwdSm80ILi2ELi2EN4cute5tupleIJNS5_1CILi128EEES8_NS7_ILi64EEEEEENS_10bfloat16_tEfNS_4arch4Sm80ELb0ELb1ELb1ELb1ELb1ELb0ELb0ELb0ELi2ELi4ELi4ELi4ELb0EEENS1_24CollectiveEpilogueBwdGQAISA_fSD_Li256ELb1ELb1EEENS1_19SingleTileSchedulerILb1ELb0ELb0ELi128EEEEEEEEEvNT_6ParamsE$_ZN4cute3eso3ESOILb1ELb0EJNS_6LayoutINS_5tupleIJNS3_IJNS_1CILi2EEES5_S5_EEEEEENS3_IJNS3_IJNS4_ILi1EEES5_NS4_ILi4EEEEEEEEEEENS_10ViewEngineIPN7cutlass10bfloat16_tEEEEEC2ERKSC_RKSH_ - $_ZN7cutlass13device_kernelIN5flash19enable_sm80_to_sm89INS1_16FlashAttnBwdSm80INS1_25CollectiveMainloopBwdSm80ILi2ELi2EN4cute5tupleIJNS5_1CILi128EEES8_NS7_ILi64EEEEEENS_10bfloat16_tEfNS_4arch4Sm80ELb0ELb1ELb1ELb1ELb1ELb0ELb0ELb0ELi2ELi4ELi4ELi4ELb0EEENS1_24CollectiveEpilogueBwdGQAISA_fSD_Li256ELb1ELb1EEENS1_19SingleTileSchedulerILb1ELb0ELb0ELi128EEEEEEEEEvNT_6ParamsE$_ZN4cute3eso3ESOILb1ELb0EJNS_6LayoutINS_5tupleIJNS3_IJNS_1CILi2EEES5_EEES6_EEENS3_IJNS3_IJNS4_ILi1EEES5_EEENS3_IJNS4_ILi32EEENS4_ILi64EEEEEEEEEEEiEEC2ERKSE_RKi)
$_ZN7cutlass13device_kernelIN5flash19enable_sm80_to_sm89INS1_16FlashAttnBwdSm80INS1_25CollectiveMainloopBwdSm80ILi2ELi2EN4cute5tupleIJNS5_1CILi128EEES8_NS7_ILi64EEEEEENS_10bfloat16_tEfNS_4arch4Sm80ELb0ELb1ELb1ELb1ELb1ELb0ELb0ELb0ELi2ELi4ELi4ELi4ELb0EEENS1_24CollectiveEpilogueBwdGQAISA_fSD_Li256ELb1ELb1EEENS1_19SingleTileSchedulerILb1ELb0ELb0ELi128EEEEEEEEEvNT_6ParamsE$_ZN4cute3eso3ESOILb1ELb0EJNS_6LayoutINS_5tupleIJNS3_IJNS_1CILi2EEES5_EEES6_EEENS3_IJNS3_IJNS4_ILi1EEES5_EEENS3_IJNS4_ILi32EEENS4_ILi64EEEEEEEEEEEiEEC2ERKSE_RKi:
[----:B------:R-:W-:Y:S02]  /*9b10*/  IADD3 R2, R70, -c[0x0][0x20], RZ ;  /* 0x8000080046027a10 */ /* 0x000fe40007ffe0ff */
[----:B------:R-:W-:-:S03]  /*9b20*/  MOV R5, 0x0 ;  /* 0x0000000000057802 */ /* 0x000fc60000000f00 */
[----:B------:R1:W-:Y:S01]  /*9b30*/  STL [R2], R3 ;  /* 0x0000000302007387 */ /* 0x0003e20000100800 */
[----:B------:R-:W-:Y:S05]  /*9b40*/  RET.REL.NODEC R4 `(_ZN7cutlass13device_kernelIN5flash19enable_sm80_to_sm89INS1_16FlashAttnBwdSm80INS1_25CollectiveMainloopBwdSm80ILi2ELi2EN4cute5tupleIJNS5_1CILi128EEES8_NS7_ILi64EEEEEENS_10bfloat16_tEfNS_4arch4Sm80ELb0ELb1ELb1ELb1ELb1ELb0ELb0ELb0ELi2ELi4ELi4ELi4ELb0EEENS1_24CollectiveEpilogueBwdGQAISA_fSD_Li256ELb1ELb1EEENS1_19SingleTileSchedulerILb1ELb0ELb0ELi128EEEEEEEEEvNT_6ParamsE) ;  /* 0xffff64b004007950 */ /* 0x000fea0003c3ffff */
        .type           $_ZN7cutlass13device_kernelIN5flash19enable_sm80_to_sm89INS1_16FlashAttnBwdSm80INS1_25CollectiveMainloopBwdSm80ILi2ELi2EN4cute5tupleIJNS5_1CILi128EEES8_NS7_ILi64EEEEEENS_10bfloat16_tEfNS_4arch4Sm80ELb0ELb1ELb1ELb1ELb1ELb0ELb0ELb0ELi2ELi4ELi4ELi4ELb0EEENS1_24CollectiveEpilogueBwdGQAISA_fSD_Li256ELb1ELb1EEENS1_19SingleTileSchedulerILb1ELb0ELb0ELi128EEEEEEEEEvNT_6ParamsE$_ZN4cute3eso3ESOILb1ELb0EJNS_6LayoutINS_5tupleIJNS3_IJNS_1CILi2EEES5_S5_EEEEEENS3_IJNS3_IJNS4_ILi1EEES5_NS4_ILi4EEEEEEEEEEENS_10ViewEngineIPN7cutlass10bfloat16_tEEEEEC2ERKSC_RKSH_,@function
        .size           $_ZN7cutlass13device_kernelIN5flash19enable_sm80_to_sm89INS1_16FlashAttnBwdSm80INS1_25CollectiveMainloopBwdSm80ILi2ELi2EN4cute5tupleIJNS5_1CILi128EEES8_NS7_ILi64EEEEEENS_10bfloat16_tEfNS_4arch4Sm80ELb0ELb1ELb1ELb1ELb1ELb0ELb0ELb0ELi2ELi4ELi4ELi4ELb0EEENS1_24CollectiveEpilogueBwdGQAISA_fSD_Li256ELb1ELb1EEENS1_19SingleTileSchedulerILb1ELb0ELb0ELi128EEEEEEEEEvNT_6ParamsE$_ZN4cute3eso3ESOILb1ELb0EJNS_6LayoutINS_5tupleIJNS3_IJNS_1CILi2EEES5_S5_EEEEEENS3_IJNS3_IJNS4_ILi1EEES5_NS4_ILi4EEEEEEEEEEENS_10ViewEngineIPN7cutlass10bfloat16_tEEEEEC2ERKSC_RKSH_,($_ZN7cutlass13device_kernelIN5flash19enable_sm80_to_sm89INS1_16FlashAttnBwdSm80INS1_25CollectiveMainloopBwdSm80ILi2ELi2EN4cute5tupleIJNS5_1CILi128EEES8_NS7_ILi64EEEEEENS_10bfloat16_tEfNS_4arch4Sm80ELb0ELb1ELb1ELb1ELb1ELb0ELb0ELb0ELi2ELi4ELi4ELi4ELb0EEENS1_24CollectiveEpilogueBwdGQAISA_fSD_Li256ELb1ELb1EEENS1_19SingleTileSchedulerILb1ELb0ELb0ELi128EEEEEEEEEvNT_6ParamsE$_ZN4cute3eso3ESOILb1ELb0EJNS_6LayoutINS_5tupleIJNS3_IJNS_1CILi2EEES5_S5_EEEEEENS3_IJNS3_IJNS4_ILi1EEES5_NS4_ILi4EEEEEEEEEEEiEEC2ERKSC_RKi - $_ZN7cutlass13device_kernelIN5flash19enable_sm80_to_sm89INS1_16FlashAttnBwdSm80INS1_25CollectiveMainloopBwdSm80ILi2ELi2EN4cute5tupleIJNS5_1CILi128EEES8_NS7_ILi64EEEEEENS_10bfloat16_tEfNS_4arch4Sm80ELb0ELb1ELb1ELb1ELb1ELb0ELb0ELb0ELi2ELi4ELi4ELi4ELb0EEENS1_24CollectiveEpilogueBwdGQAISA_fSD_Li256ELb1ELb1EEENS1_19SingleTileSchedulerILb1ELb0ELb0ELi128EEEEEEEEEvNT_6ParamsE$_ZN4cute3eso3ESOILb1ELb0EJNS_6LayoutINS_5tupleIJNS3_IJNS_1CILi2EEES5_S5_EEEEEENS3_IJNS3_IJNS4_ILi1EEES5_NS4_ILi4EEEEEEEEEEENS_10ViewEngineIPN7cutlass10bfloat16_tEEEEEC2ERKSC_RKSH_)
$_ZN7cutlass13device_kernelIN5flash19enable_sm80_to_sm89INS1_16FlashAttnBwdSm80INS1_25CollectiveMainloopBwdSm80ILi2ELi2EN4cute5tupleIJNS5_1CILi128EEES8_NS7_ILi64EEEEEENS_10bfloat16_tEfNS_4arch4Sm80ELb0ELb1ELb1ELb1ELb1ELb0ELb0ELb0ELi2ELi4ELi4ELi4ELb0EEENS1_24CollectiveEpilogueBwdGQAISA_fSD_Li256ELb1ELb1EEENS1_19SingleTileSchedulerILb1ELb0ELb0ELi128EEEEEEEEEvNT_6ParamsE$_ZN4cute3eso3ESOILb1ELb0EJNS_6LayoutINS_5tupleIJNS3_IJNS_1CILi2EEES5_S5_EEEEEENS3_IJNS3_IJNS4_ILi1EEES5_NS4_ILi4EEEEEEEEEEENS_10ViewEngineIPN7cutlass10bfloat16_tEEEEEC2ERKSC_RKSH_:
[----:B------:R-:W-:Y:S01]  /*9b50*/  IADD3 R2, R70, -c[0x0][0x20], RZ ;  /* 0x8000080046027a10 */ /* 0x000fe20007ffe0ff */
[----:B------:R-:W-:Y:S01]  /*9b60*/  IMAD.MOV.U32 R7, RZ, RZ, R3 ;  /* 0x000000ffff077224 */ /* 0x000fe200078e0003 */
[----:B------:R-:W-:-:S04]  /*9b70*/  MOV R5, 0x0 ;  /* 0x0000000000057802 */ /* 0x000fc80000000f00 */
[----:B------:R1:W-:Y:S01]  /*9b80*/  STL.64 [R2], R6 ;  /* 0x0000000602007387 */ /* 0x0003e20000100a00 */
[----:B------:R-:W-:Y:S05]  /*9b90*/  RET.REL.NODEC R4 `(_ZN7cutlass13device_kernelIN5flash19enable_sm80_to_sm89INS1_16FlashAttnBwdSm80INS1_25CollectiveMainloopBwdSm80ILi2ELi2EN4cute5tupleIJNS5_1CILi128EEES8_NS7_ILi64EEEEEENS_10bfloat16_tEfNS_4arch4Sm80ELb0ELb1ELb1ELb1ELb1ELb0ELb0ELb0ELi2ELi4ELi4ELi4ELb0EEENS1_24CollectiveEpilogueBwdGQAISA_fSD_Li256ELb1ELb1EEENS1_19SingleTileSchedulerILb1ELb0ELb0ELi128EEEEEEEEEvNT_6ParamsE) ;  /* 0xffff646004007950 */ /* 0x000fea0003c3ffff */
        .type           $_ZN7cutlass13device_kernelIN5flash19enable_sm80_to_sm89INS1_16FlashAttnBwdSm80INS1_25CollectiveMainloopBwdSm80ILi2ELi2EN4cute5tupleIJNS5_1CILi128EEES8_NS7_ILi64EEEEEENS_10bfloat16_tEfNS_4arch4Sm80ELb0ELb1ELb1ELb1ELb1ELb0ELb0ELb0ELi2ELi4ELi4ELi4ELb0EEENS1_24CollectiveEpilogueBwdGQAISA_fSD_Li256ELb1ELb1EEENS1_19SingleTileSchedulerILb1ELb0ELb0ELi128EEEEEEEEEvNT_6ParamsE$_ZN4cute3eso3ESOILb1ELb0EJNS_6LayoutINS_5tupleIJNS3_IJNS_1CILi2EEES5_S5_EEEEEENS3_IJNS3_IJNS4_ILi1EEES5_NS4_ILi4EEEEEEEEEEEiEEC2ERKSC_RKi,@function
        .size           $_ZN7cutlass13device_kernelIN5flash19enable_sm80_to_sm89INS1_16FlashAttnBwdSm80INS1_25CollectiveMainloopBwdSm80ILi2ELi2EN4cute5tupleIJNS5_1CILi128EEES8_NS7_ILi64EEEEEENS_10bfloat16_tEfNS_4arch4Sm80ELb0ELb1ELb1ELb1ELb1ELb0ELb0ELb0ELi2ELi4ELi4ELi4ELb0EEENS1_24CollectiveEpilogueBwdGQAISA_fSD_Li256ELb1ELb1EEENS1_19SingleTileSchedulerILb1ELb0ELb0ELi128EEEEEEEEEvNT_6ParamsE$_ZN4cute3eso3ESOILb1ELb0EJNS_6LayoutINS_5tupleIJNS3_IJNS_1CILi2EEES5_S5_EEEEEENS3_IJNS3_IJNS4_ILi1EEES5_NS4_ILi4EEEEEEEEEEEiEEC2ERKSC_RKi,($_ZN7cutlass13device_kernelIN5flash19enable_sm80_to_sm89INS1_16FlashAttnBwdSm80INS1_25CollectiveMainloopBwdSm80ILi2ELi2EN4cute5tupleIJNS5_1CILi128EEES8_NS7_ILi64EEEEEENS_10bfloat16_tEfNS_4arch4Sm80ELb0ELb1ELb1ELb1ELb1ELb0ELb0ELb0ELi2ELi4ELi4ELi4ELb0EEENS1_24CollectiveEpilogueBwdGQAISA_fSD_Li256ELb1ELb1EEENS1_19SingleTileSchedulerILb1ELb0ELb0ELi128EEEEEEEEEvNT_6ParamsE$_ZN4cute3eso3ESOILb1ELb0EJNS_6LayoutINS_5tupleIJNS3_IJNS_1CILi2EEES5_S5_EEES5_EEENS3_IJNS3_IJNS4_ILi1EEES5_NS4_ILi4EEEEEENS4_ILi64EEEEEEEENS_10ViewEngineIPN7cutlass10bfloat16_tEEEEEC2ERKSD_RKSI_ - $_ZN7cutlass13device_kernelIN5flash19enable_sm80_to_sm89INS1_16FlashAttnBwdSm80INS1_25CollectiveMainloopBwdSm80ILi2ELi2EN4cute5tupleIJNS5_1CILi128EEES8_NS7_ILi64EEEEEENS_10bfloat16_tEfNS_4arch4Sm80ELb0ELb1ELb1ELb1ELb1ELb0ELb0ELb0ELi2ELi4ELi4ELi4ELb0EEENS1_24CollectiveEpilogueBwdGQAISA_fSD_Li256ELb1ELb1EEENS1_19SingleTileSchedulerILb1ELb0ELb0ELi128EEEEEEEEEvNT_6ParamsE$_ZN4cute3eso3ESOILb1ELb0EJNS_6LayoutINS_5tupleIJNS3_IJNS_1CILi2EEES5_S5_EEEEEENS3_IJNS3_IJNS4_ILi1EEES5_NS4_ILi4EEEEEEEEEEEiEEC2ERKSC_RKi)
$_ZN7cutlass13device_kernelIN5flash19enable_sm80_to_sm89INS1_16FlashAttnBwdSm80INS1_25CollectiveMainloopBwdSm80ILi2ELi2EN4cute5tupleIJNS5_1CILi128EEES8_NS7_ILi64EEEEEENS_10bfloat16_tEfNS_4arch4Sm80ELb0ELb1ELb1ELb1ELb1ELb0ELb0ELb0ELi2ELi4ELi4ELi4ELb0EEENS1_24CollectiveEpilogueBwdGQAISA_fSD_Li256ELb1ELb1EEENS1_19SingleTileSchedulerILb1ELb0ELb0ELi128EEEEEEEEEvNT_6ParamsE$_ZN4cute3eso3ESOILb1ELb0EJNS_6LayoutINS_5tupleIJNS3_IJNS_1CILi2EEES5_S5_EEEEEENS3_IJNS3_IJNS4_ILi1EEES5_NS4_ILi4EEEEEEEEEEEiEEC2ERKSC_RKi:
[----:B------:R-:W-:Y:S02]  /*9ba0*/  IADD3 R2, R70, -c[0x0][0x20], RZ ;  /* 0x8000080046027a10 */ /* 0x000fe40007ffe0ff */
[----:B------:R-:W-:-:S03]  /*9bb0*/  MOV R5, 0x0 ;  /* 0x0000000000057802 */ /* 0x000fc60000000f00 */
[----:B------:R1:W-:Y:S01]  /*9bc0*/  STL [R2], R3 ;  /* 0x0000000302007387 */ /* 0x0003e20000100800 */
[----:B------:R-:W-:Y:S05]  /*9bd0*/  RET.REL.NODEC R4 `(_ZN7cutlass13device_kernelIN5flash19enable_sm80_to_sm89INS1_16FlashAttnBwdSm80INS1_25CollectiveMainloopBwdSm80ILi2ELi2EN4cute5tupleIJNS5_1CILi128EEES8_NS7_ILi64EEEEEENS_10bfloat16_tEfNS_4arch4Sm80ELb0ELb1ELb1ELb1ELb1ELb0ELb0ELb0ELi2ELi4ELi4ELi4ELb0EEENS1_24CollectiveEpilogueBwdGQAISA_fSD_Li256ELb1ELb1EEENS1_19SingleTileSchedulerILb1ELb0ELb0ELi128EEEEEEEEEvNT_6ParamsE) ;  /* 0xffff642004007950 */ /* 0x000fea0003c3ffff */
        .type           $_ZN7cutlass13device_kernelIN5flash19enable_sm80_to_sm89INS1_16FlashAttnBwdSm80INS1_25CollectiveMainloopBwdSm80ILi2ELi2EN4cute5tupleIJNS5_1CILi128EEES8_NS7_ILi64EEEEEENS_10bfloat16_tEfNS_4arch4Sm80ELb0ELb1ELb1ELb1ELb1ELb0ELb0ELb0ELi2ELi4ELi4ELi4ELb0EEENS1_24CollectiveEpilogueBwdGQAISA_fSD_Li256ELb1ELb1EEENS1_19SingleTileSchedulerILb1ELb0ELb0ELi128EEEEEEEEEvNT_6ParamsE$_ZN4cute3eso3ESOILb1ELb0EJNS_6LayoutINS_5tupleIJNS3_IJNS_1CILi2EEES5_S5_EEES5_EEENS3_IJNS3_IJNS4_ILi1EEES5_NS4_ILi4EEEEEENS4_ILi64EEEEEEEENS_10ViewEngineIPN7cutlass10bfloat16_tEEEEEC2ERKSD_RKSI_,@function
        .size           $_ZN7cutlass13device_kernelIN5flash19enable_sm80_to_sm89INS1_16FlashAttnBwdSm80INS1_25CollectiveMainloopBwdSm80ILi2ELi2EN4cute5tupleIJNS5_1CILi128EEES8_NS7_ILi64EEEEEENS_10bfloat16_tEfNS_4arch4Sm80ELb0ELb1ELb1ELb1ELb1ELb0ELb0ELb0ELi2ELi4ELi4ELi4ELb0EEENS1_24CollectiveEpilogueBwdGQAISA_fSD_Li256ELb1ELb1EEENS1_19SingleTileSchedulerILb1ELb0ELb0ELi128EEEEEEEEEvNT_6ParamsE$_ZN4cute3eso3ESOILb1ELb0EJNS_6LayoutINS_5tupleIJNS3_IJNS_1CILi2EEES5_S5_EEES5_EEENS3_IJNS3_IJNS4_ILi1EEES5_NS4_ILi4EEEEEENS4_ILi64EEEEEEEENS_10ViewEngineIPN7cutlass10bfloat16_tEEEEEC2ERKSD_RKSI_,($_ZN7cutlass13device_kernelIN5flash19enable_sm80_to_sm89INS1_16FlashAttnBwdSm80INS1_25CollectiveMainloopBwdSm80ILi2ELi2EN4cute5tupleIJNS5_1CILi128EEES8_NS7_ILi64EEEEEENS_10bfloat16_tEfNS_4arch4Sm80ELb0ELb1ELb1ELb1ELb1ELb0ELb0ELb0ELi2ELi4ELi4ELi4ELb0EEENS1_24CollectiveEpilogueBwdGQAISA_fSD_Li256ELb1ELb1EEENS1_19SingleTileSchedulerILb1ELb0ELb0ELi128EEEEEEEEEvNT_6ParamsE$_ZN4cute3eso3ESOILb1ELb0EJNS_6LayoutINS_5tupleIJNS3_IJNS_1CILi2EEES5_S5_EEES5_EEENS3_IJNS3_IJNS4_ILi1EEES5_NS4_ILi4EEEEEENS4_ILi64EEEEEEEEiEEC2ERKSD_RKi - $_ZN7cutlass13device_kernelIN5flash19enable_sm80_to_sm89INS1_16FlashAttnBwdSm80INS1_25CollectiveMainloopBwdSm80ILi2ELi2EN4cute5tupleIJNS5_1CILi128EEES8_NS7_ILi64EEEEEENS_10bfloat16_tEfNS_4arch4Sm80ELb0ELb1ELb1ELb1ELb1ELb0ELb0ELb0ELi2ELi4ELi4ELi4ELb0EEENS1_24CollectiveEpilogueBwdGQAISA_fSD_Li256ELb1ELb1EEENS1_19SingleTileSchedulerILb1ELb0ELb0ELi128EEEEEEEEEvNT_6ParamsE$_ZN4cute3eso3ESOILb1ELb0EJNS_6LayoutINS_5tupleIJNS3_IJNS_1CILi2EEES5_S5_EEES5_EEENS3_IJNS3_IJNS4_ILi1EEES5_NS4_ILi4EEEEEENS4_ILi64EEEEEEEENS_10ViewEngineIPN7cutlass10bfloat16_tEEEEEC2ERKSD_RKSI_)
$_ZN7cutlass13device_kernelIN5flash19enable_sm80_to_sm89INS1_16FlashAttnBwdSm80INS1_25CollectiveMainloopBwdSm80ILi2ELi2EN4cute5tupleIJNS5_1CILi128EEES8_NS7_ILi64EEEEEENS_10bfloat16_tEfNS_4arch4Sm80ELb0ELb1ELb1ELb1ELb1ELb0ELb0ELb0ELi2ELi4ELi4ELi4ELb0EEENS1_24CollectiveEpilogueBwdGQAISA_fSD_Li256ELb1ELb1EEENS1_19SingleTileSchedulerILb1ELb0ELb0ELi128EEEEEEEEEvNT_6ParamsE$_ZN4cute3eso3ESOILb1ELb0EJNS_6LayoutINS_5tupleIJNS3_IJNS_1CILi2EEES5_S5_EEES5_EEENS3_IJNS3_IJNS4_ILi1EEES5_NS4_ILi4EEEEEENS4_ILi64EEEEEEEENS_10ViewEngineIPN7cutlass10bfloat16_tEEEEEC2ERKSD_RKSI_:
[----:B------:R-:W-:Y:S01]  /*9be0*/  IADD3 R2, R25, -c[0x0][0x20], RZ ;  /* 0x8000080019027a10 */ /* 0x000fe20007ffe0ff */
[----:B------:R-:W-:Y:S01]  /*9bf0*/  IMAD.MOV.U32 R7, RZ, RZ, R3 ;  /* 0x000000ffff077224 */ /* 0x000fe200078e0003 */
[----:B------:R-:W-:-:S04]  /*9c00*/  MOV R5, 0x0 ;  /* 0x0000000000057802 */ /* 0x000fc80000000f00 */
[----:B------:R1:W-:Y:S01]  /*9c10*/  STL.64 [R2], R6 ;  /* 0x0000000602007387 */ /* 0x0003e20000100a00 */
[----:B------:R-:W-:Y:S05]  /*9c20*/  RET.REL.NODEC R4 `(_ZN7cutlass13device_kernelIN5flash19enable_sm80_to_sm89INS1_16FlashAttnBwdSm80INS1_25CollectiveMainloopBwdSm80ILi2ELi2EN4cute5tupleIJNS5_1CILi128EEES8_NS7_ILi64EEEEEENS_10bfloat16_tEfNS_4arch4Sm80ELb0ELb1ELb1ELb1ELb1ELb0ELb0ELb0ELi2ELi4ELi4ELi4ELb0EEENS1_24CollectiveEpilogueBwdGQAISA_fSD_Li256ELb1ELb1EEENS1_19SingleTileSchedulerILb1ELb0ELb0ELi128EEEEEEEEEvNT_6ParamsE) ;  /* 0xffff63d004007950 */ /* 0x000fea0003c3ffff */
        .type           $_ZN7cutlass13device_kernelIN5flash19enable_sm80_to_sm89INS1_16FlashAttnBwdSm80INS1_25CollectiveMainloopBwdSm80ILi2ELi2EN4cute5tupleIJNS5_1CILi128EEES8_NS7_ILi64EEEEEENS_10bfloat16_tEfNS_4arch4Sm80ELb0ELb1ELb1ELb1ELb1ELb0ELb0ELb0ELi2ELi4ELi4ELi4ELb0EEENS1_24CollectiveEpilogueBwdGQAISA_fSD_Li256ELb1ELb1EEENS1_19SingleTileSchedulerILb1ELb0ELb0ELi128EEEEEEEEEvNT_6ParamsE$_ZN4cute3eso3ESOILb1ELb0EJNS_6LayoutINS_5tupleIJNS3_IJNS_1CILi2EEES5_S5_EEES5_EEENS3_IJNS3_IJNS4_ILi1EEES5_NS4_ILi4EEEEEENS4_ILi64EEEEEEEEiEEC2ERKSD_RKi,@function
        .size           $_ZN7cutlass13device_kernelIN5flash19enable_sm80_to_sm89INS1_16FlashAttnBwdSm80INS1_25CollectiveMainloopBwdSm80ILi2ELi2EN4cute5tupleIJNS5_1CILi128EEES8_NS7_ILi64EEEEEENS_10bfloat16_tEfNS_4arch4Sm80ELb0ELb1ELb1ELb1ELb1ELb0ELb0ELb0ELi2ELi4ELi4ELi4ELb0EEENS1_24CollectiveEpilogueBwdGQAISA_fSD_Li256ELb1ELb1EEENS1_19SingleTileSchedulerILb1ELb0ELb0ELi128EEEEEEEEEvNT_6ParamsE$_ZN4cute3eso3ESOILb1ELb0EJNS_6LayoutINS_5tupleIJNS3_IJNS_1CILi2EEES5_S5_EEES5_EEENS3_IJNS3_IJNS4_ILi1EEES5_NS4_ILi4EEEEEENS4_ILi64EEEEEEEEiEEC2ERKSD_RKi,($_ZN7cutlass13device_kernelIN5flash19enable_sm80_to_sm89INS1_16FlashAttnBwdSm80INS1_25CollectiveMainloopBwdSm80ILi2ELi2EN4cute5tupleIJNS5_1CILi128EEES8_NS7_ILi64EEEEEENS_10bfloat16_tEfNS_4arch4Sm80ELb0ELb1ELb1ELb1ELb1ELb0ELb0ELb0ELi2ELi4ELi4ELi4ELb0EEENS1_24CollectiveEpilogueBwdGQAISA_fSD_Li256ELb1ELb1EEENS1_19SingleTileSchedulerILb1ELb0ELb0ELi128EEEEEEEEEvNT_6ParamsE$_ZN4cute3eso3ESOILb1ELb0EJNS_6LayoutINS_5tupleIJNS3_IJNS_1CILi2EEES5_S5_EEES5_EEENS3_IJNS3_IJNS4_ILi1EEES5_NS4_ILi4EEEEEENS4_ILi8EEEEEEEENS_10ViewEngineIPN7cutlass10bfloat16_tEEEEEC2ERKSD_RKSI_ - $_ZN7cutlass13device_kernelIN5flash19enable_sm80_to_sm89INS1_16FlashAttnBwdSm80INS1_25CollectiveMainloopBwdSm80ILi2ELi2EN4cute5tupleIJNS5_1CILi128EEES8_NS7_ILi64EEEEEENS_10bfloat16_tEfNS_4arch4Sm80ELb0ELb1ELb1ELb1ELb1ELb0ELb0ELb0ELi2ELi4ELi4ELi4ELb0EEENS1_24CollectiveEpilogueBwdGQAISA_fSD_Li256ELb1ELb1EEENS1_19SingleTileSchedulerILb1ELb0ELb0ELi128EEEEEEEEEvNT_6ParamsE$_ZN4cute3eso3ESOILb1ELb0EJNS_6LayoutINS_5tupleIJNS3_IJNS_1CILi2EEES5_S5_EEES5_EEENS3_IJNS3_IJNS4_ILi1EEES5_NS4_ILi4EEEEEENS4_ILi64EEEEEEEEiEEC2ERKSD_RKi)
$_ZN7cutlass13device_kernelIN5flash19enable_sm80_to_sm89INS1_16FlashAttnBwdSm80INS1_25CollectiveMainloopBwdSm80ILi2ELi2EN4cute5tupleIJNS5_1CILi128EEES8_NS7_ILi64EEEEEENS_10bfloat16_tEfNS_4arch4Sm80ELb0ELb1ELb1ELb1ELb1ELb0ELb0ELb0ELi2ELi4ELi4ELi4ELb0EEENS1_24CollectiveEpilogueBwdGQAISA_fSD_Li256ELb1ELb1EEENS1_19SingleTileSchedulerILb1ELb0ELb0ELi128EEEEEEEEEvNT_6ParamsE$_ZN4cute3eso3ESOILb1ELb0EJNS_6LayoutINS_5tupleIJNS3_IJNS_1CILi2EEES5_S5_EEES5_EEENS3_IJNS3_IJNS4_ILi1EEES5_NS4_ILi4EEEEEENS4_ILi64EEEEEEEEiEEC2ERKSD_RKi:
[----:B------:R-:W-:Y:S02]  /*9c30*/  IADD3 R2, R25, -c[0x0][0x20], RZ ;  /* 0x8000080019027a10 */ /* 0x000fe40007ffe0ff */
[----:B------:R-:W-:-:S03]  /*9c40*/  MOV R5, 0x0 ;  /* 0x0000000000057802 */ /* 0x000fc60000000f00 */
[----:B------:R1:W-:Y:S01]  /*9c50*/  STL [R2], R3 ;  /* 0x0000000302007387 */ /* 0x0003e20000100800 */
[----:B------:R-:W-:Y:S05]  /*9c60*/  RET.REL.NODEC R4 `(_ZN7cutlass13device_kernelIN5flash19enable_sm80_to_sm89INS1_16FlashAttnBwdSm80INS1_25CollectiveMainloopBwdSm80ILi2ELi2EN4cute5tupleIJNS5_1CILi128EEES8_NS7_ILi64EEEEEENS_10bfloat16_tEfNS_4arch4Sm80ELb0ELb1ELb1ELb1ELb1ELb0ELb0ELb0ELi2ELi4ELi4ELi4ELb0EEENS1_24CollectiveEpilogueBwdGQAISA_fSD_Li256ELb1ELb1EEENS1_19SingleTileSchedulerILb1ELb0ELb0ELi128EEEEEEEEEvNT_6ParamsE) ;  /* 0xffff639004007950 */ /* 0x000fea0003c3ffff */
        .type           $_ZN7cutlass13device_kernelIN5flash19enable_sm80_to_sm89INS1_16FlashAttnBwdSm80INS1_25CollectiveMainloopBwdSm80ILi2ELi2EN4cute5tupleIJNS5_1CILi128EEES8_NS7_ILi64EEEEEENS_10bfloat16_tEfNS_4arch4Sm80ELb0ELb1ELb1ELb1ELb1ELb0ELb0ELb0ELi2ELi4ELi4ELi4ELb0EEENS1_24CollectiveEpilogueBwdGQAISA_fSD_Li256ELb1ELb1EEENS1_19SingleTileSchedulerILb1ELb0ELb0ELi128EEEEEEEEEvNT_6ParamsE$_ZN4cute3eso3ESOILb1ELb0EJNS_6LayoutINS_5tupleIJNS3_IJNS_1CILi2EEES5_S5_EEES5_EEENS3_IJNS3_IJNS4_ILi1EEES5_NS4_ILi4EEEEEENS4_ILi8EEEEEEEENS_10ViewEngineIPN7cutlass10bfloat16_tEEEEEC2ERKSD_RKSI_,@function
        .size           $_ZN7cutlass13device_kernelIN5flash19enable_sm80_to_sm89INS1_16FlashAttnBwdSm80INS1_25CollectiveMainloopBwdSm80ILi2ELi2EN4cute5tupleIJNS5_1CILi128EEES8_NS7_ILi64EEEEEENS_10bfloat16_tEfNS_4arch4Sm80ELb0ELb1ELb1ELb1ELb1ELb0ELb0ELb0ELi2ELi4ELi4ELi4ELb0EEENS1_24CollectiveEpilogueBwdGQAISA_fSD_Li256ELb1ELb1EEENS1_19SingleTileSchedulerILb1ELb0ELb0ELi128EEEEEEEEEvNT_6ParamsE$_ZN4cute3eso3ESOILb1ELb0EJNS_6LayoutINS_5tupleIJNS3_IJNS_1CILi2EEES5_S5_EEES5_EEENS3_IJNS3_IJNS4_ILi1EEES5_NS4_ILi4EEEEEENS4_ILi8EEEEEEEENS_10ViewEngineIPN7cutlass10bfloat16_tEEEEEC2ERKSD_RKSI_,($_ZN7cutlass13device_kernelIN5flash19enable_sm80_to_sm89INS1_16FlashAttnBwdSm80INS1_25CollectiveMainloopBwdSm80ILi2ELi2EN4cute5tupleIJNS5_1CILi128EEES8_NS7_ILi64EEEEEENS_10bfloat16_tEfNS_4arch4Sm80ELb0ELb1ELb1ELb1ELb1ELb0ELb0ELb0ELi2ELi4ELi4ELi4ELb0EEENS1_24CollectiveEpilogueBwdGQAISA_fSD_Li256ELb1ELb1EEENS1_19SingleTileSchedulerILb1ELb0ELb0ELi128EEEEEEEEEvNT_6ParamsE$_ZN4cute3eso3ESOILb1ELb0EJNS_6LayoutINS_5tupleIJNS3_IJNS_1CILi2EEES5_S5_EEES5_EEENS3_IJNS3_IJNS4_ILi1EEES5_NS4_ILi4EEEEEENS4_ILi8EEEEEEEEiEEC2ERKSD_RKi - $_ZN7cutlass13device_kernelIN5flash19enable_sm80_to_sm89INS1_16FlashAttnBwdSm80INS1_25CollectiveMainloopBwdSm80ILi2ELi2EN4cute5tupleIJNS5_1CILi128EEES8_NS7_ILi64EEEEEENS_10bfloat16_tEfNS_4arch4Sm80ELb0ELb1ELb1ELb1ELb1ELb0ELb0ELb0ELi2ELi4ELi4ELi4ELb0EEENS1_24CollectiveEpilogueBwdGQAISA_fSD_Li256ELb1ELb1EEENS1_19SingleTileSchedulerILb1ELb0ELb0ELi128EEEEEEEEEvNT_6ParamsE$_ZN4cute3eso3ESOILb1ELb0EJNS_6LayoutINS_5tupleIJNS3_IJNS_1CILi2EEES5_S5_EEES5_EEENS3_IJNS3_IJNS4_ILi1EEES5_NS4_ILi4EEEEEENS4_ILi8EEEEEEEENS_10ViewEngineIPN7cutlass10bfloat16_tEEEEEC2ERKSD_RKSI_)
$_ZN7cutlass13device_kernelIN5flash19enable_sm80_to_sm89INS1_16FlashAttnBwdSm80INS1_25CollectiveMainloopBwdSm80ILi2ELi2EN4cute5tupleIJNS5_1CILi128EEES8_NS7_ILi64EEEEEENS_10bfloat16_tEfNS_4arch4Sm80ELb0ELb1ELb1ELb1ELb1ELb0ELb0ELb0ELi2ELi4ELi4ELi4ELb0EEENS1_24CollectiveEpilogueBwdGQAISA_fSD_Li256ELb1ELb1EEENS1_19SingleTileSchedulerILb1ELb0ELb0ELi128EEEEEEEEEvNT_6ParamsE$_ZN4cute3eso3ESOILb1ELb0EJNS_6LayoutINS_5tupleIJNS3_IJNS_1CILi2EEES5_S5_EEES5_EEENS3_IJNS3_IJNS4_ILi1EEES5_NS4_ILi4EEEEEENS4_ILi8EEEEEEEENS_10ViewEngineIPN7cutlass10bfloat16_tEEEEEC2ERKSD_RKSI_:
[----:B------:R-:W-:Y:S01]  /*9c70*/  IADD3 R2, R70, -c[0x0][0x20], RZ ;  /* 0x8000080046027a10 */ /* 0x000fe20007ffe0ff */
[----:B------:R-:W-:Y:S01]  /*9c80*/  IMAD.MOV.U32 R7, RZ, RZ, R3 ;  /* 0x000000ffff077224 */ /* 0x000fe200078e0003 */
[----:B------:R-:W-:-:S04]  /*9c90*/  MOV R5, 0x0 ;  /* 0x0000000000057802 */ /* 0x000fc80000000f00 */
[----:B------:R1:W-:Y:S01]  /*9ca0*/  STL.64 [R2], R6 ;  /* 0x0000000602007387 */ /* 0x0003e20000100a00 */
[----:B------:R-:W-:Y:S05]  /*9cb0*/  RET.REL.NODEC R4 `(_ZN7cutlass13device_kernelIN5flash19enable_sm80_to_sm89INS1_16FlashAttnBwdSm80INS1_25CollectiveMainloopBwdSm80ILi2ELi2EN4cute5tupleIJNS5_1CILi128EEES8_NS7_ILi64EEEEEENS_10bfloat16_tEfNS_4arch4Sm80ELb0ELb1ELb1ELb1ELb1ELb0ELb0ELb0ELi2ELi4ELi4ELi4ELb0EEENS1_24CollectiveEpilogueBwdGQAISA_fSD_Li256ELb1ELb1EEENS1_19SingleTileSchedulerILb1ELb0ELb0ELi128EEEEEEEEEvNT_6ParamsE) ;  /* 0xffff634004007950 */ /* 0x000fea0003c3ffff */
        .type           $_ZN7cutlass13device_kernelIN5flash19enable_sm80_to_sm89INS1_16FlashAttnBwdSm80INS1_25CollectiveMainloopBwdSm80ILi2ELi2EN4cute5tupleIJNS5_1CILi128EEES8_NS7_ILi64EEEEEENS_10bfloat16_tEfNS_4arch4Sm80ELb0ELb1ELb1ELb1ELb1ELb0ELb0ELb0ELi2ELi4ELi4ELi4ELb0EEENS1_24CollectiveEpilogueBwdGQAISA_fSD_Li256ELb1ELb1EEENS1_19SingleTileSchedulerILb1ELb0ELb0ELi128EEEEEEEEEvNT_6ParamsE$_ZN4cute3eso3ESOILb1ELb0EJNS_6LayoutINS_5tupleIJNS3_IJNS_1CILi2EEES5_S5_EEES5_EEENS3_IJNS3_IJNS4_ILi1EEES5_NS4_ILi4EEEEEENS4_ILi8EEEEEEEEiEEC2ERKSD_RKi,@function
        .size           $_ZN7cutlass13device_kernelIN5flash19enable_sm80_to_sm89INS1_16FlashAttnBwdSm80INS1_25CollectiveMainloopBwdSm80ILi2ELi2EN4cute5tupleIJNS5_1CILi128EEES8_NS7_ILi64EEEEEENS_10bfloat16_tEfNS_4arch4Sm80ELb0ELb1ELb1ELb1ELb1ELb0ELb0ELb0ELi2ELi4ELi4ELi4ELb0EEENS1_24CollectiveEpilogueBwdGQAISA_fSD_Li256ELb1ELb1EEENS1_19SingleTileSchedulerILb1ELb0ELb0ELi128EEEEEEEEEvNT_6ParamsE$_ZN4cute3eso3ESOILb1ELb0EJNS_6LayoutINS_5tupleIJNS3_IJNS_1CILi2EEES5_S5_EEES5_EEENS3_IJNS3_IJNS4_ILi1EEES5_NS4_ILi4EEEEEENS4_ILi8EEEEEEEEiEEC2ERKSD_RKi,($_ZN7cutlass13device_kernelIN5flash19enable_sm80_to_sm89INS1_16FlashAttnBwdSm80INS1_25CollectiveMainloopBwdSm80ILi2ELi2EN4cute5tupleIJNS5_1CILi128EEES8_NS7_ILi64EEEEEENS_10bfloat16_tEfNS_4arch4Sm80ELb0ELb1ELb1ELb1ELb1ELb0ELb0ELb0ELi2ELi4ELi4ELi4ELb0EEENS1_24CollectiveEpilogueBwdGQAISA_fSD_Li256ELb1ELb1EEENS1_19SingleTileSchedulerILb1ELb0ELb0ELi128EEEEEEEEEvNT_6ParamsE$_ZN4cute3eso3ESOILb1ELb0EJNS_6LayoutINS_5tupleIJNS3_IJNS_1CILi4EEENS4_ILi1EEEEEEEEENS3_IJNS3_IJS6_NS4_ILi0EEEEEEEEEEENS_10ViewEngineINS_8gmem_ptrIPKfEEEEEEC2ERKSC_RKSI_ - $_ZN7cutlass13device_kernelIN5flash19enable_sm80_to_sm89INS1_16FlashAttnBwdSm80INS1_25CollectiveMainloopBwdSm80ILi2ELi2EN4cute5tupleIJNS5_1CILi128EEES8_NS7_ILi64EEEEEENS_10bfloat16_tEfNS_4arch4Sm80ELb0ELb1ELb1ELb1ELb1ELb0ELb0ELb0ELi2ELi4ELi4ELi4ELb0EEENS1_24CollectiveEpilogueBwdGQAISA_fSD_Li256ELb1ELb1EEENS1_19SingleTileSchedulerILb1ELb0ELb0ELi128EEEEEEEEEvNT_6ParamsE$_ZN4cute3eso3ESOILb1ELb0EJNS_6LayoutINS_5tupleIJNS3_IJNS_1CILi2EEES5_S5_EEES5_EEENS3_IJNS3_IJNS4_ILi1EEES5_NS4_ILi4EEEEEENS4_ILi8EEEEEEEEiEEC2ERKSD_RKi)
$_ZN7cutlass13device_kernelIN5flash19enable_sm80_to_sm89INS1_16FlashAttnBwdSm80INS1_25CollectiveMainloopBwdSm80ILi2ELi2EN4cute5tupleIJNS5_1CILi128EEES8_NS7_ILi64EEEEEENS_10bfloat16_tEfNS_4arch4Sm80ELb0ELb1ELb1ELb1ELb1ELb0ELb0ELb0ELi2ELi4ELi4ELi4ELb0EEENS1_24CollectiveEpilogueBwdGQAISA_fSD_Li256ELb1ELb1EEENS1_19SingleTileSchedulerILb1ELb0ELb0ELi128EEEEEEEEEvNT_6ParamsE$_ZN4cute3eso3ESOILb1ELb0EJNS_6LayoutINS_5tupleIJNS3_IJNS_1CILi2EEES5_S5_EEES5_EEENS3_IJNS3_IJNS4_ILi1EEES5_NS4_ILi4EEEEEENS4_ILi8EEEEEEEEiEEC2ERKSD_RKi:
[----:B------:R-:W-:Y:S02]  /*9cc0*/  IADD3 R2, R70, -c[0x0][0x20], RZ ;  /* 0x8000080046027a10 */ /* 0x000fe40007ffe0ff */
[----:B------:R-:W-:-:S03]  /*9cd0*/  MOV R5, 0x0 ;  /* 0x0000000000057802 */ /* 0x000fc60000000f00 */
[----:B------:R1:W-:Y:S01]  /*9ce0*/  STL [R2], R3 ;  /* 0x0000000302007387 */ /* 0x0003e20000100800 */
[----:B------:R-:W-:Y:S05]  /*9cf0*/  RET.REL.NODEC R4 `(_ZN7cutlass13device_kernelIN5flash19enable_sm80_to_sm89INS1_16FlashAttnBwdSm80INS1_25CollectiveMainloopBwdSm80ILi2ELi2EN4cute5tupleIJNS5_1CILi128EEES8_NS7_ILi64EEEEEENS_10bfloat16_tEfNS_4arch4Sm80ELb0ELb1ELb1ELb1ELb1ELb0ELb0ELb0ELi2ELi4ELi4ELi4ELb0EEENS1_24CollectiveEpilogueBwdGQAISA_fSD_Li256ELb1ELb1EEENS1_19SingleTileSchedulerILb1ELb0ELb0ELi128EEEEEEEEEvNT_6ParamsE) ;  /* 0xffff630004007950 */ /* 0x000fea0003c3ffff */
        .type           $_ZN7cutlass13device_kernelIN5flash19enable_sm80_to_sm89INS1_16FlashAttnBwdSm80INS1_25CollectiveMainloopBwdSm80ILi2ELi2EN4cute5tupleIJNS5_1CILi128EEES8_NS7_ILi64EEEEEENS_10bfloat16_tEfNS_4arch4Sm80ELb0ELb1ELb1ELb1ELb1ELb0ELb0ELb0ELi2ELi4ELi4ELi4ELb0EEENS1_24CollectiveEpilogueBwdGQAISA_fSD_Li256ELb1ELb1EEENS1_19SingleTileSchedulerILb1ELb0ELb0ELi128EEEEEEEEEvNT_6ParamsE$_ZN4cute3eso3ESOILb1ELb0EJNS_6LayoutINS_5tupleIJNS3_IJNS_1CILi4EEENS4_ILi1EEEEEEEEENS3_IJNS3_IJS6_NS4_ILi0EEEEEEEEEEENS_10ViewEngineINS_8gmem_ptrIPKfEEEEEEC2ERKSC_RKSI_,@function
        .size           $_ZN7cutlass13device_kernelIN5flash19enable_sm80_to_sm89INS1_16FlashAttnBwdSm80INS1_25CollectiveMainloopBwdSm80ILi2ELi2EN4cute5tupleIJNS5_1CILi128EEES8_NS7_ILi64EEEEEENS_10bfloat16_tEfNS_4arch4Sm80ELb0ELb1ELb1ELb1ELb1ELb0ELb0ELb0ELi2ELi4ELi4ELi4ELb0EEENS1_24CollectiveEpilogueBwdGQAISA_fSD_Li256ELb1ELb1EEENS1_19SingleTileSchedulerILb1ELb0ELb0ELi128EEEEEEEEEvNT_6ParamsE$_ZN4cute3eso3ESOILb1ELb0EJNS_6LayoutINS_5tupleIJNS3_IJNS_1CILi4EEENS4_ILi1EEEEEEEEENS3_IJNS3_IJS6_NS4_ILi0EEEEEEEEEEENS_10ViewEngineINS_8gmem_ptrIPKfEEEEEEC2ERKSC_RKSI_,($_ZN7cutlass13device_kernelIN5flash19enable_sm80_to_sm89INS1_16FlashAttnBwdSm80INS1_25CollectiveMainloopBwdSm80ILi2ELi2EN4cute5tupleIJNS5_1CILi128EEES8_NS7_ILi64EEEEEENS_10bfloat16_tEfNS_4arch4Sm80ELb0ELb1ELb1ELb1ELb1ELb0ELb0ELb0ELi2ELi4ELi4ELi4ELb0EEENS1_24CollectiveEpilogueBwdGQAISA_fSD_Li256ELb1ELb1EEENS1_19SingleTileSchedulerILb1ELb0ELb0ELi128EEEEEEEEEvNT_6ParamsE$_ZN4cute3eso3ESOILb1ELb0EJNS_6LayoutINS_5tupleIJNS3_IJNS_1CILi4EEENS4_ILi1EEEEEEEEENS3_IJNS3_IJS6_NS4_ILi0EEEEEEEEEEENS_10ViewEngineINS_8smem_ptrIPfEEEEEEC2ERKSC_RKSH_ - $_ZN7cutlass13device_kernelIN5flash19enable_sm80_to_sm89INS1_16FlashAttnBwdSm80INS1_25CollectiveMainloopBwdSm80ILi2ELi2EN4cute5tupleIJNS5_1CILi128EEES8_NS7_ILi64EEEEEENS_10bfloat16_tEfNS_4arch4Sm80ELb0ELb1ELb1ELb1ELb1ELb0ELb0ELb0ELi2ELi4ELi4ELi4ELb0EEENS1_24CollectiveEpilogueBwdGQAISA_fSD_Li256ELb1ELb1EEENS1_19SingleTileSchedulerILb1ELb0ELb0ELi128EEEEEEEEEvNT_6ParamsE$_ZN4cute3eso3ESOILb1ELb0EJNS_6LayoutINS_5tupleIJNS3_IJNS_1CILi4EEENS4_ILi1EEEEEEEEENS3_IJNS3_IJS6_NS4_ILi0EEEEEEEEEEENS_10ViewEngineINS_8gmem_ptrIPKfEEEEEEC2ERKSC_RKSI_)
$_ZN7cutlass13device_kernelIN5flash19enable_sm80_to_sm89INS1_16FlashAttnBwdSm80INS1_25CollectiveMainloopBwdSm80ILi2ELi2EN4cute5tupleIJNS5_1CILi128EEES8_NS7_ILi64EEEEEENS_10bfloat16_tEfNS_4arch4Sm80ELb0ELb1ELb1ELb1ELb1ELb0ELb0ELb0ELi2ELi4ELi4ELi4ELb0EEENS1_24CollectiveEpilogueBwdGQAISA_fSD_Li256ELb1ELb1EEENS1_19SingleTileSchedulerILb1ELb0ELb0ELi128EEEEEEEEEvNT_6ParamsE$_ZN4cute3eso3ESOILb1ELb0EJNS_6LayoutINS_5tupleIJNS3_IJNS_1CILi4EEENS4_ILi1EEEEEEEEENS3_IJNS3_IJS6_NS4_ILi0EEEEEEEEEEENS_10ViewEngineINS_8gmem_ptrIPKfEEEEEEC2ERKSC_RKSI_:
[----:B------:R-:W-:Y:S01]  /*9d00*/  IADD3 R4, R7, -c[0x0][0x20], RZ ;  /* 0x8000080007047a10 */ /* 0x000fe20007ffe0ff */
[----:B------:R-:W-:Y:S01]  /*9d10*/  IMAD.MOV.U32 R10, RZ, RZ, R6 ;  /* 0x000000ffff0a7224 */ /* 0x000fe200078e0006 */
[----:B------:R-:W-:-:S03]  /*9d20*/  MOV R11, 0x0 ;  /* 0x00000000000b7802 */ /* 0x000fc60000000f00 */
[----:B------:R1:W-:Y:S01]  /*9d30*/  STL.64 [R4], R2 ;  /* 0x0000000204007387 */ /* 0x0003e20000100a00 */
[----:B------:R-:W-:Y:S05]  /*9d40*/  RET.REL.NODEC R10 `(_ZN7cutlass13device_kernelIN5flash19enable_sm80_to_sm89INS1_16FlashAttnBwdSm80INS1_25CollectiveMainloopBwdSm80ILi2ELi2EN4cute5tupleIJNS5_1CILi128EEES8_NS7_ILi64EEEEEENS_10bfloat16_tEfNS_4arch4Sm80ELb0ELb1ELb1ELb1ELb1ELb0ELb0ELb0ELi2ELi4ELi4ELi4ELb0EEENS1_24CollectiveEpilogueBwdGQAISA_fSD_Li256ELb1ELb1EEENS1_19SingleTileSchedulerILb1ELb0ELb0ELi128EEEEEEEEEvNT_6ParamsE) ;  /* 0xffff62b00a007950 */ /* 0x000fea0003c3ffff */
        .type           $_ZN7cutlass13device_kernelIN5flash19enable_sm80_to_sm89INS1_16FlashAttnBwdSm80INS1_25CollectiveMainloopBwdSm80ILi2ELi2EN4cute5tupleIJNS5_1CILi128EEES8_NS7_ILi64EEEEEENS_10bfloat16_tEfNS_4arch4Sm80ELb0ELb1ELb1ELb1ELb1ELb0ELb0ELb0ELi2ELi4ELi4ELi4ELb0EEENS1_24CollectiveEpilogueBwdGQAISA_fSD_Li256ELb1ELb1EEENS1_19SingleTileSchedulerILb1ELb0ELb0ELi128EEEEEEEEEvNT_6ParamsE$_ZN4cute3eso3ESOILb1ELb0EJNS_6LayoutINS_5tupleIJNS3_IJNS_1CILi4EEENS4_ILi1EEEEEEEEENS3_IJNS3_IJS6_NS4_ILi0EEEEEEEEEEENS_10ViewEngineINS_8smem_ptrIPfEEEEEEC2ERKSC_RKSH_,@function
        .size           $_ZN7cutlass13device_kernelIN5flash19enable_sm80_to_sm89INS1_16FlashAttnBwdSm80INS1_25CollectiveMainloopBwdSm80ILi2ELi2EN4cute5tupleIJNS5_1CILi128EEES8_NS7_ILi64EEEEEENS_10bfloat16_tEfNS_4arch4Sm80ELb0ELb1ELb1ELb1ELb1ELb0ELb0ELb0ELi2ELi4ELi4ELi4ELb0EEENS1_24CollectiveEpilogueBwdGQAISA_fSD_Li256ELb1ELb1EEENS1_19SingleTileSchedulerILb1ELb0ELb0ELi128EEEEEEEEEvNT_6ParamsE$_ZN4cute3eso3ESOILb1ELb0EJNS_6LayoutINS_5tupleIJNS3_IJNS_1CILi4EEENS4_ILi1EEEEEEEEENS3_IJNS3_IJS6_NS4_ILi0EEEEEEEEEEENS_10ViewEngineINS_8smem_ptrIPfEEEEEEC2ERKSC_RKSH_,($_ZN7cutlass13device_kernelIN5flash19enable_sm80_to_sm89INS1_16FlashAttnBwdSm80INS1_25CollectiveMainloopBwdSm80ILi2ELi2EN4cute5tupleIJNS5_1CILi128EEES8_NS7_ILi64EEEEEENS_10bfloat16_tEfNS_4arch4Sm80ELb0ELb1ELb1ELb1ELb1ELb0ELb0ELb0ELi2ELi4ELi4ELi4ELb0EEENS1_24CollectiveEpilogueBwdGQAISA_fSD_Li256ELb1ELb1EEENS1_19SingleTileSchedulerILb1ELb0ELb0ELi128EEEEEEEEEvNT_6ParamsE$_ZN4cute3eso3ESOILb1ELb0EJNS_6LayoutINS_5tupleIJNS3_IJNS_1CILi4EEENS4_ILi1EEEEEEEEENS3_IJNS3_IJS6_NS4_ILi0EEEEEEEEEEENS_10ViewEngineIPjEEEEC2ERKSC_RKSF_ - $_ZN7cutlass13device_kernelIN5flash19enable_sm80_to_sm89INS1_16FlashAttnBwdSm80INS1_25CollectiveMainloopBwdSm80ILi2ELi2EN4cute5tupleIJNS5_1CILi128EEES8_NS7_ILi64EEEEEENS_10bfloat16_tEfNS_4arch4Sm80ELb0ELb1ELb1ELb1ELb1ELb0ELb0ELb0ELi2ELi4ELi4ELi4ELb0EEENS1_24CollectiveEpilogueBwdGQAISA_fSD_Li256ELb1ELb1EEENS1_19SingleTileSchedulerILb1ELb0ELb0ELi128EEEEEEEEEvNT_6ParamsE$_ZN4cute3eso3ESOILb1ELb0EJNS_6LayoutINS_5tupleIJNS3_IJNS_1CILi4EEENS4_ILi1EEEEEEEEENS3_IJNS3_IJS6_NS4_ILi0EEEEEEEEEEENS_10ViewEngineINS_8smem_ptrIPfEEEEEEC2ERKSC_RKSH_)
$_ZN7cutlass13device_kernelIN5flash19enable_sm80_to_sm89INS1_16FlashAttnBwdSm80INS1_25CollectiveMainloopBwdSm80ILi2ELi2EN4cute5tupleIJNS5_1CILi128EEES8_NS7_ILi64EEEEEENS_10bfloat16_tEfNS_4arch4Sm80ELb0ELb1ELb1ELb1ELb1ELb0ELb0ELb0ELi2ELi4ELi4ELi4ELb0EEENS1_24CollectiveEpilogueBwdGQAISA_fSD_Li256ELb1ELb1EEENS1_19SingleTileSchedulerILb1ELb0ELb0ELi128EEEEEEEEEvNT_6ParamsE$_ZN4cute3eso3ESOILb1ELb0EJNS_6LayoutINS_5tupleIJNS3_IJNS_1CILi4EEENS4_ILi1EEEEEEEEENS3_IJNS3_IJS6_NS4_ILi0EEEEEEEEEEENS_10ViewEngineINS_8smem_ptrIPfEEEEEEC2ERKSC_RKSH_:
[----:B------:R-:W-:Y:S02]  /*9d50*/  IADD3 R6, R7, -c[0x0][0x20], RZ ;  /* 0x8000080007067a10 */ /* 0x000fe40007ffe0ff */
[----:B------:R-:W-:-:S03]  /*9d60*/  MOV R9, 0x0 ;  /* 0x0000000000097802 */ /* 0x000fc60000000f00 */
[----:B------:R1:W-:Y:S01]  /*9d70*/  STL.64 [R6], R2 ;  /* 0x0000000206007387 */ /* 0x0003e20000100a00 */
[----:B------:R-:W-:Y:S05]  /*9d80*/  RET.REL.NODEC R8 `(_ZN7cutlass13device_kernelIN5flash19enable_sm80_to_sm89INS1_16FlashAttnBwdSm80INS1_25CollectiveMainloopBwdSm80ILi2ELi2EN4cute5tupleIJNS5_1CILi128EEES8_NS7_ILi64EEEEEENS_10bfloat16_tEfNS_4arch4Sm80ELb0ELb1ELb1ELb1ELb1ELb0ELb0ELb0ELi2ELi4ELi4ELi4ELb0EEENS1_24CollectiveEpilogueBwdGQAISA_fSD_Li256ELb1ELb1EEENS1_19SingleTileSchedulerILb1ELb0ELb0ELi128EEEEEEEEEvNT_6ParamsE) ;  /* 0xffff627008007950 */ /* 0x000fea0003c3ffff */
        .type           $_ZN7cutlass13device_kernelIN5flash19enable_sm80_to_sm89INS1_16FlashAttnBwdSm80INS1_25CollectiveMainloopBwdSm80ILi2ELi2EN4cute5tupleIJNS5_1CILi128EEES8_NS7_ILi64EEEEEENS_10bfloat16_tEfNS_4arch4Sm80ELb0ELb1ELb1ELb1ELb1ELb0ELb0ELb0ELi2ELi4ELi4ELi4ELb0EEENS1_24CollectiveEpilogueBwdGQAISA_fSD_Li256ELb1ELb1EEENS1_19SingleTileSchedulerILb1ELb0ELb0ELi128EEEEEEEEEvNT_6ParamsE$_ZN4cute3eso3ESOILb1ELb0EJNS_6LayoutINS_5tupleIJNS3_IJNS_1CILi4EEENS4_ILi1EEEEEEEEENS3_IJNS3_IJS6_NS4_ILi0EEEEEEEEEEENS_10ViewEngineIPjEEEEC2ERKSC_RKSF_,@function
        .size           $_ZN7cutlass13device_kernelIN5flash19enable_sm80_to_sm89INS1_16FlashAttnBwdSm80INS1_25CollectiveMainloopBwdSm80ILi2ELi2EN4cute5tupleIJNS5_1CILi128EEES8_NS7_ILi64EEEEEENS_10bfloat16_tEfNS_4arch4Sm80ELb0ELb1ELb1ELb1ELb1ELb0ELb0ELb0ELi2ELi4ELi4ELi4ELb0EEENS1_24CollectiveEpilogueBwdGQAISA_fSD_Li256ELb1ELb1EEENS1_19SingleTileSchedulerILb1ELb0ELb0ELi128EEEEEEEEEvNT_6ParamsE$_ZN4cute3eso3ESOILb1ELb0EJNS_6LayoutINS_5tupleIJNS3_IJNS_1CILi4EEENS4_ILi1EEEEEEEEENS3_IJNS3_IJS6_NS4_ILi0EEEEEEEEEEENS_10ViewEngineIPjEEEEC2ERKSC_RKSF_,($_ZN7cutlass13device_kernelIN5flash19enable_sm80_to_sm89INS1_16FlashAttnBwdSm80INS1_25CollectiveMainloopBwdSm80ILi2ELi2EN4cute5tupleIJNS5_1CILi128EEES8_NS7_ILi64EEEEEENS_10bfloat16_tEfNS_4arch4Sm80ELb0ELb1ELb1ELb1ELb1ELb0ELb0ELb0ELi2ELi4ELi4ELi4ELb0EEENS1_24CollectiveEpilogueBwdGQAISA_fSD_Li256ELb1ELb1EEENS1_19SingleTileSchedulerILb1ELb0ELb0ELi128EEEEEEEEEvNT_6ParamsE$_ZN4cute3eso3ESOILb1ELb0EJNS_6LayoutINS_5tupleIJNS3_IJNS_1CILi4EEENS4_ILi1EEEEEES6_EEENS3_IJNS3_IJS6_NS4_ILi0EEEEEES9_EEEEENS_10ViewEngineINS_8gmem_ptrIPKfEEEEEEC2ERKSC_RKSI_ - $_ZN7cutlass13device_kernelIN5flash19enable_sm80_to_sm89INS1_16FlashAttnBwdSm80INS1_25CollectiveMainloopBwdSm80ILi2ELi2EN4cute5tupleIJNS5_1CILi128EEES8_NS7_ILi64EEEEEENS_10bfloat16_tEfNS_4arch4Sm80ELb0ELb1ELb1ELb1ELb1ELb0ELb0ELb0ELi2ELi4ELi4ELi4ELb0EEENS1_24CollectiveEpilogueBwdGQAISA_fSD_Li256ELb1ELb1EEENS1_19SingleTileSchedulerILb1ELb0ELb0ELi128EEEEEEEEEvNT_6ParamsE$_ZN4cute3eso3ESOILb1ELb0EJNS_6LayoutINS_5tupleIJNS3_IJNS_1CILi4EEENS4_ILi1EEEEEEEEENS3_IJNS3_IJS6_NS4_ILi0EEEEEEEEEEENS_10ViewEngineIPjEEEEC2ERKSC_RKSF_)
$_ZN7cutlass13device_kernelIN5flash19enable_sm80_to_sm89INS1_16FlashAttnBwdSm80INS1_25CollectiveMainloopBwdSm80ILi2ELi2EN4cute5tupleIJNS5_1CILi128EEES8_NS7_ILi64EEEEEENS_10bfloat16_tEfNS_4arch4Sm80ELb0ELb1ELb1ELb1ELb1ELb0ELb0ELb0ELi2ELi4ELi4ELi4ELb0EEENS1_24CollectiveEpilogueBwdGQAISA_fSD_Li256ELb1ELb1EEENS1_19SingleTileSchedulerILb1ELb0ELb0ELi128EEEEEEEEEvNT_6ParamsE$_ZN4cute3eso3ESOILb1ELb0EJNS_6LayoutINS_5tupleIJNS3_IJNS_1CILi4EEENS4_ILi1EEEEEEEEENS3_IJNS3_IJS6_NS4_ILi0EEEEEEEEEEENS_10ViewEngineIPjEEEEC2ERKSC_RKSF_:
[----:B------:R-:W-:Y:S02]  /*9d90*/  IADD3 R2, R70, -c[0x0][0x20], RZ ;  /* 0x8000080046027a10 */ /* 0x000fe40007ffe0ff */
[----:B------:R-:W-:-:S03]  /*9da0*/  MOV R7, 0x0 ;  /* 0x0000000000077802 */ /* 0x000fc60000000f00 */
[----:B------:R1:W-:Y:S01]  /*9db0*/  STL.64 [R2], R4 ;  /* 0x0000000402007387 */ /* 0x0003e20000100a00 */
[----:B------:R-:W-:Y:S05]  /*9dc0*/  RET.REL.NODEC R6 `(_ZN7cutlass13device_kernelIN5flash19enable_sm80_to_sm89INS1_16FlashAttnBwdSm80INS1_25CollectiveMainloopBwdSm80ILi2ELi2EN4cute5tupleIJNS5_1CILi128EEES8_NS7_ILi64EEEEEENS_10bfloat16_tEfNS_4arch4Sm80ELb0ELb1ELb1ELb1ELb1ELb0ELb0ELb0ELi2ELi4ELi4ELi4ELb0EEENS1_24CollectiveEpilogueBwdGQAISA_fSD_Li256ELb1ELb1EEENS1_19SingleTileSchedulerILb1ELb0ELb0ELi128EEEEEEEEEvNT_6ParamsE) ;  /* 0xffff623006007950 */ /* 0x000fea0003c3ffff */
        .type           $_ZN7cutlass13device_kernelIN5flash19enable_sm80_to_sm89INS1_16FlashAttnBwdSm80INS1_25CollectiveMainloopBwdSm80ILi2ELi2EN4cute5tupleIJNS5_1CILi128EEES8_NS7_ILi64EEEEEENS_10bfloat16_tEfNS_4arch4Sm80ELb0ELb1ELb1ELb1ELb1ELb0ELb0ELb0ELi2ELi4ELi4ELi4ELb0EEENS1_24CollectiveEpilogueBwdGQAISA_fSD_Li256ELb1ELb1EEENS1_19SingleTileSchedulerILb1ELb0ELb0ELi128EEEEEEEEEvNT_6ParamsE$_ZN4cute3eso3ESOILb1ELb0EJNS_6LayoutINS_5tupleIJNS3_IJNS_1CILi4EEENS4_ILi1EEEEEES6_EEENS3_IJNS3_IJS6_NS4_ILi0EEEEEES9_EEEEENS_10ViewEngineINS_8gmem_ptrIPKfEEEEEEC2ERKSC_RKSI_,@function
        .size           $_ZN7cutlass13device_kernelIN5flash19enable_sm80_to_sm89INS1_16FlashAttnBwdSm80INS1_25CollectiveMainloopBwdSm80ILi2ELi2EN4cute5tupleIJNS5_1CILi128EEES8_NS7_ILi64EEEEEENS_10bfloat16_tEfNS_4arch4Sm80ELb0ELb1ELb1ELb1ELb1ELb0ELb0ELb0ELi2ELi4ELi4ELi4ELb0EEENS1_24CollectiveEpilogueBwdGQAISA_fSD_Li256ELb1ELb1EEENS1_19SingleTileSchedulerILb1ELb0ELb0ELi128EEEEEEEEEvNT_6ParamsE$_ZN4cute3eso3ESOILb1ELb0EJNS_6LayoutINS_5tupleIJNS3_IJNS_1CILi4EEENS4_ILi1EEEEEES6_EEENS3_IJNS3_IJS6_NS4_ILi0EEEEEES9_EEEEENS_10ViewEngineINS_8gmem_ptrIPKfEEEEEEC2ERKSC_RKSI_,($_ZN7cutlass13device_kernelIN5flash19enable_sm80_to_sm89INS1_16FlashAttnBwdSm80INS1_25CollectiveMainloopBwdSm80ILi2ELi2EN4cute5tupleIJNS5_1CILi128EEES8_NS7_ILi64EEEEEENS_10bfloat16_tEfNS_4arch4Sm80ELb0ELb1ELb1ELb1ELb1ELb0ELb0ELb0ELi2ELi4ELi4ELi4ELb0EEENS1_24CollectiveEpilogueBwdGQAISA_fSD_Li256ELb1ELb1EEENS1_19SingleTileSchedulerILb1ELb0ELb0ELi128EEEEEEEEEvNT_6ParamsE$_ZN4cute3eso3ESOILb1ELb0EJNS_6LayoutINS_5tupleIJNS3_IJNS_1CILi4EEENS4_ILi1EEEEEES6_EEENS3_IJNS3_IJS6_NS4_ILi0EEEEEES9_EEEEENS_10ViewEngineINS_8smem_ptrIPfEEEEEEC2ERKSC_RKSH_ - $_ZN7cutlass13device_kernelIN5flash19enable_sm80_to_sm89INS1_16FlashAttnBwdSm80INS1_25CollectiveMainloopBwdSm80ILi2ELi2EN4cute5tupleIJNS5_1CILi128EEES8_NS7_ILi64EEEEEENS_10bfloat16_tEfNS_4arch4Sm80ELb0ELb1ELb1ELb1ELb1ELb0ELb0ELb0ELi2ELi4ELi4ELi4ELb0EEENS1_24CollectiveEpilogueBwdGQAISA_fSD_Li256ELb1ELb1EEENS1_19SingleTileSchedulerILb1ELb0ELb0ELi128EEEEEEEEEvNT_6ParamsE$_ZN4cute3eso3ESOILb1ELb0EJNS_6LayoutINS_5tupleIJNS3_IJNS_1CILi4EEENS4_ILi1EEEEEES6_EEENS3_IJNS3_IJS6_NS4_ILi0EEEEEES9_EEEEENS_10ViewEngineINS_8gmem_ptrIPKfEEEEEEC2ERKSC_RKSI_)
$_ZN7cutlass13device_kernelIN5flash19enable_sm80_to_sm89INS1_16FlashAttnBwdSm80INS1_25CollectiveMainloopBwdSm80ILi2ELi2EN4cute5tupleIJNS5_1CILi128EEES8_NS7_ILi64EEEEEENS_10bfloat16_tEfNS_4arch4Sm80ELb0ELb1ELb1ELb1ELb1ELb0ELb0ELb0ELi2ELi4ELi4ELi4ELb0EEENS1_24CollectiveEpilogueBwdGQAISA_fSD_Li256ELb1ELb1EEENS1_19SingleTileSchedulerILb1ELb0ELb0ELi128EEEEEEEEEvNT_6ParamsE$_ZN4cute3eso3ESOILb1ELb0EJNS_6LayoutINS_5tupleIJNS3_IJNS_1CILi4EEENS4_ILi1EEEEEES6_EEENS3_IJNS3_IJS6_NS4_ILi0EEEEEES9_EEEEENS_10ViewEngineINS_8gmem_ptrIPKfEEEEEEC2ERKSC_RKSI_:
[----:B------:R-:W-:Y:S01]  /*9dd0*/  IADD3 R4, R13, -c[0x0][0x20], RZ ;  /* 0x800008000d047a10 */ /* 0x000fe20007ffe0ff */
[----:B------:R-:W-:Y:S01]  /*9de0*/  IMAD.MOV.U32 R8, RZ, RZ, R6 ;  /* 0x000000ffff087224 */ /* 0x000fe200078e0006 */
[----:B------:R-:W-:-:S03]  /*9df0*/  MOV R9, 0x0 ;  /* 0x0000000000097802 */ /* 0x000fc60000000f00 */
[----:B------:R1:W-:Y:S01]  /*9e00*/  STL.64 [R4], R2 ;  /* 0x0000000204007387 */ /* 0x0003e20000100a00 */
[----:B------:R-:W-:Y:S05]  /*9e10*/  RET.REL.NODEC R8 `(_ZN7cutlass13device_kernelIN5flash19enable_sm80_to_sm89INS1_16FlashAttnBwdSm80INS1_25CollectiveMainloopBwdSm80ILi2ELi2EN4cute5tupleIJNS5_1CILi128EEES8_NS7_ILi64EEEEEENS_10bfloat16_tEfNS_4arch4Sm80ELb0ELb1ELb1ELb1ELb1ELb0ELb0ELb0ELi2ELi4ELi4ELi4ELb0EEENS1_24CollectiveEpilogueBwdGQAISA_fSD_Li256ELb1ELb1EEENS1_19SingleTileSchedulerILb1ELb0ELb0ELi128EEEEEEEEEvNT_6ParamsE) ;  /* 0xffff61e008007950 */ /* 0x000fea0003c3ffff */
        .type           $_ZN7cutlass13device_kernelIN5flash19enable_sm80_to_sm89INS1_16FlashAttnBwdSm80INS1_25CollectiveMainloopBwdSm80ILi2ELi2EN4cute5tupleIJNS5_1CILi128EEES8_NS7_ILi64EEEEEENS_10bfloat16_tEfNS_4arch4Sm80ELb0ELb1ELb1ELb1ELb1ELb0ELb0ELb0ELi2ELi4ELi4ELi4ELb0EEENS1_24CollectiveEpilogueBwdGQAISA_fSD_Li256ELb1ELb1EEENS1_19SingleTileSchedulerILb1ELb0ELb0ELi128EEEEEEEEEvNT_6ParamsE$_ZN4cute3eso3ESOILb1ELb0EJNS_6LayoutINS_5tupleIJNS3_IJNS_1CILi4EEENS4_ILi1EEEEEES6_EEENS3_IJNS3_IJS6_NS4_ILi0EEEEEES9_EEEEENS_10ViewEngineINS_8smem_ptrIPfEEEEEEC2ERKSC_RKSH_,@function
        .size           $_ZN7cutlass13device_kernelIN5flash19enable_sm80_to_sm89INS1_16FlashAttnBwdSm80INS1_25CollectiveMainloopBwdSm80ILi2ELi2EN4cute5tupleIJNS5_1CILi128EEES8_NS7_ILi64EEEEEENS_10bfloat16_tEfNS_4arch4Sm80ELb0ELb1ELb1ELb1ELb1ELb0ELb0ELb0ELi2ELi4ELi4ELi4ELb0EEENS1_24CollectiveEpilogueBwdGQAISA_fSD_Li256ELb1ELb1EEENS1_19SingleTileSchedulerILb1ELb0ELb0ELi128EEEEEEEEEvNT_6ParamsE$_ZN4cute3eso3ESOILb1ELb0EJNS_6LayoutINS_5tupleIJNS3_IJNS_1CILi4EEENS4_ILi1EEEEEES6_EEENS3_IJNS3_IJS6_NS4_ILi0EEEEEES9_EEEEENS_10ViewEngineINS_8smem_ptrIPfEEEEEEC2ERKSC_RKSH_,($_ZN7cutlass13device_kernelIN5flash19enable_sm80_to_sm89INS1_16FlashAttnBwdSm80INS1_25CollectiveMainloopBwdSm80ILi2ELi2EN4cute5tupleIJNS5_1CILi128EEES8_NS7_ILi64EEEEEENS_10bfloat16_tEfNS_4arch4Sm80ELb0ELb1ELb1ELb1ELb1ELb0ELb0ELb0ELi2ELi4ELi4ELi4ELb0EEENS1_24CollectiveEpilogueBwdGQAISA_fSD_Li256ELb1ELb1EEENS1_19SingleTileSchedulerILb1ELb0ELb0ELi128EEEEEEEEEvNT_6ParamsE$_ZN4cute3eso3ESOILb1ELb0EJNS_6LayoutINS_5tupleIJNS3_IJNS_1CILi4EEENS4_ILi1EEEEEES6_EEENS3_IJNS3_IJS6_NS4_ILi0EEEEEES9_EEEEEiEEC2ERKSC_RKi - $_ZN7cutlass13device_kernelIN5flash19enable_sm80_to_sm89INS1_16FlashAttnBwdSm80INS1_25CollectiveMainloopBwdSm80ILi2ELi2EN4cute5tupleIJNS5_1CILi128EEES8_NS7_ILi64EEEEEENS_10bfloat16_tEfNS_4arch4Sm80ELb0ELb1ELb1ELb1ELb1ELb0ELb0ELb0ELi2ELi4ELi4ELi4ELb0EEENS1_24CollectiveEpilogueBwdGQAISA_fSD_Li256ELb1ELb1EEENS1_19SingleTileSchedulerILb1ELb0ELb0ELi128EEEEEEEEEvNT_6ParamsE$_ZN4cute3eso3ESOILb1ELb0EJNS_6LayoutINS_5tupleIJNS3_IJNS_1CILi4EEENS4_ILi1EEEEEES6_EEENS3_IJNS3_IJS6_NS4_ILi0EEEEEES9_EEEEENS_10ViewEngineINS_8smem_ptrIPfEEEEEEC2ERKSC_RKSH_)
$_ZN7cutlass13device_kernelIN5flash19enable_sm80_to_sm89INS1_16FlashAttnBwdSm80INS1_25CollectiveMainloopBwdSm80ILi2ELi2EN4cute5tupleIJNS5_1CILi128EEES8_NS7_ILi64EEEEEENS_10bfloat16_tEfNS_4arch4Sm80ELb0ELb1ELb1ELb1ELb1ELb0ELb0ELb0ELi2ELi4ELi4ELi4ELb0EEENS1_24CollectiveEpilogueBwdGQAISA_fSD_Li256ELb1ELb1EEENS1_19SingleTileSchedulerILb1ELb0ELb0ELi128EEEEEEEEEvNT_6ParamsE$_ZN4cute3eso3ESOILb1ELb0EJNS_6LayoutINS_5tupleIJNS3_IJNS_1CILi4EEENS4_ILi1EEEEEES6_EEENS3_IJNS3_IJS6_NS4_ILi0EEEEEES9_EEEEENS_10ViewEngineINS_8smem_ptrIPfEEEEEEC2ERKSC_RKSH_:
[----:B------:R-:W-:Y:S02]  /*9e20*/  IADD3 R6, R13, -c[0x0][0x20], RZ ;  /* 0x800008000d067a10 */ /* 0x000fe40007ffe0ff */
[----:B------:R-:W-:-:S03]  /*9e30*/  MOV R9, 0x0 ;  /* 0x0000000000097802 */ /* 0x000fc60000000f00 */
[----:B------:R1:W-:Y:S01]  /*9e40*/  STL.64 [R6], R2 ;  /* 0x0000000206007387 */ /* 0x0003e20000100a00 */
[----:B------:R-:W-:Y:S05]  /*9e50*/  RET.REL.NODEC R8 `(_ZN7cutlass13device_kernelIN5flash19enable_sm80_to_sm89INS1_16FlashAttnBwdSm80INS1_25CollectiveMainloopBwdSm80ILi2ELi2EN4cute5tupleIJNS5_1CILi128EEES8_NS7_ILi64EEEEEENS_10bfloat16_tEfNS_4arch4Sm80ELb0ELb1ELb1ELb1ELb1ELb0ELb0ELb0ELi2ELi4ELi4ELi4ELb0EEENS1_24CollectiveEpilogueBwdGQAISA_fSD_Li256ELb1ELb1EEENS1_19SingleTileSchedulerILb1ELb0ELb0ELi128EEEEEEEEEvNT_6ParamsE) ;  /* 0xffff61a008007950 */ /* 0x000fea0003c3ffff */
        .type           $_ZN7cutlass13device_kernelIN5flash19enable_sm80_to_sm89INS1_16FlashAttnBwdSm80INS1_25CollectiveMainloopBwdSm80ILi2ELi2EN4cute5tupleIJNS5_1CILi128EEES8_NS7_ILi64EEEEEENS_10bfloat16_tEfNS_4arch4Sm80ELb0ELb1ELb1ELb1ELb1ELb0ELb0ELb0ELi2ELi4ELi4ELi4ELb0EEENS1_24CollectiveEpilogueBwdGQAISA_fSD_Li256ELb1ELb1EEENS1_19SingleTileSchedulerILb1ELb0ELb0ELi128EEEEEEEEEvNT_6ParamsE$_ZN4cute3eso3ESOILb1ELb0EJNS_6LayoutINS_5tupleIJNS3_IJNS_1CILi4EEENS4_ILi1EEEEEES6_EEENS3_IJNS3_IJS6_NS4_ILi0EEEEEES9_EEEEEiEEC2ERKSC_RKi,@function
        .size           $_ZN7cutlass13device_kernelIN5flash19enable_sm80_to_sm89INS1_16FlashAttnBwdSm80INS1_25CollectiveMainloopBwdSm80ILi2ELi2EN4cute5tupleIJNS5_1CILi128EEES8_NS7_ILi64EEEEEENS_10bfloat16_tEfNS_4arch4Sm80ELb0ELb1ELb1ELb1ELb1ELb0ELb0ELb0ELi2ELi4ELi4ELi4ELb0EEENS1_24CollectiveEpilogueBwdGQAISA_fSD_Li256ELb1ELb1EEENS1_19SingleTileSchedulerILb1ELb0ELb0ELi128EEEEEEEEEvNT_6ParamsE$_ZN4cute3eso3ESOILb1ELb0EJNS_6LayoutINS_5tupleIJNS3_IJNS_1CILi4EEENS4_ILi1EEEEEES6_EEENS3_IJNS3_IJS6_NS4_ILi0EEEEEES9_EEEEEiEEC2ERKSC_RKi,($_ZN7cutlass13device_kernelIN5flash19enable_sm80_to_sm89INS1_16FlashAttnBwdSm80INS1_25CollectiveMainloopBwdSm80ILi2ELi2EN4cute5tupleIJNS5_1CILi128EEES8_NS7_ILi64EEEEEENS_10bfloat16_tEfNS_4arch4Sm80ELb0ELb1ELb1ELb1ELb1ELb0ELb0ELb0ELi2ELi4ELi4ELi4ELb0EEENS1_24CollectiveEpilogueBwdGQAISA_fSD_Li256ELb1ELb1EEENS1_19SingleTileSchedulerILb1ELb0ELb0ELi128EEEEEEEEEvNT_6ParamsE$_ZN4cute3eso3ESOILb1ELb0EJNS_6LayoutINS_5tupleIJNS3_IJNS_1CILi8EEENS4_ILi1EEEEEEEEENS3_IJNS3_IJS6_NS4_ILi0EEEEEEEEEEENS_10ViewEngineINS_8gmem_ptrIPKN7cutlass10bfloat16_tEEEEEEEC2ERKSC_RKSK_ - $_ZN7cutlass13device_kernelIN5flash19enable_sm80_to_sm89INS1_16FlashAttnBwdSm80INS1_25CollectiveMainloopBwdSm80ILi2ELi2EN4cute5tupleIJNS5_1CILi128EEES8_NS7_ILi64EEEEEENS_10bfloat16_tEfNS_4arch4Sm80ELb0ELb1ELb1ELb1ELb1ELb0ELb0ELb0ELi2ELi4ELi4ELi4ELb0EEENS1_24CollectiveEpilogueBwdGQAISA_fSD_Li256ELb1ELb1EEENS1_19SingleTileSchedulerILb1ELb0ELb0ELi128EEEEEEEEEvNT_6ParamsE$_ZN4cute3eso3ESOILb1ELb0EJNS_6LayoutINS_5tupleIJNS3_IJNS_1CILi4EEENS4_ILi1EEEEEES6_EEENS3_IJNS3_IJS6_NS4_ILi0EEEEEES9_EEEEEiEEC2ERKSC_RKi)
$_ZN7cutlass13device_kernelIN5flash19enable_sm80_to_sm89INS1_16FlashAttnBwdSm80INS1_25CollectiveMainloopBwdSm80ILi2ELi2EN4cute5tupleIJNS5_1CILi128EEES8_NS7_ILi64EEEEEENS_10bfloat16_tEfNS_4arch4Sm80ELb0ELb1ELb1ELb1ELb1ELb0ELb0ELb0ELi2ELi4ELi4ELi4ELb0EEENS1_24CollectiveEpilogueBwdGQAISA_fSD_Li256ELb1ELb1EEENS1_19SingleTileSchedulerILb1ELb0ELb0ELi128EEEEEEEEEvNT_6ParamsE$_ZN4cute3eso3ESOILb1ELb0EJNS_6LayoutINS_5tupleIJNS3_IJNS_1CILi4EEENS4_ILi1EEEEEES6_EEENS3_IJNS3_IJS6_NS4_ILi0EEEEEES9_EEEEEiEEC2ERKSC_RKi:
[----:B------:R-:W-:Y:S01]  /*9e60*/  IADD3 R2, R13, -c[0x0][0x20], RZ ;  /* 0x800008000d027a10 */ /* 0x000fe20007ffe0ff */
[----:B------:R-:W-:Y:S01]  /*9e70*/  IMAD.MOV.U32 R8, RZ, RZ, R6 ;  /* 0x000000ffff087224 */ /* 0x000fe200078e0006 */
[----:B------:R-:W-:-:S03]  /*9e80*/  MOV R9, 0x0 ;  /* 0x0000000000097802 */ /* 0x000fc60000000f00 */
[----:B------:R1:W-:Y:S01]  /*9e90*/  STL [R2], R3 ;  /* 0x0000000302007387 */ /* 0x0003e20000100800 */
[----:B------:R-:W-:Y:S05]  /*9ea0*/  RET.REL.NODEC R8 `(_ZN7cutlass13device_kernelIN5flash19enable_sm80_to_sm89INS1_16FlashAttnBwdSm80INS1_25CollectiveMainloopBwdSm80ILi2ELi2EN4cute5tupleIJNS5_1CILi128EEES8_NS7_ILi64EEEEEENS_10bfloat16_tEfNS_4arch4Sm80ELb0ELb1ELb1ELb1ELb1ELb0ELb0ELb0ELi2ELi4ELi4ELi4ELb0EEENS1_24CollectiveEpilogueBwdGQAISA_fSD_Li256ELb1ELb1EEENS1_19SingleTileSchedulerILb1ELb0ELb0ELi128EEEEEEEEEvNT_6ParamsE) ;  /* 0xffff615008007950 */ /* 0x000fea0003c3ffff */
        .type           $_ZN7cutlass13device_kernelIN5flash19enable_sm80_to_sm89INS1_16FlashAttnBwdSm80INS1_25CollectiveMainloopBwdSm80ILi2ELi2EN4cute5tupleIJNS5_1CILi128EEES8_NS7_ILi64EEEEEENS_10bfloat16_tEfNS_4arch4Sm80ELb0ELb1ELb1ELb1ELb1ELb0ELb0ELb0ELi2ELi4ELi4ELi4ELb0EEENS1_24CollectiveEpilogueBwdGQAISA_fSD_Li256ELb1ELb1EEENS1_19SingleTileSchedulerILb1ELb0ELb0ELi128EEEEEEEEEvNT_6ParamsE$_ZN4cute3eso3ESOILb1ELb0EJNS_6LayoutINS_5tupleIJNS3_IJNS_1CILi8EEENS4_ILi1EEEEEEEEENS3_IJNS3_IJS6_NS4_ILi0EEEEEEEEEEENS_10ViewEngineINS_8gmem_ptrIPKN7cutlass10bfloat16_tEEEEEEEC2ERKSC_RKSK_,@function
        .size           $_ZN7cutlass13device_kernelIN5flash19enable_sm80_to_sm89INS1_16FlashAttnBwdSm80INS1_25CollectiveMainloopBwdSm80ILi2ELi2EN4cute5tupleIJNS5_1CILi128EEES8_NS7_ILi64EEEEEENS_10bfloat16_tEfNS_4arch4Sm80ELb0ELb1ELb1ELb1ELb1ELb0ELb0ELb0ELi2ELi4ELi4ELi4ELb0EEENS1_24CollectiveEpilogueBwdGQAISA_fSD_Li256ELb1ELb1EEENS1_19SingleTileSchedulerILb1ELb0ELb0ELi128EEEEEEEEEvNT_6ParamsE$_ZN4cute3eso3ESOILb1ELb0EJNS_6LayoutINS_5tupleIJNS3_IJNS_1CILi8EEENS4_ILi1EEEEEEEEENS3_IJNS3_IJS6_NS4_ILi0EEEEEEEEEEENS_10ViewEngineINS_8gmem_ptrIPKN7cutlass10bfloat16_tEEEEEEEC2ERKSC_RKSK_,($_ZN7cutlass13device_kernelIN5flash19enable_sm80_to_sm89INS1_16FlashAttnBwdSm80INS1_25CollectiveMainloopBwdSm80ILi2ELi2EN4cute5tupleIJNS5_1CILi128EEES8_NS7_ILi64EEEEEENS_10bfloat16_tEfNS_4arch4Sm80ELb0ELb1ELb1ELb1ELb1ELb0ELb0ELb0ELi2ELi4ELi4ELi4ELb0EEENS1_24CollectiveEpilogueBwdGQAISA_fSD_Li256ELb1ELb1EEENS1_19SingleTileSchedulerILb1ELb0ELb0ELi128EEEEEEEEEvNT_6ParamsE$_ZN4cute3eso3ESOILb1ELb0EJNS_6LayoutINS_5tupleIJNS3_IJNS_1CILi8EEENS4_ILi1EEEEEEEEENS3_IJNS3_IJS6_NS4_ILi0EEEEEEEEEEENS_10ViewEngineINS_8smem_ptrIPN7cutlass10bfloat16_tEEEEEEEC2ERKSC_RKSJ_ - $_ZN7cutlass13device_kernelIN5flash19enable_sm80_to_sm89INS1_16FlashAttnBwdSm80INS1_25CollectiveMainloopBwdSm80ILi2ELi2EN4cute5tupleIJNS5_1CILi128EEES8_NS7_ILi64EEEEEENS_10bfloat16_tEfNS_4arch4Sm80ELb0ELb1ELb1ELb1ELb1ELb0ELb0ELb0ELi2ELi4ELi4ELi4ELb0EEENS1_24CollectiveEpilogueBwdGQAISA_fSD_Li256ELb1ELb1EEENS1_19SingleTileSchedulerILb1ELb0ELb0ELi128EEEEEEEEEvNT_6ParamsE$_ZN4cute3eso3ESOILb1ELb0EJNS_6LayoutINS_5tupleIJNS3_IJNS_1CILi8EEENS4_ILi1EEEEEEEEENS3_IJNS3_IJS6_NS4_ILi0EEEEEEEEEEENS_10ViewEngineINS_8gmem_ptrIPKN7cutlass10bfloat16_tEEEEEEEC2ERKSC_RKSK_)
$_ZN7cutlass13device_kernelIN5flash19enable_sm80_to_sm89INS1_16FlashAttnBwdSm80INS1_25CollectiveMainloopBwdSm80ILi2ELi2EN4cute5tupleIJNS5_1CILi128EEES8_NS7_ILi64EEEEEENS_10bfloat16_tEfNS_4arch4Sm80ELb0ELb1ELb1ELb1ELb1ELb0ELb0ELb0ELi2ELi4ELi4ELi4ELb0EEENS1_24CollectiveEpilogueBwdGQAISA_fSD_Li256ELb1ELb1EEENS1_19SingleTileSchedulerILb1ELb0ELb0ELi128EEEEEEEEEvNT_6ParamsE$_ZN4cute3eso3ESOILb1ELb0EJNS_6LayoutINS_5tupleIJNS3_IJNS_1CILi8EEENS4_ILi1EEEEEEEEENS3_IJNS3_IJS6_NS4_ILi0EEEEEEEEEEENS_10ViewEngineINS_8gmem_ptrIPKN7cutlass10bfloat16_tEEEEEEEC2ERKSC_RKSK_:
[----:B------:R-:W-:Y:S01]  /*9eb0*/  IADD3 R4, R13, -c[0x0][0x20], RZ ;  /* 0x800008000d047a10 */ /* 0x000fe20007ffe0ff */
[----:B------:R-:W-:Y:S01]  /*9ec0*/  IMAD.MOV.U32 R8, RZ, RZ, R6 ;  /* 0x000000ffff087224 */ /* 0x000fe200078e0006 */
[----:B------:R-:W-:-:S03]  /*9ed0*/  MOV R9, 0x0 ;  /* 0x0000000000097802 */ /* 0x000fc60000000f00 */
[----:B------:R1:W-:Y:S01]  /*9ee0*/  STL.64 [R4], R2 ;  /* 0x0000000204007387 */ /* 0x0003e20000100a00 */
[----:B------:R-:W-:Y:S05]  /*9ef0*/  RET.REL.NODEC R8 `(_ZN7cutlass13device_kernelIN5flash19enable_sm80_to_sm89INS1_16FlashAttnBwdSm80INS1_25CollectiveMainloopBwdSm80ILi2ELi2EN4cute5tupleIJNS5_1CILi128EEES8_NS7_ILi64EEEEEENS_10bfloat16_tEfNS_4arch4Sm80ELb0ELb1ELb1ELb1ELb1ELb0ELb0ELb0ELi2ELi4ELi4ELi4ELb0EEENS1_24CollectiveEpilogueBwdGQAISA_fSD_Li256ELb1ELb1EEENS1_19SingleTileSchedulerILb1ELb0ELb0ELi128EEEEEEEEEvNT_6ParamsE) ;  /* 0xffff610008007950 */ /* 0x000fea0003c3ffff */
        .type           $_ZN7cutlass13device_kernelIN5flash19enable_sm80_to_sm89INS1_16FlashAttnBwdSm80INS1_25CollectiveMainloopBwdSm80ILi2ELi2EN4cute5tupleIJNS5_1CILi128EEES8_NS7_ILi64EEEEEENS_10bfloat16_tEfNS_4arch4Sm80ELb0ELb1ELb1ELb1ELb1ELb0ELb0ELb0ELi2ELi4ELi4ELi4ELb0EEENS1_24CollectiveEpilogueBwdGQAISA_fSD_Li256ELb1ELb1EEENS1_19SingleTileSchedulerILb1ELb0ELb0ELi128EEEEEEEEEvNT_6ParamsE$_ZN4cute3eso3ESOILb1ELb0EJNS_6LayoutINS_5tupleIJNS3_IJNS_1CILi8EEENS4_ILi1EEEEEEEEENS3_IJNS3_IJS6_NS4_ILi0EEEEEEEEEEENS_10ViewEngineINS_8smem_ptrIPN7cutlass10bfloat16_tEEEEEEEC2ERKSC_RKSJ_,@function
        .size           $_ZN7cutlass13device_kernelIN5flash19enable_sm80_to_sm89INS1_16FlashAttnBwdSm80INS1_25CollectiveMainloopBwdSm80ILi2ELi2EN4cute5tupleIJNS5_1CILi128EEES8_NS7_ILi64EEEEEENS_10bfloat16_tEfNS_4arch4Sm80ELb0ELb1ELb1ELb1ELb1ELb0ELb0ELb0ELi2ELi4ELi4ELi4ELb0EEENS1_24CollectiveEpilogueBwdGQAISA_fSD_Li256ELb1ELb1EEENS1_19SingleTileSchedulerILb1ELb0ELb0ELi128EEEEEEEEEvNT_6ParamsE$_ZN4cute3eso3ESOILb1ELb0EJNS_6LayoutINS_5tupleIJNS3_IJNS_1CILi8EEENS4_ILi1EEEEEEEEENS3_IJNS3_IJS6_NS4_ILi0EEEEEEEEEEENS_10ViewEngineINS_8smem_ptrIPN7cutlass10bfloat16_tEEEEEEEC2ERKSC_RKSJ_,($_ZN7cutlass13device_kernelIN5flash19enable_sm80_to_sm89INS1_16FlashAttnBwdSm80INS1_25CollectiveMainloopBwdSm80ILi2ELi2EN4cute5tupleIJNS5_1CILi128EEES8_NS7_ILi64EEEEEENS_10bfloat16_tEfNS_4arch4Sm80ELb0ELb1ELb1ELb1ELb1ELb0ELb0ELb0ELi2ELi4ELi4ELi4ELb0EEENS1_24CollectiveEpilogueBwdGQAISA_fSD_Li256ELb1ELb1EEENS1_19SingleTileSchedulerILb1ELb0ELb0ELi128EEEEEEEEEvNT_6ParamsE$_ZN4cute3eso3ESOILb1ELb0EJNS_6LayoutINS_5tupleIJNS3_IJNS_1CILi8EEENS4_ILi1EEEEEEEEENS3_IJNS3_IJS6_NS4_ILi0EEEEEEEEEEENS_10ViewEngineIPN7cutlass10bfloat16_tEEEEEC2ERKSC_RKSH_ - $_ZN7cutlass13device_kernelIN5flash19enable_sm80_to_sm89INS1_16FlashAttnBwdSm80INS1_25CollectiveMainloopBwdSm80ILi2ELi2EN4cute5tupleIJNS5_1CILi128EEES8_NS7_ILi64EEEEEENS_10bfloat16_tEfNS_4arch4Sm80ELb0ELb1ELb1ELb1ELb1ELb0ELb0ELb0ELi2ELi4ELi4ELi4ELb0EEENS1_24CollectiveEpilogueBwdGQAISA_fSD_Li256ELb1ELb1EEENS1_19SingleTileSchedulerILb1ELb0ELb0ELi128EEEEEEEEEvNT_6ParamsE$_ZN4cute3eso3ESOILb1ELb0EJNS_6LayoutINS_5tupleIJNS3_IJNS_1CILi8EEENS4_ILi1EEEEEEEEENS3_IJNS3_IJS6_NS4_ILi0EEEEEEEEEEENS_10ViewEngineINS_8smem_ptrIPN7cutlass10bfloat16_tEEEEEEEC2ERKSC_RKSJ_)
$_ZN7cutlass13device_kernelIN5flash19enable_sm80_to_sm89INS1_16FlashAttnBwdSm80INS1_25CollectiveMainloopBwdSm80ILi2ELi2EN4cute5tupleIJNS5_1CILi128EEES8_NS7_ILi64EEEEEENS_10bfloat16_tEfNS_4arch4Sm80ELb0ELb1ELb1ELb1ELb1ELb0ELb0ELb0ELi2ELi4ELi4ELi4ELb0EEENS1_24CollectiveEpilogueBwdGQAISA_fSD_Li256ELb1ELb1EEENS1_19SingleTileSchedulerILb1ELb0ELb0ELi128EEEEEEEEEvNT_6ParamsE$_ZN4cute3eso3ESOILb1ELb0EJNS_6LayoutINS_5tupleIJNS3_IJNS_1CILi8EEENS4_ILi1EEEEEEEEENS3_IJNS3_IJS6_NS4_ILi0EEEEEEEEEEENS_10ViewEngineINS_8smem_ptrIPN7cutlass10bfloat16_tEEEEEEEC2ERKSC_RKSJ_:
[----:B------:R-:W-:Y:S02]  /*9f00*/  IADD3 R6, R6, -c[0x0][0x20], RZ ;  /* 0x8000080006067a10 */ /* 0x000fe40007ffe0ff */
[----:B------:R-:W-:-:S03]  /*9f10*/  MOV R9, 0x0 ;  /* 0x0000000000097802 */ /* 0x000fc60000000f00 */
[----:B------:R1:W-:Y:S01]  /*9f20*/  STL.64 [R6], R2 ;  /* 0x0000000206007387 */ /* 0x0003e20000100a00 */
[----:B------:R-:W-:Y:S05]  /*9f30*/  RET.REL.NODEC R8 `(_ZN7cutlass13device_kernelIN5flash19enable_sm80_to_sm89INS1_16FlashAttnBwdSm80INS1_25CollectiveMainloopBwdSm80ILi2ELi2EN4cute5tupleIJNS5_1CILi128EEES8_NS7_ILi64EEEEEENS_10bfloat16_tEfNS_4arch4Sm80ELb0ELb1ELb1ELb1ELb1ELb0ELb0ELb0ELi2ELi4ELi4ELi4ELb0EEENS1_24CollectiveEpilogueBwdGQAISA_fSD_Li256ELb1ELb1EEENS1_19SingleTileSchedulerILb1ELb0ELb0ELi128EEEEEEEEEvNT_6ParamsE) ;  /* 0xffff60c008007950 */ /* 0x000fea0003c3ffff */
        .type           $_ZN7cutlass13device_kernelIN5flash19enable_sm80_to_sm89INS1_16FlashAttnBwdSm80INS1_25CollectiveMainloopBwdSm80ILi2ELi2EN4cute5tupleIJNS5_1CILi128EEES8_NS7_ILi64EEEEEENS_10bfloat16_tEfNS_4arch4Sm80ELb0ELb1ELb1ELb1ELb1ELb0ELb0ELb0ELi2ELi4ELi4ELi4ELb0EEENS1_24CollectiveEpilogueBwdGQAISA_fSD_Li256ELb1ELb1EEENS1_19SingleTileSchedulerILb1ELb0ELb0ELi128EEEEEEEEEvNT_6ParamsE$_ZN4cute3eso3ESOILb1ELb0EJNS_6LayoutINS_5tupleIJNS3_IJNS_1CILi8EEENS4_ILi1EEEEEEEEENS3_IJNS3_IJS6_NS4_ILi0EEEEEEEEEEENS_10ViewEngineIPN7cutlass10bfloat16_tEEEEEC2ERKSC_RKSH_,@function
        .size           $_ZN7cutlass13device_kernelIN5flash19enable_sm80_to_sm89INS1_16FlashAttnBwdSm80INS1_25CollectiveMainloopBwdSm80ILi2ELi2EN4cute5tupleIJNS5_1CILi128EEES8_NS7_ILi64EEEEEENS_10bfloat16_tEfNS_4arch4Sm80ELb0ELb1ELb1ELb1ELb1ELb0ELb0ELb0ELi2ELi4ELi4ELi4ELb0EEENS1_24CollectiveEpilogueBwdGQAISA_fSD_Li256ELb1ELb1EEENS1_19SingleTileSchedulerILb1ELb0ELb0ELi128EEEEEEEEEvNT_6ParamsE$_ZN4cute3eso3ESOILb1ELb0EJNS_6LayoutINS_5tupleIJNS3_IJNS_1CILi8EEENS4_ILi1EEEEEEEEENS3_IJNS3_IJS6_NS4_ILi0EEEEEEEEEEENS_10ViewEngineIPN7cutlass10bfloat16_tEEEEEC2ERKSC_RKSH_,($_ZN7cutlass13device_kernelIN5flash19enable_sm80_to_sm89INS1_16FlashAttnBwdSm80INS1_25CollectiveMainloopBwdSm80ILi2ELi2EN4cute5tupleIJNS5_1CILi128EEES8_NS7_ILi64EEEEEENS_10bfloat16_tEfNS_4arch4Sm80ELb0ELb1ELb1ELb1ELb1ELb0ELb0ELb0ELi2ELi4ELi4ELi4ELb0EEENS1_24CollectiveEpilogueBwdGQAISA_fSD_Li256ELb1ELb1EEENS1_19SingleTileSchedulerILb1ELb0ELb0ELi128EEEEEEEEEvNT_6ParamsE$_ZN4cute3eso3ESOILb1ELb0EJNS_6LayoutINS_5tupleIJNS3_IJNS_1CILi8EEENS4_ILi1EEEEEEEEENS3_IJNS3_IJS6_NS4_ILi0EEEEEEEEEEEiEEC2ERKSC_RKi - $_ZN7cutlass13device_kernelIN5flash19enable_sm80_to_sm89INS1_16FlashAttnBwdSm80INS1_25CollectiveMainloopBwdSm80ILi2ELi2EN4cute5tupleIJNS5_1CILi128EEES8_NS7_ILi64EEEEEENS_10bfloat16_tEfNS_4arch4Sm80ELb0ELb1ELb1ELb1ELb1ELb0ELb0ELb0ELi2ELi4ELi4ELi4ELb0EEENS1_24CollectiveEpilogueBwdGQAISA_fSD_Li256ELb1ELb1EEENS1_19SingleTileSchedulerILb1ELb0ELb0ELi128EEEEEEEEEvNT_6ParamsE$_ZN4cute3eso3ESOILb1ELb0EJNS_6LayoutINS_5tupleIJNS3_IJNS_1CILi8EEENS4_ILi1EEEEEEEEENS3_IJNS3_IJS6_NS4_ILi0EEEEEEEEEEENS_10ViewEngineIPN7cutlass10bfloat16_tEEEEEC2ERKSC_RKSH_)
$_ZN7cutlass13device_kernelIN5flash19enable_sm80_to_sm89INS1_16FlashAttnBwdSm80INS1_25CollectiveMainloopBwdSm80ILi2ELi2EN4cute5tupleIJNS5_1CILi128EEES8_NS7_ILi64EEEEEENS_10bfloat16_tEfNS_4arch4Sm80ELb0ELb1ELb1ELb1ELb1ELb0ELb0ELb0ELi2ELi4ELi4ELi4ELb0EEENS1_24CollectiveEpilogueBwdGQAISA_fSD_Li256ELb1ELb1EEENS1_19SingleTileSchedulerILb1ELb0ELb0ELi128EEEEEEEEEvNT_6ParamsE$_ZN4cute3eso3ESOILb1ELb0EJNS_6LayoutINS_5tupleIJNS3_IJNS_1CILi8EEENS4_ILi1EEEEEEEEENS3_IJNS3_IJS6_NS4_ILi0EEEEEEEEEEENS_10ViewEngineIPN7cutlass10bfloat16_tEEEEEC2ERKSC_RKSH_:
[----:B------:R-:W-:Y:S01]  /*9f40*/  IADD3 R2, R70, -c[0x0][0x20], RZ ;  /* 0x8000080046027a10 */ /* 0x000fe20007ffe0ff */
[----:B------:R-:W-:Y:S01]  /*9f50*/  IMAD.MOV.U32 R7, RZ, RZ, R3 ;  /* 0x000000ffff077224 */ /* 0x000fe200078e0003 */
[----:B------:R-:W-:-:S04]  /*9f60*/  MOV R5, 0x0 ;  /* 0x0000000000057802 */ /* 0x000fc80000000f00 */
[----:B------:R1:W-:Y:S01]  /*9f70*/  STL.64 [R2], R6 ;  /* 0x0000000602007387 */ /* 0x0003e20000100a00 */
[----:B------:R-:W-:Y:S05]  /*9f80*/  RET.REL.NODEC R4 `(_ZN7cutlass13device_kernelIN5flash19enable_sm80_to_sm89INS1_16FlashAttnBwdSm80INS1_25CollectiveMainloopBwdSm80ILi2ELi2EN4cute5tupleIJNS5_1CILi128EEES8_NS7_ILi64EEEEEENS_10bfloat16_tEfNS_4arch4Sm80ELb0ELb1ELb1ELb1ELb1ELb0ELb0ELb0ELi2ELi4ELi4ELi4ELb0EEENS1_24CollectiveEpilogueBwdGQAISA_fSD_Li256ELb1ELb1EEENS1_19SingleTileSchedulerILb1ELb0ELb0ELi128EEEEEEEEEvNT_6ParamsE) ;  /* 0xffff607004007950 */ /* 0x000fea0003c3ffff */
        .type           $_ZN7cutlass13device_kernelIN5flash19enable_sm80_to_sm89INS1_16FlashAttnBwdSm80INS1_25CollectiveMainloopBwdSm80ILi2ELi2EN4cute5tupleIJNS5_1CILi128EEES8_NS7_ILi64EEEEEENS_10bfloat16_tEfNS_4arch4Sm80ELb0ELb1ELb1ELb1ELb1ELb0ELb0ELb0ELi2ELi4ELi4ELi4ELb0EEENS1_24CollectiveEpilogueBwdGQAISA_fSD_Li256ELb1ELb1EEENS1_19SingleTileSchedulerILb1ELb0ELb0ELi128EEEEEEEEEvNT_6ParamsE$_ZN4cute3eso3ESOILb1ELb0EJNS_6LayoutINS_5tupleIJNS3_IJNS_1CILi8EEENS4_ILi1EEEEEEEEENS3_IJNS3_IJS6_NS4_ILi0EEEEEEEEEEEiEEC2ERKSC_RKi,@function
        .size           $_ZN7cutlass13device_kernelIN5flash19enable_sm80_to_sm89INS1_16FlashAttnBwdSm80INS1_25CollectiveMainloopBwdSm80ILi2ELi2EN4cute5tupleIJNS5_1CILi128EEES8_NS7_ILi64EEEEEENS_10bfloat16_tEfNS_4arch4Sm80ELb0ELb1ELb1ELb1ELb1ELb0ELb0ELb0ELi2ELi4ELi4ELi4ELb0EEENS1_24CollectiveEpilogueBwdGQAISA_fSD_Li256ELb1ELb1EEENS1_19SingleTileSchedulerILb1ELb0ELb0ELi128EEEEEEEEEvNT_6ParamsE$_ZN4cute3eso3ESOILb1ELb0EJNS_6LayoutINS_5tupleIJNS3_IJNS_1CILi8EEENS4_ILi1EEEEEEEEENS3_IJNS3_IJS6_NS4_ILi0EEEEEEEEEEEiEEC2ERKSC_RKi,($_ZN7cutlass13device_kernelIN5flash19enable_sm80_to_sm89INS1_16FlashAttnBwdSm80INS1_25CollectiveMainloopBwdSm80ILi2ELi2EN4cute5tupleIJNS5_1CILi128EEES8_NS7_ILi64EEEEEENS_10bfloat16_tEfNS_4arch4Sm80ELb0ELb1ELb1ELb1ELb1ELb0ELb0ELb0ELi2ELi4ELi4ELi4ELb0EEENS1_24CollectiveEpilogueBwdGQAISA_fSD_Li256ELb1ELb1EEENS1_19SingleTileSchedulerILb1ELb0ELb0ELi128EEEEEEEEEvNT_6ParamsE$_ZN4cute3eso3ESOILb1ELb0EJNS_6LayoutINS_5tupleIJNS3_IJNS_1CILi8EEENS4_ILi1EEEEEEEEENS3_IJNS3_IJS6_NS4_ILi0EEEEEEEEEEElEEC2ERKSC_RKl - $_ZN7cutlass13device_kernelIN5flash19enable_sm80_to_sm89INS1_16FlashAttnBwdSm80INS1_25CollectiveMainloopBwdSm80ILi2ELi2EN4cute5tupleIJNS5_1CILi128EEES8_NS7_ILi64EEEEEENS_10bfloat16_tEfNS_4arch4Sm80ELb0ELb1ELb1ELb1ELb1ELb0ELb0ELb0ELi2ELi4ELi4ELi4ELb0EEENS1_24CollectiveEpilogueBwdGQAISA_fSD_Li256ELb1ELb1EEENS1_19SingleTileSchedulerILb1ELb0ELb0ELi128EEEEEEEEEvNT_6ParamsE$_ZN4cute3eso3ESOILb1ELb0EJNS_6LayoutINS_5tupleIJNS3_IJNS_1CILi8EEENS4_ILi1EEEEEEEEENS3_IJNS3_IJS6_NS4_ILi0EEEEEEEEEEEiEEC2ERKSC_RKi)
$_ZN7cutlass13device_kernelIN5flash19enable_sm80_to_sm89INS1_16FlashAttnBwdSm80INS1_25CollectiveMainloopBwdSm80ILi2ELi2EN4cute5tupleIJNS5_1CILi128EEES8_NS7_ILi64EEEEEENS_10bfloat16_tEfNS_4arch4Sm80ELb0ELb1ELb1ELb1ELb1ELb0ELb0ELb0ELi2ELi4ELi4ELi4ELb0EEENS1_24CollectiveEpilogueBwdGQAISA_fSD_Li256ELb1ELb1EEENS1_19SingleTileSchedulerILb1ELb0ELb0ELi128EEEEEEEEEvNT_6ParamsE$_ZN4cute3eso3ESOILb1ELb0EJNS_6LayoutINS_5tupleIJNS3_IJNS_1CILi8EEENS4_ILi1EEEEEEEEENS3_IJNS3_IJS6_NS4_ILi0EEEEEEEEEEEiEEC2ERKSC_RKi:
[----:B------:R-:W-:Y:S01]  /*9f90*/  IADD3 R2, R2, -c[0x0][0x20], RZ ;  /* 0x8000080002027a10 */ /* 0x000fe20007ffe0ff */
[----:B------:R-:W-:Y:S01]  /*9fa0*/  IMAD.MOV.U32 R10, RZ, RZ, R6 ;  /* 0x000000ffff0a7224 */ /* 0x000fe200078e0006 */
[----:B------:R-:W-:-:S03]  /*9fb0*/  MOV R11, 0x0 ;  /* 0x00000000000b7802 */ /* 0x000fc60000000f00 */
[----:B------:R1:W-:Y:S01]  /*9fc0*/  STL [R2], R3 ;  /* 0x0000000302007387 */ /* 0x0003e20000100800 */
[----:B------:R-:W-:Y:S05]  /*9fd0*/  RET.REL.NODEC R10 `(_ZN7cutlass13device_kernelIN5flash19enable_sm80_to_sm89INS1_16FlashAttnBwdSm80INS1_25CollectiveMainloopBwdSm80ILi2ELi2EN4cute5tupleIJNS5_1CILi128EEES8_NS7_ILi64EEEEEENS_10bfloat16_tEfNS_4arch4Sm80ELb0ELb1ELb1ELb1ELb1ELb0ELb0ELb0ELi2ELi4ELi4ELi4ELb0EEENS1_24CollectiveEpilogueBwdGQAISA_fSD_Li256ELb1ELb1EEENS1_19SingleTileSchedulerILb1ELb0ELb0ELi128EEEEEEEEEvNT_6ParamsE) ;  /* 0xffff60200a007950 */ /* 0x000fea0003c3ffff */
        .type           $_ZN7cutlass13device_kernelIN5flash19enable_sm80_to_sm89INS1_16FlashAttnBwdSm80INS1_25CollectiveMainloopBwdSm80ILi2ELi2EN4cute5tupleIJNS5_1CILi128EEES8_NS7_ILi64EEEEEENS_10bfloat16_tEfNS_4arch4Sm80ELb0ELb1ELb1ELb1ELb1ELb0ELb0ELb0ELi2ELi4ELi4ELi4ELb0EEENS1_24CollectiveEpilogueBwdGQAISA_fSD_Li256ELb1ELb1EEENS1_19SingleTileSchedulerILb1ELb0ELb0ELi128EEEEEEEEEvNT_6ParamsE$_ZN4cute3eso3ESOILb1ELb0EJNS_6LayoutINS_5tupleIJNS3_IJNS_1CILi8EEENS4_ILi1EEEEEEEEENS3_IJNS3_IJS6_NS4_ILi0EEEEEEEEEEElEEC2ERKSC_RKl,@function
        .size           $_ZN7cutlass13device_kernelIN5flash19enable_sm80_to_sm89INS1_16FlashAttnBwdSm80INS1_25CollectiveMainloopBwdSm80ILi2ELi2EN4cute5tupleIJNS5_1CILi128EEES8_NS7_ILi64EEEEEENS_10bfloat16_tEfNS_4arch4Sm80ELb0ELb1ELb1ELb1ELb1ELb0ELb0ELb0ELi2ELi4ELi4ELi4ELb0EEENS1_24CollectiveEpilogueBwdGQAISA_fSD_Li256ELb1ELb1EEENS1_19SingleTileSchedulerILb1ELb0ELb0ELi128EEEEEEEEEvNT_6ParamsE$_ZN4cute3eso3ESOILb1ELb0EJNS_6LayoutINS_5tupleIJNS3_IJNS_1CILi8EEENS4_ILi1EEEEEEEEENS3_IJNS3_IJS6_NS4_ILi0EEEEEEEEEEElEEC2ERKSC_RKl,($_ZN7cutlass13device_kernelIN5flash19enable_sm80_to_sm89INS1_16FlashAttnBwdSm80INS1_25CollectiveMainloopBwdSm80ILi2ELi2EN4cute5tupleIJNS5_1CILi128EEES8_NS7_ILi64EEEEEENS_10bfloat16_tEfNS_4arch4Sm80ELb0ELb1ELb1ELb1ELb1ELb0ELb0ELb0ELi2ELi4ELi4ELi4ELb0EEENS1_24CollectiveEpilogueBwdGQAISA_fSD_Li256ELb1ELb1EEENS1_19SingleTileSchedulerILb1ELb0ELb0ELi128EEEEEEEEEvNT_6ParamsE$_ZN4cute3eso3ESOILb1ELb0EJNS_6LayoutINS_5tupleIJNS3_IJNS_1CILi8EEENS4_ILi1EEEEEENS3_IJNS4_ILi2EEEEEEEEENS3_IJNS3_IJS6_NS4_ILi0EEEEEENS3_IJNS4_ILi4096EEEEEEEEEEENS_10ViewEngineINS_8smem_ptrIPN7cutlass10bfloat16_tEEEEEEEC2ERKSG_RKSN_ - $_ZN7cutlass13device_kernelIN5flash19enable_sm80_to_sm89INS1_16FlashAttnBwdSm80INS1_25CollectiveMainloopBwdSm80ILi2ELi2EN4cute5tupleIJNS5_1CILi128EEES8_NS7_ILi64EEEEEENS_10bfloat16_tEfNS_4arch4Sm80ELb0ELb1ELb1ELb1ELb1ELb0ELb0ELb0ELi2ELi4ELi4ELi4ELb0EEENS1_24CollectiveEpilogueBwdGQAISA_fSD_Li256ELb1ELb1EEENS1_19SingleTileSchedulerILb1ELb0ELb0ELi128EEEEEEEEEvNT_6ParamsE$_ZN4cute3eso3ESOILb1ELb0EJNS_6LayoutINS_5tupleIJNS3_IJNS_1CILi8EEENS4_ILi1EEEEEEEEENS3_IJNS3_IJS6_NS4_ILi0EEEEEEEEEEElEEC2ERKSC_RKl)
$_ZN7cutlass13device_kernelIN5flash19enable_sm80_to_sm89INS1_16FlashAttnBwdSm80INS1_25CollectiveMainloopBwdSm80ILi2ELi2EN4cute5tupleIJNS5_1CILi128EEES8_NS7_ILi64EEEEEENS_10bfloat16_tEfNS_4arch4Sm80ELb0ELb1ELb1ELb1ELb1ELb0ELb0ELb0ELi2ELi4ELi4ELi4ELb0EEENS1_24CollectiveEpilogueBwdGQAISA_fSD_Li256ELb1ELb1EEENS1_19SingleTileSchedulerILb1ELb0ELb0ELi128EEEEEEEEEvNT_6ParamsE$_ZN4cute3eso3ESOILb1ELb0EJNS_6LayoutINS_5tupleIJNS3_IJNS_1CILi8EEENS4_ILi1EEEEEEEEENS3_IJNS3_IJS6_NS4_ILi0EEEEEEEEEEElEEC2ERKSC_RKl:
[----:B------:R-:W-:Y:S01]  /*9fe0*/  IADD3 R2, R13, -c[0x0][0x20], RZ ;  /* 0x800008000d027a10 */ /* 0x000fe20007ffe0ff */
[----:B------:R-:W-:Y:S01]  /*9ff0*/  IMAD.MOV.U32 R8, RZ, RZ, R6 ;  /* 0x000000ffff087224 */ /* 0x000fe200078e0006 */
[----:B------:R-:W-:Y:S01]  /*a000*/  MOV R9, R3 ;  /* 0x0000000300097202 */ /* 0x000fe20000000f00 */
[----:B------:R-:W-:-:S04]  /*a010*/  IMAD.MOV.U32 R5, RZ, RZ, 0x0 ;  /* 0x00000000ff057424 */ /* 0x000fc800078e00ff */
[----:B------:R1:W-:Y:S01]  /*a020*/  STL.64 [R2], R8 ;  /* 0x0000000802007387 */ /* 0x0003e20000100a00 */
[----:B------:R-:W-:Y:S05]  /*a030*/  RET.REL.NODEC R4 `(_ZN7cutlass13device_kernelIN5flash19enable_sm80_to_sm89INS1_16FlashAttnBwdSm80INS1_25CollectiveMainloopBwdSm80ILi2ELi2EN4cute5tupleIJNS5_1CILi128EEES8_NS7_ILi64EEEEEENS_10bfloat16_tEfNS_4arch4Sm80ELb0ELb1ELb1ELb1ELb1ELb0ELb0ELb0ELi2ELi4ELi4ELi4ELb0EEENS1_24CollectiveEpilogueBwdGQAISA_fSD_Li256ELb1ELb1EEENS1_19SingleTileSchedulerILb1ELb0ELb0ELi128EEEEEEEEEvNT_6ParamsE) ;  /* 0xffff5fc004007950 */ /* 0x000fea0003c3ffff */
        .type           $_ZN7cutlass13device_kernelIN5flash19enable_sm80_to_sm89INS1_16FlashAttnBwdSm80INS1_25CollectiveMainloopBwdSm80ILi2ELi2EN4cute5tupleIJNS5_1CILi128EEES8_NS7_ILi64EEEEEENS_10bfloat16_tEfNS_4arch4Sm80ELb0ELb1ELb1ELb1ELb1ELb0ELb0ELb0ELi2ELi4ELi4ELi4ELb0EEENS1_24CollectiveEpilogueBwdGQAISA_fSD_Li256ELb1ELb1EEENS1_19SingleTileSchedulerILb1ELb0ELb0ELi128EEEEEEEEEvNT_6ParamsE$_ZN4cute3eso3ESOILb1ELb0EJNS_6LayoutINS_5tupleIJNS3_IJNS_1CILi8EEENS4_ILi1EEEEEENS3_IJNS4_ILi2EEEEEEEEENS3_IJNS3_IJS6_NS4_ILi0EEEEEENS3_IJNS4_ILi4096EEEEEEEEEEENS_10ViewEngineINS_8smem_ptrIPN7cutlass10bfloat16_tEEEEEEEC2ERKSG_RKSN_,@function
        .size           $_ZN7cutlass13device_kernelIN5flash19enable_sm80_to_sm89INS1_16FlashAttnBwdSm80INS1_25CollectiveMainloopBwdSm80ILi2ELi2EN4cute5tupleIJNS5_1CILi128EEES8_NS7_ILi64EEEEEENS_10bfloat16_tEfNS_4arch4Sm80ELb0ELb1ELb1ELb1ELb1ELb0ELb0ELb0ELi2ELi4ELi4ELi4ELb0EEENS1_24CollectiveEpilogueBwdGQAISA_fSD_Li256ELb1ELb1EEENS1_19SingleTileSchedulerILb1ELb0ELb0ELi128EEEEEEEEEvNT_6ParamsE$_ZN4cute3eso3ESOILb1ELb0EJNS_6LayoutINS_5tupleIJNS3_IJNS_1CILi8EEENS4_ILi1EEEEEENS3_IJNS4_ILi2EEEEEEEEENS3_IJNS3_IJS6_NS4_ILi0EEEEEENS3_IJNS4_ILi4096EEEEEEEEEEENS_10ViewEngineINS_8smem_ptrIPN7cutlass10bfloat16_tEEEEEEEC2ERKSG_RKSN_,($_ZN7cutlass13device_kernelIN5flash19enable_sm80_to_sm89INS1_16FlashAttnBwdSm80INS1_25CollectiveMainloopBwdSm80ILi2ELi2EN4cute5tupleIJNS5_1CILi128EEES8_NS7_ILi64EEEEEENS_10bfloat16_tEfNS_4arch4Sm80ELb0ELb1ELb1ELb1ELb1ELb0ELb0ELb0ELi2ELi4ELi4ELi4ELb0EEENS1_24CollectiveEpilogueBwdGQAISA_fSD_Li256ELb1ELb1EEENS1_19SingleTileSchedulerILb1ELb0ELb0ELi128EEEEEEEEEvNT_6ParamsE$_ZN4cute3eso3ESOILb1ELb0EJNS_6LayoutINS_5tupleIJNS3_IJNS_1CILi8EEENS4_ILi1EEEEEENS3_IJNS4_ILi2EEEEEEEEENS3_IJNS3_IJS6_NS4_ILi0EEEEEENS3_IJNS4_ILi64EEEEEEEEEEENS_10ViewEngineIPN7cutlass10bfloat16_tEEEEEC2ERKSG_RKSL_ - $_ZN7cutlass13device_kernelIN5flash19enable_sm80_to_sm89INS1_16FlashAttnBwdSm80INS1_25CollectiveMainloopBwdSm80ILi2ELi2EN4cute5tupleIJNS5_1CILi128EEES8_NS7_ILi64EEEEEENS_10bfloat16_tEfNS_4arch4Sm80ELb0ELb1ELb1ELb1ELb1ELb0ELb0ELb0ELi2ELi4ELi4ELi4ELb0EEENS1_24CollectiveEpilogueBwdGQAISA_fSD_Li256ELb1ELb1EEENS1_19SingleTileSchedulerILb1ELb0ELb0ELi128EEEEEEEEEvNT_6ParamsE$_ZN4cute3eso3ESOILb1ELb0EJNS_6LayoutINS_5tupleIJNS3_IJNS_1CILi8EEENS4_ILi1EEEEEENS3_IJNS4_ILi2EEEEEEEEENS3_IJNS3_IJS6_NS4_ILi0EEEEEENS3_IJNS4_ILi4096EEEEEEEEEEENS_10ViewEngineINS_8smem_ptrIPN7cutlass10bfloat16_tEEEEEEEC2ERKSG_RKSN_)
$_ZN7cutlass13device_kernelIN5flash19enable_sm80_to_sm89INS1_16FlashAttnBwdSm80INS1_25CollectiveMainloopBwdSm80ILi2ELi2EN4cute5tupleIJNS5_1CILi128EEES8_NS7_ILi64EEEEEENS_10bfloat16_tEfNS_4arch4Sm80ELb0ELb1ELb1ELb1ELb1ELb0ELb0ELb0ELi2ELi4ELi4ELi4ELb0EEENS1_24CollectiveEpilogueBwdGQAISA_fSD_Li256ELb1ELb1EEENS1_19SingleTileSchedulerILb1ELb0ELb0ELi128EEEEEEEEEvNT_6ParamsE$_ZN4cute3eso3ESOILb1ELb0EJNS_6LayoutINS_5tupleIJNS3_IJNS_1CILi8EEENS4_ILi1EEEEEENS3_IJNS4_ILi2EEEEEEEEENS3_IJNS3_IJS6_NS4_ILi0EEEEEENS3_IJNS4_ILi4096EEEEEEEEEEENS_10ViewEngineINS_8smem_ptrIPN7cutlass10bfloat16_tEEEEEEEC2ERKSG_RKSN_:
[----:B------:R-:W-:Y:S01]  /*a040*/  IADD3 R5, R70, -c[0x0][0x20], RZ ;  /* 0x8000080046057a10 */ /* 0x000fe20007ffe0ff */
[----:B------:R-:W-:Y:S01]  /*a050*/  IMAD.MOV.U32 R8, RZ, RZ, R4 ;  /* 0x000000ffff087224 */ /* 0x000fe200078e0004 */
[----:B------:R-:W-:Y:S01]  /*a060*/  MOV R9, R7 ;  /* 0x0000000700097202 */ /* 0x000fe20000000f00 */
[----:B------:R-:W-:-:S04]  /*a070*/  IMAD.MOV.U32 R7, RZ, RZ, 0x0 ;  /* 0x00000000ff077424 */ /* 0x000fc800078e00ff */
[----:B------:R1:W-:Y:S01]  /*a080*/  STL.64 [R5], R8 ;  /* 0x0000000805007387 */ /* 0x0003e20000100a00 */
[----:B------:R-:W-:Y:S05]  /*a090*/  RET.REL.NODEC R6 `(_ZN7cutlass13device_kernelIN5flash19enable_sm80_to_sm89INS1_16FlashAttnBwdSm80INS1_25CollectiveMainloopBwdSm80ILi2ELi2EN4cute5tupleIJNS5_1CILi128EEES8_NS7_ILi64EEEEEENS_10bfloat16_tEfNS_4arch4Sm80ELb0ELb1ELb1ELb1ELb1ELb0ELb0ELb0ELi2ELi4ELi4ELi4ELb0EEENS1_24CollectiveEpilogueBwdGQAISA_fSD_Li256ELb1ELb1EEENS1_19SingleTileSchedulerILb1ELb0ELb0ELi128EEEEEEEEEvNT_6ParamsE) ;  /* 0xffff5f6006007950 */ /* 0x000fea0003c3ffff */
        .type           $_ZN7cutlass13device_kernelIN5flash19enable_sm80_to_sm89INS1_16FlashAttnBwdSm80INS1_25CollectiveMainloopBwdSm80ILi2ELi2EN4cute5tupleIJNS5_1CILi128EEES8_NS7_ILi64EEEEEENS_10bfloat16_tEfNS_4arch4Sm80ELb0ELb1ELb1ELb1ELb1ELb0ELb0ELb0ELi2ELi4ELi4ELi4ELb0EEENS1_24CollectiveEpilogueBwdGQAISA_fSD_Li256ELb1ELb1EEENS1_19SingleTileSchedulerILb1ELb0ELb0ELi128EEEEEEEEEvNT_6ParamsE$_ZN4cute3eso3ESOILb1ELb0EJNS_6LayoutINS_5tupleIJNS3_IJNS_1CILi8EEENS4_ILi1EEEEEENS3_IJNS4_ILi2EEEEEEEEENS3_IJNS3_IJS6_NS4_ILi0EEEEEENS3_IJNS4_ILi64EEEEEEEEEEENS_10ViewEngineIPN7cutlass10bfloat16_tEEEEEC2ERKSG_RKSL_,@function
        .size           $_ZN7cutlass13device_kernelIN5flash19enable_sm80_to_sm89INS1_16FlashAttnBwdSm80INS1_25CollectiveMainloopBwdSm80ILi2ELi2EN4cute5tupleIJNS5_1CILi128EEES8_NS7_ILi64EEEEEENS_10bfloat16_tEfNS_4arch4Sm80ELb0ELb1ELb1ELb1ELb1ELb0ELb0ELb0ELi2ELi4ELi4ELi4ELb0EEENS1_24CollectiveEpilogueBwdGQAISA_fSD_Li256ELb1ELb1EEENS1_19SingleTileSchedulerILb1ELb0ELb0ELi128EEEEEEEEEvNT_6ParamsE$_ZN4cute3eso3ESOILb1ELb0EJNS_6LayoutINS_5tupleIJNS3_IJNS_1CILi8EEENS4_ILi1EEEEEENS3_IJNS4_ILi2EEEEEEEEENS3_IJNS3_IJS6_NS4_ILi0EEEEEENS3_IJNS4_ILi64EEEEEEEEEEENS_10ViewEngineIPN7cutlass10bfloat16_tEEEEEC2ERKSG_RKSL_,($_ZN7cutlass13device_kernelIN5flash19enable_sm80_to_sm89INS1_16FlashAttnBwdSm80INS1_25CollectiveMainloopBwdSm80ILi2ELi2EN4cute5tupleIJNS5_1CILi128EEES8_NS7_ILi64EEEEEENS_10bfloat16_tEfNS_4arch4Sm80ELb0ELb1ELb1ELb1ELb1ELb0ELb0ELb0ELi2ELi4ELi4ELi4ELb0EEENS1_24CollectiveEpilogueBwdGQAISA_fSD_Li256ELb1ELb1EEENS1_19SingleTileSchedulerILb1ELb0ELb0ELi128EEEEEEEEEvNT_6ParamsE$_ZN4cute3eso3ESOILb1ELb0EJNS_6LayoutINS_5tupleIJNS3_IJNS_1CILi8EEENS4_ILi1EEEEEENS3_IJNS4_ILi2EEEEEEEEENS3_IJNS3_IJS6_NS4_ILi0EEEEEENS3_IJNS4_ILi8192EEEEEEEEEEENS_10ViewEngineINS_8smem_ptrIPN7cutlass10bfloat16_tEEEEEEEC2ERKSG_RKSN_ - $_ZN7cutlass13device_kernelIN5flash19enable_sm80_to_sm89INS1_16FlashAttnBwdSm80INS1_25CollectiveMainloopBwdSm80ILi2ELi2EN4cute5tupleIJNS5_1CILi128EEES8_NS7_ILi64EEEEEENS_10bfloat16_tEfNS_4arch4Sm80ELb0ELb1ELb1ELb1ELb1ELb0ELb0ELb0ELi2ELi4ELi4ELi4ELb0EEENS1_24CollectiveEpilogueBwdGQAISA_fSD_Li256ELb1ELb1EEENS1_19SingleTileSchedulerILb1ELb0ELb0ELi128EEEEEEEEEvNT_6ParamsE$_ZN4cute3eso3ESOILb1ELb0EJNS_6LayoutINS_5tupleIJNS3_IJNS_1CILi8EEENS4_ILi1EEEEEENS3_IJNS4_ILi2EEEEEEEEENS3_IJNS3_IJS6_NS4_ILi0EEEEEENS3_IJNS4_ILi64EEEEEEEEEEENS_10ViewEngineIPN7cutlass10bfloat16_tEEEEEC2ERKSG_RKSL_)
$_ZN7cutlass13device_kernelIN5flash19enable_sm80_to_sm89INS1_16FlashAttnBwdSm80INS1_25CollectiveMainloopBwdSm80ILi2ELi2EN4cute5tupleIJNS5_1CILi128EEES8_NS7_ILi64EEEEEENS_10bfloat16_tEfNS_4arch4Sm80ELb0ELb1ELb1ELb1ELb1ELb0ELb0ELb0ELi2ELi4ELi4ELi4ELb0EEENS1_24CollectiveEpilogueBwdGQAISA_fSD_Li256ELb1ELb1EEENS1_19SingleTileSchedulerILb1ELb0ELb0ELi128EEEEEEEEEvNT_6ParamsE$_ZN4cute3eso3ESOILb1ELb0EJNS_6LayoutINS_5tupleIJNS3_IJNS_1CILi8EEENS4_ILi1EEEEEENS3_IJNS4_ILi2EEEEEEEEENS3_IJNS3_IJS6_NS4_ILi0EEEEEENS3_IJNS4_ILi64EEEEEEEEEEENS_10ViewEngineIPN7cutlass10bfloat16_tEEEEEC2ERKSG_RKSL_:
[----:B------:R-:W-:Y:S01]  /*a0a0*/  IADD3 R2, R25, -c[0x0][0x20], RZ ;  /* 0x8000080019027a10 */ /* 0x000fe20007ffe0ff */
[----:B------:R-:W-:Y:S01]  /*a0b0*/  IMAD.MOV.U32 R9, RZ, RZ, R3 ;  /* 0x000000ffff097224 */ /* 0x000fe200078e0003 */
[----:B------:R-:W-:-:S04]  /*a0c0*/  MOV R7, 0x0 ;  /* 0x0000000000077802 */ /* 0x000fc80000000f00 */
[----:B------:R1:W-:Y:S01]  /*a0d0*/  STL.64 [R2], R8 ;  /* 0x0000000802007387 */ /* 0x0003e20000100a00 */
[----:B------:R-:W-:Y:S05]  /*a0e0*/  RET.REL.NODEC R6 `(_ZN7cutlass13device_kernelIN5flash19enable_sm80_to_sm89INS1_16FlashAttnBwdSm80INS1_25CollectiveMainloopBwdSm80ILi2ELi2EN4cute5tupleIJNS5_1CILi128EEES8_NS7_ILi64EEEEEENS_10bfloat16_tEfNS_4arch4Sm80ELb0ELb1ELb1ELb1ELb1ELb0ELb0ELb0ELi2ELi4ELi4ELi4ELb0EEENS1_24CollectiveEpilogueBwdGQAISA_fSD_Li256ELb1ELb1EEENS1_19SingleTileSchedulerILb1ELb0ELb0ELi128EEEEEEEEEvNT_6ParamsE) ;  /* 0xffff5f1006007950 */ /* 0x000fea0003c3ffff */
        .type           $_ZN7cutlass13device_kernelIN5flash19enable_sm80_to_sm89INS1_16FlashAttnBwdSm80INS1_25CollectiveMainloopBwdSm80ILi2ELi2EN4cute5tupleIJNS5_1CILi128EEES8_NS7_ILi64EEEEEENS_10bfloat16_tEfNS_4arch4Sm80ELb0ELb1ELb1ELb1ELb1ELb0ELb0ELb0ELi2ELi4ELi4ELi4ELb0EEENS1_24CollectiveEpilogueBwdGQAISA_fSD_Li256ELb1ELb1EEENS1_19SingleTileSchedulerILb1ELb0ELb0ELi128EEEEEEEEEvNT_6ParamsE$_ZN4cute3eso3ESOILb1ELb0EJNS_6LayoutINS_5tupleIJNS3_IJNS_1CILi8EEENS4_ILi1EEEEEENS3_IJNS4_ILi2EEEEEEEEENS3_IJNS3_IJS6_NS4_ILi0EEEEEENS3_IJNS4_ILi8192EEEEEEEEEEENS_10ViewEngineINS_8smem_ptrIPN7cutlass10bfloat16_tEEEEEEEC2ERKSG_RKSN_,@function
        .size           $_ZN7cutlass13device_kernelIN5flash19enable_sm80_to_sm89INS1_16FlashAttnBwdSm80INS1_25CollectiveMainloopBwdSm80ILi2ELi2EN4cute5tupleIJNS5_1CILi128EEES8_NS7_ILi64EEEEEENS_10bfloat16_tEfNS_4arch4Sm80ELb0ELb1ELb1ELb1ELb1ELb0ELb0ELb0ELi2ELi4ELi4ELi4ELb0EEENS1_24CollectiveEpilogueBwdGQAISA_fSD_Li256ELb1ELb1EEENS1_19SingleTileSchedulerILb1ELb0ELb0ELi128EEEEEEEEEvNT_6ParamsE$_ZN4cute3eso3ESOILb1ELb0EJNS_6LayoutINS_5tupleIJNS3_IJNS_1CILi8EEENS4_ILi1EEEEEENS3_IJNS4_ILi2EEEEEEEEENS3_IJNS3_IJS6_NS4_ILi0EEEEEENS3_IJNS4_ILi8192EEEEEEEEEEENS_10ViewEngineINS_8smem_ptrIPN7cutlass10bfloat16_tEEEEEEEC2ERKSG_RKSN_,($_ZN7cutlass13device_kernelIN5flash19enable_sm80_to_sm89INS1_16FlashAttnBwdSm80INS1_25CollectiveMainloopBwdSm80ILi2ELi2EN4cute5tupleIJNS5_1CILi128EEES8_NS7_ILi64EEEEEENS_10bfloat16_tEfNS_4arch4Sm80ELb0ELb1ELb1ELb1ELb1ELb0ELb0ELb0ELi2ELi4ELi4ELi4ELb0EEENS1_24CollectiveEpilogueBwdGQAISA_fSD_Li256ELb1ELb1EEENS1_19SingleTileSchedulerILb1ELb0ELb0ELi128EEEEEEEEEvNT_6ParamsE$_ZN4cute3eso3ESOILb1ELb0EJNS_6LayoutINS_5tupleIJNS3_IJNS_1CILi8EEENS4_ILi1EEEEEENS3_IJNS4_ILi2EEEEEEEEENS3_IJNS3_IJS6_NS4_ILi0EEEEEENS3_IJS5_EEEEEEEENS_10ViewEngineIPN7cutlass10bfloat16_tEEEEEC2ERKSF_RKSK_ - $_ZN7cutlass13device_kernelIN5flash19enable_sm80_to_sm89INS1_16FlashAttnBwdSm80INS1_25CollectiveMainloopBwdSm80ILi2ELi2EN4cute5tupleIJNS5_1CILi128EEES8_NS7_ILi64EEEEEENS_10bfloat16_tEfNS_4arch4Sm80ELb0ELb1ELb1ELb1ELb1ELb0ELb0ELb0ELi2ELi4ELi4ELi4ELb0EEENS1_24CollectiveEpilogueBwdGQAISA_fSD_Li256ELb1ELb1EEENS1_19SingleTileSchedulerILb1ELb0ELb0ELi128EEEEEEEEEvNT_6ParamsE$_ZN4cute3eso3ESOILb1ELb0EJNS_6LayoutINS_5tupleIJNS3_IJNS_1CILi8EEENS4_ILi1EEEEEENS3_IJNS4_ILi2EEEEEEEEENS3_IJNS3_IJS6_NS4_ILi0EEEEEENS3_IJNS4_ILi8192EEEEEEEEEEENS_10ViewEngineINS_8smem_ptrIPN7cutlass10bfloat16_tEEEEEEEC2ERKSG_RKSN_)
$_ZN7cutlass13device_kernelIN5flash19enable_sm80_to_sm89INS1_16FlashAttnBwdSm80INS1_25CollectiveMainloopBwdSm80ILi2ELi2EN4cute5tupleIJNS5_1CILi128EEES8_NS7_ILi64EEEEEENS_10bfloat16_tEfNS_4arch4Sm80ELb0ELb1ELb1ELb1ELb1ELb0ELb0ELb0ELi2ELi4ELi4ELi4ELb0EEENS1_24CollectiveEpilogueBwdGQAISA_fSD_Li256ELb1ELb1EEENS1_19SingleTileSchedulerILb1ELb0ELb0ELi128EEEEEEEEEvNT_6ParamsE$_ZN4cute3eso3ESOILb1ELb0EJNS_6LayoutINS_5tupleIJNS3_IJNS_1CILi8EEENS4_ILi1EEEEEENS3_IJNS4_ILi2EEEEEEEEENS3_IJNS3_IJS6_NS4_ILi0EEEEEENS3_IJNS4_ILi8192EEEEEEEEEEENS_10ViewEngineINS_8smem_ptrIPN7cutlass10bfloat16_tEEEEEEEC2ERKSG_RKSN_:
[----:B------:R-:W-:Y:S01]  /*a0f0*/  IADD3 R5, R25, -c[0x0][0x20], RZ ;  /* 0x8000080019057a10 */ /* 0x000fe20007ffe0ff */
[----:B------:R-:W-:Y:S01]  /*a100*/  IMAD.MOV.U32 R8, RZ, RZ, R4 ;  /* 0x000000ffff087224 */ /* 0x000fe200078e0004 */
[----:B------:R-:W-:Y:S01]  /*a110*/  MOV R9, R7 ;  /* 0x0000000700097202 */ /* 0x000fe20000000f00 */
[----:B------:R-:W-:-:S04]  /*a120*/  IMAD.MOV.U32 R7, RZ, RZ, 0x0 ;  /* 0x00000000ff077424 */ /* 0x000fc800078e00ff */
[----:B------:R1:W-:Y:S01]  /*a130*/  STL.64 [R5], R8 ;  /* 0x0000000805007387 */ /* 0x0003e20000100a00 */
[----:B------:R-:W-:Y:S05]  /*a140*/  RET.REL.NODEC R6 `(_ZN7cutlass13device_kernelIN5flash19enable_sm80_to_sm89INS1_16FlashAttnBwdSm80INS1_25CollectiveMainloopBwdSm80ILi2ELi2EN4cute5tupleIJNS5_1CILi128EEES8_NS7_ILi64EEEEEENS_10bfloat16_tEfNS_4arch4Sm80ELb0ELb1ELb1ELb1ELb1ELb0ELb0ELb0ELi2ELi4ELi4ELi4ELb0EEENS1_24CollectiveEpilogueBwdGQAISA_fSD_Li256ELb1ELb1EEENS1_19SingleTileSchedulerILb1ELb0ELb0ELi128EEEEEEEEEvNT_6ParamsE) ;  /* 0xffff5eb006007950 */ /* 0x000fea0003c3ffff */
        .type           $_ZN7cutlass13device_kernelIN5flash19enable_sm80_to_sm89INS1_16FlashAttnBwdSm80INS1_25CollectiveMainloopBwdSm80ILi2ELi2EN4cute5tupleIJNS5_1CILi128EEES8_NS7_ILi64EEEEEENS_10bfloat16_tEfNS_4arch4Sm80ELb0ELb1ELb1ELb1ELb1ELb0ELb0ELb0ELi2ELi4ELi4ELi4ELb0EEENS1_24CollectiveEpilogueBwdGQAISA_fSD_Li256ELb1ELb1EEENS1_19SingleTileSchedulerILb1ELb0ELb0ELi128EEEEEEEEEvNT_6ParamsE$_ZN4cute3eso3ESOILb1ELb0EJNS_6LayoutINS_5tupleIJNS3_IJNS_1CILi8EEENS4_ILi1EEEEEENS3_IJNS4_ILi2EEEEEEEEENS3_IJNS3_IJS6_NS4_ILi0EEEEEENS3_IJS5_EEEEEEEENS_10ViewEngineIPN7cutlass10bfloat16_tEEEEEC2ERKSF_RKSK_,@function
        .size           $_ZN7cutlass13device_kernelIN5flash19enable_sm80_to_sm89INS1_16FlashAttnBwdSm80INS1_25CollectiveMainloopBwdSm80ILi2ELi2EN4cute5tupleIJNS5_1CILi128EEES8_NS7_ILi64EEEEEENS_10bfloat16_tEfNS_4arch4Sm80ELb0ELb1ELb1ELb1ELb1ELb0ELb0ELb0ELi2ELi4ELi4ELi4ELb0EEENS1_24CollectiveEpilogueBwdGQAISA_fSD_Li256ELb1ELb1EEENS1_19SingleTileSchedulerILb1ELb0ELb0ELi128EEEEEEEEEvNT_6ParamsE$_ZN4cute3eso3ESOILb1ELb0EJNS_6LayoutINS_5tupleIJNS3_IJNS_1CILi8EEENS4_ILi1EEEEEENS3_IJNS4_ILi2EEEEEEEEENS3_IJNS3_IJS6_NS4_ILi0EEEEEENS3_IJS5_EEEEEEEENS_10ViewEngineIPN7cutlass10bfloat16_tEEEEEC2ERKSF_RKSK_,($_ZN7cutlass13device_kernelIN5flash19enable_sm80_to_sm89INS1_16FlashAttnBwdSm80INS1_25CollectiveMainloopBwdSm80ILi2ELi2EN4cute5tupleIJNS5_1CILi128EEES8_NS7_ILi64EEEEEENS_10bfloat16_tEfNS_4arch4Sm80ELb0ELb1ELb1ELb1ELb1ELb0ELb0ELb0ELi2ELi4ELi4ELi4ELb0EEENS1_24CollectiveEpilogueBwdGQAISA_fSD_Li256ELb1ELb1EEENS1_19SingleTileSchedulerILb1ELb0ELb0ELi128EEEEEEEEEvNT_6ParamsE$_ZN4cute3eso3ESOILb1ELb0EJNS_6LayoutINS_5tupleIJNS3_IJNS_1CILi8EEENS4_ILi1EEEEEENS3_IJNS4_ILi4EEEEEEEEENS3_IJNS3_IJS6_NS4_ILi0EEEEEENS3_IJNS4_ILi2048EEEEEEEEEEENS_10ViewEngineINS_8smem_ptrIPN7cutlass10bfloat16_tEEEEEEEC2ERKSG_RKSN_ - $_ZN7cutlass13device_kernelIN5flash19enable_sm80_to_sm89INS1_16FlashAttnBwdSm80INS1_25CollectiveMainloopBwdSm80ILi2ELi2EN4cute5tupleIJNS5_1CILi128EEES8_NS7_ILi64EEEEEENS_10bfloat16_tEfNS_4arch4Sm80ELb0ELb1ELb1ELb1ELb1ELb0ELb0ELb0ELi2ELi4ELi4ELi4ELb0EEENS1_24CollectiveEpilogueBwdGQAISA_fSD_Li256ELb1ELb1EEENS1_19SingleTileSchedulerILb1ELb0ELb0ELi128EEEEEEEEEvNT_6ParamsE$_ZN4cute3eso3ESOILb1ELb0EJNS_6LayoutINS_5tupleIJNS3_IJNS_1CILi8EEENS4_ILi1EEEEEENS3_IJNS4_ILi2EEEEEEEEENS3_IJNS3_IJS6_NS4_ILi0EEEEEENS3_IJS5_EEEEEEEENS_10ViewEngineIPN7cutlass10bfloat16_tEEEEEC2ERKSF_RKSK_)
$_ZN7cutlass13device_kernelIN5flash19enable_sm80_to_sm89INS1_16FlashAttnBwdSm80INS1_25CollectiveMainloopBwdSm80ILi2ELi2EN4cute5tupleIJNS5_1CILi128EEES8_NS7_ILi64EEEEEENS_10bfloat16_tEfNS_4arch4Sm80ELb0ELb1ELb1ELb1ELb1ELb0ELb0ELb0ELi2ELi4ELi4ELi4ELb0EEENS1_24CollectiveEpilogueBwdGQAISA_fSD_Li256ELb1ELb1EEENS1_19SingleTileSchedulerILb1ELb0ELb0ELi128EEEEEEEEEvNT_6ParamsE$_ZN4cute3eso3ESOILb1ELb0EJNS_6LayoutINS_5tupleIJNS3_IJNS_1CILi8EEENS4_ILi1EEEEEENS3_IJNS4_ILi2EEEEEEEEENS3_IJNS3_IJS6_NS4_ILi0EEEEEENS3_IJS5_EEEEEEEENS_10ViewEngineIPN7cutlass10bfloat16_tEEEEEC2ERKSF_RKSK_:
[----:B------:R-:W-:Y:S01]  /*a150*/  IADD3 R3, R70, -c[0x0][0x20], RZ ;  /* 0x8000080046037a10 */ /* 0x000fe20007ffe0ff */
[----:B------:R-:W-:Y:S01]  /*a160*/  IMAD.MOV.U32 R8, RZ, RZ, R2 ;  /* 0x000000ffff087224 */ /* 0x000fe200078e0002 */
[----:B------:R-:W-:Y:S01]  /*a170*/  MOV R9, R7 ;  /* 0x0000000700097202 */ /* 0x000fe20000000f00 */
[----:B------:R-:W-:-:S04]  /*a180*/  IMAD.MOV.U32 R7, RZ, RZ, 0x0 ;  /* 0x00000000ff077424 */ /* 0x000fc800078e00ff */
[----:B------:R1:W-:Y:S01]  /*a190*/  STL.64 [R3], R8 ;  /* 0x0000000803007387 */ /* 0x0003e20000100a00 */
[----:B------:R-:W-:Y:S05]  /*a1a0*/  RET.REL.NODEC R6 `(_ZN7cutlass13device_kernelIN5flash19enable_sm80_to_sm89INS1_16FlashAttnBwdSm80INS1_25CollectiveMainloopBwdSm80ILi2ELi2EN4cute5tupleIJNS5_1CILi128EEES8_NS7_ILi64EEEEEENS_10bfloat16_tEfNS_4arch4Sm80ELb0ELb1ELb1ELb1ELb1ELb0ELb0ELb0ELi2ELi4ELi4ELi4ELb0EEENS1_24CollectiveEpilogueBwdGQAISA_fSD_Li256ELb1ELb1EEENS1_19SingleTileSchedulerILb1ELb0ELb0ELi128EEEEEEEEEvNT_6ParamsE) ;  /* 0xffff5e5006007950 */ /* 0x000fea0003c3ffff */
        .type           $_ZN7cutlass13device_kernelIN5flash19enable_sm80_to_sm89INS1_16FlashAttnBwdSm80INS1_25CollectiveMainloopBwdSm80ILi2ELi2EN4cute5tupleIJNS5_1CILi128EEES8_NS7_ILi64EEEEEENS_10bfloat16_tEfNS_4arch4Sm80ELb0ELb1ELb1ELb1ELb1ELb0ELb0ELb0ELi2ELi4ELi4ELi4ELb0EEENS1_24CollectiveEpilogueBwdGQAISA_fSD_Li256ELb1ELb1EEENS1_19SingleTileSchedulerILb1ELb0ELb0ELi128EEEEEEEEEvNT_6ParamsE$_ZN4cute3eso3ESOILb1ELb0EJNS_6LayoutINS_5tupleIJNS3_IJNS_1CILi8EEENS4_ILi1EEEEEENS3_IJNS4_ILi4EEEEEEEEENS3_IJNS3_IJS6_NS4_ILi0EEEEEENS3_IJNS4_ILi2048EEEEEEEEEEENS_10ViewEngineINS_8smem_ptrIPN7cutlass10bfloat16_tEEEEEEEC2ERKSG_RKSN_,@function
        .size           $_ZN7cutlass13device_kernelIN5flash19enable_sm80_to_sm89INS1_16FlashAttnBwdSm80INS1_25CollectiveMainloopBwdSm80ILi2ELi2EN4cute5tupleIJNS5_1CILi128EEES8_NS7_ILi64EEEEEENS_10bfloat16_tEfNS_4arch4Sm80ELb0ELb1ELb1ELb1ELb1ELb0ELb0ELb0ELi2ELi4ELi4ELi4ELb0EEENS1_24CollectiveEpilogueBwdGQAISA_fSD_Li256ELb1ELb1EEENS1_19SingleTileSchedulerILb1ELb0ELb0ELi128EEEEEEEEEvNT_6ParamsE$_ZN4cute3eso3ESOILb1ELb0EJNS_6LayoutINS_5tupleIJNS3_IJNS_1CILi8EEENS4_ILi1EEEEEENS3_IJNS4_ILi4EEEEEEEEENS3_IJNS3_IJS6_NS4_ILi0EEEEEENS3_IJNS4_ILi2048EEEEEEEEEEENS_10ViewEngineINS_8smem_ptrIPN7cutlass10bfloat16_tEEEEEEEC2ERKSG_RKSN_,($_ZN7cutlass13device_kernelIN5flash19enable_sm80_to_sm89INS1_16FlashAttnBwdSm80INS1_25CollectiveMainloopBwdSm80ILi2ELi2EN4cute5tupleIJNS5_1CILi128EEES8_NS7_ILi64EEEEEENS_10bfloat16_tEfNS_4arch4Sm80ELb0ELb1ELb1ELb1ELb1ELb0ELb0ELb0ELi2ELi4ELi4ELi4ELb0EEENS1_24CollectiveEpilogueBwdGQAISA_fSD_Li256ELb1ELb1EEENS1_19SingleTileSchedulerILb1ELb0ELb0ELi128EEEEEEEEEvNT_6ParamsE$_ZN4cute3eso3ESOILb1ELb0EJNS_6LayoutINS_5tupleIJNS3_IJNS_1CILi8EEENS4_ILi1EEEEEENS3_IJNS4_ILi4EEEEEEEEENS3_IJNS3_IJS6_NS4_ILi0EEEEEENS3_IJS5_EEEEEEEENS_10ViewEngineIPN7cutlass10bfloat16_tEEEEEC2ERKSF_RKSK_ - $_ZN7cutlass13device_kernelIN5flash19enable_sm80_to_sm89INS1_16FlashAttnBwdSm80INS1_25CollectiveMainloopBwdSm80ILi2ELi2EN4cute5tupleIJNS5_1CILi128EEES8_NS7_ILi64EEEEEENS_10bfloat16_tEfNS_4arch4Sm80ELb0ELb1ELb1ELb1ELb1ELb0ELb0ELb0ELi2ELi4ELi4ELi4ELb0EEENS1_24CollectiveEpilogueBwdGQAISA_fSD_Li256ELb1ELb1EEENS1_19SingleTileSchedulerILb1ELb0ELb0ELi128EEEEEEEEEvNT_6ParamsE$_ZN4cute3eso3ESOILb1ELb0EJNS_6LayoutINS_5tupleIJNS3_IJNS_1CILi8EEENS4_ILi1EEEEEENS3_IJNS4_ILi4EEEEEEEEENS3_IJNS3_IJS6_NS4_ILi0EEEEEENS3_IJNS4_ILi2048EEEEEEEEEEENS_10ViewEngineINS_8smem_ptrIPN7cutlass10bfloat16_tEEEEEEEC2ERKSG_RKSN_)
$_ZN7cutlass13device_kernelIN5flash19enable_sm80_to_sm89INS1_16FlashAttnBwdSm80INS1_25CollectiveMainloopBwdSm80ILi2ELi2EN4cute5tupleIJNS5_1CILi128EEES8_NS7_ILi64EEEEEENS_10bfloat16_tEfNS_4arch4Sm80ELb0ELb1ELb1ELb1ELb1ELb0ELb0ELb0ELi2ELi4ELi4ELi4ELb0EEENS1_24CollectiveEpilogueBwdGQAISA_fSD_Li256ELb1ELb1EEENS1_19SingleTileSchedulerILb1ELb0ELb0ELi128EEEEEEEEEvNT_6ParamsE$_ZN4cute3eso3ESOILb1ELb0EJNS_6LayoutINS_5tupleIJNS3_IJNS_1CILi8EEENS4_ILi1EEEEEENS3_IJNS4_ILi4EEEEEEEEENS3_IJNS3_IJS6_NS4_ILi0EEEEEENS3_IJNS4_ILi2048EEEEEEEEEEENS_10ViewEngineINS_8smem_ptrIPN7cutlass10bfloat16_tEEEEEEEC2ERKSG_RKSN_:
[----:B------:R-:W-:Y:S01]  /*a1b0*/  IADD3 R5, R25, -c[0x0][0x20], RZ ;  /* 0x8000080019057a10 */ /* 0x000fe20007ffe0ff */
[----:B------:R-:W-:Y:S01]  /*a1c0*/  IMAD.MOV.U32 R8, RZ, RZ, R4 ;  /* 0x000000ffff087224 */ /* 0x000fe200078e0004 */
[----:B------:R-:W-:Y:S01]  /*a1d0*/  MOV R9, R7 ;  /* 0x0000000700097202 */ /* 0x000fe20000000f00 */
[----:B------:R-:W-:-:S04]  /*a1e0*/  IMAD.MOV.U32 R7, RZ, RZ, 0x0 ;  /* 0x00000000ff077424 */ /* 0x000fc800078e00ff */
[----:B------:R1:W-:Y:S01]  /*a1f0*/  STL.64 [R5], R8 ;  /* 0x0000000805007387 */ /* 0x0003e20000100a00 */
[----:B------:R-:W-:Y:S05]  /*a200*/  RET.REL.NODEC R6 `(_ZN7cutlass13device_kernelIN5flash19enable_sm80_to_sm89INS1_16FlashAttnBwdSm80INS1_25CollectiveMainloopBwdSm80ILi2ELi2EN4cute5tupleIJNS5_1CILi128EEES8_NS7_ILi64EEEEEENS_10bfloat16_tEfNS_4arch4Sm80ELb0ELb1ELb1ELb1ELb1ELb0ELb0ELb0ELi2ELi4ELi4ELi4ELb0EEENS1_24CollectiveEpilogueBwdGQAISA_fSD_Li256ELb1ELb1EEENS1_19SingleTileSchedulerILb1ELb0ELb0ELi128EEEEEEEEEvNT_6ParamsE) ;  /* 0xffff5df006007950 */ /* 0x000fea0003c3ffff */
        .type           $_ZN7cutlass13device_kernelIN5flash19enable_sm80_to_sm89INS1_16FlashAttnBwdSm80INS1_25CollectiveMainloopBwdSm80ILi2ELi2EN4cute5tupleIJNS5_1CILi128EEES8_NS7_ILi64EEEEEENS_10bfloat16_tEfNS_4arch4Sm80ELb0ELb1ELb1ELb1ELb1ELb0ELb0ELb0ELi2ELi4ELi4ELi4ELb0EEENS1_24CollectiveEpilogueBwdGQAISA_fSD_Li256ELb1ELb1EEENS1_19SingleTileSchedulerILb1ELb0ELb0ELi128EEEEEEEEEvNT_6ParamsE$_ZN4cute3eso3ESOILb1ELb0EJNS_6LayoutINS_5tupleIJNS3_IJNS_1CILi8EEENS4_ILi1EEEEEENS3_IJNS4_ILi4EEEEEEEEENS3_IJNS3_IJS6_NS4_ILi0EEEEEENS3_IJS5_EEEEEEEENS_10ViewEngineIPN7cutlass10bfloat16_tEEEEEC2ERKSF_RKSK_,@function
        .size           $_ZN7cutlass13device_kernelIN5flash19enable_sm80_to_sm89INS1_16FlashAttnBwdSm80INS1_25CollectiveMainloopBwdSm80ILi2ELi2EN4cute5tupleIJNS5_1CILi128EEES8_NS7_ILi64EEEEEENS_10bfloat16_tEfNS_4arch4Sm80ELb0ELb1ELb1ELb1ELb1ELb0ELb0ELb0ELi2ELi4ELi4ELi4ELb0EEENS1_24CollectiveEpilogueBwdGQAISA_fSD_Li256ELb1ELb1EEENS1_19SingleTileSchedulerILb1ELb0ELb0ELi128EEEEEEEEEvNT_6ParamsE$_ZN4cute3eso3ESOILb1ELb0EJNS_6LayoutINS_5tupleIJNS3_IJNS_1CILi8EEENS4_ILi1EEEEEENS3_IJNS4_ILi4EEEEEEEEENS3_IJNS3_IJS6_NS4_ILi0EEEEEENS3_IJS5_EEEEEEEENS_10ViewEngineIPN7cutlass10bfloat16_tEEEEEC2ERKSF_RKSK_,($_ZN7cutlass13device_kernelIN5flash19enable_sm80_to_sm89INS1_16FlashAttnBwdSm80INS1_25CollectiveMainloopBwdSm80ILi2ELi2EN4cute5tupleIJNS5_1CILi128EEES8_NS7_ILi64EEEEEENS_10bfloat16_tEfNS_4arch4Sm80ELb0ELb1ELb1ELb1ELb1ELb0ELb0ELb0ELi2ELi4ELi4ELi4ELb0EEENS1_24CollectiveEpilogueBwdGQAISA_fSD_Li256ELb1ELb1EEENS1_19SingleTileSchedulerILb1ELb0ELb0ELi128EEEEEEEEEvNT_6ParamsE$_ZN4cute3eso3ESOILb1ELb0EJNS_6LayoutINS_5tupleIJNS3_IJNS_1CILi8EEENS4_ILi1EEEEEENS4_ILi2EEEEEENS3_IJNS3_IJS6_NS4_ILi0EEEEEENS4_ILi4096EEEEEEEENS_10ViewEngineINS_8smem_ptrIPN7cutlass10bfloat16_tEEEEEEEC2ERKSE_RKSL_ - $_ZN7cutlass13device_kernelIN5flash19enable_sm80_to_sm89INS1_16FlashAttnBwdSm80INS1_25CollectiveMainloopBwdSm80ILi2ELi2EN4cute5tupleIJNS5_1CILi128EEES8_NS7_ILi64EEEEEENS_10bfloat16_tEfNS_4arch4Sm80ELb0ELb1ELb1ELb1ELb1ELb0ELb0ELb0ELi2ELi4ELi4ELi4ELb0EEENS1_24CollectiveEpilogueBwdGQAISA_fSD_Li256ELb1ELb1EEENS1_19SingleTileSchedulerILb1ELb0ELb0ELi128EEEEEEEEEvNT_6ParamsE$_ZN4cute3eso3ESOILb1ELb0EJNS_6LayoutINS_5tupleIJNS3_IJNS_1CILi8EEENS4_ILi1EEEEEENS3_IJNS4_ILi4EEEEEEEEENS3_IJNS3_IJS6_NS4_ILi0EEEEEENS3_IJS5_EEEEEEEENS_10ViewEngineIPN7cutlass10bfloat16_tEEEEEC2ERKSF_RKSK_)
$_ZN7cutlass13device_kernelIN5flash19enable_sm80_to_sm89INS1_16FlashAttnBwdSm80INS1_25CollectiveMainloopBwdSm80ILi2ELi2EN4cute5tupleIJNS5_1CILi128EEES8_NS7_ILi64EEEEEENS_10bfloat16_tEfNS_4arch4Sm80ELb0ELb1ELb1ELb1ELb1ELb0ELb0ELb0ELi2ELi4ELi4ELi4ELb0EEENS1_24CollectiveEpilogueBwdGQAISA_fSD_Li256ELb1ELb1EEENS1_19SingleTileSchedulerILb1ELb0ELb0ELi128EEEEEEEEEvNT_6ParamsE$_ZN4cute3eso3ESOILb1ELb0EJNS_6LayoutINS_5tupleIJNS3_IJNS_1CILi8EEENS4_ILi1EEEEEENS3_IJNS4_ILi4EEEEEEEEENS3_IJNS3_IJS6_NS4_ILi0EEEEEENS3_IJS5_EEEEEEEENS_10ViewEngineIPN7cutlass10bfloat16_tEEEEEC2ERKSF_RKSK_:
[----:B------:R-:W-:Y:S01]  /*a210*/  IADD3 R3, R25, -c[0x0][0x20], RZ ;  /* 0x8000080019037a10 */ /* 0x000fe20007ffe0ff */
[----:B------:R-:W-:Y:S01]  /*a220*/  IMAD.MOV.U32 R8, RZ, RZ, R2 ;  /* 0x000000ffff087224 */ /* 0x000fe200078e0002 */
[----:B------:R-:W-:Y:S01]  /*a230*/  MOV R9, R5 ;  /* 0x0000000500097202 */ /* 0x000fe20000000f00 */
[----:B------:R-:W-:-:S04]  /*a240*/  IMAD.MOV.U32 R5, RZ, RZ, 0x0 ;  /* 0x00000000ff057424 */ /* 0x000fc800078e00ff */
[----:B------:R1:W-:Y:S01]  /*a250*/  STL.64 [R3], R8 ;  /* 0x0000000803007387 */ /* 0x0003e20000100a00 */
[----:B------:R-:W-:Y:S05]  /*a260*/  RET.REL.NODEC R4 `(_ZN7cutlass13device_kernelIN5flash19enable_sm80_to_sm89INS1_16FlashAttnBwdSm80INS1_25CollectiveMainloopBwdSm80ILi2ELi2EN4cute5tupleIJNS5_1CILi128EEES8_NS7_ILi64EEEEEENS_10bfloat16_tEfNS_4arch4Sm80ELb0ELb1ELb1ELb1ELb1ELb0ELb0ELb0ELi2ELi4ELi4ELi4ELb0EEENS1_24CollectiveEpilogueBwdGQAISA_fSD_Li256ELb1ELb1EEENS1_19SingleTileSchedulerILb1ELb0ELb0ELi128EEEEEEEEEvNT_6ParamsE) ;  /* 0xffff5d9004007950 */ /* 0x000fea0003c3ffff */
        .type           $_ZN7cutlass13device_kernelIN5flash19enable_sm80_to_sm89INS1_16FlashAttnBwdSm80INS1_25CollectiveMainloopBwdSm80ILi2ELi2EN4cute5tupleIJNS5_1CILi128EEES8_NS7_ILi64EEEEEENS_10bfloat16_tEfNS_4arch4Sm80ELb0ELb1ELb1ELb1ELb1ELb0ELb0ELb0ELi2ELi4ELi4ELi4ELb0EEENS1_24CollectiveEpilogueBwdGQAISA_fSD_Li256ELb1ELb1EEENS1_19SingleTileSchedulerILb1ELb0ELb0ELi128EEEEEEEEEvNT_6ParamsE$_ZN4cute3eso3ESOILb1ELb0EJNS_6LayoutINS_5tupleIJNS3_IJNS_1CILi8EEENS4_ILi1EEEEEENS4_ILi2EEEEEENS3_IJNS3_IJS6_NS4_ILi0EEEEEENS4_ILi4096EEEEEEEENS_10ViewEngineINS_8smem_ptrIPN7cutlass10bfloat16_tEEEEEEEC2ERKSE_RKSL_,@function
        .size           $_ZN7cutlass13device_kernelIN5flash19enable_sm80_to_sm89INS1_16FlashAttnBwdSm80INS1_25CollectiveMainloopBwdSm80ILi2ELi2EN4cute5tupleIJNS5_1CILi128EEES8_NS7_ILi64EEEEEENS_10bfloat16_tEfNS_4arch4Sm80ELb0ELb1ELb1ELb1ELb1ELb0ELb0ELb0ELi2ELi4ELi4ELi4ELb0EEENS1_24CollectiveEpilogueBwdGQAISA_fSD_Li256ELb1ELb1EEENS1_19SingleTileSchedulerILb1ELb0ELb0ELi128EEEEEEEEEvNT_6ParamsE$_ZN4cute3eso3ESOILb1ELb0EJNS_6LayoutINS_5tupleIJNS3_IJNS_1CILi8EEENS4_ILi1EEEEEENS4_ILi2EEEEEENS3_IJNS3_IJS6_NS4_ILi0EEEEEENS4_ILi4096EEEEEEEENS_10ViewEngineINS_8smem_ptrIPN7cutlass10bfloat16_tEEEEEEEC2ERKSE_RKSL_,($_ZN7cutlass13device_kernelIN5flash19enable_sm80_to_sm89INS1_16FlashAttnBwdSm80INS1_25CollectiveMainloopBwdSm80ILi2ELi2EN4cute5tupleIJNS5_1CILi128EEES8_NS7_ILi64EEEEEENS_10bfloat16_tEfNS_4arch4Sm80ELb0ELb1ELb1ELb1ELb1ELb0ELb0ELb0ELi2ELi4ELi4ELi4ELb0EEENS1_24CollectiveEpilogueBwdGQAISA_fSD_Li256ELb1ELb1EEENS1_19SingleTileSchedulerILb1ELb0ELb0ELi128EEEEEEEEEvNT_6ParamsE$_ZN4cute3eso3ESOILb1ELb0EJNS_6LayoutINS_5tupleIJNS3_IJNS_1CILi8EEENS4_ILi1EEEEEENS4_ILi2EEEEEENS3_IJNS3_IJS6_NS4_ILi0EEEEEENS4_ILi4096EEEEEEEEiEEC2ERKSE_RKi - $_ZN7cutlass13device_kernelIN5flash19enable_sm80_to_sm89INS1_16FlashAttnBwdSm80INS1_25CollectiveMainloopBwdSm80ILi2ELi2EN4cute5tupleIJNS5_1CILi128EEES8_NS7_ILi64EEEEEENS_10bfloat16_tEfNS_4arch4Sm80ELb0ELb1ELb1ELb1ELb1ELb0ELb0ELb0ELi2ELi4ELi4ELi4ELb0EEENS1_24CollectiveEpilogueBwdGQAISA_fSD_Li256ELb1ELb1EEENS1_19SingleTileSchedulerILb1ELb0ELb0ELi128EEEEEEEEEvNT_6ParamsE$_ZN4cute3eso3ESOILb1ELb0EJNS_6LayoutINS_5tupleIJNS3_IJNS_1CILi8EEENS4_ILi1EEEEEENS4_ILi2EEEEEENS3_IJNS3_IJS6_NS4_ILi0EEEEEENS4_ILi4096EEEEEEEENS_10ViewEngineINS_8smem_ptrIPN7cutlass10bfloat16_tEEEEEEEC2ERKSE_RKSL_)
$_ZN7cutlass13device_kernelIN5flash19enable_sm80_to_sm89INS1_16FlashAttnBwdSm80INS1_25CollectiveMainloopBwdSm80ILi2ELi2EN4cute5tupleIJNS5_1CILi128EEES8_NS7_ILi64EEEEEENS_10bfloat16_tEfNS_4arch4Sm80ELb0ELb1ELb1ELb1ELb1ELb0ELb0ELb0ELi2ELi4ELi4ELi4ELb0EEENS1_24CollectiveEpilogueBwdGQAISA_fSD_Li256ELb1ELb1EEENS1_19SingleTileSchedulerILb1ELb0ELb0ELi128EEEEEEEEEvNT_6ParamsE$_ZN4cute3eso3ESOILb1ELb0EJNS_6LayoutINS_5tupleIJNS3_IJNS_1CILi8EEENS4_ILi1EEEEEENS4_ILi2EEEEEENS3_IJNS3_IJS6_NS4_ILi0EEEEEENS4_ILi4096EEEEEEEENS_10ViewEngineINS_8smem_ptrIPN7cutlass10bfloat16_tEEEEEEEC2ERKSE_RKSL_:
[----:B------:R-:W-:Y:S02]  /*a270*/  IADD3 R4, R70, -c[0x0][0x20], RZ ;  /* 0x8000080046047a10 */ /* 0x000fe40007ffe0ff */
[----:B------:R-:W-:-:S03]  /*a280*/  MOV R7, 0x0 ;  /* 0x0000000000077802 */ /* 0x000fc60000000f00 */
[----:B------:R1:W-:Y:S01]  /*a290*/  STL.64 [R4], R2 ;  /* 0x0000000204007387 */ /* 0x0003e20000100a00 */
[----:B------:R-:W-:Y:S05]  /*a2a0*/  RET.REL.NODEC R6 `(_ZN7cutlass13device_kernelIN5flash19enable_sm80_to_sm89INS1_16FlashAttnBwdSm80INS1_25CollectiveMainloopBwdSm80ILi2ELi2EN4cute5tupleIJNS5_1CILi128EEES8_NS7_ILi64EEEEEENS_10bfloat16_tEfNS_4arch4Sm80ELb0ELb1ELb1ELb1ELb1ELb0ELb0ELb0ELi2ELi4ELi4ELi4ELb0EEENS1_24CollectiveEpilogueBwdGQAISA_fSD_Li256ELb1ELb1EEENS1_19SingleTileSchedulerILb1ELb0ELb0ELi128EEEEEEEEEvNT_6ParamsE) ;  /* 0xffff5d5006007950 */ /* 0x000fea0003c3ffff */
        .type           $_ZN7cutlass13device_kernelIN5flash19enable_sm80_to_sm89INS1_16FlashAttnBwdSm80INS1_25CollectiveMainloopBwdSm80ILi2ELi2EN4cute5tupleIJNS5_1CILi128EEES8_NS7_ILi64EEEEEENS_10bfloat16_tEfNS_4arch4Sm80ELb0ELb1ELb1ELb1ELb1ELb0ELb0ELb0ELi2ELi4ELi4ELi4ELb0EEENS1_24CollectiveEpilogueBwdGQAISA_fSD_Li256ELb1ELb1EEENS1_19SingleTileSchedulerILb1ELb0ELb0ELi128EEEEEEEEEvNT_6ParamsE$_ZN4cute3eso3ESOILb1ELb0EJNS_6LayoutINS_5tupleIJNS3_IJNS_1CILi8EEENS4_ILi1EEEEEENS4_ILi2EEEEEENS3_IJNS3_IJS6_NS4_ILi0EEEEEENS4_ILi4096EEEEEEEEiEEC2ERKSE_RKi,@function
        .size           $_ZN7cutlass13device_kernelIN5flash19enable_sm80_to_sm89INS1_16FlashAttnBwdSm80INS1_25CollectiveMainloopBwdSm80ILi2ELi2EN4cute5tupleIJNS5_1CILi128EEES8_NS7_ILi64EEEEEENS_10bfloat16_tEfNS_4arch4Sm80ELb0ELb1ELb1ELb1ELb1ELb0ELb0ELb0ELi2ELi4ELi4ELi4ELb0EEENS1_24CollectiveEpilogueBwdGQAISA_fSD_Li256ELb1ELb1EEENS1_19SingleTileSchedulerILb1ELb0ELb0ELi128EEEEEEEEEvNT_6ParamsE$_ZN4cute3eso3ESOILb1ELb0EJNS_6LayoutINS_5tupleIJNS3_IJNS_1CILi8EEENS4_ILi1EEEEEENS4_ILi2EEEEEENS3_IJNS3_IJS6_NS4_ILi0EEEEEENS4_ILi4096EEEEEEEEiEEC2ERKSE_RKi,($_ZN7cutlass13device_kernelIN5flash19enable_sm80_to_sm89INS1_16FlashAttnBwdSm80INS1_25CollectiveMainloopBwdSm80ILi2ELi2EN4cute5tupleIJNS5_1CILi128EEES8_NS7_ILi64EEEEEENS_10bfloat16_tEfNS_4arch4Sm80ELb0ELb1ELb1ELb1ELb1ELb0ELb0ELb0ELi2ELi4ELi4ELi4ELb0EEENS1_24CollectiveEpilogueBwdGQAISA_fSD_Li256ELb1ELb1EEENS1_19SingleTileSchedulerILb1ELb0ELb0ELi128EEEEEEEEEvNT_6ParamsE$_ZN4cute3eso3ESOILb1ELb0EJNS_6LayoutINS_5tupleIJNS3_IJNS_1CILi8EEENS4_ILi1EEEEEENS4_ILi2EEEEEENS3_IJNS3_IJS6_NS4_ILi0EEEEEENS4_ILi64EEEEEEEENS_10ViewEngineIPN7cutlass10bfloat16_tEEEEEC2ERKSE_RKSJ_ - $_ZN7cutlass13device_kernelIN5flash19enable_sm80_to_sm89INS1_16FlashAttnBwdSm80INS1_25CollectiveMainloopBwdSm80ILi2ELi2EN4cute5tupleIJNS5_1CILi128EEES8_NS7_ILi64EEEEEENS_10bfloat16_tEfNS_4arch4Sm80ELb0ELb1ELb1ELb1ELb1ELb0ELb0ELb0ELi2ELi4ELi4ELi4ELb0EEENS1_24CollectiveEpilogueBwdGQAISA_fSD_Li256ELb1ELb1EEENS1_19SingleTileSchedulerILb1ELb0ELb0ELi128EEEEEEEEEvNT_6ParamsE$_ZN4cute3eso3ESOILb1ELb0EJNS_6LayoutINS_5tupleIJNS3_IJNS_1CILi8EEENS4_ILi1EEEEEENS4_ILi2EEEEEENS3_IJNS3_IJS6_NS4_ILi0EEEEEENS4_ILi4096EEEEEEEEiEEC2ERKSE_RKi)
$_ZN7cutlass13device_kernelIN5flash19enable_sm80_to_sm89INS1_16FlashAttnBwdSm80INS1_25CollectiveMainloopBwdSm80ILi2ELi2EN4cute5tupleIJNS5_1CILi128EEES8_NS7_ILi64EEEEEENS_10bfloat16_tEfNS_4arch4Sm80ELb0ELb1ELb1ELb1ELb1ELb0ELb0ELb0ELi2ELi4ELi4ELi4ELb0EEENS1_24CollectiveEpilogueBwdGQAISA_fSD_Li256ELb1ELb1EEENS1_19SingleTileSchedulerILb1ELb0ELb0ELi128EEEEEEEEEvNT_6ParamsE$_ZN4cute3eso3ESOILb1ELb0EJNS_6LayoutINS_5tupleIJNS3_IJNS_1CILi8EEENS4_ILi1EEEEEENS4_ILi2EEEEEENS3_IJNS3_IJS6_NS4_ILi0EEEEEENS4_ILi4096EEEEEEEEiEEC2ERKSE_RKi:
[----:B------:R-:W-:Y:S02]  /*a2b0*/  IADD3 R2, R70, -c[0x0][0x20], RZ ;  /* 0x8000080046027a10 */ /* 0x000fe40007ffe0ff */
[----:B------:R-:W-:-:S03]  /*a2c0*/  MOV R5, 0x0 ;  /* 0x0000000000057802 */ /* 0x000fc60000000f00 */
[----:B------:R1:W-:Y:S01]  /*a2d0*/  STL [R2], R3 ;  /* 0x0000000302007387 */ /* 0x0003e20000100800 */
[----:B------:R-:W-:Y:S05]  /*a2e0*/  RET.REL.NODEC R4 `(_ZN7cutlass13device_kernelIN5flash19enable_sm80_to_sm89INS1_16FlashAttnBwdSm80INS1_25CollectiveMainloopBwdSm80ILi2ELi2EN4cute5tupleIJNS5_1CILi128EEES8_NS7_ILi64EEEEEENS_10bfloat16_tEfNS_4arch4Sm80ELb0ELb1ELb1ELb1ELb1ELb0ELb0ELb0ELi2ELi4ELi4ELi4ELb0EEENS1_24CollectiveEpilogueBwdGQAISA_fSD_Li256ELb1ELb1EEENS1_19SingleTileSchedulerILb1ELb0ELb0ELi128EEEEEEEEEvNT_6ParamsE) ;  /* 0xffff5d1004007950 */ /* 0x000fea0003c3ffff */
        .type           $_ZN7cutlass13device_kernelIN5flash19enable_sm80_to_sm89INS1_16FlashAttnBwdSm80INS1_25CollectiveMainloopBwdSm80ILi2ELi2EN4cute5tupleIJNS5_1CILi128EEES8_NS7_ILi64EEEEEENS_10bfloat16_tEfNS_4arch4Sm80ELb0ELb1ELb1ELb1ELb1ELb0ELb0ELb0ELi2ELi4ELi4ELi4ELb0EEENS1_24CollectiveEpilogueBwdGQAISA_fSD_Li256ELb1ELb1EEENS1_19SingleTileSchedulerILb1ELb0ELb0ELi128EEEEEEEEEvNT_6ParamsE$_ZN4cute3eso3ESOILb1ELb0EJNS_6LayoutINS_5tupleIJNS3_IJNS_1CILi8EEENS4_ILi1EEEEEENS4_ILi2EEEEEENS3_IJNS3_IJS6_NS4_ILi0EEEEEENS4_ILi64EEEEEEEENS_10ViewEngineIPN7cutlass10bfloat16_tEEEEEC2ERKSE_RKSJ_,@function
        .size           $_ZN7cutlass13device_kernelIN5flash19enable_sm80_to_sm89INS1_16FlashAttnBwdSm80INS1_25CollectiveMainloopBwdSm80ILi2ELi2EN4cute5tupleIJNS5_1CILi128EEES8_NS7_ILi64EEEEEENS_10bfloat16_tEfNS_4arch4Sm80ELb0ELb1ELb1ELb1ELb1ELb0ELb0ELb0ELi2ELi4ELi4ELi4ELb0EEENS1_24CollectiveEpilogueBwdGQAISA_fSD_Li256ELb1ELb1EEENS1_19SingleTileSchedulerILb1ELb0ELb0ELi128EEEEEEEEEvNT_6ParamsE$_ZN4cute3eso3ESOILb1ELb0EJNS_6LayoutINS_5tupleIJNS3_IJNS_1CILi8EEENS4_ILi1EEEEEENS4_ILi2EEEEEENS3_IJNS3_IJS6_NS4_ILi0EEEEEENS4_ILi64EEEEEEEENS_10ViewEngineIPN7cutlass10bfloat16_tEEEEEC2ERKSE_RKSJ_,($_ZN7cutlass13device_kernelIN5flash19enable_sm80_to_sm89INS1_16FlashAttnBwdSm80INS1_25CollectiveMainloopBwdSm80ILi2ELi2EN4cute5tupleIJNS5_1CILi128EEES8_NS7_ILi64EEEEEENS_10bfloat16_tEfNS_4arch4Sm80ELb0ELb1ELb1ELb1ELb1ELb0ELb0ELb0ELi2ELi4ELi4ELi4ELb0EEENS1_24CollectiveEpilogueBwdGQAISA_fSD_Li256ELb1ELb1EEENS1_19SingleTileSchedulerILb1ELb0ELb0ELi128EEEEEEEEEvNT_6ParamsE$_ZN4cute3eso3ESOILb1ELb0EJNS_6LayoutINS_5tupleIJNS3_IJNS_1CILi8EEENS4_ILi1EEEEEENS4_ILi2EEEEEENS3_IJNS3_IJS6_NS4_ILi0EEEEEENS4_ILi64EEEEEEEEiEEC2ERKSE_RKi - $_ZN7cutlass13device_kernelIN5flash19enable_sm80_to_sm89INS1_16FlashAttnBwdSm80INS1_25CollectiveMainloopBwdSm80ILi2ELi2EN4cute5tupleIJNS5_1CILi128EEES8_NS7_ILi64EEEEEENS_10bfloat16_tEfNS_4arch4Sm80ELb0ELb1ELb1ELb1ELb1ELb0ELb0ELb0ELi2ELi4ELi4ELi4ELb0EEENS1_24CollectiveEpilogueBwdGQAISA_fSD_Li256ELb1ELb1EEENS1_19SingleTileSchedulerILb1ELb0ELb0ELi128EEEEEEEEEvNT_6ParamsE$_ZN4cute3eso3ESOILb1ELb0EJNS_6LayoutINS_5tupleIJNS3_IJNS_1CILi8EEENS4_ILi1EEEEEENS4_ILi2EEEEEENS3_IJNS3_IJS6_NS4_ILi0EEEEEENS4_ILi64EEEEEEEENS_10ViewEngineIPN7cutlass10bfloat16_tEEEEEC2ERKSE_RKSJ_)
$_ZN7cutlass13device_kernelIN5flash19enable_sm80_to_sm89INS1_16FlashAttnBwdSm80INS1_25CollectiveMainloopBwdSm80ILi2ELi2EN4cute5tupleIJNS5_1CILi128EEES8_NS7_ILi64EEEEEENS_10bfloat16_tEfNS_4arch4Sm80ELb0ELb1ELb1ELb1ELb1ELb0ELb0ELb0ELi2ELi4ELi4ELi4ELb0EEENS1_24CollectiveEpilogueBwdGQAISA_fSD_Li256ELb1ELb1EEENS1_19SingleTileSchedulerILb1ELb0ELb0ELi128EEEEEEEEEvNT_6ParamsE$_ZN4cute3eso3ESOILb1ELb0EJNS_6LayoutINS_5tupleIJNS3_IJNS_1CILi8EEENS4_ILi1EEEEEENS4_ILi2EEEEEENS3_IJNS3_IJS6_NS4_ILi0EEEEEENS4_ILi64EEEEEEEENS_10ViewEngineIPN7cutlass10bfloat16_tEEEEEC2ERKSE_RKSJ_:
[----:B------:R-:W-:Y:S01]  /*a2f0*/  IADD3 R2, R25, -c[0x0][0x20], RZ ;  /* 0x8000080019027a10 */ /* 0x000fe20007ffe0ff */
[----:B------:R-:W-:Y:S01]  /*a300*/  IMAD.MOV.U32 R9, RZ, RZ, R3 ;  /* 0x000000ffff097224 */ /* 0x000fe200078e0003 */
[----:B------:R-:W-:-:S04]  /*a310*/  MOV R7, 0x0 ;  /* 0x0000000000077802 */ /* 0x000fc80000000f00 */
[----:B------:R1:W-:Y:S01]  /*a320*/  STL.64 [R2], R8 ;  /* 0x0000000802007387 */ /* 0x0003e20000100a00 */
[----:B------:R-:W-:Y:S05]  /*a330*/  RET.REL.NODEC R6 `(_ZN7cutlass13device_kernelIN5flash19enable_sm80_to_sm89INS1_16FlashAttnBwdSm80INS1_25CollectiveMainloopBwdSm80ILi2ELi2EN4cute5tupleIJNS5_1CILi128EEES8_NS7_ILi64EEEEEENS_10bfloat16_tEfNS_4arch4Sm80ELb0ELb1ELb1ELb1ELb1ELb0ELb0ELb0ELi2ELi4ELi4ELi4ELb0EEENS1_24CollectiveEpilogueBwdGQAISA_fSD_Li256ELb1ELb1EEENS1_19SingleTileSchedulerILb1ELb0ELb0ELi128EEEEEEEEEvNT_6ParamsE) ;  /* 0xffff5cc006007950 */ /* 0x000fea0003c3ffff */
        .type           $_ZN7cutlass13device_kernelIN5flash19enable_sm80_to_sm89INS1_16FlashAttnBwdSm80INS1_25CollectiveMainloopBwdSm80ILi2ELi2EN4cute5tupleIJNS5_1CILi128EEES8_NS7_ILi64EEEEEENS_10bfloat16_tEfNS_4arch4Sm80ELb0ELb1ELb1ELb1ELb1ELb0ELb0ELb0ELi2ELi4ELi4ELi4ELb0EEENS1_24CollectiveEpilogueBwdGQAISA_fSD_Li256ELb1ELb1EEENS1_19SingleTileSchedulerILb1ELb0ELb0ELi128EEEEEEEEEvNT_6ParamsE$_ZN4cute3eso3ESOILb1ELb0EJNS_6LayoutINS_5tupleIJNS3_IJNS_1CILi8EEENS4_ILi1EEEEEENS4_ILi2EEEEEENS3_IJNS3_IJS6_NS4_ILi0EEEEEENS4_ILi64EEEEEEEEiEEC2ERKSE_RKi,@function
        .size           $_ZN7cutlass13device_kernelIN5flash19enable_sm80_to_sm89INS1_16FlashAttnBwdSm80INS1_25CollectiveMainloopBwdSm80ILi2ELi2EN4cute5tupleIJNS5_1CILi128EEES8_NS7_ILi64EEEEEENS_10bfloat16_tEfNS_4arch4Sm80ELb0ELb1ELb1ELb1ELb1ELb0ELb0ELb0ELi2ELi4ELi4ELi4ELb0EEENS1_24CollectiveEpilogueBwdGQAISA_fSD_Li256ELb1ELb1EEENS1_19SingleTileSchedulerILb1ELb0ELb0ELi128EEEEEEEEEvNT_6ParamsE$_ZN4cute3eso3ESOILb1ELb0EJNS_6LayoutINS_5tupleIJNS3_IJNS_1CILi8EEENS4_ILi1EEEEEENS4_ILi2EEEEEENS3_IJNS3_IJS6_NS4_ILi0EEEEEENS4_ILi64EEEEEEEEiEEC2ERKSE_RKi,($_ZN7cutlass13device_kernelIN5flash19enable_sm80_to_sm89INS1_16FlashAttnBwdSm80INS1_25CollectiveMainloopBwdSm80ILi2ELi2EN4cute5tupleIJNS5_1CILi128EEES8_NS7_ILi64EEEEEENS_10bfloat16_tEfNS_4arch4Sm80ELb0ELb1ELb1ELb1ELb1ELb0ELb0ELb0ELi2ELi4ELi4ELi4ELb0EEENS1_24CollectiveEpilogueBwdGQAISA_fSD_Li256ELb1ELb1EEENS1_19SingleTileSchedulerILb1ELb0ELb0ELi128EEEEEEEEEvNT_6ParamsE$_ZN4cute3eso3ESOILb1ELb0EJNS_6LayoutINS_5tupleIJNS3_IJNS_1CILi8EEENS4_ILi1EEEEEENS4_ILi2EEEEEENS3_IJNS3_IJS6_NS4_ILi0EEEEEENS4_ILi8192EEEEEEEENS_10ViewEngineINS_8smem_ptrIPN7cutlass10bfloat16_tEEEEEEEC2ERKSE_RKSL_ - $_ZN7cutlass13device_kernelIN5flash19enable_sm80_to_sm89INS1_16FlashAttnBwdSm80INS1_25CollectiveMainloopBwdSm80ILi2ELi2EN4cute5tupleIJNS5_1CILi128EEES8_NS7_ILi64EEEEEENS_10bfloat16_tEfNS_4arch4Sm80ELb0ELb1ELb1ELb1ELb1ELb0ELb0ELb0ELi2ELi4ELi4ELi4ELb0EEENS1_24CollectiveEpilogueBwdGQAISA_fSD_Li256ELb1ELb1EEENS1_19SingleTileSchedulerILb1ELb0ELb0ELi128EEEEEEEEEvNT_6ParamsE$_ZN4cute3eso3ESOILb1ELb0EJNS_6LayoutINS_5tupleIJNS3_IJNS_1CILi8EEENS4_ILi1EEEEEENS4_ILi2EEEEEENS3_IJNS3_IJS6_NS4_ILi0EEEEEENS4_ILi64EEEEEEEEiEEC2ERKSE_RKi)
$_ZN7cutlass13device_kernelIN5flash19enable_sm80_to_sm89INS1_16FlashAttnBwdSm80INS1_25CollectiveMainloopBwdSm80ILi2ELi2EN4cute5tupleIJNS5_1CILi128EEES8_NS7_ILi64EEEEEENS_10bfloat16_tEfNS_4arch4Sm80ELb0ELb1ELb1ELb1ELb1ELb0ELb0ELb0ELi2ELi4ELi4ELi4ELb0EEENS1_24CollectiveEpilogueBwdGQAISA_fSD_Li256ELb1ELb1EEENS1_19SingleTileSchedulerILb1ELb0ELb0ELi128EEEEEEEEEvNT_6ParamsE$_ZN4cute3eso3ESOILb1ELb0EJNS_6LayoutINS_5tupleIJNS3_IJNS_1CILi8EEENS4_ILi1EEEEEENS4_ILi2EEEEEENS3_IJNS3_IJS6_NS4_ILi0EEEEEENS4_ILi64EEEEEEEEiEEC2ERKSE_RKi:
[----:B------:R-:W-:Y:S02]  /*a340*/  IADD3 R2, R25, -c[0x0][0x20], RZ ;  /* 0x8000080019027a10 */ /* 0x000fe40007ffe0ff */
[----:B------:R-:W-:-:S03]  /*a350*/  MOV R7, 0x0 ;  /* 0x0000000000077802 */ /* 0x000fc60000000f00 */
[----:B------:R1:W-:Y:S01]  /*a360*/  STL [R2], R3 ;  /* 0x0000000302007387 */ /* 0x0003e20000100800 */
[----:B------:R-:W-:Y:S05]  /*a370*/  RET.REL.NODEC R6 `(_ZN7cutlass13device_kernelIN5flash19enable_sm80_to_sm89INS1_16FlashAttnBwdSm80INS1_25CollectiveMainloopBwdSm80ILi2ELi2EN4cute5tupleIJNS5_1CILi128EEES8_NS7_ILi64EEEEEENS_10bfloat16_tEfNS_4arch4Sm80ELb0ELb1ELb1ELb1ELb1ELb0ELb0ELb0ELi2ELi4ELi4ELi4ELb0EEENS1_24CollectiveEpilogueBwdGQAISA_fSD_Li256ELb1ELb1EEENS1_19SingleTileSchedulerILb1ELb0ELb0ELi128EEEEEEEEEvNT_6ParamsE) ;  /* 0xffff5c8006007950 */ /* 0x000fea0003c3ffff */
        .type           $_ZN7cutlass13device_kernelIN5flash19enable_sm80_to_sm89INS1_16FlashAttnBwdSm80INS1_25CollectiveMainloopBwdSm80ILi2ELi2EN4cute5tupleIJNS5_1CILi128EEES8_NS7_ILi64EEEEEENS_10bfloat16_tEfNS_4arch4Sm80ELb0ELb1ELb1ELb1ELb1ELb0ELb0ELb0ELi2ELi4ELi4ELi4ELb0EEENS1_24CollectiveEpilogueBwdGQAISA_fSD_Li256ELb1ELb1EEENS1_19SingleTileSchedulerILb1ELb0ELb0ELi128EEEEEEEEEvNT_6ParamsE$_ZN4cute3eso3ESOILb1ELb0EJNS_6LayoutINS_5tupleIJNS3_IJNS_1CILi8EEENS4_ILi1EEEEEENS4_ILi2EEEEEENS3_IJNS3_IJS6_NS4_ILi0EEEEEENS4_ILi8192EEEEEEEENS_10ViewEngineINS_8smem_ptrIPN7cutlass10bfloat16_tEEEEEEEC2ERKSE_RKSL_,@function
        .size           $_ZN7cutlass13device_kernelIN5flash19enable_sm80_to_sm89INS1_16FlashAttnBwdSm80INS1_25CollectiveMainloopBwdSm80ILi2ELi2EN4cute5tupleIJNS5_1CILi128EEES8_NS7_ILi64EEEEEENS_10bfloat16_tEfNS_4arch4Sm80ELb0ELb1ELb1ELb1ELb1ELb0ELb0ELb0ELi2ELi4ELi4ELi4ELb0EEENS1_24CollectiveEpilogueBwdGQAISA_fSD_Li256ELb1ELb1EEENS1_19SingleTileSchedulerILb1ELb0ELb0ELi128EEEEEEEEEvNT_6ParamsE$_ZN4cute3eso3ESOILb1ELb0EJNS_6LayoutINS_5tupleIJNS3_IJNS_1CILi8EEENS4_ILi1EEEEEENS4_ILi2EEEEEENS3_IJNS3_IJS6_NS4_ILi0EEEEEENS4_ILi8192EEEEEEEENS_10ViewEngineINS_8smem_ptrIPN7cutlass10bfloat16_tEEEEEEEC2ERKSE_RKSL_,($_ZN7cutlass13device_kernelIN5flash19enable_sm80_to_sm89INS1_16FlashAttnBwdSm80INS1_25CollectiveMainloopBwdSm80ILi2ELi2EN4cute5tupleIJNS5_1CILi128EEES8_NS7_ILi64EEEEEENS_10bfloat16_tEfNS_4arch4Sm80ELb0ELb1ELb1ELb1ELb1ELb0ELb0ELb0ELi2ELi4ELi4ELi4ELb0EEENS1_24CollectiveEpilogueBwdGQAISA_fSD_Li256ELb1ELb1EEENS1_19SingleTileSchedulerILb1ELb0ELb0ELi128EEEEEEEEEvNT_6ParamsE$_ZN4cute3eso3ESOILb1ELb0EJNS_6LayoutINS_5tupleIJNS3_IJNS_1CILi8EEENS4_ILi1EEEEEENS4_ILi2EEEEEENS3_IJNS3_IJS6_NS4_ILi0EEEEEENS4_ILi8192EEEEEEEEiEEC2ERKSE_RKi - $_ZN7cutlass13device_kernelIN5flash19enable_sm80_to_sm89INS1_16FlashAttnBwdSm80INS1_25CollectiveMainloopBwdSm80ILi2ELi2EN4cute5tupleIJNS5_1CILi128EEES8_NS7_ILi64EEEEEENS_10bfloat16_tEfNS_4arch4Sm80ELb0ELb1ELb1ELb1ELb1ELb0ELb0ELb0ELi2ELi4ELi4ELi4ELb0EEENS1_24CollectiveEpilogueBwdGQAISA_fSD_Li256ELb1ELb1EEENS1_19SingleTileSchedulerILb1ELb0ELb0ELi128EEEEEEEEEvNT_6ParamsE$_ZN4cute3eso3ESOILb1ELb0EJNS_6LayoutINS_5tupleIJNS3_IJNS_1CILi8EEENS4_ILi1EEEEEENS4_ILi2EEEEEENS3_IJNS3_IJS6_NS4_ILi0EEEEEENS4_ILi8192EEEEEEEENS_10ViewEngineINS_8smem_ptrIPN7cutlass10bfloat16_tEEEEEEEC2ERKSE_RKSL_)
$_ZN7cutlass13device_kernelIN5flash19enable_sm80_to_sm89INS1_16FlashAttnBwdSm80INS1_25CollectiveMainloopBwdSm80ILi2ELi2EN4cute5tupleIJNS5_1CILi128EEES8_NS7_ILi64EEEEEENS_10bfloat16_tEfNS_4arch4Sm80ELb0ELb1ELb1ELb1ELb1ELb0ELb0ELb0ELi2ELi4ELi4ELi4ELb0EEENS1_24CollectiveEpilogueBwdGQAISA_fSD_Li256ELb1ELb1EEENS1_19SingleTileSchedulerILb1ELb0ELb0ELi128EEEEEEEEEvNT_6ParamsE$_ZN4cute3eso3ESOILb1ELb0EJNS_6LayoutINS_5tupleIJNS3_IJNS_1CILi8EEENS4_ILi1EEEEEENS4_ILi2EEEEEENS3_IJNS3_IJS6_NS4_ILi0EEEEEENS4_ILi8192EEEEEEEENS_10ViewEngineINS_8smem_ptrIPN7cutlass10bfloat16_tEEEEEEEC2ERKSE_RKSL_:
[----:B------:R-:W-:Y:S02]  /*a380*/  IADD3 R4, R25, -c[0x0][0x20], RZ ;  /* 0x8000080019047a10 */ /* 0x000fe40007ffe0ff */
[----:B------:R-:W-:-:S03]  /*a390*/  MOV R7, 0x0 ;  /* 0x0000000000077802 */ /* 0x000fc60000000f00 */
[----:B------:R1:W-:Y:S01]  /*a3a0*/  STL.64 [R4], R2 ;  /* 0x0000000204007387 */ /* 0x0003e20000100a00 */
[----:B------:R-:W-:Y:S05]  /*a3b0*/  RET.REL.NODEC R6 `(_ZN7cutlass13device_kernelIN5flash19enable_sm80_to_sm89INS1_16FlashAttnBwdSm80INS1_25CollectiveMainloopBwdSm80ILi2ELi2EN4cute5tupleIJNS5_1CILi128EEES8_NS7_ILi64EEEEEENS_10bfloat16_tEfNS_4arch4Sm80ELb0ELb1ELb1ELb1ELb1ELb0ELb0ELb0ELi2ELi4ELi4ELi4ELb0EEENS1_24CollectiveEpilogueBwdGQAISA_fSD_Li256ELb1ELb1EEENS1_19SingleTileSchedulerILb1ELb0ELb0ELi128EEEEEEEEEvNT_6ParamsE) ;  /* 0xffff5c4006007950 */ /* 0x000fea0003c3ffff */
        .type           $_ZN7cutlass13device_kernelIN5flash19enable_sm80_to_sm89INS1_16FlashAttnBwdSm80INS1_25CollectiveMainloopBwdSm80ILi2ELi2EN4cute5tupleIJNS5_1CILi128EEES8_NS7_ILi64EEEEEENS_10bfloat16_tEfNS_4arch4Sm80ELb0ELb1ELb1ELb1ELb1ELb0ELb0ELb0ELi2ELi4ELi4ELi4ELb0EEENS1_24CollectiveEpilogueBwdGQAISA_fSD_Li256ELb1ELb1EEENS1_19SingleTileSchedulerILb1ELb0ELb0ELi128EEEEEEEEEvNT_6ParamsE$_ZN4cute3eso3ESOILb1ELb0EJNS_6LayoutINS_5tupleIJNS3_IJNS_1CILi8EEENS4_ILi1EEEEEENS4_ILi2EEEEEENS3_IJNS3_IJS6_NS4_ILi0EEEEEENS4_ILi8192EEEEEEEEiEEC2ERKSE_RKi,@function
        .size           $_ZN7cutlass13device_kernelIN5flash19enable_sm80_to_sm89INS1_16FlashAttnBwdSm80INS1_25CollectiveMainloopBwdSm80ILi2ELi2EN4cute5tupleIJNS5_1CILi128EEES8_NS7_ILi64EEEEEENS_10bfloat16_tEfNS_4arch4Sm80ELb0ELb1ELb1ELb1ELb1ELb0ELb0ELb0ELi2ELi4ELi4ELi4ELb0EEENS1_24CollectiveEpilogueBwdGQAISA_fSD_Li256ELb1ELb1EEENS1_19SingleTileSchedulerILb1ELb0ELb0ELi128EEEEEEEEEvNT_6ParamsE$_ZN4cute3eso3ESOILb1ELb0EJNS_6LayoutINS_5tupleIJNS3_IJNS_1CILi8EEENS4_ILi1EEEEEENS4_ILi2EEEEEENS3_IJNS3_IJS6_NS4_ILi0EEEEEENS4_ILi8192EEEEEEEEiEEC2ERKSE_RKi,($_ZN7cutlass13device_kernelIN5flash19enable_sm80_to_sm89INS1_16FlashAttnBwdSm80INS1_25CollectiveMainloopBwdSm80ILi2ELi2EN4cute5tupleIJNS5_1CILi128EEES8_NS7_ILi64EEEEEENS_10bfloat16_tEfNS_4arch4Sm80ELb0ELb1ELb1ELb1ELb1ELb0ELb0ELb0ELi2ELi4ELi4ELi4ELb0EEENS1_24CollectiveEpilogueBwdGQAISA_fSD_Li256ELb1ELb1EEENS1_19SingleTileSchedulerILb1ELb0ELb0ELi128EEEEEEEEEvNT_6ParamsE$_ZN4cute3eso3ESOILb1ELb0EJNS_6LayoutINS_5tupleIJNS3_IJNS_1CILi8EEENS4_ILi1EEEEEENS4_ILi2EEEEEENS3_IJNS3_IJS6_NS4_ILi0EEEEEES5_EEEEENS_10ViewEngineIPN7cutlass10bfloat16_tEEEEEC2ERKSD_RKSI_ - $_ZN7cutlass13device_kernelIN5flash19enable_sm80_to_sm89INS1_16FlashAttnBwdSm80INS1_25CollectiveMainloopBwdSm80ILi2ELi2EN4cute5tupleIJNS5_1CILi128EEES8_NS7_ILi64EEEEEENS_10bfloat16_tEfNS_4arch4Sm80ELb0ELb1ELb1ELb1ELb1ELb0ELb0ELb0ELi2ELi4ELi4ELi4ELb0EEENS1_24CollectiveEpilogueBwdGQAISA_fSD_Li256ELb1ELb1EEENS1_19SingleTileSchedulerILb1ELb0ELb0ELi128EEEEEEEEEvNT_6ParamsE$_ZN4cute3eso3ESOILb1ELb0EJNS_6LayoutINS_5tupleIJNS3_IJNS_1CILi8EEENS4_ILi1EEEEEENS4_ILi2EEEEEENS3_IJNS3_IJS6_NS4_ILi0EEEEEENS4_ILi8192EEEEEEEEiEEC2ERKSE_RKi)
$_ZN7cutlass13device_kernelIN5flash19enable_sm80_to_sm89INS1_16FlashAttnBwdSm80INS1_25CollectiveMainloopBwdSm80ILi2ELi2EN4cute5tupleIJNS5_1CILi128EEES8_NS7_ILi64EEEEEENS_10bfloat16_tEfNS_4arch4Sm80ELb0ELb1ELb1ELb1ELb1ELb0ELb0ELb0ELi2ELi4ELi4ELi4ELb0EEENS1_24CollectiveEpilogueBwdGQAISA_fSD_Li256ELb1ELb1EEENS1_19SingleTileSchedulerILb1ELb0ELb0ELi128EEEEEEEEEvNT_6ParamsE$_ZN4cute3eso3ESOILb1ELb0EJNS_6LayoutINS_5tupleIJNS3_IJNS_1CILi8EEENS4_ILi1EEEEEENS4_ILi2EEEEEENS3_IJNS3_IJS6_NS4_ILi0EEEEEENS4_ILi8192EEEEEEEEiEEC2ERKSE_RKi:
[----:B------:R-:W-:Y:S02]  /*a3c0*/  IADD3 R2, R25, -c[0x0][0x20], RZ ;  /* 0x8000080019027a10 */ /* 0x000fe40007ffe0ff */
[----:B------:R-:W-:-:S03]  /*a3d0*/  MOV R5, 0x0 ;  /* 0x0000000000057802 */ /* 0x000fc60000000f00 */
[----:B------:R1:W-:Y:S01]  /*a3e0*/  STL [R2], R3 ;  /* 0x0000000302007387 */ /* 0x0003e20000100800 */
[----:B------:R-:W-:Y:S05]  /*a3f0*/  RET.REL.NODEC R4 `(_ZN7cutlass13device_kernelIN5flash19enable_sm80_to_sm89INS1_16FlashAttnBwdSm80INS1_25CollectiveMainloopBwdSm80ILi2ELi2EN4cute5tupleIJNS5_1CILi128EEES8_NS7_ILi64EEEEEENS_10bfloat16_tEfNS_4arch4Sm80ELb0ELb1ELb1ELb1ELb1ELb0ELb0ELb0ELi2ELi4ELi4ELi4ELb0EEENS1_24CollectiveEpilogueBwdGQAISA_fSD_Li256ELb1ELb1EEENS1_19SingleTileSchedulerILb1ELb0ELb0ELi128EEEEEEEEEvNT_6ParamsE) ;  /* 0xffff5c0004007950 */ /* 0x000fea0003c3ffff */
        .type           $_ZN7cutlass13device_kernelIN5flash19enable_sm80_to_sm89INS1_16FlashAttnBwdSm80INS1_25CollectiveMainloopBwdSm80ILi2ELi2EN4cute5tupleIJNS5_1CILi128EEES8_NS7_ILi64EEEEEENS_10bfloat16_tEfNS_4arch4Sm80ELb0ELb1ELb1ELb1ELb1ELb0ELb0ELb0ELi2ELi4ELi4ELi4ELb0EEENS1_24CollectiveEpilogueBwdGQAISA_fSD_Li256ELb1ELb1EEENS1_19SingleTileSchedulerILb1ELb0ELb0ELi128EEEEEEEEEvNT_6ParamsE$_ZN4cute3eso3ESOILb1ELb0EJNS_6LayoutINS_5tupleIJNS3_IJNS_1CILi8EEENS4_ILi1EEEEEENS4_ILi2EEEEEENS3_IJNS3_IJS6_NS4_ILi0EEEEEES5_EEEEENS_10ViewEngineIPN7cutlass10bfloat16_tEEEEEC2ERKSD_RKSI_,@function
        .size           $_ZN7cutlass13device_kernelIN5flash19enable_sm80_to_sm89INS1_16FlashAttnBwdSm80INS1_25CollectiveMainloopBwdSm80ILi2ELi2EN4cute5tupleIJNS5_1CILi128EEES8_NS7_ILi64EEEEEENS_10bfloat16_tEfNS_4arch4Sm80ELb0ELb1ELb1ELb1ELb1ELb0ELb0ELb0ELi2ELi4ELi4ELi4ELb0EEENS1_24CollectiveEpilogueBwdGQAISA_fSD_Li256ELb1ELb1EEENS1_19SingleTileSchedulerILb1ELb0ELb0ELi128EEEEEEEEEvNT_6ParamsE$_ZN4cute3eso3ESOILb1ELb0EJNS_6LayoutINS_5tupleIJNS3_IJNS_1CILi8EEENS4_ILi1EEEEEENS4_ILi2EEEEEENS3_IJNS3_IJS6_NS4_ILi0EEEEEES5_EEEEENS_10ViewEngineIPN7cutlass10bfloat16_tEEEEEC2ERKSD_RKSI_,($_ZN7cutlass13device_kernelIN5flash19enable_sm80_to_sm89INS1_16FlashAttnBwdSm80INS1_25CollectiveMainloopBwdSm80ILi2ELi2EN4cute5tupleIJNS5_1CILi128EEES8_NS7_ILi64EEEEEENS_10bfloat16_tEfNS_4arch4Sm80ELb0ELb1ELb1ELb1ELb1ELb0ELb0ELb0ELi2ELi4ELi4ELi4ELb0EEENS1_24CollectiveEpilogueBwdGQAISA_fSD_Li256ELb1ELb1EEENS1_19SingleTileSchedulerILb1ELb0ELb0ELi128EEEEEEEEEvNT_6ParamsE$_ZN4cute3eso3ESOILb1ELb0EJNS_6LayoutINS_5tupleIJNS3_IJNS_1CILi8EEENS4_ILi1EEEEEENS4_ILi2EEEEEENS3_IJNS3_IJS6_NS4_ILi0EEEEEES5_EEEEEiEEC2ERKSD_RKi - $_ZN7cutlass13device_kernelIN5flash19enable_sm80_to_sm89INS1_16FlashAttnBwdSm80INS1_25CollectiveMainloopBwdSm80ILi2ELi2EN4cute5tupleIJNS5_1CILi128EEES8_NS7_ILi64EEEEEENS_10bfloat16_tEfNS_4arch4Sm80ELb0ELb1ELb1ELb1ELb1ELb0ELb0ELb0ELi2ELi4ELi4ELi4ELb0EEENS1_24CollectiveEpilogueBwdGQAISA_fSD_Li256ELb1ELb1EEENS1_19SingleTileSchedulerILb1ELb0ELb0ELi128EEEEEEEEEvNT_6ParamsE$_ZN4cute3eso3ESOILb1ELb0EJNS_6LayoutINS_5tupleIJNS3_IJNS_1CILi8EEENS4_ILi1EEEEEENS4_ILi2EEEEEENS3_IJNS3_IJS6_NS4_ILi0EEEEEES5_EEEEENS_10ViewEngineIPN7cutlass10bfloat16_tEEEEEC2ERKSD_RKSI_)
$_ZN7cutlass13device_kernelIN5flash19enable_sm80_to_sm89INS1_16FlashAttnBwdSm80INS1_25CollectiveMainloopBwdSm80ILi2ELi2EN4cute5tupleIJNS5_1CILi128EEES8_NS7_ILi64EEEEEENS_10bfloat16_tEfNS_4arch4Sm80ELb0ELb1ELb1ELb1ELb1ELb0ELb0ELb0ELi2ELi4ELi4ELi4ELb0EEENS1_24CollectiveEpilogueBwdGQAISA_fSD_Li256ELb1ELb1EEENS1_19SingleTileSchedulerILb1ELb0ELb0ELi128EEEEEEEEEvNT_6ParamsE$_ZN4cute3eso3ESOILb1ELb0EJNS_6LayoutINS_5tupleIJNS3_IJNS_1CILi8EEENS4_ILi1EEEEEENS4_ILi2EEEEEENS3_IJNS3_IJS6_NS4_ILi0EEEEEES5_EEEEENS_10ViewEngineIPN7cutlass10bfloat16_tEEEEEC2ERKSD_RKSI_:
[----:B------:R-:W-:Y:S01]  /*a400*/  IADD3 R3, R70, -c[0x0][0x20], RZ ;  /* 0x8000080046037a10 */ /* 0x000fe20007ffe0ff */
[----:B------:R-:W-:Y:S01]  /*a410*/  IMAD.MOV.U32 R8, RZ, RZ, R2 ;  /* 0x000000ffff087224 */ /* 0x000fe200078e0002 */
[----:B------:R-:W-:Y:S01]  /*a420*/  MOV R9, R7 ;  /* 0x0000000700097202 */ /* 0x000fe20000000f00 */
[----:B------:R-:W-:-:S04]  /*a430*/  IMAD.MOV.U32 R7, RZ, RZ, 0x0 ;  /* 0x00000000ff077424 */ /* 0x000fc800078e00ff */
[----:B------:R1:W-:Y:S01]  /*a440*/  STL.64 [R3], R8 ;  /* 0x0000000803007387 */ /* 0x0003e20000100a00 */
[----:B------:R-:W-:Y:S05]  /*a450*/  RET.REL.NODEC R6 `(_ZN7cutlass13device_kernelIN5flash19enable_sm80_to_sm89INS1_16FlashAttnBwdSm80INS1_25CollectiveMainloopBwdSm80ILi2ELi2EN4cute5tupleIJNS5_1CILi128EEES8_NS7_ILi64EEEEEENS_10bfloat16_tEfNS_4arch4Sm80ELb0ELb1ELb1ELb1ELb1ELb0ELb0ELb0ELi2ELi4ELi4ELi4ELb0EEENS1_24CollectiveEpilogueBwdGQAISA_fSD_Li256ELb1ELb1EEENS1_19SingleTileSchedulerILb1ELb0ELb0ELi128EEEEEEEEEvNT_6ParamsE) ;  /* 0xffff5ba006007950 */ /* 0x000fea0003c3ffff */
        .type           $_ZN7cutlass13device_kernelIN5flash19enable_sm80_to_sm89INS1_16FlashAttnBwdSm80INS1_25CollectiveMainloopBwdSm80ILi2ELi2EN4cute5tupleIJNS5_1CILi128EEES8_NS7_ILi64EEEEEENS_10bfloat16_tEfNS_4arch4Sm80ELb0ELb1ELb1ELb1ELb1ELb0ELb0ELb0ELi2ELi4ELi4ELi4ELb0EEENS1_24CollectiveEpilogueBwdGQAISA_fSD_Li256ELb1ELb1EEENS1_19SingleTileSchedulerILb1ELb0ELb0ELi128EEEEEEEEEvNT_6ParamsE$_ZN4cute3eso3ESOILb1ELb0EJNS_6LayoutINS_5tupleIJNS3_IJNS_1CILi8EEENS4_ILi1EEEEEENS4_ILi2EEEEEENS3_IJNS3_IJS6_NS4_ILi0EEEEEES5_EEEEEiEEC2ERKSD_RKi,@function
        .size           $_ZN7cutlass13device_kernelIN5flash19enable_sm80_to_sm89INS1_16FlashAttnBwdSm80INS1_25CollectiveMainloopBwdSm80ILi2ELi2EN4cute5tupleIJNS5_1CILi128EEES8_NS7_ILi64EEEEEENS_10bfloat16_tEfNS_4arch4Sm80ELb0ELb1ELb1ELb1ELb1ELb0ELb0ELb0ELi2ELi4ELi4ELi4ELb0EEENS1_24CollectiveEpilogueBwdGQAISA_fSD_Li256ELb1ELb1EEENS1_19SingleTileSchedulerILb1ELb0ELb0ELi128EEEEEEEEEvNT_6ParamsE$_ZN4cute3eso3ESOILb1ELb0EJNS_6LayoutINS_5tupleIJNS3_IJNS_1CILi8EEENS4_ILi1EEEEEENS4_ILi2EEEEEENS3_IJNS3_IJS6_NS4_ILi0EEEEEES5_EEEEEiEEC2ERKSD_RKi,($_ZN7cutlass13device_kernelIN5flash19enable_sm80_to_sm89INS1_16FlashAttnBwdSm80INS1_25CollectiveMainloopBwdSm80ILi2ELi2EN4cute5tupleIJNS5_1CILi128EEES8_NS7_ILi64EEEEEENS_10bfloat16_tEfNS_4arch4Sm80ELb0ELb1ELb1ELb1ELb1ELb0ELb0ELb0ELi2ELi4ELi4ELi4ELb0EEENS1_24CollectiveEpilogueBwdGQAISA_fSD_Li256ELb1ELb1EEENS1_19SingleTileSchedulerILb1ELb0ELb0ELi128EEEEEEEEEvNT_6ParamsE$_ZN4cute3eso3ESOILb1ELb0EJNS_6LayoutINS_5tupleIJNS3_IJNS_1CILi8EEENS4_ILi1EEEEEENS4_ILi2EEENS3_IJNS4_ILi4EEES8_EEEEEENS3_IJNS3_IJS6_NS4_ILi0EEEEEES5_NS3_IJNS4_ILi32EEENS4_ILi16EEEEEEEEEEENS_10ViewEngineIPN7cutlass10bfloat16_tEEEEEC2ERKSI_RKSN_ - $_ZN7cutlass13device_kernelIN5flash19enable_sm80_to_sm89INS1_16FlashAttnBwdSm80INS1_25CollectiveMainloopBwdSm80ILi2ELi2EN4cute5tupleIJNS5_1CILi128EEES8_NS7_ILi64EEEEEENS_10bfloat16_tEfNS_4arch4Sm80ELb0ELb1ELb1ELb1ELb1ELb0ELb0ELb0ELi2ELi4ELi4ELi4ELb0EEENS1_24CollectiveEpilogueBwdGQAISA_fSD_Li256ELb1ELb1EEENS1_19SingleTileSchedulerILb1ELb0ELb0ELi128EEEEEEEEEvNT_6ParamsE$_ZN4cute3eso3ESOILb1ELb0EJNS_6LayoutINS_5tupleIJNS3_IJNS_1CILi8EEENS4_ILi1EEEEEENS4_ILi2EEEEEENS3_IJNS3_IJS6_NS4_ILi0EEEEEES5_EEEEEiEEC2ERKSD_RKi)
$_ZN7cutlass13device_kernelIN5flash19enable_sm80_to_sm89INS1_16FlashAttnBwdSm80INS1_25CollectiveMainloopBwdSm80ILi2ELi2EN4cute5tupleIJNS5_1CILi128EEES8_NS7_ILi64EEEEEENS_10bfloat16_tEfNS_4arch4Sm80ELb0ELb1ELb1ELb1ELb1ELb0ELb0ELb0ELi2ELi4ELi4ELi4ELb0EEENS1_24CollectiveEpilogueBwdGQAISA_fSD_Li256ELb1ELb1EEENS1_19SingleTileSchedulerILb1ELb0ELb0ELi128EEEEEEEEEvNT_6ParamsE$_ZN4cute3eso3ESOILb1ELb0EJNS_6LayoutINS_5tupleIJNS3_IJNS_1CILi8EEENS4_ILi1EEEEEENS4_ILi2EEEEEENS3_IJNS3_IJS6_NS4_ILi0EEEEEES5_EEEEEiEEC2ERKSD_RKi:
[----:B------:R-:W-:Y:S02]  /*a460*/  IADD3 R2, R61, -c[0x0][0x20], RZ ;  /* 0x800008003d027a10 */ /* 0x000fe40007ffe0ff */
[----:B------:R-:W-:-:S03]  /*a470*/  MOV R7, 0x0 ;  /* 0x0000000000077802 */ /* 0x000fc60000000f00 */
[----:B------:R1:W-:Y:S01]  /*a480*/  STL [R2], R3 ;  /* 0x0000000302007387 */ /* 0x0003e20000100800 */
[----:B------:R-:W-:Y:S05]  /*a490*/  RET.REL.NODEC R6 `(_ZN7cutlass13device_kernelIN5flash19enable_sm80_to_sm89INS1_16FlashAttnBwdSm80INS1_25CollectiveMainloopBwdSm80ILi2ELi2EN4cute5tupleIJNS5_1CILi128EEES8_NS7_ILi64EEEEEENS_10bfloat16_tEfNS_4arch4Sm80ELb0ELb1ELb1ELb1ELb1ELb0ELb0ELb0ELi2ELi4ELi4ELi4ELb0EEENS1_24CollectiveEpilogueBwdGQAISA_fSD_Li256ELb1ELb1EEENS1_19SingleTileSchedulerILb1ELb0ELb0ELi128EEEEEEEEEvNT_6ParamsE) ;  /* 0xffff5b6006007950 */ /* 0x000fea0003c3ffff */
        .type           $_ZN7cutlass13device_kernelIN5flash19enable_sm80_to_sm89INS1_16FlashAttnBwdSm80INS1_25CollectiveMainloopBwdSm80ILi2ELi2EN4cute5tupleIJNS5_1CILi128EEES8_NS7_ILi64EEEEEENS_10bfloat16_tEfNS_4arch4Sm80ELb0ELb1ELb1ELb1ELb1ELb0ELb0ELb0ELi2ELi4ELi4ELi4ELb0EEENS1_24CollectiveEpilogueBwdGQAISA_fSD_Li256ELb1ELb1EEENS1_19SingleTileSchedulerILb1ELb0ELb0ELi128EEEEEEEEEvNT_6ParamsE$_ZN4cute3eso3ESOILb1ELb0EJNS_6LayoutINS_5tupleIJNS3_IJNS_1CILi8EEENS4_ILi1EEEEEENS4_ILi2EEENS3_IJNS4_ILi4EEES8_EEEEEENS3_IJNS3_IJS6_NS4_ILi0EEEEEES5_NS3_IJNS4_ILi32EEENS4_ILi16EEEEEEEEEEENS_10ViewEngineIPN7cutlass10bfloat16_tEEEEEC2ERKSI_RKSN_,@function
        .size           $_ZN7cutlass13device_kernelIN5flash19enable_sm80_to_sm89INS1_16FlashAttnBwdSm80INS1_25CollectiveMainloopBwdSm80ILi2ELi2EN4cute5tupleIJNS5_1CILi128EEES8_NS7_ILi64EEEEEENS_10bfloat16_tEfNS_4arch4Sm80ELb0ELb1ELb1ELb1ELb1ELb0ELb0ELb0ELi2ELi4ELi4ELi4ELb0EEENS1_24CollectiveEpilogueBwdGQAISA_fSD_Li256ELb1ELb1EEENS1_19SingleTileSchedulerILb1ELb0ELb0ELi128EEEEEEEEEvNT_6ParamsE$_ZN4cute3eso3ESOILb1ELb0EJNS_6LayoutINS_5tupleIJNS3_IJNS_1CILi8EEENS4_ILi1EEEEEENS4_ILi2EEENS3_IJNS4_ILi4EEES8_EEEEEENS3_IJNS3_IJS6_NS4_ILi0EEEEEES5_NS3_IJNS4_ILi32EEENS4_ILi16EEEEEEEEEEENS_10ViewEngineIPN7cutlass10bfloat16_tEEEEEC2ERKSI_RKSN_,($_ZN7cutlass13device_kernelIN5flash19enable_sm80_to_sm89INS1_16FlashAttnBwdSm80INS1_25CollectiveMainloopBwdSm80ILi2ELi2EN4cute5tupleIJNS5_1CILi128EEES8_NS7_ILi64EEEEEENS_10bfloat16_tEfNS_4arch4Sm80ELb0ELb1ELb1ELb1ELb1ELb0ELb0ELb0ELi2ELi4ELi4ELi4ELb0EEENS1_24CollectiveEpilogueBwdGQAISA_fSD_Li256ELb1ELb1EEENS1_19SingleTileSchedulerILb1ELb0ELb0ELi128EEEEEEEEEvNT_6ParamsE$_ZN4cute3eso3ESOILb1ELb0EJNS_6LayoutINS_5tupleIJNS3_IJNS_1CILi8EEENS4_ILi1EEEEEENS4_ILi2EEENS4_ILi4EEEEEENS3_IJNS3_IJS6_NS4_ILi0EEEEEES5_NS4_ILi16EEEEEEEENS_10ViewEngineIPN7cutlass10bfloat16_tEEEEEC2ERKSF_RKSK_ - $_ZN7cutlass13device_kernelIN5flash19enable_sm80_to_sm89INS1_16FlashAttnBwdSm80INS1_25CollectiveMainloopBwdSm80ILi2ELi2EN4cute5tupleIJNS5_1CILi128EEES8_NS7_ILi64EEEEEENS_10bfloat16_tEfNS_4arch4Sm80ELb0ELb1ELb1ELb1ELb1ELb0ELb0ELb0ELi2ELi4ELi4ELi4ELb0EEENS1_24CollectiveEpilogueBwdGQAISA_fSD_Li256ELb1ELb1EEENS1_19SingleTileSchedulerILb1ELb0ELb0ELi128EEEEEEEEEvNT_6ParamsE$_ZN4cute3eso3ESOILb1ELb0EJNS_6LayoutINS_5tupleIJNS3_IJNS_1CILi8EEENS4_ILi1EEEEEENS4_ILi2EEENS3_IJNS4_ILi4EEES8_EEEEEENS3_IJNS3_IJS6_NS4_ILi0EEEEEES5_NS3_IJNS4_ILi32EEENS4_ILi16EEEEEEEEEEENS_10ViewEngineIPN7cutlass10bfloat16_tEEEEEC2ERKSI_RKSN_)
$_ZN7cutlass13device_kernelIN5flash19enable_sm80_to_sm89INS1_16FlashAttnBwdSm80INS1_25CollectiveMainloopBwdSm80ILi2ELi2EN4cute5tupleIJNS5_1CILi128EEES8_NS7_ILi64EEEEEENS_10bfloat16_tEfNS_4arch4Sm80ELb0ELb1ELb1ELb1ELb1ELb0ELb0ELb0ELi2ELi4ELi4ELi4ELb0EEENS1_24CollectiveEpilogueBwdGQAISA_fSD_Li256ELb1ELb1EEENS1_19SingleTileSchedulerILb1ELb0ELb0ELi128EEEEEEEEEvNT_6ParamsE$_ZN4cute3eso3ESOILb1ELb0EJNS_6LayoutINS_5tupleIJNS3_IJNS_1CILi8EEENS4_ILi1EEEEEENS4_ILi2EEENS3_IJNS4_ILi4EEES8_EEEEEENS3_IJNS3_IJS6_NS4_ILi0EEEEEES5_NS3_IJNS4_ILi32EEENS4_ILi16EEEEEEEEEEENS_10ViewEngineIPN7cutlass10bfloat16_tEEEEEC2ERKSI_RKSN_:
[----:B------:R-:W-:Y:S01]  /*a4a0*/  IADD3 R2, R70, -c[0x0][0x20], RZ ;  /* 0x8000080046027a10 */ /* 0x000fe20007ffe0ff */
[----:B------:R-:W-:Y:S01]  /*a4b0*/  IMAD.MOV.U32 R6, RZ, RZ, R66 ;  /* 0x000000ffff067224 */ /* 0x000fe200078e0042 */
[----:B------:R-:W-:Y:S01]  /*a4c0*/  MOV R7, R65 ;  /* 0x0000004100077202 */ /* 0x000fe20000000f00 */
[----:B------:R-:W-:-:S04]  /*a4d0*/  IMAD.MOV.U32 R5, RZ, RZ, 0x0 ;  /* 0x00000000ff057424 */ /* 0x000fc800078e00ff */
[----:B------:R1:W-:Y:S01]  /*a4e0*/  STL.64 [R2], R6 ;  /* 0x0000000602007387 */ /* 0x0003e20000100a00 */
[----:B------:R-:W-:Y:S05]  /*a4f0*/  RET.REL.NODEC R4 `(_ZN7cutlass13device_kernelIN5flash19enable_sm80_to_sm89INS1_16FlashAttnBwdSm80INS1_25CollectiveMainloopBwdSm80ILi2ELi2EN4cute5tupleIJNS5_1CILi128EEES8_NS7_ILi64EEEEEENS_10bfloat16_tEfNS_4arch4Sm80ELb0ELb1ELb1ELb1ELb1ELb0ELb0ELb0ELi2ELi4ELi4ELi4ELb0EEENS1_24CollectiveEpilogueBwdGQAISA_fSD_Li256ELb1ELb1EEENS1_19SingleTileSchedulerILb1ELb0ELb0ELi128EEEEEEEEEvNT_6ParamsE) ;  /* 0xffff5b0004007950 */ /* 0x000fea0003c3ffff */
        .type           $_ZN7cutlass13device_kernelIN5flash19enable_sm80_to_sm89INS1_16FlashAttnBwdSm80INS1_25CollectiveMainloopBwdSm80ILi2ELi2EN4cute5tupleIJNS5_1CILi128EEES8_NS7_ILi64EEEEEENS_10bfloat16_tEfNS_4arch4Sm80ELb0ELb1ELb1ELb1ELb1ELb0ELb0ELb0ELi2ELi4ELi4ELi4ELb0EEENS1_24CollectiveEpilogueBwdGQAISA_fSD_Li256ELb1ELb1EEENS1_19SingleTileSchedulerILb1ELb0ELb0ELi128EEEEEEEEEvNT_6ParamsE$_ZN4cute3eso3ESOILb1ELb0EJNS_6LayoutINS_5tupleIJNS3_IJNS_1CILi8EEENS4_ILi1EEEEEENS4_ILi2EEENS4_ILi4EEEEEENS3_IJNS3_IJS6_NS4_ILi0EEEEEES5_NS4_ILi16EEEEEEEENS_10ViewEngineIPN7cutlass10bfloat16_tEEEEEC2ERKSF_RKSK_,@function
        .size           $_ZN7cutlass13device_kernelIN5flash19enable_sm80_to_sm89INS1_16FlashAttnBwdSm80INS1_25CollectiveMainloopBwdSm80ILi2ELi2EN4cute5tupleIJNS5_1CILi128EEES8_NS7_ILi64EEEEEENS_10bfloat16_tEfNS_4arch4Sm80ELb0ELb1ELb1ELb1ELb1ELb0ELb0ELb0ELi2ELi4ELi4ELi4ELb0EEENS1_24CollectiveEpilogueBwdGQAISA_fSD_Li256ELb1ELb1EEENS1_19SingleTileSchedulerILb1ELb0ELb0ELi128EEEEEEEEEvNT_6ParamsE$_ZN4cute3eso3ESOILb1ELb0EJNS_6LayoutINS_5tupleIJNS3_IJNS_1CILi8EEENS4_ILi1EEEEEENS4_ILi2EEENS4_ILi4EEEEEENS3_IJNS3_IJS6_NS4_ILi0EEEEEES5_NS4_ILi16EEEEEEEENS_10ViewEngineIPN7cutlass10bfloat16_tEEEEEC2ERKSF_RKSK_,($_ZN7cutlass13device_kernelIN5flash19enable_sm80_to_sm89INS1_16FlashAttnBwdSm80INS1_25CollectiveMainloopBwdSm80ILi2ELi2EN4cute5tupleIJNS5_1CILi128EEES8_NS7_ILi64EEEEEENS_10bfloat16_tEfNS_4arch4Sm80ELb0ELb1ELb1ELb1ELb1ELb0ELb0ELb0ELi2ELi4ELi4ELi4ELb0EEENS1_24CollectiveEpilogueBwdGQAISA_fSD_Li256ELb1ELb1EEENS1_19SingleTileSchedulerILb1ELb0ELb0ELi128EEEEEEEEEvNT_6ParamsE$_ZN4cute3eso3ESOILb1ELb0EJNS_6LayoutINS_5tupleIJNS3_IJNS_1CILi8EEENS4_ILi1EEEEEENS4_ILi2EEES5_EEENS3_IJNS3_IJS6_NS4_ILi0EEEEEENS4_ILi64EEES5_EEEEENS_10ViewEngineIPN7cutlass10bfloat16_tEEEEEC2ERKSE_RKSJ_ - $_ZN7cutlass13device_kernelIN5flash19enable_sm80_to_sm89INS1_16FlashAttnBwdSm80INS1_25CollectiveMainloopBwdSm80ILi2ELi2EN4cute5tupleIJNS5_1CILi128EEES8_NS7_ILi64EEEEEENS_10bfloat16_tEfNS_4arch4Sm80ELb0ELb1ELb1ELb1ELb1ELb0ELb0ELb0ELi2ELi4ELi4ELi4ELb0EEENS1_24CollectiveEpilogueBwdGQAISA_fSD_Li256ELb1ELb1EEENS1_19SingleTileSchedulerILb1ELb0ELb0ELi128EEEEEEEEEvNT_6ParamsE$_ZN4cute3eso3ESOILb1ELb0EJNS_6LayoutINS_5tupleIJNS3_IJNS_1CILi8EEENS4_ILi1EEEEEENS4_ILi2EEENS4_ILi4EEEEEENS3_IJNS3_IJS6_NS4_ILi0EEEEEES5_NS4_ILi16EEEEEEEENS_10ViewEngineIPN7cutlass10bfloat16_tEEEEEC2ERKSF_RKSK_)
$_ZN7cutlass13device_kernelIN5flash19enable_sm80_to_sm89INS1_16FlashAttnBwdSm80INS1_25CollectiveMainloopBwdSm80ILi2ELi2EN4cute5tupleIJNS5_1CILi128EEES8_NS7_ILi64EEEEEENS_10bfloat16_tEfNS_4arch4Sm80ELb0ELb1ELb1ELb1ELb1ELb0ELb0ELb0ELi2ELi4ELi4ELi4ELb0EEENS1_24CollectiveEpilogueBwdGQAISA_fSD_Li256ELb1ELb1EEENS1_19SingleTileSchedulerILb1ELb0ELb0ELi128EEEEEEEEEvNT_6ParamsE$_ZN4cute3eso3ESOILb1ELb0EJNS_6LayoutINS_5tupleIJNS3_IJNS_1CILi8EEENS4_ILi1EEEEEENS4_ILi2EEENS4_ILi4EEEEEENS3_IJNS3_IJS6_NS4_ILi0EEEEEES5_NS4_ILi16EEEEEEEENS_10ViewEngineIPN7cutlass10bfloat16_tEEEEEC2ERKSF_RKSK_:
[----:B------:R-:W-:Y:S01]  /*a500*/  IADD3 R2, R25, -c[0x0][0x20], RZ ;  /* 0x8000080019027a10 */ /* 0x000fe20007ffe0ff */
[----:B------:R-:W-:Y:S01]  /*a510*/  IMAD.MOV.U32 R7, RZ, RZ, R3 ;  /* 0x000000ffff077224 */ /* 0x000fe200078e0003 */
[----:B------:R-:W-:-:S04]  /*a520*/  MOV R5, 0x0 ;  /* 0x0000000000057802 */ /* 0x000fc80000000f00 */
[----:B------:R1:W-:Y:S01]  /*a530*/  STL.64 [R2], R6 ;  /* 0x0000000602007387 */ /* 0x0003e20000100a00 */
[----:B------:R-:W-:Y:S05]  /*a540*/  RET.REL.NODEC R4 `(_ZN7cutlass13device_kernelIN5flash19enable_sm80_to_sm89INS1_16FlashAttnBwdSm80INS1_25CollectiveMainloopBwdSm80ILi2ELi2EN4cute5tupleIJNS5_1CILi128EEES8_NS7_ILi64EEEEEENS_10bfloat16_tEfNS_4arch4Sm80ELb0ELb1ELb1ELb1ELb1ELb0ELb0ELb0ELi2ELi4ELi4ELi4ELb0EEENS1_24CollectiveEpilogueBwdGQAISA_fSD_Li256ELb1ELb1EEENS1_19SingleTileSchedulerILb1ELb0ELb0ELi128EEEEEEEEEvNT_6ParamsE) ;  /* 0xffff5ab004007950 */ /* 0x000fea0003c3ffff */
        .type           $_ZN7cutlass13device_kernelIN5flash19enable_sm80_to_sm89INS1_16FlashAttnBwdSm80INS1_25CollectiveMainloopBwdSm80ILi2ELi2EN4cute5tupleIJNS5_1CILi128EEES8_NS7_ILi64EEEEEENS_10bfloat16_tEfNS_4arch4Sm80ELb0ELb1ELb1ELb1ELb1ELb0ELb0ELb0ELi2ELi4ELi4ELi4ELb0EEENS1_24CollectiveEpilogueBwdGQAISA_fSD_Li256ELb1ELb1EEENS1_19SingleTileSchedulerILb1ELb0ELb0ELi128EEEEEEEEEvNT_6ParamsE$_ZN4cute3eso3ESOILb1ELb0EJNS_6LayoutINS_5tupleIJNS3_IJNS_1CILi8EEENS4_ILi1EEEEEENS4_ILi2EEES5_EEENS3_IJNS3_IJS6_NS4_ILi0EEEEEENS4_ILi64EEES5_EEEEENS_10ViewEngineIPN7cutlass10bfloat16_tEEEEEC2ERKSE_RKSJ_,@function
        .size           $_ZN7cutlass13device_kernelIN5flash19enable_sm80_to_sm89INS1_16FlashAttnBwdSm80INS1_25CollectiveMainloopBwdSm80ILi2ELi2EN4cute5tupleIJNS5_1CILi128EEES8_NS7_ILi64EEEEEENS_10bfloat16_tEfNS_4arch4Sm80ELb0ELb1ELb1ELb1ELb1ELb0ELb0ELb0ELi2ELi4ELi4ELi4ELb0EEENS1_24CollectiveEpilogueBwdGQAISA_fSD_Li256ELb1ELb1EEENS1_19SingleTileSchedulerILb1ELb0ELb0ELi128EEEEEEEEEvNT_6ParamsE$_ZN4cute3eso3ESOILb1ELb0EJNS_6LayoutINS_5tupleIJNS3_IJNS_1CILi8EEENS4_ILi1EEEEEENS4_ILi2EEES5_EEENS3_IJNS3_IJS6_NS4_ILi0EEEEEENS4_ILi64EEES5_EEEEENS_10ViewEngineIPN7cutlass10bfloat16_tEEEEEC2ERKSE_RKSJ_,($_ZN7cutlass13device_kernelIN5flash19enable_sm80_to_sm89INS1_16FlashAttnBwdSm80INS1_25CollectiveMainloopBwdSm80ILi2ELi2EN4cute5tupleIJNS5_1CILi128EEES8_NS7_ILi64EEEEEENS_10bfloat16_tEfNS_4arch4Sm80ELb0ELb1ELb1ELb1ELb1ELb0ELb0ELb0ELi2ELi4ELi4ELi4ELb0EEENS1_24CollectiveEpilogueBwdGQAISA_fSD_Li256ELb1ELb1EEENS1_19SingleTileSchedulerILb1ELb0ELb0ELi128EEEEEEEEEvNT_6ParamsE$_ZN4cute3eso3ESOILb1ELb0EJNS_6LayoutINS_5tupleIJNS3_IJNS_1CILi8EEENS4_ILi1EEEEEENS4_ILi4EEEEEENS3_IJNS3_IJS6_NS4_ILi0EEEEEENS4_ILi2048EEEEEEEENS_10ViewEngineINS_8smem_ptrIPN7cutlass10bfloat16_tEEEEEEEC2ERKSE_RKSL_ - $_ZN7cutlass13device_kernelIN5flash19enable_sm80_to_sm89INS1_16FlashAttnBwdSm80INS1_25CollectiveMainloopBwdSm80ILi2ELi2EN4cute5tupleIJNS5_1CILi128EEES8_NS7_ILi64EEEEEENS_10bfloat16_tEfNS_4arch4Sm80ELb0ELb1ELb1ELb1ELb1ELb0ELb0ELb0ELi2ELi4ELi4ELi4ELb0EEENS1_24CollectiveEpilogueBwdGQAISA_fSD_Li256ELb1ELb1EEENS1_19SingleTileSchedulerILb1ELb0ELb0ELi128EEEEEEEEEvNT_6ParamsE$_ZN4cute3eso3ESOILb1ELb0EJNS_6LayoutINS_5tupleIJNS3_IJNS_1CILi8EEENS4_ILi1EEEEEENS4_ILi2EEES5_EEENS3_IJNS3_IJS6_NS4_ILi0EEEEEENS4_ILi64EEES5_EEEEENS_10ViewEngineIPN7cutlass10bfloat16_tEEEEEC2ERKSE_RKSJ_)
$_ZN7cutlass13device_kernelIN5flash19enable_sm80_to_sm89INS1_16FlashAttnBwdSm80INS1_25CollectiveMainloopBwdSm80ILi2ELi2EN4cute5tupleIJNS5_1CILi128EEES8_NS7_ILi64EEEEEENS_10bfloat16_tEfNS_4arch4Sm80ELb0ELb1ELb1ELb1ELb1ELb0ELb0ELb0ELi2ELi4ELi4ELi4ELb0EEENS1_24CollectiveEpilogueBwdGQAISA_fSD_Li256ELb1ELb1EEENS1_19SingleTileSchedulerILb1ELb0ELb0ELi128EEEEEEEEEvNT_6ParamsE$_ZN4cute3eso3ESOILb1ELb0EJNS_6LayoutINS_5tupleIJNS3_IJNS_1CILi8EEENS4_ILi1EEEEEENS4_ILi2EEES5_EEENS3_IJNS3_IJS6_NS4_ILi0EEEEEENS4_ILi64EEES5_EEEEENS_10ViewEngineIPN7cutlass10bfloat16_tEEEEEC2ERKSE_RKSJ_:
[----:B------:R-:W-:Y:S01]  /*a550*/  IADD3 R2, R25, -c[0x0][0x20], RZ ;  /* 0x8000080019027a10 */ /* 0x000fe20007ffe0ff */
[----:B------:R-:W-:Y:S01]  /*a560*/  IMAD.MOV.U32 R7, RZ, RZ, R3 ;  /* 0x000000ffff077224 */ /* 0x000fe200078e0003 */
[----:B------:R-:W-:-:S04]  /*a570*/  MOV R5, 0x0 ;  /* 0x0000000000057802 */ /* 0x000fc80000000f00 */
[----:B------:R1:W-:Y:S01]  /*a580*/  STL.64 [R2], R6 ;  /* 0x0000000602007387 */ /* 0x0003e20000100a00 */
[----:B------:R-:W-:Y:S05]  /*a590*/  RET.REL.NODEC R4 `(_ZN7cutlass13device_kernelIN5flash19enable_sm80_to_sm89INS1_16FlashAttnBwdSm80INS1_25CollectiveMainloopBwdSm80ILi2ELi2EN4cute5tupleIJNS5_1CILi128EEES8_NS7_ILi64EEEEEENS_10bfloat16_tEfNS_4arch4Sm80ELb0ELb1ELb1ELb1ELb1ELb0ELb0ELb0ELi2ELi4ELi4ELi4ELb0EEENS1_24CollectiveEpilogueBwdGQAISA_fSD_Li256ELb1ELb1EEENS1_19SingleTileSchedulerILb1ELb0ELb0ELi128EEEEEEEEEvNT_6ParamsE) ;  /* 0xffff5a6004007950 */ /* 0x000fea0003c3ffff */
        .type           $_ZN7cutlass13device_kernelIN5flash19enable_sm80_to_sm89INS1_16FlashAttnBwdSm80INS1_25CollectiveMainloopBwdSm80ILi2ELi2EN4cute5tupleIJNS5_1CILi128EEES8_NS7_ILi64EEEEEENS_10bfloat16_tEfNS_4arch4Sm80ELb0ELb1ELb1ELb1ELb1ELb0ELb0ELb0ELi2ELi4ELi4ELi4ELb0EEENS1_24CollectiveEpilogueBwdGQAISA_fSD_Li256ELb1ELb1EEENS1_19SingleTileSchedulerILb1ELb0ELb0ELi128EEEEEEEEEvNT_6ParamsE$_ZN4cute3eso3ESOILb1ELb0EJNS_6LayoutINS_5tupleIJNS3_IJNS_1CILi8EEENS4_ILi1EEEEEENS4_ILi4EEEEEENS3_IJNS3_IJS6_NS4_ILi0EEEEEENS4_ILi2048EEEEEEEENS_10ViewEngineINS_8smem_ptrIPN7cutlass10bfloat16_tEEEEEEEC2ERKSE_RKSL_,@function
        .size           $_ZN7cutlass13device_kernelIN5flash19enable_sm80_to_sm89INS1_16FlashAttnBwdSm80INS1_25CollectiveMainloopBwdSm80ILi2ELi2EN4cute5tupleIJNS5_1CILi128EEES8_NS7_ILi64EEEEEENS_10bfloat16_tEfNS_4arch4Sm80ELb0ELb1ELb1ELb1ELb1ELb0ELb0ELb0ELi2ELi4ELi4ELi4ELb0EEENS1_24CollectiveEpilogueBwdGQAISA_fSD_Li256ELb1ELb1EEENS1_19SingleTileSchedulerILb1ELb0ELb0ELi128EEEEEEEEEvNT_6ParamsE$_ZN4cute3eso3ESOILb1ELb0EJNS_6LayoutINS_5tupleIJNS3_IJNS_1CILi8EEENS4_ILi1EEEEEENS4_ILi4EEEEEENS3_IJNS3_IJS6_NS4_ILi0EEEEEENS4_ILi2048EEEEEEEENS_10ViewEngineINS_8smem_ptrIPN7cutlass10bfloat16_tEEEEEEEC2ERKSE_RKSL_,($_ZN7cutlass13device_kernelIN5flash19enable_sm80_to_sm89INS1_16FlashAttnBwdSm80INS1_25CollectiveMainloopBwdSm80ILi2ELi2EN4cute5tupleIJNS5_1CILi128EEES8_NS7_ILi64EEEEEENS_10bfloat16_tEfNS_4arch4Sm80ELb0ELb1ELb1ELb1ELb1ELb0ELb0ELb0ELi2ELi4ELi4ELi4ELb0EEENS1_24CollectiveEpilogueBwdGQAISA_fSD_Li256ELb1ELb1EEENS1_19SingleTileSchedulerILb1ELb0ELb0ELi128EEEEEEEEEvNT_6ParamsE$_ZN4cute3eso3ESOILb1ELb0EJNS_6LayoutINS_5tupleIJNS3_IJNS_1CILi8EEENS4_ILi1EEEEEENS4_ILi4EEEEEENS3_IJNS3_IJS6_NS4_ILi0EEEEEENS4_ILi2048EEEEEEEEiEEC2ERKSE_RKi - $_ZN7cutlass13device_kernelIN5flash19enable_sm80_to_sm89INS1_16FlashAttnBwdSm80INS1_25CollectiveMainloopBwdSm80ILi2ELi2EN4cute5tupleIJNS5_1CILi128EEES8_NS7_ILi64EEEEEENS_10bfloat16_tEfNS_4arch4Sm80ELb0ELb1ELb1ELb1ELb1ELb0ELb0ELb0ELi2ELi4ELi4ELi4ELb0EEENS1_24CollectiveEpilogueBwdGQAISA_fSD_Li256ELb1ELb1EEENS1_19SingleTileSchedulerILb1ELb0ELb0ELi128EEEEEEEEEvNT_6ParamsE$_ZN4cute3eso3ESOILb1ELb0EJNS_6LayoutINS_5tupleIJNS3_IJNS_1CILi8EEENS4_ILi1EEEEEENS4_ILi4EEEEEENS3_IJNS3_IJS6_NS4_ILi0EEEEEENS4_ILi2048EEEEEEEENS_10ViewEngineINS_8smem_ptrIPN7cutlass10bfloat16_tEEEEEEEC2ERKSE_RKSL_)
$_ZN7cutlass13device_kernelIN5flash19enable_sm80_to_sm89INS1_16FlashAttnBwdSm80INS1_25CollectiveMainloopBwdSm80ILi2ELi2EN4cute5tupleIJNS5_1CILi128EEES8_NS7_ILi64EEEEEENS_10bfloat16_tEfNS_4arch4Sm80ELb0ELb1ELb1ELb1ELb1ELb0ELb0ELb0ELi2ELi4ELi4ELi4ELb0EEENS1_24CollectiveEpilogueBwdGQAISA_fSD_Li256ELb1ELb1EEENS1_19SingleTileSchedulerILb1ELb0ELb0ELi128EEEEEEEEEvNT_6ParamsE$_ZN4cute3eso3ESOILb1ELb0EJNS_6LayoutINS_5tupleIJNS3_IJNS_1CILi8EEENS4_ILi1EEEEEENS4_ILi4EEEEEENS3_IJNS3_IJS6_NS4_ILi0EEEEEENS4_ILi2048EEEEEEEENS_10ViewEngineINS_8smem_ptrIPN7cutlass10bfloat16_tEEEEEEEC2ERKSE_RKSL_:
[----:B------:R-:W-:Y:S02]  /*a5a0*/  IADD3 R4, R25, -c[0x0][0x20], RZ ;  /* 0x8000080019047a10 */ /* 0x000fe40007ffe0ff */
[----:B------:R-:W-:-:S03]  /*a5b0*/  MOV R7, 0x0 ;  /* 0x0000000000077802 */ /* 0x000fc60000000f00 */
[----:B------:R1:W-:Y:S01]  /*a5c0*/  STL.64 [R4], R2 ;  /* 0x0000000204007387 */ /* 0x0003e20000100a00 */
[----:B------:R-:W-:Y:S05]  /*a5d0*/  RET.REL.NODEC R6 `(_ZN7cutlass13device_kernelIN5flash19enable_sm80_to_sm89INS1_16FlashAttnBwdSm80INS1_25CollectiveMainloopBwdSm80ILi2ELi2EN4cute5tupleIJNS5_1CILi128EEES8_NS7_ILi64EEEEEENS_10bfloat16_tEfNS_4arch4Sm80ELb0ELb1ELb1ELb1ELb1ELb0ELb0ELb0ELi2ELi4ELi4ELi4ELb0EEENS1_24CollectiveEpilogueBwdGQAISA_fSD_Li256ELb1ELb1EEENS1_19SingleTileSchedulerILb1ELb0ELb0ELi128EEEEEEEEEvNT_6ParamsE) ;  /* 0xffff5a2006007950 */ /* 0x000fea0003c3ffff */
        .type           $_ZN7cutlass13device_kernelIN5flash19enable_sm80_to_sm89INS1_16FlashAttnBwdSm80INS1_25CollectiveMainloopBwdSm80ILi2ELi2EN4cute5tupleIJNS5_1CILi128EEES8_NS7_ILi64EEEEEENS_10bfloat16_tEfNS_4arch4Sm80ELb0ELb1ELb1ELb1ELb1ELb0ELb0ELb0ELi2ELi4ELi4ELi4ELb0EEENS1_24CollectiveEpilogueBwdGQAISA_fSD_Li256ELb1ELb1EEENS1_19SingleTileSchedulerILb1ELb0ELb0ELi128EEEEEEEEEvNT_6ParamsE$_ZN4cute3eso3ESOILb1ELb0EJNS_6LayoutINS_5tupleIJNS3_IJNS_1CILi8EEENS4_ILi1EEEEEENS4_ILi4EEEEEENS3_IJNS3_IJS6_NS4_ILi0EEEEEENS4_ILi2048EEEEEEEEiEEC2ERKSE_RKi,@function
        .size           $_ZN7cutlass13device_kernelIN5flash19enable_sm80_to_sm89INS1_16FlashAttnBwdSm80INS1_25CollectiveMainloopBwdSm80ILi2ELi2EN4cute5tupleIJNS5_1CILi128EEES8_NS7_ILi64EEEEEENS_10bfloat16_tEfNS_4arch4Sm80ELb0ELb1ELb1ELb1ELb1ELb0ELb0ELb0ELi2ELi4ELi4ELi4ELb0EEENS1_24CollectiveEpilogueBwdGQAISA_fSD_Li256ELb1ELb1EEENS1_19SingleTileSchedulerILb1ELb0ELb0ELi128EEEEEEEEEvNT_6ParamsE$_ZN4cute3eso3ESOILb1ELb0EJNS_6LayoutINS_5tupleIJNS3_IJNS_1CILi8EEENS4_ILi1EEEEEENS4_ILi4EEEEEENS3_IJNS3_IJS6_NS4_ILi0EEEEEENS4_ILi2048EEEEEEEEiEEC2ERKSE_RKi,($_ZN7cutlass13device_kernelIN5flash19enable_sm80_to_sm89INS1_16FlashAttnBwdSm80INS1_25CollectiveMainloopBwdSm80ILi2ELi2EN4cute5tupleIJNS5_1CILi128EEES8_NS7_ILi64EEEEEENS_10bfloat16_tEfNS_4arch4Sm80ELb0ELb1ELb1ELb1ELb1ELb0ELb0ELb0ELi2ELi4ELi4ELi4ELb0EEENS1_24CollectiveEpilogueBwdGQAISA_fSD_Li256ELb1ELb1EEENS1_19SingleTileSchedulerILb1ELb0ELb0ELi128EEEEEEEEEvNT_6ParamsE$_ZN4cute3eso3ESOILb1ELb0EJNS_6LayoutINS_5tupleIJNS3_IJNS_1CILi8EEENS4_ILi1EEEEEENS4_ILi4EEEEEENS3_IJNS3_IJS6_NS4_ILi0EEEEEES5_EEEEENS_10ViewEngineIPN7cutlass10bfloat16_tEEEEEC2ERKSD_RKSI_ - $_ZN7cutlass13device_kernelIN5flash19enable_sm80_to_sm89INS1_16FlashAttnBwdSm80INS1_25CollectiveMainloopBwdSm80ILi2ELi2EN4cute5tupleIJNS5_1CILi128EEES8_NS7_ILi64EEEEEENS_10bfloat16_tEfNS_4arch4Sm80ELb0ELb1ELb1ELb1ELb1ELb0ELb0ELb0ELi2ELi4ELi4ELi4ELb0EEENS1_24CollectiveEpilogueBwdGQAISA_fSD_Li256ELb1ELb1EEENS1_19SingleTileSchedulerILb1ELb0ELb0ELi128EEEEEEEEEvNT_6ParamsE$_ZN4cute3eso3ESOILb1ELb0EJNS_6LayoutINS_5tupleIJNS3_IJNS_1CILi8EEENS4_ILi1EEEEEENS4_ILi4EEEEEENS3_IJNS3_IJS6_NS4_ILi0EEEEEENS4_ILi2048EEEEEEEEiEEC2ERKSE_RKi)
$_ZN7cutlass13device_kernelIN5flash19enable_sm80_to_sm89INS1_16FlashAttnBwdSm80INS1_25CollectiveMainloopBwdSm80ILi2ELi2EN4cute5tupleIJNS5_1CILi128EEES8_NS7_ILi64EEEEEENS_10bfloat16_tEfNS_4arch4Sm80ELb0ELb1ELb1ELb1ELb1ELb0ELb0ELb0ELi2ELi4ELi4ELi4ELb0EEENS1_24CollectiveEpilogueBwdGQAISA_fSD_Li256ELb1ELb1EEENS1_19SingleTileSchedulerILb1ELb0ELb0ELi128EEEEEEEEEvNT_6ParamsE$_ZN4cute3eso3ESOILb1ELb0EJNS_6LayoutINS_5tupleIJNS3_IJNS_1CILi8EEENS4_ILi1EEEEEENS4_ILi4EEEEEENS3_IJNS3_IJS6_NS4_ILi0EEEEEENS4_ILi2048EEEEEEEEiEEC2ERKSE_RKi:
[----:B------:R-:W-:Y:S02]  /*a5e0*/  IADD3 R2, R25, -c[0x0][0x20], RZ ;  /* 0x8000080019027a10 */ /* 0x000fe40007ffe0ff */
[----:B------:R-:W-:-:S03]  /*a5f0*/  MOV R5, 0x0 ;  /* 0x0000000000057802 */ /* 0x000fc60000000f00 */
[----:B------:R1:W-:Y:S01]  /*a600*/  STL [R2], R3 ;  /* 0x0000000302007387 */ /* 0x0003e20000100800 */
[----:B------:R-:W-:Y:S05]  /*a610*/  RET.REL.NODEC R4 `(_ZN7cutlass13device_kernelIN5flash19enable_sm80_to_sm89INS1_16FlashAttnBwdSm80INS1_25CollectiveMainloopBwdSm80ILi2ELi2EN4cute5tupleIJNS5_1CILi128EEES8_NS7_ILi64EEEEEENS_10bfloat16_tEfNS_4arch4Sm80ELb0ELb1ELb1ELb1ELb1ELb0ELb0ELb0ELi2ELi4ELi4ELi4ELb0EEENS1_24CollectiveEpilogueBwdGQAISA_fSD_Li256ELb1ELb1EEENS1_19SingleTileSchedulerILb1ELb0ELb0ELi128EEEEEEEEEvNT_6ParamsE) ;  /* 0xffff59e004007950 */ /* 0x000fea0003c3ffff */
        .type           $_ZN7cutlass13device_kernelIN5flash19enable_sm80_to_sm89INS1_16FlashAttnBwdSm80INS1_25CollectiveMainloopBwdSm80ILi2ELi2EN4cute5tupleIJNS5_1CILi128EEES8_NS7_ILi64EEEEEENS_10bfloat16_tEfNS_4arch4Sm80ELb0ELb1ELb1ELb1ELb1ELb0ELb0ELb0ELi2ELi4ELi4ELi4ELb0EEENS1_24CollectiveEpilogueBwdGQAISA_fSD_Li256ELb1ELb1EEENS1_19SingleTileSchedulerILb1ELb0ELb0ELi128EEEEEEEEEvNT_6ParamsE$_ZN4cute3eso3ESOILb1ELb0EJNS_6LayoutINS_5tupleIJNS3_IJNS_1CILi8EEENS4_ILi1EEEEEENS4_ILi4EEEEEENS3_IJNS3_IJS6_NS4_ILi0EEEEEES5_EEEEENS_10ViewEngineIPN7cutlass10bfloat16_tEEEEEC2ERKSD_RKSI_,@function
        .size           $_ZN7cutlass13device_kernelIN5flash19enable_sm80_to_sm89INS1_16FlashAttnBwdSm80INS1_25CollectiveMainloopBwdSm80ILi2ELi2EN4cute5tupleIJNS5_1CILi128EEES8_NS7_ILi64EEEEEENS_10bfloat16_tEfNS_4arch4Sm80ELb0ELb1ELb1ELb1ELb1ELb0ELb0ELb0ELi2ELi4ELi4ELi4ELb0EEENS1_24CollectiveEpilogueBwdGQAISA_fSD_Li256ELb1ELb1EEENS1_19SingleTileSchedulerILb1ELb0ELb0ELi128EEEEEEEEEvNT_6ParamsE$_ZN4cute3eso3ESOILb1ELb0EJNS_6LayoutINS_5tupleIJNS3_IJNS_1CILi8EEENS4_ILi1EEEEEENS4_ILi4EEEEEENS3_IJNS3_IJS6_NS4_ILi0EEEEEES5_EEEEENS_10ViewEngineIPN7cutlass10bfloat16_tEEEEEC2ERKSD_RKSI_,($_ZN7cutlass13device_kernelIN5flash19enable_sm80_to_sm89INS1_16FlashAttnBwdSm80INS1_25CollectiveMainloopBwdSm80ILi2ELi2EN4cute5tupleIJNS5_1CILi128EEES8_NS7_ILi64EEEEEENS_10bfloat16_tEfNS_4arch4Sm80ELb0ELb1ELb1ELb1ELb1ELb0ELb0ELb0ELi2ELi4ELi4ELi4ELb0EEENS1_24CollectiveEpilogueBwdGQAISA_fSD_Li256ELb1ELb1EEENS1_19SingleTileSchedulerILb1ELb0ELb0ELi128EEEEEEEEEvNT_6ParamsE$_ZN4cute3eso3ESOILb1ELb0EJNS_6LayoutINS_5tupleIJNS3_IJNS_1CILi8EEENS4_ILi1EEEEEENS4_ILi4EEEEEENS3_IJNS3_IJS6_NS4_ILi0EEEEEES5_EEEEEiEEC2ERKSD_RKi - $_ZN7cutlass13device_kernelIN5flash19enable_sm80_to_sm89INS1_16FlashAttnBwdSm80INS1_25CollectiveMainloopBwdSm80ILi2ELi2EN4cute5tupleIJNS5_1CILi128EEES8_NS7_ILi64EEEEEENS_10bfloat16_tEfNS_4arch4Sm80ELb0ELb1ELb1ELb1ELb1ELb0ELb0ELb0ELi2ELi4ELi4ELi4ELb0EEENS1_24CollectiveEpilogueBwdGQAISA_fSD_Li256ELb1ELb1EEENS1_19SingleTileSchedulerILb1ELb0ELb0ELi128EEEEEEEEEvNT_6ParamsE$_ZN4cute3eso3ESOILb1ELb0EJNS_6LayoutINS_5tupleIJNS3_IJNS_1CILi8EEENS4_ILi1EEEEEENS4_ILi4EEEEEENS3_IJNS3_IJS6_NS4_ILi0EEEEEES5_EEEEENS_10ViewEngineIPN7cutlass10bfloat16_tEEEEEC2ERKSD_RKSI_)
$_ZN7cutlass13device_kernelIN5flash19enable_sm80_to_sm89INS1_16FlashAttnBwdSm80INS1_25CollectiveMainloopBwdSm80ILi2ELi2EN4cute5tupleIJNS5_1CILi128EEES8_NS7_ILi64EEEEEENS_10bfloat16_tEfNS_4arch4Sm80ELb0ELb1ELb1ELb1ELb1ELb0ELb0ELb0ELi2ELi4ELi4ELi4ELb0EEENS1_24CollectiveEpilogueBwdGQAISA_fSD_Li256ELb1ELb1EEENS1_19SingleTileSchedulerILb1ELb0ELb0ELi128EEEEEEEEEvNT_6ParamsE$_ZN4cute3eso3ESOILb1ELb0EJNS_6LayoutINS_5tupleIJNS3_IJNS_1CILi8EEENS4_ILi1EEEEEENS4_ILi4EEEEEENS3_IJNS3_IJS6_NS4_ILi0EEEEEES5_EEEEENS_10ViewEngineIPN7cutlass10bfloat16_tEEEEEC2ERKSD_RKSI_:
[----:B------:R-:W-:Y:S01]  /*a620*/  IADD3 R7, R25, -c[0x0][0x20], RZ ;  /* 0x8000080019077a10 */ /* 0x000fe20007ffe0ff */
[----:B------:R-:W-:Y:S01]  /*a630*/  IMAD.MOV.U32 R10, RZ, RZ, R6 ;  /* 0x000000ffff0a7224 */ /* 0x000fe200078e0006 */
[----:B------:R-:W-:Y:S01]  /*a640*/  MOV R11, R9 ;  /* 0x00000009000b7202 */ /* 0x000fe20000000f00 */
[----:B------:R-:W-:-:S04]  /*a650*/  IMAD.MOV.U32 R9, RZ, RZ, 0x0 ;  /* 0x00000000ff097424 */ /* 0x000fc800078e00ff */
[----:B------:R1:W-:Y:S01]  /*a660*/  STL.64 [R7], R10 ;  /* 0x0000000a07007387 */ /* 0x0003e20000100a00 */
[----:B------:R-:W-:Y:S05]  /*a670*/  RET.REL.NODEC R8 `(_ZN7cutlass13device_kernelIN5flash19enable_sm80_to_sm89INS1_16FlashAttnBwdSm80INS1_25CollectiveMainloopBwdSm80ILi2ELi2EN4cute5tupleIJNS5_1CILi128EEES8_NS7_ILi64EEEEEENS_10bfloat16_tEfNS_4arch4Sm80ELb0ELb1ELb1ELb1ELb1ELb0ELb0ELb0ELi2ELi4ELi4ELi4ELb0EEENS1_24CollectiveEpilogueBwdGQAISA_fSD_Li256ELb1ELb1EEENS1_19SingleTileSchedulerILb1ELb0ELb0ELi128EEEEEEEEEvNT_6ParamsE) ;  /* 0xffff598008007950 */ /* 0x000fea0003c3ffff */
        .type           $_ZN7cutlass13device_kernelIN5flash19enable_sm80_to_sm89INS1_16FlashAttnBwdSm80INS1_25CollectiveMainloopBwdSm80ILi2ELi2EN4cute5tupleIJNS5_1CILi128EEES8_NS7_ILi64EEEEEENS_10bfloat16_tEfNS_4arch4Sm80ELb0ELb1ELb1ELb1ELb1ELb0ELb0ELb0ELi2ELi4ELi4ELi4ELb0EEENS1_24CollectiveEpilogueBwdGQAISA_fSD_Li256ELb1ELb1EEENS1_19SingleTileSchedulerILb1ELb0ELb0ELi128EEEEEEEEEvNT_6ParamsE$_ZN4cute3eso3ESOILb1ELb0EJNS_6LayoutINS_5tupleIJNS3_IJNS_1CILi8EEENS4_ILi1EEEEEENS4_ILi4EEEEEENS3_IJNS3_IJS6_NS4_ILi0EEEEEES5_EEEEEiEEC2ERKSD_RKi,@function
        .size           $_ZN7cutlass13device_kernelIN5flash19enable_sm80_to_sm89INS1_16FlashAttnBwdSm80INS1_25CollectiveMainloopBwdSm80ILi2ELi2EN4cute5tupleIJNS5_1CILi128EEES8_NS7_ILi64EEEEEENS_10bfloat16_tEfNS_4arch4Sm80ELb0ELb1ELb1ELb1ELb1ELb0ELb0ELb0ELi2ELi4ELi4ELi4ELb0EEENS1_24CollectiveEpilogueBwdGQAISA_fSD_Li256ELb1ELb1EEENS1_19SingleTileSchedulerILb1ELb0ELb0ELi128EEEEEEEEEvNT_6ParamsE$_ZN4cute3eso3ESOILb1ELb0EJNS_6LayoutINS_5tupleIJNS3_IJNS_1CILi8EEENS4_ILi1EEEEEENS4_ILi4EEEEEENS3_IJNS3_IJS6_NS4_ILi0EEEEEES5_EEEEEiEEC2ERKSD_RKi,($_ZN7cutlass13device_kernelIN5flash19enable_sm80_to_sm89INS1_16FlashAttnBwdSm80INS1_25CollectiveMainloopBwdSm80ILi2ELi2EN4cute5tupleIJNS5_1CILi128EEES8_NS7_ILi64EEEEEENS_10bfloat16_tEfNS_4arch4Sm80ELb0ELb1ELb1ELb1ELb1ELb0ELb0ELb0ELi2ELi4ELi4ELi4ELb0EEENS1_24CollectiveEpilogueBwdGQAISA_fSD_Li256ELb1ELb1EEENS1_19SingleTileSchedulerILb1ELb0ELb0ELi128EEEEEEEEEvNT_6ParamsE$_ZN4cute3eso3ESOILb1ELb0EJNS_6LayoutINS_5tupleIJNS3_IJNS_1CILi8EEENS4_ILi1EEEEEENS4_ILi4EEES6_EEENS3_IJNS3_IJS6_NS4_ILi0EEEEEENS4_ILi2048EEESA_EEEEENS_10ViewEngineINS_8smem_ptrIPN7cutlass10bfloat16_tEEEEEEEC2ERKSE_RKSL_ - $_ZN7cutlass13device_kernelIN5flash19enable_sm80_to_sm89INS1_16FlashAttnBwdSm80INS1_25CollectiveMainloopBwdSm80ILi2ELi2EN4cute5tupleIJNS5_1CILi128EEES8_NS7_ILi64EEEEEENS_10bfloat16_tEfNS_4arch4Sm80ELb0ELb1ELb1ELb1ELb1ELb0ELb0ELb0ELi2ELi4ELi4ELi4ELb0EEENS1_24CollectiveEpilogueBwdGQAISA_fSD_Li256ELb1ELb1EEENS1_19SingleTileSchedulerILb1ELb0ELb0ELi128EEEEEEEEEvNT_6ParamsE$_ZN4cute3eso3ESOILb1ELb0EJNS_6LayoutINS_5tupleIJNS3_IJNS_1CILi8EEENS4_ILi1EEEEEENS4_ILi4EEEEEENS3_IJNS3_IJS6_NS4_ILi0EEEEEES5_EEEEEiEEC2ERKSD_RKi)
$_ZN7cutlass13device_kernelIN5flash19enable_sm80_to_sm89INS1_16FlashAttnBwdSm80INS1_25CollectiveMainloopBwdSm80ILi2ELi2EN4cute5tupleIJNS5_1CILi128EEES8_NS7_ILi64EEEEEENS_10bfloat16_tEfNS_4arch4Sm80ELb0ELb1ELb1ELb1ELb1ELb0ELb0ELb0ELi2ELi4ELi4ELi4ELb0EEENS1_24CollectiveEpilogueBwdGQAISA_fSD_Li256ELb1ELb1EEENS1_19SingleTileSchedulerILb1ELb0ELb0ELi128EEEEEEEEEvNT_6ParamsE$_ZN4cute3eso3ESOILb1ELb0EJNS_6LayoutINS_5tupleIJNS3_IJNS_1CILi8EEENS4_ILi1EEEEEENS4_ILi4EEEEEENS3_IJNS3_IJS6_NS4_ILi0EEEEEES5_EEEEEiEEC2ERKSD_RKi:
[----:B------:R-:W-:Y:S02]  /*a680*/  IADD3 R2, R25, -c[0x0][0x20], RZ ;  /* 0x8000080019027a10 */ /* 0x000fe40007ffe0ff */
[----:B------:R-:W-:-:S03]  /*a690*/  MOV R7, 0x0 ;  /* 0x0000000000077802 */ /* 0x000fc60000000f00 */
[----:B------:R1:W-:Y:S01]  /*a6a0*/  STL [R2], R3 ;  /* 0x0000000302007387 */ /* 0x0003e20000100800 */
[----:B------:R-:W-:Y:S05]  /*a6b0*/  RET.REL.NODEC R6 `(_ZN7cutlass13device_kernelIN5flash19enable_sm80_to_sm89INS1_16FlashAttnBwdSm80INS1_25CollectiveMainloopBwdSm80ILi2ELi2EN4cute5tupleIJNS5_1CILi128EEES8_NS7_ILi64EEEEEENS_10bfloat16_tEfNS_4arch4Sm80ELb0ELb1ELb1ELb1ELb1ELb0ELb0ELb0ELi2ELi4ELi4ELi4ELb0EEENS1_24CollectiveEpilogueBwdGQAISA_fSD_Li256ELb1ELb1EEENS1_19SingleTileSchedulerILb1ELb0ELb0ELi128EEEEEEEEEvNT_6ParamsE) ;  /* 0xffff594006007950 */ /* 0x000fea0003c3ffff */
        .type           $_ZN7cutlass13device_kernelIN5flash19enable_sm80_to_sm89INS1_16FlashAttnBwdSm80INS1_25CollectiveMainloopBwdSm80ILi2ELi2EN4cute5tupleIJNS5_1CILi128EEES8_NS7_ILi64EEEEEENS_10bfloat16_tEfNS_4arch4Sm80ELb0ELb1ELb1ELb1ELb1ELb0ELb0ELb0ELi2ELi4ELi4ELi4ELb0EEENS1_24CollectiveEpilogueBwdGQAISA_fSD_Li256ELb1ELb1EEENS1_19SingleTileSchedulerILb1ELb0ELb0ELi128EEEEEEEEEvNT_6ParamsE$_ZN4cute3eso3ESOILb1ELb0EJNS_6LayoutINS_5tupleIJNS3_IJNS_1CILi8EEENS4_ILi1EEEEEENS4_ILi4EEES6_EEENS3_IJNS3_IJS6_NS4_ILi0EEEEEENS4_ILi2048EEESA_EEEEENS_10ViewEngineINS_8smem_ptrIPN7cutlass10bfloat16_tEEEEEEEC2ERKSE_RKSL_,@function
        .size           $_ZN7cutlass13device_kernelIN5flash19enable_sm80_to_sm89INS1_16FlashAttnBwdSm80INS1_25CollectiveMainloopBwdSm80ILi2ELi2EN4cute5tupleIJNS5_1CILi128EEES8_NS7_ILi64EEEEEENS_10bfloat16_tEfNS_4arch4Sm80ELb0ELb1ELb1ELb1ELb1ELb0ELb0ELb0ELi2ELi4ELi4ELi4ELb0EEENS1_24CollectiveEpilogueBwdGQAISA_fSD_Li256ELb1ELb1EEENS1_19SingleTileSchedulerILb1ELb0ELb0ELi128EEEEEEEEEvNT_6ParamsE$_ZN4cute3eso3ESOILb1ELb0EJNS_6LayoutINS_5tupleIJNS3_IJNS_1CILi8EEENS4_ILi1EEEEEENS4_ILi4EEES6_EEENS3_IJNS3_IJS6_NS4_ILi0EEEEEENS4_ILi2048EEESA_EEEEENS_10ViewEngineINS_8smem_ptrIPN7cutlass10bfloat16_tEEEEEEEC2ERKSE_RKSL_,($_ZN7cutlass13device_kernelIN5flash19enable_sm80_to_sm89INS1_16FlashAttnBwdSm80INS1_25CollectiveMainloopBwdSm80ILi2ELi2EN4cute5tupleIJNS5_1CILi128EEES8_NS7_ILi64EEEEEENS_10bfloat16_tEfNS_4arch4Sm80ELb0ELb1ELb1ELb1ELb1ELb0ELb0ELb0ELi2ELi4ELi4ELi4ELb0EEENS1_24CollectiveEpilogueBwdGQAISA_fSD_Li256ELb1ELb1EEENS1_19SingleTileSchedulerILb1ELb0ELb0ELi128EEEEEEEEEvNT_6ParamsE$_ZN4cute3eso3ESOILb1ELb0EJNS_6LayoutINS_5tupleIJNS3_IJNS_1CILi8EEENS4_ILi1EEEEEENS4_ILi4EEES6_EEENS3_IJNS3_IJS6_NS4_ILi0EEEEEENS4_ILi2048EEESA_EEEEEiEEC2ERKSE_RKi - $_ZN7cutlass13device_kernelIN5flash19enable_sm80_to_sm89INS1_16FlashAttnBwdSm80INS1_25CollectiveMainloopBwdSm80ILi2ELi2EN4cute5tupleIJNS5_1CILi128EEES8_NS7_ILi64EEEEEENS_10bfloat16_tEfNS_4arch4Sm80ELb0ELb1ELb1ELb1ELb1ELb0ELb0ELb0ELi2ELi4ELi4ELi4ELb0EEENS1_24CollectiveEpilogueBwdGQAISA_fSD_Li256ELb1ELb1EEENS1_19SingleTileSchedulerILb1ELb0ELb0ELi128EEEEEEEEEvNT_6ParamsE$_ZN4cute3eso3ESOILb1ELb0EJNS_6LayoutINS_5tupleIJNS3_IJNS_1CILi8EEENS4_ILi1EEEEEENS4_ILi4EEES6_EEENS3_IJNS3_IJS6_NS4_ILi0EEEEEENS4_ILi2048EEESA_EEEEENS_10ViewEngineINS_8smem_ptrIPN7cutlass10bfloat16_tEEEEEEEC2ERKSE_RKSL_)
$_ZN7cutlass13device_kernelIN5flash19enable_sm80_to_sm89INS1_16FlashAttnBwdSm80INS1_25CollectiveMainloopBwdSm80ILi2ELi2EN4cute5tupleIJNS5_1CILi128EEES8_NS7_ILi64EEEEEENS_10bfloat16_tEfNS_4arch4Sm80ELb0ELb1ELb1ELb1ELb1ELb0ELb0ELb0ELi2ELi4ELi4ELi4ELb0EEENS1_24CollectiveEpilogueBwdGQAISA_fSD_Li256ELb1ELb1EEENS1_19SingleTileSchedulerILb1ELb0ELb0ELi128EEEEEEEEEvNT_6ParamsE$_ZN4cute3eso3ESOILb1ELb0EJNS_6LayoutINS_5tupleIJNS3_IJNS_1CILi8EEENS4_ILi1EEEEEENS4_ILi4EEES6_EEENS3_IJNS3_IJS6_NS4_ILi0EEEEEENS4_ILi2048EEESA_EEEEENS_10ViewEngineINS_8smem_ptrIPN7cutlass10bfloat16_tEEEEEEEC2ERKSE_RKSL_:
[----:B------:R-:W-:Y:S01]  /*a6c0*/  IADD3 R4, R13, -c[0x0][0x20], RZ ;  /* 0x800008000d047a10 */ /* 0x000fe20007ffe0ff */
[----:B------:R-:W-:Y:S01]  /*a6d0*/  IMAD.MOV.U32 R8, RZ, RZ, R6 ;  /* 0x000000ffff087224 */ /* 0x000fe200078e0006 */
[----:B------:R-:W-:-:S03]  /*a6e0*/  MOV R9, 0x0 ;  /* 0x0000000000097802 */ /* 0x000fc60000000f00 */
[----:B------:R1:W-:Y:S01]  /*a6f0*/  STL.64 [R4], R2 ;  /* 0x0000000204007387 */ /* 0x0003e20000100a00 */
[----:B------:R-:W-:Y:S05]  /*a700*/  RET.REL.NODEC R8 `(_ZN7cutlass13device_kernelIN5flash19enable_sm80_to_sm89INS1_16FlashAttnBwdSm80INS1_25CollectiveMainloopBwdSm80ILi2ELi2EN4cute5tupleIJNS5_1CILi128EEES8_NS7_ILi64EEEEEENS_10bfloat16_tEfNS_4arch4Sm80ELb0ELb1ELb1ELb1ELb1ELb0ELb0ELb0ELi2ELi4ELi4ELi4ELb0EEENS1_24CollectiveEpilogueBwdGQAISA_fSD_Li256ELb1ELb1EEENS1_19SingleTileSchedulerILb1ELb0ELb0ELi128EEEEEEEEEvNT_6ParamsE) ;  /* 0xffff58f008007950 */ /* 0x000fea0003c3ffff */
        .type           $_ZN7cutlass13device_kernelIN5flash19enable_sm80_to_sm89INS1_16FlashAttnBwdSm80INS1_25CollectiveMainloopBwdSm80ILi2ELi2EN4cute5tupleIJNS5_1CILi128EEES8_NS7_ILi64EEEEEENS_10bfloat16_tEfNS_4arch4Sm80ELb0ELb1ELb1ELb1ELb1ELb0ELb0ELb0ELi2ELi4ELi4ELi4ELb0EEENS1_24CollectiveEpilogueBwdGQAISA_fSD_Li256ELb1ELb1EEENS1_19SingleTileSchedulerILb1ELb0ELb0ELi128EEEEEEEEEvNT_6ParamsE$_ZN4cute3eso3ESOILb1ELb0EJNS_6LayoutINS_5tupleIJNS3_IJNS_1CILi8EEENS4_ILi1EEEEEENS4_ILi4EEES6_EEENS3_IJNS3_IJS6_NS4_ILi0EEEEEENS4_ILi2048EEESA_EEEEEiEEC2ERKSE_RKi,@function
        .size           $_ZN7cutlass13device_kernelIN5flash19enable_sm80_to_sm89INS1_16FlashAttnBwdSm80INS1_25CollectiveMainloopBwdSm80ILi2ELi2EN4cute5tupleIJNS5_1CILi128EEES8_NS7_ILi64EEEEEENS_10bfloat16_tEfNS_4arch4Sm80ELb0ELb1ELb1ELb1ELb1ELb0ELb0ELb0ELi2ELi4ELi4ELi4ELb0EEENS1_24CollectiveEpilogueBwdGQAISA_fSD_Li256ELb1ELb1EEENS1_19SingleTileSchedulerILb1ELb0ELb0ELi128EEEEEEEEEvNT_6ParamsE$_ZN4cute3eso3ESOILb1ELb0EJNS_6LayoutINS_5tupleIJNS3_IJNS_1CILi8EEENS4_ILi1EEEEEENS4_ILi4EEES6_EEENS3_IJNS3_IJS6_NS4_ILi0EEEEEENS4_ILi2048EEESA_EEEEEiEEC2ERKSE_RKi,($_ZN7cutlass13device_kernelIN5flash19enable_sm80_to_sm89INS1_16FlashAttnBwdSm80INS1_25CollectiveMainloopBwdSm80ILi2ELi2EN4cute5tupleIJNS5_1CILi128EEES8_NS7_ILi64EEEEEENS_10bfloat16_tEfNS_4arch4Sm80ELb0ELb1ELb1ELb1ELb1ELb0ELb0ELb0ELi2ELi4ELi4ELi4ELb0EEENS1_24CollectiveEpilogueBwdGQAISA_fSD_Li256ELb1ELb1EEENS1_19SingleTileSchedulerILb1ELb0ELb0ELi128EEEEEEEEEvNT_6ParamsE$_ZN4cute3eso3ESOILb1ELb0EJNS_6LayoutINS_5tupleIJNS3_IJNS_1CILi8EEENS4_ILi1EEEEEENS4_ILi4EEES8_EEENS3_IJNS3_IJS6_NS4_ILi0EEEEEES5_NS4_ILi32EEEEEEEENS_10ViewEngineIPN7cutlass10bfloat16_tEEEEEC2ERKSE_RKSJ_ - $_ZN7cutlass13device_kernelIN5flash19enable_sm80_to_sm89INS1_16FlashAttnBwdSm80INS1_25CollectiveMainloopBwdSm80ILi2ELi2EN4cute5tupleIJNS5_1CILi128EEES8_NS7_ILi64EEEEEENS_10bfloat16_tEfNS_4arch4Sm80ELb0ELb1ELb1ELb1ELb1ELb0ELb0ELb0ELi2ELi4ELi4ELi4ELb0EEENS1_24CollectiveEpilogueBwdGQAISA_fSD_Li256ELb1ELb1EEENS1_19SingleTileSchedulerILb1ELb0ELb0ELi128EEEEEEEEEvNT_6ParamsE$_ZN4cute3eso3ESOILb1ELb0EJNS_6LayoutINS_5tupleIJNS3_IJNS_1CILi8EEENS4_ILi1EEEEEENS4_ILi4EEES6_EEENS3_IJNS3_IJS6_NS4_ILi0EEEEEENS4_ILi2048EEESA_EEEEEiEEC2ERKSE_RKi)
$_ZN7cutlass13device_kernelIN5flash19enable_sm80_to_sm89INS1_16FlashAttnBwdSm80INS1_25CollectiveMainloopBwdSm80ILi2ELi2EN4cute5tupleIJNS5_1CILi128EEES8_NS7_ILi64EEEEEENS_10bfloat16_tEfNS_4arch4Sm80ELb0ELb1ELb1ELb1ELb1ELb0ELb0ELb0ELi2ELi4ELi4ELi4ELb0EEENS1_24CollectiveEpilogueBwdGQAISA_fSD_Li256ELb1ELb1EEENS1_19SingleTileSchedulerILb1ELb0ELb0ELi128EEEEEEEEEvNT_6ParamsE$_ZN4cute3eso3ESOILb1ELb0EJNS_6LayoutINS_5tupleIJNS3_IJNS_1CILi8EEENS4_ILi1EEEEEENS4_ILi4EEES6_EEENS3_IJNS3_IJS6_NS4_ILi0EEEEEENS4_ILi2048EEESA_EEEEEiEEC2ERKSE_RKi:
[----:B------:R-:W-:Y:S02]  /*a710*/  IADD3 R2, R13, -c[0x0][0x20], RZ ;  /* 0x800008000d027a10 */ /* 0x000fe40007ffe0ff */
[----:B------:R-:W-:-:S03]  /*a720*/  MOV R5, 0x0 ;  /* 0x0000000000057802 */ /* 0x000fc60000000f00 */
[----:B------:R1:W-:Y:S01]  /*a730*/  STL [R2], R3 ;  /* 0x0000000302007387 */ /* 0x0003e20000100800 */
[----:B------:R-:W-:Y:S05]  /*a740*/  RET.REL.NODEC R4 `(_ZN7cutlass13device_kernelIN5flash19enable_sm80_to_sm89INS1_16FlashAttnBwdSm80INS1_25CollectiveMainloopBwdSm80ILi2ELi2EN4cute5tupleIJNS5_1CILi128EEES8_NS7_ILi64EEEEEENS_10bfloat16_tEfNS_4arch4Sm80ELb0ELb1ELb1ELb1ELb1ELb0ELb0ELb0ELi2ELi4ELi4ELi4ELb0EEENS1_24CollectiveEpilogueBwdGQAISA_fSD_Li256ELb1ELb1EEENS1_19SingleTileSchedulerILb1ELb0ELb0ELi128EEEEEEEEEvNT_6ParamsE) ;  /* 0xffff58b004007950 */ /* 0x000fea0003c3ffff */
        .type           $_ZN7cutlass13device_kernelIN5flash19enable_sm80_to_sm89INS1_16FlashAttnBwdSm80INS1_25CollectiveMainloopBwdSm80ILi2ELi2EN4cute5tupleIJNS5_1CILi128EEES8_NS7_ILi64EEEEEENS_10bfloat16_tEfNS_4arch4Sm80ELb0ELb1ELb1ELb1ELb1ELb0ELb0ELb0ELi2ELi4ELi4ELi4ELb0EEENS1_24CollectiveEpilogueBwdGQAISA_fSD_Li256ELb1ELb1EEENS1_19SingleTileSchedulerILb1ELb0ELb0ELi128EEEEEEEEEvNT_6ParamsE$_ZN4cute3eso3ESOILb1ELb0EJNS_6LayoutINS_5tupleIJNS3_IJNS_1CILi8EEENS4_ILi1EEEEEENS4_ILi4EEES8_EEENS3_IJNS3_IJS6_NS4_ILi0EEEEEES5_NS4_ILi32EEEEEEEENS_10ViewEngineIPN7cutlass10bfloat16_tEEEEEC2ERKSE_RKSJ_,@function
        .size           $_ZN7cutlass13device_kernelIN5flash19enable_sm80_to_sm89INS1_16FlashAttnBwdSm80INS1_25CollectiveMainloopBwdSm80ILi2ELi2EN4cute5tupleIJNS5_1CILi128EEES8_NS7_ILi64EEEEEENS_10bfloat16_tEfNS_4arch4Sm80ELb0ELb1ELb1ELb1ELb1ELb0ELb0ELb0ELi2ELi4ELi4ELi4ELb0EEENS1_24CollectiveEpilogueBwdGQAISA_fSD_Li256ELb1ELb1EEENS1_19SingleTileSchedulerILb1ELb0ELb0ELi128EEEEEEEEEvNT_6ParamsE$_ZN4cute3eso3ESOILb1ELb0EJNS_6LayoutINS_5tupleIJNS3_IJNS_1CILi8EEENS4_ILi1EEEEEENS4_ILi4EEES8_EEENS3_IJNS3_IJS6_NS4_ILi0EEEEEES5_NS4_ILi32EEEEEEEENS_10ViewEngineIPN7cutlass10bfloat16_tEEEEEC2ERKSE_RKSJ_,($_ZN7cutlass13device_kernelIN5flash19enable_sm80_to_sm89INS1_16FlashAttnBwdSm80INS1_25CollectiveMainloopBwdSm80ILi2ELi2EN4cute5tupleIJNS5_1CILi128EEES8_NS7_ILi64EEEEEENS_10bfloat16_tEfNS_4arch4Sm80ELb0ELb1ELb1ELb1ELb1ELb0ELb0ELb0ELi2ELi4ELi4ELi4ELb0EEENS1_24CollectiveEpilogueBwdGQAISA_fSD_Li256ELb1ELb1EEENS1_19SingleTileSchedulerILb1ELb0ELb0ELi128EEEEEEEEEvNT_6ParamsE$_ZN4cute3eso3ESOILb1ELb0EJNS_6LayoutINS_5tupleIJNS_1CILi1EEENS3_IJNS4_ILi2EEES6_EEEEEENS3_IJNS4_ILi0EEENS3_IJNS4_ILi8EEENS4_ILi64EEEEEEEEEEENS_10ViewEngineINS_8smem_ptrIPfEEEEEEC2ERKSE_RKSJ_ - $_ZN7cutlass13device_kernelIN5flash19enable_sm80_to_sm89INS1_16FlashAttnBwdSm80INS1_25CollectiveMainloopBwdSm80ILi2ELi2EN4cute5tupleIJNS5_1CILi128EEES8_NS7_ILi64EEEEEENS_10bfloat16_tEfNS_4arch4Sm80ELb0ELb1ELb1ELb1ELb1ELb0ELb0ELb0ELi2ELi4ELi4ELi4ELb0EEENS1_24CollectiveEpilogueBwdGQAISA_fSD_Li256ELb1ELb1EEENS1_19SingleTileSchedulerILb1ELb0ELb0ELi128EEEEEEEEEvNT_6ParamsE$_ZN4cute3eso3ESOILb1ELb0EJNS_6LayoutINS_5tupleIJNS3_IJNS_1CILi8EEENS4_ILi1EEEEEENS4_ILi4EEES8_EEENS3_IJNS3_IJS6_NS4_ILi0EEEEEES5_NS4_ILi32EEEEEEEENS_10ViewEngineIPN7cutlass10bfloat16_tEEEEEC2ERKSE_RKSJ_)
$_ZN7cutlass13device_kernelIN5flash19enable_sm80_to_sm89INS1_16FlashAttnBwdSm80INS1_25CollectiveMainloopBwdSm80ILi2ELi2EN4cute5tupleIJNS5_1CILi128EEES8_NS7_ILi64EEEEEENS_10bfloat16_tEfNS_4arch4Sm80ELb0ELb1ELb1ELb1ELb1ELb0ELb0ELb0ELi2ELi4ELi4ELi4ELb0EEENS1_24CollectiveEpilogueBwdGQAISA_fSD_Li256ELb1ELb1EEENS1_19SingleTileSchedulerILb1ELb0ELb0ELi128EEEEEEEEEvNT_6ParamsE$_ZN4cute3eso3ESOILb1ELb0EJNS_6LayoutINS_5tupleIJNS3_IJNS_1CILi8EEENS4_ILi1EEEEEENS4_ILi4EEES8_EEENS3_IJNS3_IJS6_NS4_ILi0EEEEEES5_NS4_ILi32EEEEEEEENS_10ViewEngineIPN7cutlass10bfloat16_tEEEEEC2ERKSE_RKSJ_:
[----:B------:R-:W-:Y:S01]  /*a750*/  IADD3 R2, R25, -c[0x0][0x20], RZ ;  /* 0x8000080019027a10 */ /* 0x000fe20007ffe0ff */
[----:B------:R-:W-:Y:S01]  /*a760*/  IMAD.MOV.U32 R7, RZ, RZ, R3 ;  /* 0x000000ffff077224 */ /* 0x000fe200078e0003 */
[----:B------:R-:W-:-:S04]  /*a770*/  MOV R5, 0x0 ;  /* 0x0000000000057802 */ /* 0x000fc80000000f00 */
[----:B------:R1:W-:Y:S01]  /*a780*/  STL.64 [R2], R6 ;  /* 0x0000000602007387 */ /* 0x0003e20000100a00 */
[----:B------:R-:W-:Y:S05]  /*a790*/  RET.REL.NODEC R4 `(_ZN7cutlass13device_kernelIN5flash19enable_sm80_to_sm89INS1_16FlashAttnBwdSm80INS1_25CollectiveMainloopBwdSm80ILi2ELi2EN4cute5tupleIJNS5_1CILi128EEES8_NS7_ILi64EEEEEENS_10bfloat16_tEfNS_4arch4Sm80ELb0ELb1ELb1ELb1ELb1ELb0ELb0ELb0ELi2ELi4ELi4ELi4ELb0EEENS1_24CollectiveEpilogueBwdGQAISA_fSD_Li256ELb1ELb1EEENS1_19SingleTileSchedulerILb1ELb0ELb0ELi128EEEEEEEEEvNT_6ParamsE) ;  /* 0xffff586004007950 */ /* 0x000fea0003c3ffff */
        .type           $_ZN7cutlass13device_kernelIN5flash19enable_sm80_to_sm89INS1_16FlashAttnBwdSm80INS1_25CollectiveMainloopBwdSm80ILi2ELi2EN4cute5tupleIJNS5_1CILi128EEES8_NS7_ILi64EEEEEENS_10bfloat16_tEfNS_4arch4Sm80ELb0ELb1ELb1ELb1ELb1ELb0ELb0ELb0ELi2ELi4ELi4ELi4ELb0EEENS1_24CollectiveEpilogueBwdGQAISA_fSD_Li256ELb1ELb1EEENS1_19SingleTileSchedulerILb1ELb0ELb0ELi128EEEEEEEEEvNT_6ParamsE$_ZN4cute3eso3ESOILb1ELb0EJNS_6LayoutINS_5tupleIJNS_1CILi1EEENS3_IJNS4_ILi2EEES6_EEEEEENS3_IJNS4_ILi0EEENS3_IJNS4_ILi8EEENS4_ILi64EEEEEEEEEEENS_10ViewEngineINS_8smem_ptrIPfEEEEEEC2ERKSE_RKSJ_,@function
        .size           $_ZN7cutlass13device_kernelIN5flash19enable_sm80_to_sm89INS1_16FlashAttnBwdSm80INS1_25CollectiveMainloopBwdSm80ILi2ELi2EN4cute5tupleIJNS5_1CILi128EEES8_NS7_ILi64EEEEEENS_10bfloat16_tEfNS_4arch4Sm80ELb0ELb1ELb1ELb1ELb1ELb0ELb0ELb0ELi2ELi4ELi4ELi4ELb0EEENS1_24CollectiveEpilogueBwdGQAISA_fSD_Li256ELb1ELb1EEENS1_19SingleTileSchedulerILb1ELb0ELb0ELi128EEEEEEEEEvNT_6ParamsE$_ZN4cute3eso3ESOILb1ELb0EJNS_6LayoutINS_5tupleIJNS_1CILi1EEENS3_IJNS4_ILi2EEES6_EEEEEENS3_IJNS4_ILi0EEENS3_IJNS4_ILi8EEENS4_ILi64EEEEEEEEEEENS_10ViewEngineINS_8smem_ptrIPfEEEEEEC2ERKSE_RKSJ_,($_ZN7cutlass13device_kernelIN5flash19enable_sm80_to_sm89INS1_16FlashAttnBwdSm80INS1_25CollectiveMainloopBwdSm80ILi2ELi2EN4cute5tupleIJNS5_1CILi128EEES8_NS7_ILi64EEEEEENS_10bfloat16_tEfNS_4arch4Sm80ELb0ELb1ELb1ELb1ELb1ELb0ELb0ELb0ELi2ELi4ELi4ELi4ELb0EEENS1_24CollectiveEpilogueBwdGQAISA_fSD_Li256ELb1ELb1EEENS1_19SingleTileSchedulerILb1ELb0ELb0ELi128EEEEEEEEEvNT_6ParamsE$_ZN4cute3eso3ESOILb1ELb0EJNS_6LayoutINS_5tupleIJNS_1CILi1EEENS4_ILi4EEEEEENS3_IJNS4_ILi0EEES5_EEEEENS_10ViewEngineIPfEEEEC2ERKSA_RKSD_ - $_ZN7cutlass13device_kernelIN5flash19enable_sm80_to_sm89INS1_16FlashAttnBwdSm80INS1_25CollectiveMainloopBwdSm80ILi2ELi2EN4cute5tupleIJNS5_1CILi128EEES8_NS7_ILi64EEEEEENS_10bfloat16_tEfNS_4arch4Sm80ELb0ELb1ELb1ELb1ELb1ELb0ELb0ELb0ELi2ELi4ELi4ELi4ELb0EEENS1_24CollectiveEpilogueBwdGQAISA_fSD_Li256ELb1ELb1EEENS1_19SingleTileSchedulerILb1ELb0ELb0ELi128EEEEEEEEEvNT_6ParamsE$_ZN4cute3eso3ESOILb1ELb0EJNS_6LayoutINS_5tupleIJNS_1CILi1EEENS3_IJNS4_ILi2EEES6_EEEEEENS3_IJNS4_ILi0EEENS3_IJNS4_ILi8EEENS4_ILi64EEEEEEEEEEENS_10ViewEngineINS_8smem_ptrIPfEEEEEEC2ERKSE_RKSJ_)
$_ZN7cutlass13device_kernelIN5flash19enable_sm80_to_sm89INS1_16FlashAttnBwdSm80INS1_25CollectiveMainloopBwdSm80ILi2ELi2EN4cute5tupleIJNS5_1CILi128EEES8_NS7_ILi64EEEEEENS_10bfloat16_tEfNS_4arch4Sm80ELb0ELb1ELb1ELb1ELb1ELb0ELb0ELb0ELi2ELi4ELi4ELi4ELb0EEENS1_24CollectiveEpilogueBwdGQAISA_fSD_Li256ELb1ELb1EEENS1_19SingleTileSchedulerILb1ELb0ELb0ELi128EEEEEEEEEvNT_6ParamsE$_ZN4cute3eso3ESOILb1ELb0EJNS_6LayoutINS_5tupleIJNS_1CILi1EEENS3_IJNS4_ILi2EEES6_EEEEEENS3_IJNS4_ILi0EEENS3_IJNS4_ILi8EEENS4_ILi64EEEEEEEEEEENS_10ViewEngineINS_8smem_ptrIPfEEEEEEC2ERKSE_RKSJ_:
[----:B------:R-:W-:Y:S01]  /*a7a0*/  IADD3 R3, R25, -c[0x0][0x20], RZ ;  /* 0x8000080019037a10 */ /* 0x000fe20007ffe0ff */
[----:B------:R-:W-:Y:S01]  /*a7b0*/  IMAD.MOV.U32 R8, RZ, RZ, R2 ;  /* 0x000000ffff087224 */ /* 0x000fe200078e0002 */
[----:B------:R-:W-:Y:S01]  /*a7c0*/  MOV R10, R6 ;  /* 0x00000006000a7202 */ /* 0x000fe20000000f00 */
[----:B------:R-:W-:-:S03]  /*a7d0*/  IMAD.MOV.U32 R11, RZ, RZ, 0x0 ;  /* 0x00000000ff0b7424 */ /* 0x000fc600078e00ff */
[----:B------:R1:W-:Y:S01]  /*a7e0*/  STL.64 [R3], R8 ;  /* 0x0000000803007387 */ /* 0x0003e20000100a00 */
[----:B------:R-:W-:Y:S05]  /*a7f0*/  RET.REL.NODEC R10 `(_ZN7cutlass13device_kernelIN5flash19enable_sm80_to_sm89INS1_16FlashAttnBwdSm80INS1_25CollectiveMainloopBwdSm80ILi2ELi2EN4cute5tupleIJNS5_1CILi128EEES8_NS7_ILi64EEEEEENS_10bfloat16_tEfNS_4arch4Sm80ELb0ELb1ELb1ELb1ELb1ELb0ELb0ELb0ELi2ELi4ELi4ELi4ELb0EEENS1_24CollectiveEpilogueBwdGQAISA_fSD_Li256ELb1ELb1EEENS1_19SingleTileSchedulerILb1ELb0ELb0ELi128EEEEEEEEEvNT_6ParamsE) ;  /* 0xffff58000a007950 */ /* 0x000fea0003c3ffff */
        .type           $_ZN7cutlass13device_kernelIN5flash19enable_sm80_to_sm89INS1_16FlashAttnBwdSm80INS1_25CollectiveMainloopBwdSm80ILi2ELi2EN4cute5tupleIJNS5_1CILi128EEES8_NS7_ILi64EEEEEENS_10bfloat16_tEfNS_4arch4Sm80ELb0ELb1ELb1ELb1ELb1ELb0ELb0ELb0ELi2ELi4ELi4ELi4ELb0EEENS1_24CollectiveEpilogueBwdGQAISA_fSD_Li256ELb1ELb1EEENS1_19SingleTileSchedulerILb1ELb0ELb0ELi128EEEEEEEEEvNT_6ParamsE$_ZN4cute3eso3ESOILb1ELb0EJNS_6LayoutINS_5tupleIJNS_1CILi1EEENS4_ILi4EEEEEENS3_IJNS4_ILi0EEES5_EEEEENS_10ViewEngineIPfEEEEC2ERKSA_RKSD_,@function
        .size           $_ZN7cutlass13device_kernelIN5flash19enable_sm80_to_sm89INS1_16FlashAttnBwdSm80INS1_25CollectiveMainloopBwdSm80ILi2ELi2EN4cute5tupleIJNS5_1CILi128EEES8_NS7_ILi64EEEEEENS_10bfloat16_tEfNS_4arch4Sm80ELb0ELb1ELb1ELb1ELb1ELb0ELb0ELb0ELi2ELi4ELi4ELi4ELb0EEENS1_24CollectiveEpilogueBwdGQAISA_fSD_Li256ELb1ELb1EEENS1_19SingleTileSchedulerILb1ELb0ELb0ELi128EEEEEEEEEvNT_6ParamsE$_ZN4cute3eso3ESOILb1ELb0EJNS_6LayoutINS_5tupleIJNS_1CILi1EEENS4_ILi4EEEEEENS3_IJNS4_ILi0EEES5_EEEEENS_10ViewEngineIPfEEEEC2ERKSA_RKSD_,($_ZN7cutlass13device_kernelIN5flash19enable_sm80_to_sm89INS1_16FlashAttnBwdSm80INS1_25CollectiveMainloopBwdSm80ILi2ELi2EN4cute5tupleIJNS5_1CILi128EEES8_NS7_ILi64EEEEEENS_10bfloat16_tEfNS_4arch4Sm80ELb0ELb1ELb1ELb1ELb1ELb0ELb0ELb0ELi2ELi4ELi4ELi4ELb0EEENS1_24CollectiveEpilogueBwdGQAISA_fSD_Li256ELb1ELb1EEENS1_19SingleTileSchedulerILb1ELb0ELb0ELi128EEEEEEEEEvNT_6ParamsE$_ZN4cute3eso3ESOILb1ELb0EJNS_6LayoutINS_5tupleIJNS_1CILi4EEEEEENS3_IJNS4_ILi1EEEEEEEENS_10ViewEngineIPfEEEEC2ERKS9_RKSC_ - $_ZN7cutlass13device_kernelIN5flash19enable_sm80_to_sm89INS1_16FlashAttnBwdSm80INS1_25CollectiveMainloopBwdSm80ILi2ELi2EN4cute5tupleIJNS5_1CILi128EEES8_NS7_ILi64EEEEEENS_10bfloat16_tEfNS_4arch4Sm80ELb0ELb1ELb1ELb1ELb1ELb0ELb0ELb0ELi2ELi4ELi4ELi4ELb0EEENS1_24CollectiveEpilogueBwdGQAISA_fSD_Li256ELb1ELb1EEENS1_19SingleTileSchedulerILb1ELb0ELb0ELi128EEEEEEEEEvNT_6ParamsE$_ZN4cute3eso3ESOILb1ELb0EJNS_6LayoutINS_5tupleIJNS_1CILi1EEENS4_ILi4EEEEEENS3_IJNS4_ILi0EEES5_EEEEENS_10ViewEngineIPfEEEEC2ERKSA_RKSD_)
$_ZN7cutlass13device_kernelIN5flash19enable_sm80_to_sm89INS1_16FlashAttnBwdSm80INS1_25CollectiveMainloopBwdSm80ILi2ELi2EN4cute5tupleIJNS5_1CILi128EEES8_NS7_ILi64EEEEEENS_10bfloat16_tEfNS_4arch4Sm80ELb0ELb1ELb1ELb1ELb1ELb0ELb0ELb0ELi2ELi4ELi4ELi4ELb0EEENS1_24CollectiveEpilogueBwdGQAISA_fSD_Li256ELb1ELb1EEENS1_19SingleTileSchedulerILb1ELb0ELb0ELi128EEEEEEEEEvNT_6ParamsE$_ZN4cute3eso3ESOILb1ELb0EJNS_6LayoutINS_5tupleIJNS_1CILi1EEENS4_ILi4EEEEEENS3_IJNS4_ILi0EEES5_EEEEENS_10ViewEngineIPfEEEEC2ERKSA_RKSD_:
[----:B------:R-:W-:Y:S01]  /*a800*/  IADD3 R4, R25, -c[0x0][0x20], RZ ;  /* 0x8000080019047a10 */ /* 0x000fe20007ffe0ff */
[----:B------:R-:W-:Y:S01]  /*a810*/  IMAD.MOV.U32 R8, RZ, RZ, R16 ;  /* 0x000000ffff087224 */ /* 0x000fe200078e0010 */
[----:B------:R-:W-:Y:S01]  /*a820*/  MOV R10, R6 ;  /* 0x00000006000a7202 */ /* 0x000fe20000000f00 */
[----:B------:R-:W-:Y:S01]  /*a830*/  IMAD.MOV.U32 R9, RZ, RZ, R5 ;  /* 0x000000ffff097224 */ /* 0x000fe200078e0005 */
[----:B------:R-:W-:-:S04]  /*a840*/  MOV R11, 0x0 ;  /* 0x00000000000b7802 */ /* 0x000fc80000000f00 */
[----:B------:R1:W-:Y:S01]  /*a850*/  STL.64 [R4], R8 ;  /* 0x0000000804007387 */ /* 0x0003e20000100a00 */
[----:B------:R-:W-:Y:S05]  /*a860*/  RET.REL.NODEC R10 `(_ZN7cutlass13device_kernelIN5flash19enable_sm80_to_sm89INS1_16FlashAttnBwdSm80INS1_25CollectiveMainloopBwdSm80ILi2ELi2EN4cute5tupleIJNS5_1CILi128EEES8_NS7_ILi64EEEEEENS_10bfloat16_tEfNS_4arch4Sm80ELb0ELb1ELb1ELb1ELb1ELb0ELb0ELb0ELi2ELi4ELi4ELi4ELb0EEENS1_24CollectiveEpilogueBwdGQAISA_fSD_Li256ELb1ELb1EEENS1_19SingleTileSchedulerILb1ELb0ELb0ELi128EEEEEEEEEvNT_6ParamsE) ;  /* 0xffff57900a007950 */ /* 0x000fea0003c3ffff */
        .type           $_ZN7cutlass13device_kernelIN5flash19enable_sm80_to_sm89INS1_16FlashAttnBwdSm80INS1_25CollectiveMainloopBwdSm80ILi2ELi2EN4cute5tupleIJNS5_1CILi128EEES8_NS7_ILi64EEEEEENS_10bfloat16_tEfNS_4arch4Sm80ELb0ELb1ELb1ELb1ELb1ELb0ELb0ELb0ELi2ELi4ELi4ELi4ELb0EEENS1_24CollectiveEpilogueBwdGQAISA_fSD_Li256ELb1ELb1EEENS1_19SingleTileSchedulerILb1ELb0ELb0ELi128EEEEEEEEEvNT_6ParamsE$_ZN4cute3eso3ESOILb1ELb0EJNS_6LayoutINS_5tupleIJNS_1CILi4EEEEEENS3_IJNS4_ILi1EEEEEEEENS_10ViewEngineIPfEEEEC2ERKS9_RKSC_,@function
        .size           $_ZN7cutlass13device_kernelIN5flash19enable_sm80_to_sm89INS1_16FlashAttnBwdSm80INS1_25CollectiveMainloopBwdSm80ILi2ELi2EN4cute5tupleIJNS5_1CILi128EEES8_NS7_ILi64EEEEEENS_10bfloat16_tEfNS_4arch4Sm80ELb0ELb1ELb1ELb1ELb1ELb0ELb0ELb0ELi2ELi4ELi4ELi4ELb0EEENS1_24CollectiveEpilogueBwdGQAISA_fSD_Li256ELb1ELb1EEENS1_19SingleTileSchedulerILb1ELb0ELb0ELi128EEEEEEEEEvNT_6ParamsE$_ZN4cute3eso3ESOILb1ELb0EJNS_6LayoutINS_5tupleIJNS_1CILi4EEEEEENS3_IJNS4_ILi1EEEEEEEENS_10ViewEngineIPfEEEEC2ERKS9_RKSC_,($_ZN7cutlass13device_kernelIN5flash19enable_sm80_to_sm89INS1_16FlashAttnBwdSm80INS1_25CollectiveMainloopBwdSm80ILi2ELi2EN4cute5tupleIJNS5_1CILi128EEES8_NS7_ILi64EEEEEENS_10bfloat16_tEfNS_4arch4Sm80ELb0ELb1ELb1ELb1ELb1ELb0ELb0ELb0ELi2ELi4ELi4ELi4ELb0EEENS1_24CollectiveEpilogueBwdGQAISA_fSD_Li256ELb1ELb1EEENS1_19SingleTileSchedulerILb1ELb0ELb0ELi128EEEEEEEEEvNT_6ParamsE$_ZN4cute3eso3ESOILb1ELb0EJNS_7SwizzleILi3ELi3ELi3EEENS_9MixedBitsILj0ELj432EEENS_6LayoutINS_5tupleIJNS7_IJNS_1CILi2EEES9_S9_EEES9_NS8_ILi8EEEEEENS7_IJNS7_IJNS8_ILi64EEESB_NS8_ILi512EEEEEENS8_ILi8192EEENS8_ILi1024EEEEEEEEEEC2ERKS3_RKS5_RKSJ_ - $_ZN7cutlass13device_kernelIN5flash19enable_sm80_to_sm89INS1_16FlashAttnBwdSm80INS1_25CollectiveMainloopBwdSm80ILi2ELi2EN4cute5tupleIJNS5_1CILi128EEES8_NS7_ILi64EEEEEENS_10bfloat16_tEfNS_4arch4Sm80ELb0ELb1ELb1ELb1ELb1ELb0ELb0ELb0ELi2ELi4ELi4ELi4ELb0EEENS1_24CollectiveEpilogueBwdGQAISA_fSD_Li256ELb1ELb1EEENS1_19SingleTileSchedulerILb1ELb0ELb0ELi128EEEEEEEEEvNT_6ParamsE$_ZN4cute3eso3ESOILb1ELb0EJNS_6LayoutINS_5tupleIJNS_1CILi4EEEEEENS3_IJNS4_ILi1EEEEEEEENS_10ViewEngineIPfEEEEC2ERKS9_RKSC_)
$_ZN7cutlass13device_kernelIN5flash19enable_sm80_to_sm89INS1_16FlashAttnBwdSm80INS1_25CollectiveMainloopBwdSm80ILi2ELi2EN4cute5tupleIJNS5_1CILi128EEES8_NS7_ILi64EEEEEENS_10bfloat16_tEfNS_4arch4Sm80ELb0ELb1ELb1ELb1ELb1ELb0ELb0ELb0ELi2ELi4ELi4ELi4ELb0EEENS1_24CollectiveEpilogueBwdGQAISA_fSD_Li256ELb1ELb1EEENS1_19SingleTileSchedulerILb1ELb0ELb0ELi128EEEEEEEEEvNT_6ParamsE$_ZN4cute3eso3ESOILb1ELb0EJNS_6LayoutINS_5tupleIJNS_1CILi4EEEEEENS3_IJNS4_ILi1EEEEEEEENS_10ViewEngineIPfEEEEC2ERKS9_RKSC_:
[----:B------:R-:W-:Y:S01]  /*a870*/  IADD3 R2, R25, -c[0x0][0x20], RZ ;  /* 0x8000080019027a10 */ /* 0x000fe20007ffe0ff */
[----:B------:R-:W-:Y:S01]  /*a880*/  IMAD.MOV.U32 R8, RZ, RZ, R6 ;  /* 0x000000ffff087224 */ /* 0x000fe200078e0006 */
[----:B------:R-:W-:-:S03]  /*a890*/  MOV R9, 0x0 ;  /* 0x0000000000097802 */ /* 0x000fc60000000f00 */
[----:B------:R1:W-:Y:S01]  /*a8a0*/  STL.64 [R2], R4 ;  /* 0x0000000402007387 */ /* 0x0003e20000100a00 */
[----:B------:R-:W-:Y:S05]  /*a8b0*/  RET.REL.NODEC R8 `(_ZN7cutlass13device_kernelIN5flash19enable_sm80_to_sm89INS1_16FlashAttnBwdSm80INS1_25CollectiveMainloopBwdSm80ILi2ELi2EN4cute5tupleIJNS5_1CILi128EEES8_NS7_ILi64EEEEEENS_10bfloat16_tEfNS_4arch4Sm80ELb0ELb1ELb1ELb1ELb1ELb0ELb0ELb0ELi2ELi4ELi4ELi4ELb0EEENS1_24CollectiveEpilogueBwdGQAISA_fSD_Li256ELb1ELb1EEENS1_19SingleTileSchedulerILb1ELb0ELb0ELi128EEEEEEEEEvNT_6ParamsE) ;  /* 0xffff574008007950 */ /* 0x000fea0003c3ffff */
        .type           $_ZN7cutlass13device_kernelIN5flash19enable_sm80_to_sm89INS1_16FlashAttnBwdSm80INS1_25CollectiveMainloopBwdSm80ILi2ELi2EN4cute5tupleIJNS5_1CILi128EEES8_NS7_ILi64EEEEEENS_10bfloat16_tEfNS_4arch4Sm80ELb0ELb1ELb1ELb1ELb1ELb0ELb0ELb0ELi2ELi4ELi4ELi4ELb0EEENS1_24CollectiveEpilogueBwdGQAISA_fSD_Li256ELb1ELb1EEENS1_19SingleTileSchedulerILb1ELb0ELb0ELi128EEEEEEEEEvNT_6ParamsE$_ZN4cute3eso3ESOILb1ELb0EJNS_7SwizzleILi3ELi3ELi3EEENS_9MixedBitsILj0ELj432EEENS_6LayoutINS_5tupleIJNS7_IJNS_1CILi2EEES9_S9_EEES9_NS8_ILi8EEEEEENS7_IJNS7_IJNS8_ILi64EEESB_NS8_ILi512EEEEEENS8_ILi8192EEENS8_ILi1024EEEEEEEEEEC2ERKS3_RKS5_RKSJ_,@function
        .size           $_ZN7cutlass13device_kernelIN5flash19enable_sm80_to_sm89INS1_16FlashAttnBwdSm80INS1_25CollectiveMainloopBwdSm80ILi2ELi2EN4cute5tupleIJNS5_1CILi128EEES8_NS7_ILi64EEEEEENS_10bfloat16_tEfNS_4arch4Sm80ELb0ELb1ELb1ELb1ELb1ELb0ELb0ELb0ELi2ELi4ELi4ELi4ELb0EEENS1_24CollectiveEpilogueBwdGQAISA_fSD_Li256ELb1ELb1EEENS1_19SingleTileSchedulerILb1ELb0ELb0ELi128EEEEEEEEEvNT_6ParamsE$_ZN4cute3eso3ESOILb1ELb0EJNS_7SwizzleILi3ELi3ELi3EEENS_9MixedBitsILj0ELj432EEENS_6LayoutINS_5tupleIJNS7_IJNS_1CILi2EEES9_S9_EEES9_NS8_ILi8EEEEEENS7_IJNS7_IJNS8_ILi64EEESB_NS8_ILi512EEEEEENS8_ILi8192EEENS8_ILi1024EEEEEEEEEEC2ERKS3_RKS5_RKSJ_,($_ZN7cutlass13device_kernelIN5flash19enable_sm80_to_sm89INS1_16FlashAttnBwdSm80INS1_25CollectiveMainloopBwdSm80ILi2ELi2EN4cute5tupleIJNS5_1CILi128EEES8_NS7_ILi64EEEEEENS_10bfloat16_tEfNS_4arch4Sm80ELb0ELb1ELb1ELb1ELb1ELb0ELb0ELb0ELi2ELi4ELi4ELi4ELb0EEENS1_24CollectiveEpilogueBwdGQAISA_fSD_Li256ELb1ELb1EEENS1_19SingleTileSchedulerILb1ELb0ELb0ELi128EEEEEEEEEvNT_6ParamsE$_ZN4cute5tupleIJNS0_IJNS0_IJNS0_IJNS_1CILi8EEENS1_ILi1EEEEEENS0_IJS3_S3_EEEEEENS0_IJS3_NS1_ILi2EEEEEEEEENS0_IJNS0_IJNS0_IJS3_NS1_ILi0EEEEEENS0_IJSA_SA_EEEEEENS0_IJSA_iEEEEEEEEC2ERKS9_RKSF_ - $_ZN7cutlass13device_kernelIN5flash19enable_sm80_to_sm89INS1_16FlashAttnBwdSm80INS1_25CollectiveMainloopBwdSm80ILi2ELi2EN4cute5tupleIJNS5_1CILi128EEES8_NS7_ILi64EEEEEENS_10bfloat16_tEfNS_4arch4Sm80ELb0ELb1ELb1ELb1ELb1ELb0ELb0ELb0ELi2ELi4ELi4ELi4ELb0EEENS1_24CollectiveEpilogueBwdGQAISA_fSD_Li256ELb1ELb1EEENS1_19SingleTileSchedulerILb1ELb0ELb0ELi128EEEEEEEEEvNT_6ParamsE$_ZN4cute3eso3ESOILb1ELb0EJNS_7SwizzleILi3ELi3ELi3EEENS_9MixedBitsILj0ELj432EEENS_6LayoutINS_5tupleIJNS7_IJNS_1CILi2EEES9_S9_EEES9_NS8_ILi8EEEEEENS7_IJNS7_IJNS8_ILi64EEESB_NS8_ILi512EEEEEENS8_ILi8192EEENS8_ILi1024EEEEEEEEEEC2ERKS3_RKS5_RKSJ_)
$_ZN7cutlass13device_kernelIN5flash19enable_sm80_to_sm89INS1_16FlashAttnBwdSm80INS1_25CollectiveMainloopBwdSm80ILi2ELi2EN4cute5tupleIJNS5_1CILi128EEES8_NS7_ILi64EEEEEENS_10bfloat16_tEfNS_4arch4Sm80ELb0ELb1ELb1ELb1ELb1ELb0ELb0ELb0ELi2ELi4ELi4ELi4ELb0EEENS1_24CollectiveEpilogueBwdGQAISA_fSD_Li256ELb1ELb1EEENS1_19SingleTileSchedulerILb1ELb0ELb0ELi128EEEEEEEEEvNT_6ParamsE$_ZN4cute3eso3ESOILb1ELb0EJNS_7SwizzleILi3ELi3ELi3EEENS_9MixedBitsILj0ELj432EEENS_6LayoutINS_5tupleIJNS7_IJNS_1CILi2EEES9_S9_EEES9_NS8_ILi8EEEEEENS7_IJNS7_IJNS8_ILi64EEESB_NS8_ILi512EEEEEENS8_ILi8192EEENS8_ILi1024EEEEEEEEEEC2ERKS3_RKS5_RKSJ_:
[----:B------:R-:W-:Y:S02]  /*a8c0*/  IADD3 R2, R25, -c[0x0][0x20], RZ ;  /* 0x8000080019027a10 */ /* 0x000fe40007ffe0ff */
[----:B------:R-:W-:-:S03]  /*a8d0*/  MOV R7, 0x0 ;  /* 0x0000000000077802 */ /* 0x000fc60000000f00 */
[----:B------:R1:W-:Y:S01]  /*a8e0*/  STL [R2], R3 ;  /* 0x0000000302007387 */ /* 0x0003e20000100800 */
[----:B------:R-:W-:Y:S05]  /*a8f0*/  RET.REL.NODEC R6 `(_ZN7cutlass13device_kernelIN5flash19enable_sm80_to_sm89INS1_16FlashAttnBwdSm80INS1_25CollectiveMainloopBwdSm80ILi2ELi2EN4cute5tupleIJNS5_1CILi128EEES8_NS7_ILi64EEEEEENS_10bfloat16_tEfNS_4arch4Sm80ELb0ELb1ELb1ELb1ELb1ELb0ELb0ELb0ELi2ELi4ELi4ELi4ELb0EEENS1_24CollectiveEpilogueBwdGQAISA_fSD_Li256ELb1ELb1EEENS1_19SingleTileSchedulerILb1ELb0ELb0ELi128EEEEEEEEEvNT_6ParamsE) ;  /* 0xffff570006007950 */ /* 0x000fea0003c3ffff */
        .type           $_ZN7cutlass13device_kernelIN5flash19enable_sm80_to_sm89INS1_16FlashAttnBwdSm80INS1_25CollectiveMainloopBwdSm80ILi2ELi2EN4cute5tupleIJNS5_1CILi128EEES8_NS7_ILi64EEEEEENS_10bfloat16_tEfNS_4arch4Sm80ELb0ELb1ELb1ELb1ELb1ELb0ELb0ELb0ELi2ELi4ELi4ELi4ELb0EEENS1_24CollectiveEpilogueBwdGQAISA_fSD_Li256ELb1ELb1EEENS1_19SingleTileSchedulerILb1ELb0ELb0ELi128EEEEEEEEEvNT_6ParamsE$_ZN4cute5tupleIJNS0_IJNS0_IJNS0_IJNS_1CILi8EEENS1_ILi1EEEEEENS0_IJS3_S3_EEEEEENS0_IJS3_NS1_ILi2EEEEEEEEENS0_IJNS0_IJNS0_IJS3_NS1_ILi0EEEEEENS0_IJSA_SA_EEEEEENS0_IJSA_iEEEEEEEEC2ERKS9_RKSF_,@function
        .size           $_ZN7cutlass13device_kernelIN5flash19enable_sm80_to_sm89INS1_16FlashAttnBwdSm80INS1_25CollectiveMainloopBwdSm80ILi2ELi2EN4cute5tupleIJNS5_1CILi128EEES8_NS7_ILi64EEEEEENS_10bfloat16_tEfNS_4arch4Sm80ELb0ELb1ELb1ELb1ELb1ELb0ELb0ELb0ELi2ELi4ELi4ELi4ELb0EEENS1_24CollectiveEpilogueBwdGQAISA_fSD_Li256ELb1ELb1EEENS1_19SingleTileSchedulerILb1ELb0ELb0ELi128EEEEEEEEEvNT_6ParamsE$_ZN4cute5tupleIJNS0_IJNS0_IJNS0_IJNS_1CILi8EEENS1_ILi1EEEEEENS0_IJS3_S3_EEEEEENS0_IJS3_NS1_ILi2EEEEEEEEENS0_IJNS0_IJNS0_IJS3_NS1_ILi0EEEEEENS0_IJSA_SA_EEEEEENS0_IJSA_iEEEEEEEEC2ERKS9_RKSF_,($_ZN7cutlass13device_kernelIN5flash19enable_sm80_to_sm89INS1_16FlashAttnBwdSm80INS1_25CollectiveMainloopBwdSm80ILi2ELi2EN4cute5tupleIJNS5_1CILi128EEES8_NS7_ILi64EEEEEENS_10bfloat16_tEfNS_4arch4Sm80ELb0ELb1ELb1ELb1ELb1ELb0ELb0ELb0ELi2ELi4ELi4ELi4ELb0EEENS1_24CollectiveEpilogueBwdGQAISA_fSD_Li256ELb1ELb1EEENS1_19SingleTileSchedulerILb1ELb0ELb0ELi128EEEEEEEEEvNT_6ParamsE$_ZN4cute5tupleIJNS0_IJNS0_IJNS0_IJNS_1CILi8EEENS1_ILi1EEEEEES3_EEENS0_IJNS0_IJS3_S3_EEENS1_ILi2EEEEEEEEENS0_IJNS0_IJNS0_IJS3_NS1_ILi0EEEEEESA_EEENS0_IJNS0_IJSA_SA_EEEiEEEEEEEEC2ERKS9_RKSF_ - $_ZN7cutlass13device_kernelIN5flash19enable_sm80_to_sm89INS1_16FlashAttnBwdSm80INS1_25CollectiveMainloopBwdSm80ILi2ELi2EN4cute5tupleIJNS5_1CILi128EEES8_NS7_ILi64EEEEEENS_10bfloat16_tEfNS_4arch4Sm80ELb0ELb1ELb1ELb1ELb1ELb0ELb0ELb0ELi2ELi4ELi4ELi4ELb0EEENS1_24CollectiveEpilogueBwdGQAISA_fSD_Li256ELb1ELb1EEENS1_19SingleTileSchedulerILb1ELb0ELb0ELi128EEEEEEEEEvNT_6ParamsE$_ZN4cute5tupleIJNS0_IJNS0_IJNS0_IJNS_1CILi8EEENS1_ILi1EEEEEENS0_IJS3_S3_EEEEEENS0_IJS3_NS1_ILi2EEEEEEEEENS0_IJNS0_IJNS0_IJS3_NS1_ILi0EEEEEENS0_IJSA_SA_EEEEEENS0_IJSA_iEEEEEEEEC2ERKS9_RKSF_)
$_ZN7cutlass13device_kernelIN5flash19enable_sm80_to_sm89INS1_16FlashAttnBwdSm80INS1_25CollectiveMainloopBwdSm80ILi2ELi2EN4cute5tupleIJNS5_1CILi128EEES8_NS7_ILi64EEEEEENS_10bfloat16_tEfNS_4arch4Sm80ELb0ELb1ELb1ELb1ELb1ELb0ELb0ELb0ELi2ELi4ELi4ELi4ELb0EEENS1_24CollectiveEpilogueBwdGQAISA_fSD_Li256ELb1ELb1EEENS1_19SingleTileSchedulerILb1ELb0ELb0ELi128EEEEEEEEEvNT_6ParamsE$_ZN4cute5tupleIJNS0_IJNS0_IJNS0_IJNS_1CILi8EEENS1_ILi1EEEEEENS0_IJS3_S3_EEEEEENS0_IJS3_NS1_ILi2EEEEEEEEENS0_IJNS0_IJNS0_IJS3_NS1_ILi0EEEEEENS0_IJSA_SA_EEEEEENS0_IJSA_iEEEEEEEEC2ERKS9_RKSF_:
[----:B------:R-:W-:Y:S02]  /*a900*/  MOV R6, 0xa920 ;  /* 0x0000a92000067802 */ /* 0x000fe40000000f00 */
[----:B------:R-:W-:Y:S05]  /*a910*/  CALL.REL.NOINC `($_ZN7cutlass13device_kernelIN5flash19enable_sm80_to_sm89INS1_16FlashAttnBwdSm80INS1_25CollectiveMainloopBwdSm80ILi2ELi2EN4cute5tupleIJNS5_1CILi128EEES8_NS7_ILi64EEEEEENS_10bfloat16_tEfNS_4arch4Sm80ELb0ELb1ELb1ELb1ELb1ELb0ELb0ELb0ELi2ELi4ELi4ELi4ELb0EEENS1_24CollectiveEpilogueBwdGQAISA_fSD_Li256ELb1ELb1EEENS1_19SingleTileSchedulerILb1ELb0ELb0ELi128EEEEEEEEEvNT_6ParamsE$_ZN4cute3eso3ESOILb1ELb0EJNS_5tupleIJNS2_IJNS2_IJNS_1CILi8EEENS3_ILi1EEEEEENS2_IJS5_S5_EEEEEENS2_IJS5_NS3_ILi2EEEEEEEEENS2_IJNS2_IJNS2_IJS5_NS3_ILi0EEEEEENS2_IJSC_SC_EEEEEENS2_IJSC_iEEEEEEEEC2ERKSB_RKSH_) ;  /* 0xffffdaa000007944 */ /* 0x000fea0003c3ffff */
[----:B------:R-:W-:-:S04]  /*a920*/  MOV R5, 0x0 ;  /* 0x0000000000057802 */ /* 0x000fc80000000f00 */
[----:B------:R-:W-:Y:S05]  /*a930*/  RET.REL.NODEC R4 `(_ZN7cutlass13device_kernelIN5flash19enable_sm80_to_sm89INS1_16FlashAttnBwdSm80INS1_25CollectiveMainloopBwdSm80ILi2ELi2EN4cute5tupleIJNS5_1CILi128EEES8_NS7_ILi64EEEEEENS_10bfloat16_tEfNS_4arch4Sm80ELb0ELb1ELb1ELb1ELb1ELb0ELb0ELb0ELi2ELi4ELi4ELi4ELb0EEENS1_24CollectiveEpilogueBwdGQAISA_fSD_Li256ELb1ELb1EEENS1_19SingleTileSchedulerILb1ELb0ELb0ELi128EEEEEEEEEvNT_6ParamsE) ;  /* 0xffff56c004007950 */ /* 0x000fea0003c3ffff */
        .type           $_ZN7cutlass13device_kernelIN5flash19enable_sm80_to_sm89INS1_16FlashAttnBwdSm80INS1_25CollectiveMainloopBwdSm80ILi2ELi2EN4cute5tupleIJNS5_1CILi128EEES8_NS7_ILi64EEEEEENS_10bfloat16_tEfNS_4arch4Sm80ELb0ELb1ELb1ELb1ELb1ELb0ELb0ELb0ELi2ELi4ELi4ELi4ELb0EEENS1_24CollectiveEpilogueBwdGQAISA_fSD_Li256ELb1ELb1EEENS1_19SingleTileSchedulerILb1ELb0ELb0ELi128EEEEEEEEEvNT_6ParamsE$_ZN4cute5tupleIJNS0_IJNS0_IJNS0_IJNS_1CILi8EEENS1_ILi1EEEEEES3_EEENS0_IJNS0_IJS3_S3_EEENS1_ILi2EEEEEEEEENS0_IJNS0_IJNS0_IJS3_NS1_ILi0EEEEEESA_EEENS0_IJNS0_IJSA_SA_EEEiEEEEEEEEC2ERKS9_RKSF_,@function
        .size           $_ZN7cutlass13device_kernelIN5flash19enable_sm80_to_sm89INS1_16FlashAttnBwdSm80INS1_25CollectiveMainloopBwdSm80ILi2ELi2EN4cute5tupleIJNS5_1CILi128EEES8_NS7_ILi64EEEEEENS_10bfloat16_tEfNS_4arch4Sm80ELb0ELb1ELb1ELb1ELb1ELb0ELb0ELb0ELi2ELi4ELi4ELi4ELb0EEENS1_24CollectiveEpilogueBwdGQAISA_fSD_Li256ELb1ELb1EEENS1_19SingleTileSchedulerILb1ELb0ELb0ELi128EEEEEEEEEvNT_6ParamsE$_ZN4cute5tupleIJNS0_IJNS0_IJNS0_IJNS_1CILi8EEENS1_ILi1EEEEEES3_EEENS0_IJNS0_IJS3_S3_EEENS1_ILi2EEEEEEEEENS0_IJNS0_IJNS0_IJS3_NS1_ILi0EEEEEESA_EEENS0_IJNS0_IJSA_SA_EEEiEEEEEEEEC2ERKS9_RKSF_,($_ZN7cutlass13device_kernelIN5flash19enable_sm80_to_sm89INS1_16FlashAttnBwdSm80INS1_25CollectiveMainloopBwdSm80ILi2ELi2EN4cute5tupleIJNS5_1CILi128EEES8_NS7_ILi64EEEEEENS_10bfloat16_tEfNS_4arch4Sm80ELb0ELb1ELb1ELb1ELb1ELb0ELb0ELb0ELi2ELi4ELi4ELi4ELb0EEENS1_24CollectiveEpilogueBwdGQAISA_fSD_Li256ELb1ELb1EEENS1_19SingleTileSchedulerILb1ELb0ELb0ELi128EEEEEEEEEvNT_6ParamsE$_ZN4cute5tupleIJNS0_IJNS0_IJNS_1CILi1EEENS0_IJS2_NS1_ILi2EEES3_EEEEEES3_NS0_IJS3_S3_EEEEEENS0_IJNS0_IJNS1_ILi0EEENS0_IJS2_NS1_ILi256EEEiEEEEEENS1_ILi2048EEENS0_IJiNS1_ILi4096EEEEEEEEEEEC2ERKS7_RKSF_ - $_ZN7cutlass13device_kernelIN5flash19enable_sm80_to_sm89INS1_16FlashAttnBwdSm80INS1_25CollectiveMainloopBwdSm80ILi2ELi2EN4cute5tupleIJNS5_1CILi128EEES8_NS7_ILi64EEEEEENS_10bfloat16_tEfNS_4arch4Sm80ELb0ELb1ELb1ELb1ELb1ELb0ELb0ELb0ELi2ELi4ELi4ELi4ELb0EEENS1_24CollectiveEpilogueBwdGQAISA_fSD_Li256ELb1ELb1EEENS1_19SingleTileSchedulerILb1ELb0ELb0ELi128EEEEEEEEEvNT_6ParamsE$_ZN4cute5tupleIJNS0_IJNS0_IJNS0_IJNS_1CILi8EEENS1_ILi1EEEEEES3_EEENS0_IJNS0_IJS3_S3_EEENS1_ILi2EEEEEEEEENS0_IJNS0_IJNS0_IJS3_NS1_ILi0EEEEEESA_EEENS0_IJNS0_IJSA_SA_EEEiEEEEEEEEC2ERKS9_RKSF_)
$_ZN7cutlass13device_kernelIN5flash19enable_sm80_to_sm89INS1_16FlashAttnBwdSm80INS1_25CollectiveMainloopBwdSm80ILi2ELi2EN4cute5tupleIJNS5_1CILi128EEES8_NS7_ILi64EEEEEENS_10bfloat16_tEfNS_4arch4Sm80ELb0ELb1ELb1ELb1ELb1ELb0ELb0ELb0ELi2ELi4ELi4ELi4ELb0EEENS1_24CollectiveEpilogueBwdGQAISA_fSD_Li256ELb1ELb1EEENS1_19SingleTileSchedulerILb1ELb0ELb0ELi128EEEEEEEEEvNT_6ParamsE$_ZN4cute5tupleIJNS0_IJNS0_IJNS0_IJNS_1CILi8EEENS1_ILi1EEEEEES3_EEENS0_IJNS0_IJS3_S3_EEENS1_ILi2EEEEEEEEENS0_IJNS0_IJNS0_IJS3_NS1_ILi0EEEEEESA_EEENS0_IJNS0_IJSA_SA_EEEiEEEEEEEEC2ERKS9_RKSF_:
[----:B------:R-:W-:Y:S02]  /*a940*/  MOV R6, 0xa960 ;  /* 0x0000a96000067802 */ /* 0x000fe40000000f00 */
[----:B------:R-:W-:Y:S05]  /*a950*/  CALL.REL.NOINC `($_ZN7cutlass13device_kernelIN5flash19enable_sm80_to_sm89INS1_16FlashAttnBwdSm80INS1_25CollectiveMainloopBwdSm80ILi2ELi2EN4cute5tupleIJNS5_1CILi128EEES8_NS7_ILi64EEEEEENS_10bfloat16_tEfNS_4arch4Sm80ELb0ELb1ELb1ELb1ELb1ELb0ELb0ELb0ELi2ELi4ELi4ELi4ELb0EEENS1_24CollectiveEpilogueBwdGQAISA_fSD_Li256ELb1ELb1EEENS1_19SingleTileSchedulerILb1ELb0ELb0ELi128EEEEEEEEEvNT_6ParamsE$_ZN4cute3eso3ESOILb1ELb0EJNS_5tupleIJNS2_IJNS2_IJNS_1CILi8EEENS3_ILi1EEEEEES5_EEENS2_IJNS2_IJS5_S5_EEENS3_ILi2EEEEEEEEENS2_IJNS2_IJNS2_IJS5_NS3_ILi0EEEEEESC_EEENS2_IJNS2_IJSC_SC_EEEiEEEEEEEEC2ERKSB_RKSH_) ;  /* 0xffffdaa000007944 */ /* 0x000fea0003c3ffff */
[----:B------:R-:W-:-:S04]  /*a960*/  MOV R5, 0x0 ;  /* 0x0000000000057802 */ /* 0x000fc80000000f00 */
[----:B------:R-:W-:Y:S05]  /*a970*/  RET.REL.NODEC R4 `(_ZN7cutlass13device_kernelIN5flash19enable_sm80_to_sm89INS1_16FlashAttnBwdSm80INS1_25CollectiveMainloopBwdSm80ILi2ELi2EN4cute5tupleIJNS5_1CILi128EEES8_NS7_ILi64EEEEEENS_10bfloat16_tEfNS_4arch4Sm80ELb0ELb1ELb1ELb1ELb1ELb0ELb0ELb0ELi2ELi4ELi4ELi4ELb0EEENS1_24CollectiveEpilogueBwdGQAISA_fSD_Li256ELb1ELb1EEENS1_19SingleTileSchedulerILb1ELb0ELb0ELi128EEEEEEEEEvNT_6ParamsE) ;  /* 0xffff568004007950 */ /* 0x000fea0003c3ffff */
        .type           $_ZN7cutlass13device_kernelIN5flash19enable_sm80_to_sm89INS1_16FlashAttnBwdSm80INS1_25CollectiveMainloopBwdSm80ILi2ELi2EN4cute5tupleIJNS5_1CILi128EEES8_NS7_ILi64EEEEEENS_10bfloat16_tEfNS_4arch4Sm80ELb0ELb1ELb1ELb1ELb1ELb0ELb0ELb0ELi2ELi4ELi4ELi4ELb0EEENS1_24CollectiveEpilogueBwdGQAISA_fSD_Li256ELb1ELb1EEENS1_19SingleTileSchedulerILb1ELb0ELb0ELi128EEEEEEEEEvNT_6ParamsE$_ZN4cute5tupleIJNS0_IJNS0_IJNS_1CILi1EEENS0_IJS2_NS1_ILi2EEES3_EEEEEES3_NS0_IJS3_S3_EEEEEENS0_IJNS0_IJNS1_ILi0EEENS0_IJS2_NS1_ILi256EEEiEEEEEENS1_ILi2048EEENS0_IJiNS1_ILi4096EEEEEEEEEEEC2ERKS7_RKSF_,@function
        .size           $_ZN7cutlass13device_kernelIN5flash19enable_sm80_to_sm89INS1_16FlashAttnBwdSm80INS1_25CollectiveMainloopBwdSm80ILi2ELi2EN4cute5tupleIJNS5_1CILi128EEES8_NS7_ILi64EEEEEENS_10bfloat16_tEfNS_4arch4Sm80ELb0ELb1ELb1ELb1ELb1ELb0ELb0ELb0ELi2ELi4ELi4ELi4ELb0EEENS1_24CollectiveEpilogueBwdGQAISA_fSD_Li256ELb1ELb1EEENS1_19SingleTileSchedulerILb1ELb0ELb0ELi128EEEEEEEEEvNT_6ParamsE$_ZN4cute5tupleIJNS0_IJNS0_IJNS_1CILi1EEENS0_IJS2_NS1_ILi2EEES3_EEEEEES3_NS0_IJS3_S3_EEEEEENS0_IJNS0_IJNS1_ILi0EEENS0_IJS2_NS1_ILi256EEEiEEEEEENS1_ILi2048EEENS0_IJiNS1_ILi4096EEEEEEEEEEEC2ERKS7_RKSF_,($_ZN7cutlass13device_kernelIN5flash19enable_sm80_to_sm89INS1_16FlashAttnBwdSm80INS1_25CollectiveMainloopBwdSm80ILi2ELi2EN4cute5tupleIJNS5_1CILi128EEES8_NS7_ILi64EEEEEENS_10bfloat16_tEfNS_4arch4Sm80ELb0ELb1ELb1ELb1ELb1ELb0ELb0ELb0ELi2ELi4ELi4ELi4ELb0EEENS1_24CollectiveEpilogueBwdGQAISA_fSD_Li256ELb1ELb1EEENS1_19SingleTileSchedulerILb1ELb0ELb0ELi128EEEEEEEEEvNT_6ParamsE$_ZN4cute5tupleIJNS0_IJNS0_IJNS_1CILi2EEES2_EEENS1_ILi8EEES3_EEENS0_IJNS0_IJNS1_ILi1EEEiEEENS1_ILi1024EEENS0_IJiiEEEEEEEEC2ERKS5_RKSA_ - $_ZN7cutlass13device_kernelIN5flash19enable_sm80_to_sm89INS1_16FlashAttnBwdSm80INS1_25CollectiveMainloopBwdSm80ILi2ELi2EN4cute5tupleIJNS5_1CILi128EEES8_NS7_ILi64EEEEEENS_10bfloat16_tEfNS_4arch4Sm80ELb0ELb1ELb1ELb1ELb1ELb0ELb0ELb0ELi2ELi4ELi4ELi4ELb0EEENS1_24CollectiveEpilogueBwdGQAISA_fSD_Li256ELb1ELb1EEENS1_19SingleTileSchedulerILb1ELb0ELb0ELi128EEEEEEEEEvNT_6ParamsE$_ZN4cute5tupleIJNS0_IJNS0_IJNS_1CILi1EEENS0_IJS2_NS1_ILi2EEES3_EEEEEES3_NS0_IJS3_S3_EEEEEENS0_IJNS0_IJNS1_ILi0EEENS0_IJS2_NS1_ILi256EEEiEEEEEENS1_ILi2048EEENS0_IJiNS1_ILi4096EEEEEEEEEEEC2ERKS7_RKSF_)
$_ZN7cutlass13device_kernelIN5flash19enable_sm80_to_sm89INS1_16FlashAttnBwdSm80INS1_25CollectiveMainloopBwdSm80ILi2ELi2EN4cute5tupleIJNS5_1CILi128EEES8_NS7_ILi64EEEEEENS_10bfloat16_tEfNS_4arch4Sm80ELb0ELb1ELb1ELb1ELb1ELb0ELb0ELb0ELi2ELi4ELi4ELi4ELb0EEENS1_24CollectiveEpilogueBwdGQAISA_fSD_Li256ELb1ELb1EEENS1_19SingleTileSchedulerILb1ELb0ELb0ELi128EEEEEEEEEvNT_6ParamsE$_ZN4cute5tupleIJNS0_IJNS0_IJNS_1CILi1EEENS0_IJS2_NS1_ILi2EEES3_EEEEEES3_NS0_IJS3_S3_EEEEEENS0_IJNS0_IJNS1_ILi0EEENS0_IJS2_NS1_ILi256EEEiEEEEEENS1_ILi2048EEENS0_IJiNS1_ILi4096EEEEEEEEEEEC2ERKS7_RKSF_:
[----:B------:R-:W-:Y:S02]  /*a980*/  MOV R6, 0xa9a0 ;  /* 0x0000a9a000067802 */ /* 0x000fe40000000f00 */
[----:B------:R-:W-:Y:S05]  /*a990*/  CALL.REL.NOINC `($_ZN7cutlass13device_kernelIN5flash19enable_sm80_to_sm89INS1_16FlashAttnBwdSm80INS1_25CollectiveMainloopBwdSm80ILi2ELi2EN4cute5tupleIJNS5_1CILi128EEES8_NS7_ILi64EEEEEENS_10bfloat16_tEfNS_4arch4Sm80ELb0ELb1ELb1ELb1ELb1ELb0ELb0ELb0ELi2ELi4ELi4ELi4ELb0EEENS1_24CollectiveEpilogueBwdGQAISA_fSD_Li256ELb1ELb1EEENS1_19SingleTileSchedulerILb1ELb0ELb0ELi128EEEEEEEEEvNT_6ParamsE$_ZN4cute3eso3ESOILb1ELb0EJNS_5tupleIJNS2_IJNS_1CILi1EEENS2_IJS4_NS3_ILi2EEES5_EEEEEES5_NS2_IJS5_S5_EEEEEENS2_IJNS2_IJNS3_ILi0EEENS2_IJS4_NS3_ILi256EEEiEEEEEENS3_ILi2048EEENS2_IJiNS3_ILi4096EEEEEEEEEEEC2ERKS9_RKSH_) ;  /* 0xffffdaa000007944 */ /* 0x000fea0003c3ffff */
[----:B-1----:R-:W-:-:S04]  /*a9a0*/  MOV R5, 0x0 ;  /* 0x0000000000057802 */ /* 0x002fc80000000f00 */
[----:B------:R-:W-:Y:S05]  /*a9b0*/  RET.REL.NODEC R4 `(_ZN7cutlass13device_kernelIN5flash19enable_sm80_to_sm89INS1_16FlashAttnBwdSm80INS1_25CollectiveMainloopBwdSm80ILi2ELi2EN4cute5tupleIJNS5_1CILi128EEES8_NS7_ILi64EEEEEENS_10bfloat16_tEfNS_4arch4Sm80ELb0ELb1ELb1ELb1ELb1ELb0ELb0ELb0ELi2ELi4ELi4ELi4ELb0EEENS1_24CollectiveEpilogueBwdGQAISA_fSD_Li256ELb1ELb1EEENS1_19SingleTileSchedulerILb1ELb0ELb0ELi128EEEEEEEEEvNT_6ParamsE) ;  /* 0xffff564004007950 */ /* 0x000fea0003c3ffff */
        .type           $_ZN7cutlass13device_kernelIN5flash19enable_sm80_to_sm89INS1_16FlashAttnBwdSm80INS1_25CollectiveMainloopBwdSm80ILi2ELi2EN4cute5tupleIJNS5_1CILi128EEES8_NS7_ILi64EEEEEENS_10bfloat16_tEfNS_4arch4Sm80ELb0ELb1ELb1ELb1ELb1ELb0ELb0ELb0ELi2ELi4ELi4ELi4ELb0EEENS1_24CollectiveEpilogueBwdGQAISA_fSD_Li256ELb1ELb1EEENS1_19SingleTileSchedulerILb1ELb0ELb0ELi128EEEEEEEEEvNT_6ParamsE$_ZN4cute5tupleIJNS0_IJNS0_IJNS_1CILi2EEES2_EEENS1_ILi8EEES3_EEENS0_IJNS0_IJNS1_ILi1EEEiEEENS1_ILi1024EEENS0_IJiiEEEEEEEEC2ERKS5_RKSA_,@function
        .size           $_ZN7cutlass13device_kernelIN5flash19enable_sm80_to_sm89INS1_16FlashAttnBwdSm80INS1_25CollectiveMainloopBwdSm80ILi2ELi2EN4cute5tupleIJNS5_1CILi128EEES8_NS7_ILi64EEEEEENS_10bfloat16_tEfNS_4arch4Sm80ELb0ELb1ELb1ELb1ELb1ELb0ELb0ELb0ELi2ELi4ELi4ELi4ELb0EEENS1_24CollectiveEpilogueBwdGQAISA_fSD_Li256ELb1ELb1EEENS1_19SingleTileSchedulerILb1ELb0ELb0ELi128EEEEEEEEEvNT_6ParamsE$_ZN4cute5tupleIJNS0_IJNS0_IJNS_1CILi2EEES2_EEENS1_ILi8EEES3_EEENS0_IJNS0_IJNS1_ILi1EEEiEEENS1_ILi1024EEENS0_IJiiEEEEEEEEC2ERKS5_RKSA_,($_ZN7cutlass13device_kernelIN5flash19enable_sm80_to_sm89INS1_16FlashAttnBwdSm80INS1_25CollectiveMainloopBwdSm80ILi2ELi2EN4cute5tupleIJNS5_1CILi128EEES8_NS7_ILi64EEEEEENS_10bfloat16_tEfNS_4arch4Sm80ELb0ELb1ELb1ELb1ELb1ELb0ELb0ELb0ELi2ELi4ELi4ELi4ELb0EEENS1_24CollectiveEpilogueBwdGQAISA_fSD_Li256ELb1ELb1EEENS1_19SingleTileSchedulerILb1ELb0ELb0ELi128EEEEEEEEEvNT_6ParamsE$_ZN4cute5tupleIJNS0_IJNS0_IJNS_1CILi2EEES2_EEES2_EEENS0_IJNS0_IJiiEEENS1_ILi8192EEEEEEEEC2ERKS4_RKS7_ - $_ZN7cutlass13device_kernelIN5flash19enable_sm80_to_sm89INS1_16FlashAttnBwdSm80INS1_25CollectiveMainloopBwdSm80ILi2ELi2EN4cute5tupleIJNS5_1CILi128EEES8_NS7_ILi64EEEEEENS_10bfloat16_tEfNS_4arch4Sm80ELb0ELb1ELb1ELb1ELb1ELb0ELb0ELb0ELi2ELi4ELi4ELi4ELb0EEENS1_24CollectiveEpilogueBwdGQAISA_fSD_Li256ELb1ELb1EEENS1_19SingleTileSchedulerILb1ELb0ELb0ELi128EEEEEEEEEvNT_6ParamsE$_ZN4cute5tupleIJNS0_IJNS0_IJNS_1CILi2EEES2_EEENS1_ILi8EEES3_EEENS0_IJNS0_IJNS1_ILi1EEEiEEENS1_ILi1024EEENS0_IJiiEEEEEEEEC2ERKS5_RKSA_)
$_ZN7cutlass13device_kernelIN5flash19enable_sm80_to_sm89INS1_16FlashAttnBwdSm80INS1_25CollectiveMainloopBwdSm80ILi2ELi2EN4cute5tupleIJNS5_1CILi128EEES8_NS7_ILi64EEEEEENS_10bfloat16_tEfNS_4arch4Sm80ELb0ELb1ELb1ELb1ELb1ELb0ELb0ELb0ELi2ELi4ELi4ELi4ELb0EEENS1_24CollectiveEpilogueBwdGQAISA_fSD_Li256ELb1ELb1EEENS1_19SingleTileSchedulerILb1ELb0ELb0ELi128EEEEEEEEEvNT_6ParamsE$_ZN4cute5tupleIJNS0_IJNS0_IJNS_1CILi2EEES2_EEENS1_ILi8EEES3_EEENS0_IJNS0_IJNS1_ILi1EEEiEEENS1_ILi1024EEENS0_IJiiEEEEEEEEC2ERKS5_RKSA_:
[----:B------:R-:W-:Y:S02]  /*a9c0*/  MOV R8, 0xa9e0 ;  /* 0x0000a9e000087802 */ /* 0x000fe40000000f00 */
[----:B------:R-:W-:Y:S05]  /*a9d0*/  CALL.REL.NOINC `($_ZN7cutlass13device_kernelIN5flash19enable_sm80_to_sm89INS1_16FlashAttnBwdSm80INS1_25CollectiveMainloopBwdSm80ILi2ELi2EN4cute5tupleIJNS5_1CILi128EEES8_NS7_ILi64EEEEEENS_10bfloat16_tEfNS_4arch4Sm80ELb0ELb1ELb1ELb1ELb1ELb0ELb0ELb0ELi2ELi4ELi4ELi4ELb0EEENS1_24CollectiveEpilogueBwdGQAISA_fSD_Li256ELb1ELb1EEENS1_19SingleTileSchedulerILb1ELb0ELb0ELi128EEEEEEEEEvNT_6ParamsE$_ZN4cute3eso3ESOILb1ELb0EJNS_5tupleIJNS2_IJNS_1CILi2EEES4_EEENS3_ILi8EEES5_EEENS2_IJNS2_IJNS3_ILi1EEEiEEENS3_ILi1024EEENS2_IJiiEEEEEEEEC2ERKS7_RKSC_) ;  /* 0xffffdb3000007944 */ /* 0x000fea0003c3ffff */
[----:B------:R-:W-:-:S04]  /*a9e0*/  MOV R7, 0x0 ;  /* 0x0000000000077802 */ /* 0x000fc80000000f00 */
[----:B------:R-:W-:Y:S05]  /*a9f0*/  RET.REL.NODEC R6 `(_ZN7cutlass13device_kernelIN5flash19enable_sm80_to_sm89INS1_16FlashAttnBwdSm80INS1_25CollectiveMainloopBwdSm80ILi2ELi2EN4cute5tupleIJNS5_1CILi128EEES8_NS7_ILi64EEEEEENS_10bfloat16_tEfNS_4arch4Sm80ELb0ELb1ELb1ELb1ELb1ELb0ELb0ELb0ELi2ELi4ELi4ELi4ELb0EEENS1_24CollectiveEpilogueBwdGQAISA_fSD_Li256ELb1ELb1EEENS1_19SingleTileSchedulerILb1ELb0ELb0ELi128EEEEEEEEEvNT_6ParamsE) ;  /* 0xffff560006007950 */ /* 0x000fea0003c3ffff */
        .type           $_ZN7cutlass13device_kernelIN5flash19enable_sm80_to_sm89INS1_16FlashAttnBwdSm80INS1_25CollectiveMainloopBwdSm80ILi2ELi2EN4cute5tupleIJNS5_1CILi128EEES8_NS7_ILi64EEEEEENS_10bfloat16_tEfNS_4arch4Sm80ELb0ELb1ELb1ELb1ELb1ELb0ELb0ELb0ELi2ELi4ELi4ELi4ELb0EEENS1_24CollectiveEpilogueBwdGQAISA_fSD_Li256ELb1ELb1EEENS1_19SingleTileSchedulerILb1ELb0ELb0ELi128EEEEEEEEEvNT_6ParamsE$_ZN4cute5tupleIJNS0_IJNS0_IJNS_1CILi2EEES2_EEES2_EEENS0_IJNS0_IJiiEEENS1_ILi8192EEEEEEEEC2ERKS4_RKS7_,@function
        .size           $_ZN7cutlass13device_kernelIN5flash19enable_sm80_to_sm89INS1_16FlashAttnBwdSm80INS1_25CollectiveMainloopBwdSm80ILi2ELi2EN4cute5tupleIJNS5_1CILi128EEES8_NS7_ILi64EEEEEENS_10bfloat16_tEfNS_4arch4Sm80ELb0ELb1ELb1ELb1ELb1ELb0ELb0ELb0ELi2ELi4ELi4ELi4ELb0EEENS1_24CollectiveEpilogueBwdGQAISA_fSD_Li256ELb1ELb1EEENS1_19SingleTileSchedulerILb1ELb0ELb0ELi128EEEEEEEEEvNT_6ParamsE$_ZN4cute5tupleIJNS0_IJNS0_IJNS_1CILi2EEES2_EEES2_EEENS0_IJNS0_IJiiEEENS1_ILi8192EEEEEEEEC2ERKS4_RKS7_,($_ZN7cutlass13device_kernelIN5flash19enable_sm80_to_sm89INS1_16FlashAttnBwdSm80INS1_25CollectiveMainloopBwdSm80ILi2ELi2EN4cute5tupleIJNS5_1CILi128EEES8_NS7_ILi64EEEEEENS_10bfloat16_tEfNS_4arch4Sm80ELb0ELb1ELb1ELb1ELb1ELb0ELb0ELb0ELi2ELi4ELi4ELi4ELb0EEENS1_24CollectiveEpilogueBwdGQAISA_fSD_Li256ELb1ELb1EEENS1_19SingleTileSchedulerILb1ELb0ELb0ELi128EEEEEEEEEvNT_6ParamsE$_ZN4cute5tupleIJNS0_IJNS0_IJNS_1CILi2EEES2_EEES3_NS1_ILi8EEEEEENS0_IJNS0_IJiNS1_ILi512EEEEEENS0_IJiiEEENS1_ILi1024EEEEEEEEC2ERKS5_RKSA_ - $_ZN7cutlass13device_kernelIN5flash19enable_sm80_to_sm89INS1_16FlashAttnBwdSm80INS1_25CollectiveMainloopBwdSm80ILi2ELi2EN4cute5tupleIJNS5_1CILi128EEES8_NS7_ILi64EEEEEENS_10bfloat16_tEfNS_4arch4Sm80ELb0ELb1ELb1ELb1ELb1ELb0ELb0ELb0ELi2ELi4ELi4ELi4ELb0EEENS1_24CollectiveEpilogueBwdGQAISA_fSD_Li256ELb1ELb1EEENS1_19SingleTileSchedulerILb1ELb0ELb0ELi128EEEEEEEEEvNT_6ParamsE$_ZN4cute5tupleIJNS0_IJNS0_IJNS_1CILi2EEES2_EEES2_EEENS0_IJNS0_IJiiEEENS1_ILi8192EEEEEEEEC2ERKS4_RKS7_)
$_ZN7cutlass13device_kernelIN5flash19enable_sm80_to_sm89INS1_16FlashAttnBwdSm80INS1_25CollectiveMainloopBwdSm80ILi2ELi2EN4cute5tupleIJNS5_1CILi128EEES8_NS7_ILi64EEEEEENS_10bfloat16_tEfNS_4arch4Sm80ELb0ELb1ELb1ELb1ELb1ELb0ELb0ELb0ELi2ELi4ELi4ELi4ELb0EEENS1_24CollectiveEpilogueBwdGQAISA_fSD_Li256ELb1ELb1EEENS1_19SingleTileSchedulerILb1ELb0ELb0ELi128EEEEEEEEEvNT_6ParamsE$_ZN4cute5tupleIJNS0_IJNS0_IJNS_1CILi2EEES2_EEES2_EEENS0_IJNS0_IJiiEEENS1_ILi8192EEEEEEEEC2ERKS4_RKS7_:
[----:B------:R-:W-:Y:S02]  /*aa00*/  MOV R6, 0xaa20 ;  /* 0x0000aa2000067802 */ /* 0x000fe40000000f00 */
[----:B------:R-:W-:Y:S05]  /*aa10*/  CALL.REL.NOINC `($_ZN7cutlass13device_kernelIN5flash19enable_sm80_to_sm89INS1_16FlashAttnBwdSm80INS1_25CollectiveMainloopBwdSm80ILi2ELi2EN4cute5tupleIJNS5_1CILi128EEES8_NS7_ILi64EEEEEENS_10bfloat16_tEfNS_4arch4Sm80ELb0ELb1ELb1ELb1ELb1ELb0ELb0ELb0ELi2ELi4ELi4ELi4ELb0EEENS1_24CollectiveEpilogueBwdGQAISA_fSD_Li256ELb1ELb1EEENS1_19SingleTileSchedulerILb1ELb0ELb0ELi128EEEEEEEEEvNT_6ParamsE$_ZN4cute3eso3ESOILb1ELb0EJNS_5tupleIJNS2_IJNS_1CILi2EEES4_EEES4_EEENS2_IJNS2_IJiiEEENS3_ILi8192EEEEEEEEC2ERKS6_RKS9_) ;  /* 0xffffdb6000007944 */ /* 0x000fea0003c3ffff */
[----:B-1----:R-:W-:Y:S02]  /*aa20*/  MOV R2, R8 ;  /* 0x0000000800027202 */ /* 0x002fe40000000f00 */
[----:B------:R-:W-:-:S04]  /*aa30*/  MOV R3, 0x0 ;  /* 0x0000000000037802 */ /* 0x000fc80000000f00 */
[----:B------:R-:W-:Y:S05]  /*aa40*/  RET.REL.NODEC R2 `(_ZN7cutlass13device_kernelIN5flash19enable_sm80_to_sm89INS1_16FlashAttnBwdSm80INS1_25CollectiveMainloopBwdSm80ILi2ELi2EN4cute5tupleIJNS5_1CILi128EEES8_NS7_ILi64EEEEEENS_10bfloat16_tEfNS_4arch4Sm80ELb0ELb1ELb1ELb1ELb1ELb0ELb0ELb0ELi2ELi4ELi4ELi4ELb0EEENS1_24CollectiveEpilogueBwdGQAISA_fSD_Li256ELb1ELb1EEENS1_19SingleTileSchedulerILb1ELb0ELb0ELi128EEEEEEEEEvNT_6ParamsE) ;  /* 0xffff55b002007950 */ /* 0x000fea0003c3ffff */
        .type           $_ZN7cutlass13device_kernelIN5flash19enable_sm80_to_sm89INS1_16FlashAttnBwdSm80INS1_25CollectiveMainloopBwdSm80ILi2ELi2EN4cute5tupleIJNS5_1CILi128EEES8_NS7_ILi64EEEEEENS_10bfloat16_tEfNS_4arch4Sm80ELb0ELb1ELb1ELb1ELb1ELb0ELb0ELb0ELi2ELi4ELi4ELi4ELb0EEENS1_24CollectiveEpilogueBwdGQAISA_fSD_Li256ELb1ELb1EEENS1_19SingleTileSchedulerILb1ELb0ELb0ELi128EEEEEEEEEvNT_6ParamsE$_ZN4cute5tupleIJNS0_IJNS0_IJNS_1CILi2EEES2_EEES3_NS1_ILi8EEEEEENS0_IJNS0_IJiNS1_ILi512EEEEEENS0_IJiiEEENS1_ILi1024EEEEEEEEC2ERKS5_RKSA_,@function
        .size           $_ZN7cutlass13device_kernelIN5flash19enable_sm80_to_sm89INS1_16FlashAttnBwdSm80INS1_25CollectiveMainloopBwdSm80ILi2ELi2EN4cute5tupleIJNS5_1CILi128EEES8_NS7_ILi64EEEEEENS_10bfloat16_tEfNS_4arch4Sm80ELb0ELb1ELb1ELb1ELb1ELb0ELb0ELb0ELi2ELi4ELi4ELi4ELb0EEENS1_24CollectiveEpilogueBwdGQAISA_fSD_Li256ELb1ELb1EEENS1_19SingleTileSchedulerILb1ELb0ELb0ELi128EEEEEEEEEvNT_6ParamsE$_ZN4cute5tupleIJNS0_IJNS0_IJNS_1CILi2EEES2_EEES3_NS1_ILi8EEEEEENS0_IJNS0_IJiNS1_ILi512EEEEEENS0_IJiiEEENS1_ILi1024EEEEEEEEC2ERKS5_RKSA_,($_ZN7cutlass13device_kernelIN5flash19enable_sm80_to_sm89INS1_16FlashAttnBwdSm80INS1_25CollectiveMainloopBwdSm80ILi2ELi2EN4cute5tupleIJNS5_1CILi128EEES8_NS7_ILi64EEEEEENS_10bfloat16_tEfNS_4arch4Sm80ELb0ELb1ELb1ELb1ELb1ELb0ELb0ELb0ELi2ELi4ELi4ELi4ELb0EEENS1_24CollectiveEpilogueBwdGQAISA_fSD_Li256ELb1ELb1EEENS1_19SingleTileSchedulerILb1ELb0ELb0ELi128EEEEEEEEEvNT_6ParamsE$_ZN4cute5tupleIJNS0_IJNS0_IJNS_1CILi2EEES2_S2_EEES2_NS0_IJNS0_IJS2_S2_EEES2_EEEEEENS0_IJNS0_IJNS1_ILi1EEENS1_ILi512EEEiEEENS1_ILi4096EEENS0_IJNS0_IJiiEEENS1_ILi8192EEEEEEEEEEEC2ERKS6_RKSE_ - $_ZN7cutlass13device_kernelIN5flash19enable_sm80_to_sm89INS1_16FlashAttnBwdSm80INS1_25CollectiveMainloopBwdSm80ILi2ELi2EN4cute5tupleIJNS5_1CILi128EEES8_NS7_ILi64EEEEEENS_10bfloat16_tEfNS_4arch4Sm80ELb0ELb1ELb1ELb1ELb1ELb0ELb0ELb0ELi2ELi4ELi4ELi4ELb0EEENS1_24CollectiveEpilogueBwdGQAISA_fSD_Li256ELb1ELb1EEENS1_19SingleTileSchedulerILb1ELb0ELb0ELi128EEEEEEEEEvNT_6ParamsE$_ZN4cute5tupleIJNS0_IJNS0_IJNS_1CILi2EEES2_EEES3_NS1_ILi8EEEEEENS0_IJNS0_IJiNS1_ILi512EEEEEENS0_IJiiEEENS1_ILi1024EEEEEEEEC2ERKS5_RKSA_)
$_ZN7cutlass13device_kernelIN5flash19enable_sm80_to_sm89INS1_16FlashAttnBwdSm80INS1_25CollectiveMainloopBwdSm80ILi2ELi2EN4cute5tupleIJNS5_1CILi128EEES8_NS7_ILi64EEEEEENS_10bfloat16_tEfNS_4arch4Sm80ELb0ELb1ELb1ELb1ELb1ELb0ELb0ELb0ELi2ELi4ELi4ELi4ELb0EEENS1_24CollectiveEpilogueBwdGQAISA_fSD_Li256ELb1ELb1EEENS1_19SingleTileSchedulerILb1ELb0ELb0ELi128EEEEEEEEEvNT_6ParamsE$_ZN4cute5tupleIJNS0_IJNS0_IJNS_1CILi2EEES2_EEES3_NS1_ILi8EEEEEENS0_IJNS0_IJiNS1_ILi512EEEEEENS0_IJiiEEENS1_ILi1024EEEEEEEEC2ERKS5_RKSA_:
[----:B------:R-:W-:Y:S02]  /*aa50*/  MOV R8, 0xaa70 ;  /* 0x0000aa7000087802 */ /* 0x000fe40000000f00 */
[----:B------:R-:W-:Y:S05]  /*aa60*/  CALL.REL.NOINC `($_ZN7cutlass13device_kernelIN5flash19enable_sm80_to_sm89INS1_16FlashAttnBwdSm80INS1_25CollectiveMainloopBwdSm80ILi2ELi2EN4cute5tupleIJNS5_1CILi128EEES8_NS7_ILi64EEEEEENS_10bfloat16_tEfNS_4arch4Sm80ELb0ELb1ELb1ELb1ELb1ELb0ELb0ELb0ELi2ELi4ELi4ELi4ELb0EEENS1_24CollectiveEpilogueBwdGQAISA_fSD_Li256ELb1ELb1EEENS1_19SingleTileSchedulerILb1ELb0ELb0ELi128EEEEEEEEEvNT_6ParamsE$_ZN4cute3eso3ESOILb1ELb0EJNS_5tupleIJNS2_IJNS_1CILi2EEES4_EEES5_NS3_ILi8EEEEEENS2_IJNS2_IJiNS3_ILi512EEEEEENS2_IJiiEEENS3_ILi1024EEEEEEEEC2ERKS7_RKSC_) ;  /* 0xffffdb7000007944 */ /* 0x000fea0003c3ffff */
[----:B------:R-:W-:-:S04]  /*aa70*/  MOV R7, 0x0 ;  /* 0x0000000000077802 */ /* 0x000fc80000000f00 */
[----:B------:R-:W-:Y:S05]  /*aa80*/  RET.REL.NODEC R6 `(_ZN7cutlass13device_kernelIN5flash19enable_sm80_to_sm89INS1_16FlashAttnBwdSm80INS1_25CollectiveMainloopBwdSm80ILi2ELi2EN4cute5tupleIJNS5_1CILi128EEES8_NS7_ILi64EEEEEENS_10bfloat16_tEfNS_4arch4Sm80ELb0ELb1ELb1ELb1ELb1ELb0ELb0ELb0ELi2ELi4ELi4ELi4ELb0EEENS1_24CollectiveEpilogueBwdGQAISA_fSD_Li256ELb1ELb1EEENS1_19SingleTileSchedulerILb1ELb0ELb0ELi128EEEEEEEEEvNT_6ParamsE) ;  /* 0xffff557006007950 */ /* 0x000fea0003c3ffff */
        .type           $_ZN7cutlass13device_kernelIN5flash19enable_sm80_to_sm89INS1_16FlashAttnBwdSm80INS1_25CollectiveMainloopBwdSm80ILi2ELi2EN4cute5tupleIJNS5_1CILi128EEES8_NS7_ILi64EEEEEENS_10bfloat16_tEfNS_4arch4Sm80ELb0ELb1ELb1ELb1ELb1ELb0ELb0ELb0ELi2ELi4ELi4ELi4ELb0EEENS1_24CollectiveEpilogueBwdGQAISA_fSD_Li256ELb1ELb1EEENS1_19SingleTileSchedulerILb1ELb0ELb0ELi128EEEEEEEEEvNT_6ParamsE$_ZN4cute5tupleIJNS0_IJNS0_IJNS_1CILi2EEES2_S2_EEES2_NS0_IJNS0_IJS2_S2_EEES2_EEEEEENS0_IJNS0_IJNS1_ILi1EEENS1_ILi512EEEiEEENS1_ILi4096EEENS0_IJNS0_IJiiEEENS1_ILi8192EEEEEEEEEEEC2ERKS6_RKSE_,@function
        .size           $_ZN7cutlass13device_kernelIN5flash19enable_sm80_to_sm89INS1_16FlashAttnBwdSm80INS1_25CollectiveMainloopBwdSm80ILi2ELi2EN4cute5tupleIJNS5_1CILi128EEES8_NS7_ILi64EEEEEENS_10bfloat16_tEfNS_4arch4Sm80ELb0ELb1ELb1ELb1ELb1ELb0ELb0ELb0ELi2ELi4ELi4ELi4ELb0EEENS1_24CollectiveEpilogueBwdGQAISA_fSD_Li256ELb1ELb1EEENS1_19SingleTileSchedulerILb1ELb0ELb0ELi128EEEEEEEEEvNT_6ParamsE$_ZN4cute5tupleIJNS0_IJNS0_IJNS_1CILi2EEES2_S2_EEES2_NS0_IJNS0_IJS2_S2_EEES2_EEEEEENS0_IJNS0_IJNS1_ILi1EEENS1_ILi512EEEiEEENS1_ILi4096EEENS0_IJNS0_IJiiEEENS1_ILi8192EEEEEEEEEEEC2ERKS6_RKSE_,($_ZN7cutlass13device_kernelIN5flash19enable_sm80_to_sm89INS1_16FlashAttnBwdSm80INS1_25CollectiveMainloopBwdSm80ILi2ELi2EN4cute5tupleIJNS5_1CILi128EEES8_NS7_ILi64EEEEEENS_10bfloat16_tEfNS_4arch4Sm80ELb0ELb1ELb1ELb1ELb1ELb0ELb0ELb0ELi2ELi4ELi4ELi4ELb0EEENS1_24CollectiveEpilogueBwdGQAISA_fSD_Li256ELb1ELb1EEENS1_19SingleTileSchedulerILb1ELb0ELb0ELi128EEEEEEEEEvNT_6ParamsE$_ZN4cute5tupleIJNS0_IJNS0_IJNS_1CILi2EEES2_S2_EEES2_NS0_IJS2_S2_EEEEEENS0_IJNS0_IJNS1_ILi1EEENS1_ILi512EEEiEEENS1_ILi4096EEENS0_IJiiEEEEEEEEC2ERKS5_RKSB_ - $_ZN7cutlass13device_kernelIN5flash19enable_sm80_to_sm89INS1_16FlashAttnBwdSm80INS1_25CollectiveMainloopBwdSm80ILi2ELi2EN4cute5tupleIJNS5_1CILi128EEES8_NS7_ILi64EEEEEENS_10bfloat16_tEfNS_4arch4Sm80ELb0ELb1ELb1ELb1ELb1ELb0ELb0ELb0ELi2ELi4ELi4ELi4ELb0EEENS1_24CollectiveEpilogueBwdGQAISA_fSD_Li256ELb1ELb1EEENS1_19SingleTileSchedulerILb1ELb0ELb0ELi128EEEEEEEEEvNT_6ParamsE$_ZN4cute5tupleIJNS0_IJNS0_IJNS_1CILi2EEES2_S2_EEES2_NS0_IJNS0_IJS2_S2_EEES2_EEEEEENS0_IJNS0_IJNS1_ILi1EEENS1_ILi512EEEiEEENS1_ILi4096EEENS0_IJNS0_IJiiEEENS1_ILi8192EEEEEEEEEEEC2ERKS6_RKSE_)
$_ZN7cutlass13device_kernelIN5flash19enable_sm80_to_sm89INS1_16FlashAttnBwdSm80INS1_25CollectiveMainloopBwdSm80ILi2ELi2EN4cute5tupleIJNS5_1CILi128EEES8_NS7_ILi64EEEEEENS_10bfloat16_tEfNS_4arch4Sm80ELb0ELb1ELb1ELb1ELb1ELb0ELb0ELb0ELi2ELi4ELi4ELi4ELb0EEENS1_24CollectiveEpilogueBwdGQAISA_fSD_Li256ELb1ELb1EEENS1_19SingleTileSchedulerILb1ELb0ELb0ELi128EEEEEEEEEvNT_6ParamsE$_ZN4cute5tupleIJNS0_IJNS0_IJNS_1CILi2EEES2_S2_EEES2_NS0_IJNS0_IJS2_S2_EEES2_EEEEEENS0_IJNS0_IJNS1_ILi1EEENS1_ILi512EEEiEEENS1_ILi4096EEENS0_IJNS0_IJiiEEENS1_ILi8192EEEEEEEEEEEC2ERKS6_RKSE_:
[----:B------:R-:W-:Y:S02]  /*aa90*/  MOV R8, 0xaab0 ;  /* 0x0000aab000087802 */ /* 0x000fe40000000f00 */
[----:B------:R-:W-:Y:S05]  /*aaa0*/  CALL.REL.NOINC `($_ZN7cutlass13device_kernelIN5flash19enable_sm80_to_sm89INS1_16FlashAttnBwdSm80INS1_25CollectiveMainloopBwdSm80ILi2ELi2EN4cute5tupleIJNS5_1CILi128EEES8_NS7_ILi64EEEEEENS_10bfloat16_tEfNS_4arch4Sm80ELb0ELb1ELb1ELb1ELb1ELb0ELb0ELb0ELi2ELi4ELi4ELi4ELb0EEENS1_24CollectiveEpilogueBwdGQAISA_fSD_Li256ELb1ELb1EEENS1_19SingleTileSchedulerILb1ELb0ELb0ELi128EEEEEEEEEvNT_6ParamsE$_ZN4cute3eso3ESOILb1ELb0EJNS_5tupleIJNS2_IJNS_1CILi2EEES4_S4_EEES4_NS2_IJNS2_IJS4_S4_EEES4_EEEEEENS2_IJNS2_IJNS3_ILi1EEENS3_ILi512EEEiEEENS3_ILi4096EEENS2_IJNS2_IJiiEEENS3_ILi8192EEEEEEEEEEEC2ERKS8_RKSG_) ;  /* 0xffffdba000007944 */ /* 0x000fea0003c3ffff */
[----:B------:R-:W-:-:S04]  /*aab0*/  MOV R7, 0x0 ;  /* 0x0000000000077802 */ /* 0x000fc80000000f00 */
[----:B------:R-:W-:Y:S05]  /*aac0*/  RET.REL.NODEC R6 `(_ZN7cutlass13device_kernelIN5flash19enable_sm80_to_sm89INS1_16FlashAttnBwdSm80INS1_25CollectiveMainloopBwdSm80ILi2ELi2EN4cute5tupleIJNS5_1CILi128EEES8_NS7_ILi64EEEEEENS_10bfloat16_tEfNS_4arch4Sm80ELb0ELb1ELb1ELb1ELb1ELb0ELb0ELb0ELi2ELi4ELi4ELi4ELb0EEENS1_24CollectiveEpilogueBwdGQAISA_fSD_Li256ELb1ELb1EEENS1_19SingleTileSchedulerILb1ELb0ELb0ELi128EEEEEEEEEvNT_6ParamsE) ;  /* 0xffff553006007950 */ /* 0x000fea0003c3ffff */
        .type           $_ZN7cutlass13device_kernelIN5flash19enable_sm80_to_sm89INS1_16FlashAttnBwdSm80INS1_25CollectiveMainloopBwdSm80ILi2ELi2EN4cute5tupleIJNS5_1CILi128EEES8_NS7_ILi64EEEEEENS_10bfloat16_tEfNS_4arch4Sm80ELb0ELb1ELb1ELb1ELb1ELb0ELb0ELb0ELi2ELi4ELi4ELi4ELb0EEENS1_24CollectiveEpilogueBwdGQAISA_fSD_Li256ELb1ELb1EEENS1_19SingleTileSchedulerILb1ELb0ELb0ELi128EEEEEEEEEvNT_6ParamsE$_ZN4cute5tupleIJNS0_IJNS0_IJNS_1CILi2EEES2_S2_EEES2_NS0_IJS2_S2_EEEEEENS0_IJNS0_IJNS1_ILi1EEENS1_ILi512EEEiEEENS1_ILi4096EEENS0_IJiiEEEEEEEEC2ERKS5_RKSB_,@function
        .size           $_ZN7cutlass13device_kernelIN5flash19enable_sm80_to_sm89INS1_16FlashAttnBwdSm80INS1_25CollectiveMainloopBwdSm80ILi2ELi2EN4cute5tupleIJNS5_1CILi128EEES8_NS7_ILi64EEEEEENS_10bfloat16_tEfNS_4arch4Sm80ELb0ELb1ELb1ELb1ELb1ELb0ELb0ELb0ELi2ELi4ELi4ELi4ELb0EEENS1_24CollectiveEpilogueBwdGQAISA_fSD_Li256ELb1ELb1EEENS1_19SingleTileSchedulerILb1ELb0ELb0ELi128EEEEEEEEEvNT_6ParamsE$_ZN4cute5tupleIJNS0_IJNS0_IJNS_1CILi2EEES2_S2_EEES2_NS0_IJS2_S2_EEEEEENS0_IJNS0_IJNS1_ILi1EEENS1_ILi512EEEiEEENS1_ILi4096EEENS0_IJiiEEEEEEEEC2ERKS5_RKSB_,($_ZN7cutlass13device_kernelIN5flash19enable_sm80_to_sm89INS1_16FlashAttnBwdSm80INS1_25CollectiveMainloopBwdSm80ILi2ELi2EN4cute5tupleIJNS5_1CILi128EEES8_NS7_ILi64EEEEEENS_10bfloat16_tEfNS_4arch4Sm80ELb0ELb1ELb1ELb1ELb1ELb0ELb0ELb0ELi2ELi4ELi4ELi4ELb0EEENS1_24CollectiveEpilogueBwdGQAISA_fSD_Li256ELb1ELb1EEENS1_19SingleTileSchedulerILb1ELb0ELb0ELi128EEEEEEEEEvNT_6ParamsE$_ZN4cute5tupleIJNS0_IJNS0_IJNS_1CILi8EEENS1_ILi1EEEEEENS0_IJNS1_ILi2EEEEEEEEENS0_IJNS0_IJS3_NS1_ILi0EEEEEENS0_IJiEEEEEEEEC2ERKS7_RKSB_ - $_ZN7cutlass13device_kernelIN5flash19enable_sm80_to_sm89INS1_16FlashAttnBwdSm80INS1_25CollectiveMainloopBwdSm80ILi2ELi2EN4cute5tupleIJNS5_1CILi128EEES8_NS7_ILi64EEEEEENS_10bfloat16_tEfNS_4arch4Sm80ELb0ELb1ELb1ELb1ELb1ELb0ELb0ELb0ELi2ELi4ELi4ELi4ELb0EEENS1_24CollectiveEpilogueBwdGQAISA_fSD_Li256ELb1ELb1EEENS1_19SingleTileSchedulerILb1ELb0ELb0ELi128EEEEEEEEEvNT_6ParamsE$_ZN4cute5tupleIJNS0_IJNS0_IJNS_1CILi2EEES2_S2_EEES2_NS0_IJS2_S2_EEEEEENS0_IJNS0_IJNS1_ILi1EEENS1_ILi512EEEiEEENS1_ILi4096EEENS0_IJiiEEEEEEEEC2ERKS5_RKSB_)
$_ZN7cutlass13device_kernelIN5flash19enable_sm80_to_sm89INS1_16FlashAttnBwdSm80INS1_25CollectiveMainloopBwdSm80ILi2ELi2EN4cute5tupleIJNS5_1CILi128EEES8_NS7_ILi64EEEEEENS_10bfloat16_tEfNS_4arch4Sm80ELb0ELb1ELb1ELb1ELb1ELb0ELb0ELb0ELi2ELi4ELi4ELi4ELb0EEENS1_24CollectiveEpilogueBwdGQAISA_fSD_Li256ELb1ELb1EEENS1_19SingleTileSchedulerILb1ELb0ELb0ELi128EEEEEEEEEvNT_6ParamsE$_ZN4cute5tupleIJNS0_IJNS0_IJNS_1CILi2EEES2_S2_EEES2_NS0_IJS2_S2_EEEEEENS0_IJNS0_IJNS1_ILi1EEENS1_ILi512EEEiEEENS1_ILi4096EEENS0_IJiiEEEEEEEEC2ERKS5_RKSB_:
[----:B------:R-:W-:Y:S02]  /*aad0*/  MOV R8, 0xaaf0 ;  /* 0x0000aaf000087802 */ /* 0x000fe40000000f00 */
[----:B------:R-:W-:Y:S05]  /*aae0*/  CALL.REL.NOINC `($_ZN7cutlass13device_kernelIN5flash19enable_sm80_to_sm89INS1_16FlashAttnBwdSm80INS1_25CollectiveMainloopBwdSm80ILi2ELi2EN4cute5tupleIJNS5_1CILi128EEES8_NS7_ILi64EEEEEENS_10bfloat16_tEfNS_4arch4Sm80ELb0ELb1ELb1ELb1ELb1ELb0ELb0ELb0ELi2ELi4ELi4ELi4ELb0EEENS1_24CollectiveEpilogueBwdGQAISA_fSD_Li256ELb1ELb1EEENS1_19SingleTileSchedulerILb1ELb0ELb0ELi128EEEEEEEEEvNT_6ParamsE$_ZN4cute3eso3ESOILb1ELb0EJNS_5tupleIJNS2_IJNS_1CILi2EEES4_S4_EEES4_NS2_IJS4_S4_EEEEEENS2_IJNS2_IJNS3_ILi1EEENS3_ILi512EEEiEEENS3_ILi4096EEENS2_IJiiEEEEEEEEC2ERKS7_RKSD_) ;  /* 0xffffdbd000007944 */ /* 0x000fea0003c3ffff */
[----:B------:R-:W-:-:S04]  /*aaf0*/  MOV R7, 0x0 ;  /* 0x0000000000077802 */ /* 0x000fc80000000f00 */
[----:B------:R-:W-:Y:S05]  /*ab00*/  RET.REL.NODEC R6 `(_ZN7cutlass13device_kernelIN5flash19enable_sm80_to_sm89INS1_16FlashAttnBwdSm80INS1_25CollectiveMainloopBwdSm80ILi2ELi2EN4cute5tupleIJNS5_1CILi128EEES8_NS7_ILi64EEEEEENS_10bfloat16_tEfNS_4arch4Sm80ELb0ELb1ELb1ELb1ELb1ELb0ELb0ELb0ELi2ELi4ELi4ELi4ELb0EEENS1_24CollectiveEpilogueBwdGQAISA_fSD_Li256ELb1ELb1EEENS1_19SingleTileSchedulerILb1ELb0ELb0ELi128EEEEEEEEEvNT_6ParamsE) ;  /* 0xffff54f006007950 */ /* 0x000fea0003c3ffff */
        .type           $_ZN7cutlass13device_kernelIN5flash19enable_sm80_to_sm89INS1_16FlashAttnBwdSm80INS1_25CollectiveMainloopBwdSm80ILi2ELi2EN4cute5tupleIJNS5_1CILi128EEES8_NS7_ILi64EEEEEENS_10bfloat16_tEfNS_4arch4Sm80ELb0ELb1ELb1ELb1ELb1ELb0ELb0ELb0ELi2ELi4ELi4ELi4ELb0EEENS1_24CollectiveEpilogueBwdGQAISA_fSD_Li256ELb1ELb1EEENS1_19SingleTileSchedulerILb1ELb0ELb0ELi128EEEEEEEEEvNT_6ParamsE$_ZN4cute5tupleIJNS0_IJNS0_IJNS_1CILi8EEENS1_ILi1EEEEEENS0_IJNS1_ILi2EEEEEEEEENS0_IJNS0_IJS3_NS1_ILi0EEEEEENS0_IJiEEEEEEEEC2ERKS7_RKSB_,@function
        .size           $_ZN7cutlass13device_kernelIN5flash19enable_sm80_to_sm89INS1_16FlashAttnBwdSm80INS1_25CollectiveMainloopBwdSm80ILi2ELi2EN4cute5tupleIJNS5_1CILi128EEES8_NS7_ILi64EEEEEENS_10bfloat16_tEfNS_4arch4Sm80ELb0ELb1ELb1ELb1ELb1ELb0ELb0ELb0ELi2ELi4ELi4ELi4ELb0EEENS1_24CollectiveEpilogueBwdGQAISA_fSD_Li256ELb1ELb1EEENS1_19SingleTileSchedulerILb1ELb0ELb0ELi128EEEEEEEEEvNT_6ParamsE$_ZN4cute5tupleIJNS0_IJNS0_IJNS_1CILi8EEENS1_ILi1EEEEEENS0_IJNS1_ILi2EEEEEEEEENS0_IJNS0_IJS3_NS1_ILi0EEEEEENS0_IJiEEEEEEEEC2ERKS7_RKSB_,($_ZN7cutlass13device_kernelIN5flash19enable_sm80_to_sm89INS1_16FlashAttnBwdSm80INS1_25CollectiveMainloopBwdSm80ILi2ELi2EN4cute5tupleIJNS5_1CILi128EEES8_NS7_ILi64EEEEEENS_10bfloat16_tEfNS_4arch4Sm80ELb0ELb1ELb1ELb1ELb1ELb0ELb0ELb0ELi2ELi4ELi4ELi4ELb0EEENS1_24CollectiveEpilogueBwdGQAISA_fSD_Li256ELb1ELb1EEENS1_19SingleTileSchedulerILb1ELb0ELb0ELi128EEEEEEEEEvNT_6ParamsE$_ZN4cute5tupleIJNS0_IJNS0_IJNS_1CILi8EEENS1_ILi1EEEEEENS1_ILi2EEEEEENS0_IJNS0_IJS3_NS1_ILi0EEEEEEiEEEEEC2ERKS6_RKS9_ - $_ZN7cutlass13device_kernelIN5flash19enable_sm80_to_sm89INS1_16FlashAttnBwdSm80INS1_25CollectiveMainloopBwdSm80ILi2ELi2EN4cute5tupleIJNS5_1CILi128EEES8_NS7_ILi64EEEEEENS_10bfloat16_tEfNS_4arch4Sm80ELb0ELb1ELb1ELb1ELb1ELb0ELb0ELb0ELi2ELi4ELi4ELi4ELb0EEENS1_24CollectiveEpilogueBwdGQAISA_fSD_Li256ELb1ELb1EEENS1_19SingleTileSchedulerILb1ELb0ELb0ELi128EEEEEEEEEvNT_6ParamsE$_ZN4cute5tupleIJNS0_IJNS0_IJNS_1CILi8EEENS1_ILi1EEEEEENS0_IJNS1_ILi2EEEEEEEEENS0_IJNS0_IJS3_NS1_ILi0EEEEEENS0_IJiEEEEEEEEC2ERKS7_RKSB_)
$_ZN7cutlass13device_kernelIN5flash19enable_sm80_to_sm89INS1_16FlashAttnBwdSm80INS1_25CollectiveMainloopBwdSm80ILi2ELi2EN4cute5tupleIJNS5_1CILi128EEES8_NS7_ILi64EEEEEENS_10bfloat16_tEfNS_4arch4Sm80ELb0ELb1ELb1ELb1ELb1ELb0ELb0ELb0ELi2ELi4ELi4ELi4ELb0EEENS1_24CollectiveEpilogueBwdGQAISA_fSD_Li256ELb1ELb1EEENS1_19SingleTileSchedulerILb1ELb0ELb0ELi128EEEEEEEEEvNT_6ParamsE$_ZN4cute5tupleIJNS0_IJNS0_IJNS_1CILi8EEENS1_ILi1EEEEEENS0_IJNS1_ILi2EEEEEEEEENS0_IJNS0_IJS3_NS1_ILi0EEEEEENS0_IJiEEEEEEEEC2ERKS7_RKSB_:
[----:B------:R-:W-:Y:S02]  /*ab10*/  MOV R8, 0xab30 ;  /* 0x0000ab3000087802 */ /* 0x000fe40000000f00 */
[----:B------:R-:W-:Y:S05]  /*ab20*/  CALL.REL.NOINC `($_ZN7cutlass13device_kernelIN5flash19enable_sm80_to_sm89INS1_16FlashAttnBwdSm80INS1_25CollectiveMainloopBwdSm80ILi2ELi2EN4cute5tupleIJNS5_1CILi128EEES8_NS7_ILi64EEEEEENS_10bfloat16_tEfNS_4arch4Sm80ELb0ELb1ELb1ELb1ELb1ELb0ELb0ELb0ELi2ELi4ELi4ELi4ELb0EEENS1_24CollectiveEpilogueBwdGQAISA_fSD_Li256ELb1ELb1EEENS1_19SingleTileSchedulerILb1ELb0ELb0ELi128EEEEEEEEEvNT_6ParamsE$_ZN4cute3eso3ESOILb1ELb0EJNS_5tupleIJNS2_IJNS_1CILi8EEENS3_ILi1EEEEEENS2_IJNS3_ILi2EEEEEEEEENS2_IJNS2_IJS5_NS3_ILi0EEEEEENS2_IJiEEEEEEEEC2ERKS9_RKSD_) ;  /* 0xffffdc0000007944 */ /* 0x000fea0003c3ffff */
[----:B------:R-:W-:-:S04]  /*ab30*/  MOV R7, 0x0 ;  /* 0x0000000000077802 */ /* 0x000fc80000000f00 */
[----:B------:R-:W-:Y:S05]  /*ab40*/  RET.REL.NODEC R6 `(_ZN7cutlass13device_kernelIN5flash19enable_sm80_to_sm89INS1_16FlashAttnBwdSm80INS1_25CollectiveMainloopBwdSm80ILi2ELi2EN4cute5tupleIJNS5_1CILi128EEES8_NS7_ILi64EEEEEENS_10bfloat16_tEfNS_4arch4Sm80ELb0ELb1ELb1ELb1ELb1ELb0ELb0ELb0ELi2ELi4ELi4ELi4ELb0EEENS1_24CollectiveEpilogueBwdGQAISA_fSD_Li256ELb1ELb1EEENS1_19SingleTileSchedulerILb1ELb0ELb0ELi128EEEEEEEEEvNT_6ParamsE) ;  /* 0xffff54b006007950 */ /* 0x000fea0003c3ffff */
        .type           $_ZN7cutlass13device_kernelIN5flash19enable_sm80_to_sm89INS1_16FlashAttnBwdSm80INS1_25CollectiveMainloopBwdSm80ILi2ELi2EN4cute5tupleIJNS5_1CILi128EEES8_NS7_ILi64EEEEEENS_10bfloat16_tEfNS_4arch4Sm80ELb0ELb1ELb1ELb1ELb1ELb0ELb0ELb0ELi2ELi4ELi4ELi4ELb0EEENS1_24CollectiveEpilogueBwdGQAISA_fSD_Li256ELb1ELb1EEENS1_19SingleTileSchedulerILb1ELb0ELb0ELi128EEEEEEEEEvNT_6ParamsE$_ZN4cute5tupleIJNS0_IJNS0_IJNS_1CILi8EEENS1_ILi1EEEEEENS1_ILi2EEEEEENS0_IJNS0_IJS3_NS1_ILi0EEEEEEiEEEEEC2ERKS6_RKS9_,@function
        .size           $_ZN7cutlass13device_kernelIN5flash19enable_sm80_to_sm89INS1_16FlashAttnBwdSm80INS1_25CollectiveMainloopBwdSm80ILi2ELi2EN4cute5tupleIJNS5_1CILi128EEES8_NS7_ILi64EEEEEENS_10bfloat16_tEfNS_4arch4Sm80ELb0ELb1ELb1ELb1ELb1ELb0ELb0ELb0ELi2ELi4ELi4ELi4ELb0EEENS1_24CollectiveEpilogueBwdGQAISA_fSD_Li256ELb1ELb1EEENS1_19SingleTileSchedulerILb1ELb0ELb0ELi128EEEEEEEEEvNT_6ParamsE$_ZN4cute5tupleIJNS0_IJNS0_IJNS_1CILi8EEENS1_ILi1EEEEEENS1_ILi2EEEEEENS0_IJNS0_IJS3_NS1_ILi0EEEEEEiEEEEEC2ERKS6_RKS9_,($_ZN7cutlass13device_kernelIN5flash19enable_sm80_to_sm89INS1_16FlashAttnBwdSm80INS1_25CollectiveMainloopBwdSm80ILi2ELi2EN4cute5tupleIJNS5_1CILi128EEES8_NS7_ILi64EEEEEENS_10bfloat16_tEfNS_4arch4Sm80ELb0ELb1ELb1ELb1ELb1ELb0ELb0ELb0ELi2ELi4ELi4ELi4ELb0EEENS1_24CollectiveEpilogueBwdGQAISA_fSD_Li256ELb1ELb1EEENS1_19SingleTileSchedulerILb1ELb0ELb0ELi128EEEEEEEEEvNT_6ParamsE$_ZN4cute5tupleIJNS0_IJNS0_IJNS_1CILi8EEENS1_ILi1EEEEEENS1_ILi2EEENS0_IJS5_S5_EEEEEENS0_IJNS0_IJS3_NS1_ILi0EEEEEENS1_ILi4096EEENS0_IJiiEEEEEEEEC2ERKS7_RKSC_ - $_ZN7cutlass13device_kernelIN5flash19enable_sm80_to_sm89INS1_16FlashAttnBwdSm80INS1_25CollectiveMainloopBwdSm80ILi2ELi2EN4cute5tupleIJNS5_1CILi128EEES8_NS7_ILi64EEEEEENS_10bfloat16_tEfNS_4arch4Sm80ELb0ELb1ELb1ELb1ELb1ELb0ELb0ELb0ELi2ELi4ELi4ELi4ELb0EEENS1_24CollectiveEpilogueBwdGQAISA_fSD_Li256ELb1ELb1EEENS1_19SingleTileSchedulerILb1ELb0ELb0ELi128EEEEEEEEEvNT_6ParamsE$_ZN4cute5tupleIJNS0_IJNS0_IJNS_1CILi8EEENS1_ILi1EEEEEENS1_ILi2EEEEEENS0_IJNS0_IJS3_NS1_ILi0EEEEEEiEEEEEC2ERKS6_RKS9_)
$_ZN7cutlass13device_kernelIN5flash19enable_sm80_to_sm89INS1_16FlashAttnBwdSm80INS1_25CollectiveMainloopBwdSm80ILi2ELi2EN4cute5tupleIJNS5_1CILi128EEES8_NS7_ILi64EEEEEENS_10bfloat16_tEfNS_4arch4Sm80ELb0ELb1ELb1ELb1ELb1ELb0ELb0ELb0ELi2ELi4ELi4ELi4ELb0EEENS1_24CollectiveEpilogueBwdGQAISA_fSD_Li256ELb1ELb1EEENS1_19SingleTileSchedulerILb1ELb0ELb0ELi128EEEEEEEEEvNT_6ParamsE$_ZN4cute5tupleIJNS0_IJNS0_IJNS_1CILi8EEENS1_ILi1EEEEEENS1_ILi2EEEEEENS0_IJNS0_IJS3_NS1_ILi0EEEEEEiEEEEEC2ERKS6_RKS9_:
[----:B------:R-:W-:Y:S02]  /*ab50*/  MOV R8, 0xab70 ;  /* 0x0000ab7000087802 */ /* 0x000fe40000000f00 */
[----:B------:R-:W-:Y:S05]  /*ab60*/  CALL.REL.NOINC `($_ZN7cutlass13device_kernelIN5flash19enable_sm80_to_sm89INS1_16FlashAttnBwdSm80INS1_25CollectiveMainloopBwdSm80ILi2ELi2EN4cute5tupleIJNS5_1CILi128EEES8_NS7_ILi64EEEEEENS_10bfloat16_tEfNS_4arch4Sm80ELb0ELb1ELb1ELb1ELb1ELb0ELb0ELb0ELi2ELi4ELi4ELi4ELb0EEENS1_24CollectiveEpilogueBwdGQAISA_fSD_Li256ELb1ELb1EEENS1_19SingleTileSchedulerILb1ELb0ELb0ELi128EEEEEEEEEvNT_6ParamsE$_ZN4cute3eso3ESOILb1ELb0EJNS_5tupleIJNS2_IJNS_1CILi8EEENS3_ILi1EEEEEENS3_ILi2EEEEEENS2_IJNS2_IJS5_NS3_ILi0EEEEEEiEEEEEC2ERKS8_RKSB_) ;  /* 0xffffdc0000007944 */ /* 0x000fea0003c3ffff */
[----:B------:R-:W-:-:S04]  /*ab70*/  MOV R7, 0x0 ;  /* 0x0000000000077802 */ /* 0x000fc80000000f00 */
[----:B------:R-:W-:Y:S05]  /*ab80*/  RET.REL.NODEC R6 `(_ZN7cutlass13device_kernelIN5flash19enable_sm80_to_sm89INS1_16FlashAttnBwdSm80INS1_25CollectiveMainloopBwdSm80ILi2ELi2EN4cute5tupleIJNS5_1CILi128EEES8_NS7_ILi64EEEEEENS_10bfloat16_tEfNS_4arch4Sm80ELb0ELb1ELb1ELb1ELb1ELb0ELb0ELb0ELi2ELi4ELi4ELi4ELb0EEENS1_24CollectiveEpilogueBwdGQAISA_fSD_Li256ELb1ELb1EEENS1_19SingleTileSchedulerILb1ELb0ELb0ELi128EEEEEEEEEvNT_6ParamsE) ;  /* 0xffff547006007950 */ /* 0x000fea0003c3ffff */
        .type           $_ZN7cutlass13device_kernelIN5flash19enable_sm80_to_sm89INS1_16FlashAttnBwdSm80INS1_25CollectiveMainloopBwdSm80ILi2ELi2EN4cute5tupleIJNS5_1CILi128EEES8_NS7_ILi64EEEEEENS_10bfloat16_tEfNS_4arch4Sm80ELb0ELb1ELb1ELb1ELb1ELb0ELb0ELb0ELi2ELi4ELi4ELi4ELb0EEENS1_24CollectiveEpilogueBwdGQAISA_fSD_Li256ELb1ELb1EEENS1_19SingleTileSchedulerILb1ELb0ELb0ELi128EEEEEEEEEvNT_6ParamsE$_ZN4cute5tupleIJNS0_IJNS0_IJNS_1CILi8EEENS1_ILi1EEEEEENS1_ILi2EEENS0_IJS5_S5_EEEEEENS0_IJNS0_IJS3_NS1_ILi0EEEEEENS1_ILi4096EEENS0_IJiiEEEEEEEEC2ERKS7_RKSC_,@function
        .size           $_ZN7cutlass13device_kernelIN5flash19enable_sm80_to_sm89INS1_16FlashAttnBwdSm80INS1_25CollectiveMainloopBwdSm80ILi2ELi2EN4cute5tupleIJNS5_1CILi128EEES8_NS7_ILi64EEEEEENS_10bfloat16_tEfNS_4arch4Sm80ELb0ELb1ELb1ELb1ELb1ELb0ELb0ELb0ELi2ELi4ELi4ELi4ELb0EEENS1_24CollectiveEpilogueBwdGQAISA_fSD_Li256ELb1ELb1EEENS1_19SingleTileSchedulerILb1ELb0ELb0ELi128EEEEEEEEEvNT_6ParamsE$_ZN4cute5tupleIJNS0_IJNS0_IJNS_1CILi8EEENS1_ILi1EEEEEENS1_ILi2EEENS0_IJS5_S5_EEEEEENS0_IJNS0_IJS3_NS1_ILi0EEEEEENS1_ILi4096EEENS0_IJiiEEEEEEEEC2ERKS7_RKSC_,($_ZN7cutlass13device_kernelIN5flash19enable_sm80_to_sm89INS1_16FlashAttnBwdSm80INS1_25CollectiveMainloopBwdSm80ILi2ELi2EN4cute5tupleIJNS5_1CILi128EEES8_NS7_ILi64EEEEEENS_10bfloat16_tEfNS_4arch4Sm80ELb0ELb1ELb1ELb1ELb1ELb0ELb0ELb0ELi2ELi4ELi4ELi4ELb0EEENS1_24CollectiveEpilogueBwdGQAISA_fSD_Li256ELb1ELb1EEENS1_19SingleTileSchedulerILb1ELb0ELb0ELi128EEEEEEEEEvNT_6ParamsE$_ZN4cute5tupleIJNS0_IJNS0_IJNS_1CILi8EEENS1_ILi1EEEEEENS1_ILi2EEES2_EEENS0_IJNS0_IJS3_NS1_ILi0EEEEEEiNS1_ILi1024EEEEEEEEC2ERKS6_RKSA_ - $_ZN7cutlass13device_kernelIN5flash19enable_sm80_to_sm89INS1_16FlashAttnBwdSm80INS1_25CollectiveMainloopBwdSm80ILi2ELi2EN4cute5tupleIJNS5_1CILi128EEES8_NS7_ILi64EEEEEENS_10bfloat16_tEfNS_4arch4Sm80ELb0ELb1ELb1ELb1ELb1ELb0ELb0ELb0ELi2ELi4ELi4ELi4ELb0EEENS1_24CollectiveEpilogueBwdGQAISA_fSD_Li256ELb1ELb1EEENS1_19SingleTileSchedulerILb1ELb0ELb0ELi128EEEEEEEEEvNT_6ParamsE$_ZN4cute5tupleIJNS0_IJNS0_IJNS_1CILi8EEENS1_ILi1EEEEEENS1_ILi2EEENS0_IJS5_S5_EEEEEENS0_IJNS0_IJS3_NS1_ILi0EEEEEENS1_ILi4096EEENS0_IJiiEEEEEEEEC2ERKS7_RKSC_)
$_ZN7cutlass13device_kernelIN5flash19enable_sm80_to_sm89INS1_16FlashAttnBwdSm80INS1_25CollectiveMainloopBwdSm80ILi2ELi2EN4cute5tupleIJNS5_1CILi128EEES8_NS7_ILi64EEEEEENS_10bfloat16_tEfNS_4arch4Sm80ELb0ELb1ELb1ELb1ELb1ELb0ELb0ELb0ELi2ELi4ELi4ELi4ELb0EEENS1_24CollectiveEpilogueBwdGQAISA_fSD_Li256ELb1ELb1EEENS1_19SingleTileSchedulerILb1ELb0ELb0ELi128EEEEEEEEEvNT_6ParamsE$_ZN4cute5tupleIJNS0_IJNS0_IJNS_1CILi8EEENS1_ILi1EEEEEENS1_ILi2EEENS0_IJS5_S5_EEEEEENS0_IJNS0_IJS3_NS1_ILi0EEEEEENS1_ILi4096EEENS0_IJiiEEEEEEEEC2ERKS7_RKSC_:
[----:B------:R-:W-:Y:S02]  /*ab90*/  MOV R6, 0xabb0 ;  /* 0x0000abb000067802 */ /* 0x000fe40000000f00 */
[----:B------:R-:W-:Y:S05]  /*aba0*/  CALL.REL.NOINC `($_ZN7cutlass13device_kernelIN5flash19enable_sm80_to_sm89INS1_16FlashAttnBwdSm80INS1_25CollectiveMainloopBwdSm80ILi2ELi2EN4cute5tupleIJNS5_1CILi128EEES8_NS7_ILi64EEEEEENS_10bfloat16_tEfNS_4arch4Sm80ELb0ELb1ELb1ELb1ELb1ELb0ELb0ELb0ELi2ELi4ELi4ELi4ELb0EEENS1_24CollectiveEpilogueBwdGQAISA_fSD_Li256ELb1ELb1EEENS1_19SingleTileSchedulerILb1ELb0ELb0ELi128EEEEEEEEEvNT_6ParamsE$_ZN4cute3eso3ESOILb1ELb0EJNS_5tupleIJNS2_IJNS_1CILi8EEENS3_ILi1EEEEEENS3_ILi2EEENS2_IJS7_S7_EEEEEENS2_IJNS2_IJS5_NS3_ILi0EEEEEENS3_ILi4096EEENS2_IJiiEEEEEEEEC2ERKS9_RKSE_) ;  /* 0xffffdc0000007944 */ /* 0x000fea0003c3ffff */
[----:B------:R-:W-:-:S04]  /*abb0*/  MOV R5, 0x0 ;  /* 0x0000000000057802 */ /* 0x000fc80000000f00 */
[----:B------:R-:W-:Y:S05]  /*abc0*/  RET.REL.NODEC R4 `(_ZN7cutlass13device_kernelIN5flash19enable_sm80_to_sm89INS1_16FlashAttnBwdSm80INS1_25CollectiveMainloopBwdSm80ILi2ELi2EN4cute5tupleIJNS5_1CILi128EEES8_NS7_ILi64EEEEEENS_10bfloat16_tEfNS_4arch4Sm80ELb0ELb1ELb1ELb1ELb1ELb0ELb0ELb0ELi2ELi4ELi4ELi4ELb0EEENS1_24CollectiveEpilogueBwdGQAISA_fSD_Li256ELb1ELb1EEENS1_19SingleTileSchedulerILb1ELb0ELb0ELi128EEEEEEEEEvNT_6ParamsE) ;  /* 0xffff543004007950 */ /* 0x000fea0003c3ffff */
        .type           $_ZN7cutlass13device_kernelIN5flash19enable_sm80_to_sm89INS1_16FlashAttnBwdSm80INS1_25CollectiveMainloopBwdSm80ILi2ELi2EN4cute5tupleIJNS5_1CILi128EEES8_NS7_ILi64EEEEEENS_10bfloat16_tEfNS_4arch4Sm80ELb0ELb1ELb1ELb1ELb1ELb0ELb0ELb0ELi2ELi4ELi4ELi4ELb0EEENS1_24CollectiveEpilogueBwdGQAISA_fSD_Li256ELb1ELb1EEENS1_19SingleTileSchedulerILb1ELb0ELb0ELi128EEEEEEEEEvNT_6ParamsE$_ZN4cute5tupleIJNS0_IJNS0_IJNS_1CILi8EEENS1_ILi1EEEEEENS1_ILi2EEES2_EEENS0_IJNS0_IJS3_NS1_ILi0EEEEEEiNS1_ILi1024EEEEEEEEC2ERKS6_RKSA_,@function
        .size           $_ZN7cutlass13device_kernelIN5flash19enable_sm80_to_sm89INS1_16FlashAttnBwdSm80INS1_25CollectiveMainloopBwdSm80ILi2ELi2EN4cute5tupleIJNS5_1CILi128EEES8_NS7_ILi64EEEEEENS_10bfloat16_tEfNS_4arch4Sm80ELb0ELb1ELb1ELb1ELb1ELb0ELb0ELb0ELi2ELi4ELi4ELi4ELb0EEENS1_24CollectiveEpilogueBwdGQAISA_fSD_Li256ELb1ELb1EEENS1_19SingleTileSchedulerILb1ELb0ELb0ELi128EEEEEEEEEvNT_6ParamsE$_ZN4cute5tupleIJNS0_IJNS0_IJNS_1CILi8EEENS1_ILi1EEEEEENS1_ILi2EEES2_EEENS0_IJNS0_IJS3_NS1_ILi0EEEEEEiNS1_ILi1024EEEEEEEEC2ERKS6_RKSA_,($_ZN7cutlass13device_kernelIN5flash19enable_sm80_to_sm89INS1_16FlashAttnBwdSm80INS1_25CollectiveMainloopBwdSm80ILi2ELi2EN4cute5tupleIJNS5_1CILi128EEES8_NS7_ILi64EEEEEENS_10bfloat16_tEfNS_4arch4Sm80ELb0ELb1ELb1ELb1ELb1ELb0ELb0ELb0ELi2ELi4ELi4ELi4ELb0EEENS1_24CollectiveEpilogueBwdGQAISA_fSD_Li256ELb1ELb1EEENS1_19SingleTileSchedulerILb1ELb0ELb0ELi128EEEEEEEEEvNT_6ParamsE$_ZN4cute5tupleIJNS0_IJNS0_IJNS_1CILi8EEENS1_ILi1EEEEEENS1_ILi4EEES3_EEENS0_IJNS0_IJS3_NS1_ILi0EEEEEElS7_EEEEEC2ERKS6_RKS9_ - $_ZN7cutlass13device_kernelIN5flash19enable_sm80_to_sm89INS1_16FlashAttnBwdSm80INS1_25CollectiveMainloopBwdSm80ILi2ELi2EN4cute5tupleIJNS5_1CILi128EEES8_NS7_ILi64EEEEEENS_10bfloat16_tEfNS_4arch4Sm80ELb0ELb1ELb1ELb1ELb1ELb0ELb0ELb0ELi2ELi4ELi4ELi4ELb0EEENS1_24CollectiveEpilogueBwdGQAISA_fSD_Li256ELb1ELb1EEENS1_19SingleTileSchedulerILb1ELb0ELb0ELi128EEEEEEEEEvNT_6ParamsE$_ZN4cute5tupleIJNS0_IJNS0_IJNS_1CILi8EEENS1_ILi1EEEEEENS1_ILi2EEES2_EEENS0_IJNS0_IJS3_NS1_ILi0EEEEEEiNS1_ILi1024EEEEEEEEC2ERKS6_RKSA_)
$_ZN7cutlass13device_kernelIN5flash19enable_sm80_to_sm89INS1_16FlashAttnBwdSm80INS1_25CollectiveMainloopBwdSm80ILi2ELi2EN4cute5tupleIJNS5_1CILi128EEES8_NS7_ILi64EEEEEENS_10bfloat16_tEfNS_4arch4Sm80ELb0ELb1ELb1ELb1ELb1ELb0ELb0ELb0ELi2ELi4ELi4ELi4ELb0EEENS1_24CollectiveEpilogueBwdGQAISA_fSD_Li256ELb1ELb1EEENS1_19SingleTileSchedulerILb1ELb0ELb0ELi128EEEEEEEEEvNT_6ParamsE$_ZN4cute5tupleIJNS0_IJNS0_IJNS_1CILi8EEENS1_ILi1EEEEEENS1_ILi2EEES2_EEENS0_IJNS0_IJS3_NS1_ILi0EEEEEEiNS1_ILi1024EEEEEEEEC2ERKS6_RKSA_:
[----:B------:R-:W-:Y:S02]  /*abd0*/  MOV R6, 0xabf0 ;  /* 0x0000abf000067802 */ /* 0x000fe40000000f00 */
[----:B------:R-:W-:Y:S05]  /*abe0*/  CALL.REL.NOINC `($_ZN7cutlass13device_kernelIN5flash19enable_sm80_to_sm89INS1_16FlashAttnBwdSm80INS1_25CollectiveMainloopBwdSm80ILi2ELi2EN4cute5tupleIJNS5_1CILi128EEES8_NS7_ILi64EEEEEENS_10bfloat16_tEfNS_4arch4Sm80ELb0ELb1ELb1ELb1ELb1ELb0ELb0ELb0ELi2ELi4ELi4ELi4ELb0EEENS1_24CollectiveEpilogueBwdGQAISA_fSD_Li256ELb1ELb1EEENS1_19SingleTileSchedulerILb1ELb0ELb0ELi128EEEEEEEEEvNT_6ParamsE$_ZN4cute3eso3ESOILb1ELb0EJNS_5tupleIJNS2_IJNS_1CILi8EEENS3_ILi1EEEEEENS3_ILi2EEES4_EEENS2_IJNS2_IJS5_NS3_ILi0EEEEEEiNS3_ILi1024EEEEEEEEC2ERKS8_RKSC_) ;  /* 0xffffdc2000007944 */ /* 0x000fea0003c3ffff */
[----:B-1----:R-:W-:Y:S02]  /*abf0*/  MOV R2, R4 ;  /* 0x0000000400027202 */ /* 0x002fe40000000f00 */
[----:B------:R-:W-:-:S04]  /*ac00*/  MOV R3, 0x0 ;  /* 0x0000000000037802 */ /* 0x000fc80000000f00 */
[----:B------:R-:W-:Y:S05]  /*ac10*/  RET.REL.NODEC R2 `(_ZN7cutlass13device_kernelIN5flash19enable_sm80_to_sm89INS1_16FlashAttnBwdSm80INS1_25CollectiveMainloopBwdSm80ILi2ELi2EN4cute5tupleIJNS5_1CILi128EEES8_NS7_ILi64EEEEEENS_10bfloat16_tEfNS_4arch4Sm80ELb0ELb1ELb1ELb1ELb1ELb0ELb0ELb0ELi2ELi4ELi4ELi4ELb0EEENS1_24CollectiveEpilogueBwdGQAISA_fSD_Li256ELb1ELb1EEENS1_19SingleTileSchedulerILb1ELb0ELb0ELi128EEEEEEEEEvNT_6ParamsE) ;  /* 0xffff53e002007950 */ /* 0x000fea0003c3ffff */
        .type           $_ZN7cutlass13device_kernelIN5flash19enable_sm80_to_sm89INS1_16FlashAttnBwdSm80INS1_25CollectiveMainloopBwdSm80ILi2ELi2EN4cute5tupleIJNS5_1CILi128EEES8_NS7_ILi64EEEEEENS_10bfloat16_tEfNS_4arch4Sm80ELb0ELb1ELb1ELb1ELb1ELb0ELb0ELb0ELi2ELi4ELi4ELi4ELb0EEENS1_24CollectiveEpilogueBwdGQAISA_fSD_Li256ELb1ELb1EEENS1_19SingleTileSchedulerILb1ELb0ELb0ELi128EEEEEEEEEvNT_6ParamsE$_ZN4cute5tupleIJNS0_IJNS0_IJNS_1CILi8EEENS1_ILi1EEEEEENS1_ILi4EEES3_EEENS0_IJNS0_IJS3_NS1_ILi0EEEEEElS7_EEEEEC2ERKS6_RKS9_,@function
        .size           $_ZN7cutlass13device_kernelIN5flash19enable_sm80_to_sm89INS1_16FlashAttnBwdSm80INS1_25CollectiveMainloopBwdSm80ILi2ELi2EN4cute5tupleIJNS5_1CILi128EEES8_NS7_ILi64EEEEEENS_10bfloat16_tEfNS_4arch4Sm80ELb0ELb1ELb1ELb1ELb1ELb0ELb0ELb0ELi2ELi4ELi4ELi4ELb0EEENS1_24CollectiveEpilogueBwdGQAISA_fSD_Li256ELb1ELb1EEENS1_19SingleTileSchedulerILb1ELb0ELb0ELi128EEEEEEEEEvNT_6ParamsE$_ZN4cute5tupleIJNS0_IJNS0_IJNS_1CILi8EEENS1_ILi1EEEEEENS1_ILi4EEES3_EEENS0_IJNS0_IJS3_NS1_ILi0EEEEEElS7_EEEEEC2ERKS6_RKS9_,($_ZN7cutlass13device_kernelIN5flash19enable_sm80_to_sm89INS1_16FlashAttnBwdSm80INS1_25CollectiveMainloopBwdSm80ILi2ELi2EN4cute5tupleIJNS5_1CILi128EEES8_NS7_ILi64EEEEEENS_10bfloat16_tEfNS_4arch4Sm80ELb0ELb1ELb1ELb1ELb1ELb0ELb0ELb0ELi2ELi4ELi4ELi4ELb0EEENS1_24CollectiveEpilogueBwdGQAISA_fSD_Li256ELb1ELb1EEENS1_19SingleTileSchedulerILb1ELb0ELb0ELi128EEEEEEEEEvNT_6ParamsE$_ZN4cute5tupleIJNS0_IJNS_1CILi16EEENS1_ILi2EEES3_S3_NS1_ILi4EEES3_EEENS0_IJNS1_ILi1EEEiiiNS1_ILi144EEENS1_ILi512EEEEEEEEC2ERKS5_RKS9_ - $_ZN7cutlass13device_kernelIN5flash19enable_sm80_to_sm89INS1_16FlashAttnBwdSm80INS1_25CollectiveMainloopBwdSm80ILi2ELi2EN4cute5tupleIJNS5_1CILi128EEES8_NS7_ILi64EEEEEENS_10bfloat16_tEfNS_4arch4Sm80ELb0ELb1ELb1ELb1ELb1ELb0ELb0ELb0ELi2ELi4ELi4ELi4ELb0EEENS1_24CollectiveEpilogueBwdGQAISA_fSD_Li256ELb1ELb1EEENS1_19SingleTileSchedulerILb1ELb0ELb0ELi128EEEEEEEEEvNT_6ParamsE$_ZN4cute5tupleIJNS0_IJNS0_IJNS_1CILi8EEENS1_ILi1EEEEEENS1_ILi4EEES3_EEENS0_IJNS0_IJS3_NS1_ILi0EEEEEElS7_EEEEEC2ERKS6_RKS9_)
$_ZN7cutlass13device_kernelIN5flash19enable_sm80_to_sm89INS1_16FlashAttnBwdSm80INS1_25CollectiveMainloopBwdSm80ILi2ELi2EN4cute5tupleIJNS5_1CILi128EEES8_NS7_ILi64EEEEEENS_10bfloat16_tEfNS_4arch4Sm80ELb0ELb1ELb1ELb1ELb1ELb0ELb0ELb0ELi2ELi4ELi4ELi4ELb0EEENS1_24CollectiveEpilogueBwdGQAISA_fSD_Li256ELb1ELb1EEENS1_19SingleTileSchedulerILb1ELb0ELb0ELi128EEEEEEEEEvNT_6ParamsE$_ZN4cute5tupleIJNS0_IJNS0_IJNS_1CILi8EEENS1_ILi1EEEEEENS1_ILi4EEES3_EEENS0_IJNS0_IJS3_NS1_ILi0EEEEEElS7_EEEEEC2ERKS6_RKS9_:
[----:B------:R-:W-:Y:S02]  /*ac20*/  MOV R6, 0xac40 ;  /* 0x0000ac4000067802 */ /* 0x000fe40000000f00 */
[----:B------:R-:W-:Y:S05]  /*ac30*/  CALL.REL.NOINC `($_ZN7cutlass13device_kernelIN5flash19enable_sm80_to_sm89INS1_16FlashAttnBwdSm80INS1_25CollectiveMainloopBwdSm80ILi2ELi2EN4cute5tupleIJNS5_1CILi128EEES8_NS7_ILi64EEEEEENS_10bfloat16_tEfNS_4arch4Sm80ELb0ELb1ELb1ELb1ELb1ELb0ELb0ELb0ELi2ELi4ELi4ELi4ELb0EEENS1_24CollectiveEpilogueBwdGQAISA_fSD_Li256ELb1ELb1EEENS1_19SingleTileSchedulerILb1ELb0ELb0ELi128EEEEEEEEEvNT_6ParamsE$_ZN4cute3eso3ESOILb1ELb0EJNS_5tupleIJNS2_IJNS_1CILi8EEENS3_ILi1EEEEEENS3_ILi4EEES5_EEENS2_IJNS2_IJS5_NS3_ILi0EEEEEElS9_EEEEEC2ERKS8_RKSB_) ;  /* 0xffffdc1000007944 */ /* 0x000fea0003c3ffff */
[----:B------:R-:W-:-:S04]  /*ac40*/  MOV R5, 0x0 ;  /* 0x0000000000057802 */ /* 0x000fc80000000f00 */
[----:B------:R-:W-:Y:S05]  /*ac50*/  RET.REL.NODEC R4 `(_ZN7cutlass13device_kernelIN5flash19enable_sm80_to_sm89INS1_16FlashAttnBwdSm80INS1_25CollectiveMainloopBwdSm80ILi2ELi2EN4cute5tupleIJNS5_1CILi128EEES8_NS7_ILi64EEEEEENS_10bfloat16_tEfNS_4arch4Sm80ELb0ELb1ELb1ELb1ELb1ELb0ELb0ELb0ELi2ELi4ELi4ELi4ELb0EEENS1_24CollectiveEpilogueBwdGQAISA_fSD_Li256ELb1ELb1EEENS1_19SingleTileSchedulerILb1ELb0ELb0ELi128EEEEEEEEEvNT_6ParamsE) ;  /* 0xffff53a004007950 */ /* 0x000fea0003c3ffff */
        .type           $_ZN7cutlass13device_kernelIN5flash19enable_sm80_to_sm89INS1_16FlashAttnBwdSm80INS1_25CollectiveMainloopBwdSm80ILi2ELi2EN4cute5tupleIJNS5_1CILi128EEES8_NS7_ILi64EEEEEENS_10bfloat16_tEfNS_4arch4Sm80ELb0ELb1ELb1ELb1ELb1ELb0ELb0ELb0ELi2ELi4ELi4ELi4ELb0EEENS1_24CollectiveEpilogueBwdGQAISA_fSD_Li256ELb1ELb1EEENS1_19SingleTileSchedulerILb1ELb0ELb0ELi128EEEEEEEEEvNT_6ParamsE$_ZN4cute5tupleIJNS0_IJNS_1CILi16EEENS1_ILi2EEES3_S3_NS1_ILi4EEES3_EEENS0_IJNS1_ILi1EEEiiiNS1_ILi144EEENS1_ILi512EEEEEEEEC2ERKS5_RKS9_,@function
        .size           $_ZN7cutlass13device_kernelIN5flash19enable_sm80_to_sm89INS1_16FlashAttnBwdSm80INS1_25CollectiveMainloopBwdSm80ILi2ELi2EN4cute5tupleIJNS5_1CILi128EEES8_NS7_ILi64EEEEEENS_10bfloat16_tEfNS_4arch4Sm80ELb0ELb1ELb1ELb1ELb1ELb0ELb0ELb0ELi2ELi4ELi4ELi4ELb0EEENS1_24CollectiveEpilogueBwdGQAISA_fSD_Li256ELb1ELb1EEENS1_19SingleTileSchedulerILb1ELb0ELb0ELi128EEEEEEEEEvNT_6ParamsE$_ZN4cute5tupleIJNS0_IJNS_1CILi16EEENS1_ILi2EEES3_S3_NS1_ILi4EEES3_EEENS0_IJNS1_ILi1EEEiiiNS1_ILi144EEENS1_ILi512EEEEEEEEC2ERKS5_RKS9_,($_ZN7cutlass13device_kernelIN5flash19enable_sm80_to_sm89INS1_16FlashAttnBwdSm80INS1_25CollectiveMainloopBwdSm80ILi2ELi2EN4cute5tupleIJNS5_1CILi128EEES8_NS7_ILi64EEEEEENS_10bfloat16_tEfNS_4arch4Sm80ELb0ELb1ELb1ELb1ELb1ELb0ELb0ELb0ELi2ELi4ELi4ELi4ELb0EEENS1_24CollectiveEpilogueBwdGQAISA_fSD_Li256ELb1ELb1EEENS1_19SingleTileSchedulerILb1ELb0ELb0ELi128EEEEEEEEEvNT_6ParamsE$_ZN4cute5tupleIJNS0_IJNS_1CILi1EEENS0_IJS2_NS1_ILi2EEES3_EEEEEENS0_IJNS1_ILi0EEENS0_IJS2_NS1_ILi256EEEiEEEEEEEEC2ERKS5_RKS9_ - $_ZN7cutlass13device_kernelIN5flash19enable_sm80_to_sm89INS1_16FlashAttnBwdSm80INS1_25CollectiveMainloopBwdSm80ILi2ELi2EN4cute5tupleIJNS5_1CILi128EEES8_NS7_ILi64EEEEEENS_10bfloat16_tEfNS_4arch4Sm80ELb0ELb1ELb1ELb1ELb1ELb0ELb0ELb0ELi2ELi4ELi4ELi4ELb0EEENS1_24CollectiveEpilogueBwdGQAISA_fSD_Li256ELb1ELb1EEENS1_19SingleTileSchedulerILb1ELb0ELb0ELi128EEEEEEEEEvNT_6ParamsE$_ZN4cute5tupleIJNS0_IJNS_1CILi16EEENS1_ILi2EEES3_S3_NS1_ILi4EEES3_EEENS0_IJNS1_ILi1EEEiiiNS1_ILi144EEENS1_ILi512EEEEEEEEC2ERKS5_RKS9_)
$_ZN7cutlass13device_kernelIN5flash19enable_sm80_to_sm89INS1_16FlashAttnBwdSm80INS1_25CollectiveMainloopBwdSm80ILi2ELi2EN4cute5tupleIJNS5_1CILi128EEES8_NS7_ILi64EEEEEENS_10bfloat16_tEfNS_4arch4Sm80ELb0ELb1ELb1ELb1ELb1ELb0ELb0ELb0ELi2ELi4ELi4ELi4ELb0EEENS1_24CollectiveEpilogueBwdGQAISA_fSD_Li256ELb1ELb1EEENS1_19SingleTileSchedulerILb1ELb0ELb0ELi128EEEEEEEEEvNT_6ParamsE$_ZN4cute5tupleIJNS0_IJNS_1CILi16EEENS1_ILi2EEES3_S3_NS1_ILi4EEES3_EEENS0_IJNS1_ILi1EEEiiiNS1_ILi144EEENS1_ILi512EEEEEEEEC2ERKS5_RKS9_:
[----:B------:R-:W-:Y:S02]  /*ac60*/  MOV R8, 0xac80 ;  /* 0x0000ac8000087802 */ /* 0x000fe40000000f00 */
[----:B------:R-:W-:Y:S05]  /*ac70*/  CALL.REL.NOINC `($_ZN7cutlass13device_kernelIN5flash19enable_sm80_to_sm89INS1_16FlashAttnBwdSm80INS1_25CollectiveMainloopBwdSm80ILi2ELi2EN4cute5tupleIJNS5_1CILi128EEES8_NS7_ILi64EEEEEENS_10bfloat16_tEfNS_4arch4Sm80ELb0ELb1ELb1ELb1ELb1ELb0ELb0ELb0ELi2ELi4ELi4ELi4ELb0EEENS1_24CollectiveEpilogueBwdGQAISA_fSD_Li256ELb1ELb1EEENS1_19SingleTileSchedulerILb1ELb0ELb0ELi128EEEEEEEEEvNT_6ParamsE$_ZN4cute3eso3ESOILb1ELb0EJNS_5tupleIJNS_1CILi16EEENS3_ILi2EEES5_S5_NS3_ILi4EEES5_EEENS2_IJNS3_ILi1EEEiiiNS3_ILi144EEENS3_ILi512EEEEEEEEC2ERKS7_RKSB_) ;  /* 0xffffdc8000007944 */ /* 0x000fea0003c3ffff */
[----:B------:R-:W-:-:S04]  /*ac80*/  MOV R7, 0x0 ;  /* 0x0000000000077802 */ /* 0x000fc80000000f00 */
[----:B------:R-:W-:Y:S05]  /*ac90*/  RET.REL.NODEC R6 `(_ZN7cutlass13device_kernelIN5flash19enable_sm80_to_sm89INS1_16FlashAttnBwdSm80INS1_25CollectiveMainloopBwdSm80ILi2ELi2EN4cute5tupleIJNS5_1CILi128EEES8_NS7_ILi64EEEEEENS_10bfloat16_tEfNS_4arch4Sm80ELb0ELb1ELb1ELb1ELb1ELb0ELb0ELb0ELi2ELi4ELi4ELi4ELb0EEENS1_24CollectiveEpilogueBwdGQAISA_fSD_Li256ELb1ELb1EEENS1_19SingleTileSchedulerILb1ELb0ELb0ELi128EEEEEEEEEvNT_6ParamsE) ;  /* 0xffff536006007950 */ /* 0x000fea0003c3ffff */
        .type           $_ZN7cutlass13device_kernelIN5flash19enable_sm80_to_sm89INS1_16FlashAttnBwdSm80INS1_25CollectiveMainloopBwdSm80ILi2ELi2EN4cute5tupleIJNS5_1CILi128EEES8_NS7_ILi64EEEEEENS_10bfloat16_tEfNS_4arch4Sm80ELb0ELb1ELb1ELb1ELb1ELb0ELb0ELb0ELi2ELi4ELi4ELi4ELb0EEENS1_24CollectiveEpilogueBwdGQAISA_fSD_Li256ELb1ELb1EEENS1_19SingleTileSchedulerILb1ELb0ELb0ELi128EEEEEEEEEvNT_6ParamsE$_ZN4cute5tupleIJNS0_IJNS_1CILi1EEENS0_IJS2_NS1_ILi2EEES3_EEEEEENS0_IJNS1_ILi0EEENS0_IJS2_NS1_ILi256EEEiEEEEEEEEC2ERKS5_RKS9_,@function
        .size           $_ZN7cutlass13device_kernelIN5flash19enable_sm80_to_sm89INS1_16FlashAttnBwdSm80INS1_25CollectiveMainloopBwdSm80ILi2ELi2EN4cute5tupleIJNS5_1CILi128EEES8_NS7_ILi64EEEEEENS_10bfloat16_tEfNS_4arch4Sm80ELb0ELb1ELb1ELb1ELb1ELb0ELb0ELb0ELi2ELi4ELi4ELi4ELb0EEENS1_24CollectiveEpilogueBwdGQAISA_fSD_Li256ELb1ELb1EEENS1_19SingleTileSchedulerILb1ELb0ELb0ELi128EEEEEEEEEvNT_6ParamsE$_ZN4cute5tupleIJNS0_IJNS_1CILi1EEENS0_IJS2_NS1_ILi2EEES3_EEEEEENS0_IJNS1_ILi0EEENS0_IJS2_NS1_ILi256EEEiEEEEEEEEC2ERKS5_RKS9_,($_ZN7cutlass13device_kernelIN5flash19enable_sm80_to_sm89INS1_16FlashAttnBwdSm80INS1_25CollectiveMainloopBwdSm80ILi2ELi2EN4cute5tupleIJNS5_1CILi128EEES8_NS7_ILi64EEEEEENS_10bfloat16_tEfNS_4arch4Sm80ELb0ELb1ELb1ELb1ELb1ELb0ELb0ELb0ELi2ELi4ELi4ELi4ELb0EEENS1_24CollectiveEpilogueBwdGQAISA_fSD_Li256ELb1ELb1EEENS1_19SingleTileSchedulerILb1ELb0ELb0ELi128EEEEEEEEEvNT_6ParamsE$_ZN4cute5tupleIJNS0_IJNS_1CILi1EEENS1_ILi2EEEEEENS0_IJNS1_ILi0EEEiEEEEEC2ERKS4_RKS6_ - $_ZN7cutlass13device_kernelIN5flash19enable_sm80_to_sm89INS1_16FlashAttnBwdSm80INS1_25CollectiveMainloopBwdSm80ILi2ELi2EN4cute5tupleIJNS5_1CILi128EEES8_NS7_ILi64EEEEEENS_10bfloat16_tEfNS_4arch4Sm80ELb0ELb1ELb1ELb1ELb1ELb0ELb0ELb0ELi2ELi4ELi4ELi4ELb0EEENS1_24CollectiveEpilogueBwdGQAISA_fSD_Li256ELb1ELb1EEENS1_19SingleTileSchedulerILb1ELb0ELb0ELi128EEEEEEEEEvNT_6ParamsE$_ZN4cute5tupleIJNS0_IJNS_1CILi1EEENS0_IJS2_NS1_ILi2EEES3_EEEEEENS0_IJNS1_ILi0EEENS0_IJS2_NS1_ILi256EEEiEEEEEEEEC2ERKS5_RKS9_)
$_ZN7cutlass13device_kernelIN5flash19enable_sm80_to_sm89INS1_16FlashAttnBwdSm80INS1_25CollectiveMainloopBwdSm80ILi2ELi2EN4cute5tupleIJNS5_1CILi128EEES8_NS7_ILi64EEEEEENS_10bfloat16_tEfNS_4arch4Sm80ELb0ELb1ELb1ELb1ELb1ELb0ELb0ELb0ELi2ELi4ELi4ELi4ELb0EEENS1_24CollectiveEpilogueBwdGQAISA_fSD_Li256ELb1ELb1EEENS1_19SingleTileSchedulerILb1ELb0ELb0ELi128EEEEEEEEEvNT_6ParamsE$_ZN4cute5tupleIJNS0_IJNS_1CILi1EEENS0_IJS2_NS1_ILi2EEES3_EEEEEENS0_IJNS1_ILi0EEENS0_IJS2_NS1_ILi256EEEiEEEEEEEEC2ERKS5_RKS9_:
[----:B------:R-:W-:Y:S02]  /*aca0*/  MOV R4, 0xacc0 ;  /* 0x0000acc000047802 */ /* 0x000fe40000000f00 */
[----:B------:R-:W-:Y:S05]  /*acb0*/  CALL.REL.NOINC `($_ZN7cutlass13device_kernelIN5flash19enable_sm80_to_sm89INS1_16FlashAttnBwdSm80INS1_25CollectiveMainloopBwdSm80ILi2ELi2EN4cute5tupleIJNS5_1CILi128EEES8_NS7_ILi64EEEEEENS_10bfloat16_tEfNS_4arch4Sm80ELb0ELb1ELb1ELb1ELb1ELb0ELb0ELb0ELi2ELi4ELi4ELi4ELb0EEENS1_24CollectiveEpilogueBwdGQAISA_fSD_Li256ELb1ELb1EEENS1_19SingleTileSchedulerILb1ELb0ELb0ELi128EEEEEEEEEvNT_6ParamsE$_ZN4cute3eso3ESOILb1ELb0EJNS_5tupleIJNS_1CILi1EEENS2_IJS4_NS3_ILi2EEES5_EEEEEENS2_IJNS3_ILi0EEENS2_IJS4_NS3_ILi256EEEiEEEEEEEEC2ERKS7_RKSB_) ;  /* 0xffffdcb000007944 */ /* 0x000fea0003c3ffff */
[----:B------:R-:W-:-:S04]  /*acc0*/  MOV R7, 0x0 ;  /* 0x0000000000077802 */ /* 0x000fc80000000f00 */
[----:B------:R-:W-:Y:S05]  /*acd0*/  RET.REL.NODEC R6 `(_ZN7cutlass13device_kernelIN5flash19enable_sm80_to_sm89INS1_16FlashAttnBwdSm80INS1_25CollectiveMainloopBwdSm80ILi2ELi2EN4cute5tupleIJNS5_1CILi128EEES8_NS7_ILi64EEEEEENS_10bfloat16_tEfNS_4arch4Sm80ELb0ELb1ELb1ELb1ELb1ELb0ELb0ELb0ELi2ELi4ELi4ELi4ELb0EEENS1_24CollectiveEpilogueBwdGQAISA_fSD_Li256ELb1ELb1EEENS1_19SingleTileSchedulerILb1ELb0ELb0ELi128EEEEEEEEEvNT_6ParamsE) ;  /* 0xffff532006007950 */ /* 0x000fea0003c3ffff */
        .type           $_ZN7cutlass13device_kernelIN5flash19enable_sm80_to_sm89INS1_16FlashAttnBwdSm80INS1_25CollectiveMainloopBwdSm80ILi2ELi2EN4cute5tupleIJNS5_1CILi128EEES8_NS7_ILi64EEEEEENS_10bfloat16_tEfNS_4arch4Sm80ELb0ELb1ELb1ELb1ELb1ELb0ELb0ELb0ELi2ELi4ELi4ELi4ELb0EEENS1_24CollectiveEpilogueBwdGQAISA_fSD_Li256ELb1ELb1EEENS1_19SingleTileSchedulerILb1ELb0ELb0ELi128EEEEEEEEEvNT_6ParamsE$_ZN4cute5tupleIJNS0_IJNS_1CILi1EEENS1_ILi2EEEEEENS0_IJNS1_ILi0EEEiEEEEEC2ERKS4_RKS6_,@function
        .size           $_ZN7cutlass13device_kernelIN5flash19enable_sm80_to_sm89INS1_16FlashAttnBwdSm80INS1_25CollectiveMainloopBwdSm80ILi2ELi2EN4cute5tupleIJNS5_1CILi128EEES8_NS7_ILi64EEEEEENS_10bfloat16_tEfNS_4arch4Sm80ELb0ELb1ELb1ELb1ELb1ELb0ELb0ELb0ELi2ELi4ELi4ELi4ELb0EEENS1_24CollectiveEpilogueBwdGQAISA_fSD_Li256ELb1ELb1EEENS1_19SingleTileSchedulerILb1ELb0ELb0ELi128EEEEEEEEEvNT_6ParamsE$_ZN4cute5tupleIJNS0_IJNS_1CILi1EEENS1_ILi2EEEEEENS0_IJNS1_ILi0EEEiEEEEEC2ERKS4_RKS6_,($_ZN7cutlass13device_kernelIN5flash19enable_sm80_to_sm89INS1_16FlashAttnBwdSm80INS1_25CollectiveMainloopBwdSm80ILi2ELi2EN4cute5tupleIJNS5_1CILi128EEES8_NS7_ILi64EEEEEENS_10bfloat16_tEfNS_4arch4Sm80ELb0ELb1ELb1ELb1ELb1ELb0ELb0ELb0ELi2ELi4ELi4ELi4ELb0EEENS1_24CollectiveEpilogueBwdGQAISA_fSD_Li256ELb1ELb1EEENS1_19SingleTileSchedulerILb1ELb0ELb0ELi128EEEEEEEEEvNT_6ParamsE$_ZN4cute5tupleIJNS0_IJNS_1CILi1EEENS1_ILi2EEES3_EEENS0_IJS2_NS1_ILi256EEEiEEEEEC2ERKS4_RKS6_ - $_ZN7cutlass13device_kernelIN5flash19enable_sm80_to_sm89INS1_16FlashAttnBwdSm80INS1_25CollectiveMainloopBwdSm80ILi2ELi2EN4cute5tupleIJNS5_1CILi128EEES8_NS7_ILi64EEEEEENS_10bfloat16_tEfNS_4arch4Sm80ELb0ELb1ELb1ELb1ELb1ELb0ELb0ELb0ELi2ELi4ELi4ELi4ELb0EEENS1_24CollectiveEpilogueBwdGQAISA_fSD_Li256ELb1ELb1EEENS1_19SingleTileSchedulerILb1ELb0ELb0ELi128EEEEEEEEEvNT_6ParamsE$_ZN4cute5tupleIJNS0_IJNS_1CILi1EEENS1_ILi2EEEEEENS0_IJNS1_ILi0EEEiEEEEEC2ERKS4_RKS6_)
$_ZN7cutlass13device_kernelIN5flash19enable_sm80_to_sm89INS1_16FlashAttnBwdSm80INS1_25CollectiveMainloopBwdSm80ILi2ELi2EN4cute5tupleIJNS5_1CILi128EEES8_NS7_ILi64EEEEEENS_10bfloat16_tEfNS_4arch4Sm80ELb0ELb1ELb1ELb1ELb1ELb0ELb0ELb0ELi2ELi4ELi4ELi4ELb0EEENS1_24CollectiveEpilogueBwdGQAISA_fSD_Li256ELb1ELb1EEENS1_19SingleTileSchedulerILb1ELb0ELb0ELi128EEEEEEEEEvNT_6ParamsE$_ZN4cute5tupleIJNS0_IJNS_1CILi1EEENS1_ILi2EEEEEENS0_IJNS1_ILi0EEEiEEEEEC2ERKS4_RKS6_:
[----:B------:R-:W-:Y:S02]  /*ace0*/  MOV R4, 0xad00 ;  /* 0x0000ad0000047802 */ /* 0x000fe40000000f00 */
[----:B------:R-:W-:Y:S05]  /*acf0*/  CALL.REL.NOINC `($_ZN7cutlass13device_kernelIN5flash19enable_sm80_to_sm89INS1_16FlashAttnBwdSm80INS1_25CollectiveMainloopBwdSm80ILi2ELi2EN4cute5tupleIJNS5_1CILi128EEES8_NS7_ILi64EEEEEENS_10bfloat16_tEfNS_4arch4Sm80ELb0ELb1ELb1ELb1ELb1ELb0ELb0ELb0ELi2ELi4ELi4ELi4ELb0EEENS1_24CollectiveEpilogueBwdGQAISA_fSD_Li256ELb1ELb1EEENS1_19SingleTileSchedulerILb1ELb0ELb0ELi128EEEEEEEEEvNT_6ParamsE$_ZN4cute3eso3ESOILb1ELb0EJNS_5tupleIJNS_1CILi1EEENS3_ILi2EEEEEENS2_IJNS3_ILi0EEEiEEEEEC2ERKS6_RKS8_) ;  /* 0xffffde4000007944 */ /* 0x000fea0003c3ffff */
[----:B------:R-:W-:-:S04]  /*ad00*/  MOV R7, 0x0 ;  /* 0x0000000000077802 */ /* 0x000fc80000000f00 */
[----:B------:R-:W-:Y:S05]  /*ad10*/  RET.REL.NODEC R6 `(_ZN7cutlass13device_kernelIN5flash19enable_sm80_to_sm89INS1_16FlashAttnBwdSm80INS1_25CollectiveMainloopBwdSm80ILi2ELi2EN4cute5tupleIJNS5_1CILi128EEES8_NS7_ILi64EEEEEENS_10bfloat16_tEfNS_4arch4Sm80ELb0ELb1ELb1ELb1ELb1ELb0ELb0ELb0ELi2ELi4ELi4ELi4ELb0EEENS1_24CollectiveEpilogueBwdGQAISA_fSD_Li256ELb1ELb1EEENS1_19SingleTileSchedulerILb1ELb0ELb0ELi128EEEEEEEEEvNT_6ParamsE) ;  /* 0xffff52e006007950 */ /* 0x000fea0003c3ffff */
        .type           $_ZN7cutlass13device_kernelIN5flash19enable_sm80_to_sm89INS1_16FlashAttnBwdSm80INS1_25CollectiveMainloopBwdSm80ILi2ELi2EN4cute5tupleIJNS5_1CILi128EEES8_NS7_ILi64EEEEEENS_10bfloat16_tEfNS_4arch4Sm80ELb0ELb1ELb1ELb1ELb1ELb0ELb0ELb0ELi2ELi4ELi4ELi4ELb0EEENS1_24CollectiveEpilogueBwdGQAISA_fSD_Li256ELb1ELb1EEENS1_19SingleTileSchedulerILb1ELb0ELb0ELi128EEEEEEEEEvNT_6ParamsE$_ZN4cute5tupleIJNS0_IJNS_1CILi1EEENS1_ILi2EEES3_EEENS0_IJS2_NS1_ILi256EEEiEEEEEC2ERKS4_RKS6_,@function
        .size           $_ZN7cutlass13device_kernelIN5flash19enable_sm80_to_sm89INS1_16FlashAttnBwdSm80INS1_25CollectiveMainloopBwdSm80ILi2ELi2EN4cute5tupleIJNS5_1CILi128EEES8_NS7_ILi64EEEEEENS_10bfloat16_tEfNS_4arch4Sm80ELb0ELb1ELb1ELb1ELb1ELb0ELb0ELb0ELi2ELi4ELi4ELi4ELb0EEENS1_24CollectiveEpilogueBwdGQAISA_fSD_Li256ELb1ELb1EEENS1_19SingleTileSchedulerILb1ELb0ELb0ELi128EEEEEEEEEvNT_6ParamsE$_ZN4cute5tupleIJNS0_IJNS_1CILi1EEENS1_ILi2EEES3_EEENS0_IJS2_NS1_ILi256EEEiEEEEEC2ERKS4_RKS6_,($_ZN7cutlass13device_kernelIN5flash19enable_sm80_to_sm89INS1_16FlashAttnBwdSm80INS1_25CollectiveMainloopBwdSm80ILi2ELi2EN4cute5tupleIJNS5_1CILi128EEES8_NS7_ILi64EEEEEENS_10bfloat16_tEfNS_4arch4Sm80ELb0ELb1ELb1ELb1ELb1ELb0ELb0ELb0ELi2ELi4ELi4ELi4ELb0EEENS1_24CollectiveEpilogueBwdGQAISA_fSD_Li256ELb1ELb1EEENS1_19SingleTileSchedulerILb1ELb0ELb0ELi128EEEEEEEEEvNT_6ParamsE$_ZN4cute5tupleIJNS0_IJNS_1CILi2EEEEEENS0_IJiEEEEEC2ERKS3_RKS4_ - $_ZN7cutlass13device_kernelIN5flash19enable_sm80_to_sm89INS1_16FlashAttnBwdSm80INS1_25CollectiveMainloopBwdSm80ILi2ELi2EN4cute5tupleIJNS5_1CILi128EEES8_NS7_ILi64EEEEEENS_10bfloat16_tEfNS_4arch4Sm80ELb0ELb1ELb1ELb1ELb1ELb0ELb0ELb0ELi2ELi4ELi4ELi4ELb0EEENS1_24CollectiveEpilogueBwdGQAISA_fSD_Li256ELb1ELb1EEENS1_19SingleTileSchedulerILb1ELb0ELb0ELi128EEEEEEEEEvNT_6ParamsE$_ZN4cute5tupleIJNS0_IJNS_1CILi1EEENS1_ILi2EEES3_EEENS0_IJS2_NS1_ILi256EEEiEEEEEC2ERKS4_RKS6_)
$_ZN7cutlass13device_kernelIN5flash19enable_sm80_to_sm89INS1_16FlashAttnBwdSm80INS1_25CollectiveMainloopBwdSm80ILi2ELi2EN4cute5tupleIJNS5_1CILi128EEES8_NS7_ILi64EEEEEENS_10bfloat16_tEfNS_4arch4Sm80ELb0ELb1ELb1ELb1ELb1ELb0ELb0ELb0ELi2ELi4ELi4ELi4ELb0EEENS1_24CollectiveEpilogueBwdGQAISA_fSD_Li256ELb1ELb1EEENS1_19SingleTileSchedulerILb1ELb0ELb0ELi128EEEEEEEEEvNT_6ParamsE$_ZN4cute5tupleIJNS0_IJNS_1CILi1EEENS1_ILi2EEES3_EEENS0_IJS2_NS1_ILi256EEEiEEEEEC2ERKS4_RKS6_:
[----:B------:R-:W-:Y:S02]  /*ad20*/  MOV R4, 0xad40 ;  /* 0x0000ad4000047802 */ /* 0x000fe40000000f00 */
[----:B------:R-:W-:Y:S05]  /*ad30*/  CALL.REL.NOINC `($_ZN7cutlass13device_kernelIN5flash19enable_sm80_to_sm89INS1_16FlashAttnBwdSm80INS1_25CollectiveMainloopBwdSm80ILi2ELi2EN4cute5tupleIJNS5_1CILi128EEES8_NS7_ILi64EEEEEENS_10bfloat16_tEfNS_4arch4Sm80ELb0ELb1ELb1ELb1ELb1ELb0ELb0ELb0ELi2ELi4ELi4ELi4ELb0EEENS1_24CollectiveEpilogueBwdGQAISA_fSD_Li256ELb1ELb1EEENS1_19SingleTileSchedulerILb1ELb0ELb0ELi128EEEEEEEEEvNT_6ParamsE$_ZN4cute3eso3ESOILb1ELb0EJNS_5tupleIJNS_1CILi1EEENS3_ILi2EEES5_EEENS2_IJS4_NS3_ILi256EEEiEEEEEC2ERKS6_RKS8_) ;  /* 0xffffde4000007944 */ /* 0x000fea0003c3ffff */
[----:B------:R-:W-:-:S04]  /*ad40*/  MOV R7, 0x0 ;  /* 0x0000000000077802 */ /* 0x000fc80000000f00 */
[----:B------:R-:W-:Y:S05]  /*ad50*/  RET.REL.NODEC R6 `(_ZN7cutlass13device_kernelIN5flash19enable_sm80_to_sm89INS1_16FlashAttnBwdSm80INS1_25CollectiveMainloopBwdSm80ILi2ELi2EN4cute5tupleIJNS5_1CILi128EEES8_NS7_ILi64EEEEEENS_10bfloat16_tEfNS_4arch4Sm80ELb0ELb1ELb1ELb1ELb1ELb0ELb0ELb0ELi2ELi4ELi4ELi4ELb0EEENS1_24CollectiveEpilogueBwdGQAISA_fSD_Li256ELb1ELb1EEENS1_19SingleTileSchedulerILb1ELb0ELb0ELi128EEEEEEEEEvNT_6ParamsE) ;  /* 0xffff52a006007950 */ /* 0x000fea0003c3ffff */
        .type           $_ZN7cutlass13device_kernelIN5flash19enable_sm80_to_sm89INS1_16FlashAttnBwdSm80INS1_25CollectiveMainloopBwdSm80ILi2ELi2EN4cute5tupleIJNS5_1CILi128EEES8_NS7_ILi64EEEEEENS_10bfloat16_tEfNS_4arch4Sm80ELb0ELb1ELb1ELb1ELb1ELb0ELb0ELb0ELi2ELi4ELi4ELi4ELb0EEENS1_24CollectiveEpilogueBwdGQAISA_fSD_Li256ELb1ELb1EEENS1_19SingleTileSchedulerILb1ELb0ELb0ELi128EEEEEEEEEvNT_6ParamsE$_ZN4cute5tupleIJNS0_IJNS_1CILi2EEEEEENS0_IJiEEEEEC2ERKS3_RKS4_,@function
        .size           $_ZN7cutlass13device_kernelIN5flash19enable_sm80_to_sm89INS1_16FlashAttnBwdSm80INS1_25CollectiveMainloopBwdSm80ILi2ELi2EN4cute5tupleIJNS5_1CILi128EEES8_NS7_ILi64EEEEEENS_10bfloat16_tEfNS_4arch4Sm80ELb0ELb1ELb1ELb1ELb1ELb0ELb0ELb0ELi2ELi4ELi4ELi4ELb0EEENS1_24CollectiveEpilogueBwdGQAISA_fSD_Li256ELb1ELb1EEENS1_19SingleTileSchedulerILb1ELb0ELb0ELi128EEEEEEEEEvNT_6ParamsE$_ZN4cute5tupleIJNS0_IJNS_1CILi2EEEEEENS0_IJiEEEEEC2ERKS3_RKS4_,($_ZN7cutlass13device_kernelIN5flash19enable_sm80_to_sm89INS1_16FlashAttnBwdSm80INS1_25CollectiveMainloopBwdSm80ILi2ELi2EN4cute5tupleIJNS5_1CILi128EEES8_NS7_ILi64EEEEEENS_10bfloat16_tEfNS_4arch4Sm80ELb0ELb1ELb1ELb1ELb1ELb0ELb0ELb0ELi2ELi4ELi4ELi4ELb0EEENS1_24CollectiveEpilogueBwdGQAISA_fSD_Li256ELb1ELb1EEENS1_19SingleTileSchedulerILb1ELb0ELb0ELi128EEEEEEEEEvNT_6ParamsE$_ZN4cute5tupleIJNS0_IJNS_1CILi2EEES2_EEENS0_IJNS1_ILi1EEEiEEEEEC2ERKS3_RKS5_ - $_ZN7cutlass13device_kernelIN5flash19enable_sm80_to_sm89INS1_16FlashAttnBwdSm80INS1_25CollectiveMainloopBwdSm80ILi2ELi2EN4cute5tupleIJNS5_1CILi128EEES8_NS7_ILi64EEEEEENS_10bfloat16_tEfNS_4arch4Sm80ELb0ELb1ELb1ELb1ELb1ELb0ELb0ELb0ELi2ELi4ELi4ELi4ELb0EEENS1_24CollectiveEpilogueBwdGQAISA_fSD_Li256ELb1ELb1EEENS1_19SingleTileSchedulerILb1ELb0ELb0ELi128EEEEEEEEEvNT_6ParamsE$_ZN4cute5tupleIJNS0_IJNS_1CILi2EEEEEENS0_IJiEEEEEC2ERKS3_RKS4_)
$_ZN7cutlass13device_kernelIN5flash19enable_sm80_to_sm89INS1_16FlashAttnBwdSm80INS1_25CollectiveMainloopBwdSm80ILi2ELi2EN4cute5tupleIJNS5_1CILi128EEES8_NS7_ILi64EEEEEENS_10bfloat16_tEfNS_4arch4Sm80ELb0ELb1ELb1ELb1ELb1ELb0ELb0ELb0ELi2ELi4ELi4ELi4ELb0EEENS1_24CollectiveEpilogueBwdGQAISA_fSD_Li256ELb1ELb1EEENS1_19SingleTileSchedulerILb1ELb0ELb0ELi128EEEEEEEEEvNT_6ParamsE$_ZN4cute5tupleIJNS0_IJNS_1CILi2EEEEEENS0_IJiEEEEEC2ERKS3_RKS4_:
[----:B------:R-:W-:Y:S02]  /*ad60*/  MOV R6, 0xad80 ;  /* 0x0000ad8000067802 */ /* 0x000fe40000000f00 */
[----:B------:R-:W-:Y:S05]  /*ad70*/  CALL.REL.NOINC `($_ZN7cutlass13device_kernelIN5flash19enable_sm80_to_sm89INS1_16FlashAttnBwdSm80INS1_25CollectiveMainloopBwdSm80ILi2ELi2EN4cute5tupleIJNS5_1CILi128EEES8_NS7_ILi64EEEEEENS_10bfloat16_tEfNS_4arch4Sm80ELb0ELb1ELb1ELb1ELb1ELb0ELb0ELb0ELi2ELi4ELi4ELi4ELb0EEENS1_24CollectiveEpilogueBwdGQAISA_fSD_Li256ELb1ELb1EEENS1_19SingleTileSchedulerILb1ELb0ELb0ELi128EEEEEEEEEvNT_6ParamsE$_ZN4cute3eso3ESOILb1ELb0EJNS_5tupleIJNS_1CILi2EEEEEENS2_IJiEEEEEC2ERKS5_RKS6_) ;  /* 0xffffde4000007944 */ /* 0x000fea0003c3ffff */
[----:B------:R-:W-:-:S04]  /*ad80*/  MOV R5, 0x0 ;  /* 0x0000000000057802 */ /* 0x000fc80000000f00 */
[----:B------:R-:W-:Y:S05]  /*ad90*/  RET.REL.NODEC R4 `(_ZN7cutlass13device_kernelIN5flash19enable_sm80_to_sm89INS1_16FlashAttnBwdSm80INS1_25CollectiveMainloopBwdSm80ILi2ELi2EN4cute5tupleIJNS5_1CILi128EEES8_NS7_ILi64EEEEEENS_10bfloat16_tEfNS_4arch4Sm80ELb0ELb1ELb1ELb1ELb1ELb0ELb0ELb0ELi2ELi4ELi4ELi4ELb0EEENS1_24CollectiveEpilogueBwdGQAISA_fSD_Li256ELb1ELb1EEENS1_19SingleTileSchedulerILb1ELb0ELb0ELi128EEEEEEEEEvNT_6ParamsE) ;  /* 0xffff526004007950 */ /* 0x000fea0003c3ffff */
        .type           $_ZN7cutlass13device_kernelIN5flash19enable_sm80_to_sm89INS1_16FlashAttnBwdSm80INS1_25CollectiveMainloopBwdSm80ILi2ELi2EN4cute5tupleIJNS5_1CILi128EEES8_NS7_ILi64EEEEEENS_10bfloat16_tEfNS_4arch4Sm80ELb0ELb1ELb1ELb1ELb1ELb0ELb0ELb0ELi2ELi4ELi4ELi4ELb0EEENS1_24CollectiveEpilogueBwdGQAISA_fSD_Li256ELb1ELb1EEENS1_19SingleTileSchedulerILb1ELb0ELb0ELi128EEEEEEEEEvNT_6ParamsE$_ZN4cute5tupleIJNS0_IJNS_1CILi2EEES2_EEENS0_IJNS1_ILi1EEEiEEEEEC2ERKS3_RKS5_,@function
        .size           $_ZN7cutlass13device_kernelIN5flash19enable_sm80_to_sm89INS1_16FlashAttnBwdSm80INS1_25CollectiveMainloopBwdSm80ILi2ELi2EN4cute5tupleIJNS5_1CILi128EEES8_NS7_ILi64EEEEEENS_10bfloat16_tEfNS_4arch4Sm80ELb0ELb1ELb1ELb1ELb1ELb0ELb0ELb0ELi2ELi4ELi4ELi4ELb0EEENS1_24CollectiveEpilogueBwdGQAISA_fSD_Li256ELb1ELb1EEENS1_19SingleTileSchedulerILb1ELb0ELb0ELi128EEEEEEEEEvNT_6ParamsE$_ZN4cute5tupleIJNS0_IJNS_1CILi2EEES2_EEENS0_IJNS1_ILi1EEEiEEEEEC2ERKS3_RKS5_,($_ZN7cutlass13device_kernelIN5flash19enable_sm80_to_sm89INS1_16FlashAttnBwdSm80INS1_25CollectiveMainloopBwdSm80ILi2ELi2EN4cute5tupleIJNS5_1CILi128EEES8_NS7_ILi64EEEEEENS_10bfloat16_tEfNS_4arch4Sm80ELb0ELb1ELb1ELb1ELb1ELb0ELb0ELb0ELi2ELi4ELi4ELi4ELb0EEENS1_24CollectiveEpilogueBwdGQAISA_fSD_Li256ELb1ELb1EEENS1_19SingleTileSchedulerILb1ELb0ELb0ELi128EEEEEEEEEvNT_6ParamsE$_ZN4cute5tupleIJNS0_IJNS_1CILi2EEES2_EEENS0_IJiNS1_ILi4096EEEEEEEEC2ERKS3_RKS5_ - $_ZN7cutlass13device_kernelIN5flash19enable_sm80_to_sm89INS1_16FlashAttnBwdSm80INS1_25CollectiveMainloopBwdSm80ILi2ELi2EN4cute5tupleIJNS5_1CILi128EEES8_NS7_ILi64EEEEEENS_10bfloat16_tEfNS_4arch4Sm80ELb0ELb1ELb1ELb1ELb1ELb0ELb0ELb0ELi2ELi4ELi4ELi4ELb0EEENS1_24CollectiveEpilogueBwdGQAISA_fSD_Li256ELb1ELb1EEENS1_19SingleTileSchedulerILb1ELb0ELb0ELi128EEEEEEEEEvNT_6ParamsE$_ZN4cute5tupleIJNS0_IJNS_1CILi2EEES2_EEENS0_IJNS1_ILi1EEEiEEEEEC2ERKS3_RKS5_)
$_ZN7cutlass13device_kernelIN5flash19enable_sm80_to_sm89INS1_16FlashAttnBwdSm80INS1_25CollectiveMainloopBwdSm80ILi2ELi2EN4cute5tupleIJNS5_1CILi128EEES8_NS7_ILi64EEEEEENS_10bfloat16_tEfNS_4arch4Sm80ELb0ELb1ELb1ELb1ELb1ELb0ELb0ELb0ELi2ELi4ELi4ELi4ELb0EEENS1_24CollectiveEpilogueBwdGQAISA_fSD_Li256ELb1ELb1EEENS1_19SingleTileSchedulerILb1ELb0ELb0ELi128EEEEEEEEEvNT_6ParamsE$_ZN4cute5tupleIJNS0_IJNS_1CILi2EEES2_EEENS0_IJNS1_ILi1EEEiEEEEEC2ERKS3_RKS5_:
[----:B------:R-:W-:Y:S02]  /*ada0*/  MOV R4, 0xadc0 ;  /* 0x0000adc000047802 */ /* 0x000fe40000000f00 */
[----:B------:R-:W-:Y:S05]  /*adb0*/  CALL.REL.NOINC `($_ZN7cutlass13device_kernelIN5flash19enable_sm80_to_sm89INS1_16FlashAttnBwdSm80INS1_25CollectiveMainloopBwdSm80ILi2ELi2EN4cute5tupleIJNS5_1CILi128EEES8_NS7_ILi64EEEEEENS_10bfloat16_tEfNS_4arch4Sm80ELb0ELb1ELb1ELb1ELb1ELb0ELb0ELb0ELi2ELi4ELi4ELi4ELb0EEENS1_24CollectiveEpilogueBwdGQAISA_fSD_Li256ELb1ELb1EEENS1_19SingleTileSchedulerILb1ELb0ELb0ELi128EEEEEEEEEvNT_6ParamsE$_ZN4cute3eso3ESOILb1ELb0EJNS_5tupleIJNS_1CILi2EEES4_EEENS2_IJNS3_ILi1EEEiEEEEEC2ERKS5_RKS7_) ;  /* 0xffffded000007944 */ /* 0x000fea0003c3ffff */
[----:B------:R-:W-:-:S04]  /*adc0*/  MOV R7, 0x0 ;  /* 0x0000000000077802 */ /* 0x000fc80000000f00 */
[----:B------:R-:W-:Y:S05]  /*add0*/  RET.REL.NODEC R6 `(_ZN7cutlass13device_kernelIN5flash19enable_sm80_to_sm89INS1_16FlashAttnBwdSm80INS1_25CollectiveMainloopBwdSm80ILi2ELi2EN4cute5tupleIJNS5_1CILi128EEES8_NS7_ILi64EEEEEENS_10bfloat16_tEfNS_4arch4Sm80ELb0ELb1ELb1ELb1ELb1ELb0ELb0ELb0ELi2ELi4ELi4ELi4ELb0EEENS1_24CollectiveEpilogueBwdGQAISA_fSD_Li256ELb1ELb1EEENS1_19SingleTileSchedulerILb1ELb0ELb0ELi128EEEEEEEEEvNT_6ParamsE) ;  /* 0xffff522006007950 */ /* 0x000fea0003c3ffff */
        .type           $_ZN7cutlass13device_kernelIN5flash19enable_sm80_to_sm89INS1_16FlashAttnBwdSm80INS1_25CollectiveMainloopBwdSm80ILi2ELi2EN4cute5tupleIJNS5_1CILi128EEES8_NS7_ILi64EEEEEENS_10bfloat16_tEfNS_4arch4Sm80ELb0ELb1ELb1ELb1ELb1ELb0ELb0ELb0ELi2ELi4ELi4ELi4ELb0EEENS1_24CollectiveEpilogueBwdGQAISA_fSD_Li256ELb1ELb1EEENS1_19SingleTileSchedulerILb1ELb0ELb0ELi128EEEEEEEEEvNT_6ParamsE$_ZN4cute5tupleIJNS0_IJNS_1CILi2EEES2_EEENS0_IJiNS1_ILi4096EEEEEEEEC2ERKS3_RKS5_,@function
        .size           $_ZN7cutlass13device_kernelIN5flash19enable_sm80_to_sm89INS1_16FlashAttnBwdSm80INS1_25CollectiveMainloopBwdSm80ILi2ELi2EN4cute5tupleIJNS5_1CILi128EEES8_NS7_ILi64EEEEEENS_10bfloat16_tEfNS_4arch4Sm80ELb0ELb1ELb1ELb1ELb1ELb0ELb0ELb0ELi2ELi4ELi4ELi4ELb0EEENS1_24CollectiveEpilogueBwdGQAISA_fSD_Li256ELb1ELb1EEENS1_19SingleTileSchedulerILb1ELb0ELb0ELi128EEEEEEEEEvNT_6ParamsE$_ZN4cute5tupleIJNS0_IJNS_1CILi2EEES2_EEENS0_IJiNS1_ILi4096EEEEEEEEC2ERKS3_RKS5_,($_ZN7cutlass13device_kernelIN5flash19enable_sm80_to_sm89INS1_16FlashAttnBwdSm80INS1_25CollectiveMainloopBwdSm80ILi2ELi2EN4cute5tupleIJNS5_1CILi128EEES8_NS7_ILi64EEEEEENS_10bfloat16_tEfNS_4arch4Sm80ELb0ELb1ELb1ELb1ELb1ELb0ELb0ELb0ELi2ELi4ELi4ELi4ELb0EEENS1_24CollectiveEpilogueBwdGQAISA_fSD_Li256ELb1ELb1EEENS1_19SingleTileSchedulerILb1ELb0ELb0ELi128EEEEEEEEEvNT_6ParamsE$_ZN4cute5tupleIJNS0_IJNS_1CILi2EEES2_EEENS0_IJiNS1_ILi512EEEEEEEEC2ERKS3_RKS5_ - $_ZN7cutlass13device_kernelIN5flash19enable_sm80_to_sm89INS1_16FlashAttnBwdSm80INS1_25CollectiveMainloopBwdSm80ILi2ELi2EN4cute5tupleIJNS5_1CILi128EEES8_NS7_ILi64EEEEEENS_10bfloat16_tEfNS_4arch4Sm80ELb0ELb1ELb1ELb1ELb1ELb0ELb0ELb0ELi2ELi4ELi4ELi4ELb0EEENS1_24CollectiveEpilogueBwdGQAISA_fSD_Li256ELb1ELb1EEENS1_19SingleTileSchedulerILb1ELb0ELb0ELi128EEEEEEEEEvNT_6ParamsE$_ZN4cute5tupleIJNS0_IJNS_1CILi2EEES2_EEENS0_IJiNS1_ILi4096EEEEEEEEC2ERKS3_RKS5_)
$_ZN7cutlass13device_kernelIN5flash19enable_sm80_to_sm89INS1_16FlashAttnBwdSm80INS1_25CollectiveMainloopBwdSm80ILi2ELi2EN4cute5tupleIJNS5_1CILi128EEES8_NS7_ILi64EEEEEENS_10bfloat16_tEfNS_4arch4Sm80ELb0ELb1ELb1ELb1ELb1ELb0ELb0ELb0ELi2ELi4ELi4ELi4ELb0EEENS1_24CollectiveEpilogueBwdGQAISA_fSD_Li256ELb1ELb1EEENS1_19SingleTileSchedulerILb1ELb0ELb0ELi128EEEEEEEEEvNT_6ParamsE$_ZN4cute5tupleIJNS0_IJNS_1CILi2EEES2_EEENS0_IJiNS1_ILi4096EEEEEEEEC2ERKS3_RKS5_:
[----:B------:R-:W-:Y:S02]  /*ade0*/  MOV R4, 0xae00 ;  /* 0x0000ae0000047802 */ /* 0x000fe40000000f00 */
[----:B------:R-:W-:Y:S05]  /*adf0*/  CALL.REL.NOINC `($_ZN7cutlass13device_kernelIN5flash19enable_sm80_to_sm89INS1_16FlashAttnBwdSm80INS1_25CollectiveMainloopBwdSm80ILi2ELi2EN4cute5tupleIJNS5_1CILi128EEES8_NS7_ILi64EEEEEENS_10bfloat16_tEfNS_4arch4Sm80ELb0ELb1ELb1ELb1ELb1ELb0ELb0ELb0ELi2ELi4ELi4ELi4ELb0EEENS1_24CollectiveEpilogueBwdGQAISA_fSD_Li256ELb1ELb1EEENS1_19SingleTileSchedulerILb1ELb0ELb0ELi128EEEEEEEEEvNT_6ParamsE$_ZN4cute3eso3ESOILb1ELb0EJNS_5tupleIJNS_1CILi2EEES4_EEENS2_IJiNS3_ILi4096EEEEEEEEC2ERKS5_RKS7_) ;  /* 0xffffded000007944 */ /* 0x000fea0003c3ffff */
[----:B------:R-:W-:-:S04]  /*ae00*/  MOV R7, 0x0 ;  /* 0x0000000000077802 */ /* 0x000fc80000000f00 */
[----:B------:R-:W-:Y:S05]  /*ae10*/  RET.REL.NODEC R6 `(_ZN7cutlass13device_kernelIN5flash19enable_sm80_to_sm89INS1_16FlashAttnBwdSm80INS1_25CollectiveMainloopBwdSm80ILi2ELi2EN4cute5tupleIJNS5_1CILi128EEES8_NS7_ILi64EEEEEENS_10bfloat16_tEfNS_4arch4Sm80ELb0ELb1ELb1ELb1ELb1ELb0ELb0ELb0ELi2ELi4ELi4ELi4ELb0EEENS1_24CollectiveEpilogueBwdGQAISA_fSD_Li256ELb1ELb1EEENS1_19SingleTileSchedulerILb1ELb0ELb0ELi128EEEEEEEEEvNT_6ParamsE) ;  /* 0xffff51e006007950 */ /* 0x000fea0003c3ffff */
        .type           $_ZN7cutlass13device_kernelIN5flash19enable_sm80_to_sm89INS1_16FlashAttnBwdSm80INS1_25CollectiveMainloopBwdSm80ILi2ELi2EN4cute5tupleIJNS5_1CILi128EEES8_NS7_ILi64EEEEEENS_10bfloat16_tEfNS_4arch4Sm80ELb0ELb1ELb1ELb1ELb1ELb0ELb0ELb0ELi2ELi4ELi4ELi4ELb0EEENS1_24CollectiveEpilogueBwdGQAISA_fSD_Li256ELb1ELb1EEENS1_19SingleTileSchedulerILb1ELb0ELb0ELi128EEEEEEEEEvNT_6ParamsE$_ZN4cute5tupleIJNS0_IJNS_1CILi2EEES2_EEENS0_IJiNS1_ILi512EEEEEEEEC2ERKS3_RKS5_,@function
        .size           $_ZN7cutlass13device_kernelIN5flash19enable_sm80_to_sm89INS1_16FlashAttnBwdSm80INS1_25CollectiveMainloopBwdSm80ILi2ELi2EN4cute5tupleIJNS5_1CILi128EEES8_NS7_ILi64EEEEEENS_10bfloat16_tEfNS_4arch4Sm80ELb0ELb1ELb1ELb1ELb1ELb0ELb0ELb0ELi2ELi4ELi4ELi4ELb0EEENS1_24CollectiveEpilogueBwdGQAISA_fSD_Li256ELb1ELb1EEENS1_19SingleTileSchedulerILb1ELb0ELb0ELi128EEEEEEEEEvNT_6ParamsE$_ZN4cute5tupleIJNS0_IJNS_1CILi2EEES2_EEENS0_IJiNS1_ILi512EEEEEEEEC2ERKS3_RKS5_,($_ZN7cutlass13device_kernelIN5flash19enable_sm80_to_sm89INS1_16FlashAttnBwdSm80INS1_25CollectiveMainloopBwdSm80ILi2ELi2EN4cute5tupleIJNS5_1CILi128EEES8_NS7_ILi64EEEEEENS_10bfloat16_tEfNS_4arch4Sm80ELb0ELb1ELb1ELb1ELb1ELb0ELb0ELb0ELi2ELi4ELi4ELi4ELb0EEENS1_24CollectiveEpilogueBwdGQAISA_fSD_Li256ELb1ELb1EEENS1_19SingleTileSchedulerILb1ELb0ELb0ELi128EEEEEEEEEvNT_6ParamsE$_ZN4cute5tupleIJNS0_IJNS_1CILi2EEES2_EEENS0_IJiiEEEEEC2ERKS3_RKS4_ - $_ZN7cutlass13device_kernelIN5flash19enable_sm80_to_sm89INS1_16FlashAttnBwdSm80INS1_25CollectiveMainloopBwdSm80ILi2ELi2EN4cute5tupleIJNS5_1CILi128EEES8_NS7_ILi64EEEEEENS_10bfloat16_tEfNS_4arch4Sm80ELb0ELb1ELb1ELb1ELb1ELb0ELb0ELb0ELi2ELi4ELi4ELi4ELb0EEENS1_24CollectiveEpilogueBwdGQAISA_fSD_Li256ELb1ELb1EEENS1_19SingleTileSchedulerILb1ELb0ELb0ELi128EEEEEEEEEvNT_6ParamsE$_ZN4cute5tupleIJNS0_IJNS_1CILi2EEES2_EEENS0_IJiNS1_ILi512EEEEEEEEC2ERKS3_RKS5_)
$_ZN7cutlass13device_kernelIN5flash19enable_sm80_to_sm89INS1_16FlashAttnBwdSm80INS1_25CollectiveMainloopBwdSm80ILi2ELi2EN4cute5tupleIJNS5_1CILi128EEES8_NS7_ILi64EEEEEENS_10bfloat16_tEfNS_4arch4Sm80ELb0ELb1ELb1ELb1ELb1ELb0ELb0ELb0ELi2ELi4ELi4ELi4ELb0EEENS1_24CollectiveEpilogueBwdGQAISA_fSD_Li256ELb1ELb1EEENS1_19SingleTileSchedulerILb1ELb0ELb0ELi128EEEEEEEEEvNT_6ParamsE$_ZN4cute5tupleIJNS0_IJNS_1CILi2EEES2_EEENS0_IJiNS1_ILi512EEEEEEEEC2ERKS3_RKS5_:
[----:B------:R-:W-:Y:S02]  /*ae20*/  MOV R4, 0xae40 ;  /* 0x0000ae4000047802 */ /* 0x000fe40000000f00 */
[----:B------:R-:W-:Y:S05]  /*ae30*/  CALL.REL.NOINC `($_ZN7cutlass13device_kernelIN5flash19enable_sm80_to_sm89INS1_16FlashAttnBwdSm80INS1_25CollectiveMainloopBwdSm80ILi2ELi2EN4cute5tupleIJNS5_1CILi128EEES8_NS7_ILi64EEEEEENS_10bfloat16_tEfNS_4arch4Sm80ELb0ELb1ELb1ELb1ELb1ELb0ELb0ELb0ELi2ELi4ELi4ELi4ELb0EEENS1_24CollectiveEpilogueBwdGQAISA_fSD_Li256ELb1ELb1EEENS1_19SingleTileSchedulerILb1ELb0ELb0ELi128EEEEEEEEEvNT_6ParamsE$_ZN4cute3eso3ESOILb1ELb0EJNS_5tupleIJNS_1CILi2EEES4_EEENS2_IJiNS3_ILi512EEEEEEEEC2ERKS5_RKS7_) ;  /* 0xffffded000007944 */ /* 0x000fea0003c3ffff */
[----:B------:R-:W-:-:S04]  /*ae40*/  MOV R7, 0x0 ;  /* 0x0000000000077802 */ /* 0x000fc80000000f00 */
[----:B------:R-:W-:Y:S05]  /*ae50*/  RET.REL.NODEC R6 `(_ZN7cutlass13device_kernelIN5flash19enable_sm80_to_sm89INS1_16FlashAttnBwdSm80INS1_25CollectiveMainloopBwdSm80ILi2ELi2EN4cute5tupleIJNS5_1CILi128EEES8_NS7_ILi64EEEEEENS_10bfloat16_tEfNS_4arch4Sm80ELb0ELb1ELb1ELb1ELb1ELb0ELb0ELb0ELi2ELi4ELi4ELi4ELb0EEENS1_24CollectiveEpilogueBwdGQAISA_fSD_Li256ELb1ELb1EEENS1_19SingleTileSchedulerILb1ELb0ELb0ELi128EEEEEEEEEvNT_6ParamsE) ;  /* 0xffff51a006007950 */ /* 0x000fea0003c3ffff */
        .type           $_ZN7cutlass13device_kernelIN5flash19enable_sm80_to_sm89INS1_16FlashAttnBwdSm80INS1_25CollectiveMainloopBwdSm80ILi2ELi2EN4cute5tupleIJNS5_1CILi128EEES8_NS7_ILi64EEEEEENS_10bfloat16_tEfNS_4arch4Sm80ELb0ELb1ELb1ELb1ELb1ELb0ELb0ELb0ELi2ELi4ELi4ELi4ELb0EEENS1_24CollectiveEpilogueBwdGQAISA_fSD_Li256ELb1ELb1EEENS1_19SingleTileSchedulerILb1ELb0ELb0ELi128EEEEEEEEEvNT_6ParamsE$_ZN4cute5tupleIJNS0_IJNS_1CILi2EEES2_EEENS0_IJiiEEEEEC2ERKS3_RKS4_,@function
        .size           $_ZN7cutlass13device_kernelIN5flash19enable_sm80_to_sm89INS1_16FlashAttnBwdSm80INS1_25CollectiveMainloopBwdSm80ILi2ELi2EN4cute5tupleIJNS5_1CILi128EEES8_NS7_ILi64EEEEEENS_10bfloat16_tEfNS_4arch4Sm80ELb0ELb1ELb1ELb1ELb1ELb0ELb0ELb0ELi2ELi4ELi4ELi4ELb0EEENS1_24CollectiveEpilogueBwdGQAISA_fSD_Li256ELb1ELb1EEENS1_19SingleTileSchedulerILb1ELb0ELb0ELi128EEEEEEEEEvNT_6ParamsE$_ZN4cute5tupleIJNS0_IJNS_1CILi2EEES2_EEENS0_IJiiEEEEEC2ERKS3_RKS4_,($_ZN7cutlass13device_kernelIN5flash19enable_sm80_to_sm89INS1_16FlashAttnBwdSm80INS1_25CollectiveMainloopBwdSm80ILi2ELi2EN4cute5tupleIJNS5_1CILi128EEES8_NS7_ILi64EEEEEENS_10bfloat16_tEfNS_4arch4Sm80ELb0ELb1ELb1ELb1ELb1ELb0ELb0ELb0ELi2ELi4ELi4ELi4ELb0EEENS1_24CollectiveEpilogueBwdGQAISA_fSD_Li256ELb1ELb1EEENS1_19SingleTileSchedulerILb1ELb0ELb0ELi128EEEEEEEEEvNT_6ParamsE$_ZN4cute5tupleIJNS0_IJNS_1CILi2EEES2_S2_EEENS0_IJNS1_ILi1EEENS1_ILi512EEEiEEEEEC2ERKS3_RKS6_ - $_ZN7cutlass13device_kernelIN5flash19enable_sm80_to_sm89INS1_16FlashAttnBwdSm80INS1_25CollectiveMainloopBwdSm80ILi2ELi2EN4cute5tupleIJNS5_1CILi128EEES8_NS7_ILi64EEEEEENS_10bfloat16_tEfNS_4arch4Sm80ELb0ELb1ELb1ELb1ELb1ELb0ELb0ELb0ELi2ELi4ELi4ELi4ELb0EEENS1_24CollectiveEpilogueBwdGQAISA_fSD_Li256ELb1ELb1EEENS1_19SingleTileSchedulerILb1ELb0ELb0ELi128EEEEEEEEEvNT_6ParamsE$_ZN4cute5tupleIJNS0_IJNS_1CILi2EEES2_EEENS0_IJiiEEEEEC2ERKS3_RKS4_)
$_ZN7cutlass13device_kernelIN5flash19enable_sm80_to_sm89INS1_16FlashAttnBwdSm80INS1_25CollectiveMainloopBwdSm80ILi2ELi2EN4cute5tupleIJNS5_1CILi128EEES8_NS7_ILi64EEEEEENS_10bfloat16_tEfNS_4arch4Sm80ELb0ELb1ELb1ELb1ELb1ELb0ELb0ELb0ELi2ELi4ELi4ELi4ELb0EEENS1_24CollectiveEpilogueBwdGQAISA_fSD_Li256ELb1ELb1EEENS1_19SingleTileSchedulerILb1ELb0ELb0ELi128EEEEEEEEEvNT_6ParamsE$_ZN4cute5tupleIJNS0_IJNS_1CILi2EEES2_EEENS0_IJiiEEEEEC2ERKS3_RKS4_:
[----:B------:R-:W-:Y:S02]  /*ae60*/  MOV R4, 0xae80 ;  /* 0x0000ae8000047802 */ /* 0x000fe40000000f00 */
[----:B------:R-:W-:Y:S05]  /*ae70*/  CALL.REL.NOINC `($_ZN7cutlass13device_kernelIN5flash19enable_sm80_to_sm89INS1_16FlashAttnBwdSm80INS1_25CollectiveMainloopBwdSm80ILi2ELi2EN4cute5tupleIJNS5_1CILi128EEES8_NS7_ILi64EEEEEENS_10bfloat16_tEfNS_4arch4Sm80ELb0ELb1ELb1ELb1ELb1ELb0ELb0ELb0ELi2ELi4ELi4ELi4ELb0EEENS1_24CollectiveEpilogueBwdGQAISA_fSD_Li256ELb1ELb1EEENS1_19SingleTileSchedulerILb1ELb0ELb0ELi128EEEEEEEEEvNT_6ParamsE$_ZN4cute3eso3ESOILb1ELb0EJNS_5tupleIJNS_1CILi2EEES4_EEENS2_IJiiEEEEEC2ERKS5_RKS6_) ;  /* 0xffffded000007944 */ /* 0x000fea0003c3ffff */
[----:B-1----:R-:W-:Y:S02]  /*ae80*/  MOV R2, R6 ;  /* 0x0000000600027202 */ /* 0x002fe40000000f00 */
[----:B------:R-:W-:-:S04]  /*ae90*/  MOV R3, 0x0 ;  /* 0x0000000000037802 */ /* 0x000fc80000000f00 */
[----:B------:R-:W-:Y:S05]  /*aea0*/  RET.REL.NODEC R2 `(_ZN7cutlass13device_kernelIN5flash19enable_sm80_to_sm89INS1_16FlashAttnBwdSm80INS1_25CollectiveMainloopBwdSm80ILi2ELi2EN4cute5tupleIJNS5_1CILi128EEES8_NS7_ILi64EEEEEENS_10bfloat16_tEfNS_4arch4Sm80ELb0ELb1ELb1ELb1ELb1ELb0ELb0ELb0ELi2ELi4ELi4ELi4ELb0EEENS1_24CollectiveEpilogueBwdGQAISA_fSD_Li256ELb1ELb1EEENS1_19SingleTileSchedulerILb1ELb0ELb0ELi128EEEEEEEEEvNT_6ParamsE) ;  /* 0xffff515002007950 */ /* 0x000fea0003c3ffff */
        .type           $_ZN7cutlass13device_kernelIN5flash19enable_sm80_to_sm89INS1_16FlashAttnBwdSm80INS1_25CollectiveMainloopBwdSm80ILi2ELi2EN4cute5tupleIJNS5_1CILi128EEES8_NS7_ILi64EEEEEENS_10bfloat16_tEfNS_4arch4Sm80ELb0ELb1ELb1ELb1ELb1ELb0ELb0ELb0ELi2ELi4ELi4ELi4ELb0EEENS1_24CollectiveEpilogueBwdGQAISA_fSD_Li256ELb1ELb1EEENS1_19SingleTileSchedulerILb1ELb0ELb0ELi128EEEEEEEEEvNT_6ParamsE$_ZN4cute5tupleIJNS0_IJNS_1CILi2EEES2_S2_EEENS0_IJNS1_ILi1EEENS1_ILi512EEEiEEEEEC2ERKS3_RKS6_,@function
        .size           $_ZN7cutlass13device_kernelIN5flash19enable_sm80_to_sm89INS1_16FlashAttnBwdSm80INS1_25CollectiveMainloopBwdSm80ILi2ELi2EN4cute5tupleIJNS5_1CILi128EEES8_NS7_ILi64EEEEEENS_10bfloat16_tEfNS_4arch4Sm80ELb0ELb1ELb1ELb1ELb1ELb0ELb0ELb0ELi2ELi4ELi4ELi4ELb0EEENS1_24CollectiveEpilogueBwdGQAISA_fSD_Li256ELb1ELb1EEENS1_19SingleTileSchedulerILb1ELb0ELb0ELi128EEEEEEEEEvNT_6ParamsE$_ZN4cute5tupleIJNS0_IJNS_1CILi2EEES2_S2_EEENS0_IJNS1_ILi1EEENS1_ILi512EEEiEEEEEC2ERKS3_RKS6_,($_ZN7cutlass13device_kernelIN5flash19enable_sm80_to_sm89INS1_16FlashAttnBwdSm80INS1_25CollectiveMainloopBwdSm80ILi2ELi2EN4cute5tupleIJNS5_1CILi128EEES8_NS7_ILi64EEEEEENS_10bfloat16_tEfNS_4arch4Sm80ELb0ELb1ELb1ELb1ELb1ELb0ELb0ELb0ELi2ELi4ELi4ELi4ELb0EEENS1_24CollectiveEpilogueBwdGQAISA_fSD_Li256ELb1ELb1EEENS1_19SingleTileSchedulerILb1ELb0ELb0ELi128EEEEEEEEEvNT_6ParamsE$_ZN4cute5tupleIJNS0_IJNS_1CILi8EEENS0_IJNS1_ILi2EEES3_S3_EEENS1_ILi1EEES4_S5_EEENS0_IJS5_NS0_IJS2_iiEEENS1_ILi64EEENS0_IJiNS1_ILi144EEENS1_ILi288EEEEEENS1_ILi512EEEEEEEEC2ERKS6_RKSD_ - $_ZN7cutlass13device_kernelIN5flash19enable_sm80_to_sm89INS1_16FlashAttnBwdSm80INS1_25CollectiveMainloopBwdSm80ILi2ELi2EN4cute5tupleIJNS5_1CILi128EEES8_NS7_ILi64EEEEEENS_10bfloat16_tEfNS_4arch4Sm80ELb0ELb1ELb1ELb1ELb1ELb0ELb0ELb0ELi2ELi4ELi4ELi4ELb0EEENS1_24CollectiveEpilogueBwdGQAISA_fSD_Li256ELb1ELb1EEENS1_19SingleTileSchedulerILb1ELb0ELb0ELi128EEEEEEEEEvNT_6ParamsE$_ZN4cute5tupleIJNS0_IJNS_1CILi2EEES2_S2_EEENS0_IJNS1_ILi1EEENS1_ILi512EEEiEEEEEC2ERKS3_RKS6_)
$_ZN7cutlass13device_kernelIN5flash19enable_sm80_to_sm89INS1_16FlashAttnBwdSm80INS1_25CollectiveMainloopBwdSm80ILi2ELi2EN4cute5tupleIJNS5_1CILi128EEES8_NS7_ILi64EEEEEENS_10bfloat16_tEfNS_4arch4Sm80ELb0ELb1ELb1ELb1ELb1ELb0ELb0ELb0ELi2ELi4ELi4ELi4ELb0EEENS1_24CollectiveEpilogueBwdGQAISA_fSD_Li256ELb1ELb1EEENS1_19SingleTileSchedulerILb1ELb0ELb0ELi128EEEEEEEEEvNT_6ParamsE$_ZN4cute5tupleIJNS0_IJNS_1CILi2EEES2_S2_EEENS0_IJNS1_ILi1EEENS1_ILi512EEEiEEEEEC2ERKS3_RKS6_:
[----:B------:R-:W-:Y:S02]  /*aeb0*/  MOV R4, 0xaed0 ;  /* 0x0000aed000047802 */ /* 0x000fe40000000f00 */
[----:B------:R-:W-:Y:S05]  /*aec0*/  CALL.REL.NOINC `($_ZN7cutlass13device_kernelIN5flash19enable_sm80_to_sm89INS1_16FlashAttnBwdSm80INS1_25CollectiveMainloopBwdSm80ILi2ELi2EN4cute5tupleIJNS5_1CILi128EEES8_NS7_ILi64EEEEEENS_10bfloat16_tEfNS_4arch4Sm80ELb0ELb1ELb1ELb1ELb1ELb0ELb0ELb0ELi2ELi4ELi4ELi4ELb0EEENS1_24CollectiveEpilogueBwdGQAISA_fSD_Li256ELb1ELb1EEENS1_19SingleTileSchedulerILb1ELb0ELb0ELi128EEEEEEEEEvNT_6ParamsE$_ZN4cute3eso3ESOILb1ELb0EJNS_5tupleIJNS_1CILi2EEES4_S4_EEENS2_IJNS3_ILi1EEENS3_ILi512EEEiEEEEEC2ERKS5_RKS8_) ;  /* 0xffffdf3000007944 */ /* 0x000fea0003c3ffff */
[----:B------:R-:W-:-:S04]  /*aed0*/  MOV R7, 0x0 ;  /* 0x0000000000077802 */ /* 0x000fc80000000f00 */
[----:B------:R-:W-:Y:S05]  /*aee0*/  RET.REL.NODEC R6 `(_ZN7cutlass13device_kernelIN5flash19enable_sm80_to_sm89INS1_16FlashAttnBwdSm80INS1_25CollectiveMainloopBwdSm80ILi2ELi2EN4cute5tupleIJNS5_1CILi128EEES8_NS7_ILi64EEEEEENS_10bfloat16_tEfNS_4arch4Sm80ELb0ELb1ELb1ELb1ELb1ELb0ELb0ELb0ELi2ELi4ELi4ELi4ELb0EEENS1_24CollectiveEpilogueBwdGQAISA_fSD_Li256ELb1ELb1EEENS1_19SingleTileSchedulerILb1ELb0ELb0ELi128EEEEEEEEEvNT_6ParamsE) ;  /* 0xffff511006007950 */ /* 0x000fea0003c3ffff */
        .type           $_ZN7cutlass13device_kernelIN5flash19enable_sm80_to_sm89INS1_16FlashAttnBwdSm80INS1_25CollectiveMainloopBwdSm80ILi2ELi2EN4cute5tupleIJNS5_1CILi128EEES8_NS7_ILi64EEEEEENS_10bfloat16_tEfNS_4arch4Sm80ELb0ELb1ELb1ELb1ELb1ELb0ELb0ELb0ELi2ELi4ELi4ELi4ELb0EEENS1_24CollectiveEpilogueBwdGQAISA_fSD_Li256ELb1ELb1EEENS1_19SingleTileSchedulerILb1ELb0ELb0ELi128EEEEEEEEEvNT_6ParamsE$_ZN4cute5tupleIJNS0_IJNS_1CILi8EEENS0_IJNS1_ILi2EEES3_S3_EEENS1_ILi1EEES4_S5_EEENS0_IJS5_NS0_IJS2_iiEEENS1_ILi64EEENS0_IJiNS1_ILi144EEENS1_ILi288EEEEEENS1_ILi512EEEEEEEEC2ERKS6_RKSD_,@function
        .size           $_ZN7cutlass13device_kernelIN5flash19enable_sm80_to_sm89INS1_16FlashAttnBwdSm80INS1_25CollectiveMainloopBwdSm80ILi2ELi2EN4cute5tupleIJNS5_1CILi128EEES8_NS7_ILi64EEEEEENS_10bfloat16_tEfNS_4arch4Sm80ELb0ELb1ELb1ELb1ELb1ELb0ELb0ELb0ELi2ELi4ELi4ELi4ELb0EEENS1_24CollectiveEpilogueBwdGQAISA_fSD_Li256ELb1ELb1EEENS1_19SingleTileSchedulerILb1ELb0ELb0ELi128EEEEEEEEEvNT_6ParamsE$_ZN4cute5tupleIJNS0_IJNS_1CILi8EEENS0_IJNS1_ILi2EEES3_S3_EEENS1_ILi1EEES4_S5_EEENS0_IJS5_NS0_IJS2_iiEEENS1_ILi64EEENS0_IJiNS1_ILi144EEENS1_ILi288EEEEEENS1_ILi512EEEEEEEEC2ERKS6_RKSD_,($_ZN7cutlass13device_kernelIN5flash19enable_sm80_to_sm89INS1_16FlashAttnBwdSm80INS1_25CollectiveMainloopBwdSm80ILi2ELi2EN4cute5tupleIJNS5_1CILi128EEES8_NS7_ILi64EEEEEENS_10bfloat16_tEfNS_4arch4Sm80ELb0ELb1ELb1ELb1ELb1ELb0ELb0ELb0ELi2ELi4ELi4ELi4ELb0EEENS1_24CollectiveEpilogueBwdGQAISA_fSD_Li256ELb1ELb1EEENS1_19SingleTileSchedulerILb1ELb0ELb0ELi128EEEEEEEEEvNT_6ParamsE$_ZN4cute5tupleIJNS0_IJNS_1CILi8EEENS0_IJNS1_ILi2EEES3_S3_EEENS1_ILi1EEES4_S5_EEENS0_IJS5_NS0_IJiiiEEENS1_ILi64EEENS0_IJNS1_ILi72EEENS1_ILi144EEENS1_ILi288EEEEEENS1_ILi512EEEEEEEEC2ERKS6_RKSE_ - $_ZN7cutlass13device_kernelIN5flash19enable_sm80_to_sm89INS1_16FlashAttnBwdSm80INS1_25CollectiveMainloopBwdSm80ILi2ELi2EN4cute5tupleIJNS5_1CILi128EEES8_NS7_ILi64EEEEEENS_10bfloat16_tEfNS_4arch4Sm80ELb0ELb1ELb1ELb1ELb1ELb0ELb0ELb0ELi2ELi4ELi4ELi4ELb0EEENS1_24CollectiveEpilogueBwdGQAISA_fSD_Li256ELb1ELb1EEENS1_19SingleTileSchedulerILb1ELb0ELb0ELi128EEEEEEEEEvNT_6ParamsE$_ZN4cute5tupleIJNS0_IJNS_1CILi8EEENS0_IJNS1_ILi2EEES3_S3_EEENS1_ILi1EEES4_S5_EEENS0_IJS5_NS0_IJS2_iiEEENS1_ILi64EEENS0_IJiNS1_ILi144EEENS1_ILi288EEEEEENS1_ILi512EEEEEEEEC2ERKS6_RKSD_)
$_ZN7cutlass13device_kernelIN5flash19enable_sm80_to_sm89INS1_16FlashAttnBwdSm80INS1_25CollectiveMainloopBwdSm80ILi2ELi2EN4cute5tupleIJNS5_1CILi128EEES8_NS7_ILi64EEEEEENS_10bfloat16_tEfNS_4arch4Sm80ELb0ELb1ELb1ELb1ELb1ELb0ELb0ELb0ELi2ELi4ELi4ELi4ELb0EEENS1_24CollectiveEpilogueBwdGQAISA_fSD_Li256ELb1ELb1EEENS1_19SingleTileSchedulerILb1ELb0ELb0ELi128EEEEEEEEEvNT_6ParamsE$_ZN4cute5tupleIJNS0_IJNS_1CILi8EEENS0_IJNS1_ILi2EEES3_S3_EEENS1_ILi1EEES4_S5_EEENS0_IJS5_NS0_IJS2_iiEEENS1_ILi64EEENS0_IJiNS1_ILi144EEENS1_ILi288EEEEEENS1_ILi512EEEEEEEEC2ERKS6_RKSD_:
[----:B------:R-:W-:Y:S02]  /*aef0*/  MOV R8, 0xaf10 ;  /* 0x0000af1000087802 */ /* 0x000fe40000000f00 */
[----:B------:R-:W-:Y:S05]  /*af00*/  CALL.REL.NOINC `($_ZN7cutlass13device_kernelIN5flash19enable_sm80_to_sm89INS1_16FlashAttnBwdSm80INS1_25CollectiveMainloopBwdSm80ILi2ELi2EN4cute5tupleIJNS5_1CILi128EEES8_NS7_ILi64EEEEEENS_10bfloat16_tEfNS_4arch4Sm80ELb0ELb1ELb1ELb1ELb1ELb0ELb0ELb0ELi2ELi4ELi4ELi4ELb0EEENS1_24CollectiveEpilogueBwdGQAISA_fSD_Li256ELb1ELb1EEENS1_19SingleTileSchedulerILb1ELb0ELb0ELi128EEEEEEEEEvNT_6ParamsE$_ZN4cute3eso3ESOILb1ELb0EJNS_5tupleIJNS_1CILi8EEENS2_IJNS3_ILi2EEES5_S5_EEENS3_ILi1EEES6_S7_EEENS2_IJS7_NS2_IJS4_iiEEENS3_ILi64EEENS2_IJiNS3_ILi144EEENS3_ILi288EEEEEENS3_ILi512EEEEEEEEC2ERKS8_RKSF_) ;  /* 0xffffdf3000007944 */ /* 0x000fea0003c3ffff */
[----:B------:R-:W-:-:S04]  /*af10*/  MOV R7, 0x0 ;  /* 0x0000000000077802 */ /* 0x000fc80000000f00 */
[----:B------:R-:W-:Y:S05]  /*af20*/  RET.REL.NODEC R6 `(_ZN7cutlass13device_kernelIN5flash19enable_sm80_to_sm89INS1_16FlashAttnBwdSm80INS1_25CollectiveMainloopBwdSm80ILi2ELi2EN4cute5tupleIJNS5_1CILi128EEES8_NS7_ILi64EEEEEENS_10bfloat16_tEfNS_4arch4Sm80ELb0ELb1ELb1ELb1ELb1ELb0ELb0ELb0ELi2ELi4ELi4ELi4ELb0EEENS1_24CollectiveEpilogueBwdGQAISA_fSD_Li256ELb1ELb1EEENS1_19SingleTileSchedulerILb1ELb0ELb0ELi128EEEEEEEEEvNT_6ParamsE) ;  /* 0xffff50d006007950 */ /* 0x000fea0003c3ffff */
        .type           $_ZN7cutlass13device_kernelIN5flash19enable_sm80_to_sm89INS1_16FlashAttnBwdSm80INS1_25CollectiveMainloopBwdSm80ILi2ELi2EN4cute5tupleIJNS5_1CILi128EEES8_NS7_ILi64EEEEEENS_10bfloat16_tEfNS_4arch4Sm80ELb0ELb1ELb1ELb1ELb1ELb0ELb0ELb0ELi2ELi4ELi4ELi4ELb0EEENS1_24CollectiveEpilogueBwdGQAISA_fSD_Li256ELb1ELb1EEENS1_19SingleTileSchedulerILb1ELb0ELb0ELi128EEEEEEEEEvNT_6ParamsE$_ZN4cute5tupleIJNS0_IJNS_1CILi8EEENS0_IJNS1_ILi2EEES3_S3_EEENS1_ILi1EEES4_S5_EEENS0_IJS5_NS0_IJiiiEEENS1_ILi64EEENS0_IJNS1_ILi72EEENS1_ILi144EEENS1_ILi288EEEEEENS1_ILi512EEEEEEEEC2ERKS6_RKSE_,@function
        .size           $_ZN7cutlass13device_kernelIN5flash19enable_sm80_to_sm89INS1_16FlashAttnBwdSm80INS1_25CollectiveMainloopBwdSm80ILi2ELi2EN4cute5tupleIJNS5_1CILi128EEES8_NS7_ILi64EEEEEENS_10bfloat16_tEfNS_4arch4Sm80ELb0ELb1ELb1ELb1ELb1ELb0ELb0ELb0ELi2ELi4ELi4ELi4ELb0EEENS1_24CollectiveEpilogueBwdGQAISA_fSD_Li256ELb1ELb1EEENS1_19SingleTileSchedulerILb1ELb0ELb0ELi128EEEEEEEEEvNT_6ParamsE$_ZN4cute5tupleIJNS0_IJNS_1CILi8EEENS0_IJNS1_ILi2EEES3_S3_EEENS1_ILi1EEES4_S5_EEENS0_IJS5_NS0_IJiiiEEENS1_ILi64EEENS0_IJNS1_ILi72EEENS1_ILi144EEENS1_ILi288EEEEEENS1_ILi512EEEEEEEEC2ERKS6_RKSE_,($_ZN7cutlass13device_kernelIN5flash19enable_sm80_to_sm89INS1_16FlashAttnBwdSm80INS1_25CollectiveMainloopBwdSm80ILi2ELi2EN4cute5tupleIJNS5_1CILi128EEES8_NS7_ILi64EEEEEENS_10bfloat16_tEfNS_4arch4Sm80ELb0ELb1ELb1ELb1ELb1ELb0ELb0ELb0ELi2ELi4ELi4ELi4ELb0EEENS1_24CollectiveEpilogueBwdGQAISA_fSD_Li256ELb1ELb1EEENS1_19SingleTileSchedulerILb1ELb0ELb0ELi128EEEEEEEEEvNT_6ParamsE$_ZN4cute5tupleIJNS0_IJNS_1CILi8EEENS1_ILi2EEES3_S3_S2_S3_EEENS0_IJNS1_ILi1EEEiiiNS1_ILi72EEENS1_ILi512EEEEEEEEC2ERKS4_RKS8_ - $_ZN7cutlass13device_kernelIN5flash19enable_sm80_to_sm89INS1_16FlashAttnBwdSm80INS1_25CollectiveMainloopBwdSm80ILi2ELi2EN4cute5tupleIJNS5_1CILi128EEES8_NS7_ILi64EEEEEENS_10bfloat16_tEfNS_4arch4Sm80ELb0ELb1ELb1ELb1ELb1ELb0ELb0ELb0ELi2ELi4ELi4ELi4ELb0EEENS1_24CollectiveEpilogueBwdGQAISA_fSD_Li256ELb1ELb1EEENS1_19SingleTileSchedulerILb1ELb0ELb0ELi128EEEEEEEEEvNT_6ParamsE$_ZN4cute5tupleIJNS0_IJNS_1CILi8EEENS0_IJNS1_ILi2EEES3_S3_EEENS1_ILi1EEES4_S5_EEENS0_IJS5_NS0_IJiiiEEENS1_ILi64EEENS0_IJNS1_ILi72EEENS1_ILi144EEENS1_ILi288EEEEEENS1_ILi512EEEEEEEEC2ERKS6_RKSE_)
$_ZN7cutlass13device_kernelIN5flash19enable_sm80_to_sm89INS1_16FlashAttnBwdSm80INS1_25CollectiveMainloopBwdSm80ILi2ELi2EN4cute5tupleIJNS5_1CILi128EEES8_NS7_ILi64EEEEEENS_10bfloat16_tEfNS_4arch4Sm80ELb0ELb1ELb1ELb1ELb1ELb0ELb0ELb0ELi2ELi4ELi4ELi4ELb0EEENS1_24CollectiveEpilogueBwdGQAISA_fSD_Li256ELb1ELb1EEENS1_19SingleTileSchedulerILb1ELb0ELb0ELi128EEEEEEEEEvNT_6ParamsE$_ZN4cute5tupleIJNS0_IJNS_1CILi8EEENS0_IJNS1_ILi2EEES3_S3_EEENS1_ILi1EEES4_S5_EEENS0_IJS5_NS0_IJiiiEEENS1_ILi64EEENS0_IJNS1_ILi72EEENS1_ILi144EEENS1_ILi288EEEEEENS1_ILi512EEEEEEEEC2ERKS6_RKSE_:
[----:B------:R-:W-:Y:S02]  /*af30*/  MOV R8, 0xaf50 ;  /* 0x0000af5000087802 */ /* 0x000fe40000000f00 */
[----:B------:R-:W-:Y:S05]  /*af40*/  CALL.REL.NOINC `($_ZN7cutlass13device_kernelIN5flash19enable_sm80_to_sm89INS1_16FlashAttnBwdSm80INS1_25CollectiveMainloopBwdSm80ILi2ELi2EN4cute5tupleIJNS5_1CILi128EEES8_NS7_ILi64EEEEEENS_10bfloat16_tEfNS_4arch4Sm80ELb0ELb1ELb1ELb1ELb1ELb0ELb0ELb0ELi2ELi4ELi4ELi4ELb0EEENS1_24CollectiveEpilogueBwdGQAISA_fSD_Li256ELb1ELb1EEENS1_19SingleTileSchedulerILb1ELb0ELb0ELi128EEEEEEEEEvNT_6ParamsE$_ZN4cute3eso3ESOILb1ELb0EJNS_5tupleIJNS_1CILi8EEENS2_IJNS3_ILi2EEES5_S5_EEENS3_ILi1EEES6_S7_EEENS2_IJS7_NS2_IJiiiEEENS3_ILi64EEENS2_IJNS3_ILi72EEENS3_ILi144EEENS3_ILi288EEEEEENS3_ILi512EEEEEEEEC2ERKS8_RKSG_) ;  /* 0xffffdf6000007944 */ /* 0x000fea0003c3ffff */
[----:B------:R-:W-:-:S04]  /*af50*/  MOV R7, 0x0 ;  /* 0x0000000000077802 */ /* 0x000fc80000000f00 */
[----:B------:R-:W-:Y:S05]  /*af60*/  RET.REL.NODEC R6 `(_ZN7cutlass13device_kernelIN5flash19enable_sm80_to_sm89INS1_16FlashAttnBwdSm80INS1_25CollectiveMainloopBwdSm80ILi2ELi2EN4cute5tupleIJNS5_1CILi128EEES8_NS7_ILi64EEEEEENS_10bfloat16_tEfNS_4arch4Sm80ELb0ELb1ELb1ELb1ELb1ELb0ELb0ELb0ELi2ELi4ELi4ELi4ELb0EEENS1_24CollectiveEpilogueBwdGQAISA_fSD_Li256ELb1ELb1EEENS1_19SingleTileSchedulerILb1ELb0ELb0ELi128EEEEEEEEEvNT_6ParamsE) ;  /* 0xffff509006007950 */ /* 0x000fea0003c3ffff */
        .type           $_ZN7cutlass13device_kernelIN5flash19enable_sm80_to_sm89INS1_16FlashAttnBwdSm80INS1_25CollectiveMainloopBwdSm80ILi2ELi2EN4cute5tupleIJNS5_1CILi128EEES8_NS7_ILi64EEEEEENS_10bfloat16_tEfNS_4arch4Sm80ELb0ELb1ELb1ELb1ELb1ELb0ELb0ELb0ELi2ELi4ELi4ELi4ELb0EEENS1_24CollectiveEpilogueBwdGQAISA_fSD_Li256ELb1ELb1EEENS1_19SingleTileSchedulerILb1ELb0ELb0ELi128EEEEEEEEEvNT_6ParamsE$_ZN4cute5tupleIJNS0_IJNS_1CILi8EEENS1_ILi2EEES3_S3_S2_S3_EEENS0_IJNS1_ILi1EEEiiiNS1_ILi72EEENS1_ILi512EEEEEEEEC2ERKS4_RKS8_,@function
        .size           $_ZN7cutlass13device_kernelIN5flash19enable_sm80_to_sm89INS1_16FlashAttnBwdSm80INS1_25CollectiveMainloopBwdSm80ILi2ELi2EN4cute5tupleIJNS5_1CILi128EEES8_NS7_ILi64EEEEEENS_10bfloat16_tEfNS_4arch4Sm80ELb0ELb1ELb1ELb1ELb1ELb0ELb0ELb0ELi2ELi4ELi4ELi4ELb0EEENS1_24CollectiveEpilogueBwdGQAISA_fSD_Li256ELb1ELb1EEENS1_19SingleTileSchedulerILb1ELb0ELb0ELi128EEEEEEEEEvNT_6ParamsE$_ZN4cute5tupleIJNS0_IJNS_1CILi8EEENS1_ILi2EEES3_S3_S2_S3_EEENS0_IJNS1_ILi1EEEiiiNS1_ILi72EEENS1_ILi512EEEEEEEEC2ERKS4_RKS8_,($_ZN7cutlass13device_kernelIN5flash19enable_sm80_to_sm89INS1_16FlashAttnBwdSm80INS1_25CollectiveMainloopBwdSm80ILi2ELi2EN4cute5tupleIJNS5_1CILi128EEES8_NS7_ILi64EEEEEENS_10bfloat16_tEfNS_4arch4Sm80ELb0ELb1ELb1ELb1ELb1ELb0ELb0ELb0ELi2ELi4ELi4ELi4ELb0EEENS1_24CollectiveEpilogueBwdGQAISA_fSD_Li256ELb1ELb1EEENS1_19SingleTileSchedulerILb1ELb0ELb0ELi128EEEEEEEEEvNT_6ParamsE$_ZN4cute5tupleIJNS_1CILi0EEEiEEC2ERKS2_RKi - $_ZN7cutlass13device_kernelIN5flash19enable_sm80_to_sm89INS1_16FlashAttnBwdSm80INS1_25CollectiveMainloopBwdSm80ILi2ELi2EN4cute5tupleIJNS5_1CILi128EEES8_NS7_ILi64EEEEEENS_10bfloat16_tEfNS_4arch4Sm80ELb0ELb1ELb1ELb1ELb1ELb0ELb0ELb0ELi2ELi4ELi4ELi4ELb0EEENS1_24CollectiveEpilogueBwdGQAISA_fSD_Li256ELb1ELb1EEENS1_19SingleTileSchedulerILb1ELb0ELb0ELi128EEEEEEEEEvNT_6ParamsE$_ZN4cute5tupleIJNS0_IJNS_1CILi8EEENS1_ILi2EEES3_S3_S2_S3_EEENS0_IJNS1_ILi1EEEiiiNS1_ILi72EEENS1_ILi512EEEEEEEEC2ERKS4_RKS8_)
$_ZN7cutlass13device_kernelIN5flash19enable_sm80_to_sm89INS1_16FlashAttnBwdSm80INS1_25CollectiveMainloopBwdSm80ILi2ELi2EN4cute5tupleIJNS5_1CILi128EEES8_NS7_ILi64EEEEEENS_10bfloat16_tEfNS_4arch4Sm80ELb0ELb1ELb1ELb1ELb1ELb0ELb0ELb0ELi2ELi4ELi4ELi4ELb0EEENS1_24CollectiveEpilogueBwdGQAISA_fSD_Li256ELb1ELb1EEENS1_19SingleTileSchedulerILb1ELb0ELb0ELi128EEEEEEEEEvNT_6ParamsE$_ZN4cute5tupleIJNS0_IJNS_1CILi8EEENS1_ILi2EEES3_S3_S2_S3_EEENS0_IJNS1_ILi1EEEiiiNS1_ILi72EEENS1_ILi512EEEEEEEEC2ERKS4_RKS8_:
[----:B------:R-:W-:Y:S02]  /*af70*/  MOV R8, 0xaf90 ;  /* 0x0000af9000087802 */ /* 0x000fe40000000f00 */
[----:B------:R-:W-:Y:S05]  /*af80*/  CALL.REL.NOINC `($_ZN7cutlass13device_kernelIN5flash19enable_sm80_to_sm89INS1_16FlashAttnBwdSm80INS1_25CollectiveMainloopBwdSm80ILi2ELi2EN4cute5tupleIJNS5_1CILi128EEES8_NS7_ILi64EEEEEENS_10bfloat16_tEfNS_4arch4Sm80ELb0ELb1ELb1ELb1ELb1ELb0ELb0ELb0ELi2ELi4ELi4ELi4ELb0EEENS1_24CollectiveEpilogueBwdGQAISA_fSD_Li256ELb1ELb1EEENS1_19SingleTileSchedulerILb1ELb0ELb0ELi128EEEEEEEEEvNT_6ParamsE$_ZN4cute3eso3ESOILb1ELb0EJNS_5tupleIJNS_1CILi8EEENS3_ILi2EEES5_S5_S4_S5_EEENS2_IJNS3_ILi1EEEiiiNS3_ILi72EEENS3_ILi512EEEEEEEEC2ERKS6_RKSA_) ;  /* 0xffffdf9000007944 */ /* 0x000fea0003c3ffff */
[----:B------:R-:W-:-:S04]  /*af90*/  MOV R7, 0x0 ;  /* 0x0000000000077802 */ /* 0x000fc80000000f00 */
[----:B------:R-:W-:Y:S05]  /*afa0*/  RET.REL.NODEC R6 `(_ZN7cutlass13device_kernelIN5flash19enable_sm80_to_sm89INS1_16FlashAttnBwdSm80INS1_25CollectiveMainloopBwdSm80ILi2ELi2EN4cute5tupleIJNS5_1CILi128EEES8_NS7_ILi64EEEEEENS_10bfloat16_tEfNS_4arch4Sm80ELb0ELb1ELb1ELb1ELb1ELb0ELb0ELb0ELi2ELi4ELi4ELi4ELb0EEENS1_24CollectiveEpilogueBwdGQAISA_fSD_Li256ELb1ELb1EEENS1_19SingleTileSchedulerILb1ELb0ELb0ELi128EEEEEEEEEvNT_6ParamsE) ;  /* 0xffff505006007950 */ /* 0x000fea0003c3ffff */
        .type           $_ZN7cutlass13device_kernelIN5flash19enable_sm80_to_sm89INS1_16FlashAttnBwdSm80INS1_25CollectiveMainloopBwdSm80ILi2ELi2EN4cute5tupleIJNS5_1CILi128EEES8_NS7_ILi64EEEEEENS_10bfloat16_tEfNS_4arch4Sm80ELb0ELb1ELb1ELb1ELb1ELb0ELb0ELb0ELi2ELi4ELi4ELi4ELb0EEENS1_24CollectiveEpilogueBwdGQAISA_fSD_Li256ELb1ELb1EEENS1_19SingleTileSchedulerILb1ELb0ELb0ELi128EEEEEEEEEvNT_6ParamsE$_ZN4cute5tupleIJNS_1CILi0EEEiEEC2ERKS2_RKi,@function
        .size           $_ZN7cutlass13device_kernelIN5flash19enable_sm80_to_sm89INS1_16FlashAttnBwdSm80INS1_25CollectiveMainloopBwdSm80ILi2ELi2EN4cute5tupleIJNS5_1CILi128EEES8_NS7_ILi64EEEEEENS_10bfloat16_tEfNS_4arch4Sm80ELb0ELb1ELb1ELb1ELb1ELb0ELb0ELb0ELi2ELi4ELi4ELi4ELb0EEENS1_24CollectiveEpilogueBwdGQAISA_fSD_Li256ELb1ELb1EEENS1_19SingleTileSchedulerILb1ELb0ELb0ELi128EEEEEEEEEvNT_6ParamsE$_ZN4cute5tupleIJNS_1CILi0EEEiEEC2ERKS2_RKi,($_ZN7cutlass13device_kernelIN5flash19enable_sm80_to_sm89INS1_16FlashAttnBwdSm80INS1_25CollectiveMainloopBwdSm80ILi2ELi2EN4cute5tupleIJNS5_1CILi128EEES8_NS7_ILi64EEEEEENS_10bfloat16_tEfNS_4arch4Sm80ELb0ELb1ELb1ELb1ELb1ELb0ELb0ELb0ELi2ELi4ELi4ELi4ELb0EEENS1_24CollectiveEpilogueBwdGQAISA_fSD_Li256ELb1ELb1EEENS1_19SingleTileSchedulerILb1ELb0ELb0ELi128EEEEEEEEEvNT_6ParamsE$_ZN4cute5tupleIJNS_1CILi2EEEiEEC2ERKS2_RKi - $_ZN7cutlass13device_kernelIN5flash19enable_sm80_to_sm89INS1_16FlashAttnBwdSm80INS1_25CollectiveMainloopBwdSm80ILi2ELi2EN4cute5tupleIJNS5_1CILi128EEES8_NS7_ILi64EEEEEENS_10bfloat16_tEfNS_4arch4Sm80ELb0ELb1ELb1ELb1ELb1ELb0ELb0ELb0ELi2ELi4ELi4ELi4ELb0EEENS1_24CollectiveEpilogueBwdGQAISA_fSD_Li256ELb1ELb1EEENS1_19SingleTileSchedulerILb1ELb0ELb0ELi128EEEEEEEEEvNT_6ParamsE$_ZN4cute5tupleIJNS_1CILi0EEEiEEC2ERKS2_RKi)
$_ZN7cutlass13device_kernelIN5flash19enable_sm80_to_sm89INS1_16FlashAttnBwdSm80INS1_25CollectiveMainloopBwdSm80ILi2ELi2EN4cute5tupleIJNS5_1CILi128EEES8_NS7_ILi64EEEEEENS_10bfloat16_tEfNS_4arch4Sm80ELb0ELb1ELb1ELb1ELb1ELb0ELb0ELb0ELi2ELi4ELi4ELi4ELb0EEENS1_24CollectiveEpilogueBwdGQAISA_fSD_Li256ELb1ELb1EEENS1_19SingleTileSchedulerILb1ELb0ELb0ELi128EEEEEEEEEvNT_6ParamsE$_ZN4cute5tupleIJNS_1CILi0EEEiEEC2ERKS2_RKi:
[----:B------:R-:W-:Y:S02]  /*afb0*/  MOV R7, R9 ;  /* 0x0000000900077202 */ /* 0x000fe40000000f00 */
[----:B------:R-:W-:Y:S02]  /*afc0*/  MOV R6, 0xafe0 ;  /* 0x0000afe000067802 */ /* 0x000fe40000000f00 */
[----:B------:R-:W-:Y:S05]  /*afd0*/  CALL.REL.NOINC `($_ZN7cutlass13device_kernelIN5flash19enable_sm80_to_sm89INS1_16FlashAttnBwdSm80INS1_25CollectiveMainloopBwdSm80ILi2ELi2EN4cute5tupleIJNS5_1CILi128EEES8_NS7_ILi64EEEEEENS_10bfloat16_tEfNS_4arch4Sm80ELb0ELb1ELb1ELb1ELb1ELb0ELb0ELb0ELi2ELi4ELi4ELi4ELb0EEENS1_24CollectiveEpilogueBwdGQAISA_fSD_Li256ELb1ELb1EEENS1_19SingleTileSchedulerILb1ELb0ELb0ELi128EEEEEEEEEvNT_6ParamsE$_ZN4cute3eso3ESOILb1ELb0EJNS_1CILi0EEEiEEC2ERKS3_RKi) ;  /* 0xffffcb6000007944 */ /* 0x000fea0003c3ffff */
[----:B-1----:R-:W-:Y:S02]  /*afe0*/  MOV R2, R8 ;  /* 0x0000000800027202 */ /* 0x002fe40000000f00 */
[----:B------:R-:W-:-:S04]  /*aff0*/  MOV R3, 0x0 ;  /* 0x0000000000037802 */ /* 0x000fc80000000f00 */
[----:B------:R-:W-:Y:S05]  /*b000*/  RET.REL.NODEC R2 `(_ZN7cutlass13device_kernelIN5flash19enable_sm80_to_sm89INS1_16FlashAttnBwdSm80INS1_25CollectiveMainloopBwdSm80ILi2ELi2EN4cute5tupleIJNS5_1CILi128EEES8_NS7_ILi64EEEEEENS_10bfloat16_tEfNS_4arch4Sm80ELb0ELb1ELb1ELb1ELb1ELb0ELb0ELb0ELi2ELi4ELi4ELi4ELb0EEENS1_24CollectiveEpilogueBwdGQAISA_fSD_Li256ELb1ELb1EEENS1_19SingleTileSchedulerILb1ELb0ELb0ELi128EEEEEEEEEvNT_6ParamsE) ;  /* 0xffff4ff002007950 */ /* 0x000fea0003c3ffff */
        .type           $_ZN7cutlass13device_kernelIN5flash19enable_sm80_to_sm89INS1_16FlashAttnBwdSm80INS1_25CollectiveMainloopBwdSm80ILi2ELi2EN4cute5tupleIJNS5_1CILi128EEES8_NS7_ILi64EEEEEENS_10bfloat16_tEfNS_4arch4Sm80ELb0ELb1ELb1ELb1ELb1ELb0ELb0ELb0ELi2ELi4ELi4ELi4ELb0EEENS1_24CollectiveEpilogueBwdGQAISA_fSD_Li256ELb1ELb1EEENS1_19SingleTileSchedulerILb1ELb0ELb0ELi128EEEEEEEEEvNT_6ParamsE$_ZN4cute5tupleIJNS_1CILi2EEEiEEC2ERKS2_RKi,@function
        .size           $_ZN7cutlass13device_kernelIN5flash19enable_sm80_to_sm89INS1_16FlashAttnBwdSm80INS1_25CollectiveMainloopBwdSm80ILi2ELi2EN4cute5tupleIJNS5_1CILi128EEES8_NS7_ILi64EEEEEENS_10bfloat16_tEfNS_4arch4Sm80ELb0ELb1ELb1ELb1ELb1ELb0ELb0ELb0ELi2ELi4ELi4ELi4ELb0EEENS1_24CollectiveEpilogueBwdGQAISA_fSD_Li256ELb1ELb1EEENS1_19SingleTileSchedulerILb1ELb0ELb0ELi128EEEEEEEEEvNT_6ParamsE$_ZN4cute5tupleIJNS_1CILi2EEEiEEC2ERKS2_RKi,($_ZN7cutlass13device_kernelIN5flash19enable_sm80_to_sm89INS1_16FlashAttnBwdSm80INS1_25CollectiveMainloopBwdSm80ILi2ELi2EN4cute5tupleIJNS5_1CILi128EEES8_NS7_ILi64EEEEEENS_10bfloat16_tEfNS_4arch4Sm80ELb0ELb1ELb1ELb1ELb1ELb0ELb0ELb0ELi2ELi4ELi4ELi4ELb0EEENS1_24CollectiveEpilogueBwdGQAISA_fSD_Li256ELb1ELb1EEENS1_19SingleTileSchedulerILb1ELb0ELb0ELi128EEEEEEEEEvNT_6ParamsE$_ZN4cute5tupleIJNS_7SwizzleILi3ELi3ELi3EEENS_9MixedBitsILj0ELj432EEENS_6LayoutINS0_IJNS0_IJNS_1CILi2EEES7_S7_EEES7_NS6_ILi8EEEEEENS0_IJNS0_IJNS6_ILi64EEES9_NS6_ILi512EEEEEENS6_ILi8192EEENS6_ILi1024EEEEEEEEEEC2ERKS2_RKS4_RKSH_ - $_ZN7cutlass13device_kernelIN5flash19enable_sm80_to_sm89INS1_16FlashAttnBwdSm80INS1_25CollectiveMainloopBwdSm80ILi2ELi2EN4cute5tupleIJNS5_1CILi128EEES8_NS7_ILi64EEEEEENS_10bfloat16_tEfNS_4arch4Sm80ELb0ELb1ELb1ELb1ELb1ELb0ELb0ELb0ELi2ELi4ELi4ELi4ELb0EEENS1_24CollectiveEpilogueBwdGQAISA_fSD_Li256ELb1ELb1EEENS1_19SingleTileSchedulerILb1ELb0ELb0ELi128EEEEEEEEEvNT_6ParamsE$_ZN4cute5tupleIJNS_1CILi2EEEiEEC2ERKS2_RKi)
$_ZN7cutlass13device_kernelIN5flash19enable_sm80_to_sm89INS1_16FlashAttnBwdSm80INS1_25CollectiveMainloopBwdSm80ILi2ELi2EN4cute5tupleIJNS5_1CILi128EEES8_NS7_ILi64EEEEEENS_10bfloat16_tEfNS_4arch4Sm80ELb0ELb1ELb1ELb1ELb1ELb0ELb0ELb0ELi2ELi4ELi4ELi4ELb0EEENS1_24CollectiveEpilogueBwdGQAISA_fSD_Li256ELb1ELb1EEENS1_19SingleTileSchedulerILb1ELb0ELb0ELi128EEEEEEEEEvNT_6ParamsE$_ZN4cute5tupleIJNS_1CILi2EEEiEEC2ERKS2_RKi:
[----:B------:R-:W-:Y:S02]  /*b010*/  MOV R4, 0xb030 ;  /* 0x0000b03000047802 */ /* 0x000fe40000000f00 */
[----:B------:R-:W-:Y:S05]  /*b020*/  CALL.REL.NOINC `($_ZN7cutlass13device_kernelIN5flash19enable_sm80_to_sm89INS1_16FlashAttnBwdSm80INS1_25CollectiveMainloopBwdSm80ILi2ELi2EN4cute5tupleIJNS5_1CILi128EEES8_NS7_ILi64EEEEEENS_10bfloat16_tEfNS_4arch4Sm80ELb0ELb1ELb1ELb1ELb1ELb0ELb0ELb0ELi2ELi4ELi4ELi4ELb0EEENS1_24CollectiveEpilogueBwdGQAISA_fSD_Li256ELb1ELb1EEENS1_19SingleTileSchedulerILb1ELb0ELb0ELi128EEEEEEEEEvNT_6ParamsE$_ZN4cute3eso3ESOILb1ELb0EJNS_1CILi2EEEiEEC2ERKS3_RKi) ;  /* 0xffffd0c000007944 */ /* 0x000fea0003c3ffff */
[----:B------:R-:W-:-:S04]  /*b030*/  MOV R7, 0x0 ;  /* 0x0000000000077802 */ /* 0x000fc80000000f00 */
[----:B------:R-:W-:Y:S05]  /*b040*/  RET.REL.NODEC R6 `(_ZN7cutlass13device_kernelIN5flash19enable_sm80_to_sm89INS1_16FlashAttnBwdSm80INS1_25CollectiveMainloopBwdSm80ILi2ELi2EN4cute5tupleIJNS5_1CILi128EEES8_NS7_ILi64EEEEEENS_10bfloat16_tEfNS_4arch4Sm80ELb0ELb1ELb1ELb1ELb1ELb0ELb0ELb0ELi2ELi4ELi4ELi4ELb0EEENS1_24CollectiveEpilogueBwdGQAISA_fSD_Li256ELb1ELb1EEENS1_19SingleTileSchedulerILb1ELb0ELb0ELi128EEEEEEEEEvNT_6ParamsE) ;  /* 0xffff4fb006007950 */ /* 0x000fea0003c3ffff */
        .type           $_ZN7cutlass13device_kernelIN5flash19enable_sm80_to_sm89INS1_16FlashAttnBwdSm80INS1_25CollectiveMainloopBwdSm80ILi2ELi2EN4cute5tupleIJNS5_1CILi128EEES8_NS7_ILi64EEEEEENS_10bfloat16_tEfNS_4arch4Sm80ELb0ELb1ELb1ELb1ELb1ELb0ELb0ELb0ELi2ELi4ELi4ELi4ELb0EEENS1_24CollectiveEpilogueBwdGQAISA_fSD_Li256ELb1ELb1EEENS1_19SingleTileSchedulerILb1ELb0ELb0ELi128EEEEEEEEEvNT_6ParamsE$_ZN4cute5tupleIJNS_7SwizzleILi3ELi3ELi3EEENS_9MixedBitsILj0ELj432EEENS_6LayoutINS0_IJNS0_IJNS_1CILi2EEES7_S7_EEES7_NS6_ILi8EEEEEENS0_IJNS0_IJNS6_ILi64EEES9_NS6_ILi512EEEEEENS6_ILi8192EEENS6_ILi1024EEEEEEEEEEC2ERKS2_RKS4_RKSH_,@function
        .size           $_ZN7cutlass13device_kernelIN5flash19enable_sm80_to_sm89INS1_16FlashAttnBwdSm80INS1_25CollectiveMainloopBwdSm80ILi2ELi2EN4cute5tupleIJNS5_1CILi128EEES8_NS7_ILi64EEEEEENS_10bfloat16_tEfNS_4arch4Sm80ELb0ELb1ELb1ELb1ELb1ELb0ELb0ELb0ELi2ELi4ELi4ELi4ELb0EEENS1_24CollectiveEpilogueBwdGQAISA_fSD_Li256ELb1ELb1EEENS1_19SingleTileSchedulerILb1ELb0ELb0ELi128EEEEEEEEEvNT_6ParamsE$_ZN4cute5tupleIJNS_7SwizzleILi3ELi3ELi3EEENS_9MixedBitsILj0ELj432EEENS_6LayoutINS0_IJNS0_IJNS_1CILi2EEES7_S7_EEES7_NS6_ILi8EEEEEENS0_IJNS0_IJNS6_ILi64EEES9_NS6_ILi512EEEEEENS6_ILi8192EEENS6_ILi1024EEEEEEEEEEC2ERKS2_RKS4_RKSH_,($_ZN7cutlass13device_kernelIN5flash19enable_sm80_to_sm89INS1_16FlashAttnBwdSm80INS1_25CollectiveMainloopBwdSm80ILi2ELi2EN4cute5tupleIJNS5_1CILi128EEES8_NS7_ILi64EEEEEENS_10bfloat16_tEfNS_4arch4Sm80ELb0ELb1ELb1ELb1ELb1ELb0ELb0ELb0ELi2ELi4ELi4ELi4ELb0EEENS1_24CollectiveEpilogueBwdGQAISA_fSD_Li256ELb1ELb1EEENS1_19SingleTileSchedulerILb1ELb0ELb0ELi128EEEEEEEEEvNT_6ParamsE$_ZN4cute5tupleIJiEEC2ERKi - $_ZN7cutlass13device_kernelIN5flash19enable_sm80_to_sm89INS1_16FlashAttnBwdSm80INS1_25CollectiveMainloopBwdSm80ILi2ELi2EN4cute5tupleIJNS5_1CILi128EEES8_NS7_ILi64EEEEEENS_10bfloat16_tEfNS_4arch4Sm80ELb0ELb1ELb1ELb1ELb1ELb0ELb0ELb0ELi2ELi4ELi4ELi4ELb0EEENS1_24CollectiveEpilogueBwdGQAISA_fSD_Li256ELb1ELb1EEENS1_19SingleTileSchedulerILb1ELb0ELb0ELi128EEEEEEEEEvNT_6ParamsE$_ZN4cute5tupleIJNS_7SwizzleILi3ELi3ELi3EEENS_9MixedBitsILj0ELj432EEENS_6LayoutINS0_IJNS0_IJNS_1CILi2EEES7_S7_EEES7_NS6_ILi8EEEEEENS0_IJNS0_IJNS6_ILi64EEES9_NS6_ILi512EEEEEENS6_ILi8192EEENS6_ILi1024EEEEEEEEEEC2ERKS2_RKS4_RKSH_)
$_ZN7cutlass13device_kernelIN5flash19enable_sm80_to_sm89INS1_16FlashAttnBwdSm80INS1_25CollectiveMainloopBwdSm80ILi2ELi2EN4cute5tupleIJNS5_1CILi128EEES8_NS7_ILi64EEEEEENS_10bfloat16_tEfNS_4arch4Sm80ELb0ELb1ELb1ELb1ELb1ELb0ELb0ELb0ELi2ELi4ELi4ELi4ELb0EEENS1_24CollectiveEpilogueBwdGQAISA_fSD_Li256ELb1ELb1EEENS1_19SingleTileSchedulerILb1ELb0ELb0ELi128EEEEEEEEEvNT_6ParamsE$_ZN4cute5tupleIJNS_7SwizzleILi3ELi3ELi3EEENS_9MixedBitsILj0ELj432EEENS_6LayoutINS0_IJNS0_IJNS_1CILi2EEES7_S7_EEES7_NS6_ILi8EEEEEENS0_IJNS0_IJNS6_ILi64EEES9_NS6_ILi512EEEEEENS6_ILi8192EEENS6_ILi1024EEEEEEEEEEC2ERKS2_RKS4_RKSH_:
[----:B------:R-:W-:Y:S02]  /*b050*/  MOV R6, 0xb070 ;  /* 0x0000b07000067802 */ /* 0x000fe40000000f00 */
[----:B------:R-:W-:Y:S05]  /*b060*/  CALL.REL.NOINC `($_ZN7cutlass13device_kernelIN5flash19enable_sm80_to_sm89INS1_16FlashAttnBwdSm80INS1_25CollectiveMainloopBwdSm80ILi2ELi2EN4cute5tupleIJNS5_1CILi128EEES8_NS7_ILi64EEEEEENS_10bfloat16_tEfNS_4arch4Sm80ELb0ELb1ELb1ELb1ELb1ELb0ELb0ELb0ELi2ELi4ELi4ELi4ELb0EEENS1_24CollectiveEpilogueBwdGQAISA_fSD_Li256ELb1ELb1EEENS1_19SingleTileSchedulerILb1ELb0ELb0ELi128EEEEEEEEEvNT_6ParamsE$_ZN4cute3eso3ESOILb1ELb0EJNS_7SwizzleILi3ELi3ELi3EEENS_9MixedBitsILj0ELj432EEENS_6LayoutINS_5tupleIJNS7_IJNS_1CILi2EEES9_S9_EEES9_NS8_ILi8EEEEEENS7_IJNS7_IJNS8_ILi64EEESB_NS8_ILi512EEEEEENS8_ILi8192EEENS8_ILi1024EEEEEEEEEEC2ERKS3_RKS5_RKSJ_) ;  /* 0xfffff85000007944 */ /* 0x000fea0003c3ffff */
[----:B------:R-:W-:-:S04]  /*b070*/  MOV R5, 0x0 ;  /* 0x0000000000057802 */ /* 0x000fc80000000f00 */
[----:B------:R-:W-:Y:S05]  /*b080*/  RET.REL.NODEC R4 `(_ZN7cutlass13device_kernelIN5flash19enable_sm80_to_sm89INS1_16FlashAttnBwdSm80INS1_25CollectiveMainloopBwdSm80ILi2ELi2EN4cute5tupleIJNS5_1CILi128EEES8_NS7_ILi64EEEEEENS_10bfloat16_tEfNS_4arch4Sm80ELb0ELb1ELb1ELb1ELb1ELb0ELb0ELb0ELi2ELi4ELi4ELi4ELb0EEENS1_24CollectiveEpilogueBwdGQAISA_fSD_Li256ELb1ELb1EEENS1_19SingleTileSchedulerILb1ELb0ELb0ELi128EEEEEEEEEvNT_6ParamsE) ;  /* 0xffff4f7004007950 */ /* 0x000fea0003c3ffff */
        .type           $_ZN7cutlass13device_kernelIN5flash19enable_sm80_to_sm89INS1_16FlashAttnBwdSm80INS1_25CollectiveMainloopBwdSm80ILi2ELi2EN4cute5tupleIJNS5_1CILi128EEES8_NS7_ILi64EEEEEENS_10bfloat16_tEfNS_4arch4Sm80ELb0ELb1ELb1ELb1ELb1ELb0ELb0ELb0ELi2ELi4ELi4ELi4ELb0EEENS1_24CollectiveEpilogueBwdGQAISA_fSD_Li256ELb1ELb1EEENS1_19SingleTileSchedulerILb1ELb0ELb0ELi128EEEEEEEEEvNT_6ParamsE$_ZN4cute5tupleIJiEEC2ERKi,@function
        .size           $_ZN7cutlass13device_kernelIN5flash19enable_sm80_to_sm89INS1_16FlashAttnBwdSm80INS1_25CollectiveMainloopBwdSm80ILi2ELi2EN4cute5tupleIJNS5_1CILi128EEES8_NS7_ILi64EEEEEENS_10bfloat16_tEfNS_4arch4Sm80ELb0ELb1ELb1ELb1ELb1ELb0ELb0ELb0ELi2ELi4ELi4ELi4ELb0EEENS1_24CollectiveEpilogueBwdGQAISA_fSD_Li256ELb1ELb1EEENS1_19SingleTileSchedulerILb1ELb0ELb0ELi128EEEEEEEEEvNT_6ParamsE$_ZN4cute5tupleIJiEEC2ERKi,($_ZN7cutlass13device_kernelIN5flash19enable_sm80_to_sm89INS1_16FlashAttnBwdSm80INS1_25CollectiveMainloopBwdSm80ILi2ELi2EN4cute5tupleIJNS5_1CILi128EEES8_NS7_ILi64EEEEEENS_10bfloat16_tEfNS_4arch4Sm80ELb0ELb1ELb1ELb1ELb1ELb0ELb0ELb0ELi2ELi4ELi4ELi4ELb0EEENS1_24CollectiveEpilogueBwdGQAISA_fSD_Li256ELb1ELb1EEENS1_19SingleTileSchedulerILb1ELb0ELb0ELi128EEEEEEEEEvNT_6ParamsE$_ZN4cute5tupleIJiNS_1CILi0EEEEEC2ERKiRKS2_ - $_ZN7cutlass13device_kernelIN5flash19enable_sm80_to_sm89INS1_16FlashAttnBwdSm80INS1_25CollectiveMainloopBwdSm80ILi2ELi2EN4cute5tupleIJNS5_1CILi128EEES8_NS7_ILi64EEEEEENS_10bfloat16_tEfNS_4arch4Sm80ELb0ELb1ELb1ELb1ELb1ELb0ELb0ELb0ELi2ELi4ELi4ELi4ELb0EEENS1_24CollectiveEpilogueBwdGQAISA_fSD_Li256ELb1ELb1EEENS1_19SingleTileSchedulerILb1ELb0ELb0ELi128EEEEEEEEEvNT_6ParamsE$_ZN4cute5tupleIJiEEC2ERKi)
$_ZN7cutlass13device_kernelIN5flash19enable_sm80_to_sm89INS1_16FlashAttnBwdSm80INS1_25CollectiveMainloopBwdSm80ILi2ELi2EN4cute5tupleIJNS5_1CILi128EEES8_NS7_ILi64EEEEEENS_10bfloat16_tEfNS_4arch4Sm80ELb0ELb1ELb1ELb1ELb1ELb0ELb0ELb0ELi2ELi4ELi4ELi4ELb0EEENS1_24CollectiveEpilogueBwdGQAISA_fSD_Li256ELb1ELb1EEENS1_19SingleTileSchedulerILb1ELb0ELb0ELi128EEEEEEEEEvNT_6ParamsE$_ZN4cute5tupleIJiEEC2ERKi:
[----:B------:R-:W-:Y:S02]  /*b090*/  MOV R6, 0xb0b0 ;  /* 0x0000b0b000067802 */ /* 0x000fe40000000f00 */
[----:B------:R-:W-:Y:S05]  /*b0a0*/  CALL.REL.NOINC `($_ZN7cutlass13device_kernelIN5flash19enable_sm80_to_sm89INS1_16FlashAttnBwdSm80INS1_25CollectiveMainloopBwdSm80ILi2ELi2EN4cute5tupleIJNS5_1CILi128EEES8_NS7_ILi64EEEEEENS_10bfloat16_tEfNS_4arch4Sm80ELb0ELb1ELb1ELb1ELb1ELb0ELb0ELb0ELi2ELi4ELi4ELi4ELb0EEENS1_24CollectiveEpilogueBwdGQAISA_fSD_Li256ELb1ELb1EEENS1_19SingleTileSchedulerILb1ELb0ELb0ELi128EEEEEEEEEvNT_6ParamsE$_ZN4cute3eso3ESOILb0ELb1EJiEEC2ERKi) ;  /* 0xffffc44000007944 */ /* 0x000fea0003c3ffff */
[----:B------:R-:W-:-:S04]  /*b0b0*/  MOV R11, 0x0 ;  /* 0x00000000000b7802 */ /* 0x000fc80000000f00 */
[----:B------:R-:W-:Y:S05]  /*b0c0*/  RET.REL.NODEC R10 `(_ZN7cutlass13device_kernelIN5flash19enable_sm80_to_sm89INS1_16FlashAttnBwdSm80INS1_25CollectiveMainloopBwdSm80ILi2ELi2EN4cute5tupleIJNS5_1CILi128EEES8_NS7_ILi64EEEEEENS_10bfloat16_tEfNS_4arch4Sm80ELb0ELb1ELb1ELb1ELb1ELb0ELb0ELb0ELi2ELi4ELi4ELi4ELb0EEENS1_24CollectiveEpilogueBwdGQAISA_fSD_Li256ELb1ELb1EEENS1_19SingleTileSchedulerILb1ELb0ELb0ELi128EEEEEEEEEvNT_6ParamsE) ;  /* 0xffff4f300a007950 */ /* 0x000fea0003c3ffff */
        .type           $_ZN7cutlass13device_kernelIN5flash19enable_sm80_to_sm89INS1_16FlashAttnBwdSm80INS1_25CollectiveMainloopBwdSm80ILi2ELi2EN4cute5tupleIJNS5_1CILi128EEES8_NS7_ILi64EEEEEENS_10bfloat16_tEfNS_4arch4Sm80ELb0ELb1ELb1ELb1ELb1ELb0ELb0ELb0ELi2ELi4ELi4ELi4ELb0EEENS1_24CollectiveEpilogueBwdGQAISA_fSD_Li256ELb1ELb1EEENS1_19SingleTileSchedulerILb1ELb0ELb0ELi128EEEEEEEEEvNT_6ParamsE$_ZN4cute5tupleIJiNS_1CILi0EEEEEC2ERKiRKS2_,@function
        .size           $_ZN7cutlass13device_kernelIN5flash19enable_sm80_to_sm89INS1_16FlashAttnBwdSm80INS1_25CollectiveMainloopBwdSm80ILi2ELi2EN4cute5tupleIJNS5_1CILi128EEES8_NS7_ILi64EEEEEENS_10bfloat16_tEfNS_4arch4Sm80ELb0ELb1ELb1ELb1ELb1ELb0ELb0ELb0ELi2ELi4ELi4ELi4ELb0EEENS1_24CollectiveEpilogueBwdGQAISA_fSD_Li256ELb1ELb1EEENS1_19SingleTileSchedulerILb1ELb0ELb0ELi128EEEEEEEEEvNT_6ParamsE$_ZN4cute5tupleIJiNS_1CILi0EEEEEC2ERKiRKS2_,($_ZN7cutlass13device_kernelIN5flash19enable_sm80_to_sm89INS1_16FlashAttnBwdSm80INS1_25CollectiveMainloopBwdSm80ILi2ELi2EN4cute5tupleIJNS5_1CILi128EEES8_NS7_ILi64EEEEEENS_10bfloat16_tEfNS_4arch4Sm80ELb0ELb1ELb1ELb1ELb1ELb0ELb0ELb0ELi2ELi4ELi4ELi4ELb0EEENS1_24CollectiveEpilogueBwdGQAISA_fSD_Li256ELb1ELb1EEENS1_19SingleTileSchedulerILb1ELb0ELb0ELi128EEEEEEEEEvNT_6ParamsE$_ZN4cute5tupleIJiiEEC2ERKiS3_ - $_ZN7cutlass13device_kernelIN5flash19enable_sm80_to_sm89INS1_16FlashAttnBwdSm80INS1_25CollectiveMainloopBwdSm80ILi2ELi2EN4cute5tupleIJNS5_1CILi128EEES8_NS7_ILi64EEEEEENS_10bfloat16_tEfNS_4arch4Sm80ELb0ELb1ELb1ELb1ELb1ELb0ELb0ELb0ELi2ELi4ELi4ELi4ELb0EEENS1_24CollectiveEpilogueBwdGQAISA_fSD_Li256ELb1ELb1EEENS1_19SingleTileSchedulerILb1ELb0ELb0ELi128EEEEEEEEEvNT_6ParamsE$_ZN4cute5tupleIJiNS_1CILi0EEEEEC2ERKiRKS2_)
$_ZN7cutlass13device_kernelIN5flash19enable_sm80_to_sm89INS1_16FlashAttnBwdSm80INS1_25CollectiveMainloopBwdSm80ILi2ELi2EN4cute5tupleIJNS5_1CILi128EEES8_NS7_ILi64EEEEEENS_10bfloat16_tEfNS_4arch4Sm80ELb0ELb1ELb1ELb1ELb1ELb0ELb0ELb0ELi2ELi4ELi4ELi4ELb0EEENS1_24CollectiveEpilogueBwdGQAISA_fSD_Li256ELb1ELb1EEENS1_19SingleTileSchedulerILb1ELb0ELb0ELi128EEEEEEEEEvNT_6ParamsE$_ZN4cute5tupleIJiNS_1CILi0EEEEEC2ERKiRKS2_:
[----:B------:R-:W-:Y:S02]  /*b0d0*/  MOV R6, 0xb0f0 ;  /* 0x0000b0f000067802 */ /* 0x000fe40000000f00 */
[----:B------:R-:W-:Y:S05]  /*b0e0*/  CALL.REL.NOINC `($_ZN7cutlass13device_kernelIN5flash19enable_sm80_to_sm89INS1_16FlashAttnBwdSm80INS1_25CollectiveMainloopBwdSm80ILi2ELi2EN4cute5tupleIJNS5_1CILi128EEES8_NS7_ILi64EEEEEENS_10bfloat16_tEfNS_4arch4Sm80ELb0ELb1ELb1ELb1ELb1ELb0ELb0ELb0ELi2ELi4ELi4ELi4ELb0EEENS1_24CollectiveEpilogueBwdGQAISA_fSD_Li256ELb1ELb1EEENS1_19SingleTileSchedulerILb1ELb0ELb0ELi128EEEEEEEEEvNT_6ParamsE$_ZN4cute3eso3ESOILb0ELb1EJiNS_1CILi0EEEEEC2ERKiRKS3_) ;  /* 0xffffc45000007944 */ /* 0x000fea0003c3ffff */
[----:B------:R-:W-:-:S04]  /*b0f0*/  MOV R9, 0x0 ;  /* 0x0000000000097802 */ /* 0x000fc80000000f00 */
[----:B------:R-:W-:Y:S05]  /*b100*/  RET.REL.NODEC R8 `(_ZN7cutlass13device_kernelIN5flash19enable_sm80_to_sm89INS1_16FlashAttnBwdSm80INS1_25CollectiveMainloopBwdSm80ILi2ELi2EN4cute5tupleIJNS5_1CILi128EEES8_NS7_ILi64EEEEEENS_10bfloat16_tEfNS_4arch4Sm80ELb0ELb1ELb1ELb1ELb1ELb0ELb0ELb0ELi2ELi4ELi4ELi4ELb0EEENS1_24CollectiveEpilogueBwdGQAISA_fSD_Li256ELb1ELb1EEENS1_19SingleTileSchedulerILb1ELb0ELb0ELi128EEEEEEEEEvNT_6ParamsE) ;  /* 0xffff4ef008007950 */ /* 0x000fea0003c3ffff */
        .type           $_ZN7cutlass13device_kernelIN5flash19enable_sm80_to_sm89INS1_16FlashAttnBwdSm80INS1_25CollectiveMainloopBwdSm80ILi2ELi2EN4cute5tupleIJNS5_1CILi128EEES8_NS7_ILi64EEEEEENS_10bfloat16_tEfNS_4arch4Sm80ELb0ELb1ELb1ELb1ELb1ELb0ELb0ELb0ELi2ELi4ELi4ELi4ELb0EEENS1_24CollectiveEpilogueBwdGQAISA_fSD_Li256ELb1ELb1EEENS1_19SingleTileSchedulerILb1ELb0ELb0ELi128EEEEEEEEEvNT_6ParamsE$_ZN4cute5tupleIJiiEEC2ERKiS3_,@function
        .size           $_ZN7cutlass13device_kernelIN5flash19enable_sm80_to_sm89INS1_16FlashAttnBwdSm80INS1_25CollectiveMainloopBwdSm80ILi2ELi2EN4cute5tupleIJNS5_1CILi128EEES8_NS7_ILi64EEEEEENS_10bfloat16_tEfNS_4arch4Sm80ELb0ELb1ELb1ELb1ELb1ELb0ELb0ELb0ELi2ELi4ELi4ELi4ELb0EEENS1_24CollectiveEpilogueBwdGQAISA_fSD_Li256ELb1ELb1EEENS1_19SingleTileSchedulerILb1ELb0ELb0ELi128EEEEEEEEEvNT_6ParamsE$_ZN4cute5tupleIJiiEEC2ERKiS3_,($_ZN7cutlass13device_kernelIN5flash19enable_sm80_to_sm89INS1_16FlashAttnBwdSm80INS1_25CollectiveMainloopBwdSm80ILi2ELi2EN4cute5tupleIJNS5_1CILi128EEES8_NS7_ILi64EEEEEENS_10bfloat16_tEfNS_4arch4Sm80ELb0ELb1ELb1ELb1ELb1ELb0ELb0ELb0ELi2ELi4ELi4ELi4ELb0EEENS1_24CollectiveEpilogueBwdGQAISA_fSD_Li256ELb1ELb1EEENS1_19SingleTileSchedulerILb1ELb0ELb0ELi128EEEEEEEEEvNT_6ParamsE$_ZN4cute8gmem_ptrIPKN7cutlass10bfloat16_tEECI1NS_12iter_adaptorIS4_S5_EEES4_ - $_ZN7cutlass13device_kernelIN5flash19enable_sm80_to_sm89INS1_16FlashAttnBwdSm80INS1_25CollectiveMainloopBwdSm80ILi2ELi2EN4cute5tupleIJNS5_1CILi128EEES8_NS7_ILi64EEEEEENS_10bfloat16_tEfNS_4arch4Sm80ELb0ELb1ELb1ELb1ELb1ELb0ELb0ELb0ELi2ELi4ELi4ELi4ELb0EEENS1_24CollectiveEpilogueBwdGQAISA_fSD_Li256ELb1ELb1EEENS1_19SingleTileSchedulerILb1ELb0ELb0ELi128EEEEEEEEEvNT_6ParamsE$_ZN4cute5tupleIJiiEEC2ERKiS3_)
$_ZN7cutlass13device_kernelIN5flash19enable_sm80_to_sm89INS1_16FlashAttnBwdSm80INS1_25CollectiveMainloopBwdSm80ILi2ELi2EN4cute5tupleIJNS5_1CILi128EEES8_NS7_ILi64EEEEEENS_10bfloat16_tEfNS_4arch4Sm80ELb0ELb1ELb1ELb1ELb1ELb0ELb0ELb0ELi2ELi4ELi4ELi4ELb0EEENS1_24CollectiveEpilogueBwdGQAISA_fSD_Li256ELb1ELb1EEENS1_19SingleTileSchedulerILb1ELb0ELb0ELi128EEEEEEEEEvNT_6ParamsE$_ZN4cute5tupleIJiiEEC2ERKiS3_:
[----:B------:R-:W-:Y:S02]  /*b110*/  MOV R8, 0xb130 ;  /* 0x0000b13000087802 */ /* 0x000fe40000000f00 */
[----:B------:R-:W-:Y:S05]  /*b120*/  CALL.REL.NOINC `($_ZN7cutlass13device_kernelIN5flash19enable_sm80_to_sm89INS1_16FlashAttnBwdSm80INS1_25CollectiveMainloopBwdSm80ILi2ELi2EN4cute5tupleIJNS5_1CILi128EEES8_NS7_ILi64EEEEEENS_10bfloat16_tEfNS_4arch4Sm80ELb0ELb1ELb1ELb1ELb1ELb0ELb0ELb0ELi2ELi4ELi4ELi4ELb0EEENS1_24CollectiveEpilogueBwdGQAISA_fSD_Li256ELb1ELb1EEENS1_19SingleTileSchedulerILb1ELb0ELb0ELi128EEEEEEEEEvNT_6ParamsE$_ZN4cute3eso3ESOILb0ELb0EJiiEEC2ERKiS4_) ;  /* 0xffffbc8000007944 */ /* 0x000fea0003c3ffff */
[----:B-1----:R-:W-:Y:S02]  /*b130*/  MOV R2, R6 ;  /* 0x0000000600027202 */ /* 0x002fe40000000f00 */
[----:B------:R-:W-:-:S04]  /*b140*/  MOV R3, 0x0 ;  /* 0x0000000000037802 */ /* 0x000fc80000000f00 */
[----:B------:R-:W-:Y:S05]  /*b150*/  RET.REL.NODEC R2 `(_ZN7cutlass13device_kernelIN5flash19enable_sm80_to_sm89INS1_16FlashAttnBwdSm80INS1_25CollectiveMainloopBwdSm80ILi2ELi2EN4cute5tupleIJNS5_1CILi128EEES8_NS7_ILi64EEEEEENS_10bfloat16_tEfNS_4arch4Sm80ELb0ELb1ELb1ELb1ELb1ELb0ELb0ELb0ELi2ELi4ELi4ELi4ELb0EEENS1_24CollectiveEpilogueBwdGQAISA_fSD_Li256ELb1ELb1EEENS1_19SingleTileSchedulerILb1ELb0ELb0ELi128EEEEEEEEEvNT_6ParamsE) ;  /* 0xffff4ea002007950 */ /* 0x000fea0003c3ffff */
        .type           $_ZN7cutlass13device_kernelIN5flash19enable_sm80_to_sm89INS1_16FlashAttnBwdSm80INS1_25CollectiveMainloopBwdSm80ILi2ELi2EN4cute5tupleIJNS5_1CILi128EEES8_NS7_ILi64EEEEEENS_10bfloat16_tEfNS_4arch4Sm80ELb0ELb1ELb1ELb1ELb1ELb0ELb0ELb0ELi2ELi4ELi4ELi4ELb0EEENS1_24CollectiveEpilogueBwdGQAISA_fSD_Li256ELb1ELb1EEENS1_19SingleTileSchedulerILb1ELb0ELb0ELi128EEEEEEEEEvNT_6ParamsE$_ZN4cute8gmem_ptrIPKN7cutlass10bfloat16_tEECI1NS_12iter_adaptorIS4_S5_EEES4_,@function
        .size           $_ZN7cutlass13device_kernelIN5flash19enable_sm80_to_sm89INS1_16FlashAttnBwdSm80INS1_25CollectiveMainloopBwdSm80ILi2ELi2EN4cute5tupleIJNS5_1CILi128EEES8_NS7_ILi64EEEEEENS_10bfloat16_tEfNS_4arch4Sm80ELb0ELb1ELb1ELb1ELb1ELb0ELb0ELb0ELi2ELi4ELi4ELi4ELb0EEENS1_24CollectiveEpilogueBwdGQAISA_fSD_Li256ELb1ELb1EEENS1_19SingleTileSchedulerILb1ELb0ELb0ELi128EEEEEEEEEvNT_6ParamsE$_ZN4cute8gmem_ptrIPKN7cutlass10bfloat16_tEECI1NS_12iter_adaptorIS4_S5_EEES4_,($_ZN7cutlass13device_kernelIN5flash19enable_sm80_to_sm89INS1_16FlashAttnBwdSm80INS1_25CollectiveMainloopBwdSm80ILi2ELi2EN4cute5tupleIJNS5_1CILi128EEES8_NS7_ILi64EEEEEENS_10bfloat16_tEfNS_4arch4Sm80ELb0ELb1ELb1ELb1ELb1ELb0ELb0ELb0ELi2ELi4ELi4ELi4ELb0EEENS1_24CollectiveEpilogueBwdGQAISA_fSD_Li256ELb1ELb1EEENS1_19SingleTileSchedulerILb1ELb0ELb0ELi128EEEEEEEEEvNT_6ParamsE$_ZN4cute8gmem_ptrIPKN7cutlass9uint128_tEECI1NS_12iter_adaptorIS4_S5_EEES4_ - $_ZN7cutlass13device_kernelIN5flash19enable_sm80_to_sm89INS1_16FlashAttnBwdSm80INS1_25CollectiveMainloopBwdSm80ILi2ELi2EN4cute5tupleIJNS5_1CILi128EEES8_NS7_ILi64EEEEEENS_10bfloat16_tEfNS_4arch4Sm80ELb0ELb1ELb1ELb1ELb1ELb0ELb0ELb0ELi2ELi4ELi4ELi4ELb0EEENS1_24CollectiveEpilogueBwdGQAISA_fSD_Li256ELb1ELb1EEENS1_19SingleTileSchedulerILb1ELb0ELb0ELi128EEEEEEEEEvNT_6ParamsE$_ZN4cute8gmem_ptrIPKN7cutlass10bfloat16_tEECI1NS_12iter_adaptorIS4_S5_EEES4_)
$_ZN7cutlass13device_kernelIN5flash19enable_sm80_to_sm89INS1_16FlashAttnBwdSm80INS1_25CollectiveMainloopBwdSm80ILi2ELi2EN4cute5tupleIJNS5_1CILi128EEES8_NS7_ILi64EEEEEENS_10bfloat16_tEfNS_4arch4Sm80ELb0ELb1ELb1ELb1ELb1ELb0ELb0ELb0ELi2ELi4ELi4ELi4ELb0EEENS1_24CollectiveEpilogueBwdGQAISA_fSD_Li256ELb1ELb1EEENS1_19SingleTileSchedulerILb1ELb0ELb0ELi128EEEEEEEEEvNT_6ParamsE$_ZN4cute8gmem_ptrIPKN7cutlass10bfloat16_tEECI1NS_12iter_adaptorIS4_S5_EEES4_:
[----:B------:R-:W-:Y:S02]  /*b160*/  MOV R10, 0xb180 ;  /* 0x0000b180000a7802 */ /* 0x000fe40000000f00 */
[----:B------:R-:W-:Y:S05]  /*b170*/  CALL.REL.NOINC `($_ZN7cutlass13device_kernelIN5flash19enable_sm80_to_sm89INS1_16FlashAttnBwdSm80INS1_25CollectiveMainloopBwdSm80ILi2ELi2EN4cute5tupleIJNS5_1CILi128EEES8_NS7_ILi64EEEEEENS_10bfloat16_tEfNS_4arch4Sm80ELb0ELb1ELb1ELb1ELb1ELb0ELb0ELb0ELi2ELi4ELi4ELi4ELb0EEENS1_24CollectiveEpilogueBwdGQAISA_fSD_Li256ELb1ELb1EEENS1_19SingleTileSchedulerILb1ELb0ELb0ELi128EEEEEEEEEvNT_6ParamsE$_ZN4cute12iter_adaptorIPKN7cutlass10bfloat16_tENS_8gmem_ptrIS4_EEEC2ES4_) ;  /* 0xffffab2000007944 */ /* 0x000fea0003c3ffff */
[----:B------:R-:W-:Y:S02]  /*b180*/  MOV R4, R6 ;  /* 0x0000000600047202 */ /* 0x000fe40000000f00 */
[----:B-1----:R-:W-:-:S04]  /*b190*/  MOV R5, 0x0 ;  /* 0x0000000000057802 */ /* 0x002fc80000000f00 */
[----:B------:R-:W-:Y:S05]  /*b1a0*/  RET.REL.NODEC R4 `(_ZN7cutlass13device_kernelIN5flash19enable_sm80_to_sm89INS1_16FlashAttnBwdSm80INS1_25CollectiveMainloopBwdSm80ILi2ELi2EN4cute5tupleIJNS5_1CILi128EEES8_NS7_ILi64EEEEEENS_10bfloat16_tEfNS_4arch4Sm80ELb0ELb1ELb1ELb1ELb1ELb0ELb0ELb0ELi2ELi4ELi4ELi4ELb0EEENS1_24CollectiveEpilogueBwdGQAISA_fSD_Li256ELb1ELb1EEENS1_19SingleTileSchedulerILb1ELb0ELb0ELi128EEEEEEEEEvNT_6ParamsE) ;  /* 0xffff4e5004007950 */ /* 0x000fea0003c3ffff */
        .type           $_ZN7cutlass13device_kernelIN5flash19enable_sm80_to_sm89INS1_16FlashAttnBwdSm80INS1_25CollectiveMainloopBwdSm80ILi2ELi2EN4cute5tupleIJNS5_1CILi128EEES8_NS7_ILi64EEEEEENS_10bfloat16_tEfNS_4arch4Sm80ELb0ELb1ELb1ELb1ELb1ELb0ELb0ELb0ELi2ELi4ELi4ELi4ELb0EEENS1_24CollectiveEpilogueBwdGQAISA_fSD_Li256ELb1ELb1EEENS1_19SingleTileSchedulerILb1ELb0ELb0ELi128EEEEEEEEEvNT_6ParamsE$_ZN4cute8gmem_ptrIPKN7cutlass9uint128_tEECI1NS_12iter_adaptorIS4_S5_EEES4_,@function
        .size           $_ZN7cutlass13device_kernelIN5flash19enable_sm80_to_sm89INS1_16FlashAttnBwdSm80INS1_25CollectiveMainloopBwdSm80ILi2ELi2EN4cute5tupleIJNS5_1CILi128EEES8_NS7_ILi64EEEEEENS_10bfloat16_tEfNS_4arch4Sm80ELb0ELb1ELb1ELb1ELb1ELb0ELb0ELb0ELi2ELi4ELi4ELi4ELb0EEENS1_24CollectiveEpilogueBwdGQAISA_fSD_Li256ELb1ELb1EEENS1_19SingleTileSchedulerILb1ELb0ELb0ELi128EEEEEEEEEvNT_6ParamsE$_ZN4cute8gmem_ptrIPKN7cutlass9uint128_tEECI1NS_12iter_adaptorIS4_S5_EEES4_,($_ZN7cutlass13device_kernelIN5flash19enable_sm80_to_sm89INS1_16FlashAttnBwdSm80INS1_25CollectiveMainloopBwdSm80ILi2ELi2EN4cute5tupleIJNS5_1CILi128EEES8_NS7_ILi64EEEEEENS_10bfloat16_tEfNS_4arch4Sm80ELb0ELb1ELb1ELb1ELb1ELb0ELb0ELb0ELi2ELi4ELi4ELi4ELb0EEENS1_24CollectiveEpilogueBwdGQAISA_fSD_Li256ELb1ELb1EEENS1_19SingleTileSchedulerILb1ELb0ELb0ELi128EEEEEEEEEvNT_6ParamsE$_ZN4cute8gmem_ptrIPKfECI1NS_12iter_adaptorIS2_S3_EEES2_ - $_ZN7cutlass13device_kernelIN5flash19enable_sm80_to_sm89INS1_16FlashAttnBwdSm80INS1_25CollectiveMainloopBwdSm80ILi2ELi2EN4cute5tupleIJNS5_1CILi128EEES8_NS7_ILi64EEEEEENS_10bfloat16_tEfNS_4arch4Sm80ELb0ELb1ELb1ELb1ELb1ELb0ELb0ELb0ELi2ELi4ELi4ELi4ELb0EEENS1_24CollectiveEpilogueBwdGQAISA_fSD_Li256ELb1ELb1EEENS1_19SingleTileSchedulerILb1ELb0ELb0ELi128EEEEEEEEEvNT_6ParamsE$_ZN4cute8gmem_ptrIPKN7cutlass9uint128_tEECI1NS_12iter_adaptorIS4_S5_EEES4_)
$_ZN7cutlass13device_kernelIN5flash19enable_sm80_to_sm89INS1_16FlashAttnBwdSm80INS1_25CollectiveMainloopBwdSm80ILi2ELi2EN4cute5tupleIJNS5_1CILi128EEES8_NS7_ILi64EEEEEENS_10bfloat16_tEfNS_4arch4Sm80ELb0ELb1ELb1ELb1ELb1ELb0ELb0ELb0ELi2ELi4ELi4ELi4ELb0EEENS1_24CollectiveEpilogueBwdGQAISA_fSD_Li256ELb1ELb1EEENS1_19SingleTileSchedulerILb1ELb0ELb0ELi128EEEEEEEEEvNT_6ParamsE$_ZN4cute8gmem_ptrIPKN7cutlass9uint128_tEECI1NS_12iter_adaptorIS4_S5_EEES4_:
[----:B------:R-:W-:Y:S02]  /*b1b0*/  MOV R84, 0xb1d0 ;  /* 0x0000b1d000547802 */ /* 0x000fe40000000f00 */
[----:B------:R-:W-:Y:S05]  /*b1c0*/  CALL.REL.NOINC `($_ZN7cutlass13device_kernelIN5flash19enable_sm80_to_sm89INS1_16FlashAttnBwdSm80INS1_25CollectiveMainloopBwdSm80ILi2ELi2EN4cute5tupleIJNS5_1CILi128EEES8_NS7_ILi64EEEEEENS_10bfloat16_tEfNS_4arch4Sm80ELb0ELb1ELb1ELb1ELb1ELb0ELb0ELb0ELi2ELi4ELi4ELi4ELb0EEENS1_24CollectiveEpilogueBwdGQAISA_fSD_Li256ELb1ELb1EEENS1_19SingleTileSchedulerILb1ELb0ELb0ELi128EEEEEEEEEvNT_6ParamsE$_ZN4cute12iter_adaptorIPKN7cutlass9uint128_tENS_8gmem_ptrIS4_EEEC2ES4_) ;  /* 0xffffab3000007944 */ /* 0x000fea0003c3ffff */
[----:B------:R-:W-:-:S04]  /*b1d0*/  MOV R11, 0x0 ;  /* 0x00000000000b7802 */ /* 0x000fc80000000f00 */
[----:B------:R-:W-:Y:S05]  /*b1e0*/  RET.REL.NODEC R10 `(_ZN7cutlass13device_kernelIN5flash19enable_sm80_to_sm89INS1_16FlashAttnBwdSm80INS1_25CollectiveMainloopBwdSm80ILi2ELi2EN4cute5tupleIJNS5_1CILi128EEES8_NS7_ILi64EEEEEENS_10bfloat16_tEfNS_4arch4Sm80ELb0ELb1ELb1ELb1ELb1ELb0ELb0ELb0ELi2ELi4ELi4ELi4ELb0EEENS1_24CollectiveEpilogueBwdGQAISA_fSD_Li256ELb1ELb1EEENS1_19SingleTileSchedulerILb1ELb0ELb0ELi128EEEEEEEEEvNT_6ParamsE) ;  /* 0xffff4e100a007950 */ /* 0x000fea0003c3ffff */
        .type           $_ZN7cutlass13device_kernelIN5flash19enable_sm80_to_sm89INS1_16FlashAttnBwdSm80INS1_25CollectiveMainloopBwdSm80ILi2ELi2EN4cute5tupleIJNS5_1CILi128EEES8_NS7_ILi64EEEEEENS_10bfloat16_tEfNS_4arch4Sm80ELb0ELb1ELb1ELb1ELb1ELb0ELb0ELb0ELi2ELi4ELi4ELi4ELb0EEENS1_24CollectiveEpilogueBwdGQAISA_fSD_Li256ELb1ELb1EEENS1_19SingleTileSchedulerILb1ELb0ELb0ELi128EEEEEEEEEvNT_6ParamsE$_ZN4cute8gmem_ptrIPKfECI1NS_12iter_adaptorIS2_S3_EEES2_,@function
        .size           $_ZN7cutlass13device_kernelIN5flash19enable_sm80_to_sm89INS1_16FlashAttnBwdSm80INS1_25CollectiveMainloopBwdSm80ILi2ELi2EN4cute5tupleIJNS5_1CILi128EEES8_NS7_ILi64EEEEEENS_10bfloat16_tEfNS_4arch4Sm80ELb0ELb1ELb1ELb1ELb1ELb0ELb0ELb0ELi2ELi4ELi4ELi4ELb0EEENS1_24CollectiveEpilogueBwdGQAISA_fSD_Li256ELb1ELb1EEENS1_19SingleTileSchedulerILb1ELb0ELb0ELi128EEEEEEEEEvNT_6ParamsE$_ZN4cute8gmem_ptrIPKfECI1NS_12iter_adaptorIS2_S3_EEES2_,($_ZN7cutlass13device_kernelIN5flash19enable_sm80_to_sm89INS1_16FlashAttnBwdSm80INS1_25CollectiveMainloopBwdSm80ILi2ELi2EN4cute5tupleIJNS5_1CILi128EEES8_NS7_ILi64EEEEEENS_10bfloat16_tEfNS_4arch4Sm80ELb0ELb1ELb1ELb1ELb1ELb0ELb0ELb0ELi2ELi4ELi4ELi4ELb0EEENS1_24CollectiveEpilogueBwdGQAISA_fSD_Li256ELb1ELb1EEENS1_19SingleTileSchedulerILb1ELb0ELb0ELi128EEEEEEEEEvNT_6ParamsE$_ZN4cute8gmem_ptrIPfECI1NS_12iter_adaptorIS1_S2_EEES1_ - $_ZN7cutlass13device_kernelIN5flash19enable_sm80_to_sm89INS1_16FlashAttnBwdSm80INS1_25CollectiveMainloopBwdSm80ILi2ELi2EN4cute5tupleIJNS5_1CILi128EEES8_NS7_ILi64EEEEEENS_10bfloat16_tEfNS_4arch4Sm80ELb0ELb1ELb1ELb1ELb1ELb0ELb0ELb0ELi2ELi4ELi4ELi4ELb0EEENS1_24CollectiveEpilogueBwdGQAISA_fSD_Li256ELb1ELb1EEENS1_19SingleTileSchedulerILb1ELb0ELb0ELi128EEEEEEEEEvNT_6ParamsE$_ZN4cute8gmem_ptrIPKfECI1NS_12iter_adaptorIS2_S3_EEES2_)
$_ZN7cutlass13device_kernelIN5flash19enable_sm80_to_sm89INS1_16FlashAttnBwdSm80INS1_25CollectiveMainloopBwdSm80ILi2ELi2EN4cute5tupleIJNS5_1CILi128EEES8_NS7_ILi64EEEEEENS_10bfloat16_tEfNS_4arch4Sm80ELb0ELb1ELb1ELb1ELb1ELb0ELb0ELb0ELi2ELi4ELi4ELi4ELb0EEENS1_24CollectiveEpilogueBwdGQAISA_fSD_Li256ELb1ELb1EEENS1_19SingleTileSchedulerILb1ELb0ELb0ELi128EEEEEEEEEvNT_6ParamsE$_ZN4cute8gmem_ptrIPKfECI1NS_12iter_adaptorIS2_S3_EEES2_:
[----:B------:R-:W-:Y:S02]  /*b1f0*/  MOV R16, 0xb210 ;  /* 0x0000b21000107802 */ /* 0x000fe40000000f00 */
[----:B------:R-:W-:Y:S05]  /*b200*/  CALL.REL.NOINC `($_ZN7cutlass13device_kernelIN5flash19enable_sm80_to_sm89INS1_16FlashAttnBwdSm80INS1_25CollectiveMainloopBwdSm80ILi2ELi2EN4cute5tupleIJNS5_1CILi128EEES8_NS7_ILi64EEEEEENS_10bfloat16_tEfNS_4arch4Sm80ELb0ELb1ELb1ELb1ELb1ELb0ELb0ELb0ELi2ELi4ELi4ELi4ELb0EEENS1_24CollectiveEpilogueBwdGQAISA_fSD_Li256ELb1ELb1EEENS1_19SingleTileSchedulerILb1ELb0ELb0ELi128EEEEEEEEEvNT_6ParamsE$_ZN4cute12iter_adaptorIPKfNS_8gmem_ptrIS2_EEEC2ES2_) ;  /* 0xffffab3000007944 */ /* 0x000fea0003c3ffff */
[----:B------:R-:W-:-:S04]  /*b210*/  MOV R11, 0x0 ;  /* 0x00000000000b7802 */ /* 0x000fc80000000f00 */
[----:B------:R-:W-:Y:S05]  /*b220*/  RET.REL.NODEC R10 `(_ZN7cutlass13device_kernelIN5flash19enable_sm80_to_sm89INS1_16FlashAttnBwdSm80INS1_25CollectiveMainloopBwdSm80ILi2ELi2EN4cute5tupleIJNS5_1CILi128EEES8_NS7_ILi64EEEEEENS_10bfloat16_tEfNS_4arch4Sm80ELb0ELb1ELb1ELb1ELb1ELb0ELb0ELb0ELi2ELi4ELi4ELi4ELb0EEENS1_24CollectiveEpilogueBwdGQAISA_fSD_Li256ELb1ELb1EEENS1_19SingleTileSchedulerILb1ELb0ELb0ELi128EEEEEEEEEvNT_6ParamsE) ;  /* 0xffff4dd00a007950 */ /* 0x000fea0003c3ffff */
        .type           $_ZN7cutlass13device_kernelIN5flash19enable_sm80_to_sm89INS1_16FlashAttnBwdSm80INS1_25CollectiveMainloopBwdSm80ILi2ELi2EN4cute5tupleIJNS5_1CILi128EEES8_NS7_ILi64EEEEEENS_10bfloat16_tEfNS_4arch4Sm80ELb0ELb1ELb1ELb1ELb1ELb0ELb0ELb0ELi2ELi4ELi4ELi4ELb0EEENS1_24CollectiveEpilogueBwdGQAISA_fSD_Li256ELb1ELb1EEENS1_19SingleTileSchedulerILb1ELb0ELb0ELi128EEEEEEEEEvNT_6ParamsE$_ZN4cute8gmem_ptrIPfECI1NS_12iter_adaptorIS1_S2_EEES1_,@function
        .size           $_ZN7cutlass13device_kernelIN5flash19enable_sm80_to_sm89INS1_16FlashAttnBwdSm80INS1_25CollectiveMainloopBwdSm80ILi2ELi2EN4cute5tupleIJNS5_1CILi128EEES8_NS7_ILi64EEEEEENS_10bfloat16_tEfNS_4arch4Sm80ELb0ELb1ELb1ELb1ELb1ELb0ELb0ELb0ELi2ELi4ELi4ELi4ELb0EEENS1_24CollectiveEpilogueBwdGQAISA_fSD_Li256ELb1ELb1EEENS1_19SingleTileSchedulerILb1ELb0ELb0ELi128EEEEEEEEEvNT_6ParamsE$_ZN4cute8gmem_ptrIPfECI1NS_12iter_adaptorIS1_S2_EEES1_,($_ZN7cutlass13device_kernelIN5flash19enable_sm80_to_sm89INS1_16FlashAttnBwdSm80INS1_25CollectiveMainloopBwdSm80ILi2ELi2EN4cute5tupleIJNS5_1CILi128EEES8_NS7_ILi64EEEEEENS_10bfloat16_tEfNS_4arch4Sm80ELb0ELb1ELb1ELb1ELb1ELb0ELb0ELb0ELi2ELi4ELi4ELi4ELb0EEENS1_24CollectiveEpilogueBwdGQAISA_fSD_Li256ELb1ELb1EEENS1_19SingleTileSchedulerILb1ELb0ELb0ELi128EEEEEEEEEvNT_6ParamsE$_ZN4cute8smem_ptrIPN7cutlass10bfloat16_tEECI1NS_12iter_adaptorIS3_S4_EEES3_ - $_ZN7cutlass13device_kernelIN5flash19enable_sm80_to_sm89INS1_16FlashAttnBwdSm80INS1_25CollectiveMainloopBwdSm80ILi2ELi2EN4cute5tupleIJNS5_1CILi128EEES8_NS7_ILi64EEEEEENS_10bfloat16_tEfNS_4arch4Sm80ELb0ELb1ELb1ELb1ELb1ELb0ELb0ELb0ELi2ELi4ELi4ELi4ELb0EEENS1_24CollectiveEpilogueBwdGQAISA_fSD_Li256ELb1ELb1EEENS1_19SingleTileSchedulerILb1ELb0ELb0ELi128EEEEEEEEEvNT_6ParamsE$_ZN4cute8gmem_ptrIPfECI1NS_12iter_adaptorIS1_S2_EEES1_)
$_ZN7cutlass13device_kernelIN5flash19enable_sm80_to_sm89INS1_16FlashAttnBwdSm80INS1_25CollectiveMainloopBwdSm80ILi2ELi2EN4cute5tupleIJNS5_1CILi128EEES8_NS7_ILi64EEEEEENS_10bfloat16_tEfNS_4arch4Sm80ELb0ELb1ELb1ELb1ELb1ELb0ELb0ELb0ELi2ELi4ELi4ELi4ELb0EEENS1_24CollectiveEpilogueBwdGQAISA_fSD_Li256ELb1ELb1EEENS1_19SingleTileSchedulerILb1ELb0ELb0ELi128EEEEEEEEEvNT_6ParamsE$_ZN4cute8gmem_ptrIPfECI1NS_12iter_adaptorIS1_S2_EEES1_:
[----:B------:R-:W-:Y:S02]  /*b230*/  MOV R4, 0xb250 ;  /* 0x0000b25000047802 */ /* 0x000fe40000000f00 */
[----:B------:R-:W-:Y:S05]  /*b240*/  CALL.REL.NOINC `($_ZN7cutlass13device_kernelIN5flash19enable_sm80_to_sm89INS1_16FlashAttnBwdSm80INS1_25CollectiveMainloopBwdSm80ILi2ELi2EN4cute5tupleIJNS5_1CILi128EEES8_NS7_ILi64EEEEEENS_10bfloat16_tEfNS_4arch4Sm80ELb0ELb1ELb1ELb1ELb1ELb0ELb0ELb0ELi2ELi4ELi4ELi4ELb0EEENS1_24CollectiveEpilogueBwdGQAISA_fSD_Li256ELb1ELb1EEENS1_19SingleTileSchedulerILb1ELb0ELb0ELi128EEEEEEEEEvNT_6ParamsE$_ZN4cute12iter_adaptorIPfNS_8gmem_ptrIS1_EEEC2ES1_) ;  /* 0xffffabb000007944 */ /* 0x000fea0003c3ffff */
[----:B------:R-:W-:-:S04]  /*b250*/  MOV R9, 0x0 ;  /* 0x0000000000097802 */ /* 0x000fc80000000f00 */
[----:B------:R-:W-:Y:S05]  /*b260*/  RET.REL.NODEC R8 `(_ZN7cutlass13device_kernelIN5flash19enable_sm80_to_sm89INS1_16FlashAttnBwdSm80INS1_25CollectiveMainloopBwdSm80ILi2ELi2EN4cute5tupleIJNS5_1CILi128EEES8_NS7_ILi64EEEEEENS_10bfloat16_tEfNS_4arch4Sm80ELb0ELb1ELb1ELb1ELb1ELb0ELb0ELb0ELi2ELi4ELi4ELi4ELb0EEENS1_24CollectiveEpilogueBwdGQAISA_fSD_Li256ELb1ELb1EEENS1_19SingleTileSchedulerILb1ELb0ELb0ELi128EEEEEEEEEvNT_6ParamsE) ;  /* 0xffff4d9008007950 */ /* 0x000fea0003c3ffff */
        .type           $_ZN7cutlass13device_kernelIN5flash19enable_sm80_to_sm89INS1_16FlashAttnBwdSm80INS1_25CollectiveMainloopBwdSm80ILi2ELi2EN4cute5tupleIJNS5_1CILi128EEES8_NS7_ILi64EEEEEENS_10bfloat16_tEfNS_4arch4Sm80ELb0ELb1ELb1ELb1ELb1ELb0ELb0ELb0ELi2ELi4ELi4ELi4ELb0EEENS1_24CollectiveEpilogueBwdGQAISA_fSD_Li256ELb1ELb1EEENS1_19SingleTileSchedulerILb1ELb0ELb0ELi128EEEEEEEEEvNT_6ParamsE$_ZN4cute8smem_ptrIPN7cutlass10bfloat16_tEECI1NS_12iter_adaptorIS3_S4_EEES3_,@function
        .size           $_ZN7cutlass13device_kernelIN5flash19enable_sm80_to_sm89INS1_16FlashAttnBwdSm80INS1_25CollectiveMainloopBwdSm80ILi2ELi2EN4cute5tupleIJNS5_1CILi128EEES8_NS7_ILi64EEEEEENS_10bfloat16_tEfNS_4arch4Sm80ELb0ELb1ELb1ELb1ELb1ELb0ELb0ELb0ELi2ELi4ELi4ELi4ELb0EEENS1_24CollectiveEpilogueBwdGQAISA_fSD_Li256ELb1ELb1EEENS1_19SingleTileSchedulerILb1ELb0ELb0ELi128EEEEEEEEEvNT_6ParamsE$_ZN4cute8smem_ptrIPN7cutlass10bfloat16_tEECI1NS_12iter_adaptorIS3_S4_EEES3_,($_ZN7cutlass13device_kernelIN5flash19enable_sm80_to_sm89INS1_16FlashAttnBwdSm80INS1_25CollectiveMainloopBwdSm80ILi2ELi2EN4cute5tupleIJNS5_1CILi128EEES8_NS7_ILi64EEEEEENS_10bfloat16_tEfNS_4arch4Sm80ELb0ELb1ELb1ELb1ELb1ELb0ELb0ELb0ELi2ELi4ELi4ELi4ELb0EEENS1_24CollectiveEpilogueBwdGQAISA_fSD_Li256ELb1ELb1EEENS1_19SingleTileSchedulerILb1ELb0ELb0ELi128EEEEEEEEEvNT_6ParamsE$_ZN4cute8smem_ptrIPN7cutlass9uint128_tEECI1NS_12iter_adaptorIS3_S4_EEES3_ - $_ZN7cutlass13device_kernelIN5flash19enable_sm80_to_sm89INS1_16FlashAttnBwdSm80INS1_25CollectiveMainloopBwdSm80ILi2ELi2EN4cute5tupleIJNS5_1CILi128EEES8_NS7_ILi64EEEEEENS_10bfloat16_tEfNS_4arch4Sm80ELb0ELb1ELb1ELb1ELb1ELb0ELb0ELb0ELi2ELi4ELi4ELi4ELb0EEENS1_24CollectiveEpilogueBwdGQAISA_fSD_Li256ELb1ELb1EEENS1_19SingleTileSchedulerILb1ELb0ELb0ELi128EEEEEEEEEvNT_6ParamsE$_ZN4cute8smem_ptrIPN7cutlass10bfloat16_tEECI1NS_12iter_adaptorIS3_S4_EEES3_)
$_ZN7cutlass13device_kernelIN5flash19enable_sm80_to_sm89INS1_16FlashAttnBwdSm80INS1_25CollectiveMainloopBwdSm80ILi2ELi2EN4cute5tupleIJNS5_1CILi128EEES8_NS7_ILi64EEEEEENS_10bfloat16_tEfNS_4arch4Sm80ELb0ELb1ELb1ELb1ELb1ELb0ELb0ELb0ELi2ELi4ELi4ELi4ELb0EEENS1_24CollectiveEpilogueBwdGQAISA_fSD_Li256ELb1ELb1EEENS1_19SingleTileSchedulerILb1ELb0ELb0ELi128EEEEEEEEEvNT_6ParamsE$_ZN4cute8smem_ptrIPN7cutlass10bfloat16_tEECI1NS_12iter_adaptorIS3_S4_EEES3_:
[----:B------:R-:W-:Y:S02]  /*b270*/  MOV R10, 0xb290 ;  /* 0x0000b290000a7802 */ /* 0x000fe40000000f00 */
[----:B------:R-:W-:Y:S05]  /*b280*/  CALL.REL.NOINC `($_ZN7cutlass13device_kernelIN5flash19enable_sm80_to_sm89INS1_16FlashAttnBwdSm80INS1_25CollectiveMainloopBwdSm80ILi2ELi2EN4cute5tupleIJNS5_1CILi128EEES8_NS7_ILi64EEEEEENS_10bfloat16_tEfNS_4arch4Sm80ELb0ELb1ELb1ELb1ELb1ELb0ELb0ELb0ELi2ELi4ELi4ELi4ELb0EEENS1_24CollectiveEpilogueBwdGQAISA_fSD_Li256ELb1ELb1EEENS1_19SingleTileSchedulerILb1ELb0ELb0ELi128EEEEEEEEEvNT_6ParamsE$_ZN4cute12iter_adaptorIPN7cutlass10bfloat16_tENS_8smem_ptrIS3_EEEC2ES3_) ;  /* 0xffffaaf000007944 */ /* 0x000fea0003c3ffff */
[----:B------:R-:W-:-:S04]  /*b290*/  MOV R9, 0x0 ;  /* 0x0000000000097802 */ /* 0x000fc80000000f00 */
[----:B------:R-:W-:Y:S05]  /*b2a0*/  RET.REL.NODEC R8 `(_ZN7cutlass13device_kernelIN5flash19enable_sm80_to_sm89INS1_16FlashAttnBwdSm80INS1_25CollectiveMainloopBwdSm80ILi2ELi2EN4cute5tupleIJNS5_1CILi128EEES8_NS7_ILi64EEEEEENS_10bfloat16_tEfNS_4arch4Sm80ELb0ELb1ELb1ELb1ELb1ELb0ELb0ELb0ELi2ELi4ELi4ELi4ELb0EEENS1_24CollectiveEpilogueBwdGQAISA_fSD_Li256ELb1ELb1EEENS1_19SingleTileSchedulerILb1ELb0ELb0ELi128EEEEEEEEEvNT_6ParamsE) ;  /* 0xffff4d5008007950 */ /* 0x000fea0003c3ffff */
        .type           $_ZN7cutlass13device_kernelIN5flash19enable_sm80_to_sm89INS1_16FlashAttnBwdSm80INS1_25CollectiveMainloopBwdSm80ILi2ELi2EN4cute5tupleIJNS5_1CILi128EEES8_NS7_ILi64EEEEEENS_10bfloat16_tEfNS_4arch4Sm80ELb0ELb1ELb1ELb1ELb1ELb0ELb0ELb0ELi2ELi4ELi4ELi4ELb0EEENS1_24CollectiveEpilogueBwdGQAISA_fSD_Li256ELb1ELb1EEENS1_19SingleTileSchedulerILb1ELb0ELb0ELi128EEEEEEEEEvNT_6ParamsE$_ZN4cute8smem_ptrIPN7cutlass9uint128_tEECI1NS_12iter_adaptorIS3_S4_EEES3_,@function
        .size           $_ZN7cutlass13device_kernelIN5flash19enable_sm80_to_sm89INS1_16FlashAttnBwdSm80INS1_25CollectiveMainloopBwdSm80ILi2ELi2EN4cute5tupleIJNS5_1CILi128EEES8_NS7_ILi64EEEEEENS_10bfloat16_tEfNS_4arch4Sm80ELb0ELb1ELb1ELb1ELb1ELb0ELb0ELb0ELi2ELi4ELi4ELi4ELb0EEENS1_24CollectiveEpilogueBwdGQAISA_fSD_Li256ELb1ELb1EEENS1_19SingleTileSchedulerILb1ELb0ELb0ELi128EEEEEEEEEvNT_6ParamsE$_ZN4cute8smem_ptrIPN7cutlass9uint128_tEECI1NS_12iter_adaptorIS3_S4_EEES3_,($_ZN7cutlass13device_kernelIN5flash19enable_sm80_to_sm89INS1_16FlashAttnBwdSm80INS1_25CollectiveMainloopBwdSm80ILi2ELi2EN4cute5tupleIJNS5_1CILi128EEES8_NS7_ILi64EEEEEENS_10bfloat16_tEfNS_4arch4Sm80ELb0ELb1ELb1ELb1ELb1ELb0ELb0ELb0ELi2ELi4ELi4ELi4ELb0EEENS1_24CollectiveEpilogueBwdGQAISA_fSD_Li256ELb1ELb1EEENS1_19SingleTileSchedulerILb1ELb0ELb0ELi128EEEEEEEEEvNT_6ParamsE$_ZN4cute8smem_ptrIPfECI1NS_12iter_adaptorIS1_S2_EEES1_ - $_ZN7cutlass13device_kernelIN5flash19enable_sm80_to_sm89INS1_16FlashAttnBwdSm80INS1_25CollectiveMainloopBwdSm80ILi2ELi2EN4cute5tupleIJNS5_1CILi128EEES8_NS7_ILi64EEEEEENS_10bfloat16_tEfNS_4arch4Sm80ELb0ELb1ELb1ELb1ELb1ELb0ELb0ELb0ELi2ELi4ELi4ELi4ELb0EEENS1_24CollectiveEpilogueBwdGQAISA_fSD_Li256ELb1ELb1EEENS1_19SingleTileSchedulerILb1ELb0ELb0ELi128EEEEEEEEEvNT_6ParamsE$_ZN4cute8smem_ptrIPN7cutlass9uint128_tEECI1NS_12iter_adaptorIS3_S4_EEES3_)
$_ZN7cutlass13device_kernelIN5flash19enable_sm80_to_sm89INS1_16FlashAttnBwdSm80INS1_25CollectiveMainloopBwdSm80ILi2ELi2EN4cute5tupleIJNS5_1CILi128EEES8_NS7_ILi64EEEEEENS_10bfloat16_tEfNS_4arch4Sm80ELb0ELb1ELb1ELb1ELb1ELb0ELb0ELb0ELi2ELi4ELi4ELi4ELb0EEENS1_24CollectiveEpilogueBwdGQAISA_fSD_Li256ELb1ELb1EEENS1_19SingleTileSchedulerILb1ELb0ELb0ELi128EEEEEEEEEvNT_6ParamsE$_ZN4cute8smem_ptrIPN7cutlass9uint128_tEECI1NS_12iter_adaptorIS3_S4_EEES3_:
[----:B------:R-:W-:Y:S02]  /*b2b0*/  MOV R10, 0xb2d0 ;  /* 0x0000b2d0000a7802 */ /* 0x000fe40000000f00 */
[----:B------:R-:W-:Y:S05]  /*b2c0*/  CALL.REL.NOINC `($_ZN7cutlass13device_kernelIN5flash19enable_sm80_to_sm89INS1_16FlashAttnBwdSm80INS1_25CollectiveMainloopBwdSm80ILi2ELi2EN4cute5tupleIJNS5_1CILi128EEES8_NS7_ILi64EEEEEENS_10bfloat16_tEfNS_4arch4Sm80ELb0ELb1ELb1ELb1ELb1ELb0ELb0ELb0ELi2ELi4ELi4ELi4ELb0EEENS1_24CollectiveEpilogueBwdGQAISA_fSD_Li256ELb1ELb1EEENS1_19SingleTileSchedulerILb1ELb0ELb0ELi128EEEEEEEEEvNT_6ParamsE$_ZN4cute12iter_adaptorIPN7cutlass9uint128_tENS_8smem_ptrIS3_EEEC2ES3_) ;  /* 0xffffaaf000007944 */ /* 0x000fea0003c3ffff */
[----:B------:R-:W-:-:S04]  /*b2d0*/  MOV R9, 0x0 ;  /* 0x0000000000097802 */ /* 0x000fc80000000f00 */
[----:B------:R-:W-:Y:S05]  /*b2e0*/  RET.REL.NODEC R8 `(_ZN7cutlass13device_kernelIN5flash19enable_sm80_to_sm89INS1_16FlashAttnBwdSm80INS1_25CollectiveMainloopBwdSm80ILi2ELi2EN4cute5tupleIJNS5_1CILi128EEES8_NS7_ILi64EEEEEENS_10bfloat16_tEfNS_4arch4Sm80ELb0ELb1ELb1ELb1ELb1ELb0ELb0ELb0ELi2ELi4ELi4ELi4ELb0EEENS1_24CollectiveEpilogueBwdGQAISA_fSD_Li256ELb1ELb1EEENS1_19SingleTileSchedulerILb1ELb0ELb0ELi128EEEEEEEEEvNT_6ParamsE) ;  /* 0xffff4d1008007950 */ /* 0x000fea0003c3ffff */
        .type           $_ZN7cutlass13device_kernelIN5flash19enable_sm80_to_sm89INS1_16FlashAttnBwdSm80INS1_25CollectiveMainloopBwdSm80ILi2ELi2EN4cute5tupleIJNS5_1CILi128EEES8_NS7_ILi64EEEEEENS_10bfloat16_tEfNS_4arch4Sm80ELb0ELb1ELb1ELb1ELb1ELb0ELb0ELb0ELi2ELi4ELi4ELi4ELb0EEENS1_24CollectiveEpilogueBwdGQAISA_fSD_Li256ELb1ELb1EEENS1_19SingleTileSchedulerILb1ELb0ELb0ELi128EEEEEEEEEvNT_6ParamsE$_ZN4cute8smem_ptrIPfECI1NS_12iter_adaptorIS1_S2_EEES1_,@function
        .size           $_ZN7cutlass13device_kernelIN5flash19enable_sm80_to_sm89INS1_16FlashAttnBwdSm80INS1_25CollectiveMainloopBwdSm80ILi2ELi2EN4cute5tupleIJNS5_1CILi128EEES8_NS7_ILi64EEEEEENS_10bfloat16_tEfNS_4arch4Sm80ELb0ELb1ELb1ELb1ELb1ELb0ELb0ELb0ELi2ELi4ELi4ELi4ELb0EEENS1_24CollectiveEpilogueBwdGQAISA_fSD_Li256ELb1ELb1EEENS1_19SingleTileSchedulerILb1ELb0ELb0ELi128EEEEEEEEEvNT_6ParamsE$_ZN4cute8smem_ptrIPfECI1NS_12iter_adaptorIS1_S2_EEES1_,($_ZN7cutlass13device_kernelIN5flash19enable_sm80_to_sm89INS1_16FlashAttnBwdSm80INS1_25CollectiveMainloopBwdSm80ILi2ELi2EN4cute5tupleIJNS5_1CILi128EEES8_NS7_ILi64EEEEEENS_10bfloat16_tEfNS_4arch4Sm80ELb0ELb1ELb1ELb1ELb1ELb0ELb0ELb0ELi2ELi4ELi4ELi4ELb0EEENS1_24CollectiveEpilogueBwdGQAISA_fSD_Li256ELb1ELb1EEENS1_19SingleTileSchedulerILb1ELb0ELb0ELi128EEEEEEEEEvNT_6ParamsE$_ZN4cute8smem_ptrIPjECI1NS_12iter_adaptorIS1_S2_EEES1_ - $_ZN7cutlass13device_kernelIN5flash19enable_sm80_to_sm89INS1_16FlashAttnBwdSm80INS1_25CollectiveMainloopBwdSm80ILi2ELi2EN4cute5tupleIJNS5_1CILi128EEES8_NS7_ILi64EEEEEENS_10bfloat16_tEfNS_4arch4Sm80ELb0ELb1ELb1ELb1ELb1ELb0ELb0ELb0ELi2ELi4ELi4ELi4ELb0EEENS1_24CollectiveEpilogueBwdGQAISA_fSD_Li256ELb1ELb1EEENS1_19SingleTileSchedulerILb1ELb0ELb0ELi128EEEEEEEEEvNT_6ParamsE$_ZN4cute8smem_ptrIPfECI1NS_12iter_adaptorIS1_S2_EEES1_)
$_ZN7cutlass13device_kernelIN5flash19enable_sm80_to_sm89INS1_16FlashAttnBwdSm80INS1_25CollectiveMainloopBwdSm80ILi2ELi2EN4cute5tupleIJNS5_1CILi128EEES8_NS7_ILi64EEEEEENS_10bfloat16_tEfNS_4arch4Sm80ELb0ELb1ELb1ELb1ELb1ELb0ELb0ELb0ELi2ELi4ELi4ELi4ELb0EEENS1_24CollectiveEpilogueBwdGQAISA_fSD_Li256ELb1ELb1EEENS1_19SingleTileSchedulerILb1ELb0ELb0ELi128EEEEEEEEEvNT_6ParamsE$_ZN4cute8smem_ptrIPfECI1NS_12iter_adaptorIS1_S2_EEES1_:
[----:B------:R-:W-:Y:S02]  /*b2f0*/  MOV R10, 0xb310 ;  /* 0x0000b310000a7802 */ /* 0x000fe40000000f00 */
[----:B------:R-:W-:Y:S05]  /*b300*/  CALL.REL.NOINC `($_ZN7cutlass13device_kernelIN5flash19enable_sm80_to_sm89INS1_16FlashAttnBwdSm80INS1_25CollectiveMainloopBwdSm80ILi2ELi2EN4cute5tupleIJNS5_1CILi128EEES8_NS7_ILi64EEEEEENS_10bfloat16_tEfNS_4arch4Sm80ELb0ELb1ELb1ELb1ELb1ELb0ELb0ELb0ELi2ELi4ELi4ELi4ELb0EEENS1_24CollectiveEpilogueBwdGQAISA_fSD_Li256ELb1ELb1EEENS1_19SingleTileSchedulerILb1ELb0ELb0ELi128EEEEEEEEEvNT_6ParamsE$_ZN4cute12iter_adaptorIPfNS_8smem_ptrIS1_EEEC2ES1_) ;  /* 0xffffab3000007944 */ /* 0x000fea0003c3ffff */
[----:B------:R-:W-:-:S04]  /*b310*/  MOV R9, 0x0 ;  /* 0x0000000000097802 */ /* 0x000fc80000000f00 */
[----:B------:R-:W-:Y:S05]  /*b320*/  RET.REL.NODEC R8 `(_ZN7cutlass13device_kernelIN5flash19enable_sm80_to_sm89INS1_16FlashAttnBwdSm80INS1_25CollectiveMainloopBwdSm80ILi2ELi2EN4cute5tupleIJNS5_1CILi128EEES8_NS7_ILi64EEEEEENS_10bfloat16_tEfNS_4arch4Sm80ELb0ELb1ELb1ELb1ELb1ELb0ELb0ELb0ELi2ELi4ELi4ELi4ELb0EEENS1_24CollectiveEpilogueBwdGQAISA_fSD_Li256ELb1ELb1EEENS1_19SingleTileSchedulerILb1ELb0ELb0ELi128EEEEEEEEEvNT_6ParamsE) ;  /* 0xffff4cd008007950 */ /* 0x000fea0003c3ffff */
        .type           $_ZN7cutlass13device_kernelIN5flash19enable_sm80_to_sm89INS1_16FlashAttnBwdSm80INS1_25CollectiveMainloopBwdSm80ILi2ELi2EN4cute5tupleIJNS5_1CILi128EEES8_NS7_ILi64EEEEEENS_10bfloat16_tEfNS_4arch4Sm80ELb0ELb1ELb1ELb1ELb1ELb0ELb0ELb0ELi2ELi4ELi4ELi4ELb0EEENS1_24CollectiveEpilogueBwdGQAISA_fSD_Li256ELb1ELb1EEENS1_19SingleTileSchedulerILb1ELb0ELb0ELi128EEEEEEEEEvNT_6ParamsE$_ZN4cute8smem_ptrIPjECI1NS_12iter_adaptorIS1_S2_EEES1_,@function
        .size           $_ZN7cutlass13device_kernelIN5flash19enable_sm80_to_sm89INS1_16FlashAttnBwdSm80INS1_25CollectiveMainloopBwdSm80ILi2ELi2EN4cute5tupleIJNS5_1CILi128EEES8_NS7_ILi64EEEEEENS_10bfloat16_tEfNS_4arch4Sm80ELb0ELb1ELb1ELb1ELb1ELb0ELb0ELb0ELi2ELi4ELi4ELi4ELb0EEENS1_24CollectiveEpilogueBwdGQAISA_fSD_Li256ELb1ELb1EEENS1_19SingleTileSchedulerILb1ELb0ELb0ELi128EEEEEEEEEvNT_6ParamsE$_ZN4cute8smem_ptrIPjECI1NS_12iter_adaptorIS1_S2_EEES1_,($_ZN7cutlass13device_kernelIN5flash19enable_sm80_to_sm89INS1_16FlashAttnBwdSm80INS1_25CollectiveMainloopBwdSm80ILi2ELi2EN4cute5tupleIJNS5_1CILi128EEES8_NS7_ILi64EEEEEENS_10bfloat16_tEfNS_4arch4Sm80ELb0ELb1ELb1ELb1ELb1ELb0ELb0ELb0ELi2ELi4ELi4ELi4ELb0EEENS1_24CollectiveEpilogueBwdGQAISA_fSD_Li256ELb1ELb1EEENS1_19SingleTileSchedulerILb1ELb0ELb0ELi128EEEEEEEEEvNT_6ParamsE$_ZN73_INTERNAL_24fd9406_37_flash_bwd_hdim64_bf16_softcap_sm80_cu_8e232a79_330714__viaddmin_s32Eiii - $_ZN7cutlass13device_kernelIN5flash19enable_sm80_to_sm89INS1_16FlashAttnBwdSm80INS1_25CollectiveMainloopBwdSm80ILi2ELi2EN4cute5tupleIJNS5_1CILi128EEES8_NS7_ILi64EEEEEENS_10bfloat16_tEfNS_4arch4Sm80ELb0ELb1ELb1ELb1ELb1ELb0ELb0ELb0ELi2ELi4ELi4ELi4ELb0EEENS1_24CollectiveEpilogueBwdGQAISA_fSD_Li256ELb1ELb1EEENS1_19SingleTileSchedulerILb1ELb0ELb0ELi128EEEEEEEEEvNT_6ParamsE$_ZN4cute8smem_ptrIPjECI1NS_12iter_adaptorIS1_S2_EEES1_)
$_ZN7cutlass13device_kernelIN5flash19enable_sm80_to_sm89INS1_16FlashAttnBwdSm80INS1_25CollectiveMainloopBwdSm80ILi2ELi2EN4cute5tupleIJNS5_1CILi128EEES8_NS7_ILi64EEEEEENS_10bfloat16_tEfNS_4arch4Sm80ELb0ELb1ELb1ELb1ELb1ELb0ELb0ELb0ELi2ELi4ELi4ELi4ELb0EEENS1_24CollectiveEpilogueBwdGQAISA_fSD_Li256ELb1ELb1EEENS1_19SingleTileSchedulerILb1ELb0ELb0ELi128EEEEEEEEEvNT_6ParamsE$_ZN4cute8smem_ptrIPjECI1NS_12iter_adaptorIS1_S2_EEES1_:
[----:B------:R-:W-:Y:S02]  /*b330*/  MOV R10, 0xb350 ;  /* 0x0000b350000a7802 */ /* 0x000fe40000000f00 */
[----:B------:R-:W-:Y:S05]  /*b340*/  CALL.REL.NOINC `($_ZN7cutlass13device_kernelIN5flash19enable_sm80_to_sm89INS1_16FlashAttnBwdSm80INS1_25CollectiveMainloopBwdSm80ILi2ELi2EN4cute5tupleIJNS5_1CILi128EEES8_NS7_ILi64EEEEEENS_10bfloat16_tEfNS_4arch4Sm80ELb0ELb1ELb1ELb1ELb1ELb0ELb0ELb0ELi2ELi4ELi4ELi4ELb0EEENS1_24CollectiveEpilogueBwdGQAISA_fSD_Li256ELb1ELb1EEENS1_19SingleTileSchedulerILb1ELb0ELb0ELi128EEEEEEEEEvNT_6ParamsE$_ZN4cute12iter_adaptorIPjNS_8smem_ptrIS1_EEEC2ES1_) ;  /* 0xffffab3000007944 */ /* 0x000fea0003c3ffff */
[----:B------:R-:W-:-:S04]  /*b350*/  MOV R9, 0x0 ;  /* 0x0000000000097802 */ /* 0x000fc80000000f00 */
[----:B------:R-:W-:Y:S05]  /*b360*/  RET.REL.NODEC R8 `(_ZN7cutlass13device_kernelIN5flash19enable_sm80_to_sm89INS1_16FlashAttnBwdSm80INS1_25CollectiveMainloopBwdSm80ILi2ELi2EN4cute5tupleIJNS5_1CILi128EEES8_NS7_ILi64EEEEEENS_10bfloat16_tEfNS_4arch4Sm80ELb0ELb1ELb1ELb1ELb1ELb0ELb0ELb0ELi2ELi4ELi4ELi4ELb0EEENS1_24CollectiveEpilogueBwdGQAISA_fSD_Li256ELb1ELb1EEENS1_19SingleTileSchedulerILb1ELb0ELb0ELi128EEEEEEEEEvNT_6ParamsE) ;  /* 0xffff4c9008007950 */ /* 0x000fea0003c3ffff */
        .type           $_ZN7cutlass13device_kernelIN5flash19enable_sm80_to_sm89INS1_16FlashAttnBwdSm80INS1_25CollectiveMainloopBwdSm80ILi2ELi2EN4cute5tupleIJNS5_1CILi128EEES8_NS7_ILi64EEEEEENS_10bfloat16_tEfNS_4arch4Sm80ELb0ELb1ELb1ELb1ELb1ELb0ELb0ELb0ELi2ELi4ELi4ELi4ELb0EEENS1_24CollectiveEpilogueBwdGQAISA_fSD_Li256ELb1ELb1EEENS1_19SingleTileSchedulerILb1ELb0ELb0ELi128EEEEEEEEEvNT_6ParamsE$_ZN73_INTERNAL_24fd9406_37_flash_bwd_hdim64_bf16_softcap_sm80_cu_8e232a79_330714__viaddmin_s32Eiii,@function
        .size           $_ZN7cutlass13device_kernelIN5flash19enable_sm80_to_sm89INS1_16FlashAttnBwdSm80INS1_25CollectiveMainloopBwdSm80ILi2ELi2EN4cute5tupleIJNS5_1CILi128EEES8_NS7_ILi64EEEEEENS_10bfloat16_tEfNS_4arch4Sm80ELb0ELb1ELb1ELb1ELb1ELb0ELb0ELb0ELi2ELi4ELi4ELi4ELb0EEENS1_24CollectiveEpilogueBwdGQAISA_fSD_Li256ELb1ELb1EEENS1_19SingleTileSchedulerILb1ELb0ELb0ELi128EEEEEEEEEvNT_6ParamsE$_ZN73_INTERNAL_24fd9406_37_flash_bwd_hdim64_bf16_softcap_sm80_cu_8e232a79_330714__viaddmin_s32Eiii,($_ZN7cutlass13device_kernelIN5flash19enable_sm80_to_sm89INS1_16FlashAttnBwdSm80INS1_25CollectiveMainloopBwdSm80ILi2ELi2EN4cute5tupleIJNS5_1CILi128EEES8_NS7_ILi64EEEEEENS_10bfloat16_tEfNS_4arch4Sm80ELb0ELb1ELb1ELb1ELb1ELb0ELb0ELb0ELi2ELi4ELi4ELi4ELb0EEENS1_24CollectiveEpilogueBwdGQAISA_fSD_Li256ELb1ELb1EEENS1_19SingleTileSchedulerILb1ELb0ELb0ELi128EEEEEEEEEvNT_6ParamsE$_ZN73_INTERNAL_24fd9406_37_flash_bwd_hdim64_bf16_softcap_sm80_cu_8e232a79_330724__cvta_generic_to_sharedEPKv - $_ZN7cutlass13device_kernelIN5flash19enable_sm80_to_sm89INS1_16FlashAttnBwdSm80INS1_25CollectiveMainloopBwdSm80ILi2ELi2EN4cute5tupleIJNS5_1CILi128EEES8_NS7_ILi64EEEEEENS_10bfloat16_tEfNS_4arch4Sm80ELb0ELb1ELb1ELb1ELb1ELb0ELb0ELb0ELi2ELi4ELi4ELi4ELb0EEENS1_24CollectiveEpilogueBwdGQAISA_fSD_Li256ELb1ELb1EEENS1_19SingleTileSchedulerILb1ELb0ELb0ELi128EEEEEEEEEvNT_6ParamsE$_ZN73_INTERNAL_24fd9406_37_flash_bwd_hdim64_bf16_softcap_sm80_cu_8e232a79_330714__viaddmin_s32Eiii)
$_ZN7cutlass13device_kernelIN5flash19enable_sm80_to_sm89INS1_16FlashAttnBwdSm80INS1_25CollectiveMainloopBwdSm80ILi2ELi2EN4cute5tupleIJNS5_1CILi128EEES8_NS7_ILi64EEEEEENS_10bfloat16_tEfNS_4arch4Sm80ELb0ELb1ELb1ELb1ELb1ELb0ELb0ELb0ELi2ELi4ELi4ELi4ELb0EEENS1_24CollectiveEpilogueBwdGQAISA_fSD_Li256ELb1ELb1EEENS1_19SingleTileSchedulerILb1ELb0ELb0ELi128EEEEEEEEEvNT_6ParamsE$_ZN73_INTERNAL_24fd9406_37_flash_bwd_hdim64_bf16_softcap_sm80_cu_8e232a79_330714__viaddmin_s32Eiii:
[----:B------:R-:W-:Y:S02]  /*b370*/  IADD3 R3, R2, R52, RZ ;  /* 0x0000003402037210 */ /* 0x000fe40007ffe0ff */
[----:B------:R-:W-:Y:S02]  /*b380*/  MOV R8, 0xb3a0 ;  /* 0x0000b3a000087802 */ /* 0x000fe40000000f00 */
[----:B------:R-:W-:Y:S05]  /*b390*/  CALL.REL.NOINC `($_ZN7cutlass13device_kernelIN5flash19enable_sm80_to_sm89INS1_16FlashAttnBwdSm80INS1_25CollectiveMainloopBwdSm80ILi2ELi2EN4cute5tupleIJNS5_1CILi128EEES8_NS7_ILi64EEEEEENS_10bfloat16_tEfNS_4arch4Sm80ELb0ELb1ELb1ELb1ELb1ELb0ELb0ELb0ELi2ELi4ELi4ELi4ELb0EEENS1_24CollectiveEpilogueBwdGQAISA_fSD_Li256ELb1ELb1EEENS1_19SingleTileSchedulerILb1ELb0ELb0ELi128EEEEEEEEEvNT_6ParamsE$min) ;  /* 0x0005d82000007944 */ /* 0x000fea0003c00000 */
[----:B------:R-:W-:Y:S02]  /*b3a0*/  MOV R7, 0x0 ;  /* 0x0000000000077802 */ /* 0x000fe40000000f00 */
[----:B------:R-:W-:Y:S02]  /*b3b0*/  MOV R8, R3 ;  /* 0x0000000300087202 */ /* 0x000fe40000000f00 */
[----:B------:R-:W-:Y:S05]  /*b3c0*/  RET.REL.NODEC R6 `(_ZN7cutlass13device_kernelIN5flash19enable_sm80_to_sm89INS1_16FlashAttnBwdSm80INS1_25CollectiveMainloopBwdSm80ILi2ELi2EN4cute5tupleIJNS5_1CILi128EEES8_NS7_ILi64EEEEEENS_10bfloat16_tEfNS_4arch4Sm80ELb0ELb1ELb1ELb1ELb1ELb0ELb0ELb0ELi2ELi4ELi4ELi4ELb0EEENS1_24CollectiveEpilogueBwdGQAISA_fSD_Li256ELb1ELb1EEENS1_19SingleTileSchedulerILb1ELb0ELb0ELi128EEEEEEEEEvNT_6ParamsE) ;  /* 0xffff4c3006007950 */ /* 0x000fea0003c3ffff */
        .type           $_ZN7cutlass13device_kernelIN5flash19enable_sm80_to_sm89INS1_16FlashAttnBwdSm80INS1_25CollectiveMainloopBwdSm80ILi2ELi2EN4cute5tupleIJNS5_1CILi128EEES8_NS7_ILi64EEEEEENS_10bfloat16_tEfNS_4arch4Sm80ELb0ELb1ELb1ELb1ELb1ELb0ELb0ELb0ELi2ELi4ELi4ELi4ELb0EEENS1_24CollectiveEpilogueBwdGQAISA_fSD_Li256ELb1ELb1EEENS1_19SingleTileSchedulerILb1ELb0ELb0ELi128EEEEEEEEEvNT_6ParamsE$_ZN73_INTERNAL_24fd9406_37_flash_bwd_hdim64_bf16_softcap_sm80_cu_8e232a79_330724__cvta_generic_to_sharedEPKv,@function
        .size           $_ZN7cutlass13device_kernelIN5flash19enable_sm80_to_sm89INS1_16FlashAttnBwdSm80INS1_25CollectiveMainloopBwdSm80ILi2ELi2EN4cute5tupleIJNS5_1CILi128EEES8_NS7_ILi64EEEEEENS_10bfloat16_tEfNS_4arch4Sm80ELb0ELb1ELb1ELb1ELb1ELb0ELb0ELb0ELi2ELi4ELi4ELi4ELb0EEENS1_24CollectiveEpilogueBwdGQAISA_fSD_Li256ELb1ELb1EEENS1_19SingleTileSchedulerILb1ELb0ELb0ELi128EEEEEEEEEvNT_6ParamsE$_ZN73_INTERNAL_24fd9406_37_flash_bwd_hdim64_bf16_softcap_sm80_cu_8e232a79_330724__cvta_generic_to_sharedEPKv,($_ZN7cutlass13device_kernelIN5flash19enable_sm80_to_sm89INS1_16FlashAttnBwdSm80INS1_25CollectiveMainloopBwdSm80ILi2ELi2EN4cute5tupleIJNS5_1CILi128EEES8_NS7_ILi64EEEEEENS_10bfloat16_tEfNS_4arch4Sm80ELb0ELb1ELb1ELb1ELb1ELb0ELb0ELb0ELi2ELi4ELi4ELi4ELb0EEENS1_24CollectiveEpilogueBwdGQAISA_fSD_Li256ELb1ELb1EEENS1_19SingleTileSchedulerILb1ELb0ELb0ELi128EEEEEEEEEvNT_6ParamsE$_ZN73_INTERNAL_24fd9406_37_flash_bwd_hdim64_bf16_softcap_sm80_cu_8e232a79_33079atomicAddEPff - $_ZN7cutlass13device_kernelIN5flash19enable_sm80_to_sm89INS1_16FlashAttnBwdSm80INS1_25CollectiveMainloopBwdSm80ILi2ELi2EN4cute5tupleIJNS5_1CILi128EEES8_NS7_ILi64EEEEEENS_10bfloat16_tEfNS_4arch4Sm80ELb0ELb1ELb1ELb1ELb1ELb0ELb0ELb0ELi2ELi4ELi4ELi4ELb0EEENS1_24CollectiveEpilogueBwdGQAISA_fSD_Li256ELb1ELb1EEENS1_19SingleTileSchedulerILb1ELb0ELb0ELi128EEEEEEEEEvNT_6ParamsE$_ZN73_INTERNAL_24fd9406_37_flash_bwd_hdim64_bf16_softcap_sm80_cu_8e232a79_330724__cvta_generic_to_sharedEPKv)
$_ZN7cutlass13device_kernelIN5flash19enable_sm80_to_sm89INS1_16FlashAttnBwdSm80INS1_25CollectiveMainloopBwdSm80ILi2ELi2EN4cute5tupleIJNS5_1CILi128EEES8_NS7_ILi64EEEEEENS_10bfloat16_tEfNS_4arch4Sm80ELb0ELb1ELb1ELb1ELb1ELb0ELb0ELb0ELi2ELi4ELi4ELi4ELb0EEENS1_24CollectiveEpilogueBwdGQAISA_fSD_Li256ELb1ELb1EEENS1_19SingleTileSchedulerILb1ELb0ELb0ELi128EEEEEEEEEvNT_6ParamsE$_ZN73_INTERNAL_24fd9406_37_flash_bwd_hdim64_bf16_softcap_sm80_cu_8e232a79_330724__cvta_generic_to_sharedEPKv:
[----:B------:R-:W-:Y:S02]  /*b3d0*/  MOV R3, 0x0 ;  /* 0x0000000000037802 */ /* 0x000fe40000000f00 */
[----:B------:R-:W-:Y:S02]  /*b3e0*/  IADD3 R4, R4, -c[0x0][0x18], RZ ;  /* 0x8000060004047a10 */ /* 0x000fe40007ffe0ff */
[----:B------:R-:W-:Y:S05]  /*b3f0*/  RET.REL.NODEC R2 `(_ZN7cutlass13device_kernelIN5flash19enable_sm80_to_sm89INS1_16FlashAttnBwdSm80INS1_25CollectiveMainloopBwdSm80ILi2ELi2EN4cute5tupleIJNS5_1CILi128EEES8_NS7_ILi64EEEEEENS_10bfloat16_tEfNS_4arch4Sm80ELb0ELb1ELb1ELb1ELb1ELb0ELb0ELb0ELi2ELi4ELi4ELi4ELb0EEENS1_24CollectiveEpilogueBwdGQAISA_fSD_Li256ELb1ELb1EEENS1_19SingleTileSchedulerILb1ELb0ELb0ELi128EEEEEEEEEvNT_6ParamsE) ;  /* 0xffff4c0002007950 */ /* 0x000fea0003c3ffff */
        .type           $_ZN7cutlass13device_kernelIN5flash19enable_sm80_to_sm89INS1_16FlashAttnBwdSm80INS1_25CollectiveMainloopBwdSm80ILi2ELi2EN4cute5tupleIJNS5_1CILi128EEES8_NS7_ILi64EEEEEENS_10bfloat16_tEfNS_4arch4Sm80ELb0ELb1ELb1ELb1ELb1ELb0ELb0ELb0ELi2ELi4ELi4ELi4ELb0EEENS1_24CollectiveEpilogueBwdGQAISA_fSD_Li256ELb1ELb1EEENS1_19SingleTileSchedulerILb1ELb0ELb0ELi128EEEEEEEEEvNT_6ParamsE$_ZN73_INTERNAL_24fd9406_37_flash_bwd_hdim64_bf16_softcap_sm80_cu_8e232a79_33079atomicAddEPff,@function
        .size           $_ZN7cutlass13device_kernelIN5flash19enable_sm80_to_sm89INS1_16FlashAttnBwdSm80INS1_25CollectiveMainloopBwdSm80ILi2ELi2EN4cute5tupleIJNS5_1CILi128EEES8_NS7_ILi64EEEEEENS_10bfloat16_tEfNS_4arch4Sm80ELb0ELb1ELb1ELb1ELb1ELb0ELb0ELb0ELi2ELi4ELi4ELi4ELb0EEENS1_24CollectiveEpilogueBwdGQAISA_fSD_Li256ELb1ELb1EEENS1_19SingleTileSchedulerILb1ELb0ELb0ELi128EEEEEEEEEvNT_6ParamsE$_ZN73_INTERNAL_24fd9406_37_flash_bwd_hdim64_bf16_softcap_sm80_cu_8e232a79_33079atomicAddEPff,($_ZN7cutlass13device_kernelIN5flash19enable_sm80_to_sm89INS1_16FlashAttnBwdSm80INS1_25CollectiveMainloopBwdSm80ILi2ELi2EN4cute5tupleIJNS5_1CILi128EEES8_NS7_ILi64EEEEEENS_10bfloat16_tEfNS_4arch4Sm80ELb0ELb1ELb1ELb1ELb1ELb0ELb0ELb0ELi2ELi4ELi4ELi4ELb0EEENS1_24CollectiveEpilogueBwdGQAISA_fSD_Li256ELb1ELb1EEENS1_19SingleTileSchedulerILb1ELb0ELb0ELi128EEEEEEEEEvNT_6ParamsE$_ZSt3maxIiERKT_S2_S2_ - $_ZN7cutlass13device_kernelIN5flash19enable_sm80_to_sm89INS1_16FlashAttnBwdSm80INS1_25CollectiveMainloopBwdSm80ILi2ELi2EN4cute5tupleIJNS5_1CILi128EEES8_NS7_ILi64EEEEEENS_10bfloat16_tEfNS_4arch4Sm80ELb0ELb1ELb1ELb1ELb1ELb0ELb0ELb0ELi2ELi4ELi4ELi4ELb0EEENS1_24CollectiveEpilogueBwdGQAISA_fSD_Li256ELb1ELb1EEENS1_19SingleTileSchedulerILb1ELb0ELb0ELi128EEEEEEEEEvNT_6ParamsE$_ZN73_INTERNAL_24fd9406_37_flash_bwd_hdim64_bf16_softcap_sm80_cu_8e232a79_33079atomicAddEPff)
$_ZN7cutlass13device_kernelIN5flash19enable_sm80_to_sm89INS1_16FlashAttnBwdSm80INS1_25CollectiveMainloopBwdSm80ILi2ELi2EN4cute5tupleIJNS5_1CILi128EEES8_NS7_ILi64EEEEEENS_10bfloat16_tEfNS_4arch4Sm80ELb0ELb1ELb1ELb1ELb1ELb0ELb0ELb0ELi2ELi4ELi4ELi4ELb0EEENS1_24CollectiveEpilogueBwdGQAISA_fSD_Li256ELb1ELb1EEENS1_19SingleTileSchedulerILb1ELb0ELb0ELi128EEEEEEEEEvNT_6ParamsE$_ZN73_INTERNAL_24fd9406_37_flash_bwd_hdim64_bf16_softcap_sm80_cu_8e232a79_33079atomicAddEPff:
[----:B------:R-:W-:Y:S01]  /*b400*/  BSSY B0, `(.L_x_2291) ;  /* 0x0000003000007945 */ /* 0x000fe20003800000 */
[----:B------:R-:W-:-:S02]  /*b410*/  MOV R12, 0xb430 ;  /* 0x0000b430000c7802 */ /* 0x000fc40000000f00 */
[----:B------:R-:W-:Y:S05]  /*b420*/  CALL.REL.NOINC `($_ZN7cutlass13device_kernelIN5flash19enable_sm80_to_sm89INS1_16FlashAttnBwdSm80INS1_25CollectiveMainloopBwdSm80ILi2ELi2EN4cute5tupleIJNS5_1CILi128EEES8_NS7_ILi64EEEEEENS_10bfloat16_tEfNS_4arch4Sm80ELb0ELb1ELb1ELb1ELb1ELb0ELb0ELb0ELi2ELi4ELi4ELi4ELb0EEENS1_24CollectiveEpilogueBwdGQAISA_fSD_Li256ELb1ELb1EEENS1_19SingleTileSchedulerILb1ELb0ELb0ELi128EEEEEEEEEvNT_6ParamsE$__fAtomicAdd) ;  /* 0x0005d5e000007944 */ /* 0x000fea0003c00000 */
[----:B------:R-:W-:Y:S05]  /*b430*/  BSYNC B0 ;  /* 0x0000000000007941 */ /* 0x000fea0003800000 */
.L_x_2291:
[----:B------:R-:W-:-:S04]  /*b440*/  MOV R11, 0x0 ;  /* 0x00000000000b7802 */ /* 0x000fc80000000f00 */
[----:B------:R-:W-:Y:S05]  /*b450*/  RET.REL.NODEC R10 `(_ZN7cutlass13device_kernelIN5flash19enable_sm80_to_sm89INS1_16FlashAttnBwdSm80INS1_25CollectiveMainloopBwdSm80ILi2ELi2EN4cute5tupleIJNS5_1CILi128EEES8_NS7_ILi64EEEEEENS_10bfloat16_tEfNS_4arch4Sm80ELb0ELb1ELb1ELb1ELb1ELb0ELb0ELb0ELi2ELi4ELi4ELi4ELb0EEENS1_24CollectiveEpilogueBwdGQAISA_fSD_Li256ELb1ELb1EEENS1_19SingleTileSchedulerILb1ELb0ELb0ELi128EEEEEEEEEvNT_6ParamsE) ;  /* 0xffff4ba00a007950 */ /* 0x000fea0003c3ffff */
        .type           $_ZN7cutlass13device_kernelIN5flash19enable_sm80_to_sm89INS1_16FlashAttnBwdSm80INS1_25CollectiveMainloopBwdSm80ILi2ELi2EN4cute5tupleIJNS5_1CILi128EEES8_NS7_ILi64EEEEEENS_10bfloat16_tEfNS_4arch4Sm80ELb0ELb1ELb1ELb1ELb1ELb0ELb0ELb0ELi2ELi4ELi4ELi4ELb0EEENS1_24CollectiveEpilogueBwdGQAISA_fSD_Li256ELb1ELb1EEENS1_19SingleTileSchedulerILb1ELb0ELb0ELi128EEEEEEEEEvNT_6ParamsE$_ZSt3maxIiERKT_S2_S2_,@function
        .size           $_ZN7cutlass13device_kernelIN5flash19enable_sm80_to_sm89INS1_16FlashAttnBwdSm80INS1_25CollectiveMainloopBwdSm80ILi2ELi2EN4cute5tupleIJNS5_1CILi128EEES8_NS7_ILi64EEEEEENS_10bfloat16_tEfNS_4arch4Sm80ELb0ELb1ELb1ELb1ELb1ELb0ELb0ELb0ELi2ELi4ELi4ELi4ELb0EEENS1_24CollectiveEpilogueBwdGQAISA_fSD_Li256ELb1ELb1EEENS1_19SingleTileSchedulerILb1ELb0ELb0ELi128EEEEEEEEEvNT_6ParamsE$_ZSt3maxIiERKT_S2_S2_,($_ZN7cutlass13device_kernelIN5flash19enable_sm80_to_sm89INS1_16FlashAttnBwdSm80INS1_25CollectiveMainloopBwdSm80ILi2ELi2EN4cute5tupleIJNS5_1CILi128EEES8_NS7_ILi64EEEEEENS_10bfloat16_tEfNS_4arch4Sm80ELb0ELb1ELb1ELb1ELb1ELb0ELb0ELb0ELi2ELi4ELi4ELi4ELb0EEENS1_24CollectiveEpilogueBwdGQAISA_fSD_Li256ELb1ELb1EEENS1_19SingleTileSchedulerILb1ELb0ELb0ELi128EEEEEEEEEvNT_6ParamsE$_ZSt3minIiERKT_S2_S2_ - $_ZN7cutlass13device_kernelIN5flash19enable_sm80_to_sm89INS1_16FlashAttnBwdSm80INS1_25CollectiveMainloopBwdSm80ILi2ELi2EN4cute5tupleIJNS5_1CILi128EEES8_NS7_ILi64EEEEEENS_10bfloat16_tEfNS_4arch4Sm80ELb0ELb1ELb1ELb1ELb1ELb0ELb0ELb0ELi2ELi4ELi4ELi4ELb0EEENS1_24CollectiveEpilogueBwdGQAISA_fSD_Li256ELb1ELb1EEENS1_19SingleTileSchedulerILb1ELb0ELb0ELi128EEEEEEEEEvNT_6ParamsE$_ZSt3maxIiERKT_S2_S2_)
$_ZN7cutlass13device_kernelIN5flash19enable_sm80_to_sm89INS1_16FlashAttnBwdSm80INS1_25CollectiveMainloopBwdSm80ILi2ELi2EN4cute5tupleIJNS5_1CILi128EEES8_NS7_ILi64EEEEEENS_10bfloat16_tEfNS_4arch4Sm80ELb0ELb1ELb1ELb1ELb1ELb0ELb0ELb0ELi2ELi4ELi4ELi4ELb0EEENS1_24CollectiveEpilogueBwdGQAISA_fSD_Li256ELb1ELb1EEENS1_19SingleTileSchedulerILb1ELb0ELb0ELi128EEEEEEEEEvNT_6ParamsE$_ZSt3maxIiERKT_S2_S2_:
        /* <DEDUP_REMOVED lines=8> */
[----:B------:R-:W-:Y:S08]  /*b4e0*/  RET.REL.NODEC R10 `(_ZN7cutlass13device_kernelIN5flash19enable_sm80_to_sm89INS1_16FlashAttnBwdSm80INS1_25CollectiveMainloopBwdSm80ILi2ELi2EN4cute5tupleIJNS5_1CILi128EEES8_NS7_ILi64EEEEEENS_10bfloat16_tEfNS_4arch4Sm80ELb0ELb1ELb1ELb1ELb1ELb0ELb0ELb0ELi2ELi4ELi4ELi4ELb0EEENS1_24CollectiveEpilogueBwdGQAISA_fSD_Li256ELb1ELb1EEENS1_19SingleTileSchedulerILb1ELb0ELb0ELi128EEEEEEEEEvNT_6ParamsE) ;  /* 0xffff4b100a007950 */ /* 0x000ff00003c3ffff */
        .type           $_ZN7cutlass13device_kernelIN5flash19enable_sm80_to_sm89INS1_16FlashAttnBwdSm80INS1_25CollectiveMainloopBwdSm80ILi2ELi2EN4cute5tupleIJNS5_1CILi128EEES8_NS7_ILi64EEEEEENS_10bfloat16_tEfNS_4arch4Sm80ELb0ELb1ELb1ELb1ELb1ELb0ELb0ELb0ELi2ELi4ELi4ELi4ELb0EEENS1_24CollectiveEpilogueBwdGQAISA_fSD_Li256ELb1ELb1EEENS1_19SingleTileSchedulerILb1ELb0ELb0ELi128EEEEEEEEEvNT_6ParamsE$_ZSt3minIiERKT_S2_S2_,@function
        .size           $_ZN7cutlass13device_kernelIN5flash19enable_sm80_to_sm89INS1_16FlashAttnBwdSm80INS1_25CollectiveMainloopBwdSm80ILi2ELi2EN4cute5tupleIJNS5_1CILi128EEES8_NS7_ILi64EEEEEENS_10bfloat16_tEfNS_4arch4Sm80ELb0ELb1ELb1ELb1ELb1ELb0ELb0ELb0ELi2ELi4ELi4ELi4ELb0EEENS1_24CollectiveEpilogueBwdGQAISA_fSD_Li256ELb1ELb1EEENS1_19SingleTileSchedulerILb1ELb0ELb0ELi128EEEEEEEEEvNT_6ParamsE$_ZSt3minIiERKT_S2_S2_,($_ZN7cutlass13device_kernelIN5flash19enable_sm80_to_sm89INS1_16FlashAttnBwdSm80INS1_25CollectiveMainloopBwdSm80ILi2ELi2EN4cute5tupleIJNS5_1CILi128EEES8_NS7_ILi64EEEEEENS_10bfloat16_tEfNS_4arch4Sm80ELb0ELb1ELb1ELb1ELb1ELb0ELb0ELb0ELi2ELi4ELi4ELi4ELb0EEENS1_24CollectiveEpilogueBwdGQAISA_fSD_Li256ELb1ELb1EEENS1_19SingleTileSchedulerILb1ELb0ELb0ELi128EEEEEEEEEvNT_6ParamsE$_ZZN4cute12filter_tupleINS_5tupleIJNS1_IJNS_10UnderscoreENS_1CILi0EEEEEENS1_IJS4_S2_EEEEEENS1_IJNS1_IJNS1_IJNS3_ILi1EEES4_EEES4_EEENS1_IJNS1_IJS4_S4_EEEiEEEEEEZNS_5sliceIS7_SD_EEDaRKT_RKT0_EUlRKT_RKT0_E_EEDaSH_SK_OT1_ENKUlDpSN_E_clIJNS1_IJS9_EEENS1_IJiEEEEEEDaSU_ - $_ZN7cutlass13device_kernelIN5flash19enable_sm80_to_sm89INS1_16FlashAttnBwdSm80INS1_25CollectiveMainloopBwdSm80ILi2ELi2EN4cute5tupleIJNS5_1CILi128EEES8_NS7_ILi64EEEEEENS_10bfloat16_tEfNS_4arch4Sm80ELb0ELb1ELb1ELb1ELb1ELb0ELb0ELb0ELi2ELi4ELi4ELi4ELb0EEENS1_24CollectiveEpilogueBwdGQAISA_fSD_Li256ELb1ELb1EEENS1_19SingleTileSchedulerILb1ELb0ELb0ELi128EEEEEEEEEvNT_6ParamsE$_ZSt3minIiERKT_S2_S2_)
$_ZN7cutlass13device_kernelIN5flash19enable_sm80_to_sm89INS1_16FlashAttnBwdSm80INS1_25CollectiveMainloopBwdSm80ILi2ELi2EN4cute5tupleIJNS5_1CILi128EEES8_NS7_ILi64EEEEEENS_10bfloat16_tEfNS_4arch4Sm80ELb0ELb1ELb1ELb1ELb1ELb0ELb0ELb0ELi2ELi4ELi4ELi4ELb0EEENS1_24CollectiveEpilogueBwdGQAISA_fSD_Li256ELb1ELb1EEENS1_19SingleTileSchedulerILb1ELb0ELb0ELi128EEEEEEEEEvNT_6ParamsE$_ZSt3minIiERKT_S2_S2_:
        /* <DEDUP_REMOVED lines=9> */
        .type           $_ZN7cutlass13device_kernelIN5flash19enable_sm80_to_sm89INS1_16FlashAttnBwdSm80INS1_25CollectiveMainloopBwdSm80ILi2ELi2EN4cute5tupleIJNS5_1CILi128EEES8_NS7_ILi64EEEEEENS_10bfloat16_tEfNS_4arch4Sm80ELb0ELb1ELb1ELb1ELb1ELb0ELb0ELb0ELi2ELi4ELi4ELi4ELb0EEENS1_24CollectiveEpilogueBwdGQAISA_fSD_Li256ELb1ELb1EEENS1_19SingleTileSchedulerILb1ELb0ELb0ELi128EEEEEEEEEvNT_6ParamsE$_ZZN4cute12filter_tupleINS_5tupleIJNS1_IJNS_10UnderscoreENS_1CILi0EEEEEENS1_IJS4_S2_EEEEEENS1_IJNS1_IJNS1_IJNS3_ILi1EEES4_EEES4_EEENS1_IJNS1_IJS4_S4_EEEiEEEEEEZNS_5sliceIS7_SD_EEDaRKT_RKT0_EUlRKT_RKT0_E_EEDaSH_SK_OT1_ENKUlDpSN_E_clIJNS1_IJS9_EEENS1_IJiEEEEEEDaSU_,@function
        .size           $_ZN7cutlass13device_kernelIN5flash19enable_sm80_to_sm89INS1_16FlashAttnBwdSm80INS1_25CollectiveMainloopBwdSm80ILi2ELi2EN4cute5tupleIJNS5_1CILi128EEES8_NS7_ILi64EEEEEENS_10bfloat16_tEfNS_4arch4Sm80ELb0ELb1ELb1ELb1ELb1ELb0ELb0ELb0ELi2ELi4ELi4ELi4ELb0EEENS1_24CollectiveEpilogueBwdGQAISA_fSD_Li256ELb1ELb1EEENS1_19SingleTileSchedulerILb1ELb0ELb0ELi128EEEEEEEEEvNT_6ParamsE$_ZZN4cute12filter_tupleINS_5tupleIJNS1_IJNS_10UnderscoreENS_1CILi0EEEEEENS1_IJS4_S2_EEEEEENS1_IJNS1_IJNS1_IJNS3_ILi1EEES4_EEES4_EEENS1_IJNS1_IJS4_S4_EEEiEEEEEEZNS_5sliceIS7_SD_EEDaRKT_RKT0_EUlRKT_RKT0_E_EEDaSH_SK_OT1_ENKUlDpSN_E_clIJNS1_IJS9_EEENS1_IJiEEEEEEDaSU_,($_ZN7cutlass13device_kernelIN5flash19enable_sm80_to_sm89INS1_16FlashAttnBwdSm80INS1_25CollectiveMainloopBwdSm80ILi2ELi2EN4cute5tupleIJNS5_1CILi128EEES8_NS7_ILi64EEEEEENS_10bfloat16_tEfNS_4arch4Sm80ELb0ELb1ELb1ELb1ELb1ELb0ELb0ELb0ELi2ELi4ELi4ELi4ELb0EEENS1_24CollectiveEpilogueBwdGQAISA_fSD_Li256ELb1ELb1EEENS1_19SingleTileSchedulerILb1ELb0ELb0ELi128EEEEEEEEEvNT_6ParamsE$_ZZN4cute12filter_tupleINS_5tupleIJNS1_IJNS_1CILi0EEENS1_IJNS2_ILi1EEENS2_ILi512EEEiEEEEEENS2_ILi4096EEENS1_IJiNS2_ILi8192EEEEEEEEEZNS_7flattenISB_EEDaRKT_EUlRKT_E_EEDaSF_OT0_ENKUlDpSI_E_clIJNS1_IJS3_S4_S5_iEEENS1_IJS8_EEESA_EEEDaSM_ - $_ZN7cutlass13device_kernelIN5flash19enable_sm80_to_sm89INS1_16FlashAttnBwdSm80INS1_25CollectiveMainloopBwdSm80ILi2ELi2EN4cute5tupleIJNS5_1CILi128EEES8_NS7_ILi64EEEEEENS_10bfloat16_tEfNS_4arch4Sm80ELb0ELb1ELb1ELb1ELb1ELb0ELb0ELb0ELi2ELi4ELi4ELi4ELb0EEENS1_24CollectiveEpilogueBwdGQAISA_fSD_Li256ELb1ELb1EEENS1_19SingleTileSchedulerILb1ELb0ELb0ELi128EEEEEEEEEvNT_6ParamsE$_ZZN4cute12filter_tupleINS_5tupleIJNS1_IJNS_10UnderscoreENS_1CILi0EEEEEENS1_IJS4_S2_EEEEEENS1_IJNS1_IJNS1_IJNS3_ILi1EEES4_EEES4_EEENS1_IJNS1_IJS4_S4_EEEiEEEEEEZNS_5sliceIS7_SD_EEDaRKT_RKT0_EUlRKT_RKT0_E_EEDaSH_SK_OT1_ENKUlDpSN_E_clIJNS1_IJS9_EEENS1_IJiEEEEEEDaSU_)
$_ZN7cutlass13device_kernelIN5flash19enable_sm80_to_sm89INS1_16FlashAttnBwdSm80INS1_25CollectiveMainloopBwdSm80ILi2ELi2EN4cute5tupleIJNS5_1CILi128EEES8_NS7_ILi64EEEEEENS_10bfloat16_tEfNS_4arch4Sm80ELb0ELb1ELb1ELb1ELb1ELb0ELb0ELb0ELi2ELi4ELi4ELi4ELb0EEENS1_24CollectiveEpilogueBwdGQAISA_fSD_Li256ELb1ELb1EEENS1_19SingleTileSchedulerILb1ELb0ELb0ELi128EEEEEEEEEvNT_6ParamsE$_ZZN4cute12filter_tupleINS_5tupleIJNS1_IJNS_10UnderscoreENS_1CILi0EEEEEENS1_IJS4_S2_EEEEEENS1_IJNS1_IJNS1_IJNS3_ILi1EEES4_EEES4_EEENS1_IJNS1_IJS4_S4_EEEiEEEEEEZNS_5sliceIS7_SD_EEDaRKT_RKT0_EUlRKT_RKT0_E_EEDaSH_SK_OT1_ENKUlDpSN_E_clIJNS1_IJS9_EEENS1_IJiEEEEEEDaSU_:
[----:B------:R-:W-:Y:S02]  /*b580*/  IADD3 R2, R1, 0x1680, RZ ;  /* 0x0000168001027810 */ /* 0x000fe40007ffe0ff */
[----:B------:R-:W-:Y:S02]  /*b590*/  MOV R6, 0xb5c0 ;  /* 0x0000b5c000067802 */ /* 0x000fe40000000f00 */
[----:B------:R-:W-:Y:S02]  /*b5a0*/  IADD3 R2, R2, c[0x0][0x20], RZ ;  /* 0x0000080002027a10 */ /* 0x000fe40007ffe0ff */
[----:B------:R-:W-:Y:S05]  /*b5b0*/  CALL.REL.NOINC `($_ZN7cutlass13device_kernelIN5flash19enable_sm80_to_sm89INS1_16FlashAttnBwdSm80INS1_25CollectiveMainloopBwdSm80ILi2ELi2EN4cute5tupleIJNS5_1CILi128EEES8_NS7_ILi64EEEEEENS_10bfloat16_tEfNS_4arch4Sm80ELb0ELb1ELb1ELb1ELb1ELb0ELb0ELb0ELi2ELi4ELi4ELi4ELb0EEENS1_24CollectiveEpilogueBwdGQAISA_fSD_Li256ELb1ELb1EEENS1_19SingleTileSchedulerILb1ELb0ELb0ELi128EEEEEEEEEvNT_6ParamsE$_ZN4cute3eso3ESOILb1ELb0EJNS_5tupleIJNS_1CILi1EEENS3_ILi0EEEEEEiEEC2ERKS6_RKi) ;  /* 0xffffd49000007944 */ /* 0x000fea0003c3ffff */
[----:B-1----:R1:W5:Y:S01]  /*b5c0*/  LDL R3, [R1+0x1680] ;  /* 0x0016800001037983 */ /* 0x0023620000100800 */
[----:B------:R-:W-:-:S04]  /*b5d0*/  MOV R9, 0x0 ;  /* 0x0000000000097802 */ /* 0x000fc80000000f00 */
[----:B------:R-:W-:Y:S05]  /*b5e0*/  RET.REL.NODEC R8 `(_ZN7cutlass13device_kernelIN5flash19enable_sm80_to_sm89INS1_16FlashAttnBwdSm80INS1_25CollectiveMainloopBwdSm80ILi2ELi2EN4cute5tupleIJNS5_1CILi128EEES8_NS7_ILi64EEEEEENS_10bfloat16_tEfNS_4arch4Sm80ELb0ELb1ELb1ELb1ELb1ELb0ELb0ELb0ELi2ELi4ELi4ELi4ELb0EEENS1_24CollectiveEpilogueBwdGQAISA_fSD_Li256ELb1ELb1EEENS1_19SingleTileSchedulerILb1ELb0ELb0ELi128EEEEEEEEEvNT_6ParamsE) ;  /* 0xffff4a1008007950 */ /* 0x000fea0003c3ffff */
        .type           $_ZN7cutlass13device_kernelIN5flash19enable_sm80_to_sm89INS1_16FlashAttnBwdSm80INS1_25CollectiveMainloopBwdSm80ILi2ELi2EN4cute5tupleIJNS5_1CILi128EEES8_NS7_ILi64EEEEEENS_10bfloat16_tEfNS_4arch4Sm80ELb0ELb1ELb1ELb1ELb1ELb0ELb0ELb0ELi2ELi4ELi4ELi4ELb0EEENS1_24CollectiveEpilogueBwdGQAISA_fSD_Li256ELb1ELb1EEENS1_19SingleTileSchedulerILb1ELb0ELb0ELi128EEEEEEEEEvNT_6ParamsE$_ZZN4cute12filter_tupleINS_5tupleIJNS1_IJNS_1CILi0EEENS1_IJNS2_ILi1EEENS2_ILi512EEEiEEEEEENS2_ILi4096EEENS1_IJiNS2_ILi8192EEEEEEEEEZNS_7flattenISB_EEDaRKT_EUlRKT_E_EEDaSF_OT0_ENKUlDpSI_E_clIJNS1_IJS3_S4_S5_iEEENS1_IJS8_EEESA_EEEDaSM_,@function
        .size           $_ZN7cutlass13device_kernelIN5flash19enable_sm80_to_sm89INS1_16FlashAttnBwdSm80INS1_25CollectiveMainloopBwdSm80ILi2ELi2EN4cute5tupleIJNS5_1CILi128EEES8_NS7_ILi64EEEEEENS_10bfloat16_tEfNS_4arch4Sm80ELb0ELb1ELb1ELb1ELb1ELb0ELb0ELb0ELi2ELi4ELi4ELi4ELb0EEENS1_24CollectiveEpilogueBwdGQAISA_fSD_Li256ELb1ELb1EEENS1_19SingleTileSchedulerILb1ELb0ELb0ELi128EEEEEEEEEvNT_6ParamsE$_ZZN4cute12filter_tupleINS_5tupleIJNS1_IJNS_1CILi0EEENS1_IJNS2_ILi1EEENS2_ILi512EEEiEEEEEENS2_ILi4096EEENS1_IJiNS2_ILi8192EEEEEEEEEZNS_7flattenISB_EEDaRKT_EUlRKT_E_EEDaSF_OT0_ENKUlDpSI_E_clIJNS1_IJS3_S4_S5_iEEENS1_IJS8_EEESA_EEEDaSM_,($_ZN7cutlass13device_kernelIN5flash19enable_sm80_to_sm89INS1_16FlashAttnBwdSm80INS1_25CollectiveMainloopBwdSm80ILi2ELi2EN4cute5tupleIJNS5_1CILi128EEES8_NS7_ILi64EEEEEENS_10bfloat16_tEfNS_4arch4Sm80ELb0ELb1ELb1ELb1ELb1ELb0ELb0ELb0ELi2ELi4ELi4ELi4ELb0EEENS1_24CollectiveEpilogueBwdGQAISA_fSD_Li256ELb1ELb1EEENS1_19SingleTileSchedulerILb1ELb0ELb0ELi128EEEEEEEEEvNT_6ParamsE$_ZZN4cute12filter_tupleINS_5tupleIJNS1_IJiNS1_IJiNS_1CILi0EEEEEEEEENS1_IJNS_10UnderscoreENS1_IJS6_S6_EEEEEEEEES9_ZNS_4diceIS9_S9_EEDaRKT_RKT0_EUlRKT_RKT0_E_EEDaSD_SG_OT1_ENKUlDpSJ_E_clIJNS1_IJiiS3_EEENS1_IJEEEEEEDaSQ_ - $_ZN7cutlass13device_kernelIN5flash19enable_sm80_to_sm89INS1_16FlashAttnBwdSm80INS1_25CollectiveMainloopBwdSm80ILi2ELi2EN4cute5tupleIJNS5_1CILi128EEES8_NS7_ILi64EEEEEENS_10bfloat16_tEfNS_4arch4Sm80ELb0ELb1ELb1ELb1ELb1ELb0ELb0ELb0ELi2ELi4ELi4ELi4ELb0EEENS1_24CollectiveEpilogueBwdGQAISA_fSD_Li256ELb1ELb1EEENS1_19SingleTileSchedulerILb1ELb0ELb0ELi128EEEEEEEEEvNT_6ParamsE$_ZZN4cute12filter_tupleINS_5tupleIJNS1_IJNS_1CILi0EEENS1_IJNS2_ILi1EEENS2_ILi512EEEiEEEEEENS2_ILi4096EEENS1_IJiNS2_ILi8192EEEEEEEEEZNS_7flattenISB_EEDaRKT_EUlRKT_E_EEDaSF_OT0_ENKUlDpSI_E_clIJNS1_IJS3_S4_S5_iEEENS1_IJS8_EEESA_EEEDaSM_)
$_ZN7cutlass13device_kernelIN5flash19enable_sm80_to_sm89INS1_16FlashAttnBwdSm80INS1_25CollectiveMainloopBwdSm80ILi2ELi2EN4cute5tupleIJNS5_1CILi128EEES8_NS7_ILi64EEEEEENS_10bfloat16_tEfNS_4arch4Sm80ELb0ELb1ELb1ELb1ELb1ELb0ELb0ELb0ELi2ELi4ELi4ELi4ELb0EEENS1_24CollectiveEpilogueBwdGQAISA_fSD_Li256ELb1ELb1EEENS1_19SingleTileSchedulerILb1ELb0ELb0ELi128EEEEEEEEEvNT_6ParamsE$_ZZN4cute12filter_tupleINS_5tupleIJNS1_IJNS_1CILi0EEENS1_IJNS2_ILi1EEENS2_ILi512EEEiEEEEEENS2_ILi4096EEENS1_IJiNS2_ILi8192EEEEEEEEEZNS_7flattenISB_EEDaRKT_EUlRKT_E_EEDaSF_OT0_ENKUlDpSI_E_clIJNS1_IJS3_S4_S5_iEEENS1_IJS8_EEESA_EEEDaSM_:
[----:B------:R-:W-:Y:S02]  /*b5f0*/  IADD3 R3, R1, 0x1380, RZ ;  /* 0x0000138001037810 */ /* 0x000fe40007ffe0ff */
[----:B------:R-:W-:Y:S02]  /*b600*/  MOV R8, 0xb630 ;  /* 0x0000b63000087802 */ /* 0x000fe40000000f00 */
[----:B------:R-:W-:Y:S02]  /*b610*/  IADD3 R3, R3, c[0x0][0x20], RZ ;  /* 0x0000080003037a10 */ /* 0x000fe40007ffe0ff */
[----:B------:R-:W-:Y:S05]  /*b620*/  CALL.REL.NOINC `($_ZN7cutlass13device_kernelIN5flash19enable_sm80_to_sm89INS1_16FlashAttnBwdSm80INS1_25CollectiveMainloopBwdSm80ILi2ELi2EN4cute5tupleIJNS5_1CILi128EEES8_NS7_ILi64EEEEEENS_10bfloat16_tEfNS_4arch4Sm80ELb0ELb1ELb1ELb1ELb1ELb0ELb0ELb0ELi2ELi4ELi4ELi4ELb0EEENS1_24CollectiveEpilogueBwdGQAISA_fSD_Li256ELb1ELb1EEENS1_19SingleTileSchedulerILb1ELb0ELb0ELi128EEEEEEEEEvNT_6ParamsE$_ZN4cute3eso3ESOILb1ELb0EJNS_1CILi0EEENS2_ILi1EEENS2_ILi512EEEiNS2_ILi4096EEEiNS2_ILi8192EEEEEC2ERKS3_RKS4_RKS5_RKiRKS6_SG_RKS7_) ;  /* 0xffffc46000007944 */ /* 0x000fea0003c3ffff */
[----:B------:R-:W-:-:S04]  /*b630*/  MOV R7, 0x0 ;  /* 0x0000000000077802 */ /* 0x000fc80000000f00 */
[----:B------:R-:W-:Y:S05]  /*b640*/  RET.REL.NODEC R6 `(_ZN7cutlass13device_kernelIN5flash19enable_sm80_to_sm89INS1_16FlashAttnBwdSm80INS1_25CollectiveMainloopBwdSm80ILi2ELi2EN4cute5tupleIJNS5_1CILi128EEES8_NS7_ILi64EEEEEENS_10bfloat16_tEfNS_4arch4Sm80ELb0ELb1ELb1ELb1ELb1ELb0ELb0ELb0ELi2ELi4ELi4ELi4ELb0EEENS1_24CollectiveEpilogueBwdGQAISA_fSD_Li256ELb1ELb1EEENS1_19SingleTileSchedulerILb1ELb0ELb0ELi128EEEEEEEEEvNT_6ParamsE) ;  /* 0xffff49b006007950 */ /* 0x000fea0003c3ffff */
        .type           $_ZN7cutlass13device_kernelIN5flash19enable_sm80_to_sm89INS1_16FlashAttnBwdSm80INS1_25CollectiveMainloopBwdSm80ILi2ELi2EN4cute5tupleIJNS5_1CILi128EEES8_NS7_ILi64EEEEEENS_10bfloat16_tEfNS_4arch4Sm80ELb0ELb1ELb1ELb1ELb1ELb0ELb0ELb0ELi2ELi4ELi4ELi4ELb0EEENS1_24CollectiveEpilogueBwdGQAISA_fSD_Li256ELb1ELb1EEENS1_19SingleTileSchedulerILb1ELb0ELb0ELi128EEEEEEEEEvNT_6ParamsE$_ZZN4cute12filter_tupleINS_5tupleIJNS1_IJiNS1_IJiNS_1CILi0EEEEEEEEENS1_IJNS_10UnderscoreENS1_IJS6_S6_EEEEEEEEES9_ZNS_4diceIS9_S9_EEDaRKT_RKT0_EUlRKT_RKT0_E_EEDaSD_SG_OT1_ENKUlDpSJ_E_clIJNS1_IJiiS3_EEENS1_IJEEEEEEDaSQ_,@function
        .size           $_ZN7cutlass13device_kernelIN5flash19enable_sm80_to_sm89INS1_16FlashAttnBwdSm80INS1_25CollectiveMainloopBwdSm80ILi2ELi2EN4cute5tupleIJNS5_1CILi128EEES8_NS7_ILi64EEEEEENS_10bfloat16_tEfNS_4arch4Sm80ELb0ELb1ELb1ELb1ELb1ELb0ELb0ELb0ELi2ELi4ELi4ELi4ELb0EEENS1_24CollectiveEpilogueBwdGQAISA_fSD_Li256ELb1ELb1EEENS1_19SingleTileSchedulerILb1ELb0ELb0ELi128EEEEEEEEEvNT_6ParamsE$_ZZN4cute12filter_tupleINS_5tupleIJNS1_IJiNS1_IJiNS_1CILi0EEEEEEEEENS1_IJNS_10UnderscoreENS1_IJS6_S6_EEEEEEEEES9_ZNS_4diceIS9_S9_EEDaRKT_RKT0_EUlRKT_RKT0_E_EEDaSD_SG_OT1_ENKUlDpSJ_E_clIJNS1_IJiiS3_EEENS1_IJEEEEEEDaSQ_,($_ZN7cutlass13device_kernelIN5flash19enable_sm80_to_sm89INS1_16FlashAttnBwdSm80INS1_25CollectiveMainloopBwdSm80ILi2ELi2EN4cute5tupleIJNS5_1CILi128EEES8_NS7_ILi64EEEEEENS_10bfloat16_tEfNS_4arch4Sm80ELb0ELb1ELb1ELb1ELb1ELb0ELb0ELb0ELi2ELi4ELi4ELi4ELb0EEENS1_24CollectiveEpilogueBwdGQAISA_fSD_Li256ELb1ELb1EEENS1_19SingleTileSchedulerILb1ELb0ELb0ELi128EEEEEEEEEvNT_6ParamsE$_ZZN4cute12filter_tupleINS_5tupleIJNS1_IJiiEEENS_1CILi1024EEEEEEZNS_16flatten_to_tupleIS5_EEDaRKT_EUlRKT_E_EEDaS9_OT0_ENKUlDpSC_E_clIJS2_NS1_IJS4_EEEEEEDaSG_ - $_ZN7cutlass13device_kernelIN5flash19enable_sm80_to_sm89INS1_16FlashAttnBwdSm80INS1_25CollectiveMainloopBwdSm80ILi2ELi2EN4cute5tupleIJNS5_1CILi128EEES8_NS7_ILi64EEEEEENS_10bfloat16_tEfNS_4arch4Sm80ELb0ELb1ELb1ELb1ELb1ELb0ELb0ELb0ELi2ELi4ELi4ELi4ELb0EEENS1_24CollectiveEpilogueBwdGQAISA_fSD_Li256ELb1ELb1EEENS1_19SingleTileSchedulerILb1ELb0ELb0ELi128EEEEEEEEEvNT_6ParamsE$_ZZN4cute12filter_tupleINS_5tupleIJNS1_IJiNS1_IJiNS_1CILi0EEEEEEEEENS1_IJNS_10UnderscoreENS1_IJS6_S6_EEEEEEEEES9_ZNS_4diceIS9_S9_EEDaRKT_RKT0_EUlRKT_RKT0_E_EEDaSD_SG_OT1_ENKUlDpSJ_E_clIJNS1_IJiiS3_EEENS1_IJEEEEEEDaSQ_)
$_ZN7cutlass13device_kernelIN5flash19enable_sm80_to_sm89INS1_16FlashAttnBwdSm80INS1_25CollectiveMainloopBwdSm80ILi2ELi2EN4cute5tupleIJNS5_1CILi128EEES8_NS7_ILi64EEEEEENS_10bfloat16_tEfNS_4arch4Sm80ELb0ELb1ELb1ELb1ELb1ELb0ELb0ELb0ELi2ELi4ELi4ELi4ELb0EEENS1_24CollectiveEpilogueBwdGQAISA_fSD_Li256ELb1ELb1EEENS1_19SingleTileSchedulerILb1ELb0ELb0ELi128EEEEEEEEEvNT_6ParamsE$_ZZN4cute12filter_tupleINS_5tupleIJNS1_IJiNS1_IJiNS_1CILi0EEEEEEEEENS1_IJNS_10UnderscoreENS1_IJS6_S6_EEEEEEEEES9_ZNS_4diceIS9_S9_EEDaRKT_RKT0_EUlRKT_RKT0_E_EEDaSD_SG_OT1_ENKUlDpSJ_E_clIJNS1_IJiiS3_EEENS1_IJEEEEEEDaSQ_:
[----:B------:R-:W-:-:S06]  /*b650*/  IADD3 R7, R4, -c[0x0][0x20], RZ ;  /* 0x8000080004077a10 */ /* 0x000fcc0007ffe0ff */
[----:B------:R-:W5:Y:S01]  /*b660*/  LDL R7, [R7] ;  /* 0x0000000007077983 */ /* 0x000f620000100800 */
[----:B------:R-:W-:Y:S02]  /*b670*/  IADD3 R6, R1, 0x1680, RZ ;  /* 0x0000168001067810 */ /* 0x000fe40007ffe0ff */
[----:B------:R-:W-:Y:S02]  /*b680*/  IADD3 R5, R4, 0x4, RZ ;  /* 0x0000000404057810 */ /* 0x000fe40007ffe0ff */
[----:B------:R-:W-:Y:S02]  /*b690*/  IADD3 R6, R6, c[0x0][0x20], RZ ;  /* 0x0000080006067a10 */ /* 0x000fe40007ffe0ff */
[----:B------:R-:W-:Y:S02]  /*b6a0*/  MOV R10, 0xb6c0 ;  /* 0x0000b6c0000a7802 */ /* 0x000fe40000000f00 */
[----:B-----5:R-:W-:Y:S05]  /*b6b0*/  CALL.REL.NOINC `($_ZN7cutlass13device_kernelIN5flash19enable_sm80_to_sm89INS1_16FlashAttnBwdSm80INS1_25CollectiveMainloopBwdSm80ILi2ELi2EN4cute5tupleIJNS5_1CILi128EEES8_NS7_ILi64EEEEEENS_10bfloat16_tEfNS_4arch4Sm80ELb0ELb1ELb1ELb1ELb1ELb0ELb0ELb0ELi2ELi4ELi4ELi4ELb0EEENS1_24CollectiveEpilogueBwdGQAISA_fSD_Li256ELb1ELb1EEENS1_19SingleTileSchedulerILb1ELb0ELb0ELi128EEEEEEEEEvNT_6ParamsE$_ZN4cute3eso3ESOILb0ELb0EJiiNS_1CILi0EEEEEC2ERKiS6_RKS3_) ;  /* 0xffffb77000007944 */ /* 0x020fea0003c3ffff */
[----:B------:R2:W5:Y:S01]  /*b6c0*/  LDL.64 R4, [R1+0x1680] ;  /* 0x0016800001047983 */ /* 0x0005620000100a00 */
[----:B------:R-:W-:-:S04]  /*b6d0*/  MOV R9, 0x0 ;  /* 0x0000000000097802 */ /* 0x000fc80000000f00 */
[----:B------:R-:W-:Y:S05]  /*b6e0*/  RET.REL.NODEC R8 `(_ZN7cutlass13device_kernelIN5flash19enable_sm80_to_sm89INS1_16FlashAttnBwdSm80INS1_25CollectiveMainloopBwdSm80ILi2ELi2EN4cute5tupleIJNS5_1CILi128EEES8_NS7_ILi64EEEEEENS_10bfloat16_tEfNS_4arch4Sm80ELb0ELb1ELb1ELb1ELb1ELb0ELb0ELb0ELi2ELi4ELi4ELi4ELb0EEENS1_24CollectiveEpilogueBwdGQAISA_fSD_Li256ELb1ELb1EEENS1_19SingleTileSchedulerILb1ELb0ELb0ELi128EEEEEEEEEvNT_6ParamsE) ;  /* 0xffff491008007950 */ /* 0x000fea0003c3ffff */
        .type           $_ZN7cutlass13device_kernelIN5flash19enable_sm80_to_sm89INS1_16FlashAttnBwdSm80INS1_25CollectiveMainloopBwdSm80ILi2ELi2EN4cute5tupleIJNS5_1CILi128EEES8_NS7_ILi64EEEEEENS_10bfloat16_tEfNS_4arch4Sm80ELb0ELb1ELb1ELb1ELb1ELb0ELb0ELb0ELi2ELi4ELi4ELi4ELb0EEENS1_24CollectiveEpilogueBwdGQAISA_fSD_Li256ELb1ELb1EEENS1_19SingleTileSchedulerILb1ELb0ELb0ELi128EEEEEEEEEvNT_6ParamsE$_ZZN4cute12filter_tupleINS_5tupleIJNS1_IJiiEEENS_1CILi1024EEEEEEZNS_16flatten_to_tupleIS5_EEDaRKT_EUlRKT_E_EEDaS9_OT0_ENKUlDpSC_E_clIJS2_NS1_IJS4_EEEEEEDaSG_,@function
        .size           $_ZN7cutlass13device_kernelIN5flash19enable_sm80_to_sm89INS1_16FlashAttnBwdSm80INS1_25CollectiveMainloopBwdSm80ILi2ELi2EN4cute5tupleIJNS5_1CILi128EEES8_NS7_ILi64EEEEEENS_10bfloat16_tEfNS_4arch4Sm80ELb0ELb1ELb1ELb1ELb1ELb0ELb0ELb0ELi2ELi4ELi4ELi4ELb0EEENS1_24CollectiveEpilogueBwdGQAISA_fSD_Li256ELb1ELb1EEENS1_19SingleTileSchedulerILb1ELb0ELb0ELi128EEEEEEEEEvNT_6ParamsE$_ZZN4cute12filter_tupleINS_5tupleIJNS1_IJiiEEENS_1CILi1024EEEEEEZNS_16flatten_to_tupleIS5_EEDaRKT_EUlRKT_E_EEDaS9_OT0_ENKUlDpSC_E_clIJS2_NS1_IJS4_EEEEEEDaSG_,($_ZN7cutlass13device_kernelIN5flash19enable_sm80_to_sm89INS1_16FlashAttnBwdSm80INS1_25CollectiveMainloopBwdSm80ILi2ELi2EN4cute5tupleIJNS5_1CILi128EEES8_NS7_ILi64EEEEEENS_10bfloat16_tEfNS_4arch4Sm80ELb0ELb1ELb1ELb1ELb1ELb0ELb0ELb0ELi2ELi4ELi4ELi4ELb0EEENS1_24CollectiveEpilogueBwdGQAISA_fSD_Li256ELb1ELb1EEENS1_19SingleTileSchedulerILb1ELb0ELb0ELi128EEEEEEEEEvNT_6ParamsE$_ZZN4cute12filter_tupleINS_5tupleIJNS1_IJiiEEENS_1CILi8192EEEEEEZNS_16flatten_to_tupleIS5_EEDaRKT_EUlRKT_E_EEDaS9_OT0_ENKUlDpSC_E_clIJS2_NS1_IJS4_EEEEEEDaSG_ - $_ZN7cutlass13device_kernelIN5flash19enable_sm80_to_sm89INS1_16FlashAttnBwdSm80INS1_25CollectiveMainloopBwdSm80ILi2ELi2EN4cute5tupleIJNS5_1CILi128EEES8_NS7_ILi64EEEEEENS_10bfloat16_tEfNS_4arch4Sm80ELb0ELb1ELb1ELb1ELb1ELb0ELb0ELb0ELi2ELi4ELi4ELi4ELb0EEENS1_24CollectiveEpilogueBwdGQAISA_fSD_Li256ELb1ELb1EEENS1_19SingleTileSchedulerILb1ELb0ELb0ELi128EEEEEEEEEvNT_6ParamsE$_ZZN4cute12filter_tupleINS_5tupleIJNS1_IJiiEEENS_1CILi1024EEEEEEZNS_16flatten_to_tupleIS5_EEDaRKT_EUlRKT_E_EEDaS9_OT0_ENKUlDpSC_E_clIJS2_NS1_IJS4_EEEEEEDaSG_)
$_ZN7cutlass13device_kernelIN5flash19enable_sm80_to_sm89INS1_16FlashAttnBwdSm80INS1_25CollectiveMainloopBwdSm80ILi2ELi2EN4cute5tupleIJNS5_1CILi128EEES8_NS7_ILi64EEEEEENS_10bfloat16_tEfNS_4arch4Sm80ELb0ELb1ELb1ELb1ELb1ELb0ELb0ELb0ELi2ELi4ELi4ELi4ELb0EEENS1_24CollectiveEpilogueBwdGQAISA_fSD_Li256ELb1ELb1EEENS1_19SingleTileSchedulerILb1ELb0ELb0ELi128EEEEEEEEEvNT_6ParamsE$_ZZN4cute12filter_tupleINS_5tupleIJNS1_IJiiEEENS_1CILi1024EEEEEEZNS_16flatten_to_tupleIS5_EEDaRKT_EUlRKT_E_EEDaS9_OT0_ENKUlDpSC_E_clIJS2_NS1_IJS4_EEEEEEDaSG_:
[----:B------:R-:W-:-:S06]  /*b6f0*/  IADD3 R8, R63, -c[0x0][0x20], RZ ;  /* 0x800008003f087a10 */ /* 0x000fcc0007ffe0ff */
[----:B------:R-:W5:Y:S01]  /*b700*/  LDL R8, [R8] ;  /* 0x0000000008087983 */ /* 0x000f620000100800 */
[----:B------:R-:W-:Y:S02]  /*b710*/  IADD3 R3, R1, 0x1680, RZ ;  /* 0x0000168001037810 */ /* 0x000fe40007ffe0ff */
[----:B------:R-:W-:Y:S02]  /*b720*/  IADD3 R2, R63, 0x4, RZ ;  /* 0x000000043f027810 */ /* 0x000fe40007ffe0ff */
[----:B------:R-:W-:Y:S02]  /*b730*/  IADD3 R3, R3, c[0x0][0x20], RZ ;  /* 0x0000080003037a10 */ /* 0x000fe40007ffe0ff */
[----:B------:R-:W-:Y:S02]  /*b740*/  MOV R6, 0xb760 ;  /* 0x0000b76000067802 */ /* 0x000fe40000000f00 */
[----:B-----5:R-:W-:Y:S05]  /*b750*/  CALL.REL.NOINC `($_ZN7cutlass13device_kernelIN5flash19enable_sm80_to_sm89INS1_16FlashAttnBwdSm80INS1_25CollectiveMainloopBwdSm80ILi2ELi2EN4cute5tupleIJNS5_1CILi128EEES8_NS7_ILi64EEEEEENS_10bfloat16_tEfNS_4arch4Sm80ELb0ELb1ELb1ELb1ELb1ELb0ELb0ELb0ELi2ELi4ELi4ELi4ELb0EEENS1_24CollectiveEpilogueBwdGQAISA_fSD_Li256ELb1ELb1EEENS1_19SingleTileSchedulerILb1ELb0ELb0ELi128EEEEEEEEEvNT_6ParamsE$_ZN4cute3eso3ESOILb0ELb0EJiiNS_1CILi1024EEEEEC2ERKiS6_RKS3_) ;  /* 0xffffb74000007944 */ /* 0x020fea0003c3ffff */
[----:B------:R-:W-:-:S04]  /*b760*/  MOV R5, 0x0 ;  /* 0x0000000000057802 */ /* 0x000fc80000000f00 */
[----:B------:R-:W-:Y:S05]  /*b770*/  RET.REL.NODEC R4 `(_ZN7cutlass13device_kernelIN5flash19enable_sm80_to_sm89INS1_16FlashAttnBwdSm80INS1_25CollectiveMainloopBwdSm80ILi2ELi2EN4cute5tupleIJNS5_1CILi128EEES8_NS7_ILi64EEEEEENS_10bfloat16_tEfNS_4arch4Sm80ELb0ELb1ELb1ELb1ELb1ELb0ELb0ELb0ELi2ELi4ELi4ELi4ELb0EEENS1_24CollectiveEpilogueBwdGQAISA_fSD_Li256ELb1ELb1EEENS1_19SingleTileSchedulerILb1ELb0ELb0ELi128EEEEEEEEEvNT_6ParamsE) ;  /* 0xffff488004007950 */ /* 0x000fea0003c3ffff */
        .type           $_ZN7cutlass13device_kernelIN5flash19enable_sm80_to_sm89INS1_16FlashAttnBwdSm80INS1_25CollectiveMainloopBwdSm80ILi2ELi2EN4cute5tupleIJNS5_1CILi128EEES8_NS7_ILi64EEEEEENS_10bfloat16_tEfNS_4arch4Sm80ELb0ELb1ELb1ELb1ELb1ELb0ELb0ELb0ELi2ELi4ELi4ELi4ELb0EEENS1_24CollectiveEpilogueBwdGQAISA_fSD_Li256ELb1ELb1EEENS1_19SingleTileSchedulerILb1ELb0ELb0ELi128EEEEEEEEEvNT_6ParamsE$_ZZN4cute12filter_tupleINS_5tupleIJNS1_IJiiEEENS_1CILi8192EEEEEEZNS_16flatten_to_tupleIS5_EEDaRKT_EUlRKT_E_EEDaS9_OT0_ENKUlDpSC_E_clIJS2_NS1_IJS4_EEEEEEDaSG_,@function
        .size           $_ZN7cutlass13device_kernelIN5flash19enable_sm80_to_sm89INS1_16FlashAttnBwdSm80INS1_25CollectiveMainloopBwdSm80ILi2ELi2EN4cute5tupleIJNS5_1CILi128EEES8_NS7_ILi64EEEEEENS_10bfloat16_tEfNS_4arch4Sm80ELb0ELb1ELb1ELb1ELb1ELb0ELb0ELb0ELi2ELi4ELi4ELi4ELb0EEENS1_24CollectiveEpilogueBwdGQAISA_fSD_Li256ELb1ELb1EEENS1_19SingleTileSchedulerILb1ELb0ELb0ELi128EEEEEEEEEvNT_6ParamsE$_ZZN4cute12filter_tupleINS_5tupleIJNS1_IJiiEEENS_1CILi8192EEEEEEZNS_16flatten_to_tupleIS5_EEDaRKT_EUlRKT_E_EEDaS9_OT0_ENKUlDpSC_E_clIJS2_NS1_IJS4_EEEEEEDaSG_,($_ZN7cutlass13device_kernelIN5flash19enable_sm80_to_sm89INS1_16FlashAttnBwdSm80INS1_25CollectiveMainloopBwdSm80ILi2ELi2EN4cute5tupleIJNS5_1CILi128EEES8_NS7_ILi64EEEEEENS_10bfloat16_tEfNS_4arch4Sm80ELb0ELb1ELb1ELb1ELb1ELb0ELb0ELb0ELi2ELi4ELi4ELi4ELb0EEENS1_24CollectiveEpilogueBwdGQAISA_fSD_Li256ELb1ELb1EEENS1_19SingleTileSchedulerILb1ELb0ELb0ELi128EEEEEEEEEvNT_6ParamsE$_ZZN4cute12filter_tupleINS_5tupleIJNS_10UnderscoreES2_NS_1CILi0EEEEEENS1_IJNS1_IJNS3_ILi1EEES4_EEEiNS3_ILi1024EEEEEEZNS_5sliceIS5_S9_EEDaRKT_RKT0_EUlRKT_RKT0_E_EEDaSD_SG_OT1_ENKUlDpSJ_E_clIJNS1_IJS7_EEENS1_IJiEEENS1_IJEEEEEEDaSQ_ - $_ZN7cutlass13device_kernelIN5flash19enable_sm80_to_sm89INS1_16FlashAttnBwdSm80INS1_25CollectiveMainloopBwdSm80ILi2ELi2EN4cute5tupleIJNS5_1CILi128EEES8_NS7_ILi64EEEEEENS_10bfloat16_tEfNS_4arch4Sm80ELb0ELb1ELb1ELb1ELb1ELb0ELb0ELb0ELi2ELi4ELi4ELi4ELb0EEENS1_24CollectiveEpilogueBwdGQAISA_fSD_Li256ELb1ELb1EEENS1_19SingleTileSchedulerILb1ELb0ELb0ELi128EEEEEEEEEvNT_6ParamsE$_ZZN4cute12filter_tupleINS_5tupleIJNS1_IJiiEEENS_1CILi8192EEEEEEZNS_16flatten_to_tupleIS5_EEDaRKT_EUlRKT_E_EEDaS9_OT0_ENKUlDpSC_E_clIJS2_NS1_IJS4_EEEEEEDaSG_)
$_ZN7cutlass13device_kernelIN5flash19enable_sm80_to_sm89INS1_16FlashAttnBwdSm80INS1_25CollectiveMainloopBwdSm80ILi2ELi2EN4cute5tupleIJNS5_1CILi128EEES8_NS7_ILi64EEEEEENS_10bfloat16_tEfNS_4arch4Sm80ELb0ELb1ELb1ELb1ELb1ELb0ELb0ELb0ELi2ELi4ELi4ELi4ELb0EEENS1_24CollectiveEpilogueBwdGQAISA_fSD_Li256ELb1ELb1EEENS1_19SingleTileSchedulerILb1ELb0ELb0ELi128EEEEEEEEEvNT_6ParamsE$_ZZN4cute12filter_tupleINS_5tupleIJNS1_IJiiEEENS_1CILi8192EEEEEEZNS_16flatten_to_tupleIS5_EEDaRKT_EUlRKT_E_EEDaS9_OT0_ENKUlDpSC_E_clIJS2_NS1_IJS4_EEEEEEDaSG_:
[----:B------:R-:W-:-:S06]  /*b780*/  IADD3 R10, R5, -c[0x0][0x20], RZ ;  /* 0x80000800050a7a10 */ /* 0x000fcc0007ffe0ff */
[----:B------:R-:W5:Y:S01]  /*b790*/  LDL R10, [R10] ;  /* 0x000000000a0a7983 */ /* 0x000f620000100800 */
[----:B------:R-:W-:Y:S02]  /*b7a0*/  IADD3 R3, R1, 0x1688, RZ ;  /* 0x0000168801037810 */ /* 0x000fe40007ffe0ff */
[----:B------:R-:W-:Y:S02]  /*b7b0*/  IADD3 R2, R5, 0x4, RZ ;  /* 0x0000000405027810 */ /* 0x000fe40007ffe0ff */
[----:B------:R-:W-:Y:S02]  /*b7c0*/  IADD3 R3, R3, c[0x0][0x20], RZ ;  /* 0x0000080003037a10 */ /* 0x000fe40007ffe0ff */
[----:B------:R-:W-:Y:S02]  /*b7d0*/  MOV R8, 0xb7f0 ;  /* 0x0000b7f000087802 */ /* 0x000fe40000000f00 */
[----:B-----5:R-:W-:Y:S05]  /*b7e0*/  CALL.REL.NOINC `($_ZN7cutlass13device_kernelIN5flash19enable_sm80_to_sm89INS1_16FlashAttnBwdSm80INS1_25CollectiveMainloopBwdSm80ILi2ELi2EN4cute5tupleIJNS5_1CILi128EEES8_NS7_ILi64EEEEEENS_10bfloat16_tEfNS_4arch4Sm80ELb0ELb1ELb1ELb1ELb1ELb0ELb0ELb0ELi2ELi4ELi4ELi4ELb0EEENS1_24CollectiveEpilogueBwdGQAISA_fSD_Li256ELb1ELb1EEENS1_19SingleTileSchedulerILb1ELb0ELb0ELi128EEEEEEEEEvNT_6ParamsE$_ZN4cute3eso3ESOILb0ELb0EJiiNS_1CILi8192EEEEEC2ERKiS6_RKS3_) ;  /* 0xffffb81000007944 */ /* 0x020fea0003c3ffff */
[----:B-1----:R1:W5:Y:S01]  /*b7f0*/  LDL.64 R2, [R1+0x1688] ;  /* 0x0016880001027983 */ /* 0x0023620000100a00 */
[----:B------:R-:W-:-:S04]  /*b800*/  MOV R7, 0x0 ;  /* 0x0000000000077802 */ /* 0x000fc80000000f00 */
[----:B------:R-:W-:Y:S05]  /*b810*/  RET.REL.NODEC R6 `(_ZN7cutlass13device_kernelIN5flash19enable_sm80_to_sm89INS1_16FlashAttnBwdSm80INS1_25CollectiveMainloopBwdSm80ILi2ELi2EN4cute5tupleIJNS5_1CILi128EEES8_NS7_ILi64EEEEEENS_10bfloat16_tEfNS_4arch4Sm80ELb0ELb1ELb1ELb1ELb1ELb0ELb0ELb0ELi2ELi4ELi4ELi4ELb0EEENS1_24CollectiveEpilogueBwdGQAISA_fSD_Li256ELb1ELb1EEENS1_19SingleTileSchedulerILb1ELb0ELb0ELi128EEEEEEEEEvNT_6ParamsE) ;  /* 0xffff47e006007950 */ /* 0x000fea0003c3ffff */
        .type           $_ZN7cutlass13device_kernelIN5flash19enable_sm80_to_sm89INS1_16FlashAttnBwdSm80INS1_25CollectiveMainloopBwdSm80ILi2ELi2EN4cute5tupleIJNS5_1CILi128EEES8_NS7_ILi64EEEEEENS_10bfloat16_tEfNS_4arch4Sm80ELb0ELb1ELb1ELb1ELb1ELb0ELb0ELb0ELi2ELi4ELi4ELi4ELb0EEENS1_24CollectiveEpilogueBwdGQAISA_fSD_Li256ELb1ELb1EEENS1_19SingleTileSchedulerILb1ELb0ELb0ELi128EEEEEEEEEvNT_6ParamsE$_ZZN4cute12filter_tupleINS_5tupleIJNS_10UnderscoreES2_NS_1CILi0EEEEEENS1_IJNS1_IJNS3_ILi1EEES4_EEEiNS3_ILi1024EEEEEEZNS_5sliceIS5_S9_EEDaRKT_RKT0_EUlRKT_RKT0_E_EEDaSD_SG_OT1_ENKUlDpSJ_E_clIJNS1_IJS7_EEENS1_IJiEEENS1_IJEEEEEEDaSQ_,@function
        .size           $_ZN7cutlass13device_kernelIN5flash19enable_sm80_to_sm89INS1_16FlashAttnBwdSm80INS1_25CollectiveMainloopBwdSm80ILi2ELi2EN4cute5tupleIJNS5_1CILi128EEES8_NS7_ILi64EEEEEENS_10bfloat16_tEfNS_4arch4Sm80ELb0ELb1ELb1ELb1ELb1ELb0ELb0ELb0ELi2ELi4ELi4ELi4ELb0EEENS1_24CollectiveEpilogueBwdGQAISA_fSD_Li256ELb1ELb1EEENS1_19SingleTileSchedulerILb1ELb0ELb0ELi128EEEEEEEEEvNT_6ParamsE$_ZZN4cute12filter_tupleINS_5tupleIJNS_10UnderscoreES2_NS_1CILi0EEEEEENS1_IJNS1_IJNS3_ILi1EEES4_EEEiNS3_ILi1024EEEEEEZNS_5sliceIS5_S9_EEDaRKT_RKT0_EUlRKT_RKT0_E_EEDaSD_SG_OT1_ENKUlDpSJ_E_clIJNS1_IJS7_EEENS1_IJiEEENS1_IJEEEEEEDaSQ_,($_ZN7cutlass13device_kernelIN5flash19enable_sm80_to_sm89INS1_16FlashAttnBwdSm80INS1_25CollectiveMainloopBwdSm80ILi2ELi2EN4cute5tupleIJNS5_1CILi128EEES8_NS7_ILi64EEEEEENS_10bfloat16_tEfNS_4arch4Sm80ELb0ELb1ELb1ELb1ELb1ELb0ELb0ELb0ELi2ELi4ELi4ELi4ELb0EEENS1_24CollectiveEpilogueBwdGQAISA_fSD_Li256ELb1ELb1EEENS1_19SingleTileSchedulerILb1ELb0ELb0ELi128EEEEEEEEEvNT_6ParamsE$_ZZN4cute12filter_tupleINS_5tupleIJNS_10UnderscoreES2_S2_iEEENS1_IJNS1_IJNS_1CILi1EEENS4_ILi0EEEEEENS4_ILi4096EEENS1_IJiiEEENS1_IJS6_NS4_ILi8192EEEEEEEEEZNS_5sliceIS3_SC_EEDaRKT_RKT0_EUlRKT_RKT0_E_EEDaSG_SJ_OT1_ENKUlDpSM_E_clIJNS1_IJS7_EEENS1_IJS8_EEENS1_IJS9_EEENS1_IJEEEEEEDaST_ - $_ZN7cutlass13device_kernelIN5flash19enable_sm80_to_sm89INS1_16FlashAttnBwdSm80INS1_25CollectiveMainloopBwdSm80ILi2ELi2EN4cute5tupleIJNS5_1CILi128EEES8_NS7_ILi64EEEEEENS_10bfloat16_tEfNS_4arch4Sm80ELb0ELb1ELb1ELb1ELb1ELb0ELb0ELb0ELi2ELi4ELi4ELi4ELb0EEENS1_24CollectiveEpilogueBwdGQAISA_fSD_Li256ELb1ELb1EEENS1_19SingleTileSchedulerILb1ELb0ELb0ELi128EEEEEEEEEvNT_6ParamsE$_ZZN4cute12filter_tupleINS_5tupleIJNS_10UnderscoreES2_NS_1CILi0EEEEEENS1_IJNS1_IJNS3_ILi1EEES4_EEEiNS3_ILi1024EEEEEEZNS_5sliceIS5_S9_EEDaRKT_RKT0_EUlRKT_RKT0_E_EEDaSD_SG_OT1_ENKUlDpSJ_E_clIJNS1_IJS7_EEENS1_IJiEEENS1_IJEEEEEEDaSQ_)
$_ZN7cutlass13device_kernelIN5flash19enable_sm80_to_sm89INS1_16FlashAttnBwdSm80INS1_25CollectiveMainloopBwdSm80ILi2ELi2EN4cute5tupleIJNS5_1CILi128EEES8_NS7_ILi64EEEEEENS_10bfloat16_tEfNS_4arch4Sm80ELb0ELb1ELb1ELb1ELb1ELb0ELb0ELb0ELi2ELi4ELi4ELi4ELb0EEENS1_24CollectiveEpilogueBwdGQAISA_fSD_Li256ELb1ELb1EEENS1_19SingleTileSchedulerILb1ELb0ELb0ELi128EEEEEEEEEvNT_6ParamsE$_ZZN4cute12filter_tupleINS_5tupleIJNS_10UnderscoreES2_NS_1CILi0EEEEEENS1_IJNS1_IJNS3_ILi1EEES4_EEEiNS3_ILi1024EEEEEEZNS_5sliceIS5_S9_EEDaRKT_RKT0_EUlRKT_RKT0_E_EEDaSD_SG_OT1_ENKUlDpSJ_E_clIJNS1_IJS7_EEENS1_IJiEEENS1_IJEEEEEEDaSQ_:
[----:B------:R-:W-:Y:S02]  /*b820*/  IADD3 R2, R1, 0x1680, RZ ;  /* 0x0000168001027810 */ /* 0x000fe40007ffe0ff */
[----:B------:R-:W-:Y:S02]  /*b830*/  MOV R6, 0xb860 ;  /* 0x0000b86000067802 */ /* 0x000fe40000000f00 */
[----:B------:R-:W-:Y:S02]  /*b840*/  IADD3 R2, R2, c[0x0][0x20], RZ ;  /* 0x0000080002027a10 */ /* 0x000fe40007ffe0ff */
[----:B------:R-:W-:Y:S05]  /*b850*/  CALL.REL.NOINC `($_ZN7cutlass13device_kernelIN5flash19enable_sm80_to_sm89INS1_16FlashAttnBwdSm80INS1_25CollectiveMainloopBwdSm80ILi2ELi2EN4cute5tupleIJNS5_1CILi128EEES8_NS7_ILi64EEEEEENS_10bfloat16_tEfNS_4arch4Sm80ELb0ELb1ELb1ELb1ELb1ELb0ELb0ELb0ELi2ELi4ELi4ELi4ELb0EEENS1_24CollectiveEpilogueBwdGQAISA_fSD_Li256ELb1ELb1EEENS1_19SingleTileSchedulerILb1ELb0ELb0ELi128EEEEEEEEEvNT_6ParamsE$_ZN4cute3eso3ESOILb1ELb0EJNS_5tupleIJNS_1CILi1EEENS3_ILi0EEEEEEiEEC2ERKS6_RKi) ;  /* 0xffffd1f000007944 */ /* 0x000fea0003c3ffff */
[----:B-1----:R1:W5:Y:S01]  /*b860*/  LDL R3, [R1+0x1680] ;  /* 0x0016800001037983 */ /* 0x0023620000100800 */
[----:B------:R-:W-:-:S04]  /*b870*/  MOV R5, 0x0 ;  /* 0x0000000000057802 */ /* 0x000fc80000000f00 */
[----:B------:R-:W-:Y:S05]  /*b880*/  RET.REL.NODEC R4 `(_ZN7cutlass13device_kernelIN5flash19enable_sm80_to_sm89INS1_16FlashAttnBwdSm80INS1_25CollectiveMainloopBwdSm80ILi2ELi2EN4cute5tupleIJNS5_1CILi128EEES8_NS7_ILi64EEEEEENS_10bfloat16_tEfNS_4arch4Sm80ELb0ELb1ELb1ELb1ELb1ELb0ELb0ELb0ELi2ELi4ELi4ELi4ELb0EEENS1_24CollectiveEpilogueBwdGQAISA_fSD_Li256ELb1ELb1EEENS1_19SingleTileSchedulerILb1ELb0ELb0ELi128EEEEEEEEEvNT_6ParamsE) ;  /* 0xffff477004007950 */ /* 0x000fea0003c3ffff */
        .type           $_ZN7cutlass13device_kernelIN5flash19enable_sm80_to_sm89INS1_16FlashAttnBwdSm80INS1_25CollectiveMainloopBwdSm80ILi2ELi2EN4cute5tupleIJNS5_1CILi128EEES8_NS7_ILi64EEEEEENS_10bfloat16_tEfNS_4arch4Sm80ELb0ELb1ELb1ELb1ELb1ELb0ELb0ELb0ELi2ELi4ELi4ELi4ELb0EEENS1_24CollectiveEpilogueBwdGQAISA_fSD_Li256ELb1ELb1EEENS1_19SingleTileSchedulerILb1ELb0ELb0ELi128EEEEEEEEEvNT_6ParamsE$_ZZN4cute12filter_tupleINS_5tupleIJNS_10UnderscoreES2_S2_iEEENS1_IJNS1_IJNS_1CILi1EEENS4_ILi0EEEEEENS4_ILi4096EEENS1_IJiiEEENS1_IJS6_NS4_ILi8192EEEEEEEEEZNS_5sliceIS3_SC_EEDaRKT_RKT0_EUlRKT_RKT0_E_EEDaSG_SJ_OT1_ENKUlDpSM_E_clIJNS1_IJS7_EEENS1_IJS8_EEENS1_IJS9_EEENS1_IJEEEEEEDaST_,@function
        .size           $_ZN7cutlass13device_kernelIN5flash19enable_sm80_to_sm89INS1_16FlashAttnBwdSm80INS1_25CollectiveMainloopBwdSm80ILi2ELi2EN4cute5tupleIJNS5_1CILi128EEES8_NS7_ILi64EEEEEENS_10bfloat16_tEfNS_4arch4Sm80ELb0ELb1ELb1ELb1ELb1ELb0ELb0ELb0ELi2ELi4ELi4ELi4ELb0EEENS1_24CollectiveEpilogueBwdGQAISA_fSD_Li256ELb1ELb1EEENS1_19SingleTileSchedulerILb1ELb0ELb0ELi128EEEEEEEEEvNT_6ParamsE$_ZZN4cute12filter_tupleINS_5tupleIJNS_10UnderscoreES2_S2_iEEENS1_IJNS1_IJNS_1CILi1EEENS4_ILi0EEEEEENS4_ILi4096EEENS1_IJiiEEENS1_IJS6_NS4_ILi8192EEEEEEEEEZNS_5sliceIS3_SC_EEDaRKT_RKT0_EUlRKT_RKT0_E_EEDaSG_SJ_OT1_ENKUlDpSM_E_clIJNS1_IJS7_EEENS1_IJS8_EEENS1_IJS9_EEENS1_IJEEEEEEDaST_,($_ZN7cutlass13device_kernelIN5flash19enable_sm80_to_sm89INS1_16FlashAttnBwdSm80INS1_25CollectiveMainloopBwdSm80ILi2ELi2EN4cute5tupleIJNS5_1CILi128EEES8_NS7_ILi64EEEEEENS_10bfloat16_tEfNS_4arch4Sm80ELb0ELb1ELb1ELb1ELb1ELb0ELb0ELb0ELi2ELi4ELi4ELi4ELb0EEENS1_24CollectiveEpilogueBwdGQAISA_fSD_Li256ELb1ELb1EEENS1_19SingleTileSchedulerILb1ELb0ELb0ELi128EEEEEEEEEvNT_6ParamsE$_ZZN4cute12filter_tupleINS_5tupleIJNS_10UnderscoreES2_S2_iEEENS1_IJNS1_IJNS_1CILi1EEENS4_ILi0EEEEEEiNS4_ILi1024EEENS4_ILi8192EEEEEEZNS_5sliceIS3_SA_EEDaRKT_RKT0_EUlRKT_RKT0_E_EEDaSE_SH_OT1_ENKUlDpSK_E_clIJNS1_IJS7_EEENS1_IJiEEENS1_IJS8_EEENS1_IJEEEEEEDaSR_ - $_ZN7cutlass13device_kernelIN5flash19enable_sm80_to_sm89INS1_16FlashAttnBwdSm80INS1_25CollectiveMainloopBwdSm80ILi2ELi2EN4cute5tupleIJNS5_1CILi128EEES8_NS7_ILi64EEEEEENS_10bfloat16_tEfNS_4arch4Sm80ELb0ELb1ELb1ELb1ELb1ELb0ELb0ELb0ELi2ELi4ELi4ELi4ELb0EEENS1_24CollectiveEpilogueBwdGQAISA_fSD_Li256ELb1ELb1EEENS1_19SingleTileSchedulerILb1ELb0ELb0ELi128EEEEEEEEEvNT_6ParamsE$_ZZN4cute12filter_tupleINS_5tupleIJNS_10UnderscoreES2_S2_iEEENS1_IJNS1_IJNS_1CILi1EEENS4_ILi0EEEEEENS4_ILi4096EEENS1_IJiiEEENS1_IJS6_NS4_ILi8192EEEEEEEEEZNS_5sliceIS3_SC_EEDaRKT_RKT0_EUlRKT_RKT0_E_EEDaSG_SJ_OT1_ENKUlDpSM_E_clIJNS1_IJS7_EEENS1_IJS8_EEENS1_IJS9_EEENS1_IJEEEEEEDaST_)
$_ZN7cutlass13device_kernelIN5flash19enable_sm80_to_sm89INS1_16FlashAttnBwdSm80INS1_25CollectiveMainloopBwdSm80ILi2ELi2EN4cute5tupleIJNS5_1CILi128EEES8_NS7_ILi64EEEEEENS_10bfloat16_tEfNS_4arch4Sm80ELb0ELb1ELb1ELb1ELb1ELb0ELb0ELb0ELi2ELi4ELi4ELi4ELb0EEENS1_24CollectiveEpilogueBwdGQAISA_fSD_Li256ELb1ELb1EEENS1_19SingleTileSchedulerILb1ELb0ELb0ELi128EEEEEEEEEvNT_6ParamsE$_ZZN4cute12filter_tupleINS_5tupleIJNS_10UnderscoreES2_S2_iEEENS1_IJNS1_IJNS_1CILi1EEENS4_ILi0EEEEEENS4_ILi4096EEENS1_IJiiEEENS1_IJS6_NS4_ILi8192EEEEEEEEEZNS_5sliceIS3_SC_EEDaRKT_RKT0_EUlRKT_RKT0_E_EEDaSG_SJ_OT1_ENKUlDpSM_E_clIJNS1_IJS7_EEENS1_IJS8_EEENS1_IJS9_EEENS1_IJEEEEEEDaST_:
[----:B------:R-:W-:-:S05]  /*b890*/  IADD3 R8, R5, -c[0x0][0x20], RZ ;  /* 0x8000080005087a10 */ /* 0x000fca0007ffe0ff */
[----:B------:R1:W5:Y:S04]  /*b8a0*/  LDL R5, [R8] ;  /* 0x0000000008057983 */ /* 0x0003680000100800 */
[----:B------:R1:W5:Y:S01]  /*b8b0*/  LDL R3, [R8+0x4] ;  /* 0x0000040008037983 */ /* 0x0003620000100800 */
[----:B------:R-:W-:Y:S02]  /*b8c0*/  IADD3 R2, R1, 0x1380, RZ ;  /* 0x0000138001027810 */ /* 0x000fe40007ffe0ff */
[----:B------:R-:W-:Y:S02]  /*b8d0*/  MOV R6, 0xb900 ;  /* 0x0000b90000067802 */ /* 0x000fe40000000f00 */
[----:B------:R-:W-:Y:S02]  /*b8e0*/  IADD3 R2, R2, c[0x0][0x20], RZ ;  /* 0x0000080002027a10 */ /* 0x000fe40007ffe0ff */
[----:B-1---5:R-:W-:Y:S05]  /*b8f0*/  CALL.REL.NOINC `($_ZN7cutlass13device_kernelIN5flash19enable_sm80_to_sm89INS1_16FlashAttnBwdSm80INS1_25CollectiveMainloopBwdSm80ILi2ELi2EN4cute5tupleIJNS5_1CILi128EEES8_NS7_ILi64EEEEEENS_10bfloat16_tEfNS_4arch4Sm80ELb0ELb1ELb1ELb1ELb1ELb0ELb0ELb0ELi2ELi4ELi4ELi4ELb0EEENS1_24CollectiveEpilogueBwdGQAISA_fSD_Li256ELb1ELb1EEENS1_19SingleTileSchedulerILb1ELb0ELb0ELi128EEEEEEEEEvNT_6ParamsE$_ZN4cute3eso3ESOILb1ELb0EJNS_5tupleIJNS_1CILi1EEENS3_ILi0EEEEEENS3_ILi4096EEENS2_IJiiEEEEEC2ERKS6_RKS7_RKS8_) ;  /* 0xffffd0f000007944 */ /* 0x022fea0003c3ffff */
[----:B-1----:R1:W5:Y:S01]  /*b900*/  LDL.64 R2, [R1+0x1380] ;  /* 0x0013800001027983 */ /* 0x0023620000100a00 */
[----:B------:R-:W-:-:S04]  /*b910*/  MOV R5, 0x0 ;  /* 0x0000000000057802 */ /* 0x000fc80000000f00 */
[----:B------:R-:W-:Y:S05]  /*b920*/  RET.REL.NODEC R4 `(_ZN7cutlass13device_kernelIN5flash19enable_sm80_to_sm89INS1_16FlashAttnBwdSm80INS1_25CollectiveMainloopBwdSm80ILi2ELi2EN4cute5tupleIJNS5_1CILi128EEES8_NS7_ILi64EEEEEENS_10bfloat16_tEfNS_4arch4Sm80ELb0ELb1ELb1ELb1ELb1ELb0ELb0ELb0ELi2ELi4ELi4ELi4ELb0EEENS1_24CollectiveEpilogueBwdGQAISA_fSD_Li256ELb1ELb1EEENS1_19SingleTileSchedulerILb1ELb0ELb0ELi128EEEEEEEEEvNT_6ParamsE) ;  /* 0xffff46d004007950 */ /* 0x000fea0003c3ffff */
        .type           $_ZN7cutlass13device_kernelIN5flash19enable_sm80_to_sm89INS1_16FlashAttnBwdSm80INS1_25CollectiveMainloopBwdSm80ILi2ELi2EN4cute5tupleIJNS5_1CILi128EEES8_NS7_ILi64EEEEEENS_10bfloat16_tEfNS_4arch4Sm80ELb0ELb1ELb1ELb1ELb1ELb0ELb0ELb0ELi2ELi4ELi4ELi4ELb0EEENS1_24CollectiveEpilogueBwdGQAISA_fSD_Li256ELb1ELb1EEENS1_19SingleTileSchedulerILb1ELb0ELb0ELi128EEEEEEEEEvNT_6ParamsE$_ZZN4cute12filter_tupleINS_5tupleIJNS_10UnderscoreES2_S2_iEEENS1_IJNS1_IJNS_1CILi1EEENS4_ILi0EEEEEEiNS4_ILi1024EEENS4_ILi8192EEEEEEZNS_5sliceIS3_SA_EEDaRKT_RKT0_EUlRKT_RKT0_E_EEDaSE_SH_OT1_ENKUlDpSK_E_clIJNS1_IJS7_EEENS1_IJiEEENS1_IJS8_EEENS1_IJEEEEEEDaSR_,@function
        .size           $_ZN7cutlass13device_kernelIN5flash19enable_sm80_to_sm89INS1_16FlashAttnBwdSm80INS1_25CollectiveMainloopBwdSm80ILi2ELi2EN4cute5tupleIJNS5_1CILi128EEES8_NS7_ILi64EEEEEENS_10bfloat16_tEfNS_4arch4Sm80ELb0ELb1ELb1ELb1ELb1ELb0ELb0ELb0ELi2ELi4ELi4ELi4ELb0EEENS1_24CollectiveEpilogueBwdGQAISA_fSD_Li256ELb1ELb1EEENS1_19SingleTileSchedulerILb1ELb0ELb0ELi128EEEEEEEEEvNT_6ParamsE$_ZZN4cute12filter_tupleINS_5tupleIJNS_10UnderscoreES2_S2_iEEENS1_IJNS1_IJNS_1CILi1EEENS4_ILi0EEEEEEiNS4_ILi1024EEENS4_ILi8192EEEEEEZNS_5sliceIS3_SA_EEDaRKT_RKT0_EUlRKT_RKT0_E_EEDaSE_SH_OT1_ENKUlDpSK_E_clIJNS1_IJS7_EEENS1_IJiEEENS1_IJS8_EEENS1_IJEEEEEEDaSR_,($_ZN7cutlass13device_kernelIN5flash19enable_sm80_to_sm89INS1_16FlashAttnBwdSm80INS1_25CollectiveMainloopBwdSm80ILi2ELi2EN4cute5tupleIJNS5_1CILi128EEES8_NS7_ILi64EEEEEENS_10bfloat16_tEfNS_4arch4Sm80ELb0ELb1ELb1ELb1ELb1ELb0ELb0ELb0ELi2ELi4ELi4ELi4ELb0EEENS1_24CollectiveEpilogueBwdGQAISA_fSD_Li256ELb1ELb1EEENS1_19SingleTileSchedulerILb1ELb0ELb0ELi128EEEEEEEEEvNT_6ParamsE$_ZZN4cute12filter_tupleINS_5tupleIJNS_10UnderscoreES2_S2_iEEENS1_IJNS1_IJNS_1CILi1EEENS4_ILi0EEEEEElS6_lEEEZNS_5sliceIS3_S8_EEDaRKT_RKT0_EUlRKT_RKT0_E_EEDaSC_SF_OT1_ENKUlDpSI_E_clIJNS1_IJS7_EEENS1_IJlEEENS1_IJS6_EEENS1_IJEEEEEEDaSP_ - $_ZN7cutlass13device_kernelIN5flash19enable_sm80_to_sm89INS1_16FlashAttnBwdSm80INS1_25CollectiveMainloopBwdSm80ILi2ELi2EN4cute5tupleIJNS5_1CILi128EEES8_NS7_ILi64EEEEEENS_10bfloat16_tEfNS_4arch4Sm80ELb0ELb1ELb1ELb1ELb1ELb0ELb0ELb0ELi2ELi4ELi4ELi4ELb0EEENS1_24CollectiveEpilogueBwdGQAISA_fSD_Li256ELb1ELb1EEENS1_19SingleTileSchedulerILb1ELb0ELb0ELi128EEEEEEEEEvNT_6ParamsE$_ZZN4cute12filter_tupleINS_5tupleIJNS_10UnderscoreES2_S2_iEEENS1_IJNS1_IJNS_1CILi1EEENS4_ILi0EEEEEEiNS4_ILi1024EEENS4_ILi8192EEEEEEZNS_5sliceIS3_SA_EEDaRKT_RKT0_EUlRKT_RKT0_E_EEDaSE_SH_OT1_ENKUlDpSK_E_clIJNS1_IJS7_EEENS1_IJiEEENS1_IJS8_EEENS1_IJEEEEEEDaSR_)
$_ZN7cutlass13device_kernelIN5flash19enable_sm80_to_sm89INS1_16FlashAttnBwdSm80INS1_25CollectiveMainloopBwdSm80ILi2ELi2EN4cute5tupleIJNS5_1CILi128EEES8_NS7_ILi64EEEEEENS_10bfloat16_tEfNS_4arch4Sm80ELb0ELb1ELb1ELb1ELb1ELb0ELb0ELb0ELi2ELi4ELi4ELi4ELb0EEENS1_24CollectiveEpilogueBwdGQAISA_fSD_Li256ELb1ELb1EEENS1_19SingleTileSchedulerILb1ELb0ELb0ELi128EEEEEEEEEvNT_6ParamsE$_ZZN4cute12filter_tupleINS_5tupleIJNS_10UnderscoreES2_S2_iEEENS1_IJNS1_IJNS_1CILi1EEENS4_ILi0EEEEEEiNS4_ILi1024EEENS4_ILi8192EEEEEEZNS_5sliceIS3_SA_EEDaRKT_RKT0_EUlRKT_RKT0_E_EEDaSE_SH_OT1_ENKUlDpSK_E_clIJNS1_IJS7_EEENS1_IJiEEENS1_IJS8_EEENS1_IJEEEEEEDaSR_:
[----:B------:R-:W-:Y:S02]  /*b930*/  IADD3 R2, R1, 0x1380, RZ ;  /* 0x0000138001027810 */ /* 0x000fe40007ffe0ff */
[----:B------:R-:W-:Y:S02]  /*b940*/  MOV R6, 0xb970 ;  /* 0x0000b97000067802 */ /* 0x000fe40000000f00 */
[----:B------:R-:W-:Y:S02]  /*b950*/  IADD3 R2, R2, c[0x0][0x20], RZ ;  /* 0x0000080002027a10 */ /* 0x000fe40007ffe0ff */
[----:B------:R-:W-:Y:S05]  /*b960*/  CALL.REL.NOINC `($_ZN7cutlass13device_kernelIN5flash19enable_sm80_to_sm89INS1_16FlashAttnBwdSm80INS1_25CollectiveMainloopBwdSm80ILi2ELi2EN4cute5tupleIJNS5_1CILi128EEES8_NS7_ILi64EEEEEENS_10bfloat16_tEfNS_4arch4Sm80ELb0ELb1ELb1ELb1ELb1ELb0ELb0ELb0ELi2ELi4ELi4ELi4ELb0EEENS1_24CollectiveEpilogueBwdGQAISA_fSD_Li256ELb1ELb1EEENS1_19SingleTileSchedulerILb1ELb0ELb0ELi128EEEEEEEEEvNT_6ParamsE$_ZN4cute3eso3ESOILb1ELb0EJNS_5tupleIJNS_1CILi1EEENS3_ILi0EEEEEEiNS3_ILi1024EEEEEC2ERKS6_RKiRKS7_) ;  /* 0xffffd12000007944 */ /* 0x000fea0003c3ffff */
[----:B-1----:R1:W5:Y:S01]  /*b970*/  LDL R3, [R1+0x1380] ;  /* 0x0013800001037983 */ /* 0x0023620000100800 */
[----:B------:R-:W-:Y:S02]  /*b980*/  MOV R6, R4 ;  /* 0x0000000400067202 */ /* 0x000fe40000000f00 */
[----:B------:R-:W-:-:S04]  /*b990*/  MOV R7, 0x0 ;  /* 0x0000000000077802 */ /* 0x000fc80000000f00 */
[----:B------:R-:W-:Y:S05]  /*b9a0*/  RET.REL.NODEC R6 `(_ZN7cutlass13device_kernelIN5flash19enable_sm80_to_sm89INS1_16FlashAttnBwdSm80INS1_25CollectiveMainloopBwdSm80ILi2ELi2EN4cute5tupleIJNS5_1CILi128EEES8_NS7_ILi64EEEEEENS_10bfloat16_tEfNS_4arch4Sm80ELb0ELb1ELb1ELb1ELb1ELb0ELb0ELb0ELi2ELi4ELi4ELi4ELb0EEENS1_24CollectiveEpilogueBwdGQAISA_fSD_Li256ELb1ELb1EEENS1_19SingleTileSchedulerILb1ELb0ELb0ELi128EEEEEEEEEvNT_6ParamsE) ;  /* 0xffff465006007950 */ /* 0x000fea0003c3ffff */
        .type           $_ZN7cutlass13device_kernelIN5flash19enable_sm80_to_sm89INS1_16FlashAttnBwdSm80INS1_25CollectiveMainloopBwdSm80ILi2ELi2EN4cute5tupleIJNS5_1CILi128EEES8_NS7_ILi64EEEEEENS_10bfloat16_tEfNS_4arch4Sm80ELb0ELb1ELb1ELb1ELb1ELb0ELb0ELb0ELi2ELi4ELi4ELi4ELb0EEENS1_24CollectiveEpilogueBwdGQAISA_fSD_Li256ELb1ELb1EEENS1_19SingleTileSchedulerILb1ELb0ELb0ELi128EEEEEEEEEvNT_6ParamsE$_ZZN4cute12filter_tupleINS_5tupleIJNS_10UnderscoreES2_S2_iEEENS1_IJNS1_IJNS_1CILi1EEENS4_ILi0EEEEEElS6_lEEEZNS_5sliceIS3_S8_EEDaRKT_RKT0_EUlRKT_RKT0_E_EEDaSC_SF_OT1_ENKUlDpSI_E_clIJNS1_IJS7_EEENS1_IJlEEENS1_IJS6_EEENS1_IJEEEEEEDaSP_,@function
        .size           $_ZN7cutlass13device_kernelIN5flash19enable_sm80_to_sm89INS1_16FlashAttnBwdSm80INS1_25CollectiveMainloopBwdSm80ILi2ELi2EN4cute5tupleIJNS5_1CILi128EEES8_NS7_ILi64EEEEEENS_10bfloat16_tEfNS_4arch4Sm80ELb0ELb1ELb1ELb1ELb1ELb0ELb0ELb0ELi2ELi4ELi4ELi4ELb0EEENS1_24CollectiveEpilogueBwdGQAISA_fSD_Li256ELb1ELb1EEENS1_19SingleTileSchedulerILb1ELb0ELb0ELi128EEEEEEEEEvNT_6ParamsE$_ZZN4cute12filter_tupleINS_5tupleIJNS_10UnderscoreES2_S2_iEEENS1_IJNS1_IJNS_1CILi1EEENS4_ILi0EEEEEElS6_lEEEZNS_5sliceIS3_S8_EEDaRKT_RKT0_EUlRKT_RKT0_E_EEDaSC_SF_OT1_ENKUlDpSI_E_clIJNS1_IJS7_EEENS1_IJlEEENS1_IJS6_EEENS1_IJEEEEEEDaSP_,($_ZN7cutlass13device_kernelIN5flash19enable_sm80_to_sm89INS1_16FlashAttnBwdSm80INS1_25CollectiveMainloopBwdSm80ILi2ELi2EN4cute5tupleIJNS5_1CILi128EEES8_NS7_ILi64EEEEEENS_10bfloat16_tEfNS_4arch4Sm80ELb0ELb1ELb1ELb1ELb1ELb0ELb0ELb0ELi2ELi4ELi4ELi4ELb0EEENS1_24CollectiveEpilogueBwdGQAISA_fSD_Li256ELb1ELb1EEENS1_19SingleTileSchedulerILb1ELb0ELb0ELi128EEEEEEEEEvNT_6ParamsE$_ZZN4cute12filter_tupleINS_5tupleIJNS_10UnderscoreES2_iEEENS1_IJNS1_IJNS_1CILi1EEENS4_ILi0EEEEEEiNS4_ILi1024EEEEEEZNS_5sliceIS3_S9_EEDaRKT_RKT0_EUlRKT_RKT0_E_EEDaSD_SG_OT1_ENKUlDpSJ_E_clIJNS1_IJS7_EEENS1_IJiEEENS1_IJEEEEEEDaSQ_ - $_ZN7cutlass13device_kernelIN5flash19enable_sm80_to_sm89INS1_16FlashAttnBwdSm80INS1_25CollectiveMainloopBwdSm80ILi2ELi2EN4cute5tupleIJNS5_1CILi128EEES8_NS7_ILi64EEEEEENS_10bfloat16_tEfNS_4arch4Sm80ELb0ELb1ELb1ELb1ELb1ELb0ELb0ELb0ELi2ELi4ELi4ELi4ELb0EEENS1_24CollectiveEpilogueBwdGQAISA_fSD_Li256ELb1ELb1EEENS1_19SingleTileSchedulerILb1ELb0ELb0ELi128EEEEEEEEEvNT_6ParamsE$_ZZN4cute12filter_tupleINS_5tupleIJNS_10UnderscoreES2_S2_iEEENS1_IJNS1_IJNS_1CILi1EEENS4_ILi0EEEEEElS6_lEEEZNS_5sliceIS3_S8_EEDaRKT_RKT0_EUlRKT_RKT0_E_EEDaSC_SF_OT1_ENKUlDpSI_E_clIJNS1_IJS7_EEENS1_IJlEEENS1_IJS6_EEENS1_IJEEEEEEDaSP_)
$_ZN7cutlass13device_kernelIN5flash19enable_sm80_to_sm89INS1_16FlashAttnBwdSm80INS1_25CollectiveMainloopBwdSm80ILi2ELi2EN4cute5tupleIJNS5_1CILi128EEES8_NS7_ILi64EEEEEENS_10bfloat16_tEfNS_4arch4Sm80ELb0ELb1ELb1ELb1ELb1ELb0ELb0ELb0ELi2ELi4ELi4ELi4ELb0EEENS1_24CollectiveEpilogueBwdGQAISA_fSD_Li256ELb1ELb1EEENS1_19SingleTileSchedulerILb1ELb0ELb0ELi128EEEEEEEEEvNT_6ParamsE$_ZZN4cute12filter_tupleINS_5tupleIJNS_10UnderscoreES2_S2_iEEENS1_IJNS1_IJNS_1CILi1EEENS4_ILi0EEEEEElS6_lEEEZNS_5sliceIS3_S8_EEDaRKT_RKT0_EUlRKT_RKT0_E_EEDaSC_SF_OT1_ENKUlDpSI_E_clIJNS1_IJS7_EEENS1_IJlEEENS1_IJS6_EEENS1_IJEEEEEEDaSP_:
[----:B------:R-:W-:Y:S02]  /*b9b0*/  IADD3 R3, R1, 0x16a8, RZ ;  /* 0x000016a801037810 */ /* 0x000fe40007ffe0ff */
[----:B------:R-:W-:Y:S02]  /*b9c0*/  MOV R6, 0xb9f0 ;  /* 0x0000b9f000067802 */ /* 0x000fe40000000f00 */
[----:B------:R-:W-:Y:S02]  /*b9d0*/  IADD3 R3, R3, c[0x0][0x20], RZ ;  /* 0x0000080003037a10 */ /* 0x000fe40007ffe0ff */
[----:B------:R-:W-:Y:S05]  /*b9e0*/  CALL.REL.NOINC `($_ZN7cutlass13device_kernelIN5flash19enable_sm80_to_sm89INS1_16FlashAttnBwdSm80INS1_25CollectiveMainloopBwdSm80ILi2ELi2EN4cute5tupleIJNS5_1CILi128EEES8_NS7_ILi64EEEEEENS_10bfloat16_tEfNS_4arch4Sm80ELb0ELb1ELb1ELb1ELb1ELb0ELb0ELb0ELi2ELi4ELi4ELi4ELb0EEENS1_24CollectiveEpilogueBwdGQAISA_fSD_Li256ELb1ELb1EEENS1_19SingleTileSchedulerILb1ELb0ELb0ELi128EEEEEEEEEvNT_6ParamsE$_ZN4cute3eso3ESOILb1ELb0EJNS_5tupleIJNS_1CILi1EEENS3_ILi0EEEEEElS5_EEC2ERKS6_RKlRKS5_) ;  /* 0xffffd0e000007944 */ /* 0x000fea0003c3ffff */
[----:B-1----:R1:W5:Y:S01]  /*b9f0*/  LDL.64 R2, [R1+0x16a8] ;  /* 0x0016a80001027983 */ /* 0x0023620000100a00 */
[----:B------:R-:W-:-:S04]  /*ba00*/  MOV R5, 0x0 ;  /* 0x0000000000057802 */ /* 0x000fc80000000f00 */
[----:B------:R-:W-:Y:S05]  /*ba10*/  RET.REL.NODEC R4 `(_ZN7cutlass13device_kernelIN5flash19enable_sm80_to_sm89INS1_16FlashAttnBwdSm80INS1_25CollectiveMainloopBwdSm80ILi2ELi2EN4cute5tupleIJNS5_1CILi128EEES8_NS7_ILi64EEEEEENS_10bfloat16_tEfNS_4arch4Sm80ELb0ELb1ELb1ELb1ELb1ELb0ELb0ELb0ELi2ELi4ELi4ELi4ELb0EEENS1_24CollectiveEpilogueBwdGQAISA_fSD_Li256ELb1ELb1EEENS1_19SingleTileSchedulerILb1ELb0ELb0ELi128EEEEEEEEEvNT_6ParamsE) ;  /* 0xffff45e004007950 */ /* 0x000fea0003c3ffff */
        .type           $_ZN7cutlass13device_kernelIN5flash19enable_sm80_to_sm89INS1_16FlashAttnBwdSm80INS1_25CollectiveMainloopBwdSm80ILi2ELi2EN4cute5tupleIJNS5_1CILi128EEES8_NS7_ILi64EEEEEENS_10bfloat16_tEfNS_4arch4Sm80ELb0ELb1ELb1ELb1ELb1ELb0ELb0ELb0ELi2ELi4ELi4ELi4ELb0EEENS1_24CollectiveEpilogueBwdGQAISA_fSD_Li256ELb1ELb1EEENS1_19SingleTileSchedulerILb1ELb0ELb0ELi128EEEEEEEEEvNT_6ParamsE$_ZZN4cute12filter_tupleINS_5tupleIJNS_10UnderscoreES2_iEEENS1_IJNS1_IJNS_1CILi1EEENS4_ILi0EEEEEEiNS4_ILi1024EEEEEEZNS_5sliceIS3_S9_EEDaRKT_RKT0_EUlRKT_RKT0_E_EEDaSD_SG_OT1_ENKUlDpSJ_E_clIJNS1_IJS7_EEENS1_IJiEEENS1_IJEEEEEEDaSQ_,@function
        .size           $_ZN7cutlass13device_kernelIN5flash19enable_sm80_to_sm89INS1_16FlashAttnBwdSm80INS1_25CollectiveMainloopBwdSm80ILi2ELi2EN4cute5tupleIJNS5_1CILi128EEES8_NS7_ILi64EEEEEENS_10bfloat16_tEfNS_4arch4Sm80ELb0ELb1ELb1ELb1ELb1ELb0ELb0ELb0ELi2ELi4ELi4ELi4ELb0EEENS1_24CollectiveEpilogueBwdGQAISA_fSD_Li256ELb1ELb1EEENS1_19SingleTileSchedulerILb1ELb0ELb0ELi128EEEEEEEEEvNT_6ParamsE$_ZZN4cute12filter_tupleINS_5tupleIJNS_10UnderscoreES2_iEEENS1_IJNS1_IJNS_1CILi1EEENS4_ILi0EEEEEEiNS4_ILi1024EEEEEEZNS_5sliceIS3_S9_EEDaRKT_RKT0_EUlRKT_RKT0_E_EEDaSD_SG_OT1_ENKUlDpSJ_E_clIJNS1_IJS7_EEENS1_IJiEEENS1_IJEEEEEEDaSQ_,($_ZN7cutlass13device_kernelIN5flash19enable_sm80_to_sm89INS1_16FlashAttnBwdSm80INS1_25CollectiveMainloopBwdSm80ILi2ELi2EN4cute5tupleIJNS5_1CILi128EEES8_NS7_ILi64EEEEEENS_10bfloat16_tEfNS_4arch4Sm80ELb0ELb1ELb1ELb1ELb1ELb0ELb0ELb0ELi2ELi4ELi4ELi4ELb0EEENS1_24CollectiveEpilogueBwdGQAISA_fSD_Li256ELb1ELb1EEENS1_19SingleTileSchedulerILb1ELb0ELb0ELi128EEEEEEEEEvNT_6ParamsE$_ZZN4cute12filter_tupleINS_5tupleIJNS_1CILi0EEENS1_IJNS2_ILi1EEENS2_ILi512EEEiEEEEEEZNS_16flatten_to_tupleIS7_EEDaRKT_EUlRKT_E_EEDaSB_OT0_ENKUlDpSE_E_clIJNS1_IJS3_EEES6_EEEDaSI_ - $_ZN7cutlass13device_kernelIN5flash19enable_sm80_to_sm89INS1_16FlashAttnBwdSm80INS1_25CollectiveMainloopBwdSm80ILi2ELi2EN4cute5tupleIJNS5_1CILi128EEES8_NS7_ILi64EEEEEENS_10bfloat16_tEfNS_4arch4Sm80ELb0ELb1ELb1ELb1ELb1ELb0ELb0ELb0ELi2ELi4ELi4ELi4ELb0EEENS1_24CollectiveEpilogueBwdGQAISA_fSD_Li256ELb1ELb1EEENS1_19SingleTileSchedulerILb1ELb0ELb0ELi128EEEEEEEEEvNT_6ParamsE$_ZZN4cute12filter_tupleINS_5tupleIJNS_10UnderscoreES2_iEEENS1_IJNS1_IJNS_1CILi1EEENS4_ILi0EEEEEEiNS4_ILi1024EEEEEEZNS_5sliceIS3_S9_EEDaRKT_RKT0_EUlRKT_RKT0_E_EEDaSD_SG_OT1_ENKUlDpSJ_E_clIJNS1_IJS7_EEENS1_IJiEEENS1_IJEEEEEEDaSQ_)
$_ZN7cutlass13device_kernelIN5flash19enable_sm80_to_sm89INS1_16FlashAttnBwdSm80INS1_25CollectiveMainloopBwdSm80ILi2ELi2EN4cute5tupleIJNS5_1CILi128EEES8_NS7_ILi64EEEEEENS_10bfloat16_tEfNS_4arch4Sm80ELb0ELb1ELb1ELb1ELb1ELb0ELb0ELb0ELi2ELi4ELi4ELi4ELb0EEENS1_24CollectiveEpilogueBwdGQAISA_fSD_Li256ELb1ELb1EEENS1_19SingleTileSchedulerILb1ELb0ELb0ELi128EEEEEEEEEvNT_6ParamsE$_ZZN4cute12filter_tupleINS_5tupleIJNS_10UnderscoreES2_iEEENS1_IJNS1_IJNS_1CILi1EEENS4_ILi0EEEEEEiNS4_ILi1024EEEEEEZNS_5sliceIS3_S9_EEDaRKT_RKT0_EUlRKT_RKT0_E_EEDaSD_SG_OT1_ENKUlDpSJ_E_clIJNS1_IJS7_EEENS1_IJiEEENS1_IJEEEEEEDaSQ_:
[----:B------:R-:W-:Y:S02]  /*ba20*/  IADD3 R2, R1, 0x1680, RZ ;  /* 0x0000168001027810 */ /* 0x000fe40007ffe0ff */
[----:B------:R-:W-:Y:S02]  /*ba30*/  MOV R6, 0xba60 ;  /* 0x0000ba6000067802 */ /* 0x000fe40000000f00 */
[----:B------:R-:W-:Y:S02]  /*ba40*/  IADD3 R2, R2, c[0x0][0x20], RZ ;  /* 0x0000080002027a10 */ /* 0x000fe40007ffe0ff */
[----:B------:R-:W-:Y:S05]  /*ba50*/  CALL.REL.NOINC `($_ZN7cutlass13device_kernelIN5flash19enable_sm80_to_sm89INS1_16FlashAttnBwdSm80INS1_25CollectiveMainloopBwdSm80ILi2ELi2EN4cute5tupleIJNS5_1CILi128EEES8_NS7_ILi64EEEEEENS_10bfloat16_tEfNS_4arch4Sm80ELb0ELb1ELb1ELb1ELb1ELb0ELb0ELb0ELi2ELi4ELi4ELi4ELb0EEENS1_24CollectiveEpilogueBwdGQAISA_fSD_Li256ELb1ELb1EEENS1_19SingleTileSchedulerILb1ELb0ELb0ELi128EEEEEEEEEvNT_6ParamsE$_ZN4cute3eso3ESOILb1ELb0EJNS_5tupleIJNS_1CILi1EEENS3_ILi0EEEEEEiEEC2ERKS6_RKi) ;  /* 0xffffcff000007944 */ /* 0x000fea0003c3ffff */
[----:B-1----:R1:W5:Y:S01]  /*ba60*/  LDL R3, [R1+0x1680] ;  /* 0x0016800001037983 */ /* 0x0023620000100800 */
[----:B------:R-:W-:Y:S02]  /*ba70*/  MOV R6, R4 ;  /* 0x0000000400067202 */ /* 0x000fe40000000f00 */
[----:B------:R-:W-:-:S04]  /*ba80*/  MOV R7, 0x0 ;  /* 0x0000000000077802 */ /* 0x000fc80000000f00 */
[----:B------:R-:W-:Y:S05]  /*ba90*/  RET.REL.NODEC R6 `(_ZN7cutlass13device_kernelIN5flash19enable_sm80_to_sm89INS1_16FlashAttnBwdSm80INS1_25CollectiveMainloopBwdSm80ILi2ELi2EN4cute5tupleIJNS5_1CILi128EEES8_NS7_ILi64EEEEEENS_10bfloat16_tEfNS_4arch4Sm80ELb0ELb1ELb1ELb1ELb1ELb0ELb0ELb0ELi2ELi4ELi4ELi4ELb0EEENS1_24CollectiveEpilogueBwdGQAISA_fSD_Li256ELb1ELb1EEENS1_19SingleTileSchedulerILb1ELb0ELb0ELi128EEEEEEEEEvNT_6ParamsE) ;  /* 0xffff456006007950 */ /* 0x000fea0003c3ffff */
        .type           $_ZN7cutlass13device_kernelIN5flash19enable_sm80_to_sm89INS1_16FlashAttnBwdSm80INS1_25CollectiveMainloopBwdSm80ILi2ELi2EN4cute5tupleIJNS5_1CILi128EEES8_NS7_ILi64EEEEEENS_10bfloat16_tEfNS_4arch4Sm80ELb0ELb1ELb1ELb1ELb1ELb0ELb0ELb0ELi2ELi4ELi4ELi4ELb0EEENS1_24CollectiveEpilogueBwdGQAISA_fSD_Li256ELb1ELb1EEENS1_19SingleTileSchedulerILb1ELb0ELb0ELi128EEEEEEEEEvNT_6ParamsE$_ZZN4cute12filter_tupleINS_5tupleIJNS_1CILi0EEENS1_IJNS2_ILi1EEENS2_ILi512EEEiEEEEEEZNS_16flatten_to_tupleIS7_EEDaRKT_EUlRKT_E_EEDaSB_OT0_ENKUlDpSE_E_clIJNS1_IJS3_EEES6_EEEDaSI_,@function
        .size           $_ZN7cutlass13device_kernelIN5flash19enable_sm80_to_sm89INS1_16FlashAttnBwdSm80INS1_25CollectiveMainloopBwdSm80ILi2ELi2EN4cute5tupleIJNS5_1CILi128EEES8_NS7_ILi64EEEEEENS_10bfloat16_tEfNS_4arch4Sm80ELb0ELb1ELb1ELb1ELb1ELb0ELb0ELb0ELi2ELi4ELi4ELi4ELb0EEENS1_24CollectiveEpilogueBwdGQAISA_fSD_Li256ELb1ELb1EEENS1_19SingleTileSchedulerILb1ELb0ELb0ELi128EEEEEEEEEvNT_6ParamsE$_ZZN4cute12filter_tupleINS_5tupleIJNS_1CILi0EEENS1_IJNS2_ILi1EEENS2_ILi512EEEiEEEEEEZNS_16flatten_to_tupleIS7_EEDaRKT_EUlRKT_E_EEDaSB_OT0_ENKUlDpSE_E_clIJNS1_IJS3_EEES6_EEEDaSI_,($_ZN7cutlass13device_kernelIN5flash19enable_sm80_to_sm89INS1_16FlashAttnBwdSm80INS1_25CollectiveMainloopBwdSm80ILi2ELi2EN4cute5tupleIJNS5_1CILi128EEES8_NS7_ILi64EEEEEENS_10bfloat16_tEfNS_4arch4Sm80ELb0ELb1ELb1ELb1ELb1ELb0ELb0ELb0ELi2ELi4ELi4ELi4ELb0EEENS1_24CollectiveEpilogueBwdGQAISA_fSD_Li256ELb1ELb1EEENS1_19SingleTileSchedulerILb1ELb0ELb0ELi128EEEEEEEEEvNT_6ParamsE$_ZZN4cute12filter_tupleINS_5tupleIJNS_1CILi0EEENS_10UnderscoreEEEENS1_IJNS1_IJS3_S3_EEEiEEEZNS_6detail10lift_sliceIS5_S7_EEDaRKT_RKT0_EUlRKT_RKT0_E_EEDaSC_SF_OT1_ENKUlDpSI_E_clIJNS1_IJEEENS1_IJiEEEEEEDaSP_ - $_ZN7cutlass13device_kernelIN5flash19enable_sm80_to_sm89INS1_16FlashAttnBwdSm80INS1_25CollectiveMainloopBwdSm80ILi2ELi2EN4cute5tupleIJNS5_1CILi128EEES8_NS7_ILi64EEEEEENS_10bfloat16_tEfNS_4arch4Sm80ELb0ELb1ELb1ELb1ELb1ELb0ELb0ELb0ELi2ELi4ELi4ELi4ELb0EEENS1_24CollectiveEpilogueBwdGQAISA_fSD_Li256ELb1ELb1EEENS1_19SingleTileSchedulerILb1ELb0ELb0ELi128EEEEEEEEEvNT_6ParamsE$_ZZN4cute12filter_tupleINS_5tupleIJNS_1CILi0EEENS1_IJNS2_ILi1EEENS2_ILi512EEEiEEEEEEZNS_16flatten_to_tupleIS7_EEDaRKT_EUlRKT_E_EEDaSB_OT0_ENKUlDpSE_E_clIJNS1_IJS3_EEES6_EEEDaSI_)
$_ZN7cutlass13device_kernelIN5flash19enable_sm80_to_sm89INS1_16FlashAttnBwdSm80INS1_25CollectiveMainloopBwdSm80ILi2ELi2EN4cute5tupleIJNS5_1CILi128EEES8_NS7_ILi64EEEEEENS_10bfloat16_tEfNS_4arch4Sm80ELb0ELb1ELb1ELb1ELb1ELb0ELb0ELb0ELi2ELi4ELi4ELi4ELb0EEENS1_24CollectiveEpilogueBwdGQAISA_fSD_Li256ELb1ELb1EEENS1_19SingleTileSchedulerILb1ELb0ELb0ELi128EEEEEEEEEvNT_6ParamsE$_ZZN4cute12filter_tupleINS_5tupleIJNS_1CILi0EEENS1_IJNS2_ILi1EEENS2_ILi512EEEiEEEEEEZNS_16flatten_to_tupleIS7_EEDaRKT_EUlRKT_E_EEDaSB_OT0_ENKUlDpSE_E_clIJNS1_IJS3_EEES6_EEEDaSI_:
[----:B------:R-:W-:Y:S02]  /*baa0*/  IADD3 R2, R1, 0x1380, RZ ;  /* 0x0000138001027810 */ /* 0x000fe40007ffe0ff */
[----:B------:R-:W-:Y:S02]  /*bab0*/  MOV R8, 0xbae0 ;  /* 0x0000bae000087802 */ /* 0x000fe40000000f00 */
[----:B------:R-:W-:Y:S02]  /*bac0*/  IADD3 R2, R2, c[0x0][0x20], RZ ;  /* 0x0000080002027a10 */ /* 0x000fe40007ffe0ff */
[----:B------:R-:W-:Y:S05]  /*bad0*/  CALL.REL.NOINC `($_ZN7cutlass13device_kernelIN5flash19enable_sm80_to_sm89INS1_16FlashAttnBwdSm80INS1_25CollectiveMainloopBwdSm80ILi2ELi2EN4cute5tupleIJNS5_1CILi128EEES8_NS7_ILi64EEEEEENS_10bfloat16_tEfNS_4arch4Sm80ELb0ELb1ELb1ELb1ELb1ELb0ELb0ELb0ELi2ELi4ELi4ELi4ELb0EEENS1_24CollectiveEpilogueBwdGQAISA_fSD_Li256ELb1ELb1EEENS1_19SingleTileSchedulerILb1ELb0ELb0ELi128EEEEEEEEEvNT_6ParamsE$_ZN4cute3eso3ESOILb1ELb0EJNS_1CILi0EEENS2_ILi1EEENS2_ILi512EEEiEEC2ERKS3_RKS4_RKS5_RKi) ;  /* 0xffffbf7000007944 */ /* 0x000fea0003c3ffff */
[----:B-1----:R1:W5:Y:S01]  /*bae0*/  LDL R2, [R1+0x1380] ;  /* 0x0013800001027983 */ /* 0x0023620000100800 */
[----:B------:R-:W-:-:S04]  /*baf0*/  MOV R11, 0x0 ;  /* 0x00000000000b7802 */ /* 0x000fc80000000f00 */
[----:B------:R-:W-:Y:S05]  /*bb00*/  RET.REL.NODEC R10 `(_ZN7cutlass13device_kernelIN5flash19enable_sm80_to_sm89INS1_16FlashAttnBwdSm80INS1_25CollectiveMainloopBwdSm80ILi2ELi2EN4cute5tupleIJNS5_1CILi128EEES8_NS7_ILi64EEEEEENS_10bfloat16_tEfNS_4arch4Sm80ELb0ELb1ELb1ELb1ELb1ELb0ELb0ELb0ELi2ELi4ELi4ELi4ELb0EEENS1_24CollectiveEpilogueBwdGQAISA_fSD_Li256ELb1ELb1EEENS1_19SingleTileSchedulerILb1ELb0ELb0ELi128EEEEEEEEEvNT_6ParamsE) ;  /* 0xffff44f00a007950 */ /* 0x000fea0003c3ffff */
        .type           $_ZN7cutlass13device_kernelIN5flash19enable_sm80_to_sm89INS1_16FlashAttnBwdSm80INS1_25CollectiveMainloopBwdSm80ILi2ELi2EN4cute5tupleIJNS5_1CILi128EEES8_NS7_ILi64EEEEEENS_10bfloat16_tEfNS_4arch4Sm80ELb0ELb1ELb1ELb1ELb1ELb0ELb0ELb0ELi2ELi4ELi4ELi4ELb0EEENS1_24CollectiveEpilogueBwdGQAISA_fSD_Li256ELb1ELb1EEENS1_19SingleTileSchedulerILb1ELb0ELb0ELi128EEEEEEEEEvNT_6ParamsE$_ZZN4cute12filter_tupleINS_5tupleIJNS_1CILi0EEENS_10UnderscoreEEEENS1_IJNS1_IJS3_S3_EEEiEEEZNS_6detail10lift_sliceIS5_S7_EEDaRKT_RKT0_EUlRKT_RKT0_E_EEDaSC_SF_OT1_ENKUlDpSI_E_clIJNS1_IJEEENS1_IJiEEEEEEDaSP_,@function
        .size           $_ZN7cutlass13device_kernelIN5flash19enable_sm80_to_sm89INS1_16FlashAttnBwdSm80INS1_25CollectiveMainloopBwdSm80ILi2ELi2EN4cute5tupleIJNS5_1CILi128EEES8_NS7_ILi64EEEEEENS_10bfloat16_tEfNS_4arch4Sm80ELb0ELb1ELb1ELb1ELb1ELb0ELb0ELb0ELi2ELi4ELi4ELi4ELb0EEENS1_24CollectiveEpilogueBwdGQAISA_fSD_Li256ELb1ELb1EEENS1_19SingleTileSchedulerILb1ELb0ELb0ELi128EEEEEEEEEvNT_6ParamsE$_ZZN4cute12filter_tupleINS_5tupleIJNS_1CILi0EEENS_10UnderscoreEEEENS1_IJNS1_IJS3_S3_EEEiEEEZNS_6detail10lift_sliceIS5_S7_EEDaRKT_RKT0_EUlRKT_RKT0_E_EEDaSC_SF_OT1_ENKUlDpSI_E_clIJNS1_IJEEENS1_IJiEEEEEEDaSP_,($_ZN7cutlass13device_kernelIN5flash19enable_sm80_to_sm89INS1_16FlashAttnBwdSm80INS1_25CollectiveMainloopBwdSm80ILi2ELi2EN4cute5tupleIJNS5_1CILi128EEES8_NS7_ILi64EEEEEENS_10bfloat16_tEfNS_4arch4Sm80ELb0ELb1ELb1ELb1ELb1ELb0ELb0ELb0ELi2ELi4ELi4ELi4ELb0EEENS1_24CollectiveEpilogueBwdGQAISA_fSD_Li256ELb1ELb1EEENS1_19SingleTileSchedulerILb1ELb0ELb0ELi128EEEEEEEEEvNT_6ParamsE$_ZZN4cute12filter_tupleINS_5tupleIJNS_1CILi1024EEENS1_IJiiEEEEEEZNS_16flatten_to_tupleIS5_EEDaRKT_EUlRKT_E_EEDaS9_OT0_ENKUlDpSC_E_clIJNS1_IJS3_EEES4_EEEDaSG_ - $_ZN7cutlass13device_kernelIN5flash19enable_sm80_to_sm89INS1_16FlashAttnBwdSm80INS1_25CollectiveMainloopBwdSm80ILi2ELi2EN4cute5tupleIJNS5_1CILi128EEES8_NS7_ILi64EEEEEENS_10bfloat16_tEfNS_4arch4Sm80ELb0ELb1ELb1ELb1ELb1ELb0ELb0ELb0ELi2ELi4ELi4ELi4ELb0EEENS1_24CollectiveEpilogueBwdGQAISA_fSD_Li256ELb1ELb1EEENS1_19SingleTileSchedulerILb1ELb0ELb0ELi128EEEEEEEEEvNT_6ParamsE$_ZZN4cute12filter_tupleINS_5tupleIJNS_1CILi0EEENS_10UnderscoreEEEENS1_IJNS1_IJS3_S3_EEEiEEEZNS_6detail10lift_sliceIS5_S7_EEDaRKT_RKT0_EUlRKT_RKT0_E_EEDaSC_SF_OT1_ENKUlDpSI_E_clIJNS1_IJEEENS1_IJiEEEEEEDaSP_)
$_ZN7cutlass13device_kernelIN5flash19enable_sm80_to_sm89INS1_16FlashAttnBwdSm80INS1_25CollectiveMainloopBwdSm80ILi2ELi2EN4cute5tupleIJNS5_1CILi128EEES8_NS7_ILi64EEEEEENS_10bfloat16_tEfNS_4arch4Sm80ELb0ELb1ELb1ELb1ELb1ELb0ELb0ELb0ELi2ELi4ELi4ELi4ELb0EEENS1_24CollectiveEpilogueBwdGQAISA_fSD_Li256ELb1ELb1EEENS1_19SingleTileSchedulerILb1ELb0ELb0ELi128EEEEEEEEEvNT_6ParamsE$_ZZN4cute12filter_tupleINS_5tupleIJNS_1CILi0EEENS_10UnderscoreEEEENS1_IJNS1_IJS3_S3_EEEiEEEZNS_6detail10lift_sliceIS5_S7_EEDaRKT_RKT0_EUlRKT_RKT0_E_EEDaSC_SF_OT1_ENKUlDpSI_E_clIJNS1_IJEEENS1_IJiEEEEEEDaSP_:
[----:B------:R-:W-:Y:S02]  /*bb10*/  IADD3 R2, R1, 0x1680, RZ ;  /* 0x0000168001027810 */ /* 0x000fe40007ffe0ff */
[----:B------:R-:W-:Y:S02]  /*bb20*/  MOV R6, 0xbb50 ;  /* 0x0000bb5000067802 */ /* 0x000fe40000000f00 */
[----:B------:R-:W-:Y:S02]  /*bb30*/  IADD3 R2, R2, c[0x0][0x20], RZ ;  /* 0x0000080002027a10 */ /* 0x000fe40007ffe0ff */
[----:B------:R-:W-:Y:S05]  /*bb40*/  CALL.REL.NOINC `($_ZN7cutlass13device_kernelIN5flash19enable_sm80_to_sm89INS1_16FlashAttnBwdSm80INS1_25CollectiveMainloopBwdSm80ILi2ELi2EN4cute5tupleIJNS5_1CILi128EEES8_NS7_ILi64EEEEEENS_10bfloat16_tEfNS_4arch4Sm80ELb0ELb1ELb1ELb1ELb1ELb0ELb0ELb0ELi2ELi4ELi4ELi4ELb0EEENS1_24CollectiveEpilogueBwdGQAISA_fSD_Li256ELb1ELb1EEENS1_19SingleTileSchedulerILb1ELb0ELb0ELi128EEEEEEEEEvNT_6ParamsE$_ZN4cute3eso3ESOILb0ELb1EJiEEC2ERKi) ;  /* 0xffffb9a000007944 */ /* 0x000fea0003c3ffff */
[----:B-1----:R1:W5:Y:S01]  /*bb50*/  LDL R2, [R1+0x1680] ;  /* 0x0016800001027983 */ /* 0x0023620000100800 */
[----:B------:R-:W-:-:S04]  /*bb60*/  MOV R11, 0x0 ;  /* 0x00000000000b7802 */ /* 0x000fc80000000f00 */
[----:B------:R-:W-:Y:S05]  /*bb70*/  RET.REL.NODEC R10 `(_ZN7cutlass13device_kernelIN5flash19enable_sm80_to_sm89INS1_16FlashAttnBwdSm80INS1_25CollectiveMainloopBwdSm80ILi2ELi2EN4cute5tupleIJNS5_1CILi128EEES8_NS7_ILi64EEEEEENS_10bfloat16_tEfNS_4arch4Sm80ELb0ELb1ELb1ELb1ELb1ELb0ELb0ELb0ELi2ELi4ELi4ELi4ELb0EEENS1_24CollectiveEpilogueBwdGQAISA_fSD_Li256ELb1ELb1EEENS1_19SingleTileSchedulerILb1ELb0ELb0ELi128EEEEEEEEEvNT_6ParamsE) ;  /* 0xffff44800a007950 */ /* 0x000fea0003c3ffff */
        .type           $_ZN7cutlass13device_kernelIN5flash19enable_sm80_to_sm89INS1_16FlashAttnBwdSm80INS1_25CollectiveMainloopBwdSm80ILi2ELi2EN4cute5tupleIJNS5_1CILi128EEES8_NS7_ILi64EEEEEENS_10bfloat16_tEfNS_4arch4Sm80ELb0ELb1ELb1ELb1ELb1ELb0ELb0ELb0ELi2ELi4ELi4ELi4ELb0EEENS1_24CollectiveEpilogueBwdGQAISA_fSD_Li256ELb1ELb1EEENS1_19SingleTileSchedulerILb1ELb0ELb0ELi128EEEEEEEEEvNT_6ParamsE$_ZZN4cute12filter_tupleINS_5tupleIJNS_1CILi1024EEENS1_IJiiEEEEEEZNS_16flatten_to_tupleIS5_EEDaRKT_EUlRKT_E_EEDaS9_OT0_ENKUlDpSC_E_clIJNS1_IJS3_EEES4_EEEDaSG_,@function
        .size           $_ZN7cutlass13device_kernelIN5flash19enable_sm80_to_sm89INS1_16FlashAttnBwdSm80INS1_25CollectiveMainloopBwdSm80ILi2ELi2EN4cute5tupleIJNS5_1CILi128EEES8_NS7_ILi64EEEEEENS_10bfloat16_tEfNS_4arch4Sm80ELb0ELb1ELb1ELb1ELb1ELb0ELb0ELb0ELi2ELi4ELi4ELi4ELb0EEENS1_24CollectiveEpilogueBwdGQAISA_fSD_Li256ELb1ELb1EEENS1_19SingleTileSchedulerILb1ELb0ELb0ELi128EEEEEEEEEvNT_6ParamsE$_ZZN4cute12filter_tupleINS_5tupleIJNS_1CILi1024EEENS1_IJiiEEEEEEZNS_16flatten_to_tupleIS5_EEDaRKT_EUlRKT_E_EEDaS9_OT0_ENKUlDpSC_E_clIJNS1_IJS3_EEES4_EEEDaSG_,($_ZN7cutlass13device_kernelIN5flash19enable_sm80_to_sm89INS1_16FlashAttnBwdSm80INS1_25CollectiveMainloopBwdSm80ILi2ELi2EN4cute5tupleIJNS5_1CILi128EEES8_NS7_ILi64EEEEEENS_10bfloat16_tEfNS_4arch4Sm80ELb0ELb1ELb1ELb1ELb1ELb0ELb0ELb0ELi2ELi4ELi4ELi4ELb0EEENS1_24CollectiveEpilogueBwdGQAISA_fSD_Li256ELb1ELb1EEENS1_19SingleTileSchedulerILb1ELb0ELb0ELi128EEEEEEEEEvNT_6ParamsE$_ZZN4cute12filter_tupleINS_5tupleIJNS_1CILi1EEENS1_IJNS2_ILi8EEEiiEEENS2_ILi64EEENS1_IJiNS2_ILi144EEENS2_ILi288EEEEEENS2_ILi512EEEEEEZNS_7flattenISB_EEDaRKT_EUlRKT_E_EEDaSF_OT0_ENKUlDpSI_E_clIJNS1_IJS3_EEES5_NS1_IJS6_EEES9_NS1_IJSA_EEEEEEDaSM_ - $_ZN7cutlass13device_kernelIN5flash19enable_sm80_to_sm89INS1_16FlashAttnBwdSm80INS1_25CollectiveMainloopBwdSm80ILi2ELi2EN4cute5tupleIJNS5_1CILi128EEES8_NS7_ILi64EEEEEENS_10bfloat16_tEfNS_4arch4Sm80ELb0ELb1ELb1ELb1ELb1ELb0ELb0ELb0ELi2ELi4ELi4ELi4ELb0EEENS1_24CollectiveEpilogueBwdGQAISA_fSD_Li256ELb1ELb1EEENS1_19SingleTileSchedulerILb1ELb0ELb0ELi128EEEEEEEEEvNT_6ParamsE$_ZZN4cute12filter_tupleINS_5tupleIJNS_1CILi1024EEENS1_IJiiEEEEEEZNS_16flatten_to_tupleIS5_EEDaRKT_EUlRKT_E_EEDaS9_OT0_ENKUlDpSC_E_clIJNS1_IJS3_EEES4_EEEDaSG_)
$_ZN7cutlass13device_kernelIN5flash19enable_sm80_to_sm89INS1_16FlashAttnBwdSm80INS1_25CollectiveMainloopBwdSm80ILi2ELi2EN4cute5tupleIJNS5_1CILi128EEES8_NS7_ILi64EEEEEENS_10bfloat16_tEfNS_4arch4Sm80ELb0ELb1ELb1ELb1ELb1ELb0ELb0ELb0ELi2ELi4ELi4ELi4ELb0EEENS1_24CollectiveEpilogueBwdGQAISA_fSD_Li256ELb1ELb1EEENS1_19SingleTileSchedulerILb1ELb0ELb0ELi128EEEEEEEEEvNT_6ParamsE$_ZZN4cute12filter_tupleINS_5tupleIJNS_1CILi1024EEENS1_IJiiEEEEEEZNS_16flatten_to_tupleIS5_EEDaRKT_EUlRKT_E_EEDaS9_OT0_ENKUlDpSC_E_clIJNS1_IJS3_EEES4_EEEDaSG_:
[----:B------:R-:W-:-:S06]  /*bb80*/  IADD3 R8, R5, -c[0x0][0x20], RZ ;  /* 0x8000080005087a10 */ /* 0x000fcc0007ffe0ff */
[----:B------:R-:W5:Y:S01]  /*bb90*/  LDL R8, [R8] ;  /* 0x0000000008087983 */ /* 0x000f620000100800 */
[----:B------:R-:W-:Y:S02]  /*bba0*/  IADD3 R3, R1, 0x1380, RZ ;  /* 0x0000138001037810 */ /* 0x000fe40007ffe0ff */
[----:B------:R-:W-:Y:S02]  /*bbb0*/  IADD3 R2, R5, 0x4, RZ ;  /* 0x0000000405027810 */ /* 0x000fe40007ffe0ff */
[----:B------:R-:W-:Y:S02]  /*bbc0*/  IADD3 R3, R3, c[0x0][0x20], RZ ;  /* 0x0000080003037a10 */ /* 0x000fe40007ffe0ff */
[----:B------:R-:W-:Y:S02]  /*bbd0*/  MOV R6, 0xbbf0 ;  /* 0x0000bbf000067802 */ /* 0x000fe40000000f00 */
[----:B-----5:R-:W-:Y:S05]  /*bbe0*/  CALL.REL.NOINC `($_ZN7cutlass13device_kernelIN5flash19enable_sm80_to_sm89INS1_16FlashAttnBwdSm80INS1_25CollectiveMainloopBwdSm80ILi2ELi2EN4cute5tupleIJNS5_1CILi128EEES8_NS7_ILi64EEEEEENS_10bfloat16_tEfNS_4arch4Sm80ELb0ELb1ELb1ELb1ELb1ELb0ELb0ELb0ELi2ELi4ELi4ELi4ELb0EEENS1_24CollectiveEpilogueBwdGQAISA_fSD_Li256ELb1ELb1EEENS1_19SingleTileSchedulerILb1ELb0ELb0ELi128EEEEEEEEEvNT_6ParamsE$_ZN4cute3eso3ESOILb1ELb0EJNS_1CILi1024EEEiiEEC2ERKS3_RKiS8_) ;  /* 0xffffc04000007944 */ /* 0x020fea0003c3ffff */
[----:B------:R-:W-:-:S04]  /*bbf0*/  MOV R5, 0x0 ;  /* 0x0000000000057802 */ /* 0x000fc80000000f00 */
[----:B------:R-:W-:Y:S05]  /*bc00*/  RET.REL.NODEC R4 `(_ZN7cutlass13device_kernelIN5flash19enable_sm80_to_sm89INS1_16FlashAttnBwdSm80INS1_25CollectiveMainloopBwdSm80ILi2ELi2EN4cute5tupleIJNS5_1CILi128EEES8_NS7_ILi64EEEEEENS_10bfloat16_tEfNS_4arch4Sm80ELb0ELb1ELb1ELb1ELb1ELb0ELb0ELb0ELi2ELi4ELi4ELi4ELb0EEENS1_24CollectiveEpilogueBwdGQAISA_fSD_Li256ELb1ELb1EEENS1_19SingleTileSchedulerILb1ELb0ELb0ELi128EEEEEEEEEvNT_6ParamsE) ;  /* 0xffff43f004007950 */ /* 0x000fea0003c3ffff */
        .type           $_ZN7cutlass13device_kernelIN5flash19enable_sm80_to_sm89INS1_16FlashAttnBwdSm80INS1_25CollectiveMainloopBwdSm80ILi2ELi2EN4cute5tupleIJNS5_1CILi128EEES8_NS7_ILi64EEEEEENS_10bfloat16_tEfNS_4arch4Sm80ELb0ELb1ELb1ELb1ELb1ELb0ELb0ELb0ELi2ELi4ELi4ELi4ELb0EEENS1_24CollectiveEpilogueBwdGQAISA_fSD_Li256ELb1ELb1EEENS1_19SingleTileSchedulerILb1ELb0ELb0ELi128EEEEEEEEEvNT_6ParamsE$_ZZN4cute12filter_tupleINS_5tupleIJNS_1CILi1EEENS1_IJNS2_ILi8EEEiiEEENS2_ILi64EEENS1_IJiNS2_ILi144EEENS2_ILi288EEEEEENS2_ILi512EEEEEEZNS_7flattenISB_EEDaRKT_EUlRKT_E_EEDaSF_OT0_ENKUlDpSI_E_clIJNS1_IJS3_EEES5_NS1_IJS6_EEES9_NS1_IJSA_EEEEEEDaSM_,@function
        .size           $_ZN7cutlass13device_kernelIN5flash19enable_sm80_to_sm89INS1_16FlashAttnBwdSm80INS1_25CollectiveMainloopBwdSm80ILi2ELi2EN4cute5tupleIJNS5_1CILi128EEES8_NS7_ILi64EEEEEENS_10bfloat16_tEfNS_4arch4Sm80ELb0ELb1ELb1ELb1ELb1ELb0ELb0ELb0ELi2ELi4ELi4ELi4ELb0EEENS1_24CollectiveEpilogueBwdGQAISA_fSD_Li256ELb1ELb1EEENS1_19SingleTileSchedulerILb1ELb0ELb0ELi128EEEEEEEEEvNT_6ParamsE$_ZZN4cute12filter_tupleINS_5tupleIJNS_1CILi1EEENS1_IJNS2_ILi8EEEiiEEENS2_ILi64EEENS1_IJiNS2_ILi144EEENS2_ILi288EEEEEENS2_ILi512EEEEEEZNS_7flattenISB_EEDaRKT_EUlRKT_E_EEDaSF_OT0_ENKUlDpSI_E_clIJNS1_IJS3_EEES5_NS1_IJS6_EEES9_NS1_IJSA_EEEEEEDaSM_,($_ZN7cutlass13device_kernelIN5flash19enable_sm80_to_sm89INS1_16FlashAttnBwdSm80INS1_25CollectiveMainloopBwdSm80ILi2ELi2EN4cute5tupleIJNS5_1CILi128EEES8_NS7_ILi64EEEEEENS_10bfloat16_tEfNS_4arch4Sm80ELb0ELb1ELb1ELb1ELb1ELb0ELb0ELb0ELi2ELi4ELi4ELi4ELb0EEENS1_24CollectiveEpilogueBwdGQAISA_fSD_Li256ELb1ELb1EEENS1_19SingleTileSchedulerILb1ELb0ELb0ELi128EEEEEEEEEvNT_6ParamsE$_ZZN4cute12filter_tupleINS_5tupleIJNS_1CILi1EEENS1_IJiiiEEENS2_ILi64EEENS1_IJNS2_ILi72EEENS2_ILi144EEENS2_ILi288EEEEEENS2_ILi512EEEEEEZNS_7flattenISB_EEDaRKT_EUlRKT_E_EEDaSF_OT0_ENKUlDpSI_E_clIJNS1_IJS3_EEES4_NS1_IJS5_EEES9_NS1_IJSA_EEEEEEDaSM_ - $_ZN7cutlass13device_kernelIN5flash19enable_sm80_to_sm89INS1_16FlashAttnBwdSm80INS1_25CollectiveMainloopBwdSm80ILi2ELi2EN4cute5tupleIJNS5_1CILi128EEES8_NS7_ILi64EEEEEENS_10bfloat16_tEfNS_4arch4Sm80ELb0ELb1ELb1ELb1ELb1ELb0ELb0ELb0ELi2ELi4ELi4ELi4ELb0EEENS1_24CollectiveEpilogueBwdGQAISA_fSD_Li256ELb1ELb1EEENS1_19SingleTileSchedulerILb1ELb0ELb0ELi128EEEEEEEEEvNT_6ParamsE$_ZZN4cute12filter_tupleINS_5tupleIJNS_1CILi1EEENS1_IJNS2_ILi8EEEiiEEENS2_ILi64EEENS1_IJiNS2_ILi144EEENS2_ILi288EEEEEENS2_ILi512EEEEEEZNS_7flattenISB_EEDaRKT_EUlRKT_E_EEDaSF_OT0_ENKUlDpSI_E_clIJNS1_IJS3_EEES5_NS1_IJS6_EEES9_NS1_IJSA_EEEEEEDaSM_)
$_ZN7cutlass13device_kernelIN5flash19enable_sm80_to_sm89INS1_16FlashAttnBwdSm80INS1_25CollectiveMainloopBwdSm80ILi2ELi2EN4cute5tupleIJNS5_1CILi128EEES8_NS7_ILi64EEEEEENS_10bfloat16_tEfNS_4arch4Sm80ELb0ELb1ELb1ELb1ELb1ELb0ELb0ELb0ELi2ELi4ELi4ELi4ELb0EEENS1_24CollectiveEpilogueBwdGQAISA_fSD_Li256ELb1ELb1EEENS1_19SingleTileSchedulerILb1ELb0ELb0ELi128EEEEEEEEEvNT_6ParamsE$_ZZN4cute12filter_tupleINS_5tupleIJNS_1CILi1EEENS1_IJNS2_ILi8EEEiiEEENS2_ILi64EEENS1_IJiNS2_ILi144EEENS2_ILi288EEEEEENS2_ILi512EEEEEEZNS_7flattenISB_EEDaRKT_EUlRKT_E_EEDaSF_OT0_ENKUlDpSI_E_clIJNS1_IJS3_EEES5_NS1_IJS6_EEES9_NS1_IJSA_EEEEEEDaSM_:
[----:B------:R-:W-:-:S06]  /*bc10*/  IADD3 R8, R63, -c[0x0][0x20], RZ ;  /* 0x800008003f087a10 */ /* 0x000fcc0007ffe0ff */
[----:B------:R-:W5:Y:S01]  /*bc20*/  LDL R8, [R8] ;  /* 0x0000000008087983 */ /* 0x000f620000100800 */
[----:B------:R-:W-:Y:S02]  /*bc30*/  IADD3 R3, R1, 0x1680, RZ ;  /* 0x0000168001037810 */ /* 0x000fe40007ffe0ff */
[----:B------:R-:W-:Y:S02]  /*bc40*/  IADD3 R2, R63, 0x4, RZ ;  /* 0x000000043f027810 */ /* 0x000fe40007ffe0ff */
[----:B------:R-:W-:Y:S02]  /*bc50*/  IADD3 R3, R3, c[0x0][0x20], RZ ;  /* 0x0000080003037a10 */ /* 0x000fe40007ffe0ff */
[----:B------:R-:W-:Y:S02]  /*bc60*/  MOV R6, 0xbc80 ;  /* 0x0000bc8000067802 */ /* 0x000fe40000000f00 */
[----:B-----5:R-:W-:Y:S05]  /*bc70*/  CALL.REL.NOINC `($_ZN7cutlass13device_kernelIN5flash19enable_sm80_to_sm89INS1_16FlashAttnBwdSm80INS1_25CollectiveMainloopBwdSm80ILi2ELi2EN4cute5tupleIJNS5_1CILi128EEES8_NS7_ILi64EEEEEENS_10bfloat16_tEfNS_4arch4Sm80ELb0ELb1ELb1ELb1ELb1ELb0ELb0ELb0ELi2ELi4ELi4ELi4ELb0EEENS1_24CollectiveEpilogueBwdGQAISA_fSD_Li256ELb1ELb1EEENS1_19SingleTileSchedulerILb1ELb0ELb0ELi128EEEEEEEEEvNT_6ParamsE$_ZN4cute3eso3ESOILb1ELb0EJNS_1CILi1EEENS2_ILi8EEEiiNS2_ILi64EEEiNS2_ILi144EEENS2_ILi288EEENS2_ILi512EEEEEC2ERKS3_RKS4_RKiSF_RKS5_SF_RKS6_RKS7_RKS8_) ;  /* 0xffffc0b000007944 */ /* 0x020fea0003c3ffff */
[----:B------:R2:W5:Y:S04]  /*bc80*/  LDL R5, [R1+0x1688] ;  /* 0x0016880001057983 */ /* 0x0005680000100800 */
[----:B-1----:R2:W5:Y:S01]  /*bc90*/  LDL.64 R2, [R1+0x1680] ;  /* 0x0016800001027983 */ /* 0x0025620000100a00 */
[----:B------:R-:W-:-:S02]  /*bca0*/  MOV R6, R4 ;  /* 0x0000000400067202 */ /* 0x000fc40000000f00 */
[----:B------:R-:W-:-:S04]  /*bcb0*/  MOV R7, 0x0 ;  /* 0x0000000000077802 */ /* 0x000fc80000000f00 */
[----:B------:R-:W-:Y:S05]  /*bcc0*/  RET.REL.NODEC R6 `(_ZN7cutlass13device_kernelIN5flash19enable_sm80_to_sm89INS1_16FlashAttnBwdSm80INS1_25CollectiveMainloopBwdSm80ILi2ELi2EN4cute5tupleIJNS5_1CILi128EEES8_NS7_ILi64EEEEEENS_10bfloat16_tEfNS_4arch4Sm80ELb0ELb1ELb1ELb1ELb1ELb0ELb0ELb0ELi2ELi4ELi4ELi4ELb0EEENS1_24CollectiveEpilogueBwdGQAISA_fSD_Li256ELb1ELb1EEENS1_19SingleTileSchedulerILb1ELb0ELb0ELi128EEEEEEEEEvNT_6ParamsE) ;  /* 0xffff433006007950 */ /* 0x000fea0003c3ffff */
        .type           $_ZN7cutlass13device_kernelIN5flash19enable_sm80_to_sm89INS1_16FlashAttnBwdSm80INS1_25CollectiveMainloopBwdSm80ILi2ELi2EN4cute5tupleIJNS5_1CILi128EEES8_NS7_ILi64EEEEEENS_10bfloat16_tEfNS_4arch4Sm80ELb0ELb1ELb1ELb1ELb1ELb0ELb0ELb0ELi2ELi4ELi4ELi4ELb0EEENS1_24CollectiveEpilogueBwdGQAISA_fSD_Li256ELb1ELb1EEENS1_19SingleTileSchedulerILb1ELb0ELb0ELi128EEEEEEEEEvNT_6ParamsE$_ZZN4cute12filter_tupleINS_5tupleIJNS_1CILi1EEENS1_IJiiiEEENS2_ILi64EEENS1_IJNS2_ILi72EEENS2_ILi144EEENS2_ILi288EEEEEENS2_ILi512EEEEEEZNS_7flattenISB_EEDaRKT_EUlRKT_E_EEDaSF_OT0_ENKUlDpSI_E_clIJNS1_IJS3_EEES4_NS1_IJS5_EEES9_NS1_IJSA_EEEEEEDaSM_,@function
        .size           $_ZN7cutlass13device_kernelIN5flash19enable_sm80_to_sm89INS1_16FlashAttnBwdSm80INS1_25CollectiveMainloopBwdSm80ILi2ELi2EN4cute5tupleIJNS5_1CILi128EEES8_NS7_ILi64EEEEEENS_10bfloat16_tEfNS_4arch4Sm80ELb0ELb1ELb1ELb1ELb1ELb0ELb0ELb0ELi2ELi4ELi4ELi4ELb0EEENS1_24CollectiveEpilogueBwdGQAISA_fSD_Li256ELb1ELb1EEENS1_19SingleTileSchedulerILb1ELb0ELb0ELi128EEEEEEEEEvNT_6ParamsE$_ZZN4cute12filter_tupleINS_5tupleIJNS_1CILi1EEENS1_IJiiiEEENS2_ILi64EEENS1_IJNS2_ILi72EEENS2_ILi144EEENS2_ILi288EEEEEENS2_ILi512EEEEEEZNS_7flattenISB_EEDaRKT_EUlRKT_E_EEDaSF_OT0_ENKUlDpSI_E_clIJNS1_IJS3_EEES4_NS1_IJS5_EEES9_NS1_IJSA_EEEEEEDaSM_,($_ZN7cutlass13device_kernelIN5flash19enable_sm80_to_sm89INS1_16FlashAttnBwdSm80INS1_25CollectiveMainloopBwdSm80ILi2ELi2EN4cute5tupleIJNS5_1CILi128EEES8_NS7_ILi64EEEEEENS_10bfloat16_tEfNS_4arch4Sm80ELb0ELb1ELb1ELb1ELb1ELb0ELb0ELb0ELi2ELi4ELi4ELi4ELb0EEENS1_24CollectiveEpilogueBwdGQAISA_fSD_Li256ELb1ELb1EEENS1_19SingleTileSchedulerILb1ELb0ELb0ELi128EEEEEEEEEvNT_6ParamsE$_ZZN4cute12filter_tupleINS_5tupleIJNS_1CILi4096EEENS1_IJNS1_IJiiEEENS2_ILi8192EEEEEEEEEZNS_16flatten_to_tupleIS7_EEDaRKT_EUlRKT_E_EEDaSB_OT0_ENKUlDpSE_E_clIJNS1_IJS3_EEENS1_IJiiS5_EEEEEEDaSI_ - $_ZN7cutlass13device_kernelIN5flash19enable_sm80_to_sm89INS1_16FlashAttnBwdSm80INS1_25CollectiveMainloopBwdSm80ILi2ELi2EN4cute5tupleIJNS5_1CILi128EEES8_NS7_ILi64EEEEEENS_10bfloat16_tEfNS_4arch4Sm80ELb0ELb1ELb1ELb1ELb1ELb0ELb0ELb0ELi2ELi4ELi4ELi4ELb0EEENS1_24CollectiveEpilogueBwdGQAISA_fSD_Li256ELb1ELb1EEENS1_19SingleTileSchedulerILb1ELb0ELb0ELi128EEEEEEEEEvNT_6ParamsE$_ZZN4cute12filter_tupleINS_5tupleIJNS_1CILi1EEENS1_IJiiiEEENS2_ILi64EEENS1_IJNS2_ILi72EEENS2_ILi144EEENS2_ILi288EEEEEENS2_ILi512EEEEEEZNS_7flattenISB_EEDaRKT_EUlRKT_E_EEDaSF_OT0_ENKUlDpSI_E_clIJNS1_IJS3_EEES4_NS1_IJS5_EEES9_NS1_IJSA_EEEEEEDaSM_)
$_ZN7cutlass13device_kernelIN5flash19enable_sm80_to_sm89INS1_16FlashAttnBwdSm80INS1_25CollectiveMainloopBwdSm80ILi2ELi2EN4cute5tupleIJNS5_1CILi128EEES8_NS7_ILi64EEEEEENS_10bfloat16_tEfNS_4arch4Sm80ELb0ELb1ELb1ELb1ELb1ELb0ELb0ELb0ELi2ELi4ELi4ELi4ELb0EEENS1_24CollectiveEpilogueBwdGQAISA_fSD_Li256ELb1ELb1EEENS1_19SingleTileSchedulerILb1ELb0ELb0ELi128EEEEEEEEEvNT_6ParamsE$_ZZN4cute12filter_tupleINS_5tupleIJNS_1CILi1EEENS1_IJiiiEEENS2_ILi64EEENS1_IJNS2_ILi72EEENS2_ILi144EEENS2_ILi288EEEEEENS2_ILi512EEEEEEZNS_7flattenISB_EEDaRKT_EUlRKT_E_EEDaSF_OT0_ENKUlDpSI_E_clIJNS1_IJS3_EEES4_NS1_IJS5_EEES9_NS1_IJSA_EEEEEEDaSM_:
[----:B------:R-:W-:-:S06]  /*bcd0*/  IADD3 R8, R6, -c[0x0][0x20], RZ ;  /* 0x8000080006087a10 */ /* 0x000fcc0007ffe0ff */
[----:B------:R-:W5:Y:S01]  /*bce0*/  LDL R8, [R8] ;  /* 0x0000000008087983 */ /* 0x000f620000100800 */
[----:B------:R-:W-:Y:S02]  /*bcf0*/  IADD3 R3, R1, 0x1680, RZ ;  /* 0x0000168001037810 */ /* 0x000fe40007ffe0ff */
[C---:B------:R-:W-:Y:S02]  /*bd00*/  IADD3 R2, R6.reuse, 0x4, RZ ;  /* 0x0000000406027810 */ /* 0x040fe40007ffe0ff */
[----:B------:R-:W-:Y:S02]  /*bd10*/  IADD3 R5, R6, 0x8, RZ ;  /* 0x0000000806057810 */ /* 0x000fe40007ffe0ff */
[----:B------:R-:W-:Y:S02]  /*bd20*/  IADD3 R3, R3, c[0x0][0x20], RZ ;  /* 0x0000080003037a10 */ /* 0x000fe40007ffe0ff */
[----:B------:R-:W-:Y:S02]  /*bd30*/  MOV R6, 0xbd50 ;  /* 0x0000bd5000067802 */ /* 0x000fe40000000f00 */
[----:B-----5:R-:W-:Y:S05]  /*bd40*/  CALL.REL.NOINC `($_ZN7cutlass13device_kernelIN5flash19enable_sm80_to_sm89INS1_16FlashAttnBwdSm80INS1_25CollectiveMainloopBwdSm80ILi2ELi2EN4cute5tupleIJNS5_1CILi128EEES8_NS7_ILi64EEEEEENS_10bfloat16_tEfNS_4arch4Sm80ELb0ELb1ELb1ELb1ELb1ELb0ELb0ELb0ELi2ELi4ELi4ELi4ELb0EEENS1_24CollectiveEpilogueBwdGQAISA_fSD_Li256ELb1ELb1EEENS1_19SingleTileSchedulerILb1ELb0ELb0ELi128EEEEEEEEEvNT_6ParamsE$_ZN4cute3eso3ESOILb1ELb0EJNS_1CILi1EEEiiiNS2_ILi64EEENS2_ILi72EEENS2_ILi144EEENS2_ILi288EEENS2_ILi512EEEEEC2ERKS3_RKiSD_SD_RKS4_RKS5_RKS6_RKS7_RKS8_) ;  /* 0xffffc25000007944 */ /* 0x020fea0003c3ffff */
[----:B------:R2:W5:Y:S04]  /*bd50*/  LDL R5, [R1+0x1688] ;  /* 0x0016880001057983 */ /* 0x0005680000100800 */
[----:B-1----:R2:W5:Y:S01]  /*bd60*/  LDL.64 R2, [R1+0x1680] ;  /* 0x0016800001027983 */ /* 0x0025620000100a00 */
[----:B------:R-:W-:-:S02]  /*bd70*/  MOV R6, R4 ;  /* 0x0000000400067202 */ /* 0x000fc40000000f00 */
[----:B------:R-:W-:-:S04]  /*bd80*/  MOV R7, 0x0 ;  /* 0x0000000000077802 */ /* 0x000fc80000000f00 */
[----:B------:R-:W-:Y:S05]  /*bd90*/  RET.REL.NODEC R6 `(_ZN7cutlass13device_kernelIN5flash19enable_sm80_to_sm89INS1_16FlashAttnBwdSm80INS1_25CollectiveMainloopBwdSm80ILi2ELi2EN4cute5tupleIJNS5_1CILi128EEES8_NS7_ILi64EEEEEENS_10bfloat16_tEfNS_4arch4Sm80ELb0ELb1ELb1ELb1ELb1ELb0ELb0ELb0ELi2ELi4ELi4ELi4ELb0EEENS1_24CollectiveEpilogueBwdGQAISA_fSD_Li256ELb1ELb1EEENS1_19SingleTileSchedulerILb1ELb0ELb0ELi128EEEEEEEEEvNT_6ParamsE) ;  /* 0xffff426006007950 */ /* 0x000fea0003c3ffff */
        .type           $_ZN7cutlass13device_kernelIN5flash19enable_sm80_to_sm89INS1_16FlashAttnBwdSm80INS1_25CollectiveMainloopBwdSm80ILi2ELi2EN4cute5tupleIJNS5_1CILi128EEES8_NS7_ILi64EEEEEENS_10bfloat16_tEfNS_4arch4Sm80ELb0ELb1ELb1ELb1ELb1ELb0ELb0ELb0ELi2ELi4ELi4ELi4ELb0EEENS1_24CollectiveEpilogueBwdGQAISA_fSD_Li256ELb1ELb1EEENS1_19SingleTileSchedulerILb1ELb0ELb0ELi128EEEEEEEEEvNT_6ParamsE$_ZZN4cute12filter_tupleINS_5tupleIJNS_1CILi4096EEENS1_IJNS1_IJiiEEENS2_ILi8192EEEEEEEEEZNS_16flatten_to_tupleIS7_EEDaRKT_EUlRKT_E_EEDaSB_OT0_ENKUlDpSE_E_clIJNS1_IJS3_EEENS1_IJiiS5_EEEEEEDaSI_,@function
        .size           $_ZN7cutlass13device_kernelIN5flash19enable_sm80_to_sm89INS1_16FlashAttnBwdSm80INS1_25CollectiveMainloopBwdSm80ILi2ELi2EN4cute5tupleIJNS5_1CILi128EEES8_NS7_ILi64EEEEEENS_10bfloat16_tEfNS_4arch4Sm80ELb0ELb1ELb1ELb1ELb1ELb0ELb0ELb0ELi2ELi4ELi4ELi4ELb0EEENS1_24CollectiveEpilogueBwdGQAISA_fSD_Li256ELb1ELb1EEENS1_19SingleTileSchedulerILb1ELb0ELb0ELi128EEEEEEEEEvNT_6ParamsE$_ZZN4cute12filter_tupleINS_5tupleIJNS_1CILi4096EEENS1_IJNS1_IJiiEEENS2_ILi8192EEEEEEEEEZNS_16flatten_to_tupleIS7_EEDaRKT_EUlRKT_E_EEDaSB_OT0_ENKUlDpSE_E_clIJNS1_IJS3_EEENS1_IJiiS5_EEEEEEDaSI_,($_ZN7cutlass13device_kernelIN5flash19enable_sm80_to_sm89INS1_16FlashAttnBwdSm80INS1_25CollectiveMainloopBwdSm80ILi2ELi2EN4cute5tupleIJNS5_1CILi128EEES8_NS7_ILi64EEEEEENS_10bfloat16_tEfNS_4arch4Sm80ELb0ELb1ELb1ELb1ELb1ELb0ELb0ELb0ELi2ELi4ELi4ELi4ELb0EEENS1_24CollectiveEpilogueBwdGQAISA_fSD_Li256ELb1ELb1EEENS1_19SingleTileSchedulerILb1ELb0ELb0ELi128EEEEEEEEEvNT_6ParamsE$_ZZN4cute12filter_tupleINS_5tupleIJNS_1CILi4096EEENS1_IJiiEEEEEEZNS_16flatten_to_tupleIS5_EEDaRKT_EUlRKT_E_EEDaS9_OT0_ENKUlDpSC_E_clIJNS1_IJS3_EEES4_EEEDaSG_ - $_ZN7cutlass13device_kernelIN5flash19enable_sm80_to_sm89INS1_16FlashAttnBwdSm80INS1_25CollectiveMainloopBwdSm80ILi2ELi2EN4cute5tupleIJNS5_1CILi128EEES8_NS7_ILi64EEEEEENS_10bfloat16_tEfNS_4arch4Sm80ELb0ELb1ELb1ELb1ELb1ELb0ELb0ELb0ELi2ELi4ELi4ELi4ELb0EEENS1_24CollectiveEpilogueBwdGQAISA_fSD_Li256ELb1ELb1EEENS1_19SingleTileSchedulerILb1ELb0ELb0ELi128EEEEEEEEEvNT_6ParamsE$_ZZN4cute12filter_tupleINS_5tupleIJNS_1CILi4096EEENS1_IJNS1_IJiiEEENS2_ILi8192EEEEEEEEEZNS_16flatten_to_tupleIS7_EEDaRKT_EUlRKT_E_EEDaSB_OT0_ENKUlDpSE_E_clIJNS1_IJS3_EEENS1_IJiiS5_EEEEEEDaSI_)
$_ZN7cutlass13device_kernelIN5flash19enable_sm80_to_sm89INS1_16FlashAttnBwdSm80INS1_25CollectiveMainloopBwdSm80ILi2ELi2EN4cute5tupleIJNS5_1CILi128EEES8_NS7_ILi64EEEEEENS_10bfloat16_tEfNS_4arch4Sm80ELb0ELb1ELb1ELb1ELb1ELb0ELb0ELb0ELi2ELi4ELi4ELi4ELb0EEENS1_24CollectiveEpilogueBwdGQAISA_fSD_Li256ELb1ELb1EEENS1_19SingleTileSchedulerILb1ELb0ELb0ELi128EEEEEEEEEvNT_6ParamsE$_ZZN4cute12filter_tupleINS_5tupleIJNS_1CILi4096EEENS1_IJNS1_IJiiEEENS2_ILi8192EEEEEEEEEZNS_16flatten_to_tupleIS7_EEDaRKT_EUlRKT_E_EEDaSB_OT0_ENKUlDpSE_E_clIJNS1_IJS3_EEENS1_IJiiS5_EEEEEEDaSI_:
[----:B------:R-:W-:-:S06]  /*bda0*/  IADD3 R8, R63, -c[0x0][0x20], RZ ;  /* 0x800008003f087a10 */ /* 0x000fcc0007ffe0ff */
[----:B------:R-:W5:Y:S01]  /*bdb0*/  LDL R8, [R8] ;  /* 0x0000000008087983 */ /* 0x000f620000100800 */
[----:B------:R-:W-:Y:S02]  /*bdc0*/  IADD3 R3, R1, 0x1680, RZ ;  /* 0x0000168001037810 */ /* 0x000fe40007ffe0ff */
[----:B------:R-:W-:Y:S02]  /*bdd0*/  IADD3 R2, R63, 0x4, RZ ;  /* 0x000000043f027810 */ /* 0x000fe40007ffe0ff */
[----:B------:R-:W-:Y:S02]  /*bde0*/  IADD3 R3, R3, c[0x0][0x20], RZ ;  /* 0x0000080003037a10 */ /* 0x000fe40007ffe0ff */
[----:B------:R-:W-:Y:S02]  /*bdf0*/  MOV R6, 0xbe10 ;  /* 0x0000be1000067802 */ /* 0x000fe40000000f00 */
[----:B-----5:R-:W-:Y:S05]  /*be00*/  CALL.REL.NOINC `($_ZN7cutlass13device_kernelIN5flash19enable_sm80_to_sm89INS1_16FlashAttnBwdSm80INS1_25CollectiveMainloopBwdSm80ILi2ELi2EN4cute5tupleIJNS5_1CILi128EEES8_NS7_ILi64EEEEEENS_10bfloat16_tEfNS_4arch4Sm80ELb0ELb1ELb1ELb1ELb1ELb0ELb0ELb0ELi2ELi4ELi4ELi4ELb0EEENS1_24CollectiveEpilogueBwdGQAISA_fSD_Li256ELb1ELb1EEENS1_19SingleTileSchedulerILb1ELb0ELb0ELi128EEEEEEEEEvNT_6ParamsE$_ZN4cute3eso3ESOILb1ELb0EJNS_1CILi4096EEEiiNS2_ILi8192EEEEEC2ERKS3_RKiS9_RKS4_) ;  /* 0xffffc43000007944 */ /* 0x020fea0003c3ffff */
[----:B------:R-:W-:-:S04]  /*be10*/  MOV R5, 0x0 ;  /* 0x0000000000057802 */ /* 0x000fc80000000f00 */
[----:B------:R-:W-:Y:S05]  /*be20*/  RET.REL.NODEC R4 `(_ZN7cutlass13device_kernelIN5flash19enable_sm80_to_sm89INS1_16FlashAttnBwdSm80INS1_25CollectiveMainloopBwdSm80ILi2ELi2EN4cute5tupleIJNS5_1CILi128EEES8_NS7_ILi64EEEEEENS_10bfloat16_tEfNS_4arch4Sm80ELb0ELb1ELb1ELb1ELb1ELb0ELb0ELb0ELi2ELi4ELi4ELi4ELb0EEENS1_24CollectiveEpilogueBwdGQAISA_fSD_Li256ELb1ELb1EEENS1_19SingleTileSchedulerILb1ELb0ELb0ELi128EEEEEEEEEvNT_6ParamsE) ;  /* 0xffff41d004007950 */ /* 0x000fea0003c3ffff */
        .type           $_ZN7cutlass13device_kernelIN5flash19enable_sm80_to_sm89INS1_16FlashAttnBwdSm80INS1_25CollectiveMainloopBwdSm80ILi2ELi2EN4cute5tupleIJNS5_1CILi128EEES8_NS7_ILi64EEEEEENS_10bfloat16_tEfNS_4arch4Sm80ELb0ELb1ELb1ELb1ELb1ELb0ELb0ELb0ELi2ELi4ELi4ELi4ELb0EEENS1_24CollectiveEpilogueBwdGQAISA_fSD_Li256ELb1ELb1EEENS1_19SingleTileSchedulerILb1ELb0ELb0ELi128EEEEEEEEEvNT_6ParamsE$_ZZN4cute12filter_tupleINS_5tupleIJNS_1CILi4096EEENS1_IJiiEEEEEEZNS_16flatten_to_tupleIS5_EEDaRKT_EUlRKT_E_EEDaS9_OT0_ENKUlDpSC_E_clIJNS1_IJS3_EEES4_EEEDaSG_,@function
        .size           $_ZN7cutlass13device_kernelIN5flash19enable_sm80_to_sm89INS1_16FlashAttnBwdSm80INS1_25CollectiveMainloopBwdSm80ILi2ELi2EN4cute5tupleIJNS5_1CILi128EEES8_NS7_ILi64EEEEEENS_10bfloat16_tEfNS_4arch4Sm80ELb0ELb1ELb1ELb1ELb1ELb0ELb0ELb0ELi2ELi4ELi4ELi4ELb0EEENS1_24CollectiveEpilogueBwdGQAISA_fSD_Li256ELb1ELb1EEENS1_19SingleTileSchedulerILb1ELb0ELb0ELi128EEEEEEEEEvNT_6ParamsE$_ZZN4cute12filter_tupleINS_5tupleIJNS_1CILi4096EEENS1_IJiiEEEEEEZNS_16flatten_to_tupleIS5_EEDaRKT_EUlRKT_E_EEDaS9_OT0_ENKUlDpSC_E_clIJNS1_IJS3_EEES4_EEEDaSG_,($_ZN7cutlass13device_kernelIN5flash19enable_sm80_to_sm89INS1_16FlashAttnBwdSm80INS1_25CollectiveMainloopBwdSm80ILi2ELi2EN4cute5tupleIJNS5_1CILi128EEES8_NS7_ILi64EEEEEENS_10bfloat16_tEfNS_4arch4Sm80ELb0ELb1ELb1ELb1ELb1ELb0ELb0ELb0ELi2ELi4ELi4ELi4ELb0EEENS1_24CollectiveEpilogueBwdGQAISA_fSD_Li256ELb1ELb1EEENS1_19SingleTileSchedulerILb1ELb0ELb0ELi128EEEEEEEEEvNT_6ParamsE$_ZZN4cute12filter_tupleINS_5tupleIJiNS1_IJiNS_1CILi0EEEEEEEEES5_ZNS_6detail9lift_diceIS5_S5_EEDaRKT_RKT0_EUlRKT_RKT0_E_EEDaSA_SD_OT1_ENKUlDpSG_E_clIJNS1_IJiEEES4_EEEDaSN_ - $_ZN7cutlass13device_kernelIN5flash19enable_sm80_to_sm89INS1_16FlashAttnBwdSm80INS1_25CollectiveMainloopBwdSm80ILi2ELi2EN4cute5tupleIJNS5_1CILi128EEES8_NS7_ILi64EEEEEENS_10bfloat16_tEfNS_4arch4Sm80ELb0ELb1ELb1ELb1ELb1ELb0ELb0ELb0ELi2ELi4ELi4ELi4ELb0EEENS1_24CollectiveEpilogueBwdGQAISA_fSD_Li256ELb1ELb1EEENS1_19SingleTileSchedulerILb1ELb0ELb0ELi128EEEEEEEEEvNT_6ParamsE$_ZZN4cute12filter_tupleINS_5tupleIJNS_1CILi4096EEENS1_IJiiEEEEEEZNS_16flatten_to_tupleIS5_EEDaRKT_EUlRKT_E_EEDaS9_OT0_ENKUlDpSC_E_clIJNS1_IJS3_EEES4_EEEDaSG_)
$_ZN7cutlass13device_kernelIN5flash19enable_sm80_to_sm89INS1_16FlashAttnBwdSm80INS1_25CollectiveMainloopBwdSm80ILi2ELi2EN4cute5tupleIJNS5_1CILi128EEES8_NS7_ILi64EEEEEENS_10bfloat16_tEfNS_4arch4Sm80ELb0ELb1ELb1ELb1ELb1ELb0ELb0ELb0ELi2ELi4ELi4ELi4ELb0EEENS1_24CollectiveEpilogueBwdGQAISA_fSD_Li256ELb1ELb1EEENS1_19SingleTileSchedulerILb1ELb0ELb0ELi128EEEEEEEEEvNT_6ParamsE$_ZZN4cute12filter_tupleINS_5tupleIJNS_1CILi4096EEENS1_IJiiEEEEEEZNS_16flatten_to_tupleIS5_EEDaRKT_EUlRKT_E_EEDaS9_OT0_ENKUlDpSC_E_clIJNS1_IJS3_EEES4_EEEDaSG_:
[----:B------:R-:W-:-:S06]  /*be30*/  IADD3 R8, R60, -c[0x0][0x20], RZ ;  /* 0x800008003c087a10 */ /* 0x000fcc0007ffe0ff */
[----:B------:R-:W5:Y:S01]  /*be40*/  LDL R8, [R8] ;  /* 0x0000000008087983 */ /* 0x000f620000100800 */
[----:B------:R-:W-:Y:S02]  /*be50*/  IADD3 R3, R1, 0x1380, RZ ;  /* 0x0000138001037810 */ /* 0x000fe40007ffe0ff */
[----:B------:R-:W-:Y:S02]  /*be60*/  IADD3 R2, R60, 0x4, RZ ;  /* 0x000000043c027810 */ /* 0x000fe40007ffe0ff */
[----:B------:R-:W-:Y:S02]  /*be70*/  IADD3 R3, R3, c[0x0][0x20], RZ ;  /* 0x0000080003037a10 */ /* 0x000fe40007ffe0ff */
[----:B------:R-:W-:Y:S02]  /*be80*/  MOV R6, 0xbea0 ;  /* 0x0000bea000067802 */ /* 0x000fe40000000f00 */
[----:B-----5:R-:W-:Y:S05]  /*be90*/  CALL.REL.NOINC `($_ZN7cutlass13device_kernelIN5flash19enable_sm80_to_sm89INS1_16FlashAttnBwdSm80INS1_25CollectiveMainloopBwdSm80ILi2ELi2EN4cute5tupleIJNS5_1CILi128EEES8_NS7_ILi64EEEEEENS_10bfloat16_tEfNS_4arch4Sm80ELb0ELb1ELb1ELb1ELb1ELb0ELb0ELb0ELi2ELi4ELi4ELi4ELb0EEENS1_24CollectiveEpilogueBwdGQAISA_fSD_Li256ELb1ELb1EEENS1_19SingleTileSchedulerILb1ELb0ELb0ELi128EEEEEEEEEvNT_6ParamsE$_ZN4cute3eso3ESOILb1ELb0EJNS_1CILi4096EEEiiEEC2ERKS3_RKiS8_) ;  /* 0xffffc33000007944 */ /* 0x020fea0003c3ffff */
[----:B------:R-:W-:-:S04]  /*bea0*/  MOV R5, 0x0 ;  /* 0x0000000000057802 */ /* 0x000fc80000000f00 */
[----:B------:R-:W-:Y:S05]  /*beb0*/  RET.REL.NODEC R4 `(_ZN7cutlass13device_kernelIN5flash19enable_sm80_to_sm89INS1_16FlashAttnBwdSm80INS1_25CollectiveMainloopBwdSm80ILi2ELi2EN4cute5tupleIJNS5_1CILi128EEES8_NS7_ILi64EEEEEENS_10bfloat16_tEfNS_4arch4Sm80ELb0ELb1ELb1ELb1ELb1ELb0ELb0ELb0ELi2ELi4ELi4ELi4ELb0EEENS1_24CollectiveEpilogueBwdGQAISA_fSD_Li256ELb1ELb1EEENS1_19SingleTileSchedulerILb1ELb0ELb0ELi128EEEEEEEEEvNT_6ParamsE) ;  /* 0xffff414004007950 */ /* 0x000fea0003c3ffff */
        .type           $_ZN7cutlass13device_kernelIN5flash19enable_sm80_to_sm89INS1_16FlashAttnBwdSm80INS1_25CollectiveMainloopBwdSm80ILi2ELi2EN4cute5tupleIJNS5_1CILi128EEES8_NS7_ILi64EEEEEENS_10bfloat16_tEfNS_4arch4Sm80ELb0ELb1ELb1ELb1ELb1ELb0ELb0ELb0ELi2ELi4ELi4ELi4ELb0EEENS1_24CollectiveEpilogueBwdGQAISA_fSD_Li256ELb1ELb1EEENS1_19SingleTileSchedulerILb1ELb0ELb0ELi128EEEEEEEEEvNT_6ParamsE$_ZZN4cute12filter_tupleINS_5tupleIJiNS1_IJiNS_1CILi0EEEEEEEEES5_ZNS_6detail9lift_diceIS5_S5_EEDaRKT_RKT0_EUlRKT_RKT0_E_EEDaSA_SD_OT1_ENKUlDpSG_E_clIJNS1_IJiEEES4_EEEDaSN_,@function
        .size           $_ZN7cutlass13device_kernelIN5flash19enable_sm80_to_sm89INS1_16FlashAttnBwdSm80INS1_25CollectiveMainloopBwdSm80ILi2ELi2EN4cute5tupleIJNS5_1CILi128EEES8_NS7_ILi64EEEEEENS_10bfloat16_tEfNS_4arch4Sm80ELb0ELb1ELb1ELb1ELb1ELb0ELb0ELb0ELi2ELi4ELi4ELi4ELb0EEENS1_24CollectiveEpilogueBwdGQAISA_fSD_Li256ELb1ELb1EEENS1_19SingleTileSchedulerILb1ELb0ELb0ELi128EEEEEEEEEvNT_6ParamsE$_ZZN4cute12filter_tupleINS_5tupleIJiNS1_IJiNS_1CILi0EEEEEEEEES5_ZNS_6detail9lift_diceIS5_S5_EEDaRKT_RKT0_EUlRKT_RKT0_E_EEDaSA_SD_OT1_ENKUlDpSG_E_clIJNS1_IJiEEES4_EEEDaSN_,($_ZN7cutlass13device_kernelIN5flash19enable_sm80_to_sm89INS1_16FlashAttnBwdSm80INS1_25CollectiveMainloopBwdSm80ILi2ELi2EN4cute5tupleIJNS5_1CILi128EEES8_NS7_ILi64EEEEEENS_10bfloat16_tEfNS_4arch4Sm80ELb0ELb1ELb1ELb1ELb1ELb0ELb0ELb0ELi2ELi4ELi4ELi4ELb0EEENS1_24CollectiveEpilogueBwdGQAISA_fSD_Li256ELb1ELb1EEENS1_19SingleTileSchedulerILb1ELb0ELb0ELi128EEEEEEEEEvNT_6ParamsE$_ZZN4cute12filter_tupleINS_5tupleIJiNS_1CILi0EEEEEES4_ZNS_6detail9lift_diceIS4_S4_EEDaRKT_RKT0_EUlRKT_RKT0_E_EEDaS9_SC_OT1_ENKUlDpSF_E_clIJNS1_IJiEEENS1_IJS3_EEEEEEDaSM_ - $_ZN7cutlass13device_kernelIN5flash19enable_sm80_to_sm89INS1_16FlashAttnBwdSm80INS1_25CollectiveMainloopBwdSm80ILi2ELi2EN4cute5tupleIJNS5_1CILi128EEES8_NS7_ILi64EEEEEENS_10bfloat16_tEfNS_4arch4Sm80ELb0ELb1ELb1ELb1ELb1ELb0ELb0ELb0ELi2ELi4ELi4ELi4ELb0EEENS1_24CollectiveEpilogueBwdGQAISA_fSD_Li256ELb1ELb1EEENS1_19SingleTileSchedulerILb1ELb0ELb0ELi128EEEEEEEEEvNT_6ParamsE$_ZZN4cute12filter_tupleINS_5tupleIJiNS1_IJiNS_1CILi0EEEEEEEEES5_ZNS_6detail9lift_diceIS5_S5_EEDaRKT_RKT0_EUlRKT_RKT0_E_EEDaSA_SD_OT1_ENKUlDpSG_E_clIJNS1_IJiEEES4_EEEDaSN_)
$_ZN7cutlass13device_kernelIN5flash19enable_sm80_to_sm89INS1_16FlashAttnBwdSm80INS1_25CollectiveMainloopBwdSm80ILi2ELi2EN4cute5tupleIJNS5_1CILi128EEES8_NS7_ILi64EEEEEENS_10bfloat16_tEfNS_4arch4Sm80ELb0ELb1ELb1ELb1ELb1ELb0ELb0ELb0ELi2ELi4ELi4ELi4ELb0EEENS1_24CollectiveEpilogueBwdGQAISA_fSD_Li256ELb1ELb1EEENS1_19SingleTileSchedulerILb1ELb0ELb0ELi128EEEEEEEEEvNT_6ParamsE$_ZZN4cute12filter_tupleINS_5tupleIJiNS1_IJiNS_1CILi0EEEEEEEEES5_ZNS_6detail9lift_diceIS5_S5_EEDaRKT_RKT0_EUlRKT_RKT0_E_EEDaSA_SD_OT1_ENKUlDpSG_E_clIJNS1_IJiEEES4_EEEDaSN_:
[----:B------:R-:W-:Y:S02]  /*bec0*/  IADD3 R6, R1, 0x1684, RZ ;  /* 0x0000168401067810 */ /* 0x000fe40007ffe0ff */
[----:B------:R-:W-:Y:S02]  /*bed0*/  MOV R10, 0xbf00 ;  /* 0x0000bf00000a7802 */ /* 0x000fe40000000f00 */
[----:B------:R-:W-:Y:S02]  /*bee0*/  IADD3 R6, R6, c[0x0][0x20], RZ ;  /* 0x0000080006067a10 */ /* 0x000fe40007ffe0ff */
[----:B------:R-:W-:Y:S05]  /*bef0*/  CALL.REL.NOINC `($_ZN7cutlass13device_kernelIN5flash19enable_sm80_to_sm89INS1_16FlashAttnBwdSm80INS1_25CollectiveMainloopBwdSm80ILi2ELi2EN4cute5tupleIJNS5_1CILi128EEES8_NS7_ILi64EEEEEENS_10bfloat16_tEfNS_4arch4Sm80ELb0ELb1ELb1ELb1ELb1ELb0ELb0ELb0ELi2ELi4ELi4ELi4ELb0EEENS1_24CollectiveEpilogueBwdGQAISA_fSD_Li256ELb1ELb1EEENS1_19SingleTileSchedulerILb1ELb0ELb0ELi128EEEEEEEEEvNT_6ParamsE$_ZN4cute3eso3ESOILb0ELb0EJiiNS_1CILi0EEEEEC2ERKiS6_RKS3_) ;  /* 0xffffaf3000007944 */ /* 0x000fea0003c3ffff */
[----:B-1----:R1:W5:Y:S04]  /*bf00*/  LDL R3, [R1+0x1688] ;  /* 0x0016880001037983 */ /* 0x0023680000100800 */
[----:B------:R1:W5:Y:S01]  /*bf10*/  LDL R5, [R1+0x1684] ;  /* 0x0016840001057983 */ /* 0x0003620000100800 */
[----:B------:R-:W-:Y:S02]  /*bf20*/  MOV R6, R2 ;  /* 0x0000000200067202 */ /* 0x000fe40000000f00 */
[----:B------:R-:W-:-:S04]  /*bf30*/  MOV R7, 0x0 ;  /* 0x0000000000077802 */ /* 0x000fc80000000f00 */
[----:B------:R-:W-:Y:S05]  /*bf40*/  RET.REL.NODEC R6 `(_ZN7cutlass13device_kernelIN5flash19enable_sm80_to_sm89INS1_16FlashAttnBwdSm80INS1_25CollectiveMainloopBwdSm80ILi2ELi2EN4cute5tupleIJNS5_1CILi128EEES8_NS7_ILi64EEEEEENS_10bfloat16_tEfNS_4arch4Sm80ELb0ELb1ELb1ELb1ELb1ELb0ELb0ELb0ELi2ELi4ELi4ELi4ELb0EEENS1_24CollectiveEpilogueBwdGQAISA_fSD_Li256ELb1ELb1EEENS1_19SingleTileSchedulerILb1ELb0ELb0ELi128EEEEEEEEEvNT_6ParamsE) ;  /* 0xffff40b006007950 */ /* 0x000fea0003c3ffff */
        .type           $_ZN7cutlass13device_kernelIN5flash19enable_sm80_to_sm89INS1_16FlashAttnBwdSm80INS1_25CollectiveMainloopBwdSm80ILi2ELi2EN4cute5tupleIJNS5_1CILi128EEES8_NS7_ILi64EEEEEENS_10bfloat16_tEfNS_4arch4Sm80ELb0ELb1ELb1ELb1ELb1ELb0ELb0ELb0ELi2ELi4ELi4ELi4ELb0EEENS1_24CollectiveEpilogueBwdGQAISA_fSD_Li256ELb1ELb1EEENS1_19SingleTileSchedulerILb1ELb0ELb0ELi128EEEEEEEEEvNT_6ParamsE$_ZZN4cute12filter_tupleINS_5tupleIJiNS_1CILi0EEEEEES4_ZNS_6detail9lift_diceIS4_S4_EEDaRKT_RKT0_EUlRKT_RKT0_E_EEDaS9_SC_OT1_ENKUlDpSF_E_clIJNS1_IJiEEENS1_IJS3_EEEEEEDaSM_,@function
        .size           $_ZN7cutlass13device_kernelIN5flash19enable_sm80_to_sm89INS1_16FlashAttnBwdSm80INS1_25CollectiveMainloopBwdSm80ILi2ELi2EN4cute5tupleIJNS5_1CILi128EEES8_NS7_ILi64EEEEEENS_10bfloat16_tEfNS_4arch4Sm80ELb0ELb1ELb1ELb1ELb1ELb0ELb0ELb0ELi2ELi4ELi4ELi4ELb0EEENS1_24CollectiveEpilogueBwdGQAISA_fSD_Li256ELb1ELb1EEENS1_19SingleTileSchedulerILb1ELb0ELb0ELi128EEEEEEEEEvNT_6ParamsE$_ZZN4cute12filter_tupleINS_5tupleIJiNS_1CILi0EEEEEES4_ZNS_6detail9lift_diceIS4_S4_EEDaRKT_RKT0_EUlRKT_RKT0_E_EEDaS9_SC_OT1_ENKUlDpSF_E_clIJNS1_IJiEEENS1_IJS3_EEEEEEDaSM_,($_ZN7cutlass13device_kernelIN5flash19enable_sm80_to_sm89INS1_16FlashAttnBwdSm80INS1_25CollectiveMainloopBwdSm80ILi2ELi2EN4cute5tupleIJNS5_1CILi128EEES8_NS7_ILi64EEEEEENS_10bfloat16_tEfNS_4arch4Sm80ELb0ELb1ELb1ELb1ELb1ELb0ELb0ELb0ELi2ELi4ELi4ELi4ELb0EEENS1_24CollectiveEpilogueBwdGQAISA_fSD_Li256ELb1ELb1EEENS1_19SingleTileSchedulerILb1ELb0ELb0ELi128EEEEEEEEEvNT_6ParamsE$_ZZN4cute13to_mixed_bitsINS_5tupleIJNS1_IJNS_1CILi4EEENS2_ILi8EEEEEENS2_ILi2EEENS2_ILi1EEEEEENS1_IJNS1_IJNS2_ILi0EEENS2_ILi64EEEEEES9_S9_EEENS1_IJNS1_IJiiEEEiS9_EEEEEDaRKT_RKT0_RKT1_ENKUlDpRKT_E_clIJNS_9MixedBitsILj0ELj448EEENS2_ILj0EEESW_EEEDaSR_ - $_ZN7cutlass13device_kernelIN5flash19enable_sm80_to_sm89INS1_16FlashAttnBwdSm80INS1_25CollectiveMainloopBwdSm80ILi2ELi2EN4cute5tupleIJNS5_1CILi128EEES8_NS7_ILi64EEEEEENS_10bfloat16_tEfNS_4arch4Sm80ELb0ELb1ELb1ELb1ELb1ELb0ELb0ELb0ELi2ELi4ELi4ELi4ELb0EEENS1_24CollectiveEpilogueBwdGQAISA_fSD_Li256ELb1ELb1EEENS1_19SingleTileSchedulerILb1ELb0ELb0ELi128EEEEEEEEEvNT_6ParamsE$_ZZN4cute12filter_tupleINS_5tupleIJiNS_1CILi0EEEEEES4_ZNS_6detail9lift_diceIS4_S4_EEDaRKT_RKT0_EUlRKT_RKT0_E_EEDaS9_SC_OT1_ENKUlDpSF_E_clIJNS1_IJiEEENS1_IJS3_EEEEEEDaSM_)
$_ZN7cutlass13device_kernelIN5flash19enable_sm80_to_sm89INS1_16FlashAttnBwdSm80INS1_25CollectiveMainloopBwdSm80ILi2ELi2EN4cute5tupleIJNS5_1CILi128EEES8_NS7_ILi64EEEEEENS_10bfloat16_tEfNS_4arch4Sm80ELb0ELb1ELb1ELb1ELb1ELb0ELb0ELb0ELi2ELi4ELi4ELi4ELb0EEENS1_24CollectiveEpilogueBwdGQAISA_fSD_Li256ELb1ELb1EEENS1_19SingleTileSchedulerILb1ELb0ELb0ELi128EEEEEEEEEvNT_6ParamsE$_ZZN4cute12filter_tupleINS_5tupleIJiNS_1CILi0EEEEEES4_ZNS_6detail9lift_diceIS4_S4_EEDaRKT_RKT0_EUlRKT_RKT0_E_EEDaS9_SC_OT1_ENKUlDpSF_E_clIJNS1_IJiEEENS1_IJS3_EEEEEEDaSM_:
[----:B------:R-:W-:Y:S02]  /*bf50*/  IADD3 R2, R1, 0x1684, RZ ;  /* 0x0000168401027810 */ /* 0x000fe40007ffe0ff */
[----:B------:R-:W-:Y:S02]  /*bf60*/  MOV R6, 0xbf90 ;  /* 0x0000bf9000067802 */ /* 0x000fe40000000f00 */
[----:B------:R-:W-:Y:S02]  /*bf70*/  IADD3 R2, R2, c[0x0][0x20], RZ ;  /* 0x0000080002027a10 */ /* 0x000fe40007ffe0ff */
[----:B------:R-:W-:Y:S05]  /*bf80*/  CALL.REL.NOINC `($_ZN7cutlass13device_kernelIN5flash19enable_sm80_to_sm89INS1_16FlashAttnBwdSm80INS1_25CollectiveMainloopBwdSm80ILi2ELi2EN4cute5tupleIJNS5_1CILi128EEES8_NS7_ILi64EEEEEENS_10bfloat16_tEfNS_4arch4Sm80ELb0ELb1ELb1ELb1ELb1ELb0ELb0ELb0ELi2ELi4ELi4ELi4ELb0EEENS1_24CollectiveEpilogueBwdGQAISA_fSD_Li256ELb1ELb1EEENS1_19SingleTileSchedulerILb1ELb0ELb0ELi128EEEEEEEEEvNT_6ParamsE$_ZN4cute3eso3ESOILb0ELb1EJiNS_1CILi0EEEEEC2ERKiRKS3_) ;  /* 0xffffb5b000007944 */ /* 0x000fea0003c3ffff */
[----:B-1----:R1:W5:Y:S01]  /*bf90*/  LDL R2, [R1+0x1684] ;  /* 0x0016840001027983 */ /* 0x0023620000100800 */
[----:B------:R-:W-:Y:S02]  /*bfa0*/  MOV R10, R74 ;  /* 0x0000004a000a7202 */ /* 0x000fe40000000f00 */
[----:B------:R-:W-:-:S04]  /*bfb0*/  MOV R11, 0x0 ;  /* 0x00000000000b7802 */ /* 0x000fc80000000f00 */
[----:B------:R-:W-:Y:S05]  /*bfc0*/  RET.REL.NODEC R10 `(_ZN7cutlass13device_kernelIN5flash19enable_sm80_to_sm89INS1_16FlashAttnBwdSm80INS1_25CollectiveMainloopBwdSm80ILi2ELi2EN4cute5tupleIJNS5_1CILi128EEES8_NS7_ILi64EEEEEENS_10bfloat16_tEfNS_4arch4Sm80ELb0ELb1ELb1ELb1ELb1ELb0ELb0ELb0ELi2ELi4ELi4ELi4ELb0EEENS1_24CollectiveEpilogueBwdGQAISA_fSD_Li256ELb1ELb1EEENS1_19SingleTileSchedulerILb1ELb0ELb0ELi128EEEEEEEEEvNT_6ParamsE) ;  /* 0xffff40300a007950 */ /* 0x000fea0003c3ffff */
        .type           $_ZN7cutlass13device_kernelIN5flash19enable_sm80_to_sm89INS1_16FlashAttnBwdSm80INS1_25CollectiveMainloopBwdSm80ILi2ELi2EN4cute5tupleIJNS5_1CILi128EEES8_NS7_ILi64EEEEEENS_10bfloat16_tEfNS_4arch4Sm80ELb0ELb1ELb1ELb1ELb1ELb0ELb0ELb0ELi2ELi4ELi4ELi4ELb0EEENS1_24CollectiveEpilogueBwdGQAISA_fSD_Li256ELb1ELb1EEENS1_19SingleTileSchedulerILb1ELb0ELb0ELi128EEEEEEEEEvNT_6ParamsE$_ZZN4cute13to_mixed_bitsINS_5tupleIJNS1_IJNS_1CILi4EEENS2_ILi8EEEEEENS2_ILi2EEENS2_ILi1EEEEEENS1_IJNS1_IJNS2_ILi0EEENS2_ILi64EEEEEES9_S9_EEENS1_IJNS1_IJiiEEEiS9_EEEEEDaRKT_RKT0_RKT1_ENKUlDpRKT_E_clIJNS_9MixedBitsILj0ELj448EEENS2_ILj0EEESW_EEEDaSR_,@function
        .size           $_ZN7cutlass13device_kernelIN5flash19enable_sm80_to_sm89INS1_16FlashAttnBwdSm80INS1_25CollectiveMainloopBwdSm80ILi2ELi2EN4cute5tupleIJNS5_1CILi128EEES8_NS7_ILi64EEEEEENS_10bfloat16_tEfNS_4arch4Sm80ELb0ELb1ELb1ELb1ELb1ELb0ELb0ELb0ELi2ELi4ELi4ELi4ELb0EEENS1_24CollectiveEpilogueBwdGQAISA_fSD_Li256ELb1ELb1EEENS1_19SingleTileSchedulerILb1ELb0ELb0ELi128EEEEEEEEEvNT_6ParamsE$_ZZN4cute13to_mixed_bitsINS_5tupleIJNS1_IJNS_1CILi4EEENS2_ILi8EEEEEENS2_ILi2EEENS2_ILi1EEEEEENS1_IJNS1_IJNS2_ILi0EEENS2_ILi64EEEEEES9_S9_EEENS1_IJNS1_IJiiEEEiS9_EEEEEDaRKT_RKT0_RKT1_ENKUlDpRKT_E_clIJNS_9MixedBitsILj0ELj448EEENS2_ILj0EEESW_EEEDaSR_,($_ZN7cutlass13device_kernelIN5flash19enable_sm80_to_sm89INS1_16FlashAttnBwdSm80INS1_25CollectiveMainloopBwdSm80ILi2ELi2EN4cute5tupleIJNS5_1CILi128EEES8_NS7_ILi64EEEEEENS_10bfloat16_tEfNS_4arch4Sm80ELb0ELb1ELb1ELb1ELb1ELb0ELb0ELb0ELi2ELi4ELi4ELi4ELb0EEENS1_24CollectiveEpilogueBwdGQAISA_fSD_Li256ELb1ELb1EEENS1_19SingleTileSchedulerILb1ELb0ELb0ELi128EEEEEEEEEvNT_6ParamsE$_ZZN4cute13to_mixed_bitsINS_5tupleIJNS1_IJNS_1CILi4EEENS2_ILi8EEEEEENS2_ILi2EEENS2_ILi1EEEEEENS1_IJNS1_IJNS2_ILi0EEENS2_ILi64EEEEEES9_S9_EEENS1_IJNS1_IJiiEEEiS9_EEEEEDaRKT_RKT0_RKT1_ENKUlRKT_RKT0_RKT1_E_clIS5_SB_SD_EEDaSQ_ST_SW_ - $_ZN7cutlass13device_kernelIN5flash19enable_sm80_to_sm89INS1_16FlashAttnBwdSm80INS1_25CollectiveMainloopBwdSm80ILi2ELi2EN4cute5tupleIJNS5_1CILi128EEES8_NS7_ILi64EEEEEENS_10bfloat16_tEfNS_4arch4Sm80ELb0ELb1ELb1ELb1ELb1ELb0ELb0ELb0ELi2ELi4ELi4ELi4ELb0EEENS1_24CollectiveEpilogueBwdGQAISA_fSD_Li256ELb1ELb1EEENS1_19SingleTileSchedulerILb1ELb0ELb0ELi128EEEEEEEEEvNT_6ParamsE$_ZZN4cute13to_mixed_bitsINS_5tupleIJNS1_IJNS_1CILi4EEENS2_ILi8EEEEEENS2_ILi2EEENS2_ILi1EEEEEENS1_IJNS1_IJNS2_ILi0EEENS2_ILi64EEEEEES9_S9_EEENS1_IJNS1_IJiiEEEiS9_EEEEEDaRKT_RKT0_RKT1_ENKUlDpRKT_E_clIJNS_9MixedBitsILj0ELj448EEENS2_ILj0EEESW_EEEDaSR_)
$_ZN7cutlass13device_kernelIN5flash19enable_sm80_to_sm89INS1_16FlashAttnBwdSm80INS1_25CollectiveMainloopBwdSm80ILi2ELi2EN4cute5tupleIJNS5_1CILi128EEES8_NS7_ILi64EEEEEENS_10bfloat16_tEfNS_4arch4Sm80ELb0ELb1ELb1ELb1ELb1ELb0ELb0ELb0ELi2ELi4ELi4ELi4ELb0EEENS1_24CollectiveEpilogueBwdGQAISA_fSD_Li256ELb1ELb1EEENS1_19SingleTileSchedulerILb1ELb0ELb0ELi128EEEEEEEEEvNT_6ParamsE$_ZZN4cute13to_mixed_bitsINS_5tupleIJNS1_IJNS_1CILi4EEENS2_ILi8EEEEEENS2_ILi2EEENS2_ILi1EEEEEENS1_IJNS1_IJNS2_ILi0EEENS2_ILi64EEEEEES9_S9_EEENS1_IJNS1_IJiiEEEiS9_EEEEEDaRKT_RKT0_RKT1_ENKUlDpRKT_E_clIJNS_9MixedBitsILj0ELj448EEENS2_ILj0EEESW_EEEDaSR_:
[----:B------:R-:W-:Y:S02]  /*bfd0*/  MOV R3, 0x0 ;  /* 0x0000000000037802 */ /* 0x000fe40000000f00 */
[----:B------:R-:W-:Y:S02]  /*bfe0*/  LOP3.LUT R11, R11, 0x1c0, RZ, 0xc0, !PT ;  /* 0x000001c00b0b7812 */ /* 0x000fe400078ec0ff */
[----:B------:R-:W-:Y:S05]  /*bff0*/  RET.REL.NODEC R2 `(_ZN7cutlass13device_kernelIN5flash19enable_sm80_to_sm89INS1_16FlashAttnBwdSm80INS1_25CollectiveMainloopBwdSm80ILi2ELi2EN4cute5tupleIJNS5_1CILi128EEES8_NS7_ILi64EEEEEENS_10bfloat16_tEfNS_4arch4Sm80ELb0ELb1ELb1ELb1ELb1ELb0ELb0ELb0ELi2ELi4ELi4ELi4ELb0EEENS1_24CollectiveEpilogueBwdGQAISA_fSD_Li256ELb1ELb1EEENS1_19SingleTileSchedulerILb1ELb0ELb0ELi128EEEEEEEEEvNT_6ParamsE) ;  /* 0xffff400002007950 */ /* 0x000fea0003c3ffff */
        .type           $_ZN7cutlass13device_kernelIN5flash19enable_sm80_to_sm89INS1_16FlashAttnBwdSm80INS1_25CollectiveMainloopBwdSm80ILi2ELi2EN4cute5tupleIJNS5_1CILi128EEES8_NS7_ILi64EEEEEENS_10bfloat16_tEfNS_4arch4Sm80ELb0ELb1ELb1ELb1ELb1ELb0ELb0ELb0ELi2ELi4ELi4ELi4ELb0EEENS1_24CollectiveEpilogueBwdGQAISA_fSD_Li256ELb1ELb1EEENS1_19SingleTileSchedulerILb1ELb0ELb0ELi128EEEEEEEEEvNT_6ParamsE$_ZZN4cute13to_mixed_bitsINS_5tupleIJNS1_IJNS_1CILi4EEENS2_ILi8EEEEEENS2_ILi2EEENS2_ILi1EEEEEENS1_IJNS1_IJNS2_ILi0EEENS2_ILi64EEEEEES9_S9_EEENS1_IJNS1_IJiiEEEiS9_EEEEEDaRKT_RKT0_RKT1_ENKUlRKT_RKT0_RKT1_E_clIS5_SB_SD_EEDaSQ_ST_SW_,@function
        .size           $_ZN7cutlass13device_kernelIN5flash19enable_sm80_to_sm89INS1_16FlashAttnBwdSm80INS1_25CollectiveMainloopBwdSm80ILi2ELi2EN4cute5tupleIJNS5_1CILi128EEES8_NS7_ILi64EEEEEENS_10bfloat16_tEfNS_4arch4Sm80ELb0ELb1ELb1ELb1ELb1ELb0ELb0ELb0ELi2ELi4ELi4ELi4ELb0EEENS1_24CollectiveEpilogueBwdGQAISA_fSD_Li256ELb1ELb1EEENS1_19SingleTileSchedulerILb1ELb0ELb0ELi128EEEEEEEEEvNT_6ParamsE$_ZZN4cute13to_mixed_bitsINS_5tupleIJNS1_IJNS_1CILi4EEENS2_ILi8EEEEEENS2_ILi2EEENS2_ILi1EEEEEENS1_IJNS1_IJNS2_ILi0EEENS2_ILi64EEEEEES9_S9_EEENS1_IJNS1_IJiiEEEiS9_EEEEEDaRKT_RKT0_RKT1_ENKUlRKT_RKT0_RKT1_E_clIS5_SB_SD_EEDaSQ_ST_SW_,($_ZN7cutlass13device_kernelIN5flash19enable_sm80_to_sm89INS1_16FlashAttnBwdSm80INS1_25CollectiveMainloopBwdSm80ILi2ELi2EN4cute5tupleIJNS5_1CILi128EEES8_NS7_ILi64EEEEEENS_10bfloat16_tEfNS_4arch4Sm80ELb0ELb1ELb1ELb1ELb1ELb0ELb0ELb0ELi2ELi4ELi4ELi4ELb0EEENS1_24CollectiveEpilogueBwdGQAISA_fSD_Li256ELb1ELb1EEENS1_19SingleTileSchedulerILb1ELb0ELb0ELi128EEEEEEEEEvNT_6ParamsE$_ZZN4cute13to_mixed_bitsINS_5tupleIJNS1_IJNS_1CILi4EEENS2_ILi8EEEEEENS2_ILi2EEENS2_ILi1EEEEEENS1_IJNS1_IJNS2_ILi128EEENS2_ILi0EEEEEES4_SA_EEENS1_IJNS1_IJiiEEEiSA_EEEEEDaRKT_RKT0_RKT1_ENKUlDpRKT_E_clIJNS_9MixedBitsILj0ELj384EEENSU_ILj0ELj8EEENS2_ILj0EEEEEEDaSR_ - $_ZN7cutlass13device_kernelIN5flash19enable_sm80_to_sm89INS1_16FlashAttnBwdSm80INS1_25CollectiveMainloopBwdSm80ILi2ELi2EN4cute5tupleIJNS5_1CILi128EEES8_NS7_ILi64EEEEEENS_10bfloat16_tEfNS_4arch4Sm80ELb0ELb1ELb1ELb1ELb1ELb0ELb0ELb0ELi2ELi4ELi4ELi4ELb0EEENS1_24CollectiveEpilogueBwdGQAISA_fSD_Li256ELb1ELb1EEENS1_19SingleTileSchedulerILb1ELb0ELb0ELi128EEEEEEEEEvNT_6ParamsE$_ZZN4cute13to_mixed_bitsINS_5tupleIJNS1_IJNS_1CILi4EEENS2_ILi8EEEEEENS2_ILi2EEENS2_ILi1EEEEEENS1_IJNS1_IJNS2_ILi0EEENS2_ILi64EEEEEES9_S9_EEENS1_IJNS1_IJiiEEEiS9_EEEEEDaRKT_RKT0_RKT1_ENKUlRKT_RKT0_RKT1_E_clIS5_SB_SD_EEDaSQ_ST_SW_)
$_ZN7cutlass13device_kernelIN5flash19enable_sm80_to_sm89INS1_16FlashAttnBwdSm80INS1_25CollectiveMainloopBwdSm80ILi2ELi2EN4cute5tupleIJNS5_1CILi128EEES8_NS7_ILi64EEEEEENS_10bfloat16_tEfNS_4arch4Sm80ELb0ELb1ELb1ELb1ELb1ELb0ELb0ELb0ELi2ELi4ELi4ELi4ELb0EEENS1_24CollectiveEpilogueBwdGQAISA_fSD_Li256ELb1ELb1EEENS1_19SingleTileSchedulerILb1ELb0ELb0ELi128EEEEEEEEEvNT_6ParamsE$_ZZN4cute13to_mixed_bitsINS_5tupleIJNS1_IJNS_1CILi4EEENS2_ILi8EEEEEENS2_ILi2EEENS2_ILi1EEEEEENS1_IJNS1_IJNS2_ILi0EEENS2_ILi64EEEEEES9_S9_EEENS1_IJNS1_IJiiEEEiS9_EEEEEDaRKT_RKT0_RKT1_ENKUlRKT_RKT0_RKT1_E_clIS5_SB_SD_EEDaSQ_ST_SW_:
[----:B------:R-:W-:Y:S02]  /*c000*/  MOV R2, 0xc020 ;  /* 0x0000c02000027802 */ /* 0x000fe40000000f00 */
[----:B------:R-:W-:Y:S05]  /*c010*/  CALL.REL.NOINC `($_ZN7cutlass13device_kernelIN5flash19enable_sm80_to_sm89INS1_16FlashAttnBwdSm80INS1_25CollectiveMainloopBwdSm80ILi2ELi2EN4cute5tupleIJNS5_1CILi128EEES8_NS7_ILi64EEEEEENS_10bfloat16_tEfNS_4arch4Sm80ELb0ELb1ELb1ELb1ELb1ELb0ELb0ELb0ELi2ELi4ELi4ELi4ELb0EEENS1_24CollectiveEpilogueBwdGQAISA_fSD_Li256ELb1ELb1EEENS1_19SingleTileSchedulerILb1ELb0ELb0ELi128EEEEEEEEEvNT_6ParamsE$_ZZN4cute13to_mixed_bitsINS_5tupleIJNS_1CILi4EEENS2_ILi8EEEEEENS1_IJNS2_ILi0EEENS2_ILi64EEEEEENS1_IJiiEEEEEDaRKT_RKT0_RKT1_ENKUlRKT_RKT0_RKT1_E_clIS4_S7_iEEDaSL_SO_SR_) ;  /* 0x0000032000007944 */ /* 0x000fea0003c00000 */
[----:B------:R-:W-:Y:S02]  /*c020*/  MOV R2, 0xc040 ;  /* 0x0000c04000027802 */ /* 0x000fe40000000f00 */
[----:B------:R-:W-:Y:S05]  /*c030*/  CALL.REL.NOINC `($_ZN7cutlass13device_kernelIN5flash19enable_sm80_to_sm89INS1_16FlashAttnBwdSm80INS1_25CollectiveMainloopBwdSm80ILi2ELi2EN4cute5tupleIJNS5_1CILi128EEES8_NS7_ILi64EEEEEENS_10bfloat16_tEfNS_4arch4Sm80ELb0ELb1ELb1ELb1ELb1ELb0ELb0ELb0ELi2ELi4ELi4ELi4ELb0EEENS1_24CollectiveEpilogueBwdGQAISA_fSD_Li256ELb1ELb1EEENS1_19SingleTileSchedulerILb1ELb0ELb0ELi128EEEEEEEEEvNT_6ParamsE$_ZZN4cute13to_mixed_bitsINS_5tupleIJNS_1CILi4EEENS2_ILi8EEEEEENS1_IJNS2_ILi0EEENS2_ILi64EEEEEENS1_IJiiEEEEEDaRKT_RKT0_RKT1_ENKUlDpRKT_E_clIJNS2_ILj0EEENS_9MixedBitsILj0ELj448EEEEEEDaSM_) ;  /* 0x000002c000007944 */ /* 0x000fea0003c00000 */
[----:B------:R-:W-:Y:S02]  /*c040*/  MOV R7, 0x0 ;  /* 0x0000000000077802 */ /* 0x000fe40000000f00 */
[----:B------:R-:W-:Y:S02]  /*c050*/  MOV R11, R3 ;  /* 0x00000003000b7202 */ /* 0x000fe40000000f00 */
[----:B------:R-:W-:Y:S05]  /*c060*/  RET.REL.NODEC R6 `(_ZN7cutlass13device_kernelIN5flash19enable_sm80_to_sm89INS1_16FlashAttnBwdSm80INS1_25CollectiveMainloopBwdSm80ILi2ELi2EN4cute5tupleIJNS5_1CILi128EEES8_NS7_ILi64EEEEEENS_10bfloat16_tEfNS_4arch4Sm80ELb0ELb1ELb1ELb1ELb1ELb0ELb0ELb0ELi2ELi4ELi4ELi4ELb0EEENS1_24CollectiveEpilogueBwdGQAISA_fSD_Li256ELb1ELb1EEENS1_19SingleTileSchedulerILb1ELb0ELb0ELi128EEEEEEEEEvNT_6ParamsE) ;  /* 0xffff3f9006007950 */ /* 0x000fea0003c3ffff */
        .type           $_ZN7cutlass13device_kernelIN5flash19enable_sm80_to_sm89INS1_16FlashAttnBwdSm80INS1_25CollectiveMainloopBwdSm80ILi2ELi2EN4cute5tupleIJNS5_1CILi128EEES8_NS7_ILi64EEEEEENS_10bfloat16_tEfNS_4arch4Sm80ELb0ELb1ELb1ELb1ELb1ELb0ELb0ELb0ELi2ELi4ELi4ELi4ELb0EEENS1_24CollectiveEpilogueBwdGQAISA_fSD_Li256ELb1ELb1EEENS1_19SingleTileSchedulerILb1ELb0ELb0ELi128EEEEEEEEEvNT_6ParamsE$_ZZN4cute13to_mixed_bitsINS_5tupleIJNS1_IJNS_1CILi4EEENS2_ILi8EEEEEENS2_ILi2EEENS2_ILi1EEEEEENS1_IJNS1_IJNS2_ILi128EEENS2_ILi0EEEEEES4_SA_EEENS1_IJNS1_IJiiEEEiSA_EEEEEDaRKT_RKT0_RKT1_ENKUlDpRKT_E_clIJNS_9MixedBitsILj0ELj384EEENSU_ILj0ELj8EEENS2_ILj0EEEEEEDaSR_,@function
        .size           $_ZN7cutlass13device_kernelIN5flash19enable_sm80_to_sm89INS1_16FlashAttnBwdSm80INS1_25CollectiveMainloopBwdSm80ILi2ELi2EN4cute5tupleIJNS5_1CILi128EEES8_NS7_ILi64EEEEEENS_10bfloat16_tEfNS_4arch4Sm80ELb0ELb1ELb1ELb1ELb1ELb0ELb0ELb0ELi2ELi4ELi4ELi4ELb0EEENS1_24CollectiveEpilogueBwdGQAISA_fSD_Li256ELb1ELb1EEENS1_19SingleTileSchedulerILb1ELb0ELb0ELi128EEEEEEEEEvNT_6ParamsE$_ZZN4cute13to_mixed_bitsINS_5tupleIJNS1_IJNS_1CILi4EEENS2_ILi8EEEEEENS2_ILi2EEENS2_ILi1EEEEEENS1_IJNS1_IJNS2_ILi128EEENS2_ILi0EEEEEES4_SA_EEENS1_IJNS1_IJiiEEEiSA_EEEEEDaRKT_RKT0_RKT1_ENKUlDpRKT_E_clIJNS_9MixedBitsILj0ELj384EEENSU_ILj0ELj8EEENS2_ILj0EEEEEEDaSR_,($_ZN7cutlass13device_kernelIN5flash19enable_sm80_to_sm89INS1_16FlashAttnBwdSm80INS1_25CollectiveMainloopBwdSm80ILi2ELi2EN4cute5tupleIJNS5_1CILi128EEES8_NS7_ILi64EEEEEENS_10bfloat16_tEfNS_4arch4Sm80ELb0ELb1ELb1ELb1ELb1ELb0ELb0ELb0ELi2ELi4ELi4ELi4ELb0EEENS1_24CollectiveEpilogueBwdGQAISA_fSD_Li256ELb1ELb1EEENS1_19SingleTileSchedulerILb1ELb0ELb0ELi128EEEEEEEEEvNT_6ParamsE$_ZZN4cute13to_mixed_bitsINS_5tupleIJNS1_IJNS_1CILi4EEENS2_ILi8EEEEEENS2_ILi2EEENS2_ILi1EEEEEENS1_IJNS1_IJNS2_ILi128EEENS2_ILi0EEEEEES4_SA_EEENS1_IJNS1_IJiiEEEiSA_EEEEEDaRKT_RKT0_RKT1_ENKUlRKT_RKT0_RKT1_E_clIS5_SB_SD_EEDaSQ_ST_SW_ - $_ZN7cutlass13device_kernelIN5flash19enable_sm80_to_sm89INS1_16FlashAttnBwdSm80INS1_25CollectiveMainloopBwdSm80ILi2ELi2EN4cute5tupleIJNS5_1CILi128EEES8_NS7_ILi64EEEEEENS_10bfloat16_tEfNS_4arch4Sm80ELb0ELb1ELb1ELb1ELb1ELb0ELb0ELb0ELi2ELi4ELi4ELi4ELb0EEENS1_24CollectiveEpilogueBwdGQAISA_fSD_Li256ELb1ELb1EEENS1_19SingleTileSchedulerILb1ELb0ELb0ELi128EEEEEEEEEvNT_6ParamsE$_ZZN4cute13to_mixed_bitsINS_5tupleIJNS1_IJNS_1CILi4EEENS2_ILi8EEEEEENS2_ILi2EEENS2_ILi1EEEEEENS1_IJNS1_IJNS2_ILi128EEENS2_ILi0EEEEEES4_SA_EEENS1_IJNS1_IJiiEEEiSA_EEEEEDaRKT_RKT0_RKT1_ENKUlDpRKT_E_clIJNS_9MixedBitsILj0ELj384EEENSU_ILj0ELj8EEENS2_ILj0EEEEEEDaSR_)
$_ZN7cutlass13device_kernelIN5flash19enable_sm80_to_sm89INS1_16FlashAttnBwdSm80INS1_25CollectiveMainloopBwdSm80ILi2ELi2EN4cute5tupleIJNS5_1CILi128EEES8_NS7_ILi64EEEEEENS_10bfloat16_tEfNS_4arch4Sm80ELb0ELb1ELb1ELb1ELb1ELb0ELb0ELb0ELi2ELi4ELi4ELi4ELb0EEENS1_24CollectiveEpilogueBwdGQAISA_fSD_Li256ELb1ELb1EEENS1_19SingleTileSchedulerILb1ELb0ELb0ELi128EEEEEEEEEvNT_6ParamsE$_ZZN4cute13to_mixed_bitsINS_5tupleIJNS1_IJNS_1CILi4EEENS2_ILi8EEEEEENS2_ILi2EEENS2_ILi1EEEEEENS1_IJNS1_IJNS2_ILi128EEENS2_ILi0EEEEEES4_SA_EEENS1_IJNS1_IJiiEEEiSA_EEEEEDaRKT_RKT0_RKT1_ENKUlDpRKT_E_clIJNS_9MixedBitsILj0ELj384EEENSU_ILj0ELj8EEENS2_ILj0EEEEEEDaSR_:
[----:B------:R-:W-:-:S04]  /*c070*/  LOP3.LUT R6, R5, 0x8, RZ, 0xc0, !PT ;  /* 0x0000000805067812 */ /* 0x000fc800078ec0ff */
[----:B------:R-:W-:Y:S01]  /*c080*/  LOP3.LUT R9, R6, 0x188, R3, 0x78, !PT ;  /* 0x0000018806097812 */ /* 0x000fe200078e7803 */
[----:B------:R-:W-:-:S04]  /*c090*/  IMAD.MOV.U32 R3, RZ, RZ, 0x0 ;  /* 0x00000000ff037424 */ /* 0x000fc800078e00ff */
[----:B------:R-:W-:Y:S05]  /*c0a0*/  RET.REL.NODEC R2 `(_ZN7cutlass13device_kernelIN5flash19enable_sm80_to_sm89INS1_16FlashAttnBwdSm80INS1_25CollectiveMainloopBwdSm80ILi2ELi2EN4cute5tupleIJNS5_1CILi128EEES8_NS7_ILi64EEEEEENS_10bfloat16_tEfNS_4arch4Sm80ELb0ELb1ELb1ELb1ELb1ELb0ELb0ELb0ELi2ELi4ELi4ELi4ELb0EEENS1_24CollectiveEpilogueBwdGQAISA_fSD_Li256ELb1ELb1EEENS1_19SingleTileSchedulerILb1ELb0ELb0ELi128EEEEEEEEEvNT_6ParamsE) ;  /* 0xffff3f5002007950 */ /* 0x000fea0003c3ffff */
        .type           $_ZN7cutlass13device_kernelIN5flash19enable_sm80_to_sm89INS1_16FlashAttnBwdSm80INS1_25CollectiveMainloopBwdSm80ILi2ELi2EN4cute5tupleIJNS5_1CILi128EEES8_NS7_ILi64EEEEEENS_10bfloat16_tEfNS_4arch4Sm80ELb0ELb1ELb1ELb1ELb1ELb0ELb0ELb0ELi2ELi4ELi4ELi4ELb0EEENS1_24CollectiveEpilogueBwdGQAISA_fSD_Li256ELb1ELb1EEENS1_19SingleTileSchedulerILb1ELb0ELb0ELi128EEEEEEEEEvNT_6ParamsE$_ZZN4cute13to_mixed_bitsINS_5tupleIJNS1_IJNS_1CILi4EEENS2_ILi8EEEEEENS2_ILi2EEENS2_ILi1EEEEEENS1_IJNS1_IJNS2_ILi128EEENS2_ILi0EEEEEES4_SA_EEENS1_IJNS1_IJiiEEEiSA_EEEEEDaRKT_RKT0_RKT1_ENKUlRKT_RKT0_RKT1_E_clIS5_SB_SD_EEDaSQ_ST_SW_,@function
        .size           $_ZN7cutlass13device_kernelIN5flash19enable_sm80_to_sm89INS1_16FlashAttnBwdSm80INS1_25CollectiveMainloopBwdSm80ILi2ELi2EN4cute5tupleIJNS5_1CILi128EEES8_NS7_ILi64EEEEEENS_10bfloat16_tEfNS_4arch4Sm80ELb0ELb1ELb1ELb1ELb1ELb0ELb0ELb0ELi2ELi4ELi4ELi4ELb0EEENS1_24CollectiveEpilogueBwdGQAISA_fSD_Li256ELb1ELb1EEENS1_19SingleTileSchedulerILb1ELb0ELb0ELi128EEEEEEEEEvNT_6ParamsE$_ZZN4cute13to_mixed_bitsINS_5tupleIJNS1_IJNS_1CILi4EEENS2_ILi8EEEEEENS2_ILi2EEENS2_ILi1EEEEEENS1_IJNS1_IJNS2_ILi128EEENS2_ILi0EEEEEES4_SA_EEENS1_IJNS1_IJiiEEEiSA_EEEEEDaRKT_RKT0_RKT1_ENKUlRKT_RKT0_RKT1_E_clIS5_SB_SD_EEDaSQ_ST_SW_,($_ZN7cutlass13device_kernelIN5flash19enable_sm80_to_sm89INS1_16FlashAttnBwdSm80INS1_25CollectiveMainloopBwdSm80ILi2ELi2EN4cute5tupleIJNS5_1CILi128EEES8_NS7_ILi64EEEEEENS_10bfloat16_tEfNS_4arch4Sm80ELb0ELb1ELb1ELb1ELb1ELb0ELb0ELb0ELi2ELi4ELi4ELi4ELb0EEENS1_24CollectiveEpilogueBwdGQAISA_fSD_Li256ELb1ELb1EEENS1_19SingleTileSchedulerILb1ELb0ELb0ELi128EEEEEEEEEvNT_6ParamsE$_ZZN4cute13to_mixed_bitsINS_5tupleIJNS1_IJNS_1CILi4EEENS2_ILi8EEEEEENS2_ILi2EEENS2_ILi1EEEEEENS1_IJNS1_IJNS2_ILi128EEENS2_ILi0EEEEEES4_SA_EEENS1_IJNS1_IJiiEEEiSA_EEEEEDaRKT_RKT0_RKT1_ENKUlRKT_RKT0_RKT1_E_clIS6_S4_iEEDaSQ_ST_SW_ - $_ZN7cutlass13device_kernelIN5flash19enable_sm80_to_sm89INS1_16FlashAttnBwdSm80INS1_25CollectiveMainloopBwdSm80ILi2ELi2EN4cute5tupleIJNS5_1CILi128EEES8_NS7_ILi64EEEEEENS_10bfloat16_tEfNS_4arch4Sm80ELb0ELb1ELb1ELb1ELb1ELb0ELb0ELb0ELi2ELi4ELi4ELi4ELb0EEENS1_24CollectiveEpilogueBwdGQAISA_fSD_Li256ELb1ELb1EEENS1_19SingleTileSchedulerILb1ELb0ELb0ELi128EEEEEEEEEvNT_6ParamsE$_ZZN4cute13to_mixed_bitsINS_5tupleIJNS1_IJNS_1CILi4EEENS2_ILi8EEEEEENS2_ILi2EEENS2_ILi1EEEEEENS1_IJNS1_IJNS2_ILi128EEENS2_ILi0EEEEEES4_SA_EEENS1_IJNS1_IJiiEEEiSA_EEEEEDaRKT_RKT0_RKT1_ENKUlRKT_RKT0_RKT1_E_clIS5_SB_SD_EEDaSQ_ST_SW_)
$_ZN7cutlass13device_kernelIN5flash19enable_sm80_to_sm89INS1_16FlashAttnBwdSm80INS1_25CollectiveMainloopBwdSm80ILi2ELi2EN4cute5tupleIJNS5_1CILi128EEES8_NS7_ILi64EEEEEENS_10bfloat16_tEfNS_4arch4Sm80ELb0ELb1ELb1ELb1ELb1ELb0ELb0ELb0ELi2ELi4ELi4ELi4ELb0EEENS1_24CollectiveEpilogueBwdGQAISA_fSD_Li256ELb1ELb1EEENS1_19SingleTileSchedulerILb1ELb0ELb0ELi128EEEEEEEEEvNT_6ParamsE$_ZZN4cute13to_mixed_bitsINS_5tupleIJNS1_IJNS_1CILi4EEENS2_ILi8EEEEEENS2_ILi2EEENS2_ILi1EEEEEENS1_IJNS1_IJNS2_ILi128EEENS2_ILi0EEEEEES4_SA_EEENS1_IJNS1_IJiiEEEiSA_EEEEEDaRKT_RKT0_RKT1_ENKUlRKT_RKT0_RKT1_E_clIS5_SB_SD_EEDaSQ_ST_SW_:
[----:B------:R-:W-:Y:S02]  /*c0b0*/  MOV R3, R2 ;  /* 0x0000000200037202 */ /* 0x000fe40000000f00 */
[----:B------:R-:W-:Y:S02]  /*c0c0*/  MOV R2, 0xc0e0 ;  /* 0x0000c0e000027802 */ /* 0x000fe40000000f00 */
[----:B------:R-:W-:Y:S05]  /*c0d0*/  CALL.REL.NOINC `($_ZN7cutlass13device_kernelIN5flash19enable_sm80_to_sm89INS1_16FlashAttnBwdSm80INS1_25CollectiveMainloopBwdSm80ILi2ELi2EN4cute5tupleIJNS5_1CILi128EEES8_NS7_ILi64EEEEEENS_10bfloat16_tEfNS_4arch4Sm80ELb0ELb1ELb1ELb1ELb1ELb0ELb0ELb0ELi2ELi4ELi4ELi4ELb0EEENS1_24CollectiveEpilogueBwdGQAISA_fSD_Li256ELb1ELb1EEENS1_19SingleTileSchedulerILb1ELb0ELb0ELi128EEEEEEEEEvNT_6ParamsE$_ZZN4cute13to_mixed_bitsINS_5tupleIJNS_1CILi4EEENS2_ILi8EEEEEENS1_IJNS2_ILi128EEENS2_ILi0EEEEEENS1_IJiiEEEEEDaRKT_RKT0_RKT1_ENKUlRKT_RKT0_RKT1_E_clIS3_S6_iEEDaSL_SO_SR_) ;  /* 0x000002f000007944 */ /* 0x000fea0003c00000 */
[----:B------:R-:W-:Y:S02]  /*c0e0*/  MOV R2, 0xc100 ;  /* 0x0000c10000027802 */ /* 0x000fe40000000f00 */
[----:B------:R-:W-:Y:S05]  /*c0f0*/  CALL.REL.NOINC `($_ZN7cutlass13device_kernelIN5flash19enable_sm80_to_sm89INS1_16FlashAttnBwdSm80INS1_25CollectiveMainloopBwdSm80ILi2ELi2EN4cute5tupleIJNS5_1CILi128EEES8_NS7_ILi64EEEEEENS_10bfloat16_tEfNS_4arch4Sm80ELb0ELb1ELb1ELb1ELb1ELb0ELb0ELb0ELi2ELi4ELi4ELi4ELb0EEENS1_24CollectiveEpilogueBwdGQAISA_fSD_Li256ELb1ELb1EEENS1_19SingleTileSchedulerILb1ELb0ELb0ELi128EEEEEEEEEvNT_6ParamsE$_ZZN4cute13to_mixed_bitsINS_5tupleIJNS_1CILi4EEENS2_ILi8EEEEEENS1_IJNS2_ILi128EEENS2_ILi0EEEEEENS1_IJiiEEEEEDaRKT_RKT0_RKT1_ENKUlDpRKT_E_clIJNS_9MixedBitsILj0ELj384EEENS2_ILj0EEEEEEDaSM_) ;  /* 0x0000029000007944 */ /* 0x000fea0003c00000 */
[----:B------:R-:W-:-:S04]  /*c100*/  MOV R7, 0x0 ;  /* 0x0000000000077802 */ /* 0x000fc80000000f00 */
[----:B------:R-:W-:Y:S05]  /*c110*/  RET.REL.NODEC R6 `(_ZN7cutlass13device_kernelIN5flash19enable_sm80_to_sm89INS1_16FlashAttnBwdSm80INS1_25CollectiveMainloopBwdSm80ILi2ELi2EN4cute5tupleIJNS5_1CILi128EEES8_NS7_ILi64EEEEEENS_10bfloat16_tEfNS_4arch4Sm80ELb0ELb1ELb1ELb1ELb1ELb0ELb0ELb0ELi2ELi4ELi4ELi4ELb0EEENS1_24CollectiveEpilogueBwdGQAISA_fSD_Li256ELb1ELb1EEENS1_19SingleTileSchedulerILb1ELb0ELb0ELi128EEEEEEEEEvNT_6ParamsE) ;  /* 0xffff3ee006007950 */ /* 0x000fea0003c3ffff */
        .type           $_ZN7cutlass13device_kernelIN5flash19enable_sm80_to_sm89INS1_16FlashAttnBwdSm80INS1_25CollectiveMainloopBwdSm80ILi2ELi2EN4cute5tupleIJNS5_1CILi128EEES8_NS7_ILi64EEEEEENS_10bfloat16_tEfNS_4arch4Sm80ELb0ELb1ELb1ELb1ELb1ELb0ELb0ELb0ELi2ELi4ELi4ELi4ELb0EEENS1_24CollectiveEpilogueBwdGQAISA_fSD_Li256ELb1ELb1EEENS1_19SingleTileSchedulerILb1ELb0ELb0ELi128EEEEEEEEEvNT_6ParamsE$_ZZN4cute13to_mixed_bitsINS_5tupleIJNS1_IJNS_1CILi4EEENS2_ILi8EEEEEENS2_ILi2EEENS2_ILi1EEEEEENS1_IJNS1_IJNS2_ILi128EEENS2_ILi0EEEEEES4_SA_EEENS1_IJNS1_IJiiEEEiSA_EEEEEDaRKT_RKT0_RKT1_ENKUlRKT_RKT0_RKT1_E_clIS6_S4_iEEDaSQ_ST_SW_,@function
        .size           $_ZN7cutlass13device_kernelIN5flash19enable_sm80_to_sm89INS1_16FlashAttnBwdSm80INS1_25CollectiveMainloopBwdSm80ILi2ELi2EN4cute5tupleIJNS5_1CILi128EEES8_NS7_ILi64EEEEEENS_10bfloat16_tEfNS_4arch4Sm80ELb0ELb1ELb1ELb1ELb1ELb0ELb0ELb0ELi2ELi4ELi4ELi4ELb0EEENS1_24CollectiveEpilogueBwdGQAISA_fSD_Li256ELb1ELb1EEENS1_19SingleTileSchedulerILb1ELb0ELb0ELi128EEEEEEEEEvNT_6ParamsE$_ZZN4cute13to_mixed_bitsINS_5tupleIJNS1_IJNS_1CILi4EEENS2_ILi8EEEEEENS2_ILi2EEENS2_ILi1EEEEEENS1_IJNS1_IJNS2_ILi128EEENS2_ILi0EEEEEES4_SA_EEENS1_IJNS1_IJiiEEEiSA_EEEEEDaRKT_RKT0_RKT1_ENKUlRKT_RKT0_RKT1_E_clIS6_S4_iEEDaSQ_ST_SW_,($_ZN7cutlass13device_kernelIN5flash19enable_sm80_to_sm89INS1_16FlashAttnBwdSm80INS1_25CollectiveMainloopBwdSm80ILi2ELi2EN4cute5tupleIJNS5_1CILi128EEES8_NS7_ILi64EEEEEENS_10bfloat16_tEfNS_4arch4Sm80ELb0ELb1ELb1ELb1ELb1ELb0ELb0ELb0ELi2ELi4ELi4ELi4ELb0EEENS1_24CollectiveEpilogueBwdGQAISA_fSD_Li256ELb1ELb1EEENS1_19SingleTileSchedulerILb1ELb0ELb0ELi128EEEEEEEEEvNT_6ParamsE$_ZZN4cute13to_mixed_bitsINS_5tupleIJNS1_IJNS_1CILi4EEENS2_ILi8EEEEEES3_NS2_ILi1EEEEEENS1_IJNS1_IJNS2_ILi0EEENS2_ILi64EEEEEES8_S8_EEENS1_IJNS1_IJiiEEEiS8_EEEEEDaRKT_RKT0_RKT1_ENKUlDpRKT_E_clIJNS_9MixedBitsILj0ELj448EEENS2_ILj0EEESV_EEEDaSQ_ - $_ZN7cutlass13device_kernelIN5flash19enable_sm80_to_sm89INS1_16FlashAttnBwdSm80INS1_25CollectiveMainloopBwdSm80ILi2ELi2EN4cute5tupleIJNS5_1CILi128EEES8_NS7_ILi64EEEEEENS_10bfloat16_tEfNS_4arch4Sm80ELb0ELb1ELb1ELb1ELb1ELb0ELb0ELb0ELi2ELi4ELi4ELi4ELb0EEENS1_24CollectiveEpilogueBwdGQAISA_fSD_Li256ELb1ELb1EEENS1_19SingleTileSchedulerILb1ELb0ELb0ELi128EEEEEEEEEvNT_6ParamsE$_ZZN4cute13to_mixed_bitsINS_5tupleIJNS1_IJNS_1CILi4EEENS2_ILi8EEEEEENS2_ILi2EEENS2_ILi1EEEEEENS1_IJNS1_IJNS2_ILi128EEENS2_ILi0EEEEEES4_SA_EEENS1_IJNS1_IJiiEEEiSA_EEEEEDaRKT_RKT0_RKT1_ENKUlRKT_RKT0_RKT1_E_clIS6_S4_iEEDaSQ_ST_SW_)
$_ZN7cutlass13device_kernelIN5flash19enable_sm80_to_sm89INS1_16FlashAttnBwdSm80INS1_25CollectiveMainloopBwdSm80ILi2ELi2EN4cute5tupleIJNS5_1CILi128EEES8_NS7_ILi64EEEEEENS_10bfloat16_tEfNS_4arch4Sm80ELb0ELb1ELb1ELb1ELb1ELb0ELb0ELb0ELi2ELi4ELi4ELi4ELb0EEENS1_24CollectiveEpilogueBwdGQAISA_fSD_Li256ELb1ELb1EEENS1_19SingleTileSchedulerILb1ELb0ELb0ELi128EEEEEEEEEvNT_6ParamsE$_ZZN4cute13to_mixed_bitsINS_5tupleIJNS1_IJNS_1CILi4EEENS2_ILi8EEEEEENS2_ILi2EEENS2_ILi1EEEEEENS1_IJNS1_IJNS2_ILi128EEENS2_ILi0EEEEEES4_SA_EEENS1_IJNS1_IJiiEEEiSA_EEEEEDaRKT_RKT0_RKT1_ENKUlRKT_RKT0_RKT1_E_clIS6_S4_iEEDaSQ_ST_SW_:
[----:B------:R-:W-:Y:S01]  /*c120*/  MOV R7, 0x0 ;  /* 0x0000000000077802 */ /* 0x000fe20000000f00 */
[----:B------:R-:W-:-:S05]  /*c130*/  IMAD.SHL.U32 R2, R35, 0x8, RZ ;  /* 0x0000000823027824 */ /* 0x000fca00078e00ff */
[----:B------:R-:W-:Y:S01]  /*c140*/  LOP3.LUT R2, R2, 0x8, RZ, 0xc0, !PT ;  /* 0x0000000802027812 */ /* 0x000fe200078ec0ff */
[----:B------:R-:W-:Y:S06]  /*c150*/  RET.REL.NODEC R6 `(_ZN7cutlass13device_kernelIN5flash19enable_sm80_to_sm89INS1_16FlashAttnBwdSm80INS1_25CollectiveMainloopBwdSm80ILi2ELi2EN4cute5tupleIJNS5_1CILi128EEES8_NS7_ILi64EEEEEENS_10bfloat16_tEfNS_4arch4Sm80ELb0ELb1ELb1ELb1ELb1ELb0ELb0ELb0ELi2ELi4ELi4ELi4ELb0EEENS1_24CollectiveEpilogueBwdGQAISA_fSD_Li256ELb1ELb1EEENS1_19SingleTileSchedulerILb1ELb0ELb0ELi128EEEEEEEEEvNT_6ParamsE) ;  /* 0xffff3ea006007950 */ /* 0x000fec0003c3ffff */
        .type           $_ZN7cutlass13device_kernelIN5flash19enable_sm80_to_sm89INS1_16FlashAttnBwdSm80INS1_25CollectiveMainloopBwdSm80ILi2ELi2EN4cute5tupleIJNS5_1CILi128EEES8_NS7_ILi64EEEEEENS_10bfloat16_tEfNS_4arch4Sm80ELb0ELb1ELb1ELb1ELb1ELb0ELb0ELb0ELi2ELi4ELi4ELi4ELb0EEENS1_24CollectiveEpilogueBwdGQAISA_fSD_Li256ELb1ELb1EEENS1_19SingleTileSchedulerILb1ELb0ELb0ELi128EEEEEEEEEvNT_6ParamsE$_ZZN4cute13to_mixed_bitsINS_5tupleIJNS1_IJNS_1CILi4EEENS2_ILi8EEEEEES3_NS2_ILi1EEEEEENS1_IJNS1_IJNS2_ILi0EEENS2_ILi64EEEEEES8_S8_EEENS1_IJNS1_IJiiEEEiS8_EEEEEDaRKT_RKT0_RKT1_ENKUlDpRKT_E_clIJNS_9MixedBitsILj0ELj448EEENS2_ILj0EEESV_EEEDaSQ_,@function
        .size           $_ZN7cutlass13device_kernelIN5flash19enable_sm80_to_sm89INS1_16FlashAttnBwdSm80INS1_25CollectiveMainloopBwdSm80ILi2ELi2EN4cute5tupleIJNS5_1CILi128EEES8_NS7_ILi64EEEEEENS_10bfloat16_tEfNS_4arch4Sm80ELb0ELb1ELb1ELb1ELb1ELb0ELb0ELb0ELi2ELi4ELi4ELi4ELb0EEENS1_24CollectiveEpilogueBwdGQAISA_fSD_Li256ELb1ELb1EEENS1_19SingleTileSchedulerILb1ELb0ELb0ELi128EEEEEEEEEvNT_6ParamsE$_ZZN4cute13to_mixed_bitsINS_5tupleIJNS1_IJNS_1CILi4EEENS2_ILi8EEEEEES3_NS2_ILi1EEEEEENS1_IJNS1_IJNS2_ILi0EEENS2_ILi64EEEEEES8_S8_EEENS1_IJNS1_IJiiEEEiS8_EEEEEDaRKT_RKT0_RKT1_ENKUlDpRKT_E_clIJNS_9MixedBitsILj0ELj448EEENS2_ILj0EEESV_EEEDaSQ_,($_ZN7cutlass13device_kernelIN5flash19enable_sm80_to_sm89INS1_16FlashAttnBwdSm80INS1_25CollectiveMainloopBwdSm80ILi2ELi2EN4cute5tupleIJNS5_1CILi128EEES8_NS7_ILi64EEEEEENS_10bfloat16_tEfNS_4arch4Sm80ELb0ELb1ELb1ELb1ELb1ELb0ELb0ELb0ELi2ELi4ELi4ELi4ELb0EEENS1_24CollectiveEpilogueBwdGQAISA_fSD_Li256ELb1ELb1EEENS1_19SingleTileSchedulerILb1ELb0ELb0ELi128EEEEEEEEEvNT_6ParamsE$_ZZN4cute13to_mixed_bitsINS_5tupleIJNS1_IJNS_1CILi4EEENS2_ILi8EEEEEES3_NS2_ILi1EEEEEENS1_IJNS1_IJNS2_ILi0EEENS2_ILi64EEEEEES8_S8_EEENS1_IJNS1_IJiiEEEiS8_EEEEEDaRKT_RKT0_RKT1_ENKUlRKT_RKT0_RKT1_E_clIS5_SA_SC_EEDaSP_SS_SV_ - $_ZN7cutlass13device_kernelIN5flash19enable_sm80_to_sm89INS1_16FlashAttnBwdSm80INS1_25CollectiveMainloopBwdSm80ILi2ELi2EN4cute5tupleIJNS5_1CILi128EEES8_NS7_ILi64EEEEEENS_10bfloat16_tEfNS_4arch4Sm80ELb0ELb1ELb1ELb1ELb1ELb0ELb0ELb0ELi2ELi4ELi4ELi4ELb0EEENS1_24CollectiveEpilogueBwdGQAISA_fSD_Li256ELb1ELb1EEENS1_19SingleTileSchedulerILb1ELb0ELb0ELi128EEEEEEEEEvNT_6ParamsE$_ZZN4cute13to_mixed_bitsINS_5tupleIJNS1_IJNS_1CILi4EEENS2_ILi8EEEEEES3_NS2_ILi1EEEEEENS1_IJNS1_IJNS2_ILi0EEENS2_ILi64EEEEEES8_S8_EEENS1_IJNS1_IJiiEEEiS8_EEEEEDaRKT_RKT0_RKT1_ENKUlDpRKT_E_clIJNS_9MixedBitsILj0ELj448EEENS2_ILj0EEESV_EEEDaSQ_)
$_ZN7cutlass13device_kernelIN5flash19enable_sm80_to_sm89INS1_16FlashAttnBwdSm80INS1_25CollectiveMainloopBwdSm80ILi2ELi2EN4cute5tupleIJNS5_1CILi128EEES8_NS7_ILi64EEEEEENS_10bfloat16_tEfNS_4arch4Sm80ELb0ELb1ELb1ELb1ELb1ELb0ELb0ELb0ELi2ELi4ELi4ELi4ELb0EEENS1_24CollectiveEpilogueBwdGQAISA_fSD_Li256ELb1ELb1EEENS1_19SingleTileSchedulerILb1ELb0ELb0ELi128EEEEEEEEEvNT_6ParamsE$_ZZN4cute13to_mixed_bitsINS_5tupleIJNS1_IJNS_1CILi4EEENS2_ILi8EEEEEES3_NS2_ILi1EEEEEENS1_IJNS1_IJNS2_ILi0EEENS2_ILi64EEEEEES8_S8_EEENS1_IJNS1_IJiiEEEiS8_EEEEEDaRKT_RKT0_RKT1_ENKUlDpRKT_E_clIJNS_9MixedBitsILj0ELj448EEENS2_ILj0EEESV_EEEDaSQ_:
[----:B------:R-:W-:Y:S02]  /*c160*/  MOV R3, 0x0 ;  /* 0x0000000000037802 */ /* 0x000fe40000000f00 */
[----:B------:R-:W-:Y:S02]  /*c170*/  LOP3.LUT R11, R11, 0x1c0, RZ, 0xc0, !PT ;  /* 0x000001c00b0b7812 */ /* 0x000fe400078ec0ff */
[----:B------:R-:W-:Y:S05]  /*c180*/  RET.REL.NODEC R2 `(_ZN7cutlass13device_kernelIN5flash19enable_sm80_to_sm89INS1_16FlashAttnBwdSm80INS1_25CollectiveMainloopBwdSm80ILi2ELi2EN4cute5tupleIJNS5_1CILi128EEES8_NS7_ILi64EEEEEENS_10bfloat16_tEfNS_4arch4Sm80ELb0ELb1ELb1ELb1ELb1ELb0ELb0ELb0ELi2ELi4ELi4ELi4ELb0EEENS1_24CollectiveEpilogueBwdGQAISA_fSD_Li256ELb1ELb1EEENS1_19SingleTileSchedulerILb1ELb0ELb0ELi128EEEEEEEEEvNT_6ParamsE) ;  /* 0xffff3e7002007950 */ /* 0x000fea0003c3ffff */
        .type           $_ZN7cutlass13device_kernelIN5flash19enable_sm80_to_sm89INS1_16FlashAttnBwdSm80INS1_25CollectiveMainloopBwdSm80ILi2ELi2EN4cute5tupleIJNS5_1CILi128EEES8_NS7_ILi64EEEEEENS_10bfloat16_tEfNS_4arch4Sm80ELb0ELb1ELb1ELb1ELb1ELb0ELb0ELb0ELi2ELi4ELi4ELi4ELb0EEENS1_24CollectiveEpilogueBwdGQAISA_fSD_Li256ELb1ELb1EEENS1_19SingleTileSchedulerILb1ELb0ELb0ELi128EEEEEEEEEvNT_6ParamsE$_ZZN4cute13to_mixed_bitsINS_5tupleIJNS1_IJNS_1CILi4EEENS2_ILi8EEEEEES3_NS2_ILi1EEEEEENS1_IJNS1_IJNS2_ILi0EEENS2_ILi64EEEEEES8_S8_EEENS1_IJNS1_IJiiEEEiS8_EEEEEDaRKT_RKT0_RKT1_ENKUlRKT_RKT0_RKT1_E_clIS5_SA_SC_EEDaSP_SS_SV_,@function
        .size           $_ZN7cutlass13device_kernelIN5flash19enable_sm80_to_sm89INS1_16FlashAttnBwdSm80INS1_25CollectiveMainloopBwdSm80ILi2ELi2EN4cute5tupleIJNS5_1CILi128EEES8_NS7_ILi64EEEEEENS_10bfloat16_tEfNS_4arch4Sm80ELb0ELb1ELb1ELb1ELb1ELb0ELb0ELb0ELi2ELi4ELi4ELi4ELb0EEENS1_24CollectiveEpilogueBwdGQAISA_fSD_Li256ELb1ELb1EEENS1_19SingleTileSchedulerILb1ELb0ELb0ELi128EEEEEEEEEvNT_6ParamsE$_ZZN4cute13to_mixed_bitsINS_5tupleIJNS1_IJNS_1CILi4EEENS2_ILi8EEEEEES3_NS2_ILi1EEEEEENS1_IJNS1_IJNS2_ILi0EEENS2_ILi64EEEEEES8_S8_EEENS1_IJNS1_IJiiEEEiS8_EEEEEDaRKT_RKT0_RKT1_ENKUlRKT_RKT0_RKT1_E_clIS5_SA_SC_EEDaSP_SS_SV_,($_ZN7cutlass13device_kernelIN5flash19enable_sm80_to_sm89INS1_16FlashAttnBwdSm80INS1_25CollectiveMainloopBwdSm80ILi2ELi2EN4cute5tupleIJNS5_1CILi128EEES8_NS7_ILi64EEEEEENS_10bfloat16_tEfNS_4arch4Sm80ELb0ELb1ELb1ELb1ELb1ELb0ELb0ELb0ELi2ELi4ELi4ELi4ELb0EEENS1_24CollectiveEpilogueBwdGQAISA_fSD_Li256ELb1ELb1EEENS1_19SingleTileSchedulerILb1ELb0ELb0ELi128EEEEEEEEEvNT_6ParamsE$_ZZN4cute13to_mixed_bitsINS_5tupleIJNS1_IJNS_1CILi4EEENS2_ILi8EEEEEES3_NS2_ILi1EEEEEENS1_IJNS1_IJNS2_ILi128EEENS2_ILi0EEEEEENS2_ILi16EEES9_EEENS1_IJNS1_IJiiEEEiS9_EEEEEDaRKT_RKT0_RKT1_ENKUlDpRKT_E_clIJNS_9MixedBitsILj0ELj384EEENSU_ILj0ELj48EEENS2_ILj0EEEEEEDaSR_ - $_ZN7cutlass13device_kernelIN5flash19enable_sm80_to_sm89INS1_16FlashAttnBwdSm80INS1_25CollectiveMainloopBwdSm80ILi2ELi2EN4cute5tupleIJNS5_1CILi128EEES8_NS7_ILi64EEEEEENS_10bfloat16_tEfNS_4arch4Sm80ELb0ELb1ELb1ELb1ELb1ELb0ELb0ELb0ELi2ELi4ELi4ELi4ELb0EEENS1_24CollectiveEpilogueBwdGQAISA_fSD_Li256ELb1ELb1EEENS1_19SingleTileSchedulerILb1ELb0ELb0ELi128EEEEEEEEEvNT_6ParamsE$_ZZN4cute13to_mixed_bitsINS_5tupleIJNS1_IJNS_1CILi4EEENS2_ILi8EEEEEES3_NS2_ILi1EEEEEENS1_IJNS1_IJNS2_ILi0EEENS2_ILi64EEEEEES8_S8_EEENS1_IJNS1_IJiiEEEiS8_EEEEEDaRKT_RKT0_RKT1_ENKUlRKT_RKT0_RKT1_E_clIS5_SA_SC_EEDaSP_SS_SV_)
$_ZN7cutlass13device_kernelIN5flash19enable_sm80_to_sm89INS1_16FlashAttnBwdSm80INS1_25CollectiveMainloopBwdSm80ILi2ELi2EN4cute5tupleIJNS5_1CILi128EEES8_NS7_ILi64EEEEEENS_10bfloat16_tEfNS_4arch4Sm80ELb0ELb1ELb1ELb1ELb1ELb0ELb0ELb0ELi2ELi4ELi4ELi4ELb0EEENS1_24CollectiveEpilogueBwdGQAISA_fSD_Li256ELb1ELb1EEENS1_19SingleTileSchedulerILb1ELb0ELb0ELi128EEEEEEEEEvNT_6ParamsE$_ZZN4cute13to_mixed_bitsINS_5tupleIJNS1_IJNS_1CILi4EEENS2_ILi8EEEEEES3_NS2_ILi1EEEEEENS1_IJNS1_IJNS2_ILi0EEENS2_ILi64EEEEEES8_S8_EEENS1_IJNS1_IJiiEEEiS8_EEEEEDaRKT_RKT0_RKT1_ENKUlRKT_RKT0_RKT1_E_clIS5_SA_SC_EEDaSP_SS_SV_:
[----:B------:R-:W-:Y:S02]  /*c190*/  MOV R2, 0xc1b0 ;  /* 0x0000c1b000027802 */ /* 0x000fe40000000f00 */
[----:B------:R-:W-:Y:S05]  /*c1a0*/  CALL.REL.NOINC `($_ZN7cutlass13device_kernelIN5flash19enable_sm80_to_sm89INS1_16FlashAttnBwdSm80INS1_25CollectiveMainloopBwdSm80ILi2ELi2EN4cute5tupleIJNS5_1CILi128EEES8_NS7_ILi64EEEEEENS_10bfloat16_tEfNS_4arch4Sm80ELb0ELb1ELb1ELb1ELb1ELb0ELb0ELb0ELi2ELi4ELi4ELi4ELb0EEENS1_24CollectiveEpilogueBwdGQAISA_fSD_Li256ELb1ELb1EEENS1_19SingleTileSchedulerILb1ELb0ELb0ELi128EEEEEEEEEvNT_6ParamsE$_ZZN4cute13to_mixed_bitsINS_5tupleIJNS_1CILi4EEENS2_ILi8EEEEEENS1_IJNS2_ILi0EEENS2_ILi64EEEEEENS1_IJiiEEEEEDaRKT_RKT0_RKT1_ENKUlRKT_RKT0_RKT1_E_clIS4_S7_iEEDaSL_SO_SR_) ;  /* 0x0000019000007944 */ /* 0x000fea0003c00000 */
[----:B------:R-:W-:Y:S02]  /*c1b0*/  MOV R2, 0xc1d0 ;  /* 0x0000c1d000027802 */ /* 0x000fe40000000f00 */
[----:B------:R-:W-:Y:S05]  /*c1c0*/  CALL.REL.NOINC `($_ZN7cutlass13device_kernelIN5flash19enable_sm80_to_sm89INS1_16FlashAttnBwdSm80INS1_25CollectiveMainloopBwdSm80ILi2ELi2EN4cute5tupleIJNS5_1CILi128EEES8_NS7_ILi64EEEEEENS_10bfloat16_tEfNS_4arch4Sm80ELb0ELb1ELb1ELb1ELb1ELb0ELb0ELb0ELi2ELi4ELi4ELi4ELb0EEENS1_24CollectiveEpilogueBwdGQAISA_fSD_Li256ELb1ELb1EEENS1_19SingleTileSchedulerILb1ELb0ELb0ELi128EEEEEEEEEvNT_6ParamsE$_ZZN4cute13to_mixed_bitsINS_5tupleIJNS_1CILi4EEENS2_ILi8EEEEEENS1_IJNS2_ILi0EEENS2_ILi64EEEEEENS1_IJiiEEEEEDaRKT_RKT0_RKT1_ENKUlDpRKT_E_clIJNS2_ILj0EEENS_9MixedBitsILj0ELj448EEEEEEDaSM_) ;  /* 0x0000013000007944 */ /* 0x000fea0003c00000 */
[----:B------:R-:W-:Y:S02]  /*c1d0*/  MOV R7, 0x0 ;  /* 0x0000000000077802 */ /* 0x000fe40000000f00 */
[----:B------:R-:W-:Y:S02]  /*c1e0*/  MOV R11, R3 ;  /* 0x00000003000b7202 */ /* 0x000fe40000000f00 */
[----:B------:R-:W-:Y:S05]  /*c1f0*/  RET.REL.NODEC R6 `(_ZN7cutlass13device_kernelIN5flash19enable_sm80_to_sm89INS1_16FlashAttnBwdSm80INS1_25CollectiveMainloopBwdSm80ILi2ELi2EN4cute5tupleIJNS5_1CILi128EEES8_NS7_ILi64EEEEEENS_10bfloat16_tEfNS_4arch4Sm80ELb0ELb1ELb1ELb1ELb1ELb0ELb0ELb0ELi2ELi4ELi4ELi4ELb0EEENS1_24CollectiveEpilogueBwdGQAISA_fSD_Li256ELb1ELb1EEENS1_19SingleTileSchedulerILb1ELb0ELb0ELi128EEEEEEEEEvNT_6ParamsE) ;  /* 0xffff3e0006007950 */ /* 0x000fea0003c3ffff */
        .type           $_ZN7cutlass13device_kernelIN5flash19enable_sm80_to_sm89INS1_16FlashAttnBwdSm80INS1_25CollectiveMainloopBwdSm80ILi2ELi2EN4cute5tupleIJNS5_1CILi128EEES8_NS7_ILi64EEEEEENS_10bfloat16_tEfNS_4arch4Sm80ELb0ELb1ELb1ELb1ELb1ELb0ELb0ELb0ELi2ELi4ELi4ELi4ELb0EEENS1_24CollectiveEpilogueBwdGQAISA_fSD_Li256ELb1ELb1EEENS1_19SingleTileSchedulerILb1ELb0ELb0ELi128EEEEEEEEEvNT_6ParamsE$_ZZN4cute13to_mixed_bitsINS_5tupleIJNS1_IJNS_1CILi4EEENS2_ILi8EEEEEES3_NS2_ILi1EEEEEENS1_IJNS1_IJNS2_ILi128EEENS2_ILi0EEEEEENS2_ILi16EEES9_EEENS1_IJNS1_IJiiEEEiS9_EEEEEDaRKT_RKT0_RKT1_ENKUlDpRKT_E_clIJNS_9MixedBitsILj0ELj384EEENSU_ILj0ELj48EEENS2_ILj0EEEEEEDaSR_,@function
        .size           $_ZN7cutlass13device_kernelIN5flash19enable_sm80_to_sm89INS1_16FlashAttnBwdSm80INS1_25CollectiveMainloopBwdSm80ILi2ELi2EN4cute5tupleIJNS5_1CILi128EEES8_NS7_ILi64EEEEEENS_10bfloat16_tEfNS_4arch4Sm80ELb0ELb1ELb1ELb1ELb1ELb0ELb0ELb0ELi2ELi4ELi4ELi4ELb0EEENS1_24CollectiveEpilogueBwdGQAISA_fSD_Li256ELb1ELb1EEENS1_19SingleTileSchedulerILb1ELb0ELb0ELi128EEEEEEEEEvNT_6ParamsE$_ZZN4cute13to_mixed_bitsINS_5tupleIJNS1_IJNS_1CILi4EEENS2_ILi8EEEEEES3_NS2_ILi1EEEEEENS1_IJNS1_IJNS2_ILi128EEENS2_ILi0EEEEEENS2_ILi16EEES9_EEENS1_IJNS1_IJiiEEEiS9_EEEEEDaRKT_RKT0_RKT1_ENKUlDpRKT_E_clIJNS_9MixedBitsILj0ELj384EEENSU_ILj0ELj48EEENS2_ILj0EEEEEEDaSR_,($_ZN7cutlass13device_kernelIN5flash19enable_sm80_to_sm89INS1_16FlashAttnBwdSm80INS1_25CollectiveMainloopBwdSm80ILi2ELi2EN4cute5tupleIJNS5_1CILi128EEES8_NS7_ILi64EEEEEENS_10bfloat16_tEfNS_4arch4Sm80ELb0ELb1ELb1ELb1ELb1ELb0ELb0ELb0ELi2ELi4ELi4ELi4ELb0EEENS1_24CollectiveEpilogueBwdGQAISA_fSD_Li256ELb1ELb1EEENS1_19SingleTileSchedulerILb1ELb0ELb0ELi128EEEEEEEEEvNT_6ParamsE$_ZZN4cute13to_mixed_bitsINS_5tupleIJNS1_IJNS_1CILi4EEENS2_ILi8EEEEEES3_NS2_ILi1EEEEEENS1_IJNS1_IJNS2_ILi128EEENS2_ILi0EEEEEENS2_ILi16EEES9_EEENS1_IJNS1_IJiiEEEiS9_EEEEEDaRKT_RKT0_RKT1_ENKUlRKT_RKT0_RKT1_E_clIS3_SB_iEEDaSQ_ST_SW_ - $_ZN7cutlass13device_kernelIN5flash19enable_sm80_to_sm89INS1_16FlashAttnBwdSm80INS1_25CollectiveMainloopBwdSm80ILi2ELi2EN4cute5tupleIJNS5_1CILi128EEES8_NS7_ILi64EEEEEENS_10bfloat16_tEfNS_4arch4Sm80ELb0ELb1ELb1ELb1ELb1ELb0ELb0ELb0ELi2ELi4ELi4ELi4ELb0EEENS1_24CollectiveEpilogueBwdGQAISA_fSD_Li256ELb1ELb1EEENS1_19SingleTileSchedulerILb1ELb0ELb0ELi128EEEEEEEEEvNT_6ParamsE$_ZZN4cute13to_mixed_bitsINS_5tupleIJNS1_IJNS_1CILi4EEENS2_ILi8EEEEEES3_NS2_ILi1EEEEEENS1_IJNS1_IJNS2_ILi128EEENS2_ILi0EEEEEENS2_ILi16EEES9_EEENS1_IJNS1_IJiiEEEiS9_EEEEEDaRKT_RKT0_RKT1_ENKUlDpRKT_E_clIJNS_9MixedBitsILj0ELj384EEENSU_ILj0ELj48EEENS2_ILj0EEEEEEDaSR_)
$_ZN7cutlass13device_kernelIN5flash19enable_sm80_to_sm89INS1_16FlashAttnBwdSm80INS1_25CollectiveMainloopBwdSm80ILi2ELi2EN4cute5tupleIJNS5_1CILi128EEES8_NS7_ILi64EEEEEENS_10bfloat16_tEfNS_4arch4Sm80ELb0ELb1ELb1ELb1ELb1ELb0ELb0ELb0ELi2ELi4ELi4ELi4ELb0EEENS1_24CollectiveEpilogueBwdGQAISA_fSD_Li256ELb1ELb1EEENS1_19SingleTileSchedulerILb1ELb0ELb0ELi128EEEEEEEEEvNT_6ParamsE$_ZZN4cute13to_mixed_bitsINS_5tupleIJNS1_IJNS_1CILi4EEENS2_ILi8EEEEEES3_NS2_ILi1EEEEEENS1_IJNS1_IJNS2_ILi128EEENS2_ILi0EEEEEENS2_ILi16EEES9_EEENS1_IJNS1_IJiiEEEiS9_EEEEEDaRKT_RKT0_RKT1_ENKUlDpRKT_E_clIJNS_9MixedBitsILj0ELj384EEENSU_ILj0ELj48EEENS2_ILj0EEEEEEDaSR_:
[----:B------:R-:W-:Y:S01]  /*c200*/  LOP3.LUT R6, R5, 0x30, RZ, 0xc0, !PT ;  /* 0x0000003005067812 */ /* 0x000fe200078ec0ff */
[----:B------:R-:W-:-:S03]  /*c210*/  IMAD.MOV.U32 R7, RZ, RZ, 0x0 ;  /* 0x00000000ff077424 */ /* 0x000fc600078e00ff */
[----:B------:R-:W-:Y:S01]  /*c220*/  LOP3.LUT R3, R6, 0x1b0, R3, 0x78, !PT ;  /* 0x000001b006037812 */ /* 0x000fe200078e7803 */
[----:B------:R-:W-:-:S04]  /*c230*/  IMAD.MOV.U32 R6, RZ, RZ, R2 ;  /* 0x000000ffff067224 */ /* 0x000fc800078e0002 */
[----:B------:R-:W-:Y:S05]  /*c240*/  RET.REL.NODEC R6 `(_ZN7cutlass13device_kernelIN5flash19enable_sm80_to_sm89INS1_16FlashAttnBwdSm80INS1_25CollectiveMainloopBwdSm80ILi2ELi2EN4cute5tupleIJNS5_1CILi128EEES8_NS7_ILi64EEEEEENS_10bfloat16_tEfNS_4arch4Sm80ELb0ELb1ELb1ELb1ELb1ELb0ELb0ELb0ELi2ELi4ELi4ELi4ELb0EEENS1_24CollectiveEpilogueBwdGQAISA_fSD_Li256ELb1ELb1EEENS1_19SingleTileSchedulerILb1ELb0ELb0ELi128EEEEEEEEEvNT_6ParamsE) ;  /* 0xffff3db006007950 */ /* 0x000fea0003c3ffff */
        .type           $_ZN7cutlass13device_kernelIN5flash19enable_sm80_to_sm89INS1_16FlashAttnBwdSm80INS1_25CollectiveMainloopBwdSm80ILi2ELi2EN4cute5tupleIJNS5_1CILi128EEES8_NS7_ILi64EEEEEENS_10bfloat16_tEfNS_4arch4Sm80ELb0ELb1ELb1ELb1ELb1ELb0ELb0ELb0ELi2ELi4ELi4ELi4ELb0EEENS1_24CollectiveEpilogueBwdGQAISA_fSD_Li256ELb1ELb1EEENS1_19SingleTileSchedulerILb1ELb0ELb0ELi128EEEEEEEEEvNT_6ParamsE$_ZZN4cute13to_mixed_bitsINS_5tupleIJNS1_IJNS_1CILi4EEENS2_ILi8EEEEEES3_NS2_ILi1EEEEEENS1_IJNS1_IJNS2_ILi128EEENS2_ILi0EEEEEENS2_ILi16EEES9_EEENS1_IJNS1_IJiiEEEiS9_EEEEEDaRKT_RKT0_RKT1_ENKUlRKT_RKT0_RKT1_E_clIS3_SB_iEEDaSQ_ST_SW_,@function
        .size           $_ZN7cutlass13device_kernelIN5flash19enable_sm80_to_sm89INS1_16FlashAttnBwdSm80INS1_25CollectiveMainloopBwdSm80ILi2ELi2EN4cute5tupleIJNS5_1CILi128EEES8_NS7_ILi64EEEEEENS_10bfloat16_tEfNS_4arch4Sm80ELb0ELb1ELb1ELb1ELb1ELb0ELb0ELb0ELi2ELi4ELi4ELi4ELb0EEENS1_24CollectiveEpilogueBwdGQAISA_fSD_Li256ELb1ELb1EEENS1_19SingleTileSchedulerILb1ELb0ELb0ELi128EEEEEEEEEvNT_6ParamsE$_ZZN4cute13to_mixed_bitsINS_5tupleIJNS1_IJNS_1CILi4EEENS2_ILi8EEEEEES3_NS2_ILi1EEEEEENS1_IJNS1_IJNS2_ILi128EEENS2_ILi0EEEEEENS2_ILi16EEES9_EEENS1_IJNS1_IJiiEEEiS9_EEEEEDaRKT_RKT0_RKT1_ENKUlRKT_RKT0_RKT1_E_clIS3_SB_iEEDaSQ_ST_SW_,($_ZN7cutlass13device_kernelIN5flash19enable_sm80_to_sm89INS1_16FlashAttnBwdSm80INS1_25CollectiveMainloopBwdSm80ILi2ELi2EN4cute5tupleIJNS5_1CILi128EEES8_NS7_ILi64EEEEEENS_10bfloat16_tEfNS_4arch4Sm80ELb0ELb1ELb1ELb1ELb1ELb0ELb0ELb0ELi2ELi4ELi4ELi4ELb0EEENS1_24CollectiveEpilogueBwdGQAISA_fSD_Li256ELb1ELb1EEENS1_19SingleTileSchedulerILb1ELb0ELb0ELi128EEEEEEEEEvNT_6ParamsE$_ZZN4cute13to_mixed_bitsINS_5tupleIJNS1_IJNS_1CILi4EEENS2_ILi8EEEEEES3_NS2_ILi1EEEEEENS1_IJNS1_IJNS2_ILi128EEENS2_ILi0EEEEEENS2_ILi16EEES9_EEENS1_IJNS1_IJiiEEEiS9_EEEEEDaRKT_RKT0_RKT1_ENKUlRKT_RKT0_RKT1_E_clIS5_SA_SD_EEDaSQ_ST_SW_ - $_ZN7cutlass13device_kernelIN5flash19enable_sm80_to_sm89INS1_16FlashAttnBwdSm80INS1_25CollectiveMainloopBwdSm80ILi2ELi2EN4cute5tupleIJNS5_1CILi128EEES8_NS7_ILi64EEEEEENS_10bfloat16_tEfNS_4arch4Sm80ELb0ELb1ELb1ELb1ELb1ELb0ELb0ELb0ELi2ELi4ELi4ELi4ELb0EEENS1_24CollectiveEpilogueBwdGQAISA_fSD_Li256ELb1ELb1EEENS1_19SingleTileSchedulerILb1ELb0ELb0ELi128EEEEEEEEEvNT_6ParamsE$_ZZN4cute13to_mixed_bitsINS_5tupleIJNS1_IJNS_1CILi4EEENS2_ILi8EEEEEES3_NS2_ILi1EEEEEENS1_IJNS1_IJNS2_ILi128EEENS2_ILi0EEEEEENS2_ILi16EEES9_EEENS1_IJNS1_IJiiEEEiS9_EEEEEDaRKT_RKT0_RKT1_ENKUlRKT_RKT0_RKT1_E_clIS3_SB_iEEDaSQ_ST_SW_)
$_ZN7cutlass13device_kernelIN5flash19enable_sm80_to_sm89INS1_16FlashAttnBwdSm80INS1_25CollectiveMainloopBwdSm80ILi2ELi2EN4cute5tupleIJNS5_1CILi128EEES8_NS7_ILi64EEEEEENS_10bfloat16_tEfNS_4arch4Sm80ELb0ELb1ELb1ELb1ELb1ELb0ELb0ELb0ELi2ELi4ELi4ELi4ELb0EEENS1_24CollectiveEpilogueBwdGQAISA_fSD_Li256ELb1ELb1EEENS1_19SingleTileSchedulerILb1ELb0ELb0ELi128EEEEEEEEEvNT_6ParamsE$_ZZN4cute13to_mixed_bitsINS_5tupleIJNS1_IJNS_1CILi4EEENS2_ILi8EEEEEES3_NS2_ILi1EEEEEENS1_IJNS1_IJNS2_ILi128EEENS2_ILi0EEEEEENS2_ILi16EEES9_EEENS1_IJNS1_IJiiEEEiS9_EEEEEDaRKT_RKT0_RKT1_ENKUlRKT_RKT0_RKT1_E_clIS3_SB_iEEDaSQ_ST_SW_:
[----:B------:R-:W-:Y:S01]  /*c250*/  MOV R7, 0x0 ;  /* 0x0000000000077802 */ /* 0x000fe20000000f00 */
[----:B------:R-:W-:-:S05]  /*c260*/  IMAD.SHL.U32 R2, R33, 0x10, RZ ;  /* 0x0000001021027824 */ /* 0x000fca00078e00ff */
[----:B------:R-:W-:Y:S01]  /*c270*/  LOP3.LUT R2, R2, 0x30, RZ, 0xc0, !PT ;  /* 0x0000003002027812 */ /* 0x000fe200078ec0ff */
[----:B------:R-:W-:Y:S06]  /*c280*/  RET.REL.NODEC R6 `(_ZN7cutlass13device_kernelIN5flash19enable_sm80_to_sm89INS1_16FlashAttnBwdSm80INS1_25CollectiveMainloopBwdSm80ILi2ELi2EN4cute5tupleIJNS5_1CILi128EEES8_NS7_ILi64EEEEEENS_10bfloat16_tEfNS_4arch4Sm80ELb0ELb1ELb1ELb1ELb1ELb0ELb0ELb0ELi2ELi4ELi4ELi4ELb0EEENS1_24CollectiveEpilogueBwdGQAISA_fSD_Li256ELb1ELb1EEENS1_19SingleTileSchedulerILb1ELb0ELb0ELi128EEEEEEEEEvNT_6ParamsE) ;  /* 0xffff3d7006007950 */ /* 0x000fec0003c3ffff */
        .type           $_ZN7cutlass13device_kernelIN5flash19enable_sm80_to_sm89INS1_16FlashAttnBwdSm80INS1_25CollectiveMainloopBwdSm80ILi2ELi2EN4cute5tupleIJNS5_1CILi128EEES8_NS7_ILi64EEEEEENS_10bfloat16_tEfNS_4arch4Sm80ELb0ELb1ELb1ELb1ELb1ELb0ELb0ELb0ELi2ELi4ELi4ELi4ELb0EEENS1_24CollectiveEpilogueBwdGQAISA_fSD_Li256ELb1ELb1EEENS1_19SingleTileSchedulerILb1ELb0ELb0ELi128EEEEEEEEEvNT_6ParamsE$_ZZN4cute13to_mixed_bitsINS_5tupleIJNS1_IJNS_1CILi4EEENS2_ILi8EEEEEES3_NS2_ILi1EEEEEENS1_IJNS1_IJNS2_ILi128EEENS2_ILi0EEEEEENS2_ILi16EEES9_EEENS1_IJNS1_IJiiEEEiS9_EEEEEDaRKT_RKT0_RKT1_ENKUlRKT_RKT0_RKT1_E_clIS5_SA_SD_EEDaSQ_ST_SW_,@function
        .size           $_ZN7cutlass13device_kernelIN5flash19enable_sm80_to_sm89INS1_16FlashAttnBwdSm80INS1_25CollectiveMainloopBwdSm80ILi2ELi2EN4cute5tupleIJNS5_1CILi128EEES8_NS7_ILi64EEEEEENS_10bfloat16_tEfNS_4arch4Sm80ELb0ELb1ELb1ELb1ELb1ELb0ELb0ELb0ELi2ELi4ELi4ELi4ELb0EEENS1_24CollectiveEpilogueBwdGQAISA_fSD_Li256ELb1ELb1EEENS1_19SingleTileSchedulerILb1ELb0ELb0ELi128EEEEEEEEEvNT_6ParamsE$_ZZN4cute13to_mixed_bitsINS_5tupleIJNS1_IJNS_1CILi4EEENS2_ILi8EEEEEES3_NS2_ILi1EEEEEENS1_IJNS1_IJNS2_ILi128EEENS2_ILi0EEEEEENS2_ILi16EEES9_EEENS1_IJNS1_IJiiEEEiS9_EEEEEDaRKT_RKT0_RKT1_ENKUlRKT_RKT0_RKT1_E_clIS5_SA_SD_EEDaSQ_ST_SW_,($_ZN7cutlass13device_kernelIN5flash19enable_sm80_to_sm89INS1_16FlashAttnBwdSm80INS1_25CollectiveMainloopBwdSm80ILi2ELi2EN4cute5tupleIJNS5_1CILi128EEES8_NS7_ILi64EEEEEENS_10bfloat16_tEfNS_4arch4Sm80ELb0ELb1ELb1ELb1ELb1ELb0ELb0ELb0ELi2ELi4ELi4ELi4ELb0EEENS1_24CollectiveEpilogueBwdGQAISA_fSD_Li256ELb1ELb1EEENS1_19SingleTileSchedulerILb1ELb0ELb0ELi128EEEEEEEEEvNT_6ParamsE$_ZZN4cute13to_mixed_bitsINS_5tupleIJNS_1CILi4EEENS2_ILi8EEEEEENS1_IJNS2_ILi0EEENS2_ILi64EEEEEENS1_IJiiEEEEEDaRKT_RKT0_RKT1_ENKUlDpRKT_E_clIJNS2_ILj0EEENS_9MixedBitsILj0ELj448EEEEEEDaSM_ - $_ZN7cutlass13device_kernelIN5flash19enable_sm80_to_sm89INS1_16FlashAttnBwdSm80INS1_25CollectiveMainloopBwdSm80ILi2ELi2EN4cute5tupleIJNS5_1CILi128EEES8_NS7_ILi64EEEEEENS_10bfloat16_tEfNS_4arch4Sm80ELb0ELb1ELb1ELb1ELb1ELb0ELb0ELb0ELi2ELi4ELi4ELi4ELb0EEENS1_24CollectiveEpilogueBwdGQAISA_fSD_Li256ELb1ELb1EEENS1_19SingleTileSchedulerILb1ELb0ELb0ELi128EEEEEEEEEvNT_6ParamsE$_ZZN4cute13to_mixed_bitsINS_5tupleIJNS1_IJNS_1CILi4EEENS2_ILi8EEEEEES3_NS2_ILi1EEEEEENS1_IJNS1_IJNS2_ILi128EEENS2_ILi0EEEEEENS2_ILi16EEES9_EEENS1_IJNS1_IJiiEEEiS9_EEEEEDaRKT_RKT0_RKT1_ENKUlRKT_RKT0_RKT1_E_clIS5_SA_SD_EEDaSQ_ST_SW_)
$_ZN7cutlass13device_kernelIN5flash19enable_sm80_to_sm89INS1_16FlashAttnBwdSm80INS1_25CollectiveMainloopBwdSm80ILi2ELi2EN4cute5tupleIJNS5_1CILi128EEES8_NS7_ILi64EEEEEENS_10bfloat16_tEfNS_4arch4Sm80ELb0ELb1ELb1ELb1ELb1ELb0ELb0ELb0ELi2ELi4ELi4ELi4ELb0EEENS1_24CollectiveEpilogueBwdGQAISA_fSD_Li256ELb1ELb1EEENS1_19SingleTileSchedulerILb1ELb0ELb0ELi128EEEEEEEEEvNT_6ParamsE$_ZZN4cute13to_mixed_bitsINS_5tupleIJNS1_IJNS_1CILi4EEENS2_ILi8EEEEEES3_NS2_ILi1EEEEEENS1_IJNS1_IJNS2_ILi128EEENS2_ILi0EEEEEENS2_ILi16EEES9_EEENS1_IJNS1_IJiiEEEiS9_EEEEEDaRKT_RKT0_RKT1_ENKUlRKT_RKT0_RKT1_E_clIS5_SA_SD_EEDaSQ_ST_SW_:
[----:B------:R-:W-:Y:S02]  /*c290*/  MOV R3, R2 ;  /* 0x0000000200037202 */ /* 0x000fe40000000f00 */
[----:B------:R-:W-:Y:S02]  /*c2a0*/  MOV R2, 0xc2c0 ;  /* 0x0000c2c000027802 */ /* 0x000fe40000000f00 */
[----:B------:R-:W-:Y:S05]  /*c2b0*/  CALL.REL.NOINC `($_ZN7cutlass13device_kernelIN5flash19enable_sm80_to_sm89INS1_16FlashAttnBwdSm80INS1_25CollectiveMainloopBwdSm80ILi2ELi2EN4cute5tupleIJNS5_1CILi128EEES8_NS7_ILi64EEEEEENS_10bfloat16_tEfNS_4arch4Sm80ELb0ELb1ELb1ELb1ELb1ELb0ELb0ELb0ELi2ELi4ELi4ELi4ELb0EEENS1_24CollectiveEpilogueBwdGQAISA_fSD_Li256ELb1ELb1EEENS1_19SingleTileSchedulerILb1ELb0ELb0ELi128EEEEEEEEEvNT_6ParamsE$_ZZN4cute13to_mixed_bitsINS_5tupleIJNS_1CILi4EEENS2_ILi8EEEEEENS1_IJNS2_ILi128EEENS2_ILi0EEEEEENS1_IJiiEEEEEDaRKT_RKT0_RKT1_ENKUlRKT_RKT0_RKT1_E_clIS3_S6_iEEDaSL_SO_SR_) ;  /* 0x0000011000007944 */ /* 0x000fea0003c00000 */
[----:B------:R-:W-:Y:S02]  /*c2c0*/  MOV R2, 0xc2e0 ;  /* 0x0000c2e000027802 */ /* 0x000fe40000000f00 */
[----:B------:R-:W-:Y:S05]  /*c2d0*/  CALL.REL.NOINC `($_ZN7cutlass13device_kernelIN5flash19enable_sm80_to_sm89INS1_16FlashAttnBwdSm80INS1_25CollectiveMainloopBwdSm80ILi2ELi2EN4cute5tupleIJNS5_1CILi128EEES8_NS7_ILi64EEEEEENS_10bfloat16_tEfNS_4arch4Sm80ELb0ELb1ELb1ELb1ELb1ELb0ELb0ELb0ELi2ELi4ELi4ELi4ELb0EEENS1_24CollectiveEpilogueBwdGQAISA_fSD_Li256ELb1ELb1EEENS1_19SingleTileSchedulerILb1ELb0ELb0ELi128EEEEEEEEEvNT_6ParamsE$_ZZN4cute13to_mixed_bitsINS_5tupleIJNS_1CILi4EEENS2_ILi8EEEEEENS1_IJNS2_ILi128EEENS2_ILi0EEEEEENS1_IJiiEEEEEDaRKT_RKT0_RKT1_ENKUlDpRKT_E_clIJNS_9MixedBitsILj0ELj384EEENS2_ILj0EEEEEEDaSM_) ;  /* 0x000000b000007944 */ /* 0x000fea0003c00000 */
[----:B------:R-:W-:-:S04]  /*c2e0*/  MOV R7, 0x0 ;  /* 0x0000000000077802 */ /* 0x000fc80000000f00 */
[----:B------:R-:W-:Y:S05]  /*c2f0*/  RET.REL.NODEC R6 `(_ZN7cutlass13device_kernelIN5flash19enable_sm80_to_sm89INS1_16FlashAttnBwdSm80INS1_25CollectiveMainloopBwdSm80ILi2ELi2EN4cute5tupleIJNS5_1CILi128EEES8_NS7_ILi64EEEEEENS_10bfloat16_tEfNS_4arch4Sm80ELb0ELb1ELb1ELb1ELb1ELb0ELb0ELb0ELi2ELi4ELi4ELi4ELb0EEENS1_24CollectiveEpilogueBwdGQAISA_fSD_Li256ELb1ELb1EEENS1_19SingleTileSchedulerILb1ELb0ELb0ELi128EEEEEEEEEvNT_6ParamsE) ;  /* 0xffff3d0006007950 */ /* 0x000fea0003c3ffff */
        .type           $_ZN7cutlass13device_kernelIN5flash19enable_sm80_to_sm89INS1_16FlashAttnBwdSm80INS1_25CollectiveMainloopBwdSm80ILi2ELi2EN4cute5tupleIJNS5_1CILi128EEES8_NS7_ILi64EEEEEENS_10bfloat16_tEfNS_4arch4Sm80ELb0ELb1ELb1ELb1ELb1ELb0ELb0ELb0ELi2ELi4ELi4ELi4ELb0EEENS1_24CollectiveEpilogueBwdGQAISA_fSD_Li256ELb1ELb1EEENS1_19SingleTileSchedulerILb1ELb0ELb0ELi128EEEEEEEEEvNT_6ParamsE$_ZZN4cute13to_mixed_bitsINS_5tupleIJNS_1CILi4EEENS2_ILi8EEEEEENS1_IJNS2_ILi0EEENS2_ILi64EEEEEENS1_IJiiEEEEEDaRKT_RKT0_RKT1_ENKUlDpRKT_E_clIJNS2_ILj0EEENS_9MixedBitsILj0ELj448EEEEEEDaSM_,@function
        .size           $_ZN7cutlass13device_kernelIN5flash19enable_sm80_to_sm89INS1_16FlashAttnBwdSm80INS1_25CollectiveMainloopBwdSm80ILi2ELi2EN4cute5tupleIJNS5_1CILi128EEES8_NS7_ILi64EEEEEENS_10bfloat16_tEfNS_4arch4Sm80ELb0ELb1ELb1ELb1ELb1ELb0ELb0ELb0ELi2ELi4ELi4ELi4ELb0EEENS1_24CollectiveEpilogueBwdGQAISA_fSD_Li256ELb1ELb1EEENS1_19SingleTileSchedulerILb1ELb0ELb0ELi128EEEEEEEEEvNT_6ParamsE$_ZZN4cute13to_mixed_bitsINS_5tupleIJNS_1CILi4EEENS2_ILi8EEEEEENS1_IJNS2_ILi0EEENS2_ILi64EEEEEENS1_IJiiEEEEEDaRKT_RKT0_RKT1_ENKUlDpRKT_E_clIJNS2_ILj0EEENS_9MixedBitsILj0ELj448EEEEEEDaSM_,($_ZN7cutlass13device_kernelIN5flash19enable_sm80_to_sm89INS1_16FlashAttnBwdSm80INS1_25CollectiveMainloopBwdSm80ILi2ELi2EN4cute5tupleIJNS5_1CILi128EEES8_NS7_ILi64EEEEEENS_10bfloat16_tEfNS_4arch4Sm80ELb0ELb1ELb1ELb1ELb1ELb0ELb0ELb0ELi2ELi4ELi4ELi4ELb0EEENS1_24CollectiveEpilogueBwdGQAISA_fSD_Li256ELb1ELb1EEENS1_19SingleTileSchedulerILb1ELb0ELb0ELi128EEEEEEEEEvNT_6ParamsE$_ZZN4cute13to_mixed_bitsINS_5tupleIJNS_1CILi4EEENS2_ILi8EEEEEENS1_IJNS2_ILi0EEENS2_ILi64EEEEEENS1_IJiiEEEEEDaRKT_RKT0_RKT1_ENKUlRKT_RKT0_RKT1_E_clIS4_S7_iEEDaSL_SO_SR_ - $_ZN7cutlass13device_kernelIN5flash19enable_sm80_to_sm89INS1_16FlashAttnBwdSm80INS1_25CollectiveMainloopBwdSm80ILi2ELi2EN4cute5tupleIJNS5_1CILi128EEES8_NS7_ILi64EEEEEENS_10bfloat16_tEfNS_4arch4Sm80ELb0ELb1ELb1ELb1ELb1ELb0ELb0ELb0ELi2ELi4ELi4ELi4ELb0EEENS1_24CollectiveEpilogueBwdGQAISA_fSD_Li256ELb1ELb1EEENS1_19SingleTileSchedulerILb1ELb0ELb0ELi128EEEEEEEEEvNT_6ParamsE$_ZZN4cute13to_mixed_bitsINS_5tupleIJNS_1CILi4EEENS2_ILi8EEEEEENS1_IJNS2_ILi0EEENS2_ILi64EEEEEENS1_IJiiEEEEEDaRKT_RKT0_RKT1_ENKUlDpRKT_E_clIJNS2_ILj0EEENS_9MixedBitsILj0ELj448EEEEEEDaSM_)
$_ZN7cutlass13device_kernelIN5flash19enable_sm80_to_sm89INS1_16FlashAttnBwdSm80INS1_25CollectiveMainloopBwdSm80ILi2ELi2EN4cute5tupleIJNS5_1CILi128EEES8_NS7_ILi64EEEEEENS_10bfloat16_tEfNS_4arch4Sm80ELb0ELb1ELb1ELb1ELb1ELb0ELb0ELb0ELi2ELi4ELi4ELi4ELb0EEENS1_24CollectiveEpilogueBwdGQAISA_fSD_Li256ELb1ELb1EEENS1_19SingleTileSchedulerILb1ELb0ELb0ELi128EEEEEEEEEvNT_6ParamsE$_ZZN4cute13to_mixed_bitsINS_5tupleIJNS_1CILi4EEENS2_ILi8EEEEEENS1_IJNS2_ILi0EEENS2_ILi64EEEEEENS1_IJiiEEEEEDaRKT_RKT0_RKT1_ENKUlDpRKT_E_clIJNS2_ILj0EEENS_9MixedBitsILj0ELj448EEEEEEDaSM_:
[----:B------:R-:W-:Y:S01]  /*c300*/  IMAD.MOV.U32 R8, RZ, RZ, R2 ;  /* 0x000000ffff087224 */ /* 0x000fe200078e0002 */
[----:B------:R-:W-:Y:S02]  /*c310*/  MOV R9, 0x0 ;  /* 0x0000000000097802 */ /* 0x000fe40000000f00 */
[----:B------:R-:W-:Y:S02]  /*c320*/  LOP3.LUT R3, R3, 0x1c0, RZ, 0xc0, !PT ;  /* 0x000001c003037812 */ /* 0x000fe400078ec0ff */
[----:B------:R-:W-:Y:S05]  /*c330*/  RET.REL.NODEC R8 `(_ZN7cutlass13device_kernelIN5flash19enable_sm80_to_sm89INS1_16FlashAttnBwdSm80INS1_25CollectiveMainloopBwdSm80ILi2ELi2EN4cute5tupleIJNS5_1CILi128EEES8_NS7_ILi64EEEEEENS_10bfloat16_tEfNS_4arch4Sm80ELb0ELb1ELb1ELb1ELb1ELb0ELb0ELb0ELi2ELi4ELi4ELi4ELb0EEENS1_24CollectiveEpilogueBwdGQAISA_fSD_Li256ELb1ELb1EEENS1_19SingleTileSchedulerILb1ELb0ELb0ELi128EEEEEEEEEvNT_6ParamsE) ;  /* 0xffff3cc008007950 */ /* 0x000fea0003c3ffff */
        .type           $_ZN7cutlass13device_kernelIN5flash19enable_sm80_to_sm89INS1_16FlashAttnBwdSm80INS1_25CollectiveMainloopBwdSm80ILi2ELi2EN4cute5tupleIJNS5_1CILi128EEES8_NS7_ILi64EEEEEENS_10bfloat16_tEfNS_4arch4Sm80ELb0ELb1ELb1ELb1ELb1ELb0ELb0ELb0ELi2ELi4ELi4ELi4ELb0EEENS1_24CollectiveEpilogueBwdGQAISA_fSD_Li256ELb1ELb1EEENS1_19SingleTileSchedulerILb1ELb0ELb0ELi128EEEEEEEEEvNT_6ParamsE$_ZZN4cute13to_mixed_bitsINS_5tupleIJNS_1CILi4EEENS2_ILi8EEEEEENS1_IJNS2_ILi0EEENS2_ILi64EEEEEENS1_IJiiEEEEEDaRKT_RKT0_RKT1_ENKUlRKT_RKT0_RKT1_E_clIS4_S7_iEEDaSL_SO_SR_,@function
        .size           $_ZN7cutlass13device_kernelIN5flash19enable_sm80_to_sm89INS1_16FlashAttnBwdSm80INS1_25CollectiveMainloopBwdSm80ILi2ELi2EN4cute5tupleIJNS5_1CILi128EEES8_NS7_ILi64EEEEEENS_10bfloat16_tEfNS_4arch4Sm80ELb0ELb1ELb1ELb1ELb1ELb0ELb0ELb0ELi2ELi4ELi4ELi4ELb0EEENS1_24CollectiveEpilogueBwdGQAISA_fSD_Li256ELb1ELb1EEENS1_19SingleTileSchedulerILb1ELb0ELb0ELi128EEEEEEEEEvNT_6ParamsE$_ZZN4cute13to_mixed_bitsINS_5tupleIJNS_1CILi4EEENS2_ILi8EEEEEENS1_IJNS2_ILi0EEENS2_ILi64EEEEEENS1_IJiiEEEEEDaRKT_RKT0_RKT1_ENKUlRKT_RKT0_RKT1_E_clIS4_S7_iEEDaSL_SO_SR_,($_ZN7cutlass13device_kernelIN5flash19enable_sm80_to_sm89INS1_16FlashAttnBwdSm80INS1_25CollectiveMainloopBwdSm80ILi2ELi2EN4cute5tupleIJNS5_1CILi128EEES8_NS7_ILi64EEEEEENS_10bfloat16_tEfNS_4arch4Sm80ELb0ELb1ELb1ELb1ELb1ELb0ELb0ELb0ELi2ELi4ELi4ELi4ELb0EEENS1_24CollectiveEpilogueBwdGQAISA_fSD_Li256ELb1ELb1EEENS1_19SingleTileSchedulerILb1ELb0ELb0ELi128EEEEEEEEEvNT_6ParamsE$_ZZN4cute13to_mixed_bitsINS_5tupleIJNS_1CILi4EEENS2_ILi8EEEEEENS1_IJNS2_ILi128EEENS2_ILi0EEEEEENS1_IJiiEEEEEDaRKT_RKT0_RKT1_ENKUlDpRKT_E_clIJNS_9MixedBitsILj0ELj384EEENS2_ILj0EEEEEEDaSM_ - $_ZN7cutlass13device_kernelIN5flash19enable_sm80_to_sm89INS1_16FlashAttnBwdSm80INS1_25CollectiveMainloopBwdSm80ILi2ELi2EN4cute5tupleIJNS5_1CILi128EEES8_NS7_ILi64EEEEEENS_10bfloat16_tEfNS_4arch4Sm80ELb0ELb1ELb1ELb1ELb1ELb0ELb0ELb0ELi2ELi4ELi4ELi4ELb0EEENS1_24CollectiveEpilogueBwdGQAISA_fSD_Li256ELb1ELb1EEENS1_19SingleTileSchedulerILb1ELb0ELb0ELi128EEEEEEEEEvNT_6ParamsE$_ZZN4cute13to_mixed_bitsINS_5tupleIJNS_1CILi4EEENS2_ILi8EEEEEENS1_IJNS2_ILi0EEENS2_ILi64EEEEEENS1_IJiiEEEEEDaRKT_RKT0_RKT1_ENKUlRKT_RKT0_RKT1_E_clIS4_S7_iEEDaSL_SO_SR_)
$_ZN7cutlass13device_kernelIN5flash19enable_sm80_to_sm89INS1_16FlashAttnBwdSm80INS1_25CollectiveMainloopBwdSm80ILi2ELi2EN4cute5tupleIJNS5_1CILi128EEES8_NS7_ILi64EEEEEENS_10bfloat16_tEfNS_4arch4Sm80ELb0ELb1ELb1ELb1ELb1ELb0ELb0ELb0ELi2ELi4ELi4ELi4ELb0EEENS1_24CollectiveEpilogueBwdGQAISA_fSD_Li256ELb1ELb1EEENS1_19SingleTileSchedulerILb1ELb0ELb0ELi128EEEEEEEEEvNT_6ParamsE$_ZZN4cute13to_mixed_bitsINS_5tupleIJNS_1CILi4EEENS2_ILi8EEEEEENS1_IJNS2_ILi0EEENS2_ILi64EEEEEENS1_IJiiEEEEEDaRKT_RKT0_RKT1_ENKUlRKT_RKT0_RKT1_E_clIS4_S7_iEEDaSL_SO_SR_:
[----:B------:R-:W-:Y:S01]  /*c340*/  MOV R8, R2 ;  /* 0x0000000200087202 */ /* 0x000fe20000000f00 */
[----:B------:R-:W-:Y:S02]  /*c350*/  IMAD.MOV.U32 R9, RZ, RZ, 0x0 ;  /* 0x00000000ff097424 */ /* 0x000fe400078e00ff */
[----:B------:R-:W-:-:S05]  /*c360*/  IMAD.SHL.U32 R3, R3, 0x40, RZ ;  /* 0x0000004003037824 */ /* 0x000fca00078e00ff */
[----:B------:R-:W-:Y:S01]  /*c370*/  LOP3.LUT R3, R3, 0x1c0, RZ, 0xc0, !PT ;  /* 0x000001c003037812 */ /* 0x000fe200078ec0ff */
[----:B------:R-:W-:Y:S06]  /*c380*/  RET.REL.NODEC R8 `(_ZN7cutlass13device_kernelIN5flash19enable_sm80_to_sm89INS1_16FlashAttnBwdSm80INS1_25CollectiveMainloopBwdSm80ILi2ELi2EN4cute5tupleIJNS5_1CILi128EEES8_NS7_ILi64EEEEEENS_10bfloat16_tEfNS_4arch4Sm80ELb0ELb1ELb1ELb1ELb1ELb0ELb0ELb0ELi2ELi4ELi4ELi4ELb0EEENS1_24CollectiveEpilogueBwdGQAISA_fSD_Li256ELb1ELb1EEENS1_19SingleTileSchedulerILb1ELb0ELb0ELi128EEEEEEEEEvNT_6ParamsE) ;  /* 0xffff3c7008007950 */ /* 0x000fec0003c3ffff */
        .type           $_ZN7cutlass13device_kernelIN5flash19enable_sm80_to_sm89INS1_16FlashAttnBwdSm80INS1_25CollectiveMainloopBwdSm80ILi2ELi2EN4cute5tupleIJNS5_1CILi128EEES8_NS7_ILi64EEEEEENS_10bfloat16_tEfNS_4arch4Sm80ELb0ELb1ELb1ELb1ELb1ELb0ELb0ELb0ELi2ELi4ELi4ELi4ELb0EEENS1_24CollectiveEpilogueBwdGQAISA_fSD_Li256ELb1ELb1EEENS1_19SingleTileSchedulerILb1ELb0ELb0ELi128EEEEEEEEEvNT_6ParamsE$_ZZN4cute13to_mixed_bitsINS_5tupleIJNS_1CILi4EEENS2_ILi8EEEEEENS1_IJNS2_ILi128EEENS2_ILi0EEEEEENS1_IJiiEEEEEDaRKT_RKT0_RKT1_ENKUlDpRKT_E_clIJNS_9MixedBitsILj0ELj384EEENS2_ILj0EEEEEEDaSM_,@function
        .size           $_ZN7cutlass13device_kernelIN5flash19enable_sm80_to_sm89INS1_16FlashAttnBwdSm80INS1_25CollectiveMainloopBwdSm80ILi2ELi2EN4cute5tupleIJNS5_1CILi128EEES8_NS7_ILi64EEEEEENS_10bfloat16_tEfNS_4arch4Sm80ELb0ELb1ELb1ELb1ELb1ELb0ELb0ELb0ELi2ELi4ELi4ELi4ELb0EEENS1_24CollectiveEpilogueBwdGQAISA_fSD_Li256ELb1ELb1EEENS1_19SingleTileSchedulerILb1ELb0ELb0ELi128EEEEEEEEEvNT_6ParamsE$_ZZN4cute13to_mixed_bitsINS_5tupleIJNS_1CILi4EEENS2_ILi8EEEEEENS1_IJNS2_ILi128EEENS2_ILi0EEEEEENS1_IJiiEEEEEDaRKT_RKT0_RKT1_ENKUlDpRKT_E_clIJNS_9MixedBitsILj0ELj384EEENS2_ILj0EEEEEEDaSM_,($_ZN7cutlass13device_kernelIN5flash19enable_sm80_to_sm89INS1_16FlashAttnBwdSm80INS1_25CollectiveMainloopBwdSm80ILi2ELi2EN4cute5tupleIJNS5_1CILi128EEES8_NS7_ILi64EEEEEENS_10bfloat16_tEfNS_4arch4Sm80ELb0ELb1ELb1ELb1ELb1ELb0ELb0ELb0ELi2ELi4ELi4ELi4ELb0EEENS1_24CollectiveEpilogueBwdGQAISA_fSD_Li256ELb1ELb1EEENS1_19SingleTileSchedulerILb1ELb0ELb0ELi128EEEEEEEEEvNT_6ParamsE$_ZZN4cute13to_mixed_bitsINS_5tupleIJNS_1CILi4EEENS2_ILi8EEEEEENS1_IJNS2_ILi128EEENS2_ILi0EEEEEENS1_IJiiEEEEEDaRKT_RKT0_RKT1_ENKUlRKT_RKT0_RKT1_E_clIS3_S6_iEEDaSL_SO_SR_ - $_ZN7cutlass13device_kernelIN5flash19enable_sm80_to_sm89INS1_16FlashAttnBwdSm80INS1_25CollectiveMainloopBwdSm80ILi2ELi2EN4cute5tupleIJNS5_1CILi128EEES8_NS7_ILi64EEEEEENS_10bfloat16_tEfNS_4arch4Sm80ELb0ELb1ELb1ELb1ELb1ELb0ELb0ELb0ELi2ELi4ELi4ELi4ELb0EEENS1_24CollectiveEpilogueBwdGQAISA_fSD_Li256ELb1ELb1EEENS1_19SingleTileSchedulerILb1ELb0ELb0ELi128EEEEEEEEEvNT_6ParamsE$_ZZN4cute13to_mixed_bitsINS_5tupleIJNS_1CILi4EEENS2_ILi8EEEEEENS1_IJNS2_ILi128EEENS2_ILi0EEEEEENS1_IJiiEEEEEDaRKT_RKT0_RKT1_ENKUlDpRKT_E_clIJNS_9MixedBitsILj0ELj384EEENS2_ILj0EEEEEEDaSM_)
$_ZN7cutlass13device_kernelIN5flash19enable_sm80_to_sm89INS1_16FlashAttnBwdSm80INS1_25CollectiveMainloopBwdSm80ILi2ELi2EN4cute5tupleIJNS5_1CILi128EEES8_NS7_ILi64EEEEEENS_10bfloat16_tEfNS_4arch4Sm80ELb0ELb1ELb1ELb1ELb1ELb0ELb0ELb0ELi2ELi4ELi4ELi4ELb0EEENS1_24CollectiveEpilogueBwdGQAISA_fSD_Li256ELb1ELb1EEENS1_19SingleTileSchedulerILb1ELb0ELb0ELi128EEEEEEEEEvNT_6ParamsE$_ZZN4cute13to_mixed_bitsINS_5tupleIJNS_1CILi4EEENS2_ILi8EEEEEENS1_IJNS2_ILi128EEENS2_ILi0EEEEEENS1_IJiiEEEEEDaRKT_RKT0_RKT1_ENKUlDpRKT_E_clIJNS_9MixedBitsILj0ELj384EEENS2_ILj0EEEEEEDaSM_:
[----:B------:R-:W-:Y:S01]  /*c390*/  IMAD.MOV.U32 R8, RZ, RZ, R2 ;  /* 0x000000ffff087224 */ /* 0x000fe200078e0002 */
[----:B------:R-:W-:Y:S02]  /*c3a0*/  MOV R9, 0x0 ;  /* 0x0000000000097802 */ /* 0x000fe40000000f00 */
[----:B------:R-:W-:Y:S02]  /*c3b0*/  LOP3.LUT R3, R3, 0x180, RZ, 0xc0, !PT ;  /* 0x0000018003037812 */ /* 0x000fe400078ec0ff */
[----:B------:R-:W-:Y:S05]  /*c3c0*/  RET.REL.NODEC R8 `(_ZN7cutlass13device_kernelIN5flash19enable_sm80_to_sm89INS1_16FlashAttnBwdSm80INS1_25CollectiveMainloopBwdSm80ILi2ELi2EN4cute5tupleIJNS5_1CILi128EEES8_NS7_ILi64EEEEEENS_10bfloat16_tEfNS_4arch4Sm80ELb0ELb1ELb1ELb1ELb1ELb0ELb0ELb0ELi2ELi4ELi4ELi4ELb0EEENS1_24CollectiveEpilogueBwdGQAISA_fSD_Li256ELb1ELb1EEENS1_19SingleTileSchedulerILb1ELb0ELb0ELi128EEEEEEEEEvNT_6ParamsE) ;  /* 0xffff3c3008007950 */ /* 0x000fea0003c3ffff */
        .type           $_ZN7cutlass13device_kernelIN5flash19enable_sm80_to_sm89INS1_16FlashAttnBwdSm80INS1_25CollectiveMainloopBwdSm80ILi2ELi2EN4cute5tupleIJNS5_1CILi128EEES8_NS7_ILi64EEEEEENS_10bfloat16_tEfNS_4arch4Sm80ELb0ELb1ELb1ELb1ELb1ELb0ELb0ELb0ELi2ELi4ELi4ELi4ELb0EEENS1_24CollectiveEpilogueBwdGQAISA_fSD_Li256ELb1ELb1EEENS1_19SingleTileSchedulerILb1ELb0ELb0ELi128EEEEEEEEEvNT_6ParamsE$_ZZN4cute13to_mixed_bitsINS_5tupleIJNS_1CILi4EEENS2_ILi8EEEEEENS1_IJNS2_ILi128EEENS2_ILi0EEEEEENS1_IJiiEEEEEDaRKT_RKT0_RKT1_ENKUlRKT_RKT0_RKT1_E_clIS3_S6_iEEDaSL_SO_SR_,@function
        .size           $_ZN7cutlass13device_kernelIN5flash19enable_sm80_to_sm89INS1_16FlashAttnBwdSm80INS1_25CollectiveMainloopBwdSm80ILi2ELi2EN4cute5tupleIJNS5_1CILi128EEES8_NS7_ILi64EEEEEENS_10bfloat16_tEfNS_4arch4Sm80ELb0ELb1ELb1ELb1ELb1ELb0ELb0ELb0ELi2ELi4ELi4ELi4ELb0EEENS1_24CollectiveEpilogueBwdGQAISA_fSD_Li256ELb1ELb1EEENS1_19SingleTileSchedulerILb1ELb0ELb0ELi128EEEEEEEEEvNT_6ParamsE$_ZZN4cute13to_mixed_bitsINS_5tupleIJNS_1CILi4EEENS2_ILi8EEEEEENS1_IJNS2_ILi128EEENS2_ILi0EEEEEENS1_IJiiEEEEEDaRKT_RKT0_RKT1_ENKUlRKT_RKT0_RKT1_E_clIS3_S6_iEEDaSL_SO_SR_,($_ZN7cutlass13device_kernelIN5flash19enable_sm80_to_sm89INS1_16FlashAttnBwdSm80INS1_25CollectiveMainloopBwdSm80ILi2ELi2EN4cute5tupleIJNS5_1CILi128EEES8_NS7_ILi64EEEEEENS_10bfloat16_tEfNS_4arch4Sm80ELb0ELb1ELb1ELb1ELb1ELb0ELb0ELb0ELi2ELi4ELi4ELi4ELb0EEENS1_24CollectiveEpilogueBwdGQAISA_fSD_Li256ELb1ELb1EEENS1_19SingleTileSchedulerILb1ELb0ELb0ELi128EEEEEEEEEvNT_6ParamsE$_ZZN4cute14logical_divideINS_5tupleIJNS1_IJNS_1CILi8EEENS2_ILi1EEEEEENS1_IJNS2_ILi2EEEEEEEEENS1_IJNS1_IJS4_NS2_ILi0EEEEEENS1_IJiEEEEEENS1_IJS5_NS_6LayoutIS4_S9_EEEEEEEDaRKNSD_IT_T0_EERKT1_ENKUlRKT_RKT0_E_clINSD_IS7_SB_EESE_EEDaSQ_ST_ - $_ZN7cutlass13device_kernelIN5flash19enable_sm80_to_sm89INS1_16FlashAttnBwdSm80INS1_25CollectiveMainloopBwdSm80ILi2ELi2EN4cute5tupleIJNS5_1CILi128EEES8_NS7_ILi64EEEEEENS_10bfloat16_tEfNS_4arch4Sm80ELb0ELb1ELb1ELb1ELb1ELb0ELb0ELb0ELi2ELi4ELi4ELi4ELb0EEENS1_24CollectiveEpilogueBwdGQAISA_fSD_Li256ELb1ELb1EEENS1_19SingleTileSchedulerILb1ELb0ELb0ELi128EEEEEEEEEvNT_6ParamsE$_ZZN4cute13to_mixed_bitsINS_5tupleIJNS_1CILi4EEENS2_ILi8EEEEEENS1_IJNS2_ILi128EEENS2_ILi0EEEEEENS1_IJiiEEEEEDaRKT_RKT0_RKT1_ENKUlRKT_RKT0_RKT1_E_clIS3_S6_iEEDaSL_SO_SR_)
$_ZN7cutlass13device_kernelIN5flash19enable_sm80_to_sm89INS1_16FlashAttnBwdSm80INS1_25CollectiveMainloopBwdSm80ILi2ELi2EN4cute5tupleIJNS5_1CILi128EEES8_NS7_ILi64EEEEEENS_10bfloat16_tEfNS_4arch4Sm80ELb0ELb1ELb1ELb1ELb1ELb0ELb0ELb0ELi2ELi4ELi4ELi4ELb0EEENS1_24CollectiveEpilogueBwdGQAISA_fSD_Li256ELb1ELb1EEENS1_19SingleTileSchedulerILb1ELb0ELb0ELi128EEEEEEEEEvNT_6ParamsE$_ZZN4cute13to_mixed_bitsINS_5tupleIJNS_1CILi4EEENS2_ILi8EEEEEENS1_IJNS2_ILi128EEENS2_ILi0EEEEEENS1_IJiiEEEEEDaRKT_RKT0_RKT1_ENKUlRKT_RKT0_RKT1_E_clIS3_S6_iEEDaSL_SO_SR_:
[----:B------:R-:W-:Y:S01]  /*c3d0*/  MOV R8, R2 ;  /* 0x0000000200087202 */ /* 0x000fe20000000f00 */
[----:B------:R-:W-:Y:S02]  /*c3e0*/  IMAD.MOV.U32 R9, RZ, RZ, 0x0 ;  /* 0x00000000ff097424 */ /* 0x000fe400078e00ff */
[----:B------:R-:W-:-:S05]  /*c3f0*/  IMAD.SHL.U32 R3, R3, 0x80, RZ ;  /* 0x0000008003037824 */ /* 0x000fca00078e00ff */
[----:B------:R-:W-:Y:S01]  /*c400*/  LOP3.LUT R3, R3, 0x180, RZ, 0xc0, !PT ;  /* 0x0000018003037812 */ /* 0x000fe200078ec0ff */
[----:B------:R-:W-:Y:S06]  /*c410*/  RET.REL.NODEC R8 `(_ZN7cutlass13device_kernelIN5flash19enable_sm80_to_sm89INS1_16FlashAttnBwdSm80INS1_25CollectiveMainloopBwdSm80ILi2ELi2EN4cute5tupleIJNS5_1CILi128EEES8_NS7_ILi64EEEEEENS_10bfloat16_tEfNS_4arch4Sm80ELb0ELb1ELb1ELb1ELb1ELb0ELb0ELb0ELi2ELi4ELi4ELi4ELb0EEENS1_24CollectiveEpilogueBwdGQAISA_fSD_Li256ELb1ELb1EEENS1_19SingleTileSchedulerILb1ELb0ELb0ELi128EEEEEEEEEvNT_6ParamsE) ;  /* 0xffff3be008007950 */ /* 0x000fec0003c3ffff */
        .type           $_ZN7cutlass13device_kernelIN5flash19enable_sm80_to_sm89INS1_16FlashAttnBwdSm80INS1_25CollectiveMainloopBwdSm80ILi2ELi2EN4cute5tupleIJNS5_1CILi128EEES8_NS7_ILi64EEEEEENS_10bfloat16_tEfNS_4arch4Sm80ELb0ELb1ELb1ELb1ELb1ELb0ELb0ELb0ELi2ELi4ELi4ELi4ELb0EEENS1_24CollectiveEpilogueBwdGQAISA_fSD_Li256ELb1ELb1EEENS1_19SingleTileSchedulerILb1ELb0ELb0ELi128EEEEEEEEEvNT_6ParamsE$_ZZN4cute14logical_divideINS_5tupleIJNS1_IJNS_1CILi8EEENS2_ILi1EEEEEENS1_IJNS2_ILi2EEEEEEEEENS1_IJNS1_IJS4_NS2_ILi0EEEEEENS1_IJiEEEEEENS1_IJS5_NS_6LayoutIS4_S9_EEEEEEEDaRKNSD_IT_T0_EERKT1_ENKUlRKT_RKT0_E_clINSD_IS7_SB_EESE_EEDaSQ_ST_,@function
        .size           $_ZN7cutlass13device_kernelIN5flash19enable_sm80_to_sm89INS1_16FlashAttnBwdSm80INS1_25CollectiveMainloopBwdSm80ILi2ELi2EN4cute5tupleIJNS5_1CILi128EEES8_NS7_ILi64EEEEEENS_10bfloat16_tEfNS_4arch4Sm80ELb0ELb1ELb1ELb1ELb1ELb0ELb0ELb0ELi2ELi4ELi4ELi4ELb0EEENS1_24CollectiveEpilogueBwdGQAISA_fSD_Li256ELb1ELb1EEENS1_19SingleTileSchedulerILb1ELb0ELb0ELi128EEEEEEEEEvNT_6ParamsE$_ZZN4cute14logical_divideINS_5tupleIJNS1_IJNS_1CILi8EEENS2_ILi1EEEEEENS1_IJNS2_ILi2EEEEEEEEENS1_IJNS1_IJS4_NS2_ILi0EEEEEENS1_IJiEEEEEENS1_IJS5_NS_6LayoutIS4_S9_EEEEEEEDaRKNSD_IT_T0_EERKT1_ENKUlRKT_RKT0_E_clINSD_IS7_SB_EESE_EEDaSQ_ST_,($_ZN7cutlass13device_kernelIN5flash19enable_sm80_to_sm89INS1_16FlashAttnBwdSm80INS1_25CollectiveMainloopBwdSm80ILi2ELi2EN4cute5tupleIJNS5_1CILi128EEES8_NS7_ILi64EEEEEENS_10bfloat16_tEfNS_4arch4Sm80ELb0ELb1ELb1ELb1ELb1ELb0ELb0ELb0ELi2ELi4ELi4ELi4ELb0EEENS1_24CollectiveEpilogueBwdGQAISA_fSD_Li256ELb1ELb1EEENS1_19SingleTileSchedulerILb1ELb0ELb0ELi128EEEEEEEEEvNT_6ParamsE$_ZZN4cute14transform_leafINS_15ArithmeticTupleIJiiEEENS_8identityEEEDaRKT_OT0_ENKUlRKT_E_clIiEEDaSB_ - $_ZN7cutlass13device_kernelIN5flash19enable_sm80_to_sm89INS1_16FlashAttnBwdSm80INS1_25CollectiveMainloopBwdSm80ILi2ELi2EN4cute5tupleIJNS5_1CILi128EEES8_NS7_ILi64EEEEEENS_10bfloat16_tEfNS_4arch4Sm80ELb0ELb1ELb1ELb1ELb1ELb0ELb0ELb0ELi2ELi4ELi4ELi4ELb0EEENS1_24CollectiveEpilogueBwdGQAISA_fSD_Li256ELb1ELb1EEENS1_19SingleTileSchedulerILb1ELb0ELb0ELi128EEEEEEEEEvNT_6ParamsE$_ZZN4cute14logical_divideINS_5tupleIJNS1_IJNS_1CILi8EEENS2_ILi1EEEEEENS1_IJNS2_ILi2EEEEEEEEENS1_IJNS1_IJS4_NS2_ILi0EEEEEENS1_IJiEEEEEENS1_IJS5_NS_6LayoutIS4_S9_EEEEEEEDaRKNSD_IT_T0_EERKT1_ENKUlRKT_RKT0_E_clINSD_IS7_SB_EESE_EEDaSQ_ST_)
$_ZN7cutlass13device_kernelIN5flash19enable_sm80_to_sm89INS1_16FlashAttnBwdSm80INS1_25CollectiveMainloopBwdSm80ILi2ELi2EN4cute5tupleIJNS5_1CILi128EEES8_NS7_ILi64EEEEEENS_10bfloat16_tEfNS_4arch4Sm80ELb0ELb1ELb1ELb1ELb1ELb0ELb0ELb0ELi2ELi4ELi4ELi4ELb0EEENS1_24CollectiveEpilogueBwdGQAISA_fSD_Li256ELb1ELb1EEENS1_19SingleTileSchedulerILb1ELb0ELb0ELi128EEEEEEEEEvNT_6ParamsE$_ZZN4cute14logical_divideINS_5tupleIJNS1_IJNS_1CILi8EEENS2_ILi1EEEEEENS1_IJNS2_ILi2EEEEEEEEENS1_IJNS1_IJS4_NS2_ILi0EEEEEENS1_IJiEEEEEENS1_IJS5_NS_6LayoutIS4_S9_EEEEEEEDaRKNSD_IT_T0_EERKT1_ENKUlRKT_RKT0_E_clINSD_IS7_SB_EESE_EEDaSQ_ST_:
[----:B------:R-:W-:-:S05]  /*c420*/  IADD3 R10, R2, -c[0x0][0x20], RZ ;  /* 0x80000800020a7a10 */ /* 0x000fca0007ffe0ff */
[----:B------:R1:W5:Y:S01]  /*c430*/  LDL R3, [R10] ;  /* 0x000000000a037983 */ /* 0x0003620000100800 */
[----:B------:R-:W-:Y:S02]  /*c440*/  IADD3 R12, R1, 0x1680, RZ ;  /* 0x00001680010c7810 */ /* 0x000fe40007ffe0ff */
[----:B------:R-:W-:Y:S02]  /*c450*/  MOV R6, 0xc490 ;  /* 0x0000c49000067802 */ /* 0x000fe40000000f00 */
[----:B------:R-:W-:-:S04]  /*c460*/  IADD3 R12, R12, c[0x0][0x20], RZ ;  /* 0x000008000c0c7a10 */ /* 0x000fc80007ffe0ff */
[----:B------:R-:W-:Y:S02]  /*c470*/  IADD3 R2, R12, 0x4, RZ ;  /* 0x000000040c027810 */ /* 0x000fe40007ffe0ff */
[----:B-1---5:R-:W-:Y:S05]  /*c480*/  CALL.REL.NOINC `($_ZN7cutlass13device_kernelIN5flash19enable_sm80_to_sm89INS1_16FlashAttnBwdSm80INS1_25CollectiveMainloopBwdSm80ILi2ELi2EN4cute5tupleIJNS5_1CILi128EEES8_NS7_ILi64EEEEEENS_10bfloat16_tEfNS_4arch4Sm80ELb0ELb1ELb1ELb1ELb1ELb0ELb0ELb0ELi2ELi4ELi4ELi4ELb0EEENS1_24CollectiveEpilogueBwdGQAISA_fSD_Li256ELb1ELb1EEENS1_19SingleTileSchedulerILb1ELb0ELb0ELi128EEEEEEEEEvNT_6ParamsE$_ZN4cute5tupleIJNS_1CILi2EEEiEEC2ERKS2_RKi) ;  /* 0xffffeb8000007944 */ /* 0x022fea0003c3ffff */
[----:B-1----:R1:W5:Y:S01]  /*c490*/  LDL R3, [R10] ;  /* 0x000000000a037983 */ /* 0x0023620000100800 */
[----:B------:R-:W-:Y:S02]  /*c4a0*/  MOV R2, R12 ;  /* 0x0000000c00027202 */ /* 0x000fe40000000f00 */
[----:B------:R-:W-:Y:S02]  /*c4b0*/  MOV R6, 0xc4d0 ;  /* 0x0000c4d000067802 */ /* 0x000fe40000000f00 */
[----:B-1---5:R-:W-:Y:S05]  /*c4c0*/  CALL.REL.NOINC `($_ZN7cutlass13device_kernelIN5flash19enable_sm80_to_sm89INS1_16FlashAttnBwdSm80INS1_25CollectiveMainloopBwdSm80ILi2ELi2EN4cute5tupleIJNS5_1CILi128EEES8_NS7_ILi64EEEEEENS_10bfloat16_tEfNS_4arch4Sm80ELb0ELb1ELb1ELb1ELb1ELb0ELb0ELb0ELi2ELi4ELi4ELi4ELb0EEENS1_24CollectiveEpilogueBwdGQAISA_fSD_Li256ELb1ELb1EEENS1_19SingleTileSchedulerILb1ELb0ELb0ELi128EEEEEEEEEvNT_6ParamsE$_ZN4cute5tupleIJNS_1CILi2EEEiEEC2ERKS2_RKi) ;  /* 0xffffeb4000007944 */ /* 0x022fea0003c3ffff */
[----:B-1----:R1:W5:Y:S01]  /*c4d0*/  LDL R3, [R1+0x1680] ;  /* 0x0016800001037983 */ /* 0x0023620000100800 */
[----:B------:R-:W-:-:S03]  /*c4e0*/  MOV R10, 0xc500 ;  /* 0x0000c500000a7802 */ /* 0x000fc60000000f00 */
[----:B-1---5:R-:W-:Y:S05]  /*c4f0*/  CALL.REL.NOINC `($_ZN7cutlass13device_kernelIN5flash19enable_sm80_to_sm89INS1_16FlashAttnBwdSm80INS1_25CollectiveMainloopBwdSm80ILi2ELi2EN4cute5tupleIJNS5_1CILi128EEES8_NS7_ILi64EEEEEENS_10bfloat16_tEfNS_4arch4Sm80ELb0ELb1ELb1ELb1ELb1ELb0ELb0ELb0ELi2ELi4ELi4ELi4ELb0EEENS1_24CollectiveEpilogueBwdGQAISA_fSD_Li256ELb1ELb1EEENS1_19SingleTileSchedulerILb1ELb0ELb0ELi128EEEEEEEEEvNT_6ParamsE$_ZZN4cute6detail16composition_implINS_1CILi2EEEiNS_5tupleIJNS2_ILi1EEES3_EEENS4_IJNS2_ILi0EEES5_EEEEEDaRKT_RKT0_RKT1_RKT2_ENKUlRKT_RKT0_E_clIS3_S5_EEDaSN_SQ_) ;  /* 0x0000097000007944 */ /* 0x022fea0003c00000 */
[----:B------:R-:W-:Y:S02]  /*c500*/  MOV R7, R12 ;  /* 0x0000000c00077202 */ /* 0x000fe40000000f00 */
[----:B------:R-:W-:Y:S02]  /*c510*/  MOV R6, 0xc530 ;  /* 0x0000c53000067802 */ /* 0x000fe40000000f00 */
[----:B-1---5:R-:W-:Y:S05]  /*c520*/  CALL.REL.NOINC `($_ZN7cutlass13device_kernelIN5flash19enable_sm80_to_sm89INS1_16FlashAttnBwdSm80INS1_25CollectiveMainloopBwdSm80ILi2ELi2EN4cute5tupleIJNS5_1CILi128EEES8_NS7_ILi64EEEEEENS_10bfloat16_tEfNS_4arch4Sm80ELb0ELb1ELb1ELb1ELb1ELb0ELb0ELb0ELi2ELi4ELi4ELi4ELb0EEENS1_24CollectiveEpilogueBwdGQAISA_fSD_Li256ELb1ELb1EEENS1_19SingleTileSchedulerILb1ELb0ELb0ELi128EEEEEEEEEvNT_6ParamsE$_ZN4cute3eso3ESOILb1ELb0EJNS_1CILi0EEEiEEC2ERKS3_RKi) ;  /* 0xffffb61000007944 */ /* 0x022fea0003c3ffff */
[----:B-1----:R1:W5:Y:S01]  /*c530*/  LDL R2, [R1+0x1680] ;  /* 0x0016800001027983 */ /* 0x0023620000100800 */
[----:B------:R-:W-:-:S03]  /*c540*/  MOV R6, 0xc560 ;  /* 0x0000c56000067802 */ /* 0x000fc60000000f00 */
[----:B-1---5:R-:W-:Y:S05]  /*c550*/  CALL.REL.NOINC `($_ZN7cutlass13device_kernelIN5flash19enable_sm80_to_sm89INS1_16FlashAttnBwdSm80INS1_25CollectiveMainloopBwdSm80ILi2ELi2EN4cute5tupleIJNS5_1CILi128EEES8_NS7_ILi64EEEEEENS_10bfloat16_tEfNS_4arch4Sm80ELb0ELb1ELb1ELb1ELb1ELb0ELb0ELb0ELi2ELi4ELi4ELi4ELb0EEENS1_24CollectiveEpilogueBwdGQAISA_fSD_Li256ELb1ELb1EEENS1_19SingleTileSchedulerILb1ELb0ELb0ELi128EEEEEEEEEvNT_6ParamsE$_ZN4cute5tupleIJNS0_IJNS_1CILi1EEENS1_ILi2EEEEEENS0_IJNS1_ILi0EEEiEEEEEC2ERKS4_RKS6_) ;  /* 0xffffe78000007944 */ /* 0x022fea0003c3ffff */
[----:B-1----:R1:W5:Y:S01]  /*c560*/  LDL R3, [R1+0x1680] ;  /* 0x0016800001037983 */ /* 0x0023620000100800 */
[----:B------:R-:W-:-:S04]  /*c570*/  MOV R15, 0x0 ;  /* 0x00000000000f7802 */ /* 0x000fc80000000f00 */
[----:B------:R-:W-:Y:S05]  /*c580*/  RET.REL.NODEC R14 `(_ZN7cutlass13device_kernelIN5flash19enable_sm80_to_sm89INS1_16FlashAttnBwdSm80INS1_25CollectiveMainloopBwdSm80ILi2ELi2EN4cute5tupleIJNS5_1CILi128EEES8_NS7_ILi64EEEEEENS_10bfloat16_tEfNS_4arch4Sm80ELb0ELb1ELb1ELb1ELb1ELb0ELb0ELb0ELi2ELi4ELi4ELi4ELb0EEENS1_24CollectiveEpilogueBwdGQAISA_fSD_Li256ELb1ELb1EEENS1_19SingleTileSchedulerILb1ELb0ELb0ELi128EEEEEEEEEvNT_6ParamsE) ;  /* 0xffff3a700e007950 */ /* 0x000fea0003c3ffff */
        .type           $_ZN7cutlass13device_kernelIN5flash19enable_sm80_to_sm89INS1_16FlashAttnBwdSm80INS1_25CollectiveMainloopBwdSm80ILi2ELi2EN4cute5tupleIJNS5_1CILi128EEES8_NS7_ILi64EEEEEENS_10bfloat16_tEfNS_4arch4Sm80ELb0ELb1ELb1ELb1ELb1ELb0ELb0ELb0ELi2ELi4ELi4ELi4ELb0EEENS1_24CollectiveEpilogueBwdGQAISA_fSD_Li256ELb1ELb1EEENS1_19SingleTileSchedulerILb1ELb0ELb0ELi128EEEEEEEEEvNT_6ParamsE$_ZZN4cute14transform_leafINS_15ArithmeticTupleIJiiEEENS_8identityEEEDaRKT_OT0_ENKUlRKT_E_clIiEEDaSB_,@function
        .size           $_ZN7cutlass13device_kernelIN5flash19enable_sm80_to_sm89INS1_16FlashAttnBwdSm80INS1_25CollectiveMainloopBwdSm80ILi2ELi2EN4cute5tupleIJNS5_1CILi128EEES8_NS7_ILi64EEEEEENS_10bfloat16_tEfNS_4arch4Sm80ELb0ELb1ELb1ELb1ELb1ELb0ELb0ELb0ELi2ELi4ELi4ELi4ELb0EEENS1_24CollectiveEpilogueBwdGQAISA_fSD_Li256ELb1ELb1EEENS1_19SingleTileSchedulerILb1ELb0ELb0ELi128EEEEEEEEEvNT_6ParamsE$_ZZN4cute14transform_leafINS_15ArithmeticTupleIJiiEEENS_8identityEEEDaRKT_OT0_ENKUlRKT_E_clIiEEDaSB_,($_ZN7cutlass13device_kernelIN5flash19enable_sm80_to_sm89INS1_16FlashAttnBwdSm80INS1_25CollectiveMainloopBwdSm80ILi2ELi2EN4cute5tupleIJNS5_1CILi128EEES8_NS7_ILi64EEEEEENS_10bfloat16_tEfNS_4arch4Sm80ELb0ELb1ELb1ELb1ELb1ELb0ELb0ELb0ELi2ELi4ELi4ELi4ELb0EEENS1_24CollectiveEpilogueBwdGQAISA_fSD_Li256ELb1ELb1EEENS1_19SingleTileSchedulerILb1ELb0ELb0ELi128EEEEEEEEEvNT_6ParamsE$_ZZN4cute16flatten_to_tupleINS_5tupleIJNS1_IJiiEEENS_1CILi1024EEEEEEEEDaRKT_ENKUlRKT_E_clIS2_EEDaSB_ - $_ZN7cutlass13device_kernelIN5flash19enable_sm80_to_sm89INS1_16FlashAttnBwdSm80INS1_25CollectiveMainloopBwdSm80ILi2ELi2EN4cute5tupleIJNS5_1CILi128EEES8_NS7_ILi64EEEEEENS_10bfloat16_tEfNS_4arch4Sm80ELb0ELb1ELb1ELb1ELb1ELb0ELb0ELb0ELi2ELi4ELi4ELi4ELb0EEENS1_24CollectiveEpilogueBwdGQAISA_fSD_Li256ELb1ELb1EEENS1_19SingleTileSchedulerILb1ELb0ELb0ELi128EEEEEEEEEvNT_6ParamsE$_ZZN4cute14transform_leafINS_15ArithmeticTupleIJiiEEENS_8identityEEEDaRKT_OT0_ENKUlRKT_E_clIiEEDaSB_)
$_ZN7cutlass13device_kernelIN5flash19enable_sm80_to_sm89INS1_16FlashAttnBwdSm80INS1_25CollectiveMainloopBwdSm80ILi2ELi2EN4cute5tupleIJNS5_1CILi128EEES8_NS7_ILi64EEEEEENS_10bfloat16_tEfNS_4arch4Sm80ELb0ELb1ELb1ELb1ELb1ELb0ELb0ELb0ELi2ELi4ELi4ELi4ELb0EEENS1_24CollectiveEpilogueBwdGQAISA_fSD_Li256ELb1ELb1EEENS1_19SingleTileSchedulerILb1ELb0ELb0ELi128EEEEEEEEEvNT_6ParamsE$_ZZN4cute14transform_leafINS_15ArithmeticTupleIJiiEEENS_8identityEEEDaRKT_OT0_ENKUlRKT_E_clIiEEDaSB_:
[----:B------:R-:W-:Y:S02]  /*c590*/  MOV R8, R6 ;  /* 0x0000000600087202 */ /* 0x000fe40000000f00 */
[----:B------:R-:W-:Y:S02]  /*c5a0*/  MOV R6, R2 ;  /* 0x0000000200067202 */ /* 0x000fe40000000f00 */
[----:B------:R-:W-:-:S04]  /*c5b0*/  MOV R7, 0x0 ;  /* 0x0000000000077802 */ /* 0x000fc80000000f00 */
[----:B------:R-:W-:Y:S05]  /*c5c0*/  RET.REL.NODEC R6 `(_ZN7cutlass13device_kernelIN5flash19enable_sm80_to_sm89INS1_16FlashAttnBwdSm80INS1_25CollectiveMainloopBwdSm80ILi2ELi2EN4cute5tupleIJNS5_1CILi128EEES8_NS7_ILi64EEEEEENS_10bfloat16_tEfNS_4arch4Sm80ELb0ELb1ELb1ELb1ELb1ELb0ELb0ELb0ELi2ELi4ELi4ELi4ELb0EEENS1_24CollectiveEpilogueBwdGQAISA_fSD_Li256ELb1ELb1EEENS1_19SingleTileSchedulerILb1ELb0ELb0ELi128EEEEEEEEEvNT_6ParamsE) ;  /* 0xffff3a3006007950 */ /* 0x000fea0003c3ffff */
        .type           $_ZN7cutlass13device_kernelIN5flash19enable_sm80_to_sm89INS1_16FlashAttnBwdSm80INS1_25CollectiveMainloopBwdSm80ILi2ELi2EN4cute5tupleIJNS5_1CILi128EEES8_NS7_ILi64EEEEEENS_10bfloat16_tEfNS_4arch4Sm80ELb0ELb1ELb1ELb1ELb1ELb0ELb0ELb0ELi2ELi4ELi4ELi4ELb0EEENS1_24CollectiveEpilogueBwdGQAISA_fSD_Li256ELb1ELb1EEENS1_19SingleTileSchedulerILb1ELb0ELb0ELi128EEEEEEEEEvNT_6ParamsE$_ZZN4cute16flatten_to_tupleINS_5tupleIJNS1_IJiiEEENS_1CILi1024EEEEEEEEDaRKT_ENKUlRKT_E_clIS2_EEDaSB_,@function
        .size           $_ZN7cutlass13device_kernelIN5flash19enable_sm80_to_sm89INS1_16FlashAttnBwdSm80INS1_25CollectiveMainloopBwdSm80ILi2ELi2EN4cute5tupleIJNS5_1CILi128EEES8_NS7_ILi64EEEEEENS_10bfloat16_tEfNS_4arch4Sm80ELb0ELb1ELb1ELb1ELb1ELb0ELb0ELb0ELi2ELi4ELi4ELi4ELb0EEENS1_24CollectiveEpilogueBwdGQAISA_fSD_Li256ELb1ELb1EEENS1_19SingleTileSchedulerILb1ELb0ELb0ELi128EEEEEEEEEvNT_6ParamsE$_ZZN4cute16flatten_to_tupleINS_5tupleIJNS1_IJiiEEENS_1CILi1024EEEEEEEEDaRKT_ENKUlRKT_E_clIS2_EEDaSB_,($_ZN7cutlass13device_kernelIN5flash19enable_sm80_to_sm89INS1_16FlashAttnBwdSm80INS1_25CollectiveMainloopBwdSm80ILi2ELi2EN4cute5tupleIJNS5_1CILi128EEES8_NS7_ILi64EEEEEENS_10bfloat16_tEfNS_4arch4Sm80ELb0ELb1ELb1ELb1ELb1ELb0ELb0ELb0ELi2ELi4ELi4ELi4ELb0EEENS1_24CollectiveEpilogueBwdGQAISA_fSD_Li256ELb1ELb1EEENS1_19SingleTileSchedulerILb1ELb0ELb0ELi128EEEEEEEEEvNT_6ParamsE$_ZZN4cute16flatten_to_tupleINS_5tupleIJNS1_IJiiEEENS_1CILi8192EEEEEEEEDaRKT_ENKUlRKT_E_clIS2_EEDaSB_ - $_ZN7cutlass13device_kernelIN5flash19enable_sm80_to_sm89INS1_16FlashAttnBwdSm80INS1_25CollectiveMainloopBwdSm80ILi2ELi2EN4cute5tupleIJNS5_1CILi128EEES8_NS7_ILi64EEEEEENS_10bfloat16_tEfNS_4arch4Sm80ELb0ELb1ELb1ELb1ELb1ELb0ELb0ELb0ELi2ELi4ELi4ELi4ELb0EEENS1_24CollectiveEpilogueBwdGQAISA_fSD_Li256ELb1ELb1EEENS1_19SingleTileSchedulerILb1ELb0ELb0ELi128EEEEEEEEEvNT_6ParamsE$_ZZN4cute16flatten_to_tupleINS_5tupleIJNS1_IJiiEEENS_1CILi1024EEEEEEEEDaRKT_ENKUlRKT_E_clIS2_EEDaSB_)
$_ZN7cutlass13device_kernelIN5flash19enable_sm80_to_sm89INS1_16FlashAttnBwdSm80INS1_25CollectiveMainloopBwdSm80ILi2ELi2EN4cute5tupleIJNS5_1CILi128EEES8_NS7_ILi64EEEEEENS_10bfloat16_tEfNS_4arch4Sm80ELb0ELb1ELb1ELb1ELb1ELb0ELb0ELb0ELi2ELi4ELi4ELi4ELb0EEENS1_24CollectiveEpilogueBwdGQAISA_fSD_Li256ELb1ELb1EEENS1_19SingleTileSchedulerILb1ELb0ELb0ELi128EEEEEEEEEvNT_6ParamsE$_ZZN4cute16flatten_to_tupleINS_5tupleIJNS1_IJiiEEENS_1CILi1024EEEEEEEEDaRKT_ENKUlRKT_E_clIS2_EEDaSB_:
[----:B------:R-:W-:-:S04]  /*c5d0*/  MOV R5, 0x0 ;  /* 0x0000000000057802 */ /* 0x000fc80000000f00 */
[----:B------:R-:W-:Y:S05]  /*c5e0*/  RET.REL.NODEC R4 `(_ZN7cutlass13device_kernelIN5flash19enable_sm80_to_sm89INS1_16FlashAttnBwdSm80INS1_25CollectiveMainloopBwdSm80ILi2ELi2EN4cute5tupleIJNS5_1CILi128EEES8_NS7_ILi64EEEEEENS_10bfloat16_tEfNS_4arch4Sm80ELb0ELb1ELb1ELb1ELb1ELb0ELb0ELb0ELi2ELi4ELi4ELi4ELb0EEENS1_24CollectiveEpilogueBwdGQAISA_fSD_Li256ELb1ELb1EEENS1_19SingleTileSchedulerILb1ELb0ELb0ELi128EEEEEEEEEvNT_6ParamsE) ;  /* 0xffff3a1004007950 */ /* 0x000fea0003c3ffff */
        .type           $_ZN7cutlass13device_kernelIN5flash19enable_sm80_to_sm89INS1_16FlashAttnBwdSm80INS1_25CollectiveMainloopBwdSm80ILi2ELi2EN4cute5tupleIJNS5_1CILi128EEES8_NS7_ILi64EEEEEENS_10bfloat16_tEfNS_4arch4Sm80ELb0ELb1ELb1ELb1ELb1ELb0ELb0ELb0ELi2ELi4ELi4ELi4ELb0EEENS1_24CollectiveEpilogueBwdGQAISA_fSD_Li256ELb1ELb1EEENS1_19SingleTileSchedulerILb1ELb0ELb0ELi128EEEEEEEEEvNT_6ParamsE$_ZZN4cute16flatten_to_tupleINS_5tupleIJNS1_IJiiEEENS_1CILi8192EEEEEEEEDaRKT_ENKUlRKT_E_clIS2_EEDaSB_,@function
        .size           $_ZN7cutlass13device_kernelIN5flash19enable_sm80_to_sm89INS1_16FlashAttnBwdSm80INS1_25CollectiveMainloopBwdSm80ILi2ELi2EN4cute5tupleIJNS5_1CILi128EEES8_NS7_ILi64EEEEEENS_10bfloat16_tEfNS_4arch4Sm80ELb0ELb1ELb1ELb1ELb1ELb0ELb0ELb0ELi2ELi4ELi4ELi4ELb0EEENS1_24CollectiveEpilogueBwdGQAISA_fSD_Li256ELb1ELb1EEENS1_19SingleTileSchedulerILb1ELb0ELb0ELi128EEEEEEEEEvNT_6ParamsE$_ZZN4cute16flatten_to_tupleINS_5tupleIJNS1_IJiiEEENS_1CILi8192EEEEEEEEDaRKT_ENKUlRKT_E_clIS2_EEDaSB_,($_ZN7cutlass13device_kernelIN5flash19enable_sm80_to_sm89INS1_16FlashAttnBwdSm80INS1_25CollectiveMainloopBwdSm80ILi2ELi2EN4cute5tupleIJNS5_1CILi128EEES8_NS7_ILi64EEEEEENS_10bfloat16_tEfNS_4arch4Sm80ELb0ELb1ELb1ELb1ELb1ELb0ELb0ELb0ELi2ELi4ELi4ELi4ELb0EEENS1_24CollectiveEpilogueBwdGQAISA_fSD_Li256ELb1ELb1EEENS1_19SingleTileSchedulerILb1ELb0ELb0ELi128EEEEEEEEEvNT_6ParamsE$_ZZN4cute16flatten_to_tupleINS_5tupleIJNS_1CILi0EEENS1_IJNS2_ILi1EEENS2_ILi512EEEiEEEEEEEEDaRKT_ENKUlRKT_E_clIS6_EEDaSD_ - $_ZN7cutlass13device_kernelIN5flash19enable_sm80_to_sm89INS1_16FlashAttnBwdSm80INS1_25CollectiveMainloopBwdSm80ILi2ELi2EN4cute5tupleIJNS5_1CILi128EEES8_NS7_ILi64EEEEEENS_10bfloat16_tEfNS_4arch4Sm80ELb0ELb1ELb1ELb1ELb1ELb0ELb0ELb0ELi2ELi4ELi4ELi4ELb0EEENS1_24CollectiveEpilogueBwdGQAISA_fSD_Li256ELb1ELb1EEENS1_19SingleTileSchedulerILb1ELb0ELb0ELi128EEEEEEEEEvNT_6ParamsE$_ZZN4cute16flatten_to_tupleINS_5tupleIJNS1_IJiiEEENS_1CILi8192EEEEEEEEDaRKT_ENKUlRKT_E_clIS2_EEDaSB_)
$_ZN7cutlass13device_kernelIN5flash19enable_sm80_to_sm89INS1_16FlashAttnBwdSm80INS1_25CollectiveMainloopBwdSm80ILi2ELi2EN4cute5tupleIJNS5_1CILi128EEES8_NS7_ILi64EEEEEENS_10bfloat16_tEfNS_4arch4Sm80ELb0ELb1ELb1ELb1ELb1ELb0ELb0ELb0ELi2ELi4ELi4ELi4ELb0EEENS1_24CollectiveEpilogueBwdGQAISA_fSD_Li256ELb1ELb1EEENS1_19SingleTileSchedulerILb1ELb0ELb0ELi128EEEEEEEEEvNT_6ParamsE$_ZZN4cute16flatten_to_tupleINS_5tupleIJNS1_IJiiEEENS_1CILi8192EEEEEEEEDaRKT_ENKUlRKT_E_clIS2_EEDaSB_:
[----:B------:R-:W-:-:S04]  /*c5f0*/  MOV R7, 0x0 ;  /* 0x0000000000077802 */ /* 0x000fc80000000f00 */
[----:B------:R-:W-:Y:S05]  /*c600*/  RET.REL.NODEC R6 `(_ZN7cutlass13device_kernelIN5flash19enable_sm80_to_sm89INS1_16FlashAttnBwdSm80INS1_25CollectiveMainloopBwdSm80ILi2ELi2EN4cute5tupleIJNS5_1CILi128EEES8_NS7_ILi64EEEEEENS_10bfloat16_tEfNS_4arch4Sm80ELb0ELb1ELb1ELb1ELb1ELb0ELb0ELb0ELi2ELi4ELi4ELi4ELb0EEENS1_24CollectiveEpilogueBwdGQAISA_fSD_Li256ELb1ELb1EEENS1_19SingleTileSchedulerILb1ELb0ELb0ELi128EEEEEEEEEvNT_6ParamsE) ;  /* 0xffff39f006007950 */ /* 0x000fea0003c3ffff */
        .type           $_ZN7cutlass13device_kernelIN5flash19enable_sm80_to_sm89INS1_16FlashAttnBwdSm80INS1_25CollectiveMainloopBwdSm80ILi2ELi2EN4cute5tupleIJNS5_1CILi128EEES8_NS7_ILi64EEEEEENS_10bfloat16_tEfNS_4arch4Sm80ELb0ELb1ELb1ELb1ELb1ELb0ELb0ELb0ELi2ELi4ELi4ELi4ELb0EEENS1_24CollectiveEpilogueBwdGQAISA_fSD_Li256ELb1ELb1EEENS1_19SingleTileSchedulerILb1ELb0ELb0ELi128EEEEEEEEEvNT_6ParamsE$_ZZN4cute16flatten_to_tupleINS_5tupleIJNS_1CILi0EEENS1_IJNS2_ILi1EEENS2_ILi512EEEiEEEEEEEEDaRKT_ENKUlRKT_E_clIS6_EEDaSD_,@function
        .size           $_ZN7cutlass13device_kernelIN5flash19enable_sm80_to_sm89INS1_16FlashAttnBwdSm80INS1_25CollectiveMainloopBwdSm80ILi2ELi2EN4cute5tupleIJNS5_1CILi128EEES8_NS7_ILi64EEEEEENS_10bfloat16_tEfNS_4arch4Sm80ELb0ELb1ELb1ELb1ELb1ELb0ELb0ELb0ELi2ELi4ELi4ELi4ELb0EEENS1_24CollectiveEpilogueBwdGQAISA_fSD_Li256ELb1ELb1EEENS1_19SingleTileSchedulerILb1ELb0ELb0ELi128EEEEEEEEEvNT_6ParamsE$_ZZN4cute16flatten_to_tupleINS_5tupleIJNS_1CILi0EEENS1_IJNS2_ILi1EEENS2_ILi512EEEiEEEEEEEEDaRKT_ENKUlRKT_E_clIS6_EEDaSD_,($_ZN7cutlass13device_kernelIN5flash19enable_sm80_to_sm89INS1_16FlashAttnBwdSm80INS1_25CollectiveMainloopBwdSm80ILi2ELi2EN4cute5tupleIJNS5_1CILi128EEES8_NS7_ILi64EEEEEENS_10bfloat16_tEfNS_4arch4Sm80ELb0ELb1ELb1ELb1ELb1ELb0ELb0ELb0ELi2ELi4ELi4ELi4ELb0EEENS1_24CollectiveEpilogueBwdGQAISA_fSD_Li256ELb1ELb1EEENS1_19SingleTileSchedulerILb1ELb0ELb0ELi128EEEEEEEEEvNT_6ParamsE$_ZZN4cute16flatten_to_tupleINS_5tupleIJNS_1CILi1024EEENS1_IJiiEEEEEEEEDaRKT_ENKUlRKT_E_clIS4_EEDaSB_ - $_ZN7cutlass13device_kernelIN5flash19enable_sm80_to_sm89INS1_16FlashAttnBwdSm80INS1_25CollectiveMainloopBwdSm80ILi2ELi2EN4cute5tupleIJNS5_1CILi128EEES8_NS7_ILi64EEEEEENS_10bfloat16_tEfNS_4arch4Sm80ELb0ELb1ELb1ELb1ELb1ELb0ELb0ELb0ELi2ELi4ELi4ELi4ELb0EEENS1_24CollectiveEpilogueBwdGQAISA_fSD_Li256ELb1ELb1EEENS1_19SingleTileSchedulerILb1ELb0ELb0ELi128EEEEEEEEEvNT_6ParamsE$_ZZN4cute16flatten_to_tupleINS_5tupleIJNS_1CILi0EEENS1_IJNS2_ILi1EEENS2_ILi512EEEiEEEEEEEEDaRKT_ENKUlRKT_E_clIS6_EEDaSD_)
$_ZN7cutlass13device_kernelIN5flash19enable_sm80_to_sm89INS1_16FlashAttnBwdSm80INS1_25CollectiveMainloopBwdSm80ILi2ELi2EN4cute5tupleIJNS5_1CILi128EEES8_NS7_ILi64EEEEEENS_10bfloat16_tEfNS_4arch4Sm80ELb0ELb1ELb1ELb1ELb1ELb0ELb0ELb0ELi2ELi4ELi4ELi4ELb0EEENS1_24CollectiveEpilogueBwdGQAISA_fSD_Li256ELb1ELb1EEENS1_19SingleTileSchedulerILb1ELb0ELb0ELi128EEEEEEEEEvNT_6ParamsE$_ZZN4cute16flatten_to_tupleINS_5tupleIJNS_1CILi0EEENS1_IJNS2_ILi1EEENS2_ILi512EEEiEEEEEEEEDaRKT_ENKUlRKT_E_clIS6_EEDaSD_:
[----:B------:R-:W-:Y:S02]  /*c610*/  MOV R8, R2 ;  /* 0x0000000200087202 */ /* 0x000fe40000000f00 */
[----:B------:R-:W-:-:S04]  /*c620*/  MOV R9, 0x0 ;  /* 0x0000000000097802 */ /* 0x000fc80000000f00 */
[----:B------:R-:W-:Y:S05]  /*c630*/  RET.REL.NODEC R8 `(_ZN7cutlass13device_kernelIN5flash19enable_sm80_to_sm89INS1_16FlashAttnBwdSm80INS1_25CollectiveMainloopBwdSm80ILi2ELi2EN4cute5tupleIJNS5_1CILi128EEES8_NS7_ILi64EEEEEENS_10bfloat16_tEfNS_4arch4Sm80ELb0ELb1ELb1ELb1ELb1ELb0ELb0ELb0ELi2ELi4ELi4ELi4ELb0EEENS1_24CollectiveEpilogueBwdGQAISA_fSD_Li256ELb1ELb1EEENS1_19SingleTileSchedulerILb1ELb0ELb0ELi128EEEEEEEEEvNT_6ParamsE) ;  /* 0xffff39c008007950 */ /* 0x000fea0003c3ffff */
        .type           $_ZN7cutlass13device_kernelIN5flash19enable_sm80_to_sm89INS1_16FlashAttnBwdSm80INS1_25CollectiveMainloopBwdSm80ILi2ELi2EN4cute5tupleIJNS5_1CILi128EEES8_NS7_ILi64EEEEEENS_10bfloat16_tEfNS_4arch4Sm80ELb0ELb1ELb1ELb1ELb1ELb0ELb0ELb0ELi2ELi4ELi4ELi4ELb0EEENS1_24CollectiveEpilogueBwdGQAISA_fSD_Li256ELb1ELb1EEENS1_19SingleTileSchedulerILb1ELb0ELb0ELi128EEEEEEEEEvNT_6ParamsE$_ZZN4cute16flatten_to_tupleINS_5tupleIJNS_1CILi1024EEENS1_IJiiEEEEEEEEDaRKT_ENKUlRKT_E_clIS4_EEDaSB_,@function
        .size           $_ZN7cutlass13device_kernelIN5flash19enable_sm80_to_sm89INS1_16FlashAttnBwdSm80INS1_25CollectiveMainloopBwdSm80ILi2ELi2EN4cute5tupleIJNS5_1CILi128EEES8_NS7_ILi64EEEEEENS_10bfloat16_tEfNS_4arch4Sm80ELb0ELb1ELb1ELb1ELb1ELb0ELb0ELb0ELi2ELi4ELi4ELi4ELb0EEENS1_24CollectiveEpilogueBwdGQAISA_fSD_Li256ELb1ELb1EEENS1_19SingleTileSchedulerILb1ELb0ELb0ELi128EEEEEEEEEvNT_6ParamsE$_ZZN4cute16flatten_to_tupleINS_5tupleIJNS_1CILi1024EEENS1_IJiiEEEEEEEEDaRKT_ENKUlRKT_E_clIS4_EEDaSB_,($_ZN7cutlass13device_kernelIN5flash19enable_sm80_to_sm89INS1_16FlashAttnBwdSm80INS1_25CollectiveMainloopBwdSm80ILi2ELi2EN4cute5tupleIJNS5_1CILi128EEES8_NS7_ILi64EEEEEENS_10bfloat16_tEfNS_4arch4Sm80ELb0ELb1ELb1ELb1ELb1ELb0ELb0ELb0ELi2ELi4ELi4ELi4ELb0EEENS1_24CollectiveEpilogueBwdGQAISA_fSD_Li256ELb1ELb1EEENS1_19SingleTileSchedulerILb1ELb0ELb0ELi128EEEEEEEEEvNT_6ParamsE$_ZZN4cute16flatten_to_tupleINS_5tupleIJNS_1CILi4096EEENS1_IJNS1_IJiiEEENS2_ILi8192EEEEEEEEEEEDaRKT_ENKUlRKT_E_clIS6_EEDaSD_ - $_ZN7cutlass13device_kernelIN5flash19enable_sm80_to_sm89INS1_16FlashAttnBwdSm80INS1_25CollectiveMainloopBwdSm80ILi2ELi2EN4cute5tupleIJNS5_1CILi128EEES8_NS7_ILi64EEEEEENS_10bfloat16_tEfNS_4arch4Sm80ELb0ELb1ELb1ELb1ELb1ELb0ELb0ELb0ELi2ELi4ELi4ELi4ELb0EEENS1_24CollectiveEpilogueBwdGQAISA_fSD_Li256ELb1ELb1EEENS1_19SingleTileSchedulerILb1ELb0ELb0ELi128EEEEEEEEEvNT_6ParamsE$_ZZN4cute16flatten_to_tupleINS_5tupleIJNS_1CILi1024EEENS1_IJiiEEEEEEEEDaRKT_ENKUlRKT_E_clIS4_EEDaSB_)
$_ZN7cutlass13device_kernelIN5flash19enable_sm80_to_sm89INS1_16FlashAttnBwdSm80INS1_25CollectiveMainloopBwdSm80ILi2ELi2EN4cute5tupleIJNS5_1CILi128EEES8_NS7_ILi64EEEEEENS_10bfloat16_tEfNS_4arch4Sm80ELb0ELb1ELb1ELb1ELb1ELb0ELb0ELb0ELi2ELi4ELi4ELi4ELb0EEENS1_24CollectiveEpilogueBwdGQAISA_fSD_Li256ELb1ELb1EEENS1_19SingleTileSchedulerILb1ELb0ELb0ELi128EEEEEEEEEvNT_6ParamsE$_ZZN4cute16flatten_to_tupleINS_5tupleIJNS_1CILi1024EEENS1_IJiiEEEEEEEEDaRKT_ENKUlRKT_E_clIS4_EEDaSB_:
[----:B------:R-:W-:-:S04]  /*c640*/  MOV R5, 0x0 ;  /* 0x0000000000057802 */ /* 0x000fc80000000f00 */
[----:B------:R-:W-:Y:S05]  /*c650*/  RET.REL.NODEC R4 `(_ZN7cutlass13device_kernelIN5flash19enable_sm80_to_sm89INS1_16FlashAttnBwdSm80INS1_25CollectiveMainloopBwdSm80ILi2ELi2EN4cute5tupleIJNS5_1CILi128EEES8_NS7_ILi64EEEEEENS_10bfloat16_tEfNS_4arch4Sm80ELb0ELb1ELb1ELb1ELb1ELb0ELb0ELb0ELi2ELi4ELi4ELi4ELb0EEENS1_24CollectiveEpilogueBwdGQAISA_fSD_Li256ELb1ELb1EEENS1_19SingleTileSchedulerILb1ELb0ELb0ELi128EEEEEEEEEvNT_6ParamsE) ;  /* 0xffff39a004007950 */ /* 0x000fea0003c3ffff */
        .type           $_ZN7cutlass13device_kernelIN5flash19enable_sm80_to_sm89INS1_16FlashAttnBwdSm80INS1_25CollectiveMainloopBwdSm80ILi2ELi2EN4cute5tupleIJNS5_1CILi128EEES8_NS7_ILi64EEEEEENS_10bfloat16_tEfNS_4arch4Sm80ELb0ELb1ELb1ELb1ELb1ELb0ELb0ELb0ELi2ELi4ELi4ELi4ELb0EEENS1_24CollectiveEpilogueBwdGQAISA_fSD_Li256ELb1ELb1EEENS1_19SingleTileSchedulerILb1ELb0ELb0ELi128EEEEEEEEEvNT_6ParamsE$_ZZN4cute16flatten_to_tupleINS_5tupleIJNS_1CILi4096EEENS1_IJNS1_IJiiEEENS2_ILi8192EEEEEEEEEEEDaRKT_ENKUlRKT_E_clIS6_EEDaSD_,@function
        .size           $_ZN7cutlass13device_kernelIN5flash19enable_sm80_to_sm89INS1_16FlashAttnBwdSm80INS1_25CollectiveMainloopBwdSm80ILi2ELi2EN4cute5tupleIJNS5_1CILi128EEES8_NS7_ILi64EEEEEENS_10bfloat16_tEfNS_4arch4Sm80ELb0ELb1ELb1ELb1ELb1ELb0ELb0ELb0ELi2ELi4ELi4ELi4ELb0EEENS1_24CollectiveEpilogueBwdGQAISA_fSD_Li256ELb1ELb1EEENS1_19SingleTileSchedulerILb1ELb0ELb0ELi128EEEEEEEEEvNT_6ParamsE$_ZZN4cute16flatten_to_tupleINS_5tupleIJNS_1CILi4096EEENS1_IJNS1_IJiiEEENS2_ILi8192EEEEEEEEEEEDaRKT_ENKUlRKT_E_clIS6_EEDaSD_,($_ZN7cutlass13device_kernelIN5flash19enable_sm80_to_sm89INS1_16FlashAttnBwdSm80INS1_25CollectiveMainloopBwdSm80ILi2ELi2EN4cute5tupleIJNS5_1CILi128EEES8_NS7_ILi64EEEEEENS_10bfloat16_tEfNS_4arch4Sm80ELb0ELb1ELb1ELb1ELb1ELb0ELb0ELb0ELi2ELi4ELi4ELi4ELb0EEENS1_24CollectiveEpilogueBwdGQAISA_fSD_Li256ELb1ELb1EEENS1_19SingleTileSchedulerILb1ELb0ELb0ELi128EEEEEEEEEvNT_6ParamsE$_ZZN4cute16flatten_to_tupleINS_5tupleIJNS_1CILi4096EEENS1_IJiiEEEEEEEEDaRKT_ENKUlRKT_E_clIS4_EEDaSB_ - $_ZN7cutlass13device_kernelIN5flash19enable_sm80_to_sm89INS1_16FlashAttnBwdSm80INS1_25CollectiveMainloopBwdSm80ILi2ELi2EN4cute5tupleIJNS5_1CILi128EEES8_NS7_ILi64EEEEEENS_10bfloat16_tEfNS_4arch4Sm80ELb0ELb1ELb1ELb1ELb1ELb0ELb0ELb0ELi2ELi4ELi4ELi4ELb0EEENS1_24CollectiveEpilogueBwdGQAISA_fSD_Li256ELb1ELb1EEENS1_19SingleTileSchedulerILb1ELb0ELb0ELi128EEEEEEEEEvNT_6ParamsE$_ZZN4cute16flatten_to_tupleINS_5tupleIJNS_1CILi4096EEENS1_IJNS1_IJiiEEENS2_ILi8192EEEEEEEEEEEDaRKT_ENKUlRKT_E_clIS6_EEDaSD_)
$_ZN7cutlass13device_kernelIN5flash19enable_sm80_to_sm89INS1_16FlashAttnBwdSm80INS1_25CollectiveMainloopBwdSm80ILi2ELi2EN4cute5tupleIJNS5_1CILi128EEES8_NS7_ILi64EEEEEENS_10bfloat16_tEfNS_4arch4Sm80ELb0ELb1ELb1ELb1ELb1ELb0ELb0ELb0ELi2ELi4ELi4ELi4ELb0EEENS1_24CollectiveEpilogueBwdGQAISA_fSD_Li256ELb1ELb1EEENS1_19SingleTileSchedulerILb1ELb0ELb0ELi128EEEEEEEEEvNT_6ParamsE$_ZZN4cute16flatten_to_tupleINS_5tupleIJNS_1CILi4096EEENS1_IJNS1_IJiiEEENS2_ILi8192EEEEEEEEEEEDaRKT_ENKUlRKT_E_clIS6_EEDaSD_:
[----:B------:R-:W-:-:S05]  /*c660*/  IADD3 R7, R70, -c[0x0][0x20], RZ ;  /* 0x8000080046077a10 */ /* 0x000fca0007ffe0ff */
[----:B------:R1:W5:Y:S04]  /*c670*/  LDL R2, [R7] ;  /* 0x0000000007027983 */ /* 0x0003680000100800 */
[----:B------:R1:W5:Y:S01]  /*c680*/  LDL R3, [R7+0x4] ;  /* 0x0000040007037983 */ /* 0x0003620000100800 */
[----:B------:R-:W-:Y:S02]  /*c690*/  IADD3 R5, R1, 0x1680, RZ ;  /* 0x0000168001057810 */ /* 0x000fe40007ffe0ff */
[----:B------:R-:W-:Y:S02]  /*c6a0*/  MOV R6, 0xc6d0 ;  /* 0x0000c6d000067802 */ /* 0x000fe40000000f00 */
[----:B------:R-:W-:Y:S02]  /*c6b0*/  IADD3 R5, R5, c[0x0][0x20], RZ ;  /* 0x0000080005057a10 */ /* 0x000fe40007ffe0ff */
[----:B-1---5:R-:W-:Y:S05]  /*c6c0*/  CALL.REL.NOINC `($_ZN7cutlass13device_kernelIN5flash19enable_sm80_to_sm89INS1_16FlashAttnBwdSm80INS1_25CollectiveMainloopBwdSm80ILi2ELi2EN4cute5tupleIJNS5_1CILi128EEES8_NS7_ILi64EEEEEENS_10bfloat16_tEfNS_4arch4Sm80ELb0ELb1ELb1ELb1ELb1ELb0ELb0ELb0ELi2ELi4ELi4ELi4ELb0EEENS1_24CollectiveEpilogueBwdGQAISA_fSD_Li256ELb1ELb1EEENS1_19SingleTileSchedulerILb1ELb0ELb0ELi128EEEEEEEEEvNT_6ParamsE$_ZZN4cute16flatten_to_tupleINS_5tupleIJNS1_IJiiEEENS_1CILi8192EEEEEEEEDaRKT_ENKUlRKT_E_clIS2_EEDaSB_) ;  /* 0xffffff2000007944 */ /* 0x022fea0003c3ffff */
[----:B------:R1:W-:Y:S01]  /*c6d0*/  STL.64 [R1+0x1680], R2 ;  /* 0x0016800201007387 */ /* 0x0003e20000100a00 */
[----:B------:R-:W-:-:S03]  /*c6e0*/  MOV R6, 0xc700 ;  /* 0x0000c70000067802 */ /* 0x000fc60000000f00 */
[----:B-1----:R-:W-:Y:S05]  /*c6f0*/  CALL.REL.NOINC `($_ZN7cutlass13device_kernelIN5flash19enable_sm80_to_sm89INS1_16FlashAttnBwdSm80INS1_25CollectiveMainloopBwdSm80ILi2ELi2EN4cute5tupleIJNS5_1CILi128EEES8_NS7_ILi64EEEEEENS_10bfloat16_tEfNS_4arch4Sm80ELb0ELb1ELb1ELb1ELb1ELb0ELb0ELb0ELi2ELi4ELi4ELi4ELb0EEENS1_24CollectiveEpilogueBwdGQAISA_fSD_Li256ELb1ELb1EEENS1_19SingleTileSchedulerILb1ELb0ELb0ELi128EEEEEEEEEvNT_6ParamsE$_ZZN4cute12filter_tupleINS_5tupleIJNS1_IJiiEEENS_1CILi8192EEEEEEZNS_16flatten_to_tupleIS5_EEDaRKT_EUlRKT_E_EEDaS9_OT0_ENKUlDpSC_E_clIJS2_NS1_IJS4_EEEEEEDaSG_) ;  /* 0xfffff08000007944 */ /* 0x002fea0003c3ffff */
[----:B------:R-:W-:-:S04]  /*c700*/  MOV R5, 0x0 ;  /* 0x0000000000057802 */ /* 0x000fc80000000f00 */
[----:B------:R-:W-:Y:S05]  /*c710*/  RET.REL.NODEC R4 `(_ZN7cutlass13device_kernelIN5flash19enable_sm80_to_sm89INS1_16FlashAttnBwdSm80INS1_25CollectiveMainloopBwdSm80ILi2ELi2EN4cute5tupleIJNS5_1CILi128EEES8_NS7_ILi64EEEEEENS_10bfloat16_tEfNS_4arch4Sm80ELb0ELb1ELb1ELb1ELb1ELb0ELb0ELb0ELi2ELi4ELi4ELi4ELb0EEENS1_24CollectiveEpilogueBwdGQAISA_fSD_Li256ELb1ELb1EEENS1_19SingleTileSchedulerILb1ELb0ELb0ELi128EEEEEEEEEvNT_6ParamsE) ;  /* 0xffff38e004007950 */ /* 0x000fea0003c3ffff */
        .type           $_ZN7cutlass13device_kernelIN5flash19enable_sm80_to_sm89INS1_16FlashAttnBwdSm80INS1_25CollectiveMainloopBwdSm80ILi2ELi2EN4cute5tupleIJNS5_1CILi128EEES8_NS7_ILi64EEEEEENS_10bfloat16_tEfNS_4arch4Sm80ELb0ELb1ELb1ELb1ELb1ELb0ELb0ELb0ELi2ELi4ELi4ELi4ELb0EEENS1_24CollectiveEpilogueBwdGQAISA_fSD_Li256ELb1ELb1EEENS1_19SingleTileSchedulerILb1ELb0ELb0ELi128EEEEEEEEEvNT_6ParamsE$_ZZN4cute16flatten_to_tupleINS_5tupleIJNS_1CILi4096EEENS1_IJiiEEEEEEEEDaRKT_ENKUlRKT_E_clIS4_EEDaSB_,@function
        .size           $_ZN7cutlass13device_kernelIN5flash19enable_sm80_to_sm89INS1_16FlashAttnBwdSm80INS1_25CollectiveMainloopBwdSm80ILi2ELi2EN4cute5tupleIJNS5_1CILi128EEES8_NS7_ILi64EEEEEENS_10bfloat16_tEfNS_4arch4Sm80ELb0ELb1ELb1ELb1ELb1ELb0ELb0ELb0ELi2ELi4ELi4ELi4ELb0EEENS1_24CollectiveEpilogueBwdGQAISA_fSD_Li256ELb1ELb1EEENS1_19SingleTileSchedulerILb1ELb0ELb0ELi128EEEEEEEEEvNT_6ParamsE$_ZZN4cute16flatten_to_tupleINS_5tupleIJNS_1CILi4096EEENS1_IJiiEEEEEEEEDaRKT_ENKUlRKT_E_clIS4_EEDaSB_,($_ZN7cutlass13device_kernelIN5flash19enable_sm80_to_sm89INS1_16FlashAttnBwdSm80INS1_25CollectiveMainloopBwdSm80ILi2ELi2EN4cute5tupleIJNS5_1CILi128EEES8_NS7_ILi64EEEEEENS_10bfloat16_tEfNS_4arch4Sm80ELb0ELb1ELb1ELb1ELb1ELb0ELb0ELb0ELi2ELi4ELi4ELi4ELb0EEENS1_24CollectiveEpilogueBwdGQAISA_fSD_Li256ELb1ELb1EEENS1_19SingleTileSchedulerILb1ELb0ELb0ELi128EEEEEEEEEvNT_6ParamsE$_ZZN4cute19as_arithmetic_tupleINS_15ArithmeticTupleIJiiEEEEEDaRKT_ENKUlDpRKT_E_clIJiiEEEDaS9_ - $_ZN7cutlass13device_kernelIN5flash19enable_sm80_to_sm89INS1_16FlashAttnBwdSm80INS1_25CollectiveMainloopBwdSm80ILi2ELi2EN4cute5tupleIJNS5_1CILi128EEES8_NS7_ILi64EEEEEENS_10bfloat16_tEfNS_4arch4Sm80ELb0ELb1ELb1ELb1ELb1ELb0ELb0ELb0ELi2ELi4ELi4ELi4ELb0EEENS1_24CollectiveEpilogueBwdGQAISA_fSD_Li256ELb1ELb1EEENS1_19SingleTileSchedulerILb1ELb0ELb0ELi128EEEEEEEEEvNT_6ParamsE$_ZZN4cute16flatten_to_tupleINS_5tupleIJNS_1CILi4096EEENS1_IJiiEEEEEEEEDaRKT_ENKUlRKT_E_clIS4_EEDaSB_)
$_ZN7cutlass13device_kernelIN5flash19enable_sm80_to_sm89INS1_16FlashAttnBwdSm80INS1_25CollectiveMainloopBwdSm80ILi2ELi2EN4cute5tupleIJNS5_1CILi128EEES8_NS7_ILi64EEEEEENS_10bfloat16_tEfNS_4arch4Sm80ELb0ELb1ELb1ELb1ELb1ELb0ELb0ELb0ELi2ELi4ELi4ELi4ELb0EEENS1_24CollectiveEpilogueBwdGQAISA_fSD_Li256ELb1ELb1EEENS1_19SingleTileSchedulerILb1ELb0ELb0ELi128EEEEEEEEEvNT_6ParamsE$_ZZN4cute16flatten_to_tupleINS_5tupleIJNS_1CILi4096EEENS1_IJiiEEEEEEEEDaRKT_ENKUlRKT_E_clIS4_EEDaSB_:
[----:B------:R-:W-:-:S04]  /*c720*/  MOV R5, 0x0 ;  /* 0x0000000000057802 */ /* 0x000fc80000000f00 */
[----:B------:R-:W-:Y:S05]  /*c730*/  RET.REL.NODEC R4 `(_ZN7cutlass13device_kernelIN5flash19enable_sm80_to_sm89INS1_16FlashAttnBwdSm80INS1_25CollectiveMainloopBwdSm80ILi2ELi2EN4cute5tupleIJNS5_1CILi128EEES8_NS7_ILi64EEEEEENS_10bfloat16_tEfNS_4arch4Sm80ELb0ELb1ELb1ELb1ELb1ELb0ELb0ELb0ELi2ELi4ELi4ELi4ELb0EEENS1_24CollectiveEpilogueBwdGQAISA_fSD_Li256ELb1ELb1EEENS1_19SingleTileSchedulerILb1ELb0ELb0ELi128EEEEEEEEEvNT_6ParamsE) ;  /* 0xffff38c004007950 */ /* 0x000fea0003c3ffff */
        .type           $_ZN7cutlass13device_kernelIN5flash19enable_sm80_to_sm89INS1_16FlashAttnBwdSm80INS1_25CollectiveMainloopBwdSm80ILi2ELi2EN4cute5tupleIJNS5_1CILi128EEES8_NS7_ILi64EEEEEENS_10bfloat16_tEfNS_4arch4Sm80ELb0ELb1ELb1ELb1ELb1ELb0ELb0ELb0ELi2ELi4ELi4ELi4ELb0EEENS1_24CollectiveEpilogueBwdGQAISA_fSD_Li256ELb1ELb1EEENS1_19SingleTileSchedulerILb1ELb0ELb0ELi128EEEEEEEEEvNT_6ParamsE$_ZZN4cute19as_arithmetic_tupleINS_15ArithmeticTupleIJiiEEEEEDaRKT_ENKUlDpRKT_E_clIJiiEEEDaS9_,@function
        .size           $_ZN7cutlass13device_kernelIN5flash19enable_sm80_to_sm89INS1_16FlashAttnBwdSm80INS1_25CollectiveMainloopBwdSm80ILi2ELi2EN4cute5tupleIJNS5_1CILi128EEES8_NS7_ILi64EEEEEENS_10bfloat16_tEfNS_4arch4Sm80ELb0ELb1ELb1ELb1ELb1ELb0ELb0ELb0ELi2ELi4ELi4ELi4ELb0EEENS1_24CollectiveEpilogueBwdGQAISA_fSD_Li256ELb1ELb1EEENS1_19SingleTileSchedulerILb1ELb0ELb0ELi128EEEEEEEEEvNT_6ParamsE$_ZZN4cute19as_arithmetic_tupleINS_15ArithmeticTupleIJiiEEEEEDaRKT_ENKUlDpRKT_E_clIJiiEEEDaS9_,($_ZN7cutlass13device_kernelIN5flash19enable_sm80_to_sm89INS1_16FlashAttnBwdSm80INS1_25CollectiveMainloopBwdSm80ILi2ELi2EN4cute5tupleIJNS5_1CILi128EEES8_NS7_ILi64EEEEEENS_10bfloat16_tEfNS_4arch4Sm80ELb0ELb1ELb1ELb1ELb1ELb0ELb0ELb0ELi2ELi4ELi4ELi4ELb0EEENS1_24CollectiveEpilogueBwdGQAISA_fSD_Li256ELb1ELb1EEENS1_19SingleTileSchedulerILb1ELb0ELb0ELi128EEEEEEEEEvNT_6ParamsE$_ZZN4cute19as_arithmetic_tupleINS_15ArithmeticTupleIJiiEEEEEDaRKT_ENKUlRKT_E_clIiEEDaS8_ - $_ZN7cutlass13device_kernelIN5flash19enable_sm80_to_sm89INS1_16FlashAttnBwdSm80INS1_25CollectiveMainloopBwdSm80ILi2ELi2EN4cute5tupleIJNS5_1CILi128EEES8_NS7_ILi64EEEEEENS_10bfloat16_tEfNS_4arch4Sm80ELb0ELb1ELb1ELb1ELb1ELb0ELb0ELb0ELi2ELi4ELi4ELi4ELb0EEENS1_24CollectiveEpilogueBwdGQAISA_fSD_Li256ELb1ELb1EEENS1_19SingleTileSchedulerILb1ELb0ELb0ELi128EEEEEEEEEvNT_6ParamsE$_ZZN4cute19as_arithmetic_tupleINS_15ArithmeticTupleIJiiEEEEEDaRKT_ENKUlDpRKT_E_clIJiiEEEDaS9_)
$_ZN7cutlass13device_kernelIN5flash19enable_sm80_to_sm89INS1_16FlashAttnBwdSm80INS1_25CollectiveMainloopBwdSm80ILi2ELi2EN4cute5tupleIJNS5_1CILi128EEES8_NS7_ILi64EEEEEENS_10bfloat16_tEfNS_4arch4Sm80ELb0ELb1ELb1ELb1ELb1ELb0ELb0ELb0ELi2ELi4ELi4ELi4ELb0EEENS1_24CollectiveEpilogueBwdGQAISA_fSD_Li256ELb1ELb1EEENS1_19SingleTileSchedulerILb1ELb0ELb0ELi128EEEEEEEEEvNT_6ParamsE$_ZZN4cute19as_arithmetic_tupleINS_15ArithmeticTupleIJiiEEEEEDaRKT_ENKUlDpRKT_E_clIJiiEEEDaS9_:
[----:B------:R-:W-:Y:S01]  /*c740*/  IADD3 R3, R1, 0x1688, RZ ;  /* 0x0000168801037810 */ /* 0x000fe20007ffe0ff */
[----:B------:R-:W-:Y:S01]  /*c750*/  IMAD.MOV.U32 R2, RZ, RZ, R9 ;  /* 0x000000ffff027224 */ /* 0x000fe200078e0009 */
[----:B------:R-:W-:Y:S02]  /*c760*/  MOV R6, 0xc790 ;  /* 0x0000c79000067802 */ /* 0x000fe40000000f00 */
[----:B------:R-:W-:Y:S02]  /*c770*/  IADD3 R3, R3, c[0x0][0x20], RZ ;  /* 0x0000080003037a10 */ /* 0x000fe40007ffe0ff */
[----:B------:R-:W-:Y:S05]  /*c780*/  CALL.REL.NOINC `($_ZN7cutlass13device_kernelIN5flash19enable_sm80_to_sm89INS1_16FlashAttnBwdSm80INS1_25CollectiveMainloopBwdSm80ILi2ELi2EN4cute5tupleIJNS5_1CILi128EEES8_NS7_ILi64EEEEEENS_10bfloat16_tEfNS_4arch4Sm80ELb0ELb1ELb1ELb1ELb1ELb0ELb0ELb0ELi2ELi4ELi4ELi4ELb0EEENS1_24CollectiveEpilogueBwdGQAISA_fSD_Li256ELb1ELb1EEENS1_19SingleTileSchedulerILb1ELb0ELb0ELi128EEEEEEEEEvNT_6ParamsE$_ZN4cute5tupleIJiiEEC2ERKiS3_) ;  /* 0xffffe98000007944 */ /* 0x000fea0003c3ffff */
[----:B------:R1:W5:Y:S01]  /*c790*/  LDL.64 R2, [R1+0x1688] ;  /* 0x0016880001027983 */ /* 0x0003620000100a00 */
[----:B------:R-:W-:-:S04]  /*c7a0*/  MOV R93, 0x0 ;  /* 0x00000000005d7802 */ /* 0x000fc80000000f00 */
[----:B------:R-:W-:Y:S05]  /*c7b0*/  RET.REL.NODEC R92 `(_ZN7cutlass13device_kernelIN5flash19enable_sm80_to_sm89INS1_16FlashAttnBwdSm80INS1_25CollectiveMainloopBwdSm80ILi2ELi2EN4cute5tupleIJNS5_1CILi128EEES8_NS7_ILi64EEEEEENS_10bfloat16_tEfNS_4arch4Sm80ELb0ELb1ELb1ELb1ELb1ELb0ELb0ELb0ELi2ELi4ELi4ELi4ELb0EEENS1_24CollectiveEpilogueBwdGQAISA_fSD_Li256ELb1ELb1EEENS1_19SingleTileSchedulerILb1ELb0ELb0ELi128EEEEEEEEEvNT_6ParamsE) ;  /* 0xffff38405c007950 */ /* 0x000fea0003c3ffff */
        .type           $_ZN7cutlass13device_kernelIN5flash19enable_sm80_to_sm89INS1_16FlashAttnBwdSm80INS1_25CollectiveMainloopBwdSm80ILi2ELi2EN4cute5tupleIJNS5_1CILi128EEES8_NS7_ILi64EEEEEENS_10bfloat16_tEfNS_4arch4Sm80ELb0ELb1ELb1ELb1ELb1ELb0ELb0ELb0ELi2ELi4ELi4ELi4ELb0EEENS1_24CollectiveEpilogueBwdGQAISA_fSD_Li256ELb1ELb1EEENS1_19SingleTileSchedulerILb1ELb0ELb0ELi128EEEEEEEEEvNT_6ParamsE$_ZZN4cute19as_arithmetic_tupleINS_15ArithmeticTupleIJiiEEEEEDaRKT_ENKUlRKT_E_clIiEEDaS8_,@function
        .size           $_ZN7cutlass13device_kernelIN5flash19enable_sm80_to_sm89INS1_16FlashAttnBwdSm80INS1_25CollectiveMainloopBwdSm80ILi2ELi2EN4cute5tupleIJNS5_1CILi128EEES8_NS7_ILi64EEEEEENS_10bfloat16_tEfNS_4arch4Sm80ELb0ELb1ELb1ELb1ELb1ELb0ELb0ELb0ELi2ELi4ELi4ELi4ELb0EEENS1_24CollectiveEpilogueBwdGQAISA_fSD_Li256ELb1ELb1EEENS1_19SingleTileSchedulerILb1ELb0ELb0ELi128EEEEEEEEEvNT_6ParamsE$_ZZN4cute19as_arithmetic_tupleINS_15ArithmeticTupleIJiiEEEEEDaRKT_ENKUlRKT_E_clIiEEDaS8_,($_ZN7cutlass13device_kernelIN5flash19enable_sm80_to_sm89INS1_16FlashAttnBwdSm80INS1_25CollectiveMainloopBwdSm80ILi2ELi2EN4cute5tupleIJNS5_1CILi128EEES8_NS7_ILi64EEEEEENS_10bfloat16_tEfNS_4arch4Sm80ELb0ELb1ELb1ELb1ELb1ELb0ELb0ELb0ELi2ELi4ELi4ELi4ELb0EEENS1_24CollectiveEpilogueBwdGQAISA_fSD_Li256ELb1ELb1EEENS1_19SingleTileSchedulerILb1ELb0ELb0ELi128EEEEEEEEEvNT_6ParamsE$_ZZN4cute4diceINS_5tupleIJNS1_IJiNS1_IJiNS_1CILi0EEEEEEEEENS1_IJNS_10UnderscoreENS1_IJS6_S6_EEEEEEEEES9_EEDaRKT_RKT0_ENKUlRKT_RKT0_E_clIS5_S5_EEDaSI_SL_ - $_ZN7cutlass13device_kernelIN5flash19enable_sm80_to_sm89INS1_16FlashAttnBwdSm80INS1_25CollectiveMainloopBwdSm80ILi2ELi2EN4cute5tupleIJNS5_1CILi128EEES8_NS7_ILi64EEEEEENS_10bfloat16_tEfNS_4arch4Sm80ELb0ELb1ELb1ELb1ELb1ELb0ELb0ELb0ELi2ELi4ELi4ELi4ELb0EEENS1_24CollectiveEpilogueBwdGQAISA_fSD_Li256ELb1ELb1EEENS1_19SingleTileSchedulerILb1ELb0ELb0ELi128EEEEEEEEEvNT_6ParamsE$_ZZN4cute19as_arithmetic_tupleINS_15ArithmeticTupleIJiiEEEEEDaRKT_ENKUlRKT_E_clIiEEDaS8_)
$_ZN7cutlass13device_kernelIN5flash19enable_sm80_to_sm89INS1_16FlashAttnBwdSm80INS1_25CollectiveMainloopBwdSm80ILi2ELi2EN4cute5tupleIJNS5_1CILi128EEES8_NS7_ILi64EEEEEENS_10bfloat16_tEfNS_4arch4Sm80ELb0ELb1ELb1ELb1ELb1ELb0ELb0ELb0ELi2ELi4ELi4ELi4ELb0EEENS1_24CollectiveEpilogueBwdGQAISA_fSD_Li256ELb1ELb1EEENS1_19SingleTileSchedulerILb1ELb0ELb0ELi128EEEEEEEEEvNT_6ParamsE$_ZZN4cute19as_arithmetic_tupleINS_15ArithmeticTupleIJiiEEEEEDaRKT_ENKUlRKT_E_clIiEEDaS8_:
[----:B------:R-:W-:Y:S02]  /*c7c0*/  MOV R84, R2 ;  /* 0x0000000200547202 */ /* 0x000fe40000000f00 */
[----:B------:R-:W-:Y:S02]  /*c7d0*/  MOV R85, 0x0 ;  /* 0x0000000000557802 */ /* 0x000fe40000000f00 */
[----:B------:R-:W-:Y:S02]  /*c7e0*/  MOV R6, R7 ;  /* 0x0000000700067202 */ /* 0x000fe40000000f00 */
[----:B------:R-:W-:Y:S05]  /*c7f0*/  RET.REL.NODEC R84 `(_ZN7cutlass13device_kernelIN5flash19enable_sm80_to_sm89INS1_16FlashAttnBwdSm80INS1_25CollectiveMainloopBwdSm80ILi2ELi2EN4cute5tupleIJNS5_1CILi128EEES8_NS7_ILi64EEEEEENS_10bfloat16_tEfNS_4arch4Sm80ELb0ELb1ELb1ELb1ELb1ELb0ELb0ELb0ELi2ELi4ELi4ELi4ELb0EEENS1_24CollectiveEpilogueBwdGQAISA_fSD_Li256ELb1ELb1EEENS1_19SingleTileSchedulerILb1ELb0ELb0ELi128EEEEEEEEEvNT_6ParamsE) ;  /* 0xffff380054007950 */ /* 0x000fea0003c3ffff */
        .type           $_ZN7cutlass13device_kernelIN5flash19enable_sm80_to_sm89INS1_16FlashAttnBwdSm80INS1_25CollectiveMainloopBwdSm80ILi2ELi2EN4cute5tupleIJNS5_1CILi128EEES8_NS7_ILi64EEEEEENS_10bfloat16_tEfNS_4arch4Sm80ELb0ELb1ELb1ELb1ELb1ELb0ELb0ELb0ELi2ELi4ELi4ELi4ELb0EEENS1_24CollectiveEpilogueBwdGQAISA_fSD_Li256ELb1ELb1EEENS1_19SingleTileSchedulerILb1ELb0ELb0ELi128EEEEEEEEEvNT_6ParamsE$_ZZN4cute4diceINS_5tupleIJNS1_IJiNS1_IJiNS_1CILi0EEEEEEEEENS1_IJNS_10UnderscoreENS1_IJS6_S6_EEEEEEEEES9_EEDaRKT_RKT0_ENKUlRKT_RKT0_E_clIS5_S5_EEDaSI_SL_,@function
        .size           $_ZN7cutlass13device_kernelIN5flash19enable_sm80_to_sm89INS1_16FlashAttnBwdSm80INS1_25CollectiveMainloopBwdSm80ILi2ELi2EN4cute5tupleIJNS5_1CILi128EEES8_NS7_ILi64EEEEEENS_10bfloat16_tEfNS_4arch4Sm80ELb0ELb1ELb1ELb1ELb1ELb0ELb0ELb0ELi2ELi4ELi4ELi4ELb0EEENS1_24CollectiveEpilogueBwdGQAISA_fSD_Li256ELb1ELb1EEENS1_19SingleTileSchedulerILb1ELb0ELb0ELi128EEEEEEEEEvNT_6ParamsE$_ZZN4cute4diceINS_5tupleIJNS1_IJiNS1_IJiNS_1CILi0EEEEEEEEENS1_IJNS_10UnderscoreENS1_IJS6_S6_EEEEEEEEES9_EEDaRKT_RKT0_ENKUlRKT_RKT0_E_clIS5_S5_EEDaSI_SL_,($_ZN7cutlass13device_kernelIN5flash19enable_sm80_to_sm89INS1_16FlashAttnBwdSm80INS1_25CollectiveMainloopBwdSm80ILi2ELi2EN4cute5tupleIJNS5_1CILi128EEES8_NS7_ILi64EEEEEENS_10bfloat16_tEfNS_4arch4Sm80ELb0ELb1ELb1ELb1ELb1ELb0ELb0ELb0ELi2ELi4ELi4ELi4ELb0EEENS1_24CollectiveEpilogueBwdGQAISA_fSD_Li256ELb1ELb1EEENS1_19SingleTileSchedulerILb1ELb0ELb0ELi128EEEEEEEEEvNT_6ParamsE$_ZZN4cute4takeILi1ELi2ENS_5tupleIJNS1_IJNS_1CILi1EEENS2_ILi0EEEEEEiEEEEEDaRKT1_ENKUlDpRKT_E_clIJiEEEDaSD_ - $_ZN7cutlass13device_kernelIN5flash19enable_sm80_to_sm89INS1_16FlashAttnBwdSm80INS1_25CollectiveMainloopBwdSm80ILi2ELi2EN4cute5tupleIJNS5_1CILi128EEES8_NS7_ILi64EEEEEENS_10bfloat16_tEfNS_4arch4Sm80ELb0ELb1ELb1ELb1ELb1ELb0ELb0ELb0ELi2ELi4ELi4ELi4ELb0EEENS1_24CollectiveEpilogueBwdGQAISA_fSD_Li256ELb1ELb1EEENS1_19SingleTileSchedulerILb1ELb0ELb0ELi128EEEEEEEEEvNT_6ParamsE$_ZZN4cute4diceINS_5tupleIJNS1_IJiNS1_IJiNS_1CILi0EEEEEEEEENS1_IJNS_10UnderscoreENS1_IJS6_S6_EEEEEEEEES9_EEDaRKT_RKT0_ENKUlRKT_RKT0_E_clIS5_S5_EEDaSI_SL_)
$_ZN7cutlass13device_kernelIN5flash19enable_sm80_to_sm89INS1_16FlashAttnBwdSm80INS1_25CollectiveMainloopBwdSm80ILi2ELi2EN4cute5tupleIJNS5_1CILi128EEES8_NS7_ILi64EEEEEENS_10bfloat16_tEfNS_4arch4Sm80ELb0ELb1ELb1ELb1ELb1ELb0ELb0ELb0ELi2ELi4ELi4ELi4ELb0EEENS1_24CollectiveEpilogueBwdGQAISA_fSD_Li256ELb1ELb1EEENS1_19SingleTileSchedulerILb1ELb0ELb0ELi128EEEEEEEEEvNT_6ParamsE$_ZZN4cute4diceINS_5tupleIJNS1_IJiNS1_IJiNS_1CILi0EEEEEEEEENS1_IJNS_10UnderscoreENS1_IJS6_S6_EEEEEEEEES9_EEDaRKT_RKT0_ENKUlRKT_RKT0_E_clIS5_S5_EEDaSI_SL_:
[----:B------:R-:W-:-:S05]  /*c800*/  IADD3 R9, R2, -c[0x0][0x20], RZ ;  /* 0x8000080002097a10 */ /* 0x000fca0007ffe0ff */
[----:B------:R1:W5:Y:S01]  /*c810*/  LDL R3, [R9] ;  /* 0x0000000009037983 */ /* 0x0003620000100800 */
[----:B------:R-:W-:Y:S02]  /*c820*/  IADD3 R5, R1, 0x1680, RZ ;  /* 0x0000168001057810 */ /* 0x000fe40007ffe0ff */
[----:B------:R-:W-:Y:S02]  /*c830*/  MOV R8, 0xc860 ;  /* 0x0000c86000087802 */ /* 0x000fe40000000f00 */
[----:B------:R-:W-:Y:S02]  /*c840*/  IADD3 R5, R5, c[0x0][0x20], RZ ;  /* 0x0000080005057a10 */ /* 0x000fe40007ffe0ff */
[----:B-1---5:R-:W-:Y:S05]  /*c850*/  CALL.REL.NOINC `($_ZN7cutlass13device_kernelIN5flash19enable_sm80_to_sm89INS1_16FlashAttnBwdSm80INS1_25CollectiveMainloopBwdSm80ILi2ELi2EN4cute5tupleIJNS5_1CILi128EEES8_NS7_ILi64EEEEEENS_10bfloat16_tEfNS_4arch4Sm80ELb0ELb1ELb1ELb1ELb1ELb0ELb0ELb0ELi2ELi4ELi4ELi4ELb0EEENS1_24CollectiveEpilogueBwdGQAISA_fSD_Li256ELb1ELb1EEENS1_19SingleTileSchedulerILb1ELb0ELb0ELi128EEEEEEEEEvNT_6ParamsE$_ZZN4cute6detail9lift_diceINS_5tupleIJiNS2_IJiNS_1CILi0EEEEEEEEES6_EEDaRKT_RKT0_ENKUlRKT_RKT0_E_clIiiEEDaSF_SI_) ;  /* 0x0000252000007944 */ /* 0x022fea0003c00000 */
[----:B------:R1:W5:Y:S01]  /*c860*/  LDL R3, [R9+0x4] ;  /* 0x0000040009037983 */ /* 0x0003620000100800 */
[----:B------:R-:W-:-:S03]  /*c870*/  MOV R8, 0xc890 ;  /* 0x0000c89000087802 */ /* 0x000fc60000000f00 */
[----:B-12--5:R-:W-:Y:S05]  /*c880*/  CALL.REL.NOINC `($_ZN7cutlass13device_kernelIN5flash19enable_sm80_to_sm89INS1_16FlashAttnBwdSm80INS1_25CollectiveMainloopBwdSm80ILi2ELi2EN4cute5tupleIJNS5_1CILi128EEES8_NS7_ILi64EEEEEENS_10bfloat16_tEfNS_4arch4Sm80ELb0ELb1ELb1ELb1ELb1ELb0ELb0ELb0ELi2ELi4ELi4ELi4ELb0EEENS1_24CollectiveEpilogueBwdGQAISA_fSD_Li256ELb1ELb1EEENS1_19SingleTileSchedulerILb1ELb0ELb0ELi128EEEEEEEEEvNT_6ParamsE$_ZZN4cute6detail9lift_diceINS_5tupleIJiNS2_IJiNS_1CILi0EEEEEEEEES6_EEDaRKT_RKT0_ENKUlRKT_RKT0_E_clIS5_S5_EEDaSF_SI_) ;  /* 0x0000248000007944 */ /* 0x026fea0003c00000 */
[----:B------:R2:W-:Y:S01]  /*c890*/  STL [R1+0x1680], R6 ;  /* 0x0016800601007387 */ /* 0x0005e20000100800 */
[----:B------:R-:W-:-:S03]  /*c8a0*/  MOV R2, 0xc8c0 ;  /* 0x0000c8c000027802 */ /* 0x000fc60000000f00 */
[----:B-12---:R-:W-:Y:S05]  /*c8b0*/  CALL.REL.NOINC `($_ZN7cutlass13device_kernelIN5flash19enable_sm80_to_sm89INS1_16FlashAttnBwdSm80INS1_25CollectiveMainloopBwdSm80ILi2ELi2EN4cute5tupleIJNS5_1CILi128EEES8_NS7_ILi64EEEEEENS_10bfloat16_tEfNS_4arch4Sm80ELb0ELb1ELb1ELb1ELb1ELb0ELb0ELb0ELi2ELi4ELi4ELi4ELb0EEENS1_24CollectiveEpilogueBwdGQAISA_fSD_Li256ELb1ELb1EEENS1_19SingleTileSchedulerILb1ELb0ELb0ELi128EEEEEEEEEvNT_6ParamsE$_ZZN4cute12filter_tupleINS_5tupleIJiNS1_IJiNS_1CILi0EEEEEEEEES5_ZNS_6detail9lift_diceIS5_S5_EEDaRKT_RKT0_EUlRKT_RKT0_E_EEDaSA_SD_OT1_ENKUlDpSG_E_clIJNS1_IJiEEES4_EEEDaSN_) ;  /* 0xfffff60000007944 */ /* 0x006fea0003c3ffff */
[----:B-----5:R-:W-:Y:S02]  /*c8c0*/  MOV R2, R5 ;  /* 0x0000000500027202 */ /* 0x020fe40000000f00 */
[----:B------:R-:W-:-:S04]  /*c8d0*/  MOV R5, 0x0 ;  /* 0x0000000000057802 */ /* 0x000fc80000000f00 */
[----:B------:R-:W-:Y:S05]  /*c8e0*/  RET.REL.NODEC R4 `(_ZN7cutlass13device_kernelIN5flash19enable_sm80_to_sm89INS1_16FlashAttnBwdSm80INS1_25CollectiveMainloopBwdSm80ILi2ELi2EN4cute5tupleIJNS5_1CILi128EEES8_NS7_ILi64EEEEEENS_10bfloat16_tEfNS_4arch4Sm80ELb0ELb1ELb1ELb1ELb1ELb0ELb0ELb0ELi2ELi4ELi4ELi4ELb0EEENS1_24CollectiveEpilogueBwdGQAISA_fSD_Li256ELb1ELb1EEENS1_19SingleTileSchedulerILb1ELb0ELb0ELi128EEEEEEEEEvNT_6ParamsE) ;  /* 0xffff371004007950 */ /* 0x000fea0003c3ffff */
        .type           $_ZN7cutlass13device_kernelIN5flash19enable_sm80_to_sm89INS1_16FlashAttnBwdSm80INS1_25CollectiveMainloopBwdSm80ILi2ELi2EN4cute5tupleIJNS5_1CILi128EEES8_NS7_ILi64EEEEEENS_10bfloat16_tEfNS_4arch4Sm80ELb0ELb1ELb1ELb1ELb1ELb0ELb0ELb0ELi2ELi4ELi4ELi4ELb0EEENS1_24CollectiveEpilogueBwdGQAISA_fSD_Li256ELb1ELb1EEENS1_19SingleTileSchedulerILb1ELb0ELb0ELi128EEEEEEEEEvNT_6ParamsE$_ZZN4cute4takeILi1ELi2ENS_5tupleIJNS1_IJNS_1CILi1EEENS2_ILi0EEEEEEiEEEEEDaRKT1_ENKUlDpRKT_E_clIJiEEEDaSD_,@function
        .size           $_ZN7cutlass13device_kernelIN5flash19enable_sm80_to_sm89INS1_16FlashAttnBwdSm80INS1_25CollectiveMainloopBwdSm80ILi2ELi2EN4cute5tupleIJNS5_1CILi128EEES8_NS7_ILi64EEEEEENS_10bfloat16_tEfNS_4arch4Sm80ELb0ELb1ELb1ELb1ELb1ELb0ELb0ELb0ELi2ELi4ELi4ELi4ELb0EEENS1_24CollectiveEpilogueBwdGQAISA_fSD_Li256ELb1ELb1EEENS1_19SingleTileSchedulerILb1ELb0ELb0ELi128EEEEEEEEEvNT_6ParamsE$_ZZN4cute4takeILi1ELi2ENS_5tupleIJNS1_IJNS_1CILi1EEENS2_ILi0EEEEEEiEEEEEDaRKT1_ENKUlDpRKT_E_clIJiEEEDaSD_,($_ZN7cutlass13device_kernelIN5flash19enable_sm80_to_sm89INS1_16FlashAttnBwdSm80INS1_25CollectiveMainloopBwdSm80ILi2ELi2EN4cute5tupleIJNS5_1CILi128EEES8_NS7_ILi64EEEEEENS_10bfloat16_tEfNS_4arch4Sm80ELb0ELb1ELb1ELb1ELb1ELb0ELb0ELb0ELi2ELi4ELi4ELi4ELb0EEENS1_24CollectiveEpilogueBwdGQAISA_fSD_Li256ELb1ELb1EEENS1_19SingleTileSchedulerILb1ELb0ELb0ELi128EEEEEEEEEvNT_6ParamsE$_ZZN4cute4takeILi1ELi3ENS_5tupleIJNS1_IJNS_1CILi1EEENS2_ILi512EEEiEEENS2_ILi4096EEENS1_IJNS1_IJiiEEENS2_ILi8192EEEEEEEEEEEDaRKT1_ENKUlDpRKT_E_clIJS6_S9_EEEDaSH_ - $_ZN7cutlass13device_kernelIN5flash19enable_sm80_to_sm89INS1_16FlashAttnBwdSm80INS1_25CollectiveMainloopBwdSm80ILi2ELi2EN4cute5tupleIJNS5_1CILi128EEES8_NS7_ILi64EEEEEENS_10bfloat16_tEfNS_4arch4Sm80ELb0ELb1ELb1ELb1ELb1ELb0ELb0ELb0ELi2ELi4ELi4ELi4ELb0EEENS1_24CollectiveEpilogueBwdGQAISA_fSD_Li256ELb1ELb1EEENS1_19SingleTileSchedulerILb1ELb0ELb0ELi128EEEEEEEEEvNT_6ParamsE$_ZZN4cute4takeILi1ELi2ENS_5tupleIJNS1_IJNS_1CILi1EEENS2_ILi0EEEEEEiEEEEEDaRKT1_ENKUlDpRKT_E_clIJiEEEDaSD_)
$_ZN7cutlass13device_kernelIN5flash19enable_sm80_to_sm89INS1_16FlashAttnBwdSm80INS1_25CollectiveMainloopBwdSm80ILi2ELi2EN4cute5tupleIJNS5_1CILi128EEES8_NS7_ILi64EEEEEENS_10bfloat16_tEfNS_4arch4Sm80ELb0ELb1ELb1ELb1ELb1ELb0ELb0ELb0ELi2ELi4ELi4ELi4ELb0EEENS1_24CollectiveEpilogueBwdGQAISA_fSD_Li256ELb1ELb1EEENS1_19SingleTileSchedulerILb1ELb0ELb0ELi128EEEEEEEEEvNT_6ParamsE$_ZZN4cute4takeILi1ELi2ENS_5tupleIJNS1_IJNS_1CILi1EEENS2_ILi0EEEEEEiEEEEEDaRKT1_ENKUlDpRKT_E_clIJiEEEDaSD_:
[----:B------:R-:W-:Y:S02]  /*c8f0*/  IADD3 R2, R1, 0x1680, RZ ;  /* 0x0000168001027810 */ /* 0x000fe40007ffe0ff */
[----:B------:R-:W-:Y:S02]  /*c900*/  MOV R6, 0xc930 ;  /* 0x0000c93000067802 */ /* 0x000fe40000000f00 */
[----:B------:R-:W-:Y:S02]  /*c910*/  IADD3 R2, R2, c[0x0][0x20], RZ ;  /* 0x0000080002027a10 */ /* 0x000fe40007ffe0ff */
[----:B------:R-:W-:Y:S05]  /*c920*/  CALL.REL.NOINC `($_ZN7cutlass13device_kernelIN5flash19enable_sm80_to_sm89INS1_16FlashAttnBwdSm80INS1_25CollectiveMainloopBwdSm80ILi2ELi2EN4cute5tupleIJNS5_1CILi128EEES8_NS7_ILi64EEEEEENS_10bfloat16_tEfNS_4arch4Sm80ELb0ELb1ELb1ELb1ELb1ELb0ELb0ELb0ELi2ELi4ELi4ELi4ELb0EEENS1_24CollectiveEpilogueBwdGQAISA_fSD_Li256ELb1ELb1EEENS1_19SingleTileSchedulerILb1ELb0ELb0ELi128EEEEEEEEEvNT_6ParamsE$_ZN4cute3eso3ESOILb0ELb1EJiEEC2ERKi) ;  /* 0xffffabc000007944 */ /* 0x000fea0003c3ffff */
[----:B-1----:R1:W5:Y:S01]  /*c930*/  LDL R3, [R1+0x1680] ;  /* 0x0016800001037983 */ /* 0x0023620000100800 */
[----:B------:R-:W-:-:S04]  /*c940*/  MOV R9, 0x0 ;  /* 0x0000000000097802 */ /* 0x000fc80000000f00 */
[----:B------:R-:W-:Y:S05]  /*c950*/  RET.REL.NODEC R8 `(_ZN7cutlass13device_kernelIN5flash19enable_sm80_to_sm89INS1_16FlashAttnBwdSm80INS1_25CollectiveMainloopBwdSm80ILi2ELi2EN4cute5tupleIJNS5_1CILi128EEES8_NS7_ILi64EEEEEENS_10bfloat16_tEfNS_4arch4Sm80ELb0ELb1ELb1ELb1ELb1ELb0ELb0ELb0ELi2ELi4ELi4ELi4ELb0EEENS1_24CollectiveEpilogueBwdGQAISA_fSD_Li256ELb1ELb1EEENS1_19SingleTileSchedulerILb1ELb0ELb0ELi128EEEEEEEEEvNT_6ParamsE) ;  /* 0xffff36a008007950 */ /* 0x000fea0003c3ffff */
        .type           $_ZN7cutlass13device_kernelIN5flash19enable_sm80_to_sm89INS1_16FlashAttnBwdSm80INS1_25CollectiveMainloopBwdSm80ILi2ELi2EN4cute5tupleIJNS5_1CILi128EEES8_NS7_ILi64EEEEEENS_10bfloat16_tEfNS_4arch4Sm80ELb0ELb1ELb1ELb1ELb1ELb0ELb0ELb0ELi2ELi4ELi4ELi4ELb0EEENS1_24CollectiveEpilogueBwdGQAISA_fSD_Li256ELb1ELb1EEENS1_19SingleTileSchedulerILb1ELb0ELb0ELi128EEEEEEEEEvNT_6ParamsE$_ZZN4cute4takeILi1ELi3ENS_5tupleIJNS1_IJNS_1CILi1EEENS2_ILi512EEEiEEENS2_ILi4096EEENS1_IJNS1_IJiiEEENS2_ILi8192EEEEEEEEEEEDaRKT1_ENKUlDpRKT_E_clIJS6_S9_EEEDaSH_,@function
        .size           $_ZN7cutlass13device_kernelIN5flash19enable_sm80_to_sm89INS1_16FlashAttnBwdSm80INS1_25CollectiveMainloopBwdSm80ILi2ELi2EN4cute5tupleIJNS5_1CILi128EEES8_NS7_ILi64EEEEEENS_10bfloat16_tEfNS_4arch4Sm80ELb0ELb1ELb1ELb1ELb1ELb0ELb0ELb0ELi2ELi4ELi4ELi4ELb0EEENS1_24CollectiveEpilogueBwdGQAISA_fSD_Li256ELb1ELb1EEENS1_19SingleTileSchedulerILb1ELb0ELb0ELi128EEEEEEEEEvNT_6ParamsE$_ZZN4cute4takeILi1ELi3ENS_5tupleIJNS1_IJNS_1CILi1EEENS2_ILi512EEEiEEENS2_ILi4096EEENS1_IJNS1_IJiiEEENS2_ILi8192EEEEEEEEEEEDaRKT1_ENKUlDpRKT_E_clIJS6_S9_EEEDaSH_,($_ZN7cutlass13device_kernelIN5flash19enable_sm80_to_sm89INS1_16FlashAttnBwdSm80INS1_25CollectiveMainloopBwdSm80ILi2ELi2EN4cute5tupleIJNS5_1CILi128EEES8_NS7_ILi64EEEEEENS_10bfloat16_tEfNS_4arch4Sm80ELb0ELb1ELb1ELb1ELb1ELb0ELb0ELb0ELi2ELi4ELi4ELi4ELb0EEENS1_24CollectiveEpilogueBwdGQAISA_fSD_Li256ELb1ELb1EEENS1_19SingleTileSchedulerILb1ELb0ELb0ELi128EEEEEEEEEvNT_6ParamsE$_ZZN4cute4takeILi1ELi3ENS_5tupleIJNS1_IJNS_1CILi1EEENS2_ILi512EEEiEEENS2_ILi4096EEENS1_IJiiEEEEEEEEDaRKT1_ENKUlDpRKT_E_clIJS6_S7_EEEDaSF_ - $_ZN7cutlass13device_kernelIN5flash19enable_sm80_to_sm89INS1_16FlashAttnBwdSm80INS1_25CollectiveMainloopBwdSm80ILi2ELi2EN4cute5tupleIJNS5_1CILi128EEES8_NS7_ILi64EEEEEENS_10bfloat16_tEfNS_4arch4Sm80ELb0ELb1ELb1ELb1ELb1ELb0ELb0ELb0ELi2ELi4ELi4ELi4ELb0EEENS1_24CollectiveEpilogueBwdGQAISA_fSD_Li256ELb1ELb1EEENS1_19SingleTileSchedulerILb1ELb0ELb0ELi128EEEEEEEEEvNT_6ParamsE$_ZZN4cute4takeILi1ELi3ENS_5tupleIJNS1_IJNS_1CILi1EEENS2_ILi512EEEiEEENS2_ILi4096EEENS1_IJNS1_IJiiEEENS2_ILi8192EEEEEEEEEEEDaRKT1_ENKUlDpRKT_E_clIJS6_S9_EEEDaSH_)
$_ZN7cutlass13device_kernelIN5flash19enable_sm80_to_sm89INS1_16FlashAttnBwdSm80INS1_25CollectiveMainloopBwdSm80ILi2ELi2EN4cute5tupleIJNS5_1CILi128EEES8_NS7_ILi64EEEEEENS_10bfloat16_tEfNS_4arch4Sm80ELb0ELb1ELb1ELb1ELb1ELb0ELb0ELb0ELi2ELi4ELi4ELi4ELb0EEENS1_24CollectiveEpilogueBwdGQAISA_fSD_Li256ELb1ELb1EEENS1_19SingleTileSchedulerILb1ELb0ELb0ELi128EEEEEEEEEvNT_6ParamsE$_ZZN4cute4takeILi1ELi3ENS_5tupleIJNS1_IJNS_1CILi1EEENS2_ILi512EEEiEEENS2_ILi4096EEENS1_IJNS1_IJiiEEENS2_ILi8192EEEEEEEEEEEDaRKT1_ENKUlDpRKT_E_clIJS6_S9_EEEDaSH_:
[----:B------:R-:W-:Y:S02]  /*c960*/  IADD3 R2, R1, 0x1680, RZ ;  /* 0x0000168001027810 */ /* 0x000fe40007ffe0ff */
[----:B------:R-:W-:Y:S02]  /*c970*/  MOV R6, 0xc9a0 ;  /* 0x0000c9a000067802 */ /* 0x000fe40000000f00 */
[----:B------:R-:W-:Y:S02]  /*c980*/  IADD3 R2, R2, c[0x0][0x20], RZ ;  /* 0x0000080002027a10 */ /* 0x000fe40007ffe0ff */
[----:B------:R-:W-:Y:S05]  /*c990*/  CALL.REL.NOINC `($_ZN7cutlass13device_kernelIN5flash19enable_sm80_to_sm89INS1_16FlashAttnBwdSm80INS1_25CollectiveMainloopBwdSm80ILi2ELi2EN4cute5tupleIJNS5_1CILi128EEES8_NS7_ILi64EEEEEENS_10bfloat16_tEfNS_4arch4Sm80ELb0ELb1ELb1ELb1ELb1ELb0ELb0ELb0ELi2ELi4ELi4ELi4ELb0EEENS1_24CollectiveEpilogueBwdGQAISA_fSD_Li256ELb1ELb1EEENS1_19SingleTileSchedulerILb1ELb0ELb0ELi128EEEEEEEEEvNT_6ParamsE$_ZN4cute3eso3ESOILb1ELb0EJNS_1CILi4096EEENS_5tupleIJNS4_IJiiEEENS2_ILi8192EEEEEEEEC2ERKS3_RKS7_) ;  /* 0xffffb79000007944 */ /* 0x000fea0003c3ffff */
[----:B-1----:R1:W5:Y:S01]  /*c9a0*/  LDL.64 R2, [R1+0x1680] ;  /* 0x0016800001027983 */ /* 0x0023620000100a00 */
[----:B------:R-:W-:-:S04]  /*c9b0*/  MOV R5, 0x0 ;  /* 0x0000000000057802 */ /* 0x000fc80000000f00 */
[----:B------:R-:W-:Y:S05]  /*c9c0*/  RET.REL.NODEC R4 `(_ZN7cutlass13device_kernelIN5flash19enable_sm80_to_sm89INS1_16FlashAttnBwdSm80INS1_25CollectiveMainloopBwdSm80ILi2ELi2EN4cute5tupleIJNS5_1CILi128EEES8_NS7_ILi64EEEEEENS_10bfloat16_tEfNS_4arch4Sm80ELb0ELb1ELb1ELb1ELb1ELb0ELb0ELb0ELi2ELi4ELi4ELi4ELb0EEENS1_24CollectiveEpilogueBwdGQAISA_fSD_Li256ELb1ELb1EEENS1_19SingleTileSchedulerILb1ELb0ELb0ELi128EEEEEEEEEvNT_6ParamsE) ;  /* 0xffff363004007950 */ /* 0x000fea0003c3ffff */
        .type           $_ZN7cutlass13device_kernelIN5flash19enable_sm80_to_sm89INS1_16FlashAttnBwdSm80INS1_25CollectiveMainloopBwdSm80ILi2ELi2EN4cute5tupleIJNS5_1CILi128EEES8_NS7_ILi64EEEEEENS_10bfloat16_tEfNS_4arch4Sm80ELb0ELb1ELb1ELb1ELb1ELb0ELb0ELb0ELi2ELi4ELi4ELi4ELb0EEENS1_24CollectiveEpilogueBwdGQAISA_fSD_Li256ELb1ELb1EEENS1_19SingleTileSchedulerILb1ELb0ELb0ELi128EEEEEEEEEvNT_6ParamsE$_ZZN4cute4takeILi1ELi3ENS_5tupleIJNS1_IJNS_1CILi1EEENS2_ILi512EEEiEEENS2_ILi4096EEENS1_IJiiEEEEEEEEDaRKT1_ENKUlDpRKT_E_clIJS6_S7_EEEDaSF_,@function
        .size           $_ZN7cutlass13device_kernelIN5flash19enable_sm80_to_sm89INS1_16FlashAttnBwdSm80INS1_25CollectiveMainloopBwdSm80ILi2ELi2EN4cute5tupleIJNS5_1CILi128EEES8_NS7_ILi64EEEEEENS_10bfloat16_tEfNS_4arch4Sm80ELb0ELb1ELb1ELb1ELb1ELb0ELb0ELb0ELi2ELi4ELi4ELi4ELb0EEENS1_24CollectiveEpilogueBwdGQAISA_fSD_Li256ELb1ELb1EEENS1_19SingleTileSchedulerILb1ELb0ELb0ELi128EEEEEEEEEvNT_6ParamsE$_ZZN4cute4takeILi1ELi3ENS_5tupleIJNS1_IJNS_1CILi1EEENS2_ILi512EEEiEEENS2_ILi4096EEENS1_IJiiEEEEEEEEDaRKT1_ENKUlDpRKT_E_clIJS6_S7_EEEDaSF_,($_ZN7cutlass13device_kernelIN5flash19enable_sm80_to_sm89INS1_16FlashAttnBwdSm80INS1_25CollectiveMainloopBwdSm80ILi2ELi2EN4cute5tupleIJNS5_1CILi128EEES8_NS7_ILi64EEEEEENS_10bfloat16_tEfNS_4arch4Sm80ELb0ELb1ELb1ELb1ELb1ELb0ELb0ELb0ELi2ELi4ELi4ELi4ELb0EEENS1_24CollectiveEpilogueBwdGQAISA_fSD_Li256ELb1ELb1EEENS1_19SingleTileSchedulerILb1ELb0ELb0ELi128EEEEEEEEEvNT_6ParamsE$_ZZN4cute4takeILi1ELi3ENS_5tupleIJNS1_IJNS_1CILi1EEEiEEENS2_ILi1024EEENS1_IJiiEEEEEEEEDaRKT1_ENKUlDpRKT_E_clIJS5_S6_EEEDaSE_ - $_ZN7cutlass13device_kernelIN5flash19enable_sm80_to_sm89INS1_16FlashAttnBwdSm80INS1_25CollectiveMainloopBwdSm80ILi2ELi2EN4cute5tupleIJNS5_1CILi128EEES8_NS7_ILi64EEEEEENS_10bfloat16_tEfNS_4arch4Sm80ELb0ELb1ELb1ELb1ELb1ELb0ELb0ELb0ELi2ELi4ELi4ELi4ELb0EEENS1_24CollectiveEpilogueBwdGQAISA_fSD_Li256ELb1ELb1EEENS1_19SingleTileSchedulerILb1ELb0ELb0ELi128EEEEEEEEEvNT_6ParamsE$_ZZN4cute4takeILi1ELi3ENS_5tupleIJNS1_IJNS_1CILi1EEENS2_ILi512EEEiEEENS2_ILi4096EEENS1_IJiiEEEEEEEEDaRKT1_ENKUlDpRKT_E_clIJS6_S7_EEEDaSF_)
$_ZN7cutlass13device_kernelIN5flash19enable_sm80_to_sm89INS1_16FlashAttnBwdSm80INS1_25CollectiveMainloopBwdSm80ILi2ELi2EN4cute5tupleIJNS5_1CILi128EEES8_NS7_ILi64EEEEEENS_10bfloat16_tEfNS_4arch4Sm80ELb0ELb1ELb1ELb1ELb1ELb0ELb0ELb0ELi2ELi4ELi4ELi4ELb0EEENS1_24CollectiveEpilogueBwdGQAISA_fSD_Li256ELb1ELb1EEENS1_19SingleTileSchedulerILb1ELb0ELb0ELi128EEEEEEEEEvNT_6ParamsE$_ZZN4cute4takeILi1ELi3ENS_5tupleIJNS1_IJNS_1CILi1EEENS2_ILi512EEEiEEENS2_ILi4096EEENS1_IJiiEEEEEEEEDaRKT1_ENKUlDpRKT_E_clIJS6_S7_EEEDaSF_:
[----:B------:R-:W-:Y:S02]  /*c9d0*/  IADD3 R2, R1, 0x1380, RZ ;  /* 0x0000138001027810 */ /* 0x000fe40007ffe0ff */
[----:B------:R-:W-:Y:S02]  /*c9e0*/  MOV R6, 0xca10 ;  /* 0x0000ca1000067802 */ /* 0x000fe40000000f00 */
[----:B------:R-:W-:Y:S02]  /*c9f0*/  IADD3 R2, R2, c[0x0][0x20], RZ ;  /* 0x0000080002027a10 */ /* 0x000fe40007ffe0ff */
[----:B------:R-:W-:Y:S05]  /*ca00*/  CALL.REL.NOINC `($_ZN7cutlass13device_kernelIN5flash19enable_sm80_to_sm89INS1_16FlashAttnBwdSm80INS1_25CollectiveMainloopBwdSm80ILi2ELi2EN4cute5tupleIJNS5_1CILi128EEES8_NS7_ILi64EEEEEENS_10bfloat16_tEfNS_4arch4Sm80ELb0ELb1ELb1ELb1ELb1ELb0ELb0ELb0ELi2ELi4ELi4ELi4ELb0EEENS1_24CollectiveEpilogueBwdGQAISA_fSD_Li256ELb1ELb1EEENS1_19SingleTileSchedulerILb1ELb0ELb0ELi128EEEEEEEEEvNT_6ParamsE$_ZN4cute3eso3ESOILb1ELb0EJNS_1CILi4096EEENS_5tupleIJiiEEEEEC2ERKS3_RKS5_) ;  /* 0xffffb77000007944 */ /* 0x000fea0003c3ffff */
[----:B-1----:R1:W5:Y:S01]  /*ca10*/  LDL.64 R2, [R1+0x1380] ;  /* 0x0013800001027983 */ /* 0x0023620000100a00 */
[----:B------:R-:W-:-:S04]  /*ca20*/  MOV R5, 0x0 ;  /* 0x0000000000057802 */ /* 0x000fc80000000f00 */
[----:B------:R-:W-:Y:S05]  /*ca30*/  RET.REL.NODEC R4 `(_ZN7cutlass13device_kernelIN5flash19enable_sm80_to_sm89INS1_16FlashAttnBwdSm80INS1_25CollectiveMainloopBwdSm80ILi2ELi2EN4cute5tupleIJNS5_1CILi128EEES8_NS7_ILi64EEEEEENS_10bfloat16_tEfNS_4arch4Sm80ELb0ELb1ELb1ELb1ELb1ELb0ELb0ELb0ELi2ELi4ELi4ELi4ELb0EEENS1_24CollectiveEpilogueBwdGQAISA_fSD_Li256ELb1ELb1EEENS1_19SingleTileSchedulerILb1ELb0ELb0ELi128EEEEEEEEEvNT_6ParamsE) ;  /* 0xffff35c004007950 */ /* 0x000fea0003c3ffff */
        .type           $_ZN7cutlass13device_kernelIN5flash19enable_sm80_to_sm89INS1_16FlashAttnBwdSm80INS1_25CollectiveMainloopBwdSm80ILi2ELi2EN4cute5tupleIJNS5_1CILi128EEES8_NS7_ILi64EEEEEENS_10bfloat16_tEfNS_4arch4Sm80ELb0ELb1ELb1ELb1ELb1ELb0ELb0ELb0ELi2ELi4ELi4ELi4ELb0EEENS1_24CollectiveEpilogueBwdGQAISA_fSD_Li256ELb1ELb1EEENS1_19SingleTileSchedulerILb1ELb0ELb0ELi128EEEEEEEEEvNT_6ParamsE$_ZZN4cute4takeILi1ELi3ENS_5tupleIJNS1_IJNS_1CILi1EEEiEEENS2_ILi1024EEENS1_IJiiEEEEEEEEDaRKT1_ENKUlDpRKT_E_clIJS5_S6_EEEDaSE_,@function
        .size           $_ZN7cutlass13device_kernelIN5flash19enable_sm80_to_sm89INS1_16FlashAttnBwdSm80INS1_25CollectiveMainloopBwdSm80ILi2ELi2EN4cute5tupleIJNS5_1CILi128EEES8_NS7_ILi64EEEEEENS_10bfloat16_tEfNS_4arch4Sm80ELb0ELb1ELb1ELb1ELb1ELb0ELb0ELb0ELi2ELi4ELi4ELi4ELb0EEENS1_24CollectiveEpilogueBwdGQAISA_fSD_Li256ELb1ELb1EEENS1_19SingleTileSchedulerILb1ELb0ELb0ELi128EEEEEEEEEvNT_6ParamsE$_ZZN4cute4takeILi1ELi3ENS_5tupleIJNS1_IJNS_1CILi1EEEiEEENS2_ILi1024EEENS1_IJiiEEEEEEEEDaRKT1_ENKUlDpRKT_E_clIJS5_S6_EEEDaSE_,($_ZN7cutlass13device_kernelIN5flash19enable_sm80_to_sm89INS1_16FlashAttnBwdSm80INS1_25CollectiveMainloopBwdSm80ILi2ELi2EN4cute5tupleIJNS5_1CILi128EEES8_NS7_ILi64EEEEEENS_10bfloat16_tEfNS_4arch4Sm80ELb0ELb1ELb1ELb1ELb1ELb0ELb0ELb0ELi2ELi4ELi4ELi4ELb0EEENS1_24CollectiveEpilogueBwdGQAISA_fSD_Li256ELb1ELb1EEENS1_19SingleTileSchedulerILb1ELb0ELb0ELi128EEEEEEEEEvNT_6ParamsE$_ZZN4cute4takeILi1ELi3ENS_5tupleIJNS1_IJiNS_1CILi512EEEEEENS1_IJiiEEENS2_ILi1024EEEEEEEEDaRKT1_ENKUlDpRKT_E_clIJS5_S6_EEEDaSE_ - $_ZN7cutlass13device_kernelIN5flash19enable_sm80_to_sm89INS1_16FlashAttnBwdSm80INS1_25CollectiveMainloopBwdSm80ILi2ELi2EN4cute5tupleIJNS5_1CILi128EEES8_NS7_ILi64EEEEEENS_10bfloat16_tEfNS_4arch4Sm80ELb0ELb1ELb1ELb1ELb1ELb0ELb0ELb0ELi2ELi4ELi4ELi4ELb0EEENS1_24CollectiveEpilogueBwdGQAISA_fSD_Li256ELb1ELb1EEENS1_19SingleTileSchedulerILb1ELb0ELb0ELi128EEEEEEEEEvNT_6ParamsE$_ZZN4cute4takeILi1ELi3ENS_5tupleIJNS1_IJNS_1CILi1EEEiEEENS2_ILi1024EEENS1_IJiiEEEEEEEEDaRKT1_ENKUlDpRKT_E_clIJS5_S6_EEEDaSE_)
$_ZN7cutlass13device_kernelIN5flash19enable_sm80_to_sm89INS1_16FlashAttnBwdSm80INS1_25CollectiveMainloopBwdSm80ILi2ELi2EN4cute5tupleIJNS5_1CILi128EEES8_NS7_ILi64EEEEEENS_10bfloat16_tEfNS_4arch4Sm80ELb0ELb1ELb1ELb1ELb1ELb0ELb0ELb0ELi2ELi4ELi4ELi4ELb0EEENS1_24CollectiveEpilogueBwdGQAISA_fSD_Li256ELb1ELb1EEENS1_19SingleTileSchedulerILb1ELb0ELb0ELi128EEEEEEEEEvNT_6ParamsE$_ZZN4cute4takeILi1ELi3ENS_5tupleIJNS1_IJNS_1CILi1EEEiEEENS2_ILi1024EEENS1_IJiiEEEEEEEEDaRKT1_ENKUlDpRKT_E_clIJS5_S6_EEEDaSE_:
[----:B------:R-:W-:Y:S02]  /*ca40*/  IADD3 R2, R1, 0x1380, RZ ;  /* 0x0000138001027810 */ /* 0x000fe40007ffe0ff */
[----:B------:R-:W-:Y:S02]  /*ca50*/  MOV R6, 0xca80 ;  /* 0x0000ca8000067802 */ /* 0x000fe40000000f00 */
[----:B------:R-:W-:Y:S02]  /*ca60*/  IADD3 R2, R2, c[0x0][0x20], RZ ;  /* 0x0000080002027a10 */ /* 0x000fe40007ffe0ff */
[----:B------:R-:W-:Y:S05]  /*ca70*/  CALL.REL.NOINC `($_ZN7cutlass13device_kernelIN5flash19enable_sm80_to_sm89INS1_16FlashAttnBwdSm80INS1_25CollectiveMainloopBwdSm80ILi2ELi2EN4cute5tupleIJNS5_1CILi128EEES8_NS7_ILi64EEEEEENS_10bfloat16_tEfNS_4arch4Sm80ELb0ELb1ELb1ELb1ELb1ELb0ELb0ELb0ELi2ELi4ELi4ELi4ELb0EEENS1_24CollectiveEpilogueBwdGQAISA_fSD_Li256ELb1ELb1EEENS1_19SingleTileSchedulerILb1ELb0ELb0ELi128EEEEEEEEEvNT_6ParamsE$_ZN4cute3eso3ESOILb1ELb0EJNS_1CILi1024EEENS_5tupleIJiiEEEEEC2ERKS3_RKS5_) ;  /* 0xffffb16000007944 */ /* 0x000fea0003c3ffff */
[----:B-1----:R1:W5:Y:S01]  /*ca80*/  LDL.64 R2, [R1+0x1380] ;  /* 0x0013800001027983 */ /* 0x0023620000100a00 */
[----:B------:R-:W-:-:S04]  /*ca90*/  MOV R5, 0x0 ;  /* 0x0000000000057802 */ /* 0x000fc80000000f00 */
[----:B------:R-:W-:Y:S05]  /*caa0*/  RET.REL.NODEC R4 `(_ZN7cutlass13device_kernelIN5flash19enable_sm80_to_sm89INS1_16FlashAttnBwdSm80INS1_25CollectiveMainloopBwdSm80ILi2ELi2EN4cute5tupleIJNS5_1CILi128EEES8_NS7_ILi64EEEEEENS_10bfloat16_tEfNS_4arch4Sm80ELb0ELb1ELb1ELb1ELb1ELb0ELb0ELb0ELi2ELi4ELi4ELi4ELb0EEENS1_24CollectiveEpilogueBwdGQAISA_fSD_Li256ELb1ELb1EEENS1_19SingleTileSchedulerILb1ELb0ELb0ELi128EEEEEEEEEvNT_6ParamsE) ;  /* 0xffff355004007950 */ /* 0x000fea0003c3ffff */
        .type           $_ZN7cutlass13device_kernelIN5flash19enable_sm80_to_sm89INS1_16FlashAttnBwdSm80INS1_25CollectiveMainloopBwdSm80ILi2ELi2EN4cute5tupleIJNS5_1CILi128EEES8_NS7_ILi64EEEEEENS_10bfloat16_tEfNS_4arch4Sm80ELb0ELb1ELb1ELb1ELb1ELb0ELb0ELb0ELi2ELi4ELi4ELi4ELb0EEENS1_24CollectiveEpilogueBwdGQAISA_fSD_Li256ELb1ELb1EEENS1_19SingleTileSchedulerILb1ELb0ELb0ELi128EEEEEEEEEvNT_6ParamsE$_ZZN4cute4takeILi1ELi3ENS_5tupleIJNS1_IJiNS_1CILi512EEEEEENS1_IJiiEEENS2_ILi1024EEEEEEEEDaRKT1_ENKUlDpRKT_E_clIJS5_S6_EEEDaSE_,@function
        .size           $_ZN7cutlass13device_kernelIN5flash19enable_sm80_to_sm89INS1_16FlashAttnBwdSm80INS1_25CollectiveMainloopBwdSm80ILi2ELi2EN4cute5tupleIJNS5_1CILi128EEES8_NS7_ILi64EEEEEENS_10bfloat16_tEfNS_4arch4Sm80ELb0ELb1ELb1ELb1ELb1ELb0ELb0ELb0ELi2ELi4ELi4ELi4ELb0EEENS1_24CollectiveEpilogueBwdGQAISA_fSD_Li256ELb1ELb1EEENS1_19SingleTileSchedulerILb1ELb0ELb0ELi128EEEEEEEEEvNT_6ParamsE$_ZZN4cute4takeILi1ELi3ENS_5tupleIJNS1_IJiNS_1CILi512EEEEEENS1_IJiiEEENS2_ILi1024EEEEEEEEDaRKT1_ENKUlDpRKT_E_clIJS5_S6_EEEDaSE_,($_ZN7cutlass13device_kernelIN5flash19enable_sm80_to_sm89INS1_16FlashAttnBwdSm80INS1_25CollectiveMainloopBwdSm80ILi2ELi2EN4cute5tupleIJNS5_1CILi128EEES8_NS7_ILi64EEEEEENS_10bfloat16_tEfNS_4arch4Sm80ELb0ELb1ELb1ELb1ELb1ELb0ELb0ELb0ELi2ELi4ELi4ELi4ELb0EEENS1_24CollectiveEpilogueBwdGQAISA_fSD_Li256ELb1ELb1EEENS1_19SingleTileSchedulerILb1ELb0ELb0ELi128EEEEEEEEEvNT_6ParamsE$_ZZN4cute5sliceINS_5tupleIJNS1_IJNS_10UnderscoreENS_1CILi0EEEEEENS1_IJS4_S2_EEEEEENS1_IJNS1_IJNS1_IJNS3_ILi1EEES4_EEES4_EEENS1_IJNS1_IJS4_S4_EEEiEEEEEEEEDaRKT_RKT0_ENKUlRKT_RKT0_E_clIS6_SC_EEDaSM_SP_ - $_ZN7cutlass13device_kernelIN5flash19enable_sm80_to_sm89INS1_16FlashAttnBwdSm80INS1_25CollectiveMainloopBwdSm80ILi2ELi2EN4cute5tupleIJNS5_1CILi128EEES8_NS7_ILi64EEEEEENS_10bfloat16_tEfNS_4arch4Sm80ELb0ELb1ELb1ELb1ELb1ELb0ELb0ELb0ELi2ELi4ELi4ELi4ELb0EEENS1_24CollectiveEpilogueBwdGQAISA_fSD_Li256ELb1ELb1EEENS1_19SingleTileSchedulerILb1ELb0ELb0ELi128EEEEEEEEEvNT_6ParamsE$_ZZN4cute4takeILi1ELi3ENS_5tupleIJNS1_IJiNS_1CILi512EEEEEENS1_IJiiEEENS2_ILi1024EEEEEEEEDaRKT1_ENKUlDpRKT_E_clIJS5_S6_EEEDaSE_)
$_ZN7cutlass13device_kernelIN5flash19enable_sm80_to_sm89INS1_16FlashAttnBwdSm80INS1_25CollectiveMainloopBwdSm80ILi2ELi2EN4cute5tupleIJNS5_1CILi128EEES8_NS7_ILi64EEEEEENS_10bfloat16_tEfNS_4arch4Sm80ELb0ELb1ELb1ELb1ELb1ELb0ELb0ELb0ELi2ELi4ELi4ELi4ELb0EEENS1_24CollectiveEpilogueBwdGQAISA_fSD_Li256ELb1ELb1EEENS1_19SingleTileSchedulerILb1ELb0ELb0ELi128EEEEEEEEEvNT_6ParamsE$_ZZN4cute4takeILi1ELi3ENS_5tupleIJNS1_IJiNS_1CILi512EEEEEENS1_IJiiEEENS2_ILi1024EEEEEEEEDaRKT1_ENKUlDpRKT_E_clIJS5_S6_EEEDaSE_:
[----:B------:R-:W-:Y:S02]  /*cab0*/  IADD3 R2, R1, 0x1680, RZ ;  /* 0x0000168001027810 */ /* 0x000fe40007ffe0ff */
[----:B------:R-:W-:Y:S02]  /*cac0*/  MOV R6, 0xcaf0 ;  /* 0x0000caf000067802 */ /* 0x000fe40000000f00 */
[----:B------:R-:W-:Y:S02]  /*cad0*/  IADD3 R2, R2, c[0x0][0x20], RZ ;  /* 0x0000080002027a10 */ /* 0x000fe40007ffe0ff */
[----:B------:R-:W-:Y:S05]  /*cae0*/  CALL.REL.NOINC `($_ZN7cutlass13device_kernelIN5flash19enable_sm80_to_sm89INS1_16FlashAttnBwdSm80INS1_25CollectiveMainloopBwdSm80ILi2ELi2EN4cute5tupleIJNS5_1CILi128EEES8_NS7_ILi64EEEEEENS_10bfloat16_tEfNS_4arch4Sm80ELb0ELb1ELb1ELb1ELb1ELb0ELb0ELb0ELi2ELi4ELi4ELi4ELb0EEENS1_24CollectiveEpilogueBwdGQAISA_fSD_Li256ELb1ELb1EEENS1_19SingleTileSchedulerILb1ELb0ELb0ELi128EEEEEEEEEvNT_6ParamsE$_ZN4cute3eso3ESOILb0ELb1EJNS_5tupleIJiiEEENS_1CILi1024EEEEEC2ERKS3_RKS5_) ;  /* 0xffffa91000007944 */ /* 0x000fea0003c3ffff */
[----:B-1----:R1:W5:Y:S01]  /*caf0*/  LDL.64 R2, [R1+0x1680] ;  /* 0x0016800001027983 */ /* 0x0023620000100a00 */
[----:B------:R-:W-:-:S04]  /*cb00*/  MOV R5, 0x0 ;  /* 0x0000000000057802 */ /* 0x000fc80000000f00 */
[----:B------:R-:W-:Y:S05]  /*cb10*/  RET.REL.NODEC R4 `(_ZN7cutlass13device_kernelIN5flash19enable_sm80_to_sm89INS1_16FlashAttnBwdSm80INS1_25CollectiveMainloopBwdSm80ILi2ELi2EN4cute5tupleIJNS5_1CILi128EEES8_NS7_ILi64EEEEEENS_10bfloat16_tEfNS_4arch4Sm80ELb0ELb1ELb1ELb1ELb1ELb0ELb0ELb0ELi2ELi4ELi4ELi4ELb0EEENS1_24CollectiveEpilogueBwdGQAISA_fSD_Li256ELb1ELb1EEENS1_19SingleTileSchedulerILb1ELb0ELb0ELi128EEEEEEEEEvNT_6ParamsE) ;  /* 0xffff34e004007950 */ /* 0x000fea0003c3ffff */
        .type           $_ZN7cutlass13device_kernelIN5flash19enable_sm80_to_sm89INS1_16FlashAttnBwdSm80INS1_25CollectiveMainloopBwdSm80ILi2ELi2EN4cute5tupleIJNS5_1CILi128EEES8_NS7_ILi64EEEEEENS_10bfloat16_tEfNS_4arch4Sm80ELb0ELb1ELb1ELb1ELb1ELb0ELb0ELb0ELi2ELi4ELi4ELi4ELb0EEENS1_24CollectiveEpilogueBwdGQAISA_fSD_Li256ELb1ELb1EEENS1_19SingleTileSchedulerILb1ELb0ELb0ELi128EEEEEEEEEvNT_6ParamsE$_ZZN4cute5sliceINS_5tupleIJNS1_IJNS_10UnderscoreENS_1CILi0EEEEEENS1_IJS4_S2_EEEEEENS1_IJNS1_IJNS1_IJNS3_ILi1EEES4_EEES4_EEENS1_IJNS1_IJS4_S4_EEEiEEEEEEEEDaRKT_RKT0_ENKUlRKT_RKT0_E_clIS6_SC_EEDaSM_SP_,@function
        .size           $_ZN7cutlass13device_kernelIN5flash19enable_sm80_to_sm89INS1_16FlashAttnBwdSm80INS1_25CollectiveMainloopBwdSm80ILi2ELi2EN4cute5tupleIJNS5_1CILi128EEES8_NS7_ILi64EEEEEENS_10bfloat16_tEfNS_4arch4Sm80ELb0ELb1ELb1ELb1ELb1ELb0ELb0ELb0ELi2ELi4ELi4ELi4ELb0EEENS1_24CollectiveEpilogueBwdGQAISA_fSD_Li256ELb1ELb1EEENS1_19SingleTileSchedulerILb1ELb0ELb0ELi128EEEEEEEEEvNT_6ParamsE$_ZZN4cute5sliceINS_5tupleIJNS1_IJNS_10UnderscoreENS_1CILi0EEEEEENS1_IJS4_S2_EEEEEENS1_IJNS1_IJNS1_IJNS3_ILi1EEES4_EEES4_EEENS1_IJNS1_IJS4_S4_EEEiEEEEEEEEDaRKT_RKT0_ENKUlRKT_RKT0_E_clIS6_SC_EEDaSM_SP_,($_ZN7cutlass13device_kernelIN5flash19enable_sm80_to_sm89INS1_16FlashAttnBwdSm80INS1_25CollectiveMainloopBwdSm80ILi2ELi2EN4cute5tupleIJNS5_1CILi128EEES8_NS7_ILi64EEEEEENS_10bfloat16_tEfNS_4arch4Sm80ELb0ELb1ELb1ELb1ELb1ELb0ELb0ELb0ELi2ELi4ELi4ELi4ELb0EEENS1_24CollectiveEpilogueBwdGQAISA_fSD_Li256ELb1ELb1EEENS1_19SingleTileSchedulerILb1ELb0ELb0ELi128EEEEEEEEEvNT_6ParamsE$_ZZN4cute5sliceINS_5tupleIJNS_10UnderscoreES2_NS_1CILi0EEEEEENS1_IJNS1_IJNS3_ILi1EEES4_EEEiNS3_ILi1024EEEEEEEEDaRKT_RKT0_ENKUlRKT_RKT0_E_clIS2_iEEDaSI_SL_ - $_ZN7cutlass13device_kernelIN5flash19enable_sm80_to_sm89INS1_16FlashAttnBwdSm80INS1_25CollectiveMainloopBwdSm80ILi2ELi2EN4cute5tupleIJNS5_1CILi128EEES8_NS7_ILi64EEEEEENS_10bfloat16_tEfNS_4arch4Sm80ELb0ELb1ELb1ELb1ELb1ELb0ELb0ELb0ELi2ELi4ELi4ELi4ELb0EEENS1_24CollectiveEpilogueBwdGQAISA_fSD_Li256ELb1ELb1EEENS1_19SingleTileSchedulerILb1ELb0ELb0ELi128EEEEEEEEEvNT_6ParamsE$_ZZN4cute5sliceINS_5tupleIJNS1_IJNS_10UnderscoreENS_1CILi0EEEEEENS1_IJS4_S2_EEEEEENS1_IJNS1_IJNS1_IJNS3_ILi1EEES4_EEES4_EEENS1_IJNS1_IJS4_S4_EEEiEEEEEEEEDaRKT_RKT0_ENKUlRKT_RKT0_E_clIS6_SC_EEDaSM_SP_)
$_ZN7cutlass13device_kernelIN5flash19enable_sm80_to_sm89INS1_16FlashAttnBwdSm80INS1_25CollectiveMainloopBwdSm80ILi2ELi2EN4cute5tupleIJNS5_1CILi128EEES8_NS7_ILi64EEEEEENS_10bfloat16_tEfNS_4arch4Sm80ELb0ELb1ELb1ELb1ELb1ELb0ELb0ELb0ELi2ELi4ELi4ELi4ELb0EEENS1_24CollectiveEpilogueBwdGQAISA_fSD_Li256ELb1ELb1EEENS1_19SingleTileSchedulerILb1ELb0ELb0ELi128EEEEEEEEEvNT_6ParamsE$_ZZN4cute5sliceINS_5tupleIJNS1_IJNS_10UnderscoreENS_1CILi0EEEEEENS1_IJS4_S2_EEEEEENS1_IJNS1_IJNS1_IJNS3_ILi1EEES4_EEES4_EEENS1_IJNS1_IJS4_S4_EEEiEEEEEEEEDaRKT_RKT0_ENKUlRKT_RKT0_E_clIS6_SC_EEDaSM_SP_:
[----:B------:R-:W-:Y:S02]  /*cb20*/  MOV R10, 0xcb40 ;  /* 0x0000cb40000a7802 */ /* 0x000fe40000000f00 */
[----:B------:R-:W-:Y:S05]  /*cb30*/  CALL.REL.NOINC `($_ZN7cutlass13device_kernelIN5flash19enable_sm80_to_sm89INS1_16FlashAttnBwdSm80INS1_25CollectiveMainloopBwdSm80ILi2ELi2EN4cute5tupleIJNS5_1CILi128EEES8_NS7_ILi64EEEEEENS_10bfloat16_tEfNS_4arch4Sm80ELb0ELb1ELb1ELb1ELb1ELb0ELb0ELb0ELi2ELi4ELi4ELi4ELb0EEENS1_24CollectiveEpilogueBwdGQAISA_fSD_Li256ELb1ELb1EEENS1_19SingleTileSchedulerILb1ELb0ELb0ELi128EEEEEEEEEvNT_6ParamsE$_ZZN4cute6detail10lift_sliceINS_5tupleIJNS_1CILi0EEENS_10UnderscoreEEEENS2_IJNS2_IJS4_S4_EEEiEEEEEDaRKT_RKT0_ENKUlRKT_RKT0_E_clIS5_iEEDaSH_SK_) ;  /* 0x000002c000007944 */ /* 0x000fea0003c00000 */
[----:B------:R-:W-:Y:S02]  /*cb40*/  MOV R10, 0xcb60 ;  /* 0x0000cb60000a7802 */ /* 0x000fe40000000f00 */
[----:B-1---5:R-:W-:Y:S05]  /*cb50*/  CALL.REL.NOINC `($_ZN7cutlass13device_kernelIN5flash19enable_sm80_to_sm89INS1_16FlashAttnBwdSm80INS1_25CollectiveMainloopBwdSm80ILi2ELi2EN4cute5tupleIJNS5_1CILi128EEES8_NS7_ILi64EEEEEENS_10bfloat16_tEfNS_4arch4Sm80ELb0ELb1ELb1ELb1ELb1ELb0ELb0ELb0ELi2ELi4ELi4ELi4ELb0EEENS1_24CollectiveEpilogueBwdGQAISA_fSD_Li256ELb1ELb1EEENS1_19SingleTileSchedulerILb1ELb0ELb0ELi128EEEEEEEEEvNT_6ParamsE$_ZZN4cute12filter_tupleINS_5tupleIJNS_1CILi0EEENS_10UnderscoreEEEENS1_IJNS1_IJS3_S3_EEEiEEEZNS_6detail10lift_sliceIS5_S7_EEDaRKT_RKT0_EUlRKT_RKT0_E_EEDaSC_SF_OT1_ENKUlDpSI_E_clIJNS1_IJEEENS1_IJiEEEEEEDaSP_) ;  /* 0xffffefb000007944 */ /* 0x022fea0003c3ffff */
[----:B------:R-:W-:Y:S02]  /*cb60*/  MOV R9, 0x0 ;  /* 0x0000000000097802 */ /* 0x000fe40000000f00 */
[----:B-----5:R-:W-:Y:S02]  /*cb70*/  MOV R3, R2 ;  /* 0x0000000200037202 */ /* 0x020fe40000000f00 */
[----:B------:R-:W-:Y:S05]  /*cb80*/  RET.REL.NODEC R8 `(_ZN7cutlass13device_kernelIN5flash19enable_sm80_to_sm89INS1_16FlashAttnBwdSm80INS1_25CollectiveMainloopBwdSm80ILi2ELi2EN4cute5tupleIJNS5_1CILi128EEES8_NS7_ILi64EEEEEENS_10bfloat16_tEfNS_4arch4Sm80ELb0ELb1ELb1ELb1ELb1ELb0ELb0ELb0ELi2ELi4ELi4ELi4ELb0EEENS1_24CollectiveEpilogueBwdGQAISA_fSD_Li256ELb1ELb1EEENS1_19SingleTileSchedulerILb1ELb0ELb0ELi128EEEEEEEEEvNT_6ParamsE) ;  /* 0xffff347008007950 */ /* 0x000fea0003c3ffff */
        .type           $_ZN7cutlass13device_kernelIN5flash19enable_sm80_to_sm89INS1_16FlashAttnBwdSm80INS1_25CollectiveMainloopBwdSm80ILi2ELi2EN4cute5tupleIJNS5_1CILi128EEES8_NS7_ILi64EEEEEENS_10bfloat16_tEfNS_4arch4Sm80ELb0ELb1ELb1ELb1ELb1ELb0ELb0ELb0ELi2ELi4ELi4ELi4ELb0EEENS1_24CollectiveEpilogueBwdGQAISA_fSD_Li256ELb1ELb1EEENS1_19SingleTileSchedulerILb1ELb0ELb0ELi128EEEEEEEEEvNT_6ParamsE$_ZZN4cute5sliceINS_5tupleIJNS_10UnderscoreES2_NS_1CILi0EEEEEENS1_IJNS1_IJNS3_ILi1EEES4_EEEiNS3_ILi1024EEEEEEEEDaRKT_RKT0_ENKUlRKT_RKT0_E_clIS2_iEEDaSI_SL_,@function
        .size           $_ZN7cutlass13device_kernelIN5flash19enable_sm80_to_sm89INS1_16FlashAttnBwdSm80INS1_25CollectiveMainloopBwdSm80ILi2ELi2EN4cute5tupleIJNS5_1CILi128EEES8_NS7_ILi64EEEEEENS_10bfloat16_tEfNS_4arch4Sm80ELb0ELb1ELb1ELb1ELb1ELb0ELb0ELb0ELi2ELi4ELi4ELi4ELb0EEENS1_24CollectiveEpilogueBwdGQAISA_fSD_Li256ELb1ELb1EEENS1_19SingleTileSchedulerILb1ELb0ELb0ELi128EEEEEEEEEvNT_6ParamsE$_ZZN4cute5sliceINS_5tupleIJNS_10UnderscoreES2_NS_1CILi0EEEEEENS1_IJNS1_IJNS3_ILi1EEES4_EEEiNS3_ILi1024EEEEEEEEDaRKT_RKT0_ENKUlRKT_RKT0_E_clIS2_iEEDaSI_SL_,($_ZN7cutlass13device_kernelIN5flash19enable_sm80_to_sm89INS1_16FlashAttnBwdSm80INS1_25CollectiveMainloopBwdSm80ILi2ELi2EN4cute5tupleIJNS5_1CILi128EEES8_NS7_ILi64EEEEEENS_10bfloat16_tEfNS_4arch4Sm80ELb0ELb1ELb1ELb1ELb1ELb0ELb0ELb0ELi2ELi4ELi4ELi4ELb0EEENS1_24CollectiveEpilogueBwdGQAISA_fSD_Li256ELb1ELb1EEENS1_19SingleTileSchedulerILb1ELb0ELb0ELi128EEEEEEEEEvNT_6ParamsE$_ZZN4cute5sliceINS_5tupleIJNS_10UnderscoreES2_S2_iEEENS1_IJNS1_IJNS_1CILi1EEENS4_ILi0EEEEEENS4_ILi4096EEENS1_IJiiEEENS1_IJS6_NS4_ILi8192EEEEEEEEEEEDaRKT_RKT0_ENKUlRKT_RKT0_E_clIS2_S9_EEDaSL_SO_ - $_ZN7cutlass13device_kernelIN5flash19enable_sm80_to_sm89INS1_16FlashAttnBwdSm80INS1_25CollectiveMainloopBwdSm80ILi2ELi2EN4cute5tupleIJNS5_1CILi128EEES8_NS7_ILi64EEEEEENS_10bfloat16_tEfNS_4arch4Sm80ELb0ELb1ELb1ELb1ELb1ELb0ELb0ELb0ELi2ELi4ELi4ELi4ELb0EEENS1_24CollectiveEpilogueBwdGQAISA_fSD_Li256ELb1ELb1EEENS1_19SingleTileSchedulerILb1ELb0ELb0ELi128EEEEEEEEEvNT_6ParamsE$_ZZN4cute5sliceINS_5tupleIJNS_10UnderscoreES2_NS_1CILi0EEEEEENS1_IJNS1_IJNS3_ILi1EEES4_EEEiNS3_ILi1024EEEEEEEEDaRKT_RKT0_ENKUlRKT_RKT0_E_clIS2_iEEDaSI_SL_)
$_ZN7cutlass13device_kernelIN5flash19enable_sm80_to_sm89INS1_16FlashAttnBwdSm80INS1_25CollectiveMainloopBwdSm80ILi2ELi2EN4cute5tupleIJNS5_1CILi128EEES8_NS7_ILi64EEEEEENS_10bfloat16_tEfNS_4arch4Sm80ELb0ELb1ELb1ELb1ELb1ELb0ELb0ELb0ELi2ELi4ELi4ELi4ELb0EEENS1_24CollectiveEpilogueBwdGQAISA_fSD_Li256ELb1ELb1EEENS1_19SingleTileSchedulerILb1ELb0ELb0ELi128EEEEEEEEEvNT_6ParamsE$_ZZN4cute5sliceINS_5tupleIJNS_10UnderscoreES2_NS_1CILi0EEEEEENS1_IJNS1_IJNS3_ILi1EEES4_EEEiNS3_ILi1024EEEEEEEEDaRKT_RKT0_ENKUlRKT_RKT0_E_clIS2_iEEDaSI_SL_:
[----:B------:R-:W-:Y:S01]  /*cb90*/  IADD3 R2, R1, 0x1680, RZ ;  /* 0x0000168001027810 */ /* 0x000fe20007ffe0ff */
[----:B------:R-:W-:Y:S01]  /*cba0*/  IMAD.MOV.U32 R3, RZ, RZ, R20 ;  /* 0x000000ffff037224 */ /* 0x000fe200078e0014 */
[----:B------:R-:W-:Y:S02]  /*cbb0*/  MOV R6, 0xcbe0 ;  /* 0x0000cbe000067802 */ /* 0x000fe40000000f00 */
[----:B------:R-:W-:Y:S02]  /*cbc0*/  IADD3 R2, R2, c[0x0][0x20], RZ ;  /* 0x0000080002027a10 */ /* 0x000fe40007ffe0ff */
[----:B------:R-:W-:Y:S05]  /*cbd0*/  CALL.REL.NOINC `($_ZN7cutlass13device_kernelIN5flash19enable_sm80_to_sm89INS1_16FlashAttnBwdSm80INS1_25CollectiveMainloopBwdSm80ILi2ELi2EN4cute5tupleIJNS5_1CILi128EEES8_NS7_ILi64EEEEEENS_10bfloat16_tEfNS_4arch4Sm80ELb0ELb1ELb1ELb1ELb1ELb0ELb0ELb0ELi2ELi4ELi4ELi4ELb0EEENS1_24CollectiveEpilogueBwdGQAISA_fSD_Li256ELb1ELb1EEENS1_19SingleTileSchedulerILb1ELb0ELb0ELi128EEEEEEEEEvNT_6ParamsE$_ZN4cute3eso3ESOILb0ELb1EJiEEC2ERKi) ;  /* 0xffffa91000007944 */ /* 0x000fea0003c3ffff */
[----:B-1----:R1:W5:Y:S01]  /*cbe0*/  LDL R3, [R1+0x1680] ;  /* 0x0016800001037983 */ /* 0x0023620000100800 */
[----:B------:R-:W-:-:S04]  /*cbf0*/  MOV R9, 0x0 ;  /* 0x0000000000097802 */ /* 0x000fc80000000f00 */
[----:B------:R-:W-:Y:S05]  /*cc00*/  RET.REL.NODEC R8 `(_ZN7cutlass13device_kernelIN5flash19enable_sm80_to_sm89INS1_16FlashAttnBwdSm80INS1_25CollectiveMainloopBwdSm80ILi2ELi2EN4cute5tupleIJNS5_1CILi128EEES8_NS7_ILi64EEEEEENS_10bfloat16_tEfNS_4arch4Sm80ELb0ELb1ELb1ELb1ELb1ELb0ELb0ELb0ELi2ELi4ELi4ELi4ELb0EEENS1_24CollectiveEpilogueBwdGQAISA_fSD_Li256ELb1ELb1EEENS1_19SingleTileSchedulerILb1ELb0ELb0ELi128EEEEEEEEEvNT_6ParamsE) ;  /* 0xffff33f008007950 */ /* 0x000fea0003c3ffff */
        .type           $_ZN7cutlass13device_kernelIN5flash19enable_sm80_to_sm89INS1_16FlashAttnBwdSm80INS1_25CollectiveMainloopBwdSm80ILi2ELi2EN4cute5tupleIJNS5_1CILi128EEES8_NS7_ILi64EEEEEENS_10bfloat16_tEfNS_4arch4Sm80ELb0ELb1ELb1ELb1ELb1ELb0ELb0ELb0ELi2ELi4ELi4ELi4ELb0EEENS1_24CollectiveEpilogueBwdGQAISA_fSD_Li256ELb1ELb1EEENS1_19SingleTileSchedulerILb1ELb0ELb0ELi128EEEEEEEEEvNT_6ParamsE$_ZZN4cute5sliceINS_5tupleIJNS_10UnderscoreES2_S2_iEEENS1_IJNS1_IJNS_1CILi1EEENS4_ILi0EEEEEENS4_ILi4096EEENS1_IJiiEEENS1_IJS6_NS4_ILi8192EEEEEEEEEEEDaRKT_RKT0_ENKUlRKT_RKT0_E_clIS2_S9_EEDaSL_SO_,@function
        .size           $_ZN7cutlass13device_kernelIN5flash19enable_sm80_to_sm89INS1_16FlashAttnBwdSm80INS1_25CollectiveMainloopBwdSm80ILi2ELi2EN4cute5tupleIJNS5_1CILi128EEES8_NS7_ILi64EEEEEENS_10bfloat16_tEfNS_4arch4Sm80ELb0ELb1ELb1ELb1ELb1ELb0ELb0ELb0ELi2ELi4ELi4ELi4ELb0EEENS1_24CollectiveEpilogueBwdGQAISA_fSD_Li256ELb1ELb1EEENS1_19SingleTileSchedulerILb1ELb0ELb0ELi128EEEEEEEEEvNT_6ParamsE$_ZZN4cute5sliceINS_5tupleIJNS_10UnderscoreES2_S2_iEEENS1_IJNS1_IJNS_1CILi1EEENS4_ILi0EEEEEENS4_ILi4096EEENS1_IJiiEEENS1_IJS6_NS4_ILi8192EEEEEEEEEEEDaRKT_RKT0_ENKUlRKT_RKT0_E_clIS2_S9_EEDaSL_SO_,($_ZN7cutlass13device_kernelIN5flash19enable_sm80_to_sm89INS1_16FlashAttnBwdSm80INS1_25CollectiveMainloopBwdSm80ILi2ELi2EN4cute5tupleIJNS5_1CILi128EEES8_NS7_ILi64EEEEEENS_10bfloat16_tEfNS_4arch4Sm80ELb0ELb1ELb1ELb1ELb1ELb0ELb0ELb0ELi2ELi4ELi4ELi4ELb0EEENS1_24CollectiveEpilogueBwdGQAISA_fSD_Li256ELb1ELb1EEENS1_19SingleTileSchedulerILb1ELb0ELb0ELi128EEEEEEEEEvNT_6ParamsE$_ZZN4cute5sliceINS_5tupleIJNS_10UnderscoreES2_S2_iEEENS1_IJNS1_IJNS_1CILi1EEENS4_ILi0EEEEEEiNS4_ILi1024EEENS4_ILi8192EEEEEEEEDaRKT_RKT0_ENKUlRKT_RKT0_E_clIS2_iEEDaSJ_SM_ - $_ZN7cutlass13device_kernelIN5flash19enable_sm80_to_sm89INS1_16FlashAttnBwdSm80INS1_25CollectiveMainloopBwdSm80ILi2ELi2EN4cute5tupleIJNS5_1CILi128EEES8_NS7_ILi64EEEEEENS_10bfloat16_tEfNS_4arch4Sm80ELb0ELb1ELb1ELb1ELb1ELb0ELb0ELb0ELi2ELi4ELi4ELi4ELb0EEENS1_24CollectiveEpilogueBwdGQAISA_fSD_Li256ELb1ELb1EEENS1_19SingleTileSchedulerILb1ELb0ELb0ELi128EEEEEEEEEvNT_6ParamsE$_ZZN4cute5sliceINS_5tupleIJNS_10UnderscoreES2_S2_iEEENS1_IJNS1_IJNS_1CILi1EEENS4_ILi0EEEEEENS4_ILi4096EEENS1_IJiiEEENS1_IJS6_NS4_ILi8192EEEEEEEEEEEDaRKT_RKT0_ENKUlRKT_RKT0_E_clIS2_S9_EEDaSL_SO_)
$_ZN7cutlass13device_kernelIN5flash19enable_sm80_to_sm89INS1_16FlashAttnBwdSm80INS1_25CollectiveMainloopBwdSm80ILi2ELi2EN4cute5tupleIJNS5_1CILi128EEES8_NS7_ILi64EEEEEENS_10bfloat16_tEfNS_4arch4Sm80ELb0ELb1ELb1ELb1ELb1ELb0ELb0ELb0ELi2ELi4ELi4ELi4ELb0EEENS1_24CollectiveEpilogueBwdGQAISA_fSD_Li256ELb1ELb1EEENS1_19SingleTileSchedulerILb1ELb0ELb0ELi128EEEEEEEEEvNT_6ParamsE$_ZZN4cute5sliceINS_5tupleIJNS_10UnderscoreES2_S2_iEEENS1_IJNS1_IJNS_1CILi1EEENS4_ILi0EEEEEENS4_ILi4096EEENS1_IJiiEEENS1_IJS6_NS4_ILi8192EEEEEEEEEEEDaRKT_RKT0_ENKUlRKT_RKT0_E_clIS2_S9_EEDaSL_SO_:
[----:B------:R-:W-:Y:S02]  /*cc10*/  IADD3 R2, R1, 0x1380, RZ ;  /* 0x0000138001027810 */ /* 0x000fe40007ffe0ff */
[----:B------:R-:W-:Y:S02]  /*cc20*/  MOV R6, 0xcc50 ;  /* 0x0000cc5000067802 */ /* 0x000fe40000000f00 */
[----:B------:R-:W-:Y:S02]  /*cc30*/  IADD3 R2, R2, c[0x0][0x20], RZ ;  /* 0x0000080002027a10 */ /* 0x000fe40007ffe0ff */
[----:B------:R-:W-:Y:S05]  /*cc40*/  CALL.REL.NOINC `($_ZN7cutlass13device_kernelIN5flash19enable_sm80_to_sm89INS1_16FlashAttnBwdSm80INS1_25CollectiveMainloopBwdSm80ILi2ELi2EN4cute5tupleIJNS5_1CILi128EEES8_NS7_ILi64EEEEEENS_10bfloat16_tEfNS_4arch4Sm80ELb0ELb1ELb1ELb1ELb1ELb0ELb0ELb0ELi2ELi4ELi4ELi4ELb0EEENS1_24CollectiveEpilogueBwdGQAISA_fSD_Li256ELb1ELb1EEENS1_19SingleTileSchedulerILb1ELb0ELb0ELi128EEEEEEEEEvNT_6ParamsE$_ZN4cute3eso3ESOILb0ELb1EJNS_5tupleIJiiEEEEEC2ERKS3_) ;  /* 0xffffa75000007944 */ /* 0x000fea0003c3ffff */
[----:B-1----:R1:W5:Y:S01]  /*cc50*/  LDL.64 R2, [R1+0x1380] ;  /* 0x0013800001027983 */ /* 0x0023620000100a00 */
[----:B------:R-:W-:-:S04]  /*cc60*/  MOV R5, 0x0 ;  /* 0x0000000000057802 */ /* 0x000fc80000000f00 */
[----:B------:R-:W-:Y:S05]  /*cc70*/  RET.REL.NODEC R4 `(_ZN7cutlass13device_kernelIN5flash19enable_sm80_to_sm89INS1_16FlashAttnBwdSm80INS1_25CollectiveMainloopBwdSm80ILi2ELi2EN4cute5tupleIJNS5_1CILi128EEES8_NS7_ILi64EEEEEENS_10bfloat16_tEfNS_4arch4Sm80ELb0ELb1ELb1ELb1ELb1ELb0ELb0ELb0ELi2ELi4ELi4ELi4ELb0EEENS1_24CollectiveEpilogueBwdGQAISA_fSD_Li256ELb1ELb1EEENS1_19SingleTileSchedulerILb1ELb0ELb0ELi128EEEEEEEEEvNT_6ParamsE) ;  /* 0xffff338004007950 */ /* 0x000fea0003c3ffff */
        .type           $_ZN7cutlass13device_kernelIN5flash19enable_sm80_to_sm89INS1_16FlashAttnBwdSm80INS1_25CollectiveMainloopBwdSm80ILi2ELi2EN4cute5tupleIJNS5_1CILi128EEES8_NS7_ILi64EEEEEENS_10bfloat16_tEfNS_4arch4Sm80ELb0ELb1ELb1ELb1ELb1ELb0ELb0ELb0ELi2ELi4ELi4ELi4ELb0EEENS1_24CollectiveEpilogueBwdGQAISA_fSD_Li256ELb1ELb1EEENS1_19SingleTileSchedulerILb1ELb0ELb0ELi128EEEEEEEEEvNT_6ParamsE$_ZZN4cute5sliceINS_5tupleIJNS_10UnderscoreES2_S2_iEEENS1_IJNS1_IJNS_1CILi1EEENS4_ILi0EEEEEEiNS4_ILi1024EEENS4_ILi8192EEEEEEEEDaRKT_RKT0_ENKUlRKT_RKT0_E_clIS2_iEEDaSJ_SM_,@function
        .size           $_ZN7cutlass13device_kernelIN5flash19enable_sm80_to_sm89INS1_16FlashAttnBwdSm80INS1_25CollectiveMainloopBwdSm80ILi2ELi2EN4cute5tupleIJNS5_1CILi128EEES8_NS7_ILi64EEEEEENS_10bfloat16_tEfNS_4arch4Sm80ELb0ELb1ELb1ELb1ELb1ELb0ELb0ELb0ELi2ELi4ELi4ELi4ELb0EEENS1_24CollectiveEpilogueBwdGQAISA_fSD_Li256ELb1ELb1EEENS1_19SingleTileSchedulerILb1ELb0ELb0ELi128EEEEEEEEEvNT_6ParamsE$_ZZN4cute5sliceINS_5tupleIJNS_10UnderscoreES2_S2_iEEENS1_IJNS1_IJNS_1CILi1EEENS4_ILi0EEEEEEiNS4_ILi1024EEENS4_ILi8192EEEEEEEEDaRKT_RKT0_ENKUlRKT_RKT0_E_clIS2_iEEDaSJ_SM_,($_ZN7cutlass13device_kernelIN5flash19enable_sm80_to_sm89INS1_16FlashAttnBwdSm80INS1_25CollectiveMainloopBwdSm80ILi2ELi2EN4cute5tupleIJNS5_1CILi128EEES8_NS7_ILi64EEEEEENS_10bfloat16_tEfNS_4arch4Sm80ELb0ELb1ELb1ELb1ELb1ELb0ELb0ELb0ELi2ELi4ELi4ELi4ELb0EEENS1_24CollectiveEpilogueBwdGQAISA_fSD_Li256ELb1ELb1EEENS1_19SingleTileSchedulerILb1ELb0ELb0ELi128EEEEEEEEEvNT_6ParamsE$_ZZN4cute5sliceINS_5tupleIJNS_10UnderscoreES2_S2_iEEENS1_IJNS1_IJNS_1CILi1EEENS4_ILi0EEEEEElS6_lEEEEEDaRKT_RKT0_ENKUlRKT_RKT0_E_clIS2_lEEDaSH_SK_ - $_ZN7cutlass13device_kernelIN5flash19enable_sm80_to_sm89INS1_16FlashAttnBwdSm80INS1_25CollectiveMainloopBwdSm80ILi2ELi2EN4cute5tupleIJNS5_1CILi128EEES8_NS7_ILi64EEEEEENS_10bfloat16_tEfNS_4arch4Sm80ELb0ELb1ELb1ELb1ELb1ELb0ELb0ELb0ELi2ELi4ELi4ELi4ELb0EEENS1_24CollectiveEpilogueBwdGQAISA_fSD_Li256ELb1ELb1EEENS1_19SingleTileSchedulerILb1ELb0ELb0ELi128EEEEEEEEEvNT_6ParamsE$_ZZN4cute5sliceINS_5tupleIJNS_10UnderscoreES2_S2_iEEENS1_IJNS1_IJNS_1CILi1EEENS4_ILi0EEEEEEiNS4_ILi1024EEENS4_ILi8192EEEEEEEEDaRKT_RKT0_ENKUlRKT_RKT0_E_clIS2_iEEDaSJ_SM_)
$_ZN7cutlass13device_kernelIN5flash19enable_sm80_to_sm89INS1_16FlashAttnBwdSm80INS1_25CollectiveMainloopBwdSm80ILi2ELi2EN4cute5tupleIJNS5_1CILi128EEES8_NS7_ILi64EEEEEENS_10bfloat16_tEfNS_4arch4Sm80ELb0ELb1ELb1ELb1ELb1ELb0ELb0ELb0ELi2ELi4ELi4ELi4ELb0EEENS1_24CollectiveEpilogueBwdGQAISA_fSD_Li256ELb1ELb1EEENS1_19SingleTileSchedulerILb1ELb0ELb0ELi128EEEEEEEEEvNT_6ParamsE$_ZZN4cute5sliceINS_5tupleIJNS_10UnderscoreES2_S2_iEEENS1_IJNS1_IJNS_1CILi1EEENS4_ILi0EEEEEEiNS4_ILi1024EEENS4_ILi8192EEEEEEEEDaRKT_RKT0_ENKUlRKT_RKT0_E_clIS2_iEEDaSJ_SM_:
[----:B------:R-:W-:Y:S02]  /*cc80*/  IADD3 R2, R1, 0x1380, RZ ;  /* 0x0000138001027810 */ /* 0x000fe40007ffe0ff */
[----:B------:R-:W-:Y:S02]  /*cc90*/  MOV R6, 0xccc0 ;  /* 0x0000ccc000067802 */ /* 0x000fe40000000f00 */
[----:B------:R-:W-:Y:S02]  /*cca0*/  IADD3 R2, R2, c[0x0][0x20], RZ ;  /* 0x0000080002027a10 */ /* 0x000fe40007ffe0ff */
[----:B------:R-:W-:Y:S05]  /*ccb0*/  CALL.REL.NOINC `($_ZN7cutlass13device_kernelIN5flash19enable_sm80_to_sm89INS1_16FlashAttnBwdSm80INS1_25CollectiveMainloopBwdSm80ILi2ELi2EN4cute5tupleIJNS5_1CILi128EEES8_NS7_ILi64EEEEEENS_10bfloat16_tEfNS_4arch4Sm80ELb0ELb1ELb1ELb1ELb1ELb0ELb0ELb0ELi2ELi4ELi4ELi4ELb0EEENS1_24CollectiveEpilogueBwdGQAISA_fSD_Li256ELb1ELb1EEENS1_19SingleTileSchedulerILb1ELb0ELb0ELi128EEEEEEEEEvNT_6ParamsE$_ZN4cute3eso3ESOILb0ELb1EJiEEC2ERKi) ;  /* 0xffffa83000007944 */ /* 0x000fea0003c3ffff */
[----:B-1----:R1:W5:Y:S01]  /*ccc0*/  LDL R3, [R1+0x1380] ;  /* 0x0013800001037983 */ /* 0x0023620000100800 */
[----:B------:R-:W-:Y:S02]  /*ccd0*/  MOV R6, R4 ;  /* 0x0000000400067202 */ /* 0x000fe40000000f00 */
[----:B------:R-:W-:-:S04]  /*cce0*/  MOV R7, 0x0 ;  /* 0x0000000000077802 */ /* 0x000fc80000000f00 */
[----:B------:R-:W-:Y:S05]  /*ccf0*/  RET.REL.NODEC R6 `(_ZN7cutlass13device_kernelIN5flash19enable_sm80_to_sm89INS1_16FlashAttnBwdSm80INS1_25CollectiveMainloopBwdSm80ILi2ELi2EN4cute5tupleIJNS5_1CILi128EEES8_NS7_ILi64EEEEEENS_10bfloat16_tEfNS_4arch4Sm80ELb0ELb1ELb1ELb1ELb1ELb0ELb0ELb0ELi2ELi4ELi4ELi4ELb0EEENS1_24CollectiveEpilogueBwdGQAISA_fSD_Li256ELb1ELb1EEENS1_19SingleTileSchedulerILb1ELb0ELb0ELi128EEEEEEEEEvNT_6ParamsE) ;  /* 0xffff330006007950 */ /* 0x000fea0003c3ffff */
        .type           $_ZN7cutlass13device_kernelIN5flash19enable_sm80_to_sm89INS1_16FlashAttnBwdSm80INS1_25CollectiveMainloopBwdSm80ILi2ELi2EN4cute5tupleIJNS5_1CILi128EEES8_NS7_ILi64EEEEEENS_10bfloat16_tEfNS_4arch4Sm80ELb0ELb1ELb1ELb1ELb1ELb0ELb0ELb0ELi2ELi4ELi4ELi4ELb0EEENS1_24CollectiveEpilogueBwdGQAISA_fSD_Li256ELb1ELb1EEENS1_19SingleTileSchedulerILb1ELb0ELb0ELi128EEEEEEEEEvNT_6ParamsE$_ZZN4cute5sliceINS_5tupleIJNS_10UnderscoreES2_S2_iEEENS1_IJNS1_IJNS_1CILi1EEENS4_ILi0EEEEEElS6_lEEEEEDaRKT_RKT0_ENKUlRKT_RKT0_E_clIS2_lEEDaSH_SK_,@function
        .size           $_ZN7cutlass13device_kernelIN5flash19enable_sm80_to_sm89INS1_16FlashAttnBwdSm80INS1_25CollectiveMainloopBwdSm80ILi2ELi2EN4cute5tupleIJNS5_1CILi128EEES8_NS7_ILi64EEEEEENS_10bfloat16_tEfNS_4arch4Sm80ELb0ELb1ELb1ELb1ELb1ELb0ELb0ELb0ELi2ELi4ELi4ELi4ELb0EEENS1_24CollectiveEpilogueBwdGQAISA_fSD_Li256ELb1ELb1EEENS1_19SingleTileSchedulerILb1ELb0ELb0ELi128EEEEEEEEEvNT_6ParamsE$_ZZN4cute5sliceINS_5tupleIJNS_10UnderscoreES2_S2_iEEENS1_IJNS1_IJNS_1CILi1EEENS4_ILi0EEEEEElS6_lEEEEEDaRKT_RKT0_ENKUlRKT_RKT0_E_clIS2_lEEDaSH_SK_,($_ZN7cutlass13device_kernelIN5flash19enable_sm80_to_sm89INS1_16FlashAttnBwdSm80INS1_25CollectiveMainloopBwdSm80ILi2ELi2EN4cute5tupleIJNS5_1CILi128EEES8_NS7_ILi64EEEEEENS_10bfloat16_tEfNS_4arch4Sm80ELb0ELb1ELb1ELb1ELb1ELb0ELb0ELb0ELi2ELi4ELi4ELi4ELb0EEENS1_24CollectiveEpilogueBwdGQAISA_fSD_Li256ELb1ELb1EEENS1_19SingleTileSchedulerILb1ELb0ELb0ELi128EEEEEEEEEvNT_6ParamsE$_ZZN4cute5sliceINS_5tupleIJNS_10UnderscoreES2_iEEENS1_IJNS1_IJNS_1CILi1EEENS4_ILi0EEEEEEiNS4_ILi1024EEEEEEEEDaRKT_RKT0_ENKUlRKT_RKT0_E_clIS2_iEEDaSI_SL_ - $_ZN7cutlass13device_kernelIN5flash19enable_sm80_to_sm89INS1_16FlashAttnBwdSm80INS1_25CollectiveMainloopBwdSm80ILi2ELi2EN4cute5tupleIJNS5_1CILi128EEES8_NS7_ILi64EEEEEENS_10bfloat16_tEfNS_4arch4Sm80ELb0ELb1ELb1ELb1ELb1ELb0ELb0ELb0ELi2ELi4ELi4ELi4ELb0EEENS1_24CollectiveEpilogueBwdGQAISA_fSD_Li256ELb1ELb1EEENS1_19SingleTileSchedulerILb1ELb0ELb0ELi128EEEEEEEEEvNT_6ParamsE$_ZZN4cute5sliceINS_5tupleIJNS_10UnderscoreES2_S2_iEEENS1_IJNS1_IJNS_1CILi1EEENS4_ILi0EEEEEElS6_lEEEEEDaRKT_RKT0_ENKUlRKT_RKT0_E_clIS2_lEEDaSH_SK_)
$_ZN7cutlass13device_kernelIN5flash19enable_sm80_to_sm89INS1_16FlashAttnBwdSm80INS1_25CollectiveMainloopBwdSm80ILi2ELi2EN4cute5tupleIJNS5_1CILi128EEES8_NS7_ILi64EEEEEENS_10bfloat16_tEfNS_4arch4Sm80ELb0ELb1ELb1ELb1ELb1ELb0ELb0ELb0ELi2ELi4ELi4ELi4ELb0EEENS1_24CollectiveEpilogueBwdGQAISA_fSD_Li256ELb1ELb1EEENS1_19SingleTileSchedulerILb1ELb0ELb0ELi128EEEEEEEEEvNT_6ParamsE$_ZZN4cute5sliceINS_5tupleIJNS_10UnderscoreES2_S2_iEEENS1_IJNS1_IJNS_1CILi1EEENS4_ILi0EEEEEElS6_lEEEEEDaRKT_RKT0_ENKUlRKT_RKT0_E_clIS2_lEEDaSH_SK_:
[----:B------:R-:W-:Y:S02]  /*cd00*/  IADD3 R5, R1, 0x16a8, RZ ;  /* 0x000016a801057810 */ /* 0x000fe40007ffe0ff */
[----:B------:R-:W-:Y:S02]  /*cd10*/  MOV R6, 0xcd40 ;  /* 0x0000cd4000067802 */ /* 0x000fe40000000f00 */
[----:B------:R-:W-:Y:S02]  /*cd20*/  IADD3 R5, R5, c[0x0][0x20], RZ ;  /* 0x0000080005057a10 */ /* 0x000fe40007ffe0ff */
[----:B------:R-:W-:Y:S05]  /*cd30*/  CALL.REL.NOINC `($_ZN7cutlass13device_kernelIN5flash19enable_sm80_to_sm89INS1_16FlashAttnBwdSm80INS1_25CollectiveMainloopBwdSm80ILi2ELi2EN4cute5tupleIJNS5_1CILi128EEES8_NS7_ILi64EEEEEENS_10bfloat16_tEfNS_4arch4Sm80ELb0ELb1ELb1ELb1ELb1ELb0ELb0ELb0ELi2ELi4ELi4ELi4ELb0EEENS1_24CollectiveEpilogueBwdGQAISA_fSD_Li256ELb1ELb1EEENS1_19SingleTileSchedulerILb1ELb0ELb0ELi128EEEEEEEEEvNT_6ParamsE$_ZN4cute3eso3ESOILb0ELb1EJlEEC2ERKl) ;  /* 0xffffa99000007944 */ /* 0x000fea0003c3ffff */
[----:B-1----:R1:W5:Y:S01]  /*cd40*/  LDL.64 R2, [R1+0x16a8] ;  /* 0x0016a80001027983 */ /* 0x0023620000100a00 */
[----:B------:R-:W-:-:S04]  /*cd50*/  MOV R5, 0x0 ;  /* 0x0000000000057802 */ /* 0x000fc80000000f00 */
[----:B------:R-:W-:Y:S05]  /*cd60*/  RET.REL.NODEC R4 `(_ZN7cutlass13device_kernelIN5flash19enable_sm80_to_sm89INS1_16FlashAttnBwdSm80INS1_25CollectiveMainloopBwdSm80ILi2ELi2EN4cute5tupleIJNS5_1CILi128EEES8_NS7_ILi64EEEEEENS_10bfloat16_tEfNS_4arch4Sm80ELb0ELb1ELb1ELb1ELb1ELb0ELb0ELb0ELi2ELi4ELi4ELi4ELb0EEENS1_24CollectiveEpilogueBwdGQAISA_fSD_Li256ELb1ELb1EEENS1_19SingleTileSchedulerILb1ELb0ELb0ELi128EEEEEEEEEvNT_6ParamsE) ;  /* 0xffff329004007950 */ /* 0x000fea0003c3ffff */
        .type           $_ZN7cutlass13device_kernelIN5flash19enable_sm80_to_sm89INS1_16FlashAttnBwdSm80INS1_25CollectiveMainloopBwdSm80ILi2ELi2EN4cute5tupleIJNS5_1CILi128EEES8_NS7_ILi64EEEEEENS_10bfloat16_tEfNS_4arch4Sm80ELb0ELb1ELb1ELb1ELb1ELb0ELb0ELb0ELi2ELi4ELi4ELi4ELb0EEENS1_24CollectiveEpilogueBwdGQAISA_fSD_Li256ELb1ELb1EEENS1_19SingleTileSchedulerILb1ELb0ELb0ELi128EEEEEEEEEvNT_6ParamsE$_ZZN4cute5sliceINS_5tupleIJNS_10UnderscoreES2_iEEENS1_IJNS1_IJNS_1CILi1EEENS4_ILi0EEEEEEiNS4_ILi1024EEEEEEEEDaRKT_RKT0_ENKUlRKT_RKT0_E_clIS2_iEEDaSI_SL_,@function
        .size           $_ZN7cutlass13device_kernelIN5flash19enable_sm80_to_sm89INS1_16FlashAttnBwdSm80INS1_25CollectiveMainloopBwdSm80ILi2ELi2EN4cute5tupleIJNS5_1CILi128EEES8_NS7_ILi64EEEEEENS_10bfloat16_tEfNS_4arch4Sm80ELb0ELb1ELb1ELb1ELb1ELb0ELb0ELb0ELi2ELi4ELi4ELi4ELb0EEENS1_24CollectiveEpilogueBwdGQAISA_fSD_Li256ELb1ELb1EEENS1_19SingleTileSchedulerILb1ELb0ELb0ELi128EEEEEEEEEvNT_6ParamsE$_ZZN4cute5sliceINS_5tupleIJNS_10UnderscoreES2_iEEENS1_IJNS1_IJNS_1CILi1EEENS4_ILi0EEEEEEiNS4_ILi1024EEEEEEEEDaRKT_RKT0_ENKUlRKT_RKT0_E_clIS2_iEEDaSI_SL_,($_ZN7cutlass13device_kernelIN5flash19enable_sm80_to_sm89INS1_16FlashAttnBwdSm80INS1_25CollectiveMainloopBwdSm80ILi2ELi2EN4cute5tupleIJNS5_1CILi128EEES8_NS7_ILi64EEEEEENS_10bfloat16_tEfNS_4arch4Sm80ELb0ELb1ELb1ELb1ELb1ELb0ELb0ELb0ELi2ELi4ELi4ELi4ELb0EEENS1_24CollectiveEpilogueBwdGQAISA_fSD_Li256ELb1ELb1EEENS1_19SingleTileSchedulerILb1ELb0ELb0ELi128EEEEEEEEEvNT_6ParamsE$_ZZN4cute6detail10lift_sliceINS_5tupleIJNS_1CILi0EEENS_10UnderscoreEEEENS2_IJNS2_IJS4_S4_EEEiEEEEEDaRKT_RKT0_ENKUlRKT_RKT0_E_clIS5_iEEDaSH_SK_ - $_ZN7cutlass13device_kernelIN5flash19enable_sm80_to_sm89INS1_16FlashAttnBwdSm80INS1_25CollectiveMainloopBwdSm80ILi2ELi2EN4cute5tupleIJNS5_1CILi128EEES8_NS7_ILi64EEEEEENS_10bfloat16_tEfNS_4arch4Sm80ELb0ELb1ELb1ELb1ELb1ELb0ELb0ELb0ELi2ELi4ELi4ELi4ELb0EEENS1_24CollectiveEpilogueBwdGQAISA_fSD_Li256ELb1ELb1EEENS1_19SingleTileSchedulerILb1ELb0ELb0ELi128EEEEEEEEEvNT_6ParamsE$_ZZN4cute5sliceINS_5tupleIJNS_10UnderscoreES2_iEEENS1_IJNS1_IJNS_1CILi1EEENS4_ILi0EEEEEEiNS4_ILi1024EEEEEEEEDaRKT_RKT0_ENKUlRKT_RKT0_E_clIS2_iEEDaSI_SL_)
$_ZN7cutlass13device_kernelIN5flash19enable_sm80_to_sm89INS1_16FlashAttnBwdSm80INS1_25CollectiveMainloopBwdSm80ILi2ELi2EN4cute5tupleIJNS5_1CILi128EEES8_NS7_ILi64EEEEEENS_10bfloat16_tEfNS_4arch4Sm80ELb0ELb1ELb1ELb1ELb1ELb0ELb0ELb0ELi2ELi4ELi4ELi4ELb0EEENS1_24CollectiveEpilogueBwdGQAISA_fSD_Li256ELb1ELb1EEENS1_19SingleTileSchedulerILb1ELb0ELb0ELi128EEEEEEEEEvNT_6ParamsE$_ZZN4cute5sliceINS_5tupleIJNS_10UnderscoreES2_iEEENS1_IJNS1_IJNS_1CILi1EEENS4_ILi0EEEEEEiNS4_ILi1024EEEEEEEEDaRKT_RKT0_ENKUlRKT_RKT0_E_clIS2_iEEDaSI_SL_:
[----:B------:R-:W-:Y:S01]  /*cd70*/  IADD3 R2, R1, 0x1680, RZ ;  /* 0x0000168001027810 */ /* 0x000fe20007ffe0ff */
[----:B------:R-:W-:Y:S01]  /*cd80*/  IMAD.MOV.U32 R3, RZ, RZ, R20 ;  /* 0x000000ffff037224 */ /* 0x000fe200078e0014 */
[----:B------:R-:W-:Y:S02]  /*cd90*/  MOV R6, 0xcdc0 ;  /* 0x0000cdc000067802 */ /* 0x000fe40000000f00 */
[----:B------:R-:W-:Y:S02]  /*cda0*/  IADD3 R2, R2, c[0x0][0x20], RZ ;  /* 0x0000080002027a10 */ /* 0x000fe40007ffe0ff */
[----:B------:R-:W-:Y:S05]  /*cdb0*/  CALL.REL.NOINC `($_ZN7cutlass13device_kernelIN5flash19enable_sm80_to_sm89INS1_16FlashAttnBwdSm80INS1_25CollectiveMainloopBwdSm80ILi2ELi2EN4cute5tupleIJNS5_1CILi128EEES8_NS7_ILi64EEEEEENS_10bfloat16_tEfNS_4arch4Sm80ELb0ELb1ELb1ELb1ELb1ELb0ELb0ELb0ELi2ELi4ELi4ELi4ELb0EEENS1_24CollectiveEpilogueBwdGQAISA_fSD_Li256ELb1ELb1EEENS1_19SingleTileSchedulerILb1ELb0ELb0ELi128EEEEEEEEEvNT_6ParamsE$_ZN4cute3eso3ESOILb0ELb1EJiEEC2ERKi) ;  /* 0xffffa73000007944 */ /* 0x000fea0003c3ffff */
[----:B-1----:R1:W5:Y:S01]  /*cdc0*/  LDL R3, [R1+0x1680] ;  /* 0x0016800001037983 */ /* 0x0023620000100800 */
[----:B------:R-:W-:Y:S02]  /*cdd0*/  MOV R6, R4 ;  /* 0x0000000400067202 */ /* 0x000fe40000000f00 */
[----:B------:R-:W-:-:S04]  /*cde0*/  MOV R7, 0x0 ;  /* 0x0000000000077802 */ /* 0x000fc80000000f00 */
[----:B------:R-:W-:Y:S05]  /*cdf0*/  RET.REL.NODEC R6 `(_ZN7cutlass13device_kernelIN5flash19enable_sm80_to_sm89INS1_16FlashAttnBwdSm80INS1_25CollectiveMainloopBwdSm80ILi2ELi2EN4cute5tupleIJNS5_1CILi128EEES8_NS7_ILi64EEEEEENS_10bfloat16_tEfNS_4arch4Sm80ELb0ELb1ELb1ELb1ELb1ELb0ELb0ELb0ELi2ELi4ELi4ELi4ELb0EEENS1_24CollectiveEpilogueBwdGQAISA_fSD_Li256ELb1ELb1EEENS1_19SingleTileSchedulerILb1ELb0ELb0ELi128EEEEEEEEEvNT_6ParamsE) ;  /* 0xffff320006007950 */ /* 0x000fea0003c3ffff */
        .type           $_ZN7cutlass13device_kernelIN5flash19enable_sm80_to_sm89INS1_16FlashAttnBwdSm80INS1_25CollectiveMainloopBwdSm80ILi2ELi2EN4cute5tupleIJNS5_1CILi128EEES8_NS7_ILi64EEEEEENS_10bfloat16_tEfNS_4arch4Sm80ELb0ELb1ELb1ELb1ELb1ELb0ELb0ELb0ELi2ELi4ELi4ELi4ELb0EEENS1_24CollectiveEpilogueBwdGQAISA_fSD_Li256ELb1ELb1EEENS1_19SingleTileSchedulerILb1ELb0ELb0ELi128EEEEEEEEEvNT_6ParamsE$_ZZN4cute6detail10lift_sliceINS_5tupleIJNS_1CILi0EEENS_10UnderscoreEEEENS2_IJNS2_IJS4_S4_EEEiEEEEEDaRKT_RKT0_ENKUlRKT_RKT0_E_clIS5_iEEDaSH_SK_,@function
        .size           $_ZN7cutlass13device_kernelIN5flash19enable_sm80_to_sm89INS1_16FlashAttnBwdSm80INS1_25CollectiveMainloopBwdSm80ILi2ELi2EN4cute5tupleIJNS5_1CILi128EEES8_NS7_ILi64EEEEEENS_10bfloat16_tEfNS_4arch4Sm80ELb0ELb1ELb1ELb1ELb1ELb0ELb0ELb0ELi2ELi4ELi4ELi4ELb0EEENS1_24CollectiveEpilogueBwdGQAISA_fSD_Li256ELb1ELb1EEENS1_19SingleTileSchedulerILb1ELb0ELb0ELi128EEEEEEEEEvNT_6ParamsE$_ZZN4cute6detail10lift_sliceINS_5tupleIJNS_1CILi0EEENS_10UnderscoreEEEENS2_IJNS2_IJS4_S4_EEEiEEEEEDaRKT_RKT0_ENKUlRKT_RKT0_E_clIS5_iEEDaSH_SK_,($_ZN7cutlass13device_kernelIN5flash19enable_sm80_to_sm89INS1_16FlashAttnBwdSm80INS1_25CollectiveMainloopBwdSm80ILi2ELi2EN4cute5tupleIJNS5_1CILi128EEES8_NS7_ILi64EEEEEENS_10bfloat16_tEfNS_4arch4Sm80ELb0ELb1ELb1ELb1ELb1ELb0ELb0ELb0ELi2ELi4ELi4ELi4ELb0EEENS1_24CollectiveEpilogueBwdGQAISA_fSD_Li256ELb1ELb1EEENS1_19SingleTileSchedulerILb1ELb0ELb0ELi128EEEEEEEEEvNT_6ParamsE$_ZZN4cute6detail16composition_implINS_1CILi2EEEiNS_5tupleIJNS2_ILi1EEES3_EEENS4_IJNS2_ILi0EEES5_EEEEEDaRKT_RKT0_RKT1_RKT2_ENKUlRKT_RKT0_E_clIS3_S5_EEDaSN_SQ_ - $_ZN7cutlass13device_kernelIN5flash19enable_sm80_to_sm89INS1_16FlashAttnBwdSm80INS1_25CollectiveMainloopBwdSm80ILi2ELi2EN4cute5tupleIJNS5_1CILi128EEES8_NS7_ILi64EEEEEENS_10bfloat16_tEfNS_4arch4Sm80ELb0ELb1ELb1ELb1ELb1ELb0ELb0ELb0ELi2ELi4ELi4ELi4ELb0EEENS1_24CollectiveEpilogueBwdGQAISA_fSD_Li256ELb1ELb1EEENS1_19SingleTileSchedulerILb1ELb0ELb0ELi128EEEEEEEEEvNT_6ParamsE$_ZZN4cute6detail10lift_sliceINS_5tupleIJNS_1CILi0EEENS_10UnderscoreEEEENS2_IJNS2_IJS4_S4_EEEiEEEEEDaRKT_RKT0_ENKUlRKT_RKT0_E_clIS5_iEEDaSH_SK_)
$_ZN7cutlass13device_kernelIN5flash19enable_sm80_to_sm89INS1_16FlashAttnBwdSm80INS1_25CollectiveMainloopBwdSm80ILi2ELi2EN4cute5tupleIJNS5_1CILi128EEES8_NS7_ILi64EEEEEENS_10bfloat16_tEfNS_4arch4Sm80ELb0ELb1ELb1ELb1ELb1ELb0ELb0ELb0ELi2ELi4ELi4ELi4ELb0EEENS1_24CollectiveEpilogueBwdGQAISA_fSD_Li256ELb1ELb1EEENS1_19SingleTileSchedulerILb1ELb0ELb0ELi128EEEEEEEEEvNT_6ParamsE$_ZZN4cute6detail10lift_sliceINS_5tupleIJNS_1CILi0EEENS_10UnderscoreEEEENS2_IJNS2_IJS4_S4_EEEiEEEEEDaRKT_RKT0_ENKUlRKT_RKT0_E_clIS5_iEEDaSH_SK_:
[----:B------:R-:W-:Y:S02]  /*ce00*/  IADD3 R2, R1, 0x1680, RZ ;  /* 0x0000168001027810 */ /* 0x000fe40007ffe0ff */
[----:B------:R-:W-:Y:S02]  /*ce10*/  MOV R6, 0xce40 ;  /* 0x0000ce4000067802 */ /* 0x000fe40000000f00 */
[----:B------:R-:W-:Y:S02]  /*ce20*/  IADD3 R2, R2, c[0x0][0x20], RZ ;  /* 0x0000080002027a10 */ /* 0x000fe40007ffe0ff */
[----:B------:R-:W-:Y:S05]  /*ce30*/  CALL.REL.NOINC `($_ZN7cutlass13device_kernelIN5flash19enable_sm80_to_sm89INS1_16FlashAttnBwdSm80INS1_25CollectiveMainloopBwdSm80ILi2ELi2EN4cute5tupleIJNS5_1CILi128EEES8_NS7_ILi64EEEEEENS_10bfloat16_tEfNS_4arch4Sm80ELb0ELb1ELb1ELb1ELb1ELb0ELb0ELb0ELi2ELi4ELi4ELi4ELb0EEENS1_24CollectiveEpilogueBwdGQAISA_fSD_Li256ELb1ELb1EEENS1_19SingleTileSchedulerILb1ELb0ELb0ELi128EEEEEEEEEvNT_6ParamsE$_ZN4cute3eso3ESOILb0ELb1EJiEEC2ERKi) ;  /* 0xffffa6b000007944 */ /* 0x000fea0003c3ffff */
[----:B-1----:R1:W5:Y:S01]  /*ce40*/  LDL R3, [R1+0x1680] ;  /* 0x0016800001037983 */ /* 0x0023620000100800 */
[----:B------:R-:W-:-:S04]  /*ce50*/  MOV R11, 0x0 ;  /* 0x00000000000b7802 */ /* 0x000fc80000000f00 */
[----:B------:R-:W-:Y:S05]  /*ce60*/  RET.REL.NODEC R10 `(_ZN7cutlass13device_kernelIN5flash19enable_sm80_to_sm89INS1_16FlashAttnBwdSm80INS1_25CollectiveMainloopBwdSm80ILi2ELi2EN4cute5tupleIJNS5_1CILi128EEES8_NS7_ILi64EEEEEENS_10bfloat16_tEfNS_4arch4Sm80ELb0ELb1ELb1ELb1ELb1ELb0ELb0ELb0ELi2ELi4ELi4ELi4ELb0EEENS1_24CollectiveEpilogueBwdGQAISA_fSD_Li256ELb1ELb1EEENS1_19SingleTileSchedulerILb1ELb0ELb0ELi128EEEEEEEEEvNT_6ParamsE) ;  /* 0xffff31900a007950 */ /* 0x000fea0003c3ffff */
        .type           $_ZN7cutlass13device_kernelIN5flash19enable_sm80_to_sm89INS1_16FlashAttnBwdSm80INS1_25CollectiveMainloopBwdSm80ILi2ELi2EN4cute5tupleIJNS5_1CILi128EEES8_NS7_ILi64EEEEEENS_10bfloat16_tEfNS_4arch4Sm80ELb0ELb1ELb1ELb1ELb1ELb0ELb0ELb0ELi2ELi4ELi4ELi4ELb0EEENS1_24CollectiveEpilogueBwdGQAISA_fSD_Li256ELb1ELb1EEENS1_19SingleTileSchedulerILb1ELb0ELb0ELi128EEEEEEEEEvNT_6ParamsE$_ZZN4cute6detail16composition_implINS_1CILi2EEEiNS_5tupleIJNS2_ILi1EEES3_EEENS4_IJNS2_ILi0EEES5_EEEEEDaRKT_RKT0_RKT1_RKT2_ENKUlRKT_RKT0_E_clIS3_S5_EEDaSN_SQ_,@function
        .size           $_ZN7cutlass13device_kernelIN5flash19enable_sm80_to_sm89INS1_16FlashAttnBwdSm80INS1_25CollectiveMainloopBwdSm80ILi2ELi2EN4cute5tupleIJNS5_1CILi128EEES8_NS7_ILi64EEEEEENS_10bfloat16_tEfNS_4arch4Sm80ELb0ELb1ELb1ELb1ELb1ELb0ELb0ELb0ELi2ELi4ELi4ELi4ELb0EEENS1_24CollectiveEpilogueBwdGQAISA_fSD_Li256ELb1ELb1EEENS1_19SingleTileSchedulerILb1ELb0ELb0ELi128EEEEEEEEEvNT_6ParamsE$_ZZN4cute6detail16composition_implINS_1CILi2EEEiNS_5tupleIJNS2_ILi1EEES3_EEENS4_IJNS2_ILi0EEES5_EEEEEDaRKT_RKT0_RKT1_RKT2_ENKUlRKT_RKT0_E_clIS3_S5_EEDaSN_SQ_,($_ZN7cutlass13device_kernelIN5flash19enable_sm80_to_sm89INS1_16FlashAttnBwdSm80INS1_25CollectiveMainloopBwdSm80ILi2ELi2EN4cute5tupleIJNS5_1CILi128EEES8_NS7_ILi64EEEEEENS_10bfloat16_tEfNS_4arch4Sm80ELb0ELb1ELb1ELb1ELb1ELb0ELb0ELb0ELi2ELi4ELi4ELi4ELb0EEENS1_24CollectiveEpilogueBwdGQAISA_fSD_Li256ELb1ELb1EEENS1_19SingleTileSchedulerILb1ELb0ELb0ELi128EEEEEEEEEvNT_6ParamsE$_ZZN4cute6detail16composition_implINS_5tupleIJNS_1CILi16EEENS3_ILi2EEES5_S5_NS3_ILi4EEES5_EEENS2_IJNS3_ILi1EEEiiiNS3_ILi144EEENS3_ILi512EEEEEENS2_IJNS2_IJS5_S5_EEES6_NS3_ILi8EEEEEENS2_IJNS2_IJNS3_ILi64EEESA_EEES4_NS3_ILi1024EEEEEEEEDaRKT_RKT0_RKT1_RKT2_ENKUlRKT_RKT0_E_clIS6_S4_EEDaSX_S10_ - $_ZN7cutlass13device_kernelIN5flash19enable_sm80_to_sm89INS1_16FlashAttnBwdSm80INS1_25CollectiveMainloopBwdSm80ILi2ELi2EN4cute5tupleIJNS5_1CILi128EEES8_NS7_ILi64EEEEEENS_10bfloat16_tEfNS_4arch4Sm80ELb0ELb1ELb1ELb1ELb1ELb0ELb0ELb0ELi2ELi4ELi4ELi4ELb0EEENS1_24CollectiveEpilogueBwdGQAISA_fSD_Li256ELb1ELb1EEENS1_19SingleTileSchedulerILb1ELb0ELb0ELi128EEEEEEEEEvNT_6ParamsE$_ZZN4cute6detail16composition_implINS_1CILi2EEEiNS_5tupleIJNS2_ILi1EEES3_EEENS4_IJNS2_ILi0EEES5_EEEEEDaRKT_RKT0_RKT1_RKT2_ENKUlRKT_RKT0_E_clIS3_S5_EEDaSN_SQ_)
$_ZN7cutlass13device_kernelIN5flash19enable_sm80_to_sm89INS1_16FlashAttnBwdSm80INS1_25CollectiveMainloopBwdSm80ILi2ELi2EN4cute5tupleIJNS5_1CILi128EEES8_NS7_ILi64EEEEEENS_10bfloat16_tEfNS_4arch4Sm80ELb0ELb1ELb1ELb1ELb1ELb0ELb0ELb0ELi2ELi4ELi4ELi4ELb0EEENS1_24CollectiveEpilogueBwdGQAISA_fSD_Li256ELb1ELb1EEENS1_19SingleTileSchedulerILb1ELb0ELb0ELi128EEEEEEEEEvNT_6ParamsE$_ZZN4cute6detail16composition_implINS_1CILi2EEEiNS_5tupleIJNS2_ILi1EEES3_EEENS4_IJNS2_ILi0EEES5_EEEEEDaRKT_RKT0_RKT1_RKT2_ENKUlRKT_RKT0_E_clIS3_S5_EEDaSN_SQ_:
[----:B------:R-:W-:Y:S02]  /*ce70*/  IADD3 R2, R1, 0x1688, RZ ;  /* 0x0000168801027810 */ /* 0x000fe40007ffe0ff */
[----:B------:R-:W-:Y:S02]  /*ce80*/  MOV R6, 0xceb0 ;  /* 0x0000ceb000067802 */ /* 0x000fe40000000f00 */
[----:B------:R-:W-:Y:S02]  /*ce90*/  IADD3 R2, R2, c[0x0][0x20], RZ ;  /* 0x0000080002027a10 */ /* 0x000fe40007ffe0ff */
[----:B------:R-:W-:Y:S05]  /*cea0*/  CALL.REL.NOINC `($_ZN7cutlass13device_kernelIN5flash19enable_sm80_to_sm89INS1_16FlashAttnBwdSm80INS1_25CollectiveMainloopBwdSm80ILi2ELi2EN4cute5tupleIJNS5_1CILi128EEES8_NS7_ILi64EEEEEENS_10bfloat16_tEfNS_4arch4Sm80ELb0ELb1ELb1ELb1ELb1ELb0ELb0ELb0ELi2ELi4ELi4ELi4ELb0EEENS1_24CollectiveEpilogueBwdGQAISA_fSD_Li256ELb1ELb1EEENS1_19SingleTileSchedulerILb1ELb0ELb0ELi128EEEEEEEEEvNT_6ParamsE$_ZN4cute5tupleIJNS_1CILi2EEEiEEC2ERKS2_RKi) ;  /* 0xffffe16000007944 */ /* 0x000fea0003c3ffff */
[----:B-1----:R1:W5:Y:S01]  /*ceb0*/  LDL R3, [R1+0x1688] ;  /* 0x0016880001037983 */ /* 0x0023620000100800 */
[----:B------:R-:W-:-:S04]  /*cec0*/  MOV R11, 0x0 ;  /* 0x00000000000b7802 */ /* 0x000fc80000000f00 */
[----:B------:R-:W-:Y:S05]  /*ced0*/  RET.REL.NODEC R10 `(_ZN7cutlass13device_kernelIN5flash19enable_sm80_to_sm89INS1_16FlashAttnBwdSm80INS1_25CollectiveMainloopBwdSm80ILi2ELi2EN4cute5tupleIJNS5_1CILi128EEES8_NS7_ILi64EEEEEENS_10bfloat16_tEfNS_4arch4Sm80ELb0ELb1ELb1ELb1ELb1ELb0ELb0ELb0ELi2ELi4ELi4ELi4ELb0EEENS1_24CollectiveEpilogueBwdGQAISA_fSD_Li256ELb1ELb1EEENS1_19SingleTileSchedulerILb1ELb0ELb0ELi128EEEEEEEEEvNT_6ParamsE) ;  /* 0xffff31200a007950 */ /* 0x000fea0003c3ffff */
        .type           $_ZN7cutlass13device_kernelIN5flash19enable_sm80_to_sm89INS1_16FlashAttnBwdSm80INS1_25CollectiveMainloopBwdSm80ILi2ELi2EN4cute5tupleIJNS5_1CILi128EEES8_NS7_ILi64EEEEEENS_10bfloat16_tEfNS_4arch4Sm80ELb0ELb1ELb1ELb1ELb1ELb0ELb0ELb0ELi2ELi4ELi4ELi4ELb0EEENS1_24CollectiveEpilogueBwdGQAISA_fSD_Li256ELb1ELb1EEENS1_19SingleTileSchedulerILb1ELb0ELb0ELi128EEEEEEEEEvNT_6ParamsE$_ZZN4cute6detail16composition_implINS_5tupleIJNS_1CILi16EEENS3_ILi2EEES5_S5_NS3_ILi4EEES5_EEENS2_IJNS3_ILi1EEEiiiNS3_ILi144EEENS3_ILi512EEEEEENS2_IJNS2_IJS5_S5_EEES6_NS3_ILi8EEEEEENS2_IJNS2_IJNS3_ILi64EEESA_EEES4_NS3_ILi1024EEEEEEEEDaRKT_RKT0_RKT1_RKT2_ENKUlRKT_RKT0_E_clIS6_S4_EEDaSX_S10_,@function
        .size           $_ZN7cutlass13device_kernelIN5flash19enable_sm80_to_sm89INS1_16FlashAttnBwdSm80INS1_25CollectiveMainloopBwdSm80ILi2ELi2EN4cute5tupleIJNS5_1CILi128EEES8_NS7_ILi64EEEEEENS_10bfloat16_tEfNS_4arch4Sm80ELb0ELb1ELb1ELb1ELb1ELb0ELb0ELb0ELi2ELi4ELi4ELi4ELb0EEENS1_24CollectiveEpilogueBwdGQAISA_fSD_Li256ELb1ELb1EEENS1_19SingleTileSchedulerILb1ELb0ELb0ELi128EEEEEEEEEvNT_6ParamsE$_ZZN4cute6detail16composition_implINS_5tupleIJNS_1CILi16EEENS3_ILi2EEES5_S5_NS3_ILi4EEES5_EEENS2_IJNS3_ILi1EEEiiiNS3_ILi144EEENS3_ILi512EEEEEENS2_IJNS2_IJS5_S5_EEES6_NS3_ILi8EEEEEENS2_IJNS2_IJNS3_ILi64EEESA_EEES4_NS3_ILi1024EEEEEEEEDaRKT_RKT0_RKT1_RKT2_ENKUlRKT_RKT0_E_clIS6_S4_EEDaSX_S10_,($_ZN7cutlass13device_kernelIN5flash19enable_sm80_to_sm89INS1_16FlashAttnBwdSm80INS1_25CollectiveMainloopBwdSm80ILi2ELi2EN4cute5tupleIJNS5_1CILi128EEES8_NS7_ILi64EEEEEENS_10bfloat16_tEfNS_4arch4Sm80ELb0ELb1ELb1ELb1ELb1ELb0ELb0ELb0ELi2ELi4ELi4ELi4ELb0EEENS1_24CollectiveEpilogueBwdGQAISA_fSD_Li256ELb1ELb1EEENS1_19SingleTileSchedulerILb1ELb0ELb0ELi128EEEEEEEEEvNT_6ParamsE$_ZZN4cute6detail16composition_implINS_5tupleIJNS_1CILi16EEENS3_ILi2EEES5_S5_NS3_ILi4EEES5_EEENS2_IJNS3_ILi1EEEiiiNS3_ILi144EEENS3_ILi512EEEEEENS2_IJNS2_IJS5_S5_EEES6_NS3_ILi8EEEEEENS2_IJNS2_IJNS3_ILi64EEESA_EEES4_NS3_ILi1024EEEEEEEEDaRKT_RKT0_RKT1_RKT2_ENKUlRKT_RKT0_E_clISC_SG_EEDaSX_S10_ - $_ZN7cutlass13device_kernelIN5flash19enable_sm80_to_sm89INS1_16FlashAttnBwdSm80INS1_25CollectiveMainloopBwdSm80ILi2ELi2EN4cute5tupleIJNS5_1CILi128EEES8_NS7_ILi64EEEEEENS_10bfloat16_tEfNS_4arch4Sm80ELb0ELb1ELb1ELb1ELb1ELb0ELb0ELb0ELi2ELi4ELi4ELi4ELb0EEENS1_24CollectiveEpilogueBwdGQAISA_fSD_Li256ELb1ELb1EEENS1_19SingleTileSchedulerILb1ELb0ELb0ELi128EEEEEEEEEvNT_6ParamsE$_ZZN4cute6detail16composition_implINS_5tupleIJNS_1CILi16EEENS3_ILi2EEES5_S5_NS3_ILi4EEES5_EEENS2_IJNS3_ILi1EEEiiiNS3_ILi144EEENS3_ILi512EEEEEENS2_IJNS2_IJS5_S5_EEES6_NS3_ILi8EEEEEENS2_IJNS2_IJNS3_ILi64EEESA_EEES4_NS3_ILi1024EEEEEEEEDaRKT_RKT0_RKT1_RKT2_ENKUlRKT_RKT0_E_clIS6_S4_EEDaSX_S10_)
$_ZN7cutlass13device_kernelIN5flash19enable_sm80_to_sm89INS1_16FlashAttnBwdSm80INS1_25CollectiveMainloopBwdSm80ILi2ELi2EN4cute5tupleIJNS5_1CILi128EEES8_NS7_ILi64EEEEEENS_10bfloat16_tEfNS_4arch4Sm80ELb0ELb1ELb1ELb1ELb1ELb0ELb0ELb0ELi2ELi4ELi4ELi4ELb0EEENS1_24CollectiveEpilogueBwdGQAISA_fSD_Li256ELb1ELb1EEENS1_19SingleTileSchedulerILb1ELb0ELb0ELi128EEEEEEEEEvNT_6ParamsE$_ZZN4cute6detail16composition_implINS_5tupleIJNS_1CILi16EEENS3_ILi2EEES5_S5_NS3_ILi4EEES5_EEENS2_IJNS3_ILi1EEEiiiNS3_ILi144EEENS3_ILi512EEEEEENS2_IJNS2_IJS5_S5_EEES6_NS3_ILi8EEEEEENS2_IJNS2_IJNS3_ILi64EEESA_EEES4_NS3_ILi1024EEEEEEEEDaRKT_RKT0_RKT1_RKT2_ENKUlRKT_RKT0_E_clIS6_S4_EEDaSX_S10_:
        /* <DEDUP_REMOVED lines=14> */
[----:B-1---5:R-:W-:Y:S05]  /*cfc0*/  CALL.REL.NOINC `($_ZN7cutlass13device_kernelIN5flash19enable_sm80_to_sm89INS1_16FlashAttnBwdSm80INS1_25CollectiveMainloopBwdSm80ILi2ELi2EN4cute5tupleIJNS5_1CILi128EEES8_NS7_ILi64EEEEEENS_10bfloat16_tEfNS_4arch4Sm80ELb0ELb1ELb1ELb1ELb1ELb0ELb0ELb0ELi2ELi4ELi4ELi4ELb0EEENS1_24CollectiveEpilogueBwdGQAISA_fSD_Li256ELb1ELb1EEENS1_19SingleTileSchedulerILb1ELb0ELb0ELi128EEEEEEEEEvNT_6ParamsE$_ZZN4cute6detail16composition_implINS_5tupleIJNS_1CILi16EEENS3_ILi2EEES5_S5_NS3_ILi4EEES5_EEENS2_IJNS3_ILi1EEEiiiNS3_ILi144EEENS3_ILi512EEEEEES6_S4_EEDaRKT_RKT0_RKT1_RKT2_ENKUlRKT_T0_E_clINS2_IJNS2_IJEEESU_S6_S8_EEENS_17integral_constantIiLi1EEEEEDaSQ_SR_) ;  /* 0x0000058000007944 */ /* 0x022fea0003c00000 */
[----:B-----5:R2:W-:Y:S04]  /*cfd0*/  STL [R1+0x16a8], R2 ;  /* 0x0016a80201007387 */ /* 0x0205e80000100800 */
[----:B------:R2:W-:Y:S04]  /*cfe0*/  STL.64 [R1+0x16a0], R74 ;  /* 0x0016a04a01007387 */ /* 0x0005e80000100a00 */
[----:B------:R2:W5:Y:S01]  /*cff0*/  LDL R6, [R8+0x4] ;  /* 0x0000040008067983 */ /* 0x0005620000100800 */
[----:B------:R-:W-:Y:S02]  /*d000*/  IADD3 R3, R17, 0x28, RZ ;  /* 0x0000002811037810 */ /* 0x000fe40007ffe0ff */
[----:B------:R-:W-:-:S02]  /*d010*/  MOV R20, 0xd030 ;  /* 0x0000d03000147802 */ /* 0x000fc40000000f00 */
[----:B-12--5:R-:W-:Y:S05]  /*d020*/  CALL.REL.NOINC `($_ZN7cutlass13device_kernelIN5flash19enable_sm80_to_sm89INS1_16FlashAttnBwdSm80INS1_25CollectiveMainloopBwdSm80ILi2ELi2EN4cute5tupleIJNS5_1CILi128EEES8_NS7_ILi64EEEEEENS_10bfloat16_tEfNS_4arch4Sm80ELb0ELb1ELb1ELb1ELb1ELb0ELb0ELb0ELi2ELi4ELi4ELi4ELb0EEENS1_24CollectiveEpilogueBwdGQAISA_fSD_Li256ELb1ELb1EEENS1_19SingleTileSchedulerILb1ELb0ELb0ELi128EEEEEEEEEvNT_6ParamsE$_ZZN4cute6detail16composition_implINS_5tupleIJNS_1CILi16EEENS3_ILi2EEES5_S5_NS3_ILi4EEES5_EEENS2_IJNS3_ILi1EEEiiiNS3_ILi144EEENS3_ILi512EEEEEES6_S4_EEDaRKT_RKT0_RKT1_RKT2_ENKUlRKT_T0_E_clINS2_IJNS2_IJS5_EEENS2_IJiEEES5_S8_EEENS_17integral_constantIiLi2EEEEEDaSQ_SR_) ;  /* 0x000005f000007944 */ /* 0x026fea0003c00000 */
[----:B------:R-:W2:Y:S01]  /*d030*/  LDL.64 R74, [R1+0x16a0] ;  /* 0x0016a000014a7983 */ /* 0x000ea20000100a00 */
[----:B------:R-:W-:-:S02]  /*d040*/  IADD3 R5, R17, 0x18, RZ ;  /* 0x0000001811057810 */ /* 0x000fc40007ffe0ff */
[----:B------:R-:W-:Y:S01]  /*d050*/  MOV R8, 0xd090 ;  /* 0x0000d09000087802 */ /* 0x000fe20000000f00 */
[----:B-----5:R3:W-:Y:S04]  /*d060*/  STL.64 [R1+0x1698], R2 ;  /* 0x0016980201007387 */ /* 0x0207e80000100a00 */
[----:B--2---:R3:W-:Y:S02]  /*d070*/  STL.64 [R1+0x1690], R74 ;  /* 0x0016904a01007387 */ /* 0x0047e40000100a00 */
[----:B-1-3--:R-:W-:Y:S05]  /*d080*/  CALL.REL.NOINC `($_ZN7cutlass13device_kernelIN5flash19enable_sm80_to_sm89INS1_16FlashAttnBwdSm80INS1_25CollectiveMainloopBwdSm80ILi2ELi2EN4cute5tupleIJNS5_1CILi128EEES8_NS7_ILi64EEEEEENS_10bfloat16_tEfNS_4arch4Sm80ELb0ELb1ELb1ELb1ELb1ELb0ELb0ELb0ELi2ELi4ELi4ELi4ELb0EEENS1_24CollectiveEpilogueBwdGQAISA_fSD_Li256ELb1ELb1EEENS1_19SingleTileSchedulerILb1ELb0ELb0ELi128EEEEEEEEEvNT_6ParamsE$_ZZN4cute6detail16composition_implINS_5tupleIJNS_1CILi16EEENS3_ILi2EEES5_S5_NS3_ILi4EEES5_EEENS2_IJNS3_ILi1EEEiiiNS3_ILi144EEENS3_ILi512EEEEEES6_S4_EEDaRKT_RKT0_RKT1_RKT2_ENKUlRKT_T0_E_clINS2_IJNS2_IJS5_S5_EEENS2_IJiiEEES8_S8_EEENS_17integral_constantIiLi3EEEEEDaSQ_SR_) ;  /* 0x0000069000007944 */ /* 0x00afea0003c00000 */
[----:B------:R-:W2:Y:S01]  /*d090*/  LDL.64 R74, [R1+0x1690] ;  /* 0x00169000014a7983 */ /* 0x000ea20000100a00 */
[----:B------:R-:W-:Y:S02]  /*d0a0*/  IADD3 R5, R17, 0x8, RZ ;  /* 0x0000000811057810 */ /* 0x000fe40007ffe0ff */
[----:B------:R-:W-:Y:S01]  /*d0b0*/  MOV R8, 0xd0f0 ;  /* 0x0000d0f000087802 */ /* 0x000fe20000000f00 */
[----:B-----5:R3:W-:Y:S04]  /*d0c0*/  STL.64 [R1+0x1688], R2 ;  /* 0x0016880201007387 */ /* 0x0207e80000100a00 */
[----:B--2---:R3:W-:Y:S02]  /*d0d0*/  STL.64 [R1+0x1680], R74 ;  /* 0x0016804a01007387 */ /* 0x0047e40000100a00 */
[----:B-1-3--:R-:W-:Y:S05]  /*d0e0*/  CALL.REL.NOINC `($_ZN7cutlass13device_kernelIN5flash19enable_sm80_to_sm89INS1_16FlashAttnBwdSm80INS1_25CollectiveMainloopBwdSm80ILi2ELi2EN4cute5tupleIJNS5_1CILi128EEES8_NS7_ILi64EEEEEENS_10bfloat16_tEfNS_4arch4Sm80ELb0ELb1ELb1ELb1ELb1ELb0ELb0ELb0ELi2ELi4ELi4ELi4ELb0EEENS1_24CollectiveEpilogueBwdGQAISA_fSD_Li256ELb1ELb1EEENS1_19SingleTileSchedulerILb1ELb0ELb0ELi128EEEEEEEEEvNT_6ParamsE$_ZZN4cute6detail16composition_implINS_5tupleIJNS_1CILi16EEENS3_ILi2EEES5_S5_NS3_ILi4EEES5_EEENS2_IJNS3_ILi1EEEiiiNS3_ILi144EEENS3_ILi512EEEEEES6_S4_EEDaRKT_RKT0_RKT1_RKT2_ENKUlRKT_T0_E_clINS2_IJNS2_IJS5_S5_EEENS2_IJiiEEES8_S8_EEENS_17integral_constantIiLi4EEEEEDaSQ_SR_) ;  /* 0x000006e000007944 */ /* 0x00afea0003c00000 */
[----:B-----5:R-:W-:Y:S01]  /*d0f0*/  IMAD.MOV.U32 R8, RZ, RZ, R3 ;  /* 0x000000ffff087224 */ /* 0x020fe200078e0003 */
[----:B------:R-:W-:-:S02]  /*d100*/  MOV R3, R7 ;  /* 0x0000000700037202 */ /* 0x000fc40000000f00 */
[----:B------:R-:W-:Y:S02]  /*d110*/  MOV R6, 0xd130 ;  /* 0x0000d13000067802 */ /* 0x000fe40000000f00 */
[----:B-1----:R-:W-:Y:S05]  /*d120*/  CALL.REL.NOINC `($_ZN7cutlass13device_kernelIN5flash19enable_sm80_to_sm89INS1_16FlashAttnBwdSm80INS1_25CollectiveMainloopBwdSm80ILi2ELi2EN4cute5tupleIJNS5_1CILi128EEES8_NS7_ILi64EEEEEENS_10bfloat16_tEfNS_4arch4Sm80ELb0ELb1ELb1ELb1ELb1ELb0ELb0ELb0ELi2ELi4ELi4ELi4ELb0EEENS1_24CollectiveEpilogueBwdGQAISA_fSD_Li256ELb1ELb1EEENS1_19SingleTileSchedulerILb1ELb0ELb0ELi128EEEEEEEEEvNT_6ParamsE$_ZN4cute5tupleIJNS0_IJNS_1CILi2EEES2_EEENS0_IJiiEEEEEC2ERKS3_RKS4_) ;  /* 0xffffdd3000007944 */ /* 0x002fea0003c3ffff */
[----:B------:R1:W5:Y:S01]  /*d130*/  LDL.64 R2, [R1+0x16c0] ;  /* 0x0016c00001027983 */ /* 0x0003620000100a00 */
[----:B------:R-:W-:-:S04]  /*d140*/  MOV R17, 0x0 ;  /* 0x0000000000117802 */ /* 0x000fc80000000f00 */
[----:B------:R-:W-:Y:S05]  /*d150*/  RET.REL.NODEC R16 `(_ZN7cutlass13device_kernelIN5flash19enable_sm80_to_sm89INS1_16FlashAttnBwdSm80INS1_25CollectiveMainloopBwdSm80ILi2ELi2EN4cute5tupleIJNS5_1CILi128EEES8_NS7_ILi64EEEEEENS_10bfloat16_tEfNS_4arch4Sm80ELb0ELb1ELb1ELb1ELb1ELb0ELb0ELb0ELi2ELi4ELi4ELi4ELb0EEENS1_24CollectiveEpilogueBwdGQAISA_fSD_Li256ELb1ELb1EEENS1_19SingleTileSchedulerILb1ELb0ELb0ELi128EEEEEEEEEvNT_6ParamsE) ;  /* 0xffff2ea010007950 */ /* 0x000fea0003c3ffff */
        .type           $_ZN7cutlass13device_kernelIN5flash19enable_sm80_to_sm89INS1_16FlashAttnBwdSm80INS1_25CollectiveMainloopBwdSm80ILi2ELi2EN4cute5tupleIJNS5_1CILi128EEES8_NS7_ILi64EEEEEENS_10bfloat16_tEfNS_4arch4Sm80ELb0ELb1ELb1ELb1ELb1ELb0ELb0ELb0ELi2ELi4ELi4ELi4ELb0EEENS1_24CollectiveEpilogueBwdGQAISA_fSD_Li256ELb1ELb1EEENS1_19SingleTileSchedulerILb1ELb0ELb0ELi128EEEEEEEEEvNT_6ParamsE$_ZZN4cute6detail16composition_implINS_5tupleIJNS_1CILi16EEENS3_ILi2EEES5_S5_NS3_ILi4EEES5_EEENS2_IJNS3_ILi1EEEiiiNS3_ILi144EEENS3_ILi512EEEEEENS2_IJNS2_IJS5_S5_EEES6_NS3_ILi8EEEEEENS2_IJNS2_IJNS3_ILi64EEESA_EEES4_NS3_ILi1024EEEEEEEEDaRKT_RKT0_RKT1_RKT2_ENKUlRKT_RKT0_E_clISC_SG_EEDaSX_S10_,@function
        .size           $_ZN7cutlass13device_kernelIN5flash19enable_sm80_to_sm89INS1_16FlashAttnBwdSm80INS1_25CollectiveMainloopBwdSm80ILi2ELi2EN4cute5tupleIJNS5_1CILi128EEES8_NS7_ILi64EEEEEENS_10bfloat16_tEfNS_4arch4Sm80ELb0ELb1ELb1ELb1ELb1ELb0ELb0ELb0ELi2ELi4ELi4ELi4ELb0EEENS1_24CollectiveEpilogueBwdGQAISA_fSD_Li256ELb1ELb1EEENS1_19SingleTileSchedulerILb1ELb0ELb0ELi128EEEEEEEEEvNT_6ParamsE$_ZZN4cute6detail16composition_implINS_5tupleIJNS_1CILi16EEENS3_ILi2EEES5_S5_NS3_ILi4EEES5_EEENS2_IJNS3_ILi1EEEiiiNS3_ILi144EEENS3_ILi512EEEEEENS2_IJNS2_IJS5_S5_EEES6_NS3_ILi8EEEEEENS2_IJNS2_IJNS3_ILi64EEESA_EEES4_NS3_ILi1024EEEEEEEEDaRKT_RKT0_RKT1_RKT2_ENKUlRKT_RKT0_E_clISC_SG_EEDaSX_S10_,($_ZN7cutlass13device_kernelIN5flash19enable_sm80_to_sm89INS1_16FlashAttnBwdSm80INS1_25CollectiveMainloopBwdSm80ILi2ELi2EN4cute5tupleIJNS5_1CILi128EEES8_NS7_ILi64EEEEEENS_10bfloat16_tEfNS_4arch4Sm80ELb0ELb1ELb1ELb1ELb1ELb0ELb0ELb0ELi2ELi4ELi4ELi4ELb0EEENS1_24CollectiveEpilogueBwdGQAISA_fSD_Li256ELb1ELb1EEENS1_19SingleTileSchedulerILb1ELb0ELb0ELi128EEEEEEEEEvNT_6ParamsE$_ZZN4cute6detail16composition_implINS_5tupleIJNS_1CILi16EEENS3_ILi2EEES5_S5_NS3_ILi4EEES5_EEENS2_IJNS3_ILi1EEEiiiNS3_ILi144EEENS3_ILi512EEEEEENS2_IJS5_S5_EEENS2_IJNS3_ILi64EEESA_EEEEEDaRKT_RKT0_RKT1_RKT2_ENKUlRKT_RKT0_E_clIS5_SD_EEDaST_SW_ - $_ZN7cutlass13device_kernelIN5flash19enable_sm80_to_sm89INS1_16FlashAttnBwdSm80INS1_25CollectiveMainloopBwdSm80ILi2ELi2EN4cute5tupleIJNS5_1CILi128EEES8_NS7_ILi64EEEEEENS_10bfloat16_tEfNS_4arch4Sm80ELb0ELb1ELb1ELb1ELb1ELb0ELb0ELb0ELi2ELi4ELi4ELi4ELb0EEENS1_24CollectiveEpilogueBwdGQAISA_fSD_Li256ELb1ELb1EEENS1_19SingleTileSchedulerILb1ELb0ELb0ELi128EEEEEEEEEvNT_6ParamsE$_ZZN4cute6detail16composition_implINS_5tupleIJNS_1CILi16EEENS3_ILi2EEES5_S5_NS3_ILi4EEES5_EEENS2_IJNS3_ILi1EEEiiiNS3_ILi144EEENS3_ILi512EEEEEENS2_IJNS2_IJS5_S5_EEES6_NS3_ILi8EEEEEENS2_IJNS2_IJNS3_ILi64EEESA_EEES4_NS3_ILi1024EEEEEEEEDaRKT_RKT0_RKT1_RKT2_ENKUlRKT_RKT0_E_clISC_SG_EEDaSX_S10_)
$_ZN7cutlass13device_kernelIN5flash19enable_sm80_to_sm89INS1_16FlashAttnBwdSm80INS1_25CollectiveMainloopBwdSm80ILi2ELi2EN4cute5tupleIJNS5_1CILi128EEES8_NS7_ILi64EEEEEENS_10bfloat16_tEfNS_4arch4Sm80ELb0ELb1ELb1ELb1ELb1ELb0ELb0ELb0ELi2ELi4ELi4ELi4ELb0EEENS1_24CollectiveEpilogueBwdGQAISA_fSD_Li256ELb1ELb1EEENS1_19SingleTileSchedulerILb1ELb0ELb0ELi128EEEEEEEEEvNT_6ParamsE$_ZZN4cute6detail16composition_implINS_5tupleIJNS_1CILi16EEENS3_ILi2EEES5_S5_NS3_ILi4EEES5_EEENS2_IJNS3_ILi1EEEiiiNS3_ILi144EEENS3_ILi512EEEEEENS2_IJNS2_IJS5_S5_EEES6_NS3_ILi8EEEEEENS2_IJNS2_IJNS3_ILi64EEESA_EEES4_NS3_ILi1024EEEEEEEEDaRKT_RKT0_RKT1_RKT2_ENKUlRKT_RKT0_E_clISC_SG_EEDaSX_S10_:
[----:B------:R-:W-:Y:S02]  /*d160*/  IADD3 R10, R1, 0x1680, RZ ;  /* 0x00001680010a7810 */ /* 0x000fe40007ffe0ff */
[----:B------:R-:W-:Y:S02]  /*d170*/  MOV R74, 0xd1b0 ;  /* 0x0000d1b0004a7802 */ /* 0x000fe40000000f00 */
[----:B------:R-:W-:-:S04]  /*d180*/  IADD3 R10, R10, c[0x0][0x20], RZ ;  /* 0x000008000a0a7a10 */ /* 0x000fc80007ffe0ff */
[----:B------:R-:W-:Y:S02]  /*d190*/  IADD3 R40, R10, 0x4, RZ ;  /* 0x000000040a287810 */ /* 0x000fe40007ffe0ff */
[----:B------:R-:W-:Y:S05]  /*d1a0*/  CALL.REL.NOINC `($_ZN7cutlass13device_kernelIN5flash19enable_sm80_to_sm89INS1_16FlashAttnBwdSm80INS1_25CollectiveMainloopBwdSm80ILi2ELi2EN4cute5tupleIJNS5_1CILi128EEES8_NS7_ILi64EEEEEENS_10bfloat16_tEfNS_4arch4Sm80ELb0ELb1ELb1ELb1ELb1ELb0ELb0ELb0ELi2ELi4ELi4ELi4ELb0EEENS1_24CollectiveEpilogueBwdGQAISA_fSD_Li256ELb1ELb1EEENS1_19SingleTileSchedulerILb1ELb0ELb0ELi128EEEEEEEEEvNT_6ParamsE$_ZZN4cute6detail16composition_implINS_5tupleIJNS_1CILi16EEENS3_ILi2EEES5_S5_NS3_ILi4EEES5_EEENS2_IJNS3_ILi1EEEiiiNS3_ILi144EEENS3_ILi512EEEEEENS2_IJS5_S5_EEENS2_IJNS3_ILi64EEESA_EEEEEDaRKT_RKT0_RKT1_RKT2_ENKUlRKT_RKT0_E_clIS5_SD_EEDaST_SW_) ;  /* 0x0000009000007944 */ /* 0x000fea0003c00000 */
[----:B------:R-:W-:Y:S02]  /*d1b0*/  MOV R4, 0xd1d0 ;  /* 0x0000d1d000047802 */ /* 0x000fe40000000f00 */
[----:B-1---5:R-:W-:Y:S05]  /*d1c0*/  CALL.REL.NOINC `($_ZN7cutlass13device_kernelIN5flash19enable_sm80_to_sm89INS1_16FlashAttnBwdSm80INS1_25CollectiveMainloopBwdSm80ILi2ELi2EN4cute5tupleIJNS5_1CILi128EEES8_NS7_ILi64EEEEEENS_10bfloat16_tEfNS_4arch4Sm80ELb0ELb1ELb1ELb1ELb1ELb0ELb0ELb0ELi2ELi4ELi4ELi4ELb0EEENS1_24CollectiveEpilogueBwdGQAISA_fSD_Li256ELb1ELb1EEENS1_19SingleTileSchedulerILb1ELb0ELb0ELi128EEEEEEEEEvNT_6ParamsE$_ZN4cute3eso3ESOILb0ELb1EJiNS_1CILi512EEEEEC2ERKiRKS3_) ;  /* 0xffffa48000007944 */ /* 0x022fea0003c3ffff */
[----:B-1----:R1:W5:Y:S01]  /*d1d0*/  LDL R2, [R1+0x1684] ;  /* 0x0016840001027983 */ /* 0x0023620000100800 */
[----:B------:R-:W-:-:S03]  /*d1e0*/  MOV R6, 0xd200 ;  /* 0x0000d20000067802 */ /* 0x000fc60000000f00 */
[----:B-1---5:R-:W-:Y:S05]  /*d1f0*/  CALL.REL.NOINC `($_ZN7cutlass13device_kernelIN5flash19enable_sm80_to_sm89INS1_16FlashAttnBwdSm80INS1_25CollectiveMainloopBwdSm80ILi2ELi2EN4cute5tupleIJNS5_1CILi128EEES8_NS7_ILi64EEEEEENS_10bfloat16_tEfNS_4arch4Sm80ELb0ELb1ELb1ELb1ELb1ELb0ELb0ELb0ELi2ELi4ELi4ELi4ELb0EEENS1_24CollectiveEpilogueBwdGQAISA_fSD_Li256ELb1ELb1EEENS1_19SingleTileSchedulerILb1ELb0ELb0ELi128EEEEEEEEEvNT_6ParamsE$_ZN4cute5tupleIJNS0_IJNS_1CILi2EEES2_EEENS0_IJiNS1_ILi512EEEEEEEEC2ERKS3_RKS5_) ;  /* 0xffffdc2000007944 */ /* 0x022fea0003c3ffff */
[----:B------:R2:W5:Y:S01]  /*d200*/  LDL R40, [R1+0x1680] ;  /* 0x0016800001287983 */ /* 0x0005620000100800 */
[----:B-1----:R-:W-:Y:S02]  /*d210*/  MOV R2, R8 ;  /* 0x0000000800027202 */ /* 0x002fe40000000f00 */
[----:B------:R-:W-:-:S04]  /*d220*/  MOV R3, 0x0 ;  /* 0x0000000000037802 */ /* 0x000fc80000000f00 */
[----:B------:R-:W-:Y:S05]  /*d230*/  RET.REL.NODEC R2 `(_ZN7cutlass13device_kernelIN5flash19enable_sm80_to_sm89INS1_16FlashAttnBwdSm80INS1_25CollectiveMainloopBwdSm80ILi2ELi2EN4cute5tupleIJNS5_1CILi128EEES8_NS7_ILi64EEEEEENS_10bfloat16_tEfNS_4arch4Sm80ELb0ELb1ELb1ELb1ELb1ELb0ELb0ELb0ELi2ELi4ELi4ELi4ELb0EEENS1_24CollectiveEpilogueBwdGQAISA_fSD_Li256ELb1ELb1EEENS1_19SingleTileSchedulerILb1ELb0ELb0ELi128EEEEEEEEEvNT_6ParamsE) ;  /* 0xffff2dc002007950 */ /* 0x000fea0003c3ffff */
        .type           $_ZN7cutlass13device_kernelIN5flash19enable_sm80_to_sm89INS1_16FlashAttnBwdSm80INS1_25CollectiveMainloopBwdSm80ILi2ELi2EN4cute5tupleIJNS5_1CILi128EEES8_NS7_ILi64EEEEEENS_10bfloat16_tEfNS_4arch4Sm80ELb0ELb1ELb1ELb1ELb1ELb0ELb0ELb0ELi2ELi4ELi4ELi4ELb0EEENS1_24CollectiveEpilogueBwdGQAISA_fSD_Li256ELb1ELb1EEENS1_19SingleTileSchedulerILb1ELb0ELb0ELi128EEEEEEEEEvNT_6ParamsE$_ZZN4cute6detail16composition_implINS_5tupleIJNS_1CILi16EEENS3_ILi2EEES5_S5_NS3_ILi4EEES5_EEENS2_IJNS3_ILi1EEEiiiNS3_ILi144EEENS3_ILi512EEEEEENS2_IJS5_S5_EEENS2_IJNS3_ILi64EEESA_EEEEEDaRKT_RKT0_RKT1_RKT2_ENKUlRKT_RKT0_E_clIS5_SD_EEDaST_SW_,@function
        .size           $_ZN7cutlass13device_kernelIN5flash19enable_sm80_to_sm89INS1_16FlashAttnBwdSm80INS1_25CollectiveMainloopBwdSm80ILi2ELi2EN4cute5tupleIJNS5_1CILi128EEES8_NS7_ILi64EEEEEENS_10bfloat16_tEfNS_4arch4Sm80ELb0ELb1ELb1ELb1ELb1ELb0ELb0ELb0ELi2ELi4ELi4ELi4ELb0EEENS1_24CollectiveEpilogueBwdGQAISA_fSD_Li256ELb1ELb1EEENS1_19SingleTileSchedulerILb1ELb0ELb0ELi128EEEEEEEEEvNT_6ParamsE$_ZZN4cute6detail16composition_implINS_5tupleIJNS_1CILi16EEENS3_ILi2EEES5_S5_NS3_ILi4EEES5_EEENS2_IJNS3_ILi1EEEiiiNS3_ILi144EEENS3_ILi512EEEEEENS2_IJS5_S5_EEENS2_IJNS3_ILi64EEESA_EEEEEDaRKT_RKT0_RKT1_RKT2_ENKUlRKT_RKT0_E_clIS5_SD_EEDaST_SW_,($_ZN7cutlass13device_kernelIN5flash19enable_sm80_to_sm89INS1_16FlashAttnBwdSm80INS1_25CollectiveMainloopBwdSm80ILi2ELi2EN4cute5tupleIJNS5_1CILi128EEES8_NS7_ILi64EEEEEENS_10bfloat16_tEfNS_4arch4Sm80ELb0ELb1ELb1ELb1ELb1ELb0ELb0ELb0ELi2ELi4ELi4ELi4ELb0EEENS1_24CollectiveEpilogueBwdGQAISA_fSD_Li256ELb1ELb1EEENS1_19SingleTileSchedulerILb1ELb0ELb0ELi128EEEEEEEEEvNT_6ParamsE$_ZZN4cute6detail16composition_implINS_5tupleIJNS_1CILi16EEENS3_ILi2EEES5_S5_NS3_ILi4EEES5_EEENS2_IJNS3_ILi1EEEiiiNS3_ILi144EEENS3_ILi512EEEEEES5_NS3_ILi64EEEEEDaRKT_RKT0_RKT1_RKT2_ENKUlRKT_T0_E_clINS2_IJNS2_IJEEESV_S5_S8_EEENS_17integral_constantIiLi3EEEEEDaSR_SS_ - $_ZN7cutlass13device_kernelIN5flash19enable_sm80_to_sm89INS1_16FlashAttnBwdSm80INS1_25CollectiveMainloopBwdSm80ILi2ELi2EN4cute5tupleIJNS5_1CILi128EEES8_NS7_ILi64EEEEEENS_10bfloat16_tEfNS_4arch4Sm80ELb0ELb1ELb1ELb1ELb1ELb0ELb0ELb0ELi2ELi4ELi4ELi4ELb0EEENS1_24CollectiveEpilogueBwdGQAISA_fSD_Li256ELb1ELb1EEENS1_19SingleTileSchedulerILb1ELb0ELb0ELi128EEEEEEEEEvNT_6ParamsE$_ZZN4cute6detail16composition_implINS_5tupleIJNS_1CILi16EEENS3_ILi2EEES5_S5_NS3_ILi4EEES5_EEENS2_IJNS3_ILi1EEEiiiNS3_ILi144EEENS3_ILi512EEEEEENS2_IJS5_S5_EEENS2_IJNS3_ILi64EEESA_EEEEEDaRKT_RKT0_RKT1_RKT2_ENKUlRKT_RKT0_E_clIS5_SD_EEDaST_SW_)
$_ZN7cutlass13device_kernelIN5flash19enable_sm80_to_sm89INS1_16FlashAttnBwdSm80INS1_25CollectiveMainloopBwdSm80ILi2ELi2EN4cute5tupleIJNS5_1CILi128EEES8_NS7_ILi64EEEEEENS_10bfloat16_tEfNS_4arch4Sm80ELb0ELb1ELb1ELb1ELb1ELb0ELb0ELb0ELi2ELi4ELi4ELi4ELb0EEENS1_24CollectiveEpilogueBwdGQAISA_fSD_Li256ELb1ELb1EEENS1_19SingleTileSchedulerILb1ELb0ELb0ELi128EEEEEEEEEvNT_6ParamsE$_ZZN4cute6detail16composition_implINS_5tupleIJNS_1CILi16EEENS3_ILi2EEES5_S5_NS3_ILi4EEES5_EEENS2_IJNS3_ILi1EEEiiiNS3_ILi144EEENS3_ILi512EEEEEENS2_IJS5_S5_EEENS2_IJNS3_ILi64EEESA_EEEEEDaRKT_RKT0_RKT1_RKT2_ENKUlRKT_RKT0_E_clIS5_SD_EEDaST_SW_:
        /* <DEDUP_REMOVED lines=15> */
[----:B-1---5:R-:W-:Y:S05]  /*d330*/  CALL.REL.NOINC `($_ZN7cutlass13device_kernelIN5flash19enable_sm80_to_sm89INS1_16FlashAttnBwdSm80INS1_25CollectiveMainloopBwdSm80ILi2ELi2EN4cute5tupleIJNS5_1CILi128EEES8_NS7_ILi64EEEEEENS_10bfloat16_tEfNS_4arch4Sm80ELb0ELb1ELb1ELb1ELb1ELb0ELb0ELb0ELi2ELi4ELi4ELi4ELb0EEENS1_24CollectiveEpilogueBwdGQAISA_fSD_Li256ELb1ELb1EEENS1_19SingleTileSchedulerILb1ELb0ELb0ELi128EEEEEEEEEvNT_6ParamsE$_ZZN4cute6detail16composition_implINS_5tupleIJNS_1CILi16EEENS3_ILi2EEES5_S5_NS3_ILi4EEES5_EEENS2_IJNS3_ILi1EEEiiiNS3_ILi144EEENS3_ILi512EEEEEES5_NS3_ILi64EEEEEDaRKT_RKT0_RKT1_RKT2_ENKUlRKT_T0_E_clINS2_IJNS2_IJEEESV_S5_S8_EEENS_17integral_constantIiLi3EEEEEDaSR_SS_) ;  /* 0x000000b000007944 */ /* 0x022fea0003c00000 */
[----:B-----5:R2:W-:Y:S01]  /*d340*/  STL [R1+0x1690], R2 ;  /* 0x0016900201007387 */ /* 0x0205e20000100800 */
[----:B------:R-:W-:Y:S02]  /*d350*/  IADD3 R5, R5, 0x8, RZ ;  /* 0x0000000805057810 */ /* 0x000fe40007ffe0ff */
[----:B------:R-:W-:Y:S01]  /*d360*/  MOV R6, 0xd390 ;  /* 0x0000d39000067802 */ /* 0x000fe20000000f00 */
[----:B------:R2:W-:Y:S04]  /*d370*/  STL.64 [R1+0x1688], R80 ;  /* 0x0016885001007387 */ /* 0x0005e80000100a00 */
[----:B-12---:R-:W-:Y:S05]  /*d380*/  CALL.REL.NOINC `($_ZN7cutlass13device_kernelIN5flash19enable_sm80_to_sm89INS1_16FlashAttnBwdSm80INS1_25CollectiveMainloopBwdSm80ILi2ELi2EN4cute5tupleIJNS5_1CILi128EEES8_NS7_ILi64EEEEEENS_10bfloat16_tEfNS_4arch4Sm80ELb0ELb1ELb1ELb1ELb1ELb0ELb0ELb0ELi2ELi4ELi4ELi4ELb0EEENS1_24CollectiveEpilogueBwdGQAISA_fSD_Li256ELb1ELb1EEENS1_19SingleTileSchedulerILb1ELb0ELb0ELi128EEEEEEEEEvNT_6ParamsE$_ZZN4cute6detail16composition_implINS_5tupleIJNS_1CILi16EEENS3_ILi2EEES5_S5_NS3_ILi4EEES5_EEENS2_IJNS3_ILi1EEEiiiNS3_ILi144EEENS3_ILi512EEEEEES5_NS3_ILi64EEEEEDaRKT_RKT0_RKT1_RKT2_ENKUlRKT_T0_E_clINS2_IJNS2_IJS5_EEENS2_IJiEEES8_S8_EEENS_17integral_constantIiLi4EEEEEDaSR_SS_) ;  /* 0x0000012000007944 */ /* 0x006fea0003c00000 */
[----:B------:R-:W-:Y:S02]  /*d390*/  MOV R2, R7 ;  /* 0x0000000700027202 */ /* 0x000fe40000000f00 */
[----:B------:R-:W-:Y:S02]  /*d3a0*/  MOV R6, 0xd3c0 ;  /* 0x0000d3c000067802 */ /* 0x000fe40000000f00 */
[----:B-1---5:R-:W-:Y:S05]  /*d3b0*/  CALL.REL.NOINC `($_ZN7cutlass13device_kernelIN5flash19enable_sm80_to_sm89INS1_16FlashAttnBwdSm80INS1_25CollectiveMainloopBwdSm80ILi2ELi2EN4cute5tupleIJNS5_1CILi128EEES8_NS7_ILi64EEEEEENS_10bfloat16_tEfNS_4arch4Sm80ELb0ELb1ELb1ELb1ELb1ELb0ELb0ELb0ELi2ELi4ELi4ELi4ELb0EEENS1_24CollectiveEpilogueBwdGQAISA_fSD_Li256ELb1ELb1EEENS1_19SingleTileSchedulerILb1ELb0ELb0ELi128EEEEEEEEEvNT_6ParamsE$_ZN4cute5tupleIJNS_1CILi2EEEiEEC2ERKS2_RKi) ;  /* 0xffffdc5000007944 */ /* 0x022fea0003c3ffff */
[----:B-1----:R1:W5:Y:S01]  /*d3c0*/  LDL R2, [R1+0x16a8] ;  /* 0x0016a80001027983 */ /* 0x0023620000100800 */
[----:B------:R-:W-:-:S04]  /*d3d0*/  MOV R75, 0x0 ;  /* 0x00000000004b7802 */ /* 0x000fc80000000f00 */
[----:B------:R-:W-:Y:S05]  /*d3e0*/  RET.REL.NODEC R74 `(_ZN7cutlass13device_kernelIN5flash19enable_sm80_to_sm89INS1_16FlashAttnBwdSm80INS1_25CollectiveMainloopBwdSm80ILi2ELi2EN4cute5tupleIJNS5_1CILi128EEES8_NS7_ILi64EEEEEENS_10bfloat16_tEfNS_4arch4Sm80ELb0ELb1ELb1ELb1ELb1ELb0ELb0ELb0ELi2ELi4ELi4ELi4ELb0EEENS1_24CollectiveEpilogueBwdGQAISA_fSD_Li256ELb1ELb1EEENS1_19SingleTileSchedulerILb1ELb0ELb0ELi128EEEEEEEEEvNT_6ParamsE) ;  /* 0xffff2c104a007950 */ /* 0x000fea0003c3ffff */
        .type           $_ZN7cutlass13device_kernelIN5flash19enable_sm80_to_sm89INS1_16FlashAttnBwdSm80INS1_25CollectiveMainloopBwdSm80ILi2ELi2EN4cute5tupleIJNS5_1CILi128EEES8_NS7_ILi64EEEEEENS_10bfloat16_tEfNS_4arch4Sm80ELb0ELb1ELb1ELb1ELb1ELb0ELb0ELb0ELi2ELi4ELi4ELi4ELb0EEENS1_24CollectiveEpilogueBwdGQAISA_fSD_Li256ELb1ELb1EEENS1_19SingleTileSchedulerILb1ELb0ELb0ELi128EEEEEEEEEvNT_6ParamsE$_ZZN4cute6detail16composition_implINS_5tupleIJNS_1CILi16EEENS3_ILi2EEES5_S5_NS3_ILi4EEES5_EEENS2_IJNS3_ILi1EEEiiiNS3_ILi144EEENS3_ILi512EEEEEES5_NS3_ILi64EEEEEDaRKT_RKT0_RKT1_RKT2_ENKUlRKT_T0_E_clINS2_IJNS2_IJEEESV_S5_S8_EEENS_17integral_constantIiLi3EEEEEDaSR_SS_,@function
        .size           $_ZN7cutlass13device_kernelIN5flash19enable_sm80_to_sm89INS1_16FlashAttnBwdSm80INS1_25CollectiveMainloopBwdSm80ILi2ELi2EN4cute5tupleIJNS5_1CILi128EEES8_NS7_ILi64EEEEEENS_10bfloat16_tEfNS_4arch4Sm80ELb0ELb1ELb1ELb1ELb1ELb0ELb0ELb0ELi2ELi4ELi4ELi4ELb0EEENS1_24CollectiveEpilogueBwdGQAISA_fSD_Li256ELb1ELb1EEENS1_19SingleTileSchedulerILb1ELb0ELb0ELi128EEEEEEEEEvNT_6ParamsE$_ZZN4cute6detail16composition_implINS_5tupleIJNS_1CILi16EEENS3_ILi2EEES5_S5_NS3_ILi4EEES5_EEENS2_IJNS3_ILi1EEEiiiNS3_ILi144EEENS3_ILi512EEEEEES5_NS3_ILi64EEEEEDaRKT_RKT0_RKT1_RKT2_ENKUlRKT_T0_E_clINS2_IJNS2_IJEEESV_S5_S8_EEENS_17integral_constantIiLi3EEEEEDaSR_SS_,($_ZN7cutlass13device_kernelIN5flash19enable_sm80_to_sm89INS1_16FlashAttnBwdSm80INS1_25CollectiveMainloopBwdSm80ILi2ELi2EN4cute5tupleIJNS5_1CILi128EEES8_NS7_ILi64EEEEEENS_10bfloat16_tEfNS_4arch4Sm80ELb0ELb1ELb1ELb1ELb1ELb0ELb0ELb0ELi2ELi4ELi4ELi4ELb0EEENS1_24CollectiveEpilogueBwdGQAISA_fSD_Li256ELb1ELb1EEENS1_19SingleTileSchedulerILb1ELb0ELb0ELi128EEEEEEEEEvNT_6ParamsE$_ZZN4cute6detail16composition_implINS_5tupleIJNS_1CILi16EEENS3_ILi2EEES5_S5_NS3_ILi4EEES5_EEENS2_IJNS3_ILi1EEEiiiNS3_ILi144EEENS3_ILi512EEEEEES5_NS3_ILi64EEEEEDaRKT_RKT0_RKT1_RKT2_ENKUlRKT_T0_E_clINS2_IJNS2_IJS5_EEENS2_IJiEEES8_S8_EEENS_17integral_constantIiLi4EEEEEDaSR_SS_ - $_ZN7cutlass13device_kernelIN5flash19enable_sm80_to_sm89INS1_16FlashAttnBwdSm80INS1_25CollectiveMainloopBwdSm80ILi2ELi2EN4cute5tupleIJNS5_1CILi128EEES8_NS7_ILi64EEEEEENS_10bfloat16_tEfNS_4arch4Sm80ELb0ELb1ELb1ELb1ELb1ELb0ELb0ELb0ELi2ELi4ELi4ELi4ELb0EEENS1_24CollectiveEpilogueBwdGQAISA_fSD_Li256ELb1ELb1EEENS1_19SingleTileSchedulerILb1ELb0ELb0ELi128EEEEEEEEEvNT_6ParamsE$_ZZN4cute6detail16composition_implINS_5tupleIJNS_1CILi16EEENS3_ILi2EEES5_S5_NS3_ILi4EEES5_EEENS2_IJNS3_ILi1EEEiiiNS3_ILi144EEENS3_ILi512EEEEEES5_NS3_ILi64EEEEEDaRKT_RKT0_RKT1_RKT2_ENKUlRKT_T0_E_clINS2_IJNS2_IJEEESV_S5_S8_EEENS_17integral_constantIiLi3EEEEEDaSR_SS_)
$_ZN7cutlass13device_kernelIN5flash19enable_sm80_to_sm89INS1_16FlashAttnBwdSm80INS1_25CollectiveMainloopBwdSm80ILi2ELi2EN4cute5tupleIJNS5_1CILi128EEES8_NS7_ILi64EEEEEENS_10bfloat16_tEfNS_4arch4Sm80ELb0ELb1ELb1ELb1ELb1ELb0ELb0ELb0ELi2ELi4ELi4ELi4ELb0EEENS1_24CollectiveEpilogueBwdGQAISA_fSD_Li256ELb1ELb1EEENS1_19SingleTileSchedulerILb1ELb0ELb0ELi128EEEEEEEEEvNT_6ParamsE$_ZZN4cute6detail16composition_implINS_5tupleIJNS_1CILi16EEENS3_ILi2EEES5_S5_NS3_ILi4EEES5_EEENS2_IJNS3_ILi1EEEiiiNS3_ILi144EEENS3_ILi512EEEEEES5_NS3_ILi64EEEEEDaRKT_RKT0_RKT1_RKT2_ENKUlRKT_T0_E_clINS2_IJNS2_IJEEESV_S5_S8_EEENS_17integral_constantIiLi3EEEEEDaSR_SS_:
[----:B------:R-:W-:Y:S02]  /*d3f0*/  IADD3 R4, R1, 0x16b0, RZ ;  /* 0x000016b001047810 */ /* 0x000fe40007ffe0ff */
[----:B------:R-:W-:Y:S02]  /*d400*/  MOV R6, 0xd440 ;  /* 0x0000d44000067802 */ /* 0x000fe40000000f00 */
[----:B------:R-:W-:-:S04]  /*d410*/  IADD3 R4, R4, c[0x0][0x20], RZ ;  /* 0x0000080004047a10 */ /* 0x000fc80007ffe0ff */
[----:B------:R-:W-:Y:S02]  /*d420*/  IADD3 R2, R4, 0x4, RZ ;  /* 0x0000000404027810 */ /* 0x000fe40007ffe0ff */
[----:B------:R-:W-:Y:S05]  /*d430*/  CALL.REL.NOINC `($_ZN7cutlass13device_kernelIN5flash19enable_sm80_to_sm89INS1_16FlashAttnBwdSm80INS1_25CollectiveMainloopBwdSm80ILi2ELi2EN4cute5tupleIJNS5_1CILi128EEES8_NS7_ILi64EEEEEENS_10bfloat16_tEfNS_4arch4Sm80ELb0ELb1ELb1ELb1ELb1ELb0ELb0ELb0ELi2ELi4ELi4ELi4ELb0EEENS1_24CollectiveEpilogueBwdGQAISA_fSD_Li256ELb1ELb1EEENS1_19SingleTileSchedulerILb1ELb0ELb0ELi128EEEEEEEEEvNT_6ParamsE$_ZN4cute3eso3ESOILb0ELb1EJiEEC2ERKi) ;  /* 0xffffa0b000007944 */ /* 0x000fea0003c3ffff */
[----:B-1----:R1:W5:Y:S01]  /*d440*/  LDL R3, [R1+0x16b4] ;  /* 0x0016b40001037983 */ /* 0x0023620000100800 */
[----:B------:R-:W-:Y:S02]  /*d450*/  MOV R2, R4 ;  /* 0x0000000400027202 */ /* 0x000fe40000000f00 */
[----:B------:R-:W-:Y:S02]  /*d460*/  MOV R4, 0xd480 ;  /* 0x0000d48000047802 */ /* 0x000fe40000000f00 */
[----:B-1---5:R-:W-:Y:S05]  /*d470*/  CALL.REL.NOINC `($_ZN7cutlass13device_kernelIN5flash19enable_sm80_to_sm89INS1_16FlashAttnBwdSm80INS1_25CollectiveMainloopBwdSm80ILi2ELi2EN4cute5tupleIJNS5_1CILi128EEES8_NS7_ILi64EEEEEENS_10bfloat16_tEfNS_4arch4Sm80ELb0ELb1ELb1ELb1ELb1ELb0ELb0ELb0ELi2ELi4ELi4ELi4ELb0EEENS1_24CollectiveEpilogueBwdGQAISA_fSD_Li256ELb1ELb1EEENS1_19SingleTileSchedulerILb1ELb0ELb0ELi128EEEEEEEEEvNT_6ParamsE$_ZN4cute3eso3ESOILb1ELb0EJNS_5tupleIJNS_1CILi2EEEEEENS2_IJiEEENS3_ILi1EEES7_EEC2ERKS5_RKS6_RKS7_SE_) ;  /* 0xffffb78000007944 */ /* 0x022fea0003c3ffff */
[----:B-1----:R1:W5:Y:S01]  /*d480*/  LDL R2, [R1+0x16b0] ;  /* 0x0016b00001027983 */ /* 0x0023620000100800 */
[----:B------:R-:W-:-:S04]  /*d490*/  MOV R79, 0x0 ;  /* 0x00000000004f7802 */ /* 0x000fc80000000f00 */
[----:B------:R-:W-:Y:S05]  /*d4a0*/  RET.REL.NODEC R78 `(_ZN7cutlass13device_kernelIN5flash19enable_sm80_to_sm89INS1_16FlashAttnBwdSm80INS1_25CollectiveMainloopBwdSm80ILi2ELi2EN4cute5tupleIJNS5_1CILi128EEES8_NS7_ILi64EEEEEENS_10bfloat16_tEfNS_4arch4Sm80ELb0ELb1ELb1ELb1ELb1ELb0ELb0ELb0ELi2ELi4ELi4ELi4ELb0EEENS1_24CollectiveEpilogueBwdGQAISA_fSD_Li256ELb1ELb1EEENS1_19SingleTileSchedulerILb1ELb0ELb0ELi128EEEEEEEEEvNT_6ParamsE) ;  /* 0xffff2b504e007950 */ /* 0x000fea0003c3ffff */
        .type           $_ZN7cutlass13device_kernelIN5flash19enable_sm80_to_sm89INS1_16FlashAttnBwdSm80INS1_25CollectiveMainloopBwdSm80ILi2ELi2EN4cute5tupleIJNS5_1CILi128EEES8_NS7_ILi64EEEEEENS_10bfloat16_tEfNS_4arch4Sm80ELb0ELb1ELb1ELb1ELb1ELb0ELb0ELb0ELi2ELi4ELi4ELi4ELb0EEENS1_24CollectiveEpilogueBwdGQAISA_fSD_Li256ELb1ELb1EEENS1_19SingleTileSchedulerILb1ELb0ELb0ELi128EEEEEEEEEvNT_6ParamsE$_ZZN4cute6detail16composition_implINS_5tupleIJNS_1CILi16EEENS3_ILi2EEES5_S5_NS3_ILi4EEES5_EEENS2_IJNS3_ILi1EEEiiiNS3_ILi144EEENS3_ILi512EEEEEES5_NS3_ILi64EEEEEDaRKT_RKT0_RKT1_RKT2_ENKUlRKT_T0_E_clINS2_IJNS2_IJS5_EEENS2_IJiEEES8_S8_EEENS_17integral_constantIiLi4EEEEEDaSR_SS_,@function
        .size           $_ZN7cutlass13device_kernelIN5flash19enable_sm80_to_sm89INS1_16FlashAttnBwdSm80INS1_25CollectiveMainloopBwdSm80ILi2ELi2EN4cute5tupleIJNS5_1CILi128EEES8_NS7_ILi64EEEEEENS_10bfloat16_tEfNS_4arch4Sm80ELb0ELb1ELb1ELb1ELb1ELb0ELb0ELb0ELi2ELi4ELi4ELi4ELb0EEENS1_24CollectiveEpilogueBwdGQAISA_fSD_Li256ELb1ELb1EEENS1_19SingleTileSchedulerILb1ELb0ELb0ELi128EEEEEEEEEvNT_6ParamsE$_ZZN4cute6detail16composition_implINS_5tupleIJNS_1CILi16EEENS3_ILi2EEES5_S5_NS3_ILi4EEES5_EEENS2_IJNS3_ILi1EEEiiiNS3_ILi144EEENS3_ILi512EEEEEES5_NS3_ILi64EEEEEDaRKT_RKT0_RKT1_RKT2_ENKUlRKT_T0_E_clINS2_IJNS2_IJS5_EEENS2_IJiEEES8_S8_EEENS_17integral_constantIiLi4EEEEEDaSR_SS_,($_ZN7cutlass13device_kernelIN5flash19enable_sm80_to_sm89INS1_16FlashAttnBwdSm80INS1_25CollectiveMainloopBwdSm80ILi2ELi2EN4cute5tupleIJNS5_1CILi128EEES8_NS7_ILi64EEEEEENS_10bfloat16_tEfNS_4arch4Sm80ELb0ELb1ELb1ELb1ELb1ELb0ELb0ELb0ELi2ELi4ELi4ELi4ELb0EEENS1_24CollectiveEpilogueBwdGQAISA_fSD_Li256ELb1ELb1EEENS1_19SingleTileSchedulerILb1ELb0ELb0ELi128EEEEEEEEEvNT_6ParamsE$_ZZN4cute6detail16composition_implINS_5tupleIJNS_1CILi16EEENS3_ILi2EEES5_S5_NS3_ILi4EEES5_EEENS2_IJNS3_ILi1EEEiiiNS3_ILi144EEENS3_ILi512EEEEEES6_S4_EEDaRKT_RKT0_RKT1_RKT2_ENKUlRKT_T0_E_clINS2_IJNS2_IJEEESU_S6_S8_EEENS_17integral_constantIiLi1EEEEEDaSQ_SR_ - $_ZN7cutlass13device_kernelIN5flash19enable_sm80_to_sm89INS1_16FlashAttnBwdSm80INS1_25CollectiveMainloopBwdSm80ILi2ELi2EN4cute5tupleIJNS5_1CILi128EEES8_NS7_ILi64EEEEEENS_10bfloat16_tEfNS_4arch4Sm80ELb0ELb1ELb1ELb1ELb1ELb0ELb0ELb0ELi2ELi4ELi4ELi4ELb0EEENS1_24CollectiveEpilogueBwdGQAISA_fSD_Li256ELb1ELb1EEENS1_19SingleTileSchedulerILb1ELb0ELb0ELi128EEEEEEEEEvNT_6ParamsE$_ZZN4cute6detail16composition_implINS_5tupleIJNS_1CILi16EEENS3_ILi2EEES5_S5_NS3_ILi4EEES5_EEENS2_IJNS3_ILi1EEEiiiNS3_ILi144EEENS3_ILi512EEEEEES5_NS3_ILi64EEEEEDaRKT_RKT0_RKT1_RKT2_ENKUlRKT_T0_E_clINS2_IJNS2_IJS5_EEENS2_IJiEEES8_S8_EEENS_17integral_constantIiLi4EEEEEDaSR_SS_)
$_ZN7cutlass13device_kernelIN5flash19enable_sm80_to_sm89INS1_16FlashAttnBwdSm80INS1_25CollectiveMainloopBwdSm80ILi2ELi2EN4cute5tupleIJNS5_1CILi128EEES8_NS7_ILi64EEEEEENS_10bfloat16_tEfNS_4arch4Sm80ELb0ELb1ELb1ELb1ELb1ELb0ELb0ELb0ELi2ELi4ELi4ELi4ELb0EEENS1_24CollectiveEpilogueBwdGQAISA_fSD_Li256ELb1ELb1EEENS1_19SingleTileSchedulerILb1ELb0ELb0ELi128EEEEEEEEEvNT_6ParamsE$_ZZN4cute6detail16composition_implINS_5tupleIJNS_1CILi16EEENS3_ILi2EEES5_S5_NS3_ILi4EEES5_EEENS2_IJNS3_ILi1EEEiiiNS3_ILi144EEENS3_ILi512EEEEEES5_NS3_ILi64EEEEEDaRKT_RKT0_RKT1_RKT2_ENKUlRKT_T0_E_clINS2_IJNS2_IJS5_EEENS2_IJiEEES8_S8_EEENS_17integral_constantIiLi4EEEEEDaSR_SS_:
[----:B------:R-:W-:-:S05]  /*d4b0*/  IADD3 R5, R5, -c[0x0][0x20], RZ ;  /* 0x8000080005057a10 */ /* 0x000fca0007ffe0ff */
[----:B------:R1:W5:Y:S01]  /*d4c0*/  LDL R3, [R5] ;  /* 0x0000000005037983 */ /* 0x0003620000100800 */
[----:B------:R-:W-:Y:S02]  /*d4d0*/  IADD3 R2, R1, 0x16b0, RZ ;  /* 0x000016b001027810 */ /* 0x000fe40007ffe0ff */
[----:B------:R-:W-:Y:S02]  /*d4e0*/  MOV R4, 0xd510 ;  /* 0x0000d51000047802 */ /* 0x000fe40000000f00 */
[----:B------:R-:W-:Y:S02]  /*d4f0*/  IADD3 R2, R2, c[0x0][0x20], RZ ;  /* 0x0000080002027a10 */ /* 0x000fe40007ffe0ff */
[----:B-1---5:R-:W-:Y:S05]  /*d500*/  CALL.REL.NOINC `($_ZN7cutlass13device_kernelIN5flash19enable_sm80_to_sm89INS1_16FlashAttnBwdSm80INS1_25CollectiveMainloopBwdSm80ILi2ELi2EN4cute5tupleIJNS5_1CILi128EEES8_NS7_ILi64EEEEEENS_10bfloat16_tEfNS_4arch4Sm80ELb0ELb1ELb1ELb1ELb1ELb0ELb0ELb0ELi2ELi4ELi4ELi4ELb0EEENS1_24CollectiveEpilogueBwdGQAISA_fSD_Li256ELb1ELb1EEENS1_19SingleTileSchedulerILb1ELb0ELb0ELi128EEEEEEEEEvNT_6ParamsE$_ZN4cute3eso3ESOILb1ELb0EJNS_5tupleIJNS_1CILi2EEEEEENS2_IJiEEENS3_ILi1EEES7_EEC2ERKS5_RKS6_RKS7_SE_) ;  /* 0xffffb6f000007944 */ /* 0x022fea0003c3ffff */
[----:B-1----:R1:W5:Y:S01]  /*d510*/  LDL R3, [R1+0x16b0] ;  /* 0x0016b00001037983 */ /* 0x0023620000100800 */
[----:B------:R-:W-:Y:S02]  /*d520*/  MOV R4, R6 ;  /* 0x0000000600047202 */ /* 0x000fe40000000f00 */
[----:B------:R-:W-:-:S04]  /*d530*/  MOV R5, 0x0 ;  /* 0x0000000000057802 */ /* 0x000fc80000000f00 */
[----:B------:R-:W-:Y:S05]  /*d540*/  RET.REL.NODEC R4 `(_ZN7cutlass13device_kernelIN5flash19enable_sm80_to_sm89INS1_16FlashAttnBwdSm80INS1_25CollectiveMainloopBwdSm80ILi2ELi2EN4cute5tupleIJNS5_1CILi128EEES8_NS7_ILi64EEEEEENS_10bfloat16_tEfNS_4arch4Sm80ELb0ELb1ELb1ELb1ELb1ELb0ELb0ELb0ELi2ELi4ELi4ELi4ELb0EEENS1_24CollectiveEpilogueBwdGQAISA_fSD_Li256ELb1ELb1EEENS1_19SingleTileSchedulerILb1ELb0ELb0ELi128EEEEEEEEEvNT_6ParamsE) ;  /* 0xffff2ab004007950 */ /* 0x000fea0003c3ffff */
        .type           $_ZN7cutlass13device_kernelIN5flash19enable_sm80_to_sm89INS1_16FlashAttnBwdSm80INS1_25CollectiveMainloopBwdSm80ILi2ELi2EN4cute5tupleIJNS5_1CILi128EEES8_NS7_ILi64EEEEEENS_10bfloat16_tEfNS_4arch4Sm80ELb0ELb1ELb1ELb1ELb1ELb0ELb0ELb0ELi2ELi4ELi4ELi4ELb0EEENS1_24CollectiveEpilogueBwdGQAISA_fSD_Li256ELb1ELb1EEENS1_19SingleTileSchedulerILb1ELb0ELb0ELi128EEEEEEEEEvNT_6ParamsE$_ZZN4cute6detail16composition_implINS_5tupleIJNS_1CILi16EEENS3_ILi2EEES5_S5_NS3_ILi4EEES5_EEENS2_IJNS3_ILi1EEEiiiNS3_ILi144EEENS3_ILi512EEEEEES6_S4_EEDaRKT_RKT0_RKT1_RKT2_ENKUlRKT_T0_E_clINS2_IJNS2_IJEEESU_S6_S8_EEENS_17integral_constantIiLi1EEEEEDaSQ_SR_,@function
        .size           $_ZN7cutlass13device_kernelIN5flash19enable_sm80_to_sm89INS1_16FlashAttnBwdSm80INS1_25CollectiveMainloopBwdSm80ILi2ELi2EN4cute5tupleIJNS5_1CILi128EEES8_NS7_ILi64EEEEEENS_10bfloat16_tEfNS_4arch4Sm80ELb0ELb1ELb1ELb1ELb1ELb0ELb0ELb0ELi2ELi4ELi4ELi4ELb0EEENS1_24CollectiveEpilogueBwdGQAISA_fSD_Li256ELb1ELb1EEENS1_19SingleTileSchedulerILb1ELb0ELb0ELi128EEEEEEEEEvNT_6ParamsE$_ZZN4cute6detail16composition_implINS_5tupleIJNS_1CILi16EEENS3_ILi2EEES5_S5_NS3_ILi4EEES5_EEENS2_IJNS3_ILi1EEEiiiNS3_ILi144EEENS3_ILi512EEEEEES6_S4_EEDaRKT_RKT0_RKT1_RKT2_ENKUlRKT_T0_E_clINS2_IJNS2_IJEEESU_S6_S8_EEENS_17integral_constantIiLi1EEEEEDaSQ_SR_,($_ZN7cutlass13device_kernelIN5flash19enable_sm80_to_sm89INS1_16FlashAttnBwdSm80INS1_25CollectiveMainloopBwdSm80ILi2ELi2EN4cute5tupleIJNS5_1CILi128EEES8_NS7_ILi64EEEEEENS_10bfloat16_tEfNS_4arch4Sm80ELb0ELb1ELb1ELb1ELb1ELb0ELb0ELb0ELi2ELi4ELi4ELi4ELb0EEENS1_24CollectiveEpilogueBwdGQAISA_fSD_Li256ELb1ELb1EEENS1_19SingleTileSchedulerILb1ELb0ELb0ELi128EEEEEEEEEvNT_6ParamsE$_ZZN4cute6detail16composition_implINS_5tupleIJNS_1CILi16EEENS3_ILi2EEES5_S5_NS3_ILi4EEES5_EEENS2_IJNS3_ILi1EEEiiiNS3_ILi144EEENS3_ILi512EEEEEES6_S4_EEDaRKT_RKT0_RKT1_RKT2_ENKUlRKT_T0_E_clINS2_IJNS2_IJS5_EEENS2_IJiEEES5_S8_EEENS_17integral_constantIiLi2EEEEEDaSQ_SR_ - $_ZN7cutlass13device_kernelIN5flash19enable_sm80_to_sm89INS1_16FlashAttnBwdSm80INS1_25CollectiveMainloopBwdSm80ILi2ELi2EN4cute5tupleIJNS5_1CILi128EEES8_NS7_ILi64EEEEEENS_10bfloat16_tEfNS_4arch4Sm80ELb0ELb1ELb1ELb1ELb1ELb0ELb0ELb0ELi2ELi4ELi4ELi4ELb0EEENS1_24CollectiveEpilogueBwdGQAISA_fSD_Li256ELb1ELb1EEENS1_19SingleTileSchedulerILb1ELb0ELb0ELi128EEEEEEEEEvNT_6ParamsE$_ZZN4cute6detail16composition_implINS_5tupleIJNS_1CILi16EEENS3_ILi2EEES5_S5_NS3_ILi4EEES5_EEENS2_IJNS3_ILi1EEEiiiNS3_ILi144EEENS3_ILi512EEEEEES6_S4_EEDaRKT_RKT0_RKT1_RKT2_ENKUlRKT_T0_E_clINS2_IJNS2_IJEEESU_S6_S8_EEENS_17integral_constantIiLi1EEEEEDaSQ_SR_)
$_ZN7cutlass13device_kernelIN5flash19enable_sm80_to_sm89INS1_16FlashAttnBwdSm80INS1_25CollectiveMainloopBwdSm80ILi2ELi2EN4cute5tupleIJNS5_1CILi128EEES8_NS7_ILi64EEEEEENS_10bfloat16_tEfNS_4arch4Sm80ELb0ELb1ELb1ELb1ELb1ELb0ELb0ELb0ELi2ELi4ELi4ELi4ELb0EEENS1_24CollectiveEpilogueBwdGQAISA_fSD_Li256ELb1ELb1EEENS1_19SingleTileSchedulerILb1ELb0ELb0ELi128EEEEEEEEEvNT_6ParamsE$_ZZN4cute6detail16composition_implINS_5tupleIJNS_1CILi16EEENS3_ILi2EEES5_S5_NS3_ILi4EEES5_EEENS2_IJNS3_ILi1EEEiiiNS3_ILi144EEENS3_ILi512EEEEEES6_S4_EEDaRKT_RKT0_RKT1_RKT2_ENKUlRKT_T0_E_clINS2_IJNS2_IJEEESU_S6_S8_EEENS_17integral_constantIiLi1EEEEEDaSQ_SR_:
        /* <DEDUP_REMOVED lines=8> */
[----:B-1---5:R-:W-:Y:S05]  /*d5d0*/  CALL.REL.NOINC `($_ZN7cutlass13device_kernelIN5flash19enable_sm80_to_sm89INS1_16FlashAttnBwdSm80INS1_25CollectiveMainloopBwdSm80ILi2ELi2EN4cute5tupleIJNS5_1CILi128EEES8_NS7_ILi64EEEEEENS_10bfloat16_tEfNS_4arch4Sm80ELb0ELb1ELb1ELb1ELb1ELb0ELb0ELb0ELi2ELi4ELi4ELi4ELb0EEENS1_24CollectiveEpilogueBwdGQAISA_fSD_Li256ELb1ELb1EEENS1_19SingleTileSchedulerILb1ELb0ELb0ELi128EEEEEEEEEvNT_6ParamsE$_ZN4cute3eso3ESOILb1ELb0EJNS_5tupleIJNS_1CILi2EEEEEENS2_IJiEEES4_NS3_ILi1EEEEEC2ERKS5_RKS6_RKS4_RKS7_) ;  /* 0xffffb67000007944 */ /* 0x022fea0003c3ffff */
[----:B-1----:R1:W5:Y:S01]  /*d5e0*/  LDL R2, [R1+0x16c8] ;  /* 0x0016c80001027983 */ /* 0x0023620000100800 */
[----:B------:R-:W-:Y:S02]  /*d5f0*/  MOV R4, R10 ;  /* 0x0000000a00047202 */ /* 0x000fe40000000f00 */
[----:B------:R-:W-:-:S04]  /*d600*/  MOV R5, 0x0 ;  /* 0x0000000000057802 */ /* 0x000fc80000000f00 */
[----:B------:R-:W-:Y:S05]  /*d610*/  RET.REL.NODEC R4 `(_ZN7cutlass13device_kernelIN5flash19enable_sm80_to_sm89INS1_16FlashAttnBwdSm80INS1_25CollectiveMainloopBwdSm80ILi2ELi2EN4cute5tupleIJNS5_1CILi128EEES8_NS7_ILi64EEEEEENS_10bfloat16_tEfNS_4arch4Sm80ELb0ELb1ELb1ELb1ELb1ELb0ELb0ELb0ELi2ELi4ELi4ELi4ELb0EEENS1_24CollectiveEpilogueBwdGQAISA_fSD_Li256ELb1ELb1EEENS1_19SingleTileSchedulerILb1ELb0ELb0ELi128EEEEEEEEEvNT_6ParamsE) ;  /* 0xffff29e004007950 */ /* 0x000fea0003c3ffff */
        .type           $_ZN7cutlass13device_kernelIN5flash19enable_sm80_to_sm89INS1_16FlashAttnBwdSm80INS1_25CollectiveMainloopBwdSm80ILi2ELi2EN4cute5tupleIJNS5_1CILi128EEES8_NS7_ILi64EEEEEENS_10bfloat16_tEfNS_4arch4Sm80ELb0ELb1ELb1ELb1ELb1ELb0ELb0ELb0ELi2ELi4ELi4ELi4ELb0EEENS1_24CollectiveEpilogueBwdGQAISA_fSD_Li256ELb1ELb1EEENS1_19SingleTileSchedulerILb1ELb0ELb0ELi128EEEEEEEEEvNT_6ParamsE$_ZZN4cute6detail16composition_implINS_5tupleIJNS_1CILi16EEENS3_ILi2EEES5_S5_NS3_ILi4EEES5_EEENS2_IJNS3_ILi1EEEiiiNS3_ILi144EEENS3_ILi512EEEEEES6_S4_EEDaRKT_RKT0_RKT1_RKT2_ENKUlRKT_T0_E_clINS2_IJNS2_IJS5_EEENS2_IJiEEES5_S8_EEENS_17integral_constantIiLi2EEEEEDaSQ_SR_,@function
        .size           $_ZN7cutlass13device_kernelIN5flash19enable_sm80_to_sm89INS1_16FlashAttnBwdSm80INS1_25CollectiveMainloopBwdSm80ILi2ELi2EN4cute5tupleIJNS5_1CILi128EEES8_NS7_ILi64EEEEEENS_10bfloat16_tEfNS_4arch4Sm80ELb0ELb1ELb1ELb1ELb1ELb0ELb0ELb0ELi2ELi4ELi4ELi4ELb0EEENS1_24CollectiveEpilogueBwdGQAISA_fSD_Li256ELb1ELb1EEENS1_19SingleTileSchedulerILb1ELb0ELb0ELi128EEEEEEEEEvNT_6ParamsE$_ZZN4cute6detail16composition_implINS_5tupleIJNS_1CILi16EEENS3_ILi2EEES5_S5_NS3_ILi4EEES5_EEENS2_IJNS3_ILi1EEEiiiNS3_ILi144EEENS3_ILi512EEEEEES6_S4_EEDaRKT_RKT0_RKT1_RKT2_ENKUlRKT_T0_E_clINS2_IJNS2_IJS5_EEENS2_IJiEEES5_S8_EEENS_17integral_constantIiLi2EEEEEDaSQ_SR_,($_ZN7cutlass13device_kernelIN5flash19enable_sm80_to_sm89INS1_16FlashAttnBwdSm80INS1_25CollectiveMainloopBwdSm80ILi2ELi2EN4cute5tupleIJNS5_1CILi128EEES8_NS7_ILi64EEEEEENS_10bfloat16_tEfNS_4arch4Sm80ELb0ELb1ELb1ELb1ELb1ELb0ELb0ELb0ELi2ELi4ELi4ELi4ELb0EEENS1_24CollectiveEpilogueBwdGQAISA_fSD_Li256ELb1ELb1EEENS1_19SingleTileSchedulerILb1ELb0ELb0ELi128EEEEEEEEEvNT_6ParamsE$_ZZN4cute6detail16composition_implINS_5tupleIJNS_1CILi16EEENS3_ILi2EEES5_S5_NS3_ILi4EEES5_EEENS2_IJNS3_ILi1EEEiiiNS3_ILi144EEENS3_ILi512EEEEEES6_S4_EEDaRKT_RKT0_RKT1_RKT2_ENKUlRKT_T0_E_clINS2_IJNS2_IJS5_S5_EEENS2_IJiiEEES8_S8_EEENS_17integral_constantIiLi3EEEEEDaSQ_SR_ - $_ZN7cutlass13device_kernelIN5flash19enable_sm80_to_sm89INS1_16FlashAttnBwdSm80INS1_25CollectiveMainloopBwdSm80ILi2ELi2EN4cute5tupleIJNS5_1CILi128EEES8_NS7_ILi64EEEEEENS_10bfloat16_tEfNS_4arch4Sm80ELb0ELb1ELb1ELb1ELb1ELb0ELb0ELb0ELi2ELi4ELi4ELi4ELb0EEENS1_24CollectiveEpilogueBwdGQAISA_fSD_Li256ELb1ELb1EEENS1_19SingleTileSchedulerILb1ELb0ELb0ELi128EEEEEEEEEvNT_6ParamsE$_ZZN4cute6detail16composition_implINS_5tupleIJNS_1CILi16EEENS3_ILi2EEES5_S5_NS3_ILi4EEES5_EEENS2_IJNS3_ILi1EEEiiiNS3_ILi144EEENS3_ILi512EEEEEES6_S4_EEDaRKT_RKT0_RKT1_RKT2_ENKUlRKT_T0_E_clINS2_IJNS2_IJS5_EEENS2_IJiEEES5_S8_EEENS_17integral_constantIiLi2EEEEEDaSQ_SR_)
$_ZN7cutlass13device_kernelIN5flash19enable_sm80_to_sm89INS1_16FlashAttnBwdSm80INS1_25CollectiveMainloopBwdSm80ILi2ELi2EN4cute5tupleIJNS5_1CILi128EEES8_NS7_ILi64EEEEEENS_10bfloat16_tEfNS_4arch4Sm80ELb0ELb1ELb1ELb1ELb1ELb0ELb0ELb0ELi2ELi4ELi4ELi4ELb0EEENS1_24CollectiveEpilogueBwdGQAISA_fSD_Li256ELb1ELb1EEENS1_19SingleTileSchedulerILb1ELb0ELb0ELi128EEEEEEEEEvNT_6ParamsE$_ZZN4cute6detail16composition_implINS_5tupleIJNS_1CILi16EEENS3_ILi2EEES5_S5_NS3_ILi4EEES5_EEENS2_IJNS3_ILi1EEEiiiNS3_ILi144EEENS3_ILi512EEEEEES6_S4_EEDaRKT_RKT0_RKT1_RKT2_ENKUlRKT_T0_E_clINS2_IJNS2_IJS5_EEENS2_IJiEEES5_S8_EEENS_17integral_constantIiLi2EEEEEDaSQ_SR_:
        /* <DEDUP_REMOVED lines=8> */
[----:B-1---5:R-:W-:Y:S05]  /*d6a0*/  CALL.REL.NOINC `($_ZN7cutlass13device_kernelIN5flash19enable_sm80_to_sm89INS1_16FlashAttnBwdSm80INS1_25CollectiveMainloopBwdSm80ILi2ELi2EN4cute5tupleIJNS5_1CILi128EEES8_NS7_ILi64EEEEEENS_10bfloat16_tEfNS_4arch4Sm80ELb0ELb1ELb1ELb1ELb1ELb0ELb0ELb0ELi2ELi4ELi4ELi4ELb0EEENS1_24CollectiveEpilogueBwdGQAISA_fSD_Li256ELb1ELb1EEENS1_19SingleTileSchedulerILb1ELb0ELb0ELi128EEEEEEEEEvNT_6ParamsE$_ZN4cute3eso3ESOILb0ELb0EJiiEEC2ERKiS4_) ;  /* 0xffff970000007944 */ /* 0x022fea0003c3ffff */
[----:B-1----:R1:W5:Y:S01]  /*d6b0*/  LDL.64 R2, [R1+0x16c8] ;  /* 0x0016c80001027983 */ /* 0x0023620000100a00 */
[----:B------:R-:W-:-:S03]  /*d6c0*/  MOV R6, 0xd6e0 ;  /* 0x0000d6e000067802 */ /* 0x000fc60000000f00 */
[----:B-1---5:R-:W-:Y:S05]  /*d6d0*/  CALL.REL.NOINC `($_ZN7cutlass13device_kernelIN5flash19enable_sm80_to_sm89INS1_16FlashAttnBwdSm80INS1_25CollectiveMainloopBwdSm80ILi2ELi2EN4cute5tupleIJNS5_1CILi128EEES8_NS7_ILi64EEEEEENS_10bfloat16_tEfNS_4arch4Sm80ELb0ELb1ELb1ELb1ELb1ELb0ELb0ELb0ELi2ELi4ELi4ELi4ELb0EEENS1_24CollectiveEpilogueBwdGQAISA_fSD_Li256ELb1ELb1EEENS1_19SingleTileSchedulerILb1ELb0ELb0ELi128EEEEEEEEEvNT_6ParamsE$_ZN4cute3eso3ESOILb1ELb0EJNS_5tupleIJNS_1CILi2EEES4_EEENS2_IJiiEEENS3_ILi1EEES7_EEC2ERKS5_RKS6_RKS7_SE_) ;  /* 0xffffb6c000007944 */ /* 0x022fea0003c3ffff */
[----:B-1----:R1:W5:Y:S01]  /*d6e0*/  LDL.64 R2, [R1+0x16c8] ;  /* 0x0016c80001027983 */ /* 0x0023620000100a00 */
[----:B------:R-:W-:Y:S02]  /*d6f0*/  MOV R4, R20 ;  /* 0x0000001400047202 */ /* 0x000fe40000000f00 */
[----:B------:R-:W-:-:S04]  /*d700*/  MOV R5, 0x0 ;  /* 0x0000000000057802 */ /* 0x000fc80000000f00 */
[----:B------:R-:W-:Y:S05]  /*d710*/  RET.REL.NODEC R4 `(_ZN7cutlass13device_kernelIN5flash19enable_sm80_to_sm89INS1_16FlashAttnBwdSm80INS1_25CollectiveMainloopBwdSm80ILi2ELi2EN4cute5tupleIJNS5_1CILi128EEES8_NS7_ILi64EEEEEENS_10bfloat16_tEfNS_4arch4Sm80ELb0ELb1ELb1ELb1ELb1ELb0ELb0ELb0ELi2ELi4ELi4ELi4ELb0EEENS1_24CollectiveEpilogueBwdGQAISA_fSD_Li256ELb1ELb1EEENS1_19SingleTileSchedulerILb1ELb0ELb0ELi128EEEEEEEEEvNT_6ParamsE) ;  /* 0xffff28e004007950 */ /* 0x000fea0003c3ffff */
        .type           $_ZN7cutlass13device_kernelIN5flash19enable_sm80_to_sm89INS1_16FlashAttnBwdSm80INS1_25CollectiveMainloopBwdSm80ILi2ELi2EN4cute5tupleIJNS5_1CILi128EEES8_NS7_ILi64EEEEEENS_10bfloat16_tEfNS_4arch4Sm80ELb0ELb1ELb1ELb1ELb1ELb0ELb0ELb0ELi2ELi4ELi4ELi4ELb0EEENS1_24CollectiveEpilogueBwdGQAISA_fSD_Li256ELb1ELb1EEENS1_19SingleTileSchedulerILb1ELb0ELb0ELi128EEEEEEEEEvNT_6ParamsE$_ZZN4cute6detail16composition_implINS_5tupleIJNS_1CILi16EEENS3_ILi2EEES5_S5_NS3_ILi4EEES5_EEENS2_IJNS3_ILi1EEEiiiNS3_ILi144EEENS3_ILi512EEEEEES6_S4_EEDaRKT_RKT0_RKT1_RKT2_ENKUlRKT_T0_E_clINS2_IJNS2_IJS5_S5_EEENS2_IJiiEEES8_S8_EEENS_17integral_constantIiLi3EEEEEDaSQ_SR_,@function
        .size           $_ZN7cutlass13device_kernelIN5flash19enable_sm80_to_sm89INS1_16FlashAttnBwdSm80INS1_25CollectiveMainloopBwdSm80ILi2ELi2EN4cute5tupleIJNS5_1CILi128EEES8_NS7_ILi64EEEEEENS_10bfloat16_tEfNS_4arch4Sm80ELb0ELb1ELb1ELb1ELb1ELb0ELb0ELb0ELi2ELi4ELi4ELi4ELb0EEENS1_24CollectiveEpilogueBwdGQAISA_fSD_Li256ELb1ELb1EEENS1_19SingleTileSchedulerILb1ELb0ELb0ELi128EEEEEEEEEvNT_6ParamsE$_ZZN4cute6detail16composition_implINS_5tupleIJNS_1CILi16EEENS3_ILi2EEES5_S5_NS3_ILi4EEES5_EEENS2_IJNS3_ILi1EEEiiiNS3_ILi144EEENS3_ILi512EEEEEES6_S4_EEDaRKT_RKT0_RKT1_RKT2_ENKUlRKT_T0_E_clINS2_IJNS2_IJS5_S5_EEENS2_IJiiEEES8_S8_EEENS_17integral_constantIiLi3EEEEEDaSQ_SR_,($_ZN7cutlass13device_kernelIN5flash19enable_sm80_to_sm89INS1_16FlashAttnBwdSm80INS1_25CollectiveMainloopBwdSm80ILi2ELi2EN4cute5tupleIJNS5_1CILi128EEES8_NS7_ILi64EEEEEENS_10bfloat16_tEfNS_4arch4Sm80ELb0ELb1ELb1ELb1ELb1ELb0ELb0ELb0ELi2ELi4ELi4ELi4ELb0EEENS1_24CollectiveEpilogueBwdGQAISA_fSD_Li256ELb1ELb1EEENS1_19SingleTileSchedulerILb1ELb0ELb0ELi128EEEEEEEEEvNT_6ParamsE$_ZZN4cute6detail16composition_implINS_5tupleIJNS_1CILi16EEENS3_ILi2EEES5_S5_NS3_ILi4EEES5_EEENS2_IJNS3_ILi1EEEiiiNS3_ILi144EEENS3_ILi512EEEEEES6_S4_EEDaRKT_RKT0_RKT1_RKT2_ENKUlRKT_T0_E_clINS2_IJNS2_IJS5_S5_EEENS2_IJiiEEES8_S8_EEENS_17integral_constantIiLi4EEEEEDaSQ_SR_ - $_ZN7cutlass13device_kernelIN5flash19enable_sm80_to_sm89INS1_16FlashAttnBwdSm80INS1_25CollectiveMainloopBwdSm80ILi2ELi2EN4cute5tupleIJNS5_1CILi128EEES8_NS7_ILi64EEEEEENS_10bfloat16_tEfNS_4arch4Sm80ELb0ELb1ELb1ELb1ELb1ELb0ELb0ELb0ELi2ELi4ELi4ELi4ELb0EEENS1_24CollectiveEpilogueBwdGQAISA_fSD_Li256ELb1ELb1EEENS1_19SingleTileSchedulerILb1ELb0ELb0ELi128EEEEEEEEEvNT_6ParamsE$_ZZN4cute6detail16composition_implINS_5tupleIJNS_1CILi16EEENS3_ILi2EEES5_S5_NS3_ILi4EEES5_EEENS2_IJNS3_ILi1EEEiiiNS3_ILi144EEENS3_ILi512EEEEEES6_S4_EEDaRKT_RKT0_RKT1_RKT2_ENKUlRKT_T0_E_clINS2_IJNS2_IJS5_S5_EEENS2_IJiiEEES8_S8_EEENS_17integral_constantIiLi3EEEEEDaSQ_SR_)
$_ZN7cutlass13device_kernelIN5flash19enable_sm80_to_sm89INS1_16FlashAttnBwdSm80INS1_25CollectiveMainloopBwdSm80ILi2ELi2EN4cute5tupleIJNS5_1CILi128EEES8_NS7_ILi64EEEEEENS_10bfloat16_tEfNS_4arch4Sm80ELb0ELb1ELb1ELb1ELb1ELb0ELb0ELb0ELi2ELi4ELi4ELi4ELb0EEENS1_24CollectiveEpilogueBwdGQAISA_fSD_Li256ELb1ELb1EEENS1_19SingleTileSchedulerILb1ELb0ELb0ELi128EEEEEEEEEvNT_6ParamsE$_ZZN4cute6detail16composition_implINS_5tupleIJNS_1CILi16EEENS3_ILi2EEES5_S5_NS3_ILi4EEES5_EEENS2_IJNS3_ILi1EEEiiiNS3_ILi144EEENS3_ILi512EEEEEES6_S4_EEDaRKT_RKT0_RKT1_RKT2_ENKUlRKT_T0_E_clINS2_IJNS2_IJS5_S5_EEENS2_IJiiEEES8_S8_EEENS_17integral_constantIiLi3EEEEEDaSQ_SR_:
[----:B------:R-:W-:-:S05]  /*d720*/  IADD3 R5, R5, -c[0x0][0x20], RZ ;  /* 0x8000080005057a10 */ /* 0x000fca0007ffe0ff */
[----:B------:R1:W5:Y:S04]  /*d730*/  LDL R2, [R5] ;  /* 0x0000000005027983 */ /* 0x0003680000100800 */
[----:B------:R1:W5:Y:S01]  /*d740*/  LDL R3, [R5+0x4] ;  /* 0x0000040005037983 */ /* 0x0003620000100800 */
[----:B------:R-:W-:Y:S02]  /*d750*/  IADD3 R4, R1, 0x16c8, RZ ;  /* 0x000016c801047810 */ /* 0x000fe40007ffe0ff */
[----:B------:R-:W-:Y:S02]  /*d760*/  MOV R6, 0xd790 ;  /* 0x0000d79000067802 */ /* 0x000fe40000000f00 */
[----:B------:R-:W-:Y:S02]  /*d770*/  IADD3 R4, R4, c[0x0][0x20], RZ ;  /* 0x0000080004047a10 */ /* 0x000fe40007ffe0ff */
[----:B-1---5:R-:W-:Y:S05]  /*d780*/  CALL.REL.NOINC `($_ZN7cutlass13device_kernelIN5flash19enable_sm80_to_sm89INS1_16FlashAttnBwdSm80INS1_25CollectiveMainloopBwdSm80ILi2ELi2EN4cute5tupleIJNS5_1CILi128EEES8_NS7_ILi64EEEEEENS_10bfloat16_tEfNS_4arch4Sm80ELb0ELb1ELb1ELb1ELb1ELb0ELb0ELb0ELi2ELi4ELi4ELi4ELb0EEENS1_24CollectiveEpilogueBwdGQAISA_fSD_Li256ELb1ELb1EEENS1_19SingleTileSchedulerILb1ELb0ELb0ELi128EEEEEEEEEvNT_6ParamsE$_ZN4cute3eso3ESOILb1ELb0EJNS_5tupleIJNS_1CILi2EEES4_EEENS2_IJiiEEENS3_ILi1EEES7_EEC2ERKS5_RKS6_RKS7_SE_) ;  /* 0xffffb61000007944 */ /* 0x022fea0003c3ffff */
[----:B-1----:R1:W5:Y:S01]  /*d790*/  LDL.64 R2, [R1+0x16c8] ;  /* 0x0016c80001027983 */ /* 0x0023620000100a00 */
[----:B------:R-:W-:-:S02]  /*d7a0*/  MOV R4, R8 ;  /* 0x0000000800047202 */ /* 0x000fc40000000f00 */
[----:B------:R-:W-:-:S04]  /*d7b0*/  MOV R5, 0x0 ;  /* 0x0000000000057802 */ /* 0x000fc80000000f00 */
[----:B------:R-:W-:Y:S05]  /*d7c0*/  RET.REL.NODEC R4 `(_ZN7cutlass13device_kernelIN5flash19enable_sm80_to_sm89INS1_16FlashAttnBwdSm80INS1_25CollectiveMainloopBwdSm80ILi2ELi2EN4cute5tupleIJNS5_1CILi128EEES8_NS7_ILi64EEEEEENS_10bfloat16_tEfNS_4arch4Sm80ELb0ELb1ELb1ELb1ELb1ELb0ELb0ELb0ELi2ELi4ELi4ELi4ELb0EEENS1_24CollectiveEpilogueBwdGQAISA_fSD_Li256ELb1ELb1EEENS1_19SingleTileSchedulerILb1ELb0ELb0ELi128EEEEEEEEEvNT_6ParamsE) ;  /* 0xffff283004007950 */ /* 0x000fea0003c3ffff */
        .type           $_ZN7cutlass13device_kernelIN5flash19enable_sm80_to_sm89INS1_16FlashAttnBwdSm80INS1_25CollectiveMainloopBwdSm80ILi2ELi2EN4cute5tupleIJNS5_1CILi128EEES8_NS7_ILi64EEEEEENS_10bfloat16_tEfNS_4arch4Sm80ELb0ELb1ELb1ELb1ELb1ELb0ELb0ELb0ELi2ELi4ELi4ELi4ELb0EEENS1_24CollectiveEpilogueBwdGQAISA_fSD_Li256ELb1ELb1EEENS1_19SingleTileSchedulerILb1ELb0ELb0ELi128EEEEEEEEEvNT_6ParamsE$_ZZN4cute6detail16composition_implINS_5tupleIJNS_1CILi16EEENS3_ILi2EEES5_S5_NS3_ILi4EEES5_EEENS2_IJNS3_ILi1EEEiiiNS3_ILi144EEENS3_ILi512EEEEEES6_S4_EEDaRKT_RKT0_RKT1_RKT2_ENKUlRKT_T0_E_clINS2_IJNS2_IJS5_S5_EEENS2_IJiiEEES8_S8_EEENS_17integral_constantIiLi4EEEEEDaSQ_SR_,@function
        .size           $_ZN7cutlass13device_kernelIN5flash19enable_sm80_to_sm89INS1_16FlashAttnBwdSm80INS1_25CollectiveMainloopBwdSm80ILi2ELi2EN4cute5tupleIJNS5_1CILi128EEES8_NS7_ILi64EEEEEENS_10bfloat16_tEfNS_4arch4Sm80ELb0ELb1ELb1ELb1ELb1ELb0ELb0ELb0ELi2ELi4ELi4ELi4ELb0EEENS1_24CollectiveEpilogueBwdGQAISA_fSD_Li256ELb1ELb1EEENS1_19SingleTileSchedulerILb1ELb0ELb0ELi128EEEEEEEEEvNT_6ParamsE$_ZZN4cute6detail16composition_implINS_5tupleIJNS_1CILi16EEENS3_ILi2EEES5_S5_NS3_ILi4EEES5_EEENS2_IJNS3_ILi1EEEiiiNS3_ILi144EEENS3_ILi512EEEEEES6_S4_EEDaRKT_RKT0_RKT1_RKT2_ENKUlRKT_T0_E_clINS2_IJNS2_IJS5_S5_EEENS2_IJiiEEES8_S8_EEENS_17integral_constantIiLi4EEEEEDaSQ_SR_,($_ZN7cutlass13device_kernelIN5flash19enable_sm80_to_sm89INS1_16FlashAttnBwdSm80INS1_25CollectiveMainloopBwdSm80ILi2ELi2EN4cute5tupleIJNS5_1CILi128EEES8_NS7_ILi64EEEEEENS_10bfloat16_tEfNS_4arch4Sm80ELb0ELb1ELb1ELb1ELb1ELb0ELb0ELb0ELi2ELi4ELi4ELi4ELb0EEENS1_24CollectiveEpilogueBwdGQAISA_fSD_Li256ELb1ELb1EEENS1_19SingleTileSchedulerILb1ELb0ELb0ELi128EEEEEEEEEvNT_6ParamsE$_ZZN4cute6detail16composition_implINS_5tupleIJNS_1CILi8EEENS3_ILi2EEES5_S5_S4_S5_EEENS2_IJNS3_ILi1EEEiiiNS3_ILi72EEENS3_ILi512EEEEEENS2_IJNS2_IJS5_S5_EEES4_NS3_ILi4EEEEEENS2_IJNS2_IJS7_S4_EEENS3_ILi1024EEENS3_ILi16EEEEEEEEDaRKT_RKT0_RKT1_RKT2_ENKUlRKT_RKT0_E_clISB_SE_EEDaSW_SZ_ - $_ZN7cutlass13device_kernelIN5flash19enable_sm80_to_sm89INS1_16FlashAttnBwdSm80INS1_25CollectiveMainloopBwdSm80ILi2ELi2EN4cute5tupleIJNS5_1CILi128EEES8_NS7_ILi64EEEEEENS_10bfloat16_tEfNS_4arch4Sm80ELb0ELb1ELb1ELb1ELb1ELb0ELb0ELb0ELi2ELi4ELi4ELi4ELb0EEENS1_24CollectiveEpilogueBwdGQAISA_fSD_Li256ELb1ELb1EEENS1_19SingleTileSchedulerILb1ELb0ELb0ELi128EEEEEEEEEvNT_6ParamsE$_ZZN4cute6detail16composition_implINS_5tupleIJNS_1CILi16EEENS3_ILi2EEES5_S5_NS3_ILi4EEES5_EEENS2_IJNS3_ILi1EEEiiiNS3_ILi144EEENS3_ILi512EEEEEES6_S4_EEDaRKT_RKT0_RKT1_RKT2_ENKUlRKT_T0_E_clINS2_IJNS2_IJS5_S5_EEENS2_IJiiEEES8_S8_EEENS_17integral_constantIiLi4EEEEEDaSQ_SR_)
$_ZN7cutlass13device_kernelIN5flash19enable_sm80_to_sm89INS1_16FlashAttnBwdSm80INS1_25CollectiveMainloopBwdSm80ILi2ELi2EN4cute5tupleIJNS5_1CILi128EEES8_NS7_ILi64EEEEEENS_10bfloat16_tEfNS_4arch4Sm80ELb0ELb1ELb1ELb1ELb1ELb0ELb0ELb0ELi2ELi4ELi4ELi4ELb0EEENS1_24CollectiveEpilogueBwdGQAISA_fSD_Li256ELb1ELb1EEENS1_19SingleTileSchedulerILb1ELb0ELb0ELi128EEEEEEEEEvNT_6ParamsE$_ZZN4cute6detail16composition_implINS_5tupleIJNS_1CILi16EEENS3_ILi2EEES5_S5_NS3_ILi4EEES5_EEENS2_IJNS3_ILi1EEEiiiNS3_ILi144EEENS3_ILi512EEEEEES6_S4_EEDaRKT_RKT0_RKT1_RKT2_ENKUlRKT_T0_E_clINS2_IJNS2_IJS5_S5_EEENS2_IJiiEEES8_S8_EEENS_17integral_constantIiLi4EEEEEDaSQ_SR_:
        /* <DEDUP_REMOVED lines=11> */
        .type           $_ZN7cutlass13device_kernelIN5flash19enable_sm80_to_sm89INS1_16FlashAttnBwdSm80INS1_25CollectiveMainloopBwdSm80ILi2ELi2EN4cute5tupleIJNS5_1CILi128EEES8_NS7_ILi64EEEEEENS_10bfloat16_tEfNS_4arch4Sm80ELb0ELb1ELb1ELb1ELb1ELb0ELb0ELb0ELi2ELi4ELi4ELi4ELb0EEENS1_24CollectiveEpilogueBwdGQAISA_fSD_Li256ELb1ELb1EEENS1_19SingleTileSchedulerILb1ELb0ELb0ELi128EEEEEEEEEvNT_6ParamsE$_ZZN4cute6detail16composition_implINS_5tupleIJNS_1CILi8EEENS3_ILi2EEES5_S5_S4_S5_EEENS2_IJNS3_ILi1EEEiiiNS3_ILi72EEENS3_ILi512EEEEEENS2_IJNS2_IJS5_S5_EEES4_NS3_ILi4EEEEEENS2_IJNS2_IJS7_S4_EEENS3_ILi1024EEENS3_ILi16EEEEEEEEDaRKT_RKT0_RKT1_RKT2_ENKUlRKT_RKT0_E_clISB_SE_EEDaSW_SZ_,@function
        .size           $_ZN7cutlass13device_kernelIN5flash19enable_sm80_to_sm89INS1_16FlashAttnBwdSm80INS1_25CollectiveMainloopBwdSm80ILi2ELi2EN4cute5tupleIJNS5_1CILi128EEES8_NS7_ILi64EEEEEENS_10bfloat16_tEfNS_4arch4Sm80ELb0ELb1ELb1ELb1ELb1ELb0ELb0ELb0ELi2ELi4ELi4ELi4ELb0EEENS1_24CollectiveEpilogueBwdGQAISA_fSD_Li256ELb1ELb1EEENS1_19SingleTileSchedulerILb1ELb0ELb0ELi128EEEEEEEEEvNT_6ParamsE$_ZZN4cute6detail16composition_implINS_5tupleIJNS_1CILi8EEENS3_ILi2EEES5_S5_S4_S5_EEENS2_IJNS3_ILi1EEEiiiNS3_ILi72EEENS3_ILi512EEEEEENS2_IJNS2_IJS5_S5_EEES4_NS3_ILi4EEEEEENS2_IJNS2_IJS7_S4_EEENS3_ILi1024EEENS3_ILi16EEEEEEEEDaRKT_RKT0_RKT1_RKT2_ENKUlRKT_RKT0_E_clISB_SE_EEDaSW_SZ_,($_ZN7cutlass13device_kernelIN5flash19enable_sm80_to_sm89INS1_16FlashAttnBwdSm80INS1_25CollectiveMainloopBwdSm80ILi2ELi2EN4cute5tupleIJNS5_1CILi128EEES8_NS7_ILi64EEEEEENS_10bfloat16_tEfNS_4arch4Sm80ELb0ELb1ELb1ELb1ELb1ELb0ELb0ELb0ELi2ELi4ELi4ELi4ELb0EEENS1_24CollectiveEpilogueBwdGQAISA_fSD_Li256ELb1ELb1EEENS1_19SingleTileSchedulerILb1ELb0ELb0ELi128EEEEEEEEEvNT_6ParamsE$_ZZN4cute6detail16composition_implINS_5tupleIJNS_1CILi8EEENS3_ILi2EEES5_S5_S4_S5_EEENS2_IJNS3_ILi1EEEiiiNS3_ILi72EEENS3_ILi512EEEEEENS2_IJNS2_IJS5_S5_EEES4_NS3_ILi4EEEEEENS2_IJNS2_IJS7_S4_EEENS3_ILi1024EEENS3_ILi16EEEEEEEEDaRKT_RKT0_RKT1_RKT2_ENKUlRKT_RKT0_E_clISC_SG_EEDaSW_SZ_ - $_ZN7cutlass13device_kernelIN5flash19enable_sm80_to_sm89INS1_16FlashAttnBwdSm80INS1_25CollectiveMainloopBwdSm80ILi2ELi2EN4cute5tupleIJNS5_1CILi128EEES8_NS7_ILi64EEEEEENS_10bfloat16_tEfNS_4arch4Sm80ELb0ELb1ELb1ELb1ELb1ELb0ELb0ELb0ELi2ELi4ELi4ELi4ELb0EEENS1_24CollectiveEpilogueBwdGQAISA_fSD_Li256ELb1ELb1EEENS1_19SingleTileSchedulerILb1ELb0ELb0ELi128EEEEEEEEEvNT_6ParamsE$_ZZN4cute6detail16composition_implINS_5tupleIJNS_1CILi8EEENS3_ILi2EEES5_S5_S4_S5_EEENS2_IJNS3_ILi1EEEiiiNS3_ILi72EEENS3_ILi512EEEEEENS2_IJNS2_IJS5_S5_EEES4_NS3_ILi4EEEEEENS2_IJNS2_IJS7_S4_EEENS3_ILi1024EEENS3_ILi16EEEEEEEEDaRKT_RKT0_RKT1_RKT2_ENKUlRKT_RKT0_E_clISB_SE_EEDaSW_SZ_)
$_ZN7cutlass13device_kernelIN5flash19enable_sm80_to_sm89INS1_16FlashAttnBwdSm80INS1_25CollectiveMainloopBwdSm80ILi2ELi2EN4cute5tupleIJNS5_1CILi128EEES8_NS7_ILi64EEEEEENS_10bfloat16_tEfNS_4arch4Sm80ELb0ELb1ELb1ELb1ELb1ELb0ELb0ELb0ELi2ELi4ELi4ELi4ELb0EEENS1_24CollectiveEpilogueBwdGQAISA_fSD_Li256ELb1ELb1EEENS1_19SingleTileSchedulerILb1ELb0ELb0ELi128EEEEEEEEEvNT_6ParamsE$_ZZN4cute6detail16composition_implINS_5tupleIJNS_1CILi8EEENS3_ILi2EEES5_S5_S4_S5_EEENS2_IJNS3_ILi1EEEiiiNS3_ILi72EEENS3_ILi512EEEEEENS2_IJNS2_IJS5_S5_EEES4_NS3_ILi4EEEEEENS2_IJNS2_IJS7_S4_EEENS3_ILi1024EEENS3_ILi16EEEEEEEEDaRKT_RKT0_RKT1_RKT2_ENKUlRKT_RKT0_E_clISB_SE_EEDaSW_SZ_:
[----:B------:R-:W-:Y:S02]  /*d880*/  IADD3 R39, R1, 0x1380, RZ ;  /* 0x0000138001277810 */ /* 0x000fe40007ffe0ff */
[----:B------:R-:W-:Y:S02]  /*d890*/  MOV R66, 0xd8d0 ;  /* 0x0000d8d000427802 */ /* 0x000fe40000000f00 */
[----:B------:R-:W-:-:S04]  /*d8a0*/  IADD3 R39, R39, c[0x0][0x20], RZ ;  /* 0x0000080027277a10 */ /* 0x000fc80007ffe0ff */
[----:B------:R-:W-:Y:S02]  /*d8b0*/  IADD3 R61, R39, 0x4, RZ ;  /* 0x00000004273d7810 */ /* 0x000fe40007ffe0ff */
[----:B------:R-:W-:Y:S05]  /*d8c0*/  CALL.REL.NOINC `($_ZN7cutlass13device_kernelIN5flash19enable_sm80_to_sm89INS1_16FlashAttnBwdSm80INS1_25CollectiveMainloopBwdSm80ILi2ELi2EN4cute5tupleIJNS5_1CILi128EEES8_NS7_ILi64EEEEEENS_10bfloat16_tEfNS_4arch4Sm80ELb0ELb1ELb1ELb1ELb1ELb0ELb0ELb0ELi2ELi4ELi4ELi4ELb0EEENS1_24CollectiveEpilogueBwdGQAISA_fSD_Li256ELb1ELb1EEENS1_19SingleTileSchedulerILb1ELb0ELb0ELi128EEEEEEEEEvNT_6ParamsE$_ZZN4cute6detail16composition_implINS_5tupleIJNS_1CILi8EEENS3_ILi2EEES5_S5_S4_S5_EEENS2_IJNS3_ILi1EEEiiiNS3_ILi72EEENS3_ILi512EEEEEENS2_IJS5_S5_EEENS2_IJS7_S4_EEEEEDaRKT_RKT0_RKT1_RKT2_ENKUlRKT_RKT0_E_clIS5_S4_EEDaSR_SU_) ;  /* 0x00000a2000007944 */ /* 0x000fea0003c00000 */
[----:B------:R-:W-:Y:S02]  /*d8d0*/  MOV R4, 0xd8f0 ;  /* 0x0000d8f000047802 */ /* 0x000fe40000000f00 */
[----:B-1---5:R-:W-:Y:S05]  /*d8e0*/  CALL.REL.NOINC `($_ZN7cutlass13device_kernelIN5flash19enable_sm80_to_sm89INS1_16FlashAttnBwdSm80INS1_25CollectiveMainloopBwdSm80ILi2ELi2EN4cute5tupleIJNS5_1CILi128EEES8_NS7_ILi64EEEEEENS_10bfloat16_tEfNS_4arch4Sm80ELb0ELb1ELb1ELb1ELb1ELb0ELb0ELb0ELi2ELi4ELi4ELi4ELb0EEENS1_24CollectiveEpilogueBwdGQAISA_fSD_Li256ELb1ELb1EEENS1_19SingleTileSchedulerILb1ELb0ELb0ELi128EEEEEEEEEvNT_6ParamsE$_ZN4cute3eso3ESOILb1ELb0EJNS_1CILi1EEEiEEC2ERKS3_RKi) ;  /* 0xffffa5c000007944 */ /* 0x022fea0003c3ffff */
[----:B-1----:R1:W5:Y:S01]  /*d8f0*/  LDL R2, [R1+0x1384] ;  /* 0x0013840001027983 */ /* 0x0023620000100800 */
[----:B------:R-:W-:-:S03]  /*d900*/  MOV R6, 0xd920 ;  /* 0x0000d92000067802 */ /* 0x000fc60000000f00 */
[----:B-1---5:R-:W-:Y:S05]  /*d910*/  CALL.REL.NOINC `($_ZN7cutlass13device_kernelIN5flash19enable_sm80_to_sm89INS1_16FlashAttnBwdSm80INS1_25CollectiveMainloopBwdSm80ILi2ELi2EN4cute5tupleIJNS5_1CILi128EEES8_NS7_ILi64EEEEEENS_10bfloat16_tEfNS_4arch4Sm80ELb0ELb1ELb1ELb1ELb1ELb0ELb0ELb0ELi2ELi4ELi4ELi4ELb0EEENS1_24CollectiveEpilogueBwdGQAISA_fSD_Li256ELb1ELb1EEENS1_19SingleTileSchedulerILb1ELb0ELb0ELi128EEEEEEEEEvNT_6ParamsE$_ZN4cute5tupleIJNS0_IJNS_1CILi2EEES2_EEENS0_IJNS1_ILi1EEEiEEEEEC2ERKS3_RKS5_) ;  /* 0xffffd48000007944 */ /* 0x022fea0003c3ffff */
[----:B------:R2:W5:Y:S01]  /*d920*/  LDL R39, [R1+0x1380] ;  /* 0x0013800001277983 */ /* 0x0005620000100800 */
[----:B-1----:R-:W-:Y:S02]  /*d930*/  MOV R2, R8 ;  /* 0x0000000800027202 */ /* 0x002fe40000000f00 */
[----:B------:R-:W-:-:S04]  /*d940*/  MOV R3, 0x0 ;  /* 0x0000000000037802 */ /* 0x000fc80000000f00 */
[----:B------:R-:W-:Y:S05]  /*d950*/  RET.REL.NODEC R2 `(_ZN7cutlass13device_kernelIN5flash19enable_sm80_to_sm89INS1_16FlashAttnBwdSm80INS1_25CollectiveMainloopBwdSm80ILi2ELi2EN4cute5tupleIJNS5_1CILi128EEES8_NS7_ILi64EEEEEENS_10bfloat16_tEfNS_4arch4Sm80ELb0ELb1ELb1ELb1ELb1ELb0ELb0ELb0ELi2ELi4ELi4ELi4ELb0EEENS1_24CollectiveEpilogueBwdGQAISA_fSD_Li256ELb1ELb1EEENS1_19SingleTileSchedulerILb1ELb0ELb0ELi128EEEEEEEEEvNT_6ParamsE) ;  /* 0xffff26a002007950 */ /* 0x000fea0003c3ffff */
        .type           $_ZN7cutlass13device_kernelIN5flash19enable_sm80_to_sm89INS1_16FlashAttnBwdSm80INS1_25CollectiveMainloopBwdSm80ILi2ELi2EN4cute5tupleIJNS5_1CILi128EEES8_NS7_ILi64EEEEEENS_10bfloat16_tEfNS_4arch4Sm80ELb0ELb1ELb1ELb1ELb1ELb0ELb0ELb0ELi2ELi4ELi4ELi4ELb0EEENS1_24CollectiveEpilogueBwdGQAISA_fSD_Li256ELb1ELb1EEENS1_19SingleTileSchedulerILb1ELb0ELb0ELi128EEEEEEEEEvNT_6ParamsE$_ZZN4cute6detail16composition_implINS_5tupleIJNS_1CILi8EEENS3_ILi2EEES5_S5_S4_S5_EEENS2_IJNS3_ILi1EEEiiiNS3_ILi72EEENS3_ILi512EEEEEENS2_IJNS2_IJS5_S5_EEES4_NS3_ILi4EEEEEENS2_IJNS2_IJS7_S4_EEENS3_ILi1024EEENS3_ILi16EEEEEEEEDaRKT_RKT0_RKT1_RKT2_ENKUlRKT_RKT0_E_clISC_SG_EEDaSW_SZ_,@function
        .size           $_ZN7cutlass13device_kernelIN5flash19enable_sm80_to_sm89INS1_16FlashAttnBwdSm80INS1_25CollectiveMainloopBwdSm80ILi2ELi2EN4cute5tupleIJNS5_1CILi128EEES8_NS7_ILi64EEEEEENS_10bfloat16_tEfNS_4arch4Sm80ELb0ELb1ELb1ELb1ELb1ELb0ELb0ELb0ELi2ELi4ELi4ELi4ELb0EEENS1_24CollectiveEpilogueBwdGQAISA_fSD_Li256ELb1ELb1EEENS1_19SingleTileSchedulerILb1ELb0ELb0ELi128EEEEEEEEEvNT_6ParamsE$_ZZN4cute6detail16composition_implINS_5tupleIJNS_1CILi8EEENS3_ILi2EEES5_S5_S4_S5_EEENS2_IJNS3_ILi1EEEiiiNS3_ILi72EEENS3_ILi512EEEEEENS2_IJNS2_IJS5_S5_EEES4_NS3_ILi4EEEEEENS2_IJNS2_IJS7_S4_EEENS3_ILi1024EEENS3_ILi16EEEEEEEEDaRKT_RKT0_RKT1_RKT2_ENKUlRKT_RKT0_E_clISC_SG_EEDaSW_SZ_,($_ZN7cutlass13device_kernelIN5flash19enable_sm80_to_sm89INS1_16FlashAttnBwdSm80INS1_25CollectiveMainloopBwdSm80ILi2ELi2EN4cute5tupleIJNS5_1CILi128EEES8_NS7_ILi64EEEEEENS_10bfloat16_tEfNS_4arch4Sm80ELb0ELb1ELb1ELb1ELb1ELb0ELb0ELb0ELi2ELi4ELi4ELi4ELb0EEENS1_24CollectiveEpilogueBwdGQAISA_fSD_Li256ELb1ELb1EEENS1_19SingleTileSchedulerILb1ELb0ELb0ELi128EEEEEEEEEvNT_6ParamsE$_ZZN4cute6detail16composition_implINS_5tupleIJNS_1CILi8EEENS3_ILi2EEES5_S5_S4_S5_EEENS2_IJNS3_ILi1EEEiiiNS3_ILi72EEENS3_ILi512EEEEEENS2_IJNS2_IJS5_S5_S5_EEES5_NS2_IJNS3_ILi4EEES5_EEEEEENS2_IJNS2_IJS7_S9_S4_EEENS3_ILi4096EEENS2_IJNS3_ILi16EEENS3_ILi8192EEEEEEEEEEEDaRKT_RKT0_RKT1_RKT2_ENKUlRKT_RKT0_E_clISB_SF_EEDaSZ_S12_ - $_ZN7cutlass13device_kernelIN5flash19enable_sm80_to_sm89INS1_16FlashAttnBwdSm80INS1_25CollectiveMainloopBwdSm80ILi2ELi2EN4cute5tupleIJNS5_1CILi128EEES8_NS7_ILi64EEEEEENS_10bfloat16_tEfNS_4arch4Sm80ELb0ELb1ELb1ELb1ELb1ELb0ELb0ELb0ELi2ELi4ELi4ELi4ELb0EEENS1_24CollectiveEpilogueBwdGQAISA_fSD_Li256ELb1ELb1EEENS1_19SingleTileSchedulerILb1ELb0ELb0ELi128EEEEEEEEEvNT_6ParamsE$_ZZN4cute6detail16composition_implINS_5tupleIJNS_1CILi8EEENS3_ILi2EEES5_S5_S4_S5_EEENS2_IJNS3_ILi1EEEiiiNS3_ILi72EEENS3_ILi512EEEEEENS2_IJNS2_IJS5_S5_EEES4_NS3_ILi4EEEEEENS2_IJNS2_IJS7_S4_EEENS3_ILi1024EEENS3_ILi16EEEEEEEEDaRKT_RKT0_RKT1_RKT2_ENKUlRKT_RKT0_E_clISC_SG_EEDaSW_SZ_)
$_ZN7cutlass13device_kernelIN5flash19enable_sm80_to_sm89INS1_16FlashAttnBwdSm80INS1_25CollectiveMainloopBwdSm80ILi2ELi2EN4cute5tupleIJNS5_1CILi128EEES8_NS7_ILi64EEEEEENS_10bfloat16_tEfNS_4arch4Sm80ELb0ELb1ELb1ELb1ELb1ELb0ELb0ELb0ELi2ELi4ELi4ELi4ELb0EEENS1_24CollectiveEpilogueBwdGQAISA_fSD_Li256ELb1ELb1EEENS1_19SingleTileSchedulerILb1ELb0ELb0ELi128EEEEEEEEEvNT_6ParamsE$_ZZN4cute6detail16composition_implINS_5tupleIJNS_1CILi8EEENS3_ILi2EEES5_S5_S4_S5_EEENS2_IJNS3_ILi1EEEiiiNS3_ILi72EEENS3_ILi512EEEEEENS2_IJNS2_IJS5_S5_EEES4_NS3_ILi4EEEEEENS2_IJNS2_IJS7_S4_EEENS3_ILi1024EEENS3_ILi16EEEEEEEEDaRKT_RKT0_RKT1_RKT2_ENKUlRKT_RKT0_E_clISC_SG_EEDaSW_SZ_:
        /* <DEDUP_REMOVED lines=15> */
[----:B-1---5:R-:W-:Y:S05]  /*da50*/  CALL.REL.NOINC `($_ZN7cutlass13device_kernelIN5flash19enable_sm80_to_sm89INS1_16FlashAttnBwdSm80INS1_25CollectiveMainloopBwdSm80ILi2ELi2EN4cute5tupleIJNS5_1CILi128EEES8_NS7_ILi64EEEEEENS_10bfloat16_tEfNS_4arch4Sm80ELb0ELb1ELb1ELb1ELb1ELb0ELb0ELb0ELi2ELi4ELi4ELi4ELb0EEENS1_24CollectiveEpilogueBwdGQAISA_fSD_Li256ELb1ELb1EEENS1_19SingleTileSchedulerILb1ELb0ELb0ELi128EEEEEEEEEvNT_6ParamsE$_ZZN4cute6detail16composition_implINS_5tupleIJNS_1CILi8EEENS3_ILi2EEES5_S5_S4_S5_EEENS2_IJNS3_ILi1EEEiiiNS3_ILi72EEENS3_ILi512EEEEEENS3_ILi4EEENS3_ILi16EEEEEDaRKT_RKT0_RKT1_RKT2_ENKUlRKT_T0_E_clINS2_IJNS2_IJEEESV_SB_S7_EEENS_17integral_constantIiLi2EEEEEDaSR_SS_) ;  /* 0x00000d8000007944 */ /* 0x022fea0003c00000 */
[----:B-----5:R2:W-:Y:S04]  /*da60*/  STL [R1+0x1398], R2 ;  /* 0x0013980201007387 */ /* 0x0205e80000100800 */
[----:B------:R2:W-:Y:S04]  /*da70*/  STL.64 [R1+0x1390], R66 ;  /* 0x0013904201007387 */ /* 0x0005e80000100a00 */
[----:B------:R2:W5:Y:S01]  /*da80*/  LDL R6, [R48+0x8] ;  /* 0x0000080030067983 */ /* 0x0005620000100800 */
[----:B------:R-:W-:Y:S02]  /*da90*/  IADD3 R10, R17, 0x18, RZ ;  /* 0x00000018110a7810 */ /* 0x000fe40007ffe0ff */
[----:B------:R-:W-:-:S02]  /*daa0*/  MOV R74, 0xdac0 ;  /* 0x0000dac0004a7802 */ /* 0x000fc40000000f00 */
[----:B-12--5:R-:W-:Y:S05]  /*dab0*/  CALL.REL.NOINC `($_ZN7cutlass13device_kernelIN5flash19enable_sm80_to_sm89INS1_16FlashAttnBwdSm80INS1_25CollectiveMainloopBwdSm80ILi2ELi2EN4cute5tupleIJNS5_1CILi128EEES8_NS7_ILi64EEEEEENS_10bfloat16_tEfNS_4arch4Sm80ELb0ELb1ELb1ELb1ELb1ELb0ELb0ELb0ELi2ELi4ELi4ELi4ELb0EEENS1_24CollectiveEpilogueBwdGQAISA_fSD_Li256ELb1ELb1EEENS1_19SingleTileSchedulerILb1ELb0ELb0ELi128EEEEEEEEEvNT_6ParamsE$_ZZN4cute6detail16composition_implINS_5tupleIJNS_1CILi8EEENS3_ILi2EEES5_S5_S4_S5_EEENS2_IJNS3_ILi1EEEiiiNS3_ILi72EEENS3_ILi512EEEEEENS3_ILi4EEENS3_ILi16EEEEEDaRKT_RKT0_RKT1_RKT2_ENKUlRKT_T0_E_clINS2_IJNS2_IJS5_EEENS2_IJiEEES5_S7_EEENS_17integral_constantIiLi3EEEEEDaSR_SS_) ;  /* 0x00000df000007944 */ /* 0x026fea0003c00000 */
[----:B------:R-:W2:Y:S01]  /*dac0*/  LDL.64 R48, [R1+0x1390] ;  /* 0x0013900001307983 */ /* 0x000ea20000100a00 */
[----:B------:R-:W-:-:S02]  /*dad0*/  IADD3 R5, R17, 0x8, RZ ;  /* 0x0000000811057810 */ /* 0x000fc40007ffe0ff */
[----:B------:R-:W-:Y:S01]  /*dae0*/  MOV R8, 0xdb20 ;  /* 0x0000db2000087802 */ /* 0x000fe20000000f00 */
[----:B-----5:R3:W-:Y:S04]  /*daf0*/  STL.64 [R1+0x1388], R2 ;  /* 0x0013880201007387 */ /* 0x0207e80000100a00 */
[----:B--2---:R3:W-:Y:S02]  /*db00*/  STL.64 [R1+0x1380], R48 ;  /* 0x0013803001007387 */ /* 0x0047e40000100a00 */
[----:B-1-3--:R-:W-:Y:S05]  /*db10*/  CALL.REL.NOINC `($_ZN7cutlass13device_kernelIN5flash19enable_sm80_to_sm89INS1_16FlashAttnBwdSm80INS1_25CollectiveMainloopBwdSm80ILi2ELi2EN4cute5tupleIJNS5_1CILi128EEES8_NS7_ILi64EEEEEENS_10bfloat16_tEfNS_4arch4Sm80ELb0ELb1ELb1ELb1ELb1ELb0ELb0ELb0ELi2ELi4ELi4ELi4ELb0EEENS1_24CollectiveEpilogueBwdGQAISA_fSD_Li256ELb1ELb1EEENS1_19SingleTileSchedulerILb1ELb0ELb0ELi128EEEEEEEEEvNT_6ParamsE$_ZZN4cute6detail16composition_implINS_5tupleIJNS_1CILi8EEENS3_ILi2EEES5_S5_S4_S5_EEENS2_IJNS3_ILi1EEEiiiNS3_ILi72EEENS3_ILi512EEEEEENS3_ILi4EEENS3_ILi16EEEEEDaRKT_RKT0_RKT1_RKT2_ENKUlRKT_T0_E_clINS2_IJNS2_IJS5_S5_EEENS2_IJiiEEES7_S7_EEENS_17integral_constantIiLi4EEEEEDaSR_SS_) ;  /* 0x00000e9000007944 */ /* 0x00afea0003c00000 */
[----:B-----5:R-:W-:Y:S01]  /*db20*/  IMAD.MOV.U32 R8, RZ, RZ, R3 ;  /* 0x000000ffff087224 */ /* 0x020fe200078e0003 */
[----:B------:R-:W-:Y:S02]  /*db30*/  MOV R3, R7 ;  /* 0x0000000700037202 */ /* 0x000fe40000000f00 */
[----:B------:R-:W-:Y:S02]  /*db40*/  MOV R6, 0xdb60 ;  /* 0x0000db6000067802 */ /* 0x000fe40000000f00 */
[----:B-1----:R-:W-:Y:S05]  /*db50*/  CALL.REL.NOINC `($_ZN7cutlass13device_kernelIN5flash19enable_sm80_to_sm89INS1_16FlashAttnBwdSm80INS1_25CollectiveMainloopBwdSm80ILi2ELi2EN4cute5tupleIJNS5_1CILi128EEES8_NS7_ILi64EEEEEENS_10bfloat16_tEfNS_4arch4Sm80ELb0ELb1ELb1ELb1ELb1ELb0ELb0ELb0ELi2ELi4ELi4ELi4ELb0EEENS1_24CollectiveEpilogueBwdGQAISA_fSD_Li256ELb1ELb1EEENS1_19SingleTileSchedulerILb1ELb0ELb0ELi128EEEEEEEEEvNT_6ParamsE$_ZN4cute5tupleIJNS0_IJNS_1CILi2EEES2_EEENS0_IJiiEEEEEC2ERKS3_RKS4_) ;  /* 0xffffd30000007944 */ /* 0x002fea0003c3ffff */
[----:B------:R1:W5:Y:S01]  /*db60*/  LDL.64 R2, [R1+0x13b0] ;  /* 0x0013b00001027983 */ /* 0x0003620000100a00 */
[----:B------:R-:W-:-:S04]  /*db70*/  MOV R17, 0x0 ;  /* 0x0000000000117802 */ /* 0x000fc80000000f00 */
[----:B------:R-:W-:Y:S05]  /*db80*/  RET.REL.NODEC R16 `(_ZN7cutlass13device_kernelIN5flash19enable_sm80_to_sm89INS1_16FlashAttnBwdSm80INS1_25CollectiveMainloopBwdSm80ILi2ELi2EN4cute5tupleIJNS5_1CILi128EEES8_NS7_ILi64EEEEEENS_10bfloat16_tEfNS_4arch4Sm80ELb0ELb1ELb1ELb1ELb1ELb0ELb0ELb0ELi2ELi4ELi4ELi4ELb0EEENS1_24CollectiveEpilogueBwdGQAISA_fSD_Li256ELb1ELb1EEENS1_19SingleTileSchedulerILb1ELb0ELb0ELi128EEEEEEEEEvNT_6ParamsE) ;  /* 0xffff247010007950 */ /* 0x000fea0003c3ffff */
        .type           $_ZN7cutlass13device_kernelIN5flash19enable_sm80_to_sm89INS1_16FlashAttnBwdSm80INS1_25CollectiveMainloopBwdSm80ILi2ELi2EN4cute5tupleIJNS5_1CILi128EEES8_NS7_ILi64EEEEEENS_10bfloat16_tEfNS_4arch4Sm80ELb0ELb1ELb1ELb1ELb1ELb0ELb0ELb0ELi2ELi4ELi4ELi4ELb0EEENS1_24CollectiveEpilogueBwdGQAISA_fSD_Li256ELb1ELb1EEENS1_19SingleTileSchedulerILb1ELb0ELb0ELi128EEEEEEEEEvNT_6ParamsE$_ZZN4cute6detail16composition_implINS_5tupleIJNS_1CILi8EEENS3_ILi2EEES5_S5_S4_S5_EEENS2_IJNS3_ILi1EEEiiiNS3_ILi72EEENS3_ILi512EEEEEENS2_IJNS2_IJS5_S5_S5_EEES5_NS2_IJNS3_ILi4EEES5_EEEEEENS2_IJNS2_IJS7_S9_S4_EEENS3_ILi4096EEENS2_IJNS3_ILi16EEENS3_ILi8192EEEEEEEEEEEDaRKT_RKT0_RKT1_RKT2_ENKUlRKT_RKT0_E_clISB_SF_EEDaSZ_S12_,@function
        .size           $_ZN7cutlass13device_kernelIN5flash19enable_sm80_to_sm89INS1_16FlashAttnBwdSm80INS1_25CollectiveMainloopBwdSm80ILi2ELi2EN4cute5tupleIJNS5_1CILi128EEES8_NS7_ILi64EEEEEENS_10bfloat16_tEfNS_4arch4Sm80ELb0ELb1ELb1ELb1ELb1ELb0ELb0ELb0ELi2ELi4ELi4ELi4ELb0EEENS1_24CollectiveEpilogueBwdGQAISA_fSD_Li256ELb1ELb1EEENS1_19SingleTileSchedulerILb1ELb0ELb0ELi128EEEEEEEEEvNT_6ParamsE$_ZZN4cute6detail16composition_implINS_5tupleIJNS_1CILi8EEENS3_ILi2EEES5_S5_S4_S5_EEENS2_IJNS3_ILi1EEEiiiNS3_ILi72EEENS3_ILi512EEEEEENS2_IJNS2_IJS5_S5_S5_EEES5_NS2_IJNS3_ILi4EEES5_EEEEEENS2_IJNS2_IJS7_S9_S4_EEENS3_ILi4096EEENS2_IJNS3_ILi16EEENS3_ILi8192EEEEEEEEEEEDaRKT_RKT0_RKT1_RKT2_ENKUlRKT_RKT0_E_clISB_SF_EEDaSZ_S12_,($_ZN7cutlass13device_kernelIN5flash19enable_sm80_to_sm89INS1_16FlashAttnBwdSm80INS1_25CollectiveMainloopBwdSm80ILi2ELi2EN4cute5tupleIJNS5_1CILi128EEES8_NS7_ILi64EEEEEENS_10bfloat16_tEfNS_4arch4Sm80ELb0ELb1ELb1ELb1ELb1ELb0ELb0ELb0ELi2ELi4ELi4ELi4ELb0EEENS1_24CollectiveEpilogueBwdGQAISA_fSD_Li256ELb1ELb1EEENS1_19SingleTileSchedulerILb1ELb0ELb0ELi128EEEEEEEEEvNT_6ParamsE$_ZZN4cute6detail16composition_implINS_5tupleIJNS_1CILi8EEENS3_ILi2EEES5_S5_S4_S5_EEENS2_IJNS3_ILi1EEEiiiNS3_ILi72EEENS3_ILi512EEEEEENS2_IJNS2_IJS5_S5_S5_EEES5_NS2_IJNS3_ILi4EEES5_EEEEEENS2_IJNS2_IJS7_S9_S4_EEENS3_ILi4096EEENS2_IJNS3_ILi16EEENS3_ILi8192EEEEEEEEEEEDaRKT_RKT0_RKT1_RKT2_ENKUlRKT_RKT0_E_clISD_SJ_EEDaSZ_S12_ - $_ZN7cutlass13device_kernelIN5flash19enable_sm80_to_sm89INS1_16FlashAttnBwdSm80INS1_25CollectiveMainloopBwdSm80ILi2ELi2EN4cute5tupleIJNS5_1CILi128EEES8_NS7_ILi64EEEEEENS_10bfloat16_tEfNS_4arch4Sm80ELb0ELb1ELb1ELb1ELb1ELb0ELb0ELb0ELi2ELi4ELi4ELi4ELb0EEENS1_24CollectiveEpilogueBwdGQAISA_fSD_Li256ELb1ELb1EEENS1_19SingleTileSchedulerILb1ELb0ELb0ELi128EEEEEEEEEvNT_6ParamsE$_ZZN4cute6detail16composition_implINS_5tupleIJNS_1CILi8EEENS3_ILi2EEES5_S5_S4_S5_EEENS2_IJNS3_ILi1EEEiiiNS3_ILi72EEENS3_ILi512EEEEEENS2_IJNS2_IJS5_S5_S5_EEES5_NS2_IJNS3_ILi4EEES5_EEEEEENS2_IJNS2_IJS7_S9_S4_EEENS3_ILi4096EEENS2_IJNS3_ILi16EEENS3_ILi8192EEEEEEEEEEEDaRKT_RKT0_RKT1_RKT2_ENKUlRKT_RKT0_E_clISB_SF_EEDaSZ_S12_)
$_ZN7cutlass13device_kernelIN5flash19enable_sm80_to_sm89INS1_16FlashAttnBwdSm80INS1_25CollectiveMainloopBwdSm80ILi2ELi2EN4cute5tupleIJNS5_1CILi128EEES8_NS7_ILi64EEEEEENS_10bfloat16_tEfNS_4arch4Sm80ELb0ELb1ELb1ELb1ELb1ELb0ELb0ELb0ELi2ELi4ELi4ELi4ELb0EEENS1_24CollectiveEpilogueBwdGQAISA_fSD_Li256ELb1ELb1EEENS1_19SingleTileSchedulerILb1ELb0ELb0ELi128EEEEEEEEEvNT_6ParamsE$_ZZN4cute6detail16composition_implINS_5tupleIJNS_1CILi8EEENS3_ILi2EEES5_S5_S4_S5_EEENS2_IJNS3_ILi1EEEiiiNS3_ILi72EEENS3_ILi512EEEEEENS2_IJNS2_IJS5_S5_S5_EEES5_NS2_IJNS3_ILi4EEES5_EEEEEENS2_IJNS2_IJS7_S9_S4_EEENS3_ILi4096EEENS2_IJNS3_ILi16EEENS3_ILi8192EEEEEEEEEEEDaRKT_RKT0_RKT1_RKT2_ENKUlRKT_RKT0_E_clISB_SF_EEDaSZ_S12_:
[----:B------:R-:W-:Y:S01]  /*db90*/  IADD3 R74, R1, 0x1680, RZ ;  /* 0x00001680014a7810 */ /* 0x000fe20007ffe0ff */
[----:B------:R-:W-:Y:S01]  /*dba0*/  IMAD.MOV.U32 R4, RZ, RZ, R20 ;  /* 0x000000ffff047224 */ /* 0x000fe200078e0014 */
[----:B------:R-:W-:Y:S01]  /*dbb0*/  MOV R8, 0xdc00 ;  /* 0x0000dc0000087802 */ /* 0x000fe20000000f00 */
[----:B------:R-:W-:Y:S01]  /*dbc0*/  IMAD.MOV.U32 R2, RZ, RZ, R62 ;  /* 0x000000ffff027224 */ /* 0x000fe200078e003e */
[----:B------:R-:W-:-:S04]  /*dbd0*/  IADD3 R74, R74, c[0x0][0x20], RZ ;  /* 0x000008004a4a7a10 */ /* 0x000fc80007ffe0ff */
[----:B------:R-:W-:Y:S02]  /*dbe0*/  IADD3 R81, R74, 0x4, RZ ;  /* 0x000000044a517810 */ /* 0x000fe40007ffe0ff */
[----:B------:R-:W-:Y:S05]  /*dbf0*/  CALL.REL.NOINC `($_ZN7cutlass13device_kernelIN5flash19enable_sm80_to_sm89INS1_16FlashAttnBwdSm80INS1_25CollectiveMainloopBwdSm80ILi2ELi2EN4cute5tupleIJNS5_1CILi128EEES8_NS7_ILi64EEEEEENS_10bfloat16_tEfNS_4arch4Sm80ELb0ELb1ELb1ELb1ELb1ELb0ELb0ELb0ELi2ELi4ELi4ELi4ELb0EEENS1_24CollectiveEpilogueBwdGQAISA_fSD_Li256ELb1ELb1EEENS1_19SingleTileSchedulerILb1ELb0ELb0ELi128EEEEEEEEEvNT_6ParamsE$_ZZN4cute6detail16composition_implINS_5tupleIJNS_1CILi8EEENS3_ILi2EEES5_S5_S4_S5_EEENS2_IJNS3_ILi1EEEiiiNS3_ILi72EEENS3_ILi512EEEEEENS2_IJS5_S5_S5_EEENS2_IJS7_S9_S4_EEEEEDaRKT_RKT0_RKT1_RKT2_ENKUlRKT_RKT0_E_clIS5_S4_EEDaSR_SU_) ;  /* 0x0000096000007944 */ /* 0x000fea0003c00000 */
[----:B-----5:R-:W-:Y:S02]  /*dc00*/  MOV R3, R2 ;  /* 0x0000000200037202 */ /* 0x020fe40000000f00 */
[----:B------:R-:W-:Y:S02]  /*dc10*/  MOV R2, 0xdc30 ;  /* 0x0000dc3000027802 */ /* 0x000fe40000000f00 */
[----:B-1----:R-:W-:Y:S05]  /*dc20*/  CALL.REL.NOINC `($_ZN7cutlass13device_kernelIN5flash19enable_sm80_to_sm89INS1_16FlashAttnBwdSm80INS1_25CollectiveMainloopBwdSm80ILi2ELi2EN4cute5tupleIJNS5_1CILi128EEES8_NS7_ILi64EEEEEENS_10bfloat16_tEfNS_4arch4Sm80ELb0ELb1ELb1ELb1ELb1ELb0ELb0ELb0ELi2ELi4ELi4ELi4ELb0EEENS1_24CollectiveEpilogueBwdGQAISA_fSD_Li256ELb1ELb1EEENS1_19SingleTileSchedulerILb1ELb0ELb0ELi128EEEEEEEEEvNT_6ParamsE$_ZN4cute3eso3ESOILb1ELb0EJNS_1CILi1EEENS2_ILi512EEEiEEC2ERKS3_RKS4_RKi) ;  /* 0xffffa0b000007944 */ /* 0x002fea0003c3ffff */
[----:B------:R2:W5:Y:S01]  /*dc30*/  LDL R2, [R1+0x1684] ;  /* 0x0016840001027983 */ /* 0x0005620000100800 */
[----:B------:R-:W-:-:S03]  /*dc40*/  MOV R6, 0xdc60 ;  /* 0x0000dc6000067802 */ /* 0x000fc60000000f00 */
[----:B-12--5:R-:W-:Y:S05]  /*dc50*/  CALL.REL.NOINC `($_ZN7cutlass13device_kernelIN5flash19enable_sm80_to_sm89INS1_16FlashAttnBwdSm80INS1_25CollectiveMainloopBwdSm80ILi2ELi2EN4cute5tupleIJNS5_1CILi128EEES8_NS7_ILi64EEEEEENS_10bfloat16_tEfNS_4arch4Sm80ELb0ELb1ELb1ELb1ELb1ELb0ELb0ELb0ELi2ELi4ELi4ELi4ELb0EEENS1_24CollectiveEpilogueBwdGQAISA_fSD_Li256ELb1ELb1EEENS1_19SingleTileSchedulerILb1ELb0ELb0ELi128EEEEEEEEEvNT_6ParamsE$_ZN4cute5tupleIJNS0_IJNS_1CILi2EEES2_S2_EEENS0_IJNS1_ILi1EEENS1_ILi512EEEiEEEEEC2ERKS3_RKS6_) ;  /* 0xffffd25000007944 */ /* 0x026fea0003c3ffff */
[----:B------:R2:W5:Y:S01]  /*dc60*/  LDL R7, [R1+0x1680] ;  /* 0x0016800001077983 */ /* 0x0005620000100800 */
[----:B------:R-:W-:-:S04]  /*dc70*/  MOV R93, 0x0 ;  /* 0x00000000005d7802 */ /* 0x000fc80000000f00 */
[----:B------:R-:W-:Y:S05]  /*dc80*/  RET.REL.NODEC R92 `(_ZN7cutlass13device_kernelIN5flash19enable_sm80_to_sm89INS1_16FlashAttnBwdSm80INS1_25CollectiveMainloopBwdSm80ILi2ELi2EN4cute5tupleIJNS5_1CILi128EEES8_NS7_ILi64EEEEEENS_10bfloat16_tEfNS_4arch4Sm80ELb0ELb1ELb1ELb1ELb1ELb0ELb0ELb0ELi2ELi4ELi4ELi4ELb0EEENS1_24CollectiveEpilogueBwdGQAISA_fSD_Li256ELb1ELb1EEENS1_19SingleTileSchedulerILb1ELb0ELb0ELi128EEEEEEEEEvNT_6ParamsE) ;  /* 0xffff23705c007950 */ /* 0x000fea0003c3ffff */
        .type           $_ZN7cutlass13device_kernelIN5flash19enable_sm80_to_sm89INS1_16FlashAttnBwdSm80INS1_25CollectiveMainloopBwdSm80ILi2ELi2EN4cute5tupleIJNS5_1CILi128EEES8_NS7_ILi64EEEEEENS_10bfloat16_tEfNS_4arch4Sm80ELb0ELb1ELb1ELb1ELb1ELb0ELb0ELb0ELi2ELi4ELi4ELi4ELb0EEENS1_24CollectiveEpilogueBwdGQAISA_fSD_Li256ELb1ELb1EEENS1_19SingleTileSchedulerILb1ELb0ELb0ELi128EEEEEEEEEvNT_6ParamsE$_ZZN4cute6detail16composition_implINS_5tupleIJNS_1CILi8EEENS3_ILi2EEES5_S5_S4_S5_EEENS2_IJNS3_ILi1EEEiiiNS3_ILi72EEENS3_ILi512EEEEEENS2_IJNS2_IJS5_S5_S5_EEES5_NS2_IJNS3_ILi4EEES5_EEEEEENS2_IJNS2_IJS7_S9_S4_EEENS3_ILi4096EEENS2_IJNS3_ILi16EEENS3_ILi8192EEEEEEEEEEEDaRKT_RKT0_RKT1_RKT2_ENKUlRKT_RKT0_E_clISD_SJ_EEDaSZ_S12_,@function
        .size           $_ZN7cutlass13device_kernelIN5flash19enable_sm80_to_sm89INS1_16FlashAttnBwdSm80INS1_25CollectiveMainloopBwdSm80ILi2ELi2EN4cute5tupleIJNS5_1CILi128EEES8_NS7_ILi64EEEEEENS_10bfloat16_tEfNS_4arch4Sm80ELb0ELb1ELb1ELb1ELb1ELb0ELb0ELb0ELi2ELi4ELi4ELi4ELb0EEENS1_24CollectiveEpilogueBwdGQAISA_fSD_Li256ELb1ELb1EEENS1_19SingleTileSchedulerILb1ELb0ELb0ELi128EEEEEEEEEvNT_6ParamsE$_ZZN4cute6detail16composition_implINS_5tupleIJNS_1CILi8EEENS3_ILi2EEES5_S5_S4_S5_EEENS2_IJNS3_ILi1EEEiiiNS3_ILi72EEENS3_ILi512EEEEEENS2_IJNS2_IJS5_S5_S5_EEES5_NS2_IJNS3_ILi4EEES5_EEEEEENS2_IJNS2_IJS7_S9_S4_EEENS3_ILi4096EEENS2_IJNS3_ILi16EEENS3_ILi8192EEEEEEEEEEEDaRKT_RKT0_RKT1_RKT2_ENKUlRKT_RKT0_E_clISD_SJ_EEDaSZ_S12_,($_ZN7cutlass13device_kernelIN5flash19enable_sm80_to_sm89INS1_16FlashAttnBwdSm80INS1_25CollectiveMainloopBwdSm80ILi2ELi2EN4cute5tupleIJNS5_1CILi128EEES8_NS7_ILi64EEEEEENS_10bfloat16_tEfNS_4arch4Sm80ELb0ELb1ELb1ELb1ELb1ELb0ELb0ELb0ELi2ELi4ELi4ELi4ELb0EEENS1_24CollectiveEpilogueBwdGQAISA_fSD_Li256ELb1ELb1EEENS1_19SingleTileSchedulerILb1ELb0ELb0ELi128EEEEEEEEEvNT_6ParamsE$_ZZN4cute6detail16composition_implINS_5tupleIJNS_1CILi8EEENS3_ILi2EEES5_S5_S4_S5_EEENS2_IJNS3_ILi1EEEiiiNS3_ILi72EEENS3_ILi512EEEEEENS2_IJNS2_IJS5_S5_S5_EEES5_NS3_ILi4EEEEEENS2_IJNS2_IJS7_S9_S4_EEENS3_ILi4096EEENS3_ILi16EEEEEEEEDaRKT_RKT0_RKT1_RKT2_ENKUlRKT_RKT0_E_clISB_SE_EEDaSW_SZ_ - $_ZN7cutlass13device_kernelIN5flash19enable_sm80_to_sm89INS1_16FlashAttnBwdSm80INS1_25CollectiveMainloopBwdSm80ILi2ELi2EN4cute5tupleIJNS5_1CILi128EEES8_NS7_ILi64EEEEEENS_10bfloat16_tEfNS_4arch4Sm80ELb0ELb1ELb1ELb1ELb1ELb0ELb0ELb0ELi2ELi4ELi4ELi4ELb0EEENS1_24CollectiveEpilogueBwdGQAISA_fSD_Li256ELb1ELb1EEENS1_19SingleTileSchedulerILb1ELb0ELb0ELi128EEEEEEEEEvNT_6ParamsE$_ZZN4cute6detail16composition_implINS_5tupleIJNS_1CILi8EEENS3_ILi2EEES5_S5_S4_S5_EEENS2_IJNS3_ILi1EEEiiiNS3_ILi72EEENS3_ILi512EEEEEENS2_IJNS2_IJS5_S5_S5_EEES5_NS2_IJNS3_ILi4EEES5_EEEEEENS2_IJNS2_IJS7_S9_S4_EEENS3_ILi4096EEENS2_IJNS3_ILi16EEENS3_ILi8192EEEEEEEEEEEDaRKT_RKT0_RKT1_RKT2_ENKUlRKT_RKT0_E_clISD_SJ_EEDaSZ_S12_)
$_ZN7cutlass13device_kernelIN5flash19enable_sm80_to_sm89INS1_16FlashAttnBwdSm80INS1_25CollectiveMainloopBwdSm80ILi2ELi2EN4cute5tupleIJNS5_1CILi128EEES8_NS7_ILi64EEEEEENS_10bfloat16_tEfNS_4arch4Sm80ELb0ELb1ELb1ELb1ELb1ELb0ELb0ELb0ELi2ELi4ELi4ELi4ELb0EEENS1_24CollectiveEpilogueBwdGQAISA_fSD_Li256ELb1ELb1EEENS1_19SingleTileSchedulerILb1ELb0ELb0ELi128EEEEEEEEEvNT_6ParamsE$_ZZN4cute6detail16composition_implINS_5tupleIJNS_1CILi8EEENS3_ILi2EEES5_S5_S4_S5_EEENS2_IJNS3_ILi1EEEiiiNS3_ILi72EEENS3_ILi512EEEEEENS2_IJNS2_IJS5_S5_S5_EEES5_NS2_IJNS3_ILi4EEES5_EEEEEENS2_IJNS2_IJS7_S9_S4_EEENS3_ILi4096EEENS2_IJNS3_ILi16EEENS3_ILi8192EEEEEEEEEEEDaRKT_RKT0_RKT1_RKT2_ENKUlRKT_RKT0_E_clISD_SJ_EEDaSZ_S12_:
[----:B------:R-:W-:Y:S01]  /*dc90*/  IADD3 R2, R1, 0x1680, RZ ;  /* 0x0000168001027810 */ /* 0x000fe20007ffe0ff */
[----:B------:R-:W-:Y:S01]  /*dca0*/  IMAD.MOV.U32 R3, RZ, RZ, R69 ;  /* 0x000000ffff037224 */ /* 0x000fe200078e0045 */
[----:B------:R-:W-:Y:S02]  /*dcb0*/  MOV R96, 0xdce0 ;  /* 0x0000dce000607802 */ /* 0x000fe40000000f00 */
[----:B------:R-:W-:Y:S02]  /*dcc0*/  IADD3 R69, R2, c[0x0][0x20], RZ ;  /* 0x0000080002457a10 */ /* 0x000fe40007ffe0ff */
[----:B------:R-:W-:Y:S05]  /*dcd0*/  CALL.REL.NOINC `($_ZN7cutlass13device_kernelIN5flash19enable_sm80_to_sm89INS1_16FlashAttnBwdSm80INS1_25CollectiveMainloopBwdSm80ILi2ELi2EN4cute5tupleIJNS5_1CILi128EEES8_NS7_ILi64EEEEEENS_10bfloat16_tEfNS_4arch4Sm80ELb0ELb1ELb1ELb1ELb1ELb0ELb0ELb0ELi2ELi4ELi4ELi4ELb0EEENS1_24CollectiveEpilogueBwdGQAISA_fSD_Li256ELb1ELb1EEENS1_19SingleTileSchedulerILb1ELb0ELb0ELi128EEEEEEEEEvNT_6ParamsE$_ZZN4cute6detail16composition_implINS_5tupleIJNS_1CILi8EEENS3_ILi2EEES5_S5_S4_S5_EEENS2_IJNS3_ILi1EEEiiiNS3_ILi72EEENS3_ILi512EEEEEENS2_IJNS3_ILi4EEES5_EEENS2_IJNS3_ILi16EEENS3_ILi8192EEEEEEEEDaRKT_RKT0_RKT1_RKT2_ENKUlRKT_RKT0_E_clISB_SD_EEDaSU_SX_) ;  /* 0x000003e000007944 */ /* 0x000fea0003c00000 */
[----:B------:R-:W-:Y:S02]  /*dce0*/  MOV R6, 0xdd00 ;  /* 0x0000dd0000067802 */ /* 0x000fe40000000f00 */
[----:B-1---5:R-:W-:Y:S05]  /*dcf0*/  CALL.REL.NOINC `($_ZN7cutlass13device_kernelIN5flash19enable_sm80_to_sm89INS1_16FlashAttnBwdSm80INS1_25CollectiveMainloopBwdSm80ILi2ELi2EN4cute5tupleIJNS5_1CILi128EEES8_NS7_ILi64EEEEEENS_10bfloat16_tEfNS_4arch4Sm80ELb0ELb1ELb1ELb1ELb1ELb0ELb0ELb0ELi2ELi4ELi4ELi4ELb0EEENS1_24CollectiveEpilogueBwdGQAISA_fSD_Li256ELb1ELb1EEENS1_19SingleTileSchedulerILb1ELb0ELb0ELi128EEEEEEEEEvNT_6ParamsE$_ZN4cute3eso3ESOILb0ELb1EJNS_5tupleIJiiEEENS_1CILi8192EEEEEC2ERKS3_RKS5_) ;  /* 0xffff975000007944 */ /* 0x022fea0003c3ffff */
[----:B-1----:R1:W5:Y:S01]  /*dd00*/  LDL.64 R2, [R1+0x1680] ;  /* 0x0016800001027983 */ /* 0x0023620000100a00 */
[----:B------:R-:W-:-:S03]  /*dd10*/  MOV R8, 0xdd30 ;  /* 0x0000dd3000087802 */ /* 0x000fc60000000f00 */
[----:B-1---5:R-:W-:Y:S05]  /*dd20*/  CALL.REL.NOINC `($_ZN7cutlass13device_kernelIN5flash19enable_sm80_to_sm89INS1_16FlashAttnBwdSm80INS1_25CollectiveMainloopBwdSm80ILi2ELi2EN4cute5tupleIJNS5_1CILi128EEES8_NS7_ILi64EEEEEENS_10bfloat16_tEfNS_4arch4Sm80ELb0ELb1ELb1ELb1ELb1ELb0ELb0ELb0ELi2ELi4ELi4ELi4ELb0EEENS1_24CollectiveEpilogueBwdGQAISA_fSD_Li256ELb1ELb1EEENS1_19SingleTileSchedulerILb1ELb0ELb0ELi128EEEEEEEEEvNT_6ParamsE$_ZN4cute5tupleIJNS0_IJNS0_IJNS_1CILi2EEES2_EEES2_EEENS0_IJNS0_IJiiEEENS1_ILi8192EEEEEEEEC2ERKS4_RKS7_) ;  /* 0xffffccd000007944 */ /* 0x022fea0003c3ffff */
[----:B------:R1:W5:Y:S01]  /*dd30*/  LDL.64 R2, [R1+0x1680] ;  /* 0x0016800001027983 */ /* 0x0003620000100a00 */
[----:B------:R-:W-:-:S04]  /*dd40*/  MOV R93, 0x0 ;  /* 0x00000000005d7802 */ /* 0x000fc80000000f00 */
[----:B------:R-:W-:Y:S05]  /*dd50*/  RET.REL.NODEC R92 `(_ZN7cutlass13device_kernelIN5flash19enable_sm80_to_sm89INS1_16FlashAttnBwdSm80INS1_25CollectiveMainloopBwdSm80ILi2ELi2EN4cute5tupleIJNS5_1CILi128EEES8_NS7_ILi64EEEEEENS_10bfloat16_tEfNS_4arch4Sm80ELb0ELb1ELb1ELb1ELb1ELb0ELb0ELb0ELi2ELi4ELi4ELi4ELb0EEENS1_24CollectiveEpilogueBwdGQAISA_fSD_Li256ELb1ELb1EEENS1_19SingleTileSchedulerILb1ELb0ELb0ELi128EEEEEEEEEvNT_6ParamsE) ;  /* 0xffff22a05c007950 */ /* 0x000fea0003c3ffff */
        .type           $_ZN7cutlass13device_kernelIN5flash19enable_sm80_to_sm89INS1_16FlashAttnBwdSm80INS1_25CollectiveMainloopBwdSm80ILi2ELi2EN4cute5tupleIJNS5_1CILi128EEES8_NS7_ILi64EEEEEENS_10bfloat16_tEfNS_4arch4Sm80ELb0ELb1ELb1ELb1ELb1ELb0ELb0ELb0ELi2ELi4ELi4ELi4ELb0EEENS1_24CollectiveEpilogueBwdGQAISA_fSD_Li256ELb1ELb1EEENS1_19SingleTileSchedulerILb1ELb0ELb0ELi128EEEEEEEEEvNT_6ParamsE$_ZZN4cute6detail16composition_implINS_5tupleIJNS_1CILi8EEENS3_ILi2EEES5_S5_S4_S5_EEENS2_IJNS3_ILi1EEEiiiNS3_ILi72EEENS3_ILi512EEEEEENS2_IJNS2_IJS5_S5_S5_EEES5_NS3_ILi4EEEEEENS2_IJNS2_IJS7_S9_S4_EEENS3_ILi4096EEENS3_ILi16EEEEEEEEDaRKT_RKT0_RKT1_RKT2_ENKUlRKT_RKT0_E_clISB_SE_EEDaSW_SZ_,@function
        .size           $_ZN7cutlass13device_kernelIN5flash19enable_sm80_to_sm89INS1_16FlashAttnBwdSm80INS1_25CollectiveMainloopBwdSm80ILi2ELi2EN4cute5tupleIJNS5_1CILi128EEES8_NS7_ILi64EEEEEENS_10bfloat16_tEfNS_4arch4Sm80ELb0ELb1ELb1ELb1ELb1ELb0ELb0ELb0ELi2ELi4ELi4ELi4ELb0EEENS1_24CollectiveEpilogueBwdGQAISA_fSD_Li256ELb1ELb1EEENS1_19SingleTileSchedulerILb1ELb0ELb0ELi128EEEEEEEEEvNT_6ParamsE$_ZZN4cute6detail16composition_implINS_5tupleIJNS_1CILi8EEENS3_ILi2EEES5_S5_S4_S5_EEENS2_IJNS3_ILi1EEEiiiNS3_ILi72EEENS3_ILi512EEEEEENS2_IJNS2_IJS5_S5_S5_EEES5_NS3_ILi4EEEEEENS2_IJNS2_IJS7_S9_S4_EEENS3_ILi4096EEENS3_ILi16EEEEEEEEDaRKT_RKT0_RKT1_RKT2_ENKUlRKT_RKT0_E_clISB_SE_EEDaSW_SZ_,($_ZN7cutlass13device_kernelIN5flash19enable_sm80_to_sm89INS1_16FlashAttnBwdSm80INS1_25CollectiveMainloopBwdSm80ILi2ELi2EN4cute5tupleIJNS5_1CILi128EEES8_NS7_ILi64EEEEEENS_10bfloat16_tEfNS_4arch4Sm80ELb0ELb1ELb1ELb1ELb1ELb0ELb0ELb0ELi2ELi4ELi4ELi4ELb0EEENS1_24CollectiveEpilogueBwdGQAISA_fSD_Li256ELb1ELb1EEENS1_19SingleTileSchedulerILb1ELb0ELb0ELi128EEEEEEEEEvNT_6ParamsE$_ZZN4cute6detail16composition_implINS_5tupleIJNS_1CILi8EEENS3_ILi2EEES5_S5_S4_S5_EEENS2_IJNS3_ILi1EEEiiiNS3_ILi72EEENS3_ILi512EEEEEENS2_IJNS2_IJS5_S5_S5_EEES5_NS3_ILi4EEEEEENS2_IJNS2_IJS7_S9_S4_EEENS3_ILi4096EEENS3_ILi16EEEEEEEEDaRKT_RKT0_RKT1_RKT2_ENKUlRKT_RKT0_E_clISC_SG_EEDaSW_SZ_ - $_ZN7cutlass13device_kernelIN5flash19enable_sm80_to_sm89INS1_16FlashAttnBwdSm80INS1_25CollectiveMainloopBwdSm80ILi2ELi2EN4cute5tupleIJNS5_1CILi128EEES8_NS7_ILi64EEEEEENS_10bfloat16_tEfNS_4arch4Sm80ELb0ELb1ELb1ELb1ELb1ELb0ELb0ELb0ELi2ELi4ELi4ELi4ELb0EEENS1_24CollectiveEpilogueBwdGQAISA_fSD_Li256ELb1ELb1EEENS1_19SingleTileSchedulerILb1ELb0ELb0ELi128EEEEEEEEEvNT_6ParamsE$_ZZN4cute6detail16composition_implINS_5tupleIJNS_1CILi8EEENS3_ILi2EEES5_S5_S4_S5_EEENS2_IJNS3_ILi1EEEiiiNS3_ILi72EEENS3_ILi512EEEEEENS2_IJNS2_IJS5_S5_S5_EEES5_NS3_ILi4EEEEEENS2_IJNS2_IJS7_S9_S4_EEENS3_ILi4096EEENS3_ILi16EEEEEEEEDaRKT_RKT0_RKT1_RKT2_ENKUlRKT_RKT0_E_clISB_SE_EEDaSW_SZ_)
$_ZN7cutlass13device_kernelIN5flash19enable_sm80_to_sm89INS1_16FlashAttnBwdSm80INS1_25CollectiveMainloopBwdSm80ILi2ELi2EN4cute5tupleIJNS5_1CILi128EEES8_NS7_ILi64EEEEEENS_10bfloat16_tEfNS_4arch4Sm80ELb0ELb1ELb1ELb1ELb1ELb0ELb0ELb0ELi2ELi4ELi4ELi4ELb0EEENS1_24CollectiveEpilogueBwdGQAISA_fSD_Li256ELb1ELb1EEENS1_19SingleTileSchedulerILb1ELb0ELb0ELi128EEEEEEEEEvNT_6ParamsE$_ZZN4cute6detail16composition_implINS_5tupleIJNS_1CILi8EEENS3_ILi2EEES5_S5_S4_S5_EEENS2_IJNS3_ILi1EEEiiiNS3_ILi72EEENS3_ILi512EEEEEENS2_IJNS2_IJS5_S5_S5_EEES5_NS3_ILi4EEEEEENS2_IJNS2_IJS7_S9_S4_EEENS3_ILi4096EEENS3_ILi16EEEEEEEEDaRKT_RKT0_RKT1_RKT2_ENKUlRKT_RKT0_E_clISB_SE_EEDaSW_SZ_:
[----:B------:R-:W-:Y:S01]  /*dd60*/  IADD3 R38, R1, 0x1380, RZ ;  /* 0x0000138001267810 */ /* 0x000fe20007ffe0ff */
[----:B------:R-:W-:Y:S01]  /*dd70*/  IMAD.MOV.U32 R4, RZ, RZ, R49 ;  /* 0x000000ffff047224 */ /* 0x000fe200078e0031 */
[----:B------:R-:W-:Y:S01]  /*dd80*/  MOV R8, 0xdde0 ;  /* 0x0000dde000087802 */ /* 0x000fe20000000f00 */
[----:B------:R-:W-:Y:S01]  /*dd90*/  IMAD.MOV.U32 R75, RZ, RZ, R48 ;  /* 0x000000ffff4b7224 */ /* 0x000fe200078e0030 */
[----:B------:R-:W-:Y:S01]  /*dda0*/  IADD3 R38, R38, c[0x0][0x20], RZ ;  /* 0x0000080026267a10 */ /* 0x000fe20007ffe0ff */
[----:B------:R-:W-:-:S03]  /*ddb0*/  IMAD.MOV.U32 R2, RZ, RZ, R5 ;  /* 0x000000ffff027224 */ /* 0x000fc600078e0005 */
[----:B------:R-:W-:Y:S02]  /*ddc0*/  IADD3 R67, R38, 0x4, RZ ;  /* 0x0000000426437810 */ /* 0x000fe40007ffe0ff */
[----:B------:R-:W-:Y:S05]  /*ddd0*/  CALL.REL.NOINC `($_ZN7cutlass13device_kernelIN5flash19enable_sm80_to_sm89INS1_16FlashAttnBwdSm80INS1_25CollectiveMainloopBwdSm80ILi2ELi2EN4cute5tupleIJNS5_1CILi128EEES8_NS7_ILi64EEEEEENS_10bfloat16_tEfNS_4arch4Sm80ELb0ELb1ELb1ELb1ELb1ELb0ELb0ELb0ELi2ELi4ELi4ELi4ELb0EEENS1_24CollectiveEpilogueBwdGQAISA_fSD_Li256ELb1ELb1EEENS1_19SingleTileSchedulerILb1ELb0ELb0ELi128EEEEEEEEEvNT_6ParamsE$_ZZN4cute6detail16composition_implINS_5tupleIJNS_1CILi8EEENS3_ILi2EEES5_S5_S4_S5_EEENS2_IJNS3_ILi1EEEiiiNS3_ILi72EEENS3_ILi512EEEEEENS2_IJS5_S5_S5_EEENS2_IJS7_S9_S4_EEEEEDaRKT_RKT0_RKT1_RKT2_ENKUlRKT_RKT0_E_clIS5_S4_EEDaSR_SU_) ;  /* 0x0000078000007944 */ /* 0x000fea0003c00000 */
[----:B-----5:R-:W-:Y:S01]  /*dde0*/  MOV R3, R2 ;  /* 0x0000000200037202 */ /* 0x020fe20000000f00 */
[----:B------:R-:W-:Y:S01]  /*ddf0*/  IMAD.MOV.U32 R81, RZ, RZ, R67 ;  /* 0x000000ffff517224 */ /* 0x000fe200078e0043 */
[----:B------:R-:W-:Y:S02]  /*de00*/  MOV R2, 0xde20 ;  /* 0x0000de2000027802 */ /* 0x000fe40000000f00 */
[----:B-1----:R-:W-:Y:S05]  /*de10*/  CALL.REL.NOINC `($_ZN7cutlass13device_kernelIN5flash19enable_sm80_to_sm89INS1_16FlashAttnBwdSm80INS1_25CollectiveMainloopBwdSm80ILi2ELi2EN4cute5tupleIJNS5_1CILi128EEES8_NS7_ILi64EEEEEENS_10bfloat16_tEfNS_4arch4Sm80ELb0ELb1ELb1ELb1ELb1ELb0ELb0ELb0ELi2ELi4ELi4ELi4ELb0EEENS1_24CollectiveEpilogueBwdGQAISA_fSD_Li256ELb1ELb1EEENS1_19SingleTileSchedulerILb1ELb0ELb0ELi128EEEEEEEEEvNT_6ParamsE$_ZN4cute3eso3ESOILb1ELb0EJNS_1CILi1EEENS2_ILi512EEEiEEC2ERKS3_RKS4_RKi) ;  /* 0xffff9ec000007944 */ /* 0x002fea0003c3ffff */
[----:B------:R2:W5:Y:S01]  /*de20*/  LDL R2, [R1+0x1384] ;  /* 0x0013840001027983 */ /* 0x0005620000100800 */
[----:B------:R-:W-:Y:S02]  /*de30*/  MOV R74, R38 ;  /* 0x00000026004a7202 */ /* 0x000fe40000000f00 */
[----:B------:R-:W-:Y:S02]  /*de40*/  MOV R6, 0xde60 ;  /* 0x0000de6000067802 */ /* 0x000fe40000000f00 */
[----:B-12--5:R-:W-:Y:S05]  /*de50*/  CALL.REL.NOINC `($_ZN7cutlass13device_kernelIN5flash19enable_sm80_to_sm89INS1_16FlashAttnBwdSm80INS1_25CollectiveMainloopBwdSm80ILi2ELi2EN4cute5tupleIJNS5_1CILi128EEES8_NS7_ILi64EEEEEENS_10bfloat16_tEfNS_4arch4Sm80ELb0ELb1ELb1ELb1ELb1ELb0ELb0ELb0ELi2ELi4ELi4ELi4ELb0EEENS1_24CollectiveEpilogueBwdGQAISA_fSD_Li256ELb1ELb1EEENS1_19SingleTileSchedulerILb1ELb0ELb0ELi128EEEEEEEEEvNT_6ParamsE$_ZN4cute5tupleIJNS0_IJNS_1CILi2EEES2_S2_EEENS0_IJNS1_ILi1EEENS1_ILi512EEEiEEEEEC2ERKS3_RKS6_) ;  /* 0xffffd05000007944 */ /* 0x026fea0003c3ffff */
[----:B------:R2:W5:Y:S01]  /*de60*/  LDL R38, [R1+0x1380] ;  /* 0x0013800001267983 */ /* 0x0005620000100800 */
[----:B------:R-:W-:-:S04]  /*de70*/  MOV R67, 0x0 ;  /* 0x0000000000437802 */ /* 0x000fc80000000f00 */
[----:B------:R-:W-:Y:S05]  /*de80*/  RET.REL.NODEC R66 `(_ZN7cutlass13device_kernelIN5flash19enable_sm80_to_sm89INS1_16FlashAttnBwdSm80INS1_25CollectiveMainloopBwdSm80ILi2ELi2EN4cute5tupleIJNS5_1CILi128EEES8_NS7_ILi64EEEEEENS_10bfloat16_tEfNS_4arch4Sm80ELb0ELb1ELb1ELb1ELb1ELb0ELb0ELb0ELi2ELi4ELi4ELi4ELb0EEENS1_24CollectiveEpilogueBwdGQAISA_fSD_Li256ELb1ELb1EEENS1_19SingleTileSchedulerILb1ELb0ELb0ELi128EEEEEEEEEvNT_6ParamsE) ;  /* 0xffff217042007950 */ /* 0x000fea0003c3ffff */
        .type           $_ZN7cutlass13device_kernelIN5flash19enable_sm80_to_sm89INS1_16FlashAttnBwdSm80INS1_25CollectiveMainloopBwdSm80ILi2ELi2EN4cute5tupleIJNS5_1CILi128EEES8_NS7_ILi64EEEEEENS_10bfloat16_tEfNS_4arch4Sm80ELb0ELb1ELb1ELb1ELb1ELb0ELb0ELb0ELi2ELi4ELi4ELi4ELb0EEENS1_24CollectiveEpilogueBwdGQAISA_fSD_Li256ELb1ELb1EEENS1_19SingleTileSchedulerILb1ELb0ELb0ELi128EEEEEEEEEvNT_6ParamsE$_ZZN4cute6detail16composition_implINS_5tupleIJNS_1CILi8EEENS3_ILi2EEES5_S5_S4_S5_EEENS2_IJNS3_ILi1EEEiiiNS3_ILi72EEENS3_ILi512EEEEEENS2_IJNS2_IJS5_S5_S5_EEES5_NS3_ILi4EEEEEENS2_IJNS2_IJS7_S9_S4_EEENS3_ILi4096EEENS3_ILi16EEEEEEEEDaRKT_RKT0_RKT1_RKT2_ENKUlRKT_RKT0_E_clISC_SG_EEDaSW_SZ_,@function
        .size           $_ZN7cutlass13device_kernelIN5flash19enable_sm80_to_sm89INS1_16FlashAttnBwdSm80INS1_25CollectiveMainloopBwdSm80ILi2ELi2EN4cute5tupleIJNS5_1CILi128EEES8_NS7_ILi64EEEEEENS_10bfloat16_tEfNS_4arch4Sm80ELb0ELb1ELb1ELb1ELb1ELb0ELb0ELb0ELi2ELi4ELi4ELi4ELb0EEENS1_24CollectiveEpilogueBwdGQAISA_fSD_Li256ELb1ELb1EEENS1_19SingleTileSchedulerILb1ELb0ELb0ELi128EEEEEEEEEvNT_6ParamsE$_ZZN4cute6detail16composition_implINS_5tupleIJNS_1CILi8EEENS3_ILi2EEES5_S5_S4_S5_EEENS2_IJNS3_ILi1EEEiiiNS3_ILi72EEENS3_ILi512EEEEEENS2_IJNS2_IJS5_S5_S5_EEES5_NS3_ILi4EEEEEENS2_IJNS2_IJS7_S9_S4_EEENS3_ILi4096EEENS3_ILi16EEEEEEEEDaRKT_RKT0_RKT1_RKT2_ENKUlRKT_RKT0_E_clISC_SG_EEDaSW_SZ_,($_ZN7cutlass13device_kernelIN5flash19enable_sm80_to_sm89INS1_16FlashAttnBwdSm80INS1_25CollectiveMainloopBwdSm80ILi2ELi2EN4cute5tupleIJNS5_1CILi128EEES8_NS7_ILi64EEEEEENS_10bfloat16_tEfNS_4arch4Sm80ELb0ELb1ELb1ELb1ELb1ELb0ELb0ELb0ELi2ELi4ELi4ELi4ELb0EEENS1_24CollectiveEpilogueBwdGQAISA_fSD_Li256ELb1ELb1EEENS1_19SingleTileSchedulerILb1ELb0ELb0ELi128EEEEEEEEEvNT_6ParamsE$_ZZN4cute6detail16composition_implINS_5tupleIJNS_1CILi8EEENS3_ILi2EEES5_S5_S4_S5_EEENS2_IJNS3_ILi1EEEiiiNS3_ILi72EEENS3_ILi512EEEEEENS2_IJNS3_ILi4EEES5_EEENS2_IJNS3_ILi16EEENS3_ILi8192EEEEEEEEDaRKT_RKT0_RKT1_RKT2_ENKUlRKT_RKT0_E_clISB_SD_EEDaSU_SX_ - $_ZN7cutlass13device_kernelIN5flash19enable_sm80_to_sm89INS1_16FlashAttnBwdSm80INS1_25CollectiveMainloopBwdSm80ILi2ELi2EN4cute5tupleIJNS5_1CILi128EEES8_NS7_ILi64EEEEEENS_10bfloat16_tEfNS_4arch4Sm80ELb0ELb1ELb1ELb1ELb1ELb0ELb0ELb0ELi2ELi4ELi4ELi4ELb0EEENS1_24CollectiveEpilogueBwdGQAISA_fSD_Li256ELb1ELb1EEENS1_19SingleTileSchedulerILb1ELb0ELb0ELi128EEEEEEEEEvNT_6ParamsE$_ZZN4cute6detail16composition_implINS_5tupleIJNS_1CILi8EEENS3_ILi2EEES5_S5_S4_S5_EEENS2_IJNS3_ILi1EEEiiiNS3_ILi72EEENS3_ILi512EEEEEENS2_IJNS2_IJS5_S5_S5_EEES5_NS3_ILi4EEEEEENS2_IJNS2_IJS7_S9_S4_EEENS3_ILi4096EEENS3_ILi16EEEEEEEEDaRKT_RKT0_RKT1_RKT2_ENKUlRKT_RKT0_E_clISC_SG_EEDaSW_SZ_)
$_ZN7cutlass13device_kernelIN5flash19enable_sm80_to_sm89INS1_16FlashAttnBwdSm80INS1_25CollectiveMainloopBwdSm80ILi2ELi2EN4cute5tupleIJNS5_1CILi128EEES8_NS7_ILi64EEEEEENS_10bfloat16_tEfNS_4arch4Sm80ELb0ELb1ELb1ELb1ELb1ELb0ELb0ELb0ELi2ELi4ELi4ELi4ELb0EEENS1_24CollectiveEpilogueBwdGQAISA_fSD_Li256ELb1ELb1EEENS1_19SingleTileSchedulerILb1ELb0ELb0ELi128EEEEEEEEEvNT_6ParamsE$_ZZN4cute6detail16composition_implINS_5tupleIJNS_1CILi8EEENS3_ILi2EEES5_S5_S4_S5_EEENS2_IJNS3_ILi1EEEiiiNS3_ILi72EEENS3_ILi512EEEEEENS2_IJNS2_IJS5_S5_S5_EEES5_NS3_ILi4EEEEEENS2_IJNS2_IJS7_S9_S4_EEENS3_ILi4096EEENS3_ILi16EEEEEEEEDaRKT_RKT0_RKT1_RKT2_ENKUlRKT_RKT0_E_clISC_SG_EEDaSW_SZ_:
        /* <DEDUP_REMOVED lines=35> */
        .type           $_ZN7cutlass13device_kernelIN5flash19enable_sm80_to_sm89INS1_16FlashAttnBwdSm80INS1_25CollectiveMainloopBwdSm80ILi2ELi2EN4cute5tupleIJNS5_1CILi128EEES8_NS7_ILi64EEEEEENS_10bfloat16_tEfNS_4arch4Sm80ELb0ELb1ELb1ELb1ELb1ELb0ELb0ELb0ELi2ELi4ELi4ELi4ELb0EEENS1_24CollectiveEpilogueBwdGQAISA_fSD_Li256ELb1ELb1EEENS1_19SingleTileSchedulerILb1ELb0ELb0ELi128EEEEEEEEEvNT_6ParamsE$_ZZN4cute6detail16composition_implINS_5tupleIJNS_1CILi8EEENS3_ILi2EEES5_S5_S4_S5_EEENS2_IJNS3_ILi1EEEiiiNS3_ILi72EEENS3_ILi512EEEEEENS2_IJNS3_ILi4EEES5_EEENS2_IJNS3_ILi16EEENS3_ILi8192EEEEEEEEDaRKT_RKT0_RKT1_RKT2_ENKUlRKT_RKT0_E_clISB_SD_EEDaSU_SX_,@function
        .size           $_ZN7cutlass13device_kernelIN5flash19enable_sm80_to_sm89INS1_16FlashAttnBwdSm80INS1_25CollectiveMainloopBwdSm80ILi2ELi2EN4cute5tupleIJNS5_1CILi128EEES8_NS7_ILi64EEEEEENS_10bfloat16_tEfNS_4arch4Sm80ELb0ELb1ELb1ELb1ELb1ELb0ELb0ELb0ELi2ELi4ELi4ELi4ELb0EEENS1_24CollectiveEpilogueBwdGQAISA_fSD_Li256ELb1ELb1EEENS1_19SingleTileSchedulerILb1ELb0ELb0ELi128EEEEEEEEEvNT_6ParamsE$_ZZN4cute6detail16composition_implINS_5tupleIJNS_1CILi8EEENS3_ILi2EEES5_S5_S4_S5_EEENS2_IJNS3_ILi1EEEiiiNS3_ILi72EEENS3_ILi512EEEEEENS2_IJNS3_ILi4EEES5_EEENS2_IJNS3_ILi16EEENS3_ILi8192EEEEEEEEDaRKT_RKT0_RKT1_RKT2_ENKUlRKT_RKT0_E_clISB_SD_EEDaSU_SX_,($_ZN7cutlass13device_kernelIN5flash19enable_sm80_to_sm89INS1_16FlashAttnBwdSm80INS1_25CollectiveMainloopBwdSm80ILi2ELi2EN4cute5tupleIJNS5_1CILi128EEES8_NS7_ILi64EEEEEENS_10bfloat16_tEfNS_4arch4Sm80ELb0ELb1ELb1ELb1ELb1ELb0ELb0ELb0ELi2ELi4ELi4ELi4ELb0EEENS1_24CollectiveEpilogueBwdGQAISA_fSD_Li256ELb1ELb1EEENS1_19SingleTileSchedulerILb1ELb0ELb0ELi128EEEEEEEEEvNT_6ParamsE$_ZZN4cute6detail16composition_implINS_5tupleIJNS_1CILi8EEENS3_ILi2EEES5_S5_S4_S5_EEENS2_IJNS3_ILi1EEEiiiNS3_ILi72EEENS3_ILi512EEEEEENS2_IJS5_S5_EEENS2_IJS7_S4_EEEEEDaRKT_RKT0_RKT1_RKT2_ENKUlRKT_RKT0_E_clIS5_S4_EEDaSR_SU_ - $_ZN7cutlass13device_kernelIN5flash19enable_sm80_to_sm89INS1_16FlashAttnBwdSm80INS1_25CollectiveMainloopBwdSm80ILi2ELi2EN4cute5tupleIJNS5_1CILi128EEES8_NS7_ILi64EEEEEENS_10bfloat16_tEfNS_4arch4Sm80ELb0ELb1ELb1ELb1ELb1ELb0ELb0ELb0ELi2ELi4ELi4ELi4ELb0EEENS1_24CollectiveEpilogueBwdGQAISA_fSD_Li256ELb1ELb1EEENS1_19SingleTileSchedulerILb1ELb0ELb0ELi128EEEEEEEEEvNT_6ParamsE$_ZZN4cute6detail16composition_implINS_5tupleIJNS_1CILi8EEENS3_ILi2EEES5_S5_S4_S5_EEENS2_IJNS3_ILi1EEEiiiNS3_ILi72EEENS3_ILi512EEEEEENS2_IJNS3_ILi4EEES5_EEENS2_IJNS3_ILi16EEENS3_ILi8192EEEEEEEEDaRKT_RKT0_RKT1_RKT2_ENKUlRKT_RKT0_E_clISB_SD_EEDaSU_SX_)
$_ZN7cutlass13device_kernelIN5flash19enable_sm80_to_sm89INS1_16FlashAttnBwdSm80INS1_25CollectiveMainloopBwdSm80ILi2ELi2EN4cute5tupleIJNS5_1CILi128EEES8_NS7_ILi64EEEEEENS_10bfloat16_tEfNS_4arch4Sm80ELb0ELb1ELb1ELb1ELb1ELb0ELb0ELb0ELi2ELi4ELi4ELi4ELb0EEENS1_24CollectiveEpilogueBwdGQAISA_fSD_Li256ELb1ELb1EEENS1_19SingleTileSchedulerILb1ELb0ELb0ELi128EEEEEEEEEvNT_6ParamsE$_ZZN4cute6detail16composition_implINS_5tupleIJNS_1CILi8EEENS3_ILi2EEES5_S5_S4_S5_EEENS2_IJNS3_ILi1EEEiiiNS3_ILi72EEENS3_ILi512EEEEEENS2_IJNS3_ILi4EEES5_EEENS2_IJNS3_ILi16EEENS3_ILi8192EEEEEEEEDaRKT_RKT0_RKT1_RKT2_ENKUlRKT_RKT0_E_clISB_SD_EEDaSU_SX_:
        /* <DEDUP_REMOVED lines=35> */
        .type           $_ZN7cutlass13device_kernelIN5flash19enable_sm80_to_sm89INS1_16FlashAttnBwdSm80INS1_25CollectiveMainloopBwdSm80ILi2ELi2EN4cute5tupleIJNS5_1CILi128EEES8_NS7_ILi64EEEEEENS_10bfloat16_tEfNS_4arch4Sm80ELb0ELb1ELb1ELb1ELb1ELb0ELb0ELb0ELi2ELi4ELi4ELi4ELb0EEENS1_24CollectiveEpilogueBwdGQAISA_fSD_Li256ELb1ELb1EEENS1_19SingleTileSchedulerILb1ELb0ELb0ELi128EEEEEEEEEvNT_6ParamsE$_ZZN4cute6detail16composition_implINS_5tupleIJNS_1CILi8EEENS3_ILi2EEES5_S5_S4_S5_EEENS2_IJNS3_ILi1EEEiiiNS3_ILi72EEENS3_ILi512EEEEEENS2_IJS5_S5_EEENS2_IJS7_S4_EEEEEDaRKT_RKT0_RKT1_RKT2_ENKUlRKT_RKT0_E_clIS5_S4_EEDaSR_SU_,@function
        .size           $_ZN7cutlass13device_kernelIN5flash19enable_sm80_to_sm89INS1_16FlashAttnBwdSm80INS1_25CollectiveMainloopBwdSm80ILi2ELi2EN4cute5tupleIJNS5_1CILi128EEES8_NS7_ILi64EEEEEENS_10bfloat16_tEfNS_4arch4Sm80ELb0ELb1ELb1ELb1ELb1ELb0ELb0ELb0ELi2ELi4ELi4ELi4ELb0EEENS1_24CollectiveEpilogueBwdGQAISA_fSD_Li256ELb1ELb1EEENS1_19SingleTileSchedulerILb1ELb0ELb0ELi128EEEEEEEEEvNT_6ParamsE$_ZZN4cute6detail16composition_implINS_5tupleIJNS_1CILi8EEENS3_ILi2EEES5_S5_S4_S5_EEENS2_IJNS3_ILi1EEEiiiNS3_ILi72EEENS3_ILi512EEEEEENS2_IJS5_S5_EEENS2_IJS7_S4_EEEEEDaRKT_RKT0_RKT1_RKT2_ENKUlRKT_RKT0_E_clIS5_S4_EEDaSR_SU_,($_ZN7cutlass13device_kernelIN5flash19enable_sm80_to_sm89INS1_16FlashAttnBwdSm80INS1_25CollectiveMainloopBwdSm80ILi2ELi2EN4cute5tupleIJNS5_1CILi128EEES8_NS7_ILi64EEEEEENS_10bfloat16_tEfNS_4arch4Sm80ELb0ELb1ELb1ELb1ELb1ELb0ELb0ELb0ELi2ELi4ELi4ELi4ELb0EEENS1_24CollectiveEpilogueBwdGQAISA_fSD_Li256ELb1ELb1EEENS1_19SingleTileSchedulerILb1ELb0ELb0ELi128EEEEEEEEEvNT_6ParamsE$_ZZN4cute6detail16composition_implINS_5tupleIJNS_1CILi8EEENS3_ILi2EEES5_S5_S4_S5_EEENS2_IJNS3_ILi1EEEiiiNS3_ILi72EEENS3_ILi512EEEEEENS2_IJS5_S5_S5_EEENS2_IJS7_S9_S4_EEEEEDaRKT_RKT0_RKT1_RKT2_ENKUlRKT_RKT0_E_clIS5_S4_EEDaSR_SU_ - $_ZN7cutlass13device_kernelIN5flash19enable_sm80_to_sm89INS1_16FlashAttnBwdSm80INS1_25CollectiveMainloopBwdSm80ILi2ELi2EN4cute5tupleIJNS5_1CILi128EEES8_NS7_ILi64EEEEEENS_10bfloat16_tEfNS_4arch4Sm80ELb0ELb1ELb1ELb1ELb1ELb0ELb0ELb0ELi2ELi4ELi4ELi4ELb0EEENS1_24CollectiveEpilogueBwdGQAISA_fSD_Li256ELb1ELb1EEENS1_19SingleTileSchedulerILb1ELb0ELb0ELi128EEEEEEEEEvNT_6ParamsE$_ZZN4cute6detail16composition_implINS_5tupleIJNS_1CILi8EEENS3_ILi2EEES5_S5_S4_S5_EEENS2_IJNS3_ILi1EEEiiiNS3_ILi72EEENS3_ILi512EEEEEENS2_IJS5_S5_EEENS2_IJS7_S4_EEEEEDaRKT_RKT0_RKT1_RKT2_ENKUlRKT_RKT0_E_clIS5_S4_EEDaSR_SU_)
$_ZN7cutlass13device_kernelIN5flash19enable_sm80_to_sm89INS1_16FlashAttnBwdSm80INS1_25CollectiveMainloopBwdSm80ILi2ELi2EN4cute5tupleIJNS5_1CILi128EEES8_NS7_ILi64EEEEEENS_10bfloat16_tEfNS_4arch4Sm80ELb0ELb1ELb1ELb1ELb1ELb0ELb0ELb0ELi2ELi4ELi4ELi4ELb0EEENS1_24CollectiveEpilogueBwdGQAISA_fSD_Li256ELb1ELb1EEENS1_19SingleTileSchedulerILb1ELb0ELb0ELi128EEEEEEEEEvNT_6ParamsE$_ZZN4cute6detail16composition_implINS_5tupleIJNS_1CILi8EEENS3_ILi2EEES5_S5_S4_S5_EEENS2_IJNS3_ILi1EEEiiiNS3_ILi72EEENS3_ILi512EEEEEENS2_IJS5_S5_EEENS2_IJS7_S4_EEEEEDaRKT_RKT0_RKT1_RKT2_ENKUlRKT_RKT0_E_clIS5_S4_EEDaSR_SU_:
        /* <DEDUP_REMOVED lines=15> */
[----:B-1---5:R-:W-:Y:S05]  /*e3e0*/  CALL.REL.NOINC `($_ZN7cutlass13device_kernelIN5flash19enable_sm80_to_sm89INS1_16FlashAttnBwdSm80INS1_25CollectiveMainloopBwdSm80ILi2ELi2EN4cute5tupleIJNS5_1CILi128EEES8_NS7_ILi64EEEEEENS_10bfloat16_tEfNS_4arch4Sm80ELb0ELb1ELb1ELb1ELb1ELb0ELb0ELb0ELi2ELi4ELi4ELi4ELb0EEENS1_24CollectiveEpilogueBwdGQAISA_fSD_Li256ELb1ELb1EEENS1_19SingleTileSchedulerILb1ELb0ELb0ELi128EEEEEEEEEvNT_6ParamsE$_ZZN4cute6detail16composition_implINS_5tupleIJNS_1CILi8EEENS3_ILi2EEES5_S5_S4_S5_EEENS2_IJNS3_ILi1EEEiiiNS3_ILi72EEENS3_ILi512EEEEEES5_S4_EEDaRKT_RKT0_RKT1_RKT2_ENKUlRKT_T0_E_clINS2_IJNS2_IJEEEST_S5_S7_EEENS_17integral_constantIiLi1EEEEEDaSP_SQ_) ;  /* 0x0000067000007944 */ /* 0x022fea0003c00000 */
[----:B-----5:R2:W-:Y:S01]  /*e3f0*/  STL [R1+0x13b0], R2 ;  /* 0x0013b00201007387 */ /* 0x0205e20000100800 */
[----:B------:R-:W-:Y:S02]  /*e400*/  IADD3 R3, R5, 0x28, RZ ;  /* 0x0000002805037810 */ /* 0x000fe40007ffe0ff */
[----:B------:R-:W-:Y:S01]  /*e410*/  MOV R6, 0xe440 ;  /* 0x0000e44000067802 */ /* 0x000fe20000000f00 */
[----:B------:R2:W-:Y:S04]  /*e420*/  STL.64 [R1+0x13a8], R68 ;  /* 0x0013a84401007387 */ /* 0x0005e80000100a00 */
[----:B-12---:R-:W-:Y:S05]  /*e430*/  CALL.REL.NOINC `($_ZN7cutlass13device_kernelIN5flash19enable_sm80_to_sm89INS1_16FlashAttnBwdSm80INS1_25CollectiveMainloopBwdSm80ILi2ELi2EN4cute5tupleIJNS5_1CILi128EEES8_NS7_ILi64EEEEEENS_10bfloat16_tEfNS_4arch4Sm80ELb0ELb1ELb1ELb1ELb1ELb0ELb0ELb0ELi2ELi4ELi4ELi4ELb0EEENS1_24CollectiveEpilogueBwdGQAISA_fSD_Li256ELb1ELb1EEENS1_19SingleTileSchedulerILb1ELb0ELb0ELi128EEEEEEEEEvNT_6ParamsE$_ZZN4cute6detail16composition_implINS_5tupleIJNS_1CILi8EEENS3_ILi2EEES5_S5_S4_S5_EEENS2_IJNS3_ILi1EEEiiiNS3_ILi72EEENS3_ILi512EEEEEES5_S4_EEDaRKT_RKT0_RKT1_RKT2_ENKUlRKT_T0_E_clINS2_IJNS2_IJS5_EEENS2_IJiEEES7_S7_EEENS_17integral_constantIiLi2EEEEEDaSP_SQ_) ;  /* 0x000006f000007944 */ /* 0x006fea0003c00000 */
[----:B------:R-:W2:Y:S01]  /*e440*/  LDL.64 R68, [R1+0x13a8] ;  /* 0x0013a80001447983 */ /* 0x000ea20000100a00 */
[----:B------:R-:W-:Y:S02]  /*e450*/  IADD3 R3, R5, 0x18, RZ ;  /* 0x0000001805037810 */ /* 0x000fe40007ffe0ff */
[----:B------:R-:W-:Y:S01]  /*e460*/  MOV R6, 0xe4a0 ;  /* 0x0000e4a000067802 */ /* 0x000fe20000000f00 */
[----:B-----5:R3:W-:Y:S04]  /*e470*/  STL [R1+0x13a0], R2 ;  /* 0x0013a00201007387 */ /* 0x0207e80000100800 */
[----:B--2---:R3:W-:Y:S02]  /*e480*/  STL.64 [R1+0x1398], R68 ;  /* 0x0013984401007387 */ /* 0x0047e40000100a00 */
[----:B-1-3--:R-:W-:Y:S05]  /*e490*/  CALL.REL.NOINC `($_ZN7cutlass13device_kernelIN5flash19enable_sm80_to_sm89INS1_16FlashAttnBwdSm80INS1_25CollectiveMainloopBwdSm80ILi2ELi2EN4cute5tupleIJNS5_1CILi128EEES8_NS7_ILi64EEEEEENS_10bfloat16_tEfNS_4arch4Sm80ELb0ELb1ELb1ELb1ELb1ELb0ELb0ELb0ELi2ELi4ELi4ELi4ELb0EEENS1_24CollectiveEpilogueBwdGQAISA_fSD_Li256ELb1ELb1EEENS1_19SingleTileSchedulerILb1ELb0ELb0ELi128EEEEEEEEEvNT_6ParamsE$_ZZN4cute6detail16composition_implINS_5tupleIJNS_1CILi8EEENS3_ILi2EEES5_S5_S4_S5_EEENS2_IJNS3_ILi1EEEiiiNS3_ILi72EEENS3_ILi512EEEEEES5_S4_EEDaRKT_RKT0_RKT1_RKT2_ENKUlRKT_T0_E_clINS2_IJNS2_IJS5_EEENS2_IJiEEES7_S7_EEENS_17integral_constantIiLi3EEEEEDaSP_SQ_) ;  /* 0x0000073000007944 */ /* 0x00afea0003c00000 */
[----:B------:R-:W2:Y:S01]  /*e4a0*/  LDL.64 R68, [R1+0x1398] ;  /* 0x0013980001447983 */ /* 0x000ea20000100a00 */
[----:B------:R-:W-:-:S02]  /*e4b0*/  IADD3 R3, R5, 0x8, RZ ;  /* 0x0000000805037810 */ /* 0x000fc40007ffe0ff */
[----:B------:R-:W-:Y:S01]  /*e4c0*/  MOV R6, 0xe500 ;  /* 0x0000e50000067802 */ /* 0x000fe20000000f00 */
[----:B-----5:R3:W-:Y:S04]  /*e4d0*/  STL [R1+0x1390], R2 ;  /* 0x0013900201007387 */ /* 0x0207e80000100800 */
[----:B--2---:R3:W-:Y:S02]  /*e4e0*/  STL.64 [R1+0x1388], R68 ;  /* 0x0013884401007387 */ /* 0x0047e40000100a00 */
[----:B-1-3--:R-:W-:Y:S05]  /*e4f0*/  CALL.REL.NOINC `($_ZN7cutlass13device_kernelIN5flash19enable_sm80_to_sm89INS1_16FlashAttnBwdSm80INS1_25CollectiveMainloopBwdSm80ILi2ELi2EN4cute5tupleIJNS5_1CILi128EEES8_NS7_ILi64EEEEEENS_10bfloat16_tEfNS_4arch4Sm80ELb0ELb1ELb1ELb1ELb1ELb0ELb0ELb0ELi2ELi4ELi4ELi4ELb0EEENS1_24CollectiveEpilogueBwdGQAISA_fSD_Li256ELb1ELb1EEENS1_19SingleTileSchedulerILb1ELb0ELb0ELi128EEEEEEEEEvNT_6ParamsE$_ZZN4cute6detail16composition_implINS_5tupleIJNS_1CILi8EEENS3_ILi2EEES5_S5_S4_S5_EEENS2_IJNS3_ILi1EEEiiiNS3_ILi72EEENS3_ILi512EEEEEES5_S4_EEDaRKT_RKT0_RKT1_RKT2_ENKUlRKT_T0_E_clINS2_IJNS2_IJS5_EEENS2_IJiEEES7_S7_EEENS_17integral_constantIiLi4EEEEEDaSP_SQ_) ;  /* 0x0000077000007944 */ /* 0x00afea0003c00000 */
[----:B------:R-:W-:Y:S02]  /*e500*/  MOV R2, R7 ;  /* 0x0000000700027202 */ /* 0x000fe40000000f00 */
[----:B------:R-:W-:Y:S02]  /*e510*/  MOV R6, 0xe530 ;  /* 0x0000e53000067802 */ /* 0x000fe40000000f00 */
[----:B-1---5:R-:W-:Y:S05]  /*e520*/  CALL.REL.NOINC `($_ZN7cutlass13device_kernelIN5flash19enable_sm80_to_sm89INS1_16FlashAttnBwdSm80INS1_25CollectiveMainloopBwdSm80ILi2ELi2EN4cute5tupleIJNS5_1CILi128EEES8_NS7_ILi64EEEEEENS_10bfloat16_tEfNS_4arch4Sm80ELb0ELb1ELb1ELb1ELb1ELb0ELb0ELb0ELi2ELi4ELi4ELi4ELb0EEENS1_24CollectiveEpilogueBwdGQAISA_fSD_Li256ELb1ELb1EEENS1_19SingleTileSchedulerILb1ELb0ELb0ELi128EEEEEEEEEvNT_6ParamsE$_ZN4cute5tupleIJNS_1CILi2EEEiEEC2ERKS2_RKi) ;  /* 0xffffcae000007944 */ /* 0x022fea0003c3ffff */
[----:B-1----:R1:W5:Y:S01]  /*e530*/  LDL R2, [R1+0x13c8] ;  /* 0x0013c80001027983 */ /* 0x0023620000100800 */
[----:B------:R-:W-:-:S04]  /*e540*/  MOV R67, 0x0 ;  /* 0x0000000000437802 */ /* 0x000fc80000000f00 */
[----:B------:R-:W-:Y:S05]  /*e550*/  RET.REL.NODEC R66 `(_ZN7cutlass13device_kernelIN5flash19enable_sm80_to_sm89INS1_16FlashAttnBwdSm80INS1_25CollectiveMainloopBwdSm80ILi2ELi2EN4cute5tupleIJNS5_1CILi128EEES8_NS7_ILi64EEEEEENS_10bfloat16_tEfNS_4arch4Sm80ELb0ELb1ELb1ELb1ELb1ELb0ELb0ELb0ELi2ELi4ELi4ELi4ELb0EEENS1_24CollectiveEpilogueBwdGQAISA_fSD_Li256ELb1ELb1EEENS1_19SingleTileSchedulerILb1ELb0ELb0ELi128EEEEEEEEEvNT_6ParamsE) ;  /* 0xffff1aa042007950 */ /* 0x000fea0003c3ffff */
        .type           $_ZN7cutlass13device_kernelIN5flash19enable_sm80_to_sm89INS1_16FlashAttnBwdSm80INS1_25CollectiveMainloopBwdSm80ILi2ELi2EN4cute5tupleIJNS5_1CILi128EEES8_NS7_ILi64EEEEEENS_10bfloat16_tEfNS_4arch4Sm80ELb0ELb1ELb1ELb1ELb1ELb0ELb0ELb0ELi2ELi4ELi4ELi4ELb0EEENS1_24CollectiveEpilogueBwdGQAISA_fSD_Li256ELb1ELb1EEENS1_19SingleTileSchedulerILb1ELb0ELb0ELi128EEEEEEEEEvNT_6ParamsE$_ZZN4cute6detail16composition_implINS_5tupleIJNS_1CILi8EEENS3_ILi2EEES5_S5_S4_S5_EEENS2_IJNS3_ILi1EEEiiiNS3_ILi72EEENS3_ILi512EEEEEENS2_IJS5_S5_S5_EEENS2_IJS7_S9_S4_EEEEEDaRKT_RKT0_RKT1_RKT2_ENKUlRKT_RKT0_E_clIS5_S4_EEDaSR_SU_,@function
        .size           $_ZN7cutlass13device_kernelIN5flash19enable_sm80_to_sm89INS1_16FlashAttnBwdSm80INS1_25CollectiveMainloopBwdSm80ILi2ELi2EN4cute5tupleIJNS5_1CILi128EEES8_NS7_ILi64EEEEEENS_10bfloat16_tEfNS_4arch4Sm80ELb0ELb1ELb1ELb1ELb1ELb0ELb0ELb0ELi2ELi4ELi4ELi4ELb0EEENS1_24CollectiveEpilogueBwdGQAISA_fSD_Li256ELb1ELb1EEENS1_19SingleTileSchedulerILb1ELb0ELb0ELi128EEEEEEEEEvNT_6ParamsE$_ZZN4cute6detail16composition_implINS_5tupleIJNS_1CILi8EEENS3_ILi2EEES5_S5_S4_S5_EEENS2_IJNS3_ILi1EEEiiiNS3_ILi72EEENS3_ILi512EEEEEENS2_IJS5_S5_S5_EEENS2_IJS7_S9_S4_EEEEEDaRKT_RKT0_RKT1_RKT2_ENKUlRKT_RKT0_E_clIS5_S4_EEDaSR_SU_,($_ZN7cutlass13device_kernelIN5flash19enable_sm80_to_sm89INS1_16FlashAttnBwdSm80INS1_25CollectiveMainloopBwdSm80ILi2ELi2EN4cute5tupleIJNS5_1CILi128EEES8_NS7_ILi64EEEEEENS_10bfloat16_tEfNS_4arch4Sm80ELb0ELb1ELb1ELb1ELb1ELb0ELb0ELb0ELi2ELi4ELi4ELi4ELb0EEENS1_24CollectiveEpilogueBwdGQAISA_fSD_Li256ELb1ELb1EEENS1_19SingleTileSchedulerILb1ELb0ELb0ELi128EEEEEEEEEvNT_6ParamsE$_ZZN4cute6detail16composition_implINS_5tupleIJNS_1CILi8EEENS3_ILi2EEES5_S5_S4_S5_EEENS2_IJNS3_ILi1EEEiiiNS3_ILi72EEENS3_ILi512EEEEEENS3_ILi4EEENS3_ILi16EEEEEDaRKT_RKT0_RKT1_RKT2_ENKUlRKT_T0_E_clINS2_IJNS2_IJEEESV_SB_S7_EEENS_17integral_constantIiLi2EEEEEDaSR_SS_ - $_ZN7cutlass13device_kernelIN5flash19enable_sm80_to_sm89INS1_16FlashAttnBwdSm80INS1_25CollectiveMainloopBwdSm80ILi2ELi2EN4cute5tupleIJNS5_1CILi128EEES8_NS7_ILi64EEEEEENS_10bfloat16_tEfNS_4arch4Sm80ELb0ELb1ELb1ELb1ELb1ELb0ELb0ELb0ELi2ELi4ELi4ELi4ELb0EEENS1_24CollectiveEpilogueBwdGQAISA_fSD_Li256ELb1ELb1EEENS1_19SingleTileSchedulerILb1ELb0ELb0ELi128EEEEEEEEEvNT_6ParamsE$_ZZN4cute6detail16composition_implINS_5tupleIJNS_1CILi8EEENS3_ILi2EEES5_S5_S4_S5_EEENS2_IJNS3_ILi1EEEiiiNS3_ILi72EEENS3_ILi512EEEEEENS2_IJS5_S5_S5_EEENS2_IJS7_S9_S4_EEEEEDaRKT_RKT0_RKT1_RKT2_ENKUlRKT_RKT0_E_clIS5_S4_EEDaSR_SU_)
$_ZN7cutlass13device_kernelIN5flash19enable_sm80_to_sm89INS1_16FlashAttnBwdSm80INS1_25CollectiveMainloopBwdSm80ILi2ELi2EN4cute5tupleIJNS5_1CILi128EEES8_NS7_ILi64EEEEEENS_10bfloat16_tEfNS_4arch4Sm80ELb0ELb1ELb1ELb1ELb1ELb0ELb0ELb0ELi2ELi4ELi4ELi4ELb0EEENS1_24CollectiveEpilogueBwdGQAISA_fSD_Li256ELb1ELb1EEENS1_19SingleTileSchedulerILb1ELb0ELb0ELi128EEEEEEEEEvNT_6ParamsE$_ZZN4cute6detail16composition_implINS_5tupleIJNS_1CILi8EEENS3_ILi2EEES5_S5_S4_S5_EEENS2_IJNS3_ILi1EEEiiiNS3_ILi72EEENS3_ILi512EEEEEENS2_IJS5_S5_S5_EEENS2_IJS7_S9_S4_EEEEEDaRKT_RKT0_RKT1_RKT2_ENKUlRKT_RKT0_E_clIS5_S4_EEDaSR_SU_:
        /* <DEDUP_REMOVED lines=37> */
[----:B------:R-:W-:Y:S02]  /*e7b0*/  MOV R4, R8 ;  /* 0x0000000800047202 */ /* 0x000fe40000000f00 */
[----:B------:R-:W-:-:S04]  /*e7c0*/  MOV R5, 0x0 ;  /* 0x0000000000057802 */ /* 0x000fc80000000f00 */
[----:B------:R-:W-:Y:S05]  /*e7d0*/  RET.REL.NODEC R4 `(_ZN7cutlass13device_kernelIN5flash19enable_sm80_to_sm89INS1_16FlashAttnBwdSm80INS1_25CollectiveMainloopBwdSm80ILi2ELi2EN4cute5tupleIJNS5_1CILi128EEES8_NS7_ILi64EEEEEENS_10bfloat16_tEfNS_4arch4Sm80ELb0ELb1ELb1ELb1ELb1ELb0ELb0ELb0ELi2ELi4ELi4ELi4ELb0EEENS1_24CollectiveEpilogueBwdGQAISA_fSD_Li256ELb1ELb1EEENS1_19SingleTileSchedulerILb1ELb0ELb0ELi128EEEEEEEEEvNT_6ParamsE) ;  /* 0xffff182004007950 */ /* 0x000fea0003c3ffff */
        .type           $_ZN7cutlass13device_kernelIN5flash19enable_sm80_to_sm89INS1_16FlashAttnBwdSm80INS1_25CollectiveMainloopBwdSm80ILi2ELi2EN4cute5tupleIJNS5_1CILi128EEES8_NS7_ILi64EEEEEENS_10bfloat16_tEfNS_4arch4Sm80ELb0ELb1ELb1ELb1ELb1ELb0ELb0ELb0ELi2ELi4ELi4ELi4ELb0EEENS1_24CollectiveEpilogueBwdGQAISA_fSD_Li256ELb1ELb1EEENS1_19SingleTileSchedulerILb1ELb0ELb0ELi128EEEEEEEEEvNT_6ParamsE$_ZZN4cute6detail16composition_implINS_5tupleIJNS_1CILi8EEENS3_ILi2EEES5_S5_S4_S5_EEENS2_IJNS3_ILi1EEEiiiNS3_ILi72EEENS3_ILi512EEEEEENS3_ILi4EEENS3_ILi16EEEEEDaRKT_RKT0_RKT1_RKT2_ENKUlRKT_T0_E_clINS2_IJNS2_IJEEESV_SB_S7_EEENS_17integral_constantIiLi2EEEEEDaSR_SS_,@function
        .size           $_ZN7cutlass13device_kernelIN5flash19enable_sm80_to_sm89INS1_16FlashAttnBwdSm80INS1_25CollectiveMainloopBwdSm80ILi2ELi2EN4cute5tupleIJNS5_1CILi128EEES8_NS7_ILi64EEEEEENS_10bfloat16_tEfNS_4arch4Sm80ELb0ELb1ELb1ELb1ELb1ELb0ELb0ELb0ELi2ELi4ELi4ELi4ELb0EEENS1_24CollectiveEpilogueBwdGQAISA_fSD_Li256ELb1ELb1EEENS1_19SingleTileSchedulerILb1ELb0ELb0ELi128EEEEEEEEEvNT_6ParamsE$_ZZN4cute6detail16composition_implINS_5tupleIJNS_1CILi8EEENS3_ILi2EEES5_S5_S4_S5_EEENS2_IJNS3_ILi1EEEiiiNS3_ILi72EEENS3_ILi512EEEEEENS3_ILi4EEENS3_ILi16EEEEEDaRKT_RKT0_RKT1_RKT2_ENKUlRKT_T0_E_clINS2_IJNS2_IJEEESV_SB_S7_EEENS_17integral_constantIiLi2EEEEEDaSR_SS_,($_ZN7cutlass13device_kernelIN5flash19enable_sm80_to_sm89INS1_16FlashAttnBwdSm80INS1_25CollectiveMainloopBwdSm80ILi2ELi2EN4cute5tupleIJNS5_1CILi128EEES8_NS7_ILi64EEEEEENS_10bfloat16_tEfNS_4arch4Sm80ELb0ELb1ELb1ELb1ELb1ELb0ELb0ELb0ELi2ELi4ELi4ELi4ELb0EEENS1_24CollectiveEpilogueBwdGQAISA_fSD_Li256ELb1ELb1EEENS1_19SingleTileSchedulerILb1ELb0ELb0ELi128EEEEEEEEEvNT_6ParamsE$_ZZN4cute6detail16composition_implINS_5tupleIJNS_1CILi8EEENS3_ILi2EEES5_S5_S4_S5_EEENS2_IJNS3_ILi1EEEiiiNS3_ILi72EEENS3_ILi512EEEEEENS3_ILi4EEENS3_ILi16EEEEEDaRKT_RKT0_RKT1_RKT2_ENKUlRKT_T0_E_clINS2_IJNS2_IJS5_EEENS2_IJiEEES5_S7_EEENS_17integral_constantIiLi3EEEEEDaSR_SS_ - $_ZN7cutlass13device_kernelIN5flash19enable_sm80_to_sm89INS1_16FlashAttnBwdSm80INS1_25CollectiveMainloopBwdSm80ILi2ELi2EN4cute5tupleIJNS5_1CILi128EEES8_NS7_ILi64EEEEEENS_10bfloat16_tEfNS_4arch4Sm80ELb0ELb1ELb1ELb1ELb1ELb0ELb0ELb0ELi2ELi4ELi4ELi4ELb0EEENS1_24CollectiveEpilogueBwdGQAISA_fSD_Li256ELb1ELb1EEENS1_19SingleTileSchedulerILb1ELb0ELb0ELi128EEEEEEEEEvNT_6ParamsE$_ZZN4cute6detail16composition_implINS_5tupleIJNS_1CILi8EEENS3_ILi2EEES5_S5_S4_S5_EEENS2_IJNS3_ILi1EEEiiiNS3_ILi72EEENS3_ILi512EEEEEENS3_ILi4EEENS3_ILi16EEEEEDaRKT_RKT0_RKT1_RKT2_ENKUlRKT_T0_E_clINS2_IJNS2_IJEEESV_SB_S7_EEENS_17integral_constantIiLi2EEEEEDaSR_SS_)
$_ZN7cutlass13device_kernelIN5flash19enable_sm80_to_sm89INS1_16FlashAttnBwdSm80INS1_25CollectiveMainloopBwdSm80ILi2ELi2EN4cute5tupleIJNS5_1CILi128EEES8_NS7_ILi64EEEEEENS_10bfloat16_tEfNS_4arch4Sm80ELb0ELb1ELb1ELb1ELb1ELb0ELb0ELb0ELi2ELi4ELi4ELi4ELb0EEENS1_24CollectiveEpilogueBwdGQAISA_fSD_Li256ELb1ELb1EEENS1_19SingleTileSchedulerILb1ELb0ELb0ELi128EEEEEEEEEvNT_6ParamsE$_ZZN4cute6detail16composition_implINS_5tupleIJNS_1CILi8EEENS3_ILi2EEES5_S5_S4_S5_EEENS2_IJNS3_ILi1EEEiiiNS3_ILi72EEENS3_ILi512EEEEEENS3_ILi4EEENS3_ILi16EEEEEDaRKT_RKT0_RKT1_RKT2_ENKUlRKT_T0_E_clINS2_IJNS2_IJEEESV_SB_S7_EEENS_17integral_constantIiLi2EEEEEDaSR_SS_:
        /* <DEDUP_REMOVED lines=13> */
        .type           $_ZN7cutlass13device_kernelIN5flash19enable_sm80_to_sm89INS1_16FlashAttnBwdSm80INS1_25CollectiveMainloopBwdSm80ILi2ELi2EN4cute5tupleIJNS5_1CILi128EEES8_NS7_ILi64EEEEEENS_10bfloat16_tEfNS_4arch4Sm80ELb0ELb1ELb1ELb1ELb1ELb0ELb0ELb0ELi2ELi4ELi4ELi4ELb0EEENS1_24CollectiveEpilogueBwdGQAISA_fSD_Li256ELb1ELb1EEENS1_19SingleTileSchedulerILb1ELb0ELb0ELi128EEEEEEEEEvNT_6ParamsE$_ZZN4cute6detail16composition_implINS_5tupleIJNS_1CILi8EEENS3_ILi2EEES5_S5_S4_S5_EEENS2_IJNS3_ILi1EEEiiiNS3_ILi72EEENS3_ILi512EEEEEENS3_ILi4EEENS3_ILi16EEEEEDaRKT_RKT0_RKT1_RKT2_ENKUlRKT_T0_E_clINS2_IJNS2_IJS5_EEENS2_IJiEEES5_S7_EEENS_17integral_constantIiLi3EEEEEDaSR_SS_,@function
        .size           $_ZN7cutlass13device_kernelIN5flash19enable_sm80_to_sm89INS1_16FlashAttnBwdSm80INS1_25CollectiveMainloopBwdSm80ILi2ELi2EN4cute5tupleIJNS5_1CILi128EEES8_NS7_ILi64EEEEEENS_10bfloat16_tEfNS_4arch4Sm80ELb0ELb1ELb1ELb1ELb1ELb0ELb0ELb0ELi2ELi4ELi4ELi4ELb0EEENS1_24CollectiveEpilogueBwdGQAISA_fSD_Li256ELb1ELb1EEENS1_19SingleTileSchedulerILb1ELb0ELb0ELi128EEEEEEEEEvNT_6ParamsE$_ZZN4cute6detail16composition_implINS_5tupleIJNS_1CILi8EEENS3_ILi2EEES5_S5_S4_S5_EEENS2_IJNS3_ILi1EEEiiiNS3_ILi72EEENS3_ILi512EEEEEENS3_ILi4EEENS3_ILi16EEEEEDaRKT_RKT0_RKT1_RKT2_ENKUlRKT_T0_E_clINS2_IJNS2_IJS5_EEENS2_IJiEEES5_S7_EEENS_17integral_constantIiLi3EEEEEDaSR_SS_,($_ZN7cutlass13device_kernelIN5flash19enable_sm80_to_sm89INS1_16FlashAttnBwdSm80INS1_25CollectiveMainloopBwdSm80ILi2ELi2EN4cute5tupleIJNS5_1CILi128EEES8_NS7_ILi64EEEEEENS_10bfloat16_tEfNS_4arch4Sm80ELb0ELb1ELb1ELb1ELb1ELb0ELb0ELb0ELi2ELi4ELi4ELi4ELb0EEENS1_24CollectiveEpilogueBwdGQAISA_fSD_Li256ELb1ELb1EEENS1_19SingleTileSchedulerILb1ELb0ELb0ELi128EEEEEEEEEvNT_6ParamsE$_ZZN4cute6detail16composition_implINS_5tupleIJNS_1CILi8EEENS3_ILi2EEES5_S5_S4_S5_EEENS2_IJNS3_ILi1EEEiiiNS3_ILi72EEENS3_ILi512EEEEEENS3_ILi4EEENS3_ILi16EEEEEDaRKT_RKT0_RKT1_RKT2_ENKUlRKT_T0_E_clINS2_IJNS2_IJS5_S5_EEENS2_IJiiEEES7_S7_EEENS_17integral_constantIiLi4EEEEEDaSR_SS_ - $_ZN7cutlass13device_kernelIN5flash19enable_sm80_to_sm89INS1_16FlashAttnBwdSm80INS1_25CollectiveMainloopBwdSm80ILi2ELi2EN4cute5tupleIJNS5_1CILi128EEES8_NS7_ILi64EEEEEENS_10bfloat16_tEfNS_4arch4Sm80ELb0ELb1ELb1ELb1ELb1ELb0ELb0ELb0ELi2ELi4ELi4ELi4ELb0EEENS1_24CollectiveEpilogueBwdGQAISA_fSD_Li256ELb1ELb1EEENS1_19SingleTileSchedulerILb1ELb0ELb0ELi128EEEEEEEEEvNT_6ParamsE$_ZZN4cute6detail16composition_implINS_5tupleIJNS_1CILi8EEENS3_ILi2EEES5_S5_S4_S5_EEENS2_IJNS3_ILi1EEEiiiNS3_ILi72EEENS3_ILi512EEEEEENS3_ILi4EEENS3_ILi16EEEEEDaRKT_RKT0_RKT1_RKT2_ENKUlRKT_T0_E_clINS2_IJNS2_IJS5_EEENS2_IJiEEES5_S7_EEENS_17integral_constantIiLi3EEEEEDaSR_SS_)
$_ZN7cutlass13device_kernelIN5flash19enable_sm80_to_sm89INS1_16FlashAttnBwdSm80INS1_25CollectiveMainloopBwdSm80ILi2ELi2EN4cute5tupleIJNS5_1CILi128EEES8_NS7_ILi64EEEEEENS_10bfloat16_tEfNS_4arch4Sm80ELb0ELb1ELb1ELb1ELb1ELb0ELb0ELb0ELi2ELi4ELi4ELi4ELb0EEENS1_24CollectiveEpilogueBwdGQAISA_fSD_Li256ELb1ELb1EEENS1_19SingleTileSchedulerILb1ELb0ELb0ELi128EEEEEEEEEvNT_6ParamsE$_ZZN4cute6detail16composition_implINS_5tupleIJNS_1CILi8EEENS3_ILi2EEES5_S5_S4_S5_EEENS2_IJNS3_ILi1EEEiiiNS3_ILi72EEENS3_ILi512EEEEEENS3_ILi4EEENS3_ILi16EEEEEDaRKT_RKT0_RKT1_RKT2_ENKUlRKT_T0_E_clINS2_IJNS2_IJS5_EEENS2_IJiEEES5_S7_EEENS_17integral_constantIiLi3EEEEEDaSR_SS_:
        /* <DEDUP_REMOVED lines=16> */
        .type           $_ZN7cutlass13device_kernelIN5flash19enable_sm80_to_sm89INS1_16FlashAttnBwdSm80INS1_25CollectiveMainloopBwdSm80ILi2ELi2EN4cute5tupleIJNS5_1CILi128EEES8_NS7_ILi64EEEEEENS_10bfloat16_tEfNS_4arch4Sm80ELb0ELb1ELb1ELb1ELb1ELb0ELb0ELb0ELi2ELi4ELi4ELi4ELb0EEENS1_24CollectiveEpilogueBwdGQAISA_fSD_Li256ELb1ELb1EEENS1_19SingleTileSchedulerILb1ELb0ELb0ELi128EEEEEEEEEvNT_6ParamsE$_ZZN4cute6detail16composition_implINS_5tupleIJNS_1CILi8EEENS3_ILi2EEES5_S5_S4_S5_EEENS2_IJNS3_ILi1EEEiiiNS3_ILi72EEENS3_ILi512EEEEEENS3_ILi4EEENS3_ILi16EEEEEDaRKT_RKT0_RKT1_RKT2_ENKUlRKT_T0_E_clINS2_IJNS2_IJS5_S5_EEENS2_IJiiEEES7_S7_EEENS_17integral_constantIiLi4EEEEEDaSR_SS_,@function
        .size           $_ZN7cutlass13device_kernelIN5flash19enable_sm80_to_sm89INS1_16FlashAttnBwdSm80INS1_25CollectiveMainloopBwdSm80ILi2ELi2EN4cute5tupleIJNS5_1CILi128EEES8_NS7_ILi64EEEEEENS_10bfloat16_tEfNS_4arch4Sm80ELb0ELb1ELb1ELb1ELb1ELb0ELb0ELb0ELi2ELi4ELi4ELi4ELb0EEENS1_24CollectiveEpilogueBwdGQAISA_fSD_Li256ELb1ELb1EEENS1_19SingleTileSchedulerILb1ELb0ELb0ELi128EEEEEEEEEvNT_6ParamsE$_ZZN4cute6detail16composition_implINS_5tupleIJNS_1CILi8EEENS3_ILi2EEES5_S5_S4_S5_EEENS2_IJNS3_ILi1EEEiiiNS3_ILi72EEENS3_ILi512EEEEEENS3_ILi4EEENS3_ILi16EEEEEDaRKT_RKT0_RKT1_RKT2_ENKUlRKT_T0_E_clINS2_IJNS2_IJS5_S5_EEENS2_IJiiEEES7_S7_EEENS_17integral_constantIiLi4EEEEEDaSR_SS_,($_ZN7cutlass13device_kernelIN5flash19enable_sm80_to_sm89INS1_16FlashAttnBwdSm80INS1_25CollectiveMainloopBwdSm80ILi2ELi2EN4cute5tupleIJNS5_1CILi128EEES8_NS7_ILi64EEEEEENS_10bfloat16_tEfNS_4arch4Sm80ELb0ELb1ELb1ELb1ELb1ELb0ELb0ELb0ELi2ELi4ELi4ELi4ELb0EEENS1_24CollectiveEpilogueBwdGQAISA_fSD_Li256ELb1ELb1EEENS1_19SingleTileSchedulerILb1ELb0ELb0ELi128EEEEEEEEEvNT_6ParamsE$_ZZN4cute6detail16composition_implINS_5tupleIJNS_1CILi8EEENS3_ILi2EEES5_S5_S4_S5_EEENS2_IJNS3_ILi1EEEiiiNS3_ILi72EEENS3_ILi512EEEEEES5_S4_EEDaRKT_RKT0_RKT1_RKT2_ENKUlRKT_T0_E_clINS2_IJNS2_IJEEEST_S5_S7_EEENS_17integral_constantIiLi1EEEEEDaSP_SQ_ - $_ZN7cutlass13device_kernelIN5flash19enable_sm80_to_sm89INS1_16FlashAttnBwdSm80INS1_25CollectiveMainloopBwdSm80ILi2ELi2EN4cute5tupleIJNS5_1CILi128EEES8_NS7_ILi64EEEEEENS_10bfloat16_tEfNS_4arch4Sm80ELb0ELb1ELb1ELb1ELb1ELb0ELb0ELb0ELi2ELi4ELi4ELi4ELb0EEENS1_24CollectiveEpilogueBwdGQAISA_fSD_Li256ELb1ELb1EEENS1_19SingleTileSchedulerILb1ELb0ELb0ELi128EEEEEEEEEvNT_6ParamsE$_ZZN4cute6detail16composition_implINS_5tupleIJNS_1CILi8EEENS3_ILi2EEES5_S5_S4_S5_EEENS2_IJNS3_ILi1EEEiiiNS3_ILi72EEENS3_ILi512EEEEEENS3_ILi4EEENS3_ILi16EEEEEDaRKT_RKT0_RKT1_RKT2_ENKUlRKT_T0_E_clINS2_IJNS2_IJS5_S5_EEENS2_IJiiEEES7_S7_EEENS_17integral_constantIiLi4EEEEEDaSR_SS_)
$_ZN7cutlass13device_kernelIN5flash19enable_sm80_to_sm89INS1_16FlashAttnBwdSm80INS1_25CollectiveMainloopBwdSm80ILi2ELi2EN4cute5tupleIJNS5_1CILi128EEES8_NS7_ILi64EEEEEENS_10bfloat16_tEfNS_4arch4Sm80ELb0ELb1ELb1ELb1ELb1ELb0ELb0ELb0ELi2ELi4ELi4ELi4ELb0EEENS1_24CollectiveEpilogueBwdGQAISA_fSD_Li256ELb1ELb1EEENS1_19SingleTileSchedulerILb1ELb0ELb0ELi128EEEEEEEEEvNT_6ParamsE$_ZZN4cute6detail16composition_implINS_5tupleIJNS_1CILi8EEENS3_ILi2EEES5_S5_S4_S5_EEENS2_IJNS3_ILi1EEEiiiNS3_ILi72EEENS3_ILi512EEEEEENS3_ILi4EEENS3_ILi16EEEEEDaRKT_RKT0_RKT1_RKT2_ENKUlRKT_T0_E_clINS2_IJNS2_IJS5_S5_EEENS2_IJiiEEES7_S7_EEENS_17integral_constantIiLi4EEEEEDaSR_SS_:
        /* <DEDUP_REMOVED lines=11> */
        .type           $_ZN7cutlass13device_kernelIN5flash19enable_sm80_to_sm89INS1_16FlashAttnBwdSm80INS1_25CollectiveMainloopBwdSm80ILi2ELi2EN4cute5tupleIJNS5_1CILi128EEES8_NS7_ILi64EEEEEENS_10bfloat16_tEfNS_4arch4Sm80ELb0ELb1ELb1ELb1ELb1ELb0ELb0ELb0ELi2ELi4ELi4ELi4ELb0EEENS1_24CollectiveEpilogueBwdGQAISA_fSD_Li256ELb1ELb1EEENS1_19SingleTileSchedulerILb1ELb0ELb0ELi128EEEEEEEEEvNT_6ParamsE$_ZZN4cute6detail16composition_implINS_5tupleIJNS_1CILi8EEENS3_ILi2EEES5_S5_S4_S5_EEENS2_IJNS3_ILi1EEEiiiNS3_ILi72EEENS3_ILi512EEEEEES5_S4_EEDaRKT_RKT0_RKT1_RKT2_ENKUlRKT_T0_E_clINS2_IJNS2_IJEEEST_S5_S7_EEENS_17integral_constantIiLi1EEEEEDaSP_SQ_,@function
        .size           $_ZN7cutlass13device_kernelIN5flash19enable_sm80_to_sm89INS1_16FlashAttnBwdSm80INS1_25CollectiveMainloopBwdSm80ILi2ELi2EN4cute5tupleIJNS5_1CILi128EEES8_NS7_ILi64EEEEEENS_10bfloat16_tEfNS_4arch4Sm80ELb0ELb1ELb1ELb1ELb1ELb0ELb0ELb0ELi2ELi4ELi4ELi4ELb0EEENS1_24CollectiveEpilogueBwdGQAISA_fSD_Li256ELb1ELb1EEENS1_19SingleTileSchedulerILb1ELb0ELb0ELi128EEEEEEEEEvNT_6ParamsE$_ZZN4cute6detail16composition_implINS_5tupleIJNS_1CILi8EEENS3_ILi2EEES5_S5_S4_S5_EEENS2_IJNS3_ILi1EEEiiiNS3_ILi72EEENS3_ILi512EEEEEES5_S4_EEDaRKT_RKT0_RKT1_RKT2_ENKUlRKT_T0_E_clINS2_IJNS2_IJEEEST_S5_S7_EEENS_17integral_constantIiLi1EEEEEDaSP_SQ_,($_ZN7cutlass13device_kernelIN5flash19enable_sm80_to_sm89INS1_16FlashAttnBwdSm80INS1_25CollectiveMainloopBwdSm80ILi2ELi2EN4cute5tupleIJNS5_1CILi128EEES8_NS7_ILi64EEEEEENS_10bfloat16_tEfNS_4arch4Sm80ELb0ELb1ELb1ELb1ELb1ELb0ELb0ELb0ELi2ELi4ELi4ELi4ELb0EEENS1_24CollectiveEpilogueBwdGQAISA_fSD_Li256ELb1ELb1EEENS1_19SingleTileSchedulerILb1ELb0ELb0ELi128EEEEEEEEEvNT_6ParamsE$_ZZN4cute6detail16composition_implINS_5tupleIJNS_1CILi8EEENS3_ILi2EEES5_S5_S4_S5_EEENS2_IJNS3_ILi1EEEiiiNS3_ILi72EEENS3_ILi512EEEEEES5_S4_EEDaRKT_RKT0_RKT1_RKT2_ENKUlRKT_T0_E_clINS2_IJNS2_IJS5_EEENS2_IJiEEES7_S7_EEENS_17integral_constantIiLi2EEEEEDaSP_SQ_ - $_ZN7cutlass13device_kernelIN5flash19enable_sm80_to_sm89INS1_16FlashAttnBwdSm80INS1_25CollectiveMainloopBwdSm80ILi2ELi2EN4cute5tupleIJNS5_1CILi128EEES8_NS7_ILi64EEEEEENS_10bfloat16_tEfNS_4arch4Sm80ELb0ELb1ELb1ELb1ELb1ELb0ELb0ELb0ELi2ELi4ELi4ELi4ELb0EEENS1_24CollectiveEpilogueBwdGQAISA_fSD_Li256ELb1ELb1EEENS1_19SingleTileSchedulerILb1ELb0ELb0ELi128EEEEEEEEEvNT_6ParamsE$_ZZN4cute6detail16composition_implINS_5tupleIJNS_1CILi8EEENS3_ILi2EEES5_S5_S4_S5_EEENS2_IJNS3_ILi1EEEiiiNS3_ILi72EEENS3_ILi512EEEEEES5_S4_EEDaRKT_RKT0_RKT1_RKT2_ENKUlRKT_T0_E_clINS2_IJNS2_IJEEEST_S5_S7_EEENS_17integral_constantIiLi1EEEEEDaSP_SQ_)
$_ZN7cutlass13device_kernelIN5flash19enable_sm80_to_sm89INS1_16FlashAttnBwdSm80INS1_25CollectiveMainloopBwdSm80ILi2ELi2EN4cute5tupleIJNS5_1CILi128EEES8_NS7_ILi64EEEEEENS_10bfloat16_tEfNS_4arch4Sm80ELb0ELb1ELb1ELb1ELb1ELb0ELb0ELb0ELi2ELi4ELi4ELi4ELb0EEENS1_24CollectiveEpilogueBwdGQAISA_fSD_Li256ELb1ELb1EEENS1_19SingleTileSchedulerILb1ELb0ELb0ELi128EEEEEEEEEvNT_6ParamsE$_ZZN4cute6detail16composition_implINS_5tupleIJNS_1CILi8EEENS3_ILi2EEES5_S5_S4_S5_EEENS2_IJNS3_ILi1EEEiiiNS3_ILi72EEENS3_ILi512EEEEEES5_S4_EEDaRKT_RKT0_RKT1_RKT2_ENKUlRKT_T0_E_clINS2_IJNS2_IJEEEST_S5_S7_EEENS_17integral_constantIiLi1EEEEEDaSP_SQ_:
        /* <DEDUP_REMOVED lines=10> */
[----:B------:R-:W-:Y:S02]  /*eb00*/  MOV R84, R10 ;  /* 0x0000000a00547202 */ /* 0x000fe40000000f00 */
[----:B------:R-:W-:-:S04]  /*eb10*/  MOV R85, 0x0 ;  /* 0x0000000000557802 */ /* 0x000fc80000000f00 */
[----:B------:R-:W-:Y:S05]  /*eb20*/  RET.REL.NODEC R84 `(_ZN7cutlass13device_kernelIN5flash19enable_sm80_to_sm89INS1_16FlashAttnBwdSm80INS1_25CollectiveMainloopBwdSm80ILi2ELi2EN4cute5tupleIJNS5_1CILi128EEES8_NS7_ILi64EEEEEENS_10bfloat16_tEfNS_4arch4Sm80ELb0ELb1ELb1ELb1ELb1ELb0ELb0ELb0ELi2ELi4ELi4ELi4ELb0EEENS1_24CollectiveEpilogueBwdGQAISA_fSD_Li256ELb1ELb1EEENS1_19SingleTileSchedulerILb1ELb0ELb0ELi128EEEEEEEEEvNT_6ParamsE) ;  /* 0xffff14d054007950 */ /* 0x000fea0003c3ffff */
        .type           $_ZN7cutlass13device_kernelIN5flash19enable_sm80_to_sm89INS1_16FlashAttnBwdSm80INS1_25CollectiveMainloopBwdSm80ILi2ELi2EN4cute5tupleIJNS5_1CILi128EEES8_NS7_ILi64EEEEEENS_10bfloat16_tEfNS_4arch4Sm80ELb0ELb1ELb1ELb1ELb1ELb0ELb0ELb0ELi2ELi4ELi4ELi4ELb0EEENS1_24CollectiveEpilogueBwdGQAISA_fSD_Li256ELb1ELb1EEENS1_19SingleTileSchedulerILb1ELb0ELb0ELi128EEEEEEEEEvNT_6ParamsE$_ZZN4cute6detail16composition_implINS_5tupleIJNS_1CILi8EEENS3_ILi2EEES5_S5_S4_S5_EEENS2_IJNS3_ILi1EEEiiiNS3_ILi72EEENS3_ILi512EEEEEES5_S4_EEDaRKT_RKT0_RKT1_RKT2_ENKUlRKT_T0_E_clINS2_IJNS2_IJS5_EEENS2_IJiEEES7_S7_EEENS_17integral_constantIiLi2EEEEEDaSP_SQ_,@function
        .size           $_ZN7cutlass13device_kernelIN5flash19enable_sm80_to_sm89INS1_16FlashAttnBwdSm80INS1_25CollectiveMainloopBwdSm80ILi2ELi2EN4cute5tupleIJNS5_1CILi128EEES8_NS7_ILi64EEEEEENS_10bfloat16_tEfNS_4arch4Sm80ELb0ELb1ELb1ELb1ELb1ELb0ELb0ELb0ELi2ELi4ELi4ELi4ELb0EEENS1_24CollectiveEpilogueBwdGQAISA_fSD_Li256ELb1ELb1EEENS1_19SingleTileSchedulerILb1ELb0ELb0ELi128EEEEEEEEEvNT_6ParamsE$_ZZN4cute6detail16composition_implINS_5tupleIJNS_1CILi8EEENS3_ILi2EEES5_S5_S4_S5_EEENS2_IJNS3_ILi1EEEiiiNS3_ILi72EEENS3_ILi512EEEEEES5_S4_EEDaRKT_RKT0_RKT1_RKT2_ENKUlRKT_T0_E_clINS2_IJNS2_IJS5_EEENS2_IJiEEES7_S7_EEENS_17integral_constantIiLi2EEEEEDaSP_SQ_,($_ZN7cutlass13device_kernelIN5flash19enable_sm80_to_sm89INS1_16FlashAttnBwdSm80INS1_25CollectiveMainloopBwdSm80ILi2ELi2EN4cute5tupleIJNS5_1CILi128EEES8_NS7_ILi64EEEEEENS_10bfloat16_tEfNS_4arch4Sm80ELb0ELb1ELb1ELb1ELb1ELb0ELb0ELb0ELi2ELi4ELi4ELi4ELb0EEENS1_24CollectiveEpilogueBwdGQAISA_fSD_Li256ELb1ELb1EEENS1_19SingleTileSchedulerILb1ELb0ELb0ELi128EEEEEEEEEvNT_6ParamsE$_ZZN4cute6detail16composition_implINS_5tupleIJNS_1CILi8EEENS3_ILi2EEES5_S5_S4_S5_EEENS2_IJNS3_ILi1EEEiiiNS3_ILi72EEENS3_ILi512EEEEEES5_S4_EEDaRKT_RKT0_RKT1_RKT2_ENKUlRKT_T0_E_clINS2_IJNS2_IJS5_EEENS2_IJiEEES7_S7_EEENS_17integral_constantIiLi3EEEEEDaSP_SQ_ - $_ZN7cutlass13device_kernelIN5flash19enable_sm80_to_sm89INS1_16FlashAttnBwdSm80INS1_25CollectiveMainloopBwdSm80ILi2ELi2EN4cute5tupleIJNS5_1CILi128EEES8_NS7_ILi64EEEEEENS_10bfloat16_tEfNS_4arch4Sm80ELb0ELb1ELb1ELb1ELb1ELb0ELb0ELb0ELi2ELi4ELi4ELi4ELb0EEENS1_24CollectiveEpilogueBwdGQAISA_fSD_Li256ELb1ELb1EEENS1_19SingleTileSchedulerILb1ELb0ELb0ELi128EEEEEEEEEvNT_6ParamsE$_ZZN4cute6detail16composition_implINS_5tupleIJNS_1CILi8EEENS3_ILi2EEES5_S5_S4_S5_EEENS2_IJNS3_ILi1EEEiiiNS3_ILi72EEENS3_ILi512EEEEEES5_S4_EEDaRKT_RKT0_RKT1_RKT2_ENKUlRKT_T0_E_clINS2_IJNS2_IJS5_EEENS2_IJiEEES7_S7_EEENS_17integral_constantIiLi2EEEEEDaSP_SQ_)
$_ZN7cutlass13device_kernelIN5flash19enable_sm80_to_sm89INS1_16FlashAttnBwdSm80INS1_25CollectiveMainloopBwdSm80ILi2ELi2EN4cute5tupleIJNS5_1CILi128EEES8_NS7_ILi64EEEEEENS_10bfloat16_tEfNS_4arch4Sm80ELb0ELb1ELb1ELb1ELb1ELb0ELb0ELb0ELi2ELi4ELi4ELi4ELb0EEENS1_24CollectiveEpilogueBwdGQAISA_fSD_Li256ELb1ELb1EEENS1_19SingleTileSchedulerILb1ELb0ELb0ELi128EEEEEEEEEvNT_6ParamsE$_ZZN4cute6detail16composition_implINS_5tupleIJNS_1CILi8EEENS3_ILi2EEES5_S5_S4_S5_EEENS2_IJNS3_ILi1EEEiiiNS3_ILi72EEENS3_ILi512EEEEEES5_S4_EEDaRKT_RKT0_RKT1_RKT2_ENKUlRKT_T0_E_clINS2_IJNS2_IJS5_EEENS2_IJiEEES7_S7_EEENS_17integral_constantIiLi2EEEEEDaSP_SQ_:
[----:B------:R-:W-:-:S06]  /*eb30*/  IADD3 R3, R3, -c[0x0][0x20], RZ ;  /* 0x8000080003037a10 */ /* 0x000fcc0007ffe0ff */
[----:B------:R-:W5:Y:S01]  /*eb40*/  LDL R3, [R3] ;  /* 0x0000000003037983 */ /* 0x000f620000100800 */
[----:B------:R-:W-:Y:S02]  /*eb50*/  IADD3 R2, R1, 0x16d0, RZ ;  /* 0x000016d001027810 */ /* 0x000fe40007ffe0ff */
[----:B------:R-:W-:Y:S02]  /*eb60*/  MOV R4, 0xeb90 ;  /* 0x0000eb9000047802 */ /* 0x000fe40000000f00 */
[----:B------:R-:W-:Y:S02]  /*eb70*/  IADD3 R2, R2, c[0x0][0x20], RZ ;  /* 0x0000080002027a10 */ /* 0x000fe40007ffe0ff */
[----:B-----5:R-:W-:Y:S05]  /*eb80*/  CALL.REL.NOINC `($_ZN7cutlass13device_kernelIN5flash19enable_sm80_to_sm89INS1_16FlashAttnBwdSm80INS1_25CollectiveMainloopBwdSm80ILi2ELi2EN4cute5tupleIJNS5_1CILi128EEES8_NS7_ILi64EEEEEENS_10bfloat16_tEfNS_4arch4Sm80ELb0ELb1ELb1ELb1ELb1ELb0ELb0ELb0ELi2ELi4ELi4ELi4ELb0EEENS1_24CollectiveEpilogueBwdGQAISA_fSD_Li256ELb1ELb1EEENS1_19SingleTileSchedulerILb1ELb0ELb0ELi128EEEEEEEEEvNT_6ParamsE$_ZN4cute3eso3ESOILb1ELb0EJNS_5tupleIJNS_1CILi2EEEEEENS2_IJiEEENS3_ILi1EEES7_EEC2ERKS5_RKS6_RKS7_SE_) ;  /* 0xffffa07000007944 */ /* 0x020fea0003c3ffff */
[----:B-1----:R1:W5:Y:S01]  /*eb90*/  LDL R2, [R1+0x16d0] ;  /* 0x0016d00001027983 */ /* 0x0023620000100800 */
[----:B------:R-:W-:Y:S02]  /*eba0*/  MOV R84, R6 ;  /* 0x0000000600547202 */ /* 0x000fe40000000f00 */
[----:B------:R-:W-:-:S04]  /*ebb0*/  MOV R85, 0x0 ;  /* 0x0000000000557802 */ /* 0x000fc80000000f00 */
[----:B------:R-:W-:Y:S05]  /*ebc0*/  RET.REL.NODEC R84 `(_ZN7cutlass13device_kernelIN5flash19enable_sm80_to_sm89INS1_16FlashAttnBwdSm80INS1_25CollectiveMainloopBwdSm80ILi2ELi2EN4cute5tupleIJNS5_1CILi128EEES8_NS7_ILi64EEEEEENS_10bfloat16_tEfNS_4arch4Sm80ELb0ELb1ELb1ELb1ELb1ELb0ELb0ELb0ELi2ELi4ELi4ELi4ELb0EEENS1_24CollectiveEpilogueBwdGQAISA_fSD_Li256ELb1ELb1EEENS1_19SingleTileSchedulerILb1ELb0ELb0ELi128EEEEEEEEEvNT_6ParamsE) ;  /* 0xffff143054007950 */ /* 0x000fea0003c3ffff */
        .type           $_ZN7cutlass13device_kernelIN5flash19enable_sm80_to_sm89INS1_16FlashAttnBwdSm80INS1_25CollectiveMainloopBwdSm80ILi2ELi2EN4cute5tupleIJNS5_1CILi128EEES8_NS7_ILi64EEEEEENS_10bfloat16_tEfNS_4arch4Sm80ELb0ELb1ELb1ELb1ELb1ELb0ELb0ELb0ELi2ELi4ELi4ELi4ELb0EEENS1_24CollectiveEpilogueBwdGQAISA_fSD_Li256ELb1ELb1EEENS1_19SingleTileSchedulerILb1ELb0ELb0ELi128EEEEEEEEEvNT_6ParamsE$_ZZN4cute6detail16composition_implINS_5tupleIJNS_1CILi8EEENS3_ILi2EEES5_S5_S4_S5_EEENS2_IJNS3_ILi1EEEiiiNS3_ILi72EEENS3_ILi512EEEEEES5_S4_EEDaRKT_RKT0_RKT1_RKT2_ENKUlRKT_T0_E_clINS2_IJNS2_IJS5_EEENS2_IJiEEES7_S7_EEENS_17integral_constantIiLi3EEEEEDaSP_SQ_,@function
        .size           $_ZN7cutlass13device_kernelIN5flash19enable_sm80_to_sm89INS1_16FlashAttnBwdSm80INS1_25CollectiveMainloopBwdSm80ILi2ELi2EN4cute5tupleIJNS5_1CILi128EEES8_NS7_ILi64EEEEEENS_10bfloat16_tEfNS_4arch4Sm80ELb0ELb1ELb1ELb1ELb1ELb0ELb0ELb0ELi2ELi4ELi4ELi4ELb0EEENS1_24CollectiveEpilogueBwdGQAISA_fSD_Li256ELb1ELb1EEENS1_19SingleTileSchedulerILb1ELb0ELb0ELi128EEEEEEEEEvNT_6ParamsE$_ZZN4cute6detail16composition_implINS_5tupleIJNS_1CILi8EEENS3_ILi2EEES5_S5_S4_S5_EEENS2_IJNS3_ILi1EEEiiiNS3_ILi72EEENS3_ILi512EEEEEES5_S4_EEDaRKT_RKT0_RKT1_RKT2_ENKUlRKT_T0_E_clINS2_IJNS2_IJS5_EEENS2_IJiEEES7_S7_EEENS_17integral_constantIiLi3EEEEEDaSP_SQ_,($_ZN7cutlass13device_kernelIN5flash19enable_sm80_to_sm89INS1_16FlashAttnBwdSm80INS1_25CollectiveMainloopBwdSm80ILi2ELi2EN4cute5tupleIJNS5_1CILi128EEES8_NS7_ILi64EEEEEENS_10bfloat16_tEfNS_4arch4Sm80ELb0ELb1ELb1ELb1ELb1ELb0ELb0ELb0ELi2ELi4ELi4ELi4ELb0EEENS1_24CollectiveEpilogueBwdGQAISA_fSD_Li256ELb1ELb1EEENS1_19SingleTileSchedulerILb1ELb0ELb0ELi128EEEEEEEEEvNT_6ParamsE$_ZZN4cute6detail16composition_implINS_5tupleIJNS_1CILi8EEENS3_ILi2EEES5_S5_S4_S5_EEENS2_IJNS3_ILi1EEEiiiNS3_ILi72EEENS3_ILi512EEEEEES5_S4_EEDaRKT_RKT0_RKT1_RKT2_ENKUlRKT_T0_E_clINS2_IJNS2_IJS5_EEENS2_IJiEEES7_S7_EEENS_17integral_constantIiLi4EEEEEDaSP_SQ_ - $_ZN7cutlass13device_kernelIN5flash19enable_sm80_to_sm89INS1_16FlashAttnBwdSm80INS1_25CollectiveMainloopBwdSm80ILi2ELi2EN4cute5tupleIJNS5_1CILi128EEES8_NS7_ILi64EEEEEENS_10bfloat16_tEfNS_4arch4Sm80ELb0ELb1ELb1ELb1ELb1ELb0ELb0ELb0ELi2ELi4ELi4ELi4ELb0EEENS1_24CollectiveEpilogueBwdGQAISA_fSD_Li256ELb1ELb1EEENS1_19SingleTileSchedulerILb1ELb0ELb0ELi128EEEEEEEEEvNT_6ParamsE$_ZZN4cute6detail16composition_implINS_5tupleIJNS_1CILi8EEENS3_ILi2EEES5_S5_S4_S5_EEENS2_IJNS3_ILi1EEEiiiNS3_ILi72EEENS3_ILi512EEEEEES5_S4_EEDaRKT_RKT0_RKT1_RKT2_ENKUlRKT_T0_E_clINS2_IJNS2_IJS5_EEENS2_IJiEEES7_S7_EEENS_17integral_constantIiLi3EEEEEDaSP_SQ_)
$_ZN7cutlass13device_kernelIN5flash19enable_sm80_to_sm89INS1_16FlashAttnBwdSm80INS1_25CollectiveMainloopBwdSm80ILi2ELi2EN4cute5tupleIJNS5_1CILi128EEES8_NS7_ILi64EEEEEENS_10bfloat16_tEfNS_4arch4Sm80ELb0ELb1ELb1ELb1ELb1ELb0ELb0ELb0ELi2ELi4ELi4ELi4ELb0EEENS1_24CollectiveEpilogueBwdGQAISA_fSD_Li256ELb1ELb1EEENS1_19SingleTileSchedulerILb1ELb0ELb0ELi128EEEEEEEEEvNT_6ParamsE$_ZZN4cute6detail16composition_implINS_5tupleIJNS_1CILi8EEENS3_ILi2EEES5_S5_S4_S5_EEENS2_IJNS3_ILi1EEEiiiNS3_ILi72EEENS3_ILi512EEEEEES5_S4_EEDaRKT_RKT0_RKT1_RKT2_ENKUlRKT_T0_E_clINS2_IJNS2_IJS5_EEENS2_IJiEEES7_S7_EEENS_17integral_constantIiLi3EEEEEDaSP_SQ_:
        /* <DEDUP_REMOVED lines=10> */
        .type           $_ZN7cutlass13device_kernelIN5flash19enable_sm80_to_sm89INS1_16FlashAttnBwdSm80INS1_25CollectiveMainloopBwdSm80ILi2ELi2EN4cute5tupleIJNS5_1CILi128EEES8_NS7_ILi64EEEEEENS_10bfloat16_tEfNS_4arch4Sm80ELb0ELb1ELb1ELb1ELb1ELb0ELb0ELb0ELi2ELi4ELi4ELi4ELb0EEENS1_24CollectiveEpilogueBwdGQAISA_fSD_Li256ELb1ELb1EEENS1_19SingleTileSchedulerILb1ELb0ELb0ELi128EEEEEEEEEvNT_6ParamsE$_ZZN4cute6detail16composition_implINS_5tupleIJNS_1CILi8EEENS3_ILi2EEES5_S5_S4_S5_EEENS2_IJNS3_ILi1EEEiiiNS3_ILi72EEENS3_ILi512EEEEEES5_S4_EEDaRKT_RKT0_RKT1_RKT2_ENKUlRKT_T0_E_clINS2_IJNS2_IJS5_EEENS2_IJiEEES7_S7_EEENS_17integral_constantIiLi4EEEEEDaSP_SQ_,@function
        .size           $_ZN7cutlass13device_kernelIN5flash19enable_sm80_to_sm89INS1_16FlashAttnBwdSm80INS1_25CollectiveMainloopBwdSm80ILi2ELi2EN4cute5tupleIJNS5_1CILi128EEES8_NS7_ILi64EEEEEENS_10bfloat16_tEfNS_4arch4Sm80ELb0ELb1ELb1ELb1ELb1ELb0ELb0ELb0ELi2ELi4ELi4ELi4ELb0EEENS1_24CollectiveEpilogueBwdGQAISA_fSD_Li256ELb1ELb1EEENS1_19SingleTileSchedulerILb1ELb0ELb0ELi128EEEEEEEEEvNT_6ParamsE$_ZZN4cute6detail16composition_implINS_5tupleIJNS_1CILi8EEENS3_ILi2EEES5_S5_S4_S5_EEENS2_IJNS3_ILi1EEEiiiNS3_ILi72EEENS3_ILi512EEEEEES5_S4_EEDaRKT_RKT0_RKT1_RKT2_ENKUlRKT_T0_E_clINS2_IJNS2_IJS5_EEENS2_IJiEEES7_S7_EEENS_17integral_constantIiLi4EEEEEDaSP_SQ_,($_ZN7cutlass13device_kernelIN5flash19enable_sm80_to_sm89INS1_16FlashAttnBwdSm80INS1_25CollectiveMainloopBwdSm80ILi2ELi2EN4cute5tupleIJNS5_1CILi128EEES8_NS7_ILi64EEEEEENS_10bfloat16_tEfNS_4arch4Sm80ELb0ELb1ELb1ELb1ELb1ELb0ELb0ELb0ELi2ELi4ELi4ELi4ELb0EEENS1_24CollectiveEpilogueBwdGQAISA_fSD_Li256ELb1ELb1EEENS1_19SingleTileSchedulerILb1ELb0ELb0ELi128EEEEEEEEEvNT_6ParamsE$_ZZN4cute6detail9lift_diceINS_5tupleIJiNS2_IJiNS_1CILi0EEEEEEEEES6_EEDaRKT_RKT0_ENKUlRKT_RKT0_E_clIS5_S5_EEDaSF_SI_ - $_ZN7cutlass13device_kernelIN5flash19enable_sm80_to_sm89INS1_16FlashAttnBwdSm80INS1_25CollectiveMainloopBwdSm80ILi2ELi2EN4cute5tupleIJNS5_1CILi128EEES8_NS7_ILi64EEEEEENS_10bfloat16_tEfNS_4arch4Sm80ELb0ELb1ELb1ELb1ELb1ELb0ELb0ELb0ELi2ELi4ELi4ELi4ELb0EEENS1_24CollectiveEpilogueBwdGQAISA_fSD_Li256ELb1ELb1EEENS1_19SingleTileSchedulerILb1ELb0ELb0ELi128EEEEEEEEEvNT_6ParamsE$_ZZN4cute6detail16composition_implINS_5tupleIJNS_1CILi8EEENS3_ILi2EEES5_S5_S4_S5_EEENS2_IJNS3_ILi1EEEiiiNS3_ILi72EEENS3_ILi512EEEEEES5_S4_EEDaRKT_RKT0_RKT1_RKT2_ENKUlRKT_T0_E_clINS2_IJNS2_IJS5_EEENS2_IJiEEES7_S7_EEENS_17integral_constantIiLi4EEEEEDaSP_SQ_)
$_ZN7cutlass13device_kernelIN5flash19enable_sm80_to_sm89INS1_16FlashAttnBwdSm80INS1_25CollectiveMainloopBwdSm80ILi2ELi2EN4cute5tupleIJNS5_1CILi128EEES8_NS7_ILi64EEEEEENS_10bfloat16_tEfNS_4arch4Sm80ELb0ELb1ELb1ELb1ELb1ELb0ELb0ELb0ELi2ELi4ELi4ELi4ELb0EEENS1_24CollectiveEpilogueBwdGQAISA_fSD_Li256ELb1ELb1EEENS1_19SingleTileSchedulerILb1ELb0ELb0ELi128EEEEEEEEEvNT_6ParamsE$_ZZN4cute6detail16composition_implINS_5tupleIJNS_1CILi8EEENS3_ILi2EEES5_S5_S4_S5_EEENS2_IJNS3_ILi1EEEiiiNS3_ILi72EEENS3_ILi512EEEEEES5_S4_EEDaRKT_RKT0_RKT1_RKT2_ENKUlRKT_T0_E_clINS2_IJNS2_IJS5_EEENS2_IJiEEES7_S7_EEENS_17integral_constantIiLi4EEEEEDaSP_SQ_:
        /* <DEDUP_REMOVED lines=10> */
        .type           $_ZN7cutlass13device_kernelIN5flash19enable_sm80_to_sm89INS1_16FlashAttnBwdSm80INS1_25CollectiveMainloopBwdSm80ILi2ELi2EN4cute5tupleIJNS5_1CILi128EEES8_NS7_ILi64EEEEEENS_10bfloat16_tEfNS_4arch4Sm80ELb0ELb1ELb1ELb1ELb1ELb0ELb0ELb0ELi2ELi4ELi4ELi4ELb0EEENS1_24CollectiveEpilogueBwdGQAISA_fSD_Li256ELb1ELb1EEENS1_19SingleTileSchedulerILb1ELb0ELb0ELi128EEEEEEEEEvNT_6ParamsE$_ZZN4cute6detail9lift_diceINS_5tupleIJiNS2_IJiNS_1CILi0EEEEEEEEES6_EEDaRKT_RKT0_ENKUlRKT_RKT0_E_clIS5_S5_EEDaSF_SI_,@function
        .size           $_ZN7cutlass13device_kernelIN5flash19enable_sm80_to_sm89INS1_16FlashAttnBwdSm80INS1_25CollectiveMainloopBwdSm80ILi2ELi2EN4cute5tupleIJNS5_1CILi128EEES8_NS7_ILi64EEEEEENS_10bfloat16_tEfNS_4arch4Sm80ELb0ELb1ELb1ELb1ELb1ELb0ELb0ELb0ELi2ELi4ELi4ELi4ELb0EEENS1_24CollectiveEpilogueBwdGQAISA_fSD_Li256ELb1ELb1EEENS1_19SingleTileSchedulerILb1ELb0ELb0ELi128EEEEEEEEEvNT_6ParamsE$_ZZN4cute6detail9lift_diceINS_5tupleIJiNS2_IJiNS_1CILi0EEEEEEEEES6_EEDaRKT_RKT0_ENKUlRKT_RKT0_E_clIS5_S5_EEDaSF_SI_,($_ZN7cutlass13device_kernelIN5flash19enable_sm80_to_sm89INS1_16FlashAttnBwdSm80INS1_25CollectiveMainloopBwdSm80ILi2ELi2EN4cute5tupleIJNS5_1CILi128EEES8_NS7_ILi64EEEEEENS_10bfloat16_tEfNS_4arch4Sm80ELb0ELb1ELb1ELb1ELb1ELb0ELb0ELb0ELi2ELi4ELi4ELi4ELb0EEENS1_24CollectiveEpilogueBwdGQAISA_fSD_Li256ELb1ELb1EEENS1_19SingleTileSchedulerILb1ELb0ELb0ELi128EEEEEEEEEvNT_6ParamsE$_ZZN4cute6detail9lift_diceINS_5tupleIJiNS2_IJiNS_1CILi0EEEEEEEEES6_EEDaRKT_RKT0_ENKUlRKT_RKT0_E_clIiiEEDaSF_SI_ - $_ZN7cutlass13device_kernelIN5flash19enable_sm80_to_sm89INS1_16FlashAttnBwdSm80INS1_25CollectiveMainloopBwdSm80ILi2ELi2EN4cute5tupleIJNS5_1CILi128EEES8_NS7_ILi64EEEEEENS_10bfloat16_tEfNS_4arch4Sm80ELb0ELb1ELb1ELb1ELb1ELb0ELb0ELb0ELi2ELi4ELi4ELi4ELb0EEENS1_24CollectiveEpilogueBwdGQAISA_fSD_Li256ELb1ELb1EEENS1_19SingleTileSchedulerILb1ELb0ELb0ELi128EEEEEEEEEvNT_6ParamsE$_ZZN4cute6detail9lift_diceINS_5tupleIJiNS2_IJiNS_1CILi0EEEEEEEEES6_EEDaRKT_RKT0_ENKUlRKT_RKT0_E_clIS5_S5_EEDaSF_SI_)
$_ZN7cutlass13device_kernelIN5flash19enable_sm80_to_sm89INS1_16FlashAttnBwdSm80INS1_25CollectiveMainloopBwdSm80ILi2ELi2EN4cute5tupleIJNS5_1CILi128EEES8_NS7_ILi64EEEEEENS_10bfloat16_tEfNS_4arch4Sm80ELb0ELb1ELb1ELb1ELb1ELb0ELb0ELb0ELi2ELi4ELi4ELi4ELb0EEENS1_24CollectiveEpilogueBwdGQAISA_fSD_Li256ELb1ELb1EEENS1_19SingleTileSchedulerILb1ELb0ELb0ELi128EEEEEEEEEvNT_6ParamsE$_ZZN4cute6detail9lift_diceINS_5tupleIJiNS2_IJiNS_1CILi0EEEEEEEEES6_EEDaRKT_RKT0_ENKUlRKT_RKT0_E_clIS5_S5_EEDaSF_SI_:
[----:B------:R-:W-:Y:S02]  /*ed10*/  MOV R10, 0xed30 ;  /* 0x0000ed30000a7802 */ /* 0x000fe40000000f00 */
[----:B------:R-:W-:Y:S05]  /*ed20*/  CALL.REL.NOINC `($_ZN7cutlass13device_kernelIN5flash19enable_sm80_to_sm89INS1_16FlashAttnBwdSm80INS1_25CollectiveMainloopBwdSm80ILi2ELi2EN4cute5tupleIJNS5_1CILi128EEES8_NS7_ILi64EEEEEENS_10bfloat16_tEfNS_4arch4Sm80ELb0ELb1ELb1ELb1ELb1ELb0ELb0ELb0ELi2ELi4ELi4ELi4ELb0EEENS1_24CollectiveEpilogueBwdGQAISA_fSD_Li256ELb1ELb1EEENS1_19SingleTileSchedulerILb1ELb0ELb0ELi128EEEEEEEEEvNT_6ParamsE$_ZZN4cute6detail9lift_diceINS_5tupleIJiNS_1CILi0EEEEEES5_EEDaRKT_RKT0_ENKUlRKT_RKT0_E_clIiiEEDaSE_SH_) ;  /* 0x000000d000007944 */ /* 0x000fea0003c00000 */
[----:B------:R-:W-:Y:S02]  /*ed30*/  MOV R74, 0xed50 ;  /* 0x0000ed50004a7802 */ /* 0x000fe40000000f00 */
[----:B-1---5:R-:W-:Y:S05]  /*ed40*/  CALL.REL.NOINC `($_ZN7cutlass13device_kernelIN5flash19enable_sm80_to_sm89INS1_16FlashAttnBwdSm80INS1_25CollectiveMainloopBwdSm80ILi2ELi2EN4cute5tupleIJNS5_1CILi128EEES8_NS7_ILi64EEEEEENS_10bfloat16_tEfNS_4arch4Sm80ELb0ELb1ELb1ELb1ELb1ELb0ELb0ELb0ELi2ELi4ELi4ELi4ELb0EEENS1_24CollectiveEpilogueBwdGQAISA_fSD_Li256ELb1ELb1EEENS1_19SingleTileSchedulerILb1ELb0ELb0ELi128EEEEEEEEEvNT_6ParamsE$_ZZN4cute12filter_tupleINS_5tupleIJiNS_1CILi0EEEEEES4_ZNS_6detail9lift_diceIS4_S4_EEDaRKT_RKT0_EUlRKT_RKT0_E_EEDaS9_SC_OT1_ENKUlDpSF_E_clIJNS1_IJiEEENS1_IJS3_EEEEEEDaSM_) ;  /* 0xffffd20000007944 */ /* 0x022fea0003c3ffff */
[----:B------:R-:W-:Y:S02]  /*ed50*/  MOV R9, 0x0 ;  /* 0x0000000000097802 */ /* 0x000fe40000000f00 */
[----:B-----5:R-:W-:Y:S02]  /*ed60*/  MOV R6, R2 ;  /* 0x0000000200067202 */ /* 0x020fe40000000f00 */
[----:B------:R-:W-:Y:S05]  /*ed70*/  RET.REL.NODEC R8 `(_ZN7cutlass13device_kernelIN5flash19enable_sm80_to_sm89INS1_16FlashAttnBwdSm80INS1_25CollectiveMainloopBwdSm80ILi2ELi2EN4cute5tupleIJNS5_1CILi128EEES8_NS7_ILi64EEEEEENS_10bfloat16_tEfNS_4arch4Sm80ELb0ELb1ELb1ELb1ELb1ELb0ELb0ELb0ELi2ELi4ELi4ELi4ELb0EEENS1_24CollectiveEpilogueBwdGQAISA_fSD_Li256ELb1ELb1EEENS1_19SingleTileSchedulerILb1ELb0ELb0ELi128EEEEEEEEEvNT_6ParamsE) ;  /* 0xffff128008007950 */ /* 0x000fea0003c3ffff */
        .type           $_ZN7cutlass13device_kernelIN5flash19enable_sm80_to_sm89INS1_16FlashAttnBwdSm80INS1_25CollectiveMainloopBwdSm80ILi2ELi2EN4cute5tupleIJNS5_1CILi128EEES8_NS7_ILi64EEEEEENS_10bfloat16_tEfNS_4arch4Sm80ELb0ELb1ELb1ELb1ELb1ELb0ELb0ELb0ELi2ELi4ELi4ELi4ELb0EEENS1_24CollectiveEpilogueBwdGQAISA_fSD_Li256ELb1ELb1EEENS1_19SingleTileSchedulerILb1ELb0ELb0ELi128EEEEEEEEEvNT_6ParamsE$_ZZN4cute6detail9lift_diceINS_5tupleIJiNS2_IJiNS_1CILi0EEEEEEEEES6_EEDaRKT_RKT0_ENKUlRKT_RKT0_E_clIiiEEDaSF_SI_,@function
        .size           $_ZN7cutlass13device_kernelIN5flash19enable_sm80_to_sm89INS1_16FlashAttnBwdSm80INS1_25CollectiveMainloopBwdSm80ILi2ELi2EN4cute5tupleIJNS5_1CILi128EEES8_NS7_ILi64EEEEEENS_10bfloat16_tEfNS_4arch4Sm80ELb0ELb1ELb1ELb1ELb1ELb0ELb0ELb0ELi2ELi4ELi4ELi4ELb0EEENS1_24CollectiveEpilogueBwdGQAISA_fSD_Li256ELb1ELb1EEENS1_19SingleTileSchedulerILb1ELb0ELb0ELi128EEEEEEEEEvNT_6ParamsE$_ZZN4cute6detail9lift_diceINS_5tupleIJiNS2_IJiNS_1CILi0EEEEEEEEES6_EEDaRKT_RKT0_ENKUlRKT_RKT0_E_clIiiEEDaSF_SI_,($_ZN7cutlass13device_kernelIN5flash19enable_sm80_to_sm89INS1_16FlashAttnBwdSm80INS1_25CollectiveMainloopBwdSm80ILi2ELi2EN4cute5tupleIJNS5_1CILi128EEES8_NS7_ILi64EEEEEENS_10bfloat16_tEfNS_4arch4Sm80ELb0ELb1ELb1ELb1ELb1ELb0ELb0ELb0ELi2ELi4ELi4ELi4ELb0EEENS1_24CollectiveEpilogueBwdGQAISA_fSD_Li256ELb1ELb1EEENS1_19SingleTileSchedulerILb1ELb0ELb0ELi128EEEEEEEEEvNT_6ParamsE$_ZZN4cute6detail9lift_diceINS_5tupleIJiNS_1CILi0EEEEEES5_EEDaRKT_RKT0_ENKUlRKT_RKT0_E_clIiiEEDaSE_SH_ - $_ZN7cutlass13device_kernelIN5flash19enable_sm80_to_sm89INS1_16FlashAttnBwdSm80INS1_25CollectiveMainloopBwdSm80ILi2ELi2EN4cute5tupleIJNS5_1CILi128EEES8_NS7_ILi64EEEEEENS_10bfloat16_tEfNS_4arch4Sm80ELb0ELb1ELb1ELb1ELb1ELb0ELb0ELb0ELi2ELi4ELi4ELi4ELb0EEENS1_24CollectiveEpilogueBwdGQAISA_fSD_Li256ELb1ELb1EEENS1_19SingleTileSchedulerILb1ELb0ELb0ELi128EEEEEEEEEvNT_6ParamsE$_ZZN4cute6detail9lift_diceINS_5tupleIJiNS2_IJiNS_1CILi0EEEEEEEEES6_EEDaRKT_RKT0_ENKUlRKT_RKT0_E_clIiiEEDaSF_SI_)
$_ZN7cutlass13device_kernelIN5flash19enable_sm80_to_sm89INS1_16FlashAttnBwdSm80INS1_25CollectiveMainloopBwdSm80ILi2ELi2EN4cute5tupleIJNS5_1CILi128EEES8_NS7_ILi64EEEEEENS_10bfloat16_tEfNS_4arch4Sm80ELb0ELb1ELb1ELb1ELb1ELb0ELb0ELb0ELi2ELi4ELi4ELi4ELb0EEENS1_24CollectiveEpilogueBwdGQAISA_fSD_Li256ELb1ELb1EEENS1_19SingleTileSchedulerILb1ELb0ELb0ELi128EEEEEEEEEvNT_6ParamsE$_ZZN4cute6detail9lift_diceINS_5tupleIJiNS2_IJiNS_1CILi0EEEEEEEEES6_EEDaRKT_RKT0_ENKUlRKT_RKT0_E_clIiiEEDaSF_SI_:
[----:B------:R-:W-:Y:S02]  /*ed80*/  IADD3 R2, R1, 0x1684, RZ ;  /* 0x0000168401027810 */ /* 0x000fe40007ffe0ff */
[----:B------:R-:W-:Y:S02]  /*ed90*/  MOV R6, 0xedc0 ;  /* 0x0000edc000067802 */ /* 0x000fe40000000f00 */
[----:B------:R-:W-:Y:S02]  /*eda0*/  IADD3 R2, R2, c[0x0][0x20], RZ ;  /* 0x0000080002027a10 */ /* 0x000fe40007ffe0ff */
[----:B------:R-:W-:Y:S05]  /*edb0*/  CALL.REL.NOINC `($_ZN7cutlass13device_kernelIN5flash19enable_sm80_to_sm89INS1_16FlashAttnBwdSm80INS1_25CollectiveMainloopBwdSm80ILi2ELi2EN4cute5tupleIJNS5_1CILi128EEES8_NS7_ILi64EEEEEENS_10bfloat16_tEfNS_4arch4Sm80ELb0ELb1ELb1ELb1ELb1ELb0ELb0ELb0ELi2ELi4ELi4ELi4ELb0EEENS1_24CollectiveEpilogueBwdGQAISA_fSD_Li256ELb1ELb1EEENS1_19SingleTileSchedulerILb1ELb0ELb0ELi128EEEEEEEEEvNT_6ParamsE$_ZN4cute3eso3ESOILb0ELb1EJiEEC2ERKi) ;  /* 0xffff873000007944 */ /* 0x000fea0003c3ffff */
[----:B------:R2:W5:Y:S01]  /*edc0*/  LDL R7, [R1+0x1684] ;  /* 0x0016840001077983 */ /* 0x0005620000100800 */
[----:B-1----:R-:W-:Y:S02]  /*edd0*/  MOV R2, R8 ;  /* 0x0000000800027202 */ /* 0x002fe40000000f00 */
[----:B------:R-:W-:-:S04]  /*ede0*/  MOV R3, 0x0 ;  /* 0x0000000000037802 */ /* 0x000fc80000000f00 */
[----:B------:R-:W-:Y:S05]  /*edf0*/  RET.REL.NODEC R2 `(_ZN7cutlass13device_kernelIN5flash19enable_sm80_to_sm89INS1_16FlashAttnBwdSm80INS1_25CollectiveMainloopBwdSm80ILi2ELi2EN4cute5tupleIJNS5_1CILi128EEES8_NS7_ILi64EEEEEENS_10bfloat16_tEfNS_4arch4Sm80ELb0ELb1ELb1ELb1ELb1ELb0ELb0ELb0ELi2ELi4ELi4ELi4ELb0EEENS1_24CollectiveEpilogueBwdGQAISA_fSD_Li256ELb1ELb1EEENS1_19SingleTileSchedulerILb1ELb0ELb0ELi128EEEEEEEEEvNT_6ParamsE) ;  /* 0xffff120002007950 */ /* 0x000fea0003c3ffff */
        .type           $_ZN7cutlass13device_kernelIN5flash19enable_sm80_to_sm89INS1_16FlashAttnBwdSm80INS1_25CollectiveMainloopBwdSm80ILi2ELi2EN4cute5tupleIJNS5_1CILi128EEES8_NS7_ILi64EEEEEENS_10bfloat16_tEfNS_4arch4Sm80ELb0ELb1ELb1ELb1ELb1ELb0ELb0ELb0ELi2ELi4ELi4ELi4ELb0EEENS1_24CollectiveEpilogueBwdGQAISA_fSD_Li256ELb1ELb1EEENS1_19SingleTileSchedulerILb1ELb0ELb0ELi128EEEEEEEEEvNT_6ParamsE$_ZZN4cute6detail9lift_diceINS_5tupleIJiNS_1CILi0EEEEEES5_EEDaRKT_RKT0_ENKUlRKT_RKT0_E_clIiiEEDaSE_SH_,@function
        .size           $_ZN7cutlass13device_kernelIN5flash19enable_sm80_to_sm89INS1_16FlashAttnBwdSm80INS1_25CollectiveMainloopBwdSm80ILi2ELi2EN4cute5tupleIJNS5_1CILi128EEES8_NS7_ILi64EEEEEENS_10bfloat16_tEfNS_4arch4Sm80ELb0ELb1ELb1ELb1ELb1ELb0ELb0ELb0ELi2ELi4ELi4ELi4ELb0EEENS1_24CollectiveEpilogueBwdGQAISA_fSD_Li256ELb1ELb1EEENS1_19SingleTileSchedulerILb1ELb0ELb0ELi128EEEEEEEEEvNT_6ParamsE$_ZZN4cute6detail9lift_diceINS_5tupleIJiNS_1CILi0EEEEEES5_EEDaRKT_RKT0_ENKUlRKT_RKT0_E_clIiiEEDaSE_SH_,($_ZN7cutlass13device_kernelIN5flash19enable_sm80_to_sm89INS1_16FlashAttnBwdSm80INS1_25CollectiveMainloopBwdSm80ILi2ELi2EN4cute5tupleIJNS5_1CILi128EEES8_NS7_ILi64EEEEEENS_10bfloat16_tEfNS_4arch4Sm80ELb0ELb1ELb1ELb1ELb1ELb0ELb0ELb0ELi2ELi4ELi4ELi4ELb0EEENS1_24CollectiveEpilogueBwdGQAISA_fSD_Li256ELb1ELb1EEENS1_19SingleTileSchedulerILb1ELb0ELb0ELi128EEEEEEEEEvNT_6ParamsE$_ZZN4cute6upcastILi2ENS_5tupleIJNS1_IJNS_1CILi1EEENS1_IJNS2_ILi2EEES4_S4_EEEEEES4_NS1_IJS4_S4_EEEEEENS1_IJNS1_IJNS2_ILi0EEENS1_IJS3_NS2_ILi512EEEiEEEEEENS2_ILi4096EEENS1_IJiNS2_ILi8192EEEEEEEEEEEDaRKT0_RKT1_ENKUlRKT_RKT0_E_clIS6_SC_EEDaSP_SS_ - $_ZN7cutlass13device_kernelIN5flash19enable_sm80_to_sm89INS1_16FlashAttnBwdSm80INS1_25CollectiveMainloopBwdSm80ILi2ELi2EN4cute5tupleIJNS5_1CILi128EEES8_NS7_ILi64EEEEEENS_10bfloat16_tEfNS_4arch4Sm80ELb0ELb1ELb1ELb1ELb1ELb0ELb0ELb0ELi2ELi4ELi4ELi4ELb0EEENS1_24CollectiveEpilogueBwdGQAISA_fSD_Li256ELb1ELb1EEENS1_19SingleTileSchedulerILb1ELb0ELb0ELi128EEEEEEEEEvNT_6ParamsE$_ZZN4cute6detail9lift_diceINS_5tupleIJiNS_1CILi0EEEEEES5_EEDaRKT_RKT0_ENKUlRKT_RKT0_E_clIiiEEDaSE_SH_)
$_ZN7cutlass13device_kernelIN5flash19enable_sm80_to_sm89INS1_16FlashAttnBwdSm80INS1_25CollectiveMainloopBwdSm80ILi2ELi2EN4cute5tupleIJNS5_1CILi128EEES8_NS7_ILi64EEEEEENS_10bfloat16_tEfNS_4arch4Sm80ELb0ELb1ELb1ELb1ELb1ELb0ELb0ELb0ELi2ELi4ELi4ELi4ELb0EEENS1_24CollectiveEpilogueBwdGQAISA_fSD_Li256ELb1ELb1EEENS1_19SingleTileSchedulerILb1ELb0ELb0ELi128EEEEEEEEEvNT_6ParamsE$_ZZN4cute6detail9lift_diceINS_5tupleIJiNS_1CILi0EEEEEES5_EEDaRKT_RKT0_ENKUlRKT_RKT0_E_clIiiEEDaSE_SH_:
[----:B------:R-:W-:Y:S02]  /*ee00*/  IADD3 R2, R1, 0x1684, RZ ;  /* 0x0000168401027810 */ /* 0x000fe40007ffe0ff */
[----:B------:R-:W-:Y:S02]  /*ee10*/  MOV R6, 0xee40 ;  /* 0x0000ee4000067802 */ /* 0x000fe40000000f00 */
[----:B------:R-:W-:Y:S02]  /*ee20*/  IADD3 R2, R2, c[0x0][0x20], RZ ;  /* 0x0000080002027a10 */ /* 0x000fe40007ffe0ff */
[----:B------:R-:W-:Y:S05]  /*ee30*/  CALL.REL.NOINC `($_ZN7cutlass13device_kernelIN5flash19enable_sm80_to_sm89INS1_16FlashAttnBwdSm80INS1_25CollectiveMainloopBwdSm80ILi2ELi2EN4cute5tupleIJNS5_1CILi128EEES8_NS7_ILi64EEEEEENS_10bfloat16_tEfNS_4arch4Sm80ELb0ELb1ELb1ELb1ELb1ELb0ELb0ELb0ELi2ELi4ELi4ELi4ELb0EEENS1_24CollectiveEpilogueBwdGQAISA_fSD_Li256ELb1ELb1EEENS1_19SingleTileSchedulerILb1ELb0ELb0ELi128EEEEEEEEEvNT_6ParamsE$_ZN4cute3eso3ESOILb0ELb1EJiEEC2ERKi) ;  /* 0xffff86b000007944 */ /* 0x000fea0003c3ffff */
[----:B-1----:R1:W5:Y:S01]  /*ee40*/  LDL R3, [R1+0x1684] ;  /* 0x0016840001037983 */ /* 0x0023620000100800 */
[----:B------:R-:W-:-:S04]  /*ee50*/  MOV R11, 0x0 ;  /* 0x00000000000b7802 */ /* 0x000fc80000000f00 */
[----:B------:R-:W-:Y:S05]  /*ee60*/  RET.REL.NODEC R10 `(_ZN7cutlass13device_kernelIN5flash19enable_sm80_to_sm89INS1_16FlashAttnBwdSm80INS1_25CollectiveMainloopBwdSm80ILi2ELi2EN4cute5tupleIJNS5_1CILi128EEES8_NS7_ILi64EEEEEENS_10bfloat16_tEfNS_4arch4Sm80ELb0ELb1ELb1ELb1ELb1ELb0ELb0ELb0ELi2ELi4ELi4ELi4ELb0EEENS1_24CollectiveEpilogueBwdGQAISA_fSD_Li256ELb1ELb1EEENS1_19SingleTileSchedulerILb1ELb0ELb0ELi128EEEEEEEEEvNT_6ParamsE) ;  /* 0xffff11900a007950 */ /* 0x000fea0003c3ffff */
        .type           $_ZN7cutlass13device_kernelIN5flash19enable_sm80_to_sm89INS1_16FlashAttnBwdSm80INS1_25CollectiveMainloopBwdSm80ILi2ELi2EN4cute5tupleIJNS5_1CILi128EEES8_NS7_ILi64EEEEEENS_10bfloat16_tEfNS_4arch4Sm80ELb0ELb1ELb1ELb1ELb1ELb0ELb0ELb0ELi2ELi4ELi4ELi4ELb0EEENS1_24CollectiveEpilogueBwdGQAISA_fSD_Li256ELb1ELb1EEENS1_19SingleTileSchedulerILb1ELb0ELb0ELi128EEEEEEEEEvNT_6ParamsE$_ZZN4cute6upcastILi2ENS_5tupleIJNS1_IJNS_1CILi1EEENS1_IJNS2_ILi2EEES4_S4_EEEEEES4_NS1_IJS4_S4_EEEEEENS1_IJNS1_IJNS2_ILi0EEENS1_IJS3_NS2_ILi512EEEiEEEEEENS2_ILi4096EEENS1_IJiNS2_ILi8192EEEEEEEEEEEDaRKT0_RKT1_ENKUlRKT_RKT0_E_clIS6_SC_EEDaSP_SS_,@function
        .size           $_ZN7cutlass13device_kernelIN5flash19enable_sm80_to_sm89INS1_16FlashAttnBwdSm80INS1_25CollectiveMainloopBwdSm80ILi2ELi2EN4cute5tupleIJNS5_1CILi128EEES8_NS7_ILi64EEEEEENS_10bfloat16_tEfNS_4arch4Sm80ELb0ELb1ELb1ELb1ELb1ELb0ELb0ELb0ELi2ELi4ELi4ELi4ELb0EEENS1_24CollectiveEpilogueBwdGQAISA_fSD_Li256ELb1ELb1EEENS1_19SingleTileSchedulerILb1ELb0ELb0ELi128EEEEEEEEEvNT_6ParamsE$_ZZN4cute6upcastILi2ENS_5tupleIJNS1_IJNS_1CILi1EEENS1_IJNS2_ILi2EEES4_S4_EEEEEES4_NS1_IJS4_S4_EEEEEENS1_IJNS1_IJNS2_ILi0EEENS1_IJS3_NS2_ILi512EEEiEEEEEENS2_ILi4096EEENS1_IJiNS2_ILi8192EEEEEEEEEEEDaRKT0_RKT1_ENKUlRKT_RKT0_E_clIS6_SC_EEDaSP_SS_,($_ZN7cutlass13device_kernelIN5flash19enable_sm80_to_sm89INS1_16FlashAttnBwdSm80INS1_25CollectiveMainloopBwdSm80ILi2ELi2EN4cute5tupleIJNS5_1CILi128EEES8_NS7_ILi64EEEEEENS_10bfloat16_tEfNS_4arch4Sm80ELb0ELb1ELb1ELb1ELb1ELb0ELb0ELb0ELi2ELi4ELi4ELi4ELb0EEENS1_24CollectiveEpilogueBwdGQAISA_fSD_Li256ELb1ELb1EEENS1_19SingleTileSchedulerILb1ELb0ELb0ELi128EEEEEEEEEvNT_6ParamsE$_ZZN4cute6upcastILi2ENS_5tupleIJNS1_IJNS_1CILi1EEENS1_IJNS2_ILi2EEES4_S4_EEEEEES4_NS1_IJS4_S4_EEEEEENS1_IJNS1_IJNS2_ILi0EEENS1_IJS3_NS2_ILi512EEEiEEEEEENS2_ILi4096EEENS1_IJiNS2_ILi8192EEEEEEEEEEEDaRKT0_RKT1_ENKUlRKT_RKT0_E_clIS7_SF_EEDaSP_SS_ - $_ZN7cutlass13device_kernelIN5flash19enable_sm80_to_sm89INS1_16FlashAttnBwdSm80INS1_25CollectiveMainloopBwdSm80ILi2ELi2EN4cute5tupleIJNS5_1CILi128EEES8_NS7_ILi64EEEEEENS_10bfloat16_tEfNS_4arch4Sm80ELb0ELb1ELb1ELb1ELb1ELb0ELb0ELb0ELi2ELi4ELi4ELi4ELb0EEENS1_24CollectiveEpilogueBwdGQAISA_fSD_Li256ELb1ELb1EEENS1_19SingleTileSchedulerILb1ELb0ELb0ELi128EEEEEEEEEvNT_6ParamsE$_ZZN4cute6upcastILi2ENS_5tupleIJNS1_IJNS_1CILi1EEENS1_IJNS2_ILi2EEES4_S4_EEEEEES4_NS1_IJS4_S4_EEEEEENS1_IJNS1_IJNS2_ILi0EEENS1_IJS3_NS2_ILi512EEEiEEEEEENS2_ILi4096EEENS1_IJiNS2_ILi8192EEEEEEEEEEEDaRKT0_RKT1_ENKUlRKT_RKT0_E_clIS6_SC_EEDaSP_SS_)
$_ZN7cutlass13device_kernelIN5flash19enable_sm80_to_sm89INS1_16FlashAttnBwdSm80INS1_25CollectiveMainloopBwdSm80ILi2ELi2EN4cute5tupleIJNS5_1CILi128EEES8_NS7_ILi64EEEEEENS_10bfloat16_tEfNS_4arch4Sm80ELb0ELb1ELb1ELb1ELb1ELb0ELb0ELb0ELi2ELi4ELi4ELi4ELb0EEENS1_24CollectiveEpilogueBwdGQAISA_fSD_Li256ELb1ELb1EEENS1_19SingleTileSchedulerILb1ELb0ELb0ELi128EEEEEEEEEvNT_6ParamsE$_ZZN4cute6upcastILi2ENS_5tupleIJNS1_IJNS_1CILi1EEENS1_IJNS2_ILi2EEES4_S4_EEEEEES4_NS1_IJS4_S4_EEEEEENS1_IJNS1_IJNS2_ILi0EEENS1_IJS3_NS2_ILi512EEEiEEEEEENS2_ILi4096EEENS1_IJiNS2_ILi8192EEEEEEEEEEEDaRKT0_RKT1_ENKUlRKT_RKT0_E_clIS6_SC_EEDaSP_SS_:
[----:B------:R-:W-:-:S06]  /*ee70*/  IADD3 R3, R20, -c[0x0][0x20], RZ ;  /* 0x8000080014037a10 */ /* 0x000fcc0007ffe0ff */
[----:B------:R-:W5:Y:S01]  /*ee80*/  LDL R3, [R3] ;  /* 0x0000000003037983 */ /* 0x000f620000100800 */
[----:B------:R-:W-:Y:S02]  /*ee90*/  IADD3 R9, R1, 0x1380, RZ ;  /* 0x0000138001097810 */ /* 0x000fe40007ffe0ff */
[----:B------:R-:W-:Y:S02]  /*eea0*/  MOV R58, 0xeee0 ;  /* 0x0000eee0003a7802 */ /* 0x000fe40000000f00 */
[----:B------:R-:W-:-:S04]  /*eeb0*/  IADD3 R9, R9, c[0x0][0x20], RZ ;  /* 0x0000080009097a10 */ /* 0x000fc80007ffe0ff */
[----:B------:R-:W-:Y:S02]  /*eec0*/  IADD3 R10, R9, 0x4, RZ ;  /* 0x00000004090a7810 */ /* 0x000fe40007ffe0ff */
[----:B-----5:R-:W-:Y:S05]  /*eed0*/  CALL.REL.NOINC `($_ZN7cutlass13device_kernelIN5flash19enable_sm80_to_sm89INS1_16FlashAttnBwdSm80INS1_25CollectiveMainloopBwdSm80ILi2ELi2EN4cute5tupleIJNS5_1CILi128EEES8_NS7_ILi64EEEEEENS_10bfloat16_tEfNS_4arch4Sm80ELb0ELb1ELb1ELb1ELb1ELb0ELb0ELb0ELi2ELi4ELi4ELi4ELb0EEENS1_24CollectiveEpilogueBwdGQAISA_fSD_Li256ELb1ELb1EEENS1_19SingleTileSchedulerILb1ELb0ELb0ELi128EEEEEEEEEvNT_6ParamsE$_ZZN4cute6upcastILi2ENS_5tupleIJNS_1CILi1EEENS1_IJNS2_ILi2EEES4_S4_EEEEEENS1_IJNS2_ILi0EEENS1_IJS3_NS2_ILi512EEEiEEEEEEEEDaRKT0_RKT1_ENKUlRKT_RKT0_E_clIS5_S9_EEDaSJ_SM_) ;  /* 0x0000015000007944 */ /* 0x020fea0003c00000 */
[----:B------:R-:W-:Y:S02]  /*eee0*/  MOV R4, 0xef00 ;  /* 0x0000ef0000047802 */ /* 0x000fe40000000f00 */
[----:B-1---5:R-:W-:Y:S05]  /*eef0*/  CALL.REL.NOINC `($_ZN7cutlass13device_kernelIN5flash19enable_sm80_to_sm89INS1_16FlashAttnBwdSm80INS1_25CollectiveMainloopBwdSm80ILi2ELi2EN4cute5tupleIJNS5_1CILi128EEES8_NS7_ILi64EEEEEENS_10bfloat16_tEfNS_4arch4Sm80ELb0ELb1ELb1ELb1ELb1ELb0ELb0ELb0ELi2ELi4ELi4ELi4ELb0EEENS1_24CollectiveEpilogueBwdGQAISA_fSD_Li256ELb1ELb1EEENS1_19SingleTileSchedulerILb1ELb0ELb0ELi128EEEEEEEEEvNT_6ParamsE$_ZN4cute3eso3ESOILb1ELb0EJNS_1CILi0EEENS_5tupleIJNS2_ILi1EEENS2_ILi256EEEiEEEEEC2ERKS3_RKS7_) ;  /* 0xffff8c0000007944 */ /* 0x022fea0003c3ffff */
[----:B-1----:R1:W5:Y:S01]  /*ef00*/  LDL R2, [R1+0x1384] ;  /* 0x0013840001027983 */ /* 0x0023620000100800 */
[----:B------:R-:W-:-:S03]  /*ef10*/  MOV R6, 0xef30 ;  /* 0x0000ef3000067802 */ /* 0x000fc60000000f00 */
[----:B-1---5:R-:W-:Y:S05]  /*ef20*/  CALL.REL.NOINC `($_ZN7cutlass13device_kernelIN5flash19enable_sm80_to_sm89INS1_16FlashAttnBwdSm80INS1_25CollectiveMainloopBwdSm80ILi2ELi2EN4cute5tupleIJNS5_1CILi128EEES8_NS7_ILi64EEEEEENS_10bfloat16_tEfNS_4arch4Sm80ELb0ELb1ELb1ELb1ELb1ELb0ELb0ELb0ELi2ELi4ELi4ELi4ELb0EEENS1_24CollectiveEpilogueBwdGQAISA_fSD_Li256ELb1ELb1EEENS1_19SingleTileSchedulerILb1ELb0ELb0ELi128EEEEEEEEEvNT_6ParamsE$_ZN4cute5tupleIJNS0_IJNS_1CILi1EEENS0_IJS2_NS1_ILi2EEES3_EEEEEENS0_IJNS1_ILi0EEENS0_IJS2_NS1_ILi256EEEiEEEEEEEEC2ERKS5_RKS9_) ;  /* 0xffffbd7000007944 */ /* 0x022fea0003c3ffff */
[----:B------:R2:W5:Y:S01]  /*ef30*/  LDL R37, [R1+0x1380] ;  /* 0x0013800001257983 */ /* 0x0005620000100800 */
[----:B------:R-:W-:-:S04]  /*ef40*/  MOV R9, 0x0 ;  /* 0x0000000000097802 */ /* 0x000fc80000000f00 */
[----:B------:R-:W-:Y:S05]  /*ef50*/  RET.REL.NODEC R8 `(_ZN7cutlass13device_kernelIN5flash19enable_sm80_to_sm89INS1_16FlashAttnBwdSm80INS1_25CollectiveMainloopBwdSm80ILi2ELi2EN4cute5tupleIJNS5_1CILi128EEES8_NS7_ILi64EEEEEENS_10bfloat16_tEfNS_4arch4Sm80ELb0ELb1ELb1ELb1ELb1ELb0ELb0ELb0ELi2ELi4ELi4ELi4ELb0EEENS1_24CollectiveEpilogueBwdGQAISA_fSD_Li256ELb1ELb1EEENS1_19SingleTileSchedulerILb1ELb0ELb0ELi128EEEEEEEEEvNT_6ParamsE) ;  /* 0xffff10a008007950 */ /* 0x000fea0003c3ffff */
        .type           $_ZN7cutlass13device_kernelIN5flash19enable_sm80_to_sm89INS1_16FlashAttnBwdSm80INS1_25CollectiveMainloopBwdSm80ILi2ELi2EN4cute5tupleIJNS5_1CILi128EEES8_NS7_ILi64EEEEEENS_10bfloat16_tEfNS_4arch4Sm80ELb0ELb1ELb1ELb1ELb1ELb0ELb0ELb0ELi2ELi4ELi4ELi4ELb0EEENS1_24CollectiveEpilogueBwdGQAISA_fSD_Li256ELb1ELb1EEENS1_19SingleTileSchedulerILb1ELb0ELb0ELi128EEEEEEEEEvNT_6ParamsE$_ZZN4cute6upcastILi2ENS_5tupleIJNS1_IJNS_1CILi1EEENS1_IJNS2_ILi2EEES4_S4_EEEEEES4_NS1_IJS4_S4_EEEEEENS1_IJNS1_IJNS2_ILi0EEENS1_IJS3_NS2_ILi512EEEiEEEEEENS2_ILi4096EEENS1_IJiNS2_ILi8192EEEEEEEEEEEDaRKT0_RKT1_ENKUlRKT_RKT0_E_clIS7_SF_EEDaSP_SS_,@function
        .size           $_ZN7cutlass13device_kernelIN5flash19enable_sm80_to_sm89INS1_16FlashAttnBwdSm80INS1_25CollectiveMainloopBwdSm80ILi2ELi2EN4cute5tupleIJNS5_1CILi128EEES8_NS7_ILi64EEEEEENS_10bfloat16_tEfNS_4arch4Sm80ELb0ELb1ELb1ELb1ELb1ELb0ELb0ELb0ELi2ELi4ELi4ELi4ELb0EEENS1_24CollectiveEpilogueBwdGQAISA_fSD_Li256ELb1ELb1EEENS1_19SingleTileSchedulerILb1ELb0ELb0ELi128EEEEEEEEEvNT_6ParamsE$_ZZN4cute6upcastILi2ENS_5tupleIJNS1_IJNS_1CILi1EEENS1_IJNS2_ILi2EEES4_S4_EEEEEES4_NS1_IJS4_S4_EEEEEENS1_IJNS1_IJNS2_ILi0EEENS1_IJS3_NS2_ILi512EEEiEEEEEENS2_ILi4096EEENS1_IJiNS2_ILi8192EEEEEEEEEEEDaRKT0_RKT1_ENKUlRKT_RKT0_E_clIS7_SF_EEDaSP_SS_,($_ZN7cutlass13device_kernelIN5flash19enable_sm80_to_sm89INS1_16FlashAttnBwdSm80INS1_25CollectiveMainloopBwdSm80ILi2ELi2EN4cute5tupleIJNS5_1CILi128EEES8_NS7_ILi64EEEEEENS_10bfloat16_tEfNS_4arch4Sm80ELb0ELb1ELb1ELb1ELb1ELb0ELb0ELb0ELi2ELi4ELi4ELi4ELb0EEENS1_24CollectiveEpilogueBwdGQAISA_fSD_Li256ELb1ELb1EEENS1_19SingleTileSchedulerILb1ELb0ELb0ELi128EEEEEEEEEvNT_6ParamsE$_ZZN4cute6upcastILi2ENS_5tupleIJNS_1CILi1EEENS1_IJNS2_ILi2EEES4_S4_EEEEEENS1_IJNS2_ILi0EEENS1_IJS3_NS2_ILi512EEEiEEEEEEEEDaRKT0_RKT1_ENKUlRKT_RKT0_E_clIS5_S9_EEDaSJ_SM_ - $_ZN7cutlass13device_kernelIN5flash19enable_sm80_to_sm89INS1_16FlashAttnBwdSm80INS1_25CollectiveMainloopBwdSm80ILi2ELi2EN4cute5tupleIJNS5_1CILi128EEES8_NS7_ILi64EEEEEENS_10bfloat16_tEfNS_4arch4Sm80ELb0ELb1ELb1ELb1ELb1ELb0ELb0ELb0ELi2ELi4ELi4ELi4ELb0EEENS1_24CollectiveEpilogueBwdGQAISA_fSD_Li256ELb1ELb1EEENS1_19SingleTileSchedulerILb1ELb0ELb0ELi128EEEEEEEEEvNT_6ParamsE$_ZZN4cute6upcastILi2ENS_5tupleIJNS1_IJNS_1CILi1EEENS1_IJNS2_ILi2EEES4_S4_EEEEEES4_NS1_IJS4_S4_EEEEEENS1_IJNS1_IJNS2_ILi0EEENS1_IJS3_NS2_ILi512EEEiEEEEEENS2_ILi4096EEENS1_IJiNS2_ILi8192EEEEEEEEEEEDaRKT0_RKT1_ENKUlRKT_RKT0_E_clIS7_SF_EEDaSP_SS_)
$_ZN7cutlass13device_kernelIN5flash19enable_sm80_to_sm89INS1_16FlashAttnBwdSm80INS1_25CollectiveMainloopBwdSm80ILi2ELi2EN4cute5tupleIJNS5_1CILi128EEES8_NS7_ILi64EEEEEENS_10bfloat16_tEfNS_4arch4Sm80ELb0ELb1ELb1ELb1ELb1ELb0ELb0ELb0ELi2ELi4ELi4ELi4ELb0EEENS1_24CollectiveEpilogueBwdGQAISA_fSD_Li256ELb1ELb1EEENS1_19SingleTileSchedulerILb1ELb0ELb0ELi128EEEEEEEEEvNT_6ParamsE$_ZZN4cute6upcastILi2ENS_5tupleIJNS1_IJNS_1CILi1EEENS1_IJNS2_ILi2EEES4_S4_EEEEEES4_NS1_IJS4_S4_EEEEEENS1_IJNS1_IJNS2_ILi0EEENS1_IJS3_NS2_ILi512EEEiEEEEEENS2_ILi4096EEENS1_IJiNS2_ILi8192EEEEEEEEEEEDaRKT0_RKT1_ENKUlRKT_RKT0_E_clIS7_SF_EEDaSP_SS_:
[----:B------:R-:W-:Y:S02]  /*ef60*/  IADD3 R8, R1, 0x1380, RZ ;  /* 0x0000138001087810 */ /* 0x000fe40007ffe0ff */
[----:B------:R-:W-:Y:S02]  /*ef70*/  MOV R56, 0xefb0 ;  /* 0x0000efb000387802 */ /* 0x000fe40000000f00 */
[----:B------:R-:W-:-:S04]  /*ef80*/  IADD3 R8, R8, c[0x0][0x20], RZ ;  /* 0x0000080008087a10 */ /* 0x000fc80007ffe0ff */
[----:B------:R-:W-:Y:S02]  /*ef90*/  IADD3 R9, R8, 0x4, RZ ;  /* 0x0000000408097810 */ /* 0x000fe40007ffe0ff */
[----:B------:R-:W-:Y:S05]  /*efa0*/  CALL.REL.NOINC `($_ZN7cutlass13device_kernelIN5flash19enable_sm80_to_sm89INS1_16FlashAttnBwdSm80INS1_25CollectiveMainloopBwdSm80ILi2ELi2EN4cute5tupleIJNS5_1CILi128EEES8_NS7_ILi64EEEEEENS_10bfloat16_tEfNS_4arch4Sm80ELb0ELb1ELb1ELb1ELb1ELb0ELb0ELb0ELi2ELi4ELi4ELi4ELb0EEENS1_24CollectiveEpilogueBwdGQAISA_fSD_Li256ELb1ELb1EEENS1_19SingleTileSchedulerILb1ELb0ELb0ELi128EEEEEEEEEvNT_6ParamsE$_ZZN4cute6upcastILi2ENS_5tupleIJNS_1CILi2EEES3_EEENS1_IJiNS2_ILi8192EEEEEEEEDaRKT0_RKT1_ENKUlRKT_RKT0_E_clIS3_iEEDaSF_SI_) ;  /* 0x0000015000007944 */ /* 0x000fea0003c00000 */
[----:B------:R-:W-:Y:S02]  /*efb0*/  MOV R4, 0xefd0 ;  /* 0x0000efd000047802 */ /* 0x000fe40000000f00 */
[----:B-1---5:R-:W-:Y:S05]  /*efc0*/  CALL.REL.NOINC `($_ZN7cutlass13device_kernelIN5flash19enable_sm80_to_sm89INS1_16FlashAttnBwdSm80INS1_25CollectiveMainloopBwdSm80ILi2ELi2EN4cute5tupleIJNS5_1CILi128EEES8_NS7_ILi64EEEEEENS_10bfloat16_tEfNS_4arch4Sm80ELb0ELb1ELb1ELb1ELb1ELb0ELb0ELb0ELi2ELi4ELi4ELi4ELb0EEENS1_24CollectiveEpilogueBwdGQAISA_fSD_Li256ELb1ELb1EEENS1_19SingleTileSchedulerILb1ELb0ELb0ELi128EEEEEEEEEvNT_6ParamsE$_ZN4cute3eso3ESOILb0ELb1EJiNS_1CILi4096EEEEEC2ERKiRKS3_) ;  /* 0xffff864000007944 */ /* 0x022fea0003c3ffff */
[----:B-1----:R1:W5:Y:S01]  /*efd0*/  LDL R2, [R1+0x1384] ;  /* 0x0013840001027983 */ /* 0x0023620000100800 */
[----:B------:R-:W-:-:S03]  /*efe0*/  MOV R6, 0xf000 ;  /* 0x0000f00000067802 */ /* 0x000fc60000000f00 */
[----:B-1---5:R-:W-:Y:S05]  /*eff0*/  CALL.REL.NOINC `($_ZN7cutlass13device_kernelIN5flash19enable_sm80_to_sm89INS1_16FlashAttnBwdSm80INS1_25CollectiveMainloopBwdSm80ILi2ELi2EN4cute5tupleIJNS5_1CILi128EEES8_NS7_ILi64EEEEEENS_10bfloat16_tEfNS_4arch4Sm80ELb0ELb1ELb1ELb1ELb1ELb0ELb0ELb0ELi2ELi4ELi4ELi4ELb0EEENS1_24CollectiveEpilogueBwdGQAISA_fSD_Li256ELb1ELb1EEENS1_19SingleTileSchedulerILb1ELb0ELb0ELi128EEEEEEEEEvNT_6ParamsE$_ZN4cute5tupleIJNS0_IJNS_1CILi2EEES2_EEENS0_IJiNS1_ILi4096EEEEEEEEC2ERKS3_RKS5_) ;  /* 0xffffbde000007944 */ /* 0x022fea0003c3ffff */
[----:B-1----:R1:W5:Y:S01]  /*f000*/  LDL R2, [R1+0x1380] ;  /* 0x0013800001027983 */ /* 0x0023620000100800 */
[----:B------:R-:W-:-:S04]  /*f010*/  MOV R11, 0x0 ;  /* 0x00000000000b7802 */ /* 0x000fc80000000f00 */
[----:B------:R-:W-:Y:S05]  /*f020*/  RET.REL.NODEC R10 `(_ZN7cutlass13device_kernelIN5flash19enable_sm80_to_sm89INS1_16FlashAttnBwdSm80INS1_25CollectiveMainloopBwdSm80ILi2ELi2EN4cute5tupleIJNS5_1CILi128EEES8_NS7_ILi64EEEEEENS_10bfloat16_tEfNS_4arch4Sm80ELb0ELb1ELb1ELb1ELb1ELb0ELb0ELb0ELi2ELi4ELi4ELi4ELb0EEENS1_24CollectiveEpilogueBwdGQAISA_fSD_Li256ELb1ELb1EEENS1_19SingleTileSchedulerILb1ELb0ELb0ELi128EEEEEEEEEvNT_6ParamsE) ;  /* 0xffff0fd00a007950 */ /* 0x000fea0003c3ffff */
        .type           $_ZN7cutlass13device_kernelIN5flash19enable_sm80_to_sm89INS1_16FlashAttnBwdSm80INS1_25CollectiveMainloopBwdSm80ILi2ELi2EN4cute5tupleIJNS5_1CILi128EEES8_NS7_ILi64EEEEEENS_10bfloat16_tEfNS_4arch4Sm80ELb0ELb1ELb1ELb1ELb1ELb0ELb0ELb0ELi2ELi4ELi4ELi4ELb0EEENS1_24CollectiveEpilogueBwdGQAISA_fSD_Li256ELb1ELb1EEENS1_19SingleTileSchedulerILb1ELb0ELb0ELi128EEEEEEEEEvNT_6ParamsE$_ZZN4cute6upcastILi2ENS_5tupleIJNS_1CILi1EEENS1_IJNS2_ILi2EEES4_S4_EEEEEENS1_IJNS2_ILi0EEENS1_IJS3_NS2_ILi512EEEiEEEEEEEEDaRKT0_RKT1_ENKUlRKT_RKT0_E_clIS5_S9_EEDaSJ_SM_,@function
        .size           $_ZN7cutlass13device_kernelIN5flash19enable_sm80_to_sm89INS1_16FlashAttnBwdSm80INS1_25CollectiveMainloopBwdSm80ILi2ELi2EN4cute5tupleIJNS5_1CILi128EEES8_NS7_ILi64EEEEEENS_10bfloat16_tEfNS_4arch4Sm80ELb0ELb1ELb1ELb1ELb1ELb0ELb0ELb0ELi2ELi4ELi4ELi4ELb0EEENS1_24CollectiveEpilogueBwdGQAISA_fSD_Li256ELb1ELb1EEENS1_19SingleTileSchedulerILb1ELb0ELb0ELi128EEEEEEEEEvNT_6ParamsE$_ZZN4cute6upcastILi2ENS_5tupleIJNS_1CILi1EEENS1_IJNS2_ILi2EEES4_S4_EEEEEENS1_IJNS2_ILi0EEENS1_IJS3_NS2_ILi512EEEiEEEEEEEEDaRKT0_RKT1_ENKUlRKT_RKT0_E_clIS5_S9_EEDaSJ_SM_,($_ZN7cutlass13device_kernelIN5flash19enable_sm80_to_sm89INS1_16FlashAttnBwdSm80INS1_25CollectiveMainloopBwdSm80ILi2ELi2EN4cute5tupleIJNS5_1CILi128EEES8_NS7_ILi64EEEEEENS_10bfloat16_tEfNS_4arch4Sm80ELb0ELb1ELb1ELb1ELb1ELb0ELb0ELb0ELi2ELi4ELi4ELi4ELb0EEENS1_24CollectiveEpilogueBwdGQAISA_fSD_Li256ELb1ELb1EEENS1_19SingleTileSchedulerILb1ELb0ELb0ELi128EEEEEEEEEvNT_6ParamsE$_ZZN4cute6upcastILi2ENS_5tupleIJNS_1CILi2EEES3_EEENS1_IJiNS2_ILi8192EEEEEEEEDaRKT0_RKT1_ENKUlRKT_RKT0_E_clIS3_iEEDaSF_SI_ - $_ZN7cutlass13device_kernelIN5flash19enable_sm80_to_sm89INS1_16FlashAttnBwdSm80INS1_25CollectiveMainloopBwdSm80ILi2ELi2EN4cute5tupleIJNS5_1CILi128EEES8_NS7_ILi64EEEEEENS_10bfloat16_tEfNS_4arch4Sm80ELb0ELb1ELb1ELb1ELb1ELb0ELb0ELb0ELi2ELi4ELi4ELi4ELb0EEENS1_24CollectiveEpilogueBwdGQAISA_fSD_Li256ELb1ELb1EEENS1_19SingleTileSchedulerILb1ELb0ELb0ELi128EEEEEEEEEvNT_6ParamsE$_ZZN4cute6upcastILi2ENS_5tupleIJNS_1CILi1EEENS1_IJNS2_ILi2EEES4_S4_EEEEEENS1_IJNS2_ILi0EEENS1_IJS3_NS2_ILi512EEEiEEEEEEEEDaRKT0_RKT1_ENKUlRKT_RKT0_E_clIS5_S9_EEDaSJ_SM_)
$_ZN7cutlass13device_kernelIN5flash19enable_sm80_to_sm89INS1_16FlashAttnBwdSm80INS1_25CollectiveMainloopBwdSm80ILi2ELi2EN4cute5tupleIJNS5_1CILi128EEES8_NS7_ILi64EEEEEENS_10bfloat16_tEfNS_4arch4Sm80ELb0ELb1ELb1ELb1ELb1ELb0ELb0ELb0ELi2ELi4ELi4ELi4ELb0EEENS1_24CollectiveEpilogueBwdGQAISA_fSD_Li256ELb1ELb1EEENS1_19SingleTileSchedulerILb1ELb0ELb0ELi128EEEEEEEEEvNT_6ParamsE$_ZZN4cute6upcastILi2ENS_5tupleIJNS_1CILi1EEENS1_IJNS2_ILi2EEES4_S4_EEEEEENS1_IJNS2_ILi0EEENS1_IJS3_NS2_ILi512EEEiEEEEEEEEDaRKT0_RKT1_ENKUlRKT_RKT0_E_clIS5_S9_EEDaSJ_SM_:
[----:B------:R-:W-:Y:S02]  /*f030*/  IADD3 R11, R1, 0x1388, RZ ;  /* 0x00001388010b7810 */ /* 0x000fe40007ffe0ff */
[----:B------:R-:W-:Y:S02]  /*f040*/  MOV R56, 0xf080 ;  /* 0x0000f08000387802 */ /* 0x000fe40000000f00 */
[----:B------:R-:W-:-:S04]  /*f050*/  IADD3 R11, R11, c[0x0][0x20], RZ ;  /* 0x000008000b0b7a10 */ /* 0x000fc80007ffe0ff */
[----:B------:R-:W-:Y:S02]  /*f060*/  IADD3 R37, R11, 0x4, RZ ;  /* 0x000000040b257810 */ /* 0x000fe40007ffe0ff */
[----:B------:R-:W-:Y:S05]  /*f070*/  CALL.REL.NOINC `($_ZN7cutlass13device_kernelIN5flash19enable_sm80_to_sm89INS1_16FlashAttnBwdSm80INS1_25CollectiveMainloopBwdSm80ILi2ELi2EN4cute5tupleIJNS5_1CILi128EEES8_NS7_ILi64EEEEEENS_10bfloat16_tEfNS_4arch4Sm80ELb0ELb1ELb1ELb1ELb1ELb0ELb0ELb0ELi2ELi4ELi4ELi4ELb0EEENS1_24CollectiveEpilogueBwdGQAISA_fSD_Li256ELb1ELb1EEENS1_19SingleTileSchedulerILb1ELb0ELb0ELi128EEEEEEEEEvNT_6ParamsE$_ZZN4cute6upcastILi2ENS_5tupleIJNS_1CILi2EEES3_S3_EEENS1_IJNS2_ILi1EEENS2_ILi512EEEiEEEEEDaRKT0_RKT1_ENKUlRKT_RKT0_E_clIS3_iEEDaSG_SJ_) ;  /* 0x0000011000007944 */ /* 0x000fea0003c00000 */
[----:B------:R-:W-:Y:S02]  /*f080*/  MOV R4, 0xf0a0 ;  /* 0x0000f0a000047802 */ /* 0x000fe40000000f00 */
[----:B-1---5:R-:W-:Y:S05]  /*f090*/  CALL.REL.NOINC `($_ZN7cutlass13device_kernelIN5flash19enable_sm80_to_sm89INS1_16FlashAttnBwdSm80INS1_25CollectiveMainloopBwdSm80ILi2ELi2EN4cute5tupleIJNS5_1CILi128EEES8_NS7_ILi64EEEEEENS_10bfloat16_tEfNS_4arch4Sm80ELb0ELb1ELb1ELb1ELb1ELb0ELb0ELb0ELi2ELi4ELi4ELi4ELb0EEENS1_24CollectiveEpilogueBwdGQAISA_fSD_Li256ELb1ELb1EEENS1_19SingleTileSchedulerILb1ELb0ELb0ELi128EEEEEEEEEvNT_6ParamsE$_ZN4cute3eso3ESOILb1ELb0EJNS_1CILi1EEENS2_ILi256EEEiEEC2ERKS3_RKS4_RKi) ;  /* 0xffff8c0000007944 */ /* 0x022fea0003c3ffff */
[----:B-1----:R1:W5:Y:S01]  /*f0a0*/  LDL R2, [R1+0x138c] ;  /* 0x00138c0001027983 */ /* 0x0023620000100800 */
[----:B------:R-:W-:-:S03]  /*f0b0*/  MOV R6, 0xf0d0 ;  /* 0x0000f0d000067802 */ /* 0x000fc60000000f00 */
[----:B-1---5:R-:W-:Y:S05]  /*f0c0*/  CALL.REL.NOINC `($_ZN7cutlass13device_kernelIN5flash19enable_sm80_to_sm89INS1_16FlashAttnBwdSm80INS1_25CollectiveMainloopBwdSm80ILi2ELi2EN4cute5tupleIJNS5_1CILi128EEES8_NS7_ILi64EEEEEENS_10bfloat16_tEfNS_4arch4Sm80ELb0ELb1ELb1ELb1ELb1ELb0ELb0ELb0ELi2ELi4ELi4ELi4ELb0EEENS1_24CollectiveEpilogueBwdGQAISA_fSD_Li256ELb1ELb1EEENS1_19SingleTileSchedulerILb1ELb0ELb0ELi128EEEEEEEEEvNT_6ParamsE$_ZN4cute5tupleIJNS0_IJNS_1CILi1EEENS1_ILi2EEES3_EEENS0_IJS2_NS1_ILi256EEEiEEEEEC2ERKS4_RKS6_) ;  /* 0xffffbc5000007944 */ /* 0x022fea0003c3ffff */
[----:B-1----:R1:W5:Y:S01]  /*f0d0*/  LDL R2, [R1+0x1388] ;  /* 0x0013880001027983 */ /* 0x0023620000100800 */
[----:B------:R-:W-:-:S04]  /*f0e0*/  MOV R59, 0x0 ;  /* 0x00000000003b7802 */ /* 0x000fc80000000f00 */
[----:B------:R-:W-:Y:S05]  /*f0f0*/  RET.REL.NODEC R58 `(_ZN7cutlass13device_kernelIN5flash19enable_sm80_to_sm89INS1_16FlashAttnBwdSm80INS1_25CollectiveMainloopBwdSm80ILi2ELi2EN4cute5tupleIJNS5_1CILi128EEES8_NS7_ILi64EEEEEENS_10bfloat16_tEfNS_4arch4Sm80ELb0ELb1ELb1ELb1ELb1ELb0ELb0ELb0ELi2ELi4ELi4ELi4ELb0EEENS1_24CollectiveEpilogueBwdGQAISA_fSD_Li256ELb1ELb1EEENS1_19SingleTileSchedulerILb1ELb0ELb0ELi128EEEEEEEEEvNT_6ParamsE) ;  /* 0xffff0f003a007950 */ /* 0x000fea0003c3ffff */
        .type           $_ZN7cutlass13device_kernelIN5flash19enable_sm80_to_sm89INS1_16FlashAttnBwdSm80INS1_25CollectiveMainloopBwdSm80ILi2ELi2EN4cute5tupleIJNS5_1CILi128EEES8_NS7_ILi64EEEEEENS_10bfloat16_tEfNS_4arch4Sm80ELb0ELb1ELb1ELb1ELb1ELb0ELb0ELb0ELi2ELi4ELi4ELi4ELb0EEENS1_24CollectiveEpilogueBwdGQAISA_fSD_Li256ELb1ELb1EEENS1_19SingleTileSchedulerILb1ELb0ELb0ELi128EEEEEEEEEvNT_6ParamsE$_ZZN4cute6upcastILi2ENS_5tupleIJNS_1CILi2EEES3_EEENS1_IJiNS2_ILi8192EEEEEEEEDaRKT0_RKT1_ENKUlRKT_RKT0_E_clIS3_iEEDaSF_SI_,@function
        .size           $_ZN7cutlass13device_kernelIN5flash19enable_sm80_to_sm89INS1_16FlashAttnBwdSm80INS1_25CollectiveMainloopBwdSm80ILi2ELi2EN4cute5tupleIJNS5_1CILi128EEES8_NS7_ILi64EEEEEENS_10bfloat16_tEfNS_4arch4Sm80ELb0ELb1ELb1ELb1ELb1ELb0ELb0ELb0ELi2ELi4ELi4ELi4ELb0EEENS1_24CollectiveEpilogueBwdGQAISA_fSD_Li256ELb1ELb1EEENS1_19SingleTileSchedulerILb1ELb0ELb0ELi128EEEEEEEEEvNT_6ParamsE$_ZZN4cute6upcastILi2ENS_5tupleIJNS_1CILi2EEES3_EEENS1_IJiNS2_ILi8192EEEEEEEEDaRKT0_RKT1_ENKUlRKT_RKT0_E_clIS3_iEEDaSF_SI_,($_ZN7cutlass13device_kernelIN5flash19enable_sm80_to_sm89INS1_16FlashAttnBwdSm80INS1_25CollectiveMainloopBwdSm80ILi2ELi2EN4cute5tupleIJNS5_1CILi128EEES8_NS7_ILi64EEEEEENS_10bfloat16_tEfNS_4arch4Sm80ELb0ELb1ELb1ELb1ELb1ELb0ELb0ELb0ELi2ELi4ELi4ELi4ELb0EEENS1_24CollectiveEpilogueBwdGQAISA_fSD_Li256ELb1ELb1EEENS1_19SingleTileSchedulerILb1ELb0ELb0ELi128EEEEEEEEEvNT_6ParamsE$_ZZN4cute6upcastILi2ENS_5tupleIJNS_1CILi2EEES3_S3_EEENS1_IJNS2_ILi1EEENS2_ILi512EEEiEEEEEDaRKT0_RKT1_ENKUlRKT_RKT0_E_clIS3_iEEDaSG_SJ_ - $_ZN7cutlass13device_kernelIN5flash19enable_sm80_to_sm89INS1_16FlashAttnBwdSm80INS1_25CollectiveMainloopBwdSm80ILi2ELi2EN4cute5tupleIJNS5_1CILi128EEES8_NS7_ILi64EEEEEENS_10bfloat16_tEfNS_4arch4Sm80ELb0ELb1ELb1ELb1ELb1ELb0ELb0ELb0ELi2ELi4ELi4ELi4ELb0EEENS1_24CollectiveEpilogueBwdGQAISA_fSD_Li256ELb1ELb1EEENS1_19SingleTileSchedulerILb1ELb0ELb0ELi128EEEEEEEEEvNT_6ParamsE$_ZZN4cute6upcastILi2ENS_5tupleIJNS_1CILi2EEES3_EEENS1_IJiNS2_ILi8192EEEEEEEEDaRKT0_RKT1_ENKUlRKT_RKT0_E_clIS3_iEEDaSF_SI_)
$_ZN7cutlass13device_kernelIN5flash19enable_sm80_to_sm89INS1_16FlashAttnBwdSm80INS1_25CollectiveMainloopBwdSm80ILi2ELi2EN4cute5tupleIJNS5_1CILi128EEES8_NS7_ILi64EEEEEENS_10bfloat16_tEfNS_4arch4Sm80ELb0ELb1ELb1ELb1ELb1ELb0ELb0ELb0ELi2ELi4ELi4ELi4ELb0EEENS1_24CollectiveEpilogueBwdGQAISA_fSD_Li256ELb1ELb1EEENS1_19SingleTileSchedulerILb1ELb0ELb0ELi128EEEEEEEEEvNT_6ParamsE$_ZZN4cute6upcastILi2ENS_5tupleIJNS_1CILi2EEES3_EEENS1_IJiNS2_ILi8192EEEEEEEEDaRKT0_RKT1_ENKUlRKT_RKT0_E_clIS3_iEEDaSF_SI_:
[----:B------:R-:W-:Y:S02]  /*f100*/  LEA.HI R3, R3, R3, RZ, 0x1 ;  /* 0x0000000303037211 */ /* 0x000fe400078f08ff */
[----:B------:R-:W-:Y:S02]  /*f110*/  IADD3 R2, R1, 0x1388, RZ ;  /* 0x0000138801027810 */ /* 0x000fe40007ffe0ff */
[----:B------:R-:W-:Y:S02]  /*f120*/  SHF.R.S32.HI R3, RZ, 0x1, R3 ;  /* 0x00000001ff037819 */ /* 0x000fe40000011403 */
[----:B------:R-:W-:Y:S02]  /*f130*/  IADD3 R2, R2, c[0x0][0x20], RZ ;  /* 0x0000080002027a10 */ /* 0x000fe40007ffe0ff */
[----:B------:R-:W-:Y:S02]  /*f140*/  MOV R6, 0xf160 ;  /* 0x0000f16000067802 */ /* 0x000fe40000000f00 */
[----:B------:R-:W-:Y:S05]  /*f150*/  CALL.REL.NOINC `($_ZN7cutlass13device_kernelIN5flash19enable_sm80_to_sm89INS1_16FlashAttnBwdSm80INS1_25CollectiveMainloopBwdSm80ILi2ELi2EN4cute5tupleIJNS5_1CILi128EEES8_NS7_ILi64EEEEEENS_10bfloat16_tEfNS_4arch4Sm80ELb0ELb1ELb1ELb1ELb1ELb0ELb0ELb0ELi2ELi4ELi4ELi4ELb0EEENS1_24CollectiveEpilogueBwdGQAISA_fSD_Li256ELb1ELb1EEENS1_19SingleTileSchedulerILb1ELb0ELb0ELi128EEEEEEEEEvNT_6ParamsE$_ZN4cute5tupleIJNS_1CILi2EEEiEEC2ERKS2_RKi) ;  /* 0xffffbeb000007944 */ /* 0x000fea0003c3ffff */
[----:B-1----:R1:W5:Y:S01]  /*f160*/  LDL R2, [R1+0x1388] ;  /* 0x0013880001027983 */ /* 0x0023620000100800 */
[----:B------:R-:W-:-:S04]  /*f170*/  MOV R57, 0x0 ;  /* 0x0000000000397802 */ /* 0x000fc80000000f00 */
[----:B------:R-:W-:Y:S05]  /*f180*/  RET.REL.NODEC R56 `(_ZN7cutlass13device_kernelIN5flash19enable_sm80_to_sm89INS1_16FlashAttnBwdSm80INS1_25CollectiveMainloopBwdSm80ILi2ELi2EN4cute5tupleIJNS5_1CILi128EEES8_NS7_ILi64EEEEEENS_10bfloat16_tEfNS_4arch4Sm80ELb0ELb1ELb1ELb1ELb1ELb0ELb0ELb0ELi2ELi4ELi4ELi4ELb0EEENS1_24CollectiveEpilogueBwdGQAISA_fSD_Li256ELb1ELb1EEENS1_19SingleTileSchedulerILb1ELb0ELb0ELi128EEEEEEEEEvNT_6ParamsE) ;  /* 0xffff0e7038007950 */ /* 0x000fea0003c3ffff */
        .type           $_ZN7cutlass13device_kernelIN5flash19enable_sm80_to_sm89INS1_16FlashAttnBwdSm80INS1_25CollectiveMainloopBwdSm80ILi2ELi2EN4cute5tupleIJNS5_1CILi128EEES8_NS7_ILi64EEEEEENS_10bfloat16_tEfNS_4arch4Sm80ELb0ELb1ELb1ELb1ELb1ELb0ELb0ELb0ELi2ELi4ELi4ELi4ELb0EEENS1_24CollectiveEpilogueBwdGQAISA_fSD_Li256ELb1ELb1EEENS1_19SingleTileSchedulerILb1ELb0ELb0ELi128EEEEEEEEEvNT_6ParamsE$_ZZN4cute6upcastILi2ENS_5tupleIJNS_1CILi2EEES3_S3_EEENS1_IJNS2_ILi1EEENS2_ILi512EEEiEEEEEDaRKT0_RKT1_ENKUlRKT_RKT0_E_clIS3_iEEDaSG_SJ_,@function
        .size           $_ZN7cutlass13device_kernelIN5flash19enable_sm80_to_sm89INS1_16FlashAttnBwdSm80INS1_25CollectiveMainloopBwdSm80ILi2ELi2EN4cute5tupleIJNS5_1CILi128EEES8_NS7_ILi64EEEEEENS_10bfloat16_tEfNS_4arch4Sm80ELb0ELb1ELb1ELb1ELb1ELb0ELb0ELb0ELi2ELi4ELi4ELi4ELb0EEENS1_24CollectiveEpilogueBwdGQAISA_fSD_Li256ELb1ELb1EEENS1_19SingleTileSchedulerILb1ELb0ELb0ELi128EEEEEEEEEvNT_6ParamsE$_ZZN4cute6upcastILi2ENS_5tupleIJNS_1CILi2EEES3_S3_EEENS1_IJNS2_ILi1EEENS2_ILi512EEEiEEEEEDaRKT0_RKT1_ENKUlRKT_RKT0_E_clIS3_iEEDaSG_SJ_,($_ZN7cutlass13device_kernelIN5flash19enable_sm80_to_sm89INS1_16FlashAttnBwdSm80INS1_25CollectiveMainloopBwdSm80ILi2ELi2EN4cute5tupleIJNS5_1CILi128EEES8_NS7_ILi64EEEEEENS_10bfloat16_tEfNS_4arch4Sm80ELb0ELb1ELb1ELb1ELb1ELb0ELb0ELb0ELi2ELi4ELi4ELi4ELb0EEENS1_24CollectiveEpilogueBwdGQAISA_fSD_Li256ELb1ELb1EEENS1_19SingleTileSchedulerILb1ELb0ELb0ELi128EEEEEEEEEvNT_6ParamsE$_ZZN4cute7crd2crdINS_5tupleIJiiiNS_1CILi0EEEEEENS1_IJNS2_ILi32EEENS2_ILi4EEENS2_ILi2EEENS2_ILi1EEEEEENS1_IJS8_S8_S8_S8_EEEEEDaRKT_RKT0_RKT1_ENKUlRKT_RKT0_RKT1_E_clIiS5_S8_EEDaSM_SP_SS_ - $_ZN7cutlass13device_kernelIN5flash19enable_sm80_to_sm89INS1_16FlashAttnBwdSm80INS1_25CollectiveMainloopBwdSm80ILi2ELi2EN4cute5tupleIJNS5_1CILi128EEES8_NS7_ILi64EEEEEENS_10bfloat16_tEfNS_4arch4Sm80ELb0ELb1ELb1ELb1ELb1ELb0ELb0ELb0ELi2ELi4ELi4ELi4ELb0EEENS1_24CollectiveEpilogueBwdGQAISA_fSD_Li256ELb1ELb1EEENS1_19SingleTileSchedulerILb1ELb0ELb0ELi128EEEEEEEEEvNT_6ParamsE$_ZZN4cute6upcastILi2ENS_5tupleIJNS_1CILi2EEES3_S3_EEENS1_IJNS2_ILi1EEENS2_ILi512EEEiEEEEEDaRKT0_RKT1_ENKUlRKT_RKT0_E_clIS3_iEEDaSG_SJ_)
$_ZN7cutlass13device_kernelIN5flash19enable_sm80_to_sm89INS1_16FlashAttnBwdSm80INS1_25CollectiveMainloopBwdSm80ILi2ELi2EN4cute5tupleIJNS5_1CILi128EEES8_NS7_ILi64EEEEEENS_10bfloat16_tEfNS_4arch4Sm80ELb0ELb1ELb1ELb1ELb1ELb0ELb0ELb0ELi2ELi4ELi4ELi4ELb0EEENS1_24CollectiveEpilogueBwdGQAISA_fSD_Li256ELb1ELb1EEENS1_19SingleTileSchedulerILb1ELb0ELb0ELi128EEEEEEEEEvNT_6ParamsE$_ZZN4cute6upcastILi2ENS_5tupleIJNS_1CILi2EEES3_S3_EEENS1_IJNS2_ILi1EEENS2_ILi512EEEiEEEEEDaRKT0_RKT1_ENKUlRKT_RKT0_E_clIS3_iEEDaSG_SJ_:
        /* <DEDUP_REMOVED lines=9> */
        .type           $_ZN7cutlass13device_kernelIN5flash19enable_sm80_to_sm89INS1_16FlashAttnBwdSm80INS1_25CollectiveMainloopBwdSm80ILi2ELi2EN4cute5tupleIJNS5_1CILi128EEES8_NS7_ILi64EEEEEENS_10bfloat16_tEfNS_4arch4Sm80ELb0ELb1ELb1ELb1ELb1ELb0ELb0ELb0ELi2ELi4ELi4ELi4ELb0EEENS1_24CollectiveEpilogueBwdGQAISA_fSD_Li256ELb1ELb1EEENS1_19SingleTileSchedulerILb1ELb0ELb0ELi128EEEEEEEEEvNT_6ParamsE$_ZZN4cute7crd2crdINS_5tupleIJiiiNS_1CILi0EEEEEENS1_IJNS2_ILi32EEENS2_ILi4EEENS2_ILi2EEENS2_ILi1EEEEEENS1_IJS8_S8_S8_S8_EEEEEDaRKT_RKT0_RKT1_ENKUlRKT_RKT0_RKT1_E_clIiS5_S8_EEDaSM_SP_SS_,@function
        .size           $_ZN7cutlass13device_kernelIN5flash19enable_sm80_to_sm89INS1_16FlashAttnBwdSm80INS1_25CollectiveMainloopBwdSm80ILi2ELi2EN4cute5tupleIJNS5_1CILi128EEES8_NS7_ILi64EEEEEENS_10bfloat16_tEfNS_4arch4Sm80ELb0ELb1ELb1ELb1ELb1ELb0ELb0ELb0ELi2ELi4ELi4ELi4ELb0EEENS1_24CollectiveEpilogueBwdGQAISA_fSD_Li256ELb1ELb1EEENS1_19SingleTileSchedulerILb1ELb0ELb0ELi128EEEEEEEEEvNT_6ParamsE$_ZZN4cute7crd2crdINS_5tupleIJiiiNS_1CILi0EEEEEENS1_IJNS2_ILi32EEENS2_ILi4EEENS2_ILi2EEENS2_ILi1EEEEEENS1_IJS8_S8_S8_S8_EEEEEDaRKT_RKT0_RKT1_ENKUlRKT_RKT0_RKT1_E_clIiS5_S8_EEDaSM_SP_SS_,($_ZN7cutlass13device_kernelIN5flash19enable_sm80_to_sm89INS1_16FlashAttnBwdSm80INS1_25CollectiveMainloopBwdSm80ILi2ELi2EN4cute5tupleIJNS5_1CILi128EEES8_NS7_ILi64EEEEEENS_10bfloat16_tEfNS_4arch4Sm80ELb0ELb1ELb1ELb1ELb1ELb0ELb0ELb0ELi2ELi4ELi4ELi4ELb0EEENS1_24CollectiveEpilogueBwdGQAISA_fSD_Li256ELb1ELb1EEENS1_19SingleTileSchedulerILb1ELb0ELb0ELi128EEEEEEEEEvNT_6ParamsE$_ZZN4cute7crd2crdINS_5tupleIJiiiNS_1CILi0EEEEEENS1_IJNS2_ILi32EEENS2_ILi4EEENS2_ILi2EEENS2_ILi1EEEEEENS1_IJS8_S8_S8_S8_EEEEEDaRKT_RKT0_RKT1_ENKUlRKT_RKT0_RKT1_E_clIiS6_S8_EEDaSM_SP_SS_ - $_ZN7cutlass13device_kernelIN5flash19enable_sm80_to_sm89INS1_16FlashAttnBwdSm80INS1_25CollectiveMainloopBwdSm80ILi2ELi2EN4cute5tupleIJNS5_1CILi128EEES8_NS7_ILi64EEEEEENS_10bfloat16_tEfNS_4arch4Sm80ELb0ELb1ELb1ELb1ELb1ELb0ELb0ELb0ELi2ELi4ELi4ELi4ELb0EEENS1_24CollectiveEpilogueBwdGQAISA_fSD_Li256ELb1ELb1EEENS1_19SingleTileSchedulerILb1ELb0ELb0ELi128EEEEEEEEEvNT_6ParamsE$_ZZN4cute7crd2crdINS_5tupleIJiiiNS_1CILi0EEEEEENS1_IJNS2_ILi32EEENS2_ILi4EEENS2_ILi2EEENS2_ILi1EEEEEENS1_IJS8_S8_S8_S8_EEEEEDaRKT_RKT0_RKT1_ENKUlRKT_RKT0_RKT1_E_clIiS5_S8_EEDaSM_SP_SS_)
$_ZN7cutlass13device_kernelIN5flash19enable_sm80_to_sm89INS1_16FlashAttnBwdSm80INS1_25CollectiveMainloopBwdSm80ILi2ELi2EN4cute5tupleIJNS5_1CILi128EEES8_NS7_ILi64EEEEEENS_10bfloat16_tEfNS_4arch4Sm80ELb0ELb1ELb1ELb1ELb1ELb0ELb0ELb0ELi2ELi4ELi4ELi4ELb0EEENS1_24CollectiveEpilogueBwdGQAISA_fSD_Li256ELb1ELb1EEENS1_19SingleTileSchedulerILb1ELb0ELb0ELi128EEEEEEEEEvNT_6ParamsE$_ZZN4cute7crd2crdINS_5tupleIJiiiNS_1CILi0EEEEEENS1_IJNS2_ILi32EEENS2_ILi4EEENS2_ILi2EEENS2_ILi1EEEEEENS1_IJS8_S8_S8_S8_EEEEEDaRKT_RKT0_RKT1_ENKUlRKT_RKT0_RKT1_E_clIiS5_S8_EEDaSM_SP_SS_:
[----:B------:R-:W-:Y:S02]  /*f220*/  MOV R6, R4 ;  /* 0x0000000400067202 */ /* 0x000fe40000000f00 */
[----:B------:R-:W-:-:S04]  /*f230*/  MOV R7, 0x0 ;  /* 0x0000000000077802 */ /* 0x000fc80000000f00 */
[----:B------:R-:W-:Y:S05]  /*f240*/  RET.REL.NODEC R6 `(_ZN7cutlass13device_kernelIN5flash19enable_sm80_to_sm89INS1_16FlashAttnBwdSm80INS1_25CollectiveMainloopBwdSm80ILi2ELi2EN4cute5tupleIJNS5_1CILi128EEES8_NS7_ILi64EEEEEENS_10bfloat16_tEfNS_4arch4Sm80ELb0ELb1ELb1ELb1ELb1ELb0ELb0ELb0ELi2ELi4ELi4ELi4ELb0EEENS1_24CollectiveEpilogueBwdGQAISA_fSD_Li256ELb1ELb1EEENS1_19SingleTileSchedulerILb1ELb0ELb0ELi128EEEEEEEEEvNT_6ParamsE) ;  /* 0xffff0db006007950 */ /* 0x000fea0003c3ffff */
        .type           $_ZN7cutlass13device_kernelIN5flash19enable_sm80_to_sm89INS1_16FlashAttnBwdSm80INS1_25CollectiveMainloopBwdSm80ILi2ELi2EN4cute5tupleIJNS5_1CILi128EEES8_NS7_ILi64EEEEEENS_10bfloat16_tEfNS_4arch4Sm80ELb0ELb1ELb1ELb1ELb1ELb0ELb0ELb0ELi2ELi4ELi4ELi4ELb0EEENS1_24CollectiveEpilogueBwdGQAISA_fSD_Li256ELb1ELb1EEENS1_19SingleTileSchedulerILb1ELb0ELb0ELi128EEEEEEEEEvNT_6ParamsE$_ZZN4cute7crd2crdINS_5tupleIJiiiNS_1CILi0EEEEEENS1_IJNS2_ILi32EEENS2_ILi4EEENS2_ILi2EEENS2_ILi1EEEEEENS1_IJS8_S8_S8_S8_EEEEEDaRKT_RKT0_RKT1_ENKUlRKT_RKT0_RKT1_E_clIiS6_S8_EEDaSM_SP_SS_,@function
        .size           $_ZN7cutlass13device_kernelIN5flash19enable_sm80_to_sm89INS1_16FlashAttnBwdSm80INS1_25CollectiveMainloopBwdSm80ILi2ELi2EN4cute5tupleIJNS5_1CILi128EEES8_NS7_ILi64EEEEEENS_10bfloat16_tEfNS_4arch4Sm80ELb0ELb1ELb1ELb1ELb1ELb0ELb0ELb0ELi2ELi4ELi4ELi4ELb0EEENS1_24CollectiveEpilogueBwdGQAISA_fSD_Li256ELb1ELb1EEENS1_19SingleTileSchedulerILb1ELb0ELb0ELi128EEEEEEEEEvNT_6ParamsE$_ZZN4cute7crd2crdINS_5tupleIJiiiNS_1CILi0EEEEEENS1_IJNS2_ILi32EEENS2_ILi4EEENS2_ILi2EEENS2_ILi1EEEEEENS1_IJS8_S8_S8_S8_EEEEEDaRKT_RKT0_RKT1_ENKUlRKT_RKT0_RKT1_E_clIiS6_S8_EEDaSM_SP_SS_,($_ZN7cutlass13device_kernelIN5flash19enable_sm80_to_sm89INS1_16FlashAttnBwdSm80INS1_25CollectiveMainloopBwdSm80ILi2ELi2EN4cute5tupleIJNS5_1CILi128EEES8_NS7_ILi64EEEEEENS_10bfloat16_tEfNS_4arch4Sm80ELb0ELb1ELb1ELb1ELb1ELb0ELb0ELb0ELi2ELi4ELi4ELi4ELb0EEENS1_24CollectiveEpilogueBwdGQAISA_fSD_Li256ELb1ELb1EEENS1_19SingleTileSchedulerILb1ELb0ELb0ELi128EEEEEEEEEvNT_6ParamsE$_ZZN4cute7crd2crdINS_5tupleIJiiiNS_1CILi0EEEEEENS1_IJNS2_ILi32EEENS2_ILi4EEENS2_ILi2EEENS2_ILi1EEEEEENS1_IJS8_S8_S8_S8_EEEEEDaRKT_RKT0_RKT1_ENKUlRKT_RKT0_RKT1_E_clIiS7_S8_EEDaSM_SP_SS_ - $_ZN7cutlass13device_kernelIN5flash19enable_sm80_to_sm89INS1_16FlashAttnBwdSm80INS1_25CollectiveMainloopBwdSm80ILi2ELi2EN4cute5tupleIJNS5_1CILi128EEES8_NS7_ILi64EEEEEENS_10bfloat16_tEfNS_4arch4Sm80ELb0ELb1ELb1ELb1ELb1ELb0ELb0ELb0ELi2ELi4ELi4ELi4ELb0EEENS1_24CollectiveEpilogueBwdGQAISA_fSD_Li256ELb1ELb1EEENS1_19SingleTileSchedulerILb1ELb0ELb0ELi128EEEEEEEEEvNT_6ParamsE$_ZZN4cute7crd2crdINS_5tupleIJiiiNS_1CILi0EEEEEENS1_IJNS2_ILi32EEENS2_ILi4EEENS2_ILi2EEENS2_ILi1EEEEEENS1_IJS8_S8_S8_S8_EEEEEDaRKT_RKT0_RKT1_ENKUlRKT_RKT0_RKT1_E_clIiS6_S8_EEDaSM_SP_SS_)
$_ZN7cutlass13device_kernelIN5flash19enable_sm80_to_sm89INS1_16FlashAttnBwdSm80INS1_25CollectiveMainloopBwdSm80ILi2ELi2EN4cute5tupleIJNS5_1CILi128EEES8_NS7_ILi64EEEEEENS_10bfloat16_tEfNS_4arch4Sm80ELb0ELb1ELb1ELb1ELb1ELb0ELb0ELb0ELi2ELi4ELi4ELi4ELb0EEENS1_24CollectiveEpilogueBwdGQAISA_fSD_Li256ELb1ELb1EEENS1_19SingleTileSchedulerILb1ELb0ELb0ELi128EEEEEEEEEvNT_6ParamsE$_ZZN4cute7crd2crdINS_5tupleIJiiiNS_1CILi0EEEEEENS1_IJNS2_ILi32EEENS2_ILi4EEENS2_ILi2EEENS2_ILi1EEEEEENS1_IJS8_S8_S8_S8_EEEEEDaRKT_RKT0_RKT1_ENKUlRKT_RKT0_RKT1_E_clIiS6_S8_EEDaSM_SP_SS_:
[----:B------:R-:W-:Y:S02]  /*f250*/  MOV R6, R2 ;  /* 0x0000000200067202 */ /* 0x000fe40000000f00 */
[----:B------:R-:W-:-:S04]  /*f260*/  MOV R7, 0x0 ;  /* 0x0000000000077802 */ /* 0x000fc80000000f00 */
[----:B------:R-:W-:Y:S05]  /*f270*/  RET.REL.NODEC R6 `(_ZN7cutlass13device_kernelIN5flash19enable_sm80_to_sm89INS1_16FlashAttnBwdSm80INS1_25CollectiveMainloopBwdSm80ILi2ELi2EN4cute5tupleIJNS5_1CILi128EEES8_NS7_ILi64EEEEEENS_10bfloat16_tEfNS_4arch4Sm80ELb0ELb1ELb1ELb1ELb1ELb0ELb0ELb0ELi2ELi4ELi4ELi4ELb0EEENS1_24CollectiveEpilogueBwdGQAISA_fSD_Li256ELb1ELb1EEENS1_19SingleTileSchedulerILb1ELb0ELb0ELi128EEEEEEEEEvNT_6ParamsE) ;  /* 0xffff0d8006007950 */ /* 0x000fea0003c3ffff */
        .type           $_ZN7cutlass13device_kernelIN5flash19enable_sm80_to_sm89INS1_16FlashAttnBwdSm80INS1_25CollectiveMainloopBwdSm80ILi2ELi2EN4cute5tupleIJNS5_1CILi128EEES8_NS7_ILi64EEEEEENS_10bfloat16_tEfNS_4arch4Sm80ELb0ELb1ELb1ELb1ELb1ELb0ELb0ELb0ELi2ELi4ELi4ELi4ELb0EEENS1_24CollectiveEpilogueBwdGQAISA_fSD_Li256ELb1ELb1EEENS1_19SingleTileSchedulerILb1ELb0ELb0ELi128EEEEEEEEEvNT_6ParamsE$_ZZN4cute7crd2crdINS_5tupleIJiiiNS_1CILi0EEEEEENS1_IJNS2_ILi32EEENS2_ILi4EEENS2_ILi2EEENS2_ILi1EEEEEENS1_IJS8_S8_S8_S8_EEEEEDaRKT_RKT0_RKT1_ENKUlRKT_RKT0_RKT1_E_clIiS7_S8_EEDaSM_SP_SS_,@function
        .size           $_ZN7cutlass13device_kernelIN5flash19enable_sm80_to_sm89INS1_16FlashAttnBwdSm80INS1_25CollectiveMainloopBwdSm80ILi2ELi2EN4cute5tupleIJNS5_1CILi128EEES8_NS7_ILi64EEEEEENS_10bfloat16_tEfNS_4arch4Sm80ELb0ELb1ELb1ELb1ELb1ELb0ELb0ELb0ELi2ELi4ELi4ELi4ELb0EEENS1_24CollectiveEpilogueBwdGQAISA_fSD_Li256ELb1ELb1EEENS1_19SingleTileSchedulerILb1ELb0ELb0ELi128EEEEEEEEEvNT_6ParamsE$_ZZN4cute7crd2crdINS_5tupleIJiiiNS_1CILi0EEEEEENS1_IJNS2_ILi32EEENS2_ILi4EEENS2_ILi2EEENS2_ILi1EEEEEENS1_IJS8_S8_S8_S8_EEEEEDaRKT_RKT0_RKT1_ENKUlRKT_RKT0_RKT1_E_clIiS7_S8_EEDaSM_SP_SS_,($_ZN7cutlass13device_kernelIN5flash19enable_sm80_to_sm89INS1_16FlashAttnBwdSm80INS1_25CollectiveMainloopBwdSm80ILi2ELi2EN4cute5tupleIJNS5_1CILi128EEES8_NS7_ILi64EEEEEENS_10bfloat16_tEfNS_4arch4Sm80ELb0ELb1ELb1ELb1ELb1ELb0ELb0ELb0ELi2ELi4ELi4ELi4ELb0EEENS1_24CollectiveEpilogueBwdGQAISA_fSD_Li256ELb1ELb1EEENS1_19SingleTileSchedulerILb1ELb0ELb0ELi128EEEEEEEEEvNT_6ParamsE$_ZZN4cute7flattenINS_5tupleIJNS1_IJNS_1CILi0EEENS1_IJNS2_ILi1EEENS2_ILi512EEEiEEEEEENS2_ILi4096EEENS1_IJiNS2_ILi8192EEEEEEEEEEEDaRKT_ENKUlRKT_E_clIS7_EEDaSH_ - $_ZN7cutlass13device_kernelIN5flash19enable_sm80_to_sm89INS1_16FlashAttnBwdSm80INS1_25CollectiveMainloopBwdSm80ILi2ELi2EN4cute5tupleIJNS5_1CILi128EEES8_NS7_ILi64EEEEEENS_10bfloat16_tEfNS_4arch4Sm80ELb0ELb1ELb1ELb1ELb1ELb0ELb0ELb0ELi2ELi4ELi4ELi4ELb0EEENS1_24CollectiveEpilogueBwdGQAISA_fSD_Li256ELb1ELb1EEENS1_19SingleTileSchedulerILb1ELb0ELb0ELi128EEEEEEEEEvNT_6ParamsE$_ZZN4cute7crd2crdINS_5tupleIJiiiNS_1CILi0EEEEEENS1_IJNS2_ILi32EEENS2_ILi4EEENS2_ILi2EEENS2_ILi1EEEEEENS1_IJS8_S8_S8_S8_EEEEEDaRKT_RKT0_RKT1_ENKUlRKT_RKT0_RKT1_E_clIiS7_S8_EEDaSM_SP_SS_)
$_ZN7cutlass13device_kernelIN5flash19enable_sm80_to_sm89INS1_16FlashAttnBwdSm80INS1_25CollectiveMainloopBwdSm80ILi2ELi2EN4cute5tupleIJNS5_1CILi128EEES8_NS7_ILi64EEEEEENS_10bfloat16_tEfNS_4arch4Sm80ELb0ELb1ELb1ELb1ELb1ELb0ELb0ELb0ELi2ELi4ELi4ELi4ELb0EEENS1_24CollectiveEpilogueBwdGQAISA_fSD_Li256ELb1ELb1EEENS1_19SingleTileSchedulerILb1ELb0ELb0ELi128EEEEEEEEEvNT_6ParamsE$_ZZN4cute7crd2crdINS_5tupleIJiiiNS_1CILi0EEEEEENS1_IJNS2_ILi32EEENS2_ILi4EEENS2_ILi2EEENS2_ILi1EEEEEENS1_IJS8_S8_S8_S8_EEEEEDaRKT_RKT0_RKT1_ENKUlRKT_RKT0_RKT1_E_clIiS7_S8_EEDaSM_SP_SS_:
[----:B------:R-:W-:-:S04]  /*f280*/  MOV R3, 0x0 ;  /* 0x0000000000037802 */ /* 0x000fc80000000f00 */
[----:B------:R-:W-:Y:S05]  /*f290*/  RET.REL.NODEC R2 `(_ZN7cutlass13device_kernelIN5flash19enable_sm80_to_sm89INS1_16FlashAttnBwdSm80INS1_25CollectiveMainloopBwdSm80ILi2ELi2EN4cute5tupleIJNS5_1CILi128EEES8_NS7_ILi64EEEEEENS_10bfloat16_tEfNS_4arch4Sm80ELb0ELb1ELb1ELb1ELb1ELb0ELb0ELb0ELi2ELi4ELi4ELi4ELb0EEENS1_24CollectiveEpilogueBwdGQAISA_fSD_Li256ELb1ELb1EEENS1_19SingleTileSchedulerILb1ELb0ELb0ELi128EEEEEEEEEvNT_6ParamsE) ;  /* 0xffff0d6002007950 */ /* 0x000fea0003c3ffff */
        .type           $_ZN7cutlass13device_kernelIN5flash19enable_sm80_to_sm89INS1_16FlashAttnBwdSm80INS1_25CollectiveMainloopBwdSm80ILi2ELi2EN4cute5tupleIJNS5_1CILi128EEES8_NS7_ILi64EEEEEENS_10bfloat16_tEfNS_4arch4Sm80ELb0ELb1ELb1ELb1ELb1ELb0ELb0ELb0ELi2ELi4ELi4ELi4ELb0EEENS1_24CollectiveEpilogueBwdGQAISA_fSD_Li256ELb1ELb1EEENS1_19SingleTileSchedulerILb1ELb0ELb0ELi128EEEEEEEEEvNT_6ParamsE$_ZZN4cute7flattenINS_5tupleIJNS1_IJNS_1CILi0EEENS1_IJNS2_ILi1EEENS2_ILi512EEEiEEEEEENS2_ILi4096EEENS1_IJiNS2_ILi8192EEEEEEEEEEEDaRKT_ENKUlRKT_E_clIS7_EEDaSH_,@function
        .size           $_ZN7cutlass13device_kernelIN5flash19enable_sm80_to_sm89INS1_16FlashAttnBwdSm80INS1_25CollectiveMainloopBwdSm80ILi2ELi2EN4cute5tupleIJNS5_1CILi128EEES8_NS7_ILi64EEEEEENS_10bfloat16_tEfNS_4arch4Sm80ELb0ELb1ELb1ELb1ELb1ELb0ELb0ELb0ELi2ELi4ELi4ELi4ELb0EEENS1_24CollectiveEpilogueBwdGQAISA_fSD_Li256ELb1ELb1EEENS1_19SingleTileSchedulerILb1ELb0ELb0ELi128EEEEEEEEEvNT_6ParamsE$_ZZN4cute7flattenINS_5tupleIJNS1_IJNS_1CILi0EEENS1_IJNS2_ILi1EEENS2_ILi512EEEiEEEEEENS2_ILi4096EEENS1_IJiNS2_ILi8192EEEEEEEEEEEDaRKT_ENKUlRKT_E_clIS7_EEDaSH_,($_ZN7cutlass13device_kernelIN5flash19enable_sm80_to_sm89INS1_16FlashAttnBwdSm80INS1_25CollectiveMainloopBwdSm80ILi2ELi2EN4cute5tupleIJNS5_1CILi128EEES8_NS7_ILi64EEEEEENS_10bfloat16_tEfNS_4arch4Sm80ELb0ELb1ELb1ELb1ELb1ELb0ELb0ELb0ELi2ELi4ELi4ELi4ELb0EEENS1_24CollectiveEpilogueBwdGQAISA_fSD_Li256ELb1ELb1EEENS1_19SingleTileSchedulerILb1ELb0ELb0ELi128EEEEEEEEEvNT_6ParamsE$_ZZN4cute7flattenINS_5tupleIJNS1_IJNS_1CILi0EEENS1_IJNS2_ILi1EEENS2_ILi512EEEiEEEEEENS2_ILi4096EEENS1_IJiNS2_ILi8192EEEEEEEEEEEDaRKT_ENKUlRKT_E_clISA_EEDaSH_ - $_ZN7cutlass13device_kernelIN5flash19enable_sm80_to_sm89INS1_16FlashAttnBwdSm80INS1_25CollectiveMainloopBwdSm80ILi2ELi2EN4cute5tupleIJNS5_1CILi128EEES8_NS7_ILi64EEEEEENS_10bfloat16_tEfNS_4arch4Sm80ELb0ELb1ELb1ELb1ELb1ELb0ELb0ELb0ELi2ELi4ELi4ELi4ELb0EEENS1_24CollectiveEpilogueBwdGQAISA_fSD_Li256ELb1ELb1EEENS1_19SingleTileSchedulerILb1ELb0ELb0ELi128EEEEEEEEEvNT_6ParamsE$_ZZN4cute7flattenINS_5tupleIJNS1_IJNS_1CILi0EEENS1_IJNS2_ILi1EEENS2_ILi512EEEiEEEEEENS2_ILi4096EEENS1_IJiNS2_ILi8192EEEEEEEEEEEDaRKT_ENKUlRKT_E_clIS7_EEDaSH_)
$_ZN7cutlass13device_kernelIN5flash19enable_sm80_to_sm89INS1_16FlashAttnBwdSm80INS1_25CollectiveMainloopBwdSm80ILi2ELi2EN4cute5tupleIJNS5_1CILi128EEES8_NS7_ILi64EEEEEENS_10bfloat16_tEfNS_4arch4Sm80ELb0ELb1ELb1ELb1ELb1ELb0ELb0ELb0ELi2ELi4ELi4ELi4ELb0EEENS1_24CollectiveEpilogueBwdGQAISA_fSD_Li256ELb1ELb1EEENS1_19SingleTileSchedulerILb1ELb0ELb0ELi128EEEEEEEEEvNT_6ParamsE$_ZZN4cute7flattenINS_5tupleIJNS1_IJNS_1CILi0EEENS1_IJNS2_ILi1EEENS2_ILi512EEEiEEEEEENS2_ILi4096EEENS1_IJiNS2_ILi8192EEEEEEEEEEEDaRKT_ENKUlRKT_E_clIS7_EEDaSH_:
[----:B------:R-:W-:-:S06]  /*f2a0*/  IADD3 R3, R20, -c[0x0][0x20], RZ ;  /* 0x8000080014037a10 */ /* 0x000fcc0007ffe0ff */
[----:B------:R-:W5:Y:S01]  /*f2b0*/  LDL R3, [R3] ;  /* 0x0000000003037983 */ /* 0x000f620000100800 */
[----:B------:R-:W-:-:S03]  /*f2c0*/  MOV R2, 0xf2e0 ;  /* 0x0000f2e000027802 */ /* 0x000fc60000000f00 */
[----:B-----5:R-:W-:Y:S05]  /*f2d0*/  CALL.REL.NOINC `($_ZN7cutlass13device_kernelIN5flash19enable_sm80_to_sm89INS1_16FlashAttnBwdSm80INS1_25CollectiveMainloopBwdSm80ILi2ELi2EN4cute5tupleIJNS5_1CILi128EEES8_NS7_ILi64EEEEEENS_10bfloat16_tEfNS_4arch4Sm80ELb0ELb1ELb1ELb1ELb1ELb0ELb0ELb0ELi2ELi4ELi4ELi4ELb0EEENS1_24CollectiveEpilogueBwdGQAISA_fSD_Li256ELb1ELb1EEENS1_19SingleTileSchedulerILb1ELb0ELb0ELi128EEEEEEEEEvNT_6ParamsE$_ZZN4cute16flatten_to_tupleINS_5tupleIJNS_1CILi0EEENS1_IJNS2_ILi1EEENS2_ILi512EEEiEEEEEEEEDaRKT_ENKUlRKT_E_clIS6_EEDaSD_) ;  /* 0xffffd33000007944 */ /* 0x020fea0003c3ffff */
[----:B------:R-:W-:Y:S02]  /*f2e0*/  MOV R10, 0xf300 ;  /* 0x0000f300000a7802 */ /* 0x000fe40000000f00 */
[----:B------:R-:W-:Y:S05]  /*f2f0*/  CALL.REL.NOINC `($_ZN7cutlass13device_kernelIN5flash19enable_sm80_to_sm89INS1_16FlashAttnBwdSm80INS1_25CollectiveMainloopBwdSm80ILi2ELi2EN4cute5tupleIJNS5_1CILi128EEES8_NS7_ILi64EEEEEENS_10bfloat16_tEfNS_4arch4Sm80ELb0ELb1ELb1ELb1ELb1ELb0ELb0ELb0ELi2ELi4ELi4ELi4ELb0EEENS1_24CollectiveEpilogueBwdGQAISA_fSD_Li256ELb1ELb1EEENS1_19SingleTileSchedulerILb1ELb0ELb0ELi128EEEEEEEEEvNT_6ParamsE$_ZZN4cute12filter_tupleINS_5tupleIJNS_1CILi0EEENS1_IJNS2_ILi1EEENS2_ILi512EEEiEEEEEEZNS_16flatten_to_tupleIS7_EEDaRKT_EUlRKT_E_EEDaSB_OT0_ENKUlDpSE_E_clIJNS1_IJS3_EEES6_EEEDaSI_) ;  /* 0xffffc7a000007944 */ /* 0x000fea0003c3ffff */
[----:B------:R-:W-:Y:S02]  /*f300*/  MOV R7, 0x0 ;  /* 0x0000000000077802 */ /* 0x000fe40000000f00 */
[----:B-----5:R-:W-:Y:S02]  /*f310*/  MOV R10, R2 ;  /* 0x00000002000a7202 */ /* 0x020fe40000000f00 */
[----:B------:R-:W-:Y:S05]  /*f320*/  RET.REL.NODEC R6 `(_ZN7cutlass13device_kernelIN5flash19enable_sm80_to_sm89INS1_16FlashAttnBwdSm80INS1_25CollectiveMainloopBwdSm80ILi2ELi2EN4cute5tupleIJNS5_1CILi128EEES8_NS7_ILi64EEEEEENS_10bfloat16_tEfNS_4arch4Sm80ELb0ELb1ELb1ELb1ELb1ELb0ELb0ELb0ELi2ELi4ELi4ELi4ELb0EEENS1_24CollectiveEpilogueBwdGQAISA_fSD_Li256ELb1ELb1EEENS1_19SingleTileSchedulerILb1ELb0ELb0ELi128EEEEEEEEEvNT_6ParamsE) ;  /* 0xffff0cd006007950 */ /* 0x000fea0003c3ffff */
        .type           $_ZN7cutlass13device_kernelIN5flash19enable_sm80_to_sm89INS1_16FlashAttnBwdSm80INS1_25CollectiveMainloopBwdSm80ILi2ELi2EN4cute5tupleIJNS5_1CILi128EEES8_NS7_ILi64EEEEEENS_10bfloat16_tEfNS_4arch4Sm80ELb0ELb1ELb1ELb1ELb1ELb0ELb0ELb0ELi2ELi4ELi4ELi4ELb0EEENS1_24CollectiveEpilogueBwdGQAISA_fSD_Li256ELb1ELb1EEENS1_19SingleTileSchedulerILb1ELb0ELb0ELi128EEEEEEEEEvNT_6ParamsE$_ZZN4cute7flattenINS_5tupleIJNS1_IJNS_1CILi0EEENS1_IJNS2_ILi1EEENS2_ILi512EEEiEEEEEENS2_ILi4096EEENS1_IJiNS2_ILi8192EEEEEEEEEEEDaRKT_ENKUlRKT_E_clISA_EEDaSH_,@function
        .size           $_ZN7cutlass13device_kernelIN5flash19enable_sm80_to_sm89INS1_16FlashAttnBwdSm80INS1_25CollectiveMainloopBwdSm80ILi2ELi2EN4cute5tupleIJNS5_1CILi128EEES8_NS7_ILi64EEEEEENS_10bfloat16_tEfNS_4arch4Sm80ELb0ELb1ELb1ELb1ELb1ELb0ELb0ELb0ELi2ELi4ELi4ELi4ELb0EEENS1_24CollectiveEpilogueBwdGQAISA_fSD_Li256ELb1ELb1EEENS1_19SingleTileSchedulerILb1ELb0ELb0ELi128EEEEEEEEEvNT_6ParamsE$_ZZN4cute7flattenINS_5tupleIJNS1_IJNS_1CILi0EEENS1_IJNS2_ILi1EEENS2_ILi512EEEiEEEEEENS2_ILi4096EEENS1_IJiNS2_ILi8192EEEEEEEEEEEDaRKT_ENKUlRKT_E_clISA_EEDaSH_,($_ZN7cutlass13device_kernelIN5flash19enable_sm80_to_sm89INS1_16FlashAttnBwdSm80INS1_25CollectiveMainloopBwdSm80ILi2ELi2EN4cute5tupleIJNS5_1CILi128EEES8_NS7_ILi64EEEEEENS_10bfloat16_tEfNS_4arch4Sm80ELb0ELb1ELb1ELb1ELb1ELb0ELb0ELb0ELi2ELi4ELi4ELi4ELb0EEENS1_24CollectiveEpilogueBwdGQAISA_fSD_Li256ELb1ELb1EEENS1_19SingleTileSchedulerILb1ELb0ELb0ELi128EEEEEEEEEvNT_6ParamsE$_ZZN4cute7flattenINS_5tupleIJNS_1CILi1EEENS1_IJNS2_ILi8EEEiiEEENS2_ILi64EEENS1_IJiNS2_ILi144EEENS2_ILi288EEEEEENS2_ILi512EEEEEEEEDaRKT_ENKUlRKT_E_clIS5_EEDaSH_ - $_ZN7cutlass13device_kernelIN5flash19enable_sm80_to_sm89INS1_16FlashAttnBwdSm80INS1_25CollectiveMainloopBwdSm80ILi2ELi2EN4cute5tupleIJNS5_1CILi128EEES8_NS7_ILi64EEEEEENS_10bfloat16_tEfNS_4arch4Sm80ELb0ELb1ELb1ELb1ELb1ELb0ELb0ELb0ELi2ELi4ELi4ELi4ELb0EEENS1_24CollectiveEpilogueBwdGQAISA_fSD_Li256ELb1ELb1EEENS1_19SingleTileSchedulerILb1ELb0ELb0ELi128EEEEEEEEEvNT_6ParamsE$_ZZN4cute7flattenINS_5tupleIJNS1_IJNS_1CILi0EEENS1_IJNS2_ILi1EEENS2_ILi512EEEiEEEEEENS2_ILi4096EEENS1_IJiNS2_ILi8192EEEEEEEEEEEDaRKT_ENKUlRKT_E_clISA_EEDaSH_)
$_ZN7cutlass13device_kernelIN5flash19enable_sm80_to_sm89INS1_16FlashAttnBwdSm80INS1_25CollectiveMainloopBwdSm80ILi2ELi2EN4cute5tupleIJNS5_1CILi128EEES8_NS7_ILi64EEEEEENS_10bfloat16_tEfNS_4arch4Sm80ELb0ELb1ELb1ELb1ELb1ELb0ELb0ELb0ELi2ELi4ELi4ELi4ELb0EEENS1_24CollectiveEpilogueBwdGQAISA_fSD_Li256ELb1ELb1EEENS1_19SingleTileSchedulerILb1ELb0ELb0ELi128EEEEEEEEEvNT_6ParamsE$_ZZN4cute7flattenINS_5tupleIJNS1_IJNS_1CILi0EEENS1_IJNS2_ILi1EEENS2_ILi512EEEiEEEEEENS2_ILi4096EEENS1_IJiNS2_ILi8192EEEEEEEEEEEDaRKT_ENKUlRKT_E_clISA_EEDaSH_:
[----:B------:R-:W-:Y:S02]  /*f330*/  MOV R6, R2 ;  /* 0x0000000200067202 */ /* 0x000fe40000000f00 */
[----:B------:R-:W-:-:S04]  /*f340*/  MOV R7, 0x0 ;  /* 0x0000000000077802 */ /* 0x000fc80000000f00 */
[----:B------:R-:W-:Y:S05]  /*f350*/  RET.REL.NODEC R6 `(_ZN7cutlass13device_kernelIN5flash19enable_sm80_to_sm89INS1_16FlashAttnBwdSm80INS1_25CollectiveMainloopBwdSm80ILi2ELi2EN4cute5tupleIJNS5_1CILi128EEES8_NS7_ILi64EEEEEENS_10bfloat16_tEfNS_4arch4Sm80ELb0ELb1ELb1ELb1ELb1ELb0ELb0ELb0ELi2ELi4ELi4ELi4ELb0EEENS1_24CollectiveEpilogueBwdGQAISA_fSD_Li256ELb1ELb1EEENS1_19SingleTileSchedulerILb1ELb0ELb0ELi128EEEEEEEEEvNT_6ParamsE) ;  /* 0xffff0ca006007950 */ /* 0x000fea0003c3ffff */
        .type           $_ZN7cutlass13device_kernelIN5flash19enable_sm80_to_sm89INS1_16FlashAttnBwdSm80INS1_25CollectiveMainloopBwdSm80ILi2ELi2EN4cute5tupleIJNS5_1CILi128EEES8_NS7_ILi64EEEEEENS_10bfloat16_tEfNS_4arch4Sm80ELb0ELb1ELb1ELb1ELb1ELb0ELb0ELb0ELi2ELi4ELi4ELi4ELb0EEENS1_24CollectiveEpilogueBwdGQAISA_fSD_Li256ELb1ELb1EEENS1_19SingleTileSchedulerILb1ELb0ELb0ELi128EEEEEEEEEvNT_6ParamsE$_ZZN4cute7flattenINS_5tupleIJNS_1CILi1EEENS1_IJNS2_ILi8EEEiiEEENS2_ILi64EEENS1_IJiNS2_ILi144EEENS2_ILi288EEEEEENS2_ILi512EEEEEEEEDaRKT_ENKUlRKT_E_clIS5_EEDaSH_,@function
        .size           $_ZN7cutlass13device_kernelIN5flash19enable_sm80_to_sm89INS1_16FlashAttnBwdSm80INS1_25CollectiveMainloopBwdSm80ILi2ELi2EN4cute5tupleIJNS5_1CILi128EEES8_NS7_ILi64EEEEEENS_10bfloat16_tEfNS_4arch4Sm80ELb0ELb1ELb1ELb1ELb1ELb0ELb0ELb0ELi2ELi4ELi4ELi4ELb0EEENS1_24CollectiveEpilogueBwdGQAISA_fSD_Li256ELb1ELb1EEENS1_19SingleTileSchedulerILb1ELb0ELb0ELi128EEEEEEEEEvNT_6ParamsE$_ZZN4cute7flattenINS_5tupleIJNS_1CILi1EEENS1_IJNS2_ILi8EEEiiEEENS2_ILi64EEENS1_IJiNS2_ILi144EEENS2_ILi288EEEEEENS2_ILi512EEEEEEEEDaRKT_ENKUlRKT_E_clIS5_EEDaSH_,($_ZN7cutlass13device_kernelIN5flash19enable_sm80_to_sm89INS1_16FlashAttnBwdSm80INS1_25CollectiveMainloopBwdSm80ILi2ELi2EN4cute5tupleIJNS5_1CILi128EEES8_NS7_ILi64EEEEEENS_10bfloat16_tEfNS_4arch4Sm80ELb0ELb1ELb1ELb1ELb1ELb0ELb0ELb0ELi2ELi4ELi4ELi4ELb0EEENS1_24CollectiveEpilogueBwdGQAISA_fSD_Li256ELb1ELb1EEENS1_19SingleTileSchedulerILb1ELb0ELb0ELi128EEEEEEEEEvNT_6ParamsE$_ZZN4cute7flattenINS_5tupleIJNS_1CILi1EEENS1_IJNS2_ILi8EEEiiEEENS2_ILi64EEENS1_IJiNS2_ILi144EEENS2_ILi288EEEEEENS2_ILi512EEEEEEEEDaRKT_ENKUlRKT_E_clIS9_EEDaSH_ - $_ZN7cutlass13device_kernelIN5flash19enable_sm80_to_sm89INS1_16FlashAttnBwdSm80INS1_25CollectiveMainloopBwdSm80ILi2ELi2EN4cute5tupleIJNS5_1CILi128EEES8_NS7_ILi64EEEEEENS_10bfloat16_tEfNS_4arch4Sm80ELb0ELb1ELb1ELb1ELb1ELb0ELb0ELb0ELi2ELi4ELi4ELi4ELb0EEENS1_24CollectiveEpilogueBwdGQAISA_fSD_Li256ELb1ELb1EEENS1_19SingleTileSchedulerILb1ELb0ELb0ELi128EEEEEEEEEvNT_6ParamsE$_ZZN4cute7flattenINS_5tupleIJNS_1CILi1EEENS1_IJNS2_ILi8EEEiiEEENS2_ILi64EEENS1_IJiNS2_ILi144EEENS2_ILi288EEEEEENS2_ILi512EEEEEEEEDaRKT_ENKUlRKT_E_clIS5_EEDaSH_)
$_ZN7cutlass13device_kernelIN5flash19enable_sm80_to_sm89INS1_16FlashAttnBwdSm80INS1_25CollectiveMainloopBwdSm80ILi2ELi2EN4cute5tupleIJNS5_1CILi128EEES8_NS7_ILi64EEEEEENS_10bfloat16_tEfNS_4arch4Sm80ELb0ELb1ELb1ELb1ELb1ELb0ELb0ELb0ELi2ELi4ELi4ELi4ELb0EEENS1_24CollectiveEpilogueBwdGQAISA_fSD_Li256ELb1ELb1EEENS1_19SingleTileSchedulerILb1ELb0ELb0ELi128EEEEEEEEEvNT_6ParamsE$_ZZN4cute7flattenINS_5tupleIJNS_1CILi1EEENS1_IJNS2_ILi8EEEiiEEENS2_ILi64EEENS1_IJiNS2_ILi144EEENS2_ILi288EEEEEENS2_ILi512EEEEEEEEDaRKT_ENKUlRKT_E_clIS5_EEDaSH_:
[----:B------:R-:W-:-:S04]  /*f360*/  MOV R5, 0x0 ;  /* 0x0000000000057802 */ /* 0x000fc80000000f00 */
[----:B------:R-:W-:Y:S05]  /*f370*/  RET.REL.NODEC R4 `(_ZN7cutlass13device_kernelIN5flash19enable_sm80_to_sm89INS1_16FlashAttnBwdSm80INS1_25CollectiveMainloopBwdSm80ILi2ELi2EN4cute5tupleIJNS5_1CILi128EEES8_NS7_ILi64EEEEEENS_10bfloat16_tEfNS_4arch4Sm80ELb0ELb1ELb1ELb1ELb1ELb0ELb0ELb0ELi2ELi4ELi4ELi4ELb0EEENS1_24CollectiveEpilogueBwdGQAISA_fSD_Li256ELb1ELb1EEENS1_19SingleTileSchedulerILb1ELb0ELb0ELi128EEEEEEEEEvNT_6ParamsE) ;  /* 0xffff0c8004007950 */ /* 0x000fea0003c3ffff */
        .type           $_ZN7cutlass13device_kernelIN5flash19enable_sm80_to_sm89INS1_16FlashAttnBwdSm80INS1_25CollectiveMainloopBwdSm80ILi2ELi2EN4cute5tupleIJNS5_1CILi128EEES8_NS7_ILi64EEEEEENS_10bfloat16_tEfNS_4arch4Sm80ELb0ELb1ELb1ELb1ELb1ELb0ELb0ELb0ELi2ELi4ELi4ELi4ELb0EEENS1_24CollectiveEpilogueBwdGQAISA_fSD_Li256ELb1ELb1EEENS1_19SingleTileSchedulerILb1ELb0ELb0ELi128EEEEEEEEEvNT_6ParamsE$_ZZN4cute7flattenINS_5tupleIJNS_1CILi1EEENS1_IJNS2_ILi8EEEiiEEENS2_ILi64EEENS1_IJiNS2_ILi144EEENS2_ILi288EEEEEENS2_ILi512EEEEEEEEDaRKT_ENKUlRKT_E_clIS9_EEDaSH_,@function
        .size           $_ZN7cutlass13device_kernelIN5flash19enable_sm80_to_sm89INS1_16FlashAttnBwdSm80INS1_25CollectiveMainloopBwdSm80ILi2ELi2EN4cute5tupleIJNS5_1CILi128EEES8_NS7_ILi64EEEEEENS_10bfloat16_tEfNS_4arch4Sm80ELb0ELb1ELb1ELb1ELb1ELb0ELb0ELb0ELi2ELi4ELi4ELi4ELb0EEENS1_24CollectiveEpilogueBwdGQAISA_fSD_Li256ELb1ELb1EEENS1_19SingleTileSchedulerILb1ELb0ELb0ELi128EEEEEEEEEvNT_6ParamsE$_ZZN4cute7flattenINS_5tupleIJNS_1CILi1EEENS1_IJNS2_ILi8EEEiiEEENS2_ILi64EEENS1_IJiNS2_ILi144EEENS2_ILi288EEEEEENS2_ILi512EEEEEEEEDaRKT_ENKUlRKT_E_clIS9_EEDaSH_,($_ZN7cutlass13device_kernelIN5flash19enable_sm80_to_sm89INS1_16FlashAttnBwdSm80INS1_25CollectiveMainloopBwdSm80ILi2ELi2EN4cute5tupleIJNS5_1CILi128EEES8_NS7_ILi64EEEEEENS_10bfloat16_tEfNS_4arch4Sm80ELb0ELb1ELb1ELb1ELb1ELb0ELb0ELb0ELi2ELi4ELi4ELi4ELb0EEENS1_24CollectiveEpilogueBwdGQAISA_fSD_Li256ELb1ELb1EEENS1_19SingleTileSchedulerILb1ELb0ELb0ELi128EEEEEEEEEvNT_6ParamsE$_ZZN4cute7flattenINS_5tupleIJNS_1CILi1EEENS1_IJiiiEEENS2_ILi64EEENS1_IJNS2_ILi72EEENS2_ILi144EEENS2_ILi288EEEEEENS2_ILi512EEEEEEEEDaRKT_ENKUlRKT_E_clIS4_EEDaSH_ - $_ZN7cutlass13device_kernelIN5flash19enable_sm80_to_sm89INS1_16FlashAttnBwdSm80INS1_25CollectiveMainloopBwdSm80ILi2ELi2EN4cute5tupleIJNS5_1CILi128EEES8_NS7_ILi64EEEEEENS_10bfloat16_tEfNS_4arch4Sm80ELb0ELb1ELb1ELb1ELb1ELb0ELb0ELb0ELi2ELi4ELi4ELi4ELb0EEENS1_24CollectiveEpilogueBwdGQAISA_fSD_Li256ELb1ELb1EEENS1_19SingleTileSchedulerILb1ELb0ELb0ELi128EEEEEEEEEvNT_6ParamsE$_ZZN4cute7flattenINS_5tupleIJNS_1CILi1EEENS1_IJNS2_ILi8EEEiiEEENS2_ILi64EEENS1_IJiNS2_ILi144EEENS2_ILi288EEEEEENS2_ILi512EEEEEEEEDaRKT_ENKUlRKT_E_clIS9_EEDaSH_)
$_ZN7cutlass13device_kernelIN5flash19enable_sm80_to_sm89INS1_16FlashAttnBwdSm80INS1_25CollectiveMainloopBwdSm80ILi2ELi2EN4cute5tupleIJNS5_1CILi128EEES8_NS7_ILi64EEEEEENS_10bfloat16_tEfNS_4arch4Sm80ELb0ELb1ELb1ELb1ELb1ELb0ELb0ELb0ELi2ELi4ELi4ELi4ELb0EEENS1_24CollectiveEpilogueBwdGQAISA_fSD_Li256ELb1ELb1EEENS1_19SingleTileSchedulerILb1ELb0ELb0ELi128EEEEEEEEEvNT_6ParamsE$_ZZN4cute7flattenINS_5tupleIJNS_1CILi1EEENS1_IJNS2_ILi8EEEiiEEENS2_ILi64EEENS1_IJiNS2_ILi144EEENS2_ILi288EEEEEENS2_ILi512EEEEEEEEDaRKT_ENKUlRKT_E_clIS9_EEDaSH_:
[----:B------:R-:W-:Y:S02]  /*f380*/  MOV R2, R5 ;  /* 0x0000000500027202 */ /* 0x000fe40000000f00 */
[----:B------:R-:W-:-:S04]  /*f390*/  MOV R5, 0x0 ;  /* 0x0000000000057802 */ /* 0x000fc80000000f00 */
[----:B------:R-:W-:Y:S05]  /*f3a0*/  RET.REL.NODEC R4 `(_ZN7cutlass13device_kernelIN5flash19enable_sm80_to_sm89INS1_16FlashAttnBwdSm80INS1_25CollectiveMainloopBwdSm80ILi2ELi2EN4cute5tupleIJNS5_1CILi128EEES8_NS7_ILi64EEEEEENS_10bfloat16_tEfNS_4arch4Sm80ELb0ELb1ELb1ELb1ELb1ELb0ELb0ELb0ELi2ELi4ELi4ELi4ELb0EEENS1_24CollectiveEpilogueBwdGQAISA_fSD_Li256ELb1ELb1EEENS1_19SingleTileSchedulerILb1ELb0ELb0ELi128EEEEEEEEEvNT_6ParamsE) ;  /* 0xffff0c5004007950 */ /* 0x000fea0003c3ffff */
        .type           $_ZN7cutlass13device_kernelIN5flash19enable_sm80_to_sm89INS1_16FlashAttnBwdSm80INS1_25CollectiveMainloopBwdSm80ILi2ELi2EN4cute5tupleIJNS5_1CILi128EEES8_NS7_ILi64EEEEEENS_10bfloat16_tEfNS_4arch4Sm80ELb0ELb1ELb1ELb1ELb1ELb0ELb0ELb0ELi2ELi4ELi4ELi4ELb0EEENS1_24CollectiveEpilogueBwdGQAISA_fSD_Li256ELb1ELb1EEENS1_19SingleTileSchedulerILb1ELb0ELb0ELi128EEEEEEEEEvNT_6ParamsE$_ZZN4cute7flattenINS_5tupleIJNS_1CILi1EEENS1_IJiiiEEENS2_ILi64EEENS1_IJNS2_ILi72EEENS2_ILi144EEENS2_ILi288EEEEEENS2_ILi512EEEEEEEEDaRKT_ENKUlRKT_E_clIS4_EEDaSH_,@function
        .size           $_ZN7cutlass13device_kernelIN5flash19enable_sm80_to_sm89INS1_16FlashAttnBwdSm80INS1_25CollectiveMainloopBwdSm80ILi2ELi2EN4cute5tupleIJNS5_1CILi128EEES8_NS7_ILi64EEEEEENS_10bfloat16_tEfNS_4arch4Sm80ELb0ELb1ELb1ELb1ELb1ELb0ELb0ELb0ELi2ELi4ELi4ELi4ELb0EEENS1_24CollectiveEpilogueBwdGQAISA_fSD_Li256ELb1ELb1EEENS1_19SingleTileSchedulerILb1ELb0ELb0ELi128EEEEEEEEEvNT_6ParamsE$_ZZN4cute7flattenINS_5tupleIJNS_1CILi1EEENS1_IJiiiEEENS2_ILi64EEENS1_IJNS2_ILi72EEENS2_ILi144EEENS2_ILi288EEEEEENS2_ILi512EEEEEEEEDaRKT_ENKUlRKT_E_clIS4_EEDaSH_,($_ZN7cutlass13device_kernelIN5flash19enable_sm80_to_sm89INS1_16FlashAttnBwdSm80INS1_25CollectiveMainloopBwdSm80ILi2ELi2EN4cute5tupleIJNS5_1CILi128EEES8_NS7_ILi64EEEEEENS_10bfloat16_tEfNS_4arch4Sm80ELb0ELb1ELb1ELb1ELb1ELb0ELb0ELb0ELi2ELi4ELi4ELi4ELb0EEENS1_24CollectiveEpilogueBwdGQAISA_fSD_Li256ELb1ELb1EEENS1_19SingleTileSchedulerILb1ELb0ELb0ELi128EEEEEEEEEvNT_6ParamsE$_ZZN4cute7idx2crdINS_5tupleIJiiNS_1CILi0EEEEEENS1_IJNS1_IJNS2_ILi4EEENS2_ILi8EEEEEENS2_ILi2EEENS2_ILi1EEEEEEEEDaRKT_RKT0_ENKUlRKT_RKT0_E_clIiS7_EEDaSJ_SM_ - $_ZN7cutlass13device_kernelIN5flash19enable_sm80_to_sm89INS1_16FlashAttnBwdSm80INS1_25CollectiveMainloopBwdSm80ILi2ELi2EN4cute5tupleIJNS5_1CILi128EEES8_NS7_ILi64EEEEEENS_10bfloat16_tEfNS_4arch4Sm80ELb0ELb1ELb1ELb1ELb1ELb0ELb0ELb0ELi2ELi4ELi4ELi4ELb0EEENS1_24CollectiveEpilogueBwdGQAISA_fSD_Li256ELb1ELb1EEENS1_19SingleTileSchedulerILb1ELb0ELb0ELi128EEEEEEEEEvNT_6ParamsE$_ZZN4cute7flattenINS_5tupleIJNS_1CILi1EEENS1_IJiiiEEENS2_ILi64EEENS1_IJNS2_ILi72EEENS2_ILi144EEENS2_ILi288EEEEEENS2_ILi512EEEEEEEEDaRKT_ENKUlRKT_E_clIS4_EEDaSH_)
$_ZN7cutlass13device_kernelIN5flash19enable_sm80_to_sm89INS1_16FlashAttnBwdSm80INS1_25CollectiveMainloopBwdSm80ILi2ELi2EN4cute5tupleIJNS5_1CILi128EEES8_NS7_ILi64EEEEEENS_10bfloat16_tEfNS_4arch4Sm80ELb0ELb1ELb1ELb1ELb1ELb0ELb0ELb0ELi2ELi4ELi4ELi4ELb0EEENS1_24CollectiveEpilogueBwdGQAISA_fSD_Li256ELb1ELb1EEENS1_19SingleTileSchedulerILb1ELb0ELb0ELi128EEEEEEEEEvNT_6ParamsE$_ZZN4cute7flattenINS_5tupleIJNS_1CILi1EEENS1_IJiiiEEENS2_ILi64EEENS1_IJNS2_ILi72EEENS2_ILi144EEENS2_ILi288EEEEEENS2_ILi512EEEEEEEEDaRKT_ENKUlRKT_E_clIS4_EEDaSH_:
[----:B------:R-:W-:Y:S02]  /*f3b0*/  MOV R6, R4 ;  /* 0x0000000400067202 */ /* 0x000fe40000000f00 */
[----:B------:R-:W-:-:S04]  /*f3c0*/  MOV R7, 0x0 ;  /* 0x0000000000077802 */ /* 0x000fc80000000f00 */
[----:B------:R-:W-:Y:S05]  /*f3d0*/  RET.REL.NODEC R6 `(_ZN7cutlass13device_kernelIN5flash19enable_sm80_to_sm89INS1_16FlashAttnBwdSm80INS1_25CollectiveMainloopBwdSm80ILi2ELi2EN4cute5tupleIJNS5_1CILi128EEES8_NS7_ILi64EEEEEENS_10bfloat16_tEfNS_4arch4Sm80ELb0ELb1ELb1ELb1ELb1ELb0ELb0ELb0ELi2ELi4ELi4ELi4ELb0EEENS1_24CollectiveEpilogueBwdGQAISA_fSD_Li256ELb1ELb1EEENS1_19SingleTileSchedulerILb1ELb0ELb0ELi128EEEEEEEEEvNT_6ParamsE) ;  /* 0xffff0c2006007950 */ /* 0x000fea0003c3ffff */
        .type           $_ZN7cutlass13device_kernelIN5flash19enable_sm80_to_sm89INS1_16FlashAttnBwdSm80INS1_25CollectiveMainloopBwdSm80ILi2ELi2EN4cute5tupleIJNS5_1CILi128EEES8_NS7_ILi64EEEEEENS_10bfloat16_tEfNS_4arch4Sm80ELb0ELb1ELb1ELb1ELb1ELb0ELb0ELb0ELi2ELi4ELi4ELi4ELb0EEENS1_24CollectiveEpilogueBwdGQAISA_fSD_Li256ELb1ELb1EEENS1_19SingleTileSchedulerILb1ELb0ELb0ELi128EEEEEEEEEvNT_6ParamsE$_ZZN4cute7idx2crdINS_5tupleIJiiNS_1CILi0EEEEEENS1_IJNS1_IJNS2_ILi4EEENS2_ILi8EEEEEENS2_ILi2EEENS2_ILi1EEEEEEEEDaRKT_RKT0_ENKUlRKT_RKT0_E_clIiS7_EEDaSJ_SM_,@function
        .size           $_ZN7cutlass13device_kernelIN5flash19enable_sm80_to_sm89INS1_16FlashAttnBwdSm80INS1_25CollectiveMainloopBwdSm80ILi2ELi2EN4cute5tupleIJNS5_1CILi128EEES8_NS7_ILi64EEEEEENS_10bfloat16_tEfNS_4arch4Sm80ELb0ELb1ELb1ELb1ELb1ELb0ELb0ELb0ELi2ELi4ELi4ELi4ELb0EEENS1_24CollectiveEpilogueBwdGQAISA_fSD_Li256ELb1ELb1EEENS1_19SingleTileSchedulerILb1ELb0ELb0ELi128EEEEEEEEEvNT_6ParamsE$_ZZN4cute7idx2crdINS_5tupleIJiiNS_1CILi0EEEEEENS1_IJNS1_IJNS2_ILi4EEENS2_ILi8EEEEEENS2_ILi2EEENS2_ILi1EEEEEEEEDaRKT_RKT0_ENKUlRKT_RKT0_E_clIiS7_EEDaSJ_SM_,($_ZN7cutlass13device_kernelIN5flash19enable_sm80_to_sm89INS1_16FlashAttnBwdSm80INS1_25CollectiveMainloopBwdSm80ILi2ELi2EN4cute5tupleIJNS5_1CILi128EEES8_NS7_ILi64EEEEEENS_10bfloat16_tEfNS_4arch4Sm80ELb0ELb1ELb1ELb1ELb1ELb0ELb0ELb0ELi2ELi4ELi4ELi4ELb0EEENS1_24CollectiveEpilogueBwdGQAISA_fSD_Li256ELb1ELb1EEENS1_19SingleTileSchedulerILb1ELb0ELb0ELi128EEEEEEEEEvNT_6ParamsE$_ZZN4cute7idx2crdINS_5tupleIJiiNS_1CILi0EEEEEENS1_IJNS1_IJNS2_ILi4EEENS2_ILi8EEEEEENS2_ILi2EEENS2_ILi1EEEEEEEEDaRKT_RKT0_ENKUlRKT_RKT0_E_clIiS8_EEDaSJ_SM_ - $_ZN7cutlass13device_kernelIN5flash19enable_sm80_to_sm89INS1_16FlashAttnBwdSm80INS1_25CollectiveMainloopBwdSm80ILi2ELi2EN4cute5tupleIJNS5_1CILi128EEES8_NS7_ILi64EEEEEENS_10bfloat16_tEfNS_4arch4Sm80ELb0ELb1ELb1ELb1ELb1ELb0ELb0ELb0ELi2ELi4ELi4ELi4ELb0EEENS1_24CollectiveEpilogueBwdGQAISA_fSD_Li256ELb1ELb1EEENS1_19SingleTileSchedulerILb1ELb0ELb0ELi128EEEEEEEEEvNT_6ParamsE$_ZZN4cute7idx2crdINS_5tupleIJiiNS_1CILi0EEEEEENS1_IJNS1_IJNS2_ILi4EEENS2_ILi8EEEEEENS2_ILi2EEENS2_ILi1EEEEEEEEDaRKT_RKT0_ENKUlRKT_RKT0_E_clIiS7_EEDaSJ_SM_)
$_ZN7cutlass13device_kernelIN5flash19enable_sm80_to_sm89INS1_16FlashAttnBwdSm80INS1_25CollectiveMainloopBwdSm80ILi2ELi2EN4cute5tupleIJNS5_1CILi128EEES8_NS7_ILi64EEEEEENS_10bfloat16_tEfNS_4arch4Sm80ELb0ELb1ELb1ELb1ELb1ELb0ELb0ELb0ELi2ELi4ELi4ELi4ELb0EEENS1_24CollectiveEpilogueBwdGQAISA_fSD_Li256ELb1ELb1EEENS1_19SingleTileSchedulerILb1ELb0ELb0ELi128EEEEEEEEEvNT_6ParamsE$_ZZN4cute7idx2crdINS_5tupleIJiiNS_1CILi0EEEEEENS1_IJNS1_IJNS2_ILi4EEENS2_ILi8EEEEEENS2_ILi2EEENS2_ILi1EEEEEEEEDaRKT_RKT0_ENKUlRKT_RKT0_E_clIiS7_EEDaSJ_SM_:
        /* <DEDUP_REMOVED lines=10> */
[----:B------:R-:W-:Y:S05]  /*f480*/  CALL.REL.NOINC `($_ZN7cutlass13device_kernelIN5flash19enable_sm80_to_sm89INS1_16FlashAttnBwdSm80INS1_25CollectiveMainloopBwdSm80ILi2ELi2EN4cute5tupleIJNS5_1CILi128EEES8_NS7_ILi64EEEEEENS_10bfloat16_tEfNS_4arch4Sm80ELb0ELb1ELb1ELb1ELb1ELb0ELb0ELb0ELi2ELi4ELi4ELi4ELb0EEENS1_24CollectiveEpilogueBwdGQAISA_fSD_Li256ELb1ELb1EEENS1_19SingleTileSchedulerILb1ELb0ELb0ELi128EEEEEEEEEvNT_6ParamsE$_ZN4cute5tupleIJiEEC2ERKi) ;  /* 0xffffbc0000007944 */ /* 0x000fea0003c3ffff */
[----:B------:R2:W5:Y:S01]  /*f490*/  LDL R75, [R1+0x1680] ;  /* 0x00168000014b7983 */ /* 0x0005620000100800 */
[----:B-1----:R-:W-:Y:S01]  /*f4a0*/  IMAD.MOV.U32 R3, RZ, RZ, R8 ;  /* 0x000000ffff037224 */ /* 0x002fe200078e0008 */
[----:B------:R-:W-:-:S02]  /*f4b0*/  MOV R2, R9 ;  /* 0x0000000900027202 */ /* 0x000fc40000000f00 */
[----:B------:R-:W-:Y:S02]  /*f4c0*/  MOV R10, 0xf4e0 ;  /* 0x0000f4e0000a7802 */ /* 0x000fe40000000f00 */
[----:B--2--5:R-:W-:Y:S05]  /*f4d0*/  CALL.REL.NOINC `($_ZN7cutlass13device_kernelIN5flash19enable_sm80_to_sm89INS1_16FlashAttnBwdSm80INS1_25CollectiveMainloopBwdSm80ILi2ELi2EN4cute5tupleIJNS5_1CILi128EEES8_NS7_ILi64EEEEEENS_10bfloat16_tEfNS_4arch4Sm80ELb0ELb1ELb1ELb1ELb1ELb0ELb0ELb0ELi2ELi4ELi4ELi4ELb0EEENS1_24CollectiveEpilogueBwdGQAISA_fSD_Li256ELb1ELb1EEENS1_19SingleTileSchedulerILb1ELb0ELb0ELi128EEEEEEEEEvNT_6ParamsE$_ZN4cute5tupleIJiEEC2ERKi) ;  /* 0xffffbbb000007944 */ /* 0x024fea0003c3ffff */
[----:B------:R2:W5:Y:S01]  /*f4e0*/  LDL R8, [R1+0x1680] ;  /* 0x0016800001087983 */ /* 0x0005620000100800 */
[----:B-1----:R-:W-:Y:S01]  /*f4f0*/  IMAD.MOV.U32 R3, RZ, RZ, R75 ;  /* 0x000000ffff037224 */ /* 0x002fe200078e004b */
[----:B------:R-:W-:Y:S02]  /*f500*/  MOV R2, R7 ;  /* 0x0000000700027202 */ /* 0x000fe40000000f00 */
[----:B------:R-:W-:Y:S02]  /*f510*/  MOV R10, 0xf530 ;  /* 0x0000f530000a7802 */ /* 0x000fe40000000f00 */
[----:B--2--5:R-:W-:Y:S05]  /*f520*/  CALL.REL.NOINC `($_ZN7cutlass13device_kernelIN5flash19enable_sm80_to_sm89INS1_16FlashAttnBwdSm80INS1_25CollectiveMainloopBwdSm80ILi2ELi2EN4cute5tupleIJNS5_1CILi128EEES8_NS7_ILi64EEEEEENS_10bfloat16_tEfNS_4arch4Sm80ELb0ELb1ELb1ELb1ELb1ELb0ELb0ELb0ELi2ELi4ELi4ELi4ELb0EEENS1_24CollectiveEpilogueBwdGQAISA_fSD_Li256ELb1ELb1EEENS1_19SingleTileSchedulerILb1ELb0ELb0ELi128EEEEEEEEEvNT_6ParamsE$_ZN4cute5tupleIJiEEC2ERKi) ;  /* 0xffffbb6000007944 */ /* 0x024fea0003c3ffff */
[----:B-1----:R1:W5:Y:S01]  /*f530*/  LDL R3, [R1+0x1684] ;  /* 0x0016840001037983 */ /* 0x0023620000100800 */
[----:B------:R-:W-:Y:S02]  /*f540*/  MOV R2, R9 ;  /* 0x0000000900027202 */ /* 0x000fe40000000f00 */
[----:B------:R-:W-:Y:S02]  /*f550*/  MOV R10, 0xf570 ;  /* 0x0000f570000a7802 */ /* 0x000fe40000000f00 */
[----:B-1---5:R-:W-:Y:S05]  /*f560*/  CALL.REL.NOINC `($_ZN7cutlass13device_kernelIN5flash19enable_sm80_to_sm89INS1_16FlashAttnBwdSm80INS1_25CollectiveMainloopBwdSm80ILi2ELi2EN4cute5tupleIJNS5_1CILi128EEES8_NS7_ILi64EEEEEENS_10bfloat16_tEfNS_4arch4Sm80ELb0ELb1ELb1ELb1ELb1ELb0ELb0ELb0ELi2ELi4ELi4ELi4ELb0EEENS1_24CollectiveEpilogueBwdGQAISA_fSD_Li256ELb1ELb1EEENS1_19SingleTileSchedulerILb1ELb0ELb0ELi128EEEEEEEEEvNT_6ParamsE$_ZN4cute5tupleIJiEEC2ERKi) ;  /* 0xffffbb2000007944 */ /* 0x022fea0003c3ffff */
[----:B------:R2:W5:Y:S01]  /*f570*/  LDL R75, [R1+0x1680] ;  /* 0x00168000014b7983 */ /* 0x0005620000100800 */
[----:B-1----:R-:W-:Y:S01]  /*f580*/  IMAD.MOV.U32 R2, RZ, RZ, R7 ;  /* 0x000000ffff027224 */ /* 0x002fe200078e0007 */
[----:B------:R-:W-:Y:S02]  /*f590*/  MOV R3, R8 ;  /* 0x0000000800037202 */ /* 0x000fe40000000f00 */
[----:B------:R-:W-:-:S02]  /*f5a0*/  MOV R10, 0xf5c0 ;  /* 0x0000f5c0000a7802 */ /* 0x000fc40000000f00 */
[----:B--2--5:R-:W-:Y:S05]  /*f5b0*/  CALL.REL.NOINC `($_ZN7cutlass13device_kernelIN5flash19enable_sm80_to_sm89INS1_16FlashAttnBwdSm80INS1_25CollectiveMainloopBwdSm80ILi2ELi2EN4cute5tupleIJNS5_1CILi128EEES8_NS7_ILi64EEEEEENS_10bfloat16_tEfNS_4arch4Sm80ELb0ELb1ELb1ELb1ELb1ELb0ELb0ELb0ELi2ELi4ELi4ELi4ELb0EEENS1_24CollectiveEpilogueBwdGQAISA_fSD_Li256ELb1ELb1EEENS1_19SingleTileSchedulerILb1ELb0ELb0ELi128EEEEEEEEEvNT_6ParamsE$_ZN4cute5tupleIJiEEC2ERKi) ;  /* 0xffffbad000007944 */ /* 0x024fea0003c3ffff */
[----:B-1----:R1:W5:Y:S01]  /*f5c0*/  LDL R3, [R1+0x1684] ;  /* 0x0016840001037983 */ /* 0x0023620000100800 */
[----:B------:R-:W-:-:S03]  /*f5d0*/  MOV R8, 0xf5f0 ;  /* 0x0000f5f000087802 */ /* 0x000fc60000000f00 */
[----:B-1---5:R-:W-:Y:S05]  /*f5e0*/  CALL.REL.NOINC `($_ZN7cutlass13device_kernelIN5flash19enable_sm80_to_sm89INS1_16FlashAttnBwdSm80INS1_25CollectiveMainloopBwdSm80ILi2ELi2EN4cute5tupleIJNS5_1CILi128EEES8_NS7_ILi64EEEEEENS_10bfloat16_tEfNS_4arch4Sm80ELb0ELb1ELb1ELb1ELb1ELb0ELb0ELb0ELi2ELi4ELi4ELi4ELb0EEENS1_24CollectiveEpilogueBwdGQAISA_fSD_Li256ELb1ELb1EEENS1_19SingleTileSchedulerILb1ELb0ELb0ELi128EEEEEEEEEvNT_6ParamsE$_ZN4cute5tupleIJNS_1CILi0EEEiEEC2ERKS2_RKi) ;  /* 0xffffb9c000007944 */ /* 0x022fea0003c3ffff */
[----:B------:R1:W5:Y:S01]  /*f5f0*/  LDL R8, [R1+0x1680] ;  /* 0x0016800001087983 */ /* 0x0003620000100800 */
[----:B------:R-:W-:Y:S01]  /*f600*/  IMAD.MOV.U32 R3, RZ, RZ, R75 ;  /* 0x000000ffff037224 */ /* 0x000fe200078e004b */
[----:B------:R-:W-:-:S02]  /*f610*/  MOV R2, R9 ;  /* 0x0000000900027202 */ /* 0x000fc40000000f00 */
[----:B------:R-:W-:Y:S02]  /*f620*/  MOV R6, 0xf640 ;  /* 0x0000f64000067802 */ /* 0x000fe40000000f00 */
[----:B-1---5:R-:W-:Y:S05]  /*f630*/  CALL.REL.NOINC `($_ZN7cutlass13device_kernelIN5flash19enable_sm80_to_sm89INS1_16FlashAttnBwdSm80INS1_25CollectiveMainloopBwdSm80ILi2ELi2EN4cute5tupleIJNS5_1CILi128EEES8_NS7_ILi64EEEEEENS_10bfloat16_tEfNS_4arch4Sm80ELb0ELb1ELb1ELb1ELb1ELb0ELb0ELb0ELi2ELi4ELi4ELi4ELb0EEENS1_24CollectiveEpilogueBwdGQAISA_fSD_Li256ELb1ELb1EEENS1_19SingleTileSchedulerILb1ELb0ELb0ELi128EEEEEEEEEvNT_6ParamsE$_ZN4cute3eso3ESOILb0ELb1EJiNS_1CILi0EEEEEC2ERKiRKS3_) ;  /* 0xffff7f0000007944 */ /* 0x022fea0003c3ffff */
[----:B------:R2:W5:Y:S01]  /*f640*/  LDL R10, [R1+0x1680] ;  /* 0x00168000010a7983 */ /* 0x0005620000100800 */
[----:B------:R-:W-:-:S03]  /*f650*/  MOV R92, 0xf680 ;  /* 0x0000f680005c7802 */ /* 0x000fc60000000f00 */
[----:B------:R2:W-:Y:S04]  /*f660*/  STL [R1+0x1680], R8 ;  /* 0x0016800801007387 */ /* 0x0005e80000100800 */
[----:B-12--5:R-:W-:Y:S05]  /*f670*/  CALL.REL.NOINC `($_ZN7cutlass13device_kernelIN5flash19enable_sm80_to_sm89INS1_16FlashAttnBwdSm80INS1_25CollectiveMainloopBwdSm80ILi2ELi2EN4cute5tupleIJNS5_1CILi128EEES8_NS7_ILi64EEEEEENS_10bfloat16_tEfNS_4arch4Sm80ELb0ELb1ELb1ELb1ELb1ELb0ELb0ELb0ELi2ELi4ELi4ELi4ELb0EEENS1_24CollectiveEpilogueBwdGQAISA_fSD_Li256ELb1ELb1EEENS1_19SingleTileSchedulerILb1ELb0ELb0ELi128EEEEEEEEEvNT_6ParamsE$_ZZN4cuteplIJiEJNS_1CILi0EEEiEEEDaRKNS_15ArithmeticTupleIJDpT_EEERKNS3_IJDpT0_EEEENKUlDpRKT_E_clIJiiEEEDaSH_) ;  /* 0x00000d7000007944 */ /* 0x026fea0003c00000 */
[----:B-----5:R-:W-:Y:S02]  /*f680*/  MOV R7, R2 ;  /* 0x0000000200077202 */ /* 0x020fe40000000f00 */
[----:B------:R-:W-:Y:S02]  /*f690*/  MOV R2, 0xf6b0 ;  /* 0x0000f6b000027802 */ /* 0x000fe40000000f00 */
[----:B-1----:R-:W-:Y:S05]  /*f6a0*/  CALL.REL.NOINC `($_ZN7cutlass13device_kernelIN5flash19enable_sm80_to_sm89INS1_16FlashAttnBwdSm80INS1_25CollectiveMainloopBwdSm80ILi2ELi2EN4cute5tupleIJNS5_1CILi128EEES8_NS7_ILi64EEEEEENS_10bfloat16_tEfNS_4arch4Sm80ELb0ELb1ELb1ELb1ELb1ELb0ELb0ELb0ELi2ELi4ELi4ELi4ELb0EEENS1_24CollectiveEpilogueBwdGQAISA_fSD_Li256ELb1ELb1EEENS1_19SingleTileSchedulerILb1ELb0ELb0ELi128EEEEEEEEEvNT_6ParamsE$_ZZN4cute19as_arithmetic_tupleINS_15ArithmeticTupleIJiiEEEEEDaRKT_ENKUlRKT_E_clIiEEDaS8_) ;  /* 0xffffd11000007944 */ /* 0x002fea0003c3ffff */
[----:B------:R-:W-:Y:S01]  /*f6b0*/  IMAD.MOV.U32 R7, RZ, RZ, R3 ;  /* 0x000000ffff077224 */ /* 0x000fe200078e0003 */
[----:B------:R-:W-:Y:S02]  /*f6c0*/  MOV R10, R6 ;  /* 0x00000006000a7202 */ /* 0x000fe40000000f00 */
[----:B------:R-:W-:Y:S02]  /*f6d0*/  MOV R2, 0xf6f0 ;  /* 0x0000f6f000027802 */ /* 0x000fe40000000f00 */
[----:B------:R-:W-:Y:S05]  /*f6e0*/  CALL.REL.NOINC `($_ZN7cutlass13device_kernelIN5flash19enable_sm80_to_sm89INS1_16FlashAttnBwdSm80INS1_25CollectiveMainloopBwdSm80ILi2ELi2EN4cute5tupleIJNS5_1CILi128EEES8_NS7_ILi64EEEEEENS_10bfloat16_tEfNS_4arch4Sm80ELb0ELb1ELb1ELb1ELb1ELb0ELb0ELb0ELi2ELi4ELi4ELi4ELb0EEENS1_24CollectiveEpilogueBwdGQAISA_fSD_Li256ELb1ELb1EEENS1_19SingleTileSchedulerILb1ELb0ELb0ELi128EEEEEEEEEvNT_6ParamsE$_ZZN4cute19as_arithmetic_tupleINS_15ArithmeticTupleIJiiEEEEEDaRKT_ENKUlRKT_E_clIiEEDaS8_) ;  /* 0xffffd0d000007944 */ /* 0x000fea0003c3ffff */
[----:B------:R1:W-:Y:S01]  /*f6f0*/  STL [R1+0x1680], R6 ;  /* 0x0016800601007387 */ /* 0x0003e20000100800 */
[----:B------:R-:W-:-:S03]  /*f700*/  MOV R92, 0xf720 ;  /* 0x0000f720005c7802 */ /* 0x000fc60000000f00 */
[----:B-1----:R-:W-:Y:S05]  /*f710*/  CALL.REL.NOINC `($_ZN7cutlass13device_kernelIN5flash19enable_sm80_to_sm89INS1_16FlashAttnBwdSm80INS1_25CollectiveMainloopBwdSm80ILi2ELi2EN4cute5tupleIJNS5_1CILi128EEES8_NS7_ILi64EEEEEENS_10bfloat16_tEfNS_4arch4Sm80ELb0ELb1ELb1ELb1ELb1ELb0ELb0ELb0ELi2ELi4ELi4ELi4ELb0EEENS1_24CollectiveEpilogueBwdGQAISA_fSD_Li256ELb1ELb1EEENS1_19SingleTileSchedulerILb1ELb0ELb0ELi128EEEEEEEEEvNT_6ParamsE$_ZZN4cute19as_arithmetic_tupleINS_15ArithmeticTupleIJiiEEEEEDaRKT_ENKUlDpRKT_E_clIJiiEEEDaS9_) ;  /* 0xffffd02000007944 */ /* 0x002fea0003c3ffff */
[----:B-----5:R-:W-:Y:S02]  /*f720*/  MOV R6, R2 ;  /* 0x0000000200067202 */ /* 0x020fe40000000f00 */
[----:B------:R-:W-:Y:S02]  /*f730*/  MOV R2, 0xf750 ;  /* 0x0000f75000027802 */ /* 0x000fe40000000f00 */
[----:B-1----:R-:W-:Y:S05]  /*f740*/  CALL.REL.NOINC `($_ZN7cutlass13device_kernelIN5flash19enable_sm80_to_sm89INS1_16FlashAttnBwdSm80INS1_25CollectiveMainloopBwdSm80ILi2ELi2EN4cute5tupleIJNS5_1CILi128EEES8_NS7_ILi64EEEEEENS_10bfloat16_tEfNS_4arch4Sm80ELb0ELb1ELb1ELb1ELb1ELb0ELb0ELb0ELi2ELi4ELi4ELi4ELb0EEENS1_24CollectiveEpilogueBwdGQAISA_fSD_Li256ELb1ELb1EEENS1_19SingleTileSchedulerILb1ELb0ELb0ELi128EEEEEEEEEvNT_6ParamsE$_ZZN4cute14transform_leafINS_15ArithmeticTupleIJiiEEENS_8identityEEEDaRKT_OT0_ENKUlRKT_E_clIiEEDaSB_) ;  /* 0xffffce4000007944 */ /* 0x002fea0003c3ffff */
[----:B------:R-:W-:Y:S01]  /*f750*/  IMAD.MOV.U32 R6, RZ, RZ, R3 ;  /* 0x000000ffff067224 */ /* 0x000fe200078e0003 */
[----:B------:R-:W-:Y:S02]  /*f760*/  MOV R10, R8 ;  /* 0x00000008000a7202 */ /* 0x000fe40000000f00 */
[----:B------:R-:W-:-:S02]  /*f770*/  MOV R2, 0xf790 ;  /* 0x0000f79000027802 */ /* 0x000fc40000000f00 */
[----:B------:R-:W-:Y:S05]  /*f780*/  CALL.REL.NOINC `($_ZN7cutlass13device_kernelIN5flash19enable_sm80_to_sm89INS1_16FlashAttnBwdSm80INS1_25CollectiveMainloopBwdSm80ILi2ELi2EN4cute5tupleIJNS5_1CILi128EEES8_NS7_ILi64EEEEEENS_10bfloat16_tEfNS_4arch4Sm80ELb0ELb1ELb1ELb1ELb1ELb0ELb0ELb0ELi2ELi4ELi4ELi4ELb0EEENS1_24CollectiveEpilogueBwdGQAISA_fSD_Li256ELb1ELb1EEENS1_19SingleTileSchedulerILb1ELb0ELb0ELi128EEEEEEEEEvNT_6ParamsE$_ZZN4cute14transform_leafINS_15ArithmeticTupleIJiiEEENS_8identityEEEDaRKT_OT0_ENKUlRKT_E_clIiEEDaSB_) ;  /* 0xffffce0000007944 */ /* 0x000fea0003c3ffff */
[----:B------:R1:W-:Y:S01]  /*f790*/  STL [R1+0x1680], R8 ;  /* 0x0016800801007387 */ /* 0x0003e20000100800 */
[----:B------:R-:W-:-:S03]  /*f7a0*/  MOV R6, 0xf7c0 ;  /* 0x0000f7c000067802 */ /* 0x000fc60000000f00 */
[----:B-1----:R-:W-:Y:S05]  /*f7b0*/  CALL.REL.NOINC `($_ZN7cutlass13device_kernelIN5flash19enable_sm80_to_sm89INS1_16FlashAttnBwdSm80INS1_25CollectiveMainloopBwdSm80ILi2ELi2EN4cute5tupleIJNS5_1CILi128EEES8_NS7_ILi64EEEEEENS_10bfloat16_tEfNS_4arch4Sm80ELb0ELb1ELb1ELb1ELb1ELb0ELb0ELb0ELi2ELi4ELi4ELi4ELb0EEENS1_24CollectiveEpilogueBwdGQAISA_fSD_Li256ELb1ELb1EEENS1_19SingleTileSchedulerILb1ELb0ELb0ELi128EEEEEEEEEvNT_6ParamsE$_ZZN4cute9transformINS_15ArithmeticTupleIJiiEEEZNS_14transform_leafIS2_NS_8identityEEEDaRKT_OT0_EUlRKT_E_EEDaS7_S9_ENKUlDpSC_E_clIJiiEEEDaSE_) ;  /* 0x0000064000007944 */ /* 0x002fea0003c00000 */
[----:B------:R-:W-:Y:S02]  /*f7c0*/  MOV R75, 0x0 ;  /* 0x00000000004b7802 */ /* 0x000fe40000000f00 */
[----:B-----5:R-:W-:-:S02]  /*f7d0*/  MOV R10, R2 ;  /* 0x00000002000a7202 */ /* 0x020fc40000000f00 */
[----:B------:R-:W-:Y:S01]  /*f7e0*/  MOV R8, R3 ;  /* 0x0000000300087202 */ /* 0x000fe20000000f00 */
[----:B------:R-:W-:Y:S06]  /*f7f0*/  RET.REL.NODEC R74 `(_ZN7cutlass13device_kernelIN5flash19enable_sm80_to_sm89INS1_16FlashAttnBwdSm80INS1_25CollectiveMainloopBwdSm80ILi2ELi2EN4cute5tupleIJNS5_1CILi128EEES8_NS7_ILi64EEEEEENS_10bfloat16_tEfNS_4arch4Sm80ELb0ELb1ELb1ELb1ELb1ELb0ELb0ELb0ELi2ELi4ELi4ELi4ELb0EEENS1_24CollectiveEpilogueBwdGQAISA_fSD_Li256ELb1ELb1EEENS1_19SingleTileSchedulerILb1ELb0ELb0ELi128EEEEEEEEEvNT_6ParamsE) ;  /* 0xffff08004a007950 */ /* 0x000fec0003c3ffff */
        .type           $_ZN7cutlass13device_kernelIN5flash19enable_sm80_to_sm89INS1_16FlashAttnBwdSm80INS1_25CollectiveMainloopBwdSm80ILi2ELi2EN4cute5tupleIJNS5_1CILi128EEES8_NS7_ILi64EEEEEENS_10bfloat16_tEfNS_4arch4Sm80ELb0ELb1ELb1ELb1ELb1ELb0ELb0ELb0ELi2ELi4ELi4ELi4ELb0EEENS1_24CollectiveEpilogueBwdGQAISA_fSD_Li256ELb1ELb1EEENS1_19SingleTileSchedulerILb1ELb0ELb0ELi128EEEEEEEEEvNT_6ParamsE$_ZZN4cute7idx2crdINS_5tupleIJiiNS_1CILi0EEEEEENS1_IJNS1_IJNS2_ILi4EEENS2_ILi8EEEEEENS2_ILi2EEENS2_ILi1EEEEEEEEDaRKT_RKT0_ENKUlRKT_RKT0_E_clIiS8_EEDaSJ_SM_,@function
        .size           $_ZN7cutlass13device_kernelIN5flash19enable_sm80_to_sm89INS1_16FlashAttnBwdSm80INS1_25CollectiveMainloopBwdSm80ILi2ELi2EN4cute5tupleIJNS5_1CILi128EEES8_NS7_ILi64EEEEEENS_10bfloat16_tEfNS_4arch4Sm80ELb0ELb1ELb1ELb1ELb1ELb0ELb0ELb0ELi2ELi4ELi4ELi4ELb0EEENS1_24CollectiveEpilogueBwdGQAISA_fSD_Li256ELb1ELb1EEENS1_19SingleTileSchedulerILb1ELb0ELb0ELi128EEEEEEEEEvNT_6ParamsE$_ZZN4cute7idx2crdINS_5tupleIJiiNS_1CILi0EEEEEENS1_IJNS1_IJNS2_ILi4EEENS2_ILi8EEEEEENS2_ILi2EEENS2_ILi1EEEEEEEEDaRKT_RKT0_ENKUlRKT_RKT0_E_clIiS8_EEDaSJ_SM_,($_ZN7cutlass13device_kernelIN5flash19enable_sm80_to_sm89INS1_16FlashAttnBwdSm80INS1_25CollectiveMainloopBwdSm80ILi2ELi2EN4cute5tupleIJNS5_1CILi128EEES8_NS7_ILi64EEEEEENS_10bfloat16_tEfNS_4arch4Sm80ELb0ELb1ELb1ELb1ELb1ELb0ELb0ELb0ELi2ELi4ELi4ELi4ELb0EEENS1_24CollectiveEpilogueBwdGQAISA_fSD_Li256ELb1ELb1EEENS1_19SingleTileSchedulerILb1ELb0ELb0ELi128EEEEEEEEEvNT_6ParamsE$_ZZN4cute7idx2crdINS_5tupleIJiiNS_1CILi0EEEEEENS1_IJNS1_IJNS2_ILi4EEENS2_ILi8EEEEEES5_NS2_ILi1EEEEEEEEDaRKT_RKT0_ENKUlRKT_RKT0_E_clIiS5_EEDaSI_SL_ - $_ZN7cutlass13device_kernelIN5flash19enable_sm80_to_sm89INS1_16FlashAttnBwdSm80INS1_25CollectiveMainloopBwdSm80ILi2ELi2EN4cute5tupleIJNS5_1CILi128EEES8_NS7_ILi64EEEEEENS_10bfloat16_tEfNS_4arch4Sm80ELb0ELb1ELb1ELb1ELb1ELb0ELb0ELb0ELi2ELi4ELi4ELi4ELb0EEENS1_24CollectiveEpilogueBwdGQAISA_fSD_Li256ELb1ELb1EEENS1_19SingleTileSchedulerILb1ELb0ELb0ELi128EEEEEEEEEvNT_6ParamsE$_ZZN4cute7idx2crdINS_5tupleIJiiNS_1CILi0EEEEEENS1_IJNS1_IJNS2_ILi4EEENS2_ILi8EEEEEENS2_ILi2EEENS2_ILi1EEEEEEEEDaRKT_RKT0_ENKUlRKT_RKT0_E_clIiS8_EEDaSJ_SM_)
$_ZN7cutlass13device_kernelIN5flash19enable_sm80_to_sm89INS1_16FlashAttnBwdSm80INS1_25CollectiveMainloopBwdSm80ILi2ELi2EN4cute5tupleIJNS5_1CILi128EEES8_NS7_ILi64EEEEEENS_10bfloat16_tEfNS_4arch4Sm80ELb0ELb1ELb1ELb1ELb1ELb0ELb0ELb0ELi2ELi4ELi4ELi4ELb0EEENS1_24CollectiveEpilogueBwdGQAISA_fSD_Li256ELb1ELb1EEENS1_19SingleTileSchedulerILb1ELb0ELb0ELi128EEEEEEEEEvNT_6ParamsE$_ZZN4cute7idx2crdINS_5tupleIJiiNS_1CILi0EEEEEENS1_IJNS1_IJNS2_ILi4EEENS2_ILi8EEEEEENS2_ILi2EEENS2_ILi1EEEEEEEEDaRKT_RKT0_ENKUlRKT_RKT0_E_clIiS8_EEDaSJ_SM_:
[----:B------:R-:W-:Y:S02]  /*f800*/  MOV R3, 0x0 ;  /* 0x0000000000037802 */ /* 0x000fe40000000f00 */
[----:B------:R-:W-:Y:S02]  /*f810*/  MOV R6, R5 ;  /* 0x0000000500067202 */ /* 0x000fe40000000f00 */
[----:B------:R-:W-:Y:S05]  /*f820*/  RET.REL.NODEC R2 `(_ZN7cutlass13device_kernelIN5flash19enable_sm80_to_sm89INS1_16FlashAttnBwdSm80INS1_25CollectiveMainloopBwdSm80ILi2ELi2EN4cute5tupleIJNS5_1CILi128EEES8_NS7_ILi64EEEEEENS_10bfloat16_tEfNS_4arch4Sm80ELb0ELb1ELb1ELb1ELb1ELb0ELb0ELb0ELi2ELi4ELi4ELi4ELb0EEENS1_24CollectiveEpilogueBwdGQAISA_fSD_Li256ELb1ELb1EEENS1_19SingleTileSchedulerILb1ELb0ELb0ELi128EEEEEEEEEvNT_6ParamsE) ;  /* 0xffff07d002007950 */ /* 0x000fea0003c3ffff */
        .type           $_ZN7cutlass13device_kernelIN5flash19enable_sm80_to_sm89INS1_16FlashAttnBwdSm80INS1_25CollectiveMainloopBwdSm80ILi2ELi2EN4cute5tupleIJNS5_1CILi128EEES8_NS7_ILi64EEEEEENS_10bfloat16_tEfNS_4arch4Sm80ELb0ELb1ELb1ELb1ELb1ELb0ELb0ELb0ELi2ELi4ELi4ELi4ELb0EEENS1_24CollectiveEpilogueBwdGQAISA_fSD_Li256ELb1ELb1EEENS1_19SingleTileSchedulerILb1ELb0ELb0ELi128EEEEEEEEEvNT_6ParamsE$_ZZN4cute7idx2crdINS_5tupleIJiiNS_1CILi0EEEEEENS1_IJNS1_IJNS2_ILi4EEENS2_ILi8EEEEEES5_NS2_ILi1EEEEEEEEDaRKT_RKT0_ENKUlRKT_RKT0_E_clIiS5_EEDaSI_SL_,@function
        .size           $_ZN7cutlass13device_kernelIN5flash19enable_sm80_to_sm89INS1_16FlashAttnBwdSm80INS1_25CollectiveMainloopBwdSm80ILi2ELi2EN4cute5tupleIJNS5_1CILi128EEES8_NS7_ILi64EEEEEENS_10bfloat16_tEfNS_4arch4Sm80ELb0ELb1ELb1ELb1ELb1ELb0ELb0ELb0ELi2ELi4ELi4ELi4ELb0EEENS1_24CollectiveEpilogueBwdGQAISA_fSD_Li256ELb1ELb1EEENS1_19SingleTileSchedulerILb1ELb0ELb0ELi128EEEEEEEEEvNT_6ParamsE$_ZZN4cute7idx2crdINS_5tupleIJiiNS_1CILi0EEEEEENS1_IJNS1_IJNS2_ILi4EEENS2_ILi8EEEEEES5_NS2_ILi1EEEEEEEEDaRKT_RKT0_ENKUlRKT_RKT0_E_clIiS5_EEDaSI_SL_,($_ZN7cutlass13device_kernelIN5flash19enable_sm80_to_sm89INS1_16FlashAttnBwdSm80INS1_25CollectiveMainloopBwdSm80ILi2ELi2EN4cute5tupleIJNS5_1CILi128EEES8_NS7_ILi64EEEEEENS_10bfloat16_tEfNS_4arch4Sm80ELb0ELb1ELb1ELb1ELb1ELb0ELb0ELb0ELi2ELi4ELi4ELi4ELb0EEENS1_24CollectiveEpilogueBwdGQAISA_fSD_Li256ELb1ELb1EEENS1_19SingleTileSchedulerILb1ELb0ELb0ELi128EEEEEEEEEvNT_6ParamsE$_ZZN4cute7idx2crdINS_5tupleIJiiNS_1CILi0EEEEEENS1_IJNS1_IJNS2_ILi4EEENS2_ILi8EEEEEES5_NS2_ILi1EEEEEEEEDaRKT_RKT0_ENKUlRKT_RKT0_E_clIiS7_EEDaSI_SL_ - $_ZN7cutlass13device_kernelIN5flash19enable_sm80_to_sm89INS1_16FlashAttnBwdSm80INS1_25CollectiveMainloopBwdSm80ILi2ELi2EN4cute5tupleIJNS5_1CILi128EEES8_NS7_ILi64EEEEEENS_10bfloat16_tEfNS_4arch4Sm80ELb0ELb1ELb1ELb1ELb1ELb0ELb0ELb0ELi2ELi4ELi4ELi4ELb0EEENS1_24CollectiveEpilogueBwdGQAISA_fSD_Li256ELb1ELb1EEENS1_19SingleTileSchedulerILb1ELb0ELb0ELi128EEEEEEEEEvNT_6ParamsE$_ZZN4cute7idx2crdINS_5tupleIJiiNS_1CILi0EEEEEENS1_IJNS1_IJNS2_ILi4EEENS2_ILi8EEEEEES5_NS2_ILi1EEEEEEEEDaRKT_RKT0_ENKUlRKT_RKT0_E_clIiS5_EEDaSI_SL_)
$_ZN7cutlass13device_kernelIN5flash19enable_sm80_to_sm89INS1_16FlashAttnBwdSm80INS1_25CollectiveMainloopBwdSm80ILi2ELi2EN4cute5tupleIJNS5_1CILi128EEES8_NS7_ILi64EEEEEENS_10bfloat16_tEfNS_4arch4Sm80ELb0ELb1ELb1ELb1ELb1ELb0ELb0ELb0ELi2ELi4ELi4ELi4ELb0EEENS1_24CollectiveEpilogueBwdGQAISA_fSD_Li256ELb1ELb1EEENS1_19SingleTileSchedulerILb1ELb0ELb0ELi128EEEEEEEEEvNT_6ParamsE$_ZZN4cute7idx2crdINS_5tupleIJiiNS_1CILi0EEEEEENS1_IJNS1_IJNS2_ILi4EEENS2_ILi8EEEEEES5_NS2_ILi1EEEEEEEEDaRKT_RKT0_ENKUlRKT_RKT0_E_clIiS5_EEDaSI_SL_:
[----:B------:R-:W-:Y:S02]  /*f830*/  MOV R3, 0x0 ;  /* 0x0000000000037802 */ /* 0x000fe40000000f00 */
[----:B------:R-:W-:Y:S02]  /*f840*/  MOV R6, R5 ;  /* 0x0000000500067202 */ /* 0x000fe40000000f00 */
[----:B------:R-:W-:Y:S05]  /*f850*/  RET.REL.NODEC R2 `(_ZN7cutlass13device_kernelIN5flash19enable_sm80_to_sm89INS1_16FlashAttnBwdSm80INS1_25CollectiveMainloopBwdSm80ILi2ELi2EN4cute5tupleIJNS5_1CILi128EEES8_NS7_ILi64EEEEEENS_10bfloat16_tEfNS_4arch4Sm80ELb0ELb1ELb1ELb1ELb1ELb0ELb0ELb0ELi2ELi4ELi4ELi4ELb0EEENS1_24CollectiveEpilogueBwdGQAISA_fSD_Li256ELb1ELb1EEENS1_19SingleTileSchedulerILb1ELb0ELb0ELi128EEEEEEEEEvNT_6ParamsE) ;  /* 0xffff07a002007950 */ /* 0x000fea0003c3ffff */
        .type           $_ZN7cutlass13device_kernelIN5flash19enable_sm80_to_sm89INS1_16FlashAttnBwdSm80INS1_25CollectiveMainloopBwdSm80ILi2ELi2EN4cute5tupleIJNS5_1CILi128EEES8_NS7_ILi64EEEEEENS_10bfloat16_tEfNS_4arch4Sm80ELb0ELb1ELb1ELb1ELb1ELb0ELb0ELb0ELi2ELi4ELi4ELi4ELb0EEENS1_24CollectiveEpilogueBwdGQAISA_fSD_Li256ELb1ELb1EEENS1_19SingleTileSchedulerILb1ELb0ELb0ELi128EEEEEEEEEvNT_6ParamsE$_ZZN4cute7idx2crdINS_5tupleIJiiNS_1CILi0EEEEEENS1_IJNS1_IJNS2_ILi4EEENS2_ILi8EEEEEES5_NS2_ILi1EEEEEEEEDaRKT_RKT0_ENKUlRKT_RKT0_E_clIiS7_EEDaSI_SL_,@function
        .size           $_ZN7cutlass13device_kernelIN5flash19enable_sm80_to_sm89INS1_16FlashAttnBwdSm80INS1_25CollectiveMainloopBwdSm80ILi2ELi2EN4cute5tupleIJNS5_1CILi128EEES8_NS7_ILi64EEEEEENS_10bfloat16_tEfNS_4arch4Sm80ELb0ELb1ELb1ELb1ELb1ELb0ELb0ELb0ELi2ELi4ELi4ELi4ELb0EEENS1_24CollectiveEpilogueBwdGQAISA_fSD_Li256ELb1ELb1EEENS1_19SingleTileSchedulerILb1ELb0ELb0ELi128EEEEEEEEEvNT_6ParamsE$_ZZN4cute7idx2crdINS_5tupleIJiiNS_1CILi0EEEEEENS1_IJNS1_IJNS2_ILi4EEENS2_ILi8EEEEEES5_NS2_ILi1EEEEEEEEDaRKT_RKT0_ENKUlRKT_RKT0_E_clIiS7_EEDaSI_SL_,($_ZN7cutlass13device_kernelIN5flash19enable_sm80_to_sm89INS1_16FlashAttnBwdSm80INS1_25CollectiveMainloopBwdSm80ILi2ELi2EN4cute5tupleIJNS5_1CILi128EEES8_NS7_ILi64EEEEEENS_10bfloat16_tEfNS_4arch4Sm80ELb0ELb1ELb1ELb1ELb1ELb0ELb0ELb0ELi2ELi4ELi4ELi4ELb0EEENS1_24CollectiveEpilogueBwdGQAISA_fSD_Li256ELb1ELb1EEENS1_19SingleTileSchedulerILb1ELb0ELb0ELi128EEEEEEEEEvNT_6ParamsE$_ZZN4cute7idx2crdIiNS_5tupleIJNS_1CILi32EEENS2_ILi4EEENS2_ILi2EEENS2_ILi1EEEEEENS1_IJS6_S3_NS2_ILi128EEENS2_ILi0EEEEEEEEDaRKT_RKT0_RKT1_ENKUlRKT_RKT0_E_clIS3_S6_EEDaSM_SP_ - $_ZN7cutlass13device_kernelIN5flash19enable_sm80_to_sm89INS1_16FlashAttnBwdSm80INS1_25CollectiveMainloopBwdSm80ILi2ELi2EN4cute5tupleIJNS5_1CILi128EEES8_NS7_ILi64EEEEEENS_10bfloat16_tEfNS_4arch4Sm80ELb0ELb1ELb1ELb1ELb1ELb0ELb0ELb0ELi2ELi4ELi4ELi4ELb0EEENS1_24CollectiveEpilogueBwdGQAISA_fSD_Li256ELb1ELb1EEENS1_19SingleTileSchedulerILb1ELb0ELb0ELi128EEEEEEEEEvNT_6ParamsE$_ZZN4cute7idx2crdINS_5tupleIJiiNS_1CILi0EEEEEENS1_IJNS1_IJNS2_ILi4EEENS2_ILi8EEEEEES5_NS2_ILi1EEEEEEEEDaRKT_RKT0_ENKUlRKT_RKT0_E_clIiS7_EEDaSI_SL_)
$_ZN7cutlass13device_kernelIN5flash19enable_sm80_to_sm89INS1_16FlashAttnBwdSm80INS1_25CollectiveMainloopBwdSm80ILi2ELi2EN4cute5tupleIJNS5_1CILi128EEES8_NS7_ILi64EEEEEENS_10bfloat16_tEfNS_4arch4Sm80ELb0ELb1ELb1ELb1ELb1ELb0ELb0ELb0ELi2ELi4ELi4ELi4ELb0EEENS1_24CollectiveEpilogueBwdGQAISA_fSD_Li256ELb1ELb1EEENS1_19SingleTileSchedulerILb1ELb0ELb0ELi128EEEEEEEEEvNT_6ParamsE$_ZZN4cute7idx2crdINS_5tupleIJiiNS_1CILi0EEEEEENS1_IJNS1_IJNS2_ILi4EEENS2_ILi8EEEEEES5_NS2_ILi1EEEEEEEEDaRKT_RKT0_ENKUlRKT_RKT0_E_clIiS7_EEDaSI_SL_:
        /* <DEDUP_REMOVED lines=62> */
[----:B-----5:R-:W-:Y:S01]  /*fc40*/  IMAD.MOV.U32 R10, RZ, RZ, R2 ;  /* 0x000000ffff0a7224 */ /* 0x020fe200078e0002 */
[----:B------:R-:W-:Y:S01]  /*fc50*/  MOV R2, R74 ;  /* 0x0000004a00027202 */ /* 0x000fe20000000f00 */
[----:B------:R-:W-:Y:S01]  /*fc60*/  IMAD.MOV.U32 R8, RZ, RZ, R3 ;  /* 0x000000ffff087224 */ /* 0x000fe200078e0003 */
[----:B------:R-:W-:-:S04]  /*fc70*/  MOV R3, 0x0 ;  /* 0x0000000000037802 */ /* 0x000fc80000000f00 */
[----:B------:R-:W-:Y:S05]  /*fc80*/  RET.REL.NODEC R2 `(_ZN7cutlass13device_kernelIN5flash19enable_sm80_to_sm89INS1_16FlashAttnBwdSm80INS1_25CollectiveMainloopBwdSm80ILi2ELi2EN4cute5tupleIJNS5_1CILi128EEES8_NS7_ILi64EEEEEENS_10bfloat16_tEfNS_4arch4Sm80ELb0ELb1ELb1ELb1ELb1ELb0ELb0ELb0ELi2ELi4ELi4ELi4ELb0EEENS1_24CollectiveEpilogueBwdGQAISA_fSD_Li256ELb1ELb1EEENS1_19SingleTileSchedulerILb1ELb0ELb0ELi128EEEEEEEEEvNT_6ParamsE) ;  /* 0xffff037002007950 */ /* 0x000fea0003c3ffff */
        .type           $_ZN7cutlass13device_kernelIN5flash19enable_sm80_to_sm89INS1_16FlashAttnBwdSm80INS1_25CollectiveMainloopBwdSm80ILi2ELi2EN4cute5tupleIJNS5_1CILi128EEES8_NS7_ILi64EEEEEENS_10bfloat16_tEfNS_4arch4Sm80ELb0ELb1ELb1ELb1ELb1ELb0ELb0ELb0ELi2ELi4ELi4ELi4ELb0EEENS1_24CollectiveEpilogueBwdGQAISA_fSD_Li256ELb1ELb1EEENS1_19SingleTileSchedulerILb1ELb0ELb0ELi128EEEEEEEEEvNT_6ParamsE$_ZZN4cute7idx2crdIiNS_5tupleIJNS_1CILi32EEENS2_ILi4EEENS2_ILi2EEENS2_ILi1EEEEEENS1_IJS6_S3_NS2_ILi128EEENS2_ILi0EEEEEEEEDaRKT_RKT0_RKT1_ENKUlRKT_RKT0_E_clIS3_S6_EEDaSM_SP_,@function
        .size           $_ZN7cutlass13device_kernelIN5flash19enable_sm80_to_sm89INS1_16FlashAttnBwdSm80INS1_25CollectiveMainloopBwdSm80ILi2ELi2EN4cute5tupleIJNS5_1CILi128EEES8_NS7_ILi64EEEEEENS_10bfloat16_tEfNS_4arch4Sm80ELb0ELb1ELb1ELb1ELb1ELb0ELb0ELb0ELi2ELi4ELi4ELi4ELb0EEENS1_24CollectiveEpilogueBwdGQAISA_fSD_Li256ELb1ELb1EEENS1_19SingleTileSchedulerILb1ELb0ELb0ELi128EEEEEEEEEvNT_6ParamsE$_ZZN4cute7idx2crdIiNS_5tupleIJNS_1CILi32EEENS2_ILi4EEENS2_ILi2EEENS2_ILi1EEEEEENS1_IJS6_S3_NS2_ILi128EEENS2_ILi0EEEEEEEEDaRKT_RKT0_RKT1_ENKUlRKT_RKT0_E_clIS3_S6_EEDaSM_SP_,($_ZN7cutlass13device_kernelIN5flash19enable_sm80_to_sm89INS1_16FlashAttnBwdSm80INS1_25CollectiveMainloopBwdSm80ILi2ELi2EN4cute5tupleIJNS5_1CILi128EEES8_NS7_ILi64EEEEEENS_10bfloat16_tEfNS_4arch4Sm80ELb0ELb1ELb1ELb1ELb1ELb0ELb0ELb0ELi2ELi4ELi4ELi4ELb0EEENS1_24CollectiveEpilogueBwdGQAISA_fSD_Li256ELb1ELb1EEENS1_19SingleTileSchedulerILb1ELb0ELb0ELi128EEEEEEEEEvNT_6ParamsE$_ZZN4cute7idx2crdIiNS_5tupleIJNS_1CILi32EEENS2_ILi4EEENS2_ILi2EEENS2_ILi1EEEEEENS1_IJS6_S3_NS2_ILi128EEENS2_ILi0EEEEEEEEDaRKT_RKT0_RKT1_ENKUlRKT_RKT0_E_clIS4_S3_EEDaSM_SP_ - $_ZN7cutlass13device_kernelIN5flash19enable_sm80_to_sm89INS1_16FlashAttnBwdSm80INS1_25CollectiveMainloopBwdSm80ILi2ELi2EN4cute5tupleIJNS5_1CILi128EEES8_NS7_ILi64EEEEEENS_10bfloat16_tEfNS_4arch4Sm80ELb0ELb1ELb1ELb1ELb1ELb0ELb0ELb0ELi2ELi4ELi4ELi4ELb0EEENS1_24CollectiveEpilogueBwdGQAISA_fSD_Li256ELb1ELb1EEENS1_19SingleTileSchedulerILb1ELb0ELb0ELi128EEEEEEEEEvNT_6ParamsE$_ZZN4cute7idx2crdIiNS_5tupleIJNS_1CILi32EEENS2_ILi4EEENS2_ILi2EEENS2_ILi1EEEEEENS1_IJS6_S3_NS2_ILi128EEENS2_ILi0EEEEEEEEDaRKT_RKT0_RKT1_ENKUlRKT_RKT0_E_clIS3_S6_EEDaSM_SP_)
$_ZN7cutlass13device_kernelIN5flash19enable_sm80_to_sm89INS1_16FlashAttnBwdSm80INS1_25CollectiveMainloopBwdSm80ILi2ELi2EN4cute5tupleIJNS5_1CILi128EEES8_NS7_ILi64EEEEEENS_10bfloat16_tEfNS_4arch4Sm80ELb0ELb1ELb1ELb1ELb1ELb0ELb0ELb0ELi2ELi4ELi4ELi4ELb0EEENS1_24CollectiveEpilogueBwdGQAISA_fSD_Li256ELb1ELb1EEENS1_19SingleTileSchedulerILb1ELb0ELb0ELi128EEEEEEEEEvNT_6ParamsE$_ZZN4cute7idx2crdIiNS_5tupleIJNS_1CILi32EEENS2_ILi4EEENS2_ILi2EEENS2_ILi1EEEEEENS1_IJS6_S3_NS2_ILi128EEENS2_ILi0EEEEEEEEDaRKT_RKT0_RKT1_ENKUlRKT_RKT0_E_clIS3_S6_EEDaSM_SP_:
[----:B------:R-:W-:Y:S01]  /*fc90*/  SHF.R.S32.HI R3, RZ, 0x1f, R2 ;  /* 0x0000001fff037819 */ /* 0x000fe20000011402 */
[----:B------:R-:W-:-:S03]  /*fca0*/  IMAD.MOV.U32 R5, RZ, RZ, 0x0 ;  /* 0x00000000ff057424 */ /* 0x000fc600078e00ff */
[----:B------:R-:W-:-:S04]  /*fcb0*/  LEA.HI R3, R3, R2, RZ, 0x5 ;  /* 0x0000000203037211 */ /* 0x000fc800078f28ff */
[----:B------:R-:W-:-:S05]  /*fcc0*/  LOP3.LUT R3, R3, 0xffffffe0, RZ, 0xc0, !PT ;  /* 0xffffffe003037812 */ /* 0x000fca00078ec0ff */
[----:B------:R-:W-:Y:S01]  /*fcd0*/  IMAD.IADD R8, R2, 0x1, -R3 ;  /* 0x0000000102087824 */ /* 0x000fe200078e0a03 */
[----:B------:R-:W-:Y:S06]  /*fce0*/  RET.REL.NODEC R4 `(_ZN7cutlass13device_kernelIN5flash19enable_sm80_to_sm89INS1_16FlashAttnBwdSm80INS1_25CollectiveMainloopBwdSm80ILi2ELi2EN4cute5tupleIJNS5_1CILi128EEES8_NS7_ILi64EEEEEENS_10bfloat16_tEfNS_4arch4Sm80ELb0ELb1ELb1ELb1ELb1ELb0ELb0ELb0ELi2ELi4ELi4ELi4ELb0EEENS1_24CollectiveEpilogueBwdGQAISA_fSD_Li256ELb1ELb1EEENS1_19SingleTileSchedulerILb1ELb0ELb0ELi128EEEEEEEEEvNT_6ParamsE) ;  /* 0xffff031004007950 */ /* 0x000fec0003c3ffff */
        .type           $_ZN7cutlass13device_kernelIN5flash19enable_sm80_to_sm89INS1_16FlashAttnBwdSm80INS1_25CollectiveMainloopBwdSm80ILi2ELi2EN4cute5tupleIJNS5_1CILi128EEES8_NS7_ILi64EEEEEENS_10bfloat16_tEfNS_4arch4Sm80ELb0ELb1ELb1ELb1ELb1ELb0ELb0ELb0ELi2ELi4ELi4ELi4ELb0EEENS1_24CollectiveEpilogueBwdGQAISA_fSD_Li256ELb1ELb1EEENS1_19SingleTileSchedulerILb1ELb0ELb0ELi128EEEEEEEEEvNT_6ParamsE$_ZZN4cute7idx2crdIiNS_5tupleIJNS_1CILi32EEENS2_ILi4EEENS2_ILi2EEENS2_ILi1EEEEEENS1_IJS6_S3_NS2_ILi128EEENS2_ILi0EEEEEEEEDaRKT_RKT0_RKT1_ENKUlRKT_RKT0_E_clIS4_S3_EEDaSM_SP_,@function
        .size           $_ZN7cutlass13device_kernelIN5flash19enable_sm80_to_sm89INS1_16FlashAttnBwdSm80INS1_25CollectiveMainloopBwdSm80ILi2ELi2EN4cute5tupleIJNS5_1CILi128EEES8_NS7_ILi64EEEEEENS_10bfloat16_tEfNS_4arch4Sm80ELb0ELb1ELb1ELb1ELb1ELb0ELb0ELb0ELi2ELi4ELi4ELi4ELb0EEENS1_24CollectiveEpilogueBwdGQAISA_fSD_Li256ELb1ELb1EEENS1_19SingleTileSchedulerILb1ELb0ELb0ELi128EEEEEEEEEvNT_6ParamsE$_ZZN4cute7idx2crdIiNS_5tupleIJNS_1CILi32EEENS2_ILi4EEENS2_ILi2EEENS2_ILi1EEEEEENS1_IJS6_S3_NS2_ILi128EEENS2_ILi0EEEEEEEEDaRKT_RKT0_RKT1_ENKUlRKT_RKT0_E_clIS4_S3_EEDaSM_SP_,($_ZN7cutlass13device_kernelIN5flash19enable_sm80_to_sm89INS1_16FlashAttnBwdSm80INS1_25CollectiveMainloopBwdSm80ILi2ELi2EN4cute5tupleIJNS5_1CILi128EEES8_NS7_ILi64EEEEEENS_10bfloat16_tEfNS_4arch4Sm80ELb0ELb1ELb1ELb1ELb1ELb0ELb0ELb0ELi2ELi4ELi4ELi4ELb0EEENS1_24CollectiveEpilogueBwdGQAISA_fSD_Li256ELb1ELb1EEENS1_19SingleTileSchedulerILb1ELb0ELb0ELi128EEEEEEEEEvNT_6ParamsE$_ZZN4cute7idx2crdIiNS_5tupleIJNS_1CILi32EEENS2_ILi4EEENS2_ILi2EEENS2_ILi1EEEEEENS1_IJS6_S3_NS2_ILi128EEENS2_ILi0EEEEEEEEDaRKT_RKT0_RKT1_ENKUlRKT_RKT0_E_clIS5_S8_EEDaSM_SP_ - $_ZN7cutlass13device_kernelIN5flash19enable_sm80_to_sm89INS1_16FlashAttnBwdSm80INS1_25CollectiveMainloopBwdSm80ILi2ELi2EN4cute5tupleIJNS5_1CILi128EEES8_NS7_ILi64EEEEEENS_10bfloat16_tEfNS_4arch4Sm80ELb0ELb1ELb1ELb1ELb1ELb0ELb0ELb0ELi2ELi4ELi4ELi4ELb0EEENS1_24CollectiveEpilogueBwdGQAISA_fSD_Li256ELb1ELb1EEENS1_19SingleTileSchedulerILb1ELb0ELb0ELi128EEEEEEEEEvNT_6ParamsE$_ZZN4cute7idx2crdIiNS_5tupleIJNS_1CILi32EEENS2_ILi4EEENS2_ILi2EEENS2_ILi1EEEEEENS1_IJS6_S3_NS2_ILi128EEENS2_ILi0EEEEEEEEDaRKT_RKT0_RKT1_ENKUlRKT_RKT0_E_clIS4_S3_EEDaSM_SP_)
$_ZN7cutlass13device_kernelIN5flash19enable_sm80_to_sm89INS1_16FlashAttnBwdSm80INS1_25CollectiveMainloopBwdSm80ILi2ELi2EN4cute5tupleIJNS5_1CILi128EEES8_NS7_ILi64EEEEEENS_10bfloat16_tEfNS_4arch4Sm80ELb0ELb1ELb1ELb1ELb1ELb0ELb0ELb0ELi2ELi4ELi4ELi4ELb0EEENS1_24CollectiveEpilogueBwdGQAISA_fSD_Li256ELb1ELb1EEENS1_19SingleTileSchedulerILb1ELb0ELb0ELi128EEEEEEEEEvNT_6ParamsE$_ZZN4cute7idx2crdIiNS_5tupleIJNS_1CILi32EEENS2_ILi4EEENS2_ILi2EEENS2_ILi1EEEEEENS1_IJS6_S3_NS2_ILi128EEENS2_ILi0EEEEEEEEDaRKT_RKT0_RKT1_ENKUlRKT_RKT0_E_clIS4_S3_EEDaSM_SP_:
        /* <DEDUP_REMOVED lines=8> */
[----:B------:R-:W-:Y:S06]  /*fd70*/  RET.REL.NODEC R4 `(_ZN7cutlass13device_kernelIN5flash19enable_sm80_to_sm89INS1_16FlashAttnBwdSm80INS1_25CollectiveMainloopBwdSm80ILi2ELi2EN4cute5tupleIJNS5_1CILi128EEES8_NS7_ILi64EEEEEENS_10bfloat16_tEfNS_4arch4Sm80ELb0ELb1ELb1ELb1ELb1ELb0ELb0ELb0ELi2ELi4ELi4ELi4ELb0EEENS1_24CollectiveEpilogueBwdGQAISA_fSD_Li256ELb1ELb1EEENS1_19SingleTileSchedulerILb1ELb0ELb0ELi128EEEEEEEEEvNT_6ParamsE) ;  /* 0xffff028004007950 */ /* 0x000fec0003c3ffff */
        .type           $_ZN7cutlass13device_kernelIN5flash19enable_sm80_to_sm89INS1_16FlashAttnBwdSm80INS1_25CollectiveMainloopBwdSm80ILi2ELi2EN4cute5tupleIJNS5_1CILi128EEES8_NS7_ILi64EEEEEENS_10bfloat16_tEfNS_4arch4Sm80ELb0ELb1ELb1ELb1ELb1ELb0ELb0ELb0ELi2ELi4ELi4ELi4ELb0EEENS1_24CollectiveEpilogueBwdGQAISA_fSD_Li256ELb1ELb1EEENS1_19SingleTileSchedulerILb1ELb0ELb0ELi128EEEEEEEEEvNT_6ParamsE$_ZZN4cute7idx2crdIiNS_5tupleIJNS_1CILi32EEENS2_ILi4EEENS2_ILi2EEENS2_ILi1EEEEEENS1_IJS6_S3_NS2_ILi128EEENS2_ILi0EEEEEEEEDaRKT_RKT0_RKT1_ENKUlRKT_RKT0_E_clIS5_S8_EEDaSM_SP_,@function
        .size           $_ZN7cutlass13device_kernelIN5flash19enable_sm80_to_sm89INS1_16FlashAttnBwdSm80INS1_25CollectiveMainloopBwdSm80ILi2ELi2EN4cute5tupleIJNS5_1CILi128EEES8_NS7_ILi64EEEEEENS_10bfloat16_tEfNS_4arch4Sm80ELb0ELb1ELb1ELb1ELb1ELb0ELb0ELb0ELi2ELi4ELi4ELi4ELb0EEENS1_24CollectiveEpilogueBwdGQAISA_fSD_Li256ELb1ELb1EEENS1_19SingleTileSchedulerILb1ELb0ELb0ELi128EEEEEEEEEvNT_6ParamsE$_ZZN4cute7idx2crdIiNS_5tupleIJNS_1CILi32EEENS2_ILi4EEENS2_ILi2EEENS2_ILi1EEEEEENS1_IJS6_S3_NS2_ILi128EEENS2_ILi0EEEEEEEEDaRKT_RKT0_RKT1_ENKUlRKT_RKT0_E_clIS5_S8_EEDaSM_SP_,($_ZN7cutlass13device_kernelIN5flash19enable_sm80_to_sm89INS1_16FlashAttnBwdSm80INS1_25CollectiveMainloopBwdSm80ILi2ELi2EN4cute5tupleIJNS5_1CILi128EEES8_NS7_ILi64EEEEEENS_10bfloat16_tEfNS_4arch4Sm80ELb0ELb1ELb1ELb1ELb1ELb0ELb0ELb0ELi2ELi4ELi4ELi4ELb0EEENS1_24CollectiveEpilogueBwdGQAISA_fSD_Li256ELb1ELb1EEENS1_19SingleTileSchedulerILb1ELb0ELb0ELi128EEEEEEEEEvNT_6ParamsE$_ZZN4cute9transformINS_15ArithmeticTupleIJiiEEEZNS_14transform_leafIS2_NS_8identityEEEDaRKT_OT0_EUlRKT_E_EEDaS7_S9_ENKUlDpSC_E_clIJiiEEEDaSE_ - $_ZN7cutlass13device_kernelIN5flash19enable_sm80_to_sm89INS1_16FlashAttnBwdSm80INS1_25CollectiveMainloopBwdSm80ILi2ELi2EN4cute5tupleIJNS5_1CILi128EEES8_NS7_ILi64EEEEEENS_10bfloat16_tEfNS_4arch4Sm80ELb0ELb1ELb1ELb1ELb1ELb0ELb0ELb0ELi2ELi4ELi4ELi4ELb0EEENS1_24CollectiveEpilogueBwdGQAISA_fSD_Li256ELb1ELb1EEENS1_19SingleTileSchedulerILb1ELb0ELb0ELi128EEEEEEEEEvNT_6ParamsE$_ZZN4cute7idx2crdIiNS_5tupleIJNS_1CILi32EEENS2_ILi4EEENS2_ILi2EEENS2_ILi1EEEEEENS1_IJS6_S3_NS2_ILi128EEENS2_ILi0EEEEEEEEDaRKT_RKT0_RKT1_ENKUlRKT_RKT0_E_clIS5_S8_EEDaSM_SP_)
$_ZN7cutlass13device_kernelIN5flash19enable_sm80_to_sm89INS1_16FlashAttnBwdSm80INS1_25CollectiveMainloopBwdSm80ILi2ELi2EN4cute5tupleIJNS5_1CILi128EEES8_NS7_ILi64EEEEEENS_10bfloat16_tEfNS_4arch4Sm80ELb0ELb1ELb1ELb1ELb1ELb0ELb0ELb0ELi2ELi4ELi4ELi4ELb0EEENS1_24CollectiveEpilogueBwdGQAISA_fSD_Li256ELb1ELb1EEENS1_19SingleTileSchedulerILb1ELb0ELb0ELi128EEEEEEEEEvNT_6ParamsE$_ZZN4cute7idx2crdIiNS_5tupleIJNS_1CILi32EEENS2_ILi4EEENS2_ILi2EEENS2_ILi1EEEEEENS1_IJS6_S3_NS2_ILi128EEENS2_ILi0EEEEEEEEDaRKT_RKT0_RKT1_ENKUlRKT_RKT0_E_clIS5_S8_EEDaSM_SP_:
[----:B------:R-:W-:Y:S01]  /*fd80*/  SHF.R.S32.HI R3, RZ, 0x1f, R2 ;  /* 0x0000001fff037819 */ /* 0x000fe20000011402 */
[----:B------:R-:W-:-:S03]  /*fd90*/  IMAD.MOV.U32 R5, RZ, RZ, 0x0 ;  /* 0x00000000ff057424 */ /* 0x000fc600078e00ff */
[----:B------:R-:W-:-:S04]  /*fda0*/  LEA.HI R2, R3, R2, RZ, 0x7 ;  /* 0x0000000203027211 */ /* 0x000fc800078f38ff */
[----:B------:R-:W-:-:S04]  /*fdb0*/  SHF.R.S32.HI R3, RZ, 0x7, R2 ;  /* 0x00000007ff037819 */ /* 0x000fc80000011402 */
[----:B------:R-:W-:-:S04]  /*fdc0*/  LEA.HI R2, R2, R3, RZ, 0x1 ;  /* 0x0000000302027211 */ /* 0x000fc800078f08ff */
[----:B------:R-:W-:-:S05]  /*fdd0*/  LOP3.LUT R2, R2, 0xfffffffe, RZ, 0xc0, !PT ;  /* 0xfffffffe02027812 */ /* 0x000fca00078ec0ff */
[----:B------:R-:W-:Y:S01]  /*fde0*/  IMAD.IADD R2, R3, 0x1, -R2 ;  /* 0x0000000103027824 */ /* 0x000fe200078e0a02 */
[----:B------:R-:W-:Y:S06]  /*fdf0*/  RET.REL.NODEC R4 `(_ZN7cutlass13device_kernelIN5flash19enable_sm80_to_sm89INS1_16FlashAttnBwdSm80INS1_25CollectiveMainloopBwdSm80ILi2ELi2EN4cute5tupleIJNS5_1CILi128EEES8_NS7_ILi64EEEEEENS_10bfloat16_tEfNS_4arch4Sm80ELb0ELb1ELb1ELb1ELb1ELb0ELb0ELb0ELi2ELi4ELi4ELi4ELb0EEENS1_24CollectiveEpilogueBwdGQAISA_fSD_Li256ELb1ELb1EEENS1_19SingleTileSchedulerILb1ELb0ELb0ELi128EEEEEEEEEvNT_6ParamsE) ;  /* 0xffff020004007950 */ /* 0x000fec0003c3ffff */
        .type           $_ZN7cutlass13device_kernelIN5flash19enable_sm80_to_sm89INS1_16FlashAttnBwdSm80INS1_25CollectiveMainloopBwdSm80ILi2ELi2EN4cute5tupleIJNS5_1CILi128EEES8_NS7_ILi64EEEEEENS_10bfloat16_tEfNS_4arch4Sm80ELb0ELb1ELb1ELb1ELb1ELb0ELb0ELb0ELi2ELi4ELi4ELi4ELb0EEENS1_24CollectiveEpilogueBwdGQAISA_fSD_Li256ELb1ELb1EEENS1_19SingleTileSchedulerILb1ELb0ELb0ELi128EEEEEEEEEvNT_6ParamsE$_ZZN4cute9transformINS_15ArithmeticTupleIJiiEEEZNS_14transform_leafIS2_NS_8identityEEEDaRKT_OT0_EUlRKT_E_EEDaS7_S9_ENKUlDpSC_E_clIJiiEEEDaSE_,@function
        .size           $_ZN7cutlass13device_kernelIN5flash19enable_sm80_to_sm89INS1_16FlashAttnBwdSm80INS1_25CollectiveMainloopBwdSm80ILi2ELi2EN4cute5tupleIJNS5_1CILi128EEES8_NS7_ILi64EEEEEENS_10bfloat16_tEfNS_4arch4Sm80ELb0ELb1ELb1ELb1ELb1ELb0ELb0ELb0ELi2ELi4ELi4ELi4ELb0EEENS1_24CollectiveEpilogueBwdGQAISA_fSD_Li256ELb1ELb1EEENS1_19SingleTileSchedulerILb1ELb0ELb0ELi128EEEEEEEEEvNT_6ParamsE$_ZZN4cute9transformINS_15ArithmeticTupleIJiiEEEZNS_14transform_leafIS2_NS_8identityEEEDaRKT_OT0_EUlRKT_E_EEDaS7_S9_ENKUlDpSC_E_clIJiiEEEDaSE_,($_ZN7cutlass13device_kernelIN5flash19enable_sm80_to_sm89INS1_16FlashAttnBwdSm80INS1_25CollectiveMainloopBwdSm80ILi2ELi2EN4cute5tupleIJNS5_1CILi128EEES8_NS7_ILi64EEEEEENS_10bfloat16_tEfNS_4arch4Sm80ELb0ELb1ELb1ELb1ELb1ELb0ELb0ELb0ELi2ELi4ELi4ELi4ELb0EEENS1_24CollectiveEpilogueBwdGQAISA_fSD_Li256ELb1ELb1EEENS1_19SingleTileSchedulerILb1ELb0ELb0ELi128EEEEEEEEEvNT_6ParamsE$_ZZN4cute9transformINS_5tupleIJNS_1CILi32EEENS2_ILi4EEENS2_ILi2EEENS2_ILi1EEEEEENS1_IJS6_S3_NS2_ILi128EEENS2_ILi0EEEEEEZNS_7idx2crdIiS7_SA_EEDaRKT_RKT0_RKT1_EUlRKT_RKT0_E_EEDaSE_SH_OSI_ENKUlDpSN_E_clIJiiiS9_EEEDaST_ - $_ZN7cutlass13device_kernelIN5flash19enable_sm80_to_sm89INS1_16FlashAttnBwdSm80INS1_25CollectiveMainloopBwdSm80ILi2ELi2EN4cute5tupleIJNS5_1CILi128EEES8_NS7_ILi64EEEEEENS_10bfloat16_tEfNS_4arch4Sm80ELb0ELb1ELb1ELb1ELb1ELb0ELb0ELb0ELi2ELi4ELi4ELi4ELb0EEENS1_24CollectiveEpilogueBwdGQAISA_fSD_Li256ELb1ELb1EEENS1_19SingleTileSchedulerILb1ELb0ELb0ELi128EEEEEEEEEvNT_6ParamsE$_ZZN4cute9transformINS_15ArithmeticTupleIJiiEEEZNS_14transform_leafIS2_NS_8identityEEEDaRKT_OT0_EUlRKT_E_EEDaS7_S9_ENKUlDpSC_E_clIJiiEEEDaSE_)
$_ZN7cutlass13device_kernelIN5flash19enable_sm80_to_sm89INS1_16FlashAttnBwdSm80INS1_25CollectiveMainloopBwdSm80ILi2ELi2EN4cute5tupleIJNS5_1CILi128EEES8_NS7_ILi64EEEEEENS_10bfloat16_tEfNS_4arch4Sm80ELb0ELb1ELb1ELb1ELb1ELb0ELb0ELb0ELi2ELi4ELi4ELi4ELb0EEENS1_24CollectiveEpilogueBwdGQAISA_fSD_Li256ELb1ELb1EEENS1_19SingleTileSchedulerILb1ELb0ELb0ELi128EEEEEEEEEvNT_6ParamsE$_ZZN4cute9transformINS_15ArithmeticTupleIJiiEEEZNS_14transform_leafIS2_NS_8identityEEEDaRKT_OT0_EUlRKT_E_EEDaS7_S9_ENKUlDpSC_E_clIJiiEEEDaSE_:
[----:B------:R-:W-:Y:S01]  /*fe00*/  IADD3 R3, R1, 0x1688, RZ ;  /* 0x0000168801037810 */ /* 0x000fe20007ffe0ff */
[----:B------:R-:W-:Y:S01]  /*fe10*/  IMAD.MOV.U32 R2, RZ, RZ, R9 ;  /* 0x000000ffff027224 */ /* 0x000fe200078e0009 */
[----:B------:R-:W-:Y:S02]  /*fe20*/  MOV R8, 0xfe50 ;  /* 0x0000fe5000087802 */ /* 0x000fe40000000f00 */
[----:B------:R-:W-:Y:S02]  /*fe30*/  IADD3 R3, R3, c[0x0][0x20], RZ ;  /* 0x0000080003037a10 */ /* 0x000fe40007ffe0ff */
[----:B------:R-:W-:Y:S05]  /*fe40*/  CALL.REL.NOINC `($_ZN7cutlass13device_kernelIN5flash19enable_sm80_to_sm89INS1_16FlashAttnBwdSm80INS1_25CollectiveMainloopBwdSm80ILi2ELi2EN4cute5tupleIJNS5_1CILi128EEES8_NS7_ILi64EEEEEENS_10bfloat16_tEfNS_4arch4Sm80ELb0ELb1ELb1ELb1ELb1ELb0ELb0ELb0ELi2ELi4ELi4ELi4ELb0EEENS1_24CollectiveEpilogueBwdGQAISA_fSD_Li256ELb1ELb1EEENS1_19SingleTileSchedulerILb1ELb0ELb0ELi128EEEEEEEEEvNT_6ParamsE$_ZN4cute3eso3ESOILb0ELb0EJiiEEC2ERKiS4_) ;  /* 0xffff6f6000007944 */ /* 0x000fea0003c3ffff */
[----:B-1----:R1:W5:Y:S01]  /*fe50*/  LDL.64 R2, [R1+0x1688] ;  /* 0x0016880001027983 */ /* 0x0023620000100a00 */
[----:B------:R-:W-:-:S04]  /*fe60*/  MOV R7, 0x0 ;  /* 0x0000000000077802 */ /* 0x000fc80000000f00 */
[----:B------:R-:W-:Y:S05]  /*fe70*/  RET.REL.NODEC R6 `(_ZN7cutlass13device_kernelIN5flash19enable_sm80_to_sm89INS1_16FlashAttnBwdSm80INS1_25CollectiveMainloopBwdSm80ILi2ELi2EN4cute5tupleIJNS5_1CILi128EEES8_NS7_ILi64EEEEEENS_10bfloat16_tEfNS_4arch4Sm80ELb0ELb1ELb1ELb1ELb1ELb0ELb0ELb0ELi2ELi4ELi4ELi4ELb0EEENS1_24CollectiveEpilogueBwdGQAISA_fSD_Li256ELb1ELb1EEENS1_19SingleTileSchedulerILb1ELb0ELb0ELi128EEEEEEEEEvNT_6ParamsE) ;  /* 0xffff018006007950 */ /* 0x000fea0003c3ffff */
        .type           $_ZN7cutlass13device_kernelIN5flash19enable_sm80_to_sm89INS1_16FlashAttnBwdSm80INS1_25CollectiveMainloopBwdSm80ILi2ELi2EN4cute5tupleIJNS5_1CILi128EEES8_NS7_ILi64EEEEEENS_10bfloat16_tEfNS_4arch4Sm80ELb0ELb1ELb1ELb1ELb1ELb0ELb0ELb0ELi2ELi4ELi4ELi4ELb0EEENS1_24CollectiveEpilogueBwdGQAISA_fSD_Li256ELb1ELb1EEENS1_19SingleTileSchedulerILb1ELb0ELb0ELi128EEEEEEEEEvNT_6ParamsE$_ZZN4cute9transformINS_5tupleIJNS_1CILi32EEENS2_ILi4EEENS2_ILi2EEENS2_ILi1EEEEEENS1_IJS6_S3_NS2_ILi128EEENS2_ILi0EEEEEEZNS_7idx2crdIiS7_SA_EEDaRKT_RKT0_RKT1_EUlRKT_RKT0_E_EEDaSE_SH_OSI_ENKUlDpSN_E_clIJiiiS9_EEEDaST_,@function
        .size           $_ZN7cutlass13device_kernelIN5flash19enable_sm80_to_sm89INS1_16FlashAttnBwdSm80INS1_25CollectiveMainloopBwdSm80ILi2ELi2EN4cute5tupleIJNS5_1CILi128EEES8_NS7_ILi64EEEEEENS_10bfloat16_tEfNS_4arch4Sm80ELb0ELb1ELb1ELb1ELb1ELb0ELb0ELb0ELi2ELi4ELi4ELi4ELb0EEENS1_24CollectiveEpilogueBwdGQAISA_fSD_Li256ELb1ELb1EEENS1_19SingleTileSchedulerILb1ELb0ELb0ELi128EEEEEEEEEvNT_6ParamsE$_ZZN4cute9transformINS_5tupleIJNS_1CILi32EEENS2_ILi4EEENS2_ILi2EEENS2_ILi1EEEEEENS1_IJS6_S3_NS2_ILi128EEENS2_ILi0EEEEEEZNS_7idx2crdIiS7_SA_EEDaRKT_RKT0_RKT1_EUlRKT_RKT0_E_EEDaSE_SH_OSI_ENKUlDpSN_E_clIJiiiS9_EEEDaST_,($_ZN7cutlass13device_kernelIN5flash19enable_sm80_to_sm89INS1_16FlashAttnBwdSm80INS1_25CollectiveMainloopBwdSm80ILi2ELi2EN4cute5tupleIJNS5_1CILi128EEES8_NS7_ILi64EEEEEENS_10bfloat16_tEfNS_4arch4Sm80ELb0ELb1ELb1ELb1ELb1ELb0ELb0ELb0ELi2ELi4ELi4ELi4ELb0EEENS1_24CollectiveEpilogueBwdGQAISA_fSD_Li256ELb1ELb1EEENS1_19SingleTileSchedulerILb1ELb0ELb0ELi128EEEEEEEEEvNT_6ParamsE$_ZZN4cute9transformINS_5tupleIJiiNS_1CILi0EEEEEENS1_IJNS1_IJNS2_ILi4EEENS2_ILi8EEEEEENS2_ILi2EEENS2_ILi1EEEEEEZNS_7idx2crdIS4_SA_EEDaRKT_RKT0_EUlRKT_RKT0_E_EEDaSE_SH_OT1_ENKUlDpSK_E_clIJNS1_IJiiEEEiS3_EEEDaSR_ - $_ZN7cutlass13device_kernelIN5flash19enable_sm80_to_sm89INS1_16FlashAttnBwdSm80INS1_25CollectiveMainloopBwdSm80ILi2ELi2EN4cute5tupleIJNS5_1CILi128EEES8_NS7_ILi64EEEEEENS_10bfloat16_tEfNS_4arch4Sm80ELb0ELb1ELb1ELb1ELb1ELb0ELb0ELb0ELi2ELi4ELi4ELi4ELb0EEENS1_24CollectiveEpilogueBwdGQAISA_fSD_Li256ELb1ELb1EEENS1_19SingleTileSchedulerILb1ELb0ELb0ELi128EEEEEEEEEvNT_6ParamsE$_ZZN4cute9transformINS_5tupleIJNS_1CILi32EEENS2_ILi4EEENS2_ILi2EEENS2_ILi1EEEEEENS1_IJS6_S3_NS2_ILi128EEENS2_ILi0EEEEEEZNS_7idx2crdIiS7_SA_EEDaRKT_RKT0_RKT1_EUlRKT_RKT0_E_EEDaSE_SH_OSI_ENKUlDpSN_E_clIJiiiS9_EEEDaST_)
$_ZN7cutlass13device_kernelIN5flash19enable_sm80_to_sm89INS1_16FlashAttnBwdSm80INS1_25CollectiveMainloopBwdSm80ILi2ELi2EN4cute5tupleIJNS5_1CILi128EEES8_NS7_ILi64EEEEEENS_10bfloat16_tEfNS_4arch4Sm80ELb0ELb1ELb1ELb1ELb1ELb0ELb0ELb0ELi2ELi4ELi4ELi4ELb0EEENS1_24CollectiveEpilogueBwdGQAISA_fSD_Li256ELb1ELb1EEENS1_19SingleTileSchedulerILb1ELb0ELb0ELi128EEEEEEEEEvNT_6ParamsE$_ZZN4cute9transformINS_5tupleIJNS_1CILi32EEENS2_ILi4EEENS2_ILi2EEENS2_ILi1EEEEEENS1_IJS6_S3_NS2_ILi128EEENS2_ILi0EEEEEEZNS_7idx2crdIiS7_SA_EEDaRKT_RKT0_RKT1_EUlRKT_RKT0_E_EEDaSE_SH_OSI_ENKUlDpSN_E_clIJiiiS9_EEEDaST_:
[----:B------:R-:W-:Y:S02]  /*fe80*/  IADD3 R3, R1, 0x13c8, RZ ;  /* 0x000013c801037810 */ /* 0x000fe40007ffe0ff */
[----:B------:R-:W-:Y:S02]  /*fe90*/  MOV R6, 0xfec0 ;  /* 0x0000fec000067802 */ /* 0x000fe40000000f00 */
[----:B------:R-:W-:Y:S02]  /*fea0*/  IADD3 R3, R3, c[0x0][0x20], RZ ;  /* 0x0000080003037a10 */ /* 0x000fe40007ffe0ff */
[----:B------:R-:W-:Y:S05]  /*feb0*/  CALL.REL.NOINC `($_ZN7cutlass13device_kernelIN5flash19enable_sm80_to_sm89INS1_16FlashAttnBwdSm80INS1_25CollectiveMainloopBwdSm80ILi2ELi2EN4cute5tupleIJNS5_1CILi128EEES8_NS7_ILi64EEEEEENS_10bfloat16_tEfNS_4arch4Sm80ELb0ELb1ELb1ELb1ELb1ELb0ELb0ELb0ELi2ELi4ELi4ELi4ELb0EEENS1_24CollectiveEpilogueBwdGQAISA_fSD_Li256ELb1ELb1EEENS1_19SingleTileSchedulerILb1ELb0ELb0ELi128EEEEEEEEEvNT_6ParamsE$_ZN4cute3eso3ESOILb0ELb0EJiiiNS_1CILi0EEEEEC2ERKiS6_S6_RKS3_) ;  /* 0xffff725000007944 */ /* 0x000fea0003c3ffff */
[----:B------:R2:W5:Y:S04]  /*fec0*/  LDL R5, [R1+0x13d0] ;  /* 0x0013d00001057983 */ /* 0x0005680000100800 */
[----:B-1----:R2:W5:Y:S01]  /*fed0*/  LDL.64 R2, [R1+0x13c8] ;  /* 0x0013c80001027983 */ /* 0x0025620000100a00 */
[----:B------:R-:W-:Y:S02]  /*fee0*/  MOV R6, R4 ;  /* 0x0000000400067202 */ /* 0x000fe40000000f00 */
[----:B------:R-:W-:-:S04]  /*fef0*/  MOV R7, 0x0 ;  /* 0x0000000000077802 */ /* 0x000fc80000000f00 */
[----:B------:R-:W-:Y:S05]  /*ff00*/  RET.REL.NODEC R6 `(_ZN7cutlass13device_kernelIN5flash19enable_sm80_to_sm89INS1_16FlashAttnBwdSm80INS1_25CollectiveMainloopBwdSm80ILi2ELi2EN4cute5tupleIJNS5_1CILi128EEES8_NS7_ILi64EEEEEENS_10bfloat16_tEfNS_4arch4Sm80ELb0ELb1ELb1ELb1ELb1ELb0ELb0ELb0ELi2ELi4ELi4ELi4ELb0EEENS1_24CollectiveEpilogueBwdGQAISA_fSD_Li256ELb1ELb1EEENS1_19SingleTileSchedulerILb1ELb0ELb0ELi128EEEEEEEEEvNT_6ParamsE) ;  /* 0xffff00f006007950 */ /* 0x000fea0003c3ffff */
        .type           $_ZN7cutlass13device_kernelIN5flash19enable_sm80_to_sm89INS1_16FlashAttnBwdSm80INS1_25CollectiveMainloopBwdSm80ILi2ELi2EN4cute5tupleIJNS5_1CILi128EEES8_NS7_ILi64EEEEEENS_10bfloat16_tEfNS_4arch4Sm80ELb0ELb1ELb1ELb1ELb1ELb0ELb0ELb0ELi2ELi4ELi4ELi4ELb0EEENS1_24CollectiveEpilogueBwdGQAISA_fSD_Li256ELb1ELb1EEENS1_19SingleTileSchedulerILb1ELb0ELb0ELi128EEEEEEEEEvNT_6ParamsE$_ZZN4cute9transformINS_5tupleIJiiNS_1CILi0EEEEEENS1_IJNS1_IJNS2_ILi4EEENS2_ILi8EEEEEENS2_ILi2EEENS2_ILi1EEEEEEZNS_7idx2crdIS4_SA_EEDaRKT_RKT0_EUlRKT_RKT0_E_EEDaSE_SH_OT1_ENKUlDpSK_E_clIJNS1_IJiiEEEiS3_EEEDaSR_,@function
        .size           $_ZN7cutlass13device_kernelIN5flash19enable_sm80_to_sm89INS1_16FlashAttnBwdSm80INS1_25CollectiveMainloopBwdSm80ILi2ELi2EN4cute5tupleIJNS5_1CILi128EEES8_NS7_ILi64EEEEEENS_10bfloat16_tEfNS_4arch4Sm80ELb0ELb1ELb1ELb1ELb1ELb0ELb0ELb0ELi2ELi4ELi4ELi4ELb0EEENS1_24CollectiveEpilogueBwdGQAISA_fSD_Li256ELb1ELb1EEENS1_19SingleTileSchedulerILb1ELb0ELb0ELi128EEEEEEEEEvNT_6ParamsE$_ZZN4cute9transformINS_5tupleIJiiNS_1CILi0EEEEEENS1_IJNS1_IJNS2_ILi4EEENS2_ILi8EEEEEENS2_ILi2EEENS2_ILi1EEEEEEZNS_7idx2crdIS4_SA_EEDaRKT_RKT0_EUlRKT_RKT0_E_EEDaSE_SH_OT1_ENKUlDpSK_E_clIJNS1_IJiiEEEiS3_EEEDaSR_,($_ZN7cutlass13device_kernelIN5flash19enable_sm80_to_sm89INS1_16FlashAttnBwdSm80INS1_25CollectiveMainloopBwdSm80ILi2ELi2EN4cute5tupleIJNS5_1CILi128EEES8_NS7_ILi64EEEEEENS_10bfloat16_tEfNS_4arch4Sm80ELb0ELb1ELb1ELb1ELb1ELb0ELb0ELb0ELi2ELi4ELi4ELi4ELb0EEENS1_24CollectiveEpilogueBwdGQAISA_fSD_Li256ELb1ELb1EEENS1_19SingleTileSchedulerILb1ELb0ELb0ELi128EEEEEEEEEvNT_6ParamsE$_ZZN4cute9transformINS_5tupleIJiiNS_1CILi0EEEEEENS1_IJNS1_IJNS2_ILi4EEENS2_ILi8EEEEEES5_NS2_ILi1EEEEEEZNS_7idx2crdIS4_S9_EEDaRKT_RKT0_EUlRKT_RKT0_E_EEDaSD_SG_OT1_ENKUlDpSJ_E_clIJNS1_IJiiEEEiS3_EEEDaSQ_ - $_ZN7cutlass13device_kernelIN5flash19enable_sm80_to_sm89INS1_16FlashAttnBwdSm80INS1_25CollectiveMainloopBwdSm80ILi2ELi2EN4cute5tupleIJNS5_1CILi128EEES8_NS7_ILi64EEEEEENS_10bfloat16_tEfNS_4arch4Sm80ELb0ELb1ELb1ELb1ELb1ELb0ELb0ELb0ELi2ELi4ELi4ELi4ELb0EEENS1_24CollectiveEpilogueBwdGQAISA_fSD_Li256ELb1ELb1EEENS1_19SingleTileSchedulerILb1ELb0ELb0ELi128EEEEEEEEEvNT_6ParamsE$_ZZN4cute9transformINS_5tupleIJiiNS_1CILi0EEEEEENS1_IJNS1_IJNS2_ILi4EEENS2_ILi8EEEEEENS2_ILi2EEENS2_ILi1EEEEEEZNS_7idx2crdIS4_SA_EEDaRKT_RKT0_EUlRKT_RKT0_E_EEDaSE_SH_OT1_ENKUlDpSK_E_clIJNS1_IJiiEEEiS3_EEEDaSR_)
$_ZN7cutlass13device_kernelIN5flash19enable_sm80_to_sm89INS1_16FlashAttnBwdSm80INS1_25CollectiveMainloopBwdSm80ILi2ELi2EN4cute5tupleIJNS5_1CILi128EEES8_NS7_ILi64EEEEEENS_10bfloat16_tEfNS_4arch4Sm80ELb0ELb1ELb1ELb1ELb1ELb0ELb0ELb0ELi2ELi4ELi4ELi4ELb0EEENS1_24CollectiveEpilogueBwdGQAISA_fSD_Li256ELb1ELb1EEENS1_19SingleTileSchedulerILb1ELb0ELb0ELi128EEEEEEEEEvNT_6ParamsE$_ZZN4cute9transformINS_5tupleIJiiNS_1CILi0EEEEEENS1_IJNS1_IJNS2_ILi4EEENS2_ILi8EEEEEENS2_ILi2EEENS2_ILi1EEEEEEZNS_7idx2crdIS4_SA_EEDaRKT_RKT0_EUlRKT_RKT0_E_EEDaSE_SH_OT1_ENKUlDpSK_E_clIJNS1_IJiiEEEiS3_EEEDaSR_:
[----:B------:R-:W-:Y:S02]  /*ff10*/  IADD3 R3, R1, 0x1680, RZ ;  /* 0x0000168001037810 */ /* 0x000fe40007ffe0ff */
[----:B------:R-:W-:Y:S02]  /*ff20*/  MOV R6, 0xff50 ;  /* 0x0000ff5000067802 */ /* 0x000fe40000000f00 */
[----:B------:R-:W-:Y:S02]  /*ff30*/  IADD3 R3, R3, c[0x0][0x20], RZ ;  /* 0x0000080003037a10 */ /* 0x000fe40007ffe0ff */
[----:B------:R-:W-:Y:S05]  /*ff40*/  CALL.REL.NOINC `($_ZN7cutlass13device_kernelIN5flash19enable_sm80_to_sm89INS1_16FlashAttnBwdSm80INS1_25CollectiveMainloopBwdSm80ILi2ELi2EN4cute5tupleIJNS5_1CILi128EEES8_NS7_ILi64EEEEEENS_10bfloat16_tEfNS_4arch4Sm80ELb0ELb1ELb1ELb1ELb1ELb0ELb0ELb0ELi2ELi4ELi4ELi4ELb0EEENS1_24CollectiveEpilogueBwdGQAISA_fSD_Li256ELb1ELb1EEENS1_19SingleTileSchedulerILb1ELb0ELb0ELi128EEEEEEEEEvNT_6ParamsE$_ZN4cute3eso3ESOILb0ELb0EJNS_5tupleIJiiEEEiNS_1CILi0EEEEEC2ERKS3_RKiRKS5_) ;  /* 0xffff632000007944 */ /* 0x000fea0003c3ffff */
[----:B------:R2:W5:Y:S04]  /*ff50*/  LDL R35, [R1+0x1688] ;  /* 0x0016880001237983 */ /* 0x0005680000100800 */
[----:B-1----:R2:W5:Y:S01]  /*ff60*/  LDL.64 R2, [R1+0x1680] ;  /* 0x0016800001027983 */ /* 0x0025620000100a00 */
[----:B------:R-:W-:-:S04]  /*ff70*/  MOV R75, 0x0 ;  /* 0x00000000004b7802 */ /* 0x000fc80000000f00 */
[----:B------:R-:W-:Y:S05]  /*ff80*/  RET.REL.NODEC R74 `(_ZN7cutlass13device_kernelIN5flash19enable_sm80_to_sm89INS1_16FlashAttnBwdSm80INS1_25CollectiveMainloopBwdSm80ILi2ELi2EN4cute5tupleIJNS5_1CILi128EEES8_NS7_ILi64EEEEEENS_10bfloat16_tEfNS_4arch4Sm80ELb0ELb1ELb1ELb1ELb1ELb0ELb0ELb0ELi2ELi4ELi4ELi4ELb0EEENS1_24CollectiveEpilogueBwdGQAISA_fSD_Li256ELb1ELb1EEENS1_19SingleTileSchedulerILb1ELb0ELb0ELi128EEEEEEEEEvNT_6ParamsE) ;  /* 0xffff00704a007950 */ /* 0x000fea0003c3ffff */
        .type           $_ZN7cutlass13device_kernelIN5flash19enable_sm80_to_sm89INS1_16FlashAttnBwdSm80INS1_25CollectiveMainloopBwdSm80ILi2ELi2EN4cute5tupleIJNS5_1CILi128EEES8_NS7_ILi64EEEEEENS_10bfloat16_tEfNS_4arch4Sm80ELb0ELb1ELb1ELb1ELb1ELb0ELb0ELb0ELi2ELi4ELi4ELi4ELb0EEENS1_24CollectiveEpilogueBwdGQAISA_fSD_Li256ELb1ELb1EEENS1_19SingleTileSchedulerILb1ELb0ELb0ELi128EEEEEEEEEvNT_6ParamsE$_ZZN4cute9transformINS_5tupleIJiiNS_1CILi0EEEEEENS1_IJNS1_IJNS2_ILi4EEENS2_ILi8EEEEEES5_NS2_ILi1EEEEEEZNS_7idx2crdIS4_S9_EEDaRKT_RKT0_EUlRKT_RKT0_E_EEDaSD_SG_OT1_ENKUlDpSJ_E_clIJNS1_IJiiEEEiS3_EEEDaSQ_,@function
        .size           $_ZN7cutlass13device_kernelIN5flash19enable_sm80_to_sm89INS1_16FlashAttnBwdSm80INS1_25CollectiveMainloopBwdSm80ILi2ELi2EN4cute5tupleIJNS5_1CILi128EEES8_NS7_ILi64EEEEEENS_10bfloat16_tEfNS_4arch4Sm80ELb0ELb1ELb1ELb1ELb1ELb0ELb0ELb0ELi2ELi4ELi4ELi4ELb0EEENS1_24CollectiveEpilogueBwdGQAISA_fSD_Li256ELb1ELb1EEENS1_19SingleTileSchedulerILb1ELb0ELb0ELi128EEEEEEEEEvNT_6ParamsE$_ZZN4cute9transformINS_5tupleIJiiNS_1CILi0EEEEEENS1_IJNS1_IJNS2_ILi4EEENS2_ILi8EEEEEES5_NS2_ILi1EEEEEEZNS_7idx2crdIS4_S9_EEDaRKT_RKT0_EUlRKT_RKT0_E_EEDaSD_SG_OT1_ENKUlDpSJ_E_clIJNS1_IJiiEEEiS3_EEEDaSQ_,($_ZN7cutlass13device_kernelIN5flash19enable_sm80_to_sm89INS1_16FlashAttnBwdSm80INS1_25CollectiveMainloopBwdSm80ILi2ELi2EN4cute5tupleIJNS5_1CILi128EEES8_NS7_ILi64EEEEEENS_10bfloat16_tEfNS_4arch4Sm80ELb0ELb1ELb1ELb1ELb1ELb0ELb0ELb0ELi2ELi4ELi4ELi4ELb0EEENS1_24CollectiveEpilogueBwdGQAISA_fSD_Li256ELb1ELb1EEENS1_19SingleTileSchedulerILb1ELb0ELb0ELi128EEEEEEEEEvNT_6ParamsE$_ZZN4cute9transformINS_5tupleIJiiiNS_1CILi0EEEEEENS1_IJNS2_ILi32EEENS2_ILi4EEENS2_ILi2EEENS2_ILi1EEEEEENS1_IJS8_S8_S8_S8_EEEZNS_7crd2crdIS4_S9_SA_EEDaRKT_RKT0_RKT1_EUlRKT_RKT0_RKT1_E_EEDaSE_SH_SK_OT2_ENKUlDpSN_E_clIJiiiS3_EEEDaSX_ - $_ZN7cutlass13device_kernelIN5flash19enable_sm80_to_sm89INS1_16FlashAttnBwdSm80INS1_25CollectiveMainloopBwdSm80ILi2ELi2EN4cute5tupleIJNS5_1CILi128EEES8_NS7_ILi64EEEEEENS_10bfloat16_tEfNS_4arch4Sm80ELb0ELb1ELb1ELb1ELb1ELb0ELb0ELb0ELi2ELi4ELi4ELi4ELb0EEENS1_24CollectiveEpilogueBwdGQAISA_fSD_Li256ELb1ELb1EEENS1_19SingleTileSchedulerILb1ELb0ELb0ELi128EEEEEEEEEvNT_6ParamsE$_ZZN4cute9transformINS_5tupleIJiiNS_1CILi0EEEEEENS1_IJNS1_IJNS2_ILi4EEENS2_ILi8EEEEEES5_NS2_ILi1EEEEEEZNS_7idx2crdIS4_S9_EEDaRKT_RKT0_EUlRKT_RKT0_E_EEDaSD_SG_OT1_ENKUlDpSJ_E_clIJNS1_IJiiEEEiS3_EEEDaSQ_)
$_ZN7cutlass13device_kernelIN5flash19enable_sm80_to_sm89INS1_16FlashAttnBwdSm80INS1_25CollectiveMainloopBwdSm80ILi2ELi2EN4cute5tupleIJNS5_1CILi128EEES8_NS7_ILi64EEEEEENS_10bfloat16_tEfNS_4arch4Sm80ELb0ELb1ELb1ELb1ELb1ELb0ELb0ELb0ELi2ELi4ELi4ELi4ELb0EEENS1_24CollectiveEpilogueBwdGQAISA_fSD_Li256ELb1ELb1EEENS1_19SingleTileSchedulerILb1ELb0ELb0ELi128EEEEEEEEEvNT_6ParamsE$_ZZN4cute9transformINS_5tupleIJiiNS_1CILi0EEEEEENS1_IJNS1_IJNS2_ILi4EEENS2_ILi8EEEEEES5_NS2_ILi1EEEEEEZNS_7idx2crdIS4_S9_EEDaRKT_RKT0_EUlRKT_RKT0_E_EEDaSD_SG_OT1_ENKUlDpSJ_E_clIJNS1_IJiiEEEiS3_EEEDaSQ_:
[----:B------:R-:W-:Y:S02]  /*ff90*/  IADD3 R3, R1, 0x1680, RZ ;  /* 0x0000168001037810 */ /* 0x000fe40007ffe0ff */
[----:B------:R-:W-:Y:S02]  /*ffa0*/  MOV R6, 0xffd0 ;  /* 0x0000ffd000067802 */ /* 0x000fe40000000f00 */
[----:B------:R-:W-:Y:S02]  /*ffb0*/  IADD3 R3, R3, c[0x0][0x20], RZ ;  /* 0x0000080003037a10 */ /* 0x000fe40007ffe0ff */
[----:B------:R-:W-:Y:S05]  /*ffc0*/  CALL.REL.NOINC `($_ZN7cutlass13device_kernelIN5flash19enable_sm80_to_sm89INS1_16FlashAttnBwdSm80INS1_25CollectiveMainloopBwdSm80ILi2ELi2EN4cute5tupleIJNS5_1CILi128EEES8_NS7_ILi64EEEEEENS_10bfloat16_tEfNS_4arch4Sm80ELb0ELb1ELb1ELb1ELb1ELb0ELb0ELb0ELi2ELi4ELi4ELi4ELb0EEENS1_24CollectiveEpilogueBwdGQAISA_fSD_Li256ELb1ELb1EEENS1_19SingleTileSchedulerILb1ELb0ELb0ELi128EEEEEEEEEvNT_6ParamsE$_ZN4cute3eso3ESOILb0ELb0EJNS_5tupleIJiiEEEiNS_1CILi0EEEEEC2ERKS3_RKiRKS5_) ;  /* 0xffff62a000007944 */ /* 0x000fea0003c3ffff */
[----:B------:R2:W5:Y:S04]  /*ffd0*/  LDL R33, [R1+0x1688] ;  /* 0x0016880001217983 */ /* 0x0005680000100800 */
[----:B-1----:R2:W5:Y:S01]  /*ffe0*/  LDL.64 R2, [R1+0x1680] ;  /* 0x0016800001027983 */ /* 0x0025620000100a00 */
[----:B------:R-:W-:Y:S02]  /*fff0*/  MOV R6, R74 ;  /* 0x0000004a00067202 */ /* 0x000fe40000000f00 */
[----:B------:R-:W-:-:S04]  /*10000*/  MOV R7, 0x0 ;  /* 0x0000000000077802 */ /* 0x000fc80000000f00 */
[----:B------:R-:W-:Y:S05]  /*10010*/  RET.REL.NODEC R6 `(_ZN7cutlass13device_kernelIN5flash19enable_sm80_to_sm89INS1_16FlashAttnBwdSm80INS1_25CollectiveMainloopBwdSm80ILi2ELi2EN4cute5tupleIJNS5_1CILi128EEES8_NS7_ILi64EEEEEENS_10bfloat16_tEfNS_4arch4Sm80ELb0ELb1ELb1ELb1ELb1ELb0ELb0ELb0ELi2ELi4ELi4ELi4ELb0EEENS1_24CollectiveEpilogueBwdGQAISA_fSD_Li256ELb1ELb1EEENS1_19SingleTileSchedulerILb1ELb0ELb0ELi128EEEEEEEEEvNT_6ParamsE) ;  /* 0xfffeffe006007950 */ /* 0x000fea0003c3ffff */
        .type           $_ZN7cutlass13device_kernelIN5flash19enable_sm80_to_sm89INS1_16FlashAttnBwdSm80INS1_25CollectiveMainloopBwdSm80ILi2ELi2EN4cute5tupleIJNS5_1CILi128EEES8_NS7_ILi64EEEEEENS_10bfloat16_tEfNS_4arch4Sm80ELb0ELb1ELb1ELb1ELb1ELb0ELb0ELb0ELi2ELi4ELi4ELi4ELb0EEENS1_24CollectiveEpilogueBwdGQAISA_fSD_Li256ELb1ELb1EEENS1_19SingleTileSchedulerILb1ELb0ELb0ELi128EEEEEEEEEvNT_6ParamsE$_ZZN4cute9transformINS_5tupleIJiiiNS_1CILi0EEEEEENS1_IJNS2_ILi32EEENS2_ILi4EEENS2_ILi2EEENS2_ILi1EEEEEENS1_IJS8_S8_S8_S8_EEEZNS_7crd2crdIS4_S9_SA_EEDaRKT_RKT0_RKT1_EUlRKT_RKT0_RKT1_E_EEDaSE_SH_SK_OT2_ENKUlDpSN_E_clIJiiiS3_EEEDaSX_,@function
        .size           $_ZN7cutlass13device_kernelIN5flash19enable_sm80_to_sm89INS1_16FlashAttnBwdSm80INS1_25CollectiveMainloopBwdSm80ILi2ELi2EN4cute5tupleIJNS5_1CILi128EEES8_NS7_ILi64EEEEEENS_10bfloat16_tEfNS_4arch4Sm80ELb0ELb1ELb1ELb1ELb1ELb0ELb0ELb0ELi2ELi4ELi4ELi4ELb0EEENS1_24CollectiveEpilogueBwdGQAISA_fSD_Li256ELb1ELb1EEENS1_19SingleTileSchedulerILb1ELb0ELb0ELi128EEEEEEEEEvNT_6ParamsE$_ZZN4cute9transformINS_5tupleIJiiiNS_1CILi0EEEEEENS1_IJNS2_ILi32EEENS2_ILi4EEENS2_ILi2EEENS2_ILi1EEEEEENS1_IJS8_S8_S8_S8_EEEZNS_7crd2crdIS4_S9_SA_EEDaRKT_RKT0_RKT1_EUlRKT_RKT0_RKT1_E_EEDaSE_SH_SK_OT2_ENKUlDpSN_E_clIJiiiS3_EEEDaSX_,($_ZN7cutlass13device_kernelIN5flash19enable_sm80_to_sm89INS1_16FlashAttnBwdSm80INS1_25CollectiveMainloopBwdSm80ILi2ELi2EN4cute5tupleIJNS5_1CILi128EEES8_NS7_ILi64EEEEEENS_10bfloat16_tEfNS_4arch4Sm80ELb0ELb1ELb1ELb1ELb1ELb0ELb0ELb0ELi2ELi4ELi4ELi4ELb0EEENS1_24CollectiveEpilogueBwdGQAISA_fSD_Li256ELb1ELb1EEENS1_19SingleTileSchedulerILb1ELb0ELb0ELi128EEEEEEEEEvNT_6ParamsE$_ZZN4cuteplIJNS_1CILi0EEES2_EJiEEEDaRKNS_15ArithmeticTupleIJDpT_EEERKNS3_IJDpT0_EEEENKUlDpRKT_E_clIJiS2_EEEDaSH_ - $_ZN7cutlass13device_kernelIN5flash19enable_sm80_to_sm89INS1_16FlashAttnBwdSm80INS1_25CollectiveMainloopBwdSm80ILi2ELi2EN4cute5tupleIJNS5_1CILi128EEES8_NS7_ILi64EEEEEENS_10bfloat16_tEfNS_4arch4Sm80ELb0ELb1ELb1ELb1ELb1ELb0ELb0ELb0ELi2ELi4ELi4ELi4ELb0EEENS1_24CollectiveEpilogueBwdGQAISA_fSD_Li256ELb1ELb1EEENS1_19SingleTileSchedulerILb1ELb0ELb0ELi128EEEEEEEEEvNT_6ParamsE$_ZZN4cute9transformINS_5tupleIJiiiNS_1CILi0EEEEEENS1_IJNS2_ILi32EEENS2_ILi4EEENS2_ILi2EEENS2_ILi1EEEEEENS1_IJS8_S8_S8_S8_EEEZNS_7crd2crdIS4_S9_SA_EEDaRKT_RKT0_RKT1_EUlRKT_RKT0_RKT1_E_EEDaSE_SH_SK_OT2_ENKUlDpSN_E_clIJiiiS3_EEEDaSX_)
$_ZN7cutlass13device_kernelIN5flash19enable_sm80_to_sm89INS1_16FlashAttnBwdSm80INS1_25CollectiveMainloopBwdSm80ILi2ELi2EN4cute5tupleIJNS5_1CILi128EEES8_NS7_ILi64EEEEEENS_10bfloat16_tEfNS_4arch4Sm80ELb0ELb1ELb1ELb1ELb1ELb0ELb0ELb0ELi2ELi4ELi4ELi4ELb0EEENS1_24CollectiveEpilogueBwdGQAISA_fSD_Li256ELb1ELb1EEENS1_19SingleTileSchedulerILb1ELb0ELb0ELi128EEEEEEEEEvNT_6ParamsE$_ZZN4cute9transformINS_5tupleIJiiiNS_1CILi0EEEEEENS1_IJNS2_ILi32EEENS2_ILi4EEENS2_ILi2EEENS2_ILi1EEEEEENS1_IJS8_S8_S8_S8_EEEZNS_7crd2crdIS4_S9_SA_EEDaRKT_RKT0_RKT1_EUlRKT_RKT0_RKT1_E_EEDaSE_SH_SK_OT2_ENKUlDpSN_E_clIJiiiS3_EEEDaSX_:
[----:B------:R-:W-:Y:S02]  /*10020*/  IADD3 R3, R1, 0x13c8, RZ ;  /* 0x000013c801037810 */ /* 0x000fe40007ffe0ff */
[----:B------:R-:W-:Y:S02]  /*10030*/  MOV R6, 0x10060 ;  /* 0x0001006000067802 */ /* 0x000fe40000000f00 */
[----:B------:R-:W-:Y:S02]  /*10040*/  IADD3 R3, R3, c[0x0][0x20], RZ ;  /* 0x0000080003037a10 */ /* 0x000fe40007ffe0ff */
[----:B------:R-:W-:Y:S05]  /*10050*/  CALL.REL.NOINC `($_ZN7cutlass13device_kernelIN5flash19enable_sm80_to_sm89INS1_16FlashAttnBwdSm80INS1_25CollectiveMainloopBwdSm80ILi2ELi2EN4cute5tupleIJNS5_1CILi128EEES8_NS7_ILi64EEEEEENS_10bfloat16_tEfNS_4arch4Sm80ELb0ELb1ELb1ELb1ELb1ELb0ELb0ELb0ELi2ELi4ELi4ELi4ELb0EEENS1_24CollectiveEpilogueBwdGQAISA_fSD_Li256ELb1ELb1EEENS1_19SingleTileSchedulerILb1ELb0ELb0ELi128EEEEEEEEEvNT_6ParamsE$_ZN4cute3eso3ESOILb0ELb0EJiiiNS_1CILi0EEEEEC2ERKiS6_S6_RKS3_) ;  /* 0xffff70b000007944 */ /* 0x000fea0003c3ffff */
[----:B-1----:R1:W5:Y:S04]  /*10060*/  LDL R8, [R1+0x13d0] ;  /* 0x0013d00001087983 */ /* 0x0023680000100800 */
[----:B------:R1:W5:Y:S01]  /*10070*/  LDL.64 R2, [R1+0x13c8] ;  /* 0x0013c80001027983 */ /* 0x0003620000100a00 */
[----:B------:R-:W-:-:S04]  /*10080*/  MOV R5, 0x0 ;  /* 0x0000000000057802 */ /* 0x000fc80000000f00 */
[----:B------:R-:W-:Y:S05]  /*10090*/  RET.REL.NODEC R4 `(_ZN7cutlass13device_kernelIN5flash19enable_sm80_to_sm89INS1_16FlashAttnBwdSm80INS1_25CollectiveMainloopBwdSm80ILi2ELi2EN4cute5tupleIJNS5_1CILi128EEES8_NS7_ILi64EEEEEENS_10bfloat16_tEfNS_4arch4Sm80ELb0ELb1ELb1ELb1ELb1ELb0ELb0ELb0ELi2ELi4ELi4ELi4ELb0EEENS1_24CollectiveEpilogueBwdGQAISA_fSD_Li256ELb1ELb1EEENS1_19SingleTileSchedulerILb1ELb0ELb0ELi128EEEEEEEEEvNT_6ParamsE) ;  /* 0xfffeff6004007950 */ /* 0x000fea0003c3ffff */
        .type           $_ZN7cutlass13device_kernelIN5flash19enable_sm80_to_sm89INS1_16FlashAttnBwdSm80INS1_25CollectiveMainloopBwdSm80ILi2ELi2EN4cute5tupleIJNS5_1CILi128EEES8_NS7_ILi64EEEEEENS_10bfloat16_tEfNS_4arch4Sm80ELb0ELb1ELb1ELb1ELb1ELb0ELb0ELb0ELi2ELi4ELi4ELi4ELb0EEENS1_24CollectiveEpilogueBwdGQAISA_fSD_Li256ELb1ELb1EEENS1_19SingleTileSchedulerILb1ELb0ELb0ELi128EEEEEEEEEvNT_6ParamsE$_ZZN4cuteplIJNS_1CILi0EEES2_EJiEEEDaRKNS_15ArithmeticTupleIJDpT_EEERKNS3_IJDpT0_EEEENKUlDpRKT_E_clIJiS2_EEEDaSH_,@function
        .size           $_ZN7cutlass13device_kernelIN5flash19enable_sm80_to_sm89INS1_16FlashAttnBwdSm80INS1_25CollectiveMainloopBwdSm80ILi2ELi2EN4cute5tupleIJNS5_1CILi128EEES8_NS7_ILi64EEEEEENS_10bfloat16_tEfNS_4arch4Sm80ELb0ELb1ELb1ELb1ELb1ELb0ELb0ELb0ELi2ELi4ELi4ELi4ELb0EEENS1_24CollectiveEpilogueBwdGQAISA_fSD_Li256ELb1ELb1EEENS1_19SingleTileSchedulerILb1ELb0ELb0ELi128EEEEEEEEEvNT_6ParamsE$_ZZN4cuteplIJNS_1CILi0EEES2_EJiEEEDaRKNS_15ArithmeticTupleIJDpT_EEERKNS3_IJDpT0_EEEENKUlDpRKT_E_clIJiS2_EEEDaSH_,($_ZN7cutlass13device_kernelIN5flash19enable_sm80_to_sm89INS1_16FlashAttnBwdSm80INS1_25CollectiveMainloopBwdSm80ILi2ELi2EN4cute5tupleIJNS5_1CILi128EEES8_NS7_ILi64EEEEEENS_10bfloat16_tEfNS_4arch4Sm80ELb0ELb1ELb1ELb1ELb1ELb0ELb0ELb0ELi2ELi4ELi4ELi4ELb0EEENS1_24CollectiveEpilogueBwdGQAISA_fSD_Li256ELb1ELb1EEENS1_19SingleTileSchedulerILb1ELb0ELb0ELi128EEEEEEEEEvNT_6ParamsE$_ZZN4cuteplIJNS_1CILi0EEES2_EJiS2_EEEDaRKNS_15ArithmeticTupleIJDpT_EEERKNS3_IJDpT0_EEEENKUlDpRKT_E_clIJiS2_EEEDaSH_ - $_ZN7cutlass13device_kernelIN5flash19enable_sm80_to_sm89INS1_16FlashAttnBwdSm80INS1_25CollectiveMainloopBwdSm80ILi2ELi2EN4cute5tupleIJNS5_1CILi128EEES8_NS7_ILi64EEEEEENS_10bfloat16_tEfNS_4arch4Sm80ELb0ELb1ELb1ELb1ELb1ELb0ELb0ELb0ELi2ELi4ELi4ELi4ELb0EEENS1_24CollectiveEpilogueBwdGQAISA_fSD_Li256ELb1ELb1EEENS1_19SingleTileSchedulerILb1ELb0ELb0ELi128EEEEEEEEEvNT_6ParamsE$_ZZN4cuteplIJNS_1CILi0EEES2_EJiEEEDaRKNS_15ArithmeticTupleIJDpT_EEERKNS3_IJDpT0_EEEENKUlDpRKT_E_clIJiS2_EEEDaSH_)
$_ZN7cutlass13device_kernelIN5flash19enable_sm80_to_sm89INS1_16FlashAttnBwdSm80INS1_25CollectiveMainloopBwdSm80ILi2ELi2EN4cute5tupleIJNS5_1CILi128EEES8_NS7_ILi64EEEEEENS_10bfloat16_tEfNS_4arch4Sm80ELb0ELb1ELb1ELb1ELb1ELb0ELb0ELb0ELi2ELi4ELi4ELi4ELb0EEENS1_24CollectiveEpilogueBwdGQAISA_fSD_Li256ELb1ELb1EEENS1_19SingleTileSchedulerILb1ELb0ELb0ELi128EEEEEEEEEvNT_6ParamsE$_ZZN4cuteplIJNS_1CILi0EEES2_EJiEEEDaRKNS_15ArithmeticTupleIJDpT_EEERKNS3_IJDpT0_EEEENKUlDpRKT_E_clIJiS2_EEEDaSH_:
[----:B------:R-:W-:Y:S02]  /*100a0*/  IADD3 R2, R1, 0x16a8, RZ ;  /* 0x000016a801027810 */ /* 0x000fe40007ffe0ff */
[----:B------:R-:W-:Y:S02]  /*100b0*/  MOV R8, 0x100e0 ;  /* 0x000100e000087802 */ /* 0x000fe40000000f00 */
[----:B------:R-:W-:Y:S02]  /*100c0*/  IADD3 R2, R2, c[0x0][0x20], RZ ;  /* 0x0000080002027a10 */ /* 0x000fe40007ffe0ff */
[----:B------:R-:W-:Y:S05]  /*100d0*/  CALL.REL.NOINC `($_ZN7cutlass13device_kernelIN5flash19enable_sm80_to_sm89INS1_16FlashAttnBwdSm80INS1_25CollectiveMainloopBwdSm80ILi2ELi2EN4cute5tupleIJNS5_1CILi128EEES8_NS7_ILi64EEEEEENS_10bfloat16_tEfNS_4arch4Sm80ELb0ELb1ELb1ELb1ELb1ELb0ELb0ELb0ELi2ELi4ELi4ELi4ELb0EEENS1_24CollectiveEpilogueBwdGQAISA_fSD_Li256ELb1ELb1EEENS1_19SingleTileSchedulerILb1ELb0ELb0ELi128EEEEEEEEEvNT_6ParamsE$_ZN4cute5tupleIJiNS_1CILi0EEEEEC2ERKiRKS2_) ;  /* 0xffffaff000007944 */ /* 0x000fea0003c3ffff */
[----:B-1----:R1:W5:Y:S01]  /*100e0*/  LDL R3, [R1+0x16a8] ;  /* 0x0016a80001037983 */ /* 0x0023620000100800 */
[----:B------:R-:W-:-:S04]  /*100f0*/  MOV R5, 0x0 ;  /* 0x0000000000057802 */ /* 0x000fc80000000f00 */
[----:B------:R-:W-:Y:S05]  /*10100*/  RET.REL.NODEC R4 `(_ZN7cutlass13device_kernelIN5flash19enable_sm80_to_sm89INS1_16FlashAttnBwdSm80INS1_25CollectiveMainloopBwdSm80ILi2ELi2EN4cute5tupleIJNS5_1CILi128EEES8_NS7_ILi64EEEEEENS_10bfloat16_tEfNS_4arch4Sm80ELb0ELb1ELb1ELb1ELb1ELb0ELb0ELb0ELi2ELi4ELi4ELi4ELb0EEENS1_24CollectiveEpilogueBwdGQAISA_fSD_Li256ELb1ELb1EEENS1_19SingleTileSchedulerILb1ELb0ELb0ELi128EEEEEEEEEvNT_6ParamsE) ;  /* 0xfffefef004007950 */ /* 0x000fea0003c3ffff */
        .type           $_ZN7cutlass13device_kernelIN5flash19enable_sm80_to_sm89INS1_16FlashAttnBwdSm80INS1_25CollectiveMainloopBwdSm80ILi2ELi2EN4cute5tupleIJNS5_1CILi128EEES8_NS7_ILi64EEEEEENS_10bfloat16_tEfNS_4arch4Sm80ELb0ELb1ELb1ELb1ELb1ELb0ELb0ELb0ELi2ELi4ELi4ELi4ELb0EEENS1_24CollectiveEpilogueBwdGQAISA_fSD_Li256ELb1ELb1EEENS1_19SingleTileSchedulerILb1ELb0ELb0ELi128EEEEEEEEEvNT_6ParamsE$_ZZN4cuteplIJNS_1CILi0EEES2_EJiS2_EEEDaRKNS_15ArithmeticTupleIJDpT_EEERKNS3_IJDpT0_EEEENKUlDpRKT_E_clIJiS2_EEEDaSH_,@function
        .size           $_ZN7cutlass13device_kernelIN5flash19enable_sm80_to_sm89INS1_16FlashAttnBwdSm80INS1_25CollectiveMainloopBwdSm80ILi2ELi2EN4cute5tupleIJNS5_1CILi128EEES8_NS7_ILi64EEEEEENS_10bfloat16_tEfNS_4arch4Sm80ELb0ELb1ELb1ELb1ELb1ELb0ELb0ELb0ELi2ELi4ELi4ELi4ELb0EEENS1_24CollectiveEpilogueBwdGQAISA_fSD_Li256ELb1ELb1EEENS1_19SingleTileSchedulerILb1ELb0ELb0ELi128EEEEEEEEEvNT_6ParamsE$_ZZN4cuteplIJNS_1CILi0EEES2_EJiS2_EEEDaRKNS_15ArithmeticTupleIJDpT_EEERKNS3_IJDpT0_EEEENKUlDpRKT_E_clIJiS2_EEEDaSH_,($_ZN7cutlass13device_kernelIN5flash19enable_sm80_to_sm89INS1_16FlashAttnBwdSm80INS1_25CollectiveMainloopBwdSm80ILi2ELi2EN4cute5tupleIJNS5_1CILi128EEES8_NS7_ILi64EEEEEENS_10bfloat16_tEfNS_4arch4Sm80ELb0ELb1ELb1ELb1ELb1ELb0ELb0ELb0ELi2ELi4ELi4ELi4ELb0EEENS1_24CollectiveEpilogueBwdGQAISA_fSD_Li256ELb1ELb1EEENS1_19SingleTileSchedulerILb1ELb0ELb0ELi128EEEEEEEEEvNT_6ParamsE$_ZZN4cuteplIJNS_1CILi0EEES2_EJiiEEEDaRKNS_15ArithmeticTupleIJDpT_EEERKNS3_IJDpT0_EEEENKUlDpRKT_E_clIJiiEEEDaSH_ - $_ZN7cutlass13device_kernelIN5flash19enable_sm80_to_sm89INS1_16FlashAttnBwdSm80INS1_25CollectiveMainloopBwdSm80ILi2ELi2EN4cute5tupleIJNS5_1CILi128EEES8_NS7_ILi64EEEEEENS_10bfloat16_tEfNS_4arch4Sm80ELb0ELb1ELb1ELb1ELb1ELb0ELb0ELb0ELi2ELi4ELi4ELi4ELb0EEENS1_24CollectiveEpilogueBwdGQAISA_fSD_Li256ELb1ELb1EEENS1_19SingleTileSchedulerILb1ELb0ELb0ELi128EEEEEEEEEvNT_6ParamsE$_ZZN4cuteplIJNS_1CILi0EEES2_EJiS2_EEEDaRKNS_15ArithmeticTupleIJDpT_EEERKNS3_IJDpT0_EEEENKUlDpRKT_E_clIJiS2_EEEDaSH_)
$_ZN7cutlass13device_kernelIN5flash19enable_sm80_to_sm89INS1_16FlashAttnBwdSm80INS1_25CollectiveMainloopBwdSm80ILi2ELi2EN4cute5tupleIJNS5_1CILi128EEES8_NS7_ILi64EEEEEENS_10bfloat16_tEfNS_4arch4Sm80ELb0ELb1ELb1ELb1ELb1ELb0ELb0ELb0ELi2ELi4ELi4ELi4ELb0EEENS1_24CollectiveEpilogueBwdGQAISA_fSD_Li256ELb1ELb1EEENS1_19SingleTileSchedulerILb1ELb0ELb0ELi128EEEEEEEEEvNT_6ParamsE$_ZZN4cuteplIJNS_1CILi0EEES2_EJiS2_EEEDaRKNS_15ArithmeticTupleIJDpT_EEERKNS3_IJDpT0_EEEENKUlDpRKT_E_clIJiS2_EEEDaSH_:
[----:B------:R-:W-:Y:S02]  /*10110*/  IADD3 R2, R1, 0x16a8, RZ ;  /* 0x000016a801027810 */ /* 0x000fe40007ffe0ff */
[----:B------:R-:W-:Y:S02]  /*10120*/  MOV R8, 0x10150 ;  /* 0x0001015000087802 */ /* 0x000fe40000000f00 */
[----:B------:R-:W-:Y:S02]  /*10130*/  IADD3 R2, R2, c[0x0][0x20], RZ ;  /* 0x0000080002027a10 */ /* 0x000fe40007ffe0ff */
[----:B------:R-:W-:Y:S05]  /*10140*/  CALL.REL.NOINC `($_ZN7cutlass13device_kernelIN5flash19enable_sm80_to_sm89INS1_16FlashAttnBwdSm80INS1_25CollectiveMainloopBwdSm80ILi2ELi2EN4cute5tupleIJNS5_1CILi128EEES8_NS7_ILi64EEEEEENS_10bfloat16_tEfNS_4arch4Sm80ELb0ELb1ELb1ELb1ELb1ELb0ELb0ELb0ELi2ELi4ELi4ELi4ELb0EEENS1_24CollectiveEpilogueBwdGQAISA_fSD_Li256ELb1ELb1EEENS1_19SingleTileSchedulerILb1ELb0ELb0ELi128EEEEEEEEEvNT_6ParamsE$_ZN4cute5tupleIJiNS_1CILi0EEEEEC2ERKiRKS2_) ;  /* 0xffffaf8000007944 */ /* 0x000fea0003c3ffff */
[----:B------:R2:W5:Y:S01]  /*10150*/  LDL R31, [R1+0x16a8] ;  /* 0x0016a800011f7983 */ /* 0x0005620000100800 */
[----:B------:R-:W-:-:S04]  /*10160*/  MOV R5, 0x0 ;  /* 0x0000000000057802 */ /* 0x000fc80000000f00 */
[----:B------:R-:W-:Y:S05]  /*10170*/  RET.REL.NODEC R4 `(_ZN7cutlass13device_kernelIN5flash19enable_sm80_to_sm89INS1_16FlashAttnBwdSm80INS1_25CollectiveMainloopBwdSm80ILi2ELi2EN4cute5tupleIJNS5_1CILi128EEES8_NS7_ILi64EEEEEENS_10bfloat16_tEfNS_4arch4Sm80ELb0ELb1ELb1ELb1ELb1ELb0ELb0ELb0ELi2ELi4ELi4ELi4ELb0EEENS1_24CollectiveEpilogueBwdGQAISA_fSD_Li256ELb1ELb1EEENS1_19SingleTileSchedulerILb1ELb0ELb0ELi128EEEEEEEEEvNT_6ParamsE) ;  /* 0xfffefe8004007950 */ /* 0x000fea0003c3ffff */
        .type           $_ZN7cutlass13device_kernelIN5flash19enable_sm80_to_sm89INS1_16FlashAttnBwdSm80INS1_25CollectiveMainloopBwdSm80ILi2ELi2EN4cute5tupleIJNS5_1CILi128EEES8_NS7_ILi64EEEEEENS_10bfloat16_tEfNS_4arch4Sm80ELb0ELb1ELb1ELb1ELb1ELb0ELb0ELb0ELi2ELi4ELi4ELi4ELb0EEENS1_24CollectiveEpilogueBwdGQAISA_fSD_Li256ELb1ELb1EEENS1_19SingleTileSchedulerILb1ELb0ELb0ELi128EEEEEEEEEvNT_6ParamsE$_ZZN4cuteplIJNS_1CILi0EEES2_EJiiEEEDaRKNS_15ArithmeticTupleIJDpT_EEERKNS3_IJDpT0_EEEENKUlDpRKT_E_clIJiiEEEDaSH_,@function
        .size           $_ZN7cutlass13device_kernelIN5flash19enable_sm80_to_sm89INS1_16FlashAttnBwdSm80INS1_25CollectiveMainloopBwdSm80ILi2ELi2EN4cute5tupleIJNS5_1CILi128EEES8_NS7_ILi64EEEEEENS_10bfloat16_tEfNS_4arch4Sm80ELb0ELb1ELb1ELb1ELb1ELb0ELb0ELb0ELi2ELi4ELi4ELi4ELb0EEENS1_24CollectiveEpilogueBwdGQAISA_fSD_Li256ELb1ELb1EEENS1_19SingleTileSchedulerILb1ELb0ELb0ELi128EEEEEEEEEvNT_6ParamsE$_ZZN4cuteplIJNS_1CILi0EEES2_EJiiEEEDaRKNS_15ArithmeticTupleIJDpT_EEERKNS3_IJDpT0_EEEENKUlDpRKT_E_clIJiiEEEDaSH_,($_ZN7cutlass13device_kernelIN5flash19enable_sm80_to_sm89INS1_16FlashAttnBwdSm80INS1_25CollectiveMainloopBwdSm80ILi2ELi2EN4cute5tupleIJNS5_1CILi128EEES8_NS7_ILi64EEEEEENS_10bfloat16_tEfNS_4arch4Sm80ELb0ELb1ELb1ELb1ELb1ELb0ELb0ELb0ELi2ELi4ELi4ELi4ELb0EEENS1_24CollectiveEpilogueBwdGQAISA_fSD_Li256ELb1ELb1EEENS1_19SingleTileSchedulerILb1ELb0ELb0ELi128EEEEEEEEEvNT_6ParamsE$_ZZN4cuteplIJNS_1CILi0EEEiEJS2_iEEEDaRKNS_15ArithmeticTupleIJDpT_EEERKNS3_IJDpT0_EEEENKUlDpRKT_E_clIJS2_iEEEDaSH_ - $_ZN7cutlass13device_kernelIN5flash19enable_sm80_to_sm89INS1_16FlashAttnBwdSm80INS1_25CollectiveMainloopBwdSm80ILi2ELi2EN4cute5tupleIJNS5_1CILi128EEES8_NS7_ILi64EEEEEENS_10bfloat16_tEfNS_4arch4Sm80ELb0ELb1ELb1ELb1ELb1ELb0ELb0ELb0ELi2ELi4ELi4ELi4ELb0EEENS1_24CollectiveEpilogueBwdGQAISA_fSD_Li256ELb1ELb1EEENS1_19SingleTileSchedulerILb1ELb0ELb0ELi128EEEEEEEEEvNT_6ParamsE$_ZZN4cuteplIJNS_1CILi0EEES2_EJiiEEEDaRKNS_15ArithmeticTupleIJDpT_EEERKNS3_IJDpT0_EEEENKUlDpRKT_E_clIJiiEEEDaSH_)
$_ZN7cutlass13device_kernelIN5flash19enable_sm80_to_sm89INS1_16FlashAttnBwdSm80INS1_25CollectiveMainloopBwdSm80ILi2ELi2EN4cute5tupleIJNS5_1CILi128EEES8_NS7_ILi64EEEEEENS_10bfloat16_tEfNS_4arch4Sm80ELb0ELb1ELb1ELb1ELb1ELb0ELb0ELb0ELi2ELi4ELi4ELi4ELb0EEENS1_24CollectiveEpilogueBwdGQAISA_fSD_Li256ELb1ELb1EEENS1_19SingleTileSchedulerILb1ELb0ELb0ELi128EEEEEEEEEvNT_6ParamsE$_ZZN4cuteplIJNS_1CILi0EEES2_EJiiEEEDaRKNS_15ArithmeticTupleIJDpT_EEERKNS3_IJDpT0_EEEENKUlDpRKT_E_clIJiiEEEDaSH_:
[----:B------:R-:W-:Y:S01]  /*10180*/  IADD3 R3, R1, 0x13c8, RZ ;  /* 0x000013c801037810 */ /* 0x000fe20007ffe0ff */
[----:B------:R-:W-:Y:S01]  /*10190*/  IMAD.MOV.U32 R10, RZ, RZ, R2 ;  /* 0x000000ffff0a7224 */ /* 0x000fe200078e0002 */
[----:B------:R-:W-:Y:S01]  /*101a0*/  MOV R6, 0x101e0 ;  /* 0x000101e000067802 */ /* 0x000fe20000000f00 */
[----:B------:R-:W-:Y:S01]  /*101b0*/  IMAD.MOV.U32 R2, RZ, RZ, R13 ;  /* 0x000000ffff027224 */ /* 0x000fe200078e000d */
[----:B------:R-:W-:Y:S02]  /*101c0*/  IADD3 R3, R3, c[0x0][0x20], RZ ;  /* 0x0000080003037a10 */ /* 0x000fe40007ffe0ff */
[----:B------:R-:W-:Y:S05]  /*101d0*/  CALL.REL.NOINC `($_ZN7cutlass13device_kernelIN5flash19enable_sm80_to_sm89INS1_16FlashAttnBwdSm80INS1_25CollectiveMainloopBwdSm80ILi2ELi2EN4cute5tupleIJNS5_1CILi128EEES8_NS7_ILi64EEEEEENS_10bfloat16_tEfNS_4arch4Sm80ELb0ELb1ELb1ELb1ELb1ELb0ELb0ELb0ELi2ELi4ELi4ELi4ELb0EEENS1_24CollectiveEpilogueBwdGQAISA_fSD_Li256ELb1ELb1EEENS1_19SingleTileSchedulerILb1ELb0ELb0ELi128EEEEEEEEEvNT_6ParamsE$_ZN4cute5tupleIJiiEEC2ERKiS3_) ;  /* 0xffffaf3000007944 */ /* 0x000fea0003c3ffff */
[----:B------:R1:W5:Y:S01]  /*101e0*/  LDL.64 R2, [R1+0x13c8] ;  /* 0x0013c80001027983 */ /* 0x0003620000100a00 */
[----:B------:R-:W-:-:S04]  /*101f0*/  MOV R63, 0x0 ;  /* 0x00000000003f7802 */ /* 0x000fc80000000f00 */
[----:B------:R-:W-:Y:S05]  /*10200*/  RET.REL.NODEC R62 `(_ZN7cutlass13device_kernelIN5flash19enable_sm80_to_sm89INS1_16FlashAttnBwdSm80INS1_25CollectiveMainloopBwdSm80ILi2ELi2EN4cute5tupleIJNS5_1CILi128EEES8_NS7_ILi64EEEEEENS_10bfloat16_tEfNS_4arch4Sm80ELb0ELb1ELb1ELb1ELb1ELb0ELb0ELb0ELi2ELi4ELi4ELi4ELb0EEENS1_24CollectiveEpilogueBwdGQAISA_fSD_Li256ELb1ELb1EEENS1_19SingleTileSchedulerILb1ELb0ELb0ELi128EEEEEEEEEvNT_6ParamsE) ;  /* 0xfffefdf03e007950 */ /* 0x000fea0003c3ffff */
        .type           $_ZN7cutlass13device_kernelIN5flash19enable_sm80_to_sm89INS1_16FlashAttnBwdSm80INS1_25CollectiveMainloopBwdSm80ILi2ELi2EN4cute5tupleIJNS5_1CILi128EEES8_NS7_ILi64EEEEEENS_10bfloat16_tEfNS_4arch4Sm80ELb0ELb1ELb1ELb1ELb1ELb0ELb0ELb0ELi2ELi4ELi4ELi4ELb0EEENS1_24CollectiveEpilogueBwdGQAISA_fSD_Li256ELb1ELb1EEENS1_19SingleTileSchedulerILb1ELb0ELb0ELi128EEEEEEEEEvNT_6ParamsE$_ZZN4cuteplIJNS_1CILi0EEEiEJS2_iEEEDaRKNS_15ArithmeticTupleIJDpT_EEERKNS3_IJDpT0_EEEENKUlDpRKT_E_clIJS2_iEEEDaSH_,@function
        .size           $_ZN7cutlass13device_kernelIN5flash19enable_sm80_to_sm89INS1_16FlashAttnBwdSm80INS1_25CollectiveMainloopBwdSm80ILi2ELi2EN4cute5tupleIJNS5_1CILi128EEES8_NS7_ILi64EEEEEENS_10bfloat16_tEfNS_4arch4Sm80ELb0ELb1ELb1ELb1ELb1ELb0ELb0ELb0ELi2ELi4ELi4ELi4ELb0EEENS1_24CollectiveEpilogueBwdGQAISA_fSD_Li256ELb1ELb1EEENS1_19SingleTileSchedulerILb1ELb0ELb0ELi128EEEEEEEEEvNT_6ParamsE$_ZZN4cuteplIJNS_1CILi0EEEiEJS2_iEEEDaRKNS_15ArithmeticTupleIJDpT_EEERKNS3_IJDpT0_EEEENKUlDpRKT_E_clIJS2_iEEEDaSH_,($_ZN7cutlass13device_kernelIN5flash19enable_sm80_to_sm89INS1_16FlashAttnBwdSm80INS1_25CollectiveMainloopBwdSm80ILi2ELi2EN4cute5tupleIJNS5_1CILi128EEES8_NS7_ILi64EEEEEENS_10bfloat16_tEfNS_4arch4Sm80ELb0ELb1ELb1ELb1ELb1ELb0ELb0ELb0ELi2ELi4ELi4ELi4ELb0EEENS1_24CollectiveEpilogueBwdGQAISA_fSD_Li256ELb1ELb1EEENS1_19SingleTileSchedulerILb1ELb0ELb0ELi128EEEEEEEEEvNT_6ParamsE$_ZZN4cuteplIJNS_1CILi0EEEiEJiEEEDaRKNS_15ArithmeticTupleIJDpT_EEERKNS3_IJDpT0_EEEENKUlDpRKT_E_clIJiiEEEDaSH_ - $_ZN7cutlass13device_kernelIN5flash19enable_sm80_to_sm89INS1_16FlashAttnBwdSm80INS1_25CollectiveMainloopBwdSm80ILi2ELi2EN4cute5tupleIJNS5_1CILi128EEES8_NS7_ILi64EEEEEENS_10bfloat16_tEfNS_4arch4Sm80ELb0ELb1ELb1ELb1ELb1ELb0ELb0ELb0ELi2ELi4ELi4ELi4ELb0EEENS1_24CollectiveEpilogueBwdGQAISA_fSD_Li256ELb1ELb1EEENS1_19SingleTileSchedulerILb1ELb0ELb0ELi128EEEEEEEEEvNT_6ParamsE$_ZZN4cuteplIJNS_1CILi0EEEiEJS2_iEEEDaRKNS_15ArithmeticTupleIJDpT_EEERKNS3_IJDpT0_EEEENKUlDpRKT_E_clIJS2_iEEEDaSH_)
$_ZN7cutlass13device_kernelIN5flash19enable_sm80_to_sm89INS1_16FlashAttnBwdSm80INS1_25CollectiveMainloopBwdSm80ILi2ELi2EN4cute5tupleIJNS5_1CILi128EEES8_NS7_ILi64EEEEEENS_10bfloat16_tEfNS_4arch4Sm80ELb0ELb1ELb1ELb1ELb1ELb0ELb0ELb0ELi2ELi4ELi4ELi4ELb0EEENS1_24CollectiveEpilogueBwdGQAISA_fSD_Li256ELb1ELb1EEENS1_19SingleTileSchedulerILb1ELb0ELb0ELi128EEEEEEEEEvNT_6ParamsE$_ZZN4cuteplIJNS_1CILi0EEEiEJS2_iEEEDaRKNS_15ArithmeticTupleIJDpT_EEERKNS3_IJDpT0_EEEENKUlDpRKT_E_clIJS2_iEEEDaSH_:
[----:B------:R-:W-:Y:S02]  /*10210*/  IADD3 R9, R1, 0x13c8, RZ ;  /* 0x000013c801097810 */ /* 0x000fe40007ffe0ff */
[----:B------:R-:W-:Y:S02]  /*10220*/  MOV R8, 0x10250 ;  /* 0x0001025000087802 */ /* 0x000fe40000000f00 */
[----:B------:R-:W-:Y:S02]  /*10230*/  IADD3 R9, R9, c[0x0][0x20], RZ ;  /* 0x0000080009097a10 */ /* 0x000fe40007ffe0ff */
[----:B------:R-:W-:Y:S05]  /*10240*/  CALL.REL.NOINC `($_ZN7cutlass13device_kernelIN5flash19enable_sm80_to_sm89INS1_16FlashAttnBwdSm80INS1_25CollectiveMainloopBwdSm80ILi2ELi2EN4cute5tupleIJNS5_1CILi128EEES8_NS7_ILi64EEEEEENS_10bfloat16_tEfNS_4arch4Sm80ELb0ELb1ELb1ELb1ELb1ELb0ELb0ELb0ELi2ELi4ELi4ELi4ELb0EEENS1_24CollectiveEpilogueBwdGQAISA_fSD_Li256ELb1ELb1EEENS1_19SingleTileSchedulerILb1ELb0ELb0ELi128EEEEEEEEEvNT_6ParamsE$_ZN4cute5tupleIJNS_1CILi0EEEiEEC2ERKS2_RKi) ;  /* 0xffffad6000007944 */ /* 0x000fea0003c3ffff */
[----:B------:R1:W5:Y:S01]  /*10250*/  LDL R36, [R1+0x13c8] ;  /* 0x0013c80001247983 */ /* 0x0003620000100800 */
[----:B------:R-:W-:-:S04]  /*10260*/  MOV R63, 0x0 ;  /* 0x00000000003f7802 */ /* 0x000fc80000000f00 */
[----:B------:R-:W-:Y:S05]  /*10270*/  RET.REL.NODEC R62 `(_ZN7cutlass13device_kernelIN5flash19enable_sm80_to_sm89INS1_16FlashAttnBwdSm80INS1_25CollectiveMainloopBwdSm80ILi2ELi2EN4cute5tupleIJNS5_1CILi128EEES8_NS7_ILi64EEEEEENS_10bfloat16_tEfNS_4arch4Sm80ELb0ELb1ELb1ELb1ELb1ELb0ELb0ELb0ELi2ELi4ELi4ELi4ELb0EEENS1_24CollectiveEpilogueBwdGQAISA_fSD_Li256ELb1ELb1EEENS1_19SingleTileSchedulerILb1ELb0ELb0ELi128EEEEEEEEEvNT_6ParamsE) ;  /* 0xfffefd803e007950 */ /* 0x000fea0003c3ffff */
        .type           $_ZN7cutlass13device_kernelIN5flash19enable_sm80_to_sm89INS1_16FlashAttnBwdSm80INS1_25CollectiveMainloopBwdSm80ILi2ELi2EN4cute5tupleIJNS5_1CILi128EEES8_NS7_ILi64EEEEEENS_10bfloat16_tEfNS_4arch4Sm80ELb0ELb1ELb1ELb1ELb1ELb0ELb0ELb0ELi2ELi4ELi4ELi4ELb0EEENS1_24CollectiveEpilogueBwdGQAISA_fSD_Li256ELb1ELb1EEENS1_19SingleTileSchedulerILb1ELb0ELb0ELi128EEEEEEEEEvNT_6ParamsE$_ZZN4cuteplIJNS_1CILi0EEEiEJiEEEDaRKNS_15ArithmeticTupleIJDpT_EEERKNS3_IJDpT0_EEEENKUlDpRKT_E_clIJiiEEEDaSH_,@function
        .size           $_ZN7cutlass13device_kernelIN5flash19enable_sm80_to_sm89INS1_16FlashAttnBwdSm80INS1_25CollectiveMainloopBwdSm80ILi2ELi2EN4cute5tupleIJNS5_1CILi128EEES8_NS7_ILi64EEEEEENS_10bfloat16_tEfNS_4arch4Sm80ELb0ELb1ELb1ELb1ELb1ELb0ELb0ELb0ELi2ELi4ELi4ELi4ELb0EEENS1_24CollectiveEpilogueBwdGQAISA_fSD_Li256ELb1ELb1EEENS1_19SingleTileSchedulerILb1ELb0ELb0ELi128EEEEEEEEEvNT_6ParamsE$_ZZN4cuteplIJNS_1CILi0EEEiEJiEEEDaRKNS_15ArithmeticTupleIJDpT_EEERKNS3_IJDpT0_EEEENKUlDpRKT_E_clIJiiEEEDaSH_,($_ZN7cutlass13device_kernelIN5flash19enable_sm80_to_sm89INS1_16FlashAttnBwdSm80INS1_25CollectiveMainloopBwdSm80ILi2ELi2EN4cute5tupleIJNS5_1CILi128EEES8_NS7_ILi64EEEEEENS_10bfloat16_tEfNS_4arch4Sm80ELb0ELb1ELb1ELb1ELb1ELb0ELb0ELb0ELi2ELi4ELi4ELi4ELb0EEENS1_24CollectiveEpilogueBwdGQAISA_fSD_Li256ELb1ELb1EEENS1_19SingleTileSchedulerILb1ELb0ELb0ELi128EEEEEEEEEvNT_6ParamsE$_ZZN4cuteplIJiEJNS_1CILi0EEEEEEDaRKNS_15ArithmeticTupleIJDpT_EEERKNS3_IJDpT0_EEEENKUlDpRKT_E_clIJiEEEDaSH_ - $_ZN7cutlass13device_kernelIN5flash19enable_sm80_to_sm89INS1_16FlashAttnBwdSm80INS1_25CollectiveMainloopBwdSm80ILi2ELi2EN4cute5tupleIJNS5_1CILi128EEES8_NS7_ILi64EEEEEENS_10bfloat16_tEfNS_4arch4Sm80ELb0ELb1ELb1ELb1ELb1ELb0ELb0ELb0ELi2ELi4ELi4ELi4ELb0EEENS1_24CollectiveEpilogueBwdGQAISA_fSD_Li256ELb1ELb1EEENS1_19SingleTileSchedulerILb1ELb0ELb0ELi128EEEEEEEEEvNT_6ParamsE$_ZZN4cuteplIJNS_1CILi0EEEiEJiEEEDaRKNS_15ArithmeticTupleIJDpT_EEERKNS3_IJDpT0_EEEENKUlDpRKT_E_clIJiiEEEDaSH_)
$_ZN7cutlass13device_kernelIN5flash19enable_sm80_to_sm89INS1_16FlashAttnBwdSm80INS1_25CollectiveMainloopBwdSm80ILi2ELi2EN4cute5tupleIJNS5_1CILi128EEES8_NS7_ILi64EEEEEENS_10bfloat16_tEfNS_4arch4Sm80ELb0ELb1ELb1ELb1ELb1ELb0ELb0ELb0ELi2ELi4ELi4ELi4ELb0EEENS1_24CollectiveEpilogueBwdGQAISA_fSD_Li256ELb1ELb1EEENS1_19SingleTileSchedulerILb1ELb0ELb0ELi128EEEEEEEEEvNT_6ParamsE$_ZZN4cuteplIJNS_1CILi0EEEiEJiEEEDaRKNS_15ArithmeticTupleIJDpT_EEERKNS3_IJDpT0_EEEENKUlDpRKT_E_clIJiiEEEDaSH_:
[----:B------:R-:W-:Y:S01]  /*10280*/  IADD3 R3, R1, 0x13c8, RZ ;  /* 0x000013c801037810 */ /* 0x000fe20007ffe0ff */
[----:B------:R-:W-:Y:S01]  /*10290*/  IMAD.MOV.U32 R2, RZ, RZ, R13 ;  /* 0x000000ffff027224 */ /* 0x000fe200078e000d */
[----:B------:R-:W-:Y:S02]  /*102a0*/  MOV R6, 0x102d0 ;  /* 0x000102d000067802 */ /* 0x000fe40000000f00 */
[----:B------:R-:W-:Y:S02]  /*102b0*/  IADD3 R3, R3, c[0x0][0x20], RZ ;  /* 0x0000080003037a10 */ /* 0x000fe40007ffe0ff */
[----:B------:R-:W-:Y:S05]  /*102c0*/  CALL.REL.NOINC `($_ZN7cutlass13device_kernelIN5flash19enable_sm80_to_sm89INS1_16FlashAttnBwdSm80INS1_25CollectiveMainloopBwdSm80ILi2ELi2EN4cute5tupleIJNS5_1CILi128EEES8_NS7_ILi64EEEEEENS_10bfloat16_tEfNS_4arch4Sm80ELb0ELb1ELb1ELb1ELb1ELb0ELb0ELb0ELi2ELi4ELi4ELi4ELb0EEENS1_24CollectiveEpilogueBwdGQAISA_fSD_Li256ELb1ELb1EEENS1_19SingleTileSchedulerILb1ELb0ELb0ELi128EEEEEEEEEvNT_6ParamsE$_ZN4cute5tupleIJiiEEC2ERKiS3_) ;  /* 0xffffae4000007944 */ /* 0x000fea0003c3ffff */
[----:B------:R1:W5:Y:S01]  /*102d0*/  LDL.64 R18, [R1+0x13c8] ;  /* 0x0013c80001127983 */ /* 0x0003620000100a00 */
[----:B------:R-:W-:Y:S02]  /*102e0*/  MOV R2, R4 ;  /* 0x0000000400027202 */ /* 0x000fe40000000f00 */
[----:B------:R-:W-:-:S04]  /*102f0*/  MOV R3, 0x0 ;  /* 0x0000000000037802 */ /* 0x000fc80000000f00 */
[----:B------:R-:W-:Y:S05]  /*10300*/  RET.REL.NODEC R2 `(_ZN7cutlass13device_kernelIN5flash19enable_sm80_to_sm89INS1_16FlashAttnBwdSm80INS1_25CollectiveMainloopBwdSm80ILi2ELi2EN4cute5tupleIJNS5_1CILi128EEES8_NS7_ILi64EEEEEENS_10bfloat16_tEfNS_4arch4Sm80ELb0ELb1ELb1ELb1ELb1ELb0ELb0ELb0ELi2ELi4ELi4ELi4ELb0EEENS1_24CollectiveEpilogueBwdGQAISA_fSD_Li256ELb1ELb1EEENS1_19SingleTileSchedulerILb1ELb0ELb0ELi128EEEEEEEEEvNT_6ParamsE) ;  /* 0xfffefcf002007950 */ /* 0x000fea0003c3ffff */
        .type           $_ZN7cutlass13device_kernelIN5flash19enable_sm80_to_sm89INS1_16FlashAttnBwdSm80INS1_25CollectiveMainloopBwdSm80ILi2ELi2EN4cute5tupleIJNS5_1CILi128EEES8_NS7_ILi64EEEEEENS_10bfloat16_tEfNS_4arch4Sm80ELb0ELb1ELb1ELb1ELb1ELb0ELb0ELb0ELi2ELi4ELi4ELi4ELb0EEENS1_24CollectiveEpilogueBwdGQAISA_fSD_Li256ELb1ELb1EEENS1_19SingleTileSchedulerILb1ELb0ELb0ELi128EEEEEEEEEvNT_6ParamsE$_ZZN4cuteplIJiEJNS_1CILi0EEEEEEDaRKNS_15ArithmeticTupleIJDpT_EEERKNS3_IJDpT0_EEEENKUlDpRKT_E_clIJiEEEDaSH_,@function
        .size           $_ZN7cutlass13device_kernelIN5flash19enable_sm80_to_sm89INS1_16FlashAttnBwdSm80INS1_25CollectiveMainloopBwdSm80ILi2ELi2EN4cute5tupleIJNS5_1CILi128EEES8_NS7_ILi64EEEEEENS_10bfloat16_tEfNS_4arch4Sm80ELb0ELb1ELb1ELb1ELb1ELb0ELb0ELb0ELi2ELi4ELi4ELi4ELb0EEENS1_24CollectiveEpilogueBwdGQAISA_fSD_Li256ELb1ELb1EEENS1_19SingleTileSchedulerILb1ELb0ELb0ELi128EEEEEEEEEvNT_6ParamsE$_ZZN4cuteplIJiEJNS_1CILi0EEEEEEDaRKNS_15ArithmeticTupleIJDpT_EEERKNS3_IJDpT0_EEEENKUlDpRKT_E_clIJiEEEDaSH_,($_ZN7cutlass13device_kernelIN5flash19enable_sm80_to_sm89INS1_16FlashAttnBwdSm80INS1_25CollectiveMainloopBwdSm80ILi2ELi2EN4cute5tupleIJNS5_1CILi128EEES8_NS7_ILi64EEEEEENS_10bfloat16_tEfNS_4arch4Sm80ELb0ELb1ELb1ELb1ELb1ELb0ELb0ELb0ELi2ELi4ELi4ELi4ELb0EEENS1_24CollectiveEpilogueBwdGQAISA_fSD_Li256ELb1ELb1EEENS1_19SingleTileSchedulerILb1ELb0ELb0ELi128EEEEEEEEEvNT_6ParamsE$_ZZN4cuteplIJiEJNS_1CILi0EEES2_EEEDaRKNS_15ArithmeticTupleIJDpT_EEERKNS3_IJDpT0_EEEENKUlDpRKT_E_clIJiS2_EEEDaSH_ - $_ZN7cutlass13device_kernelIN5flash19enable_sm80_to_sm89INS1_16FlashAttnBwdSm80INS1_25CollectiveMainloopBwdSm80ILi2ELi2EN4cute5tupleIJNS5_1CILi128EEES8_NS7_ILi64EEEEEENS_10bfloat16_tEfNS_4arch4Sm80ELb0ELb1ELb1ELb1ELb1ELb0ELb0ELb0ELi2ELi4ELi4ELi4ELb0EEENS1_24CollectiveEpilogueBwdGQAISA_fSD_Li256ELb1ELb1EEENS1_19SingleTileSchedulerILb1ELb0ELb0ELi128EEEEEEEEEvNT_6ParamsE$_ZZN4cuteplIJiEJNS_1CILi0EEEEEEDaRKNS_15ArithmeticTupleIJDpT_EEERKNS3_IJDpT0_EEEENKUlDpRKT_E_clIJiEEEDaSH_)
$_ZN7cutlass13device_kernelIN5flash19enable_sm80_to_sm89INS1_16FlashAttnBwdSm80INS1_25CollectiveMainloopBwdSm80ILi2ELi2EN4cute5tupleIJNS5_1CILi128EEES8_NS7_ILi64EEEEEENS_10bfloat16_tEfNS_4arch4Sm80ELb0ELb1ELb1ELb1ELb1ELb0ELb0ELb0ELi2ELi4ELi4ELi4ELb0EEENS1_24CollectiveEpilogueBwdGQAISA_fSD_Li256ELb1ELb1EEENS1_19SingleTileSchedulerILb1ELb0ELb0ELi128EEEEEEEEEvNT_6ParamsE$_ZZN4cuteplIJiEJNS_1CILi0EEEEEEDaRKNS_15ArithmeticTupleIJDpT_EEERKNS3_IJDpT0_EEEENKUlDpRKT_E_clIJiEEEDaSH_:
[----:B------:R-:W-:Y:S02]  /*10310*/  IADD3 R2, R1, 0x16a8, RZ ;  /* 0x000016a801027810 */ /* 0x000fe40007ffe0ff */
[----:B------:R-:W-:Y:S02]  /*10320*/  MOV R10, 0x10350 ;  /* 0x00010350000a7802 */ /* 0x000fe40000000f00 */
[----:B------:R-:W-:Y:S02]  /*10330*/  IADD3 R2, R2, c[0x0][0x20], RZ ;  /* 0x0000080002027a10 */ /* 0x000fe40007ffe0ff */
[----:B------:R-:W-:Y:S05]  /*10340*/  CALL.REL.NOINC `($_ZN7cutlass13device_kernelIN5flash19enable_sm80_to_sm89INS1_16FlashAttnBwdSm80INS1_25CollectiveMainloopBwdSm80ILi2ELi2EN4cute5tupleIJNS5_1CILi128EEES8_NS7_ILi64EEEEEENS_10bfloat16_tEfNS_4arch4Sm80ELb0ELb1ELb1ELb1ELb1ELb0ELb0ELb0ELi2ELi4ELi4ELi4ELb0EEENS1_24CollectiveEpilogueBwdGQAISA_fSD_Li256ELb1ELb1EEENS1_19SingleTileSchedulerILb1ELb0ELb0ELi128EEEEEEEEEvNT_6ParamsE$_ZN4cute5tupleIJiEEC2ERKi) ;  /* 0xffffad4000007944 */ /* 0x000fea0003c3ffff */
[----:B-1----:R1:W5:Y:S01]  /*10350*/  LDL R2, [R1+0x16a8] ;  /* 0x0016a80001027983 */ /* 0x0023620000100800 */
[----:B------:R-:W-:-:S04]  /*10360*/  MOV R17, 0x0 ;  /* 0x0000000000117802 */ /* 0x000fc80000000f00 */
[----:B------:R-:W-:Y:S05]  /*10370*/  RET.REL.NODEC R16 `(_ZN7cutlass13device_kernelIN5flash19enable_sm80_to_sm89INS1_16FlashAttnBwdSm80INS1_25CollectiveMainloopBwdSm80ILi2ELi2EN4cute5tupleIJNS5_1CILi128EEES8_NS7_ILi64EEEEEENS_10bfloat16_tEfNS_4arch4Sm80ELb0ELb1ELb1ELb1ELb1ELb0ELb0ELb0ELi2ELi4ELi4ELi4ELb0EEENS1_24CollectiveEpilogueBwdGQAISA_fSD_Li256ELb1ELb1EEENS1_19SingleTileSchedulerILb1ELb0ELb0ELi128EEEEEEEEEvNT_6ParamsE) ;  /* 0xfffefc8010007950 */ /* 0x000fea0003c3ffff */
        .type           $_ZN7cutlass13device_kernelIN5flash19enable_sm80_to_sm89INS1_16FlashAttnBwdSm80INS1_25CollectiveMainloopBwdSm80ILi2ELi2EN4cute5tupleIJNS5_1CILi128EEES8_NS7_ILi64EEEEEENS_10bfloat16_tEfNS_4arch4Sm80ELb0ELb1ELb1ELb1ELb1ELb0ELb0ELb0ELi2ELi4ELi4ELi4ELb0EEENS1_24CollectiveEpilogueBwdGQAISA_fSD_Li256ELb1ELb1EEENS1_19SingleTileSchedulerILb1ELb0ELb0ELi128EEEEEEEEEvNT_6ParamsE$_ZZN4cuteplIJiEJNS_1CILi0EEES2_EEEDaRKNS_15ArithmeticTupleIJDpT_EEERKNS3_IJDpT0_EEEENKUlDpRKT_E_clIJiS2_EEEDaSH_,@function
        .size           $_ZN7cutlass13device_kernelIN5flash19enable_sm80_to_sm89INS1_16FlashAttnBwdSm80INS1_25CollectiveMainloopBwdSm80ILi2ELi2EN4cute5tupleIJNS5_1CILi128EEES8_NS7_ILi64EEEEEENS_10bfloat16_tEfNS_4arch4Sm80ELb0ELb1ELb1ELb1ELb1ELb0ELb0ELb0ELi2ELi4ELi4ELi4ELb0EEENS1_24CollectiveEpilogueBwdGQAISA_fSD_Li256ELb1ELb1EEENS1_19SingleTileSchedulerILb1ELb0ELb0ELi128EEEEEEEEEvNT_6ParamsE$_ZZN4cuteplIJiEJNS_1CILi0EEES2_EEEDaRKNS_15ArithmeticTupleIJDpT_EEERKNS3_IJDpT0_EEEENKUlDpRKT_E_clIJiS2_EEEDaSH_,($_ZN7cutlass13device_kernelIN5flash19enable_sm80_to_sm89INS1_16FlashAttnBwdSm80INS1_25CollectiveMainloopBwdSm80ILi2ELi2EN4cute5tupleIJNS5_1CILi128EEES8_NS7_ILi64EEEEEENS_10bfloat16_tEfNS_4arch4Sm80ELb0ELb1ELb1ELb1ELb1ELb0ELb0ELb0ELi2ELi4ELi4ELi4ELb0EEENS1_24CollectiveEpilogueBwdGQAISA_fSD_Li256ELb1ELb1EEENS1_19SingleTileSchedulerILb1ELb0ELb0ELi128EEEEEEEEEvNT_6ParamsE$_ZZN4cuteplIJiEJNS_1CILi0EEEiEEEDaRKNS_15ArithmeticTupleIJDpT_EEERKNS3_IJDpT0_EEEENKUlDpRKT_E_clIJiiEEEDaSH_ - $_ZN7cutlass13device_kernelIN5flash19enable_sm80_to_sm89INS1_16FlashAttnBwdSm80INS1_25CollectiveMainloopBwdSm80ILi2ELi2EN4cute5tupleIJNS5_1CILi128EEES8_NS7_ILi64EEEEEENS_10bfloat16_tEfNS_4arch4Sm80ELb0ELb1ELb1ELb1ELb1ELb0ELb0ELb0ELi2ELi4ELi4ELi4ELb0EEENS1_24CollectiveEpilogueBwdGQAISA_fSD_Li256ELb1ELb1EEENS1_19SingleTileSchedulerILb1ELb0ELb0ELi128EEEEEEEEEvNT_6ParamsE$_ZZN4cuteplIJiEJNS_1CILi0EEES2_EEEDaRKNS_15ArithmeticTupleIJDpT_EEERKNS3_IJDpT0_EEEENKUlDpRKT_E_clIJiS2_EEEDaSH_)
$_ZN7cutlass13device_kernelIN5flash19enable_sm80_to_sm89INS1_16FlashAttnBwdSm80INS1_25CollectiveMainloopBwdSm80ILi2ELi2EN4cute5tupleIJNS5_1CILi128EEES8_NS7_ILi64EEEEEENS_10bfloat16_tEfNS_4arch4Sm80ELb0ELb1ELb1ELb1ELb1ELb0ELb0ELb0ELi2ELi4ELi4ELi4ELb0EEENS1_24CollectiveEpilogueBwdGQAISA_fSD_Li256ELb1ELb1EEENS1_19SingleTileSchedulerILb1ELb0ELb0ELi128EEEEEEEEEvNT_6ParamsE$_ZZN4cuteplIJiEJNS_1CILi0EEES2_EEEDaRKNS_15ArithmeticTupleIJDpT_EEERKNS3_IJDpT0_EEEENKUlDpRKT_E_clIJiS2_EEEDaSH_:
[----:B------:R-:W-:Y:S02]  /*10380*/  IADD3 R2, R1, 0x13c8, RZ ;  /* 0x000013c801027810 */ /* 0x000fe40007ffe0ff */
[----:B------:R-:W-:Y:S02]  /*10390*/  MOV R8, 0x103c0 ;  /* 0x000103c000087802 */ /* 0x000fe40000000f00 */
[----:B------:R-:W-:Y:S02]  /*103a0*/  IADD3 R2, R2, c[0x0][0x20], RZ ;  /* 0x0000080002027a10 */ /* 0x000fe40007ffe0ff */
[----:B------:R-:W-:Y:S05]  /*103b0*/  CALL.REL.NOINC `($_ZN7cutlass13device_kernelIN5flash19enable_sm80_to_sm89INS1_16FlashAttnBwdSm80INS1_25CollectiveMainloopBwdSm80ILi2ELi2EN4cute5tupleIJNS5_1CILi128EEES8_NS7_ILi64EEEEEENS_10bfloat16_tEfNS_4arch4Sm80ELb0ELb1ELb1ELb1ELb1ELb0ELb0ELb0ELi2ELi4ELi4ELi4ELb0EEENS1_24CollectiveEpilogueBwdGQAISA_fSD_Li256ELb1ELb1EEENS1_19SingleTileSchedulerILb1ELb0ELb0ELi128EEEEEEEEEvNT_6ParamsE$_ZN4cute5tupleIJiNS_1CILi0EEEEEC2ERKiRKS2_) ;  /* 0xffffad1000007944 */ /* 0x000fea0003c3ffff */
[----:B-1----:R1:W5:Y:S01]  /*103c0*/  LDL R3, [R1+0x13c8] ;  /* 0x0013c80001037983 */ /* 0x0023620000100800 */
[----:B------:R-:W-:-:S04]  /*103d0*/  MOV R63, 0x0 ;  /* 0x00000000003f7802 */ /* 0x000fc80000000f00 */
[----:B------:R-:W-:Y:S05]  /*103e0*/  RET.REL.NODEC R62 `(_ZN7cutlass13device_kernelIN5flash19enable_sm80_to_sm89INS1_16FlashAttnBwdSm80INS1_25CollectiveMainloopBwdSm80ILi2ELi2EN4cute5tupleIJNS5_1CILi128EEES8_NS7_ILi64EEEEEENS_10bfloat16_tEfNS_4arch4Sm80ELb0ELb1ELb1ELb1ELb1ELb0ELb0ELb0ELi2ELi4ELi4ELi4ELb0EEENS1_24CollectiveEpilogueBwdGQAISA_fSD_Li256ELb1ELb1EEENS1_19SingleTileSchedulerILb1ELb0ELb0ELi128EEEEEEEEEvNT_6ParamsE) ;  /* 0xfffefc103e007950 */ /* 0x000fea0003c3ffff */
        .type           $_ZN7cutlass13device_kernelIN5flash19enable_sm80_to_sm89INS1_16FlashAttnBwdSm80INS1_25CollectiveMainloopBwdSm80ILi2ELi2EN4cute5tupleIJNS5_1CILi128EEES8_NS7_ILi64EEEEEENS_10bfloat16_tEfNS_4arch4Sm80ELb0ELb1ELb1ELb1ELb1ELb0ELb0ELb0ELi2ELi4ELi4ELi4ELb0EEENS1_24CollectiveEpilogueBwdGQAISA_fSD_Li256ELb1ELb1EEENS1_19SingleTileSchedulerILb1ELb0ELb0ELi128EEEEEEEEEvNT_6ParamsE$_ZZN4cuteplIJiEJNS_1CILi0EEEiEEEDaRKNS_15ArithmeticTupleIJDpT_EEERKNS3_IJDpT0_EEEENKUlDpRKT_E_clIJiiEEEDaSH_,@function
        .size           $_ZN7cutlass13device_kernelIN5flash19enable_sm80_to_sm89INS1_16FlashAttnBwdSm80INS1_25CollectiveMainloopBwdSm80ILi2ELi2EN4cute5tupleIJNS5_1CILi128EEES8_NS7_ILi64EEEEEENS_10bfloat16_tEfNS_4arch4Sm80ELb0ELb1ELb1ELb1ELb1ELb0ELb0ELb0ELi2ELi4ELi4ELi4ELb0EEENS1_24CollectiveEpilogueBwdGQAISA_fSD_Li256ELb1ELb1EEENS1_19SingleTileSchedulerILb1ELb0ELb0ELi128EEEEEEEEEvNT_6ParamsE$_ZZN4cuteplIJiEJNS_1CILi0EEEiEEEDaRKNS_15ArithmeticTupleIJDpT_EEERKNS3_IJDpT0_EEEENKUlDpRKT_E_clIJiiEEEDaSH_,($_ZN7cutlass13device_kernelIN5flash19enable_sm80_to_sm89INS1_16FlashAttnBwdSm80INS1_25CollectiveMainloopBwdSm80ILi2ELi2EN4cute5tupleIJNS5_1CILi128EEES8_NS7_ILi64EEEEEENS_10bfloat16_tEfNS_4arch4Sm80ELb0ELb1ELb1ELb1ELb1ELb0ELb0ELb0ELi2ELi4ELi4ELi4ELb0EEENS1_24CollectiveEpilogueBwdGQAISA_fSD_Li256ELb1ELb1EEENS1_19SingleTileSchedulerILb1ELb0ELb0ELi128EEEEEEEEEvNT_6ParamsE$_ZZN4cuteplIJiEJiEEEDaRKNS_15ArithmeticTupleIJDpT_EEERKNS1_IJDpT0_EEEENKUlDpRKT_E_clIJiEEEDaSF_ - $_ZN7cutlass13device_kernelIN5flash19enable_sm80_to_sm89INS1_16FlashAttnBwdSm80INS1_25CollectiveMainloopBwdSm80ILi2ELi2EN4cute5tupleIJNS5_1CILi128EEES8_NS7_ILi64EEEEEENS_10bfloat16_tEfNS_4arch4Sm80ELb0ELb1ELb1ELb1ELb1ELb0ELb0ELb0ELi2ELi4ELi4ELi4ELb0EEENS1_24CollectiveEpilogueBwdGQAISA_fSD_Li256ELb1ELb1EEENS1_19SingleTileSchedulerILb1ELb0ELb0ELi128EEEEEEEEEvNT_6ParamsE$_ZZN4cuteplIJiEJNS_1CILi0EEEiEEEDaRKNS_15ArithmeticTupleIJDpT_EEERKNS3_IJDpT0_EEEENKUlDpRKT_E_clIJiiEEEDaSH_)
$_ZN7cutlass13device_kernelIN5flash19enable_sm80_to_sm89INS1_16FlashAttnBwdSm80INS1_25CollectiveMainloopBwdSm80ILi2ELi2EN4cute5tupleIJNS5_1CILi128EEES8_NS7_ILi64EEEEEENS_10bfloat16_tEfNS_4arch4Sm80ELb0ELb1ELb1ELb1ELb1ELb0ELb0ELb0ELi2ELi4ELi4ELi4ELb0EEENS1_24CollectiveEpilogueBwdGQAISA_fSD_Li256ELb1ELb1EEENS1_19SingleTileSchedulerILb1ELb0ELb0ELi128EEEEEEEEEvNT_6ParamsE$_ZZN4cuteplIJiEJNS_1CILi0EEEiEEEDaRKNS_15ArithmeticTupleIJDpT_EEERKNS3_IJDpT0_EEEENKUlDpRKT_E_clIJiiEEEDaSH_:
        /* <DEDUP_REMOVED lines=8> */
        .type           $_ZN7cutlass13device_kernelIN5flash19enable_sm80_to_sm89INS1_16FlashAttnBwdSm80INS1_25CollectiveMainloopBwdSm80ILi2ELi2EN4cute5tupleIJNS5_1CILi128EEES8_NS7_ILi64EEEEEENS_10bfloat16_tEfNS_4arch4Sm80ELb0ELb1ELb1ELb1ELb1ELb0ELb0ELb0ELi2ELi4ELi4ELi4ELb0EEENS1_24CollectiveEpilogueBwdGQAISA_fSD_Li256ELb1ELb1EEENS1_19SingleTileSchedulerILb1ELb0ELb0ELi128EEEEEEEEEvNT_6ParamsE$_ZZN4cuteplIJiEJiEEEDaRKNS_15ArithmeticTupleIJDpT_EEERKNS1_IJDpT0_EEEENKUlDpRKT_E_clIJiEEEDaSF_,@function
        .size           $_ZN7cutlass13device_kernelIN5flash19enable_sm80_to_sm89INS1_16FlashAttnBwdSm80INS1_25CollectiveMainloopBwdSm80ILi2ELi2EN4cute5tupleIJNS5_1CILi128EEES8_NS7_ILi64EEEEEENS_10bfloat16_tEfNS_4arch4Sm80ELb0ELb1ELb1ELb1ELb1ELb0ELb0ELb0ELi2ELi4ELi4ELi4ELb0EEENS1_24CollectiveEpilogueBwdGQAISA_fSD_Li256ELb1ELb1EEENS1_19SingleTileSchedulerILb1ELb0ELb0ELi128EEEEEEEEEvNT_6ParamsE$_ZZN4cuteplIJiEJiEEEDaRKNS_15ArithmeticTupleIJDpT_EEERKNS1_IJDpT0_EEEENKUlDpRKT_E_clIJiEEEDaSF_,($_ZN7cutlass13device_kernelIN5flash19enable_sm80_to_sm89INS1_16FlashAttnBwdSm80INS1_25CollectiveMainloopBwdSm80ILi2ELi2EN4cute5tupleIJNS5_1CILi128EEES8_NS7_ILi64EEEEEENS_10bfloat16_tEfNS_4arch4Sm80ELb0ELb1ELb1ELb1ELb1ELb0ELb0ELb0ELi2ELi4ELi4ELi4ELb0EEENS1_24CollectiveEpilogueBwdGQAISA_fSD_Li256ELb1ELb1EEENS1_19SingleTileSchedulerILb1ELb0ELb0ELi128EEEEEEEEEvNT_6ParamsE$_ZZN4cuteplIJiiEJNS_1CILi0EEES2_EEEDaRKNS_15ArithmeticTupleIJDpT_EEERKNS3_IJDpT0_EEEENKUlDpRKT_E_clIJiiEEEDaSH_ - $_ZN7cutlass13device_kernelIN5flash19enable_sm80_to_sm89INS1_16FlashAttnBwdSm80INS1_25CollectiveMainloopBwdSm80ILi2ELi2EN4cute5tupleIJNS5_1CILi128EEES8_NS7_ILi64EEEEEENS_10bfloat16_tEfNS_4arch4Sm80ELb0ELb1ELb1ELb1ELb1ELb0ELb0ELb0ELi2ELi4ELi4ELi4ELb0EEENS1_24CollectiveEpilogueBwdGQAISA_fSD_Li256ELb1ELb1EEENS1_19SingleTileSchedulerILb1ELb0ELb0ELi128EEEEEEEEEvNT_6ParamsE$_ZZN4cuteplIJiEJiEEEDaRKNS_15ArithmeticTupleIJDpT_EEERKNS1_IJDpT0_EEEENKUlDpRKT_E_clIJiEEEDaSF_)
$_ZN7cutlass13device_kernelIN5flash19enable_sm80_to_sm89INS1_16FlashAttnBwdSm80INS1_25CollectiveMainloopBwdSm80ILi2ELi2EN4cute5tupleIJNS5_1CILi128EEES8_NS7_ILi64EEEEEENS_10bfloat16_tEfNS_4arch4Sm80ELb0ELb1ELb1ELb1ELb1ELb0ELb0ELb0ELi2ELi4ELi4ELi4ELb0EEENS1_24CollectiveEpilogueBwdGQAISA_fSD_Li256ELb1ELb1EEENS1_19SingleTileSchedulerILb1ELb0ELb0ELi128EEEEEEEEEvNT_6ParamsE$_ZZN4cuteplIJiEJiEEEDaRKNS_15ArithmeticTupleIJDpT_EEERKNS1_IJDpT0_EEEENKUlDpRKT_E_clIJiEEEDaSF_:
[----:B------:R-:W-:Y:S02]  /*10470*/  IADD3 R2, R1, 0x13c8, RZ ;  /* 0x000013c801027810 */ /* 0x000fe40007ffe0ff */
[----:B------:R-:W-:Y:S02]  /*10480*/  MOV R10, 0x104b0 ;  /* 0x000104b0000a7802 */ /* 0x000fe40000000f00 */
[----:B------:R-:W-:Y:S02]  /*10490*/  IADD3 R2, R2, c[0x0][0x20], RZ ;  /* 0x0000080002027a10 */ /* 0x000fe40007ffe0ff */
[----:B------:R-:W-:Y:S05]  /*104a0*/  CALL.REL.NOINC `($_ZN7cutlass13device_kernelIN5flash19enable_sm80_to_sm89INS1_16FlashAttnBwdSm80INS1_25CollectiveMainloopBwdSm80ILi2ELi2EN4cute5tupleIJNS5_1CILi128EEES8_NS7_ILi64EEEEEENS_10bfloat16_tEfNS_4arch4Sm80ELb0ELb1ELb1ELb1ELb1ELb0ELb0ELb0ELi2ELi4ELi4ELi4ELb0EEENS1_24CollectiveEpilogueBwdGQAISA_fSD_Li256ELb1ELb1EEENS1_19SingleTileSchedulerILb1ELb0ELb0ELi128EEEEEEEEEvNT_6ParamsE$_ZN4cute5tupleIJiEEC2ERKi) ;  /* 0xffffabe000007944 */ /* 0x000fea0003c3ffff */
[----:B------:R2:W5:Y:S01]  /*104b0*/  LDL R29, [R1+0x13c8] ;  /* 0x0013c800011d7983 */ /* 0x0005620000100800 */
[----:B------:R-:W-:-:S04]  /*104c0*/  MOV R9, 0x0 ;  /* 0x0000000000097802 */ /* 0x000fc80000000f00 */
[----:B------:R-:W-:Y:S05]  /*104d0*/  RET.REL.NODEC R8 `(_ZN7cutlass13device_kernelIN5flash19enable_sm80_to_sm89INS1_16FlashAttnBwdSm80INS1_25CollectiveMainloopBwdSm80ILi2ELi2EN4cute5tupleIJNS5_1CILi128EEES8_NS7_ILi64EEEEEENS_10bfloat16_tEfNS_4arch4Sm80ELb0ELb1ELb1ELb1ELb1ELb0ELb0ELb0ELi2ELi4ELi4ELi4ELb0EEENS1_24CollectiveEpilogueBwdGQAISA_fSD_Li256ELb1ELb1EEENS1_19SingleTileSchedulerILb1ELb0ELb0ELi128EEEEEEEEEvNT_6ParamsE) ;  /* 0xfffefb2008007950 */ /* 0x000fea0003c3ffff */
        .type           $_ZN7cutlass13device_kernelIN5flash19enable_sm80_to_sm89INS1_16FlashAttnBwdSm80INS1_25CollectiveMainloopBwdSm80ILi2ELi2EN4cute5tupleIJNS5_1CILi128EEES8_NS7_ILi64EEEEEENS_10bfloat16_tEfNS_4arch4Sm80ELb0ELb1ELb1ELb1ELb1ELb0ELb0ELb0ELi2ELi4ELi4ELi4ELb0EEENS1_24CollectiveEpilogueBwdGQAISA_fSD_Li256ELb1ELb1EEENS1_19SingleTileSchedulerILb1ELb0ELb0ELi128EEEEEEEEEvNT_6ParamsE$_ZZN4cuteplIJiiEJNS_1CILi0EEES2_EEEDaRKNS_15ArithmeticTupleIJDpT_EEERKNS3_IJDpT0_EEEENKUlDpRKT_E_clIJiiEEEDaSH_,@function
        .size           $_ZN7cutlass13device_kernelIN5flash19enable_sm80_to_sm89INS1_16FlashAttnBwdSm80INS1_25CollectiveMainloopBwdSm80ILi2ELi2EN4cute5tupleIJNS5_1CILi128EEES8_NS7_ILi64EEEEEENS_10bfloat16_tEfNS_4arch4Sm80ELb0ELb1ELb1ELb1ELb1ELb0ELb0ELb0ELi2ELi4ELi4ELi4ELb0EEENS1_24CollectiveEpilogueBwdGQAISA_fSD_Li256ELb1ELb1EEENS1_19SingleTileSchedulerILb1ELb0ELb0ELi128EEEEEEEEEvNT_6ParamsE$_ZZN4cuteplIJiiEJNS_1CILi0EEES2_EEEDaRKNS_15ArithmeticTupleIJDpT_EEERKNS3_IJDpT0_EEEENKUlDpRKT_E_clIJiiEEEDaSH_,($_ZN7cutlass13device_kernelIN5flash19enable_sm80_to_sm89INS1_16FlashAttnBwdSm80INS1_25CollectiveMainloopBwdSm80ILi2ELi2EN4cute5tupleIJNS5_1CILi128EEES8_NS7_ILi64EEEEEENS_10bfloat16_tEfNS_4arch4Sm80ELb0ELb1ELb1ELb1ELb1ELb0ELb0ELb0ELi2ELi4ELi4ELi4ELb0EEENS1_24CollectiveEpilogueBwdGQAISA_fSD_Li256ELb1ELb1EEENS1_19SingleTileSchedulerILb1ELb0ELb0ELi128EEEEEEEEEvNT_6ParamsE$_ZZN4cuteplIJiiEJiNS_1CILi0EEEEEEDaRKNS_15ArithmeticTupleIJDpT_EEERKNS3_IJDpT0_EEEENKUlDpRKT_E_clIJiiEEEDaSH_ - $_ZN7cutlass13device_kernelIN5flash19enable_sm80_to_sm89INS1_16FlashAttnBwdSm80INS1_25CollectiveMainloopBwdSm80ILi2ELi2EN4cute5tupleIJNS5_1CILi128EEES8_NS7_ILi64EEEEEENS_10bfloat16_tEfNS_4arch4Sm80ELb0ELb1ELb1ELb1ELb1ELb0ELb0ELb0ELi2ELi4ELi4ELi4ELb0EEENS1_24CollectiveEpilogueBwdGQAISA_fSD_Li256ELb1ELb1EEENS1_19SingleTileSchedulerILb1ELb0ELb0ELi128EEEEEEEEEvNT_6ParamsE$_ZZN4cuteplIJiiEJNS_1CILi0EEES2_EEEDaRKNS_15ArithmeticTupleIJDpT_EEERKNS3_IJDpT0_EEEENKUlDpRKT_E_clIJiiEEEDaSH_)
$_ZN7cutlass13device_kernelIN5flash19enable_sm80_to_sm89INS1_16FlashAttnBwdSm80INS1_25CollectiveMainloopBwdSm80ILi2ELi2EN4cute5tupleIJNS5_1CILi128EEES8_NS7_ILi64EEEEEENS_10bfloat16_tEfNS_4arch4Sm80ELb0ELb1ELb1ELb1ELb1ELb0ELb0ELb0ELi2ELi4ELi4ELi4ELb0EEENS1_24CollectiveEpilogueBwdGQAISA_fSD_Li256ELb1ELb1EEENS1_19SingleTileSchedulerILb1ELb0ELb0ELi128EEEEEEEEEvNT_6ParamsE$_ZZN4cuteplIJiiEJNS_1CILi0EEES2_EEEDaRKNS_15ArithmeticTupleIJDpT_EEERKNS3_IJDpT0_EEEENKUlDpRKT_E_clIJiiEEEDaSH_:
        /* <DEDUP_REMOVED lines=9> */
        .type           $_ZN7cutlass13device_kernelIN5flash19enable_sm80_to_sm89INS1_16FlashAttnBwdSm80INS1_25CollectiveMainloopBwdSm80ILi2ELi2EN4cute5tupleIJNS5_1CILi128EEES8_NS7_ILi64EEEEEENS_10bfloat16_tEfNS_4arch4Sm80ELb0ELb1ELb1ELb1ELb1ELb0ELb0ELb0ELi2ELi4ELi4ELi4ELb0EEENS1_24CollectiveEpilogueBwdGQAISA_fSD_Li256ELb1ELb1EEENS1_19SingleTileSchedulerILb1ELb0ELb0ELi128EEEEEEEEEvNT_6ParamsE$_ZZN4cuteplIJiiEJiNS_1CILi0EEEEEEDaRKNS_15ArithmeticTupleIJDpT_EEERKNS3_IJDpT0_EEEENKUlDpRKT_E_clIJiiEEEDaSH_,@function
        .size           $_ZN7cutlass13device_kernelIN5flash19enable_sm80_to_sm89INS1_16FlashAttnBwdSm80INS1_25CollectiveMainloopBwdSm80ILi2ELi2EN4cute5tupleIJNS5_1CILi128EEES8_NS7_ILi64EEEEEENS_10bfloat16_tEfNS_4arch4Sm80ELb0ELb1ELb1ELb1ELb1ELb0ELb0ELb0ELi2ELi4ELi4ELi4ELb0EEENS1_24CollectiveEpilogueBwdGQAISA_fSD_Li256ELb1ELb1EEENS1_19SingleTileSchedulerILb1ELb0ELb0ELi128EEEEEEEEEvNT_6ParamsE$_ZZN4cuteplIJiiEJiNS_1CILi0EEEEEEDaRKNS_15ArithmeticTupleIJDpT_EEERKNS3_IJDpT0_EEEENKUlDpRKT_E_clIJiiEEEDaSH_,($_ZN7cutlass13device_kernelIN5flash19enable_sm80_to_sm89INS1_16FlashAttnBwdSm80INS1_25CollectiveMainloopBwdSm80ILi2ELi2EN4cute5tupleIJNS5_1CILi128EEES8_NS7_ILi64EEEEEENS_10bfloat16_tEfNS_4arch4Sm80ELb0ELb1ELb1ELb1ELb1ELb0ELb0ELb0ELi2ELi4ELi4ELi4ELb0EEENS1_24CollectiveEpilogueBwdGQAISA_fSD_Li256ELb1ELb1EEENS1_19SingleTileSchedulerILb1ELb0ELb0ELi128EEEEEEEEEvNT_6ParamsE$_ZZN4cuteplIJiiEJiiEEEDaRKNS_15ArithmeticTupleIJDpT_EEERKNS1_IJDpT0_EEEENKUlDpRKT_E_clIJiiEEEDaSF_ - $_ZN7cutlass13device_kernelIN5flash19enable_sm80_to_sm89INS1_16FlashAttnBwdSm80INS1_25CollectiveMainloopBwdSm80ILi2ELi2EN4cute5tupleIJNS5_1CILi128EEES8_NS7_ILi64EEEEEENS_10bfloat16_tEfNS_4arch4Sm80ELb0ELb1ELb1ELb1ELb1ELb0ELb0ELb0ELi2ELi4ELi4ELi4ELb0EEENS1_24CollectiveEpilogueBwdGQAISA_fSD_Li256ELb1ELb1EEENS1_19SingleTileSchedulerILb1ELb0ELb0ELi128EEEEEEEEEvNT_6ParamsE$_ZZN4cuteplIJiiEJiNS_1CILi0EEEEEEDaRKNS_15ArithmeticTupleIJDpT_EEERKNS3_IJDpT0_EEEENKUlDpRKT_E_clIJiiEEEDaSH_)
$_ZN7cutlass13device_kernelIN5flash19enable_sm80_to_sm89INS1_16FlashAttnBwdSm80INS1_25CollectiveMainloopBwdSm80ILi2ELi2EN4cute5tupleIJNS5_1CILi128EEES8_NS7_ILi64EEEEEENS_10bfloat16_tEfNS_4arch4Sm80ELb0ELb1ELb1ELb1ELb1ELb0ELb0ELb0ELi2ELi4ELi4ELi4ELb0EEENS1_24CollectiveEpilogueBwdGQAISA_fSD_Li256ELb1ELb1EEENS1_19SingleTileSchedulerILb1ELb0ELb0ELi128EEEEEEEEEvNT_6ParamsE$_ZZN4cuteplIJiiEJiNS_1CILi0EEEEEEDaRKNS_15ArithmeticTupleIJDpT_EEERKNS3_IJDpT0_EEEENKUlDpRKT_E_clIJiiEEEDaSH_:
[----:B------:R-:W-:Y:S01]  /*10570*/  IADD3 R3, R1, 0x13c8, RZ ;  /* 0x000013c801037810 */ /* 0x000fe20007ffe0ff */
[----:B------:R-:W-:Y:S01]  /*10580*/  IMAD.MOV.U32 R2, RZ, RZ, R13 ;  /* 0x000000ffff027224 */ /* 0x000fe200078e000d */
[----:B------:R-:W-:Y:S02]  /*10590*/  MOV R6, 0x105c0 ;  /* 0x000105c000067802 */ /* 0x000fe40000000f00 */
[----:B------:R-:W-:Y:S02]  /*105a0*/  IADD3 R3, R3, c[0x0][0x20], RZ ;  /* 0x0000080003037a10 */ /* 0x000fe40007ffe0ff */
[----:B------:R-:W-:Y:S05]  /*105b0*/  CALL.REL.NOINC `($_ZN7cutlass13device_kernelIN5flash19enable_sm80_to_sm89INS1_16FlashAttnBwdSm80INS1_25CollectiveMainloopBwdSm80ILi2ELi2EN4cute5tupleIJNS5_1CILi128EEES8_NS7_ILi64EEEEEENS_10bfloat16_tEfNS_4arch4Sm80ELb0ELb1ELb1ELb1ELb1ELb0ELb0ELb0ELi2ELi4ELi4ELi4ELb0EEENS1_24CollectiveEpilogueBwdGQAISA_fSD_Li256ELb1ELb1EEENS1_19SingleTileSchedulerILb1ELb0ELb0ELi128EEEEEEEEEvNT_6ParamsE$_ZN4cute5tupleIJiiEEC2ERKiS3_) ;  /* 0xffffab5000007944 */ /* 0x000fea0003c3ffff */
[----:B------:R1:W5:Y:S01]  /*105c0*/  LDL R3, [R1+0x13c8] ;  /* 0x0013c80001037983 */ /* 0x0003620000100800 */
[----:B------:R-:W-:-:S04]  /*105d0*/  MOV R63, 0x0 ;  /* 0x00000000003f7802 */ /* 0x000fc80000000f00 */
[----:B------:R-:W-:Y:S05]  /*105e0*/  RET.REL.NODEC R62 `(_ZN7cutlass13device_kernelIN5flash19enable_sm80_to_sm89INS1_16FlashAttnBwdSm80INS1_25CollectiveMainloopBwdSm80ILi2ELi2EN4cute5tupleIJNS5_1CILi128EEES8_NS7_ILi64EEEEEENS_10bfloat16_tEfNS_4arch4Sm80ELb0ELb1ELb1ELb1ELb1ELb0ELb0ELb0ELi2ELi4ELi4ELi4ELb0EEENS1_24CollectiveEpilogueBwdGQAISA_fSD_Li256ELb1ELb1EEENS1_19SingleTileSchedulerILb1ELb0ELb0ELi128EEEEEEEEEvNT_6ParamsE) ;  /* 0xfffefa103e007950 */ /* 0x000fea0003c3ffff */
        .type           $_ZN7cutlass13device_kernelIN5flash19enable_sm80_to_sm89INS1_16FlashAttnBwdSm80INS1_25CollectiveMainloopBwdSm80ILi2ELi2EN4cute5tupleIJNS5_1CILi128EEES8_NS7_ILi64EEEEEENS_10bfloat16_tEfNS_4arch4Sm80ELb0ELb1ELb1ELb1ELb1ELb0ELb0ELb0ELi2ELi4ELi4ELi4ELb0EEENS1_24CollectiveEpilogueBwdGQAISA_fSD_Li256ELb1ELb1EEENS1_19SingleTileSchedulerILb1ELb0ELb0ELi128EEEEEEEEEvNT_6ParamsE$_ZZN4cuteplIJiiEJiiEEEDaRKNS_15ArithmeticTupleIJDpT_EEERKNS1_IJDpT0_EEEENKUlDpRKT_E_clIJiiEEEDaSF_,@function
        .size           $_ZN7cutlass13device_kernelIN5flash19enable_sm80_to_sm89INS1_16FlashAttnBwdSm80INS1_25CollectiveMainloopBwdSm80ILi2ELi2EN4cute5tupleIJNS5_1CILi128EEES8_NS7_ILi64EEEEEENS_10bfloat16_tEfNS_4arch4Sm80ELb0ELb1ELb1ELb1ELb1ELb0ELb0ELb0ELi2ELi4ELi4ELi4ELb0EEENS1_24CollectiveEpilogueBwdGQAISA_fSD_Li256ELb1ELb1EEENS1_19SingleTileSchedulerILb1ELb0ELb0ELi128EEEEEEEEEvNT_6ParamsE$_ZZN4cuteplIJiiEJiiEEEDaRKNS_15ArithmeticTupleIJDpT_EEERKNS1_IJDpT0_EEEENKUlDpRKT_E_clIJiiEEEDaSF_,($_ZN7cutlass13device_kernelIN5flash19enable_sm80_to_sm89INS1_16FlashAttnBwdSm80INS1_25CollectiveMainloopBwdSm80ILi2ELi2EN4cute5tupleIJNS5_1CILi128EEES8_NS7_ILi64EEEEEENS_10bfloat16_tEfNS_4arch4Sm80ELb0ELb1ELb1ELb1ELb1ELb0ELb0ELb0ELi2ELi4ELi4ELi4ELb0EEENS1_24CollectiveEpilogueBwdGQAISA_fSD_Li256ELb1ELb1EEENS1_19SingleTileSchedulerILb1ELb0ELb0ELi128EEEEEEEEEvNT_6ParamsE$_ZZN5flash25CollectiveMainloopBwdSm80ILi2ELi2EN4cute5tupleIJNS1_1CILi128EEES4_NS3_ILi64EEEEEEN7cutlass10bfloat16_tEfNS7_4arch4Sm80ELb0ELb1ELb1ELb1ELb1ELb0ELb0ELb0ELi2ELi4ELi4ELi4ELb0EE3mmaINS_16FlashAttnBwdSm80ISB_NS_24CollectiveEpilogueBwdGQAIS6_fSA_Li256ELb1ELb1EEENS_19SingleTileSchedulerILb1ELb0ELb0ELi128EEEE13SharedStorageENS1_6TensorINS1_11ArrayEngineIfLm32EEENS1_6LayoutINS2_IJNS2_IJNS3_ILi2EEESO_EEESO_NS3_ILi4EEEEEENS2_IJNS2_IJNS3_ILi1EEESO_EEESQ_NS3_ILi8EEEEEEEEEEEEbRKNSB_6ParamsERT0_S12_iNS2_IJiiiEEERT_ENKUlRT_iE_clINSK_INSL_IfLm64EEENSN_INS2_IJSP_SO_SU_EEESV_EEEEEEDaS17_i - $_ZN7cutlass13device_kernelIN5flash19enable_sm80_to_sm89INS1_16FlashAttnBwdSm80INS1_25CollectiveMainloopBwdSm80ILi2ELi2EN4cute5tupleIJNS5_1CILi128EEES8_NS7_ILi64EEEEEENS_10bfloat16_tEfNS_4arch4Sm80ELb0ELb1ELb1ELb1ELb1ELb0ELb0ELb0ELi2ELi4ELi4ELi4ELb0EEENS1_24CollectiveEpilogueBwdGQAISA_fSD_Li256ELb1ELb1EEENS1_19SingleTileSchedulerILb1ELb0ELb0ELi128EEEEEEEEEvNT_6ParamsE$_ZZN4cuteplIJiiEJiiEEEDaRKNS_15ArithmeticTupleIJDpT_EEERKNS1_IJDpT0_EEEENKUlDpRKT_E_clIJiiEEEDaSF_)
$_ZN7cutlass13device_kernelIN5flash19enable_sm80_to_sm89INS1_16FlashAttnBwdSm80INS1_25CollectiveMainloopBwdSm80ILi2ELi2EN4cute5tupleIJNS5_1CILi128EEES8_NS7_ILi64EEEEEENS_10bfloat16_tEfNS_4arch4Sm80ELb0ELb1ELb1ELb1ELb1ELb0ELb0ELb0ELi2ELi4ELi4ELi4ELb0EEENS1_24CollectiveEpilogueBwdGQAISA_fSD_Li256ELb1ELb1EEENS1_19SingleTileSchedulerILb1ELb0ELb0ELi128EEEEEEEEEvNT_6ParamsE$_ZZN4cuteplIJiiEJiiEEEDaRKNS_15ArithmeticTupleIJDpT_EEERKNS1_IJDpT0_EEEENKUlDpRKT_E_clIJiiEEEDaSF_:
        /* <DEDUP_REMOVED lines=9> */
        .type           $_ZN7cutlass13device_kernelIN5flash19enable_sm80_to_sm89INS1_16FlashAttnBwdSm80INS1_25CollectiveMainloopBwdSm80ILi2ELi2EN4cute5tupleIJNS5_1CILi128EEES8_NS7_ILi64EEEEEENS_10bfloat16_tEfNS_4arch4Sm80ELb0ELb1ELb1ELb1ELb1ELb0ELb0ELb0ELi2ELi4ELi4ELi4ELb0EEENS1_24CollectiveEpilogueBwdGQAISA_fSD_Li256ELb1ELb1EEENS1_19SingleTileSchedulerILb1ELb0ELb0ELi128EEEEEEEEEvNT_6ParamsE$_ZZN5flash25CollectiveMainloopBwdSm80ILi2ELi2EN4cute5tupleIJNS1_1CILi128EEES4_NS3_ILi64EEEEEEN7cutlass10bfloat16_tEfNS7_4arch4Sm80ELb0ELb1ELb1ELb1ELb1ELb0ELb0ELb0ELi2ELi4ELi4ELi4ELb0EE3mmaINS_16FlashAttnBwdSm80ISB_NS_24CollectiveEpilogueBwdGQAIS6_fSA_Li256ELb1ELb1EEENS_19SingleTileSchedulerILb1ELb0ELb0ELi128EEEE13SharedStorageENS1_6TensorINS1_11ArrayEngineIfLm32EEENS1_6LayoutINS2_IJNS2_IJNS3_ILi2EEESO_EEESO_NS3_ILi4EEEEEENS2_IJNS2_IJNS3_ILi1EEESO_EEESQ_NS3_ILi8EEEEEEEEEEEEbRKNSB_6ParamsERT0_S12_iNS2_IJiiiEEERT_ENKUlRT_iE_clINSK_INSL_IfLm64EEENSN_INS2_IJSP_SO_SU_EEESV_EEEEEEDaS17_i,@function
        .size           $_ZN7cutlass13device_kernelIN5flash19enable_sm80_to_sm89INS1_16FlashAttnBwdSm80INS1_25CollectiveMainloopBwdSm80ILi2ELi2EN4cute5tupleIJNS5_1CILi128EEES8_NS7_ILi64EEEEEENS_10bfloat16_tEfNS_4arch4Sm80ELb0ELb1ELb1ELb1ELb1ELb0ELb0ELb0ELi2ELi4ELi4ELi4ELb0EEENS1_24CollectiveEpilogueBwdGQAISA_fSD_Li256ELb1ELb1EEENS1_19SingleTileSchedulerILb1ELb0ELb0ELi128EEEEEEEEEvNT_6ParamsE$_ZZN5flash25CollectiveMainloopBwdSm80ILi2ELi2EN4cute5tupleIJNS1_1CILi128EEES4_NS3_ILi64EEEEEEN7cutlass10bfloat16_tEfNS7_4arch4Sm80ELb0ELb1ELb1ELb1ELb1ELb0ELb0ELb0ELi2ELi4ELi4ELi4ELb0EE3mmaINS_16FlashAttnBwdSm80ISB_NS_24CollectiveEpilogueBwdGQAIS6_fSA_Li256ELb1ELb1EEENS_19SingleTileSchedulerILb1ELb0ELb0ELi128EEEE13SharedStorageENS1_6TensorINS1_11ArrayEngineIfLm32EEENS1_6LayoutINS2_IJNS2_IJNS3_ILi2EEESO_EEESO_NS3_ILi4EEEEEENS2_IJNS2_IJNS3_ILi1EEESO_EEESQ_NS3_ILi8EEEEEEEEEEEEbRKNSB_6ParamsERT0_S12_iNS2_IJiiiEEERT_ENKUlRT_iE_clINSK_INSL_IfLm64EEENSN_INS2_IJSP_SO_SU_EEESV_EEEEEEDaS17_i,($_ZN7cutlass13device_kernelIN5flash19enable_sm80_to_sm89INS1_16FlashAttnBwdSm80INS1_25CollectiveMainloopBwdSm80ILi2ELi2EN4cute5tupleIJNS5_1CILi128EEES8_NS7_ILi64EEEEEENS_10bfloat16_tEfNS_4arch4Sm80ELb0ELb1ELb1ELb1ELb1ELb0ELb0ELb0ELi2ELi4ELi4ELi4ELb0EEENS1_24CollectiveEpilogueBwdGQAISA_fSD_Li256ELb1ELb1EEENS1_19SingleTileSchedulerILb1ELb0ELb0ELi128EEEEEEEEEvNT_6ParamsE$_ZZN5flash25CollectiveMainloopBwdSm80ILi2ELi2EN4cute5tupleIJNS1_1CILi128EEES4_NS3_ILi64EEEEEEN7cutlass10bfloat16_tEfNS7_4arch4Sm80ELb0ELb1ELb1ELb1ELb1ELb0ELb0ELb0ELi2ELi4ELi4ELi4ELb0EE3mmaINS_16FlashAttnBwdSm80ISB_NS_24CollectiveEpilogueBwdGQAIS6_fSA_Li256ELb1ELb1EEENS_19SingleTileSchedulerILb1ELb0ELb0ELi128EEEE13SharedStorageENS1_6TensorINS1_11ArrayEngineIfLm32EEENS1_6LayoutINS2_IJNS2_IJNS3_ILi2EEESO_EEESO_NS3_ILi4EEEEEENS2_IJNS2_IJNS3_ILi1EEESO_EEESQ_NS3_ILi8EEEEEEEEEEEEbRKNSB_6ParamsERT0_S12_iNS2_IJiiiEEERT_ENKUliT_E_clIZSC_ISJ_SX_EbS10_S12_S12_iS13_S15_EUlRS16_iE_EEDaiS16_ - $_ZN7cutlass13device_kernelIN5flash19enable_sm80_to_sm89INS1_16FlashAttnBwdSm80INS1_25CollectiveMainloopBwdSm80ILi2ELi2EN4cute5tupleIJNS5_1CILi128EEES8_NS7_ILi64EEEEEENS_10bfloat16_tEfNS_4arch4Sm80ELb0ELb1ELb1ELb1ELb1ELb0ELb0ELb0ELi2ELi4ELi4ELi4ELb0EEENS1_24CollectiveEpilogueBwdGQAISA_fSD_Li256ELb1ELb1EEENS1_19SingleTileSchedulerILb1ELb0ELb0ELi128EEEEEEEEEvNT_6ParamsE$_ZZN5flash25CollectiveMainloopBwdSm80ILi2ELi2EN4cute5tupleIJNS1_1CILi128EEES4_NS3_ILi64EEEEEEN7cutlass10bfloat16_tEfNS7_4arch4Sm80ELb0ELb1ELb1ELb1ELb1ELb0ELb0ELb0ELi2ELi4ELi4ELi4ELb0EE3mmaINS_16FlashAttnBwdSm80ISB_NS_24CollectiveEpilogueBwdGQAIS6_fSA_Li256ELb1ELb1EEENS_19SingleTileSchedulerILb1ELb0ELb0ELi128EEEE13SharedStorageENS1_6TensorINS1_11ArrayEngineIfLm32EEENS1_6LayoutINS2_IJNS2_IJNS3_ILi2EEESO_EEESO_NS3_ILi4EEEEEENS2_IJNS2_IJNS3_ILi1EEESO_EEESQ_NS3_ILi8EEEEEEEEEEEEbRKNSB_6ParamsERT0_S12_iNS2_IJiiiEEERT_ENKUlRT_iE_clINSK_INSL_IfLm64EEENSN_INS2_IJSP_SO_SU_EEESV_EEEEEEDaS17_i)
$_ZN7cutlass13device_kernelIN5flash19enable_sm80_to_sm89INS1_16FlashAttnBwdSm80INS1_25CollectiveMainloopBwdSm80ILi2ELi2EN4cute5tupleIJNS5_1CILi128EEES8_NS7_ILi64EEEEEENS_10bfloat16_tEfNS_4arch4Sm80ELb0ELb1ELb1ELb1ELb1ELb0ELb0ELb0ELi2ELi4ELi4ELi4ELb0EEENS1_24CollectiveEpilogueBwdGQAISA_fSD_Li256ELb1ELb1EEENS1_19SingleTileSchedulerILb1ELb0ELb0ELi128EEEEEEEEEvNT_6ParamsE$_ZZN5flash25CollectiveMainloopBwdSm80ILi2ELi2EN4cute5tupleIJNS1_1CILi128EEES4_NS3_ILi64EEEEEEN7cutlass10bfloat16_tEfNS7_4arch4Sm80ELb0ELb1ELb1ELb1ELb1ELb0ELb0ELb0ELi2ELi4ELi4ELi4ELb0EE3mmaINS_16FlashAttnBwdSm80ISB_NS_24CollectiveEpilogueBwdGQAIS6_fSA_Li256ELb1ELb1EEENS_19SingleTileSchedulerILb1ELb0ELb0ELi128EEEE13SharedStorageENS1_6TensorINS1_11ArrayEngineIfLm32EEENS1_6LayoutINS2_IJNS2_IJNS3_ILi2EEESO_EEESO_NS3_ILi4EEEEEENS2_IJNS2_IJNS3_ILi1EEESO_EEESQ_NS3_ILi8EEEEEEEEEEEEbRKNSB_6ParamsERT0_S12_iNS2_IJiiiEEERT_ENKUlRT_iE_clINSK_INSL_IfLm64EEENSN_INS2_IJSP_SO_SU_EEESV_EEEEEEDaS17_i:
        /* <DEDUP_REMOVED lines=18> */
[----:B-1---5:R-:W-:Y:S05]  /*107a0*/  CALL.REL.NOINC `($_ZN7cutlass13device_kernelIN5flash19enable_sm80_to_sm89INS1_16FlashAttnBwdSm80INS1_25CollectiveMainloopBwdSm80ILi2ELi2EN4cute5tupleIJNS5_1CILi128EEES8_NS7_ILi64EEEEEENS_10bfloat16_tEfNS_4arch4Sm80ELb0ELb1ELb1ELb1ELb1ELb0ELb0ELb0ELi2ELi4ELi4ELi4ELb0EEENS1_24CollectiveEpilogueBwdGQAISA_fSD_Li256ELb1ELb1EEENS1_19SingleTileSchedulerILb1ELb0ELb0ELi128EEEEEEEEEvNT_6ParamsE$_ZZN4cute7idx2crdIiNS_5tupleIJNS_1CILi32EEENS2_ILi4EEENS2_ILi2EEENS2_ILi1EEEEEENS1_IJS6_S3_NS2_ILi128EEENS2_ILi0EEEEEEEEDaRKT_RKT0_RKT1_ENKUlRKT_RKT0_E_clIS3_S6_EEDaSM_SP_) ;  /* 0xfffff4e000007944 */ /* 0x022fea0003c3ffff */
[----:B------:R-:W-:Y:S02]  /*107b0*/  MOV R4, 0x107d0 ;  /* 0x000107d000047802 */ /* 0x000fe40000000f00 */
[----:B------:R-:W-:Y:S05]  /*107c0*/  CALL.REL.NOINC `($_ZN7cutlass13device_kernelIN5flash19enable_sm80_to_sm89INS1_16FlashAttnBwdSm80INS1_25CollectiveMainloopBwdSm80ILi2ELi2EN4cute5tupleIJNS5_1CILi128EEES8_NS7_ILi64EEEEEENS_10bfloat16_tEfNS_4arch4Sm80ELb0ELb1ELb1ELb1ELb1ELb0ELb0ELb0ELi2ELi4ELi4ELi4ELb0EEENS1_24CollectiveEpilogueBwdGQAISA_fSD_Li256ELb1ELb1EEENS1_19SingleTileSchedulerILb1ELb0ELb0ELi128EEEEEEEEEvNT_6ParamsE$_ZZN4cute7idx2crdIiNS_5tupleIJNS_1CILi32EEENS2_ILi4EEENS2_ILi2EEENS2_ILi1EEEEEENS1_IJS6_S3_NS2_ILi128EEENS2_ILi0EEEEEEEEDaRKT_RKT0_RKT1_ENKUlRKT_RKT0_E_clIS4_S3_EEDaSM_SP_) ;  /* 0xfffff52000007944 */ /* 0x000fea0003c3ffff */
[----:B------:R1:W-:Y:S01]  /*107d0*/  STL [R1+0x1390], R6 ;  /* 0x0013900601007387 */ /* 0x0003e20000100800 */
[----:B------:R-:W-:-:S03]  /*107e0*/  MOV R4, 0x10800 ;  /* 0x0001080000047802 */ /* 0x000fc60000000f00 */
[----:B-1----:R-:W-:Y:S05]  /*107f0*/  CALL.REL.NOINC `($_ZN7cutlass13device_kernelIN5flash19enable_sm80_to_sm89INS1_16FlashAttnBwdSm80INS1_25CollectiveMainloopBwdSm80ILi2ELi2EN4cute5tupleIJNS5_1CILi128EEES8_NS7_ILi64EEEEEENS_10bfloat16_tEfNS_4arch4Sm80ELb0ELb1ELb1ELb1ELb1ELb0ELb0ELb0ELi2ELi4ELi4ELi4ELb0EEENS1_24CollectiveEpilogueBwdGQAISA_fSD_Li256ELb1ELb1EEENS1_19SingleTileSchedulerILb1ELb0ELb0ELi128EEEEEEEEEvNT_6ParamsE$_ZZN4cute7idx2crdIiNS_5tupleIJNS_1CILi32EEENS2_ILi4EEENS2_ILi2EEENS2_ILi1EEEEEENS1_IJS6_S3_NS2_ILi128EEENS2_ILi0EEEEEEEEDaRKT_RKT0_RKT1_ENKUlRKT_RKT0_E_clIS5_S8_EEDaSM_SP_) ;  /* 0xfffff58000007944 */ /* 0x002fea0003c3ffff */
[----:B------:R1:W-:Y:S01]  /*10800*/  STL [R1+0x1384], R2 ;  /* 0x0013840201007387 */ /* 0x0003e20000100800 */
[----:B------:R-:W-:-:S03]  /*10810*/  MOV R4, 0x10830 ;  /* 0x0001083000047802 */ /* 0x000fc60000000f00 */
[----:B-1----:R-:W-:Y:S05]  /*10820*/  CALL.REL.NOINC `($_ZN7cutlass13device_kernelIN5flash19enable_sm80_to_sm89INS1_16FlashAttnBwdSm80INS1_25CollectiveMainloopBwdSm80ILi2ELi2EN4cute5tupleIJNS5_1CILi128EEES8_NS7_ILi64EEEEEENS_10bfloat16_tEfNS_4arch4Sm80ELb0ELb1ELb1ELb1ELb1ELb0ELb0ELb0ELi2ELi4ELi4ELi4ELb0EEENS1_24CollectiveEpilogueBwdGQAISA_fSD_Li256ELb1ELb1EEENS1_19SingleTileSchedulerILb1ELb0ELb0ELi128EEEEEEEEEvNT_6ParamsE$_ZZN4cute9transformINS_5tupleIJNS_1CILi32EEENS2_ILi4EEENS2_ILi2EEENS2_ILi1EEEEEENS1_IJS6_S3_NS2_ILi128EEENS2_ILi0EEEEEEZNS_7idx2crdIiS7_SA_EEDaRKT_RKT0_RKT1_EUlRKT_RKT0_E_EEDaSE_SH_OSI_ENKUlDpSN_E_clIJiiiS9_EEEDaST_) ;  /* 0xfffff65000007944 */ /* 0x002fea0003c3ffff */
[----:B------:R-:W-:Y:S02]  /*10830*/  MOV R4, 0x10850 ;  /* 0x0001085000047802 */ /* 0x000fe40000000f00 */
[----:B--2--5:R-:W-:Y:S05]  /*10840*/  CALL.REL.NOINC `($_ZN7cutlass13device_kernelIN5flash19enable_sm80_to_sm89INS1_16FlashAttnBwdSm80INS1_25CollectiveMainloopBwdSm80ILi2ELi2EN4cute5tupleIJNS5_1CILi128EEES8_NS7_ILi64EEEEEENS_10bfloat16_tEfNS_4arch4Sm80ELb0ELb1ELb1ELb1ELb1ELb0ELb0ELb0ELi2ELi4ELi4ELi4ELb0EEENS1_24CollectiveEpilogueBwdGQAISA_fSD_Li256ELb1ELb1EEENS1_19SingleTileSchedulerILb1ELb0ELb0ELi128EEEEEEEEEvNT_6ParamsE$_ZZN4cute7crd2crdINS_5tupleIJiiiNS_1CILi0EEEEEENS1_IJNS2_ILi32EEENS2_ILi4EEENS2_ILi2EEENS2_ILi1EEEEEENS1_IJS8_S8_S8_S8_EEEEEDaRKT_RKT0_RKT1_ENKUlRKT_RKT0_RKT1_E_clIiS5_S8_EEDaSM_SP_SS_) ;  /* 0xffffe9d000007944 */ /* 0x024fea0003c3ffff */
[----:B------:R-:W-:Y:S02]  /*10850*/  MOV R8, R2 ;  /* 0x0000000200087202 */ /* 0x000fe40000000f00 */
[----:B------:R-:W-:-:S02]  /*10860*/  MOV R2, 0x10880 ;  /* 0x0001088000027802 */ /* 0x000fc40000000f00 */
[----:B------:R-:W-:Y:S05]  /*10870*/  CALL.REL.NOINC `($_ZN7cutlass13device_kernelIN5flash19enable_sm80_to_sm89INS1_16FlashAttnBwdSm80INS1_25CollectiveMainloopBwdSm80ILi2ELi2EN4cute5tupleIJNS5_1CILi128EEES8_NS7_ILi64EEEEEENS_10bfloat16_tEfNS_4arch4Sm80ELb0ELb1ELb1ELb1ELb1ELb0ELb0ELb0ELi2ELi4ELi4ELi4ELb0EEENS1_24CollectiveEpilogueBwdGQAISA_fSD_Li256ELb1ELb1EEENS1_19SingleTileSchedulerILb1ELb0ELb0ELi128EEEEEEEEEvNT_6ParamsE$_ZZN4cute7crd2crdINS_5tupleIJiiiNS_1CILi0EEEEEENS1_IJNS2_ILi32EEENS2_ILi4EEENS2_ILi2EEENS2_ILi1EEEEEENS1_IJS8_S8_S8_S8_EEEEEDaRKT_RKT0_RKT1_ENKUlRKT_RKT0_RKT1_E_clIiS6_S8_EEDaSM_SP_SS_) ;  /* 0xffffe9d000007944 */ /* 0x000fea0003c3ffff */
[----:B------:R1:W-:Y:S01]  /*10880*/  STL [R1+0x1390], R3 ;  /* 0x0013900301007387 */ /* 0x0003e20000100800 */
[----:B------:R-:W-:-:S03]  /*10890*/  MOV R2, 0x108b0 ;  /* 0x000108b000027802 */ /* 0x000fc60000000f00 */
[----:B-1----:R-:W-:Y:S05]  /*108a0*/  CALL.REL.NOINC `($_ZN7cutlass13device_kernelIN5flash19enable_sm80_to_sm89INS1_16FlashAttnBwdSm80INS1_25CollectiveMainloopBwdSm80ILi2ELi2EN4cute5tupleIJNS5_1CILi128EEES8_NS7_ILi64EEEEEENS_10bfloat16_tEfNS_4arch4Sm80ELb0ELb1ELb1ELb1ELb1ELb0ELb0ELb0ELi2ELi4ELi4ELi4ELb0EEENS1_24CollectiveEpilogueBwdGQAISA_fSD_Li256ELb1ELb1EEENS1_19SingleTileSchedulerILb1ELb0ELb0ELi128EEEEEEEEEvNT_6ParamsE$_ZZN4cute7crd2crdINS_5tupleIJiiiNS_1CILi0EEEEEENS1_IJNS2_ILi32EEENS2_ILi4EEENS2_ILi2EEENS2_ILi1EEEEEENS1_IJS8_S8_S8_S8_EEEEEDaRKT_RKT0_RKT1_ENKUlRKT_RKT0_RKT1_E_clIiS7_S8_EEDaSM_SP_SS_) ;  /* 0xffffe9d000007944 */ /* 0x002fea0003c3ffff */
[----:B------:R1:W-:Y:S01]  /*108b0*/  STL [R1+0x1384], R5 ;  /* 0x0013840501007387 */ /* 0x0003e20000100800 */
[----:B------:R-:W-:-:S03]  /*108c0*/  MOV R4, 0x108e0 ;  /* 0x000108e000047802 */ /* 0x000fc60000000f00 */
[----:B-1----:R-:W-:Y:S05]  /*108d0*/  CALL.REL.NOINC `($_ZN7cutlass13device_kernelIN5flash19enable_sm80_to_sm89INS1_16FlashAttnBwdSm80INS1_25CollectiveMainloopBwdSm80ILi2ELi2EN4cute5tupleIJNS5_1CILi128EEES8_NS7_ILi64EEEEEENS_10bfloat16_tEfNS_4arch4Sm80ELb0ELb1ELb1ELb1ELb1ELb0ELb0ELb0ELi2ELi4ELi4ELi4ELb0EEENS1_24CollectiveEpilogueBwdGQAISA_fSD_Li256ELb1ELb1EEENS1_19SingleTileSchedulerILb1ELb0ELb0ELi128EEEEEEEEEvNT_6ParamsE$_ZZN4cute9transformINS_5tupleIJiiiNS_1CILi0EEEEEENS1_IJNS2_ILi32EEENS2_ILi4EEENS2_ILi2EEENS2_ILi1EEEEEENS1_IJS8_S8_S8_S8_EEEZNS_7crd2crdIS4_S9_SA_EEDaRKT_RKT0_RKT1_EUlRKT_RKT0_RKT1_E_EEDaSE_SH_SK_OT2_ENKUlDpSN_E_clIJiiiS3_EEEDaSX_) ;  /* 0xfffff74000007944 */ /* 0x002fea0003c3ffff */
[----:B-----5:R2:W-:Y:S01]  /*108e0*/  STL [R1+0x13a8], R8 ;  /* 0x0013a80801007387 */ /* 0x0205e20000100800 */
[----:B------:R-:W-:Y:S01]  /*108f0*/  IADD3 R52, R12, 0x40, RZ ;  /* 0x000000400c347810 */ /* 0x000fe20007ffe0ff */
[----:B------:R-:W-:Y:S01]  /*10900*/  IMAD.MOV.U32 R4, RZ, RZ, R2 ;  /* 0x000000ffff047224 */ /* 0x000fe200078e0002 */
[----:B------:R-:W-:Y:S01]  /*10910*/  MOV R6, 0x10960 ;  /* 0x0001096000067802 */ /* 0x000fe20000000f00 */
[----:B------:R2:W-:Y:S01]  /*10920*/  STL.U8 [R1+0x139c], RZ ;  /* 0x00139cff01007387 */ /* 0x0005e20000100000 */
[----:B------:R-:W-:-:S03]  /*10930*/  IMAD.MOV.U32 R53, RZ, RZ, RZ ;  /* 0x000000ffff357224 */ /* 0x000fc600078e00ff */
[----:B------:R2:W-:Y:S04]  /*10940*/  STL.64 [R1+0x13a0], R2 ;  /* 0x0013a00201007387 */ /* 0x0005e80000100a00 */
[----:B-12---:R-:W-:Y:S05]  /*10950*/  CALL.REL.NOINC `($_ZN7cutlass13device_kernelIN5flash19enable_sm80_to_sm89INS1_16FlashAttnBwdSm80INS1_25CollectiveMainloopBwdSm80ILi2ELi2EN4cute5tupleIJNS5_1CILi128EEES8_NS7_ILi64EEEEEENS_10bfloat16_tEfNS_4arch4Sm80ELb0ELb1ELb1ELb1ELb1ELb0ELb0ELb0ELi2ELi4ELi4ELi4ELb0EEENS1_24CollectiveEpilogueBwdGQAISA_fSD_Li256ELb1ELb1EEENS1_19SingleTileSchedulerILb1ELb0ELb0ELi128EEEEEEEEEvNT_6ParamsE$_ZN4cute3eso3ESOILb1ELb0EJNS_6LayoutINS_5tupleIJNS3_IJNS3_IJNS_1CILi4EEENS4_ILi8EEEEEENS3_IJS5_NS4_ILi2EEEEEEEEENS3_IJNS3_IJS8_S8_EEENS3_IJS8_S6_EEEEEEEEENS3_IJNS3_IJNS3_IJNS_11ScaledBasisIS8_JLi1EEEENSF_INS4_ILi1EEEJLi0EEEEEEENS3_IJNSF_INS4_ILi16EEEJLi0EEEENSF_IS6_JLi1EEEEEEEEEENS3_IJNS3_IJNSF_ISH_JLi1EEEENSF_IS6_JLi0EEEEEEENS3_IJNSF_INS4_ILi64EEEJLi0EEEENSF_ISK_JLi1EEEEEEEEEEEEEEENS_10ViewEngineINS_23ArithmeticTupleIteratorINS_15ArithmeticTupleIJNS4_ILi0EEES12_EEEEEEEEEC2ERKSY_RKS15_) ;  /* 0xffff885000007944 */ /* 0x006fea0003c3ffff */
[----:B------:R-:W-:Y:S01]  /*10960*/  IMAD.MOV.U32 R10, RZ, RZ, R3 ;  /* 0x000000ffff0a7224 */ /* 0x000fe200078e0003 */
[----:B-1----:R-:W-:Y:S01]  /*10970*/  IADD3 R2, R12, 0x28, RZ ;  /* 0x000000280c027810 */ /* 0x002fe20007ffe0ff */
[----:B------:R-:W-:Y:S01]  /*10980*/  IMAD.MOV.U32 R3, RZ, RZ, R13 ;  /* 0x000000ffff037224 */ /* 0x000fe200078e000d */
[----:B------:R-:W-:Y:S02]  /*10990*/  MOV R8, 0x109b0 ;  /* 0x000109b000087802 */ /* 0x000fe40000000f00 */
[----:B------:R-:W-:Y:S05]  /*109a0*/  CALL.REL.NOINC `($_ZN7cutlass13device_kernelIN5flash19enable_sm80_to_sm89INS1_16FlashAttnBwdSm80INS1_25CollectiveMainloopBwdSm80ILi2ELi2EN4cute5tupleIJNS5_1CILi128EEES8_NS7_ILi64EEEEEENS_10bfloat16_tEfNS_4arch4Sm80ELb0ELb1ELb1ELb1ELb1ELb0ELb0ELb0ELi2ELi4ELi4ELi4ELb0EEENS1_24CollectiveEpilogueBwdGQAISA_fSD_Li256ELb1ELb1EEENS1_19SingleTileSchedulerILb1ELb0ELb0ELi128EEEEEEEEEvNT_6ParamsE$_ZN4cute3eso3ESOILb0ELb0EJiiEEC2ERKiS4_) ;  /* 0xffff640000007944 */ /* 0x000fea0003c3ffff */
[----:B-1----:R-:W2:Y:S01]  /*109b0*/  LDL.64 R2, [R1+0x1390] ;  /* 0x0013900001027983 */ /* 0x002ea20000100a00 */
[----:B------:R-:W-:-:S03]  /*109c0*/  MOV R6, 0x10a00 ;  /* 0x00010a0000067802 */ /* 0x000fc60000000f00 */
[----:B--2---:R1:W-:Y:S04]  /*109d0*/  STL [R1+0x1384], R2 ;  /* 0x0013840201007387 */ /* 0x0043e80000100800 */
[----:B------:R1:W-:Y:S02]  /*109e0*/  STL [R1+0x1388], R3 ;  /* 0x0013880301007387 */ /* 0x0003e40000100800 */
[----:B-1----:R-:W-:Y:S05]  /*109f0*/  CALL.REL.NOINC `($_ZN7cutlass13device_kernelIN5flash19enable_sm80_to_sm89INS1_16FlashAttnBwdSm80INS1_25CollectiveMainloopBwdSm80ILi2ELi2EN4cute5tupleIJNS5_1CILi128EEES8_NS7_ILi64EEEEEENS_10bfloat16_tEfNS_4arch4Sm80ELb0ELb1ELb1ELb1ELb1ELb0ELb0ELb0ELi2ELi4ELi4ELi4ELb0EEENS1_24CollectiveEpilogueBwdGQAISA_fSD_Li256ELb1ELb1EEENS1_19SingleTileSchedulerILb1ELb0ELb0ELi128EEEEEEEEEvNT_6ParamsE$_ZN4cute3eso3ESOILb0ELb0EJiNS_5tupleIJiiEEEEEC2ERKiRKS3_) ;  /* 0xffff632000007944 */ /* 0x002fea0003c3ffff */
[----:B------:R2:W5:Y:S04]  /*10a00*/  LDL R5, [R1+0x1398] ;  /* 0x0013980001057983 */ /* 0x0005680000100800 */
[----:B-1----:R2:W5:Y:S01]  /*10a10*/  LDL.64 R2, [R1+0x1390] ;  /* 0x0013900001027983 */ /* 0x0025620000100a00 */
[----:B------:R-:W-:-:S03]  /*10a20*/  MOV R6, 0x10a40 ;  /* 0x00010a4000067802 */ /* 0x000fc60000000f00 */
[----:B--2--5:R-:W-:Y:S05]  /*10a30*/  CALL.REL.NOINC `($_ZN7cutlass13device_kernelIN5flash19enable_sm80_to_sm89INS1_16FlashAttnBwdSm80INS1_25CollectiveMainloopBwdSm80ILi2ELi2EN4cute5tupleIJNS5_1CILi128EEES8_NS7_ILi64EEEEEENS_10bfloat16_tEfNS_4arch4Sm80ELb0ELb1ELb1ELb1ELb1ELb0ELb0ELb0ELi2ELi4ELi4ELi4ELb0EEENS1_24CollectiveEpilogueBwdGQAISA_fSD_Li256ELb1ELb1EEENS1_19SingleTileSchedulerILb1ELb0ELb0ELi128EEEEEEEEEvNT_6ParamsE$_ZN4cute3eso3ESOILb0ELb1EJNS_5tupleIJiNS2_IJiiEEEEEENS2_IJNS_10UnderscoreENS2_IJS5_S5_EEEEEEEEC2ERKS4_RKS7_) ;  /* 0xffff690000007944 */ /* 0x024fea0003c3ffff */
        /* <DEDUP_REMOVED lines=10> */
[----:B-1---5:R-:W-:Y:S05]  /*10ae0*/  CALL.REL.NOINC `($_ZN7cutlass13device_kernelIN5flash19enable_sm80_to_sm89INS1_16FlashAttnBwdSm80INS1_25CollectiveMainloopBwdSm80ILi2ELi2EN4cute5tupleIJNS5_1CILi128EEES8_NS7_ILi64EEEEEENS_10bfloat16_tEfNS_4arch4Sm80ELb0ELb1ELb1ELb1ELb1ELb0ELb0ELb0ELi2ELi4ELi4ELi4ELb0EEENS1_24CollectiveEpilogueBwdGQAISA_fSD_Li256ELb1ELb1EEENS1_19SingleTileSchedulerILb1ELb0ELb0ELi128EEEEEEEEEvNT_6ParamsE$_ZN4cute5tupleIJiEEC2ERKi) ;  /* 0xffffa5a000007944 */ /* 0x022fea0003c3ffff */
[----:B------:R2:W5:Y:S01]  /*10af0*/  LDL R7, [R1+0x1390] ;  /* 0x0013900001077983 */ /* 0x0005620000100800 */
[----:B-1----:R-:W-:Y:S01]  /*10b00*/  IMAD.MOV.U32 R3, RZ, RZ, R4 ;  /* 0x000000ffff037224 */ /* 0x002fe200078e0004 */
[----:B------:R-:W-:Y:S02]  /*10b10*/  MOV R2, R13 ;  /* 0x0000000d00027202 */ /* 0x000fe40000000f00 */
        /* <DEDUP_REMOVED lines=9> */
[----:B------:R-:W-:-:S02]  /*10bb0*/  MOV R8, 0x10bd0 ;  /* 0x00010bd000087802 */ /* 0x000fc40000000f00 */
[----:B-1---5:R-:W-:Y:S05]  /*10bc0*/  CALL.REL.NOINC `($_ZN7cutlass13device_kernelIN5flash19enable_sm80_to_sm89INS1_16FlashAttnBwdSm80INS1_25CollectiveMainloopBwdSm80ILi2ELi2EN4cute5tupleIJNS5_1CILi128EEES8_NS7_ILi64EEEEEENS_10bfloat16_tEfNS_4arch4Sm80ELb0ELb1ELb1ELb1ELb1ELb0ELb0ELb0ELi2ELi4ELi4ELi4ELb0EEENS1_24CollectiveEpilogueBwdGQAISA_fSD_Li256ELb1ELb1EEENS1_19SingleTileSchedulerILb1ELb0ELb0ELi128EEEEEEEEEvNT_6ParamsE$_ZN4cute5tupleIJNS_1CILi0EEEiEEC2ERKS2_RKi) ;  /* 0xffffa3e000007944 */ /* 0x022fea0003c3ffff */
[----:B------:R1:W5:Y:S01]  /*10bd0*/  LDL R8, [R1+0x1390] ;  /* 0x0013900001087983 */ /* 0x0003620000100800 */
[----:B------:R-:W-:Y:S01]  /*10be0*/  IMAD.MOV.U32 R3, RZ, RZ, R4 ;  /* 0x000000ffff037224 */ /* 0x000fe200078e0004 */
[----:B------:R-:W-:-:S02]  /*10bf0*/  MOV R2, R12 ;  /* 0x0000000c00027202 */ /* 0x000fc40000000f00 */
[----:B------:R-:W-:Y:S02]  /*10c00*/  MOV R10, 0x10c20 ;  /* 0x00010c20000a7802 */ /* 0x000fe40000000f00 */
[----:B-1---5:R-:W-:Y:S05]  /*10c10*/  CALL.REL.NOINC `($_ZN7cutlass13device_kernelIN5flash19enable_sm80_to_sm89INS1_16FlashAttnBwdSm80INS1_25CollectiveMainloopBwdSm80ILi2ELi2EN4cute5tupleIJNS5_1CILi128EEES8_NS7_ILi64EEEEEENS_10bfloat16_tEfNS_4arch4Sm80ELb0ELb1ELb1ELb1ELb1ELb0ELb0ELb0ELi2ELi4ELi4ELi4ELb0EEENS1_24CollectiveEpilogueBwdGQAISA_fSD_Li256ELb1ELb1EEENS1_19SingleTileSchedulerILb1ELb0ELb0ELi128EEEEEEEEEvNT_6ParamsE$_ZN4cute5tupleIJiEEC2ERKi) ;  /* 0xffffa47000007944 */ /* 0x022fea0003c3ffff */
[----:B-1----:R1:W5:Y:S01]  /*10c20*/  LDL R3, [R1+0x1380] ;  /* 0x0013800001037983 */ /* 0x0023620000100800 */
[----:B------:R-:W-:Y:S02]  /*10c30*/  MOV R2, R13 ;  /* 0x0000000d00027202 */ /* 0x000fe40000000f00 */
[----:B------:R-:W-:Y:S02]  /*10c40*/  MOV R10, 0x10c60 ;  /* 0x00010c60000a7802 */ /* 0x000fe40000000f00 */
[----:B-1---5:R-:W-:Y:S05]  /*10c50*/  CALL.REL.NOINC `($_ZN7cutlass13device_kernelIN5flash19enable_sm80_to_sm89INS1_16FlashAttnBwdSm80INS1_25CollectiveMainloopBwdSm80ILi2ELi2EN4cute5tupleIJNS5_1CILi128EEES8_NS7_ILi64EEEEEENS_10bfloat16_tEfNS_4arch4Sm80ELb0ELb1ELb1ELb1ELb1ELb0ELb0ELb0ELi2ELi4ELi4ELi4ELb0EEENS1_24CollectiveEpilogueBwdGQAISA_fSD_Li256ELb1ELb1EEENS1_19SingleTileSchedulerILb1ELb0ELb0ELi128EEEEEEEEEvNT_6ParamsE$_ZN4cute5tupleIJiEEC2ERKi) ;  /* 0xffffa43000007944 */ /* 0x022fea0003c3ffff */
[----:B-1----:R1:W5:Y:S01]  /*10c60*/  LDL R3, [R1+0x1390] ;  /* 0x0013900001037983 */ /* 0x0023620000100800 */
[----:B------:R-:W-:Y:S02]  /*10c70*/  MOV R2, R13 ;  /* 0x0000000d00027202 */ /* 0x000fe40000000f00 */
[----:B------:R-:W-:Y:S02]  /*10c80*/  MOV R6, 0x10ca0 ;  /* 0x00010ca000067802 */ /* 0x000fe40000000f00 */
[----:B-1---5:R-:W-:Y:S05]  /*10c90*/  CALL.REL.NOINC `($_ZN7cutlass13device_kernelIN5flash19enable_sm80_to_sm89INS1_16FlashAttnBwdSm80INS1_25CollectiveMainloopBwdSm80ILi2ELi2EN4cute5tupleIJNS5_1CILi128EEES8_NS7_ILi64EEEEEENS_10bfloat16_tEfNS_4arch4Sm80ELb0ELb1ELb1ELb1ELb1ELb0ELb0ELb0ELi2ELi4ELi4ELi4ELb0EEENS1_24CollectiveEpilogueBwdGQAISA_fSD_Li256ELb1ELb1EEENS1_19SingleTileSchedulerILb1ELb0ELb0ELi128EEEEEEEEEvNT_6ParamsE$_ZN4cute3eso3ESOILb0ELb1EJiNS_1CILi0EEEEEC2ERKiRKS3_) ;  /* 0xffff68a000007944 */ /* 0x022fea0003c3ffff */
[----:B------:R2:W5:Y:S01]  /*10ca0*/  LDL R10, [R1+0x1390] ;  /* 0x00139000010a7983 */ /* 0x0005620000100800 */
[----:B------:R-:W-:-:S03]  /*10cb0*/  MOV R4, 0x10ce0 ;  /* 0x00010ce000047802 */ /* 0x000fc60000000f00 */
[----:B------:R2:W-:Y:S04]  /*10cc0*/  STL [R1+0x1390], R8 ;  /* 0x0013900801007387 */ /* 0x0005e80000100800 */
[----:B-12--5:R-:W-:Y:S05]  /*10cd0*/  CALL.REL.NOINC `($_ZN7cutlass13device_kernelIN5flash19enable_sm80_to_sm89INS1_16FlashAttnBwdSm80INS1_25CollectiveMainloopBwdSm80ILi2ELi2EN4cute5tupleIJNS5_1CILi128EEES8_NS7_ILi64EEEEEENS_10bfloat16_tEfNS_4arch4Sm80ELb0ELb1ELb1ELb1ELb1ELb0ELb0ELb0ELi2ELi4ELi4ELi4ELb0EEENS1_24CollectiveEpilogueBwdGQAISA_fSD_Li256ELb1ELb1EEENS1_19SingleTileSchedulerILb1ELb0ELb0ELi128EEEEEEEEEvNT_6ParamsE$_ZZN4cuteplIJNS_1CILi0EEEiEJiEEEDaRKNS_15ArithmeticTupleIJDpT_EEERKNS3_IJDpT0_EEEENKUlDpRKT_E_clIJiiEEEDaSH_) ;  /* 0xfffff5a000007944 */ /* 0x026fea0003c3ffff */
[----:B------:R-:W-:Y:S01]  /*10ce0*/  IMAD.SHL.U32 R3, R5, 0x10, RZ ;  /* 0x0000001005037824 */ /* 0x000fe200078e00ff */
[----:B------:R-:W-:Y:S02]  /*10cf0*/  MOV R2, R13 ;  /* 0x0000000d00027202 */ /* 0x000fe40000000f00 */
[----:B------:R-:W-:Y:S02]  /*10d00*/  MOV R10, 0x10d20 ;  /* 0x00010d20000a7802 */ /* 0x000fe40000000f00 */
[----:B-1---5:R-:W-:Y:S05]  /*10d10*/  CALL.REL.NOINC `($_ZN7cutlass13device_kernelIN5flash19enable_sm80_to_sm89INS1_16FlashAttnBwdSm80INS1_25CollectiveMainloopBwdSm80ILi2ELi2EN4cute5tupleIJNS5_1CILi128EEES8_NS7_ILi64EEEEEENS_10bfloat16_tEfNS_4arch4Sm80ELb0ELb1ELb1ELb1ELb1ELb0ELb0ELb0ELi2ELi4ELi4ELi4ELb0EEENS1_24CollectiveEpilogueBwdGQAISA_fSD_Li256ELb1ELb1EEENS1_19SingleTileSchedulerILb1ELb0ELb0ELi128EEEEEEEEEvNT_6ParamsE$_ZN4cute5tupleIJiEEC2ERKi) ;  /* 0xffffa37000007944 */ /* 0x022fea0003c3ffff */
[----:B------:R2:W5:Y:S01]  /*10d20*/  LDL R4, [R1+0x1390] ;  /* 0x0013900001047983 */ /* 0x0005620000100800 */
[----:B-1----:R-:W-:Y:S01]  /*10d30*/  IMAD.SHL.U32 R3, R20, 0x8, RZ ;  /* 0x0000000814037824 */ /* 0x002fe200078e00ff */
[----:B------:R-:W-:Y:S02]  /*10d40*/  MOV R2, R13 ;  /* 0x0000000d00027202 */ /* 0x000fe40000000f00 */
[----:B------:R-:W-:Y:S02]  /*10d50*/  MOV R10, 0x10d70 ;  /* 0x00010d70000a7802 */ /* 0x000fe40000000f00 */
[----:B--2--5:R-:W-:Y:S05]  /*10d60*/  CALL.REL.NOINC `($_ZN7cutlass13device_kernelIN5flash19enable_sm80_to_sm89INS1_16FlashAttnBwdSm80INS1_25CollectiveMainloopBwdSm80ILi2ELi2EN4cute5tupleIJNS5_1CILi128EEES8_NS7_ILi64EEEEEENS_10bfloat16_tEfNS_4arch4Sm80ELb0ELb1ELb1ELb1ELb1ELb0ELb0ELb0ELi2ELi4ELi4ELi4ELb0EEENS1_24CollectiveEpilogueBwdGQAISA_fSD_Li256ELb1ELb1EEENS1_19SingleTileSchedulerILb1ELb0ELb0ELi128EEEEEEEEEvNT_6ParamsE$_ZN4cute5tupleIJiEEC2ERKi) ;  /* 0xffffa32000007944 */ /* 0x024fea0003c3ffff */
[----:B------:R2:W5:Y:S01]  /*10d70*/  LDL R5, [R1+0x1390] ;  /* 0x0013900001057983 */ /* 0x0005620000100800 */
[----:B-1----:R-:W-:Y:S01]  /*10d80*/  IMAD.MOV.U32 R3, RZ, RZ, R4 ;  /* 0x000000ffff037224 */ /* 0x002fe200078e0004 */
[----:B------:R-:W-:Y:S02]  /*10d90*/  MOV R2, R12 ;  /* 0x0000000c00027202 */ /* 0x000fe40000000f00 */
[----:B------:R-:W-:-:S02]  /*10da0*/  MOV R10, 0x10dc0 ;  /* 0x00010dc0000a7802 */ /* 0x000fc40000000f00 */
[----:B--2--5:R-:W-:Y:S05]  /*10db0*/  CALL.REL.NOINC `($_ZN7cutlass13device_kernelIN5flash19enable_sm80_to_sm89INS1_16FlashAttnBwdSm80INS1_25CollectiveMainloopBwdSm80ILi2ELi2EN4cute5tupleIJNS5_1CILi128EEES8_NS7_ILi64EEEEEENS_10bfloat16_tEfNS_4arch4Sm80ELb0ELb1ELb1ELb1ELb1ELb0ELb0ELb0ELi2ELi4ELi4ELi4ELb0EEENS1_24CollectiveEpilogueBwdGQAISA_fSD_Li256ELb1ELb1EEENS1_19SingleTileSchedulerILb1ELb0ELb0ELi128EEEEEEEEEvNT_6ParamsE$_ZN4cute5tupleIJiEEC2ERKi) ;  /* 0xffffa2d000007944 */ /* 0x024fea0003c3ffff */
[----:B-1----:R1:W5:Y:S01]  /*10dc0*/  LDL R3, [R1+0x1380] ;  /* 0x0013800001037983 */ /* 0x0023620000100800 */
[----:B------:R-:W-:-:S02]  /*10dd0*/  MOV R2, R13 ;  /* 0x0000000d00027202 */ /* 0x000fc40000000f00 */
[----:B------:R-:W-:Y:S02]  /*10de0*/  MOV R10, 0x10e00 ;  /* 0x00010e00000a7802 */ /* 0x000fe40000000f00 */
[----:B-1---5:R-:W-:Y:S05]  /*10df0*/  CALL.REL.NOINC `($_ZN7cutlass13device_kernelIN5flash19enable_sm80_to_sm89INS1_16FlashAttnBwdSm80INS1_25CollectiveMainloopBwdSm80ILi2ELi2EN4cute5tupleIJNS5_1CILi128EEES8_NS7_ILi64EEEEEENS_10bfloat16_tEfNS_4arch4Sm80ELb0ELb1ELb1ELb1ELb1ELb0ELb0ELb0ELi2ELi4ELi4ELi4ELb0EEENS1_24CollectiveEpilogueBwdGQAISA_fSD_Li256ELb1ELb1EEENS1_19SingleTileSchedulerILb1ELb0ELb0ELi128EEEEEEEEEvNT_6ParamsE$_ZN4cute5tupleIJiEEC2ERKi) ;  /* 0xffffa29000007944 */ /* 0x022fea0003c3ffff */
        /* <DEDUP_REMOVED lines=8> */
[----:B-1---5:R-:W-:Y:S05]  /*10e80*/  CALL.REL.NOINC `($_ZN7cutlass13device_kernelIN5flash19enable_sm80_to_sm89INS1_16FlashAttnBwdSm80INS1_25CollectiveMainloopBwdSm80ILi2ELi2EN4cute5tupleIJNS5_1CILi128EEES8_NS7_ILi64EEEEEENS_10bfloat16_tEfNS_4arch4Sm80ELb0ELb1ELb1ELb1ELb1ELb0ELb0ELb0ELi2ELi4ELi4ELi4ELb0EEENS1_24CollectiveEpilogueBwdGQAISA_fSD_Li256ELb1ELb1EEENS1_19SingleTileSchedulerILb1ELb0ELb0ELi128EEEEEEEEEvNT_6ParamsE$_ZN4cute5tupleIJNS_1CILi0EEEiEEC2ERKS2_RKi) ;  /* 0xffffa12000007944 */ /* 0x022fea0003c3ffff */
[----:B------:R1:W5:Y:S01]  /*10e90*/  LDL R8, [R1+0x1390] ;  /* 0x0013900001087983 */ /* 0x0003620000100800 */
[----:B------:R-:W-:Y:S01]  /*10ea0*/  IMAD.MOV.U32 R3, RZ, RZ, R4 ;  /* 0x000000ffff037224 */ /* 0x000fe200078e0004 */
[----:B------:R-:W-:Y:S02]  /*10eb0*/  MOV R2, R13 ;  /* 0x0000000d00027202 */ /* 0x000fe40000000f00 */
[----:B------:R-:W-:-:S02]  /*10ec0*/  MOV R6, 0x10ee0 ;  /* 0x00010ee000067802 */ /* 0x000fc40000000f00 */
[----:B-1---5:R-:W-:Y:S05]  /*10ed0*/  CALL.REL.NOINC `($_ZN7cutlass13device_kernelIN5flash19enable_sm80_to_sm89INS1_16FlashAttnBwdSm80INS1_25CollectiveMainloopBwdSm80ILi2ELi2EN4cute5tupleIJNS5_1CILi128EEES8_NS7_ILi64EEEEEENS_10bfloat16_tEfNS_4arch4Sm80ELb0ELb1ELb1ELb1ELb1ELb0ELb0ELb0ELi2ELi4ELi4ELi4ELb0EEENS1_24CollectiveEpilogueBwdGQAISA_fSD_Li256ELb1ELb1EEENS1_19SingleTileSchedulerILb1ELb0ELb0ELi128EEEEEEEEEvNT_6ParamsE$_ZN4cute3eso3ESOILb0ELb1EJiNS_1CILi0EEEEEC2ERKiRKS3_) ;  /* 0xffff666000007944 */ /* 0x022fea0003c3ffff */
[----:B------:R2:W5:Y:S01]  /*10ee0*/  LDL R10, [R1+0x1390] ;  /* 0x00139000010a7983 */ /* 0x0005620000100800 */
[----:B------:R-:W-:-:S02]  /*10ef0*/  MOV R9, R13 ;  /* 0x0000000d00097202 */ /* 0x000fc40000000f00 */
[----:B------:R-:W-:Y:S01]  /*10f00*/  MOV R92, 0x10f30 ;  /* 0x00010f30005c7802 */ /* 0x000fe20000000f00 */
[----:B------:R2:W-:Y:S04]  /*10f10*/  STL [R1+0x1390], R8 ;  /* 0x0013900801007387 */ /* 0x0005e80000100800 */
[----:B-12--5:R-:W-:Y:S05]  /*10f20*/  CALL.REL.NOINC `($_ZN7cutlass13device_kernelIN5flash19enable_sm80_to_sm89INS1_16FlashAttnBwdSm80INS1_25CollectiveMainloopBwdSm80ILi2ELi2EN4cute5tupleIJNS5_1CILi128EEES8_NS7_ILi64EEEEEENS_10bfloat16_tEfNS_4arch4Sm80ELb0ELb1ELb1ELb1ELb1ELb0ELb0ELb0ELi2ELi4ELi4ELi4ELb0EEENS1_24CollectiveEpilogueBwdGQAISA_fSD_Li256ELb1ELb1EEENS1_19SingleTileSchedulerILb1ELb0ELb0ELi128EEEEEEEEEvNT_6ParamsE$_ZZN4cuteplIJiEJNS_1CILi0EEEiEEEDaRKNS_15ArithmeticTupleIJDpT_EEERKNS3_IJDpT0_EEEENKUlDpRKT_E_clIJiiEEEDaSH_) ;  /* 0xfffff4c000007944 */ /* 0x026fea0003c3ffff */
[----:B-----5:R-:W-:Y:S01]  /*10f30*/  IMAD.IADD R4, R3, 0x1, R19 ;  /* 0x0000000103047824 */ /* 0x020fe200078e0213 */
[----:B------:R-:W-:Y:S02]  /*10f40*/  IADD3 R10, R18, R2, RZ ;  /* 0x00000002120a7210 */ /* 0x000fe40007ffe0ff */
[----:B------:R-:W-:Y:S02]  /*10f50*/  MOV R20, 0x10f80 ;  /* 0x00010f8000147802 */ /* 0x000fe40000000f00 */
[----:B------:R2:W-:Y:S04]  /*10f60*/  STL [R1+0x1390], R4 ;  /* 0x0013900401007387 */ /* 0x0005e80000100800 */
[----:B-12---:R-:W-:Y:S05]  /*10f70*/  CALL.REL.NOINC `($_ZN7cutlass13device_kernelIN5flash19enable_sm80_to_sm89INS1_16FlashAttnBwdSm80INS1_25CollectiveMainloopBwdSm80ILi2ELi2EN4cute5tupleIJNS5_1CILi128EEES8_NS7_ILi64EEEEEENS_10bfloat16_tEfNS_4arch4Sm80ELb0ELb1ELb1ELb1ELb1ELb0ELb0ELb0ELi2ELi4ELi4ELi4ELb0EEENS1_24CollectiveEpilogueBwdGQAISA_fSD_Li256ELb1ELb1EEENS1_19SingleTileSchedulerILb1ELb0ELb0ELi128EEEEEEEEEvNT_6ParamsE$_ZZN4cuteplIJiiEJiiEEEDaRKNS_15ArithmeticTupleIJDpT_EEERKNS1_IJDpT0_EEEENKUlDpRKT_E_clIJiiEEEDaSF_) ;  /* 0xfffff67000007944 */ /* 0x006fea0003c3ffff */
[----:B-----5:R2:W-:Y:S01]  /*10f80*/  STL [R1+0x1390], R5 ;  /* 0x0013900501007387 */ /* 0x0205e20000100800 */
[----:B------:R-:W-:-:S03]  /*10f90*/  MOV R86, 0x10fb0 ;  /* 0x00010fb000567802 */ /* 0x000fc60000000f00 */
[----:B-12---:R-:W-:Y:S05]  /*10fa0*/  CALL.REL.NOINC `($_ZN7cutlass13device_kernelIN5flash19enable_sm80_to_sm89INS1_16FlashAttnBwdSm80INS1_25CollectiveMainloopBwdSm80ILi2ELi2EN4cute5tupleIJNS5_1CILi128EEES8_NS7_ILi64EEEEEENS_10bfloat16_tEfNS_4arch4Sm80ELb0ELb1ELb1ELb1ELb1ELb0ELb0ELb0ELi2ELi4ELi4ELi4ELb0EEENS1_24CollectiveEpilogueBwdGQAISA_fSD_Li256ELb1ELb1EEENS1_19SingleTileSchedulerILb1ELb0ELb0ELi128EEEEEEEEEvNT_6ParamsE$_ZZN4cuteplIJiiEJNS_1CILi0EEES2_EEEDaRKNS_15ArithmeticTupleIJDpT_EEERKNS3_IJDpT0_EEEENKUlDpRKT_E_clIJiiEEEDaSH_) ;  /* 0xfffff53000007944 */ /* 0x006fea0003c3ffff */
[----:B------:R-:W-:Y:S02]  /*10fb0*/  MOV R4, 0x10fd0 ;  /* 0x00010fd000047802 */ /* 0x000fe40000000f00 */
[----:B-1---5:R-:W-:Y:S05]  /*10fc0*/  CALL.REL.NOINC `($_ZN7cutlass13device_kernelIN5flash19enable_sm80_to_sm89INS1_16FlashAttnBwdSm80INS1_25CollectiveMainloopBwdSm80ILi2ELi2EN4cute5tupleIJNS5_1CILi128EEES8_NS7_ILi64EEEEEENS_10bfloat16_tEfNS_4arch4Sm80ELb0ELb1ELb1ELb1ELb1ELb0ELb0ELb0ELi2ELi4ELi4ELi4ELb0EEENS1_24CollectiveEpilogueBwdGQAISA_fSD_Li256ELb1ELb1EEENS1_19SingleTileSchedulerILb1ELb0ELb0ELi128EEEEEEEEEvNT_6ParamsE$_ZN4cute3eso3ESOILb1ELb0EJNS_6LayoutINS_5tupleIJNS3_IJNS_1CILi2EEES5_EEES5_NS4_ILi8EEEEEENS3_IJNS3_IJNS_11ScaledBasisINS4_ILi1EEEJLi1EEEENS9_IS7_JLi0EEEEEEENS9_INS4_ILi64EEEJLi0EEEENS9_INS4_ILi16EEEJLi1EEEEEEEEENS_15ArithmeticTupleIJiiEEEEEC2ERKSJ_RKSL_) ;  /* 0xffff8aa000007944 */ /* 0x022fea0003c3ffff */
[----:B-1----:R-:W2:Y:S01]  /*10fd0*/  LDL.64 R2, [R1+0x1390] ;  /* 0x0013900001027983 */ /* 0x002ea20000100a00 */
[----:B------:R-:W-:-:S03]  /*10fe0*/  MOV R62, 0x11010 ;  /* 0x00011010003e7802 */ /* 0x000fc60000000f00 */
[----:B--2---:R1:W-:Y:S04]  /*10ff0*/  STL [R1+0x1390], R3 ;  /* 0x0013900301007387 */ /* 0x0043e80000100800 */
[----:B-1----:R-:W-:Y:S05]  /*11000*/  CALL.REL.NOINC `($_ZN7cutlass13device_kernelIN5flash19enable_sm80_to_sm89INS1_16FlashAttnBwdSm80INS1_25CollectiveMainloopBwdSm80ILi2ELi2EN4cute5tupleIJNS5_1CILi128EEES8_NS7_ILi64EEEEEENS_10bfloat16_tEfNS_4arch4Sm80ELb0ELb1ELb1ELb1ELb1ELb0ELb0ELb0ELi2ELi4ELi4ELi4ELb0EEENS1_24CollectiveEpilogueBwdGQAISA_fSD_Li256ELb1ELb1EEENS1_19SingleTileSchedulerILb1ELb0ELb0ELi128EEEEEEEEEvNT_6ParamsE$_ZZN4cuteplIJNS_1CILi0EEES2_EJiiEEEDaRKNS_15ArithmeticTupleIJDpT_EEERKNS3_IJDpT0_EEEENKUlDpRKT_E_clIJiiEEEDaSH_) ;  /* 0xfffff17000007944 */ /* 0x002fea0003c3ffff */
[----:B------:R-:W-:Y:S02]  /*11010*/  MOV R6, 0x11030 ;  /* 0x0001103000067802 */ /* 0x000fe40000000f00 */
[----:B-1---5:R-:W-:Y:S05]  /*11020*/  CALL.REL.NOINC `($_ZN7cutlass13device_kernelIN5flash19enable_sm80_to_sm89INS1_16FlashAttnBwdSm80INS1_25CollectiveMainloopBwdSm80ILi2ELi2EN4cute5tupleIJNS5_1CILi128EEES8_NS7_ILi64EEEEEENS_10bfloat16_tEfNS_4arch4Sm80ELb0ELb1ELb1ELb1ELb1ELb0ELb0ELb0ELi2ELi4ELi4ELi4ELb0EEENS1_24CollectiveEpilogueBwdGQAISA_fSD_Li256ELb1ELb1EEENS1_19SingleTileSchedulerILb1ELb0ELb0ELi128EEEEEEEEEvNT_6ParamsE$_ZN4cute3eso3ESOILb1ELb0EJNS_6LayoutINS_5tupleIJNS3_IJNS_1CILi2EEES5_EEES5_NS4_ILi8EEEEEENS3_IJNS3_IJNS_11ScaledBasisINS4_ILi1EEEJLi1EEEENS9_IS7_JLi0EEEEEEENS9_INS4_ILi64EEEJLi0EEEENS9_INS4_ILi16EEEJLi1EEEEEEEEENS_10ViewEngineINS_23ArithmeticTupleIteratorINS_15ArithmeticTupleIJiiEEEEEEEEEC2ERKSJ_RKSP_) ;  /* 0xffff89f000007944 */ /* 0x022fea0003c3ffff */
[----:B-1----:R1:W5:Y:S01]  /*11030*/  LDL.64 R2, [R1+0x1390] ;  /* 0x0013900001027983 */ /* 0x0023620000100a00 */
[----:B------:R-:W-:-:S03]  /*11040*/  MOV R10, 0x11060 ;  /* 0x00011060000a7802 */ /* 0x000fc60000000f00 */
[----:B-1---5:R-:W-:Y:S05]  /*11050*/  CALL.REL.NOINC `($_ZN7cutlass13device_kernelIN5flash19enable_sm80_to_sm89INS1_16FlashAttnBwdSm80INS1_25CollectiveMainloopBwdSm80ILi2ELi2EN4cute5tupleIJNS5_1CILi128EEES8_NS7_ILi64EEEEEENS_10bfloat16_tEfNS_4arch4Sm80ELb0ELb1ELb1ELb1ELb1ELb0ELb0ELb0ELi2ELi4ELi4ELi4ELb0EEENS1_24CollectiveEpilogueBwdGQAISA_fSD_Li256ELb1ELb1EEENS1_19SingleTileSchedulerILb1ELb0ELb0ELi128EEEEEEEEEvNT_6ParamsE$_ZN4cute3eso3ESOILb1ELb0EJNS_6LayoutINS_5tupleIJNS3_IJNS_1CILi2EEES5_EEENS3_IJS5_NS4_ILi8EEEEEEEEENS3_IJNS3_IJS5_NS4_ILi4EEEEEENS3_IJNS4_ILi1EEES7_EEEEEEEENS_10ViewEngineIPfEEEEC2ERKSF_RKSI_) ;  /* 0xffff88f000007944 */ /* 0x022fea0003c3ffff */
[----:B------:R2:W5:Y:S01]  /*11060*/  LDL.64 R60, [R1+0x1390] ;  /* 0x00139000013c7983 */ /* 0x0005620000100a00 */
[----:B------:R-:W-:-:S03]  /*11070*/  MOV R6, 0x11090 ;  /* 0x0001109000067802 */ /* 0x000fc60000000f00 */
[----:B-12--5:R-:W-:Y:S05]  /*11080*/  CALL.REL.NOINC `($_ZN7cutlass13device_kernelIN5flash19enable_sm80_to_sm89INS1_16FlashAttnBwdSm80INS1_25CollectiveMainloopBwdSm80ILi2ELi2EN4cute5tupleIJNS5_1CILi128EEES8_NS7_ILi64EEEEEENS_10bfloat16_tEfNS_4arch4Sm80ELb0ELb1ELb1ELb1ELb1ELb0ELb0ELb0ELi2ELi4ELi4ELi4ELb0EEENS1_24CollectiveEpilogueBwdGQAISA_fSD_Li256ELb1ELb1EEENS1_19SingleTileSchedulerILb1ELb0ELb0ELi128EEEEEEEEEvNT_6ParamsE$_ZN4cute3eso3ESOILb1ELb0EJNS_6LayoutINS_5tupleIJNS3_IJNS_1CILi2EEES5_EEENS3_IJS5_NS4_ILi8EEEEEEEEENS3_IJNS3_IJNS_11ScaledBasisIS7_JLi0EEEENSA_INS4_ILi64EEEJLi0EEEEEEENS3_IJNSA_INS4_ILi1EEEJLi1EEEENSA_INS4_ILi16EEEJLi1EEEEEEEEEEEENS_10ViewEngineINS_23ArithmeticTupleIteratorINS_15ArithmeticTupleIJiiEEEEEEEEEC2ERKSL_RKSR_) ;  /* 0xffff887000007944 */ /* 0x026fea0003c3ffff */
[----:B-1----:R1:W5:Y:S01]  /*11090*/  LDL.64 R4, [R1+0x1390] ;  /* 0x0013900001047983 */ /* 0x0023620000100a00 */
[----:B------:R-:W-:-:S03]  /*110a0*/  MOV R6, 0x110c0 ;  /* 0x000110c000067802 */ /* 0x000fc60000000f00 */
[----:B-1---5:R-:W-:Y:S05]  /*110b0*/  CALL.REL.NOINC `($_ZN7cutlass13device_kernelIN5flash19enable_sm80_to_sm89INS1_16FlashAttnBwdSm80INS1_25CollectiveMainloopBwdSm80ILi2ELi2EN4cute5tupleIJNS5_1CILi128EEES8_NS7_ILi64EEEEEENS_10bfloat16_tEfNS_4arch4Sm80ELb0ELb1ELb1ELb1ELb1ELb0ELb0ELb0ELi2ELi4ELi4ELi4ELb0EEENS1_24CollectiveEpilogueBwdGQAISA_fSD_Li256ELb1ELb1EEENS1_19SingleTileSchedulerILb1ELb0ELb0ELi128EEEEEEEEEvNT_6ParamsE$_ZN4cute3eso3ESOILb1ELb0EJNS_6LayoutINS_5tupleIJNS3_IJNS3_IJNS_1CILi4EEENS4_ILi8EEEEEENS3_IJS5_NS4_ILi2EEEEEEEEENS3_IJNS3_IJS8_S8_EEENS3_IJS8_S6_EEEEEEEEENS3_IJNS3_IJNS3_IJNS_11ScaledBasisIS8_JLi1EEEENSF_INS4_ILi1EEEJLi0EEEEEEENS3_IJNSF_INS4_ILi16EEEJLi0EEEENSF_IS6_JLi1EEEEEEEEEENS3_IJNS3_IJNSF_ISH_JLi1EEEENSF_IS6_JLi0EEEEEEENS3_IJNSF_INS4_ILi64EEEJLi0EEEENSF_ISK_JLi1EEEEEEEEEEEEEEENS_10ViewEngineINS_23ArithmeticTupleIteratorINS_15ArithmeticTupleIJNS4_ILi0EEES12_EEEEEEEEEC2ERKSY_RKS15_) ;  /* 0xffff80f000007944 */ /* 0x022fea0003c3ffff */
[----:B-1----:R-:W-:Y:S02]  /*110c0*/  MOV R2, 0x110e0 ;  /* 0x000110e000027802 */ /* 0x002fe40000000f00 */
[----:B------:R-:W-:Y:S05]  /*110d0*/  CALL.REL.NOINC `($_ZN7cutlass13device_kernelIN5flash19enable_sm80_to_sm89INS1_16FlashAttnBwdSm80INS1_25CollectiveMainloopBwdSm80ILi2ELi2EN4cute5tupleIJNS5_1CILi128EEES8_NS7_ILi64EEEEEENS_10bfloat16_tEfNS_4arch4Sm80ELb0ELb1ELb1ELb1ELb1ELb0ELb0ELb0ELi2ELi4ELi4ELi4ELb0EEENS1_24CollectiveEpilogueBwdGQAISA_fSD_Li256ELb1ELb1EEENS1_19SingleTileSchedulerILb1ELb0ELb0ELi128EEEEEEEEEvNT_6ParamsE$_ZN4cute3eso3ESOILb1ELb0EJNS_6LayoutINS_5tupleIJNS3_IJNS_1CILi2EEES5_EEENS3_IJS5_NS4_ILi8EEEEEEEEENS3_IJNS3_IJNS_11ScaledBasisIS7_JLi0EEEENSA_INS4_ILi64EEEJLi0EEEEEEENS3_IJNSA_INS4_ILi1EEEJLi1EEEENSA_INS4_ILi16EEEJLi1EEEEEEEEEEEENS_10ViewEngineINS_23ArithmeticTupleIteratorINS_15ArithmeticTupleIJNS4_ILi0EEESP_EEEEEEEEEC2ERKSL_RKSS_) ;  /* 0xffff87c000007944 */ /* 0x000fea0003c3ffff */
[----:B------:R2:W-:Y:S01]  /*110e0*/  STL [R1+0x1390], R5 ;  /* 0x0013900501007387 */ /* 0x0005e20000100800 */
[----:B------:R-:W-:-:S03]  /*110f0*/  MOV R86, 0x11110 ;  /* 0x0001111000567802 */ /* 0x000fc60000000f00 */
[----:B-12---:R-:W-:Y:S05]  /*11100*/  CALL.REL.NOINC `($_ZN7cutlass13device_kernelIN5flash19enable_sm80_to_sm89INS1_16FlashAttnBwdSm80INS1_25CollectiveMainloopBwdSm80ILi2ELi2EN4cute5tupleIJNS5_1CILi128EEES8_NS7_ILi64EEEEEENS_10bfloat16_tEfNS_4arch4Sm80ELb0ELb1ELb1ELb1ELb1ELb0ELb0ELb0ELi2ELi4ELi4ELi4ELb0EEENS1_24CollectiveEpilogueBwdGQAISA_fSD_Li256ELb1ELb1EEENS1_19SingleTileSchedulerILb1ELb0ELb0ELi128EEEEEEEEEvNT_6ParamsE$_ZZN4cuteplIJiiEJNS_1CILi0EEES2_EEEDaRKNS_15ArithmeticTupleIJDpT_EEERKNS3_IJDpT0_EEEENKUlDpRKT_E_clIJiiEEEDaSH_) ;  /* 0xfffff3d000007944 */ /* 0x006fea0003c3ffff */
        /* <DEDUP_REMOVED lines=16> */
[----:B-1----:R-:W-:Y:S05]  /*11210*/  CALL.REL.NOINC `($_ZN7cutlass13device_kernelIN5flash19enable_sm80_to_sm89INS1_16FlashAttnBwdSm80INS1_25CollectiveMainloopBwdSm80ILi2ELi2EN4cute5tupleIJNS5_1CILi128EEES8_NS7_ILi64EEEEEENS_10bfloat16_tEfNS_4arch4Sm80ELb0ELb1ELb1ELb1ELb1ELb0ELb0ELb0ELi2ELi4ELi4ELi4ELb0EEENS1_24CollectiveEpilogueBwdGQAISA_fSD_Li256ELb1ELb1EEENS1_19SingleTileSchedulerILb1ELb0ELb0ELi128EEEEEEEEEvNT_6ParamsE$_ZN4cute3eso3ESOILb0ELb1EJiNS_1CILi0EEEEEC2ERKiRKS3_) ;  /* 0xffff632000007944 */ /* 0x002fea0003c3ffff */
[----:B-1----:R-:W2:Y:S01]  /*11220*/  LDL R2, [R1+0x1390] ;  /* 0x0013900001027983 */ /* 0x002ea20000100800 */
[----:B------:R-:W-:Y:S02]  /*11230*/  MOV R10, 0x112a0 ;  /* 0x000112a0000a7802 */ /* 0x000fe40000000f00 */
[----:B--2---:R-:W-:-:S04]  /*11240*/  LEA.HI R8, R2, R2, RZ, 0x1 ;  /* 0x0000000202087211 */ /* 0x004fc800078f08ff */
[----:B------:R-:W-:-:S05]  /*11250*/  LOP3.LUT R3, R8, 0x1ffffffe, RZ, 0xc0, !PT ;  /* 0x1ffffffe08037812 */ /* 0x000fca00078ec0ff */
[----:B------:R-:W-:Y:S02]  /*11260*/  IMAD.IADD R3, R2, 0x1, -R3 ;  /* 0x0000000102037824 */ /* 0x000fe400078e0a03 */
[----:B------:R-:W-:Y:S02]  /*11270*/  IMAD.MOV.U32 R2, RZ, RZ, R13 ;  /* 0x000000ffff027224 */ /* 0x000fe400078e000d */
[----:B------:R-:W-:Y:S02]  /*11280*/  IMAD.SHL.U32 R3, R3, 0x8, RZ ;  /* 0x0000000803037824 */ /* 0x000fe400078e00ff */
[----:B------:R-:W-:Y:S05]  /*11290*/  CALL.REL.NOINC `($_ZN7cutlass13device_kernelIN5flash19enable_sm80_to_sm89INS1_16FlashAttnBwdSm80INS1_25CollectiveMainloopBwdSm80ILi2ELi2EN4cute5tupleIJNS5_1CILi128EEES8_NS7_ILi64EEEEEENS_10bfloat16_tEfNS_4arch4Sm80ELb0ELb1ELb1ELb1ELb1ELb0ELb0ELb0ELi2ELi4ELi4ELi4ELb0EEENS1_24CollectiveEpilogueBwdGQAISA_fSD_Li256ELb1ELb1EEENS1_19SingleTileSchedulerILb1ELb0ELb0ELi128EEEEEEEEEvNT_6ParamsE$_ZN4cute5tupleIJiEEC2ERKi) ;  /* 0xffff9df000007944 */ /* 0x000fea0003c3ffff */
[----:B------:R2:W5:Y:S01]  /*112a0*/  LDL R7, [R1+0x1390] ;  /* 0x0013900001077983 */ /* 0x0005620000100800 */
[----:B-1----:R-:W-:Y:S01]  /*112b0*/  IMAD.SHL.U32 R3, R8, 0x20, RZ ;  /* 0x0000002008037824 */ /* 0x002fe200078e00ff */
[----:B------:R-:W-:Y:S01]  /*112c0*/  MOV R10, 0x11300 ;  /* 0x00011300000a7802 */ /* 0x000fe20000000f00 */
[----:B------:R-:W-:-:S03]  /*112d0*/  IMAD.MOV.U32 R2, RZ, RZ, R13 ;  /* 0x000000ffff027224 */ /* 0x000fc600078e000d */
[----:B------:R-:W-:Y:S02]  /*112e0*/  LOP3.LUT R3, R3, 0xffffffc0, RZ, 0xc0, !PT ;  /* 0xffffffc003037812 */ /* 0x000fe400078ec0ff */
        /* <DEDUP_REMOVED lines=19> */
[----:B-1----:R-:W2:Y:S01]  /*11420*/  LDL R2, [R1+0x1390] ;  /* 0x0013900001027983 */ /* 0x002ea20000100800 */
[----:B------:R-:W-:Y:S02]  /*11430*/  MOV R8, 0x11460 ;  /* 0x0001146000087802 */ /* 0x000fe40000000f00 */
[----:B--2---:R-:W-:Y:S02]  /*11440*/  IADD3 R3, R7, R2, RZ ;  /* 0x0000000207037210 */ /* 0x004fe40007ffe0ff */
[----:B------:R-:W-:Y:S05]  /*11450*/  CALL.REL.NOINC `($_ZN7cutlass13device_kernelIN5flash19enable_sm80_to_sm89INS1_16FlashAttnBwdSm80INS1_25CollectiveMainloopBwdSm80ILi2ELi2EN4cute5tupleIJNS5_1CILi128EEES8_NS7_ILi64EEEEEENS_10bfloat16_tEfNS_4arch4Sm80ELb0ELb1ELb1ELb1ELb1ELb0ELb0ELb0ELi2ELi4ELi4ELi4ELb0EEENS1_24CollectiveEpilogueBwdGQAISA_fSD_Li256ELb1ELb1EEENS1_19SingleTileSchedulerILb1ELb0ELb0ELi128EEEEEEEEEvNT_6ParamsE$_ZZN4cuteplIJiEJiEEEDaRKNS_15ArithmeticTupleIJDpT_EEERKNS1_IJDpT0_EEEENKUlDpRKT_E_clIJiEEEDaSF_) ;  /* 0xfffff01000007944 */ /* 0x000fea0003c3ffff */
[----:B-1----:R-:W-:Y:S01]  /*11460*/  IMAD.MOV.U32 R2, RZ, RZ, R13 ;  /* 0x000000ffff027224 */ /* 0x002fe200078e000d */
[----:B-----5:R-:W-:Y:S02]  /*11470*/  MOV R3, R29 ;  /* 0x0000001d00037202 */ /* 0x020fe40000000f00 */
[----:B------:R-:W-:Y:S02]  /*11480*/  MOV R6, 0x114a0 ;  /* 0x000114a000067802 */ /* 0x000fe40000000f00 */
[----:B--2---:R-:W-:Y:S05]  /*11490*/  CALL.REL.NOINC `($_ZN7cutlass13device_kernelIN5flash19enable_sm80_to_sm89INS1_16FlashAttnBwdSm80INS1_25CollectiveMainloopBwdSm80ILi2ELi2EN4cute5tupleIJNS5_1CILi128EEES8_NS7_ILi64EEEEEENS_10bfloat16_tEfNS_4arch4Sm80ELb0ELb1ELb1ELb1ELb1ELb0ELb0ELb0ELi2ELi4ELi4ELi4ELb0EEENS1_24CollectiveEpilogueBwdGQAISA_fSD_Li256ELb1ELb1EEENS1_19SingleTileSchedulerILb1ELb0ELb0ELi128EEEEEEEEEvNT_6ParamsE$_ZN4cute3eso3ESOILb0ELb1EJiNS_1CILi0EEEEEC2ERKiRKS3_) ;  /* 0xffff60a000007944 */ /* 0x004fea0003c3ffff */
[----:B-1----:R1:W5:Y:S01]  /*114a0*/  LDL R3, [R1+0x1390] ;  /* 0x0013900001037983 */ /* 0x0023620000100800 */
[----:B------:R-:W-:-:S03]  /*114b0*/  MOV R62, 0x114d0 ;  /* 0x000114d0003e7802 */ /* 0x000fc60000000f00 */
[----:B-1---5:R-:W-:Y:S05]  /*114c0*/  CALL.REL.NOINC `($_ZN7cutlass13device_kernelIN5flash19enable_sm80_to_sm89INS1_16FlashAttnBwdSm80INS1_25CollectiveMainloopBwdSm80ILi2ELi2EN4cute5tupleIJNS5_1CILi128EEES8_NS7_ILi64EEEEEENS_10bfloat16_tEfNS_4arch4Sm80ELb0ELb1ELb1ELb1ELb1ELb0ELb0ELb0ELi2ELi4ELi4ELi4ELb0EEENS1_24CollectiveEpilogueBwdGQAISA_fSD_Li256ELb1ELb1EEENS1_19SingleTileSchedulerILb1ELb0ELb0ELi128EEEEEEEEEvNT_6ParamsE$_ZZN4cuteplIJiEJNS_1CILi0EEES2_EEEDaRKNS_15ArithmeticTupleIJDpT_EEERKNS3_IJDpT0_EEEENKUlDpRKT_E_clIJiS2_EEEDaSH_) ;  /* 0xffffeeb000007944 */ /* 0x022fea0003c3ffff */
[----:B------:R2:W-:Y:S01]  /*114d0*/  STL [R1+0x1390], R5 ;  /* 0x0013900501007387 */ /* 0x0005e20000100800 */
[----:B-----5:R-:W-:Y:S02]  /*114e0*/  IADD3 R10, R3, R4, RZ ;  /* 0x00000004030a7210 */ /* 0x020fe40007ffe0ff */
[----:B------:R-:W-:-:S02]  /*114f0*/  MOV R62, 0x11510 ;  /* 0x00011510003e7802 */ /* 0x000fc40000000f00 */
[----:B-12---:R-:W-:Y:S05]  /*11500*/  CALL.REL.NOINC `($_ZN7cutlass13device_kernelIN5flash19enable_sm80_to_sm89INS1_16FlashAttnBwdSm80INS1_25CollectiveMainloopBwdSm80ILi2ELi2EN4cute5tupleIJNS5_1CILi128EEES8_NS7_ILi64EEEEEENS_10bfloat16_tEfNS_4arch4Sm80ELb0ELb1ELb1ELb1ELb1ELb0ELb0ELb0ELi2ELi4ELi4ELi4ELb0EEENS1_24CollectiveEpilogueBwdGQAISA_fSD_Li256ELb1ELb1EEENS1_19SingleTileSchedulerILb1ELb0ELb0ELi128EEEEEEEEEvNT_6ParamsE$_ZZN4cuteplIJiiEJiNS_1CILi0EEEEEEDaRKNS_15ArithmeticTupleIJDpT_EEERKNS3_IJDpT0_EEEENKUlDpRKT_E_clIJiiEEEDaSH_) ;  /* 0xfffff06000007944 */ /* 0x006fea0003c3ffff */
[----:B-----5:R-:W-:Y:S02]  /*11510*/  LEA R2, R50, R3, 0x7 ;  /* 0x0000000332027211 */ /* 0x020fe400078e38ff */
[----:B------:R-:W-:-:S02]  /*11520*/  MOV R6, 0x11540 ;  /* 0x0001154000067802 */ /* 0x000fc40000000f00 */
[----:B-1----:R-:W-:Y:S05]  /*11530*/  CALL.REL.NOINC `($_ZN7cutlass13device_kernelIN5flash19enable_sm80_to_sm89INS1_16FlashAttnBwdSm80INS1_25CollectiveMainloopBwdSm80ILi2ELi2EN4cute5tupleIJNS5_1CILi128EEES8_NS7_ILi64EEEEEENS_10bfloat16_tEfNS_4arch4Sm80ELb0ELb1ELb1ELb1ELb1ELb0ELb0ELb0ELi2ELi4ELi4ELi4ELb0EEENS1_24CollectiveEpilogueBwdGQAISA_fSD_Li256ELb1ELb1EEENS1_19SingleTileSchedulerILb1ELb0ELb0ELi128EEEEEEEEEvNT_6ParamsE$_ZN73_INTERNAL_24fd9406_37_flash_bwd_hdim64_bf16_softcap_sm80_cu_8e232a79_330714__viaddmin_s32Eiii) ;  /* 0xffff9e3000007944 */ /* 0x002fea0003c3ffff */
        /* <DEDUP_REMOVED lines=19> */
[----:B-1---5:R-:W-:Y:S05]  /*11670*/  CALL.REL.NOINC `($_ZN7cutlass13device_kernelIN5flash19enable_sm80_to_sm89INS1_16FlashAttnBwdSm80INS1_25CollectiveMainloopBwdSm80ILi2ELi2EN4cute5tupleIJNS5_1CILi128EEES8_NS7_ILi64EEEEEENS_10bfloat16_tEfNS_4arch4Sm80ELb0ELb1ELb1ELb1ELb1ELb0ELb0ELb0ELi2ELi4ELi4ELi4ELb0EEENS1_24CollectiveEpilogueBwdGQAISA_fSD_Li256ELb1ELb1EEENS1_19SingleTileSchedulerILb1ELb0ELb0ELi128EEEEEEEEEvNT_6ParamsE$__umulhi) ;  /* 0x000574d000007944 */ /* 0x022fea0003c00000 */
[----:B------:R-:W2:Y:S02]  /*11680*/  LD.E R7, [R58.64+0x20] ;  /* 0x000020043a077980 */ /* 0x000ea4000c101900 */
[----:B--2---:R-:W-:Y:S02]  /*11690*/  SHF.R.U32.HI R7, RZ, R7, R6 ;  /* 0x00000007ff077219 */ /* 0x004fe40000011606 */
.L_x_2297:
[----:B------:R-:W-:Y:S05]  /*116a0*/  BSYNC B0 ;  /* 0x0000000000007941 */ /* 0x000fea0003800000 */
.L_x_2296:
[----:B------:R-:W-:Y:S01]  /*116b0*/  LOP3.LUT R7, RZ, R7, RZ, 0x33, !PT ;  /* 0x00000007ff077212 */ /* 0x000fe200078e33ff */
[----:B------:R-:W-:Y:S05]  /*116c0*/  BRA `(.L_x_2298) ;  /* 0x0000007000007947 */ /* 0x000fea0003800000 */
.L_x_2295:
[----:B------:R-:W-:-:S13]  /*116d0*/  ISETP.NE.AND P0, PT, R3, 0x1, PT ;  /* 0x000000010300780c */ /* 0x000fda0003f05270 */
[----:B------:R-:W-:Y:S05]  /*116e0*/  @!P0 BRA `(.L_x_2298) ;  /* 0x0000005000008947 */ /* 0x000fea0003800000 */
[----:B------:R1:W5:Y:S01]  /*116f0*/  LD.E R6, [R58.64+0x1c] ;  /* 0x00001c043a067980 */ /* 0x000362000c101900 */
[----:B------:R-:W-:-:S03]  /*11700*/  MOV R2, 0x11720 ;  /* 0x0001172000027802 */ /* 0x000fc60000000f00 */
[----:B-1---5:R-:W-:Y:S05]  /*11710*/  CALL.REL.NOINC `($_ZN7cutlass13device_kernelIN5flash19enable_sm80_to_sm89INS1_16FlashAttnBwdSm80INS1_25CollectiveMainloopBwdSm80ILi2ELi2EN4cute5tupleIJNS5_1CILi128EEES8_NS7_ILi64EEEEEENS_10bfloat16_tEfNS_4arch4Sm80ELb0ELb1ELb1ELb1ELb1ELb0ELb0ELb0ELi2ELi4ELi4ELi4ELb0EEENS1_24CollectiveEpilogueBwdGQAISA_fSD_Li256ELb1ELb1EEENS1_19SingleTileSchedulerILb1ELb0ELb0ELi128EEEEEEEEEvNT_6ParamsE$__umulhi) ;  /* 0x0005743000007944 */ /* 0x022fea0003c00000 */
[----:B------:R-:W2:Y:S02]  /*11720*/  LD.E R7, [R58.64+0x20] ;  /* 0x000020043a077980 */ /* 0x000ea4000c101900 */
[----:B--2---:R-:W-:Y:S02]  /*11730*/  SHF.R.U32.HI R7, RZ, R7, R6 ;  /* 0x00000007ff077219 */ /* 0x004fe40000011606 */
.L_x_2298:
[----:B------:R-:W-:Y:S05]  /*11740*/  BSYNC B1 ;  /* 0x0000000000017941 */ /* 0x000fea0003800000 */
.L_x_2294:
[----:B------:R-:W-:Y:S01]  /*11750*/  IMAD R6, R3, R7, -R54 ;  /* 0x0000000703067224 */ /* 0x000fe200078e0a36 */
[----:B------:R-:W-:-:S04]  /*11760*/  MOV R8, 0x117a0 ;  /* 0x000117a000087802 */ /* 0x000fc80000000f00 */
[----:B------:R-:W-:-:S05]  /*11770*/  IADD3 R6, -R21, R6, RZ ;  /* 0x0000000615067210 */ /* 0x000fca0007ffe1ff */
[----:B------:R1:W-:Y:S02]  /*11780*/  STL [R1+0x13b8], R6 ;  /* 0x0013b80601007387 */ /* 0x0003e40000100800 */
[----:B-1----:R-:W-:Y:S05]  /*11790*/  CALL.REL.NOINC `($_ZN7cutlass13device_kernelIN5flash19enable_sm80_to_sm89INS1_16FlashAttnBwdSm80INS1_25CollectiveMainloopBwdSm80ILi2ELi2EN4cute5tupleIJNS5_1CILi128EEES8_NS7_ILi64EEEEEENS_10bfloat16_tEfNS_4arch4Sm80ELb0ELb1ELb1ELb1ELb1ELb0ELb0ELb0ELi2ELi4ELi4ELi4ELb0EEENS1_24CollectiveEpilogueBwdGQAISA_fSD_Li256ELb1ELb1EEENS1_19SingleTileSchedulerILb1ELb0ELb0ELi128EEEEEEEEEvNT_6ParamsE$_ZSt3maxIiERKT_S2_S2_) ;  /* 0xffff9cc000007944 */ /* 0x002fea0003c3ffff */
[----:B------:R-:W-:-:S06]  /*117a0*/  IADD3 R2, R9, -c[0x0][0x20], RZ ;  /* 0x8000080009027a10 */ /* 0x000fcc0007ffe0ff */
[----:B------:R-:W2:Y:S01]  /*117b0*/  LDL R2, [R2] ;  /* 0x0000000002027983 */ /* 0x000ea20000100800 */
[----:B------:R-:W-:Y:S01]  /*117c0*/  IMAD.IADD R3, R3, 0x1, R6 ;  /* 0x0000000103037824 */ /* 0x000fe200078e0206 */
[----:B------:R-:W-:-:S04]  /*117d0*/  MOV R6, 0x11800 ;  /* 0x0001180000067802 */ /* 0x000fc80000000f00 */
[----:B--2---:R1:W-:Y:S03]  /*117e0*/  STL.64 [R1+0x13b0], R2 ;  /* 0x0013b00201007387 */ /* 0x0043e60000100a00 */
[----:B-1----:R-:W-:Y:S05]  /*117f0*/  CALL.REL.NOINC `($_ZN7cutlass13device_kernelIN5flash19enable_sm80_to_sm89INS1_16FlashAttnBwdSm80INS1_25CollectiveMainloopBwdSm80ILi2ELi2EN4cute5tupleIJNS5_1CILi128EEES8_NS7_ILi64EEEEEENS_10bfloat16_tEfNS_4arch4Sm80ELb0ELb1ELb1ELb1ELb1ELb0ELb0ELb0ELi2ELi4ELi4ELi4ELb0EEENS1_24CollectiveEpilogueBwdGQAISA_fSD_Li256ELb1ELb1EEENS1_19SingleTileSchedulerILb1ELb0ELb0ELi128EEEEEEEEEvNT_6ParamsE$_ZSt3minIiERKT_S2_S2_) ;  /* 0xffff9cf000007944 */ /* 0x002fea0003c3ffff */
[----:B------:R-:W-:-:S05]  /*11800*/  IADD3 R7, R7, -c[0x0][0x20], RZ ;  /* 0x8000080007077a10 */ /* 0x000fca0007ffe0ff */
[----:B------:R-:W2:Y:S04]  /*11810*/  LDL R2, [R7] ;  /* 0x0000000007027983 */ /* 0x000ea80000100800 */
[----:B--2---:R1:W-:Y:S02]  /*11820*/  STL [R1+0x13ac], R2 ;  /* 0x0013ac0201007387 */ /* 0x0043e40000100800 */
.L_x_2293:
[----:B-1----:R-:W-:Y:S05]  /*11830*/  BSYNC B2 ;  /* 0x0000000000027941 */ /* 0x002fea0003800000 */
.L_x_2292:
[----:B------:R1:W-:Y:S01]  /*11840*/  STL [R1+0x13bc], RZ ;  /* 0x0013bcff01007387 */ /* 0x0003e20000100800 */
[----:B------:R-:W-:-:S03]  /*11850*/  MOV R55, 0xffffffff ;  /* 0xffffffff00377802 */ /* 0x000fc60000000f00 */
.L_x_2301:
[----:B------:R-:W-:Y:S01]  /*11860*/  IMAD.MOV.U32 R3, RZ, RZ, R14 ;  /* 0x000000ffff037224 */ /* 0x000fe200078e000e */
[----:B------:R-:W-:Y:S01]  /*11870*/  MOV R10, RZ ;  /* 0x000000ff000a7202 */ /* 0x000fe20000000f00 */
[----:B-1----:R-:W-:Y:S01]  /*11880*/  IMAD.MOV.U32 R2, RZ, RZ, R49 ;  /* 0x000000ffff027224 */ /* 0x002fe200078e0031 */
[----:B------:R-:W-:Y:S02]  /*11890*/  MOV R8, 0x118b0 ;  /* 0x000118b000087802 */ /* 0x000fe40000000f00 */
[----:B-1----:R-:W-:Y:S05]  /*118a0*/  CALL.REL.NOINC `($_ZN7cutlass13device_kernelIN5flash19enable_sm80_to_sm89INS1_16FlashAttnBwdSm80INS1_25CollectiveMainloopBwdSm80ILi2ELi2EN4cute5tupleIJNS5_1CILi128EEES8_NS7_ILi64EEEEEENS_10bfloat16_tEfNS_4arch4Sm80ELb0ELb1ELb1ELb1ELb1ELb0ELb0ELb0ELi2ELi4ELi4ELi4ELb0EEENS1_24CollectiveEpilogueBwdGQAISA_fSD_Li256ELb1ELb1EEENS1_19SingleTileSchedulerILb1ELb0ELb0ELi128EEEEEEEEEvNT_6ParamsE$_ZN4cute3eso3ESOILb0ELb0EJiiEEC2ERKiS4_) ;  /* 0xffff550000007944 */ /* 0x002fea0003c3ffff */
        /* <DEDUP_REMOVED lines=8> */
[----:B-1---5:R-:W-:Y:S05]  /*11930*/  CALL.REL.NOINC `($_ZN7cutlass13device_kernelIN5flash19enable_sm80_to_sm89INS1_16FlashAttnBwdSm80INS1_25CollectiveMainloopBwdSm80ILi2ELi2EN4cute5tupleIJNS5_1CILi128EEES8_NS7_ILi64EEEEEENS_10bfloat16_tEfNS_4arch4Sm80ELb0ELb1ELb1ELb1ELb1ELb0ELb0ELb0ELi2ELi4ELi4ELi4ELb0EEENS1_24CollectiveEpilogueBwdGQAISA_fSD_Li256ELb1ELb1EEENS1_19SingleTileSchedulerILb1ELb0ELb0ELi128EEEEEEEEEvNT_6ParamsE$_ZN4cute5tupleIJiEEC2ERKi) ;  /* 0xffff975000007944 */ /* 0x022fea0003c3ffff */
        /* <DEDUP_REMOVED lines=24> */
[----:B-1----:R-:W2:Y:S02]  /*11ac0*/  LDL R3, [R1+0x1390] ;  /* 0x0013900001037983 */ /* 0x002ea40000100800 */
[----:B--2---:R-:W-:Y:S02]  /*11ad0*/  IADD3 R3, R8, R3, RZ ;  /* 0x0000000308037210 */ /* 0x004fe40007ffe0ff */
[----:B------:R-:W-:Y:S02]  /*11ae0*/  MOV R8, 0x11b00 ;  /* 0x00011b0000087802 */ /* 0x000fe40000000f00 */
[----:B------:R-:W-:Y:S05]  /*11af0*/  CALL.REL.NOINC `($_ZN7cutlass13device_kernelIN5flash19enable_sm80_to_sm89INS1_16FlashAttnBwdSm80INS1_25CollectiveMainloopBwdSm80ILi2ELi2EN4cute5tupleIJNS5_1CILi128EEES8_NS7_ILi64EEEEEENS_10bfloat16_tEfNS_4arch4Sm80ELb0ELb1ELb1ELb1ELb1ELb0ELb0ELb0ELi2ELi4ELi4ELi4ELb0EEENS1_24CollectiveEpilogueBwdGQAISA_fSD_Li256ELb1ELb1EEENS1_19SingleTileSchedulerILb1ELb0ELb0ELi128EEEEEEEEEvNT_6ParamsE$_ZZN4cuteplIJiEJiEEEDaRKNS_15ArithmeticTupleIJDpT_EEERKNS1_IJDpT0_EEEENKUlDpRKT_E_clIJiEEEDaSF_) ;  /* 0xffffe97000007944 */ /* 0x000fea0003c3ffff */
[----:B------:R-:W-:Y:S01]  /*11b00*/  LEA.HI R8, R7, R7, RZ, 0x1 ;  /* 0x0000000707087211 */ /* 0x000fe200078f08ff */
[----:B-1----:R-:W-:Y:S01]  /*11b10*/  IMAD.MOV.U32 R2, RZ, RZ, R13 ;  /* 0x000000ffff027224 */ /* 0x002fe200078e000d */
[----:B------:R-:W-:Y:S02]  /*11b20*/  MOV R10, 0x11b60 ;  /* 0x00011b60000a7802 */ /* 0x000fe40000000f00 */
[----:B------:R-:W-:-:S05]  /*11b30*/  LOP3.LUT R6, R8, 0xfffffffe, RZ, 0xc0, !PT ;  /* 0xfffffffe08067812 */ /* 0x000fca00078ec0ff */
[----:B------:R-:W-:Y:S02]  /*11b40*/  IMAD.IADD R3, R7, 0x1, -R6 ;  /* 0x0000000107037824 */ /* 0x000fe400078e0a06 */
[----:B--2--5:R-:W-:Y:S05]  /*11b50*/  CALL.REL.NOINC `($_ZN7cutlass13device_kernelIN5flash19enable_sm80_to_sm89INS1_16FlashAttnBwdSm80INS1_25CollectiveMainloopBwdSm80ILi2ELi2EN4cute5tupleIJNS5_1CILi128EEES8_NS7_ILi64EEEEEENS_10bfloat16_tEfNS_4arch4Sm80ELb0ELb1ELb1ELb1ELb1ELb0ELb0ELb0ELi2ELi4ELi4ELi4ELb0EEENS1_24CollectiveEpilogueBwdGQAISA_fSD_Li256ELb1ELb1EEENS1_19SingleTileSchedulerILb1ELb0ELb0ELi128EEEEEEEEEvNT_6ParamsE$_ZN4cute5tupleIJiEEC2ERKi) ;  /* 0xffff953000007944 */ /* 0x024fea0003c3ffff */
        /* <DEDUP_REMOVED lines=19> */
[----:B-1---5:R-:W-:Y:S05]  /*11c90*/  CALL.REL.NOINC `($_ZN7cutlass13device_kernelIN5flash19enable_sm80_to_sm89INS1_16FlashAttnBwdSm80INS1_25CollectiveMainloopBwdSm80ILi2ELi2EN4cute5tupleIJNS5_1CILi128EEES8_NS7_ILi64EEEEEENS_10bfloat16_tEfNS_4arch4Sm80ELb0ELb1ELb1ELb1ELb1ELb0ELb0ELb0ELi2ELi4ELi4ELi4ELb0EEENS1_24CollectiveEpilogueBwdGQAISA_fSD_Li256ELb1ELb1EEENS1_19SingleTileSchedulerILb1ELb0ELb0ELi128EEEEEEEEEvNT_6ParamsE$_ZN4cute5tupleIJiEEC2ERKi) ;  /* 0xffff93f000007944 */ /* 0x022fea0003c3ffff */
[----:B-1----:R1:W5:Y:S01]  /*11ca0*/  LDL R3, [R1+0x1380] ;  /* 0x0013800001037983 */ /* 0x0023620000100800 */
[----:B------:R-:W-:-:S02]  /*11cb0*/  MOV R9, R13 ;  /* 0x0000000d00097202 */ /* 0x000fc40000000f00 */
[----:B------:R-:W-:Y:S02]  /*11cc0*/  MOV R8, 0x11ce0 ;  /* 0x00011ce000087802 */ /* 0x000fe40000000f00 */
[----:B-1---5:R-:W-:Y:S05]  /*11cd0*/  CALL.REL.NOINC `($_ZN7cutlass13device_kernelIN5flash19enable_sm80_to_sm89INS1_16FlashAttnBwdSm80INS1_25CollectiveMainloopBwdSm80ILi2ELi2EN4cute5tupleIJNS5_1CILi128EEES8_NS7_ILi64EEEEEENS_10bfloat16_tEfNS_4arch4Sm80ELb0ELb1ELb1ELb1ELb1ELb0ELb0ELb0ELi2ELi4ELi4ELi4ELb0EEENS1_24CollectiveEpilogueBwdGQAISA_fSD_Li256ELb1ELb1EEENS1_19SingleTileSchedulerILb1ELb0ELb0ELi128EEEEEEEEEvNT_6ParamsE$_ZN4cute5tupleIJNS_1CILi0EEEiEEC2ERKS2_RKi) ;  /* 0xffff92d000007944 */ /* 0x022fea0003c3ffff */
[----:B------:R-:W2:Y:S01]  /*11ce0*/  LDL R2, [R1+0x1390] ;  /* 0x0013900001027983 */ /* 0x000ea20000100800 */
[----:B------:R-:W-:Y:S02]  /*11cf0*/  MOV R62, 0x11d20 ;  /* 0x00011d20003e7802 */ /* 0x000fe40000000f00 */
[----:B--2---:R-:W-:Y:S02]  /*11d00*/  IADD3 R3, R57, R2, RZ ;  /* 0x0000000239037210 */ /* 0x004fe40007ffe0ff */
[----:B------:R-:W-:Y:S05]  /*11d10*/  CALL.REL.NOINC `($_ZN7cutlass13device_kernelIN5flash19enable_sm80_to_sm89INS1_16FlashAttnBwdSm80INS1_25CollectiveMainloopBwdSm80ILi2ELi2EN4cute5tupleIJNS5_1CILi128EEES8_NS7_ILi64EEEEEENS_10bfloat16_tEfNS_4arch4Sm80ELb0ELb1ELb1ELb1ELb1ELb0ELb0ELb0ELi2ELi4ELi4ELi4ELb0EEENS1_24CollectiveEpilogueBwdGQAISA_fSD_Li256ELb1ELb1EEENS1_19SingleTileSchedulerILb1ELb0ELb0ELi128EEEEEEEEEvNT_6ParamsE$_ZZN4cuteplIJNS_1CILi0EEEiEJS2_iEEEDaRKNS_15ArithmeticTupleIJDpT_EEERKNS3_IJDpT0_EEEENKUlDpRKT_E_clIJS2_iEEEDaSH_) ;  /* 0xffffe4f000007944 */ /* 0x000fea0003c3ffff */
[----:B------:R-:W-:Y:S01]  /*11d20*/  IMAD.MOV.U32 R2, RZ, RZ, R13 ;  /* 0x000000ffff027224 */ /* 0x000fe200078e000d */
[----:B------:R-:W-:Y:S02]  /*11d30*/  MOV R3, R29 ;  /* 0x0000001d00037202 */ /* 0x000fe40000000f00 */
[----:B------:R-:W-:Y:S02]  /*11d40*/  MOV R6, 0x11d60 ;  /* 0x00011d6000067802 */ /* 0x000fe40000000f00 */
[----:B-1---5:R-:W-:Y:S05]  /*11d50*/  CALL.REL.NOINC `($_ZN7cutlass13device_kernelIN5flash19enable_sm80_to_sm89INS1_16FlashAttnBwdSm80INS1_25CollectiveMainloopBwdSm80ILi2ELi2EN4cute5tupleIJNS5_1CILi128EEES8_NS7_ILi64EEEEEENS_10bfloat16_tEfNS_4arch4Sm80ELb0ELb1ELb1ELb1ELb1ELb0ELb0ELb0ELi2ELi4ELi4ELi4ELb0EEENS1_24CollectiveEpilogueBwdGQAISA_fSD_Li256ELb1ELb1EEENS1_19SingleTileSchedulerILb1ELb0ELb0ELi128EEEEEEEEEvNT_6ParamsE$_ZN4cute3eso3ESOILb0ELb1EJiNS_1CILi0EEEEEC2ERKiRKS3_) ;  /* 0xffff57e000007944 */ /* 0x022fea0003c3ffff */
[----:B------:R2:W5:Y:S01]  /*11d60*/  LDL R10, [R1+0x1390] ;  /* 0x00139000010a7983 */ /* 0x0005620000100800 */
[----:B------:R-:W-:Y:S02]  /*11d70*/  MOV R9, R13 ;  /* 0x0000000d00097202 */ /* 0x000fe40000000f00 */
[----:B------:R-:W-:Y:S01]  /*11d80*/  MOV R92, 0x11db0 ;  /* 0x00011db0005c7802 */ /* 0x000fe20000000f00 */
[----:B------:R2:W-:Y:S04]  /*11d90*/  STL [R1+0x1390], R36 ;  /* 0x0013902401007387 */ /* 0x0005e80000100800 */
[----:B-12--5:R-:W-:Y:S05]  /*11da0*/  CALL.REL.NOINC `($_ZN7cutlass13device_kernelIN5flash19enable_sm80_to_sm89INS1_16FlashAttnBwdSm80INS1_25CollectiveMainloopBwdSm80ILi2ELi2EN4cute5tupleIJNS5_1CILi128EEES8_NS7_ILi64EEEEEENS_10bfloat16_tEfNS_4arch4Sm80ELb0ELb1ELb1ELb1ELb1ELb0ELb0ELb0ELi2ELi4ELi4ELi4ELb0EEENS1_24CollectiveEpilogueBwdGQAISA_fSD_Li256ELb1ELb1EEENS1_19SingleTileSchedulerILb1ELb0ELb0ELi128EEEEEEEEEvNT_6ParamsE$_ZZN4cuteplIJiEJNS_1CILi0EEEiEEEDaRKNS_15ArithmeticTupleIJDpT_EEERKNS3_IJDpT0_EEEENKUlDpRKT_E_clIJiiEEEDaSH_) ;  /* 0xffffe64000007944 */ /* 0x026fea0003c3ffff */
[----:B-----5:R2:W-:Y:S01]  /*11db0*/  STL [R1+0x1390], R3 ;  /* 0x0013900301007387 */ /* 0x0205e20000100800 */
[----:B------:R-:W-:-:S03]  /*11dc0*/  MOV R62, 0x11de0 ;  /* 0x00011de0003e7802 */ /* 0x000fc60000000f00 */
[----:B-12---:R-:W-:Y:S05]  /*11dd0*/  CALL.REL.NOINC `($_ZN7cutlass13device_kernelIN5flash19enable_sm80_to_sm89INS1_16FlashAttnBwdSm80INS1_25CollectiveMainloopBwdSm80ILi2ELi2EN4cute5tupleIJNS5_1CILi128EEES8_NS7_ILi64EEEEEENS_10bfloat16_tEfNS_4arch4Sm80ELb0ELb1ELb1ELb1ELb1ELb0ELb0ELb0ELi2ELi4ELi4ELi4ELb0EEENS1_24CollectiveEpilogueBwdGQAISA_fSD_Li256ELb1ELb1EEENS1_19SingleTileSchedulerILb1ELb0ELb0ELi128EEEEEEEEEvNT_6ParamsE$_ZZN4cuteplIJNS_1CILi0EEES2_EJiiEEEDaRKNS_15ArithmeticTupleIJDpT_EEERKNS3_IJDpT0_EEEENKUlDpRKT_E_clIJiiEEEDaSH_) ;  /* 0xffffe3a000007944 */ /* 0x006fea0003c3ffff */
        /* <DEDUP_REMOVED lines=11> */
[----:B-1----:R-:W-:Y:S05]  /*11e90*/  CALL.REL.NOINC `($_ZN7cutlass13device_kernelIN5flash19enable_sm80_to_sm89INS1_16FlashAttnBwdSm80INS1_25CollectiveMainloopBwdSm80ILi2ELi2EN4cute5tupleIJNS5_1CILi128EEES8_NS7_ILi64EEEEEENS_10bfloat16_tEfNS_4arch4Sm80ELb0ELb1ELb1ELb1ELb1ELb0ELb0ELb0ELi2ELi4ELi4ELi4ELb0EEENS1_24CollectiveEpilogueBwdGQAISA_fSD_Li256ELb1ELb1EEENS1_19SingleTileSchedulerILb1ELb0ELb0ELi128EEEEEEEEEvNT_6ParamsE$_ZN4cute3eso3ESOILb0ELb0EJiiEEC2ERKiS4_) ;  /* 0xffff4f1000007944 */ /* 0x002fea0003c3ffff */
        /* <DEDUP_REMOVED lines=16> */
.L_x_2300:
[----:B------:R-:W-:Y:S05]  /*11fa0*/  BSYNC B0 ;  /* 0x0000000000007941 */ /* 0x000fea0003800000 */
.L_x_2299:
        /* <DEDUP_REMOVED lines=8> */
[----:B------:R-:W-:Y:S05]  /*12030*/  CALL.REL.NOINC `($_ZN7cutlass13device_kernelIN5flash19enable_sm80_to_sm89INS1_16FlashAttnBwdSm80INS1_25CollectiveMainloopBwdSm80ILi2ELi2EN4cute5tupleIJNS5_1CILi128EEES8_NS7_ILi64EEEEEENS_10bfloat16_tEfNS_4arch4Sm80ELb0ELb1ELb1ELb1ELb1ELb0ELb0ELb0ELi2ELi4ELi4ELi4ELb0EEENS1_24CollectiveEpilogueBwdGQAISA_fSD_Li256ELb1ELb1EEENS1_19SingleTileSchedulerILb1ELb0ELb0ELi128EEEEEEEEEvNT_6ParamsE$_ZN4cute3eso3ESOILb0ELb1EJiNS_1CILi0EEEEEC2ERKiRKS3_) ;  /* 0xffff550000007944 */ /* 0x000fea0003c3ffff */
        /* <DEDUP_REMOVED lines=72> */
.L_x_2307:
[----:B------:R-:W-:Y:S05]  /*124c0*/  BSYNC B0 ;  /* 0x0000000000007941 */ /* 0x000fea0003800000 */
.L_x_2306:
[----:B------:R-:W-:Y:S01]  /*124d0*/  LOP3.LUT R7, RZ, R7, RZ, 0x33, !PT ;  /* 0x00000007ff077212 */ /* 0x000fe200078e33ff */
[----:B------:R-:W-:Y:S05]  /*124e0*/  BRA `(.L_x_2308) ;  /* 0x0000007000007947 */ /* 0x000fea0003800000 */
.L_x_2305:
[----:B------:R-:W-:-:S13]  /*124f0*/  ISETP.NE.AND P0, PT, R3, 0x1, PT ;  /* 0x000000010300780c */ /* 0x000fda0003f05270 */
[----:B------:R-:W-:Y:S05]  /*12500*/  @!P0 BRA `(.L_x_2308) ;  /* 0x0000005000008947 */ /* 0x000fea0003800000 */
[----:B------:R1:W5:Y:S01]  /*12510*/  LD.E R6, [R58.64+0x1c] ;  /* 0x00001c043a067980 */ /* 0x000362000c101900 */
[----:B------:R-:W-:-:S03]  /*12520*/  MOV R2, 0x12540 ;  /* 0x0001254000027802 */ /* 0x000fc60000000f00 */
[----:B-1---5:R-:W-:Y:S05]  /*12530*/  CALL.REL.NOINC `($_ZN7cutlass13device_kernelIN5flash19enable_sm80_to_sm89INS1_16FlashAttnBwdSm80INS1_25CollectiveMainloopBwdSm80ILi2ELi2EN4cute5tupleIJNS5_1CILi128EEES8_NS7_ILi64EEEEEENS_10bfloat16_tEfNS_4arch4Sm80ELb0ELb1ELb1ELb1ELb1ELb0ELb0ELb0ELi2ELi4ELi4ELi4ELb0EEENS1_24CollectiveEpilogueBwdGQAISA_fSD_Li256ELb1ELb1EEENS1_19SingleTileSchedulerILb1ELb0ELb0ELi128EEEEEEEEEvNT_6ParamsE$__umulhi) ;  /* 0x0005661000007944 */ /* 0x022fea0003c00000 */
[----:B------:R-:W2:Y:S02]  /*12540*/  LD.E R7, [R58.64+0x20] ;  /* 0x000020043a077980 */ /* 0x000ea4000c101900 */
[----:B--2---:R-:W-:Y:S02]  /*12550*/  SHF.R.U32.HI R7, RZ, R7, R6 ;  /* 0x00000007ff077219 */ /* 0x004fe40000011606 */
.L_x_2308:
[----:B------:R-:W-:Y:S05]  /*12560*/  BSYNC B1 ;  /* 0x0000000000017941 */ /* 0x000fea0003800000 */
.L_x_2304:
        /* <DEDUP_REMOVED lines=14> */
.L_x_2303:
[----:B-1----:R-:W-:Y:S05]  /*12650*/  BSYNC B2 ;  /* 0x0000000000027941 */ /* 0x002fea0003800000 */
.L_x_2302:
[----:B------:R1:W-:Y:S01]  /*12660*/  STL [R1+0x13bc], RZ ;  /* 0x0013bcff01007387 */ /* 0x0003e20000100800 */
[----:B------:R-:W-:-:S03]  /*12670*/  MOV R55, 0xffffffff ;  /* 0xffffffff00377802 */ /* 0x000fc60000000f00 */
.L_x_2311:
[----:B------:R-:W-:Y:S01]  /*12680*/  IMAD.MOV.U32 R3, RZ, RZ, R14 ;  /* 0x000000ffff037224 */ /* 0x000fe200078e000e */
[----:B------:R-:W-:Y:S01]  /*12690*/  MOV R10, 0x1 ;  /* 0x00000001000a7802 */ /* 0x000fe20000000f00 */
        /* <DEDUP_REMOVED lines=114> */
.L_x_2310:
[----:B------:R-:W-:Y:S05]  /*12dc0*/  BSYNC B0 ;  /* 0x0000000000007941 */ /* 0x000fea0003800000 */
.L_x_2309:
        /* <DEDUP_REMOVED lines=81> */
.L_x_2317:
[----:B------:R-:W-:Y:S05]  /*132e0*/  BSYNC B0 ;  /* 0x0000000000007941 */ /* 0x000fea0003800000 */
.L_x_2316:
[----:B------:R-:W-:Y:S01]  /*132f0*/  LOP3.LUT R7, RZ, R7, RZ, 0x33, !PT ;  /* 0x00000007ff077212 */ /* 0x000fe200078e33ff */
[----:B------:R-:W-:Y:S05]  /*13300*/  BRA `(.L_x_2318) ;  /* 0x0000007000007947 */ /* 0x000fea0003800000 */
.L_x_2315:
[----:B------:R-:W-:-:S13]  /*13310*/  ISETP.NE.AND P0, PT, R3, 0x1, PT ;  /* 0x000000010300780c */ /* 0x000fda0003f05270 */
[----:B------:R-:W-:Y:S05]  /*13320*/  @!P0 BRA `(.L_x_2318) ;  /* 0x0000005000008947 */ /* 0x000fea0003800000 */
[----:B------:R1:W5:Y:S01]  /*13330*/  LD.E R6, [R58.64+0x1c] ;  /* 0x00001c043a067980 */ /* 0x000362000c101900 */
[----:B------:R-:W-:-:S03]  /*13340*/  MOV R2, 0x13360 ;  /* 0x0001336000027802 */ /* 0x000fc60000000f00 */
[----:B-1---5:R-:W-:Y:S05]  /*13350*/  CALL.REL.NOINC `($_ZN7cutlass13device_kernelIN5flash19enable_sm80_to_sm89INS1_16FlashAttnBwdSm80INS1_25CollectiveMainloopBwdSm80ILi2ELi2EN4cute5tupleIJNS5_1CILi128EEES8_NS7_ILi64EEEEEENS_10bfloat16_tEfNS_4arch4Sm80ELb0ELb1ELb1ELb1ELb1ELb0ELb0ELb0ELi2ELi4ELi4ELi4ELb0EEENS1_24CollectiveEpilogueBwdGQAISA_fSD_Li256ELb1ELb1EEENS1_19SingleTileSchedulerILb1ELb0ELb0ELi128EEEEEEEEEvNT_6ParamsE$__umulhi) ;  /* 0x000557f000007944 */ /* 0x022fea0003c00000 */
[----:B------:R-:W2:Y:S02]  /*13360*/  LD.E R7, [R58.64+0x20] ;  /* 0x000020043a077980 */ /* 0x000ea4000c101900 */
[----:B--2---:R-:W-:Y:S02]  /*13370*/  SHF.R.U32.HI R7, RZ, R7, R6 ;  /* 0x00000007ff077219 */ /* 0x004fe40000011606 */
.L_x_2318:
[----:B------:R-:W-:Y:S05]  /*13380*/  BSYNC B1 ;  /* 0x0000000000017941 */ /* 0x000fea0003800000 */
.L_x_2314:
        /* <DEDUP_REMOVED lines=14> */
.L_x_2313:
[----:B-1----:R-:W-:Y:S05]  /*13470*/  BSYNC B2 ;  /* 0x0000000000027941 */ /* 0x002fea0003800000 */
.L_x_2312:
[----:B------:R1:W-:Y:S01]  /*13480*/  STL [R1+0x13bc], RZ ;  /* 0x0013bcff01007387 */ /* 0x0003e20000100800 */
[----:B------:R-:W-:-:S03]  /*13490*/  MOV R55, 0xffffffff ;  /* 0xffffffff00377802 */ /* 0x000fc60000000f00 */
.L_x_2321:
        /* <DEDUP_REMOVED lines=116> */
.L_x_2320:
[----:B------:R-:W-:Y:S05]  /*13be0*/  BSYNC B0 ;  /* 0x0000000000007941 */ /* 0x000fea0003800000 */
.L_x_2319:
        /* <DEDUP_REMOVED lines=56> */
[----:B-----5:R-:W-:Y:S01]  /*13f70*/  IMAD R50, R50, 0x80, R3 ;  /* 0x0000008032327824 */ /* 0x020fe200078e0203 */
[----:B------:R-:W-:-:S04]  /*13f80*/  MOV R6, 0x13fb0 ;  /* 0x00013fb000067802 */ /* 0x000fc80000000f00 */
[----:B------:R-:W-:Y:S02]  /*13f90*/  MOV R2, R50 ;  /* 0x0000003200027202 */ /* 0x000fe40000000f00 */
        /* <DEDUP_REMOVED lines=23> */
.L_x_2327:
[----:B------:R-:W-:Y:S05]  /*14110*/  BSYNC B0 ;  /* 0x0000000000007941 */ /* 0x000fea0003800000 */
.L_x_2326:
[----:B------:R-:W-:Y:S01]  /*14120*/  LOP3.LUT R7, RZ, R7, RZ, 0x33, !PT ;  /* 0x00000007ff077212 */ /* 0x000fe200078e33ff */
[----:B------:R-:W-:Y:S05]  /*14130*/  BRA `(.L_x_2328) ;  /* 0x0000007000007947 */ /* 0x000fea0003800000 */
.L_x_2325:
[----:B------:R-:W-:-:S13]  /*14140*/  ISETP.NE.AND P0, PT, R3, 0x1, PT ;  /* 0x000000010300780c */ /* 0x000fda0003f05270 */
[----:B------:R-:W-:Y:S05]  /*14150*/  @!P0 BRA `(.L_x_2328) ;  /* 0x0000005000008947 */ /* 0x000fea0003800000 */
[----:B------:R1:W5:Y:S01]  /*14160*/  LD.E R6, [R58.64+0x1c] ;  /* 0x00001c043a067980 */ /* 0x000362000c101900 */
[----:B------:R-:W-:-:S03]  /*14170*/  MOV R2, 0x14190 ;  /* 0x0001419000027802 */ /* 0x000fc60000000f00 */
[----:B-1---5:R-:W-:Y:S05]  /*14180*/  CALL.REL.NOINC `($_ZN7cutlass13device_kernelIN5flash19enable_sm80_to_sm89INS1_16FlashAttnBwdSm80INS1_25CollectiveMainloopBwdSm80ILi2ELi2EN4cute5tupleIJNS5_1CILi128EEES8_NS7_ILi64EEEEEENS_10bfloat16_tEfNS_4arch4Sm80ELb0ELb1ELb1ELb1ELb1ELb0ELb0ELb0ELi2ELi4ELi4ELi4ELb0EEENS1_24CollectiveEpilogueBwdGQAISA_fSD_Li256ELb1ELb1EEENS1_19SingleTileSchedulerILb1ELb0ELb0ELi128EEEEEEEEEvNT_6ParamsE$__umulhi) ;  /* 0x000549c000007944 */ /* 0x022fea0003c00000 */
[----:B------:R-:W2:Y:S02]  /*14190*/  LD.E R7, [R58.64+0x20] ;  /* 0x000020043a077980 */ /* 0x000ea4000c101900 */
[----:B--2---:R-:W-:Y:S02]  /*141a0*/  SHF.R.U32.HI R7, RZ, R7, R6 ;  /* 0x00000007ff077219 */ /* 0x004fe40000011606 */
.L_x_2328:
[----:B------:R-:W-:Y:S05]  /*141b0*/  BSYNC B1 ;  /* 0x0000000000017941 */ /* 0x000fea0003800000 */
.L_x_2324:
        /* <DEDUP_REMOVED lines=14> */
.L_x_2323:
[----:B-1----:R-:W-:Y:S05]  /*142a0*/  BSYNC B2 ;  /* 0x0000000000027941 */ /* 0x002fea0003800000 */
.L_x_2322:
[----:B------:R1:W-:Y:S01]  /*142b0*/  STL [R1+0x13bc], RZ ;  /* 0x0013bcff01007387 */ /* 0x0003e20000100800 */
[----:B------:R-:W-:-:S03]  /*142c0*/  MOV R4, 0xffffffff ;  /* 0xffffffff00047802 */ /* 0x000fc60000000f00 */
.L_x_2331:
        /* <DEDUP_REMOVED lines=116> */
.L_x_2330:
[----:B------:R-:W-:Y:S05]  /*14a10*/  BSYNC B0 ;  /* 0x0000000000007941 */ /* 0x000fea0003800000 */
.L_x_2329:
[C---:B-1----:R-:W-:Y:S02]  /*14a20*/  IADD3 R2, R4.reuse, 0x2, RZ ;  /* 0x0000000204027810 */ /* 0x042fe40007ffe0ff */
[----:B------:R-:W-:-:S03]  /*14a30*/  IADD3 R4, R4, 0x1, RZ ;  /* 0x0000000104047810 */ /* 0x000fc60007ffe0ff */
[----:B------:R1:W-:Y:S01]  /*14a40*/  STL [R1+0x13bc], R2 ;  /* 0x0013bc0201007387 */ /* 0x0003e20000100800 */
[----:B------:R-:W-:-:S13]  /*14a50*/  ISETP.GE.U32.AND P0, PT, R4, 0xf, PT ;  /* 0x0000000f0400780c */ /* 0x000fda0003f06070 */
[----:B------:R-:W-:Y:S05]  /*14a60*/  @!P0 BRA `(.L_x_2331) ;  /* 0xfffff86000008947 */ /* 0x000fea000383ffff */
[----:B------:R-:W-:-:S04]  /*14a70*/  MOV R57, 0x0 ;  /* 0x0000000000397802 */ /* 0x000fc80000000f00 */
[----:B------:R-:W-:Y:S05]  /*14a80*/  RET.REL.NODEC R56 `(_ZN7cutlass13device_kernelIN5flash19enable_sm80_to_sm89INS1_16FlashAttnBwdSm80INS1_25CollectiveMainloopBwdSm80ILi2ELi2EN4cute5tupleIJNS5_1CILi128EEES8_NS7_ILi64EEEEEENS_10bfloat16_tEfNS_4arch4Sm80ELb0ELb1ELb1ELb1ELb1ELb0ELb0ELb0ELi2ELi4ELi4ELi4ELb0EEENS1_24CollectiveEpilogueBwdGQAISA_fSD_Li256ELb1ELb1EEENS1_19SingleTileSchedulerILb1ELb0ELb0ELi128EEEEEEEEEvNT_6ParamsE) ;  /* 0xfffeb57038007950 */ /* 0x000fea0003c3ffff */
        .type           $_ZN7cutlass13device_kernelIN5flash19enable_sm80_to_sm89INS1_16FlashAttnBwdSm80INS1_25CollectiveMainloopBwdSm80ILi2ELi2EN4cute5tupleIJNS5_1CILi128EEES8_NS7_ILi64EEEEEENS_10bfloat16_tEfNS_4arch4Sm80ELb0ELb1ELb1ELb1ELb1ELb0ELb0ELb0ELi2ELi4ELi4ELi4ELb0EEENS1_24CollectiveEpilogueBwdGQAISA_fSD_Li256ELb1ELb1EEENS1_19SingleTileSchedulerILb1ELb0ELb0ELi128EEEEEEEEEvNT_6ParamsE$_ZZN5flash25CollectiveMainloopBwdSm80ILi2ELi2EN4cute5tupleIJNS1_1CILi128EEES4_NS3_ILi64EEEEEEN7cutlass10bfloat16_tEfNS7_4arch4Sm80ELb0ELb1ELb1ELb1ELb1ELb0ELb0ELb0ELi2ELi4ELi4ELi4ELb0EE3mmaINS_16FlashAttnBwdSm80ISB_NS_24CollectiveEpilogueBwdGQAIS6_fSA_Li256ELb1ELb1EEENS_19SingleTileSchedulerILb1ELb0ELb0ELi128EEEE13SharedStorageENS1_6TensorINS1_11ArrayEngineIfLm32EEENS1_6LayoutINS2_IJNS2_IJNS3_ILi2EEESO_EEESO_NS3_ILi4EEEEEENS2_IJNS2_IJNS3_ILi1EEESO_EEESQ_NS3_ILi8EEEEEEEEEEEEbRKNSB_6ParamsERT0_S12_iNS2_IJiiiEEERT_ENKUliT_E_clIZSC_ISJ_SX_EbS10_S12_S12_iS13_S15_EUlRS16_iE_EEDaiS16_,@function
        .size           $_ZN7cutlass13device_kernelIN5flash19enable_sm80_to_sm89INS1_16FlashAttnBwdSm80INS1_25CollectiveMainloopBwdSm80ILi2ELi2EN4cute5tupleIJNS5_1CILi128EEES8_NS7_ILi64EEEEEENS_10bfloat16_tEfNS_4arch4Sm80ELb0ELb1ELb1ELb1ELb1ELb0ELb0ELb0ELi2ELi4ELi4ELi4ELb0EEENS1_24CollectiveEpilogueBwdGQAISA_fSD_Li256ELb1ELb1EEENS1_19SingleTileSchedulerILb1ELb0ELb0ELi128EEEEEEEEEvNT_6ParamsE$_ZZN5flash25CollectiveMainloopBwdSm80ILi2ELi2EN4cute5tupleIJNS1_1CILi128EEES4_NS3_ILi64EEEEEEN7cutlass10bfloat16_tEfNS7_4arch4Sm80ELb0ELb1ELb1ELb1ELb1ELb0ELb0ELb0ELi2ELi4ELi4ELi4ELb0EE3mmaINS_16FlashAttnBwdSm80ISB_NS_24CollectiveEpilogueBwdGQAIS6_fSA_Li256ELb1ELb1EEENS_19SingleTileSchedulerILb1ELb0ELb0ELi128EEEE13SharedStorageENS1_6TensorINS1_11ArrayEngineIfLm32EEENS1_6LayoutINS2_IJNS2_IJNS3_ILi2EEESO_EEESO_NS3_ILi4EEEEEENS2_IJNS2_IJNS3_ILi1EEESO_EEESQ_NS3_ILi8EEEEEEEEEEEEbRKNSB_6ParamsERT0_S12_iNS2_IJiiiEEERT_ENKUliT_E_clIZSC_ISJ_SX_EbS10_S12_S12_iS13_S15_EUlRS16_iE_EEDaiS16_,($_ZN7cutlass13device_kernelIN5flash19enable_sm80_to_sm89INS1_16FlashAttnBwdSm80INS1_25CollectiveMainloopBwdSm80ILi2ELi2EN4cute5tupleIJNS5_1CILi128EEES8_NS7_ILi64EEEEEENS_10bfloat16_tEfNS_4arch4Sm80ELb0ELb1ELb1ELb1ELb1ELb0ELb0ELb0ELi2ELi4ELi4ELi4ELb0EEENS1_24CollectiveEpilogueBwdGQAISA_fSD_Li256ELb1ELb1EEENS1_19SingleTileSchedulerILb1ELb0ELb0ELi128EEEEEEEEEvNT_6ParamsE$_ZZN5flash25CollectiveMainloopBwdSm80ILi2ELi2EN4cute5tupleIJNS1_1CILi128EEES4_NS3_ILi64EEEEEEN7cutlass10bfloat16_tEfNS7_4arch4Sm80ELb0ELb1ELb1ELb1ELb1ELb0ELb0ELb0ELi2ELi4ELi4ELi4ELb0EE3mmaINS_16FlashAttnBwdSm80ISB_NS_24CollectiveEpilogueBwdGQAIS6_fSA_Li256ELb1ELb1EEENS_19SingleTileSchedulerILb1ELb0ELb0ELi128EEEE13SharedStorageENS1_6TensorINS1_11ArrayEngineIfLm32EEENS1_6LayoutINS2_IJNS2_IJNS3_ILi2EEESO_EEESO_NS3_ILi4EEEEEENS2_IJNS2_IJNS3_ILi1EEESO_EEESQ_NS3_ILi8EEEEEEEEEEEEbRKNSB_6ParamsERT0_S12_iNS2_IJiiiEEERT_ENKUliiE0_clEii - $_ZN7cutlass13device_kernelIN5flash19enable_sm80_to_sm89INS1_16FlashAttnBwdSm80INS1_25CollectiveMainloopBwdSm80ILi2ELi2EN4cute5tupleIJNS5_1CILi128EEES8_NS7_ILi64EEEEEENS_10bfloat16_tEfNS_4arch4Sm80ELb0ELb1ELb1ELb1ELb1ELb0ELb0ELb0ELi2ELi4ELi4ELi4ELb0EEENS1_24CollectiveEpilogueBwdGQAISA_fSD_Li256ELb1ELb1EEENS1_19SingleTileSchedulerILb1ELb0ELb0ELi128EEEEEEEEEvNT_6ParamsE$_ZZN5flash25CollectiveMainloopBwdSm80ILi2ELi2EN4cute5tupleIJNS1_1CILi128EEES4_NS3_ILi64EEEEEEN7cutlass10bfloat16_tEfNS7_4arch4Sm80ELb0ELb1ELb1ELb1ELb1ELb0ELb0ELb0ELi2ELi4ELi4ELi4ELb0EE3mmaINS_16FlashAttnBwdSm80ISB_NS_24CollectiveEpilogueBwdGQAIS6_fSA_Li256ELb1ELb1EEENS_19SingleTileSchedulerILb1ELb0ELb0ELi128EEEE13SharedStorageENS1_6TensorINS1_11ArrayEngineIfLm32EEENS1_6LayoutINS2_IJNS2_IJNS3_ILi2EEESO_EEESO_NS3_ILi4EEEEEENS2_IJNS2_IJNS3_ILi1EEESO_EEESQ_NS3_ILi8EEEEEEEEEEEEbRKNSB_6ParamsERT0_S12_iNS2_IJiiiEEERT_ENKUliT_E_clIZSC_ISJ_SX_EbS10_S12_S12_iS13_S15_EUlRS16_iE_EEDaiS16_)
$_ZN7cutlass13device_kernelIN5flash19enable_sm80_to_sm89INS1_16FlashAttnBwdSm80INS1_25CollectiveMainloopBwdSm80ILi2ELi2EN4cute5tupleIJNS5_1CILi128EEES8_NS7_ILi64EEEEEENS_10bfloat16_tEfNS_4arch4Sm80ELb0ELb1ELb1ELb1ELb1ELb0ELb0ELb0ELi2ELi4ELi4ELi4ELb0EEENS1_24CollectiveEpilogueBwdGQAISA_fSD_Li256ELb1ELb1EEENS1_19SingleTileSchedulerILb1ELb0ELb0ELi128EEEEEEEEEvNT_6ParamsE$_ZZN5flash25CollectiveMainloopBwdSm80ILi2ELi2EN4cute5tupleIJNS1_1CILi128EEES4_NS3_ILi64EEEEEEN7cutlass10bfloat16_tEfNS7_4arch4Sm80ELb0ELb1ELb1ELb1ELb1ELb0ELb0ELb0ELi2ELi4ELi4ELi4ELb0EE3mmaINS_16FlashAttnBwdSm80ISB_NS_24CollectiveEpilogueBwdGQAIS6_fSA_Li256ELb1ELb1EEENS_19SingleTileSchedulerILb1ELb0ELb0ELi128EEEE13SharedStorageENS1_6TensorINS1_11ArrayEngineIfLm32EEENS1_6LayoutINS2_IJNS2_IJNS3_ILi2EEESO_EEESO_NS3_ILi4EEEEEENS2_IJNS2_IJNS3_ILi1EEESO_EEESQ_NS3_ILi8EEEEEEEEEEEEbRKNSB_6ParamsERT0_S12_iNS2_IJiiiEEERT_ENKUliT_E_clIZSC_ISJ_SX_EbS10_S12_S12_iS13_S15_EUlRS16_iE_EEDaiS16_:
        /* <DEDUP_REMOVED lines=50> */
[----:B-1---5:R-:W-:Y:S05]  /*14db0*/  CALL.REL.NOINC `($_ZN7cutlass13device_kernelIN5flash19enable_sm80_to_sm89INS1_16FlashAttnBwdSm80INS1_25CollectiveMainloopBwdSm80ILi2ELi2EN4cute5tupleIJNS5_1CILi128EEES8_NS7_ILi64EEEEEENS_10bfloat16_tEfNS_4arch4Sm80ELb0ELb1ELb1ELb1ELb1ELb0ELb0ELb0ELi2ELi4ELi4ELi4ELb0EEENS1_24CollectiveEpilogueBwdGQAISA_fSD_Li256ELb1ELb1EEENS1_19SingleTileSchedulerILb1ELb0ELb0ELi128EEEEEEEEEvNT_6ParamsE$_ZN4cute8smem_ptrIPN7cutlass10bfloat16_tEECI1NS_12iter_adaptorIS3_S4_EEES3_) ;  /* 0xffff64b000007944 */ /* 0x022fea0003c3ffff */
[----:B-1----:R1:W5:Y:S01]  /*14dc0*/  LDL.64 R2, [R1+0x758] ;  /* 0x0007580001027983 */ /* 0x0023620000100a00 */
[----:B------:R-:W-:-:S03]  /*14dd0*/  MOV R6, 0x14df0 ;  /* 0x00014df000067802 */ /* 0x000fc60000000f00 */
[----:B-1---5:R-:W-:Y:S05]  /*14de0*/  CALL.REL.NOINC `($_ZN7cutlass13device_kernelIN5flash19enable_sm80_to_sm89INS1_16FlashAttnBwdSm80INS1_25CollectiveMainloopBwdSm80ILi2ELi2EN4cute5tupleIJNS5_1CILi128EEES8_NS7_ILi64EEEEEENS_10bfloat16_tEfNS_4arch4Sm80ELb0ELb1ELb1ELb1ELb1ELb0ELb0ELb0ELi2ELi4ELi4ELi4ELb0EEENS1_24CollectiveEpilogueBwdGQAISA_fSD_Li256ELb1ELb1EEENS1_19SingleTileSchedulerILb1ELb0ELb0ELi128EEEEEEEEEvNT_6ParamsE$_ZN4cute3eso3ESOILb1ELb0EJNS_14ComposedLayoutINS_7SwizzleILi3ELi3ELi3EEENS_1CILj0EEENS_6LayoutINS_5tupleIJNS8_IJNS5_ILi8EEENS5_ILi16EEEEEENS8_IJNS5_ILi64EEENS5_ILi1EEEEEEEEENS8_IJNS8_IJSC_NS5_ILi512EEEEEENS8_IJSD_NS5_ILi0EEEEEEEEEEEEENS_10ViewEngineINS_8smem_ptrIPN7cutlass10bfloat16_tEEEEEEEC2ERKSM_RKST_) ;  /* 0xffff2ba000007944 */ /* 0x022fea0003c3ffff */
[----:B-1----:R1:W5:Y:S01]  /*14df0*/  LDL.64 R2, [R1+0x758] ;  /* 0x0007580001027983 */ /* 0x0023620000100a00 */
[----:B------:R-:W-:-:S03]  /*14e00*/  MOV R6, 0x14e20 ;  /* 0x00014e2000067802 */ /* 0x000fc60000000f00 */
[----:B-1---5:R-:W-:Y:S05]  /*14e10*/  CALL.REL.NOINC `($_ZN7cutlass13device_kernelIN5flash19enable_sm80_to_sm89INS1_16FlashAttnBwdSm80INS1_25CollectiveMainloopBwdSm80ILi2ELi2EN4cute5tupleIJNS5_1CILi128EEES8_NS7_ILi64EEEEEENS_10bfloat16_tEfNS_4arch4Sm80ELb0ELb1ELb1ELb1ELb1ELb0ELb0ELb0ELi2ELi4ELi4ELi4ELb0EEENS1_24CollectiveEpilogueBwdGQAISA_fSD_Li256ELb1ELb1EEENS1_19SingleTileSchedulerILb1ELb0ELb0ELi128EEEEEEEEEvNT_6ParamsE$_ZN4cute3eso3ESOILb1ELb0EJNS_14ComposedLayoutINS_7SwizzleILi3ELi3ELi3EEENS_1CILj0EEENS_6LayoutINS_5tupleIJNS8_IJNS8_IJNS5_ILi4EEENS5_ILi8EEEEEENS8_IJS9_NS5_ILi1EEEEEEEEENS8_IJNS8_IJNS5_ILi2EEESF_SF_EEENS8_IJSF_S9_EEEEEEEEENS8_IJNS8_IJNS8_IJSF_NS5_ILi64EEEEEENS8_IJNS5_ILi1024EEENS5_ILi0EEEEEEEEENS8_IJNS8_IJSC_NS5_ILi512EEESA_EEENS8_IJNS5_ILi4096EEENS5_ILi16EEEEEEEEEEEEEEEENS_10ViewEngineINS_8smem_ptrIPN7cutlass10bfloat16_tEEEEEEEC2ERKSY_RKS15_) ;  /* 0xffff2bf000007944 */ /* 0x022fea0003c3ffff */
[----:B------:R-:W-:Y:S01]  /*14e20*/  ULDC.64 UR4, c[0x0][0x118] ;  /* 0x0000460000047ab9 */ /* 0x000fe20000000a00 */
[----:B------:R2:W5:Y:S04]  /*14e30*/  LDL.64 R60, [R1+0x758] ;  /* 0x00075800013c7983 */ /* 0x0005680000100a00 */
[----:B-1----:R2:W5:Y:S01]  /*14e40*/  LD.E R3, [R58.64+0x8] ;  /* 0x000008043a037980 */ /* 0x002562000c101900 */
[----:B------:R-:W-:-:S02]  /*14e50*/  MOV R2, R25 ;  /* 0x0000001900027202 */ /* 0x000fc40000000f00 */
[----:B------:R-:W-:Y:S02]  /*14e60*/  MOV R6, 0x14e80 ;  /* 0x00014e8000067802 */ /* 0x000fe40000000f00 */
[----:B--2--5:R-:W-:Y:S05]  /*14e70*/  CALL.REL.NOINC `($_ZN7cutlass13device_kernelIN5flash19enable_sm80_to_sm89INS1_16FlashAttnBwdSm80INS1_25CollectiveMainloopBwdSm80ILi2ELi2EN4cute5tupleIJNS5_1CILi128EEES8_NS7_ILi64EEEEEENS_10bfloat16_tEfNS_4arch4Sm80ELb0ELb1ELb1ELb1ELb1ELb0ELb0ELb0ELi2ELi4ELi4ELi4ELb0EEENS1_24CollectiveEpilogueBwdGQAISA_fSD_Li256ELb1ELb1EEENS1_19SingleTileSchedulerILb1ELb0ELb0ELi128EEEEEEEEEvNT_6ParamsE$_ZN4cute3eso3ESOILb0ELb1EJiNS_1CILi0EEEEEC2ERKiRKS3_) ;  /* 0xffff26c000007944 */ /* 0x024fea0003c3ffff */
[----:B------:R-:W2:Y:S01]  /*14e80*/  LDL R8, [R1+0x758] ;  /* 0x0007580001087983 */ /* 0x000ea20000100800 */
[----:B------:R-:W-:Y:S01]  /*14e90*/  ULDC.64 UR4, c[0x0][0x118] ;  /* 0x0000460000047ab9 */ /* 0x000fe20000000a00 */
[----:B-1----:R-:W-:Y:S01]  /*14ea0*/  IMAD.MOV.U32 R3, RZ, RZ, R25 ;  /* 0x000000ffff037224 */ /* 0x002fe200078e0019 */
[----:B------:R-:W-:Y:S01]  /*14eb0*/  MOV R2, R53 ;  /* 0x0000003500027202 */ /* 0x000fe20000000f00 */
[----:B--2---:R1:W-:Y:S04]  /*14ec0*/  STL [R1+0x11e8], R8 ;  /* 0x0011e80801007387 */ /* 0x0043e80000100800 */
[----:B------:R1:W5:Y:S01]  /*14ed0*/  LD.E R6, [R58.64+0x4] ;  /* 0x000004043a067980 */ /* 0x000362000c101900 */
[----:B------:R-:W-:-:S03]  /*14ee0*/  MOV R4, 0x14f00 ;  /* 0x00014f0000047802 */ /* 0x000fc60000000f00 */
[----:B-1---5:R-:W-:Y:S05]  /*14ef0*/  CALL.REL.NOINC `($_ZN7cutlass13device_kernelIN5flash19enable_sm80_to_sm89INS1_16FlashAttnBwdSm80INS1_25CollectiveMainloopBwdSm80ILi2ELi2EN4cute5tupleIJNS5_1CILi128EEES8_NS7_ILi64EEEEEENS_10bfloat16_tEfNS_4arch4Sm80ELb0ELb1ELb1ELb1ELb1ELb0ELb0ELb0ELi2ELi4ELi4ELi4ELb0EEENS1_24CollectiveEpilogueBwdGQAISA_fSD_Li256ELb1ELb1EEENS1_19SingleTileSchedulerILb1ELb0ELb0ELi128EEEEEEEEEvNT_6ParamsE$_ZN4cute3eso3ESOILb0ELb0EJiNS_5tupleIJiNS_1CILi0EEEEEEEEC2ERKiRKS5_) ;  /* 0xffff1db000007944 */ /* 0x022fea0003c3ffff */
[----:B-1----:R1:W5:Y:S01]  /*14f00*/  LDL.64 R2, [R1+0x758] ;  /* 0x0007580001027983 */ /* 0x0023620000100a00 */
[----:B------:R-:W-:-:S02]  /*14f10*/  MOV R4, R25 ;  /* 0x0000001900047202 */ /* 0x000fc40000000f00 */
[----:B------:R-:W-:Y:S02]  /*14f20*/  MOV R6, 0x14f40 ;  /* 0x00014f4000067802 */ /* 0x000fe40000000f00 */
[----:B-1---5:R-:W-:Y:S05]  /*14f30*/  CALL.REL.NOINC `($_ZN7cutlass13device_kernelIN5flash19enable_sm80_to_sm89INS1_16FlashAttnBwdSm80INS1_25CollectiveMainloopBwdSm80ILi2ELi2EN4cute5tupleIJNS5_1CILi128EEES8_NS7_ILi64EEEEEENS_10bfloat16_tEfNS_4arch4Sm80ELb0ELb1ELb1ELb1ELb1ELb0ELb0ELb0ELi2ELi4ELi4ELi4ELb0EEENS1_24CollectiveEpilogueBwdGQAISA_fSD_Li256ELb1ELb1EEENS1_19SingleTileSchedulerILb1ELb0ELb0ELi128EEEEEEEEEvNT_6ParamsE$_ZN4cute3eso3ESOILb0ELb1EJNS_5tupleIJiNS2_IJiNS_1CILi0EEEEEEEEENS2_IJNS_10UnderscoreENS2_IJS7_S7_EEEEEEEEC2ERKS6_RKS9_) ;  /* 0xffff23b000007944 */ /* 0x022fea0003c3ffff */
[----:B------:R-:W2:Y:S01]  /*14f40*/  LDL.64 R6, [R1+0x758] ;  /* 0x0007580001067983 */ /* 0x000ea20000100a00 */
[----:B-1----:R-:W-:Y:S02]  /*14f50*/  MOV R2, R56 ;  /* 0x0000003800027202 */ /* 0x002fe40000000f00 */
[----:B------:R-:W-:Y:S01]  /*14f60*/  MOV R4, 0x14fa0 ;  /* 0x00014fa000047802 */ /* 0x000fe20000000f00 */
[----:B--2---:R1:W-:Y:S04]  /*14f70*/  STL [R1+0x11ec], R6 ;  /* 0x0011ec0601007387 */ /* 0x0043e80000100800 */
[----:B------:R1:W-:Y:S02]  /*14f80*/  STL [R1+0x11f0], R7 ;  /* 0x0011f00701007387 */ /* 0x0003e40000100800 */
[----:B-1----:R-:W-:Y:S05]  /*14f90*/  CALL.REL.NOINC `($_ZN7cutlass13device_kernelIN5flash19enable_sm80_to_sm89INS1_16FlashAttnBwdSm80INS1_25CollectiveMainloopBwdSm80ILi2ELi2EN4cute5tupleIJNS5_1CILi128EEES8_NS7_ILi64EEEEEENS_10bfloat16_tEfNS_4arch4Sm80ELb0ELb1ELb1ELb1ELb1ELb0ELb0ELb0ELi2ELi4ELi4ELi4ELb0EEENS1_24CollectiveEpilogueBwdGQAISA_fSD_Li256ELb1ELb1EEENS1_19SingleTileSchedulerILb1ELb0ELb0ELi128EEEEEEEEEvNT_6ParamsE$_ZZN4cute4diceINS_5tupleIJNS1_IJiNS1_IJiNS_1CILi0EEEEEEEEENS1_IJNS_10UnderscoreENS1_IJS6_S6_EEEEEEEEES9_EEDaRKT_RKT0_ENKUlRKT_RKT0_E_clIS5_S5_EEDaSI_SL_) ;  /* 0xffff786000007944 */ /* 0x002fea0003c3ffff */
[----:B------:R2:W-:Y:S01]  /*14fa0*/  STL.64 [R1+0x758], R2 ;  /* 0x0007580201007387 */ /* 0x0005e20000100a00 */
[----:B------:R-:W-:Y:S02]  /*14fb0*/  MOV R4, R25 ;  /* 0x0000001900047202 */ /* 0x000fe40000000f00 */
[----:B------:R-:W-:-:S02]  /*14fc0*/  MOV R8, 0x14fe0 ;  /* 0x00014fe000087802 */ /* 0x000fc40000000f00 */
[----:B-12---:R-:W-:Y:S05]  /*14fd0*/  CALL.REL.NOINC `($_ZN7cutlass13device_kernelIN5flash19enable_sm80_to_sm89INS1_16FlashAttnBwdSm80INS1_25CollectiveMainloopBwdSm80ILi2ELi2EN4cute5tupleIJNS5_1CILi128EEES8_NS7_ILi64EEEEEENS_10bfloat16_tEfNS_4arch4Sm80ELb0ELb1ELb1ELb1ELb1ELb0ELb0ELb0ELi2ELi4ELi4ELi4ELb0EEENS1_24CollectiveEpilogueBwdGQAISA_fSD_Li256ELb1ELb1EEENS1_19SingleTileSchedulerILb1ELb0ELb0ELi128EEEEEEEEEvNT_6ParamsE$_ZZN4cute12filter_tupleINS_5tupleIJNS1_IJiNS1_IJiNS_1CILi0EEEEEEEEENS1_IJNS_10UnderscoreENS1_IJS6_S6_EEEEEEEEES9_ZNS_4diceIS9_S9_EEDaRKT_RKT0_EUlRKT_RKT0_E_EEDaSD_SG_OT1_ENKUlDpSJ_E_clIJNS1_IJiiS3_EEENS1_IJEEEEEEDaSQ_) ;  /* 0xffff667000007944 */ /* 0x006fea0003c3ffff */
[----:B------:R-:W-:Y:S02]  /*14fe0*/  MOV R74, 0x15000 ;  /* 0x00015000004a7802 */ /* 0x000fe40000000f00 */
[----:B-12--5:R-:W-:Y:S05]  /*14ff0*/  CALL.REL.NOINC `($_ZN7cutlass13device_kernelIN5flash19enable_sm80_to_sm89INS1_16FlashAttnBwdSm80INS1_25CollectiveMainloopBwdSm80ILi2ELi2EN4cute5tupleIJNS5_1CILi128EEES8_NS7_ILi64EEEEEENS_10bfloat16_tEfNS_4arch4Sm80ELb0ELb1ELb1ELb1ELb1ELb0ELb0ELb0ELi2ELi4ELi4ELi4ELb0EEENS1_24CollectiveEpilogueBwdGQAISA_fSD_Li256ELb1ELb1EEENS1_19SingleTileSchedulerILb1ELb0ELb0ELi128EEEEEEEEEvNT_6ParamsE$_ZZN4cute7idx2crdINS_5tupleIJiiNS_1CILi0EEEEEENS1_IJNS1_IJNS2_ILi4EEENS2_ILi8EEEEEES5_NS2_ILi1EEEEEEEEDaRKT_RKT0_ENKUlRKT_RKT0_E_clIiS7_EEDaSI_SL_) ;  /* 0xffffa86000007944 */ /* 0x026fea0003c3ffff */
[----:B------:R-:W-:Y:S02]  /*15000*/  MOV R2, 0x15020 ;  /* 0x0001502000027802 */ /* 0x000fe40000000f00 */
[----:B-1----:R-:W-:Y:S05]  /*15010*/  CALL.REL.NOINC `($_ZN7cutlass13device_kernelIN5flash19enable_sm80_to_sm89INS1_16FlashAttnBwdSm80INS1_25CollectiveMainloopBwdSm80ILi2ELi2EN4cute5tupleIJNS5_1CILi128EEES8_NS7_ILi64EEEEEENS_10bfloat16_tEfNS_4arch4Sm80ELb0ELb1ELb1ELb1ELb1ELb0ELb0ELb0ELi2ELi4ELi4ELi4ELb0EEENS1_24CollectiveEpilogueBwdGQAISA_fSD_Li256ELb1ELb1EEENS1_19SingleTileSchedulerILb1ELb0ELb0ELi128EEEEEEEEEvNT_6ParamsE$_ZZN4cute7idx2crdINS_5tupleIJiiNS_1CILi0EEEEEENS1_IJNS1_IJNS2_ILi4EEENS2_ILi8EEEEEES5_NS2_ILi1EEEEEEEEDaRKT_RKT0_ENKUlRKT_RKT0_E_clIiS5_EEDaSI_SL_) ;  /* 0xffffa81000007944 */ /* 0x002fea0003c3ffff */
[----:B------:R1:W-:Y:S01]  /*15020*/  STL [R1+0x758], R6 ;  /* 0x0007580601007387 */ /* 0x0003e20000100800 */
[----:B------:R-:W-:-:S02]  /*15030*/  MOV R2, R25 ;  /* 0x0000001900027202 */ /* 0x000fc40000000f00 */
[----:B------:R-:W-:Y:S02]  /*15040*/  MOV R74, 0x15060 ;  /* 0x00015060004a7802 */ /* 0x000fe40000000f00 */
[----:B-1----:R-:W-:Y:S05]  /*15050*/  CALL.REL.NOINC `($_ZN7cutlass13device_kernelIN5flash19enable_sm80_to_sm89INS1_16FlashAttnBwdSm80INS1_25CollectiveMainloopBwdSm80ILi2ELi2EN4cute5tupleIJNS5_1CILi128EEES8_NS7_ILi64EEEEEENS_10bfloat16_tEfNS_4arch4Sm80ELb0ELb1ELb1ELb1ELb1ELb0ELb0ELb0ELi2ELi4ELi4ELi4ELb0EEENS1_24CollectiveEpilogueBwdGQAISA_fSD_Li256ELb1ELb1EEENS1_19SingleTileSchedulerILb1ELb0ELb0ELi128EEEEEEEEEvNT_6ParamsE$_ZZN4cute9transformINS_5tupleIJiiNS_1CILi0EEEEEENS1_IJNS1_IJNS2_ILi4EEENS2_ILi8EEEEEES5_NS2_ILi1EEEEEEZNS_7idx2crdIS4_S9_EEDaRKT_RKT0_EUlRKT_RKT0_E_EEDaSD_SG_OT1_ENKUlDpSJ_E_clIJNS1_IJiiEEEiS3_EEEDaSQ_) ;  /* 0xffffaf3000007944 */ /* 0x002fea0003c3ffff */
[----:B------:R-:W-:Y:S02]  /*15060*/  MOV R6, 0x15080 ;  /* 0x0001508000067802 */ /* 0x000fe40000000f00 */
[----:B--2--5:R-:W-:Y:S05]  /*15070*/  CALL.REL.NOINC `($_ZN7cutlass13device_kernelIN5flash19enable_sm80_to_sm89INS1_16FlashAttnBwdSm80INS1_25CollectiveMainloopBwdSm80ILi2ELi2EN4cute5tupleIJNS5_1CILi128EEES8_NS7_ILi64EEEEEENS_10bfloat16_tEfNS_4arch4Sm80ELb0ELb1ELb1ELb1ELb1ELb0ELb0ELb0ELi2ELi4ELi4ELi4ELb0EEENS1_24CollectiveEpilogueBwdGQAISA_fSD_Li256ELb1ELb1EEENS1_19SingleTileSchedulerILb1ELb0ELb0ELi128EEEEEEEEEvNT_6ParamsE$_ZZN4cute13to_mixed_bitsINS_5tupleIJNS1_IJNS_1CILi4EEENS2_ILi8EEEEEES3_NS2_ILi1EEEEEENS1_IJNS1_IJNS2_ILi0EEENS2_ILi64EEEEEES8_S8_EEENS1_IJNS1_IJiiEEEiS8_EEEEEDaRKT_RKT0_RKT1_ENKUlRKT_RKT0_RKT1_E_clIS5_SA_SC_EEDaSP_SS_SV_) ;  /* 0xffff711000007944 */ /* 0x024fea0003c3ffff */
[----:B------:R-:W-:Y:S02]  /*15080*/  MOV R2, 0x150a0 ;  /* 0x000150a000027802 */ /* 0x000fe40000000f00 */
[----:B------:R-:W-:Y:S05]  /*15090*/  CALL.REL.NOINC `($_ZN7cutlass13device_kernelIN5flash19enable_sm80_to_sm89INS1_16FlashAttnBwdSm80INS1_25CollectiveMainloopBwdSm80ILi2ELi2EN4cute5tupleIJNS5_1CILi128EEES8_NS7_ILi64EEEEEENS_10bfloat16_tEfNS_4arch4Sm80ELb0ELb1ELb1ELb1ELb1ELb0ELb0ELb0ELi2ELi4ELi4ELi4ELb0EEENS1_24CollectiveEpilogueBwdGQAISA_fSD_Li256ELb1ELb1EEENS1_19SingleTileSchedulerILb1ELb0ELb0ELi128EEEEEEEEEvNT_6ParamsE$_ZZN4cute13to_mixed_bitsINS_5tupleIJNS1_IJNS_1CILi4EEENS2_ILi8EEEEEES3_NS2_ILi1EEEEEENS1_IJNS1_IJNS2_ILi0EEENS2_ILi64EEEEEES8_S8_EEENS1_IJNS1_IJiiEEEiS8_EEEEEDaRKT_RKT0_RKT1_ENKUlDpRKT_E_clIJNS_9MixedBitsILj0ELj448EEENS2_ILj0EEESV_EEEDaSQ_) ;  /* 0xffff70c000007944 */ /* 0x000fea0003c3ffff */
        /* <DEDUP_REMOVED lines=21> */
[----:B-1----:R-:W-:Y:S05]  /*151f0*/  CALL.REL.NOINC `($_ZN7cutlass13device_kernelIN5flash19enable_sm80_to_sm89INS1_16FlashAttnBwdSm80INS1_25CollectiveMainloopBwdSm80ILi2ELi2EN4cute5tupleIJNS5_1CILi128EEES8_NS7_ILi64EEEEEENS_10bfloat16_tEfNS_4arch4Sm80ELb0ELb1ELb1ELb1ELb1ELb0ELb0ELb0ELi2ELi4ELi4ELi4ELb0EEENS1_24CollectiveEpilogueBwdGQAISA_fSD_Li256ELb1ELb1EEENS1_19SingleTileSchedulerILb1ELb0ELb0ELi128EEEEEEEEEvNT_6ParamsE$_ZN4cute3eso3ESOILb0ELb0EJiiiEEC2ERKiS4_S4_) ;  /* 0xffff1e7000007944 */ /* 0x002fea0003c3ffff */
[----:B------:R2:W5:Y:S04]  /*15200*/  LDL R5, [R1+0x760] ;  /* 0x0007600001057983 */ /* 0x0005680000100800 */
[----:B-1----:R2:W5:Y:S01]  /*15210*/  LDL.64 R2, [R1+0x758] ;  /* 0x0007580001027983 */ /* 0x0025620000100a00 */
[----:B------:R-:W-:Y:S02]  /*15220*/  MOV R4, R25 ;  /* 0x0000001900047202 */ /* 0x000fe40000000f00 */
[----:B------:R-:W-:Y:S02]  /*15230*/  MOV R6, 0x15250 ;  /* 0x0001525000067802 */ /* 0x000fe40000000f00 */
[----:B--2--5:R-:W-:Y:S05]  /*15240*/  CALL.REL.NOINC `($_ZN7cutlass13device_kernelIN5flash19enable_sm80_to_sm89INS1_16FlashAttnBwdSm80INS1_25CollectiveMainloopBwdSm80ILi2ELi2EN4cute5tupleIJNS5_1CILi128EEES8_NS7_ILi64EEEEEENS_10bfloat16_tEfNS_4arch4Sm80ELb0ELb1ELb1ELb1ELb1ELb0ELb0ELb0ELi2ELi4ELi4ELi4ELb0EEENS1_24CollectiveEpilogueBwdGQAISA_fSD_Li256ELb1ELb1EEENS1_19SingleTileSchedulerILb1ELb0ELb0ELi128EEEEEEEEEvNT_6ParamsE$_ZN4cute3eso3ESOILb1ELb0EJNS_1CILi1EEENS_5tupleIJiiiEEENS2_ILi64EEENS4_IJNS2_ILi72EEENS2_ILi144EEENS2_ILi288EEEEEENS2_ILi512EEEEEC2ERKS3_RKS5_RKS6_RKSA_RKSB_) ;  /* 0xffff2c0000007944 */ /* 0x024fea0003c3ffff */
[----:B-1----:R1:W5:Y:S04]  /*15250*/  LDL R5, [R1+0x760] ;  /* 0x0007600001057983 */ /* 0x0023680000100800 */
[----:B------:R1:W5:Y:S01]  /*15260*/  LDL.64 R2, [R1+0x758] ;  /* 0x0007580001027983 */ /* 0x0003620000100a00 */
[----:B------:R-:W-:-:S02]  /*15270*/  MOV R4, R25 ;  /* 0x0000001900047202 */ /* 0x000fc40000000f00 */
[----:B------:R-:W-:Y:S02]  /*15280*/  MOV R6, 0x152a0 ;  /* 0x000152a000067802 */ /* 0x000fe40000000f00 */
[----:B-1---5:R-:W-:Y:S05]  /*15290*/  CALL.REL.NOINC `($_ZN7cutlass13device_kernelIN5flash19enable_sm80_to_sm89INS1_16FlashAttnBwdSm80INS1_25CollectiveMainloopBwdSm80ILi2ELi2EN4cute5tupleIJNS5_1CILi128EEES8_NS7_ILi64EEEEEENS_10bfloat16_tEfNS_4arch4Sm80ELb0ELb1ELb1ELb1ELb1ELb0ELb0ELb0ELi2ELi4ELi4ELi4ELb0EEENS1_24CollectiveEpilogueBwdGQAISA_fSD_Li256ELb1ELb1EEENS1_19SingleTileSchedulerILb1ELb0ELb0ELi128EEEEEEEEEvNT_6ParamsE$_ZN4cute5tupleIJNS0_IJNS_1CILi8EEENS0_IJNS1_ILi2EEES3_S3_EEENS1_ILi1EEES4_S5_EEENS0_IJS5_NS0_IJiiiEEENS1_ILi64EEENS0_IJNS1_ILi72EEENS1_ILi144EEENS1_ILi288EEEEEENS1_ILi512EEEEEEEEC2ERKS6_RKSE_) ;  /* 0xffff5c9000007944 */ /* 0x022fea0003c3ffff */
[----:B-1----:R1:W5:Y:S04]  /*152a0*/  LDL R5, [R1+0x760] ;  /* 0x0007600001057983 */ /* 0x0023680000100800 */
[----:B------:R1:W5:Y:S01]  /*152b0*/  LDL.64 R2, [R1+0x758] ;  /* 0x0007580001027983 */ /* 0x0003620000100a00 */
[----:B------:R-:W-:-:S03]  /*152c0*/  MOV R4, 0x152e0 ;  /* 0x000152e000047802 */ /* 0x000fc60000000f00 */
[----:B-1---5:R-:W-:Y:S05]  /*152d0*/  CALL.REL.NOINC `($_ZN7cutlass13device_kernelIN5flash19enable_sm80_to_sm89INS1_16FlashAttnBwdSm80INS1_25CollectiveMainloopBwdSm80ILi2ELi2EN4cute5tupleIJNS5_1CILi128EEES8_NS7_ILi64EEEEEENS_10bfloat16_tEfNS_4arch4Sm80ELb0ELb1ELb1ELb1ELb1ELb0ELb0ELb0ELi2ELi4ELi4ELi4ELb0EEENS1_24CollectiveEpilogueBwdGQAISA_fSD_Li256ELb1ELb1EEENS1_19SingleTileSchedulerILb1ELb0ELb0ELi128EEEEEEEEEvNT_6ParamsE$_ZZN4cute7flattenINS_5tupleIJNS_1CILi1EEENS1_IJiiiEEENS2_ILi64EEENS1_IJNS2_ILi72EEENS2_ILi144EEENS2_ILi288EEEEEENS2_ILi512EEEEEEEEDaRKT_ENKUlRKT_E_clIS4_EEDaSH_) ;  /* 0xffffa0d000007944 */ /* 0x022fea0003c3ffff */
[----:B------:R1:W-:Y:S01]  /*152e0*/  STL.64 [R1+0x758], R2 ;  /* 0x0007580201007387 */ /* 0x0003e20000100a00 */
[----:B------:R-:W-:Y:S02]  /*152f0*/  MOV R6, R25 ;  /* 0x0000001900067202 */ /* 0x000fe40000000f00 */
[----:B------:R-:W-:Y:S01]  /*15300*/  MOV R4, 0x15330 ;  /* 0x0001533000047802 */ /* 0x000fe20000000f00 */
[----:B------:R1:W-:Y:S04]  /*15310*/  STL [R1+0x760], R5 ;  /* 0x0007600501007387 */ /* 0x0003e80000100800 */
[----:B-1----:R-:W-:Y:S05]  /*15320*/  CALL.REL.NOINC `($_ZN7cutlass13device_kernelIN5flash19enable_sm80_to_sm89INS1_16FlashAttnBwdSm80INS1_25CollectiveMainloopBwdSm80ILi2ELi2EN4cute5tupleIJNS5_1CILi128EEES8_NS7_ILi64EEEEEENS_10bfloat16_tEfNS_4arch4Sm80ELb0ELb1ELb1ELb1ELb1ELb0ELb0ELb0ELi2ELi4ELi4ELi4ELb0EEENS1_24CollectiveEpilogueBwdGQAISA_fSD_Li256ELb1ELb1EEENS1_19SingleTileSchedulerILb1ELb0ELb0ELi128EEEEEEEEEvNT_6ParamsE$_ZZN4cute12filter_tupleINS_5tupleIJNS_1CILi1EEENS1_IJiiiEEENS2_ILi64EEENS1_IJNS2_ILi72EEENS2_ILi144EEENS2_ILi288EEEEEENS2_ILi512EEEEEEZNS_7flattenISB_EEDaRKT_EUlRKT_E_EEDaSF_OT0_ENKUlDpSI_E_clIJNS1_IJS3_EEES4_NS1_IJS5_EEES9_NS1_IJSA_EEEEEEDaSM_) ;  /* 0xffff69a000007944 */ /* 0x002fea0003c3ffff */
[----:B------:R-:W-:Y:S02]  /*15330*/  MOV R4, R25 ;  /* 0x0000001900047202 */ /* 0x000fe40000000f00 */
[----:B------:R-:W-:-:S02]  /*15340*/  MOV R6, 0x15360 ;  /* 0x0001536000067802 */ /* 0x000fc40000000f00 */
[----:B--2--5:R-:W-:Y:S05]  /*15350*/  CALL.REL.NOINC `($_ZN7cutlass13device_kernelIN5flash19enable_sm80_to_sm89INS1_16FlashAttnBwdSm80INS1_25CollectiveMainloopBwdSm80ILi2ELi2EN4cute5tupleIJNS5_1CILi128EEES8_NS7_ILi64EEEEEENS_10bfloat16_tEfNS_4arch4Sm80ELb0ELb1ELb1ELb1ELb1ELb0ELb0ELb0ELi2ELi4ELi4ELi4ELb0EEENS1_24CollectiveEpilogueBwdGQAISA_fSD_Li256ELb1ELb1EEENS1_19SingleTileSchedulerILb1ELb0ELb0ELi128EEEEEEEEEvNT_6ParamsE$_ZN4cute3eso3ESOILb0ELb1EJiNS_1CILi72EEENS2_ILi512EEEEEC2ERKiRKS3_RKS4_) ;  /* 0xffff233000007944 */ /* 0x024fea0003c3ffff */
[----:B-1----:R-:W2:Y:S01]  /*15360*/  LDL R4, [R1+0x758] ;  /* 0x0007580001047983 */ /* 0x002ea20000100800 */
[----:B------:R-:W-:Y:S01]  /*15370*/  IMAD.MOV.U32 R5, RZ, RZ, R3 ;  /* 0x000000ffff057224 */ /* 0x000fe200078e0003 */
[----:B------:R-:W-:Y:S01]  /*15380*/  MOV R3, R25 ;  /* 0x0000001900037202 */ /* 0x000fe20000000f00 */
[----:B------:R-:W-:Y:S01]  /*15390*/  IMAD.MOV.U32 R7, RZ, RZ, R55 ;  /* 0x000000ffff077224 */ /* 0x000fe200078e0037 */
[----:B------:R-:W-:Y:S01]  /*153a0*/  MOV R6, 0x153d0 ;  /* 0x000153d000067802 */ /* 0x000fe20000000f00 */
[----:B--2---:R1:W-:Y:S04]  /*153b0*/  STL [R1+0x790], R4 ;  /* 0x0007900401007387 */ /* 0x0043e80000100800 */
[----:B-1----:R-:W-:Y:S05]  /*153c0*/  CALL.REL.NOINC `($_ZN7cutlass13device_kernelIN5flash19enable_sm80_to_sm89INS1_16FlashAttnBwdSm80INS1_25CollectiveMainloopBwdSm80ILi2ELi2EN4cute5tupleIJNS5_1CILi128EEES8_NS7_ILi64EEEEEENS_10bfloat16_tEfNS_4arch4Sm80ELb0ELb1ELb1ELb1ELb1ELb0ELb0ELb0ELi2ELi4ELi4ELi4ELb0EEENS1_24CollectiveEpilogueBwdGQAISA_fSD_Li256ELb1ELb1EEENS1_19SingleTileSchedulerILb1ELb0ELb0ELi128EEEEEEEEEvNT_6ParamsE$_ZN4cute3eso3ESOILb0ELb0EJiiNS_1CILi72EEENS2_ILi512EEEEEC2ERKiS7_RKS3_RKS4_) ;  /* 0xffff1bc000007944 */ /* 0x002fea0003c3ffff */
        /* <DEDUP_REMOVED lines=8> */
[----:B-1----:R-:W-:Y:S05]  /*15450*/  CALL.REL.NOINC `($_ZN7cutlass13device_kernelIN5flash19enable_sm80_to_sm89INS1_16FlashAttnBwdSm80INS1_25CollectiveMainloopBwdSm80ILi2ELi2EN4cute5tupleIJNS5_1CILi128EEES8_NS7_ILi64EEEEEENS_10bfloat16_tEfNS_4arch4Sm80ELb0ELb1ELb1ELb1ELb1ELb0ELb0ELb0ELi2ELi4ELi4ELi4ELb0EEENS1_24CollectiveEpilogueBwdGQAISA_fSD_Li256ELb1ELb1EEENS1_19SingleTileSchedulerILb1ELb0ELb0ELi128EEEEEEEEEvNT_6ParamsE$_ZN4cute3eso3ESOILb0ELb0EJiiiNS_1CILi72EEENS2_ILi512EEEEEC2ERKiS7_S7_RKS3_RKS4_) ;  /* 0xffff1df000007944 */ /* 0x002fea0003c3ffff */
        /* <DEDUP_REMOVED lines=10> */
[----:B-1----:R-:W-:Y:S05]  /*15500*/  CALL.REL.NOINC `($_ZN7cutlass13device_kernelIN5flash19enable_sm80_to_sm89INS1_16FlashAttnBwdSm80INS1_25CollectiveMainloopBwdSm80ILi2ELi2EN4cute5tupleIJNS5_1CILi128EEES8_NS7_ILi64EEEEEENS_10bfloat16_tEfNS_4arch4Sm80ELb0ELb1ELb1ELb1ELb1ELb0ELb0ELb0ELi2ELi4ELi4ELi4ELb0EEENS1_24CollectiveEpilogueBwdGQAISA_fSD_Li256ELb1ELb1EEENS1_19SingleTileSchedulerILb1ELb0ELb0ELi128EEEEEEEEEvNT_6ParamsE$_ZN4cute3eso3ESOILb1ELb0EJNS_1CILi1EEEiiiNS2_ILi72EEENS2_ILi512EEEEEC2ERKS3_RKiSA_SA_RKS4_RKS5_) ;  /* 0xffff2b3000007944 */ /* 0x002fea0003c3ffff */
[----:B-1----:R1:W5:Y:S04]  /*15510*/  LDL R5, [R1+0x778] ;  /* 0x0007780001057983 */ /* 0x0023680000100800 */
[----:B------:R1:W5:Y:S01]  /*15520*/  LDL.64 R2, [R1+0x770] ;  /* 0x0007700001027983 */ /* 0x0003620000100a00 */
[----:B------:R-:W-:-:S02]  /*15530*/  MOV R4, R24 ;  /* 0x0000001800047202 */ /* 0x000fc40000000f00 */
[----:B------:R-:W-:Y:S02]  /*15540*/  MOV R6, 0x15560 ;  /* 0x0001556000067802 */ /* 0x000fe40000000f00 */
[----:B-1---5:R-:W-:Y:S05]  /*15550*/  CALL.REL.NOINC `($_ZN7cutlass13device_kernelIN5flash19enable_sm80_to_sm89INS1_16FlashAttnBwdSm80INS1_25CollectiveMainloopBwdSm80ILi2ELi2EN4cute5tupleIJNS5_1CILi128EEES8_NS7_ILi64EEEEEENS_10bfloat16_tEfNS_4arch4Sm80ELb0ELb1ELb1ELb1ELb1ELb0ELb0ELb0ELi2ELi4ELi4ELi4ELb0EEENS1_24CollectiveEpilogueBwdGQAISA_fSD_Li256ELb1ELb1EEENS1_19SingleTileSchedulerILb1ELb0ELb0ELi128EEEEEEEEEvNT_6ParamsE$_ZN4cute5tupleIJNS0_IJNS_1CILi8EEENS1_ILi2EEES3_S3_S2_S3_EEENS0_IJNS1_ILi1EEEiiiNS1_ILi72EEENS1_ILi512EEEEEEEEC2ERKS4_RKS8_) ;  /* 0xffff5a1000007944 */ /* 0x022fea0003c3ffff */
        /* <DEDUP_REMOVED lines=9> */
[----:B-1----:R-:W-:Y:S05]  /*155f0*/  CALL.REL.NOINC `($_ZN7cutlass13device_kernelIN5flash19enable_sm80_to_sm89INS1_16FlashAttnBwdSm80INS1_25CollectiveMainloopBwdSm80ILi2ELi2EN4cute5tupleIJNS5_1CILi128EEES8_NS7_ILi64EEEEEENS_10bfloat16_tEfNS_4arch4Sm80ELb0ELb1ELb1ELb1ELb1ELb0ELb0ELb0ELi2ELi4ELi4ELi4ELb0EEENS1_24CollectiveEpilogueBwdGQAISA_fSD_Li256ELb1ELb1EEENS1_19SingleTileSchedulerILb1ELb0ELb0ELi128EEEEEEEEEvNT_6ParamsE$_ZZN4cute6detail16composition_implINS_5tupleIJNS_1CILi8EEENS3_ILi2EEES5_S5_S4_S5_EEENS2_IJNS3_ILi1EEEiiiNS3_ILi72EEENS3_ILi512EEEEEENS2_IJNS2_IJS5_S5_S5_EEES5_NS3_ILi4EEEEEENS2_IJNS2_IJS7_S9_S4_EEENS3_ILi4096EEENS3_ILi16EEEEEEEEDaRKT_RKT0_RKT1_RKT2_ENKUlRKT_RKT0_E_clISB_SE_EEDaSW_SZ_) ;  /* 0xffff876000007944 */ /* 0x002fea0003c3ffff */
[----:B-1----:R-:W-:Y:S01]  /*15600*/  IMAD.MOV.U32 R2, RZ, RZ, R17 ;  /* 0x000000ffff027224 */ /* 0x002fe200078e0011 */
[----:B------:R-:W-:Y:S02]  /*15610*/  MOV R3, R16 ;  /* 0x0000001000037202 */ /* 0x000fe40000000f00 */
[----:B------:R-:W-:Y:S02]  /*15620*/  MOV R66, 0x15640 ;  /* 0x0001564000427802 */ /* 0x000fe40000000f00 */
[----:B--2--5:R-:W-:Y:S05]  /*15630*/  CALL.REL.NOINC `($_ZN7cutlass13device_kernelIN5flash19enable_sm80_to_sm89INS1_16FlashAttnBwdSm80INS1_25CollectiveMainloopBwdSm80ILi2ELi2EN4cute5tupleIJNS5_1CILi128EEES8_NS7_ILi64EEEEEENS_10bfloat16_tEfNS_4arch4Sm80ELb0ELb1ELb1ELb1ELb1ELb0ELb0ELb0ELi2ELi4ELi4ELi4ELb0EEENS1_24CollectiveEpilogueBwdGQAISA_fSD_Li256ELb1ELb1EEENS1_19SingleTileSchedulerILb1ELb0ELb0ELi128EEEEEEEEEvNT_6ParamsE$_ZZN4cute6detail16composition_implINS_5tupleIJNS_1CILi8EEENS3_ILi2EEES5_S5_S4_S5_EEENS2_IJNS3_ILi1EEEiiiNS3_ILi72EEENS3_ILi512EEEEEENS2_IJNS2_IJS5_S5_S5_EEES5_NS3_ILi4EEEEEENS2_IJNS2_IJS7_S9_S4_EEENS3_ILi4096EEENS3_ILi16EEEEEEEEDaRKT_RKT0_RKT1_RKT2_ENKUlRKT_RKT0_E_clISC_SG_EEDaSW_SZ_) ;  /* 0xffff885000007944 */ /* 0x024fea0003c3ffff */
[----:B-----5:R2:W-:Y:S01]  /*15640*/  STL.64 [R1+0x770], R2 ;  /* 0x0007700201007387 */ /* 0x0205e20000100a00 */
[----:B------:R-:W-:-:S03]  /*15650*/  MOV R4, 0x15670 ;  /* 0x0001567000047802 */ /* 0x000fc60000000f00 */
[----:B-12---:R-:W-:Y:S05]  /*15660*/  CALL.REL.NOINC `($_ZN7cutlass13device_kernelIN5flash19enable_sm80_to_sm89INS1_16FlashAttnBwdSm80INS1_25CollectiveMainloopBwdSm80ILi2ELi2EN4cute5tupleIJNS5_1CILi128EEES8_NS7_ILi64EEEEEENS_10bfloat16_tEfNS_4arch4Sm80ELb0ELb1ELb1ELb1ELb1ELb0ELb0ELb0ELi2ELi4ELi4ELi4ELb0EEENS1_24CollectiveEpilogueBwdGQAISA_fSD_Li256ELb1ELb1EEENS1_19SingleTileSchedulerILb1ELb0ELb0ELi128EEEEEEEEEvNT_6ParamsE$_ZN4cute3eso3ESOILb0ELb0EJNS_5tupleIJNS_1CILi1EEENS3_ILi512EEEiEEENS3_ILi4096EEENS2_IJiiEEEEEC2ERKS6_RKS7_RKS8_) ;  /* 0xffff0a5000007944 */ /* 0x006fea0003c3ffff */
[----:B------:R2:W5:Y:S04]  /*15670*/  LDL R5, [R1+0x760] ;  /* 0x0007600001057983 */ /* 0x0005680000100800 */
[----:B-1----:R2:W5:Y:S01]  /*15680*/  LDL.64 R2, [R1+0x758] ;  /* 0x0007580001027983 */ /* 0x0025620000100a00 */
[----:B------:R-:W-:-:S03]  /*15690*/  MOV R6, 0x156b0 ;  /* 0x000156b000067802 */ /* 0x000fc60000000f00 */
[----:B--2--5:R-:W-:Y:S05]  /*156a0*/  CALL.REL.NOINC `($_ZN7cutlass13device_kernelIN5flash19enable_sm80_to_sm89INS1_16FlashAttnBwdSm80INS1_25CollectiveMainloopBwdSm80ILi2ELi2EN4cute5tupleIJNS5_1CILi128EEES8_NS7_ILi64EEEEEENS_10bfloat16_tEfNS_4arch4Sm80ELb0ELb1ELb1ELb1ELb1ELb0ELb0ELb0ELi2ELi4ELi4ELi4ELb0EEENS1_24CollectiveEpilogueBwdGQAISA_fSD_Li256ELb1ELb1EEENS1_19SingleTileSchedulerILb1ELb0ELb0ELi128EEEEEEEEEvNT_6ParamsE$_ZN4cute5tupleIJNS0_IJNS0_IJNS_1CILi2EEES2_S2_EEES2_NS0_IJS2_S2_EEEEEENS0_IJNS0_IJNS1_ILi1EEENS1_ILi512EEEiEEENS1_ILi4096EEENS0_IJiiEEEEEEEEC2ERKS5_RKSB_) ;  /* 0xffff542000007944 */ /* 0x024fea0003c3ffff */
[----:B-1----:R1:W5:Y:S04]  /*156b0*/  LDL R4, [R1+0x760] ;  /* 0x0007600001047983 */ /* 0x0023680000100800 */
[----:B------:R1:W5:Y:S01]  /*156c0*/  LDL.64 R2, [R1+0x758] ;  /* 0x0007580001027983 */ /* 0x0003620000100a00 */
[----:B------:R-:W-:Y:S01]  /*156d0*/  LEA.HI R6, R11, R11, RZ, 0x1d ;  /* 0x0000000b0b067211 */ /* 0x000fe200078fe8ff */
[----:B------:R-:W-:-:S04]  /*156e0*/  IMAD.MOV.U32 R5, RZ, RZ, R52 ;  /* 0x000000ffff057224 */ /* 0x000fc800078e0034 */
[----:B------:R-:W-:Y:S01]  /*156f0*/  IMAD.U32 R8, R9, 0x2, R6 ;  /* 0x0000000209087824 */ /* 0x000fe200078e0006 */
[----:B------:R-:W-:-:S04]  /*15700*/  MOV R6, 0x15730 ;  /* 0x0001573000067802 */ /* 0x000fc80000000f00 */
[----:B------:R1:W-:Y:S03]  /*15710*/  STL [R1+0x11e4], R8 ;  /* 0x0011e40801007387 */ /* 0x0003e60000100800 */
[----:B-1---5:R-:W-:Y:S05]  /*15720*/  CALL.REL.NOINC `($_ZN7cutlass13device_kernelIN5flash19enable_sm80_to_sm89INS1_16FlashAttnBwdSm80INS1_25CollectiveMainloopBwdSm80ILi2ELi2EN4cute5tupleIJNS5_1CILi128EEES8_NS7_ILi64EEEEEENS_10bfloat16_tEfNS_4arch4Sm80ELb0ELb1ELb1ELb1ELb1ELb0ELb0ELb0ELi2ELi4ELi4ELi4ELb0EEENS1_24CollectiveEpilogueBwdGQAISA_fSD_Li256ELb1ELb1EEENS1_19SingleTileSchedulerILb1ELb0ELb0ELi128EEEEEEEEEvNT_6ParamsE$_ZN4cute3eso3ESOILb0ELb0EJNS_6LayoutINS_5tupleIJNS3_IJNS_1CILi2EEES5_S5_EEES5_NS3_IJS5_S5_EEEEEENS3_IJNS3_IJNS4_ILi1EEENS4_ILi512EEEiEEENS4_ILi4096EEENS3_IJiiEEEEEEEEjEEC2ERKSF_RKj) ;  /* 0xffff109000007944 */ /* 0x022fea0003c3ffff */
[----:B------:R-:W2:Y:S04]  /*15730*/  LDL.64 R62, [R1+0x760] ;  /* 0x00076000013e7983 */ /* 0x000ea80000100a00 */
[----:B-1----:R1:W5:Y:S01]  /*15740*/  LDL.64 R4, [R1+0x758] ;  /* 0x0007580001047983 */ /* 0x0023620000100a00 */
[----:B------:R-:W-:Y:S02]  /*15750*/  MOV R9, R25 ;  /* 0x0000001900097202 */ /* 0x000fe40000000f00 */
[----:B------:R-:W-:Y:S01]  /*15760*/  MOV R8, 0x15790 ;  /* 0x0001579000087802 */ /* 0x000fe20000000f00 */
[----:B--2---:R-:W-:-:S04]  /*15770*/  IMAD.WIDE.U32 R2, R63, 0x2, R60 ;  /* 0x000000023f027825 */ /* 0x004fc800078e003c */
[----:B-1---5:R-:W-:Y:S05]  /*15780*/  CALL.REL.NOINC `($_ZN7cutlass13device_kernelIN5flash19enable_sm80_to_sm89INS1_16FlashAttnBwdSm80INS1_25CollectiveMainloopBwdSm80ILi2ELi2EN4cute5tupleIJNS5_1CILi128EEES8_NS7_ILi64EEEEEENS_10bfloat16_tEfNS_4arch4Sm80ELb0ELb1ELb1ELb1ELb1ELb0ELb0ELb0ELi2ELi4ELi4ELi4ELb0EEENS1_24CollectiveEpilogueBwdGQAISA_fSD_Li256ELb1ELb1EEENS1_19SingleTileSchedulerILb1ELb0ELb0ELi128EEEEEEEEEvNT_6ParamsE$_ZN4cute8smem_ptrIPN7cutlass10bfloat16_tEECI1NS_12iter_adaptorIS3_S4_EEES3_) ;  /* 0xffff5ae000007944 */ /* 0x022fea0003c3ffff */
[----:B------:R-:W2:Y:S01]  /*15790*/  LDL.64 R10, [R1+0x758] ;  /* 0x00075800010a7983 */ /* 0x000ea20000100a00 */
[----:B-1----:R-:W-:Y:S01]  /*157a0*/  IMAD.MOV.U32 R6, RZ, RZ, R62 ;  /* 0x000000ffff067224 */ /* 0x002fe200078e003e */
[----:B------:R-:W-:Y:S01]  /*157b0*/  MOV R2, R4 ;  /* 0x0000000400027202 */ /* 0x000fe20000000f00 */
[----:B------:R-:W-:Y:S01]  /*157c0*/  IMAD.MOV.U32 R3, RZ, RZ, R5 ;  /* 0x000000ffff037224 */ /* 0x000fe200078e0005 */
[----:B------:R-:W-:Y:S01]  /*157d0*/  MOV R8, 0x15800 ;  /* 0x0001580000087802 */ /* 0x000fe20000000f00 */
[----:B--2---:R1:W-:Y:S04]  /*157e0*/  STL.64 [R1+0x770], R10 ;  /* 0x0007700a01007387 */ /* 0x0043e80000100a00 */
[----:B-1----:R-:W-:Y:S05]  /*157f0*/  CALL.REL.NOINC `($_ZN7cutlass13device_kernelIN5flash19enable_sm80_to_sm89INS1_16FlashAttnBwdSm80INS1_25CollectiveMainloopBwdSm80ILi2ELi2EN4cute5tupleIJNS5_1CILi128EEES8_NS7_ILi64EEEEEENS_10bfloat16_tEfNS_4arch4Sm80ELb0ELb1ELb1ELb1ELb1ELb0ELb0ELb0ELi2ELi4ELi4ELi4ELb0EEENS1_24CollectiveEpilogueBwdGQAISA_fSD_Li256ELb1ELb1EEENS1_19SingleTileSchedulerILb1ELb0ELb0ELi128EEEEEEEEEvNT_6ParamsE$_ZN4cute3eso3ESOILb0ELb0EJNS_6LayoutINS_5tupleIJNS3_IJNS_1CILi2EEES5_S5_EEES5_NS3_IJS5_S5_EEEEEENS3_IJNS3_IJNS4_ILi1EEENS4_ILi512EEEiEEENS4_ILi4096EEENS3_IJiiEEEEEEEENS_10ViewEngineINS_8smem_ptrIPN7cutlass10bfloat16_tEEEEEEEC2ERKSF_RKSM_) ;  /* 0xffff0f4000007944 */ /* 0x002fea0003c3ffff */
[----:B-1----:R1:W5:Y:S04]  /*15800*/  LDL R5, [R1+0x75c] ;  /* 0x00075c0001057983 */ /* 0x0023680000100800 */
[----:B------:R1:W5:Y:S01]  /*15810*/  LDL R3, [R1+0x760] ;  /* 0x0007600001037983 */ /* 0x0003620000100800 */
[----:B------:R-:W-:-:S03]  /*15820*/  MOV R4, 0x15840 ;  /* 0x0001584000047802 */ /* 0x000fc60000000f00 */
[----:B-1---5:R-:W-:Y:S05]  /*15830*/  CALL.REL.NOINC `($_ZN7cutlass13device_kernelIN5flash19enable_sm80_to_sm89INS1_16FlashAttnBwdSm80INS1_25CollectiveMainloopBwdSm80ILi2ELi2EN4cute5tupleIJNS5_1CILi128EEES8_NS7_ILi64EEEEEENS_10bfloat16_tEfNS_4arch4Sm80ELb0ELb1ELb1ELb1ELb1ELb0ELb0ELb0ELi2ELi4ELi4ELi4ELb0EEENS1_24CollectiveEpilogueBwdGQAISA_fSD_Li256ELb1ELb1EEENS1_19SingleTileSchedulerILb1ELb0ELb0ELi128EEEEEEEEEvNT_6ParamsE$_ZZN4cute4takeILi1ELi3ENS_5tupleIJNS1_IJNS_1CILi1EEENS2_ILi512EEEiEEENS2_ILi4096EEENS1_IJiiEEEEEEEEDaRKT1_ENKUlDpRKT_E_clIJS6_S7_EEEDaSF_) ;  /* 0xffff719000007944 */ /* 0x022fea0003c3ffff */
[----:B------:R-:W-:Y:S02]  /*15840*/  MOV R4, 0x15860 ;  /* 0x0001586000047802 */ /* 0x000fe40000000f00 */
[----:B-1---5:R-:W-:Y:S05]  /*15850*/  CALL.REL.NOINC `($_ZN7cutlass13device_kernelIN5flash19enable_sm80_to_sm89INS1_16FlashAttnBwdSm80INS1_25CollectiveMainloopBwdSm80ILi2ELi2EN4cute5tupleIJNS5_1CILi128EEES8_NS7_ILi64EEEEEENS_10bfloat16_tEfNS_4arch4Sm80ELb0ELb1ELb1ELb1ELb1ELb0ELb0ELb0ELi2ELi4ELi4ELi4ELb0EEENS1_24CollectiveEpilogueBwdGQAISA_fSD_Li256ELb1ELb1EEENS1_19SingleTileSchedulerILb1ELb0ELb0ELi128EEEEEEEEEvNT_6ParamsE$_ZZN4cute16flatten_to_tupleINS_5tupleIJNS_1CILi4096EEENS1_IJiiEEEEEEEEDaRKT_ENKUlRKT_E_clIS4_EEDaSB_) ;  /* 0xffff6ec000007944 */ /* 0x022fea0003c3ffff */
[----:B------:R1:W-:Y:S01]  /*15860*/  STL.64 [R1+0x758], R2 ;  /* 0x0007580201007387 */ /* 0x0003e20000100a00 */
[----:B------:R-:W-:-:S02]  /*15870*/  MOV R60, R25 ;  /* 0x00000019003c7202 */ /* 0x000fc40000000f00 */
[----:B------:R-:W-:Y:S02]  /*15880*/  MOV R4, 0x158a0 ;  /* 0x000158a000047802 */ /* 0x000fe40000000f00 */
[----:B-1----:R-:W-:Y:S05]  /*15890*/  CALL.REL.NOINC `($_ZN7cutlass13device_kernelIN5flash19enable_sm80_to_sm89INS1_16FlashAttnBwdSm80INS1_25CollectiveMainloopBwdSm80ILi2ELi2EN4cute5tupleIJNS5_1CILi128EEES8_NS7_ILi64EEEEEENS_10bfloat16_tEfNS_4arch4Sm80ELb0ELb1ELb1ELb1ELb1ELb0ELb0ELb0ELi2ELi4ELi4ELi4ELb0EEENS1_24CollectiveEpilogueBwdGQAISA_fSD_Li256ELb1ELb1EEENS1_19SingleTileSchedulerILb1ELb0ELb0ELi128EEEEEEEEEvNT_6ParamsE$_ZZN4cute12filter_tupleINS_5tupleIJNS_1CILi4096EEENS1_IJiiEEEEEEZNS_16flatten_to_tupleIS5_EEDaRKT_EUlRKT_E_EEDaS9_OT0_ENKUlDpSC_E_clIJNS1_IJS3_EEES4_EEEDaSG_) ;  /* 0xffff659000007944 */ /* 0x002fea0003c3ffff */
        /* <DEDUP_REMOVED lines=14> */
[----:B--2--5:R-:W-:Y:S05]  /*15980*/  CALL.REL.NOINC `($_ZN7cutlass13device_kernelIN5flash19enable_sm80_to_sm89INS1_16FlashAttnBwdSm80INS1_25CollectiveMainloopBwdSm80ILi2ELi2EN4cute5tupleIJNS5_1CILi128EEES8_NS7_ILi64EEEEEENS_10bfloat16_tEfNS_4arch4Sm80ELb0ELb1ELb1ELb1ELb1ELb0ELb0ELb0ELi2ELi4ELi4ELi4ELb0EEENS1_24CollectiveEpilogueBwdGQAISA_fSD_Li256ELb1ELb1EEENS1_19SingleTileSchedulerILb1ELb0ELb0ELi128EEEEEEEEEvNT_6ParamsE$_ZN4cute3eso3ESOILb1ELb0EJNS_14ComposedLayoutINS_7SwizzleILi3ELi3ELi3EEENS_1CILi0EEENS_6LayoutINS_5tupleIJNS8_IJNS8_IJNS5_ILi4EEENS5_ILi8EEEEEENS8_IJNS5_ILi2EEENS5_ILi1EEEEEEEEENS8_IJNS8_IJSC_SC_EEENS8_IJSA_S9_EEEEEEEEENS8_IJNS8_IJNS8_IJSC_NS5_ILi64EEEEEENS8_IJNS5_ILi512EEES6_EEEEEENS8_IJNS8_IJSD_SA_EEENS8_IJNS5_ILi1024EEENS5_ILi16EEEEEEEEEEEEEEEENS_10ViewEngineINS_8smem_ptrIPN7cutlass10bfloat16_tEEEEEEEC2ERKSW_RKS13_) ;  /* 0xffff1ec000007944 */ /* 0x024fea0003c3ffff */
        /* <DEDUP_REMOVED lines=29> */
[----:B-12--5:R-:W-:Y:S05]  /*15b60*/  CALL.REL.NOINC `($_ZN7cutlass13device_kernelIN5flash19enable_sm80_to_sm89INS1_16FlashAttnBwdSm80INS1_25CollectiveMainloopBwdSm80ILi2ELi2EN4cute5tupleIJNS5_1CILi128EEES8_NS7_ILi64EEEEEENS_10bfloat16_tEfNS_4arch4Sm80ELb0ELb1ELb1ELb1ELb1ELb0ELb0ELb0ELi2ELi4ELi4ELi4ELb0EEENS1_24CollectiveEpilogueBwdGQAISA_fSD_Li256ELb1ELb1EEENS1_19SingleTileSchedulerILb1ELb0ELb0ELi128EEEEEEEEEvNT_6ParamsE$_ZZN4cute7idx2crdINS_5tupleIJiiNS_1CILi0EEEEEENS1_IJNS1_IJNS2_ILi4EEENS2_ILi8EEEEEENS2_ILi2EEENS2_ILi1EEEEEEEEDaRKT_RKT0_ENKUlRKT_RKT0_E_clIiS7_EEDaSJ_SM_) ;  /* 0xffff987000007944 */ /* 0x026fea0003c3ffff */
[----:B------:R-:W-:Y:S02]  /*15b70*/  MOV R2, 0x15b90 ;  /* 0x00015b9000027802 */ /* 0x000fe40000000f00 */
[----:B-1----:R-:W-:Y:S05]  /*15b80*/  CALL.REL.NOINC `($_ZN7cutlass13device_kernelIN5flash19enable_sm80_to_sm89INS1_16FlashAttnBwdSm80INS1_25CollectiveMainloopBwdSm80ILi2ELi2EN4cute5tupleIJNS5_1CILi128EEES8_NS7_ILi64EEEEEENS_10bfloat16_tEfNS_4arch4Sm80ELb0ELb1ELb1ELb1ELb1ELb0ELb0ELb0ELi2ELi4ELi4ELi4ELb0EEENS1_24CollectiveEpilogueBwdGQAISA_fSD_Li256ELb1ELb1EEENS1_19SingleTileSchedulerILb1ELb0ELb0ELi128EEEEEEEEEvNT_6ParamsE$_ZZN4cute7idx2crdINS_5tupleIJiiNS_1CILi0EEEEEENS1_IJNS1_IJNS2_ILi4EEENS2_ILi8EEEEEENS2_ILi2EEENS2_ILi1EEEEEEEEDaRKT_RKT0_ENKUlRKT_RKT0_E_clIiS8_EEDaSJ_SM_) ;  /* 0xffff9c7000007944 */ /* 0x002fea0003c3ffff */
[----:B------:R1:W-:Y:S01]  /*15b90*/  STL [R1+0x758], R6 ;  /* 0x0007580601007387 */ /* 0x0003e20000100800 */
[----:B------:R-:W-:-:S02]  /*15ba0*/  MOV R2, R25 ;  /* 0x0000001900027202 */ /* 0x000fc40000000f00 */
[----:B------:R-:W-:Y:S02]  /*15bb0*/  MOV R74, 0x15bd0 ;  /* 0x00015bd0004a7802 */ /* 0x000fe40000000f00 */
[----:B-1----:R-:W-:Y:S05]  /*15bc0*/  CALL.REL.NOINC `($_ZN7cutlass13device_kernelIN5flash19enable_sm80_to_sm89INS1_16FlashAttnBwdSm80INS1_25CollectiveMainloopBwdSm80ILi2ELi2EN4cute5tupleIJNS5_1CILi128EEES8_NS7_ILi64EEEEEENS_10bfloat16_tEfNS_4arch4Sm80ELb0ELb1ELb1ELb1ELb1ELb0ELb0ELb0ELi2ELi4ELi4ELi4ELb0EEENS1_24CollectiveEpilogueBwdGQAISA_fSD_Li256ELb1ELb1EEENS1_19SingleTileSchedulerILb1ELb0ELb0ELi128EEEEEEEEEvNT_6ParamsE$_ZZN4cute9transformINS_5tupleIJiiNS_1CILi0EEEEEENS1_IJNS1_IJNS2_ILi4EEENS2_ILi8EEEEEENS2_ILi2EEENS2_ILi1EEEEEEZNS_7idx2crdIS4_SA_EEDaRKT_RKT0_EUlRKT_RKT0_E_EEDaSE_SH_OT1_ENKUlDpSK_E_clIJNS1_IJiiEEEiS3_EEEDaSR_) ;  /* 0xffffa34000007944 */ /* 0x002fea0003c3ffff */
[----:B------:R-:W-:Y:S02]  /*15bd0*/  MOV R6, 0x15bf0 ;  /* 0x00015bf000067802 */ /* 0x000fe40000000f00 */
[----:B--2--5:R-:W-:Y:S05]  /*15be0*/  CALL.REL.NOINC `($_ZN7cutlass13device_kernelIN5flash19enable_sm80_to_sm89INS1_16FlashAttnBwdSm80INS1_25CollectiveMainloopBwdSm80ILi2ELi2EN4cute5tupleIJNS5_1CILi128EEES8_NS7_ILi64EEEEEENS_10bfloat16_tEfNS_4arch4Sm80ELb0ELb1ELb1ELb1ELb1ELb0ELb0ELb0ELi2ELi4ELi4ELi4ELb0EEENS1_24CollectiveEpilogueBwdGQAISA_fSD_Li256ELb1ELb1EEENS1_19SingleTileSchedulerILb1ELb0ELb0ELi128EEEEEEEEEvNT_6ParamsE$_ZZN4cute13to_mixed_bitsINS_5tupleIJNS1_IJNS_1CILi4EEENS2_ILi8EEEEEENS2_ILi2EEENS2_ILi1EEEEEENS1_IJNS1_IJNS2_ILi0EEENS2_ILi64EEEEEES9_S9_EEENS1_IJNS1_IJiiEEEiS9_EEEEEDaRKT_RKT0_RKT1_ENKUlRKT_RKT0_RKT1_E_clIS5_SB_SD_EEDaSQ_ST_SW_) ;  /* 0xffff641000007944 */ /* 0x024fea0003c3ffff */
[----:B------:R-:W-:Y:S02]  /*15bf0*/  MOV R2, 0x15c10 ;  /* 0x00015c1000027802 */ /* 0x000fe40000000f00 */
[----:B------:R-:W-:Y:S05]  /*15c00*/  CALL.REL.NOINC `($_ZN7cutlass13device_kernelIN5flash19enable_sm80_to_sm89INS1_16FlashAttnBwdSm80INS1_25CollectiveMainloopBwdSm80ILi2ELi2EN4cute5tupleIJNS5_1CILi128EEES8_NS7_ILi64EEEEEENS_10bfloat16_tEfNS_4arch4Sm80ELb0ELb1ELb1ELb1ELb1ELb0ELb0ELb0ELi2ELi4ELi4ELi4ELb0EEENS1_24CollectiveEpilogueBwdGQAISA_fSD_Li256ELb1ELb1EEENS1_19SingleTileSchedulerILb1ELb0ELb0ELi128EEEEEEEEEvNT_6ParamsE$_ZZN4cute13to_mixed_bitsINS_5tupleIJNS1_IJNS_1CILi4EEENS2_ILi8EEEEEENS2_ILi2EEENS2_ILi1EEEEEENS1_IJNS1_IJNS2_ILi0EEENS2_ILi64EEEEEES9_S9_EEENS1_IJNS1_IJiiEEEiS9_EEEEEDaRKT_RKT0_RKT1_ENKUlDpRKT_E_clIJNS_9MixedBitsILj0ELj448EEENS2_ILj0EEESW_EEEDaSR_) ;  /* 0xffff63c000007944 */ /* 0x000fea0003c3ffff */
        /* <DEDUP_REMOVED lines=52> */
[----:B------:R-:W-:Y:S01]  /*15f50*/  IMAD.MOV.U32 R8, RZ, RZ, R2 ;  /* 0x000000ffff087224 */ /* 0x000fe200078e0002 */
[----:B------:R-:W-:Y:S01]  /*15f60*/  MOV R2, R24 ;  /* 0x0000001800027202 */ /* 0x000fe20000000f00 */
[----:B------:R-:W-:Y:S01]  /*15f70*/  IMAD.MOV.U32 R10, RZ, RZ, R54 ;  /* 0x000000ffff0a7224 */ /* 0x000fe200078e0036 */
[----:B------:R-:W-:-:S02]  /*15f80*/  MOV R7, R46 ;  /* 0x0000002e00077202 */ /* 0x000fc40000000f00 */
[----:B------:R-:W-:Y:S01]  /*15f90*/  MOV R6, 0x15fc0 ;  /* 0x00015fc000067802 */ /* 0x000fe20000000f00 */
[----:B--2---:R1:W-:Y:S04]  /*15fa0*/  STL.64 [R1+0x788], R4 ;  /* 0x0007880401007387 */ /* 0x0043e80000100a00 */
[----:B-1----:R-:W-:Y:S05]  /*15fb0*/  CALL.REL.NOINC `($_ZN7cutlass13device_kernelIN5flash19enable_sm80_to_sm89INS1_16FlashAttnBwdSm80INS1_25CollectiveMainloopBwdSm80ILi2ELi2EN4cute5tupleIJNS5_1CILi128EEES8_NS7_ILi64EEEEEENS_10bfloat16_tEfNS_4arch4Sm80ELb0ELb1ELb1ELb1ELb1ELb0ELb0ELb0ELi2ELi4ELi4ELi4ELb0EEENS1_24CollectiveEpilogueBwdGQAISA_fSD_Li256ELb1ELb1EEENS1_19SingleTileSchedulerILb1ELb0ELb0ELi128EEEEEEEEEvNT_6ParamsE$_ZN4cute3eso3ESOILb0ELb0EJiiiNS_1CILi72EEENS2_ILi512EEEEEC2ERKiS7_S7_RKS3_RKS4_) ;  /* 0xffff129000007944 */ /* 0x002fea0003c3ffff */
        /* <DEDUP_REMOVED lines=16> */
[----:B------:R-:W-:-:S03]  /*160c0*/  MOV R8, 0x16120 ;  /* 0x0001612000087802 */ /* 0x000fc60000000f00 */
[----:B------:R1:W-:Y:S01]  /*160d0*/  STL.U8 [R1+0x11e0], RZ ;  /* 0x0011e0ff01007387 */ /* 0x0003e20000100000 */
[----:B--2---:R-:W-:-:S03]  /*160e0*/  MOV R2, R5 ;  /* 0x0000000500027202 */ /* 0x004fc60000000f00 */
[----:B------:R1:W-:Y:S04]  /*160f0*/  STL [R1+0x77c], R4 ;  /* 0x00077c0401007387 */ /* 0x0003e80000100800 */
[----:B---3--:R1:W-:Y:S02]  /*16100*/  STL.64 [R1+0x780], R2 ;  /* 0x0007800201007387 */ /* 0x0083e40000100a00 */
[----:B-1----:R-:W-:Y:S05]  /*16110*/  CALL.REL.NOINC `($_ZN7cutlass13device_kernelIN5flash19enable_sm80_to_sm89INS1_16FlashAttnBwdSm80INS1_25CollectiveMainloopBwdSm80ILi2ELi2EN4cute5tupleIJNS5_1CILi128EEES8_NS7_ILi64EEEEEENS_10bfloat16_tEfNS_4arch4Sm80ELb0ELb1ELb1ELb1ELb1ELb0ELb0ELb0ELi2ELi4ELi4ELi4ELb0EEENS1_24CollectiveEpilogueBwdGQAISA_fSD_Li256ELb1ELb1EEENS1_19SingleTileSchedulerILb1ELb0ELb0ELi128EEEEEEEEEvNT_6ParamsE$_ZZN4cute6detail16composition_implINS_5tupleIJNS_1CILi8EEENS3_ILi2EEES5_S5_S4_S5_EEENS2_IJNS3_ILi1EEEiiiNS3_ILi72EEENS3_ILi512EEEEEENS2_IJNS2_IJS5_S5_EEES4_NS3_ILi4EEEEEENS2_IJNS2_IJS7_S4_EEENS3_ILi1024EEENS3_ILi16EEEEEEEEDaRKT_RKT0_RKT1_RKT2_ENKUlRKT_RKT0_E_clISB_SE_EEDaSW_SZ_) ;  /* 0xffff776000007944 */ /* 0x002fea0003c3ffff */
[----:B------:R-:W-:Y:S01]  /*16120*/  MOV R3, R16 ;  /* 0x0000001000037202 */ /* 0x000fe20000000f00 */
[----:B------:R-:W-:Y:S01]  /*16130*/  IMAD.MOV.U32 R2, RZ, RZ, R48 ;  /* 0x000000ffff027224 */ /* 0x000fe200078e0030 */
[----:B------:R-:W-:Y:S02]  /*16140*/  MOV R16, 0x16160 ;  /* 0x0001616000107802 */ /* 0x000fe40000000f00 */
[----:B--2--5:R-:W-:Y:S05]  /*16150*/  CALL.REL.NOINC `($_ZN7cutlass13device_kernelIN5flash19enable_sm80_to_sm89INS1_16FlashAttnBwdSm80INS1_25CollectiveMainloopBwdSm80ILi2ELi2EN4cute5tupleIJNS5_1CILi128EEES8_NS7_ILi64EEEEEENS_10bfloat16_tEfNS_4arch4Sm80ELb0ELb1ELb1ELb1ELb1ELb0ELb0ELb0ELi2ELi4ELi4ELi4ELb0EEENS1_24CollectiveEpilogueBwdGQAISA_fSD_Li256ELb1ELb1EEENS1_19SingleTileSchedulerILb1ELb0ELb0ELi128EEEEEEEEEvNT_6ParamsE$_ZZN4cute6detail16composition_implINS_5tupleIJNS_1CILi8EEENS3_ILi2EEES5_S5_S4_S5_EEENS2_IJNS3_ILi1EEEiiiNS3_ILi72EEENS3_ILi512EEEEEENS2_IJNS2_IJS5_S5_EEES4_NS3_ILi4EEEEEENS2_IJNS2_IJS7_S4_EEENS3_ILi1024EEENS3_ILi16EEEEEEEEDaRKT_RKT0_RKT1_RKT2_ENKUlRKT_RKT0_E_clISC_SG_EEDaSW_SZ_) ;  /* 0xffff780000007944 */ /* 0x024fea0003c3ffff */
[----:B-----5:R2:W-:Y:S01]  /*16160*/  STL.64 [R1+0x770], R2 ;  /* 0x0007700201007387 */ /* 0x0205e20000100a00 */
[----:B------:R-:W-:-:S03]  /*16170*/  MOV R4, 0x16190 ;  /* 0x0001619000047802 */ /* 0x000fc60000000f00 */
[----:B-12---:R-:W-:Y:S05]  /*16180*/  CALL.REL.NOINC `($_ZN7cutlass13device_kernelIN5flash19enable_sm80_to_sm89INS1_16FlashAttnBwdSm80INS1_25CollectiveMainloopBwdSm80ILi2ELi2EN4cute5tupleIJNS5_1CILi128EEES8_NS7_ILi64EEEEEENS_10bfloat16_tEfNS_4arch4Sm80ELb0ELb1ELb1ELb1ELb1ELb0ELb0ELb0ELi2ELi4ELi4ELi4ELb0EEENS1_24CollectiveEpilogueBwdGQAISA_fSD_Li256ELb1ELb1EEENS1_19SingleTileSchedulerILb1ELb0ELb0ELi128EEEEEEEEEvNT_6ParamsE$_ZN4cute3eso3ESOILb0ELb0EJNS_5tupleIJNS_1CILi1EEEiEEENS3_ILi1024EEENS2_IJiiEEEEEC2ERKS5_RKS6_RKS7_) ;  /* 0xfffeffc000007944 */ /* 0x006fea0003c3ffff */
[----:B------:R2:W5:Y:S04]  /*16190*/  LDL R5, [R1+0x760] ;  /* 0x0007600001057983 */ /* 0x0005680000100800 */
[----:B-1----:R2:W5:Y:S01]  /*161a0*/  LDL.64 R2, [R1+0x758] ;  /* 0x0007580001027983 */ /* 0x0025620000100a00 */
[----:B------:R-:W-:-:S03]  /*161b0*/  MOV R6, 0x161d0 ;  /* 0x000161d000067802 */ /* 0x000fc60000000f00 */
[----:B--2--5:R-:W-:Y:S05]  /*161c0*/  CALL.REL.NOINC `($_ZN7cutlass13device_kernelIN5flash19enable_sm80_to_sm89INS1_16FlashAttnBwdSm80INS1_25CollectiveMainloopBwdSm80ILi2ELi2EN4cute5tupleIJNS5_1CILi128EEES8_NS7_ILi64EEEEEENS_10bfloat16_tEfNS_4arch4Sm80ELb0ELb1ELb1ELb1ELb1ELb0ELb0ELb0ELi2ELi4ELi4ELi4ELb0EEENS1_24CollectiveEpilogueBwdGQAISA_fSD_Li256ELb1ELb1EEENS1_19SingleTileSchedulerILb1ELb0ELb0ELi128EEEEEEEEEvNT_6ParamsE$_ZN4cute5tupleIJNS0_IJNS0_IJNS_1CILi2EEES2_EEENS1_ILi8EEES3_EEENS0_IJNS0_IJNS1_ILi1EEEiEEENS1_ILi1024EEENS0_IJiiEEEEEEEEC2ERKS5_RKSA_) ;  /* 0xffff47f000007944 */ /* 0x024fea0003c3ffff */
[----:B-1----:R1:W5:Y:S04]  /*161d0*/  LDL R4, [R1+0x760] ;  /* 0x0007600001047983 */ /* 0x0023680000100800 */
[----:B------:R1:W5:Y:S01]  /*161e0*/  LDL.64 R2, [R1+0x758] ;  /* 0x0007580001027983 */ /* 0x0003620000100a00 */
[----:B------:R-:W-:Y:S01]  /*161f0*/  LEA.HI R6, R11, R11, RZ, 0x1d ;  /* 0x0000000b0b067211 */ /* 0x000fe200078fe8ff */
[----:B------:R-:W-:-:S04]  /*16200*/  IMAD.MOV.U32 R5, RZ, RZ, R52 ;  /* 0x000000ffff057224 */ /* 0x000fc800078e0034 */
[----:B------:R-:W-:Y:S01]  /*16210*/  IMAD.U32 R8, R9, 0x2, R6 ;  /* 0x0000000209087824 */ /* 0x000fe200078e0006 */
[----:B------:R-:W-:-:S04]  /*16220*/  MOV R6, 0x16250 ;  /* 0x0001625000067802 */ /* 0x000fc80000000f00 */
[----:B------:R1:W-:Y:S03]  /*16230*/  STL [R1+0x11e4], R8 ;  /* 0x0011e40801007387 */ /* 0x0003e60000100800 */
[----:B-1---5:R-:W-:Y:S05]  /*16240*/  CALL.REL.NOINC `($_ZN7cutlass13device_kernelIN5flash19enable_sm80_to_sm89INS1_16FlashAttnBwdSm80INS1_25CollectiveMainloopBwdSm80ILi2ELi2EN4cute5tupleIJNS5_1CILi128EEES8_NS7_ILi64EEEEEENS_10bfloat16_tEfNS_4arch4Sm80ELb0ELb1ELb1ELb1ELb1ELb0ELb0ELb0ELi2ELi4ELi4ELi4ELb0EEENS1_24CollectiveEpilogueBwdGQAISA_fSD_Li256ELb1ELb1EEENS1_19SingleTileSchedulerILb1ELb0ELb0ELi128EEEEEEEEEvNT_6ParamsE$_ZN4cute3eso3ESOILb0ELb0EJNS_6LayoutINS_5tupleIJNS3_IJNS_1CILi2EEES5_EEENS4_ILi8EEES6_EEENS3_IJNS3_IJNS4_ILi1EEEiEEENS4_ILi1024EEENS3_IJiiEEEEEEEEjEEC2ERKSE_RKj) ;  /* 0xffff021000007944 */ /* 0x022fea0003c3ffff */
[----:B------:R-:W2:Y:S04]  /*16250*/  LDL.64 R16, [R1+0x760] ;  /* 0x0007600001107983 */ /* 0x000ea80000100a00 */
[----:B-1----:R1:W5:Y:S01]  /*16260*/  LDL.64 R4, [R1+0x758] ;  /* 0x0007580001047983 */ /* 0x0023620000100a00 */
[----:B------:R-:W-:Y:S02]  /*16270*/  MOV R9, R25 ;  /* 0x0000001900097202 */ /* 0x000fe40000000f00 */
[----:B------:R-:W-:Y:S01]  /*16280*/  MOV R8, 0x162b0 ;  /* 0x000162b000087802 */ /* 0x000fe20000000f00 */
[----:B--2---:R-:W-:-:S04]  /*16290*/  IMAD.WIDE.U32 R2, R17, 0x2, R62 ;  /* 0x0000000211027825 */ /* 0x004fc800078e003e */
[----:B-1---5:R-:W-:Y:S05]  /*162a0*/  CALL.REL.NOINC `($_ZN7cutlass13device_kernelIN5flash19enable_sm80_to_sm89INS1_16FlashAttnBwdSm80INS1_25CollectiveMainloopBwdSm80ILi2ELi2EN4cute5tupleIJNS5_1CILi128EEES8_NS7_ILi64EEEEEENS_10bfloat16_tEfNS_4arch4Sm80ELb0ELb1ELb1ELb1ELb1ELb0ELb0ELb0ELi2ELi4ELi4ELi4ELb0EEENS1_24CollectiveEpilogueBwdGQAISA_fSD_Li256ELb1ELb1EEENS1_19SingleTileSchedulerILb1ELb0ELb0ELi128EEEEEEEEEvNT_6ParamsE$_ZN4cute8smem_ptrIPN7cutlass10bfloat16_tEECI1NS_12iter_adaptorIS3_S4_EEES3_) ;  /* 0xffff4fc000007944 */ /* 0x022fea0003c3ffff */
[----:B-1----:R-:W2:Y:S01]  /*162b0*/  LDL.64 R2, [R1+0x758] ;  /* 0x0007580001027983 */ /* 0x002ea20000100a00 */
[----:B------:R-:W-:-:S03]  /*162c0*/  MOV R6, 0x162f0 ;  /* 0x000162f000067802 */ /* 0x000fc60000000f00 */
[----:B--2---:R1:W-:Y:S04]  /*162d0*/  STL.64 [R1+0x770], R2 ;  /* 0x0007700201007387 */ /* 0x0043e80000100a00 */
[----:B-1----:R-:W-:Y:S05]  /*162e0*/  CALL.REL.NOINC `($_ZN7cutlass13device_kernelIN5flash19enable_sm80_to_sm89INS1_16FlashAttnBwdSm80INS1_25CollectiveMainloopBwdSm80ILi2ELi2EN4cute5tupleIJNS5_1CILi128EEES8_NS7_ILi64EEEEEENS_10bfloat16_tEfNS_4arch4Sm80ELb0ELb1ELb1ELb1ELb1ELb0ELb0ELb0ELi2ELi4ELi4ELi4ELb0EEENS1_24CollectiveEpilogueBwdGQAISA_fSD_Li256ELb1ELb1EEENS1_19SingleTileSchedulerILb1ELb0ELb0ELi128EEEEEEEEEvNT_6ParamsE$_ZN4cute3eso3ESOILb0ELb0EJNS_6LayoutINS_5tupleIJNS3_IJNS_1CILi2EEES5_EEENS4_ILi8EEES6_EEENS3_IJNS3_IJNS4_ILi1EEEiEEENS4_ILi1024EEENS3_IJiiEEEEEEEENS_10ViewEngineINS_8smem_ptrIPN7cutlass10bfloat16_tEEEEEEEC2ERKSE_RKSL_) ;  /* 0xffff00f000007944 */ /* 0x002fea0003c3ffff */
[----:B-1----:R1:W5:Y:S04]  /*162f0*/  LDL R5, [R1+0x75c] ;  /* 0x00075c0001057983 */ /* 0x0023680000100800 */
[----:B------:R1:W5:Y:S01]  /*16300*/  LDL R3, [R1+0x760] ;  /* 0x0007600001037983 */ /* 0x0003620000100800 */
[----:B------:R-:W-:-:S03]  /*16310*/  MOV R4, 0x16330 ;  /* 0x0001633000047802 */ /* 0x000fc60000000f00 */
[----:B-1---5:R-:W-:Y:S05]  /*16320*/  CALL.REL.NOINC `($_ZN7cutlass13device_kernelIN5flash19enable_sm80_to_sm89INS1_16FlashAttnBwdSm80INS1_25CollectiveMainloopBwdSm80ILi2ELi2EN4cute5tupleIJNS5_1CILi128EEES8_NS7_ILi64EEEEEENS_10bfloat16_tEfNS_4arch4Sm80ELb0ELb1ELb1ELb1ELb1ELb0ELb0ELb0ELi2ELi4ELi4ELi4ELb0EEENS1_24CollectiveEpilogueBwdGQAISA_fSD_Li256ELb1ELb1EEENS1_19SingleTileSchedulerILb1ELb0ELb0ELi128EEEEEEEEEvNT_6ParamsE$_ZZN4cute4takeILi1ELi3ENS_5tupleIJNS1_IJNS_1CILi1EEEiEEENS2_ILi1024EEENS1_IJiiEEEEEEEEDaRKT1_ENKUlDpRKT_E_clIJS5_S6_EEEDaSE_) ;  /* 0xffff671000007944 */ /* 0x022fea0003c3ffff */
[----:B------:R-:W-:Y:S02]  /*16330*/  MOV R4, 0x16350 ;  /* 0x0001635000047802 */ /* 0x000fe40000000f00 */
[----:B-1---5:R-:W-:Y:S05]  /*16340*/  CALL.REL.NOINC `($_ZN7cutlass13device_kernelIN5flash19enable_sm80_to_sm89INS1_16FlashAttnBwdSm80INS1_25CollectiveMainloopBwdSm80ILi2ELi2EN4cute5tupleIJNS5_1CILi128EEES8_NS7_ILi64EEEEEENS_10bfloat16_tEfNS_4arch4Sm80ELb0ELb1ELb1ELb1ELb1ELb0ELb0ELb0ELi2ELi4ELi4ELi4ELb0EEENS1_24CollectiveEpilogueBwdGQAISA_fSD_Li256ELb1ELb1EEENS1_19SingleTileSchedulerILb1ELb0ELb0ELi128EEEEEEEEEvNT_6ParamsE$_ZZN4cute16flatten_to_tupleINS_5tupleIJNS_1CILi1024EEENS1_IJiiEEEEEEEEDaRKT_ENKUlRKT_E_clIS4_EEDaSB_) ;  /* 0xffff62f000007944 */ /* 0x022fea0003c3ffff */
[----:B------:R1:W-:Y:S01]  /*16350*/  STL.64 [R1+0x758], R2 ;  /* 0x0007580201007387 */ /* 0x0003e20000100a00 */
[----:B------:R-:W-:Y:S02]  /*16360*/  MOV R5, R25 ;  /* 0x0000001900057202 */ /* 0x000fe40000000f00 */
[----:B------:R-:W-:Y:S02]  /*16370*/  MOV R4, 0x16390 ;  /* 0x0001639000047802 */ /* 0x000fe40000000f00 */
[----:B-1----:R-:W-:Y:S05]  /*16380*/  CALL.REL.NOINC `($_ZN7cutlass13device_kernelIN5flash19enable_sm80_to_sm89INS1_16FlashAttnBwdSm80INS1_25CollectiveMainloopBwdSm80ILi2ELi2EN4cute5tupleIJNS5_1CILi128EEES8_NS7_ILi64EEEEEENS_10bfloat16_tEfNS_4arch4Sm80ELb0ELb1ELb1ELb1ELb1ELb0ELb0ELb0ELi2ELi4ELi4ELi4ELb0EEENS1_24CollectiveEpilogueBwdGQAISA_fSD_Li256ELb1ELb1EEENS1_19SingleTileSchedulerILb1ELb0ELb0ELi128EEEEEEEEEvNT_6ParamsE$_ZZN4cute12filter_tupleINS_5tupleIJNS_1CILi1024EEENS1_IJiiEEEEEEZNS_16flatten_to_tupleIS5_EEDaRKT_EUlRKT_E_EEDaS9_OT0_ENKUlDpSC_E_clIJNS1_IJS3_EEES4_EEEDaSG_) ;  /* 0xffff57f000007944 */ /* 0x002fea0003c3ffff */
        /* <DEDUP_REMOVED lines=22> */
[----:B--2--5:R-:W-:Y:S05]  /*164f0*/  CALL.REL.NOINC `($_ZN7cutlass13device_kernelIN5flash19enable_sm80_to_sm89INS1_16FlashAttnBwdSm80INS1_25CollectiveMainloopBwdSm80ILi2ELi2EN4cute5tupleIJNS5_1CILi128EEES8_NS7_ILi64EEEEEENS_10bfloat16_tEfNS_4arch4Sm80ELb0ELb1ELb1ELb1ELb1ELb0ELb0ELb0ELi2ELi4ELi4ELi4ELb0EEENS1_24CollectiveEpilogueBwdGQAISA_fSD_Li256ELb1ELb1EEENS1_19SingleTileSchedulerILb1ELb0ELb0ELi128EEEEEEEEEvNT_6ParamsE$_ZN4cute3eso3ESOILb1ELb0EJNS_10UnderscoreES2_S2_iEEC2ERKS2_S5_S5_RKi) ;  /* 0xffff122000007944 */ /* 0x024fea0003c3ffff */
[----:B------:R-:W-:Y:S01]  /*16500*/  ULDC.64 UR4, c[0x0][0x118] ;  /* 0x0000460000047ab9 */ /* 0x000fe20000000a00 */
[----:B------:R2:W5:Y:S04]  /*16510*/  LDL R7, [R1+0x758] ;  /* 0x0007580001077983 */ /* 0x0005680000100800 */
[----:B------:R2:W5:Y:S04]  /*16520*/  LD.E R5, [R10.64] ;  /* 0x000000040a057980 */ /* 0x000568000c101900 */
[----:B-1----:R2:W5:Y:S01]  /*16530*/  LD.E R3, [R10.64+0x4] ;  /* 0x000004040a037980 */ /* 0x002562000c101900 */
[----:B------:R-:W-:-:S03]  /*16540*/  MOV R4, 0x16560 ;  /* 0x0001656000047802 */ /* 0x000fc60000000f00 */
[----:B--2--5:R-:W-:Y:S05]  /*16550*/  CALL.REL.NOINC `($_ZN7cutlass13device_kernelIN5flash19enable_sm80_to_sm89INS1_16FlashAttnBwdSm80INS1_25CollectiveMainloopBwdSm80ILi2ELi2EN4cute5tupleIJNS5_1CILi128EEES8_NS7_ILi64EEEEEENS_10bfloat16_tEfNS_4arch4Sm80ELb0ELb1ELb1ELb1ELb1ELb0ELb0ELb0ELi2ELi4ELi4ELi4ELb0EEENS1_24CollectiveEpilogueBwdGQAISA_fSD_Li256ELb1ELb1EEENS1_19SingleTileSchedulerILb1ELb0ELb0ELi128EEEEEEEEEvNT_6ParamsE$_ZZN4cute5sliceINS_5tupleIJNS_10UnderscoreES2_S2_iEEENS1_IJNS1_IJNS_1CILi1EEENS4_ILi0EEEEEENS4_ILi4096EEENS1_IJiiEEENS1_IJS6_NS4_ILi8192EEEEEEEEEEEDaRKT_RKT0_ENKUlRKT_RKT0_E_clIS2_S9_EEDaSL_SO_) ;  /* 0xffff66b000007944 */ /* 0x024fea0003c3ffff */
[----:B-----5:R2:W-:Y:S01]  /*16560*/  STL.64 [R1+0x758], R2 ;  /* 0x0007580201007387 */ /* 0x0205e20000100a00 */
[----:B------:R-:W-:-:S02]  /*16570*/  MOV R5, R25 ;  /* 0x0000001900057202 */ /* 0x000fc40000000f00 */
[----:B------:R-:W-:Y:S02]  /*16580*/  MOV R4, 0x165a0 ;  /* 0x000165a000047802 */ /* 0x000fe40000000f00 */
[----:B-12---:R-:W-:Y:S05]  /*16590*/  CALL.REL.NOINC `($_ZN7cutlass13device_kernelIN5flash19enable_sm80_to_sm89INS1_16FlashAttnBwdSm80INS1_25CollectiveMainloopBwdSm80ILi2ELi2EN4cute5tupleIJNS5_1CILi128EEES8_NS7_ILi64EEEEEENS_10bfloat16_tEfNS_4arch4Sm80ELb0ELb1ELb1ELb1ELb1ELb0ELb0ELb0ELi2ELi4ELi4ELi4ELb0EEENS1_24CollectiveEpilogueBwdGQAISA_fSD_Li256ELb1ELb1EEENS1_19SingleTileSchedulerILb1ELb0ELb0ELi128EEEEEEEEEvNT_6ParamsE$_ZZN4cute12filter_tupleINS_5tupleIJNS_10UnderscoreES2_S2_iEEENS1_IJNS1_IJNS_1CILi1EEENS4_ILi0EEEEEENS4_ILi4096EEENS1_IJiiEEENS1_IJS6_NS4_ILi8192EEEEEEEEEZNS_5sliceIS3_SC_EEDaRKT_RKT0_EUlRKT_RKT0_E_EEDaSG_SJ_OT1_ENKUlDpSM_E_clIJNS1_IJS7_EEENS1_IJS8_EEENS1_IJS9_EEENS1_IJEEEEEEDaST_) ;  /* 0xffff52f000007944 */ /* 0x006fea0003c3ffff */
[----:B-----5:R-:W-:Y:S02]  /*165a0*/  MOV R8, R3 ;  /* 0x0000000300087202 */ /* 0x020fe40000000f00 */
[----:B------:R-:W-:Y:S02]  /*165b0*/  MOV R4, 0x165d0 ;  /* 0x000165d000047802 */ /* 0x000fe40000000f00 */
[----:B-1----:R-:W-:Y:S05]  /*165c0*/  CALL.REL.NOINC `($_ZN7cutlass13device_kernelIN5flash19enable_sm80_to_sm89INS1_16FlashAttnBwdSm80INS1_25CollectiveMainloopBwdSm80ILi2ELi2EN4cute5tupleIJNS5_1CILi128EEES8_NS7_ILi64EEEEEENS_10bfloat16_tEfNS_4arch4Sm80ELb0ELb1ELb1ELb1ELb1ELb0ELb0ELb0ELi2ELi4ELi4ELi4ELb0EEENS1_24CollectiveEpilogueBwdGQAISA_fSD_Li256ELb1ELb1EEENS1_19SingleTileSchedulerILb1ELb0ELb0ELi128EEEEEEEEEvNT_6ParamsE$_ZN4cute5tupleIJNS0_IJNS0_IJNS_1CILi8EEENS1_ILi1EEEEEENS1_ILi2EEENS0_IJS5_S5_EEEEEENS0_IJNS0_IJS3_NS1_ILi0EEEEEENS1_ILi4096EEENS0_IJiiEEEEEEEEC2ERKS7_RKSC_) ;  /* 0xffff45c000007944 */ /* 0x002fea0003c3ffff */
[----:B-1----:R1:W5:Y:S01]  /*165d0*/  LDL.64 R2, [R1+0x758] ;  /* 0x0007580001027983 */ /* 0x0023620000100a00 */
[----:B------:R-:W-:Y:S02]  /*165e0*/  SHF.L.U32 R4, R7, 0xd, RZ ;  /* 0x0000000d07047819 */ /* 0x000fe400000006ff */
[----:B------:R-:W-:-:S03]  /*165f0*/  MOV R6, 0x16620 ;  /* 0x0001662000067802 */ /* 0x000fc60000000f00 */
[----:B------:R1:W-:Y:S04]  /*16600*/  STL [R1+0x770], R4 ;  /* 0x0007700401007387 */ /* 0x0003e80000100800 */
[----:B-1---5:R-:W-:Y:S05]  /*16610*/  CALL.REL.NOINC `($_ZN7cutlass13device_kernelIN5flash19enable_sm80_to_sm89INS1_16FlashAttnBwdSm80INS1_25CollectiveMainloopBwdSm80ILi2ELi2EN4cute5tupleIJNS5_1CILi128EEES8_NS7_ILi64EEEEEENS_10bfloat16_tEfNS_4arch4Sm80ELb0ELb1ELb1ELb1ELb1ELb0ELb0ELb0ELi2ELi4ELi4ELi4ELb0EEENS1_24CollectiveEpilogueBwdGQAISA_fSD_Li256ELb1ELb1EEENS1_19SingleTileSchedulerILb1ELb0ELb0ELi128EEEEEEEEEvNT_6ParamsE$_ZN4cute3eso3ESOILb0ELb0EJNS_6LayoutINS_5tupleIJNS3_IJNS_1CILi8EEENS4_ILi1EEEEEENS4_ILi2EEENS3_IJS8_S8_EEEEEENS3_IJNS3_IJS6_NS4_ILi0EEEEEENS4_ILi4096EEENS3_IJiiEEEEEEEEiEEC2ERKSG_RKi) ;  /* 0xffff040000007944 */ /* 0x022fea0003c3ffff */
[----:B------:R-:W-:Y:S01]  /*16620*/  ULDC.64 UR4, c[0x0][0x118] ;  /* 0x0000460000047ab9 */ /* 0x000fe20000000a00 */
[----:B-1----:R-:W2:Y:S04]  /*16630*/  LDL R2, [R1+0x760] ;  /* 0x0007600001027983 */ /* 0x002ea80000100800 */
[----:B------:R-:W2:Y:S04]  /*16640*/  LD.E.64 R10, [R10.64+0x8] ;  /* 0x000008040a0a7980 */ /* 0x000ea8000c101b00 */
[----:B------:R1:W5:Y:S01]  /*16650*/  LDL.64 R4, [R1+0x758] ;  /* 0x0007580001047983 */ /* 0x0003620000100a00 */
[----:B------:R-:W-:-:S02]  /*16660*/  MOV R9, R25 ;  /* 0x0000001900097202 */ /* 0x000fc40000000f00 */
[----:B------:R-:W-:Y:S01]  /*16670*/  MOV R8, 0x166a0 ;  /* 0x000166a000087802 */ /* 0x000fe20000000f00 */
[----:B--2---:R-:W-:-:S04]  /*16680*/  IMAD.WIDE R2, R2, 0x2, R10 ;  /* 0x0000000202027825 */ /* 0x004fc800078e020a */
[----:B-1---5:R-:W-:Y:S05]  /*16690*/  CALL.REL.NOINC `($_ZN7cutlass13device_kernelIN5flash19enable_sm80_to_sm89INS1_16FlashAttnBwdSm80INS1_25CollectiveMainloopBwdSm80ILi2ELi2EN4cute5tupleIJNS5_1CILi128EEES8_NS7_ILi64EEEEEENS_10bfloat16_tEfNS_4arch4Sm80ELb0ELb1ELb1ELb1ELb1ELb0ELb0ELb0ELi2ELi4ELi4ELi4ELb0EEENS1_24CollectiveEpilogueBwdGQAISA_fSD_Li256ELb1ELb1EEENS1_19SingleTileSchedulerILb1ELb0ELb0ELi128EEEEEEEEEvNT_6ParamsE$_ZN4cute8smem_ptrIPN7cutlass10bfloat16_tEECI1NS_12iter_adaptorIS3_S4_EEES3_) ;  /* 0xffff4bd000007944 */ /* 0x022fea0003c3ffff */
[----:B-1----:R-:W2:Y:S01]  /*166a0*/  LDL.64 R2, [R1+0x758] ;  /* 0x0007580001027983 */ /* 0x002ea20000100a00 */
[----:B------:R-:W-:-:S03]  /*166b0*/  MOV R6, 0x166e0 ;  /* 0x000166e000067802 */ /* 0x000fc60000000f00 */
[----:B--2---:R1:W-:Y:S04]  /*166c0*/  STL.64 [R1+0x770], R2 ;  /* 0x0007700201007387 */ /* 0x0043e80000100a00 */
[----:B-1----:R-:W-:Y:S05]  /*166d0*/  CALL.REL.NOINC `($_ZN7cutlass13device_kernelIN5flash19enable_sm80_to_sm89INS1_16FlashAttnBwdSm80INS1_25CollectiveMainloopBwdSm80ILi2ELi2EN4cute5tupleIJNS5_1CILi128EEES8_NS7_ILi64EEEEEENS_10bfloat16_tEfNS_4arch4Sm80ELb0ELb1ELb1ELb1ELb1ELb0ELb0ELb0ELi2ELi4ELi4ELi4ELb0EEENS1_24CollectiveEpilogueBwdGQAISA_fSD_Li256ELb1ELb1EEENS1_19SingleTileSchedulerILb1ELb0ELb0ELi128EEEEEEEEEvNT_6ParamsE$_ZN4cute3eso3ESOILb0ELb0EJNS_6LayoutINS_5tupleIJNS3_IJNS_1CILi8EEENS4_ILi1EEEEEENS4_ILi2EEENS3_IJS8_S8_EEEEEENS3_IJNS3_IJS6_NS4_ILi0EEEEEENS4_ILi4096EEENS3_IJiiEEEEEEEENS_10ViewEngineINS_8smem_ptrIPN7cutlass10bfloat16_tEEEEEEEC2ERKSG_RKSN_) ;  /* 0xffff02d000007944 */ /* 0x002fea0003c3ffff */
[----:B------:R2:W5:Y:S04]  /*166e0*/  LDL.64 R58, [R1+0x760] ;  /* 0x00076000013a7983 */ /* 0x0005680000100a00 */
[----:B------:R2:W5:Y:S04]  /*166f0*/  LDL.64 R56, [R26+0x30] ;  /* 0x000030001a387983 */ /* 0x0005680000100a00 */
[----:B------:R2:W5:Y:S01]  /*16700*/  LDL.64 R48, [R1+0x758] ;  /* 0x0007580001307983 */ /* 0x0005620000100a00 */
[----:B------:R-:W-:Y:S01]  /*16710*/  IMAD.MOV.U32 R6, RZ, RZ, R14 ;  /* 0x000000ffff067224 */ /* 0x000fe200078e000e */
[----:B-1----:R-:W-:-:S02]  /*16720*/  MOV R3, R15 ;  /* 0x0000000f00037202 */ /* 0x002fc40000000f00 */
[----:B------:R-:W-:Y:S02]  /*16730*/  MOV R4, 0x16750 ;  /* 0x0001675000047802 */ /* 0x000fe40000000f00 */
[----:B--2--5:R-:W-:Y:S05]  /*16740*/  CALL.REL.NOINC `($_ZN7cutlass13device_kernelIN5flash19enable_sm80_to_sm89INS1_16FlashAttnBwdSm80INS1_25CollectiveMainloopBwdSm80ILi2ELi2EN4cute5tupleIJNS5_1CILi128EEES8_NS7_ILi64EEEEEENS_10bfloat16_tEfNS_4arch4Sm80ELb0ELb1ELb1ELb1ELb1ELb0ELb0ELb0ELi2ELi4ELi4ELi4ELb0EEENS1_24CollectiveEpilogueBwdGQAISA_fSD_Li256ELb1ELb1EEENS1_19SingleTileSchedulerILb1ELb0ELb0ELi128EEEEEEEEEvNT_6ParamsE$_ZN4cute3eso3ESOILb1ELb0EJNS_6LayoutINS_5tupleIJNS3_IJNS_1CILi8EEENS4_ILi1EEEEEENS4_ILi2EEENS4_ILi4EEEEEENS3_IJNS3_IJS6_NS4_ILi0EEEEEES5_NS4_ILi16EEEEEEEENS_10ViewEngineIPN7cutlass10bfloat16_tEEEEEC2ERKSF_RKSK_) ;  /* 0xffff3db000007944 */ /* 0x024fea0003c3ffff */
[----:B------:R2:W5:Y:S01]  /*16750*/  LDL.64 R54, [R1+0x758] ;  /* 0x0007580001367983 */ /* 0x0005620000100a00 */
[----:B-1----:R-:W-:Y:S01]  /*16760*/  IMAD.MOV.U32 R6, RZ, RZ, R12 ;  /* 0x000000ffff067224 */ /* 0x002fe200078e000c */
[----:B------:R-:W-:Y:S02]  /*16770*/  MOV R3, R13 ;  /* 0x0000000d00037202 */ /* 0x000fe40000000f00 */
[----:B------:R-:W-:Y:S02]  /*16780*/  MOV R4, 0x167a0 ;  /* 0x000167a000047802 */ /* 0x000fe40000000f00 */
[----:B--2--5:R-:W-:Y:S05]  /*16790*/  CALL.REL.NOINC `($_ZN7cutlass13device_kernelIN5flash19enable_sm80_to_sm89INS1_16FlashAttnBwdSm80INS1_25CollectiveMainloopBwdSm80ILi2ELi2EN4cute5tupleIJNS5_1CILi128EEES8_NS7_ILi64EEEEEENS_10bfloat16_tEfNS_4arch4Sm80ELb0ELb1ELb1ELb1ELb1ELb0ELb0ELb0ELi2ELi4ELi4ELi4ELb0EEENS1_24CollectiveEpilogueBwdGQAISA_fSD_Li256ELb1ELb1EEENS1_19SingleTileSchedulerILb1ELb0ELb0ELi128EEEEEEEEEvNT_6ParamsE$_ZN4cute3eso3ESOILb1ELb0EJNS_6LayoutINS_5tupleIJNS3_IJNS_1CILi8EEENS4_ILi1EEEEEENS4_ILi4EEES8_EEENS3_IJNS3_IJS6_NS4_ILi0EEEEEES5_NS4_ILi32EEEEEEEENS_10ViewEngineIPN7cutlass10bfloat16_tEEEEEC2ERKSE_RKSJ_) ;  /* 0xffff3fb000007944 */ /* 0x024fea0003c3ffff */
[----:B------:R2:W5:Y:S01]  /*167a0*/  LDL.64 R52, [R1+0x758] ;  /* 0x0007580001347983 */ /* 0x0005620000100a00 */
[----:B------:R-:W-:Y:S01]  /*167b0*/  IMAD.MOV.U32 R9, RZ, RZ, R25 ;  /* 0x000000ffff097224 */ /* 0x000fe200078e0019 */
[----:B-1----:R-:W-:Y:S01]  /*167c0*/  MOV R2, R58 ;  /* 0x0000003a00027202 */ /* 0x002fe20000000f00 */
[----:B------:R-:W-:Y:S01]  /*167d0*/  IMAD.MOV.U32 R3, RZ, RZ, R59 ;  /* 0x000000ffff037224 */ /* 0x000fe200078e003b */
[----:B------:R-:W-:Y:S02]  /*167e0*/  MOV R8, 0x16800 ;  /* 0x0001680000087802 */ /* 0x000fe40000000f00 */
[----:B--2--5:R-:W-:Y:S05]  /*167f0*/  CALL.REL.NOINC `($_ZN7cutlass13device_kernelIN5flash19enable_sm80_to_sm89INS1_16FlashAttnBwdSm80INS1_25CollectiveMainloopBwdSm80ILi2ELi2EN4cute5tupleIJNS5_1CILi128EEES8_NS7_ILi64EEEEEENS_10bfloat16_tEfNS_4arch4Sm80ELb0ELb1ELb1ELb1ELb1ELb0ELb0ELb0ELi2ELi4ELi4ELi4ELb0EEENS1_24CollectiveEpilogueBwdGQAISA_fSD_Li256ELb1ELb1EEENS1_19SingleTileSchedulerILb1ELb0ELb0ELi128EEEEEEEEEvNT_6ParamsE$_ZN4cute8smem_ptrIPN7cutlass10bfloat16_tEECI1NS_12iter_adaptorIS3_S4_EEES3_) ;  /* 0xffff4a7000007944 */ /* 0x024fea0003c3ffff */
[----:B-1----:R1:W5:Y:S01]  /*16800*/  LDL.64 R2, [R1+0x758] ;  /* 0x0007580001027983 */ /* 0x0023620000100a00 */
[----:B------:R-:W-:Y:S02]  /*16810*/  MOV R70, R25 ;  /* 0x0000001900467202 */ /* 0x000fe40000000f00 */
[----:B------:R-:W-:-:S02]  /*16820*/  MOV R6, 0x16840 ;  /* 0x0001684000067802 */ /* 0x000fc40000000f00 */
[----:B-1---5:R-:W-:Y:S05]  /*16830*/  CALL.REL.NOINC `($_ZN7cutlass13device_kernelIN5flash19enable_sm80_to_sm89INS1_16FlashAttnBwdSm80INS1_25CollectiveMainloopBwdSm80ILi2ELi2EN4cute5tupleIJNS5_1CILi128EEES8_NS7_ILi64EEEEEENS_10bfloat16_tEfNS_4arch4Sm80ELb0ELb1ELb1ELb1ELb1ELb0ELb0ELb0ELi2ELi4ELi4ELi4ELb0EEENS1_24CollectiveEpilogueBwdGQAISA_fSD_Li256ELb1ELb1EEENS1_19SingleTileSchedulerILb1ELb0ELb0ELi128EEEEEEEEEvNT_6ParamsE$_ZN4cute3eso3ESOILb1ELb0EJNS_6LayoutINS_5tupleIJNS3_IJNS_1CILi8EEENS4_ILi1EEEEEENS4_ILi2EEEEEENS3_IJNS3_IJS6_NS4_ILi0EEEEEENS4_ILi4096EEEEEEEENS_10ViewEngineINS_8smem_ptrIPN7cutlass10bfloat16_tEEEEEEEC2ERKSE_RKSL_) ;  /* 0xffff3a3000007944 */ /* 0x022fea0003c3ffff */
[----:B-1----:R1:W5:Y:S01]  /*16840*/  LDL.64 R4, [R1+0x758] ;  /* 0x0007580001047983 */ /* 0x0023620000100a00 */
[----:B------:R-:W-:Y:S01]  /*16850*/  IMAD.MOV.U32 R70, RZ, RZ, R25 ;  /* 0x000000ffff467224 */ /* 0x000fe200078e0019 */
[----:B------:R-:W-:Y:S01]  /*16860*/  MOV R2, R54 ;  /* 0x0000003600027202 */ /* 0x000fe20000000f00 */
[----:B------:R-:W-:Y:S01]  /*16870*/  IMAD.MOV.U32 R7, RZ, RZ, R55 ;  /* 0x000000ffff077224 */ /* 0x000fe200078e0037 */
[----:B------:R-:W-:-:S02]  /*16880*/  MOV R6, 0x168a0 ;  /* 0x000168a000067802 */ /* 0x000fc40000000f00 */
[----:B-1---5:R-:W-:Y:S05]  /*16890*/  CALL.REL.NOINC `($_ZN7cutlass13device_kernelIN5flash19enable_sm80_to_sm89INS1_16FlashAttnBwdSm80INS1_25CollectiveMainloopBwdSm80ILi2ELi2EN4cute5tupleIJNS5_1CILi128EEES8_NS7_ILi64EEEEEENS_10bfloat16_tEfNS_4arch4Sm80ELb0ELb1ELb1ELb1ELb1ELb0ELb0ELb0ELi2ELi4ELi4ELi4ELb0EEENS1_24CollectiveEpilogueBwdGQAISA_fSD_Li256ELb1ELb1EEENS1_19SingleTileSchedulerILb1ELb0ELb0ELi128EEEEEEEEEvNT_6ParamsE$_ZN4cute3eso3ESOILb1ELb0EJNS_6LayoutINS_5tupleIJNS3_IJNS_1CILi8EEENS4_ILi1EEEEEENS4_ILi2EEEEEENS3_IJNS3_IJS6_NS4_ILi0EEEEEES5_EEEEENS_10ViewEngineIPN7cutlass10bfloat16_tEEEEEC2ERKSD_RKSI_) ;  /* 0xffff3b6000007944 */ /* 0x022fea0003c3ffff */
[----:B-1----:R1:W5:Y:S01]  /*168a0*/  LDL.64 R2, [R1+0x758] ;  /* 0x0007580001027983 */ /* 0x0023620000100a00 */
[----:B------:R-:W-:Y:S01]  /*168b0*/  IMAD.MOV.U32 R7, RZ, RZ, R5 ;  /* 0x000000ffff077224 */ /* 0x000fe200078e0005 */
[----:B------:R-:W-:-:S02]  /*168c0*/  MOV R70, R25 ;  /* 0x0000001900467202 */ /* 0x000fc40000000f00 */
[----:B------:R-:W-:Y:S02]  /*168d0*/  MOV R6, 0x168f0 ;  /* 0x000168f000067802 */ /* 0x000fe40000000f00 */
[----:B-1---5:R-:W-:Y:S05]  /*168e0*/  CALL.REL.NOINC `($_ZN7cutlass13device_kernelIN5flash19enable_sm80_to_sm89INS1_16FlashAttnBwdSm80INS1_25CollectiveMainloopBwdSm80ILi2ELi2EN4cute5tupleIJNS5_1CILi128EEES8_NS7_ILi64EEEEEENS_10bfloat16_tEfNS_4arch4Sm80ELb0ELb1ELb1ELb1ELb1ELb0ELb0ELb0ELi2ELi4ELi4ELi4ELb0EEENS1_24CollectiveEpilogueBwdGQAISA_fSD_Li256ELb1ELb1EEENS1_19SingleTileSchedulerILb1ELb0ELb0ELi128EEEEEEEEEvNT_6ParamsE$_ZN4cute3eso3ESOILb1ELb0EJNS_6LayoutINS_5tupleIJNS3_IJNS_1CILi8EEENS4_ILi1EEEEEENS3_IJNS4_ILi2EEEEEEEEENS3_IJNS3_IJS6_NS4_ILi0EEEEEENS3_IJNS4_ILi4096EEEEEEEEEEENS_10ViewEngineINS_8smem_ptrIPN7cutlass10bfloat16_tEEEEEEEC2ERKSG_RKSN_) ;  /* 0xffff375000007944 */ /* 0x022fea0003c3ffff */
[----:B-1----:R1:W5:Y:S01]  /*168f0*/  LDL.64 R4, [R1+0x758] ;  /* 0x0007580001047983 */ /* 0x0023620000100a00 */
[----:B------:R-:W-:Y:S01]  /*16900*/  IMAD.MOV.U32 R7, RZ, RZ, R3 ;  /* 0x000000ffff077224 */ /* 0x000fe200078e0003 */
[----:B------:R-:W-:Y:S02]  /*16910*/  MOV R70, R25 ;  /* 0x0000001900467202 */ /* 0x000fe40000000f00 */
[----:B------:R-:W-:Y:S02]  /*16920*/  MOV R6, 0x16940 ;  /* 0x0001694000067802 */ /* 0x000fe40000000f00 */
[----:B-1---5:R-:W-:Y:S05]  /*16930*/  CALL.REL.NOINC `($_ZN7cutlass13device_kernelIN5flash19enable_sm80_to_sm89INS1_16FlashAttnBwdSm80INS1_25CollectiveMainloopBwdSm80ILi2ELi2EN4cute5tupleIJNS5_1CILi128EEES8_NS7_ILi64EEEEEENS_10bfloat16_tEfNS_4arch4Sm80ELb0ELb1ELb1ELb1ELb1ELb0ELb0ELb0ELi2ELi4ELi4ELi4ELb0EEENS1_24CollectiveEpilogueBwdGQAISA_fSD_Li256ELb1ELb1EEENS1_19SingleTileSchedulerILb1ELb0ELb0ELi128EEEEEEEEEvNT_6ParamsE$_ZN4cute3eso3ESOILb1ELb0EJNS_6LayoutINS_5tupleIJNS3_IJNS_1CILi8EEENS4_ILi1EEEEEENS3_IJNS4_ILi2EEEEEEEEENS3_IJNS3_IJS6_NS4_ILi0EEEEEENS3_IJS5_EEEEEEEENS_10ViewEngineIPN7cutlass10bfloat16_tEEEEEC2ERKSF_RKSK_) ;  /* 0xffff381000007944 */ /* 0x022fea0003c3ffff */
[----:B-1----:R1:W5:Y:S01]  /*16940*/  LDL.64 R2, [R1+0x758] ;  /* 0x0007580001027983 */ /* 0x0023620000100a00 */
[----:B------:R-:W-:Y:S02]  /*16950*/  MOV R70, R25 ;  /* 0x0000001900467202 */ /* 0x000fe40000000f00 */
[----:B------:R-:W-:Y:S02]  /*16960*/  MOV R8, 0x16980 ;  /* 0x0001698000087802 */ /* 0x000fe40000000f00 */
[----:B-1---5:R-:W-:Y:S05]  /*16970*/  CALL.REL.NOINC `($_ZN7cutlass13device_kernelIN5flash19enable_sm80_to_sm89INS1_16FlashAttnBwdSm80INS1_25CollectiveMainloopBwdSm80ILi2ELi2EN4cute5tupleIJNS5_1CILi128EEES8_NS7_ILi64EEEEEENS_10bfloat16_tEfNS_4arch4Sm80ELb0ELb1ELb1ELb1ELb1ELb0ELb0ELb0ELi2ELi4ELi4ELi4ELb0EEENS1_24CollectiveEpilogueBwdGQAISA_fSD_Li256ELb1ELb1EEENS1_19SingleTileSchedulerILb1ELb0ELb0ELi128EEEEEEEEEvNT_6ParamsE$_ZN4cute3eso3ESOILb1ELb0EJNS_6LayoutINS_5tupleIJNS3_IJNS3_IJNS_1CILi8EEENS4_ILi1EEEEEES6_EEENS3_IJNS3_IJS6_S6_EEENS4_ILi2EEEEEEEEENS3_IJNS3_IJNS3_IJS6_NS4_ILi0EEEEEESD_EEENS3_IJNS3_IJSD_SD_EEES5_EEEEEEEENS_10ViewEngineIPN7cutlass10bfloat16_tEEEEEC2ERKSJ_RKSO_) ;  /* 0xffff299000007944 */ /* 0x022fea0003c3ffff */
[----:B-1----:R1:W5:Y:S01]  /*16980*/  LDL.64 R2, [R1+0x758] ;  /* 0x0007580001027983 */ /* 0x0023620000100a00 */
[----:B------:R-:W-:Y:S01]  /*16990*/  IMAD.MOV.U32 R7, RZ, RZ, R5 ;  /* 0x000000ffff077224 */ /* 0x000fe200078e0005 */
[----:B------:R-:W-:Y:S02]  /*169a0*/  MOV R70, R25 ;  /* 0x0000001900467202 */ /* 0x000fe40000000f00 */
[----:B------:R-:W-:-:S02]  /*169b0*/  MOV R6, 0x169d0 ;  /* 0x000169d000067802 */ /* 0x000fc40000000f00 */
[----:B-1---5:R-:W-:Y:S05]  /*169c0*/  CALL.REL.NOINC `($_ZN7cutlass13device_kernelIN5flash19enable_sm80_to_sm89INS1_16FlashAttnBwdSm80INS1_25CollectiveMainloopBwdSm80ILi2ELi2EN4cute5tupleIJNS5_1CILi128EEES8_NS7_ILi64EEEEEENS_10bfloat16_tEfNS_4arch4Sm80ELb0ELb1ELb1ELb1ELb1ELb0ELb0ELb0ELi2ELi4ELi4ELi4ELb0EEENS1_24CollectiveEpilogueBwdGQAISA_fSD_Li256ELb1ELb1EEENS1_19SingleTileSchedulerILb1ELb0ELb0ELi128EEEEEEEEEvNT_6ParamsE$_ZN4cute3eso3ESOILb1ELb0EJNS_6LayoutINS_5tupleIJNS3_IJNS3_IJNS_1CILi8EEENS4_ILi1EEEEEES6_EEENS3_IJNS3_IJS6_S6_EEENS4_ILi2EEEEEEEEENS3_IJNS3_IJNS3_IJS6_NS4_ILi0EEEEEESD_EEENS3_IJNS3_IJSD_SD_EEENS4_ILi4096EEEEEEEEEEENS_10ViewEngineINS_8smem_ptrIPN7cutlass10bfloat16_tEEEEEEEC2ERKSK_RKSR_) ;  /* 0xffff284000007944 */ /* 0x022fea0003c3ffff */
[----:B-1----:R1:W5:Y:S01]  /*169d0*/  LDL.64 R4, [R1+0x758] ;  /* 0x0007580001047983 */ /* 0x0023620000100a00 */
[----:B------:R-:W-:Y:S01]  /*169e0*/  IMAD.MOV.U32 R7, RZ, RZ, R3 ;  /* 0x000000ffff077224 */ /* 0x000fe200078e0003 */
[----:B------:R-:W-:-:S02]  /*169f0*/  MOV R70, R25 ;  /* 0x0000001900467202 */ /* 0x000fc40000000f00 */
[----:B------:R-:W-:Y:S02]  /*16a00*/  MOV R6, 0x16a20 ;  /* 0x00016a2000067802 */ /* 0x000fe40000000f00 */
[----:B-1---5:R-:W-:Y:S05]  /*16a10*/  CALL.REL.NOINC `($_ZN7cutlass13device_kernelIN5flash19enable_sm80_to_sm89INS1_16FlashAttnBwdSm80INS1_25CollectiveMainloopBwdSm80ILi2ELi2EN4cute5tupleIJNS5_1CILi128EEES8_NS7_ILi64EEEEEENS_10bfloat16_tEfNS_4arch4Sm80ELb0ELb1ELb1ELb1ELb1ELb0ELb0ELb0ELi2ELi4ELi4ELi4ELb0EEENS1_24CollectiveEpilogueBwdGQAISA_fSD_Li256ELb1ELb1EEENS1_19SingleTileSchedulerILb1ELb0ELb0ELi128EEEEEEEEEvNT_6ParamsE$_ZN4cute3eso3ESOILb1ELb0EJNS_6LayoutINS_5tupleIJNS3_IJNS_1CILi8EEENS4_ILi1EEEEEENS4_ILi2EEEEEENS3_IJNS3_IJS6_NS4_ILi0EEEEEES5_EEEEENS_10ViewEngineIPN7cutlass10bfloat16_tEEEEEC2ERKSD_RKSI_) ;  /* 0xffff39e000007944 */ /* 0x022fea0003c3ffff */
        /* <DEDUP_REMOVED lines=8> */
[----:B------:R-:W-:Y:S02]  /*16aa0*/  MOV R6, 0x16ac0 ;  /* 0x00016ac000067802 */ /* 0x000fe40000000f00 */
[----:B-1---5:R-:W-:Y:S05]  /*16ab0*/  CALL.REL.NOINC `($_ZN7cutlass13device_kernelIN5flash19enable_sm80_to_sm89INS1_16FlashAttnBwdSm80INS1_25CollectiveMainloopBwdSm80ILi2ELi2EN4cute5tupleIJNS5_1CILi128EEES8_NS7_ILi64EEEEEENS_10bfloat16_tEfNS_4arch4Sm80ELb0ELb1ELb1ELb1ELb1ELb0ELb0ELb0ELi2ELi4ELi4ELi4ELb0EEENS1_24CollectiveEpilogueBwdGQAISA_fSD_Li256ELb1ELb1EEENS1_19SingleTileSchedulerILb1ELb0ELb0ELi128EEEEEEEEEvNT_6ParamsE$_ZN4cute3eso3ESOILb1ELb0EJNS_6LayoutINS_5tupleIJNS3_IJNS_1CILi8EEENS4_ILi1EEEEEENS4_ILi2EEEEEENS3_IJNS3_IJS6_NS4_ILi0EEEEEENS4_ILi4096EEEEEEEENS_10ViewEngineINS_8smem_ptrIPN7cutlass10bfloat16_tEEEEEEEC2ERKSE_RKSL_) ;  /* 0xffff37b000007944 */ /* 0x022fea0003c3ffff */
[----:B------:R2:W5:Y:S01]  /*16ac0*/  LDL.64 R62, [R1+0x758] ;  /* 0x00075800013e7983 */ /* 0x0005620000100a00 */
[----:B-1----:R-:W-:Y:S01]  /*16ad0*/  IMAD.MOV.U32 R2, RZ, RZ, R25 ;  /* 0x000000ffff027224 */ /* 0x002fe200078e0019 */
[----:B------:R-:W-:Y:S02]  /*16ae0*/  MOV R3, RZ ;  /* 0x000000ff00037202 */ /* 0x000fe40000000f00 */
[----:B------:R-:W-:-:S02]  /*16af0*/  MOV R10, 0x16b10 ;  /* 0x00016b10000a7802 */ /* 0x000fc40000000f00 */
[----:B--2--5:R-:W-:Y:S05]  /*16b00*/  CALL.REL.NOINC `($_ZN7cutlass13device_kernelIN5flash19enable_sm80_to_sm89INS1_16FlashAttnBwdSm80INS1_25CollectiveMainloopBwdSm80ILi2ELi2EN4cute5tupleIJNS5_1CILi128EEES8_NS7_ILi64EEEEEENS_10bfloat16_tEfNS_4arch4Sm80ELb0ELb1ELb1ELb1ELb1ELb0ELb0ELb0ELi2ELi4ELi4ELi4ELb0EEENS1_24CollectiveEpilogueBwdGQAISA_fSD_Li256ELb1ELb1EEENS1_19SingleTileSchedulerILb1ELb0ELb0ELi128EEEEEEEEEvNT_6ParamsE$_ZN4cute3eso3ESOILb1ELb0EJNS_10UnderscoreEiEEC2ERKS2_RKi) ;  /* 0xffff0c9000007944 */ /* 0x024fea0003c3ffff */
[----:B-1----:R-:W2:Y:S01]  /*16b10*/  LDL R3, [R1+0x758] ;  /* 0x0007580001037983 */ /* 0x002ea20000100800 */
[----:B------:R-:W-:Y:S01]  /*16b20*/  IMAD.MOV.U32 R2, RZ, RZ, R25 ;  /* 0x000000ffff027224 */ /* 0x000fe200078e0019 */
[----:B------:R-:W-:-:S02]  /*16b30*/  MOV R6, 0x16b60 ;  /* 0x00016b6000067802 */ /* 0x000fc40000000f00 */
[----:B--2---:R-:W-:Y:S02]  /*16b40*/  SHF.L.U32 R3, R3, 0xc, RZ ;  /* 0x0000000c03037819 */ /* 0x004fe400000006ff */
[----:B------:R-:W-:Y:S05]  /*16b50*/  CALL.REL.NOINC `($_ZN7cutlass13device_kernelIN5flash19enable_sm80_to_sm89INS1_16FlashAttnBwdSm80INS1_25CollectiveMainloopBwdSm80ILi2ELi2EN4cute5tupleIJNS5_1CILi128EEES8_NS7_ILi64EEEEEENS_10bfloat16_tEfNS_4arch4Sm80ELb0ELb1ELb1ELb1ELb1ELb0ELb0ELb0ELi2ELi4ELi4ELi4ELb0EEENS1_24CollectiveEpilogueBwdGQAISA_fSD_Li256ELb1ELb1EEENS1_19SingleTileSchedulerILb1ELb0ELb0ELi128EEEEEEEEEvNT_6ParamsE$_ZN4cute3eso3ESOILb1ELb0EJNS_6LayoutINS_5tupleIJNS3_IJNS_1CILi8EEENS4_ILi1EEEEEEEEENS3_IJNS3_IJS6_NS4_ILi0EEEEEEEEEEEiEEC2ERKSC_RKi) ;  /* 0xffff343000007944 */ /* 0x000fea0003c3ffff */
[----:B-1----:R-:W2:Y:S01]  /*16b60*/  LDL R3, [R1+0x758] ;  /* 0x0007580001037983 */ /* 0x002ea20000100800 */
[----:B------:R-:W-:Y:S02]  /*16b70*/  MOV R9, R25 ;  /* 0x0000001900097202 */ /* 0x000fe40000000f00 */
[----:B------:R-:W-:Y:S01]  /*16b80*/  MOV R8, 0x16bb0 ;  /* 0x00016bb000087802 */ /* 0x000fe20000000f00 */
[----:B--2---:R-:W-:-:S04]  /*16b90*/  IMAD.WIDE R2, R3, 0x2, R62 ;  /* 0x0000000203027825 */ /* 0x004fc800078e023e */
[----:B------:R-:W-:Y:S05]  /*16ba0*/  CALL.REL.NOINC `($_ZN7cutlass13device_kernelIN5flash19enable_sm80_to_sm89INS1_16FlashAttnBwdSm80INS1_25CollectiveMainloopBwdSm80ILi2ELi2EN4cute5tupleIJNS5_1CILi128EEES8_NS7_ILi64EEEEEENS_10bfloat16_tEfNS_4arch4Sm80ELb0ELb1ELb1ELb1ELb1ELb0ELb0ELb0ELi2ELi4ELi4ELi4ELb0EEENS1_24CollectiveEpilogueBwdGQAISA_fSD_Li256ELb1ELb1EEENS1_19SingleTileSchedulerILb1ELb0ELb0ELi128EEEEEEEEEvNT_6ParamsE$_ZN4cute8smem_ptrIPN7cutlass10bfloat16_tEECI1NS_12iter_adaptorIS3_S4_EEES3_) ;  /* 0xffff46c000007944 */ /* 0x000fea0003c3ffff */
[----:B-1----:R1:W5:Y:S01]  /*16bb0*/  LDL.64 R2, [R1+0x758] ;  /* 0x0007580001027983 */ /* 0x0023620000100a00 */
[----:B------:R-:W-:Y:S02]  /*16bc0*/  MOV R6, R25 ;  /* 0x0000001900067202 */ /* 0x000fe40000000f00 */
[----:B------:R-:W-:Y:S02]  /*16bd0*/  MOV R8, 0x16bf0 ;  /* 0x00016bf000087802 */ /* 0x000fe40000000f00 */
[----:B-1---5:R-:W-:Y:S05]  /*16be0*/  CALL.REL.NOINC `($_ZN7cutlass13device_kernelIN5flash19enable_sm80_to_sm89INS1_16FlashAttnBwdSm80INS1_25CollectiveMainloopBwdSm80ILi2ELi2EN4cute5tupleIJNS5_1CILi128EEES8_NS7_ILi64EEEEEENS_10bfloat16_tEfNS_4arch4Sm80ELb0ELb1ELb1ELb1ELb1ELb0ELb0ELb0ELi2ELi4ELi4ELi4ELb0EEENS1_24CollectiveEpilogueBwdGQAISA_fSD_Li256ELb1ELb1EEENS1_19SingleTileSchedulerILb1ELb0ELb0ELi128EEEEEEEEEvNT_6ParamsE$_ZN4cute3eso3ESOILb1ELb0EJNS_6LayoutINS_5tupleIJNS3_IJNS_1CILi8EEENS4_ILi1EEEEEEEEENS3_IJNS3_IJS6_NS4_ILi0EEEEEEEEEEENS_10ViewEngineINS_8smem_ptrIPN7cutlass10bfloat16_tEEEEEEEC2ERKSC_RKSJ_) ;  /* 0xffff331000007944 */ /* 0x022fea0003c3ffff */
        /* <DEDUP_REMOVED lines=13> */
[----:B--2---:R-:W-:-:S05]  /*16cc0*/  IMAD.WIDE R2, R3, 0x2, R16 ;  /* 0x0000000203027825 */ /* 0x004fca00078e0210 */
[----:B------:R-:W-:Y:S02]  /*16cd0*/  MOV R6, R2 ;  /* 0x0000000200067202 */ /* 0x000fe40000000f00 */
[----:B------:R-:W-:Y:S05]  /*16ce0*/  CALL.REL.NOINC `($_ZN7cutlass13device_kernelIN5flash19enable_sm80_to_sm89INS1_16FlashAttnBwdSm80INS1_25CollectiveMainloopBwdSm80ILi2ELi2EN4cute5tupleIJNS5_1CILi128EEES8_NS7_ILi64EEEEEENS_10bfloat16_tEfNS_4arch4Sm80ELb0ELb1ELb1ELb1ELb1ELb0ELb0ELb0ELi2ELi4ELi4ELi4ELb0EEENS1_24CollectiveEpilogueBwdGQAISA_fSD_Li256ELb1ELb1EEENS1_19SingleTileSchedulerILb1ELb0ELb0ELi128EEEEEEEEEvNT_6ParamsE$_ZN4cute3eso3ESOILb1ELb0EJNS_6LayoutINS_5tupleIJNS3_IJNS_1CILi8EEENS4_ILi1EEEEEEEEENS3_IJNS3_IJS6_NS4_ILi0EEEEEEEEEEENS_10ViewEngineIPN7cutlass10bfloat16_tEEEEEC2ERKSC_RKSH_) ;  /* 0xffff325000007944 */ /* 0x000fea0003c3ffff */
[----:B------:R2:W5:Y:S01]  /*16cf0*/  LDL.64 R4, [R1+0x758] ;  /* 0x0007580001047983 */ /* 0x0005620000100a00 */
[----:B-1----:R-:W-:Y:S01]  /*16d00*/  IMAD.MOV.U32 R2, RZ, RZ, R8 ;  /* 0x000000ffff027224 */ /* 0x002fe200078e0008 */
[----:B------:R-:W-:Y:S01]  /*16d10*/  MOV R3, R9 ;  /* 0x0000000900037202 */ /* 0x000fe20000000f00 */
[----:B------:R-:W-:Y:S01]  /*16d20*/  IMAD.MOV.U32 R9, RZ, RZ, R25 ;  /* 0x000000ffff097224 */ /* 0x000fe200078e0019 */
[----:B------:R-:W-:Y:S02]  /*16d30*/  MOV R8, 0x16d50 ;  /* 0x00016d5000087802 */ /* 0x000fe40000000f00 */
[----:B--2--5:R-:W-:Y:S05]  /*16d40*/  CALL.REL.NOINC `($_ZN7cutlass13device_kernelIN5flash19enable_sm80_to_sm89INS1_16FlashAttnBwdSm80INS1_25CollectiveMainloopBwdSm80ILi2ELi2EN4cute5tupleIJNS5_1CILi128EEES8_NS7_ILi64EEEEEENS_10bfloat16_tEfNS_4arch4Sm80ELb0ELb1ELb1ELb1ELb1ELb0ELb0ELb0ELi2ELi4ELi4ELi4ELb0EEENS1_24CollectiveEpilogueBwdGQAISA_fSD_Li256ELb1ELb1EEENS1_19SingleTileSchedulerILb1ELb0ELb0ELi128EEEEEEEEEvNT_6ParamsE$_ZN4cute8smem_ptrIPN7cutlass10bfloat16_tEECI1NS_12iter_adaptorIS3_S4_EEES3_) ;  /* 0xffff452000007944 */ /* 0x024fea0003c3ffff */
[----:B-1----:R1:W5:Y:S01]  /*16d50*/  LDL.64 R2, [R1+0x758] ;  /* 0x0007580001027983 */ /* 0x0023620000100a00 */
[----:B------:R-:W-:Y:S02]  /*16d60*/  MOV R6, R25 ;  /* 0x0000001900067202 */ /* 0x000fe40000000f00 */
[----:B------:R-:W-:Y:S02]  /*16d70*/  MOV R8, 0x16d90 ;  /* 0x00016d9000087802 */ /* 0x000fe40000000f00 */
[----:B-1---5:R-:W-:Y:S05]  /*16d80*/  CALL.REL.NOINC `($_ZN7cutlass13device_kernelIN5flash19enable_sm80_to_sm89INS1_16FlashAttnBwdSm80INS1_25CollectiveMainloopBwdSm80ILi2ELi2EN4cute5tupleIJNS5_1CILi128EEES8_NS7_ILi64EEEEEENS_10bfloat16_tEfNS_4arch4Sm80ELb0ELb1ELb1ELb1ELb1ELb0ELb0ELb0ELi2ELi4ELi4ELi4ELb0EEENS1_24CollectiveEpilogueBwdGQAISA_fSD_Li256ELb1ELb1EEENS1_19SingleTileSchedulerILb1ELb0ELb0ELi128EEEEEEEEEvNT_6ParamsE$_ZN4cute8smem_ptrIPN7cutlass9uint128_tEECI1NS_12iter_adaptorIS3_S4_EEES3_) ;  /* 0xffff452000007944 */ /* 0x022fea0003c3ffff */
[----:B-1----:R1:W5:Y:S01]  /*16d90*/  LDL.64 R2, [R1+0x758] ;  /* 0x0007580001027983 */ /* 0x0023620000100a00 */
[----:B------:R-:W-:Y:S02]  /*16da0*/  MOV R6, R25 ;  /* 0x0000001900067202 */ /* 0x000fe40000000f00 */
[----:B------:R-:W-:-:S02]  /*16db0*/  MOV R8, 0x16dd0 ;  /* 0x00016dd000087802 */ /* 0x000fc40000000f00 */
[----:B-1---5:R-:W-:Y:S05]  /*16dc0*/  CALL.REL.NOINC `($_ZN7cutlass13device_kernelIN5flash19enable_sm80_to_sm89INS1_16FlashAttnBwdSm80INS1_25CollectiveMainloopBwdSm80ILi2ELi2EN4cute5tupleIJNS5_1CILi128EEES8_NS7_ILi64EEEEEENS_10bfloat16_tEfNS_4arch4Sm80ELb0ELb1ELb1ELb1ELb1ELb0ELb0ELb0ELi2ELi4ELi4ELi4ELb0EEENS1_24CollectiveEpilogueBwdGQAISA_fSD_Li256ELb1ELb1EEENS1_19SingleTileSchedulerILb1ELb0ELb0ELi128EEEEEEEEEvNT_6ParamsE$_ZN4cute3eso3ESOILb1ELb0EJNS_6LayoutINS_5tupleIJNS3_IJNS_1CILi1EEES5_EEEEEENS3_IJNS3_IJS5_NS4_ILi0EEEEEEEEEEENS_10ViewEngineINS_8smem_ptrIPN7cutlass9uint128_tEEEEEEEC2ERKSB_RKSI_) ;  /* 0xffff285000007944 */ /* 0x022fea0003c3ffff */
[----:B------:R2:W5:Y:S01]  /*16dd0*/  LDL R8, [R1+0x758] ;  /* 0x0007580001087983 */ /* 0x0005620000100800 */
[----:B------:R-:W-:-:S02]  /*16de0*/  MOV R70, R25 ;  /* 0x0000001900467202 */ /* 0x000fc40000000f00 */
[----:B-1----:R-:W-:Y:S02]  /*16df0*/  MOV R6, 0x16e10 ;  /* 0x00016e1000067802 */ /* 0x002fe40000000f00 */
[----:B--2--5:R-:W-:Y:S05]  /*16e00*/  CALL.REL.NOINC `($_ZN7cutlass13device_kernelIN5flash19enable_sm80_to_sm89INS1_16FlashAttnBwdSm80INS1_25CollectiveMainloopBwdSm80ILi2ELi2EN4cute5tupleIJNS5_1CILi128EEES8_NS7_ILi64EEEEEENS_10bfloat16_tEfNS_4arch4Sm80ELb0ELb1ELb1ELb1ELb1ELb0ELb0ELb0ELi2ELi4ELi4ELi4ELb0EEENS1_24CollectiveEpilogueBwdGQAISA_fSD_Li256ELb1ELb1EEENS1_19SingleTileSchedulerILb1ELb0ELb0ELi128EEEEEEEEEvNT_6ParamsE$_ZN4cute3eso3ESOILb1ELb0EJNS_6LayoutINS_5tupleIJNS3_IJNS_1CILi4EEENS4_ILi1EEEEEEEEENS3_IJNS3_IJS6_NS4_ILi0EEEEEEEEEEENS_10ViewEngineIPjEEEEC2ERKSC_RKSF_) ;  /* 0xffff2f8000007944 */ /* 0x024fea0003c3ffff */
[----:B------:R2:W5:Y:S01]  /*16e10*/  LDL.64 R64, [R1+0x758] ;  /* 0x0007580001407983 */ /* 0x0005620000100a00 */
[----:B-1----:R-:W-:Y:S02]  /*16e20*/  MOV R4, R8 ;  /* 0x0000000800047202 */ /* 0x002fe40000000f00 */
[----:B------:R-:W-:Y:S02]  /*16e30*/  MOV R2, 0x16e50 ;  /* 0x00016e5000027802 */ /* 0x000fe40000000f00 */
[----:B--2--5:R-:W-:Y:S05]  /*16e40*/  CALL.REL.NOINC `($_ZN7cutlass13device_kernelIN5flash19enable_sm80_to_sm89INS1_16FlashAttnBwdSm80INS1_25CollectiveMainloopBwdSm80ILi2ELi2EN4cute5tupleIJNS5_1CILi128EEES8_NS7_ILi64EEEEEENS_10bfloat16_tEfNS_4arch4Sm80ELb0ELb1ELb1ELb1ELb1ELb0ELb0ELb0ELi2ELi4ELi4ELi4ELb0EEENS1_24CollectiveEpilogueBwdGQAISA_fSD_Li256ELb1ELb1EEENS1_19SingleTileSchedulerILb1ELb0ELb0ELi128EEEEEEEEEvNT_6ParamsE$_ZN73_INTERNAL_24fd9406_37_flash_bwd_hdim64_bf16_softcap_sm80_cu_8e232a79_330724__cvta_generic_to_sharedEPKv) ;  /* 0xffff458000007944 */ /* 0x024fea0003c3ffff */
        /* <DEDUP_REMOVED lines=9> */
[----:B-1----:R-:W-:Y:S05]  /*16ee0*/  CALL.REL.NOINC `($_ZN7cutlass13device_kernelIN5flash19enable_sm80_to_sm89INS1_16FlashAttnBwdSm80INS1_25CollectiveMainloopBwdSm80ILi2ELi2EN4cute5tupleIJNS5_1CILi128EEES8_NS7_ILi64EEEEEENS_10bfloat16_tEfNS_4arch4Sm80ELb0ELb1ELb1ELb1ELb1ELb0ELb0ELb0ELi2ELi4ELi4ELi4ELb0EEENS1_24CollectiveEpilogueBwdGQAISA_fSD_Li256ELb1ELb1EEENS1_19SingleTileSchedulerILb1ELb0ELb0ELi128EEEEEEEEEvNT_6ParamsE$_ZN4cute3eso3ESOILb1ELb0EJNS_10UnderscoreEiEEC2ERKS2_RKi) ;  /* 0xffff08b000007944 */ /* 0x002fea0003c3ffff */
        /* <DEDUP_REMOVED lines=16> */
[----:B------:R-:W-:Y:S02]  /*16ff0*/  MOV R3, 0x1 ;  /* 0x0000000100037802 */ /* 0x000fe40000000f00 */
        /* <DEDUP_REMOVED lines=44> */
[----:B-1---5:R-:W-:Y:S05]  /*172c0*/  CALL.REL.NOINC `($_ZN7cutlass13device_kernelIN5flash19enable_sm80_to_sm89INS1_16FlashAttnBwdSm80INS1_25CollectiveMainloopBwdSm80ILi2ELi2EN4cute5tupleIJNS5_1CILi128EEES8_NS7_ILi64EEEEEENS_10bfloat16_tEfNS_4arch4Sm80ELb0ELb1ELb1ELb1ELb1ELb0ELb0ELb0ELi2ELi4ELi4ELi4ELb0EEENS1_24CollectiveEpilogueBwdGQAISA_fSD_Li256ELb1ELb1EEENS1_19SingleTileSchedulerILb1ELb0ELb0ELi128EEEEEEEEEvNT_6ParamsE$_ZN4cute8smem_ptrIPN7cutlass10bfloat16_tEECI1NS_12iter_adaptorIS3_S4_EEES3_) ;  /* 0xffff3fa000007944 */ /* 0x022fea0003c3ffff */
[----:B-1----:R1:W5:Y:S01]  /*172d0*/  LDL.64 R2, [R1+0x758] ;  /* 0x0007580001027983 */ /* 0x0023620000100a00 */
[----:B------:R-:W-:-:S03]  /*172e0*/  MOV R6, 0x17300 ;  /* 0x0001730000067802 */ /* 0x000fc60000000f00 */
[----:B-1---5:R-:W-:Y:S05]  /*172f0*/  CALL.REL.NOINC `($_ZN7cutlass13device_kernelIN5flash19enable_sm80_to_sm89INS1_16FlashAttnBwdSm80INS1_25CollectiveMainloopBwdSm80ILi2ELi2EN4cute5tupleIJNS5_1CILi128EEES8_NS7_ILi64EEEEEENS_10bfloat16_tEfNS_4arch4Sm80ELb0ELb1ELb1ELb1ELb1ELb0ELb0ELb0ELi2ELi4ELi4ELi4ELb0EEENS1_24CollectiveEpilogueBwdGQAISA_fSD_Li256ELb1ELb1EEENS1_19SingleTileSchedulerILb1ELb0ELb0ELi128EEEEEEEEEvNT_6ParamsE$_ZN4cute3eso3ESOILb1ELb0EJNS_6LayoutINS_5tupleIJNS3_IJNS_1CILi8EEENS4_ILi1EEEEEENS4_ILi4EEEEEENS3_IJNS3_IJS6_NS4_ILi0EEEEEENS4_ILi2048EEEEEEEENS_10ViewEngineINS_8smem_ptrIPN7cutlass10bfloat16_tEEEEEEEC2ERKSE_RKSL_) ;  /* 0xffff32a000007944 */ /* 0x022fea0003c3ffff */
[----:B-1----:R1:W5:Y:S01]  /*17300*/  LDL.64 R4, [R1+0x758] ;  /* 0x0007580001047983 */ /* 0x0023620000100a00 */
[----:B------:R-:W-:Y:S01]  /*17310*/  IMAD.MOV.U32 R6, RZ, RZ, R52 ;  /* 0x000000ffff067224 */ /* 0x000fe200078e0034 */
[----:B------:R-:W-:Y:S02]  /*17320*/  MOV R9, R53 ;  /* 0x0000003500097202 */ /* 0x000fe40000000f00 */
[----:B------:R-:W-:Y:S02]  /*17330*/  MOV R8, 0x17350 ;  /* 0x0001735000087802 */ /* 0x000fe40000000f00 */
[----:B-1---5:R-:W-:Y:S05]  /*17340*/  CALL.REL.NOINC `($_ZN7cutlass13device_kernelIN5flash19enable_sm80_to_sm89INS1_16FlashAttnBwdSm80INS1_25CollectiveMainloopBwdSm80ILi2ELi2EN4cute5tupleIJNS5_1CILi128EEES8_NS7_ILi64EEEEEENS_10bfloat16_tEfNS_4arch4Sm80ELb0ELb1ELb1ELb1ELb1ELb0ELb0ELb0ELi2ELi4ELi4ELi4ELb0EEENS1_24CollectiveEpilogueBwdGQAISA_fSD_Li256ELb1ELb1EEENS1_19SingleTileSchedulerILb1ELb0ELb0ELi128EEEEEEEEEvNT_6ParamsE$_ZN4cute3eso3ESOILb1ELb0EJNS_6LayoutINS_5tupleIJNS3_IJNS_1CILi8EEENS4_ILi1EEEEEENS4_ILi4EEEEEENS3_IJNS3_IJS6_NS4_ILi0EEEEEES5_EEEEENS_10ViewEngineIPN7cutlass10bfloat16_tEEEEEC2ERKSD_RKSI_) ;  /* 0xffff32d000007944 */ /* 0x022fea0003c3ffff */
[----:B------:R2:W5:Y:S01]  /*17350*/  LDL.64 R2, [R1+0x758] ;  /* 0x0007580001027983 */ /* 0x0005620000100a00 */
[----:B-1----:R-:W-:Y:S02]  /*17360*/  MOV R7, R5 ;  /* 0x0000000500077202 */ /* 0x002fe40000000f00 */
[----:B------:R-:W-:Y:S02]  /*17370*/  MOV R6, 0x17390 ;  /* 0x0001739000067802 */ /* 0x000fe40000000f00 */
[----:B--2--5:R-:W-:Y:S05]  /*17380*/  CALL.REL.NOINC `($_ZN7cutlass13device_kernelIN5flash19enable_sm80_to_sm89INS1_16FlashAttnBwdSm80INS1_25CollectiveMainloopBwdSm80ILi2ELi2EN4cute5tupleIJNS5_1CILi128EEES8_NS7_ILi64EEEEEENS_10bfloat16_tEfNS_4arch4Sm80ELb0ELb1ELb1ELb1ELb1ELb0ELb0ELb0ELi2ELi4ELi4ELi4ELb0EEENS1_24CollectiveEpilogueBwdGQAISA_fSD_Li256ELb1ELb1EEENS1_19SingleTileSchedulerILb1ELb0ELb0ELi128EEEEEEEEEvNT_6ParamsE$_ZN4cute3eso3ESOILb1ELb0EJNS_6LayoutINS_5tupleIJNS3_IJNS_1CILi8EEENS4_ILi1EEEEEENS3_IJNS4_ILi4EEEEEEEEENS3_IJNS3_IJS6_NS4_ILi0EEEEEENS3_IJNS4_ILi2048EEEEEEEEEEENS_10ViewEngineINS_8smem_ptrIPN7cutlass10bfloat16_tEEEEEEEC2ERKSG_RKSN_) ;  /* 0xffff2e2000007944 */ /* 0x024fea0003c3ffff */
[----:B------:R2:W5:Y:S01]  /*17390*/  LDL.64 R6, [R1+0x758] ;  /* 0x0007580001067983 */ /* 0x0005620000100a00 */
[----:B-1----:R-:W-:Y:S02]  /*173a0*/  MOV R5, R3 ;  /* 0x0000000300057202 */ /* 0x002fe40000000f00 */
[----:B------:R-:W-:-:S02]  /*173b0*/  MOV R4, 0x173d0 ;  /* 0x000173d000047802 */ /* 0x000fc40000000f00 */
[----:B--2--5:R-:W-:Y:S05]  /*173c0*/  CALL.REL.NOINC `($_ZN7cutlass13device_kernelIN5flash19enable_sm80_to_sm89INS1_16FlashAttnBwdSm80INS1_25CollectiveMainloopBwdSm80ILi2ELi2EN4cute5tupleIJNS5_1CILi128EEES8_NS7_ILi64EEEEEENS_10bfloat16_tEfNS_4arch4Sm80ELb0ELb1ELb1ELb1ELb1ELb0ELb0ELb0ELi2ELi4ELi4ELi4ELb0EEENS1_24CollectiveEpilogueBwdGQAISA_fSD_Li256ELb1ELb1EEENS1_19SingleTileSchedulerILb1ELb0ELb0ELi128EEEEEEEEEvNT_6ParamsE$_ZN4cute3eso3ESOILb1ELb0EJNS_6LayoutINS_5tupleIJNS3_IJNS_1CILi8EEENS4_ILi1EEEEEENS3_IJNS4_ILi4EEEEEEEEENS3_IJNS3_IJS6_NS4_ILi0EEEEEENS3_IJS5_EEEEEEEENS_10ViewEngineIPN7cutlass10bfloat16_tEEEEEC2ERKSF_RKSK_) ;  /* 0xffff2e4000007944 */ /* 0x024fea0003c3ffff */
[----:B-1----:R1:W5:Y:S01]  /*173d0*/  LDL.64 R2, [R1+0x758] ;  /* 0x0007580001027983 */ /* 0x0023620000100a00 */
[----:B------:R-:W-:-:S03]  /*173e0*/  MOV R8, 0x17400 ;  /* 0x0001740000087802 */ /* 0x000fc60000000f00 */
[----:B-1---5:R-:W-:Y:S05]  /*173f0*/  CALL.REL.NOINC `($_ZN7cutlass13device_kernelIN5flash19enable_sm80_to_sm89INS1_16FlashAttnBwdSm80INS1_25CollectiveMainloopBwdSm80ILi2ELi2EN4cute5tupleIJNS5_1CILi128EEES8_NS7_ILi64EEEEEENS_10bfloat16_tEfNS_4arch4Sm80ELb0ELb1ELb1ELb1ELb1ELb0ELb0ELb0ELi2ELi4ELi4ELi4ELb0EEENS1_24CollectiveEpilogueBwdGQAISA_fSD_Li256ELb1ELb1EEENS1_19SingleTileSchedulerILb1ELb0ELb0ELi128EEEEEEEEEvNT_6ParamsE$_ZN4cute3eso3ESOILb1ELb0EJNS_6LayoutINS_5tupleIJNS3_IJNS3_IJNS_1CILi8EEENS4_ILi1EEEEEES6_EEENS3_IJNS3_IJS6_S6_EEENS4_ILi4EEEEEEEEENS3_IJNS3_IJNS3_IJS6_NS4_ILi0EEEEEESD_EEENS3_IJNS3_IJSD_SD_EEES5_EEEEEEEENS_10ViewEngineIPN7cutlass10bfloat16_tEEEEEC2ERKSJ_RKSO_) ;  /* 0xffff1f9000007944 */ /* 0x022fea0003c3ffff */
[----:B-1----:R1:W5:Y:S01]  /*17400*/  LDL.64 R4, [R1+0x758] ;  /* 0x0007580001047983 */ /* 0x0023620000100a00 */
[----:B------:R-:W-:-:S03]  /*17410*/  MOV R8, 0x17430 ;  /* 0x0001743000087802 */ /* 0x000fc60000000f00 */
[----:B-1---5:R-:W-:Y:S05]  /*17420*/  CALL.REL.NOINC `($_ZN7cutlass13device_kernelIN5flash19enable_sm80_to_sm89INS1_16FlashAttnBwdSm80INS1_25CollectiveMainloopBwdSm80ILi2ELi2EN4cute5tupleIJNS5_1CILi128EEES8_NS7_ILi64EEEEEENS_10bfloat16_tEfNS_4arch4Sm80ELb0ELb1ELb1ELb1ELb1ELb0ELb0ELb0ELi2ELi4ELi4ELi4ELb0EEENS1_24CollectiveEpilogueBwdGQAISA_fSD_Li256ELb1ELb1EEENS1_19SingleTileSchedulerILb1ELb0ELb0ELi128EEEEEEEEEvNT_6ParamsE$_ZN4cute3eso3ESOILb1ELb0EJNS_6LayoutINS_5tupleIJNS3_IJNS3_IJNS_1CILi8EEENS4_ILi1EEEEEES6_EEENS3_IJNS3_IJS6_S6_EEENS4_ILi4EEEEEEEEENS3_IJNS3_IJNS3_IJS6_NS4_ILi0EEEEEESD_EEENS3_IJNS3_IJSD_SD_EEENS4_ILi2048EEEEEEEEEEENS_10ViewEngineINS_8smem_ptrIPN7cutlass10bfloat16_tEEEEEEEC2ERKSK_RKSR_) ;  /* 0xffff1f2000007944 */ /* 0x022fea0003c3ffff */
[----:B-1----:R1:W5:Y:S01]  /*17430*/  LDL.64 R2, [R1+0x758] ;  /* 0x0007580001027983 */ /* 0x0023620000100a00 */
[----:B------:R-:W-:Y:S01]  /*17440*/  IMAD.MOV.U32 R6, RZ, RZ, R4 ;  /* 0x000000ffff067224 */ /* 0x000fe200078e0004 */
[----:B------:R-:W-:-:S02]  /*17450*/  MOV R9, R5 ;  /* 0x0000000500097202 */ /* 0x000fc40000000f00 */
[----:B------:R-:W-:Y:S02]  /*17460*/  MOV R8, 0x17480 ;  /* 0x0001748000087802 */ /* 0x000fe40000000f00 */
[----:B-1---5:R-:W-:Y:S05]  /*17470*/  CALL.REL.NOINC `($_ZN7cutlass13device_kernelIN5flash19enable_sm80_to_sm89INS1_16FlashAttnBwdSm80INS1_25CollectiveMainloopBwdSm80ILi2ELi2EN4cute5tupleIJNS5_1CILi128EEES8_NS7_ILi64EEEEEENS_10bfloat16_tEfNS_4arch4Sm80ELb0ELb1ELb1ELb1ELb1ELb0ELb0ELb0ELi2ELi4ELi4ELi4ELb0EEENS1_24CollectiveEpilogueBwdGQAISA_fSD_Li256ELb1ELb1EEENS1_19SingleTileSchedulerILb1ELb0ELb0ELi128EEEEEEEEEvNT_6ParamsE$_ZN4cute3eso3ESOILb1ELb0EJNS_6LayoutINS_5tupleIJNS3_IJNS_1CILi8EEENS4_ILi1EEEEEENS4_ILi4EEEEEENS3_IJNS3_IJS6_NS4_ILi0EEEEEES5_EEEEENS_10ViewEngineIPN7cutlass10bfloat16_tEEEEEC2ERKSD_RKSI_) ;  /* 0xffff31a000007944 */ /* 0x022fea0003c3ffff */
[----:B------:R2:W5:Y:S01]  /*17480*/  LDL.64 R16, [R1+0x758] ;  /* 0x0007580001107983 */ /* 0x0005620000100a00 */
[----:B------:R-:W-:Y:S02]  /*17490*/  MOV R9, R25 ;  /* 0x0000001900097202 */ /* 0x000fe40000000f00 */
[----:B------:R-:W-:Y:S02]  /*174a0*/  MOV R8, 0x174c0 ;  /* 0x000174c000087802 */ /* 0x000fe40000000f00 */
[----:B-12--5:R-:W-:Y:S05]  /*174b0*/  CALL.REL.NOINC `($_ZN7cutlass13device_kernelIN5flash19enable_sm80_to_sm89INS1_16FlashAttnBwdSm80INS1_25CollectiveMainloopBwdSm80ILi2ELi2EN4cute5tupleIJNS5_1CILi128EEES8_NS7_ILi64EEEEEENS_10bfloat16_tEfNS_4arch4Sm80ELb0ELb1ELb1ELb1ELb1ELb0ELb0ELb0ELi2ELi4ELi4ELi4ELb0EEENS1_24CollectiveEpilogueBwdGQAISA_fSD_Li256ELb1ELb1EEENS1_19SingleTileSchedulerILb1ELb0ELb0ELi128EEEEEEEEEvNT_6ParamsE$_ZN4cute8smem_ptrIPN7cutlass10bfloat16_tEECI1NS_12iter_adaptorIS3_S4_EEES3_) ;  /* 0xffff3db000007944 */ /* 0x026fea0003c3ffff */
[----:B-1----:R1:W5:Y:S01]  /*174c0*/  LDL.64 R2, [R1+0x758] ;  /* 0x0007580001027983 */ /* 0x0023620000100a00 */
[----:B------:R-:W-:-:S03]  /*174d0*/  MOV R6, 0x174f0 ;  /* 0x000174f000067802 */ /* 0x000fc60000000f00 */
[----:B-1---5:R-:W-:Y:S05]  /*174e0*/  CALL.REL.NOINC `($_ZN7cutlass13device_kernelIN5flash19enable_sm80_to_sm89INS1_16FlashAttnBwdSm80INS1_25CollectiveMainloopBwdSm80ILi2ELi2EN4cute5tupleIJNS5_1CILi128EEES8_NS7_ILi64EEEEEENS_10bfloat16_tEfNS_4arch4Sm80ELb0ELb1ELb1ELb1ELb1ELb0ELb0ELb0ELi2ELi4ELi4ELi4ELb0EEENS1_24CollectiveEpilogueBwdGQAISA_fSD_Li256ELb1ELb1EEENS1_19SingleTileSchedulerILb1ELb0ELb0ELi128EEEEEEEEEvNT_6ParamsE$_ZN4cute3eso3ESOILb1ELb0EJNS_6LayoutINS_5tupleIJNS3_IJNS_1CILi8EEENS4_ILi1EEEEEENS4_ILi4EEEEEENS3_IJNS3_IJS6_NS4_ILi0EEEEEENS4_ILi2048EEEEEEEENS_10ViewEngineINS_8smem_ptrIPN7cutlass10bfloat16_tEEEEEEEC2ERKSE_RKSL_) ;  /* 0xffff30b000007944 */ /* 0x022fea0003c3ffff */
[----:B------:R2:W5:Y:S01]  /*174f0*/  LDL.64 R62, [R1+0x758] ;  /* 0x00075800013e7983 */ /* 0x0005620000100a00 */
[----:B-1----:R-:W-:Y:S01]  /*17500*/  IMAD.MOV.U32 R2, RZ, RZ, R25 ;  /* 0x000000ffff027224 */ /* 0x002fe200078e0019 */
[----:B------:R-:W-:Y:S02]  /*17510*/  MOV R3, RZ ;  /* 0x000000ff00037202 */ /* 0x000fe40000000f00 */
[----:B------:R-:W-:Y:S02]  /*17520*/  MOV R10, 0x17540 ;  /* 0x00017540000a7802 */ /* 0x000fe40000000f00 */
        /* <DEDUP_REMOVED lines=248> */
[----:B-1----:R-:W-:Y:S05]  /*184b0*/  CALL.REL.NOINC `($_ZN7cutlass13device_kernelIN5flash19enable_sm80_to_sm89INS1_16FlashAttnBwdSm80INS1_25CollectiveMainloopBwdSm80ILi2ELi2EN4cute5tupleIJNS5_1CILi128EEES8_NS7_ILi64EEEEEENS_10bfloat16_tEfNS_4arch4Sm80ELb0ELb1ELb1ELb1ELb1ELb0ELb0ELb0ELi2ELi4ELi4ELi4ELb0EEENS1_24CollectiveEpilogueBwdGQAISA_fSD_Li256ELb1ELb1EEENS1_19SingleTileSchedulerILb1ELb0ELb0ELi128EEEEEEEEEvNT_6ParamsE$_ZN4cute3eso3ESOILb1ELb0EJNS_10UnderscoreES2_iEEC2ERKS2_S5_RKi) ;  /* 0xfffef2a000007944 */ /* 0x002fea0003c3ffff */
        /* <DEDUP_REMOVED lines=9> */
[----:B------:R-:W-:Y:S05]  /*18550*/  CALL.REL.NOINC `($_ZN7cutlass13device_kernelIN5flash19enable_sm80_to_sm89INS1_16FlashAttnBwdSm80INS1_25CollectiveMainloopBwdSm80ILi2ELi2EN4cute5tupleIJNS5_1CILi128EEES8_NS7_ILi64EEEEEENS_10bfloat16_tEfNS_4arch4Sm80ELb0ELb1ELb1ELb1ELb1ELb0ELb0ELb0ELi2ELi4ELi4ELi4ELb0EEENS1_24CollectiveEpilogueBwdGQAISA_fSD_Li256ELb1ELb1EEENS1_19SingleTileSchedulerILb1ELb0ELb0ELi128EEEEEEEEEvNT_6ParamsE$_ZN4cute3eso3ESOILb1ELb0EJNS_6LayoutINS_5tupleIJNS3_IJNS_1CILi8EEENS4_ILi1EEEEEENS4_ILi2EEEEEENS3_IJNS3_IJS6_NS4_ILi0EEEEEENS4_ILi4096EEEEEEEEiEEC2ERKSE_RKi) ;  /* 0xffff1d5000007944 */ /* 0x000fea0003c3ffff */
        /* <DEDUP_REMOVED lines=8> */
[----:B-1---5:R-:W-:Y:S05]  /*185e0*/  CALL.REL.NOINC `($_ZN7cutlass13device_kernelIN5flash19enable_sm80_to_sm89INS1_16FlashAttnBwdSm80INS1_25CollectiveMainloopBwdSm80ILi2ELi2EN4cute5tupleIJNS5_1CILi128EEES8_NS7_ILi64EEEEEENS_10bfloat16_tEfNS_4arch4Sm80ELb0ELb1ELb1ELb1ELb1ELb0ELb0ELb0ELi2ELi4ELi4ELi4ELb0EEENS1_24CollectiveEpilogueBwdGQAISA_fSD_Li256ELb1ELb1EEENS1_19SingleTileSchedulerILb1ELb0ELb0ELi128EEEEEEEEEvNT_6ParamsE$_ZN4cute3eso3ESOILb1ELb0EJNS_6LayoutINS_5tupleIJNS3_IJNS_1CILi8EEENS4_ILi1EEEEEENS4_ILi2EEEEEENS3_IJNS3_IJS6_NS4_ILi0EEEEEENS4_ILi4096EEEEEEEENS_10ViewEngineINS_8smem_ptrIPN7cutlass10bfloat16_tEEEEEEEC2ERKSE_RKSL_) ;  /* 0xffff1c8000007944 */ /* 0x022fea0003c3ffff */
[----:B-1----:R1:W5:Y:S01]  /*185f0*/  LDL.64 R4, [R1+0x758] ;  /* 0x0007580001047983 */ /* 0x0023620000100a00 */
[----:B------:R-:W-:Y:S01]  /*18600*/  IMAD.MOV.U32 R2, RZ, RZ, R25 ;  /* 0x000000ffff027224 */ /* 0x000fe200078e0019 */
[----:B------:R-:W-:Y:S02]  /*18610*/  MOV R3, 0x1 ;  /* 0x0000000100037802 */ /* 0x000fe40000000f00 */
[----:B------:R-:W-:-:S02]  /*18620*/  MOV R8, 0x18640 ;  /* 0x0001864000087802 */ /* 0x000fc40000000f00 */
[----:B-1---5:R-:W-:Y:S05]  /*18630*/  CALL.REL.NOINC `($_ZN7cutlass13device_kernelIN5flash19enable_sm80_to_sm89INS1_16FlashAttnBwdSm80INS1_25CollectiveMainloopBwdSm80ILi2ELi2EN4cute5tupleIJNS5_1CILi128EEES8_NS7_ILi64EEEEEENS_10bfloat16_tEfNS_4arch4Sm80ELb0ELb1ELb1ELb1ELb1ELb0ELb0ELb0ELi2ELi4ELi4ELi4ELb0EEENS1_24CollectiveEpilogueBwdGQAISA_fSD_Li256ELb1ELb1EEENS1_19SingleTileSchedulerILb1ELb0ELb0ELi128EEEEEEEEEvNT_6ParamsE$_ZN4cute3eso3ESOILb1ELb0EJNS_10UnderscoreES2_iEEC2ERKS2_S5_RKi) ;  /* 0xfffef12000007944 */ /* 0x022fea0003c3ffff */
[----:B-1----:R-:W2:Y:S01]  /*18640*/  LDL R3, [R1+0x758] ;  /* 0x0007580001037983 */ /* 0x002ea20000100800 */
[----:B------:R-:W-:Y:S01]  /*18650*/  IMAD.MOV.U32 R61, RZ, RZ, R25 ;  /* 0x000000ffff3d7224 */ /* 0x000fe200078e0019 */
[----:B------:R-:W-:-:S02]  /*18660*/  MOV R6, 0x18690 ;  /* 0x0001869000067802 */ /* 0x000fc40000000f00 */
[----:B--2---:R-:W-:Y:S02]  /*18670*/  SHF.L.U32 R3, R3, 0x4, RZ ;  /* 0x0000000403037819 */ /* 0x004fe400000006ff */
[----:B------:R-:W-:Y:S05]  /*18680*/  CALL.REL.NOINC `($_ZN7cutlass13device_kernelIN5flash19enable_sm80_to_sm89INS1_16FlashAttnBwdSm80INS1_25CollectiveMainloopBwdSm80ILi2ELi2EN4cute5tupleIJNS5_1CILi128EEES8_NS7_ILi64EEEEEENS_10bfloat16_tEfNS_4arch4Sm80ELb0ELb1ELb1ELb1ELb1ELb0ELb0ELb0ELi2ELi4ELi4ELi4ELb0EEENS1_24CollectiveEpilogueBwdGQAISA_fSD_Li256ELb1ELb1EEENS1_19SingleTileSchedulerILb1ELb0ELb0ELi128EEEEEEEEEvNT_6ParamsE$_ZN4cute3eso3ESOILb1ELb0EJNS_6LayoutINS_5tupleIJNS3_IJNS_1CILi8EEENS4_ILi1EEEEEENS4_ILi2EEEEEENS3_IJNS3_IJS6_NS4_ILi0EEEEEES5_EEEEEiEEC2ERKSD_RKi) ;  /* 0xffff1dd000007944 */ /* 0x000fea0003c3ffff */
[----:B-1----:R-:W2:Y:S01]  /*18690*/  LDL R3, [R1+0x758] ;  /* 0x0007580001037983 */ /* 0x002ea20000100800 */
[----:B------:R-:W-:Y:S02]  /*186a0*/  MOV R70, R25 ;  /* 0x0000001900467202 */ /* 0x000fe40000000f00 */
[----:B------:R-:W-:Y:S01]  /*186b0*/  MOV R6, 0x186f0 ;  /* 0x000186f000067802 */ /* 0x000fe20000000f00 */
[----:B--2---:R-:W-:-:S05]  /*186c0*/  IMAD.WIDE R2, R3, 0x2, R54 ;  /* 0x0000000203027825 */ /* 0x004fca00078e0236 */
[----:B------:R-:W-:Y:S02]  /*186d0*/  MOV R7, R3 ;  /* 0x0000000300077202 */ /* 0x000fe40000000f00 */
[----:B------:R-:W-:Y:S05]  /*186e0*/  CALL.REL.NOINC `($_ZN7cutlass13device_kernelIN5flash19enable_sm80_to_sm89INS1_16FlashAttnBwdSm80INS1_25CollectiveMainloopBwdSm80ILi2ELi2EN4cute5tupleIJNS5_1CILi128EEES8_NS7_ILi64EEEEEENS_10bfloat16_tEfNS_4arch4Sm80ELb0ELb1ELb1ELb1ELb1ELb0ELb0ELb0ELi2ELi4ELi4ELi4ELb0EEENS1_24CollectiveEpilogueBwdGQAISA_fSD_Li256ELb1ELb1EEENS1_19SingleTileSchedulerILb1ELb0ELb0ELi128EEEEEEEEEvNT_6ParamsE$_ZN4cute3eso3ESOILb1ELb0EJNS_6LayoutINS_5tupleIJNS3_IJNS_1CILi8EEENS4_ILi1EEEEEENS4_ILi2EEEEEENS3_IJNS3_IJS6_NS4_ILi0EEEEEES5_EEEEENS_10ViewEngineIPN7cutlass10bfloat16_tEEEEEC2ERKSD_RKSI_) ;  /* 0xffff1d1000007944 */ /* 0x000fea0003c3ffff */
[----:B-1----:R1:W5:Y:S01]  /*186f0*/  LDL.64 R2, [R1+0x758] ;  /* 0x0007580001027983 */ /* 0x0023620000100a00 */
[----:B------:R-:W-:Y:S01]  /*18700*/  IMAD.MOV.U32 R7, RZ, RZ, R5 ;  /* 0x000000ffff077224 */ /* 0x000fe200078e0005 */
[----:B------:R-:W-:Y:S02]  /*18710*/  MOV R70, R25 ;  /* 0x0000001900467202 */ /* 0x000fe40000000f00 */
        /* <DEDUP_REMOVED lines=9> */
[----:B------:R-:W-:-:S02]  /*187b0*/  MOV R8, 0x187d0 ;  /* 0x000187d000087802 */ /* 0x000fc40000000f00 */
[----:B-1---5:R-:W-:Y:S05]  /*187c0*/  CALL.REL.NOINC `($_ZN7cutlass13device_kernelIN5flash19enable_sm80_to_sm89INS1_16FlashAttnBwdSm80INS1_25CollectiveMainloopBwdSm80ILi2ELi2EN4cute5tupleIJNS5_1CILi128EEES8_NS7_ILi64EEEEEENS_10bfloat16_tEfNS_4arch4Sm80ELb0ELb1ELb1ELb1ELb1ELb0ELb0ELb0ELi2ELi4ELi4ELi4ELb0EEENS1_24CollectiveEpilogueBwdGQAISA_fSD_Li256ELb1ELb1EEENS1_19SingleTileSchedulerILb1ELb0ELb0ELi128EEEEEEEEEvNT_6ParamsE$_ZN4cute3eso3ESOILb1ELb0EJNS_6LayoutINS_5tupleIJNS3_IJNS3_IJNS_1CILi8EEENS4_ILi1EEEEEES6_EEENS3_IJNS3_IJS6_S6_EEENS4_ILi2EEEEEEEEENS3_IJNS3_IJNS3_IJS6_NS4_ILi0EEEEEESD_EEENS3_IJNS3_IJSD_SD_EEES5_EEEEEEEENS_10ViewEngineIPN7cutlass10bfloat16_tEEEEEC2ERKSJ_RKSO_) ;  /* 0xffff0b4000007944 */ /* 0x022fea0003c3ffff */
[----:B-1----:R1:W5:Y:S01]  /*187d0*/  LDL.64 R2, [R1+0x758] ;  /* 0x0007580001027983 */ /* 0x0023620000100a00 */
[----:B------:R-:W-:Y:S01]  /*187e0*/  IMAD.MOV.U32 R7, RZ, RZ, R5 ;  /* 0x000000ffff077224 */ /* 0x000fe200078e0005 */
[----:B------:R-:W-:-:S02]  /*187f0*/  MOV R70, R25 ;  /* 0x0000001900467202 */ /* 0x000fc40000000f00 */
[----:B------:R-:W-:Y:S02]  /*18800*/  MOV R6, 0x18820 ;  /* 0x0001882000067802 */ /* 0x000fe40000000f00 */
[----:B-1---5:R-:W-:Y:S05]  /*18810*/  CALL.REL.NOINC `($_ZN7cutlass13device_kernelIN5flash19enable_sm80_to_sm89INS1_16FlashAttnBwdSm80INS1_25CollectiveMainloopBwdSm80ILi2ELi2EN4cute5tupleIJNS5_1CILi128EEES8_NS7_ILi64EEEEEENS_10bfloat16_tEfNS_4arch4Sm80ELb0ELb1ELb1ELb1ELb1ELb0ELb0ELb0ELi2ELi4ELi4ELi4ELb0EEENS1_24CollectiveEpilogueBwdGQAISA_fSD_Li256ELb1ELb1EEENS1_19SingleTileSchedulerILb1ELb0ELb0ELi128EEEEEEEEEvNT_6ParamsE$_ZN4cute3eso3ESOILb1ELb0EJNS_6LayoutINS_5tupleIJNS3_IJNS3_IJNS_1CILi8EEENS4_ILi1EEEEEES6_EEENS3_IJNS3_IJS6_S6_EEENS4_ILi2EEEEEEEEENS3_IJNS3_IJNS3_IJS6_NS4_ILi0EEEEEESD_EEENS3_IJNS3_IJSD_SD_EEENS4_ILi4096EEEEEEEEEEENS_10ViewEngineINS_8smem_ptrIPN7cutlass10bfloat16_tEEEEEEEC2ERKSK_RKSR_) ;  /* 0xffff09f000007944 */ /* 0x022fea0003c3ffff */
[----:B-1----:R1:W5:Y:S01]  /*18820*/  LDL.64 R4, [R1+0x758] ;  /* 0x0007580001047983 */ /* 0x0023620000100a00 */
[----:B------:R-:W-:Y:S01]  /*18830*/  IMAD.MOV.U32 R7, RZ, RZ, R3 ;  /* 0x000000ffff077224 */ /* 0x000fe200078e0003 */
[----:B------:R-:W-:Y:S02]  /*18840*/  MOV R70, R25 ;  /* 0x0000001900467202 */ /* 0x000fe40000000f00 */
        /* <DEDUP_REMOVED lines=12> */
[----:B------:R2:W5:Y:S01]  /*18910*/  LDL.64 R62, [R1+0x758] ;  /* 0x00075800013e7983 */ /* 0x0005620000100a00 */
[----:B-1----:R-:W-:Y:S01]  /*18920*/  IMAD.MOV.U32 R2, RZ, RZ, R25 ;  /* 0x000000ffff027224 */ /* 0x002fe200078e0019 */
[----:B------:R-:W-:-:S02]  /*18930*/  MOV R3, RZ ;  /* 0x000000ff00037202 */ /* 0x000fc40000000f00 */
[----:B------:R-:W-:Y:S02]  /*18940*/  MOV R10, 0x18960 ;  /* 0x00018960000a7802 */ /* 0x000fe40000000f00 */
[----:B--2--5:R-:W-:Y:S05]  /*18950*/  CALL.REL.NOINC `($_ZN7cutlass13device_kernelIN5flash19enable_sm80_to_sm89INS1_16FlashAttnBwdSm80INS1_25CollectiveMainloopBwdSm80ILi2ELi2EN4cute5tupleIJNS5_1CILi128EEES8_NS7_ILi64EEEEEENS_10bfloat16_tEfNS_4arch4Sm80ELb0ELb1ELb1ELb1ELb1ELb0ELb0ELb0ELi2ELi4ELi4ELi4ELb0EEENS1_24CollectiveEpilogueBwdGQAISA_fSD_Li256ELb1ELb1EEENS1_19SingleTileSchedulerILb1ELb0ELb0ELi128EEEEEEEEEvNT_6ParamsE$_ZN4cute3eso3ESOILb1ELb0EJNS_10UnderscoreEiEEC2ERKS2_RKi) ;  /* 0xfffeee4000007944 */ /* 0x024fea0003c3ffff */
[----:B-1----:R-:W2:Y:S01]  /*18960*/  LDL R3, [R1+0x758] ;  /* 0x0007580001037983 */ /* 0x002ea20000100800 */
[----:B------:R-:W-:Y:S01]  /*18970*/  IMAD.MOV.U32 R2, RZ, RZ, R25 ;  /* 0x000000ffff027224 */ /* 0x000fe200078e0019 */
[----:B------:R-:W-:Y:S02]  /*18980*/  MOV R6, 0x189b0 ;  /* 0x000189b000067802 */ /* 0x000fe40000000f00 */
        /* <DEDUP_REMOVED lines=9> */
[----:B------:R-:W-:-:S02]  /*18a20*/  MOV R8, 0x18a40 ;  /* 0x00018a4000087802 */ /* 0x000fc40000000f00 */
[----:B-1---5:R-:W-:Y:S05]  /*18a30*/  CALL.REL.NOINC `($_ZN7cutlass13device_kernelIN5flash19enable_sm80_to_sm89INS1_16FlashAttnBwdSm80INS1_25CollectiveMainloopBwdSm80ILi2ELi2EN4cute5tupleIJNS5_1CILi128EEES8_NS7_ILi64EEEEEENS_10bfloat16_tEfNS_4arch4Sm80ELb0ELb1ELb1ELb1ELb1ELb0ELb0ELb0ELi2ELi4ELi4ELi4ELb0EEENS1_24CollectiveEpilogueBwdGQAISA_fSD_Li256ELb1ELb1EEENS1_19SingleTileSchedulerILb1ELb0ELb0ELi128EEEEEEEEEvNT_6ParamsE$_ZN4cute3eso3ESOILb1ELb0EJNS_6LayoutINS_5tupleIJNS3_IJNS_1CILi8EEENS4_ILi1EEEEEEEEENS3_IJNS3_IJS6_NS4_ILi0EEEEEEEEEEENS_10ViewEngineINS_8smem_ptrIPN7cutlass10bfloat16_tEEEEEEEC2ERKSC_RKSJ_) ;  /* 0xffff14c000007944 */ /* 0x022fea0003c3ffff */
        /* <DEDUP_REMOVED lines=121> */
[----:B------:R-:W-:Y:S05]  /*191d0*/  CALL.REL.NOINC `($_ZN7cutlass13device_kernelIN5flash19enable_sm80_to_sm89INS1_16FlashAttnBwdSm80INS1_25CollectiveMainloopBwdSm80ILi2ELi2EN4cute5tupleIJNS5_1CILi128EEES8_NS7_ILi64EEEEEENS_10bfloat16_tEfNS_4arch4Sm80ELb0ELb1ELb1ELb1ELb1ELb0ELb0ELb0ELi2ELi4ELi4ELi4ELb0EEENS1_24CollectiveEpilogueBwdGQAISA_fSD_Li256ELb1ELb1EEENS1_19SingleTileSchedulerILb1ELb0ELb0ELi128EEEEEEEEEvNT_6ParamsE$_ZN4cute3eso3ESOILb1ELb0EJNS_6LayoutINS_5tupleIJNS3_IJNS_1CILi8EEENS4_ILi1EEEEEENS4_ILi4EEEEEENS3_IJNS3_IJS6_NS4_ILi0EEEEEENS4_ILi2048EEEEEEEEiEEC2ERKSE_RKi) ;  /* 0xffff140000007944 */ /* 0x000fea0003c3ffff */
[----:B------:R-:W-:Y:S01]  /*191e0*/  ULDC.64 UR4, c[0x0][0x118] ;  /* 0x0000460000047ab9 */ /* 0x000fe20000000a00 */
[----:B-1----:R-:W2:Y:S04]  /*191f0*/  LDL R2, [R1+0x758] ;  /* 0x0007580001027983 */ /* 0x002ea80000100800 */
[----:B------:R-:W2:Y:S01]  /*19200*/  LD.E.64 R4, [R56.64+0x8] ;  /* 0x0000080438047980 */ /* 0x000ea2000c101b00 */
[----:B------:R-:W-:Y:S02]  /*19210*/  MOV R9, R25 ;  /* 0x0000001900097202 */ /* 0x000fe40000000f00 */
[----:B------:R-:W-:Y:S01]  /*19220*/  MOV R8, 0x19250 ;  /* 0x0001925000087802 */ /* 0x000fe20000000f00 */
[----:B--2---:R-:W-:-:S04]  /*19230*/  IMAD.WIDE R2, R2, 0x2, R4 ;  /* 0x0000000202027825 */ /* 0x004fc800078e0204 */
[----:B------:R-:W-:Y:S05]  /*19240*/  CALL.REL.NOINC `($_ZN7cutlass13device_kernelIN5flash19enable_sm80_to_sm89INS1_16FlashAttnBwdSm80INS1_25CollectiveMainloopBwdSm80ILi2ELi2EN4cute5tupleIJNS5_1CILi128EEES8_NS7_ILi64EEEEEENS_10bfloat16_tEfNS_4arch4Sm80ELb0ELb1ELb1ELb1ELb1ELb0ELb0ELb0ELi2ELi4ELi4ELi4ELb0EEENS1_24CollectiveEpilogueBwdGQAISA_fSD_Li256ELb1ELb1EEENS1_19SingleTileSchedulerILb1ELb0ELb0ELi128EEEEEEEEEvNT_6ParamsE$_ZN4cute8smem_ptrIPN7cutlass10bfloat16_tEECI1NS_12iter_adaptorIS3_S4_EEES3_) ;  /* 0xffff202000007944 */ /* 0x000fea0003c3ffff */
[----:B-1----:R1:W5:Y:S01]  /*19250*/  LDL.64 R2, [R1+0x758] ;  /* 0x0007580001027983 */ /* 0x0023620000100a00 */
[----:B------:R-:W-:-:S03]  /*19260*/  MOV R6, 0x19280 ;  /* 0x0001928000067802 */ /* 0x000fc60000000f00 */
[----:B-1---5:R-:W-:Y:S05]  /*19270*/  CALL.REL.NOINC `($_ZN7cutlass13device_kernelIN5flash19enable_sm80_to_sm89INS1_16FlashAttnBwdSm80INS1_25CollectiveMainloopBwdSm80ILi2ELi2EN4cute5tupleIJNS5_1CILi128EEES8_NS7_ILi64EEEEEENS_10bfloat16_tEfNS_4arch4Sm80ELb0ELb1ELb1ELb1ELb1ELb0ELb0ELb0ELi2ELi4ELi4ELi4ELb0EEENS1_24CollectiveEpilogueBwdGQAISA_fSD_Li256ELb1ELb1EEENS1_19SingleTileSchedulerILb1ELb0ELb0ELi128EEEEEEEEEvNT_6ParamsE$_ZN4cute3eso3ESOILb1ELb0EJNS_6LayoutINS_5tupleIJNS3_IJNS_1CILi8EEENS4_ILi1EEEEEENS4_ILi4EEEEEENS3_IJNS3_IJS6_NS4_ILi0EEEEEENS4_ILi2048EEEEEEEENS_10ViewEngineINS_8smem_ptrIPN7cutlass10bfloat16_tEEEEEEEC2ERKSE_RKSL_) ;  /* 0xffff132000007944 */ /* 0x022fea0003c3ffff */
[----:B-1----:R1:W5:Y:S01]  /*19280*/  LDL.64 R4, [R1+0x758] ;  /* 0x0007580001047983 */ /* 0x0023620000100a00 */
[----:B------:R-:W-:Y:S01]  /*19290*/  IMAD.MOV.U32 R2, RZ, RZ, R25 ;  /* 0x000000ffff027224 */ /* 0x000fe200078e0019 */
[----:B------:R-:W-:-:S02]  /*192a0*/  MOV R3, 0x1 ;  /* 0x0000000100037802 */ /* 0x000fc40000000f00 */
[----:B------:R-:W-:Y:S02]  /*192b0*/  MOV R8, 0x192d0 ;  /* 0x000192d000087802 */ /* 0x000fe40000000f00 */
[----:B-1---5:R-:W-:Y:S05]  /*192c0*/  CALL.REL.NOINC `($_ZN7cutlass13device_kernelIN5flash19enable_sm80_to_sm89INS1_16FlashAttnBwdSm80INS1_25CollectiveMainloopBwdSm80ILi2ELi2EN4cute5tupleIJNS5_1CILi128EEES8_NS7_ILi64EEEEEENS_10bfloat16_tEfNS_4arch4Sm80ELb0ELb1ELb1ELb1ELb1ELb0ELb0ELb0ELi2ELi4ELi4ELi4ELb0EEENS1_24CollectiveEpilogueBwdGQAISA_fSD_Li256ELb1ELb1EEENS1_19SingleTileSchedulerILb1ELb0ELb0ELi128EEEEEEEEEvNT_6ParamsE$_ZN4cute3eso3ESOILb1ELb0EJNS_10UnderscoreES2_iEEC2ERKS2_S5_RKi) ;  /* 0xfffee49000007944 */ /* 0x022fea0003c3ffff */
[----:B-1----:R-:W2:Y:S01]  /*192d0*/  LDL R3, [R1+0x758] ;  /* 0x0007580001037983 */ /* 0x002ea20000100800 */
[----:B------:R-:W-:Y:S02]  /*192e0*/  MOV R6, 0x19310 ;  /* 0x0001931000067802 */ /* 0x000fe40000000f00 */
[----:B--2---:R-:W-:Y:S02]  /*192f0*/  SHF.L.U32 R3, R3, 0x5, RZ ;  /* 0x0000000503037819 */ /* 0x004fe400000006ff */
[----:B------:R-:W-:Y:S05]  /*19300*/  CALL.REL.NOINC `($_ZN7cutlass13device_kernelIN5flash19enable_sm80_to_sm89INS1_16FlashAttnBwdSm80INS1_25CollectiveMainloopBwdSm80ILi2ELi2EN4cute5tupleIJNS5_1CILi128EEES8_NS7_ILi64EEEEEENS_10bfloat16_tEfNS_4arch4Sm80ELb0ELb1ELb1ELb1ELb1ELb0ELb0ELb0ELi2ELi4ELi4ELi4ELb0EEENS1_24CollectiveEpilogueBwdGQAISA_fSD_Li256ELb1ELb1EEENS1_19SingleTileSchedulerILb1ELb0ELb0ELi128EEEEEEEEEvNT_6ParamsE$_ZN4cute3eso3ESOILb1ELb0EJNS_6LayoutINS_5tupleIJNS3_IJNS_1CILi8EEENS4_ILi1EEEEEENS4_ILi4EEEEEENS3_IJNS3_IJS6_NS4_ILi0EEEEEES5_EEEEEiEEC2ERKSD_RKi) ;  /* 0xffff137000007944 */ /* 0x000fea0003c3ffff */
[----:B-1----:R-:W2:Y:S01]  /*19310*/  LDL R3, [R1+0x758] ;  /* 0x0007580001037983 */ /* 0x002ea20000100800 */
[----:B------:R-:W-:Y:S01]  /*19320*/  MOV R8, 0x19360 ;  /* 0x0001936000087802 */ /* 0x000fe20000000f00 */
[----:B--2---:R-:W-:-:S05]  /*19330*/  IMAD.WIDE R6, R3, 0x2, R52 ;  /* 0x0000000203067825 */ /* 0x004fca00078e0234 */
[----:B------:R-:W-:Y:S02]  /*19340*/  MOV R9, R7 ;  /* 0x0000000700097202 */ /* 0x000fe40000000f00 */
[----:B------:R-:W-:Y:S05]  /*19350*/  CALL.REL.NOINC `($_ZN7cutlass13device_kernelIN5flash19enable_sm80_to_sm89INS1_16FlashAttnBwdSm80INS1_25CollectiveMainloopBwdSm80ILi2ELi2EN4cute5tupleIJNS5_1CILi128EEES8_NS7_ILi64EEEEEENS_10bfloat16_tEfNS_4arch4Sm80ELb0ELb1ELb1ELb1ELb1ELb0ELb0ELb0ELi2ELi4ELi4ELi4ELb0EEENS1_24CollectiveEpilogueBwdGQAISA_fSD_Li256ELb1ELb1EEENS1_19SingleTileSchedulerILb1ELb0ELb0ELi128EEEEEEEEEvNT_6ParamsE$_ZN4cute3eso3ESOILb1ELb0EJNS_6LayoutINS_5tupleIJNS3_IJNS_1CILi8EEENS4_ILi1EEEEEENS4_ILi4EEEEEENS3_IJNS3_IJS6_NS4_ILi0EEEEEES5_EEEEENS_10ViewEngineIPN7cutlass10bfloat16_tEEEEEC2ERKSD_RKSI_) ;  /* 0xffff12c000007944 */ /* 0x000fea0003c3ffff */
[----:B------:R2:W5:Y:S01]  /*19360*/  LDL.64 R2, [R1+0x758] ;  /* 0x0007580001027983 */ /* 0x0005620000100a00 */
[----:B-1----:R-:W-:Y:S02]  /*19370*/  MOV R7, R5 ;  /* 0x0000000500077202 */ /* 0x002fe40000000f00 */
[----:B------:R-:W-:Y:S02]  /*19380*/  MOV R6, 0x193a0 ;  /* 0x000193a000067802 */ /* 0x000fe40000000f00 */
[----:B--2--5:R-:W-:Y:S05]  /*19390*/  CALL.REL.NOINC `($_ZN7cutlass13device_kernelIN5flash19enable_sm80_to_sm89INS1_16FlashAttnBwdSm80INS1_25CollectiveMainloopBwdSm80ILi2ELi2EN4cute5tupleIJNS5_1CILi128EEES8_NS7_ILi64EEEEEENS_10bfloat16_tEfNS_4arch4Sm80ELb0ELb1ELb1ELb1ELb1ELb0ELb0ELb0ELi2ELi4ELi4ELi4ELb0EEENS1_24CollectiveEpilogueBwdGQAISA_fSD_Li256ELb1ELb1EEENS1_19SingleTileSchedulerILb1ELb0ELb0ELi128EEEEEEEEEvNT_6ParamsE$_ZN4cute3eso3ESOILb1ELb0EJNS_6LayoutINS_5tupleIJNS3_IJNS_1CILi8EEENS4_ILi1EEEEEENS3_IJNS4_ILi4EEEEEEEEENS3_IJNS3_IJS6_NS4_ILi0EEEEEENS3_IJNS4_ILi2048EEEEEEEEEEENS_10ViewEngineINS_8smem_ptrIPN7cutlass10bfloat16_tEEEEEEEC2ERKSG_RKSN_) ;  /* 0xffff0e1000007944 */ /* 0x024fea0003c3ffff */
[----:B------:R2:W5:Y:S01]  /*193a0*/  LDL.64 R6, [R1+0x758] ;  /* 0x0007580001067983 */ /* 0x0005620000100a00 */
[----:B-1----:R-:W-:Y:S02]  /*193b0*/  MOV R5, R3 ;  /* 0x0000000300057202 */ /* 0x002fe40000000f00 */
[----:B------:R-:W-:Y:S02]  /*193c0*/  MOV R4, 0x193e0 ;  /* 0x000193e000047802 */ /* 0x000fe40000000f00 */
        /* <DEDUP_REMOVED lines=271> */
[----:B-1----:R-:W-:Y:S05]  /*1a4c0*/  CALL.REL.NOINC `($_ZN7cutlass13device_kernelIN5flash19enable_sm80_to_sm89INS1_16FlashAttnBwdSm80INS1_25CollectiveMainloopBwdSm80ILi2ELi2EN4cute5tupleIJNS5_1CILi128EEES8_NS7_ILi64EEEEEENS_10bfloat16_tEfNS_4arch4Sm80ELb0ELb1ELb1ELb1ELb1ELb0ELb0ELb0ELi2ELi4ELi4ELi4ELb0EEENS1_24CollectiveEpilogueBwdGQAISA_fSD_Li256ELb1ELb1EEENS1_19SingleTileSchedulerILb1ELb0ELb0ELi128EEEEEEEEEvNT_6ParamsE$_ZN4cute3eso3ESOILb1ELb0EJNS_10UnderscoreES2_iEEC2ERKS2_S5_RKi) ;  /* 0xfffed29000007944 */ /* 0x002fea0003c3ffff */
        /* <DEDUP_REMOVED lines=9> */
[----:B------:R-:W-:Y:S05]  /*1a560*/  CALL.REL.NOINC `($_ZN7cutlass13device_kernelIN5flash19enable_sm80_to_sm89INS1_16FlashAttnBwdSm80INS1_25CollectiveMainloopBwdSm80ILi2ELi2EN4cute5tupleIJNS5_1CILi128EEES8_NS7_ILi64EEEEEENS_10bfloat16_tEfNS_4arch4Sm80ELb0ELb1ELb1ELb1ELb1ELb0ELb0ELb0ELi2ELi4ELi4ELi4ELb0EEENS1_24CollectiveEpilogueBwdGQAISA_fSD_Li256ELb1ELb1EEENS1_19SingleTileSchedulerILb1ELb0ELb0ELi128EEEEEEEEEvNT_6ParamsE$_ZN4cute3eso3ESOILb1ELb0EJNS_6LayoutINS_5tupleIJNS3_IJNS_1CILi2EEES5_S5_EEES5_EEENS3_IJNS3_IJNS4_ILi1EEES5_NS4_ILi4EEEEEENS4_ILi8EEEEEEEEiEEC2ERKSD_RKi) ;  /* 0xfffef75000007944 */ /* 0x000fea0003c3ffff */
[----:B-1----:R-:W2:Y:S01]  /*1a570*/  LDL R3, [R1+0x758] ;  /* 0x0007580001037983 */ /* 0x002ea20000100800 */
[----:B------:R-:W-:Y:S02]  /*1a580*/  MOV R70, R25 ;  /* 0x0000001900467202 */ /* 0x000fe40000000f00 */
[----:B------:R-:W-:Y:S01]  /*1a590*/  MOV R4, 0x1a5d0 ;  /* 0x0001a5d000047802 */ /* 0x000fe20000000f00 */
[----:B--2---:R-:W-:-:S05]  /*1a5a0*/  IMAD.WIDE R2, R3, 0x2, R14 ;  /* 0x0000000203027825 */ /* 0x004fca00078e020e */
[----:B------:R-:W-:Y:S02]  /*1a5b0*/  MOV R6, R2 ;  /* 0x0000000200067202 */ /* 0x000fe40000000f00 */
[----:B------:R-:W-:Y:S05]  /*1a5c0*/  CALL.REL.NOINC `($_ZN7cutlass13device_kernelIN5flash19enable_sm80_to_sm89INS1_16FlashAttnBwdSm80INS1_25CollectiveMainloopBwdSm80ILi2ELi2EN4cute5tupleIJNS5_1CILi128EEES8_NS7_ILi64EEEEEENS_10bfloat16_tEfNS_4arch4Sm80ELb0ELb1ELb1ELb1ELb1ELb0ELb0ELb0ELi2ELi4ELi4ELi4ELb0EEENS1_24CollectiveEpilogueBwdGQAISA_fSD_Li256ELb1ELb1EEENS1_19SingleTileSchedulerILb1ELb0ELb0ELi128EEEEEEEEEvNT_6ParamsE$_ZN4cute3eso3ESOILb1ELb0EJNS_6LayoutINS_5tupleIJNS3_IJNS_1CILi2EEES5_S5_EEES5_EEENS3_IJNS3_IJNS4_ILi1EEES5_NS4_ILi4EEEEEENS4_ILi8EEEEEEEENS_10ViewEngineIPN7cutlass10bfloat16_tEEEEEC2ERKSD_RKSI_) ;  /* 0xfffef6a000007944 */ /* 0x000fea0003c3ffff */
[----:B------:R2:W5:Y:S01]  /*1a5d0*/  LDL.64 R62, [R1+0x758] ;  /* 0x00075800013e7983 */ /* 0x0005620000100a00 */
[----:B-1----:R-:W-:Y:S01]  /*1a5e0*/  IMAD.MOV.U32 R2, RZ, RZ, R25 ;  /* 0x000000ffff027224 */ /* 0x002fe200078e0019 */
[----:B------:R-:W-:Y:S02]  /*1a5f0*/  MOV R3, RZ ;  /* 0x000000ff00037202 */ /* 0x000fe40000000f00 */
[----:B------:R-:W-:Y:S02]  /*1a600*/  MOV R8, 0x1a620 ;  /* 0x0001a62000087802 */ /* 0x000fe40000000f00 */
[----:B--2--5:R-:W-:Y:S05]  /*1a610*/  CALL.REL.NOINC `($_ZN7cutlass13device_kernelIN5flash19enable_sm80_to_sm89INS1_16FlashAttnBwdSm80INS1_25CollectiveMainloopBwdSm80ILi2ELi2EN4cute5tupleIJNS5_1CILi128EEES8_NS7_ILi64EEEEEENS_10bfloat16_tEfNS_4arch4Sm80ELb0ELb1ELb1ELb1ELb1ELb0ELb0ELb0ELi2ELi4ELi4ELi4ELb0EEENS1_24CollectiveEpilogueBwdGQAISA_fSD_Li256ELb1ELb1EEENS1_19SingleTileSchedulerILb1ELb0ELb0ELi128EEEEEEEEEvNT_6ParamsE$_ZN4cute3eso3ESOILb1ELb0EJNS_10UnderscoreES2_iEEC2ERKS2_S5_RKi) ;  /* 0xfffed14000007944 */ /* 0x024fea0003c3ffff */
        /* <DEDUP_REMOVED lines=8> */
[----:B------:R-:W-:Y:S05]  /*1a6a0*/  CALL.REL.NOINC `($_ZN7cutlass13device_kernelIN5flash19enable_sm80_to_sm89INS1_16FlashAttnBwdSm80INS1_25CollectiveMainloopBwdSm80ILi2ELi2EN4cute5tupleIJNS5_1CILi128EEES8_NS7_ILi64EEEEEENS_10bfloat16_tEfNS_4arch4Sm80ELb0ELb1ELb1ELb1ELb1ELb0ELb0ELb0ELi2ELi4ELi4ELi4ELb0EEENS1_24CollectiveEpilogueBwdGQAISA_fSD_Li256ELb1ELb1EEENS1_19SingleTileSchedulerILb1ELb0ELb0ELi128EEEEEEEEEvNT_6ParamsE$_ZN4cute3eso3ESOILb1ELb0EJNS_6LayoutINS_5tupleIJNS3_IJNS_1CILi2EEES5_EEENS4_ILi8EEEEEENS3_IJNS3_IJNS4_ILi1EEES5_EEENS4_ILi4EEEEEEEEiEEC2ERKSD_RKi) ;  /* 0xfffef33000007944 */ /* 0x000fea0003c3ffff */
[----:B-1----:R-:W2:Y:S01]  /*1a6b0*/  LDL R3, [R1+0x758] ;  /* 0x0007580001037983 */ /* 0x002ea20000100800 */
[----:B------:R-:W-:Y:S01]  /*1a6c0*/  MOV R4, 0x1a700 ;  /* 0x0001a70000047802 */ /* 0x000fe20000000f00 */
[----:B--2---:R-:W-:-:S05]  /*1a6d0*/  IMAD.WIDE R2, R3, 0x2, R12 ;  /* 0x0000000203027825 */ /* 0x004fca00078e020c */
[----:B------:R-:W-:Y:S02]  /*1a6e0*/  MOV R6, R2 ;  /* 0x0000000200067202 */ /* 0x000fe40000000f00 */
[----:B------:R-:W-:Y:S05]  /*1a6f0*/  CALL.REL.NOINC `($_ZN7cutlass13device_kernelIN5flash19enable_sm80_to_sm89INS1_16FlashAttnBwdSm80INS1_25CollectiveMainloopBwdSm80ILi2ELi2EN4cute5tupleIJNS5_1CILi128EEES8_NS7_ILi64EEEEEENS_10bfloat16_tEfNS_4arch4Sm80ELb0ELb1ELb1ELb1ELb1ELb0ELb0ELb0ELi2ELi4ELi4ELi4ELb0EEENS1_24CollectiveEpilogueBwdGQAISA_fSD_Li256ELb1ELb1EEENS1_19SingleTileSchedulerILb1ELb0ELb0ELi128EEEEEEEEEvNT_6ParamsE$_ZN4cute3eso3ESOILb1ELb0EJNS_6LayoutINS_5tupleIJNS3_IJNS_1CILi2EEES5_EEENS4_ILi8EEEEEENS3_IJNS3_IJNS4_ILi1EEES5_EEENS4_ILi4EEEEEEEENS_10ViewEngineIPN7cutlass10bfloat16_tEEEEEC2ERKSD_RKSI_) ;  /* 0xfffef29000007944 */ /* 0x000fea0003c3ffff */
[----:B------:R2:W5:Y:S04]  /*1a700*/  LDL.64 R64, [R1+0x758] ;  /* 0x0007580001407983 */ /* 0x0005680000100a00 */
[----:B------:R2:W-:Y:S02]  /*1a710*/  STL [R1+0x770], RZ ;  /* 0x000770ff01007387 */ /* 0x0005e40000100800 */
.L_x_2332:
[----:B------:R-:W-:Y:S01]  /*1a720*/  IMAD.MOV.U32 R85, RZ, RZ, R25 ;  /* 0x000000ffff557224 */ /* 0x000fe200078e0019 */
[----:B------:R-:W-:Y:S01]  /*1a730*/  LOP3.LUT R86, R60, 0x1, RZ, 0xc0, !PT ;  /* 0x000000013c567812 */ /* 0x000fe200078ec0ff */
[----:B------:R-:W-:Y:S01]  /*1a740*/  IMAD.MOV.U32 R71, RZ, RZ, R24 ;  /* 0x000000ffff477224 */ /* 0x000fe200078e0018 */
[----:B-1----:R-:W-:Y:S02]  /*1a750*/  MOV R84, 0x1a770 ;  /* 0x0001a77000547802 */ /* 0x002fe40000000f00 */
[----:B-12--5:R-:W-:Y:S05]  /*1a760*/  CALL.REL.NOINC `($_ZN7cutlass13device_kernelIN5flash19enable_sm80_to_sm89INS1_16FlashAttnBwdSm80INS1_25CollectiveMainloopBwdSm80ILi2ELi2EN4cute5tupleIJNS5_1CILi128EEES8_NS7_ILi64EEEEEENS_10bfloat16_tEfNS_4arch4Sm80ELb0ELb1ELb1ELb1ELb1ELb0ELb0ELb0ELi2ELi4ELi4ELi4ELb0EEENS1_24CollectiveEpilogueBwdGQAISA_fSD_Li256ELb1ELb1EEENS1_19SingleTileSchedulerILb1ELb0ELb0ELi128EEEEEEEEEvNT_6ParamsE$_ZN4cute3eso3ESOILb1ELb0EJNS_10UnderscoreEiiEEC2ERKS2_RKiS7_) ;  /* 0xfffed07000007944 */ /* 0x026fea0003c3ffff */
[----:B------:R-:W-:Y:S01]  /*1a770*/  MOV R70, R25 ;  /* 0x0000001900467202 */ /* 0x000fe20000000f00 */
[----:B-1----:R-:W2:Y:S01]  /*1a780*/  LDL.64 R2, [R1+0x758] ;  /* 0x0007580001027983 */ /* 0x002ea20000100a00 */
[----:B------:R-:W-:Y:S01]  /*1a790*/  MOV R4, 0x1a7d0 ;  /* 0x0001a7d000047802 */ /* 0x000fe20000000f00 */
[----:B--2---:R-:W-:Y:S04]  /*1a7a0*/  IMAD R3, R3, 0x2, R2 ;  /* 0x0000000203037824 */ /* 0x004fe800078e0202 */
[----:B------:R-:W-:Y:S02]  /*1a7b0*/  IMAD.SHL.U32 R3, R3, 0x4, RZ ;  /* 0x0000000403037824 */ /* 0x000fe400078e00ff */
[----:B------:R-:W-:Y:S05]  /*1a7c0*/  CALL.REL.NOINC `($_ZN7cutlass13device_kernelIN5flash19enable_sm80_to_sm89INS1_16FlashAttnBwdSm80INS1_25CollectiveMainloopBwdSm80ILi2ELi2EN4cute5tupleIJNS5_1CILi128EEES8_NS7_ILi64EEEEEENS_10bfloat16_tEfNS_4arch4Sm80ELb0ELb1ELb1ELb1ELb1ELb0ELb0ELb0ELi2ELi4ELi4ELi4ELb0EEENS1_24CollectiveEpilogueBwdGQAISA_fSD_Li256ELb1ELb1EEENS1_19SingleTileSchedulerILb1ELb0ELb0ELi128EEEEEEEEEvNT_6ParamsE$_ZN4cute3eso3ESOILb1ELb0EJNS_6LayoutINS_5tupleIJNS3_IJNS_1CILi2EEES5_EEEEEENS3_IJNS3_IJNS4_ILi1EEES5_EEEEEEEEiEEC2ERKSB_RKi) ;  /* 0xfffef00000007944 */ /* 0x000fea0003c3ffff */
[----:B------:R-:W-:Y:S01]  /*1a7d0*/  MOV R4, 0x1a830 ;  /* 0x0001a83000047802 */ /* 0x000fe20000000f00 */
[----:B-1----:R-:W2:Y:S01]  /*1a7e0*/  LDL R3, [R1+0x758] ;  /* 0x0007580001037983 */ /* 0x002ea20000100800 */
[----:B------:R-:W-:Y:S01]  /*1a7f0*/  IMAD.MOV.U32 R2, RZ, RZ, R25 ;  /* 0x000000ffff027224 */ /* 0x000fe200078e0019 */
[C---:B--2---:R-:W-:Y:S04]  /*1a800*/  LEA R8, P0, R3.reuse, R50, 0x2 ;  /* 0x0000003203087211 */ /* 0x044fe800078010ff */
[----:B------:R-:W-:Y:S04]  /*1a810*/  LEA.HI.X.SX32 R3, R3, R51, 0x2, P0 ;  /* 0x0000003303037211 */ /* 0x000fe800000f16ff */
[----:B------:R-:W-:Y:S05]  /*1a820*/  CALL.REL.NOINC `($_ZN7cutlass13device_kernelIN5flash19enable_sm80_to_sm89INS1_16FlashAttnBwdSm80INS1_25CollectiveMainloopBwdSm80ILi2ELi2EN4cute5tupleIJNS5_1CILi128EEES8_NS7_ILi64EEEEEENS_10bfloat16_tEfNS_4arch4Sm80ELb0ELb1ELb1ELb1ELb1ELb0ELb0ELb0ELi2ELi4ELi4ELi4ELb0EEENS1_24CollectiveEpilogueBwdGQAISA_fSD_Li256ELb1ELb1EEENS1_19SingleTileSchedulerILb1ELb0ELb0ELi128EEEEEEEEEvNT_6ParamsE$_ZN4cute3eso3ESOILb1ELb0EJNS_6LayoutINS_5tupleIJNS3_IJNS_1CILi2EEES5_EEEEEENS3_IJNS3_IJNS4_ILi1EEES5_EEEEEEEENS_10ViewEngineIPfEEEEC2ERKSB_RKSE_) ;  /* 0xfffeef5000007944 */ /* 0x000fea0003c3ffff */
[----:B------:R-:W-:Y:S01]  /*1a830*/  MOV R3, R86 ;  /* 0x0000005600037202 */ /* 0x000fe20000000f00 */
[----:B-1----:R1:W5:Y:S01]  /*1a840*/  LDL.64 R8, [R1+0x758] ;  /* 0x0007580001087983 */ /* 0x0023620000100a00 */
[----:B------:R-:W-:Y:S01]  /*1a850*/  MOV R10, 0x1a880 ;  /* 0x0001a880000a7802 */ /* 0x000fe20000000f00 */
[----:B------:R-:W-:Y:S02]  /*1a860*/  IMAD.MOV.U32 R2, RZ, RZ, R25 ;  /* 0x000000ffff027224 */ /* 0x000fe400078e0019 */
[----:B-1---5:R-:W-:Y:S05]  /*1a870*/  CALL.REL.NOINC `($_ZN7cutlass13device_kernelIN5flash19enable_sm80_to_sm89INS1_16FlashAttnBwdSm80INS1_25CollectiveMainloopBwdSm80ILi2ELi2EN4cute5tupleIJNS5_1CILi128EEES8_NS7_ILi64EEEEEENS_10bfloat16_tEfNS_4arch4Sm80ELb0ELb1ELb1ELb1ELb1ELb0ELb0ELb0ELi2ELi4ELi4ELi4ELb0EEENS1_24CollectiveEpilogueBwdGQAISA_fSD_Li256ELb1ELb1EEENS1_19SingleTileSchedulerILb1ELb0ELb0ELi128EEEEEEEEEvNT_6ParamsE$_ZN4cute3eso3ESOILb1ELb0EJNS_10UnderscoreEiEEC2ERKS2_RKi) ;  /* 0xfffecf2000007944 */ /* 0x022fea0003c3ffff */
[----:B------:R-:W-:Y:S01]  /*1a880*/  MOV R4, 0x1a8d0 ;  /* 0x0001a8d000047802 */ /* 0x000fe20000000f00 */
[----:B-1----:R-:W2:Y:S01]  /*1a890*/  LDL R3, [R1+0x758] ;  /* 0x0007580001037983 */ /* 0x002ea20000100800 */
[----:B------:R-:W-:Y:S01]  /*1a8a0*/  IMAD.MOV.U32 R70, RZ, RZ, R25 ;  /* 0x000000ffff467224 */ /* 0x000fe200078e0019 */
[----:B--2---:R-:W-:Y:S02]  /*1a8b0*/  SHF.L.U32 R3, R3, 0x3, RZ ;  /* 0x0000000303037819 */ /* 0x004fe400000006ff */
[----:B------:R-:W-:Y:S05]  /*1a8c0*/  CALL.REL.NOINC `($_ZN7cutlass13device_kernelIN5flash19enable_sm80_to_sm89INS1_16FlashAttnBwdSm80INS1_25CollectiveMainloopBwdSm80ILi2ELi2EN4cute5tupleIJNS5_1CILi128EEES8_NS7_ILi64EEEEEENS_10bfloat16_tEfNS_4arch4Sm80ELb0ELb1ELb1ELb1ELb1ELb0ELb0ELb0ELi2ELi4ELi4ELi4ELb0EEENS1_24CollectiveEpilogueBwdGQAISA_fSD_Li256ELb1ELb1EEENS1_19SingleTileSchedulerILb1ELb0ELb0ELi128EEEEEEEEEvNT_6ParamsE$_ZN4cute3eso3ESOILb1ELb0EJNS_6LayoutINS_5tupleIJNS3_IJNS_1CILi2EEES5_S5_EEEEEENS3_IJNS3_IJNS4_ILi1EEES5_NS4_ILi4EEEEEEEEEEEiEEC2ERKSC_RKi) ;  /* 0xfffef2d000007944 */ /* 0x000fea0003c3ffff */
[----:B------:R-:W-:Y:S01]  /*1a8d0*/  MOV R4, 0x1a930 ;  /* 0x0001a93000047802 */ /* 0x000fe20000000f00 */
[----:B-1----:R-:W2:Y:S01]  /*1a8e0*/  LDL R3, [R1+0x758] ;  /* 0x0007580001037983 */ /* 0x002ea20000100800 */
[----:B------:R-:W-:Y:S01]  /*1a8f0*/  IMAD.MOV.U32 R70, RZ, RZ, R25 ;  /* 0x000000ffff467224 */ /* 0x000fe200078e0019 */
[C---:B--2---:R-:W-:Y:S04]  /*1a900*/  LEA R6, P0, R3.reuse, R62, 0x1 ;  /* 0x0000003e03067211 */ /* 0x044fe800078008ff */
[----:B------:R-:W-:Y:S04]  /*1a910*/  LEA.HI.X.SX32 R3, R3, R63, 0x1, P0 ;  /* 0x0000003f03037211 */ /* 0x000fe800000f0eff */
[----:B------:R-:W-:Y:S05]  /*1a920*/  CALL.REL.NOINC `($_ZN7cutlass13device_kernelIN5flash19enable_sm80_to_sm89INS1_16FlashAttnBwdSm80INS1_25CollectiveMainloopBwdSm80ILi2ELi2EN4cute5tupleIJNS5_1CILi128EEES8_NS7_ILi64EEEEEENS_10bfloat16_tEfNS_4arch4Sm80ELb0ELb1ELb1ELb1ELb1ELb0ELb0ELb0ELi2ELi4ELi4ELi4ELb0EEENS1_24CollectiveEpilogueBwdGQAISA_fSD_Li256ELb1ELb1EEENS1_19SingleTileSchedulerILb1ELb0ELb0ELi128EEEEEEEEEvNT_6ParamsE$_ZN4cute3eso3ESOILb1ELb0EJNS_6LayoutINS_5tupleIJNS3_IJNS_1CILi2EEES5_S5_EEEEEENS3_IJNS3_IJNS4_ILi1EEES5_NS4_ILi4EEEEEEEEEEENS_10ViewEngineIPN7cutlass10bfloat16_tEEEEEC2ERKSC_RKSH_) ;  /* 0xfffef22000007944 */ /* 0x000fea0003c3ffff */
[----:B------:R-:W-:Y:S01]  /*1a930*/  MOV R3, R60 ;  /* 0x0000003c00037202 */ /* 0x000fe20000000f00 */
[----:B------:R2:W5:Y:S01]  /*1a940*/  LDL.64 R12, [R1+0x758] ;  /* 0x00075800010c7983 */ /* 0x0005620000100a00 */
[----:B------:R-:W-:Y:S01]  /*1a950*/  MOV R10, 0x1a980 ;  /* 0x0001a980000a7802 */ /* 0x000fe20000000f00 */
[----:B-1----:R-:W-:Y:S02]  /*1a960*/  IMAD.MOV.U32 R2, RZ, RZ, R25 ;  /* 0x000000ffff027224 */ /* 0x002fe400078e0019 */
[----:B--2--5:R-:W-:Y:S05]  /*1a970*/  CALL.REL.NOINC `($_ZN7cutlass13device_kernelIN5flash19enable_sm80_to_sm89INS1_16FlashAttnBwdSm80INS1_25CollectiveMainloopBwdSm80ILi2ELi2EN4cute5tupleIJNS5_1CILi128EEES8_NS7_ILi64EEEEEENS_10bfloat16_tEfNS_4arch4Sm80ELb0ELb1ELb1ELb1ELb1ELb0ELb0ELb0ELi2ELi4ELi4ELi4ELb0EEENS1_24CollectiveEpilogueBwdGQAISA_fSD_Li256ELb1ELb1EEENS1_19SingleTileSchedulerILb1ELb0ELb0ELi128EEEEEEEEEvNT_6ParamsE$_ZN4cute3eso3ESOILb1ELb0EJNS_10UnderscoreEiEEC2ERKS2_RKi) ;  /* 0xfffece2000007944 */ /* 0x024fea0003c3ffff */
[----:B------:R-:W-:Y:S01]  /*1a980*/  MOV R4, 0x1a9d0 ;  /* 0x0001a9d000047802 */ /* 0x000fe20000000f00 */
[----:B-1----:R-:W2:Y:S01]  /*1a990*/  LDL R3, [R1+0x758] ;  /* 0x0007580001037983 */ /* 0x002ea20000100800 */
[----:B------:R-:W-:Y:S01]  /*1a9a0*/  IMAD.MOV.U32 R70, RZ, RZ, R25 ;  /* 0x000000ffff467224 */ /* 0x000fe200078e0019 */
[----:B--2---:R-:W-:Y:S02]  /*1a9b0*/  SHF.L.U32 R3, R3, 0x2, RZ ;  /* 0x0000000203037819 */ /* 0x004fe400000006ff */
[----:B------:R-:W-:Y:S05]  /*1a9c0*/  CALL.REL.NOINC `($_ZN7cutlass13device_kernelIN5flash19enable_sm80_to_sm89INS1_16FlashAttnBwdSm80INS1_25CollectiveMainloopBwdSm80ILi2ELi2EN4cute5tupleIJNS5_1CILi128EEES8_NS7_ILi64EEEEEENS_10bfloat16_tEfNS_4arch4Sm80ELb0ELb1ELb1ELb1ELb1ELb0ELb0ELb0ELi2ELi4ELi4ELi4ELb0EEENS1_24CollectiveEpilogueBwdGQAISA_fSD_Li256ELb1ELb1EEENS1_19SingleTileSchedulerILb1ELb0ELb0ELi128EEEEEEEEEvNT_6ParamsE$_ZN4cute3eso3ESOILb1ELb0EJNS_6LayoutINS_5tupleIJNS3_IJNS_1CILi2EEES5_EEEEEENS3_IJNS3_IJNS4_ILi1EEES5_EEEEEEEEiEEC2ERKSB_RKi) ;  /* 0xfffeee0000007944 */ /* 0x000fea0003c3ffff */
[----:B------:R-:W-:Y:S01]  /*1a9d0*/  MOV R4, 0x1aa30 ;  /* 0x0001aa3000047802 */ /* 0x000fe20000000f00 */
[----:B-1----:R-:W2:Y:S01]  /*1a9e0*/  LDL R3, [R1+0x758] ;  /* 0x0007580001037983 */ /* 0x002ea20000100800 */
[----:B------:R-:W-:Y:S01]  /*1a9f0*/  IMAD.MOV.U32 R70, RZ, RZ, R25 ;  /* 0x000000ffff467224 */ /* 0x000fe200078e0019 */
[C---:B--2---:R-:W-:Y:S04]  /*1aa00*/  LEA R6, P0, R3.reuse, R64, 0x1 ;  /* 0x0000004003067211 */ /* 0x044fe800078008ff */
[----:B------:R-:W-:Y:S04]  /*1aa10*/  LEA.HI.X.SX32 R3, R3, R65, 0x1, P0 ;  /* 0x0000004103037211 */ /* 0x000fe800000f0eff */
[----:B------:R-:W-:Y:S05]  /*1aa20*/  CALL.REL.NOINC `($_ZN7cutlass13device_kernelIN5flash19enable_sm80_to_sm89INS1_16FlashAttnBwdSm80INS1_25CollectiveMainloopBwdSm80ILi2ELi2EN4cute5tupleIJNS5_1CILi128EEES8_NS7_ILi64EEEEEENS_10bfloat16_tEfNS_4arch4Sm80ELb0ELb1ELb1ELb1ELb1ELb0ELb0ELb0ELi2ELi4ELi4ELi4ELb0EEENS1_24CollectiveEpilogueBwdGQAISA_fSD_Li256ELb1ELb1EEENS1_19SingleTileSchedulerILb1ELb0ELb0ELi128EEEEEEEEEvNT_6ParamsE$_ZN4cute3eso3ESOILb1ELb0EJNS_6LayoutINS_5tupleIJNS3_IJNS_1CILi2EEES5_EEEEEENS3_IJNS3_IJNS4_ILi1EEES5_EEEEEEEENS_10ViewEngineIPN7cutlass10bfloat16_tEEEEEC2ERKSB_RKSG_) ;  /* 0xfffeed0000007944 */ /* 0x000fea0003c3ffff */
[----:B------:R-:W-:Y:S01]  /*1aa30*/  MOV R71, R24 ;  /* 0x0000001800477202 */ /* 0x000fe20000000f00 */
[----:B------:R2:W5:Y:S01]  /*1aa40*/  LDL.64 R10, [R1+0x758] ;  /* 0x00075800010a7983 */ /* 0x0005620000100a00 */
[----:B------:R-:W-:Y:S01]  /*1aa50*/  MOV R84, 0x1aa80 ;  /* 0x0001aa8000547802 */ /* 0x000fe20000000f00 */
[----:B------:R-:W-:Y:S02]  /*1aa60*/  IMAD.MOV.U32 R85, RZ, RZ, R25 ;  /* 0x000000ffff557224 */ /* 0x000fe400078e0019 */
        /* <DEDUP_REMOVED lines=12> */
[----:B------:R-:W-:Y:S05]  /*1ab30*/  CALL.REL.NOINC `($_ZN7cutlass13device_kernelIN5flash19enable_sm80_to_sm89INS1_16FlashAttnBwdSm80INS1_25CollectiveMainloopBwdSm80ILi2ELi2EN4cute5tupleIJNS5_1CILi128EEES8_NS7_ILi64EEEEEENS_10bfloat16_tEfNS_4arch4Sm80ELb0ELb1ELb1ELb1ELb1ELb0ELb0ELb0ELi2ELi4ELi4ELi4ELb0EEENS1_24CollectiveEpilogueBwdGQAISA_fSD_Li256ELb1ELb1EEENS1_19SingleTileSchedulerILb1ELb0ELb0ELi128EEEEEEEEEvNT_6ParamsE$_ZN4cute3eso3ESOILb1ELb0EJNS_6LayoutINS_5tupleIJNS3_IJNS_1CILi2EEES5_EEEEEENS3_IJNS3_IJNS4_ILi1EEES5_EEEEEEEENS_10ViewEngineIPKfEEEEC2ERKSB_RKSF_) ;  /* 0xfffeeba000007944 */ /* 0x000fea0003c3ffff */
[----:B------:R-:W-:Y:S01]  /*1ab40*/  MOV R70, R25 ;  /* 0x0000001900467202 */ /* 0x000fe20000000f00 */
[----:B-1----:R1:W5:Y:S01]  /*1ab50*/  LDL.64 R6, [R1+0x758] ;  /* 0x0007580001067983 */ /* 0x0023620000100a00 */
[----:B------:R-:W-:Y:S03]  /*1ab60*/  MOV R4, 0x1ab80 ;  /* 0x0001ab8000047802 */ /* 0x000fe60000000f00 */
[----:B-1---5:R-:W-:Y:S05]  /*1ab70*/  CALL.REL.NOINC `($_ZN7cutlass13device_kernelIN5flash19enable_sm80_to_sm89INS1_16FlashAttnBwdSm80INS1_25CollectiveMainloopBwdSm80ILi2ELi2EN4cute5tupleIJNS5_1CILi128EEES8_NS7_ILi64EEEEEENS_10bfloat16_tEfNS_4arch4Sm80ELb0ELb1ELb1ELb1ELb1ELb0ELb0ELb0ELi2ELi4ELi4ELi4ELb0EEENS1_24CollectiveEpilogueBwdGQAISA_fSD_Li256ELb1ELb1EEENS1_19SingleTileSchedulerILb1ELb0ELb0ELi128EEEEEEEEEvNT_6ParamsE$_ZN4cute3eso3ESOILb1ELb0EJNS_6LayoutINS_5tupleIJNS3_IJNS_1CILi1EEENS4_ILi2EEES6_EEEEEENS3_IJNS3_IJS5_S5_S6_EEEEEEEENS_10ViewEngineIPjEEEEC2ERKSB_RKSE_) ;  /* 0xfffee9d000007944 */ /* 0x022fea0003c3ffff */
[----:B-1----:R-:W-:Y:S01]  /*1ab80*/  MOV R2, R25 ;  /* 0x0000001900027202 */ /* 0x002fe20000000f00 */
[----:B------:R1:W5:Y:S01]  /*1ab90*/  LDL.64 R14, [R1+0x758] ;  /* 0x00075800010e7983 */ /* 0x0003620000100a00 */
[----:B------:R-:W-:Y:S01]  /*1aba0*/  MOV R4, 0x1abd0 ;  /* 0x0001abd000047802 */ /* 0x000fe20000000f00 */
[----:B------:R-:W-:Y:S02]  /*1abb0*/  IMAD.MOV.U32 R3, RZ, RZ, R11 ;  /* 0x000000ffff037224 */ /* 0x000fe400078e000b */
[----:B-1---5:R-:W-:Y:S05]  /*1abc0*/  CALL.REL.NOINC `($_ZN7cutlass13device_kernelIN5flash19enable_sm80_to_sm89INS1_16FlashAttnBwdSm80INS1_25CollectiveMainloopBwdSm80ILi2ELi2EN4cute5tupleIJNS5_1CILi128EEES8_NS7_ILi64EEEEEENS_10bfloat16_tEfNS_4arch4Sm80ELb0ELb1ELb1ELb1ELb1ELb0ELb0ELb0ELi2ELi4ELi4ELi4ELb0EEENS1_24CollectiveEpilogueBwdGQAISA_fSD_Li256ELb1ELb1EEENS1_19SingleTileSchedulerILb1ELb0ELb0ELi128EEEEEEEEEvNT_6ParamsE$_ZN4cute3eso3ESOILb1ELb0EJNS_6LayoutINS_5tupleIJNS3_IJNS_1CILi1EEENS4_ILi2EEEEEEEEENS3_IJNS3_IJS5_S5_EEEEEEEENS_10ViewEngineIPjEEEEC2ERKSB_RKSE_) ;  /* 0xfffee89000007944 */ /* 0x022fea0003c3ffff */
[----:B-1----:R-:W-:Y:S01]  /*1abd0*/  MOV R2, R25 ;  /* 0x0000001900027202 */ /* 0x002fe20000000f00 */
[----:B------:R1:W5:Y:S01]  /*1abe0*/  LDL.64 R16, [R1+0x758] ;  /* 0x0007580001107983 */ /* 0x0003620000100a00 */
[----:B------:R-:W-:Y:S01]  /*1abf0*/  MOV R4, 0x1ac20 ;  /* 0x0001ac2000047802 */ /* 0x000fe20000000f00 */
[----:B------:R-:W-:Y:S02]  /*1ac00*/  IMAD.MOV.U32 R3, RZ, RZ, R9 ;  /* 0x000000ffff037224 */ /* 0x000fe400078e0009 */
[----:B-1---5:R-:W-:Y:S05]  /*1ac10*/  CALL.REL.NOINC `($_ZN7cutlass13device_kernelIN5flash19enable_sm80_to_sm89INS1_16FlashAttnBwdSm80INS1_25CollectiveMainloopBwdSm80ILi2ELi2EN4cute5tupleIJNS5_1CILi128EEES8_NS7_ILi64EEEEEENS_10bfloat16_tEfNS_4arch4Sm80ELb0ELb1ELb1ELb1ELb1ELb0ELb0ELb0ELi2ELi4ELi4ELi4ELb0EEENS1_24CollectiveEpilogueBwdGQAISA_fSD_Li256ELb1ELb1EEENS1_19SingleTileSchedulerILb1ELb0ELb0ELi128EEEEEEEEEvNT_6ParamsE$_ZN4cute3eso3ESOILb1ELb0EJNS_6LayoutINS_5tupleIJNS3_IJNS_1CILi2EEES5_EEEEEENS3_IJNS3_IJNS4_ILi1EEES5_EEEEEEEENS_10ViewEngineIPfEEEEC2ERKSB_RKSE_) ;  /* 0xfffeeb6000007944 */ /* 0x022fea0003c3ffff */
[----:B-1----:R-:W-:Y:S01]  /*1ac20*/  MOV R2, R25 ;  /* 0x0000001900027202 */ /* 0x002fe20000000f00 */
[----:B------:R1:W5:Y:S01]  /*1ac30*/  LDL.64 R66, [R1+0x758] ;  /* 0x0007580001427983 */ /* 0x0003620000100a00 */
[----:B------:R-:W-:Y:S01]  /*1ac40*/  MOV R4, 0x1ac70 ;  /* 0x0001ac7000047802 */ /* 0x000fe20000000f00 */
[----:B------:R-:W-:Y:S02]  /*1ac50*/  IMAD.MOV.U32 R3, RZ, RZ, R7 ;  /* 0x000000ffff037224 */ /* 0x000fe400078e0007 */
[----:B-1---5:R-:W-:Y:S05]  /*1ac60*/  CALL.REL.NOINC `($_ZN7cutlass13device_kernelIN5flash19enable_sm80_to_sm89INS1_16FlashAttnBwdSm80INS1_25CollectiveMainloopBwdSm80ILi2ELi2EN4cute5tupleIJNS5_1CILi128EEES8_NS7_ILi64EEEEEENS_10bfloat16_tEfNS_4arch4Sm80ELb0ELb1ELb1ELb1ELb1ELb0ELb0ELb0ELi2ELi4ELi4ELi4ELb0EEENS1_24CollectiveEpilogueBwdGQAISA_fSD_Li256ELb1ELb1EEENS1_19SingleTileSchedulerILb1ELb0ELb0ELi128EEEEEEEEEvNT_6ParamsE$_ZN4cute3eso3ESOILb1ELb0EJNS_6LayoutINS_5tupleIJNS3_IJNS_1CILi2EEES5_EEEEEENS3_IJNS3_IJNS4_ILi1EEES5_EEEEEEEENS_10ViewEngineIPKfEEEEC2ERKSB_RKSF_) ;  /* 0xfffeea7000007944 */ /* 0x022fea0003c3ffff */
        /* <DEDUP_REMOVED lines=24> */
[----:B-1----:R-:W-:Y:S05]  /*1adf0*/  CALL.REL.NOINC `($_ZN7cutlass13device_kernelIN5flash19enable_sm80_to_sm89INS1_16FlashAttnBwdSm80INS1_25CollectiveMainloopBwdSm80ILi2ELi2EN4cute5tupleIJNS5_1CILi128EEES8_NS7_ILi64EEEEEENS_10bfloat16_tEfNS_4arch4Sm80ELb0ELb1ELb1ELb1ELb1ELb0ELb0ELb0ELi2ELi4ELi4ELi4ELb0EEENS1_24CollectiveEpilogueBwdGQAISA_fSD_Li256ELb1ELb1EEENS1_19SingleTileSchedulerILb1ELb0ELb0ELi128EEEEEEEEEvNT_6ParamsE$_ZN4cute3eso3ESOILb1ELb0EJNS_10UnderscoreEiiEEC2ERKS2_RKiS7_) ;  /* 0xfffec9e000007944 */ /* 0x002fea0003c3ffff */
        /* <DEDUP_REMOVED lines=644> */
[----:B------:R-:W-:Y:S02]  /*1d640*/  MOV R3, 0x1 ;  /* 0x0000000100037802 */ /* 0x000fe40000000f00 */
        /* <DEDUP_REMOVED lines=18> */
.L_x_2333:
        /* <DEDUP_REMOVED lines=773> */
.L_x_2334:
        /* <DEDUP_REMOVED lines=222> */
[----:B------:R-:W-:Y:S05]  /*215a0*/  CALL.REL.NOINC `($_ZN7cutlass13device_kernelIN5flash19enable_sm80_to_sm89INS1_16FlashAttnBwdSm80INS1_25CollectiveMainloopBwdSm80ILi2ELi2EN4cute5tupleIJNS5_1CILi128EEES8_NS7_ILi64EEEEEENS_10bfloat16_tEfNS_4arch4Sm80ELb0ELb1ELb1ELb1ELb1ELb0ELb0ELb0ELi2ELi4ELi4ELi4ELb0EEENS1_24CollectiveEpilogueBwdGQAISA_fSD_Li256ELb1ELb1EEENS1_19SingleTileSchedulerILb1ELb0ELb0ELi128EEEEEEEEEvNT_6ParamsE$_ZN4cute3eso3ESOILb1ELb0EJNS_10UnderscoreES2_iEEC2ERKS2_S5_RKi) ;  /* 0xfffe61b000007944 */ /* 0x000fea0003c3ffff */
        /* <DEDUP_REMOVED lines=37> */
.L_x_2335:
        /* <DEDUP_REMOVED lines=220> */
[----:B-----5:R-:W-:Y:S05]  /*225c0*/  CALL.REL.NOINC `($_ZN7cutlass13device_kernelIN5flash19enable_sm80_to_sm89INS1_16FlashAttnBwdSm80INS1_25CollectiveMainloopBwdSm80ILi2ELi2EN4cute5tupleIJNS5_1CILi128EEES8_NS7_ILi64EEEEEENS_10bfloat16_tEfNS_4arch4Sm80ELb0ELb1ELb1ELb1ELb1ELb0ELb0ELb0ELi2ELi4ELi4ELi4ELb0EEENS1_24CollectiveEpilogueBwdGQAISA_fSD_Li256ELb1ELb1EEENS1_19SingleTileSchedulerILb1ELb0ELb0ELi128EEEEEEEEEvNT_6ParamsE$_ZN4cute8smem_ptrIPfECI1NS_12iter_adaptorIS1_S2_EEES1_) ;  /* 0xfffe8d2000007944 */ /* 0x020fea0003c3ffff */
[----:B-1----:R1:W5:Y:S01]  /*225d0*/  LDL.64 R2, [R1+0x758] ;  /* 0x0007580001027983 */ /* 0x0023620000100a00 */
[----:B------:R-:W-:-:S03]  /*225e0*/  MOV R8, 0x22600 ;  /* 0x0002260000087802 */ /* 0x000fc60000000f00 */
[----:B-1---5:R-:W-:Y:S05]  /*225f0*/  CALL.REL.NOINC `($_ZN7cutlass13device_kernelIN5flash19enable_sm80_to_sm89INS1_16FlashAttnBwdSm80INS1_25CollectiveMainloopBwdSm80ILi2ELi2EN4cute5tupleIJNS5_1CILi128EEES8_NS7_ILi64EEEEEENS_10bfloat16_tEfNS_4arch4Sm80ELb0ELb1ELb1ELb1ELb1ELb0ELb0ELb0ELi2ELi4ELi4ELi4ELb0EEENS1_24CollectiveEpilogueBwdGQAISA_fSD_Li256ELb1ELb1EEENS1_19SingleTileSchedulerILb1ELb0ELb0ELi128EEEEEEEEEvNT_6ParamsE$_ZN4cute3eso3ESOILb1ELb0EJNS_6LayoutINS_5tupleIJNS3_IJNS_1CILi2EEES5_EEEEEENS3_IJNS3_IJNS4_ILi8EEENS4_ILi64EEEEEEEEEEENS_10ViewEngineINS_8smem_ptrIPfEEEEEEC2ERKSC_RKSH_) ;  /* 0xfffe721000007944 */ /* 0x022fea0003c3ffff */
        /* <DEDUP_REMOVED lines=9> */
[----:B--2--5:R-:W-:Y:S05]  /*22690*/  CALL.REL.NOINC `($_ZN7cutlass13device_kernelIN5flash19enable_sm80_to_sm89INS1_16FlashAttnBwdSm80INS1_25CollectiveMainloopBwdSm80ILi2ELi2EN4cute5tupleIJNS5_1CILi128EEES8_NS7_ILi64EEEEEENS_10bfloat16_tEfNS_4arch4Sm80ELb0ELb1ELb1ELb1ELb1ELb0ELb0ELb0ELi2ELi4ELi4ELi4ELb0EEENS1_24CollectiveEpilogueBwdGQAISA_fSD_Li256ELb1ELb1EEENS1_19SingleTileSchedulerILb1ELb0ELb0ELi128EEEEEEEEEvNT_6ParamsE$_ZN4cute3eso3ESOILb1ELb0EJNS_10UnderscoreEiEEC2ERKS2_RKi) ;  /* 0xfffe510000007944 */ /* 0x024fea0003c3ffff */
[----:B-1----:R-:W2:Y:S01]  /*226a0*/  LDL R3, [R1+0x758] ;  /* 0x0007580001037983 */ /* 0x002ea20000100800 */
[----:B------:R-:W-:Y:S02]  /*226b0*/  MOV R6, 0x226e0 ;  /* 0x000226e000067802 */ /* 0x000fe40000000f00 */
[----:B--2---:R-:W-:Y:S02]  /*226c0*/  SHF.L.U32 R3, R3, 0x7, RZ ;  /* 0x0000000703037819 */ /* 0x004fe400000006ff */
[----:B------:R-:W-:Y:S05]  /*226d0*/  CALL.REL.NOINC `($_ZN7cutlass13device_kernelIN5flash19enable_sm80_to_sm89INS1_16FlashAttnBwdSm80INS1_25CollectiveMainloopBwdSm80ILi2ELi2EN4cute5tupleIJNS5_1CILi128EEES8_NS7_ILi64EEEEEENS_10bfloat16_tEfNS_4arch4Sm80ELb0ELb1ELb1ELb1ELb1ELb0ELb0ELb0ELi2ELi4ELi4ELi4ELb0EEENS1_24CollectiveEpilogueBwdGQAISA_fSD_Li256ELb1ELb1EEENS1_19SingleTileSchedulerILb1ELb0ELb0ELi128EEEEEEEEEvNT_6ParamsE$_ZN4cute3eso3ESOILb1ELb0EJNS_6LayoutINS_5tupleIJNS3_IJNS_1CILi2EEES5_EEEEEENS3_IJNS3_IJNS4_ILi8EEENS4_ILi64EEEEEEEEEEEiEEC2ERKSC_RKi) ;  /* 0xfffe717000007944 */ /* 0x000fea0003c3ffff */
[----:B------:R-:W-:Y:S01]  /*226e0*/  ULDC.64 UR4, c[0x0][0x118] ;  /* 0x0000460000047ab9 */ /* 0x000fe20000000a00 */
[----:B-1----:R-:W2:Y:S04]  /*226f0*/  LDL R2, [R1+0x758] ;  /* 0x0007580001027983 */ /* 0x002ea80000100800 */
[----:B------:R-:W2:Y:S01]  /*22700*/  LD.E.64 R12, [R12.64] ;  /* 0x000000040c0c7980 */ /* 0x000ea2000c101b00 */
[----:B------:R-:W-:-:S02]  /*22710*/  MOV R6, R25 ;  /* 0x0000001900067202 */ /* 0x000fc40000000f00 */
[----:B------:R-:W-:Y:S01]  /*22720*/  MOV R8, 0x22750 ;  /* 0x0002275000087802 */ /* 0x000fe20000000f00 */
[----:B--2---:R-:W-:-:S04]  /*22730*/  IMAD.WIDE R2, R2, 0x4, R12 ;  /* 0x0000000402027825 */ /* 0x004fc800078e020c */
[----:B------:R-:W-:Y:S05]  /*22740*/  CALL.REL.NOINC `($_ZN7cutlass13device_kernelIN5flash19enable_sm80_to_sm89INS1_16FlashAttnBwdSm80INS1_25CollectiveMainloopBwdSm80ILi2ELi2EN4cute5tupleIJNS5_1CILi128EEES8_NS7_ILi64EEEEEENS_10bfloat16_tEfNS_4arch4Sm80ELb0ELb1ELb1ELb1ELb1ELb0ELb0ELb0ELi2ELi4ELi4ELi4ELb0EEENS1_24CollectiveEpilogueBwdGQAISA_fSD_Li256ELb1ELb1EEENS1_19SingleTileSchedulerILb1ELb0ELb0ELi128EEEEEEEEEvNT_6ParamsE$_ZN4cute8smem_ptrIPfECI1NS_12iter_adaptorIS1_S2_EEES1_) ;  /* 0xfffe8ba000007944 */ /* 0x000fea0003c3ffff */
[----:B-1----:R1:W5:Y:S01]  /*22750*/  LDL.64 R2, [R1+0x758] ;  /* 0x0007580001027983 */ /* 0x0023620000100a00 */
[----:B------:R-:W-:-:S03]  /*22760*/  MOV R8, 0x22780 ;  /* 0x0002278000087802 */ /* 0x000fc60000000f00 */
[----:B-1---5:R-:W-:Y:S05]  /*22770*/  CALL.REL.NOINC `($_ZN7cutlass13device_kernelIN5flash19enable_sm80_to_sm89INS1_16FlashAttnBwdSm80INS1_25CollectiveMainloopBwdSm80ILi2ELi2EN4cute5tupleIJNS5_1CILi128EEES8_NS7_ILi64EEEEEENS_10bfloat16_tEfNS_4arch4Sm80ELb0ELb1ELb1ELb1ELb1ELb0ELb0ELb0ELi2ELi4ELi4ELi4ELb0EEENS1_24CollectiveEpilogueBwdGQAISA_fSD_Li256ELb1ELb1EEENS1_19SingleTileSchedulerILb1ELb0ELb0ELi128EEEEEEEEEvNT_6ParamsE$_ZN4cute3eso3ESOILb1ELb0EJNS_6LayoutINS_5tupleIJNS3_IJNS_1CILi2EEES5_EEEEEENS3_IJNS3_IJNS4_ILi8EEENS4_ILi64EEEEEEEEEEENS_10ViewEngineINS_8smem_ptrIPfEEEEEEC2ERKSC_RKSH_) ;  /* 0xfffe709000007944 */ /* 0x022fea0003c3ffff */
[----:B-1----:R1:W5:Y:S01]  /*22780*/  LDL.64 R2, [R1+0x758] ;  /* 0x0007580001027983 */ /* 0x0023620000100a00 */
[----:B------:R-:W-:Y:S02]  /*22790*/  MOV R5, R4 ;  /* 0x0000000400057202 */ /* 0x000fe40000000f00 */
[----:B------:R-:W-:Y:S02]  /*227a0*/  MOV R6, 0x227c0 ;  /* 0x000227c000067802 */ /* 0x000fe40000000f00 */
[----:B-1---5:R-:W-:Y:S05]  /*227b0*/  CALL.REL.NOINC `($_ZN7cutlass13device_kernelIN5flash19enable_sm80_to_sm89INS1_16FlashAttnBwdSm80INS1_25CollectiveMainloopBwdSm80ILi2ELi2EN4cute5tupleIJNS5_1CILi128EEES8_NS7_ILi64EEEEEENS_10bfloat16_tEfNS_4arch4Sm80ELb0ELb1ELb1ELb1ELb1ELb0ELb0ELb0ELi2ELi4ELi4ELi4ELb0EEENS1_24CollectiveEpilogueBwdGQAISA_fSD_Li256ELb1ELb1EEENS1_19SingleTileSchedulerILb1ELb0ELb0ELi128EEEEEEEEEvNT_6ParamsE$_ZN4cute3eso3ESOILb1ELb0EJNS_6LayoutINS_5tupleIJNS_1CILi1EEENS4_ILi4EEEEEENS3_IJNS4_ILi0EEES5_EEEEENS_10ViewEngineIPfEEEEC2ERKSA_RKSD_) ;  /* 0xfffe804000007944 */ /* 0x022fea0003c3ffff */
[----:B-1----:R1:W5:Y:S01]  /*227c0*/  LDL.64 R4, [R1+0x758] ;  /* 0x0007580001047983 */ /* 0x0023620000100a00 */
[----:B------:R-:W-:Y:S02]  /*227d0*/  MOV R9, R3 ;  /* 0x0000000300097202 */ /* 0x000fe40000000f00 */
[----:B------:R-:W-:Y:S02]  /*227e0*/  MOV R6, 0x22800 ;  /* 0x0002280000067802 */ /* 0x000fe40000000f00 */
[----:B-1---5:R-:W-:Y:S05]  /*227f0*/  CALL.REL.NOINC `($_ZN7cutlass13device_kernelIN5flash19enable_sm80_to_sm89INS1_16FlashAttnBwdSm80INS1_25CollectiveMainloopBwdSm80ILi2ELi2EN4cute5tupleIJNS5_1CILi128EEES8_NS7_ILi64EEEEEENS_10bfloat16_tEfNS_4arch4Sm80ELb0ELb1ELb1ELb1ELb1ELb0ELb0ELb0ELi2ELi4ELi4ELi4ELb0EEENS1_24CollectiveEpilogueBwdGQAISA_fSD_Li256ELb1ELb1EEENS1_19SingleTileSchedulerILb1ELb0ELb0ELi128EEEEEEEEEvNT_6ParamsE$_ZN4cute3eso3ESOILb1ELb0EJNS_6LayoutINS_5tupleIJNS_1CILi1EEENS3_IJNS4_ILi2EEES6_EEEEEENS3_IJNS4_ILi0EEENS3_IJNS4_ILi8EEENS4_ILi64EEEEEEEEEEENS_10ViewEngineINS_8smem_ptrIPfEEEEEEC2ERKSE_RKSJ_) ;  /* 0xfffe7fa000007944 */ /* 0x022fea0003c3ffff */
[----:B-1----:R1:W5:Y:S01]  /*22800*/  LDL.64 R2, [R1+0x758] ;  /* 0x0007580001027983 */ /* 0x0023620000100a00 */
[----:B------:R-:W-:Y:S02]  /*22810*/  MOV R6, R25 ;  /* 0x0000001900067202 */ /* 0x000fe40000000f00 */
[----:B------:R-:W-:-:S02]  /*22820*/  MOV R8, 0x22840 ;  /* 0x0002284000087802 */ /* 0x000fc40000000f00 */
[----:B-1---5:R-:W-:Y:S05]  /*22830*/  CALL.REL.NOINC `($_ZN7cutlass13device_kernelIN5flash19enable_sm80_to_sm89INS1_16FlashAttnBwdSm80INS1_25CollectiveMainloopBwdSm80ILi2ELi2EN4cute5tupleIJNS5_1CILi128EEES8_NS7_ILi64EEEEEENS_10bfloat16_tEfNS_4arch4Sm80ELb0ELb1ELb1ELb1ELb1ELb0ELb0ELb0ELi2ELi4ELi4ELi4ELb0EEENS1_24CollectiveEpilogueBwdGQAISA_fSD_Li256ELb1ELb1EEENS1_19SingleTileSchedulerILb1ELb0ELb0ELi128EEEEEEEEEvNT_6ParamsE$_ZN4cute8smem_ptrIPfECI1NS_12iter_adaptorIS1_S2_EEES1_) ;  /* 0xfffe8ab000007944 */ /* 0x022fea0003c3ffff */
[----:B-1----:R1:W5:Y:S01]  /*22840*/  LDL.64 R2, [R1+0x758] ;  /* 0x0007580001027983 */ /* 0x0023620000100a00 */
[----:B------:R-:W-:-:S03]  /*22850*/  MOV R8, 0x22870 ;  /* 0x0002287000087802 */ /* 0x000fc60000000f00 */
[----:B-1---5:R-:W-:Y:S05]  /*22860*/  CALL.REL.NOINC `($_ZN7cutlass13device_kernelIN5flash19enable_sm80_to_sm89INS1_16FlashAttnBwdSm80INS1_25CollectiveMainloopBwdSm80ILi2ELi2EN4cute5tupleIJNS5_1CILi128EEES8_NS7_ILi64EEEEEENS_10bfloat16_tEfNS_4arch4Sm80ELb0ELb1ELb1ELb1ELb1ELb0ELb0ELb0ELi2ELi4ELi4ELi4ELb0EEENS1_24CollectiveEpilogueBwdGQAISA_fSD_Li256ELb1ELb1EEENS1_19SingleTileSchedulerILb1ELb0ELb0ELi128EEEEEEEEEvNT_6ParamsE$_ZN4cute3eso3ESOILb1ELb0EJNS_6LayoutINS_5tupleIJNS3_IJNS_1CILi2EEES5_EEEEEENS3_IJNS3_IJNS4_ILi8EEENS4_ILi64EEEEEEEEEEENS_10ViewEngineINS_8smem_ptrIPfEEEEEEC2ERKSC_RKSH_) ;  /* 0xfffe6fa000007944 */ /* 0x022fea0003c3ffff */
[----:B------:R2:W5:Y:S01]  /*22870*/  LDL.64 R12, [R1+0x758] ;  /* 0x00075800010c7983 */ /* 0x0005620000100a00 */
[----:B-1----:R-:W-:-:S03]  /*22880*/  MOV R6, 0x228a0 ;  /* 0x000228a000067802 */ /* 0x002fc60000000f00 */
[----:B--2--5:R-:W-:Y:S05]  /*22890*/  CALL.REL.NOINC `($_ZN7cutlass13device_kernelIN5flash19enable_sm80_to_sm89INS1_16FlashAttnBwdSm80INS1_25CollectiveMainloopBwdSm80ILi2ELi2EN4cute5tupleIJNS5_1CILi128EEES8_NS7_ILi64EEEEEENS_10bfloat16_tEfNS_4arch4Sm80ELb0ELb1ELb1ELb1ELb1ELb0ELb0ELb0ELi2ELi4ELi4ELi4ELb0EEENS1_24CollectiveEpilogueBwdGQAISA_fSD_Li256ELb1ELb1EEENS1_19SingleTileSchedulerILb1ELb0ELb0ELi128EEEEEEEEEvNT_6ParamsE$_ZN4cute3eso3ESOILb1ELb0EJNS_6LayoutINS_5tupleIJNS_1CILi4EEEEEENS3_IJNS4_ILi1EEEEEEEENS_10ViewEngineIPfEEEEC2ERKS9_RKSC_) ;  /* 0xfffe7fd000007944 */ /* 0x024fea0003c3ffff */
        /* <DEDUP_REMOVED lines=272> */
[----:B------:R-:W-:Y:S05]  /*239a0*/  CALL.REL.NOINC `($_ZN7cutlass13device_kernelIN5flash19enable_sm80_to_sm89INS1_16FlashAttnBwdSm80INS1_25CollectiveMainloopBwdSm80ILi2ELi2EN4cute5tupleIJNS5_1CILi128EEES8_NS7_ILi64EEEEEENS_10bfloat16_tEfNS_4arch4Sm80ELb0ELb1ELb1ELb1ELb1ELb0ELb0ELb0ELi2ELi4ELi4ELi4ELb0EEENS1_24CollectiveEpilogueBwdGQAISA_fSD_Li256ELb1ELb1EEENS1_19SingleTileSchedulerILb1ELb0ELb0ELi128EEEEEEEEEvNT_6ParamsE$_ZN4cute3eso3ESOILb1ELb0EJNS_6LayoutINS_5tupleIJNS3_IJNS_1CILi2EEES5_EEENS3_IJS5_NS4_ILi8EEEEEEEEENS3_IJNS3_IJS5_NS4_ILi4EEEEEENS3_IJNS4_ILi1EEES7_EEEEEEEENS_10ViewEngineIPfEEEEC2ERKSF_RKSI_) ;  /* 0xfffe5fa000007944 */ /* 0x000fea0003c3ffff */
        /* <DEDUP_REMOVED lines=149> */
[----:B--2--5:R-:W-:Y:S05]  /*24300*/  CALL.REL.NOINC `($_ZN7cutlass13device_kernelIN5flash19enable_sm80_to_sm89INS1_16FlashAttnBwdSm80INS1_25CollectiveMainloopBwdSm80ILi2ELi2EN4cute5tupleIJNS5_1CILi128EEES8_NS7_ILi64EEEEEENS_10bfloat16_tEfNS_4arch4Sm80ELb0ELb1ELb1ELb1ELb1ELb0ELb0ELb0ELi2ELi4ELi4ELi4ELb0EEENS1_24CollectiveEpilogueBwdGQAISA_fSD_Li256ELb1ELb1EEENS1_19SingleTileSchedulerILb1ELb0ELb0ELi128EEEEEEEEEvNT_6ParamsE$_ZZN5flash25CollectiveMainloopBwdSm80ILi2ELi2EN4cute5tupleIJNS1_1CILi128EEES4_NS3_ILi64EEEEEEN7cutlass10bfloat16_tEfNS7_4arch4Sm80ELb0ELb1ELb1ELb1ELb1ELb0ELb0ELb0ELi2ELi4ELi4ELi4ELb0EE3mmaINS_16FlashAttnBwdSm80ISB_NS_24CollectiveEpilogueBwdGQAIS6_fSA_Li256ELb1ELb1EEENS_19SingleTileSchedulerILb1ELb0ELb0ELi128EEEE13SharedStorageENS1_6TensorINS1_11ArrayEngineIfLm32EEENS1_6LayoutINS2_IJNS2_IJNS3_ILi2EEESO_EEESO_NS3_ILi4EEEEEENS2_IJNS2_IJNS3_ILi1EEESO_EEESQ_NS3_ILi8EEEEEEEEEEEEbRKNSB_6ParamsERT0_S12_iNS2_IJiiiEEERT_ENKUlRT_iE_clINSK_INSL_IfLm64EEENSN_INS2_IJSP_SO_SU_EEESV_EEEEEEDaS17_i) ;  /* 0xfffec37000007944 */ /* 0x024fea0003c3ffff */
[----:B------:R-:W-:Y:S02]  /*24310*/  MOV R10, RZ ;  /* 0x000000ff000a7202 */ /* 0x000fe40000000f00 */
.L_x_2337:
[----:B-1----:R-:W-:-:S05]  /*24320*/  MOV R2, 0x24340 ;  /* 0x0002434000027802 */ /* 0x002fca0000000f00 */
[----:B------:R-:W-:Y:S05]  /*24330*/  CALL.REL.NOINC `($_ZN7cutlass13device_kernelIN5flash19enable_sm80_to_sm89INS1_16FlashAttnBwdSm80INS1_25CollectiveMainloopBwdSm80ILi2ELi2EN4cute5tupleIJNS5_1CILi128EEES8_NS7_ILi64EEEEEENS_10bfloat16_tEfNS_4arch4Sm80ELb0ELb1ELb1ELb1ELb1ELb0ELb0ELb0ELi2ELi4ELi4ELi4ELb0EEENS1_24CollectiveEpilogueBwdGQAISA_fSD_Li256ELb1ELb1EEENS1_19SingleTileSchedulerILb1ELb0ELb0ELi128EEEEEEEEEvNT_6ParamsE$_ZZZN5flash25CollectiveMainloopBwdSm80ILi2ELi2EN4cute5tupleIJNS1_1CILi128EEES4_NS3_ILi64EEEEEEN7cutlass10bfloat16_tEfNS7_4arch4Sm80ELb0ELb1ELb1ELb1ELb1ELb0ELb0ELb0ELi2ELi4ELi4ELi4ELb0EE3mmaINS_16FlashAttnBwdSm80ISB_NS_24CollectiveEpilogueBwdGQAIS6_fSA_Li256ELb1ELb1EEENS_19SingleTileSchedulerILb1ELb0ELb0ELi128EEEE13SharedStorageENS1_6TensorINS1_11ArrayEngineIfLm32EEENS1_6LayoutINS2_IJNS2_IJNS3_ILi2EEESO_EEESO_NS3_ILi4EEEEEENS2_IJNS2_IJNS3_ILi1EEESO_EEESQ_NS3_ILi8EEEEEEEEEEEEbRKNSB_6ParamsERT0_S12_iNS2_IJiiiEEERT_ENKUliT_E_clIZSC_ISJ_SX_EbS10_S12_S12_iS13_S15_EUlRS16_iE_EEDaiS16_ENKUlvE0_clEv) ;  /* 0x0004460000007944 */ /* 0x000fea0003c00000 */
[----:B------:R1:W-:Y:S01]  /*24340*/  STL [R1+0x770], RZ ;  /* 0x000770ff01007387 */ /* 0x0003e20000100800 */
[----:B------:R-:W-:-:S03]  /*24350*/  MOV R5, RZ ;  /* 0x000000ff00057202 */ /* 0x000fc60000000f00 */
.L_x_2336:
[----:B------:R-:W-:Y:S01]  /*24360*/  IMAD.MOV.U32 R3, RZ, RZ, R25 ;  /* 0x000000ffff037224 */ /* 0x000fe200078e0019 */
[----:B-1----:R-:W-:-:S02]  /*24370*/  MOV R2, R24 ;  /* 0x0000001800027202 */ /* 0x002fc40000000f00 */
[----:B------:R-:W-:Y:S02]  /*24380*/  MOV R8, 0x243a0 ;  /* 0x000243a000087802 */ /* 0x000fe40000000f00 */
[----:B-1---5:R-:W-:Y:S05]  /*24390*/  CALL.REL.NOINC `($_ZN7cutlass13device_kernelIN5flash19enable_sm80_to_sm89INS1_16FlashAttnBwdSm80INS1_25CollectiveMainloopBwdSm80ILi2ELi2EN4cute5tupleIJNS5_1CILi128EEES8_NS7_ILi64EEEEEENS_10bfloat16_tEfNS_4arch4Sm80ELb0ELb1ELb1ELb1ELb1ELb0ELb0ELb0ELi2ELi4ELi4ELi4ELb0EEENS1_24CollectiveEpilogueBwdGQAISA_fSD_Li256ELb1ELb1EEENS1_19SingleTileSchedulerILb1ELb0ELb0ELi128EEEEEEEEEvNT_6ParamsE$_ZN4cute3eso3ESOILb0ELb0EJiiEEC2ERKiS4_) ;  /* 0xfffe2a1000007944 */ /* 0x022fea0003c3ffff */
        /* <DEDUP_REMOVED lines=20> */
[----:B------:R-:W-:Y:S05]  /*244e0*/  CALL.REL.NOINC `($_ZN7cutlass13device_kernelIN5flash19enable_sm80_to_sm89INS1_16FlashAttnBwdSm80INS1_25CollectiveMainloopBwdSm80ILi2ELi2EN4cute5tupleIJNS5_1CILi128EEES8_NS7_ILi64EEEEEENS_10bfloat16_tEfNS_4arch4Sm80ELb0ELb1ELb1ELb1ELb1ELb0ELb0ELb0ELi2ELi4ELi4ELi4ELb0EEENS1_24CollectiveEpilogueBwdGQAISA_fSD_Li256ELb1ELb1EEENS1_19SingleTileSchedulerILb1ELb0ELb0ELi128EEEEEEEEEvNT_6ParamsE$exp2f) ;  /* 0x000446a000007944 */ /* 0x000fea0003c00000 */
[----:B------:R-:W-:Y:S01]  /*244f0*/  IMAD.MOV.U32 R3, RZ, RZ, R25 ;  /* 0x000000ffff037224 */ /* 0x000fe200078e0019 */
[----:B------:R-:W-:Y:S02]  /*24500*/  MOV R2, R24 ;  /* 0x0000001800027202 */ /* 0x000fe40000000f00 */
[----:B------:R-:W-:Y:S02]  /*24510*/  MOV R8, 0x24530 ;  /* 0x0002453000087802 */ /* 0x000fe40000000f00 */
[----:B-1----:R-:W-:Y:S05]  /*24520*/  CALL.REL.NOINC `($_ZN7cutlass13device_kernelIN5flash19enable_sm80_to_sm89INS1_16FlashAttnBwdSm80INS1_25CollectiveMainloopBwdSm80ILi2ELi2EN4cute5tupleIJNS5_1CILi128EEES8_NS7_ILi64EEEEEENS_10bfloat16_tEfNS_4arch4Sm80ELb0ELb1ELb1ELb1ELb1ELb0ELb0ELb0ELi2ELi4ELi4ELi4ELb0EEENS1_24CollectiveEpilogueBwdGQAISA_fSD_Li256ELb1ELb1EEENS1_19SingleTileSchedulerILb1ELb0ELb0ELi128EEEEEEEEEvNT_6ParamsE$_ZN4cute3eso3ESOILb0ELb0EJiiEEC2ERKiS4_) ;  /* 0xfffe288000007944 */ /* 0x002fea0003c3ffff */
        /* <DEDUP_REMOVED lines=93> */
[----:B--2---:R1:W-:Y:S04]  /*24b00*/  STL.64 [R1+0x750], R6 ;  /* 0x0007500601007387 */ /* 0x0043e80000100a00 */
[----:B-1----:R-:W-:Y:S05]  /*24b10*/  CALL.REL.NOINC `($_ZN7cutlass13device_kernelIN5flash19enable_sm80_to_sm89INS1_16FlashAttnBwdSm80INS1_25CollectiveMainloopBwdSm80ILi2ELi2EN4cute5tupleIJNS5_1CILi128EEES8_NS7_ILi64EEEEEENS_10bfloat16_tEfNS_4arch4Sm80ELb0ELb1ELb1ELb1ELb1ELb0ELb0ELb0ELi2ELi4ELi4ELi4ELb0EEENS1_24CollectiveEpilogueBwdGQAISA_fSD_Li256ELb1ELb1EEENS1_19SingleTileSchedulerILb1ELb0ELb0ELi128EEEEEEEEEvNT_6ParamsE$_ZZN4cute4diceINS_5tupleIJNS1_IJiNS1_IJiNS_1CILi0EEEEEEEEENS1_IJNS_10UnderscoreENS1_IJS6_S6_EEEEEEEEES9_EEDaRKT_RKT0_ENKUlRKT_RKT0_E_clIS5_S5_EEDaSI_SL_) ;  /* 0xfffe7ce000007944 */ /* 0x002fea0003c3ffff */
[----:B------:R2:W-:Y:S01]  /*24b20*/  STL.64 [R1+0x7a0], R2 ;  /* 0x0007a00201007387 */ /* 0x0005e20000100a00 */
[----:B------:R-:W-:Y:S02]  /*24b30*/  IADD3 R60, P0, R44, 0x50, RZ ;  /* 0x000000502c3c7810 */ /* 0x000fe40007f1e0ff */
[----:B------:R-:W-:-:S03]  /*24b40*/  MOV R8, 0x24b80 ;  /* 0x00024b8000087802 */ /* 0x000fc60000000f00 */
[----:B------:R-:W-:Y:S02]  /*24b50*/  IMAD.X R50, RZ, RZ, R43, P0 ;  /* 0x000000ffff327224 */ /* 0x000fe400000e062b */
[----:B------:R-:W-:Y:S02]  /*24b60*/  IMAD.MOV.U32 R4, RZ, RZ, R60 ;  /* 0x000000ffff047224 */ /* 0x000fe400078e003c */
[----:B-12---:R-:W-:Y:S05]  /*24b70*/  CALL.REL.NOINC `($_ZN7cutlass13device_kernelIN5flash19enable_sm80_to_sm89INS1_16FlashAttnBwdSm80INS1_25CollectiveMainloopBwdSm80ILi2ELi2EN4cute5tupleIJNS5_1CILi128EEES8_NS7_ILi64EEEEEENS_10bfloat16_tEfNS_4arch4Sm80ELb0ELb1ELb1ELb1ELb1ELb0ELb0ELb0ELi2ELi4ELi4ELi4ELb0EEENS1_24CollectiveEpilogueBwdGQAISA_fSD_Li256ELb1ELb1EEENS1_19SingleTileSchedulerILb1ELb0ELb0ELi128EEEEEEEEEvNT_6ParamsE$_ZZN4cute12filter_tupleINS_5tupleIJNS1_IJiNS1_IJiNS_1CILi0EEEEEEEEENS1_IJNS_10UnderscoreENS1_IJS6_S6_EEEEEEEEES9_ZNS_4diceIS9_S9_EEDaRKT_RKT0_EUlRKT_RKT0_E_EEDaSD_SG_OT1_ENKUlDpSJ_E_clIJNS1_IJiiS3_EEENS1_IJEEEEEEDaSQ_) ;  /* 0xfffe6ad000007944 */ /* 0x006fea0003c3ffff */
[----:B------:R-:W-:Y:S02]  /*24b80*/  MOV R74, 0x24ba0 ;  /* 0x00024ba0004a7802 */ /* 0x000fe40000000f00 */
[----:B-12--5:R-:W-:Y:S05]  /*24b90*/  CALL.REL.NOINC `($_ZN7cutlass13device_kernelIN5flash19enable_sm80_to_sm89INS1_16FlashAttnBwdSm80INS1_25CollectiveMainloopBwdSm80ILi2ELi2EN4cute5tupleIJNS5_1CILi128EEES8_NS7_ILi64EEEEEENS_10bfloat16_tEfNS_4arch4Sm80ELb0ELb1ELb1ELb1ELb1ELb0ELb0ELb0ELi2ELi4ELi4ELi4ELb0EEENS1_24CollectiveEpilogueBwdGQAISA_fSD_Li256ELb1ELb1EEENS1_19SingleTileSchedulerILb1ELb0ELb0ELi128EEEEEEEEEvNT_6ParamsE$_ZZN4cute7idx2crdINS_5tupleIJiiNS_1CILi0EEEEEENS1_IJNS1_IJNS2_ILi4EEENS2_ILi8EEEEEES5_NS2_ILi1EEEEEEEEDaRKT_RKT0_ENKUlRKT_RKT0_E_clIiS7_EEDaSI_SL_) ;  /* 0xfffeacc000007944 */ /* 0x026fea0003c3ffff */
[----:B------:R-:W-:Y:S02]  /*24ba0*/  MOV R2, 0x24bc0 ;  /* 0x00024bc000027802 */ /* 0x000fe40000000f00 */
[----:B-1----:R-:W-:Y:S05]  /*24bb0*/  CALL.REL.NOINC `($_ZN7cutlass13device_kernelIN5flash19enable_sm80_to_sm89INS1_16FlashAttnBwdSm80INS1_25CollectiveMainloopBwdSm80ILi2ELi2EN4cute5tupleIJNS5_1CILi128EEES8_NS7_ILi64EEEEEENS_10bfloat16_tEfNS_4arch4Sm80ELb0ELb1ELb1ELb1ELb1ELb0ELb0ELb0ELi2ELi4ELi4ELi4ELb0EEENS1_24CollectiveEpilogueBwdGQAISA_fSD_Li256ELb1ELb1EEENS1_19SingleTileSchedulerILb1ELb0ELb0ELi128EEEEEEEEEvNT_6ParamsE$_ZZN4cute7idx2crdINS_5tupleIJiiNS_1CILi0EEEEEENS1_IJNS1_IJNS2_ILi4EEENS2_ILi8EEEEEES5_NS2_ILi1EEEEEEEEDaRKT_RKT0_ENKUlRKT_RKT0_E_clIiS5_EEDaSI_SL_) ;  /* 0xfffeac7000007944 */ /* 0x002fea0003c3ffff */
[----:B------:R1:W-:Y:S01]  /*24bc0*/  STL [R1+0x7a0], R6 ;  /* 0x0007a00601007387 */ /* 0x0003e20000100800 */
[----:B------:R-:W-:Y:S02]  /*24bd0*/  MOV R2, R60 ;  /* 0x0000003c00027202 */ /* 0x000fe40000000f00 */
        /* <DEDUP_REMOVED lines=26> */
[----:B-1----:R-:W-:Y:S05]  /*24d80*/  CALL.REL.NOINC `($_ZN7cutlass13device_kernelIN5flash19enable_sm80_to_sm89INS1_16FlashAttnBwdSm80INS1_25CollectiveMainloopBwdSm80ILi2ELi2EN4cute5tupleIJNS5_1CILi128EEES8_NS7_ILi64EEEEEENS_10bfloat16_tEfNS_4arch4Sm80ELb0ELb1ELb1ELb1ELb1ELb0ELb0ELb0ELi2ELi4ELi4ELi4ELb0EEENS1_24CollectiveEpilogueBwdGQAISA_fSD_Li256ELb1ELb1EEENS1_19SingleTileSchedulerILb1ELb0ELb0ELi128EEEEEEEEEvNT_6ParamsE$_ZN4cute3eso3ESOILb0ELb0EJiiiEEC2ERKiS4_S4_) ;  /* 0xfffe22e000007944 */ /* 0x002fea0003c3ffff */
[----:B------:R2:W5:Y:S04]  /*24d90*/  LDL R5, [R1+0x760] ;  /* 0x0007600001057983 */ /* 0x0005680000100800 */
[----:B-1----:R2:W5:Y:S01]  /*24da0*/  LDL.64 R2, [R1+0x758] ;  /* 0x0007580001027983 */ /* 0x0025620000100a00 */
[----:B------:R-:W-:-:S02]  /*24db0*/  MOV R4, R25 ;  /* 0x0000001900047202 */ /* 0x000fc40000000f00 */
[----:B------:R-:W-:Y:S02]  /*24dc0*/  MOV R6, 0x24de0 ;  /* 0x00024de000067802 */ /* 0x000fe40000000f00 */
[----:B--2--5:R-:W-:Y:S05]  /*24dd0*/  CALL.REL.NOINC `($_ZN7cutlass13device_kernelIN5flash19enable_sm80_to_sm89INS1_16FlashAttnBwdSm80INS1_25CollectiveMainloopBwdSm80ILi2ELi2EN4cute5tupleIJNS5_1CILi128EEES8_NS7_ILi64EEEEEENS_10bfloat16_tEfNS_4arch4Sm80ELb0ELb1ELb1ELb1ELb1ELb0ELb0ELb0ELi2ELi4ELi4ELi4ELb0EEENS1_24CollectiveEpilogueBwdGQAISA_fSD_Li256ELb1ELb1EEENS1_19SingleTileSchedulerILb1ELb0ELb0ELi128EEEEEEEEEvNT_6ParamsE$_ZN4cute3eso3ESOILb1ELb0EJNS_1CILi1EEENS_5tupleIJiiiEEENS2_ILi64EEENS4_IJNS2_ILi72EEENS2_ILi144EEENS2_ILi288EEEEEENS2_ILi512EEEEEC2ERKS3_RKS5_RKS6_RKSA_RKSB_) ;  /* 0xfffe307000007944 */ /* 0x024fea0003c3ffff */
[----:B-1----:R1:W5:Y:S04]  /*24de0*/  LDL R5, [R1+0x760] ;  /* 0x0007600001057983 */ /* 0x0023680000100800 */
[----:B------:R1:W5:Y:S01]  /*24df0*/  LDL.64 R2, [R1+0x758] ;  /* 0x0007580001027983 */ /* 0x0003620000100a00 */
[----:B------:R-:W-:Y:S02]  /*24e00*/  MOV R4, R25 ;  /* 0x0000001900047202 */ /* 0x000fe40000000f00 */
[----:B------:R-:W-:Y:S02]  /*24e10*/  MOV R6, 0x24e30 ;  /* 0x00024e3000067802 */ /* 0x000fe40000000f00 */
[----:B-1---5:R-:W-:Y:S05]  /*24e20*/  CALL.REL.NOINC `($_ZN7cutlass13device_kernelIN5flash19enable_sm80_to_sm89INS1_16FlashAttnBwdSm80INS1_25CollectiveMainloopBwdSm80ILi2ELi2EN4cute5tupleIJNS5_1CILi128EEES8_NS7_ILi64EEEEEENS_10bfloat16_tEfNS_4arch4Sm80ELb0ELb1ELb1ELb1ELb1ELb0ELb0ELb0ELi2ELi4ELi4ELi4ELb0EEENS1_24CollectiveEpilogueBwdGQAISA_fSD_Li256ELb1ELb1EEENS1_19SingleTileSchedulerILb1ELb0ELb0ELi128EEEEEEEEEvNT_6ParamsE$_ZN4cute5tupleIJNS0_IJNS_1CILi8EEENS0_IJNS1_ILi2EEES3_S3_EEENS1_ILi1EEES4_S5_EEENS0_IJS5_NS0_IJiiiEEENS1_ILi64EEENS0_IJNS1_ILi72EEENS1_ILi144EEENS1_ILi288EEEEEENS1_ILi512EEEEEEEEC2ERKS6_RKSE_) ;  /* 0xfffe610000007944 */ /* 0x022fea0003c3ffff */
[----:B-1----:R1:W5:Y:S04]  /*24e30*/  LDL R5, [R1+0x760] ;  /* 0x0007600001057983 */ /* 0x0023680000100800 */
[----:B------:R1:W5:Y:S01]  /*24e40*/  LDL.64 R2, [R1+0x758] ;  /* 0x0007580001027983 */ /* 0x0003620000100a00 */
[----:B------:R-:W-:-:S03]  /*24e50*/  MOV R4, 0x24e70 ;  /* 0x00024e7000047802 */ /* 0x000fc60000000f00 */
[----:B-1---5:R-:W-:Y:S05]  /*24e60*/  CALL.REL.NOINC `($_ZN7cutlass13device_kernelIN5flash19enable_sm80_to_sm89INS1_16FlashAttnBwdSm80INS1_25CollectiveMainloopBwdSm80ILi2ELi2EN4cute5tupleIJNS5_1CILi128EEES8_NS7_ILi64EEEEEENS_10bfloat16_tEfNS_4arch4Sm80ELb0ELb1ELb1ELb1ELb1ELb0ELb0ELb0ELi2ELi4ELi4ELi4ELb0EEENS1_24CollectiveEpilogueBwdGQAISA_fSD_Li256ELb1ELb1EEENS1_19SingleTileSchedulerILb1ELb0ELb0ELi128EEEEEEEEEvNT_6ParamsE$_ZZN4cute7flattenINS_5tupleIJNS_1CILi1EEENS1_IJiiiEEENS2_ILi64EEENS1_IJNS2_ILi72EEENS2_ILi144EEENS2_ILi288EEEEEENS2_ILi512EEEEEEEEDaRKT_ENKUlRKT_E_clIS4_EEDaSH_) ;  /* 0xfffea54000007944 */ /* 0x022fea0003c3ffff */
[----:B------:R1:W-:Y:S01]  /*24e70*/  STL.64 [R1+0x7a0], R2 ;  /* 0x0007a00201007387 */ /* 0x0003e20000100a00 */
[----:B------:R-:W-:-:S02]  /*24e80*/  MOV R6, R60 ;  /* 0x0000003c00067202 */ /* 0x000fc40000000f00 */
[----:B------:R-:W-:Y:S01]  /*24e90*/  MOV R4, 0x24ec0 ;  /* 0x00024ec000047802 */ /* 0x000fe20000000f00 */
[----:B------:R1:W-:Y:S04]  /*24ea0*/  STL [R1+0x7a8], R5 ;  /* 0x0007a80501007387 */ /* 0x0003e80000100800 */
[----:B-1----:R-:W-:Y:S05]  /*24eb0*/  CALL.REL.NOINC `($_ZN7cutlass13device_kernelIN5flash19enable_sm80_to_sm89INS1_16FlashAttnBwdSm80INS1_25CollectiveMainloopBwdSm80ILi2ELi2EN4cute5tupleIJNS5_1CILi128EEES8_NS7_ILi64EEEEEENS_10bfloat16_tEfNS_4arch4Sm80ELb0ELb1ELb1ELb1ELb1ELb0ELb0ELb0ELi2ELi4ELi4ELi4ELb0EEENS1_24CollectiveEpilogueBwdGQAISA_fSD_Li256ELb1ELb1EEENS1_19SingleTileSchedulerILb1ELb0ELb0ELi128EEEEEEEEEvNT_6ParamsE$_ZZN4cute12filter_tupleINS_5tupleIJNS_1CILi1EEENS1_IJiiiEEENS2_ILi64EEENS1_IJNS2_ILi72EEENS2_ILi144EEENS2_ILi288EEEEEENS2_ILi512EEEEEEZNS_7flattenISB_EEDaRKT_EUlRKT_E_EEDaSF_OT0_ENKUlDpSI_E_clIJNS1_IJS3_EEES4_NS1_IJS5_EEES9_NS1_IJSA_EEEEEEDaSM_) ;  /* 0xfffe6e1000007944 */ /* 0x002fea0003c3ffff */
[----:B------:R-:W-:Y:S02]  /*24ec0*/  MOV R4, R25 ;  /* 0x0000001900047202 */ /* 0x000fe40000000f00 */
[----:B------:R-:W-:Y:S02]  /*24ed0*/  MOV R6, 0x24ef0 ;  /* 0x00024ef000067802 */ /* 0x000fe40000000f00 */
        /* <DEDUP_REMOVED lines=80> */
[----:B------:R-:W-:-:S03]  /*253e0*/  MOV R4, 0x25400 ;  /* 0x0002540000047802 */ /* 0x000fc60000000f00 */
        /* <DEDUP_REMOVED lines=17> */
[----:B--2--5:R-:W-:Y:S05]  /*25500*/  CALL.REL.NOINC `($_ZN7cutlass13device_kernelIN5flash19enable_sm80_to_sm89INS1_16FlashAttnBwdSm80INS1_25CollectiveMainloopBwdSm80ILi2ELi2EN4cute5tupleIJNS5_1CILi128EEES8_NS7_ILi64EEEEEENS_10bfloat16_tEfNS_4arch4Sm80ELb0ELb1ELb1ELb1ELb1ELb0ELb0ELb0ELi2ELi4ELi4ELi4ELb0EEENS1_24CollectiveEpilogueBwdGQAISA_fSD_Li256ELb1ELb1EEENS1_19SingleTileSchedulerILb1ELb0ELb0ELi128EEEEEEEEEvNT_6ParamsE$_ZN4cute3eso3ESOILb1ELb0EJNS_14ComposedLayoutINS_7SwizzleILi3ELi3ELi3EEENS_1CILi0EEENS_6LayoutINS_5tupleIJNS8_IJNS8_IJNS5_ILi4EEENS5_ILi8EEEEEENS8_IJNS5_ILi2EEENS5_ILi1EEEEEEEEENS8_IJNS8_IJSC_SC_EEENS8_IJSA_S9_EEEEEEEEENS8_IJNS8_IJNS8_IJSC_NS5_ILi64EEEEEENS8_IJNS5_ILi512EEES6_EEEEEENS8_IJNS8_IJSD_SA_EEENS8_IJNS5_ILi1024EEENS5_ILi16EEEEEEEEEEEEEEEENS_10ViewEngineINS_8smem_ptrIPN7cutlass10bfloat16_tEEEEEEEC2ERKSW_RKS13_) ;  /* 0xfffe234000007944 */ /* 0x024fea0003c3ffff */
[----:B------:R-:W-:Y:S01]  /*25510*/  ULDC.64 UR4, c[0x0][0x118] ;  /* 0x0000460000047ab9 */ /* 0x000fe20000000a00 */
[----:B------:R2:W5:Y:S04]  /*25520*/  LDL.64 R54, [R1+0x758] ;  /* 0x0007580001367983 */ /* 0x0005680000100a00 */
[----:B-1----:R2:W5:Y:S01]  /*25530*/  LD.E R3, [R8.64+0xc] ;  /* 0x00000c0408037980 */ /* 0x002562000c101900 */
[----:B------:R-:W-:Y:S02]  /*25540*/  MOV R2, R25 ;  /* 0x0000001900027202 */ /* 0x000fe40000000f00 */
[----:B------:R-:W-:-:S02]  /*25550*/  MOV R6, 0x25570 ;  /* 0x0002557000067802 */ /* 0x000fc40000000f00 */
        /* <DEDUP_REMOVED lines=19> */
[----:B------:R-:W-:Y:S02]  /*25690*/  MOV R4, R60 ;  /* 0x0000003c00047202 */ /* 0x000fe40000000f00 */
[----:B------:R-:W-:Y:S02]  /*256a0*/  MOV R8, 0x256c0 ;  /* 0x000256c000087802 */ /* 0x000fe40000000f00 */
[----:B-12---:R-:W-:Y:S05]  /*256b0*/  CALL.REL.NOINC `($_ZN7cutlass13device_kernelIN5flash19enable_sm80_to_sm89INS1_16FlashAttnBwdSm80INS1_25CollectiveMainloopBwdSm80ILi2ELi2EN4cute5tupleIJNS5_1CILi128EEES8_NS7_ILi64EEEEEENS_10bfloat16_tEfNS_4arch4Sm80ELb0ELb1ELb1ELb1ELb1ELb0ELb0ELb0ELi2ELi4ELi4ELi4ELb0EEENS1_24CollectiveEpilogueBwdGQAISA_fSD_Li256ELb1ELb1EEENS1_19SingleTileSchedulerILb1ELb0ELb0ELi128EEEEEEEEEvNT_6ParamsE$_ZZN4cute12filter_tupleINS_5tupleIJNS1_IJiNS1_IJiNS_1CILi0EEEEEEEEENS1_IJNS_10UnderscoreENS1_IJS6_S6_EEEEEEEEES9_ZNS_4diceIS9_S9_EEDaRKT_RKT0_EUlRKT_RKT0_E_EEDaSD_SG_OT1_ENKUlDpSJ_E_clIJNS1_IJiiS3_EEENS1_IJEEEEEEDaSQ_) ;  /* 0xfffe5f9000007944 */ /* 0x006fea0003c3ffff */
[----:B------:R-:W-:Y:S02]  /*256c0*/  MOV R74, 0x256e0 ;  /* 0x000256e0004a7802 */ /* 0x000fe40000000f00 */
[----:B-12--5:R-:W-:Y:S05]  /*256d0*/  CALL.REL.NOINC `($_ZN7cutlass13device_kernelIN5flash19enable_sm80_to_sm89INS1_16FlashAttnBwdSm80INS1_25CollectiveMainloopBwdSm80ILi2ELi2EN4cute5tupleIJNS5_1CILi128EEES8_NS7_ILi64EEEEEENS_10bfloat16_tEfNS_4arch4Sm80ELb0ELb1ELb1ELb1ELb1ELb0ELb0ELb0ELi2ELi4ELi4ELi4ELb0EEENS1_24CollectiveEpilogueBwdGQAISA_fSD_Li256ELb1ELb1EEENS1_19SingleTileSchedulerILb1ELb0ELb0ELi128EEEEEEEEEvNT_6ParamsE$_ZZN4cute7idx2crdINS_5tupleIJiiNS_1CILi0EEEEEENS1_IJNS1_IJNS2_ILi4EEENS2_ILi8EEEEEENS2_ILi2EEENS2_ILi1EEEEEEEEDaRKT_RKT0_ENKUlRKT_RKT0_E_clIiS7_EEDaSJ_SM_) ;  /* 0xfffe9d0000007944 */ /* 0x026fea0003c3ffff */
[----:B------:R-:W-:Y:S02]  /*256e0*/  MOV R2, 0x25700 ;  /* 0x0002570000027802 */ /* 0x000fe40000000f00 */
[----:B-1----:R-:W-:Y:S05]  /*256f0*/  CALL.REL.NOINC `($_ZN7cutlass13device_kernelIN5flash19enable_sm80_to_sm89INS1_16FlashAttnBwdSm80INS1_25CollectiveMainloopBwdSm80ILi2ELi2EN4cute5tupleIJNS5_1CILi128EEES8_NS7_ILi64EEEEEENS_10bfloat16_tEfNS_4arch4Sm80ELb0ELb1ELb1ELb1ELb1ELb0ELb0ELb0ELi2ELi4ELi4ELi4ELb0EEENS1_24CollectiveEpilogueBwdGQAISA_fSD_Li256ELb1ELb1EEENS1_19SingleTileSchedulerILb1ELb0ELb0ELi128EEEEEEEEEvNT_6ParamsE$_ZZN4cute7idx2crdINS_5tupleIJiiNS_1CILi0EEEEEENS1_IJNS1_IJNS2_ILi4EEENS2_ILi8EEEEEENS2_ILi2EEENS2_ILi1EEEEEEEEDaRKT_RKT0_ENKUlRKT_RKT0_E_clIiS8_EEDaSJ_SM_) ;  /* 0xfffea10000007944 */ /* 0x002fea0003c3ffff */
[----:B------:R1:W-:Y:S01]  /*25700*/  STL [R1+0x7a0], R6 ;  /* 0x0007a00601007387 */ /* 0x0003e20000100800 */
[----:B------:R-:W-:Y:S02]  /*25710*/  MOV R2, R60 ;  /* 0x0000003c00027202 */ /* 0x000fe40000000f00 */
[----:B------:R-:W-:-:S02]  /*25720*/  MOV R74, 0x25740 ;  /* 0x00025740004a7802 */ /* 0x000fc40000000f00 */
        /* <DEDUP_REMOVED lines=86> */
[----:B-1----:R-:W-:Y:S05]  /*25c90*/  CALL.REL.NOINC `($_ZN7cutlass13device_kernelIN5flash19enable_sm80_to_sm89INS1_16FlashAttnBwdSm80INS1_25CollectiveMainloopBwdSm80ILi2ELi2EN4cute5tupleIJNS5_1CILi128EEES8_NS7_ILi64EEEEEENS_10bfloat16_tEfNS_4arch4Sm80ELb0ELb1ELb1ELb1ELb1ELb0ELb0ELb0ELi2ELi4ELi4ELi4ELb0EEENS1_24CollectiveEpilogueBwdGQAISA_fSD_Li256ELb1ELb1EEENS1_19SingleTileSchedulerILb1ELb0ELb0ELi128EEEEEEEEEvNT_6ParamsE$_ZZN4cute6detail16composition_implINS_5tupleIJNS_1CILi8EEENS3_ILi2EEES5_S5_S4_S5_EEENS2_IJNS3_ILi1EEEiiiNS3_ILi72EEENS3_ILi512EEEEEENS2_IJNS2_IJS5_S5_EEES4_NS3_ILi4EEEEEENS2_IJNS2_IJS7_S4_EEENS3_ILi1024EEENS3_ILi16EEEEEEEEDaRKT_RKT0_RKT1_RKT2_ENKUlRKT_RKT0_E_clISB_SE_EEDaSW_SZ_) ;  /* 0xfffe7be000007944 */ /* 0x002fea0003c3ffff */
[----:B------:R-:W-:Y:S01]  /*25ca0*/  IMAD.MOV.U32 R2, RZ, RZ, R48 ;  /* 0x000000ffff027224 */ /* 0x000fe200078e0030 */
        /* <DEDUP_REMOVED lines=26> */
[----:B------:R-:W-:Y:S02]  /*25e50*/  MOV R16, R12 ;  /* 0x0000000c00107202 */ /* 0x000fe40000000f00 */
[----:B------:R-:W-:Y:S01]  /*25e60*/  MOV R6, 0x25e90 ;  /* 0x00025e9000067802 */ /* 0x000fe20000000f00 */
        /* <DEDUP_REMOVED lines=9> */
[----:B------:R-:W-:-:S02]  /*25f00*/  MOV R5, R60 ;  /* 0x0000003c00057202 */ /* 0x000fc40000000f00 */
        /* <DEDUP_REMOVED lines=532> */
[----:B------:R1:W-:Y:S02]  /*28050*/  ST.E [R10.64+0xc], R7 ;  /* 0x00000c070a007985 */ /* 0x0003e4000c101904 */
.L_x_2341:
[----:B------:R-:W-:-:S13]  /*28060*/  ISETP.NE.AND P0, PT, R51, 0x3, PT ;  /* 0x000000033300780c */ /* 0x000fda0003f05270 */
[----:B-1----:R-:W-:Y:S05]  /*28070*/  @!P0 BRA `(.L_x_2338) ;  /* 0x0000206000008947 */ /* 0x002fea0003800000 */
[----:B------:R-:W-:Y:S01]  /*28080*/  IADD3 R12, R51, 0x1, RZ ;  /* 0x00000001330c7810 */ /* 0x000fe20007ffe0ff */
[----:B------:R-:W-:Y:S01]  /*28090*/  IMAD.MOV.U32 R2, RZ, RZ, R25 ;  /* 0x000000ffff027224 */ /* 0x000fe200078e0019 */
[----:B------:R-:W-:-:S03]  /*280a0*/  MOV R8, 0x280d0 ;  /* 0x000280d000087802 */ /* 0x000fc60000000f00 */
[----:B------:R-:W-:Y:S02]  /*280b0*/  IMAD.MOV.U32 R3, RZ, RZ, R12 ;  /* 0x000000ffff037224 */ /* 0x000fe400078e000c */
        /* <DEDUP_REMOVED lines=22> */
[----:B------:R-:W-:Y:S02]  /*28220*/  MOV R3, R12 ;  /* 0x0000000c00037202 */ /* 0x000fe40000000f00 */
        /* <DEDUP_REMOVED lines=200> */
[----:B------:R-:W-:-:S02]  /*28eb0*/  MOV R2, R25 ;  /* 0x0000001900027202 */ /* 0x000fc40000000f00 */
        /* <DEDUP_REMOVED lines=289> */
[----:B-1----:R-:W-:Y:S05]  /*2a0d0*/  CALL.REL.NOINC `($_ZN7cutlass13device_kernelIN5flash19enable_sm80_to_sm89INS1_16FlashAttnBwdSm80INS1_25CollectiveMainloopBwdSm80ILi2ELi2EN4cute5tupleIJNS5_1CILi128EEES8_NS7_ILi64EEEEEENS_10bfloat16_tEfNS_4arch4Sm80ELb0ELb1ELb1ELb1ELb1ELb0ELb0ELb0ELi2ELi4ELi4ELi4ELb0EEENS1_24CollectiveEpilogueBwdGQAISA_fSD_Li256ELb1ELb1EEENS1_19SingleTileSchedulerILb1ELb0ELb0ELi128EEEEEEEEEvNT_6ParamsE$_ZZN5flash25CollectiveMainloopBwdSm80ILi2ELi2EN4cute5tupleIJNS1_1CILi128EEES4_NS3_ILi64EEEEEEN7cutlass10bfloat16_tEfNS7_4arch4Sm80ELb0ELb1ELb1ELb1ELb1ELb0ELb0ELb0ELi2ELi4ELi4ELi4ELb0EE3mmaINS_16FlashAttnBwdSm80ISB_NS_24CollectiveEpilogueBwdGQAIS6_fSA_Li256ELb1ELb1EEENS_19SingleTileSchedulerILb1ELb0ELb0ELi128EEEE13SharedStorageENS1_6TensorINS1_11ArrayEngineIfLm32EEENS1_6LayoutINS2_IJNS2_IJNS3_ILi2EEESO_EEESO_NS3_ILi4EEEEEENS2_IJNS2_IJNS3_ILi1EEESO_EEESQ_NS3_ILi8EEEEEEEEEEEEbRKNSB_6ParamsERT0_S12_iNS2_IJiiiEEERT_ENKUlvE_clEv) ;  /* 0x00037ec000007944 */ /* 0x002fea0003c00000 */
.L_x_2338:
[----:B------:R-:W-:Y:S01]  /*2a0e0*/  IMAD.MOV.U32 R2, RZ, RZ, R25 ;  /* 0x000000ffff027224 */ /* 0x000fe200078e0019 */
[----:B------:R-:W-:Y:S01]  /*2a0f0*/  MOV R3, R51 ;  /* 0x0000003300037202 */ /* 0x000fe20000000f00 */
[----:B------:R-:W-:Y:S01]  /*2a100*/  IMAD.MOV.U32 R20, RZ, RZ, RZ ;  /* 0x000000ffff147224 */ /* 0x000fe200078e00ff */
[----:B------:R-:W-:-:S02]  /*2a110*/  MOV R8, 0x2a130 ;  /* 0x0002a13000087802 */ /* 0x000fc40000000f00 */
        /* <DEDUP_REMOVED lines=19> */
[----:B------:R-:W-:Y:S02]  /*2a250*/  MOV R3, R51 ;  /* 0x0000003300037202 */ /* 0x000fe40000000f00 */
        /* <DEDUP_REMOVED lines=18> */
.L_x_2339:
[----:B------:R-:W-:Y:S01]  /*2a380*/  IMAD.MOV.U32 R85, RZ, RZ, R25 ;  /* 0x000000ffff557224 */ /* 0x000fe200078e0019 */
[----:B------:R-:W-:Y:S01]  /*2a390*/  LOP3.LUT R86, R20, 0x1, RZ, 0xc0, !PT ;  /* 0x0000000114567812 */ /* 0x000fe200078ec0ff */
[----:B-1----:R-:W-:Y:S01]  /*2a3a0*/  IMAD.MOV.U32 R71, RZ, RZ, R24 ;  /* 0x000000ffff477224 */ /* 0x002fe200078e0018 */
[----:B------:R-:W-:Y:S02]  /*2a3b0*/  MOV R84, 0x2a3d0 ;  /* 0x0002a3d000547802 */ /* 0x000fe40000000f00 */
        /* <DEDUP_REMOVED lines=214> */
.L_x_2340:
[----:B------:R-:W2:Y:S01]  /*2b120*/  LDL.64 R2, [R26+0xa0] ;  /* 0x0000a0001a027983 */ /* 0x000ea20000100a00 */
[----:B------:R-:W-:Y:S01]  /*2b130*/  ULDC.64 UR4, c[0x0][0x118] ;  /* 0x0000460000047ab9 */ /* 0x000fe20000000a00 */
[----:B-1----:R-:W-:Y:S02]  /*2b140*/  MOV R6, R25 ;  /* 0x0000001900067202 */ /* 0x002fe40000000f00 */
[----:B------:R-:W-:Y:S01]  /*2b150*/  MOV R8, 0x2b180 ;  /* 0x0002b18000087802 */ /* 0x000fe20000000f00 */
[----:B--2---:R-:W5:Y:S04]  /*2b160*/  LD.E.64 R2, [R2.64] ;  /* 0x0000000402027980 */ /* 0x004f68000c101b00 */
[----:B-----5:R-:W-:Y:S05]  /*2b170*/  CALL.REL.NOINC `($_ZN7cutlass13device_kernelIN5flash19enable_sm80_to_sm89INS1_16FlashAttnBwdSm80INS1_25CollectiveMainloopBwdSm80ILi2ELi2EN4cute5tupleIJNS5_1CILi128EEES8_NS7_ILi64EEEEEENS_10bfloat16_tEfNS_4arch4Sm80ELb0ELb1ELb1ELb1ELb1ELb0ELb0ELb0ELi2ELi4ELi4ELi4ELb0EEENS1_24CollectiveEpilogueBwdGQAISA_fSD_Li256ELb1ELb1EEENS1_19SingleTileSchedulerILb1ELb0ELb0ELi128EEEEEEEEEvNT_6ParamsE$_ZN4cute8smem_ptrIPfECI1NS_12iter_adaptorIS1_S2_EEES1_) ;  /* 0xfffe017000007944 */ /* 0x020fea0003c3ffff */
[----:B-1----:R1:W5:Y:S01]  /*2b180*/  LDL.64 R2, [R1+0x758] ;  /* 0x0007580001027983 */ /* 0x0023620000100a00 */
[----:B------:R-:W-:-:S03]  /*2b190*/  MOV R8, 0x2b1b0 ;  /* 0x0002b1b000087802 */ /* 0x000fc60000000f00 */
[----:B-1---5:R-:W-:Y:S05]  /*2b1a0*/  CALL.REL.NOINC `($_ZN7cutlass13device_kernelIN5flash19enable_sm80_to_sm89INS1_16FlashAttnBwdSm80INS1_25CollectiveMainloopBwdSm80ILi2ELi2EN4cute5tupleIJNS5_1CILi128EEES8_NS7_ILi64EEEEEENS_10bfloat16_tEfNS_4arch4Sm80ELb0ELb1ELb1ELb1ELb1ELb0ELb0ELb0ELi2ELi4ELi4ELi4ELb0EEENS1_24CollectiveEpilogueBwdGQAISA_fSD_Li256ELb1ELb1EEENS1_19SingleTileSchedulerILb1ELb0ELb0ELi128EEEEEEEEEvNT_6ParamsE$_ZN4cute3eso3ESOILb1ELb0EJNS_6LayoutINS_5tupleIJNS3_IJNS_1CILi2EEES5_EEEEEENS3_IJNS3_IJNS4_ILi8EEENS4_ILi64EEEEEEEEEEENS_10ViewEngineINS_8smem_ptrIPfEEEEEEC2ERKSC_RKSH_) ;  /* 0xfffde66000007944 */ /* 0x022fea0003c3ffff */
[----:B------:R2:W-:Y:S04]  /*2b1b0*/  STL.128 [R1+0xa50], RZ ;  /* 0x000a50ff01007387 */ /* 0x0005e80000100c00 */
[----:B------:R2:W5:Y:S01]  /*2b1c0*/  LDL.64 R12, [R26+0xa0] ;  /* 0x0000a0001a0c7983 */ /* 0x0005620000100a00 */
[----:B------:R-:W-:Y:S01]  /*2b1d0*/  IADD3 R7, P0, R44, 0x300, RZ ;  /* 0x000003002c077810 */ /* 0x000fe20007f1e0ff */
[----:B-1----:R-:W-:Y:S01]  /*2b1e0*/  IMAD.MOV.U32 R2, RZ, RZ, R25 ;  /* 0x000000ffff027224 */ /* 0x002fe200078e0019 */
[----:B------:R-:W-:-:S02]  /*2b1f0*/  MOV R3, R47 ;  /* 0x0000002f00037202 */ /* 0x000fc40000000f00 */
[----:B------:R-:W-:Y:S01]  /*2b200*/  MOV R10, 0x2b230 ;  /* 0x0002b230000a7802 */ /* 0x000fe20000000f00 */
[----:B------:R-:W-:-:S03]  /*2b210*/  IMAD.X R4, RZ, RZ, R43, P0 ;  /* 0x000000ffff047224 */ /* 0x000fc600000e062b */
        /* <DEDUP_REMOVED lines=16> */
[----:B------:R-:W-:Y:S01]  /*2b320*/  IMAD.MOV.U32 R5, RZ, RZ, R4 ;  /* 0x000000ffff057224 */ /* 0x000fe200078e0004 */
        /* <DEDUP_REMOVED lines=8> */
[----:B------:R-:W-:-:S02]  /*2b3b0*/  MOV R6, R25 ;  /* 0x0000001900067202 */ /* 0x000fc40000000f00 */
[----:B------:R-:W-:Y:S02]  /*2b3c0*/  MOV R8, 0x2b3e0 ;  /* 0x0002b3e000087802 */ /* 0x000fe40000000f00 */
        /* <DEDUP_REMOVED lines=21> */
[----:B-1----:R-:W-:Y:S05]  /*2b520*/  CALL.REL.NOINC `($_ZN7cutlass13device_kernelIN5flash19enable_sm80_to_sm89INS1_16FlashAttnBwdSm80INS1_25CollectiveMainloopBwdSm80ILi2ELi2EN4cute5tupleIJNS5_1CILi128EEES8_NS7_ILi64EEEEEENS_10bfloat16_tEfNS_4arch4Sm80ELb0ELb1ELb1ELb1ELb1ELb0ELb0ELb0ELi2ELi4ELi4ELi4ELb0EEENS1_24CollectiveEpilogueBwdGQAISA_fSD_Li256ELb1ELb1EEENS1_19SingleTileSchedulerILb1ELb0ELb0ELi128EEEEEEEEEvNT_6ParamsE$_ZN4cute3eso3ESOILb1ELb0EJNS_6LayoutINS_5tupleIJNS3_IJNS_1CILi2EEES5_EEENS3_IJS5_NS4_ILi8EEEEEEEEENS3_IJNS3_IJS5_NS4_ILi4EEEEEENS3_IJNS4_ILi1EEES7_EEEEEEEENS_10ViewEngineIPfEEEEC2ERKSF_RKSI_) ;  /* 0xfffde42000007944 */ /* 0x002fea0003c3ffff */
[----:B------:R2:W5:Y:S01]  /*2b530*/  LDL.64 R12, [R1+0x758] ;  /* 0x00075800010c7983 */ /* 0x0005620000100a00 */
[----:B------:R-:W-:-:S03]  /*2b540*/  MOV R10, RZ ;  /* 0x000000ff000a7202 */ /* 0x000fc60000000f00 */
.L_x_2343:
[----:B-1----:R-:W-:-:S04]  /*2b550*/  MOV R2, 0x2b570 ;  /* 0x0002b57000027802 */ /* 0x002fc80000000f00 */
[----:B-12--5:R-:W-:Y:S05]  /*2b560*/  CALL.REL.NOINC `($_ZN7cutlass13device_kernelIN5flash19enable_sm80_to_sm89INS1_16FlashAttnBwdSm80INS1_25CollectiveMainloopBwdSm80ILi2ELi2EN4cute5tupleIJNS5_1CILi128EEES8_NS7_ILi64EEEEEENS_10bfloat16_tEfNS_4arch4Sm80ELb0ELb1ELb1ELb1ELb1ELb0ELb0ELb0ELi2ELi4ELi4ELi4ELb0EEENS1_24CollectiveEpilogueBwdGQAISA_fSD_Li256ELb1ELb1EEENS1_19SingleTileSchedulerILb1ELb0ELb0ELi128EEEEEEEEEvNT_6ParamsE$_ZZZN5flash25CollectiveMainloopBwdSm80ILi2ELi2EN4cute5tupleIJNS1_1CILi128EEES4_NS3_ILi64EEEEEEN7cutlass10bfloat16_tEfNS7_4arch4Sm80ELb0ELb1ELb1ELb1ELb1ELb0ELb0ELb0ELi2ELi4ELi4ELi4ELb0EE3mmaINS_16FlashAttnBwdSm80ISB_NS_24CollectiveEpilogueBwdGQAIS6_fSA_Li256ELb1ELb1EEENS_19SingleTileSchedulerILb1ELb0ELb0ELi128EEEE13SharedStorageENS1_6TensorINS1_11ArrayEngineIfLm32EEENS1_6LayoutINS2_IJNS2_IJNS3_ILi2EEESO_EEESO_NS3_ILi4EEEEEENS2_IJNS2_IJNS3_ILi1EEESO_EEESQ_NS3_ILi8EEEEEEEEEEEEbRKNSB_6ParamsERT0_S12_iNS2_IJiiiEEERT_ENKUliT_E_clIZSC_ISJ_SX_EbS10_S12_S12_iS13_S15_EUlRS16_iE_EEDaiS16_ENKUlvE1_clEv) ;  /* 0x0003d42000007944 */ /* 0x026fea0003c00000 */
[----:B------:R1:W-:Y:S01]  /*2b570*/  STL [R1+0x770], RZ ;  /* 0x000770ff01007387 */ /* 0x0003e20000100800 */
[----:B------:R-:W-:-:S03]  /*2b580*/  MOV R5, RZ ;  /* 0x000000ff00057202 */ /* 0x000fc60000000f00 */
.L_x_2342:
[----:B------:R-:W-:Y:S01]  /*2b590*/  IMAD.MOV.U32 R3, RZ, RZ, R25 ;  /* 0x000000ffff037224 */ /* 0x000fe200078e0019 */
[----:B-1----:R-:W-:-:S02]  /*2b5a0*/  MOV R2, R24 ;  /* 0x0000001800027202 */ /* 0x002fc40000000f00 */
[----:B------:R-:W-:Y:S02]  /*2b5b0*/  MOV R8, 0x2b5d0 ;  /* 0x0002b5d000087802 */ /* 0x000fe40000000f00 */
[----:B-1---5:R-:W-:Y:S05]  /*2b5c0*/  CALL.REL.NOINC `($_ZN7cutlass13device_kernelIN5flash19enable_sm80_to_sm89INS1_16FlashAttnBwdSm80INS1_25CollectiveMainloopBwdSm80ILi2ELi2EN4cute5tupleIJNS5_1CILi128EEES8_NS7_ILi64EEEEEENS_10bfloat16_tEfNS_4arch4Sm80ELb0ELb1ELb1ELb1ELb1ELb0ELb0ELb0ELi2ELi4ELi4ELi4ELb0EEENS1_24CollectiveEpilogueBwdGQAISA_fSD_Li256ELb1ELb1EEENS1_19SingleTileSchedulerILb1ELb0ELb0ELi128EEEEEEEEEvNT_6ParamsE$_ZN4cute3eso3ESOILb0ELb0EJiiEEC2ERKiS4_) ;  /* 0xfffdb7e000007944 */ /* 0x022fea0003c3ffff */
        /* <DEDUP_REMOVED lines=41> */
[----:B------:R-:W-:Y:S05]  /*2b860*/  CALL.REL.NOINC `($_ZN7cutlass13device_kernelIN5flash19enable_sm80_to_sm89INS1_16FlashAttnBwdSm80INS1_25CollectiveMainloopBwdSm80ILi2ELi2EN4cute5tupleIJNS5_1CILi128EEES8_NS7_ILi64EEEEEENS_10bfloat16_tEfNS_4arch4Sm80ELb0ELb1ELb1ELb1ELb1ELb0ELb0ELb0ELi2ELi4ELi4ELi4ELb0EEENS1_24CollectiveEpilogueBwdGQAISA_fSD_Li256ELb1ELb1EEENS1_19SingleTileSchedulerILb1ELb0ELb0ELi128EEEEEEEEEvNT_6ParamsE$_ZN4cute3eso3ESOILb0ELb0EJiiEEC2ERKiS4_) ;  /* 0xfffdb54000007944 */ /* 0x000fea0003c3ffff */
        /* <DEDUP_REMOVED lines=19> */
[----:B-1----:R-:W-:Y:S05]  /*2b9a0*/  CALL.REL.NOINC `($_ZN7cutlass13device_kernelIN5flash19enable_sm80_to_sm89INS1_16FlashAttnBwdSm80INS1_25CollectiveMainloopBwdSm80ILi2ELi2EN4cute5tupleIJNS5_1CILi128EEES8_NS7_ILi64EEEEEENS_10bfloat16_tEfNS_4arch4Sm80ELb0ELb1ELb1ELb1ELb1ELb0ELb0ELb0ELi2ELi4ELi4ELi4ELb0EEENS1_24CollectiveEpilogueBwdGQAISA_fSD_Li256ELb1ELb1EEENS1_19SingleTileSchedulerILb1ELb0ELb0ELi128EEEEEEEEEvNT_6ParamsE$_ZN4cute3eso3ESOILb0ELb0EJiiEEC2ERKiS4_) ;  /* 0xfffdb40000007944 */ /* 0x002fea0003c3ffff */
        /* <DEDUP_REMOVED lines=13> */
[----:B-----5:R-:W-:Y:S05]  /*2ba80*/  CALL.REL.NOINC `($_ZN7cutlass13device_kernelIN5flash19enable_sm80_to_sm89INS1_16FlashAttnBwdSm80INS1_25CollectiveMainloopBwdSm80ILi2ELi2EN4cute5tupleIJNS5_1CILi128EEES8_NS7_ILi64EEEEEENS_10bfloat16_tEfNS_4arch4Sm80ELb0ELb1ELb1ELb1ELb1ELb0ELb0ELb0ELi2ELi4ELi4ELi4ELb0EEENS1_24CollectiveEpilogueBwdGQAISA_fSD_Li256ELb1ELb1EEENS1_19SingleTileSchedulerILb1ELb0ELb0ELi128EEEEEEEEEvNT_6ParamsE$_ZN4cute3eso3ESOILb0ELb0EJiiEEC2ERKiS4_) ;  /* 0xfffdb32000007944 */ /* 0x020fea0003c3ffff */
        /* <DEDUP_REMOVED lines=50> */
[----:B--2---:R-:W-:Y:S05]  /*2bdb0*/  CALL.REL.NOINC `($_ZN7cutlass13device_kernelIN5flash19enable_sm80_to_sm89INS1_16FlashAttnBwdSm80INS1_25CollectiveMainloopBwdSm80ILi2ELi2EN4cute5tupleIJNS5_1CILi128EEES8_NS7_ILi64EEEEEENS_10bfloat16_tEfNS_4arch4Sm80ELb0ELb1ELb1ELb1ELb1ELb0ELb0ELb0ELi2ELi4ELi4ELi4ELb0EEENS1_24CollectiveEpilogueBwdGQAISA_fSD_Li256ELb1ELb1EEENS1_19SingleTileSchedulerILb1ELb0ELb0ELi128EEEEEEEEEvNT_6ParamsE$_ZN4cute3eso3ESOILb1ELb0EJNS_6LayoutINS_5tupleIJNS3_IJNS_1CILi1EEENS4_ILi2EEEEEES6_NS4_ILi8EEEEEENS3_IJNS3_IJS5_S5_EEES6_NS4_ILi4EEEEEEEENS_10ViewEngineIPKN7cutlass5ArrayIfLi2ELb1EEEEEEEC2ERKSD_RKSK_) ;  /* 0xfffdd6f000007944 */ /* 0x004fea0003c3ffff */
[----:B------:R2:W5:Y:S01]  /*2bdc0*/  LDL.64 R10, [R12] ;  /* 0x000000000c0a7983 */ /* 0x0005620000100a00 */
[----:B-1----:R-:W-:Y:S01]  /*2bdd0*/  IMAD.MOV.U32 R8, RZ, RZ, R4 ;  /* 0x000000ffff087224 */ /* 0x002fe200078e0004 */
[----:B------:R-:W-:-:S02]  /*2bde0*/  MOV R5, R3 ;  /* 0x0000000300057202 */ /* 0x000fc40000000f00 */
[----:B------:R-:W-:Y:S02]  /*2bdf0*/  MOV R6, 0x2be10 ;  /* 0x0002be1000067802 */ /* 0x000fe40000000f00 */
[----:B--2--5:R-:W-:Y:S05]  /*2be00*/  CALL.REL.NOINC `($_ZN7cutlass13device_kernelIN5flash19enable_sm80_to_sm89INS1_16FlashAttnBwdSm80INS1_25CollectiveMainloopBwdSm80ILi2ELi2EN4cute5tupleIJNS5_1CILi128EEES8_NS7_ILi64EEEEEENS_10bfloat16_tEfNS_4arch4Sm80ELb0ELb1ELb1ELb1ELb1ELb0ELb0ELb0ELi2ELi4ELi4ELi4ELb0EEENS1_24CollectiveEpilogueBwdGQAISA_fSD_Li256ELb1ELb1EEENS1_19SingleTileSchedulerILb1ELb0ELb0ELi128EEEEEEEEEvNT_6ParamsE$_ZN4cute3eso3ESOILb1ELb0EJNS_6LayoutINS_5tupleIJNS3_IJNS_1CILi1EEENS4_ILi2EEEEEES6_NS4_ILi8EEEEEENS3_IJNS3_IJS5_S5_EEES6_NS4_ILi4EEEEEEEENS_10ViewEngineIPN7cutlass5ArrayINSF_10bfloat16_tELi2ELb0EEEEEEEC2ERKSD_RKSK_) ;  /* 0xfffdd6f000007944 */ /* 0x024fea0003c3ffff */
        /* <DEDUP_REMOVED lines=133> */
[----:B---3--:R-:W-:Y:S05]  /*2c660*/  CALL.REL.NOINC `($_ZN7cutlass13device_kernelIN5flash19enable_sm80_to_sm89INS1_16FlashAttnBwdSm80INS1_25CollectiveMainloopBwdSm80ILi2ELi2EN4cute5tupleIJNS5_1CILi128EEES8_NS7_ILi64EEEEEENS_10bfloat16_tEfNS_4arch4Sm80ELb0ELb1ELb1ELb1ELb1ELb0ELb0ELb0ELi2ELi4ELi4ELi4ELb0EEENS1_24CollectiveEpilogueBwdGQAISA_fSD_Li256ELb1ELb1EEENS1_19SingleTileSchedulerILb1ELb0ELb0ELi128EEEEEEEEEvNT_6ParamsE$_ZN4cute3eso3ESOILb1ELb0EJNS_6LayoutINS_5tupleIJNS3_IJNS_1CILi1EEENS3_IJNS4_ILi4EEENS4_ILi2EEEEEEEEES7_S6_EEENS3_IJNS3_IJNS4_ILi0EEENS3_IJS5_NS4_ILi8EEEEEEEEES6_NS4_ILi16EEEEEEEENS_10ViewEngineIPN7cutlass10bfloat16_tEEEEEC2ERKSH_RKSM_) ;  /* 0xfffdcda000007944 */ /* 0x008fea0003c3ffff */
[----:B------:R2:W5:Y:S04]  /*2c670*/  LDL.64 R62, [R26+0xb8] ;  /* 0x0000b8001a3e7983 */ /* 0x0005680000100a00 */
[----:B-1----:R2:W5:Y:S01]  /*2c680*/  LDL.64 R2, [R12] ;  /* 0x000000000c027983 */ /* 0x0025620000100a00 */
[----:B------:R-:W-:-:S03]  /*2c690*/  MOV R6, 0x2c6b0 ;  /* 0x0002c6b000067802 */ /* 0x000fc60000000f00 */
[----:B--2--5:R-:W-:Y:S05]  /*2c6a0*/  CALL.REL.NOINC `($_ZN7cutlass13device_kernelIN5flash19enable_sm80_to_sm89INS1_16FlashAttnBwdSm80INS1_25CollectiveMainloopBwdSm80ILi2ELi2EN4cute5tupleIJNS5_1CILi128EEES8_NS7_ILi64EEEEEENS_10bfloat16_tEfNS_4arch4Sm80ELb0ELb1ELb1ELb1ELb1ELb0ELb0ELb0ELi2ELi4ELi4ELi4ELb0EEENS1_24CollectiveEpilogueBwdGQAISA_fSD_Li256ELb1ELb1EEENS1_19SingleTileSchedulerILb1ELb0ELb0ELi128EEEEEEEEEvNT_6ParamsE$_ZN4cute3eso3ESOILb1ELb0EJNS_6LayoutINS_5tupleIJNS3_IJNS_1CILi1EEENS3_IJNS4_ILi2EEES6_EEEEEES6_NS4_ILi4EEEEEENS3_IJNS3_IJNS4_ILi0EEENS3_IJS5_S9_EEEEEES6_NS4_ILi8EEEEEEEENS_10ViewEngineIPjEEEEC2ERKSG_RKSJ_) ;  /* 0xfffdcd2000007944 */ /* 0x024fea0003c3ffff */
[----:B------:R-:W-:Y:S01]  /*2c6b0*/  ULDC.64 UR4, c[0x0][0x118] ;  /* 0x0000460000047ab9 */ /* 0x000fe20000000a00 */
[----:B------:R2:W5:Y:S04]  /*2c6c0*/  LDL.64 R54, [R12] ;  /* 0x000000000c367983 */ /* 0x0005680000100a00 */
[----:B-1----:R-:W3:Y:S04]  /*2c6d0*/  LD.E R4, [R62.64] ;  /* 0x000000043e047980 */ /* 0x002ee8000c101900 */
[----:B------:R-:W4:Y:S01]  /*2c6e0*/  LD.E R2, [R62.64+0x4] ;  /* 0x000004043e027980 */ /* 0x000f22000c101900 */
[----:B------:R-:W-:-:S03]  /*2c6f0*/  MOV R8, 0x2c730 ;  /* 0x0002c73000087802 */ /* 0x000fc60000000f00 */
[----:B---3--:R2:W-:Y:S04]  /*2c700*/  STL [R1+0x794], R4 ;  /* 0x0007940401007387 */ /* 0x0085e80000100800 */
[----:B----4-:R2:W-:Y:S02]  /*2c710*/  STL [R1+0x798], R2 ;  /* 0x0007980201007387 */ /* 0x0105e40000100800 */
[----:B--2--5:R-:W-:Y:S05]  /*2c720*/  CALL.REL.NOINC `($_ZN7cutlass13device_kernelIN5flash19enable_sm80_to_sm89INS1_16FlashAttnBwdSm80INS1_25CollectiveMainloopBwdSm80ILi2ELi2EN4cute5tupleIJNS5_1CILi128EEES8_NS7_ILi64EEEEEENS_10bfloat16_tEfNS_4arch4Sm80ELb0ELb1ELb1ELb1ELb1ELb0ELb0ELb0ELi2ELi4ELi4ELi4ELb0EEENS1_24CollectiveEpilogueBwdGQAISA_fSD_Li256ELb1ELb1EEENS1_19SingleTileSchedulerILb1ELb0ELb0ELi128EEEEEEEEEvNT_6ParamsE$_ZZN4cute6upcastILi2ENS_5tupleIJNS1_IJNS_1CILi1EEENS1_IJNS2_ILi2EEES4_S4_EEEEEES4_NS1_IJS4_S4_EEEEEENS1_IJNS1_IJNS2_ILi0EEENS1_IJS3_NS2_ILi512EEEiEEEEEENS2_ILi4096EEENS1_IJiNS2_ILi8192EEEEEEEEEEEDaRKT0_RKT1_ENKUlRKT_RKT0_E_clIS6_SC_EEDaSP_SS_) ;  /* 0xfffe274000007944 */ /* 0x024fea0003c3ffff */
[----:B-1----:R1:W5:Y:S01]  /*2c730*/  LDL R3, [R1+0x798] ;  /* 0x0007980001037983 */ /* 0x0023620000100800 */
[----:B------:R-:W-:-:S03]  /*2c740*/  MOV R10, 0x2c760 ;  /* 0x0002c760000a7802 */ /* 0x000fc60000000f00 */
[----:B-12--5:R-:W-:Y:S05]  /*2c750*/  CALL.REL.NOINC `($_ZN7cutlass13device_kernelIN5flash19enable_sm80_to_sm89INS1_16FlashAttnBwdSm80INS1_25CollectiveMainloopBwdSm80ILi2ELi2EN4cute5tupleIJNS5_1CILi128EEES8_NS7_ILi64EEEEEENS_10bfloat16_tEfNS_4arch4Sm80ELb0ELb1ELb1ELb1ELb1ELb0ELb0ELb0ELi2ELi4ELi4ELi4ELb0EEENS1_24CollectiveEpilogueBwdGQAISA_fSD_Li256ELb1ELb1EEENS1_19SingleTileSchedulerILb1ELb0ELb0ELi128EEEEEEEEEvNT_6ParamsE$_ZZN4cute6upcastILi2ENS_5tupleIJNS1_IJNS_1CILi1EEENS1_IJNS2_ILi2EEES4_S4_EEEEEES4_NS1_IJS4_S4_EEEEEENS1_IJNS1_IJNS2_ILi0EEENS1_IJS3_NS2_ILi512EEEiEEEEEENS2_ILi4096EEENS1_IJiNS2_ILi8192EEEEEEEEEEEDaRKT0_RKT1_ENKUlRKT_RKT0_E_clIS7_SF_EEDaSP_SS_) ;  /* 0xfffe280000007944 */ /* 0x026fea0003c3ffff */
[----:B-----5:R2:W-:Y:S01]  /*2c760*/  STL [R1+0x750], R2 ;  /* 0x0007500201007387 */ /* 0x0205e20000100800 */
[----:B------:R-:W-:-:S03]  /*2c770*/  MOV R4, 0x2c790 ;  /* 0x0002c79000047802 */ /* 0x000fc60000000f00 */
[----:B-12---:R-:W-:Y:S05]  /*2c780*/  CALL.REL.NOINC `($_ZN7cutlass13device_kernelIN5flash19enable_sm80_to_sm89INS1_16FlashAttnBwdSm80INS1_25CollectiveMainloopBwdSm80ILi2ELi2EN4cute5tupleIJNS5_1CILi128EEES8_NS7_ILi64EEEEEENS_10bfloat16_tEfNS_4arch4Sm80ELb0ELb1ELb1ELb1ELb1ELb0ELb0ELb0ELi2ELi4ELi4ELi4ELb0EEENS1_24CollectiveEpilogueBwdGQAISA_fSD_Li256ELb1ELb1EEENS1_19SingleTileSchedulerILb1ELb0ELb0ELi128EEEEEEEEEvNT_6ParamsE$_ZN4cute3eso3ESOILb0ELb0EJNS_5tupleIJNS_1CILi0EEENS2_IJNS3_ILi1EEENS3_ILi256EEEiEEEEEENS3_ILi2048EEENS2_IJiNS3_ILi4096EEEEEEEEC2ERKS8_RKS9_RKSB_) ;  /* 0xfffd982000007944 */ /* 0x006fea0003c3ffff */
[----:B------:R2:W5:Y:S04]  /*2c790*/  LDL R5, [R12] ;  /* 0x000000000c057983 */ /* 0x0005680000100800 */
[----:B-1----:R2:W5:Y:S01]  /*2c7a0*/  LDL R3, [R12+0x4] ;  /* 0x000004000c037983 */ /* 0x0025620000100800 */
[----:B------:R-:W-:-:S03]  /*2c7b0*/  MOV R4, 0x2c7d0 ;  /* 0x0002c7d000047802 */ /* 0x000fc60000000f00 */
[----:B--2--5:R-:W-:Y:S05]  /*2c7c0*/  CALL.REL.NOINC `($_ZN7cutlass13device_kernelIN5flash19enable_sm80_to_sm89INS1_16FlashAttnBwdSm80INS1_25CollectiveMainloopBwdSm80ILi2ELi2EN4cute5tupleIJNS5_1CILi128EEES8_NS7_ILi64EEEEEENS_10bfloat16_tEfNS_4arch4Sm80ELb0ELb1ELb1ELb1ELb1ELb0ELb0ELb0ELi2ELi4ELi4ELi4ELb0EEENS1_24CollectiveEpilogueBwdGQAISA_fSD_Li256ELb1ELb1EEENS1_19SingleTileSchedulerILb1ELb0ELb0ELi128EEEEEEEEEvNT_6ParamsE$_ZN4cute5tupleIJNS0_IJNS0_IJNS_1CILi1EEENS0_IJS2_NS1_ILi2EEES3_EEEEEES3_NS0_IJS3_S3_EEEEEENS0_IJNS0_IJNS1_ILi0EEENS0_IJS2_NS1_ILi256EEEiEEEEEENS1_ILi2048EEENS0_IJiNS1_ILi4096EEEEEEEEEEEC2ERKS7_RKSF_) ;  /* 0xfffde1b000007944 */ /* 0x024fea0003c3ffff */
[----:B------:R1:W5:Y:S04]  /*2c7d0*/  LDL R5, [R12] ;  /* 0x000000000c057983 */ /* 0x0003680000100800 */
[----:B------:R1:W5:Y:S01]  /*2c7e0*/  LDL R4, [R12+0x4] ;  /* 0x000004000c047983 */ /* 0x0003620000100800 */
[----:B------:R-:W-:-:S03]  /*2c7f0*/  MOV R6, 0x2c810 ;  /* 0x0002c81000067802 */ /* 0x000fc60000000f00 */
[----:B-1---5:R-:W-:Y:S05]  /*2c800*/  CALL.REL.NOINC `($_ZN7cutlass13device_kernelIN5flash19enable_sm80_to_sm89INS1_16FlashAttnBwdSm80INS1_25CollectiveMainloopBwdSm80ILi2ELi2EN4cute5tupleIJNS5_1CILi128EEES8_NS7_ILi64EEEEEENS_10bfloat16_tEfNS_4arch4Sm80ELb0ELb1ELb1ELb1ELb1ELb0ELb0ELb0ELi2ELi4ELi4ELi4ELb0EEENS1_24CollectiveEpilogueBwdGQAISA_fSD_Li256ELb1ELb1EEENS1_19SingleTileSchedulerILb1ELb0ELb0ELi128EEEEEEEEEvNT_6ParamsE$_ZZN4cute7flattenINS_5tupleIJNS1_IJNS_1CILi0EEENS1_IJNS2_ILi1EEENS2_ILi512EEEiEEEEEENS2_ILi4096EEENS1_IJiNS2_ILi8192EEEEEEEEEEEDaRKT_ENKUlRKT_E_clIS7_EEDaSH_) ;  /* 0xfffe2a9000007944 */ /* 0x022fea0003c3ffff */
[----:B------:R2:W5:Y:S01]  /*2c810*/  LDL R3, [R1+0x798] ;  /* 0x0007980001037983 */ /* 0x0005620000100800 */
[----:B------:R-:W-:-:S03]  /*2c820*/  MOV R2, 0x2c840 ;  /* 0x0002c84000027802 */ /* 0x000fc60000000f00 */
[----:B-12--5:R-:W-:Y:S05]  /*2c830*/  CALL.REL.NOINC `($_ZN7cutlass13device_kernelIN5flash19enable_sm80_to_sm89INS1_16FlashAttnBwdSm80INS1_25CollectiveMainloopBwdSm80ILi2ELi2EN4cute5tupleIJNS5_1CILi128EEES8_NS7_ILi64EEEEEENS_10bfloat16_tEfNS_4arch4Sm80ELb0ELb1ELb1ELb1ELb1ELb0ELb0ELb0ELi2ELi4ELi4ELi4ELb0EEENS1_24CollectiveEpilogueBwdGQAISA_fSD_Li256ELb1ELb1EEENS1_19SingleTileSchedulerILb1ELb0ELb0ELi128EEEEEEEEEvNT_6ParamsE$_ZZN4cute7flattenINS_5tupleIJNS1_IJNS_1CILi0EEENS1_IJNS2_ILi1EEENS2_ILi512EEEiEEEEEENS2_ILi4096EEENS1_IJiNS2_ILi8192EEEEEEEEEEEDaRKT_ENKUlRKT_E_clISA_EEDaSH_) ;  /* 0xfffe2af000007944 */ /* 0x026fea0003c3ffff */
[----:B------:R1:W-:Y:S01]  /*2c840*/  STL [R12], R3 ;  /* 0x000000030c007387 */ /* 0x0003e20000100800 */
[----:B------:R-:W-:-:S03]  /*2c850*/  MOV R6, 0x2c870 ;  /* 0x0002c87000067802 */ /* 0x000fc60000000f00 */
[----:B-1----:R-:W-:Y:S05]  /*2c860*/  CALL.REL.NOINC `($_ZN7cutlass13device_kernelIN5flash19enable_sm80_to_sm89INS1_16FlashAttnBwdSm80INS1_25CollectiveMainloopBwdSm80ILi2ELi2EN4cute5tupleIJNS5_1CILi128EEES8_NS7_ILi64EEEEEENS_10bfloat16_tEfNS_4arch4Sm80ELb0ELb1ELb1ELb1ELb1ELb0ELb0ELb0ELi2ELi4ELi4ELi4ELb0EEENS1_24CollectiveEpilogueBwdGQAISA_fSD_Li256ELb1ELb1EEENS1_19SingleTileSchedulerILb1ELb0ELb0ELi128EEEEEEEEEvNT_6ParamsE$_ZZN4cute12filter_tupleINS_5tupleIJNS1_IJNS_1CILi0EEENS1_IJNS2_ILi1EEENS2_ILi512EEEiEEEEEENS2_ILi4096EEENS1_IJiNS2_ILi8192EEEEEEEEEZNS_7flattenISB_EEDaRKT_EUlRKT_E_EEDaSF_OT0_ENKUlDpSI_E_clIJNS1_IJS3_S4_S5_iEEENS1_IJS8_EEESA_EEEDaSM_) ;  /* 0xfffded8000007944 */ /* 0x002fea0003c3ffff */
[----:B------:R-:W-:Y:S02]  /*2c870*/  ULDC.64 UR4, c[0x0][0x118] ;  /* 0x0000460000047ab9 */ /* 0x000fe40000000a00 */
[----:B-1----:R1:W5:Y:S01]  /*2c880*/  LD.E.64 R2, [R62.64+0x8] ;  /* 0x000008043e027980 */ /* 0x002362000c101b00 */
[----:B------:R-:W-:-:S02]  /*2c890*/  MOV R9, R60 ;  /* 0x0000003c00097202 */ /* 0x000fc40000000f00 */
[----:B------:R-:W-:Y:S02]  /*2c8a0*/  MOV R8, 0x2c8c0 ;  /* 0x0002c8c000087802 */ /* 0x000fe40000000f00 */
[----:B-1---5:R-:W-:Y:S05]  /*2c8b0*/  CALL.REL.NOINC `($_ZN7cutlass13device_kernelIN5flash19enable_sm80_to_sm89INS1_16FlashAttnBwdSm80INS1_25CollectiveMainloopBwdSm80ILi2ELi2EN4cute5tupleIJNS5_1CILi128EEES8_NS7_ILi64EEEEEENS_10bfloat16_tEfNS_4arch4Sm80ELb0ELb1ELb1ELb1ELb1ELb0ELb0ELb0ELi2ELi4ELi4ELi4ELb0EEENS1_24CollectiveEpilogueBwdGQAISA_fSD_Li256ELb1ELb1EEENS1_19SingleTileSchedulerILb1ELb0ELb0ELi128EEEEEEEEEvNT_6ParamsE$_ZN4cute8smem_ptrIPN7cutlass10bfloat16_tEECI1NS_12iter_adaptorIS3_S4_EEES3_) ;  /* 0xfffde9b000007944 */ /* 0x022fea0003c3ffff */
[----:B-1----:R1:W5:Y:S01]  /*2c8c0*/  LDL.64 R2, [R12] ;  /* 0x000000000c027983 */ /* 0x0023620000100a00 */
[----:B------:R-:W-:-:S03]  /*2c8d0*/  MOV R8, 0x2c8f0 ;  /* 0x0002c8f000087802 */ /* 0x000fc60000000f00 */
[----:B-1---5:R-:W-:Y:S05]  /*2c8e0*/  CALL.REL.NOINC `($_ZN7cutlass13device_kernelIN5flash19enable_sm80_to_sm89INS1_16FlashAttnBwdSm80INS1_25CollectiveMainloopBwdSm80ILi2ELi2EN4cute5tupleIJNS5_1CILi128EEES8_NS7_ILi64EEEEEENS_10bfloat16_tEfNS_4arch4Sm80ELb0ELb1ELb1ELb1ELb1ELb0ELb0ELb0ELi2ELi4ELi4ELi4ELb0EEENS1_24CollectiveEpilogueBwdGQAISA_fSD_Li256ELb1ELb1EEENS1_19SingleTileSchedulerILb1ELb0ELb0ELi128EEEEEEEEEvNT_6ParamsE$_ZN4cute8smem_ptrIPjECI1NS_12iter_adaptorIS1_S2_EEES1_) ;  /* 0xfffdea4000007944 */ /* 0x022fea0003c3ffff */
[----:B-1----:R-:W2:Y:S01]  /*2c8f0*/  LDL.64 R6, [R12] ;  /* 0x000000000c067983 */ /* 0x002ea20000100a00 */
[----:B------:R-:W-:Y:S01]  /*2c900*/  MOV R3, R4 ;  /* 0x0000000400037202 */ /* 0x000fe20000000f00 */
[----:B------:R-:W-:Y:S01]  /*2c910*/  IMAD.MOV.U32 R2, RZ, RZ, R5 ;  /* 0x000000ffff027224 */ /* 0x000fe200078e0005 */
[----:B------:R-:W-:Y:S01]  /*2c920*/  MOV R4, 0x2c950 ;  /* 0x0002c95000047802 */ /* 0x000fe20000000f00 */
[----:B--2---:R1:W-:Y:S04]  /*2c930*/  STL.64 [R1+0x750], R6 ;  /* 0x0007500601007387 */ /* 0x0043e80000100a00 */
[----:B-1----:R-:W-:Y:S05]  /*2c940*/  CALL.REL.NOINC `($_ZN7cutlass13device_kernelIN5flash19enable_sm80_to_sm89INS1_16FlashAttnBwdSm80INS1_25CollectiveMainloopBwdSm80ILi2ELi2EN4cute5tupleIJNS5_1CILi128EEES8_NS7_ILi64EEEEEENS_10bfloat16_tEfNS_4arch4Sm80ELb0ELb1ELb1ELb1ELb1ELb0ELb0ELb0ELi2ELi4ELi4ELi4ELb0EEENS1_24CollectiveEpilogueBwdGQAISA_fSD_Li256ELb1ELb1EEENS1_19SingleTileSchedulerILb1ELb0ELb0ELi128EEEEEEEEEvNT_6ParamsE$_ZN4cute3eso3ESOILb0ELb0EJNS_6LayoutINS_5tupleIJNS3_IJNS_1CILi1EEENS3_IJS5_NS4_ILi2EEES6_EEEEEES6_NS3_IJS6_S6_EEEEEENS3_IJNS3_IJNS4_ILi0EEENS3_IJS5_NS4_ILi256EEEiEEEEEENS4_ILi2048EEENS3_IJiNS4_ILi4096EEEEEEEEEEENS_10ViewEngineINS_8smem_ptrIPjEEEEEEC2ERKSJ_RKSO_) ;  /* 0xfffd9a1000007944 */ /* 0x002fea0003c3ffff */
        /* <DEDUP_REMOVED lines=224> */
[----:B---3--:R-:W-:Y:S05]  /*2d750*/  CALL.REL.NOINC `($_ZN7cutlass13device_kernelIN5flash19enable_sm80_to_sm89INS1_16FlashAttnBwdSm80INS1_25CollectiveMainloopBwdSm80ILi2ELi2EN4cute5tupleIJNS5_1CILi128EEES8_NS7_ILi64EEEEEENS_10bfloat16_tEfNS_4arch4Sm80ELb0ELb1ELb1ELb1ELb1ELb0ELb0ELb0ELi2ELi4ELi4ELi4ELb0EEENS1_24CollectiveEpilogueBwdGQAISA_fSD_Li256ELb1ELb1EEENS1_19SingleTileSchedulerILb1ELb0ELb0ELi128EEEEEEEEEvNT_6ParamsE$_ZN4cute3eso3ESOILb1ELb0EJNS_6LayoutINS_5tupleIJNS3_IJNS_1CILi1EEENS3_IJNS4_ILi4EEENS4_ILi2EEEEEEEEES7_S6_EEENS3_IJNS3_IJNS4_ILi0EEENS3_IJS5_NS4_ILi8EEEEEEEEES6_NS4_ILi16EEEEEEEENS_10ViewEngineIPN7cutlass10bfloat16_tEEEEEC2ERKSH_RKSM_) ;  /* 0xfffdbcb000007944 */ /* 0x008fea0003c3ffff */
[----:B-1----:R1:W5:Y:S04]  /*2d760*/  LDL.64 R54, [R26+0xc0] ;  /* 0x0000c0001a367983 */ /* 0x0023680000100a00 */
[----:B------:R1:W5:Y:S01]  /*2d770*/  LDL.64 R2, [R12] ;  /* 0x000000000c027983 */ /* 0x0003620000100a00 */
[----:B------:R-:W-:-:S03]  /*2d780*/  MOV R6, 0x2d7a0 ;  /* 0x0002d7a000067802 */ /* 0x000fc60000000f00 */
[----:B-1---5:R-:W-:Y:S05]  /*2d790*/  CALL.REL.NOINC `($_ZN7cutlass13device_kernelIN5flash19enable_sm80_to_sm89INS1_16FlashAttnBwdSm80INS1_25CollectiveMainloopBwdSm80ILi2ELi2EN4cute5tupleIJNS5_1CILi128EEES8_NS7_ILi64EEEEEENS_10bfloat16_tEfNS_4arch4Sm80ELb0ELb1ELb1ELb1ELb1ELb0ELb0ELb0ELi2ELi4ELi4ELi4ELb0EEENS1_24CollectiveEpilogueBwdGQAISA_fSD_Li256ELb1ELb1EEENS1_19SingleTileSchedulerILb1ELb0ELb0ELi128EEEEEEEEEvNT_6ParamsE$_ZN4cute3eso3ESOILb1ELb0EJNS_6LayoutINS_5tupleIJNS3_IJNS_1CILi1EEENS3_IJNS4_ILi2EEES6_EEEEEES6_NS4_ILi4EEEEEENS3_IJNS3_IJNS4_ILi0EEENS3_IJS5_S9_EEEEEES6_NS4_ILi8EEEEEEEENS_10ViewEngineIPjEEEEC2ERKSG_RKSJ_) ;  /* 0xfffdbc3000007944 */ /* 0x022fea0003c3ffff */
        /* <DEDUP_REMOVED lines=118> */
[----:B----45:R-:W-:Y:S05]  /*2df00*/  CALL.REL.NOINC `($_ZN7cutlass13device_kernelIN5flash19enable_sm80_to_sm89INS1_16FlashAttnBwdSm80INS1_25CollectiveMainloopBwdSm80ILi2ELi2EN4cute5tupleIJNS5_1CILi128EEES8_NS7_ILi64EEEEEENS_10bfloat16_tEfNS_4arch4Sm80ELb0ELb1ELb1ELb1ELb1ELb0ELb0ELb0ELi2ELi4ELi4ELi4ELb0EEENS1_24CollectiveEpilogueBwdGQAISA_fSD_Li256ELb1ELb1EEENS1_19SingleTileSchedulerILb1ELb0ELb0ELi128EEEEEEEEEvNT_6ParamsE$_ZN4cute8smem_ptrIPN7cutlass10bfloat16_tEECI1NS_12iter_adaptorIS3_S4_EEES3_) ;  /* 0xfffdd36000007944 */ /* 0x030fea0003c3ffff */
[----:B-1----:R1:W5:Y:S01]  /*2df10*/  LDL.64 R2, [R1+0x758] ;  /* 0x0007580001027983 */ /* 0x0023620000100a00 */
[----:B------:R-:W-:-:S03]  /*2df20*/  MOV R6, 0x2df40 ;  /* 0x0002df4000067802 */ /* 0x000fc60000000f00 */
[----:B-1---5:R-:W-:Y:S05]  /*2df30*/  CALL.REL.NOINC `($_ZN7cutlass13device_kernelIN5flash19enable_sm80_to_sm89INS1_16FlashAttnBwdSm80INS1_25CollectiveMainloopBwdSm80ILi2ELi2EN4cute5tupleIJNS5_1CILi128EEES8_NS7_ILi64EEEEEENS_10bfloat16_tEfNS_4arch4Sm80ELb0ELb1ELb1ELb1ELb1ELb0ELb0ELb0ELi2ELi4ELi4ELi4ELb0EEENS1_24CollectiveEpilogueBwdGQAISA_fSD_Li256ELb1ELb1EEENS1_19SingleTileSchedulerILb1ELb0ELb0ELi128EEEEEEEEEvNT_6ParamsE$_ZN4cute3eso3ESOILb1ELb0EJNS_14ComposedLayoutINS_7SwizzleILi3ELi3ELi3EEENS_1CILj0EEENS_6LayoutINS_5tupleIJNS5_ILi64EEENS5_ILi128EEEEEENS8_IJNS5_ILi1EEES9_EEEEEEENS_10ViewEngineINS_8smem_ptrIPN7cutlass10bfloat16_tEEEEEEEC2ERKSF_RKSM_) ;  /* 0xfffd9a1000007944 */ /* 0x022fea0003c3ffff */
[----:B-1----:R1:W5:Y:S01]  /*2df40*/  LDL.64 R2, [R1+0x758] ;  /* 0x0007580001027983 */ /* 0x0023620000100a00 */
[----:B------:R-:W-:-:S03]  /*2df50*/  MOV R6, 0x2df70 ;  /* 0x0002df7000067802 */ /* 0x000fc60000000f00 */
[----:B-1---5:R-:W-:Y:S05]  /*2df60*/  CALL.REL.NOINC `($_ZN7cutlass13device_kernelIN5flash19enable_sm80_to_sm89INS1_16FlashAttnBwdSm80INS1_25CollectiveMainloopBwdSm80ILi2ELi2EN4cute5tupleIJNS5_1CILi128EEES8_NS7_ILi64EEEEEENS_10bfloat16_tEfNS_4arch4Sm80ELb0ELb1ELb1ELb1ELb1ELb0ELb0ELb0ELi2ELi4ELi4ELi4ELb0EEENS1_24CollectiveEpilogueBwdGQAISA_fSD_Li256ELb1ELb1EEENS1_19SingleTileSchedulerILb1ELb0ELb0ELi128EEEEEEEEEvNT_6ParamsE$_ZN4cute3eso3ESOILb1ELb0EJNS_14ComposedLayoutINS_7SwizzleILi3ELi3ELi3EEENS_1CILj0EEENS_6LayoutINS_5tupleIJNS8_IJNS8_IJNS5_ILi4EEENS5_ILi8EEEEEENS8_IJNS5_ILi2EEENS5_ILi1EEEEEEEEENS8_IJNS8_IJSC_SC_EEESB_EEEEEENS8_IJNS8_IJNS8_IJNS5_ILi128EEESD_EEENS8_IJSA_NS5_ILi0EEEEEEEEENS8_IJNS8_IJNS5_ILi64EEENS5_ILi512EEEEEENS8_IJNS5_ILi16EEENS5_ILi1024EEEEEEEEEEEEEEEENS_10ViewEngineINS_8smem_ptrIPN7cutlass10bfloat16_tEEEEEEEC2ERKSX_RKS14_) ;  /* 0xfffd9a6000007944 */ /* 0x022fea0003c3ffff */
        /* <DEDUP_REMOVED lines=23> */
[----:B------:R2:W-:Y:S01]  /*2e0e0*/  STL [R12], R2 ;  /* 0x000000020c007387 */ /* 0x0005e20000100800 */
[----:B------:R-:W-:Y:S02]  /*2e0f0*/  MOV R4, R60 ;  /* 0x0000003c00047202 */ /* 0x000fe40000000f00 */
[----:B------:R-:W-:Y:S01]  /*2e100*/  MOV R8, 0x2e130 ;  /* 0x0002e13000087802 */ /* 0x000fe20000000f00 */
[----:B------:R2:W-:Y:S04]  /*2e110*/  STL [R12+0x4], R3 ;  /* 0x000004030c007387 */ /* 0x0005e80000100800 */
[----:B-12---:R-:W-:Y:S05]  /*2e120*/  CALL.REL.NOINC `($_ZN7cutlass13device_kernelIN5flash19enable_sm80_to_sm89INS1_16FlashAttnBwdSm80INS1_25CollectiveMainloopBwdSm80ILi2ELi2EN4cute5tupleIJNS5_1CILi128EEES8_NS7_ILi64EEEEEENS_10bfloat16_tEfNS_4arch4Sm80ELb0ELb1ELb1ELb1ELb1ELb0ELb0ELb0ELi2ELi4ELi4ELi4ELb0EEENS1_24CollectiveEpilogueBwdGQAISA_fSD_Li256ELb1ELb1EEENS1_19SingleTileSchedulerILb1ELb0ELb0ELi128EEEEEEEEEvNT_6ParamsE$_ZZN4cute12filter_tupleINS_5tupleIJNS1_IJiNS1_IJiNS_1CILi0EEEEEEEEENS1_IJNS_10UnderscoreENS1_IJS6_S6_EEEEEEEEES9_ZNS_4diceIS9_S9_EEDaRKT_RKT0_EUlRKT_RKT0_E_EEDaSD_SG_OT1_ENKUlDpSJ_E_clIJNS1_IJiiS3_EEENS1_IJEEEEEEDaSQ_) ;  /* 0xfffdd52000007944 */ /* 0x006fea0003c3ffff */
[----:B------:R-:W-:Y:S02]  /*2e130*/  MOV R74, 0x2e150 ;  /* 0x0002e150004a7802 */ /* 0x000fe40000000f00 */
[----:B-12--5:R-:W-:Y:S05]  /*2e140*/  CALL.REL.NOINC `($_ZN7cutlass13device_kernelIN5flash19enable_sm80_to_sm89INS1_16FlashAttnBwdSm80INS1_25CollectiveMainloopBwdSm80ILi2ELi2EN4cute5tupleIJNS5_1CILi128EEES8_NS7_ILi64EEEEEENS_10bfloat16_tEfNS_4arch4Sm80ELb0ELb1ELb1ELb1ELb1ELb0ELb0ELb0ELi2ELi4ELi4ELi4ELb0EEENS1_24CollectiveEpilogueBwdGQAISA_fSD_Li256ELb1ELb1EEENS1_19SingleTileSchedulerILb1ELb0ELb0ELi128EEEEEEEEEvNT_6ParamsE$_ZZN4cute7idx2crdINS_5tupleIJiiNS_1CILi0EEEEEENS1_IJNS1_IJNS2_ILi4EEENS2_ILi8EEEEEENS2_ILi2EEENS2_ILi1EEEEEEEEDaRKT_RKT0_ENKUlRKT_RKT0_E_clIiS7_EEDaSJ_SM_) ;  /* 0xfffe129000007944 */ /* 0x026fea0003c3ffff */
[----:B------:R-:W-:Y:S02]  /*2e150*/  MOV R2, 0x2e170 ;  /* 0x0002e17000027802 */ /* 0x000fe40000000f00 */
[----:B-1----:R-:W-:Y:S05]  /*2e160*/  CALL.REL.NOINC `($_ZN7cutlass13device_kernelIN5flash19enable_sm80_to_sm89INS1_16FlashAttnBwdSm80INS1_25CollectiveMainloopBwdSm80ILi2ELi2EN4cute5tupleIJNS5_1CILi128EEES8_NS7_ILi64EEEEEENS_10bfloat16_tEfNS_4arch4Sm80ELb0ELb1ELb1ELb1ELb1ELb0ELb0ELb0ELi2ELi4ELi4ELi4ELb0EEENS1_24CollectiveEpilogueBwdGQAISA_fSD_Li256ELb1ELb1EEENS1_19SingleTileSchedulerILb1ELb0ELb0ELi128EEEEEEEEEvNT_6ParamsE$_ZZN4cute7idx2crdINS_5tupleIJiiNS_1CILi0EEEEEENS1_IJNS1_IJNS2_ILi4EEENS2_ILi8EEEEEENS2_ILi2EEENS2_ILi1EEEEEEEEDaRKT_RKT0_ENKUlRKT_RKT0_E_clIiS8_EEDaSJ_SM_) ;  /* 0xfffe169000007944 */ /* 0x002fea0003c3ffff */
[----:B------:R1:W-:Y:S01]  /*2e170*/  STL [R12], R6 ;  /* 0x000000060c007387 */ /* 0x0003e20000100800 */
[----:B------:R-:W-:Y:S02]  /*2e180*/  MOV R2, R60 ;  /* 0x0000003c00027202 */ /* 0x000fe40000000f00 */
[----:B------:R-:W-:-:S02]  /*2e190*/  MOV R74, 0x2e1b0 ;  /* 0x0002e1b0004a7802 */ /* 0x000fc40000000f00 */
[----:B-1----:R-:W-:Y:S05]  /*2e1a0*/  CALL.REL.NOINC `($_ZN7cutlass13device_kernelIN5flash19enable_sm80_to_sm89INS1_16FlashAttnBwdSm80INS1_25CollectiveMainloopBwdSm80ILi2ELi2EN4cute5tupleIJNS5_1CILi128EEES8_NS7_ILi64EEEEEENS_10bfloat16_tEfNS_4arch4Sm80ELb0ELb1ELb1ELb1ELb1ELb0ELb0ELb0ELi2ELi4ELi4ELi4ELb0EEENS1_24CollectiveEpilogueBwdGQAISA_fSD_Li256ELb1ELb1EEENS1_19SingleTileSchedulerILb1ELb0ELb0ELi128EEEEEEEEEvNT_6ParamsE$_ZZN4cute9transformINS_5tupleIJiiNS_1CILi0EEEEEENS1_IJNS1_IJNS2_ILi4EEENS2_ILi8EEEEEENS2_ILi2EEENS2_ILi1EEEEEEZNS_7idx2crdIS4_SA_EEDaRKT_RKT0_EUlRKT_RKT0_E_EEDaSE_SH_OT1_ENKUlDpSK_E_clIJNS1_IJiiEEEiS3_EEEDaSR_) ;  /* 0xfffe1d6000007944 */ /* 0x002fea0003c3ffff */
[----:B------:R-:W-:Y:S02]  /*2e1b0*/  MOV R6, 0x2e1d0 ;  /* 0x0002e1d000067802 */ /* 0x000fe40000000f00 */
[----:B--2--5:R-:W-:Y:S05]  /*2e1c0*/  CALL.REL.NOINC `($_ZN7cutlass13device_kernelIN5flash19enable_sm80_to_sm89INS1_16FlashAttnBwdSm80INS1_25CollectiveMainloopBwdSm80ILi2ELi2EN4cute5tupleIJNS5_1CILi128EEES8_NS7_ILi64EEEEEENS_10bfloat16_tEfNS_4arch4Sm80ELb0ELb1ELb1ELb1ELb1ELb0ELb0ELb0ELi2ELi4ELi4ELi4ELb0EEENS1_24CollectiveEpilogueBwdGQAISA_fSD_Li256ELb1ELb1EEENS1_19SingleTileSchedulerILb1ELb0ELb0ELi128EEEEEEEEEvNT_6ParamsE$_ZZN4cute13to_mixed_bitsINS_5tupleIJNS1_IJNS_1CILi4EEENS2_ILi8EEEEEENS2_ILi2EEENS2_ILi1EEEEEENS1_IJNS1_IJNS2_ILi128EEENS2_ILi0EEEEEES4_SA_EEENS1_IJNS1_IJiiEEEiSA_EEEEEDaRKT_RKT0_RKT1_ENKUlRKT_RKT0_RKT1_E_clIS5_SB_SD_EEDaSQ_ST_SW_) ;  /* 0xfffddee000007944 */ /* 0x024fea0003c3ffff */
[----:B------:R-:W-:Y:S02]  /*2e1d0*/  MOV R6, 0x2e1f0 ;  /* 0x0002e1f000067802 */ /* 0x000fe40000000f00 */
[----:B------:R-:W-:Y:S05]  /*2e1e0*/  CALL.REL.NOINC `($_ZN7cutlass13device_kernelIN5flash19enable_sm80_to_sm89INS1_16FlashAttnBwdSm80INS1_25CollectiveMainloopBwdSm80ILi2ELi2EN4cute5tupleIJNS5_1CILi128EEES8_NS7_ILi64EEEEEENS_10bfloat16_tEfNS_4arch4Sm80ELb0ELb1ELb1ELb1ELb1ELb0ELb0ELb0ELi2ELi4ELi4ELi4ELb0EEENS1_24CollectiveEpilogueBwdGQAISA_fSD_Li256ELb1ELb1EEENS1_19SingleTileSchedulerILb1ELb0ELb0ELi128EEEEEEEEEvNT_6ParamsE$_ZZN4cute13to_mixed_bitsINS_5tupleIJNS1_IJNS_1CILi4EEENS2_ILi8EEEEEENS2_ILi2EEENS2_ILi1EEEEEENS1_IJNS1_IJNS2_ILi128EEENS2_ILi0EEEEEES4_SA_EEENS1_IJNS1_IJiiEEEiSA_EEEEEDaRKT_RKT0_RKT1_ENKUlRKT_RKT0_RKT1_E_clIS6_S4_iEEDaSQ_ST_SW_) ;  /* 0xfffddf3000007944 */ /* 0x000fea0003c3ffff */
[----:B------:R-:W-:Y:S02]  /*2e1f0*/  MOV R5, R2 ;  /* 0x0000000200057202 */ /* 0x000fe40000000f00 */
[----:B------:R-:W-:-:S02]  /*2e200*/  MOV R2, 0x2e220 ;  /* 0x0002e22000027802 */ /* 0x000fc40000000f00 */
[----:B------:R-:W-:Y:S05]  /*2e210*/  CALL.REL.NOINC `($_ZN7cutlass13device_kernelIN5flash19enable_sm80_to_sm89INS1_16FlashAttnBwdSm80INS1_25CollectiveMainloopBwdSm80ILi2ELi2EN4cute5tupleIJNS5_1CILi128EEES8_NS7_ILi64EEEEEENS_10bfloat16_tEfNS_4arch4Sm80ELb0ELb1ELb1ELb1ELb1ELb0ELb0ELb0ELi2ELi4ELi4ELi4ELb0EEENS1_24CollectiveEpilogueBwdGQAISA_fSD_Li256ELb1ELb1EEENS1_19SingleTileSchedulerILb1ELb0ELb0ELi128EEEEEEEEEvNT_6ParamsE$_ZZN4cute13to_mixed_bitsINS_5tupleIJNS1_IJNS_1CILi4EEENS2_ILi8EEEEEENS2_ILi2EEENS2_ILi1EEEEEENS1_IJNS1_IJNS2_ILi128EEENS2_ILi0EEEEEES4_SA_EEENS1_IJNS1_IJiiEEEiSA_EEEEEDaRKT_RKT0_RKT1_ENKUlDpRKT_E_clIJNS_9MixedBitsILj0ELj384EEENSU_ILj0ELj8EEENS2_ILj0EEEEEEDaSR_) ;  /* 0xfffdde5000007944 */ /* 0x000fea0003c3ffff */
        /* <DEDUP_REMOVED lines=13> */
[----:B-1----:R-:W-:Y:S05]  /*2e2f0*/  CALL.REL.NOINC `($_ZN7cutlass13device_kernelIN5flash19enable_sm80_to_sm89INS1_16FlashAttnBwdSm80INS1_25CollectiveMainloopBwdSm80ILi2ELi2EN4cute5tupleIJNS5_1CILi128EEES8_NS7_ILi64EEEEEENS_10bfloat16_tEfNS_4arch4Sm80ELb0ELb1ELb1ELb1ELb1ELb0ELb0ELb0ELi2ELi4ELi4ELi4ELb0EEENS1_24CollectiveEpilogueBwdGQAISA_fSD_Li256ELb1ELb1EEENS1_19SingleTileSchedulerILb1ELb0ELb0ELi128EEEEEEEEEvNT_6ParamsE$_ZN4cute3eso3ESOILb1ELb0EJNS_1CILi8EEEiiEEC2ERKS3_RKiS8_) ;  /* 0xfffd9fb000007944 */ /* 0x002fea0003c3ffff */
[----:B-1----:R1:W5:Y:S01]  /*2e300*/  LDL.64 R2, [R1+0x758] ;  /* 0x0007580001027983 */ /* 0x0023620000100a00 */
[----:B------:R-:W-:Y:S01]  /*2e310*/  IMAD.MOV.U32 R5, RZ, RZ, 0x48 ;  /* 0x00000048ff057424 */ /* 0x000fe200078e00ff */
[----:B------:R-:W-:Y:S01]  /*2e320*/  LOP3.LUT P0, RZ, R9, 0x8, RZ, 0xc0, !PT ;  /* 0x0000000809ff7812 */ /* 0x000fe2000780c0ff */
[----:B------:R-:W-:Y:S01]  /*2e330*/  IMAD.MOV.U32 R63, RZ, RZ, R25 ;  /* 0x000000ffff3f7224 */ /* 0x000fe200078e0019 */
[----:B------:R-:W-:-:S02]  /*2e340*/  MOV R6, 0x2e370 ;  /* 0x0002e37000067802 */ /* 0x000fc40000000f00 */
[----:B------:R-:W-:-:S04]  /*2e350*/  SEL R5, R5, 0x38, !P0 ;  /* 0x0000003805057807 */ /* 0x000fc80004000000 */
[----:B-1---5:R-:W-:Y:S05]  /*2e360*/  CALL.REL.NOINC `($_ZN7cutlass13device_kernelIN5flash19enable_sm80_to_sm89INS1_16FlashAttnBwdSm80INS1_25CollectiveMainloopBwdSm80ILi2ELi2EN4cute5tupleIJNS5_1CILi128EEES8_NS7_ILi64EEEEEENS_10bfloat16_tEfNS_4arch4Sm80ELb0ELb1ELb1ELb1ELb1ELb0ELb0ELb0ELi2ELi4ELi4ELi4ELb0EEENS1_24CollectiveEpilogueBwdGQAISA_fSD_Li256ELb1ELb1EEENS1_19SingleTileSchedulerILb1ELb0ELb0ELi128EEEEEEEEEvNT_6ParamsE$_ZN4cute3eso3ESOILb0ELb1EJiNS_1CILi144EEENS2_ILi288EEEEEC2ERKiRKS3_RKS4_) ;  /* 0xfffd922000007944 */ /* 0x022fea0003c3ffff */
[----:B------:R-:W2:Y:S01]  /*2e370*/  LDL R8, [R1+0x758] ;  /* 0x0007580001087983 */ /* 0x000ea20000100800 */
[----:B------:R-:W-:Y:S01]  /*2e380*/  IMAD.MOV.U32 R63, RZ, RZ, R25 ;  /* 0x000000ffff3f7224 */ /* 0x000fe200078e0019 */
[----:B-1----:R-:W-:Y:S02]  /*2e390*/  MOV R4, R14 ;  /* 0x0000000e00047202 */ /* 0x002fe40000000f00 */
[----:B------:R-:W-:Y:S01]  /*2e3a0*/  MOV R6, 0x2e3d0 ;  /* 0x0002e3d000067802 */ /* 0x000fe20000000f00 */
[----:B--2---:R1:W-:Y:S04]  /*2e3b0*/  STL [R1+0x790], R8 ;  /* 0x0007900801007387 */ /* 0x0043e80000100800 */
[----:B-1----:R-:W-:Y:S05]  /*2e3c0*/  CALL.REL.NOINC `($_ZN7cutlass13device_kernelIN5flash19enable_sm80_to_sm89INS1_16FlashAttnBwdSm80INS1_25CollectiveMainloopBwdSm80ILi2ELi2EN4cute5tupleIJNS5_1CILi128EEES8_NS7_ILi64EEEEEENS_10bfloat16_tEfNS_4arch4Sm80ELb0ELb1ELb1ELb1ELb1ELb0ELb0ELb0ELi2ELi4ELi4ELi4ELb0EEENS1_24CollectiveEpilogueBwdGQAISA_fSD_Li256ELb1ELb1EEENS1_19SingleTileSchedulerILb1ELb0ELb0ELi128EEEEEEEEEvNT_6ParamsE$_ZN4cute3eso3ESOILb1ELb0EJNS_1CILi1EEENS_5tupleIJNS2_ILi8EEEiiEEENS2_ILi64EEENS4_IJiNS2_ILi144EEENS2_ILi288EEEEEENS2_ILi512EEEEEC2ERKS3_RKS6_RKS7_RKSA_RKSB_) ;  /* 0xfffd9a0000007944 */ /* 0x002fea0003c3ffff */
[----:B-1----:R1:W5:Y:S04]  /*2e3d0*/  LDL R5, [R1+0x760] ;  /* 0x0007600001057983 */ /* 0x0023680000100800 */
[----:B------:R1:W5:Y:S01]  /*2e3e0*/  LDL.64 R2, [R1+0x758] ;  /* 0x0007580001027983 */ /* 0x0003620000100a00 */
[----:B------:R-:W-:-:S02]  /*2e3f0*/  MOV R63, R25 ;  /* 0x00000019003f7202 */ /* 0x000fc40000000f00 */
[----:B------:R-:W-:Y:S02]  /*2e400*/  MOV R6, 0x2e420 ;  /* 0x0002e42000067802 */ /* 0x000fe40000000f00 */
[----:B-1---5:R-:W-:Y:S05]  /*2e410*/  CALL.REL.NOINC `($_ZN7cutlass13device_kernelIN5flash19enable_sm80_to_sm89INS1_16FlashAttnBwdSm80INS1_25CollectiveMainloopBwdSm80ILi2ELi2EN4cute5tupleIJNS5_1CILi128EEES8_NS7_ILi64EEEEEENS_10bfloat16_tEfNS_4arch4Sm80ELb0ELb1ELb1ELb1ELb1ELb0ELb0ELb0ELi2ELi4ELi4ELi4ELb0EEENS1_24CollectiveEpilogueBwdGQAISA_fSD_Li256ELb1ELb1EEENS1_19SingleTileSchedulerILb1ELb0ELb0ELi128EEEEEEEEEvNT_6ParamsE$_ZN4cute5tupleIJNS0_IJNS_1CILi8EEENS0_IJNS1_ILi2EEES3_S3_EEENS1_ILi1EEES4_S5_EEENS0_IJS5_NS0_IJS2_iiEEENS1_ILi64EEENS0_IJiNS1_ILi144EEENS1_ILi288EEEEEENS1_ILi512EEEEEEEEC2ERKS6_RKSD_) ;  /* 0xfffdcad000007944 */ /* 0x022fea0003c3ffff */
[----:B------:R2:W5:Y:S04]  /*2e420*/  LDL R6, [R1+0x760] ;  /* 0x0007600001067983 */ /* 0x0005680000100800 */
[----:B-1----:R2:W5:Y:S01]  /*2e430*/  LDL.64 R2, [R1+0x758] ;  /* 0x0007580001027983 */ /* 0x0025620000100a00 */
[----:B------:R-:W-:-:S03]  /*2e440*/  MOV R4, 0x2e460 ;  /* 0x0002e46000047802 */ /* 0x000fc60000000f00 */
[----:B--2--5:R-:W-:Y:S05]  /*2e450*/  CALL.REL.NOINC `($_ZN7cutlass13device_kernelIN5flash19enable_sm80_to_sm89INS1_16FlashAttnBwdSm80INS1_25CollectiveMainloopBwdSm80ILi2ELi2EN4cute5tupleIJNS5_1CILi128EEES8_NS7_ILi64EEEEEENS_10bfloat16_tEfNS_4arch4Sm80ELb0ELb1ELb1ELb1ELb1ELb0ELb0ELb0ELi2ELi4ELi4ELi4ELb0EEENS1_24CollectiveEpilogueBwdGQAISA_fSD_Li256ELb1ELb1EEENS1_19SingleTileSchedulerILb1ELb0ELb0ELi128EEEEEEEEEvNT_6ParamsE$_ZZN4cute7flattenINS_5tupleIJNS_1CILi1EEENS1_IJNS2_ILi8EEEiiEEENS2_ILi64EEENS1_IJiNS2_ILi144EEENS2_ILi288EEEEEENS2_ILi512EEEEEEEEDaRKT_ENKUlRKT_E_clIS5_EEDaSH_) ;  /* 0xfffe0f0000007944 */ /* 0x024fea0003c3ffff */
[----:B------:R1:W-:Y:S01]  /*2e460*/  STL [R12], R2 ;  /* 0x000000020c007387 */ /* 0x0003e20000100800 */
[----:B------:R-:W-:Y:S02]  /*2e470*/  MOV R5, R6 ;  /* 0x0000000600057202 */ /* 0x000fe40000000f00 */
[----:B------:R-:W-:Y:S01]  /*2e480*/  MOV R4, 0x2e4b0 ;  /* 0x0002e4b000047802 */ /* 0x000fe20000000f00 */
[----:B------:R1:W-:Y:S04]  /*2e490*/  STL [R12+0x4], R3 ;  /* 0x000004030c007387 */ /* 0x0003e80000100800 */
[----:B-1----:R-:W-:Y:S05]  /*2e4a0*/  CALL.REL.NOINC `($_ZN7cutlass13device_kernelIN5flash19enable_sm80_to_sm89INS1_16FlashAttnBwdSm80INS1_25CollectiveMainloopBwdSm80ILi2ELi2EN4cute5tupleIJNS5_1CILi128EEES8_NS7_ILi64EEEEEENS_10bfloat16_tEfNS_4arch4Sm80ELb0ELb1ELb1ELb1ELb1ELb0ELb0ELb0ELi2ELi4ELi4ELi4ELb0EEENS1_24CollectiveEpilogueBwdGQAISA_fSD_Li256ELb1ELb1EEENS1_19SingleTileSchedulerILb1ELb0ELb0ELi128EEEEEEEEEvNT_6ParamsE$_ZZN4cute7flattenINS_5tupleIJNS_1CILi1EEENS1_IJNS2_ILi8EEEiiEEENS2_ILi64EEENS1_IJiNS2_ILi144EEENS2_ILi288EEEEEENS2_ILi512EEEEEEEEDaRKT_ENKUlRKT_E_clIS9_EEDaSH_) ;  /* 0xfffe0ed000007944 */ /* 0x002fea0003c3ffff */
[----:B------:R1:W-:Y:S01]  /*2e4b0*/  STL [R1+0x794], R2 ;  /* 0x0007940201007387 */ /* 0x0003e20000100800 */
[----:B------:R-:W-:-:S02]  /*2e4c0*/  MOV R63, R60 ;  /* 0x0000003c003f7202 */ /* 0x000fc40000000f00 */
[----:B------:R-:W-:Y:S02]  /*2e4d0*/  MOV R4, 0x2e4f0 ;  /* 0x0002e4f000047802 */ /* 0x000fe40000000f00 */
[----:B-1----:R-:W-:Y:S05]  /*2e4e0*/  CALL.REL.NOINC `($_ZN7cutlass13device_kernelIN5flash19enable_sm80_to_sm89INS1_16FlashAttnBwdSm80INS1_25CollectiveMainloopBwdSm80ILi2ELi2EN4cute5tupleIJNS5_1CILi128EEES8_NS7_ILi64EEEEEENS_10bfloat16_tEfNS_4arch4Sm80ELb0ELb1ELb1ELb1ELb1ELb0ELb0ELb0ELi2ELi4ELi4ELi4ELb0EEENS1_24CollectiveEpilogueBwdGQAISA_fSD_Li256ELb1ELb1EEENS1_19SingleTileSchedulerILb1ELb0ELb0ELi128EEEEEEEEEvNT_6ParamsE$_ZZN4cute12filter_tupleINS_5tupleIJNS_1CILi1EEENS1_IJNS2_ILi8EEEiiEEENS2_ILi64EEENS1_IJiNS2_ILi144EEENS2_ILi288EEEEEENS2_ILi512EEEEEEZNS_7flattenISB_EEDaRKT_EUlRKT_E_EEDaSF_OT0_ENKUlDpSI_E_clIJNS1_IJS3_EEES5_NS1_IJS6_EEES9_NS1_IJSA_EEEEEEDaSM_) ;  /* 0xfffdd72000007944 */ /* 0x002fea0003c3ffff */
[----:B------:R-:W-:Y:S02]  /*2e4f0*/  MOV R63, R25 ;  /* 0x00000019003f7202 */ /* 0x000fe40000000f00 */
[----:B------:R-:W-:Y:S02]  /*2e500*/  MOV R6, 0x2e520 ;  /* 0x0002e52000067802 */ /* 0x000fe40000000f00 */
[----:B--2--5:R-:W-:Y:S05]  /*2e510*/  CALL.REL.NOINC `($_ZN7cutlass13device_kernelIN5flash19enable_sm80_to_sm89INS1_16FlashAttnBwdSm80INS1_25CollectiveMainloopBwdSm80ILi2ELi2EN4cute5tupleIJNS5_1CILi128EEES8_NS7_ILi64EEEEEENS_10bfloat16_tEfNS_4arch4Sm80ELb0ELb1ELb1ELb1ELb1ELb0ELb0ELb0ELi2ELi4ELi4ELi4ELb0EEENS1_24CollectiveEpilogueBwdGQAISA_fSD_Li256ELb1ELb1EEENS1_19SingleTileSchedulerILb1ELb0ELb0ELi128EEEEEEEEEvNT_6ParamsE$_ZN4cute3eso3ESOILb0ELb1EJiNS_1CILi144EEENS2_ILi512EEEEEC2ERKiRKS3_RKS4_) ;  /* 0xfffd90b000007944 */ /* 0x024fea0003c3ffff */
[----:B------:R-:W2:Y:S01]  /*2e520*/  LDL R6, [R1+0x758] ;  /* 0x0007580001067983 */ /* 0x000ea20000100800 */
[----:B-1----:R-:W-:Y:S01]  /*2e530*/  IMAD.MOV.U32 R4, RZ, RZ, R48 ;  /* 0x000000ffff047224 */ /* 0x002fe200078e0030 */
[----:B------:R-:W-:Y:S02]  /*2e540*/  MOV R63, R25 ;  /* 0x00000019003f7202 */ /* 0x000fe40000000f00 */
[----:B------:R-:W-:Y:S01]  /*2e550*/  MOV R8, 0x2e580 ;  /* 0x0002e58000087802 */ /* 0x000fe20000000f00 */
[----:B--2---:R1:W-:Y:S04]  /*2e560*/  STL [R1+0x11ec], R6 ;  /* 0x0011ec0601007387 */ /* 0x0043e80000100800 */
[----:B-1----:R-:W-:Y:S05]  /*2e570*/  CALL.REL.NOINC `($_ZN7cutlass13device_kernelIN5flash19enable_sm80_to_sm89INS1_16FlashAttnBwdSm80INS1_25CollectiveMainloopBwdSm80ILi2ELi2EN4cute5tupleIJNS5_1CILi128EEES8_NS7_ILi64EEEEEENS_10bfloat16_tEfNS_4arch4Sm80ELb0ELb1ELb1ELb1ELb1ELb0ELb0ELb0ELi2ELi4ELi4ELi4ELb0EEENS1_24CollectiveEpilogueBwdGQAISA_fSD_Li256ELb1ELb1EEENS1_19SingleTileSchedulerILb1ELb0ELb0ELi128EEEEEEEEEvNT_6ParamsE$_ZN4cute3eso3ESOILb0ELb0EJiiNS_1CILi144EEENS2_ILi512EEEEEC2ERKiS7_RKS3_RKS4_) ;  /* 0xfffd899000007944 */ /* 0x002fea0003c3ffff */
[----:B-1----:R-:W2:Y:S01]  /*2e580*/  LDL.64 R4, [R1+0x758] ;  /* 0x0007580001047983 */ /* 0x002ea20000100a00 */
[----:B------:R-:W-:Y:S01]  /*2e590*/  IMAD.MOV.U32 R3, RZ, RZ, R16 ;  /* 0x000000ffff037224 */ /* 0x000fe200078e0010 */
[----:B------:R-:W-:Y:S01]  /*2e5a0*/  MOV R7, R46 ;  /* 0x0000002e00077202 */ /* 0x000fe20000000f00 */
[----:B------:R-:W-:Y:S01]  /*2e5b0*/  IMAD.MOV.U32 R70, RZ, RZ, R25 ;  /* 0x000000ffff467224 */ /* 0x000fe200078e0019 */
[----:B------:R-:W-:Y:S01]  /*2e5c0*/  MOV R6, 0x2e5f0 ;  /* 0x0002e5f000067802 */ /* 0x000fe20000000f00 */
[----:B--2---:R1:W-:Y:S04]  /*2e5d0*/  STL.64 [R1+0x788], R4 ;  /* 0x0007880401007387 */ /* 0x0043e80000100a00 */
[----:B-1----:R-:W-:Y:S05]  /*2e5e0*/  CALL.REL.NOINC `($_ZN7cutlass13device_kernelIN5flash19enable_sm80_to_sm89INS1_16FlashAttnBwdSm80INS1_25CollectiveMainloopBwdSm80ILi2ELi2EN4cute5tupleIJNS5_1CILi128EEES8_NS7_ILi64EEEEEENS_10bfloat16_tEfNS_4arch4Sm80ELb0ELb1ELb1ELb1ELb1ELb0ELb0ELb0ELi2ELi4ELi4ELi4ELb0EEENS1_24CollectiveEpilogueBwdGQAISA_fSD_Li256ELb1ELb1EEENS1_19SingleTileSchedulerILb1ELb0ELb0ELi128EEEEEEEEEvNT_6ParamsE$_ZN4cute3eso3ESOILb0ELb0EJiiiNS_1CILi144EEENS2_ILi512EEEEEC2ERKiS7_S7_RKS3_RKS4_) ;  /* 0xfffd8bc000007944 */ /* 0x002fea0003c3ffff */
        /* <DEDUP_REMOVED lines=9> */
[----:B-1----:R-:W-:Y:S05]  /*2e680*/  CALL.REL.NOINC `($_ZN7cutlass13device_kernelIN5flash19enable_sm80_to_sm89INS1_16FlashAttnBwdSm80INS1_25CollectiveMainloopBwdSm80ILi2ELi2EN4cute5tupleIJNS5_1CILi128EEES8_NS7_ILi64EEEEEENS_10bfloat16_tEfNS_4arch4Sm80ELb0ELb1ELb1ELb1ELb1ELb0ELb0ELb0ELi2ELi4ELi4ELi4ELb0EEENS1_24CollectiveEpilogueBwdGQAISA_fSD_Li256ELb1ELb1EEENS1_19SingleTileSchedulerILb1ELb0ELb0ELi128EEEEEEEEEvNT_6ParamsE$_ZN4cute3eso3ESOILb1ELb0EJNS_1CILi8EEEiiiNS2_ILi144EEENS2_ILi512EEEEEC2ERKS3_RKiSA_SA_RKS4_RKS5_) ;  /* 0xfffd9c9000007944 */ /* 0x002fea0003c3ffff */
        /* <DEDUP_REMOVED lines=8> */
[----:B-1----:R-:W-:Y:S05]  /*2e710*/  CALL.REL.NOINC `($_ZN7cutlass13device_kernelIN5flash19enable_sm80_to_sm89INS1_16FlashAttnBwdSm80INS1_25CollectiveMainloopBwdSm80ILi2ELi2EN4cute5tupleIJNS5_1CILi128EEES8_NS7_ILi64EEEEEENS_10bfloat16_tEfNS_4arch4Sm80ELb0ELb1ELb1ELb1ELb1ELb0ELb0ELb0ELi2ELi4ELi4ELi4ELb0EEENS1_24CollectiveEpilogueBwdGQAISA_fSD_Li256ELb1ELb1EEENS1_19SingleTileSchedulerILb1ELb0ELb0ELi128EEEEEEEEEvNT_6ParamsE$_ZN4cute3eso3ESOILb1ELb0EJNS_1CILi1EEEiiiNS2_ILi144EEENS2_ILi512EEEEEC2ERKS3_RKiSA_SA_RKS4_RKS5_) ;  /* 0xfffd97d000007944 */ /* 0x002fea0003c3ffff */
[----:B-1----:R1:W5:Y:S04]  /*2e720*/  LDL R5, [R1+0x760] ;  /* 0x0007600001057983 */ /* 0x0023680000100800 */
[----:B------:R1:W5:Y:S01]  /*2e730*/  LDL.64 R2, [R1+0x758] ;  /* 0x0007580001027983 */ /* 0x0003620000100a00 */
[----:B------:R-:W-:-:S02]  /*2e740*/  MOV R62, R25 ;  /* 0x00000019003e7202 */ /* 0x000fc40000000f00 */
[----:B------:R-:W-:Y:S02]  /*2e750*/  MOV R6, 0x2e770 ;  /* 0x0002e77000067802 */ /* 0x000fe40000000f00 */
[----:B-1---5:R-:W-:Y:S05]  /*2e760*/  CALL.REL.NOINC `($_ZN7cutlass13device_kernelIN5flash19enable_sm80_to_sm89INS1_16FlashAttnBwdSm80INS1_25CollectiveMainloopBwdSm80ILi2ELi2EN4cute5tupleIJNS5_1CILi128EEES8_NS7_ILi64EEEEEENS_10bfloat16_tEfNS_4arch4Sm80ELb0ELb1ELb1ELb1ELb1ELb0ELb0ELb0ELi2ELi4ELi4ELi4ELb0EEENS1_24CollectiveEpilogueBwdGQAISA_fSD_Li256ELb1ELb1EEENS1_19SingleTileSchedulerILb1ELb0ELb0ELi128EEEEEEEEEvNT_6ParamsE$_ZN4cute5tupleIJNS0_IJNS_1CILi16EEENS1_ILi2EEES3_S3_NS1_ILi4EEES3_EEENS0_IJNS1_ILi1EEEiiiNS1_ILi144EEENS1_ILi512EEEEEEEEC2ERKS5_RKS9_) ;  /* 0xfffdc4f000007944 */ /* 0x022fea0003c3ffff */
        /* <DEDUP_REMOVED lines=10> */
[----:B-1----:R-:W-:Y:S05]  /*2e810*/  CALL.REL.NOINC `($_ZN7cutlass13device_kernelIN5flash19enable_sm80_to_sm89INS1_16FlashAttnBwdSm80INS1_25CollectiveMainloopBwdSm80ILi2ELi2EN4cute5tupleIJNS5_1CILi128EEES8_NS7_ILi64EEEEEENS_10bfloat16_tEfNS_4arch4Sm80ELb0ELb1ELb1ELb1ELb1ELb0ELb0ELb0ELi2ELi4ELi4ELi4ELb0EEENS1_24CollectiveEpilogueBwdGQAISA_fSD_Li256ELb1ELb1EEENS1_19SingleTileSchedulerILb1ELb0ELb0ELi128EEEEEEEEEvNT_6ParamsE$_ZZN4cute6detail16composition_implINS_5tupleIJNS_1CILi16EEENS3_ILi2EEES5_S5_NS3_ILi4EEES5_EEENS2_IJNS3_ILi1EEEiiiNS3_ILi144EEENS3_ILi512EEEEEENS2_IJNS2_IJS5_S5_EEES6_NS3_ILi8EEEEEENS2_IJNS2_IJNS3_ILi64EEESA_EEES4_NS3_ILi1024EEEEEEEEDaRKT_RKT0_RKT1_RKT2_ENKUlRKT_RKT0_E_clISC_SG_EEDaSX_S10_) ;  /* 0xfffde94000007944 */ /* 0x002fea0003c3ffff */
[----:B------:R-:W-:Y:S01]  /*2e820*/  IMAD.MOV.U32 R3, RZ, RZ, R17 ;  /* 0x000000ffff037224 */ /* 0x000fe200078e0011 */
[----:B------:R-:W-:Y:S01]  /*2e830*/  MOV R5, R50 ;  /* 0x0000003200057202 */ /* 0x000fe20000000f00 */
[----:B------:R-:W-:Y:S01]  /*2e840*/  IMAD.MOV.U32 R17, RZ, RZ, R60 ;  /* 0x000000ffff117224 */ /* 0x000fe200078e003c */
[----:B------:R-:W-:-:S02]  /*2e850*/  MOV R16, 0x2e870 ;  /* 0x0002e87000107802 */ /* 0x000fc40000000f00 */
[----:B--2--5:R-:W-:Y:S05]  /*2e860*/  CALL.REL.NOINC `($_ZN7cutlass13device_kernelIN5flash19enable_sm80_to_sm89INS1_16FlashAttnBwdSm80INS1_25CollectiveMainloopBwdSm80ILi2ELi2EN4cute5tupleIJNS5_1CILi128EEES8_NS7_ILi64EEEEEENS_10bfloat16_tEfNS_4arch4Sm80ELb0ELb1ELb1ELb1ELb1ELb0ELb0ELb0ELi2ELi4ELi4ELi4ELb0EEENS1_24CollectiveEpilogueBwdGQAISA_fSD_Li256ELb1ELb1EEENS1_19SingleTileSchedulerILb1ELb0ELb0ELi128EEEEEEEEEvNT_6ParamsE$_ZZN4cute6detail16composition_implINS_5tupleIJNS_1CILi16EEENS3_ILi2EEES5_S5_NS3_ILi4EEES5_EEENS2_IJNS3_ILi1EEEiiiNS3_ILi144EEENS3_ILi512EEEEEENS2_IJNS2_IJS5_S5_EEES6_NS3_ILi8EEEEEENS2_IJNS2_IJNS3_ILi64EEESA_EEES4_NS3_ILi1024EEEEEEEEDaRKT_RKT0_RKT1_RKT2_ENKUlRKT_RKT0_E_clIS6_S4_EEDaSX_S10_) ;  /* 0xfffde67000007944 */ /* 0x024fea0003c3ffff */
[----:B-----5:R2:W-:Y:S01]  /*2e870*/  STL.64 [R1+0x770], R2 ;  /* 0x0007700201007387 */ /* 0x0205e20000100a00 */
[----:B------:R-:W-:Y:S01]  /*2e880*/  IMAD.MOV.U32 R63, RZ, RZ, R25 ;  /* 0x000000ffff3f7224 */ /* 0x000fe200078e0019 */
[----:B------:R-:W-:-:S02]  /*2e890*/  MOV R70, R24 ;  /* 0x0000001800467202 */ /* 0x000fc40000000f00 */
[----:B------:R-:W-:Y:S02]  /*2e8a0*/  MOV R4, 0x2e8c0 ;  /* 0x0002e8c000047802 */ /* 0x000fe40000000f00 */
[----:B-12---:R-:W-:Y:S05]  /*2e8b0*/  CALL.REL.NOINC `($_ZN7cutlass13device_kernelIN5flash19enable_sm80_to_sm89INS1_16FlashAttnBwdSm80INS1_25CollectiveMainloopBwdSm80ILi2ELi2EN4cute5tupleIJNS5_1CILi128EEES8_NS7_ILi64EEEEEENS_10bfloat16_tEfNS_4arch4Sm80ELb0ELb1ELb1ELb1ELb1ELb0ELb0ELb0ELi2ELi4ELi4ELi4ELb0EEENS1_24CollectiveEpilogueBwdGQAISA_fSD_Li256ELb1ELb1EEENS1_19SingleTileSchedulerILb1ELb0ELb0ELi128EEEEEEEEEvNT_6ParamsE$_ZN4cute3eso3ESOILb0ELb0EJNS_5tupleIJiNS_1CILi512EEEEEENS2_IJiiEEENS3_ILi1024EEEEEC2ERKS5_RKS6_RKS7_) ;  /* 0xfffd792000007944 */ /* 0x006fea0003c3ffff */
[----:B------:R2:W5:Y:S04]  /*2e8c0*/  LDL R5, [R1+0x760] ;  /* 0x0007600001057983 */ /* 0x0005680000100800 */
[----:B-1----:R2:W5:Y:S01]  /*2e8d0*/  LDL.64 R2, [R1+0x758] ;  /* 0x0007580001027983 */ /* 0x0025620000100a00 */
[----:B------:R-:W-:Y:S02]  /*2e8e0*/  MOV R63, R25 ;  /* 0x00000019003f7202 */ /* 0x000fe40000000f00 */
[----:B------:R-:W-:Y:S02]  /*2e8f0*/  MOV R6, 0x2e910 ;  /* 0x0002e91000067802 */ /* 0x000fe40000000f00 */
[----:B--2--5:R-:W-:Y:S05]  /*2e900*/  CALL.REL.NOINC `($_ZN7cutlass13device_kernelIN5flash19enable_sm80_to_sm89INS1_16FlashAttnBwdSm80INS1_25CollectiveMainloopBwdSm80ILi2ELi2EN4cute5tupleIJNS5_1CILi128EEES8_NS7_ILi64EEEEEENS_10bfloat16_tEfNS_4arch4Sm80ELb0ELb1ELb1ELb1ELb1ELb0ELb0ELb0ELi2ELi4ELi4ELi4ELb0EEENS1_24CollectiveEpilogueBwdGQAISA_fSD_Li256ELb1ELb1EEENS1_19SingleTileSchedulerILb1ELb0ELb0ELi128EEEEEEEEEvNT_6ParamsE$_ZN4cute5tupleIJNS0_IJNS0_IJNS_1CILi2EEES2_EEES3_NS1_ILi8EEEEEENS0_IJNS0_IJiNS1_ILi512EEEEEENS0_IJiiEEENS1_ILi1024EEEEEEEEC2ERKS5_RKSA_) ;  /* 0xfffdc14000007944 */ /* 0x024fea0003c3ffff */
        /* <DEDUP_REMOVED lines=8> */
[----:B-1---5:R-:W-:Y:S05]  /*2e990*/  CALL.REL.NOINC `($_ZN7cutlass13device_kernelIN5flash19enable_sm80_to_sm89INS1_16FlashAttnBwdSm80INS1_25CollectiveMainloopBwdSm80ILi2ELi2EN4cute5tupleIJNS5_1CILi128EEES8_NS7_ILi64EEEEEENS_10bfloat16_tEfNS_4arch4Sm80ELb0ELb1ELb1ELb1ELb1ELb0ELb0ELb0ELi2ELi4ELi4ELi4ELb0EEENS1_24CollectiveEpilogueBwdGQAISA_fSD_Li256ELb1ELb1EEENS1_19SingleTileSchedulerILb1ELb0ELb0ELi128EEEEEEEEEvNT_6ParamsE$_ZN4cute3eso3ESOILb0ELb0EJNS_6LayoutINS_5tupleIJNS3_IJNS_1CILi2EEES5_EEES6_NS4_ILi8EEEEEENS3_IJNS3_IJiNS4_ILi512EEEEEENS3_IJiiEEENS4_ILi1024EEEEEEEEjEEC2ERKSE_RKj) ;  /* 0xfffd7be000007944 */ /* 0x022fea0003c3ffff */
[----:B------:R-:W2:Y:S04]  /*2e9a0*/  LDL.64 R16, [R1+0x760] ;  /* 0x0007600001107983 */ /* 0x000ea80000100a00 */
[----:B-1----:R1:W5:Y:S01]  /*2e9b0*/  LDL.64 R4, [R1+0x758] ;  /* 0x0007580001047983 */ /* 0x0023620000100a00 */
[----:B------:R-:W-:Y:S02]  /*2e9c0*/  MOV R9, R25 ;  /* 0x0000001900097202 */ /* 0x000fe40000000f00 */
[----:B------:R-:W-:Y:S01]  /*2e9d0*/  MOV R8, 0x2ea00 ;  /* 0x0002ea0000087802 */ /* 0x000fe20000000f00 */
[----:B--2---:R-:W-:-:S04]  /*2e9e0*/  IMAD.WIDE.U32 R2, R17, 0x2, R52 ;  /* 0x0000000211027825 */ /* 0x004fc800078e0034 */
[----:B-1---5:R-:W-:Y:S05]  /*2e9f0*/  CALL.REL.NOINC `($_ZN7cutlass13device_kernelIN5flash19enable_sm80_to_sm89INS1_16FlashAttnBwdSm80INS1_25CollectiveMainloopBwdSm80ILi2ELi2EN4cute5tupleIJNS5_1CILi128EEES8_NS7_ILi64EEEEEENS_10bfloat16_tEfNS_4arch4Sm80ELb0ELb1ELb1ELb1ELb1ELb0ELb0ELb0ELi2ELi4ELi4ELi4ELb0EEENS1_24CollectiveEpilogueBwdGQAISA_fSD_Li256ELb1ELb1EEENS1_19SingleTileSchedulerILb1ELb0ELb0ELi128EEEEEEEEEvNT_6ParamsE$_ZN4cute8smem_ptrIPN7cutlass10bfloat16_tEECI1NS_12iter_adaptorIS3_S4_EEES3_) ;  /* 0xfffdc87000007944 */ /* 0x022fea0003c3ffff */
[----:B-1----:R-:W2:Y:S01]  /*2ea00*/  LDL.64 R2, [R1+0x758] ;  /* 0x0007580001027983 */ /* 0x002ea20000100a00 */
[----:B------:R-:W-:Y:S01]  /*2ea10*/  IMAD.MOV.U32 R63, RZ, RZ, R25 ;  /* 0x000000ffff3f7224 */ /* 0x000fe200078e0019 */
[----:B------:R-:W-:-:S02]  /*2ea20*/  MOV R70, R24 ;  /* 0x0000001800467202 */ /* 0x000fc40000000f00 */
[----:B------:R-:W-:Y:S01]  /*2ea30*/  MOV R6, 0x2ea60 ;  /* 0x0002ea6000067802 */ /* 0x000fe20000000f00 */
[----:B--2---:R1:W-:Y:S04]  /*2ea40*/  STL.64 [R1+0x770], R2 ;  /* 0x0007700201007387 */ /* 0x0043e80000100a00 */
[----:B-1----:R-:W-:Y:S05]  /*2ea50*/  CALL.REL.NOINC `($_ZN7cutlass13device_kernelIN5flash19enable_sm80_to_sm89INS1_16FlashAttnBwdSm80INS1_25CollectiveMainloopBwdSm80ILi2ELi2EN4cute5tupleIJNS5_1CILi128EEES8_NS7_ILi64EEEEEENS_10bfloat16_tEfNS_4arch4Sm80ELb0ELb1ELb1ELb1ELb1ELb0ELb0ELb0ELi2ELi4ELi4ELi4ELb0EEENS1_24CollectiveEpilogueBwdGQAISA_fSD_Li256ELb1ELb1EEENS1_19SingleTileSchedulerILb1ELb0ELb0ELi128EEEEEEEEEvNT_6ParamsE$_ZN4cute3eso3ESOILb0ELb0EJNS_6LayoutINS_5tupleIJNS3_IJNS_1CILi2EEES5_EEES6_NS4_ILi8EEEEEENS3_IJNS3_IJiNS4_ILi512EEEEEENS3_IJiiEEENS4_ILi1024EEEEEEEENS_10ViewEngineINS_8smem_ptrIPN7cutlass10bfloat16_tEEEEEEEC2ERKSE_RKSL_) ;  /* 0xfffd7aa000007944 */ /* 0x002fea0003c3ffff */
[----:B-1----:R1:W5:Y:S04]  /*2ea60*/  LDL R5, [R1+0x75c] ;  /* 0x00075c0001057983 */ /* 0x0023680000100800 */
[----:B------:R1:W5:Y:S01]  /*2ea70*/  LDL R3, [R1+0x760] ;  /* 0x0007600001037983 */ /* 0x0003620000100800 */
[----:B------:R-:W-:-:S03]  /*2ea80*/  MOV R4, 0x2eaa0 ;  /* 0x0002eaa000047802 */ /* 0x000fc60000000f00 */
[----:B-1---5:R-:W-:Y:S05]  /*2ea90*/  CALL.REL.NOINC `($_ZN7cutlass13device_kernelIN5flash19enable_sm80_to_sm89INS1_16FlashAttnBwdSm80INS1_25CollectiveMainloopBwdSm80ILi2ELi2EN4cute5tupleIJNS5_1CILi128EEES8_NS7_ILi64EEEEEENS_10bfloat16_tEfNS_4arch4Sm80ELb0ELb1ELb1ELb1ELb1ELb0ELb0ELb0ELi2ELi4ELi4ELi4ELb0EEENS1_24CollectiveEpilogueBwdGQAISA_fSD_Li256ELb1ELb1EEENS1_19SingleTileSchedulerILb1ELb0ELb0ELi128EEEEEEEEEvNT_6ParamsE$_ZZN4cute4takeILi1ELi3ENS_5tupleIJNS1_IJiNS_1CILi512EEEEEENS1_IJiiEEENS2_ILi1024EEEEEEEEDaRKT1_ENKUlDpRKT_E_clIJS5_S6_EEEDaSE_) ;  /* 0xfffde01000007944 */ /* 0x022fea0003c3ffff */
[----:B------:R-:W-:Y:S02]  /*2eaa0*/  MOV R4, 0x2eac0 ;  /* 0x0002eac000047802 */ /* 0x000fe40000000f00 */
[----:B-1---5:R-:W-:Y:S05]  /*2eab0*/  CALL.REL.NOINC `($_ZN7cutlass13device_kernelIN5flash19enable_sm80_to_sm89INS1_16FlashAttnBwdSm80INS1_25CollectiveMainloopBwdSm80ILi2ELi2EN4cute5tupleIJNS5_1CILi128EEES8_NS7_ILi64EEEEEENS_10bfloat16_tEfNS_4arch4Sm80ELb0ELb1ELb1ELb1ELb1ELb0ELb0ELb0ELi2ELi4ELi4ELi4ELb0EEENS1_24CollectiveEpilogueBwdGQAISA_fSD_Li256ELb1ELb1EEENS1_19SingleTileSchedulerILb1ELb0ELb0ELi128EEEEEEEEEvNT_6ParamsE$_ZZN4cute16flatten_to_tupleINS_5tupleIJNS1_IJiiEEENS_1CILi1024EEEEEEEEDaRKT_ENKUlRKT_E_clIS2_EEDaSB_) ;  /* 0xfffddb1000007944 */ /* 0x022fea0003c3ffff */
[----:B------:R1:W-:Y:S01]  /*2eac0*/  STL [R12], R2 ;  /* 0x000000020c007387 */ /* 0x0003e20000100800 */
[----:B------:R-:W-:Y:S02]  /*2ead0*/  MOV R63, R60 ;  /* 0x0000003c003f7202 */ /* 0x000fe40000000f00 */
[----:B------:R-:W-:Y:S01]  /*2eae0*/  MOV R4, 0x2eb10 ;  /* 0x0002eb1000047802 */ /* 0x000fe20000000f00 */
[----:B------:R1:W-:Y:S04]  /*2eaf0*/  STL [R12+0x4], R3 ;  /* 0x000004030c007387 */ /* 0x0003e80000100800 */
[----:B-1----:R-:W-:Y:S05]  /*2eb00*/  CALL.REL.NOINC `($_ZN7cutlass13device_kernelIN5flash19enable_sm80_to_sm89INS1_16FlashAttnBwdSm80INS1_25CollectiveMainloopBwdSm80ILi2ELi2EN4cute5tupleIJNS5_1CILi128EEES8_NS7_ILi64EEEEEENS_10bfloat16_tEfNS_4arch4Sm80ELb0ELb1ELb1ELb1ELb1ELb0ELb0ELb0ELi2ELi4ELi4ELi4ELb0EEENS1_24CollectiveEpilogueBwdGQAISA_fSD_Li256ELb1ELb1EEENS1_19SingleTileSchedulerILb1ELb0ELb0ELi128EEEEEEEEEvNT_6ParamsE$_ZZN4cute12filter_tupleINS_5tupleIJNS1_IJiiEEENS_1CILi1024EEEEEEZNS_16flatten_to_tupleIS5_EEDaRKT_EUlRKT_E_EEDaS9_OT0_ENKUlDpSC_E_clIJS2_NS1_IJS4_EEEEEEDaSG_) ;  /* 0xfffdcbe000007944 */ /* 0x002fea0003c3ffff */
        /* <DEDUP_REMOVED lines=25> */
[----:B-1----:R2:W5:Y:S01]  /*2eca0*/  LD.E R3, [R10.64] ;  /* 0x000000040a037980 */ /* 0x002562000c101900 */
[----:B------:R-:W-:-:S03]  /*2ecb0*/  MOV R4, 0x2ecd0 ;  /* 0x0002ecd000047802 */ /* 0x000fc60000000f00 */
[----:B--2--5:R-:W-:Y:S05]  /*2ecc0*/  CALL.REL.NOINC `($_ZN7cutlass13device_kernelIN5flash19enable_sm80_to_sm89INS1_16FlashAttnBwdSm80INS1_25CollectiveMainloopBwdSm80ILi2ELi2EN4cute5tupleIJNS5_1CILi128EEES8_NS7_ILi64EEEEEENS_10bfloat16_tEfNS_4arch4Sm80ELb0ELb1ELb1ELb1ELb1ELb0ELb0ELb0ELi2ELi4ELi4ELi4ELb0EEENS1_24CollectiveEpilogueBwdGQAISA_fSD_Li256ELb1ELb1EEENS1_19SingleTileSchedulerILb1ELb0ELb0ELi128EEEEEEEEEvNT_6ParamsE$_ZZN4cute5sliceINS_5tupleIJNS_10UnderscoreES2_S2_iEEENS1_IJNS1_IJNS_1CILi1EEENS4_ILi0EEEEEEiNS4_ILi1024EEENS4_ILi8192EEEEEEEEDaRKT_RKT0_ENKUlRKT_RKT0_E_clIS2_iEEDaSJ_SM_) ;  /* 0xfffddfb000007944 */ /* 0x024fea0003c3ffff */
[----:B------:R-:W-:Y:S02]  /*2ecd0*/  MOV R4, 0x2ecf0 ;  /* 0x0002ecf000047802 */ /* 0x000fe40000000f00 */
[----:B-1---5:R-:W-:Y:S05]  /*2ece0*/  CALL.REL.NOINC `($_ZN7cutlass13device_kernelIN5flash19enable_sm80_to_sm89INS1_16FlashAttnBwdSm80INS1_25CollectiveMainloopBwdSm80ILi2ELi2EN4cute5tupleIJNS5_1CILi128EEES8_NS7_ILi64EEEEEENS_10bfloat16_tEfNS_4arch4Sm80ELb0ELb1ELb1ELb1ELb1ELb0ELb0ELb0ELi2ELi4ELi4ELi4ELb0EEENS1_24CollectiveEpilogueBwdGQAISA_fSD_Li256ELb1ELb1EEENS1_19SingleTileSchedulerILb1ELb0ELb0ELi128EEEEEEEEEvNT_6ParamsE$_ZZN4cute12filter_tupleINS_5tupleIJNS_10UnderscoreES2_S2_iEEENS1_IJNS1_IJNS_1CILi1EEENS4_ILi0EEEEEEiNS4_ILi1024EEENS4_ILi8192EEEEEEZNS_5sliceIS3_SA_EEDaRKT_RKT0_EUlRKT_RKT0_E_EEDaSE_SH_OT1_ENKUlDpSK_E_clIJNS1_IJS7_EEENS1_IJiEEENS1_IJS8_EEENS1_IJEEEEEEDaSR_) ;  /* 0xfffdcc4000007944 */ /* 0x022fea0003c3ffff */
[----:B------:R-:W-:Y:S02]  /*2ecf0*/  MOV R4, 0x2ed10 ;  /* 0x0002ed1000047802 */ /* 0x000fe40000000f00 */
[----:B-1---5:R-:W-:Y:S05]  /*2ed00*/  CALL.REL.NOINC `($_ZN7cutlass13device_kernelIN5flash19enable_sm80_to_sm89INS1_16FlashAttnBwdSm80INS1_25CollectiveMainloopBwdSm80ILi2ELi2EN4cute5tupleIJNS5_1CILi128EEES8_NS7_ILi64EEEEEENS_10bfloat16_tEfNS_4arch4Sm80ELb0ELb1ELb1ELb1ELb1ELb0ELb0ELb0ELi2ELi4ELi4ELi4ELb0EEENS1_24CollectiveEpilogueBwdGQAISA_fSD_Li256ELb1ELb1EEENS1_19SingleTileSchedulerILb1ELb0ELb0ELi128EEEEEEEEEvNT_6ParamsE$_ZN4cute5tupleIJNS0_IJNS0_IJNS_1CILi8EEENS1_ILi1EEEEEENS1_ILi2EEES2_EEENS0_IJNS0_IJS3_NS1_ILi0EEEEEEiNS1_ILi1024EEEEEEEEC2ERKS6_RKSA_) ;  /* 0xfffdbec000007944 */ /* 0x022fea0003c3ffff */
[----:B------:R1:W5:Y:S01]  /*2ed10*/  LDL R2, [R1+0x758] ;  /* 0x0007580001027983 */ /* 0x0003620000100800 */
[----:B------:R-:W-:Y:S02]  /*2ed20*/  SHF.L.U32 R6, R5, 0xd, RZ ;  /* 0x0000000d05067819 */ /* 0x000fe400000006ff */
[----:B------:R-:W-:-:S03]  /*2ed30*/  MOV R4, 0x2ed60 ;  /* 0x0002ed6000047802 */ /* 0x000fc60000000f00 */
[----:B------:R1:W-:Y:S04]  /*2ed40*/  STL [R1+0x11e0], R6 ;  /* 0x0011e00601007387 */ /* 0x0003e80000100800 */
[----:B-1---5:R-:W-:Y:S05]  /*2ed50*/  CALL.REL.NOINC `($_ZN7cutlass13device_kernelIN5flash19enable_sm80_to_sm89INS1_16FlashAttnBwdSm80INS1_25CollectiveMainloopBwdSm80ILi2ELi2EN4cute5tupleIJNS5_1CILi128EEES8_NS7_ILi64EEEEEENS_10bfloat16_tEfNS_4arch4Sm80ELb0ELb1ELb1ELb1ELb1ELb0ELb0ELb0ELi2ELi4ELi4ELi4ELb0EEENS1_24CollectiveEpilogueBwdGQAISA_fSD_Li256ELb1ELb1EEENS1_19SingleTileSchedulerILb1ELb0ELb0ELi128EEEEEEEEEvNT_6ParamsE$_ZN4cute3eso3ESOILb0ELb0EJNS_6LayoutINS_5tupleIJNS3_IJNS_1CILi8EEENS4_ILi1EEEEEENS4_ILi2EEES5_EEENS3_IJNS3_IJS6_NS4_ILi0EEEEEEiNS4_ILi1024EEEEEEEEiEEC2ERKSE_RKi) ;  /* 0xfffd7db000007944 */ /* 0x022fea0003c3ffff */
[----:B------:R-:W-:Y:S01]  /*2ed60*/  ULDC.64 UR4, c[0x0][0x118] ;  /* 0x0000460000047ab9 */ /* 0x000fe20000000a00 */
[----:B-1----:R-:W2:Y:S04]  /*2ed70*/  LDL.64 R4, [R1+0x758] ;  /* 0x0007580001047983 */ /* 0x002ea80000100a00 */
[----:B------:R-:W2:Y:S01]  /*2ed80*/  LD.E.64 R2, [R10.64+0x8] ;  /* 0x000008040a027980 */ /* 0x000ea2000c101b00 */
[----:B------:R-:W-:Y:S02]  /*2ed90*/  MOV R9, R25 ;  /* 0x0000001900097202 */ /* 0x000fe40000000f00 */
[----:B------:R-:W-:Y:S01]  /*2eda0*/  MOV R8, 0x2edd0 ;  /* 0x0002edd000087802 */ /* 0x000fe20000000f00 */
[----:B--2---:R-:W-:-:S04]  /*2edb0*/  IMAD.WIDE R2, R5, 0x2, R2 ;  /* 0x0000000205027825 */ /* 0x004fc800078e0202 */
[----:B------:R-:W-:Y:S05]  /*2edc0*/  CALL.REL.NOINC `($_ZN7cutlass13device_kernelIN5flash19enable_sm80_to_sm89INS1_16FlashAttnBwdSm80INS1_25CollectiveMainloopBwdSm80ILi2ELi2EN4cute5tupleIJNS5_1CILi128EEES8_NS7_ILi64EEEEEENS_10bfloat16_tEfNS_4arch4Sm80ELb0ELb1ELb1ELb1ELb1ELb0ELb0ELb0ELi2ELi4ELi4ELi4ELb0EEENS1_24CollectiveEpilogueBwdGQAISA_fSD_Li256ELb1ELb1EEENS1_19SingleTileSchedulerILb1ELb0ELb0ELi128EEEEEEEEEvNT_6ParamsE$_ZN4cute8smem_ptrIPN7cutlass10bfloat16_tEECI1NS_12iter_adaptorIS3_S4_EEES3_) ;  /* 0xfffdc4a000007944 */ /* 0x000fea0003c3ffff */
[----:B-1----:R-:W2:Y:S01]  /*2edd0*/  LDL.64 R2, [R1+0x758] ;  /* 0x0007580001027983 */ /* 0x002ea20000100a00 */
[----:B------:R-:W-:-:S02]  /*2ede0*/  MOV R6, R4 ;  /* 0x0000000400067202 */ /* 0x000fc40000000f00 */
[----:B------:R-:W-:Y:S01]  /*2edf0*/  MOV R4, 0x2ee20 ;  /* 0x0002ee2000047802 */ /* 0x000fe20000000f00 */
[----:B--2---:R1:W-:Y:S04]  /*2ee00*/  STL.64 [R1+0x770], R2 ;  /* 0x0007700201007387 */ /* 0x0043e80000100a00 */
[----:B-1----:R-:W-:Y:S05]  /*2ee10*/  CALL.REL.NOINC `($_ZN7cutlass13device_kernelIN5flash19enable_sm80_to_sm89INS1_16FlashAttnBwdSm80INS1_25CollectiveMainloopBwdSm80ILi2ELi2EN4cute5tupleIJNS5_1CILi128EEES8_NS7_ILi64EEEEEENS_10bfloat16_tEfNS_4arch4Sm80ELb0ELb1ELb1ELb1ELb1ELb0ELb0ELb0ELi2ELi4ELi4ELi4ELb0EEENS1_24CollectiveEpilogueBwdGQAISA_fSD_Li256ELb1ELb1EEENS1_19SingleTileSchedulerILb1ELb0ELb0ELi128EEEEEEEEEvNT_6ParamsE$_ZN4cute3eso3ESOILb0ELb0EJNS_6LayoutINS_5tupleIJNS3_IJNS_1CILi8EEENS4_ILi1EEEEEENS4_ILi2EEES5_EEENS3_IJNS3_IJS6_NS4_ILi0EEEEEEiNS4_ILi1024EEEEEEEENS_10ViewEngineINS_8smem_ptrIPN7cutlass10bfloat16_tEEEEEEEC2ERKSE_RKSL_) ;  /* 0xfffd7c8000007944 */ /* 0x002fea0003c3ffff */
[----:B-1----:R-:W2:Y:S01]  /*2ee20*/  LDL.64 R2, [R26+0xe0] ;  /* 0x0000e0001a027983 */ /* 0x002ea20000100a00 */
[----:B------:R-:W-:-:S03]  /*2ee30*/  ULDC.64 UR4, c[0x0][0x118] ;  /* 0x0000460000047ab9 */ /* 0x000fc60000000a00 */
[----:B------:R1:W5:Y:S04]  /*2ee40*/  LDL R20, [R1+0x758] ;  /* 0x0007580001147983 */ /* 0x0003680000100800 */
[----:B------:R1:W5:Y:S04]  /*2ee50*/  LDL.64 R58, [R1+0x760] ;  /* 0x00076000013a7983 */ /* 0x0003680000100a00 */
[----:B------:R1:W5:Y:S04]  /*2ee60*/  LDL.64 R8, [R26+0xc8] ;  /* 0x0000c8001a087983 */ /* 0x0003680000100a00 */
[----:B--2---:R-:W5:Y:S01]  /*2ee70*/  LD.E.64 R2, [R2.64] ;  /* 0x0000000402027980 */ /* 0x004f62000c101b00 */
[----:B------:R-:W-:-:S03]  /*2ee80*/  MOV R6, 0x2eea0 ;  /* 0x0002eea000067802 */ /* 0x000fc60000000f00 */
[----:B-1---5:R-:W-:Y:S05]  /*2ee90*/  CALL.REL.NOINC `($_ZN7cutlass13device_kernelIN5flash19enable_sm80_to_sm89INS1_16FlashAttnBwdSm80INS1_25CollectiveMainloopBwdSm80ILi2ELi2EN4cute5tupleIJNS5_1CILi128EEES8_NS7_ILi64EEEEEENS_10bfloat16_tEfNS_4arch4Sm80ELb0ELb1ELb1ELb1ELb1ELb0ELb0ELb0ELi2ELi4ELi4ELi4ELb0EEENS1_24CollectiveEpilogueBwdGQAISA_fSD_Li256ELb1ELb1EEENS1_19SingleTileSchedulerILb1ELb0ELb0ELi128EEEEEEEEEvNT_6ParamsE$_ZN4cute3eso3ESOILb1ELb0EJNS_14ComposedLayoutINS_7SwizzleILi3ELi3ELi3EEENS_1CILi0EEENS_6LayoutINS_5tupleIJNS8_IJNS8_IJNS5_ILi4EEENS5_ILi8EEEEEENS8_IJS9_NS5_ILi1EEEEEEEEENS8_IJNS8_IJNS5_ILi2EEESF_SF_EEENS8_IJSF_SA_EEEEEEEEENS8_IJNS8_IJNS8_IJNS5_ILi128EEESC_EEENS8_IJNS5_ILi16EEES6_EEEEEENS8_IJNS8_IJNS5_ILi64EEESA_NS5_ILi512EEEEEENS8_IJNS5_ILi8192EEENS5_ILi1024EEEEEEEEEEEEEEEENS_10ViewEngineINS_8smem_ptrIPN7cutlass10bfloat16_tEEEEEEEC2ERKSY_RKS15_) ;  /* 0xfffd8a7000007944 */ /* 0x022fea0003c3ffff */
        /* <DEDUP_REMOVED lines=29> */
[----:B-12--5:R-:W-:Y:S05]  /*2f070*/  CALL.REL.NOINC `($_ZN7cutlass13device_kernelIN5flash19enable_sm80_to_sm89INS1_16FlashAttnBwdSm80INS1_25CollectiveMainloopBwdSm80ILi2ELi2EN4cute5tupleIJNS5_1CILi128EEES8_NS7_ILi64EEEEEENS_10bfloat16_tEfNS_4arch4Sm80ELb0ELb1ELb1ELb1ELb1ELb0ELb0ELb0ELi2ELi4ELi4ELi4ELb0EEENS1_24CollectiveEpilogueBwdGQAISA_fSD_Li256ELb1ELb1EEENS1_19SingleTileSchedulerILb1ELb0ELb0ELi128EEEEEEEEEvNT_6ParamsE$_ZZN4cute7idx2crdINS_5tupleIJiiNS_1CILi0EEEEEENS1_IJNS1_IJNS2_ILi4EEENS2_ILi8EEEEEES5_NS2_ILi1EEEEEEEEDaRKT_RKT0_ENKUlRKT_RKT0_E_clIiS7_EEDaSI_SL_) ;  /* 0xfffe07e000007944 */ /* 0x026fea0003c3ffff */
[----:B------:R-:W-:Y:S02]  /*2f080*/  MOV R2, 0x2f0a0 ;  /* 0x0002f0a000027802 */ /* 0x000fe40000000f00 */
[----:B-1----:R-:W-:Y:S05]  /*2f090*/  CALL.REL.NOINC `($_ZN7cutlass13device_kernelIN5flash19enable_sm80_to_sm89INS1_16FlashAttnBwdSm80INS1_25CollectiveMainloopBwdSm80ILi2ELi2EN4cute5tupleIJNS5_1CILi128EEES8_NS7_ILi64EEEEEENS_10bfloat16_tEfNS_4arch4Sm80ELb0ELb1ELb1ELb1ELb1ELb0ELb0ELb0ELi2ELi4ELi4ELi4ELb0EEENS1_24CollectiveEpilogueBwdGQAISA_fSD_Li256ELb1ELb1EEENS1_19SingleTileSchedulerILb1ELb0ELb0ELi128EEEEEEEEEvNT_6ParamsE$_ZZN4cute7idx2crdINS_5tupleIJiiNS_1CILi0EEEEEENS1_IJNS1_IJNS2_ILi4EEENS2_ILi8EEEEEES5_NS2_ILi1EEEEEEEEDaRKT_RKT0_ENKUlRKT_RKT0_E_clIiS5_EEDaSI_SL_) ;  /* 0xfffe079000007944 */ /* 0x002fea0003c3ffff */
[----:B------:R1:W-:Y:S01]  /*2f0a0*/  STL [R12], R6 ;  /* 0x000000060c007387 */ /* 0x0003e20000100800 */
[----:B------:R-:W-:Y:S02]  /*2f0b0*/  MOV R2, R60 ;  /* 0x0000003c00027202 */ /* 0x000fe40000000f00 */
[----:B------:R-:W-:-:S02]  /*2f0c0*/  MOV R74, 0x2f0e0 ;  /* 0x0002f0e0004a7802 */ /* 0x000fc40000000f00 */
[----:B-1----:R-:W-:Y:S05]  /*2f0d0*/  CALL.REL.NOINC `($_ZN7cutlass13device_kernelIN5flash19enable_sm80_to_sm89INS1_16FlashAttnBwdSm80INS1_25CollectiveMainloopBwdSm80ILi2ELi2EN4cute5tupleIJNS5_1CILi128EEES8_NS7_ILi64EEEEEENS_10bfloat16_tEfNS_4arch4Sm80ELb0ELb1ELb1ELb1ELb1ELb0ELb0ELb0ELi2ELi4ELi4ELi4ELb0EEENS1_24CollectiveEpilogueBwdGQAISA_fSD_Li256ELb1ELb1EEENS1_19SingleTileSchedulerILb1ELb0ELb0ELi128EEEEEEEEEvNT_6ParamsE$_ZZN4cute9transformINS_5tupleIJiiNS_1CILi0EEEEEENS1_IJNS1_IJNS2_ILi4EEENS2_ILi8EEEEEES5_NS2_ILi1EEEEEEZNS_7idx2crdIS4_S9_EEDaRKT_RKT0_EUlRKT_RKT0_E_EEDaSD_SG_OT1_ENKUlDpSJ_E_clIJNS1_IJiiEEEiS3_EEEDaSQ_) ;  /* 0xfffe0eb000007944 */ /* 0x002fea0003c3ffff */
[----:B------:R-:W-:Y:S02]  /*2f0e0*/  MOV R6, 0x2f100 ;  /* 0x0002f10000067802 */ /* 0x000fe40000000f00 */
[----:B--2--5:R-:W-:Y:S05]  /*2f0f0*/  CALL.REL.NOINC `($_ZN7cutlass13device_kernelIN5flash19enable_sm80_to_sm89INS1_16FlashAttnBwdSm80INS1_25CollectiveMainloopBwdSm80ILi2ELi2EN4cute5tupleIJNS5_1CILi128EEES8_NS7_ILi64EEEEEENS_10bfloat16_tEfNS_4arch4Sm80ELb0ELb1ELb1ELb1ELb1ELb0ELb0ELb0ELi2ELi4ELi4ELi4ELb0EEENS1_24CollectiveEpilogueBwdGQAISA_fSD_Li256ELb1ELb1EEENS1_19SingleTileSchedulerILb1ELb0ELb0ELi128EEEEEEEEEvNT_6ParamsE$_ZZN4cute13to_mixed_bitsINS_5tupleIJNS1_IJNS_1CILi4EEENS2_ILi8EEEEEES3_NS2_ILi1EEEEEENS1_IJNS1_IJNS2_ILi128EEENS2_ILi0EEEEEENS2_ILi16EEES9_EEENS1_IJNS1_IJiiEEEiS9_EEEEEDaRKT_RKT0_RKT1_ENKUlRKT_RKT0_RKT1_E_clIS5_SA_SD_EEDaSQ_ST_SW_) ;  /* 0xfffdd19000007944 */ /* 0x024fea0003c3ffff */
[----:B------:R-:W-:Y:S02]  /*2f100*/  MOV R6, 0x2f120 ;  /* 0x0002f12000067802 */ /* 0x000fe40000000f00 */
[----:B------:R-:W-:Y:S05]  /*2f110*/  CALL.REL.NOINC `($_ZN7cutlass13device_kernelIN5flash19enable_sm80_to_sm89INS1_16FlashAttnBwdSm80INS1_25CollectiveMainloopBwdSm80ILi2ELi2EN4cute5tupleIJNS5_1CILi128EEES8_NS7_ILi64EEEEEENS_10bfloat16_tEfNS_4arch4Sm80ELb0ELb1ELb1ELb1ELb1ELb0ELb0ELb0ELi2ELi4ELi4ELi4ELb0EEENS1_24CollectiveEpilogueBwdGQAISA_fSD_Li256ELb1ELb1EEENS1_19SingleTileSchedulerILb1ELb0ELb0ELi128EEEEEEEEEvNT_6ParamsE$_ZZN4cute13to_mixed_bitsINS_5tupleIJNS1_IJNS_1CILi4EEENS2_ILi8EEEEEES3_NS2_ILi1EEEEEENS1_IJNS1_IJNS2_ILi128EEENS2_ILi0EEEEEENS2_ILi16EEES9_EEENS1_IJNS1_IJiiEEEiS9_EEEEEDaRKT_RKT0_RKT1_ENKUlRKT_RKT0_RKT1_E_clIS3_SB_iEEDaSQ_ST_SW_) ;  /* 0xfffdd13000007944 */ /* 0x000fea0003c3ffff */
[----:B------:R-:W-:Y:S02]  /*2f120*/  MOV R5, R2 ;  /* 0x0000000200057202 */ /* 0x000fe40000000f00 */
[----:B------:R-:W-:-:S02]  /*2f130*/  MOV R2, 0x2f150 ;  /* 0x0002f15000027802 */ /* 0x000fc40000000f00 */
[----:B------:R-:W-:Y:S05]  /*2f140*/  CALL.REL.NOINC `($_ZN7cutlass13device_kernelIN5flash19enable_sm80_to_sm89INS1_16FlashAttnBwdSm80INS1_25CollectiveMainloopBwdSm80ILi2ELi2EN4cute5tupleIJNS5_1CILi128EEES8_NS7_ILi64EEEEEENS_10bfloat16_tEfNS_4arch4Sm80ELb0ELb1ELb1ELb1ELb1ELb0ELb0ELb0ELi2ELi4ELi4ELi4ELb0EEENS1_24CollectiveEpilogueBwdGQAISA_fSD_Li256ELb1ELb1EEENS1_19SingleTileSchedulerILb1ELb0ELb0ELi128EEEEEEEEEvNT_6ParamsE$_ZZN4cute13to_mixed_bitsINS_5tupleIJNS1_IJNS_1CILi4EEENS2_ILi8EEEEEES3_NS2_ILi1EEEEEENS1_IJNS1_IJNS2_ILi128EEENS2_ILi0EEEEEENS2_ILi16EEES9_EEENS1_IJNS1_IJiiEEEiS9_EEEEEDaRKT_RKT0_RKT1_ENKUlDpRKT_E_clIJNS_9MixedBitsILj0ELj384EEENSU_ILj0ELj48EEENS2_ILj0EEEEEEDaSR_) ;  /* 0xfffdd0b000007944 */ /* 0x000fea0003c3ffff */
[----:B------:R-:W-:Y:S02]  /*2f150*/  SHF.R.S32.HI R5, RZ, 0x1f, R4 ;  /* 0x0000001fff057819 */ /* 0x000fe40000011404 */
[----:B------:R-:W-:-:S02]  /*2f160*/  LOP3.LUT R3, R3, 0x1b0, RZ, 0xc0, !PT ;  /* 0x000001b003037812 */ /* 0x000fc400078ec0ff */
[----:B------:R-:W-:Y:S02]  /*2f170*/  LEA.HI R5, R5, R4, RZ, 0x2 ;  /* 0x0000000405057211 */ /* 0x000fe400078f10ff */
[----:B------:R-:W-:Y:S02]  /*2f180*/  MOV R4, 0x2f1c0 ;  /* 0x0002f1c000047802 */ /* 0x000fe40000000f00 */
[----:B------:R-:W-:-:S05]  /*2f190*/  SHF.R.S32.HI R2, RZ, 0x2, R5 ;  /* 0x00000002ff027819 */ /* 0x000fca0000011405 */
[----:B------:R1:W-:Y:S02]  /*2f1a0*/  STL [R1+0x77c], R2 ;  /* 0x00077c0201007387 */ /* 0x0003e40000100800 */
[----:B-1----:R-:W-:Y:S05]  /*2f1b0*/  CALL.REL.NOINC `($_ZN7cutlass13device_kernelIN5flash19enable_sm80_to_sm89INS1_16FlashAttnBwdSm80INS1_25CollectiveMainloopBwdSm80ILi2ELi2EN4cute5tupleIJNS5_1CILi128EEES8_NS7_ILi64EEEEEENS_10bfloat16_tEfNS_4arch4Sm80ELb0ELb1ELb1ELb1ELb1ELb0ELb0ELb0ELi2ELi4ELi4ELi4ELb0EEENS1_24CollectiveEpilogueBwdGQAISA_fSD_Li256ELb1ELb1EEENS1_19SingleTileSchedulerILb1ELb0ELb0ELi128EEEEEEEEEvNT_6ParamsE$_ZN4cute5tupleIJNS_7SwizzleILi3ELi3ELi3EEENS_9MixedBitsILj0ELj432EEENS_6LayoutINS0_IJNS0_IJNS_1CILi2EEES7_S7_EEES7_NS6_ILi8EEEEEENS0_IJNS0_IJNS6_ILi64EEES9_NS6_ILi512EEEEEENS6_ILi8192EEENS6_ILi1024EEEEEEEEEEC2ERKS2_RKS4_RKSH_) ;  /* 0xfffdbe9000007944 */ /* 0x002fea0003c3ffff */
[----:B-1----:R1:W5:Y:S01]  /*2f1c0*/  LDL R2, [R1+0x758] ;  /* 0x0007580001027983 */ /* 0x0023620000100800 */
[----:B------:R-:W-:Y:S02]  /*2f1d0*/  MOV R46, R13 ;  /* 0x0000000d002e7202 */ /* 0x000fe40000000f00 */
[----:B------:R-:W-:Y:S02]  /*2f1e0*/  MOV R4, 0x2f200 ;  /* 0x0002f20000047802 */ /* 0x000fe40000000f00 */
[----:B-1---5:R-:W-:Y:S05]  /*2f1f0*/  CALL.REL.NOINC `($_ZN7cutlass13device_kernelIN5flash19enable_sm80_to_sm89INS1_16FlashAttnBwdSm80INS1_25CollectiveMainloopBwdSm80ILi2ELi2EN4cute5tupleIJNS5_1CILi128EEES8_NS7_ILi64EEEEEENS_10bfloat16_tEfNS_4arch4Sm80ELb0ELb1ELb1ELb1ELb1ELb0ELb0ELb0ELi2ELi4ELi4ELi4ELb0EEENS1_24CollectiveEpilogueBwdGQAISA_fSD_Li256ELb1ELb1EEENS1_19SingleTileSchedulerILb1ELb0ELb0ELi128EEEEEEEEEvNT_6ParamsE$_ZN4cute3eso3ESOILb0ELb0EJNS_14ComposedLayoutINS_7SwizzleILi3ELi3ELi3EEENS_9MixedBitsILj0ELj432EEENS_6LayoutINS_5tupleIJNS8_IJNS_1CILi2EEESA_SA_EEESA_NS9_ILi8EEEEEENS8_IJNS8_IJNS9_ILi64EEESC_NS9_ILi512EEEEEENS9_ILi8192EEENS9_ILi1024EEEEEEEEEEiEEC2ERKSL_RKi) ;  /* 0xfffd6d3000007944 */ /* 0x022fea0003c3ffff */
[----:B-1----:R-:W2:Y:S01]  /*2f200*/  LDL.64 R4, [R1+0x758] ;  /* 0x0007580001047983 */ /* 0x002ea20000100a00 */
[----:B------:R-:W-:Y:S02]  /*2f210*/  MOV R9, R25 ;  /* 0x0000001900097202 */ /* 0x000fe40000000f00 */
[----:B------:R-:W-:Y:S01]  /*2f220*/  MOV R8, 0x2f250 ;  /* 0x0002f25000087802 */ /* 0x000fe20000000f00 */
[----:B--2---:R-:W-:-:S04]  /*2f230*/  IMAD.WIDE R2, R5, 0x2, R16 ;  /* 0x0000000205027825 */ /* 0x004fc800078e0210 */
[----:B------:R-:W-:Y:S05]  /*2f240*/  CALL.REL.NOINC `($_ZN7cutlass13device_kernelIN5flash19enable_sm80_to_sm89INS1_16FlashAttnBwdSm80INS1_25CollectiveMainloopBwdSm80ILi2ELi2EN4cute5tupleIJNS5_1CILi128EEES8_NS7_ILi64EEEEEENS_10bfloat16_tEfNS_4arch4Sm80ELb0ELb1ELb1ELb1ELb1ELb0ELb0ELb0ELi2ELi4ELi4ELi4ELb0EEENS1_24CollectiveEpilogueBwdGQAISA_fSD_Li256ELb1ELb1EEENS1_19SingleTileSchedulerILb1ELb0ELb0ELi128EEEEEEEEEvNT_6ParamsE$_ZN4cute8smem_ptrIPN7cutlass10bfloat16_tEECI1NS_12iter_adaptorIS3_S4_EEES3_) ;  /* 0xfffdc02000007944 */ /* 0x000fea0003c3ffff */
[----:B-1----:R-:W2:Y:S01]  /*2f250*/  LDL.64 R2, [R1+0x758] ;  /* 0x0007580001027983 */ /* 0x002ea20000100a00 */
[----:B------:R-:W-:Y:S02]  /*2f260*/  MOV R6, R4 ;  /* 0x0000000400067202 */ /* 0x000fe40000000f00 */
[----:B------:R-:W-:Y:S01]  /*2f270*/  MOV R4, 0x2f2a0 ;  /* 0x0002f2a000047802 */ /* 0x000fe20000000f00 */
[----:B--2---:R1:W-:Y:S04]  /*2f280*/  STL.64 [R1+0x770], R2 ;  /* 0x0007700201007387 */ /* 0x0043e80000100a00 */
[----:B-1----:R-:W-:Y:S05]  /*2f290*/  CALL.REL.NOINC `($_ZN7cutlass13device_kernelIN5flash19enable_sm80_to_sm89INS1_16FlashAttnBwdSm80INS1_25CollectiveMainloopBwdSm80ILi2ELi2EN4cute5tupleIJNS5_1CILi128EEES8_NS7_ILi64EEEEEENS_10bfloat16_tEfNS_4arch4Sm80ELb0ELb1ELb1ELb1ELb1ELb0ELb0ELb0ELi2ELi4ELi4ELi4ELb0EEENS1_24CollectiveEpilogueBwdGQAISA_fSD_Li256ELb1ELb1EEENS1_19SingleTileSchedulerILb1ELb0ELb0ELi128EEEEEEEEEvNT_6ParamsE$_ZN4cute3eso3ESOILb0ELb0EJNS_14ComposedLayoutINS_7SwizzleILi3ELi3ELi3EEENS_9MixedBitsILj0ELj432EEENS_6LayoutINS_5tupleIJNS8_IJNS_1CILi2EEESA_SA_EEESA_NS9_ILi8EEEEEENS8_IJNS8_IJNS9_ILi64EEESC_NS9_ILi512EEEEEENS9_ILi8192EEENS9_ILi1024EEEEEEEEEENS_10ViewEngineINS_8smem_ptrIPN7cutlass10bfloat16_tEEEEEEEC2ERKSL_RKSS_) ;  /* 0xfffd6c2000007944 */ /* 0x002fea0003c3ffff */
        /* <DEDUP_REMOVED lines=23> */
[----:B--2--5:R-:W-:Y:S05]  /*2f410*/  CALL.REL.NOINC `($_ZN7cutlass13device_kernelIN5flash19enable_sm80_to_sm89INS1_16FlashAttnBwdSm80INS1_25CollectiveMainloopBwdSm80ILi2ELi2EN4cute5tupleIJNS5_1CILi128EEES8_NS7_ILi64EEEEEENS_10bfloat16_tEfNS_4arch4Sm80ELb0ELb1ELb1ELb1ELb1ELb0ELb0ELb0ELi2ELi4ELi4ELi4ELb0EEENS1_24CollectiveEpilogueBwdGQAISA_fSD_Li256ELb1ELb1EEENS1_19SingleTileSchedulerILb1ELb0ELb0ELi128EEEEEEEEEvNT_6ParamsE$_ZN4cute3eso3ESOILb1ELb0EJNS_6LayoutINS_5tupleIJNS3_IJNS_1CILi8EEENS4_ILi1EEEEEENS4_ILi2EEES5_EEENS3_IJNS3_IJS6_NS4_ILi0EEEEEENS4_ILi64EEES5_EEEEENS_10ViewEngineIPN7cutlass10bfloat16_tEEEEEC2ERKSE_RKSJ_) ;  /* 0xfffdb13000007944 */ /* 0x024fea0003c3ffff */
[----:B------:R2:W5:Y:S01]  /*2f420*/  LDL.64 R54, [R1+0x758] ;  /* 0x0007580001367983 */ /* 0x0005620000100a00 */
[----:B-1----:R-:W-:Y:S01]  /*2f430*/  IMAD.MOV.U32 R6, RZ, RZ, R50 ;  /* 0x000000ffff067224 */ /* 0x002fe200078e0032 */
[----:B------:R-:W-:Y:S01]  /*2f440*/  MOV R3, R51 ;  /* 0x0000003300037202 */ /* 0x000fe20000000f00 */
[----:B------:R-:W-:Y:S01]  /*2f450*/  IMAD.MOV.U32 R70, RZ, RZ, R25 ;  /* 0x000000ffff467224 */ /* 0x000fe200078e0019 */
[----:B------:R-:W-:Y:S02]  /*2f460*/  MOV R4, 0x2f480 ;  /* 0x0002f48000047802 */ /* 0x000fe40000000f00 */
[----:B--2--5:R-:W-:Y:S05]  /*2f470*/  CALL.REL.NOINC `($_ZN7cutlass13device_kernelIN5flash19enable_sm80_to_sm89INS1_16FlashAttnBwdSm80INS1_25CollectiveMainloopBwdSm80ILi2ELi2EN4cute5tupleIJNS5_1CILi128EEES8_NS7_ILi64EEEEEENS_10bfloat16_tEfNS_4arch4Sm80ELb0ELb1ELb1ELb1ELb1ELb0ELb0ELb0ELi2ELi4ELi4ELi4ELb0EEENS1_24CollectiveEpilogueBwdGQAISA_fSD_Li256ELb1ELb1EEENS1_19SingleTileSchedulerILb1ELb0ELb0ELi128EEEEEEEEEvNT_6ParamsE$_ZN4cute3eso3ESOILb1ELb0EJNS_6LayoutINS_5tupleIJNS3_IJNS3_IJNS_1CILi4EEENS4_ILi2EEEEEENS4_ILi1EEEEEES6_NS4_ILi8EEEEEENS3_IJNS3_IJNS3_IJS8_NS4_ILi32EEEEEENS4_ILi0EEEEEENS4_ILi64EEES5_EEEEENS_10ViewEngineIPN7cutlass10bfloat16_tEEEEEC2ERKSI_RKSN_) ;  /* 0xfffd9ce000007944 */ /* 0x024fea0003c3ffff */
[----:B------:R-:W-:Y:S01]  /*2f480*/  ULDC.64 UR4, c[0x0][0x118] ;  /* 0x0000460000047ab9 */ /* 0x000fe20000000a00 */
[----:B------:R2:W5:Y:S04]  /*2f490*/  LDL.64 R52, [R1+0x758] ;  /* 0x0007580001347983 */ /* 0x0005680000100a00 */
[----:B-1----:R2:W5:Y:S01]  /*2f4a0*/  LD.E.64 R2, [R56.64] ;  /* 0x0000000438027980 */ /* 0x002562000c101b00 */
[----:B------:R-:W-:-:S02]  /*2f4b0*/  MOV R9, R25 ;  /* 0x0000001900097202 */ /* 0x000fc40000000f00 */
[----:B------:R-:W-:Y:S02]  /*2f4c0*/  MOV R8, 0x2f4e0 ;  /* 0x0002f4e000087802 */ /* 0x000fe40000000f00 */
[----:B--2--5:R-:W-:Y:S05]  /*2f4d0*/  CALL.REL.NOINC `($_ZN7cutlass13device_kernelIN5flash19enable_sm80_to_sm89INS1_16FlashAttnBwdSm80INS1_25CollectiveMainloopBwdSm80ILi2ELi2EN4cute5tupleIJNS5_1CILi128EEES8_NS7_ILi64EEEEEENS_10bfloat16_tEfNS_4arch4Sm80ELb0ELb1ELb1ELb1ELb1ELb0ELb0ELb0ELi2ELi4ELi4ELi4ELb0EEENS1_24CollectiveEpilogueBwdGQAISA_fSD_Li256ELb1ELb1EEENS1_19SingleTileSchedulerILb1ELb0ELb0ELi128EEEEEEEEEvNT_6ParamsE$_ZN4cute8smem_ptrIPN7cutlass10bfloat16_tEECI1NS_12iter_adaptorIS3_S4_EEES3_) ;  /* 0xfffdbd9000007944 */ /* 0x024fea0003c3ffff */
[----:B-1----:R1:W5:Y:S01]  /*2f4e0*/  LDL.64 R2, [R1+0x758] ;  /* 0x0007580001027983 */ /* 0x0023620000100a00 */
[----:B------:R-:W-:-:S03]  /*2f4f0*/  MOV R6, 0x2f510 ;  /* 0x0002f51000067802 */ /* 0x000fc60000000f00 */
[----:B-1---5:R-:W-:Y:S05]  /*2f500*/  CALL.REL.NOINC `($_ZN7cutlass13device_kernelIN5flash19enable_sm80_to_sm89INS1_16FlashAttnBwdSm80INS1_25CollectiveMainloopBwdSm80ILi2ELi2EN4cute5tupleIJNS5_1CILi128EEES8_NS7_ILi64EEEEEENS_10bfloat16_tEfNS_4arch4Sm80ELb0ELb1ELb1ELb1ELb1ELb0ELb0ELb0ELi2ELi4ELi4ELi4ELb0EEENS1_24CollectiveEpilogueBwdGQAISA_fSD_Li256ELb1ELb1EEENS1_19SingleTileSchedulerILb1ELb0ELb0ELi128EEEEEEEEEvNT_6ParamsE$_ZN4cute3eso3ESOILb1ELb0EJNS_6LayoutINS_5tupleIJNS3_IJNS_1CILi8EEENS4_ILi1EEEEEENS4_ILi2EEEEEENS3_IJNS3_IJS6_NS4_ILi0EEEEEENS4_ILi8192EEEEEEEENS_10ViewEngineINS_8smem_ptrIPN7cutlass10bfloat16_tEEEEEEEC2ERKSE_RKSL_) ;  /* 0xfffdae7000007944 */ /* 0x022fea0003c3ffff */
[----:B-1----:R1:W5:Y:S01]  /*2f510*/  LDL.64 R4, [R1+0x758] ;  /* 0x0007580001047983 */ /* 0x0023620000100a00 */
[----:B------:R-:W-:Y:S01]  /*2f520*/  IMAD.MOV.U32 R8, RZ, RZ, R54 ;  /* 0x000000ffff087224 */ /* 0x000fe200078e0036 */
[----:B------:R-:W-:Y:S02]  /*2f530*/  MOV R3, R55 ;  /* 0x0000003700037202 */ /* 0x000fe40000000f00 */
[----:B------:R-:W-:Y:S02]  /*2f540*/  MOV R6, 0x2f560 ;  /* 0x0002f56000067802 */ /* 0x000fe40000000f00 */
[----:B-1---5:R-:W-:Y:S05]  /*2f550*/  CALL.REL.NOINC `($_ZN7cutlass13device_kernelIN5flash19enable_sm80_to_sm89INS1_16FlashAttnBwdSm80INS1_25CollectiveMainloopBwdSm80ILi2ELi2EN4cute5tupleIJNS5_1CILi128EEES8_NS7_ILi64EEEEEENS_10bfloat16_tEfNS_4arch4Sm80ELb0ELb1ELb1ELb1ELb1ELb0ELb0ELb0ELi2ELi4ELi4ELi4ELb0EEENS1_24CollectiveEpilogueBwdGQAISA_fSD_Li256ELb1ELb1EEENS1_19SingleTileSchedulerILb1ELb0ELb0ELi128EEEEEEEEEvNT_6ParamsE$_ZN4cute3eso3ESOILb1ELb0EJNS_6LayoutINS_5tupleIJNS3_IJNS_1CILi8EEENS4_ILi1EEEEEENS4_ILi2EEEEEENS3_IJNS3_IJS6_NS4_ILi0EEEEEENS4_ILi64EEEEEEEENS_10ViewEngineIPN7cutlass10bfloat16_tEEEEEC2ERKSE_RKSJ_) ;  /* 0xfffdad9000007944 */ /* 0x022fea0003c3ffff */
[----:B-1----:R1:W5:Y:S01]  /*2f560*/  LDL.64 R2, [R1+0x758] ;  /* 0x0007580001027983 */ /* 0x0023620000100a00 */
[----:B------:R-:W-:Y:S02]  /*2f570*/  MOV R7, R5 ;  /* 0x0000000500077202 */ /* 0x000fe40000000f00 */
[----:B------:R-:W-:Y:S02]  /*2f580*/  MOV R6, 0x2f5a0 ;  /* 0x0002f5a000067802 */ /* 0x000fe40000000f00 */
[----:B-1---5:R-:W-:Y:S05]  /*2f590*/  CALL.REL.NOINC `($_ZN7cutlass13device_kernelIN5flash19enable_sm80_to_sm89INS1_16FlashAttnBwdSm80INS1_25CollectiveMainloopBwdSm80ILi2ELi2EN4cute5tupleIJNS5_1CILi128EEES8_NS7_ILi64EEEEEENS_10bfloat16_tEfNS_4arch4Sm80ELb0ELb1ELb1ELb1ELb1ELb0ELb0ELb0ELi2ELi4ELi4ELi4ELb0EEENS1_24CollectiveEpilogueBwdGQAISA_fSD_Li256ELb1ELb1EEENS1_19SingleTileSchedulerILb1ELb0ELb0ELi128EEEEEEEEEvNT_6ParamsE$_ZN4cute3eso3ESOILb1ELb0EJNS_6LayoutINS_5tupleIJNS3_IJNS_1CILi8EEENS4_ILi1EEEEEENS3_IJNS4_ILi2EEEEEEEEENS3_IJNS3_IJS6_NS4_ILi0EEEEEENS3_IJNS4_ILi8192EEEEEEEEEEENS_10ViewEngineINS_8smem_ptrIPN7cutlass10bfloat16_tEEEEEEEC2ERKSG_RKSN_) ;  /* 0xfffdab5000007944 */ /* 0x022fea0003c3ffff */
[----:B-1----:R1:W5:Y:S01]  /*2f5a0*/  LDL.64 R4, [R1+0x758] ;  /* 0x0007580001047983 */ /* 0x0023620000100a00 */
[----:B------:R-:W-:Y:S02]  /*2f5b0*/  MOV R8, R2 ;  /* 0x0000000200087202 */ /* 0x000fe40000000f00 */
[----:B------:R-:W-:-:S02]  /*2f5c0*/  MOV R6, 0x2f5e0 ;  /* 0x0002f5e000067802 */ /* 0x000fc40000000f00 */
[----:B-1---5:R-:W-:Y:S05]  /*2f5d0*/  CALL.REL.NOINC `($_ZN7cutlass13device_kernelIN5flash19enable_sm80_to_sm89INS1_16FlashAttnBwdSm80INS1_25CollectiveMainloopBwdSm80ILi2ELi2EN4cute5tupleIJNS5_1CILi128EEES8_NS7_ILi64EEEEEENS_10bfloat16_tEfNS_4arch4Sm80ELb0ELb1ELb1ELb1ELb1ELb0ELb0ELb0ELi2ELi4ELi4ELi4ELb0EEENS1_24CollectiveEpilogueBwdGQAISA_fSD_Li256ELb1ELb1EEENS1_19SingleTileSchedulerILb1ELb0ELb0ELi128EEEEEEEEEvNT_6ParamsE$_ZN4cute3eso3ESOILb1ELb0EJNS_6LayoutINS_5tupleIJNS3_IJNS_1CILi8EEENS4_ILi1EEEEEENS3_IJNS4_ILi2EEEEEEEEENS3_IJNS3_IJS6_NS4_ILi0EEEEEENS3_IJNS4_ILi64EEEEEEEEEEENS_10ViewEngineIPN7cutlass10bfloat16_tEEEEEC2ERKSG_RKSL_) ;  /* 0xfffdaac000007944 */ /* 0x022fea0003c3ffff */
[----:B-1----:R1:W5:Y:S01]  /*2f5e0*/  LDL.64 R2, [R1+0x758] ;  /* 0x0007580001027983 */ /* 0x0023620000100a00 */
[----:B------:R-:W-:-:S03]  /*2f5f0*/  MOV R8, 0x2f610 ;  /* 0x0002f61000087802 */ /* 0x000fc60000000f00 */
[----:B-1---5:R-:W-:Y:S05]  /*2f600*/  CALL.REL.NOINC `($_ZN7cutlass13device_kernelIN5flash19enable_sm80_to_sm89INS1_16FlashAttnBwdSm80INS1_25CollectiveMainloopBwdSm80ILi2ELi2EN4cute5tupleIJNS5_1CILi128EEES8_NS7_ILi64EEEEEENS_10bfloat16_tEfNS_4arch4Sm80ELb0ELb1ELb1ELb1ELb1ELb0ELb0ELb0ELi2ELi4ELi4ELi4ELb0EEENS1_24CollectiveEpilogueBwdGQAISA_fSD_Li256ELb1ELb1EEENS1_19SingleTileSchedulerILb1ELb0ELb0ELi128EEEEEEEEEvNT_6ParamsE$_ZN4cute3eso3ESOILb1ELb0EJNS_6LayoutINS_5tupleIJNS3_IJNS3_IJNS_1CILi8EEENS4_ILi1EEEEEES6_EEENS3_IJNS3_IJS6_S6_EEENS4_ILi2EEEEEEEEENS3_IJNS3_IJNS3_IJS6_NS4_ILi0EEEEEESD_EEENS3_IJNS3_IJSD_SD_EEENS4_ILi64EEEEEEEEEEENS_10ViewEngineIPN7cutlass10bfloat16_tEEEEEC2ERKSK_RKSP_) ;  /* 0xfffd9c6000007944 */ /* 0x022fea0003c3ffff */
[----:B-1----:R1:W5:Y:S01]  /*2f610*/  LDL.64 R2, [R1+0x758] ;  /* 0x0007580001027983 */ /* 0x0023620000100a00 */
[----:B------:R-:W-:-:S02]  /*2f620*/  MOV R7, R5 ;  /* 0x0000000500077202 */ /* 0x000fc40000000f00 */
[----:B------:R-:W-:Y:S02]  /*2f630*/  MOV R6, 0x2f650 ;  /* 0x0002f65000067802 */ /* 0x000fe40000000f00 */
[----:B-1---5:R-:W-:Y:S05]  /*2f640*/  CALL.REL.NOINC `($_ZN7cutlass13device_kernelIN5flash19enable_sm80_to_sm89INS1_16FlashAttnBwdSm80INS1_25CollectiveMainloopBwdSm80ILi2ELi2EN4cute5tupleIJNS5_1CILi128EEES8_NS7_ILi64EEEEEENS_10bfloat16_tEfNS_4arch4Sm80ELb0ELb1ELb1ELb1ELb1ELb0ELb0ELb0ELi2ELi4ELi4ELi4ELb0EEENS1_24CollectiveEpilogueBwdGQAISA_fSD_Li256ELb1ELb1EEENS1_19SingleTileSchedulerILb1ELb0ELb0ELi128EEEEEEEEEvNT_6ParamsE$_ZN4cute3eso3ESOILb1ELb0EJNS_6LayoutINS_5tupleIJNS3_IJNS3_IJNS_1CILi8EEENS4_ILi1EEEEEES6_EEENS3_IJNS3_IJS6_S6_EEENS4_ILi2EEEEEEEEENS3_IJNS3_IJNS3_IJS6_NS4_ILi0EEEEEESD_EEENS3_IJNS3_IJSD_SD_EEENS4_ILi8192EEEEEEEEEEENS_10ViewEngineINS_8smem_ptrIPN7cutlass10bfloat16_tEEEEEEEC2ERKSK_RKSR_) ;  /* 0xfffd9c6000007944 */ /* 0x022fea0003c3ffff */
[----:B-1----:R1:W5:Y:S01]  /*2f650*/  LDL.64 R4, [R1+0x758] ;  /* 0x0007580001047983 */ /* 0x0023620000100a00 */
[----:B------:R-:W-:Y:S02]  /*2f660*/  MOV R8, R2 ;  /* 0x0000000200087202 */ /* 0x000fe40000000f00 */
[----:B------:R-:W-:Y:S02]  /*2f670*/  MOV R6, 0x2f690 ;  /* 0x0002f69000067802 */ /* 0x000fe40000000f00 */
[----:B-1---5:R-:W-:Y:S05]  /*2f680*/  CALL.REL.NOINC `($_ZN7cutlass13device_kernelIN5flash19enable_sm80_to_sm89INS1_16FlashAttnBwdSm80INS1_25CollectiveMainloopBwdSm80ILi2ELi2EN4cute5tupleIJNS5_1CILi128EEES8_NS7_ILi64EEEEEENS_10bfloat16_tEfNS_4arch4Sm80ELb0ELb1ELb1ELb1ELb1ELb0ELb0ELb0ELi2ELi4ELi4ELi4ELb0EEENS1_24CollectiveEpilogueBwdGQAISA_fSD_Li256ELb1ELb1EEENS1_19SingleTileSchedulerILb1ELb0ELb0ELi128EEEEEEEEEvNT_6ParamsE$_ZN4cute3eso3ESOILb1ELb0EJNS_6LayoutINS_5tupleIJNS3_IJNS_1CILi8EEENS4_ILi1EEEEEENS4_ILi2EEEEEENS3_IJNS3_IJS6_NS4_ILi0EEEEEENS4_ILi64EEEEEEEENS_10ViewEngineIPN7cutlass10bfloat16_tEEEEEC2ERKSE_RKSJ_) ;  /* 0xfffdac6000007944 */ /* 0x022fea0003c3ffff */
[----:B------:R2:W5:Y:S01]  /*2f690*/  LDL.64 R14, [R1+0x758] ;  /* 0x00075800010e7983 */ /* 0x0005620000100a00 */
[----:B-1----:R-:W-:Y:S01]  /*2f6a0*/  IMAD.MOV.U32 R2, RZ, RZ, R4 ;  /* 0x000000ffff027224 */ /* 0x002fe200078e0004 */
[----:B------:R-:W-:Y:S01]  /*2f6b0*/  MOV R3, R5 ;  /* 0x0000000500037202 */ /* 0x000fe20000000f00 */
[----:B------:R-:W-:Y:S01]  /*2f6c0*/  IMAD.MOV.U32 R9, RZ, RZ, R25 ;  /* 0x000000ffff097224 */ /* 0x000fe200078e0019 */
[----:B------:R-:W-:Y:S02]  /*2f6d0*/  MOV R8, 0x2f6f0 ;  /* 0x0002f6f000087802 */ /* 0x000fe40000000f00 */
[----:B--2--5:R-:W-:Y:S05]  /*2f6e0*/  CALL.REL.NOINC `($_ZN7cutlass13device_kernelIN5flash19enable_sm80_to_sm89INS1_16FlashAttnBwdSm80INS1_25CollectiveMainloopBwdSm80ILi2ELi2EN4cute5tupleIJNS5_1CILi128EEES8_NS7_ILi64EEEEEENS_10bfloat16_tEfNS_4arch4Sm80ELb0ELb1ELb1ELb1ELb1ELb0ELb0ELb0ELi2ELi4ELi4ELi4ELb0EEENS1_24CollectiveEpilogueBwdGQAISA_fSD_Li256ELb1ELb1EEENS1_19SingleTileSchedulerILb1ELb0ELb0ELi128EEEEEEEEEvNT_6ParamsE$_ZN4cute8smem_ptrIPN7cutlass10bfloat16_tEECI1NS_12iter_adaptorIS3_S4_EEES3_) ;  /* 0xfffdbb8000007944 */ /* 0x024fea0003c3ffff */
[----:B-1----:R1:W5:Y:S01]  /*2f6f0*/  LDL.64 R2, [R1+0x758] ;  /* 0x0007580001027983 */ /* 0x0023620000100a00 */
[----:B------:R-:W-:-:S03]  /*2f700*/  MOV R6, 0x2f720 ;  /* 0x0002f72000067802 */ /* 0x000fc60000000f00 */
[----:B-1---5:R-:W-:Y:S05]  /*2f710*/  CALL.REL.NOINC `($_ZN7cutlass13device_kernelIN5flash19enable_sm80_to_sm89INS1_16FlashAttnBwdSm80INS1_25CollectiveMainloopBwdSm80ILi2ELi2EN4cute5tupleIJNS5_1CILi128EEES8_NS7_ILi64EEEEEENS_10bfloat16_tEfNS_4arch4Sm80ELb0ELb1ELb1ELb1ELb1ELb0ELb0ELb0ELi2ELi4ELi4ELi4ELb0EEENS1_24CollectiveEpilogueBwdGQAISA_fSD_Li256ELb1ELb1EEENS1_19SingleTileSchedulerILb1ELb0ELb0ELi128EEEEEEEEEvNT_6ParamsE$_ZN4cute3eso3ESOILb1ELb0EJNS_6LayoutINS_5tupleIJNS3_IJNS_1CILi8EEENS4_ILi1EEEEEENS4_ILi2EEEEEENS3_IJNS3_IJS6_NS4_ILi0EEEEEENS4_ILi8192EEEEEEEENS_10ViewEngineINS_8smem_ptrIPN7cutlass10bfloat16_tEEEEEEEC2ERKSE_RKSL_) ;  /* 0xfffdac6000007944 */ /* 0x022fea0003c3ffff */
        /* <DEDUP_REMOVED lines=121> */
[----:B------:R-:W-:Y:S02]  /*2feb0*/  MOV R8, 0x2ff10 ;  /* 0x0002ff1000087802 */ /* 0x000fe40000000f00 */
[----:B-1----:R1:W-:Y:S04]  /*2fec0*/  ST.E [R10.64], R4 ;  /* 0x000000040a007985 */ /* 0x0023e8000c101904 */
[----:B------:R1:W-:Y:S04]  /*2fed0*/  ST.E [R10.64+0x4], R5 ;  /* 0x000004050a007985 */ /* 0x0003e8000c101904 */
[----:B------:R1:W-:Y:S04]  /*2fee0*/  ST.E [R10.64+0x8], R6 ;  /* 0x000008060a007985 */ /* 0x0003e8000c101904 */
[----:B------:R1:W-:Y:S02]  /*2fef0*/  ST.E [R10.64+0xc], R7 ;  /* 0x00000c070a007985 */ /* 0x0003e4000c101904 */
[----:B-1----:R-:W-:Y:S05]  /*2ff00*/  CALL.REL.NOINC `($_ZN7cutlass13device_kernelIN5flash19enable_sm80_to_sm89INS1_16FlashAttnBwdSm80INS1_25CollectiveMainloopBwdSm80ILi2ELi2EN4cute5tupleIJNS5_1CILi128EEES8_NS7_ILi64EEEEEENS_10bfloat16_tEfNS_4arch4Sm80ELb0ELb1ELb1ELb1ELb1ELb0ELb0ELb0ELi2ELi4ELi4ELi4ELb0EEENS1_24CollectiveEpilogueBwdGQAISA_fSD_Li256ELb1ELb1EEENS1_19SingleTileSchedulerILb1ELb0ELb0ELi128EEEEEEEEEvNT_6ParamsE$_ZZN4cute5sliceINS_5tupleIJNS_10UnderscoreES2_NS_1CILi0EEEEEENS1_IJNS1_IJNS3_ILi1EEES4_EEEiNS3_ILi1024EEEEEEEEDaRKT_RKT0_ENKUlRKT_RKT0_E_clIS2_iEEDaSI_SL_) ;  /* 0xfffdcc8000007944 */ /* 0x002fea0003c3ffff */
[----:B------:R-:W-:Y:S02]  /*2ff10*/  MOV R4, 0x2ff30 ;  /* 0x0002ff3000047802 */ /* 0x000fe40000000f00 */
[----:B-1---5:R-:W-:Y:S05]  /*2ff20*/  CALL.REL.NOINC `($_ZN7cutlass13device_kernelIN5flash19enable_sm80_to_sm89INS1_16FlashAttnBwdSm80INS1_25CollectiveMainloopBwdSm80ILi2ELi2EN4cute5tupleIJNS5_1CILi128EEES8_NS7_ILi64EEEEEENS_10bfloat16_tEfNS_4arch4Sm80ELb0ELb1ELb1ELb1ELb1ELb0ELb0ELb0ELi2ELi4ELi4ELi4ELb0EEENS1_24CollectiveEpilogueBwdGQAISA_fSD_Li256ELb1ELb1EEENS1_19SingleTileSchedulerILb1ELb0ELb0ELi128EEEEEEEEEvNT_6ParamsE$_ZZN4cute12filter_tupleINS_5tupleIJNS_10UnderscoreES2_NS_1CILi0EEEEEENS1_IJNS1_IJNS3_ILi1EEES4_EEEiNS3_ILi1024EEEEEEZNS_5sliceIS5_S9_EEDaRKT_RKT0_EUlRKT_RKT0_E_EEDaSD_SG_OT1_ENKUlDpSJ_E_clIJNS1_IJS7_EEENS1_IJiEEENS1_IJEEEEEEDaSQ_) ;  /* 0xfffdb8f000007944 */ /* 0x022fea0003c3ffff */
[----:B------:R-:W-:Y:S02]  /*2ff30*/  MOV R70, R25 ;  /* 0x0000001900467202 */ /* 0x000fe40000000f00 */
[----:B------:R-:W-:-:S02]  /*2ff40*/  MOV R6, 0x2ff60 ;  /* 0x0002ff6000067802 */ /* 0x000fc40000000f00 */
[----:B-1---5:R-:W-:Y:S05]  /*2ff50*/  CALL.REL.NOINC `($_ZN7cutlass13device_kernelIN5flash19enable_sm80_to_sm89INS1_16FlashAttnBwdSm80INS1_25CollectiveMainloopBwdSm80ILi2ELi2EN4cute5tupleIJNS5_1CILi128EEES8_NS7_ILi64EEEEEENS_10bfloat16_tEfNS_4arch4Sm80ELb0ELb1ELb1ELb1ELb1ELb0ELb0ELb0ELi2ELi4ELi4ELi4ELb0EEENS1_24CollectiveEpilogueBwdGQAISA_fSD_Li256ELb1ELb1EEENS1_19SingleTileSchedulerILb1ELb0ELb0ELi128EEEEEEEEEvNT_6ParamsE$_ZN4cute5tupleIJNS0_IJNS0_IJNS_1CILi8EEENS1_ILi1EEEEEENS1_ILi2EEEEEENS0_IJNS0_IJS3_NS1_ILi0EEEEEEiEEEEEC2ERKS6_RKS9_) ;  /* 0xfffdabf000007944 */ /* 0x022fea0003c3ffff */
[----:B-1----:R1:W5:Y:S01]  /*2ff60*/  LDL R3, [R1+0x758] ;  /* 0x0007580001037983 */ /* 0x0023620000100800 */
[----:B------:R-:W-:-:S02]  /*2ff70*/  MOV R70, R25 ;  /* 0x0000001900467202 */ /* 0x000fc40000000f00 */
[----:B------:R-:W-:Y:S02]  /*2ff80*/  MOV R6, 0x2ffa0 ;  /* 0x0002ffa000067802 */ /* 0x000fe40000000f00 */
[----:B-1---5:R-:W-:Y:S05]  /*2ff90*/  CALL.REL.NOINC `($_ZN7cutlass13device_kernelIN5flash19enable_sm80_to_sm89INS1_16FlashAttnBwdSm80INS1_25CollectiveMainloopBwdSm80ILi2ELi2EN4cute5tupleIJNS5_1CILi128EEES8_NS7_ILi64EEEEEENS_10bfloat16_tEfNS_4arch4Sm80ELb0ELb1ELb1ELb1ELb1ELb0ELb0ELb0ELi2ELi4ELi4ELi4ELb0EEENS1_24CollectiveEpilogueBwdGQAISA_fSD_Li256ELb1ELb1EEENS1_19SingleTileSchedulerILb1ELb0ELb0ELi128EEEEEEEEEvNT_6ParamsE$_ZN4cute3eso3ESOILb0ELb1EJNS_6LayoutINS_5tupleIJNS3_IJNS_1CILi8EEENS4_ILi1EEEEEENS4_ILi2EEEEEENS3_IJNS3_IJS6_NS4_ILi0EEEEEEiEEEEESA_EEC2ERKSD_RKSA_) ;  /* 0xfffd751000007944 */ /* 0x022fea0003c3ffff */
[----:B------:R2:W5:Y:S01]  /*2ffa0*/  LDL R4, [R1+0x758] ;  /* 0x0007580001047983 */ /* 0x0005620000100800 */
[----:B------:R-:W-:Y:S01]  /*2ffb0*/  IMAD.MOV.U32 R9, RZ, RZ, R25 ;  /* 0x000000ffff097224 */ /* 0x000fe200078e0019 */
[----:B-1----:R-:W-:Y:S01]  /*2ffc0*/  MOV R2, R58 ;  /* 0x0000003a00027202 */ /* 0x002fe20000000f00 */
[----:B------:R-:W-:Y:S01]  /*2ffd0*/  IMAD.MOV.U32 R3, RZ, RZ, R59 ;  /* 0x000000ffff037224 */ /* 0x000fe200078e003b */
[----:B------:R-:W-:Y:S02]  /*2ffe0*/  MOV R8, 0x30000 ;  /* 0x0003000000087802 */ /* 0x000fe40000000f00 */
[----:B--2--5:R-:W-:Y:S05]  /*2fff0*/  CALL.REL.NOINC `($_ZN7cutlass13device_kernelIN5flash19enable_sm80_to_sm89INS1_16FlashAttnBwdSm80INS1_25CollectiveMainloopBwdSm80ILi2ELi2EN4cute5tupleIJNS5_1CILi128EEES8_NS7_ILi64EEEEEENS_10bfloat16_tEfNS_4arch4Sm80ELb0ELb1ELb1ELb1ELb1ELb0ELb0ELb0ELi2ELi4ELi4ELi4ELb0EEENS1_24CollectiveEpilogueBwdGQAISA_fSD_Li256ELb1ELb1EEENS1_19SingleTileSchedulerILb1ELb0ELb0ELi128EEEEEEEEEvNT_6ParamsE$_ZN4cute8smem_ptrIPN7cutlass10bfloat16_tEECI1NS_12iter_adaptorIS3_S4_EEES3_) ;  /* 0xfffdb27000007944 */ /* 0x024fea0003c3ffff */
[----:B-1----:R-:W2:Y:S01]  /*30000*/  LDL.64 R2, [R1+0x758] ;  /* 0x0007580001027983 */ /* 0x002ea20000100a00 */
[----:B------:R-:W-:Y:S01]  /*30010*/  IMAD.MOV.U32 R6, RZ, RZ, R4 ;  /* 0x000000ffff067224 */ /* 0x000fe200078e0004 */
[----:B------:R-:W-:Y:S01]  /*30020*/  MOV R70, R25 ;  /* 0x0000001900467202 */ /* 0x000fe20000000f00 */
[----:B------:R-:W-:Y:S01]  /*30030*/  IMAD.MOV.U32 R62, RZ, RZ, R24 ;  /* 0x000000ffff3e7224 */ /* 0x000fe200078e0018 */
[----:B------:R-:W-:Y:S01]  /*30040*/  MOV R4, 0x30070 ;  /* 0x0003007000047802 */ /* 0x000fe20000000f00 */
[----:B--2---:R1:W-:Y:S04]  /*30050*/  STL.64 [R1+0x770], R2 ;  /* 0x0007700201007387 */ /* 0x0043e80000100a00 */
[----:B-1----:R-:W-:Y:S05]  /*30060*/  CALL.REL.NOINC `($_ZN7cutlass13device_kernelIN5flash19enable_sm80_to_sm89INS1_16FlashAttnBwdSm80INS1_25CollectiveMainloopBwdSm80ILi2ELi2EN4cute5tupleIJNS5_1CILi128EEES8_NS7_ILi64EEEEEENS_10bfloat16_tEfNS_4arch4Sm80ELb0ELb1ELb1ELb1ELb1ELb0ELb0ELb0ELi2ELi4ELi4ELi4ELb0EEENS1_24CollectiveEpilogueBwdGQAISA_fSD_Li256ELb1ELb1EEENS1_19SingleTileSchedulerILb1ELb0ELb0ELi128EEEEEEEEEvNT_6ParamsE$_ZN4cute3eso3ESOILb0ELb0EJNS_6LayoutINS_5tupleIJNS3_IJNS_1CILi8EEENS4_ILi1EEEEEENS4_ILi2EEEEEENS3_IJNS3_IJS6_NS4_ILi0EEEEEEiEEEEENS_10ViewEngineINS_8smem_ptrIPN7cutlass10bfloat16_tEEEEEEEC2ERKSD_RKSK_) ;  /* 0xfffd686000007944 */ /* 0x002fea0003c3ffff */
[----:B------:R2:W5:Y:S04]  /*30070*/  LDL R13, [R1+0x758] ;  /* 0x00075800010d7983 */ /* 0x0005680000100800 */
[----:B------:R2:W5:Y:S01]  /*30080*/  LDL.64 R10, [R1+0x760] ;  /* 0x00076000010a7983 */ /* 0x0005620000100a00 */
[----:B------:R-:W-:Y:S01]  /*30090*/  IMAD.MOV.U32 R70, RZ, RZ, R25 ;  /* 0x000000ffff467224 */ /* 0x000fe200078e0019 */
[----:B-1----:R-:W-:Y:S01]  /*300a0*/  MOV R8, R52 ;  /* 0x0000003400087202 */ /* 0x002fe20000000f00 */
[----:B------:R-:W-:Y:S01]  /*300b0*/  IMAD.MOV.U32 R9, RZ, RZ, R53 ;  /* 0x000000ffff097224 */ /* 0x000fe200078e0035 */
[----:B------:R-:W-:-:S02]  /*300c0*/  MOV R6, 0x300e0 ;  /* 0x000300e000067802 */ /* 0x000fc40000000f00 */
[----:B--2--5:R-:W-:Y:S05]  /*300d0*/  CALL.REL.NOINC `($_ZN7cutlass13device_kernelIN5flash19enable_sm80_to_sm89INS1_16FlashAttnBwdSm80INS1_25CollectiveMainloopBwdSm80ILi2ELi2EN4cute5tupleIJNS5_1CILi128EEES8_NS7_ILi64EEEEEENS_10bfloat16_tEfNS_4arch4Sm80ELb0ELb1ELb1ELb1ELb1ELb0ELb0ELb0ELi2ELi4ELi4ELi4ELb0EEENS1_24CollectiveEpilogueBwdGQAISA_fSD_Li256ELb1ELb1EEENS1_19SingleTileSchedulerILb1ELb0ELb0ELi128EEEEEEEEEvNT_6ParamsE$_ZN4cute3eso3ESOILb1ELb0EJNS_6LayoutINS_5tupleIJNS3_IJNS3_IJNS_1CILi4EEENS4_ILi2EEEEEENS4_ILi1EEEEEES6_EEENS3_IJNS3_IJNS3_IJS8_NS4_ILi32EEEEEENS4_ILi0EEEEEENS4_ILi64EEEEEEEENS_10ViewEngineIPN7cutlass10bfloat16_tEEEEEC2ERKSH_RKSM_) ;  /* 0xfffd900000007944 */ /* 0x024fea0003c3ffff */
[----:B------:R2:W5:Y:S01]  /*300e0*/  LDL.64 R4, [R1+0x758] ;  /* 0x0007580001047983 */ /* 0x0005620000100a00 */
[----:B------:R-:W-:-:S02]  /*300f0*/  MOV R3, R13 ;  /* 0x0000000d00037202 */ /* 0x000fc40000000f00 */
[----:B-1----:R-:W-:Y:S02]  /*30100*/  MOV R8, 0x30120 ;  /* 0x0003012000087802 */ /* 0x002fe40000000f00 */
[----:B--2--5:R-:W-:Y:S05]  /*30110*/  CALL.REL.NOINC `($_ZN7cutlass13device_kernelIN5flash19enable_sm80_to_sm89INS1_16FlashAttnBwdSm80INS1_25CollectiveMainloopBwdSm80ILi2ELi2EN4cute5tupleIJNS5_1CILi128EEES8_NS7_ILi64EEEEEENS_10bfloat16_tEfNS_4arch4Sm80ELb0ELb1ELb1ELb1ELb1ELb0ELb0ELb0ELi2ELi4ELi4ELi4ELb0EEENS1_24CollectiveEpilogueBwdGQAISA_fSD_Li256ELb1ELb1EEENS1_19SingleTileSchedulerILb1ELb0ELb0ELi128EEEEEEEEEvNT_6ParamsE$_ZZN4cute4takeILi1ELi2ENS_5tupleIJNS1_IJNS_1CILi1EEENS2_ILi0EEEEEEiEEEEEDaRKT1_ENKUlDpRKT_E_clIJiEEEDaSD_) ;  /* 0xfffdc7d000007944 */ /* 0x024fea0003c3ffff */
[----:B------:R-:W-:Y:S02]  /*30120*/  MOV R70, R25 ;  /* 0x0000001900467202 */ /* 0x000fe40000000f00 */
[----:B------:R-:W-:Y:S02]  /*30130*/  MOV R6, 0x30150 ;  /* 0x0003015000067802 */ /* 0x000fe40000000f00 */
[----:B-1---5:R-:W-:Y:S05]  /*30140*/  CALL.REL.NOINC `($_ZN7cutlass13device_kernelIN5flash19enable_sm80_to_sm89INS1_16FlashAttnBwdSm80INS1_25CollectiveMainloopBwdSm80ILi2ELi2EN4cute5tupleIJNS5_1CILi128EEES8_NS7_ILi64EEEEEENS_10bfloat16_tEfNS_4arch4Sm80ELb0ELb1ELb1ELb1ELb1ELb0ELb0ELb0ELi2ELi4ELi4ELi4ELb0EEENS1_24CollectiveEpilogueBwdGQAISA_fSD_Li256ELb1ELb1EEENS1_19SingleTileSchedulerILb1ELb0ELb0ELi128EEEEEEEEEvNT_6ParamsE$_ZN4cute3eso3ESOILb1ELb0EJNS_5tupleIJNS_1CILi1EEENS3_ILi0EEEEEENS2_IJiEEEEEC2ERKS6_RKS7_) ;  /* 0xfffd886000007944 */ /* 0x022fea0003c3ffff */
[----:B-1----:R1:W5:Y:S01]  /*30150*/  LDL R3, [R1+0x758] ;  /* 0x0007580001037983 */ /* 0x0023620000100800 */
[----:B------:R-:W-:Y:S02]  /*30160*/  MOV R70, R25 ;  /* 0x0000001900467202 */ /* 0x000fe40000000f00 */
[----:B------:R-:W-:Y:S02]  /*30170*/  MOV R6, 0x30190 ;  /* 0x0003019000067802 */ /* 0x000fe40000000f00 */
[----:B-1---5:R-:W-:Y:S05]  /*30180*/  CALL.REL.NOINC `($_ZN7cutlass13device_kernelIN5flash19enable_sm80_to_sm89INS1_16FlashAttnBwdSm80INS1_25CollectiveMainloopBwdSm80ILi2ELi2EN4cute5tupleIJNS5_1CILi128EEES8_NS7_ILi64EEEEEENS_10bfloat16_tEfNS_4arch4Sm80ELb0ELb1ELb1ELb1ELb1ELb0ELb0ELb0ELi2ELi4ELi4ELi4ELb0EEENS1_24CollectiveEpilogueBwdGQAISA_fSD_Li256ELb1ELb1EEENS1_19SingleTileSchedulerILb1ELb0ELb0ELi128EEEEEEEEEvNT_6ParamsE$_ZN4cute5tupleIJNS0_IJNS0_IJNS_1CILi8EEENS1_ILi1EEEEEENS0_IJNS1_ILi2EEEEEEEEENS0_IJNS0_IJS3_NS1_ILi0EEEEEENS0_IJiEEEEEEEEC2ERKS7_RKSB_) ;  /* 0xfffda98000007944 */ /* 0x022fea0003c3ffff */
[----:B------:R2:W5:Y:S01]  /*30190*/  LDL R8, [R1+0x758] ;  /* 0x0007580001087983 */ /* 0x0005620000100800 */
[----:B------:R-:W-:Y:S01]  /*301a0*/  IMAD.MOV.U32 R70, RZ, RZ, R25 ;  /* 0x000000ffff467224 */ /* 0x000fe200078e0019 */
[----:B------:R-:W-:Y:S02]  /*301b0*/  MOV R62, R24 ;  /* 0x00000018003e7202 */ /* 0x000fe40000000f00 */
[----:B------:R2:W-:Y:S01]  /*301c0*/  STL.64 [R1+0x770], R10 ;  /* 0x0007700a01007387 */ /* 0x0005e20000100a00 */
[----:B------:R-:W-:-:S03]  /*301d0*/  MOV R6, 0x301f0 ;  /* 0x000301f000067802 */ /* 0x000fc60000000f00 */
[----:B-12--5:R-:W-:Y:S05]  /*301e0*/  CALL.REL.NOINC `($_ZN7cutlass13device_kernelIN5flash19enable_sm80_to_sm89INS1_16FlashAttnBwdSm80INS1_25CollectiveMainloopBwdSm80ILi2ELi2EN4cute5tupleIJNS5_1CILi128EEES8_NS7_ILi64EEEEEENS_10bfloat16_tEfNS_4arch4Sm80ELb0ELb1ELb1ELb1ELb1ELb0ELb0ELb0ELi2ELi4ELi4ELi4ELb0EEENS1_24CollectiveEpilogueBwdGQAISA_fSD_Li256ELb1ELb1EEENS1_19SingleTileSchedulerILb1ELb0ELb0ELi128EEEEEEEEEvNT_6ParamsE$_ZN4cute3eso3ESOILb0ELb0EJNS_6LayoutINS_5tupleIJNS3_IJNS_1CILi8EEENS4_ILi1EEEEEENS3_IJNS4_ILi2EEEEEEEEENS3_IJNS3_IJS6_NS4_ILi0EEEEEENS3_IJiEEEEEEEENS_10ViewEngineINS_8smem_ptrIPN7cutlass10bfloat16_tEEEEEEEC2ERKSF_RKSM_) ;  /* 0xfffd667000007944 */ /* 0x026fea0003c3ffff */
[----:B-1----:R1:W5:Y:S04]  /*301f0*/  LDL R10, [R1+0x758] ;  /* 0x00075800010a7983 */ /* 0x0023680000100800 */
[----:B------:R1:W5:Y:S01]  /*30200*/  LDL.64 R16, [R1+0x760] ;  /* 0x0007600001107983 */ /* 0x0003620000100a00 */
[----:B------:R-:W-:-:S02]  /*30210*/  MOV R70, R25 ;  /* 0x0000001900467202 */ /* 0x000fc40000000f00 */
[----:B------:R-:W-:Y:S02]  /*30220*/  MOV R6, 0x30240 ;  /* 0x0003024000067802 */ /* 0x000fe40000000f00 */
[----:B-1---5:R-:W-:Y:S05]  /*30230*/  CALL.REL.NOINC `($_ZN7cutlass13device_kernelIN5flash19enable_sm80_to_sm89INS1_16FlashAttnBwdSm80INS1_25CollectiveMainloopBwdSm80ILi2ELi2EN4cute5tupleIJNS5_1CILi128EEES8_NS7_ILi64EEEEEENS_10bfloat16_tEfNS_4arch4Sm80ELb0ELb1ELb1ELb1ELb1ELb0ELb0ELb0ELi2ELi4ELi4ELi4ELb0EEENS1_24CollectiveEpilogueBwdGQAISA_fSD_Li256ELb1ELb1EEENS1_19SingleTileSchedulerILb1ELb0ELb0ELi128EEEEEEEEEvNT_6ParamsE$_ZN4cute3eso3ESOILb1ELb0EJNS_6LayoutINS_5tupleIJNS3_IJNS3_IJNS_1CILi4EEENS4_ILi2EEEEEENS4_ILi1EEEEEENS3_IJS6_EEEEEENS3_IJNS3_IJNS3_IJS8_NS4_ILi32EEEEEENS4_ILi0EEEEEENS3_IJNS4_ILi64EEEEEEEEEEENS_10ViewEngineIPN7cutlass10bfloat16_tEEEEEC2ERKSJ_RKSO_) ;  /* 0xfffd8e6000007944 */ /* 0x022fea0003c3ffff */
[----:B-1----:R1:W5:Y:S01]  /*30240*/  LDL.64 R2, [R1+0x758] ;  /* 0x0007580001027983 */ /* 0x0023620000100a00 */
[----:B------:R-:W-:Y:S02]  /*30250*/  MOV R70, R25 ;  /* 0x0000001900467202 */ /* 0x000fe40000000f00 */
[----:B------:R-:W-:Y:S02]  /*30260*/  MOV R6, 0x30280 ;  /* 0x0003028000067802 */ /* 0x000fe40000000f00 */
[----:B-1---5:R-:W-:Y:S05]  /*30270*/  CALL.REL.NOINC `($_ZN7cutlass13device_kernelIN5flash19enable_sm80_to_sm89INS1_16FlashAttnBwdSm80INS1_25CollectiveMainloopBwdSm80ILi2ELi2EN4cute5tupleIJNS5_1CILi128EEES8_NS7_ILi64EEEEEENS_10bfloat16_tEfNS_4arch4Sm80ELb0ELb1ELb1ELb1ELb1ELb0ELb0ELb0ELi2ELi4ELi4ELi4ELb0EEENS1_24CollectiveEpilogueBwdGQAISA_fSD_Li256ELb1ELb1EEENS1_19SingleTileSchedulerILb1ELb0ELb0ELi128EEEEEEEEEvNT_6ParamsE$_ZN4cute3eso3ESOILb1ELb0EJNS_6LayoutINS_5tupleIJNS3_IJNS3_IJNS3_IJNS_1CILi4EEENS4_ILi2EEEEEENS4_ILi1EEEEEES8_EEENS3_IJNS3_IJNS3_IJS8_S8_EEES8_EEES6_EEEEEENS3_IJNS3_IJNS3_IJNS3_IJS8_NS4_ILi32EEEEEENS4_ILi0EEEEEESH_EEENS3_IJNS3_IJNS3_IJSH_SH_EEESH_EEENS4_ILi64EEEEEEEEEEENS_10ViewEngineIPN7cutlass10bfloat16_tEEEEEC2ERKSP_RKSU_) ;  /* 0xfffd8d1000007944 */ /* 0x022fea0003c3ffff */
[----:B------:R2:W5:Y:S01]  /*30280*/  LDL.64 R8, [R1+0x758] ;  /* 0x0007580001087983 */ /* 0x0005620000100a00 */
[----:B-1----:R-:W-:Y:S01]  /*30290*/  IMAD.MOV.U32 R3, RZ, RZ, R10 ;  /* 0x000000ffff037224 */ /* 0x002fe200078e000a */
[----:B------:R-:W-:Y:S02]  /*302a0*/  MOV R70, R25 ;  /* 0x0000001900467202 */ /* 0x000fe40000000f00 */
[----:B------:R-:W-:Y:S02]  /*302b0*/  MOV R4, 0x302d0 ;  /* 0x000302d000047802 */ /* 0x000fe40000000f00 */
[----:B--2--5:R-:W-:Y:S05]  /*302c0*/  CALL.REL.NOINC `($_ZN7cutlass13device_kernelIN5flash19enable_sm80_to_sm89INS1_16FlashAttnBwdSm80INS1_25CollectiveMainloopBwdSm80ILi2ELi2EN4cute5tupleIJNS5_1CILi128EEES8_NS7_ILi64EEEEEENS_10bfloat16_tEfNS_4arch4Sm80ELb0ELb1ELb1ELb1ELb1ELb0ELb0ELb0ELi2ELi4ELi4ELi4ELb0EEENS1_24CollectiveEpilogueBwdGQAISA_fSD_Li256ELb1ELb1EEENS1_19SingleTileSchedulerILb1ELb0ELb0ELi128EEEEEEEEEvNT_6ParamsE$_ZN4cute5tupleIJNS0_IJNS_1CILi2EEEEEENS0_IJiEEEEEC2ERKS3_RKS4_) ;  /* 0xfffdaa9000007944 */ /* 0x024fea0003c3ffff */
[----:B-1----:R-:W2:Y:S01]  /*302d0*/  LDL R3, [R1+0x758] ;  /* 0x0007580001037983 */ /* 0x002ea20000100800 */
[----:B------:R-:W-:Y:S02]  /*302e0*/  MOV R2, R60 ;  /* 0x0000003c00027202 */ /* 0x000fe40000000f00 */
[----:B------:R-:W-:Y:S01]  /*302f0*/  MOV R14, 0x30320 ;  /* 0x00030320000e7802 */ /* 0x000fe20000000f00 */
[----:B--2---:R1:W-:Y:S04]  /*30300*/  STL [R12], R3 ;  /* 0x000000030c007387 */ /* 0x0043e80000100800 */
[----:B-1----:R-:W-:Y:S05]  /*30310*/  CALL.REL.NOINC `($_ZN7cutlass13device_kernelIN5flash19enable_sm80_to_sm89INS1_16FlashAttnBwdSm80INS1_25CollectiveMainloopBwdSm80ILi2ELi2EN4cute5tupleIJNS5_1CILi128EEES8_NS7_ILi64EEEEEENS_10bfloat16_tEfNS_4arch4Sm80ELb0ELb1ELb1ELb1ELb1ELb0ELb0ELb0ELi2ELi4ELi4ELi4ELb0EEENS1_24CollectiveEpilogueBwdGQAISA_fSD_Li256ELb1ELb1EEENS1_19SingleTileSchedulerILb1ELb0ELb0ELi128EEEEEEEEEvNT_6ParamsE$_ZZN4cute14logical_divideINS_5tupleIJNS1_IJNS_1CILi8EEENS2_ILi1EEEEEENS1_IJNS2_ILi2EEEEEEEEENS1_IJNS1_IJS4_NS2_ILi0EEEEEENS1_IJiEEEEEENS1_IJS5_NS_6LayoutIS4_S9_EEEEEEEDaRKNSD_IT_T0_EERKT1_ENKUlRKT_RKT0_E_clINSD_IS7_SB_EESE_EEDaSQ_ST_) ;  /* 0xfffdc10000007944 */ /* 0x002fea0003c3ffff */
[----:B------:R-:W-:Y:S02]  /*30320*/  MOV R70, R25 ;  /* 0x0000001900467202 */ /* 0x000fe40000000f00 */
[----:B------:R-:W-:-:S02]  /*30330*/  MOV R4, 0x30350 ;  /* 0x0003035000047802 */ /* 0x000fc40000000f00 */
[----:B-1---5:R-:W-:Y:S05]  /*30340*/  CALL.REL.NOINC `($_ZN7cutlass13device_kernelIN5flash19enable_sm80_to_sm89INS1_16FlashAttnBwdSm80INS1_25CollectiveMainloopBwdSm80ILi2ELi2EN4cute5tupleIJNS5_1CILi128EEES8_NS7_ILi64EEEEEENS_10bfloat16_tEfNS_4arch4Sm80ELb0ELb1ELb1ELb1ELb1ELb0ELb0ELb0ELi2ELi4ELi4ELi4ELb0EEENS1_24CollectiveEpilogueBwdGQAISA_fSD_Li256ELb1ELb1EEENS1_19SingleTileSchedulerILb1ELb0ELb0ELi128EEEEEEEEEvNT_6ParamsE$_ZN4cute3eso3ESOILb1ELb0EJNS_5tupleIJNS2_IJNS_1CILi1EEENS3_ILi0EEEEEENS2_IJS5_S5_EEEEEENS2_IJS5_iEEEEEC2ERKS8_RKS9_) ;  /* 0xfffd814000007944 */ /* 0x022fea0003c3ffff */
[----:B-1----:R1:W5:Y:S01]  /*30350*/  LDL R3, [R1+0x758] ;  /* 0x0007580001037983 */ /* 0x0023620000100800 */
[----:B------:R-:W-:-:S02]  /*30360*/  MOV R70, R25 ;  /* 0x0000001900467202 */ /* 0x000fc40000000f00 */
[----:B------:R-:W-:Y:S02]  /*30370*/  MOV R4, 0x30390 ;  /* 0x0003039000047802 */ /* 0x000fe40000000f00 */
[----:B-1---5:R-:W-:Y:S05]  /*30380*/  CALL.REL.NOINC `($_ZN7cutlass13device_kernelIN5flash19enable_sm80_to_sm89INS1_16FlashAttnBwdSm80INS1_25CollectiveMainloopBwdSm80ILi2ELi2EN4cute5tupleIJNS5_1CILi128EEES8_NS7_ILi64EEEEEENS_10bfloat16_tEfNS_4arch4Sm80ELb0ELb1ELb1ELb1ELb1ELb0ELb0ELb0ELi2ELi4ELi4ELi4ELb0EEENS1_24CollectiveEpilogueBwdGQAISA_fSD_Li256ELb1ELb1EEENS1_19SingleTileSchedulerILb1ELb0ELb0ELi128EEEEEEEEEvNT_6ParamsE$_ZN4cute5tupleIJNS0_IJNS0_IJNS0_IJNS_1CILi8EEENS1_ILi1EEEEEENS0_IJS3_S3_EEEEEENS0_IJS3_NS1_ILi2EEEEEEEEENS0_IJNS0_IJNS0_IJS3_NS1_ILi0EEEEEENS0_IJSA_SA_EEEEEENS0_IJSA_iEEEEEEEEC2ERKS9_RKSF_) ;  /* 0xfffda57000007944 */ /* 0x022fea0003c3ffff */
[----:B-1----:R1:W5:Y:S01]  /*30390*/  LDL R3, [R1+0x758] ;  /* 0x0007580001037983 */ /* 0x0023620000100800 */
[----:B------:R-:W-:Y:S02]  /*303a0*/  MOV R70, R25 ;  /* 0x0000001900467202 */ /* 0x000fe40000000f00 */
[----:B------:R-:W-:Y:S02]  /*303b0*/  MOV R4, 0x303d0 ;  /* 0x000303d000047802 */ /* 0x000fe40000000f00 */
[----:B-1---5:R-:W-:Y:S05]  /*303c0*/  CALL.REL.NOINC `($_ZN7cutlass13device_kernelIN5flash19enable_sm80_to_sm89INS1_16FlashAttnBwdSm80INS1_25CollectiveMainloopBwdSm80ILi2ELi2EN4cute5tupleIJNS5_1CILi128EEES8_NS7_ILi64EEEEEENS_10bfloat16_tEfNS_4arch4Sm80ELb0ELb1ELb1ELb1ELb1ELb0ELb0ELb0ELi2ELi4ELi4ELi4ELb0EEENS1_24CollectiveEpilogueBwdGQAISA_fSD_Li256ELb1ELb1EEENS1_19SingleTileSchedulerILb1ELb0ELb0ELi128EEEEEEEEEvNT_6ParamsE$_ZN4cute3eso3ESOILb1ELb0EJNS_5tupleIJNS2_IJNS_1CILi1EEENS3_ILi0EEEEEENS2_IJS5_S5_EEEEEENS2_IJS5_iEEEEEC2ERKS8_RKS9_) ;  /* 0xfffd80c000007944 */ /* 0x022fea0003c3ffff */
[----:B-1----:R1:W5:Y:S01]  /*303d0*/  LDL R3, [R1+0x758] ;  /* 0x0007580001037983 */ /* 0x0023620000100800 */
[----:B------:R-:W-:Y:S02]  /*303e0*/  MOV R70, R25 ;  /* 0x0000001900467202 */ /* 0x000fe40000000f00 */
[----:B------:R-:W-:Y:S02]  /*303f0*/  MOV R4, 0x30410 ;  /* 0x0003041000047802 */ /* 0x000fe40000000f00 */
[----:B-1---5:R-:W-:Y:S05]  /*30400*/  CALL.REL.NOINC `($_ZN7cutlass13device_kernelIN5flash19enable_sm80_to_sm89INS1_16FlashAttnBwdSm80INS1_25CollectiveMainloopBwdSm80ILi2ELi2EN4cute5tupleIJNS5_1CILi128EEES8_NS7_ILi64EEEEEENS_10bfloat16_tEfNS_4arch4Sm80ELb0ELb1ELb1ELb1ELb1ELb0ELb0ELb0ELi2ELi4ELi4ELi4ELb0EEENS1_24CollectiveEpilogueBwdGQAISA_fSD_Li256ELb1ELb1EEENS1_19SingleTileSchedulerILb1ELb0ELb0ELi128EEEEEEEEEvNT_6ParamsE$_ZN4cute3eso3ESOILb1ELb0EJNS_5tupleIJNS_1CILi0EEES4_EEEiEEC2ERKS5_RKi) ;  /* 0xfffd84b000007944 */ /* 0x022fea0003c3ffff */
[----:B-1----:R1:W5:Y:S01]  /*30410*/  LDL R3, [R1+0x758] ;  /* 0x0007580001037983 */ /* 0x0023620000100800 */
[----:B------:R-:W-:Y:S02]  /*30420*/  MOV R70, R25 ;  /* 0x0000001900467202 */ /* 0x000fe40000000f00 */
[----:B------:R-:W-:Y:S02]  /*30430*/  MOV R4, 0x30450 ;  /* 0x0003045000047802 */ /* 0x000fe40000000f00 */
[----:B-1---5:R-:W-:Y:S05]  /*30440*/  CALL.REL.NOINC `($_ZN7cutlass13device_kernelIN5flash19enable_sm80_to_sm89INS1_16FlashAttnBwdSm80INS1_25CollectiveMainloopBwdSm80ILi2ELi2EN4cute5tupleIJNS5_1CILi128EEES8_NS7_ILi64EEEEEENS_10bfloat16_tEfNS_4arch4Sm80ELb0ELb1ELb1ELb1ELb1ELb0ELb0ELb0ELi2ELi4ELi4ELi4ELb0EEENS1_24CollectiveEpilogueBwdGQAISA_fSD_Li256ELb1ELb1EEENS1_19SingleTileSchedulerILb1ELb0ELb0ELi128EEEEEEEEEvNT_6ParamsE$_ZN4cute3eso3ESOILb1ELb0EJNS_5tupleIJNS2_IJNS_1CILi1EEENS3_ILi0EEEEEES5_EEENS2_IJNS2_IJS5_S5_EEEiEEEEEC2ERKS7_RKS9_) ;  /* 0xfffd808000007944 */ /* 0x022fea0003c3ffff */
[----:B-1----:R1:W5:Y:S01]  /*30450*/  LDL R3, [R1+0x758] ;  /* 0x0007580001037983 */ /* 0x0023620000100800 */
[----:B------:R-:W-:-:S02]  /*30460*/  MOV R70, R25 ;  /* 0x0000001900467202 */ /* 0x000fc40000000f00 */
[----:B------:R-:W-:Y:S02]  /*30470*/  MOV R4, 0x30490 ;  /* 0x0003049000047802 */ /* 0x000fe40000000f00 */
[----:B-1---5:R-:W-:Y:S05]  /*30480*/  CALL.REL.NOINC `($_ZN7cutlass13device_kernelIN5flash19enable_sm80_to_sm89INS1_16FlashAttnBwdSm80INS1_25CollectiveMainloopBwdSm80ILi2ELi2EN4cute5tupleIJNS5_1CILi128EEES8_NS7_ILi64EEEEEENS_10bfloat16_tEfNS_4arch4Sm80ELb0ELb1ELb1ELb1ELb1ELb0ELb0ELb0ELi2ELi4ELi4ELi4ELb0EEENS1_24CollectiveEpilogueBwdGQAISA_fSD_Li256ELb1ELb1EEENS1_19SingleTileSchedulerILb1ELb0ELb0ELi128EEEEEEEEEvNT_6ParamsE$_ZN4cute5tupleIJNS0_IJNS0_IJNS0_IJNS_1CILi8EEENS1_ILi1EEEEEES3_EEENS0_IJNS0_IJS3_S3_EEENS1_ILi2EEEEEEEEENS0_IJNS0_IJNS0_IJS3_NS1_ILi0EEEEEESA_EEENS0_IJNS0_IJSA_SA_EEEiEEEEEEEEC2ERKS9_RKSF_) ;  /* 0xfffda4b000007944 */ /* 0x022fea0003c3ffff */
[----:B------:R2:W5:Y:S01]  /*30490*/  LDL R6, [R1+0x758] ;  /* 0x0007580001067983 */ /* 0x0005620000100800 */
[----:B------:R-:W-:Y:S01]  /*304a0*/  IMAD.MOV.U32 R70, RZ, RZ, R25 ;  /* 0x000000ffff467224 */ /* 0x000fe200078e0019 */
[----:B------:R-:W-:Y:S02]  /*304b0*/  MOV R62, R24 ;  /* 0x00000018003e7202 */ /* 0x000fe40000000f00 */
[----:B------:R2:W-:Y:S01]  /*304c0*/  STL.64 [R1+0x770], R16 ;  /* 0x0007701001007387 */ /* 0x0005e20000100a00 */
[----:B------:R-:W-:-:S03]  /*304d0*/  MOV R4, 0x304f0 ;  /* 0x000304f000047802 */ /* 0x000fc60000000f00 */
[----:B-12--5:R-:W-:Y:S05]  /*304e0*/  CALL.REL.NOINC `($_ZN7cutlass13device_kernelIN5flash19enable_sm80_to_sm89INS1_16FlashAttnBwdSm80INS1_25CollectiveMainloopBwdSm80ILi2ELi2EN4cute5tupleIJNS5_1CILi128EEES8_NS7_ILi64EEEEEENS_10bfloat16_tEfNS_4arch4Sm80ELb0ELb1ELb1ELb1ELb1ELb0ELb0ELb0ELi2ELi4ELi4ELi4ELb0EEENS1_24CollectiveEpilogueBwdGQAISA_fSD_Li256ELb1ELb1EEENS1_19SingleTileSchedulerILb1ELb0ELb0ELi128EEEEEEEEEvNT_6ParamsE$_ZN4cute3eso3ESOILb0ELb0EJNS_6LayoutINS_5tupleIJNS3_IJNS3_IJNS_1CILi8EEENS4_ILi1EEEEEES6_EEENS3_IJNS3_IJS6_S6_EEENS4_ILi2EEEEEEEEENS3_IJNS3_IJNS3_IJS6_NS4_ILi0EEEEEESD_EEENS3_IJNS3_IJSD_SD_EEEiEEEEEEEENS_10ViewEngineINS_8smem_ptrIPN7cutlass10bfloat16_tEEEEEEEC2ERKSJ_RKSQ_) ;  /* 0xfffd5e0000007944 */ /* 0x026fea0003c3ffff */
[----:B-1----:R1:W5:Y:S04]  /*304f0*/  LDL R10, [R1+0x758] ;  /* 0x00075800010a7983 */ /* 0x0023680000100800 */
[----:B------:R1:W5:Y:S01]  /*30500*/  LDL.64 R4, [R1+0x760] ;  /* 0x0007600001047983 */ /* 0x0003620000100a00 */
[----:B------:R-:W-:-:S02]  /*30510*/  MOV R70, R25 ;  /* 0x0000001900467202 */ /* 0x000fc40000000f00 */
[----:B------:R-:W-:Y:S02]  /*30520*/  MOV R6, 0x30540 ;  /* 0x0003054000067802 */ /* 0x000fe40000000f00 */
[----:B-1---5:R-:W-:Y:S05]  /*30530*/  CALL.REL.NOINC `($_ZN7cutlass13device_kernelIN5flash19enable_sm80_to_sm89INS1_16FlashAttnBwdSm80INS1_25CollectiveMainloopBwdSm80ILi2ELi2EN4cute5tupleIJNS5_1CILi128EEES8_NS7_ILi64EEEEEENS_10bfloat16_tEfNS_4arch4Sm80ELb0ELb1ELb1ELb1ELb1ELb0ELb0ELb0ELi2ELi4ELi4ELi4ELb0EEENS1_24CollectiveEpilogueBwdGQAISA_fSD_Li256ELb1ELb1EEENS1_19SingleTileSchedulerILb1ELb0ELb0ELi128EEEEEEEEEvNT_6ParamsE$_ZN4cute3eso3ESOILb1ELb0EJNS_6LayoutINS_5tupleIJNS3_IJNS3_IJNS_1CILi4EEENS4_ILi2EEEEEENS4_ILi1EEEEEES6_EEENS3_IJNS3_IJNS3_IJS8_NS4_ILi32EEEEEENS4_ILi0EEEEEENS4_ILi64EEEEEEEENS_10ViewEngineIPN7cutlass10bfloat16_tEEEEEC2ERKSH_RKSM_) ;  /* 0xfffd8ba000007944 */ /* 0x022fea0003c3ffff */
[----:B------:R2:W5:Y:S01]  /*30540*/  LDL.64 R12, [R1+0x758] ;  /* 0x00075800010c7983 */ /* 0x0005620000100a00 */
[----:B------:R-:W-:Y:S02]  /*30550*/  MOV R3, R10 ;  /* 0x0000000a00037202 */ /* 0x000fe40000000f00 */
[----:B-1----:R-:W-:Y:S02]  /*30560*/  MOV R8, 0x30580 ;  /* 0x0003058000087802 */ /* 0x002fe40000000f00 */
[----:B--2--5:R-:W-:Y:S05]  /*30570*/  CALL.REL.NOINC `($_ZN7cutlass13device_kernelIN5flash19enable_sm80_to_sm89INS1_16FlashAttnBwdSm80INS1_25CollectiveMainloopBwdSm80ILi2ELi2EN4cute5tupleIJNS5_1CILi128EEES8_NS7_ILi64EEEEEENS_10bfloat16_tEfNS_4arch4Sm80ELb0ELb1ELb1ELb1ELb1ELb0ELb0ELb0ELi2ELi4ELi4ELi4ELb0EEENS1_24CollectiveEpilogueBwdGQAISA_fSD_Li256ELb1ELb1EEENS1_19SingleTileSchedulerILb1ELb0ELb0ELi128EEEEEEEEEvNT_6ParamsE$_ZZN4cute5sliceINS_5tupleIJNS1_IJNS_10UnderscoreENS_1CILi0EEEEEENS1_IJS4_S2_EEEEEENS1_IJNS1_IJNS1_IJNS3_ILi1EEES4_EEES4_EEENS1_IJNS1_IJS4_S4_EEEiEEEEEEEEDaRKT_RKT0_ENKUlRKT_RKT0_E_clIS6_SC_EEDaSM_SP_) ;  /* 0xfffdc5a000007944 */ /* 0x024fea0003c3ffff */
[----:B------:R-:W-:Y:S02]  /*30580*/  MOV R8, 0x305a0 ;  /* 0x000305a000087802 */ /* 0x000fe40000000f00 */
[----:B-1----:R-:W-:Y:S05]  /*30590*/  CALL.REL.NOINC `($_ZN7cutlass13device_kernelIN5flash19enable_sm80_to_sm89INS1_16FlashAttnBwdSm80INS1_25CollectiveMainloopBwdSm80ILi2ELi2EN4cute5tupleIJNS5_1CILi128EEES8_NS7_ILi64EEEEEENS_10bfloat16_tEfNS_4arch4Sm80ELb0ELb1ELb1ELb1ELb1ELb0ELb0ELb0ELi2ELi4ELi4ELi4ELb0EEENS1_24CollectiveEpilogueBwdGQAISA_fSD_Li256ELb1ELb1EEENS1_19SingleTileSchedulerILb1ELb0ELb0ELi128EEEEEEEEEvNT_6ParamsE$_ZZN4cute12filter_tupleINS_5tupleIJNS1_IJNS_10UnderscoreENS_1CILi0EEEEEENS1_IJS4_S2_EEEEEENS1_IJNS1_IJNS1_IJNS3_ILi1EEES4_EEES4_EEENS1_IJNS1_IJS4_S4_EEEiEEEEEEZNS_5sliceIS7_SD_EEDaRKT_RKT0_EUlRKT_RKT0_E_EEDaSH_SK_OT1_ENKUlDpSN_E_clIJNS1_IJS9_EEENS1_IJiEEEEEEDaSU_) ;  /* 0xfffdafe000007944 */ /* 0x002fea0003c3ffff */
[----:B------:R-:W-:Y:S02]  /*305a0*/  MOV R70, R25 ;  /* 0x0000001900467202 */ /* 0x000fe40000000f00 */
[----:B------:R-:W-:Y:S02]  /*305b0*/  MOV R6, 0x305d0 ;  /* 0x000305d000067802 */ /* 0x000fe40000000f00 */
[----:B-1---5:R-:W-:Y:S05]  /*305c0*/  CALL.REL.NOINC `($_ZN7cutlass13device_kernelIN5flash19enable_sm80_to_sm89INS1_16FlashAttnBwdSm80INS1_25CollectiveMainloopBwdSm80ILi2ELi2EN4cute5tupleIJNS5_1CILi128EEES8_NS7_ILi64EEEEEENS_10bfloat16_tEfNS_4arch4Sm80ELb0ELb1ELb1ELb1ELb1ELb0ELb0ELb0ELi2ELi4ELi4ELi4ELb0EEENS1_24CollectiveEpilogueBwdGQAISA_fSD_Li256ELb1ELb1EEENS1_19SingleTileSchedulerILb1ELb0ELb0ELi128EEEEEEEEEvNT_6ParamsE$_ZN4cute5tupleIJNS0_IJNS0_IJNS_1CILi8EEENS1_ILi1EEEEEENS1_ILi2EEEEEENS0_IJNS0_IJS3_NS1_ILi0EEEEEEiEEEEEC2ERKS6_RKS9_) ;  /* 0xfffda58000007944 */ /* 0x022fea0003c3ffff */
[----:B-1----:R1:W5:Y:S01]  /*305d0*/  LDL R3, [R1+0x758] ;  /* 0x0007580001037983 */ /* 0x0023620000100800 */
[----:B------:R-:W-:Y:S02]  /*305e0*/  MOV R70, R25 ;  /* 0x0000001900467202 */ /* 0x000fe40000000f00 */
[----:B------:R-:W-:Y:S02]  /*305f0*/  MOV R6, 0x30610 ;  /* 0x0003061000067802 */ /* 0x000fe40000000f00 */
[----:B-1---5:R-:W-:Y:S05]  /*30600*/  CALL.REL.NOINC `($_ZN7cutlass13device_kernelIN5flash19enable_sm80_to_sm89INS1_16FlashAttnBwdSm80INS1_25CollectiveMainloopBwdSm80ILi2ELi2EN4cute5tupleIJNS5_1CILi128EEES8_NS7_ILi64EEEEEENS_10bfloat16_tEfNS_4arch4Sm80ELb0ELb1ELb1ELb1ELb1ELb0ELb0ELb0ELi2ELi4ELi4ELi4ELb0EEENS1_24CollectiveEpilogueBwdGQAISA_fSD_Li256ELb1ELb1EEENS1_19SingleTileSchedulerILb1ELb0ELb0ELi128EEEEEEEEEvNT_6ParamsE$_ZN4cute3eso3ESOILb0ELb1EJNS_6LayoutINS_5tupleIJNS3_IJNS_1CILi8EEENS4_ILi1EEEEEENS4_ILi2EEEEEENS3_IJNS3_IJS6_NS4_ILi0EEEEEEiEEEEESA_EEC2ERKSD_RKSA_) ;  /* 0xfffd6ea000007944 */ /* 0x022fea0003c3ffff */
[----:B------:R2:W5:Y:S01]  /*30610*/  LDL R7, [R1+0x758] ;  /* 0x0007580001077983 */ /* 0x0005620000100800 */
[----:B-1----:R-:W-:Y:S01]  /*30620*/  IMAD.MOV.U32 R2, RZ, RZ, R4 ;  /* 0x000000ffff027224 */ /* 0x002fe200078e0004 */
[----:B------:R-:W-:Y:S01]  /*30630*/  MOV R3, R5 ;  /* 0x0000000500037202 */ /* 0x000fe20000000f00 */
[----:B------:R-:W-:Y:S01]  /*30640*/  IMAD.MOV.U32 R9, RZ, RZ, R25 ;  /* 0x000000ffff097224 */ /* 0x000fe200078e0019 */
[----:B------:R-:W-:-:S02]  /*30650*/  MOV R8, 0x30670 ;  /* 0x0003067000087802 */ /* 0x000fc40000000f00 */
        /* <DEDUP_REMOVED lines=11> */
[----:B-1----:R-:W-:-:S02]  /*30710*/  MOV R3, RZ ;  /* 0x000000ff00037202 */ /* 0x002fc40000000f00 */
[----:B------:R-:W-:Y:S02]  /*30720*/  MOV R10, 0x30740 ;  /* 0x00030740000a7802 */ /* 0x000fe40000000f00 */
[----:B--2--5:R-:W-:Y:S05]  /*30730*/  CALL.REL.NOINC `($_ZN7cutlass13device_kernelIN5flash19enable_sm80_to_sm89INS1_16FlashAttnBwdSm80INS1_25CollectiveMainloopBwdSm80ILi2ELi2EN4cute5tupleIJNS5_1CILi128EEES8_NS7_ILi64EEEEEENS_10bfloat16_tEfNS_4arch4Sm80ELb0ELb1ELb1ELb1ELb1ELb0ELb0ELb0ELi2ELi4ELi4ELi4ELb0EEENS1_24CollectiveEpilogueBwdGQAISA_fSD_Li256ELb1ELb1EEENS1_19SingleTileSchedulerILb1ELb0ELb0ELi128EEEEEEEEEvNT_6ParamsE$_ZN4cute3eso3ESOILb1ELb0EJNS_10UnderscoreEiEEC2ERKS2_RKi) ;  /* 0xfffd706000007944 */ /* 0x024fea0003c3ffff */
[----:B-1----:R-:W2:Y:S01]  /*30740*/  LDL R3, [R1+0x758] ;  /* 0x0007580001037983 */ /* 0x002ea20000100800 */
[----:B------:R-:W-:Y:S02]  /*30750*/  MOV R2, R25 ;  /* 0x0000001900027202 */ /* 0x000fe40000000f00 */
[----:B------:R-:W-:Y:S01]  /*30760*/  MOV R6, 0x30790 ;  /* 0x0003079000067802 */ /* 0x000fe20000000f00 */
[----:B--2---:R-:W-:Y:S02]  /*30770*/  IMAD R3, R14, R3, RZ ;  /* 0x000000030e037224 */ /* 0x004fe400078e02ff */
        /* <DEDUP_REMOVED lines=10> */
[----:B-1----:R1:W5:Y:S01]  /*30820*/  LDL.64 R6, [R1+0x758] ;  /* 0x0007580001067983 */ /* 0x0023620000100a00 */
[----:B------:R-:W-:Y:S01]  /*30830*/  IMAD.MOV.U32 R2, RZ, RZ, R25 ;  /* 0x000000ffff027224 */ /* 0x000fe200078e0019 */
[----:B------:R-:W-:-:S02]  /*30840*/  MOV R3, RZ ;  /* 0x000000ff00037202 */ /* 0x000fc40000000f00 */
[----:B------:R-:W-:Y:S02]  /*30850*/  MOV R10, 0x30870 ;  /* 0x00030870000a7802 */ /* 0x000fe40000000f00 */
[----:B-1---5:R-:W-:Y:S05]  /*30860*/  CALL.REL.NOINC `($_ZN7cutlass13device_kernelIN5flash19enable_sm80_to_sm89INS1_16FlashAttnBwdSm80INS1_25CollectiveMainloopBwdSm80ILi2ELi2EN4cute5tupleIJNS5_1CILi128EEES8_NS7_ILi64EEEEEENS_10bfloat16_tEfNS_4arch4Sm80ELb0ELb1ELb1ELb1ELb1ELb0ELb0ELb0ELi2ELi4ELi4ELi4ELb0EEENS1_24CollectiveEpilogueBwdGQAISA_fSD_Li256ELb1ELb1EEENS1_19SingleTileSchedulerILb1ELb0ELb0ELi128EEEEEEEEEvNT_6ParamsE$_ZN4cute3eso3ESOILb1ELb0EJNS_10UnderscoreEiEEC2ERKS2_RKi) ;  /* 0xfffd6f3000007944 */ /* 0x022fea0003c3ffff */
[----:B-1----:R-:W2:Y:S01]  /*30870*/  LDL R3, [R1+0x758] ;  /* 0x0007580001037983 */ /* 0x002ea20000100800 */
[----:B------:R-:W-:Y:S01]  /*30880*/  IMAD.MOV.U32 R70, RZ, RZ, R25 ;  /* 0x000000ffff467224 */ /* 0x000fe200078e0019 */
[----:B------:R-:W-:Y:S02]  /*30890*/  MOV R4, 0x308c0 ;  /* 0x000308c000047802 */ /* 0x000fe40000000f00 */
[----:B--2---:R-:W-:Y:S02]  /*308a0*/  SHF.L.U32 R3, R3, 0x6, RZ ;  /* 0x0000000603037819 */ /* 0x004fe400000006ff */
[----:B------:R-:W-:Y:S05]  /*308b0*/  CALL.REL.NOINC `($_ZN7cutlass13device_kernelIN5flash19enable_sm80_to_sm89INS1_16FlashAttnBwdSm80INS1_25CollectiveMainloopBwdSm80ILi2ELi2EN4cute5tupleIJNS5_1CILi128EEES8_NS7_ILi64EEEEEENS_10bfloat16_tEfNS_4arch4Sm80ELb0ELb1ELb1ELb1ELb1ELb0ELb0ELb0ELi2ELi4ELi4ELi4ELb0EEENS1_24CollectiveEpilogueBwdGQAISA_fSD_Li256ELb1ELb1EEENS1_19SingleTileSchedulerILb1ELb0ELb0ELi128EEEEEEEEEvNT_6ParamsE$_ZN4cute3eso3ESOILb1ELb0EJNS_6LayoutINS_5tupleIJNS3_IJNS3_IJNS_1CILi4EEENS4_ILi2EEEEEENS4_ILi1EEEEEEEEENS3_IJNS3_IJNS3_IJS8_NS4_ILi32EEEEEENS4_ILi0EEEEEEEEEEEiEEC2ERKSG_RKi) ;  /* 0xfffd87a000007944 */ /* 0x000fea0003c3ffff */
[----:B-1----:R-:W2:Y:S01]  /*308c0*/  LDL R3, [R1+0x758] ;  /* 0x0007580001037983 */ /* 0x002ea20000100800 */
[----:B------:R-:W-:Y:S02]  /*308d0*/  MOV R70, R25 ;  /* 0x0000001900467202 */ /* 0x000fe40000000f00 */
[----:B------:R-:W-:Y:S01]  /*308e0*/  MOV R4, 0x30920 ;  /* 0x0003092000047802 */ /* 0x000fe20000000f00 */
[----:B--2---:R-:W-:-:S05]  /*308f0*/  IMAD.WIDE R2, R3, 0x2, R12 ;  /* 0x0000000203027825 */ /* 0x004fca00078e020c */
[----:B------:R-:W-:Y:S02]  /*30900*/  MOV R8, R2 ;  /* 0x0000000200087202 */ /* 0x000fe40000000f00 */
[----:B------:R-:W-:Y:S05]  /*30910*/  CALL.REL.NOINC `($_ZN7cutlass13device_kernelIN5flash19enable_sm80_to_sm89INS1_16FlashAttnBwdSm80INS1_25CollectiveMainloopBwdSm80ILi2ELi2EN4cute5tupleIJNS5_1CILi128EEES8_NS7_ILi64EEEEEENS_10bfloat16_tEfNS_4arch4Sm80ELb0ELb1ELb1ELb1ELb1ELb0ELb0ELb0ELi2ELi4ELi4ELi4ELb0EEENS1_24CollectiveEpilogueBwdGQAISA_fSD_Li256ELb1ELb1EEENS1_19SingleTileSchedulerILb1ELb0ELb0ELi128EEEEEEEEEvNT_6ParamsE$_ZN4cute3eso3ESOILb1ELb0EJNS_6LayoutINS_5tupleIJNS3_IJNS3_IJNS_1CILi4EEENS4_ILi2EEEEEENS4_ILi1EEEEEEEEENS3_IJNS3_IJNS3_IJS8_NS4_ILi32EEEEEENS4_ILi0EEEEEEEEEEENS_10ViewEngineIPN7cutlass10bfloat16_tEEEEEC2ERKSG_RKSL_) ;  /* 0xfffd86f000007944 */ /* 0x000fea0003c3ffff */
        /* <DEDUP_REMOVED lines=17> */
[----:B--2--5:R-:W-:Y:S05]  /*30a30*/  CALL.REL.NOINC `($_ZN7cutlass13device_kernelIN5flash19enable_sm80_to_sm89INS1_16FlashAttnBwdSm80INS1_25CollectiveMainloopBwdSm80ILi2ELi2EN4cute5tupleIJNS5_1CILi128EEES8_NS7_ILi64EEEEEENS_10bfloat16_tEfNS_4arch4Sm80ELb0ELb1ELb1ELb1ELb1ELb0ELb0ELb0ELi2ELi4ELi4ELi4ELb0EEENS1_24CollectiveEpilogueBwdGQAISA_fSD_Li256ELb1ELb1EEENS1_19SingleTileSchedulerILb1ELb0ELb0ELi128EEEEEEEEEvNT_6ParamsE$_ZN4cute3eso3ESOILb1ELb0EJNS_6LayoutINS_5tupleIJNS3_IJNS3_IJNS_1CILi2EEES5_EEENS4_ILi1EEEEEEEEENS3_IJNS3_IJNS3_IJS7_NS4_ILi16EEEEEENS4_ILi0EEEEEEEEEEENS_10ViewEngineIPjEEEEC2ERKSF_RKSI_) ;  /* 0xfffd859000007944 */ /* 0x024fea0003c3ffff */
        /* <DEDUP_REMOVED lines=15> */
[----:B------:R-:W-:-:S02]  /*30b30*/  MOV R2, R25 ;  /* 0x0000001900027202 */ /* 0x000fc40000000f00 */
        /* <DEDUP_REMOVED lines=12> */
[----:B-1----:R1:W5:Y:S01]  /*30c00*/  LDL.64 R6, [R1+0x758] ;  /* 0x0007580001067983 */ /* 0x0023620000100a00 */
[----:B------:R-:W-:Y:S01]  /*30c10*/  IMAD.MOV.U32 R2, RZ, RZ, R25 ;  /* 0x000000ffff027224 */ /* 0x000fe200078e0019 */
[----:B------:R-:W-:-:S02]  /*30c20*/  MOV R3, 0x1 ;  /* 0x0000000100037802 */ /* 0x000fc40000000f00 */
        /* <DEDUP_REMOVED lines=46> */
[----:B------:R-:W-:-:S02]  /*30f10*/  MOV R4, 0x30f40 ;  /* 0x00030f4000047802 */ /* 0x000fc40000000f00 */
[----:B--2---:R-:W-:Y:S02]  /*30f20*/  SHF.L.U32 R3, R3, 0xa, RZ ;  /* 0x0000000a03037819 */ /* 0x004fe400000006ff */
[----:B------:R-:W-:Y:S05]  /*30f30*/  CALL.REL.NOINC `($_ZN7cutlass13device_kernelIN5flash19enable_sm80_to_sm89INS1_16FlashAttnBwdSm80INS1_25CollectiveMainloopBwdSm80ILi2ELi2EN4cute5tupleIJNS5_1CILi128EEES8_NS7_ILi64EEEEEENS_10bfloat16_tEfNS_4arch4Sm80ELb0ELb1ELb1ELb1ELb1ELb0ELb0ELb0ELi2ELi4ELi4ELi4ELb0EEENS1_24CollectiveEpilogueBwdGQAISA_fSD_Li256ELb1ELb1EEENS1_19SingleTileSchedulerILb1ELb0ELb0ELi128EEEEEEEEEvNT_6ParamsE$_ZN4cute3eso3ESOILb1ELb0EJNS_6LayoutINS_5tupleIJNS3_IJNS_1CILi8EEENS4_ILi1EEEEEENS4_ILi2EEEEEENS3_IJNS3_IJS6_NS4_ILi0EEEEEENS4_ILi8192EEEEEEEEiEEC2ERKSE_RKi) ;  /* 0xfffd948000007944 */ /* 0x000fea0003c3ffff */
[----:B------:R-:W-:Y:S01]  /*30f40*/  ULDC.64 UR4, c[0x0][0x118] ;  /* 0x0000460000047ab9 */ /* 0x000fe20000000a00 */
[----:B-1----:R-:W2:Y:S04]  /*30f50*/  LDL R2, [R1+0x758] ;  /* 0x0007580001027983 */ /* 0x002ea80000100800 */
[----:B------:R-:W2:Y:S01]  /*30f60*/  LD.E.64 R4, [R56.64] ;  /* 0x0000000438047980 */ /* 0x000ea2000c101b00 */
[----:B------:R-:W-:Y:S02]  /*30f70*/  MOV R9, R25 ;  /* 0x0000001900097202 */ /* 0x000fe40000000f00 */
[----:B------:R-:W-:Y:S01]  /*30f80*/  MOV R8, 0x30fb0 ;  /* 0x00030fb000087802 */ /* 0x000fe20000000f00 */
[----:B--2---:R-:W-:-:S04]  /*30f90*/  IMAD.WIDE R2, R2, 0x2, R4 ;  /* 0x0000000202027825 */ /* 0x004fc800078e0204 */
[----:B------:R-:W-:Y:S05]  /*30fa0*/  CALL.REL.NOINC `($_ZN7cutlass13device_kernelIN5flash19enable_sm80_to_sm89INS1_16FlashAttnBwdSm80INS1_25CollectiveMainloopBwdSm80ILi2ELi2EN4cute5tupleIJNS5_1CILi128EEES8_NS7_ILi64EEEEEENS_10bfloat16_tEfNS_4arch4Sm80ELb0ELb1ELb1ELb1ELb1ELb0ELb0ELb0ELi2ELi4ELi4ELi4ELb0EEENS1_24CollectiveEpilogueBwdGQAISA_fSD_Li256ELb1ELb1EEENS1_19SingleTileSchedulerILb1ELb0ELb0ELi128EEEEEEEEEvNT_6ParamsE$_ZN4cute8smem_ptrIPN7cutlass10bfloat16_tEECI1NS_12iter_adaptorIS3_S4_EEES3_) ;  /* 0xfffda2c000007944 */ /* 0x000fea0003c3ffff */
[----:B-1----:R1:W5:Y:S01]  /*30fb0*/  LDL.64 R2, [R1+0x758] ;  /* 0x0007580001027983 */ /* 0x0023620000100a00 */
[----:B------:R-:W-:-:S03]  /*30fc0*/  MOV R6, 0x30fe0 ;  /* 0x00030fe000067802 */ /* 0x000fc60000000f00 */
[----:B-1---5:R-:W-:Y:S05]  /*30fd0*/  CALL.REL.NOINC `($_ZN7cutlass13device_kernelIN5flash19enable_sm80_to_sm89INS1_16FlashAttnBwdSm80INS1_25CollectiveMainloopBwdSm80ILi2ELi2EN4cute5tupleIJNS5_1CILi128EEES8_NS7_ILi64EEEEEENS_10bfloat16_tEfNS_4arch4Sm80ELb0ELb1ELb1ELb1ELb1ELb0ELb0ELb0ELi2ELi4ELi4ELi4ELb0EEENS1_24CollectiveEpilogueBwdGQAISA_fSD_Li256ELb1ELb1EEENS1_19SingleTileSchedulerILb1ELb0ELb0ELi128EEEEEEEEEvNT_6ParamsE$_ZN4cute3eso3ESOILb1ELb0EJNS_6LayoutINS_5tupleIJNS3_IJNS_1CILi8EEENS4_ILi1EEEEEENS4_ILi2EEEEEENS3_IJNS3_IJS6_NS4_ILi0EEEEEENS4_ILi8192EEEEEEEENS_10ViewEngineINS_8smem_ptrIPN7cutlass10bfloat16_tEEEEEEEC2ERKSE_RKSL_) ;  /* 0xfffd93a000007944 */ /* 0x022fea0003c3ffff */
        /* <DEDUP_REMOVED lines=8> */
[----:B------:R-:W-:Y:S05]  /*31060*/  CALL.REL.NOINC `($_ZN7cutlass13device_kernelIN5flash19enable_sm80_to_sm89INS1_16FlashAttnBwdSm80INS1_25CollectiveMainloopBwdSm80ILi2ELi2EN4cute5tupleIJNS5_1CILi128EEES8_NS7_ILi64EEEEEENS_10bfloat16_tEfNS_4arch4Sm80ELb0ELb1ELb1ELb1ELb1ELb0ELb0ELb0ELi2ELi4ELi4ELi4ELb0EEENS1_24CollectiveEpilogueBwdGQAISA_fSD_Li256ELb1ELb1EEENS1_19SingleTileSchedulerILb1ELb0ELb0ELi128EEEEEEEEEvNT_6ParamsE$_ZN4cute3eso3ESOILb1ELb0EJNS_6LayoutINS_5tupleIJNS3_IJNS_1CILi8EEENS4_ILi1EEEEEENS4_ILi2EEEEEENS3_IJNS3_IJS6_NS4_ILi0EEEEEENS4_ILi64EEEEEEEEiEEC2ERKSE_RKi) ;  /* 0xfffd92d000007944 */ /* 0x000fea0003c3ffff */
[----:B-1----:R-:W2:Y:S01]  /*31070*/  LDL R3, [R1+0x758] ;  /* 0x0007580001037983 */ /* 0x002ea20000100800 */
[----:B------:R-:W-:Y:S01]  /*31080*/  MOV R6, 0x310c0 ;  /* 0x000310c000067802 */ /* 0x000fe20000000f00 */
[----:B--2---:R-:W-:-:S05]  /*31090*/  IMAD.WIDE R2, R3, 0x2, R54 ;  /* 0x0000000203027825 */ /* 0x004fca00078e0236 */
[----:B------:R-:W-:Y:S02]  /*310a0*/  MOV R8, R2 ;  /* 0x0000000200087202 */ /* 0x000fe40000000f00 */
[----:B------:R-:W-:Y:S05]  /*310b0*/  CALL.REL.NOINC `($_ZN7cutlass13device_kernelIN5flash19enable_sm80_to_sm89INS1_16FlashAttnBwdSm80INS1_25CollectiveMainloopBwdSm80ILi2ELi2EN4cute5tupleIJNS5_1CILi128EEES8_NS7_ILi64EEEEEENS_10bfloat16_tEfNS_4arch4Sm80ELb0ELb1ELb1ELb1ELb1ELb0ELb0ELb0ELi2ELi4ELi4ELi4ELb0EEENS1_24CollectiveEpilogueBwdGQAISA_fSD_Li256ELb1ELb1EEENS1_19SingleTileSchedulerILb1ELb0ELb0ELi128EEEEEEEEEvNT_6ParamsE$_ZN4cute3eso3ESOILb1ELb0EJNS_6LayoutINS_5tupleIJNS3_IJNS_1CILi8EEENS4_ILi1EEEEEENS4_ILi2EEEEEENS3_IJNS3_IJS6_NS4_ILi0EEEEEENS4_ILi64EEEEEEEENS_10ViewEngineIPN7cutlass10bfloat16_tEEEEEC2ERKSE_RKSJ_) ;  /* 0xfffd923000007944 */ /* 0x000fea0003c3ffff */
[----:B-1----:R1:W5:Y:S01]  /*310c0*/  LDL.64 R2, [R1+0x758] ;  /* 0x0007580001027983 */ /* 0x0023620000100a00 */
[----:B------:R-:W-:Y:S02]  /*310d0*/  MOV R7, R5 ;  /* 0x0000000500077202 */ /* 0x000fe40000000f00 */
[----:B------:R-:W-:Y:S02]  /*310e0*/  MOV R6, 0x31100 ;  /* 0x0003110000067802 */ /* 0x000fe40000000f00 */
[----:B-1---5:R-:W-:Y:S05]  /*310f0*/  CALL.REL.NOINC `($_ZN7cutlass13device_kernelIN5flash19enable_sm80_to_sm89INS1_16FlashAttnBwdSm80INS1_25CollectiveMainloopBwdSm80ILi2ELi2EN4cute5tupleIJNS5_1CILi128EEES8_NS7_ILi64EEEEEENS_10bfloat16_tEfNS_4arch4Sm80ELb0ELb1ELb1ELb1ELb1ELb0ELb0ELb0ELi2ELi4ELi4ELi4ELb0EEENS1_24CollectiveEpilogueBwdGQAISA_fSD_Li256ELb1ELb1EEENS1_19SingleTileSchedulerILb1ELb0ELb0ELi128EEEEEEEEEvNT_6ParamsE$_ZN4cute3eso3ESOILb1ELb0EJNS_6LayoutINS_5tupleIJNS3_IJNS_1CILi8EEENS4_ILi1EEEEEENS3_IJNS4_ILi2EEEEEEEEENS3_IJNS3_IJS6_NS4_ILi0EEEEEENS3_IJNS4_ILi8192EEEEEEEEEEENS_10ViewEngineINS_8smem_ptrIPN7cutlass10bfloat16_tEEEEEEEC2ERKSG_RKSN_) ;  /* 0xfffd8ff000007944 */ /* 0x022fea0003c3ffff */
[----:B-1----:R1:W5:Y:S01]  /*31100*/  LDL.64 R4, [R1+0x758] ;  /* 0x0007580001047983 */ /* 0x0023620000100a00 */
[----:B------:R-:W-:Y:S02]  /*31110*/  MOV R8, R2 ;  /* 0x0000000200087202 */ /* 0x000fe40000000f00 */
[----:B------:R-:W-:Y:S02]  /*31120*/  MOV R6, 0x31140 ;  /* 0x0003114000067802 */ /* 0x000fe40000000f00 */
[----:B-1---5:R-:W-:Y:S05]  /*31130*/  CALL.REL.NOINC `($_ZN7cutlass13device_kernelIN5flash19enable_sm80_to_sm89INS1_16FlashAttnBwdSm80INS1_25CollectiveMainloopBwdSm80ILi2ELi2EN4cute5tupleIJNS5_1CILi128EEES8_NS7_ILi64EEEEEENS_10bfloat16_tEfNS_4arch4Sm80ELb0ELb1ELb1ELb1ELb1ELb0ELb0ELb0ELi2ELi4ELi4ELi4ELb0EEENS1_24CollectiveEpilogueBwdGQAISA_fSD_Li256ELb1ELb1EEENS1_19SingleTileSchedulerILb1ELb0ELb0ELi128EEEEEEEEEvNT_6ParamsE$_ZN4cute3eso3ESOILb1ELb0EJNS_6LayoutINS_5tupleIJNS3_IJNS_1CILi8EEENS4_ILi1EEEEEENS3_IJNS4_ILi2EEEEEEEEENS3_IJNS3_IJS6_NS4_ILi0EEEEEENS3_IJNS4_ILi64EEEEEEEEEEENS_10ViewEngineIPN7cutlass10bfloat16_tEEEEEC2ERKSG_RKSL_) ;  /* 0xfffd8f6000007944 */ /* 0x022fea0003c3ffff */
[----:B-1----:R1:W5:Y:S01]  /*31140*/  LDL.64 R2, [R1+0x758] ;  /* 0x0007580001027983 */ /* 0x0023620000100a00 */
[----:B------:R-:W-:-:S03]  /*31150*/  MOV R8, 0x31170 ;  /* 0x0003117000087802 */ /* 0x000fc60000000f00 */
[----:B-1---5:R-:W-:Y:S05]  /*31160*/  CALL.REL.NOINC `($_ZN7cutlass13device_kernelIN5flash19enable_sm80_to_sm89INS1_16FlashAttnBwdSm80INS1_25CollectiveMainloopBwdSm80ILi2ELi2EN4cute5tupleIJNS5_1CILi128EEES8_NS7_ILi64EEEEEENS_10bfloat16_tEfNS_4arch4Sm80ELb0ELb1ELb1ELb1ELb1ELb0ELb0ELb0ELi2ELi4ELi4ELi4ELb0EEENS1_24CollectiveEpilogueBwdGQAISA_fSD_Li256ELb1ELb1EEENS1_19SingleTileSchedulerILb1ELb0ELb0ELi128EEEEEEEEEvNT_6ParamsE$_ZN4cute3eso3ESOILb1ELb0EJNS_6LayoutINS_5tupleIJNS3_IJNS3_IJNS_1CILi8EEENS4_ILi1EEEEEES6_EEENS3_IJNS3_IJS6_S6_EEENS4_ILi2EEEEEEEEENS3_IJNS3_IJNS3_IJS6_NS4_ILi0EEEEEESD_EEENS3_IJNS3_IJSD_SD_EEENS4_ILi64EEEEEEEEEEENS_10ViewEngineIPN7cutlass10bfloat16_tEEEEEC2ERKSK_RKSP_) ;  /* 0xfffd810000007944 */ /* 0x022fea0003c3ffff */
[----:B-1----:R1:W5:Y:S01]  /*31170*/  LDL.64 R2, [R1+0x758] ;  /* 0x0007580001027983 */ /* 0x0023620000100a00 */
[----:B------:R-:W-:Y:S02]  /*31180*/  MOV R7, R5 ;  /* 0x0000000500077202 */ /* 0x000fe40000000f00 */
[----:B------:R-:W-:-:S02]  /*31190*/  MOV R6, 0x311b0 ;  /* 0x000311b000067802 */ /* 0x000fc40000000f00 */
[----:B-1---5:R-:W-:Y:S05]  /*311a0*/  CALL.REL.NOINC `($_ZN7cutlass13device_kernelIN5flash19enable_sm80_to_sm89INS1_16FlashAttnBwdSm80INS1_25CollectiveMainloopBwdSm80ILi2ELi2EN4cute5tupleIJNS5_1CILi128EEES8_NS7_ILi64EEEEEENS_10bfloat16_tEfNS_4arch4Sm80ELb0ELb1ELb1ELb1ELb1ELb0ELb0ELb0ELi2ELi4ELi4ELi4ELb0EEENS1_24CollectiveEpilogueBwdGQAISA_fSD_Li256ELb1ELb1EEENS1_19SingleTileSchedulerILb1ELb0ELb0ELi128EEEEEEEEEvNT_6ParamsE$_ZN4cute3eso3ESOILb1ELb0EJNS_6LayoutINS_5tupleIJNS3_IJNS3_IJNS_1CILi8EEENS4_ILi1EEEEEES6_EEENS3_IJNS3_IJS6_S6_EEENS4_ILi2EEEEEEEEENS3_IJNS3_IJNS3_IJS6_NS4_ILi0EEEEEESD_EEENS3_IJNS3_IJSD_SD_EEENS4_ILi8192EEEEEEEEEEENS_10ViewEngineINS_8smem_ptrIPN7cutlass10bfloat16_tEEEEEEEC2ERKSK_RKSR_) ;  /* 0xfffd810000007944 */ /* 0x022fea0003c3ffff */
[----:B-1----:R1:W5:Y:S01]  /*311b0*/  LDL.64 R4, [R1+0x758] ;  /* 0x0007580001047983 */ /* 0x0023620000100a00 */
[----:B------:R-:W-:-:S02]  /*311c0*/  MOV R8, R2 ;  /* 0x0000000200087202 */ /* 0x000fc40000000f00 */
        /* <DEDUP_REMOVED lines=140> */
[----:B------:R2:W5:Y:S01]  /*31a90*/  LDL R5, [R1+0x758] ;  /* 0x0007580001057983 */ /* 0x0005620000100800 */
[----:B------:R-:W-:-:S03]  /*31aa0*/  MOV R4, 0x31ac0 ;  /* 0x00031ac000047802 */ /* 0x000fc60000000f00 */
[----:B-12--5:R-:W-:Y:S05]  /*31ab0*/  CALL.REL.NOINC `($_ZN7cutlass13device_kernelIN5flash19enable_sm80_to_sm89INS1_16FlashAttnBwdSm80INS1_25CollectiveMainloopBwdSm80ILi2ELi2EN4cute5tupleIJNS5_1CILi128EEES8_NS7_ILi64EEEEEENS_10bfloat16_tEfNS_4arch4Sm80ELb0ELb1ELb1ELb1ELb1ELb0ELb0ELb0ELi2ELi4ELi4ELi4ELb0EEENS1_24CollectiveEpilogueBwdGQAISA_fSD_Li256ELb1ELb1EEENS1_19SingleTileSchedulerILb1ELb0ELb0ELi128EEEEEEEEEvNT_6ParamsE$_ZZN4cute5sliceINS_5tupleIJNS_10UnderscoreES2_iEEENS1_IJNS1_IJNS_1CILi1EEENS4_ILi0EEEEEEiNS4_ILi1024EEEEEEEEDaRKT_RKT0_ENKUlRKT_RKT0_E_clIS2_iEEDaSI_SL_) ;  /* 0xfffdb2b000007944 */ /* 0x026fea0003c3ffff */
[----:B------:R-:W-:Y:S02]  /*31ac0*/  MOV R4, 0x31ae0 ;  /* 0x00031ae000047802 */ /* 0x000fe40000000f00 */
[----:B-1---5:R-:W-:Y:S05]  /*31ad0*/  CALL.REL.NOINC `($_ZN7cutlass13device_kernelIN5flash19enable_sm80_to_sm89INS1_16FlashAttnBwdSm80INS1_25CollectiveMainloopBwdSm80ILi2ELi2EN4cute5tupleIJNS5_1CILi128EEES8_NS7_ILi64EEEEEENS_10bfloat16_tEfNS_4arch4Sm80ELb0ELb1ELb1ELb1ELb1ELb0ELb0ELb0ELi2ELi4ELi4ELi4ELb0EEENS1_24CollectiveEpilogueBwdGQAISA_fSD_Li256ELb1ELb1EEENS1_19SingleTileSchedulerILb1ELb0ELb0ELi128EEEEEEEEEvNT_6ParamsE$_ZZN4cute12filter_tupleINS_5tupleIJNS_10UnderscoreES2_iEEENS1_IJNS1_IJNS_1CILi1EEENS4_ILi0EEEEEEiNS4_ILi1024EEEEEEZNS_5sliceIS3_S9_EEDaRKT_RKT0_EUlRKT_RKT0_E_EEDaSD_SG_OT1_ENKUlDpSJ_E_clIJNS1_IJS7_EEENS1_IJiEEENS1_IJEEEEEEDaSQ_) ;  /* 0xfffd9f4000007944 */ /* 0x022fea0003c3ffff */
[----:B------:R-:W-:Y:S02]  /*31ae0*/  MOV R70, R25 ;  /* 0x0000001900467202 */ /* 0x000fe40000000f00 */
[----:B------:R-:W-:-:S02]  /*31af0*/  MOV R6, 0x31b10 ;  /* 0x00031b1000067802 */ /* 0x000fc40000000f00 */
[----:B-1---5:R-:W-:Y:S05]  /*31b00*/  CALL.REL.NOINC `($_ZN7cutlass13device_kernelIN5flash19enable_sm80_to_sm89INS1_16FlashAttnBwdSm80INS1_25CollectiveMainloopBwdSm80ILi2ELi2EN4cute5tupleIJNS5_1CILi128EEES8_NS7_ILi64EEEEEENS_10bfloat16_tEfNS_4arch4Sm80ELb0ELb1ELb1ELb1ELb1ELb0ELb0ELb0ELi2ELi4ELi4ELi4ELb0EEENS1_24CollectiveEpilogueBwdGQAISA_fSD_Li256ELb1ELb1EEENS1_19SingleTileSchedulerILb1ELb0ELb0ELi128EEEEEEEEEvNT_6ParamsE$_ZN4cute5tupleIJNS0_IJNS0_IJNS_1CILi8EEENS1_ILi1EEEEEENS1_ILi2EEEEEENS0_IJNS0_IJS3_NS1_ILi0EEEEEEiEEEEEC2ERKS6_RKS9_) ;  /* 0xfffd904000007944 */ /* 0x022fea0003c3ffff */
[----:B------:R2:W5:Y:S01]  /*31b10*/  LDL R6, [R1+0x758] ;  /* 0x0007580001067983 */ /* 0x0005620000100800 */
[----:B-1----:R-:W-:Y:S01]  /*31b20*/  IMAD.SHL.U32 R2, R5, 0x400, RZ ;  /* 0x0000040005027824 */ /* 0x002fe200078e00ff */
[----:B------:R-:W-:Y:S01]  /*31b30*/  MOV R61, R25 ;  /* 0x00000019003d7202 */ /* 0x000fe20000000f00 */
[----:B------:R-:W-:Y:S01]  /*31b40*/  IMAD.MOV.U32 R64, RZ, RZ, R24 ;  /* 0x000000ffff407224 */ /* 0x000fe200078e0018 */
[----:B------:R-:W-:-:S02]  /*31b50*/  MOV R4, 0x31b80 ;  /* 0x00031b8000047802 */ /* 0x000fc40000000f00 */
[----:B------:R2:W-:Y:S04]  /*31b60*/  STL [R1+0x770], R2 ;  /* 0x0007700201007387 */ /* 0x0005e80000100800 */
[----:B--2--5:R-:W-:Y:S05]  /*31b70*/  CALL.REL.NOINC `($_ZN7cutlass13device_kernelIN5flash19enable_sm80_to_sm89INS1_16FlashAttnBwdSm80INS1_25CollectiveMainloopBwdSm80ILi2ELi2EN4cute5tupleIJNS5_1CILi128EEES8_NS7_ILi64EEEEEENS_10bfloat16_tEfNS_4arch4Sm80ELb0ELb1ELb1ELb1ELb1ELb0ELb0ELb0ELi2ELi4ELi4ELi4ELb0EEENS1_24CollectiveEpilogueBwdGQAISA_fSD_Li256ELb1ELb1EEENS1_19SingleTileSchedulerILb1ELb0ELb0ELi128EEEEEEEEEvNT_6ParamsE$_ZN4cute3eso3ESOILb0ELb0EJNS_6LayoutINS_5tupleIJNS3_IJNS_1CILi8EEENS4_ILi1EEEEEENS4_ILi2EEEEEENS3_IJNS3_IJS6_NS4_ILi0EEEEEEiEEEEEiEEC2ERKSD_RKi) ;  /* 0xfffd4dc000007944 */ /* 0x024fea0003c3ffff */
[----:B------:R-:W2:Y:S01]  /*31b80*/  LDL.64 R4, [R1+0x758] ;  /* 0x0007580001047983 */ /* 0x000ea20000100a00 */
[----:B------:R-:W-:Y:S02]  /*31b90*/  MOV R9, R25 ;  /* 0x0000001900097202 */ /* 0x000fe40000000f00 */
[----:B------:R-:W-:Y:S01]  /*31ba0*/  MOV R8, 0x31bd0 ;  /* 0x00031bd000087802 */ /* 0x000fe20000000f00 */
[----:B-12---:R-:W-:-:S04]  /*31bb0*/  IMAD.WIDE R2, R5, 0x2, R58 ;  /* 0x0000000205027825 */ /* 0x006fc800078e023a */
[----:B------:R-:W-:Y:S05]  /*31bc0*/  CALL.REL.NOINC `($_ZN7cutlass13device_kernelIN5flash19enable_sm80_to_sm89INS1_16FlashAttnBwdSm80INS1_25CollectiveMainloopBwdSm80ILi2ELi2EN4cute5tupleIJNS5_1CILi128EEES8_NS7_ILi64EEEEEENS_10bfloat16_tEfNS_4arch4Sm80ELb0ELb1ELb1ELb1ELb1ELb0ELb0ELb0ELi2ELi4ELi4ELi4ELb0EEENS1_24CollectiveEpilogueBwdGQAISA_fSD_Li256ELb1ELb1EEENS1_19SingleTileSchedulerILb1ELb0ELb0ELi128EEEEEEEEEvNT_6ParamsE$_ZN4cute8smem_ptrIPN7cutlass10bfloat16_tEECI1NS_12iter_adaptorIS3_S4_EEES3_) ;  /* 0xfffd96a000007944 */ /* 0x000fea0003c3ffff */
        /* <DEDUP_REMOVED lines=10> */
[----:B-1----:R-:W-:-:S02]  /*31c70*/  MOV R3, 0x1 ;  /* 0x0000000100037802 */ /* 0x002fc40000000f00 */
[----:B------:R-:W-:Y:S02]  /*31c80*/  MOV R8, 0x31ca0 ;  /* 0x00031ca000087802 */ /* 0x000fe40000000f00 */
[----:B--2--5:R-:W-:Y:S05]  /*31c90*/  CALL.REL.NOINC `($_ZN7cutlass13device_kernelIN5flash19enable_sm80_to_sm89INS1_16FlashAttnBwdSm80INS1_25CollectiveMainloopBwdSm80ILi2ELi2EN4cute5tupleIJNS5_1CILi128EEES8_NS7_ILi64EEEEEENS_10bfloat16_tEfNS_4arch4Sm80ELb0ELb1ELb1ELb1ELb1ELb0ELb0ELb0ELi2ELi4ELi4ELi4ELb0EEENS1_24CollectiveEpilogueBwdGQAISA_fSD_Li256ELb1ELb1EEENS1_19SingleTileSchedulerILb1ELb0ELb0ELi128EEEEEEEEEvNT_6ParamsE$_ZN4cute3eso3ESOILb1ELb0EJNS_10UnderscoreES2_iEEC2ERKS2_S5_RKi) ;  /* 0xfffd5ac000007944 */ /* 0x024fea0003c3ffff */
[----:B-1----:R-:W2:Y:S01]  /*31ca0*/  LDL R3, [R1+0x758] ;  /* 0x0007580001037983 */ /* 0x002ea20000100800 */
[----:B------:R-:W-:Y:S01]  /*31cb0*/  IMAD.MOV.U32 R61, RZ, RZ, R25 ;  /* 0x000000ffff3d7224 */ /* 0x000fe200078e0019 */
[----:B------:R-:W-:Y:S02]  /*31cc0*/  MOV R4, 0x31cf0 ;  /* 0x00031cf000047802 */ /* 0x000fe40000000f00 */
[----:B--2---:R-:W-:Y:S02]  /*31cd0*/  SHF.L.U32 R3, R3, 0x2, RZ ;  /* 0x0000000203037819 */ /* 0x004fe400000006ff */
[----:B------:R-:W-:Y:S05]  /*31ce0*/  CALL.REL.NOINC `($_ZN7cutlass13device_kernelIN5flash19enable_sm80_to_sm89INS1_16FlashAttnBwdSm80INS1_25CollectiveMainloopBwdSm80ILi2ELi2EN4cute5tupleIJNS5_1CILi128EEES8_NS7_ILi64EEEEEENS_10bfloat16_tEfNS_4arch4Sm80ELb0ELb1ELb1ELb1ELb1ELb0ELb0ELb0ELi2ELi4ELi4ELi4ELb0EEENS1_24CollectiveEpilogueBwdGQAISA_fSD_Li256ELb1ELb1EEENS1_19SingleTileSchedulerILb1ELb0ELb0ELi128EEEEEEEEEvNT_6ParamsE$_ZN4cute3eso3ESOILb1ELb0EJNS_6LayoutINS_5tupleIJNS3_IJNS3_IJNS_1CILi4EEENS4_ILi2EEEEEENS4_ILi1EEEEEES6_EEENS3_IJNS3_IJNS3_IJS8_NS4_ILi32EEEEEENS4_ILi0EEEEEENS4_ILi64EEEEEEEEiEEC2ERKSH_RKi) ;  /* 0xfffd743000007944 */ /* 0x000fea0003c3ffff */
[----:B-1----:R-:W2:Y:S01]  /*31cf0*/  LDL R3, [R1+0x758] ;  /* 0x0007580001037983 */ /* 0x002ea20000100800 */
[----:B------:R-:W-:Y:S02]  /*31d00*/  MOV R70, R25 ;  /* 0x0000001900467202 */ /* 0x000fe40000000f00 */
[----:B------:R-:W-:Y:S01]  /*31d10*/  MOV R6, 0x31d40 ;  /* 0x00031d4000067802 */ /* 0x000fe20000000f00 */
[----:B--2---:R-:W-:-:S04]  /*31d20*/  IMAD.WIDE R8, R3, 0x2, R52 ;  /* 0x0000000203087825 */ /* 0x004fc800078e0234 */
[----:B------:R-:W-:Y:S05]  /*31d30*/  CALL.REL.NOINC `($_ZN7cutlass13device_kernelIN5flash19enable_sm80_to_sm89INS1_16FlashAttnBwdSm80INS1_25CollectiveMainloopBwdSm80ILi2ELi2EN4cute5tupleIJNS5_1CILi128EEES8_NS7_ILi64EEEEEENS_10bfloat16_tEfNS_4arch4Sm80ELb0ELb1ELb1ELb1ELb1ELb0ELb0ELb0ELi2ELi4ELi4ELi4ELb0EEENS1_24CollectiveEpilogueBwdGQAISA_fSD_Li256ELb1ELb1EEENS1_19SingleTileSchedulerILb1ELb0ELb0ELi128EEEEEEEEEvNT_6ParamsE$_ZN4cute3eso3ESOILb1ELb0EJNS_6LayoutINS_5tupleIJNS3_IJNS3_IJNS_1CILi4EEENS4_ILi2EEEEEENS4_ILi1EEEEEES6_EEENS3_IJNS3_IJNS3_IJS8_NS4_ILi32EEEEEENS4_ILi0EEEEEENS4_ILi64EEEEEEEENS_10ViewEngineIPN7cutlass10bfloat16_tEEEEEC2ERKSH_RKSM_) ;  /* 0xfffd73a000007944 */ /* 0x000fea0003c3ffff */
[----:B------:R2:W5:Y:S01]  /*31d40*/  LDL.64 R4, [R1+0x758] ;  /* 0x0007580001047983 */ /* 0x0005620000100a00 */
[----:B------:R-:W-:Y:S02]  /*31d50*/  MOV R3, R12 ;  /* 0x0000000c00037202 */ /* 0x000fe40000000f00 */
[----:B-1----:R-:W-:-:S02]  /*31d60*/  MOV R8, 0x31d80 ;  /* 0x00031d8000087802 */ /* 0x002fc40000000f00 */
[----:B--2--5:R-:W-:Y:S05]  /*31d70*/  CALL.REL.NOINC `($_ZN7cutlass13device_kernelIN5flash19enable_sm80_to_sm89INS1_16FlashAttnBwdSm80INS1_25CollectiveMainloopBwdSm80ILi2ELi2EN4cute5tupleIJNS5_1CILi128EEES8_NS7_ILi64EEEEEENS_10bfloat16_tEfNS_4arch4Sm80ELb0ELb1ELb1ELb1ELb1ELb0ELb0ELb0ELi2ELi4ELi4ELi4ELb0EEENS1_24CollectiveEpilogueBwdGQAISA_fSD_Li256ELb1ELb1EEENS1_19SingleTileSchedulerILb1ELb0ELb0ELi128EEEEEEEEEvNT_6ParamsE$_ZZN4cute4takeILi1ELi2ENS_5tupleIJNS1_IJNS_1CILi1EEENS2_ILi0EEEEEEiEEEEEDaRKT1_ENKUlDpRKT_E_clIJiEEEDaSD_) ;  /* 0xfffdab7000007944 */ /* 0x024fea0003c3ffff */
[----:B------:R-:W-:Y:S02]  /*31d80*/  MOV R70, R25 ;  /* 0x0000001900467202 */ /* 0x000fe40000000f00 */
[----:B------:R-:W-:-:S02]  /*31d90*/  MOV R6, 0x31db0 ;  /* 0x00031db000067802 */ /* 0x000fc40000000f00 */
[----:B-1---5:R-:W-:Y:S05]  /*31da0*/  CALL.REL.NOINC `($_ZN7cutlass13device_kernelIN5flash19enable_sm80_to_sm89INS1_16FlashAttnBwdSm80INS1_25CollectiveMainloopBwdSm80ILi2ELi2EN4cute5tupleIJNS5_1CILi128EEES8_NS7_ILi64EEEEEENS_10bfloat16_tEfNS_4arch4Sm80ELb0ELb1ELb1ELb1ELb1ELb0ELb0ELb0ELi2ELi4ELi4ELi4ELb0EEENS1_24CollectiveEpilogueBwdGQAISA_fSD_Li256ELb1ELb1EEENS1_19SingleTileSchedulerILb1ELb0ELb0ELi128EEEEEEEEEvNT_6ParamsE$_ZN4cute3eso3ESOILb1ELb0EJNS_5tupleIJNS_1CILi1EEENS3_ILi0EEEEEENS2_IJiEEEEEC2ERKS6_RKS7_) ;  /* 0xfffd6c0000007944 */ /* 0x022fea0003c3ffff */
[----:B-1----:R1:W5:Y:S01]  /*31db0*/  LDL R3, [R1+0x758] ;  /* 0x0007580001037983 */ /* 0x0023620000100800 */
[----:B------:R-:W-:-:S02]  /*31dc0*/  MOV R70, R25 ;  /* 0x0000001900467202 */ /* 0x000fc40000000f00 */
        /* <DEDUP_REMOVED lines=22> */
[----:B------:R-:W2:Y:S01]  /*31f30*/  LDL R4, [R1+0x758] ;  /* 0x0007580001047983 */ /* 0x000ea20000100800 */
[----:B-1----:R-:W-:Y:S02]  /*31f40*/  MOV R2, R24 ;  /* 0x0000001800027202 */ /* 0x002fe40000000f00 */
[----:B------:R-:W-:Y:S01]  /*31f50*/  MOV R14, 0x31f80 ;  /* 0x00031f80000e7802 */ /* 0x000fe20000000f00 */
[----:B--2---:R1:W-:Y:S04]  /*31f60*/  STL [R1+0x770], R4 ;  /* 0x0007700401007387 */ /* 0x0043e80000100800 */
        /* <DEDUP_REMOVED lines=194> */
[----:B------:R-:W-:Y:S05]  /*32b90*/  CALL.REL.NOINC `($_ZN7cutlass13device_kernelIN5flash19enable_sm80_to_sm89INS1_16FlashAttnBwdSm80INS1_25CollectiveMainloopBwdSm80ILi2ELi2EN4cute5tupleIJNS5_1CILi128EEES8_NS7_ILi64EEEEEENS_10bfloat16_tEfNS_4arch4Sm80ELb0ELb1ELb1ELb1ELb1ELb0ELb0ELb0ELi2ELi4ELi4ELi4ELb0EEENS1_24CollectiveEpilogueBwdGQAISA_fSD_Li256ELb1ELb1EEENS1_19SingleTileSchedulerILb1ELb0ELb0ELi128EEEEEEEEEvNT_6ParamsE$_ZN4cute3eso3ESOILb1ELb0EJNS_6LayoutINS_5tupleIJNS3_IJNS_1CILi2EEES5_S5_EEES5_EEENS3_IJNS3_IJNS4_ILi1EEES5_NS4_ILi4EEEEEENS4_ILi64EEEEEEEEiEEC2ERKSD_RKi) ;  /* 0xfffd709000007944 */ /* 0x000fea0003c3ffff */
[----:B-1----:R-:W2:Y:S01]  /*32ba0*/  LDL R3, [R1+0x758] ;  /* 0x0007580001037983 */ /* 0x002ea20000100800 */
[----:B------:R-:W-:Y:S01]  /*32bb0*/  MOV R4, 0x32bf0 ;  /* 0x00032bf000047802 */ /* 0x000fe20000000f00 */
[----:B--2---:R-:W-:-:S05]  /*32bc0*/  IMAD.WIDE R2, R3, 0x2, R48 ;  /* 0x0000000203027825 */ /* 0x004fca00078e0230 */
[----:B------:R-:W-:Y:S02]  /*32bd0*/  MOV R6, R2 ;  /* 0x0000000200067202 */ /* 0x000fe40000000f00 */
[----:B------:R-:W-:Y:S05]  /*32be0*/  CALL.REL.NOINC `($_ZN7cutlass13device_kernelIN5flash19enable_sm80_to_sm89INS1_16FlashAttnBwdSm80INS1_25CollectiveMainloopBwdSm80ILi2ELi2EN4cute5tupleIJNS5_1CILi128EEES8_NS7_ILi64EEEEEENS_10bfloat16_tEfNS_4arch4Sm80ELb0ELb1ELb1ELb1ELb1ELb0ELb0ELb0ELi2ELi4ELi4ELi4ELb0EEENS1_24CollectiveEpilogueBwdGQAISA_fSD_Li256ELb1ELb1EEENS1_19SingleTileSchedulerILb1ELb0ELb0ELi128EEEEEEEEEvNT_6ParamsE$_ZN4cute3eso3ESOILb1ELb0EJNS_6LayoutINS_5tupleIJNS3_IJNS_1CILi2EEES5_S5_EEES5_EEENS3_IJNS3_IJNS4_ILi1EEES5_NS4_ILi4EEEEEENS4_ILi64EEEEEEEENS_10ViewEngineIPN7cutlass10bfloat16_tEEEEEC2ERKSD_RKSI_) ;  /* 0xfffd6ff000007944 */ /* 0x000fea0003c3ffff */
[----:B------:R2:W5:Y:S01]  /*32bf0*/  LDL.64 R60, [R1+0x758] ;  /* 0x00075800013c7983 */ /* 0x0005620000100a00 */
[----:B-1----:R-:W-:Y:S01]  /*32c00*/  IMAD.MOV.U32 R2, RZ, RZ, R25 ;  /* 0x000000ffff027224 */ /* 0x002fe200078e0019 */
[----:B------:R-:W-:Y:S02]  /*32c10*/  MOV R3, RZ ;  /* 0x000000ff00037202 */ /* 0x000fe40000000f00 */
[----:B------:R-:W-:Y:S02]  /*32c20*/  MOV R8, 0x32c40 ;  /* 0x00032c4000087802 */ /* 0x000fe40000000f00 */
[----:B--2--5:R-:W-:Y:S05]  /*32c30*/  CALL.REL.NOINC `($_ZN7cutlass13device_kernelIN5flash19enable_sm80_to_sm89INS1_16FlashAttnBwdSm80INS1_25CollectiveMainloopBwdSm80ILi2ELi2EN4cute5tupleIJNS5_1CILi128EEES8_NS7_ILi64EEEEEENS_10bfloat16_tEfNS_4arch4Sm80ELb0ELb1ELb1ELb1ELb1ELb0ELb0ELb0ELi2ELi4ELi4ELi4ELb0EEENS1_24CollectiveEpilogueBwdGQAISA_fSD_Li256ELb1ELb1EEENS1_19SingleTileSchedulerILb1ELb0ELb0ELi128EEEEEEEEEvNT_6ParamsE$_ZN4cute3eso3ESOILb1ELb0EJNS_10UnderscoreES2_iEEC2ERKS2_S5_RKi) ;  /* 0xfffd4b2000007944 */ /* 0x024fea0003c3ffff */
[----:B-1----:R-:W2:Y:S01]  /*32c40*/  LDL R3, [R1+0x758] ;  /* 0x0007580001037983 */ /* 0x002ea20000100800 */
[----:B------:R-:W-:Y:S01]  /*32c50*/  IMAD.MOV.U32 R70, RZ, RZ, R25 ;  /* 0x000000ffff467224 */ /* 0x000fe200078e0019 */
[----:B------:R-:W-:Y:S02]  /*32c60*/  MOV R4, 0x32c90 ;  /* 0x00032c9000047802 */ /* 0x000fe40000000f00 */
[----:B--2---:R-:W-:Y:S02]  /*32c70*/  SHF.L.U32 R3, R3, 0x2, RZ ;  /* 0x0000000203037819 */ /* 0x004fe400000006ff */
[----:B------:R-:W-:Y:S05]  /*32c80*/  CALL.REL.NOINC `($_ZN7cutlass13device_kernelIN5flash19enable_sm80_to_sm89INS1_16FlashAttnBwdSm80INS1_25CollectiveMainloopBwdSm80ILi2ELi2EN4cute5tupleIJNS5_1CILi128EEES8_NS7_ILi64EEEEEENS_10bfloat16_tEfNS_4arch4Sm80ELb0ELb1ELb1ELb1ELb1ELb0ELb0ELb0ELi2ELi4ELi4ELi4ELb0EEENS1_24CollectiveEpilogueBwdGQAISA_fSD_Li256ELb1ELb1EEENS1_19SingleTileSchedulerILb1ELb0ELb0ELi128EEEEEEEEEvNT_6ParamsE$_ZN4cute3eso3ESOILb1ELb0EJNS_6LayoutINS_5tupleIJNS3_IJNS_1CILi2EEES5_EEES6_EEENS3_IJNS3_IJNS4_ILi1EEES5_EEENS3_IJNS4_ILi32EEENS4_ILi64EEEEEEEEEEEiEEC2ERKSE_RKi) ;  /* 0xfffd6e8000007944 */ /* 0x000fea0003c3ffff */
[----:B-1----:R-:W2:Y:S01]  /*32c90*/  LDL R3, [R1+0x758] ;  /* 0x0007580001037983 */ /* 0x002ea20000100800 */
[----:B------:R-:W-:Y:S02]  /*32ca0*/  MOV R70, R25 ;  /* 0x0000001900467202 */ /* 0x000fe40000000f00 */
[----:B------:R-:W-:Y:S01]  /*32cb0*/  MOV R4, 0x32cf0 ;  /* 0x00032cf000047802 */ /* 0x000fe20000000f00 */
[----:B--2---:R-:W-:-:S05]  /*32cc0*/  IMAD.WIDE R2, R3, 0x2, R50 ;  /* 0x0000000203027825 */ /* 0x004fca00078e0232 */
[----:B------:R-:W-:Y:S02]  /*32cd0*/  MOV R6, R2 ;  /* 0x0000000200067202 */ /* 0x000fe40000000f00 */
[----:B------:R-:W-:Y:S05]  /*32ce0*/  CALL.REL.NOINC `($_ZN7cutlass13device_kernelIN5flash19enable_sm80_to_sm89INS1_16FlashAttnBwdSm80INS1_25CollectiveMainloopBwdSm80ILi2ELi2EN4cute5tupleIJNS5_1CILi128EEES8_NS7_ILi64EEEEEENS_10bfloat16_tEfNS_4arch4Sm80ELb0ELb1ELb1ELb1ELb1ELb0ELb0ELb0ELi2ELi4ELi4ELi4ELb0EEENS1_24CollectiveEpilogueBwdGQAISA_fSD_Li256ELb1ELb1EEENS1_19SingleTileSchedulerILb1ELb0ELb0ELi128EEEEEEEEEvNT_6ParamsE$_ZN4cute3eso3ESOILb1ELb0EJNS_6LayoutINS_5tupleIJNS3_IJNS_1CILi2EEES5_EEES6_EEENS3_IJNS3_IJNS4_ILi1EEES5_EEENS3_IJNS4_ILi32EEENS4_ILi64EEEEEEEEEEENS_10ViewEngineIPN7cutlass10bfloat16_tEEEEEC2ERKSE_RKSJ_) ;  /* 0xfffd6dd000007944 */ /* 0x000fea0003c3ffff */
[----:B------:R2:W5:Y:S04]  /*32cf0*/  LDL.64 R62, [R1+0x758] ;  /* 0x00075800013e7983 */ /* 0x0005680000100a00 */
[----:B------:R2:W-:Y:S02]  /*32d00*/  STL [R1+0x770], RZ ;  /* 0x000770ff01007387 */ /* 0x0005e40000100800 */
.L_x_2344:
        /* <DEDUP_REMOVED lines=694> */
[----:B------:R-:W-:Y:S02]  /*35870*/  MOV R3, 0x1 ;  /* 0x0000000100037802 */ /* 0x000fe40000000f00 */
        /* <DEDUP_REMOVED lines=15> */
.L_x_2345:
        /* <DEDUP_REMOVED lines=710> */
.L_x_2346:
        /* <DEDUP_REMOVED lines=710> */
.L_x_2347:
        /* <DEDUP_REMOVED lines=710> */
.L_x_2348:
        /* <DEDUP_REMOVED lines=710> */
.L_x_2349:
        /* <DEDUP_REMOVED lines=710> */
.L_x_2350:
        /* <DEDUP_REMOVED lines=228> */
[----:B------:R-:W-:Y:S05]  /*44590*/  CALL.REL.NOINC `($_ZN7cutlass13device_kernelIN5flash19enable_sm80_to_sm89INS1_16FlashAttnBwdSm80INS1_25CollectiveMainloopBwdSm80ILi2ELi2EN4cute5tupleIJNS5_1CILi128EEES8_NS7_ILi64EEEEEENS_10bfloat16_tEfNS_4arch4Sm80ELb0ELb1ELb1ELb1ELb1ELb0ELb0ELb0ELi2ELi4ELi4ELi4ELb0EEENS1_24CollectiveEpilogueBwdGQAISA_fSD_Li256ELb1ELb1EEENS1_19SingleTileSchedulerILb1ELb0ELb0ELi128EEEEEEEEEvNT_6ParamsE$_ZN4cute3eso3ESOILb1ELb0EJNS_10UnderscoreES2_iEEC2ERKS2_S5_RKi) ;  /* 0xfffc31c000007944 */ /* 0x000fea0003c3ffff */
        /* <DEDUP_REMOVED lines=27> */
.L_x_2351:
        /* <DEDUP_REMOVED lines=274> */
[----:B--2--5:R-:W-:Y:S05]  /*45870*/  CALL.REL.NOINC `($_ZN7cutlass13device_kernelIN5flash19enable_sm80_to_sm89INS1_16FlashAttnBwdSm80INS1_25CollectiveMainloopBwdSm80ILi2ELi2EN4cute5tupleIJNS5_1CILi128EEES8_NS7_ILi64EEEEEENS_10bfloat16_tEfNS_4arch4Sm80ELb0ELb1ELb1ELb1ELb1ELb0ELb0ELb0ELi2ELi4ELi4ELi4ELb0EEENS1_24CollectiveEpilogueBwdGQAISA_fSD_Li256ELb1ELb1EEENS1_19SingleTileSchedulerILb1ELb0ELb0ELi128EEEEEEEEEvNT_6ParamsE$_ZZZN5flash25CollectiveMainloopBwdSm80ILi2ELi2EN4cute5tupleIJNS1_1CILi128EEES4_NS3_ILi64EEEEEEN7cutlass10bfloat16_tEfNS7_4arch4Sm80ELb0ELb1ELb1ELb1ELb1ELb0ELb0ELb0ELi2ELi4ELi4ELi4ELb0EE3mmaINS_16FlashAttnBwdSm80ISB_NS_24CollectiveEpilogueBwdGQAIS6_fSA_Li256ELb1ELb1EEENS_19SingleTileSchedulerILb1ELb0ELb0ELi128EEEE13SharedStorageENS1_6TensorINS1_11ArrayEngineIfLm32EEENS1_6LayoutINS2_IJNS2_IJNS3_ILi2EEESO_EEESO_NS3_ILi4EEEEEENS2_IJNS2_IJNS3_ILi1EEESO_EEESQ_NS3_ILi8EEEEEEEEEEEEbRKNSB_6ParamsERT0_S12_iNS2_IJiiiEEERT_ENKUliT_E_clIZSC_ISJ_SX_EbS10_S12_S12_iS13_S15_EUlRS16_iE_EEDaiS16_ENKUlT_E_clIZSC_ISJ_SX_EbS10_S12_S12_iS13_S15_EUlvE0_EEDaS1B_) ;  /* 0x0001c85000007944 */ /* 0x024fea0003c00000 */
[----:B------:R-:W2:Y:S01]  /*45880*/  LDL.64 R2, [R26+0x188] ;  /* 0x000188001a027983 */ /* 0x000ea20000100a00 */
[----:B------:R-:W-:-:S03]  /*45890*/  ULDC.64 UR4, c[0x0][0x118] ;  /* 0x0000460000047ab9 */ /* 0x000fc60000000a00 */
[----:B-1----:R1:W5:Y:S04]  /*458a0*/  LDL.64 R14, [R26+0xc8] ;  /* 0x0000c8001a0e7983 */ /* 0x0023680000100a00 */
[----:B--2---:R-:W5:Y:S01]  /*458b0*/  LD.E.64 R2, [R2.64] ;  /* 0x0000000402027980 */ /* 0x004f62000c101b00 */
[----:B------:R-:W-:Y:S02]  /*458c0*/  MOV R9, R25 ;  /* 0x0000001900097202 */ /* 0x000fe40000000f00 */
[----:B------:R-:W-:Y:S02]  /*458d0*/  MOV R8, 0x458f0 ;  /* 0x000458f000087802 */ /* 0x000fe40000000f00 */
[----:B-1---5:R-:W-:Y:S05]  /*458e0*/  CALL.REL.NOINC `($_ZN7cutlass13device_kernelIN5flash19enable_sm80_to_sm89INS1_16FlashAttnBwdSm80INS1_25CollectiveMainloopBwdSm80ILi2ELi2EN4cute5tupleIJNS5_1CILi128EEES8_NS7_ILi64EEEEEENS_10bfloat16_tEfNS_4arch4Sm80ELb0ELb1ELb1ELb1ELb1ELb0ELb0ELb0ELi2ELi4ELi4ELi4ELb0EEENS1_24CollectiveEpilogueBwdGQAISA_fSD_Li256ELb1ELb1EEENS1_19SingleTileSchedulerILb1ELb0ELb0ELi128EEEEEEEEEvNT_6ParamsE$_ZN4cute8smem_ptrIPN7cutlass10bfloat16_tEECI1NS_12iter_adaptorIS3_S4_EEES3_) ;  /* 0xfffc598000007944 */ /* 0x022fea0003c3ffff */
        /* <DEDUP_REMOVED lines=84> */
[----:B------:R1:W-:Y:S01]  /*45e30*/  STL.64 [R1+0x7a0], R2 ;  /* 0x0007a00201007387 */ /* 0x0003e20000100a00 */
[----:B------:R-:W-:Y:S02]  /*45e40*/  MOV R5, R6 ;  /* 0x0000000600057202 */ /* 0x000fe40000000f00 */
[----:B------:R-:W-:Y:S02]  /*45e50*/  MOV R4, 0x45e70 ;  /* 0x00045e7000047802 */ /* 0x000fe40000000f00 */
[----:B-1----:R-:W-:Y:S05]  /*45e60*/  CALL.REL.NOINC `($_ZN7cutlass13device_kernelIN5flash19enable_sm80_to_sm89INS1_16FlashAttnBwdSm80INS1_25CollectiveMainloopBwdSm80ILi2ELi2EN4cute5tupleIJNS5_1CILi128EEES8_NS7_ILi64EEEEEENS_10bfloat16_tEfNS_4arch4Sm80ELb0ELb1ELb1ELb1ELb1ELb0ELb0ELb0ELi2ELi4ELi4ELi4ELb0EEENS1_24CollectiveEpilogueBwdGQAISA_fSD_Li256ELb1ELb1EEENS1_19SingleTileSchedulerILb1ELb0ELb0ELi128EEEEEEEEEvNT_6ParamsE$_ZZN4cute7flattenINS_5tupleIJNS_1CILi1EEENS1_IJNS2_ILi8EEEiiEEENS2_ILi64EEENS1_IJiNS2_ILi144EEENS2_ILi288EEEEEENS2_ILi512EEEEEEEEDaRKT_ENKUlRKT_E_clIS9_EEDaSH_) ;  /* 0xfffc951000007944 */ /* 0x002fea0003c3ffff */
[----:B------:R1:W-:Y:S01]  /*45e70*/  STL [R1+0x794], R2 ;  /* 0x0007940201007387 */ /* 0x0003e20000100800 */
[----:B------:R-:W-:Y:S01]  /*45e80*/  IMAD.MOV.U32 R63, RZ, RZ, R58 ;  /* 0x000000ffff3f7224 */ /* 0x000fe200078e003a */
        /* <DEDUP_REMOVED lines=28> */
[----:B-1----:R-:W-:Y:S05]  /*46050*/  CALL.REL.NOINC `($_ZN7cutlass13device_kernelIN5flash19enable_sm80_to_sm89INS1_16FlashAttnBwdSm80INS1_25CollectiveMainloopBwdSm80ILi2ELi2EN4cute5tupleIJNS5_1CILi128EEES8_NS7_ILi64EEEEEENS_10bfloat16_tEfNS_4arch4Sm80ELb0ELb1ELb1ELb1ELb1ELb0ELb0ELb0ELi2ELi4ELi4ELi4ELb0EEENS1_24CollectiveEpilogueBwdGQAISA_fSD_Li256ELb1ELb1EEENS1_19SingleTileSchedulerILb1ELb0ELb0ELi128EEEEEEEEEvNT_6ParamsE$_ZN4cute3eso3ESOILb1ELb0EJNS_1CILi8EEEiiiNS2_ILi144EEENS2_ILi512EEEEEC2ERKS3_RKiSA_SA_RKS4_RKS5_) ;  /* 0xfffc22c000007944 */ /* 0x002fea0003c3ffff */
        /* <DEDUP_REMOVED lines=24> */
[----:B-1----:R-:W-:Y:S05]  /*461e0*/  CALL.REL.NOINC `($_ZN7cutlass13device_kernelIN5flash19enable_sm80_to_sm89INS1_16FlashAttnBwdSm80INS1_25CollectiveMainloopBwdSm80ILi2ELi2EN4cute5tupleIJNS5_1CILi128EEES8_NS7_ILi64EEEEEENS_10bfloat16_tEfNS_4arch4Sm80ELb0ELb1ELb1ELb1ELb1ELb0ELb0ELb0ELi2ELi4ELi4ELi4ELb0EEENS1_24CollectiveEpilogueBwdGQAISA_fSD_Li256ELb1ELb1EEENS1_19SingleTileSchedulerILb1ELb0ELb0ELi128EEEEEEEEEvNT_6ParamsE$_ZZN4cute6detail16composition_implINS_5tupleIJNS_1CILi16EEENS3_ILi2EEES5_S5_NS3_ILi4EEES5_EEENS2_IJNS3_ILi1EEEiiiNS3_ILi144EEENS3_ILi512EEEEEENS2_IJNS2_IJS5_S5_EEES6_NS3_ILi8EEEEEENS2_IJNS2_IJNS3_ILi64EEESA_EEES4_NS3_ILi1024EEEEEEEEDaRKT_RKT0_RKT1_RKT2_ENKUlRKT_RKT0_E_clISC_SG_EEDaSX_S10_) ;  /* 0xfffc6f7000007944 */ /* 0x002fea0003c3ffff */
[----:B------:R-:W-:Y:S01]  /*461f0*/  IMAD.MOV.U32 R20, RZ, RZ, R52 ;  /* 0x000000ffff147224 */ /* 0x000fe200078e0034 */
[----:B------:R-:W-:Y:S01]  /*46200*/  MOV R5, R56 ;  /* 0x0000003800057202 */ /* 0x000fe20000000f00 */
[----:B------:R-:W-:Y:S01]  /*46210*/  IMAD.MOV.U32 R3, RZ, RZ, R51 ;  /* 0x000000ffff037224 */ /* 0x000fe200078e0033 */
[----:B------:R-:W-:-:S02]  /*46220*/  MOV R17, R58 ;  /* 0x0000003a00117202 */ /* 0x000fc40000000f00 */
[----:B------:R-:W-:Y:S02]  /*46230*/  MOV R16, 0x46250 ;  /* 0x0004625000107802 */ /* 0x000fe40000000f00 */
[----:B--2--5:R-:W-:Y:S05]  /*46240*/  CALL.REL.NOINC `($_ZN7cutlass13device_kernelIN5flash19enable_sm80_to_sm89INS1_16FlashAttnBwdSm80INS1_25CollectiveMainloopBwdSm80ILi2ELi2EN4cute5tupleIJNS5_1CILi128EEES8_NS7_ILi64EEEEEENS_10bfloat16_tEfNS_4arch4Sm80ELb0ELb1ELb1ELb1ELb1ELb0ELb0ELb0ELi2ELi4ELi4ELi4ELb0EEENS1_24CollectiveEpilogueBwdGQAISA_fSD_Li256ELb1ELb1EEENS1_19SingleTileSchedulerILb1ELb0ELb0ELi128EEEEEEEEEvNT_6ParamsE$_ZZN4cute6detail16composition_implINS_5tupleIJNS_1CILi16EEENS3_ILi2EEES5_S5_NS3_ILi4EEES5_EEENS2_IJNS3_ILi1EEEiiiNS3_ILi144EEENS3_ILi512EEEEEENS2_IJNS2_IJS5_S5_EEES6_NS3_ILi8EEEEEENS2_IJNS2_IJNS3_ILi64EEESA_EEES4_NS3_ILi1024EEEEEEEEDaRKT_RKT0_RKT1_RKT2_ENKUlRKT_RKT0_E_clIS6_S4_EEDaSX_S10_) ;  /* 0xfffc6c9000007944 */ /* 0x024fea0003c3ffff */
[----:B-----5:R2:W-:Y:S01]  /*46250*/  STL.64 [R1+0x770], R2 ;  /* 0x0007700201007387 */ /* 0x0205e20000100a00 */
[----:B------:R-:W-:Y:S01]  /*46260*/  IMAD.MOV.U32 R63, RZ, RZ, R25 ;  /* 0x000000ffff3f7224 */ /* 0x000fe200078e0019 */
[----:B------:R-:W-:Y:S02]  /*46270*/  MOV R70, R24 ;  /* 0x0000001800467202 */ /* 0x000fe40000000f00 */
[----:B------:R-:W-:Y:S02]  /*46280*/  MOV R4, 0x462a0 ;  /* 0x000462a000047802 */ /* 0x000fe40000000f00 */
[----:B-12---:R-:W-:Y:S05]  /*46290*/  CALL.REL.NOINC `($_ZN7cutlass13device_kernelIN5flash19enable_sm80_to_sm89INS1_16FlashAttnBwdSm80INS1_25CollectiveMainloopBwdSm80ILi2ELi2EN4cute5tupleIJNS5_1CILi128EEES8_NS7_ILi64EEEEEENS_10bfloat16_tEfNS_4arch4Sm80ELb0ELb1ELb1ELb1ELb1ELb0ELb0ELb0ELi2ELi4ELi4ELi4ELb0EEENS1_24CollectiveEpilogueBwdGQAISA_fSD_Li256ELb1ELb1EEENS1_19SingleTileSchedulerILb1ELb0ELb0ELi128EEEEEEEEEvNT_6ParamsE$_ZN4cute3eso3ESOILb0ELb0EJNS_5tupleIJiNS_1CILi512EEEEEENS2_IJiiEEENS3_ILi1024EEEEEC2ERKS5_RKS6_RKS7_) ;  /* 0xfffbff4000007944 */ /* 0x006fea0003c3ffff */
[----:B------:R2:W5:Y:S04]  /*462a0*/  LDL R5, [R1+0x760] ;  /* 0x0007600001057983 */ /* 0x0005680000100800 */
[----:B-1----:R2:W5:Y:S01]  /*462b0*/  LDL.64 R2, [R1+0x758] ;  /* 0x0007580001027983 */ /* 0x0025620000100a00 */
[----:B------:R-:W-:Y:S02]  /*462c0*/  MOV R63, R25 ;  /* 0x00000019003f7202 */ /* 0x000fe40000000f00 */
[----:B------:R-:W-:-:S02]  /*462d0*/  MOV R6, 0x462f0 ;  /* 0x000462f000067802 */ /* 0x000fc40000000f00 */
[----:B--2--5:R-:W-:Y:S05]  /*462e0*/  CALL.REL.NOINC `($_ZN7cutlass13device_kernelIN5flash19enable_sm80_to_sm89INS1_16FlashAttnBwdSm80INS1_25CollectiveMainloopBwdSm80ILi2ELi2EN4cute5tupleIJNS5_1CILi128EEES8_NS7_ILi64EEEEEENS_10bfloat16_tEfNS_4arch4Sm80ELb0ELb1ELb1ELb1ELb1ELb0ELb0ELb0ELi2ELi4ELi4ELi4ELb0EEENS1_24CollectiveEpilogueBwdGQAISA_fSD_Li256ELb1ELb1EEENS1_19SingleTileSchedulerILb1ELb0ELb0ELi128EEEEEEEEEvNT_6ParamsE$_ZN4cute5tupleIJNS0_IJNS0_IJNS_1CILi2EEES2_EEES3_NS1_ILi8EEEEEENS0_IJNS0_IJiNS1_ILi512EEEEEENS0_IJiiEEENS1_ILi1024EEEEEEEEC2ERKS5_RKSA_) ;  /* 0xfffc476000007944 */ /* 0x024fea0003c3ffff */
        /* <DEDUP_REMOVED lines=18> */
[----:B------:R-:W-:Y:S01]  /*46410*/  MOV R63, R25 ;  /* 0x00000019003f7202 */ /* 0x000fe20000000f00 */
[----:B------:R-:W-:Y:S01]  /*46420*/  IMAD.MOV.U32 R70, RZ, RZ, R24 ;  /* 0x000000ffff467224 */ /* 0x000fe200078e0018 */
        /* <DEDUP_REMOVED lines=9> */
[----:B------:R1:W-:Y:S01]  /*464c0*/  STL.64 [R1+0x7a0], R2 ;  /* 0x0007a00201007387 */ /* 0x0003e20000100a00 */
[----:B------:R-:W-:-:S02]  /*464d0*/  MOV R63, R58 ;  /* 0x0000003a003f7202 */ /* 0x000fc40000000f00 */
[----:B------:R-:W-:Y:S02]  /*464e0*/  MOV R4, 0x46500 ;  /* 0x0004650000047802 */ /* 0x000fe40000000f00 */
        /* <DEDUP_REMOVED lines=37> */
[----:B------:R-:W-:Y:S01]  /*46740*/  IMAD.SHL.U32 R6, R5, 0x2000, RZ ;  /* 0x0000200005067824 */ /* 0x000fe200078e00ff */
[----:B------:R-:W-:-:S02]  /*46750*/  MOV R15, R47 ;  /* 0x0000002f000f7202 */ /* 0x000fc40000000f00 */
[----:B------:R-:W-:Y:S02]  /*46760*/  MOV R4, 0x46790 ;  /* 0x0004679000047802 */ /* 0x000fe40000000f00 */
        /* <DEDUP_REMOVED lines=50> */
[----:B-12--5:R-:W-:Y:S05]  /*46a90*/  CALL.REL.NOINC `($_ZN7cutlass13device_kernelIN5flash19enable_sm80_to_sm89INS1_16FlashAttnBwdSm80INS1_25CollectiveMainloopBwdSm80ILi2ELi2EN4cute5tupleIJNS5_1CILi128EEES8_NS7_ILi64EEEEEENS_10bfloat16_tEfNS_4arch4Sm80ELb0ELb1ELb1ELb1ELb1ELb0ELb0ELb0ELi2ELi4ELi4ELi4ELb0EEENS1_24CollectiveEpilogueBwdGQAISA_fSD_Li256ELb1ELb1EEENS1_19SingleTileSchedulerILb1ELb0ELb0ELi128EEEEEEEEEvNT_6ParamsE$_ZZN4cute7idx2crdINS_5tupleIJiiNS_1CILi0EEEEEENS1_IJNS1_IJNS2_ILi4EEENS2_ILi8EEEEEES5_NS2_ILi1EEEEEEEEDaRKT_RKT0_ENKUlRKT_RKT0_E_clIiS7_EEDaSI_SL_) ;  /* 0xfffc8dc000007944 */ /* 0x026fea0003c3ffff */
[----:B------:R-:W-:Y:S02]  /*46aa0*/  MOV R2, 0x46ac0 ;  /* 0x00046ac000027802 */ /* 0x000fe40000000f00 */
[----:B-1----:R-:W-:Y:S05]  /*46ab0*/  CALL.REL.NOINC `($_ZN7cutlass13device_kernelIN5flash19enable_sm80_to_sm89INS1_16FlashAttnBwdSm80INS1_25CollectiveMainloopBwdSm80ILi2ELi2EN4cute5tupleIJNS5_1CILi128EEES8_NS7_ILi64EEEEEENS_10bfloat16_tEfNS_4arch4Sm80ELb0ELb1ELb1ELb1ELb1ELb0ELb0ELb0ELi2ELi4ELi4ELi4ELb0EEENS1_24CollectiveEpilogueBwdGQAISA_fSD_Li256ELb1ELb1EEENS1_19SingleTileSchedulerILb1ELb0ELb0ELi128EEEEEEEEEvNT_6ParamsE$_ZZN4cute7idx2crdINS_5tupleIJiiNS_1CILi0EEEEEENS1_IJNS1_IJNS2_ILi4EEENS2_ILi8EEEEEES5_NS2_ILi1EEEEEEEEDaRKT_RKT0_ENKUlRKT_RKT0_E_clIiS5_EEDaSI_SL_) ;  /* 0xfffc8d7000007944 */ /* 0x002fea0003c3ffff */
[----:B------:R1:W-:Y:S01]  /*46ac0*/  STL [R1+0x7a0], R6 ;  /* 0x0007a00601007387 */ /* 0x0003e20000100800 */
        /* <DEDUP_REMOVED lines=18> */
[----:B------:R-:W-:-:S03]  /*46bf0*/  MOV R4, 0x46c10 ;  /* 0x00046c1000047802 */ /* 0x000fc60000000f00 */
        /* <DEDUP_REMOVED lines=946> */
.L_x_2352:
        /* <DEDUP_REMOVED lines=710> */
.L_x_2353:
        /* <DEDUP_REMOVED lines=710> */
.L_x_2354:
        /* <DEDUP_REMOVED lines=710> */
.L_x_2355:
        /* <DEDUP_REMOVED lines=710> */
.L_x_2356:
        /* <DEDUP_REMOVED lines=710> */
.L_x_2357:
        /* <DEDUP_REMOVED lines=710> */
.L_x_2358:
        /* <DEDUP_REMOVED lines=256> */
.L_x_2359:
        /* <DEDUP_REMOVED lines=251> */
[----:B------:R-:W-:Y:S05]  /*5d110*/  RET.REL.NODEC R6 `(_ZN7cutlass13device_kernelIN5flash19enable_sm80_to_sm89INS1_16FlashAttnBwdSm80INS1_25CollectiveMainloopBwdSm80ILi2ELi2EN4cute5tupleIJNS5_1CILi128EEES8_NS7_ILi64EEEEEENS_10bfloat16_tEfNS_4arch4Sm80ELb0ELb1ELb1ELb1ELb1ELb0ELb0ELb0ELi2ELi4ELi4ELi4ELb0EEENS1_24CollectiveEpilogueBwdGQAISA_fSD_Li256ELb1ELb1EEENS1_19SingleTileSchedulerILb1ELb0ELb0ELi128EEEEEEEEEvNT_6ParamsE) ;  /* 0xfffa2ee006007950 */ /* 0x000fea0003c3ffff */
        .type           $_ZN7cutlass13device_kernelIN5flash19enable_sm80_to_sm89INS1_16FlashAttnBwdSm80INS1_25CollectiveMainloopBwdSm80ILi2ELi2EN4cute5tupleIJNS5_1CILi128EEES8_NS7_ILi64EEEEEENS_10bfloat16_tEfNS_4arch4Sm80ELb0ELb1ELb1ELb1ELb1ELb0ELb0ELb0ELi2ELi4ELi4ELi4ELb0EEENS1_24CollectiveEpilogueBwdGQAISA_fSD_Li256ELb1ELb1EEENS1_19SingleTileSchedulerILb1ELb0ELb0ELi128EEEEEEEEEvNT_6ParamsE$_ZZN5flash25CollectiveMainloopBwdSm80ILi2ELi2EN4cute5tupleIJNS1_1CILi128EEES4_NS3_ILi64EEEEEEN7cutlass10bfloat16_tEfNS7_4arch4Sm80ELb0ELb1ELb1ELb1ELb1ELb0ELb0ELb0ELi2ELi4ELi4ELi4ELb0EE3mmaINS_16FlashAttnBwdSm80ISB_NS_24CollectiveEpilogueBwdGQAIS6_fSA_Li256ELb1ELb1EEENS_19SingleTileSchedulerILb1ELb0ELb0ELi128EEEE13SharedStorageENS1_6TensorINS1_11ArrayEngineIfLm32EEENS1_6LayoutINS2_IJNS2_IJNS3_ILi2EEESO_EEESO_NS3_ILi4EEEEEENS2_IJNS2_IJNS3_ILi1EEESO_EEESQ_NS3_ILi8EEEEEEEEEEEEbRKNSB_6ParamsERT0_S12_iNS2_IJiiiEEERT_ENKUliiE0_clEii,@function
        .size           $_ZN7cutlass13device_kernelIN5flash19enable_sm80_to_sm89INS1_16FlashAttnBwdSm80INS1_25CollectiveMainloopBwdSm80ILi2ELi2EN4cute5tupleIJNS5_1CILi128EEES8_NS7_ILi64EEEEEENS_10bfloat16_tEfNS_4arch4Sm80ELb0ELb1ELb1ELb1ELb1ELb0ELb0ELb0ELi2ELi4ELi4ELi4ELb0EEENS1_24CollectiveEpilogueBwdGQAISA_fSD_Li256ELb1ELb1EEENS1_19SingleTileSchedulerILb1ELb0ELb0ELi128EEEEEEEEEvNT_6ParamsE$_ZZN5flash25CollectiveMainloopBwdSm80ILi2ELi2EN4cute5tupleIJNS1_1CILi128EEES4_NS3_ILi64EEEEEEN7cutlass10bfloat16_tEfNS7_4arch4Sm80ELb0ELb1ELb1ELb1ELb1ELb0ELb0ELb0ELi2ELi4ELi4ELi4ELb0EE3mmaINS_16FlashAttnBwdSm80ISB_NS_24CollectiveEpilogueBwdGQAIS6_fSA_Li256ELb1ELb1EEENS_19SingleTileSchedulerILb1ELb0ELb0ELi128EEEE13SharedStorageENS1_6TensorINS1_11ArrayEngineIfLm32EEENS1_6LayoutINS2_IJNS2_IJNS3_ILi2EEESO_EEESO_NS3_ILi4EEEEEENS2_IJNS2_IJNS3_ILi1EEESO_EEESQ_NS3_ILi8EEEEEEEEEEEEbRKNSB_6ParamsERT0_S12_iNS2_IJiiiEEERT_ENKUliiE0_clEii,($_ZN7cutlass13device_kernelIN5flash19enable_sm80_to_sm89INS1_16FlashAttnBwdSm80INS1_25CollectiveMainloopBwdSm80ILi2ELi2EN4cute5tupleIJNS5_1CILi128EEES8_NS7_ILi64EEEEEENS_10bfloat16_tEfNS_4arch4Sm80ELb0ELb1ELb1ELb1ELb1ELb0ELb0ELb0ELi2ELi4ELi4ELi4ELb0EEENS1_24CollectiveEpilogueBwdGQAISA_fSD_Li256ELb1ELb1EEENS1_19SingleTileSchedulerILb1ELb0ELb0ELi128EEEEEEEEEvNT_6ParamsE$_ZZN5flash25CollectiveMainloopBwdSm80ILi2ELi2EN4cute5tupleIJNS1_1CILi128EEES4_NS3_ILi64EEEEEEN7cutlass10bfloat16_tEfNS7_4arch4Sm80ELb0ELb1ELb1ELb1ELb1ELb0ELb0ELb0ELi2ELi4ELi4ELi4ELb0EE3mmaINS_16FlashAttnBwdSm80ISB_NS_24CollectiveEpilogueBwdGQAIS6_fSA_Li256ELb1ELb1EEENS_19SingleTileSchedulerILb1ELb0ELb0ELi128EEEE13SharedStorageENS1_6TensorINS1_11ArrayEngineIfLm32EEENS1_6LayoutINS2_IJNS2_IJNS3_ILi2EEESO_EEESO_NS3_ILi4EEEEEENS2_IJNS2_IJNS3_ILi1EEESO_EEESQ_NS3_ILi8EEEEEEEEEEEEbRKNSB_6ParamsERT0_S12_iNS2_IJiiiEEERT_ENKUliiE_clEii - $_ZN7cutlass13device_kernelIN5flash19enable_sm80_to_sm89INS1_16FlashAttnBwdSm80INS1_25CollectiveMainloopBwdSm80ILi2ELi2EN4cute5tupleIJNS5_1CILi128EEES8_NS7_ILi64EEEEEENS_10bfloat16_tEfNS_4arch4Sm80ELb0ELb1ELb1ELb1ELb1ELb0ELb0ELb0ELi2ELi4ELi4ELi4ELb0EEENS1_24CollectiveEpilogueBwdGQAISA_fSD_Li256ELb1ELb1EEENS1_19SingleTileSchedulerILb1ELb0ELb0ELi128EEEEEEEEEvNT_6ParamsE$_ZZN5flash25CollectiveMainloopBwdSm80ILi2ELi2EN4cute5tupleIJNS1_1CILi128EEES4_NS3_ILi64EEEEEEN7cutlass10bfloat16_tEfNS7_4arch4Sm80ELb0ELb1ELb1ELb1ELb1ELb0ELb0ELb0ELi2ELi4ELi4ELi4ELb0EE3mmaINS_16FlashAttnBwdSm80ISB_NS_24CollectiveEpilogueBwdGQAIS6_fSA_Li256ELb1ELb1EEENS_19SingleTileSchedulerILb1ELb0ELb0ELi128EEEE13SharedStorageENS1_6TensorINS1_11ArrayEngineIfLm32EEENS1_6LayoutINS2_IJNS2_IJNS3_ILi2EEESO_EEESO_NS3_ILi4EEEEEENS2_IJNS2_IJNS3_ILi1EEESO_EEESQ_NS3_ILi8EEEEEEEEEEEEbRKNSB_6ParamsERT0_S12_iNS2_IJiiiEEERT_ENKUliiE0_clEii)
$_ZN7cutlass13device_kernelIN5flash19enable_sm80_to_sm89INS1_16FlashAttnBwdSm80INS1_25CollectiveMainloopBwdSm80ILi2ELi2EN4cute5tupleIJNS5_1CILi128EEES8_NS7_ILi64EEEEEENS_10bfloat16_tEfNS_4arch4Sm80ELb0ELb1ELb1ELb1ELb1ELb0ELb0ELb0ELi2ELi4ELi4ELi4ELb0EEENS1_24CollectiveEpilogueBwdGQAISA_fSD_Li256ELb1ELb1EEENS1_19SingleTileSchedulerILb1ELb0ELb0ELi128EEEEEEEEEvNT_6ParamsE$_ZZN5flash25CollectiveMainloopBwdSm80ILi2ELi2EN4cute5tupleIJNS1_1CILi128EEES4_NS3_ILi64EEEEEEN7cutlass10bfloat16_tEfNS7_4arch4Sm80ELb0ELb1ELb1ELb1ELb1ELb0ELb0ELb0ELi2ELi4ELi4ELi4ELb0EE3mmaINS_16FlashAttnBwdSm80ISB_NS_24CollectiveEpilogueBwdGQAIS6_fSA_Li256ELb1ELb1EEENS_19SingleTileSchedulerILb1ELb0ELb0ELi128EEEE13SharedStorageENS1_6TensorINS1_11ArrayEngineIfLm32EEENS1_6LayoutINS2_IJNS2_IJNS3_ILi2EEESO_EEESO_NS3_ILi4EEEEEENS2_IJNS2_IJNS3_ILi1EEESO_EEESQ_NS3_ILi8EEEEEEEEEEEEbRKNSB_6ParamsERT0_S12_iNS2_IJiiiEEERT_ENKUliiE0_clEii:
        /* <DEDUP_REMOVED lines=10> */
[----:B-1---5:R-:W-:Y:S05]  /*5d1c0*/  CALL.REL.NOINC `($_ZN7cutlass13device_kernelIN5flash19enable_sm80_to_sm89INS1_16FlashAttnBwdSm80INS1_25CollectiveMainloopBwdSm80ILi2ELi2EN4cute5tupleIJNS5_1CILi128EEES8_NS7_ILi64EEEEEENS_10bfloat16_tEfNS_4arch4Sm80ELb0ELb1ELb1ELb1ELb1ELb0ELb0ELb0ELi2ELi4ELi4ELi4ELb0EEENS1_24CollectiveEpilogueBwdGQAISA_fSD_Li256ELb1ELb1EEENS1_19SingleTileSchedulerILb1ELb0ELb0ELi128EEEEEEEEEvNT_6ParamsE$_ZN4cute3eso3ESOILb1ELb0EJNS_10UnderscoreES2_S2_iEEC2ERKS2_S5_S5_RKi) ;  /* 0xfffaa55000007944 */ /* 0x022fea0003c3ffff */
[----:B-1----:R-:W2:Y:S01]  /*5d1d0*/  LDL R3, [R1+0x1688] ;  /* 0x0016880001037983 */ /* 0x002ea20000100800 */
[----:B------:R-:W-:Y:S02]  /*5d1e0*/  MOV R4, 0x5d210 ;  /* 0x0005d21000047802 */ /* 0x000fe40000000f00 */
[----:B--2---:R-:W-:Y:S02]  /*5d1f0*/  SHF.L.U32 R3, R3, 0xd, RZ ;  /* 0x0000000d03037819 */ /* 0x004fe400000006ff */
[----:B------:R-:W-:Y:S05]  /*5d200*/  CALL.REL.NOINC `($_ZN7cutlass13device_kernelIN5flash19enable_sm80_to_sm89INS1_16FlashAttnBwdSm80INS1_25CollectiveMainloopBwdSm80ILi2ELi2EN4cute5tupleIJNS5_1CILi128EEES8_NS7_ILi64EEEEEENS_10bfloat16_tEfNS_4arch4Sm80ELb0ELb1ELb1ELb1ELb1ELb0ELb0ELb0ELi2ELi4ELi4ELi4ELb0EEENS1_24CollectiveEpilogueBwdGQAISA_fSD_Li256ELb1ELb1EEENS1_19SingleTileSchedulerILb1ELb0ELb0ELi128EEEEEEEEEvNT_6ParamsE$_ZN4cute3eso3ESOILb1ELb0EJNS_6LayoutINS_5tupleIJNS3_IJNS_1CILi8EEENS4_ILi1EEEEEENS4_ILi4EEES6_EEENS3_IJNS3_IJS6_NS4_ILi0EEEEEENS4_ILi2048EEESA_EEEEEiEEC2ERKSE_RKi) ;  /* 0xfffad50000007944 */ /* 0x000fea0003c3ffff */
[----:B------:R-:W-:Y:S01]  /*5d210*/  ULDC.64 UR8, c[0x0][0x118] ;  /* 0x0000460000087ab9 */ /* 0x000fe20000000a00 */
[----:B-1----:R-:W2:Y:S04]  /*5d220*/  LDL R2, [R1+0x1688] ;  /* 0x0016880001027983 */ /* 0x002ea80000100800 */
[----:B------:R-:W2:Y:S01]  /*5d230*/  LD.E.64 R10, [R10.64] ;  /* 0x000000080a0a7980 */ /* 0x000ea2000c101b00 */
[----:B------:R-:W-:-:S02]  /*5d240*/  MOV R9, R13 ;  /* 0x0000000d00097202 */ /* 0x000fc40000000f00 */
[----:B------:R-:W-:Y:S01]  /*5d250*/  MOV R8, 0x5d280 ;  /* 0x0005d28000087802 */ /* 0x000fe20000000f00 */
[----:B--2---:R-:W-:-:S04]  /*5d260*/  IMAD.WIDE R2, R2, 0x2, R10 ;  /* 0x0000000202027825 */ /* 0x004fc800078e020a */
[----:B------:R-:W-:Y:S05]  /*5d270*/  CALL.REL.NOINC `($_ZN7cutlass13device_kernelIN5flash19enable_sm80_to_sm89INS1_16FlashAttnBwdSm80INS1_25CollectiveMainloopBwdSm80ILi2ELi2EN4cute5tupleIJNS5_1CILi128EEES8_NS7_ILi64EEEEEENS_10bfloat16_tEfNS_4arch4Sm80ELb0ELb1ELb1ELb1ELb1ELb0ELb0ELb0ELi2ELi4ELi4ELi4ELb0EEENS1_24CollectiveEpilogueBwdGQAISA_fSD_Li256ELb1ELb1EEENS1_19SingleTileSchedulerILb1ELb0ELb0ELi128EEEEEEEEEvNT_6ParamsE$_ZN4cute8smem_ptrIPN7cutlass10bfloat16_tEECI1NS_12iter_adaptorIS3_S4_EEES3_) ;  /* 0xfffadff000007944 */ /* 0x000fea0003c3ffff */
[----:B-1----:R1:W5:Y:S01]  /*5d280*/  LDL.64 R2, [R1+0x1688] ;  /* 0x0016880001027983 */ /* 0x0023620000100a00 */
[----:B------:R-:W-:-:S03]  /*5d290*/  MOV R6, 0x5d2b0 ;  /* 0x0005d2b000067802 */ /* 0x000fc60000000f00 */
[----:B-1---5:R-:W-:Y:S05]  /*5d2a0*/  CALL.REL.NOINC `($_ZN7cutlass13device_kernelIN5flash19enable_sm80_to_sm89INS1_16FlashAttnBwdSm80INS1_25CollectiveMainloopBwdSm80ILi2ELi2EN4cute5tupleIJNS5_1CILi128EEES8_NS7_ILi64EEEEEENS_10bfloat16_tEfNS_4arch4Sm80ELb0ELb1ELb1ELb1ELb1ELb0ELb0ELb0ELi2ELi4ELi4ELi4ELb0EEENS1_24CollectiveEpilogueBwdGQAISA_fSD_Li256ELb1ELb1EEENS1_19SingleTileSchedulerILb1ELb0ELb0ELi128EEEEEEEEEvNT_6ParamsE$_ZN4cute3eso3ESOILb1ELb0EJNS_6LayoutINS_5tupleIJNS3_IJNS_1CILi8EEENS4_ILi1EEEEEENS4_ILi4EEES6_EEENS3_IJNS3_IJS6_NS4_ILi0EEEEEENS4_ILi2048EEESA_EEEEENS_10ViewEngineINS_8smem_ptrIPN7cutlass10bfloat16_tEEEEEEEC2ERKSE_RKSL_) ;  /* 0xfffad41000007944 */ /* 0x022fea0003c3ffff */
[----:B------:R-:W-:Y:S01]  /*5d2b0*/  ULDC.64 UR8, c[0x0][0x118] ;  /* 0x0000460000087ab9 */ /* 0x000fe20000000a00 */
[----:B------:R2:W5:Y:S04]  /*5d2c0*/  LDL.64 R90, [R1+0x1688] ;  /* 0x00168800015a7983 */ /* 0x0005680000100a00 */
[----:B------:R2:W5:Y:S01]  /*5d2d0*/  LD.E.64 R8, [R88.64+0x8] ;  /* 0x0000080858087980 */ /* 0x000562000c101b00 */
[----:B-1----:R-:W-:Y:S01]  /*5d2e0*/  IMAD.MOV.U32 R2, RZ, RZ, R13 ;  /* 0x000000ffff027224 */ /* 0x002fe200078e000d */
[----:B------:R-:W-:Y:S02]  /*5d2f0*/  MOV R3, R16 ;  /* 0x0000001000037202 */ /* 0x000fe40000000f00 */
[----:B------:R-:W-:-:S02]  /*5d300*/  MOV R4, 0x5d320 ;  /* 0x0005d32000047802 */ /* 0x000fc40000000f00 */
[----:B--2--5:R-:W-:Y:S05]  /*5d310*/  CALL.REL.NOINC `($_ZN7cutlass13device_kernelIN5flash19enable_sm80_to_sm89INS1_16FlashAttnBwdSm80INS1_25CollectiveMainloopBwdSm80ILi2ELi2EN4cute5tupleIJNS5_1CILi128EEES8_NS7_ILi64EEEEEENS_10bfloat16_tEfNS_4arch4Sm80ELb0ELb1ELb1ELb1ELb1ELb0ELb0ELb0ELi2ELi4ELi4ELi4ELb0EEENS1_24CollectiveEpilogueBwdGQAISA_fSD_Li256ELb1ELb1EEENS1_19SingleTileSchedulerILb1ELb0ELb0ELi128EEEEEEEEEvNT_6ParamsE$_ZN4cute3eso3ESOILb1ELb0EJNS_10UnderscoreES2_S2_iEEC2ERKS2_S5_S5_RKi) ;  /* 0xfffaa40000007944 */ /* 0x024fea0003c3ffff */
[----:B------:R-:W2:Y:S01]  /*5d320*/  LDL R11, [R1+0x1688] ;  /* 0x00168800010b7983 */ /* 0x000ea20000100800 */
[----:B------:R-:W-:-:S03]  /*5d330*/  ULDC.64 UR8, c[0x0][0x118] ;  /* 0x0000460000087ab9 */ /* 0x000fc60000000a00 */
[----:B-1----:R1:W5:Y:S01]  /*5d340*/  LD.E.64 R2, [R8.64+0x8] ;  /* 0x0000080808027980 */ /* 0x002362000c101b00 */
[----:B------:R-:W-:Y:S02]  /*5d350*/  MOV R4, 0x5d380 ;  /* 0x0005d38000047802 */ /* 0x000fe40000000f00 */
[----:B--2---:R-:W-:Y:S02]  /*5d360*/  SHF.R.S32.HI R10, RZ, 0x1f, R11 ;  /* 0x0000001fff0a7819 */ /* 0x004fe4000001140b */
[----:B-1---5:R-:W-:Y:S05]  /*5d370*/  CALL.REL.NOINC `($_ZN7cutlass13device_kernelIN5flash19enable_sm80_to_sm89INS1_16FlashAttnBwdSm80INS1_25CollectiveMainloopBwdSm80ILi2ELi2EN4cute5tupleIJNS5_1CILi128EEES8_NS7_ILi64EEEEEENS_10bfloat16_tEfNS_4arch4Sm80ELb0ELb1ELb1ELb1ELb1ELb0ELb0ELb0ELi2ELi4ELi4ELi4ELb0EEENS1_24CollectiveEpilogueBwdGQAISA_fSD_Li256ELb1ELb1EEENS1_19SingleTileSchedulerILb1ELb0ELb0ELi128EEEEEEEEEvNT_6ParamsE$_ZZN4cute5sliceINS_5tupleIJNS_10UnderscoreES2_S2_iEEENS1_IJNS1_IJNS_1CILi1EEENS4_ILi0EEEEEElS6_lEEEEEDaRKT_RKT0_ENKUlRKT_RKT0_E_clIS2_lEEDaSH_SK_) ;  /* 0xfffaf98000007944 */ /* 0x022fea0003c3ffff */
[----:B-----5:R-:W-:Y:S02]  /*5d380*/  MOV R5, R3 ;  /* 0x0000000300057202 */ /* 0x020fe40000000f00 */
[----:B------:R-:W-:Y:S02]  /*5d390*/  MOV R4, 0x5d3b0 ;  /* 0x0005d3b000047802 */ /* 0x000fe40000000f00 */
[----:B-1----:R-:W-:Y:S05]  /*5d3a0*/  CALL.REL.NOINC `($_ZN7cutlass13device_kernelIN5flash19enable_sm80_to_sm89INS1_16FlashAttnBwdSm80INS1_25CollectiveMainloopBwdSm80ILi2ELi2EN4cute5tupleIJNS5_1CILi128EEES8_NS7_ILi64EEEEEENS_10bfloat16_tEfNS_4arch4Sm80ELb0ELb1ELb1ELb1ELb1ELb0ELb0ELb0ELi2ELi4ELi4ELi4ELb0EEENS1_24CollectiveEpilogueBwdGQAISA_fSD_Li256ELb1ELb1EEENS1_19SingleTileSchedulerILb1ELb0ELb0ELi128EEEEEEEEEvNT_6ParamsE$_ZZN4cute12filter_tupleINS_5tupleIJNS_10UnderscoreES2_S2_iEEENS1_IJNS1_IJNS_1CILi1EEENS4_ILi0EEEEEElS6_lEEEZNS_5sliceIS3_S8_EEDaRKT_RKT0_EUlRKT_RKT0_E_EEDaSC_SF_OT1_ENKUlDpSI_E_clIJNS1_IJS7_EEENS1_IJlEEENS1_IJS6_EEENS1_IJEEEEEEDaSP_) ;  /* 0xfffae60000007944 */ /* 0x002fea0003c3ffff */
[----:B-----5:R-:W-:Y:S02]  /*5d3b0*/  MOV R5, R3 ;  /* 0x0000000300057202 */ /* 0x020fe40000000f00 */
[----:B------:R-:W-:Y:S02]  /*5d3c0*/  MOV R4, 0x5d3e0 ;  /* 0x0005d3e000047802 */ /* 0x000fe40000000f00 */
[----:B-1----:R-:W-:Y:S05]  /*5d3d0*/  CALL.REL.NOINC `($_ZN7cutlass13device_kernelIN5flash19enable_sm80_to_sm89INS1_16FlashAttnBwdSm80INS1_25CollectiveMainloopBwdSm80ILi2ELi2EN4cute5tupleIJNS5_1CILi128EEES8_NS7_ILi64EEEEEENS_10bfloat16_tEfNS_4arch4Sm80ELb0ELb1ELb1ELb1ELb1ELb0ELb0ELb0ELi2ELi4ELi4ELi4ELb0EEENS1_24CollectiveEpilogueBwdGQAISA_fSD_Li256ELb1ELb1EEENS1_19SingleTileSchedulerILb1ELb0ELb0ELi128EEEEEEEEEvNT_6ParamsE$_ZN4cute5tupleIJNS0_IJNS0_IJNS_1CILi8EEENS1_ILi1EEEEEENS1_ILi4EEES3_EEENS0_IJNS0_IJS3_NS1_ILi0EEEEEElS7_EEEEEC2ERKS6_RKS9_) ;  /* 0xfffad84000007944 */ /* 0x002fea0003c3ffff */
        /* <DEDUP_REMOVED lines=9> */
[----:B-1---5:R-:W-:Y:S05]  /*5d470*/  CALL.REL.NOINC `($_ZN7cutlass13device_kernelIN5flash19enable_sm80_to_sm89INS1_16FlashAttnBwdSm80INS1_25CollectiveMainloopBwdSm80ILi2ELi2EN4cute5tupleIJNS5_1CILi128EEES8_NS7_ILi64EEEEEENS_10bfloat16_tEfNS_4arch4Sm80ELb0ELb1ELb1ELb1ELb1ELb0ELb0ELb0ELi2ELi4ELi4ELi4ELb0EEENS1_24CollectiveEpilogueBwdGQAISA_fSD_Li256ELb1ELb1EEENS1_19SingleTileSchedulerILb1ELb0ELb0ELi128EEEEEEEEEvNT_6ParamsE$_ZN4cute3eso3ESOILb0ELb0EJNS_6LayoutINS_5tupleIJNS3_IJNS_1CILi8EEENS4_ILi1EEEEEENS4_ILi4EEES6_EEENS3_IJNS3_IJS6_NS4_ILi0EEEEEElSA_EEEEElEEC2ERKSD_RKl) ;  /* 0xfffa97b000007944 */ /* 0x022fea0003c3ffff */
[----:B------:R-:W-:Y:S01]  /*5d480*/  ULDC.64 UR8, c[0x0][0x118] ;  /* 0x0000460000087ab9 */ /* 0x000fe20000000a00 */
[----:B-1----:R-:W2:Y:S04]  /*5d490*/  LDL.64 R10, [R1+0x1690] ;  /* 0x00169000010a7983 */ /* 0x002ea80000100a00 */
[----:B------:R-:W2:Y:S04]  /*5d4a0*/  LD.E.64 R8, [R8.64+0x18] ;  /* 0x0000180808087980 */ /* 0x000ea8000c101b00 */
[----:B------:R1:W5:Y:S01]  /*5d4b0*/  LDL.64 R2, [R1+0x1688] ;  /* 0x0016880001027983 */ /* 0x0003620000100a00 */
[----:B------:R-:W-:-:S02]  /*5d4c0*/  MOV R6, 0x5d500 ;  /* 0x0005d50000067802 */ /* 0x000fc40000000f00 */
[----:B--2---:R-:W-:-:S04]  /*5d4d0*/  LEA R4, P0, R10, R8, 0x1 ;  /* 0x000000080a047211 */ /* 0x004fc800078008ff */
[----:B------:R-:W-:-:S04]  /*5d4e0*/  LEA.HI.X R11, R10, R9, R11, 0x1, P0 ;  /* 0x000000090a0b7211 */ /* 0x000fc800000f0c0b */
[----:B-1---5:R-:W-:Y:S05]  /*5d4f0*/  CALL.REL.NOINC `($_ZN7cutlass13device_kernelIN5flash19enable_sm80_to_sm89INS1_16FlashAttnBwdSm80INS1_25CollectiveMainloopBwdSm80ILi2ELi2EN4cute5tupleIJNS5_1CILi128EEES8_NS7_ILi64EEEEEENS_10bfloat16_tEfNS_4arch4Sm80ELb0ELb1ELb1ELb1ELb1ELb0ELb0ELb0ELi2ELi4ELi4ELi4ELb0EEENS1_24CollectiveEpilogueBwdGQAISA_fSD_Li256ELb1ELb1EEENS1_19SingleTileSchedulerILb1ELb0ELb0ELi128EEEEEEEEEvNT_6ParamsE$_ZN4cute8gmem_ptrIPKN7cutlass10bfloat16_tEECI1NS_12iter_adaptorIS4_S5_EEES4_) ;  /* 0xfffadc6000007944 */ /* 0x022fea0003c3ffff */
[----:B------:R-:W2:Y:S01]  /*5d500*/  LDL.64 R8, [R1+0x1688] ;  /* 0x0016880001087983 */ /* 0x000ea20000100a00 */
[----:B------:R-:W-:Y:S02]  /*5d510*/  MOV R5, R3 ;  /* 0x0000000300057202 */ /* 0x000fe40000000f00 */
[----:B------:R-:W-:Y:S01]  /*5d520*/  MOV R6, 0x5d550 ;  /* 0x0005d55000067802 */ /* 0x000fe20000000f00 */
[----:B--2---:R1:W-:Y:S04]  /*5d530*/  STL.64 [R1+0x1698], R8 ;  /* 0x0016980801007387 */ /* 0x0043e80000100a00 */
[----:B-1----:R-:W-:Y:S05]  /*5d540*/  CALL.REL.NOINC `($_ZN7cutlass13device_kernelIN5flash19enable_sm80_to_sm89INS1_16FlashAttnBwdSm80INS1_25CollectiveMainloopBwdSm80ILi2ELi2EN4cute5tupleIJNS5_1CILi128EEES8_NS7_ILi64EEEEEENS_10bfloat16_tEfNS_4arch4Sm80ELb0ELb1ELb1ELb1ELb1ELb0ELb0ELb0ELi2ELi4ELi4ELi4ELb0EEENS1_24CollectiveEpilogueBwdGQAISA_fSD_Li256ELb1ELb1EEENS1_19SingleTileSchedulerILb1ELb0ELb0ELi128EEEEEEEEEvNT_6ParamsE$_ZN4cute3eso3ESOILb0ELb0EJNS_6LayoutINS_5tupleIJNS3_IJNS_1CILi8EEENS4_ILi1EEEEEENS4_ILi4EEES6_EEENS3_IJNS3_IJS6_NS4_ILi0EEEEEElSA_EEEEENS_10ViewEngineINS_8gmem_ptrIPKN7cutlass10bfloat16_tEEEEEEEC2ERKSD_RKSL_) ;  /* 0xfffa964000007944 */ /* 0x002fea0003c3ffff */
        /* <DEDUP_REMOVED lines=11> */
[----:B--2--5:R-:W-:Y:S05]  /*5d600*/  CALL.REL.NOINC `($_ZN7cutlass13device_kernelIN5flash19enable_sm80_to_sm89INS1_16FlashAttnBwdSm80INS1_25CollectiveMainloopBwdSm80ILi2ELi2EN4cute5tupleIJNS5_1CILi128EEES8_NS7_ILi64EEEEEENS_10bfloat16_tEfNS_4arch4Sm80ELb0ELb1ELb1ELb1ELb1ELb0ELb0ELb0ELi2ELi4ELi4ELi4ELb0EEENS1_24CollectiveEpilogueBwdGQAISA_fSD_Li256ELb1ELb1EEENS1_19SingleTileSchedulerILb1ELb0ELb0ELi128EEEEEEEEEvNT_6ParamsE$_ZZN4cuteplIJiiEJNS_1CILi0EEES2_EEEDaRKNS_15ArithmeticTupleIJDpT_EEERKNS3_IJDpT0_EEEENKUlDpRKT_E_clIJiiEEEDaSH_) ;  /* 0xfffb2ed000007944 */ /* 0x024fea0003c3ffff */
[----:B-----5:R-:W-:Y:S01]  /*5d610*/  IMAD.IADD R20, R5, 0x1, -R20 ;  /* 0x0000000105147824 */ /* 0x020fe200078e0a14 */
[----:B------:R-:W-:Y:S02]  /*5d620*/  MOV R3, RZ ;  /* 0x000000ff00037202 */ /* 0x000fe40000000f00 */
[----:B------:R-:W-:Y:S02]  /*5d630*/  MOV R6, 0x5d650 ;  /* 0x0005d65000067802 */ /* 0x000fe40000000f00 */
[----:B-1----:R-:W-:Y:S05]  /*5d640*/  CALL.REL.NOINC `($_ZN7cutlass13device_kernelIN5flash19enable_sm80_to_sm89INS1_16FlashAttnBwdSm80INS1_25CollectiveMainloopBwdSm80ILi2ELi2EN4cute5tupleIJNS5_1CILi128EEES8_NS7_ILi64EEEEEENS_10bfloat16_tEfNS_4arch4Sm80ELb0ELb1ELb1ELb1ELb1ELb0ELb0ELb0ELi2ELi4ELi4ELi4ELb0EEENS1_24CollectiveEpilogueBwdGQAISA_fSD_Li256ELb1ELb1EEENS1_19SingleTileSchedulerILb1ELb0ELb0ELi128EEEEEEEEEvNT_6ParamsE$_ZN4cute3eso3ESOILb1ELb0EJNS_1CILi0EEEiS3_EEC2ERKS3_RKiS6_) ;  /* 0xfffaa54000007944 */ /* 0x002fea0003c3ffff */
[----:B-1----:R-:W2:Y:S01]  /*5d650*/  LDL R3, [R1+0x1688] ;  /* 0x0016880001037983 */ /* 0x002ea20000100800 */
[----:B------:R-:W-:Y:S01]  /*5d660*/  IMAD.MOV.U32 R2, RZ, RZ, R13 ;  /* 0x000000ffff027224 */ /* 0x000fe200078e000d */
[----:B------:R-:W-:Y:S02]  /*5d670*/  MOV R10, 0x5d6a0 ;  /* 0x0005d6a0000a7802 */ /* 0x000fe40000000f00 */
[----:B--2---:R-:W-:Y:S02]  /*5d680*/  SHF.L.U32 R3, R3, 0x5, RZ ;  /* 0x0000000503037819 */ /* 0x004fe400000006ff */
[----:B------:R-:W-:Y:S05]  /*5d690*/  CALL.REL.NOINC `($_ZN7cutlass13device_kernelIN5flash19enable_sm80_to_sm89INS1_16FlashAttnBwdSm80INS1_25CollectiveMainloopBwdSm80ILi2ELi2EN4cute5tupleIJNS5_1CILi128EEES8_NS7_ILi64EEEEEENS_10bfloat16_tEfNS_4arch4Sm80ELb0ELb1ELb1ELb1ELb1ELb0ELb0ELb0ELi2ELi4ELi4ELi4ELb0EEENS1_24CollectiveEpilogueBwdGQAISA_fSD_Li256ELb1ELb1EEENS1_19SingleTileSchedulerILb1ELb0ELb0ELi128EEEEEEEEEvNT_6ParamsE$_ZN4cute5tupleIJiEEC2ERKi) ;  /* 0xfffad9f000007944 */ /* 0x000fea0003c3ffff */
[----:B-1----:R1:W5:Y:S01]  /*5d6a0*/  LDL R3, [R1+0x1688] ;  /* 0x0016880001037983 */ /* 0x0023620000100800 */
[----:B------:R-:W-:Y:S02]  /*5d6b0*/  MOV R2, R17 ;  /* 0x0000001100027202 */ /* 0x000fe40000000f00 */
[----:B------:R-:W-:-:S02]  /*5d6c0*/  MOV R10, 0x5d6e0 ;  /* 0x0005d6e0000a7802 */ /* 0x000fc40000000f00 */
[----:B-1---5:R-:W-:Y:S05]  /*5d6d0*/  CALL.REL.NOINC `($_ZN7cutlass13device_kernelIN5flash19enable_sm80_to_sm89INS1_16FlashAttnBwdSm80INS1_25CollectiveMainloopBwdSm80ILi2ELi2EN4cute5tupleIJNS5_1CILi128EEES8_NS7_ILi64EEEEEENS_10bfloat16_tEfNS_4arch4Sm80ELb0ELb1ELb1ELb1ELb1ELb0ELb0ELb0ELi2ELi4ELi4ELi4ELb0EEENS1_24CollectiveEpilogueBwdGQAISA_fSD_Li256ELb1ELb1EEENS1_19SingleTileSchedulerILb1ELb0ELb0ELi128EEEEEEEEEvNT_6ParamsE$_ZN4cute5tupleIJiEEC2ERKi) ;  /* 0xfffad9b000007944 */ /* 0x022fea0003c3ffff */
[----:B-1----:R1:W5:Y:S01]  /*5d6e0*/  LDL R3, [R1+0x1698] ;  /* 0x0016980001037983 */ /* 0x0023620000100800 */
[----:B------:R-:W-:-:S02]  /*5d6f0*/  MOV R2, R13 ;  /* 0x0000000d00027202 */ /* 0x000fc40000000f00 */
[----:B------:R-:W-:Y:S02]  /*5d700*/  MOV R10, 0x5d720 ;  /* 0x0005d720000a7802 */ /* 0x000fe40000000f00 */
[----:B-1---5:R-:W-:Y:S05]  /*5d710*/  CALL.REL.NOINC `($_ZN7cutlass13device_kernelIN5flash19enable_sm80_to_sm89INS1_16FlashAttnBwdSm80INS1_25CollectiveMainloopBwdSm80ILi2ELi2EN4cute5tupleIJNS5_1CILi128EEES8_NS7_ILi64EEEEEENS_10bfloat16_tEfNS_4arch4Sm80ELb0ELb1ELb1ELb1ELb1ELb0ELb0ELb0ELi2ELi4ELi4ELi4ELb0EEENS1_24CollectiveEpilogueBwdGQAISA_fSD_Li256ELb1ELb1EEENS1_19SingleTileSchedulerILb1ELb0ELb0ELi128EEEEEEEEEvNT_6ParamsE$_ZN4cute5tupleIJiEEC2ERKi) ;  /* 0xfffad97000007944 */ /* 0x022fea0003c3ffff */
[----:B-1----:R1:W5:Y:S01]  /*5d720*/  LDL R3, [R1+0x1688] ;  /* 0x0016880001037983 */ /* 0x0023620000100800 */
[----:B------:R-:W-:Y:S02]  /*5d730*/  MOV R2, R13 ;  /* 0x0000000d00027202 */ /* 0x000fe40000000f00 */
[----:B------:R-:W-:Y:S02]  /*5d740*/  MOV R6, 0x5d760 ;  /* 0x0005d76000067802 */ /* 0x000fe40000000f00 */
[----:B-1---5:R-:W-:Y:S05]  /*5d750*/  CALL.REL.NOINC `($_ZN7cutlass13device_kernelIN5flash19enable_sm80_to_sm89INS1_16FlashAttnBwdSm80INS1_25CollectiveMainloopBwdSm80ILi2ELi2EN4cute5tupleIJNS5_1CILi128EEES8_NS7_ILi64EEEEEENS_10bfloat16_tEfNS_4arch4Sm80ELb0ELb1ELb1ELb1ELb1ELb0ELb0ELb0ELi2ELi4ELi4ELi4ELb0EEENS1_24CollectiveEpilogueBwdGQAISA_fSD_Li256ELb1ELb1EEENS1_19SingleTileSchedulerILb1ELb0ELb0ELi128EEEEEEEEEvNT_6ParamsE$_ZN4cute3eso3ESOILb0ELb1EJiNS_1CILi0EEEEEC2ERKiRKS3_) ;  /* 0xfffa9de000007944 */ /* 0x022fea0003c3ffff */
[----:B-1----:R1:W5:Y:S01]  /*5d760*/  LDL R3, [R1+0x1688] ;  /* 0x0016880001037983 */ /* 0x0023620000100800 */
[----:B------:R-:W-:-:S03]  /*5d770*/  MOV R4, 0x5d790 ;  /* 0x0005d79000047802 */ /* 0x000fc60000000f00 */
[----:B-1---5:R-:W-:Y:S05]  /*5d780*/  CALL.REL.NOINC `($_ZN7cutlass13device_kernelIN5flash19enable_sm80_to_sm89INS1_16FlashAttnBwdSm80INS1_25CollectiveMainloopBwdSm80ILi2ELi2EN4cute5tupleIJNS5_1CILi128EEES8_NS7_ILi64EEEEEENS_10bfloat16_tEfNS_4arch4Sm80ELb0ELb1ELb1ELb1ELb1ELb0ELb0ELb0ELi2ELi4ELi4ELi4ELb0EEENS1_24CollectiveEpilogueBwdGQAISA_fSD_Li256ELb1ELb1EEENS1_19SingleTileSchedulerILb1ELb0ELb0ELi128EEEEEEEEEvNT_6ParamsE$_ZZN4cuteplIJNS_1CILi0EEES2_EJiEEEDaRKNS_15ArithmeticTupleIJDpT_EEERKNS3_IJDpT0_EEEENKUlDpRKT_E_clIJiS2_EEEDaSH_) ;  /* 0xfffb291000007944 */ /* 0x022fea0003c3ffff */
[----:B------:R-:W-:Y:S02]  /*5d790*/  MOV R4, 0x5d7b0 ;  /* 0x0005d7b000047802 */ /* 0x000fe40000000f00 */
[----:B-1---5:R-:W-:Y:S05]  /*5d7a0*/  CALL.REL.NOINC `($_ZN7cutlass13device_kernelIN5flash19enable_sm80_to_sm89INS1_16FlashAttnBwdSm80INS1_25CollectiveMainloopBwdSm80ILi2ELi2EN4cute5tupleIJNS5_1CILi128EEES8_NS7_ILi64EEEEEENS_10bfloat16_tEfNS_4arch4Sm80ELb0ELb1ELb1ELb1ELb1ELb0ELb0ELb0ELi2ELi4ELi4ELi4ELb0EEENS1_24CollectiveEpilogueBwdGQAISA_fSD_Li256ELb1ELb1EEENS1_19SingleTileSchedulerILb1ELb0ELb0ELi128EEEEEEEEEvNT_6ParamsE$_ZZN4cuteplIJNS_1CILi0EEES2_EJiS2_EEEDaRKNS_15ArithmeticTupleIJDpT_EEERKNS3_IJDpT0_EEEENKUlDpRKT_E_clIJiS2_EEEDaSH_) ;  /* 0xfffb296000007944 */ /* 0x022fea0003c3ffff */
        /* <DEDUP_REMOVED lines=9> */
[----:B--23-5:R-:W-:Y:S05]  /*5d840*/  CALL.REL.NOINC `($_ZN7cutlass13device_kernelIN5flash19enable_sm80_to_sm89INS1_16FlashAttnBwdSm80INS1_25CollectiveMainloopBwdSm80ILi2ELi2EN4cute5tupleIJNS5_1CILi128EEES8_NS7_ILi64EEEEEENS_10bfloat16_tEfNS_4arch4Sm80ELb0ELb1ELb1ELb1ELb1ELb0ELb0ELb0ELi2ELi4ELi4ELi4ELb0EEENS1_24CollectiveEpilogueBwdGQAISA_fSD_Li256ELb1ELb1EEENS1_19SingleTileSchedulerILb1ELb0ELb0ELi128EEEEEEEEEvNT_6ParamsE$_ZN4cute3eso3ESOILb1ELb0EJNS_10UnderscoreEiiEEC2ERKS2_RKiS7_) ;  /* 0xfffa9f9000007944 */ /* 0x02cfea0003c3ffff */
        /* <DEDUP_REMOVED lines=8> */
[----:B------:R-:W-:Y:S05]  /*5d8d0*/  CALL.REL.NOINC `($_ZN7cutlass13device_kernelIN5flash19enable_sm80_to_sm89INS1_16FlashAttnBwdSm80INS1_25CollectiveMainloopBwdSm80ILi2ELi2EN4cute5tupleIJNS5_1CILi128EEES8_NS7_ILi64EEEEEENS_10bfloat16_tEfNS_4arch4Sm80ELb0ELb1ELb1ELb1ELb1ELb0ELb0ELb0ELi2ELi4ELi4ELi4ELb0EEENS1_24CollectiveEpilogueBwdGQAISA_fSD_Li256ELb1ELb1EEENS1_19SingleTileSchedulerILb1ELb0ELb0ELi128EEEEEEEEEvNT_6ParamsE$_ZN4cute3eso3ESOILb1ELb0EJNS_6LayoutINS_5tupleIJNS3_IJNS_1CILi8EEENS4_ILi1EEEEEEEEENS3_IJNS3_IJS6_NS4_ILi0EEEEEEEEEEElEEC2ERKSC_RKl) ;  /* 0xfffac70000007944 */ /* 0x000fea0003c3ffff */
[----:B-1----:R-:W2:Y:S01]  /*5d8e0*/  LDL.64 R2, [R1+0x1688] ;  /* 0x0016880001027983 */ /* 0x002ea20000100a00 */
[----:B------:R-:W-:Y:S02]  /*5d8f0*/  MOV R6, 0x5d930 ;  /* 0x0005d93000067802 */ /* 0x000fe40000000f00 */
[----:B--2---:R-:W-:-:S04]  /*5d900*/  LEA R4, P1, R2, R92, 0x1 ;  /* 0x0000005c02047211 */ /* 0x004fc800078208ff */
[----:B------:R-:W-:-:S04]  /*5d910*/  LEA.HI.X R11, R2, R93, R3, 0x1, P1 ;  /* 0x0000005d020b7211 */ /* 0x000fc800008f0c03 */
[----:B------:R-:W-:Y:S05]  /*5d920*/  CALL.REL.NOINC `($_ZN7cutlass13device_kernelIN5flash19enable_sm80_to_sm89INS1_16FlashAttnBwdSm80INS1_25CollectiveMainloopBwdSm80ILi2ELi2EN4cute5tupleIJNS5_1CILi128EEES8_NS7_ILi64EEEEEENS_10bfloat16_tEfNS_4arch4Sm80ELb0ELb1ELb1ELb1ELb1ELb0ELb0ELb0ELi2ELi4ELi4ELi4ELb0EEENS1_24CollectiveEpilogueBwdGQAISA_fSD_Li256ELb1ELb1EEENS1_19SingleTileSchedulerILb1ELb0ELb0ELi128EEEEEEEEEvNT_6ParamsE$_ZN4cute8gmem_ptrIPKN7cutlass10bfloat16_tEECI1NS_12iter_adaptorIS4_S5_EEES4_) ;  /* 0xfffad83000007944 */ /* 0x000fea0003c3ffff */
[----:B------:R1:W5:Y:S01]  /*5d930*/  LDL.64 R2, [R1+0x1688] ;  /* 0x0016880001027983 */ /* 0x0003620000100a00 */
[----:B------:R-:W-:-:S03]  /*5d940*/  MOV R6, 0x5d960 ;  /* 0x0005d96000067802 */ /* 0x000fc60000000f00 */
[----:B-1---5:R-:W-:Y:S05]  /*5d950*/  CALL.REL.NOINC `($_ZN7cutlass13device_kernelIN5flash19enable_sm80_to_sm89INS1_16FlashAttnBwdSm80INS1_25CollectiveMainloopBwdSm80ILi2ELi2EN4cute5tupleIJNS5_1CILi128EEES8_NS7_ILi64EEEEEENS_10bfloat16_tEfNS_4arch4Sm80ELb0ELb1ELb1ELb1ELb1ELb0ELb0ELb0ELi2ELi4ELi4ELi4ELb0EEENS1_24CollectiveEpilogueBwdGQAISA_fSD_Li256ELb1ELb1EEENS1_19SingleTileSchedulerILb1ELb0ELb0ELi128EEEEEEEEEvNT_6ParamsE$_ZN4cute3eso3ESOILb1ELb0EJNS_6LayoutINS_5tupleIJNS3_IJNS_1CILi8EEENS4_ILi1EEEEEEEEENS3_IJNS3_IJS6_NS4_ILi0EEEEEEEEEEENS_10ViewEngineINS_8gmem_ptrIPKN7cutlass10bfloat16_tEEEEEEEC2ERKSC_RKSK_) ;  /* 0xfffac55000007944 */ /* 0x022fea0003c3ffff */
[----:B-1----:R1:W5:Y:S01]  /*5d960*/  LDL.64 R4, [R1+0x1688] ;  /* 0x0016880001047983 */ /* 0x0023620000100a00 */
[----:B------:R-:W-:Y:S01]  /*5d970*/  IMAD.MOV.U32 R85, RZ, RZ, R13 ;  /* 0x000000ffff557224 */ /* 0x000fe200078e000d */
[----:B------:R-:W-:Y:S02]  /*5d980*/  MOV R86, RZ ;  /* 0x000000ff00567202 */ /* 0x000fe40000000f00 */
[----:B------:R-:W-:Y:S02]  /*5d990*/  MOV R84, 0x5d9b0 ;  /* 0x0005d9b000547802 */ /* 0x000fe40000000f00 */
[----:B-1---5:R-:W-:Y:S05]  /*5d9a0*/  CALL.REL.NOINC `($_ZN7cutlass13device_kernelIN5flash19enable_sm80_to_sm89INS1_16FlashAttnBwdSm80INS1_25CollectiveMainloopBwdSm80ILi2ELi2EN4cute5tupleIJNS5_1CILi128EEES8_NS7_ILi64EEEEEENS_10bfloat16_tEfNS_4arch4Sm80ELb0ELb1ELb1ELb1ELb1ELb0ELb0ELb0ELi2ELi4ELi4ELi4ELb0EEENS1_24CollectiveEpilogueBwdGQAISA_fSD_Li256ELb1ELb1EEENS1_19SingleTileSchedulerILb1ELb0ELb0ELi128EEEEEEEEEvNT_6ParamsE$_ZN4cute3eso3ESOILb1ELb0EJNS_10UnderscoreEiiEEC2ERKS2_RKiS7_) ;  /* 0xfffa9e3000007944 */ /* 0x022fea0003c3ffff */
[----:B-1----:R-:W2:Y:S01]  /*5d9b0*/  LDL R3, [R1+0x1688] ;  /* 0x0016880001037983 */ /* 0x002ea20000100800 */
[----:B------:R-:W-:Y:S01]  /*5d9c0*/  IMAD.MOV.U32 R2, RZ, RZ, R13 ;  /* 0x000000ffff027224 */ /* 0x000fe200078e000d */
[----:B------:R-:W-:Y:S02]  /*5d9d0*/  MOV R6, 0x5da00 ;  /* 0x0005da0000067802 */ /* 0x000fe40000000f00 */
[----:B--2---:R-:W-:Y:S02]  /*5d9e0*/  SHF.L.U32 R3, R3, 0xb, RZ ;  /* 0x0000000b03037819 */ /* 0x004fe400000006ff */
[----:B------:R-:W-:Y:S05]  /*5d9f0*/  CALL.REL.NOINC `($_ZN7cutlass13device_kernelIN5flash19enable_sm80_to_sm89INS1_16FlashAttnBwdSm80INS1_25CollectiveMainloopBwdSm80ILi2ELi2EN4cute5tupleIJNS5_1CILi128EEES8_NS7_ILi64EEEEEENS_10bfloat16_tEfNS_4arch4Sm80ELb0ELb1ELb1ELb1ELb1ELb0ELb0ELb0ELi2ELi4ELi4ELi4ELb0EEENS1_24CollectiveEpilogueBwdGQAISA_fSD_Li256ELb1ELb1EEENS1_19SingleTileSchedulerILb1ELb0ELb0ELi128EEEEEEEEEvNT_6ParamsE$_ZN4cute3eso3ESOILb1ELb0EJNS_6LayoutINS_5tupleIJNS3_IJNS_1CILi8EEENS4_ILi1EEEEEEEEENS3_IJNS3_IJS6_NS4_ILi0EEEEEEEEEEEiEEC2ERKSC_RKi) ;  /* 0xfffac59000007944 */ /* 0x000fea0003c3ffff */
[----:B-1----:R-:W2:Y:S01]  /*5da00*/  LDL R3, [R1+0x1688] ;  /* 0x0016880001037983 */ /* 0x002ea20000100800 */
[----:B------:R-:W-:-:S02]  /*5da10*/  MOV R9, R13 ;  /* 0x0000000d00097202 */ /* 0x000fc40000000f00 */
        /* <DEDUP_REMOVED lines=8> */
[----:B------:R-:W-:Y:S02]  /*5daa0*/  MOV R11, R5 ;  /* 0x00000005000b7202 */ /* 0x000fe40000000f00 */
[----:B-1----:R-:W-:Y:S02]  /*5dab0*/  MOV R6, 0x5dad0 ;  /* 0x0005dad000067802 */ /* 0x002fe40000000f00 */
[----:B--2--5:R-:W-:Y:S05]  /*5dac0*/  CALL.REL.NOINC `($_ZN7cutlass13device_kernelIN5flash19enable_sm80_to_sm89INS1_16FlashAttnBwdSm80INS1_25CollectiveMainloopBwdSm80ILi2ELi2EN4cute5tupleIJNS5_1CILi128EEES8_NS7_ILi64EEEEEENS_10bfloat16_tEfNS_4arch4Sm80ELb0ELb1ELb1ELb1ELb1ELb0ELb0ELb0ELi2ELi4ELi4ELi4ELb0EEENS1_24CollectiveEpilogueBwdGQAISA_fSD_Li256ELb1ELb1EEENS1_19SingleTileSchedulerILb1ELb0ELb0ELi128EEEEEEEEEvNT_6ParamsE$_ZN4cute8gmem_ptrIPKN7cutlass10bfloat16_tEECI1NS_12iter_adaptorIS4_S5_EEES4_) ;  /* 0xfffad69000007944 */ /* 0x024fea0003c3ffff */
[----:B------:R1:W5:Y:S01]  /*5dad0*/  LDL.64 R2, [R1+0x1688] ;  /* 0x0016880001027983 */ /* 0x0003620000100a00 */
[----:B------:R-:W-:-:S03]  /*5dae0*/  MOV R10, 0x5db00 ;  /* 0x0005db00000a7802 */ /* 0x000fc60000000f00 */
[----:B-1---5:R-:W-:Y:S05]  /*5daf0*/  CALL.REL.NOINC `($_ZN7cutlass13device_kernelIN5flash19enable_sm80_to_sm89INS1_16FlashAttnBwdSm80INS1_25CollectiveMainloopBwdSm80ILi2ELi2EN4cute5tupleIJNS5_1CILi128EEES8_NS7_ILi64EEEEEENS_10bfloat16_tEfNS_4arch4Sm80ELb0ELb1ELb1ELb1ELb1ELb0ELb0ELb0ELi2ELi4ELi4ELi4ELb0EEENS1_24CollectiveEpilogueBwdGQAISA_fSD_Li256ELb1ELb1EEENS1_19SingleTileSchedulerILb1ELb0ELb0ELi128EEEEEEEEEvNT_6ParamsE$_ZN4cute8gmem_ptrIPKN7cutlass9uint128_tEECI1NS_12iter_adaptorIS4_S5_EEES4_) ;  /* 0xfffad6b000007944 */ /* 0x022fea0003c3ffff */
[----:B-1----:R1:W5:Y:S01]  /*5db00*/  LDL.64 R2, [R1+0x1688] ;  /* 0x0016880001027983 */ /* 0x0023620000100a00 */
[----:B------:R-:W-:-:S03]  /*5db10*/  MOV R10, 0x5db30 ;  /* 0x0005db30000a7802 */ /* 0x000fc60000000f00 */
[----:B-1---5:R-:W-:Y:S05]  /*5db20*/  CALL.REL.NOINC `($_ZN7cutlass13device_kernelIN5flash19enable_sm80_to_sm89INS1_16FlashAttnBwdSm80INS1_25CollectiveMainloopBwdSm80ILi2ELi2EN4cute5tupleIJNS5_1CILi128EEES8_NS7_ILi64EEEEEENS_10bfloat16_tEfNS_4arch4Sm80ELb0ELb1ELb1ELb1ELb1ELb0ELb0ELb0ELi2ELi4ELi4ELi4ELb0EEENS1_24CollectiveEpilogueBwdGQAISA_fSD_Li256ELb1ELb1EEENS1_19SingleTileSchedulerILb1ELb0ELb0ELi128EEEEEEEEEvNT_6ParamsE$_ZN4cute3eso3ESOILb1ELb0EJNS_6LayoutINS_5tupleIJNS3_IJNS_1CILi1EEES5_EEEEEENS3_IJNS3_IJS5_NS4_ILi0EEEEEEEEEEENS_10ViewEngineINS_8gmem_ptrIPKN7cutlass9uint128_tEEEEEEEC2ERKSB_RKSJ_) ;  /* 0xfffabab000007944 */ /* 0x022fea0003c3ffff */
[----:B------:R2:W5:Y:S01]  /*5db30*/  LDL.64 R84, [R1+0x1688] ;  /* 0x0016880001547983 */ /* 0x0005620000100a00 */
[----:B-1----:R-:W-:Y:S01]  /*5db40*/  IMAD.MOV.U32 R2, RZ, RZ, R8 ;  /* 0x000000ffff027224 */ /* 0x002fe200078e0008 */
[----:B------:R-:W-:Y:S01]  /*5db50*/  MOV R3, R9 ;  /* 0x0000000900037202 */ /* 0x000fe20000000f00 */
[----:B------:R-:W-:Y:S01]  /*5db60*/  IMAD.MOV.U32 R9, RZ, RZ, R13 ;  /* 0x000000ffff097224 */ /* 0x000fe200078e000d */
[----:B------:R-:W-:-:S02]  /*5db70*/  MOV R8, 0x5db90 ;  /* 0x0005db9000087802 */ /* 0x000fc40000000f00 */
[----:B--2--5:R-:W-:Y:S05]  /*5db80*/  CALL.REL.NOINC `($_ZN7cutlass13device_kernelIN5flash19enable_sm80_to_sm89INS1_16FlashAttnBwdSm80INS1_25CollectiveMainloopBwdSm80ILi2ELi2EN4cute5tupleIJNS5_1CILi128EEES8_NS7_ILi64EEEEEENS_10bfloat16_tEfNS_4arch4Sm80ELb0ELb1ELb1ELb1ELb1ELb0ELb0ELb0ELi2ELi4ELi4ELi4ELb0EEENS1_24CollectiveEpilogueBwdGQAISA_fSD_Li256ELb1ELb1EEENS1_19SingleTileSchedulerILb1ELb0ELb0ELi128EEEEEEEEEvNT_6ParamsE$_ZN4cute8smem_ptrIPN7cutlass10bfloat16_tEECI1NS_12iter_adaptorIS3_S4_EEES3_) ;  /* 0xfffad6e000007944 */ /* 0x024fea0003c3ffff */
[----:B-1----:R1:W5:Y:S01]  /*5db90*/  LDL.64 R2, [R1+0x1688] ;  /* 0x0016880001027983 */ /* 0x0023620000100a00 */
[----:B------:R-:W-:-:S02]  /*5dba0*/  MOV R6, R13 ;  /* 0x0000000d00067202 */ /* 0x000fc40000000f00 */
[----:B------:R-:W-:Y:S02]  /*5dbb0*/  MOV R8, 0x5dbd0 ;  /* 0x0005dbd000087802 */ /* 0x000fe40000000f00 */
[----:B-1---5:R-:W-:Y:S05]  /*5dbc0*/  CALL.REL.NOINC `($_ZN7cutlass13device_kernelIN5flash19enable_sm80_to_sm89INS1_16FlashAttnBwdSm80INS1_25CollectiveMainloopBwdSm80ILi2ELi2EN4cute5tupleIJNS5_1CILi128EEES8_NS7_ILi64EEEEEENS_10bfloat16_tEfNS_4arch4Sm80ELb0ELb1ELb1ELb1ELb1ELb0ELb0ELb0ELi2ELi4ELi4ELi4ELb0EEENS1_24CollectiveEpilogueBwdGQAISA_fSD_Li256ELb1ELb1EEENS1_19SingleTileSchedulerILb1ELb0ELb0ELi128EEEEEEEEEvNT_6ParamsE$_ZN4cute8smem_ptrIPN7cutlass9uint128_tEECI1NS_12iter_adaptorIS3_S4_EEES3_) ;  /* 0xfffad6e000007944 */ /* 0x022fea0003c3ffff */
[----:B-1----:R1:W5:Y:S01]  /*5dbd0*/  LDL.64 R2, [R1+0x1688] ;  /* 0x0016880001027983 */ /* 0x0023620000100a00 */
[----:B------:R-:W-:Y:S02]  /*5dbe0*/  MOV R6, R13 ;  /* 0x0000000d00067202 */ /* 0x000fe40000000f00 */
[----:B------:R-:W-:Y:S02]  /*5dbf0*/  MOV R8, 0x5dc10 ;  /* 0x0005dc1000087802 */ /* 0x000fe40000000f00 */
[----:B-1---5:R-:W-:Y:S05]  /*5dc00*/  CALL.REL.NOINC `($_ZN7cutlass13device_kernelIN5flash19enable_sm80_to_sm89INS1_16FlashAttnBwdSm80INS1_25CollectiveMainloopBwdSm80ILi2ELi2EN4cute5tupleIJNS5_1CILi128EEES8_NS7_ILi64EEEEEENS_10bfloat16_tEfNS_4arch4Sm80ELb0ELb1ELb1ELb1ELb1ELb0ELb0ELb0ELi2ELi4ELi4ELi4ELb0EEENS1_24CollectiveEpilogueBwdGQAISA_fSD_Li256ELb1ELb1EEENS1_19SingleTileSchedulerILb1ELb0ELb0ELi128EEEEEEEEEvNT_6ParamsE$_ZN4cute3eso3ESOILb1ELb0EJNS_6LayoutINS_5tupleIJNS3_IJNS_1CILi1EEES5_EEEEEENS3_IJNS3_IJS5_NS4_ILi0EEEEEEEEEEENS_10ViewEngineINS_8smem_ptrIPN7cutlass9uint128_tEEEEEEEC2ERKSB_RKSI_) ;  /* 0xfffaba1000007944 */ /* 0x022fea0003c3ffff */
[----:B------:R2:W5:Y:S01]  /*5dc10*/  LDL R4, [R1+0x1688] ;  /* 0x0016880001047983 */ /* 0x0005620000100800 */
[----:B-1----:R-:W-:-:S03]  /*5dc20*/  MOV R2, 0x5dc40 ;  /* 0x0005dc4000027802 */ /* 0x002fc60000000f00 */
[----:B--2--5:R-:W-:Y:S05]  /*5dc30*/  CALL.REL.NOINC `($_ZN7cutlass13device_kernelIN5flash19enable_sm80_to_sm89INS1_16FlashAttnBwdSm80INS1_25CollectiveMainloopBwdSm80ILi2ELi2EN4cute5tupleIJNS5_1CILi128EEES8_NS7_ILi64EEEEEENS_10bfloat16_tEfNS_4arch4Sm80ELb0ELb1ELb1ELb1ELb1ELb0ELb0ELb0ELi2ELi4ELi4ELi4ELb0EEENS1_24CollectiveEpilogueBwdGQAISA_fSD_Li256ELb1ELb1EEENS1_19SingleTileSchedulerILb1ELb0ELb0ELi128EEEEEEEEEvNT_6ParamsE$_ZN73_INTERNAL_24fd9406_37_flash_bwd_hdim64_bf16_softcap_sm80_cu_8e232a79_330724__cvta_generic_to_sharedEPKv) ;  /* 0xfffad79000007944 */ /* 0x024fea0003c3ffff */
        /* <DEDUP_REMOVED lines=10> */
[----:B-1----:R-:W-:Y:S05]  /*5dce0*/  CALL.REL.NOINC `($_ZN7cutlass13device_kernelIN5flash19enable_sm80_to_sm89INS1_16FlashAttnBwdSm80INS1_25CollectiveMainloopBwdSm80ILi2ELi2EN4cute5tupleIJNS5_1CILi128EEES8_NS7_ILi64EEEEEENS_10bfloat16_tEfNS_4arch4Sm80ELb0ELb1ELb1ELb1ELb1ELb0ELb0ELb0ELi2ELi4ELi4ELi4ELb0EEENS1_24CollectiveEpilogueBwdGQAISA_fSD_Li256ELb1ELb1EEENS1_19SingleTileSchedulerILb1ELb0ELb0ELi128EEEEEEEEEvNT_6ParamsE$_ZN4cute3eso3ESOILb1ELb0EJNS_1CILi0EEEiS3_EEC2ERKS3_RKiS6_) ;  /* 0xfffa9ea000007944 */ /* 0x002fea0003c3ffff */
[----:B-1----:R-:W2:Y:S01]  /*5dcf0*/  LDL R3, [R1+0x1688] ;  /* 0x0016880001037983 */ /* 0x002ea20000100800 */
[----:B------:R-:W-:Y:S01]  /*5dd00*/  IMAD.MOV.U32 R2, RZ, RZ, R13 ;  /* 0x000000ffff027224 */ /* 0x000fe200078e000d */
[----:B------:R-:W-:-:S02]  /*5dd10*/  MOV R10, 0x5dd40 ;  /* 0x0005dd40000a7802 */ /* 0x000fc40000000f00 */
[----:B--2---:R-:W-:Y:S02]  /*5dd20*/  SHF.L.U32 R3, R3, 0x5, RZ ;  /* 0x0000000503037819 */ /* 0x004fe400000006ff */
[----:B------:R-:W-:Y:S05]  /*5dd30*/  CALL.REL.NOINC `($_ZN7cutlass13device_kernelIN5flash19enable_sm80_to_sm89INS1_16FlashAttnBwdSm80INS1_25CollectiveMainloopBwdSm80ILi2ELi2EN4cute5tupleIJNS5_1CILi128EEES8_NS7_ILi64EEEEEENS_10bfloat16_tEfNS_4arch4Sm80ELb0ELb1ELb1ELb1ELb1ELb0ELb0ELb0ELi2ELi4ELi4ELi4ELb0EEENS1_24CollectiveEpilogueBwdGQAISA_fSD_Li256ELb1ELb1EEENS1_19SingleTileSchedulerILb1ELb0ELb0ELi128EEEEEEEEEvNT_6ParamsE$_ZN4cute5tupleIJiEEC2ERKi) ;  /* 0xfffad35000007944 */ /* 0x000fea0003c3ffff */
[----:B-1----:R1:W5:Y:S01]  /*5dd40*/  LDL R3, [R1+0x1688] ;  /* 0x0016880001037983 */ /* 0x0023620000100800 */
[----:B------:R-:W-:Y:S02]  /*5dd50*/  MOV R2, R17 ;  /* 0x0000001100027202 */ /* 0x000fe40000000f00 */
        /* <DEDUP_REMOVED lines=44> */
[----:B------:R-:W-:Y:S02]  /*5e020*/  MOV R86, 0x1 ;  /* 0x0000000100567802 */ /* 0x000fe40000000f00 */
        /* <DEDUP_REMOVED lines=267> */
[----:B-1---5:R-:W-:Y:S05]  /*5f0e0*/  CALL.REL.NOINC `($_ZN7cutlass13device_kernelIN5flash19enable_sm80_to_sm89INS1_16FlashAttnBwdSm80INS1_25CollectiveMainloopBwdSm80ILi2ELi2EN4cute5tupleIJNS5_1CILi128EEES8_NS7_ILi64EEEEEENS_10bfloat16_tEfNS_4arch4Sm80ELb0ELb1ELb1ELb1ELb1ELb0ELb0ELb0ELi2ELi4ELi4ELi4ELb0EEENS1_24CollectiveEpilogueBwdGQAISA_fSD_Li256ELb1ELb1EEENS1_19SingleTileSchedulerILb1ELb0ELb0ELi128EEEEEEEEEvNT_6ParamsE$_ZN4cute3eso3ESOILb1ELb0EJNS_10UnderscoreES2_iEEC2ERKS2_S5_RKi) ;  /* 0xfffa867000007944 */ /* 0x022fea0003c3ffff */
[----:B-1----:R-:W2:Y:S01]  /*5f0f0*/  LDL R3, [R1+0x1688] ;  /* 0x0016880001037983 */ /* 0x002ea20000100800 */
[----:B------:R-:W-:-:S02]  /*5f100*/  MOV R6, 0x5f130 ;  /* 0x0005f13000067802 */ /* 0x000fc40000000f00 */
[----:B--2---:R-:W-:Y:S02]  /*5f110*/  SHF.L.U32 R3, R3, 0x7, RZ ;  /* 0x0000000703037819 */ /* 0x004fe400000006ff */
[----:B------:R-:W-:Y:S05]  /*5f120*/  CALL.REL.NOINC `($_ZN7cutlass13device_kernelIN5flash19enable_sm80_to_sm89INS1_16FlashAttnBwdSm80INS1_25CollectiveMainloopBwdSm80ILi2ELi2EN4cute5tupleIJNS5_1CILi128EEES8_NS7_ILi64EEEEEENS_10bfloat16_tEfNS_4arch4Sm80ELb0ELb1ELb1ELb1ELb1ELb0ELb0ELb0ELi2ELi4ELi4ELi4ELb0EEENS1_24CollectiveEpilogueBwdGQAISA_fSD_Li256ELb1ELb1EEENS1_19SingleTileSchedulerILb1ELb0ELb0ELi128EEEEEEEEEvNT_6ParamsE$_ZN4cute3eso3ESOILb1ELb0EJNS_6LayoutINS_5tupleIJNS3_IJNS_1CILi4EEENS4_ILi1EEEEEES6_EEENS3_IJNS3_IJS6_NS4_ILi0EEEEEES9_EEEEEiEEC2ERKSC_RKi) ;  /* 0xfffaad3000007944 */ /* 0x000fea0003c3ffff */
[----:B------:R-:W-:Y:S01]  /*5f130*/  ULDC.64 UR8, c[0x0][0x118] ;  /* 0x0000460000087ab9 */ /* 0x000fe20000000a00 */
[----:B-1----:R-:W2:Y:S04]  /*5f140*/  LDL R2, [R1+0x1688] ;  /* 0x0016880001027983 */ /* 0x002ea80000100800 */
[----:B------:R-:W2:Y:S01]  /*5f150*/  LD.E.64 R4, [R86.64+0x8] ;  /* 0x0000080856047980 */ /* 0x000ea2000c101b00 */
[----:B------:R-:W-:Y:S01]  /*5f160*/  MOV R10, 0x5f1a0 ;  /* 0x0005f1a0000a7802 */ /* 0x000fe20000000f00 */
[----:B--2---:R-:W-:Y:S01]  /*5f170*/  IMAD.WIDE R4, R2, 0x4, R4 ;  /* 0x0000000402047825 */ /* 0x004fe200078e0204 */
[----:B------:R-:W-:-:S03]  /*5f180*/  MOV R2, R13 ;  /* 0x0000000d00027202 */ /* 0x000fc60000000f00 */
[----:B------:R-:W-:Y:S05]  /*5f190*/  CALL.REL.NOINC `($_ZN7cutlass13device_kernelIN5flash19enable_sm80_to_sm89INS1_16FlashAttnBwdSm80INS1_25CollectiveMainloopBwdSm80ILi2ELi2EN4cute5tupleIJNS5_1CILi128EEES8_NS7_ILi64EEEEEENS_10bfloat16_tEfNS_4arch4Sm80ELb0ELb1ELb1ELb1ELb1ELb0ELb0ELb0ELi2ELi4ELi4ELi4ELb0EEENS1_24CollectiveEpilogueBwdGQAISA_fSD_Li256ELb1ELb1EEENS1_19SingleTileSchedulerILb1ELb0ELb0ELi128EEEEEEEEEvNT_6ParamsE$_ZN4cute8gmem_ptrIPKfECI1NS_12iter_adaptorIS2_S3_EEES2_) ;  /* 0xfffac05000007944 */ /* 0x000fea0003c3ffff */
[----:B-1----:R1:W5:Y:S01]  /*5f1a0*/  LDL.64 R2, [R1+0x1688] ;  /* 0x0016880001027983 */ /* 0x0023620000100a00 */
[----:B------:R-:W-:-:S03]  /*5f1b0*/  MOV R6, 0x5f1d0 ;  /* 0x0005f1d000067802 */ /* 0x000fc60000000f00 */
[----:B-1---5:R-:W-:Y:S05]  /*5f1c0*/  CALL.REL.NOINC `($_ZN7cutlass13device_kernelIN5flash19enable_sm80_to_sm89INS1_16FlashAttnBwdSm80INS1_25CollectiveMainloopBwdSm80ILi2ELi2EN4cute5tupleIJNS5_1CILi128EEES8_NS7_ILi64EEEEEENS_10bfloat16_tEfNS_4arch4Sm80ELb0ELb1ELb1ELb1ELb1ELb0ELb0ELb0ELi2ELi4ELi4ELi4ELb0EEENS1_24CollectiveEpilogueBwdGQAISA_fSD_Li256ELb1ELb1EEENS1_19SingleTileSchedulerILb1ELb0ELb0ELi128EEEEEEEEEvNT_6ParamsE$_ZN4cute3eso3ESOILb1ELb0EJNS_6LayoutINS_5tupleIJNS3_IJNS_1CILi4EEENS4_ILi1EEEEEES6_EEENS3_IJNS3_IJS6_NS4_ILi0EEEEEES9_EEEEENS_10ViewEngineINS_8gmem_ptrIPKfEEEEEEC2ERKSC_RKSI_) ;  /* 0xfffaac0000007944 */ /* 0x022fea0003c3ffff */
[----:B------:R-:W-:Y:S01]  /*5f1d0*/  ULDC.64 UR8, c[0x0][0x118] ;  /* 0x0000460000087ab9 */ /* 0x000fe20000000a00 */
[----:B-1----:R1:W5:Y:S04]  /*5f1e0*/  LDL.64 R4, [R1+0x1688] ;  /* 0x0016880001047983 */ /* 0x0023680000100a00 */
[----:B------:R1:W5:Y:S01]  /*5f1f0*/  LD.E.64 R10, [R88.64+0x40] ;  /* 0x00004008580a7980 */ /* 0x000362000c101b00 */
[----:B------:R-:W-:Y:S01]  /*5f200*/  IMAD.MOV.U32 R3, RZ, RZ, R15 ;  /* 0x000000ffff037224 */ /* 0x000fe200078e000f */
[----:B------:R-:W-:-:S02]  /*5f210*/  MOV R2, R13 ;  /* 0x0000000d00027202 */ /* 0x000fc40000000f00 */
[----:B------:R-:W-:Y:S02]  /*5f220*/  MOV R8, 0x5f240 ;  /* 0x0005f24000087802 */ /* 0x000fe40000000f00 */
[----:B-1---5:R-:W-:Y:S05]  /*5f230*/  CALL.REL.NOINC `($_ZN7cutlass13device_kernelIN5flash19enable_sm80_to_sm89INS1_16FlashAttnBwdSm80INS1_25CollectiveMainloopBwdSm80ILi2ELi2EN4cute5tupleIJNS5_1CILi128EEES8_NS7_ILi64EEEEEENS_10bfloat16_tEfNS_4arch4Sm80ELb0ELb1ELb1ELb1ELb1ELb0ELb0ELb0ELi2ELi4ELi4ELi4ELb0EEENS1_24CollectiveEpilogueBwdGQAISA_fSD_Li256ELb1ELb1EEENS1_19SingleTileSchedulerILb1ELb0ELb0ELi128EEEEEEEEEvNT_6ParamsE$_ZN4cute3eso3ESOILb1ELb0EJNS_10UnderscoreES2_iEEC2ERKS2_S5_RKi) ;  /* 0xfffa852000007944 */ /* 0x022fea0003c3ffff */
[----:B-1----:R-:W2:Y:S01]  /*5f240*/  LDL R3, [R1+0x1688] ;  /* 0x0016880001037983 */ /* 0x002ea20000100800 */
[----:B------:R-:W-:Y:S02]  /*5f250*/  MOV R6, 0x5f280 ;  /* 0x0005f28000067802 */ /* 0x000fe40000000f00 */
[----:B--2---:R-:W-:Y:S02]  /*5f260*/  SHF.L.U32 R3, R3, 0x7, RZ ;  /* 0x0000000703037819 */ /* 0x004fe400000006ff */
[----:B------:R-:W-:Y:S05]  /*5f270*/  CALL.REL.NOINC `($_ZN7cutlass13device_kernelIN5flash19enable_sm80_to_sm89INS1_16FlashAttnBwdSm80INS1_25CollectiveMainloopBwdSm80ILi2ELi2EN4cute5tupleIJNS5_1CILi128EEES8_NS7_ILi64EEEEEENS_10bfloat16_tEfNS_4arch4Sm80ELb0ELb1ELb1ELb1ELb1ELb0ELb0ELb0ELi2ELi4ELi4ELi4ELb0EEENS1_24CollectiveEpilogueBwdGQAISA_fSD_Li256ELb1ELb1EEENS1_19SingleTileSchedulerILb1ELb0ELb0ELi128EEEEEEEEEvNT_6ParamsE$_ZN4cute3eso3ESOILb1ELb0EJNS_6LayoutINS_5tupleIJNS3_IJNS_1CILi4EEENS4_ILi1EEEEEES6_EEENS3_IJNS3_IJS6_NS4_ILi0EEEEEES9_EEEEEiEEC2ERKSC_RKi) ;  /* 0xfffaabe000007944 */ /* 0x000fea0003c3ffff */
[----:B------:R-:W-:Y:S01]  /*5f280*/  ULDC.64 UR8, c[0x0][0x118] ;  /* 0x0000460000087ab9 */ /* 0x000fe20000000a00 */
[----:B-1----:R-:W2:Y:S04]  /*5f290*/  LDL R2, [R1+0x1688] ;  /* 0x0016880001027983 */ /* 0x002ea80000100800 */
[----:B------:R-:W2:Y:S01]  /*5f2a0*/  LD.E.64 R10, [R10.64] ;  /* 0x000000080a0a7980 */ /* 0x000ea2000c101b00 */
[----:B------:R-:W-:Y:S02]  /*5f2b0*/  MOV R6, R13 ;  /* 0x0000000d00067202 */ /* 0x000fe40000000f00 */
[----:B------:R-:W-:Y:S01]  /*5f2c0*/  MOV R8, 0x5f2f0 ;  /* 0x0005f2f000087802 */ /* 0x000fe20000000f00 */
[----:B--2---:R-:W-:-:S04]  /*5f2d0*/  IMAD.WIDE R2, R2, 0x4, R10 ;  /* 0x0000000402027825 */ /* 0x004fc800078e020a */
[----:B------:R-:W-:Y:S05]  /*5f2e0*/  CALL.REL.NOINC `($_ZN7cutlass13device_kernelIN5flash19enable_sm80_to_sm89INS1_16FlashAttnBwdSm80INS1_25CollectiveMainloopBwdSm80ILi2ELi2EN4cute5tupleIJNS5_1CILi128EEES8_NS7_ILi64EEEEEENS_10bfloat16_tEfNS_4arch4Sm80ELb0ELb1ELb1ELb1ELb1ELb0ELb0ELb0ELi2ELi4ELi4ELi4ELb0EEENS1_24CollectiveEpilogueBwdGQAISA_fSD_Li256ELb1ELb1EEENS1_19SingleTileSchedulerILb1ELb0ELb0ELi128EEEEEEEEEvNT_6ParamsE$_ZN4cute8smem_ptrIPfECI1NS_12iter_adaptorIS1_S2_EEES1_) ;  /* 0xfffac00000007944 */ /* 0x000fea0003c3ffff */
[----:B-1----:R1:W5:Y:S01]  /*5f2f0*/  LDL.64 R2, [R1+0x1688] ;  /* 0x0016880001027983 */ /* 0x0023620000100a00 */
[----:B------:R-:W-:-:S03]  /*5f300*/  MOV R8, 0x5f320 ;  /* 0x0005f32000087802 */ /* 0x000fc60000000f00 */
[----:B-1---5:R-:W-:Y:S05]  /*5f310*/  CALL.REL.NOINC `($_ZN7cutlass13device_kernelIN5flash19enable_sm80_to_sm89INS1_16FlashAttnBwdSm80INS1_25CollectiveMainloopBwdSm80ILi2ELi2EN4cute5tupleIJNS5_1CILi128EEES8_NS7_ILi64EEEEEENS_10bfloat16_tEfNS_4arch4Sm80ELb0ELb1ELb1ELb1ELb1ELb0ELb0ELb0ELi2ELi4ELi4ELi4ELb0EEENS1_24CollectiveEpilogueBwdGQAISA_fSD_Li256ELb1ELb1EEENS1_19SingleTileSchedulerILb1ELb0ELb0ELi128EEEEEEEEEvNT_6ParamsE$_ZN4cute3eso3ESOILb1ELb0EJNS_6LayoutINS_5tupleIJNS3_IJNS_1CILi4EEENS4_ILi1EEEEEES6_EEENS3_IJNS3_IJS6_NS4_ILi0EEEEEES9_EEEEENS_10ViewEngineINS_8smem_ptrIPfEEEEEEC2ERKSC_RKSH_) ;  /* 0xfffaab0000007944 */ /* 0x022fea0003c3ffff */
[----:B------:R-:W-:Y:S01]  /*5f320*/  ULDC.64 UR8, c[0x0][0x118] ;  /* 0x0000460000087ab9 */ /* 0x000fe20000000a00 */
[----:B------:R2:W5:Y:S04]  /*5f330*/  LDL.64 R8, [R1+0x1688] ;  /* 0x0016880001087983 */ /* 0x0005680000100a00 */
[----:B------:R2:W5:Y:S01]  /*5f340*/  LD.E.64 R84, [R88.64+0x48] ;  /* 0x0000480858547980 */ /* 0x000562000c101b00 */
[----:B-1----:R-:W-:-:S02]  /*5f350*/  MOV R3, RZ ;  /* 0x000000ff00037202 */ /* 0x002fc40000000f00 */
[----:B------:R-:W-:Y:S02]  /*5f360*/  MOV R6, 0x5f380 ;  /* 0x0005f38000067802 */ /* 0x000fe40000000f00 */
[----:B--2--5:R-:W-:Y:S05]  /*5f370*/  CALL.REL.NOINC `($_ZN7cutlass13device_kernelIN5flash19enable_sm80_to_sm89INS1_16FlashAttnBwdSm80INS1_25CollectiveMainloopBwdSm80ILi2ELi2EN4cute5tupleIJNS5_1CILi128EEES8_NS7_ILi64EEEEEENS_10bfloat16_tEfNS_4arch4Sm80ELb0ELb1ELb1ELb1ELb1ELb0ELb0ELb0ELi2ELi4ELi4ELi4ELb0EEENS1_24CollectiveEpilogueBwdGQAISA_fSD_Li256ELb1ELb1EEENS1_19SingleTileSchedulerILb1ELb0ELb0ELi128EEEEEEEEEvNT_6ParamsE$_ZN4cute3eso3ESOILb1ELb0EJNS_1CILi0EEEiEEC2ERKS3_RKi) ;  /* 0xfffa87c000007944 */ /* 0x024fea0003c3ffff */
[----:B------:R-:W-:Y:S02]  /*5f380*/  ULDC.64 UR8, c[0x0][0x118] ;  /* 0x0000460000087ab9 */ /* 0x000fe40000000a00 */
[----:B-1----:R1:W5:Y:S01]  /*5f390*/  LD.E R3, [R84.64] ;  /* 0x0000000854037980 */ /* 0x002362000c101900 */
[----:B------:R-:W-:-:S03]  /*5f3a0*/  MOV R16, 0x5f3c0 ;  /* 0x0005f3c000107802 */ /* 0x000fc60000000f00 */
[----:B-1---5:R-:W-:Y:S05]  /*5f3b0*/  CALL.REL.NOINC `($_ZN7cutlass13device_kernelIN5flash19enable_sm80_to_sm89INS1_16FlashAttnBwdSm80INS1_25CollectiveMainloopBwdSm80ILi2ELi2EN4cute5tupleIJNS5_1CILi128EEES8_NS7_ILi64EEEEEENS_10bfloat16_tEfNS_4arch4Sm80ELb0ELb1ELb1ELb1ELb1ELb0ELb0ELb0ELi2ELi4ELi4ELi4ELb0EEENS1_24CollectiveEpilogueBwdGQAISA_fSD_Li256ELb1ELb1EEENS1_19SingleTileSchedulerILb1ELb0ELb0ELi128EEEEEEEEEvNT_6ParamsE$_ZZN4cuteplIJiEJNS_1CILi0EEEEEEDaRKNS_15ArithmeticTupleIJDpT_EEERKNS3_IJDpT0_EEEENKUlDpRKT_E_clIJiEEEDaSH_) ;  /* 0xfffb0f5000007944 */ /* 0x022fea0003c3ffff */
[----:B-----5:R-:W-:Y:S02]  /*5f3c0*/  ISETP.GT.AND P0, PT, R2, 0x7f, PT ;  /* 0x0000007f0200780c */ /* 0x020fe40003f04270 */
[----:B------:R-:W-:-:S11]  /*5f3d0*/  MOV R15, 0x0 ;  /* 0x00000000000f7802 */ /* 0x000fd60000000f00 */
[----:B------:R-:W-:Y:S05]  /*5f3e0*/  @P0 RET.REL.NODEC R14 `(_ZN7cutlass13device_kernelIN5flash19enable_sm80_to_sm89INS1_16FlashAttnBwdSm80INS1_25CollectiveMainloopBwdSm80ILi2ELi2EN4cute5tupleIJNS5_1CILi128EEES8_NS7_ILi64EEEEEENS_10bfloat16_tEfNS_4arch4Sm80ELb0ELb1ELb1ELb1ELb1ELb0ELb0ELb0ELi2ELi4ELi4ELi4ELb0EEENS1_24CollectiveEpilogueBwdGQAISA_fSD_Li256ELb1ELb1EEENS1_19SingleTileSchedulerILb1ELb0ELb0ELi128EEEEEEEEEvNT_6ParamsE) ;  /* 0xfffa0c100e000950 */ /* 0x000fea0003c3ffff */
[----:B------:R-:W-:Y:S02]  /*5f3f0*/  ULDC.64 UR8, c[0x0][0x118] ;  /* 0x0000460000087ab9 */ /* 0x000fe40000000a00 */
[----:B------:R-:W5:Y:S01]  /*5f400*/  LD.E.64 R88, [R88.64+0x50] ;  /* 0x0000500858587980 */ /* 0x000f62000c101b00 */
[----:B------:R-:W-:Y:S01]  /*5f410*/  IMAD.MOV.U32 R2, RZ, RZ, R7 ;  /* 0x000000ffff027224 */ /* 0x000fe200078e0007 */
[----:B------:R-:W-:Y:S02]  /*5f420*/  MOV R3, RZ ;  /* 0x000000ff00037202 */ /* 0x000fe40000000f00 */
[----:B------:R-:W-:Y:S02]  /*5f430*/  MOV R10, 0x5f450 ;  /* 0x0005f450000a7802 */ /* 0x000fe40000000f00 */
[----:B-1---5:R-:W-:Y:S05]  /*5f440*/  CALL.REL.NOINC `($_ZN7cutlass13device_kernelIN5flash19enable_sm80_to_sm89INS1_16FlashAttnBwdSm80INS1_25CollectiveMainloopBwdSm80ILi2ELi2EN4cute5tupleIJNS5_1CILi128EEES8_NS7_ILi64EEEEEENS_10bfloat16_tEfNS_4arch4Sm80ELb0ELb1ELb1ELb1ELb1ELb0ELb0ELb0ELi2ELi4ELi4ELi4ELb0EEENS1_24CollectiveEpilogueBwdGQAISA_fSD_Li256ELb1ELb1EEENS1_19SingleTileSchedulerILb1ELb0ELb0ELi128EEEEEEEEEvNT_6ParamsE$_ZN4cute3eso3ESOILb1ELb0EJNS_10UnderscoreEiEEC2ERKS2_RKi) ;  /* 0xfffa835000007944 */ /* 0x022fea0003c3ffff */
[----:B-1----:R-:W-:Y:S02]  /*5f450*/  MOV R2, R7 ;  /* 0x0000000700027202 */ /* 0x002fe40000000f00 */
[----:B------:R-:W-:Y:S02]  /*5f460*/  MOV R10, 0x5f480 ;  /* 0x0005f480000a7802 */ /* 0x000fe40000000f00 */
[----:B------:R-:W-:Y:S05]  /*5f470*/  CALL.REL.NOINC `($_ZN7cutlass13device_kernelIN5flash19enable_sm80_to_sm89INS1_16FlashAttnBwdSm80INS1_25CollectiveMainloopBwdSm80ILi2ELi2EN4cute5tupleIJNS5_1CILi128EEES8_NS7_ILi64EEEEEENS_10bfloat16_tEfNS_4arch4Sm80ELb0ELb1ELb1ELb1ELb1ELb0ELb0ELb0ELi2ELi4ELi4ELi4ELb0EEENS1_24CollectiveEpilogueBwdGQAISA_fSD_Li256ELb1ELb1EEENS1_19SingleTileSchedulerILb1ELb0ELb0ELi128EEEEEEEEEvNT_6ParamsE$_ZN4cute8gmem_ptrIPKfECI1NS_12iter_adaptorIS2_S3_EEES2_) ;  /* 0xfffabd7000007944 */ /* 0x000fea0003c3ffff */
[----:B-1----:R1:W5:Y:S01]  /*5f480*/  LDL.64 R2, [R1+0x1680] ;  /* 0x0016800001027983 */ /* 0x0023620000100a00 */
[----:B------:R-:W-:-:S03]  /*5f490*/  MOV R6, 0x5f4b0 ;  /* 0x0005f4b000067802 */ /* 0x000fc60000000f00 */
[----:B-1---5:R-:W-:Y:S05]  /*5f4a0*/  CALL.REL.NOINC `($_ZN7cutlass13device_kernelIN5flash19enable_sm80_to_sm89INS1_16FlashAttnBwdSm80INS1_25CollectiveMainloopBwdSm80ILi2ELi2EN4cute5tupleIJNS5_1CILi128EEES8_NS7_ILi64EEEEEENS_10bfloat16_tEfNS_4arch4Sm80ELb0ELb1ELb1ELb1ELb1ELb0ELb0ELb0ELi2ELi4ELi4ELi4ELb0EEENS1_24CollectiveEpilogueBwdGQAISA_fSD_Li256ELb1ELb1EEENS1_19SingleTileSchedulerILb1ELb0ELb0ELi128EEEEEEEEEvNT_6ParamsE$_ZN4cute3eso3ESOILb1ELb0EJNS_6LayoutINS_5tupleIJNS3_IJNS_1CILi4EEENS4_ILi1EEEEEEEEENS3_IJNS3_IJS6_NS4_ILi0EEEEEEEEEEENS_10ViewEngineINS_8gmem_ptrIPKfEEEEEEC2ERKSC_RKSI_) ;  /* 0xfffaa85000007944 */ /* 0x022fea0003c3ffff */
[----:B-1----:R1:W5:Y:S01]  /*5f4b0*/  LDL.64 R4, [R1+0x1680] ;  /* 0x0016800001047983 */ /* 0x0023620000100a00 */
[----:B------:R-:W-:Y:S01]  /*5f4c0*/  IMAD.MOV.U32 R2, RZ, RZ, R7 ;  /* 0x000000ffff027224 */ /* 0x000fe200078e0007 */
[----:B------:R-:W-:-:S02]  /*5f4d0*/  MOV R3, RZ ;  /* 0x000000ff00037202 */ /* 0x000fc40000000f00 */
[----:B------:R-:W-:Y:S02]  /*5f4e0*/  MOV R10, 0x5f500 ;  /* 0x0005f500000a7802 */ /* 0x000fe40000000f00 */
[----:B-1---5:R-:W-:Y:S05]  /*5f4f0*/  CALL.REL.NOINC `($_ZN7cutlass13device_kernelIN5flash19enable_sm80_to_sm89INS1_16FlashAttnBwdSm80INS1_25CollectiveMainloopBwdSm80ILi2ELi2EN4cute5tupleIJNS5_1CILi128EEES8_NS7_ILi64EEEEEENS_10bfloat16_tEfNS_4arch4Sm80ELb0ELb1ELb1ELb1ELb1ELb0ELb0ELb0ELi2ELi4ELi4ELi4ELb0EEENS1_24CollectiveEpilogueBwdGQAISA_fSD_Li256ELb1ELb1EEENS1_19SingleTileSchedulerILb1ELb0ELb0ELi128EEEEEEEEEvNT_6ParamsE$_ZN4cute3eso3ESOILb1ELb0EJNS_10UnderscoreEiEEC2ERKS2_RKi) ;  /* 0xfffa82a000007944 */ /* 0x022fea0003c3ffff */
[----:B-1----:R-:W-:Y:S01]  /*5f500*/  IMAD.MOV.U32 R2, RZ, RZ, R8 ;  /* 0x000000ffff027224 */ /* 0x002fe200078e0008 */
[----:B------:R-:W-:Y:S01]  /*5f510*/  MOV R3, R9 ;  /* 0x0000000900037202 */ /* 0x000fe20000000f00 */
[----:B------:R-:W-:Y:S01]  /*5f520*/  IMAD.MOV.U32 R6, RZ, RZ, R7 ;  /* 0x000000ffff067224 */ /* 0x000fe200078e0007 */
[----:B------:R-:W-:Y:S02]  /*5f530*/  MOV R8, 0x5f550 ;  /* 0x0005f55000087802 */ /* 0x000fe40000000f00 */
[----:B------:R-:W-:Y:S05]  /*5f540*/  CALL.REL.NOINC `($_ZN7cutlass13device_kernelIN5flash19enable_sm80_to_sm89INS1_16FlashAttnBwdSm80INS1_25CollectiveMainloopBwdSm80ILi2ELi2EN4cute5tupleIJNS5_1CILi128EEES8_NS7_ILi64EEEEEENS_10bfloat16_tEfNS_4arch4Sm80ELb0ELb1ELb1ELb1ELb1ELb0ELb0ELb0ELi2ELi4ELi4ELi4ELb0EEENS1_24CollectiveEpilogueBwdGQAISA_fSD_Li256ELb1ELb1EEENS1_19SingleTileSchedulerILb1ELb0ELb0ELi128EEEEEEEEEvNT_6ParamsE$_ZN4cute8smem_ptrIPfECI1NS_12iter_adaptorIS1_S2_EEES1_) ;  /* 0xfffabda000007944 */ /* 0x000fea0003c3ffff */
[----:B-1----:R1:W5:Y:S01]  /*5f550*/  LDL.64 R2, [R1+0x1680] ;  /* 0x0016800001027983 */ /* 0x0023620000100a00 */
[----:B------:R-:W-:-:S03]  /*5f560*/  MOV R8, 0x5f580 ;  /* 0x0005f58000087802 */ /* 0x000fc60000000f00 */
[----:B-1---5:R-:W-:Y:S05]  /*5f570*/  CALL.REL.NOINC `($_ZN7cutlass13device_kernelIN5flash19enable_sm80_to_sm89INS1_16FlashAttnBwdSm80INS1_25CollectiveMainloopBwdSm80ILi2ELi2EN4cute5tupleIJNS5_1CILi128EEES8_NS7_ILi64EEEEEENS_10bfloat16_tEfNS_4arch4Sm80ELb0ELb1ELb1ELb1ELb1ELb0ELb0ELb0ELi2ELi4ELi4ELi4ELb0EEENS1_24CollectiveEpilogueBwdGQAISA_fSD_Li256ELb1ELb1EEENS1_19SingleTileSchedulerILb1ELb0ELb0ELi128EEEEEEEEEvNT_6ParamsE$_ZN4cute3eso3ESOILb1ELb0EJNS_6LayoutINS_5tupleIJNS3_IJNS_1CILi4EEENS4_ILi1EEEEEEEEENS3_IJNS3_IJS6_NS4_ILi0EEEEEEEEEEENS_10ViewEngineINS_8smem_ptrIPfEEEEEEC2ERKSC_RKSH_) ;  /* 0xfffaa7d000007944 */ /* 0x022fea0003c3ffff */
[----:B-1----:R1:W5:Y:S01]  /*5f580*/  LDL.64 R6, [R1+0x1680] ;  /* 0x0016800001067983 */ /* 0x0023620000100a00 */
[----:B------:R-:W-:Y:S02]  /*5f590*/  MOV R2, R13 ;  /* 0x0000000d00027202 */ /* 0x000fe40000000f00 */
[----:B------:R-:W-:Y:S02]  /*5f5a0*/  MOV R10, 0x5f5c0 ;  /* 0x0005f5c0000a7802 */ /* 0x000fe40000000f00 */
[----:B-1---5:R-:W-:Y:S05]  /*5f5b0*/  CALL.REL.NOINC `($_ZN7cutlass13device_kernelIN5flash19enable_sm80_to_sm89INS1_16FlashAttnBwdSm80INS1_25CollectiveMainloopBwdSm80ILi2ELi2EN4cute5tupleIJNS5_1CILi128EEES8_NS7_ILi64EEEEEENS_10bfloat16_tEfNS_4arch4Sm80ELb0ELb1ELb1ELb1ELb1ELb0ELb0ELb0ELi2ELi4ELi4ELi4ELb0EEENS1_24CollectiveEpilogueBwdGQAISA_fSD_Li256ELb1ELb1EEENS1_19SingleTileSchedulerILb1ELb0ELb0ELi128EEEEEEEEEvNT_6ParamsE$_ZN4cute8gmem_ptrIPKfECI1NS_12iter_adaptorIS2_S3_EEES2_) ;  /* 0xfffabc3000007944 */ /* 0x022fea0003c3ffff */
[----:B-1----:R1:W5:Y:S01]  /*5f5c0*/  LDL.64 R2, [R1+0x1688] ;  /* 0x0016880001027983 */ /* 0x0023620000100a00 */
        /* <DEDUP_REMOVED lines=10> */
[----:B--2--5:R-:W-:Y:S05]  /*5f670*/  CALL.REL.NOINC `($_ZN7cutlass13device_kernelIN5flash19enable_sm80_to_sm89INS1_16FlashAttnBwdSm80INS1_25CollectiveMainloopBwdSm80ILi2ELi2EN4cute5tupleIJNS5_1CILi128EEES8_NS7_ILi64EEEEEENS_10bfloat16_tEfNS_4arch4Sm80ELb0ELb1ELb1ELb1ELb1ELb0ELb0ELb0ELi2ELi4ELi4ELi4ELb0EEENS1_24CollectiveEpilogueBwdGQAISA_fSD_Li256ELb1ELb1EEENS1_19SingleTileSchedulerILb1ELb0ELb0ELi128EEEEEEEEEvNT_6ParamsE$_ZN4cute8smem_ptrIPfECI1NS_12iter_adaptorIS1_S2_EEES1_) ;  /* 0xfffabc7000007944 */ /* 0x024fea0003c3ffff */
        /* <DEDUP_REMOVED lines=19> */
[----:B------:R-:W-:Y:S05]  /*5f7b0*/  RET.REL.NODEC R14 `(_ZN7cutlass13device_kernelIN5flash19enable_sm80_to_sm89INS1_16FlashAttnBwdSm80INS1_25CollectiveMainloopBwdSm80ILi2ELi2EN4cute5tupleIJNS5_1CILi128EEES8_NS7_ILi64EEEEEENS_10bfloat16_tEfNS_4arch4Sm80ELb0ELb1ELb1ELb1ELb1ELb0ELb0ELb0ELi2ELi4ELi4ELi4ELb0EEENS1_24CollectiveEpilogueBwdGQAISA_fSD_Li256ELb1ELb1EEENS1_19SingleTileSchedulerILb1ELb0ELb0ELi128EEEEEEEEEvNT_6ParamsE) ;  /* 0xfffa08400e007950 */ /* 0x000fea0003c3ffff */
        .type           $_ZN7cutlass13device_kernelIN5flash19enable_sm80_to_sm89INS1_16FlashAttnBwdSm80INS1_25CollectiveMainloopBwdSm80ILi2ELi2EN4cute5tupleIJNS5_1CILi128EEES8_NS7_ILi64EEEEEENS_10bfloat16_tEfNS_4arch4Sm80ELb0ELb1ELb1ELb1ELb1ELb0ELb0ELb0ELi2ELi4ELi4ELi4ELb0EEENS1_24CollectiveEpilogueBwdGQAISA_fSD_Li256ELb1ELb1EEENS1_19SingleTileSchedulerILb1ELb0ELb0ELi128EEEEEEEEEvNT_6ParamsE$_ZZN5flash25CollectiveMainloopBwdSm80ILi2ELi2EN4cute5tupleIJNS1_1CILi128EEES4_NS3_ILi64EEEEEEN7cutlass10bfloat16_tEfNS7_4arch4Sm80ELb0ELb1ELb1ELb1ELb1ELb0ELb0ELb0ELi2ELi4ELi4ELi4ELb0EE3mmaINS_16FlashAttnBwdSm80ISB_NS_24CollectiveEpilogueBwdGQAIS6_fSA_Li256ELb1ELb1EEENS_19SingleTileSchedulerILb1ELb0ELb0ELi128EEEE13SharedStorageENS1_6TensorINS1_11ArrayEngineIfLm32EEENS1_6LayoutINS2_IJNS2_IJNS3_ILi2EEESO_EEESO_NS3_ILi4EEEEEENS2_IJNS2_IJNS3_ILi1EEESO_EEESQ_NS3_ILi8EEEEEEEEEEEEbRKNSB_6ParamsERT0_S12_iNS2_IJiiiEEERT_ENKUliiE_clEii,@function
        .size           $_ZN7cutlass13device_kernelIN5flash19enable_sm80_to_sm89INS1_16FlashAttnBwdSm80INS1_25CollectiveMainloopBwdSm80ILi2ELi2EN4cute5tupleIJNS5_1CILi128EEES8_NS7_ILi64EEEEEENS_10bfloat16_tEfNS_4arch4Sm80ELb0ELb1ELb1ELb1ELb1ELb0ELb0ELb0ELi2ELi4ELi4ELi4ELb0EEENS1_24CollectiveEpilogueBwdGQAISA_fSD_Li256ELb1ELb1EEENS1_19SingleTileSchedulerILb1ELb0ELb0ELi128EEEEEEEEEvNT_6ParamsE$_ZZN5flash25CollectiveMainloopBwdSm80ILi2ELi2EN4cute5tupleIJNS1_1CILi128EEES4_NS3_ILi64EEEEEEN7cutlass10bfloat16_tEfNS7_4arch4Sm80ELb0ELb1ELb1ELb1ELb1ELb0ELb0ELb0ELi2ELi4ELi4ELi4ELb0EE3mmaINS_16FlashAttnBwdSm80ISB_NS_24CollectiveEpilogueBwdGQAIS6_fSA_Li256ELb1ELb1EEENS_19SingleTileSchedulerILb1ELb0ELb0ELi128EEEE13SharedStorageENS1_6TensorINS1_11ArrayEngineIfLm32EEENS1_6LayoutINS2_IJNS2_IJNS3_ILi2EEESO_EEESO_NS3_ILi4EEEEEENS2_IJNS2_IJNS3_ILi1EEESO_EEESQ_NS3_ILi8EEEEEEEEEEEEbRKNSB_6ParamsERT0_S12_iNS2_IJiiiEEERT_ENKUliiE_clEii,($_ZN7cutlass13device_kernelIN5flash19enable_sm80_to_sm89INS1_16FlashAttnBwdSm80INS1_25CollectiveMainloopBwdSm80ILi2ELi2EN4cute5tupleIJNS5_1CILi128EEES8_NS7_ILi64EEEEEENS_10bfloat16_tEfNS_4arch4Sm80ELb0ELb1ELb1ELb1ELb1ELb0ELb0ELb0ELi2ELi4ELi4ELi4ELb0EEENS1_24CollectiveEpilogueBwdGQAISA_fSD_Li256ELb1ELb1EEENS1_19SingleTileSchedulerILb1ELb0ELb0ELi128EEEEEEEEEvNT_6ParamsE$_ZZN5flash25CollectiveMainloopBwdSm80ILi2ELi2EN4cute5tupleIJNS1_1CILi128EEES4_NS3_ILi64EEEEEEN7cutlass10bfloat16_tEfNS7_4arch4Sm80ELb0ELb1ELb1ELb1ELb1ELb0ELb0ELb0ELi2ELi4ELi4ELi4ELb0EE3mmaINS_16FlashAttnBwdSm80ISB_NS_24CollectiveEpilogueBwdGQAIS6_fSA_Li256ELb1ELb1EEENS_19SingleTileSchedulerILb1ELb0ELb0ELi128EEEE13SharedStorageENS1_6TensorINS1_11ArrayEngineIfLm32EEENS1_6LayoutINS2_IJNS2_IJNS3_ILi2EEESO_EEESO_NS3_ILi4EEEEEENS2_IJNS2_IJNS3_ILi1EEESO_EEESQ_NS3_ILi8EEEEEEEEEEEEbRKNSB_6ParamsERT0_S12_iNS2_IJiiiEEERT_ENKUlvE0_clEv - $_ZN7cutlass13device_kernelIN5flash19enable_sm80_to_sm89INS1_16FlashAttnBwdSm80INS1_25CollectiveMainloopBwdSm80ILi2ELi2EN4cute5tupleIJNS5_1CILi128EEES8_NS7_ILi64EEEEEENS_10bfloat16_tEfNS_4arch4Sm80ELb0ELb1ELb1ELb1ELb1ELb0ELb0ELb0ELi2ELi4ELi4ELi4ELb0EEENS1_24CollectiveEpilogueBwdGQAISA_fSD_Li256ELb1ELb1EEENS1_19SingleTileSchedulerILb1ELb0ELb0ELi128EEEEEEEEEvNT_6ParamsE$_ZZN5flash25CollectiveMainloopBwdSm80ILi2ELi2EN4cute5tupleIJNS1_1CILi128EEES4_NS3_ILi64EEEEEEN7cutlass10bfloat16_tEfNS7_4arch4Sm80ELb0ELb1ELb1ELb1ELb1ELb0ELb0ELb0ELi2ELi4ELi4ELi4ELb0EE3mmaINS_16FlashAttnBwdSm80ISB_NS_24CollectiveEpilogueBwdGQAIS6_fSA_Li256ELb1ELb1EEENS_19SingleTileSchedulerILb1ELb0ELb0ELi128EEEE13SharedStorageENS1_6TensorINS1_11ArrayEngineIfLm32EEENS1_6LayoutINS2_IJNS2_IJNS3_ILi2EEESO_EEESO_NS3_ILi4EEEEEENS2_IJNS2_IJNS3_ILi1EEESO_EEESQ_NS3_ILi8EEEEEEEEEEEEbRKNSB_6ParamsERT0_S12_iNS2_IJiiiEEERT_ENKUliiE_clEii)
$_ZN7cutlass13device_kernelIN5flash19enable_sm80_to_sm89INS1_16FlashAttnBwdSm80INS1_25CollectiveMainloopBwdSm80ILi2ELi2EN4cute5tupleIJNS5_1CILi128EEES8_NS7_ILi64EEEEEENS_10bfloat16_tEfNS_4arch4Sm80ELb0ELb1ELb1ELb1ELb1ELb0ELb0ELb0ELi2ELi4ELi4ELi4ELb0EEENS1_24CollectiveEpilogueBwdGQAISA_fSD_Li256ELb1ELb1EEENS1_19SingleTileSchedulerILb1ELb0ELb0ELi128EEEEEEEEEvNT_6ParamsE$_ZZN5flash25CollectiveMainloopBwdSm80ILi2ELi2EN4cute5tupleIJNS1_1CILi128EEES4_NS3_ILi64EEEEEEN7cutlass10bfloat16_tEfNS7_4arch4Sm80ELb0ELb1ELb1ELb1ELb1ELb0ELb0ELb0ELi2ELi4ELi4ELi4ELb0EE3mmaINS_16FlashAttnBwdSm80ISB_NS_24CollectiveEpilogueBwdGQAIS6_fSA_Li256ELb1ELb1EEENS_19SingleTileSchedulerILb1ELb0ELb0ELi128EEEE13SharedStorageENS1_6TensorINS1_11ArrayEngineIfLm32EEENS1_6LayoutINS2_IJNS2_IJNS3_ILi2EEESO_EEESO_NS3_ILi4EEEEEENS2_IJNS2_IJNS3_ILi1EEESO_EEESQ_NS3_ILi8EEEEEEEEEEEEbRKNSB_6ParamsERT0_S12_iNS2_IJiiiEEERT_ENKUliiE_clEii:
        /* <DEDUP_REMOVED lines=55> */
[----:B------:R-:W2:Y:S04]  /*5fb30*/  LDL.64 R8, [R1+0x1390] ;  /* 0x0013900001087983 */ /* 0x000ea80000100a00 */
[----:B------:R-:W2:Y:S04]  /*5fb40*/  LD.E.64 R76, [R76.64+0x18] ;  /* 0x000018044c4c7980 */ /* 0x000ea8000c101b00 */
[----:B-1----:R1:W5:Y:S01]  /*5fb50*/  LDL.64 R2, [R1+0x1388] ;  /* 0x0013880001027983 */ /* 0x0023620000100a00 */
        /* <DEDUP_REMOVED lines=496> */
[----:B-----5:R-:W-:Y:S01]  /*61a60*/  ISETP.GT.AND P0, PT, R2, 0x7f, PT ;  /* 0x0000007f0200780c */ /* 0x020fe20003f04270 */
[----:B------:R-:W-:Y:S01]  /*61a70*/  IMAD.MOV.U32 R2, RZ, RZ, R12 ;  /* 0x000000ffff027224 */ /* 0x000fe200078e000c */
        /* <DEDUP_REMOVED lines=63> */
        .type           $_ZN7cutlass13device_kernelIN5flash19enable_sm80_to_sm89INS1_16FlashAttnBwdSm80INS1_25CollectiveMainloopBwdSm80ILi2ELi2EN4cute5tupleIJNS5_1CILi128EEES8_NS7_ILi64EEEEEENS_10bfloat16_tEfNS_4arch4Sm80ELb0ELb1ELb1ELb1ELb1ELb0ELb0ELb0ELi2ELi4ELi4ELi4ELb0EEENS1_24CollectiveEpilogueBwdGQAISA_fSD_Li256ELb1ELb1EEENS1_19SingleTileSchedulerILb1ELb0ELb0ELi128EEEEEEEEEvNT_6ParamsE$_ZZN5flash25CollectiveMainloopBwdSm80ILi2ELi2EN4cute5tupleIJNS1_1CILi128EEES4_NS3_ILi64EEEEEEN7cutlass10bfloat16_tEfNS7_4arch4Sm80ELb0ELb1ELb1ELb1ELb1ELb0ELb0ELb0ELi2ELi4ELi4ELi4ELb0EE3mmaINS_16FlashAttnBwdSm80ISB_NS_24CollectiveEpilogueBwdGQAIS6_fSA_Li256ELb1ELb1EEENS_19SingleTileSchedulerILb1ELb0ELb0ELi128EEEE13SharedStorageENS1_6TensorINS1_11ArrayEngineIfLm32EEENS1_6LayoutINS2_IJNS2_IJNS3_ILi2EEESO_EEESO_NS3_ILi4EEEEEENS2_IJNS2_IJNS3_ILi1EEESO_EEESQ_NS3_ILi8EEEEEEEEEEEEbRKNSB_6ParamsERT0_S12_iNS2_IJiiiEEERT_ENKUlvE0_clEv,@function
        .size           $_ZN7cutlass13device_kernelIN5flash19enable_sm80_to_sm89INS1_16FlashAttnBwdSm80INS1_25CollectiveMainloopBwdSm80ILi2ELi2EN4cute5tupleIJNS5_1CILi128EEES8_NS7_ILi64EEEEEENS_10bfloat16_tEfNS_4arch4Sm80ELb0ELb1ELb1ELb1ELb1ELb0ELb0ELb0ELi2ELi4ELi4ELi4ELb0EEENS1_24CollectiveEpilogueBwdGQAISA_fSD_Li256ELb1ELb1EEENS1_19SingleTileSchedulerILb1ELb0ELb0ELi128EEEEEEEEEvNT_6ParamsE$_ZZN5flash25CollectiveMainloopBwdSm80ILi2ELi2EN4cute5tupleIJNS1_1CILi128EEES4_NS3_ILi64EEEEEEN7cutlass10bfloat16_tEfNS7_4arch4Sm80ELb0ELb1ELb1ELb1ELb1ELb0ELb0ELb0ELi2ELi4ELi4ELi4ELb0EE3mmaINS_16FlashAttnBwdSm80ISB_NS_24CollectiveEpilogueBwdGQAIS6_fSA_Li256ELb1ELb1EEENS_19SingleTileSchedulerILb1ELb0ELb0ELi128EEEE13SharedStorageENS1_6TensorINS1_11ArrayEngineIfLm32EEENS1_6LayoutINS2_IJNS2_IJNS3_ILi2EEESO_EEESO_NS3_ILi4EEEEEENS2_IJNS2_IJNS3_ILi1EEESO_EEESQ_NS3_ILi8EEEEEEEEEEEEbRKNSB_6ParamsERT0_S12_iNS2_IJiiiEEERT_ENKUlvE0_clEv,($_ZN7cutlass13device_kernelIN5flash19enable_sm80_to_sm89INS1_16FlashAttnBwdSm80INS1_25CollectiveMainloopBwdSm80ILi2ELi2EN4cute5tupleIJNS5_1CILi128EEES8_NS7_ILi64EEEEEENS_10bfloat16_tEfNS_4arch4Sm80ELb0ELb1ELb1ELb1ELb1ELb0ELb0ELb0ELi2ELi4ELi4ELi4ELb0EEENS1_24CollectiveEpilogueBwdGQAISA_fSD_Li256ELb1ELb1EEENS1_19SingleTileSchedulerILb1ELb0ELb0ELi128EEEEEEEEEvNT_6ParamsE$_ZZN5flash25CollectiveMainloopBwdSm80ILi2ELi2EN4cute5tupleIJNS1_1CILi128EEES4_NS3_ILi64EEEEEEN7cutlass10bfloat16_tEfNS7_4arch4Sm80ELb0ELb1ELb1ELb1ELb1ELb0ELb0ELb0ELi2ELi4ELi4ELi4ELb0EE3mmaINS_16FlashAttnBwdSm80ISB_NS_24CollectiveEpilogueBwdGQAIS6_fSA_Li256ELb1ELb1EEENS_19SingleTileSchedulerILb1ELb0ELb0ELi128EEEE13SharedStorageENS1_6TensorINS1_11ArrayEngineIfLm32EEENS1_6LayoutINS2_IJNS2_IJNS3_ILi2EEESO_EEESO_NS3_ILi4EEEEEENS2_IJNS2_IJNS3_ILi1EEESO_EEESQ_NS3_ILi8EEEEEEEEEEEEbRKNSB_6ParamsERT0_S12_iNS2_IJiiiEEERT_ENKUlvE_clEv - $_ZN7cutlass13device_kernelIN5flash19enable_sm80_to_sm89INS1_16FlashAttnBwdSm80INS1_25CollectiveMainloopBwdSm80ILi2ELi2EN4cute5tupleIJNS5_1CILi128EEES8_NS7_ILi64EEEEEENS_10bfloat16_tEfNS_4arch4Sm80ELb0ELb1ELb1ELb1ELb1ELb0ELb0ELb0ELi2ELi4ELi4ELi4ELb0EEENS1_24CollectiveEpilogueBwdGQAISA_fSD_Li256ELb1ELb1EEENS1_19SingleTileSchedulerILb1ELb0ELb0ELi128EEEEEEEEEvNT_6ParamsE$_ZZN5flash25CollectiveMainloopBwdSm80ILi2ELi2EN4cute5tupleIJNS1_1CILi128EEES4_NS3_ILi64EEEEEEN7cutlass10bfloat16_tEfNS7_4arch4Sm80ELb0ELb1ELb1ELb1ELb1ELb0ELb0ELb0ELi2ELi4ELi4ELi4ELb0EE3mmaINS_16FlashAttnBwdSm80ISB_NS_24CollectiveEpilogueBwdGQAIS6_fSA_Li256ELb1ELb1EEENS_19SingleTileSchedulerILb1ELb0ELb0ELi128EEEE13SharedStorageENS1_6TensorINS1_11ArrayEngineIfLm32EEENS1_6LayoutINS2_IJNS2_IJNS3_ILi2EEESO_EEESO_NS3_ILi4EEEEEENS2_IJNS2_IJNS3_ILi1EEESO_EEESQ_NS3_ILi8EEEEEEEEEEEEbRKNSB_6ParamsERT0_S12_iNS2_IJiiiEEERT_ENKUlvE0_clEv)
$_ZN7cutlass13device_kernelIN5flash19enable_sm80_to_sm89INS1_16FlashAttnBwdSm80INS1_25CollectiveMainloopBwdSm80ILi2ELi2EN4cute5tupleIJNS5_1CILi128EEES8_NS7_ILi64EEEEEENS_10bfloat16_tEfNS_4arch4Sm80ELb0ELb1ELb1ELb1ELb1ELb0ELb0ELb0ELi2ELi4ELi4ELi4ELb0EEENS1_24CollectiveEpilogueBwdGQAISA_fSD_Li256ELb1ELb1EEENS1_19SingleTileSchedulerILb1ELb0ELb0ELi128EEEEEEEEEvNT_6ParamsE$_ZZN5flash25CollectiveMainloopBwdSm80ILi2ELi2EN4cute5tupleIJNS1_1CILi128EEES4_NS3_ILi64EEEEEEN7cutlass10bfloat16_tEfNS7_4arch4Sm80ELb0ELb1ELb1ELb1ELb1ELb0ELb0ELb0ELi2ELi4ELi4ELi4ELb0EE3mmaINS_16FlashAttnBwdSm80ISB_NS_24CollectiveEpilogueBwdGQAIS6_fSA_Li256ELb1ELb1EEENS_19SingleTileSchedulerILb1ELb0ELb0ELi128EEEE13SharedStorageENS1_6TensorINS1_11ArrayEngineIfLm32EEENS1_6LayoutINS2_IJNS2_IJNS3_ILi2EEESO_EEESO_NS3_ILi4EEEEEENS2_IJNS2_IJNS3_ILi1EEESO_EEESQ_NS3_ILi8EEEEEEEEEEEEbRKNSB_6ParamsERT0_S12_iNS2_IJiiiEEERT_ENKUlvE0_clEv:
        /* <DEDUP_REMOVED lines=14> */
[----:B-1---5:R-:W-:Y:S05]  /*61f50*/  CALL.REL.NOINC `($_ZN7cutlass13device_kernelIN5flash19enable_sm80_to_sm89INS1_16FlashAttnBwdSm80INS1_25CollectiveMainloopBwdSm80ILi2ELi2EN4cute5tupleIJNS5_1CILi128EEES8_NS7_ILi64EEEEEENS_10bfloat16_tEfNS_4arch4Sm80ELb0ELb1ELb1ELb1ELb1ELb0ELb0ELb0ELi2ELi4ELi4ELi4ELb0EEENS1_24CollectiveEpilogueBwdGQAISA_fSD_Li256ELb1ELb1EEENS1_19SingleTileSchedulerILb1ELb0ELb0ELi128EEEEEEEEEvNT_6ParamsE$_ZZN5flash25CollectiveMainloopBwdSm80ILi2ELi2EN4cute5tupleIJNS1_1CILi128EEES4_NS3_ILi64EEEEEEN7cutlass10bfloat16_tEfNS7_4arch4Sm80ELb0ELb1ELb1ELb1ELb1ELb0ELb0ELb0ELi2ELi4ELi4ELi4ELb0EE3mmaINS_16FlashAttnBwdSm80ISB_NS_24CollectiveEpilogueBwdGQAIS6_fSA_Li256ELb1ELb1EEENS_19SingleTileSchedulerILb1ELb0ELb0ELi128EEEE13SharedStorageENS1_6TensorINS1_11ArrayEngineIfLm32EEENS1_6LayoutINS2_IJNS2_IJNS3_ILi2EEESO_EEESO_NS3_ILi4EEEEEENS2_IJNS2_IJNS3_ILi1EEESO_EEESQ_NS3_ILi8EEEEEEEEEEEEbRKNSB_6ParamsERT0_S12_iNS2_IJiiiEEERT_ENKUliiE0_clEii) ;  /* 0xffffb1c000007944 */ /* 0x022fea0003c3ffff */
.L_x_2361:
[----:B------:R-:W-:Y:S05]  /*61f60*/  BSYNC B0 ;  /* 0x0000000000007941 */ /* 0x000fea0003800000 */
.L_x_2360:
[----:B------:R-:W-:Y:S01]  /*61f70*/  MOV R13, 0x0 ;  /* 0x00000000000d7802 */ /* 0x000fe20000000f00 */
[----:B------:R-:W0:Y:S03]  /*61f80*/  LDGDEPBAR ;  /* 0x00000000000079af */ /* 0x000e260000000000 */
[----:B------:R-:W-:Y:S05]  /*61f90*/  RET.REL.NODEC R12 `(_ZN7cutlass13device_kernelIN5flash19enable_sm80_to_sm89INS1_16FlashAttnBwdSm80INS1_25CollectiveMainloopBwdSm80ILi2ELi2EN4cute5tupleIJNS5_1CILi128EEES8_NS7_ILi64EEEEEENS_10bfloat16_tEfNS_4arch4Sm80ELb0ELb1ELb1ELb1ELb1ELb0ELb0ELb0ELi2ELi4ELi4ELi4ELb0EEENS1_24CollectiveEpilogueBwdGQAISA_fSD_Li256ELb1ELb1EEENS1_19SingleTileSchedulerILb1ELb0ELb0ELi128EEEEEEEEEvNT_6ParamsE) ;  /* 0xfff9e0600c007950 */ /* 0x000fea0003c3ffff */
        .type           $_ZN7cutlass13device_kernelIN5flash19enable_sm80_to_sm89INS1_16FlashAttnBwdSm80INS1_25CollectiveMainloopBwdSm80ILi2ELi2EN4cute5tupleIJNS5_1CILi128EEES8_NS7_ILi64EEEEEENS_10bfloat16_tEfNS_4arch4Sm80ELb0ELb1ELb1ELb1ELb1ELb0ELb0ELb0ELi2ELi4ELi4ELi4ELb0EEENS1_24CollectiveEpilogueBwdGQAISA_fSD_Li256ELb1ELb1EEENS1_19SingleTileSchedulerILb1ELb0ELb0ELi128EEEEEEEEEvNT_6ParamsE$_ZZN5flash25CollectiveMainloopBwdSm80ILi2ELi2EN4cute5tupleIJNS1_1CILi128EEES4_NS3_ILi64EEEEEEN7cutlass10bfloat16_tEfNS7_4arch4Sm80ELb0ELb1ELb1ELb1ELb1ELb0ELb0ELb0ELi2ELi4ELi4ELi4ELb0EE3mmaINS_16FlashAttnBwdSm80ISB_NS_24CollectiveEpilogueBwdGQAIS6_fSA_Li256ELb1ELb1EEENS_19SingleTileSchedulerILb1ELb0ELb0ELi128EEEE13SharedStorageENS1_6TensorINS1_11ArrayEngineIfLm32EEENS1_6LayoutINS2_IJNS2_IJNS3_ILi2EEESO_EEESO_NS3_ILi4EEEEEENS2_IJNS2_IJNS3_ILi1EEESO_EEESQ_NS3_ILi8EEEEEEEEEEEEbRKNSB_6ParamsERT0_S12_iNS2_IJiiiEEERT_ENKUlvE_clEv,@function
        .size           $_ZN7cutlass13device_kernelIN5flash19enable_sm80_to_sm89INS1_16FlashAttnBwdSm80INS1_25CollectiveMainloopBwdSm80ILi2ELi2EN4cute5tupleIJNS5_1CILi128EEES8_NS7_ILi64EEEEEENS_10bfloat16_tEfNS_4arch4Sm80ELb0ELb1ELb1ELb1ELb1ELb0ELb0ELb0ELi2ELi4ELi4ELi4ELb0EEENS1_24CollectiveEpilogueBwdGQAISA_fSD_Li256ELb1ELb1EEENS1_19SingleTileSchedulerILb1ELb0ELb0ELi128EEEEEEEEEvNT_6ParamsE$_ZZN5flash25CollectiveMainloopBwdSm80ILi2ELi2EN4cute5tupleIJNS1_1CILi128EEES4_NS3_ILi64EEEEEEN7cutlass10bfloat16_tEfNS7_4arch4Sm80ELb0ELb1ELb1ELb1ELb1ELb0ELb0ELb0ELi2ELi4ELi4ELi4ELb0EE3mmaINS_16FlashAttnBwdSm80ISB_NS_24CollectiveEpilogueBwdGQAIS6_fSA_Li256ELb1ELb1EEENS_19SingleTileSchedulerILb1ELb0ELb0ELi128EEEE13SharedStorageENS1_6TensorINS1_11ArrayEngineIfLm32EEENS1_6LayoutINS2_IJNS2_IJNS3_ILi2EEESO_EEESO_NS3_ILi4EEEEEENS2_IJNS2_IJNS3_ILi1EEESO_EEESQ_NS3_ILi8EEEEEEEEEEEEbRKNSB_6ParamsERT0_S12_iNS2_IJiiiEEERT_ENKUlvE_clEv,($_ZN7cutlass13device_kernelIN5flash19enable_sm80_to_sm89INS1_16FlashAttnBwdSm80INS1_25CollectiveMainloopBwdSm80ILi2ELi2EN4cute5tupleIJNS5_1CILi128EEES8_NS7_ILi64EEEEEENS_10bfloat16_tEfNS_4arch4Sm80ELb0ELb1ELb1ELb1ELb1ELb0ELb0ELb0ELi2ELi4ELi4ELi4ELb0EEENS1_24CollectiveEpilogueBwdGQAISA_fSD_Li256ELb1ELb1EEENS1_19SingleTileSchedulerILb1ELb0ELb0ELi128EEEEEEEEEvNT_6ParamsE$_ZZZN5flash25CollectiveMainloopBwdSm80ILi2ELi2EN4cute5tupleIJNS1_1CILi128EEES4_NS3_ILi64EEEEEEN7cutlass10bfloat16_tEfNS7_4arch4Sm80ELb0ELb1ELb1ELb1ELb1ELb0ELb0ELb0ELi2ELi4ELi4ELi4ELb0EE3mmaINS_16FlashAttnBwdSm80ISB_NS_24CollectiveEpilogueBwdGQAIS6_fSA_Li256ELb1ELb1EEENS_19SingleTileSchedulerILb1ELb0ELb0ELi128EEEE13SharedStorageENS1_6TensorINS1_11ArrayEngineIfLm32EEENS1_6LayoutINS2_IJNS2_IJNS3_ILi2EEESO_EEESO_NS3_ILi4EEEEEENS2_IJNS2_IJNS3_ILi1EEESO_EEESQ_NS3_ILi8EEEEEEEEEEEEbRKNSB_6ParamsERT0_S12_iNS2_IJiiiEEERT_ENKUliT_E_clIZSC_ISJ_SX_EbS10_S12_S12_iS13_S15_EUlRS16_iE_EEDaiS16_ENKUlT_E_clIZSC_ISJ_SX_EbS10_S12_S12_iS13_S15_EUlvE0_EEDaS1B_ - $_ZN7cutlass13device_kernelIN5flash19enable_sm80_to_sm89INS1_16FlashAttnBwdSm80INS1_25CollectiveMainloopBwdSm80ILi2ELi2EN4cute5tupleIJNS5_1CILi128EEES8_NS7_ILi64EEEEEENS_10bfloat16_tEfNS_4arch4Sm80ELb0ELb1ELb1ELb1ELb1ELb0ELb0ELb0ELi2ELi4ELi4ELi4ELb0EEENS1_24CollectiveEpilogueBwdGQAISA_fSD_Li256ELb1ELb1EEENS1_19SingleTileSchedulerILb1ELb0ELb0ELi128EEEEEEEEEvNT_6ParamsE$_ZZN5flash25CollectiveMainloopBwdSm80ILi2ELi2EN4cute5tupleIJNS1_1CILi128EEES4_NS3_ILi64EEEEEEN7cutlass10bfloat16_tEfNS7_4arch4Sm80ELb0ELb1ELb1ELb1ELb1ELb0ELb0ELb0ELi2ELi4ELi4ELi4ELb0EE3mmaINS_16FlashAttnBwdSm80ISB_NS_24CollectiveEpilogueBwdGQAIS6_fSA_Li256ELb1ELb1EEENS_19SingleTileSchedulerILb1ELb0ELb0ELi128EEEE13SharedStorageENS1_6TensorINS1_11ArrayEngineIfLm32EEENS1_6LayoutINS2_IJNS2_IJNS3_ILi2EEESO_EEESO_NS3_ILi4EEEEEENS2_IJNS2_IJNS3_ILi1EEESO_EEESQ_NS3_ILi8EEEEEEEEEEEEbRKNSB_6ParamsERT0_S12_iNS2_IJiiiEEERT_ENKUlvE_clEv)
$_ZN7cutlass13device_kernelIN5flash19enable_sm80_to_sm89INS1_16FlashAttnBwdSm80INS1_25CollectiveMainloopBwdSm80ILi2ELi2EN4cute5tupleIJNS5_1CILi128EEES8_NS7_ILi64EEEEEENS_10bfloat16_tEfNS_4arch4Sm80ELb0ELb1ELb1ELb1ELb1ELb0ELb0ELb0ELi2ELi4ELi4ELi4ELb0EEENS1_24CollectiveEpilogueBwdGQAISA_fSD_Li256ELb1ELb1EEENS1_19SingleTileSchedulerILb1ELb0ELb0ELi128EEEEEEEEEvNT_6ParamsE$_ZZN5flash25CollectiveMainloopBwdSm80ILi2ELi2EN4cute5tupleIJNS1_1CILi128EEES4_NS3_ILi64EEEEEEN7cutlass10bfloat16_tEfNS7_4arch4Sm80ELb0ELb1ELb1ELb1ELb1ELb0ELb0ELb0ELi2ELi4ELi4ELi4ELb0EE3mmaINS_16FlashAttnBwdSm80ISB_NS_24CollectiveEpilogueBwdGQAIS6_fSA_Li256ELb1ELb1EEENS_19SingleTileSchedulerILb1ELb0ELb0ELi128EEEE13SharedStorageENS1_6TensorINS1_11ArrayEngineIfLm32EEENS1_6LayoutINS2_IJNS2_IJNS3_ILi2EEESO_EEESO_NS3_ILi4EEEEEENS2_IJNS2_IJNS3_ILi1EEESO_EEESQ_NS3_ILi8EEEEEEEEEEEEbRKNSB_6ParamsERT0_S12_iNS2_IJiiiEEERT_ENKUlvE_clEv:
        /* <DEDUP_REMOVED lines=14> */
[----:B-1---5:R-:W-:Y:S05]  /*62080*/  CALL.REL.NOINC `($_ZN7cutlass13device_kernelIN5flash19enable_sm80_to_sm89INS1_16FlashAttnBwdSm80INS1_25CollectiveMainloopBwdSm80ILi2ELi2EN4cute5tupleIJNS5_1CILi128EEES8_NS7_ILi64EEEEEENS_10bfloat16_tEfNS_4arch4Sm80ELb0ELb1ELb1ELb1ELb1ELb0ELb0ELb0ELi2ELi4ELi4ELi4ELb0EEENS1_24CollectiveEpilogueBwdGQAISA_fSD_Li256ELb1ELb1EEENS1_19SingleTileSchedulerILb1ELb0ELb0ELi128EEEEEEEEEvNT_6ParamsE$_ZZN5flash25CollectiveMainloopBwdSm80ILi2ELi2EN4cute5tupleIJNS1_1CILi128EEES4_NS3_ILi64EEEEEEN7cutlass10bfloat16_tEfNS7_4arch4Sm80ELb0ELb1ELb1ELb1ELb1ELb0ELb0ELb0ELi2ELi4ELi4ELi4ELb0EE3mmaINS_16FlashAttnBwdSm80ISB_NS_24CollectiveEpilogueBwdGQAIS6_fSA_Li256ELb1ELb1EEENS_19SingleTileSchedulerILb1ELb0ELb0ELi128EEEE13SharedStorageENS1_6TensorINS1_11ArrayEngineIfLm32EEENS1_6LayoutINS2_IJNS2_IJNS3_ILi2EEESO_EEESO_NS3_ILi4EEEEEENS2_IJNS2_IJNS3_ILi1EEESO_EEESQ_NS3_ILi8EEEEEEEEEEEEbRKNSB_6ParamsERT0_S12_iNS2_IJiiiEEERT_ENKUliiE_clEii) ;  /* 0xffffd73000007944 */ /* 0x022fea0003c3ffff */
.L_x_2363:
[----:B------:R-:W-:Y:S05]  /*62090*/  BSYNC B0 ;  /* 0x0000000000007941 */ /* 0x000fea0003800000 */
.L_x_2362:
[----:B------:R-:W-:Y:S01]  /*620a0*/  MOV R15, 0x0 ;  /* 0x00000000000f7802 */ /* 0x000fe20000000f00 */
[----:B------:R-:W0:Y:S03]  /*620b0*/  LDGDEPBAR ;  /* 0x00000000000079af */ /* 0x000e260000000000 */
[----:B------:R-:W-:Y:S05]  /*620c0*/  RET.REL.NODEC R14 `(_ZN7cutlass13device_kernelIN5flash19enable_sm80_to_sm89INS1_16FlashAttnBwdSm80INS1_25CollectiveMainloopBwdSm80ILi2ELi2EN4cute5tupleIJNS5_1CILi128EEES8_NS7_ILi64EEEEEENS_10bfloat16_tEfNS_4arch4Sm80ELb0ELb1ELb1ELb1ELb1ELb0ELb0ELb0ELi2ELi4ELi4ELi4ELb0EEENS1_24CollectiveEpilogueBwdGQAISA_fSD_Li256ELb1ELb1EEENS1_19SingleTileSchedulerILb1ELb0ELb0ELi128EEEEEEEEEvNT_6ParamsE) ;  /* 0xfff9df300e007950 */ /* 0x000fea0003c3ffff */
        .type           $_ZN7cutlass13device_kernelIN5flash19enable_sm80_to_sm89INS1_16FlashAttnBwdSm80INS1_25CollectiveMainloopBwdSm80ILi2ELi2EN4cute5tupleIJNS5_1CILi128EEES8_NS7_ILi64EEEEEENS_10bfloat16_tEfNS_4arch4Sm80ELb0ELb1ELb1ELb1ELb1ELb0ELb0ELb0ELi2ELi4ELi4ELi4ELb0EEENS1_24CollectiveEpilogueBwdGQAISA_fSD_Li256ELb1ELb1EEENS1_19SingleTileSchedulerILb1ELb0ELb0ELi128EEEEEEEEEvNT_6ParamsE$_ZZZN5flash25CollectiveMainloopBwdSm80ILi2ELi2EN4cute5tupleIJNS1_1CILi128EEES4_NS3_ILi64EEEEEEN7cutlass10bfloat16_tEfNS7_4arch4Sm80ELb0ELb1ELb1ELb1ELb1ELb0ELb0ELb0ELi2ELi4ELi4ELi4ELb0EE3mmaINS_16FlashAttnBwdSm80ISB_NS_24CollectiveEpilogueBwdGQAIS6_fSA_Li256ELb1ELb1EEENS_19SingleTileSchedulerILb1ELb0ELb0ELi128EEEE13SharedStorageENS1_6TensorINS1_11ArrayEngineIfLm32EEENS1_6LayoutINS2_IJNS2_IJNS3_ILi2EEESO_EEESO_NS3_ILi4EEEEEENS2_IJNS2_IJNS3_ILi1EEESO_EEESQ_NS3_ILi8EEEEEEEEEEEEbRKNSB_6ParamsERT0_S12_iNS2_IJiiiEEERT_ENKUliT_E_clIZSC_ISJ_SX_EbS10_S12_S12_iS13_S15_EUlRS16_iE_EEDaiS16_ENKUlT_E_clIZSC_ISJ_SX_EbS10_S12_S12_iS13_S15_EUlvE0_EEDaS1B_,@function
        .size           $_ZN7cutlass13device_kernelIN5flash19enable_sm80_to_sm89INS1_16FlashAttnBwdSm80INS1_25CollectiveMainloopBwdSm80ILi2ELi2EN4cute5tupleIJNS5_1CILi128EEES8_NS7_ILi64EEEEEENS_10bfloat16_tEfNS_4arch4Sm80ELb0ELb1ELb1ELb1ELb1ELb0ELb0ELb0ELi2ELi4ELi4ELi4ELb0EEENS1_24CollectiveEpilogueBwdGQAISA_fSD_Li256ELb1ELb1EEENS1_19SingleTileSchedulerILb1ELb0ELb0ELi128EEEEEEEEEvNT_6ParamsE$_ZZZN5flash25CollectiveMainloopBwdSm80ILi2ELi2EN4cute5tupleIJNS1_1CILi128EEES4_NS3_ILi64EEEEEEN7cutlass10bfloat16_tEfNS7_4arch4Sm80ELb0ELb1ELb1ELb1ELb1ELb0ELb0ELb0ELi2ELi4ELi4ELi4ELb0EE3mmaINS_16FlashAttnBwdSm80ISB_NS_24CollectiveEpilogueBwdGQAIS6_fSA_Li256ELb1ELb1EEENS_19SingleTileSchedulerILb1ELb0ELb0ELi128EEEE13SharedStorageENS1_6TensorINS1_11ArrayEngineIfLm32EEENS1_6LayoutINS2_IJNS2_IJNS3_ILi2EEESO_EEESO_NS3_ILi4EEEEEENS2_IJNS2_IJNS3_ILi1EEESO_EEESQ_NS3_ILi8EEEEEEEEEEEEbRKNSB_6ParamsERT0_S12_iNS2_IJiiiEEERT_ENKUliT_E_clIZSC_ISJ_SX_EbS10_S12_S12_iS13_S15_EUlRS16_iE_EEDaiS16_ENKUlT_E_clIZSC_ISJ_SX_EbS10_S12_S12_iS13_S15_EUlvE0_EEDaS1B_,($_ZN7cutlass13device_kernelIN5flash19enable_sm80_to_sm89INS1_16FlashAttnBwdSm80INS1_25CollectiveMainloopBwdSm80ILi2ELi2EN4cute5tupleIJNS5_1CILi128EEES8_NS7_ILi64EEEEEENS_10bfloat16_tEfNS_4arch4Sm80ELb0ELb1ELb1ELb1ELb1ELb0ELb0ELb0ELi2ELi4ELi4ELi4ELb0EEENS1_24CollectiveEpilogueBwdGQAISA_fSD_Li256ELb1ELb1EEENS1_19SingleTileSchedulerILb1ELb0ELb0ELi128EEEEEEEEEvNT_6ParamsE$_ZZZN5flash25CollectiveMainloopBwdSm80ILi2ELi2EN4cute5tupleIJNS1_1CILi128EEES4_NS3_ILi64EEEEEEN7cutlass10bfloat16_tEfNS7_4arch4Sm80ELb0ELb1ELb1ELb1ELb1ELb0ELb0ELb0ELi2ELi4ELi4ELi4ELb0EE3mmaINS_16FlashAttnBwdSm80ISB_NS_24CollectiveEpilogueBwdGQAIS6_fSA_Li256ELb1ELb1EEENS_19SingleTileSchedulerILb1ELb0ELb0ELi128EEEE13SharedStorageENS1_6TensorINS1_11ArrayEngineIfLm32EEENS1_6LayoutINS2_IJNS2_IJNS3_ILi2EEESO_EEESO_NS3_ILi4EEEEEENS2_IJNS2_IJNS3_ILi1EEESO_EEESQ_NS3_ILi8EEEEEEEEEEEEbRKNSB_6ParamsERT0_S12_iNS2_IJiiiEEERT_ENKUliT_E_clIZSC_ISJ_SX_EbS10_S12_S12_iS13_S15_EUlRS16_iE_EEDaiS16_ENKUlvE0_clEv - $_ZN7cutlass13device_kernelIN5flash19enable_sm80_to_sm89INS1_16FlashAttnBwdSm80INS1_25CollectiveMainloopBwdSm80ILi2ELi2EN4cute5tupleIJNS5_1CILi128EEES8_NS7_ILi64EEEEEENS_10bfloat16_tEfNS_4arch4Sm80ELb0ELb1ELb1ELb1ELb1ELb0ELb0ELb0ELi2ELi4ELi4ELi4ELb0EEENS1_24CollectiveEpilogueBwdGQAISA_fSD_Li256ELb1ELb1EEENS1_19SingleTileSchedulerILb1ELb0ELb0ELi128EEEEEEEEEvNT_6ParamsE$_ZZZN5flash25CollectiveMainloopBwdSm80ILi2ELi2EN4cute5tupleIJNS1_1CILi128EEES4_NS3_ILi64EEEEEEN7cutlass10bfloat16_tEfNS7_4arch4Sm80ELb0ELb1ELb1ELb1ELb1ELb0ELb0ELb0ELi2ELi4ELi4ELi4ELb0EE3mmaINS_16FlashAttnBwdSm80ISB_NS_24CollectiveEpilogueBwdGQAIS6_fSA_Li256ELb1ELb1EEENS_19SingleTileSchedulerILb1ELb0ELb0ELi128EEEE13SharedStorageENS1_6TensorINS1_11ArrayEngineIfLm32EEENS1_6LayoutINS2_IJNS2_IJNS3_ILi2EEESO_EEESO_NS3_ILi4EEEEEENS2_IJNS2_IJNS3_ILi1EEESO_EEESQ_NS3_ILi8EEEEEEEEEEEEbRKNSB_6ParamsERT0_S12_iNS2_IJiiiEEERT_ENKUliT_E_clIZSC_ISJ_SX_EbS10_S12_S12_iS13_S15_EUlRS16_iE_EEDaiS16_ENKUlT_E_clIZSC_ISJ_SX_EbS10_S12_S12_iS13_S15_EUlvE0_EEDaS1B_)
$_ZN7cutlass13device_kernelIN5flash19enable_sm80_to_sm89INS1_16FlashAttnBwdSm80INS1_25CollectiveMainloopBwdSm80ILi2ELi2EN4cute5tupleIJNS5_1CILi128EEES8_NS7_ILi64EEEEEENS_10bfloat16_tEfNS_4arch4Sm80ELb0ELb1ELb1ELb1ELb1ELb0ELb0ELb0ELi2ELi4ELi4ELi4ELb0EEENS1_24CollectiveEpilogueBwdGQAISA_fSD_Li256ELb1ELb1EEENS1_19SingleTileSchedulerILb1ELb0ELb0ELi128EEEEEEEEEvNT_6ParamsE$_ZZZN5flash25CollectiveMainloopBwdSm80ILi2ELi2EN4cute5tupleIJNS1_1CILi128EEES4_NS3_ILi64EEEEEEN7cutlass10bfloat16_tEfNS7_4arch4Sm80ELb0ELb1ELb1ELb1ELb1ELb0ELb0ELb0ELi2ELi4ELi4ELi4ELb0EE3mmaINS_16FlashAttnBwdSm80ISB_NS_24CollectiveEpilogueBwdGQAIS6_fSA_Li256ELb1ELb1EEENS_19SingleTileSchedulerILb1ELb0ELb0ELi128EEEE13SharedStorageENS1_6TensorINS1_11ArrayEngineIfLm32EEENS1_6LayoutINS2_IJNS2_IJNS3_ILi2EEESO_EEESO_NS3_ILi4EEEEEENS2_IJNS2_IJNS3_ILi1EEESO_EEESQ_NS3_ILi8EEEEEEEEEEEEbRKNSB_6ParamsERT0_S12_iNS2_IJiiiEEERT_ENKUliT_E_clIZSC_ISJ_SX_EbS10_S12_S12_iS13_S15_EUlRS16_iE_EEDaiS16_ENKUlT_E_clIZSC_ISJ_SX_EbS10_S12_S12_iS13_S15_EUlvE0_EEDaS1B_:
        /* <DEDUP_REMOVED lines=40> */
[----:B-1---5:R-:W-:Y:S05]  /*62350*/  CALL.REL.NOINC `($_ZN7cutlass13device_kernelIN5flash19enable_sm80_to_sm89INS1_16FlashAttnBwdSm80INS1_25CollectiveMainloopBwdSm80ILi2ELi2EN4cute5tupleIJNS5_1CILi128EEES8_NS7_ILi64EEEEEENS_10bfloat16_tEfNS_4arch4Sm80ELb0ELb1ELb1ELb1ELb1ELb0ELb0ELb0ELi2ELi4ELi4ELi4ELb0EEENS1_24CollectiveEpilogueBwdGQAISA_fSD_Li256ELb1ELb1EEENS1_19SingleTileSchedulerILb1ELb0ELb0ELi128EEEEEEEEEvNT_6ParamsE$_ZN4cute3eso3ESOILb1ELb0EJNS_14ComposedLayoutINS_7SwizzleILi3ELi3ELi3EEENS_1CILi0EEENS_6LayoutINS_5tupleIJNS8_IJNS8_IJNS5_ILi4EEENS5_ILi8EEEEEENS8_IJS9_NS5_ILi1EEEEEEEEENS8_IJNS8_IJNS5_ILi2EEESF_SF_EEENS8_IJSF_NS8_IJS9_SF_EEEEEEEEEEEENS8_IJNS8_IJNS8_IJSF_NS5_ILi64EEEEEENS8_IJNS5_ILi1024EEES6_EEEEEENS8_IJNS8_IJSC_NS5_ILi512EEESA_EEENS8_IJNS5_ILi4096EEENS8_IJNS5_ILi16EEENS5_ILi8192EEEEEEEEEEEEEEEEEEENS_10ViewEngineINS_8smem_ptrIPN7cutlass10bfloat16_tEEEEEEEC2ERKS10_RKS17_) ;  /* 0xfffa557000007944 */ /* 0x022fea0003c3ffff */
[----:B-1----:R1:W5:Y:S04]  /*62360*/  LD.E R3, [R8.64+0x8] ;  /* 0x0000080408037980 */ /* 0x002368000c101900 */
[----:B------:R1:W5:Y:S01]  /*62370*/  LDL.64 R94, [R1+0x1428] ;  /* 0x00142800015e7983 */ /* 0x0003620000100a00 */
[----:B------:R-:W-:-:S02]  /*62380*/  MOV R2, R63 ;  /* 0x0000003f00027202 */ /* 0x000fc40000000f00 */
[----:B------:R-:W-:Y:S02]  /*62390*/  MOV R6, 0x623b0 ;  /* 0x000623b000067802 */ /* 0x000fe40000000f00 */
[----:B-1---5:R-:W-:Y:S05]  /*623a0*/  CALL.REL.NOINC `($_ZN7cutlass13device_kernelIN5flash19enable_sm80_to_sm89INS1_16FlashAttnBwdSm80INS1_25CollectiveMainloopBwdSm80ILi2ELi2EN4cute5tupleIJNS5_1CILi128EEES8_NS7_ILi64EEEEEENS_10bfloat16_tEfNS_4arch4Sm80ELb0ELb1ELb1ELb1ELb1ELb0ELb0ELb0ELi2ELi4ELi4ELi4ELb0EEENS1_24CollectiveEpilogueBwdGQAISA_fSD_Li256ELb1ELb1EEENS1_19SingleTileSchedulerILb1ELb0ELb0ELi128EEEEEEEEEvNT_6ParamsE$_ZN4cute3eso3ESOILb0ELb1EJiNS_1CILi0EEEEEC2ERKiRKS3_) ;  /* 0xfffa519000007944 */ /* 0x022fea0003c3ffff */
[----:B------:R-:W2:Y:S01]  /*623b0*/  LDL R10, [R1+0x1428] ;  /* 0x00142800010a7983 */ /* 0x000ea20000100800 */
[----:B-1----:R-:W-:Y:S01]  /*623c0*/  IMAD.MOV.U32 R3, RZ, RZ, R63 ;  /* 0x000000ffff037224 */ /* 0x002fe200078e003f */
[----:B------:R-:W-:Y:S02]  /*623d0*/  MOV R2, R13 ;  /* 0x0000000d00027202 */ /* 0x000fe40000000f00 */
        /* <DEDUP_REMOVED lines=89> */
[----:B-1----:R-:W-:Y:S05]  /*62970*/  CALL.REL.NOINC `($_ZN7cutlass13device_kernelIN5flash19enable_sm80_to_sm89INS1_16FlashAttnBwdSm80INS1_25CollectiveMainloopBwdSm80ILi2ELi2EN4cute5tupleIJNS5_1CILi128EEES8_NS7_ILi64EEEEEENS_10bfloat16_tEfNS_4arch4Sm80ELb0ELb1ELb1ELb1ELb1ELb0ELb0ELb0ELi2ELi4ELi4ELi4ELb0EEENS1_24CollectiveEpilogueBwdGQAISA_fSD_Li256ELb1ELb1EEENS1_19SingleTileSchedulerILb1ELb0ELb0ELi128EEEEEEEEEvNT_6ParamsE$_ZN4cute3eso3ESOILb0ELb0EJiiiNS_1CILi72EEENS2_ILi512EEEEEC2ERKiS7_S7_RKS3_RKS4_) ;  /* 0xfffa48d000007944 */ /* 0x002fea0003c3ffff */
        /* <DEDUP_REMOVED lines=17> */
[----:B------:R1:W-:Y:S04]  /*62a90*/  STL.U8 [R1+0x1470], RZ ;  /* 0x001470ff01007387 */ /* 0x0003e80000100000 */
[----:B--2---:R1:W-:Y:S04]  /*62aa0*/  STL.64 [R1+0x1448], R2 ;  /* 0x0014480201007387 */ /* 0x0043e80000100a00 */
[----:B---3--:R1:W-:Y:S02]  /*62ab0*/  STL [R1+0x1450], R4 ;  /* 0x0014500401007387 */ /* 0x0083e40000100800 */
[----:B-1----:R-:W-:Y:S05]  /*62ac0*/  CALL.REL.NOINC `($_ZN7cutlass13device_kernelIN5flash19enable_sm80_to_sm89INS1_16FlashAttnBwdSm80INS1_25CollectiveMainloopBwdSm80ILi2ELi2EN4cute5tupleIJNS5_1CILi128EEES8_NS7_ILi64EEEEEENS_10bfloat16_tEfNS_4arch4Sm80ELb0ELb1ELb1ELb1ELb1ELb0ELb0ELb0ELi2ELi4ELi4ELi4ELb0EEENS1_24CollectiveEpilogueBwdGQAISA_fSD_Li256ELb1ELb1EEENS1_19SingleTileSchedulerILb1ELb0ELb0ELi128EEEEEEEEEvNT_6ParamsE$_ZZN4cute6detail16composition_implINS_5tupleIJNS_1CILi8EEENS3_ILi2EEES5_S5_S4_S5_EEENS2_IJNS3_ILi1EEEiiiNS3_ILi72EEENS3_ILi512EEEEEENS2_IJNS2_IJS5_S5_S5_EEES5_NS2_IJNS3_ILi4EEES5_EEEEEENS2_IJNS2_IJS7_S9_S4_EEENS3_ILi4096EEENS2_IJNS3_ILi16EEENS3_ILi8192EEEEEEEEEEEDaRKT_RKT0_RKT1_RKT2_ENKUlRKT_RKT0_E_clISB_SF_EEDaSZ_S12_) ;  /* 0xfffab0c000007944 */ /* 0x002fea0003c3ffff */
[----:B------:R-:W-:Y:S02]  /*62ad0*/  MOV R92, 0x62af0 ;  /* 0x00062af0005c7802 */ /* 0x000fe40000000f00 */
[----:B-12--5:R-:W-:Y:S05]  /*62ae0*/  CALL.REL.NOINC `($_ZN7cutlass13device_kernelIN5flash19enable_sm80_to_sm89INS1_16FlashAttnBwdSm80INS1_25CollectiveMainloopBwdSm80ILi2ELi2EN4cute5tupleIJNS5_1CILi128EEES8_NS7_ILi64EEEEEENS_10bfloat16_tEfNS_4arch4Sm80ELb0ELb1ELb1ELb1ELb1ELb0ELb0ELb0ELi2ELi4ELi4ELi4ELb0EEENS1_24CollectiveEpilogueBwdGQAISA_fSD_Li256ELb1ELb1EEENS1_19SingleTileSchedulerILb1ELb0ELb0ELi128EEEEEEEEEvNT_6ParamsE$_ZZN4cute6detail16composition_implINS_5tupleIJNS_1CILi8EEENS3_ILi2EEES5_S5_S4_S5_EEENS2_IJNS3_ILi1EEEiiiNS3_ILi72EEENS3_ILi512EEEEEENS2_IJNS2_IJS5_S5_S5_EEES5_NS2_IJNS3_ILi4EEES5_EEEEEENS2_IJNS2_IJS7_S9_S4_EEENS3_ILi4096EEENS2_IJNS3_ILi16EEENS3_ILi8192EEEEEEEEEEEDaRKT_RKT0_RKT1_RKT2_ENKUlRKT_RKT0_E_clISD_SJ_EEDaSZ_S12_) ;  /* 0xfffab1a000007944 */ /* 0x026fea0003c3ffff */
[----:B-----5:R2:W-:Y:S01]  /*62af0*/  STL.64 [R1+0x1410], R2 ;  /* 0x0014100201007387 */ /* 0x0205e20000100a00 */
[----:B------:R-:W-:-:S03]  /*62b00*/  MOV R6, 0x62b20 ;  /* 0x00062b2000067802 */ /* 0x000fc60000000f00 */
[----:B-12---:R-:W-:Y:S05]  /*62b10*/  CALL.REL.NOINC `($_ZN7cutlass13device_kernelIN5flash19enable_sm80_to_sm89INS1_16FlashAttnBwdSm80INS1_25CollectiveMainloopBwdSm80ILi2ELi2EN4cute5tupleIJNS5_1CILi128EEES8_NS7_ILi64EEEEEENS_10bfloat16_tEfNS_4arch4Sm80ELb0ELb1ELb1ELb1ELb1ELb0ELb0ELb0ELi2ELi4ELi4ELi4ELb0EEENS1_24CollectiveEpilogueBwdGQAISA_fSD_Li256ELb1ELb1EEENS1_19SingleTileSchedulerILb1ELb0ELb0ELi128EEEEEEEEEvNT_6ParamsE$_ZN4cute3eso3ESOILb0ELb0EJNS_5tupleIJNS_1CILi1EEENS3_ILi512EEEiEEENS3_ILi4096EEENS2_IJNS2_IJiiEEENS3_ILi8192EEEEEEEEC2ERKS6_RKS7_RKSA_) ;  /* 0xfffa350000007944 */ /* 0x006fea0003c3ffff */
[----:B-1----:R1:W5:Y:S04]  /*62b20*/  LDL R5, [R1+0x1430] ;  /* 0x0014300001057983 */ /* 0x0023680000100800 */
[----:B------:R1:W5:Y:S01]  /*62b30*/  LDL.64 R2, [R1+0x1428] ;  /* 0x0014280001027983 */ /* 0x0003620000100a00 */
[----:B------:R-:W-:-:S03]  /*62b40*/  MOV R6, 0x62b60 ;  /* 0x00062b6000067802 */ /* 0x000fc60000000f00 */
[----:B-1---5:R-:W-:Y:S05]  /*62b50*/  CALL.REL.NOINC `($_ZN7cutlass13device_kernelIN5flash19enable_sm80_to_sm89INS1_16FlashAttnBwdSm80INS1_25CollectiveMainloopBwdSm80ILi2ELi2EN4cute5tupleIJNS5_1CILi128EEES8_NS7_ILi64EEEEEENS_10bfloat16_tEfNS_4arch4Sm80ELb0ELb1ELb1ELb1ELb1ELb0ELb0ELb0ELi2ELi4ELi4ELi4ELb0EEENS1_24CollectiveEpilogueBwdGQAISA_fSD_Li256ELb1ELb1EEENS1_19SingleTileSchedulerILb1ELb0ELb0ELi128EEEEEEEEEvNT_6ParamsE$_ZN4cute5tupleIJNS0_IJNS0_IJNS_1CILi2EEES2_S2_EEES2_NS0_IJNS0_IJS2_S2_EEES2_EEEEEENS0_IJNS0_IJNS1_ILi1EEENS1_ILi512EEEiEEENS1_ILi4096EEENS0_IJNS0_IJiiEEENS1_ILi8192EEEEEEEEEEEC2ERKS6_RKSE_) ;  /* 0xfffa7f3000007944 */ /* 0x022fea0003c3ffff */
[----:B-1----:R1:W5:Y:S04]  /*62b60*/  LDL R4, [R1+0x1430] ;  /* 0x0014300001047983 */ /* 0x0023680000100800 */
[----:B------:R1:W5:Y:S01]  /*62b70*/  LDL.64 R2, [R1+0x1428] ;  /* 0x0014280001027983 */ /* 0x0003620000100a00 */
[----:B------:R-:W-:-:S05]  /*62b80*/  LEA.HI R6, R11, R11, RZ, 0x1d ;  /* 0x0000000b0b067211 */ /* 0x000fca00078fe8ff */
[----:B------:R-:W-:Y:S01]  /*62b90*/  IMAD.U32 R8, R9, 0x2, R6 ;  /* 0x0000000209087824 */ /* 0x000fe200078e0006 */
[----:B------:R-:W-:-:S04]  /*62ba0*/  MOV R6, 0x62bd0 ;  /* 0x00062bd000067802 */ /* 0x000fc80000000f00 */
[----:B------:R1:W-:Y:S03]  /*62bb0*/  STL [R1+0x1420], R8 ;  /* 0x0014200801007387 */ /* 0x0003e60000100800 */
[----:B-1---5:R-:W-:Y:S05]  /*62bc0*/  CALL.REL.NOINC `($_ZN7cutlass13device_kernelIN5flash19enable_sm80_to_sm89INS1_16FlashAttnBwdSm80INS1_25CollectiveMainloopBwdSm80ILi2ELi2EN4cute5tupleIJNS5_1CILi128EEES8_NS7_ILi64EEEEEENS_10bfloat16_tEfNS_4arch4Sm80ELb0ELb1ELb1ELb1ELb1ELb0ELb0ELb0ELi2ELi4ELi4ELi4ELb0EEENS1_24CollectiveEpilogueBwdGQAISA_fSD_Li256ELb1ELb1EEENS1_19SingleTileSchedulerILb1ELb0ELb0ELi128EEEEEEEEEvNT_6ParamsE$_ZN4cute3eso3ESOILb0ELb0EJNS_6LayoutINS_5tupleIJNS3_IJNS_1CILi2EEES5_S5_EEES5_NS3_IJNS3_IJS5_S5_EEES5_EEEEEENS3_IJNS3_IJNS4_ILi1EEENS4_ILi512EEEiEEENS4_ILi4096EEENS3_IJNS3_IJiiEEENS4_ILi8192EEEEEEEEEEEjEEC2ERKSI_RKj) ;  /* 0xfffa3ad000007944 */ /* 0x022fea0003c3ffff */
        /* <DEDUP_REMOVED lines=9> */
[----:B-1----:R-:W-:Y:S05]  /*62c60*/  CALL.REL.NOINC `($_ZN7cutlass13device_kernelIN5flash19enable_sm80_to_sm89INS1_16FlashAttnBwdSm80INS1_25CollectiveMainloopBwdSm80ILi2ELi2EN4cute5tupleIJNS5_1CILi128EEES8_NS7_ILi64EEEEEENS_10bfloat16_tEfNS_4arch4Sm80ELb0ELb1ELb1ELb1ELb1ELb0ELb0ELb0ELi2ELi4ELi4ELi4ELb0EEENS1_24CollectiveEpilogueBwdGQAISA_fSD_Li256ELb1ELb1EEENS1_19SingleTileSchedulerILb1ELb0ELb0ELi128EEEEEEEEEvNT_6ParamsE$_ZN4cute3eso3ESOILb0ELb0EJNS_6LayoutINS_5tupleIJNS3_IJNS_1CILi2EEES5_S5_EEES5_NS3_IJNS3_IJS5_S5_EEES5_EEEEEENS3_IJNS3_IJNS4_ILi1EEENS4_ILi512EEEiEEENS4_ILi4096EEENS3_IJNS3_IJiiEEENS4_ILi8192EEEEEEEEEEENS_10ViewEngineINS_8smem_ptrIPN7cutlass10bfloat16_tEEEEEEEC2ERKSI_RKSP_) ;  /* 0xfffa39b000007944 */ /* 0x002fea0003c3ffff */
[----:B-1----:R1:W5:Y:S04]  /*62c70*/  LDL R5, [R1+0x142c] ;  /* 0x00142c0001057983 */ /* 0x0023680000100800 */
[----:B------:R1:W5:Y:S01]  /*62c80*/  LDL R3, [R1+0x1430] ;  /* 0x0014300001037983 */ /* 0x0003620000100800 */
[----:B------:R-:W-:-:S03]  /*62c90*/  MOV R4, 0x62cb0 ;  /* 0x00062cb000047802 */ /* 0x000fc60000000f00 */
[----:B-1---5:R-:W-:Y:S05]  /*62ca0*/  CALL.REL.NOINC `($_ZN7cutlass13device_kernelIN5flash19enable_sm80_to_sm89INS1_16FlashAttnBwdSm80INS1_25CollectiveMainloopBwdSm80ILi2ELi2EN4cute5tupleIJNS5_1CILi128EEES8_NS7_ILi64EEEEEENS_10bfloat16_tEfNS_4arch4Sm80ELb0ELb1ELb1ELb1ELb1ELb0ELb0ELb0ELi2ELi4ELi4ELi4ELb0EEENS1_24CollectiveEpilogueBwdGQAISA_fSD_Li256ELb1ELb1EEENS1_19SingleTileSchedulerILb1ELb0ELb0ELi128EEEEEEEEEvNT_6ParamsE$_ZZN4cute4takeILi1ELi3ENS_5tupleIJNS1_IJNS_1CILi1EEENS2_ILi512EEEiEEENS2_ILi4096EEENS1_IJNS1_IJiiEEENS2_ILi8192EEEEEEEEEEEDaRKT1_ENKUlDpRKT_E_clIJS6_S9_EEEDaSH_) ;  /* 0xfffa9cb000007944 */ /* 0x022fea0003c3ffff */
[----:B-----5:R2:W-:Y:S01]  /*62cb0*/  STL.64 [R1+0x1410], R2 ;  /* 0x0014100201007387 */ /* 0x0205e20000100a00 */
[----:B------:R-:W-:-:S03]  /*62cc0*/  MOV R4, 0x62ce0 ;  /* 0x00062ce000047802 */ /* 0x000fc60000000f00 */
[----:B-12---:R-:W-:Y:S05]  /*62cd0*/  CALL.REL.NOINC `($_ZN7cutlass13device_kernelIN5flash19enable_sm80_to_sm89INS1_16FlashAttnBwdSm80INS1_25CollectiveMainloopBwdSm80ILi2ELi2EN4cute5tupleIJNS5_1CILi128EEES8_NS7_ILi64EEEEEENS_10bfloat16_tEfNS_4arch4Sm80ELb0ELb1ELb1ELb1ELb1ELb0ELb0ELb0ELi2ELi4ELi4ELi4ELb0EEENS1_24CollectiveEpilogueBwdGQAISA_fSD_Li256ELb1ELb1EEENS1_19SingleTileSchedulerILb1ELb0ELb0ELi128EEEEEEEEEvNT_6ParamsE$_ZZN4cute16flatten_to_tupleINS_5tupleIJNS_1CILi4096EEENS1_IJNS1_IJiiEEENS2_ILi8192EEEEEEEEEEEDaRKT_ENKUlRKT_E_clIS6_EEDaSD_) ;  /* 0xfffa998000007944 */ /* 0x006fea0003c3ffff */
[----:B-----5:R2:W-:Y:S01]  /*62ce0*/  STL.64 [R1+0x1428], R2 ;  /* 0x0014280201007387 */ /* 0x0205e20000100a00 */
[----:B------:R-:W-:-:S03]  /*62cf0*/  MOV R4, 0x62d10 ;  /* 0x00062d1000047802 */ /* 0x000fc60000000f00 */
[----:B-12---:R-:W-:Y:S05]  /*62d00*/  CALL.REL.NOINC `($_ZN7cutlass13device_kernelIN5flash19enable_sm80_to_sm89INS1_16FlashAttnBwdSm80INS1_25CollectiveMainloopBwdSm80ILi2ELi2EN4cute5tupleIJNS5_1CILi128EEES8_NS7_ILi64EEEEEENS_10bfloat16_tEfNS_4arch4Sm80ELb0ELb1ELb1ELb1ELb1ELb0ELb0ELb0ELi2ELi4ELi4ELi4ELb0EEENS1_24CollectiveEpilogueBwdGQAISA_fSD_Li256ELb1ELb1EEENS1_19SingleTileSchedulerILb1ELb0ELb0ELi128EEEEEEEEEvNT_6ParamsE$_ZZN4cute12filter_tupleINS_5tupleIJNS_1CILi4096EEENS1_IJNS1_IJiiEEENS2_ILi8192EEEEEEEEEZNS_16flatten_to_tupleIS7_EEDaRKT_EUlRKT_E_EEDaSB_OT0_ENKUlDpSE_E_clIJNS1_IJS3_EEENS1_IJiiS5_EEEEEEDaSI_) ;  /* 0xfffa909000007944 */ /* 0x006fea0003c3ffff */
        /* <DEDUP_REMOVED lines=21> */
[----:B--2--5:R-:W-:Y:S05]  /*62e60*/  CALL.REL.NOINC `($_ZN7cutlass13device_kernelIN5flash19enable_sm80_to_sm89INS1_16FlashAttnBwdSm80INS1_25CollectiveMainloopBwdSm80ILi2ELi2EN4cute5tupleIJNS5_1CILi128EEES8_NS7_ILi64EEEEEENS_10bfloat16_tEfNS_4arch4Sm80ELb0ELb1ELb1ELb1ELb1ELb0ELb0ELb0ELi2ELi4ELi4ELi4ELb0EEENS1_24CollectiveEpilogueBwdGQAISA_fSD_Li256ELb1ELb1EEENS1_19SingleTileSchedulerILb1ELb0ELb0ELi128EEEEEEEEEvNT_6ParamsE$_ZN4cute3eso3ESOILb1ELb0EJNS_14ComposedLayoutINS_7SwizzleILi3ELi3ELi3EEENS_1CILi0EEENS_6LayoutINS_5tupleIJNS8_IJNS8_IJNS5_ILi4EEENS5_ILi8EEEEEENS8_IJNS5_ILi2EEENS5_ILi1EEEEEEEEENS8_IJNS8_IJSC_SC_EEESB_EEEEEENS8_IJNS8_IJNS8_IJNS5_ILi128EEESD_EEENS8_IJSA_S6_EEEEEENS8_IJNS8_IJNS5_ILi64EEENS5_ILi512EEEEEENS8_IJNS5_ILi16EEENS5_ILi1024EEEEEEEEEEEEEEEENS_10ViewEngineINS_8smem_ptrIPN7cutlass10bfloat16_tEEEEEEEC2ERKSW_RKS13_) ;  /* 0xfffa4a2000007944 */ /* 0x024fea0003c3ffff */
[----:B-1----:R1:W5:Y:S04]  /*62e70*/  LD.E R3, [R8.64+0xc] ;  /* 0x00000c0408037980 */ /* 0x002368000c101900 */
[----:B------:R1:W5:Y:S01]  /*62e80*/  LDL.64 R94, [R1+0x1428] ;  /* 0x00142800015e7983 */ /* 0x0003620000100a00 */
[----:B------:R-:W-:Y:S02]  /*62e90*/  MOV R2, R63 ;  /* 0x0000003f00027202 */ /* 0x000fe40000000f00 */
        /* <DEDUP_REMOVED lines=32> */
[----:B--2--5:R-:W-:Y:S05]  /*630a0*/  CALL.REL.NOINC `($_ZN7cutlass13device_kernelIN5flash19enable_sm80_to_sm89INS1_16FlashAttnBwdSm80INS1_25CollectiveMainloopBwdSm80ILi2ELi2EN4cute5tupleIJNS5_1CILi128EEES8_NS7_ILi64EEEEEENS_10bfloat16_tEfNS_4arch4Sm80ELb0ELb1ELb1ELb1ELb1ELb0ELb0ELb0ELi2ELi4ELi4ELi4ELb0EEENS1_24CollectiveEpilogueBwdGQAISA_fSD_Li256ELb1ELb1EEENS1_19SingleTileSchedulerILb1ELb0ELb0ELi128EEEEEEEEEvNT_6ParamsE$_ZZN4cute13to_mixed_bitsINS_5tupleIJNS1_IJNS_1CILi4EEENS2_ILi8EEEEEENS2_ILi2EEENS2_ILi1EEEEEENS1_IJNS1_IJNS2_ILi128EEENS2_ILi0EEEEEES4_SA_EEENS1_IJNS1_IJiiEEEiSA_EEEEEDaRKT_RKT0_RKT1_ENKUlRKT_RKT0_RKT1_E_clIS5_SB_SD_EEDaSQ_ST_SW_) ;  /* 0xfffa900000007944 */ /* 0x024fea0003c3ffff */
[----:B------:R-:W-:Y:S02]  /*630b0*/  MOV R6, 0x630d0 ;  /* 0x000630d000067802 */ /* 0x000fe40000000f00 */
[----:B------:R-:W-:Y:S05]  /*630c0*/  CALL.REL.NOINC `($_ZN7cutlass13device_kernelIN5flash19enable_sm80_to_sm89INS1_16FlashAttnBwdSm80INS1_25CollectiveMainloopBwdSm80ILi2ELi2EN4cute5tupleIJNS5_1CILi128EEES8_NS7_ILi64EEEEEENS_10bfloat16_tEfNS_4arch4Sm80ELb0ELb1ELb1ELb1ELb1ELb0ELb0ELb0ELi2ELi4ELi4ELi4ELb0EEENS1_24CollectiveEpilogueBwdGQAISA_fSD_Li256ELb1ELb1EEENS1_19SingleTileSchedulerILb1ELb0ELb0ELi128EEEEEEEEEvNT_6ParamsE$_ZZN4cute13to_mixed_bitsINS_5tupleIJNS1_IJNS_1CILi4EEENS2_ILi8EEEEEENS2_ILi2EEENS2_ILi1EEEEEENS1_IJNS1_IJNS2_ILi128EEENS2_ILi0EEEEEES4_SA_EEENS1_IJNS1_IJiiEEEiSA_EEEEEDaRKT_RKT0_RKT1_ENKUlRKT_RKT0_RKT1_E_clIS6_S4_iEEDaSQ_ST_SW_) ;  /* 0xfffa905000007944 */ /* 0x000fea0003c3ffff */
[----:B------:R-:W-:Y:S02]  /*630d0*/  MOV R5, R2 ;  /* 0x0000000200057202 */ /* 0x000fe40000000f00 */
[----:B------:R-:W-:Y:S02]  /*630e0*/  MOV R2, 0x63100 ;  /* 0x0006310000027802 */ /* 0x000fe40000000f00 */
[----:B------:R-:W-:Y:S05]  /*630f0*/  CALL.REL.NOINC `($_ZN7cutlass13device_kernelIN5flash19enable_sm80_to_sm89INS1_16FlashAttnBwdSm80INS1_25CollectiveMainloopBwdSm80ILi2ELi2EN4cute5tupleIJNS5_1CILi128EEES8_NS7_ILi64EEEEEENS_10bfloat16_tEfNS_4arch4Sm80ELb0ELb1ELb1ELb1ELb1ELb0ELb0ELb0ELi2ELi4ELi4ELi4ELb0EEENS1_24CollectiveEpilogueBwdGQAISA_fSD_Li256ELb1ELb1EEENS1_19SingleTileSchedulerILb1ELb0ELb0ELi128EEEEEEEEEvNT_6ParamsE$_ZZN4cute13to_mixed_bitsINS_5tupleIJNS1_IJNS_1CILi4EEENS2_ILi8EEEEEENS2_ILi2EEENS2_ILi1EEEEEENS1_IJNS1_IJNS2_ILi128EEENS2_ILi0EEEEEES4_SA_EEENS1_IJNS1_IJiiEEEiSA_EEEEEDaRKT_RKT0_RKT1_ENKUlDpRKT_E_clIJNS_9MixedBitsILj0ELj384EEENSU_ILj0ELj8EEENS2_ILj0EEEEEEDaSR_) ;  /* 0xfffa8f7000007944 */ /* 0x000fea0003c3ffff */
        /* <DEDUP_REMOVED lines=11> */
[----:B-1----:R-:W-:Y:S05]  /*631b0*/  CALL.REL.NOINC `($_ZN7cutlass13device_kernelIN5flash19enable_sm80_to_sm89INS1_16FlashAttnBwdSm80INS1_25CollectiveMainloopBwdSm80ILi2ELi2EN4cute5tupleIJNS5_1CILi128EEES8_NS7_ILi64EEEEEENS_10bfloat16_tEfNS_4arch4Sm80ELb0ELb1ELb1ELb1ELb1ELb0ELb0ELb0ELi2ELi4ELi4ELi4ELb0EEENS1_24CollectiveEpilogueBwdGQAISA_fSD_Li256ELb1ELb1EEENS1_19SingleTileSchedulerILb1ELb0ELb0ELi128EEEEEEEEEvNT_6ParamsE$_ZN4cute3eso3ESOILb1ELb0EJNS_1CILi8EEEiiEEC2ERKS3_RKiS8_) ;  /* 0xfffa50f000007944 */ /* 0x002fea0003c3ffff */
[----:B-1----:R1:W5:Y:S01]  /*631c0*/  LDL.64 R2, [R1+0x1428] ;  /* 0x0014280001027983 */ /* 0x0023620000100a00 */
[----:B------:R-:W-:Y:S01]  /*631d0*/  IMAD.MOV.U32 R5, RZ, RZ, 0x48 ;  /* 0x00000048ff057424 */ /* 0x000fe200078e00ff */
[----:B------:R-:W-:Y:S02]  /*631e0*/  LOP3.LUT P0, RZ, R9, 0x8, RZ, 0xc0, !PT ;  /* 0x0000000809ff7812 */ /* 0x000fe4000780c0ff */
[----:B------:R-:W-:Y:S02]  /*631f0*/  MOV R6, 0x63220 ;  /* 0x0006322000067802 */ /* 0x000fe40000000f00 */
[----:B------:R-:W-:-:S04]  /*63200*/  SEL R5, R5, 0x38, !P0 ;  /* 0x0000003805057807 */ /* 0x000fc80004000000 */
[----:B-1---5:R-:W-:Y:S05]  /*63210*/  CALL.REL.NOINC `($_ZN7cutlass13device_kernelIN5flash19enable_sm80_to_sm89INS1_16FlashAttnBwdSm80INS1_25CollectiveMainloopBwdSm80ILi2ELi2EN4cute5tupleIJNS5_1CILi128EEES8_NS7_ILi64EEEEEENS_10bfloat16_tEfNS_4arch4Sm80ELb0ELb1ELb1ELb1ELb1ELb0ELb0ELb0ELi2ELi4ELi4ELi4ELb0EEENS1_24CollectiveEpilogueBwdGQAISA_fSD_Li256ELb1ELb1EEENS1_19SingleTileSchedulerILb1ELb0ELb0ELi128EEEEEEEEEvNT_6ParamsE$_ZN4cute3eso3ESOILb0ELb1EJiNS_1CILi144EEENS2_ILi288EEEEEC2ERKiRKS3_RKS4_) ;  /* 0xfffa437000007944 */ /* 0x022fea0003c3ffff */
[----:B------:R-:W2:Y:S01]  /*63220*/  LDL R8, [R1+0x1428] ;  /* 0x0014280001087983 */ /* 0x000ea20000100800 */
[----:B-1----:R-:W-:Y:S02]  /*63230*/  MOV R4, R20 ;  /* 0x0000001400047202 */ /* 0x002fe40000000f00 */
[----:B------:R-:W-:Y:S01]  /*63240*/  MOV R6, 0x63270 ;  /* 0x0006327000067802 */ /* 0x000fe20000000f00 */
[----:B--2---:R1:W-:Y:S04]  /*63250*/  STL [R1+0x1470], R8 ;  /* 0x0014700801007387 */ /* 0x0043e80000100800 */
[----:B-1----:R-:W-:Y:S05]  /*63260*/  CALL.REL.NOINC `($_ZN7cutlass13device_kernelIN5flash19enable_sm80_to_sm89INS1_16FlashAttnBwdSm80INS1_25CollectiveMainloopBwdSm80ILi2ELi2EN4cute5tupleIJNS5_1CILi128EEES8_NS7_ILi64EEEEEENS_10bfloat16_tEfNS_4arch4Sm80ELb0ELb1ELb1ELb1ELb1ELb0ELb0ELb0ELi2ELi4ELi4ELi4ELb0EEENS1_24CollectiveEpilogueBwdGQAISA_fSD_Li256ELb1ELb1EEENS1_19SingleTileSchedulerILb1ELb0ELb0ELi128EEEEEEEEEvNT_6ParamsE$_ZN4cute3eso3ESOILb1ELb0EJNS_1CILi1EEENS_5tupleIJNS2_ILi8EEEiiEEENS2_ILi64EEENS4_IJiNS2_ILi144EEENS2_ILi288EEEEEENS2_ILi512EEEEEC2ERKS3_RKS6_RKS7_RKSA_RKSB_) ;  /* 0xfffa4b6000007944 */ /* 0x002fea0003c3ffff */
[----:B-1----:R1:W5:Y:S04]  /*63270*/  LDL R5, [R1+0x1430] ;  /* 0x0014300001057983 */ /* 0x0023680000100800 */
[----:B------:R1:W5:Y:S01]  /*63280*/  LDL.64 R2, [R1+0x1428] ;  /* 0x0014280001027983 */ /* 0x0003620000100a00 */
[----:B------:R-:W-:-:S03]  /*63290*/  MOV R6, 0x632b0 ;  /* 0x000632b000067802 */ /* 0x000fc60000000f00 */
[----:B-1---5:R-:W-:Y:S05]  /*632a0*/  CALL.REL.NOINC `($_ZN7cutlass13device_kernelIN5flash19enable_sm80_to_sm89INS1_16FlashAttnBwdSm80INS1_25CollectiveMainloopBwdSm80ILi2ELi2EN4cute5tupleIJNS5_1CILi128EEES8_NS7_ILi64EEEEEENS_10bfloat16_tEfNS_4arch4Sm80ELb0ELb1ELb1ELb1ELb1ELb0ELb0ELb0ELi2ELi4ELi4ELi4ELb0EEENS1_24CollectiveEpilogueBwdGQAISA_fSD_Li256ELb1ELb1EEENS1_19SingleTileSchedulerILb1ELb0ELb0ELi128EEEEEEEEEvNT_6ParamsE$_ZN4cute5tupleIJNS0_IJNS_1CILi8EEENS0_IJNS1_ILi2EEES3_S3_EEENS1_ILi1EEES4_S5_EEENS0_IJS5_NS0_IJS2_iiEEENS1_ILi64EEENS0_IJiNS1_ILi144EEENS1_ILi288EEEEEENS1_ILi512EEEEEEEEC2ERKS6_RKSD_) ;  /* 0xfffa7c4000007944 */ /* 0x022fea0003c3ffff */
[----:B------:R2:W5:Y:S04]  /*632b0*/  LDL R6, [R1+0x1430] ;  /* 0x0014300001067983 */ /* 0x0005680000100800 */
[----:B-1----:R2:W5:Y:S01]  /*632c0*/  LDL.64 R2, [R1+0x1428] ;  /* 0x0014280001027983 */ /* 0x0025620000100a00 */
[----:B------:R-:W-:-:S03]  /*632d0*/  MOV R4, 0x632f0 ;  /* 0x000632f000047802 */ /* 0x000fc60000000f00 */
[----:B--2--5:R-:W-:Y:S05]  /*632e0*/  CALL.REL.NOINC `($_ZN7cutlass13device_kernelIN5flash19enable_sm80_to_sm89INS1_16FlashAttnBwdSm80INS1_25CollectiveMainloopBwdSm80ILi2ELi2EN4cute5tupleIJNS5_1CILi128EEES8_NS7_ILi64EEEEEENS_10bfloat16_tEfNS_4arch4Sm80ELb0ELb1ELb1ELb1ELb1ELb0ELb0ELb0ELi2ELi4ELi4ELi4ELb0EEENS1_24CollectiveEpilogueBwdGQAISA_fSD_Li256ELb1ELb1EEENS1_19SingleTileSchedulerILb1ELb0ELb0ELi128EEEEEEEEEvNT_6ParamsE$_ZZN4cute7flattenINS_5tupleIJNS_1CILi1EEENS1_IJNS2_ILi8EEEiiEEENS2_ILi64EEENS1_IJiNS2_ILi144EEENS2_ILi288EEEEEENS2_ILi512EEEEEEEEDaRKT_ENKUlRKT_E_clIS5_EEDaSH_) ;  /* 0xfffac07000007944 */ /* 0x024fea0003c3ffff */
[----:B------:R1:W-:Y:S01]  /*632f0*/  STL.64 [R1+0x1428], R2 ;  /* 0x0014280201007387 */ /* 0x0003e20000100a00 */
[----:B------:R-:W-:-:S02]  /*63300*/  MOV R5, R6 ;  /* 0x0000000600057202 */ /* 0x000fc40000000f00 */
[----:B------:R-:W-:Y:S02]  /*63310*/  MOV R4, 0x63330 ;  /* 0x0006333000047802 */ /* 0x000fe40000000f00 */
[----:B-1----:R-:W-:Y:S05]  /*63320*/  CALL.REL.NOINC `($_ZN7cutlass13device_kernelIN5flash19enable_sm80_to_sm89INS1_16FlashAttnBwdSm80INS1_25CollectiveMainloopBwdSm80ILi2ELi2EN4cute5tupleIJNS5_1CILi128EEES8_NS7_ILi64EEEEEENS_10bfloat16_tEfNS_4arch4Sm80ELb0ELb1ELb1ELb1ELb1ELb0ELb0ELb0ELi2ELi4ELi4ELi4ELb0EEENS1_24CollectiveEpilogueBwdGQAISA_fSD_Li256ELb1ELb1EEENS1_19SingleTileSchedulerILb1ELb0ELb0ELi128EEEEEEEEEvNT_6ParamsE$_ZZN4cute7flattenINS_5tupleIJNS_1CILi1EEENS1_IJNS2_ILi8EEEiiEEENS2_ILi64EEENS1_IJiNS2_ILi144EEENS2_ILi288EEEEEENS2_ILi512EEEEEEEEDaRKT_ENKUlRKT_E_clIS9_EEDaSH_) ;  /* 0xfffac05000007944 */ /* 0x002fea0003c3ffff */
[----:B------:R1:W-:Y:S01]  /*63330*/  STL [R1+0x1410], R2 ;  /* 0x0014100201007387 */ /* 0x0003e20000100800 */
[----:B------:R-:W-:Y:S02]  /*63340*/  MOV R20, R70 ;  /* 0x0000004600147202 */ /* 0x000fe40000000f00 */
[----:B------:R-:W-:Y:S02]  /*63350*/  MOV R4, 0x63370 ;  /* 0x0006337000047802 */ /* 0x000fe40000000f00 */
[----:B-1----:R-:W-:Y:S05]  /*63360*/  CALL.REL.NOINC `($_ZN7cutlass13device_kernelIN5flash19enable_sm80_to_sm89INS1_16FlashAttnBwdSm80INS1_25CollectiveMainloopBwdSm80ILi2ELi2EN4cute5tupleIJNS5_1CILi128EEES8_NS7_ILi64EEEEEENS_10bfloat16_tEfNS_4arch4Sm80ELb0ELb1ELb1ELb1ELb1ELb0ELb0ELb0ELi2ELi4ELi4ELi4ELb0EEENS1_24CollectiveEpilogueBwdGQAISA_fSD_Li256ELb1ELb1EEENS1_19SingleTileSchedulerILb1ELb0ELb0ELi128EEEEEEEEEvNT_6ParamsE$_ZZN4cute12filter_tupleINS_5tupleIJNS_1CILi1EEENS1_IJNS2_ILi8EEEiiEEENS2_ILi64EEENS1_IJiNS2_ILi144EEENS2_ILi288EEEEEENS2_ILi512EEEEEEZNS_7flattenISB_EEDaRKT_EUlRKT_E_EEDaSF_OT0_ENKUlDpSI_E_clIJNS1_IJS3_EEES5_NS1_IJS6_EEES9_NS1_IJSA_EEEEEEDaSM_) ;  /* 0xfffa88a000007944 */ /* 0x002fea0003c3ffff */
[----:B------:R-:W-:Y:S02]  /*63370*/  MOV R6, 0x63390 ;  /* 0x0006339000067802 */ /* 0x000fe40000000f00 */
[----:B--2--5:R-:W-:Y:S05]  /*63380*/  CALL.REL.NOINC `($_ZN7cutlass13device_kernelIN5flash19enable_sm80_to_sm89INS1_16FlashAttnBwdSm80INS1_25CollectiveMainloopBwdSm80ILi2ELi2EN4cute5tupleIJNS5_1CILi128EEES8_NS7_ILi64EEEEEENS_10bfloat16_tEfNS_4arch4Sm80ELb0ELb1ELb1ELb1ELb1ELb0ELb0ELb0ELi2ELi4ELi4ELi4ELb0EEENS1_24CollectiveEpilogueBwdGQAISA_fSD_Li256ELb1ELb1EEENS1_19SingleTileSchedulerILb1ELb0ELb0ELi128EEEEEEEEEvNT_6ParamsE$_ZN4cute3eso3ESOILb0ELb1EJiNS_1CILi144EEENS2_ILi512EEEEEC2ERKiRKS3_RKS4_) ;  /* 0xfffa424000007944 */ /* 0x024fea0003c3ffff */
[----:B------:R-:W2:Y:S01]  /*63390*/  LDL R6, [R1+0x1428] ;  /* 0x0014280001067983 */ /* 0x000ea20000100800 */
[----:B-1----:R-:W-:Y:S02]  /*633a0*/  MOV R4, R13 ;  /* 0x0000000d00047202 */ /* 0x002fe40000000f00 */
[----:B------:R-:W-:Y:S01]  /*633b0*/  MOV R8, 0x633e0 ;  /* 0x000633e000087802 */ /* 0x000fe20000000f00 */
[----:B--2---:R1:W-:Y:S04]  /*633c0*/  STL [R1+0x145c], R6 ;  /* 0x00145c0601007387 */ /* 0x0043e80000100800 */
[----:B-1----:R-:W-:Y:S05]  /*633d0*/  CALL.REL.NOINC `($_ZN7cutlass13device_kernelIN5flash19enable_sm80_to_sm89INS1_16FlashAttnBwdSm80INS1_25CollectiveMainloopBwdSm80ILi2ELi2EN4cute5tupleIJNS5_1CILi128EEES8_NS7_ILi64EEEEEENS_10bfloat16_tEfNS_4arch4Sm80ELb0ELb1ELb1ELb1ELb1ELb0ELb0ELb0ELi2ELi4ELi4ELi4ELb0EEENS1_24CollectiveEpilogueBwdGQAISA_fSD_Li256ELb1ELb1EEENS1_19SingleTileSchedulerILb1ELb0ELb0ELi128EEEEEEEEEvNT_6ParamsE$_ZN4cute3eso3ESOILb0ELb0EJiiNS_1CILi144EEENS2_ILi512EEEEEC2ERKiS7_RKS3_RKS4_) ;  /* 0xfffa3b3000007944 */ /* 0x002fea0003c3ffff */
[----:B-1----:R-:W2:Y:S01]  /*633e0*/  LDL.64 R4, [R1+0x1428] ;  /* 0x0014280001047983 */ /* 0x002ea20000100a00 */
[----:B------:R-:W-:Y:S01]  /*633f0*/  IMAD.MOV.U32 R3, RZ, RZ, R12 ;  /* 0x000000ffff037224 */ /* 0x000fe200078e000c */
[----:B------:R-:W-:Y:S02]  /*63400*/  IADD3 R7, R61, 0xd8, RZ ;  /* 0x000000d83d077810 */ /* 0x000fe40007ffe0ff */
[----:B------:R-:W-:Y:S01]  /*63410*/  MOV R6, 0x63450 ;  /* 0x0006345000067802 */ /* 0x000fe20000000f00 */
[----:B--2---:R1:W-:Y:S04]  /*63420*/  STL [R1+0x1454], R4 ;  /* 0x0014540401007387 */ /* 0x0043e80000100800 */
[----:B------:R1:W-:Y:S02]  /*63430*/  STL [R1+0x1458], R5 ;  /* 0x0014580501007387 */ /* 0x0003e40000100800 */
[----:B-1----:R-:W-:Y:S05]  /*63440*/  CALL.REL.NOINC `($_ZN7cutlass13device_kernelIN5flash19enable_sm80_to_sm89INS1_16FlashAttnBwdSm80INS1_25CollectiveMainloopBwdSm80ILi2ELi2EN4cute5tupleIJNS5_1CILi128EEES8_NS7_ILi64EEEEEENS_10bfloat16_tEfNS_4arch4Sm80ELb0ELb1ELb1ELb1ELb1ELb0ELb0ELb0ELi2ELi4ELi4ELi4ELb0EEENS1_24CollectiveEpilogueBwdGQAISA_fSD_Li256ELb1ELb1EEENS1_19SingleTileSchedulerILb1ELb0ELb0ELi128EEEEEEEEEvNT_6ParamsE$_ZN4cute3eso3ESOILb0ELb0EJiiiNS_1CILi144EEENS2_ILi512EEEEEC2ERKiS7_S7_RKS3_RKS4_) ;  /* 0xfffa3d6000007944 */ /* 0x002fea0003c3ffff */
[----:B-1----:R-:W2:Y:S04]  /*63450*/  LDL.64 R2, [R1+0x1410] ;  /* 0x0014100001027983 */ /* 0x002ea80000100a00 */
[----:B------:R-:W3:Y:S01]  /*63460*/  LDL R6, [R1+0x1418] ;  /* 0x0014180001067983 */ /* 0x000ee20000100800 */
[----:B------:R-:W-:-:S03]  /*63470*/  MOV R4, 0x634b0 ;  /* 0x000634b000047802 */ /* 0x000fc60000000f00 */
[----:B--2---:R1:W-:Y:S04]  /*63480*/  STL.64 [R1+0x1428], R2 ;  /* 0x0014280201007387 */ /* 0x0043e80000100a00 */
[----:B---3--:R1:W-:Y:S02]  /*63490*/  STL [R1+0x1430], R6 ;  /* 0x0014300601007387 */ /* 0x0083e40000100800 */
[----:B-1----:R-:W-:Y:S05]  /*634a0*/  CALL.REL.NOINC `($_ZN7cutlass13device_kernelIN5flash19enable_sm80_to_sm89INS1_16FlashAttnBwdSm80INS1_25CollectiveMainloopBwdSm80ILi2ELi2EN4cute5tupleIJNS5_1CILi128EEES8_NS7_ILi64EEEEEENS_10bfloat16_tEfNS_4arch4Sm80ELb0ELb1ELb1ELb1ELb1ELb0ELb0ELb0ELi2ELi4ELi4ELi4ELb0EEENS1_24CollectiveEpilogueBwdGQAISA_fSD_Li256ELb1ELb1EEENS1_19SingleTileSchedulerILb1ELb0ELb0ELi128EEEEEEEEEvNT_6ParamsE$_ZN4cute3eso3ESOILb1ELb0EJNS_1CILi8EEEiiiNS2_ILi144EEENS2_ILi512EEEEEC2ERKS3_RKiSA_SA_RKS4_RKS5_) ;  /* 0xfffa4e7000007944 */ /* 0x002fea0003c3ffff */
[----:B-1----:R-:W2:Y:S04]  /*634b0*/  LDL.64 R2, [R1+0x1448] ;  /* 0x0014480001027983 */ /* 0x002ea80000100a00 */
[----:B------:R-:W3:Y:S01]  /*634c0*/  LDL R8, [R1+0x1450] ;  /* 0x0014500001087983 */ /* 0x000ee20000100800 */
[C---:B------:R-:W-:Y:S02]  /*634d0*/  IADD3 R7, R61.reuse, 0x94, RZ ;  /* 0x000000943d077810 */ /* 0x040fe40007ffe0ff */
[----:B------:R-:W-:-:S02]  /*634e0*/  IADD3 R6, R61, 0x98, RZ ;  /* 0x000000983d067810 */ /* 0x000fc40007ffe0ff */
[----:B------:R-:W-:Y:S01]  /*634f0*/  MOV R4, 0x63530 ;  /* 0x0006353000047802 */ /* 0x000fe20000000f00 */
[----:B--2---:R1:W-:Y:S04]  /*63500*/  STL.64 [R1+0x1410], R2 ;  /* 0x0014100201007387 */ /* 0x0043e80000100a00 */
[----:B---3--:R1:W-:Y:S02]  /*63510*/  STL [R1+0x1418], R8 ;  /* 0x0014180801007387 */ /* 0x0083e40000100800 */
[----:B-1----:R-:W-:Y:S05]  /*63520*/  CALL.REL.NOINC `($_ZN7cutlass13device_kernelIN5flash19enable_sm80_to_sm89INS1_16FlashAttnBwdSm80INS1_25CollectiveMainloopBwdSm80ILi2ELi2EN4cute5tupleIJNS5_1CILi128EEES8_NS7_ILi64EEEEEENS_10bfloat16_tEfNS_4arch4Sm80ELb0ELb1ELb1ELb1ELb1ELb0ELb0ELb0ELi2ELi4ELi4ELi4ELb0EEENS1_24CollectiveEpilogueBwdGQAISA_fSD_Li256ELb1ELb1EEENS1_19SingleTileSchedulerILb1ELb0ELb0ELi128EEEEEEEEEvNT_6ParamsE$_ZN4cute3eso3ESOILb1ELb0EJNS_1CILi1EEEiiiNS2_ILi144EEENS2_ILi512EEEEEC2ERKS3_RKiSA_SA_RKS4_RKS5_) ;  /* 0xfffa49c000007944 */ /* 0x002fea0003c3ffff */
[----:B-1----:R1:W5:Y:S04]  /*63530*/  LDL R5, [R1+0x1450] ;  /* 0x0014500001057983 */ /* 0x0023680000100800 */
[----:B------:R1:W5:Y:S01]  /*63540*/  LDL.64 R2, [R1+0x1448] ;  /* 0x0014480001027983 */ /* 0x0003620000100a00 */
[----:B------:R-:W-:-:S03]  /*63550*/  MOV R6, 0x63570 ;  /* 0x0006357000067802 */ /* 0x000fc60000000f00 */
[----:B-1---5:R-:W-:Y:S05]  /*63560*/  CALL.REL.NOINC `($_ZN7cutlass13device_kernelIN5flash19enable_sm80_to_sm89INS1_16FlashAttnBwdSm80INS1_25CollectiveMainloopBwdSm80ILi2ELi2EN4cute5tupleIJNS5_1CILi128EEES8_NS7_ILi64EEEEEENS_10bfloat16_tEfNS_4arch4Sm80ELb0ELb1ELb1ELb1ELb1ELb0ELb0ELb0ELi2ELi4ELi4ELi4ELb0EEENS1_24CollectiveEpilogueBwdGQAISA_fSD_Li256ELb1ELb1EEENS1_19SingleTileSchedulerILb1ELb0ELb0ELi128EEEEEEEEEvNT_6ParamsE$_ZN4cute5tupleIJNS0_IJNS_1CILi16EEENS1_ILi2EEES3_S3_NS1_ILi4EEES3_EEENS0_IJNS1_ILi1EEEiiiNS1_ILi144EEENS1_ILi512EEEEEEEEC2ERKS5_RKS9_) ;  /* 0xfffa76f000007944 */ /* 0x022fea0003c3ffff */
        /* <DEDUP_REMOVED lines=10> */
[----:B-1----:R-:W-:Y:S05]  /*63610*/  CALL.REL.NOINC `($_ZN7cutlass13device_kernelIN5flash19enable_sm80_to_sm89INS1_16FlashAttnBwdSm80INS1_25CollectiveMainloopBwdSm80ILi2ELi2EN4cute5tupleIJNS5_1CILi128EEES8_NS7_ILi64EEEEEENS_10bfloat16_tEfNS_4arch4Sm80ELb0ELb1ELb1ELb1ELb1ELb0ELb0ELb0ELi2ELi4ELi4ELi4ELb0EEENS1_24CollectiveEpilogueBwdGQAISA_fSD_Li256ELb1ELb1EEENS1_19SingleTileSchedulerILb1ELb0ELb0ELi128EEEEEEEEEvNT_6ParamsE$_ZZN4cute6detail16composition_implINS_5tupleIJNS_1CILi16EEENS3_ILi2EEES5_S5_NS3_ILi4EEES5_EEENS2_IJNS3_ILi1EEEiiiNS3_ILi144EEENS3_ILi512EEEEEENS2_IJNS2_IJS5_S5_EEES6_NS3_ILi8EEEEEENS2_IJNS2_IJNS3_ILi64EEESA_EEES4_NS3_ILi1024EEEEEEEEDaRKT_RKT0_RKT1_RKT2_ENKUlRKT_RKT0_E_clISC_SG_EEDaSX_S10_) ;  /* 0xfffa9b4000007944 */ /* 0x002fea0003c3ffff */
[----:B------:R-:W-:Y:S01]  /*63620*/  IMAD.MOV.U32 R5, RZ, RZ, R16 ;  /* 0x000000ffff057224 */ /* 0x000fe200078e0010 */
[----:B------:R-:W-:Y:S01]  /*63630*/  MOV R3, R14 ;  /* 0x0000000e00037202 */ /* 0x000fe20000000f00 */
[----:B------:R-:W-:Y:S01]  /*63640*/  IMAD.MOV.U32 R20, RZ, RZ, R15 ;  /* 0x000000ffff147224 */ /* 0x000fe200078e000f */
[----:B------:R-:W-:Y:S02]  /*63650*/  MOV R16, 0x63670 ;  /* 0x0006367000107802 */ /* 0x000fe40000000f00 */
[----:B--2--5:R-:W-:Y:S05]  /*63660*/  CALL.REL.NOINC `($_ZN7cutlass13device_kernelIN5flash19enable_sm80_to_sm89INS1_16FlashAttnBwdSm80INS1_25CollectiveMainloopBwdSm80ILi2ELi2EN4cute5tupleIJNS5_1CILi128EEES8_NS7_ILi64EEEEEENS_10bfloat16_tEfNS_4arch4Sm80ELb0ELb1ELb1ELb1ELb1ELb0ELb0ELb0ELi2ELi4ELi4ELi4ELb0EEENS1_24CollectiveEpilogueBwdGQAISA_fSD_Li256ELb1ELb1EEENS1_19SingleTileSchedulerILb1ELb0ELb0ELi128EEEEEEEEEvNT_6ParamsE$_ZZN4cute6detail16composition_implINS_5tupleIJNS_1CILi16EEENS3_ILi2EEES5_S5_NS3_ILi4EEES5_EEENS2_IJNS3_ILi1EEEiiiNS3_ILi144EEENS3_ILi512EEEEEENS2_IJNS2_IJS5_S5_EEES6_NS3_ILi8EEEEEENS2_IJNS2_IJNS3_ILi64EEESA_EEES4_NS3_ILi1024EEEEEEEEDaRKT_RKT0_RKT1_RKT2_ENKUlRKT_RKT0_E_clIS6_S4_EEDaSX_S10_) ;  /* 0xfffa987000007944 */ /* 0x024fea0003c3ffff */
[----:B-----5:R2:W-:Y:S01]  /*63670*/  STL.64 [R1+0x1410], R2 ;  /* 0x0014100201007387 */ /* 0x0205e20000100a00 */
[----:B------:R-:W-:-:S03]  /*63680*/  MOV R4, 0x636a0 ;  /* 0x000636a000047802 */ /* 0x000fc60000000f00 */
[----:B-12---:R-:W-:Y:S05]  /*63690*/  CALL.REL.NOINC `($_ZN7cutlass13device_kernelIN5flash19enable_sm80_to_sm89INS1_16FlashAttnBwdSm80INS1_25CollectiveMainloopBwdSm80ILi2ELi2EN4cute5tupleIJNS5_1CILi128EEES8_NS7_ILi64EEEEEENS_10bfloat16_tEfNS_4arch4Sm80ELb0ELb1ELb1ELb1ELb1ELb0ELb0ELb0ELi2ELi4ELi4ELi4ELb0EEENS1_24CollectiveEpilogueBwdGQAISA_fSD_Li256ELb1ELb1EEENS1_19SingleTileSchedulerILb1ELb0ELb0ELi128EEEEEEEEEvNT_6ParamsE$_ZN4cute3eso3ESOILb0ELb0EJNS_5tupleIJiNS_1CILi512EEEEEENS2_IJiiEEENS3_ILi1024EEEEEC2ERKS5_RKS6_RKS7_) ;  /* 0xfffa2b4000007944 */ /* 0x006fea0003c3ffff */
[----:B------:R2:W5:Y:S04]  /*636a0*/  LDL R5, [R1+0x1430] ;  /* 0x0014300001057983 */ /* 0x0005680000100800 */
[----:B-1----:R2:W5:Y:S01]  /*636b0*/  LDL.64 R2, [R1+0x1428] ;  /* 0x0014280001027983 */ /* 0x0025620000100a00 */
[----:B------:R-:W-:-:S03]  /*636c0*/  MOV R6, 0x636e0 ;  /* 0x000636e000067802 */ /* 0x000fc60000000f00 */
        /* <DEDUP_REMOVED lines=28> */
[----:B------:R-:W-:-:S03]  /*63890*/  MOV R4, 0x638b0 ;  /* 0x000638b000047802 */ /* 0x000fc60000000f00 */
        /* <DEDUP_REMOVED lines=24> */
[----:B-12--5:R-:W-:Y:S05]  /*63a20*/  CALL.REL.NOINC `($_ZN7cutlass13device_kernelIN5flash19enable_sm80_to_sm89INS1_16FlashAttnBwdSm80INS1_25CollectiveMainloopBwdSm80ILi2ELi2EN4cute5tupleIJNS5_1CILi128EEES8_NS7_ILi64EEEEEENS_10bfloat16_tEfNS_4arch4Sm80ELb0ELb1ELb1ELb1ELb1ELb0ELb0ELb0ELi2ELi4ELi4ELi4ELb0EEENS1_24CollectiveEpilogueBwdGQAISA_fSD_Li256ELb1ELb1EEENS1_19SingleTileSchedulerILb1ELb0ELb0ELi128EEEEEEEEEvNT_6ParamsE$_ZN4cute3eso3ESOILb1ELb0EJNS_6LayoutINS_5tupleIJNS3_IJNS_1CILi8EEENS4_ILi1EEEEEENS4_ILi2EEENS3_IJNS4_ILi4EEES8_EEEEEENS3_IJNS3_IJS6_NS4_ILi0EEEEEES5_NS3_IJNS4_ILi32EEENS4_ILi16EEEEEEEEEEENS_10ViewEngineIPN7cutlass10bfloat16_tEEEEEC2ERKSI_RKSN_) ;  /* 0xfffa6a7000007944 */ /* 0x026fea0003c3ffff */
[----:B------:R2:W5:Y:S01]  /*63a30*/  LDL.64 R76, [R1+0x1410] ;  /* 0x00141000014c7983 */ /* 0x0005620000100a00 */
[----:B-1----:R-:W-:Y:S01]  /*63a40*/  IMAD.MOV.U32 R6, RZ, RZ, R72 ;  /* 0x000000ffff067224 */ /* 0x002fe200078e0048 */
[----:B------:R-:W-:-:S02]  /*63a50*/  MOV R3, R73 ;  /* 0x0000004900037202 */ /* 0x000fc40000000f00 */
[----:B------:R-:W-:Y:S02]  /*63a60*/  MOV R4, 0x63a80 ;  /* 0x00063a8000047802 */ /* 0x000fe40000000f00 */
[----:B--2--5:R-:W-:Y:S05]  /*63a70*/  CALL.REL.NOINC `($_ZN7cutlass13device_kernelIN5flash19enable_sm80_to_sm89INS1_16FlashAttnBwdSm80INS1_25CollectiveMainloopBwdSm80ILi2ELi2EN4cute5tupleIJNS5_1CILi128EEES8_NS7_ILi64EEEEEENS_10bfloat16_tEfNS_4arch4Sm80ELb0ELb1ELb1ELb1ELb1ELb0ELb0ELb0ELi2ELi4ELi4ELi4ELb0EEENS1_24CollectiveEpilogueBwdGQAISA_fSD_Li256ELb1ELb1EEENS1_19SingleTileSchedulerILb1ELb0ELb0ELi128EEEEEEEEEvNT_6ParamsE$_ZN4cute3eso3ESOILb1ELb0EJNS_6LayoutINS_5tupleIJNS3_IJNS3_IJNS_1CILi4EEENS4_ILi2EEEEEENS4_ILi1EEEEEES6_NS4_ILi8EEEEEENS3_IJNS3_IJNS3_IJS8_NS4_ILi32EEEEEENS4_ILi0EEEEEENS4_ILi64EEES5_EEEEENS_10ViewEngineIPN7cutlass10bfloat16_tEEEEEC2ERKSI_RKSN_) ;  /* 0xfffa56e000007944 */ /* 0x024fea0003c3ffff */
[----:B------:R2:W5:Y:S04]  /*63a80*/  LDL.64 R74, [R1+0x1410] ;  /* 0x00141000014a7983 */ /* 0x0005680000100a00 */
[----:B-1----:R2:W5:Y:S01]  /*63a90*/  LD.E.64 R2, [R80.64+0x8] ;  /* 0x0000080450027980 */ /* 0x002562000c101b00 */
[----:B------:R-:W-:Y:S02]  /*63aa0*/  MOV R9, R70 ;  /* 0x0000004600097202 */ /* 0x000fe40000000f00 */
[----:B------:R-:W-:Y:S02]  /*63ab0*/  MOV R8, 0x63ad0 ;  /* 0x00063ad000087802 */ /* 0x000fe40000000f00 */
[----:B--2--5:R-:W-:Y:S05]  /*63ac0*/  CALL.REL.NOINC `($_ZN7cutlass13device_kernelIN5flash19enable_sm80_to_sm89INS1_16FlashAttnBwdSm80INS1_25CollectiveMainloopBwdSm80ILi2ELi2EN4cute5tupleIJNS5_1CILi128EEES8_NS7_ILi64EEEEEENS_10bfloat16_tEfNS_4arch4Sm80ELb0ELb1ELb1ELb1ELb1ELb0ELb0ELb0ELi2ELi4ELi4ELi4ELb0EEENS1_24CollectiveEpilogueBwdGQAISA_fSD_Li256ELb1ELb1EEENS1_19SingleTileSchedulerILb1ELb0ELb0ELi128EEEEEEEEEvNT_6ParamsE$_ZN4cute8smem_ptrIPN7cutlass10bfloat16_tEECI1NS_12iter_adaptorIS3_S4_EEES3_) ;  /* 0xfffa77a000007944 */ /* 0x024fea0003c3ffff */
[----:B-1----:R1:W5:Y:S01]  /*63ad0*/  LDL.64 R2, [R1+0x1410] ;  /* 0x0014100001027983 */ /* 0x0023620000100a00 */
[----:B------:R-:W-:-:S03]  /*63ae0*/  MOV R6, 0x63b00 ;  /* 0x00063b0000067802 */ /* 0x000fc60000000f00 */
[----:B-1---5:R-:W-:Y:S05]  /*63af0*/  CALL.REL.NOINC `($_ZN7cutlass13device_kernelIN5flash19enable_sm80_to_sm89INS1_16FlashAttnBwdSm80INS1_25CollectiveMainloopBwdSm80ILi2ELi2EN4cute5tupleIJNS5_1CILi128EEES8_NS7_ILi64EEEEEENS_10bfloat16_tEfNS_4arch4Sm80ELb0ELb1ELb1ELb1ELb1ELb0ELb0ELb0ELi2ELi4ELi4ELi4ELb0EEENS1_24CollectiveEpilogueBwdGQAISA_fSD_Li256ELb1ELb1EEENS1_19SingleTileSchedulerILb1ELb0ELb0ELi128EEEEEEEEEvNT_6ParamsE$_ZN4cute3eso3ESOILb1ELb0EJNS_6LayoutINS_5tupleIJNS3_IJNS_1CILi8EEENS4_ILi1EEEEEENS4_ILi2EEEEEENS3_IJNS3_IJS6_NS4_ILi0EEEEEENS4_ILi4096EEEEEEEENS_10ViewEngineINS_8smem_ptrIPN7cutlass10bfloat16_tEEEEEEEC2ERKSE_RKSL_) ;  /* 0xfffa677000007944 */ /* 0x022fea0003c3ffff */
[----:B-1----:R1:W5:Y:S01]  /*63b00*/  LDL.64 R4, [R1+0x1410] ;  /* 0x0014100001047983 */ /* 0x0023620000100a00 */
[----:B------:R-:W-:Y:S01]  /*63b10*/  IMAD.MOV.U32 R2, RZ, RZ, R76 ;  /* 0x000000ffff027224 */ /* 0x000fe200078e004c */
[----:B------:R-:W-:-:S02]  /*63b20*/  MOV R7, R77 ;  /* 0x0000004d00077202 */ /* 0x000fc40000000f00 */
[----:B------:R-:W-:Y:S02]  /*63b30*/  MOV R6, 0x63b50 ;  /* 0x00063b5000067802 */ /* 0x000fe40000000f00 */
[----:B-1---5:R-:W-:Y:S05]  /*63b40*/  CALL.REL.NOINC `($_ZN7cutlass13device_kernelIN5flash19enable_sm80_to_sm89INS1_16FlashAttnBwdSm80INS1_25CollectiveMainloopBwdSm80ILi2ELi2EN4cute5tupleIJNS5_1CILi128EEES8_NS7_ILi64EEEEEENS_10bfloat16_tEfNS_4arch4Sm80ELb0ELb1ELb1ELb1ELb1ELb0ELb0ELb0ELi2ELi4ELi4ELi4ELb0EEENS1_24CollectiveEpilogueBwdGQAISA_fSD_Li256ELb1ELb1EEENS1_19SingleTileSchedulerILb1ELb0ELb0ELi128EEEEEEEEEvNT_6ParamsE$_ZN4cute3eso3ESOILb1ELb0EJNS_6LayoutINS_5tupleIJNS3_IJNS_1CILi8EEENS4_ILi1EEEEEENS4_ILi2EEEEEENS3_IJNS3_IJS6_NS4_ILi0EEEEEES5_EEEEENS_10ViewEngineIPN7cutlass10bfloat16_tEEEEEC2ERKSD_RKSI_) ;  /* 0xfffa68b000007944 */ /* 0x022fea0003c3ffff */
[----:B-1----:R1:W5:Y:S01]  /*63b50*/  LDL.64 R2, [R1+0x1410] ;  /* 0x0014100001027983 */ /* 0x0023620000100a00 */
[----:B------:R-:W-:Y:S02]  /*63b60*/  MOV R7, R5 ;  /* 0x0000000500077202 */ /* 0x000fe40000000f00 */
[----:B------:R-:W-:Y:S02]  /*63b70*/  MOV R6, 0x63b90 ;  /* 0x00063b9000067802 */ /* 0x000fe40000000f00 */
[----:B-1---5:R-:W-:Y:S05]  /*63b80*/  CALL.REL.NOINC `($_ZN7cutlass13device_kernelIN5flash19enable_sm80_to_sm89INS1_16FlashAttnBwdSm80INS1_25CollectiveMainloopBwdSm80ILi2ELi2EN4cute5tupleIJNS5_1CILi128EEES8_NS7_ILi64EEEEEENS_10bfloat16_tEfNS_4arch4Sm80ELb0ELb1ELb1ELb1ELb1ELb0ELb0ELb0ELi2ELi4ELi4ELi4ELb0EEENS1_24CollectiveEpilogueBwdGQAISA_fSD_Li256ELb1ELb1EEENS1_19SingleTileSchedulerILb1ELb0ELb0ELi128EEEEEEEEEvNT_6ParamsE$_ZN4cute3eso3ESOILb1ELb0EJNS_6LayoutINS_5tupleIJNS3_IJNS_1CILi8EEENS4_ILi1EEEEEENS3_IJNS4_ILi2EEEEEEEEENS3_IJNS3_IJS6_NS4_ILi0EEEEEENS3_IJNS4_ILi4096EEEEEEEEEEENS_10ViewEngineINS_8smem_ptrIPN7cutlass10bfloat16_tEEEEEEEC2ERKSG_RKSN_) ;  /* 0xfffa64b000007944 */ /* 0x022fea0003c3ffff */
[----:B-1----:R1:W5:Y:S01]  /*63b90*/  LDL.64 R4, [R1+0x1410] ;  /* 0x0014100001047983 */ /* 0x0023620000100a00 */
[----:B------:R-:W-:Y:S02]  /*63ba0*/  MOV R7, R3 ;  /* 0x0000000300077202 */ /* 0x000fe40000000f00 */
[----:B------:R-:W-:Y:S02]  /*63bb0*/  MOV R6, 0x63bd0 ;  /* 0x00063bd000067802 */ /* 0x000fe40000000f00 */
[----:B-1---5:R-:W-:Y:S05]  /*63bc0*/  CALL.REL.NOINC `($_ZN7cutlass13device_kernelIN5flash19enable_sm80_to_sm89INS1_16FlashAttnBwdSm80INS1_25CollectiveMainloopBwdSm80ILi2ELi2EN4cute5tupleIJNS5_1CILi128EEES8_NS7_ILi64EEEEEENS_10bfloat16_tEfNS_4arch4Sm80ELb0ELb1ELb1ELb1ELb1ELb0ELb0ELb0ELi2ELi4ELi4ELi4ELb0EEENS1_24CollectiveEpilogueBwdGQAISA_fSD_Li256ELb1ELb1EEENS1_19SingleTileSchedulerILb1ELb0ELb0ELi128EEEEEEEEEvNT_6ParamsE$_ZN4cute3eso3ESOILb1ELb0EJNS_6LayoutINS_5tupleIJNS3_IJNS_1CILi8EEENS4_ILi1EEEEEENS3_IJNS4_ILi2EEEEEEEEENS3_IJNS3_IJS6_NS4_ILi0EEEEEENS3_IJS5_EEEEEEEENS_10ViewEngineIPN7cutlass10bfloat16_tEEEEEC2ERKSF_RKSK_) ;  /* 0xfffa658000007944 */ /* 0x022fea0003c3ffff */
[----:B-1----:R1:W5:Y:S01]  /*63bd0*/  LDL.64 R2, [R1+0x1410] ;  /* 0x0014100001027983 */ /* 0x0023620000100a00 */
[----:B------:R-:W-:-:S03]  /*63be0*/  MOV R8, 0x63c00 ;  /* 0x00063c0000087802 */ /* 0x000fc60000000f00 */
[----:B-1---5:R-:W-:Y:S05]  /*63bf0*/  CALL.REL.NOINC `($_ZN7cutlass13device_kernelIN5flash19enable_sm80_to_sm89INS1_16FlashAttnBwdSm80INS1_25CollectiveMainloopBwdSm80ILi2ELi2EN4cute5tupleIJNS5_1CILi128EEES8_NS7_ILi64EEEEEENS_10bfloat16_tEfNS_4arch4Sm80ELb0ELb1ELb1ELb1ELb1ELb0ELb0ELb0ELi2ELi4ELi4ELi4ELb0EEENS1_24CollectiveEpilogueBwdGQAISA_fSD_Li256ELb1ELb1EEENS1_19SingleTileSchedulerILb1ELb0ELb0ELi128EEEEEEEEEvNT_6ParamsE$_ZN4cute3eso3ESOILb1ELb0EJNS_6LayoutINS_5tupleIJNS3_IJNS3_IJNS_1CILi8EEENS4_ILi1EEEEEES6_EEENS3_IJNS3_IJS6_S6_EEENS4_ILi2EEEEEEEEENS3_IJNS3_IJNS3_IJS6_NS4_ILi0EEEEEESD_EEENS3_IJNS3_IJSD_SD_EEES5_EEEEEEEENS_10ViewEngineIPN7cutlass10bfloat16_tEEEEEC2ERKSJ_RKSO_) ;  /* 0xfffa571000007944 */ /* 0x022fea0003c3ffff */
[----:B-1----:R1:W5:Y:S01]  /*63c00*/  LDL.64 R2, [R1+0x1410] ;  /* 0x0014100001027983 */ /* 0x0023620000100a00 */
[----:B------:R-:W-:Y:S02]  /*63c10*/  MOV R7, R5 ;  /* 0x0000000500077202 */ /* 0x000fe40000000f00 */
[----:B------:R-:W-:-:S02]  /*63c20*/  MOV R6, 0x63c40 ;  /* 0x00063c4000067802 */ /* 0x000fc40000000f00 */
[----:B-1---5:R-:W-:Y:S05]  /*63c30*/  CALL.REL.NOINC `($_ZN7cutlass13device_kernelIN5flash19enable_sm80_to_sm89INS1_16FlashAttnBwdSm80INS1_25CollectiveMainloopBwdSm80ILi2ELi2EN4cute5tupleIJNS5_1CILi128EEES8_NS7_ILi64EEEEEENS_10bfloat16_tEfNS_4arch4Sm80ELb0ELb1ELb1ELb1ELb1ELb0ELb0ELb0ELi2ELi4ELi4ELi4ELb0EEENS1_24CollectiveEpilogueBwdGQAISA_fSD_Li256ELb1ELb1EEENS1_19SingleTileSchedulerILb1ELb0ELb0ELi128EEEEEEEEEvNT_6ParamsE$_ZN4cute3eso3ESOILb1ELb0EJNS_6LayoutINS_5tupleIJNS3_IJNS3_IJNS_1CILi8EEENS4_ILi1EEEEEES6_EEENS3_IJNS3_IJS6_S6_EEENS4_ILi2EEEEEEEEENS3_IJNS3_IJNS3_IJS6_NS4_ILi0EEEEEESD_EEENS3_IJNS3_IJSD_SD_EEENS4_ILi4096EEEEEEEEEEENS_10ViewEngineINS_8smem_ptrIPN7cutlass10bfloat16_tEEEEEEEC2ERKSK_RKSR_) ;  /* 0xfffa55d000007944 */ /* 0x022fea0003c3ffff */
[----:B-1----:R1:W5:Y:S01]  /*63c40*/  LDL.64 R4, [R1+0x1410] ;  /* 0x0014100001047983 */ /* 0x0023620000100a00 */
        /* <DEDUP_REMOVED lines=10> */
[----:B------:R-:W-:-:S03]  /*63cf0*/  MOV R6, 0x63d10 ;  /* 0x00063d1000067802 */ /* 0x000fc60000000f00 */
[----:B-1---5:R-:W-:Y:S05]  /*63d00*/  CALL.REL.NOINC `($_ZN7cutlass13device_kernelIN5flash19enable_sm80_to_sm89INS1_16FlashAttnBwdSm80INS1_25CollectiveMainloopBwdSm80ILi2ELi2EN4cute5tupleIJNS5_1CILi128EEES8_NS7_ILi64EEEEEENS_10bfloat16_tEfNS_4arch4Sm80ELb0ELb1ELb1ELb1ELb1ELb0ELb0ELb0ELi2ELi4ELi4ELi4ELb0EEENS1_24CollectiveEpilogueBwdGQAISA_fSD_Li256ELb1ELb1EEENS1_19SingleTileSchedulerILb1ELb0ELb0ELi128EEEEEEEEEvNT_6ParamsE$_ZN4cute3eso3ESOILb1ELb0EJNS_6LayoutINS_5tupleIJNS3_IJNS_1CILi8EEENS4_ILi1EEEEEENS4_ILi2EEEEEENS3_IJNS3_IJS6_NS4_ILi0EEEEEENS4_ILi4096EEEEEEEENS_10ViewEngineINS_8smem_ptrIPN7cutlass10bfloat16_tEEEEEEEC2ERKSE_RKSL_) ;  /* 0xfffa656000007944 */ /* 0x022fea0003c3ffff */
        /* <DEDUP_REMOVED lines=49> */
[----:B-1----:R-:W-:-:S03]  /*64020*/  MOV R6, 0x64040 ;  /* 0x0006404000067802 */ /* 0x002fc60000000f00 */
[----:B--2--5:R-:W-:Y:S05]  /*64030*/  CALL.REL.NOINC `($_ZN7cutlass13device_kernelIN5flash19enable_sm80_to_sm89INS1_16FlashAttnBwdSm80INS1_25CollectiveMainloopBwdSm80ILi2ELi2EN4cute5tupleIJNS5_1CILi128EEES8_NS7_ILi64EEEEEENS_10bfloat16_tEfNS_4arch4Sm80ELb0ELb1ELb1ELb1ELb1ELb0ELb0ELb0ELi2ELi4ELi4ELi4ELb0EEENS1_24CollectiveEpilogueBwdGQAISA_fSD_Li256ELb1ELb1EEENS1_19SingleTileSchedulerILb1ELb0ELb0ELi128EEEEEEEEEvNT_6ParamsE$_ZN4cute3eso3ESOILb1ELb0EJNS_6LayoutINS_5tupleIJNS3_IJNS_1CILi4EEENS4_ILi1EEEEEEEEENS3_IJNS3_IJS6_NS4_ILi0EEEEEEEEEEENS_10ViewEngineIPjEEEEC2ERKSC_RKSF_) ;  /* 0xfffa5d5000007944 */ /* 0x024fea0003c3ffff */
[----:B------:R2:W5:Y:S01]  /*64040*/  LDL.64 R16, [R1+0x1410] ;  /* 0x0014100001107983 */ /* 0x0005620000100a00 */
[----:B-1----:R-:W-:-:S02]  /*64050*/  MOV R4, R8 ;  /* 0x0000000800047202 */ /* 0x002fc40000000f00 */
[----:B------:R-:W-:Y:S02]  /*64060*/  MOV R2, 0x64080 ;  /* 0x0006408000027802 */ /* 0x000fe40000000f00 */
[----:B--2--5:R-:W-:Y:S05]  /*64070*/  CALL.REL.NOINC `($_ZN7cutlass13device_kernelIN5flash19enable_sm80_to_sm89INS1_16FlashAttnBwdSm80INS1_25CollectiveMainloopBwdSm80ILi2ELi2EN4cute5tupleIJNS5_1CILi128EEES8_NS7_ILi64EEEEEENS_10bfloat16_tEfNS_4arch4Sm80ELb0ELb1ELb1ELb1ELb1ELb0ELb0ELb0ELi2ELi4ELi4ELi4ELb0EEENS1_24CollectiveEpilogueBwdGQAISA_fSD_Li256ELb1ELb1EEENS1_19SingleTileSchedulerILb1ELb0ELb0ELi128EEEEEEEEEvNT_6ParamsE$_ZN73_INTERNAL_24fd9406_37_flash_bwd_hdim64_bf16_softcap_sm80_cu_8e232a79_330724__cvta_generic_to_sharedEPKv) ;  /* 0xfffa735000007944 */ /* 0x024fea0003c3ffff */
        /* <DEDUP_REMOVED lines=59> */
[----:B------:R-:W1:Y:S04]  /*64430*/  LDSM.16.M88.4 R4, [R4] ;  /* 0x000000000404783b */ /* 0x000e680000000200 */
[----:B-1----:R1:W-:Y:S04]  /*64440*/  ST.E [R10.64], R4 ;  /* 0x000000040a007985 */ /* 0x0023e8000c101904 */
[----:B------:R1:W-:Y:S04]  /*64450*/  ST.E [R10.64+0x4], R5 ;  /* 0x000004050a007985 */ /* 0x0003e8000c101904 */
[----:B------:R1:W-:Y:S04]  /*64460*/  ST.E [R10.64+0x8], R6 ;  /* 0x000008060a007985 */ /* 0x0003e8000c101904 */
[----:B------:R1:W-:Y:S04]  /*64470*/  ST.E [R10.64+0xc], R7 ;  /* 0x00000c070a007985 */ /* 0x0003e8000c101904 */
[----:B------:R1:W5:Y:S01]  /*64480*/  LD.E R20, [R78.64] ;  /* 0x000000044e147980 */ /* 0x000362000c101900 */
[----:B------:R-:W-:-:S03]  /*64490*/  MOV R8, 0x644b0 ;  /* 0x000644b000087802 */ /* 0x000fc60000000f00 */
[----:B-1---5:R-:W-:Y:S05]  /*644a0*/  CALL.REL.NOINC `($_ZN7cutlass13device_kernelIN5flash19enable_sm80_to_sm89INS1_16FlashAttnBwdSm80INS1_25CollectiveMainloopBwdSm80ILi2ELi2EN4cute5tupleIJNS5_1CILi128EEES8_NS7_ILi64EEEEEENS_10bfloat16_tEfNS_4arch4Sm80ELb0ELb1ELb1ELb1ELb1ELb0ELb0ELb0ELi2ELi4ELi4ELi4ELb0EEENS1_24CollectiveEpilogueBwdGQAISA_fSD_Li256ELb1ELb1EEENS1_19SingleTileSchedulerILb1ELb0ELb0ELi128EEEEEEEEEvNT_6ParamsE$_ZZN4cute5sliceINS_5tupleIJNS_10UnderscoreES2_NS_1CILi0EEEEEENS1_IJNS1_IJNS3_ILi1EEES4_EEEiNS3_ILi1024EEEEEEEEDaRKT_RKT0_ENKUlRKT_RKT0_E_clIS2_iEEDaSI_SL_) ;  /* 0xfffa86e000007944 */ /* 0x022fea0003c3ffff */
[----:B------:R-:W-:Y:S02]  /*644b0*/  MOV R4, 0x644d0 ;  /* 0x000644d000047802 */ /* 0x000fe40000000f00 */
[----:B-1---5:R-:W-:Y:S05]  /*644c0*/  CALL.REL.NOINC `($_ZN7cutlass13device_kernelIN5flash19enable_sm80_to_sm89INS1_16FlashAttnBwdSm80INS1_25CollectiveMainloopBwdSm80ILi2ELi2EN4cute5tupleIJNS5_1CILi128EEES8_NS7_ILi64EEEEEENS_10bfloat16_tEfNS_4arch4Sm80ELb0ELb1ELb1ELb1ELb1ELb0ELb0ELb0ELi2ELi4ELi4ELi4ELb0EEENS1_24CollectiveEpilogueBwdGQAISA_fSD_Li256ELb1ELb1EEENS1_19SingleTileSchedulerILb1ELb0ELb0ELi128EEEEEEEEEvNT_6ParamsE$_ZZN4cute12filter_tupleINS_5tupleIJNS_10UnderscoreES2_NS_1CILi0EEEEEENS1_IJNS1_IJNS3_ILi1EEES4_EEEiNS3_ILi1024EEEEEEZNS_5sliceIS5_S9_EEDaRKT_RKT0_EUlRKT_RKT0_E_EEDaSD_SG_OT1_ENKUlDpSJ_E_clIJNS1_IJS7_EEENS1_IJiEEENS1_IJEEEEEEDaSQ_) ;  /* 0xfffa735000007944 */ /* 0x022fea0003c3ffff */
[----:B------:R-:W-:Y:S02]  /*644d0*/  MOV R6, 0x644f0 ;  /* 0x000644f000067802 */ /* 0x000fe40000000f00 */
[----:B-1---5:R-:W-:Y:S05]  /*644e0*/  CALL.REL.NOINC `($_ZN7cutlass13device_kernelIN5flash19enable_sm80_to_sm89INS1_16FlashAttnBwdSm80INS1_25CollectiveMainloopBwdSm80ILi2ELi2EN4cute5tupleIJNS5_1CILi128EEES8_NS7_ILi64EEEEEENS_10bfloat16_tEfNS_4arch4Sm80ELb0ELb1ELb1ELb1ELb1ELb0ELb0ELb0ELi2ELi4ELi4ELi4ELb0EEENS1_24CollectiveEpilogueBwdGQAISA_fSD_Li256ELb1ELb1EEENS1_19SingleTileSchedulerILb1ELb0ELb0ELi128EEEEEEEEEvNT_6ParamsE$_ZN4cute5tupleIJNS0_IJNS0_IJNS_1CILi8EEENS1_ILi1EEEEEENS1_ILi2EEEEEENS0_IJNS0_IJS3_NS1_ILi0EEEEEEiEEEEEC2ERKS6_RKS9_) ;  /* 0xfffa666000007944 */ /* 0x022fea0003c3ffff */
[----:B-1----:R1:W5:Y:S01]  /*644f0*/  LDL R3, [R1+0x1410] ;  /* 0x0014100001037983 */ /* 0x0023620000100800 */
[----:B------:R-:W-:-:S03]  /*64500*/  MOV R6, 0x64520 ;  /* 0x0006452000067802 */ /* 0x000fc60000000f00 */
[----:B-1---5:R-:W-:Y:S05]  /*64510*/  CALL.REL.NOINC `($_ZN7cutlass13device_kernelIN5flash19enable_sm80_to_sm89INS1_16FlashAttnBwdSm80INS1_25CollectiveMainloopBwdSm80ILi2ELi2EN4cute5tupleIJNS5_1CILi128EEES8_NS7_ILi64EEEEEENS_10bfloat16_tEfNS_4arch4Sm80ELb0ELb1ELb1ELb1ELb1ELb0ELb0ELb0ELi2ELi4ELi4ELi4ELb0EEENS1_24CollectiveEpilogueBwdGQAISA_fSD_Li256ELb1ELb1EEENS1_19SingleTileSchedulerILb1ELb0ELb0ELi128EEEEEEEEEvNT_6ParamsE$_ZN4cute3eso3ESOILb0ELb1EJNS_6LayoutINS_5tupleIJNS3_IJNS_1CILi8EEENS4_ILi1EEEEEENS4_ILi2EEEEEENS3_IJNS3_IJS6_NS4_ILi0EEEEEEiEEEEESA_EEC2ERKSD_RKSA_) ;  /* 0xfffa2f9000007944 */ /* 0x022fea0003c3ffff */
[----:B------:R2:W5:Y:S04]  /*64520*/  LDL R4, [R1+0x1410] ;  /* 0x0014100001047983 */ /* 0x0005680000100800 */
[----:B-1----:R2:W5:Y:S01]  /*64530*/  LD.E.64 R2, [R78.64+0x8] ;  /* 0x000008044e027980 */ /* 0x002562000c101b00 */
[----:B------:R-:W-:-:S02]  /*64540*/  MOV R9, R70 ;  /* 0x0000004600097202 */ /* 0x000fc40000000f00 */
[----:B------:R-:W-:Y:S02]  /*64550*/  MOV R8, 0x64570 ;  /* 0x0006457000087802 */ /* 0x000fe40000000f00 */
[----:B--2--5:R-:W-:Y:S05]  /*64560*/  CALL.REL.NOINC `($_ZN7cutlass13device_kernelIN5flash19enable_sm80_to_sm89INS1_16FlashAttnBwdSm80INS1_25CollectiveMainloopBwdSm80ILi2ELi2EN4cute5tupleIJNS5_1CILi128EEES8_NS7_ILi64EEEEEENS_10bfloat16_tEfNS_4arch4Sm80ELb0ELb1ELb1ELb1ELb1ELb0ELb0ELb0ELi2ELi4ELi4ELi4ELb0EEENS1_24CollectiveEpilogueBwdGQAISA_fSD_Li256ELb1ELb1EEENS1_19SingleTileSchedulerILb1ELb0ELb0ELi128EEEEEEEEEvNT_6ParamsE$_ZN4cute8smem_ptrIPN7cutlass10bfloat16_tEECI1NS_12iter_adaptorIS3_S4_EEES3_) ;  /* 0xfffa6d0000007944 */ /* 0x024fea0003c3ffff */
[----:B-1----:R-:W2:Y:S01]  /*64570*/  LDL.64 R2, [R1+0x1410] ;  /* 0x0014100001027983 */ /* 0x002ea20000100a00 */
[----:B------:R-:W-:Y:S02]  /*64580*/  MOV R6, R4 ;  /* 0x0000000400067202 */ /* 0x000fe40000000f00 */
[----:B------:R-:W-:Y:S01]  /*64590*/  MOV R4, 0x645c0 ;  /* 0x000645c000047802 */ /* 0x000fe20000000f00 */
[----:B--2---:R1:W-:Y:S04]  /*645a0*/  STL.64 [R1+0x1448], R2 ;  /* 0x0014480201007387 */ /* 0x0043e80000100a00 */
[----:B-1----:R-:W-:Y:S05]  /*645b0*/  CALL.REL.NOINC `($_ZN7cutlass13device_kernelIN5flash19enable_sm80_to_sm89INS1_16FlashAttnBwdSm80INS1_25CollectiveMainloopBwdSm80ILi2ELi2EN4cute5tupleIJNS5_1CILi128EEES8_NS7_ILi64EEEEEENS_10bfloat16_tEfNS_4arch4Sm80ELb0ELb1ELb1ELb1ELb1ELb0ELb0ELb0ELi2ELi4ELi4ELi4ELb0EEENS1_24CollectiveEpilogueBwdGQAISA_fSD_Li256ELb1ELb1EEENS1_19SingleTileSchedulerILb1ELb0ELb0ELi128EEEEEEEEEvNT_6ParamsE$_ZN4cute3eso3ESOILb0ELb0EJNS_6LayoutINS_5tupleIJNS3_IJNS_1CILi8EEENS4_ILi1EEEEEENS4_ILi2EEEEEENS3_IJNS3_IJS6_NS4_ILi0EEEEEEiEEEEENS_10ViewEngineINS_8smem_ptrIPN7cutlass10bfloat16_tEEEEEEEC2ERKSD_RKSK_) ;  /* 0xfffa231000007944 */ /* 0x002fea0003c3ffff */
[----:B------:R2:W5:Y:S04]  /*645c0*/  LDL R12, [R1+0x1410] ;  /* 0x00141000010c7983 */ /* 0x0005680000100800 */
[----:B------:R2:W5:Y:S01]  /*645d0*/  LDL.64 R10, [R1+0x1418] ;  /* 0x00141800010a7983 */ /* 0x0005620000100a00 */
[----:B-1----:R-:W-:Y:S01]  /*645e0*/  IMAD.MOV.U32 R8, RZ, RZ, R74 ;  /* 0x000000ffff087224 */ /* 0x002fe200078e004a */
[----:B------:R-:W-:-:S02]  /*645f0*/  MOV R9, R75 ;  /* 0x0000004b00097202 */ /* 0x000fc40000000f00 */
[----:B------:R-:W-:Y:S02]  /*64600*/  MOV R6, 0x64620 ;  /* 0x0006462000067802 */ /* 0x000fe40000000f00 */
[----:B--2--5:R-:W-:Y:S05]  /*64610*/  CALL.REL.NOINC `($_ZN7cutlass13device_kernelIN5flash19enable_sm80_to_sm89INS1_16FlashAttnBwdSm80INS1_25CollectiveMainloopBwdSm80ILi2ELi2EN4cute5tupleIJNS5_1CILi128EEES8_NS7_ILi64EEEEEENS_10bfloat16_tEfNS_4arch4Sm80ELb0ELb1ELb1ELb1ELb1ELb0ELb0ELb0ELi2ELi4ELi4ELi4ELb0EEENS1_24CollectiveEpilogueBwdGQAISA_fSD_Li256ELb1ELb1EEENS1_19SingleTileSchedulerILb1ELb0ELb0ELi128EEEEEEEEEvNT_6ParamsE$_ZN4cute3eso3ESOILb1ELb0EJNS_6LayoutINS_5tupleIJNS3_IJNS3_IJNS_1CILi4EEENS4_ILi2EEEEEENS4_ILi1EEEEEES6_EEENS3_IJNS3_IJNS3_IJS8_NS4_ILi32EEEEEENS4_ILi0EEEEEENS4_ILi64EEEEEEEENS_10ViewEngineIPN7cutlass10bfloat16_tEEEEEC2ERKSH_RKSM_) ;  /* 0xfffa4ac000007944 */ /* 0x024fea0003c3ffff */
[----:B------:R2:W5:Y:S01]  /*64620*/  LDL.64 R4, [R1+0x1410] ;  /* 0x0014100001047983 */ /* 0x0005620000100a00 */
[----:B------:R-:W-:Y:S02]  /*64630*/  MOV R3, R12 ;  /* 0x0000000c00037202 */ /* 0x000fe40000000f00 */
[----:B-1----:R-:W-:Y:S02]  /*64640*/  MOV R8, 0x64660 ;  /* 0x0006466000087802 */ /* 0x002fe40000000f00 */
[----:B--2--5:R-:W-:Y:S05]  /*64650*/  CALL.REL.NOINC `($_ZN7cutlass13device_kernelIN5flash19enable_sm80_to_sm89INS1_16FlashAttnBwdSm80INS1_25CollectiveMainloopBwdSm80ILi2ELi2EN4cute5tupleIJNS5_1CILi128EEES8_NS7_ILi64EEEEEENS_10bfloat16_tEfNS_4arch4Sm80ELb0ELb1ELb1ELb1ELb1ELb0ELb0ELb0ELi2ELi4ELi4ELi4ELb0EEENS1_24CollectiveEpilogueBwdGQAISA_fSD_Li256ELb1ELb1EEENS1_19SingleTileSchedulerILb1ELb0ELb0ELi128EEEEEEEEEvNT_6ParamsE$_ZZN4cute4takeILi1ELi2ENS_5tupleIJNS1_IJNS_1CILi1EEENS2_ILi0EEEEEEiEEEEEDaRKT1_ENKUlDpRKT_E_clIJiEEEDaSD_) ;  /* 0xfffa829000007944 */ /* 0x024fea0003c3ffff */
[----:B------:R-:W-:Y:S02]  /*64660*/  MOV R6, 0x64680 ;  /* 0x0006468000067802 */ /* 0x000fe40000000f00 */
[----:B-1---5:R-:W-:Y:S05]  /*64670*/  CALL.REL.NOINC `($_ZN7cutlass13device_kernelIN5flash19enable_sm80_to_sm89INS1_16FlashAttnBwdSm80INS1_25CollectiveMainloopBwdSm80ILi2ELi2EN4cute5tupleIJNS5_1CILi128EEES8_NS7_ILi64EEEEEENS_10bfloat16_tEfNS_4arch4Sm80ELb0ELb1ELb1ELb1ELb1ELb0ELb0ELb0ELi2ELi4ELi4ELi4ELb0EEENS1_24CollectiveEpilogueBwdGQAISA_fSD_Li256ELb1ELb1EEENS1_19SingleTileSchedulerILb1ELb0ELb0ELi128EEEEEEEEEvNT_6ParamsE$_ZN4cute3eso3ESOILb1ELb0EJNS_5tupleIJNS_1CILi1EEENS3_ILi0EEEEEENS2_IJiEEEEEC2ERKS6_RKS7_) ;  /* 0xfffa433000007944 */ /* 0x022fea0003c3ffff */
[----:B-1----:R1:W5:Y:S01]  /*64680*/  LDL R3, [R1+0x1410] ;  /* 0x0014100001037983 */ /* 0x0023620000100800 */
[----:B------:R-:W-:-:S03]  /*64690*/  MOV R6, 0x646b0 ;  /* 0x000646b000067802 */ /* 0x000fc60000000f00 */
[----:B-1---5:R-:W-:Y:S05]  /*646a0*/  CALL.REL.NOINC `($_ZN7cutlass13device_kernelIN5flash19enable_sm80_to_sm89INS1_16FlashAttnBwdSm80INS1_25CollectiveMainloopBwdSm80ILi2ELi2EN4cute5tupleIJNS5_1CILi128EEES8_NS7_ILi64EEEEEENS_10bfloat16_tEfNS_4arch4Sm80ELb0ELb1ELb1ELb1ELb1ELb0ELb0ELb0ELi2ELi4ELi4ELi4ELb0EEENS1_24CollectiveEpilogueBwdGQAISA_fSD_Li256ELb1ELb1EEENS1_19SingleTileSchedulerILb1ELb0ELb0ELi128EEEEEEEEEvNT_6ParamsE$_ZN4cute5tupleIJNS0_IJNS0_IJNS_1CILi8EEENS1_ILi1EEEEEENS0_IJNS1_ILi2EEEEEEEEENS0_IJNS0_IJS3_NS1_ILi0EEEEEENS0_IJiEEEEEEEEC2ERKS7_RKSB_) ;  /* 0xfffa646000007944 */ /* 0x022fea0003c3ffff */
[----:B------:R2:W5:Y:S01]  /*646b0*/  LDL R8, [R1+0x1410] ;  /* 0x0014100001087983 */ /* 0x0005620000100800 */
[----:B------:R-:W-:-:S03]  /*646c0*/  MOV R6, 0x646f0 ;  /* 0x000646f000067802 */ /* 0x000fc60000000f00 */
[----:B------:R2:W-:Y:S04]  /*646d0*/  STL.64 [R1+0x1448], R10 ;  /* 0x0014480a01007387 */ /* 0x0005e80000100a00 */
[----:B-12--5:R-:W-:Y:S05]  /*646e0*/  CALL.REL.NOINC `($_ZN7cutlass13device_kernelIN5flash19enable_sm80_to_sm89INS1_16FlashAttnBwdSm80INS1_25CollectiveMainloopBwdSm80ILi2ELi2EN4cute5tupleIJNS5_1CILi128EEES8_NS7_ILi64EEEEEENS_10bfloat16_tEfNS_4arch4Sm80ELb0ELb1ELb1ELb1ELb1ELb0ELb0ELb0ELi2ELi4ELi4ELi4ELb0EEENS1_24CollectiveEpilogueBwdGQAISA_fSD_Li256ELb1ELb1EEENS1_19SingleTileSchedulerILb1ELb0ELb0ELi128EEEEEEEEEvNT_6ParamsE$_ZN4cute3eso3ESOILb0ELb0EJNS_6LayoutINS_5tupleIJNS3_IJNS_1CILi8EEENS4_ILi1EEEEEENS3_IJNS4_ILi2EEEEEEEEENS3_IJNS3_IJS6_NS4_ILi0EEEEEENS3_IJiEEEEEEEENS_10ViewEngineINS_8smem_ptrIPN7cutlass10bfloat16_tEEEEEEEC2ERKSF_RKSM_) ;  /* 0xfffa217000007944 */ /* 0x026fea0003c3ffff */
[----:B-1----:R1:W5:Y:S04]  /*646f0*/  LDL R10, [R1+0x1410] ;  /* 0x00141000010a7983 */ /* 0x0023680000100800 */
[----:B------:R1:W5:Y:S01]  /*64700*/  LDL.64 R16, [R1+0x1418] ;  /* 0x0014180001107983 */ /* 0x0003620000100a00 */
[----:B------:R-:W-:-:S03]  /*64710*/  MOV R6, 0x64730 ;  /* 0x0006473000067802 */ /* 0x000fc60000000f00 */
[----:B-1---5:R-:W-:Y:S05]  /*64720*/  CALL.REL.NOINC `($_ZN7cutlass13device_kernelIN5flash19enable_sm80_to_sm89INS1_16FlashAttnBwdSm80INS1_25CollectiveMainloopBwdSm80ILi2ELi2EN4cute5tupleIJNS5_1CILi128EEES8_NS7_ILi64EEEEEENS_10bfloat16_tEfNS_4arch4Sm80ELb0ELb1ELb1ELb1ELb1ELb0ELb0ELb0ELi2ELi4ELi4ELi4ELb0EEENS1_24CollectiveEpilogueBwdGQAISA_fSD_Li256ELb1ELb1EEENS1_19SingleTileSchedulerILb1ELb0ELb0ELi128EEEEEEEEEvNT_6ParamsE$_ZN4cute3eso3ESOILb1ELb0EJNS_6LayoutINS_5tupleIJNS3_IJNS3_IJNS_1CILi4EEENS4_ILi2EEEEEENS4_ILi1EEEEEENS3_IJS6_EEEEEENS3_IJNS3_IJNS3_IJS8_NS4_ILi32EEEEEENS4_ILi0EEEEEENS3_IJNS4_ILi64EEEEEEEEEEENS_10ViewEngineIPN7cutlass10bfloat16_tEEEEEC2ERKSJ_RKSO_) ;  /* 0xfffa497000007944 */ /* 0x022fea0003c3ffff */
[----:B-1----:R1:W5:Y:S01]  /*64730*/  LDL.64 R2, [R1+0x1410] ;  /* 0x0014100001027983 */ /* 0x0023620000100a00 */
[----:B------:R-:W-:-:S03]  /*64740*/  MOV R6, 0x64760 ;  /* 0x0006476000067802 */ /* 0x000fc60000000f00 */
[----:B-1---5:R-:W-:Y:S05]  /*64750*/  CALL.REL.NOINC `($_ZN7cutlass13device_kernelIN5flash19enable_sm80_to_sm89INS1_16FlashAttnBwdSm80INS1_25CollectiveMainloopBwdSm80ILi2ELi2EN4cute5tupleIJNS5_1CILi128EEES8_NS7_ILi64EEEEEENS_10bfloat16_tEfNS_4arch4Sm80ELb0ELb1ELb1ELb1ELb1ELb0ELb0ELb0ELi2ELi4ELi4ELi4ELb0EEENS1_24CollectiveEpilogueBwdGQAISA_fSD_Li256ELb1ELb1EEENS1_19SingleTileSchedulerILb1ELb0ELb0ELi128EEEEEEEEEvNT_6ParamsE$_ZN4cute3eso3ESOILb1ELb0EJNS_6LayoutINS_5tupleIJNS3_IJNS3_IJNS3_IJNS_1CILi4EEENS4_ILi2EEEEEENS4_ILi1EEEEEES8_EEENS3_IJNS3_IJNS3_IJS8_S8_EEES8_EEES6_EEEEEENS3_IJNS3_IJNS3_IJNS3_IJS8_NS4_ILi32EEEEEENS4_ILi0EEEEEESH_EEENS3_IJNS3_IJNS3_IJSH_SH_EEESH_EEENS4_ILi64EEEEEEEEEEENS_10ViewEngineIPN7cutlass10bfloat16_tEEEEEC2ERKSP_RKSU_) ;  /* 0xfffa483000007944 */ /* 0x022fea0003c3ffff */
[----:B------:R2:W5:Y:S01]  /*64760*/  LDL.64 R8, [R1+0x1410] ;  /* 0x0014100001087983 */ /* 0x0005620000100a00 */
[----:B-1----:R-:W-:Y:S02]  /*64770*/  MOV R3, R10 ;  /* 0x0000000a00037202 */ /* 0x002fe40000000f00 */
[----:B------:R-:W-:Y:S02]  /*64780*/  MOV R4, 0x647a0 ;  /* 0x000647a000047802 */ /* 0x000fe40000000f00 */
[----:B--2--5:R-:W-:Y:S05]  /*64790*/  CALL.REL.NOINC `($_ZN7cutlass13device_kernelIN5flash19enable_sm80_to_sm89INS1_16FlashAttnBwdSm80INS1_25CollectiveMainloopBwdSm80ILi2ELi2EN4cute5tupleIJNS5_1CILi128EEES8_NS7_ILi64EEEEEENS_10bfloat16_tEfNS_4arch4Sm80ELb0ELb1ELb1ELb1ELb1ELb0ELb0ELb0ELi2ELi4ELi4ELi4ELb0EEENS1_24CollectiveEpilogueBwdGQAISA_fSD_Li256ELb1ELb1EEENS1_19SingleTileSchedulerILb1ELb0ELb0ELi128EEEEEEEEEvNT_6ParamsE$_ZN4cute5tupleIJNS0_IJNS_1CILi2EEEEEENS0_IJiEEEEEC2ERKS3_RKS4_) ;  /* 0xfffa65c000007944 */ /* 0x024fea0003c3ffff */
[----:B------:R-:W2:Y:S01]  /*647a0*/  LDL R4, [R1+0x1410] ;  /* 0x0014100001047983 */ /* 0x000ea20000100800 */
[----:B-1----:R-:W-:-:S02]  /*647b0*/  MOV R2, R62 ;  /* 0x0000003e00027202 */ /* 0x002fc40000000f00 */
[----:B------:R-:W-:Y:S01]  /*647c0*/  MOV R14, 0x647f0 ;  /* 0x000647f0000e7802 */ /* 0x000fe20000000f00 */
[----:B--2---:R1:W-:Y:S04]  /*647d0*/  STL [R1+0x1448], R4 ;  /* 0x0014480401007387 */ /* 0x0043e80000100800 */
[----:B-1----:R-:W-:Y:S05]  /*647e0*/  CALL.REL.NOINC `($_ZN7cutlass13device_kernelIN5flash19enable_sm80_to_sm89INS1_16FlashAttnBwdSm80INS1_25CollectiveMainloopBwdSm80ILi2ELi2EN4cute5tupleIJNS5_1CILi128EEES8_NS7_ILi64EEEEEENS_10bfloat16_tEfNS_4arch4Sm80ELb0ELb1ELb1ELb1ELb1ELb0ELb0ELb0ELi2ELi4ELi4ELi4ELb0EEENS1_24CollectiveEpilogueBwdGQAISA_fSD_Li256ELb1ELb1EEENS1_19SingleTileSchedulerILb1ELb0ELb0ELi128EEEEEEEEEvNT_6ParamsE$_ZZN4cute14logical_divideINS_5tupleIJNS1_IJNS_1CILi8EEENS2_ILi1EEEEEENS1_IJNS2_ILi2EEEEEEEEENS1_IJNS1_IJS4_NS2_ILi0EEEEEENS1_IJiEEEEEENS1_IJS5_NS_6LayoutIS4_S9_EEEEEEEDaRKNSD_IT_T0_EERKT1_ENKUlRKT_RKT0_E_clINSD_IS7_SB_EESE_EEDaSQ_ST_) ;  /* 0xfffa7c3000007944 */ /* 0x002fea0003c3ffff */
[----:B------:R-:W-:Y:S02]  /*647f0*/  MOV R4, 0x64810 ;  /* 0x0006481000047802 */ /* 0x000fe40000000f00 */
[----:B-1---5:R-:W-:Y:S05]  /*64800*/  CALL.REL.NOINC `($_ZN7cutlass13device_kernelIN5flash19enable_sm80_to_sm89INS1_16FlashAttnBwdSm80INS1_25CollectiveMainloopBwdSm80ILi2ELi2EN4cute5tupleIJNS5_1CILi128EEES8_NS7_ILi64EEEEEENS_10bfloat16_tEfNS_4arch4Sm80ELb0ELb1ELb1ELb1ELb1ELb0ELb0ELb0ELi2ELi4ELi4ELi4ELb0EEENS1_24CollectiveEpilogueBwdGQAISA_fSD_Li256ELb1ELb1EEENS1_19SingleTileSchedulerILb1ELb0ELb0ELi128EEEEEEEEEvNT_6ParamsE$_ZN4cute3eso3ESOILb1ELb0EJNS_5tupleIJNS2_IJNS_1CILi1EEENS3_ILi0EEEEEENS2_IJS5_S5_EEEEEENS2_IJS5_iEEEEEC2ERKS8_RKS9_) ;  /* 0xfffa3c8000007944 */ /* 0x022fea0003c3ffff */
[----:B-1----:R1:W5:Y:S01]  /*64810*/  LDL R3, [R1+0x1410] ;  /* 0x0014100001037983 */ /* 0x0023620000100800 */
[----:B------:R-:W-:-:S03]  /*64820*/  MOV R4, 0x64840 ;  /* 0x0006484000047802 */ /* 0x000fc60000000f00 */
[----:B-1---5:R-:W-:Y:S05]  /*64830*/  CALL.REL.NOINC `($_ZN7cutlass13device_kernelIN5flash19enable_sm80_to_sm89INS1_16FlashAttnBwdSm80INS1_25CollectiveMainloopBwdSm80ILi2ELi2EN4cute5tupleIJNS5_1CILi128EEES8_NS7_ILi64EEEEEENS_10bfloat16_tEfNS_4arch4Sm80ELb0ELb1ELb1ELb1ELb1ELb0ELb0ELb0ELi2ELi4ELi4ELi4ELb0EEENS1_24CollectiveEpilogueBwdGQAISA_fSD_Li256ELb1ELb1EEENS1_19SingleTileSchedulerILb1ELb0ELb0ELi128EEEEEEEEEvNT_6ParamsE$_ZN4cute5tupleIJNS0_IJNS0_IJNS0_IJNS_1CILi8EEENS1_ILi1EEEEEENS0_IJS3_S3_EEEEEENS0_IJS3_NS1_ILi2EEEEEEEEENS0_IJNS0_IJNS0_IJS3_NS1_ILi0EEEEEENS0_IJSA_SA_EEEEEENS0_IJSA_iEEEEEEEEC2ERKS9_RKSF_) ;  /* 0xfffa60c000007944 */ /* 0x022fea0003c3ffff */
[----:B-1----:R1:W5:Y:S01]  /*64840*/  LDL R3, [R1+0x1410] ;  /* 0x0014100001037983 */ /* 0x0023620000100800 */
[----:B------:R-:W-:-:S03]  /*64850*/  MOV R4, 0x64870 ;  /* 0x0006487000047802 */ /* 0x000fc60000000f00 */
[----:B-1---5:R-:W-:Y:S05]  /*64860*/  CALL.REL.NOINC `($_ZN7cutlass13device_kernelIN5flash19enable_sm80_to_sm89INS1_16FlashAttnBwdSm80INS1_25CollectiveMainloopBwdSm80ILi2ELi2EN4cute5tupleIJNS5_1CILi128EEES8_NS7_ILi64EEEEEENS_10bfloat16_tEfNS_4arch4Sm80ELb0ELb1ELb1ELb1ELb1ELb0ELb0ELb0ELi2ELi4ELi4ELi4ELb0EEENS1_24CollectiveEpilogueBwdGQAISA_fSD_Li256ELb1ELb1EEENS1_19SingleTileSchedulerILb1ELb0ELb0ELi128EEEEEEEEEvNT_6ParamsE$_ZN4cute3eso3ESOILb1ELb0EJNS_5tupleIJNS2_IJNS_1CILi1EEENS3_ILi0EEEEEENS2_IJS5_S5_EEEEEENS2_IJS5_iEEEEEC2ERKS8_RKS9_) ;  /* 0xfffa3c2000007944 */ /* 0x022fea0003c3ffff */
[----:B-1----:R1:W5:Y:S01]  /*64870*/  LDL R3, [R1+0x1410] ;  /* 0x0014100001037983 */ /* 0x0023620000100800 */
[----:B------:R-:W-:-:S03]  /*64880*/  MOV R4, 0x648a0 ;  /* 0x000648a000047802 */ /* 0x000fc60000000f00 */
[----:B-1---5:R-:W-:Y:S05]  /*64890*/  CALL.REL.NOINC `($_ZN7cutlass13device_kernelIN5flash19enable_sm80_to_sm89INS1_16FlashAttnBwdSm80INS1_25CollectiveMainloopBwdSm80ILi2ELi2EN4cute5tupleIJNS5_1CILi128EEES8_NS7_ILi64EEEEEENS_10bfloat16_tEfNS_4arch4Sm80ELb0ELb1ELb1ELb1ELb1ELb0ELb0ELb0ELi2ELi4ELi4ELi4ELb0EEENS1_24CollectiveEpilogueBwdGQAISA_fSD_Li256ELb1ELb1EEENS1_19SingleTileSchedulerILb1ELb0ELb0ELi128EEEEEEEEEvNT_6ParamsE$_ZN4cute3eso3ESOILb1ELb0EJNS_5tupleIJNS_1CILi0EEES4_EEEiEEC2ERKS5_RKi) ;  /* 0xfffa402000007944 */ /* 0x022fea0003c3ffff */
[----:B-1----:R1:W5:Y:S01]  /*648a0*/  LDL R3, [R1+0x1410] ;  /* 0x0014100001037983 */ /* 0x0023620000100800 */
[----:B------:R-:W-:-:S03]  /*648b0*/  MOV R4, 0x648d0 ;  /* 0x000648d000047802 */ /* 0x000fc60000000f00 */
[----:B-1---5:R-:W-:Y:S05]  /*648c0*/  CALL.REL.NOINC `($_ZN7cutlass13device_kernelIN5flash19enable_sm80_to_sm89INS1_16FlashAttnBwdSm80INS1_25CollectiveMainloopBwdSm80ILi2ELi2EN4cute5tupleIJNS5_1CILi128EEES8_NS7_ILi64EEEEEENS_10bfloat16_tEfNS_4arch4Sm80ELb0ELb1ELb1ELb1ELb1ELb0ELb0ELb0ELi2ELi4ELi4ELi4ELb0EEENS1_24CollectiveEpilogueBwdGQAISA_fSD_Li256ELb1ELb1EEENS1_19SingleTileSchedulerILb1ELb0ELb0ELi128EEEEEEEEEvNT_6ParamsE$_ZN4cute3eso3ESOILb1ELb0EJNS_5tupleIJNS2_IJNS_1CILi1EEENS3_ILi0EEEEEES5_EEENS2_IJNS2_IJS5_S5_EEEiEEEEEC2ERKS7_RKS9_) ;  /* 0xfffa3c0000007944 */ /* 0x022fea0003c3ffff */
[----:B-1----:R1:W5:Y:S01]  /*648d0*/  LDL R3, [R1+0x1410] ;  /* 0x0014100001037983 */ /* 0x0023620000100800 */
[----:B------:R-:W-:-:S03]  /*648e0*/  MOV R4, 0x64900 ;  /* 0x0006490000047802 */ /* 0x000fc60000000f00 */
[----:B-1---5:R-:W-:Y:S05]  /*648f0*/  CALL.REL.NOINC `($_ZN7cutlass13device_kernelIN5flash19enable_sm80_to_sm89INS1_16FlashAttnBwdSm80INS1_25CollectiveMainloopBwdSm80ILi2ELi2EN4cute5tupleIJNS5_1CILi128EEES8_NS7_ILi64EEEEEENS_10bfloat16_tEfNS_4arch4Sm80ELb0ELb1ELb1ELb1ELb1ELb0ELb0ELb0ELi2ELi4ELi4ELi4ELb0EEENS1_24CollectiveEpilogueBwdGQAISA_fSD_Li256ELb1ELb1EEENS1_19SingleTileSchedulerILb1ELb0ELb0ELi128EEEEEEEEEvNT_6ParamsE$_ZN4cute5tupleIJNS0_IJNS0_IJNS0_IJNS_1CILi8EEENS1_ILi1EEEEEES3_EEENS0_IJNS0_IJS3_S3_EEENS1_ILi2EEEEEEEEENS0_IJNS0_IJNS0_IJS3_NS1_ILi0EEEEEESA_EEENS0_IJNS0_IJSA_SA_EEEiEEEEEEEEC2ERKS9_RKSF_) ;  /* 0xfffa604000007944 */ /* 0x022fea0003c3ffff */
[----:B------:R2:W5:Y:S01]  /*64900*/  LDL R6, [R1+0x1410] ;  /* 0x0014100001067983 */ /* 0x0005620000100800 */
[----:B------:R-:W-:-:S03]  /*64910*/  MOV R4, 0x64940 ;  /* 0x0006494000047802 */ /* 0x000fc60000000f00 */
[----:B------:R2:W-:Y:S04]  /*64920*/  STL.64 [R1+0x1448], R16 ;  /* 0x0014481001007387 */ /* 0x0005e80000100a00 */
[----:B-12--5:R-:W-:Y:S05]  /*64930*/  CALL.REL.NOINC `($_ZN7cutlass13device_kernelIN5flash19enable_sm80_to_sm89INS1_16FlashAttnBwdSm80INS1_25CollectiveMainloopBwdSm80ILi2ELi2EN4cute5tupleIJNS5_1CILi128EEES8_NS7_ILi64EEEEEENS_10bfloat16_tEfNS_4arch4Sm80ELb0ELb1ELb1ELb1ELb1ELb0ELb0ELb0ELi2ELi4ELi4ELi4ELb0EEENS1_24CollectiveEpilogueBwdGQAISA_fSD_Li256ELb1ELb1EEENS1_19SingleTileSchedulerILb1ELb0ELb0ELi128EEEEEEEEEvNT_6ParamsE$_ZN4cute3eso3ESOILb0ELb0EJNS_6LayoutINS_5tupleIJNS3_IJNS3_IJNS_1CILi8EEENS4_ILi1EEEEEES6_EEENS3_IJNS3_IJS6_S6_EEENS4_ILi2EEEEEEEEENS3_IJNS3_IJNS3_IJS6_NS4_ILi0EEEEEESD_EEENS3_IJNS3_IJSD_SD_EEEiEEEEEEEENS_10ViewEngineINS_8smem_ptrIPN7cutlass10bfloat16_tEEEEEEEC2ERKSJ_RKSQ_) ;  /* 0xfffa19b000007944 */ /* 0x026fea0003c3ffff */
[----:B-1----:R1:W5:Y:S04]  /*64940*/  LDL R10, [R1+0x1410] ;  /* 0x00141000010a7983 */ /* 0x0023680000100800 */
[----:B------:R1:W5:Y:S01]  /*64950*/  LDL.64 R4, [R1+0x1418] ;  /* 0x0014180001047983 */ /* 0x0003620000100a00 */
[----:B------:R-:W-:-:S03]  /*64960*/  MOV R6, 0x64980 ;  /* 0x0006498000067802 */ /* 0x000fc60000000f00 */
[----:B-1---5:R-:W-:Y:S05]  /*64970*/  CALL.REL.NOINC `($_ZN7cutlass13device_kernelIN5flash19enable_sm80_to_sm89INS1_16FlashAttnBwdSm80INS1_25CollectiveMainloopBwdSm80ILi2ELi2EN4cute5tupleIJNS5_1CILi128EEES8_NS7_ILi64EEEEEENS_10bfloat16_tEfNS_4arch4Sm80ELb0ELb1ELb1ELb1ELb1ELb0ELb0ELb0ELi2ELi4ELi4ELi4ELb0EEENS1_24CollectiveEpilogueBwdGQAISA_fSD_Li256ELb1ELb1EEENS1_19SingleTileSchedulerILb1ELb0ELb0ELi128EEEEEEEEEvNT_6ParamsE$_ZN4cute3eso3ESOILb1ELb0EJNS_6LayoutINS_5tupleIJNS3_IJNS3_IJNS_1CILi4EEENS4_ILi2EEEEEENS4_ILi1EEEEEES6_EEENS3_IJNS3_IJNS3_IJS8_NS4_ILi32EEEEEENS4_ILi0EEEEEENS4_ILi64EEEEEEEENS_10ViewEngineIPN7cutlass10bfloat16_tEEEEEC2ERKSH_RKSM_) ;  /* 0xfffa476000007944 */ /* 0x022fea0003c3ffff */
[----:B------:R2:W5:Y:S01]  /*64980*/  LDL.64 R14, [R1+0x1410] ;  /* 0x00141000010e7983 */ /* 0x0005620000100a00 */
[----:B------:R-:W-:Y:S02]  /*64990*/  MOV R3, R10 ;  /* 0x0000000a00037202 */ /* 0x000fe40000000f00 */
[----:B-1----:R-:W-:Y:S02]  /*649a0*/  MOV R8, 0x649c0 ;  /* 0x000649c000087802 */ /* 0x002fe40000000f00 */
[----:B--2--5:R-:W-:Y:S05]  /*649b0*/  CALL.REL.NOINC `($_ZN7cutlass13device_kernelIN5flash19enable_sm80_to_sm89INS1_16FlashAttnBwdSm80INS1_25CollectiveMainloopBwdSm80ILi2ELi2EN4cute5tupleIJNS5_1CILi128EEES8_NS7_ILi64EEEEEENS_10bfloat16_tEfNS_4arch4Sm80ELb0ELb1ELb1ELb1ELb1ELb0ELb0ELb0ELi2ELi4ELi4ELi4ELb0EEENS1_24CollectiveEpilogueBwdGQAISA_fSD_Li256ELb1ELb1EEENS1_19SingleTileSchedulerILb1ELb0ELb0ELi128EEEEEEEEEvNT_6ParamsE$_ZZN4cute5sliceINS_5tupleIJNS1_IJNS_10UnderscoreENS_1CILi0EEEEEENS1_IJS4_S2_EEEEEENS1_IJNS1_IJNS1_IJNS3_ILi1EEES4_EEES4_EEENS1_IJNS1_IJS4_S4_EEEiEEEEEEEEDaRKT_RKT0_ENKUlRKT_RKT0_E_clIS6_SC_EEDaSM_SP_) ;  /* 0xfffa816000007944 */ /* 0x024fea0003c3ffff */
[----:B------:R-:W-:Y:S02]  /*649c0*/  MOV R8, 0x649e0 ;  /* 0x000649e000087802 */ /* 0x000fe40000000f00 */
[----:B-1----:R-:W-:Y:S05]  /*649d0*/  CALL.REL.NOINC `($_ZN7cutlass13device_kernelIN5flash19enable_sm80_to_sm89INS1_16FlashAttnBwdSm80INS1_25CollectiveMainloopBwdSm80ILi2ELi2EN4cute5tupleIJNS5_1CILi128EEES8_NS7_ILi64EEEEEENS_10bfloat16_tEfNS_4arch4Sm80ELb0ELb1ELb1ELb1ELb1ELb0ELb0ELb0ELi2ELi4ELi4ELi4ELb0EEENS1_24CollectiveEpilogueBwdGQAISA_fSD_Li256ELb1ELb1EEENS1_19SingleTileSchedulerILb1ELb0ELb0ELi128EEEEEEEEEvNT_6ParamsE$_ZZN4cute12filter_tupleINS_5tupleIJNS1_IJNS_10UnderscoreENS_1CILi0EEEEEENS1_IJS4_S2_EEEEEENS1_IJNS1_IJNS1_IJNS3_ILi1EEES4_EEES4_EEENS1_IJNS1_IJS4_S4_EEEiEEEEEEZNS_5sliceIS7_SD_EEDaRKT_RKT0_EUlRKT_RKT0_E_EEDaSH_SK_OT1_ENKUlDpSN_E_clIJNS1_IJS9_EEENS1_IJiEEEEEEDaSU_) ;  /* 0xfffa6ba000007944 */ /* 0x002fea0003c3ffff */
[----:B------:R-:W-:Y:S02]  /*649e0*/  MOV R6, 0x64a00 ;  /* 0x00064a0000067802 */ /* 0x000fe40000000f00 */
[----:B-1---5:R-:W-:Y:S05]  /*649f0*/  CALL.REL.NOINC `($_ZN7cutlass13device_kernelIN5flash19enable_sm80_to_sm89INS1_16FlashAttnBwdSm80INS1_25CollectiveMainloopBwdSm80ILi2ELi2EN4cute5tupleIJNS5_1CILi128EEES8_NS7_ILi64EEEEEENS_10bfloat16_tEfNS_4arch4Sm80ELb0ELb1ELb1ELb1ELb1ELb0ELb0ELb0ELi2ELi4ELi4ELi4ELb0EEENS1_24CollectiveEpilogueBwdGQAISA_fSD_Li256ELb1ELb1EEENS1_19SingleTileSchedulerILb1ELb0ELb0ELi128EEEEEEEEEvNT_6ParamsE$_ZN4cute5tupleIJNS0_IJNS0_IJNS_1CILi8EEENS1_ILi1EEEEEENS1_ILi2EEEEEENS0_IJNS0_IJS3_NS1_ILi0EEEEEEiEEEEEC2ERKS6_RKS9_) ;  /* 0xfffa615000007944 */ /* 0x022fea0003c3ffff */
[----:B-1----:R1:W5:Y:S01]  /*64a00*/  LDL R3, [R1+0x1410] ;  /* 0x0014100001037983 */ /* 0x0023620000100800 */
[----:B------:R-:W-:-:S03]  /*64a10*/  MOV R6, 0x64a30 ;  /* 0x00064a3000067802 */ /* 0x000fc60000000f00 */
        /* <DEDUP_REMOVED lines=8> */
[----:B------:R-:W-:-:S02]  /*64aa0*/  MOV R6, R7 ;  /* 0x0000000700067202 */ /* 0x000fc40000000f00 */
[----:B------:R-:W-:Y:S01]  /*64ab0*/  MOV R4, 0x64ae0 ;  /* 0x00064ae000047802 */ /* 0x000fe20000000f00 */
[----:B--2---:R1:W-:Y:S04]  /*64ac0*/  STL.64 [R1+0x1448], R2 ;  /* 0x0014480201007387 */ /* 0x0043e80000100a00 */
[----:B-1----:R-:W-:Y:S05]  /*64ad0*/  CALL.REL.NOINC `($_ZN7cutlass13device_kernelIN5flash19enable_sm80_to_sm89INS1_16FlashAttnBwdSm80INS1_25CollectiveMainloopBwdSm80ILi2ELi2EN4cute5tupleIJNS5_1CILi128EEES8_NS7_ILi64EEEEEENS_10bfloat16_tEfNS_4arch4Sm80ELb0ELb1ELb1ELb1ELb1ELb0ELb0ELb0ELi2ELi4ELi4ELi4ELb0EEENS1_24CollectiveEpilogueBwdGQAISA_fSD_Li256ELb1ELb1EEENS1_19SingleTileSchedulerILb1ELb0ELb0ELi128EEEEEEEEEvNT_6ParamsE$_ZN4cute3eso3ESOILb0ELb0EJNS_6LayoutINS_5tupleIJNS3_IJNS_1CILi8EEENS4_ILi1EEEEEENS4_ILi2EEEEEENS3_IJNS3_IJS6_NS4_ILi0EEEEEEiEEEEENS_10ViewEngineINS_8smem_ptrIPN7cutlass10bfloat16_tEEEEEEEC2ERKSD_RKSK_) ;  /* 0xfffa1df000007944 */ /* 0x002fea0003c3ffff */
[----:B------:R2:W5:Y:S04]  /*64ae0*/  LDL R12, [R1+0x1410] ;  /* 0x00141000010c7983 */ /* 0x0005680000100800 */
[----:B------:R2:W5:Y:S01]  /*64af0*/  LDL.64 R16, [R1+0x1418] ;  /* 0x0014180001107983 */ /* 0x0005620000100a00 */
[----:B------:R-:W-:Y:S01]  /*64b00*/  IMAD.MOV.U32 R2, RZ, RZ, R70 ;  /* 0x000000ffff027224 */ /* 0x000fe200078e0046 */
[----:B-1----:R-:W-:Y:S02]  /*64b10*/  MOV R3, RZ ;  /* 0x000000ff00037202 */ /* 0x002fe40000000f00 */
[----:B------:R-:W-:Y:S02]  /*64b20*/  MOV R10, 0x64b40 ;  /* 0x00064b40000a7802 */ /* 0x000fe40000000f00 */
[----:B--2--5:R-:W-:Y:S05]  /*64b30*/  CALL.REL.NOINC `($_ZN7cutlass13device_kernelIN5flash19enable_sm80_to_sm89INS1_16FlashAttnBwdSm80INS1_25CollectiveMainloopBwdSm80ILi2ELi2EN4cute5tupleIJNS5_1CILi128EEES8_NS7_ILi64EEEEEENS_10bfloat16_tEfNS_4arch4Sm80ELb0ELb1ELb1ELb1ELb1ELb0ELb0ELb0ELi2ELi4ELi4ELi4ELb0EEENS1_24CollectiveEpilogueBwdGQAISA_fSD_Li256ELb1ELb1EEENS1_19SingleTileSchedulerILb1ELb0ELb0ELi128EEEEEEEEEvNT_6ParamsE$_ZN4cute3eso3ESOILb1ELb0EJNS_10UnderscoreEiEEC2ERKS2_RKi) ;  /* 0xfffa2c6000007944 */ /* 0x024fea0003c3ffff */
        /* <DEDUP_REMOVED lines=16> */
[----:B------:R-:W-:-:S02]  /*64c40*/  MOV R3, RZ ;  /* 0x000000ff00037202 */ /* 0x000fc40000000f00 */
[----:B------:R-:W-:Y:S02]  /*64c50*/  MOV R10, 0x64c70 ;  /* 0x00064c70000a7802 */ /* 0x000fe40000000f00 */
[----:B-1---5:R-:W-:Y:S05]  /*64c60*/  CALL.REL.NOINC `($_ZN7cutlass13device_kernelIN5flash19enable_sm80_to_sm89INS1_16FlashAttnBwdSm80INS1_25CollectiveMainloopBwdSm80ILi2ELi2EN4cute5tupleIJNS5_1CILi128EEES8_NS7_ILi64EEEEEENS_10bfloat16_tEfNS_4arch4Sm80ELb0ELb1ELb1ELb1ELb1ELb0ELb0ELb0ELi2ELi4ELi4ELi4ELb0EEENS1_24CollectiveEpilogueBwdGQAISA_fSD_Li256ELb1ELb1EEENS1_19SingleTileSchedulerILb1ELb0ELb0ELi128EEEEEEEEEvNT_6ParamsE$_ZN4cute3eso3ESOILb1ELb0EJNS_10UnderscoreEiEEC2ERKS2_RKi) ;  /* 0xfffa2b3000007944 */ /* 0x022fea0003c3ffff */
[----:B-1----:R-:W2:Y:S01]  /*64c70*/  LDL R3, [R1+0x1410] ;  /* 0x0014100001037983 */ /* 0x002ea20000100800 */
[----:B------:R-:W-:Y:S02]  /*64c80*/  MOV R4, 0x64cb0 ;  /* 0x00064cb000047802 */ /* 0x000fe40000000f00 */
[----:B--2---:R-:W-:Y:S02]  /*64c90*/  SHF.L.U32 R3, R3, 0x6, RZ ;  /* 0x0000000603037819 */ /* 0x004fe400000006ff */
[----:B------:R-:W-:Y:S05]  /*64ca0*/  CALL.REL.NOINC `($_ZN7cutlass13device_kernelIN5flash19enable_sm80_to_sm89INS1_16FlashAttnBwdSm80INS1_25CollectiveMainloopBwdSm80ILi2ELi2EN4cute5tupleIJNS5_1CILi128EEES8_NS7_ILi64EEEEEENS_10bfloat16_tEfNS_4arch4Sm80ELb0ELb1ELb1ELb1ELb1ELb0ELb0ELb0ELi2ELi4ELi4ELi4ELb0EEENS1_24CollectiveEpilogueBwdGQAISA_fSD_Li256ELb1ELb1EEENS1_19SingleTileSchedulerILb1ELb0ELb0ELi128EEEEEEEEEvNT_6ParamsE$_ZN4cute3eso3ESOILb1ELb0EJNS_6LayoutINS_5tupleIJNS3_IJNS3_IJNS_1CILi4EEENS4_ILi2EEEEEENS4_ILi1EEEEEEEEENS3_IJNS3_IJNS3_IJS8_NS4_ILi32EEEEEENS4_ILi0EEEEEEEEEEEiEEC2ERKSG_RKi) ;  /* 0xfffa43b000007944 */ /* 0x000fea0003c3ffff */
[----:B-1----:R-:W2:Y:S01]  /*64cb0*/  LDL R3, [R1+0x1410] ;  /* 0x0014100001037983 */ /* 0x002ea20000100800 */
        /* <DEDUP_REMOVED lines=20> */
[----:B--2--5:R-:W-:Y:S05]  /*64e00*/  CALL.REL.NOINC `($_ZN7cutlass13device_kernelIN5flash19enable_sm80_to_sm89INS1_16FlashAttnBwdSm80INS1_25CollectiveMainloopBwdSm80ILi2ELi2EN4cute5tupleIJNS5_1CILi128EEES8_NS7_ILi64EEEEEENS_10bfloat16_tEfNS_4arch4Sm80ELb0ELb1ELb1ELb1ELb1ELb0ELb0ELb0ELi2ELi4ELi4ELi4ELb0EEENS1_24CollectiveEpilogueBwdGQAISA_fSD_Li256ELb1ELb1EEENS1_19SingleTileSchedulerILb1ELb0ELb0ELi128EEEEEEEEEvNT_6ParamsE$_ZN4cute3eso3ESOILb1ELb0EJNS_6LayoutINS_5tupleIJNS3_IJNS3_IJNS_1CILi2EEES5_EEENS4_ILi1EEEEEEEEENS3_IJNS3_IJNS3_IJS7_NS4_ILi16EEEEEENS4_ILi0EEEEEEEEEEENS_10ViewEngineIPjEEEEC2ERKSF_RKSI_) ;  /* 0xfffa41c000007944 */ /* 0x024fea0003c3ffff */
[----:B------:R2:W5:Y:S01]  /*64e10*/  LDL.64 R84, [R1+0x1410] ;  /* 0x0014100001547983 */ /* 0x0005620000100a00 */
[----:B-1----:R-:W-:-:S02]  /*64e20*/  MOV R4, R8 ;  /* 0x0000000800047202 */ /* 0x002fc40000000f00 */
[----:B------:R-:W-:Y:S02]  /*64e30*/  MOV R2, 0x64e50 ;  /* 0x00064e5000027802 */ /* 0x000fe40000000f00 */
[----:B--2--5:R-:W-:Y:S05]  /*64e40*/  CALL.REL.NOINC `($_ZN7cutlass13device_kernelIN5flash19enable_sm80_to_sm89INS1_16FlashAttnBwdSm80INS1_25CollectiveMainloopBwdSm80ILi2ELi2EN4cute5tupleIJNS5_1CILi128EEES8_NS7_ILi64EEEEEENS_10bfloat16_tEfNS_4arch4Sm80ELb0ELb1ELb1ELb1ELb1ELb0ELb0ELb0ELi2ELi4ELi4ELi4ELb0EEENS1_24CollectiveEpilogueBwdGQAISA_fSD_Li256ELb1ELb1EEENS1_19SingleTileSchedulerILb1ELb0ELb0ELi128EEEEEEEEEvNT_6ParamsE$_ZN73_INTERNAL_24fd9406_37_flash_bwd_hdim64_bf16_softcap_sm80_cu_8e232a79_330724__cvta_generic_to_sharedEPKv) ;  /* 0xfffa658000007944 */ /* 0x024fea0003c3ffff */
        /* <DEDUP_REMOVED lines=58> */
[----:B------:R-:W1:Y:S04]  /*651f0*/  LDSM.16.MT88.4 R4, [R4] ;  /* 0x000000000404783b */ /* 0x000e680000004200 */
[----:B-1----:R1:W-:Y:S04]  /*65200*/  ST.E [R10.64], R4 ;  /* 0x000000040a007985 */ /* 0x0023e8000c101904 */
[----:B------:R1:W-:Y:S04]  /*65210*/  ST.E [R10.64+0x4], R5 ;  /* 0x000004050a007985 */ /* 0x0003e8000c101904 */
[----:B------:R1:W-:Y:S04]  /*65220*/  ST.E [R10.64+0x40], R6 ;  /* 0x000040060a007985 */ /* 0x0003e8000c101904 */
[----:B------:R1:W-:Y:S02]  /*65230*/  ST.E [R10.64+0x44], R7 ;  /* 0x000044070a007985 */ /* 0x0003e4000c101904 */
.L_x_2367:
[----:B------:R-:W-:-:S13]  /*65240*/  ISETP.NE.AND P0, PT, R69, 0x7, PT ;  /* 0x000000074500780c */ /* 0x000fda0003f05270 */
[----:B-1----:R-:W-:Y:S05]  /*65250*/  @!P0 BRA `(.L_x_2364) ;  /* 0x00001b6000008947 */ /* 0x002fea0003800000 */
[----:B------:R-:W-:Y:S01]  /*65260*/  IADD3 R12, R69, 0x1, RZ ;  /* 0x00000001450c7810 */ /* 0x000fe20007ffe0ff */
[----:B------:R-:W-:Y:S01]  /*65270*/  IMAD.MOV.U32 R2, RZ, RZ, R70 ;  /* 0x000000ffff027224 */ /* 0x000fe200078e0046 */
[----:B------:R-:W-:-:S03]  /*65280*/  MOV R8, 0x652b0 ;  /* 0x000652b000087802 */ /* 0x000fc60000000f00 */
[----:B------:R-:W-:Y:S02]  /*65290*/  IMAD.MOV.U32 R3, RZ, RZ, R12 ;  /* 0x000000ffff037224 */ /* 0x000fe400078e000c */
[----:B-1----:R-:W-:Y:S05]  /*652a0*/  CALL.REL.NOINC `($_ZN7cutlass13device_kernelIN5flash19enable_sm80_to_sm89INS1_16FlashAttnBwdSm80INS1_25CollectiveMainloopBwdSm80ILi2ELi2EN4cute5tupleIJNS5_1CILi128EEES8_NS7_ILi64EEEEEENS_10bfloat16_tEfNS_4arch4Sm80ELb0ELb1ELb1ELb1ELb1ELb0ELb0ELb0ELi2ELi4ELi4ELi4ELb0EEENS1_24CollectiveEpilogueBwdGQAISA_fSD_Li256ELb1ELb1EEENS1_19SingleTileSchedulerILb1ELb0ELb0ELi128EEEEEEEEEvNT_6ParamsE$_ZN4cute3eso3ESOILb1ELb0EJNS_10UnderscoreES2_iEEC2ERKS2_S5_RKi) ;  /* 0xfffa24b000007944 */ /* 0x002fea0003c3ffff */
        /* <DEDUP_REMOVED lines=16> */
[----:B------:R-:W-:Y:S05]  /*653b0*/  CALL.REL.NOINC `($_ZN7cutlass13device_kernelIN5flash19enable_sm80_to_sm89INS1_16FlashAttnBwdSm80INS1_25CollectiveMainloopBwdSm80ILi2ELi2EN4cute5tupleIJNS5_1CILi128EEES8_NS7_ILi64EEEEEENS_10bfloat16_tEfNS_4arch4Sm80ELb0ELb1ELb1ELb1ELb1ELb0ELb0ELb0ELi2ELi4ELi4ELi4ELb0EEENS1_24CollectiveEpilogueBwdGQAISA_fSD_Li256ELb1ELb1EEENS1_19SingleTileSchedulerILb1ELb0ELb0ELi128EEEEEEEEEvNT_6ParamsE$_ZN4cute3eso3ESOILb1ELb0EJNS_6LayoutINS_5tupleIJNS3_IJNS_1CILi8EEENS4_ILi1EEEEEENS4_ILi2EEEEEENS3_IJNS3_IJS6_NS4_ILi0EEEEEENS4_ILi4096EEEEEEEEiEEC2ERKSE_RKi) ;  /* 0xfffa4ef000007944 */ /* 0x000fea0003c3ffff */
        /* <DEDUP_REMOVED lines=8> */
[----:B-1---5:R-:W-:Y:S05]  /*65440*/  CALL.REL.NOINC `($_ZN7cutlass13device_kernelIN5flash19enable_sm80_to_sm89INS1_16FlashAttnBwdSm80INS1_25CollectiveMainloopBwdSm80ILi2ELi2EN4cute5tupleIJNS5_1CILi128EEES8_NS7_ILi64EEEEEENS_10bfloat16_tEfNS_4arch4Sm80ELb0ELb1ELb1ELb1ELb1ELb0ELb0ELb0ELi2ELi4ELi4ELi4ELb0EEENS1_24CollectiveEpilogueBwdGQAISA_fSD_Li256ELb1ELb1EEENS1_19SingleTileSchedulerILb1ELb0ELb0ELi128EEEEEEEEEvNT_6ParamsE$_ZN4cute3eso3ESOILb1ELb0EJNS_6LayoutINS_5tupleIJNS3_IJNS_1CILi8EEENS4_ILi1EEEEEENS4_ILi2EEEEEENS3_IJNS3_IJS6_NS4_ILi0EEEEEENS4_ILi4096EEEEEEEENS_10ViewEngineINS_8smem_ptrIPN7cutlass10bfloat16_tEEEEEEEC2ERKSE_RKSL_) ;  /* 0xfffa4e2000007944 */ /* 0x022fea0003c3ffff */
[----:B-1----:R1:W5:Y:S01]  /*65450*/  LDL.64 R4, [R1+0x1410] ;  /* 0x0014100001047983 */ /* 0x0023620000100a00 */
[----:B------:R-:W-:Y:S01]  /*65460*/  IMAD.MOV.U32 R2, RZ, RZ, R61 ;  /* 0x000000ffff027224 */ /* 0x000fe200078e003d */
[----:B------:R-:W-:-:S02]  /*65470*/  MOV R3, R12 ;  /* 0x0000000c00037202 */ /* 0x000fc40000000f00 */
[----:B------:R-:W-:Y:S02]  /*65480*/  MOV R8, 0x654a0 ;  /* 0x000654a000087802 */ /* 0x000fe40000000f00 */
[----:B-1---5:R-:W-:Y:S05]  /*65490*/  CALL.REL.NOINC `($_ZN7cutlass13device_kernelIN5flash19enable_sm80_to_sm89INS1_16FlashAttnBwdSm80INS1_25CollectiveMainloopBwdSm80ILi2ELi2EN4cute5tupleIJNS5_1CILi128EEES8_NS7_ILi64EEEEEENS_10bfloat16_tEfNS_4arch4Sm80ELb0ELb1ELb1ELb1ELb1ELb0ELb0ELb0ELi2ELi4ELi4ELi4ELb0EEENS1_24CollectiveEpilogueBwdGQAISA_fSD_Li256ELb1ELb1EEENS1_19SingleTileSchedulerILb1ELb0ELb0ELi128EEEEEEEEEvNT_6ParamsE$_ZN4cute3eso3ESOILb1ELb0EJNS_10UnderscoreES2_iEEC2ERKS2_S5_RKi) ;  /* 0xfffa22c000007944 */ /* 0x022fea0003c3ffff */
        /* <DEDUP_REMOVED lines=9> */
[----:B------:R-:W-:Y:S05]  /*65530*/  CALL.REL.NOINC `($_ZN7cutlass13device_kernelIN5flash19enable_sm80_to_sm89INS1_16FlashAttnBwdSm80INS1_25CollectiveMainloopBwdSm80ILi2ELi2EN4cute5tupleIJNS5_1CILi128EEES8_NS7_ILi64EEEEEENS_10bfloat16_tEfNS_4arch4Sm80ELb0ELb1ELb1ELb1ELb1ELb0ELb0ELb0ELi2ELi4ELi4ELi4ELb0EEENS1_24CollectiveEpilogueBwdGQAISA_fSD_Li256ELb1ELb1EEENS1_19SingleTileSchedulerILb1ELb0ELb0ELi128EEEEEEEEEvNT_6ParamsE$_ZN4cute3eso3ESOILb1ELb0EJNS_6LayoutINS_5tupleIJNS3_IJNS_1CILi8EEENS4_ILi1EEEEEENS4_ILi2EEEEEENS3_IJNS3_IJS6_NS4_ILi0EEEEEES5_EEEEEiEEC2ERKSD_RKi) ;  /* 0xfffa4f2000007944 */ /* 0x000fea0003c3ffff */
[----:B-1----:R-:W2:Y:S01]  /*65540*/  LDL R3, [R1+0x1380] ;  /* 0x0013800001037983 */ /* 0x002ea20000100800 */
[----:B------:R-:W-:Y:S01]  /*65550*/  MOV R6, 0x65590 ;  /* 0x0006559000067802 */ /* 0x000fe20000000f00 */
[----:B--2---:R-:W-:-:S05]  /*65560*/  IMAD.WIDE R2, R3, 0x2, R76 ;  /* 0x0000000203027825 */ /* 0x004fca00078e024c */
[----:B------:R-:W-:Y:S02]  /*65570*/  MOV R7, R3 ;  /* 0x0000000300077202 */ /* 0x000fe40000000f00 */
[----:B------:R-:W-:Y:S05]  /*65580*/  CALL.REL.NOINC `($_ZN7cutlass13device_kernelIN5flash19enable_sm80_to_sm89INS1_16FlashAttnBwdSm80INS1_25CollectiveMainloopBwdSm80ILi2ELi2EN4cute5tupleIJNS5_1CILi128EEES8_NS7_ILi64EEEEEENS_10bfloat16_tEfNS_4arch4Sm80ELb0ELb1ELb1ELb1ELb1ELb0ELb0ELb0ELi2ELi4ELi4ELi4ELb0EEENS1_24CollectiveEpilogueBwdGQAISA_fSD_Li256ELb1ELb1EEENS1_19SingleTileSchedulerILb1ELb0ELb0ELi128EEEEEEEEEvNT_6ParamsE$_ZN4cute3eso3ESOILb1ELb0EJNS_6LayoutINS_5tupleIJNS3_IJNS_1CILi8EEENS4_ILi1EEEEEENS4_ILi2EEEEEENS3_IJNS3_IJS6_NS4_ILi0EEEEEES5_EEEEENS_10ViewEngineIPN7cutlass10bfloat16_tEEEEEC2ERKSD_RKSI_) ;  /* 0xfffa4e7000007944 */ /* 0x000fea0003c3ffff */
        /* <DEDUP_REMOVED lines=151> */
[----:B------:R2:W5:Y:S04]  /*65f00*/  LDL R5, [R1+0x1380] ;  /* 0x0013800001057983 */ /* 0x0005680000100800 */
[----:B------:R2:W5:Y:S01]  /*65f10*/  LD.E R20, [R78.64] ;  /* 0x000000044e147980 */ /* 0x000562000c101900 */
[----:B------:R-:W-:-:S03]  /*65f20*/  MOV R4, 0x65f40 ;  /* 0x00065f4000047802 */ /* 0x000fc60000000f00 */
[----:B-12--5:R-:W-:Y:S05]  /*65f30*/  CALL.REL.NOINC `($_ZN7cutlass13device_kernelIN5flash19enable_sm80_to_sm89INS1_16FlashAttnBwdSm80INS1_25CollectiveMainloopBwdSm80ILi2ELi2EN4cute5tupleIJNS5_1CILi128EEES8_NS7_ILi64EEEEEENS_10bfloat16_tEfNS_4arch4Sm80ELb0ELb1ELb1ELb1ELb1ELb0ELb0ELb0ELi2ELi4ELi4ELi4ELb0EEENS1_24CollectiveEpilogueBwdGQAISA_fSD_Li256ELb1ELb1EEENS1_19SingleTileSchedulerILb1ELb0ELb0ELi128EEEEEEEEEvNT_6ParamsE$_ZZN4cute5sliceINS_5tupleIJNS_10UnderscoreES2_iEEENS1_IJNS1_IJNS_1CILi1EEENS4_ILi0EEEEEEiNS4_ILi1024EEEEEEEEDaRKT_RKT0_ENKUlRKT_RKT0_E_clIS2_iEEDaSI_SL_) ;  /* 0xfffa6e3000007944 */ /* 0x026fea0003c3ffff */
[----:B------:R-:W-:Y:S02]  /*65f40*/  MOV R4, 0x65f60 ;  /* 0x00065f6000047802 */ /* 0x000fe40000000f00 */
[----:B-1---5:R-:W-:Y:S05]  /*65f50*/  CALL.REL.NOINC `($_ZN7cutlass13device_kernelIN5flash19enable_sm80_to_sm89INS1_16FlashAttnBwdSm80INS1_25CollectiveMainloopBwdSm80ILi2ELi2EN4cute5tupleIJNS5_1CILi128EEES8_NS7_ILi64EEEEEENS_10bfloat16_tEfNS_4arch4Sm80ELb0ELb1ELb1ELb1ELb1ELb0ELb0ELb0ELi2ELi4ELi4ELi4ELb0EEENS1_24CollectiveEpilogueBwdGQAISA_fSD_Li256ELb1ELb1EEENS1_19SingleTileSchedulerILb1ELb0ELb0ELi128EEEEEEEEEvNT_6ParamsE$_ZZN4cute12filter_tupleINS_5tupleIJNS_10UnderscoreES2_iEEENS1_IJNS1_IJNS_1CILi1EEENS4_ILi0EEEEEEiNS4_ILi1024EEEEEEZNS_5sliceIS3_S9_EEDaRKT_RKT0_EUlRKT_RKT0_E_EEDaSD_SG_OT1_ENKUlDpSJ_E_clIJNS1_IJS7_EEENS1_IJiEEENS1_IJEEEEEEDaSQ_) ;  /* 0xfffa5ac000007944 */ /* 0x022fea0003c3ffff */
[----:B------:R-:W-:Y:S02]  /*65f60*/  MOV R6, 0x65f80 ;  /* 0x00065f8000067802 */ /* 0x000fe40000000f00 */
[----:B-1---5:R-:W-:Y:S05]  /*65f70*/  CALL.REL.NOINC `($_ZN7cutlass13device_kernelIN5flash19enable_sm80_to_sm89INS1_16FlashAttnBwdSm80INS1_25CollectiveMainloopBwdSm80ILi2ELi2EN4cute5tupleIJNS5_1CILi128EEES8_NS7_ILi64EEEEEENS_10bfloat16_tEfNS_4arch4Sm80ELb0ELb1ELb1ELb1ELb1ELb0ELb0ELb0ELi2ELi4ELi4ELi4ELb0EEENS1_24CollectiveEpilogueBwdGQAISA_fSD_Li256ELb1ELb1EEENS1_19SingleTileSchedulerILb1ELb0ELb0ELi128EEEEEEEEEvNT_6ParamsE$_ZN4cute5tupleIJNS0_IJNS0_IJNS_1CILi8EEENS1_ILi1EEEEEENS1_ILi2EEEEEENS0_IJNS0_IJS3_NS1_ILi0EEEEEEiEEEEEC2ERKS6_RKS9_) ;  /* 0xfffa4bd000007944 */ /* 0x022fea0003c3ffff */
[----:B------:R2:W5:Y:S01]  /*65f80*/  LDL R6, [R1+0x1410] ;  /* 0x0014100001067983 */ /* 0x0005620000100800 */
[----:B-1----:R-:W-:-:S02]  /*65f90*/  SHF.L.U32 R2, R5, 0xa, RZ ;  /* 0x0000000a05027819 */ /* 0x002fc400000006ff */
[----:B------:R-:W-:-:S03]  /*65fa0*/  MOV R4, 0x65fd0 ;  /* 0x00065fd000047802 */ /* 0x000fc60000000f00 */
[----:B------:R2:W-:Y:S04]  /*65fb0*/  STL [R1+0x1420], R2 ;  /* 0x0014200201007387 */ /* 0x0005e80000100800 */
[----:B--2--5:R-:W-:Y:S05]  /*65fc0*/  CALL.REL.NOINC `($_ZN7cutlass13device_kernelIN5flash19enable_sm80_to_sm89INS1_16FlashAttnBwdSm80INS1_25CollectiveMainloopBwdSm80ILi2ELi2EN4cute5tupleIJNS5_1CILi128EEES8_NS7_ILi64EEEEEENS_10bfloat16_tEfNS_4arch4Sm80ELb0ELb1ELb1ELb1ELb1ELb0ELb0ELb0ELi2ELi4ELi4ELi4ELb0EEENS1_24CollectiveEpilogueBwdGQAISA_fSD_Li256ELb1ELb1EEENS1_19SingleTileSchedulerILb1ELb0ELb0ELi128EEEEEEEEEvNT_6ParamsE$_ZN4cute3eso3ESOILb0ELb0EJNS_6LayoutINS_5tupleIJNS3_IJNS_1CILi8EEENS4_ILi1EEEEEENS4_ILi2EEEEEENS3_IJNS3_IJS6_NS4_ILi0EEEEEEiEEEEEiEEC2ERKSD_RKi) ;  /* 0xfffa097000007944 */ /* 0x024fea0003c3ffff */
[----:B-1----:R-:W2:Y:S04]  /*65fd0*/  LD.E.64 R2, [R78.64+0x8] ;  /* 0x000008044e027980 */ /* 0x002ea8000c101b00 */
[----:B------:R-:W2:Y:S01]  /*65fe0*/  LDL.64 R4, [R1+0x1380] ;  /* 0x0013800001047983 */ /* 0x000ea20000100a00 */
        /* <DEDUP_REMOVED lines=14> */
[----:B--2--5:R-:W-:Y:S05]  /*660d0*/  CALL.REL.NOINC `($_ZN7cutlass13device_kernelIN5flash19enable_sm80_to_sm89INS1_16FlashAttnBwdSm80INS1_25CollectiveMainloopBwdSm80ILi2ELi2EN4cute5tupleIJNS5_1CILi128EEES8_NS7_ILi64EEEEEENS_10bfloat16_tEfNS_4arch4Sm80ELb0ELb1ELb1ELb1ELb1ELb0ELb0ELb0ELi2ELi4ELi4ELi4ELb0EEENS1_24CollectiveEpilogueBwdGQAISA_fSD_Li256ELb1ELb1EEENS1_19SingleTileSchedulerILb1ELb0ELb0ELi128EEEEEEEEEvNT_6ParamsE$_ZN4cute3eso3ESOILb1ELb0EJNS_10UnderscoreES2_iEEC2ERKS2_S5_RKi) ;  /* 0xfffa168000007944 */ /* 0x024fea0003c3ffff */
[----:B-1----:R-:W2:Y:S01]  /*660e0*/  LDL R3, [R1+0x1380] ;  /* 0x0013800001037983 */ /* 0x002ea20000100800 */
[----:B------:R-:W-:Y:S02]  /*660f0*/  MOV R4, 0x66120 ;  /* 0x0006612000047802 */ /* 0x000fe40000000f00 */
[----:B--2---:R-:W-:Y:S02]  /*66100*/  SHF.L.U32 R3, R3, 0x2, RZ ;  /* 0x0000000203037819 */ /* 0x004fe400000006ff */
[----:B------:R-:W-:Y:S05]  /*66110*/  CALL.REL.NOINC `($_ZN7cutlass13device_kernelIN5flash19enable_sm80_to_sm89INS1_16FlashAttnBwdSm80INS1_25CollectiveMainloopBwdSm80ILi2ELi2EN4cute5tupleIJNS5_1CILi128EEES8_NS7_ILi64EEEEEENS_10bfloat16_tEfNS_4arch4Sm80ELb0ELb1ELb1ELb1ELb1ELb0ELb0ELb0ELi2ELi4ELi4ELi4ELb0EEENS1_24CollectiveEpilogueBwdGQAISA_fSD_Li256ELb1ELb1EEENS1_19SingleTileSchedulerILb1ELb0ELb0ELi128EEEEEEEEEvNT_6ParamsE$_ZN4cute3eso3ESOILb1ELb0EJNS_6LayoutINS_5tupleIJNS3_IJNS3_IJNS_1CILi4EEENS4_ILi2EEEEEENS4_ILi1EEEEEES6_EEENS3_IJNS3_IJNS3_IJS8_NS4_ILi32EEEEEENS4_ILi0EEEEEENS4_ILi64EEEEEEEEiEEC2ERKSH_RKi) ;  /* 0xfffa300000007944 */ /* 0x000fea0003c3ffff */
[----:B-1----:R-:W2:Y:S01]  /*66120*/  LDL R3, [R1+0x1380] ;  /* 0x0013800001037983 */ /* 0x002ea20000100800 */
[----:B------:R-:W-:Y:S01]  /*66130*/  MOV R6, 0x66160 ;  /* 0x0006616000067802 */ /* 0x000fe20000000f00 */
[----:B--2---:R-:W-:-:S04]  /*66140*/  IMAD.WIDE R8, R3, 0x2, R74 ;  /* 0x0000000203087825 */ /* 0x004fc800078e024a */
[----:B------:R-:W-:Y:S05]  /*66150*/  CALL.REL.NOINC `($_ZN7cutlass13device_kernelIN5flash19enable_sm80_to_sm89INS1_16FlashAttnBwdSm80INS1_25CollectiveMainloopBwdSm80ILi2ELi2EN4cute5tupleIJNS5_1CILi128EEES8_NS7_ILi64EEEEEENS_10bfloat16_tEfNS_4arch4Sm80ELb0ELb1ELb1ELb1ELb1ELb0ELb0ELb0ELi2ELi4ELi4ELi4ELb0EEENS1_24CollectiveEpilogueBwdGQAISA_fSD_Li256ELb1ELb1EEENS1_19SingleTileSchedulerILb1ELb0ELb0ELi128EEEEEEEEEvNT_6ParamsE$_ZN4cute3eso3ESOILb1ELb0EJNS_6LayoutINS_5tupleIJNS3_IJNS3_IJNS_1CILi4EEENS4_ILi2EEEEEENS4_ILi1EEEEEES6_EEENS3_IJNS3_IJNS3_IJS8_NS4_ILi32EEEEEENS4_ILi0EEEEEENS4_ILi64EEEEEEEENS_10ViewEngineIPN7cutlass10bfloat16_tEEEEEC2ERKSH_RKSM_) ;  /* 0xfffa2f8000007944 */ /* 0x000fea0003c3ffff */
        /* <DEDUP_REMOVED lines=197> */
[----:B-1----:R-:W-:Y:S05]  /*66db0*/  CALL.REL.NOINC `($_ZN7cutlass13device_kernelIN5flash19enable_sm80_to_sm89INS1_16FlashAttnBwdSm80INS1_25CollectiveMainloopBwdSm80ILi2ELi2EN4cute5tupleIJNS5_1CILi128EEES8_NS7_ILi64EEEEEENS_10bfloat16_tEfNS_4arch4Sm80ELb0ELb1ELb1ELb1ELb1ELb0ELb0ELb0ELi2ELi4ELi4ELi4ELb0EEENS1_24CollectiveEpilogueBwdGQAISA_fSD_Li256ELb1ELb1EEENS1_19SingleTileSchedulerILb1ELb0ELb0ELi128EEEEEEEEEvNT_6ParamsE$_ZZN5flash25CollectiveMainloopBwdSm80ILi2ELi2EN4cute5tupleIJNS1_1CILi128EEES4_NS3_ILi64EEEEEEN7cutlass10bfloat16_tEfNS7_4arch4Sm80ELb0ELb1ELb1ELb1ELb1ELb0ELb0ELb0ELi2ELi4ELi4ELi4ELb0EE3mmaINS_16FlashAttnBwdSm80ISB_NS_24CollectiveEpilogueBwdGQAIS6_fSA_Li256ELb1ELb1EEENS_19SingleTileSchedulerILb1ELb0ELb0ELi128EEEE13SharedStorageENS1_6TensorINS1_11ArrayEngineIfLm32EEENS1_6LayoutINS2_IJNS2_IJNS3_ILi2EEESO_EEESO_NS3_ILi4EEEEEENS2_IJNS2_IJNS3_ILi1EEESO_EEESQ_NS3_ILi8EEEEEEEEEEEEbRKNSB_6ParamsERT0_S12_iNS2_IJiiiEEERT_ENKUlvE0_clEv) ;  /* 0xffffb0b000007944 */ /* 0x002fea0003c3ffff */
.L_x_2364:
[----:B------:R-:W-:Y:S01]  /*66dc0*/  IMAD.MOV.U32 R2, RZ, RZ, R70 ;  /* 0x000000ffff027224 */ /* 0x000fe200078e0046 */
[----:B------:R-:W-:Y:S01]  /*66dd0*/  MOV R3, R69 ;  /* 0x0000004500037202 */ /* 0x000fe20000000f00 */
[----:B------:R-:W-:Y:S01]  /*66de0*/  IMAD.MOV.U32 R20, RZ, RZ, RZ ;  /* 0x000000ffff147224 */ /* 0x000fe200078e00ff */
[----:B------:R-:W-:-:S02]  /*66df0*/  MOV R8, 0x66e10 ;  /* 0x00066e1000087802 */ /* 0x000fc40000000f00 */
[----:B-1----:R-:W-:Y:S05]  /*66e00*/  CALL.REL.NOINC `($_ZN7cutlass13device_kernelIN5flash19enable_sm80_to_sm89INS1_16FlashAttnBwdSm80INS1_25CollectiveMainloopBwdSm80ILi2ELi2EN4cute5tupleIJNS5_1CILi128EEES8_NS7_ILi64EEEEEENS_10bfloat16_tEfNS_4arch4Sm80ELb0ELb1ELb1ELb1ELb1ELb0ELb0ELb0ELi2ELi4ELi4ELi4ELb0EEENS1_24CollectiveEpilogueBwdGQAISA_fSD_Li256ELb1ELb1EEENS1_19SingleTileSchedulerILb1ELb0ELb0ELi128EEEEEEEEEvNT_6ParamsE$_ZN4cute3eso3ESOILb1ELb0EJNS_10UnderscoreES2_iEEC2ERKS2_S5_RKi) ;  /* 0xfffa095000007944 */ /* 0x002fea0003c3ffff */
        /* <DEDUP_REMOVED lines=15> */
[----:B------:R-:W-:Y:S05]  /*66f00*/  CALL.REL.NOINC `($_ZN7cutlass13device_kernelIN5flash19enable_sm80_to_sm89INS1_16FlashAttnBwdSm80INS1_25CollectiveMainloopBwdSm80ILi2ELi2EN4cute5tupleIJNS5_1CILi128EEES8_NS7_ILi64EEEEEENS_10bfloat16_tEfNS_4arch4Sm80ELb0ELb1ELb1ELb1ELb1ELb0ELb0ELb0ELi2ELi4ELi4ELi4ELb0EEENS1_24CollectiveEpilogueBwdGQAISA_fSD_Li256ELb1ELb1EEENS1_19SingleTileSchedulerILb1ELb0ELb0ELi128EEEEEEEEEvNT_6ParamsE$_ZN4cute3eso3ESOILb1ELb0EJNS_6LayoutINS_5tupleIJNS3_IJNS_1CILi2EEES5_S5_EEES5_EEENS3_IJNS3_IJNS4_ILi1EEES5_NS4_ILi4EEEEEENS4_ILi8EEEEEEEEiEEC2ERKSD_RKi) ;  /* 0xfffa2db000007944 */ /* 0x000fea0003c3ffff */
[----:B-1----:R-:W2:Y:S01]  /*66f10*/  LDL R2, [R1+0x1410] ;  /* 0x0014100001027983 */ /* 0x002ea20000100800 */
[----:B------:R-:W-:Y:S02]  /*66f20*/  MOV R4, R66 ;  /* 0x0000004200047202 */ /* 0x000fe40000000f00 */
[----:B------:R-:W-:-:S05]  /*66f30*/  MOV R5, R65 ;  /* 0x0000004100057202 */ /* 0x000fca0000000f00 */
[----:B--2---:R-:W-:Y:S01]  /*66f40*/  IMAD.WIDE R2, R2, 0x2, R4 ;  /* 0x0000000202027825 */ /* 0x004fe200078e0204 */
[----:B------:R-:W-:-:S04]  /*66f50*/  MOV R4, 0x66f80 ;  /* 0x00066f8000047802 */ /* 0x000fc80000000f00 */
[----:B------:R-:W-:Y:S02]  /*66f60*/  MOV R6, R2 ;  /* 0x0000000200067202 */ /* 0x000fe40000000f00 */
[----:B------:R-:W-:Y:S05]  /*66f70*/  CALL.REL.NOINC `($_ZN7cutlass13device_kernelIN5flash19enable_sm80_to_sm89INS1_16FlashAttnBwdSm80INS1_25CollectiveMainloopBwdSm80ILi2ELi2EN4cute5tupleIJNS5_1CILi128EEES8_NS7_ILi64EEEEEENS_10bfloat16_tEfNS_4arch4Sm80ELb0ELb1ELb1ELb1ELb1ELb0ELb0ELb0ELi2ELi4ELi4ELi4ELb0EEENS1_24CollectiveEpilogueBwdGQAISA_fSD_Li256ELb1ELb1EEENS1_19SingleTileSchedulerILb1ELb0ELb0ELi128EEEEEEEEEvNT_6ParamsE$_ZN4cute3eso3ESOILb1ELb0EJNS_6LayoutINS_5tupleIJNS3_IJNS_1CILi2EEES5_S5_EEES5_EEENS3_IJNS3_IJNS4_ILi1EEES5_NS4_ILi4EEEEEENS4_ILi8EEEEEEEENS_10ViewEngineIPN7cutlass10bfloat16_tEEEEEC2ERKSD_RKSI_) ;  /* 0xfffa2cf000007944 */ /* 0x000fea0003c3ffff */
[----:B------:R2:W5:Y:S01]  /*66f80*/  LDL.64 R90, [R1+0x1410] ;  /* 0x00141000015a7983 */ /* 0x0005620000100a00 */
[----:B-1----:R-:W-:Y:S01]  /*66f90*/  IMAD.MOV.U32 R2, RZ, RZ, R70 ;  /* 0x000000ffff027224 */ /* 0x002fe200078e0046 */
[----:B------:R-:W-:Y:S02]  /*66fa0*/  MOV R3, R69 ;  /* 0x0000004500037202 */ /* 0x000fe40000000f00 */
[----:B------:R-:W-:Y:S02]  /*66fb0*/  MOV R8, 0x66fd0 ;  /* 0x00066fd000087802 */ /* 0x000fe40000000f00 */
[----:B--2--5:R-:W-:Y:S05]  /*66fc0*/  CALL.REL.NOINC `($_ZN7cutlass13device_kernelIN5flash19enable_sm80_to_sm89INS1_16FlashAttnBwdSm80INS1_25CollectiveMainloopBwdSm80ILi2ELi2EN4cute5tupleIJNS5_1CILi128EEES8_NS7_ILi64EEEEEENS_10bfloat16_tEfNS_4arch4Sm80ELb0ELb1ELb1ELb1ELb1ELb0ELb0ELb0ELi2ELi4ELi4ELi4ELb0EEENS1_24CollectiveEpilogueBwdGQAISA_fSD_Li256ELb1ELb1EEENS1_19SingleTileSchedulerILb1ELb0ELb0ELi128EEEEEEEEEvNT_6ParamsE$_ZN4cute3eso3ESOILb1ELb0EJNS_10UnderscoreES2_iEEC2ERKS2_S5_RKi) ;  /* 0xfffa079000007944 */ /* 0x024fea0003c3ffff */
[----:B-1----:R-:W2:Y:S01]  /*66fd0*/  LDL R3, [R1+0x1410] ;  /* 0x0014100001037983 */ /* 0x002ea20000100800 */
[----:B------:R-:W-:Y:S02]  /*66fe0*/  MOV R4, 0x67010 ;  /* 0x0006701000047802 */ /* 0x000fe40000000f00 */
[----:B--2---:R-:W-:Y:S02]  /*66ff0*/  SHF.L.U32 R3, R3, 0x2, RZ ;  /* 0x0000000203037819 */ /* 0x004fe400000006ff */
[----:B------:R-:W-:Y:S05]  /*67000*/  CALL.REL.NOINC `($_ZN7cutlass13device_kernelIN5flash19enable_sm80_to_sm89INS1_16FlashAttnBwdSm80INS1_25CollectiveMainloopBwdSm80ILi2ELi2EN4cute5tupleIJNS5_1CILi128EEES8_NS7_ILi64EEEEEENS_10bfloat16_tEfNS_4arch4Sm80ELb0ELb1ELb1ELb1ELb1ELb0ELb0ELb0ELi2ELi4ELi4ELi4ELb0EEENS1_24CollectiveEpilogueBwdGQAISA_fSD_Li256ELb1ELb1EEENS1_19SingleTileSchedulerILb1ELb0ELb0ELi128EEEEEEEEEvNT_6ParamsE$_ZN4cute3eso3ESOILb1ELb0EJNS_6LayoutINS_5tupleIJNS3_IJNS_1CILi2EEES5_EEES6_EEENS3_IJNS3_IJNS4_ILi1EEES5_EEENS3_IJNS4_ILi32EEENS4_ILi64EEEEEEEEEEEiEEC2ERKSE_RKi) ;  /* 0xfffa2b0000007944 */ /* 0x000fea0003c3ffff */
[----:B-1----:R-:W2:Y:S01]  /*67010*/  LDL R3, [R1+0x1410] ;  /* 0x0014100001037983 */ /* 0x002ea20000100800 */
[----:B------:R-:W-:Y:S01]  /*67020*/  MOV R4, 0x67060 ;  /* 0x0006706000047802 */ /* 0x000fe20000000f00 */
[----:B--2---:R-:W-:-:S05]  /*67030*/  IMAD.WIDE R2, R3, 0x2, R72 ;  /* 0x0000000203027825 */ /* 0x004fca00078e0248 */
[----:B------:R-:W-:Y:S02]  /*67040*/  MOV R6, R2 ;  /* 0x0000000200067202 */ /* 0x000fe40000000f00 */
[----:B------:R-:W-:Y:S05]  /*67050*/  CALL.REL.NOINC `($_ZN7cutlass13device_kernelIN5flash19enable_sm80_to_sm89INS1_16FlashAttnBwdSm80INS1_25CollectiveMainloopBwdSm80ILi2ELi2EN4cute5tupleIJNS5_1CILi128EEES8_NS7_ILi64EEEEEENS_10bfloat16_tEfNS_4arch4Sm80ELb0ELb1ELb1ELb1ELb1ELb0ELb0ELb0ELi2ELi4ELi4ELi4ELb0EEENS1_24CollectiveEpilogueBwdGQAISA_fSD_Li256ELb1ELb1EEENS1_19SingleTileSchedulerILb1ELb0ELb0ELi128EEEEEEEEEvNT_6ParamsE$_ZN4cute3eso3ESOILb1ELb0EJNS_6LayoutINS_5tupleIJNS3_IJNS_1CILi2EEES5_EEES6_EEENS3_IJNS3_IJNS4_ILi1EEES5_EEENS3_IJNS4_ILi32EEENS4_ILi64EEEEEEEEEEENS_10ViewEngineIPN7cutlass10bfloat16_tEEEEEC2ERKSE_RKSJ_) ;  /* 0xfffa2a6000007944 */ /* 0x000fea0003c3ffff */
[----:B------:R2:W5:Y:S04]  /*67060*/  LDL.64 R88, [R1+0x1410] ;  /* 0x0014100001587983 */ /* 0x0005680000100a00 */
[----:B------:R2:W-:Y:S02]  /*67070*/  STL [R1+0x1448], RZ ;  /* 0x001448ff01007387 */ /* 0x0005e40000100800 */
.L_x_2365:
[----:B-1----:R-:W-:Y:S01]  /*67080*/  IMAD.MOV.U32 R85, RZ, RZ, R70 ;  /* 0x000000ffff557224 */ /* 0x002fe200078e0046 */
[----:B------:R-:W-:Y:S01]  /*67090*/  LOP3.LUT R86, R20, 0x1, RZ, 0xc0, !PT ;  /* 0x0000000114567812 */ /* 0x000fe200078ec0ff */
[----:B------:R-:W-:Y:S01]  /*670a0*/  IMAD.MOV.U32 R71, RZ, RZ, R62 ;  /* 0x000000ffff477224 */ /* 0x000fe200078e003e */
[----:B------:R-:W-:Y:S02]  /*670b0*/  MOV R84, 0x670d0 ;  /* 0x000670d000547802 */ /* 0x000fe40000000f00 */
[----:B-12--5:R-:W-:Y:S05]  /*670c0*/  CALL.REL.NOINC `($_ZN7cutlass13device_kernelIN5flash19enable_sm80_to_sm89INS1_16FlashAttnBwdSm80INS1_25CollectiveMainloopBwdSm80ILi2ELi2EN4cute5tupleIJNS5_1CILi128EEES8_NS7_ILi64EEEEEENS_10bfloat16_tEfNS_4arch4Sm80ELb0ELb1ELb1ELb1ELb1ELb0ELb0ELb0ELi2ELi4ELi4ELi4ELb0EEENS1_24CollectiveEpilogueBwdGQAISA_fSD_Li256ELb1ELb1EEENS1_19SingleTileSchedulerILb1ELb0ELb0ELi128EEEEEEEEEvNT_6ParamsE$_ZN4cute3eso3ESOILb1ELb0EJNS_10UnderscoreEiiEEC2ERKS2_RKiS7_) ;  /* 0xfffa071000007944 */ /* 0x026fea0003c3ffff */
[----:B------:R-:W-:Y:S01]  /*670d0*/  MOV R4, 0x67120 ;  /* 0x0006712000047802 */ /* 0x000fe20000000f00 */
[----:B-1----:R-:W2:Y:S02]  /*670e0*/  LDL.64 R2, [R1+0x1410] ;  /* 0x0014100001027983 */ /* 0x002ea40000100a00 */
[----:B--2---:R-:W-:Y:S05]  /*670f0*/  IMAD R3, R3, 0x2, R2 ;  /* 0x0000000203037824 */ /* 0x004fea00078e0202 */
[----:B------:R-:W-:Y:S02]  /*67100*/  SHF.L.U32 R3, R3, 0x2, RZ ;  /* 0x0000000203037819 */ /* 0x000fe400000006ff */
        /* <DEDUP_REMOVED lines=13> */
[----:B-1----:R-:W2:Y:S02]  /*671e0*/  LDL R3, [R1+0x1410] ;  /* 0x0014100001037983 */ /* 0x002ea40000100800 */
[----:B--2---:R-:W-:Y:S02]  /*671f0*/  SHF.L.U32 R3, R3, 0x3, RZ ;  /* 0x0000000303037819 */ /* 0x004fe400000006ff */
[----:B------:R-:W-:Y:S05]  /*67200*/  CALL.REL.NOINC `($_ZN7cutlass13device_kernelIN5flash19enable_sm80_to_sm89INS1_16FlashAttnBwdSm80INS1_25CollectiveMainloopBwdSm80ILi2ELi2EN4cute5tupleIJNS5_1CILi128EEES8_NS7_ILi64EEEEEENS_10bfloat16_tEfNS_4arch4Sm80ELb0ELb1ELb1ELb1ELb1ELb0ELb0ELb0ELi2ELi4ELi4ELi4ELb0EEENS1_24CollectiveEpilogueBwdGQAISA_fSD_Li256ELb1ELb1EEENS1_19SingleTileSchedulerILb1ELb0ELb0ELi128EEEEEEEEEvNT_6ParamsE$_ZN4cute3eso3ESOILb1ELb0EJNS_6LayoutINS_5tupleIJNS3_IJNS_1CILi2EEES5_S5_EEEEEENS3_IJNS3_IJNS4_ILi1EEES5_NS4_ILi4EEEEEEEEEEEiEEC2ERKSC_RKi) ;  /* 0xfffa299000007944 */ /* 0x000fea0003c3ffff */
[----:B------:R-:W-:Y:S01]  /*67210*/  MOV R4, 0x67260 ;  /* 0x0006726000047802 */ /* 0x000fe20000000f00 */
[----:B-1----:R-:W2:Y:S02]  /*67220*/  LDL R3, [R1+0x1410] ;  /* 0x0014100001037983 */ /* 0x002ea40000100800 */
        /* <DEDUP_REMOVED lines=18> */
[----:B-1----:R-:W2:Y:S02]  /*67350*/  LDL R3, [R1+0x1410] ;  /* 0x0014100001037983 */ /* 0x002ea40000100800 */
        /* <DEDUP_REMOVED lines=18> */
[----:B------:R-:W-:Y:S05]  /*67480*/  CALL.REL.NOINC `($_ZN7cutlass13device_kernelIN5flash19enable_sm80_to_sm89INS1_16FlashAttnBwdSm80INS1_25CollectiveMainloopBwdSm80ILi2ELi2EN4cute5tupleIJNS5_1CILi128EEES8_NS7_ILi64EEEEEENS_10bfloat16_tEfNS_4arch4Sm80ELb0ELb1ELb1ELb1ELb1ELb0ELb0ELb0ELi2ELi4ELi4ELi4ELb0EEENS1_24CollectiveEpilogueBwdGQAISA_fSD_Li256ELb1ELb1EEENS1_19SingleTileSchedulerILb1ELb0ELb0ELi128EEEEEEEEEvNT_6ParamsE$_ZN4cute3eso3ESOILb1ELb0EJNS_6LayoutINS_5tupleIJNS3_IJNS_1CILi2EEES5_EEEEEENS3_IJNS3_IJNS4_ILi1EEES5_EEEEEEEENS_10ViewEngineIPKfEEEEC2ERKSB_RKSF_) ;  /* 0xfffa225000007944 */ /* 0x000fea0003c3ffff */
        /* <DEDUP_REMOVED lines=147> */
.L_x_2366:
[----:B-1----:R-:W-:Y:S02]  /*67dc0*/  MOV R4, 0x67de0 ;  /* 0x00067de000047802 */ /* 0x002fe40000000f00 */
[----:B------:R-:W-:Y:S05]  /*67dd0*/  CALL.REL.NOINC `($_ZN7cutlass13device_kernelIN5flash19enable_sm80_to_sm89INS1_16FlashAttnBwdSm80INS1_25CollectiveMainloopBwdSm80ILi2ELi2EN4cute5tupleIJNS5_1CILi128EEES8_NS7_ILi64EEEEEENS_10bfloat16_tEfNS_4arch4Sm80ELb0ELb1ELb1ELb1ELb1ELb0ELb0ELb0ELi2ELi4ELi4ELi4ELb0EEENS1_24CollectiveEpilogueBwdGQAISA_fSD_Li256ELb1ELb1EEENS1_19SingleTileSchedulerILb1ELb0ELb0ELi128EEEEEEEEEvNT_6ParamsE$_ZN4cute3eso3ESOILb1ELb0EJNS_6LayoutINS_5tupleIJNS3_IJNS_1CILi1EEENS4_ILi4EEEEEENS4_ILi2EEES6_EEENS3_IJNS3_IJNS4_ILi0EEES5_EEES6_NS4_ILi8EEEEEEEENS_10ViewEngineIPfEEEEC2ERKSE_RKSH_) ;  /* 0xfffa17b000007944 */ /* 0x000fea0003c3ffff */
[----:B------:R-:W2:Y:S04]  /*67de0*/  LDL.64 R10, [R67+0x60] ;  /* 0x00006000430a7983 */ /* 0x000ea80000100a00 */
[----:B------:R3:W5:Y:S04]  /*67df0*/  LDL.64 R4, [R67+0x58] ;  /* 0x0000580043047983 */ /* 0x0007680000100a00 */
[----:B------:R3:W5:Y:S04]  /*67e00*/  LDL.64 R6, [R1+0x1428] ;  /* 0x0014280001067983 */ /* 0x0007680000100a00 */
[----:B--2---:R3:W5:Y:S01]  /*67e10*/  LD.E R3, [R10.64] ;  /* 0x000000040a037980 */ /* 0x004762000c101900 */
[----:B-1----:R-:W-:-:S02]  /*67e20*/  MOV R2, R70 ;  /* 0x0000004600027202 */ /* 0x002fc40000000f00 */
[----:B------:R-:W-:Y:S02]  /*67e30*/  MOV R8, 0x67e50 ;  /* 0x00067e5000087802 */ /* 0x000fe40000000f00 */
[----:B---3-5:R-:W-:Y:S05]  /*67e40*/  CALL.REL.NOINC `($_ZN7cutlass13device_kernelIN5flash19enable_sm80_to_sm89INS1_16FlashAttnBwdSm80INS1_25CollectiveMainloopBwdSm80ILi2ELi2EN4cute5tupleIJNS5_1CILi128EEES8_NS7_ILi64EEEEEENS_10bfloat16_tEfNS_4arch4Sm80ELb0ELb1ELb1ELb1ELb1ELb0ELb0ELb0ELi2ELi4ELi4ELi4ELb0EEENS1_24CollectiveEpilogueBwdGQAISA_fSD_Li256ELb1ELb1EEENS1_19SingleTileSchedulerILb1ELb0ELb0ELi128EEEEEEEEEvNT_6ParamsE$_ZN4cute3eso3ESOILb1ELb0EJNS_10UnderscoreES2_iEEC2ERKS2_S5_RKi) ;  /* 0xfff9f91000007944 */ /* 0x028fea0003c3ffff */
[----:B-1----:R-:W2:Y:S01]  /*67e50*/  LDL R3, [R1+0x1410] ;  /* 0x0014100001037983 */ /* 0x002ea20000100800 */
[----:B------:R-:W-:Y:S02]  /*67e60*/  MOV R8, 0x67e90 ;  /* 0x00067e9000087802 */ /* 0x000fe40000000f00 */
[----:B--2---:R-:W-:Y:S02]  /*67e70*/  SHF.L.U32 R3, R3, 0xd, RZ ;  /* 0x0000000d03037819 */ /* 0x004fe400000006ff */
[----:B------:R-:W-:Y:S05]  /*67e80*/  CALL.REL.NOINC `($_ZN7cutlass13device_kernelIN5flash19enable_sm80_to_sm89INS1_16FlashAttnBwdSm80INS1_25CollectiveMainloopBwdSm80ILi2ELi2EN4cute5tupleIJNS5_1CILi128EEES8_NS7_ILi64EEEEEENS_10bfloat16_tEfNS_4arch4Sm80ELb0ELb1ELb1ELb1ELb1ELb0ELb0ELb0ELi2ELi4ELi4ELi4ELb0EEENS1_24CollectiveEpilogueBwdGQAISA_fSD_Li256ELb1ELb1EEENS1_19SingleTileSchedulerILb1ELb0ELb0ELi128EEEEEEEEEvNT_6ParamsE$_ZN4cute3eso3ESOILb1ELb0EJNS_6LayoutINS_5tupleIJNS3_IJNS_1CILi1EEES5_EEENS4_ILi32EEEEEENS3_IJNS3_IJNS4_ILi0EEES9_EEENS4_ILi256EEEEEEEEiEEC2ERKSD_RKi) ;  /* 0xfffa181000007944 */ /* 0x000fea0003c3ffff */
[----:B------:R-:W2:Y:S04]  /*67e90*/  LD.E.64 R4, [R4.64+0x8] ;  /* 0x0000080404047980 */ /* 0x000ea8000c101b00 */
[----:B------:R-:W2:Y:S01]  /*67ea0*/  LDL R10, [R1+0x1428] ;  /* 0x00142800010a7983 */ /* 0x000ea20000100800 */
[----:B------:R-:W-:Y:S01]  /*67eb0*/  MOV R8, 0x67ee0 ;  /* 0x00067ee000087802 */ /* 0x000fe20000000f00 */
[----:B--2---:R-:W-:-:S04]  /*67ec0*/  IMAD.WIDE R10, R10, 0x4, R4 ;  /* 0x000000040a0a7825 */ /* 0x004fc800078e0204 */
[----:B-1----:R-:W-:Y:S05]  /*67ed0*/  CALL.REL.NOINC `($_ZN7cutlass13device_kernelIN5flash19enable_sm80_to_sm89INS1_16FlashAttnBwdSm80INS1_25CollectiveMainloopBwdSm80ILi2ELi2EN4cute5tupleIJNS5_1CILi128EEES8_NS7_ILi64EEEEEENS_10bfloat16_tEfNS_4arch4Sm80ELb0ELb1ELb1ELb1ELb1ELb0ELb0ELb0ELi2ELi4ELi4ELi4ELb0EEENS1_24CollectiveEpilogueBwdGQAISA_fSD_Li256ELb1ELb1EEENS1_19SingleTileSchedulerILb1ELb0ELb0ELi128EEEEEEEEEvNT_6ParamsE$_ZN4cute8gmem_ptrIPfECI1NS_12iter_adaptorIS1_S2_EEES1_) ;  /* 0xfffa335000007944 */ /* 0x002fea0003c3ffff */
[----:B-1----:R1:W5:Y:S01]  /*67ee0*/  LDL.64 R2, [R1+0x1428] ;  /* 0x0014280001027983 */ /* 0x0023620000100a00 */
[----:B------:R-:W-:-:S03]  /*67ef0*/  MOV R4, 0x67f10 ;  /* 0x00067f1000047802 */ /* 0x000fc60000000f00 */
[----:B-1---5:R-:W-:Y:S05]  /*67f00*/  CALL.REL.NOINC `($_ZN7cutlass13device_kernelIN5flash19enable_sm80_to_sm89INS1_16FlashAttnBwdSm80INS1_25CollectiveMainloopBwdSm80ILi2ELi2EN4cute5tupleIJNS5_1CILi128EEES8_NS7_ILi64EEEEEENS_10bfloat16_tEfNS_4arch4Sm80ELb0ELb1ELb1ELb1ELb1ELb0ELb0ELb0ELi2ELi4ELi4ELi4ELb0EEENS1_24CollectiveEpilogueBwdGQAISA_fSD_Li256ELb1ELb1EEENS1_19SingleTileSchedulerILb1ELb0ELb0ELi128EEEEEEEEEvNT_6ParamsE$_ZN4cute3eso3ESOILb1ELb0EJNS_6LayoutINS_5tupleIJNS3_IJNS_1CILi1EEES5_EEENS4_ILi32EEEEEENS3_IJNS3_IJNS4_ILi0EEES9_EEENS4_ILi256EEEEEEEENS_10ViewEngineINS_8gmem_ptrIPfEEEEEEC2ERKSD_RKSI_) ;  /* 0xfffa175000007944 */ /* 0x022fea0003c3ffff */
[----:B-1----:R-:W2:Y:S04]  /*67f10*/  LDL.64 R2, [R1+0x1428] ;  /* 0x0014280001027983 */ /* 0x002ea80000100a00 */
[----:B------:R1:W5:Y:S01]  /*67f20*/  LD.E R5, [R6.64] ;  /* 0x0000000406057980 */ /* 0x000362000c101900 */
[----:B------:R-:W-:Y:S01]  /*67f30*/  MOV R10, 0x67f70 ;  /* 0x00067f70000a7802 */ /* 0x000fe20000000f00 */
[----:B--2---:R-:W-:Y:S01]  /*67f40*/  IMAD.MOV.U32 R14, RZ, RZ, R2 ;  /* 0x000000ffff0e7224 */ /* 0x004fe200078e0002 */
[----:B------:R-:W-:-:S02]  /*67f50*/  MOV R15, R3 ;  /* 0x00000003000f7202 */ /* 0x000fc40000000f00 */
[----:B-1---5:R-:W-:Y:S05]  /*67f60*/  CALL.REL.NOINC `($_ZN7cutlass13device_kernelIN5flash19enable_sm80_to_sm89INS1_16FlashAttnBwdSm80INS1_25CollectiveMainloopBwdSm80ILi2ELi2EN4cute5tupleIJNS5_1CILi128EEES8_NS7_ILi64EEEEEENS_10bfloat16_tEfNS_4arch4Sm80ELb0ELb1ELb1ELb1ELb1ELb0ELb0ELb0ELi2ELi4ELi4ELi4ELb0EEENS1_24CollectiveEpilogueBwdGQAISA_fSD_Li256ELb1ELb1EEENS1_19SingleTileSchedulerILb1ELb0ELb0ELi128EEEEEEEEEvNT_6ParamsE$_ZN73_INTERNAL_24fd9406_37_flash_bwd_hdim64_bf16_softcap_sm80_cu_8e232a79_33079atomicAddEPff) ;  /* 0xfffa349000007944 */ /* 0x022fea0003c3ffff */
[----:B------:R2:W5:Y:S01]  /*67f70*/  LD.E R5, [R6.64+0x4] ;  /* 0x0000040406057980 */ /* 0x000562000c101900 */
[----:B-1----:R-:W-:-:S02]  /*67f80*/  IADD3 R14, P0, R2, 0x400, RZ ;  /* 0x00000400020e7810 */ /* 0x002fc40007f1e0ff */
[----:B------:R-:W-:-:S03]  /*67f90*/  MOV R10, 0x67fc0 ;  /* 0x00067fc0000a7802 */ /* 0x000fc60000000f00 */
[----:B------:R-:W-:-:S03]  /*67fa0*/  IMAD.X R15, RZ, RZ, R3, P0 ;  /* 0x000000ffff0f7224 */ /* 0x000fc600000e0603 */
[----:B--2--5:R-:W-:Y:S05]  /*67fb0*/  CALL.REL.NOINC `($_ZN7cutlass13device_kernelIN5flash19enable_sm80_to_sm89INS1_16FlashAttnBwdSm80INS1_25CollectiveMainloopBwdSm80ILi2ELi2EN4cute5tupleIJNS5_1CILi128EEES8_NS7_ILi64EEEEEENS_10bfloat16_tEfNS_4arch4Sm80ELb0ELb1ELb1ELb1ELb1ELb0ELb0ELb0ELi2ELi4ELi4ELi4ELb0EEENS1_24CollectiveEpilogueBwdGQAISA_fSD_Li256ELb1ELb1EEENS1_19SingleTileSchedulerILb1ELb0ELb0ELi128EEEEEEEEEvNT_6ParamsE$_ZN73_INTERNAL_24fd9406_37_flash_bwd_hdim64_bf16_softcap_sm80_cu_8e232a79_33079atomicAddEPff) ;  /* 0xfffa344000007944 */ /* 0x024fea0003c3ffff */
[----:B------:R2:W5:Y:S01]  /*67fc0*/  LD.E R5, [R6.64+0x8] ;  /* 0x0000080406057980 */ /* 0x000562000c101900 */
[----:B-1----:R-:W-:Y:S02]  /*67fd0*/  IADD3 R14, P0, R2, 0x800, RZ ;  /* 0x00000800020e7810 */ /* 0x002fe40007f1e0ff */
        /* <DEDUP_REMOVED lines=148> */
[----:B------:R-:W-:-:S04]  /*68920*/  MOV R69, 0x0 ;  /* 0x0000000000457802 */ /* 0x000fc80000000f00 */
[----:B------:R-:W-:Y:S05]  /*68930*/  RET.REL.NODEC R68 `(_ZN7cutlass13device_kernelIN5flash19enable_sm80_to_sm89INS1_16FlashAttnBwdSm80INS1_25CollectiveMainloopBwdSm80ILi2ELi2EN4cute5tupleIJNS5_1CILi128EEES8_NS7_ILi64EEEEEENS_10bfloat16_tEfNS_4arch4Sm80ELb0ELb1ELb1ELb1ELb1ELb0ELb0ELb0ELi2ELi4ELi4ELi4ELb0EEENS1_24CollectiveEpilogueBwdGQAISA_fSD_Li256ELb1ELb1EEENS1_19SingleTileSchedulerILb1ELb0ELb0ELi128EEEEEEEEEvNT_6ParamsE) ;  /* 0xfff976c044007950 */ /* 0x000fea0003c3ffff */
        .type           $_ZN7cutlass13device_kernelIN5flash19enable_sm80_to_sm89INS1_16FlashAttnBwdSm80INS1_25CollectiveMainloopBwdSm80ILi2ELi2EN4cute5tupleIJNS5_1CILi128EEES8_NS7_ILi64EEEEEENS_10bfloat16_tEfNS_4arch4Sm80ELb0ELb1ELb1ELb1ELb1ELb0ELb0ELb0ELi2ELi4ELi4ELi4ELb0EEENS1_24CollectiveEpilogueBwdGQAISA_fSD_Li256ELb1ELb1EEENS1_19SingleTileSchedulerILb1ELb0ELb0ELi128EEEEEEEEEvNT_6ParamsE$_ZZZN5flash25CollectiveMainloopBwdSm80ILi2ELi2EN4cute5tupleIJNS1_1CILi128EEES4_NS3_ILi64EEEEEEN7cutlass10bfloat16_tEfNS7_4arch4Sm80ELb0ELb1ELb1ELb1ELb1ELb0ELb0ELb0ELi2ELi4ELi4ELi4ELb0EE3mmaINS_16FlashAttnBwdSm80ISB_NS_24CollectiveEpilogueBwdGQAIS6_fSA_Li256ELb1ELb1EEENS_19SingleTileSchedulerILb1ELb0ELb0ELi128EEEE13SharedStorageENS1_6TensorINS1_11ArrayEngineIfLm32EEENS1_6LayoutINS2_IJNS2_IJNS3_ILi2EEESO_EEESO_NS3_ILi4EEEEEENS2_IJNS2_IJNS3_ILi1EEESO_EEESQ_NS3_ILi8EEEEEEEEEEEEbRKNSB_6ParamsERT0_S12_iNS2_IJiiiEEERT_ENKUliT_E_clIZSC_ISJ_SX_EbS10_S12_S12_iS13_S15_EUlRS16_iE_EEDaiS16_ENKUlvE0_clEv,@function
        .size           $_ZN7cutlass13device_kernelIN5flash19enable_sm80_to_sm89INS1_16FlashAttnBwdSm80INS1_25CollectiveMainloopBwdSm80ILi2ELi2EN4cute5tupleIJNS5_1CILi128EEES8_NS7_ILi64EEEEEENS_10bfloat16_tEfNS_4arch4Sm80ELb0ELb1ELb1ELb1ELb1ELb0ELb0ELb0ELi2ELi4ELi4ELi4ELb0EEENS1_24CollectiveEpilogueBwdGQAISA_fSD_Li256ELb1ELb1EEENS1_19SingleTileSchedulerILb1ELb0ELb0ELi128EEEEEEEEEvNT_6ParamsE$_ZZZN5flash25CollectiveMainloopBwdSm80ILi2ELi2EN4cute5tupleIJNS1_1CILi128EEES4_NS3_ILi64EEEEEEN7cutlass10bfloat16_tEfNS7_4arch4Sm80ELb0ELb1ELb1ELb1ELb1ELb0ELb0ELb0ELi2ELi4ELi4ELi4ELb0EE3mmaINS_16FlashAttnBwdSm80ISB_NS_24CollectiveEpilogueBwdGQAIS6_fSA_Li256ELb1ELb1EEENS_19SingleTileSchedulerILb1ELb0ELb0ELi128EEEE13SharedStorageENS1_6TensorINS1_11ArrayEngineIfLm32EEENS1_6LayoutINS2_IJNS2_IJNS3_ILi2EEESO_EEESO_NS3_ILi4EEEEEENS2_IJNS2_IJNS3_ILi1EEESO_EEESQ_NS3_ILi8EEEEEEEEEEEEbRKNSB_6ParamsERT0_S12_iNS2_IJiiiEEERT_ENKUliT_E_clIZSC_ISJ_SX_EbS10_S12_S12_iS13_S15_EUlRS16_iE_EEDaiS16_ENKUlvE0_clEv,($_ZN7cutlass13device_kernelIN5flash19enable_sm80_to_sm89INS1_16FlashAttnBwdSm80INS1_25CollectiveMainloopBwdSm80ILi2ELi2EN4cute5tupleIJNS5_1CILi128EEES8_NS7_ILi64EEEEEENS_10bfloat16_tEfNS_4arch4Sm80ELb0ELb1ELb1ELb1ELb1ELb0ELb0ELb0ELi2ELi4ELi4ELi4ELb0EEENS1_24CollectiveEpilogueBwdGQAISA_fSD_Li256ELb1ELb1EEENS1_19SingleTileSchedulerILb1ELb0ELb0ELi128EEEEEEEEEvNT_6ParamsE$_ZZZN5flash25CollectiveMainloopBwdSm80ILi2ELi2EN4cute5tupleIJNS1_1CILi128EEES4_NS3_ILi64EEEEEEN7cutlass10bfloat16_tEfNS7_4arch4Sm80ELb0ELb1ELb1ELb1ELb1ELb0ELb0ELb0ELi2ELi4ELi4ELi4ELb0EE3mmaINS_16FlashAttnBwdSm80ISB_NS_24CollectiveEpilogueBwdGQAIS6_fSA_Li256ELb1ELb1EEENS_19SingleTileSchedulerILb1ELb0ELb0ELi128EEEE13SharedStorageENS1_6TensorINS1_11ArrayEngineIfLm32EEENS1_6LayoutINS2_IJNS2_IJNS3_ILi2EEESO_EEESO_NS3_ILi4EEEEEENS2_IJNS2_IJNS3_ILi1EEESO_EEESQ_NS3_ILi8EEEEEEEEEEEEbRKNSB_6ParamsERT0_S12_iNS2_IJiiiEEERT_ENKUliT_E_clIZSC_ISJ_SX_EbS10_S12_S12_iS13_S15_EUlRS16_iE_EEDaiS16_ENKUlvE1_clEv - $_ZN7cutlass13device_kernelIN5flash19enable_sm80_to_sm89INS1_16FlashAttnBwdSm80INS1_25CollectiveMainloopBwdSm80ILi2ELi2EN4cute5tupleIJNS5_1CILi128EEES8_NS7_ILi64EEEEEENS_10bfloat16_tEfNS_4arch4Sm80ELb0ELb1ELb1ELb1ELb1ELb0ELb0ELb0ELi2ELi4ELi4ELi4ELb0EEENS1_24CollectiveEpilogueBwdGQAISA_fSD_Li256ELb1ELb1EEENS1_19SingleTileSchedulerILb1ELb0ELb0ELi128EEEEEEEEEvNT_6ParamsE$_ZZZN5flash25CollectiveMainloopBwdSm80ILi2ELi2EN4cute5tupleIJNS1_1CILi128EEES4_NS3_ILi64EEEEEEN7cutlass10bfloat16_tEfNS7_4arch4Sm80ELb0ELb1ELb1ELb1ELb1ELb0ELb0ELb0ELi2ELi4ELi4ELi4ELb0EE3mmaINS_16FlashAttnBwdSm80ISB_NS_24CollectiveEpilogueBwdGQAIS6_fSA_Li256ELb1ELb1EEENS_19SingleTileSchedulerILb1ELb0ELb0ELi128EEEE13SharedStorageENS1_6TensorINS1_11ArrayEngineIfLm32EEENS1_6LayoutINS2_IJNS2_IJNS3_ILi2EEESO_EEESO_NS3_ILi4EEEEEENS2_IJNS2_IJNS3_ILi1EEESO_EEESQ_NS3_ILi8EEEEEEEEEEEEbRKNSB_6ParamsERT0_S12_iNS2_IJiiiEEERT_ENKUliT_E_clIZSC_ISJ_SX_EbS10_S12_S12_iS13_S15_EUlRS16_iE_EEDaiS16_ENKUlvE0_clEv)
$_ZN7cutlass13device_kernelIN5flash19enable_sm80_to_sm89INS1_16FlashAttnBwdSm80INS1_25CollectiveMainloopBwdSm80ILi2ELi2EN4cute5tupleIJNS5_1CILi128EEES8_NS7_ILi64EEEEEENS_10bfloat16_tEfNS_4arch4Sm80ELb0ELb1ELb1ELb1ELb1ELb0ELb0ELb0ELi2ELi4ELi4ELi4ELb0EEENS1_24CollectiveEpilogueBwdGQAISA_fSD_Li256ELb1ELb1EEENS1_19SingleTileSchedulerILb1ELb0ELb0ELi128EEEEEEEEEvNT_6ParamsE$_ZZZN5flash25CollectiveMainloopBwdSm80ILi2ELi2EN4cute5tupleIJNS1_1CILi128EEES4_NS3_ILi64EEEEEEN7cutlass10bfloat16_tEfNS7_4arch4Sm80ELb0ELb1ELb1ELb1ELb1ELb0ELb0ELb0ELi2ELi4ELi4ELi4ELb0EE3mmaINS_16FlashAttnBwdSm80ISB_NS_24CollectiveEpilogueBwdGQAIS6_fSA_Li256ELb1ELb1EEENS_19SingleTileSchedulerILb1ELb0ELb0ELi128EEEE13SharedStorageENS1_6TensorINS1_11ArrayEngineIfLm32EEENS1_6LayoutINS2_IJNS2_IJNS3_ILi2EEESO_EEESO_NS3_ILi4EEEEEENS2_IJNS2_IJNS3_ILi1EEESO_EEESQ_NS3_ILi8EEEEEEEEEEEEbRKNSB_6ParamsERT0_S12_iNS2_IJiiiEEERT_ENKUliT_E_clIZSC_ISJ_SX_EbS10_S12_S12_iS13_S15_EUlRS16_iE_EEDaiS16_ENKUlvE0_clEv:
[----:B------:R-:W-:-:S05]  /*68940*/  IADD3 R3, R16, -c[0x0][0x20], RZ ;  /* 0x8000080010037a10 */ /* 0x000fca0007ffe0ff */
[----:B------:R-:W-:-:S05]  /*68950*/  IMAD R3, R10, 0x4, R3 ;  /* 0x000000040a037824 */ /* 0x000fca00078e0203 */
[----:B------:R1:W5:Y:S02]  /*68960*/  LDL R4, [R3] ;  /* 0x0000000003047983 */ /* 0x0003640000100800 */
[----:B-1----:R-:W-:-:S04]  /*68970*/  MOV R3, 0x0 ;  /* 0x0000000000037802 */ /* 0x002fc80000000f00 */
[----:B------:R-:W-:Y:S05]  /*68980*/  RET.REL.NODEC R2 `(_ZN7cutlass13device_kernelIN5flash19enable_sm80_to_sm89INS1_16FlashAttnBwdSm80INS1_25CollectiveMainloopBwdSm80ILi2ELi2EN4cute5tupleIJNS5_1CILi128EEES8_NS7_ILi64EEEEEENS_10bfloat16_tEfNS_4arch4Sm80ELb0ELb1ELb1ELb1ELb1ELb0ELb0ELb0ELi2ELi4ELi4ELi4ELb0EEENS1_24CollectiveEpilogueBwdGQAISA_fSD_Li256ELb1ELb1EEENS1_19SingleTileSchedulerILb1ELb0ELb0ELi128EEEEEEEEEvNT_6ParamsE) ;  /* 0xfff9767002007950 */ /* 0x000fea0003c3ffff */
        .type           $_ZN7cutlass13device_kernelIN5flash19enable_sm80_to_sm89INS1_16FlashAttnBwdSm80INS1_25CollectiveMainloopBwdSm80ILi2ELi2EN4cute5tupleIJNS5_1CILi128EEES8_NS7_ILi64EEEEEENS_10bfloat16_tEfNS_4arch4Sm80ELb0ELb1ELb1ELb1ELb1ELb0ELb0ELb0ELi2ELi4ELi4ELi4ELb0EEENS1_24CollectiveEpilogueBwdGQAISA_fSD_Li256ELb1ELb1EEENS1_19SingleTileSchedulerILb1ELb0ELb0ELi128EEEEEEEEEvNT_6ParamsE$_ZZZN5flash25CollectiveMainloopBwdSm80ILi2ELi2EN4cute5tupleIJNS1_1CILi128EEES4_NS3_ILi64EEEEEEN7cutlass10bfloat16_tEfNS7_4arch4Sm80ELb0ELb1ELb1ELb1ELb1ELb0ELb0ELb0ELi2ELi4ELi4ELi4ELb0EE3mmaINS_16FlashAttnBwdSm80ISB_NS_24CollectiveEpilogueBwdGQAIS6_fSA_Li256ELb1ELb1EEENS_19SingleTileSchedulerILb1ELb0ELb0ELi128EEEE13SharedStorageENS1_6TensorINS1_11ArrayEngineIfLm32EEENS1_6LayoutINS2_IJNS2_IJNS3_ILi2EEESO_EEESO_NS3_ILi4EEEEEENS2_IJNS2_IJNS3_ILi1EEESO_EEESQ_NS3_ILi8EEEEEEEEEEEEbRKNSB_6ParamsERT0_S12_iNS2_IJiiiEEERT_ENKUliT_E_clIZSC_ISJ_SX_EbS10_S12_S12_iS13_S15_EUlRS16_iE_EEDaiS16_ENKUlvE1_clEv,@function
        .size           $_ZN7cutlass13device_kernelIN5flash19enable_sm80_to_sm89INS1_16FlashAttnBwdSm80INS1_25CollectiveMainloopBwdSm80ILi2ELi2EN4cute5tupleIJNS5_1CILi128EEES8_NS7_ILi64EEEEEENS_10bfloat16_tEfNS_4arch4Sm80ELb0ELb1ELb1ELb1ELb1ELb0ELb0ELb0ELi2ELi4ELi4ELi4ELb0EEENS1_24CollectiveEpilogueBwdGQAISA_fSD_Li256ELb1ELb1EEENS1_19SingleTileSchedulerILb1ELb0ELb0ELi128EEEEEEEEEvNT_6ParamsE$_ZZZN5flash25CollectiveMainloopBwdSm80ILi2ELi2EN4cute5tupleIJNS1_1CILi128EEES4_NS3_ILi64EEEEEEN7cutlass10bfloat16_tEfNS7_4arch4Sm80ELb0ELb1ELb1ELb1ELb1ELb0ELb0ELb0ELi2ELi4ELi4ELi4ELb0EE3mmaINS_16FlashAttnBwdSm80ISB_NS_24CollectiveEpilogueBwdGQAIS6_fSA_Li256ELb1ELb1EEENS_19SingleTileSchedulerILb1ELb0ELb0ELi128EEEE13SharedStorageENS1_6TensorINS1_11ArrayEngineIfLm32EEENS1_6LayoutINS2_IJNS2_IJNS3_ILi2EEESO_EEESO_NS3_ILi4EEEEEENS2_IJNS2_IJNS3_ILi1EEESO_EEESQ_NS3_ILi8EEEEEEEEEEEEbRKNSB_6ParamsERT0_S12_iNS2_IJiiiEEERT_ENKUliT_E_clIZSC_ISJ_SX_EbS10_S12_S12_iS13_S15_EUlRS16_iE_EEDaiS16_ENKUlvE1_clEv,($__internal_9_$__cuda_sm70_warpsync - $_ZN7cutlass13device_kernelIN5flash19enable_sm80_to_sm89INS1_16FlashAttnBwdSm80INS1_25CollectiveMainloopBwdSm80ILi2ELi2EN4cute5tupleIJNS5_1CILi128EEES8_NS7_ILi64EEEEEENS_10bfloat16_tEfNS_4arch4Sm80ELb0ELb1ELb1ELb1ELb1ELb0ELb0ELb0ELi2ELi4ELi4ELi4ELb0EEENS1_24CollectiveEpilogueBwdGQAISA_fSD_Li256ELb1ELb1EEENS1_19SingleTileSchedulerILb1ELb0ELb0ELi128EEEEEEEEEvNT_6ParamsE$_ZZZN5flash25CollectiveMainloopBwdSm80ILi2ELi2EN4cute5tupleIJNS1_1CILi128EEES4_NS3_ILi64EEEEEEN7cutlass10bfloat16_tEfNS7_4arch4Sm80ELb0ELb1ELb1ELb1ELb1ELb0ELb0ELb0ELi2ELi4ELi4ELi4ELb0EE3mmaINS_16FlashAttnBwdSm80ISB_NS_24CollectiveEpilogueBwdGQAIS6_fSA_Li256ELb1ELb1EEENS_19SingleTileSchedulerILb1ELb0ELb0ELi128EEEE13SharedStorageENS1_6TensorINS1_11ArrayEngineIfLm32EEENS1_6LayoutINS2_IJNS2_IJNS3_ILi2EEESO_EEESO_NS3_ILi4EEEEEENS2_IJNS2_IJNS3_ILi1EEESO_EEESQ_NS3_ILi8EEEEEEEEEEEEbRKNSB_6ParamsERT0_S12_iNS2_IJiiiEEERT_ENKUliT_E_clIZSC_ISJ_SX_EbS10_S12_S12_iS13_S15_EUlRS16_iE_EEDaiS16_ENKUlvE1_clEv)
$_ZN7cutlass13device_kernelIN5flash19enable_sm80_to_sm89INS1_16FlashAttnBwdSm80INS1_25CollectiveMainloopBwdSm80ILi2ELi2EN4cute5tupleIJNS5_1CILi128EEES8_NS7_ILi64EEEEEENS_10bfloat16_tEfNS_4arch4Sm80ELb0ELb1ELb1ELb1ELb1ELb0ELb0ELb0ELi2ELi4ELi4ELi4ELb0EEENS1_24CollectiveEpilogueBwdGQAISA_fSD_Li256ELb1ELb1EEENS1_19SingleTileSchedulerILb1ELb0ELb0ELi128EEEEEEEEEvNT_6ParamsE$_ZZZN5flash25CollectiveMainloopBwdSm80ILi2ELi2EN4cute5tupleIJNS1_1CILi128EEES4_NS3_ILi64EEEEEEN7cutlass10bfloat16_tEfNS7_4arch4Sm80ELb0ELb1ELb1ELb1ELb1ELb0ELb0ELb0ELi2ELi4ELi4ELi4ELb0EE3mmaINS_16FlashAttnBwdSm80ISB_NS_24CollectiveEpilogueBwdGQAIS6_fSA_Li256ELb1ELb1EEENS_19SingleTileSchedulerILb1ELb0ELb0ELi128EEEE13SharedStorageENS1_6TensorINS1_11ArrayEngineIfLm32EEENS1_6LayoutINS2_IJNS2_IJNS3_ILi2EEESO_EEESO_NS3_ILi4EEEEEENS2_IJNS2_IJNS3_ILi1EEESO_EEESQ_NS3_ILi8EEEEEEEEEEEEbRKNSB_6ParamsERT0_S12_iNS2_IJiiiEEERT_ENKUliT_E_clIZSC_ISJ_SX_EbS10_S12_S12_iS13_S15_EUlRS16_iE_EEDaiS16_ENKUlvE1_clEv:
[----:B------:R-:W-:-:S05]  /*68990*/  IADD3 R3, R7, -c[0x0][0x20], RZ ;  /* 0x8000080007037a10 */ /* 0x000fca0007ffe0ff */
[----:B------:R-:W-:-:S05]  /*689a0*/  IMAD R3, R10, 0x4, R3 ;  /* 0x000000040a037824 */ /* 0x000fca00078e0203 */
[----:B------:R1:W5:Y:S02]  /*689b0*/  LDL R4, [R3] ;  /* 0x0000000003047983 */ /* 0x0003640000100800 */
[----:B-1----:R-:W-:-:S04]  /*689c0*/  MOV R3, 0x0 ;  /* 0x0000000000037802 */ /* 0x002fc80000000f00 */
[----:B------:R-:W-:Y:S05]  /*689d0*/  RET.REL.NODEC R2 `(_ZN7cutlass13device_kernelIN5flash19enable_sm80_to_sm89INS1_16FlashAttnBwdSm80INS1_25CollectiveMainloopBwdSm80ILi2ELi2EN4cute5tupleIJNS5_1CILi128EEES8_NS7_ILi64EEEEEENS_10bfloat16_tEfNS_4arch4Sm80ELb0ELb1ELb1ELb1ELb1ELb0ELb0ELb0ELi2ELi4ELi4ELi4ELb0EEENS1_24CollectiveEpilogueBwdGQAISA_fSD_Li256ELb1ELb1EEENS1_19SingleTileSchedulerILb1ELb0ELb0ELi128EEEEEEEEEvNT_6ParamsE) ;  /* 0xfff9762002007950 */ /* 0x000fea0003c3ffff */
        .weak           $__internal_9_$__cuda_sm70_warpsync
        .type           $__internal_9_$__cuda_sm70_warpsync,@function
        .size           $__internal_9_$__cuda_sm70_warpsync,($_ZN7cutlass13device_kernelIN5flash19enable_sm80_to_sm89INS1_16FlashAttnBwdSm80INS1_25CollectiveMainloopBwdSm80ILi2ELi2EN4cute5tupleIJNS5_1CILi128EEES8_NS7_ILi64EEEEEENS_10bfloat16_tEfNS_4arch4Sm80ELb0ELb1ELb1ELb1ELb1ELb0ELb0ELb0ELi2ELi4ELi4ELi4ELb0EEENS1_24CollectiveEpilogueBwdGQAISA_fSD_Li256ELb1ELb1EEENS1_19SingleTileSchedulerILb1ELb0ELb0ELi128EEEEEEEEEvNT_6ParamsE$__fAtomicAdd - $__internal_9_$__cuda_sm70_warpsync)
$__internal_9_$__cuda_sm70_warpsync:
[----:B------:R-:W-:Y:S01]  /*689e0*/  MOV R5, 0x0 ;  /* 0x0000000000057802 */ /* 0x000fe20000000f00 */
[----:B------:R-:W-:Y:S04]  /*689f0*/  WARPSYNC R41 ;  /* 0x0000002900007348 */ /* 0x000fe80003800000 */
[----:B------:R-:W-:Y:S05]  /*68a00*/  RET.REL.NODEC R4 `(_ZN7cutlass13device_kernelIN5flash19enable_sm80_to_sm89INS1_16FlashAttnBwdSm80INS1_25CollectiveMainloopBwdSm80ILi2ELi2EN4cute5tupleIJNS5_1CILi128EEES8_NS7_ILi64EEEEEENS_10bfloat16_tEfNS_4arch4Sm80ELb0ELb1ELb1ELb1ELb1ELb0ELb0ELb0ELi2ELi4ELi4ELi4ELb0EEENS1_24CollectiveEpilogueBwdGQAISA_fSD_Li256ELb1ELb1EEENS1_19SingleTileSchedulerILb1ELb0ELb0ELi128EEEEEEEEEvNT_6ParamsE) ;  /* 0xfff975f004007950 */ /* 0x000fea0003c3ffff */
        .type           $_ZN7cutlass13device_kernelIN5flash19enable_sm80_to_sm89INS1_16FlashAttnBwdSm80INS1_25CollectiveMainloopBwdSm80ILi2ELi2EN4cute5tupleIJNS5_1CILi128EEES8_NS7_ILi64EEEEEENS_10bfloat16_tEfNS_4arch4Sm80ELb0ELb1ELb1ELb1ELb1ELb0ELb0ELb0ELi2ELi4ELi4ELi4ELb0EEENS1_24CollectiveEpilogueBwdGQAISA_fSD_Li256ELb1ELb1EEENS1_19SingleTileSchedulerILb1ELb0ELb0ELi128EEEEEEEEEvNT_6ParamsE$__fAtomicAdd,@function
        .size           $_ZN7cutlass13device_kernelIN5flash19enable_sm80_to_sm89INS1_16FlashAttnBwdSm80INS1_25CollectiveMainloopBwdSm80ILi2ELi2EN4cute5tupleIJNS5_1CILi128EEES8_NS7_ILi64EEEEEENS_10bfloat16_tEfNS_4arch4Sm80ELb0ELb1ELb1ELb1ELb1ELb0ELb0ELb0ELi2ELi4ELi4ELi4ELb0EEENS1_24CollectiveEpilogueBwdGQAISA_fSD_Li256ELb1ELb1EEENS1_19SingleTileSchedulerILb1ELb0ELb0ELi128EEEEEEEEEvNT_6ParamsE$__fAtomicAdd,($_ZN7cutlass13device_kernelIN5flash19enable_sm80_to_sm89INS1_16FlashAttnBwdSm80INS1_25CollectiveMainloopBwdSm80ILi2ELi2EN4cute5tupleIJNS5_1CILi128EEES8_NS7_ILi64EEEEEENS_10bfloat16_tEfNS_4arch4Sm80ELb0ELb1ELb1ELb1ELb1ELb0ELb0ELb0ELi2ELi4ELi4ELi4ELb0EEENS1_24CollectiveEpilogueBwdGQAISA_fSD_Li256ELb1ELb1EEENS1_19SingleTileSchedulerILb1ELb0ELb0ELi128EEEEEEEEEvNT_6ParamsE$__umulhi - $_ZN7cutlass13device_kernelIN5flash19enable_sm80_to_sm89INS1_16FlashAttnBwdSm80INS1_25CollectiveMainloopBwdSm80ILi2ELi2EN4cute5tupleIJNS5_1CILi128EEES8_NS7_ILi64EEEEEENS_10bfloat16_tEfNS_4arch4Sm80ELb0ELb1ELb1ELb1ELb1ELb0ELb0ELb0ELi2ELi4ELi4ELi4ELb0EEENS1_24CollectiveEpilogueBwdGQAISA_fSD_Li256ELb1ELb1EEENS1_19SingleTileSchedulerILb1ELb0ELb0ELi128EEEEEEEEEvNT_6ParamsE$__fAtomicAdd)
$_ZN7cutlass13device_kernelIN5flash19enable_sm80_to_sm89INS1_16FlashAttnBwdSm80INS1_25CollectiveMainloopBwdSm80ILi2ELi2EN4cute5tupleIJNS5_1CILi128EEES8_NS7_ILi64EEEEEENS_10bfloat16_tEfNS_4arch4Sm80ELb0ELb1ELb1ELb1ELb1ELb0ELb0ELb0ELi2ELi4ELi4ELi4ELb0EEENS1_24CollectiveEpilogueBwdGQAISA_fSD_Li256ELb1ELb1EEENS1_19SingleTileSchedulerILb1ELb0ELb0ELi128EEEEEEEEEvNT_6ParamsE$__fAtomicAdd:
[----:B------:R-:W-:Y:S02]  /*68a10*/  ULDC.64 UR8, c[0x0][0x118] ;  /* 0x0000460000087ab9 */ /* 0x000fe40000000a00 */
[----:B------:R-:W2:Y:S01]  /*68a20*/  ATOM.E.ADD.F32.FTZ.RN.STRONG.GPU P0, RZ, [R14.64], R5 ;  /* 0x000000050eff798a */ /* 0x000ea2000810e7c8 */
[----:B------:R-:W-:Y:S02]  /*68a30*/  MOV R13, 0x0 ;  /* 0x00000000000d7802 */ /* 0x000fe40000000f00 */
[----:B------:R-:W-:-:S02]  /*68a40*/  MOV R9, R5 ;  /* 0x0000000500097202 */ /* 0x000fc40000000f00 */
[----:B--2---:R-:W-:Y:S05]  /*68a50*/  @P0 RET.REL.NODEC R12 `(_ZN7cutlass13device_kernelIN5flash19enable_sm80_to_sm89INS1_16FlashAttnBwdSm80INS1_25CollectiveMainloopBwdSm80ILi2ELi2EN4cute5tupleIJNS5_1CILi128EEES8_NS7_ILi64EEEEEENS_10bfloat16_tEfNS_4arch4Sm80ELb0ELb1ELb1ELb1ELb1ELb0ELb0ELb0ELi2ELi4ELi4ELi4ELb0EEENS1_24CollectiveEpilogueBwdGQAISA_fSD_Li256ELb1ELb1EEENS1_19SingleTileSchedulerILb1ELb0ELb0ELi128EEEEEEEEEvNT_6ParamsE) ;  /* 0xfff975a00c000950 */ /* 0x004fea0003c3ffff */
[----:B------:R-:W1:Y:S02]  /*68a60*/  QSPC.E.S P0, RZ, [R14] ;  /* 0x000000000eff73aa */ /* 0x000e640000000500 */
[----:B-1----:R-:W-:Y:S05]  /*68a70*/  @!P0 BRA `(.L_x_2368) ;  /* 0x0000008000008947 */ /* 0x002fea0003800000 */
[----:B------:R-:W-:-:S05]  /*68a80*/  LOP3.LUT R8, R14, 0xffffff, RZ, 0xc0, !PT ;  /* 0x00ffffff0e087812 */ /* 0x000fca00078ec0ff */
.L_x_2369:
[----:B------:R-:W1:Y:S02]  /*68a90*/  LDS R4, [R8] ;  /* 0x0000000008047984 */ /* 0x000e640000000800 */
[----:B-1----:R-:W-:-:S06]  /*68aa0*/  FADD R5, R9, R4 ;  /* 0x0000000409057221 */ /* 0x002fcc0000000000 */
[----:B------:R-:W1:Y:S02]  /*68ab0*/  ATOMS.CAST.SPIN R5, [R8], R4, R5 ;  /* 0x000000040805738d */ /* 0x000e640001800005 */
[----:B-1----:R-:W-:-:S13]  /*68ac0*/  ISETP.EQ.U32.AND P0, PT, R5, 0x1, PT ;  /* 0x000000010500780c */ /* 0x002fda0003f02070 */
[----:B------:R-:W-:Y:S05]  /*68ad0*/  @!P0 BRA `(.L_x_2369) ;  /* 0xffffffb000008947 */ /* 0x000fea000383ffff */
[----:B------:R-:W-:-:S04]  /*68ae0*/  MOV R13, 0x0 ;  /* 0x00000000000d7802 */ /* 0x000fc80000000f00 */
[----:B------:R-:W-:Y:S05]  /*68af0*/  RET.REL.NODEC R12 `(_ZN7cutlass13device_kernelIN5flash19enable_sm80_to_sm89INS1_16FlashAttnBwdSm80INS1_25CollectiveMainloopBwdSm80ILi2ELi2EN4cute5tupleIJNS5_1CILi128EEES8_NS7_ILi64EEEEEENS_10bfloat16_tEfNS_4arch4Sm80ELb0ELb1ELb1ELb1ELb1ELb0ELb0ELb0ELi2ELi4ELi4ELi4ELb0EEENS1_24CollectiveEpilogueBwdGQAISA_fSD_Li256ELb1ELb1EEENS1_19SingleTileSchedulerILb1ELb0ELb0ELi128EEEEEEEEEvNT_6ParamsE) ;  /* 0xfff975000c007950 */ /* 0x000fea0003c3ffff */
.L_x_2368:
[----:B------:R-:W2:Y:S01]  /*68b00*/  LD.E R4, [R14.64] ;  /* 0x000000080e047980 */ /* 0x000ea2000c101900 */
[----:B------:R-:W-:Y:S01]  /*68b10*/  MOV R13, 0x0 ;  /* 0x00000000000d7802 */ /* 0x000fe20000000f00 */
[----:B--2---:R-:W-:-:S05]  /*68b20*/  FADD R9, R9, R4 ;  /* 0x0000000409097221 */ /* 0x004fca0000000000 */
[----:B------:R1:W-:Y:S01]  /*68b30*/  ST.E [R14.64], R9 ;  /* 0x000000090e007985 */ /* 0x0003e2000c101908 */
[----:B------:R-:W-:Y:S05]  /*68b40*/  RET.REL.NODEC R12 `(_ZN7cutlass13device_kernelIN5flash19enable_sm80_to_sm89INS1_16FlashAttnBwdSm80INS1_25CollectiveMainloopBwdSm80ILi2ELi2EN4cute5tupleIJNS5_1CILi128EEES8_NS7_ILi64EEEEEENS_10bfloat16_tEfNS_4arch4Sm80ELb0ELb1ELb1ELb1ELb1ELb0ELb0ELb0ELi2ELi4ELi4ELi4ELb0EEENS1_24CollectiveEpilogueBwdGQAISA_fSD_Li256ELb1ELb1EEENS1_19SingleTileSchedulerILb1ELb0ELb0ELi128EEEEEEEEEvNT_6ParamsE) ;  /* 0xfff974b00c007950 */ /* 0x000fea0003c3ffff */
        .type           $_ZN7cutlass13device_kernelIN5flash19enable_sm80_to_sm89INS1_16FlashAttnBwdSm80INS1_25CollectiveMainloopBwdSm80ILi2ELi2EN4cute5tupleIJNS5_1CILi128EEES8_NS7_ILi64EEEEEENS_10bfloat16_tEfNS_4arch4Sm80ELb0ELb1ELb1ELb1ELb1ELb0ELb0ELb0ELi2ELi4ELi4ELi4ELb0EEENS1_24CollectiveEpilogueBwdGQAISA_fSD_Li256ELb1ELb1EEENS1_19SingleTileSchedulerILb1ELb0ELb0ELi128EEEEEEEEEvNT_6ParamsE$__umulhi,@function
        .size           $_ZN7cutlass13device_kernelIN5flash19enable_sm80_to_sm89INS1_16FlashAttnBwdSm80INS1_25CollectiveMainloopBwdSm80ILi2ELi2EN4cute5tupleIJNS5_1CILi128EEES8_NS7_ILi64EEEEEENS_10bfloat16_tEfNS_4arch4Sm80ELb0ELb1ELb1ELb1ELb1ELb0ELb0ELb0ELi2ELi4ELi4ELi4ELb0EEENS1_24CollectiveEpilogueBwdGQAISA_fSD_Li256ELb1ELb1EEENS1_19SingleTileSchedulerILb1ELb0ELb0ELi128EEEEEEEEEvNT_6ParamsE$__umulhi,($_ZN7cutlass13device_kernelIN5flash19enable_sm80_to_sm89INS1_16FlashAttnBwdSm80INS1_25CollectiveMainloopBwdSm80ILi2ELi2EN4cute5tupleIJNS5_1CILi128EEES8_NS7_ILi64EEEEEENS_10bfloat16_tEfNS_4arch4Sm80ELb0ELb1ELb1ELb1ELb1ELb0ELb0ELb0ELi2ELi4ELi4ELi4ELb0EEENS1_24CollectiveEpilogueBwdGQAISA_fSD_Li256ELb1ELb1EEENS1_19SingleTileSchedulerILb1ELb0ELb0ELi128EEEEEEEEEvNT_6ParamsE$exp2f - $_ZN7cutlass13device_kernelIN5flash19enable_sm80_to_sm89INS1_16FlashAttnBwdSm80INS1_25CollectiveMainloopBwdSm80ILi2ELi2EN4cute5tupleIJNS5_1CILi128EEES8_NS7_ILi64EEEEEENS_10bfloat16_tEfNS_4arch4Sm80ELb0ELb1ELb1ELb1ELb1ELb0ELb0ELb0ELi2ELi4ELi4ELi4ELb0EEENS1_24CollectiveEpilogueBwdGQAISA_fSD_Li256ELb1ELb1EEENS1_19SingleTileSchedulerILb1ELb0ELb0ELi128EEEEEEEEEvNT_6ParamsE$__umulhi)
$_ZN7cutlass13device_kernelIN5flash19enable_sm80_to_sm89INS1_16FlashAttnBwdSm80INS1_25CollectiveMainloopBwdSm80ILi2ELi2EN4cute5tupleIJNS5_1CILi128EEES8_NS7_ILi64EEEEEENS_10bfloat16_tEfNS_4arch4Sm80ELb0ELb1ELb1ELb1ELb1ELb0ELb0ELb0ELi2ELi4ELi4ELi4ELb0EEENS1_24CollectiveEpilogueBwdGQAISA_fSD_Li256ELb1ELb1EEENS1_19SingleTileSchedulerILb1ELb0ELb0ELi128EEEEEEEEEvNT_6ParamsE$__umulhi:
[----:B------:R-:W-:Y:S01]  /*68b50*/  MOV R8, R2 ;  /* 0x0000000200087202 */ /* 0x000fe20000000f00 */
[----:B------:R-:W-:Y:S01]  /*68b60*/  IMAD.HI.U32 R6, R7, R6, RZ ;  /* 0x0000000607067227 */ /* 0x000fe200078e00ff */
[----:B------:R-:W-:-:S04]  /*68b70*/  MOV R9, 0x0 ;  /* 0x0000000000097802 */ /* 0x000fc80000000f00 */
[----:B------:R-:W-:Y:S05]  /*68b80*/  RET.REL.NODEC R8 `(_ZN7cutlass13device_kernelIN5flash19enable_sm80_to_sm89INS1_16FlashAttnBwdSm80INS1_25CollectiveMainloopBwdSm80ILi2ELi2EN4cute5tupleIJNS5_1CILi128EEES8_NS7_ILi64EEEEEENS_10bfloat16_tEfNS_4arch4Sm80ELb0ELb1ELb1ELb1ELb1ELb0ELb0ELb0ELi2ELi4ELi4ELi4ELb0EEENS1_24CollectiveEpilogueBwdGQAISA_fSD_Li256ELb1ELb1EEENS1_19SingleTileSchedulerILb1ELb0ELb0ELi128EEEEEEEEEvNT_6ParamsE) ;  /* 0xfff9747008007950 */ /* 0x000fea0003c3ffff */
        .type           $_ZN7cutlass13device_kernelIN5flash19enable_sm80_to_sm89INS1_16FlashAttnBwdSm80INS1_25CollectiveMainloopBwdSm80ILi2ELi2EN4cute5tupleIJNS5_1CILi128EEES8_NS7_ILi64EEEEEENS_10bfloat16_tEfNS_4arch4Sm80ELb0ELb1ELb1ELb1ELb1ELb0ELb0ELb0ELi2ELi4ELi4ELi4ELb0EEENS1_24CollectiveEpilogueBwdGQAISA_fSD_Li256ELb1ELb1EEENS1_19SingleTileSchedulerILb1ELb0ELb0ELi128EEEEEEEEEvNT_6ParamsE$exp2f,@function
        .size           $_ZN7cutlass13device_kernelIN5flash19enable_sm80_to_sm89INS1_16FlashAttnBwdSm80INS1_25CollectiveMainloopBwdSm80ILi2ELi2EN4cute5tupleIJNS5_1CILi128EEES8_NS7_ILi64EEEEEENS_10bfloat16_tEfNS_4arch4Sm80ELb0ELb1ELb1ELb1ELb1ELb0ELb0ELb0ELi2ELi4ELi4ELi4ELb0EEENS1_24CollectiveEpilogueBwdGQAISA_fSD_Li256ELb1ELb1EEENS1_19SingleTileSchedulerILb1ELb0ELb0ELi128EEEEEEEEEvNT_6ParamsE$exp2f,($_ZN7cutlass13device_kernelIN5flash19enable_sm80_to_sm89INS1_16FlashAttnBwdSm80INS1_25CollectiveMainloopBwdSm80ILi2ELi2EN4cute5tupleIJNS5_1CILi128EEES8_NS7_ILi64EEEEEENS_10bfloat16_tEfNS_4arch4Sm80ELb0ELb1ELb1ELb1ELb1ELb0ELb0ELb0ELi2ELi4ELi4ELi4ELb0EEENS1_24CollectiveEpilogueBwdGQAISA_fSD_Li256ELb1ELb1EEENS1_19SingleTileSchedulerILb1ELb0ELb0ELi128EEEEEEEEEvNT_6ParamsE$min - $_ZN7cutlass13device_kernelIN5flash19enable_sm80_to_sm89INS1_16FlashAttnBwdSm80INS1_25CollectiveMainloopBwdSm80ILi2ELi2EN4cute5tupleIJNS5_1CILi128EEES8_NS7_ILi64EEEEEENS_10bfloat16_tEfNS_4arch4Sm80ELb0ELb1ELb1ELb1ELb1ELb0ELb0ELb0ELi2ELi4ELi4ELi4ELb0EEENS1_24CollectiveEpilogueBwdGQAISA_fSD_Li256ELb1ELb1EEENS1_19SingleTileSchedulerILb1ELb0ELb0ELi128EEEEEEEEEvNT_6ParamsE$exp2f)
$_ZN7cutlass13device_kernelIN5flash19enable_sm80_to_sm89INS1_16FlashAttnBwdSm80INS1_25CollectiveMainloopBwdSm80ILi2ELi2EN4cute5tupleIJNS5_1CILi128EEES8_NS7_ILi64EEEEEENS_10bfloat16_tEfNS_4arch4Sm80ELb0ELb1ELb1ELb1ELb1ELb0ELb0ELb0ELi2ELi4ELi4ELi4ELb0EEENS1_24CollectiveEpilogueBwdGQAISA_fSD_Li256ELb1ELb1EEENS1_19SingleTileSchedulerILb1ELb0ELb0ELi128EEEEEEEEEvNT_6ParamsE$exp2f:
[----:B------:R-:W1:Y:S01]  /*68b90*/  MUFU.EX2 R6, R6 ;  /* 0x0000000600067308 */ /* 0x000e620000000800 */
[----:B------:R-:W-:-:S04]  /*68ba0*/  MOV R3, 0x0 ;  /* 0x0000000000037802 */ /* 0x000fc80000000f00 */
[----:B------:R-:W-:Y:S05]  /*68bb0*/  RET.REL.NODEC R2 `(_ZN7cutlass13device_kernelIN5flash19enable_sm80_to_sm89INS1_16FlashAttnBwdSm80INS1_25CollectiveMainloopBwdSm80ILi2ELi2EN4cute5tupleIJNS5_1CILi128EEES8_NS7_ILi64EEEEEENS_10bfloat16_tEfNS_4arch4Sm80ELb0ELb1ELb1ELb1ELb1ELb0ELb0ELb0ELi2ELi4ELi4ELi4ELb0EEENS1_24CollectiveEpilogueBwdGQAISA_fSD_Li256ELb1ELb1EEENS1_19SingleTileSchedulerILb1ELb0ELb0ELi128EEEEEEEEEvNT_6ParamsE) ;  /* 0xfff9744002007950 */ /* 0x000fea0003c3ffff */
        .type           $_ZN7cutlass13device_kernelIN5flash19enable_sm80_to_sm89INS1_16FlashAttnBwdSm80INS1_25CollectiveMainloopBwdSm80ILi2ELi2EN4cute5tupleIJNS5_1CILi128EEES8_NS7_ILi64EEEEEENS_10bfloat16_tEfNS_4arch4Sm80ELb0ELb1ELb1ELb1ELb1ELb0ELb0ELb0ELi2ELi4ELi4ELi4ELb0EEENS1_24CollectiveEpilogueBwdGQAISA_fSD_Li256ELb1ELb1EEENS1_19SingleTileSchedulerILb1ELb0ELb0ELi128EEEEEEEEEvNT_6ParamsE$min,@function
        .size           $_ZN7cutlass13device_kernelIN5flash19enable_sm80_to_sm89INS1_16FlashAttnBwdSm80INS1_25CollectiveMainloopBwdSm80ILi2ELi2EN4cute5tupleIJNS5_1CILi128EEES8_NS7_ILi64EEEEEENS_10bfloat16_tEfNS_4arch4Sm80ELb0ELb1ELb1ELb1ELb1ELb0ELb0ELb0ELi2ELi4ELi4ELi4ELb0EEENS1_24CollectiveEpilogueBwdGQAISA_fSD_Li256ELb1ELb1EEENS1_19SingleTileSchedulerILb1ELb0ELb0ELi128EEEEEEEEEvNT_6ParamsE$min,(.L_x_11238 - $_ZN7cutlass13device_kernelIN5flash19enable_sm80_to_sm89INS1_16FlashAttnBwdSm80INS1_25CollectiveMainloopBwdSm80ILi2ELi2EN4cute5tupleIJNS5_1CILi128EEES8_NS7_ILi64EEEEEENS_10bfloat16_tEfNS_4arch4Sm80ELb0ELb1ELb1ELb1ELb1ELb0ELb0ELb0ELi2ELi4ELi4ELi4ELb0EEENS1_24CollectiveEpilogueBwdGQAISA_fSD_Li256ELb1ELb1EEENS1_19SingleTileSchedulerILb1ELb0ELb0ELi128EEEEEEEEEvNT_6ParamsE$min)
$_ZN7cutlass13device_kernelIN5flash19enable_sm80_to_sm89INS1_16FlashAttnBwdSm80INS1_25CollectiveMainloopBwdSm80ILi2ELi2EN4cute5tupleIJNS5_1CILi128EEES8_NS7_ILi64EEEEEENS_10bfloat16_tEfNS_4arch4Sm80ELb0ELb1ELb1ELb1ELb1ELb0ELb0ELb0ELi2ELi4ELi4ELi4ELb0EEENS1_24CollectiveEpilogueBwdGQAISA_fSD_Li256ELb1ELb1EEENS1_19SingleTileSchedulerILb1ELb0ELb0ELi128EEEEEEEEEvNT_6ParamsE$min:
[----:B------:R-:W-:Y:S02]  /*68bc0*/  MOV R9, 0x0 ;  /* 0x0000000000097802 */ /* 0x000fe40000000f00 */
[----:B------:R-:W-:Y:S02]  /*68bd0*/  IMNMX R3, R3, R53, PT ;  /* 0x0000003503037217 */ /* 0x000fe40003800200 */
[----:B------:R-:W-:Y:S05]  /*68be0*/  RET.REL.NODEC R8 `(_ZN7cutlass13device_kernelIN5flash19enable_sm80_to_sm89INS1_16FlashAttnBwdSm80INS1_25CollectiveMainloopBwdSm80ILi2ELi2EN4cute5tupleIJNS5_1CILi128EEES8_NS7_ILi64EEEEEENS_10bfloat16_tEfNS_4arch4Sm80ELb0ELb1ELb1ELb1ELb1ELb0ELb0ELb0ELi2ELi4ELi4ELi4ELb0EEENS1_24CollectiveEpilogueBwdGQAISA_fSD_Li256ELb1ELb1EEENS1_19SingleTileSchedulerILb1ELb0ELb0ELi128EEEEEEEEEvNT_6ParamsE) ;  /* 0xfff9741008007950 */ /* 0x000fea0003c3ffff */
.L_x_2370:
        /* <DEDUP_REMOVED lines=9> */
.L_x_11238:


//--------------------- .text._ZN7cutlass13device_kernelIN5flash19enable_sm80_to_sm89INS1_16FlashAttnBwdSm80INS1_25CollectiveMainloopBwdSm80ILi2ELi2EN4cute5tupleIJNS5_1CILi128EEES8_NS7_ILi64EEEEEENS_10bfloat16_tEfNS_4arch4Sm80ELb1ELb0ELb1ELb0ELb0ELb0ELb0ELb0ELi2ELi4ELi4ELi4ELb0EEENS1_21CollectiveEpilogueBwdISA_SB_SD_Li256ELb0ELb0ELi2EEENS1_25SingleTileBwdLPTSchedulerILb0ELi128ELb0EEEEEEEEEvNT_6ParamsE --------------------------
	.section	.text._ZN7cutlass13device_kernelIN5flash19enable_sm80_to_sm89INS1_16FlashAttnBwdSm80INS1_25CollectiveMainloopBwdSm80ILi2ELi2EN4cute5tupleIJNS5_1CILi128EEES8_NS7_ILi64EEEEEENS_10bfloat16_tEfNS_4arch4Sm80ELb1ELb0ELb1ELb0ELb0ELb0ELb0ELb0ELi2ELi4ELi4ELi4ELb0EEENS1_21CollectiveEpilogueBwdISA_SB_SD_Li256ELb0ELb0ELi2EEENS1_25SingleTileBwdLPTSchedulerILb0ELi128ELb0EEEEEEEEEvNT_6ParamsE,"ax",@progbits
	.sectioninfo	@"SHI_REGISTERS=128"
	.align	128
.text._ZN7cutlass13device_kernelIN5flash19enable_sm80_to_sm89INS1_16FlashAttnBwdSm80INS1_25CollectiveMainloopBwdSm80ILi2ELi2EN4cute5tupleIJNS5_1CILi128EEES8_NS7_ILi64EEEEEENS_10bfloat16_tEfNS_4arch4Sm80ELb1ELb0ELb1ELb0ELb0ELb0ELb0ELb0ELi2ELi4ELi4ELi4ELb0EEENS1_21CollectiveEpilogueBwdISA_SB_SD_Li256ELb0ELb0ELi2EEENS1_25SingleTileBwdLPTSchedulerILb0ELi128ELb0EEEEEEEEEvNT_6ParamsE:
        .type           _ZN7cutlass13device_kernelIN5flash19enable_sm80_to_sm89INS1_16FlashAttnBwdSm80INS1_25CollectiveMainloopBwdSm80ILi2ELi2EN4cute5tupleIJNS5_1CILi128EEES8_NS7_ILi64EEEEEENS_10bfloat16_tEfNS_4arch4Sm80ELb1ELb0ELb1ELb0ELb0ELb0ELb0ELb0ELi2ELi4ELi4ELi4ELb0EEENS1_21CollectiveEpilogueBwdISA_SB_SD_Li256ELb0ELb0ELi2EEENS1_25SingleTileBwdLPTSchedulerILb0ELi128ELb0EEEEEEEEEvNT_6ParamsE,@function
        .size           _ZN7cutlass13device_kernelIN5flash19enable_sm80_to_sm89INS1_16FlashAttnBwdSm80INS1_25CollectiveMainloopBwdSm80ILi2ELi2EN4cute5tupleIJNS5_1CILi128EEES8_NS7_ILi64EEEEEENS_10bfloat16_tEfNS_4arch4Sm80ELb1ELb0ELb1ELb0ELb0ELb0ELb0ELb0ELi2ELi4ELi4ELi4ELb0EEENS1_21CollectiveEpilogueBwdISA_SB_SD_Li256ELb0ELb0ELi2EEENS1_25SingleTileBwdLPTSchedulerILb0ELi128ELb0EEEEEEEEEvNT_6ParamsE,(.L_x_11639 - _ZN7cutlass13device_kernelIN5flash19enable_sm80_to_sm89INS1_16FlashAttnBwdSm80INS1_25CollectiveMainloopBwdSm80ILi2ELi2EN4cute5tupleIJNS5_1CILi128EEES8_NS7_ILi64EEEEEENS_10bfloat16_tEfNS_4arch4Sm80ELb1ELb0ELb1ELb0ELb0ELb0ELb0ELb0ELi2ELi4ELi4ELi4ELb0EEENS1_21CollectiveEpilogueBwdISA_SB_SD_Li256ELb0ELb0ELi2EEENS1_25SingleTileBwdLPTSchedulerILb0ELi128ELb0EEEEEEEEEvNT_6ParamsE)
        .other          _ZN7cutlass13device_kernelIN5flash19enable_sm80_to_sm89INS1_16FlashAttnBwdSm80INS1_25CollectiveMainloopBwdSm80ILi2ELi2EN4cute5tupleIJNS5_1CILi128EEES8_NS7_ILi64EEEEEENS_10bfloat16_tEfNS_4arch4Sm80ELb1ELb0ELb1ELb0ELb0ELb0ELb0ELb0ELi2ELi4ELi4ELi4ELb0EEENS1_21CollectiveEpilogueBwdISA_SB_SD_Li256ELb0ELb0ELi2EEENS1_25SingleTileBwdLPTSchedulerILb0ELi128ELb0EEEEEEEEEvNT_6ParamsE,@"STO_CUDA_ENTRY STV_DEFAULT"
_ZN7cutlass13device_kernelIN5flash19enable_sm80_to_sm89INS1_16FlashAttnBwdSm80INS1_25CollectiveMainloopBwdSm80ILi2ELi2EN4cute5tupleIJNS5_1CILi128EEES8_NS7_ILi64EEEEEENS_10bfloat16_tEfNS_4arch4Sm80ELb1ELb0ELb1ELb0ELb0ELb0ELb0ELb0ELi2ELi4ELi4ELi4ELb0EEENS1_21CollectiveEpilogueBwdISA_SB_SD_Li256ELb0ELb0ELi2EEENS1_25SingleTileBwdLPTSchedulerILb0ELi128ELb0EEEEEEEEEvNT_6ParamsE:
        /* <DEDUP_REMOVED lines=26> */
.L_x_2372:
[----:B------:R-:W-:Y:S02]  /*01a0*/  MOV R3, c[0x0][0x3ac] ;  /* 0x0000eb0000037a02 */ /* 0x000fe40000000f00 */
[----:B------:R-:W-:Y:S02]  /*01b0*/  MOV R20, R2 ;  /* 0x0000000200147202 */ /* 0x000fe40000000f00 */
[----:B------:R-:W-:-:S13]  /*01c0*/  ISETP.NE.AND P0, PT, R3, 0x1, PT ;  /* 0x000000010300780c */ /* 0x000fda0003f05270 */
[----:B------:R-:W-:-:S05]  /*01d0*/  @P0 IMAD.HI.U32 R3, R2, c[0x0][0x3b0], RZ ;  /* 0x0000ec0002030a27 */ /* 0x000fca00078e00ff */
[----:B------:R-:W-:-:S05]  /*01e0*/  @P0 SHF.R.U32.HI R20, RZ, c[0x0][0x3b4], R3 ;  /* 0x0000ed00ff140a19 */ /* 0x000fca0000011603 */
[----:B------:R-:W-:-:S03]  /*01f0*/  IMAD R5, R20, c[0x0][0x3ac], RZ ;  /* 0x0000eb0014057a24 */ /* 0x000fc600078e02ff */
.L_x_2373:
        /* <DEDUP_REMOVED lines=10> */
.L_x_2371:
        /* <DEDUP_REMOVED lines=16> */
.L_x_2375:
[----:B------:R-:W-:Y:S02]  /*03a0*/  MOV R2, c[0x0][0x3ac] ;  /* 0x0000eb0000027a02 */ /* 0x000fe40000000f00 */
[----:B------:R-:W-:Y:S02]  /*03b0*/  MOV R20, R3 ;  /* 0x0000000300147202 */ /* 0x000fe40000000f00 */
[----:B------:R-:W-:-:S13]  /*03c0*/  ISETP.NE.AND P0, PT, R2, 0x1, PT ;  /* 0x000000010200780c */ /* 0x000fda0003f05270 */
[----:B------:R-:W-:-:S05]  /*03d0*/  @P0 IMAD.HI.U32 R2, R3, c[0x0][0x3b0], RZ ;  /* 0x0000ec0003020a27 */ /* 0x000fca00078e00ff */
[----:B------:R-:W-:-:S05]  /*03e0*/  @P0 SHF.R.U32.HI R20, RZ, c[0x0][0x3b4], R2 ;  /* 0x0000ed00ff140a19 */ /* 0x000fca0000011602 */
[----:B------:R-:W-:-:S03]  /*03f0*/  IMAD R4, R20, c[0x0][0x3ac], RZ ;  /* 0x0000eb0014047a24 */ /* 0x000fc600078e02ff */
.L_x_2376:
        /* <DEDUP_REMOVED lines=9> */
.L_x_2374:
[----:B------:R-:W-:-:S13]  /*0490*/  ISETP.GE.AND P0, PT, R27, RZ, PT ;  /* 0x000000ff1b00720c */ /* 0x000fda0003f06270 */
[----:B------:R-:W-:Y:S05]  /*04a0*/  @!P0 EXIT ;  /* 0x000000000000894d */ /* 0x000fea0003800000 */
[----:B------:R-:W-:Y:S01]  /*04b0*/  IMAD.MOV.U32 R44, RZ, RZ, c[0x0][0x168] ;  /* 0x00005a00ff2c7624 */ /* 0x000fe200078e00ff */
[----:B------:R-:W-:Y:S01]  /*04c0*/  CS2R R22, SRZ ;  /* 0x0000000000167805 */ /* 0x000fe2000001ff00 */
[----:B------:R-:W-:Y:S01]  /*04d0*/  IMAD.MOV.U32 R21, RZ, RZ, RZ ;  /* 0x000000ffff157224 */ /* 0x000fe200078e00ff */
[----:B------:R-:W-:Y:S01]  /*04e0*/  STL.128 [R1+0x650], RZ ;  /* 0x000650ff01007387 */ /* 0x000fe20000100c00 */
[----:B------:R-:W-:Y:S01]  /*04f0*/  IMAD.MOV.U32 R45, RZ, RZ, c[0x0][0x198] ;  /* 0x00006600ff2d7624 */ /* 0x000fe200078e00ff */
[C---:B------:R-:W-:Y:S01]  /*0500*/  IADD3 R5, R44.reuse, -c[0x0][0x198], RZ ;  /* 0x800066002c057a10 */ /* 0x040fe20007ffe0ff */
[----:B------:R-:W-:Y:S01]  /*0510*/  ULDC.64 UR6, c[0x0][0x118] ;  /* 0x0000460000067ab9 */ /* 0x000fe20000000a00 */
[----:B------:R-:W-:Y:S01]  /*0520*/  IADD3 R4, R44, 0x7f, RZ ;  /* 0x0000007f2c047810 */ /* 0x000fe20007ffe0ff */
[----:B------:R1:W-:Y:S01]  /*0530*/  STL.128 [R1], R20 ;  /* 0x0000001401007387 */ /* 0x0003e20000100c00 */
[----:B------:R-:W-:Y:S01]  /*0540*/  PLOP3.LUT P1, PT, PT, PT, PT, 0x80, 0x0 ;  /* 0x000000000000781c */ /* 0x000fe20003f2f070 */
[----:B------:R-:W-:Y:S01]  /*0550*/  IMAD R5, R20, 0x80, R5 ;  /* 0x0000008014057824 */ /* 0x000fe200078e0205 */
[----:B------:R-:W-:Y:S01]  /*0560*/  SHF.R.S32.HI R3, RZ, 0x1f, R4 ;  /* 0x0000001fff037819 */ /* 0x000fe20000011404 */
[----:B------:R2:W-:Y:S01]  /*0570*/  STL.128 [R1+0x660], RZ ;  /* 0x000660ff01007387 */ /* 0x0005e20000100c00 */
[----:B------:R-:W-:Y:S01]  /*0580*/  CS2R R42, SRZ ;  /* 0x00000000002a7805 */ /* 0x000fe2000001ff00 */
[----:B------:R-:W-:Y:S01]  /*0590*/  CS2R R40, SRZ ;  /* 0x0000000000287805 */ /* 0x000fe2000001ff00 */
[----:B------:R-:W-:Y:S01]  /*05a0*/  IADD3 R5, R5, -c[0x0][0x2a4], RZ ;  /* 0x8000a90005057a10 */ /* 0x000fe20007ffe0ff */
[----:B------:R2:W-:Y:S01]  /*05b0*/  STL.128 [R1+0x670], RZ ;  /* 0x000670ff01007387 */ /* 0x0005e20000100c00 */
[----:B------:R-:W-:Y:S01]  /*05c0*/  LEA.HI R3, R3, R4, RZ, 0x7 ;  /* 0x0000000403037211 */ /* 0x000fe200078f38ff */
[----:B------:R-:W-:Y:S01]  /*05d0*/  CS2R R38, SRZ ;  /* 0x0000000000267805 */ /* 0x000fe2000001ff00 */
[----:B------:R-:W-:Y:S01]  /*05e0*/  SHF.R.S32.HI R2, RZ, 0x1f, R5 ;  /* 0x0000001fff027819 */ /* 0x000fe20000011405 */
[----:B------:R2:W-:Y:S01]  /*05f0*/  STL.128 [R1+0x680], RZ ;  /* 0x000680ff01007387 */ /* 0x0005e20000100c00 */
[----:B------:R-:W-:Y:S01]  /*0600*/  CS2R R36, SRZ ;  /* 0x0000000000247805 */ /* 0x000fe2000001ff00 */
[----:B------:R-:W-:Y:S01]  /*0610*/  CS2R R34, SRZ ;  /* 0x0000000000227805 */ /* 0x000fe2000001ff00 */
[----:B------:R-:W-:Y:S01]  /*0620*/  LEA.HI R2, R2, R5, RZ, 0x7 ;  /* 0x0000000502027211 */ /* 0x000fe200078f38ff */
[----:B------:R2:W-:Y:S01]  /*0630*/  STL.128 [R1+0x690], RZ ;  /* 0x000690ff01007387 */ /* 0x0005e20000100c00 */
[----:B------:R-:W-:Y:S01]  /*0640*/  CS2R R32, SRZ ;  /* 0x0000000000207805 */ /* 0x000fe2000001ff00 */
[----:B------:R-:W-:Y:S01]  /*0650*/  CS2R R30, SRZ ;  /* 0x00000000001e7805 */ /* 0x000fe2000001ff00 */
[----:B------:R-:W-:Y:S01]  /*0660*/  SHF.R.S32.HI R2, RZ, 0x7, R2 ;  /* 0x00000007ff027819 */ /* 0x000fe20000011402 */
[----:B------:R2:W-:Y:S01]  /*0670*/  STL.128 [R1+0x6a0], RZ ;  /* 0x0006a0ff01007387 */ /* 0x0005e20000100c00 */
[----:B------:R-:W-:Y:S01]  /*0680*/  CS2R R28, SRZ ;  /* 0x00000000001c7805 */ /* 0x000fe2000001ff00 */
[----:B------:R-:W-:Y:S01]  /*0690*/  CS2R R18, SRZ ;  /* 0x0000000000127805 */ /* 0x000fe2000001ff00 */
[----:B------:R-:W-:Y:S01]  /*06a0*/  IMNMX R2, RZ, R2, !PT ;  /* 0x00000002ff027217 */ /* 0x000fe20007800200 */
[----:B------:R2:W-:Y:S01]  /*06b0*/  STL.128 [R1+0x6b0], RZ ;  /* 0x0006b0ff01007387 */ /* 0x0005e20000100c00 */
[----:B------:R-:W-:Y:S01]  /*06c0*/  CS2R R16, SRZ ;  /* 0x0000000000107805 */ /* 0x000fe2000001ff00 */
[----:B------:R-:W-:Y:S01]  /*06d0*/  CS2R R14, SRZ ;  /* 0x00000000000e7805 */ /* 0x000fe2000001ff00 */
[----:B------:R-:W-:Y:S01]  /*06e0*/  CS2R R12, SRZ ;  /* 0x00000000000c7805 */ /* 0x000fe2000001ff00 */
[----:B------:R2:W-:Y:S01]  /*06f0*/  STL.128 [R1+0x6c0], RZ ;  /* 0x0006c0ff01007387 */ /* 0x0005e20000100c00 */
[----:B------:R-:W-:Y:S01]  /*0700*/  CS2R R10, SRZ ;  /* 0x00000000000a7805 */ /* 0x000fe2000001ff00 */
[----:B------:R-:W-:Y:S01]  /*0710*/  CS2R R8, SRZ ;  /* 0x0000000000087805 */ /* 0x000fe2000001ff00 */
[----:B-1----:R-:W-:Y:S01]  /*0720*/  SHF.R.S32.HI R22, RZ, 0x7, R3 ;  /* 0x00000007ff167819 */ /* 0x002fe20000011403 */
[----:B------:R2:W-:Y:S01]  /*0730*/  STL.128 [R1+0x6d0], RZ ;  /* 0x0006d0ff01007387 */ /* 0x0005e20000100c00 */
[----:B------:R-:W-:Y:S01]  /*0740*/  CS2R R6, SRZ ;  /* 0x0000000000067805 */ /* 0x000fe2000001ff00 */
[----:B------:R-:W-:Y:S01]  /*0750*/  CS2R R4, SRZ ;  /* 0x0000000000047805 */ /* 0x000fe2000001ff00 */
[----:B------:R-:W-:Y:S01]  /*0760*/  ISETP.GT.AND P0, PT, R22, R2, PT ;  /* 0x000000021600720c */ /* 0x000fe20003f04270 */
[----:B------:R2:W-:Y:S04]  /*0770*/  STL.128 [R1+0x6e0], RZ ;  /* 0x0006e0ff01007387 */ /* 0x0005e80000100c00 */
[----:B------:R2:W-:Y:S04]  /*0780*/  STL.128 [R1+0x6f0], RZ ;  /* 0x0006f0ff01007387 */ /* 0x0005e80000100c00 */
[----:B------:R2:W-:Y:S04]  /*0790*/  STL.128 [R1+0x700], RZ ;  /* 0x000700ff01007387 */ /* 0x0005e80000100c00 */
[----:B------:R2:W-:Y:S04]  /*07a0*/  STL.128 [R1+0x710], RZ ;  /* 0x000710ff01007387 */ /* 0x0005e80000100c00 */
[----:B------:R2:W-:Y:S04]  /*07b0*/  STL.128 [R1+0x720], RZ ;  /* 0x000720ff01007387 */ /* 0x0005e80000100c00 */
[----:B------:R2:W-:Y:S04]  /*07c0*/  STL.128 [R1+0x730], RZ ;  /* 0x000730ff01007387 */ /* 0x0005e80000100c00 */
[----:B------:R2:W-:Y:S04]  /*07d0*/  STL.128 [R1+0x740], RZ ;  /* 0x000740ff01007387 */ /* 0x0005e80000100c00 */
[----:B------:R2:W-:Y:S04]  /*07e0*/  STL.64 [R1+0x10], R44 ;  /* 0x0000102c01007387 */ /* 0x0005e80000100a00 */
[----:B------:R2:W-:Y:S01]  /*07f0*/  STL [R1+0x18], R22 ;  /* 0x0000181601007387 */ /* 0x0005e20000100800 */
[----:B------:R-:W-:Y:S05]  /*0800*/  @!P0 BRA `(.L_x_2377) ;  /* 0x000046d000008947 */ /* 0x000fea0003800000 */
[----:B------:R-:W-:Y:S01]  /*0810*/  IMAD.MOV.U32 R5, RZ, RZ, c[0x0][0x2a8] ;  /* 0x0000aa00ff057624 */ /* 0x000fe200078e00ff */
[----:B------:R-:W-:Y:S01]  /*0820*/  MOV R7, c[0x0][0x2b0] ;  /* 0x0000ac0000077a02 */ /* 0x000fe20000000f00 */
[----:B------:R-:W-:Y:S01]  /*0830*/  IMAD.MOV.U32 R6, RZ, RZ, c[0x0][0x2ac] ;  /* 0x0000ab00ff067624 */ /* 0x000fe200078e00ff */
[C---:B------:R-:W-:Y:S01]  /*0840*/  IADD3 R14, P5, R24.reuse, 0x341, RZ ;  /* 0x00000341180e7810 */ /* 0x040fe20007fbe0ff */
[----:B------:R-:W-:Y:S01]  /*0850*/  IMAD.MOV.U32 R4, RZ, RZ, RZ ;  /* 0x000000ffff047224 */ /* 0x000fe200078e00ff */
        /* <DEDUP_REMOVED lines=9> */
[----:B------:R-:W-:Y:S01]  /*08f0*/  IMAD.MOV.U32 R42, RZ, RZ, c[0x0][0x1f8] ;  /* 0x00007e00ff2a7624 */ /* 0x000fe200078e00ff */
[----:B------:R-:W-:Y:S01]  /*0900*/  PRMT R13, R3, 0x7610, R13 ;  /* 0x00007610030d7816 */ /* 0x000fe2000000000d */
[----:B------:R-:W-:Y:S01]  /*0910*/  UMOV UR13, 0x7 ;  /* 0x00000007000d7882 */ /* 0x000fe20000000000 */
[----:B------:R-:W-:Y:S01]  /*0920*/  STL [R1+0x378], R12 ;  /* 0x0003780c01007387 */ /* 0x000fe20000100800 */
[----:B------:R-:W-:Y:S01]  /*0930*/  ULDC.64 UR4, c[0x0][0x178] ;  /* 0x00005e0000047ab9 */ /* 0x000fe20000000a00 */
[----:B------:R-:W-:Y:S01]  /*0940*/  IADD3 R42, R42, 0x7f, RZ ;  /* 0x0000007f2a2a7810 */ /* 0x000fe20007ffe0ff */
[----:B------:R-:W-:Y:S01]  /*0950*/  USHF.L.U64.HI UR8, UR4, UR13, UR5 ;  /* 0x0000000d04087299 */ /* 0x000fe20008010205 */
[----:B------:R-:W-:Y:S01]  /*0960*/  STL.U8 [R1+0x70], R13 ;  /* 0x0000700d01007387 */ /* 0x000fe20000100000 */
[----:B------:R-:W-:Y:S01]  /*0970*/  UMOV UR10, 0x5 ;  /* 0x00000005000a7882 */ /* 0x000fe20000000000 */
[----:B------:R-:W-:Y:S01]  /*0980*/  SHF.R.S32.HI R43, RZ, 0x1f, R0 ;  /* 0x0000001fff2b7819 */ /* 0x000fe20000011400 */
[----:B------:R-:W-:Y:S01]  /*0990*/  USHF.L.U32 UR9, UR4, 0x7, URZ ;  /* 0x0000000704097899 */ /* 0x000fe2000800063f */
[----:B------:R4:W-:Y:S01]  /*09a0*/  STL.U8 [R1+0x71], R13 ;  /* 0x0000710d01007387 */ /* 0x0009e20000100000 */
[----:B------:R-:W-:Y:S01]  /*09b0*/  USHF.L.U64.HI UR5, UR4, UR10, UR5 ;  /* 0x0000000a04057299 */ /* 0x000fe20008010205 */
[----:B------:R-:W-:Y:S01]  /*09c0*/  IMAD.WIDE.U32 R52, R26, c[0x0][0x238], RZ ;  /* 0x00008e001a347a25 */ /* 0x000fe200078e00ff */
[----:B------:R-:W-:Y:S01]  /*09d0*/  USHF.L.U32 UR4, UR4, 0x5, URZ ;  /* 0x0000000504047899 */ /* 0x000fe2000800063f */
[----:B------:R-:W-:Y:S02]  /*09e0*/  STL [R1+0x78], R22 ;  /* 0x0000781601007387 */ /* 0x000fe40000100800 */
[----:B------:R-:W-:Y:S01]  /*09f0*/  IMAD.SHL.U32 R58, R0, 0x4, RZ ;  /* 0x00000004003a7824 */ /* 0x000fe200078e00ff */
[----:B------:R-:W-:Y:S01]  /*0a00*/  MOV R18, UR5 ;  /* 0x0000000500127c02 */ /* 0x000fe20008000f00 */
[----:B------:R-:W-:-:S02]  /*0a10*/  IMAD.MOV.U32 R46, RZ, RZ, c[0x0][0x2a0] ;  /* 0x0000a800ff2e7624 */ /* 0x000fc400078e00ff */
[----:B------:R-:W-:Y:S01]  /*0a20*/  IMAD.U32 R19, RZ, RZ, UR4 ;  /* 0x00000004ff137e24 */ /* 0x000fe2000f8e00ff */
[----:B------:R-:W-:Y:S01]  /*0a30*/  SHF.R.S32.HI R59, RZ, 0x1f, R58 ;  /* 0x0000001fff3b7819 */ /* 0x000fe2000001143a */
[----:B------:R-:W-:Y:S01]  /*0a40*/  IMAD.MOV.U32 R47, RZ, RZ, c[0x0][0x2a4] ;  /* 0x0000a900ff2f7624 */ /* 0x000fe200078e00ff */
[C---:B-1----:R-:W-:Y:S01]  /*0a50*/  IADD3 R6, P4, R24.reuse, 0x78, RZ ;  /* 0x0000007818067810 */ /* 0x042fe20007f9e0ff */
[--C-:B---3--:R-:W-:Y:S01]  /*0a60*/  IMAD.X R9, RZ, RZ, R25.reuse, P5 ;  /* 0x000000ffff097224 */ /* 0x108fe200028e0619 */
[C---:B------:R-:W-:Y:S02]  /*0a70*/  IADD3 R4, P3, R24.reuse, 0x98, RZ ;  /* 0x0000009818047810 */ /* 0x040fe40007f7e0ff */
[----:B------:R1:W-:Y:S01]  /*0a80*/  STL.128 [R1+0x350], R44 ;  /* 0x0003502c01007387 */ /* 0x0003e20000100c00 */
[----:B------:R-:W-:Y:S01]  /*0a90*/  IADD3.X R8, RZ, R25, RZ, P1, !PT ;  /* 0x00000019ff087210 */ /* 0x000fe20000ffe4ff */
[--C-:B------:R-:W-:Y:S01]  /*0aa0*/  IMAD.X R7, RZ, RZ, R25.reuse, P4 ;  /* 0x000000ffff077224 */ /* 0x100fe200020e0619 */
[C---:B------:R-:W-:Y:S01]  /*0ab0*/  IADD3 R32, P4, R24.reuse, 0x71, RZ ;  /* 0x0000007118207810 */ /* 0x040fe20007f9e0ff */
[--C-:B------:R-:W-:Y:S01]  /*0ac0*/  IMAD.X R5, RZ, RZ, R25.reuse, P3 ;  /* 0x000000ffff057224 */ /* 0x100fe200018e0619 */
[----:B------:R-:W-:Y:S01]  /*0ad0*/  IADD3 R3, P3, R24, 0xf0, RZ ;  /* 0x000000f018037810 */ /* 0x000fe20007f7e0ff */
[----:B----4-:R-:W-:-:S03]  /*0ae0*/  IMAD.X R13, RZ, RZ, R25, P0 ;  /* 0x000000ffff0d7224 */ /* 0x010fc600000e0619 */
[----:B------:R3:W-:Y:S01]  /*0af0*/  STL.128 [R1+0x380], R4 ;  /* 0x0003800401007387 */ /* 0x0007e20000100c00 */
[--C-:B------:R-:W-:Y:S01]  /*0b00*/  IMAD.X R12, RZ, RZ, R25.reuse, P3 ;  /* 0x000000ffff0c7224 */ /* 0x100fe200018e0619 */
[----:B------:R-:W-:Y:S01]  /*0b10*/  IADD3 R34, P3, R24, 0xc0, RZ ;  /* 0x000000c018227810 */ /* 0x000fe20007f7e0ff */
[----:B------:R-:W-:-:S04]  /*0b20*/  IMAD.X R33, RZ, RZ, R25, P4 ;  /* 0x000000ffff217224 */ /* 0x000fc800020e0619 */
[----:B------:R-:W-:Y:S01]  /*0b30*/  IMAD.X R35, RZ, RZ, R25, P3 ;  /* 0x000000ffff237224 */ /* 0x000fe200018e0619 */
[----:B------:R-:W-:-:S04]  /*0b40*/  IADD3 R28, P3, R24, 0xa0, RZ ;  /* 0x000000a0181c7810 */ /* 0x000fc80007f7e0ff */
[----:B------:R4:W-:Y:S01]  /*0b50*/  STL.128 [R1+0x3d0], R32 ;  /* 0x0003d02001007387 */ /* 0x0009e20000100c00 */
[----:B------:R-:W-:-:S03]  /*0b60*/  IMAD.X R29, RZ, RZ, R25, P3 ;  /* 0x000000ffff1d7224 */ /* 0x000fc600018e0619 */
[----:B-12---:R-:W2:Y:S01]  /*0b70*/  LDL R44, [R1+0x10] ;  /* 0x00001000012c7983 */ /* 0x006ea20000100800 */
[----:B---3--:R-:W-:Y:S02]  /*0b80*/  IMAD.MOV.U32 R4, RZ, RZ, R14 ;  /* 0x000000ffff047224 */ /* 0x008fe400078e000e */
[----:B------:R-:W-:Y:S01]  /*0b90*/  IMAD.MOV.U32 R5, RZ, RZ, R9 ;  /* 0x000000ffff057224 */ /* 0x000fe200078e0009 */
[----:B------:R-:W-:Y:S01]  /*0ba0*/  SHF.R.S32.HI R9, RZ, 0x1f, R42 ;  /* 0x0000001fff097819 */ /* 0x000fe2000001142a */
[----:B------:R-:W-:Y:S01]  /*0bb0*/  IMAD.MOV.U32 R6, RZ, RZ, R11 ;  /* 0x000000ffff067224 */ /* 0x000fe200078e000b */
[C---:B------:R-:W-:Y:S01]  /*0bc0*/  IADD3 R11, P1, R24.reuse, 0xd8, RZ ;  /* 0x000000d8180b7810 */ /* 0x040fe20007f3e0ff */
[----:B------:R-:W-:Y:S01]  /*0bd0*/  IMAD.MOV.U32 R7, RZ, RZ, R8 ;  /* 0x000000ffff077224 */ /* 0x000fe200078e0008 */
[----:B------:R-:W-:Y:S02]  /*0be0*/  IADD3 R8, P0, R24, 0x344, RZ ;  /* 0x0000034418087810 */ /* 0x000fe40007f1e0ff */
[----:B------:R-:W-:-:S02]  /*0bf0*/  LEA.HI R42, R9, R42, RZ, 0x7 ;  /* 0x0000002a092a7211 */ /* 0x000fc400078f38ff */
[----:B------:R1:W-:Y:S01]  /*0c00*/  STL.128 [R1+0x3b0], R4 ;  /* 0x0003b00401007387 */ /* 0x0003e20000100c00 */
[----:B----4-:R-:W-:Y:S02]  /*0c10*/  IMAD.MOV.U32 R34, RZ, RZ, R32 ;  /* 0x000000ffff227224 */ /* 0x010fe400078e0020 */
[----:B------:R-:W-:Y:S01]  /*0c20*/  IMAD.MOV.U32 R35, RZ, RZ, R33 ;  /* 0x000000ffff237224 */ /* 0x000fe200078e0021 */
[----:B------:R-:W3:Y:S01]  /*0c30*/  LDL.64 R64, [R1+0x3b0] ;  /* 0x0003b00001407983 */ /* 0x000ee20000100a00 */
[----:B-1----:R-:W-:Y:S01]  /*0c40*/  MOV R4, R10 ;  /* 0x0000000a00047202 */ /* 0x002fe20000000f00 */
[----:B------:R-:W-:Y:S01]  /*0c50*/  IMAD.MOV.U32 R5, RZ, RZ, R13 ;  /* 0x000000ffff057224 */ /* 0x000fe200078e000d */
[----:B------:R-:W-:Y:S01]  /*0c60*/  IADD3.X R10, RZ, R25, RZ, P1, !PT ;  /* 0x00000019ff0a7210 */ /* 0x000fe20000ffe4ff */
[----:B------:R-:W-:Y:S01]  /*0c70*/  IMAD.MOV.U32 R6, RZ, RZ, R3 ;  /* 0x000000ffff067224 */ /* 0x000fe200078e0003 */
[C---:B------:R-:W-:Y:S01]  /*0c80*/  IADD3 R14, P1, R24.reuse, 0x338, RZ ;  /* 0x00000338180e7810 */ /* 0x040fe20007f3e0ff */
[----:B------:R-:W-:Y:S01]  /*0c90*/  IMAD.MOV.U32 R7, RZ, RZ, R12 ;  /* 0x000000ffff077224 */ /* 0x000fe200078e000c */
[----:B------:R-:W-:Y:S01]  /*0ca0*/  IADD3 R12, P5, R24, 0x4, RZ ;  /* 0x00000004180c7810 */ /* 0x000fe20007fbe0ff */
[----:B------:R-:W-:-:S02]  /*0cb0*/  IMAD.X R3, RZ, RZ, R25, P0 ;  /* 0x000000ffff037224 */ /* 0x000fc400000e0619 */
[--C-:B------:R-:W-:Y:S01]  /*0cc0*/  IMAD.X R15, RZ, RZ, R25.reuse, P1 ;  /* 0x000000ffff0f7224 */ /* 0x100fe200008e0619 */
[----:B------:R1:W-:Y:S01]  /*0cd0*/  STL.128 [R1+0x410], R4 ;  /* 0x0004100401007387 */ /* 0x0003e20000100c00 */
[----:B------:R-:W-:Y:S02]  /*0ce0*/  IMAD.X R13, RZ, RZ, R25, P5 ;  /* 0x000000ffff0d7224 */ /* 0x000fe400028e0619 */
[----:B------:R-:W-:Y:S02]  /*0cf0*/  IMAD.MOV.U32 R17, RZ, RZ, R15 ;  /* 0x000000ffff117224 */ /* 0x000fe400078e000f */
[----:B------:R-:W-:Y:S01]  /*0d00*/  IMAD.MOV.U32 R30, RZ, RZ, R12 ;  /* 0x000000ffff1e7224 */ /* 0x000fe200078e000c */
[----:B------:R4:W-:Y:S01]  /*0d10*/  STL.128 [R1+0x390], R12 ;  /* 0x0003900c01007387 */ /* 0x0009e20000100c00 */
[----:B------:R-:W-:Y:S02]  /*0d20*/  IMAD.MOV.U32 R31, RZ, RZ, R13 ;  /* 0x000000ffff1f7224 */ /* 0x000fe400078e000d */
[----:B------:R-:W-:-:S03]  /*0d30*/  IMAD.MOV.U32 R16, RZ, RZ, R14 ;  /* 0x000000ffff107224 */ /* 0x000fc600078e000e */
[----:B------:R5:W-:Y:S01]  /*0d40*/  STL.128 [R1+0x3e0], R28 ;  /* 0x0003e01c01007387 */ /* 0x000be20000100c00 */
[----:B-1----:R-:W-:Y:S02]  /*0d50*/  IMAD.MOV.U32 R7, RZ, RZ, R3 ;  /* 0x000000ffff077224 */ /* 0x002fe400078e0003 */
[----:B------:R-:W-:Y:S02]  /*0d60*/  IMAD.MOV.U32 R3, RZ, RZ, c[0x0][0x260] ;  /* 0x00009800ff037624 */ /* 0x000fe400078e00ff */
[----:B------:R-:W-:Y:S01]  /*0d70*/  IMAD.MOV.U32 R6, RZ, RZ, R8 ;  /* 0x000000ffff067224 */ /* 0x000fe200078e0008 */
[----:B------:R-:W-:Y:S01]  /*0d80*/  MOV R8, c[0x0][0x228] ;  /* 0x00008a0000087a02 */ /* 0x000fe20000000f00 */
[----:B------:R-:W-:Y:S01]  /*0d90*/  IMAD.MOV.U32 R4, RZ, RZ, R11 ;  /* 0x000000ffff047224 */ /* 0x000fe200078e000b */
[----:B------:R-:W-:Y:S01]  /*0da0*/  IADD3 R9, R3, 0x7f, RZ ;  /* 0x0000007f03097810 */ /* 0x000fe20007ffe0ff */
[----:B------:R-:W-:Y:S01]  /*0db0*/  IMAD.MOV.U32 R5, RZ, RZ, R10 ;  /* 0x000000ffff057224 */ /* 0x000fe200078e000a */
[----:B------:R-:W-:Y:S01]  /*0dc0*/  IADD3 R3, R8, 0x1fff, RZ ;  /* 0x00001fff08037810 */ /* 0x000fe20007ffe0ff */
[----:B----4-:R-:W-:Y:S01]  /*0dd0*/  IMAD.MOV.U32 R13, RZ, RZ, R18 ;  /* 0x000000ffff0d7224 */ /* 0x010fe200078e0012 */
[----:B------:R-:W-:Y:S01]  /*0de0*/  SHF.R.S32.HI R8, RZ, 0x1f, R9 ;  /* 0x0000001fff087819 */ /* 0x000fe20000011409 */
[----:B------:R-:W-:Y:S01]  /*0df0*/  IMAD.MOV.U32 R32, RZ, RZ, R6 ;  /* 0x000000ffff207224 */ /* 0x000fe200078e0006 */
[----:B------:R-:W-:Y:S01]  /*0e00*/  SHF.R.S32.HI R40, RZ, 0x1f, R3 ;  /* 0x0000001fff287819 */ /* 0x000fe20000011403 */
[----:B------:R1:W-:Y:S01]  /*0e10*/  STL.128 [R1+0x3c0], R4 ;  /* 0x0003c00401007387 */ /* 0x0003e20000100c00 */
[----:B------:R-:W-:Y:S01]  /*0e20*/  IADD3 R10, P4, R24, 0x70, RZ ;  /* 0x00000070180a7810 */ /* 0x000fe20007f9e0ff */
[----:B------:R-:W-:Y:S01]  /*0e30*/  IMAD.MOV.U32 R33, RZ, RZ, R7 ;  /* 0x000000ffff217224 */ /* 0x000fe200078e0007 */
[----:B------:R-:W-:Y:S01]  /*0e40*/  LEA.HI R40, R40, R3, RZ, 0xd ;  /* 0x0000000328287211 */ /* 0x000fe200078f68ff */
[----:B------:R-:W-:Y:S01]  /*0e50*/  IMAD.U32 R3, RZ, RZ, UR8 ;  /* 0x00000008ff037e24 */ /* 0x000fe2000f8e00ff */
[----:B------:R-:W-:Y:S01]  /*0e60*/  MOV R12, R19 ;  /* 0x00000013000c7202 */ /* 0x000fe20000000f00 */
[----:B------:R-:W-:Y:S01]  /*0e70*/  IMAD.X R11, RZ, RZ, R25, P4 ;  /* 0x000000ffff0b7224 */ /* 0x000fe200020e0619 */
[----:B-----5:R-:W-:Y:S01]  /*0e80*/  LEA.HI R30, R43, R0, RZ, 0x3 ;  /* 0x000000002b1e7211 */ /* 0x020fe200078f18ff */
[----:B------:R-:W-:Y:S01]  /*0e90*/  IMAD.MOV.U32 R15, RZ, RZ, R3 ;  /* 0x000000ffff0f7224 */ /* 0x000fe200078e0003 */
[----:B------:R-:W-:Y:S01]  /*0ea0*/  STL.128 [R1+0x420], R32 ;  /* 0x0004202001007387 */ /* 0x000fe20000100c00 */
[----:B-1----:R-:W-:Y:S01]  /*0eb0*/  LEA.HI R5, R8, R9, RZ, 0x7 ;  /* 0x0000000908057211 */ /* 0x002fe200078f38ff */
[----:B------:R-:W-:Y:S01]  /*0ec0*/  IMAD.U32 R4, RZ, RZ, UR9 ;  /* 0x00000009ff047e24 */ /* 0x000fe2000f8e00ff */
[C---:B------:R-:W-:Y:S01]  /*0ed0*/  IADD3 R8, P0, R24.reuse, 0x340, RZ ;  /* 0x0000034018087810 */ /* 0x040fe20007f1e0ff */
[----:B------:R-:W-:Y:S01]  /*0ee0*/  ULDC.64 UR8, c[0x0][0x208] ;  /* 0x0000820000087ab9 */ /* 0x000fe20000000a00 */
[----:B------:R-:W-:Y:S01]  /*0ef0*/  IMAD.MOV.U32 R7, RZ, RZ, -0x80 ;  /* 0xffffff80ff077424 */ /* 0x000fe200078e00ff */
[----:B------:R-:W-:Y:S01]  /*0f00*/  USHF.L.U64.HI UR10, UR8, UR10, UR9 ;  /* 0x0000000a080a7299 */ /* 0x000fe20008010209 */
[----:B------:R-:W-:Y:S01]  /*0f10*/  IMAD.MOV.U32 R14, RZ, RZ, R4 ;  /* 0x000000ffff0e7224 */ /* 0x000fe200078e0004 */
[----:B------:R-:W-:Y:S01]  /*0f20*/  SHF.R.S32.HI R4, RZ, 0x1f, R26 ;  /* 0x0000001fff047819 */ /* 0x000fe2000001141a */
[----:B------:R-:W-:Y:S01]  /*0f30*/  IMAD.X R9, RZ, RZ, R25, P0 ;  /* 0x000000ffff097224 */ /* 0x000fe200000e0619 */
[----:B------:R-:W-:Y:S01]  /*0f40*/  IADD3 R3, P0, R24, 0x348, RZ ;  /* 0x0000034818037810 */ /* 0x000fe20007f1e0ff */
[----:B------:R-:W-:Y:S01]  /*0f50*/  IMAD.MOV.U32 R18, RZ, RZ, R8 ;  /* 0x000000ffff127224 */ /* 0x000fe200078e0008 */
[----:B------:R-:W-:Y:S01]  /*0f60*/  USHF.L.U32 UR4, UR8, 0x5, URZ ;  /* 0x0000000508047899 */ /* 0x000fe2000800063f */
[----:B------:R-:W-:Y:S01]  /*0f70*/  IMAD.MOV.U32 R19, RZ, RZ, R9 ;  /* 0x000000ffff137224 */ /* 0x000fe200078e0009 */
[----:B------:R1:W-:Y:S01]  /*0f80*/  STL.128 [R1+0x3a0], R8 ;  /* 0x0003a00801007387 */ /* 0x0003e20000100c00 */
[----:B------:R-:W-:-:S02]  /*0f90*/  IMAD.X R22, RZ, RZ, R25, P0 ;  /* 0x000000ffff167224 */ /* 0x000fc400000e0619 */
[----:B------:R-:W-:Y:S01]  /*0fa0*/  IMAD R7, R20, R7, c[0x0][0x198] ;  /* 0x0000660014077624 */ /* 0x000fe200078e0207 */
[----:B------:R4:W-:Y:S04]  /*0fb0*/  STL.128 [R1+0x80], R12 ;  /* 0x0000800c01007387 */ /* 0x0009e80000100c00 */
[----:B------:R5:W-:Y:S01]  /*0fc0*/  STL.128 [R1+0x3f0], R16 ;  /* 0x0003f01001007387 */ /* 0x000be20000100c00 */
[----:B-1----:R-:W-:Y:S01]  /*0fd0*/  MOV R8, R10 ;  /* 0x0000000a00087202 */ /* 0x002fe20000000f00 */
[----:B------:R-:W-:Y:S01]  /*0fe0*/  IMAD.MOV.U32 R9, RZ, RZ, R11 ;  /* 0x000000ffff097224 */ /* 0x000fe200078e000b */
[----:B------:R-:W-:Y:S01]  /*0ff0*/  MOV R11, R22 ;  /* 0x00000016000b7202 */ /* 0x000fe20000000f00 */
[----:B------:R-:W-:Y:S02]  /*1000*/  IMAD.MOV.U32 R10, RZ, RZ, R3 ;  /* 0x000000ffff0a7224 */ /* 0x000fe400078e0003 */
[----:B------:R-:W-:-:S02]  /*1010*/  IMAD R3, R4, c[0x0][0x238], RZ ;  /* 0x00008e0004037a24 */ /* 0x000fc400078e02ff */
[----:B----4-:R-:W-:Y:S01]  /*1020*/  IMAD.U32 R12, RZ, RZ, UR4 ;  /* 0x00000004ff0c7e24 */ /* 0x010fe2000f8e00ff */
[----:B------:R1:W-:Y:S01]  /*1030*/  STL.128 [R1+0x400], R8 ;  /* 0x0004000801007387 */ /* 0x0003e20000100c00 */
[----:B------:R-:W-:Y:S02]  /*1040*/  IMAD R3, R26, c[0x0][0x23c], R3 ;  /* 0x00008f001a037a24 */ /* 0x000fe400078e0203 */
[----:B------:R-:W-:Y:S01]  /*1050*/  IMAD.U32 R13, RZ, RZ, UR10 ;  /* 0x0000000aff0d7e24 */ /* 0x000fe2000f8e00ff */
[----:B------:R-:W-:Y:S01]  /*1060*/  ULDC.64 UR10, c[0x0][0x18] ;  /* 0x00000600000a7ab9 */ /* 0x000fe20000000a00 */
[----:B------:R-:W-:Y:S01]  /*1070*/  IMAD.IADD R53, R53, 0x1, R3 ;  /* 0x0000000135357824 */ /* 0x000fe200078e0203 */
[----:B------:R-:W-:Y:S01]  /*1080*/  UIADD3 UR5, UP1, UR10, 0x80, URZ ;  /* 0x000000800a057890 */ /* 0x000fe2000ff3e03f */
[----:B------:R-:W-:Y:S01]  /*1090*/  IMAD R3, R4, c[0x0][0x180], RZ ;  /* 0x0000600004037a24 */ /* 0x000fe200078e02ff */
[----:B------:R4:W-:Y:S01]  /*10a0*/  STL.64 [R1+0xa8], R12 ;  /* 0x0000a80c01007387 */ /* 0x0009e20000100a00 */
[----:B------:R-:W-:Y:S01]  /*10b0*/  UIADD3 UR14, UP0, UR10, 0x4080, URZ ;  /* 0x000040800a0e7890 */ /* 0x000fe2000ff1e03f */
[----:B-----5:R-:W-:Y:S01]  /*10c0*/  IMAD.WIDE.U32 R18, R26, c[0x0][0x270], R58 ;  /* 0x00009c001a127a25 */ /* 0x020fe200078e003a */
[----:B------:R-:W-:-:S02]  /*10d0*/  UIADD3.X UR4, URZ, UR11, URZ, UP1, !UPT ;  /* 0x0000000b3f047290 */ /* 0x000fc40008ffe43f */
[----:B------:R-:W-:Y:S01]  /*10e0*/  UIADD3.X UR12, URZ, UR11, URZ, UP0, !UPT ;  /* 0x0000000b3f0c7290 */ /* 0x000fe200087fe43f */
[----:B------:R-:W-:Y:S01]  /*10f0*/  IMAD R16, R26, c[0x0][0x184], R3 ;  /* 0x000061001a107a24 */ /* 0x000fe200078e0203 */
[----:B------:R-:W-:Y:S01]  /*1100*/  SHF.R.S32.HI R3, RZ, 0x1f, R27 ;  /* 0x0000001fff037819 */ /* 0x000fe2000001141b */
[----:B------:R-:W-:Y:S01]  /*1110*/  IMAD.U32 R36, RZ, RZ, UR5 ;  /* 0x00000005ff247e24 */ /* 0x000fe2000f8e00ff */
[----:B------:R-:W-:Y:S01]  /*1120*/  UIADD3 UR5, UP0, UR10, 0x8080, URZ ;  /* 0x000080800a057890 */ /* 0x000fe2000ff1e03f */
[----:B------:R-:W-:Y:S02]  /*1130*/  IMAD.U32 R37, RZ, RZ, UR4 ;  /* 0x00000004ff257e24 */ /* 0x000fe4000f8e00ff */
[----:B------:R-:W-:Y:S01]  /*1140*/  IMAD R14, R3, c[0x0][0x188], RZ ;  /* 0x00006200030e7a24 */ /* 0x000fe200078e02ff */
[----:B------:R-:W-:Y:S01]  /*1150*/  UIADD3.X UR4, URZ, UR11, URZ, UP0, !UPT ;  /* 0x0000000b3f047290 */ /* 0x000fe200087fe43f */
[----:B------:R-:W-:Y:S02]  /*1160*/  IMAD.U32 R38, RZ, RZ, UR14 ;  /* 0x0000000eff267e24 */ /* 0x000fe4000f8e00ff */
[----:B------:R-:W-:-:S02]  /*1170*/  IMAD R14, R27, c[0x0][0x18c], R14 ;  /* 0x000063001b0e7a24 */ /* 0x000fc400078e020e */
[----:B------:R-:W-:Y:S02]  /*1180*/  IMAD.U32 R28, RZ, RZ, UR5 ;  /* 0x00000005ff1c7e24 */ /* 0x000fe4000f8e00ff */
[----:B------:R-:W-:Y:S01]  /*1190*/  IMAD.U32 R29, RZ, RZ, UR4 ;  /* 0x00000004ff1d7e24 */ /* 0x000fe2000f8e00ff */
[----:B------:R-:W-:Y:S01]  /*11a0*/  SHF.R.S32.HI R22, RZ, 0x1f, R0 ;  /* 0x0000001fff167819 */ /* 0x000fe20000011400 */
[----:B------:R-:W-:Y:S01]  /*11b0*/  IMAD.U32 R39, RZ, RZ, UR12 ;  /* 0x0000000cff277e24 */ /* 0x000fe2000f8e00ff */
[----:B-1----:R-:W-:Y:S02]  /*11c0*/  LOP3.LUT R9, R30, 0xfffffff8, RZ, 0xc0, !PT ;  /* 0xfffffff81e097812 */ /* 0x002fe400078ec0ff */
[----:B------:R-:W-:Y:S01]  /*11d0*/  SHF.R.S32.HI R10, RZ, 0x3, R30 ;  /* 0x00000003ff0a7819 */ /* 0x000fe2000001141e */
[----:B------:R-:W-:Y:S01]  /*11e0*/  IMAD.WIDE.U32 R52, R27, c[0x0][0x240], R52 ;  /* 0x000090001b347a25 */ /* 0x000fe200078e0034 */
[----:B------:R1:W-:Y:S01]  /*11f0*/  STL.128 [R1+0x30], R36 ;  /* 0x0000302401007387 */ /* 0x0003e20000100c00 */
[----:B------:R-:W-:Y:S01]  /*1200*/  ULDC.64 UR4, c[0x0][0x1d8] ;  /* 0x0000760000047ab9 */ /* 0x000fe20000000a00 */
[----:B------:R-:W-:Y:S01]  /*1210*/  SHF.R.S32.HI R71, RZ, 0x1f, R10 ;  /* 0x0000001fff477819 */ /* 0x000fe2000001140a */
[----:B------:R-:W-:-:S02]  /*1220*/  IMAD.IADD R6, R0, 0x1, -R9 ;  /* 0x0000000100067824 */ /* 0x000fc400078e0a09 */
[----:B----4-:R-:W-:Y:S02]  /*1230*/  IMAD.SHL.U32 R12, R10, 0x40, RZ ;  /* 0x000000400a0c7824 */ /* 0x010fe400078e00ff */
[----:B------:R-:W-:Y:S01]  /*1240*/  IMAD R49, R71, c[0x0][0x178], RZ ;  /* 0x00005e0047317a24 */ /* 0x000fe200078e02ff */
[----:B------:R-:W-:Y:S01]  /*1250*/  SHF.L.U32 R11, R6, 0x3, RZ ;  /* 0x00000003060b7819 */ /* 0x000fe200000006ff */
[----:B------:R-:W-:Y:S01]  /*1260*/  IMAD.IADD R7, R7, 0x1, -R10 ;  /* 0x0000000107077824 */ /* 0x000fe200078e0a0a */
[----:B------:R-:W-:Y:S01]  /*1270*/  LOP3.LUT R12, R12, 0x1c0, RZ, 0xc0, !PT ;  /* 0x000001c00c0c7812 */ /* 0x000fe200078ec0ff */
[----:B------:R-:W-:Y:S01]  /*1280*/  IMAD R49, R10, c[0x0][0x17c], R49 ;  /* 0x00005f000a317a24 */ /* 0x000fe200078e0231 */
[--C-:B------:R-:W-:Y:S01]  /*1290*/  SHF.R.S32.HI R73, RZ, 0x1f, R11.reuse ;  /* 0x0000001fff497819 */ /* 0x100fe2000001140b */
[----:B------:R-:W-:Y:S01]  /*12a0*/  IMAD.MOV.U32 R72, RZ, RZ, R11 ;  /* 0x000000ffff487224 */ /* 0x000fe200078e000b */
[----:B------:R-:W-:Y:S02]  /*12b0*/  SHF.R.U32.HI R35, RZ, 0x3, R12 ;  /* 0x00000003ff237819 */ /* 0x000fe4000001160c */
[----:B------:R-:W-:Y:S01]  /*12c0*/  ISETP.GE.AND P1, PT, R11, c[0x0][0x16c], PT ;  /* 0x00005b000b007a0c */ /* 0x000fe20003f26270 */
[----:B------:R-:W-:Y:S01]  /*12d0*/  IMAD.WIDE.U32 R8, R26, c[0x0][0x180], R72 ;  /* 0x000060001a087a25 */ /* 0x000fe200078e0048 */
[----:B------:R-:W-:Y:S01]  /*12e0*/  STL.64 [R1+0x338], R10 ;  /* 0x0003380a01007387 */ /* 0x000fe20000100a00 */
[----:B------:R-:W-:-:S02]  /*12f0*/  ISETP.GE.AND P5, PT, R7, 0x1, PT ;  /* 0x000000010700780c */ /* 0x000fc40003fa6270 */
[----:B------:R-:W-:Y:S01]  /*1300*/  ISETP.GE.AND P4, PT, R7, 0x21, PT ;  /* 0x000000210700780c */ /* 0x000fe20003f86270 */
[----:B------:R-:W2:Y:S01]  /*1310*/  LDL R23, [R1+0x338] ;  /* 0x0003380001177983 */ /* 0x000ea20000100800 */
[----:B------:R-:W-:Y:S01]  /*1320*/  IADD3 R17, R9, R16, RZ ;  /* 0x0000001009117210 */ /* 0x000fe20007ffe0ff */
[----:B------:R-:W-:Y:S01]  /*1330*/  IMAD.MOV.U32 R16, RZ, RZ, R8 ;  /* 0x000000ffff107224 */ /* 0x000fe200078e0008 */
[----:B------:R-:W-:Y:S01]  /*1340*/  LOP3.LUT R8, R12, 0x38, R11, 0xf8, !PT ;  /* 0x000000380c087812 */ /* 0x000fe200078ef80b */
[----:B------:R-:W-:Y:S01]  /*1350*/  IMAD R9, R4, c[0x0][0x270], RZ ;  /* 0x00009c0004097a24 */ /* 0x000fe200078e02ff */
[----:B------:R-:W-:Y:S01]  /*1360*/  SEL R12, RZ, 0x1, P1 ;  /* 0x00000001ff0c7807 */ /* 0x000fe20000800000 */
[----:B------:R-:W-:Y:S01]  /*1370*/  IMAD.WIDE.U32 R16, R27, c[0x0][0x188], R16 ;  /* 0x000062001b107a25 */ /* 0x000fe200078e0010 */
[----:B------:R-:W-:Y:S02]  /*1380*/  LOP3.LUT R35, R8, R35, RZ, 0x3c, !PT ;  /* 0x0000002308237212 */ /* 0x000fe400078e3cff */
[----:B------:R-:W-:Y:S01]  /*1390*/  LEA.HI R8, R43, R0, RZ, 0x6 ;  /* 0x000000002b087211 */ /* 0x000fe200078f30ff */
[----:B------:R-:W-:Y:S01]  /*13a0*/  IMAD.IADD R15, R17, 0x1, R14 ;  /* 0x00000001110f7824 */ /* 0x000fe200078e020e */
[----:B------:R-:W-:Y:S01]  /*13b0*/  MOV R14, R16 ;  /* 0x00000010000e7202 */ /* 0x000fe20000000f00 */
[----:B------:R4:W-:Y:S01]  /*13c0*/  STL.U8 [R1+0x341], R12 ;  /* 0x0003410c01007387 */ /* 0x0009e20000100000 */
[----:B------:R-:W-:Y:S01]  /*13d0*/  IMAD R46, R26, c[0x0][0x274], R9 ;  /* 0x00009d001a2e7a24 */ /* 0x000fe200078e0209 */
[C---:B------:R-:W-:Y:S01]  /*13e0*/  ISETP.GE.AND P3, PT, R7.reuse, 0x41, PT ;  /* 0x000000410700780c */ /* 0x040fe20003f66270 */
[----:B------:R-:W-:Y:S01]  /*13f0*/  IMAD.SHL.U32 R8, R8, 0x8, RZ ;  /* 0x0000000808087824 */ /* 0x000fe200078e00ff */
[----:B------:R-:W5:Y:S01]  /*1400*/  LDL.U8 R21, [R1+0x341] ;  /* 0x0003410001157983 */ /* 0x000f620000100000 */
[----:B------:R-:W-:Y:S01]  /*1410*/  IMAD.WIDE.U32 R14, R10, c[0x0][0x178], R14 ;  /* 0x00005e000a0e7a25 */ /* 0x000fe200078e000e */
[----:B------:R-:W-:-:S02]  /*1420*/  ISETP.GE.AND P0, PT, R7, 0x61, PT ;  /* 0x000000610700780c */ /* 0x000fc40003f06270 */
[----:B------:R-:W-:Y:S01]  /*1430*/  LOP3.LUT R35, R35, 0xfffffe00, R8, 0xf8, !PT ;  /* 0xfffffe0023237812 */ /* 0x000fe200078ef808 */
[----:B------:R-:W-:Y:S01]  /*1440*/  IMAD.IADD R49, R15, 0x1, R49 ;  /* 0x000000010f317824 */ /* 0x000fe200078e0231 */
[C---:B------:R-:W-:Y:S01]  /*1450*/  LEA R48, P1, R14.reuse, c[0x0][0x160], 0x1 ;  /* 0x000058000e307a11 */ /* 0x040fe200078208ff */
[----:B------:R-:W-:Y:S02]  /*1460*/  IMAD.IADD R47, R19, 0x1, R46 ;  /* 0x00000001132f7824 */ /* 0x000fe400078e022e */
[----:B------:R-:W-:Y:S01]  /*1470*/  IMAD.WIDE.U32 R50, R35, 0x2, R28 ;  /* 0x0000000223327825 */ /* 0x000fe200078e001c */
[----:B------:R-:W-:-:S03]  /*1480*/  LEA.HI.X R49, R14, c[0x0][0x164], R49, 0x1, P1 ;  /* 0x000059000e317a11 */ /* 0x000fc600008f0c31 */
[----:B------:R-:W-:Y:S02]  /*1490*/  IMAD.MOV.U32 R46, RZ, RZ, R18 ;  /* 0x000000ffff2e7224 */ /* 0x000fe400078e0012 */
[----:B------:R3:W-:Y:S01]  /*14a0*/  STL.128 [R1+0x90], R48 ;  /* 0x0000903001007387 */ /* 0x0007e20000100c00 */
[----:B------:R-:W-:Y:S02]  /*14b0*/  IMAD R7, R4, c[0x0][0x288], RZ ;  /* 0x0000a20004077a24 */ /* 0x000fe400078e02ff */
[C---:B-1----:R-:W-:Y:S01]  /*14c0*/  IMAD.WIDE.U32 R38, R26.reuse, c[0x0][0x288], R58 ;  /* 0x0000a2001a267a25 */ /* 0x042fe200078e003a */
[----:B------:R-:W2:Y:S03]  /*14d0*/  LDL.128 R16, [R1+0x80] ;  /* 0x0000800001107983 */ /* 0x000ea60000100c00 */
[----:B------:R-:W-:Y:S01]  /*14e0*/  IMAD R7, R26, c[0x0][0x28c], R7 ;  /* 0x0000a3001a077a24 */ /* 0x000fe200078e0207 */
[----:B----4-:R-:W4:Y:S03]  /*14f0*/  LDL.128 R12, [R1+0x90] ;  /* 0x00009000010c7983 */ /* 0x010f260000100c00 */
[----:B------:R-:W-:Y:S01]  /*1500*/  IMAD.IADD R39, R39, 0x1, R7 ;  /* 0x0000000127277824 */ /* 0x000fe200078e0207 */
[----:B------:R-:W-:-:S04]  /*1510*/  LEA.HI R7, R43, R0, RZ, 0x4 ;  /* 0x000000002b077211 */ /* 0x000fc800078f20ff */
[----:B------:R-:W-:-:S04]  /*1520*/  SHF.R.S32.HI R8, RZ, 0x4, R7 ;  /* 0x00000004ff087819 */ /* 0x000fc80000011407 */
[----:B------:R-:W-:-:S04]  /*1530*/  LEA.HI R45, R7, R8, RZ, 0x1 ;  /* 0x00000008072d7211 */ /* 0x000fc800078f08ff */
[----:B------:R-:W-:-:S05]  /*1540*/  LOP3.LUT R45, R45, 0xfffffffe, RZ, 0xc0, !PT ;  /* 0xfffffffe2d2d7812 */ /* 0x000fca00078ec0ff */
[----:B------:R-:W-:Y:S02]  /*1550*/  IMAD.IADD R45, R8, 0x1, -R45 ;  /* 0x00000001082d7824 */ /* 0x000fe400078e0a2d */
[----:B------:R-:W-:-:S04]  /*1560*/  IMAD R8, R3, c[0x0][0x240], RZ ;  /* 0x0000900003087a24 */ /* 0x000fc800078e02ff */
[----:B------:R-:W-:Y:S01]  /*1570*/  IMAD R9, R27, c[0x0][0x244], R8 ;  /* 0x000091001b097a24 */ /* 0x000fe200078e0208 */
[----:B------:R-:W-:Y:S01]  /*1580*/  IADD3 R8, P1, R0, R52, RZ ;  /* 0x0000003400087210 */ /* 0x000fe20007f3e0ff */
[----:B------:R-:W-:-:S04]  /*1590*/  @P2 IMAD.HI.U32 R52, R26, c[0x0][0x24c], RZ ;  /* 0x000093001a342a27 */ /* 0x000fc800078e00ff */
[----:B------:R-:W-:Y:S01]  /*15a0*/  IMAD R32, R3, c[0x0][0x278], RZ ;  /* 0x00009e0003207a24 */ /* 0x000fe200078e02ff */
[----:B------:R-:W-:Y:S02]  /*15b0*/  @P2 SHF.R.U32.HI R52, RZ, c[0x0][0x250], R52 ;  /* 0x00009400ff342a19 */ /* 0x000fe40000011634 */
[----:B------:R-:W-:Y:S01]  /*15c0*/  @!P2 MOV R52, R26 ;  /* 0x0000001a0034a202 */ /* 0x000fe20000000f00 */
[C---:B------:R-:W-:Y:S02]  /*15d0*/  IMAD R33, R27.reuse, c[0x0][0x27c], R32 ;  /* 0x00009f001b217a24 */ /* 0x040fe400078e0220 */
[----:B------:R-:W-:Y:S01]  /*15e0*/  IMAD.WIDE.U32 R46, R27, c[0x0][0x278], R46 ;  /* 0x00009e001b2e7a25 */ /* 0x000fe200078e002e */
[----:B------:R-:W-:-:S03]  /*15f0*/  SHF.R.S32.HI R31, RZ, 0x1f, R52 ;  /* 0x0000001fff1f7819 */ /* 0x000fc60000011434 */
[----:B---3--:R-:W-:-:S04]  /*1600*/  IMAD.WIDE.U32 R48, R27, c[0x0][0x290], R38 ;  /* 0x0000a4001b307a25 */ /* 0x008fc800078e0026 */
[----:B------:R-:W-:Y:S01]  /*1610*/  IMAD.IADD R33, R47, 0x1, R33 ;  /* 0x000000012f217824 */ /* 0x000fe200078e0221 */
[----:B------:R-:W-:Y:S01]  /*1620*/  LEA R62, P2, R48, c[0x0][0x280], 0x2 ;  /* 0x0000a000303e7a11 */ /* 0x000fe200078410ff */
[----:B------:R-:W-:Y:S01]  /*1630*/  IMAD.WIDE.U32 R54, R26, c[0x0][0x210], R72 ;  /* 0x000084001a367a25 */ /* 0x000fe200078e0048 */
[----:B------:R-:W-:-:S03]  /*1640*/  LEA.HI R59, R43, R0, RZ, 0x7 ;  /* 0x000000002b3b7211 */ /* 0x000fc600078f38ff */
[----:B------:R-:W-:Y:S01]  /*1650*/  IMAD.WIDE.U32 R50, R52, c[0x0][0x1e0], R72 ;  /* 0x0000780034327a25 */ /* 0x000fe200078e0048 */
[----:B------:R-:W-:-:S03]  /*1660*/  SHF.R.S32.HI R34, RZ, 0x7, R59 ;  /* 0x00000007ff227819 */ /* 0x000fc6000001143b */
[----:B------:R-:W-:-:S04]  /*1670*/  IMAD R56, R3, c[0x0][0x1e8], RZ ;  /* 0x00007a0003387a24 */ /* 0x000fc800078e02ff */
[----:B------:R-:W-:Y:S02]  /*1680*/  IMAD R56, R27, c[0x0][0x1ec], R56 ;  /* 0x00007b001b387a24 */ /* 0x000fe400078e0238 */
[----:B------:R-:W-:Y:S01]  /*1690*/  IMAD.MOV.U32 R70, RZ, RZ, R10 ;  /* 0x000000ffff467224 */ /* 0x000fe200078e000a */
[----:B------:R-:W-:Y:S02]  /*16a0*/  USHF.L.U32 UR18, UR4, 0x6, URZ ;  /* 0x0000000604127899 */ /* 0x000fe4000800063f */
[----:B------:R-:W-:Y:S02]  /*16b0*/  UMOV UR12, 0x6 ;  /* 0x00000006000c7882 */ /* 0x000fe40000000000 */
[----:B------:R-:W-:Y:S02]  /*16c0*/  USHF.L.U64.HI UR5, UR4, UR12, UR5 ;  /* 0x0000000c04057299 */ /* 0x000fe40008010205 */
[----:B------:R-:W-:Y:S01]  /*16d0*/  UIADD3 UR17, UP1, UR10, 0x20880, URZ ;  /* 0x000208800a117890 */ /* 0x000fe2000ff3e03f */
[----:B------:R-:W-:-:S03]  /*16e0*/  SHF.R.S32.HI R40, RZ, 0xd, R40 ;  /* 0x0000000dff287819 */ /* 0x000fc60000011428 */
[----:B------:R-:W-:Y:S01]  /*16f0*/  UIADD3.X UR16, URZ, UR11, URZ, UP1, !UPT ;  /* 0x0000000b3f107290 */ /* 0x000fe20008ffe43f */
[----:B------:R-:W-:Y:S01]  /*1700*/  SHF.R.S32.HI R42, RZ, 0x7, R42 ;  /* 0x00000007ff2a7819 */ /* 0x000fe2000001142a */
[----:B------:R1:W-:Y:S01]  /*1710*/  STL [R1+0xf8], R40 ;  /* 0x0000f82801007387 */ /* 0x0003e20000100800 */
[----:B------:R-:W-:-:S03]  /*1720*/  UIADD3 UR15, UP0, UR10, 0x18880, URZ ;  /* 0x000188800a0f7890 */ /* 0x000fc6000ff1e03f */
[----:B------:R-:W-:Y:S01]  /*1730*/  IMAD.U32 R41, RZ, RZ, UR16 ;  /* 0x00000010ff297e24 */ /* 0x000fe2000f8e00ff */
[----:B------:R3:W-:Y:S01]  /*1740*/  STL [R1+0xa0], R42 ;  /* 0x0000a02a01007387 */ /* 0x0007e20000100800 */
[----:B------:R-:W-:Y:S02]  /*1750*/  UIADD3.X UR14, URZ, UR11, URZ, UP0, !UPT ;  /* 0x0000000b3f0e7290 */ /* 0x000fe400087fe43f */
[----:B------:R-:W-:Y:S01]  /*1760*/  ULDC UR4, c[0x0][0x1c] ;  /* 0x0000070000047ab9 */ /* 0x000fe20000000800 */
[----:B------:R-:W-:Y:S02]  /*1770*/  LEA.HI R59, R59, R34, RZ, 0x1 ;  /* 0x000000223b3b7211 */ /* 0x000fe400078f08ff */
[----:B-1----:R-:W-:-:S05]  /*1780*/  MOV R40, UR17 ;  /* 0x0000001100287c02 */ /* 0x002fca0008000f00 */
[----:B---3--:R-:W-:Y:S01]  /*1790*/  IMAD.MOV.U32 R42, RZ, RZ, R40 ;  /* 0x000000ffff2a7224 */ /* 0x008fe200078e0028 */
[----:B------:R-:W-:Y:S01]  /*17a0*/  LOP3.LUT R59, R59, 0xfffffffe, RZ, 0xc0, !PT ;  /* 0xfffffffe3b3b7812 */ /* 0x000fe200078ec0ff */
[----:B------:R-:W-:Y:S04]  /*17b0*/  STL [R1+0x344], R58 ;  /* 0x0003443a01007387 */ /* 0x000fe80000100800 */
[----:B------:R-:W-:Y:S04]  /*17c0*/  STL [R1+0x430], R2 ;  /* 0x0004300201007387 */ /* 0x000fe80000100800 */
[----:B------:R-:W-:Y:S04]  /*17d0*/  STL [R1+0x74], R0 ;  /* 0x0000740001007387 */ /* 0x000fe80000100800 */
[----:B------:R-:W-:Y:S01]  /*17e0*/  STL.U8 [R1+0x108], RZ ;  /* 0x000108ff01007387 */ /* 0x000fe20000100000 */
[----:B----4-:R-:W-:-:S02]  /*17f0*/  LOP3.LUT R15, R7, 0xfffffff0, RZ, 0xc0, !PT ;  /* 0xfffffff0070f7812 */ /* 0x010fc400078ec0ff */
[----:B------:R-:W-:Y:S01]  /*1800*/  IADD3.X R7, R22, R53, R9, P1, !PT ;  /* 0x0000003516077210 */ /* 0x000fe20000ffe409 */
[----:B------:R-:W-:Y:S02]  /*1810*/  IMAD R22, R3, c[0x0][0x290], RZ ;  /* 0x0000a40003167a24 */ /* 0x000fe400078e02ff */
[----:B------:R-:W-:Y:S02]  /*1820*/  IMAD R9, R4, c[0x0][0x210], RZ ;  /* 0x0000840004097a24 */ /* 0x000fe400078e02ff */
[----:B------:R-:W-:Y:S02]  /*1830*/  IMAD R4, R27, c[0x0][0x294], R22 ;  /* 0x0000a5001b047a24 */ /* 0x000fe400078e0216 */
[----:B------:R-:W-:Y:S01]  /*1840*/  IMAD.IADD R15, R0, 0x1, -R15 ;  /* 0x00000001000f7824 */ /* 0x000fe200078e0a0f */
[----:B------:R-:W-:Y:S01]  /*1850*/  LEA R32, P1, R46, c[0x0][0x258], 0x2 ;  /* 0x000096002e207a11 */ /* 0x000fe200078210ff */
[----:B------:R-:W-:Y:S02]  /*1860*/  IMAD.IADD R4, R49, 0x1, R4 ;  /* 0x0000000131047824 */ /* 0x000fe400078e0204 */
[----:B------:R-:W-:Y:S01]  /*1870*/  IMAD R38, R26, c[0x0][0x214], R9 ;  /* 0x000085001a267a24 */ /* 0x000fe200078e0209 */
[----:B------:R-:W-:Y:S01]  /*1880*/  SHF.R.S32.HI R22, RZ, 0x1f, R15 ;  /* 0x0000001fff167819 */ /* 0x000fe2000001140f */
[----:B------:R-:W-:Y:S01]  /*1890*/  IMAD R9, R31, c[0x0][0x1e0], RZ ;  /* 0x000078001f097a24 */ /* 0x000fe200078e02ff */
[----:B------:R-:W-:-:S02]  /*18a0*/  SHF.L.U32 R53, R6, 0x6, RZ ;  /* 0x0000000606357819 */ /* 0x000fc400000006ff */
[----:B------:R-:W-:Y:S01]  /*18b0*/  LEA.HI.X R33, R46, c[0x0][0x25c], R33, 0x2, P1 ;  /* 0x000097002e217a11 */ /* 0x000fe200008f1421 */
[----:B------:R-:W-:Y:S01]  /*18c0*/  IMAD R9, R52, c[0x0][0x1e4], R9 ;  /* 0x0000790034097a24 */ /* 0x000fe200078e0209 */
[----:B------:R-:W-:Y:S02]  /*18d0*/  LEA R60, P1, R8, c[0x0][0x220], 0x2 ;  /* 0x00008800083c7a11 */ /* 0x000fe400078210ff */
[----:B------:R-:W-:Y:S01]  /*18e0*/  LEA.HI.X R63, R48, c[0x0][0x284], R4, 0x2, P2 ;  /* 0x0000a100303f7a11 */ /* 0x000fe200010f1404 */
[----:B------:R-:W-:Y:S01]  /*18f0*/  IMAD R4, R3, c[0x0][0x218], RZ ;  /* 0x0000860003047a24 */ /* 0x000fe200078e02ff */
[----:B------:R-:W-:Y:S02]  /*1900*/  LEA.HI R47, R22, R15, RZ, 0x3 ;  /* 0x0000000f162f7211 */ /* 0x000fe400078f18ff */
[----:B------:R-:W-:Y:S01]  /*1910*/  LOP3.LUT R53, R53, 0x1c0, RZ, 0xc0, !PT ;  /* 0x000001c035357812 */ /* 0x000fe200078ec0ff */
[----:B------:R-:W-:Y:S01]  /*1920*/  IMAD.IADD R39, R55, 0x1, R38 ;  /* 0x0000000137277824 */ /* 0x000fe200078e0226 */
[----:B------:R-:W-:Y:S01]  /*1930*/  LEA.HI.X R61, R8, c[0x0][0x224], R7, 0x2, P1 ;  /* 0x00008900083d7a11 */ /* 0x000fe200008f1407 */
[----:B------:R-:W-:Y:S01]  /*1940*/  IMAD.IADD R9, R51, 0x1, R9 ;  /* 0x0000000133097824 */ /* 0x000fe200078e0209 */
[----:B------:R-:W-:Y:S01]  /*1950*/  LOP3.LUT R46, R47, 0xfffffff8, RZ, 0xc0, !PT ;  /* 0xfffffff82f2e7812 */ /* 0x000fe200078ec0ff */
[----:B------:R-:W-:Y:S01]  /*1960*/  IMAD.MOV.U32 R8, RZ, RZ, R50 ;  /* 0x000000ffff087224 */ /* 0x000fe200078e0032 */
[----:B------:R-:W-:Y:S01]  /*1970*/  SHF.R.U32.HI R51, RZ, 0x3, R53 ;  /* 0x00000003ff337819 */ /* 0x000fe20000011635 */
[----:B------:R-:W-:Y:S01]  /*1980*/  IMAD R7, R27, c[0x0][0x21c], R4 ;  /* 0x000087001b077a24 */ /* 0x000fe200078e0204 */
[----:B------:R-:W-:Y:S01]  /*1990*/  LOP3.LUT R4, R53, 0x8, R30, 0xf8, !PT ;  /* 0x0000000835047812 */ /* 0x000fe200078ef81e */
[----:B------:R-:W-:-:S02]  /*19a0*/  IMAD.MOV.U32 R38, RZ, RZ, R54 ;  /* 0x000000ffff267224 */ /* 0x000fc400078e0036 */
[----:B------:R-:W-:Y:S01]  /*19b0*/  IMAD.WIDE.U32 R8, R27, c[0x0][0x1e8], R8 ;  /* 0x00007a001b087a25 */ /* 0x000fe200078e0008 */
[----:B------:R-:W-:-:S03]  /*19c0*/  LOP3.LUT R4, R4, R51, RZ, 0x3c, !PT ;  /* 0x0000003304047212 */ /* 0x000fc600078e3cff */
[----:B------:R-:W-:Y:S02]  /*19d0*/  IMAD.IADD R46, R15, 0x1, -R46 ;  /* 0x000000010f2e7824 */ /* 0x000fe400078e0a2e */
[----:B------:R-:W-:-:S04]  /*19e0*/  IMAD.WIDE.U32 R38, R27, c[0x0][0x218], R38 ;  /* 0x000086001b267a25 */ /* 0x000fc800078e0026 */
[----:B------:R-:W-:Y:S02]  /*19f0*/  IMAD R15, R45, 0x2, R34 ;  /* 0x000000022d0f7824 */ /* 0x000fe400078e0222 */
[----:B------:R-:W-:Y:S01]  /*1a00*/  IMAD.IADD R57, R9, 0x1, R56 ;  /* 0x0000000109397824 */ /* 0x000fe200078e0238 */
[----:B------:R-:W-:Y:S01]  /*1a10*/  MOV R56, R8 ;  /* 0x0000000800387202 */ /* 0x000fe20000000f00 */
[----:B------:R-:W-:Y:S01]  /*1a20*/  IMAD.IADD R39, R39, 0x1, R7 ;  /* 0x0000000127277824 */ /* 0x000fe200078e0207 */
[----:B------:R-:W-:Y:S01]  /*1a30*/  LEA.HI R50, R43, R0, RZ, 0x2 ;  /* 0x000000002b327211 */ /* 0x000fe200078f10ff */
[----:B------:R-:W-:Y:S02]  /*1a40*/  IMAD R49, R71, c[0x0][0x208], RZ ;  /* 0x0000820047317a24 */ /* 0x000fe400078e02ff */
[----:B------:R-:W-:Y:S02]  /*1a50*/  IMAD.U32 R15, R15, 0x200, R4 ;  /* 0x000002000f0f7824 */ /* 0x000fe400078e0004 */
[----:B------:R-:W-:Y:S01]  /*1a60*/  IMAD.MOV.U32 R8, RZ, RZ, 0x2 ;  /* 0x00000002ff087424 */ /* 0x000fe200078e00ff */
[--C-:B------:R-:W-:Y:S01]  /*1a70*/  SHF.R.S32.HI R55, RZ, 0x2, R50.reuse ;  /* 0x00000002ff377819 */ /* 0x100fe20000011432 */
[C---:B------:R-:W-:Y:S01]  /*1a80*/  IMAD R49, R10.reuse, c[0x0][0x20c], R49 ;  /* 0x000083000a317a24 */ /* 0x040fe200078e0231 */
[----:B------:R-:W-:Y:S01]  /*1a90*/  SHF.R.S32.HI R4, RZ, 0x1f, R50 ;  /* 0x0000001fff047819 */ /* 0x000fe20000011432 */
[----:B------:R-:W-:-:S04]  /*1aa0*/  IMAD.WIDE.U32 R38, R10, c[0x0][0x208], R38 ;  /* 0x000082000a267a25 */ /* 0x000fc800078e0026 */
[----:B------:R-:W-:Y:S01]  /*1ab0*/  IMAD.WIDE.U32 R8, R15, R8, c[0x0][0x18] ;  /* 0x000006000f087625 */ /* 0x000fe200078e0008 */
[----:B------:R-:W-:-:S03]  /*1ac0*/  LEA R22, P1, R38, c[0x0][0x1f0], 0x1 ;  /* 0x00007c0026167a11 */ /* 0x000fc600078208ff */
[----:B------:R-:W-:Y:S01]  /*1ad0*/  IMAD.WIDE R70, R20, 0x80, R70 ;  /* 0x0000008014467825 */ /* 0x000fe200078e0246 */
[----:B------:R-:W-:-:S03]  /*1ae0*/  LEA.HI R4, R4, R55, RZ, 0x3 ;  /* 0x0000003704047211 */ /* 0x000fc600078f18ff */
[----:B------:R-:W-:Y:S01]  /*1af0*/  IMAD.IADD R49, R39, 0x1, R49 ;  /* 0x0000000127317824 */ /* 0x000fe200078e0231 */
[----:B------:R-:W-:Y:S01]  /*1b00*/  IADD3 R68, P6, R8, 0x4080, RZ ;  /* 0x0000408008447810 */ /* 0x000fe20007fde0ff */
[----:B------:R-:W-:Y:S01]  /*1b10*/  IMAD R7, R71, c[0x0][0x1d8], RZ ;  /* 0x0000760047077a24 */ /* 0x000fe200078e02ff */
[----:B------:R-:W-:Y:S02]  /*1b20*/  LOP3.LUT R4, R4, 0xfffffff8, RZ, 0xc0, !PT ;  /* 0xfffffff804047812 */ /* 0x000fe400078ec0ff */
[----:B------:R-:W-:Y:S01]  /*1b30*/  LEA.HI.X R49, R38, c[0x0][0x1f4], R49, 0x1, P1 ;  /* 0x00007d0026317a11 */ /* 0x000fe200008f0c31 */
[----:B------:R-:W-:Y:S01]  /*1b40*/  IMAD.MOV.U32 R38, RZ, RZ, 0x20 ;  /* 0x00000020ff267424 */ /* 0x000fe200078e00ff */
[----:B------:R-:W-:Y:S01]  /*1b50*/  R2P PR, R46, 0x6 ;  /* 0x000000062e007804 */ /* 0x000fe20000000000 */
[C---:B------:R-:W-:Y:S02]  /*1b60*/  IMAD R7, R70.reuse, c[0x0][0x1dc], R7 ;  /* 0x0000770046077a24 */ /* 0x040fe400078e0207 */
[----:B------:R-:W-:-:S04]  /*1b70*/  IMAD.WIDE.U32 R66, R70, c[0x0][0x1d8], R56 ;  /* 0x0000760046427a25 */ /* 0x000fc800078e0038 */
[----:B------:R-:W-:Y:S01]  /*1b80*/  IMAD.X R69, RZ, RZ, R9, P6 ;  /* 0x000000ffff457224 */ /* 0x000fe200030e0609 */
[----:B------:R-:W-:Y:S01]  /*1b90*/  SEL R9, R38, 0xffffffe0, !P2 ;  /* 0xffffffe026097807 */ /* 0x000fe20005000000 */
[----:B------:R-:W-:Y:S01]  /*1ba0*/  IMAD.IADD R55, R55, 0x1, -R4 ;  /* 0x0000000137377824 */ /* 0x000fe200078e0a04 */
[----:B------:R-:W-:Y:S01]  /*1bb0*/  IADD3 R7, R67, R7, RZ ;  /* 0x0000000743077210 */ /* 0x000fe20007ffe0ff */
[----:B------:R-:W-:Y:S01]  /*1bc0*/  IMAD.MOV.U32 R4, RZ, RZ, 0x10 ;  /* 0x00000010ff047424 */ /* 0x000fe200078e00ff */
[C---:B------:R-:W-:Y:S02]  /*1bd0*/  LEA R56, P2, R66.reuse, c[0x0][0x1c0], 0x1 ;  /* 0x0000700042387a11 */ /* 0x040fe400078408ff */
[----:B------:R-:W-:Y:S02]  /*1be0*/  ISETP.GE.OR P6, PT, R11, c[0x0][0x1cc], !P5 ;  /* 0x000073000b007a0c */ /* 0x000fe40006fc6670 */
[----:B------:R-:W-:Y:S02]  /*1bf0*/  LEA.HI.X R57, R66, c[0x0][0x1c4], R7, 0x1, P2 ;  /* 0x0000710042397a11 */ /* 0x000fe400010f0c07 */
[----:B------:R-:W-:-:S02]  /*1c00*/  SEL R8, R4, 0xfffffff0, !P1 ;  /* 0xfffffff004087807 */ /* 0x000fc40004800000 */
[----:B------:R-:W-:-:S05]  /*1c10*/  R2P PR, R6, 0x6 ;  /* 0x0000000606007804 */ /* 0x000fca0000000000 */
[----:B------:R-:W-:Y:S02]  /*1c20*/  SEL R7, R38, 0xffffffe0, !P2 ;  /* 0xffffffe026077807 */ /* 0x000fe40005000000 */
[----:B------:R-:W-:Y:S02]  /*1c30*/  SEL R6, R4, 0xfffffff0, !P1 ;  /* 0xfffffff004067807 */ /* 0x000fe40004800000 */
[----:B------:R-:W-:Y:S01]  /*1c40*/  R2P PR, R55, 0x6 ;  /* 0x0000000637007804 */ /* 0x000fe20000000000 */
[----:B------:R-:W-:Y:S01]  /*1c50*/  IMAD.SHL.U32 R48, R35, 0x2, RZ ;  /* 0x0000000223307824 */ /* 0x000fe200078e00ff */
[----:B------:R-:W-:-:S03]  /*1c60*/  SHF.R.S32.HI R10, RZ, 0x7, R5 ;  /* 0x00000007ff0a7819 */ /* 0x000fc60000011405 */
[----:B------:R-:W-:Y:S01]  /*1c70*/  SEL R5, R38, 0xffffffe0, !P2 ;  /* 0xffffffe026057807 */ /* 0x000fe20005000000 */
[----:B------:R-:W-:Y:S01]  /*1c80*/  @!PT LDS RZ, [RZ] ;  /* 0x00000000fffff984 */ /* 0x000fe20000000800 */
[----:B------:R-:W-:Y:S01]  /*1c90*/  @!PT LDS RZ, [RZ] ;  /* 0x00000000fffff984 */ /* 0x000fe20000000800 */
[----:B------:R-:W-:Y:S01]  /*1ca0*/  @!PT LDS RZ, [RZ] ;  /* 0x00000000fffff984 */ /* 0x000fe20000000800 */
[----:B------:R1:W-:Y:S01]  /*1cb0*/  LDGSTS.E.BYPASS.LTC128B.128 [R48+0x4080], [R56.64], !P6 ;  /* 0x0408000038307fae */ /* 0x0003e2000f101d46 */
[----:B------:R-:W-:Y:S02]  /*1cc0*/  SEL R4, R4, 0xfffffff0, !P1 ;  /* 0xfffffff004047807 */ /* 0x000fe40004800000 */
[----:B------:R-:W-:Y:S02]  /*1cd0*/  IADD3 R66, P2, R56, UR18, RZ ;  /* 0x0000001238427c10 */ /* 0x000fe4000ff5e0ff */
[----:B------:R-:W-:Y:S02]  /*1ce0*/  ISETP.GE.AND P1, PT, R11, c[0x0][0x1fc], PT ;  /* 0x00007f000b007a0c */ /* 0x000fe40003f26270 */
[----:B------:R-:W-:Y:S02]  /*1cf0*/  LEA.HI R43, R43, R0, RZ, 0x5 ;  /* 0x000000002b2b7211 */ /* 0x000fe400078f28ff */
[----:B------:R-:W-:-:S02]  /*1d00*/  IADD3.X R67, R57, UR5, RZ, P2, !PT ;  /* 0x0000000539437c10 */ /* 0x000fc400097fe4ff */
[----:B------:R-:W-:Y:S02]  /*1d10*/  SEL R54, RZ, 0x1, P1 ;  /* 0x00000001ff367807 */ /* 0x000fe40000800000 */
[C---:B------:R-:W-:Y:S02]  /*1d20*/  ISETP.GE.OR P6, PT, R11.reuse, c[0x0][0x1cc], !P4 ;  /* 0x000073000b007a0c */ /* 0x040fe400067c6670 */
[C---:B------:R-:W-:Y:S02]  /*1d30*/  ISETP.GE.OR P2, PT, R11.reuse, c[0x0][0x1cc], !P3 ;  /* 0x000073000b007a0c */ /* 0x040fe40005f46670 */
[C---:B------:R-:W-:Y:S02]  /*1d40*/  ISETP.GE.OR P1, PT, R11.reuse, c[0x0][0x1cc], !P0 ;  /* 0x000073000b007a0c */ /* 0x040fe40004726670 */
[C---:B------:R-:W-:Y:S02]  /*1d50*/  ISETP.GE.OR P5, PT, R11.reuse, c[0x0][0x19c], !P5 ;  /* 0x000067000b007a0c */ /* 0x040fe40006fa6670 */
[----:B------:R-:W-:-:S02]  /*1d60*/  ISETP.GE.OR P4, PT, R11, c[0x0][0x19c], !P4 ;  /* 0x000067000b007a0c */ /* 0x000fc40006786670 */
[C---:B------:R-:W-:Y:S02]  /*1d70*/  ISETP.GE.OR P3, PT, R11.reuse, c[0x0][0x19c], !P3 ;  /* 0x000067000b007a0c */ /* 0x040fe40005f66670 */
[----:B------:R-:W-:Y:S02]  /*1d80*/  ISETP.GE.OR P0, PT, R11, c[0x0][0x19c], !P0 ;  /* 0x000067000b007a0c */ /* 0x000fe40004706670 */
[--C-:B-1----:R-:W-:Y:S01]  /*1d90*/  SHF.R.S32.HI R56, RZ, 0x5, R43.reuse ;  /* 0x00000005ff387819 */ /* 0x102fe2000001142b */
[----:B------:R-:W-:Y:S01]  /*1da0*/  STL [R1+0xc8], R10 ;  /* 0x0000c80a01007387 */ /* 0x000fe20000100800 */
[----:B------:R-:W-:Y:S02]  /*1db0*/  SHF.R.S32.HI R11, RZ, 0x1f, R43 ;  /* 0x0000001fff0b7819 */ /* 0x000fe4000001142b */
[----:B------:R-:W-:Y:S01]  /*1dc0*/  LOP3.LUT R43, R43, 0xffffffe0, RZ, 0xc0, !PT ;  /* 0xffffffe02b2b7812 */ /* 0x000fe200078ec0ff */
[----:B------:R1:W-:Y:S01]  /*1dd0*/  STL [R1+0xe0], R10 ;  /* 0x0000e00a01007387 */ /* 0x0003e20000100800 */
[----:B------:R-:W-:Y:S01]  /*1de0*/  LEA.HI R11, R11, R56, RZ, 0x2 ;  /* 0x000000380b0b7211 */ /* 0x000fe200078f10ff */
[----:B------:R-:W-:-:S02]  /*1df0*/  IMAD.U32 R38, RZ, RZ, UR15 ;  /* 0x0000000fff267e24 */ /* 0x000fc4000f8e00ff */
[----:B------:R-:W-:Y:S01]  /*1e00*/  IMAD.U32 R39, RZ, RZ, UR14 ;  /* 0x0000000eff277e24 */ /* 0x000fe2000f8e00ff */
[----:B------:R-:W-:Y:S01]  /*1e10*/  LOP3.LUT R11, R11, 0xfffffffc, RZ, 0xc0, !PT ;  /* 0xfffffffc0b0b7812 */ /* 0x000fe200078ec0ff */
[----:B------:R-:W-:Y:S01]  /*1e20*/  IMAD R31, R31, c[0x0][0x1b0], RZ ;  /* 0x00006c001f1f7a24 */ /* 0x000fe200078e02ff */
[----:B------:R-:W-:Y:S03]  /*1e30*/  STL.U8 [R1+0x348], R54 ;  /* 0x0003483601007387 */ /* 0x000fe60000100000 */
[----:B------:R-:W-:Y:S02]  /*1e40*/  IMAD.IADD R11, R56, 0x1, -R11 ;  /* 0x00000001380b7824 */ /* 0x000fe400078e0a0b */
[----:B------:R-:W-:Y:S01]  /*1e50*/  IMAD.SHL.U32 R47, R47, 0x40, RZ ;  /* 0x000000402f2f7824 */ /* 0x000fe200078e00ff */
[----:B------:R-:W-:Y:S01]  /*1e60*/  STL.64 [R1+0x248], R8 ;  /* 0x0002480801007387 */ /* 0x000fe20000100a00 */
[----:B------:R-:W-:-:S03]  /*1e70*/  IMAD.SHL.U32 R74, R11, 0x10, RZ ;  /* 0x000000100b4a7824 */ /* 0x000fc600078e00ff */
[----:B------:R-:W-:Y:S04]  /*1e80*/  STL.64 [R1+0x258], R8 ;  /* 0x0002580801007387 */ /* 0x000fe80000100a00 */
[----:B------:R-:W-:Y:S01]  /*1e90*/  STL.64 [R1+0x300], R8 ;  /* 0x0003000801007387 */ /* 0x000fe20000100a00 */
[----:B-1----:R-:W-:Y:S01]  /*1ea0*/  IMAD.IADD R10, R0, 0x1, -R43 ;  /* 0x00000001000a7824 */ /* 0x002fe200078e0a2b */
[----:B------:R-:W-:Y:S02]  /*1eb0*/  MOV R43, R41 ;  /* 0x00000029002b7202 */ /* 0x000fe40000000f00 */
[----:B------:R-:W-:Y:S02]  /*1ec0*/  STL [R1+0x2d8], R9 ;  /* 0x0002d80901007387 */ /* 0x000fe40000100800 */
[----:B------:R-:W-:Y:S01]  /*1ed0*/  SHF.R.S32.HI R57, RZ, 0x1f, R10 ;  /* 0x0000001fff397819 */ /* 0x000fe2000001140a */
[----:B------:R-:W-:Y:S01]  /*1ee0*/  UIADD3 UR15, UP0, UR10, 0x18480, URZ ;  /* 0x000184800a0f7890 */ /* 0x000fe2000ff1e03f */
[----:B------:R-:W-:Y:S01]  /*1ef0*/  LOP3.LUT R53, R53, 0x30, R74, 0xf8, !PT ;  /* 0x0000003035357812 */ /* 0x000fe200078ef84a */
[----:B------:R-:W-:Y:S01]  /*1f00*/  STL [R1+0x2e8], R9 ;  /* 0x0002e80901007387 */ /* 0x000fe20000100800 */
[----:B------:R-:W-:-:S03]  /*1f10*/  LEA.HI R57, R57, R10, RZ, 0x2 ;  /* 0x0000000a39397211 */ /* 0x000fc600078f10ff */
[----:B------:R1:W-:Y:S01]  /*1f20*/  STL.128 [R1+0x60], R40 ;  /* 0x0000602801007387 */ /* 0x0003e20000100c00 */
[----:B------:R-:W-:Y:S01]  /*1f30*/  UIADD3.X UR14, URZ, UR4, URZ, UP0, !UPT ;  /* 0x000000043f0e7290 */ /* 0x000fe200087fe43f */
[----:B------:R-:W-:Y:S02]  /*1f40*/  IMAD.IADD R56, R34, 0x1, -R59 ;  /* 0x0000000122387824 */ /* 0x000fe400078e0a3b */
[----:B------:R-:W-:Y:S03]  /*1f50*/  STL.64 [R1+0x110], R10 ;  /* 0x0001100a01007387 */ /* 0x000fe60000100a00 */
[----:B------:R-:W-:Y:S01]  /*1f60*/  IMAD.U32 R77, RZ, RZ, UR14 ;  /* 0x0000000eff4d7e24 */ /* 0x000fe2000f8e00ff */
[----:B------:R-:W-:Y:S01]  /*1f70*/  STL.64 [R1+0x120], R10 ;  /* 0x0001200a01007387 */ /* 0x000fe20000100a00 */
[----:B------:R-:W-:-:S03]  /*1f80*/  UIADD3 UR14, UP0, UR10, 0x10080, URZ ;  /* 0x000100800a0e7890 */ /* 0x000fc6000ff1e03f */
[----:B------:R3:W-:Y:S01]  /*1f90*/  STL.64 [R1+0x130], R10 ;  /* 0x0001300a01007387 */ /* 0x0007e20000100a00 */
[----:B------:R-:W-:Y:S02]  /*1fa0*/  UIADD3.X UR11, URZ, UR11, URZ, UP0, !UPT ;  /* 0x0000000b3f0b7290 */ /* 0x000fe400087fe43f */
[----:B------:R-:W-:Y:S01]  /*1fb0*/  UIADD3 UR10, UP0, UR10, 0x18080, URZ ;  /* 0x000180800a0a7890 */ /* 0x000fe2000ff1e03f */
[----:B------:R-:W-:Y:S04]  /*1fc0*/  STL [R1+0x318], R9 ;  /* 0x0003180901007387 */ /* 0x000fe80000100800 */
[----:B------:R4:W-:Y:S01]  /*1fd0*/  LDGSTS.E.BYPASS.LTC128B.128 [R48+0x5080], [R66.64], !P6 ;  /* 0x0508000042307fae */ /* 0x0009e2000f101d46 */
[----:B-1----:R-:W-:Y:S01]  /*1fe0*/  LEA.HI.SX32 R42, R57, R74, 0x1e ;  /* 0x0000004a392a7211 */ /* 0x002fe200078ff2ff */
[----:B------:R-:W-:Y:S01]  /*1ff0*/  IMAD.WIDE.U32 R74, R52, c[0x0][0x1b0], R72 ;  /* 0x00006c00344a7a25 */ /* 0x000fe200078e0048 */
[----:B------:R-:W-:-:S03]  /*2000*/  LOP3.LUT R72, R53, 0x8, R30, 0xf8, !PT ;  /* 0x0000000835487812 */ /* 0x000fc600078ef81e */
[----:B------:R-:W-:Y:S02]  /*2010*/  IMAD.SHL.U32 R53, R55, 0x40, RZ ;  /* 0x0000004037357824 */ /* 0x000fe400078e00ff */
[----:B------:R-:W-:-:S03]  /*2020*/  IMAD.SHL.U32 R43, R34, 0x8, RZ ;  /* 0x00000008222b7824 */ /* 0x000fc600078e00ff */
[----:B------:R-:W-:Y:S01]  /*2030*/  LOP3.LUT R53, R53, 0x1c0, RZ, 0xc0, !PT ;  /* 0x000001c035357812 */ /* 0x000fe200078ec0ff */
[----:B---3--:R-:W-:Y:S01]  /*2040*/  IMAD.SHL.U32 R10, R45, 0x10, RZ ;  /* 0x000000102d0a7824 */ /* 0x008fe200078e00ff */
[----:B------:R-:W-:Y:S01]  /*2050*/  LOP3.LUT R43, R43, 0x8, RZ, 0xc0, !PT ;  /* 0x000000082b2b7812 */ /* 0x000fe200078ec0ff */
[----:B------:R-:W-:Y:S01]  /*2060*/  IMAD R52, R52, c[0x0][0x1b4], R31 ;  /* 0x00006d0034347a24 */ /* 0x000fe200078e021f */
[----:B------:R-:W-:Y:S02]  /*2070*/  SHF.R.U32.HI R34, RZ, 0x3, R53 ;  /* 0x00000003ff227819 */ /* 0x000fe40000011635 */
[----:B------:R-:W-:Y:S01]  /*2080*/  LOP3.LUT R10, R43, 0x10, R10, 0xf8, !PT ;  /* 0x000000102b0a7812 */ /* 0x000fe200078ef80a */
[----:B------:R-:W-:Y:S01]  /*2090*/  IMAD.IADD R75, R75, 0x1, R52 ;  /* 0x000000014b4b7824 */ /* 0x000fe200078e0234 */
[----:B------:R-:W-:Y:S01]  /*20a0*/  LOP3.LUT R43, R34, R53, R43, 0x1e, !PT ;  /* 0x00000035222b7212 */ /* 0x000fe200078e1e2b */
[----:B------:R-:W-:Y:S01]  /*20b0*/  IMAD.WIDE.U32 R52, R15, 0x2, R36 ;  /* 0x000000020f347825 */ /* 0x000fe200078e0024 */
[----:B------:R-:W-:Y:S01]  /*20c0*/  UIADD3.X UR4, URZ, UR4, URZ, UP0, !UPT ;  /* 0x000000043f047290 */ /* 0x000fe200087fe43f */
[----:B------:R-:W-:-:S02]  /*20d0*/  LOP3.LUT R72, R72, R51, RZ, 0x3c, !PT ;  /* 0x0000003348487212 */ /* 0x000fc400078e3cff */
[----:B------:R-:W-:Y:S01]  /*20e0*/  IMAD.SHL.U32 R15, R46, 0x40, RZ ;  /* 0x000000402e0f7824 */ /* 0x000fe200078e00ff */
[----:B------:R-:W-:Y:S01]  /*20f0*/  LOP3.LUT R51, R50, 0x7ffffffc, RZ, 0xc0, !PT ;  /* 0x7ffffffc32337812 */ /* 0x000fe200078ec0ff */
[----:B------:R-:W-:Y:S01]  /*2100*/  IMAD.U32 R31, RZ, RZ, UR11 ;  /* 0x0000000bff1f7e24 */ /* 0x000fe2000f8e00ff */
[----:B------:R-:W-:Y:S01]  /*2110*/  MOV R30, UR14 ;  /* 0x0000000e001e7c02 */ /* 0x000fe20008000f00 */
[----:B------:R-:W-:Y:S01]  /*2120*/  IMAD.U32 R54, RZ, RZ, UR10 ;  /* 0x0000000aff367e24 */ /* 0x000fe2000f8e00ff */
[----:B------:R-:W-:Y:S01]  /*2130*/  SHF.L.U32 R46, R45, 0x3, RZ ;  /* 0x000000032d2e7819 */ /* 0x000fe200000006ff */
[----:B------:R-:W-:Y:S01]  /*2140*/  IMAD.U32 R55, RZ, RZ, UR4 ;  /* 0x00000004ff377e24 */ /* 0x000fe2000f8e00ff */
[----:B------:R-:W-:Y:S01]  /*2150*/  LOP3.LUT R15, R15, 0x1c0, RZ, 0xc0, !PT ;  /* 0x000001c00f0f7812 */ /* 0x000fe200078ec0ff */
[----:B------:R-:W-:Y:S01]  /*2160*/  IMAD.IADD R50, R0, 0x1, -R51 ;  /* 0x0000000100327824 */ /* 0x000fe200078e0a33 */
[----:B------:R-:W-:Y:S01]  /*2170*/  SHF.L.U32 R11, R11, 0xa, RZ ;  /* 0x0000000a0b0b7819 */ /* 0x000fe200000006ff */
[----:B------:R-:W-:Y:S01]  /*2180*/  STL [R1+0x118], R56 ;  /* 0x0001183801007387 */ /* 0x000fe20000100800 */
[----:B------:R-:W-:Y:S01]  /*2190*/  IMAD R51, R45, 0x200, R72 ;  /* 0x000002002d337824 */ /* 0x000fe200078e0248 */
[----:B------:R-:W-:-:S02]  /*21a0*/  LOP3.LUT R46, R15, 0x8, R46, 0xf8, !PT ;  /* 0x000000080f2e7812 */ /* 0x000fc400078ef82e */
[----:B------:R-:W-:Y:S01]  /*21b0*/  STL [R1+0x128], R56 ;  /* 0x0001283801007387 */ /* 0x000fe20000100800 */
[----:B------:R-:W-:-:S03]  /*21c0*/  SHF.R.U32.HI R45, RZ, 0x3, R15 ;  /* 0x00000003ff2d7819 */ /* 0x000fc6000001160f */
[----:B------:R1:W-:Y:S01]  /*21d0*/  STL [R1+0x138], R56 ;  /* 0x0001383801007387 */ /* 0x0003e20000100800 */
[----:B------:R-:W-:Y:S01]  /*21e0*/  IMAD R50, R50, 0x2, R11 ;  /* 0x0000000232327824 */ /* 0x000fe200078e020b */
[----:B------:R-:W-:Y:S02]  /*21f0*/  LOP3.LUT R10, R45, R10, R15, 0x1e, !PT ;  /* 0x0000000a2d0a7212 */ /* 0x000fe400078e1e0f */
[----:B------:R-:W-:Y:S02]  /*2200*/  LOP3.LUT R46, R46, R45, RZ, 0x3c, !PT ;  /* 0x0000002d2e2e7212 */ /* 0x000fe400078e3cff */
[----:B------:R-:W-:Y:S01]  /*2210*/  LOP3.LUT R47, R47, 0xfffffe00, RZ, 0xc0, !PT ;  /* 0xfffffe002f2f7812 */ /* 0x000fe200078ec0ff */
[----:B------:R-:W-:Y:S02]  /*2220*/  IMAD.IADD R43, R50, 0x1, R43 ;  /* 0x00000001322b7824 */ /* 0x000fe400078e022b */
[----:B------:R-:W-:Y:S01]  /*2230*/  IMAD.U32 R76, RZ, RZ, UR15 ;  /* 0x0000000fff4c7e24 */ /* 0x000fe2000f8e00ff */
[-C--:B------:R-:W-:Y:S01]  /*2240*/  IADD3 R11, R46, R47.reuse, R11 ;  /* 0x0000002f2e0b7210 */ /* 0x080fe20007ffe00b */
[----:B------:R-:W-:Y:S01]  /*2250*/  IMAD R50, R3, c[0x0][0x1b8], RZ ;  /* 0x00006e0003327a24 */ /* 0x000fe200078e02ff */
[----:B------:R-:W-:Y:S01]  /*2260*/  LOP3.LUT R3, R10, R47, RZ, 0xfc, !PT ;  /* 0x0000002f0a037212 */ /* 0x000fe200078efcff */
[----:B------:R3:W-:Y:S01]  /*2270*/  STL.64 [R1+0x278], R52 ;  /* 0x0002783401007387 */ /* 0x0007e20000100a00 */
[----:B------:R-:W-:-:S04]  /*2280*/  IMAD.WIDE R78, R58, 0x4, R76 ;  /* 0x000000043a4e7825 */ /* 0x000fc800078e024c */
[----:B-1----:R-:W-:-:S04]  /*2290*/  IMAD.WIDE.U32 R56, R35, 0x2, R30 ;  /* 0x0000000223387825 */ /* 0x002fc800078e001e */
[----:B------:R-:W-:-:S05]  /*22a0*/  IMAD.WIDE R34, R58, 0x4, R54 ;  /* 0x000000043a227825 */ /* 0x000fca00078e0236 */
[----:B------:R1:W-:Y:S01]  /*22b0*/  STL.128 [R1+0xd0], R32 ;  /* 0x0000d02001007387 */ /* 0x0003e20000100c00 */
[C---:B------:R-:W-:Y:S02]  /*22c0*/  IMAD R50, R27.reuse, c[0x0][0x1bc], R50 ;  /* 0x00006f001b327a24 */ /* 0x040fe400078e0232 */
[----:B------:R-:W-:Y:S01]  /*22d0*/  IMAD.WIDE.U32 R74, R27, c[0x0][0x1b8], R74 ;  /* 0x00006e001b4a7a25 */ /* 0x000fe200078e004a */
[----:B------:R-:W-:Y:S03]  /*22e0*/  STL.128 [R1+0x50], R36 ;  /* 0x0000502401007387 */ /* 0x000fe60000100c00 */
[----:B---3--:R-:W-:Y:S01]  /*22f0*/  IMAD.WIDE.U32 R52, R43, 0x2, R38 ;  /* 0x000000022b347825 */ /* 0x008fe200078e0026 */
[----:B------:R3:W-:Y:S03]  /*2300*/  STL.64 [R1+0xc0], R56 ;  /* 0x0000c03801007387 */ /* 0x0007e60000100a00 */
[----:B------:R-:W-:Y:S01]  /*2310*/  IMAD.WIDE R76, R42, 0x4, R76 ;  /* 0x000000042a4c7825 */ /* 0x000fe200078e024c */
[----:B------:R-:W-:Y:S03]  /*2320*/  STL.128 [R1+0x20], R28 ;  /* 0x0000201c01007387 */ /* 0x000fe60000100c00 */
[----:B------:R-:W-:Y:S01]  /*2330*/  IMAD R9, R71, c[0x0][0x1a8], RZ ;  /* 0x00006a0047097a24 */ /* 0x000fe200078e02ff */
[----:B------:R-:W-:Y:S01]  /*2340*/  STL.128 [R1+0x40], R28 ;  /* 0x0000401c01007387 */ /* 0x000fe20000100c00 */
[----:B------:R-:W-:Y:S01]  /*2350*/  IMAD.IADD R75, R75, 0x1, R50 ;  /* 0x000000014b4b7824 */ /* 0x000fe200078e0232 */
[----:B------:R-:W-:Y:S01]  /*2360*/  USHF.L.U32 UR4, UR8, 0x7, URZ ;  /* 0x0000000708047899 */ /* 0x000fe2000800063f */
[----:B------:R-:W-:Y:S01]  /*2370*/  IMAD R8, R70, c[0x0][0x1ac], R9 ;  /* 0x00006b0046087a24 */ /* 0x000fe200078e0209 */
[----:B------:R-:W-:Y:S01]  /*2380*/  STL.64 [R1+0x270], R6 ;  /* 0x0002700601007387 */ /* 0x000fe20000100a00 */
[----:B-1----:R-:W-:-:S04]  /*2390*/  IMAD.WIDE.U32 R32, R51, 0x2, R38 ;  /* 0x0000000233207825 */ /* 0x002fc800078e0026 */
[----:B------:R-:W-:-:S04]  /*23a0*/  IMAD.WIDE.U32 R34, R51, 0x2, R40 ;  /* 0x0000000233227825 */ /* 0x000fc800078e0028 */
[----:B---3--:R-:W-:Y:S01]  /*23b0*/  IMAD.WIDE.U32 R56, R43, 0x2, R40 ;  /* 0x000000022b387825 */ /* 0x008fe200078e0028 */
[----:B------:R1:W-:Y:S03]  /*23c0*/  STL.128 [R1+0x2c0], R32 ;  /* 0x0002c02001007387 */ /* 0x0003e60000100c00 */
[----:B------:R-:W-:-:S04]  /*23d0*/  IMAD.WIDE R38, R42, 0x4, R54 ;  /* 0x000000042a267825 */ /* 0x000fc800078e0236 */
[----:B------:R-:W-:Y:S01]  /*23e0*/  IMAD.WIDE.U32 R42, R11, 0x2, R28 ;  /* 0x000000020b2a7825 */ /* 0x000fe200078e001c */
[----:B------:R3:W-:Y:S01]  /*23f0*/  STL.64 [R1+0x280], R6 ;  /* 0x0002800601007387 */ /* 0x0007e20000100a00 */
[----:B------:R-:W-:Y:S02]  /*2400*/  USHF.L.U64.HI UR8, UR8, UR13, UR9 ;  /* 0x0000000d08087299 */ /* 0x000fe40008010209 */
[----:B------:R-:W-:Y:S01]  /*2410*/  IMAD.WIDE.U32 R70, R70, c[0x0][0x1a8], R74 ;  /* 0x00006a0046467a25 */ /* 0x000fe200078e004a */
[----:B------:R-:W-:Y:S04]  /*2420*/  STL.64 [R1+0x298], R4 ;  /* 0x0002980401007387 */ /* 0x000fe80000100a00 */
[----:B------:R2:W-:Y:S01]  /*2430*/  STL.64 [R1+0x2a8], R4 ;  /* 0x0002a80401007387 */ /* 0x0005e20000100a00 */
[----:B------:R-:W-:-:S04]  /*2440*/  IMAD.WIDE.U32 R36, R3, 0x2, R36 ;  /* 0x0000000203247825 */ /* 0x000fc800078e0024 */
[----:B-1----:R-:W-:Y:S01]  /*2450*/  IMAD.WIDE.U32 R34, R3, 0x2, R28 ;  /* 0x0000000203227825 */ /* 0x002fe200078e001c */
[----:B------:R-:W-:-:S03]  /*2460*/  IADD3 R28, P6, R66, UR18, RZ ;  /* 0x00000012421c7c10 */ /* 0x000fc6000ffde0ff */
[----:B---3--:R-:W-:Y:S01]  /*2470*/  IMAD.WIDE.U32 R6, R11, 0x2, R30 ;  /* 0x000000020b067825 */ /* 0x008fe200078e001e */
[----:B------:R-:W-:-:S03]  /*2480*/  IADD3.X R29, R67, UR5, RZ, P6, !PT ;  /* 0x00000005431d7c10 */ /* 0x000fc6000b7fe4ff */
[----:B------:R-:W-:Y:S01]  /*2490*/  IMAD.WIDE.U32 R32, R3, 0x2, R30 ;  /* 0x0000000203207825 */ /* 0x000fe200078e001e */
[----:B------:R-:W-:-:S03]  /*24a0*/  IADD3 R30, P6, R28, UR18, RZ ;  /* 0x000000121c1e7c10 */ /* 0x000fc6000ffde0ff */
[----:B--2---:R-:W-:Y:S01]  /*24b0*/  IMAD.IADD R5, R71, 0x1, R8 ;  /* 0x0000000147057824 */ /* 0x004fe200078e0208 */
[----:B------:R-:W-:Y:S01]  /*24c0*/  IADD3.X R31, R29, UR5, RZ, P6, !PT ;  /* 0x000000051d1f7c10 */ /* 0x000fe2000b7fe4ff */
[----:B------:R-:W-:Y:S01]  /*24d0*/  IMAD.U32 R10, RZ, RZ, UR4 ;  /* 0x00000004ff0a7e24 */ /* 0x000fe2000f8e00ff */
[C---:B------:R-:W-:Y:S01]  /*24e0*/  LEA R8, P6, R70.reuse, c[0x0][0x190], 0x1 ;  /* 0x0000640046087a11 */ /* 0x040fe200078c08ff */
[----:B------:R-:W-:Y:S01]  /*24f0*/  IMAD.U32 R3, RZ, RZ, UR8 ;  /* 0x00000008ff037e24 */ /* 0x000fe2000f8e00ff */
[----:B------:R-:W-:Y:S01]  /*2500*/  ULDC.64 UR4, c[0x0][0x1a8] ;  /* 0x00006a0000047ab9 */ /* 0x000fe20000000a00 */
[----:B------:R1:W-:Y:S01]  /*2510*/  STL.64 [R1+0x260], R6 ;  /* 0x0002600601007387 */ /* 0x0003e20000100a00 */
[----:B------:R-:W-:Y:S01]  /*2520*/  LEA.HI.X R9, R70, c[0x0][0x194], R5, 0x1, P6 ;  /* 0x0000650046097a11 */ /* 0x000fe200030f0c05 */
[----:B------:R-:W-:Y:S01]  /*2530*/  USHF.L.U64.HI UR5, UR4, UR12, UR5 ;  /* 0x0000000c04057299 */ /* 0x000fe20008010205 */
[----:B------:R-:W-:Y:S01]  /*2540*/  MOV R4, R10 ;  /* 0x0000000a00047202 */ /* 0x000fe20000000f00 */
[----:B------:R-:W-:Y:S01]  /*2550*/  IMAD.MOV.U32 R5, RZ, RZ, R3 ;  /* 0x000000ffff057224 */ /* 0x000fe200078e0003 */
[----:B------:R-:W-:Y:S01]  /*2560*/  USHF.L.U32 UR4, UR4, 0x6, URZ ;  /* 0x0000000604047899 */ /* 0x000fe2000800063f */
[----:B------:R2:W-:Y:S01]  /*2570*/  LDGSTS.E.BYPASS.LTC128B.128 [R48+0x6080], [R28.64], !P2 ;  /* 0x060800001c307fae */ /* 0x0005e2000d101d46 */
[----:B------:R-:W-:Y:S01]  /*2580*/  IMAD.SHL.U32 R3, R2, 0x80, RZ ;  /* 0x0000008002037824 */ /* 0x000fe200078e00ff */
[----:B------:R-:W-:Y:S01]  /*2590*/  SHF.R.S32.HI R10, RZ, 0x1f, R2 ;  /* 0x0000001fff0a7819 */ /* 0x000fe20000011402 */
[----:B------:R-:W-:Y:S01]  /*25a0*/  IMAD.WIDE.U32 R40, R11, 0x2, R40 ;  /* 0x000000020b287825 */ /* 0x000fe200078e0028 */
[----:B------:R3:W-:Y:S01]  /*25b0*/  LDGSTS.E.BYPASS.LTC128B.128 [R48+0x7080], [R30.64], !P1 ;  /* 0x070800001e307fae */ /* 0x0007e2000c901d46 */
[----:B-----5:R-:W-:-:S02]  /*25c0*/  LOP3.LUT R21, R21, 0x1, RZ, 0xc0, !PT ;  /* 0x0000000115157812 */ /* 0x020fc400078ec0ff */
[----:B------:R-:W-:Y:S01]  /*25d0*/  IMAD R11, R19, R2, RZ ;  /* 0x00000002130b7224 */ /* 0x000fe200078e02ff */
[----:B------:R5:W-:Y:S01]  /*25e0*/  STL.64 [R1+0x2e0], R32 ;  /* 0x0002e02001007387 */ /* 0x000be20000100a00 */
[----:B------:R-:W-:Y:S02]  /*25f0*/  ISETP.NE.U32.AND P2, PT, R21, 0x1, PT ;  /* 0x000000011500780c */ /* 0x000fe40003f45070 */
[----:B------:R-:W-:Y:S01]  /*2600*/  IMAD R10, R10, R18, R11 ;  /* 0x000000120a0a7224 */ /* 0x000fe200078e020b */
[----:B------:R2:W-:Y:S01]  /*2610*/  LDGSTS.E.BYPASS.LTC128B.128 [R48+0x80], [R8.64], !P5 ;  /* 0x0008000008307fae */ /* 0x0005e2000e901d46 */
[----:B-1----:R-:W-:Y:S02]  /*2620*/  IMAD.MOV.U32 R6, RZ, RZ, R22 ;  /* 0x000000ffff067224 */ /* 0x002fe400078e0016 */
[----:B------:R-:W-:Y:S01]  /*2630*/  IMAD.MOV.U32 R7, RZ, RZ, R49 ;  /* 0x000000ffff077224 */ /* 0x000fe200078e0031 */
[----:B------:R-:W-:Y:S01]  /*2640*/  IADD3 R14, R14, -c[0x0][0x18], RZ ;  /* 0x800006000e0e7a10 */ /* 0x000fe20007ffe0ff */
[----:B------:R-:W-:Y:S04]  /*2650*/  STL.64 [R1+0xf0], R78 ;  /* 0x0000f04e01007387 */ /* 0x000fe80000100a00 */
[----:B------:R1:W-:Y:S04]  /*2660*/  STL.128 [R1+0xb0], R4 ;  /* 0x0000b00401007387 */ /* 0x0003e80000100c00 */
[----:B------:R-:W-:Y:S01]  /*2670*/  STL.64 [R1+0x330], R76 ;  /* 0x0003304c01007387 */ /* 0x000fe20000100a00 */
[----:B-----5:R-:W-:-:S03]  /*2680*/  IMAD.WIDE.U32 R32, R18, R2, RZ ;  /* 0x0000000212207225 */ /* 0x020fc600078e00ff */
[----:B------:R-:W-:Y:S04]  /*2690*/  STL.64 [R1+0xe8], R62 ;  /* 0x0000e83e01007387 */ /* 0x000fe80000100a00 */
[----:B------:R-:W-:Y:S04]  /*26a0*/  STL.64 [R1+0x100], R60 ;  /* 0x0001003c01007387 */ /* 0x000fe80000100a00 */
[----:B------:R-:W-:Y:S04]  /*26b0*/  STL.64 [R1+0x2a0], R52 ;  /* 0x0002a03401007387 */ /* 0x000fe80000100a00 */
[----:B------:R-:W-:Y:S04]  /*26c0*/  STL.64 [R1+0x2b0], R56 ;  /* 0x0002b03801007387 */ /* 0x000fe80000100a00 */
[----:B------:R-:W-:Y:S04]  /*26d0*/  STL.64 [R1+0x288], R68 ;  /* 0x0002884401007387 */ /* 0x000fe80000100a00 */
[----:B------:R-:W-:Y:S01]  /*26e0*/  STL.128 [R1+0x320], R36 ;  /* 0x0003202401007387 */ /* 0x000fe20000100c00 */
[----:B-1----:R-:W-:-:S03]  /*26f0*/  IADD3 R6, P1, R8, UR4, RZ ;  /* 0x0000000408067c10 */ /* 0x002fc6000ff3e0ff */
[----:B------:R-:W-:Y:S01]  /*2700*/  STL.64 [R1+0x250], R42 ;  /* 0x0002502a01007387 */ /* 0x000fe20000100a00 */
[----:B------:R-:W-:Y:S02]  /*2710*/  IADD3 R4, -R23, R44, -R3 ;  /* 0x0000002c17047210 */ /* 0x000fe40007ffe903 */
[----:B------:R-:W-:Y:S01]  /*2720*/  IADD3.X R7, R9, UR5, RZ, P1, !PT ;  /* 0x0000000509077c10 */ /* 0x000fe20008ffe4ff */
[----:B------:R-:W-:Y:S01]  /*2730*/  IMAD.IADD R5, R33, 0x1, R10 ;  /* 0x0000000121057824 */ /* 0x000fe200078e020a */
[----:B------:R-:W-:Y:S01]  /*2740*/  IADD3 R18, P1, R6, UR4, RZ ;  /* 0x0000000406127c10 */ /* 0x000fe2000ff3e0ff */
        /* <DEDUP_REMOVED lines=12> */
[----:B------:R1:W-:Y:S04]  /*2810*/  LDGSTS.E.BYPASS.LTC128B.128 [R14], [R12.64], !P5 ;  /* 0x000000000c0e7fae */ /* 0x0003e8000e901d46 */
        /* <DEDUP_REMOVED lines=35> */
[----:B------:R-:W4:Y:S04]  /*2a50*/  LD.E.U8 R2, [R64.64] ;  /* 0x0000000640027980 */ /* 0x000f28000c101100 */
[----:B------:R-:W5:Y:S01]  /*2a60*/  LDL.64 R22, [R1+0x3b0] ;  /* 0x0003b00001167983 */ /* 0x000f620000100a00 */
[----:B------:R-:W-:-:S02]  /*2a70*/  SHF.L.U32 R5, R16, 0x1, RZ ;  /* 0x0000000110057819 */ /* 0x000fc400000006ff */
[----:B------:R-:W-:Y:S01]  /*2a80*/  SHF.L.U64.HI R17, R16, 0x1, R17 ;  /* 0x0000000110117819 */ /* 0x000fe20000010211 */
[----:B--2---:R-:W2:Y:S01]  /*2a90*/  LDL.128 R8, [R1+0x3c0] ;  /* 0x0003c00001087983 */ /* 0x004ea20000100c00 */
[----:B-1----:R-:W-:-:S03]  /*2aa0*/  IADD3 R18, P0, R5, R12, RZ ;  /* 0x0000000c05127210 */ /* 0x002fc60007f1e0ff */
[----:B---3--:R-:W3:Y:S02]  /*2ab0*/  LDL.64 R30, [R1+0x408] ;  /* 0x00040800011e7983 */ /* 0x008ee40000100a00 */
[----:B------:R-:W-:Y:S02]  /*2ac0*/  IMAD.X R19, R17, 0x1, R13, P0 ;  /* 0x0000000111137824 */ /* 0x000fe400000e060d */
[----:B------:R-:W2:Y:S04]  /*2ad0*/  LDL.64 R12, [R1+0x3b0] ;  /* 0x0003b000010c7983 */ /* 0x000ea80000100a00 */
[----:B------:R-:W2:Y:S01]  /*2ae0*/  LDL.64 R28, [R1+0x3f0] ;  /* 0x0003f000011c7983 */ /* 0x000ea20000100a00 */
[----:B----4-:R-:W-:-:S04]  /*2af0*/  LOP3.LUT R2, R2, 0x1, RZ, 0xc0, !PT ;  /* 0x0000000102027812 */ /* 0x010fc800078ec0ff */
        /* <DEDUP_REMOVED lines=9> */
[----:B----4-:R-:W4:Y:S01]  /*2b90*/  LDL.64 R22, [R1+0x3d8] ;  /* 0x0003d80001167983 */ /* 0x010f220000100a00 */
        /* <DEDUP_REMOVED lines=8> */
[----:B------:R-:W-:-:S05]  /*2c20*/  IADD3 R16, P0, R6, R5, RZ ;  /* 0x0000000506107210 */ /* 0x000fca0007f1e0ff */
[----:B------:R-:W-:Y:S01]  /*2c30*/  IMAD.X R17, R7, 0x1, R17, P0 ;  /* 0x0000000107117824 */ /* 0x000fe200000e0611 */
[----:B--2---:R-:W-:-:S04]  /*2c40*/  LOP3.LUT R2, R2, 0x1, RZ, 0xc0, !PT ;  /* 0x0000000102027812 */ /* 0x004fc800078ec0ff */
[----:B------:R-:W-:-:S04]  /*2c50*/  ISETP.NE.U32.AND P1, PT, R2, 0x1, PT ;  /* 0x000000010200780c */ /* 0x000fc80003f25070 */
[----:B------:R-:W-:Y:S02]  /*2c60*/  ISETP.LT.OR P1, PT, R4, 0x61, P1 ;  /* 0x000000610400780c */ /* 0x000fe40000f21670 */
[----:B-----5:R-:W2:Y:S11]  /*2c70*/  LDL.128 R4, [R1+0x3e0] ;  /* 0x0003e00001047983 */ /* 0x020eb60000100c00 */
[----:B------:R-:W-:Y:S01]  /*2c80*/  @!PT LDS RZ, [RZ] ;  /* 0x00000000fffff984 */ /* 0x000fe20000000800 */
[----:B------:R-:W-:Y:S01]  /*2c90*/  @!PT LDS RZ, [RZ] ;  /* 0x00000000fffff984 */ /* 0x000fe20000000800 */
[----:B------:R-:W-:Y:S01]  /*2ca0*/  @!PT LDS RZ, [RZ] ;  /* 0x00000000fffff984 */ /* 0x000fe20000000800 */
[----:B------:R1:W-:Y:S04]  /*2cb0*/  LDGSTS.E.BYPASS.LTC128B.128 [R14+0x3000], [R16.64], !P1 ;  /* 0x03000000100e7fae */ /* 0x0003e8000c901d46 */
[----:B------:R-:W5:Y:S04]  /*2cc0*/  LD.E R10, [R10.64] ;  /* 0x000000060a0a7980 */ /* 0x000f68000c101900 */
[----:B-1----:R-:W2:Y:S01]  /*2cd0*/  LDL.64 R14, [R1+0x408] ;  /* 0x00040800010e7983 */ /* 0x002ea20000100a00 */
[----:B-----5:R-:W-:-:S03]  /*2ce0*/  ISETP.GT.AND P1, PT, R10, 0x7f, PT ;  /* 0x0000007f0a00780c */ /* 0x020fc60003f24270 */
[----:B------:R-:W5:Y:S10]  /*2cf0*/  LDL R10, [R1+0x430] ;  /* 0x00043000010a7983 */ /* 0x000f740000100800 */
[----:B------:R-:W2:Y:S04]  /*2d00*/  @!P1 LDL.64 R34, [R1+0x3d0] ;  /* 0x0003d00001229983 */ /* 0x000ea80000100a00 */
[----:B------:R-:W3:Y:S04]  /*2d10*/  @!P1 LDL.64 R18, [R1+0x3b8] ;  /* 0x0003b80001129983 */ /* 0x000ee80000100a00 */
[----:B------:R-:W4:Y:S04]  /*2d20*/  @!P1 LD.E R8, [R8.64] ;  /* 0x0000000608089980 */ /* 0x000f28000c101900 */
[----:B--2---:R-:W2:Y:S04]  /*2d30*/  @!P1 LD.E.U8 R2, [R34.64] ;  /* 0x0000000622029980 */ /* 0x004ea8000c101100 */
[----:B---3--:R-:W3:Y:S01]  /*2d40*/  @!P1 LD.E.64 R12, [R18.64+0x8] ;  /* 0x00000806120c9980 */ /* 0x008ee2000c101b00 */
[----:B--2---:R-:W-:Y:S01]  /*2d50*/  @!P1 ISETP.NE.AND P0, PT, R2, RZ, PT ;  /* 0x000000ff0200920c */ /* 0x004fe20003f05270 */
[----:B---3--:R-:W-:Y:S01]  /*2d60*/  @!P1 IMAD.WIDE R32, R3, 0x4, R12 ;  /* 0x0000000403209825 */ /* 0x008fe200078e020c */
[----:B----4-:R-:W-:-:S11]  /*2d70*/  @!P1 IADD3 R13, R8, -c[0x0][0x18], RZ ;  /* 0x80000600080d9a10 */ /* 0x010fd60007ffe0ff */
[----:B------:R-:W-:Y:S01]  /*2d80*/  @!PT LDS RZ, [RZ] ;  /* 0x00000000fffff984 */ /* 0x000fe20000000800 */
[----:B------:R-:W-:Y:S01]  /*2d90*/  @!PT LDS RZ, [RZ] ;  /* 0x00000000fffff984 */ /* 0x000fe20000000800 */
[----:B------:R-:W-:Y:S01]  /*2da0*/  @!PT LDS RZ, [RZ] ;  /* 0x00000000fffff984 */ /* 0x000fe20000000800 */
[----:B------:R1:W-:Y:S04]  /*2db0*/  @!P1 LDGSTS.E.BYPASS.LTC128B.128 [R13], [R32.64], P0 ;  /* 0x00000000200d9fae */ /* 0x0003e80008101d46 */
[----:B------:R-:W2:Y:S04]  /*2dc0*/  LD.E.U8 R12, [R30.64] ;  /* 0x000000061e0c7980 */ /* 0x000ea8000c101100 */
[----:B------:R3:W4:Y:S04]  /*2dd0*/  LD.E.64 R18, [R4.64+0x10] ;  /* 0x0000100604127980 */ /* 0x000728000c101b00 */
[----:B------:R-:W4:Y:S04]  /*2de0*/  LD.E R6, [R6.64+0xc] ;  /* 0x00000c0606067980 */ /* 0x000f28000c101900 */
[----:B------:R-:W4:Y:S04]  /*2df0*/  LD.E R3, [R28.64] ;  /* 0x000000061c037980 */ /* 0x000f28000c101900 */
[----:B------:R3:W4:Y:S04]  /*2e00*/  LD.E.64 R16, [R4.64+0x18] ;  /* 0x0000180604107980 */ /* 0x000728000c101b00 */
[----:B------:R3:W4:Y:S01]  /*2e10*/  LD.E R11, [R22.64] ;  /* 0x00000006160b7980 */ /* 0x000722000c101900 */
[----:B-----5:R-:W-:Y:S01]  /*2e20*/  IMAD.SHL.U32 R2, R10, 0x80, RZ ;  /* 0x000000800a027824 */ /* 0x020fe200078e00ff */
[----:B------:R-:W-:-:S02]  /*2e30*/  SHF.R.S32.HI R9, RZ, 0x1f, R10 ;  /* 0x0000001fff097819 */ /* 0x000fc4000001140a */
[----:B------:R-:W0:Y:S04]  /*2e40*/  LDGDEPBAR ;  /* 0x00000000000079af */ /* 0x000e280000000000 */
[----:B-1----:R-:W5:Y:S04]  /*2e50*/  LDL R13, [R1+0x430] ;  /* 0x00043000010d7983 */ /* 0x002f680000100800 */
[----:B---3--:R-:W3:Y:S04]  /*2e60*/  LD.E.64 R4, [R4.64+0x8] ;  /* 0x0000080604047980 */ /* 0x008ee8000c101b00 */
[----:B------:R-:W5:Y:S01]  /*2e70*/  LDL.64 R22, [R1+0x408] ;  /* 0x0004080001167983 */ /* 0x000f620000100a00 */
[----:B--2---:R-:W-:Y:S01]  /*2e80*/  LOP3.LUT R12, R12, 0x1, RZ, 0xc0, !PT ;  /* 0x000000010c0c7812 */ /* 0x004fe200078ec0ff */
[----:B----4-:R-:W-:-:S03]  /*2e90*/  IMAD R8, R19, R10, RZ ;  /* 0x0000000a13087224 */ /* 0x010fc600078e02ff */
[----:B------:R-:W-:Y:S01]  /*2ea0*/  ISETP.NE.U32.AND P1, PT, R12, 0x1, PT ;  /* 0x000000010c00780c */ /* 0x000fe20003f25070 */
[C---:B------:R-:W-:Y:S01]  /*2eb0*/  IMAD R8, R18.reuse, R9, R8 ;  /* 0x0000000912087224 */ /* 0x040fe200078e0208 */
[----:B------:R-:W-:Y:S01]  /*2ec0*/  IADD3 R3, -R3, R6, -R2 ;  /* 0x0000000603037210 */ /* 0x000fe20007ffe902 */
        /* <DEDUP_REMOVED lines=11> */
[C---:B---3--:R-:W-:Y:S02]  /*2f80*/  SHF.L.U32 R11, R4.reuse, 0x1, RZ ;  /* 0x00000001040b7819 */ /* 0x048fe400000006ff */
[----:B------:R-:W-:Y:S02]  /*2f90*/  SHF.L.U64.HI R9, R4, 0x1, R5 ;  /* 0x0000000104097819 */ /* 0x000fe40000010205 */
[----:B------:R-:W-:-:S05]  /*2fa0*/  IADD3 R18, P0, R11, R16, RZ ;  /* 0x000000100b127210 */ /* 0x000fca0007f1e0ff */
[----:B------:R-:W-:Y:S02]  /*2fb0*/  IMAD.X R19, R9, 0x1, R17, P0 ;  /* 0x0000000109137824 */ /* 0x000fe400000e0611 */
[----:B-1----:R-:W3:Y:S01]  /*2fc0*/  LDL.64 R16, [R1+0x408] ;  /* 0x0004080001107983 */ /* 0x002ee20000100a00 */
[----:B--2---:R-:W-:-:S04]  /*2fd0*/  LOP3.LUT R6, R6, 0x1, RZ, 0xc0, !PT ;  /* 0x0000000106067812 */ /* 0x004fc800078ec0ff */
[----:B------:R-:W-:-:S04]  /*2fe0*/  ISETP.NE.U32.AND P1, PT, R6, 0x1, PT ;  /* 0x000000010600780c */ /* 0x000fc80003f25070 */
[----:B------:R-:W-:-:S13]  /*2ff0*/  ISETP.LT.OR P1, PT, R3, 0x21, P1 ;  /* 0x000000210300780c */ /* 0x000fda0000f21670 */
[----:B------:R-:W-:Y:S01]  /*3000*/  @!PT LDS RZ, [RZ] ;  /* 0x00000000fffff984 */ /* 0x000fe20000000800 */
[----:B------:R-:W-:Y:S01]  /*3010*/  @!PT LDS RZ, [RZ] ;  /* 0x00000000fffff984 */ /* 0x000fe20000000800 */
[----:B------:R-:W-:Y:S01]  /*3020*/  @!PT LDS RZ, [RZ] ;  /* 0x00000000fffff984 */ /* 0x000fe20000000800 */
[----:B------:R1:W-:Y:S04]  /*3030*/  LDGSTS.E.BYPASS.LTC128B.128 [R12+0x1000], [R18.64], !P1 ;  /* 0x01000000120c7fae */ /* 0x0003e8000c901d46 */
[----:B-----5:R-:W2:Y:S01]  /*3040*/  LD.E.U8 R4, [R22.64] ;  /* 0x0000000616047980 */ /* 0x020ea2000c101100 */
[----:B------:R-:W-:-:S05]  /*3050*/  IADD3 R14, P0, R18, R11, RZ ;  /* 0x0000000b120e7210 */ /* 0x000fca0007f1e0ff */
[----:B------:R-:W-:Y:S01]  /*3060*/  IMAD.X R15, R19, 0x1, R9, P0 ;  /* 0x00000001130f7824 */ /* 0x000fe200000e0609 */
[----:B--2---:R-:W-:-:S04]  /*3070*/  LOP3.LUT R4, R4, 0x1, RZ, 0xc0, !PT ;  /* 0x0000000104047812 */ /* 0x004fc800078ec0ff */
[----:B------:R-:W-:Y:S02]  /*3080*/  ISETP.NE.U32.AND P1, PT, R4, 0x1, PT ;  /* 0x000000010400780c */ /* 0x000fe40003f25070 */
[----:B------:R-:W2:Y:S02]  /*3090*/  LDL.128 R4, [R1+0x420] ;  /* 0x0004200001047983 */ /* 0x000ea40000100c00 */
[----:B------:R-:W-:-:S13]  /*30a0*/  ISETP.LT.OR P1, PT, R3, 0x41, P1 ;  /* 0x000000410300780c */ /* 0x000fda0000f21670 */
[----:B------:R-:W-:Y:S01]  /*30b0*/  @!PT LDS RZ, [RZ] ;  /* 0x00000000fffff984 */ /* 0x000fe20000000800 */
[----:B------:R-:W-:Y:S01]  /*30c0*/  @!PT LDS RZ, [RZ] ;  /* 0x00000000fffff984 */ /* 0x000fe20000000800 */
[----:B------:R-:W-:Y:S01]  /*30d0*/  @!PT LDS RZ, [RZ] ;  /* 0x00000000fffff984 */ /* 0x000fe20000000800 */
[----:B------:R4:W-:Y:S04]  /*30e0*/  LDGSTS.E.BYPASS.LTC128B.128 [R12+0x2000], [R14.64], !P1 ;  /* 0x020000000e0c7fae */ /* 0x0009e8000c901d46 */
[----:B---3--:R-:W3:Y:S01]  /*30f0*/  LD.E.U8 R8, [R16.64] ;  /* 0x0000000610087980 */ /* 0x008ee2000c101100 */
[----:B-1----:R-:W-:-:S05]  /*3100*/  IADD3 R18, P0, R14, R11, RZ ;  /* 0x0000000b0e127210 */ /* 0x002fca0007f1e0ff */
[----:B------:R-:W-:Y:S01]  /*3110*/  IMAD.X R19, R15, 0x1, R9, P0 ;  /* 0x000000010f137824 */ /* 0x000fe200000e0609 */
[----:B---3--:R-:W-:-:S04]  /*3120*/  LOP3.LUT R8, R8, 0x1, RZ, 0xc0, !PT ;  /* 0x0000000108087812 */ /* 0x008fc800078ec0ff */
[----:B------:R-:W-:-:S04]  /*3130*/  ISETP.NE.U32.AND P1, PT, R8, 0x1, PT ;  /* 0x000000010800780c */ /* 0x000fc80003f25070 */
[----:B------:R-:W-:Y:S02]  /*3140*/  ISETP.LT.OR P1, PT, R3, 0x61, P1 ;  /* 0x000000610300780c */ /* 0x000fe40000f21670 */
[----:B------:R-:W3:Y:S11]  /*3150*/  LDL R3, [R1+0x18] ;  /* 0x0000180001037983 */ /* 0x000ef60000100800 */
[----:B------:R-:W-:Y:S01]  /*3160*/  @!PT LDS RZ, [RZ] ;  /* 0x00000000fffff984 */ /* 0x000fe20000000800 */
[----:B------:R-:W-:Y:S01]  /*3170*/  @!PT LDS RZ, [RZ] ;  /* 0x00000000fffff984 */ /* 0x000fe20000000800 */
[----:B------:R-:W-:Y:S01]  /*3180*/  @!PT LDS RZ, [RZ] ;  /* 0x00000000fffff984 */ /* 0x000fe20000000800 */
[----:B------:R1:W-:Y:S04]  /*3190*/  LDGSTS.E.BYPASS.LTC128B.128 [R12+0x3000], [R18.64], !P1 ;  /* 0x03000000120c7fae */ /* 0x0003e8000c901d46 */
[----:B--2---:R-:W2:Y:S02]  /*31a0*/  LD.E R4, [R4.64] ;  /* 0x0000000604047980 */ /* 0x004ea4000c101900 */
[----:B--2---:R-:W-:-:S13]  /*31b0*/  ISETP.GT.AND P1, PT, R4, 0x7f, PT ;  /* 0x0000007f0400780c */ /* 0x004fda0003f24270 */
[----:B------:R-:W2:Y:S04]  /*31c0*/  @!P1 LDL.128 R8, [R1+0x410] ;  /* 0x0004100001089983 */ /* 0x000ea80000100c00 */
[----:B------:R-:W5:Y:S04]  /*31d0*/  @!P1 LD.E.U8 R6, [R6.64] ;  /* 0x0000000606069980 */ /* 0x000f68000c101100 */
[----:B--2---:R-:W4:Y:S04]  /*31e0*/  @!P1 LD.E.64 R8, [R8.64+0x8] ;  /* 0x0000080608089980 */ /* 0x004f28000c101b00 */
[----:B------:R-:W2:Y:S01]  /*31f0*/  @!P1 LD.E R10, [R10.64] ;  /* 0x000000060a0a9980 */ /* 0x000ea2000c101900 */
[----:B-----5:R-:W-:-:S02]  /*3200*/  @!P1 ISETP.NE.AND P0, PT, R6, RZ, PT ;  /* 0x000000ff0600920c */ /* 0x020fc40003f05270 */
[----:B------:R-:W-:Y:S01]  /*3210*/  IADD3 R4, R13, 0x1, RZ ;  /* 0x000000010d047810 */ /* 0x000fe20007ffe0ff */
        /* <DEDUP_REMOVED lines=8> */
[----:B---3--:R-:W-:-:S03]  /*32a0*/  ISETP.GE.AND P0, PT, R4, R3, PT ;  /* 0x000000030400720c */ /* 0x008fc60003f06270 */
        /* <DEDUP_REMOVED lines=33> */
[----:B------:R2:W3:Y:S01]  /*34c0*/  LD.E.U8 R6, [R14.64] ;  /* 0x000000060e067980 */ /* 0x0004e2000c101100 */
[C---:B------:R-:W-:Y:S01]  /*34d0*/  IMAD.SHL.U32 R11, R8.reuse, 0x2, RZ ;  /* 0x00000002080b7824 */ /* 0x040fe200078e00ff */
[----:B------:R-:W-:-:S04]  /*34e0*/  SHF.L.U64.HI R7, R8, 0x1, R9 ;  /* 0x0000000108077819 */ /* 0x000fc80000010209 */
[----:B------:R-:W-:-:S05]  /*34f0*/  IADD3 R18, P0, R11, R16, RZ ;  /* 0x000000100b127210 */ /* 0x000fca0007f1e0ff */
[----:B------:R-:W-:Y:S02]  /*3500*/  IMAD.X R19, R7, 0x1, R17, P0 ;  /* 0x0000000107137824 */ /* 0x000fe400000e0611 */
[----:B-1----:R-:W4:Y:S04]  /*3510*/  LDL.64 R16, [R1+0x408] ;  /* 0x0004080001107983 */ /* 0x002f280000100a00 */
        /* <DEDUP_REMOVED lines=18> */
[----:B----4-:R-:W3:Y:S02]  /*3640*/  LD.E.U8 R6, [R16.64] ;  /* 0x0000000610067980 */ /* 0x010ee4000c101100 */
        /* <DEDUP_REMOVED lines=23> */
.L_x_2379:
[----:B-1----:R-:W-:Y:S05]  /*37c0*/  BSYNC B0 ;  /* 0x0000000000007941 */ /* 0x002fea0003800000 */
.L_x_2378:
        /* <DEDUP_REMOVED lines=311> */
.L_x_2383:
[----:B-1----:R-:W-:Y:S02]  /*4b40*/  MOV R32, 0x4b60 ;  /* 0x00004b6000207802 */ /* 0x002fe40000000f00 */
[----:B------:R-:W-:Y:S05]  /*4b50*/  CALL.REL.NOINC `($_ZN7cutlass13device_kernelIN5flash19enable_sm80_to_sm89INS1_16FlashAttnBwdSm80INS1_25CollectiveMainloopBwdSm80ILi2ELi2EN4cute5tupleIJNS5_1CILi128EEES8_NS7_ILi64EEEEEENS_10bfloat16_tEfNS_4arch4Sm80ELb1ELb0ELb1ELb0ELb0ELb0ELb0ELb0ELi2ELi4ELi4ELi4ELb0EEENS1_21CollectiveEpilogueBwdISA_SB_SD_Li256ELb0ELb0ELi2EEENS1_25SingleTileBwdLPTSchedulerILb0ELi128ELb0EEEEEEEEEvNT_6ParamsE$_ZZN5flash25CollectiveMainloopBwdSm80ILi2ELi2EN4cute5tupleIJNS1_1CILi128EEES4_NS3_ILi64EEEEEEN7cutlass10bfloat16_tEfNS7_4arch4Sm80ELb1ELb0ELb1ELb0ELb0ELb0ELb0ELb0ELi2ELi4ELi4ELi4ELb0EE3mmaINS_16FlashAttnBwdSm80ISB_NS_21CollectiveEpilogueBwdIS6_S8_SA_Li256ELb0ELb0ELi2EEENS_25SingleTileBwdLPTSchedulerILb0ELi128ELb0EEEE13SharedStorageENS1_6TensorINS1_11ArrayEngineIfLm32EEENS1_6LayoutINS2_IJNS2_IJNS3_ILi2EEESO_EEESO_NS3_ILi4EEEEEENS2_IJNS2_IJNS3_ILi1EEESO_EEESQ_NS3_ILi8EEEEEEEEEEEEbRKNSB_6ParamsERT0_S12_iNS2_IJiiiEEERT_ENKUliT_E_clIZSC_ISJ_SX_EbS10_S12_S12_iS13_S15_EUlRS16_iE_EEDaiS16_) ;  /* 0x0000f3a000007944 */ /* 0x000fea0003c00000 */
[----:B---3--:R-:W2:Y:S02]  /*4b60*/  LDL R2, [R1+0x430] ;  /* 0x0004300001027983 */ /* 0x008ea40000100800 */
[----:B--2---:R-:W-:-:S04]  /*4b70*/  IADD3 R2, R2, 0x1, RZ ;  /* 0x0000000102027810 */ /* 0x004fc80007ffe0ff */
[----:B------:R-:W-:Y:S01]  /*4b80*/  ISETP.GE.AND P0, PT, R2, R39, PT ;  /* 0x000000270200720c */ /* 0x000fe20003f06270 */
[----:B------:R1:W-:-:S12]  /*4b90*/  STL [R1+0x430], R2 ;  /* 0x0004300201007387 */ /* 0x0003d80000100800 */
[----:B------:R-:W-:Y:S05]  /*4ba0*/  @!P0 BRA `(.L_x_2383) ;  /* 0xffffff9000008947 */ /* 0x000fea000383ffff */
[----:B------:R-:W-:Y:S05]  /*4bb0*/  BSYNC B1 ;  /* 0x0000000000017941 */ /* 0x000fea0003800000 */
.L_x_2382:
        /* <DEDUP_REMOVED lines=8> */
.L_x_2381:
[----:B------:R-:W-:Y:S05]  /*4c40*/  BSYNC B2 ;  /* 0x0000000000027941 */ /* 0x000fea0003800000 */
.L_x_2380:
        /* <DEDUP_REMOVED lines=41> */
.L_x_2377:
[----:B------:R-:W-:Y:S05]  /*4ee0*/  @P1 BRA `(.L_x_2384) ;  /* 0x000010f000001947 */ /* 0x000fea0003800000 */
[----:B------:R-:W4:Y:S04]  /*4ef0*/  LDL.128 R72, [R1+0x6d0] ;  /* 0x0006d00001487983 */ /* 0x000f280000100c00 */
[----:B------:R-:W5:Y:S04]  /*4f00*/  LDL.128 R64, [R1+0x6f0] ;  /* 0x0006f00001407983 */ /* 0x000f680000100c00 */
[----:B--2---:R-:W2:Y:S04]  /*4f10*/  LDL.128 R68, [R1+0x6e0] ;  /* 0x0006e00001447983 */ /* 0x004ea80000100c00 */
[----:B---3--:R-:W3:Y:S04]  /*4f20*/  LDL.128 R60, [R1+0x700] ;  /* 0x00070000013c7983 */ /* 0x008ee80000100c00 */
[----:B------:R-:W3:Y:S04]  /*4f30*/  LDL.128 R56, [R1+0x710] ;  /* 0x0007100001387983 */ /* 0x000ee80000100c00 */
[----:B------:R-:W3:Y:S04]  /*4f40*/  LDL.128 R48, [R1+0x730] ;  /* 0x0007300001307983 */ /* 0x000ee80000100c00 */
[----:B------:R-:W3:Y:S04]  /*4f50*/  LDL.128 R52, [R1+0x720] ;  /* 0x0007200001347983 */ /* 0x000ee80000100c00 */
[----:B------:R-:W3:Y:S01]  /*4f60*/  LDL.128 R44, [R1+0x740] ;  /* 0x00074000012c7983 */ /* 0x000ee20000100c00 */
[----:B------:R-:W-:Y:S01]  /*4f70*/  SHF.R.S32.HI R3, RZ, 0x1f, R0 ;  /* 0x0000001fff037819 */ /* 0x000fe20000011400 */
[----:B------:R-:W-:Y:S01]  /*4f80*/  BSSY B0, `(.L_x_2385) ;  /* 0x0000093000007945 */ /* 0x000fe20003800000 */
[----:B------:R-:W-:-:S02]  /*4f90*/  F2FP.BF16.PACK_AB R4, R5, R4 ;  /* 0x000000040504723e */ /* 0x000fc400000010ff */
[CC--:B-1----:R-:W-:Y:S02]  /*4fa0*/  LEA.HI R2, R3.reuse, R0.reuse, RZ, 0x2 ;  /* 0x0000000003027211 */ /* 0x0c2fe400078f10ff */
[----:B------:R-:W-:Y:S02]  /*4fb0*/  LEA.HI R22, R3, R0, RZ, 0x5 ;  /* 0x0000000003167211 */ /* 0x000fe400078f28ff */
[----:B------:R-:W-:Y:S02]  /*4fc0*/  F2FP.BF16.PACK_AB R6, R7, R6 ;  /* 0x000000060706723e */ /* 0x000fe400000010ff */
[--C-:B------:R-:W-:Y:S02]  /*4fd0*/  SHF.R.S32.HI R5, RZ, 0x2, R2.reuse ;  /* 0x00000002ff057819 */ /* 0x100fe40000011402 */
[----:B------:R-:W-:Y:S02]  /*4fe0*/  SHF.R.S32.HI R24, RZ, 0x1f, R2 ;  /* 0x0000001fff187819 */ /* 0x000fe40000011402 */
[----:B------:R-:W-:-:S02]  /*4ff0*/  SHF.R.S32.HI R7, RZ, 0x5, R22 ;  /* 0x00000005ff077819 */ /* 0x000fc40000011416 */
[----:B------:R-:W-:Y:S02]  /*5000*/  SHF.R.S32.HI R22, RZ, 0x1f, R22 ;  /* 0x0000001fff167819 */ /* 0x000fe40000011416 */
[----:B------:R-:W-:Y:S02]  /*5010*/  LEA.HI R24, R24, R5, RZ, 0x3 ;  /* 0x0000000518187211 */ /* 0x000fe400078f18ff */
[----:B------:R-:W-:Y:S02]  /*5020*/  F2FP.BF16.PACK_AB R8, R9, R8 ;  /* 0x000000080908723e */ /* 0x000fe400000010ff */
[----:B------:R-:W-:Y:S02]  /*5030*/  LEA.HI R9, R22, R7, RZ, 0x2 ;  /* 0x0000000716097211 */ /* 0x000fe400078f10ff */
[----:B------:R-:W-:Y:S02]  /*5040*/  LEA.HI R22, R3, R0, RZ, 0x3 ;  /* 0x0000000003167211 */ /* 0x000fe400078f18ff */
[----:B------:R-:W-:-:S02]  /*5050*/  LOP3.LUT R76, R24, 0xfffffff8, RZ, 0xc0, !PT ;  /* 0xfffffff8184c7812 */ /* 0x000fc400078ec0ff */
[----:B------:R-:W-:Y:S02]  /*5060*/  LOP3.LUT R24, R9, 0x1ffffc, RZ, 0xc0, !PT ;  /* 0x001ffffc09187812 */ /* 0x000fe400078ec0ff */
[----:B------:R-:W-:Y:S01]  /*5070*/  LOP3.LUT R9, R22, 0x1ffffff8, RZ, 0xc0, !PT ;  /* 0x1ffffff816097812 */ /* 0x000fe200078ec0ff */
[----:B------:R-:W-:Y:S01]  /*5080*/  IMAD.IADD R5, R5, 0x1, -R76 ;  /* 0x0000000105057824 */ /* 0x000fe200078e0a4c */
[----:B------:R-:W-:Y:S01]  /*5090*/  LEA.HI R76, R3, R0, RZ, 0x7 ;  /* 0x00000000034c7211 */ /* 0x000fe200078f38ff */
[----:B------:R-:W-:Y:S01]  /*50a0*/  IMAD.IADD R7, R7, 0x1, -R24 ;  /* 0x0000000107077824 */ /* 0x000fe200078e0a18 */
[----:B------:R-:W-:Y:S01]  /*50b0*/  F2FP.BF16.PACK_AB R10, R11, R10 ;  /* 0x0000000a0b0a723e */ /* 0x000fe200000010ff */
[----:B------:R-:W-:Y:S01]  /*50c0*/  IMAD.IADD R78, R0, 0x1, -R9 ;  /* 0x00000001004e7824 */ /* 0x000fe200078e0a09 */
[----:B------:R-:W-:Y:S01]  /*50d0*/  SHF.R.U32.HI R76, RZ, 0x4, R76 ;  /* 0x00000004ff4c7819 */ /* 0x000fe2000001164c */
[----:B------:R-:W-:Y:S01]  /*50e0*/  IMAD.SHL.U32 R9, R5, 0x40, RZ ;  /* 0x0000004005097824 */ /* 0x000fe200078e00ff */
[----:B------:R-:W-:Y:S01]  /*50f0*/  SHF.R.S32.HI R22, RZ, 0x3, R22 ;  /* 0x00000003ff167819 */ /* 0x000fe20000011416 */
[----:B------:R-:W-:Y:S01]  /*5100*/  IMAD.SHL.U32 R78, R78, 0x8, RZ ;  /* 0x000000084e4e7824 */ /* 0x000fe200078e00ff */
[----:B------:R-:W-:-:S02]  /*5110*/  LOP3.LUT R11, R2, 0x3ffffffc, RZ, 0xc0, !PT ;  /* 0x3ffffffc020b7812 */ /* 0x000fc400078ec0ff */
[----:B------:R-:W-:Y:S02]  /*5120*/  LOP3.LUT R9, R9, 0x1c0, RZ, 0xc0, !PT ;  /* 0x000001c009097812 */ /* 0x000fe400078ec0ff */
[----:B------:R-:W-:Y:S01]  /*5130*/  F2FP.BF16.PACK_AB R12, R13, R12 ;  /* 0x0000000c0d0c723e */ /* 0x000fe200000010ff */
[----:B------:R-:W-:Y:S01]  /*5140*/  IMAD.SHL.U32 R13, R22, 0x40, RZ ;  /* 0x00000040160d7824 */ /* 0x000fe200078e00ff */
[----:B------:R-:W-:Y:S01]  /*5150*/  LOP3.LUT R76, R9, 0x8, R76, 0xf8, !PT ;  /* 0x00000008094c7812 */ /* 0x000fe200078ef84c */
[----:B------:R-:W-:Y:S01]  /*5160*/  IMAD.IADD R24, R0, 0x1, -R11 ;  /* 0x0000000100187824 */ /* 0x000fe200078e0a0b */
[----:B------:R-:W-:Y:S02]  /*5170*/  SHF.R.U32.HI R9, RZ, 0x3, R9 ;  /* 0x00000003ff097819 */ /* 0x000fe40000011609 */
[----:B------:R-:W-:Y:S01]  /*5180*/  LEA.HI R0, R3, R0, RZ, 0x6 ;  /* 0x0000000003007211 */ /* 0x000fe200078f30ff */
[----:B------:R-:W-:Y:S01]  /*5190*/  IMAD R7, R7, 0x200, R24 ;  /* 0x0000020007077824 */ /* 0x000fe200078e0218 */
[----:B------:R-:W-:-:S02]  /*51a0*/  LOP3.LUT R76, R76, R9, RZ, 0x3c, !PT ;  /* 0x000000094c4c7212 */ /* 0x000fc400078e3cff */
[----:B------:R-:W-:Y:S01]  /*51b0*/  LOP3.LUT R2, R13, 0x1c0, RZ, 0xc0, !PT ;  /* 0x000001c00d027812 */ /* 0x000fe200078ec0ff */
[----:B------:R-:W-:Y:S01]  /*51c0*/  IMAD.SHL.U32 R3, R0, 0x8, RZ ;  /* 0x0000000800037824 */ /* 0x000fe200078e00ff */
[----:B------:R-:W-:Y:S01]  /*51d0*/  R2P PR, R5, 0x6 ;  /* 0x0000000605007804 */ /* 0x000fe20000000000 */
[----:B------:R-:W-:Y:S01]  /*51e0*/  IMAD.U32 R7, R7, 0x2, R76 ;  /* 0x0000000207077824 */ /* 0x000fe200078e004c */
[----:B------:R-:W-:Y:S01]  /*51f0*/  LOP3.LUT R11, R2, 0x38, R78, 0xf8, !PT ;  /* 0x00000038020b7812 */ /* 0x000fe200078ef84e */
[----:B------:R-:W-:Y:S01]  /*5200*/  IMAD.MOV.U32 R0, RZ, RZ, 0x20 ;  /* 0x00000020ff007424 */ /* 0x000fe200078e00ff */
[----:B------:R-:W-:Y:S01]  /*5210*/  SHF.R.U32.HI R2, RZ, 0x3, R2 ;  /* 0x00000003ff027819 */ /* 0x000fe20000011602 */
[----:B------:R-:W-:Y:S01]  /*5220*/  IMAD.SHL.U32 R7, R7, 0x2, RZ ;  /* 0x0000000207077824 */ /* 0x000fe200078e00ff */
[----:B------:R-:W-:Y:S02]  /*5230*/  F2FP.BF16.PACK_AB R14, R15, R14 ;  /* 0x0000000e0f0e723e */ /* 0x000fe400000010ff */
[----:B------:R-:W-:-:S02]  /*5240*/  LOP3.LUT R2, R11, R2, RZ, 0x3c, !PT ;  /* 0x000000020b027212 */ /* 0x000fc400078e3cff */
[----:B------:R-:W-:Y:S02]  /*5250*/  SEL R0, R0, 0xffffffe0, !P1 ;  /* 0xffffffe000007807 */ /* 0x000fe40004800000 */
[C---:B------:R-:W-:Y:S02]  /*5260*/  IADD3 R5, R7.reuse, 0x40, RZ ;  /* 0x0000004007057810 */ /* 0x040fe40007ffe0ff */
[----:B------:R-:W-:Y:S01]  /*5270*/  LOP3.LUT R2, R2, 0x7ffffe00, R3, 0xf8, !PT ;  /* 0x7ffffe0002027812 */ /* 0x000fe200078ef803 */
[C---:B------:R-:W-:Y:S01]  /*5280*/  IMAD.IADD R3, R7.reuse, 0x1, R0 ;  /* 0x0000000107037824 */ /* 0x040fe200078e0200 */
        /* <DEDUP_REMOVED lines=12> */
[----:B------:R-:W-:Y:S02]  /*5350*/  SHF.R.S32.HI R79, RZ, 0x1f, R78 ;  /* 0x0000001fff4f7819 */ /* 0x000fe4000001144e */
[----:B------:R-:W-:Y:S02]  /*5360*/  SHF.R.S32.HI R0, RZ, 0x1f, R27 ;  /* 0x0000001fff007819 */ /* 0x000fe4000001141b */
[----:B------:R-:W-:Y:S01]  /*5370*/  SHF.R.S32.HI R23, RZ, 0x1f, R22 ;  /* 0x0000001fff177819 */ /* 0x000fe20000011416 */
[----:B------:R-:W-:Y:S01]  /*5380*/  IMAD.WIDE.U32 R24, R26, c[0x0][0x338], R78 ;  /* 0x0000ce001a187a25 */ /* 0x000fe200078e004e */
[----:B----4-:R-:W-:Y:S01]  /*5390*/  F2FP.BF16.PACK_AB R72, R73, R72 ;  /* 0x000000484948723e */ /* 0x010fe200000010ff */
[----:B------:R-:W-:Y:S01]  /*53a0*/  BAR.SYNC.DEFER_BLOCKING 0x1, 0x100 ;  /* 0x0044000000007b1d */ /* 0x000fe20000010000 */
[----:B------:R-:W-:-:S02]  /*53b0*/  F2FP.BF16.PACK_AB R74, R75, R74 ;  /* 0x0000004a4b4a723e */ /* 0x000fc400000010ff */
[----:B-----5:R-:W-:Y:S02]  /*53c0*/  F2FP.BF16.PACK_AB R64, R65, R64 ;  /* 0x000000404140723e */ /* 0x020fe400000010ff */
[----:B------:R-:W-:Y:S02]  /*53d0*/  F2FP.BF16.PACK_AB R66, R67, R66 ;  /* 0x000000424342723e */ /* 0x000fe400000010ff */
[----:B--2---:R-:W-:Y:S02]  /*53e0*/  F2FP.BF16.PACK_AB R68, R69, R68 ;  /* 0x000000444544723e */ /* 0x004fe400000010ff */
[----:B------:R-:W-:Y:S02]  /*53f0*/  F2FP.BF16.PACK_AB R70, R71, R70 ;  /* 0x000000464746723e */ /* 0x000fe400000010ff */
[----:B---3--:R-:W-:Y:S02]  /*5400*/  F2FP.BF16.PACK_AB R60, R61, R60 ;  /* 0x0000003c3d3c723e */ /* 0x008fe400000010ff */
        /* <DEDUP_REMOVED lines=26> */
[----:B------:R2:W-:Y:S04]  /*55b0*/  STS [R7+0x480], R6 ;  /* 0x0004800607007388 */ /* 0x0005e80000000800 */
[----:B------:R-:W-:Y:S04]  /*55c0*/  STS [R3+0x80], R12 ;  /* 0x0000800c03007388 */ /* 0x000fe80000000800 */
[----:B------:R-:W-:Y:S04]  /*55d0*/  STS [R3+0x480], R14 ;  /* 0x0004800e03007388 */ /* 0x000fe80000000800 */
[----:B------:R-:W-:Y:S04]  /*55e0*/  STS [R7+0x2080], R8 ;  /* 0x0020800807007388 */ /* 0x000fe80000000800 */
[----:B------:R-:W-:Y:S04]  /*55f0*/  STS [R7+0x2480], R10 ;  /* 0x0024800a07007388 */ /* 0x000fe80000000800 */
[----:B------:R-:W-:Y:S01]  /*5600*/  STS [R3+0x2080], R16 ;  /* 0x0020801003007388 */ /* 0x000fe20000000800 */
[----:B-1----:R-:W-:Y:S01]  /*5610*/  IMAD.SHL.U32 R4, R2, 0x2, RZ ;  /* 0x0000000202047824 */ /* 0x002fe200078e00ff */
[----:B------:R-:W-:-:S02]  /*5620*/  SHF.R.S32.HI R2, RZ, 0x1f, R26 ;  /* 0x0000001fff027819 */ /* 0x000fc4000001141a */
[----:B------:R1:W-:Y:S01]  /*5630*/  STS [R3+0x2480], R18 ;  /* 0x0024801203007388 */ /* 0x0003e20000000800 */
[----:B--2---:R-:W-:-:S03]  /*5640*/  IMAD R6, R0, c[0x0][0x340], RZ ;  /* 0x0000d00000067a24 */ /* 0x004fc600078e02ff */
[----:B------:R-:W-:Y:S04]  /*5650*/  STS [R5+0x80], R28 ;  /* 0x0000801c05007388 */ /* 0x000fe80000000800 */
[----:B------:R-:W-:Y:S04]  /*5660*/  STS [R5+0x480], R30 ;  /* 0x0004801e05007388 */ /* 0x000fe80000000800 */
[----:B------:R-:W-:Y:S04]  /*5670*/  STS [R21+0x80], R36 ;  /* 0x0000802415007388 */ /* 0x000fe80000000800 */
[----:B------:R-:W-:Y:S04]  /*5680*/  STS [R21+0x480], R38 ;  /* 0x0004802615007388 */ /* 0x000fe80000000800 */
[----:B------:R2:W-:Y:S04]  /*5690*/  STS [R5+0x2080], R32 ;  /* 0x0020802005007388 */ /* 0x0005e80000000800 */
[----:B------:R3:W-:Y:S01]  /*56a0*/  STS [R5+0x2480], R34 ;  /* 0x0024802205007388 */ /* 0x0007e20000000800 */
[----:B-1----:R-:W-:-:S03]  /*56b0*/  IMAD.MOV.U32 R3, RZ, RZ, -0x80 ;  /* 0xffffff80ff037424 */ /* 0x002fc600078e00ff */
[----:B------:R1:W-:Y:S01]  /*56c0*/  STS [R21+0x2080], R40 ;  /* 0x0020802815007388 */ /* 0x0003e20000000800 */
[----:B------:R-:W-:-:S03]  /*56d0*/  IMAD R3, R20, R3, c[0x0][0x2f0] ;  /* 0x0000bc0014037624 */ /* 0x000fc600078e0203 */
[----:B------:R1:W-:Y:S02]  /*56e0*/  STS [R21+0x2480], R42 ;  /* 0x0024802a15007388 */ /* 0x0003e40000000800 */
[----:B------:R-:W-:Y:S02]  /*56f0*/  IMNMX R3, R3, 0x80, PT ;  /* 0x0000008003037817 */ /* 0x000fe40003800200 */
[----:B------:R-:W-:Y:S02]  /*5700*/  BAR.SYNC.DEFER_BLOCKING 0x1, 0x100 ;  /* 0x0044000000007b1d */ /* 0x000fe40000010000 */
[----:B------:R-:W-:-:S04]  /*5710*/  ISETP.GE.AND P3, PT, R22, R3, PT ;  /* 0x000000031600720c */ /* 0x000fc80003f66270 */
[----:B------:R-:W-:Y:S01]  /*5720*/  ISETP.GE.OR P0, PT, R78, c[0x0][0x324], P3 ;  /* 0x0000c9004e007a0c */ /* 0x000fe20001f06670 */
[----:B--2---:R-:W-:-:S04]  /*5730*/  IMAD.WIDE R32, R20, 0x80, R22 ;  /* 0x0000008014207825 */ /* 0x004fc800078e0216 */
[----:B---3--:R-:W-:-:S04]  /*5740*/  IMAD R5, R2, c[0x0][0x338], RZ ;  /* 0x0000ce0002057a24 */ /* 0x008fc800078e02ff */
[----:B------:R-:W-:-:S04]  /*5750*/  IMAD R5, R26, c[0x0][0x33c], R5 ;  /* 0x0000cf001a057a24 */ /* 0x000fc800078e0205 */
[----:B------:R-:W-:Y:S02]  /*5760*/  IMAD.IADD R25, R25, 0x1, R5 ;  /* 0x0000000119197824 */ /* 0x000fe400078e0205 */
[C---:B------:R-:W-:Y:S01]  /*5770*/  IMAD R5, R27.reuse, c[0x0][0x344], R6 ;  /* 0x0000d1001b057a24 */ /* 0x040fe200078e0206 */
[----:B------:R1:W2:Y:S01]  /*5780*/  LDS.128 R52, [R4+0x5080] ;  /* 0x0050800004347984 */ /* 0x0002a20000000c00 */
[----:B------:R-:W-:-:S03]  /*5790*/  IMAD.WIDE.U32 R24, R27, c[0x0][0x340], R24 ;  /* 0x0000d0001b187a25 */ /* 0x000fc600078e0018 */
[----:B------:R1:W3:Y:S01]  /*57a0*/  LDS.128 R48, [R4+0x6080] ;  /* 0x0060800004307984 */ /* 0x0002e20000000c00 */
[----:B------:R-:W-:-:S03]  /*57b0*/  IMAD.IADD R35, R25, 0x1, R5 ;  /* 0x0000000119237824 */ /* 0x000fc600078e0205 */
[----:B------:R1:W4:Y:S04]  /*57c0*/  LDS.128 R44, [R4+0x7080] ;  /* 0x00708000042c7984 */ /* 0x0003280000000c00 */
        /* <DEDUP_REMOVED lines=14> */
.L_x_2386:
[----:B------:R-:W-:Y:S05]  /*58b0*/  BSYNC B0 ;  /* 0x0000000000007941 */ /* 0x000fea0003800000 */
.L_x_2385:
        /* <DEDUP_REMOVED lines=16> */
.L_x_2388:
[----:B------:R-:W-:Y:S05]  /*59c0*/  BSYNC B0 ;  /* 0x0000000000007941 */ /* 0x000fea0003800000 */
.L_x_2387:
        /* <DEDUP_REMOVED lines=16> */
.L_x_2390:
[----:B------:R-:W-:Y:S05]  /*5ad0*/  BSYNC B0 ;  /* 0x0000000000007941 */ /* 0x000fea0003800000 */
.L_x_2389:
        /* <DEDUP_REMOVED lines=16> */
.L_x_2392:
[----:B------:R-:W-:Y:S05]  /*5be0*/  BSYNC B0 ;  /* 0x0000000000007941 */ /* 0x000fea0003800000 */
.L_x_2391:
[----:B------:R-:W-:Y:S01]  /*5bf0*/  IMAD R3, R2, c[0x0][0x308], RZ ;  /* 0x0000c20002037a24 */ /* 0x000fe200078e02ff */
[----:B------:R-:W-:Y:S01]  /*5c00*/  ISETP.GE.OR P3, PT, R78, c[0x0][0x2f4], P3 ;  /* 0x0000bd004e007a0c */ /* 0x000fe20001f66670 */
[C---:B----4-:R-:W-:Y:S01]  /*5c10*/  IMAD.WIDE.U32 R4, R26.reuse, c[0x0][0x308], R78 ;  /* 0x0000c2001a047a25 */ /* 0x050fe200078e004e */
        /* <DEDUP_REMOVED lines=10> */
[----:B-1----:R-:W-:-:S04]  /*5cc0*/  IMAD.WIDE.U32 R20, R32, c[0x0][0x300], R6 ;  /* 0x0000c00020147a25 */ /* 0x002fc800078e0006 */
[----:B------:R-:W-:Y:S01]  /*5cd0*/  IMAD R0, R32, c[0x0][0x304], R3 ;  /* 0x0000c10020007a24 */ /* 0x000fe200078e0203 */
[----:B------:R-:W-:-:S04]  /*5ce0*/  LEA R2, P3, R20, c[0x0][0x2e8], 0x1 ;  /* 0x0000ba0014027a11 */ /* 0x000fc800078608ff */
[----:B------:R-:W-:-:S04]  /*5cf0*/  IADD3 R0, R21, R0, RZ ;  /* 0x0000000015007210 */ /* 0x000fc80007ffe0ff */
[----:B------:R-:W-:-:S05]  /*5d00*/  LEA.HI.X R3, R20, c[0x0][0x2ec], R0, 0x1, P3 ;  /* 0x0000bb0014037a11 */ /* 0x000fca00018f0c00 */
[----:B------:R1:W-:Y:S02]  /*5d10*/  STG.E.128 [R2.64], R28 ;  /* 0x0000001c02007986 */ /* 0x0003e4000c101d06 */
.L_x_2394:
[----:B------:R-:W-:Y:S05]  /*5d20*/  BSYNC B0 ;  /* 0x0000000000007941 */ /* 0x000fea0003800000 */
.L_x_2393:
        /* <DEDUP_REMOVED lines=14> */
.L_x_2396:
[----:B------:R-:W-:Y:S05]  /*5e10*/  BSYNC B0 ;  /* 0x0000000000007941 */ /* 0x000fea0003800000 */
.L_x_2395:
        /* <DEDUP_REMOVED lines=14> */
.L_x_2398:
[----:B------:R-:W-:Y:S05]  /*5f00*/  BSYNC B0 ;  /* 0x0000000000007941 */ /* 0x000fea0003800000 */
.L_x_2397:
        /* <DEDUP_REMOVED lines=13> */
.L_x_2384:
[----:B------:R-:W-:Y:S01]  /*5fe0*/  SHF.R.S32.HI R3, RZ, 0x1f, R0 ;  /* 0x0000001fff037819 */ /* 0x000fe20000011400 */
[----:B---3--:R-:W-:Y:S01]  /*5ff0*/  IMAD.MOV.U32 R9, RZ, RZ, -0x80 ;  /* 0xffffff80ff097424 */ /* 0x008fe200078e00ff */
[----:B-1----:R-:W-:Y:S01]  /*6000*/  SHF.R.S32.HI R2, RZ, 0x1f, R27 ;  /* 0x0000001fff027819 */ /* 0x002fe2000001141b */
[----:B------:R-:W-:Y:S01]  /*6010*/  BSSY B0, `(.L_x_2399) ;  /* 0x000001e000007945 */ /* 0x000fe20003800000 */
[----:B------:R-:W-:-:S03]  /*6020*/  LEA.HI R8, R3, R0, RZ, 0x3 ;  /* 0x0000000003087211 */ /* 0x000fc600078f18ff */
[----:B------:R-:W-:Y:S01]  /*6030*/  IMAD R6, R2, c[0x0][0x310], RZ ;  /* 0x0000c40002067a24 */ /* 0x000fe200078e02ff */
[----:B------:R-:W-:Y:S02]  /*6040*/  LOP3.LUT R3, R8, 0x1ffffff8, RZ, 0xc0, !PT ;  /* 0x1ffffff808037812 */ /* 0x000fe400078ec0ff */
[----:B------:R-:W-:Y:S01]  /*6050*/  SHF.R.S32.HI R8, RZ, 0x3, R8 ;  /* 0x00000003ff087819 */ /* 0x000fe20000011408 */
[----:B------:R-:W-:Y:S02]  /*6060*/  IMAD R13, R27, c[0x0][0x314], R6 ;  /* 0x0000c5001b0d7a24 */ /* 0x000fe400078e0206 */
[----:B------:R-:W-:Y:S01]  /*6070*/  IMAD.IADD R0, R0, 0x1, -R3 ;  /* 0x0000000100007824 */ /* 0x000fe200078e0a03 */
[----:B------:R-:W-:-:S04]  /*6080*/  SHF.R.S32.HI R3, RZ, 0x1f, R26 ;  /* 0x0000001fff037819 */ /* 0x000fc8000001141a */
[----:B------:R-:W-:Y:S01]  /*6090*/  SHF.L.U32 R4, R0, 0x3, RZ ;  /* 0x0000000300047819 */ /* 0x000fe200000006ff */
[----:B------:R-:W-:Y:S01]  /*60a0*/  IMAD R0, R20, R9, c[0x0][0x2f0] ;  /* 0x0000bc0014007624 */ /* 0x000fe200078e0209 */
[----:B------:R-:W-:Y:S01]  /*60b0*/  SHF.R.S32.HI R9, RZ, 0x1f, R8 ;  /* 0x0000001fff097819 */ /* 0x000fe20000011408 */
[----:B------:R-:W-:Y:S01]  /*60c0*/  IMAD R7, R3, c[0x0][0x308], RZ ;  /* 0x0000c20003077a24 */ /* 0x000fe200078e02ff */
[--C-:B------:R-:W-:Y:S02]  /*60d0*/  SHF.R.S32.HI R5, RZ, 0x1f, R4.reuse ;  /* 0x0000001fff057819 */ /* 0x100fe40000011404 */
[----:B------:R-:W-:Y:S01]  /*60e0*/  ISETP.GE.AND P3, PT, R8, R0, PT ;  /* 0x000000000800720c */ /* 0x000fe20003f66270 */
[C---:B------:R-:W-:Y:S02]  /*60f0*/  IMAD R7, R26.reuse, c[0x0][0x30c], R7 ;  /* 0x0000c3001a077a24 */ /* 0x040fe400078e0207 */
[----:B------:R-:W-:Y:S01]  /*6100*/  IMAD.WIDE.U32 R10, R26, c[0x0][0x308], R4 ;  /* 0x0000c2001a0a7a25 */ /* 0x000fe200078e0004 */
[----:B------:R-:W-:-:S03]  /*6110*/  ISETP.GE.OR P0, PT, R4, c[0x0][0x2f4], P3 ;  /* 0x0000bd0004007a0c */ /* 0x000fc60001f06670 */
        /* <DEDUP_REMOVED lines=13> */
.L_x_2400:
[----:B------:R-:W-:Y:S05]  /*61f0*/  BSYNC B0 ;  /* 0x0000000000007941 */ /* 0x000fea0003800000 */
.L_x_2399:
        /* <DEDUP_REMOVED lines=16> */
.L_x_2402:
[----:B------:R-:W-:Y:S05]  /*6300*/  BSYNC B0 ;  /* 0x0000000000007941 */ /* 0x000fea0003800000 */
.L_x_2401:
        /* <DEDUP_REMOVED lines=16> */
.L_x_2404:
[----:B------:R-:W-:Y:S05]  /*6410*/  BSYNC B0 ;  /* 0x0000000000007941 */ /* 0x000fea0003800000 */
.L_x_2403:
        /* <DEDUP_REMOVED lines=16> */
.L_x_2406:
[----:B------:R-:W-:Y:S05]  /*6520*/  BSYNC B0 ;  /* 0x0000000000007941 */ /* 0x000fea0003800000 */
.L_x_2405:
        /* <DEDUP_REMOVED lines=19> */
.L_x_2408:
[----:B------:R-:W-:Y:S05]  /*6660*/  BSYNC B0 ;  /* 0x0000000000007941 */ /* 0x000fea0003800000 */
.L_x_2407:
        /* <DEDUP_REMOVED lines=14> */
.L_x_2410:
[----:B------:R-:W-:Y:S05]  /*6750*/  BSYNC B0 ;  /* 0x0000000000007941 */ /* 0x000fea0003800000 */
.L_x_2409:
        /* <DEDUP_REMOVED lines=14> */
.L_x_2412:
[----:B------:R-:W-:Y:S05]  /*6840*/  BSYNC B0 ;  /* 0x0000000000007941 */ /* 0x000fea0003800000 */
.L_x_2411:
[----:B------:R-:W-:-:S13]  /*6850*/  ISETP.GE.OR P0, PT, R4, c[0x0][0x324], P0 ;  /* 0x0000c90004007a0c */ /* 0x000fda0000706670 */
[----:B------:R-:W-:Y:S05]  /*6860*/  @P0 EXIT ;  /* 0x000000000000094d */ /* 0x000fea0003800000 */
[----:B------:R-:W-:Y:S01]  /*6870*/  IADD3 R0, P0, R20, 0x60, RZ ;  /* 0x0000006014007810 */ /* 0x000fe20007f1e0ff */
[----:B------:R-:W-:Y:S01]  /*6880*/  IMAD.MOV.U32 R4, RZ, RZ, R6 ;  /* 0x000000ffff047224 */ /* 0x000fe200078e0006 */
[----:B------:R-:W-:-:S03]  /*6890*/  MOV R5, R9 ;  /* 0x0000000900057202 */ /* 0x000fc60000000f00 */
[----:B------:R-:W-:Y:S02]  /*68a0*/  IMAD.X R20, RZ, RZ, R21, P0 ;  /* 0x000000ffff147224 */ /* 0x000fe400000e0615 */
[----:B------:R-:W-:-:S04]  /*68b0*/  IMAD.WIDE.U32 R4, R0, c[0x0][0x330], R4 ;  /* 0x0000cc0000047a25 */ /* 0x000fc800078e0004 */
[----:B---3--:R-:W-:Y:S01]  /*68c0*/  IMAD R3, R20, c[0x0][0x330], RZ ;  /* 0x0000cc0014037a24 */ /* 0x008fe200078e02ff */
[----:B------:R-:W-:-:S03]  /*68d0*/  LEA R2, P0, R4, c[0x0][0x318], 0x1 ;  /* 0x0000c60004027a11 */ /* 0x000fc600078008ff */
[----:B------:R-:W-:-:S05]  /*68e0*/  IMAD R3, R0, c[0x0][0x334], R3 ;  /* 0x0000cd0000037a24 */ /* 0x000fca00078e0203 */
[----:B------:R-:W-:-:S04]  /*68f0*/  IADD3 R3, R5, R3, RZ ;  /* 0x0000000305037210 */ /* 0x000fc80007ffe0ff */
[----:B------:R-:W-:-:S05]  /*6900*/  LEA.HI.X R3, R4, c[0x0][0x31c], R3, 0x1, P0 ;  /* 0x0000c70004037a11 */ /* 0x000fca00000f0c03 */
[----:B------:R-:W-:Y:S01]  /*6910*/  STG.E.128 [R2.64], RZ ;  /* 0x000000ff02007986 */ /* 0x000fe2000c101d06 */
[----:B------:R-:W-:Y:S05]  /*6920*/  EXIT ;  /* 0x000000000000794d */ /* 0x000fea0003800000 */
        .type           $_ZN7cutlass13device_kernelIN5flash19enable_sm80_to_sm89INS1_16FlashAttnBwdSm80INS1_25CollectiveMainloopBwdSm80ILi2ELi2EN4cute5tupleIJNS5_1CILi128EEES8_NS7_ILi64EEEEEENS_10bfloat16_tEfNS_4arch4Sm80ELb1ELb0ELb1ELb0ELb0ELb0ELb0ELb0ELi2ELi4ELi4ELi4ELb0EEENS1_21CollectiveEpilogueBwdISA_SB_SD_Li256ELb0ELb0ELi2EEENS1_25SingleTileBwdLPTSchedulerILb0ELi128ELb0EEEEEEEEEvNT_6ParamsE$_ZN4cute12iter_adaptorIPKN7cutlass10bfloat16_tENS_8gmem_ptrIS4_EEEC2ES4_,@function
        .size           $_ZN7cutlass13device_kernelIN5flash19enable_sm80_to_sm89INS1_16FlashAttnBwdSm80INS1_25CollectiveMainloopBwdSm80ILi2ELi2EN4cute5tupleIJNS5_1CILi128EEES8_NS7_ILi64EEEEEENS_10bfloat16_tEfNS_4arch4Sm80ELb1ELb0ELb1ELb0ELb0ELb0ELb0ELb0ELi2ELi4ELi4ELi4ELb0EEENS1_21CollectiveEpilogueBwdISA_SB_SD_Li256ELb0ELb0ELi2EEENS1_25SingleTileBwdLPTSchedulerILb0ELi128ELb0EEEEEEEEEvNT_6ParamsE$_ZN4cute12iter_adaptorIPKN7cutlass10bfloat16_tENS_8gmem_ptrIS4_EEEC2ES4_,($_ZN7cutlass13device_kernelIN5flash19enable_sm80_to_sm89INS1_16FlashAttnBwdSm80INS1_25CollectiveMainloopBwdSm80ILi2ELi2EN4cute5tupleIJNS5_1CILi128EEES8_NS7_ILi64EEEEEENS_10bfloat16_tEfNS_4arch4Sm80ELb1ELb0ELb1ELb0ELb0ELb0ELb0ELb0ELi2ELi4ELi4ELi4ELb0EEENS1_21CollectiveEpilogueBwdISA_SB_SD_Li256ELb0ELb0ELi2EEENS1_25SingleTileBwdLPTSchedulerILb0ELi128ELb0EEEEEEEEEvNT_6ParamsE$_ZN4cute12iter_adaptorIPKN7cutlass9uint128_tENS_8gmem_ptrIS4_EEEC2ES4_ - $_ZN7cutlass13device_kernelIN5flash19enable_sm80_to_sm89INS1_16FlashAttnBwdSm80INS1_25CollectiveMainloopBwdSm80ILi2ELi2EN4cute5tupleIJNS5_1CILi128EEES8_NS7_ILi64EEEEEENS_10bfloat16_tEfNS_4arch4Sm80ELb1ELb0ELb1ELb0ELb0ELb0ELb0ELb0ELi2ELi4ELi4ELi4ELb0EEENS1_21CollectiveEpilogueBwdISA_SB_SD_Li256ELb0ELb0ELi2EEENS1_25SingleTileBwdLPTSchedulerILb0ELi128ELb0EEEEEEEEEvNT_6ParamsE$_ZN4cute12iter_adaptorIPKN7cutlass10bfloat16_tENS_8gmem_ptrIS4_EEEC2ES4_)
$_ZN7cutlass13device_kernelIN5flash19enable_sm80_to_sm89INS1_16FlashAttnBwdSm80INS1_25CollectiveMainloopBwdSm80ILi2ELi2EN4cute5tupleIJNS5_1CILi128EEES8_NS7_ILi64EEEEEENS_10bfloat16_tEfNS_4arch4Sm80ELb1ELb0ELb1ELb0ELb0ELb0ELb0ELb0ELi2ELi4ELi4ELi4ELb0EEENS1_21CollectiveEpilogueBwdISA_SB_SD_Li256ELb0ELb0ELi2EEENS1_25SingleTileBwdLPTSchedulerILb0ELi128ELb0EEEEEEEEEvNT_6ParamsE$_ZN4cute12iter_adaptorIPKN7cutlass10bfloat16_tENS_8gmem_ptrIS4_EEEC2ES4_:
[----:B------:R-:W-:Y:S01]  /*6930*/  IADD3 R5, R81, -c[0x0][0x20], RZ ;  /* 0x8000080051057a10 */ /* 0x000fe20007ffe0ff */
[----:B------:R-:W-:Y:S01]  /*6940*/  IMAD.MOV.U32 R78, RZ, RZ, R4 ;  /* 0x000000ffff4e7224 */ /* 0x000fe200078e0004 */
[----:B------:R-:W-:Y:S01]  /*6950*/  MOV R79, R9 ;  /* 0x00000009004f7202 */ /* 0x000fe20000000f00 */
[----:B------:R-:W-:-:S04]  /*6960*/  IMAD.MOV.U32 R11, RZ, RZ, 0x0 ;  /* 0x00000000ff0b7424 */ /* 0x000fc800078e00ff */
[----:B------:R1:W-:Y:S01]  /*6970*/  STL.64 [R5], R78 ;  /* 0x0000004e05007387 */ /* 0x0003e20000100a00 */
[----:B------:R-:W-:Y:S05]  /*6980*/  RET.REL.NODEC R10 `(_ZN7cutlass13device_kernelIN5flash19enable_sm80_to_sm89INS1_16FlashAttnBwdSm80INS1_25CollectiveMainloopBwdSm80ILi2ELi2EN4cute5tupleIJNS5_1CILi128EEES8_NS7_ILi64EEEEEENS_10bfloat16_tEfNS_4arch4Sm80ELb1ELb0ELb1ELb0ELb0ELb0ELb0ELb0ELi2ELi4ELi4ELi4ELb0EEENS1_21CollectiveEpilogueBwdISA_SB_SD_Li256ELb0ELb0ELi2EEENS1_25SingleTileBwdLPTSchedulerILb0ELi128ELb0EEEEEEEEEvNT_6ParamsE) ;  /* 0xffff96700a007950 */ /* 0x000fea0003c3ffff */
        .type           $_ZN7cutlass13device_kernelIN5flash19enable_sm80_to_sm89INS1_16FlashAttnBwdSm80INS1_25CollectiveMainloopBwdSm80ILi2ELi2EN4cute5tupleIJNS5_1CILi128EEES8_NS7_ILi64EEEEEENS_10bfloat16_tEfNS_4arch4Sm80ELb1ELb0ELb1ELb0ELb0ELb0ELb0ELb0ELi2ELi4ELi4ELi4ELb0EEENS1_21CollectiveEpilogueBwdISA_SB_SD_Li256ELb0ELb0ELi2EEENS1_25SingleTileBwdLPTSchedulerILb0ELi128ELb0EEEEEEEEEvNT_6ParamsE$_ZN4cute12iter_adaptorIPKN7cutlass9uint128_tENS_8gmem_ptrIS4_EEEC2ES4_,@function
        .size           $_ZN7cutlass13device_kernelIN5flash19enable_sm80_to_sm89INS1_16FlashAttnBwdSm80INS1_25CollectiveMainloopBwdSm80ILi2ELi2EN4cute5tupleIJNS5_1CILi128EEES8_NS7_ILi64EEEEEENS_10bfloat16_tEfNS_4arch4Sm80ELb1ELb0ELb1ELb0ELb0ELb0ELb0ELb0ELi2ELi4ELi4ELi4ELb0EEENS1_21CollectiveEpilogueBwdISA_SB_SD_Li256ELb0ELb0ELi2EEENS1_25SingleTileBwdLPTSchedulerILb0ELi128ELb0EEEEEEEEEvNT_6ParamsE$_ZN4cute12iter_adaptorIPKN7cutlass9uint128_tENS_8gmem_ptrIS4_EEEC2ES4_,($_ZN7cutlass13device_kernelIN5flash19enable_sm80_to_sm89INS1_16FlashAttnBwdSm80INS1_25CollectiveMainloopBwdSm80ILi2ELi2EN4cute5tupleIJNS5_1CILi128EEES8_NS7_ILi64EEEEEENS_10bfloat16_tEfNS_4arch4Sm80ELb1ELb0ELb1ELb0ELb0ELb0ELb0ELb0ELi2ELi4ELi4ELi4ELb0EEENS1_21CollectiveEpilogueBwdISA_SB_SD_Li256ELb0ELb0ELi2EEENS1_25SingleTileBwdLPTSchedulerILb0ELi128ELb0EEEEEEEEEvNT_6ParamsE$_ZN4cute12iter_adaptorIPKfNS_8gmem_ptrIS2_EEEC2ES2_ - $_ZN7cutlass13device_kernelIN5flash19enable_sm80_to_sm89INS1_16FlashAttnBwdSm80INS1_25CollectiveMainloopBwdSm80ILi2ELi2EN4cute5tupleIJNS5_1CILi128EEES8_NS7_ILi64EEEEEENS_10bfloat16_tEfNS_4arch4Sm80ELb1ELb0ELb1ELb0ELb0ELb0ELb0ELb0ELi2ELi4ELi4ELi4ELb0EEENS1_21CollectiveEpilogueBwdISA_SB_SD_Li256ELb0ELb0ELi2EEENS1_25SingleTileBwdLPTSchedulerILb0ELi128ELb0EEEEEEEEEvNT_6ParamsE$_ZN4cute12iter_adaptorIPKN7cutlass9uint128_tENS_8gmem_ptrIS4_EEEC2ES4_)
$_ZN7cutlass13device_kernelIN5flash19enable_sm80_to_sm89INS1_16FlashAttnBwdSm80INS1_25CollectiveMainloopBwdSm80ILi2ELi2EN4cute5tupleIJNS5_1CILi128EEES8_NS7_ILi64EEEEEENS_10bfloat16_tEfNS_4arch4Sm80ELb1ELb0ELb1ELb0ELb0ELb0ELb0ELb0ELi2ELi4ELi4ELi4ELb0EEENS1_21CollectiveEpilogueBwdISA_SB_SD_Li256ELb0ELb0ELi2EEENS1_25SingleTileBwdLPTSchedulerILb0ELi128ELb0EEEEEEEEEvNT_6ParamsE$_ZN4cute12iter_adaptorIPKN7cutlass9uint128_tENS_8gmem_ptrIS4_EEEC2ES4_:
[----:B------:R-:W-:Y:S02]  /*6990*/  IADD3 R4, R81, -c[0x0][0x20], RZ ;  /* 0x8000080051047a10 */ /* 0x000fe40007ffe0ff */
[----:B------:R-:W-:-:S03]  /*69a0*/  MOV R11, 0x0 ;  /* 0x00000000000b7802 */ /* 0x000fc60000000f00 */
[----:B------:R1:W-:Y:S01]  /*69b0*/  STL.64 [R4], R2 ;  /* 0x0000000204007387 */ /* 0x0003e20000100a00 */
[----:B------:R-:W-:Y:S05]  /*69c0*/  RET.REL.NODEC R10 `(_ZN7cutlass13device_kernelIN5flash19enable_sm80_to_sm89INS1_16FlashAttnBwdSm80INS1_25CollectiveMainloopBwdSm80ILi2ELi2EN4cute5tupleIJNS5_1CILi128EEES8_NS7_ILi64EEEEEENS_10bfloat16_tEfNS_4arch4Sm80ELb1ELb0ELb1ELb0ELb0ELb0ELb0ELb0ELi2ELi4ELi4ELi4ELb0EEENS1_21CollectiveEpilogueBwdISA_SB_SD_Li256ELb0ELb0ELi2EEENS1_25SingleTileBwdLPTSchedulerILb0ELi128ELb0EEEEEEEEEvNT_6ParamsE) ;  /* 0xffff96300a007950 */ /* 0x000fea0003c3ffff */
        .type           $_ZN7cutlass13device_kernelIN5flash19enable_sm80_to_sm89INS1_16FlashAttnBwdSm80INS1_25CollectiveMainloopBwdSm80ILi2ELi2EN4cute5tupleIJNS5_1CILi128EEES8_NS7_ILi64EEEEEENS_10bfloat16_tEfNS_4arch4Sm80ELb1ELb0ELb1ELb0ELb0ELb0ELb0ELb0ELi2ELi4ELi4ELi4ELb0EEENS1_21CollectiveEpilogueBwdISA_SB_SD_Li256ELb0ELb0ELi2EEENS1_25SingleTileBwdLPTSchedulerILb0ELi128ELb0EEEEEEEEEvNT_6ParamsE$_ZN4cute12iter_adaptorIPKfNS_8gmem_ptrIS2_EEEC2ES2_,@function
        .size           $_ZN7cutlass13device_kernelIN5flash19enable_sm80_to_sm89INS1_16FlashAttnBwdSm80INS1_25CollectiveMainloopBwdSm80ILi2ELi2EN4cute5tupleIJNS5_1CILi128EEES8_NS7_ILi64EEEEEENS_10bfloat16_tEfNS_4arch4Sm80ELb1ELb0ELb1ELb0ELb0ELb0ELb0ELb0ELi2ELi4ELi4ELi4ELb0EEENS1_21CollectiveEpilogueBwdISA_SB_SD_Li256ELb0ELb0ELi2EEENS1_25SingleTileBwdLPTSchedulerILb0ELi128ELb0EEEEEEEEEvNT_6ParamsE$_ZN4cute12iter_adaptorIPKfNS_8gmem_ptrIS2_EEEC2ES2_,($_ZN7cutlass13device_kernelIN5flash19enable_sm80_to_sm89INS1_16FlashAttnBwdSm80INS1_25CollectiveMainloopBwdSm80ILi2ELi2EN4cute5tupleIJNS5_1CILi128EEES8_NS7_ILi64EEEEEENS_10bfloat16_tEfNS_4arch4Sm80ELb1ELb0ELb1ELb0ELb0ELb0ELb0ELb0ELi2ELi4ELi4ELi4ELb0EEENS1_21CollectiveEpilogueBwdISA_SB_SD_Li256ELb0ELb0ELi2EEENS1_25SingleTileBwdLPTSchedulerILb0ELi128ELb0EEEEEEEEEvNT_6ParamsE$_ZN4cute12iter_adaptorIPN7cutlass10bfloat16_tENS_8smem_ptrIS3_EEEC2ES3_ - $_ZN7cutlass13device_kernelIN5flash19enable_sm80_to_sm89INS1_16FlashAttnBwdSm80INS1_25CollectiveMainloopBwdSm80ILi2ELi2EN4cute5tupleIJNS5_1CILi128EEES8_NS7_ILi64EEEEEENS_10bfloat16_tEfNS_4arch4Sm80ELb1ELb0ELb1ELb0ELb0ELb0ELb0ELb0ELi2ELi4ELi4ELi4ELb0EEENS1_21CollectiveEpilogueBwdISA_SB_SD_Li256ELb0ELb0ELi2EEENS1_25SingleTileBwdLPTSchedulerILb0ELi128ELb0EEEEEEEEEvNT_6ParamsE$_ZN4cute12iter_adaptorIPKfNS_8gmem_ptrIS2_EEEC2ES2_)
$_ZN7cutlass13device_kernelIN5flash19enable_sm80_to_sm89INS1_16FlashAttnBwdSm80INS1_25CollectiveMainloopBwdSm80ILi2ELi2EN4cute5tupleIJNS5_1CILi128EEES8_NS7_ILi64EEEEEENS_10bfloat16_tEfNS_4arch4Sm80ELb1ELb0ELb1ELb0ELb0ELb0ELb0ELb0ELi2ELi4ELi4ELi4ELb0EEENS1_21CollectiveEpilogueBwdISA_SB_SD_Li256ELb0ELb0ELi2EEENS1_25SingleTileBwdLPTSchedulerILb0ELi128ELb0EEEEEEEEEvNT_6ParamsE$_ZN4cute12iter_adaptorIPKfNS_8gmem_ptrIS2_EEEC2ES2_:
[----:B------:R-:W-:Y:S02]  /*69d0*/  IADD3 R2, R2, -c[0x0][0x20], RZ ;  /* 0x8000080002027a10 */ /* 0x000fe40007ffe0ff */
[----:B------:R-:W-:-:S03]  /*69e0*/  MOV R11, 0x0 ;  /* 0x00000000000b7802 */ /* 0x000fc60000000f00 */
[----:B------:R1:W-:Y:S01]  /*69f0*/  STL.64 [R2], R4 ;  /* 0x0000000402007387 */ /* 0x0003e20000100a00 */
[----:B------:R-:W-:Y:S05]  /*6a00*/  RET.REL.NODEC R10 `(_ZN7cutlass13device_kernelIN5flash19enable_sm80_to_sm89INS1_16FlashAttnBwdSm80INS1_25CollectiveMainloopBwdSm80ILi2ELi2EN4cute5tupleIJNS5_1CILi128EEES8_NS7_ILi64EEEEEENS_10bfloat16_tEfNS_4arch4Sm80ELb1ELb0ELb1ELb0ELb0ELb0ELb0ELb0ELi2ELi4ELi4ELi4ELb0EEENS1_21CollectiveEpilogueBwdISA_SB_SD_Li256ELb0ELb0ELi2EEENS1_25SingleTileBwdLPTSchedulerILb0ELi128ELb0EEEEEEEEEvNT_6ParamsE) ;  /* 0xffff95f00a007950 */ /* 0x000fea0003c3ffff */
        .type           $_ZN7cutlass13device_kernelIN5flash19enable_sm80_to_sm89INS1_16FlashAttnBwdSm80INS1_25CollectiveMainloopBwdSm80ILi2ELi2EN4cute5tupleIJNS5_1CILi128EEES8_NS7_ILi64EEEEEENS_10bfloat16_tEfNS_4arch4Sm80ELb1ELb0ELb1ELb0ELb0ELb0ELb0ELb0ELi2ELi4ELi4ELi4ELb0EEENS1_21CollectiveEpilogueBwdISA_SB_SD_Li256ELb0ELb0ELi2EEENS1_25SingleTileBwdLPTSchedulerILb0ELi128ELb0EEEEEEEEEvNT_6ParamsE$_ZN4cute12iter_adaptorIPN7cutlass10bfloat16_tENS_8smem_ptrIS3_EEEC2ES3_,@function
        .size           $_ZN7cutlass13device_kernelIN5flash19enable_sm80_to_sm89INS1_16FlashAttnBwdSm80INS1_25CollectiveMainloopBwdSm80ILi2ELi2EN4cute5tupleIJNS5_1CILi128EEES8_NS7_ILi64EEEEEENS_10bfloat16_tEfNS_4arch4Sm80ELb1ELb0ELb1ELb0ELb0ELb0ELb0ELb0ELi2ELi4ELi4ELi4ELb0EEENS1_21CollectiveEpilogueBwdISA_SB_SD_Li256ELb0ELb0ELi2EEENS1_25SingleTileBwdLPTSchedulerILb0ELi128ELb0EEEEEEEEEvNT_6ParamsE$_ZN4cute12iter_adaptorIPN7cutlass10bfloat16_tENS_8smem_ptrIS3_EEEC2ES3_,($_ZN7cutlass13device_kernelIN5flash19enable_sm80_to_sm89INS1_16FlashAttnBwdSm80INS1_25CollectiveMainloopBwdSm80ILi2ELi2EN4cute5tupleIJNS5_1CILi128EEES8_NS7_ILi64EEEEEENS_10bfloat16_tEfNS_4arch4Sm80ELb1ELb0ELb1ELb0ELb0ELb0ELb0ELb0ELi2ELi4ELi4ELi4ELb0EEENS1_21CollectiveEpilogueBwdISA_SB_SD_Li256ELb0ELb0ELi2EEENS1_25SingleTileBwdLPTSchedulerILb0ELi128ELb0EEEEEEEEEvNT_6ParamsE$_ZN4cute12iter_adaptorIPN7cutlass9uint128_tENS_8smem_ptrIS3_EEEC2ES3_ - $_ZN7cutlass13device_kernelIN5flash19enable_sm80_to_sm89INS1_16FlashAttnBwdSm80INS1_25CollectiveMainloopBwdSm80ILi2ELi2EN4cute5tupleIJNS5_1CILi128EEES8_NS7_ILi64EEEEEENS_10bfloat16_tEfNS_4arch4Sm80ELb1ELb0ELb1ELb0ELb0ELb0ELb0ELb0ELi2ELi4ELi4ELi4ELb0EEENS1_21CollectiveEpilogueBwdISA_SB_SD_Li256ELb0ELb0ELi2EEENS1_25SingleTileBwdLPTSchedulerILb0ELi128ELb0EEEEEEEEEvNT_6ParamsE$_ZN4cute12iter_adaptorIPN7cutlass10bfloat16_tENS_8smem_ptrIS3_EEEC2ES3_)
$_ZN7cutlass13device_kernelIN5flash19enable_sm80_to_sm89INS1_16FlashAttnBwdSm80INS1_25CollectiveMainloopBwdSm80ILi2ELi2EN4cute5tupleIJNS5_1CILi128EEES8_NS7_ILi64EEEEEENS_10bfloat16_tEfNS_4arch4Sm80ELb1ELb0ELb1ELb0ELb0ELb0ELb0ELb0ELi2ELi4ELi4ELi4ELb0EEENS1_21CollectiveEpilogueBwdISA_SB_SD_Li256ELb0ELb0ELi2EEENS1_25SingleTileBwdLPTSchedulerILb0ELi128ELb0EEEEEEEEEvNT_6ParamsE$_ZN4cute12iter_adaptorIPN7cutlass10bfloat16_tENS_8smem_ptrIS3_EEEC2ES3_:
[----:B------:R-:W-:Y:S02]  /*6a10*/  IADD3 R6, R9, -c[0x0][0x20], RZ ;  /* 0x8000080009067a10 */ /* 0x000fe40007ffe0ff */
[----:B------:R-:W-:-:S03]  /*6a20*/  MOV R11, 0x0 ;  /* 0x00000000000b7802 */ /* 0x000fc60000000f00 */
[----:B------:R1:W-:Y:S01]  /*6a30*/  STL.64 [R6], R2 ;  /* 0x0000000206007387 */ /* 0x0003e20000100a00 */
[----:B------:R-:W-:Y:S05]  /*6a40*/  RET.REL.NODEC R10 `(_ZN7cutlass13device_kernelIN5flash19enable_sm80_to_sm89INS1_16FlashAttnBwdSm80INS1_25CollectiveMainloopBwdSm80ILi2ELi2EN4cute5tupleIJNS5_1CILi128EEES8_NS7_ILi64EEEEEENS_10bfloat16_tEfNS_4arch4Sm80ELb1ELb0ELb1ELb0ELb0ELb0ELb0ELb0ELi2ELi4ELi4ELi4ELb0EEENS1_21CollectiveEpilogueBwdISA_SB_SD_Li256ELb0ELb0ELi2EEENS1_25SingleTileBwdLPTSchedulerILb0ELi128ELb0EEEEEEEEEvNT_6ParamsE) ;  /* 0xffff95b00a007950 */ /* 0x000fea0003c3ffff */
        .type           $_ZN7cutlass13device_kernelIN5flash19enable_sm80_to_sm89INS1_16FlashAttnBwdSm80INS1_25CollectiveMainloopBwdSm80ILi2ELi2EN4cute5tupleIJNS5_1CILi128EEES8_NS7_ILi64EEEEEENS_10bfloat16_tEfNS_4arch4Sm80ELb1ELb0ELb1ELb0ELb0ELb0ELb0ELb0ELi2ELi4ELi4ELi4ELb0EEENS1_21CollectiveEpilogueBwdISA_SB_SD_Li256ELb0ELb0ELi2EEENS1_25SingleTileBwdLPTSchedulerILb0ELi128ELb0EEEEEEEEEvNT_6ParamsE$_ZN4cute12iter_adaptorIPN7cutlass9uint128_tENS_8smem_ptrIS3_EEEC2ES3_,@function
        .size           $_ZN7cutlass13device_kernelIN5flash19enable_sm80_to_sm89INS1_16FlashAttnBwdSm80INS1_25CollectiveMainloopBwdSm80ILi2ELi2EN4cute5tupleIJNS5_1CILi128EEES8_NS7_ILi64EEEEEENS_10bfloat16_tEfNS_4arch4Sm80ELb1ELb0ELb1ELb0ELb0ELb0ELb0ELb0ELi2ELi4ELi4ELi4ELb0EEENS1_21CollectiveEpilogueBwdISA_SB_SD_Li256ELb0ELb0ELi2EEENS1_25SingleTileBwdLPTSchedulerILb0ELi128ELb0EEEEEEEEEvNT_6ParamsE$_ZN4cute12iter_adaptorIPN7cutlass9uint128_tENS_8smem_ptrIS3_EEEC2ES3_,($_ZN7cutlass13device_kernelIN5flash19enable_sm80_to_sm89INS1_16FlashAttnBwdSm80INS1_25CollectiveMainloopBwdSm80ILi2ELi2EN4cute5tupleIJNS5_1CILi128EEES8_NS7_ILi64EEEEEENS_10bfloat16_tEfNS_4arch4Sm80ELb1ELb0ELb1ELb0ELb0ELb0ELb0ELb0ELi2ELi4ELi4ELi4ELb0EEENS1_21CollectiveEpilogueBwdISA_SB_SD_Li256ELb0ELb0ELi2EEENS1_25SingleTileBwdLPTSchedulerILb0ELi128ELb0EEEEEEEEEvNT_6ParamsE$_ZN4cute12iter_adaptorIPfNS_8gmem_ptrIS1_EEEC2ES1_ - $_ZN7cutlass13device_kernelIN5flash19enable_sm80_to_sm89INS1_16FlashAttnBwdSm80INS1_25CollectiveMainloopBwdSm80ILi2ELi2EN4cute5tupleIJNS5_1CILi128EEES8_NS7_ILi64EEEEEENS_10bfloat16_tEfNS_4arch4Sm80ELb1ELb0ELb1ELb0ELb0ELb0ELb0ELb0ELi2ELi4ELi4ELi4ELb0EEENS1_21CollectiveEpilogueBwdISA_SB_SD_Li256ELb0ELb0ELi2EEENS1_25SingleTileBwdLPTSchedulerILb0ELi128ELb0EEEEEEEEEvNT_6ParamsE$_ZN4cute12iter_adaptorIPN7cutlass9uint128_tENS_8smem_ptrIS3_EEEC2ES3_)
$_ZN7cutlass13device_kernelIN5flash19enable_sm80_to_sm89INS1_16FlashAttnBwdSm80INS1_25CollectiveMainloopBwdSm80ILi2ELi2EN4cute5tupleIJNS5_1CILi128EEES8_NS7_ILi64EEEEEENS_10bfloat16_tEfNS_4arch4Sm80ELb1ELb0ELb1ELb0ELb0ELb0ELb0ELb0ELi2ELi4ELi4ELi4ELb0EEENS1_21CollectiveEpilogueBwdISA_SB_SD_Li256ELb0ELb0ELi2EEENS1_25SingleTileBwdLPTSchedulerILb0ELi128ELb0EEEEEEEEEvNT_6ParamsE$_ZN4cute12iter_adaptorIPN7cutlass9uint128_tENS_8smem_ptrIS3_EEEC2ES3_:
[----:B------:R-:W-:Y:S02]  /*6a50*/  IADD3 R4, R4, -c[0x0][0x20], RZ ;  /* 0x8000080004047a10 */ /* 0x000fe40007ffe0ff */
[----:B------:R-:W-:-:S03]  /*6a60*/  MOV R9, 0x0 ;  /* 0x0000000000097802 */ /* 0x000fc60000000f00 */
[----:B------:R1:W-:Y:S01]  /*6a70*/  STL.64 [R4], R2 ;  /* 0x0000000204007387 */ /* 0x0003e20000100a00 */
[----:B------:R-:W-:Y:S05]  /*6a80*/  RET.REL.NODEC R8 `(_ZN7cutlass13device_kernelIN5flash19enable_sm80_to_sm89INS1_16FlashAttnBwdSm80INS1_25CollectiveMainloopBwdSm80ILi2ELi2EN4cute5tupleIJNS5_1CILi128EEES8_NS7_ILi64EEEEEENS_10bfloat16_tEfNS_4arch4Sm80ELb1ELb0ELb1ELb0ELb0ELb0ELb0ELb0ELi2ELi4ELi4ELi4ELb0EEENS1_21CollectiveEpilogueBwdISA_SB_SD_Li256ELb0ELb0ELi2EEENS1_25SingleTileBwdLPTSchedulerILb0ELi128ELb0EEEEEEEEEvNT_6ParamsE) ;  /* 0xffff957008007950 */ /* 0x000fea0003c3ffff */
        .type           $_ZN7cutlass13device_kernelIN5flash19enable_sm80_to_sm89INS1_16FlashAttnBwdSm80INS1_25CollectiveMainloopBwdSm80ILi2ELi2EN4cute5tupleIJNS5_1CILi128EEES8_NS7_ILi64EEEEEENS_10bfloat16_tEfNS_4arch4Sm80ELb1ELb0ELb1ELb0ELb0ELb0ELb0ELb0ELi2ELi4ELi4ELi4ELb0EEENS1_21CollectiveEpilogueBwdISA_SB_SD_Li256ELb0ELb0ELi2EEENS1_25SingleTileBwdLPTSchedulerILb0ELi128ELb0EEEEEEEEEvNT_6ParamsE$_ZN4cute12iter_adaptorIPfNS_8gmem_ptrIS1_EEEC2ES1_,@function
        .size           $_ZN7cutlass13device_kernelIN5flash19enable_sm80_to_sm89INS1_16FlashAttnBwdSm80INS1_25CollectiveMainloopBwdSm80ILi2ELi2EN4cute5tupleIJNS5_1CILi128EEES8_NS7_ILi64EEEEEENS_10bfloat16_tEfNS_4arch4Sm80ELb1ELb0ELb1ELb0ELb0ELb0ELb0ELb0ELi2ELi4ELi4ELi4ELb0EEENS1_21CollectiveEpilogueBwdISA_SB_SD_Li256ELb0ELb0ELi2EEENS1_25SingleTileBwdLPTSchedulerILb0ELi128ELb0EEEEEEEEEvNT_6ParamsE$_ZN4cute12iter_adaptorIPfNS_8gmem_ptrIS1_EEEC2ES1_,($_ZN7cutlass13device_kernelIN5flash19enable_sm80_to_sm89INS1_16FlashAttnBwdSm80INS1_25CollectiveMainloopBwdSm80ILi2ELi2EN4cute5tupleIJNS5_1CILi128EEES8_NS7_ILi64EEEEEENS_10bfloat16_tEfNS_4arch4Sm80ELb1ELb0ELb1ELb0ELb0ELb0ELb0ELb0ELi2ELi4ELi4ELi4ELb0EEENS1_21CollectiveEpilogueBwdISA_SB_SD_Li256ELb0ELb0ELi2EEENS1_25SingleTileBwdLPTSchedulerILb0ELi128ELb0EEEEEEEEEvNT_6ParamsE$_ZN4cute12iter_adaptorIPfNS_8smem_ptrIS1_EEEC2ES1_ - $_ZN7cutlass13device_kernelIN5flash19enable_sm80_to_sm89INS1_16FlashAttnBwdSm80INS1_25CollectiveMainloopBwdSm80ILi2ELi2EN4cute5tupleIJNS5_1CILi128EEES8_NS7_ILi64EEEEEENS_10bfloat16_tEfNS_4arch4Sm80ELb1ELb0ELb1ELb0ELb0ELb0ELb0ELb0ELi2ELi4ELi4ELi4ELb0EEENS1_21CollectiveEpilogueBwdISA_SB_SD_Li256ELb0ELb0ELi2EEENS1_25SingleTileBwdLPTSchedulerILb0ELi128ELb0EEEEEEEEEvNT_6ParamsE$_ZN4cute12iter_adaptorIPfNS_8gmem_ptrIS1_EEEC2ES1_)
$_ZN7cutlass13device_kernelIN5flash19enable_sm80_to_sm89INS1_16FlashAttnBwdSm80INS1_25CollectiveMainloopBwdSm80ILi2ELi2EN4cute5tupleIJNS5_1CILi128EEES8_NS7_ILi64EEEEEENS_10bfloat16_tEfNS_4arch4Sm80ELb1ELb0ELb1ELb0ELb0ELb0ELb0ELb0ELi2ELi4ELi4ELi4ELb0EEENS1_21CollectiveEpilogueBwdISA_SB_SD_Li256ELb0ELb0ELi2EEENS1_25SingleTileBwdLPTSchedulerILb0ELi128ELb0EEEEEEEEEvNT_6ParamsE$_ZN4cute12iter_adaptorIPfNS_8gmem_ptrIS1_EEEC2ES1_:
[----:B------:R-:W-:Y:S02]  /*6a90*/  IADD3 R2, R60, -c[0x0][0x20], RZ ;  /* 0x800008003c027a10 */ /* 0x000fe40007ffe0ff */
[----:B------:R-:W-:-:S03]  /*6aa0*/  MOV R5, 0x0 ;  /* 0x0000000000057802 */ /* 0x000fc60000000f00 */
[----:B------:R1:W-:Y:S01]  /*6ab0*/  STL.64 [R2], R10 ;  /* 0x0000000a02007387 */ /* 0x0003e20000100a00 */
[----:B------:R-:W-:Y:S05]  /*6ac0*/  RET.REL.NODEC R4 `(_ZN7cutlass13device_kernelIN5flash19enable_sm80_to_sm89INS1_16FlashAttnBwdSm80INS1_25CollectiveMainloopBwdSm80ILi2ELi2EN4cute5tupleIJNS5_1CILi128EEES8_NS7_ILi64EEEEEENS_10bfloat16_tEfNS_4arch4Sm80ELb1ELb0ELb1ELb0ELb0ELb0ELb0ELb0ELi2ELi4ELi4ELi4ELb0EEENS1_21CollectiveEpilogueBwdISA_SB_SD_Li256ELb0ELb0ELi2EEENS1_25SingleTileBwdLPTSchedulerILb0ELi128ELb0EEEEEEEEEvNT_6ParamsE) ;  /* 0xffff953004007950 */ /* 0x000fea0003c3ffff */
        .type           $_ZN7cutlass13device_kernelIN5flash19enable_sm80_to_sm89INS1_16FlashAttnBwdSm80INS1_25CollectiveMainloopBwdSm80ILi2ELi2EN4cute5tupleIJNS5_1CILi128EEES8_NS7_ILi64EEEEEENS_10bfloat16_tEfNS_4arch4Sm80ELb1ELb0ELb1ELb0ELb0ELb0ELb0ELb0ELi2ELi4ELi4ELi4ELb0EEENS1_21CollectiveEpilogueBwdISA_SB_SD_Li256ELb0ELb0ELi2EEENS1_25SingleTileBwdLPTSchedulerILb0ELi128ELb0EEEEEEEEEvNT_6ParamsE$_ZN4cute12iter_adaptorIPfNS_8smem_ptrIS1_EEEC2ES1_,@function
        .size           $_ZN7cutlass13device_kernelIN5flash19enable_sm80_to_sm89INS1_16FlashAttnBwdSm80INS1_25CollectiveMainloopBwdSm80ILi2ELi2EN4cute5tupleIJNS5_1CILi128EEES8_NS7_ILi64EEEEEENS_10bfloat16_tEfNS_4arch4Sm80ELb1ELb0ELb1ELb0ELb0ELb0ELb0ELb0ELi2ELi4ELi4ELi4ELb0EEENS1_21CollectiveEpilogueBwdISA_SB_SD_Li256ELb0ELb0ELi2EEENS1_25SingleTileBwdLPTSchedulerILb0ELi128ELb0EEEEEEEEEvNT_6ParamsE$_ZN4cute12iter_adaptorIPfNS_8smem_ptrIS1_EEEC2ES1_,($_ZN7cutlass13device_kernelIN5flash19enable_sm80_to_sm89INS1_16FlashAttnBwdSm80INS1_25CollectiveMainloopBwdSm80ILi2ELi2EN4cute5tupleIJNS5_1CILi128EEES8_NS7_ILi64EEEEEENS_10bfloat16_tEfNS_4arch4Sm80ELb1ELb0ELb1ELb0ELb0ELb0ELb0ELb0ELi2ELi4ELi4ELi4ELb0EEENS1_21CollectiveEpilogueBwdISA_SB_SD_Li256ELb0ELb0ELi2EEENS1_25SingleTileBwdLPTSchedulerILb0ELi128ELb0EEEEEEEEEvNT_6ParamsE$_ZN4cute12iter_adaptorIPjNS_8smem_ptrIS1_EEEC2ES1_ - $_ZN7cutlass13device_kernelIN5flash19enable_sm80_to_sm89INS1_16FlashAttnBwdSm80INS1_25CollectiveMainloopBwdSm80ILi2ELi2EN4cute5tupleIJNS5_1CILi128EEES8_NS7_ILi64EEEEEENS_10bfloat16_tEfNS_4arch4Sm80ELb1ELb0ELb1ELb0ELb0ELb0ELb0ELb0ELi2ELi4ELi4ELi4ELb0EEENS1_21CollectiveEpilogueBwdISA_SB_SD_Li256ELb0ELb0ELi2EEENS1_25SingleTileBwdLPTSchedulerILb0ELi128ELb0EEEEEEEEEvNT_6ParamsE$_ZN4cute12iter_adaptorIPfNS_8smem_ptrIS1_EEEC2ES1_)
$_ZN7cutlass13device_kernelIN5flash19enable_sm80_to_sm89INS1_16FlashAttnBwdSm80INS1_25CollectiveMainloopBwdSm80ILi2ELi2EN4cute5tupleIJNS5_1CILi128EEES8_NS7_ILi64EEEEEENS_10bfloat16_tEfNS_4arch4Sm80ELb1ELb0ELb1ELb0ELb0ELb0ELb0ELb0ELi2ELi4ELi4ELi4ELb0EEENS1_21CollectiveEpilogueBwdISA_SB_SD_Li256ELb0ELb0ELi2EEENS1_25SingleTileBwdLPTSchedulerILb0ELi128ELb0EEEEEEEEEvNT_6ParamsE$_ZN4cute12iter_adaptorIPfNS_8smem_ptrIS1_EEEC2ES1_:
[----:B------:R-:W-:Y:S02]  /*6ad0*/  IADD3 R6, R6, -c[0x0][0x20], RZ ;  /* 0x8000080006067a10 */ /* 0x000fe40007ffe0ff */
[----:B------:R-:W-:-:S03]  /*6ae0*/  MOV R11, 0x0 ;  /* 0x00000000000b7802 */ /* 0x000fc60000000f00 */
[----:B------:R1:W-:Y:S01]  /*6af0*/  STL.64 [R6], R2 ;  /* 0x0000000206007387 */ /* 0x0003e20000100a00 */
[----:B------:R-:W-:Y:S05]  /*6b00*/  RET.REL.NODEC R10 `(_ZN7cutlass13device_kernelIN5flash19enable_sm80_to_sm89INS1_16FlashAttnBwdSm80INS1_25CollectiveMainloopBwdSm80ILi2ELi2EN4cute5tupleIJNS5_1CILi128EEES8_NS7_ILi64EEEEEENS_10bfloat16_tEfNS_4arch4Sm80ELb1ELb0ELb1ELb0ELb0ELb0ELb0ELb0ELi2ELi4ELi4ELi4ELb0EEENS1_21CollectiveEpilogueBwdISA_SB_SD_Li256ELb0ELb0ELi2EEENS1_25SingleTileBwdLPTSchedulerILb0ELi128ELb0EEEEEEEEEvNT_6ParamsE) ;  /* 0xffff94f00a007950 */ /* 0x000fea0003c3ffff */
        .type           $_ZN7cutlass13device_kernelIN5flash19enable_sm80_to_sm89INS1_16FlashAttnBwdSm80INS1_25CollectiveMainloopBwdSm80ILi2ELi2EN4cute5tupleIJNS5_1CILi128EEES8_NS7_ILi64EEEEEENS_10bfloat16_tEfNS_4arch4Sm80ELb1ELb0ELb1ELb0ELb0ELb0ELb0ELb0ELi2ELi4ELi4ELi4ELb0EEENS1_21CollectiveEpilogueBwdISA_SB_SD_Li256ELb0ELb0ELi2EEENS1_25SingleTileBwdLPTSchedulerILb0ELi128ELb0EEEEEEEEEvNT_6ParamsE$_ZN4cute12iter_adaptorIPjNS_8smem_ptrIS1_EEEC2ES1_,@function
        .size           $_ZN7cutlass13device_kernelIN5flash19enable_sm80_to_sm89INS1_16FlashAttnBwdSm80INS1_25CollectiveMainloopBwdSm80ILi2ELi2EN4cute5tupleIJNS5_1CILi128EEES8_NS7_ILi64EEEEEENS_10bfloat16_tEfNS_4arch4Sm80ELb1ELb0ELb1ELb0ELb0ELb0ELb0ELb0ELi2ELi4ELi4ELi4ELb0EEENS1_21CollectiveEpilogueBwdISA_SB_SD_Li256ELb0ELb0ELi2EEENS1_25SingleTileBwdLPTSchedulerILb0ELi128ELb0EEEEEEEEEvNT_6ParamsE$_ZN4cute12iter_adaptorIPjNS_8smem_ptrIS1_EEEC2ES1_,($_ZN7cutlass13device_kernelIN5flash19enable_sm80_to_sm89INS1_16FlashAttnBwdSm80INS1_25CollectiveMainloopBwdSm80ILi2ELi2EN4cute5tupleIJNS5_1CILi128EEES8_NS7_ILi64EEEEEENS_10bfloat16_tEfNS_4arch4Sm80ELb1ELb0ELb1ELb0ELb0ELb0ELb0ELb0ELi2ELi4ELi4ELi4ELb0EEENS1_21CollectiveEpilogueBwdISA_SB_SD_Li256ELb0ELb0ELi2EEENS1_25SingleTileBwdLPTSchedulerILb0ELi128ELb0EEEEEEEEEvNT_6ParamsE$_ZN4cute3eso3ESOILb0ELb0EJNS_14ComposedLayoutINS_7SwizzleILi3ELi3ELi3EEENS_9MixedBitsILj0ELj432EEENS_6LayoutINS_5tupleIJNS8_IJNS_1CILi2EEESA_SA_EEESA_NS9_ILi8EEEEEENS8_IJNS8_IJNS9_ILi64EEESC_NS9_ILi512EEEEEENS9_ILi8192EEENS9_ILi1024EEEEEEEEEENS_10ViewEngineINS_8smem_ptrIPN7cutlass10bfloat16_tEEEEEEEC2ERKSL_RKSS_ - $_ZN7cutlass13device_kernelIN5flash19enable_sm80_to_sm89INS1_16FlashAttnBwdSm80INS1_25CollectiveMainloopBwdSm80ILi2ELi2EN4cute5tupleIJNS5_1CILi128EEES8_NS7_ILi64EEEEEENS_10bfloat16_tEfNS_4arch4Sm80ELb1ELb0ELb1ELb0ELb0ELb0ELb0ELb0ELi2ELi4ELi4ELi4ELb0EEENS1_21CollectiveEpilogueBwdISA_SB_SD_Li256ELb0ELb0ELi2EEENS1_25SingleTileBwdLPTSchedulerILb0ELi128ELb0EEEEEEEEEvNT_6ParamsE$_ZN4cute12iter_adaptorIPjNS_8smem_ptrIS1_EEEC2ES1_)
$_ZN7cutlass13device_kernelIN5flash19enable_sm80_to_sm89INS1_16FlashAttnBwdSm80INS1_25CollectiveMainloopBwdSm80ILi2ELi2EN4cute5tupleIJNS5_1CILi128EEES8_NS7_ILi64EEEEEENS_10bfloat16_tEfNS_4arch4Sm80ELb1ELb0ELb1ELb0ELb0ELb0ELb0ELb0ELi2ELi4ELi4ELi4ELb0EEENS1_21CollectiveEpilogueBwdISA_SB_SD_Li256ELb0ELb0ELi2EEENS1_25SingleTileBwdLPTSchedulerILb0ELi128ELb0EEEEEEEEEvNT_6ParamsE$_ZN4cute12iter_adaptorIPjNS_8smem_ptrIS1_EEEC2ES1_:
[----:B------:R-:W-:Y:S02]  /*6b10*/  IADD3 R6, R58, -c[0x0][0x20], RZ ;  /* 0x800008003a067a10 */ /* 0x000fe40007ffe0ff */
[----:B------:R-:W-:-:S03]  /*6b20*/  MOV R11, 0x0 ;  /* 0x00000000000b7802 */ /* 0x000fc60000000f00 */
[----:B------:R1:W-:Y:S01]  /*6b30*/  STL.64 [R6], R2 ;  /* 0x0000000206007387 */ /* 0x0003e20000100a00 */
[----:B------:R-:W-:Y:S05]  /*6b40*/  RET.REL.NODEC R10 `(_ZN7cutlass13device_kernelIN5flash19enable_sm80_to_sm89INS1_16FlashAttnBwdSm80INS1_25CollectiveMainloopBwdSm80ILi2ELi2EN4cute5tupleIJNS5_1CILi128EEES8_NS7_ILi64EEEEEENS_10bfloat16_tEfNS_4arch4Sm80ELb1ELb0ELb1ELb0ELb0ELb0ELb0ELb0ELi2ELi4ELi4ELi4ELb0EEENS1_21CollectiveEpilogueBwdISA_SB_SD_Li256ELb0ELb0ELi2EEENS1_25SingleTileBwdLPTSchedulerILb0ELi128ELb0EEEEEEEEEvNT_6ParamsE) ;  /* 0xffff94b00a007950 */ /* 0x000fea0003c3ffff */
        .type           $_ZN7cutlass13device_kernelIN5flash19enable_sm80_to_sm89INS1_16FlashAttnBwdSm80INS1_25CollectiveMainloopBwdSm80ILi2ELi2EN4cute5tupleIJNS5_1CILi128EEES8_NS7_ILi64EEEEEENS_10bfloat16_tEfNS_4arch4Sm80ELb1ELb0ELb1ELb0ELb0ELb0ELb0ELb0ELi2ELi4ELi4ELi4ELb0EEENS1_21CollectiveEpilogueBwdISA_SB_SD_Li256ELb0ELb0ELi2EEENS1_25SingleTileBwdLPTSchedulerILb0ELi128ELb0EEEEEEEEEvNT_6ParamsE$_ZN4cute3eso3ESOILb0ELb0EJNS_14ComposedLayoutINS_7SwizzleILi3ELi3ELi3EEENS_9MixedBitsILj0ELj432EEENS_6LayoutINS_5tupleIJNS8_IJNS_1CILi2EEESA_SA_EEESA_NS9_ILi8EEEEEENS8_IJNS8_IJNS9_ILi64EEESC_NS9_ILi512EEEEEENS9_ILi8192EEENS9_ILi1024EEEEEEEEEENS_10ViewEngineINS_8smem_ptrIPN7cutlass10bfloat16_tEEEEEEEC2ERKSL_RKSS_,@function
        .size           $_ZN7cutlass13device_kernelIN5flash19enable_sm80_to_sm89INS1_16FlashAttnBwdSm80INS1_25CollectiveMainloopBwdSm80ILi2ELi2EN4cute5tupleIJNS5_1CILi128EEES8_NS7_ILi64EEEEEENS_10bfloat16_tEfNS_4arch4Sm80ELb1ELb0ELb1ELb0ELb0ELb0ELb0ELb0ELi2ELi4ELi4ELi4ELb0EEENS1_21CollectiveEpilogueBwdISA_SB_SD_Li256ELb0ELb0ELi2EEENS1_25SingleTileBwdLPTSchedulerILb0ELi128ELb0EEEEEEEEEvNT_6ParamsE$_ZN4cute3eso3ESOILb0ELb0EJNS_14ComposedLayoutINS_7SwizzleILi3ELi3ELi3EEENS_9MixedBitsILj0ELj432EEENS_6LayoutINS_5tupleIJNS8_IJNS_1CILi2EEESA_SA_EEESA_NS9_ILi8EEEEEENS8_IJNS8_IJNS9_ILi64EEESC_NS9_ILi512EEEEEENS9_ILi8192EEENS9_ILi1024EEEEEEEEEENS_10ViewEngineINS_8smem_ptrIPN7cutlass10bfloat16_tEEEEEEEC2ERKSL_RKSS_,($_ZN7cutlass13device_kernelIN5flash19enable_sm80_to_sm89INS1_16FlashAttnBwdSm80INS1_25CollectiveMainloopBwdSm80ILi2ELi2EN4cute5tupleIJNS5_1CILi128EEES8_NS7_ILi64EEEEEENS_10bfloat16_tEfNS_4arch4Sm80ELb1ELb0ELb1ELb0ELb0ELb0ELb0ELb0ELi2ELi4ELi4ELi4ELb0EEENS1_21CollectiveEpilogueBwdISA_SB_SD_Li256ELb0ELb0ELi2EEENS1_25SingleTileBwdLPTSchedulerILb0ELi128ELb0EEEEEEEEEvNT_6ParamsE$_ZN4cute3eso3ESOILb0ELb0EJNS_14ComposedLayoutINS_7SwizzleILi3ELi3ELi3EEENS_9MixedBitsILj0ELj432EEENS_6LayoutINS_5tupleIJNS8_IJNS_1CILi2EEESA_SA_EEESA_NS9_ILi8EEEEEENS8_IJNS8_IJNS9_ILi64EEESC_NS9_ILi512EEEEEENS9_ILi8192EEENS9_ILi1024EEEEEEEEEEiEEC2ERKSL_RKi - $_ZN7cutlass13device_kernelIN5flash19enable_sm80_to_sm89INS1_16FlashAttnBwdSm80INS1_25CollectiveMainloopBwdSm80ILi2ELi2EN4cute5tupleIJNS5_1CILi128EEES8_NS7_ILi64EEEEEENS_10bfloat16_tEfNS_4arch4Sm80ELb1ELb0ELb1ELb0ELb0ELb0ELb0ELb0ELi2ELi4ELi4ELi4ELb0EEENS1_21CollectiveEpilogueBwdISA_SB_SD_Li256ELb0ELb0ELi2EEENS1_25SingleTileBwdLPTSchedulerILb0ELi128ELb0EEEEEEEEEvNT_6ParamsE$_ZN4cute3eso3ESOILb0ELb0EJNS_14ComposedLayoutINS_7SwizzleILi3ELi3ELi3EEENS_9MixedBitsILj0ELj432EEENS_6LayoutINS_5tupleIJNS8_IJNS_1CILi2EEESA_SA_EEESA_NS9_ILi8EEEEEENS8_IJNS8_IJNS9_ILi64EEESC_NS9_ILi512EEEEEENS9_ILi8192EEENS9_ILi1024EEEEEEEEEENS_10ViewEngineINS_8smem_ptrIPN7cutlass10bfloat16_tEEEEEEEC2ERKSL_RKSS_)
$_ZN7cutlass13device_kernelIN5flash19enable_sm80_to_sm89INS1_16FlashAttnBwdSm80INS1_25CollectiveMainloopBwdSm80ILi2ELi2EN4cute5tupleIJNS5_1CILi128EEES8_NS7_ILi64EEEEEENS_10bfloat16_tEfNS_4arch4Sm80ELb1ELb0ELb1ELb0ELb0ELb0ELb0ELb0ELi2ELi4ELi4ELi4ELb0EEENS1_21CollectiveEpilogueBwdISA_SB_SD_Li256ELb0ELb0ELi2EEENS1_25SingleTileBwdLPTSchedulerILb0ELi128ELb0EEEEEEEEEvNT_6ParamsE$_ZN4cute3eso3ESOILb0ELb0EJNS_14ComposedLayoutINS_7SwizzleILi3ELi3ELi3EEENS_9MixedBitsILj0ELj432EEENS_6LayoutINS_5tupleIJNS8_IJNS_1CILi2EEESA_SA_EEESA_NS9_ILi8EEEEEENS8_IJNS8_IJNS9_ILi64EEESC_NS9_ILi512EEEEEENS9_ILi8192EEENS9_ILi1024EEEEEEEEEENS_10ViewEngineINS_8smem_ptrIPN7cutlass10bfloat16_tEEEEEEEC2ERKSL_RKSS_:
[----:B------:R-:W-:Y:S02]  /*6b50*/  IADD3 R3, R23, -c[0x0][0x20], RZ ;  /* 0x8000080017037a10 */ /* 0x000fe40007ffe0ff */
[----:B------:R-:W-:-:S03]  /*6b60*/  IADD3 R2, R22, -c[0x0][0x20], RZ ;  /* 0x8000080016027a10 */ /* 0x000fc60007ffe0ff */
[----:B------:R1:W-:Y:S04]  /*6b70*/  STL [R3], R6 ;  /* 0x0000000603007387 */ /* 0x0003e80000100800 */
[----:B------:R-:W2:Y:S01]  /*6b80*/  LDL.64 R8, [R2] ;  /* 0x0000000002087983 */ /* 0x000ea20000100a00 */
[----:B------:R-:W-:-:S03]  /*6b90*/  IMAD.MOV.U32 R5, RZ, RZ, 0x0 ;  /* 0x00000000ff057424 */ /* 0x000fc600078e00ff */
[----:B--2---:R1:W-:Y:S01]  /*6ba0*/  STL.64 [R3+0x8], R8 ;  /* 0x0000080803007387 */ /* 0x0043e20000100a00 */
[----:B------:R-:W-:Y:S05]  /*6bb0*/  RET.REL.NODEC R4 `(_ZN7cutlass13device_kernelIN5flash19enable_sm80_to_sm89INS1_16FlashAttnBwdSm80INS1_25CollectiveMainloopBwdSm80ILi2ELi2EN4cute5tupleIJNS5_1CILi128EEES8_NS7_ILi64EEEEEENS_10bfloat16_tEfNS_4arch4Sm80ELb1ELb0ELb1ELb0ELb0ELb0ELb0ELb0ELi2ELi4ELi4ELi4ELb0EEENS1_21CollectiveEpilogueBwdISA_SB_SD_Li256ELb0ELb0ELi2EEENS1_25SingleTileBwdLPTSchedulerILb0ELi128ELb0EEEEEEEEEvNT_6ParamsE) ;  /* 0xffff944004007950 */ /* 0x000fea0003c3ffff */
        .type           $_ZN7cutlass13device_kernelIN5flash19enable_sm80_to_sm89INS1_16FlashAttnBwdSm80INS1_25CollectiveMainloopBwdSm80ILi2ELi2EN4cute5tupleIJNS5_1CILi128EEES8_NS7_ILi64EEEEEENS_10bfloat16_tEfNS_4arch4Sm80ELb1ELb0ELb1ELb0ELb0ELb0ELb0ELb0ELi2ELi4ELi4ELi4ELb0EEENS1_21CollectiveEpilogueBwdISA_SB_SD_Li256ELb0ELb0ELi2EEENS1_25SingleTileBwdLPTSchedulerILb0ELi128ELb0EEEEEEEEEvNT_6ParamsE$_ZN4cute3eso3ESOILb0ELb0EJNS_14ComposedLayoutINS_7SwizzleILi3ELi3ELi3EEENS_9MixedBitsILj0ELj432EEENS_6LayoutINS_5tupleIJNS8_IJNS_1CILi2EEESA_SA_EEESA_NS9_ILi8EEEEEENS8_IJNS8_IJNS9_ILi64EEESC_NS9_ILi512EEEEEENS9_ILi8192EEENS9_ILi1024EEEEEEEEEEiEEC2ERKSL_RKi,@function
        .size           $_ZN7cutlass13device_kernelIN5flash19enable_sm80_to_sm89INS1_16FlashAttnBwdSm80INS1_25CollectiveMainloopBwdSm80ILi2ELi2EN4cute5tupleIJNS5_1CILi128EEES8_NS7_ILi64EEEEEENS_10bfloat16_tEfNS_4arch4Sm80ELb1ELb0ELb1ELb0ELb0ELb0ELb0ELb0ELi2ELi4ELi4ELi4ELb0EEENS1_21CollectiveEpilogueBwdISA_SB_SD_Li256ELb0ELb0ELi2EEENS1_25SingleTileBwdLPTSchedulerILb0ELi128ELb0EEEEEEEEEvNT_6ParamsE$_ZN4cute3eso3ESOILb0ELb0EJNS_14ComposedLayoutINS_7SwizzleILi3ELi3ELi3EEENS_9MixedBitsILj0ELj432EEENS_6LayoutINS_5tupleIJNS8_IJNS_1CILi2EEESA_SA_EEESA_NS9_ILi8EEEEEENS8_IJNS8_IJNS9_ILi64EEESC_NS9_ILi512EEEEEENS9_ILi8192EEENS9_ILi1024EEEEEEEEEEiEEC2ERKSL_RKi,($_ZN7cutlass13device_kernelIN5flash19enable_sm80_to_sm89INS1_16FlashAttnBwdSm80INS1_25CollectiveMainloopBwdSm80ILi2ELi2EN4cute5tupleIJNS5_1CILi128EEES8_NS7_ILi64EEEEEENS_10bfloat16_tEfNS_4arch4Sm80ELb1ELb0ELb1ELb0ELb0ELb0ELb0ELb0ELi2ELi4ELi4ELi4ELb0EEENS1_21CollectiveEpilogueBwdISA_SB_SD_Li256ELb0ELb0ELi2EEENS1_25SingleTileBwdLPTSchedulerILb0ELi128ELb0EEEEEEEEEvNT_6ParamsE$_ZN4cute3eso3ESOILb0ELb0EJNS_5tupleIJNS_1CILi0EEENS2_IJNS3_ILi1EEENS3_ILi256EEEiEEEEEENS3_ILi2048EEENS2_IJiNS3_ILi4096EEEEEEEEC2ERKS8_RKS9_RKSB_ - $_ZN7cutlass13device_kernelIN5flash19enable_sm80_to_sm89INS1_16FlashAttnBwdSm80INS1_25CollectiveMainloopBwdSm80ILi2ELi2EN4cute5tupleIJNS5_1CILi128EEES8_NS7_ILi64EEEEEENS_10bfloat16_tEfNS_4arch4Sm80ELb1ELb0ELb1ELb0ELb0ELb0ELb0ELb0ELi2ELi4ELi4ELi4ELb0EEENS1_21CollectiveEpilogueBwdISA_SB_SD_Li256ELb0ELb0ELi2EEENS1_25SingleTileBwdLPTSchedulerILb0ELi128ELb0EEEEEEEEEvNT_6ParamsE$_ZN4cute3eso3ESOILb0ELb0EJNS_14ComposedLayoutINS_7SwizzleILi3ELi3ELi3EEENS_9MixedBitsILj0ELj432EEENS_6LayoutINS_5tupleIJNS8_IJNS_1CILi2EEESA_SA_EEESA_NS9_ILi8EEEEEENS8_IJNS8_IJNS9_ILi64EEESC_NS9_ILi512EEEEEENS9_ILi8192EEENS9_ILi1024EEEEEEEEEEiEEC2ERKSL_RKi)
$_ZN7cutlass13device_kernelIN5flash19enable_sm80_to_sm89INS1_16FlashAttnBwdSm80INS1_25CollectiveMainloopBwdSm80ILi2ELi2EN4cute5tupleIJNS5_1CILi128EEES8_NS7_ILi64EEEEEENS_10bfloat16_tEfNS_4arch4Sm80ELb1ELb0ELb1ELb0ELb0ELb0ELb0ELb0ELi2ELi4ELi4ELi4ELb0EEENS1_21CollectiveEpilogueBwdISA_SB_SD_Li256ELb0ELb0ELi2EEENS1_25SingleTileBwdLPTSchedulerILb0ELi128ELb0EEEEEEEEEvNT_6ParamsE$_ZN4cute3eso3ESOILb0ELb0EJNS_14ComposedLayoutINS_7SwizzleILi3ELi3ELi3EEENS_9MixedBitsILj0ELj432EEENS_6LayoutINS_5tupleIJNS8_IJNS_1CILi2EEESA_SA_EEESA_NS9_ILi8EEEEEENS8_IJNS8_IJNS9_ILi64EEESC_NS9_ILi512EEEEEENS9_ILi8192EEENS9_ILi1024EEEEEEEEEEiEEC2ERKSL_RKi:
[----:B------:R-:W-:Y:S02]  /*6bc0*/  IADD3 R5, R23, -c[0x0][0x20], RZ ;  /* 0x8000080017057a10 */ /* 0x000fe40007ffe0ff */
[----:B------:R-:W-:-:S03]  /*6bd0*/  IADD3 R3, R7, -c[0x0][0x20], RZ ;  /* 0x8000080007037a10 */ /* 0x000fc60007ffe0ff */
[----:B------:R1:W-:Y:S04]  /*6be0*/  STL [R5], R2 ;  /* 0x0000000205007387 */ /* 0x0003e80000100800 */
[----:B------:R-:W2:Y:S01]  /*6bf0*/  LDL R6, [R3] ;  /* 0x0000000003067983 */ /* 0x000ea20000100800 */
[----:B------:R-:W-:Y:S02]  /*6c00*/  IMAD.MOV.U32 R8, RZ, RZ, R4 ;  /* 0x000000ffff087224 */ /* 0x000fe400078e0004 */
[----:B------:R-:W-:Y:S01]  /*6c10*/  IMAD.MOV.U32 R9, RZ, RZ, 0x0 ;  /* 0x00000000ff097424 */ /* 0x000fe200078e00ff */
[----:B--2---:R1:W-:Y:S03]  /*6c20*/  STL [R5+0x4], R6 ;  /* 0x0000040605007387 */ /* 0x0043e60000100800 */
[----:B------:R-:W-:Y:S05]  /*6c30*/  RET.REL.NODEC R8 `(_ZN7cutlass13device_kernelIN5flash19enable_sm80_to_sm89INS1_16FlashAttnBwdSm80INS1_25CollectiveMainloopBwdSm80ILi2ELi2EN4cute5tupleIJNS5_1CILi128EEES8_NS7_ILi64EEEEEENS_10bfloat16_tEfNS_4arch4Sm80ELb1ELb0ELb1ELb0ELb0ELb0ELb0ELb0ELi2ELi4ELi4ELi4ELb0EEENS1_21CollectiveEpilogueBwdISA_SB_SD_Li256ELb0ELb0ELi2EEENS1_25SingleTileBwdLPTSchedulerILb0ELi128ELb0EEEEEEEEEvNT_6ParamsE) ;  /* 0xffff93c008007950 */ /* 0x000fea0003c3ffff */
        .type           $_ZN7cutlass13device_kernelIN5flash19enable_sm80_to_sm89INS1_16FlashAttnBwdSm80INS1_25CollectiveMainloopBwdSm80ILi2ELi2EN4cute5tupleIJNS5_1CILi128EEES8_NS7_ILi64EEEEEENS_10bfloat16_tEfNS_4arch4Sm80ELb1ELb0ELb1ELb0ELb0ELb0ELb0ELb0ELi2ELi4ELi4ELi4ELb0EEENS1_21CollectiveEpilogueBwdISA_SB_SD_Li256ELb0ELb0ELi2EEENS1_25SingleTileBwdLPTSchedulerILb0ELi128ELb0EEEEEEEEEvNT_6ParamsE$_ZN4cute3eso3ESOILb0ELb0EJNS_5tupleIJNS_1CILi0EEENS2_IJNS3_ILi1EEENS3_ILi256EEEiEEEEEENS3_ILi2048EEENS2_IJiNS3_ILi4096EEEEEEEEC2ERKS8_RKS9_RKSB_,@function
        .size           $_ZN7cutlass13device_kernelIN5flash19enable_sm80_to_sm89INS1_16FlashAttnBwdSm80INS1_25CollectiveMainloopBwdSm80ILi2ELi2EN4cute5tupleIJNS5_1CILi128EEES8_NS7_ILi64EEEEEENS_10bfloat16_tEfNS_4arch4Sm80ELb1ELb0ELb1ELb0ELb0ELb0ELb0ELb0ELi2ELi4ELi4ELi4ELb0EEENS1_21CollectiveEpilogueBwdISA_SB_SD_Li256ELb0ELb0ELi2EEENS1_25SingleTileBwdLPTSchedulerILb0ELi128ELb0EEEEEEEEEvNT_6ParamsE$_ZN4cute3eso3ESOILb0ELb0EJNS_5tupleIJNS_1CILi0EEENS2_IJNS3_ILi1EEENS3_ILi256EEEiEEEEEENS3_ILi2048EEENS2_IJiNS3_ILi4096EEEEEEEEC2ERKS8_RKS9_RKSB_,($_ZN7cutlass13device_kernelIN5flash19enable_sm80_to_sm89INS1_16FlashAttnBwdSm80INS1_25CollectiveMainloopBwdSm80ILi2ELi2EN4cute5tupleIJNS5_1CILi128EEES8_NS7_ILi64EEEEEENS_10bfloat16_tEfNS_4arch4Sm80ELb1ELb0ELb1ELb0ELb0ELb0ELb0ELb0ELi2ELi4ELi4ELi4ELb0EEENS1_21CollectiveEpilogueBwdISA_SB_SD_Li256ELb0ELb0ELi2EEENS1_25SingleTileBwdLPTSchedulerILb0ELi128ELb0EEEEEEEEEvNT_6ParamsE$_ZN4cute3eso3ESOILb0ELb0EJNS_5tupleIJNS_1CILi1EEENS3_ILi512EEEiEEENS3_ILi4096EEENS2_IJNS2_IJiiEEENS3_ILi8192EEEEEEEEC2ERKS6_RKS7_RKSA_ - $_ZN7cutlass13device_kernelIN5flash19enable_sm80_to_sm89INS1_16FlashAttnBwdSm80INS1_25CollectiveMainloopBwdSm80ILi2ELi2EN4cute5tupleIJNS5_1CILi128EEES8_NS7_ILi64EEEEEENS_10bfloat16_tEfNS_4arch4Sm80ELb1ELb0ELb1ELb0ELb0ELb0ELb0ELb0ELi2ELi4ELi4ELi4ELb0EEENS1_21CollectiveEpilogueBwdISA_SB_SD_Li256ELb0ELb0ELi2EEENS1_25SingleTileBwdLPTSchedulerILb0ELi128ELb0EEEEEEEEEvNT_6ParamsE$_ZN4cute3eso3ESOILb0ELb0EJNS_5tupleIJNS_1CILi0EEENS2_IJNS3_ILi1EEENS3_ILi256EEEiEEEEEENS3_ILi2048EEENS2_IJiNS3_ILi4096EEEEEEEEC2ERKS8_RKS9_RKSB_)
$_ZN7cutlass13device_kernelIN5flash19enable_sm80_to_sm89INS1_16FlashAttnBwdSm80INS1_25CollectiveMainloopBwdSm80ILi2ELi2EN4cute5tupleIJNS5_1CILi128EEES8_NS7_ILi64EEEEEENS_10bfloat16_tEfNS_4arch4Sm80ELb1ELb0ELb1ELb0ELb0ELb0ELb0ELb0ELi2ELi4ELi4ELi4ELb0EEENS1_21CollectiveEpilogueBwdISA_SB_SD_Li256ELb0ELb0ELi2EEENS1_25SingleTileBwdLPTSchedulerILb0ELi128ELb0EEEEEEEEEvNT_6ParamsE$_ZN4cute3eso3ESOILb0ELb0EJNS_5tupleIJNS_1CILi0EEENS2_IJNS3_ILi1EEENS3_ILi256EEEiEEEEEENS3_ILi2048EEENS2_IJiNS3_ILi4096EEEEEEEEC2ERKS8_RKS9_RKSB_:
[----:B------:R-:W-:Y:S02]  /*6c40*/  IADD3 R3, R58, -c[0x0][0x20], RZ ;  /* 0x800008003a037a10 */ /* 0x000fe40007ffe0ff */
[----:B------:R-:W-:-:S03]  /*6c50*/  IADD3 R2, R41, -c[0x0][0x20], RZ ;  /* 0x8000080029027a10 */ /* 0x000fc60007ffe0ff */
[----:B------:R1:W-:Y:S04]  /*6c60*/  STL [R3], R35 ;  /* 0x0000002303007387 */ /* 0x0003e80000100800 */
[----:B------:R-:W2:Y:S01]  /*6c70*/  LDL R2, [R2] ;  /* 0x0000000002027983 */ /* 0x000ea20000100800 */
[----:B------:R-:W-:-:S03]  /*6c80*/  IMAD.MOV.U32 R5, RZ, RZ, 0x0 ;  /* 0x00000000ff057424 */ /* 0x000fc600078e00ff */
[----:B--2---:R1:W-:Y:S01]  /*6c90*/  STL [R3+0x4], R2 ;  /* 0x0000040203007387 */ /* 0x0043e20000100800 */
[----:B------:R-:W-:Y:S05]  /*6ca0*/  RET.REL.NODEC R4 `(_ZN7cutlass13device_kernelIN5flash19enable_sm80_to_sm89INS1_16FlashAttnBwdSm80INS1_25CollectiveMainloopBwdSm80ILi2ELi2EN4cute5tupleIJNS5_1CILi128EEES8_NS7_ILi64EEEEEENS_10bfloat16_tEfNS_4arch4Sm80ELb1ELb0ELb1ELb0ELb0ELb0ELb0ELb0ELi2ELi4ELi4ELi4ELb0EEENS1_21CollectiveEpilogueBwdISA_SB_SD_Li256ELb0ELb0ELi2EEENS1_25SingleTileBwdLPTSchedulerILb0ELi128ELb0EEEEEEEEEvNT_6ParamsE) ;  /* 0xffff935004007950 */ /* 0x000fea0003c3ffff */
        .type           $_ZN7cutlass13device_kernelIN5flash19enable_sm80_to_sm89INS1_16FlashAttnBwdSm80INS1_25CollectiveMainloopBwdSm80ILi2ELi2EN4cute5tupleIJNS5_1CILi128EEES8_NS7_ILi64EEEEEENS_10bfloat16_tEfNS_4arch4Sm80ELb1ELb0ELb1ELb0ELb0ELb0ELb0ELb0ELi2ELi4ELi4ELi4ELb0EEENS1_21CollectiveEpilogueBwdISA_SB_SD_Li256ELb0ELb0ELi2EEENS1_25SingleTileBwdLPTSchedulerILb0ELi128ELb0EEEEEEEEEvNT_6ParamsE$_ZN4cute3eso3ESOILb0ELb0EJNS_5tupleIJNS_1CILi1EEENS3_ILi512EEEiEEENS3_ILi4096EEENS2_IJNS2_IJiiEEENS3_ILi8192EEEEEEEEC2ERKS6_RKS7_RKSA_,@function
        .size           $_ZN7cutlass13device_kernelIN5flash19enable_sm80_to_sm89INS1_16FlashAttnBwdSm80INS1_25CollectiveMainloopBwdSm80ILi2ELi2EN4cute5tupleIJNS5_1CILi128EEES8_NS7_ILi64EEEEEENS_10bfloat16_tEfNS_4arch4Sm80ELb1ELb0ELb1ELb0ELb0ELb0ELb0ELb0ELi2ELi4ELi4ELi4ELb0EEENS1_21CollectiveEpilogueBwdISA_SB_SD_Li256ELb0ELb0ELi2EEENS1_25SingleTileBwdLPTSchedulerILb0ELi128ELb0EEEEEEEEEvNT_6ParamsE$_ZN4cute3eso3ESOILb0ELb0EJNS_5tupleIJNS_1CILi1EEENS3_ILi512EEEiEEENS3_ILi4096EEENS2_IJNS2_IJiiEEENS3_ILi8192EEEEEEEEC2ERKS6_RKS7_RKSA_,($_ZN7cutlass13device_kernelIN5flash19enable_sm80_to_sm89INS1_16FlashAttnBwdSm80INS1_25CollectiveMainloopBwdSm80ILi2ELi2EN4cute5tupleIJNS5_1CILi128EEES8_NS7_ILi64EEEEEENS_10bfloat16_tEfNS_4arch4Sm80ELb1ELb0ELb1ELb0ELb0ELb0ELb0ELb0ELi2ELi4ELi4ELi4ELb0EEENS1_21CollectiveEpilogueBwdISA_SB_SD_Li256ELb0ELb0ELi2EEENS1_25SingleTileBwdLPTSchedulerILb0ELi128ELb0EEEEEEEEEvNT_6ParamsE$_ZN4cute3eso3ESOILb0ELb0EJNS_5tupleIJNS_1CILi1EEENS3_ILi512EEEiEEENS3_ILi4096EEENS2_IJiiEEEEEC2ERKS6_RKS7_RKS8_ - $_ZN7cutlass13device_kernelIN5flash19enable_sm80_to_sm89INS1_16FlashAttnBwdSm80INS1_25CollectiveMainloopBwdSm80ILi2ELi2EN4cute5tupleIJNS5_1CILi128EEES8_NS7_ILi64EEEEEENS_10bfloat16_tEfNS_4arch4Sm80ELb1ELb0ELb1ELb0ELb0ELb0ELb0ELb0ELi2ELi4ELi4ELi4ELb0EEENS1_21CollectiveEpilogueBwdISA_SB_SD_Li256ELb0ELb0ELi2EEENS1_25SingleTileBwdLPTSchedulerILb0ELi128ELb0EEEEEEEEEvNT_6ParamsE$_ZN4cute3eso3ESOILb0ELb0EJNS_5tupleIJNS_1CILi1EEENS3_ILi512EEEiEEENS3_ILi4096EEENS2_IJNS2_IJiiEEENS3_ILi8192EEEEEEEEC2ERKS6_RKS7_RKSA_)
$_ZN7cutlass13device_kernelIN5flash19enable_sm80_to_sm89INS1_16FlashAttnBwdSm80INS1_25CollectiveMainloopBwdSm80ILi2ELi2EN4cute5tupleIJNS5_1CILi128EEES8_NS7_ILi64EEEEEENS_10bfloat16_tEfNS_4arch4Sm80ELb1ELb0ELb1ELb0ELb0ELb0ELb0ELb0ELi2ELi4ELi4ELi4ELb0EEENS1_21CollectiveEpilogueBwdISA_SB_SD_Li256ELb0ELb0ELi2EEENS1_25SingleTileBwdLPTSchedulerILb0ELi128ELb0EEEEEEEEEvNT_6ParamsE$_ZN4cute3eso3ESOILb0ELb0EJNS_5tupleIJNS_1CILi1EEENS3_ILi512EEEiEEENS3_ILi4096EEENS2_IJNS2_IJiiEEENS3_ILi8192EEEEEEEEC2ERKS6_RKS7_RKSA_:
        /* <DEDUP_REMOVED lines=9> */
[----:B------:R-:W-:Y:S05]  /*6d40*/  RET.REL.NODEC R8 `(_ZN7cutlass13device_kernelIN5flash19enable_sm80_to_sm89INS1_16FlashAttnBwdSm80INS1_25CollectiveMainloopBwdSm80ILi2ELi2EN4cute5tupleIJNS5_1CILi128EEES8_NS7_ILi64EEEEEENS_10bfloat16_tEfNS_4arch4Sm80ELb1ELb0ELb1ELb0ELb0ELb0ELb0ELb0ELi2ELi4ELi4ELi4ELb0EEENS1_21CollectiveEpilogueBwdISA_SB_SD_Li256ELb0ELb0ELi2EEENS1_25SingleTileBwdLPTSchedulerILb0ELi128ELb0EEEEEEEEEvNT_6ParamsE) ;  /* 0xffff92b008007950 */ /* 0x000fea0003c3ffff */
        .type           $_ZN7cutlass13device_kernelIN5flash19enable_sm80_to_sm89INS1_16FlashAttnBwdSm80INS1_25CollectiveMainloopBwdSm80ILi2ELi2EN4cute5tupleIJNS5_1CILi128EEES8_NS7_ILi64EEEEEENS_10bfloat16_tEfNS_4arch4Sm80ELb1ELb0ELb1ELb0ELb0ELb0ELb0ELb0ELi2ELi4ELi4ELi4ELb0EEENS1_21CollectiveEpilogueBwdISA_SB_SD_Li256ELb0ELb0ELi2EEENS1_25SingleTileBwdLPTSchedulerILb0ELi128ELb0EEEEEEEEEvNT_6ParamsE$_ZN4cute3eso3ESOILb0ELb0EJNS_5tupleIJNS_1CILi1EEENS3_ILi512EEEiEEENS3_ILi4096EEENS2_IJiiEEEEEC2ERKS6_RKS7_RKS8_,@function
        .size           $_ZN7cutlass13device_kernelIN5flash19enable_sm80_to_sm89INS1_16FlashAttnBwdSm80INS1_25CollectiveMainloopBwdSm80ILi2ELi2EN4cute5tupleIJNS5_1CILi128EEES8_NS7_ILi64EEEEEENS_10bfloat16_tEfNS_4arch4Sm80ELb1ELb0ELb1ELb0ELb0ELb0ELb0ELb0ELi2ELi4ELi4ELi4ELb0EEENS1_21CollectiveEpilogueBwdISA_SB_SD_Li256ELb0ELb0ELi2EEENS1_25SingleTileBwdLPTSchedulerILb0ELi128ELb0EEEEEEEEEvNT_6ParamsE$_ZN4cute3eso3ESOILb0ELb0EJNS_5tupleIJNS_1CILi1EEENS3_ILi512EEEiEEENS3_ILi4096EEENS2_IJiiEEEEEC2ERKS6_RKS7_RKS8_,($_ZN7cutlass13device_kernelIN5flash19enable_sm80_to_sm89INS1_16FlashAttnBwdSm80INS1_25CollectiveMainloopBwdSm80ILi2ELi2EN4cute5tupleIJNS5_1CILi128EEES8_NS7_ILi64EEEEEENS_10bfloat16_tEfNS_4arch4Sm80ELb1ELb0ELb1ELb0ELb0ELb0ELb0ELb0ELi2ELi4ELi4ELi4ELb0EEENS1_21CollectiveEpilogueBwdISA_SB_SD_Li256ELb0ELb0ELi2EEENS1_25SingleTileBwdLPTSchedulerILb0ELi128ELb0EEEEEEEEEvNT_6ParamsE$_ZN4cute3eso3ESOILb0ELb0EJNS_5tupleIJNS_1CILi1EEEiEEENS3_ILi1024EEENS2_IJiiEEEEEC2ERKS5_RKS6_RKS7_ - $_ZN7cutlass13device_kernelIN5flash19enable_sm80_to_sm89INS1_16FlashAttnBwdSm80INS1_25CollectiveMainloopBwdSm80ILi2ELi2EN4cute5tupleIJNS5_1CILi128EEES8_NS7_ILi64EEEEEENS_10bfloat16_tEfNS_4arch4Sm80ELb1ELb0ELb1ELb0ELb0ELb0ELb0ELb0ELi2ELi4ELi4ELi4ELb0EEENS1_21CollectiveEpilogueBwdISA_SB_SD_Li256ELb0ELb0ELi2EEENS1_25SingleTileBwdLPTSchedulerILb0ELi128ELb0EEEEEEEEEvNT_6ParamsE$_ZN4cute3eso3ESOILb0ELb0EJNS_5tupleIJNS_1CILi1EEENS3_ILi512EEEiEEENS3_ILi4096EEENS2_IJiiEEEEEC2ERKS6_RKS7_RKS8_)
$_ZN7cutlass13device_kernelIN5flash19enable_sm80_to_sm89INS1_16FlashAttnBwdSm80INS1_25CollectiveMainloopBwdSm80ILi2ELi2EN4cute5tupleIJNS5_1CILi128EEES8_NS7_ILi64EEEEEENS_10bfloat16_tEfNS_4arch4Sm80ELb1ELb0ELb1ELb0ELb0ELb0ELb0ELb0ELi2ELi4ELi4ELi4ELb0EEENS1_21CollectiveEpilogueBwdISA_SB_SD_Li256ELb0ELb0ELi2EEENS1_25SingleTileBwdLPTSchedulerILb0ELi128ELb0EEEEEEEEEvNT_6ParamsE$_ZN4cute3eso3ESOILb0ELb0EJNS_5tupleIJNS_1CILi1EEENS3_ILi512EEEiEEENS3_ILi4096EEENS2_IJiiEEEEEC2ERKS6_RKS7_RKS8_:
        /* <DEDUP_REMOVED lines=8> */
[----:B------:R-:W-:Y:S05]  /*6dd0*/  RET.REL.NODEC R4 `(_ZN7cutlass13device_kernelIN5flash19enable_sm80_to_sm89INS1_16FlashAttnBwdSm80INS1_25CollectiveMainloopBwdSm80ILi2ELi2EN4cute5tupleIJNS5_1CILi128EEES8_NS7_ILi64EEEEEENS_10bfloat16_tEfNS_4arch4Sm80ELb1ELb0ELb1ELb0ELb0ELb0ELb0ELb0ELi2ELi4ELi4ELi4ELb0EEENS1_21CollectiveEpilogueBwdISA_SB_SD_Li256ELb0ELb0ELi2EEENS1_25SingleTileBwdLPTSchedulerILb0ELi128ELb0EEEEEEEEEvNT_6ParamsE) ;  /* 0xffff922004007950 */ /* 0x000fea0003c3ffff */
        .type           $_ZN7cutlass13device_kernelIN5flash19enable_sm80_to_sm89INS1_16FlashAttnBwdSm80INS1_25CollectiveMainloopBwdSm80ILi2ELi2EN4cute5tupleIJNS5_1CILi128EEES8_NS7_ILi64EEEEEENS_10bfloat16_tEfNS_4arch4Sm80ELb1ELb0ELb1ELb0ELb0ELb0ELb0ELb0ELi2ELi4ELi4ELi4ELb0EEENS1_21CollectiveEpilogueBwdISA_SB_SD_Li256ELb0ELb0ELi2EEENS1_25SingleTileBwdLPTSchedulerILb0ELi128ELb0EEEEEEEEEvNT_6ParamsE$_ZN4cute3eso3ESOILb0ELb0EJNS_5tupleIJNS_1CILi1EEEiEEENS3_ILi1024EEENS2_IJiiEEEEEC2ERKS5_RKS6_RKS7_,@function
        .size           $_ZN7cutlass13device_kernelIN5flash19enable_sm80_to_sm89INS1_16FlashAttnBwdSm80INS1_25CollectiveMainloopBwdSm80ILi2ELi2EN4cute5tupleIJNS5_1CILi128EEES8_NS7_ILi64EEEEEENS_10bfloat16_tEfNS_4arch4Sm80ELb1ELb0ELb1ELb0ELb0ELb0ELb0ELb0ELi2ELi4ELi4ELi4ELb0EEENS1_21CollectiveEpilogueBwdISA_SB_SD_Li256ELb0ELb0ELi2EEENS1_25SingleTileBwdLPTSchedulerILb0ELi128ELb0EEEEEEEEEvNT_6ParamsE$_ZN4cute3eso3ESOILb0ELb0EJNS_5tupleIJNS_1CILi1EEEiEEENS3_ILi1024EEENS2_IJiiEEEEEC2ERKS5_RKS6_RKS7_,($_ZN7cutlass13device_kernelIN5flash19enable_sm80_to_sm89INS1_16FlashAttnBwdSm80INS1_25CollectiveMainloopBwdSm80ILi2ELi2EN4cute5tupleIJNS5_1CILi128EEES8_NS7_ILi64EEEEEENS_10bfloat16_tEfNS_4arch4Sm80ELb1ELb0ELb1ELb0ELb0ELb0ELb0ELb0ELi2ELi4ELi4ELi4ELb0EEENS1_21CollectiveEpilogueBwdISA_SB_SD_Li256ELb0ELb0ELi2EEENS1_25SingleTileBwdLPTSchedulerILb0ELi128ELb0EEEEEEEEEvNT_6ParamsE$_ZN4cute3eso3ESOILb0ELb0EJNS_5tupleIJiNS_1CILi512EEEEEENS2_IJiiEEENS3_ILi1024EEEEEC2ERKS5_RKS6_RKS7_ - $_ZN7cutlass13device_kernelIN5flash19enable_sm80_to_sm89INS1_16FlashAttnBwdSm80INS1_25CollectiveMainloopBwdSm80ILi2ELi2EN4cute5tupleIJNS5_1CILi128EEES8_NS7_ILi64EEEEEENS_10bfloat16_tEfNS_4arch4Sm80ELb1ELb0ELb1ELb0ELb0ELb0ELb0ELb0ELi2ELi4ELi4ELi4ELb0EEENS1_21CollectiveEpilogueBwdISA_SB_SD_Li256ELb0ELb0ELi2EEENS1_25SingleTileBwdLPTSchedulerILb0ELi128ELb0EEEEEEEEEvNT_6ParamsE$_ZN4cute3eso3ESOILb0ELb0EJNS_5tupleIJNS_1CILi1EEEiEEENS3_ILi1024EEENS2_IJiiEEEEEC2ERKS5_RKS6_RKS7_)
$_ZN7cutlass13device_kernelIN5flash19enable_sm80_to_sm89INS1_16FlashAttnBwdSm80INS1_25CollectiveMainloopBwdSm80ILi2ELi2EN4cute5tupleIJNS5_1CILi128EEES8_NS7_ILi64EEEEEENS_10bfloat16_tEfNS_4arch4Sm80ELb1ELb0ELb1ELb0ELb0ELb0ELb0ELb0ELi2ELi4ELi4ELi4ELb0EEENS1_21CollectiveEpilogueBwdISA_SB_SD_Li256ELb0ELb0ELi2EEENS1_25SingleTileBwdLPTSchedulerILb0ELi128ELb0EEEEEEEEEvNT_6ParamsE$_ZN4cute3eso3ESOILb0ELb0EJNS_5tupleIJNS_1CILi1EEEiEEENS3_ILi1024EEENS2_IJiiEEEEEC2ERKS5_RKS6_RKS7_:
        /* <DEDUP_REMOVED lines=9> */
        .type           $_ZN7cutlass13device_kernelIN5flash19enable_sm80_to_sm89INS1_16FlashAttnBwdSm80INS1_25CollectiveMainloopBwdSm80ILi2ELi2EN4cute5tupleIJNS5_1CILi128EEES8_NS7_ILi64EEEEEENS_10bfloat16_tEfNS_4arch4Sm80ELb1ELb0ELb1ELb0ELb0ELb0ELb0ELb0ELi2ELi4ELi4ELi4ELb0EEENS1_21CollectiveEpilogueBwdISA_SB_SD_Li256ELb0ELb0ELi2EEENS1_25SingleTileBwdLPTSchedulerILb0ELi128ELb0EEEEEEEEEvNT_6ParamsE$_ZN4cute3eso3ESOILb0ELb0EJNS_5tupleIJiNS_1CILi512EEEEEENS2_IJiiEEENS3_ILi1024EEEEEC2ERKS5_RKS6_RKS7_,@function
        .size           $_ZN7cutlass13device_kernelIN5flash19enable_sm80_to_sm89INS1_16FlashAttnBwdSm80INS1_25CollectiveMainloopBwdSm80ILi2ELi2EN4cute5tupleIJNS5_1CILi128EEES8_NS7_ILi64EEEEEENS_10bfloat16_tEfNS_4arch4Sm80ELb1ELb0ELb1ELb0ELb0ELb0ELb0ELb0ELi2ELi4ELi4ELi4ELb0EEENS1_21CollectiveEpilogueBwdISA_SB_SD_Li256ELb0ELb0ELi2EEENS1_25SingleTileBwdLPTSchedulerILb0ELi128ELb0EEEEEEEEEvNT_6ParamsE$_ZN4cute3eso3ESOILb0ELb0EJNS_5tupleIJiNS_1CILi512EEEEEENS2_IJiiEEENS3_ILi1024EEEEEC2ERKS5_RKS6_RKS7_,($_ZN7cutlass13device_kernelIN5flash19enable_sm80_to_sm89INS1_16FlashAttnBwdSm80INS1_25CollectiveMainloopBwdSm80ILi2ELi2EN4cute5tupleIJNS5_1CILi128EEES8_NS7_ILi64EEEEEENS_10bfloat16_tEfNS_4arch4Sm80ELb1ELb0ELb1ELb0ELb0ELb0ELb0ELb0ELi2ELi4ELi4ELi4ELb0EEENS1_21CollectiveEpilogueBwdISA_SB_SD_Li256ELb0ELb0ELi2EEENS1_25SingleTileBwdLPTSchedulerILb0ELi128ELb0EEEEEEEEEvNT_6ParamsE$_ZN4cute3eso3ESOILb0ELb0EJNS_5tupleIJiiEEEiNS_1CILi0EEEEEC2ERKS3_RKiRKS5_ - $_ZN7cutlass13device_kernelIN5flash19enable_sm80_to_sm89INS1_16FlashAttnBwdSm80INS1_25CollectiveMainloopBwdSm80ILi2ELi2EN4cute5tupleIJNS5_1CILi128EEES8_NS7_ILi64EEEEEENS_10bfloat16_tEfNS_4arch4Sm80ELb1ELb0ELb1ELb0ELb0ELb0ELb0ELb0ELi2ELi4ELi4ELi4ELb0EEENS1_21CollectiveEpilogueBwdISA_SB_SD_Li256ELb0ELb0ELi2EEENS1_25SingleTileBwdLPTSchedulerILb0ELi128ELb0EEEEEEEEEvNT_6ParamsE$_ZN4cute3eso3ESOILb0ELb0EJNS_5tupleIJiNS_1CILi512EEEEEENS2_IJiiEEENS3_ILi1024EEEEEC2ERKS5_RKS6_RKS7_)
$_ZN7cutlass13device_kernelIN5flash19enable_sm80_to_sm89INS1_16FlashAttnBwdSm80INS1_25CollectiveMainloopBwdSm80ILi2ELi2EN4cute5tupleIJNS5_1CILi128EEES8_NS7_ILi64EEEEEENS_10bfloat16_tEfNS_4arch4Sm80ELb1ELb0ELb1ELb0ELb0ELb0ELb0ELb0ELi2ELi4ELi4ELi4ELb0EEENS1_21CollectiveEpilogueBwdISA_SB_SD_Li256ELb0ELb0ELi2EEENS1_25SingleTileBwdLPTSchedulerILb0ELi128ELb0EEEEEEEEEvNT_6ParamsE$_ZN4cute3eso3ESOILb0ELb0EJNS_5tupleIJiNS_1CILi512EEEEEENS2_IJiiEEENS3_ILi1024EEEEEC2ERKS5_RKS6_RKS7_:
        /* <DEDUP_REMOVED lines=9> */
        .type           $_ZN7cutlass13device_kernelIN5flash19enable_sm80_to_sm89INS1_16FlashAttnBwdSm80INS1_25CollectiveMainloopBwdSm80ILi2ELi2EN4cute5tupleIJNS5_1CILi128EEES8_NS7_ILi64EEEEEENS_10bfloat16_tEfNS_4arch4Sm80ELb1ELb0ELb1ELb0ELb0ELb0ELb0ELb0ELi2ELi4ELi4ELi4ELb0EEENS1_21CollectiveEpilogueBwdISA_SB_SD_Li256ELb0ELb0ELi2EEENS1_25SingleTileBwdLPTSchedulerILb0ELi128ELb0EEEEEEEEEvNT_6ParamsE$_ZN4cute3eso3ESOILb0ELb0EJNS_5tupleIJiiEEEiNS_1CILi0EEEEEC2ERKS3_RKiRKS5_,@function
        .size           $_ZN7cutlass13device_kernelIN5flash19enable_sm80_to_sm89INS1_16FlashAttnBwdSm80INS1_25CollectiveMainloopBwdSm80ILi2ELi2EN4cute5tupleIJNS5_1CILi128EEES8_NS7_ILi64EEEEEENS_10bfloat16_tEfNS_4arch4Sm80ELb1ELb0ELb1ELb0ELb0ELb0ELb0ELb0ELi2ELi4ELi4ELi4ELb0EEENS1_21CollectiveEpilogueBwdISA_SB_SD_Li256ELb0ELb0ELi2EEENS1_25SingleTileBwdLPTSchedulerILb0ELi128ELb0EEEEEEEEEvNT_6ParamsE$_ZN4cute3eso3ESOILb0ELb0EJNS_5tupleIJiiEEEiNS_1CILi0EEEEEC2ERKS3_RKiRKS5_,($_ZN7cutlass13device_kernelIN5flash19enable_sm80_to_sm89INS1_16FlashAttnBwdSm80INS1_25CollectiveMainloopBwdSm80ILi2ELi2EN4cute5tupleIJNS5_1CILi128EEES8_NS7_ILi64EEEEEENS_10bfloat16_tEfNS_4arch4Sm80ELb1ELb0ELb1ELb0ELb0ELb0ELb0ELb0ELi2ELi4ELi4ELi4ELb0EEENS1_21CollectiveEpilogueBwdISA_SB_SD_Li256ELb0ELb0ELi2EEENS1_25SingleTileBwdLPTSchedulerILb0ELi128ELb0EEEEEEEEEvNT_6ParamsE$_ZN4cute3eso3ESOILb0ELb0EJNS_6LayoutINS_5tupleIJNS3_IJNS3_IJNS_1CILi8EEENS4_ILi1EEEEEES6_EEENS3_IJNS3_IJS6_S6_EEENS4_ILi2EEEEEEEEENS3_IJNS3_IJNS3_IJS6_NS4_ILi0EEEEEESD_EEENS3_IJNS3_IJSD_SD_EEEiEEEEEEEENS_10ViewEngineINS_8smem_ptrIPN7cutlass10bfloat16_tEEEEEEEC2ERKSJ_RKSQ_ - $_ZN7cutlass13device_kernelIN5flash19enable_sm80_to_sm89INS1_16FlashAttnBwdSm80INS1_25CollectiveMainloopBwdSm80ILi2ELi2EN4cute5tupleIJNS5_1CILi128EEES8_NS7_ILi64EEEEEENS_10bfloat16_tEfNS_4arch4Sm80ELb1ELb0ELb1ELb0ELb0ELb0ELb0ELb0ELi2ELi4ELi4ELi4ELb0EEENS1_21CollectiveEpilogueBwdISA_SB_SD_Li256ELb0ELb0ELi2EEENS1_25SingleTileBwdLPTSchedulerILb0ELi128ELb0EEEEEEEEEvNT_6ParamsE$_ZN4cute3eso3ESOILb0ELb0EJNS_5tupleIJiiEEEiNS_1CILi0EEEEEC2ERKS3_RKiRKS5_)
$_ZN7cutlass13device_kernelIN5flash19enable_sm80_to_sm89INS1_16FlashAttnBwdSm80INS1_25CollectiveMainloopBwdSm80ILi2ELi2EN4cute5tupleIJNS5_1CILi128EEES8_NS7_ILi64EEEEEENS_10bfloat16_tEfNS_4arch4Sm80ELb1ELb0ELb1ELb0ELb0ELb0ELb0ELb0ELi2ELi4ELi4ELi4ELb0EEENS1_21CollectiveEpilogueBwdISA_SB_SD_Li256ELb0ELb0ELi2EEENS1_25SingleTileBwdLPTSchedulerILb0ELi128ELb0EEEEEEEEEvNT_6ParamsE$_ZN4cute3eso3ESOILb0ELb0EJNS_5tupleIJiiEEEiNS_1CILi0EEEEEC2ERKS3_RKiRKS5_:
        /* <DEDUP_REMOVED lines=8> */
[----:B------:R-:W-:Y:S05]  /*6f80*/  RET.REL.NODEC R86 `(_ZN7cutlass13device_kernelIN5flash19enable_sm80_to_sm89INS1_16FlashAttnBwdSm80INS1_25CollectiveMainloopBwdSm80ILi2ELi2EN4cute5tupleIJNS5_1CILi128EEES8_NS7_ILi64EEEEEENS_10bfloat16_tEfNS_4arch4Sm80ELb1ELb0ELb1ELb0ELb0ELb0ELb0ELb0ELi2ELi4ELi4ELi4ELb0EEENS1_21CollectiveEpilogueBwdISA_SB_SD_Li256ELb0ELb0ELi2EEENS1_25SingleTileBwdLPTSchedulerILb0ELi128ELb0EEEEEEEEEvNT_6ParamsE) ;  /* 0xffff907056007950 */ /* 0x000fea0003c3ffff */
        .type           $_ZN7cutlass13device_kernelIN5flash19enable_sm80_to_sm89INS1_16FlashAttnBwdSm80INS1_25CollectiveMainloopBwdSm80ILi2ELi2EN4cute5tupleIJNS5_1CILi128EEES8_NS7_ILi64EEEEEENS_10bfloat16_tEfNS_4arch4Sm80ELb1ELb0ELb1ELb0ELb0ELb0ELb0ELb0ELi2ELi4ELi4ELi4ELb0EEENS1_21CollectiveEpilogueBwdISA_SB_SD_Li256ELb0ELb0ELi2EEENS1_25SingleTileBwdLPTSchedulerILb0ELi128ELb0EEEEEEEEEvNT_6ParamsE$_ZN4cute3eso3ESOILb0ELb0EJNS_6LayoutINS_5tupleIJNS3_IJNS3_IJNS_1CILi8EEENS4_ILi1EEEEEES6_EEENS3_IJNS3_IJS6_S6_EEENS4_ILi2EEEEEEEEENS3_IJNS3_IJNS3_IJS6_NS4_ILi0EEEEEESD_EEENS3_IJNS3_IJSD_SD_EEEiEEEEEEEENS_10ViewEngineINS_8smem_ptrIPN7cutlass10bfloat16_tEEEEEEEC2ERKSJ_RKSQ_,@function
        .size           $_ZN7cutlass13device_kernelIN5flash19enable_sm80_to_sm89INS1_16FlashAttnBwdSm80INS1_25CollectiveMainloopBwdSm80ILi2ELi2EN4cute5tupleIJNS5_1CILi128EEES8_NS7_ILi64EEEEEENS_10bfloat16_tEfNS_4arch4Sm80ELb1ELb0ELb1ELb0ELb0ELb0ELb0ELb0ELi2ELi4ELi4ELi4ELb0EEENS1_21CollectiveEpilogueBwdISA_SB_SD_Li256ELb0ELb0ELi2EEENS1_25SingleTileBwdLPTSchedulerILb0ELi128ELb0EEEEEEEEEvNT_6ParamsE$_ZN4cute3eso3ESOILb0ELb0EJNS_6LayoutINS_5tupleIJNS3_IJNS3_IJNS_1CILi8EEENS4_ILi1EEEEEES6_EEENS3_IJNS3_IJS6_S6_EEENS4_ILi2EEEEEEEEENS3_IJNS3_IJNS3_IJS6_NS4_ILi0EEEEEESD_EEENS3_IJNS3_IJSD_SD_EEEiEEEEEEEENS_10ViewEngineINS_8smem_ptrIPN7cutlass10bfloat16_tEEEEEEEC2ERKSJ_RKSQ_,($_ZN7cutlass13device_kernelIN5flash19enable_sm80_to_sm89INS1_16FlashAttnBwdSm80INS1_25CollectiveMainloopBwdSm80ILi2ELi2EN4cute5tupleIJNS5_1CILi128EEES8_NS7_ILi64EEEEEENS_10bfloat16_tEfNS_4arch4Sm80ELb1ELb0ELb1ELb0ELb0ELb0ELb0ELb0ELi2ELi4ELi4ELi4ELb0EEENS1_21CollectiveEpilogueBwdISA_SB_SD_Li256ELb0ELb0ELi2EEENS1_25SingleTileBwdLPTSchedulerILb0ELi128ELb0EEEEEEEEEvNT_6ParamsE$_ZN4cute3eso3ESOILb0ELb0EJNS_6LayoutINS_5tupleIJNS3_IJNS_1CILi1EEENS3_IJS5_NS4_ILi2EEES6_EEEEEES6_NS3_IJS6_S6_EEEEEENS3_IJNS3_IJNS4_ILi0EEENS3_IJS5_NS4_ILi256EEEiEEEEEENS4_ILi2048EEENS3_IJiNS4_ILi4096EEEEEEEEEEENS_10ViewEngineINS_8smem_ptrIPjEEEEEEC2ERKSJ_RKSO_ - $_ZN7cutlass13device_kernelIN5flash19enable_sm80_to_sm89INS1_16FlashAttnBwdSm80INS1_25CollectiveMainloopBwdSm80ILi2ELi2EN4cute5tupleIJNS5_1CILi128EEES8_NS7_ILi64EEEEEENS_10bfloat16_tEfNS_4arch4Sm80ELb1ELb0ELb1ELb0ELb0ELb0ELb0ELb0ELi2ELi4ELi4ELi4ELb0EEENS1_21CollectiveEpilogueBwdISA_SB_SD_Li256ELb0ELb0ELi2EEENS1_25SingleTileBwdLPTSchedulerILb0ELi128ELb0EEEEEEEEEvNT_6ParamsE$_ZN4cute3eso3ESOILb0ELb0EJNS_6LayoutINS_5tupleIJNS3_IJNS3_IJNS_1CILi8EEENS4_ILi1EEEEEES6_EEENS3_IJNS3_IJS6_S6_EEENS4_ILi2EEEEEEEEENS3_IJNS3_IJNS3_IJS6_NS4_ILi0EEEEEESD_EEENS3_IJNS3_IJSD_SD_EEEiEEEEEEEENS_10ViewEngineINS_8smem_ptrIPN7cutlass10bfloat16_tEEEEEEEC2ERKSJ_RKSQ_)
$_ZN7cutlass13device_kernelIN5flash19enable_sm80_to_sm89INS1_16FlashAttnBwdSm80INS1_25CollectiveMainloopBwdSm80ILi2ELi2EN4cute5tupleIJNS5_1CILi128EEES8_NS7_ILi64EEEEEENS_10bfloat16_tEfNS_4arch4Sm80ELb1ELb0ELb1ELb0ELb0ELb0ELb0ELb0ELi2ELi4ELi4ELi4ELb0EEENS1_21CollectiveEpilogueBwdISA_SB_SD_Li256ELb0ELb0ELi2EEENS1_25SingleTileBwdLPTSchedulerILb0ELi128ELb0EEEEEEEEEvNT_6ParamsE$_ZN4cute3eso3ESOILb0ELb0EJNS_6LayoutINS_5tupleIJNS3_IJNS3_IJNS_1CILi8EEENS4_ILi1EEEEEES6_EEENS3_IJNS3_IJS6_S6_EEENS4_ILi2EEEEEEEEENS3_IJNS3_IJNS3_IJS6_NS4_ILi0EEEEEESD_EEENS3_IJNS3_IJSD_SD_EEEiEEEEEEEENS_10ViewEngineINS_8smem_ptrIPN7cutlass10bfloat16_tEEEEEEEC2ERKSJ_RKSQ_:
[----:B------:R-:W-:Y:S02]  /*6f90*/  IADD3 R3, R67, -c[0x0][0x20], RZ ;  /* 0x8000080043037a10 */ /* 0x000fe40007ffe0ff */
[----:B------:R-:W-:-:S03]  /*6fa0*/  IADD3 R2, R59, -c[0x0][0x20], RZ ;  /* 0x800008003b027a10 */ /* 0x000fc60007ffe0ff */
[----:B------:R1:W-:Y:S04]  /*6fb0*/  STL [R3], R6 ;  /* 0x0000000603007387 */ /* 0x0003e80000100800 */
[----:B------:R-:W2:Y:S01]  /*6fc0*/  LDL.64 R8, [R2] ;  /* 0x0000000002087983 */ /* 0x000ea20000100a00 */
[----:B------:R-:W-:-:S03]  /*6fd0*/  IMAD.MOV.U32 R5, RZ, RZ, 0x0 ;  /* 0x00000000ff057424 */ /* 0x000fc600078e00ff */
[----:B--2---:R1:W-:Y:S01]  /*6fe0*/  STL.64 [R3+0x8], R8 ;  /* 0x0000080803007387 */ /* 0x0043e20000100a00 */
[----:B------:R-:W-:Y:S05]  /*6ff0*/  RET.REL.NODEC R4 `(_ZN7cutlass13device_kernelIN5flash19enable_sm80_to_sm89INS1_16FlashAttnBwdSm80INS1_25CollectiveMainloopBwdSm80ILi2ELi2EN4cute5tupleIJNS5_1CILi128EEES8_NS7_ILi64EEEEEENS_10bfloat16_tEfNS_4arch4Sm80ELb1ELb0ELb1ELb0ELb0ELb0ELb0ELb0ELi2ELi4ELi4ELi4ELb0EEENS1_21CollectiveEpilogueBwdISA_SB_SD_Li256ELb0ELb0ELi2EEENS1_25SingleTileBwdLPTSchedulerILb0ELi128ELb0EEEEEEEEEvNT_6ParamsE) ;  /* 0xffff900004007950 */ /* 0x000fea0003c3ffff */
        .type           $_ZN7cutlass13device_kernelIN5flash19enable_sm80_to_sm89INS1_16FlashAttnBwdSm80INS1_25CollectiveMainloopBwdSm80ILi2ELi2EN4cute5tupleIJNS5_1CILi128EEES8_NS7_ILi64EEEEEENS_10bfloat16_tEfNS_4arch4Sm80ELb1ELb0ELb1ELb0ELb0ELb0ELb0ELb0ELi2ELi4ELi4ELi4ELb0EEENS1_21CollectiveEpilogueBwdISA_SB_SD_Li256ELb0ELb0ELi2EEENS1_25SingleTileBwdLPTSchedulerILb0ELi128ELb0EEEEEEEEEvNT_6ParamsE$_ZN4cute3eso3ESOILb0ELb0EJNS_6LayoutINS_5tupleIJNS3_IJNS_1CILi1EEENS3_IJS5_NS4_ILi2EEES6_EEEEEES6_NS3_IJS6_S6_EEEEEENS3_IJNS3_IJNS4_ILi0EEENS3_IJS5_NS4_ILi256EEEiEEEEEENS4_ILi2048EEENS3_IJiNS4_ILi4096EEEEEEEEEEENS_10ViewEngineINS_8smem_ptrIPjEEEEEEC2ERKSJ_RKSO_,@function
        .size           $_ZN7cutlass13device_kernelIN5flash19enable_sm80_to_sm89INS1_16FlashAttnBwdSm80INS1_25CollectiveMainloopBwdSm80ILi2ELi2EN4cute5tupleIJNS5_1CILi128EEES8_NS7_ILi64EEEEEENS_10bfloat16_tEfNS_4arch4Sm80ELb1ELb0ELb1ELb0ELb0ELb0ELb0ELb0ELi2ELi4ELi4ELi4ELb0EEENS1_21CollectiveEpilogueBwdISA_SB_SD_Li256ELb0ELb0ELi2EEENS1_25SingleTileBwdLPTSchedulerILb0ELi128ELb0EEEEEEEEEvNT_6ParamsE$_ZN4cute3eso3ESOILb0ELb0EJNS_6LayoutINS_5tupleIJNS3_IJNS_1CILi1EEENS3_IJS5_NS4_ILi2EEES6_EEEEEES6_NS3_IJS6_S6_EEEEEENS3_IJNS3_IJNS4_ILi0EEENS3_IJS5_NS4_ILi256EEEiEEEEEENS4_ILi2048EEENS3_IJiNS4_ILi4096EEEEEEEEEEENS_10ViewEngineINS_8smem_ptrIPjEEEEEEC2ERKSJ_RKSO_,($_ZN7cutlass13device_kernelIN5flash19enable_sm80_to_sm89INS1_16FlashAttnBwdSm80INS1_25CollectiveMainloopBwdSm80ILi2ELi2EN4cute5tupleIJNS5_1CILi128EEES8_NS7_ILi64EEEEEENS_10bfloat16_tEfNS_4arch4Sm80ELb1ELb0ELb1ELb0ELb0ELb0ELb0ELb0ELi2ELi4ELi4ELi4ELb0EEENS1_21CollectiveEpilogueBwdISA_SB_SD_Li256ELb0ELb0ELi2EEENS1_25SingleTileBwdLPTSchedulerILb0ELi128ELb0EEEEEEEEEvNT_6ParamsE$_ZN4cute3eso3ESOILb0ELb0EJNS_6LayoutINS_5tupleIJNS3_IJNS_1CILi2EEES5_EEENS4_ILi8EEES6_EEENS3_IJNS3_IJNS4_ILi1EEEiEEENS4_ILi1024EEENS3_IJiiEEEEEEEENS_10ViewEngineINS_8smem_ptrIPN7cutlass10bfloat16_tEEEEEEEC2ERKSE_RKSL_ - $_ZN7cutlass13device_kernelIN5flash19enable_sm80_to_sm89INS1_16FlashAttnBwdSm80INS1_25CollectiveMainloopBwdSm80ILi2ELi2EN4cute5tupleIJNS5_1CILi128EEES8_NS7_ILi64EEEEEENS_10bfloat16_tEfNS_4arch4Sm80ELb1ELb0ELb1ELb0ELb0ELb0ELb0ELb0ELi2ELi4ELi4ELi4ELb0EEENS1_21CollectiveEpilogueBwdISA_SB_SD_Li256ELb0ELb0ELi2EEENS1_25SingleTileBwdLPTSchedulerILb0ELi128ELb0EEEEEEEEEvNT_6ParamsE$_ZN4cute3eso3ESOILb0ELb0EJNS_6LayoutINS_5tupleIJNS3_IJNS_1CILi1EEENS3_IJS5_NS4_ILi2EEES6_EEEEEES6_NS3_IJS6_S6_EEEEEENS3_IJNS3_IJNS4_ILi0EEENS3_IJS5_NS4_ILi256EEEiEEEEEENS4_ILi2048EEENS3_IJiNS4_ILi4096EEEEEEEEEEENS_10ViewEngineINS_8smem_ptrIPjEEEEEEC2ERKSJ_RKSO_)
$_ZN7cutlass13device_kernelIN5flash19enable_sm80_to_sm89INS1_16FlashAttnBwdSm80INS1_25CollectiveMainloopBwdSm80ILi2ELi2EN4cute5tupleIJNS5_1CILi128EEES8_NS7_ILi64EEEEEENS_10bfloat16_tEfNS_4arch4Sm80ELb1ELb0ELb1ELb0ELb0ELb0ELb0ELb0ELi2ELi4ELi4ELi4ELb0EEENS1_21CollectiveEpilogueBwdISA_SB_SD_Li256ELb0ELb0ELi2EEENS1_25SingleTileBwdLPTSchedulerILb0ELi128ELb0EEEEEEEEEvNT_6ParamsE$_ZN4cute3eso3ESOILb0ELb0EJNS_6LayoutINS_5tupleIJNS3_IJNS_1CILi1EEENS3_IJS5_NS4_ILi2EEES6_EEEEEES6_NS3_IJS6_S6_EEEEEENS3_IJNS3_IJNS4_ILi0EEENS3_IJS5_NS4_ILi256EEEiEEEEEENS4_ILi2048EEENS3_IJiNS4_ILi4096EEEEEEEEEEENS_10ViewEngineINS_8smem_ptrIPjEEEEEEC2ERKSJ_RKSO_:
[----:B------:R-:W-:Y:S02]  /*7000*/  IADD3 R5, R58, -c[0x0][0x20], RZ ;  /* 0x800008003a057a10 */ /* 0x000fe40007ffe0ff */
[----:B------:R-:W-:-:S03]  /*7010*/  IADD3 R6, R41, -c[0x0][0x20], RZ ;  /* 0x8000080029067a10 */ /* 0x000fc60007ffe0ff */
[----:B------:R1:W-:Y:S04]  /*7020*/  STL.64 [R5], R2 ;  /* 0x0000000205007387 */ /* 0x0003e80000100a00 */
[----:B------:R-:W2:Y:S01]  /*7030*/  LDL.64 R8, [R6] ;  /* 0x0000000006087983 */ /* 0x000ea20000100a00 */
[----:B------:R-:W-:Y:S02]  /*7040*/  IMAD.MOV.U32 R10, RZ, RZ, R4 ;  /* 0x000000ffff0a7224 */ /* 0x000fe400078e0004 */
[----:B------:R-:W-:Y:S01]  /*7050*/  IMAD.MOV.U32 R11, RZ, RZ, 0x0 ;  /* 0x00000000ff0b7424 */ /* 0x000fe200078e00ff */
[----:B--2---:R1:W-:Y:S03]  /*7060*/  STL.64 [R5+0x8], R8 ;  /* 0x0000080805007387 */ /* 0x0043e60000100a00 */
[----:B------:R-:W-:Y:S05]  /*7070*/  RET.REL.NODEC R10 `(_ZN7cutlass13device_kernelIN5flash19enable_sm80_to_sm89INS1_16FlashAttnBwdSm80INS1_25CollectiveMainloopBwdSm80ILi2ELi2EN4cute5tupleIJNS5_1CILi128EEES8_NS7_ILi64EEEEEENS_10bfloat16_tEfNS_4arch4Sm80ELb1ELb0ELb1ELb0ELb0ELb0ELb0ELb0ELi2ELi4ELi4ELi4ELb0EEENS1_21CollectiveEpilogueBwdISA_SB_SD_Li256ELb0ELb0ELi2EEENS1_25SingleTileBwdLPTSchedulerILb0ELi128ELb0EEEEEEEEEvNT_6ParamsE) ;  /* 0xffff8f800a007950 */ /* 0x000fea0003c3ffff */
        .type           $_ZN7cutlass13device_kernelIN5flash19enable_sm80_to_sm89INS1_16FlashAttnBwdSm80INS1_25CollectiveMainloopBwdSm80ILi2ELi2EN4cute5tupleIJNS5_1CILi128EEES8_NS7_ILi64EEEEEENS_10bfloat16_tEfNS_4arch4Sm80ELb1ELb0ELb1ELb0ELb0ELb0ELb0ELb0ELi2ELi4ELi4ELi4ELb0EEENS1_21CollectiveEpilogueBwdISA_SB_SD_Li256ELb0ELb0ELi2EEENS1_25SingleTileBwdLPTSchedulerILb0ELi128ELb0EEEEEEEEEvNT_6ParamsE$_ZN4cute3eso3ESOILb0ELb0EJNS_6LayoutINS_5tupleIJNS3_IJNS_1CILi2EEES5_EEENS4_ILi8EEES6_EEENS3_IJNS3_IJNS4_ILi1EEEiEEENS4_ILi1024EEENS3_IJiiEEEEEEEENS_10ViewEngineINS_8smem_ptrIPN7cutlass10bfloat16_tEEEEEEEC2ERKSE_RKSL_,@function
        .size           $_ZN7cutlass13device_kernelIN5flash19enable_sm80_to_sm89INS1_16FlashAttnBwdSm80INS1_25CollectiveMainloopBwdSm80ILi2ELi2EN4cute5tupleIJNS5_1CILi128EEES8_NS7_ILi64EEEEEENS_10bfloat16_tEfNS_4arch4Sm80ELb1ELb0ELb1ELb0ELb0ELb0ELb0ELb0ELi2ELi4ELi4ELi4ELb0EEENS1_21CollectiveEpilogueBwdISA_SB_SD_Li256ELb0ELb0ELi2EEENS1_25SingleTileBwdLPTSchedulerILb0ELi128ELb0EEEEEEEEEvNT_6ParamsE$_ZN4cute3eso3ESOILb0ELb0EJNS_6LayoutINS_5tupleIJNS3_IJNS_1CILi2EEES5_EEENS4_ILi8EEES6_EEENS3_IJNS3_IJNS4_ILi1EEEiEEENS4_ILi1024EEENS3_IJiiEEEEEEEENS_10ViewEngineINS_8smem_ptrIPN7cutlass10bfloat16_tEEEEEEEC2ERKSE_RKSL_,($_ZN7cutlass13device_kernelIN5flash19enable_sm80_to_sm89INS1_16FlashAttnBwdSm80INS1_25CollectiveMainloopBwdSm80ILi2ELi2EN4cute5tupleIJNS5_1CILi128EEES8_NS7_ILi64EEEEEENS_10bfloat16_tEfNS_4arch4Sm80ELb1ELb0ELb1ELb0ELb0ELb0ELb0ELb0ELi2ELi4ELi4ELi4ELb0EEENS1_21CollectiveEpilogueBwdISA_SB_SD_Li256ELb0ELb0ELi2EEENS1_25SingleTileBwdLPTSchedulerILb0ELi128ELb0EEEEEEEEEvNT_6ParamsE$_ZN4cute3eso3ESOILb0ELb0EJNS_6LayoutINS_5tupleIJNS3_IJNS_1CILi2EEES5_EEENS4_ILi8EEES6_EEENS3_IJNS3_IJNS4_ILi1EEEiEEENS4_ILi1024EEENS3_IJiiEEEEEEEEjEEC2ERKSE_RKj - $_ZN7cutlass13device_kernelIN5flash19enable_sm80_to_sm89INS1_16FlashAttnBwdSm80INS1_25CollectiveMainloopBwdSm80ILi2ELi2EN4cute5tupleIJNS5_1CILi128EEES8_NS7_ILi64EEEEEENS_10bfloat16_tEfNS_4arch4Sm80ELb1ELb0ELb1ELb0ELb0ELb0ELb0ELb0ELi2ELi4ELi4ELi4ELb0EEENS1_21CollectiveEpilogueBwdISA_SB_SD_Li256ELb0ELb0ELi2EEENS1_25SingleTileBwdLPTSchedulerILb0ELi128ELb0EEEEEEEEEvNT_6ParamsE$_ZN4cute3eso3ESOILb0ELb0EJNS_6LayoutINS_5tupleIJNS3_IJNS_1CILi2EEES5_EEENS4_ILi8EEES6_EEENS3_IJNS3_IJNS4_ILi1EEEiEEENS4_ILi1024EEENS3_IJiiEEEEEEEENS_10ViewEngineINS_8smem_ptrIPN7cutlass10bfloat16_tEEEEEEEC2ERKSE_RKSL_)
$_ZN7cutlass13device_kernelIN5flash19enable_sm80_to_sm89INS1_16FlashAttnBwdSm80INS1_25CollectiveMainloopBwdSm80ILi2ELi2EN4cute5tupleIJNS5_1CILi128EEES8_NS7_ILi64EEEEEENS_10bfloat16_tEfNS_4arch4Sm80ELb1ELb0ELb1ELb0ELb0ELb0ELb0ELb0ELi2ELi4ELi4ELi4ELb0EEENS1_21CollectiveEpilogueBwdISA_SB_SD_Li256ELb0ELb0ELi2EEENS1_25SingleTileBwdLPTSchedulerILb0ELi128ELb0EEEEEEEEEvNT_6ParamsE$_ZN4cute3eso3ESOILb0ELb0EJNS_6LayoutINS_5tupleIJNS3_IJNS_1CILi2EEES5_EEENS4_ILi8EEES6_EEENS3_IJNS3_IJNS4_ILi1EEEiEEENS4_ILi1024EEENS3_IJiiEEEEEEEENS_10ViewEngineINS_8smem_ptrIPN7cutlass10bfloat16_tEEEEEEEC2ERKSE_RKSL_:
[----:B------:R-:W-:Y:S02]  /*7080*/  IADD3 R3, R23, -c[0x0][0x20], RZ ;  /* 0x8000080017037a10 */ /* 0x000fe40007ffe0ff */
[----:B------:R-:W-:-:S03]  /*7090*/  IADD3 R2, R22, -c[0x0][0x20], RZ ;  /* 0x8000080016027a10 */ /* 0x000fc60007ffe0ff */
[----:B------:R1:W-:Y:S04]  /*70a0*/  STL.64 [R3], R4 ;  /* 0x0000000403007387 */ /* 0x0003e80000100a00 */
[----:B------:R1:W-:Y:S04]  /*70b0*/  STL [R3+0x8], R12 ;  /* 0x0000080c03007387 */ /* 0x0003e80000100800 */
[----:B------:R-:W2:Y:S01]  /*70c0*/  LDL.64 R8, [R2] ;  /* 0x0000000002087983 */ /* 0x000ea20000100a00 */
[----:B------:R-:W-:-:S03]  /*70d0*/  IMAD.MOV.U32 R7, RZ, RZ, 0x0 ;  /* 0x00000000ff077424 */ /* 0x000fc600078e00ff */
[----:B--2---:R1:W-:Y:S01]  /*70e0*/  STL.64 [R3+0x10], R8 ;  /* 0x0000100803007387 */ /* 0x0043e20000100a00 */
[----:B------:R-:W-:Y:S05]  /*70f0*/  RET.REL.NODEC R6 `(_ZN7cutlass13device_kernelIN5flash19enable_sm80_to_sm89INS1_16FlashAttnBwdSm80INS1_25CollectiveMainloopBwdSm80ILi2ELi2EN4cute5tupleIJNS5_1CILi128EEES8_NS7_ILi64EEEEEENS_10bfloat16_tEfNS_4arch4Sm80ELb1ELb0ELb1ELb0ELb0ELb0ELb0ELb0ELi2ELi4ELi4ELi4ELb0EEENS1_21CollectiveEpilogueBwdISA_SB_SD_Li256ELb0ELb0ELi2EEENS1_25SingleTileBwdLPTSchedulerILb0ELi128ELb0EEEEEEEEEvNT_6ParamsE) ;  /* 0xffff8f0006007950 */ /* 0x000fea0003c3ffff */
        .type           $_ZN7cutlass13device_kernelIN5flash19enable_sm80_to_sm89INS1_16FlashAttnBwdSm80INS1_25CollectiveMainloopBwdSm80ILi2ELi2EN4cute5tupleIJNS5_1CILi128EEES8_NS7_ILi64EEEEEENS_10bfloat16_tEfNS_4arch4Sm80ELb1ELb0ELb1ELb0ELb0ELb0ELb0ELb0ELi2ELi4ELi4ELi4ELb0EEENS1_21CollectiveEpilogueBwdISA_SB_SD_Li256ELb0ELb0ELi2EEENS1_25SingleTileBwdLPTSchedulerILb0ELi128ELb0EEEEEEEEEvNT_6ParamsE$_ZN4cute3eso3ESOILb0ELb0EJNS_6LayoutINS_5tupleIJNS3_IJNS_1CILi2EEES5_EEENS4_ILi8EEES6_EEENS3_IJNS3_IJNS4_ILi1EEEiEEENS4_ILi1024EEENS3_IJiiEEEEEEEEjEEC2ERKSE_RKj,@function
        .size           $_ZN7cutlass13device_kernelIN5flash19enable_sm80_to_sm89INS1_16FlashAttnBwdSm80INS1_25CollectiveMainloopBwdSm80ILi2ELi2EN4cute5tupleIJNS5_1CILi128EEES8_NS7_ILi64EEEEEENS_10bfloat16_tEfNS_4arch4Sm80ELb1ELb0ELb1ELb0ELb0ELb0ELb0ELb0ELi2ELi4ELi4ELi4ELb0EEENS1_21CollectiveEpilogueBwdISA_SB_SD_Li256ELb0ELb0ELi2EEENS1_25SingleTileBwdLPTSchedulerILb0ELi128ELb0EEEEEEEEEvNT_6ParamsE$_ZN4cute3eso3ESOILb0ELb0EJNS_6LayoutINS_5tupleIJNS3_IJNS_1CILi2EEES5_EEENS4_ILi8EEES6_EEENS3_IJNS3_IJNS4_ILi1EEEiEEENS4_ILi1024EEENS3_IJiiEEEEEEEEjEEC2ERKSE_RKj,($_ZN7cutlass13device_kernelIN5flash19enable_sm80_to_sm89INS1_16FlashAttnBwdSm80INS1_25CollectiveMainloopBwdSm80ILi2ELi2EN4cute5tupleIJNS5_1CILi128EEES8_NS7_ILi64EEEEEENS_10bfloat16_tEfNS_4arch4Sm80ELb1ELb0ELb1ELb0ELb0ELb0ELb0ELb0ELi2ELi4ELi4ELi4ELb0EEENS1_21CollectiveEpilogueBwdISA_SB_SD_Li256ELb0ELb0ELi2EEENS1_25SingleTileBwdLPTSchedulerILb0ELi128ELb0EEEEEEEEEvNT_6ParamsE$_ZN4cute3eso3ESOILb0ELb0EJNS_6LayoutINS_5tupleIJNS3_IJNS_1CILi2EEES5_EEES6_NS4_ILi8EEEEEENS3_IJNS3_IJiNS4_ILi512EEEEEENS3_IJiiEEENS4_ILi1024EEEEEEEENS_10ViewEngineINS_8smem_ptrIPN7cutlass10bfloat16_tEEEEEEEC2ERKSE_RKSL_ - $_ZN7cutlass13device_kernelIN5flash19enable_sm80_to_sm89INS1_16FlashAttnBwdSm80INS1_25CollectiveMainloopBwdSm80ILi2ELi2EN4cute5tupleIJNS5_1CILi128EEES8_NS7_ILi64EEEEEENS_10bfloat16_tEfNS_4arch4Sm80ELb1ELb0ELb1ELb0ELb0ELb0ELb0ELb0ELi2ELi4ELi4ELi4ELb0EEENS1_21CollectiveEpilogueBwdISA_SB_SD_Li256ELb0ELb0ELi2EEENS1_25SingleTileBwdLPTSchedulerILb0ELi128ELb0EEEEEEEEEvNT_6ParamsE$_ZN4cute3eso3ESOILb0ELb0EJNS_6LayoutINS_5tupleIJNS3_IJNS_1CILi2EEES5_EEENS4_ILi8EEES6_EEENS3_IJNS3_IJNS4_ILi1EEEiEEENS4_ILi1024EEENS3_IJiiEEEEEEEEjEEC2ERKSE_RKj)
$_ZN7cutlass13device_kernelIN5flash19enable_sm80_to_sm89INS1_16FlashAttnBwdSm80INS1_25CollectiveMainloopBwdSm80ILi2ELi2EN4cute5tupleIJNS5_1CILi128EEES8_NS7_ILi64EEEEEENS_10bfloat16_tEfNS_4arch4Sm80ELb1ELb0ELb1ELb0ELb0ELb0ELb0ELb0ELi2ELi4ELi4ELi4ELb0EEENS1_21CollectiveEpilogueBwdISA_SB_SD_Li256ELb0ELb0ELi2EEENS1_25SingleTileBwdLPTSchedulerILb0ELi128ELb0EEEEEEEEEvNT_6ParamsE$_ZN4cute3eso3ESOILb0ELb0EJNS_6LayoutINS_5tupleIJNS3_IJNS_1CILi2EEES5_EEENS4_ILi8EEES6_EEENS3_IJNS3_IJNS4_ILi1EEEiEEENS4_ILi1024EEENS3_IJiiEEEEEEEEjEEC2ERKSE_RKj:
        /* <DEDUP_REMOVED lines=9> */
[----:B------:R-:W-:Y:S05]  /*7190*/  RET.REL.NODEC R10 `(_ZN7cutlass13device_kernelIN5flash19enable_sm80_to_sm89INS1_16FlashAttnBwdSm80INS1_25CollectiveMainloopBwdSm80ILi2ELi2EN4cute5tupleIJNS5_1CILi128EEES8_NS7_ILi64EEEEEENS_10bfloat16_tEfNS_4arch4Sm80ELb1ELb0ELb1ELb0ELb0ELb0ELb0ELb0ELi2ELi4ELi4ELi4ELb0EEENS1_21CollectiveEpilogueBwdISA_SB_SD_Li256ELb0ELb0ELi2EEENS1_25SingleTileBwdLPTSchedulerILb0ELi128ELb0EEEEEEEEEvNT_6ParamsE) ;  /* 0xffff8e600a007950 */ /* 0x000fea0003c3ffff */
        .type           $_ZN7cutlass13device_kernelIN5flash19enable_sm80_to_sm89INS1_16FlashAttnBwdSm80INS1_25CollectiveMainloopBwdSm80ILi2ELi2EN4cute5tupleIJNS5_1CILi128EEES8_NS7_ILi64EEEEEENS_10bfloat16_tEfNS_4arch4Sm80ELb1ELb0ELb1ELb0ELb0ELb0ELb0ELb0ELi2ELi4ELi4ELi4ELb0EEENS1_21CollectiveEpilogueBwdISA_SB_SD_Li256ELb0ELb0ELi2EEENS1_25SingleTileBwdLPTSchedulerILb0ELi128ELb0EEEEEEEEEvNT_6ParamsE$_ZN4cute3eso3ESOILb0ELb0EJNS_6LayoutINS_5tupleIJNS3_IJNS_1CILi2EEES5_EEES6_NS4_ILi8EEEEEENS3_IJNS3_IJiNS4_ILi512EEEEEENS3_IJiiEEENS4_ILi1024EEEEEEEENS_10ViewEngineINS_8smem_ptrIPN7cutlass10bfloat16_tEEEEEEEC2ERKSE_RKSL_,@function
        .size           $_ZN7cutlass13device_kernelIN5flash19enable_sm80_to_sm89INS1_16FlashAttnBwdSm80INS1_25CollectiveMainloopBwdSm80ILi2ELi2EN4cute5tupleIJNS5_1CILi128EEES8_NS7_ILi64EEEEEENS_10bfloat16_tEfNS_4arch4Sm80ELb1ELb0ELb1ELb0ELb0ELb0ELb0ELb0ELi2ELi4ELi4ELi4ELb0EEENS1_21CollectiveEpilogueBwdISA_SB_SD_Li256ELb0ELb0ELi2EEENS1_25SingleTileBwdLPTSchedulerILb0ELi128ELb0EEEEEEEEEvNT_6ParamsE$_ZN4cute3eso3ESOILb0ELb0EJNS_6LayoutINS_5tupleIJNS3_IJNS_1CILi2EEES5_EEES6_NS4_ILi8EEEEEENS3_IJNS3_IJiNS4_ILi512EEEEEENS3_IJiiEEENS4_ILi1024EEEEEEEENS_10ViewEngineINS_8smem_ptrIPN7cutlass10bfloat16_tEEEEEEEC2ERKSE_RKSL_,($_ZN7cutlass13device_kernelIN5flash19enable_sm80_to_sm89INS1_16FlashAttnBwdSm80INS1_25CollectiveMainloopBwdSm80ILi2ELi2EN4cute5tupleIJNS5_1CILi128EEES8_NS7_ILi64EEEEEENS_10bfloat16_tEfNS_4arch4Sm80ELb1ELb0ELb1ELb0ELb0ELb0ELb0ELb0ELi2ELi4ELi4ELi4ELb0EEENS1_21CollectiveEpilogueBwdISA_SB_SD_Li256ELb0ELb0ELi2EEENS1_25SingleTileBwdLPTSchedulerILb0ELi128ELb0EEEEEEEEEvNT_6ParamsE$_ZN4cute3eso3ESOILb0ELb0EJNS_6LayoutINS_5tupleIJNS3_IJNS_1CILi2EEES5_EEES6_NS4_ILi8EEEEEENS3_IJNS3_IJiNS4_ILi512EEEEEENS3_IJiiEEENS4_ILi1024EEEEEEEEjEEC2ERKSE_RKj - $_ZN7cutlass13device_kernelIN5flash19enable_sm80_to_sm89INS1_16FlashAttnBwdSm80INS1_25CollectiveMainloopBwdSm80ILi2ELi2EN4cute5tupleIJNS5_1CILi128EEES8_NS7_ILi64EEEEEENS_10bfloat16_tEfNS_4arch4Sm80ELb1ELb0ELb1ELb0ELb0ELb0ELb0ELb0ELi2ELi4ELi4ELi4ELb0EEENS1_21CollectiveEpilogueBwdISA_SB_SD_Li256ELb0ELb0ELi2EEENS1_25SingleTileBwdLPTSchedulerILb0ELi128ELb0EEEEEEEEEvNT_6ParamsE$_ZN4cute3eso3ESOILb0ELb0EJNS_6LayoutINS_5tupleIJNS3_IJNS_1CILi2EEES5_EEES6_NS4_ILi8EEEEEENS3_IJNS3_IJiNS4_ILi512EEEEEENS3_IJiiEEENS4_ILi1024EEEEEEEENS_10ViewEngineINS_8smem_ptrIPN7cutlass10bfloat16_tEEEEEEEC2ERKSE_RKSL_)
$_ZN7cutlass13device_kernelIN5flash19enable_sm80_to_sm89INS1_16FlashAttnBwdSm80INS1_25CollectiveMainloopBwdSm80ILi2ELi2EN4cute5tupleIJNS5_1CILi128EEES8_NS7_ILi64EEEEEENS_10bfloat16_tEfNS_4arch4Sm80ELb1ELb0ELb1ELb0ELb0ELb0ELb0ELb0ELi2ELi4ELi4ELi4ELb0EEENS1_21CollectiveEpilogueBwdISA_SB_SD_Li256ELb0ELb0ELi2EEENS1_25SingleTileBwdLPTSchedulerILb0ELi128ELb0EEEEEEEEEvNT_6ParamsE$_ZN4cute3eso3ESOILb0ELb0EJNS_6LayoutINS_5tupleIJNS3_IJNS_1CILi2EEES5_EEES6_NS4_ILi8EEEEEENS3_IJNS3_IJiNS4_ILi512EEEEEENS3_IJiiEEENS4_ILi1024EEEEEEEENS_10ViewEngineINS_8smem_ptrIPN7cutlass10bfloat16_tEEEEEEEC2ERKSE_RKSL_:
        /* <DEDUP_REMOVED lines=8> */
[----:B------:R-:W-:Y:S05]  /*7220*/  RET.REL.NODEC R10 `(_ZN7cutlass13device_kernelIN5flash19enable_sm80_to_sm89INS1_16FlashAttnBwdSm80INS1_25CollectiveMainloopBwdSm80ILi2ELi2EN4cute5tupleIJNS5_1CILi128EEES8_NS7_ILi64EEEEEENS_10bfloat16_tEfNS_4arch4Sm80ELb1ELb0ELb1ELb0ELb0ELb0ELb0ELb0ELi2ELi4ELi4ELi4ELb0EEENS1_21CollectiveEpilogueBwdISA_SB_SD_Li256ELb0ELb0ELi2EEENS1_25SingleTileBwdLPTSchedulerILb0ELi128ELb0EEEEEEEEEvNT_6ParamsE) ;  /* 0xffff8dd00a007950 */ /* 0x000fea0003c3ffff */
        .type           $_ZN7cutlass13device_kernelIN5flash19enable_sm80_to_sm89INS1_16FlashAttnBwdSm80INS1_25CollectiveMainloopBwdSm80ILi2ELi2EN4cute5tupleIJNS5_1CILi128EEES8_NS7_ILi64EEEEEENS_10bfloat16_tEfNS_4arch4Sm80ELb1ELb0ELb1ELb0ELb0ELb0ELb0ELb0ELi2ELi4ELi4ELi4ELb0EEENS1_21CollectiveEpilogueBwdISA_SB_SD_Li256ELb0ELb0ELi2EEENS1_25SingleTileBwdLPTSchedulerILb0ELi128ELb0EEEEEEEEEvNT_6ParamsE$_ZN4cute3eso3ESOILb0ELb0EJNS_6LayoutINS_5tupleIJNS3_IJNS_1CILi2EEES5_EEES6_NS4_ILi8EEEEEENS3_IJNS3_IJiNS4_ILi512EEEEEENS3_IJiiEEENS4_ILi1024EEEEEEEEjEEC2ERKSE_RKj,@function
        .size           $_ZN7cutlass13device_kernelIN5flash19enable_sm80_to_sm89INS1_16FlashAttnBwdSm80INS1_25CollectiveMainloopBwdSm80ILi2ELi2EN4cute5tupleIJNS5_1CILi128EEES8_NS7_ILi64EEEEEENS_10bfloat16_tEfNS_4arch4Sm80ELb1ELb0ELb1ELb0ELb0ELb0ELb0ELb0ELi2ELi4ELi4ELi4ELb0EEENS1_21CollectiveEpilogueBwdISA_SB_SD_Li256ELb0ELb0ELi2EEENS1_25SingleTileBwdLPTSchedulerILb0ELi128ELb0EEEEEEEEEvNT_6ParamsE$_ZN4cute3eso3ESOILb0ELb0EJNS_6LayoutINS_5tupleIJNS3_IJNS_1CILi2EEES5_EEES6_NS4_ILi8EEEEEENS3_IJNS3_IJiNS4_ILi512EEEEEENS3_IJiiEEENS4_ILi1024EEEEEEEEjEEC2ERKSE_RKj,($_ZN7cutlass13device_kernelIN5flash19enable_sm80_to_sm89INS1_16FlashAttnBwdSm80INS1_25CollectiveMainloopBwdSm80ILi2ELi2EN4cute5tupleIJNS5_1CILi128EEES8_NS7_ILi64EEEEEENS_10bfloat16_tEfNS_4arch4Sm80ELb1ELb0ELb1ELb0ELb0ELb0ELb0ELb0ELi2ELi4ELi4ELi4ELb0EEENS1_21CollectiveEpilogueBwdISA_SB_SD_Li256ELb0ELb0ELi2EEENS1_25SingleTileBwdLPTSchedulerILb0ELi128ELb0EEEEEEEEEvNT_6ParamsE$_ZN4cute3eso3ESOILb0ELb0EJNS_6LayoutINS_5tupleIJNS3_IJNS_1CILi2EEES5_S5_EEES5_NS3_IJNS3_IJS5_S5_EEES5_EEEEEENS3_IJNS3_IJNS4_ILi1EEENS4_ILi512EEEiEEENS4_ILi4096EEENS3_IJNS3_IJiiEEENS4_ILi8192EEEEEEEEEEENS_10ViewEngineINS_8smem_ptrIPN7cutlass10bfloat16_tEEEEEEEC2ERKSI_RKSP_ - $_ZN7cutlass13device_kernelIN5flash19enable_sm80_to_sm89INS1_16FlashAttnBwdSm80INS1_25CollectiveMainloopBwdSm80ILi2ELi2EN4cute5tupleIJNS5_1CILi128EEES8_NS7_ILi64EEEEEENS_10bfloat16_tEfNS_4arch4Sm80ELb1ELb0ELb1ELb0ELb0ELb0ELb0ELb0ELi2ELi4ELi4ELi4ELb0EEENS1_21CollectiveEpilogueBwdISA_SB_SD_Li256ELb0ELb0ELi2EEENS1_25SingleTileBwdLPTSchedulerILb0ELi128ELb0EEEEEEEEEvNT_6ParamsE$_ZN4cute3eso3ESOILb0ELb0EJNS_6LayoutINS_5tupleIJNS3_IJNS_1CILi2EEES5_EEES6_NS4_ILi8EEEEEENS3_IJNS3_IJiNS4_ILi512EEEEEENS3_IJiiEEENS4_ILi1024EEEEEEEEjEEC2ERKSE_RKj)
$_ZN7cutlass13device_kernelIN5flash19enable_sm80_to_sm89INS1_16FlashAttnBwdSm80INS1_25CollectiveMainloopBwdSm80ILi2ELi2EN4cute5tupleIJNS5_1CILi128EEES8_NS7_ILi64EEEEEENS_10bfloat16_tEfNS_4arch4Sm80ELb1ELb0ELb1ELb0ELb0ELb0ELb0ELb0ELi2ELi4ELi4ELi4ELb0EEENS1_21CollectiveEpilogueBwdISA_SB_SD_Li256ELb0ELb0ELi2EEENS1_25SingleTileBwdLPTSchedulerILb0ELi128ELb0EEEEEEEEEvNT_6ParamsE$_ZN4cute3eso3ESOILb0ELb0EJNS_6LayoutINS_5tupleIJNS3_IJNS_1CILi2EEES5_EEES6_NS4_ILi8EEEEEENS3_IJNS3_IJiNS4_ILi512EEEEEENS3_IJiiEEENS4_ILi1024EEEEEEEEjEEC2ERKSE_RKj:
        /* <DEDUP_REMOVED lines=10> */
        .type           $_ZN7cutlass13device_kernelIN5flash19enable_sm80_to_sm89INS1_16FlashAttnBwdSm80INS1_25CollectiveMainloopBwdSm80ILi2ELi2EN4cute5tupleIJNS5_1CILi128EEES8_NS7_ILi64EEEEEENS_10bfloat16_tEfNS_4arch4Sm80ELb1ELb0ELb1ELb0ELb0ELb0ELb0ELb0ELi2ELi4ELi4ELi4ELb0EEENS1_21CollectiveEpilogueBwdISA_SB_SD_Li256ELb0ELb0ELi2EEENS1_25SingleTileBwdLPTSchedulerILb0ELi128ELb0EEEEEEEEEvNT_6ParamsE$_ZN4cute3eso3ESOILb0ELb0EJNS_6LayoutINS_5tupleIJNS3_IJNS_1CILi2EEES5_S5_EEES5_NS3_IJNS3_IJS5_S5_EEES5_EEEEEENS3_IJNS3_IJNS4_ILi1EEENS4_ILi512EEEiEEENS4_ILi4096EEENS3_IJNS3_IJiiEEENS4_ILi8192EEEEEEEEEEENS_10ViewEngineINS_8smem_ptrIPN7cutlass10bfloat16_tEEEEEEEC2ERKSI_RKSP_,@function
        .size           $_ZN7cutlass13device_kernelIN5flash19enable_sm80_to_sm89INS1_16FlashAttnBwdSm80INS1_25CollectiveMainloopBwdSm80ILi2ELi2EN4cute5tupleIJNS5_1CILi128EEES8_NS7_ILi64EEEEEENS_10bfloat16_tEfNS_4arch4Sm80ELb1ELb0ELb1ELb0ELb0ELb0ELb0ELb0ELi2ELi4ELi4ELi4ELb0EEENS1_21CollectiveEpilogueBwdISA_SB_SD_Li256ELb0ELb0ELi2EEENS1_25SingleTileBwdLPTSchedulerILb0ELi128ELb0EEEEEEEEEvNT_6ParamsE$_ZN4cute3eso3ESOILb0ELb0EJNS_6LayoutINS_5tupleIJNS3_IJNS_1CILi2EEES5_S5_EEES5_NS3_IJNS3_IJS5_S5_EEES5_EEEEEENS3_IJNS3_IJNS4_ILi1EEENS4_ILi512EEEiEEENS4_ILi4096EEENS3_IJNS3_IJiiEEENS4_ILi8192EEEEEEEEEEENS_10ViewEngineINS_8smem_ptrIPN7cutlass10bfloat16_tEEEEEEEC2ERKSI_RKSP_,($_ZN7cutlass13device_kernelIN5flash19enable_sm80_to_sm89INS1_16FlashAttnBwdSm80INS1_25CollectiveMainloopBwdSm80ILi2ELi2EN4cute5tupleIJNS5_1CILi128EEES8_NS7_ILi64EEEEEENS_10bfloat16_tEfNS_4arch4Sm80ELb1ELb0ELb1ELb0ELb0ELb0ELb0ELb0ELi2ELi4ELi4ELi4ELb0EEENS1_21CollectiveEpilogueBwdISA_SB_SD_Li256ELb0ELb0ELi2EEENS1_25SingleTileBwdLPTSchedulerILb0ELi128ELb0EEEEEEEEEvNT_6ParamsE$_ZN4cute3eso3ESOILb0ELb0EJNS_6LayoutINS_5tupleIJNS3_IJNS_1CILi2EEES5_S5_EEES5_NS3_IJNS3_IJS5_S5_EEES5_EEEEEENS3_IJNS3_IJNS4_ILi1EEENS4_ILi512EEEiEEENS4_ILi4096EEENS3_IJNS3_IJiiEEENS4_ILi8192EEEEEEEEEEEjEEC2ERKSI_RKj - $_ZN7cutlass13device_kernelIN5flash19enable_sm80_to_sm89INS1_16FlashAttnBwdSm80INS1_25CollectiveMainloopBwdSm80ILi2ELi2EN4cute5tupleIJNS5_1CILi128EEES8_NS7_ILi64EEEEEENS_10bfloat16_tEfNS_4arch4Sm80ELb1ELb0ELb1ELb0ELb0ELb0ELb0ELb0ELi2ELi4ELi4ELi4ELb0EEENS1_21CollectiveEpilogueBwdISA_SB_SD_Li256ELb0ELb0ELi2EEENS1_25SingleTileBwdLPTSchedulerILb0ELi128ELb0EEEEEEEEEvNT_6ParamsE$_ZN4cute3eso3ESOILb0ELb0EJNS_6LayoutINS_5tupleIJNS3_IJNS_1CILi2EEES5_S5_EEES5_NS3_IJNS3_IJS5_S5_EEES5_EEEEEENS3_IJNS3_IJNS4_ILi1EEENS4_ILi512EEEiEEENS4_ILi4096EEENS3_IJNS3_IJiiEEENS4_ILi8192EEEEEEEEEEENS_10ViewEngineINS_8smem_ptrIPN7cutlass10bfloat16_tEEEEEEEC2ERKSI_RKSP_)
$_ZN7cutlass13device_kernelIN5flash19enable_sm80_to_sm89INS1_16FlashAttnBwdSm80INS1_25CollectiveMainloopBwdSm80ILi2ELi2EN4cute5tupleIJNS5_1CILi128EEES8_NS7_ILi64EEEEEENS_10bfloat16_tEfNS_4arch4Sm80ELb1ELb0ELb1ELb0ELb0ELb0ELb0ELb0ELi2ELi4ELi4ELi4ELb0EEENS1_21CollectiveEpilogueBwdISA_SB_SD_Li256ELb0ELb0ELi2EEENS1_25SingleTileBwdLPTSchedulerILb0ELi128ELb0EEEEEEEEEvNT_6ParamsE$_ZN4cute3eso3ESOILb0ELb0EJNS_6LayoutINS_5tupleIJNS3_IJNS_1CILi2EEES5_S5_EEES5_NS3_IJNS3_IJS5_S5_EEES5_EEEEEENS3_IJNS3_IJNS4_ILi1EEENS4_ILi512EEEiEEENS4_ILi4096EEENS3_IJNS3_IJiiEEENS4_ILi8192EEEEEEEEEEENS_10ViewEngineINS_8smem_ptrIPN7cutlass10bfloat16_tEEEEEEEC2ERKSI_RKSP_:
        /* <DEDUP_REMOVED lines=9> */
        .type           $_ZN7cutlass13device_kernelIN5flash19enable_sm80_to_sm89INS1_16FlashAttnBwdSm80INS1_25CollectiveMainloopBwdSm80ILi2ELi2EN4cute5tupleIJNS5_1CILi128EEES8_NS7_ILi64EEEEEENS_10bfloat16_tEfNS_4arch4Sm80ELb1ELb0ELb1ELb0ELb0ELb0ELb0ELb0ELi2ELi4ELi4ELi4ELb0EEENS1_21CollectiveEpilogueBwdISA_SB_SD_Li256ELb0ELb0ELi2EEENS1_25SingleTileBwdLPTSchedulerILb0ELi128ELb0EEEEEEEEEvNT_6ParamsE$_ZN4cute3eso3ESOILb0ELb0EJNS_6LayoutINS_5tupleIJNS3_IJNS_1CILi2EEES5_S5_EEES5_NS3_IJNS3_IJS5_S5_EEES5_EEEEEENS3_IJNS3_IJNS4_ILi1EEENS4_ILi512EEEiEEENS4_ILi4096EEENS3_IJNS3_IJiiEEENS4_ILi8192EEEEEEEEEEEjEEC2ERKSI_RKj,@function
        .size           $_ZN7cutlass13device_kernelIN5flash19enable_sm80_to_sm89INS1_16FlashAttnBwdSm80INS1_25CollectiveMainloopBwdSm80ILi2ELi2EN4cute5tupleIJNS5_1CILi128EEES8_NS7_ILi64EEEEEENS_10bfloat16_tEfNS_4arch4Sm80ELb1ELb0ELb1ELb0ELb0ELb0ELb0ELb0ELi2ELi4ELi4ELi4ELb0EEENS1_21CollectiveEpilogueBwdISA_SB_SD_Li256ELb0ELb0ELi2EEENS1_25SingleTileBwdLPTSchedulerILb0ELi128ELb0EEEEEEEEEvNT_6ParamsE$_ZN4cute3eso3ESOILb0ELb0EJNS_6LayoutINS_5tupleIJNS3_IJNS_1CILi2EEES5_S5_EEES5_NS3_IJNS3_IJS5_S5_EEES5_EEEEEENS3_IJNS3_IJNS4_ILi1EEENS4_ILi512EEEiEEENS4_ILi4096EEENS3_IJNS3_IJiiEEENS4_ILi8192EEEEEEEEEEEjEEC2ERKSI_RKj,($_ZN7cutlass13device_kernelIN5flash19enable_sm80_to_sm89INS1_16FlashAttnBwdSm80INS1_25CollectiveMainloopBwdSm80ILi2ELi2EN4cute5tupleIJNS5_1CILi128EEES8_NS7_ILi64EEEEEENS_10bfloat16_tEfNS_4arch4Sm80ELb1ELb0ELb1ELb0ELb0ELb0ELb0ELb0ELi2ELi4ELi4ELi4ELb0EEENS1_21CollectiveEpilogueBwdISA_SB_SD_Li256ELb0ELb0ELi2EEENS1_25SingleTileBwdLPTSchedulerILb0ELi128ELb0EEEEEEEEEvNT_6ParamsE$_ZN4cute3eso3ESOILb0ELb0EJNS_6LayoutINS_5tupleIJNS3_IJNS_1CILi2EEES5_S5_EEES5_NS3_IJS5_S5_EEEEEENS3_IJNS3_IJNS4_ILi1EEENS4_ILi512EEEiEEENS4_ILi4096EEENS3_IJiiEEEEEEEENS_10ViewEngineINS_8smem_ptrIPN7cutlass10bfloat16_tEEEEEEEC2ERKSF_RKSM_ - $_ZN7cutlass13device_kernelIN5flash19enable_sm80_to_sm89INS1_16FlashAttnBwdSm80INS1_25CollectiveMainloopBwdSm80ILi2ELi2EN4cute5tupleIJNS5_1CILi128EEES8_NS7_ILi64EEEEEENS_10bfloat16_tEfNS_4arch4Sm80ELb1ELb0ELb1ELb0ELb0ELb0ELb0ELb0ELi2ELi4ELi4ELi4ELb0EEENS1_21CollectiveEpilogueBwdISA_SB_SD_Li256ELb0ELb0ELi2EEENS1_25SingleTileBwdLPTSchedulerILb0ELi128ELb0EEEEEEEEEvNT_6ParamsE$_ZN4cute3eso3ESOILb0ELb0EJNS_6LayoutINS_5tupleIJNS3_IJNS_1CILi2EEES5_S5_EEES5_NS3_IJNS3_IJS5_S5_EEES5_EEEEEENS3_IJNS3_IJNS4_ILi1EEENS4_ILi512EEEiEEENS4_ILi4096EEENS3_IJNS3_IJiiEEENS4_ILi8192EEEEEEEEEEEjEEC2ERKSI_RKj)
$_ZN7cutlass13device_kernelIN5flash19enable_sm80_to_sm89INS1_16FlashAttnBwdSm80INS1_25CollectiveMainloopBwdSm80ILi2ELi2EN4cute5tupleIJNS5_1CILi128EEES8_NS7_ILi64EEEEEENS_10bfloat16_tEfNS_4arch4Sm80ELb1ELb0ELb1ELb0ELb0ELb0ELb0ELb0ELi2ELi4ELi4ELi4ELb0EEENS1_21CollectiveEpilogueBwdISA_SB_SD_Li256ELb0ELb0ELi2EEENS1_25SingleTileBwdLPTSchedulerILb0ELi128ELb0EEEEEEEEEvNT_6ParamsE$_ZN4cute3eso3ESOILb0ELb0EJNS_6LayoutINS_5tupleIJNS3_IJNS_1CILi2EEES5_S5_EEES5_NS3_IJNS3_IJS5_S5_EEES5_EEEEEENS3_IJNS3_IJNS4_ILi1EEENS4_ILi512EEEiEEENS4_ILi4096EEENS3_IJNS3_IJiiEEENS4_ILi8192EEEEEEEEEEEjEEC2ERKSI_RKj:
        /* <DEDUP_REMOVED lines=10> */
        .type           $_ZN7cutlass13device_kernelIN5flash19enable_sm80_to_sm89INS1_16FlashAttnBwdSm80INS1_25CollectiveMainloopBwdSm80ILi2ELi2EN4cute5tupleIJNS5_1CILi128EEES8_NS7_ILi64EEEEEENS_10bfloat16_tEfNS_4arch4Sm80ELb1ELb0ELb1ELb0ELb0ELb0ELb0ELb0ELi2ELi4ELi4ELi4ELb0EEENS1_21CollectiveEpilogueBwdISA_SB_SD_Li256ELb0ELb0ELi2EEENS1_25SingleTileBwdLPTSchedulerILb0ELi128ELb0EEEEEEEEEvNT_6ParamsE$_ZN4cute3eso3ESOILb0ELb0EJNS_6LayoutINS_5tupleIJNS3_IJNS_1CILi2EEES5_S5_EEES5_NS3_IJS5_S5_EEEEEENS3_IJNS3_IJNS4_ILi1EEENS4_ILi512EEEiEEENS4_ILi4096EEENS3_IJiiEEEEEEEENS_10ViewEngineINS_8smem_ptrIPN7cutlass10bfloat16_tEEEEEEEC2ERKSF_RKSM_,@function
        .size           $_ZN7cutlass13device_kernelIN5flash19enable_sm80_to_sm89INS1_16FlashAttnBwdSm80INS1_25CollectiveMainloopBwdSm80ILi2ELi2EN4cute5tupleIJNS5_1CILi128EEES8_NS7_ILi64EEEEEENS_10bfloat16_tEfNS_4arch4Sm80ELb1ELb0ELb1ELb0ELb0ELb0ELb0ELb0ELi2ELi4ELi4ELi4ELb0EEENS1_21CollectiveEpilogueBwdISA_SB_SD_Li256ELb0ELb0ELi2EEENS1_25SingleTileBwdLPTSchedulerILb0ELi128ELb0EEEEEEEEEvNT_6ParamsE$_ZN4cute3eso3ESOILb0ELb0EJNS_6LayoutINS_5tupleIJNS3_IJNS_1CILi2EEES5_S5_EEES5_NS3_IJS5_S5_EEEEEENS3_IJNS3_IJNS4_ILi1EEENS4_ILi512EEEiEEENS4_ILi4096EEENS3_IJiiEEEEEEEENS_10ViewEngineINS_8smem_ptrIPN7cutlass10bfloat16_tEEEEEEEC2ERKSF_RKSM_,($_ZN7cutlass13device_kernelIN5flash19enable_sm80_to_sm89INS1_16FlashAttnBwdSm80INS1_25CollectiveMainloopBwdSm80ILi2ELi2EN4cute5tupleIJNS5_1CILi128EEES8_NS7_ILi64EEEEEENS_10bfloat16_tEfNS_4arch4Sm80ELb1ELb0ELb1ELb0ELb0ELb0ELb0ELb0ELi2ELi4ELi4ELi4ELb0EEENS1_21CollectiveEpilogueBwdISA_SB_SD_Li256ELb0ELb0ELi2EEENS1_25SingleTileBwdLPTSchedulerILb0ELi128ELb0EEEEEEEEEvNT_6ParamsE$_ZN4cute3eso3ESOILb0ELb0EJNS_6LayoutINS_5tupleIJNS3_IJNS_1CILi2EEES5_S5_EEES5_NS3_IJS5_S5_EEEEEENS3_IJNS3_IJNS4_ILi1EEENS4_ILi512EEEiEEENS4_ILi4096EEENS3_IJiiEEEEEEEEjEEC2ERKSF_RKj - $_ZN7cutlass13device_kernelIN5flash19enable_sm80_to_sm89INS1_16FlashAttnBwdSm80INS1_25CollectiveMainloopBwdSm80ILi2ELi2EN4cute5tupleIJNS5_1CILi128EEES8_NS7_ILi64EEEEEENS_10bfloat16_tEfNS_4arch4Sm80ELb1ELb0ELb1ELb0ELb0ELb0ELb0ELb0ELi2ELi4ELi4ELi4ELb0EEENS1_21CollectiveEpilogueBwdISA_SB_SD_Li256ELb0ELb0ELi2EEENS1_25SingleTileBwdLPTSchedulerILb0ELi128ELb0EEEEEEEEEvNT_6ParamsE$_ZN4cute3eso3ESOILb0ELb0EJNS_6LayoutINS_5tupleIJNS3_IJNS_1CILi2EEES5_S5_EEES5_NS3_IJS5_S5_EEEEEENS3_IJNS3_IJNS4_ILi1EEENS4_ILi512EEEiEEENS4_ILi4096EEENS3_IJiiEEEEEEEENS_10ViewEngineINS_8smem_ptrIPN7cutlass10bfloat16_tEEEEEEEC2ERKSF_RKSM_)
$_ZN7cutlass13device_kernelIN5flash19enable_sm80_to_sm89INS1_16FlashAttnBwdSm80INS1_25CollectiveMainloopBwdSm80ILi2ELi2EN4cute5tupleIJNS5_1CILi128EEES8_NS7_ILi64EEEEEENS_10bfloat16_tEfNS_4arch4Sm80ELb1ELb0ELb1ELb0ELb0ELb0ELb0ELb0ELi2ELi4ELi4ELi4ELb0EEENS1_21CollectiveEpilogueBwdISA_SB_SD_Li256ELb0ELb0ELi2EEENS1_25SingleTileBwdLPTSchedulerILb0ELi128ELb0EEEEEEEEEvNT_6ParamsE$_ZN4cute3eso3ESOILb0ELb0EJNS_6LayoutINS_5tupleIJNS3_IJNS_1CILi2EEES5_S5_EEES5_NS3_IJS5_S5_EEEEEENS3_IJNS3_IJNS4_ILi1EEENS4_ILi512EEEiEEENS4_ILi4096EEENS3_IJiiEEEEEEEENS_10ViewEngineINS_8smem_ptrIPN7cutlass10bfloat16_tEEEEEEEC2ERKSF_RKSM_:
        /* <DEDUP_REMOVED lines=8> */
        .type           $_ZN7cutlass13device_kernelIN5flash19enable_sm80_to_sm89INS1_16FlashAttnBwdSm80INS1_25CollectiveMainloopBwdSm80ILi2ELi2EN4cute5tupleIJNS5_1CILi128EEES8_NS7_ILi64EEEEEENS_10bfloat16_tEfNS_4arch4Sm80ELb1ELb0ELb1ELb0ELb0ELb0ELb0ELb0ELi2ELi4ELi4ELi4ELb0EEENS1_21CollectiveEpilogueBwdISA_SB_SD_Li256ELb0ELb0ELi2EEENS1_25SingleTileBwdLPTSchedulerILb0ELi128ELb0EEEEEEEEEvNT_6ParamsE$_ZN4cute3eso3ESOILb0ELb0EJNS_6LayoutINS_5tupleIJNS3_IJNS_1CILi2EEES5_S5_EEES5_NS3_IJS5_S5_EEEEEENS3_IJNS3_IJNS4_ILi1EEENS4_ILi512EEEiEEENS4_ILi4096EEENS3_IJiiEEEEEEEEjEEC2ERKSF_RKj,@function
        .size           $_ZN7cutlass13device_kernelIN5flash19enable_sm80_to_sm89INS1_16FlashAttnBwdSm80INS1_25CollectiveMainloopBwdSm80ILi2ELi2EN4cute5tupleIJNS5_1CILi128EEES8_NS7_ILi64EEEEEENS_10bfloat16_tEfNS_4arch4Sm80ELb1ELb0ELb1ELb0ELb0ELb0ELb0ELb0ELi2ELi4ELi4ELi4ELb0EEENS1_21CollectiveEpilogueBwdISA_SB_SD_Li256ELb0ELb0ELi2EEENS1_25SingleTileBwdLPTSchedulerILb0ELi128ELb0EEEEEEEEEvNT_6ParamsE$_ZN4cute3eso3ESOILb0ELb0EJNS_6LayoutINS_5tupleIJNS3_IJNS_1CILi2EEES5_S5_EEES5_NS3_IJS5_S5_EEEEEENS3_IJNS3_IJNS4_ILi1EEENS4_ILi512EEEiEEENS4_ILi4096EEENS3_IJiiEEEEEEEEjEEC2ERKSF_RKj,($_ZN7cutlass13device_kernelIN5flash19enable_sm80_to_sm89INS1_16FlashAttnBwdSm80INS1_25CollectiveMainloopBwdSm80ILi2ELi2EN4cute5tupleIJNS5_1CILi128EEES8_NS7_ILi64EEEEEENS_10bfloat16_tEfNS_4arch4Sm80ELb1ELb0ELb1ELb0ELb0ELb0ELb0ELb0ELi2ELi4ELi4ELi4ELb0EEENS1_21CollectiveEpilogueBwdISA_SB_SD_Li256ELb0ELb0ELi2EEENS1_25SingleTileBwdLPTSchedulerILb0ELi128ELb0EEEEEEEEEvNT_6ParamsE$_ZN4cute3eso3ESOILb0ELb0EJNS_6LayoutINS_5tupleIJNS3_IJNS_1CILi8EEENS4_ILi1EEEEEENS3_IJNS4_ILi2EEEEEEEEENS3_IJNS3_IJS6_NS4_ILi0EEEEEENS3_IJiEEEEEEEENS_10ViewEngineINS_8smem_ptrIPN7cutlass10bfloat16_tEEEEEEEC2ERKSF_RKSM_ - $_ZN7cutlass13device_kernelIN5flash19enable_sm80_to_sm89INS1_16FlashAttnBwdSm80INS1_25CollectiveMainloopBwdSm80ILi2ELi2EN4cute5tupleIJNS5_1CILi128EEES8_NS7_ILi64EEEEEENS_10bfloat16_tEfNS_4arch4Sm80ELb1ELb0ELb1ELb0ELb0ELb0ELb0ELb0ELi2ELi4ELi4ELi4ELb0EEENS1_21CollectiveEpilogueBwdISA_SB_SD_Li256ELb0ELb0ELi2EEENS1_25SingleTileBwdLPTSchedulerILb0ELi128ELb0EEEEEEEEEvNT_6ParamsE$_ZN4cute3eso3ESOILb0ELb0EJNS_6LayoutINS_5tupleIJNS3_IJNS_1CILi2EEES5_S5_EEES5_NS3_IJS5_S5_EEEEEENS3_IJNS3_IJNS4_ILi1EEENS4_ILi512EEEiEEENS4_ILi4096EEENS3_IJiiEEEEEEEEjEEC2ERKSF_RKj)
$_ZN7cutlass13device_kernelIN5flash19enable_sm80_to_sm89INS1_16FlashAttnBwdSm80INS1_25CollectiveMainloopBwdSm80ILi2ELi2EN4cute5tupleIJNS5_1CILi128EEES8_NS7_ILi64EEEEEENS_10bfloat16_tEfNS_4arch4Sm80ELb1ELb0ELb1ELb0ELb0ELb0ELb0ELb0ELi2ELi4ELi4ELi4ELb0EEENS1_21CollectiveEpilogueBwdISA_SB_SD_Li256ELb0ELb0ELi2EEENS1_25SingleTileBwdLPTSchedulerILb0ELi128ELb0EEEEEEEEEvNT_6ParamsE$_ZN4cute3eso3ESOILb0ELb0EJNS_6LayoutINS_5tupleIJNS3_IJNS_1CILi2EEES5_S5_EEES5_NS3_IJS5_S5_EEEEEENS3_IJNS3_IJNS4_ILi1EEENS4_ILi512EEEiEEENS4_ILi4096EEENS3_IJiiEEEEEEEEjEEC2ERKSF_RKj:
        /* <DEDUP_REMOVED lines=10> */
        .type           $_ZN7cutlass13device_kernelIN5flash19enable_sm80_to_sm89INS1_16FlashAttnBwdSm80INS1_25CollectiveMainloopBwdSm80ILi2ELi2EN4cute5tupleIJNS5_1CILi128EEES8_NS7_ILi64EEEEEENS_10bfloat16_tEfNS_4arch4Sm80ELb1ELb0ELb1ELb0ELb0ELb0ELb0ELb0ELi2ELi4ELi4ELi4ELb0EEENS1_21CollectiveEpilogueBwdISA_SB_SD_Li256ELb0ELb0ELi2EEENS1_25SingleTileBwdLPTSchedulerILb0ELi128ELb0EEEEEEEEEvNT_6ParamsE$_ZN4cute3eso3ESOILb0ELb0EJNS_6LayoutINS_5tupleIJNS3_IJNS_1CILi8EEENS4_ILi1EEEEEENS3_IJNS4_ILi2EEEEEEEEENS3_IJNS3_IJS6_NS4_ILi0EEEEEENS3_IJiEEEEEEEENS_10ViewEngineINS_8smem_ptrIPN7cutlass10bfloat16_tEEEEEEEC2ERKSF_RKSM_,@function
        .size           $_ZN7cutlass13device_kernelIN5flash19enable_sm80_to_sm89INS1_16FlashAttnBwdSm80INS1_25CollectiveMainloopBwdSm80ILi2ELi2EN4cute5tupleIJNS5_1CILi128EEES8_NS7_ILi64EEEEEENS_10bfloat16_tEfNS_4arch4Sm80ELb1ELb0ELb1ELb0ELb0ELb0ELb0ELb0ELi2ELi4ELi4ELi4ELb0EEENS1_21CollectiveEpilogueBwdISA_SB_SD_Li256ELb0ELb0ELi2EEENS1_25SingleTileBwdLPTSchedulerILb0ELi128ELb0EEEEEEEEEvNT_6ParamsE$_ZN4cute3eso3ESOILb0ELb0EJNS_6LayoutINS_5tupleIJNS3_IJNS_1CILi8EEENS4_ILi1EEEEEENS3_IJNS4_ILi2EEEEEEEEENS3_IJNS3_IJS6_NS4_ILi0EEEEEENS3_IJiEEEEEEEENS_10ViewEngineINS_8smem_ptrIPN7cutlass10bfloat16_tEEEEEEEC2ERKSF_RKSM_,($_ZN7cutlass13device_kernelIN5flash19enable_sm80_to_sm89INS1_16FlashAttnBwdSm80INS1_25CollectiveMainloopBwdSm80ILi2ELi2EN4cute5tupleIJNS5_1CILi128EEES8_NS7_ILi64EEEEEENS_10bfloat16_tEfNS_4arch4Sm80ELb1ELb0ELb1ELb0ELb0ELb0ELb0ELb0ELi2ELi4ELi4ELi4ELb0EEENS1_21CollectiveEpilogueBwdISA_SB_SD_Li256ELb0ELb0ELi2EEENS1_25SingleTileBwdLPTSchedulerILb0ELi128ELb0EEEEEEEEEvNT_6ParamsE$_ZN4cute3eso3ESOILb0ELb0EJNS_6LayoutINS_5tupleIJNS3_IJNS_1CILi8EEENS4_ILi1EEEEEENS4_ILi2EEEEEENS3_IJNS3_IJS6_NS4_ILi0EEEEEEiEEEEENS_10ViewEngineINS_8smem_ptrIPN7cutlass10bfloat16_tEEEEEEEC2ERKSD_RKSK_ - $_ZN7cutlass13device_kernelIN5flash19enable_sm80_to_sm89INS1_16FlashAttnBwdSm80INS1_25CollectiveMainloopBwdSm80ILi2ELi2EN4cute5tupleIJNS5_1CILi128EEES8_NS7_ILi64EEEEEENS_10bfloat16_tEfNS_4arch4Sm80ELb1ELb0ELb1ELb0ELb0ELb0ELb0ELb0ELi2ELi4ELi4ELi4ELb0EEENS1_21CollectiveEpilogueBwdISA_SB_SD_Li256ELb0ELb0ELi2EEENS1_25SingleTileBwdLPTSchedulerILb0ELi128ELb0EEEEEEEEEvNT_6ParamsE$_ZN4cute3eso3ESOILb0ELb0EJNS_6LayoutINS_5tupleIJNS3_IJNS_1CILi8EEENS4_ILi1EEEEEENS3_IJNS4_ILi2EEEEEEEEENS3_IJNS3_IJS6_NS4_ILi0EEEEEENS3_IJiEEEEEEEENS_10ViewEngineINS_8smem_ptrIPN7cutlass10bfloat16_tEEEEEEEC2ERKSF_RKSM_)
$_ZN7cutlass13device_kernelIN5flash19enable_sm80_to_sm89INS1_16FlashAttnBwdSm80INS1_25CollectiveMainloopBwdSm80ILi2ELi2EN4cute5tupleIJNS5_1CILi128EEES8_NS7_ILi64EEEEEENS_10bfloat16_tEfNS_4arch4Sm80ELb1ELb0ELb1ELb0ELb0ELb0ELb0ELb0ELi2ELi4ELi4ELi4ELb0EEENS1_21CollectiveEpilogueBwdISA_SB_SD_Li256ELb0ELb0ELi2EEENS1_25SingleTileBwdLPTSchedulerILb0ELi128ELb0EEEEEEEEEvNT_6ParamsE$_ZN4cute3eso3ESOILb0ELb0EJNS_6LayoutINS_5tupleIJNS3_IJNS_1CILi8EEENS4_ILi1EEEEEENS3_IJNS4_ILi2EEEEEEEEENS3_IJNS3_IJS6_NS4_ILi0EEEEEENS3_IJiEEEEEEEENS_10ViewEngineINS_8smem_ptrIPN7cutlass10bfloat16_tEEEEEEEC2ERKSF_RKSM_:
[----:B------:R-:W-:Y:S02]  /*7520*/  IADD3 R3, R67, -c[0x0][0x20], RZ ;  /* 0x8000080043037a10 */ /* 0x000fe40007ffe0ff */
[----:B------:R-:W-:-:S03]  /*7530*/  IADD3 R2, R59, -c[0x0][0x20], RZ ;  /* 0x800008003b027a10 */ /* 0x000fc60007ffe0ff */
[----:B------:R1:W-:Y:S04]  /*7540*/  STL [R3], R8 ;  /* 0x0000000803007387 */ /* 0x0003e80000100800 */
[----:B------:R-:W2:Y:S01]  /*7550*/  LDL.64 R10, [R2] ;  /* 0x00000000020a7983 */ /* 0x000ea20000100a00 */
[----:B------:R-:W-:-:S03]  /*7560*/  IMAD.MOV.U32 R7, RZ, RZ, 0x0 ;  /* 0x00000000ff077424 */ /* 0x000fc600078e00ff */
[----:B--2---:R1:W-:Y:S01]  /*7570*/  STL.64 [R3+0x8], R10 ;  /* 0x0000080a03007387 */ /* 0x0043e20000100a00 */
[----:B------:R-:W-:Y:S05]  /*7580*/  RET.REL.NODEC R6 `(_ZN7cutlass13device_kernelIN5flash19enable_sm80_to_sm89INS1_16FlashAttnBwdSm80INS1_25CollectiveMainloopBwdSm80ILi2ELi2EN4cute5tupleIJNS5_1CILi128EEES8_NS7_ILi64EEEEEENS_10bfloat16_tEfNS_4arch4Sm80ELb1ELb0ELb1ELb0ELb0ELb0ELb0ELb0ELi2ELi4ELi4ELi4ELb0EEENS1_21CollectiveEpilogueBwdISA_SB_SD_Li256ELb0ELb0ELi2EEENS1_25SingleTileBwdLPTSchedulerILb0ELi128ELb0EEEEEEEEEvNT_6ParamsE) ;  /* 0xffff8a7006007950 */ /* 0x000fea0003c3ffff */
        .type           $_ZN7cutlass13device_kernelIN5flash19enable_sm80_to_sm89INS1_16FlashAttnBwdSm80INS1_25CollectiveMainloopBwdSm80ILi2ELi2EN4cute5tupleIJNS5_1CILi128EEES8_NS7_ILi64EEEEEENS_10bfloat16_tEfNS_4arch4Sm80ELb1ELb0ELb1ELb0ELb0ELb0ELb0ELb0ELi2ELi4ELi4ELi4ELb0EEENS1_21CollectiveEpilogueBwdISA_SB_SD_Li256ELb0ELb0ELi2EEENS1_25SingleTileBwdLPTSchedulerILb0ELi128ELb0EEEEEEEEEvNT_6ParamsE$_ZN4cute3eso3ESOILb0ELb0EJNS_6LayoutINS_5tupleIJNS3_IJNS_1CILi8EEENS4_ILi1EEEEEENS4_ILi2EEEEEENS3_IJNS3_IJS6_NS4_ILi0EEEEEEiEEEEENS_10ViewEngineINS_8smem_ptrIPN7cutlass10bfloat16_tEEEEEEEC2ERKSD_RKSK_,@function
        .size           $_ZN7cutlass13device_kernelIN5flash19enable_sm80_to_sm89INS1_16FlashAttnBwdSm80INS1_25CollectiveMainloopBwdSm80ILi2ELi2EN4cute5tupleIJNS5_1CILi128EEES8_NS7_ILi64EEEEEENS_10bfloat16_tEfNS_4arch4Sm80ELb1ELb0ELb1ELb0ELb0ELb0ELb0ELb0ELi2ELi4ELi4ELi4ELb0EEENS1_21CollectiveEpilogueBwdISA_SB_SD_Li256ELb0ELb0ELi2EEENS1_25SingleTileBwdLPTSchedulerILb0ELi128ELb0EEEEEEEEEvNT_6ParamsE$_ZN4cute3eso3ESOILb0ELb0EJNS_6LayoutINS_5tupleIJNS3_IJNS_1CILi8EEENS4_ILi1EEEEEENS4_ILi2EEEEEENS3_IJNS3_IJS6_NS4_ILi0EEEEEEiEEEEENS_10ViewEngineINS_8smem_ptrIPN7cutlass10bfloat16_tEEEEEEEC2ERKSD_RKSK_,($_ZN7cutlass13device_kernelIN5flash19enable_sm80_to_sm89INS1_16FlashAttnBwdSm80INS1_25CollectiveMainloopBwdSm80ILi2ELi2EN4cute5tupleIJNS5_1CILi128EEES8_NS7_ILi64EEEEEENS_10bfloat16_tEfNS_4arch4Sm80ELb1ELb0ELb1ELb0ELb0ELb0ELb0ELb0ELi2ELi4ELi4ELi4ELb0EEENS1_21CollectiveEpilogueBwdISA_SB_SD_Li256ELb0ELb0ELi2EEENS1_25SingleTileBwdLPTSchedulerILb0ELi128ELb0EEEEEEEEEvNT_6ParamsE$_ZN4cute3eso3ESOILb0ELb0EJNS_6LayoutINS_5tupleIJNS3_IJNS_1CILi8EEENS4_ILi1EEEEEENS4_ILi2EEEEEENS3_IJNS3_IJS6_NS4_ILi0EEEEEEiEEEEEiEEC2ERKSD_RKi - $_ZN7cutlass13device_kernelIN5flash19enable_sm80_to_sm89INS1_16FlashAttnBwdSm80INS1_25CollectiveMainloopBwdSm80ILi2ELi2EN4cute5tupleIJNS5_1CILi128EEES8_NS7_ILi64EEEEEENS_10bfloat16_tEfNS_4arch4Sm80ELb1ELb0ELb1ELb0ELb0ELb0ELb0ELb0ELi2ELi4ELi4ELi4ELb0EEENS1_21CollectiveEpilogueBwdISA_SB_SD_Li256ELb0ELb0ELi2EEENS1_25SingleTileBwdLPTSchedulerILb0ELi128ELb0EEEEEEEEEvNT_6ParamsE$_ZN4cute3eso3ESOILb0ELb0EJNS_6LayoutINS_5tupleIJNS3_IJNS_1CILi8EEENS4_ILi1EEEEEENS4_ILi2EEEEEENS3_IJNS3_IJS6_NS4_ILi0EEEEEEiEEEEENS_10ViewEngineINS_8smem_ptrIPN7cutlass10bfloat16_tEEEEEEEC2ERKSD_RKSK_)
$_ZN7cutlass13device_kernelIN5flash19enable_sm80_to_sm89INS1_16FlashAttnBwdSm80INS1_25CollectiveMainloopBwdSm80ILi2ELi2EN4cute5tupleIJNS5_1CILi128EEES8_NS7_ILi64EEEEEENS_10bfloat16_tEfNS_4arch4Sm80ELb1ELb0ELb1ELb0ELb0ELb0ELb0ELb0ELi2ELi4ELi4ELi4ELb0EEENS1_21CollectiveEpilogueBwdISA_SB_SD_Li256ELb0ELb0ELi2EEENS1_25SingleTileBwdLPTSchedulerILb0ELi128ELb0EEEEEEEEEvNT_6ParamsE$_ZN4cute3eso3ESOILb0ELb0EJNS_6LayoutINS_5tupleIJNS3_IJNS_1CILi8EEENS4_ILi1EEEEEENS4_ILi2EEEEEENS3_IJNS3_IJS6_NS4_ILi0EEEEEEiEEEEENS_10ViewEngineINS_8smem_ptrIPN7cutlass10bfloat16_tEEEEEEEC2ERKSD_RKSK_:
[----:B------:R-:W-:Y:S02]  /*7590*/  IADD3 R3, R67, -c[0x0][0x20], RZ ;  /* 0x8000080043037a10 */ /* 0x000fe40007ffe0ff */
[----:B------:R-:W-:-:S03]  /*75a0*/  IADD3 R2, R59, -c[0x0][0x20], RZ ;  /* 0x800008003b027a10 */ /* 0x000fc60007ffe0ff */
[----:B------:R1:W-:Y:S04]  /*75b0*/  STL [R3], R6 ;  /* 0x0000000603007387 */ /* 0x0003e80000100800 */
[----:B------:R-:W2:Y:S01]  /*75c0*/  LDL.64 R8, [R2] ;  /* 0x0000000002087983 */ /* 0x000ea20000100a00 */
[----:B------:R-:W-:-:S03]  /*75d0*/  IMAD.MOV.U32 R5, RZ, RZ, 0x0 ;  /* 0x00000000ff057424 */ /* 0x000fc600078e00ff */
[----:B--2---:R1:W-:Y:S01]  /*75e0*/  STL.64 [R3+0x8], R8 ;  /* 0x0000080803007387 */ /* 0x0043e20000100a00 */
[----:B------:R-:W-:Y:S05]  /*75f0*/  RET.REL.NODEC R4 `(_ZN7cutlass13device_kernelIN5flash19enable_sm80_to_sm89INS1_16FlashAttnBwdSm80INS1_25CollectiveMainloopBwdSm80ILi2ELi2EN4cute5tupleIJNS5_1CILi128EEES8_NS7_ILi64EEEEEENS_10bfloat16_tEfNS_4arch4Sm80ELb1ELb0ELb1ELb0ELb0ELb0ELb0ELb0ELi2ELi4ELi4ELi4ELb0EEENS1_21CollectiveEpilogueBwdISA_SB_SD_Li256ELb0ELb0ELi2EEENS1_25SingleTileBwdLPTSchedulerILb0ELi128ELb0EEEEEEEEEvNT_6ParamsE) ;  /* 0xffff8a0004007950 */ /* 0x000fea0003c3ffff */
        .type           $_ZN7cutlass13device_kernelIN5flash19enable_sm80_to_sm89INS1_16FlashAttnBwdSm80INS1_25CollectiveMainloopBwdSm80ILi2ELi2EN4cute5tupleIJNS5_1CILi128EEES8_NS7_ILi64EEEEEENS_10bfloat16_tEfNS_4arch4Sm80ELb1ELb0ELb1ELb0ELb0ELb0ELb0ELb0ELi2ELi4ELi4ELi4ELb0EEENS1_21CollectiveEpilogueBwdISA_SB_SD_Li256ELb0ELb0ELi2EEENS1_25SingleTileBwdLPTSchedulerILb0ELi128ELb0EEEEEEEEEvNT_6ParamsE$_ZN4cute3eso3ESOILb0ELb0EJNS_6LayoutINS_5tupleIJNS3_IJNS_1CILi8EEENS4_ILi1EEEEEENS4_ILi2EEEEEENS3_IJNS3_IJS6_NS4_ILi0EEEEEEiEEEEEiEEC2ERKSD_RKi,@function
        .size           $_ZN7cutlass13device_kernelIN5flash19enable_sm80_to_sm89INS1_16FlashAttnBwdSm80INS1_25CollectiveMainloopBwdSm80ILi2ELi2EN4cute5tupleIJNS5_1CILi128EEES8_NS7_ILi64EEEEEENS_10bfloat16_tEfNS_4arch4Sm80ELb1ELb0ELb1ELb0ELb0ELb0ELb0ELb0ELi2ELi4ELi4ELi4ELb0EEENS1_21CollectiveEpilogueBwdISA_SB_SD_Li256ELb0ELb0ELi2EEENS1_25SingleTileBwdLPTSchedulerILb0ELi128ELb0EEEEEEEEEvNT_6ParamsE$_ZN4cute3eso3ESOILb0ELb0EJNS_6LayoutINS_5tupleIJNS3_IJNS_1CILi8EEENS4_ILi1EEEEEENS4_ILi2EEEEEENS3_IJNS3_IJS6_NS4_ILi0EEEEEEiEEEEEiEEC2ERKSD_RKi,($_ZN7cutlass13device_kernelIN5flash19enable_sm80_to_sm89INS1_16FlashAttnBwdSm80INS1_25CollectiveMainloopBwdSm80ILi2ELi2EN4cute5tupleIJNS5_1CILi128EEES8_NS7_ILi64EEEEEENS_10bfloat16_tEfNS_4arch4Sm80ELb1ELb0ELb1ELb0ELb0ELb0ELb0ELb0ELi2ELi4ELi4ELi4ELb0EEENS1_21CollectiveEpilogueBwdISA_SB_SD_Li256ELb0ELb0ELi2EEENS1_25SingleTileBwdLPTSchedulerILb0ELi128ELb0EEEEEEEEEvNT_6ParamsE$_ZN4cute3eso3ESOILb0ELb0EJNS_6LayoutINS_5tupleIJNS3_IJNS_1CILi8EEENS4_ILi1EEEEEENS4_ILi2EEENS3_IJS8_S8_EEEEEENS3_IJNS3_IJS6_NS4_ILi0EEEEEENS4_ILi4096EEENS3_IJiiEEEEEEEENS_10ViewEngineINS_8smem_ptrIPN7cutlass10bfloat16_tEEEEEEEC2ERKSG_RKSN_ - $_ZN7cutlass13device_kernelIN5flash19enable_sm80_to_sm89INS1_16FlashAttnBwdSm80INS1_25CollectiveMainloopBwdSm80ILi2ELi2EN4cute5tupleIJNS5_1CILi128EEES8_NS7_ILi64EEEEEENS_10bfloat16_tEfNS_4arch4Sm80ELb1ELb0ELb1ELb0ELb0ELb0ELb0ELb0ELi2ELi4ELi4ELi4ELb0EEENS1_21CollectiveEpilogueBwdISA_SB_SD_Li256ELb0ELb0ELi2EEENS1_25SingleTileBwdLPTSchedulerILb0ELi128ELb0EEEEEEEEEvNT_6ParamsE$_ZN4cute3eso3ESOILb0ELb0EJNS_6LayoutINS_5tupleIJNS3_IJNS_1CILi8EEENS4_ILi1EEEEEENS4_ILi2EEEEEENS3_IJNS3_IJS6_NS4_ILi0EEEEEEiEEEEEiEEC2ERKSD_RKi)
$_ZN7cutlass13device_kernelIN5flash19enable_sm80_to_sm89INS1_16FlashAttnBwdSm80INS1_25CollectiveMainloopBwdSm80ILi2ELi2EN4cute5tupleIJNS5_1CILi128EEES8_NS7_ILi64EEEEEENS_10bfloat16_tEfNS_4arch4Sm80ELb1ELb0ELb1ELb0ELb0ELb0ELb0ELb0ELi2ELi4ELi4ELi4ELb0EEENS1_21CollectiveEpilogueBwdISA_SB_SD_Li256ELb0ELb0ELi2EEENS1_25SingleTileBwdLPTSchedulerILb0ELi128ELb0EEEEEEEEEvNT_6ParamsE$_ZN4cute3eso3ESOILb0ELb0EJNS_6LayoutINS_5tupleIJNS3_IJNS_1CILi8EEENS4_ILi1EEEEEENS4_ILi2EEEEEENS3_IJNS3_IJS6_NS4_ILi0EEEEEEiEEEEEiEEC2ERKSD_RKi:
[----:B------:R-:W-:Y:S02]  /*7600*/  IADD3 R3, R58, -c[0x0][0x20], RZ ;  /* 0x800008003a037a10 */ /* 0x000fe40007ffe0ff */
[----:B------:R-:W-:-:S03]  /*7610*/  IADD3 R2, R61, -c[0x0][0x20], RZ ;  /* 0x800008003d027a10 */ /* 0x000fc60007ffe0ff */
[----:B------:R1:W-:Y:S04]  /*7620*/  STL [R3], R6 ;  /* 0x0000000603007387 */ /* 0x0003e80000100800 */
[----:B------:R-:W2:Y:S01]  /*7630*/  LDL R2, [R2] ;  /* 0x0000000002027983 */ /* 0x000ea20000100800 */
[----:B------:R-:W-:-:S03]  /*7640*/  IMAD.MOV.U32 R5, RZ, RZ, 0x0 ;  /* 0x00000000ff057424 */ /* 0x000fc600078e00ff */
[----:B--2---:R1:W-:Y:S01]  /*7650*/  STL [R3+0x4], R2 ;  /* 0x0000040203007387 */ /* 0x0043e20000100800 */
[----:B------:R-:W-:Y:S05]  /*7660*/  RET.REL.NODEC R4 `(_ZN7cutlass13device_kernelIN5flash19enable_sm80_to_sm89INS1_16FlashAttnBwdSm80INS1_25CollectiveMainloopBwdSm80ILi2ELi2EN4cute5tupleIJNS5_1CILi128EEES8_NS7_ILi64EEEEEENS_10bfloat16_tEfNS_4arch4Sm80ELb1ELb0ELb1ELb0ELb0ELb0ELb0ELb0ELi2ELi4ELi4ELi4ELb0EEENS1_21CollectiveEpilogueBwdISA_SB_SD_Li256ELb0ELb0ELi2EEENS1_25SingleTileBwdLPTSchedulerILb0ELi128ELb0EEEEEEEEEvNT_6ParamsE) ;  /* 0xffff899004007950 */ /* 0x000fea0003c3ffff */
        .type           $_ZN7cutlass13device_kernelIN5flash19enable_sm80_to_sm89INS1_16FlashAttnBwdSm80INS1_25CollectiveMainloopBwdSm80ILi2ELi2EN4cute5tupleIJNS5_1CILi128EEES8_NS7_ILi64EEEEEENS_10bfloat16_tEfNS_4arch4Sm80ELb1ELb0ELb1ELb0ELb0ELb0ELb0ELb0ELi2ELi4ELi4ELi4ELb0EEENS1_21CollectiveEpilogueBwdISA_SB_SD_Li256ELb0ELb0ELi2EEENS1_25SingleTileBwdLPTSchedulerILb0ELi128ELb0EEEEEEEEEvNT_6ParamsE$_ZN4cute3eso3ESOILb0ELb0EJNS_6LayoutINS_5tupleIJNS3_IJNS_1CILi8EEENS4_ILi1EEEEEENS4_ILi2EEENS3_IJS8_S8_EEEEEENS3_IJNS3_IJS6_NS4_ILi0EEEEEENS4_ILi4096EEENS3_IJiiEEEEEEEENS_10ViewEngineINS_8smem_ptrIPN7cutlass10bfloat16_tEEEEEEEC2ERKSG_RKSN_,@function
        .size           $_ZN7cutlass13device_kernelIN5flash19enable_sm80_to_sm89INS1_16FlashAttnBwdSm80INS1_25CollectiveMainloopBwdSm80ILi2ELi2EN4cute5tupleIJNS5_1CILi128EEES8_NS7_ILi64EEEEEENS_10bfloat16_tEfNS_4arch4Sm80ELb1ELb0ELb1ELb0ELb0ELb0ELb0ELb0ELi2ELi4ELi4ELi4ELb0EEENS1_21CollectiveEpilogueBwdISA_SB_SD_Li256ELb0ELb0ELi2EEENS1_25SingleTileBwdLPTSchedulerILb0ELi128ELb0EEEEEEEEEvNT_6ParamsE$_ZN4cute3eso3ESOILb0ELb0EJNS_6LayoutINS_5tupleIJNS3_IJNS_1CILi8EEENS4_ILi1EEEEEENS4_ILi2EEENS3_IJS8_S8_EEEEEENS3_IJNS3_IJS6_NS4_ILi0EEEEEENS4_ILi4096EEENS3_IJiiEEEEEEEENS_10ViewEngineINS_8smem_ptrIPN7cutlass10bfloat16_tEEEEEEEC2ERKSG_RKSN_,($_ZN7cutlass13device_kernelIN5flash19enable_sm80_to_sm89INS1_16FlashAttnBwdSm80INS1_25CollectiveMainloopBwdSm80ILi2ELi2EN4cute5tupleIJNS5_1CILi128EEES8_NS7_ILi64EEEEEENS_10bfloat16_tEfNS_4arch4Sm80ELb1ELb0ELb1ELb0ELb0ELb0ELb0ELb0ELi2ELi4ELi4ELi4ELb0EEENS1_21CollectiveEpilogueBwdISA_SB_SD_Li256ELb0ELb0ELi2EEENS1_25SingleTileBwdLPTSchedulerILb0ELi128ELb0EEEEEEEEEvNT_6ParamsE$_ZN4cute3eso3ESOILb0ELb0EJNS_6LayoutINS_5tupleIJNS3_IJNS_1CILi8EEENS4_ILi1EEEEEENS4_ILi2EEENS3_IJS8_S8_EEEEEENS3_IJNS3_IJS6_NS4_ILi0EEEEEENS4_ILi4096EEENS3_IJiiEEEEEEEEiEEC2ERKSG_RKi - $_ZN7cutlass13device_kernelIN5flash19enable_sm80_to_sm89INS1_16FlashAttnBwdSm80INS1_25CollectiveMainloopBwdSm80ILi2ELi2EN4cute5tupleIJNS5_1CILi128EEES8_NS7_ILi64EEEEEENS_10bfloat16_tEfNS_4arch4Sm80ELb1ELb0ELb1ELb0ELb0ELb0ELb0ELb0ELi2ELi4ELi4ELi4ELb0EEENS1_21CollectiveEpilogueBwdISA_SB_SD_Li256ELb0ELb0ELi2EEENS1_25SingleTileBwdLPTSchedulerILb0ELi128ELb0EEEEEEEEEvNT_6ParamsE$_ZN4cute3eso3ESOILb0ELb0EJNS_6LayoutINS_5tupleIJNS3_IJNS_1CILi8EEENS4_ILi1EEEEEENS4_ILi2EEENS3_IJS8_S8_EEEEEENS3_IJNS3_IJS6_NS4_ILi0EEEEEENS4_ILi4096EEENS3_IJiiEEEEEEEENS_10ViewEngineINS_8smem_ptrIPN7cutlass10bfloat16_tEEEEEEEC2ERKSG_RKSN_)
$_ZN7cutlass13device_kernelIN5flash19enable_sm80_to_sm89INS1_16FlashAttnBwdSm80INS1_25CollectiveMainloopBwdSm80ILi2ELi2EN4cute5tupleIJNS5_1CILi128EEES8_NS7_ILi64EEEEEENS_10bfloat16_tEfNS_4arch4Sm80ELb1ELb0ELb1ELb0ELb0ELb0ELb0ELb0ELi2ELi4ELi4ELi4ELb0EEENS1_21CollectiveEpilogueBwdISA_SB_SD_Li256ELb0ELb0ELi2EEENS1_25SingleTileBwdLPTSchedulerILb0ELi128ELb0EEEEEEEEEvNT_6ParamsE$_ZN4cute3eso3ESOILb0ELb0EJNS_6LayoutINS_5tupleIJNS3_IJNS_1CILi8EEENS4_ILi1EEEEEENS4_ILi2EEENS3_IJS8_S8_EEEEEENS3_IJNS3_IJS6_NS4_ILi0EEEEEENS4_ILi4096EEENS3_IJiiEEEEEEEENS_10ViewEngineINS_8smem_ptrIPN7cutlass10bfloat16_tEEEEEEEC2ERKSG_RKSN_:
[----:B------:R-:W-:Y:S02]  /*7670*/  IADD3 R3, R23, -c[0x0][0x20], RZ ;  /* 0x8000080017037a10 */ /* 0x000fe40007ffe0ff */
[----:B------:R-:W-:-:S03]  /*7680*/  IADD3 R2, R22, -c[0x0][0x20], RZ ;  /* 0x8000080016027a10 */ /* 0x000fc60007ffe0ff */
[----:B------:R1:W-:Y:S04]  /*7690*/  STL.64 [R3], R4 ;  /* 0x0000000403007387 */ /* 0x0003e80000100a00 */
[----:B------:R-:W2:Y:S01]  /*76a0*/  LDL.64 R8, [R2] ;  /* 0x0000000002087983 */ /* 0x000ea20000100a00 */
[----:B------:R-:W-:-:S03]  /*76b0*/  IMAD.MOV.U32 R7, RZ, RZ, 0x0 ;  /* 0x00000000ff077424 */ /* 0x000fc600078e00ff */
[----:B--2---:R1:W-:Y:S01]  /*76c0*/  STL.64 [R3+0x8], R8 ;  /* 0x0000080803007387 */ /* 0x0043e20000100a00 */
[----:B------:R-:W-:Y:S05]  /*76d0*/  RET.REL.NODEC R6 `(_ZN7cutlass13device_kernelIN5flash19enable_sm80_to_sm89INS1_16FlashAttnBwdSm80INS1_25CollectiveMainloopBwdSm80ILi2ELi2EN4cute5tupleIJNS5_1CILi128EEES8_NS7_ILi64EEEEEENS_10bfloat16_tEfNS_4arch4Sm80ELb1ELb0ELb1ELb0ELb0ELb0ELb0ELb0ELi2ELi4ELi4ELi4ELb0EEENS1_21CollectiveEpilogueBwdISA_SB_SD_Li256ELb0ELb0ELi2EEENS1_25SingleTileBwdLPTSchedulerILb0ELi128ELb0EEEEEEEEEvNT_6ParamsE) ;  /* 0xffff892006007950 */ /* 0x000fea0003c3ffff */
        .type           $_ZN7cutlass13device_kernelIN5flash19enable_sm80_to_sm89INS1_16FlashAttnBwdSm80INS1_25CollectiveMainloopBwdSm80ILi2ELi2EN4cute5tupleIJNS5_1CILi128EEES8_NS7_ILi64EEEEEENS_10bfloat16_tEfNS_4arch4Sm80ELb1ELb0ELb1ELb0ELb0ELb0ELb0ELb0ELi2ELi4ELi4ELi4ELb0EEENS1_21CollectiveEpilogueBwdISA_SB_SD_Li256ELb0ELb0ELi2EEENS1_25SingleTileBwdLPTSchedulerILb0ELi128ELb0EEEEEEEEEvNT_6ParamsE$_ZN4cute3eso3ESOILb0ELb0EJNS_6LayoutINS_5tupleIJNS3_IJNS_1CILi8EEENS4_ILi1EEEEEENS4_ILi2EEENS3_IJS8_S8_EEEEEENS3_IJNS3_IJS6_NS4_ILi0EEEEEENS4_ILi4096EEENS3_IJiiEEEEEEEEiEEC2ERKSG_RKi,@function
        .size           $_ZN7cutlass13device_kernelIN5flash19enable_sm80_to_sm89INS1_16FlashAttnBwdSm80INS1_25CollectiveMainloopBwdSm80ILi2ELi2EN4cute5tupleIJNS5_1CILi128EEES8_NS7_ILi64EEEEEENS_10bfloat16_tEfNS_4arch4Sm80ELb1ELb0ELb1ELb0ELb0ELb0ELb0ELb0ELi2ELi4ELi4ELi4ELb0EEENS1_21CollectiveEpilogueBwdISA_SB_SD_Li256ELb0ELb0ELi2EEENS1_25SingleTileBwdLPTSchedulerILb0ELi128ELb0EEEEEEEEEvNT_6ParamsE$_ZN4cute3eso3ESOILb0ELb0EJNS_6LayoutINS_5tupleIJNS3_IJNS_1CILi8EEENS4_ILi1EEEEEENS4_ILi2EEENS3_IJS8_S8_EEEEEENS3_IJNS3_IJS6_NS4_ILi0EEEEEENS4_ILi4096EEENS3_IJiiEEEEEEEEiEEC2ERKSG_RKi,($_ZN7cutlass13device_kernelIN5flash19enable_sm80_to_sm89INS1_16FlashAttnBwdSm80INS1_25CollectiveMainloopBwdSm80ILi2ELi2EN4cute5tupleIJNS5_1CILi128EEES8_NS7_ILi64EEEEEENS_10bfloat16_tEfNS_4arch4Sm80ELb1ELb0ELb1ELb0ELb0ELb0ELb0ELb0ELi2ELi4ELi4ELi4ELb0EEENS1_21CollectiveEpilogueBwdISA_SB_SD_Li256ELb0ELb0ELi2EEENS1_25SingleTileBwdLPTSchedulerILb0ELi128ELb0EEEEEEEEEvNT_6ParamsE$_ZN4cute3eso3ESOILb0ELb0EJNS_6LayoutINS_5tupleIJNS3_IJNS_1CILi8EEENS4_ILi1EEEEEENS4_ILi2EEES5_EEENS3_IJNS3_IJS6_NS4_ILi0EEEEEEiNS4_ILi1024EEEEEEEENS_10ViewEngineINS_8smem_ptrIPN7cutlass10bfloat16_tEEEEEEEC2ERKSE_RKSL_ - $_ZN7cutlass13device_kernelIN5flash19enable_sm80_to_sm89INS1_16FlashAttnBwdSm80INS1_25CollectiveMainloopBwdSm80ILi2ELi2EN4cute5tupleIJNS5_1CILi128EEES8_NS7_ILi64EEEEEENS_10bfloat16_tEfNS_4arch4Sm80ELb1ELb0ELb1ELb0ELb0ELb0ELb0ELb0ELi2ELi4ELi4ELi4ELb0EEENS1_21CollectiveEpilogueBwdISA_SB_SD_Li256ELb0ELb0ELi2EEENS1_25SingleTileBwdLPTSchedulerILb0ELi128ELb0EEEEEEEEEvNT_6ParamsE$_ZN4cute3eso3ESOILb0ELb0EJNS_6LayoutINS_5tupleIJNS3_IJNS_1CILi8EEENS4_ILi1EEEEEENS4_ILi2EEENS3_IJS8_S8_EEEEEENS3_IJNS3_IJS6_NS4_ILi0EEEEEENS4_ILi4096EEENS3_IJiiEEEEEEEEiEEC2ERKSG_RKi)
$_ZN7cutlass13device_kernelIN5flash19enable_sm80_to_sm89INS1_16FlashAttnBwdSm80INS1_25CollectiveMainloopBwdSm80ILi2ELi2EN4cute5tupleIJNS5_1CILi128EEES8_NS7_ILi64EEEEEENS_10bfloat16_tEfNS_4arch4Sm80ELb1ELb0ELb1ELb0ELb0ELb0ELb0ELb0ELi2ELi4ELi4ELi4ELb0EEENS1_21CollectiveEpilogueBwdISA_SB_SD_Li256ELb0ELb0ELi2EEENS1_25SingleTileBwdLPTSchedulerILb0ELi128ELb0EEEEEEEEEvNT_6ParamsE$_ZN4cute3eso3ESOILb0ELb0EJNS_6LayoutINS_5tupleIJNS3_IJNS_1CILi8EEENS4_ILi1EEEEEENS4_ILi2EEENS3_IJS8_S8_EEEEEENS3_IJNS3_IJS6_NS4_ILi0EEEEEENS4_ILi4096EEENS3_IJiiEEEEEEEEiEEC2ERKSG_RKi:
[----:B------:R-:W-:Y:S02]  /*76e0*/  IADD3 R5, R23, -c[0x0][0x20], RZ ;  /* 0x8000080017057a10 */ /* 0x000fe40007ffe0ff */
[----:B------:R-:W-:-:S03]  /*76f0*/  IADD3 R4, R22, -c[0x0][0x20], RZ ;  /* 0x8000080016047a10 */ /* 0x000fc60007ffe0ff */
[----:B------:R1:W-:Y:S04]  /*7700*/  STL [R5], R2 ;  /* 0x0000000205007387 */ /* 0x0003e80000100800 */
[----:B------:R1:W-:Y:S04]  /*7710*/  STL [R5+0x4], R3 ;  /* 0x0000040305007387 */ /* 0x0003e80000100800 */
[----:B------:R-:W2:Y:S01]  /*7720*/  LDL R4, [R4] ;  /* 0x0000000004047983 */ /* 0x000ea20000100800 */
[----:B------:R-:W-:-:S03]  /*7730*/  IMAD.MOV.U32 R7, RZ, RZ, 0x0 ;  /* 0x00000000ff077424 */ /* 0x000fc600078e00ff */
[----:B--2---:R1:W-:Y:S01]  /*7740*/  STL [R5+0x8], R4 ;  /* 0x0000080405007387 */ /* 0x0043e20000100800 */
[----:B------:R-:W-:Y:S05]  /*7750*/  RET.REL.NODEC R6 `(_ZN7cutlass13device_kernelIN5flash19enable_sm80_to_sm89INS1_16FlashAttnBwdSm80INS1_25CollectiveMainloopBwdSm80ILi2ELi2EN4cute5tupleIJNS5_1CILi128EEES8_NS7_ILi64EEEEEENS_10bfloat16_tEfNS_4arch4Sm80ELb1ELb0ELb1ELb0ELb0ELb0ELb0ELb0ELi2ELi4ELi4ELi4ELb0EEENS1_21CollectiveEpilogueBwdISA_SB_SD_Li256ELb0ELb0ELi2EEENS1_25SingleTileBwdLPTSchedulerILb0ELi128ELb0EEEEEEEEEvNT_6ParamsE) ;  /* 0xffff88a006007950 */ /* 0x000fea0003c3ffff */
        .type           $_ZN7cutlass13device_kernelIN5flash19enable_sm80_to_sm89INS1_16FlashAttnBwdSm80INS1_25CollectiveMainloopBwdSm80ILi2ELi2EN4cute5tupleIJNS5_1CILi128EEES8_NS7_ILi64EEEEEENS_10bfloat16_tEfNS_4arch4Sm80ELb1ELb0ELb1ELb0ELb0ELb0ELb0ELb0ELi2ELi4ELi4ELi4ELb0EEENS1_21CollectiveEpilogueBwdISA_SB_SD_Li256ELb0ELb0ELi2EEENS1_25SingleTileBwdLPTSchedulerILb0ELi128ELb0EEEEEEEEEvNT_6ParamsE$_ZN4cute3eso3ESOILb0ELb0EJNS_6LayoutINS_5tupleIJNS3_IJNS_1CILi8EEENS4_ILi1EEEEEENS4_ILi2EEES5_EEENS3_IJNS3_IJS6_NS4_ILi0EEEEEEiNS4_ILi1024EEEEEEEENS_10ViewEngineINS_8smem_ptrIPN7cutlass10bfloat16_tEEEEEEEC2ERKSE_RKSL_,@function
        .size           $_ZN7cutlass13device_kernelIN5flash19enable_sm80_to_sm89INS1_16FlashAttnBwdSm80INS1_25CollectiveMainloopBwdSm80ILi2ELi2EN4cute5tupleIJNS5_1CILi128EEES8_NS7_ILi64EEEEEENS_10bfloat16_tEfNS_4arch4Sm80ELb1ELb0ELb1ELb0ELb0ELb0ELb0ELb0ELi2ELi4ELi4ELi4ELb0EEENS1_21CollectiveEpilogueBwdISA_SB_SD_Li256ELb0ELb0ELi2EEENS1_25SingleTileBwdLPTSchedulerILb0ELi128ELb0EEEEEEEEEvNT_6ParamsE$_ZN4cute3eso3ESOILb0ELb0EJNS_6LayoutINS_5tupleIJNS3_IJNS_1CILi8EEENS4_ILi1EEEEEENS4_ILi2EEES5_EEENS3_IJNS3_IJS6_NS4_ILi0EEEEEEiNS4_ILi1024EEEEEEEENS_10ViewEngineINS_8smem_ptrIPN7cutlass10bfloat16_tEEEEEEEC2ERKSE_RKSL_,($_ZN7cutlass13device_kernelIN5flash19enable_sm80_to_sm89INS1_16FlashAttnBwdSm80INS1_25CollectiveMainloopBwdSm80ILi2ELi2EN4cute5tupleIJNS5_1CILi128EEES8_NS7_ILi64EEEEEENS_10bfloat16_tEfNS_4arch4Sm80ELb1ELb0ELb1ELb0ELb0ELb0ELb0ELb0ELi2ELi4ELi4ELi4ELb0EEENS1_21CollectiveEpilogueBwdISA_SB_SD_Li256ELb0ELb0ELi2EEENS1_25SingleTileBwdLPTSchedulerILb0ELi128ELb0EEEEEEEEEvNT_6ParamsE$_ZN4cute3eso3ESOILb0ELb0EJNS_6LayoutINS_5tupleIJNS3_IJNS_1CILi8EEENS4_ILi1EEEEEENS4_ILi2EEES5_EEENS3_IJNS3_IJS6_NS4_ILi0EEEEEEiNS4_ILi1024EEEEEEEEiEEC2ERKSE_RKi - $_ZN7cutlass13device_kernelIN5flash19enable_sm80_to_sm89INS1_16FlashAttnBwdSm80INS1_25CollectiveMainloopBwdSm80ILi2ELi2EN4cute5tupleIJNS5_1CILi128EEES8_NS7_ILi64EEEEEENS_10bfloat16_tEfNS_4arch4Sm80ELb1ELb0ELb1ELb0ELb0ELb0ELb0ELb0ELi2ELi4ELi4ELi4ELb0EEENS1_21CollectiveEpilogueBwdISA_SB_SD_Li256ELb0ELb0ELi2EEENS1_25SingleTileBwdLPTSchedulerILb0ELi128ELb0EEEEEEEEEvNT_6ParamsE$_ZN4cute3eso3ESOILb0ELb0EJNS_6LayoutINS_5tupleIJNS3_IJNS_1CILi8EEENS4_ILi1EEEEEENS4_ILi2EEES5_EEENS3_IJNS3_IJS6_NS4_ILi0EEEEEEiNS4_ILi1024EEEEEEEENS_10ViewEngineINS_8smem_ptrIPN7cutlass10bfloat16_tEEEEEEEC2ERKSE_RKSL_)
$_ZN7cutlass13device_kernelIN5flash19enable_sm80_to_sm89INS1_16FlashAttnBwdSm80INS1_25CollectiveMainloopBwdSm80ILi2ELi2EN4cute5tupleIJNS5_1CILi128EEES8_NS7_ILi64EEEEEENS_10bfloat16_tEfNS_4arch4Sm80ELb1ELb0ELb1ELb0ELb0ELb0ELb0ELb0ELi2ELi4ELi4ELi4ELb0EEENS1_21CollectiveEpilogueBwdISA_SB_SD_Li256ELb0ELb0ELi2EEENS1_25SingleTileBwdLPTSchedulerILb0ELi128ELb0EEEEEEEEEvNT_6ParamsE$_ZN4cute3eso3ESOILb0ELb0EJNS_6LayoutINS_5tupleIJNS3_IJNS_1CILi8EEENS4_ILi1EEEEEENS4_ILi2EEES5_EEENS3_IJNS3_IJS6_NS4_ILi0EEEEEEiNS4_ILi1024EEEEEEEENS_10ViewEngineINS_8smem_ptrIPN7cutlass10bfloat16_tEEEEEEEC2ERKSE_RKSL_:
[----:B------:R-:W-:Y:S02]  /*7760*/  IADD3 R3, R23, -c[0x0][0x20], RZ ;  /* 0x8000080017037a10 */ /* 0x000fe40007ffe0ff */
[----:B------:R-:W-:-:S03]  /*7770*/  IADD3 R2, R22, -c[0x0][0x20], RZ ;  /* 0x8000080016027a10 */ /* 0x000fc60007ffe0ff */
[----:B------:R1:W-:Y:S04]  /*7780*/  STL [R3], R6 ;  /* 0x0000000603007387 */ /* 0x0003e80000100800 */
[----:B------:R-:W2:Y:S01]  /*7790*/  LDL.64 R8, [R2] ;  /* 0x0000000002087983 */ /* 0x000ea20000100a00 */
[----:B------:R-:W-:-:S03]  /*77a0*/  IMAD.MOV.U32 R5, RZ, RZ, 0x0 ;  /* 0x00000000ff057424 */ /* 0x000fc600078e00ff */
[----:B--2---:R1:W-:Y:S01]  /*77b0*/  STL.64 [R3+0x8], R8 ;  /* 0x0000080803007387 */ /* 0x0043e20000100a00 */
[----:B------:R-:W-:Y:S05]  /*77c0*/  RET.REL.NODEC R4 `(_ZN7cutlass13device_kernelIN5flash19enable_sm80_to_sm89INS1_16FlashAttnBwdSm80INS1_25CollectiveMainloopBwdSm80ILi2ELi2EN4cute5tupleIJNS5_1CILi128EEES8_NS7_ILi64EEEEEENS_10bfloat16_tEfNS_4arch4Sm80ELb1ELb0ELb1ELb0ELb0ELb0ELb0ELb0ELi2ELi4ELi4ELi4ELb0EEENS1_21CollectiveEpilogueBwdISA_SB_SD_Li256ELb0ELb0ELi2EEENS1_25SingleTileBwdLPTSchedulerILb0ELi128ELb0EEEEEEEEEvNT_6ParamsE) ;  /* 0xffff883004007950 */ /* 0x000fea0003c3ffff */
        .type           $_ZN7cutlass13device_kernelIN5flash19enable_sm80_to_sm89INS1_16FlashAttnBwdSm80INS1_25CollectiveMainloopBwdSm80ILi2ELi2EN4cute5tupleIJNS5_1CILi128EEES8_NS7_ILi64EEEEEENS_10bfloat16_tEfNS_4arch4Sm80ELb1ELb0ELb1ELb0ELb0ELb0ELb0ELb0ELi2ELi4ELi4ELi4ELb0EEENS1_21CollectiveEpilogueBwdISA_SB_SD_Li256ELb0ELb0ELi2EEENS1_25SingleTileBwdLPTSchedulerILb0ELi128ELb0EEEEEEEEEvNT_6ParamsE$_ZN4cute3eso3ESOILb0ELb0EJNS_6LayoutINS_5tupleIJNS3_IJNS_1CILi8EEENS4_ILi1EEEEEENS4_ILi2EEES5_EEENS3_IJNS3_IJS6_NS4_ILi0EEEEEEiNS4_ILi1024EEEEEEEEiEEC2ERKSE_RKi,@function
        .size           $_ZN7cutlass13device_kernelIN5flash19enable_sm80_to_sm89INS1_16FlashAttnBwdSm80INS1_25CollectiveMainloopBwdSm80ILi2ELi2EN4cute5tupleIJNS5_1CILi128EEES8_NS7_ILi64EEEEEENS_10bfloat16_tEfNS_4arch4Sm80ELb1ELb0ELb1ELb0ELb0ELb0ELb0ELb0ELi2ELi4ELi4ELi4ELb0EEENS1_21CollectiveEpilogueBwdISA_SB_SD_Li256ELb0ELb0ELi2EEENS1_25SingleTileBwdLPTSchedulerILb0ELi128ELb0EEEEEEEEEvNT_6ParamsE$_ZN4cute3eso3ESOILb0ELb0EJNS_6LayoutINS_5tupleIJNS3_IJNS_1CILi8EEENS4_ILi1EEEEEENS4_ILi2EEES5_EEENS3_IJNS3_IJS6_NS4_ILi0EEEEEEiNS4_ILi1024EEEEEEEEiEEC2ERKSE_RKi,($_ZN7cutlass13device_kernelIN5flash19enable_sm80_to_sm89INS1_16FlashAttnBwdSm80INS1_25CollectiveMainloopBwdSm80ILi2ELi2EN4cute5tupleIJNS5_1CILi128EEES8_NS7_ILi64EEEEEENS_10bfloat16_tEfNS_4arch4Sm80ELb1ELb0ELb1ELb0ELb0ELb0ELb0ELb0ELi2ELi4ELi4ELi4ELb0EEENS1_21CollectiveEpilogueBwdISA_SB_SD_Li256ELb0ELb0ELi2EEENS1_25SingleTileBwdLPTSchedulerILb0ELi128ELb0EEEEEEEEEvNT_6ParamsE$_ZN4cute3eso3ESOILb0ELb0EJNS_6LayoutINS_5tupleIJNS3_IJNS_1CILi8EEENS4_ILi1EEEEEENS4_ILi4EEES6_EEENS3_IJNS3_IJS6_NS4_ILi0EEEEEElSA_EEEEENS_10ViewEngineINS_8gmem_ptrIPKN7cutlass10bfloat16_tEEEEEEEC2ERKSD_RKSL_ - $_ZN7cutlass13device_kernelIN5flash19enable_sm80_to_sm89INS1_16FlashAttnBwdSm80INS1_25CollectiveMainloopBwdSm80ILi2ELi2EN4cute5tupleIJNS5_1CILi128EEES8_NS7_ILi64EEEEEENS_10bfloat16_tEfNS_4arch4Sm80ELb1ELb0ELb1ELb0ELb0ELb0ELb0ELb0ELi2ELi4ELi4ELi4ELb0EEENS1_21CollectiveEpilogueBwdISA_SB_SD_Li256ELb0ELb0ELi2EEENS1_25SingleTileBwdLPTSchedulerILb0ELi128ELb0EEEEEEEEEvNT_6ParamsE$_ZN4cute3eso3ESOILb0ELb0EJNS_6LayoutINS_5tupleIJNS3_IJNS_1CILi8EEENS4_ILi1EEEEEENS4_ILi2EEES5_EEENS3_IJNS3_IJS6_NS4_ILi0EEEEEEiNS4_ILi1024EEEEEEEEiEEC2ERKSE_RKi)
$_ZN7cutlass13device_kernelIN5flash19enable_sm80_to_sm89INS1_16FlashAttnBwdSm80INS1_25CollectiveMainloopBwdSm80ILi2ELi2EN4cute5tupleIJNS5_1CILi128EEES8_NS7_ILi64EEEEEENS_10bfloat16_tEfNS_4arch4Sm80ELb1ELb0ELb1ELb0ELb0ELb0ELb0ELb0ELi2ELi4ELi4ELi4ELb0EEENS1_21CollectiveEpilogueBwdISA_SB_SD_Li256ELb0ELb0ELi2EEENS1_25SingleTileBwdLPTSchedulerILb0ELi128ELb0EEEEEEEEEvNT_6ParamsE$_ZN4cute3eso3ESOILb0ELb0EJNS_6LayoutINS_5tupleIJNS3_IJNS_1CILi8EEENS4_ILi1EEEEEENS4_ILi2EEES5_EEENS3_IJNS3_IJS6_NS4_ILi0EEEEEEiNS4_ILi1024EEEEEEEEiEEC2ERKSE_RKi:
        /* <DEDUP_REMOVED lines=8> */
        .type           $_ZN7cutlass13device_kernelIN5flash19enable_sm80_to_sm89INS1_16FlashAttnBwdSm80INS1_25CollectiveMainloopBwdSm80ILi2ELi2EN4cute5tupleIJNS5_1CILi128EEES8_NS7_ILi64EEEEEENS_10bfloat16_tEfNS_4arch4Sm80ELb1ELb0ELb1ELb0ELb0ELb0ELb0ELb0ELi2ELi4ELi4ELi4ELb0EEENS1_21CollectiveEpilogueBwdISA_SB_SD_Li256ELb0ELb0ELi2EEENS1_25SingleTileBwdLPTSchedulerILb0ELi128ELb0EEEEEEEEEvNT_6ParamsE$_ZN4cute3eso3ESOILb0ELb0EJNS_6LayoutINS_5tupleIJNS3_IJNS_1CILi8EEENS4_ILi1EEEEEENS4_ILi4EEES6_EEENS3_IJNS3_IJS6_NS4_ILi0EEEEEElSA_EEEEENS_10ViewEngineINS_8gmem_ptrIPKN7cutlass10bfloat16_tEEEEEEEC2ERKSD_RKSL_,@function
        .size           $_ZN7cutlass13device_kernelIN5flash19enable_sm80_to_sm89INS1_16FlashAttnBwdSm80INS1_25CollectiveMainloopBwdSm80ILi2ELi2EN4cute5tupleIJNS5_1CILi128EEES8_NS7_ILi64EEEEEENS_10bfloat16_tEfNS_4arch4Sm80ELb1ELb0ELb1ELb0ELb0ELb0ELb0ELb0ELi2ELi4ELi4ELi4ELb0EEENS1_21CollectiveEpilogueBwdISA_SB_SD_Li256ELb0ELb0ELi2EEENS1_25SingleTileBwdLPTSchedulerILb0ELi128ELb0EEEEEEEEEvNT_6ParamsE$_ZN4cute3eso3ESOILb0ELb0EJNS_6LayoutINS_5tupleIJNS3_IJNS_1CILi8EEENS4_ILi1EEEEEENS4_ILi4EEES6_EEENS3_IJNS3_IJS6_NS4_ILi0EEEEEElSA_EEEEENS_10ViewEngineINS_8gmem_ptrIPKN7cutlass10bfloat16_tEEEEEEEC2ERKSD_RKSL_,($_ZN7cutlass13device_kernelIN5flash19enable_sm80_to_sm89INS1_16FlashAttnBwdSm80INS1_25CollectiveMainloopBwdSm80ILi2ELi2EN4cute5tupleIJNS5_1CILi128EEES8_NS7_ILi64EEEEEENS_10bfloat16_tEfNS_4arch4Sm80ELb1ELb0ELb1ELb0ELb0ELb0ELb0ELb0ELi2ELi4ELi4ELi4ELb0EEENS1_21CollectiveEpilogueBwdISA_SB_SD_Li256ELb0ELb0ELi2EEENS1_25SingleTileBwdLPTSchedulerILb0ELi128ELb0EEEEEEEEEvNT_6ParamsE$_ZN4cute3eso3ESOILb0ELb0EJNS_6LayoutINS_5tupleIJNS3_IJNS_1CILi8EEENS4_ILi1EEEEEENS4_ILi4EEES6_EEENS3_IJNS3_IJS6_NS4_ILi0EEEEEElSA_EEEEElEEC2ERKSD_RKl - $_ZN7cutlass13device_kernelIN5flash19enable_sm80_to_sm89INS1_16FlashAttnBwdSm80INS1_25CollectiveMainloopBwdSm80ILi2ELi2EN4cute5tupleIJNS5_1CILi128EEES8_NS7_ILi64EEEEEENS_10bfloat16_tEfNS_4arch4Sm80ELb1ELb0ELb1ELb0ELb0ELb0ELb0ELb0ELi2ELi4ELi4ELi4ELb0EEENS1_21CollectiveEpilogueBwdISA_SB_SD_Li256ELb0ELb0ELi2EEENS1_25SingleTileBwdLPTSchedulerILb0ELi128ELb0EEEEEEEEEvNT_6ParamsE$_ZN4cute3eso3ESOILb0ELb0EJNS_6LayoutINS_5tupleIJNS3_IJNS_1CILi8EEENS4_ILi1EEEEEENS4_ILi4EEES6_EEENS3_IJNS3_IJS6_NS4_ILi0EEEEEElSA_EEEEENS_10ViewEngineINS_8gmem_ptrIPKN7cutlass10bfloat16_tEEEEEEEC2ERKSD_RKSL_)
$_ZN7cutlass13device_kernelIN5flash19enable_sm80_to_sm89INS1_16FlashAttnBwdSm80INS1_25CollectiveMainloopBwdSm80ILi2ELi2EN4cute5tupleIJNS5_1CILi128EEES8_NS7_ILi64EEEEEENS_10bfloat16_tEfNS_4arch4Sm80ELb1ELb0ELb1ELb0ELb0ELb0ELb0ELb0ELi2ELi4ELi4ELi4ELb0EEENS1_21CollectiveEpilogueBwdISA_SB_SD_Li256ELb0ELb0ELi2EEENS1_25SingleTileBwdLPTSchedulerILb0ELi128ELb0EEEEEEEEEvNT_6ParamsE$_ZN4cute3eso3ESOILb0ELb0EJNS_6LayoutINS_5tupleIJNS3_IJNS_1CILi8EEENS4_ILi1EEEEEENS4_ILi4EEES6_EEENS3_IJNS3_IJS6_NS4_ILi0EEEEEElSA_EEEEENS_10ViewEngineINS_8gmem_ptrIPKN7cutlass10bfloat16_tEEEEEEEC2ERKSD_RKSL_:
        /* <DEDUP_REMOVED lines=8> */
[----:B------:R-:W-:Y:S05]  /*78d0*/  RET.REL.NODEC R6 `(_ZN7cutlass13device_kernelIN5flash19enable_sm80_to_sm89INS1_16FlashAttnBwdSm80INS1_25CollectiveMainloopBwdSm80ILi2ELi2EN4cute5tupleIJNS5_1CILi128EEES8_NS7_ILi64EEEEEENS_10bfloat16_tEfNS_4arch4Sm80ELb1ELb0ELb1ELb0ELb0ELb0ELb0ELb0ELi2ELi4ELi4ELi4ELb0EEENS1_21CollectiveEpilogueBwdISA_SB_SD_Li256ELb0ELb0ELi2EEENS1_25SingleTileBwdLPTSchedulerILb0ELi128ELb0EEEEEEEEEvNT_6ParamsE) ;  /* 0xffff872006007950 */ /* 0x000fea0003c3ffff */
        .type           $_ZN7cutlass13device_kernelIN5flash19enable_sm80_to_sm89INS1_16FlashAttnBwdSm80INS1_25CollectiveMainloopBwdSm80ILi2ELi2EN4cute5tupleIJNS5_1CILi128EEES8_NS7_ILi64EEEEEENS_10bfloat16_tEfNS_4arch4Sm80ELb1ELb0ELb1ELb0ELb0ELb0ELb0ELb0ELi2ELi4ELi4ELi4ELb0EEENS1_21CollectiveEpilogueBwdISA_SB_SD_Li256ELb0ELb0ELi2EEENS1_25SingleTileBwdLPTSchedulerILb0ELi128ELb0EEEEEEEEEvNT_6ParamsE$_ZN4cute3eso3ESOILb0ELb0EJNS_6LayoutINS_5tupleIJNS3_IJNS_1CILi8EEENS4_ILi1EEEEEENS4_ILi4EEES6_EEENS3_IJNS3_IJS6_NS4_ILi0EEEEEElSA_EEEEElEEC2ERKSD_RKl,@function
        .size           $_ZN7cutlass13device_kernelIN5flash19enable_sm80_to_sm89INS1_16FlashAttnBwdSm80INS1_25CollectiveMainloopBwdSm80ILi2ELi2EN4cute5tupleIJNS5_1CILi128EEES8_NS7_ILi64EEEEEENS_10bfloat16_tEfNS_4arch4Sm80ELb1ELb0ELb1ELb0ELb0ELb0ELb0ELb0ELi2ELi4ELi4ELi4ELb0EEENS1_21CollectiveEpilogueBwdISA_SB_SD_Li256ELb0ELb0ELi2EEENS1_25SingleTileBwdLPTSchedulerILb0ELi128ELb0EEEEEEEEEvNT_6ParamsE$_ZN4cute3eso3ESOILb0ELb0EJNS_6LayoutINS_5tupleIJNS3_IJNS_1CILi8EEENS4_ILi1EEEEEENS4_ILi4EEES6_EEENS3_IJNS3_IJS6_NS4_ILi0EEEEEElSA_EEEEElEEC2ERKSD_RKl,($_ZN7cutlass13device_kernelIN5flash19enable_sm80_to_sm89INS1_16FlashAttnBwdSm80INS1_25CollectiveMainloopBwdSm80ILi2ELi2EN4cute5tupleIJNS5_1CILi128EEES8_NS7_ILi64EEEEEENS_10bfloat16_tEfNS_4arch4Sm80ELb1ELb0ELb1ELb0ELb0ELb0ELb0ELb0ELi2ELi4ELi4ELi4ELb0EEENS1_21CollectiveEpilogueBwdISA_SB_SD_Li256ELb0ELb0ELi2EEENS1_25SingleTileBwdLPTSchedulerILb0ELi128ELb0EEEEEEEEEvNT_6ParamsE$_ZN4cute3eso3ESOILb0ELb0EJiNS_5tupleIJiNS_1CILi0EEEEEEEEC2ERKiRKS5_ - $_ZN7cutlass13device_kernelIN5flash19enable_sm80_to_sm89INS1_16FlashAttnBwdSm80INS1_25CollectiveMainloopBwdSm80ILi2ELi2EN4cute5tupleIJNS5_1CILi128EEES8_NS7_ILi64EEEEEENS_10bfloat16_tEfNS_4arch4Sm80ELb1ELb0ELb1ELb0ELb0ELb0ELb0ELb0ELi2ELi4ELi4ELi4ELb0EEENS1_21CollectiveEpilogueBwdISA_SB_SD_Li256ELb0ELb0ELi2EEENS1_25SingleTileBwdLPTSchedulerILb0ELi128ELb0EEEEEEEEEvNT_6ParamsE$_ZN4cute3eso3ESOILb0ELb0EJNS_6LayoutINS_5tupleIJNS3_IJNS_1CILi8EEENS4_ILi1EEEEEENS4_ILi4EEES6_EEENS3_IJNS3_IJS6_NS4_ILi0EEEEEElSA_EEEEElEEC2ERKSD_RKl)
$_ZN7cutlass13device_kernelIN5flash19enable_sm80_to_sm89INS1_16FlashAttnBwdSm80INS1_25CollectiveMainloopBwdSm80ILi2ELi2EN4cute5tupleIJNS5_1CILi128EEES8_NS7_ILi64EEEEEENS_10bfloat16_tEfNS_4arch4Sm80ELb1ELb0ELb1ELb0ELb0ELb0ELb0ELb0ELi2ELi4ELi4ELi4ELb0EEENS1_21CollectiveEpilogueBwdISA_SB_SD_Li256ELb0ELb0ELi2EEENS1_25SingleTileBwdLPTSchedulerILb0ELi128ELb0EEEEEEEEEvNT_6ParamsE$_ZN4cute3eso3ESOILb0ELb0EJNS_6LayoutINS_5tupleIJNS3_IJNS_1CILi8EEENS4_ILi1EEEEEENS4_ILi4EEES6_EEENS3_IJNS3_IJS6_NS4_ILi0EEEEEElSA_EEEEElEEC2ERKSD_RKl:
[----:B------:R-:W-:Y:S02]  /*78e0*/  IADD3 R5, R81, -c[0x0][0x20], RZ ;  /* 0x8000080051057a10 */ /* 0x000fe40007ffe0ff */
[----:B------:R-:W-:-:S03]  /*78f0*/  IADD3 R4, R82, -c[0x0][0x20], RZ ;  /* 0x8000080052047a10 */ /* 0x000fc60007ffe0ff */
[----:B------:R1:W-:Y:S04]  /*7900*/  STL.64 [R5], R2 ;  /* 0x0000000205007387 */ /* 0x0003e80000100a00 */
[----:B------:R-:W2:Y:S01]  /*7910*/  LDL.64 R8, [R4] ;  /* 0x0000000004087983 */ /* 0x000ea20000100a00 */
[----:B------:R-:W-:-:S03]  /*7920*/  IMAD.MOV.U32 R7, RZ, RZ, 0x0 ;  /* 0x00000000ff077424 */ /* 0x000fc600078e00ff */
[----:B--2---:R1:W-:Y:S01]  /*7930*/  STL.64 [R5+0x8], R8 ;  /* 0x0000080805007387 */ /* 0x0043e20000100a00 */
[----:B------:R-:W-:Y:S05]  /*7940*/  RET.REL.NODEC R6 `(_ZN7cutlass13device_kernelIN5flash19enable_sm80_to_sm89INS1_16FlashAttnBwdSm80INS1_25CollectiveMainloopBwdSm80ILi2ELi2EN4cute5tupleIJNS5_1CILi128EEES8_NS7_ILi64EEEEEENS_10bfloat16_tEfNS_4arch4Sm80ELb1ELb0ELb1ELb0ELb0ELb0ELb0ELb0ELi2ELi4ELi4ELi4ELb0EEENS1_21CollectiveEpilogueBwdISA_SB_SD_Li256ELb0ELb0ELi2EEENS1_25SingleTileBwdLPTSchedulerILb0ELi128ELb0EEEEEEEEEvNT_6ParamsE) ;  /* 0xffff86b006007950 */ /* 0x000fea0003c3ffff */
        .type           $_ZN7cutlass13device_kernelIN5flash19enable_sm80_to_sm89INS1_16FlashAttnBwdSm80INS1_25CollectiveMainloopBwdSm80ILi2ELi2EN4cute5tupleIJNS5_1CILi128EEES8_NS7_ILi64EEEEEENS_10bfloat16_tEfNS_4arch4Sm80ELb1ELb0ELb1ELb0ELb0ELb0ELb0ELb0ELi2ELi4ELi4ELi4ELb0EEENS1_21CollectiveEpilogueBwdISA_SB_SD_Li256ELb0ELb0ELi2EEENS1_25SingleTileBwdLPTSchedulerILb0ELi128ELb0EEEEEEEEEvNT_6ParamsE$_ZN4cute3eso3ESOILb0ELb0EJiNS_5tupleIJiNS_1CILi0EEEEEEEEC2ERKiRKS5_,@function
        .size           $_ZN7cutlass13device_kernelIN5flash19enable_sm80_to_sm89INS1_16FlashAttnBwdSm80INS1_25CollectiveMainloopBwdSm80ILi2ELi2EN4cute5tupleIJNS5_1CILi128EEES8_NS7_ILi64EEEEEENS_10bfloat16_tEfNS_4arch4Sm80ELb1ELb0ELb1ELb0ELb0ELb0ELb0ELb0ELi2ELi4ELi4ELi4ELb0EEENS1_21CollectiveEpilogueBwdISA_SB_SD_Li256ELb0ELb0ELi2EEENS1_25SingleTileBwdLPTSchedulerILb0ELi128ELb0EEEEEEEEEvNT_6ParamsE$_ZN4cute3eso3ESOILb0ELb0EJiNS_5tupleIJiNS_1CILi0EEEEEEEEC2ERKiRKS5_,($_ZN7cutlass13device_kernelIN5flash19enable_sm80_to_sm89INS1_16FlashAttnBwdSm80INS1_25CollectiveMainloopBwdSm80ILi2ELi2EN4cute5tupleIJNS5_1CILi128EEES8_NS7_ILi64EEEEEENS_10bfloat16_tEfNS_4arch4Sm80ELb1ELb0ELb1ELb0ELb0ELb0ELb0ELb0ELi2ELi4ELi4ELi4ELb0EEENS1_21CollectiveEpilogueBwdISA_SB_SD_Li256ELb0ELb0ELi2EEENS1_25SingleTileBwdLPTSchedulerILb0ELi128ELb0EEEEEEEEEvNT_6ParamsE$_ZN4cute3eso3ESOILb0ELb0EJiNS_5tupleIJiiEEEEEC2ERKiRKS3_ - $_ZN7cutlass13device_kernelIN5flash19enable_sm80_to_sm89INS1_16FlashAttnBwdSm80INS1_25CollectiveMainloopBwdSm80ILi2ELi2EN4cute5tupleIJNS5_1CILi128EEES8_NS7_ILi64EEEEEENS_10bfloat16_tEfNS_4arch4Sm80ELb1ELb0ELb1ELb0ELb0ELb0ELb0ELb0ELi2ELi4ELi4ELi4ELb0EEENS1_21CollectiveEpilogueBwdISA_SB_SD_Li256ELb0ELb0ELi2EEENS1_25SingleTileBwdLPTSchedulerILb0ELi128ELb0EEEEEEEEEvNT_6ParamsE$_ZN4cute3eso3ESOILb0ELb0EJiNS_5tupleIJiNS_1CILi0EEEEEEEEC2ERKiRKS5_)
$_ZN7cutlass13device_kernelIN5flash19enable_sm80_to_sm89INS1_16FlashAttnBwdSm80INS1_25CollectiveMainloopBwdSm80ILi2ELi2EN4cute5tupleIJNS5_1CILi128EEES8_NS7_ILi64EEEEEENS_10bfloat16_tEfNS_4arch4Sm80ELb1ELb0ELb1ELb0ELb0ELb0ELb0ELb0ELi2ELi4ELi4ELi4ELb0EEENS1_21CollectiveEpilogueBwdISA_SB_SD_Li256ELb0ELb0ELi2EEENS1_25SingleTileBwdLPTSchedulerILb0ELi128ELb0EEEEEEEEEvNT_6ParamsE$_ZN4cute3eso3ESOILb0ELb0EJiNS_5tupleIJiNS_1CILi0EEEEEEEEC2ERKiRKS5_:
[----:B------:R-:W-:Y:S02]  /*7950*/  IADD3 R3, R3, -c[0x0][0x20], RZ ;  /* 0x8000080003037a10 */ /* 0x000fe40007ffe0ff */
[----:B------:R-:W-:-:S03]  /*7960*/  IADD3 R2, R2, -c[0x0][0x20], RZ ;  /* 0x8000080002027a10 */ /* 0x000fc60007ffe0ff */
[----:B------:R1:W-:Y:S04]  /*7970*/  STL [R3], R6 ;  /* 0x0000000603007387 */ /* 0x0003e80000100800 */
[----:B------:R-:W2:Y:S01]  /*7980*/  LDL R2, [R2] ;  /* 0x0000000002027983 */ /* 0x000ea20000100800 */
[----:B------:R-:W-:-:S03]  /*7990*/  IMAD.MOV.U32 R5, RZ, RZ, 0x0 ;  /* 0x00000000ff057424 */ /* 0x000fc600078e00ff */
[----:B--2---:R1:W-:Y:S01]  /*79a0*/  STL [R3+0x4], R2 ;  /* 0x0000040203007387 */ /* 0x0043e20000100800 */
[----:B------:R-:W-:Y:S05]  /*79b0*/  RET.REL.NODEC R4 `(_ZN7cutlass13device_kernelIN5flash19enable_sm80_to_sm89INS1_16FlashAttnBwdSm80INS1_25CollectiveMainloopBwdSm80ILi2ELi2EN4cute5tupleIJNS5_1CILi128EEES8_NS7_ILi64EEEEEENS_10bfloat16_tEfNS_4arch4Sm80ELb1ELb0ELb1ELb0ELb0ELb0ELb0ELb0ELi2ELi4ELi4ELi4ELb0EEENS1_21CollectiveEpilogueBwdISA_SB_SD_Li256ELb0ELb0ELi2EEENS1_25SingleTileBwdLPTSchedulerILb0ELi128ELb0EEEEEEEEEvNT_6ParamsE) ;  /* 0xffff864004007950 */ /* 0x000fea0003c3ffff */
        .type           $_ZN7cutlass13device_kernelIN5flash19enable_sm80_to_sm89INS1_16FlashAttnBwdSm80INS1_25CollectiveMainloopBwdSm80ILi2ELi2EN4cute5tupleIJNS5_1CILi128EEES8_NS7_ILi64EEEEEENS_10bfloat16_tEfNS_4arch4Sm80ELb1ELb0ELb1ELb0ELb0ELb0ELb0ELb0ELi2ELi4ELi4ELi4ELb0EEENS1_21CollectiveEpilogueBwdISA_SB_SD_Li256ELb0ELb0ELi2EEENS1_25SingleTileBwdLPTSchedulerILb0ELi128ELb0EEEEEEEEEvNT_6ParamsE$_ZN4cute3eso3ESOILb0ELb0EJiNS_5tupleIJiiEEEEEC2ERKiRKS3_,@function
        .size           $_ZN7cutlass13device_kernelIN5flash19enable_sm80_to_sm89INS1_16FlashAttnBwdSm80INS1_25CollectiveMainloopBwdSm80ILi2ELi2EN4cute5tupleIJNS5_1CILi128EEES8_NS7_ILi64EEEEEENS_10bfloat16_tEfNS_4arch4Sm80ELb1ELb0ELb1ELb0ELb0ELb0ELb0ELb0ELi2ELi4ELi4ELi4ELb0EEENS1_21CollectiveEpilogueBwdISA_SB_SD_Li256ELb0ELb0ELi2EEENS1_25SingleTileBwdLPTSchedulerILb0ELi128ELb0EEEEEEEEEvNT_6ParamsE$_ZN4cute3eso3ESOILb0ELb0EJiNS_5tupleIJiiEEEEEC2ERKiRKS3_,($_ZN7cutlass13device_kernelIN5flash19enable_sm80_to_sm89INS1_16FlashAttnBwdSm80INS1_25CollectiveMainloopBwdSm80ILi2ELi2EN4cute5tupleIJNS5_1CILi128EEES8_NS7_ILi64EEEEEENS_10bfloat16_tEfNS_4arch4Sm80ELb1ELb0ELb1ELb0ELb0ELb0ELb0ELb0ELi2ELi4ELi4ELi4ELb0EEENS1_21CollectiveEpilogueBwdISA_SB_SD_Li256ELb0ELb0ELi2EEENS1_25SingleTileBwdLPTSchedulerILb0ELi128ELb0EEEEEEEEEvNT_6ParamsE$_ZN4cute3eso3ESOILb0ELb0EJiiEEC2ERKiS4_ - $_ZN7cutlass13device_kernelIN5flash19enable_sm80_to_sm89INS1_16FlashAttnBwdSm80INS1_25CollectiveMainloopBwdSm80ILi2ELi2EN4cute5tupleIJNS5_1CILi128EEES8_NS7_ILi64EEEEEENS_10bfloat16_tEfNS_4arch4Sm80ELb1ELb0ELb1ELb0ELb0ELb0ELb0ELb0ELi2ELi4ELi4ELi4ELb0EEENS1_21CollectiveEpilogueBwdISA_SB_SD_Li256ELb0ELb0ELi2EEENS1_25SingleTileBwdLPTSchedulerILb0ELi128ELb0EEEEEEEEEvNT_6ParamsE$_ZN4cute3eso3ESOILb0ELb0EJiNS_5tupleIJiiEEEEEC2ERKiRKS3_)
$_ZN7cutlass13device_kernelIN5flash19enable_sm80_to_sm89INS1_16FlashAttnBwdSm80INS1_25CollectiveMainloopBwdSm80ILi2ELi2EN4cute5tupleIJNS5_1CILi128EEES8_NS7_ILi64EEEEEENS_10bfloat16_tEfNS_4arch4Sm80ELb1ELb0ELb1ELb0ELb0ELb0ELb0ELb0ELi2ELi4ELi4ELi4ELb0EEENS1_21CollectiveEpilogueBwdISA_SB_SD_Li256ELb0ELb0ELi2EEENS1_25SingleTileBwdLPTSchedulerILb0ELi128ELb0EEEEEEEEEvNT_6ParamsE$_ZN4cute3eso3ESOILb0ELb0EJiNS_5tupleIJiiEEEEEC2ERKiRKS3_:
        /* <DEDUP_REMOVED lines=10> */
        .type           $_ZN7cutlass13device_kernelIN5flash19enable_sm80_to_sm89INS1_16FlashAttnBwdSm80INS1_25CollectiveMainloopBwdSm80ILi2ELi2EN4cute5tupleIJNS5_1CILi128EEES8_NS7_ILi64EEEEEENS_10bfloat16_tEfNS_4arch4Sm80ELb1ELb0ELb1ELb0ELb0ELb0ELb0ELb0ELi2ELi4ELi4ELi4ELb0EEENS1_21CollectiveEpilogueBwdISA_SB_SD_Li256ELb0ELb0ELi2EEENS1_25SingleTileBwdLPTSchedulerILb0ELi128ELb0EEEEEEEEEvNT_6ParamsE$_ZN4cute3eso3ESOILb0ELb0EJiiEEC2ERKiS4_,@function
        .size           $_ZN7cutlass13device_kernelIN5flash19enable_sm80_to_sm89INS1_16FlashAttnBwdSm80INS1_25CollectiveMainloopBwdSm80ILi2ELi2EN4cute5tupleIJNS5_1CILi128EEES8_NS7_ILi64EEEEEENS_10bfloat16_tEfNS_4arch4Sm80ELb1ELb0ELb1ELb0ELb0ELb0ELb0ELb0ELi2ELi4ELi4ELi4ELb0EEENS1_21CollectiveEpilogueBwdISA_SB_SD_Li256ELb0ELb0ELi2EEENS1_25SingleTileBwdLPTSchedulerILb0ELi128ELb0EEEEEEEEEvNT_6ParamsE$_ZN4cute3eso3ESOILb0ELb0EJiiEEC2ERKiS4_,($_ZN7cutlass13device_kernelIN5flash19enable_sm80_to_sm89INS1_16FlashAttnBwdSm80INS1_25CollectiveMainloopBwdSm80ILi2ELi2EN4cute5tupleIJNS5_1CILi128EEES8_NS7_ILi64EEEEEENS_10bfloat16_tEfNS_4arch4Sm80ELb1ELb0ELb1ELb0ELb0ELb0ELb0ELb0ELi2ELi4ELi4ELi4ELb0EEENS1_21CollectiveEpilogueBwdISA_SB_SD_Li256ELb0ELb0ELi2EEENS1_25SingleTileBwdLPTSchedulerILb0ELi128ELb0EEEEEEEEEvNT_6ParamsE$_ZN4cute3eso3ESOILb0ELb0EJiiNS_1CILi0EEEEEC2ERKiS6_RKS3_ - $_ZN7cutlass13device_kernelIN5flash19enable_sm80_to_sm89INS1_16FlashAttnBwdSm80INS1_25CollectiveMainloopBwdSm80ILi2ELi2EN4cute5tupleIJNS5_1CILi128EEES8_NS7_ILi64EEEEEENS_10bfloat16_tEfNS_4arch4Sm80ELb1ELb0ELb1ELb0ELb0ELb0ELb0ELb0ELi2ELi4ELi4ELi4ELb0EEENS1_21CollectiveEpilogueBwdISA_SB_SD_Li256ELb0ELb0ELi2EEENS1_25SingleTileBwdLPTSchedulerILb0ELi128ELb0EEEEEEEEEvNT_6ParamsE$_ZN4cute3eso3ESOILb0ELb0EJiiEEC2ERKiS4_)
$_ZN7cutlass13device_kernelIN5flash19enable_sm80_to_sm89INS1_16FlashAttnBwdSm80INS1_25CollectiveMainloopBwdSm80ILi2ELi2EN4cute5tupleIJNS5_1CILi128EEES8_NS7_ILi64EEEEEENS_10bfloat16_tEfNS_4arch4Sm80ELb1ELb0ELb1ELb0ELb0ELb0ELb0ELb0ELi2ELi4ELi4ELi4ELb0EEENS1_21CollectiveEpilogueBwdISA_SB_SD_Li256ELb0ELb0ELi2EEENS1_25SingleTileBwdLPTSchedulerILb0ELi128ELb0EEEEEEEEEvNT_6ParamsE$_ZN4cute3eso3ESOILb0ELb0EJiiEEC2ERKiS4_:
[----:B------:R-:W-:Y:S02]  /*7a60*/  IADD3 R3, R3, -c[0x0][0x20], RZ ;  /* 0x8000080003037a10 */ /* 0x000fe40007ffe0ff */
[----:B------:R-:W-:-:S03]  /*7a70*/  IADD3 R2, R2, -c[0x0][0x20], RZ ;  /* 0x8000080002027a10 */ /* 0x000fc60007ffe0ff */
[----:B------:R1:W-:Y:S04]  /*7a80*/  STL [R3], R10 ;  /* 0x0000000a03007387 */ /* 0x0003e80000100800 */
[----:B------:R-:W2:Y:S01]  /*7a90*/  LDL R2, [R2] ;  /* 0x0000000002027983 */ /* 0x000ea20000100800 */
[----:B------:R-:W-:-:S03]  /*7aa0*/  IMAD.MOV.U32 R9, RZ, RZ, 0x0 ;  /* 0x00000000ff097424 */ /* 0x000fc600078e00ff */
[----:B--2---:R1:W-:Y:S01]  /*7ab0*/  STL [R3+0x4], R2 ;  /* 0x0000040203007387 */ /* 0x0043e20000100800 */
[----:B------:R-:W-:Y:S05]  /*7ac0*/  RET.REL.NODEC R8 `(_ZN7cutlass13device_kernelIN5flash19enable_sm80_to_sm89INS1_16FlashAttnBwdSm80INS1_25CollectiveMainloopBwdSm80ILi2ELi2EN4cute5tupleIJNS5_1CILi128EEES8_NS7_ILi64EEEEEENS_10bfloat16_tEfNS_4arch4Sm80ELb1ELb0ELb1ELb0ELb0ELb0ELb0ELb0ELi2ELi4ELi4ELi4ELb0EEENS1_21CollectiveEpilogueBwdISA_SB_SD_Li256ELb0ELb0ELi2EEENS1_25SingleTileBwdLPTSchedulerILb0ELi128ELb0EEEEEEEEEvNT_6ParamsE) ;  /* 0xffff853008007950 */ /* 0x000fea0003c3ffff */
        .type           $_ZN7cutlass13device_kernelIN5flash19enable_sm80_to_sm89INS1_16FlashAttnBwdSm80INS1_25CollectiveMainloopBwdSm80ILi2ELi2EN4cute5tupleIJNS5_1CILi128EEES8_NS7_ILi64EEEEEENS_10bfloat16_tEfNS_4arch4Sm80ELb1ELb0ELb1ELb0ELb0ELb0ELb0ELb0ELi2ELi4ELi4ELi4ELb0EEENS1_21CollectiveEpilogueBwdISA_SB_SD_Li256ELb0ELb0ELi2EEENS1_25SingleTileBwdLPTSchedulerILb0ELi128ELb0EEEEEEEEEvNT_6ParamsE$_ZN4cute3eso3ESOILb0ELb0EJiiNS_1CILi0EEEEEC2ERKiS6_RKS3_,@function
        .size           $_ZN7cutlass13device_kernelIN5flash19enable_sm80_to_sm89INS1_16FlashAttnBwdSm80INS1_25CollectiveMainloopBwdSm80ILi2ELi2EN4cute5tupleIJNS5_1CILi128EEES8_NS7_ILi64EEEEEENS_10bfloat16_tEfNS_4arch4Sm80ELb1ELb0ELb1ELb0ELb0ELb0ELb0ELb0ELi2ELi4ELi4ELi4ELb0EEENS1_21CollectiveEpilogueBwdISA_SB_SD_Li256ELb0ELb0ELi2EEENS1_25SingleTileBwdLPTSchedulerILb0ELi128ELb0EEEEEEEEEvNT_6ParamsE$_ZN4cute3eso3ESOILb0ELb0EJiiNS_1CILi0EEEEEC2ERKiS6_RKS3_,($_ZN7cutlass13device_kernelIN5flash19enable_sm80_to_sm89INS1_16FlashAttnBwdSm80INS1_25CollectiveMainloopBwdSm80ILi2ELi2EN4cute5tupleIJNS5_1CILi128EEES8_NS7_ILi64EEEEEENS_10bfloat16_tEfNS_4arch4Sm80ELb1ELb0ELb1ELb0ELb0ELb0ELb0ELb0ELi2ELi4ELi4ELi4ELb0EEENS1_21CollectiveEpilogueBwdISA_SB_SD_Li256ELb0ELb0ELi2EEENS1_25SingleTileBwdLPTSchedulerILb0ELi128ELb0EEEEEEEEEvNT_6ParamsE$_ZN4cute3eso3ESOILb0ELb0EJiiNS_1CILi1024EEEEEC2ERKiS6_RKS3_ - $_ZN7cutlass13device_kernelIN5flash19enable_sm80_to_sm89INS1_16FlashAttnBwdSm80INS1_25CollectiveMainloopBwdSm80ILi2ELi2EN4cute5tupleIJNS5_1CILi128EEES8_NS7_ILi64EEEEEENS_10bfloat16_tEfNS_4arch4Sm80ELb1ELb0ELb1ELb0ELb0ELb0ELb0ELb0ELi2ELi4ELi4ELi4ELb0EEENS1_21CollectiveEpilogueBwdISA_SB_SD_Li256ELb0ELb0ELi2EEENS1_25SingleTileBwdLPTSchedulerILb0ELi128ELb0EEEEEEEEEvNT_6ParamsE$_ZN4cute3eso3ESOILb0ELb0EJiiNS_1CILi0EEEEEC2ERKiS6_RKS3_)
$_ZN7cutlass13device_kernelIN5flash19enable_sm80_to_sm89INS1_16FlashAttnBwdSm80INS1_25CollectiveMainloopBwdSm80ILi2ELi2EN4cute5tupleIJNS5_1CILi128EEES8_NS7_ILi64EEEEEENS_10bfloat16_tEfNS_4arch4Sm80ELb1ELb0ELb1ELb0ELb0ELb0ELb0ELb0ELi2ELi4ELi4ELi4ELb0EEENS1_21CollectiveEpilogueBwdISA_SB_SD_Li256ELb0ELb0ELi2EEENS1_25SingleTileBwdLPTSchedulerILb0ELi128ELb0EEEEEEEEEvNT_6ParamsE$_ZN4cute3eso3ESOILb0ELb0EJiiNS_1CILi0EEEEEC2ERKiS6_RKS3_:
        /* <DEDUP_REMOVED lines=8> */
        .type           $_ZN7cutlass13device_kernelIN5flash19enable_sm80_to_sm89INS1_16FlashAttnBwdSm80INS1_25CollectiveMainloopBwdSm80ILi2ELi2EN4cute5tupleIJNS5_1CILi128EEES8_NS7_ILi64EEEEEENS_10bfloat16_tEfNS_4arch4Sm80ELb1ELb0ELb1ELb0ELb0ELb0ELb0ELb0ELi2ELi4ELi4ELi4ELb0EEENS1_21CollectiveEpilogueBwdISA_SB_SD_Li256ELb0ELb0ELi2EEENS1_25SingleTileBwdLPTSchedulerILb0ELi128ELb0EEEEEEEEEvNT_6ParamsE$_ZN4cute3eso3ESOILb0ELb0EJiiNS_1CILi1024EEEEEC2ERKiS6_RKS3_,@function
        .size           $_ZN7cutlass13device_kernelIN5flash19enable_sm80_to_sm89INS1_16FlashAttnBwdSm80INS1_25CollectiveMainloopBwdSm80ILi2ELi2EN4cute5tupleIJNS5_1CILi128EEES8_NS7_ILi64EEEEEENS_10bfloat16_tEfNS_4arch4Sm80ELb1ELb0ELb1ELb0ELb0ELb0ELb0ELb0ELi2ELi4ELi4ELi4ELb0EEENS1_21CollectiveEpilogueBwdISA_SB_SD_Li256ELb0ELb0ELi2EEENS1_25SingleTileBwdLPTSchedulerILb0ELi128ELb0EEEEEEEEEvNT_6ParamsE$_ZN4cute3eso3ESOILb0ELb0EJiiNS_1CILi1024EEEEEC2ERKiS6_RKS3_,($_ZN7cutlass13device_kernelIN5flash19enable_sm80_to_sm89INS1_16FlashAttnBwdSm80INS1_25CollectiveMainloopBwdSm80ILi2ELi2EN4cute5tupleIJNS5_1CILi128EEES8_NS7_ILi64EEEEEENS_10bfloat16_tEfNS_4arch4Sm80ELb1ELb0ELb1ELb0ELb0ELb0ELb0ELb0ELi2ELi4ELi4ELi4ELb0EEENS1_21CollectiveEpilogueBwdISA_SB_SD_Li256ELb0ELb0ELi2EEENS1_25SingleTileBwdLPTSchedulerILb0ELi128ELb0EEEEEEEEEvNT_6ParamsE$_ZN4cute3eso3ESOILb0ELb0EJiiNS_1CILi144EEENS2_ILi512EEEEEC2ERKiS7_RKS3_RKS4_ - $_ZN7cutlass13device_kernelIN5flash19enable_sm80_to_sm89INS1_16FlashAttnBwdSm80INS1_25CollectiveMainloopBwdSm80ILi2ELi2EN4cute5tupleIJNS5_1CILi128EEES8_NS7_ILi64EEEEEENS_10bfloat16_tEfNS_4arch4Sm80ELb1ELb0ELb1ELb0ELb0ELb0ELb0ELb0ELi2ELi4ELi4ELi4ELb0EEENS1_21CollectiveEpilogueBwdISA_SB_SD_Li256ELb0ELb0ELi2EEENS1_25SingleTileBwdLPTSchedulerILb0ELi128ELb0EEEEEEEEEvNT_6ParamsE$_ZN4cute3eso3ESOILb0ELb0EJiiNS_1CILi1024EEEEEC2ERKiS6_RKS3_)
$_ZN7cutlass13device_kernelIN5flash19enable_sm80_to_sm89INS1_16FlashAttnBwdSm80INS1_25CollectiveMainloopBwdSm80ILi2ELi2EN4cute5tupleIJNS5_1CILi128EEES8_NS7_ILi64EEEEEENS_10bfloat16_tEfNS_4arch4Sm80ELb1ELb0ELb1ELb0ELb0ELb0ELb0ELb0ELi2ELi4ELi4ELi4ELb0EEENS1_21CollectiveEpilogueBwdISA_SB_SD_Li256ELb0ELb0ELi2EEENS1_25SingleTileBwdLPTSchedulerILb0ELi128ELb0EEEEEEEEEvNT_6ParamsE$_ZN4cute3eso3ESOILb0ELb0EJiiNS_1CILi1024EEEEEC2ERKiS6_RKS3_:
        /* <DEDUP_REMOVED lines=8> */
        .type           $_ZN7cutlass13device_kernelIN5flash19enable_sm80_to_sm89INS1_16FlashAttnBwdSm80INS1_25CollectiveMainloopBwdSm80ILi2ELi2EN4cute5tupleIJNS5_1CILi128EEES8_NS7_ILi64EEEEEENS_10bfloat16_tEfNS_4arch4Sm80ELb1ELb0ELb1ELb0ELb0ELb0ELb0ELb0ELi2ELi4ELi4ELi4ELb0EEENS1_21CollectiveEpilogueBwdISA_SB_SD_Li256ELb0ELb0ELi2EEENS1_25SingleTileBwdLPTSchedulerILb0ELi128ELb0EEEEEEEEEvNT_6ParamsE$_ZN4cute3eso3ESOILb0ELb0EJiiNS_1CILi144EEENS2_ILi512EEEEEC2ERKiS7_RKS3_RKS4_,@function
        .size           $_ZN7cutlass13device_kernelIN5flash19enable_sm80_to_sm89INS1_16FlashAttnBwdSm80INS1_25CollectiveMainloopBwdSm80ILi2ELi2EN4cute5tupleIJNS5_1CILi128EEES8_NS7_ILi64EEEEEENS_10bfloat16_tEfNS_4arch4Sm80ELb1ELb0ELb1ELb0ELb0ELb0ELb0ELb0ELi2ELi4ELi4ELi4ELb0EEENS1_21CollectiveEpilogueBwdISA_SB_SD_Li256ELb0ELb0ELi2EEENS1_25SingleTileBwdLPTSchedulerILb0ELi128ELb0EEEEEEEEEvNT_6ParamsE$_ZN4cute3eso3ESOILb0ELb0EJiiNS_1CILi144EEENS2_ILi512EEEEEC2ERKiS7_RKS3_RKS4_,($_ZN7cutlass13device_kernelIN5flash19enable_sm80_to_sm89INS1_16FlashAttnBwdSm80INS1_25CollectiveMainloopBwdSm80ILi2ELi2EN4cute5tupleIJNS5_1CILi128EEES8_NS7_ILi64EEEEEENS_10bfloat16_tEfNS_4arch4Sm80ELb1ELb0ELb1ELb0ELb0ELb0ELb0ELb0ELi2ELi4ELi4ELi4ELb0EEENS1_21CollectiveEpilogueBwdISA_SB_SD_Li256ELb0ELb0ELi2EEENS1_25SingleTileBwdLPTSchedulerILb0ELi128ELb0EEEEEEEEEvNT_6ParamsE$_ZN4cute3eso3ESOILb0ELb0EJiiNS_1CILi72EEENS2_ILi512EEEEEC2ERKiS7_RKS3_RKS4_ - $_ZN7cutlass13device_kernelIN5flash19enable_sm80_to_sm89INS1_16FlashAttnBwdSm80INS1_25CollectiveMainloopBwdSm80ILi2ELi2EN4cute5tupleIJNS5_1CILi128EEES8_NS7_ILi64EEEEEENS_10bfloat16_tEfNS_4arch4Sm80ELb1ELb0ELb1ELb0ELb0ELb0ELb0ELb0ELi2ELi4ELi4ELi4ELb0EEENS1_21CollectiveEpilogueBwdISA_SB_SD_Li256ELb0ELb0ELi2EEENS1_25SingleTileBwdLPTSchedulerILb0ELi128ELb0EEEEEEEEEvNT_6ParamsE$_ZN4cute3eso3ESOILb0ELb0EJiiNS_1CILi144EEENS2_ILi512EEEEEC2ERKiS7_RKS3_RKS4_)
$_ZN7cutlass13device_kernelIN5flash19enable_sm80_to_sm89INS1_16FlashAttnBwdSm80INS1_25CollectiveMainloopBwdSm80ILi2ELi2EN4cute5tupleIJNS5_1CILi128EEES8_NS7_ILi64EEEEEENS_10bfloat16_tEfNS_4arch4Sm80ELb1ELb0ELb1ELb0ELb0ELb0ELb0ELb0ELi2ELi4ELi4ELi4ELb0EEENS1_21CollectiveEpilogueBwdISA_SB_SD_Li256ELb0ELb0ELi2EEENS1_25SingleTileBwdLPTSchedulerILb0ELi128ELb0EEEEEEEEEvNT_6ParamsE$_ZN4cute3eso3ESOILb0ELb0EJiiNS_1CILi144EEENS2_ILi512EEEEEC2ERKiS7_RKS3_RKS4_:
[----:B------:R-:W-:Y:S02]  /*7bd0*/  IADD3 R6, R60, -c[0x0][0x20], RZ ;  /* 0x800008003c067a10 */ /* 0x000fe40007ffe0ff */
[----:B------:R-:W-:-:S03]  /*7be0*/  IADD3 R4, R4, -c[0x0][0x20], RZ ;  /* 0x8000080004047a10 */ /* 0x000fc60007ffe0ff */
[----:B------:R1:W-:Y:S04]  /*7bf0*/  STL [R6], R3 ;  /* 0x0000000306007387 */ /* 0x0003e80000100800 */
[----:B------:R-:W2:Y:S01]  /*7c00*/  LDL R5, [R4] ;  /* 0x0000000004057983 */ /* 0x000ea20000100800 */
[----:B------:R-:W-:-:S03]  /*7c10*/  IMAD.MOV.U32 R9, RZ, RZ, 0x0 ;  /* 0x00000000ff097424 */ /* 0x000fc600078e00ff */
[----:B--2---:R1:W-:Y:S01]  /*7c20*/  STL [R6+0x4], R5 ;  /* 0x0000040506007387 */ /* 0x0043e20000100800 */
[----:B------:R-:W-:Y:S05]  /*7c30*/  RET.REL.NODEC R8 `(_ZN7cutlass13device_kernelIN5flash19enable_sm80_to_sm89INS1_16FlashAttnBwdSm80INS1_25CollectiveMainloopBwdSm80ILi2ELi2EN4cute5tupleIJNS5_1CILi128EEES8_NS7_ILi64EEEEEENS_10bfloat16_tEfNS_4arch4Sm80ELb1ELb0ELb1ELb0ELb0ELb0ELb0ELb0ELi2ELi4ELi4ELi4ELb0EEENS1_21CollectiveEpilogueBwdISA_SB_SD_Li256ELb0ELb0ELi2EEENS1_25SingleTileBwdLPTSchedulerILb0ELi128ELb0EEEEEEEEEvNT_6ParamsE) ;  /* 0xffff83c008007950 */ /* 0x000fea0003c3ffff */
        .type           $_ZN7cutlass13device_kernelIN5flash19enable_sm80_to_sm89INS1_16FlashAttnBwdSm80INS1_25CollectiveMainloopBwdSm80ILi2ELi2EN4cute5tupleIJNS5_1CILi128EEES8_NS7_ILi64EEEEEENS_10bfloat16_tEfNS_4arch4Sm80ELb1ELb0ELb1ELb0ELb0ELb0ELb0ELb0ELi2ELi4ELi4ELi4ELb0EEENS1_21CollectiveEpilogueBwdISA_SB_SD_Li256ELb0ELb0ELi2EEENS1_25SingleTileBwdLPTSchedulerILb0ELi128ELb0EEEEEEEEEvNT_6ParamsE$_ZN4cute3eso3ESOILb0ELb0EJiiNS_1CILi72EEENS2_ILi512EEEEEC2ERKiS7_RKS3_RKS4_,@function
        .size           $_ZN7cutlass13device_kernelIN5flash19enable_sm80_to_sm89INS1_16FlashAttnBwdSm80INS1_25CollectiveMainloopBwdSm80ILi2ELi2EN4cute5tupleIJNS5_1CILi128EEES8_NS7_ILi64EEEEEENS_10bfloat16_tEfNS_4arch4Sm80ELb1ELb0ELb1ELb0ELb0ELb0ELb0ELb0ELi2ELi4ELi4ELi4ELb0EEENS1_21CollectiveEpilogueBwdISA_SB_SD_Li256ELb0ELb0ELi2EEENS1_25SingleTileBwdLPTSchedulerILb0ELi128ELb0EEEEEEEEEvNT_6ParamsE$_ZN4cute3eso3ESOILb0ELb0EJiiNS_1CILi72EEENS2_ILi512EEEEEC2ERKiS7_RKS3_RKS4_,($_ZN7cutlass13device_kernelIN5flash19enable_sm80_to_sm89INS1_16FlashAttnBwdSm80INS1_25CollectiveMainloopBwdSm80ILi2ELi2EN4cute5tupleIJNS5_1CILi128EEES8_NS7_ILi64EEEEEENS_10bfloat16_tEfNS_4arch4Sm80ELb1ELb0ELb1ELb0ELb0ELb0ELb0ELb0ELi2ELi4ELi4ELi4ELb0EEENS1_21CollectiveEpilogueBwdISA_SB_SD_Li256ELb0ELb0ELi2EEENS1_25SingleTileBwdLPTSchedulerILb0ELi128ELb0EEEEEEEEEvNT_6ParamsE$_ZN4cute3eso3ESOILb0ELb0EJiiNS_1CILi8192EEEEEC2ERKiS6_RKS3_ - $_ZN7cutlass13device_kernelIN5flash19enable_sm80_to_sm89INS1_16FlashAttnBwdSm80INS1_25CollectiveMainloopBwdSm80ILi2ELi2EN4cute5tupleIJNS5_1CILi128EEES8_NS7_ILi64EEEEEENS_10bfloat16_tEfNS_4arch4Sm80ELb1ELb0ELb1ELb0ELb0ELb0ELb0ELb0ELi2ELi4ELi4ELi4ELb0EEENS1_21CollectiveEpilogueBwdISA_SB_SD_Li256ELb0ELb0ELi2EEENS1_25SingleTileBwdLPTSchedulerILb0ELi128ELb0EEEEEEEEEvNT_6ParamsE$_ZN4cute3eso3ESOILb0ELb0EJiiNS_1CILi72EEENS2_ILi512EEEEEC2ERKiS7_RKS3_RKS4_)
$_ZN7cutlass13device_kernelIN5flash19enable_sm80_to_sm89INS1_16FlashAttnBwdSm80INS1_25CollectiveMainloopBwdSm80ILi2ELi2EN4cute5tupleIJNS5_1CILi128EEES8_NS7_ILi64EEEEEENS_10bfloat16_tEfNS_4arch4Sm80ELb1ELb0ELb1ELb0ELb0ELb0ELb0ELb0ELi2ELi4ELi4ELi4ELb0EEENS1_21CollectiveEpilogueBwdISA_SB_SD_Li256ELb0ELb0ELi2EEENS1_25SingleTileBwdLPTSchedulerILb0ELi128ELb0EEEEEEEEEvNT_6ParamsE$_ZN4cute3eso3ESOILb0ELb0EJiiNS_1CILi72EEENS2_ILi512EEEEEC2ERKiS7_RKS3_RKS4_:
        /* <DEDUP_REMOVED lines=8> */
        .type           $_ZN7cutlass13device_kernelIN5flash19enable_sm80_to_sm89INS1_16FlashAttnBwdSm80INS1_25CollectiveMainloopBwdSm80ILi2ELi2EN4cute5tupleIJNS5_1CILi128EEES8_NS7_ILi64EEEEEENS_10bfloat16_tEfNS_4arch4Sm80ELb1ELb0ELb1ELb0ELb0ELb0ELb0ELb0ELi2ELi4ELi4ELi4ELb0EEENS1_21CollectiveEpilogueBwdISA_SB_SD_Li256ELb0ELb0ELi2EEENS1_25SingleTileBwdLPTSchedulerILb0ELi128ELb0EEEEEEEEEvNT_6ParamsE$_ZN4cute3eso3ESOILb0ELb0EJiiNS_1CILi8192EEEEEC2ERKiS6_RKS3_,@function
        .size           $_ZN7cutlass13device_kernelIN5flash19enable_sm80_to_sm89INS1_16FlashAttnBwdSm80INS1_25CollectiveMainloopBwdSm80ILi2ELi2EN4cute5tupleIJNS5_1CILi128EEES8_NS7_ILi64EEEEEENS_10bfloat16_tEfNS_4arch4Sm80ELb1ELb0ELb1ELb0ELb0ELb0ELb0ELb0ELi2ELi4ELi4ELi4ELb0EEENS1_21CollectiveEpilogueBwdISA_SB_SD_Li256ELb0ELb0ELi2EEENS1_25SingleTileBwdLPTSchedulerILb0ELi128ELb0EEEEEEEEEvNT_6ParamsE$_ZN4cute3eso3ESOILb0ELb0EJiiNS_1CILi8192EEEEEC2ERKiS6_RKS3_,($_ZN7cutlass13device_kernelIN5flash19enable_sm80_to_sm89INS1_16FlashAttnBwdSm80INS1_25CollectiveMainloopBwdSm80ILi2ELi2EN4cute5tupleIJNS5_1CILi128EEES8_NS7_ILi64EEEEEENS_10bfloat16_tEfNS_4arch4Sm80ELb1ELb0ELb1ELb0ELb0ELb0ELb0ELb0ELi2ELi4ELi4ELi4ELb0EEENS1_21CollectiveEpilogueBwdISA_SB_SD_Li256ELb0ELb0ELi2EEENS1_25SingleTileBwdLPTSchedulerILb0ELi128ELb0EEEEEEEEEvNT_6ParamsE$_ZN4cute3eso3ESOILb0ELb0EJiiiEEC2ERKiS4_S4_ - $_ZN7cutlass13device_kernelIN5flash19enable_sm80_to_sm89INS1_16FlashAttnBwdSm80INS1_25CollectiveMainloopBwdSm80ILi2ELi2EN4cute5tupleIJNS5_1CILi128EEES8_NS7_ILi64EEEEEENS_10bfloat16_tEfNS_4arch4Sm80ELb1ELb0ELb1ELb0ELb0ELb0ELb0ELb0ELi2ELi4ELi4ELi4ELb0EEENS1_21CollectiveEpilogueBwdISA_SB_SD_Li256ELb0ELb0ELi2EEENS1_25SingleTileBwdLPTSchedulerILb0ELi128ELb0EEEEEEEEEvNT_6ParamsE$_ZN4cute3eso3ESOILb0ELb0EJiiNS_1CILi8192EEEEEC2ERKiS6_RKS3_)
$_ZN7cutlass13device_kernelIN5flash19enable_sm80_to_sm89INS1_16FlashAttnBwdSm80INS1_25CollectiveMainloopBwdSm80ILi2ELi2EN4cute5tupleIJNS5_1CILi128EEES8_NS7_ILi64EEEEEENS_10bfloat16_tEfNS_4arch4Sm80ELb1ELb0ELb1ELb0ELb0ELb0ELb0ELb0ELi2ELi4ELi4ELi4ELb0EEENS1_21CollectiveEpilogueBwdISA_SB_SD_Li256ELb0ELb0ELi2EEENS1_25SingleTileBwdLPTSchedulerILb0ELi128ELb0EEEEEEEEEvNT_6ParamsE$_ZN4cute3eso3ESOILb0ELb0EJiiNS_1CILi8192EEEEEC2ERKiS6_RKS3_:
[----:B------:R-:W-:Y:S02]  /*7cc0*/  IADD3 R3, R3, -c[0x0][0x20], RZ ;  /* 0x8000080003037a10 */ /* 0x000fe40007ffe0ff */
[----:B------:R-:W-:-:S03]  /*7cd0*/  IADD3 R2, R2, -c[0x0][0x20], RZ ;  /* 0x8000080002027a10 */ /* 0x000fc60007ffe0ff */
[----:B------:R1:W-:Y:S04]  /*7ce0*/  STL [R3], R10 ;  /* 0x0000000a03007387 */ /* 0x0003e80000100800 */
[----:B------:R-:W2:Y:S01]  /*7cf0*/  LDL R2, [R2] ;  /* 0x0000000002027983 */ /* 0x000ea20000100800 */
[----:B------:R-:W-:-:S03]  /*7d00*/  IMAD.MOV.U32 R9, RZ, RZ, 0x0 ;  /* 0x00000000ff097424 */ /* 0x000fc600078e00ff */
[----:B--2---:R1:W-:Y:S01]  /*7d10*/  STL [R3+0x4], R2 ;  /* 0x0000040203007387 */ /* 0x0043e20000100800 */
[----:B------:R-:W-:Y:S05]  /*7d20*/  RET.REL.NODEC R8 `(_ZN7cutlass13device_kernelIN5flash19enable_sm80_to_sm89INS1_16FlashAttnBwdSm80INS1_25CollectiveMainloopBwdSm80ILi2ELi2EN4cute5tupleIJNS5_1CILi128EEES8_NS7_ILi64EEEEEENS_10bfloat16_tEfNS_4arch4Sm80ELb1ELb0ELb1ELb0ELb0ELb0ELb0ELb0ELi2ELi4ELi4ELi4ELb0EEENS1_21CollectiveEpilogueBwdISA_SB_SD_Li256ELb0ELb0ELi2EEENS1_25SingleTileBwdLPTSchedulerILb0ELi128ELb0EEEEEEEEEvNT_6ParamsE) ;  /* 0xffff82d008007950 */ /* 0x000fea0003c3ffff */
        .type           $_ZN7cutlass13device_kernelIN5flash19enable_sm80_to_sm89INS1_16FlashAttnBwdSm80INS1_25CollectiveMainloopBwdSm80ILi2ELi2EN4cute5tupleIJNS5_1CILi128EEES8_NS7_ILi64EEEEEENS_10bfloat16_tEfNS_4arch4Sm80ELb1ELb0ELb1ELb0ELb0ELb0ELb0ELb0ELi2ELi4ELi4ELi4ELb0EEENS1_21CollectiveEpilogueBwdISA_SB_SD_Li256ELb0ELb0ELi2EEENS1_25SingleTileBwdLPTSchedulerILb0ELi128ELb0EEEEEEEEEvNT_6ParamsE$_ZN4cute3eso3ESOILb0ELb0EJiiiEEC2ERKiS4_S4_,@function
        .size           $_ZN7cutlass13device_kernelIN5flash19enable_sm80_to_sm89INS1_16FlashAttnBwdSm80INS1_25CollectiveMainloopBwdSm80ILi2ELi2EN4cute5tupleIJNS5_1CILi128EEES8_NS7_ILi64EEEEEENS_10bfloat16_tEfNS_4arch4Sm80ELb1ELb0ELb1ELb0ELb0ELb0ELb0ELb0ELi2ELi4ELi4ELi4ELb0EEENS1_21CollectiveEpilogueBwdISA_SB_SD_Li256ELb0ELb0ELi2EEENS1_25SingleTileBwdLPTSchedulerILb0ELi128ELb0EEEEEEEEEvNT_6ParamsE$_ZN4cute3eso3ESOILb0ELb0EJiiiEEC2ERKiS4_S4_,($_ZN7cutlass13device_kernelIN5flash19enable_sm80_to_sm89INS1_16FlashAttnBwdSm80INS1_25CollectiveMainloopBwdSm80ILi2ELi2EN4cute5tupleIJNS5_1CILi128EEES8_NS7_ILi64EEEEEENS_10bfloat16_tEfNS_4arch4Sm80ELb1ELb0ELb1ELb0ELb0ELb0ELb0ELb0ELi2ELi4ELi4ELi4ELb0EEENS1_21CollectiveEpilogueBwdISA_SB_SD_Li256ELb0ELb0ELi2EEENS1_25SingleTileBwdLPTSchedulerILb0ELi128ELb0EEEEEEEEEvNT_6ParamsE$_ZN4cute3eso3ESOILb0ELb0EJiiiNS_1CILi0EEEEEC2ERKiS6_S6_RKS3_ - $_ZN7cutlass13device_kernelIN5flash19enable_sm80_to_sm89INS1_16FlashAttnBwdSm80INS1_25CollectiveMainloopBwdSm80ILi2ELi2EN4cute5tupleIJNS5_1CILi128EEES8_NS7_ILi64EEEEEENS_10bfloat16_tEfNS_4arch4Sm80ELb1ELb0ELb1ELb0ELb0ELb0ELb0ELb0ELi2ELi4ELi4ELi4ELb0EEENS1_21CollectiveEpilogueBwdISA_SB_SD_Li256ELb0ELb0ELi2EEENS1_25SingleTileBwdLPTSchedulerILb0ELi128ELb0EEEEEEEEEvNT_6ParamsE$_ZN4cute3eso3ESOILb0ELb0EJiiiEEC2ERKiS4_S4_)
$_ZN7cutlass13device_kernelIN5flash19enable_sm80_to_sm89INS1_16FlashAttnBwdSm80INS1_25CollectiveMainloopBwdSm80ILi2ELi2EN4cute5tupleIJNS5_1CILi128EEES8_NS7_ILi64EEEEEENS_10bfloat16_tEfNS_4arch4Sm80ELb1ELb0ELb1ELb0ELb0ELb0ELb0ELb0ELi2ELi4ELi4ELi4ELb0EEENS1_21CollectiveEpilogueBwdISA_SB_SD_Li256ELb0ELb0ELi2EEENS1_25SingleTileBwdLPTSchedulerILb0ELi128ELb0EEEEEEEEEvNT_6ParamsE$_ZN4cute3eso3ESOILb0ELb0EJiiiEEC2ERKiS4_S4_:
        /* <DEDUP_REMOVED lines=9> */
[----:B------:R-:W-:Y:S05]  /*7dc0*/  RET.REL.NODEC R4 `(_ZN7cutlass13device_kernelIN5flash19enable_sm80_to_sm89INS1_16FlashAttnBwdSm80INS1_25CollectiveMainloopBwdSm80ILi2ELi2EN4cute5tupleIJNS5_1CILi128EEES8_NS7_ILi64EEEEEENS_10bfloat16_tEfNS_4arch4Sm80ELb1ELb0ELb1ELb0ELb0ELb0ELb0ELb0ELi2ELi4ELi4ELi4ELb0EEENS1_21CollectiveEpilogueBwdISA_SB_SD_Li256ELb0ELb0ELi2EEENS1_25SingleTileBwdLPTSchedulerILb0ELi128ELb0EEEEEEEEEvNT_6ParamsE) ;  /* 0xffff823004007950 */ /* 0x000fea0003c3ffff */
        .type           $_ZN7cutlass13device_kernelIN5flash19enable_sm80_to_sm89INS1_16FlashAttnBwdSm80INS1_25CollectiveMainloopBwdSm80ILi2ELi2EN4cute5tupleIJNS5_1CILi128EEES8_NS7_ILi64EEEEEENS_10bfloat16_tEfNS_4arch4Sm80ELb1ELb0ELb1ELb0ELb0ELb0ELb0ELb0ELi2ELi4ELi4ELi4ELb0EEENS1_21CollectiveEpilogueBwdISA_SB_SD_Li256ELb0ELb0ELi2EEENS1_25SingleTileBwdLPTSchedulerILb0ELi128ELb0EEEEEEEEEvNT_6ParamsE$_ZN4cute3eso3ESOILb0ELb0EJiiiNS_1CILi0EEEEEC2ERKiS6_S6_RKS3_,@function
        .size           $_ZN7cutlass13device_kernelIN5flash19enable_sm80_to_sm89INS1_16FlashAttnBwdSm80INS1_25CollectiveMainloopBwdSm80ILi2ELi2EN4cute5tupleIJNS5_1CILi128EEES8_NS7_ILi64EEEEEENS_10bfloat16_tEfNS_4arch4Sm80ELb1ELb0ELb1ELb0ELb0ELb0ELb0ELb0ELi2ELi4ELi4ELi4ELb0EEENS1_21CollectiveEpilogueBwdISA_SB_SD_Li256ELb0ELb0ELi2EEENS1_25SingleTileBwdLPTSchedulerILb0ELi128ELb0EEEEEEEEEvNT_6ParamsE$_ZN4cute3eso3ESOILb0ELb0EJiiiNS_1CILi0EEEEEC2ERKiS6_S6_RKS3_,($_ZN7cutlass13device_kernelIN5flash19enable_sm80_to_sm89INS1_16FlashAttnBwdSm80INS1_25CollectiveMainloopBwdSm80ILi2ELi2EN4cute5tupleIJNS5_1CILi128EEES8_NS7_ILi64EEEEEENS_10bfloat16_tEfNS_4arch4Sm80ELb1ELb0ELb1ELb0ELb0ELb0ELb0ELb0ELi2ELi4ELi4ELi4ELb0EEENS1_21CollectiveEpilogueBwdISA_SB_SD_Li256ELb0ELb0ELi2EEENS1_25SingleTileBwdLPTSchedulerILb0ELi128ELb0EEEEEEEEEvNT_6ParamsE$_ZN4cute3eso3ESOILb0ELb0EJiiiNS_1CILi144EEENS2_ILi512EEEEEC2ERKiS7_S7_RKS3_RKS4_ - $_ZN7cutlass13device_kernelIN5flash19enable_sm80_to_sm89INS1_16FlashAttnBwdSm80INS1_25CollectiveMainloopBwdSm80ILi2ELi2EN4cute5tupleIJNS5_1CILi128EEES8_NS7_ILi64EEEEEENS_10bfloat16_tEfNS_4arch4Sm80ELb1ELb0ELb1ELb0ELb0ELb0ELb0ELb0ELi2ELi4ELi4ELi4ELb0EEENS1_21CollectiveEpilogueBwdISA_SB_SD_Li256ELb0ELb0ELi2EEENS1_25SingleTileBwdLPTSchedulerILb0ELi128ELb0EEEEEEEEEvNT_6ParamsE$_ZN4cute3eso3ESOILb0ELb0EJiiiNS_1CILi0EEEEEC2ERKiS6_S6_RKS3_)
$_ZN7cutlass13device_kernelIN5flash19enable_sm80_to_sm89INS1_16FlashAttnBwdSm80INS1_25CollectiveMainloopBwdSm80ILi2ELi2EN4cute5tupleIJNS5_1CILi128EEES8_NS7_ILi64EEEEEENS_10bfloat16_tEfNS_4arch4Sm80ELb1ELb0ELb1ELb0ELb0ELb0ELb0ELb0ELi2ELi4ELi4ELi4ELb0EEENS1_21CollectiveEpilogueBwdISA_SB_SD_Li256ELb0ELb0ELi2EEENS1_25SingleTileBwdLPTSchedulerILb0ELi128ELb0EEEEEEEEEvNT_6ParamsE$_ZN4cute3eso3ESOILb0ELb0EJiiiNS_1CILi0EEEEEC2ERKiS6_S6_RKS3_:
        /* <DEDUP_REMOVED lines=10> */
[----:B------:R-:W-:Y:S05]  /*7e70*/  RET.REL.NODEC R46 `(_ZN7cutlass13device_kernelIN5flash19enable_sm80_to_sm89INS1_16FlashAttnBwdSm80INS1_25CollectiveMainloopBwdSm80ILi2ELi2EN4cute5tupleIJNS5_1CILi128EEES8_NS7_ILi64EEEEEENS_10bfloat16_tEfNS_4arch4Sm80ELb1ELb0ELb1ELb0ELb0ELb0ELb0ELb0ELi2ELi4ELi4ELi4ELb0EEENS1_21CollectiveEpilogueBwdISA_SB_SD_Li256ELb0ELb0ELi2EEENS1_25SingleTileBwdLPTSchedulerILb0ELi128ELb0EEEEEEEEEvNT_6ParamsE) ;  /* 0xffff81802e007950 */ /* 0x000fea0003c3ffff */
        .type           $_ZN7cutlass13device_kernelIN5flash19enable_sm80_to_sm89INS1_16FlashAttnBwdSm80INS1_25CollectiveMainloopBwdSm80ILi2ELi2EN4cute5tupleIJNS5_1CILi128EEES8_NS7_ILi64EEEEEENS_10bfloat16_tEfNS_4arch4Sm80ELb1ELb0ELb1ELb0ELb0ELb0ELb0ELb0ELi2ELi4ELi4ELi4ELb0EEENS1_21CollectiveEpilogueBwdISA_SB_SD_Li256ELb0ELb0ELi2EEENS1_25SingleTileBwdLPTSchedulerILb0ELi128ELb0EEEEEEEEEvNT_6ParamsE$_ZN4cute3eso3ESOILb0ELb0EJiiiNS_1CILi144EEENS2_ILi512EEEEEC2ERKiS7_S7_RKS3_RKS4_,@function
        .size           $_ZN7cutlass13device_kernelIN5flash19enable_sm80_to_sm89INS1_16FlashAttnBwdSm80INS1_25CollectiveMainloopBwdSm80ILi2ELi2EN4cute5tupleIJNS5_1CILi128EEES8_NS7_ILi64EEEEEENS_10bfloat16_tEfNS_4arch4Sm80ELb1ELb0ELb1ELb0ELb0ELb0ELb0ELb0ELi2ELi4ELi4ELi4ELb0EEENS1_21CollectiveEpilogueBwdISA_SB_SD_Li256ELb0ELb0ELi2EEENS1_25SingleTileBwdLPTSchedulerILb0ELi128ELb0EEEEEEEEEvNT_6ParamsE$_ZN4cute3eso3ESOILb0ELb0EJiiiNS_1CILi144EEENS2_ILi512EEEEEC2ERKiS7_S7_RKS3_RKS4_,($_ZN7cutlass13device_kernelIN5flash19enable_sm80_to_sm89INS1_16FlashAttnBwdSm80INS1_25CollectiveMainloopBwdSm80ILi2ELi2EN4cute5tupleIJNS5_1CILi128EEES8_NS7_ILi64EEEEEENS_10bfloat16_tEfNS_4arch4Sm80ELb1ELb0ELb1ELb0ELb0ELb0ELb0ELb0ELi2ELi4ELi4ELi4ELb0EEENS1_21CollectiveEpilogueBwdISA_SB_SD_Li256ELb0ELb0ELi2EEENS1_25SingleTileBwdLPTSchedulerILb0ELi128ELb0EEEEEEEEEvNT_6ParamsE$_ZN4cute3eso3ESOILb0ELb0EJiiiNS_1CILi72EEENS2_ILi512EEEEEC2ERKiS7_S7_RKS3_RKS4_ - $_ZN7cutlass13device_kernelIN5flash19enable_sm80_to_sm89INS1_16FlashAttnBwdSm80INS1_25CollectiveMainloopBwdSm80ILi2ELi2EN4cute5tupleIJNS5_1CILi128EEES8_NS7_ILi64EEEEEENS_10bfloat16_tEfNS_4arch4Sm80ELb1ELb0ELb1ELb0ELb0ELb0ELb0ELb0ELi2ELi4ELi4ELi4ELb0EEENS1_21CollectiveEpilogueBwdISA_SB_SD_Li256ELb0ELb0ELi2EEENS1_25SingleTileBwdLPTSchedulerILb0ELi128ELb0EEEEEEEEEvNT_6ParamsE$_ZN4cute3eso3ESOILb0ELb0EJiiiNS_1CILi144EEENS2_ILi512EEEEEC2ERKiS7_S7_RKS3_RKS4_)
$_ZN7cutlass13device_kernelIN5flash19enable_sm80_to_sm89INS1_16FlashAttnBwdSm80INS1_25CollectiveMainloopBwdSm80ILi2ELi2EN4cute5tupleIJNS5_1CILi128EEES8_NS7_ILi64EEEEEENS_10bfloat16_tEfNS_4arch4Sm80ELb1ELb0ELb1ELb0ELb0ELb0ELb0ELb0ELi2ELi4ELi4ELi4ELb0EEENS1_21CollectiveEpilogueBwdISA_SB_SD_Li256ELb0ELb0ELi2EEENS1_25SingleTileBwdLPTSchedulerILb0ELi128ELb0EEEEEEEEEvNT_6ParamsE$_ZN4cute3eso3ESOILb0ELb0EJiiiNS_1CILi144EEENS2_ILi512EEEEEC2ERKiS7_S7_RKS3_RKS4_:
        /* <DEDUP_REMOVED lines=11> */
        .type           $_ZN7cutlass13device_kernelIN5flash19enable_sm80_to_sm89INS1_16FlashAttnBwdSm80INS1_25CollectiveMainloopBwdSm80ILi2ELi2EN4cute5tupleIJNS5_1CILi128EEES8_NS7_ILi64EEEEEENS_10bfloat16_tEfNS_4arch4Sm80ELb1ELb0ELb1ELb0ELb0ELb0ELb0ELb0ELi2ELi4ELi4ELi4ELb0EEENS1_21CollectiveEpilogueBwdISA_SB_SD_Li256ELb0ELb0ELi2EEENS1_25SingleTileBwdLPTSchedulerILb0ELi128ELb0EEEEEEEEEvNT_6ParamsE$_ZN4cute3eso3ESOILb0ELb0EJiiiNS_1CILi72EEENS2_ILi512EEEEEC2ERKiS7_S7_RKS3_RKS4_,@function
        .size           $_ZN7cutlass13device_kernelIN5flash19enable_sm80_to_sm89INS1_16FlashAttnBwdSm80INS1_25CollectiveMainloopBwdSm80ILi2ELi2EN4cute5tupleIJNS5_1CILi128EEES8_NS7_ILi64EEEEEENS_10bfloat16_tEfNS_4arch4Sm80ELb1ELb0ELb1ELb0ELb0ELb0ELb0ELb0ELi2ELi4ELi4ELi4ELb0EEENS1_21CollectiveEpilogueBwdISA_SB_SD_Li256ELb0ELb0ELi2EEENS1_25SingleTileBwdLPTSchedulerILb0ELi128ELb0EEEEEEEEEvNT_6ParamsE$_ZN4cute3eso3ESOILb0ELb0EJiiiNS_1CILi72EEENS2_ILi512EEEEEC2ERKiS7_S7_RKS3_RKS4_,($_ZN7cutlass13device_kernelIN5flash19enable_sm80_to_sm89INS1_16FlashAttnBwdSm80INS1_25CollectiveMainloopBwdSm80ILi2ELi2EN4cute5tupleIJNS5_1CILi128EEES8_NS7_ILi64EEEEEENS_10bfloat16_tEfNS_4arch4Sm80ELb1ELb0ELb1ELb0ELb0ELb0ELb0ELb0ELi2ELi4ELi4ELi4ELb0EEENS1_21CollectiveEpilogueBwdISA_SB_SD_Li256ELb0ELb0ELi2EEENS1_25SingleTileBwdLPTSchedulerILb0ELi128ELb0EEEEEEEEEvNT_6ParamsE$_ZN4cute3eso3ESOILb0ELb1EJNS_5tupleIJiNS2_IJiNS_1CILi0EEEEEEEEENS2_IJNS_10UnderscoreENS2_IJS7_S7_EEEEEEEEC2ERKS6_RKS9_ - $_ZN7cutlass13device_kernelIN5flash19enable_sm80_to_sm89INS1_16FlashAttnBwdSm80INS1_25CollectiveMainloopBwdSm80ILi2ELi2EN4cute5tupleIJNS5_1CILi128EEES8_NS7_ILi64EEEEEENS_10bfloat16_tEfNS_4arch4Sm80ELb1ELb0ELb1ELb0ELb0ELb0ELb0ELb0ELi2ELi4ELi4ELi4ELb0EEENS1_21CollectiveEpilogueBwdISA_SB_SD_Li256ELb0ELb0ELi2EEENS1_25SingleTileBwdLPTSchedulerILb0ELi128ELb0EEEEEEEEEvNT_6ParamsE$_ZN4cute3eso3ESOILb0ELb0EJiiiNS_1CILi72EEENS2_ILi512EEEEEC2ERKiS7_S7_RKS3_RKS4_)
$_ZN7cutlass13device_kernelIN5flash19enable_sm80_to_sm89INS1_16FlashAttnBwdSm80INS1_25CollectiveMainloopBwdSm80ILi2ELi2EN4cute5tupleIJNS5_1CILi128EEES8_NS7_ILi64EEEEEENS_10bfloat16_tEfNS_4arch4Sm80ELb1ELb0ELb1ELb0ELb0ELb0ELb0ELb0ELi2ELi4ELi4ELi4ELb0EEENS1_21CollectiveEpilogueBwdISA_SB_SD_Li256ELb0ELb0ELi2EEENS1_25SingleTileBwdLPTSchedulerILb0ELi128ELb0EEEEEEEEEvNT_6ParamsE$_ZN4cute3eso3ESOILb0ELb0EJiiiNS_1CILi72EEENS2_ILi512EEEEEC2ERKiS7_S7_RKS3_RKS4_:
        /* <DEDUP_REMOVED lines=11> */
        .type           $_ZN7cutlass13device_kernelIN5flash19enable_sm80_to_sm89INS1_16FlashAttnBwdSm80INS1_25CollectiveMainloopBwdSm80ILi2ELi2EN4cute5tupleIJNS5_1CILi128EEES8_NS7_ILi64EEEEEENS_10bfloat16_tEfNS_4arch4Sm80ELb1ELb0ELb1ELb0ELb0ELb0ELb0ELb0ELi2ELi4ELi4ELi4ELb0EEENS1_21CollectiveEpilogueBwdISA_SB_SD_Li256ELb0ELb0ELi2EEENS1_25SingleTileBwdLPTSchedulerILb0ELi128ELb0EEEEEEEEEvNT_6ParamsE$_ZN4cute3eso3ESOILb0ELb1EJNS_5tupleIJiNS2_IJiNS_1CILi0EEEEEEEEENS2_IJNS_10UnderscoreENS2_IJS7_S7_EEEEEEEEC2ERKS6_RKS9_,@function
        .size           $_ZN7cutlass13device_kernelIN5flash19enable_sm80_to_sm89INS1_16FlashAttnBwdSm80INS1_25CollectiveMainloopBwdSm80ILi2ELi2EN4cute5tupleIJNS5_1CILi128EEES8_NS7_ILi64EEEEEENS_10bfloat16_tEfNS_4arch4Sm80ELb1ELb0ELb1ELb0ELb0ELb0ELb0ELb0ELi2ELi4ELi4ELi4ELb0EEENS1_21CollectiveEpilogueBwdISA_SB_SD_Li256ELb0ELb0ELi2EEENS1_25SingleTileBwdLPTSchedulerILb0ELi128ELb0EEEEEEEEEvNT_6ParamsE$_ZN4cute3eso3ESOILb0ELb1EJNS_5tupleIJiNS2_IJiNS_1CILi0EEEEEEEEENS2_IJNS_10UnderscoreENS2_IJS7_S7_EEEEEEEEC2ERKS6_RKS9_,($_ZN7cutlass13device_kernelIN5flash19enable_sm80_to_sm89INS1_16FlashAttnBwdSm80INS1_25CollectiveMainloopBwdSm80ILi2ELi2EN4cute5tupleIJNS5_1CILi128EEES8_NS7_ILi64EEEEEENS_10bfloat16_tEfNS_4arch4Sm80ELb1ELb0ELb1ELb0ELb0ELb0ELb0ELb0ELi2ELi4ELi4ELi4ELb0EEENS1_21CollectiveEpilogueBwdISA_SB_SD_Li256ELb0ELb0ELi2EEENS1_25SingleTileBwdLPTSchedulerILb0ELi128ELb0EEEEEEEEEvNT_6ParamsE$_ZN4cute3eso3ESOILb0ELb1EJNS_5tupleIJiNS2_IJiiEEEEEENS2_IJNS_10UnderscoreENS2_IJS5_S5_EEEEEEEEC2ERKS4_RKS7_ - $_ZN7cutlass13device_kernelIN5flash19enable_sm80_to_sm89INS1_16FlashAttnBwdSm80INS1_25CollectiveMainloopBwdSm80ILi2ELi2EN4cute5tupleIJNS5_1CILi128EEES8_NS7_ILi64EEEEEENS_10bfloat16_tEfNS_4arch4Sm80ELb1ELb0ELb1ELb0ELb0ELb0ELb0ELb0ELi2ELi4ELi4ELi4ELb0EEENS1_21CollectiveEpilogueBwdISA_SB_SD_Li256ELb0ELb0ELi2EEENS1_25SingleTileBwdLPTSchedulerILb0ELi128ELb0EEEEEEEEEvNT_6ParamsE$_ZN4cute3eso3ESOILb0ELb1EJNS_5tupleIJiNS2_IJiNS_1CILi0EEEEEEEEENS2_IJNS_10UnderscoreENS2_IJS7_S7_EEEEEEEEC2ERKS6_RKS9_)
$_ZN7cutlass13device_kernelIN5flash19enable_sm80_to_sm89INS1_16FlashAttnBwdSm80INS1_25CollectiveMainloopBwdSm80ILi2ELi2EN4cute5tupleIJNS5_1CILi128EEES8_NS7_ILi64EEEEEENS_10bfloat16_tEfNS_4arch4Sm80ELb1ELb0ELb1ELb0ELb0ELb0ELb0ELb0ELi2ELi4ELi4ELi4ELb0EEENS1_21CollectiveEpilogueBwdISA_SB_SD_Li256ELb0ELb0ELi2EEENS1_25SingleTileBwdLPTSchedulerILb0ELi128ELb0EEEEEEEEEvNT_6ParamsE$_ZN4cute3eso3ESOILb0ELb1EJNS_5tupleIJiNS2_IJiNS_1CILi0EEEEEEEEENS2_IJNS_10UnderscoreENS2_IJS7_S7_EEEEEEEEC2ERKS6_RKS9_:
[----:B------:R-:W-:Y:S01]  /*7fe0*/  IADD3 R4, R4, -c[0x0][0x20], RZ ;  /* 0x8000080004047a10 */ /* 0x000fe20007ffe0ff */
[----:B------:R-:W-:Y:S01]  /*7ff0*/  IMAD.MOV.U32 R8, RZ, RZ, R6 ;  /* 0x000000ffff087224 */ /* 0x000fe200078e0006 */
[----:B------:R-:W-:-:S03]  /*8000*/  MOV R9, 0x0 ;  /* 0x0000000000097802 */ /* 0x000fc60000000f00 */
[----:B------:R1:W-:Y:S04]  /*8010*/  STL [R4], R2 ;  /* 0x0000000204007387 */ /* 0x0003e80000100800 */
[----:B------:R1:W-:Y:S01]  /*8020*/  STL [R4+0x4], R3 ;  /* 0x0000040304007387 */ /* 0x0003e20000100800 */
[----:B------:R-:W-:Y:S05]  /*8030*/  RET.REL.NODEC R8 `(_ZN7cutlass13device_kernelIN5flash19enable_sm80_to_sm89INS1_16FlashAttnBwdSm80INS1_25CollectiveMainloopBwdSm80ILi2ELi2EN4cute5tupleIJNS5_1CILi128EEES8_NS7_ILi64EEEEEENS_10bfloat16_tEfNS_4arch4Sm80ELb1ELb0ELb1ELb0ELb0ELb0ELb0ELb0ELi2ELi4ELi4ELi4ELb0EEENS1_21CollectiveEpilogueBwdISA_SB_SD_Li256ELb0ELb0ELi2EEENS1_25SingleTileBwdLPTSchedulerILb0ELi128ELb0EEEEEEEEEvNT_6ParamsE) ;  /* 0xffff7fc008007950 */ /* 0x000fea0003c3ffff */
        .type           $_ZN7cutlass13device_kernelIN5flash19enable_sm80_to_sm89INS1_16FlashAttnBwdSm80INS1_25CollectiveMainloopBwdSm80ILi2ELi2EN4cute5tupleIJNS5_1CILi128EEES8_NS7_ILi64EEEEEENS_10bfloat16_tEfNS_4arch4Sm80ELb1ELb0ELb1ELb0ELb0ELb0ELb0ELb0ELi2ELi4ELi4ELi4ELb0EEENS1_21CollectiveEpilogueBwdISA_SB_SD_Li256ELb0ELb0ELi2EEENS1_25SingleTileBwdLPTSchedulerILb0ELi128ELb0EEEEEEEEEvNT_6ParamsE$_ZN4cute3eso3ESOILb0ELb1EJNS_5tupleIJiNS2_IJiiEEEEEENS2_IJNS_10UnderscoreENS2_IJS5_S5_EEEEEEEEC2ERKS4_RKS7_,@function
        .size           $_ZN7cutlass13device_kernelIN5flash19enable_sm80_to_sm89INS1_16FlashAttnBwdSm80INS1_25CollectiveMainloopBwdSm80ILi2ELi2EN4cute5tupleIJNS5_1CILi128EEES8_NS7_ILi64EEEEEENS_10bfloat16_tEfNS_4arch4Sm80ELb1ELb0ELb1ELb0ELb0ELb0ELb0ELb0ELi2ELi4ELi4ELi4ELb0EEENS1_21CollectiveEpilogueBwdISA_SB_SD_Li256ELb0ELb0ELi2EEENS1_25SingleTileBwdLPTSchedulerILb0ELi128ELb0EEEEEEEEEvNT_6ParamsE$_ZN4cute3eso3ESOILb0ELb1EJNS_5tupleIJiNS2_IJiiEEEEEENS2_IJNS_10UnderscoreENS2_IJS5_S5_EEEEEEEEC2ERKS4_RKS7_,($_ZN7cutlass13device_kernelIN5flash19enable_sm80_to_sm89INS1_16FlashAttnBwdSm80INS1_25CollectiveMainloopBwdSm80ILi2ELi2EN4cute5tupleIJNS5_1CILi128EEES8_NS7_ILi64EEEEEENS_10bfloat16_tEfNS_4arch4Sm80ELb1ELb0ELb1ELb0ELb0ELb0ELb0ELb0ELi2ELi4ELi4ELi4ELb0EEENS1_21CollectiveEpilogueBwdISA_SB_SD_Li256ELb0ELb0ELi2EEENS1_25SingleTileBwdLPTSchedulerILb0ELi128ELb0EEEEEEEEEvNT_6ParamsE$_ZN4cute3eso3ESOILb0ELb1EJNS_5tupleIJiiEEEEEC2ERKS3_ - $_ZN7cutlass13device_kernelIN5flash19enable_sm80_to_sm89INS1_16FlashAttnBwdSm80INS1_25CollectiveMainloopBwdSm80ILi2ELi2EN4cute5tupleIJNS5_1CILi128EEES8_NS7_ILi64EEEEEENS_10bfloat16_tEfNS_4arch4Sm80ELb1ELb0ELb1ELb0ELb0ELb0ELb0ELb0ELi2ELi4ELi4ELi4ELb0EEENS1_21CollectiveEpilogueBwdISA_SB_SD_Li256ELb0ELb0ELi2EEENS1_25SingleTileBwdLPTSchedulerILb0ELi128ELb0EEEEEEEEEvNT_6ParamsE$_ZN4cute3eso3ESOILb0ELb1EJNS_5tupleIJiNS2_IJiiEEEEEENS2_IJNS_10UnderscoreENS2_IJS5_S5_EEEEEEEEC2ERKS4_RKS7_)
$_ZN7cutlass13device_kernelIN5flash19enable_sm80_to_sm89INS1_16FlashAttnBwdSm80INS1_25CollectiveMainloopBwdSm80ILi2ELi2EN4cute5tupleIJNS5_1CILi128EEES8_NS7_ILi64EEEEEENS_10bfloat16_tEfNS_4arch4Sm80ELb1ELb0ELb1ELb0ELb0ELb0ELb0ELb0ELi2ELi4ELi4ELi4ELb0EEENS1_21CollectiveEpilogueBwdISA_SB_SD_Li256ELb0ELb0ELi2EEENS1_25SingleTileBwdLPTSchedulerILb0ELi128ELb0EEEEEEEEEvNT_6ParamsE$_ZN4cute3eso3ESOILb0ELb1EJNS_5tupleIJiNS2_IJiiEEEEEENS2_IJNS_10UnderscoreENS2_IJS5_S5_EEEEEEEEC2ERKS4_RKS7_:
[----:B------:R-:W-:Y:S01]  /*8040*/  IADD3 R4, R81, -c[0x0][0x20], RZ ;  /* 0x8000080051047a10 */ /* 0x000fe20007ffe0ff */
[----:B------:R-:W-:Y:S01]  /*8050*/  IMAD.MOV.U32 R8, RZ, RZ, R6 ;  /* 0x000000ffff087224 */ /* 0x000fe200078e0006 */
[----:B------:R-:W-:-:S03]  /*8060*/  MOV R9, 0x0 ;  /* 0x0000000000097802 */ /* 0x000fc60000000f00 */
[----:B------:R1:W-:Y:S04]  /*8070*/  STL [R4], R2 ;  /* 0x0000000204007387 */ /* 0x0003e80000100800 */
[----:B------:R1:W-:Y:S04]  /*8080*/  STL [R4+0x4], R3 ;  /* 0x0000040304007387 */ /* 0x0003e80000100800 */
[----:B------:R1:W-:Y:S01]  /*8090*/  STL [R4+0x8], R5 ;  /* 0x0000080504007387 */ /* 0x0003e20000100800 */
[----:B------:R-:W-:Y:S05]  /*80a0*/  RET.REL.NODEC R8 `(_ZN7cutlass13device_kernelIN5flash19enable_sm80_to_sm89INS1_16FlashAttnBwdSm80INS1_25CollectiveMainloopBwdSm80ILi2ELi2EN4cute5tupleIJNS5_1CILi128EEES8_NS7_ILi64EEEEEENS_10bfloat16_tEfNS_4arch4Sm80ELb1ELb0ELb1ELb0ELb0ELb0ELb0ELb0ELi2ELi4ELi4ELi4ELb0EEENS1_21CollectiveEpilogueBwdISA_SB_SD_Li256ELb0ELb0ELi2EEENS1_25SingleTileBwdLPTSchedulerILb0ELi128ELb0EEEEEEEEEvNT_6ParamsE) ;  /* 0xffff7f5008007950 */ /* 0x000fea0003c3ffff */
        .type           $_ZN7cutlass13device_kernelIN5flash19enable_sm80_to_sm89INS1_16FlashAttnBwdSm80INS1_25CollectiveMainloopBwdSm80ILi2ELi2EN4cute5tupleIJNS5_1CILi128EEES8_NS7_ILi64EEEEEENS_10bfloat16_tEfNS_4arch4Sm80ELb1ELb0ELb1ELb0ELb0ELb0ELb0ELb0ELi2ELi4ELi4ELi4ELb0EEENS1_21CollectiveEpilogueBwdISA_SB_SD_Li256ELb0ELb0ELi2EEENS1_25SingleTileBwdLPTSchedulerILb0ELi128ELb0EEEEEEEEEvNT_6ParamsE$_ZN4cute3eso3ESOILb0ELb1EJNS_5tupleIJiiEEEEEC2ERKS3_,@function
        .size           $_ZN7cutlass13device_kernelIN5flash19enable_sm80_to_sm89INS1_16FlashAttnBwdSm80INS1_25CollectiveMainloopBwdSm80ILi2ELi2EN4cute5tupleIJNS5_1CILi128EEES8_NS7_ILi64EEEEEENS_10bfloat16_tEfNS_4arch4Sm80ELb1ELb0ELb1ELb0ELb0ELb0ELb0ELb0ELi2ELi4ELi4ELi4ELb0EEENS1_21CollectiveEpilogueBwdISA_SB_SD_Li256ELb0ELb0ELi2EEENS1_25SingleTileBwdLPTSchedulerILb0ELi128ELb0EEEEEEEEEvNT_6ParamsE$_ZN4cute3eso3ESOILb0ELb1EJNS_5tupleIJiiEEEEEC2ERKS3_,($_ZN7cutlass13device_kernelIN5flash19enable_sm80_to_sm89INS1_16FlashAttnBwdSm80INS1_25CollectiveMainloopBwdSm80ILi2ELi2EN4cute5tupleIJNS5_1CILi128EEES8_NS7_ILi64EEEEEENS_10bfloat16_tEfNS_4arch4Sm80ELb1ELb0ELb1ELb0ELb0ELb0ELb0ELb0ELi2ELi4ELi4ELi4ELb0EEENS1_21CollectiveEpilogueBwdISA_SB_SD_Li256ELb0ELb0ELi2EEENS1_25SingleTileBwdLPTSchedulerILb0ELi128ELb0EEEEEEEEEvNT_6ParamsE$_ZN4cute3eso3ESOILb0ELb1EJNS_5tupleIJiiEEENS_1CILi1024EEEEEC2ERKS3_RKS5_ - $_ZN7cutlass13device_kernelIN5flash19enable_sm80_to_sm89INS1_16FlashAttnBwdSm80INS1_25CollectiveMainloopBwdSm80ILi2ELi2EN4cute5tupleIJNS5_1CILi128EEES8_NS7_ILi64EEEEEENS_10bfloat16_tEfNS_4arch4Sm80ELb1ELb0ELb1ELb0ELb0ELb0ELb0ELb0ELi2ELi4ELi4ELi4ELb0EEENS1_21CollectiveEpilogueBwdISA_SB_SD_Li256ELb0ELb0ELi2EEENS1_25SingleTileBwdLPTSchedulerILb0ELi128ELb0EEEEEEEEEvNT_6ParamsE$_ZN4cute3eso3ESOILb0ELb1EJNS_5tupleIJiiEEEEEC2ERKS3_)
$_ZN7cutlass13device_kernelIN5flash19enable_sm80_to_sm89INS1_16FlashAttnBwdSm80INS1_25CollectiveMainloopBwdSm80ILi2ELi2EN4cute5tupleIJNS5_1CILi128EEES8_NS7_ILi64EEEEEENS_10bfloat16_tEfNS_4arch4Sm80ELb1ELb0ELb1ELb0ELb0ELb0ELb0ELb0ELi2ELi4ELi4ELi4ELb0EEENS1_21CollectiveEpilogueBwdISA_SB_SD_Li256ELb0ELb0ELi2EEENS1_25SingleTileBwdLPTSchedulerILb0ELi128ELb0EEEEEEEEEvNT_6ParamsE$_ZN4cute3eso3ESOILb0ELb1EJNS_5tupleIJiiEEEEEC2ERKS3_:
[----:B------:R-:W-:Y:S01]  /*80b0*/  IADD3 R2, R2, -c[0x0][0x20], RZ ;  /* 0x8000080002027a10 */ /* 0x000fe20007ffe0ff */
[----:B------:R-:W-:Y:S01]  /*80c0*/  IMAD.MOV.U32 R8, RZ, RZ, R6 ;  /* 0x000000ffff087224 */ /* 0x000fe200078e0006 */
[----:B------:R-:W-:-:S03]  /*80d0*/  MOV R9, 0x0 ;  /* 0x0000000000097802 */ /* 0x000fc60000000f00 */
[----:B------:R1:W-:Y:S04]  /*80e0*/  STL [R2], R5 ;  /* 0x0000000502007387 */ /* 0x0003e80000100800 */
[----:B------:R1:W-:Y:S01]  /*80f0*/  STL [R2+0x4], R3 ;  /* 0x0000040302007387 */ /* 0x0003e20000100800 */
[----:B------:R-:W-:Y:S05]  /*8100*/  RET.REL.NODEC R8 `(_ZN7cutlass13device_kernelIN5flash19enable_sm80_to_sm89INS1_16FlashAttnBwdSm80INS1_25CollectiveMainloopBwdSm80ILi2ELi2EN4cute5tupleIJNS5_1CILi128EEES8_NS7_ILi64EEEEEENS_10bfloat16_tEfNS_4arch4Sm80ELb1ELb0ELb1ELb0ELb0ELb0ELb0ELb0ELi2ELi4ELi4ELi4ELb0EEENS1_21CollectiveEpilogueBwdISA_SB_SD_Li256ELb0ELb0ELi2EEENS1_25SingleTileBwdLPTSchedulerILb0ELi128ELb0EEEEEEEEEvNT_6ParamsE) ;  /* 0xffff7ef008007950 */ /* 0x000fea0003c3ffff */
        .type           $_ZN7cutlass13device_kernelIN5flash19enable_sm80_to_sm89INS1_16FlashAttnBwdSm80INS1_25CollectiveMainloopBwdSm80ILi2ELi2EN4cute5tupleIJNS5_1CILi128EEES8_NS7_ILi64EEEEEENS_10bfloat16_tEfNS_4arch4Sm80ELb1ELb0ELb1ELb0ELb0ELb0ELb0ELb0ELi2ELi4ELi4ELi4ELb0EEENS1_21CollectiveEpilogueBwdISA_SB_SD_Li256ELb0ELb0ELi2EEENS1_25SingleTileBwdLPTSchedulerILb0ELi128ELb0EEEEEEEEEvNT_6ParamsE$_ZN4cute3eso3ESOILb0ELb1EJNS_5tupleIJiiEEENS_1CILi1024EEEEEC2ERKS3_RKS5_,@function
        .size           $_ZN7cutlass13device_kernelIN5flash19enable_sm80_to_sm89INS1_16FlashAttnBwdSm80INS1_25CollectiveMainloopBwdSm80ILi2ELi2EN4cute5tupleIJNS5_1CILi128EEES8_NS7_ILi64EEEEEENS_10bfloat16_tEfNS_4arch4Sm80ELb1ELb0ELb1ELb0ELb0ELb0ELb0ELb0ELi2ELi4ELi4ELi4ELb0EEENS1_21CollectiveEpilogueBwdISA_SB_SD_Li256ELb0ELb0ELi2EEENS1_25SingleTileBwdLPTSchedulerILb0ELi128ELb0EEEEEEEEEvNT_6ParamsE$_ZN4cute3eso3ESOILb0ELb1EJNS_5tupleIJiiEEENS_1CILi1024EEEEEC2ERKS3_RKS5_,($_ZN7cutlass13device_kernelIN5flash19enable_sm80_to_sm89INS1_16FlashAttnBwdSm80INS1_25CollectiveMainloopBwdSm80ILi2ELi2EN4cute5tupleIJNS5_1CILi128EEES8_NS7_ILi64EEEEEENS_10bfloat16_tEfNS_4arch4Sm80ELb1ELb0ELb1ELb0ELb0ELb0ELb0ELb0ELi2ELi4ELi4ELi4ELb0EEENS1_21CollectiveEpilogueBwdISA_SB_SD_Li256ELb0ELb0ELi2EEENS1_25SingleTileBwdLPTSchedulerILb0ELi128ELb0EEEEEEEEEvNT_6ParamsE$_ZN4cute3eso3ESOILb0ELb1EJNS_5tupleIJiiEEENS_1CILi8192EEEEEC2ERKS3_RKS5_ - $_ZN7cutlass13device_kernelIN5flash19enable_sm80_to_sm89INS1_16FlashAttnBwdSm80INS1_25CollectiveMainloopBwdSm80ILi2ELi2EN4cute5tupleIJNS5_1CILi128EEES8_NS7_ILi64EEEEEENS_10bfloat16_tEfNS_4arch4Sm80ELb1ELb0ELb1ELb0ELb0ELb0ELb0ELb0ELi2ELi4ELi4ELi4ELb0EEENS1_21CollectiveEpilogueBwdISA_SB_SD_Li256ELb0ELb0ELi2EEENS1_25SingleTileBwdLPTSchedulerILb0ELi128ELb0EEEEEEEEEvNT_6ParamsE$_ZN4cute3eso3ESOILb0ELb1EJNS_5tupleIJiiEEENS_1CILi1024EEEEEC2ERKS3_RKS5_)
$_ZN7cutlass13device_kernelIN5flash19enable_sm80_to_sm89INS1_16FlashAttnBwdSm80INS1_25CollectiveMainloopBwdSm80ILi2ELi2EN4cute5tupleIJNS5_1CILi128EEES8_NS7_ILi64EEEEEENS_10bfloat16_tEfNS_4arch4Sm80ELb1ELb0ELb1ELb0ELb0ELb0ELb0ELb0ELi2ELi4ELi4ELi4ELb0EEENS1_21CollectiveEpilogueBwdISA_SB_SD_Li256ELb0ELb0ELi2EEENS1_25SingleTileBwdLPTSchedulerILb0ELi128ELb0EEEEEEEEEvNT_6ParamsE$_ZN4cute3eso3ESOILb0ELb1EJNS_5tupleIJiiEEENS_1CILi1024EEEEEC2ERKS3_RKS5_:
[----:B------:R-:W-:Y:S01]  /*8110*/  IADD3 R2, R2, -c[0x0][0x20], RZ ;  /* 0x8000080002027a10 */ /* 0x000fe20007ffe0ff */
[----:B------:R-:W-:Y:S01]  /*8120*/  IMAD.MOV.U32 R8, RZ, RZ, R6 ;  /* 0x000000ffff087224 */ /* 0x000fe200078e0006 */
[----:B------:R-:W-:-:S03]  /*8130*/  MOV R9, 0x0 ;  /* 0x0000000000097802 */ /* 0x000fc60000000f00 */
[----:B------:R1:W-:Y:S04]  /*8140*/  STL [R2], R5 ;  /* 0x0000000502007387 */ /* 0x0003e80000100800 */
[----:B------:R1:W-:Y:S01]  /*8150*/  STL [R2+0x4], R3 ;  /* 0x0000040302007387 */ /* 0x0003e20000100800 */
[----:B------:R-:W-:Y:S05]  /*8160*/  RET.REL.NODEC R8 `(_ZN7cutlass13device_kernelIN5flash19enable_sm80_to_sm89INS1_16FlashAttnBwdSm80INS1_25CollectiveMainloopBwdSm80ILi2ELi2EN4cute5tupleIJNS5_1CILi128EEES8_NS7_ILi64EEEEEENS_10bfloat16_tEfNS_4arch4Sm80ELb1ELb0ELb1ELb0ELb0ELb0ELb0ELb0ELi2ELi4ELi4ELi4ELb0EEENS1_21CollectiveEpilogueBwdISA_SB_SD_Li256ELb0ELb0ELi2EEENS1_25SingleTileBwdLPTSchedulerILb0ELi128ELb0EEEEEEEEEvNT_6ParamsE) ;  /* 0xffff7e9008007950 */ /* 0x000fea0003c3ffff */
        .type           $_ZN7cutlass13device_kernelIN5flash19enable_sm80_to_sm89INS1_16FlashAttnBwdSm80INS1_25CollectiveMainloopBwdSm80ILi2ELi2EN4cute5tupleIJNS5_1CILi128EEES8_NS7_ILi64EEEEEENS_10bfloat16_tEfNS_4arch4Sm80ELb1ELb0ELb1ELb0ELb0ELb0ELb0ELb0ELi2ELi4ELi4ELi4ELb0EEENS1_21CollectiveEpilogueBwdISA_SB_SD_Li256ELb0ELb0ELi2EEENS1_25SingleTileBwdLPTSchedulerILb0ELi128ELb0EEEEEEEEEvNT_6ParamsE$_ZN4cute3eso3ESOILb0ELb1EJNS_5tupleIJiiEEENS_1CILi8192EEEEEC2ERKS3_RKS5_,@function
        .size           $_ZN7cutlass13device_kernelIN5flash19enable_sm80_to_sm89INS1_16FlashAttnBwdSm80INS1_25CollectiveMainloopBwdSm80ILi2ELi2EN4cute5tupleIJNS5_1CILi128EEES8_NS7_ILi64EEEEEENS_10bfloat16_tEfNS_4arch4Sm80ELb1ELb0ELb1ELb0ELb0ELb0ELb0ELb0ELi2ELi4ELi4ELi4ELb0EEENS1_21CollectiveEpilogueBwdISA_SB_SD_Li256ELb0ELb0ELi2EEENS1_25SingleTileBwdLPTSchedulerILb0ELi128ELb0EEEEEEEEEvNT_6ParamsE$_ZN4cute3eso3ESOILb0ELb1EJNS_5tupleIJiiEEENS_1CILi8192EEEEEC2ERKS3_RKS5_,($_ZN7cutlass13device_kernelIN5flash19enable_sm80_to_sm89INS1_16FlashAttnBwdSm80INS1_25CollectiveMainloopBwdSm80ILi2ELi2EN4cute5tupleIJNS5_1CILi128EEES8_NS7_ILi64EEEEEENS_10bfloat16_tEfNS_4arch4Sm80ELb1ELb0ELb1ELb0ELb0ELb0ELb0ELb0ELi2ELi4ELi4ELi4ELb0EEENS1_21CollectiveEpilogueBwdISA_SB_SD_Li256ELb0ELb0ELi2EEENS1_25SingleTileBwdLPTSchedulerILb0ELi128ELb0EEEEEEEEEvNT_6ParamsE$_ZN4cute3eso3ESOILb0ELb1EJNS_6LayoutINS_5tupleIJNS3_IJNS_1CILi8EEENS4_ILi1EEEEEENS4_ILi2EEEEEENS3_IJNS3_IJS6_NS4_ILi0EEEEEEiEEEEESA_EEC2ERKSD_RKSA_ - $_ZN7cutlass13device_kernelIN5flash19enable_sm80_to_sm89INS1_16FlashAttnBwdSm80INS1_25CollectiveMainloopBwdSm80ILi2ELi2EN4cute5tupleIJNS5_1CILi128EEES8_NS7_ILi64EEEEEENS_10bfloat16_tEfNS_4arch4Sm80ELb1ELb0ELb1ELb0ELb0ELb0ELb0ELb0ELi2ELi4ELi4ELi4ELb0EEENS1_21CollectiveEpilogueBwdISA_SB_SD_Li256ELb0ELb0ELi2EEENS1_25SingleTileBwdLPTSchedulerILb0ELi128ELb0EEEEEEEEEvNT_6ParamsE$_ZN4cute3eso3ESOILb0ELb1EJNS_5tupleIJiiEEENS_1CILi8192EEEEEC2ERKS3_RKS5_)
$_ZN7cutlass13device_kernelIN5flash19enable_sm80_to_sm89INS1_16FlashAttnBwdSm80INS1_25CollectiveMainloopBwdSm80ILi2ELi2EN4cute5tupleIJNS5_1CILi128EEES8_NS7_ILi64EEEEEENS_10bfloat16_tEfNS_4arch4Sm80ELb1ELb0ELb1ELb0ELb0ELb0ELb0ELb0ELi2ELi4ELi4ELi4ELb0EEENS1_21CollectiveEpilogueBwdISA_SB_SD_Li256ELb0ELb0ELi2EEENS1_25SingleTileBwdLPTSchedulerILb0ELi128ELb0EEEEEEEEEvNT_6ParamsE$_ZN4cute3eso3ESOILb0ELb1EJNS_5tupleIJiiEEENS_1CILi8192EEEEEC2ERKS3_RKS5_:
[----:B------:R-:W-:Y:S01]  /*8170*/  IADD3 R4, R65, -c[0x0][0x20], RZ ;  /* 0x8000080041047a10 */ /* 0x000fe20007ffe0ff */
[----:B------:R-:W-:Y:S01]  /*8180*/  IMAD.MOV.U32 R8, RZ, RZ, R6 ;  /* 0x000000ffff087224 */ /* 0x000fe200078e0006 */
[----:B------:R-:W-:-:S03]  /*8190*/  MOV R9, 0x0 ;  /* 0x0000000000097802 */ /* 0x000fc60000000f00 */
[----:B------:R1:W-:Y:S04]  /*81a0*/  STL [R4], R2 ;  /* 0x0000000204007387 */ /* 0x0003e80000100800 */
[----:B------:R1:W-:Y:S01]  /*81b0*/  STL [R4+0x4], R3 ;  /* 0x0000040304007387 */ /* 0x0003e20000100800 */
[----:B------:R-:W-:Y:S05]  /*81c0*/  RET.REL.NODEC R8 `(_ZN7cutlass13device_kernelIN5flash19enable_sm80_to_sm89INS1_16FlashAttnBwdSm80INS1_25CollectiveMainloopBwdSm80ILi2ELi2EN4cute5tupleIJNS5_1CILi128EEES8_NS7_ILi64EEEEEENS_10bfloat16_tEfNS_4arch4Sm80ELb1ELb0ELb1ELb0ELb0ELb0ELb0ELb0ELi2ELi4ELi4ELi4ELb0EEENS1_21CollectiveEpilogueBwdISA_SB_SD_Li256ELb0ELb0ELi2EEENS1_25SingleTileBwdLPTSchedulerILb0ELi128ELb0EEEEEEEEEvNT_6ParamsE) ;  /* 0xffff7e3008007950 */ /* 0x000fea0003c3ffff */
        .type           $_ZN7cutlass13device_kernelIN5flash19enable_sm80_to_sm89INS1_16FlashAttnBwdSm80INS1_25CollectiveMainloopBwdSm80ILi2ELi2EN4cute5tupleIJNS5_1CILi128EEES8_NS7_ILi64EEEEEENS_10bfloat16_tEfNS_4arch4Sm80ELb1ELb0ELb1ELb0ELb0ELb0ELb0ELb0ELi2ELi4ELi4ELi4ELb0EEENS1_21CollectiveEpilogueBwdISA_SB_SD_Li256ELb0ELb0ELi2EEENS1_25SingleTileBwdLPTSchedulerILb0ELi128ELb0EEEEEEEEEvNT_6ParamsE$_ZN4cute3eso3ESOILb0ELb1EJNS_6LayoutINS_5tupleIJNS3_IJNS_1CILi8EEENS4_ILi1EEEEEENS4_ILi2EEEEEENS3_IJNS3_IJS6_NS4_ILi0EEEEEEiEEEEESA_EEC2ERKSD_RKSA_,@function
        .size           $_ZN7cutlass13device_kernelIN5flash19enable_sm80_to_sm89INS1_16FlashAttnBwdSm80INS1_25CollectiveMainloopBwdSm80ILi2ELi2EN4cute5tupleIJNS5_1CILi128EEES8_NS7_ILi64EEEEEENS_10bfloat16_tEfNS_4arch4Sm80ELb1ELb0ELb1ELb0ELb0ELb0ELb0ELb0ELi2ELi4ELi4ELi4ELb0EEENS1_21CollectiveEpilogueBwdISA_SB_SD_Li256ELb0ELb0ELi2EEENS1_25SingleTileBwdLPTSchedulerILb0ELi128ELb0EEEEEEEEEvNT_6ParamsE$_ZN4cute3eso3ESOILb0ELb1EJNS_6LayoutINS_5tupleIJNS3_IJNS_1CILi8EEENS4_ILi1EEEEEENS4_ILi2EEEEEENS3_IJNS3_IJS6_NS4_ILi0EEEEEEiEEEEESA_EEC2ERKSD_RKSA_,($_ZN7cutlass13device_kernelIN5flash19enable_sm80_to_sm89INS1_16FlashAttnBwdSm80INS1_25CollectiveMainloopBwdSm80ILi2ELi2EN4cute5tupleIJNS5_1CILi128EEES8_NS7_ILi64EEEEEENS_10bfloat16_tEfNS_4arch4Sm80ELb1ELb0ELb1ELb0ELb0ELb0ELb0ELb0ELi2ELi4ELi4ELi4ELb0EEENS1_21CollectiveEpilogueBwdISA_SB_SD_Li256ELb0ELb0ELi2EEENS1_25SingleTileBwdLPTSchedulerILb0ELi128ELb0EEEEEEEEEvNT_6ParamsE$_ZN4cute3eso3ESOILb0ELb1EJiEEC2ERKi - $_ZN7cutlass13device_kernelIN5flash19enable_sm80_to_sm89INS1_16FlashAttnBwdSm80INS1_25CollectiveMainloopBwdSm80ILi2ELi2EN4cute5tupleIJNS5_1CILi128EEES8_NS7_ILi64EEEEEENS_10bfloat16_tEfNS_4arch4Sm80ELb1ELb0ELb1ELb0ELb0ELb0ELb0ELb0ELi2ELi4ELi4ELi4ELb0EEENS1_21CollectiveEpilogueBwdISA_SB_SD_Li256ELb0ELb0ELi2EEENS1_25SingleTileBwdLPTSchedulerILb0ELi128ELb0EEEEEEEEEvNT_6ParamsE$_ZN4cute3eso3ESOILb0ELb1EJNS_6LayoutINS_5tupleIJNS3_IJNS_1CILi8EEENS4_ILi1EEEEEENS4_ILi2EEEEEENS3_IJNS3_IJS6_NS4_ILi0EEEEEEiEEEEESA_EEC2ERKSD_RKSA_)
$_ZN7cutlass13device_kernelIN5flash19enable_sm80_to_sm89INS1_16FlashAttnBwdSm80INS1_25CollectiveMainloopBwdSm80ILi2ELi2EN4cute5tupleIJNS5_1CILi128EEES8_NS7_ILi64EEEEEENS_10bfloat16_tEfNS_4arch4Sm80ELb1ELb0ELb1ELb0ELb0ELb0ELb0ELb0ELi2ELi4ELi4ELi4ELb0EEENS1_21CollectiveEpilogueBwdISA_SB_SD_Li256ELb0ELb0ELi2EEENS1_25SingleTileBwdLPTSchedulerILb0ELi128ELb0EEEEEEEEEvNT_6ParamsE$_ZN4cute3eso3ESOILb0ELb1EJNS_6LayoutINS_5tupleIJNS3_IJNS_1CILi8EEENS4_ILi1EEEEEENS4_ILi2EEEEEENS3_IJNS3_IJS6_NS4_ILi0EEEEEEiEEEEESA_EEC2ERKSD_RKSA_:
[----:B------:R-:W-:Y:S02]  /*81d0*/  IADD3 R2, R67, -c[0x0][0x20], RZ ;  /* 0x8000080043027a10 */ /* 0x000fe40007ffe0ff */
[----:B------:R-:W-:-:S03]  /*81e0*/  MOV R7, 0x0 ;  /* 0x0000000000077802 */ /* 0x000fc60000000f00 */
[----:B------:R1:W-:Y:S01]  /*81f0*/  STL [R2], R3 ;  /* 0x0000000302007387 */ /* 0x0003e20000100800 */
[----:B------:R-:W-:Y:S05]  /*8200*/  RET.REL.NODEC R6 `(_ZN7cutlass13device_kernelIN5flash19enable_sm80_to_sm89INS1_16FlashAttnBwdSm80INS1_25CollectiveMainloopBwdSm80ILi2ELi2EN4cute5tupleIJNS5_1CILi128EEES8_NS7_ILi64EEEEEENS_10bfloat16_tEfNS_4arch4Sm80ELb1ELb0ELb1ELb0ELb0ELb0ELb0ELb0ELi2ELi4ELi4ELi4ELb0EEENS1_21CollectiveEpilogueBwdISA_SB_SD_Li256ELb0ELb0ELi2EEENS1_25SingleTileBwdLPTSchedulerILb0ELi128ELb0EEEEEEEEEvNT_6ParamsE) ;  /* 0xffff7df006007950 */ /* 0x000fea0003c3ffff */
        .type           $_ZN7cutlass13device_kernelIN5flash19enable_sm80_to_sm89INS1_16FlashAttnBwdSm80INS1_25CollectiveMainloopBwdSm80ILi2ELi2EN4cute5tupleIJNS5_1CILi128EEES8_NS7_ILi64EEEEEENS_10bfloat16_tEfNS_4arch4Sm80ELb1ELb0ELb1ELb0ELb0ELb0ELb0ELb0ELi2ELi4ELi4ELi4ELb0EEENS1_21CollectiveEpilogueBwdISA_SB_SD_Li256ELb0ELb0ELi2EEENS1_25SingleTileBwdLPTSchedulerILb0ELi128ELb0EEEEEEEEEvNT_6ParamsE$_ZN4cute3eso3ESOILb0ELb1EJiEEC2ERKi,@function
        .size           $_ZN7cutlass13device_kernelIN5flash19enable_sm80_to_sm89INS1_16FlashAttnBwdSm80INS1_25CollectiveMainloopBwdSm80ILi2ELi2EN4cute5tupleIJNS5_1CILi128EEES8_NS7_ILi64EEEEEENS_10bfloat16_tEfNS_4arch4Sm80ELb1ELb0ELb1ELb0ELb0ELb0ELb0ELb0ELi2ELi4ELi4ELi4ELb0EEENS1_21CollectiveEpilogueBwdISA_SB_SD_Li256ELb0ELb0ELi2EEENS1_25SingleTileBwdLPTSchedulerILb0ELi128ELb0EEEEEEEEEvNT_6ParamsE$_ZN4cute3eso3ESOILb0ELb1EJiEEC2ERKi,($_ZN7cutlass13device_kernelIN5flash19enable_sm80_to_sm89INS1_16FlashAttnBwdSm80INS1_25CollectiveMainloopBwdSm80ILi2ELi2EN4cute5tupleIJNS5_1CILi128EEES8_NS7_ILi64EEEEEENS_10bfloat16_tEfNS_4arch4Sm80ELb1ELb0ELb1ELb0ELb0ELb0ELb0ELb0ELi2ELi4ELi4ELi4ELb0EEENS1_21CollectiveEpilogueBwdISA_SB_SD_Li256ELb0ELb0ELi2EEENS1_25SingleTileBwdLPTSchedulerILb0ELi128ELb0EEEEEEEEEvNT_6ParamsE$_ZN4cute3eso3ESOILb0ELb1EJiNS_1CILi0EEEEEC2ERKiRKS3_ - $_ZN7cutlass13device_kernelIN5flash19enable_sm80_to_sm89INS1_16FlashAttnBwdSm80INS1_25CollectiveMainloopBwdSm80ILi2ELi2EN4cute5tupleIJNS5_1CILi128EEES8_NS7_ILi64EEEEEENS_10bfloat16_tEfNS_4arch4Sm80ELb1ELb0ELb1ELb0ELb0ELb0ELb0ELb0ELi2ELi4ELi4ELi4ELb0EEENS1_21CollectiveEpilogueBwdISA_SB_SD_Li256ELb0ELb0ELi2EEENS1_25SingleTileBwdLPTSchedulerILb0ELi128ELb0EEEEEEEEEvNT_6ParamsE$_ZN4cute3eso3ESOILb0ELb1EJiEEC2ERKi)
$_ZN7cutlass13device_kernelIN5flash19enable_sm80_to_sm89INS1_16FlashAttnBwdSm80INS1_25CollectiveMainloopBwdSm80ILi2ELi2EN4cute5tupleIJNS5_1CILi128EEES8_NS7_ILi64EEEEEENS_10bfloat16_tEfNS_4arch4Sm80ELb1ELb0ELb1ELb0ELb0ELb0ELb0ELb0ELi2ELi4ELi4ELi4ELb0EEENS1_21CollectiveEpilogueBwdISA_SB_SD_Li256ELb0ELb0ELi2EEENS1_25SingleTileBwdLPTSchedulerILb0ELi128ELb0EEEEEEEEEvNT_6ParamsE$_ZN4cute3eso3ESOILb0ELb1EJiEEC2ERKi:
[----:B------:R-:W-:Y:S02]  /*8210*/  IADD3 R2, R2, -c[0x0][0x20], RZ ;  /* 0x8000080002027a10 */ /* 0x000fe40007ffe0ff */
[----:B------:R-:W-:-:S03]  /*8220*/  MOV R9, 0x0 ;  /* 0x0000000000097802 */ /* 0x000fc60000000f00 */
[----:B------:R1:W-:Y:S01]  /*8230*/  STL [R2], R3 ;  /* 0x0000000302007387 */ /* 0x0003e20000100800 */
[----:B------:R-:W-:Y:S05]  /*8240*/  RET.REL.NODEC R8 `(_ZN7cutlass13device_kernelIN5flash19enable_sm80_to_sm89INS1_16FlashAttnBwdSm80INS1_25CollectiveMainloopBwdSm80ILi2ELi2EN4cute5tupleIJNS5_1CILi128EEES8_NS7_ILi64EEEEEENS_10bfloat16_tEfNS_4arch4Sm80ELb1ELb0ELb1ELb0ELb0ELb0ELb0ELb0ELi2ELi4ELi4ELi4ELb0EEENS1_21CollectiveEpilogueBwdISA_SB_SD_Li256ELb0ELb0ELi2EEENS1_25SingleTileBwdLPTSchedulerILb0ELi128ELb0EEEEEEEEEvNT_6ParamsE) ;  /* 0xffff7db008007950 */ /* 0x000fea0003c3ffff */
        .type           $_ZN7cutlass13device_kernelIN5flash19enable_sm80_to_sm89INS1_16FlashAttnBwdSm80INS1_25CollectiveMainloopBwdSm80ILi2ELi2EN4cute5tupleIJNS5_1CILi128EEES8_NS7_ILi64EEEEEENS_10bfloat16_tEfNS_4arch4Sm80ELb1ELb0ELb1ELb0ELb0ELb0ELb0ELb0ELi2ELi4ELi4ELi4ELb0EEENS1_21CollectiveEpilogueBwdISA_SB_SD_Li256ELb0ELb0ELi2EEENS1_25SingleTileBwdLPTSchedulerILb0ELi128ELb0EEEEEEEEEvNT_6ParamsE$_ZN4cute3eso3ESOILb0ELb1EJiNS_1CILi0EEEEEC2ERKiRKS3_,@function
        .size           $_ZN7cutlass13device_kernelIN5flash19enable_sm80_to_sm89INS1_16FlashAttnBwdSm80INS1_25CollectiveMainloopBwdSm80ILi2ELi2EN4cute5tupleIJNS5_1CILi128EEES8_NS7_ILi64EEEEEENS_10bfloat16_tEfNS_4arch4Sm80ELb1ELb0ELb1ELb0ELb0ELb0ELb0ELb0ELi2ELi4ELi4ELi4ELb0EEENS1_21CollectiveEpilogueBwdISA_SB_SD_Li256ELb0ELb0ELi2EEENS1_25SingleTileBwdLPTSchedulerILb0ELi128ELb0EEEEEEEEEvNT_6ParamsE$_ZN4cute3eso3ESOILb0ELb1EJiNS_1CILi0EEEEEC2ERKiRKS3_,($_ZN7cutlass13device_kernelIN5flash19enable_sm80_to_sm89INS1_16FlashAttnBwdSm80INS1_25CollectiveMainloopBwdSm80ILi2ELi2EN4cute5tupleIJNS5_1CILi128EEES8_NS7_ILi64EEEEEENS_10bfloat16_tEfNS_4arch4Sm80ELb1ELb0ELb1ELb0ELb0ELb0ELb0ELb0ELi2ELi4ELi4ELi4ELb0EEENS1_21CollectiveEpilogueBwdISA_SB_SD_Li256ELb0ELb0ELi2EEENS1_25SingleTileBwdLPTSchedulerILb0ELi128ELb0EEEEEEEEEvNT_6ParamsE$_ZN4cute3eso3ESOILb0ELb1EJiNS_1CILi144EEENS2_ILi288EEEEEC2ERKiRKS3_RKS4_ - $_ZN7cutlass13device_kernelIN5flash19enable_sm80_to_sm89INS1_16FlashAttnBwdSm80INS1_25CollectiveMainloopBwdSm80ILi2ELi2EN4cute5tupleIJNS5_1CILi128EEES8_NS7_ILi64EEEEEENS_10bfloat16_tEfNS_4arch4Sm80ELb1ELb0ELb1ELb0ELb0ELb0ELb0ELb0ELi2ELi4ELi4ELi4ELb0EEENS1_21CollectiveEpilogueBwdISA_SB_SD_Li256ELb0ELb0ELi2EEENS1_25SingleTileBwdLPTSchedulerILb0ELi128ELb0EEEEEEEEEvNT_6ParamsE$_ZN4cute3eso3ESOILb0ELb1EJiNS_1CILi0EEEEEC2ERKiRKS3_)
$_ZN7cutlass13device_kernelIN5flash19enable_sm80_to_sm89INS1_16FlashAttnBwdSm80INS1_25CollectiveMainloopBwdSm80ILi2ELi2EN4cute5tupleIJNS5_1CILi128EEES8_NS7_ILi64EEEEEENS_10bfloat16_tEfNS_4arch4Sm80ELb1ELb0ELb1ELb0ELb0ELb0ELb0ELb0ELi2ELi4ELi4ELi4ELb0EEENS1_21CollectiveEpilogueBwdISA_SB_SD_Li256ELb0ELb0ELi2EEENS1_25SingleTileBwdLPTSchedulerILb0ELi128ELb0EEEEEEEEEvNT_6ParamsE$_ZN4cute3eso3ESOILb0ELb1EJiNS_1CILi0EEEEEC2ERKiRKS3_:
[----:B------:R-:W-:Y:S01]  /*8250*/  IADD3 R2, R2, -c[0x0][0x20], RZ ;  /* 0x8000080002027a10 */ /* 0x000fe20007ffe0ff */
[----:B------:R-:W-:Y:S01]  /*8260*/  IMAD.MOV.U32 R8, RZ, RZ, R6 ;  /* 0x000000ffff087224 */ /* 0x000fe200078e0006 */
[----:B------:R-:W-:-:S03]  /*8270*/  MOV R9, 0x0 ;  /* 0x0000000000097802 */ /* 0x000fc60000000f00 */
[----:B------:R1:W-:Y:S01]  /*8280*/  STL [R2], R3 ;  /* 0x0000000302007387 */ /* 0x0003e20000100800 */
[----:B------:R-:W-:Y:S05]  /*8290*/  RET.REL.NODEC R8 `(_ZN7cutlass13device_kernelIN5flash19enable_sm80_to_sm89INS1_16FlashAttnBwdSm80INS1_25CollectiveMainloopBwdSm80ILi2ELi2EN4cute5tupleIJNS5_1CILi128EEES8_NS7_ILi64EEEEEENS_10bfloat16_tEfNS_4arch4Sm80ELb1ELb0ELb1ELb0ELb0ELb0ELb0ELb0ELi2ELi4ELi4ELi4ELb0EEENS1_21CollectiveEpilogueBwdISA_SB_SD_Li256ELb0ELb0ELi2EEENS1_25SingleTileBwdLPTSchedulerILb0ELi128ELb0EEEEEEEEEvNT_6ParamsE) ;  /* 0xffff7d6008007950 */ /* 0x000fea0003c3ffff */
        .type           $_ZN7cutlass13device_kernelIN5flash19enable_sm80_to_sm89INS1_16FlashAttnBwdSm80INS1_25CollectiveMainloopBwdSm80ILi2ELi2EN4cute5tupleIJNS5_1CILi128EEES8_NS7_ILi64EEEEEENS_10bfloat16_tEfNS_4arch4Sm80ELb1ELb0ELb1ELb0ELb0ELb0ELb0ELb0ELi2ELi4ELi4ELi4ELb0EEENS1_21CollectiveEpilogueBwdISA_SB_SD_Li256ELb0ELb0ELi2EEENS1_25SingleTileBwdLPTSchedulerILb0ELi128ELb0EEEEEEEEEvNT_6ParamsE$_ZN4cute3eso3ESOILb0ELb1EJiNS_1CILi144EEENS2_ILi288EEEEEC2ERKiRKS3_RKS4_,@function
        .size           $_ZN7cutlass13device_kernelIN5flash19enable_sm80_to_sm89INS1_16FlashAttnBwdSm80INS1_25CollectiveMainloopBwdSm80ILi2ELi2EN4cute5tupleIJNS5_1CILi128EEES8_NS7_ILi64EEEEEENS_10bfloat16_tEfNS_4arch4Sm80ELb1ELb0ELb1ELb0ELb0ELb0ELb0ELb0ELi2ELi4ELi4ELi4ELb0EEENS1_21CollectiveEpilogueBwdISA_SB_SD_Li256ELb0ELb0ELi2EEENS1_25SingleTileBwdLPTSchedulerILb0ELi128ELb0EEEEEEEEEvNT_6ParamsE$_ZN4cute3eso3ESOILb0ELb1EJiNS_1CILi144EEENS2_ILi288EEEEEC2ERKiRKS3_RKS4_,($_ZN7cutlass13device_kernelIN5flash19enable_sm80_to_sm89INS1_16FlashAttnBwdSm80INS1_25CollectiveMainloopBwdSm80ILi2ELi2EN4cute5tupleIJNS5_1CILi128EEES8_NS7_ILi64EEEEEENS_10bfloat16_tEfNS_4arch4Sm80ELb1ELb0ELb1ELb0ELb0ELb0ELb0ELb0ELi2ELi4ELi4ELi4ELb0EEENS1_21CollectiveEpilogueBwdISA_SB_SD_Li256ELb0ELb0ELi2EEENS1_25SingleTileBwdLPTSchedulerILb0ELi128ELb0EEEEEEEEEvNT_6ParamsE$_ZN4cute3eso3ESOILb0ELb1EJiNS_1CILi144EEENS2_ILi512EEEEEC2ERKiRKS3_RKS4_ - $_ZN7cutlass13device_kernelIN5flash19enable_sm80_to_sm89INS1_16FlashAttnBwdSm80INS1_25CollectiveMainloopBwdSm80ILi2ELi2EN4cute5tupleIJNS5_1CILi128EEES8_NS7_ILi64EEEEEENS_10bfloat16_tEfNS_4arch4Sm80ELb1ELb0ELb1ELb0ELb0ELb0ELb0ELb0ELi2ELi4ELi4ELi4ELb0EEENS1_21CollectiveEpilogueBwdISA_SB_SD_Li256ELb0ELb0ELi2EEENS1_25SingleTileBwdLPTSchedulerILb0ELi128ELb0EEEEEEEEEvNT_6ParamsE$_ZN4cute3eso3ESOILb0ELb1EJiNS_1CILi144EEENS2_ILi288EEEEEC2ERKiRKS3_RKS4_)
$_ZN7cutlass13device_kernelIN5flash19enable_sm80_to_sm89INS1_16FlashAttnBwdSm80INS1_25CollectiveMainloopBwdSm80ILi2ELi2EN4cute5tupleIJNS5_1CILi128EEES8_NS7_ILi64EEEEEENS_10bfloat16_tEfNS_4arch4Sm80ELb1ELb0ELb1ELb0ELb0ELb0ELb0ELb0ELi2ELi4ELi4ELi4ELb0EEENS1_21CollectiveEpilogueBwdISA_SB_SD_Li256ELb0ELb0ELi2EEENS1_25SingleTileBwdLPTSchedulerILb0ELi128ELb0EEEEEEEEEvNT_6ParamsE$_ZN4cute3eso3ESOILb0ELb1EJiNS_1CILi144EEENS2_ILi288EEEEEC2ERKiRKS3_RKS4_:
[----:B------:R-:W-:Y:S01]  /*82a0*/  IADD3 R4, R60, -c[0x0][0x20], RZ ;  /* 0x800008003c047a10 */ /* 0x000fe20007ffe0ff */
[----:B------:R-:W-:Y:S01]  /*82b0*/  IMAD.MOV.U32 R8, RZ, RZ, R6 ;  /* 0x000000ffff087224 */ /* 0x000fe200078e0006 */
[----:B------:R-:W-:-:S03]  /*82c0*/  MOV R9, 0x0 ;  /* 0x0000000000097802 */ /* 0x000fc60000000f00 */
[----:B------:R1:W-:Y:S01]  /*82d0*/  STL [R4], R5 ;  /* 0x0000000504007387 */ /* 0x0003e20000100800 */
[----:B------:R-:W-:Y:S05]  /*82e0*/  RET.REL.NODEC R8 `(_ZN7cutlass13device_kernelIN5flash19enable_sm80_to_sm89INS1_16FlashAttnBwdSm80INS1_25CollectiveMainloopBwdSm80ILi2ELi2EN4cute5tupleIJNS5_1CILi128EEES8_NS7_ILi64EEEEEENS_10bfloat16_tEfNS_4arch4Sm80ELb1ELb0ELb1ELb0ELb0ELb0ELb0ELb0ELi2ELi4ELi4ELi4ELb0EEENS1_21CollectiveEpilogueBwdISA_SB_SD_Li256ELb0ELb0ELi2EEENS1_25SingleTileBwdLPTSchedulerILb0ELi128ELb0EEEEEEEEEvNT_6ParamsE) ;  /* 0xffff7d1008007950 */ /* 0x000fea0003c3ffff */
        .type           $_ZN7cutlass13device_kernelIN5flash19enable_sm80_to_sm89INS1_16FlashAttnBwdSm80INS1_25CollectiveMainloopBwdSm80ILi2ELi2EN4cute5tupleIJNS5_1CILi128EEES8_NS7_ILi64EEEEEENS_10bfloat16_tEfNS_4arch4Sm80ELb1ELb0ELb1ELb0ELb0ELb0ELb0ELb0ELi2ELi4ELi4ELi4ELb0EEENS1_21CollectiveEpilogueBwdISA_SB_SD_Li256ELb0ELb0ELi2EEENS1_25SingleTileBwdLPTSchedulerILb0ELi128ELb0EEEEEEEEEvNT_6ParamsE$_ZN4cute3eso3ESOILb0ELb1EJiNS_1CILi144EEENS2_ILi512EEEEEC2ERKiRKS3_RKS4_,@function
        .size           $_ZN7cutlass13device_kernelIN5flash19enable_sm80_to_sm89INS1_16FlashAttnBwdSm80INS1_25CollectiveMainloopBwdSm80ILi2ELi2EN4cute5tupleIJNS5_1CILi128EEES8_NS7_ILi64EEEEEENS_10bfloat16_tEfNS_4arch4Sm80ELb1ELb0ELb1ELb0ELb0ELb0ELb0ELb0ELi2ELi4ELi4ELi4ELb0EEENS1_21CollectiveEpilogueBwdISA_SB_SD_Li256ELb0ELb0ELi2EEENS1_25SingleTileBwdLPTSchedulerILb0ELi128ELb0EEEEEEEEEvNT_6ParamsE$_ZN4cute3eso3ESOILb0ELb1EJiNS_1CILi144EEENS2_ILi512EEEEEC2ERKiRKS3_RKS4_,($_ZN7cutlass13device_kernelIN5flash19enable_sm80_to_sm89INS1_16FlashAttnBwdSm80INS1_25CollectiveMainloopBwdSm80ILi2ELi2EN4cute5tupleIJNS5_1CILi128EEES8_NS7_ILi64EEEEEENS_10bfloat16_tEfNS_4arch4Sm80ELb1ELb0ELb1ELb0ELb0ELb0ELb0ELb0ELi2ELi4ELi4ELi4ELb0EEENS1_21CollectiveEpilogueBwdISA_SB_SD_Li256ELb0ELb0ELi2EEENS1_25SingleTileBwdLPTSchedulerILb0ELi128ELb0EEEEEEEEEvNT_6ParamsE$_ZN4cute3eso3ESOILb0ELb1EJiNS_1CILi4096EEEEEC2ERKiRKS3_ - $_ZN7cutlass13device_kernelIN5flash19enable_sm80_to_sm89INS1_16FlashAttnBwdSm80INS1_25CollectiveMainloopBwdSm80ILi2ELi2EN4cute5tupleIJNS5_1CILi128EEES8_NS7_ILi64EEEEEENS_10bfloat16_tEfNS_4arch4Sm80ELb1ELb0ELb1ELb0ELb0ELb0ELb0ELb0ELi2ELi4ELi4ELi4ELb0EEENS1_21CollectiveEpilogueBwdISA_SB_SD_Li256ELb0ELb0ELi2EEENS1_25SingleTileBwdLPTSchedulerILb0ELi128ELb0EEEEEEEEEvNT_6ParamsE$_ZN4cute3eso3ESOILb0ELb1EJiNS_1CILi144EEENS2_ILi512EEEEEC2ERKiRKS3_RKS4_)
$_ZN7cutlass13device_kernelIN5flash19enable_sm80_to_sm89INS1_16FlashAttnBwdSm80INS1_25CollectiveMainloopBwdSm80ILi2ELi2EN4cute5tupleIJNS5_1CILi128EEES8_NS7_ILi64EEEEEENS_10bfloat16_tEfNS_4arch4Sm80ELb1ELb0ELb1ELb0ELb0ELb0ELb0ELb0ELi2ELi4ELi4ELi4ELb0EEENS1_21CollectiveEpilogueBwdISA_SB_SD_Li256ELb0ELb0ELi2EEENS1_25SingleTileBwdLPTSchedulerILb0ELi128ELb0EEEEEEEEEvNT_6ParamsE$_ZN4cute3eso3ESOILb0ELb1EJiNS_1CILi144EEENS2_ILi512EEEEEC2ERKiRKS3_RKS4_:
[----:B------:R-:W-:Y:S01]  /*82f0*/  IADD3 R4, R60, -c[0x0][0x20], RZ ;  /* 0x800008003c047a10 */ /* 0x000fe20007ffe0ff */
[----:B------:R-:W-:Y:S01]  /*8300*/  IMAD.MOV.U32 R8, RZ, RZ, R6 ;  /* 0x000000ffff087224 */ /* 0x000fe200078e0006 */
[----:B------:R-:W-:-:S03]  /*8310*/  MOV R9, 0x0 ;  /* 0x0000000000097802 */ /* 0x000fc60000000f00 */
[----:B------:R1:W-:Y:S01]  /*8320*/  STL [R4], R5 ;  /* 0x0000000504007387 */ /* 0x0003e20000100800 */
[----:B------:R-:W-:Y:S05]  /*8330*/  RET.REL.NODEC R8 `(_ZN7cutlass13device_kernelIN5flash19enable_sm80_to_sm89INS1_16FlashAttnBwdSm80INS1_25CollectiveMainloopBwdSm80ILi2ELi2EN4cute5tupleIJNS5_1CILi128EEES8_NS7_ILi64EEEEEENS_10bfloat16_tEfNS_4arch4Sm80ELb1ELb0ELb1ELb0ELb0ELb0ELb0ELb0ELi2ELi4ELi4ELi4ELb0EEENS1_21CollectiveEpilogueBwdISA_SB_SD_Li256ELb0ELb0ELi2EEENS1_25SingleTileBwdLPTSchedulerILb0ELi128ELb0EEEEEEEEEvNT_6ParamsE) ;  /* 0xffff7cc008007950 */ /* 0x000fea0003c3ffff */
        .type           $_ZN7cutlass13device_kernelIN5flash19enable_sm80_to_sm89INS1_16FlashAttnBwdSm80INS1_25CollectiveMainloopBwdSm80ILi2ELi2EN4cute5tupleIJNS5_1CILi128EEES8_NS7_ILi64EEEEEENS_10bfloat16_tEfNS_4arch4Sm80ELb1ELb0ELb1ELb0ELb0ELb0ELb0ELb0ELi2ELi4ELi4ELi4ELb0EEENS1_21CollectiveEpilogueBwdISA_SB_SD_Li256ELb0ELb0ELi2EEENS1_25SingleTileBwdLPTSchedulerILb0ELi128ELb0EEEEEEEEEvNT_6ParamsE$_ZN4cute3eso3ESOILb0ELb1EJiNS_1CILi4096EEEEEC2ERKiRKS3_,@function
        .size           $_ZN7cutlass13device_kernelIN5flash19enable_sm80_to_sm89INS1_16FlashAttnBwdSm80INS1_25CollectiveMainloopBwdSm80ILi2ELi2EN4cute5tupleIJNS5_1CILi128EEES8_NS7_ILi64EEEEEENS_10bfloat16_tEfNS_4arch4Sm80ELb1ELb0ELb1ELb0ELb0ELb0ELb0ELb0ELi2ELi4ELi4ELi4ELb0EEENS1_21CollectiveEpilogueBwdISA_SB_SD_Li256ELb0ELb0ELi2EEENS1_25SingleTileBwdLPTSchedulerILb0ELi128ELb0EEEEEEEEEvNT_6ParamsE$_ZN4cute3eso3ESOILb0ELb1EJiNS_1CILi4096EEEEEC2ERKiRKS3_,($_ZN7cutlass13device_kernelIN5flash19enable_sm80_to_sm89INS1_16FlashAttnBwdSm80INS1_25CollectiveMainloopBwdSm80ILi2ELi2EN4cute5tupleIJNS5_1CILi128EEES8_NS7_ILi64EEEEEENS_10bfloat16_tEfNS_4arch4Sm80ELb1ELb0ELb1ELb0ELb0ELb0ELb0ELb0ELi2ELi4ELi4ELi4ELb0EEENS1_21CollectiveEpilogueBwdISA_SB_SD_Li256ELb0ELb0ELi2EEENS1_25SingleTileBwdLPTSchedulerILb0ELi128ELb0EEEEEEEEEvNT_6ParamsE$_ZN4cute3eso3ESOILb0ELb1EJiNS_1CILi512EEEEEC2ERKiRKS3_ - $_ZN7cutlass13device_kernelIN5flash19enable_sm80_to_sm89INS1_16FlashAttnBwdSm80INS1_25CollectiveMainloopBwdSm80ILi2ELi2EN4cute5tupleIJNS5_1CILi128EEES8_NS7_ILi64EEEEEENS_10bfloat16_tEfNS_4arch4Sm80ELb1ELb0ELb1ELb0ELb0ELb0ELb0ELb0ELi2ELi4ELi4ELi4ELb0EEENS1_21CollectiveEpilogueBwdISA_SB_SD_Li256ELb0ELb0ELi2EEENS1_25SingleTileBwdLPTSchedulerILb0ELi128ELb0EEEEEEEEEvNT_6ParamsE$_ZN4cute3eso3ESOILb0ELb1EJiNS_1CILi4096EEEEEC2ERKiRKS3_)
$_ZN7cutlass13device_kernelIN5flash19enable_sm80_to_sm89INS1_16FlashAttnBwdSm80INS1_25CollectiveMainloopBwdSm80ILi2ELi2EN4cute5tupleIJNS5_1CILi128EEES8_NS7_ILi64EEEEEENS_10bfloat16_tEfNS_4arch4Sm80ELb1ELb0ELb1ELb0ELb0ELb0ELb0ELb0ELi2ELi4ELi4ELi4ELb0EEENS1_21CollectiveEpilogueBwdISA_SB_SD_Li256ELb0ELb0ELi2EEENS1_25SingleTileBwdLPTSchedulerILb0ELi128ELb0EEEEEEEEEvNT_6ParamsE$_ZN4cute3eso3ESOILb0ELb1EJiNS_1CILi4096EEEEEC2ERKiRKS3_:
[----:B------:R-:W-:Y:S02]  /*8340*/  IADD3 R9, R9, -c[0x0][0x20], RZ ;  /* 0x8000080009097a10 */ /* 0x000fe40007ffe0ff */
[----:B------:R-:W-:-:S03]  /*8350*/  MOV R5, 0x0 ;  /* 0x0000000000057802 */ /* 0x000fc60000000f00 */
[----:B------:R1:W-:Y:S01]  /*8360*/  STL [R9], R2 ;  /* 0x0000000209007387 */ /* 0x0003e20000100800 */
[----:B------:R-:W-:Y:S05]  /*8370*/  RET.REL.NODEC R4 `(_ZN7cutlass13device_kernelIN5flash19enable_sm80_to_sm89INS1_16FlashAttnBwdSm80INS1_25CollectiveMainloopBwdSm80ILi2ELi2EN4cute5tupleIJNS5_1CILi128EEES8_NS7_ILi64EEEEEENS_10bfloat16_tEfNS_4arch4Sm80ELb1ELb0ELb1ELb0ELb0ELb0ELb0ELb0ELi2ELi4ELi4ELi4ELb0EEENS1_21CollectiveEpilogueBwdISA_SB_SD_Li256ELb0ELb0ELi2EEENS1_25SingleTileBwdLPTSchedulerILb0ELi128ELb0EEEEEEEEEvNT_6ParamsE) ;  /* 0xffff7c8004007950 */ /* 0x000fea0003c3ffff */
        .type           $_ZN7cutlass13device_kernelIN5flash19enable_sm80_to_sm89INS1_16FlashAttnBwdSm80INS1_25CollectiveMainloopBwdSm80ILi2ELi2EN4cute5tupleIJNS5_1CILi128EEES8_NS7_ILi64EEEEEENS_10bfloat16_tEfNS_4arch4Sm80ELb1ELb0ELb1ELb0ELb0ELb0ELb0ELb0ELi2ELi4ELi4ELi4ELb0EEENS1_21CollectiveEpilogueBwdISA_SB_SD_Li256ELb0ELb0ELi2EEENS1_25SingleTileBwdLPTSchedulerILb0ELi128ELb0EEEEEEEEEvNT_6ParamsE$_ZN4cute3eso3ESOILb0ELb1EJiNS_1CILi512EEEEEC2ERKiRKS3_,@function
        .size           $_ZN7cutlass13device_kernelIN5flash19enable_sm80_to_sm89INS1_16FlashAttnBwdSm80INS1_25CollectiveMainloopBwdSm80ILi2ELi2EN4cute5tupleIJNS5_1CILi128EEES8_NS7_ILi64EEEEEENS_10bfloat16_tEfNS_4arch4Sm80ELb1ELb0ELb1ELb0ELb0ELb0ELb0ELb0ELi2ELi4ELi4ELi4ELb0EEENS1_21CollectiveEpilogueBwdISA_SB_SD_Li256ELb0ELb0ELi2EEENS1_25SingleTileBwdLPTSchedulerILb0ELi128ELb0EEEEEEEEEvNT_6ParamsE$_ZN4cute3eso3ESOILb0ELb1EJiNS_1CILi512EEEEEC2ERKiRKS3_,($_ZN7cutlass13device_kernelIN5flash19enable_sm80_to_sm89INS1_16FlashAttnBwdSm80INS1_25CollectiveMainloopBwdSm80ILi2ELi2EN4cute5tupleIJNS5_1CILi128EEES8_NS7_ILi64EEEEEENS_10bfloat16_tEfNS_4arch4Sm80ELb1ELb0ELb1ELb0ELb0ELb0ELb0ELb0ELi2ELi4ELi4ELi4ELb0EEENS1_21CollectiveEpilogueBwdISA_SB_SD_Li256ELb0ELb0ELi2EEENS1_25SingleTileBwdLPTSchedulerILb0ELi128ELb0EEEEEEEEEvNT_6ParamsE$_ZN4cute3eso3ESOILb0ELb1EJiNS_1CILi72EEENS2_ILi512EEEEEC2ERKiRKS3_RKS4_ - $_ZN7cutlass13device_kernelIN5flash19enable_sm80_to_sm89INS1_16FlashAttnBwdSm80INS1_25CollectiveMainloopBwdSm80ILi2ELi2EN4cute5tupleIJNS5_1CILi128EEES8_NS7_ILi64EEEEEENS_10bfloat16_tEfNS_4arch4Sm80ELb1ELb0ELb1ELb0ELb0ELb0ELb0ELb0ELi2ELi4ELi4ELi4ELb0EEENS1_21CollectiveEpilogueBwdISA_SB_SD_Li256ELb0ELb0ELi2EEENS1_25SingleTileBwdLPTSchedulerILb0ELi128ELb0EEEEEEEEEvNT_6ParamsE$_ZN4cute3eso3ESOILb0ELb1EJiNS_1CILi512EEEEEC2ERKiRKS3_)
$_ZN7cutlass13device_kernelIN5flash19enable_sm80_to_sm89INS1_16FlashAttnBwdSm80INS1_25CollectiveMainloopBwdSm80ILi2ELi2EN4cute5tupleIJNS5_1CILi128EEES8_NS7_ILi64EEEEEENS_10bfloat16_tEfNS_4arch4Sm80ELb1ELb0ELb1ELb0ELb0ELb0ELb0ELb0ELi2ELi4ELi4ELi4ELb0EEENS1_21CollectiveEpilogueBwdISA_SB_SD_Li256ELb0ELb0ELi2EEENS1_25SingleTileBwdLPTSchedulerILb0ELi128ELb0EEEEEEEEEvNT_6ParamsE$_ZN4cute3eso3ESOILb0ELb1EJiNS_1CILi512EEEEEC2ERKiRKS3_:
[----:B------:R-:W-:Y:S02]  /*8380*/  IADD3 R3, R70, -c[0x0][0x20], RZ ;  /* 0x8000080046037a10 */ /* 0x000fe40007ffe0ff */
[----:B------:R-:W-:-:S03]  /*8390*/  MOV R5, 0x0 ;  /* 0x0000000000057802 */ /* 0x000fc60000000f00 */
[----:B------:R1:W-:Y:S01]  /*83a0*/  STL [R3], R2 ;  /* 0x0000000203007387 */ /* 0x0003e20000100800 */
[----:B------:R-:W-:Y:S05]  /*83b0*/  RET.REL.NODEC R4 `(_ZN7cutlass13device_kernelIN5flash19enable_sm80_to_sm89INS1_16FlashAttnBwdSm80INS1_25CollectiveMainloopBwdSm80ILi2ELi2EN4cute5tupleIJNS5_1CILi128EEES8_NS7_ILi64EEEEEENS_10bfloat16_tEfNS_4arch4Sm80ELb1ELb0ELb1ELb0ELb0ELb0ELb0ELb0ELi2ELi4ELi4ELi4ELb0EEENS1_21CollectiveEpilogueBwdISA_SB_SD_Li256ELb0ELb0ELi2EEENS1_25SingleTileBwdLPTSchedulerILb0ELi128ELb0EEEEEEEEEvNT_6ParamsE) ;  /* 0xffff7c4004007950 */ /* 0x000fea0003c3ffff */
        .type           $_ZN7cutlass13device_kernelIN5flash19enable_sm80_to_sm89INS1_16FlashAttnBwdSm80INS1_25CollectiveMainloopBwdSm80ILi2ELi2EN4cute5tupleIJNS5_1CILi128EEES8_NS7_ILi64EEEEEENS_10bfloat16_tEfNS_4arch4Sm80ELb1ELb0ELb1ELb0ELb0ELb0ELb0ELb0ELi2ELi4ELi4ELi4ELb0EEENS1_21CollectiveEpilogueBwdISA_SB_SD_Li256ELb0ELb0ELi2EEENS1_25SingleTileBwdLPTSchedulerILb0ELi128ELb0EEEEEEEEEvNT_6ParamsE$_ZN4cute3eso3ESOILb0ELb1EJiNS_1CILi72EEENS2_ILi512EEEEEC2ERKiRKS3_RKS4_,@function
        .size           $_ZN7cutlass13device_kernelIN5flash19enable_sm80_to_sm89INS1_16FlashAttnBwdSm80INS1_25CollectiveMainloopBwdSm80ILi2ELi2EN4cute5tupleIJNS5_1CILi128EEES8_NS7_ILi64EEEEEENS_10bfloat16_tEfNS_4arch4Sm80ELb1ELb0ELb1ELb0ELb0ELb0ELb0ELb0ELi2ELi4ELi4ELi4ELb0EEENS1_21CollectiveEpilogueBwdISA_SB_SD_Li256ELb0ELb0ELi2EEENS1_25SingleTileBwdLPTSchedulerILb0ELi128ELb0EEEEEEEEEvNT_6ParamsE$_ZN4cute3eso3ESOILb0ELb1EJiNS_1CILi72EEENS2_ILi512EEEEEC2ERKiRKS3_RKS4_,($_ZN7cutlass13device_kernelIN5flash19enable_sm80_to_sm89INS1_16FlashAttnBwdSm80INS1_25CollectiveMainloopBwdSm80ILi2ELi2EN4cute5tupleIJNS5_1CILi128EEES8_NS7_ILi64EEEEEENS_10bfloat16_tEfNS_4arch4Sm80ELb1ELb0ELb1ELb0ELb0ELb0ELb0ELb0ELi2ELi4ELi4ELi4ELb0EEENS1_21CollectiveEpilogueBwdISA_SB_SD_Li256ELb0ELb0ELi2EEENS1_25SingleTileBwdLPTSchedulerILb0ELi128ELb0EEEEEEEEEvNT_6ParamsE$_ZN4cute3eso3ESOILb0ELb1EJlEEC2ERKl - $_ZN7cutlass13device_kernelIN5flash19enable_sm80_to_sm89INS1_16FlashAttnBwdSm80INS1_25CollectiveMainloopBwdSm80ILi2ELi2EN4cute5tupleIJNS5_1CILi128EEES8_NS7_ILi64EEEEEENS_10bfloat16_tEfNS_4arch4Sm80ELb1ELb0ELb1ELb0ELb0ELb0ELb0ELb0ELi2ELi4ELi4ELi4ELb0EEENS1_21CollectiveEpilogueBwdISA_SB_SD_Li256ELb0ELb0ELi2EEENS1_25SingleTileBwdLPTSchedulerILb0ELi128ELb0EEEEEEEEEvNT_6ParamsE$_ZN4cute3eso3ESOILb0ELb1EJiNS_1CILi72EEENS2_ILi512EEEEEC2ERKiRKS3_RKS4_)
$_ZN7cutlass13device_kernelIN5flash19enable_sm80_to_sm89INS1_16FlashAttnBwdSm80INS1_25CollectiveMainloopBwdSm80ILi2ELi2EN4cute5tupleIJNS5_1CILi128EEES8_NS7_ILi64EEEEEENS_10bfloat16_tEfNS_4arch4Sm80ELb1ELb0ELb1ELb0ELb0ELb0ELb0ELb0ELi2ELi4ELi4ELi4ELb0EEENS1_21CollectiveEpilogueBwdISA_SB_SD_Li256ELb0ELb0ELi2EEENS1_25SingleTileBwdLPTSchedulerILb0ELi128ELb0EEEEEEEEEvNT_6ParamsE$_ZN4cute3eso3ESOILb0ELb1EJiNS_1CILi72EEENS2_ILi512EEEEEC2ERKiRKS3_RKS4_:
[----:B------:R-:W-:Y:S01]  /*83c0*/  IADD3 R4, R4, -c[0x0][0x20], RZ ;  /* 0x8000080004047a10 */ /* 0x000fe20007ffe0ff */
[----:B------:R-:W-:Y:S01]  /*83d0*/  IMAD.MOV.U32 R8, RZ, RZ, R6 ;  /* 0x000000ffff087224 */ /* 0x000fe200078e0006 */
[----:B------:R-:W-:-:S03]  /*83e0*/  MOV R9, 0x0 ;  /* 0x0000000000097802 */ /* 0x000fc60000000f00 */
[----:B------:R1:W-:Y:S01]  /*83f0*/  STL [R4], R5 ;  /* 0x0000000504007387 */ /* 0x0003e20000100800 */
[----:B------:R-:W-:Y:S05]  /*8400*/  RET.REL.NODEC R8 `(_ZN7cutlass13device_kernelIN5flash19enable_sm80_to_sm89INS1_16FlashAttnBwdSm80INS1_25CollectiveMainloopBwdSm80ILi2ELi2EN4cute5tupleIJNS5_1CILi128EEES8_NS7_ILi64EEEEEENS_10bfloat16_tEfNS_4arch4Sm80ELb1ELb0ELb1ELb0ELb0ELb0ELb0ELb0ELi2ELi4ELi4ELi4ELb0EEENS1_21CollectiveEpilogueBwdISA_SB_SD_Li256ELb0ELb0ELi2EEENS1_25SingleTileBwdLPTSchedulerILb0ELi128ELb0EEEEEEEEEvNT_6ParamsE) ;  /* 0xffff7bf008007950 */ /* 0x000fea0003c3ffff */
        .type           $_ZN7cutlass13device_kernelIN5flash19enable_sm80_to_sm89INS1_16FlashAttnBwdSm80INS1_25CollectiveMainloopBwdSm80ILi2ELi2EN4cute5tupleIJNS5_1CILi128EEES8_NS7_ILi64EEEEEENS_10bfloat16_tEfNS_4arch4Sm80ELb1ELb0ELb1ELb0ELb0ELb0ELb0ELb0ELi2ELi4ELi4ELi4ELb0EEENS1_21CollectiveEpilogueBwdISA_SB_SD_Li256ELb0ELb0ELi2EEENS1_25SingleTileBwdLPTSchedulerILb0ELi128ELb0EEEEEEEEEvNT_6ParamsE$_ZN4cute3eso3ESOILb0ELb1EJlEEC2ERKl,@function
        .size           $_ZN7cutlass13device_kernelIN5flash19enable_sm80_to_sm89INS1_16FlashAttnBwdSm80INS1_25CollectiveMainloopBwdSm80ILi2ELi2EN4cute5tupleIJNS5_1CILi128EEES8_NS7_ILi64EEEEEENS_10bfloat16_tEfNS_4arch4Sm80ELb1ELb0ELb1ELb0ELb0ELb0ELb0ELb0ELi2ELi4ELi4ELi4ELb0EEENS1_21CollectiveEpilogueBwdISA_SB_SD_Li256ELb0ELb0ELi2EEENS1_25SingleTileBwdLPTSchedulerILb0ELi128ELb0EEEEEEEEEvNT_6ParamsE$_ZN4cute3eso3ESOILb0ELb1EJlEEC2ERKl,($_ZN7cutlass13device_kernelIN5flash19enable_sm80_to_sm89INS1_16FlashAttnBwdSm80INS1_25CollectiveMainloopBwdSm80ILi2ELi2EN4cute5tupleIJNS5_1CILi128EEES8_NS7_ILi64EEEEEENS_10bfloat16_tEfNS_4arch4Sm80ELb1ELb0ELb1ELb0ELb0ELb0ELb0ELb0ELi2ELi4ELi4ELi4ELb0EEENS1_21CollectiveEpilogueBwdISA_SB_SD_Li256ELb0ELb0ELi2EEENS1_25SingleTileBwdLPTSchedulerILb0ELi128ELb0EEEEEEEEEvNT_6ParamsE$_ZN4cute3eso3ESOILb1ELb0EJNS_10UnderscoreES2_S2_iEEC2ERKS2_S5_S5_RKi - $_ZN7cutlass13device_kernelIN5flash19enable_sm80_to_sm89INS1_16FlashAttnBwdSm80INS1_25CollectiveMainloopBwdSm80ILi2ELi2EN4cute5tupleIJNS5_1CILi128EEES8_NS7_ILi64EEEEEENS_10bfloat16_tEfNS_4arch4Sm80ELb1ELb0ELb1ELb0ELb0ELb0ELb0ELb0ELi2ELi4ELi4ELi4ELb0EEENS1_21CollectiveEpilogueBwdISA_SB_SD_Li256ELb0ELb0ELi2EEENS1_25SingleTileBwdLPTSchedulerILb0ELi128ELb0EEEEEEEEEvNT_6ParamsE$_ZN4cute3eso3ESOILb0ELb1EJlEEC2ERKl)
$_ZN7cutlass13device_kernelIN5flash19enable_sm80_to_sm89INS1_16FlashAttnBwdSm80INS1_25CollectiveMainloopBwdSm80ILi2ELi2EN4cute5tupleIJNS5_1CILi128EEES8_NS7_ILi64EEEEEENS_10bfloat16_tEfNS_4arch4Sm80ELb1ELb0ELb1ELb0ELb0ELb0ELb0ELb0ELi2ELi4ELi4ELi4ELb0EEENS1_21CollectiveEpilogueBwdISA_SB_SD_Li256ELb0ELb0ELi2EEENS1_25SingleTileBwdLPTSchedulerILb0ELi128ELb0EEEEEEEEEvNT_6ParamsE$_ZN4cute3eso3ESOILb0ELb1EJlEEC2ERKl:
[----:B------:R-:W-:Y:S01]  /*8410*/  IADD3 R5, R5, -c[0x0][0x20], RZ ;  /* 0x8000080005057a10 */ /* 0x000fe20007ffe0ff */
[----:B------:R-:W-:Y:S01]  /*8420*/  IMAD.MOV.U32 R78, RZ, RZ, R6 ;  /* 0x000000ffff4e7224 */ /* 0x000fe200078e0006 */
[----:B------:R-:W-:-:S03]  /*8430*/  MOV R79, 0x0 ;  /* 0x00000000004f7802 */ /* 0x000fc60000000f00 */
[----:B------:R1:W-:Y:S01]  /*8440*/  STL.64 [R5], R2 ;  /* 0x0000000205007387 */ /* 0x0003e20000100a00 */
[----:B------:R-:W-:Y:S05]  /*8450*/  RET.REL.NODEC R78 `(_ZN7cutlass13device_kernelIN5flash19enable_sm80_to_sm89INS1_16FlashAttnBwdSm80INS1_25CollectiveMainloopBwdSm80ILi2ELi2EN4cute5tupleIJNS5_1CILi128EEES8_NS7_ILi64EEEEEENS_10bfloat16_tEfNS_4arch4Sm80ELb1ELb0ELb1ELb0ELb0ELb0ELb0ELb0ELi2ELi4ELi4ELi4ELb0EEENS1_21CollectiveEpilogueBwdISA_SB_SD_Li256ELb0ELb0ELi2EEENS1_25SingleTileBwdLPTSchedulerILb0ELi128ELb0EEEEEEEEEvNT_6ParamsE) ;  /* 0xffff7ba04e007950 */ /* 0x000fea0003c3ffff */
        .type           $_ZN7cutlass13device_kernelIN5flash19enable_sm80_to_sm89INS1_16FlashAttnBwdSm80INS1_25CollectiveMainloopBwdSm80ILi2ELi2EN4cute5tupleIJNS5_1CILi128EEES8_NS7_ILi64EEEEEENS_10bfloat16_tEfNS_4arch4Sm80ELb1ELb0ELb1ELb0ELb0ELb0ELb0ELb0ELi2ELi4ELi4ELi4ELb0EEENS1_21CollectiveEpilogueBwdISA_SB_SD_Li256ELb0ELb0ELi2EEENS1_25SingleTileBwdLPTSchedulerILb0ELi128ELb0EEEEEEEEEvNT_6ParamsE$_ZN4cute3eso3ESOILb1ELb0EJNS_10UnderscoreES2_S2_iEEC2ERKS2_S5_S5_RKi,@function
        .size           $_ZN7cutlass13device_kernelIN5flash19enable_sm80_to_sm89INS1_16FlashAttnBwdSm80INS1_25CollectiveMainloopBwdSm80ILi2ELi2EN4cute5tupleIJNS5_1CILi128EEES8_NS7_ILi64EEEEEENS_10bfloat16_tEfNS_4arch4Sm80ELb1ELb0ELb1ELb0ELb0ELb0ELb0ELb0ELi2ELi4ELi4ELi4ELb0EEENS1_21CollectiveEpilogueBwdISA_SB_SD_Li256ELb0ELb0ELi2EEENS1_25SingleTileBwdLPTSchedulerILb0ELi128ELb0EEEEEEEEEvNT_6ParamsE$_ZN4cute3eso3ESOILb1ELb0EJNS_10UnderscoreES2_S2_iEEC2ERKS2_S5_S5_RKi,($_ZN7cutlass13device_kernelIN5flash19enable_sm80_to_sm89INS1_16FlashAttnBwdSm80INS1_25CollectiveMainloopBwdSm80ILi2ELi2EN4cute5tupleIJNS5_1CILi128EEES8_NS7_ILi64EEEEEENS_10bfloat16_tEfNS_4arch4Sm80ELb1ELb0ELb1ELb0ELb0ELb0ELb0ELb0ELi2ELi4ELi4ELi4ELb0EEENS1_21CollectiveEpilogueBwdISA_SB_SD_Li256ELb0ELb0ELi2EEENS1_25SingleTileBwdLPTSchedulerILb0ELi128ELb0EEEEEEEEEvNT_6ParamsE$_ZN4cute3eso3ESOILb1ELb0EJNS_10UnderscoreES2_iEEC2ERKS2_S5_RKi - $_ZN7cutlass13device_kernelIN5flash19enable_sm80_to_sm89INS1_16FlashAttnBwdSm80INS1_25CollectiveMainloopBwdSm80ILi2ELi2EN4cute5tupleIJNS5_1CILi128EEES8_NS7_ILi64EEEEEENS_10bfloat16_tEfNS_4arch4Sm80ELb1ELb0ELb1ELb0ELb0ELb0ELb0ELb0ELi2ELi4ELi4ELi4ELb0EEENS1_21CollectiveEpilogueBwdISA_SB_SD_Li256ELb0ELb0ELi2EEENS1_25SingleTileBwdLPTSchedulerILb0ELi128ELb0EEEEEEEEEvNT_6ParamsE$_ZN4cute3eso3ESOILb1ELb0EJNS_10UnderscoreES2_S2_iEEC2ERKS2_S5_S5_RKi)
$_ZN7cutlass13device_kernelIN5flash19enable_sm80_to_sm89INS1_16FlashAttnBwdSm80INS1_25CollectiveMainloopBwdSm80ILi2ELi2EN4cute5tupleIJNS5_1CILi128EEES8_NS7_ILi64EEEEEENS_10bfloat16_tEfNS_4arch4Sm80ELb1ELb0ELb1ELb0ELb0ELb0ELb0ELb0ELi2ELi4ELi4ELi4ELb0EEENS1_21CollectiveEpilogueBwdISA_SB_SD_Li256ELb0ELb0ELi2EEENS1_25SingleTileBwdLPTSchedulerILb0ELi128ELb0EEEEEEEEEvNT_6ParamsE$_ZN4cute3eso3ESOILb1ELb0EJNS_10UnderscoreES2_S2_iEEC2ERKS2_S5_S5_RKi:
[----:B------:R-:W-:Y:S02]  /*8460*/  IADD3 R2, R81, -c[0x0][0x20], RZ ;  /* 0x8000080051027a10 */ /* 0x000fe40007ffe0ff */
[----:B------:R-:W-:-:S03]  /*8470*/  MOV R5, 0x0 ;  /* 0x0000000000057802 */ /* 0x000fc60000000f00 */
[----:B------:R1:W-:Y:S01]  /*8480*/  STL [R2], R3 ;  /* 0x0000000302007387 */ /* 0x0003e20000100800 */
[----:B------:R-:W-:Y:S05]  /*8490*/  RET.REL.NODEC R4 `(_ZN7cutlass13device_kernelIN5flash19enable_sm80_to_sm89INS1_16FlashAttnBwdSm80INS1_25CollectiveMainloopBwdSm80ILi2ELi2EN4cute5tupleIJNS5_1CILi128EEES8_NS7_ILi64EEEEEENS_10bfloat16_tEfNS_4arch4Sm80ELb1ELb0ELb1ELb0ELb0ELb0ELb0ELb0ELi2ELi4ELi4ELi4ELb0EEENS1_21CollectiveEpilogueBwdISA_SB_SD_Li256ELb0ELb0ELi2EEENS1_25SingleTileBwdLPTSchedulerILb0ELi128ELb0EEEEEEEEEvNT_6ParamsE) ;  /* 0xffff7b6004007950 */ /* 0x000fea0003c3ffff */
        .type           $_ZN7cutlass13device_kernelIN5flash19enable_sm80_to_sm89INS1_16FlashAttnBwdSm80INS1_25CollectiveMainloopBwdSm80ILi2ELi2EN4cute5tupleIJNS5_1CILi128EEES8_NS7_ILi64EEEEEENS_10bfloat16_tEfNS_4arch4Sm80ELb1ELb0ELb1ELb0ELb0ELb0ELb0ELb0ELi2ELi4ELi4ELi4ELb0EEENS1_21CollectiveEpilogueBwdISA_SB_SD_Li256ELb0ELb0ELi2EEENS1_25SingleTileBwdLPTSchedulerILb0ELi128ELb0EEEEEEEEEvNT_6ParamsE$_ZN4cute3eso3ESOILb1ELb0EJNS_10UnderscoreES2_iEEC2ERKS2_S5_RKi,@function
        .size           $_ZN7cutlass13device_kernelIN5flash19enable_sm80_to_sm89INS1_16FlashAttnBwdSm80INS1_25CollectiveMainloopBwdSm80ILi2ELi2EN4cute5tupleIJNS5_1CILi128EEES8_NS7_ILi64EEEEEENS_10bfloat16_tEfNS_4arch4Sm80ELb1ELb0ELb1ELb0ELb0ELb0ELb0ELb0ELi2ELi4ELi4ELi4ELb0EEENS1_21CollectiveEpilogueBwdISA_SB_SD_Li256ELb0ELb0ELi2EEENS1_25SingleTileBwdLPTSchedulerILb0ELi128ELb0EEEEEEEEEvNT_6ParamsE$_ZN4cute3eso3ESOILb1ELb0EJNS_10UnderscoreES2_iEEC2ERKS2_S5_RKi,($_ZN7cutlass13device_kernelIN5flash19enable_sm80_to_sm89INS1_16FlashAttnBwdSm80INS1_25CollectiveMainloopBwdSm80ILi2ELi2EN4cute5tupleIJNS5_1CILi128EEES8_NS7_ILi64EEEEEENS_10bfloat16_tEfNS_4arch4Sm80ELb1ELb0ELb1ELb0ELb0ELb0ELb0ELb0ELi2ELi4ELi4ELi4ELb0EEENS1_21CollectiveEpilogueBwdISA_SB_SD_Li256ELb0ELb0ELi2EEENS1_25SingleTileBwdLPTSchedulerILb0ELi128ELb0EEEEEEEEEvNT_6ParamsE$_ZN4cute3eso3ESOILb1ELb0EJNS_10UnderscoreEiEEC2ERKS2_RKi - $_ZN7cutlass13device_kernelIN5flash19enable_sm80_to_sm89INS1_16FlashAttnBwdSm80INS1_25CollectiveMainloopBwdSm80ILi2ELi2EN4cute5tupleIJNS5_1CILi128EEES8_NS7_ILi64EEEEEENS_10bfloat16_tEfNS_4arch4Sm80ELb1ELb0ELb1ELb0ELb0ELb0ELb0ELb0ELi2ELi4ELi4ELi4ELb0EEENS1_21CollectiveEpilogueBwdISA_SB_SD_Li256ELb0ELb0ELi2EEENS1_25SingleTileBwdLPTSchedulerILb0ELi128ELb0EEEEEEEEEvNT_6ParamsE$_ZN4cute3eso3ESOILb1ELb0EJNS_10UnderscoreES2_iEEC2ERKS2_S5_RKi)
$_ZN7cutlass13device_kernelIN5flash19enable_sm80_to_sm89INS1_16FlashAttnBwdSm80INS1_25CollectiveMainloopBwdSm80ILi2ELi2EN4cute5tupleIJNS5_1CILi128EEES8_NS7_ILi64EEEEEENS_10bfloat16_tEfNS_4arch4Sm80ELb1ELb0ELb1ELb0ELb0ELb0ELb0ELb0ELi2ELi4ELi4ELi4ELb0EEENS1_21CollectiveEpilogueBwdISA_SB_SD_Li256ELb0ELb0ELi2EEENS1_25SingleTileBwdLPTSchedulerILb0ELi128ELb0EEEEEEEEEvNT_6ParamsE$_ZN4cute3eso3ESOILb1ELb0EJNS_10UnderscoreES2_iEEC2ERKS2_S5_RKi:
[----:B------:R-:W-:Y:S02]  /*84a0*/  IADD3 R2, R81, -c[0x0][0x20], RZ ;  /* 0x8000080051027a10 */ /* 0x000fe40007ffe0ff */
[----:B------:R-:W-:-:S03]  /*84b0*/  MOV R9, 0x0 ;  /* 0x0000000000097802 */ /* 0x000fc60000000f00 */
[----:B------:R1:W-:Y:S01]  /*84c0*/  STL [R2], R3 ;  /* 0x0000000302007387 */ /* 0x0003e20000100800 */
[----:B------:R-:W-:Y:S05]  /*84d0*/  RET.REL.NODEC R8 `(_ZN7cutlass13device_kernelIN5flash19enable_sm80_to_sm89INS1_16FlashAttnBwdSm80INS1_25CollectiveMainloopBwdSm80ILi2ELi2EN4cute5tupleIJNS5_1CILi128EEES8_NS7_ILi64EEEEEENS_10bfloat16_tEfNS_4arch4Sm80ELb1ELb0ELb1ELb0ELb0ELb0ELb0ELb0ELi2ELi4ELi4ELi4ELb0EEENS1_21CollectiveEpilogueBwdISA_SB_SD_Li256ELb0ELb0ELi2EEENS1_25SingleTileBwdLPTSchedulerILb0ELi128ELb0EEEEEEEEEvNT_6ParamsE) ;  /* 0xffff7b2008007950 */ /* 0x000fea0003c3ffff */
        .type           $_ZN7cutlass13device_kernelIN5flash19enable_sm80_to_sm89INS1_16FlashAttnBwdSm80INS1_25CollectiveMainloopBwdSm80ILi2ELi2EN4cute5tupleIJNS5_1CILi128EEES8_NS7_ILi64EEEEEENS_10bfloat16_tEfNS_4arch4Sm80ELb1ELb0ELb1ELb0ELb0ELb0ELb0ELb0ELi2ELi4ELi4ELi4ELb0EEENS1_21CollectiveEpilogueBwdISA_SB_SD_Li256ELb0ELb0ELi2EEENS1_25SingleTileBwdLPTSchedulerILb0ELi128ELb0EEEEEEEEEvNT_6ParamsE$_ZN4cute3eso3ESOILb1ELb0EJNS_10UnderscoreEiEEC2ERKS2_RKi,@function
        .size           $_ZN7cutlass13device_kernelIN5flash19enable_sm80_to_sm89INS1_16FlashAttnBwdSm80INS1_25CollectiveMainloopBwdSm80ILi2ELi2EN4cute5tupleIJNS5_1CILi128EEES8_NS7_ILi64EEEEEENS_10bfloat16_tEfNS_4arch4Sm80ELb1ELb0ELb1ELb0ELb0ELb0ELb0ELb0ELi2ELi4ELi4ELi4ELb0EEENS1_21CollectiveEpilogueBwdISA_SB_SD_Li256ELb0ELb0ELi2EEENS1_25SingleTileBwdLPTSchedulerILb0ELi128ELb0EEEEEEEEEvNT_6ParamsE$_ZN4cute3eso3ESOILb1ELb0EJNS_10UnderscoreEiEEC2ERKS2_RKi,($_ZN7cutlass13device_kernelIN5flash19enable_sm80_to_sm89INS1_16FlashAttnBwdSm80INS1_25CollectiveMainloopBwdSm80ILi2ELi2EN4cute5tupleIJNS5_1CILi128EEES8_NS7_ILi64EEEEEENS_10bfloat16_tEfNS_4arch4Sm80ELb1ELb0ELb1ELb0ELb0ELb0ELb0ELb0ELi2ELi4ELi4ELi4ELb0EEENS1_21CollectiveEpilogueBwdISA_SB_SD_Li256ELb0ELb0ELi2EEENS1_25SingleTileBwdLPTSchedulerILb0ELi128ELb0EEEEEEEEEvNT_6ParamsE$_ZN4cute3eso3ESOILb1ELb0EJNS_10UnderscoreEiiEEC2ERKS2_RKiS7_ - $_ZN7cutlass13device_kernelIN5flash19enable_sm80_to_sm89INS1_16FlashAttnBwdSm80INS1_25CollectiveMainloopBwdSm80ILi2ELi2EN4cute5tupleIJNS5_1CILi128EEES8_NS7_ILi64EEEEEENS_10bfloat16_tEfNS_4arch4Sm80ELb1ELb0ELb1ELb0ELb0ELb0ELb0ELb0ELi2ELi4ELi4ELi4ELb0EEENS1_21CollectiveEpilogueBwdISA_SB_SD_Li256ELb0ELb0ELi2EEENS1_25SingleTileBwdLPTSchedulerILb0ELi128ELb0EEEEEEEEEvNT_6ParamsE$_ZN4cute3eso3ESOILb1ELb0EJNS_10UnderscoreEiEEC2ERKS2_RKi)
$_ZN7cutlass13device_kernelIN5flash19enable_sm80_to_sm89INS1_16FlashAttnBwdSm80INS1_25CollectiveMainloopBwdSm80ILi2ELi2EN4cute5tupleIJNS5_1CILi128EEES8_NS7_ILi64EEEEEENS_10bfloat16_tEfNS_4arch4Sm80ELb1ELb0ELb1ELb0ELb0ELb0ELb0ELb0ELi2ELi4ELi4ELi4ELb0EEENS1_21CollectiveEpilogueBwdISA_SB_SD_Li256ELb0ELb0ELi2EEENS1_25SingleTileBwdLPTSchedulerILb0ELi128ELb0EEEEEEEEEvNT_6ParamsE$_ZN4cute3eso3ESOILb1ELb0EJNS_10UnderscoreEiEEC2ERKS2_RKi:
[----:B------:R-:W-:Y:S02]  /*84e0*/  IADD3 R2, R2, -c[0x0][0x20], RZ ;  /* 0x8000080002027a10 */ /* 0x000fe40007ffe0ff */
[----:B------:R-:W-:-:S03]  /*84f0*/  MOV R11, 0x0 ;  /* 0x00000000000b7802 */ /* 0x000fc60000000f00 */
[----:B------:R1:W-:Y:S01]  /*8500*/  STL [R2], R3 ;  /* 0x0000000302007387 */ /* 0x0003e20000100800 */
[----:B------:R-:W-:Y:S05]  /*8510*/  RET.REL.NODEC R10 `(_ZN7cutlass13device_kernelIN5flash19enable_sm80_to_sm89INS1_16FlashAttnBwdSm80INS1_25CollectiveMainloopBwdSm80ILi2ELi2EN4cute5tupleIJNS5_1CILi128EEES8_NS7_ILi64EEEEEENS_10bfloat16_tEfNS_4arch4Sm80ELb1ELb0ELb1ELb0ELb0ELb0ELb0ELb0ELi2ELi4ELi4ELi4ELb0EEENS1_21CollectiveEpilogueBwdISA_SB_SD_Li256ELb0ELb0ELi2EEENS1_25SingleTileBwdLPTSchedulerILb0ELi128ELb0EEEEEEEEEvNT_6ParamsE) ;  /* 0xffff7ae00a007950 */ /* 0x000fea0003c3ffff */
        .type           $_ZN7cutlass13device_kernelIN5flash19enable_sm80_to_sm89INS1_16FlashAttnBwdSm80INS1_25CollectiveMainloopBwdSm80ILi2ELi2EN4cute5tupleIJNS5_1CILi128EEES8_NS7_ILi64EEEEEENS_10bfloat16_tEfNS_4arch4Sm80ELb1ELb0ELb1ELb0ELb0ELb0ELb0ELb0ELi2ELi4ELi4ELi4ELb0EEENS1_21CollectiveEpilogueBwdISA_SB_SD_Li256ELb0ELb0ELi2EEENS1_25SingleTileBwdLPTSchedulerILb0ELi128ELb0EEEEEEEEEvNT_6ParamsE$_ZN4cute3eso3ESOILb1ELb0EJNS_10UnderscoreEiiEEC2ERKS2_RKiS7_,@function
        .size           $_ZN7cutlass13device_kernelIN5flash19enable_sm80_to_sm89INS1_16FlashAttnBwdSm80INS1_25CollectiveMainloopBwdSm80ILi2ELi2EN4cute5tupleIJNS5_1CILi128EEES8_NS7_ILi64EEEEEENS_10bfloat16_tEfNS_4arch4Sm80ELb1ELb0ELb1ELb0ELb0ELb0ELb0ELb0ELi2ELi4ELi4ELi4ELb0EEENS1_21CollectiveEpilogueBwdISA_SB_SD_Li256ELb0ELb0ELi2EEENS1_25SingleTileBwdLPTSchedulerILb0ELi128ELb0EEEEEEEEEvNT_6ParamsE$_ZN4cute3eso3ESOILb1ELb0EJNS_10UnderscoreEiiEEC2ERKS2_RKiS7_,($_ZN7cutlass13device_kernelIN5flash19enable_sm80_to_sm89INS1_16FlashAttnBwdSm80INS1_25CollectiveMainloopBwdSm80ILi2ELi2EN4cute5tupleIJNS5_1CILi128EEES8_NS7_ILi64EEEEEENS_10bfloat16_tEfNS_4arch4Sm80ELb1ELb0ELb1ELb0ELb0ELb0ELb0ELb0ELi2ELi4ELi4ELi4ELb0EEENS1_21CollectiveEpilogueBwdISA_SB_SD_Li256ELb0ELb0ELi2EEENS1_25SingleTileBwdLPTSchedulerILb0ELi128ELb0EEEEEEEEEvNT_6ParamsE$_ZN4cute3eso3ESOILb1ELb0EJNS_14ComposedLayoutINS_7SwizzleILi3ELi3ELi3EEENS_1CILi0EEENS_6LayoutINS_5tupleIJNS8_IJNS8_IJNS5_ILi4EEENS5_ILi8EEEEEENS8_IJNS5_ILi2EEENS5_ILi1EEEEEEEEENS8_IJNS8_IJSC_SC_EEENS8_IJSA_S9_EEEEEEEEENS8_IJNS8_IJNS8_IJSC_NS5_ILi64EEEEEENS8_IJNS5_ILi512EEES6_EEEEEENS8_IJNS8_IJSD_SA_EEENS8_IJNS5_ILi1024EEENS5_ILi16EEEEEEEEEEEEEEEENS_10ViewEngineINS_8smem_ptrIPN7cutlass10bfloat16_tEEEEEEEC2ERKSW_RKS13_ - $_ZN7cutlass13device_kernelIN5flash19enable_sm80_to_sm89INS1_16FlashAttnBwdSm80INS1_25CollectiveMainloopBwdSm80ILi2ELi2EN4cute5tupleIJNS5_1CILi128EEES8_NS7_ILi64EEEEEENS_10bfloat16_tEfNS_4arch4Sm80ELb1ELb0ELb1ELb0ELb0ELb0ELb0ELb0ELi2ELi4ELi4ELi4ELb0EEENS1_21CollectiveEpilogueBwdISA_SB_SD_Li256ELb0ELb0ELi2EEENS1_25SingleTileBwdLPTSchedulerILb0ELi128ELb0EEEEEEEEEvNT_6ParamsE$_ZN4cute3eso3ESOILb1ELb0EJNS_10UnderscoreEiiEEC2ERKS2_RKiS7_)
$_ZN7cutlass13device_kernelIN5flash19enable_sm80_to_sm89INS1_16FlashAttnBwdSm80INS1_25CollectiveMainloopBwdSm80ILi2ELi2EN4cute5tupleIJNS5_1CILi128EEES8_NS7_ILi64EEEEEENS_10bfloat16_tEfNS_4arch4Sm80ELb1ELb0ELb1ELb0ELb0ELb0ELb0ELb0ELi2ELi4ELi4ELi4ELb0EEENS1_21CollectiveEpilogueBwdISA_SB_SD_Li256ELb0ELb0ELi2EEENS1_25SingleTileBwdLPTSchedulerILb0ELi128ELb0EEEEEEEEEvNT_6ParamsE$_ZN4cute3eso3ESOILb1ELb0EJNS_10UnderscoreEiiEEC2ERKS2_RKiS7_:
[----:B------:R-:W-:Y:S02]  /*8520*/  IADD3 R3, R81, -c[0x0][0x20], RZ ;  /* 0x8000080051037a10 */ /* 0x000fe40007ffe0ff */
[----:B------:R-:W-:-:S03]  /*8530*/  IADD3 R2, R79, -c[0x0][0x20], RZ ;  /* 0x800008004f027a10 */ /* 0x000fc60007ffe0ff */
[----:B------:R1:W-:Y:S04]  /*8540*/  STL [R3], R80 ;  /* 0x0000005003007387 */ /* 0x0003e80000100800 */
[----:B------:R-:W2:Y:S01]  /*8550*/  LDL R2, [R2] ;  /* 0x0000000002027983 */ /* 0x000ea20000100800 */
[----:B------:R-:W-:-:S03]  /*8560*/  IMAD.MOV.U32 R79, RZ, RZ, 0x0 ;  /* 0x00000000ff4f7424 */ /* 0x000fc600078e00ff */
[----:B--2---:R1:W-:Y:S01]  /*8570*/  STL [R3+0x4], R2 ;  /* 0x0000040203007387 */ /* 0x0043e20000100800 */
[----:B------:R-:W-:Y:S05]  /*8580*/  RET.REL.NODEC R78 `(_ZN7cutlass13device_kernelIN5flash19enable_sm80_to_sm89INS1_16FlashAttnBwdSm80INS1_25CollectiveMainloopBwdSm80ILi2ELi2EN4cute5tupleIJNS5_1CILi128EEES8_NS7_ILi64EEEEEENS_10bfloat16_tEfNS_4arch4Sm80ELb1ELb0ELb1ELb0ELb0ELb0ELb0ELb0ELi2ELi4ELi4ELi4ELb0EEENS1_21CollectiveEpilogueBwdISA_SB_SD_Li256ELb0ELb0ELi2EEENS1_25SingleTileBwdLPTSchedulerILb0ELi128ELb0EEEEEEEEEvNT_6ParamsE) ;  /* 0xffff7a704e007950 */ /* 0x000fea0003c3ffff */
        .type           $_ZN7cutlass13device_kernelIN5flash19enable_sm80_to_sm89INS1_16FlashAttnBwdSm80INS1_25CollectiveMainloopBwdSm80ILi2ELi2EN4cute5tupleIJNS5_1CILi128EEES8_NS7_ILi64EEEEEENS_10bfloat16_tEfNS_4arch4Sm80ELb1ELb0ELb1ELb0ELb0ELb0ELb0ELb0ELi2ELi4ELi4ELi4ELb0EEENS1_21CollectiveEpilogueBwdISA_SB_SD_Li256ELb0ELb0ELi2EEENS1_25SingleTileBwdLPTSchedulerILb0ELi128ELb0EEEEEEEEEvNT_6ParamsE$_ZN4cute3eso3ESOILb1ELb0EJNS_14ComposedLayoutINS_7SwizzleILi3ELi3ELi3EEENS_1CILi0EEENS_6LayoutINS_5tupleIJNS8_IJNS8_IJNS5_ILi4EEENS5_ILi8EEEEEENS8_IJNS5_ILi2EEENS5_ILi1EEEEEEEEENS8_IJNS8_IJSC_SC_EEENS8_IJSA_S9_EEEEEEEEENS8_IJNS8_IJNS8_IJSC_NS5_ILi64EEEEEENS8_IJNS5_ILi512EEES6_EEEEEENS8_IJNS8_IJSD_SA_EEENS8_IJNS5_ILi1024EEENS5_ILi16EEEEEEEEEEEEEEEENS_10ViewEngineINS_8smem_ptrIPN7cutlass10bfloat16_tEEEEEEEC2ERKSW_RKS13_,@function
        .size           $_ZN7cutlass13device_kernelIN5flash19enable_sm80_to_sm89INS1_16FlashAttnBwdSm80INS1_25CollectiveMainloopBwdSm80ILi2ELi2EN4cute5tupleIJNS5_1CILi128EEES8_NS7_ILi64EEEEEENS_10bfloat16_tEfNS_4arch4Sm80ELb1ELb0ELb1ELb0ELb0ELb0ELb0ELb0ELi2ELi4ELi4ELi4ELb0EEENS1_21CollectiveEpilogueBwdISA_SB_SD_Li256ELb0ELb0ELi2EEENS1_25SingleTileBwdLPTSchedulerILb0ELi128ELb0EEEEEEEEEvNT_6ParamsE$_ZN4cute3eso3ESOILb1ELb0EJNS_14ComposedLayoutINS_7SwizzleILi3ELi3ELi3EEENS_1CILi0EEENS_6LayoutINS_5tupleIJNS8_IJNS8_IJNS5_ILi4EEENS5_ILi8EEEEEENS8_IJNS5_ILi2EEENS5_ILi1EEEEEEEEENS8_IJNS8_IJSC_SC_EEENS8_IJSA_S9_EEEEEEEEENS8_IJNS8_IJNS8_IJSC_NS5_ILi64EEEEEENS8_IJNS5_ILi512EEES6_EEEEEENS8_IJNS8_IJSD_SA_EEENS8_IJNS5_ILi1024EEENS5_ILi16EEEEEEEEEEEEEEEENS_10ViewEngineINS_8smem_ptrIPN7cutlass10bfloat16_tEEEEEEEC2ERKSW_RKS13_,($_ZN7cutlass13device_kernelIN5flash19enable_sm80_to_sm89INS1_16FlashAttnBwdSm80INS1_25CollectiveMainloopBwdSm80ILi2ELi2EN4cute5tupleIJNS5_1CILi128EEES8_NS7_ILi64EEEEEENS_10bfloat16_tEfNS_4arch4Sm80ELb1ELb0ELb1ELb0ELb0ELb0ELb0ELb0ELi2ELi4ELi4ELi4ELb0EEENS1_21CollectiveEpilogueBwdISA_SB_SD_Li256ELb0ELb0ELi2EEENS1_25SingleTileBwdLPTSchedulerILb0ELi128ELb0EEEEEEEEEvNT_6ParamsE$_ZN4cute3eso3ESOILb1ELb0EJNS_14ComposedLayoutINS_7SwizzleILi3ELi3ELi3EEENS_1CILi0EEENS_6LayoutINS_5tupleIJNS8_IJNS8_IJNS5_ILi4EEENS5_ILi8EEEEEENS8_IJNS5_ILi2EEENS5_ILi1EEEEEEEEENS8_IJNS8_IJSC_SC_EEESB_EEEEEENS8_IJNS8_IJNS8_IJNS5_ILi128EEESD_EEENS8_IJSA_S6_EEEEEENS8_IJNS8_IJNS5_ILi64EEENS5_ILi512EEEEEENS8_IJNS5_ILi16EEENS5_ILi1024EEEEEEEEEEEEEEEENS_10ViewEngineINS_8smem_ptrIPN7cutlass10bfloat16_tEEEEEEEC2ERKSW_RKS13_ - $_ZN7cutlass13device_kernelIN5flash19enable_sm80_to_sm89INS1_16FlashAttnBwdSm80INS1_25CollectiveMainloopBwdSm80ILi2ELi2EN4cute5tupleIJNS5_1CILi128EEES8_NS7_ILi64EEEEEENS_10bfloat16_tEfNS_4arch4Sm80ELb1ELb0ELb1ELb0ELb0ELb0ELb0ELb0ELi2ELi4ELi4ELi4ELb0EEENS1_21CollectiveEpilogueBwdISA_SB_SD_Li256ELb0ELb0ELi2EEENS1_25SingleTileBwdLPTSchedulerILb0ELi128ELb0EEEEEEEEEvNT_6ParamsE$_ZN4cute3eso3ESOILb1ELb0EJNS_14ComposedLayoutINS_7SwizzleILi3ELi3ELi3EEENS_1CILi0EEENS_6LayoutINS_5tupleIJNS8_IJNS8_IJNS5_ILi4EEENS5_ILi8EEEEEENS8_IJNS5_ILi2EEENS5_ILi1EEEEEEEEENS8_IJNS8_IJSC_SC_EEENS8_IJSA_S9_EEEEEEEEENS8_IJNS8_IJNS8_IJSC_NS5_ILi64EEEEEENS8_IJNS5_ILi512EEES6_EEEEEENS8_IJNS8_IJSD_SA_EEENS8_IJNS5_ILi1024EEENS5_ILi16EEEEEEEEEEEEEEEENS_10ViewEngineINS_8smem_ptrIPN7cutlass10bfloat16_tEEEEEEEC2ERKSW_RKS13_)
$_ZN7cutlass13device_kernelIN5flash19enable_sm80_to_sm89INS1_16FlashAttnBwdSm80INS1_25CollectiveMainloopBwdSm80ILi2ELi2EN4cute5tupleIJNS5_1CILi128EEES8_NS7_ILi64EEEEEENS_10bfloat16_tEfNS_4arch4Sm80ELb1ELb0ELb1ELb0ELb0ELb0ELb0ELb0ELi2ELi4ELi4ELi4ELb0EEENS1_21CollectiveEpilogueBwdISA_SB_SD_Li256ELb0ELb0ELi2EEENS1_25SingleTileBwdLPTSchedulerILb0ELi128ELb0EEEEEEEEEvNT_6ParamsE$_ZN4cute3eso3ESOILb1ELb0EJNS_14ComposedLayoutINS_7SwizzleILi3ELi3ELi3EEENS_1CILi0EEENS_6LayoutINS_5tupleIJNS8_IJNS8_IJNS5_ILi4EEENS5_ILi8EEEEEENS8_IJNS5_ILi2EEENS5_ILi1EEEEEEEEENS8_IJNS8_IJSC_SC_EEENS8_IJSA_S9_EEEEEEEEENS8_IJNS8_IJNS8_IJSC_NS5_ILi64EEEEEENS8_IJNS5_ILi512EEES6_EEEEEENS8_IJNS8_IJSD_SA_EEENS8_IJNS5_ILi1024EEENS5_ILi16EEEEEEEEEEEEEEEENS_10ViewEngineINS_8smem_ptrIPN7cutlass10bfloat16_tEEEEEEEC2ERKSW_RKS13_:
[----:B------:R-:W-:Y:S01]  /*8590*/  IADD3 R4, R23, -c[0x0][0x20], RZ ;  /* 0x8000080017047a10 */ /* 0x000fe20007ffe0ff */
[----:B------:R-:W-:Y:S01]  /*85a0*/  IMAD.MOV.U32 R8, RZ, RZ, R6 ;  /* 0x000000ffff087224 */ /* 0x000fe200078e0006 */
[----:B------:R-:W-:-:S03]  /*85b0*/  MOV R9, 0x0 ;  /* 0x0000000000097802 */ /* 0x000fc60000000f00 */
[----:B------:R1:W-:Y:S01]  /*85c0*/  STL.64 [R4], R2 ;  /* 0x0000000204007387 */ /* 0x0003e20000100a00 */
[----:B------:R-:W-:Y:S05]  /*85d0*/  RET.REL.NODEC R8 `(_ZN7cutlass13device_kernelIN5flash19enable_sm80_to_sm89INS1_16FlashAttnBwdSm80INS1_25CollectiveMainloopBwdSm80ILi2ELi2EN4cute5tupleIJNS5_1CILi128EEES8_NS7_ILi64EEEEEENS_10bfloat16_tEfNS_4arch4Sm80ELb1ELb0ELb1ELb0ELb0ELb0ELb0ELb0ELi2ELi4ELi4ELi4ELb0EEENS1_21CollectiveEpilogueBwdISA_SB_SD_Li256ELb0ELb0ELi2EEENS1_25SingleTileBwdLPTSchedulerILb0ELi128ELb0EEEEEEEEEvNT_6ParamsE) ;  /* 0xffff7a2008007950 */ /* 0x000fea0003c3ffff */
        .type           $_ZN7cutlass13device_kernelIN5flash19enable_sm80_to_sm89INS1_16FlashAttnBwdSm80INS1_25CollectiveMainloopBwdSm80ILi2ELi2EN4cute5tupleIJNS5_1CILi128EEES8_NS7_ILi64EEEEEENS_10bfloat16_tEfNS_4arch4Sm80ELb1ELb0ELb1ELb0ELb0ELb0ELb0ELb0ELi2ELi4ELi4ELi4ELb0EEENS1_21CollectiveEpilogueBwdISA_SB_SD_Li256ELb0ELb0ELi2EEENS1_25SingleTileBwdLPTSchedulerILb0ELi128ELb0EEEEEEEEEvNT_6ParamsE$_ZN4cute3eso3ESOILb1ELb0EJNS_14ComposedLayoutINS_7SwizzleILi3ELi3ELi3EEENS_1CILi0EEENS_6LayoutINS_5tupleIJNS8_IJNS8_IJNS5_ILi4EEENS5_ILi8EEEEEENS8_IJNS5_ILi2EEENS5_ILi1EEEEEEEEENS8_IJNS8_IJSC_SC_EEESB_EEEEEENS8_IJNS8_IJNS8_IJNS5_ILi128EEESD_EEENS8_IJSA_S6_EEEEEENS8_IJNS8_IJNS5_ILi64EEENS5_ILi512EEEEEENS8_IJNS5_ILi16EEENS5_ILi1024EEEEEEEEEEEEEEEENS_10ViewEngineINS_8smem_ptrIPN7cutlass10bfloat16_tEEEEEEEC2ERKSW_RKS13_,@function
        .size           $_ZN7cutlass13device_kernelIN5flash19enable_sm80_to_sm89INS1_16FlashAttnBwdSm80INS1_25CollectiveMainloopBwdSm80ILi2ELi2EN4cute5tupleIJNS5_1CILi128EEES8_NS7_ILi64EEEEEENS_10bfloat16_tEfNS_4arch4Sm80ELb1ELb0ELb1ELb0ELb0ELb0ELb0ELb0ELi2ELi4ELi4ELi4ELb0EEENS1_21CollectiveEpilogueBwdISA_SB_SD_Li256ELb0ELb0ELi2EEENS1_25SingleTileBwdLPTSchedulerILb0ELi128ELb0EEEEEEEEEvNT_6ParamsE$_ZN4cute3eso3ESOILb1ELb0EJNS_14ComposedLayoutINS_7SwizzleILi3ELi3ELi3EEENS_1CILi0EEENS_6LayoutINS_5tupleIJNS8_IJNS8_IJNS5_ILi4EEENS5_ILi8EEEEEENS8_IJNS5_ILi2EEENS5_ILi1EEEEEEEEENS8_IJNS8_IJSC_SC_EEESB_EEEEEENS8_IJNS8_IJNS8_IJNS5_ILi128EEESD_EEENS8_IJSA_S6_EEEEEENS8_IJNS8_IJNS5_ILi64EEENS5_ILi512EEEEEENS8_IJNS5_ILi16EEENS5_ILi1024EEEEEEEEEEEEEEEENS_10ViewEngineINS_8smem_ptrIPN7cutlass10bfloat16_tEEEEEEEC2ERKSW_RKS13_,($_ZN7cutlass13device_kernelIN5flash19enable_sm80_to_sm89INS1_16FlashAttnBwdSm80INS1_25CollectiveMainloopBwdSm80ILi2ELi2EN4cute5tupleIJNS5_1CILi128EEES8_NS7_ILi64EEEEEENS_10bfloat16_tEfNS_4arch4Sm80ELb1ELb0ELb1ELb0ELb0ELb0ELb0ELb0ELi2ELi4ELi4ELi4ELb0EEENS1_21CollectiveEpilogueBwdISA_SB_SD_Li256ELb0ELb0ELi2EEENS1_25SingleTileBwdLPTSchedulerILb0ELi128ELb0EEEEEEEEEvNT_6ParamsE$_ZN4cute3eso3ESOILb1ELb0EJNS_14ComposedLayoutINS_7SwizzleILi3ELi3ELi3EEENS_1CILi0EEENS_6LayoutINS_5tupleIJNS8_IJNS8_IJNS5_ILi4EEENS5_ILi8EEEEEENS8_IJS9_NS5_ILi1EEEEEEEEENS8_IJNS8_IJNS5_ILi2EEESF_SF_EEENS8_IJSF_NS8_IJS9_SF_EEEEEEEEEEEENS8_IJNS8_IJNS8_IJSF_NS5_ILi64EEEEEENS8_IJNS5_ILi1024EEES6_EEEEEENS8_IJNS8_IJSC_NS5_ILi512EEESA_EEENS8_IJNS5_ILi4096EEENS8_IJNS5_ILi16EEENS5_ILi8192EEEEEEEEEEEEEEEEEEENS_10ViewEngineINS_8smem_ptrIPN7cutlass10bfloat16_tEEEEEEEC2ERKS10_RKS17_ - $_ZN7cutlass13device_kernelIN5flash19enable_sm80_to_sm89INS1_16FlashAttnBwdSm80INS1_25CollectiveMainloopBwdSm80ILi2ELi2EN4cute5tupleIJNS5_1CILi128EEES8_NS7_ILi64EEEEEENS_10bfloat16_tEfNS_4arch4Sm80ELb1ELb0ELb1ELb0ELb0ELb0ELb0ELb0ELi2ELi4ELi4ELi4ELb0EEENS1_21CollectiveEpilogueBwdISA_SB_SD_Li256ELb0ELb0ELi2EEENS1_25SingleTileBwdLPTSchedulerILb0ELi128ELb0EEEEEEEEEvNT_6ParamsE$_ZN4cute3eso3ESOILb1ELb0EJNS_14ComposedLayoutINS_7SwizzleILi3ELi3ELi3EEENS_1CILi0EEENS_6LayoutINS_5tupleIJNS8_IJNS8_IJNS5_ILi4EEENS5_ILi8EEEEEENS8_IJNS5_ILi2EEENS5_ILi1EEEEEEEEENS8_IJNS8_IJSC_SC_EEESB_EEEEEENS8_IJNS8_IJNS8_IJNS5_ILi128EEESD_EEENS8_IJSA_S6_EEEEEENS8_IJNS8_IJNS5_ILi64EEENS5_ILi512EEEEEENS8_IJNS5_ILi16EEENS5_ILi1024EEEEEEEEEEEEEEEENS_10ViewEngineINS_8smem_ptrIPN7cutlass10bfloat16_tEEEEEEEC2ERKSW_RKS13_)
$_ZN7cutlass13device_kernelIN5flash19enable_sm80_to_sm89INS1_16FlashAttnBwdSm80INS1_25CollectiveMainloopBwdSm80ILi2ELi2EN4cute5tupleIJNS5_1CILi128EEES8_NS7_ILi64EEEEEENS_10bfloat16_tEfNS_4arch4Sm80ELb1ELb0ELb1ELb0ELb0ELb0ELb0ELb0ELi2ELi4ELi4ELi4ELb0EEENS1_21CollectiveEpilogueBwdISA_SB_SD_Li256ELb0ELb0ELi2EEENS1_25SingleTileBwdLPTSchedulerILb0ELi128ELb0EEEEEEEEEvNT_6ParamsE$_ZN4cute3eso3ESOILb1ELb0EJNS_14ComposedLayoutINS_7SwizzleILi3ELi3ELi3EEENS_1CILi0EEENS_6LayoutINS_5tupleIJNS8_IJNS8_IJNS5_ILi4EEENS5_ILi8EEEEEENS8_IJNS5_ILi2EEENS5_ILi1EEEEEEEEENS8_IJNS8_IJSC_SC_EEESB_EEEEEENS8_IJNS8_IJNS8_IJNS5_ILi128EEESD_EEENS8_IJSA_S6_EEEEEENS8_IJNS8_IJNS5_ILi64EEENS5_ILi512EEEEEENS8_IJNS5_ILi16EEENS5_ILi1024EEEEEEEEEEEEEEEENS_10ViewEngineINS_8smem_ptrIPN7cutlass10bfloat16_tEEEEEEEC2ERKSW_RKS13_:
[----:B------:R-:W-:Y:S01]  /*85e0*/  IADD3 R4, R60, -c[0x0][0x20], RZ ;  /* 0x800008003c047a10 */ /* 0x000fe20007ffe0ff */
[----:B------:R-:W-:Y:S01]  /*85f0*/  IMAD.MOV.U32 R8, RZ, RZ, R6 ;  /* 0x000000ffff087224 */ /* 0x000fe200078e0006 */
[----:B------:R-:W-:-:S03]  /*8600*/  MOV R9, 0x0 ;  /* 0x0000000000097802 */ /* 0x000fc60000000f00 */
[----:B------:R1:W-:Y:S01]  /*8610*/  STL.64 [R4], R2 ;  /* 0x0000000204007387 */ /* 0x0003e20000100a00 */
[----:B------:R-:W-:Y:S05]  /*8620*/  RET.REL.NODEC R8 `(_ZN7cutlass13device_kernelIN5flash19enable_sm80_to_sm89INS1_16FlashAttnBwdSm80INS1_25CollectiveMainloopBwdSm80ILi2ELi2EN4cute5tupleIJNS5_1CILi128EEES8_NS7_ILi64EEEEEENS_10bfloat16_tEfNS_4arch4Sm80ELb1ELb0ELb1ELb0ELb0ELb0ELb0ELb0ELi2ELi4ELi4ELi4ELb0EEENS1_21CollectiveEpilogueBwdISA_SB_SD_Li256ELb0ELb0ELi2EEENS1_25SingleTileBwdLPTSchedulerILb0ELi128ELb0EEEEEEEEEvNT_6ParamsE) ;  /* 0xffff79d008007950 */ /* 0x000fea0003c3ffff */
        .type           $_ZN7cutlass13device_kernelIN5flash19enable_sm80_to_sm89INS1_16FlashAttnBwdSm80INS1_25CollectiveMainloopBwdSm80ILi2ELi2EN4cute5tupleIJNS5_1CILi128EEES8_NS7_ILi64EEEEEENS_10bfloat16_tEfNS_4arch4Sm80ELb1ELb0ELb1ELb0ELb0ELb0ELb0ELb0ELi2ELi4ELi4ELi4ELb0EEENS1_21CollectiveEpilogueBwdISA_SB_SD_Li256ELb0ELb0ELi2EEENS1_25SingleTileBwdLPTSchedulerILb0ELi128ELb0EEEEEEEEEvNT_6ParamsE$_ZN4cute3eso3ESOILb1ELb0EJNS_14ComposedLayoutINS_7SwizzleILi3ELi3ELi3EEENS_1CILi0EEENS_6LayoutINS_5tupleIJNS8_IJNS8_IJNS5_ILi4EEENS5_ILi8EEEEEENS8_IJS9_NS5_ILi1EEEEEEEEENS8_IJNS8_IJNS5_ILi2EEESF_SF_EEENS8_IJSF_NS8_IJS9_SF_EEEEEEEEEEEENS8_IJNS8_IJNS8_IJSF_NS5_ILi64EEEEEENS8_IJNS5_ILi1024EEES6_EEEEEENS8_IJNS8_IJSC_NS5_ILi512EEESA_EEENS8_IJNS5_ILi4096EEENS8_IJNS5_ILi16EEENS5_ILi8192EEEEEEEEEEEEEEEEEEENS_10ViewEngineINS_8smem_ptrIPN7cutlass10bfloat16_tEEEEEEEC2ERKS10_RKS17_,@function
        .size           $_ZN7cutlass13device_kernelIN5flash19enable_sm80_to_sm89INS1_16FlashAttnBwdSm80INS1_25CollectiveMainloopBwdSm80ILi2ELi2EN4cute5tupleIJNS5_1CILi128EEES8_NS7_ILi64EEEEEENS_10bfloat16_tEfNS_4arch4Sm80ELb1ELb0ELb1ELb0ELb0ELb0ELb0ELb0ELi2ELi4ELi4ELi4ELb0EEENS1_21CollectiveEpilogueBwdISA_SB_SD_Li256ELb0ELb0ELi2EEENS1_25SingleTileBwdLPTSchedulerILb0ELi128ELb0EEEEEEEEEvNT_6ParamsE$_ZN4cute3eso3ESOILb1ELb0EJNS_14ComposedLayoutINS_7SwizzleILi3ELi3ELi3EEENS_1CILi0EEENS_6LayoutINS_5tupleIJNS8_IJNS8_IJNS5_ILi4EEENS5_ILi8EEEEEENS8_IJS9_NS5_ILi1EEEEEEEEENS8_IJNS8_IJNS5_ILi2EEESF_SF_EEENS8_IJSF_NS8_IJS9_SF_EEEEEEEEEEEENS8_IJNS8_IJNS8_IJSF_NS5_ILi64EEEEEENS8_IJNS5_ILi1024EEES6_EEEEEENS8_IJNS8_IJSC_NS5_ILi512EEESA_EEENS8_IJNS5_ILi4096EEENS8_IJNS5_ILi16EEENS5_ILi8192EEEEEEEEEEEEEEEEEEENS_10ViewEngineINS_8smem_ptrIPN7cutlass10bfloat16_tEEEEEEEC2ERKS10_RKS17_,($_ZN7cutlass13device_kernelIN5flash19enable_sm80_to_sm89INS1_16FlashAttnBwdSm80INS1_25CollectiveMainloopBwdSm80ILi2ELi2EN4cute5tupleIJNS5_1CILi128EEES8_NS7_ILi64EEEEEENS_10bfloat16_tEfNS_4arch4Sm80ELb1ELb0ELb1ELb0ELb0ELb0ELb0ELb0ELi2ELi4ELi4ELi4ELb0EEENS1_21CollectiveEpilogueBwdISA_SB_SD_Li256ELb0ELb0ELi2EEENS1_25SingleTileBwdLPTSchedulerILb0ELi128ELb0EEEEEEEEEvNT_6ParamsE$_ZN4cute3eso3ESOILb1ELb0EJNS_14ComposedLayoutINS_7SwizzleILi3ELi3ELi3EEENS_1CILi0EEENS_6LayoutINS_5tupleIJNS8_IJNS8_IJNS5_ILi4EEENS5_ILi8EEEEEENS8_IJS9_NS5_ILi1EEEEEEEEENS8_IJNS8_IJNS5_ILi2EEESF_SF_EEENS8_IJSF_SA_EEEEEEEEENS8_IJNS8_IJNS8_IJNS5_ILi128EEESC_EEENS8_IJNS5_ILi16EEES6_EEEEEENS8_IJNS8_IJNS5_ILi64EEESA_NS5_ILi512EEEEEENS8_IJNS5_ILi8192EEENS5_ILi1024EEEEEEEEEEEEEEEENS_10ViewEngineINS_8smem_ptrIPN7cutlass10bfloat16_tEEEEEEEC2ERKSY_RKS15_ - $_ZN7cutlass13device_kernelIN5flash19enable_sm80_to_sm89INS1_16FlashAttnBwdSm80INS1_25CollectiveMainloopBwdSm80ILi2ELi2EN4cute5tupleIJNS5_1CILi128EEES8_NS7_ILi64EEEEEENS_10bfloat16_tEfNS_4arch4Sm80ELb1ELb0ELb1ELb0ELb0ELb0ELb0ELb0ELi2ELi4ELi4ELi4ELb0EEENS1_21CollectiveEpilogueBwdISA_SB_SD_Li256ELb0ELb0ELi2EEENS1_25SingleTileBwdLPTSchedulerILb0ELi128ELb0EEEEEEEEEvNT_6ParamsE$_ZN4cute3eso3ESOILb1ELb0EJNS_14ComposedLayoutINS_7SwizzleILi3ELi3ELi3EEENS_1CILi0EEENS_6LayoutINS_5tupleIJNS8_IJNS8_IJNS5_ILi4EEENS5_ILi8EEEEEENS8_IJS9_NS5_ILi1EEEEEEEEENS8_IJNS8_IJNS5_ILi2EEESF_SF_EEENS8_IJSF_NS8_IJS9_SF_EEEEEEEEEEEENS8_IJNS8_IJNS8_IJSF_NS5_ILi64EEEEEENS8_IJNS5_ILi1024EEES6_EEEEEENS8_IJNS8_IJSC_NS5_ILi512EEESA_EEENS8_IJNS5_ILi4096EEENS8_IJNS5_ILi16EEENS5_ILi8192EEEEEEEEEEEEEEEEEEENS_10ViewEngineINS_8smem_ptrIPN7cutlass10bfloat16_tEEEEEEEC2ERKS10_RKS17_)
$_ZN7cutlass13device_kernelIN5flash19enable_sm80_to_sm89INS1_16FlashAttnBwdSm80INS1_25CollectiveMainloopBwdSm80ILi2ELi2EN4cute5tupleIJNS5_1CILi128EEES8_NS7_ILi64EEEEEENS_10bfloat16_tEfNS_4arch4Sm80ELb1ELb0ELb1ELb0ELb0ELb0ELb0ELb0ELi2ELi4ELi4ELi4ELb0EEENS1_21CollectiveEpilogueBwdISA_SB_SD_Li256ELb0ELb0ELi2EEENS1_25SingleTileBwdLPTSchedulerILb0ELi128ELb0EEEEEEEEEvNT_6ParamsE$_ZN4cute3eso3ESOILb1ELb0EJNS_14ComposedLayoutINS_7SwizzleILi3ELi3ELi3EEENS_1CILi0EEENS_6LayoutINS_5tupleIJNS8_IJNS8_IJNS5_ILi4EEENS5_ILi8EEEEEENS8_IJS9_NS5_ILi1EEEEEEEEENS8_IJNS8_IJNS5_ILi2EEESF_SF_EEENS8_IJSF_NS8_IJS9_SF_EEEEEEEEEEEENS8_IJNS8_IJNS8_IJSF_NS5_ILi64EEEEEENS8_IJNS5_ILi1024EEES6_EEEEEENS8_IJNS8_IJSC_NS5_ILi512EEESA_EEENS8_IJNS5_ILi4096EEENS8_IJNS5_ILi16EEENS5_ILi8192EEEEEEEEEEEEEEEEEEENS_10ViewEngineINS_8smem_ptrIPN7cutlass10bfloat16_tEEEEEEEC2ERKS10_RKS17_:
[----:B------:R-:W-:Y:S01]  /*8630*/  IADD3 R4, R60, -c[0x0][0x20], RZ ;  /* 0x800008003c047a10 */ /* 0x000fe20007ffe0ff */
[----:B------:R-:W-:Y:S01]  /*8640*/  IMAD.MOV.U32 R8, RZ, RZ, R6 ;  /* 0x000000ffff087224 */ /* 0x000fe200078e0006 */
[----:B------:R-:W-:-:S03]  /*8650*/  MOV R9, 0x0 ;  /* 0x0000000000097802 */ /* 0x000fc60000000f00 */
[----:B------:R1:W-:Y:S01]  /*8660*/  STL.64 [R4], R2 ;  /* 0x0000000204007387 */ /* 0x0003e20000100a00 */
[----:B------:R-:W-:Y:S05]  /*8670*/  RET.REL.NODEC R8 `(_ZN7cutlass13device_kernelIN5flash19enable_sm80_to_sm89INS1_16FlashAttnBwdSm80INS1_25CollectiveMainloopBwdSm80ILi2ELi2EN4cute5tupleIJNS5_1CILi128EEES8_NS7_ILi64EEEEEENS_10bfloat16_tEfNS_4arch4Sm80ELb1ELb0ELb1ELb0ELb0ELb0ELb0ELb0ELi2ELi4ELi4ELi4ELb0EEENS1_21CollectiveEpilogueBwdISA_SB_SD_Li256ELb0ELb0ELi2EEENS1_25SingleTileBwdLPTSchedulerILb0ELi128ELb0EEEEEEEEEvNT_6ParamsE) ;  /* 0xffff798008007950 */ /* 0x000fea0003c3ffff */
        .type           $_ZN7cutlass13device_kernelIN5flash19enable_sm80_to_sm89INS1_16FlashAttnBwdSm80INS1_25CollectiveMainloopBwdSm80ILi2ELi2EN4cute5tupleIJNS5_1CILi128EEES8_NS7_ILi64EEEEEENS_10bfloat16_tEfNS_4arch4Sm80ELb1ELb0ELb1ELb0ELb0ELb0ELb0ELb0ELi2ELi4ELi4ELi4ELb0EEENS1_21CollectiveEpilogueBwdISA_SB_SD_Li256ELb0ELb0ELi2EEENS1_25SingleTileBwdLPTSchedulerILb0ELi128ELb0EEEEEEEEEvNT_6ParamsE$_ZN4cute3eso3ESOILb1ELb0EJNS_14ComposedLayoutINS_7SwizzleILi3ELi3ELi3EEENS_1CILi0EEENS_6LayoutINS_5tupleIJNS8_IJNS8_IJNS5_ILi4EEENS5_ILi8EEEEEENS8_IJS9_NS5_ILi1EEEEEEEEENS8_IJNS8_IJNS5_ILi2EEESF_SF_EEENS8_IJSF_SA_EEEEEEEEENS8_IJNS8_IJNS8_IJNS5_ILi128EEESC_EEENS8_IJNS5_ILi16EEES6_EEEEEENS8_IJNS8_IJNS5_ILi64EEESA_NS5_ILi512EEEEEENS8_IJNS5_ILi8192EEENS5_ILi1024EEEEEEEEEEEEEEEENS_10ViewEngineINS_8smem_ptrIPN7cutlass10bfloat16_tEEEEEEEC2ERKSY_RKS15_,@function
        .size           $_ZN7cutlass13device_kernelIN5flash19enable_sm80_to_sm89INS1_16FlashAttnBwdSm80INS1_25CollectiveMainloopBwdSm80ILi2ELi2EN4cute5tupleIJNS5_1CILi128EEES8_NS7_ILi64EEEEEENS_10bfloat16_tEfNS_4arch4Sm80ELb1ELb0ELb1ELb0ELb0ELb0ELb0ELb0ELi2ELi4ELi4ELi4ELb0EEENS1_21CollectiveEpilogueBwdISA_SB_SD_Li256ELb0ELb0ELi2EEENS1_25SingleTileBwdLPTSchedulerILb0ELi128ELb0EEEEEEEEEvNT_6ParamsE$_ZN4cute3eso3ESOILb1ELb0EJNS_14ComposedLayoutINS_7SwizzleILi3ELi3ELi3EEENS_1CILi0EEENS_6LayoutINS_5tupleIJNS8_IJNS8_IJNS5_ILi4EEENS5_ILi8EEEEEENS8_IJS9_NS5_ILi1EEEEEEEEENS8_IJNS8_IJNS5_ILi2EEESF_SF_EEENS8_IJSF_SA_EEEEEEEEENS8_IJNS8_IJNS8_IJNS5_ILi128EEESC_EEENS8_IJNS5_ILi16EEES6_EEEEEENS8_IJNS8_IJNS5_ILi64EEESA_NS5_ILi512EEEEEENS8_IJNS5_ILi8192EEENS5_ILi1024EEEEEEEEEEEEEEEENS_10ViewEngineINS_8smem_ptrIPN7cutlass10bfloat16_tEEEEEEEC2ERKSY_RKS15_,($_ZN7cutlass13device_kernelIN5flash19enable_sm80_to_sm89INS1_16FlashAttnBwdSm80INS1_25CollectiveMainloopBwdSm80ILi2ELi2EN4cute5tupleIJNS5_1CILi128EEES8_NS7_ILi64EEEEEENS_10bfloat16_tEfNS_4arch4Sm80ELb1ELb0ELb1ELb0ELb0ELb0ELb0ELb0ELi2ELi4ELi4ELi4ELb0EEENS1_21CollectiveEpilogueBwdISA_SB_SD_Li256ELb0ELb0ELi2EEENS1_25SingleTileBwdLPTSchedulerILb0ELi128ELb0EEEEEEEEEvNT_6ParamsE$_ZN4cute3eso3ESOILb1ELb0EJNS_14ComposedLayoutINS_7SwizzleILi3ELi3ELi3EEENS_1CILj0EEENS_6LayoutINS_5tupleIJNS5_ILi64EEENS5_ILi128EEEEEENS8_IJNS5_ILi1EEES9_EEEEEEENS_10ViewEngineINS_8smem_ptrIPN7cutlass10bfloat16_tEEEEEEEC2ERKSF_RKSM_ - $_ZN7cutlass13device_kernelIN5flash19enable_sm80_to_sm89INS1_16FlashAttnBwdSm80INS1_25CollectiveMainloopBwdSm80ILi2ELi2EN4cute5tupleIJNS5_1CILi128EEES8_NS7_ILi64EEEEEENS_10bfloat16_tEfNS_4arch4Sm80ELb1ELb0ELb1ELb0ELb0ELb0ELb0ELb0ELi2ELi4ELi4ELi4ELb0EEENS1_21CollectiveEpilogueBwdISA_SB_SD_Li256ELb0ELb0ELi2EEENS1_25SingleTileBwdLPTSchedulerILb0ELi128ELb0EEEEEEEEEvNT_6ParamsE$_ZN4cute3eso3ESOILb1ELb0EJNS_14ComposedLayoutINS_7SwizzleILi3ELi3ELi3EEENS_1CILi0EEENS_6LayoutINS_5tupleIJNS8_IJNS8_IJNS5_ILi4EEENS5_ILi8EEEEEENS8_IJS9_NS5_ILi1EEEEEEEEENS8_IJNS8_IJNS5_ILi2EEESF_SF_EEENS8_IJSF_SA_EEEEEEEEENS8_IJNS8_IJNS8_IJNS5_ILi128EEESC_EEENS8_IJNS5_ILi16EEES6_EEEEEENS8_IJNS8_IJNS5_ILi64EEESA_NS5_ILi512EEEEEENS8_IJNS5_ILi8192EEENS5_ILi1024EEEEEEEEEEEEEEEENS_10ViewEngineINS_8smem_ptrIPN7cutlass10bfloat16_tEEEEEEEC2ERKSY_RKS15_)
$_ZN7cutlass13device_kernelIN5flash19enable_sm80_to_sm89INS1_16FlashAttnBwdSm80INS1_25CollectiveMainloopBwdSm80ILi2ELi2EN4cute5tupleIJNS5_1CILi128EEES8_NS7_ILi64EEEEEENS_10bfloat16_tEfNS_4arch4Sm80ELb1ELb0ELb1ELb0ELb0ELb0ELb0ELb0ELi2ELi4ELi4ELi4ELb0EEENS1_21CollectiveEpilogueBwdISA_SB_SD_Li256ELb0ELb0ELi2EEENS1_25SingleTileBwdLPTSchedulerILb0ELi128ELb0EEEEEEEEEvNT_6ParamsE$_ZN4cute3eso3ESOILb1ELb0EJNS_14ComposedLayoutINS_7SwizzleILi3ELi3ELi3EEENS_1CILi0EEENS_6LayoutINS_5tupleIJNS8_IJNS8_IJNS5_ILi4EEENS5_ILi8EEEEEENS8_IJS9_NS5_ILi1EEEEEEEEENS8_IJNS8_IJNS5_ILi2EEESF_SF_EEENS8_IJSF_SA_EEEEEEEEENS8_IJNS8_IJNS8_IJNS5_ILi128EEESC_EEENS8_IJNS5_ILi16EEES6_EEEEEENS8_IJNS8_IJNS5_ILi64EEESA_NS5_ILi512EEEEEENS8_IJNS5_ILi8192EEENS5_ILi1024EEEEEEEEEEEEEEEENS_10ViewEngineINS_8smem_ptrIPN7cutlass10bfloat16_tEEEEEEEC2ERKSY_RKS15_:
[----:B------:R-:W-:Y:S01]  /*8680*/  IADD3 R4, R23, -c[0x0][0x20], RZ ;  /* 0x8000080017047a10 */ /* 0x000fe20007ffe0ff */
[----:B------:R-:W-:Y:S01]  /*8690*/  IMAD.MOV.U32 R8, RZ, RZ, R6 ;  /* 0x000000ffff087224 */ /* 0x000fe200078e0006 */
[----:B------:R-:W-:-:S03]  /*86a0*/  MOV R9, 0x0 ;  /* 0x0000000000097802 */ /* 0x000fc60000000f00 */
[----:B------:R1:W-:Y:S01]  /*86b0*/  STL.64 [R4], R2 ;  /* 0x0000000204007387 */ /* 0x0003e20000100a00 */
[----:B------:R-:W-:Y:S05]  /*86c0*/  RET.REL.NODEC R8 `(_ZN7cutlass13device_kernelIN5flash19enable_sm80_to_sm89INS1_16FlashAttnBwdSm80INS1_25CollectiveMainloopBwdSm80ILi2ELi2EN4cute5tupleIJNS5_1CILi128EEES8_NS7_ILi64EEEEEENS_10bfloat16_tEfNS_4arch4Sm80ELb1ELb0ELb1ELb0ELb0ELb0ELb0ELb0ELi2ELi4ELi4ELi4ELb0EEENS1_21CollectiveEpilogueBwdISA_SB_SD_Li256ELb0ELb0ELi2EEENS1_25SingleTileBwdLPTSchedulerILb0ELi128ELb0EEEEEEEEEvNT_6ParamsE) ;  /* 0xffff793008007950 */ /* 0x000fea0003c3ffff */
        .type           $_ZN7cutlass13device_kernelIN5flash19enable_sm80_to_sm89INS1_16FlashAttnBwdSm80INS1_25CollectiveMainloopBwdSm80ILi2ELi2EN4cute5tupleIJNS5_1CILi128EEES8_NS7_ILi64EEEEEENS_10bfloat16_tEfNS_4arch4Sm80ELb1ELb0ELb1ELb0ELb0ELb0ELb0ELb0ELi2ELi4ELi4ELi4ELb0EEENS1_21CollectiveEpilogueBwdISA_SB_SD_Li256ELb0ELb0ELi2EEENS1_25SingleTileBwdLPTSchedulerILb0ELi128ELb0EEEEEEEEEvNT_6ParamsE$_ZN4cute3eso3ESOILb1ELb0EJNS_14ComposedLayoutINS_7SwizzleILi3ELi3ELi3EEENS_1CILj0EEENS_6LayoutINS_5tupleIJNS5_ILi64EEENS5_ILi128EEEEEENS8_IJNS5_ILi1EEES9_EEEEEEENS_10ViewEngineINS_8smem_ptrIPN7cutlass10bfloat16_tEEEEEEEC2ERKSF_RKSM_,@function
        .size           $_ZN7cutlass13device_kernelIN5flash19enable_sm80_to_sm89INS1_16FlashAttnBwdSm80INS1_25CollectiveMainloopBwdSm80ILi2ELi2EN4cute5tupleIJNS5_1CILi128EEES8_NS7_ILi64EEEEEENS_10bfloat16_tEfNS_4arch4Sm80ELb1ELb0ELb1ELb0ELb0ELb0ELb0ELb0ELi2ELi4ELi4ELi4ELb0EEENS1_21CollectiveEpilogueBwdISA_SB_SD_Li256ELb0ELb0ELi2EEENS1_25SingleTileBwdLPTSchedulerILb0ELi128ELb0EEEEEEEEEvNT_6ParamsE$_ZN4cute3eso3ESOILb1ELb0EJNS_14ComposedLayoutINS_7SwizzleILi3ELi3ELi3EEENS_1CILj0EEENS_6LayoutINS_5tupleIJNS5_ILi64EEENS5_ILi128EEEEEENS8_IJNS5_ILi1EEES9_EEEEEEENS_10ViewEngineINS_8smem_ptrIPN7cutlass10bfloat16_tEEEEEEEC2ERKSF_RKSM_,($_ZN7cutlass13device_kernelIN5flash19enable_sm80_to_sm89INS1_16FlashAttnBwdSm80INS1_25CollectiveMainloopBwdSm80ILi2ELi2EN4cute5tupleIJNS5_1CILi128EEES8_NS7_ILi64EEEEEENS_10bfloat16_tEfNS_4arch4Sm80ELb1ELb0ELb1ELb0ELb0ELb0ELb0ELb0ELi2ELi4ELi4ELi4ELb0EEENS1_21CollectiveEpilogueBwdISA_SB_SD_Li256ELb0ELb0ELi2EEENS1_25SingleTileBwdLPTSchedulerILb0ELi128ELb0EEEEEEEEEvNT_6ParamsE$_ZN4cute3eso3ESOILb1ELb0EJNS_14ComposedLayoutINS_7SwizzleILi3ELi3ELi3EEENS_1CILj0EEENS_6LayoutINS_5tupleIJNS8_IJNS5_ILi8EEENS5_ILi16EEEEEENS8_IJNS5_ILi64EEENS5_ILi1EEEEEEEEENS8_IJNS8_IJSC_NS5_ILi512EEEEEENS8_IJSD_NS5_ILi0EEEEEEEEEEEEENS_10ViewEngineINS_8smem_ptrIPN7cutlass10bfloat16_tEEEEEEEC2ERKSM_RKST_ - $_ZN7cutlass13device_kernelIN5flash19enable_sm80_to_sm89INS1_16FlashAttnBwdSm80INS1_25CollectiveMainloopBwdSm80ILi2ELi2EN4cute5tupleIJNS5_1CILi128EEES8_NS7_ILi64EEEEEENS_10bfloat16_tEfNS_4arch4Sm80ELb1ELb0ELb1ELb0ELb0ELb0ELb0ELb0ELi2ELi4ELi4ELi4ELb0EEENS1_21CollectiveEpilogueBwdISA_SB_SD_Li256ELb0ELb0ELi2EEENS1_25SingleTileBwdLPTSchedulerILb0ELi128ELb0EEEEEEEEEvNT_6ParamsE$_ZN4cute3eso3ESOILb1ELb0EJNS_14ComposedLayoutINS_7SwizzleILi3ELi3ELi3EEENS_1CILj0EEENS_6LayoutINS_5tupleIJNS5_ILi64EEENS5_ILi128EEEEEENS8_IJNS5_ILi1EEES9_EEEEEEENS_10ViewEngineINS_8smem_ptrIPN7cutlass10bfloat16_tEEEEEEEC2ERKSF_RKSM_)
$_ZN7cutlass13device_kernelIN5flash19enable_sm80_to_sm89INS1_16FlashAttnBwdSm80INS1_25CollectiveMainloopBwdSm80ILi2ELi2EN4cute5tupleIJNS5_1CILi128EEES8_NS7_ILi64EEEEEENS_10bfloat16_tEfNS_4arch4Sm80ELb1ELb0ELb1ELb0ELb0ELb0ELb0ELb0ELi2ELi4ELi4ELi4ELb0EEENS1_21CollectiveEpilogueBwdISA_SB_SD_Li256ELb0ELb0ELi2EEENS1_25SingleTileBwdLPTSchedulerILb0ELi128ELb0EEEEEEEEEvNT_6ParamsE$_ZN4cute3eso3ESOILb1ELb0EJNS_14ComposedLayoutINS_7SwizzleILi3ELi3ELi3EEENS_1CILj0EEENS_6LayoutINS_5tupleIJNS5_ILi64EEENS5_ILi128EEEEEENS8_IJNS5_ILi1EEES9_EEEEEEENS_10ViewEngineINS_8smem_ptrIPN7cutlass10bfloat16_tEEEEEEEC2ERKSF_RKSM_:
[----:B------:R-:W-:Y:S01]  /*86d0*/  IADD3 R4, R23, -c[0x0][0x20], RZ ;  /* 0x8000080017047a10 */ /* 0x000fe20007ffe0ff */
[----:B------:R-:W-:Y:S01]  /*86e0*/  IMAD.MOV.U32 R8, RZ, RZ, R6 ;  /* 0x000000ffff087224 */ /* 0x000fe200078e0006 */
[----:B------:R-:W-:-:S03]  /*86f0*/  MOV R9, 0x0 ;  /* 0x0000000000097802 */ /* 0x000fc60000000f00 */
[----:B------:R1:W-:Y:S01]  /*8700*/  STL.64 [R4], R2 ;  /* 0x0000000204007387 */ /* 0x0003e20000100a00 */
[----:B------:R-:W-:Y:S05]  /*8710*/  RET.REL.NODEC R8 `(_ZN7cutlass13device_kernelIN5flash19enable_sm80_to_sm89INS1_16FlashAttnBwdSm80INS1_25CollectiveMainloopBwdSm80ILi2ELi2EN4cute5tupleIJNS5_1CILi128EEES8_NS7_ILi64EEEEEENS_10bfloat16_tEfNS_4arch4Sm80ELb1ELb0ELb1ELb0ELb0ELb0ELb0ELb0ELi2ELi4ELi4ELi4ELb0EEENS1_21CollectiveEpilogueBwdISA_SB_SD_Li256ELb0ELb0ELi2EEENS1_25SingleTileBwdLPTSchedulerILb0ELi128ELb0EEEEEEEEEvNT_6ParamsE) ;  /* 0xffff78e008007950 */ /* 0x000fea0003c3ffff */
        .type           $_ZN7cutlass13device_kernelIN5flash19enable_sm80_to_sm89INS1_16FlashAttnBwdSm80INS1_25CollectiveMainloopBwdSm80ILi2ELi2EN4cute5tupleIJNS5_1CILi128EEES8_NS7_ILi64EEEEEENS_10bfloat16_tEfNS_4arch4Sm80ELb1ELb0ELb1ELb0ELb0ELb0ELb0ELb0ELi2ELi4ELi4ELi4ELb0EEENS1_21CollectiveEpilogueBwdISA_SB_SD_Li256ELb0ELb0ELi2EEENS1_25SingleTileBwdLPTSchedulerILb0ELi128ELb0EEEEEEEEEvNT_6ParamsE$_ZN4cute3eso3ESOILb1ELb0EJNS_14ComposedLayoutINS_7SwizzleILi3ELi3ELi3EEENS_1CILj0EEENS_6LayoutINS_5tupleIJNS8_IJNS5_ILi8EEENS5_ILi16EEEEEENS8_IJNS5_ILi64EEENS5_ILi1EEEEEEEEENS8_IJNS8_IJSC_NS5_ILi512EEEEEENS8_IJSD_NS5_ILi0EEEEEEEEEEEEENS_10ViewEngineINS_8smem_ptrIPN7cutlass10bfloat16_tEEEEEEEC2ERKSM_RKST_,@function
        .size           $_ZN7cutlass13device_kernelIN5flash19enable_sm80_to_sm89INS1_16FlashAttnBwdSm80INS1_25CollectiveMainloopBwdSm80ILi2ELi2EN4cute5tupleIJNS5_1CILi128EEES8_NS7_ILi64EEEEEENS_10bfloat16_tEfNS_4arch4Sm80ELb1ELb0ELb1ELb0ELb0ELb0ELb0ELb0ELi2ELi4ELi4ELi4ELb0EEENS1_21CollectiveEpilogueBwdISA_SB_SD_Li256ELb0ELb0ELi2EEENS1_25SingleTileBwdLPTSchedulerILb0ELi128ELb0EEEEEEEEEvNT_6ParamsE$_ZN4cute3eso3ESOILb1ELb0EJNS_14ComposedLayoutINS_7SwizzleILi3ELi3ELi3EEENS_1CILj0EEENS_6LayoutINS_5tupleIJNS8_IJNS5_ILi8EEENS5_ILi16EEEEEENS8_IJNS5_ILi64EEENS5_ILi1EEEEEEEEENS8_IJNS8_IJSC_NS5_ILi512EEEEEENS8_IJSD_NS5_ILi0EEEEEEEEEEEEENS_10ViewEngineINS_8smem_ptrIPN7cutlass10bfloat16_tEEEEEEEC2ERKSM_RKST_,($_ZN7cutlass13device_kernelIN5flash19enable_sm80_to_sm89INS1_16FlashAttnBwdSm80INS1_25CollectiveMainloopBwdSm80ILi2ELi2EN4cute5tupleIJNS5_1CILi128EEES8_NS7_ILi64EEEEEENS_10bfloat16_tEfNS_4arch4Sm80ELb1ELb0ELb1ELb0ELb0ELb0ELb0ELb0ELi2ELi4ELi4ELi4ELb0EEENS1_21CollectiveEpilogueBwdISA_SB_SD_Li256ELb0ELb0ELi2EEENS1_25SingleTileBwdLPTSchedulerILb0ELi128ELb0EEEEEEEEEvNT_6ParamsE$_ZN4cute3eso3ESOILb1ELb0EJNS_14ComposedLayoutINS_7SwizzleILi3ELi3ELi3EEENS_1CILj0EEENS_6LayoutINS_5tupleIJNS8_IJNS8_IJNS5_ILi4EEENS5_ILi8EEEEEENS8_IJNS5_ILi2EEENS5_ILi1EEEEEEEEENS8_IJNS8_IJSC_SC_EEESB_EEEEEENS8_IJNS8_IJNS8_IJNS5_ILi128EEESD_EEENS8_IJSA_NS5_ILi0EEEEEEEEENS8_IJNS8_IJNS5_ILi64EEENS5_ILi512EEEEEENS8_IJNS5_ILi16EEENS5_ILi1024EEEEEEEEEEEEEEEENS_10ViewEngineINS_8smem_ptrIPN7cutlass10bfloat16_tEEEEEEEC2ERKSX_RKS14_ - $_ZN7cutlass13device_kernelIN5flash19enable_sm80_to_sm89INS1_16FlashAttnBwdSm80INS1_25CollectiveMainloopBwdSm80ILi2ELi2EN4cute5tupleIJNS5_1CILi128EEES8_NS7_ILi64EEEEEENS_10bfloat16_tEfNS_4arch4Sm80ELb1ELb0ELb1ELb0ELb0ELb0ELb0ELb0ELi2ELi4ELi4ELi4ELb0EEENS1_21CollectiveEpilogueBwdISA_SB_SD_Li256ELb0ELb0ELi2EEENS1_25SingleTileBwdLPTSchedulerILb0ELi128ELb0EEEEEEEEEvNT_6ParamsE$_ZN4cute3eso3ESOILb1ELb0EJNS_14ComposedLayoutINS_7SwizzleILi3ELi3ELi3EEENS_1CILj0EEENS_6LayoutINS_5tupleIJNS8_IJNS5_ILi8EEENS5_ILi16EEEEEENS8_IJNS5_ILi64EEENS5_ILi1EEEEEEEEENS8_IJNS8_IJSC_NS5_ILi512EEEEEENS8_IJSD_NS5_ILi0EEEEEEEEEEEEENS_10ViewEngineINS_8smem_ptrIPN7cutlass10bfloat16_tEEEEEEEC2ERKSM_RKST_)
$_ZN7cutlass13device_kernelIN5flash19enable_sm80_to_sm89INS1_16FlashAttnBwdSm80INS1_25CollectiveMainloopBwdSm80ILi2ELi2EN4cute5tupleIJNS5_1CILi128EEES8_NS7_ILi64EEEEEENS_10bfloat16_tEfNS_4arch4Sm80ELb1ELb0ELb1ELb0ELb0ELb0ELb0ELb0ELi2ELi4ELi4ELi4ELb0EEENS1_21CollectiveEpilogueBwdISA_SB_SD_Li256ELb0ELb0ELi2EEENS1_25SingleTileBwdLPTSchedulerILb0ELi128ELb0EEEEEEEEEvNT_6ParamsE$_ZN4cute3eso3ESOILb1ELb0EJNS_14ComposedLayoutINS_7SwizzleILi3ELi3ELi3EEENS_1CILj0EEENS_6LayoutINS_5tupleIJNS8_IJNS5_ILi8EEENS5_ILi16EEEEEENS8_IJNS5_ILi64EEENS5_ILi1EEEEEEEEENS8_IJNS8_IJSC_NS5_ILi512EEEEEENS8_IJSD_NS5_ILi0EEEEEEEEEEEEENS_10ViewEngineINS_8smem_ptrIPN7cutlass10bfloat16_tEEEEEEEC2ERKSM_RKST_:
[----:B------:R-:W-:Y:S01]  /*8720*/  IADD3 R4, R23, -c[0x0][0x20], RZ ;  /* 0x8000080017047a10 */ /* 0x000fe20007ffe0ff */
[----:B------:R-:W-:Y:S01]  /*8730*/  IMAD.MOV.U32 R8, RZ, RZ, R6 ;  /* 0x000000ffff087224 */ /* 0x000fe200078e0006 */
[----:B------:R-:W-:-:S03]  /*8740*/  MOV R9, 0x0 ;  /* 0x0000000000097802 */ /* 0x000fc60000000f00 */
[----:B------:R1:W-:Y:S01]  /*8750*/  STL.64 [R4], R2 ;  /* 0x0000000204007387 */ /* 0x0003e20000100a00 */
[----:B------:R-:W-:Y:S05]  /*8760*/  RET.REL.NODEC R8 `(_ZN7cutlass13device_kernelIN5flash19enable_sm80_to_sm89INS1_16FlashAttnBwdSm80INS1_25CollectiveMainloopBwdSm80ILi2ELi2EN4cute5tupleIJNS5_1CILi128EEES8_NS7_ILi64EEEEEENS_10bfloat16_tEfNS_4arch4Sm80ELb1ELb0ELb1ELb0ELb0ELb0ELb0ELb0ELi2ELi4ELi4ELi4ELb0EEENS1_21CollectiveEpilogueBwdISA_SB_SD_Li256ELb0ELb0ELi2EEENS1_25SingleTileBwdLPTSchedulerILb0ELi128ELb0EEEEEEEEEvNT_6ParamsE) ;  /* 0xffff789008007950 */ /* 0x000fea0003c3ffff */
        .type           $_ZN7cutlass13device_kernelIN5flash19enable_sm80_to_sm89INS1_16FlashAttnBwdSm80INS1_25CollectiveMainloopBwdSm80ILi2ELi2EN4cute5tupleIJNS5_1CILi128EEES8_NS7_ILi64EEEEEENS_10bfloat16_tEfNS_4arch4Sm80ELb1ELb0ELb1ELb0ELb0ELb0ELb0ELb0ELi2ELi4ELi4ELi4ELb0EEENS1_21CollectiveEpilogueBwdISA_SB_SD_Li256ELb0ELb0ELi2EEENS1_25SingleTileBwdLPTSchedulerILb0ELi128ELb0EEEEEEEEEvNT_6ParamsE$_ZN4cute3eso3ESOILb1ELb0EJNS_14ComposedLayoutINS_7SwizzleILi3ELi3ELi3EEENS_1CILj0EEENS_6LayoutINS_5tupleIJNS8_IJNS8_IJNS5_ILi4EEENS5_ILi8EEEEEENS8_IJNS5_ILi2EEENS5_ILi1EEEEEEEEENS8_IJNS8_IJSC_SC_EEESB_EEEEEENS8_IJNS8_IJNS8_IJNS5_ILi128EEESD_EEENS8_IJSA_NS5_ILi0EEEEEEEEENS8_IJNS8_IJNS5_ILi64EEENS5_ILi512EEEEEENS8_IJNS5_ILi16EEENS5_ILi1024EEEEEEEEEEEEEEEENS_10ViewEngineINS_8smem_ptrIPN7cutlass10bfloat16_tEEEEEEEC2ERKSX_RKS14_,@function
        .size           $_ZN7cutlass13device_kernelIN5flash19enable_sm80_to_sm89INS1_16FlashAttnBwdSm80INS1_25CollectiveMainloopBwdSm80ILi2ELi2EN4cute5tupleIJNS5_1CILi128EEES8_NS7_ILi64EEEEEENS_10bfloat16_tEfNS_4arch4Sm80ELb1ELb0ELb1ELb0ELb0ELb0ELb0ELb0ELi2ELi4ELi4ELi4ELb0EEENS1_21CollectiveEpilogueBwdISA_SB_SD_Li256ELb0ELb0ELi2EEENS1_25SingleTileBwdLPTSchedulerILb0ELi128ELb0EEEEEEEEEvNT_6ParamsE$_ZN4cute3eso3ESOILb1ELb0EJNS_14ComposedLayoutINS_7SwizzleILi3ELi3ELi3EEENS_1CILj0EEENS_6LayoutINS_5tupleIJNS8_IJNS8_IJNS5_ILi4EEENS5_ILi8EEEEEENS8_IJNS5_ILi2EEENS5_ILi1EEEEEEEEENS8_IJNS8_IJSC_SC_EEESB_EEEEEENS8_IJNS8_IJNS8_IJNS5_ILi128EEESD_EEENS8_IJSA_NS5_ILi0EEEEEEEEENS8_IJNS8_IJNS5_ILi64EEENS5_ILi512EEEEEENS8_IJNS5_ILi16EEENS5_ILi1024EEEEEEEEEEEEEEEENS_10ViewEngineINS_8smem_ptrIPN7cutlass10bfloat16_tEEEEEEEC2ERKSX_RKS14_,($_ZN7cutlass13device_kernelIN5flash19enable_sm80_to_sm89INS1_16FlashAttnBwdSm80INS1_25CollectiveMainloopBwdSm80ILi2ELi2EN4cute5tupleIJNS5_1CILi128EEES8_NS7_ILi64EEEEEENS_10bfloat16_tEfNS_4arch4Sm80ELb1ELb0ELb1ELb0ELb0ELb0ELb0ELb0ELi2ELi4ELi4ELi4ELb0EEENS1_21CollectiveEpilogueBwdISA_SB_SD_Li256ELb0ELb0ELi2EEENS1_25SingleTileBwdLPTSchedulerILb0ELi128ELb0EEEEEEEEEvNT_6ParamsE$_ZN4cute3eso3ESOILb1ELb0EJNS_14ComposedLayoutINS_7SwizzleILi3ELi3ELi3EEENS_1CILj0EEENS_6LayoutINS_5tupleIJNS8_IJNS8_IJNS5_ILi4EEENS5_ILi8EEEEEENS8_IJS9_NS5_ILi1EEEEEEEEENS8_IJNS8_IJNS5_ILi2EEESF_SF_EEENS8_IJSF_S9_EEEEEEEEENS8_IJNS8_IJNS8_IJSF_NS5_ILi64EEEEEENS8_IJNS5_ILi1024EEENS5_ILi0EEEEEEEEENS8_IJNS8_IJSC_NS5_ILi512EEESA_EEENS8_IJNS5_ILi4096EEENS5_ILi16EEEEEEEEEEEEEEEENS_10ViewEngineINS_8smem_ptrIPN7cutlass10bfloat16_tEEEEEEEC2ERKSY_RKS15_ - $_ZN7cutlass13device_kernelIN5flash19enable_sm80_to_sm89INS1_16FlashAttnBwdSm80INS1_25CollectiveMainloopBwdSm80ILi2ELi2EN4cute5tupleIJNS5_1CILi128EEES8_NS7_ILi64EEEEEENS_10bfloat16_tEfNS_4arch4Sm80ELb1ELb0ELb1ELb0ELb0ELb0ELb0ELb0ELi2ELi4ELi4ELi4ELb0EEENS1_21CollectiveEpilogueBwdISA_SB_SD_Li256ELb0ELb0ELi2EEENS1_25SingleTileBwdLPTSchedulerILb0ELi128ELb0EEEEEEEEEvNT_6ParamsE$_ZN4cute3eso3ESOILb1ELb0EJNS_14ComposedLayoutINS_7SwizzleILi3ELi3ELi3EEENS_1CILj0EEENS_6LayoutINS_5tupleIJNS8_IJNS8_IJNS5_ILi4EEENS5_ILi8EEEEEENS8_IJNS5_ILi2EEENS5_ILi1EEEEEEEEENS8_IJNS8_IJSC_SC_EEESB_EEEEEENS8_IJNS8_IJNS8_IJNS5_ILi128EEESD_EEENS8_IJSA_NS5_ILi0EEEEEEEEENS8_IJNS8_IJNS5_ILi64EEENS5_ILi512EEEEEENS8_IJNS5_ILi16EEENS5_ILi1024EEEEEEEEEEEEEEEENS_10ViewEngineINS_8smem_ptrIPN7cutlass10bfloat16_tEEEEEEEC2ERKSX_RKS14_)
$_ZN7cutlass13device_kernelIN5flash19enable_sm80_to_sm89INS1_16FlashAttnBwdSm80INS1_25CollectiveMainloopBwdSm80ILi2ELi2EN4cute5tupleIJNS5_1CILi128EEES8_NS7_ILi64EEEEEENS_10bfloat16_tEfNS_4arch4Sm80ELb1ELb0ELb1ELb0ELb0ELb0ELb0ELb0ELi2ELi4ELi4ELi4ELb0EEENS1_21CollectiveEpilogueBwdISA_SB_SD_Li256ELb0ELb0ELi2EEENS1_25SingleTileBwdLPTSchedulerILb0ELi128ELb0EEEEEEEEEvNT_6ParamsE$_ZN4cute3eso3ESOILb1ELb0EJNS_14ComposedLayoutINS_7SwizzleILi3ELi3ELi3EEENS_1CILj0EEENS_6LayoutINS_5tupleIJNS8_IJNS8_IJNS5_ILi4EEENS5_ILi8EEEEEENS8_IJNS5_ILi2EEENS5_ILi1EEEEEEEEENS8_IJNS8_IJSC_SC_EEESB_EEEEEENS8_IJNS8_IJNS8_IJNS5_ILi128EEESD_EEENS8_IJSA_NS5_ILi0EEEEEEEEENS8_IJNS8_IJNS5_ILi64EEENS5_ILi512EEEEEENS8_IJNS5_ILi16EEENS5_ILi1024EEEEEEEEEEEEEEEENS_10ViewEngineINS_8smem_ptrIPN7cutlass10bfloat16_tEEEEEEEC2ERKSX_RKS14_:
[----:B------:R-:W-:Y:S01]  /*8770*/  IADD3 R4, R23, -c[0x0][0x20], RZ ;  /* 0x8000080017047a10 */ /* 0x000fe20007ffe0ff */
[----:B------:R-:W-:Y:S01]  /*8780*/  IMAD.MOV.U32 R8, RZ, RZ, R6 ;  /* 0x000000ffff087224 */ /* 0x000fe200078e0006 */
[----:B------:R-:W-:-:S03]  /*8790*/  MOV R9, 0x0 ;  /* 0x0000000000097802 */ /* 0x000fc60000000f00 */
[----:B------:R1:W-:Y:S01]  /*87a0*/  STL.64 [R4], R2 ;  /* 0x0000000204007387 */ /* 0x0003e20000100a00 */
[----:B------:R-:W-:Y:S05]  /*87b0*/  RET.REL.NODEC R8 `(_ZN7cutlass13device_kernelIN5flash19enable_sm80_to_sm89INS1_16FlashAttnBwdSm80INS1_25CollectiveMainloopBwdSm80ILi2ELi2EN4cute5tupleIJNS5_1CILi128EEES8_NS7_ILi64EEEEEENS_10bfloat16_tEfNS_4arch4Sm80ELb1ELb0ELb1ELb0ELb0ELb0ELb0ELb0ELi2ELi4ELi4ELi4ELb0EEENS1_21CollectiveEpilogueBwdISA_SB_SD_Li256ELb0ELb0ELi2EEENS1_25SingleTileBwdLPTSchedulerILb0ELi128ELb0EEEEEEEEEvNT_6ParamsE) ;  /* 0xffff784008007950 */ /* 0x000fea0003c3ffff */
        .type           $_ZN7cutlass13device_kernelIN5flash19enable_sm80_to_sm89INS1_16FlashAttnBwdSm80INS1_25CollectiveMainloopBwdSm80ILi2ELi2EN4cute5tupleIJNS5_1CILi128EEES8_NS7_ILi64EEEEEENS_10bfloat16_tEfNS_4arch4Sm80ELb1ELb0ELb1ELb0ELb0ELb0ELb0ELb0ELi2ELi4ELi4ELi4ELb0EEENS1_21CollectiveEpilogueBwdISA_SB_SD_Li256ELb0ELb0ELi2EEENS1_25SingleTileBwdLPTSchedulerILb0ELi128ELb0EEEEEEEEEvNT_6ParamsE$_ZN4cute3eso3ESOILb1ELb0EJNS_14ComposedLayoutINS_7SwizzleILi3ELi3ELi3EEENS_1CILj0EEENS_6LayoutINS_5tupleIJNS8_IJNS8_IJNS5_ILi4EEENS5_ILi8EEEEEENS8_IJS9_NS5_ILi1EEEEEEEEENS8_IJNS8_IJNS5_ILi2EEESF_SF_EEENS8_IJSF_S9_EEEEEEEEENS8_IJNS8_IJNS8_IJSF_NS5_ILi64EEEEEENS8_IJNS5_ILi1024EEENS5_ILi0EEEEEEEEENS8_IJNS8_IJSC_NS5_ILi512EEESA_EEENS8_IJNS5_ILi4096EEENS5_ILi16EEEEEEEEEEEEEEEENS_10ViewEngineINS_8smem_ptrIPN7cutlass10bfloat16_tEEEEEEEC2ERKSY_RKS15_,@function
        .size           $_ZN7cutlass13device_kernelIN5flash19enable_sm80_to_sm89INS1_16FlashAttnBwdSm80INS1_25CollectiveMainloopBwdSm80ILi2ELi2EN4cute5tupleIJNS5_1CILi128EEES8_NS7_ILi64EEEEEENS_10bfloat16_tEfNS_4arch4Sm80ELb1ELb0ELb1ELb0ELb0ELb0ELb0ELb0ELi2ELi4ELi4ELi4ELb0EEENS1_21CollectiveEpilogueBwdISA_SB_SD_Li256ELb0ELb0ELi2EEENS1_25SingleTileBwdLPTSchedulerILb0ELi128ELb0EEEEEEEEEvNT_6ParamsE$_ZN4cute3eso3ESOILb1ELb0EJNS_14ComposedLayoutINS_7SwizzleILi3ELi3ELi3EEENS_1CILj0EEENS_6LayoutINS_5tupleIJNS8_IJNS8_IJNS5_ILi4EEENS5_ILi8EEEEEENS8_IJS9_NS5_ILi1EEEEEEEEENS8_IJNS8_IJNS5_ILi2EEESF_SF_EEENS8_IJSF_S9_EEEEEEEEENS8_IJNS8_IJNS8_IJSF_NS5_ILi64EEEEEENS8_IJNS5_ILi1024EEENS5_ILi0EEEEEEEEENS8_IJNS8_IJSC_NS5_ILi512EEESA_EEENS8_IJNS5_ILi4096EEENS5_ILi16EEEEEEEEEEEEEEEENS_10ViewEngineINS_8smem_ptrIPN7cutlass10bfloat16_tEEEEEEEC2ERKSY_RKS15_,($_ZN7cutlass13device_kernelIN5flash19enable_sm80_to_sm89INS1_16FlashAttnBwdSm80INS1_25CollectiveMainloopBwdSm80ILi2ELi2EN4cute5tupleIJNS5_1CILi128EEES8_NS7_ILi64EEEEEENS_10bfloat16_tEfNS_4arch4Sm80ELb1ELb0ELb1ELb0ELb0ELb0ELb0ELb0ELi2ELi4ELi4ELi4ELb0EEENS1_21CollectiveEpilogueBwdISA_SB_SD_Li256ELb0ELb0ELi2EEENS1_25SingleTileBwdLPTSchedulerILb0ELi128ELb0EEEEEEEEEvNT_6ParamsE$_ZN4cute3eso3ESOILb1ELb0EJNS_1CILi0EEENS2_ILi1EEENS2_ILi512EEEiEEC2ERKS3_RKS4_RKS5_RKi - $_ZN7cutlass13device_kernelIN5flash19enable_sm80_to_sm89INS1_16FlashAttnBwdSm80INS1_25CollectiveMainloopBwdSm80ILi2ELi2EN4cute5tupleIJNS5_1CILi128EEES8_NS7_ILi64EEEEEENS_10bfloat16_tEfNS_4arch4Sm80ELb1ELb0ELb1ELb0ELb0ELb0ELb0ELb0ELi2ELi4ELi4ELi4ELb0EEENS1_21CollectiveEpilogueBwdISA_SB_SD_Li256ELb0ELb0ELi2EEENS1_25SingleTileBwdLPTSchedulerILb0ELi128ELb0EEEEEEEEEvNT_6ParamsE$_ZN4cute3eso3ESOILb1ELb0EJNS_14ComposedLayoutINS_7SwizzleILi3ELi3ELi3EEENS_1CILj0EEENS_6LayoutINS_5tupleIJNS8_IJNS8_IJNS5_ILi4EEENS5_ILi8EEEEEENS8_IJS9_NS5_ILi1EEEEEEEEENS8_IJNS8_IJNS5_ILi2EEESF_SF_EEENS8_IJSF_S9_EEEEEEEEENS8_IJNS8_IJNS8_IJSF_NS5_ILi64EEEEEENS8_IJNS5_ILi1024EEENS5_ILi0EEEEEEEEENS8_IJNS8_IJSC_NS5_ILi512EEESA_EEENS8_IJNS5_ILi4096EEENS5_ILi16EEEEEEEEEEEEEEEENS_10ViewEngineINS_8smem_ptrIPN7cutlass10bfloat16_tEEEEEEEC2ERKSY_RKS15_)
$_ZN7cutlass13device_kernelIN5flash19enable_sm80_to_sm89INS1_16FlashAttnBwdSm80INS1_25CollectiveMainloopBwdSm80ILi2ELi2EN4cute5tupleIJNS5_1CILi128EEES8_NS7_ILi64EEEEEENS_10bfloat16_tEfNS_4arch4Sm80ELb1ELb0ELb1ELb0ELb0ELb0ELb0ELb0ELi2ELi4ELi4ELi4ELb0EEENS1_21CollectiveEpilogueBwdISA_SB_SD_Li256ELb0ELb0ELi2EEENS1_25SingleTileBwdLPTSchedulerILb0ELi128ELb0EEEEEEEEEvNT_6ParamsE$_ZN4cute3eso3ESOILb1ELb0EJNS_14ComposedLayoutINS_7SwizzleILi3ELi3ELi3EEENS_1CILj0EEENS_6LayoutINS_5tupleIJNS8_IJNS8_IJNS5_ILi4EEENS5_ILi8EEEEEENS8_IJS9_NS5_ILi1EEEEEEEEENS8_IJNS8_IJNS5_ILi2EEESF_SF_EEENS8_IJSF_S9_EEEEEEEEENS8_IJNS8_IJNS8_IJSF_NS5_ILi64EEEEEENS8_IJNS5_ILi1024EEENS5_ILi0EEEEEEEEENS8_IJNS8_IJSC_NS5_ILi512EEESA_EEENS8_IJNS5_ILi4096EEENS5_ILi16EEEEEEEEEEEEEEEENS_10ViewEngineINS_8smem_ptrIPN7cutlass10bfloat16_tEEEEEEEC2ERKSY_RKS15_:
[----:B------:R-:W-:Y:S01]  /*87c0*/  IADD3 R4, R23, -c[0x0][0x20], RZ ;  /* 0x8000080017047a10 */ /* 0x000fe20007ffe0ff */
[----:B------:R-:W-:Y:S01]  /*87d0*/  IMAD.MOV.U32 R8, RZ, RZ, R6 ;  /* 0x000000ffff087224 */ /* 0x000fe200078e0006 */
[----:B------:R-:W-:-:S03]  /*87e0*/  MOV R9, 0x0 ;  /* 0x0000000000097802 */ /* 0x000fc60000000f00 */
[----:B------:R1:W-:Y:S01]  /*87f0*/  STL.64 [R4], R2 ;  /* 0x0000000204007387 */ /* 0x0003e20000100a00 */
[----:B------:R-:W-:Y:S05]  /*8800*/  RET.REL.NODEC R8 `(_ZN7cutlass13device_kernelIN5flash19enable_sm80_to_sm89INS1_16FlashAttnBwdSm80INS1_25CollectiveMainloopBwdSm80ILi2ELi2EN4cute5tupleIJNS5_1CILi128EEES8_NS7_ILi64EEEEEENS_10bfloat16_tEfNS_4arch4Sm80ELb1ELb0ELb1ELb0ELb0ELb0ELb0ELb0ELi2ELi4ELi4ELi4ELb0EEENS1_21CollectiveEpilogueBwdISA_SB_SD_Li256ELb0ELb0ELi2EEENS1_25SingleTileBwdLPTSchedulerILb0ELi128ELb0EEEEEEEEEvNT_6ParamsE) ;  /* 0xffff77f008007950 */ /* 0x000fea0003c3ffff */
        .type           $_ZN7cutlass13device_kernelIN5flash19enable_sm80_to_sm89INS1_16FlashAttnBwdSm80INS1_25CollectiveMainloopBwdSm80ILi2ELi2EN4cute5tupleIJNS5_1CILi128EEES8_NS7_ILi64EEEEEENS_10bfloat16_tEfNS_4arch4Sm80ELb1ELb0ELb1ELb0ELb0ELb0ELb0ELb0ELi2ELi4ELi4ELi4ELb0EEENS1_21CollectiveEpilogueBwdISA_SB_SD_Li256ELb0ELb0ELi2EEENS1_25SingleTileBwdLPTSchedulerILb0ELi128ELb0EEEEEEEEEvNT_6ParamsE$_ZN4cute3eso3ESOILb1ELb0EJNS_1CILi0EEENS2_ILi1EEENS2_ILi512EEEiEEC2ERKS3_RKS4_RKS5_RKi,@function
        .size           $_ZN7cutlass13device_kernelIN5flash19enable_sm80_to_sm89INS1_16FlashAttnBwdSm80INS1_25CollectiveMainloopBwdSm80ILi2ELi2EN4cute5tupleIJNS5_1CILi128EEES8_NS7_ILi64EEEEEENS_10bfloat16_tEfNS_4arch4Sm80ELb1ELb0ELb1ELb0ELb0ELb0ELb0ELb0ELi2ELi4ELi4ELi4ELb0EEENS1_21CollectiveEpilogueBwdISA_SB_SD_Li256ELb0ELb0ELi2EEENS1_25SingleTileBwdLPTSchedulerILb0ELi128ELb0EEEEEEEEEvNT_6ParamsE$_ZN4cute3eso3ESOILb1ELb0EJNS_1CILi0EEENS2_ILi1EEENS2_ILi512EEEiEEC2ERKS3_RKS4_RKS5_RKi,($_ZN7cutlass13device_kernelIN5flash19enable_sm80_to_sm89INS1_16FlashAttnBwdSm80INS1_25CollectiveMainloopBwdSm80ILi2ELi2EN4cute5tupleIJNS5_1CILi128EEES8_NS7_ILi64EEEEEENS_10bfloat16_tEfNS_4arch4Sm80ELb1ELb0ELb1ELb0ELb0ELb0ELb0ELb0ELi2ELi4ELi4ELi4ELb0EEENS1_21CollectiveEpilogueBwdISA_SB_SD_Li256ELb0ELb0ELi2EEENS1_25SingleTileBwdLPTSchedulerILb0ELi128ELb0EEEEEEEEEvNT_6ParamsE$_ZN4cute3eso3ESOILb1ELb0EJNS_1CILi0EEENS2_ILi1EEENS2_ILi512EEEiNS2_ILi4096EEEiNS2_ILi8192EEEEEC2ERKS3_RKS4_RKS5_RKiRKS6_SG_RKS7_ - $_ZN7cutlass13device_kernelIN5flash19enable_sm80_to_sm89INS1_16FlashAttnBwdSm80INS1_25CollectiveMainloopBwdSm80ILi2ELi2EN4cute5tupleIJNS5_1CILi128EEES8_NS7_ILi64EEEEEENS_10bfloat16_tEfNS_4arch4Sm80ELb1ELb0ELb1ELb0ELb0ELb0ELb0ELb0ELi2ELi4ELi4ELi4ELb0EEENS1_21CollectiveEpilogueBwdISA_SB_SD_Li256ELb0ELb0ELi2EEENS1_25SingleTileBwdLPTSchedulerILb0ELi128ELb0EEEEEEEEEvNT_6ParamsE$_ZN4cute3eso3ESOILb1ELb0EJNS_1CILi0EEENS2_ILi1EEENS2_ILi512EEEiEEC2ERKS3_RKS4_RKS5_RKi)
$_ZN7cutlass13device_kernelIN5flash19enable_sm80_to_sm89INS1_16FlashAttnBwdSm80INS1_25CollectiveMainloopBwdSm80ILi2ELi2EN4cute5tupleIJNS5_1CILi128EEES8_NS7_ILi64EEEEEENS_10bfloat16_tEfNS_4arch4Sm80ELb1ELb0ELb1ELb0ELb0ELb0ELb0ELb0ELi2ELi4ELi4ELi4ELb0EEENS1_21CollectiveEpilogueBwdISA_SB_SD_Li256ELb0ELb0ELi2EEENS1_25SingleTileBwdLPTSchedulerILb0ELi128ELb0EEEEEEEEEvNT_6ParamsE$_ZN4cute3eso3ESOILb1ELb0EJNS_1CILi0EEENS2_ILi1EEENS2_ILi512EEEiEEC2ERKS3_RKS4_RKS5_RKi:
[----:B------:R-:W-:Y:S02]  /*8810*/  IADD3 R2, R2, -c[0x0][0x20], RZ ;  /* 0x8000080002027a10 */ /* 0x000fe40007ffe0ff */
[----:B------:R-:W-:-:S03]  /*8820*/  MOV R9, 0x0 ;  /* 0x0000000000097802 */ /* 0x000fc60000000f00 */
[----:B------:R1:W-:Y:S01]  /*8830*/  STL [R2], R3 ;  /* 0x0000000302007387 */ /* 0x0003e20000100800 */
[----:B------:R-:W-:Y:S05]  /*8840*/  RET.REL.NODEC R8 `(_ZN7cutlass13device_kernelIN5flash19enable_sm80_to_sm89INS1_16FlashAttnBwdSm80INS1_25CollectiveMainloopBwdSm80ILi2ELi2EN4cute5tupleIJNS5_1CILi128EEES8_NS7_ILi64EEEEEENS_10bfloat16_tEfNS_4arch4Sm80ELb1ELb0ELb1ELb0ELb0ELb0ELb0ELb0ELi2ELi4ELi4ELi4ELb0EEENS1_21CollectiveEpilogueBwdISA_SB_SD_Li256ELb0ELb0ELi2EEENS1_25SingleTileBwdLPTSchedulerILb0ELi128ELb0EEEEEEEEEvNT_6ParamsE) ;  /* 0xffff77b008007950 */ /* 0x000fea0003c3ffff */
        .type           $_ZN7cutlass13device_kernelIN5flash19enable_sm80_to_sm89INS1_16FlashAttnBwdSm80INS1_25CollectiveMainloopBwdSm80ILi2ELi2EN4cute5tupleIJNS5_1CILi128EEES8_NS7_ILi64EEEEEENS_10bfloat16_tEfNS_4arch4Sm80ELb1ELb0ELb1ELb0ELb0ELb0ELb0ELb0ELi2ELi4ELi4ELi4ELb0EEENS1_21CollectiveEpilogueBwdISA_SB_SD_Li256ELb0ELb0ELi2EEENS1_25SingleTileBwdLPTSchedulerILb0ELi128ELb0EEEEEEEEEvNT_6ParamsE$_ZN4cute3eso3ESOILb1ELb0EJNS_1CILi0EEENS2_ILi1EEENS2_ILi512EEEiNS2_ILi4096EEEiNS2_ILi8192EEEEEC2ERKS3_RKS4_RKS5_RKiRKS6_SG_RKS7_,@function
        .size           $_ZN7cutlass13device_kernelIN5flash19enable_sm80_to_sm89INS1_16FlashAttnBwdSm80INS1_25CollectiveMainloopBwdSm80ILi2ELi2EN4cute5tupleIJNS5_1CILi128EEES8_NS7_ILi64EEEEEENS_10bfloat16_tEfNS_4arch4Sm80ELb1ELb0ELb1ELb0ELb0ELb0ELb0ELb0ELi2ELi4ELi4ELi4ELb0EEENS1_21CollectiveEpilogueBwdISA_SB_SD_Li256ELb0ELb0ELi2EEENS1_25SingleTileBwdLPTSchedulerILb0ELi128ELb0EEEEEEEEEvNT_6ParamsE$_ZN4cute3eso3ESOILb1ELb0EJNS_1CILi0EEENS2_ILi1EEENS2_ILi512EEEiNS2_ILi4096EEEiNS2_ILi8192EEEEEC2ERKS3_RKS4_RKS5_RKiRKS6_SG_RKS7_,($_ZN7cutlass13device_kernelIN5flash19enable_sm80_to_sm89INS1_16FlashAttnBwdSm80INS1_25CollectiveMainloopBwdSm80ILi2ELi2EN4cute5tupleIJNS5_1CILi128EEES8_NS7_ILi64EEEEEENS_10bfloat16_tEfNS_4arch4Sm80ELb1ELb0ELb1ELb0ELb0ELb0ELb0ELb0ELi2ELi4ELi4ELi4ELb0EEENS1_21CollectiveEpilogueBwdISA_SB_SD_Li256ELb0ELb0ELi2EEENS1_25SingleTileBwdLPTSchedulerILb0ELi128ELb0EEEEEEEEEvNT_6ParamsE$_ZN4cute3eso3ESOILb1ELb0EJNS_1CILi0EEENS_5tupleIJNS2_ILi1EEENS2_ILi256EEEiEEEEEC2ERKS3_RKS7_ - $_ZN7cutlass13device_kernelIN5flash19enable_sm80_to_sm89INS1_16FlashAttnBwdSm80INS1_25CollectiveMainloopBwdSm80ILi2ELi2EN4cute5tupleIJNS5_1CILi128EEES8_NS7_ILi64EEEEEENS_10bfloat16_tEfNS_4arch4Sm80ELb1ELb0ELb1ELb0ELb0ELb0ELb0ELb0ELi2ELi4ELi4ELi4ELb0EEENS1_21CollectiveEpilogueBwdISA_SB_SD_Li256ELb0ELb0ELi2EEENS1_25SingleTileBwdLPTSchedulerILb0ELi128ELb0EEEEEEEEEvNT_6ParamsE$_ZN4cute3eso3ESOILb1ELb0EJNS_1CILi0EEENS2_ILi1EEENS2_ILi512EEEiNS2_ILi4096EEEiNS2_ILi8192EEEEEC2ERKS3_RKS4_RKS5_RKiRKS6_SG_RKS7_)
$_ZN7cutlass13device_kernelIN5flash19enable_sm80_to_sm89INS1_16FlashAttnBwdSm80INS1_25CollectiveMainloopBwdSm80ILi2ELi2EN4cute5tupleIJNS5_1CILi128EEES8_NS7_ILi64EEEEEENS_10bfloat16_tEfNS_4arch4Sm80ELb1ELb0ELb1ELb0ELb0ELb0ELb0ELb0ELi2ELi4ELi4ELi4ELb0EEENS1_21CollectiveEpilogueBwdISA_SB_SD_Li256ELb0ELb0ELi2EEENS1_25SingleTileBwdLPTSchedulerILb0ELi128ELb0EEEEEEEEEvNT_6ParamsE$_ZN4cute3eso3ESOILb1ELb0EJNS_1CILi0EEENS2_ILi1EEENS2_ILi512EEEiNS2_ILi4096EEEiNS2_ILi8192EEEEEC2ERKS3_RKS4_RKS5_RKiRKS6_SG_RKS7_:
[----:B------:R-:W-:Y:S02]  /*8850*/  IADD3 R3, R3, -c[0x0][0x20], RZ ;  /* 0x8000080003037a10 */ /* 0x000fe40007ffe0ff */
[----:B------:R-:W-:-:S03]  /*8860*/  IADD3 R2, R58, -c[0x0][0x20], RZ ;  /* 0x800008003a027a10 */ /* 0x000fc60007ffe0ff */
[----:B------:R1:W-:Y:S04]  /*8870*/  STL [R3], R10 ;  /* 0x0000000a03007387 */ /* 0x0003e80000100800 */
[----:B------:R-:W2:Y:S01]  /*8880*/  LDL R2, [R2] ;  /* 0x0000000002027983 */ /* 0x000ea20000100800 */
[----:B------:R-:W-:-:S03]  /*8890*/  IMAD.MOV.U32 R9, RZ, RZ, 0x0 ;  /* 0x00000000ff097424 */ /* 0x000fc600078e00ff */
[----:B--2---:R1:W-:Y:S01]  /*88a0*/  STL [R3+0x4], R2 ;  /* 0x0000040203007387 */ /* 0x0043e20000100800 */
[----:B------:R-:W-:Y:S05]  /*88b0*/  RET.REL.NODEC R8 `(_ZN7cutlass13device_kernelIN5flash19enable_sm80_to_sm89INS1_16FlashAttnBwdSm80INS1_25CollectiveMainloopBwdSm80ILi2ELi2EN4cute5tupleIJNS5_1CILi128EEES8_NS7_ILi64EEEEEENS_10bfloat16_tEfNS_4arch4Sm80ELb1ELb0ELb1ELb0ELb0ELb0ELb0ELb0ELi2ELi4ELi4ELi4ELb0EEENS1_21CollectiveEpilogueBwdISA_SB_SD_Li256ELb0ELb0ELi2EEENS1_25SingleTileBwdLPTSchedulerILb0ELi128ELb0EEEEEEEEEvNT_6ParamsE) ;  /* 0xffff774008007950 */ /* 0x000fea0003c3ffff */
        .type           $_ZN7cutlass13device_kernelIN5flash19enable_sm80_to_sm89INS1_16FlashAttnBwdSm80INS1_25CollectiveMainloopBwdSm80ILi2ELi2EN4cute5tupleIJNS5_1CILi128EEES8_NS7_ILi64EEEEEENS_10bfloat16_tEfNS_4arch4Sm80ELb1ELb0ELb1ELb0ELb0ELb0ELb0ELb0ELi2ELi4ELi4ELi4ELb0EEENS1_21CollectiveEpilogueBwdISA_SB_SD_Li256ELb0ELb0ELi2EEENS1_25SingleTileBwdLPTSchedulerILb0ELi128ELb0EEEEEEEEEvNT_6ParamsE$_ZN4cute3eso3ESOILb1ELb0EJNS_1CILi0EEENS_5tupleIJNS2_ILi1EEENS2_ILi256EEEiEEEEEC2ERKS3_RKS7_,@function
        .size           $_ZN7cutlass13device_kernelIN5flash19enable_sm80_to_sm89INS1_16FlashAttnBwdSm80INS1_25CollectiveMainloopBwdSm80ILi2ELi2EN4cute5tupleIJNS5_1CILi128EEES8_NS7_ILi64EEEEEENS_10bfloat16_tEfNS_4arch4Sm80ELb1ELb0ELb1ELb0ELb0ELb0ELb0ELb0ELi2ELi4ELi4ELi4ELb0EEENS1_21CollectiveEpilogueBwdISA_SB_SD_Li256ELb0ELb0ELi2EEENS1_25SingleTileBwdLPTSchedulerILb0ELi128ELb0EEEEEEEEEvNT_6ParamsE$_ZN4cute3eso3ESOILb1ELb0EJNS_1CILi0EEENS_5tupleIJNS2_ILi1EEENS2_ILi256EEEiEEEEEC2ERKS3_RKS7_,($_ZN7cutlass13device_kernelIN5flash19enable_sm80_to_sm89INS1_16FlashAttnBwdSm80INS1_25CollectiveMainloopBwdSm80ILi2ELi2EN4cute5tupleIJNS5_1CILi128EEES8_NS7_ILi64EEEEEENS_10bfloat16_tEfNS_4arch4Sm80ELb1ELb0ELb1ELb0ELb0ELb0ELb0ELb0ELi2ELi4ELi4ELi4ELb0EEENS1_21CollectiveEpilogueBwdISA_SB_SD_Li256ELb0ELb0ELi2EEENS1_25SingleTileBwdLPTSchedulerILb0ELi128ELb0EEEEEEEEEvNT_6ParamsE$_ZN4cute3eso3ESOILb1ELb0EJNS_1CILi0EEEiEEC2ERKS3_RKi - $_ZN7cutlass13device_kernelIN5flash19enable_sm80_to_sm89INS1_16FlashAttnBwdSm80INS1_25CollectiveMainloopBwdSm80ILi2ELi2EN4cute5tupleIJNS5_1CILi128EEES8_NS7_ILi64EEEEEENS_10bfloat16_tEfNS_4arch4Sm80ELb1ELb0ELb1ELb0ELb0ELb0ELb0ELb0ELi2ELi4ELi4ELi4ELb0EEENS1_21CollectiveEpilogueBwdISA_SB_SD_Li256ELb0ELb0ELi2EEENS1_25SingleTileBwdLPTSchedulerILb0ELi128ELb0EEEEEEEEEvNT_6ParamsE$_ZN4cute3eso3ESOILb1ELb0EJNS_1CILi0EEENS_5tupleIJNS2_ILi1EEENS2_ILi256EEEiEEEEEC2ERKS3_RKS7_)
$_ZN7cutlass13device_kernelIN5flash19enable_sm80_to_sm89INS1_16FlashAttnBwdSm80INS1_25CollectiveMainloopBwdSm80ILi2ELi2EN4cute5tupleIJNS5_1CILi128EEES8_NS7_ILi64EEEEEENS_10bfloat16_tEfNS_4arch4Sm80ELb1ELb0ELb1ELb0ELb0ELb0ELb0ELb0ELi2ELi4ELi4ELi4ELb0EEENS1_21CollectiveEpilogueBwdISA_SB_SD_Li256ELb0ELb0ELi2EEENS1_25SingleTileBwdLPTSchedulerILb0ELi128ELb0EEEEEEEEEvNT_6ParamsE$_ZN4cute3eso3ESOILb1ELb0EJNS_1CILi0EEENS_5tupleIJNS2_ILi1EEENS2_ILi256EEEiEEEEEC2ERKS3_RKS7_:
[----:B------:R-:W-:Y:S02]  /*88c0*/  IADD3 R3, R10, -c[0x0][0x20], RZ ;  /* 0x800008000a037a10 */ /* 0x000fe40007ffe0ff */
[----:B------:R-:W-:-:S03]  /*88d0*/  MOV R5, 0x0 ;  /* 0x0000000000057802 */ /* 0x000fc60000000f00 */
[----:B------:R1:W-:Y:S01]  /*88e0*/  STL [R3], R2 ;  /* 0x0000000203007387 */ /* 0x0003e20000100800 */
[----:B------:R-:W-:Y:S05]  /*88f0*/  RET.REL.NODEC R4 `(_ZN7cutlass13device_kernelIN5flash19enable_sm80_to_sm89INS1_16FlashAttnBwdSm80INS1_25CollectiveMainloopBwdSm80ILi2ELi2EN4cute5tupleIJNS5_1CILi128EEES8_NS7_ILi64EEEEEENS_10bfloat16_tEfNS_4arch4Sm80ELb1ELb0ELb1ELb0ELb0ELb0ELb0ELb0ELi2ELi4ELi4ELi4ELb0EEENS1_21CollectiveEpilogueBwdISA_SB_SD_Li256ELb0ELb0ELi2EEENS1_25SingleTileBwdLPTSchedulerILb0ELi128ELb0EEEEEEEEEvNT_6ParamsE) ;  /* 0xffff770004007950 */ /* 0x000fea0003c3ffff */
        .type           $_ZN7cutlass13device_kernelIN5flash19enable_sm80_to_sm89INS1_16FlashAttnBwdSm80INS1_25CollectiveMainloopBwdSm80ILi2ELi2EN4cute5tupleIJNS5_1CILi128EEES8_NS7_ILi64EEEEEENS_10bfloat16_tEfNS_4arch4Sm80ELb1ELb0ELb1ELb0ELb0ELb0ELb0ELb0ELi2ELi4ELi4ELi4ELb0EEENS1_21CollectiveEpilogueBwdISA_SB_SD_Li256ELb0ELb0ELi2EEENS1_25SingleTileBwdLPTSchedulerILb0ELi128ELb0EEEEEEEEEvNT_6ParamsE$_ZN4cute3eso3ESOILb1ELb0EJNS_1CILi0EEEiEEC2ERKS3_RKi,@function
        .size           $_ZN7cutlass13device_kernelIN5flash19enable_sm80_to_sm89INS1_16FlashAttnBwdSm80INS1_25CollectiveMainloopBwdSm80ILi2ELi2EN4cute5tupleIJNS5_1CILi128EEES8_NS7_ILi64EEEEEENS_10bfloat16_tEfNS_4arch4Sm80ELb1ELb0ELb1ELb0ELb0ELb0ELb0ELb0ELi2ELi4ELi4ELi4ELb0EEENS1_21CollectiveEpilogueBwdISA_SB_SD_Li256ELb0ELb0ELi2EEENS1_25SingleTileBwdLPTSchedulerILb0ELi128ELb0EEEEEEEEEvNT_6ParamsE$_ZN4cute3eso3ESOILb1ELb0EJNS_1CILi0EEEiEEC2ERKS3_RKi,($_ZN7cutlass13device_kernelIN5flash19enable_sm80_to_sm89INS1_16FlashAttnBwdSm80INS1_25CollectiveMainloopBwdSm80ILi2ELi2EN4cute5tupleIJNS5_1CILi128EEES8_NS7_ILi64EEEEEENS_10bfloat16_tEfNS_4arch4Sm80ELb1ELb0ELb1ELb0ELb0ELb0ELb0ELb0ELi2ELi4ELi4ELi4ELb0EEENS1_21CollectiveEpilogueBwdISA_SB_SD_Li256ELb0ELb0ELi2EEENS1_25SingleTileBwdLPTSchedulerILb0ELi128ELb0EEEEEEEEEvNT_6ParamsE$_ZN4cute3eso3ESOILb1ELb0EJNS_1CILi0EEEiS3_EEC2ERKS3_RKiS6_ - $_ZN7cutlass13device_kernelIN5flash19enable_sm80_to_sm89INS1_16FlashAttnBwdSm80INS1_25CollectiveMainloopBwdSm80ILi2ELi2EN4cute5tupleIJNS5_1CILi128EEES8_NS7_ILi64EEEEEENS_10bfloat16_tEfNS_4arch4Sm80ELb1ELb0ELb1ELb0ELb0ELb0ELb0ELb0ELi2ELi4ELi4ELi4ELb0EEENS1_21CollectiveEpilogueBwdISA_SB_SD_Li256ELb0ELb0ELi2EEENS1_25SingleTileBwdLPTSchedulerILb0ELi128ELb0EEEEEEEEEvNT_6ParamsE$_ZN4cute3eso3ESOILb1ELb0EJNS_1CILi0EEEiEEC2ERKS3_RKi)
$_ZN7cutlass13device_kernelIN5flash19enable_sm80_to_sm89INS1_16FlashAttnBwdSm80INS1_25CollectiveMainloopBwdSm80ILi2ELi2EN4cute5tupleIJNS5_1CILi128EEES8_NS7_ILi64EEEEEENS_10bfloat16_tEfNS_4arch4Sm80ELb1ELb0ELb1ELb0ELb0ELb0ELb0ELb0ELi2ELi4ELi4ELi4ELb0EEENS1_21CollectiveEpilogueBwdISA_SB_SD_Li256ELb0ELb0ELi2EEENS1_25SingleTileBwdLPTSchedulerILb0ELi128ELb0EEEEEEEEEvNT_6ParamsE$_ZN4cute3eso3ESOILb1ELb0EJNS_1CILi0EEEiEEC2ERKS3_RKi:
[----:B------:R-:W-:Y:S02]  /*8900*/  IADD3 R2, R13, -c[0x0][0x20], RZ ;  /* 0x800008000d027a10 */ /* 0x000fe40007ffe0ff */
[----:B------:R-:W-:-:S03]  /*8910*/  MOV R9, 0x0 ;  /* 0x0000000000097802 */ /* 0x000fc60000000f00 */
[----:B------:R1:W-:Y:S01]  /*8920*/  STL [R2], R3 ;  /* 0x0000000302007387 */ /* 0x0003e20000100800 */
[----:B------:R-:W-:Y:S05]  /*8930*/  RET.REL.NODEC R8 `(_ZN7cutlass13device_kernelIN5flash19enable_sm80_to_sm89INS1_16FlashAttnBwdSm80INS1_25CollectiveMainloopBwdSm80ILi2ELi2EN4cute5tupleIJNS5_1CILi128EEES8_NS7_ILi64EEEEEENS_10bfloat16_tEfNS_4arch4Sm80ELb1ELb0ELb1ELb0ELb0ELb0ELb0ELb0ELi2ELi4ELi4ELi4ELb0EEENS1_21CollectiveEpilogueBwdISA_SB_SD_Li256ELb0ELb0ELi2EEENS1_25SingleTileBwdLPTSchedulerILb0ELi128ELb0EEEEEEEEEvNT_6ParamsE) ;  /* 0xffff76c008007950 */ /* 0x000fea0003c3ffff */
        .type           $_ZN7cutlass13device_kernelIN5flash19enable_sm80_to_sm89INS1_16FlashAttnBwdSm80INS1_25CollectiveMainloopBwdSm80ILi2ELi2EN4cute5tupleIJNS5_1CILi128EEES8_NS7_ILi64EEEEEENS_10bfloat16_tEfNS_4arch4Sm80ELb1ELb0ELb1ELb0ELb0ELb0ELb0ELb0ELi2ELi4ELi4ELi4ELb0EEENS1_21CollectiveEpilogueBwdISA_SB_SD_Li256ELb0ELb0ELi2EEENS1_25SingleTileBwdLPTSchedulerILb0ELi128ELb0EEEEEEEEEvNT_6ParamsE$_ZN4cute3eso3ESOILb1ELb0EJNS_1CILi0EEEiS3_EEC2ERKS3_RKiS6_,@function
        .size           $_ZN7cutlass13device_kernelIN5flash19enable_sm80_to_sm89INS1_16FlashAttnBwdSm80INS1_25CollectiveMainloopBwdSm80ILi2ELi2EN4cute5tupleIJNS5_1CILi128EEES8_NS7_ILi64EEEEEENS_10bfloat16_tEfNS_4arch4Sm80ELb1ELb0ELb1ELb0ELb0ELb0ELb0ELb0ELi2ELi4ELi4ELi4ELb0EEENS1_21CollectiveEpilogueBwdISA_SB_SD_Li256ELb0ELb0ELi2EEENS1_25SingleTileBwdLPTSchedulerILb0ELi128ELb0EEEEEEEEEvNT_6ParamsE$_ZN4cute3eso3ESOILb1ELb0EJNS_1CILi0EEEiS3_EEC2ERKS3_RKiS6_,($_ZN7cutlass13device_kernelIN5flash19enable_sm80_to_sm89INS1_16FlashAttnBwdSm80INS1_25CollectiveMainloopBwdSm80ILi2ELi2EN4cute5tupleIJNS5_1CILi128EEES8_NS7_ILi64EEEEEENS_10bfloat16_tEfNS_4arch4Sm80ELb1ELb0ELb1ELb0ELb0ELb0ELb0ELb0ELi2ELi4ELi4ELi4ELb0EEENS1_21CollectiveEpilogueBwdISA_SB_SD_Li256ELb0ELb0ELi2EEENS1_25SingleTileBwdLPTSchedulerILb0ELi128ELb0EEEEEEEEEvNT_6ParamsE$_ZN4cute3eso3ESOILb1ELb0EJNS_1CILi1024EEENS_5tupleIJiiEEEEEC2ERKS3_RKS5_ - $_ZN7cutlass13device_kernelIN5flash19enable_sm80_to_sm89INS1_16FlashAttnBwdSm80INS1_25CollectiveMainloopBwdSm80ILi2ELi2EN4cute5tupleIJNS5_1CILi128EEES8_NS7_ILi64EEEEEENS_10bfloat16_tEfNS_4arch4Sm80ELb1ELb0ELb1ELb0ELb0ELb0ELb0ELb0ELi2ELi4ELi4ELi4ELb0EEENS1_21CollectiveEpilogueBwdISA_SB_SD_Li256ELb0ELb0ELi2EEENS1_25SingleTileBwdLPTSchedulerILb0ELi128ELb0EEEEEEEEEvNT_6ParamsE$_ZN4cute3eso3ESOILb1ELb0EJNS_1CILi0EEEiS3_EEC2ERKS3_RKiS6_)
$_ZN7cutlass13device_kernelIN5flash19enable_sm80_to_sm89INS1_16FlashAttnBwdSm80INS1_25CollectiveMainloopBwdSm80ILi2ELi2EN4cute5tupleIJNS5_1CILi128EEES8_NS7_ILi64EEEEEENS_10bfloat16_tEfNS_4arch4Sm80ELb1ELb0ELb1ELb0ELb0ELb0ELb0ELb0ELi2ELi4ELi4ELi4ELb0EEENS1_21CollectiveEpilogueBwdISA_SB_SD_Li256ELb0ELb0ELi2EEENS1_25SingleTileBwdLPTSchedulerILb0ELi128ELb0EEEEEEEEEvNT_6ParamsE$_ZN4cute3eso3ESOILb1ELb0EJNS_1CILi0EEEiS3_EEC2ERKS3_RKiS6_:
[----:B------:R-:W-:Y:S02]  /*8940*/  IADD3 R2, R81, -c[0x0][0x20], RZ ;  /* 0x8000080051027a10 */ /* 0x000fe40007ffe0ff */
[----:B------:R-:W-:-:S03]  /*8950*/  MOV R7, 0x0 ;  /* 0x0000000000077802 */ /* 0x000fc60000000f00 */
[----:B------:R1:W-:Y:S01]  /*8960*/  STL [R2], R3 ;  /* 0x0000000302007387 */ /* 0x0003e20000100800 */
[----:B------:R-:W-:Y:S05]  /*8970*/  RET.REL.NODEC R6 `(_ZN7cutlass13device_kernelIN5flash19enable_sm80_to_sm89INS1_16FlashAttnBwdSm80INS1_25CollectiveMainloopBwdSm80ILi2ELi2EN4cute5tupleIJNS5_1CILi128EEES8_NS7_ILi64EEEEEENS_10bfloat16_tEfNS_4arch4Sm80ELb1ELb0ELb1ELb0ELb0ELb0ELb0ELb0ELi2ELi4ELi4ELi4ELb0EEENS1_21CollectiveEpilogueBwdISA_SB_SD_Li256ELb0ELb0ELi2EEENS1_25SingleTileBwdLPTSchedulerILb0ELi128ELb0EEEEEEEEEvNT_6ParamsE) ;  /* 0xffff768006007950 */ /* 0x000fea0003c3ffff */
        .type           $_ZN7cutlass13device_kernelIN5flash19enable_sm80_to_sm89INS1_16FlashAttnBwdSm80INS1_25CollectiveMainloopBwdSm80ILi2ELi2EN4cute5tupleIJNS5_1CILi128EEES8_NS7_ILi64EEEEEENS_10bfloat16_tEfNS_4arch4Sm80ELb1ELb0ELb1ELb0ELb0ELb0ELb0ELb0ELi2ELi4ELi4ELi4ELb0EEENS1_21CollectiveEpilogueBwdISA_SB_SD_Li256ELb0ELb0ELi2EEENS1_25SingleTileBwdLPTSchedulerILb0ELi128ELb0EEEEEEEEEvNT_6ParamsE$_ZN4cute3eso3ESOILb1ELb0EJNS_1CILi1024EEENS_5tupleIJiiEEEEEC2ERKS3_RKS5_,@function
        .size           $_ZN7cutlass13device_kernelIN5flash19enable_sm80_to_sm89INS1_16FlashAttnBwdSm80INS1_25CollectiveMainloopBwdSm80ILi2ELi2EN4cute5tupleIJNS5_1CILi128EEES8_NS7_ILi64EEEEEENS_10bfloat16_tEfNS_4arch4Sm80ELb1ELb0ELb1ELb0ELb0ELb0ELb0ELb0ELi2ELi4ELi4ELi4ELb0EEENS1_21CollectiveEpilogueBwdISA_SB_SD_Li256ELb0ELb0ELi2EEENS1_25SingleTileBwdLPTSchedulerILb0ELi128ELb0EEEEEEEEEvNT_6ParamsE$_ZN4cute3eso3ESOILb1ELb0EJNS_1CILi1024EEENS_5tupleIJiiEEEEEC2ERKS3_RKS5_,($_ZN7cutlass13device_kernelIN5flash19enable_sm80_to_sm89INS1_16FlashAttnBwdSm80INS1_25CollectiveMainloopBwdSm80ILi2ELi2EN4cute5tupleIJNS5_1CILi128EEES8_NS7_ILi64EEEEEENS_10bfloat16_tEfNS_4arch4Sm80ELb1ELb0ELb1ELb0ELb0ELb0ELb0ELb0ELi2ELi4ELi4ELi4ELb0EEENS1_21CollectiveEpilogueBwdISA_SB_SD_Li256ELb0ELb0ELi2EEENS1_25SingleTileBwdLPTSchedulerILb0ELi128ELb0EEEEEEEEEvNT_6ParamsE$_ZN4cute3eso3ESOILb1ELb0EJNS_1CILi1024EEEiiEEC2ERKS3_RKiS8_ - $_ZN7cutlass13device_kernelIN5flash19enable_sm80_to_sm89INS1_16FlashAttnBwdSm80INS1_25CollectiveMainloopBwdSm80ILi2ELi2EN4cute5tupleIJNS5_1CILi128EEES8_NS7_ILi64EEEEEENS_10bfloat16_tEfNS_4arch4Sm80ELb1ELb0ELb1ELb0ELb0ELb0ELb0ELb0ELi2ELi4ELi4ELi4ELb0EEENS1_21CollectiveEpilogueBwdISA_SB_SD_Li256ELb0ELb0ELi2EEENS1_25SingleTileBwdLPTSchedulerILb0ELi128ELb0EEEEEEEEEvNT_6ParamsE$_ZN4cute3eso3ESOILb1ELb0EJNS_1CILi1024EEENS_5tupleIJiiEEEEEC2ERKS3_RKS5_)
$_ZN7cutlass13device_kernelIN5flash19enable_sm80_to_sm89INS1_16FlashAttnBwdSm80INS1_25CollectiveMainloopBwdSm80ILi2ELi2EN4cute5tupleIJNS5_1CILi128EEES8_NS7_ILi64EEEEEENS_10bfloat16_tEfNS_4arch4Sm80ELb1ELb0ELb1ELb0ELb0ELb0ELb0ELb0ELi2ELi4ELi4ELi4ELb0EEENS1_21CollectiveEpilogueBwdISA_SB_SD_Li256ELb0ELb0ELi2EEENS1_25SingleTileBwdLPTSchedulerILb0ELi128ELb0EEEEEEEEEvNT_6ParamsE$_ZN4cute3eso3ESOILb1ELb0EJNS_1CILi1024EEENS_5tupleIJiiEEEEEC2ERKS3_RKS5_:
[----:B------:R-:W-:Y:S02]  /*8980*/  IADD3 R2, R2, -c[0x0][0x20], RZ ;  /* 0x8000080002027a10 */ /* 0x000fe40007ffe0ff */
[----:B------:R-:W-:-:S03]  /*8990*/  MOV R7, 0x0 ;  /* 0x0000000000077802 */ /* 0x000fc60000000f00 */
[----:B------:R1:W-:Y:S04]  /*89a0*/  STL [R2], R5 ;  /* 0x0000000502007387 */ /* 0x0003e80000100800 */
[----:B------:R1:W-:Y:S01]  /*89b0*/  STL [R2+0x4], R3 ;  /* 0x0000040302007387 */ /* 0x0003e20000100800 */
[----:B------:R-:W-:Y:S05]  /*89c0*/  RET.REL.NODEC R6 `(_ZN7cutlass13device_kernelIN5flash19enable_sm80_to_sm89INS1_16FlashAttnBwdSm80INS1_25CollectiveMainloopBwdSm80ILi2ELi2EN4cute5tupleIJNS5_1CILi128EEES8_NS7_ILi64EEEEEENS_10bfloat16_tEfNS_4arch4Sm80ELb1ELb0ELb1ELb0ELb0ELb0ELb0ELb0ELi2ELi4ELi4ELi4ELb0EEENS1_21CollectiveEpilogueBwdISA_SB_SD_Li256ELb0ELb0ELi2EEENS1_25SingleTileBwdLPTSchedulerILb0ELi128ELb0EEEEEEEEEvNT_6ParamsE) ;  /* 0xffff763006007950 */ /* 0x000fea0003c3ffff */
        .type           $_ZN7cutlass13device_kernelIN5flash19enable_sm80_to_sm89INS1_16FlashAttnBwdSm80INS1_25CollectiveMainloopBwdSm80ILi2ELi2EN4cute5tupleIJNS5_1CILi128EEES8_NS7_ILi64EEEEEENS_10bfloat16_tEfNS_4arch4Sm80ELb1ELb0ELb1ELb0ELb0ELb0ELb0ELb0ELi2ELi4ELi4ELi4ELb0EEENS1_21CollectiveEpilogueBwdISA_SB_SD_Li256ELb0ELb0ELi2EEENS1_25SingleTileBwdLPTSchedulerILb0ELi128ELb0EEEEEEEEEvNT_6ParamsE$_ZN4cute3eso3ESOILb1ELb0EJNS_1CILi1024EEEiiEEC2ERKS3_RKiS8_,@function
        .size           $_ZN7cutlass13device_kernelIN5flash19enable_sm80_to_sm89INS1_16FlashAttnBwdSm80INS1_25CollectiveMainloopBwdSm80ILi2ELi2EN4cute5tupleIJNS5_1CILi128EEES8_NS7_ILi64EEEEEENS_10bfloat16_tEfNS_4arch4Sm80ELb1ELb0ELb1ELb0ELb0ELb0ELb0ELb0ELi2ELi4ELi4ELi4ELb0EEENS1_21CollectiveEpilogueBwdISA_SB_SD_Li256ELb0ELb0ELi2EEENS1_25SingleTileBwdLPTSchedulerILb0ELi128ELb0EEEEEEEEEvNT_6ParamsE$_ZN4cute3eso3ESOILb1ELb0EJNS_1CILi1024EEEiiEEC2ERKS3_RKiS8_,($_ZN7cutlass13device_kernelIN5flash19enable_sm80_to_sm89INS1_16FlashAttnBwdSm80INS1_25CollectiveMainloopBwdSm80ILi2ELi2EN4cute5tupleIJNS5_1CILi128EEES8_NS7_ILi64EEEEEENS_10bfloat16_tEfNS_4arch4Sm80ELb1ELb0ELb1ELb0ELb0ELb0ELb0ELb0ELi2ELi4ELi4ELi4ELb0EEENS1_21CollectiveEpilogueBwdISA_SB_SD_Li256ELb0ELb0ELi2EEENS1_25SingleTileBwdLPTSchedulerILb0ELi128ELb0EEEEEEEEEvNT_6ParamsE$_ZN4cute3eso3ESOILb1ELb0EJNS_1CILi1EEENS2_ILi256EEEiEEC2ERKS3_RKS4_RKi - $_ZN7cutlass13device_kernelIN5flash19enable_sm80_to_sm89INS1_16FlashAttnBwdSm80INS1_25CollectiveMainloopBwdSm80ILi2ELi2EN4cute5tupleIJNS5_1CILi128EEES8_NS7_ILi64EEEEEENS_10bfloat16_tEfNS_4arch4Sm80ELb1ELb0ELb1ELb0ELb0ELb0ELb0ELb0ELi2ELi4ELi4ELi4ELb0EEENS1_21CollectiveEpilogueBwdISA_SB_SD_Li256ELb0ELb0ELi2EEENS1_25SingleTileBwdLPTSchedulerILb0ELi128ELb0EEEEEEEEEvNT_6ParamsE$_ZN4cute3eso3ESOILb1ELb0EJNS_1CILi1024EEEiiEEC2ERKS3_RKiS8_)
$_ZN7cutlass13device_kernelIN5flash19enable_sm80_to_sm89INS1_16FlashAttnBwdSm80INS1_25CollectiveMainloopBwdSm80ILi2ELi2EN4cute5tupleIJNS5_1CILi128EEES8_NS7_ILi64EEEEEENS_10bfloat16_tEfNS_4arch4Sm80ELb1ELb0ELb1ELb0ELb0ELb0ELb0ELb0ELi2ELi4ELi4ELi4ELb0EEENS1_21CollectiveEpilogueBwdISA_SB_SD_Li256ELb0ELb0ELi2EEENS1_25SingleTileBwdLPTSchedulerILb0ELi128ELb0EEEEEEEEEvNT_6ParamsE$_ZN4cute3eso3ESOILb1ELb0EJNS_1CILi1024EEEiiEEC2ERKS3_RKiS8_:
[----:B------:R-:W-:Y:S02]  /*89d0*/  IADD3 R3, R3, -c[0x0][0x20], RZ ;  /* 0x8000080003037a10 */ /* 0x000fe40007ffe0ff */
[----:B------:R-:W-:-:S03]  /*89e0*/  IADD3 R2, R2, -c[0x0][0x20], RZ ;  /* 0x8000080002027a10 */ /* 0x000fc60007ffe0ff */
[----:B------:R1:W-:Y:S04]  /*89f0*/  STL [R3], R8 ;  /* 0x0000000803007387 */ /* 0x0003e80000100800 */
[----:B------:R-:W2:Y:S01]  /*8a00*/  LDL R2, [R2] ;  /* 0x0000000002027983 */ /* 0x000ea20000100800 */
[----:B------:R-:W-:-:S03]  /*8a10*/  IMAD.MOV.U32 R7, RZ, RZ, 0x0 ;  /* 0x00000000ff077424 */ /* 0x000fc600078e00ff */
[----:B--2---:R1:W-:Y:S01]  /*8a20*/  STL [R3+0x4], R2 ;  /* 0x0000040203007387 */ /* 0x0043e20000100800 */
[----:B------:R-:W-:Y:S05]  /*8a30*/  RET.REL.NODEC R6 `(_ZN7cutlass13device_kernelIN5flash19enable_sm80_to_sm89INS1_16FlashAttnBwdSm80INS1_25CollectiveMainloopBwdSm80ILi2ELi2EN4cute5tupleIJNS5_1CILi128EEES8_NS7_ILi64EEEEEENS_10bfloat16_tEfNS_4arch4Sm80ELb1ELb0ELb1ELb0ELb0ELb0ELb0ELb0ELi2ELi4ELi4ELi4ELb0EEENS1_21CollectiveEpilogueBwdISA_SB_SD_Li256ELb0ELb0ELi2EEENS1_25SingleTileBwdLPTSchedulerILb0ELi128ELb0EEEEEEEEEvNT_6ParamsE) ;  /* 0xffff75c006007950 */ /* 0x000fea0003c3ffff */
        .type           $_ZN7cutlass13device_kernelIN5flash19enable_sm80_to_sm89INS1_16FlashAttnBwdSm80INS1_25CollectiveMainloopBwdSm80ILi2ELi2EN4cute5tupleIJNS5_1CILi128EEES8_NS7_ILi64EEEEEENS_10bfloat16_tEfNS_4arch4Sm80ELb1ELb0ELb1ELb0ELb0ELb0ELb0ELb0ELi2ELi4ELi4ELi4ELb0EEENS1_21CollectiveEpilogueBwdISA_SB_SD_Li256ELb0ELb0ELi2EEENS1_25SingleTileBwdLPTSchedulerILb0ELi128ELb0EEEEEEEEEvNT_6ParamsE$_ZN4cute3eso3ESOILb1ELb0EJNS_1CILi1EEENS2_ILi256EEEiEEC2ERKS3_RKS4_RKi,@function
        .size           $_ZN7cutlass13device_kernelIN5flash19enable_sm80_to_sm89INS1_16FlashAttnBwdSm80INS1_25CollectiveMainloopBwdSm80ILi2ELi2EN4cute5tupleIJNS5_1CILi128EEES8_NS7_ILi64EEEEEENS_10bfloat16_tEfNS_4arch4Sm80ELb1ELb0ELb1ELb0ELb0ELb0ELb0ELb0ELi2ELi4ELi4ELi4ELb0EEENS1_21CollectiveEpilogueBwdISA_SB_SD_Li256ELb0ELb0ELi2EEENS1_25SingleTileBwdLPTSchedulerILb0ELi128ELb0EEEEEEEEEvNT_6ParamsE$_ZN4cute3eso3ESOILb1ELb0EJNS_1CILi1EEENS2_ILi256EEEiEEC2ERKS3_RKS4_RKi,($_ZN7cutlass13device_kernelIN5flash19enable_sm80_to_sm89INS1_16FlashAttnBwdSm80INS1_25CollectiveMainloopBwdSm80ILi2ELi2EN4cute5tupleIJNS5_1CILi128EEES8_NS7_ILi64EEEEEENS_10bfloat16_tEfNS_4arch4Sm80ELb1ELb0ELb1ELb0ELb0ELb0ELb0ELb0ELi2ELi4ELi4ELi4ELb0EEENS1_21CollectiveEpilogueBwdISA_SB_SD_Li256ELb0ELb0ELi2EEENS1_25SingleTileBwdLPTSchedulerILb0ELi128ELb0EEEEEEEEEvNT_6ParamsE$_ZN4cute3eso3ESOILb1ELb0EJNS_1CILi1EEENS2_ILi512EEEiEEC2ERKS3_RKS4_RKi - $_ZN7cutlass13device_kernelIN5flash19enable_sm80_to_sm89INS1_16FlashAttnBwdSm80INS1_25CollectiveMainloopBwdSm80ILi2ELi2EN4cute5tupleIJNS5_1CILi128EEES8_NS7_ILi64EEEEEENS_10bfloat16_tEfNS_4arch4Sm80ELb1ELb0ELb1ELb0ELb0ELb0ELb0ELb0ELi2ELi4ELi4ELi4ELb0EEENS1_21CollectiveEpilogueBwdISA_SB_SD_Li256ELb0ELb0ELi2EEENS1_25SingleTileBwdLPTSchedulerILb0ELi128ELb0EEEEEEEEEvNT_6ParamsE$_ZN4cute3eso3ESOILb1ELb0EJNS_1CILi1EEENS2_ILi256EEEiEEC2ERKS3_RKS4_RKi)
$_ZN7cutlass13device_kernelIN5flash19enable_sm80_to_sm89INS1_16FlashAttnBwdSm80INS1_25CollectiveMainloopBwdSm80ILi2ELi2EN4cute5tupleIJNS5_1CILi128EEES8_NS7_ILi64EEEEEENS_10bfloat16_tEfNS_4arch4Sm80ELb1ELb0ELb1ELb0ELb0ELb0ELb0ELb0ELi2ELi4ELi4ELi4ELb0EEENS1_21CollectiveEpilogueBwdISA_SB_SD_Li256ELb0ELb0ELi2EEENS1_25SingleTileBwdLPTSchedulerILb0ELi128ELb0EEEEEEEEEvNT_6ParamsE$_ZN4cute3eso3ESOILb1ELb0EJNS_1CILi1EEENS2_ILi256EEEiEEC2ERKS3_RKS4_RKi:
[----:B------:R-:W-:Y:S02]  /*8a40*/  IADD3 R35, R35, -c[0x0][0x20], RZ ;  /* 0x8000080023237a10 */ /* 0x000fe40007ffe0ff */
[----:B------:R-:W-:-:S03]  /*8a50*/  MOV R5, 0x0 ;  /* 0x0000000000057802 */ /* 0x000fc60000000f00 */
[----:B------:R1:W-:Y:S01]  /*8a60*/  STL [R35], R2 ;  /* 0x0000000223007387 */ /* 0x0003e20000100800 */
[----:B------:R-:W-:Y:S05]  /*8a70*/  RET.REL.NODEC R4 `(_ZN7cutlass13device_kernelIN5flash19enable_sm80_to_sm89INS1_16FlashAttnBwdSm80INS1_25CollectiveMainloopBwdSm80ILi2ELi2EN4cute5tupleIJNS5_1CILi128EEES8_NS7_ILi64EEEEEENS_10bfloat16_tEfNS_4arch4Sm80ELb1ELb0ELb1ELb0ELb0ELb0ELb0ELb0ELi2ELi4ELi4ELi4ELb0EEENS1_21CollectiveEpilogueBwdISA_SB_SD_Li256ELb0ELb0ELi2EEENS1_25SingleTileBwdLPTSchedulerILb0ELi128ELb0EEEEEEEEEvNT_6ParamsE) ;  /* 0xffff758004007950 */ /* 0x000fea0003c3ffff */
        .type           $_ZN7cutlass13device_kernelIN5flash19enable_sm80_to_sm89INS1_16FlashAttnBwdSm80INS1_25CollectiveMainloopBwdSm80ILi2ELi2EN4cute5tupleIJNS5_1CILi128EEES8_NS7_ILi64EEEEEENS_10bfloat16_tEfNS_4arch4Sm80ELb1ELb0ELb1ELb0ELb0ELb0ELb0ELb0ELi2ELi4ELi4ELi4ELb0EEENS1_21CollectiveEpilogueBwdISA_SB_SD_Li256ELb0ELb0ELi2EEENS1_25SingleTileBwdLPTSchedulerILb0ELi128ELb0EEEEEEEEEvNT_6ParamsE$_ZN4cute3eso3ESOILb1ELb0EJNS_1CILi1EEENS2_ILi512EEEiEEC2ERKS3_RKS4_RKi,@function
        .size           $_ZN7cutlass13device_kernelIN5flash19enable_sm80_to_sm89INS1_16FlashAttnBwdSm80INS1_25CollectiveMainloopBwdSm80ILi2ELi2EN4cute5tupleIJNS5_1CILi128EEES8_NS7_ILi64EEEEEENS_10bfloat16_tEfNS_4arch4Sm80ELb1ELb0ELb1ELb0ELb0ELb0ELb0ELb0ELi2ELi4ELi4ELi4ELb0EEENS1_21CollectiveEpilogueBwdISA_SB_SD_Li256ELb0ELb0ELi2EEENS1_25SingleTileBwdLPTSchedulerILb0ELi128ELb0EEEEEEEEEvNT_6ParamsE$_ZN4cute3eso3ESOILb1ELb0EJNS_1CILi1EEENS2_ILi512EEEiEEC2ERKS3_RKS4_RKi,($_ZN7cutlass13device_kernelIN5flash19enable_sm80_to_sm89INS1_16FlashAttnBwdSm80INS1_25CollectiveMainloopBwdSm80ILi2ELi2EN4cute5tupleIJNS5_1CILi128EEES8_NS7_ILi64EEEEEENS_10bfloat16_tEfNS_4arch4Sm80ELb1ELb0ELb1ELb0ELb0ELb0ELb0ELb0ELi2ELi4ELi4ELi4ELb0EEENS1_21CollectiveEpilogueBwdISA_SB_SD_Li256ELb0ELb0ELi2EEENS1_25SingleTileBwdLPTSchedulerILb0ELi128ELb0EEEEEEEEEvNT_6ParamsE$_ZN4cute3eso3ESOILb1ELb0EJNS_1CILi1EEENS2_ILi8EEEiiNS2_ILi64EEEiNS2_ILi144EEENS2_ILi288EEENS2_ILi512EEEEEC2ERKS3_RKS4_RKiSF_RKS5_SF_RKS6_RKS7_RKS8_ - $_ZN7cutlass13device_kernelIN5flash19enable_sm80_to_sm89INS1_16FlashAttnBwdSm80INS1_25CollectiveMainloopBwdSm80ILi2ELi2EN4cute5tupleIJNS5_1CILi128EEES8_NS7_ILi64EEEEEENS_10bfloat16_tEfNS_4arch4Sm80ELb1ELb0ELb1ELb0ELb0ELb0ELb0ELb0ELi2ELi4ELi4ELi4ELb0EEENS1_21CollectiveEpilogueBwdISA_SB_SD_Li256ELb0ELb0ELi2EEENS1_25SingleTileBwdLPTSchedulerILb0ELi128ELb0EEEEEEEEEvNT_6ParamsE$_ZN4cute3eso3ESOILb1ELb0EJNS_1CILi1EEENS2_ILi512EEEiEEC2ERKS3_RKS4_RKi)
$_ZN7cutlass13device_kernelIN5flash19enable_sm80_to_sm89INS1_16FlashAttnBwdSm80INS1_25CollectiveMainloopBwdSm80ILi2ELi2EN4cute5tupleIJNS5_1CILi128EEES8_NS7_ILi64EEEEEENS_10bfloat16_tEfNS_4arch4Sm80ELb1ELb0ELb1ELb0ELb0ELb0ELb0ELb0ELi2ELi4ELi4ELi4ELb0EEENS1_21CollectiveEpilogueBwdISA_SB_SD_Li256ELb0ELb0ELi2EEENS1_25SingleTileBwdLPTSchedulerILb0ELi128ELb0EEEEEEEEEvNT_6ParamsE$_ZN4cute3eso3ESOILb1ELb0EJNS_1CILi1EEENS2_ILi512EEEiEEC2ERKS3_RKS4_RKi:
[----:B------:R-:W-:Y:S01]  /*8a80*/  IADD3 R86, R86, -c[0x0][0x20], RZ ;  /* 0x8000080056567a10 */ /* 0x000fe20007ffe0ff */
[----:B------:R-:W-:Y:S01]  /*8a90*/  IMAD.MOV.U32 R4, RZ, RZ, R2 ;  /* 0x000000ffff047224 */ /* 0x000fe200078e0002 */
[----:B------:R-:W-:-:S03]  /*8aa0*/  MOV R5, 0x0 ;  /* 0x0000000000057802 */ /* 0x000fc60000000f00 */
[----:B------:R1:W-:Y:S01]  /*8ab0*/  STL [R86], R3 ;  /* 0x0000000356007387 */ /* 0x0003e20000100800 */
[----:B------:R-:W-:Y:S05]  /*8ac0*/  RET.REL.NODEC R4 `(_ZN7cutlass13device_kernelIN5flash19enable_sm80_to_sm89INS1_16FlashAttnBwdSm80INS1_25CollectiveMainloopBwdSm80ILi2ELi2EN4cute5tupleIJNS5_1CILi128EEES8_NS7_ILi64EEEEEENS_10bfloat16_tEfNS_4arch4Sm80ELb1ELb0ELb1ELb0ELb0ELb0ELb0ELb0ELi2ELi4ELi4ELi4ELb0EEENS1_21CollectiveEpilogueBwdISA_SB_SD_Li256ELb0ELb0ELi2EEENS1_25SingleTileBwdLPTSchedulerILb0ELi128ELb0EEEEEEEEEvNT_6ParamsE) ;  /* 0xffff753004007950 */ /* 0x000fea0003c3ffff */
        .type           $_ZN7cutlass13device_kernelIN5flash19enable_sm80_to_sm89INS1_16FlashAttnBwdSm80INS1_25CollectiveMainloopBwdSm80ILi2ELi2EN4cute5tupleIJNS5_1CILi128EEES8_NS7_ILi64EEEEEENS_10bfloat16_tEfNS_4arch4Sm80ELb1ELb0ELb1ELb0ELb0ELb0ELb0ELb0ELi2ELi4ELi4ELi4ELb0EEENS1_21CollectiveEpilogueBwdISA_SB_SD_Li256ELb0ELb0ELi2EEENS1_25SingleTileBwdLPTSchedulerILb0ELi128ELb0EEEEEEEEEvNT_6ParamsE$_ZN4cute3eso3ESOILb1ELb0EJNS_1CILi1EEENS2_ILi8EEEiiNS2_ILi64EEEiNS2_ILi144EEENS2_ILi288EEENS2_ILi512EEEEEC2ERKS3_RKS4_RKiSF_RKS5_SF_RKS6_RKS7_RKS8_,@function
        .size           $_ZN7cutlass13device_kernelIN5flash19enable_sm80_to_sm89INS1_16FlashAttnBwdSm80INS1_25CollectiveMainloopBwdSm80ILi2ELi2EN4cute5tupleIJNS5_1CILi128EEES8_NS7_ILi64EEEEEENS_10bfloat16_tEfNS_4arch4Sm80ELb1ELb0ELb1ELb0ELb0ELb0ELb0ELb0ELi2ELi4ELi4ELi4ELb0EEENS1_21CollectiveEpilogueBwdISA_SB_SD_Li256ELb0ELb0ELi2EEENS1_25SingleTileBwdLPTSchedulerILb0ELi128ELb0EEEEEEEEEvNT_6ParamsE$_ZN4cute3eso3ESOILb1ELb0EJNS_1CILi1EEENS2_ILi8EEEiiNS2_ILi64EEEiNS2_ILi144EEENS2_ILi288EEENS2_ILi512EEEEEC2ERKS3_RKS4_RKiSF_RKS5_SF_RKS6_RKS7_RKS8_,($_ZN7cutlass13device_kernelIN5flash19enable_sm80_to_sm89INS1_16FlashAttnBwdSm80INS1_25CollectiveMainloopBwdSm80ILi2ELi2EN4cute5tupleIJNS5_1CILi128EEES8_NS7_ILi64EEEEEENS_10bfloat16_tEfNS_4arch4Sm80ELb1ELb0ELb1ELb0ELb0ELb0ELb0ELb0ELi2ELi4ELi4ELi4ELb0EEENS1_21CollectiveEpilogueBwdISA_SB_SD_Li256ELb0ELb0ELi2EEENS1_25SingleTileBwdLPTSchedulerILb0ELi128ELb0EEEEEEEEEvNT_6ParamsE$_ZN4cute3eso3ESOILb1ELb0EJNS_1CILi1EEENS_5tupleIJNS2_ILi8EEEiiEEENS2_ILi64EEENS4_IJiNS2_ILi144EEENS2_ILi288EEEEEENS2_ILi512EEEEEC2ERKS3_RKS6_RKS7_RKSA_RKSB_ - $_ZN7cutlass13device_kernelIN5flash19enable_sm80_to_sm89INS1_16FlashAttnBwdSm80INS1_25CollectiveMainloopBwdSm80ILi2ELi2EN4cute5tupleIJNS5_1CILi128EEES8_NS7_ILi64EEEEEENS_10bfloat16_tEfNS_4arch4Sm80ELb1ELb0ELb1ELb0ELb0ELb0ELb0ELb0ELi2ELi4ELi4ELi4ELb0EEENS1_21CollectiveEpilogueBwdISA_SB_SD_Li256ELb0ELb0ELi2EEENS1_25SingleTileBwdLPTSchedulerILb0ELi128ELb0EEEEEEEEEvNT_6ParamsE$_ZN4cute3eso3ESOILb1ELb0EJNS_1CILi1EEENS2_ILi8EEEiiNS2_ILi64EEEiNS2_ILi144EEENS2_ILi288EEENS2_ILi512EEEEEC2ERKS3_RKS4_RKiSF_RKS5_SF_RKS6_RKS7_RKS8_)
$_ZN7cutlass13device_kernelIN5flash19enable_sm80_to_sm89INS1_16FlashAttnBwdSm80INS1_25CollectiveMainloopBwdSm80ILi2ELi2EN4cute5tupleIJNS5_1CILi128EEES8_NS7_ILi64EEEEEENS_10bfloat16_tEfNS_4arch4Sm80ELb1ELb0ELb1ELb0ELb0ELb0ELb0ELb0ELi2ELi4ELi4ELi4ELb0EEENS1_21CollectiveEpilogueBwdISA_SB_SD_Li256ELb0ELb0ELi2EEENS1_25SingleTileBwdLPTSchedulerILb0ELi128ELb0EEEEEEEEEvNT_6ParamsE$_ZN4cute3eso3ESOILb1ELb0EJNS_1CILi1EEENS2_ILi8EEEiiNS2_ILi64EEEiNS2_ILi144EEENS2_ILi288EEENS2_ILi512EEEEEC2ERKS3_RKS4_RKiSF_RKS5_SF_RKS6_RKS7_RKS8_:
        /* <DEDUP_REMOVED lines=11> */
        .type           $_ZN7cutlass13device_kernelIN5flash19enable_sm80_to_sm89INS1_16FlashAttnBwdSm80INS1_25CollectiveMainloopBwdSm80ILi2ELi2EN4cute5tupleIJNS5_1CILi128EEES8_NS7_ILi64EEEEEENS_10bfloat16_tEfNS_4arch4Sm80ELb1ELb0ELb1ELb0ELb0ELb0ELb0ELb0ELi2ELi4ELi4ELi4ELb0EEENS1_21CollectiveEpilogueBwdISA_SB_SD_Li256ELb0ELb0ELi2EEENS1_25SingleTileBwdLPTSchedulerILb0ELi128ELb0EEEEEEEEEvNT_6ParamsE$_ZN4cute3eso3ESOILb1ELb0EJNS_1CILi1EEENS_5tupleIJNS2_ILi8EEEiiEEENS2_ILi64EEENS4_IJiNS2_ILi144EEENS2_ILi288EEEEEENS2_ILi512EEEEEC2ERKS3_RKS6_RKS7_RKSA_RKSB_,@function
        .size           $_ZN7cutlass13device_kernelIN5flash19enable_sm80_to_sm89INS1_16FlashAttnBwdSm80INS1_25CollectiveMainloopBwdSm80ILi2ELi2EN4cute5tupleIJNS5_1CILi128EEES8_NS7_ILi64EEEEEENS_10bfloat16_tEfNS_4arch4Sm80ELb1ELb0ELb1ELb0ELb0ELb0ELb0ELb0ELi2ELi4ELi4ELi4ELb0EEENS1_21CollectiveEpilogueBwdISA_SB_SD_Li256ELb0ELb0ELi2EEENS1_25SingleTileBwdLPTSchedulerILb0ELi128ELb0EEEEEEEEEvNT_6ParamsE$_ZN4cute3eso3ESOILb1ELb0EJNS_1CILi1EEENS_5tupleIJNS2_ILi8EEEiiEEENS2_ILi64EEENS4_IJiNS2_ILi144EEENS2_ILi288EEEEEENS2_ILi512EEEEEC2ERKS3_RKS6_RKS7_RKSA_RKSB_,($_ZN7cutlass13device_kernelIN5flash19enable_sm80_to_sm89INS1_16FlashAttnBwdSm80INS1_25CollectiveMainloopBwdSm80ILi2ELi2EN4cute5tupleIJNS5_1CILi128EEES8_NS7_ILi64EEEEEENS_10bfloat16_tEfNS_4arch4Sm80ELb1ELb0ELb1ELb0ELb0ELb0ELb0ELb0ELi2ELi4ELi4ELi4ELb0EEENS1_21CollectiveEpilogueBwdISA_SB_SD_Li256ELb0ELb0ELi2EEENS1_25SingleTileBwdLPTSchedulerILb0ELi128ELb0EEEEEEEEEvNT_6ParamsE$_ZN4cute3eso3ESOILb1ELb0EJNS_1CILi1EEENS_5tupleIJiiiEEENS2_ILi64EEENS4_IJNS2_ILi72EEENS2_ILi144EEENS2_ILi288EEEEEENS2_ILi512EEEEEC2ERKS3_RKS5_RKS6_RKSA_RKSB_ - $_ZN7cutlass13device_kernelIN5flash19enable_sm80_to_sm89INS1_16FlashAttnBwdSm80INS1_25CollectiveMainloopBwdSm80ILi2ELi2EN4cute5tupleIJNS5_1CILi128EEES8_NS7_ILi64EEEEEENS_10bfloat16_tEfNS_4arch4Sm80ELb1ELb0ELb1ELb0ELb0ELb0ELb0ELb0ELi2ELi4ELi4ELi4ELb0EEENS1_21CollectiveEpilogueBwdISA_SB_SD_Li256ELb0ELb0ELi2EEENS1_25SingleTileBwdLPTSchedulerILb0ELi128ELb0EEEEEEEEEvNT_6ParamsE$_ZN4cute3eso3ESOILb1ELb0EJNS_1CILi1EEENS_5tupleIJNS2_ILi8EEEiiEEENS2_ILi64EEENS4_IJiNS2_ILi144EEENS2_ILi288EEEEEENS2_ILi512EEEEEC2ERKS3_RKS6_RKS7_RKSA_RKSB_)
$_ZN7cutlass13device_kernelIN5flash19enable_sm80_to_sm89INS1_16FlashAttnBwdSm80INS1_25CollectiveMainloopBwdSm80ILi2ELi2EN4cute5tupleIJNS5_1CILi128EEES8_NS7_ILi64EEEEEENS_10bfloat16_tEfNS_4arch4Sm80ELb1ELb0ELb1ELb0ELb0ELb0ELb0ELb0ELi2ELi4ELi4ELi4ELb0EEENS1_21CollectiveEpilogueBwdISA_SB_SD_Li256ELb0ELb0ELi2EEENS1_25SingleTileBwdLPTSchedulerILb0ELi128ELb0EEEEEEEEEvNT_6ParamsE$_ZN4cute3eso3ESOILb1ELb0EJNS_1CILi1EEENS_5tupleIJNS2_ILi8EEEiiEEENS2_ILi64EEENS4_IJiNS2_ILi144EEENS2_ILi288EEEEEENS2_ILi512EEEEEC2ERKS3_RKS6_RKS7_RKSA_RKSB_:
        /* <DEDUP_REMOVED lines=9> */
        .type           $_ZN7cutlass13device_kernelIN5flash19enable_sm80_to_sm89INS1_16FlashAttnBwdSm80INS1_25CollectiveMainloopBwdSm80ILi2ELi2EN4cute5tupleIJNS5_1CILi128EEES8_NS7_ILi64EEEEEENS_10bfloat16_tEfNS_4arch4Sm80ELb1ELb0ELb1ELb0ELb0ELb0ELb0ELb0ELi2ELi4ELi4ELi4ELb0EEENS1_21CollectiveEpilogueBwdISA_SB_SD_Li256ELb0ELb0ELi2EEENS1_25SingleTileBwdLPTSchedulerILb0ELi128ELb0EEEEEEEEEvNT_6ParamsE$_ZN4cute3eso3ESOILb1ELb0EJNS_1CILi1EEENS_5tupleIJiiiEEENS2_ILi64EEENS4_IJNS2_ILi72EEENS2_ILi144EEENS2_ILi288EEEEEENS2_ILi512EEEEEC2ERKS3_RKS5_RKS6_RKSA_RKSB_,@function
        .size           $_ZN7cutlass13device_kernelIN5flash19enable_sm80_to_sm89INS1_16FlashAttnBwdSm80INS1_25CollectiveMainloopBwdSm80ILi2ELi2EN4cute5tupleIJNS5_1CILi128EEES8_NS7_ILi64EEEEEENS_10bfloat16_tEfNS_4arch4Sm80ELb1ELb0ELb1ELb0ELb0ELb0ELb0ELb0ELi2ELi4ELi4ELi4ELb0EEENS1_21CollectiveEpilogueBwdISA_SB_SD_Li256ELb0ELb0ELi2EEENS1_25SingleTileBwdLPTSchedulerILb0ELi128ELb0EEEEEEEEEvNT_6ParamsE$_ZN4cute3eso3ESOILb1ELb0EJNS_1CILi1EEENS_5tupleIJiiiEEENS2_ILi64EEENS4_IJNS2_ILi72EEENS2_ILi144EEENS2_ILi288EEEEEENS2_ILi512EEEEEC2ERKS3_RKS5_RKS6_RKSA_RKSB_,($_ZN7cutlass13device_kernelIN5flash19enable_sm80_to_sm89INS1_16FlashAttnBwdSm80INS1_25CollectiveMainloopBwdSm80ILi2ELi2EN4cute5tupleIJNS5_1CILi128EEES8_NS7_ILi64EEEEEENS_10bfloat16_tEfNS_4arch4Sm80ELb1ELb0ELb1ELb0ELb0ELb0ELb0ELb0ELi2ELi4ELi4ELi4ELb0EEENS1_21CollectiveEpilogueBwdISA_SB_SD_Li256ELb0ELb0ELi2EEENS1_25SingleTileBwdLPTSchedulerILb0ELi128ELb0EEEEEEEEEvNT_6ParamsE$_ZN4cute3eso3ESOILb1ELb0EJNS_1CILi1EEEiEEC2ERKS3_RKi - $_ZN7cutlass13device_kernelIN5flash19enable_sm80_to_sm89INS1_16FlashAttnBwdSm80INS1_25CollectiveMainloopBwdSm80ILi2ELi2EN4cute5tupleIJNS5_1CILi128EEES8_NS7_ILi64EEEEEENS_10bfloat16_tEfNS_4arch4Sm80ELb1ELb0ELb1ELb0ELb0ELb0ELb0ELb0ELi2ELi4ELi4ELi4ELb0EEENS1_21CollectiveEpilogueBwdISA_SB_SD_Li256ELb0ELb0ELi2EEENS1_25SingleTileBwdLPTSchedulerILb0ELi128ELb0EEEEEEEEEvNT_6ParamsE$_ZN4cute3eso3ESOILb1ELb0EJNS_1CILi1EEENS_5tupleIJiiiEEENS2_ILi64EEENS4_IJNS2_ILi72EEENS2_ILi144EEENS2_ILi288EEEEEENS2_ILi512EEEEEC2ERKS3_RKS5_RKS6_RKSA_RKSB_)
$_ZN7cutlass13device_kernelIN5flash19enable_sm80_to_sm89INS1_16FlashAttnBwdSm80INS1_25CollectiveMainloopBwdSm80ILi2ELi2EN4cute5tupleIJNS5_1CILi128EEES8_NS7_ILi64EEEEEENS_10bfloat16_tEfNS_4arch4Sm80ELb1ELb0ELb1ELb0ELb0ELb0ELb0ELb0ELi2ELi4ELi4ELi4ELb0EEENS1_21CollectiveEpilogueBwdISA_SB_SD_Li256ELb0ELb0ELi2EEENS1_25SingleTileBwdLPTSchedulerILb0ELi128ELb0EEEEEEEEEvNT_6ParamsE$_ZN4cute3eso3ESOILb1ELb0EJNS_1CILi1EEENS_5tupleIJiiiEEENS2_ILi64EEENS4_IJNS2_ILi72EEENS2_ILi144EEENS2_ILi288EEEEEENS2_ILi512EEEEEC2ERKS3_RKS5_RKS6_RKSA_RKSB_:
[----:B------:R-:W-:Y:S01]  /*8c10*/  IADD3 R4, R4, -c[0x0][0x20], RZ ;  /* 0x8000080004047a10 */ /* 0x000fe20007ffe0ff */
[----:B------:R-:W-:Y:S01]  /*8c20*/  IMAD.MOV.U32 R8, RZ, RZ, R6 ;  /* 0x000000ffff087224 */ /* 0x000fe200078e0006 */
[----:B------:R-:W-:-:S03]  /*8c30*/  MOV R9, 0x0 ;  /* 0x0000000000097802 */ /* 0x000fc60000000f00 */
[----:B------:R1:W-:Y:S04]  /*8c40*/  STL [R4], R2 ;  /* 0x0000000204007387 */ /* 0x0003e80000100800 */
[----:B------:R1:W-:Y:S04]  /*8c50*/  STL [R4+0x4], R3 ;  /* 0x0000040304007387 */ /* 0x0003e80000100800 */
[----:B------:R1:W-:Y:S01]  /*8c60*/  STL [R4+0x8], R5 ;  /* 0x0000080504007387 */ /* 0x0003e20000100800 */
[----:B------:R-:W-:Y:S05]  /*8c70*/  RET.REL.NODEC R8 `(_ZN7cutlass13device_kernelIN5flash19enable_sm80_to_sm89INS1_16FlashAttnBwdSm80INS1_25CollectiveMainloopBwdSm80ILi2ELi2EN4cute5tupleIJNS5_1CILi128EEES8_NS7_ILi64EEEEEENS_10bfloat16_tEfNS_4arch4Sm80ELb1ELb0ELb1ELb0ELb0ELb0ELb0ELb0ELi2ELi4ELi4ELi4ELb0EEENS1_21CollectiveEpilogueBwdISA_SB_SD_Li256ELb0ELb0ELi2EEENS1_25SingleTileBwdLPTSchedulerILb0ELi128ELb0EEEEEEEEEvNT_6ParamsE) ;  /* 0xffff738008007950 */ /* 0x000fea0003c3ffff */
        .type           $_ZN7cutlass13device_kernelIN5flash19enable_sm80_to_sm89INS1_16FlashAttnBwdSm80INS1_25CollectiveMainloopBwdSm80ILi2ELi2EN4cute5tupleIJNS5_1CILi128EEES8_NS7_ILi64EEEEEENS_10bfloat16_tEfNS_4arch4Sm80ELb1ELb0ELb1ELb0ELb0ELb0ELb0ELb0ELi2ELi4ELi4ELi4ELb0EEENS1_21CollectiveEpilogueBwdISA_SB_SD_Li256ELb0ELb0ELi2EEENS1_25SingleTileBwdLPTSchedulerILb0ELi128ELb0EEEEEEEEEvNT_6ParamsE$_ZN4cute3eso3ESOILb1ELb0EJNS_1CILi1EEEiEEC2ERKS3_RKi,@function
        .size           $_ZN7cutlass13device_kernelIN5flash19enable_sm80_to_sm89INS1_16FlashAttnBwdSm80INS1_25CollectiveMainloopBwdSm80ILi2ELi2EN4cute5tupleIJNS5_1CILi128EEES8_NS7_ILi64EEEEEENS_10bfloat16_tEfNS_4arch4Sm80ELb1ELb0ELb1ELb0ELb0ELb0ELb0ELb0ELi2ELi4ELi4ELi4ELb0EEENS1_21CollectiveEpilogueBwdISA_SB_SD_Li256ELb0ELb0ELi2EEENS1_25SingleTileBwdLPTSchedulerILb0ELi128ELb0EEEEEEEEEvNT_6ParamsE$_ZN4cute3eso3ESOILb1ELb0EJNS_1CILi1EEEiEEC2ERKS3_RKi,($_ZN7cutlass13device_kernelIN5flash19enable_sm80_to_sm89INS1_16FlashAttnBwdSm80INS1_25CollectiveMainloopBwdSm80ILi2ELi2EN4cute5tupleIJNS5_1CILi128EEES8_NS7_ILi64EEEEEENS_10bfloat16_tEfNS_4arch4Sm80ELb1ELb0ELb1ELb0ELb0ELb0ELb0ELb0ELi2ELi4ELi4ELi4ELb0EEENS1_21CollectiveEpilogueBwdISA_SB_SD_Li256ELb0ELb0ELi2EEENS1_25SingleTileBwdLPTSchedulerILb0ELi128ELb0EEEEEEEEEvNT_6ParamsE$_ZN4cute3eso3ESOILb1ELb0EJNS_1CILi1EEEiiiNS2_ILi144EEENS2_ILi512EEEEEC2ERKS3_RKiSA_SA_RKS4_RKS5_ - $_ZN7cutlass13device_kernelIN5flash19enable_sm80_to_sm89INS1_16FlashAttnBwdSm80INS1_25CollectiveMainloopBwdSm80ILi2ELi2EN4cute5tupleIJNS5_1CILi128EEES8_NS7_ILi64EEEEEENS_10bfloat16_tEfNS_4arch4Sm80ELb1ELb0ELb1ELb0ELb0ELb0ELb0ELb0ELi2ELi4ELi4ELi4ELb0EEENS1_21CollectiveEpilogueBwdISA_SB_SD_Li256ELb0ELb0ELi2EEENS1_25SingleTileBwdLPTSchedulerILb0ELi128ELb0EEEEEEEEEvNT_6ParamsE$_ZN4cute3eso3ESOILb1ELb0EJNS_1CILi1EEEiEEC2ERKS3_RKi)
$_ZN7cutlass13device_kernelIN5flash19enable_sm80_to_sm89INS1_16FlashAttnBwdSm80INS1_25CollectiveMainloopBwdSm80ILi2ELi2EN4cute5tupleIJNS5_1CILi128EEES8_NS7_ILi64EEEEEENS_10bfloat16_tEfNS_4arch4Sm80ELb1ELb0ELb1ELb0ELb0ELb0ELb0ELb0ELi2ELi4ELi4ELi4ELb0EEENS1_21CollectiveEpilogueBwdISA_SB_SD_Li256ELb0ELb0ELi2EEENS1_25SingleTileBwdLPTSchedulerILb0ELi128ELb0EEEEEEEEEvNT_6ParamsE$_ZN4cute3eso3ESOILb1ELb0EJNS_1CILi1EEEiEEC2ERKS3_RKi:
[----:B------:R-:W-:Y:S02]  /*8c80*/  IADD3 R3, R62, -c[0x0][0x20], RZ ;  /* 0x800008003e037a10 */ /* 0x000fe40007ffe0ff */
[----:B------:R-:W-:-:S03]  /*8c90*/  MOV R5, 0x0 ;  /* 0x0000000000057802 */ /* 0x000fc60000000f00 */
[----:B------:R1:W-:Y:S01]  /*8ca0*/  STL [R3], R2 ;  /* 0x0000000203007387 */ /* 0x0003e20000100800 */
[----:B------:R-:W-:Y:S05]  /*8cb0*/  RET.REL.NODEC R4 `(_ZN7cutlass13device_kernelIN5flash19enable_sm80_to_sm89INS1_16FlashAttnBwdSm80INS1_25CollectiveMainloopBwdSm80ILi2ELi2EN4cute5tupleIJNS5_1CILi128EEES8_NS7_ILi64EEEEEENS_10bfloat16_tEfNS_4arch4Sm80ELb1ELb0ELb1ELb0ELb0ELb0ELb0ELb0ELi2ELi4ELi4ELi4ELb0EEENS1_21CollectiveEpilogueBwdISA_SB_SD_Li256ELb0ELb0ELi2EEENS1_25SingleTileBwdLPTSchedulerILb0ELi128ELb0EEEEEEEEEvNT_6ParamsE) ;  /* 0xffff734004007950 */ /* 0x000fea0003c3ffff */
        .type           $_ZN7cutlass13device_kernelIN5flash19enable_sm80_to_sm89INS1_16FlashAttnBwdSm80INS1_25CollectiveMainloopBwdSm80ILi2ELi2EN4cute5tupleIJNS5_1CILi128EEES8_NS7_ILi64EEEEEENS_10bfloat16_tEfNS_4arch4Sm80ELb1ELb0ELb1ELb0ELb0ELb0ELb0ELb0ELi2ELi4ELi4ELi4ELb0EEENS1_21CollectiveEpilogueBwdISA_SB_SD_Li256ELb0ELb0ELi2EEENS1_25SingleTileBwdLPTSchedulerILb0ELi128ELb0EEEEEEEEEvNT_6ParamsE$_ZN4cute3eso3ESOILb1ELb0EJNS_1CILi1EEEiiiNS2_ILi144EEENS2_ILi512EEEEEC2ERKS3_RKiSA_SA_RKS4_RKS5_,@function
        .size           $_ZN7cutlass13device_kernelIN5flash19enable_sm80_to_sm89INS1_16FlashAttnBwdSm80INS1_25CollectiveMainloopBwdSm80ILi2ELi2EN4cute5tupleIJNS5_1CILi128EEES8_NS7_ILi64EEEEEENS_10bfloat16_tEfNS_4arch4Sm80ELb1ELb0ELb1ELb0ELb0ELb0ELb0ELb0ELi2ELi4ELi4ELi4ELb0EEENS1_21CollectiveEpilogueBwdISA_SB_SD_Li256ELb0ELb0ELi2EEENS1_25SingleTileBwdLPTSchedulerILb0ELi128ELb0EEEEEEEEEvNT_6ParamsE$_ZN4cute3eso3ESOILb1ELb0EJNS_1CILi1EEEiiiNS2_ILi144EEENS2_ILi512EEEEEC2ERKS3_RKiSA_SA_RKS4_RKS5_,($_ZN7cutlass13device_kernelIN5flash19enable_sm80_to_sm89INS1_16FlashAttnBwdSm80INS1_25CollectiveMainloopBwdSm80ILi2ELi2EN4cute5tupleIJNS5_1CILi128EEES8_NS7_ILi64EEEEEENS_10bfloat16_tEfNS_4arch4Sm80ELb1ELb0ELb1ELb0ELb0ELb0ELb0ELb0ELi2ELi4ELi4ELi4ELb0EEENS1_21CollectiveEpilogueBwdISA_SB_SD_Li256ELb0ELb0ELi2EEENS1_25SingleTileBwdLPTSchedulerILb0ELi128ELb0EEEEEEEEEvNT_6ParamsE$_ZN4cute3eso3ESOILb1ELb0EJNS_1CILi1EEEiiiNS2_ILi64EEENS2_ILi72EEENS2_ILi144EEENS2_ILi288EEENS2_ILi512EEEEEC2ERKS3_RKiSD_SD_RKS4_RKS5_RKS6_RKS7_RKS8_ - $_ZN7cutlass13device_kernelIN5flash19enable_sm80_to_sm89INS1_16FlashAttnBwdSm80INS1_25CollectiveMainloopBwdSm80ILi2ELi2EN4cute5tupleIJNS5_1CILi128EEES8_NS7_ILi64EEEEEENS_10bfloat16_tEfNS_4arch4Sm80ELb1ELb0ELb1ELb0ELb0ELb0ELb0ELb0ELi2ELi4ELi4ELi4ELb0EEENS1_21CollectiveEpilogueBwdISA_SB_SD_Li256ELb0ELb0ELi2EEENS1_25SingleTileBwdLPTSchedulerILb0ELi128ELb0EEEEEEEEEvNT_6ParamsE$_ZN4cute3eso3ESOILb1ELb0EJNS_1CILi1EEEiiiNS2_ILi144EEENS2_ILi512EEEEEC2ERKS3_RKiSA_SA_RKS4_RKS5_)
$_ZN7cutlass13device_kernelIN5flash19enable_sm80_to_sm89INS1_16FlashAttnBwdSm80INS1_25CollectiveMainloopBwdSm80ILi2ELi2EN4cute5tupleIJNS5_1CILi128EEES8_NS7_ILi64EEEEEENS_10bfloat16_tEfNS_4arch4Sm80ELb1ELb0ELb1ELb0ELb0ELb0ELb0ELb0ELi2ELi4ELi4ELi4ELb0EEENS1_21CollectiveEpilogueBwdISA_SB_SD_Li256ELb0ELb0ELi2EEENS1_25SingleTileBwdLPTSchedulerILb0ELi128ELb0EEEEEEEEEvNT_6ParamsE$_ZN4cute3eso3ESOILb1ELb0EJNS_1CILi1EEEiiiNS2_ILi144EEENS2_ILi512EEEEEC2ERKS3_RKiSA_SA_RKS4_RKS5_:
        /* <DEDUP_REMOVED lines=11> */
        .type           $_ZN7cutlass13device_kernelIN5flash19enable_sm80_to_sm89INS1_16FlashAttnBwdSm80INS1_25CollectiveMainloopBwdSm80ILi2ELi2EN4cute5tupleIJNS5_1CILi128EEES8_NS7_ILi64EEEEEENS_10bfloat16_tEfNS_4arch4Sm80ELb1ELb0ELb1ELb0ELb0ELb0ELb0ELb0ELi2ELi4ELi4ELi4ELb0EEENS1_21CollectiveEpilogueBwdISA_SB_SD_Li256ELb0ELb0ELi2EEENS1_25SingleTileBwdLPTSchedulerILb0ELi128ELb0EEEEEEEEEvNT_6ParamsE$_ZN4cute3eso3ESOILb1ELb0EJNS_1CILi1EEEiiiNS2_ILi64EEENS2_ILi72EEENS2_ILi144EEENS2_ILi288EEENS2_ILi512EEEEEC2ERKS3_RKiSD_SD_RKS4_RKS5_RKS6_RKS7_RKS8_,@function
        .size           $_ZN7cutlass13device_kernelIN5flash19enable_sm80_to_sm89INS1_16FlashAttnBwdSm80INS1_25CollectiveMainloopBwdSm80ILi2ELi2EN4cute5tupleIJNS5_1CILi128EEES8_NS7_ILi64EEEEEENS_10bfloat16_tEfNS_4arch4Sm80ELb1ELb0ELb1ELb0ELb0ELb0ELb0ELb0ELi2ELi4ELi4ELi4ELb0EEENS1_21CollectiveEpilogueBwdISA_SB_SD_Li256ELb0ELb0ELi2EEENS1_25SingleTileBwdLPTSchedulerILb0ELi128ELb0EEEEEEEEEvNT_6ParamsE$_ZN4cute3eso3ESOILb1ELb0EJNS_1CILi1EEEiiiNS2_ILi64EEENS2_ILi72EEENS2_ILi144EEENS2_ILi288EEENS2_ILi512EEEEEC2ERKS3_RKiSD_SD_RKS4_RKS5_RKS6_RKS7_RKS8_,($_ZN7cutlass13device_kernelIN5flash19enable_sm80_to_sm89INS1_16FlashAttnBwdSm80INS1_25CollectiveMainloopBwdSm80ILi2ELi2EN4cute5tupleIJNS5_1CILi128EEES8_NS7_ILi64EEEEEENS_10bfloat16_tEfNS_4arch4Sm80ELb1ELb0ELb1ELb0ELb0ELb0ELb0ELb0ELi2ELi4ELi4ELi4ELb0EEENS1_21CollectiveEpilogueBwdISA_SB_SD_Li256ELb0ELb0ELi2EEENS1_25SingleTileBwdLPTSchedulerILb0ELi128ELb0EEEEEEEEEvNT_6ParamsE$_ZN4cute3eso3ESOILb1ELb0EJNS_1CILi1EEEiiiNS2_ILi72EEENS2_ILi512EEEEEC2ERKS3_RKiSA_SA_RKS4_RKS5_ - $_ZN7cutlass13device_kernelIN5flash19enable_sm80_to_sm89INS1_16FlashAttnBwdSm80INS1_25CollectiveMainloopBwdSm80ILi2ELi2EN4cute5tupleIJNS5_1CILi128EEES8_NS7_ILi64EEEEEENS_10bfloat16_tEfNS_4arch4Sm80ELb1ELb0ELb1ELb0ELb0ELb0ELb0ELb0ELi2ELi4ELi4ELi4ELb0EEENS1_21CollectiveEpilogueBwdISA_SB_SD_Li256ELb0ELb0ELi2EEENS1_25SingleTileBwdLPTSchedulerILb0ELi128ELb0EEEEEEEEEvNT_6ParamsE$_ZN4cute3eso3ESOILb1ELb0EJNS_1CILi1EEEiiiNS2_ILi64EEENS2_ILi72EEENS2_ILi144EEENS2_ILi288EEENS2_ILi512EEEEEC2ERKS3_RKiSD_SD_RKS4_RKS5_RKS6_RKS7_RKS8_)
$_ZN7cutlass13device_kernelIN5flash19enable_sm80_to_sm89INS1_16FlashAttnBwdSm80INS1_25CollectiveMainloopBwdSm80ILi2ELi2EN4cute5tupleIJNS5_1CILi128EEES8_NS7_ILi64EEEEEENS_10bfloat16_tEfNS_4arch4Sm80ELb1ELb0ELb1ELb0ELb0ELb0ELb0ELb0ELi2ELi4ELi4ELi4ELb0EEENS1_21CollectiveEpilogueBwdISA_SB_SD_Li256ELb0ELb0ELi2EEENS1_25SingleTileBwdLPTSchedulerILb0ELi128ELb0EEEEEEEEEvNT_6ParamsE$_ZN4cute3eso3ESOILb1ELb0EJNS_1CILi1EEEiiiNS2_ILi64EEENS2_ILi72EEENS2_ILi144EEENS2_ILi288EEENS2_ILi512EEEEEC2ERKS3_RKiSD_SD_RKS4_RKS5_RKS6_RKS7_RKS8_:
        /* <DEDUP_REMOVED lines=11> */
        .type           $_ZN7cutlass13device_kernelIN5flash19enable_sm80_to_sm89INS1_16FlashAttnBwdSm80INS1_25CollectiveMainloopBwdSm80ILi2ELi2EN4cute5tupleIJNS5_1CILi128EEES8_NS7_ILi64EEEEEENS_10bfloat16_tEfNS_4arch4Sm80ELb1ELb0ELb1ELb0ELb0ELb0ELb0ELb0ELi2ELi4ELi4ELi4ELb0EEENS1_21CollectiveEpilogueBwdISA_SB_SD_Li256ELb0ELb0ELi2EEENS1_25SingleTileBwdLPTSchedulerILb0ELi128ELb0EEEEEEEEEvNT_6ParamsE$_ZN4cute3eso3ESOILb1ELb0EJNS_1CILi1EEEiiiNS2_ILi72EEENS2_ILi512EEEEEC2ERKS3_RKiSA_SA_RKS4_RKS5_,@function
        .size           $_ZN7cutlass13device_kernelIN5flash19enable_sm80_to_sm89INS1_16FlashAttnBwdSm80INS1_25CollectiveMainloopBwdSm80ILi2ELi2EN4cute5tupleIJNS5_1CILi128EEES8_NS7_ILi64EEEEEENS_10bfloat16_tEfNS_4arch4Sm80ELb1ELb0ELb1ELb0ELb0ELb0ELb0ELb0ELi2ELi4ELi4ELi4ELb0EEENS1_21CollectiveEpilogueBwdISA_SB_SD_Li256ELb0ELb0ELi2EEENS1_25SingleTileBwdLPTSchedulerILb0ELi128ELb0EEEEEEEEEvNT_6ParamsE$_ZN4cute3eso3ESOILb1ELb0EJNS_1CILi1EEEiiiNS2_ILi72EEENS2_ILi512EEEEEC2ERKS3_RKiSA_SA_RKS4_RKS5_,($_ZN7cutlass13device_kernelIN5flash19enable_sm80_to_sm89INS1_16FlashAttnBwdSm80INS1_25CollectiveMainloopBwdSm80ILi2ELi2EN4cute5tupleIJNS5_1CILi128EEES8_NS7_ILi64EEEEEENS_10bfloat16_tEfNS_4arch4Sm80ELb1ELb0ELb1ELb0ELb0ELb0ELb0ELb0ELi2ELi4ELi4ELi4ELb0EEENS1_21CollectiveEpilogueBwdISA_SB_SD_Li256ELb0ELb0ELi2EEENS1_25SingleTileBwdLPTSchedulerILb0ELi128ELb0EEEEEEEEEvNT_6ParamsE$_ZN4cute3eso3ESOILb1ELb0EJNS_1CILi2EEEiEEC2ERKS3_RKi - $_ZN7cutlass13device_kernelIN5flash19enable_sm80_to_sm89INS1_16FlashAttnBwdSm80INS1_25CollectiveMainloopBwdSm80ILi2ELi2EN4cute5tupleIJNS5_1CILi128EEES8_NS7_ILi64EEEEEENS_10bfloat16_tEfNS_4arch4Sm80ELb1ELb0ELb1ELb0ELb0ELb0ELb0ELb0ELi2ELi4ELi4ELi4ELb0EEENS1_21CollectiveEpilogueBwdISA_SB_SD_Li256ELb0ELb0ELi2EEENS1_25SingleTileBwdLPTSchedulerILb0ELi128ELb0EEEEEEEEEvNT_6ParamsE$_ZN4cute3eso3ESOILb1ELb0EJNS_1CILi1EEEiiiNS2_ILi72EEENS2_ILi512EEEEEC2ERKS3_RKiSA_SA_RKS4_RKS5_)
$_ZN7cutlass13device_kernelIN5flash19enable_sm80_to_sm89INS1_16FlashAttnBwdSm80INS1_25CollectiveMainloopBwdSm80ILi2ELi2EN4cute5tupleIJNS5_1CILi128EEES8_NS7_ILi64EEEEEENS_10bfloat16_tEfNS_4arch4Sm80ELb1ELb0ELb1ELb0ELb0ELb0ELb0ELb0ELi2ELi4ELi4ELi4ELb0EEENS1_21CollectiveEpilogueBwdISA_SB_SD_Li256ELb0ELb0ELi2EEENS1_25SingleTileBwdLPTSchedulerILb0ELi128ELb0EEEEEEEEEvNT_6ParamsE$_ZN4cute3eso3ESOILb1ELb0EJNS_1CILi1EEEiiiNS2_ILi72EEENS2_ILi512EEEEEC2ERKS3_RKiSA_SA_RKS4_RKS5_:
        /* <DEDUP_REMOVED lines=11> */
        .type           $_ZN7cutlass13device_kernelIN5flash19enable_sm80_to_sm89INS1_16FlashAttnBwdSm80INS1_25CollectiveMainloopBwdSm80ILi2ELi2EN4cute5tupleIJNS5_1CILi128EEES8_NS7_ILi64EEEEEENS_10bfloat16_tEfNS_4arch4Sm80ELb1ELb0ELb1ELb0ELb0ELb0ELb0ELb0ELi2ELi4ELi4ELi4ELb0EEENS1_21CollectiveEpilogueBwdISA_SB_SD_Li256ELb0ELb0ELi2EEENS1_25SingleTileBwdLPTSchedulerILb0ELi128ELb0EEEEEEEEEvNT_6ParamsE$_ZN4cute3eso3ESOILb1ELb0EJNS_1CILi2EEEiEEC2ERKS3_RKi,@function
        .size           $_ZN7cutlass13device_kernelIN5flash19enable_sm80_to_sm89INS1_16FlashAttnBwdSm80INS1_25CollectiveMainloopBwdSm80ILi2ELi2EN4cute5tupleIJNS5_1CILi128EEES8_NS7_ILi64EEEEEENS_10bfloat16_tEfNS_4arch4Sm80ELb1ELb0ELb1ELb0ELb0ELb0ELb0ELb0ELi2ELi4ELi4ELi4ELb0EEENS1_21CollectiveEpilogueBwdISA_SB_SD_Li256ELb0ELb0ELi2EEENS1_25SingleTileBwdLPTSchedulerILb0ELi128ELb0EEEEEEEEEvNT_6ParamsE$_ZN4cute3eso3ESOILb1ELb0EJNS_1CILi2EEEiEEC2ERKS3_RKi,($_ZN7cutlass13device_kernelIN5flash19enable_sm80_to_sm89INS1_16FlashAttnBwdSm80INS1_25CollectiveMainloopBwdSm80ILi2ELi2EN4cute5tupleIJNS5_1CILi128EEES8_NS7_ILi64EEEEEENS_10bfloat16_tEfNS_4arch4Sm80ELb1ELb0ELb1ELb0ELb0ELb0ELb0ELb0ELi2ELi4ELi4ELi4ELb0EEENS1_21CollectiveEpilogueBwdISA_SB_SD_Li256ELb0ELb0ELi2EEENS1_25SingleTileBwdLPTSchedulerILb0ELi128ELb0EEEEEEEEEvNT_6ParamsE$_ZN4cute3eso3ESOILb1ELb0EJNS_1CILi4096EEENS_5tupleIJNS4_IJiiEEENS2_ILi8192EEEEEEEEC2ERKS3_RKS7_ - $_ZN7cutlass13device_kernelIN5flash19enable_sm80_to_sm89INS1_16FlashAttnBwdSm80INS1_25CollectiveMainloopBwdSm80ILi2ELi2EN4cute5tupleIJNS5_1CILi128EEES8_NS7_ILi64EEEEEENS_10bfloat16_tEfNS_4arch4Sm80ELb1ELb0ELb1ELb0ELb0ELb0ELb0ELb0ELi2ELi4ELi4ELi4ELb0EEENS1_21CollectiveEpilogueBwdISA_SB_SD_Li256ELb0ELb0ELi2EEENS1_25SingleTileBwdLPTSchedulerILb0ELi128ELb0EEEEEEEEEvNT_6ParamsE$_ZN4cute3eso3ESOILb1ELb0EJNS_1CILi2EEEiEEC2ERKS3_RKi)
$_ZN7cutlass13device_kernelIN5flash19enable_sm80_to_sm89INS1_16FlashAttnBwdSm80INS1_25CollectiveMainloopBwdSm80ILi2ELi2EN4cute5tupleIJNS5_1CILi128EEES8_NS7_ILi64EEEEEENS_10bfloat16_tEfNS_4arch4Sm80ELb1ELb0ELb1ELb0ELb0ELb0ELb0ELb0ELi2ELi4ELi4ELi4ELb0EEENS1_21CollectiveEpilogueBwdISA_SB_SD_Li256ELb0ELb0ELi2EEENS1_25SingleTileBwdLPTSchedulerILb0ELi128ELb0EEEEEEEEEvNT_6ParamsE$_ZN4cute3eso3ESOILb1ELb0EJNS_1CILi2EEEiEEC2ERKS3_RKi:
[----:B------:R-:W-:Y:S02]  /*8ed0*/  IADD3 R2, R2, -c[0x0][0x20], RZ ;  /* 0x8000080002027a10 */ /* 0x000fe40007ffe0ff */
[----:B------:R-:W-:-:S03]  /*8ee0*/  MOV R5, 0x0 ;  /* 0x0000000000057802 */ /* 0x000fc60000000f00 */
[----:B------:R1:W-:Y:S01]  /*8ef0*/  STL [R2], R3 ;  /* 0x0000000302007387 */ /* 0x0003e20000100800 */
[----:B------:R-:W-:Y:S05]  /*8f00*/  RET.REL.NODEC R4 `(_ZN7cutlass13device_kernelIN5flash19enable_sm80_to_sm89INS1_16FlashAttnBwdSm80INS1_25CollectiveMainloopBwdSm80ILi2ELi2EN4cute5tupleIJNS5_1CILi128EEES8_NS7_ILi64EEEEEENS_10bfloat16_tEfNS_4arch4Sm80ELb1ELb0ELb1ELb0ELb0ELb0ELb0ELb0ELi2ELi4ELi4ELi4ELb0EEENS1_21CollectiveEpilogueBwdISA_SB_SD_Li256ELb0ELb0ELi2EEENS1_25SingleTileBwdLPTSchedulerILb0ELi128ELb0EEEEEEEEEvNT_6ParamsE) ;  /* 0xffff70f004007950 */ /* 0x000fea0003c3ffff */
        .type           $_ZN7cutlass13device_kernelIN5flash19enable_sm80_to_sm89INS1_16FlashAttnBwdSm80INS1_25CollectiveMainloopBwdSm80ILi2ELi2EN4cute5tupleIJNS5_1CILi128EEES8_NS7_ILi64EEEEEENS_10bfloat16_tEfNS_4arch4Sm80ELb1ELb0ELb1ELb0ELb0ELb0ELb0ELb0ELi2ELi4ELi4ELi4ELb0EEENS1_21CollectiveEpilogueBwdISA_SB_SD_Li256ELb0ELb0ELi2EEENS1_25SingleTileBwdLPTSchedulerILb0ELi128ELb0EEEEEEEEEvNT_6ParamsE$_ZN4cute3eso3ESOILb1ELb0EJNS_1CILi4096EEENS_5tupleIJNS4_IJiiEEENS2_ILi8192EEEEEEEEC2ERKS3_RKS7_,@function
        .size           $_ZN7cutlass13device_kernelIN5flash19enable_sm80_to_sm89INS1_16FlashAttnBwdSm80INS1_25CollectiveMainloopBwdSm80ILi2ELi2EN4cute5tupleIJNS5_1CILi128EEES8_NS7_ILi64EEEEEENS_10bfloat16_tEfNS_4arch4Sm80ELb1ELb0ELb1ELb0ELb0ELb0ELb0ELb0ELi2ELi4ELi4ELi4ELb0EEENS1_21CollectiveEpilogueBwdISA_SB_SD_Li256ELb0ELb0ELi2EEENS1_25SingleTileBwdLPTSchedulerILb0ELi128ELb0EEEEEEEEEvNT_6ParamsE$_ZN4cute3eso3ESOILb1ELb0EJNS_1CILi4096EEENS_5tupleIJNS4_IJiiEEENS2_ILi8192EEEEEEEEC2ERKS3_RKS7_,($_ZN7cutlass13device_kernelIN5flash19enable_sm80_to_sm89INS1_16FlashAttnBwdSm80INS1_25CollectiveMainloopBwdSm80ILi2ELi2EN4cute5tupleIJNS5_1CILi128EEES8_NS7_ILi64EEEEEENS_10bfloat16_tEfNS_4arch4Sm80ELb1ELb0ELb1ELb0ELb0ELb0ELb0ELb0ELi2ELi4ELi4ELi4ELb0EEENS1_21CollectiveEpilogueBwdISA_SB_SD_Li256ELb0ELb0ELi2EEENS1_25SingleTileBwdLPTSchedulerILb0ELi128ELb0EEEEEEEEEvNT_6ParamsE$_ZN4cute3eso3ESOILb1ELb0EJNS_1CILi4096EEENS_5tupleIJiiEEEEEC2ERKS3_RKS5_ - $_ZN7cutlass13device_kernelIN5flash19enable_sm80_to_sm89INS1_16FlashAttnBwdSm80INS1_25CollectiveMainloopBwdSm80ILi2ELi2EN4cute5tupleIJNS5_1CILi128EEES8_NS7_ILi64EEEEEENS_10bfloat16_tEfNS_4arch4Sm80ELb1ELb0ELb1ELb0ELb0ELb0ELb0ELb0ELi2ELi4ELi4ELi4ELb0EEENS1_21CollectiveEpilogueBwdISA_SB_SD_Li256ELb0ELb0ELi2EEENS1_25SingleTileBwdLPTSchedulerILb0ELi128ELb0EEEEEEEEEvNT_6ParamsE$_ZN4cute3eso3ESOILb1ELb0EJNS_1CILi4096EEENS_5tupleIJNS4_IJiiEEENS2_ILi8192EEEEEEEEC2ERKS3_RKS7_)
$_ZN7cutlass13device_kernelIN5flash19enable_sm80_to_sm89INS1_16FlashAttnBwdSm80INS1_25CollectiveMainloopBwdSm80ILi2ELi2EN4cute5tupleIJNS5_1CILi128EEES8_NS7_ILi64EEEEEENS_10bfloat16_tEfNS_4arch4Sm80ELb1ELb0ELb1ELb0ELb0ELb0ELb0ELb0ELi2ELi4ELi4ELi4ELb0EEENS1_21CollectiveEpilogueBwdISA_SB_SD_Li256ELb0ELb0ELi2EEENS1_25SingleTileBwdLPTSchedulerILb0ELi128ELb0EEEEEEEEEvNT_6ParamsE$_ZN4cute3eso3ESOILb1ELb0EJNS_1CILi4096EEENS_5tupleIJNS4_IJiiEEENS2_ILi8192EEEEEEEEC2ERKS3_RKS7_:
[----:B------:R-:W-:Y:S01]  /*8f10*/  IADD3 R2, R2, -c[0x0][0x20], RZ ;  /* 0x8000080002027a10 */ /* 0x000fe20007ffe0ff */
[----:B------:R-:W-:Y:S01]  /*8f20*/  IMAD.MOV.U32 R8, RZ, RZ, R6 ;  /* 0x000000ffff087224 */ /* 0x000fe200078e0006 */
[----:B------:R-:W-:-:S03]  /*8f30*/  MOV R9, 0x0 ;  /* 0x0000000000097802 */ /* 0x000fc60000000f00 */
[----:B------:R1:W-:Y:S04]  /*8f40*/  STL [R2], R5 ;  /* 0x0000000502007387 */ /* 0x0003e80000100800 */
[----:B------:R1:W-:Y:S01]  /*8f50*/  STL [R2+0x4], R3 ;  /* 0x0000040302007387 */ /* 0x0003e20000100800 */
[----:B------:R-:W-:Y:S05]  /*8f60*/  RET.REL.NODEC R8 `(_ZN7cutlass13device_kernelIN5flash19enable_sm80_to_sm89INS1_16FlashAttnBwdSm80INS1_25CollectiveMainloopBwdSm80ILi2ELi2EN4cute5tupleIJNS5_1CILi128EEES8_NS7_ILi64EEEEEENS_10bfloat16_tEfNS_4arch4Sm80ELb1ELb0ELb1ELb0ELb0ELb0ELb0ELb0ELi2ELi4ELi4ELi4ELb0EEENS1_21CollectiveEpilogueBwdISA_SB_SD_Li256ELb0ELb0ELi2EEENS1_25SingleTileBwdLPTSchedulerILb0ELi128ELb0EEEEEEEEEvNT_6ParamsE) ;  /* 0xffff709008007950 */ /* 0x000fea0003c3ffff */
        .type           $_ZN7cutlass13device_kernelIN5flash19enable_sm80_to_sm89INS1_16FlashAttnBwdSm80INS1_25CollectiveMainloopBwdSm80ILi2ELi2EN4cute5tupleIJNS5_1CILi128EEES8_NS7_ILi64EEEEEENS_10bfloat16_tEfNS_4arch4Sm80ELb1ELb0ELb1ELb0ELb0ELb0ELb0ELb0ELi2ELi4ELi4ELi4ELb0EEENS1_21CollectiveEpilogueBwdISA_SB_SD_Li256ELb0ELb0ELi2EEENS1_25SingleTileBwdLPTSchedulerILb0ELi128ELb0EEEEEEEEEvNT_6ParamsE$_ZN4cute3eso3ESOILb1ELb0EJNS_1CILi4096EEENS_5tupleIJiiEEEEEC2ERKS3_RKS5_,@function
        .size           $_ZN7cutlass13device_kernelIN5flash19enable_sm80_to_sm89INS1_16FlashAttnBwdSm80INS1_25CollectiveMainloopBwdSm80ILi2ELi2EN4cute5tupleIJNS5_1CILi128EEES8_NS7_ILi64EEEEEENS_10bfloat16_tEfNS_4arch4Sm80ELb1ELb0ELb1ELb0ELb0ELb0ELb0ELb0ELi2ELi4ELi4ELi4ELb0EEENS1_21CollectiveEpilogueBwdISA_SB_SD_Li256ELb0ELb0ELi2EEENS1_25SingleTileBwdLPTSchedulerILb0ELi128ELb0EEEEEEEEEvNT_6ParamsE$_ZN4cute3eso3ESOILb1ELb0EJNS_1CILi4096EEENS_5tupleIJiiEEEEEC2ERKS3_RKS5_,($_ZN7cutlass13device_kernelIN5flash19enable_sm80_to_sm89INS1_16FlashAttnBwdSm80INS1_25CollectiveMainloopBwdSm80ILi2ELi2EN4cute5tupleIJNS5_1CILi128EEES8_NS7_ILi64EEEEEENS_10bfloat16_tEfNS_4arch4Sm80ELb1ELb0ELb1ELb0ELb0ELb0ELb0ELb0ELi2ELi4ELi4ELi4ELb0EEENS1_21CollectiveEpilogueBwdISA_SB_SD_Li256ELb0ELb0ELi2EEENS1_25SingleTileBwdLPTSchedulerILb0ELi128ELb0EEEEEEEEEvNT_6ParamsE$_ZN4cute3eso3ESOILb1ELb0EJNS_1CILi4096EEEiiEEC2ERKS3_RKiS8_ - $_ZN7cutlass13device_kernelIN5flash19enable_sm80_to_sm89INS1_16FlashAttnBwdSm80INS1_25CollectiveMainloopBwdSm80ILi2ELi2EN4cute5tupleIJNS5_1CILi128EEES8_NS7_ILi64EEEEEENS_10bfloat16_tEfNS_4arch4Sm80ELb1ELb0ELb1ELb0ELb0ELb0ELb0ELb0ELi2ELi4ELi4ELi4ELb0EEENS1_21CollectiveEpilogueBwdISA_SB_SD_Li256ELb0ELb0ELi2EEENS1_25SingleTileBwdLPTSchedulerILb0ELi128ELb0EEEEEEEEEvNT_6ParamsE$_ZN4cute3eso3ESOILb1ELb0EJNS_1CILi4096EEENS_5tupleIJiiEEEEEC2ERKS3_RKS5_)
$_ZN7cutlass13device_kernelIN5flash19enable_sm80_to_sm89INS1_16FlashAttnBwdSm80INS1_25CollectiveMainloopBwdSm80ILi2ELi2EN4cute5tupleIJNS5_1CILi128EEES8_NS7_ILi64EEEEEENS_10bfloat16_tEfNS_4arch4Sm80ELb1ELb0ELb1ELb0ELb0ELb0ELb0ELb0ELi2ELi4ELi4ELi4ELb0EEENS1_21CollectiveEpilogueBwdISA_SB_SD_Li256ELb0ELb0ELi2EEENS1_25SingleTileBwdLPTSchedulerILb0ELi128ELb0EEEEEEEEEvNT_6ParamsE$_ZN4cute3eso3ESOILb1ELb0EJNS_1CILi4096EEENS_5tupleIJiiEEEEEC2ERKS3_RKS5_:
[----:B------:R-:W-:Y:S01]  /*8f70*/  IADD3 R2, R2, -c[0x0][0x20], RZ ;  /* 0x8000080002027a10 */ /* 0x000fe20007ffe0ff */
[----:B------:R-:W-:Y:S01]  /*8f80*/  IMAD.MOV.U32 R8, RZ, RZ, R6 ;  /* 0x000000ffff087224 */ /* 0x000fe200078e0006 */
[----:B------:R-:W-:-:S03]  /*8f90*/  MOV R9, 0x0 ;  /* 0x0000000000097802 */ /* 0x000fc60000000f00 */
[----:B------:R1:W-:Y:S04]  /*8fa0*/  STL [R2], R5 ;  /* 0x0000000502007387 */ /* 0x0003e80000100800 */
[----:B------:R1:W-:Y:S01]  /*8fb0*/  STL [R2+0x4], R3 ;  /* 0x0000040302007387 */ /* 0x0003e20000100800 */
[----:B------:R-:W-:Y:S05]  /*8fc0*/  RET.REL.NODEC R8 `(_ZN7cutlass13device_kernelIN5flash19enable_sm80_to_sm89INS1_16FlashAttnBwdSm80INS1_25CollectiveMainloopBwdSm80ILi2ELi2EN4cute5tupleIJNS5_1CILi128EEES8_NS7_ILi64EEEEEENS_10bfloat16_tEfNS_4arch4Sm80ELb1ELb0ELb1ELb0ELb0ELb0ELb0ELb0ELi2ELi4ELi4ELi4ELb0EEENS1_21CollectiveEpilogueBwdISA_SB_SD_Li256ELb0ELb0ELi2EEENS1_25SingleTileBwdLPTSchedulerILb0ELi128ELb0EEEEEEEEEvNT_6ParamsE) ;  /* 0xffff703008007950 */ /* 0x000fea0003c3ffff */
        .type           $_ZN7cutlass13device_kernelIN5flash19enable_sm80_to_sm89INS1_16FlashAttnBwdSm80INS1_25CollectiveMainloopBwdSm80ILi2ELi2EN4cute5tupleIJNS5_1CILi128EEES8_NS7_ILi64EEEEEENS_10bfloat16_tEfNS_4arch4Sm80ELb1ELb0ELb1ELb0ELb0ELb0ELb0ELb0ELi2ELi4ELi4ELi4ELb0EEENS1_21CollectiveEpilogueBwdISA_SB_SD_Li256ELb0ELb0ELi2EEENS1_25SingleTileBwdLPTSchedulerILb0ELi128ELb0EEEEEEEEEvNT_6ParamsE$_ZN4cute3eso3ESOILb1ELb0EJNS_1CILi4096EEEiiEEC2ERKS3_RKiS8_,@function
        .size           $_ZN7cutlass13device_kernelIN5flash19enable_sm80_to_sm89INS1_16FlashAttnBwdSm80INS1_25CollectiveMainloopBwdSm80ILi2ELi2EN4cute5tupleIJNS5_1CILi128EEES8_NS7_ILi64EEEEEENS_10bfloat16_tEfNS_4arch4Sm80ELb1ELb0ELb1ELb0ELb0ELb0ELb0ELb0ELi2ELi4ELi4ELi4ELb0EEENS1_21CollectiveEpilogueBwdISA_SB_SD_Li256ELb0ELb0ELi2EEENS1_25SingleTileBwdLPTSchedulerILb0ELi128ELb0EEEEEEEEEvNT_6ParamsE$_ZN4cute3eso3ESOILb1ELb0EJNS_1CILi4096EEEiiEEC2ERKS3_RKiS8_,($_ZN7cutlass13device_kernelIN5flash19enable_sm80_to_sm89INS1_16FlashAttnBwdSm80INS1_25CollectiveMainloopBwdSm80ILi2ELi2EN4cute5tupleIJNS5_1CILi128EEES8_NS7_ILi64EEEEEENS_10bfloat16_tEfNS_4arch4Sm80ELb1ELb0ELb1ELb0ELb0ELb0ELb0ELb0ELi2ELi4ELi4ELi4ELb0EEENS1_21CollectiveEpilogueBwdISA_SB_SD_Li256ELb0ELb0ELi2EEENS1_25SingleTileBwdLPTSchedulerILb0ELi128ELb0EEEEEEEEEvNT_6ParamsE$_ZN4cute3eso3ESOILb1ELb0EJNS_1CILi4096EEEiiNS2_ILi8192EEEEEC2ERKS3_RKiS9_RKS4_ - $_ZN7cutlass13device_kernelIN5flash19enable_sm80_to_sm89INS1_16FlashAttnBwdSm80INS1_25CollectiveMainloopBwdSm80ILi2ELi2EN4cute5tupleIJNS5_1CILi128EEES8_NS7_ILi64EEEEEENS_10bfloat16_tEfNS_4arch4Sm80ELb1ELb0ELb1ELb0ELb0ELb0ELb0ELb0ELi2ELi4ELi4ELi4ELb0EEENS1_21CollectiveEpilogueBwdISA_SB_SD_Li256ELb0ELb0ELi2EEENS1_25SingleTileBwdLPTSchedulerILb0ELi128ELb0EEEEEEEEEvNT_6ParamsE$_ZN4cute3eso3ESOILb1ELb0EJNS_1CILi4096EEEiiEEC2ERKS3_RKiS8_)
$_ZN7cutlass13device_kernelIN5flash19enable_sm80_to_sm89INS1_16FlashAttnBwdSm80INS1_25CollectiveMainloopBwdSm80ILi2ELi2EN4cute5tupleIJNS5_1CILi128EEES8_NS7_ILi64EEEEEENS_10bfloat16_tEfNS_4arch4Sm80ELb1ELb0ELb1ELb0ELb0ELb0ELb0ELb0ELi2ELi4ELi4ELi4ELb0EEENS1_21CollectiveEpilogueBwdISA_SB_SD_Li256ELb0ELb0ELi2EEENS1_25SingleTileBwdLPTSchedulerILb0ELi128ELb0EEEEEEEEEvNT_6ParamsE$_ZN4cute3eso3ESOILb1ELb0EJNS_1CILi4096EEEiiEEC2ERKS3_RKiS8_:
        /* <DEDUP_REMOVED lines=8> */
        .type           $_ZN7cutlass13device_kernelIN5flash19enable_sm80_to_sm89INS1_16FlashAttnBwdSm80INS1_25CollectiveMainloopBwdSm80ILi2ELi2EN4cute5tupleIJNS5_1CILi128EEES8_NS7_ILi64EEEEEENS_10bfloat16_tEfNS_4arch4Sm80ELb1ELb0ELb1ELb0ELb0ELb0ELb0ELb0ELi2ELi4ELi4ELi4ELb0EEENS1_21CollectiveEpilogueBwdISA_SB_SD_Li256ELb0ELb0ELi2EEENS1_25SingleTileBwdLPTSchedulerILb0ELi128ELb0EEEEEEEEEvNT_6ParamsE$_ZN4cute3eso3ESOILb1ELb0EJNS_1CILi4096EEEiiNS2_ILi8192EEEEEC2ERKS3_RKiS9_RKS4_,@function
        .size           $_ZN7cutlass13device_kernelIN5flash19enable_sm80_to_sm89INS1_16FlashAttnBwdSm80INS1_25CollectiveMainloopBwdSm80ILi2ELi2EN4cute5tupleIJNS5_1CILi128EEES8_NS7_ILi64EEEEEENS_10bfloat16_tEfNS_4arch4Sm80ELb1ELb0ELb1ELb0ELb0ELb0ELb0ELb0ELi2ELi4ELi4ELi4ELb0EEENS1_21CollectiveEpilogueBwdISA_SB_SD_Li256ELb0ELb0ELi2EEENS1_25SingleTileBwdLPTSchedulerILb0ELi128ELb0EEEEEEEEEvNT_6ParamsE$_ZN4cute3eso3ESOILb1ELb0EJNS_1CILi4096EEEiiNS2_ILi8192EEEEEC2ERKS3_RKiS9_RKS4_,($_ZN7cutlass13device_kernelIN5flash19enable_sm80_to_sm89INS1_16FlashAttnBwdSm80INS1_25CollectiveMainloopBwdSm80ILi2ELi2EN4cute5tupleIJNS5_1CILi128EEES8_NS7_ILi64EEEEEENS_10bfloat16_tEfNS_4arch4Sm80ELb1ELb0ELb1ELb0ELb0ELb0ELb0ELb0ELi2ELi4ELi4ELi4ELb0EEENS1_21CollectiveEpilogueBwdISA_SB_SD_Li256ELb0ELb0ELi2EEENS1_25SingleTileBwdLPTSchedulerILb0ELi128ELb0EEEEEEEEEvNT_6ParamsE$_ZN4cute3eso3ESOILb1ELb0EJNS_1CILi8EEEiiEEC2ERKS3_RKiS8_ - $_ZN7cutlass13device_kernelIN5flash19enable_sm80_to_sm89INS1_16FlashAttnBwdSm80INS1_25CollectiveMainloopBwdSm80ILi2ELi2EN4cute5tupleIJNS5_1CILi128EEES8_NS7_ILi64EEEEEENS_10bfloat16_tEfNS_4arch4Sm80ELb1ELb0ELb1ELb0ELb0ELb0ELb0ELb0ELi2ELi4ELi4ELi4ELb0EEENS1_21CollectiveEpilogueBwdISA_SB_SD_Li256ELb0ELb0ELi2EEENS1_25SingleTileBwdLPTSchedulerILb0ELi128ELb0EEEEEEEEEvNT_6ParamsE$_ZN4cute3eso3ESOILb1ELb0EJNS_1CILi4096EEEiiNS2_ILi8192EEEEEC2ERKS3_RKiS9_RKS4_)
$_ZN7cutlass13device_kernelIN5flash19enable_sm80_to_sm89INS1_16FlashAttnBwdSm80INS1_25CollectiveMainloopBwdSm80ILi2ELi2EN4cute5tupleIJNS5_1CILi128EEES8_NS7_ILi64EEEEEENS_10bfloat16_tEfNS_4arch4Sm80ELb1ELb0ELb1ELb0ELb0ELb0ELb0ELb0ELi2ELi4ELi4ELi4ELb0EEENS1_21CollectiveEpilogueBwdISA_SB_SD_Li256ELb0ELb0ELi2EEENS1_25SingleTileBwdLPTSchedulerILb0ELi128ELb0EEEEEEEEEvNT_6ParamsE$_ZN4cute3eso3ESOILb1ELb0EJNS_1CILi4096EEEiiNS2_ILi8192EEEEEC2ERKS3_RKiS9_RKS4_:
        /* <DEDUP_REMOVED lines=8> */
        .type           $_ZN7cutlass13device_kernelIN5flash19enable_sm80_to_sm89INS1_16FlashAttnBwdSm80INS1_25CollectiveMainloopBwdSm80ILi2ELi2EN4cute5tupleIJNS5_1CILi128EEES8_NS7_ILi64EEEEEENS_10bfloat16_tEfNS_4arch4Sm80ELb1ELb0ELb1ELb0ELb0ELb0ELb0ELb0ELi2ELi4ELi4ELi4ELb0EEENS1_21CollectiveEpilogueBwdISA_SB_SD_Li256ELb0ELb0ELi2EEENS1_25SingleTileBwdLPTSchedulerILb0ELi128ELb0EEEEEEEEEvNT_6ParamsE$_ZN4cute3eso3ESOILb1ELb0EJNS_1CILi8EEEiiEEC2ERKS3_RKiS8_,@function
        .size           $_ZN7cutlass13device_kernelIN5flash19enable_sm80_to_sm89INS1_16FlashAttnBwdSm80INS1_25CollectiveMainloopBwdSm80ILi2ELi2EN4cute5tupleIJNS5_1CILi128EEES8_NS7_ILi64EEEEEENS_10bfloat16_tEfNS_4arch4Sm80ELb1ELb0ELb1ELb0ELb0ELb0ELb0ELb0ELi2ELi4ELi4ELi4ELb0EEENS1_21CollectiveEpilogueBwdISA_SB_SD_Li256ELb0ELb0ELi2EEENS1_25SingleTileBwdLPTSchedulerILb0ELi128ELb0EEEEEEEEEvNT_6ParamsE$_ZN4cute3eso3ESOILb1ELb0EJNS_1CILi8EEEiiEEC2ERKS3_RKiS8_,($_ZN7cutlass13device_kernelIN5flash19enable_sm80_to_sm89INS1_16FlashAttnBwdSm80INS1_25CollectiveMainloopBwdSm80ILi2ELi2EN4cute5tupleIJNS5_1CILi128EEES8_NS7_ILi64EEEEEENS_10bfloat16_tEfNS_4arch4Sm80ELb1ELb0ELb1ELb0ELb0ELb0ELb0ELb0ELi2ELi4ELi4ELi4ELb0EEENS1_21CollectiveEpilogueBwdISA_SB_SD_Li256ELb0ELb0ELi2EEENS1_25SingleTileBwdLPTSchedulerILb0ELi128ELb0EEEEEEEEEvNT_6ParamsE$_ZN4cute3eso3ESOILb1ELb0EJNS_1CILi8EEEiiiNS2_ILi144EEENS2_ILi512EEEEEC2ERKS3_RKiSA_SA_RKS4_RKS5_ - $_ZN7cutlass13device_kernelIN5flash19enable_sm80_to_sm89INS1_16FlashAttnBwdSm80INS1_25CollectiveMainloopBwdSm80ILi2ELi2EN4cute5tupleIJNS5_1CILi128EEES8_NS7_ILi64EEEEEENS_10bfloat16_tEfNS_4arch4Sm80ELb1ELb0ELb1ELb0ELb0ELb0ELb0ELb0ELi2ELi4ELi4ELi4ELb0EEENS1_21CollectiveEpilogueBwdISA_SB_SD_Li256ELb0ELb0ELi2EEENS1_25SingleTileBwdLPTSchedulerILb0ELi128ELb0EEEEEEEEEvNT_6ParamsE$_ZN4cute3eso3ESOILb1ELb0EJNS_1CILi8EEEiiEEC2ERKS3_RKiS8_)
$_ZN7cutlass13device_kernelIN5flash19enable_sm80_to_sm89INS1_16FlashAttnBwdSm80INS1_25CollectiveMainloopBwdSm80ILi2ELi2EN4cute5tupleIJNS5_1CILi128EEES8_NS7_ILi64EEEEEENS_10bfloat16_tEfNS_4arch4Sm80ELb1ELb0ELb1ELb0ELb0ELb0ELb0ELb0ELi2ELi4ELi4ELi4ELb0EEENS1_21CollectiveEpilogueBwdISA_SB_SD_Li256ELb0ELb0ELi2EEENS1_25SingleTileBwdLPTSchedulerILb0ELi128ELb0EEEEEEEEEvNT_6ParamsE$_ZN4cute3eso3ESOILb1ELb0EJNS_1CILi8EEEiiEEC2ERKS3_RKiS8_:
[----:B------:R-:W-:Y:S02]  /*90d0*/  IADD3 R3, R60, -c[0x0][0x20], RZ ;  /* 0x800008003c037a10 */ /* 0x000fe40007ffe0ff */
[----:B------:R-:W-:-:S03]  /*90e0*/  IADD3 R2, R59, -c[0x0][0x20], RZ ;  /* 0x800008003b027a10 */ /* 0x000fc60007ffe0ff */
[----:B------:R1:W-:Y:S04]  /*90f0*/  STL [R3], R6 ;  /* 0x0000000603007387 */ /* 0x0003e80000100800 */
[----:B------:R-:W2:Y:S01]  /*9100*/  LDL R2, [R2] ;  /* 0x0000000002027983 */ /* 0x000ea20000100800 */
[----:B------:R-:W-:-:S03]  /*9110*/  IMAD.MOV.U32 R5, RZ, RZ, 0x0 ;  /* 0x00000000ff057424 */ /* 0x000fc600078e00ff */
[----:B--2---:R1:W-:Y:S01]  /*9120*/  STL [R3+0x4], R2 ;  /* 0x0000040203007387 */ /* 0x0043e20000100800 */
[----:B------:R-:W-:Y:S05]  /*9130*/  RET.REL.NODEC R4 `(_ZN7cutlass13device_kernelIN5flash19enable_sm80_to_sm89INS1_16FlashAttnBwdSm80INS1_25CollectiveMainloopBwdSm80ILi2ELi2EN4cute5tupleIJNS5_1CILi128EEES8_NS7_ILi64EEEEEENS_10bfloat16_tEfNS_4arch4Sm80ELb1ELb0ELb1ELb0ELb0ELb0ELb0ELb0ELi2ELi4ELi4ELi4ELb0EEENS1_21CollectiveEpilogueBwdISA_SB_SD_Li256ELb0ELb0ELi2EEENS1_25SingleTileBwdLPTSchedulerILb0ELi128ELb0EEEEEEEEEvNT_6ParamsE) ;  /* 0xffff6ec004007950 */ /* 0x000fea0003c3ffff */
        .type           $_ZN7cutlass13device_kernelIN5flash19enable_sm80_to_sm89INS1_16FlashAttnBwdSm80INS1_25CollectiveMainloopBwdSm80ILi2ELi2EN4cute5tupleIJNS5_1CILi128EEES8_NS7_ILi64EEEEEENS_10bfloat16_tEfNS_4arch4Sm80ELb1ELb0ELb1ELb0ELb0ELb0ELb0ELb0ELi2ELi4ELi4ELi4ELb0EEENS1_21CollectiveEpilogueBwdISA_SB_SD_Li256ELb0ELb0ELi2EEENS1_25SingleTileBwdLPTSchedulerILb0ELi128ELb0EEEEEEEEEvNT_6ParamsE$_ZN4cute3eso3ESOILb1ELb0EJNS_1CILi8EEEiiiNS2_ILi144EEENS2_ILi512EEEEEC2ERKS3_RKiSA_SA_RKS4_RKS5_,@function
        .size           $_ZN7cutlass13device_kernelIN5flash19enable_sm80_to_sm89INS1_16FlashAttnBwdSm80INS1_25CollectiveMainloopBwdSm80ILi2ELi2EN4cute5tupleIJNS5_1CILi128EEES8_NS7_ILi64EEEEEENS_10bfloat16_tEfNS_4arch4Sm80ELb1ELb0ELb1ELb0ELb0ELb0ELb0ELb0ELi2ELi4ELi4ELi4ELb0EEENS1_21CollectiveEpilogueBwdISA_SB_SD_Li256ELb0ELb0ELi2EEENS1_25SingleTileBwdLPTSchedulerILb0ELi128ELb0EEEEEEEEEvNT_6ParamsE$_ZN4cute3eso3ESOILb1ELb0EJNS_1CILi8EEEiiiNS2_ILi144EEENS2_ILi512EEEEEC2ERKS3_RKiSA_SA_RKS4_RKS5_,($_ZN7cutlass13device_kernelIN5flash19enable_sm80_to_sm89INS1_16FlashAttnBwdSm80INS1_25CollectiveMainloopBwdSm80ILi2ELi2EN4cute5tupleIJNS5_1CILi128EEES8_NS7_ILi64EEEEEENS_10bfloat16_tEfNS_4arch4Sm80ELb1ELb0ELb1ELb0ELb0ELb0ELb0ELb0ELi2ELi4ELi4ELi4ELb0EEENS1_21CollectiveEpilogueBwdISA_SB_SD_Li256ELb0ELb0ELi2EEENS1_25SingleTileBwdLPTSchedulerILb0ELi128ELb0EEEEEEEEEvNT_6ParamsE$_ZN4cute3eso3ESOILb1ELb0EJNS_5tupleIJNS2_IJNS2_IJNS_1CILi8EEENS3_ILi1EEEEEENS2_IJS5_S5_EEEEEENS2_IJS5_NS3_ILi2EEEEEEEEENS2_IJNS2_IJNS2_IJS5_NS3_ILi0EEEEEENS2_IJSC_SC_EEEEEENS2_IJSC_iEEEEEEEEC2ERKSB_RKSH_ - $_ZN7cutlass13device_kernelIN5flash19enable_sm80_to_sm89INS1_16FlashAttnBwdSm80INS1_25CollectiveMainloopBwdSm80ILi2ELi2EN4cute5tupleIJNS5_1CILi128EEES8_NS7_ILi64EEEEEENS_10bfloat16_tEfNS_4arch4Sm80ELb1ELb0ELb1ELb0ELb0ELb0ELb0ELb0ELi2ELi4ELi4ELi4ELb0EEENS1_21CollectiveEpilogueBwdISA_SB_SD_Li256ELb0ELb0ELi2EEENS1_25SingleTileBwdLPTSchedulerILb0ELi128ELb0EEEEEEEEEvNT_6ParamsE$_ZN4cute3eso3ESOILb1ELb0EJNS_1CILi8EEEiiiNS2_ILi144EEENS2_ILi512EEEEEC2ERKS3_RKiSA_SA_RKS4_RKS5_)
$_ZN7cutlass13device_kernelIN5flash19enable_sm80_to_sm89INS1_16FlashAttnBwdSm80INS1_25CollectiveMainloopBwdSm80ILi2ELi2EN4cute5tupleIJNS5_1CILi128EEES8_NS7_ILi64EEEEEENS_10bfloat16_tEfNS_4arch4Sm80ELb1ELb0ELb1ELb0ELb0ELb0ELb0ELb0ELi2ELi4ELi4ELi4ELb0EEENS1_21CollectiveEpilogueBwdISA_SB_SD_Li256ELb0ELb0ELi2EEENS1_25SingleTileBwdLPTSchedulerILb0ELi128ELb0EEEEEEEEEvNT_6ParamsE$_ZN4cute3eso3ESOILb1ELb0EJNS_1CILi8EEEiiiNS2_ILi144EEENS2_ILi512EEEEEC2ERKS3_RKiSA_SA_RKS4_RKS5_:
        /* <DEDUP_REMOVED lines=9> */
[----:B------:R-:W-:Y:S05]  /*91d0*/  RET.REL.NODEC R4 `(_ZN7cutlass13device_kernelIN5flash19enable_sm80_to_sm89INS1_16FlashAttnBwdSm80INS1_25CollectiveMainloopBwdSm80ILi2ELi2EN4cute5tupleIJNS5_1CILi128EEES8_NS7_ILi64EEEEEENS_10bfloat16_tEfNS_4arch4Sm80ELb1ELb0ELb1ELb0ELb0ELb0ELb0ELb0ELi2ELi4ELi4ELi4ELb0EEENS1_21CollectiveEpilogueBwdISA_SB_SD_Li256ELb0ELb0ELi2EEENS1_25SingleTileBwdLPTSchedulerILb0ELi128ELb0EEEEEEEEEvNT_6ParamsE) ;  /* 0xffff6e2004007950 */ /* 0x000fea0003c3ffff */
        .type           $_ZN7cutlass13device_kernelIN5flash19enable_sm80_to_sm89INS1_16FlashAttnBwdSm80INS1_25CollectiveMainloopBwdSm80ILi2ELi2EN4cute5tupleIJNS5_1CILi128EEES8_NS7_ILi64EEEEEENS_10bfloat16_tEfNS_4arch4Sm80ELb1ELb0ELb1ELb0ELb0ELb0ELb0ELb0ELi2ELi4ELi4ELi4ELb0EEENS1_21CollectiveEpilogueBwdISA_SB_SD_Li256ELb0ELb0ELi2EEENS1_25SingleTileBwdLPTSchedulerILb0ELi128ELb0EEEEEEEEEvNT_6ParamsE$_ZN4cute3eso3ESOILb1ELb0EJNS_5tupleIJNS2_IJNS2_IJNS_1CILi8EEENS3_ILi1EEEEEENS2_IJS5_S5_EEEEEENS2_IJS5_NS3_ILi2EEEEEEEEENS2_IJNS2_IJNS2_IJS5_NS3_ILi0EEEEEENS2_IJSC_SC_EEEEEENS2_IJSC_iEEEEEEEEC2ERKSB_RKSH_,@function
        .size           $_ZN7cutlass13device_kernelIN5flash19enable_sm80_to_sm89INS1_16FlashAttnBwdSm80INS1_25CollectiveMainloopBwdSm80ILi2ELi2EN4cute5tupleIJNS5_1CILi128EEES8_NS7_ILi64EEEEEENS_10bfloat16_tEfNS_4arch4Sm80ELb1ELb0ELb1ELb0ELb0ELb0ELb0ELb0ELi2ELi4ELi4ELi4ELb0EEENS1_21CollectiveEpilogueBwdISA_SB_SD_Li256ELb0ELb0ELi2EEENS1_25SingleTileBwdLPTSchedulerILb0ELi128ELb0EEEEEEEEEvNT_6ParamsE$_ZN4cute3eso3ESOILb1ELb0EJNS_5tupleIJNS2_IJNS2_IJNS_1CILi8EEENS3_ILi1EEEEEENS2_IJS5_S5_EEEEEENS2_IJS5_NS3_ILi2EEEEEEEEENS2_IJNS2_IJNS2_IJS5_NS3_ILi0EEEEEENS2_IJSC_SC_EEEEEENS2_IJSC_iEEEEEEEEC2ERKSB_RKSH_,($_ZN7cutlass13device_kernelIN5flash19enable_sm80_to_sm89INS1_16FlashAttnBwdSm80INS1_25CollectiveMainloopBwdSm80ILi2ELi2EN4cute5tupleIJNS5_1CILi128EEES8_NS7_ILi64EEEEEENS_10bfloat16_tEfNS_4arch4Sm80ELb1ELb0ELb1ELb0ELb0ELb0ELb0ELb0ELi2ELi4ELi4ELi4ELb0EEENS1_21CollectiveEpilogueBwdISA_SB_SD_Li256ELb0ELb0ELi2EEENS1_25SingleTileBwdLPTSchedulerILb0ELi128ELb0EEEEEEEEEvNT_6ParamsE$_ZN4cute3eso3ESOILb1ELb0EJNS_5tupleIJNS2_IJNS2_IJNS_1CILi8EEENS3_ILi1EEEEEES5_EEENS2_IJNS2_IJS5_S5_EEENS3_ILi2EEEEEEEEENS2_IJNS2_IJNS2_IJS5_NS3_ILi0EEEEEESC_EEENS2_IJNS2_IJSC_SC_EEEiEEEEEEEEC2ERKSB_RKSH_ - $_ZN7cutlass13device_kernelIN5flash19enable_sm80_to_sm89INS1_16FlashAttnBwdSm80INS1_25CollectiveMainloopBwdSm80ILi2ELi2EN4cute5tupleIJNS5_1CILi128EEES8_NS7_ILi64EEEEEENS_10bfloat16_tEfNS_4arch4Sm80ELb1ELb0ELb1ELb0ELb0ELb0ELb0ELb0ELi2ELi4ELi4ELi4ELb0EEENS1_21CollectiveEpilogueBwdISA_SB_SD_Li256ELb0ELb0ELi2EEENS1_25SingleTileBwdLPTSchedulerILb0ELi128ELb0EEEEEEEEEvNT_6ParamsE$_ZN4cute3eso3ESOILb1ELb0EJNS_5tupleIJNS2_IJNS2_IJNS_1CILi8EEENS3_ILi1EEEEEENS2_IJS5_S5_EEEEEENS2_IJS5_NS3_ILi2EEEEEEEEENS2_IJNS2_IJNS2_IJS5_NS3_ILi0EEEEEENS2_IJSC_SC_EEEEEENS2_IJSC_iEEEEEEEEC2ERKSB_RKSH_)
$_ZN7cutlass13device_kernelIN5flash19enable_sm80_to_sm89INS1_16FlashAttnBwdSm80INS1_25CollectiveMainloopBwdSm80ILi2ELi2EN4cute5tupleIJNS5_1CILi128EEES8_NS7_ILi64EEEEEENS_10bfloat16_tEfNS_4arch4Sm80ELb1ELb0ELb1ELb0ELb0ELb0ELb0ELb0ELi2ELi4ELi4ELi4ELb0EEENS1_21CollectiveEpilogueBwdISA_SB_SD_Li256ELb0ELb0ELi2EEENS1_25SingleTileBwdLPTSchedulerILb0ELi128ELb0EEEEEEEEEvNT_6ParamsE$_ZN4cute3eso3ESOILb1ELb0EJNS_5tupleIJNS2_IJNS2_IJNS_1CILi8EEENS3_ILi1EEEEEENS2_IJS5_S5_EEEEEENS2_IJS5_NS3_ILi2EEEEEEEEENS2_IJNS2_IJNS2_IJS5_NS3_ILi0EEEEEENS2_IJSC_SC_EEEEEENS2_IJSC_iEEEEEEEEC2ERKSB_RKSH_:
[----:B------:R-:W-:Y:S02]  /*91e0*/  IADD3 R2, R67, -c[0x0][0x20], RZ ;  /* 0x8000080043027a10 */ /* 0x000fe40007ffe0ff */
[----:B------:R-:W-:-:S03]  /*91f0*/  MOV R7, 0x0 ;  /* 0x0000000000077802 */ /* 0x000fc60000000f00 */
[----:B------:R1:W-:Y:S01]  /*9200*/  STL [R2], R3 ;  /* 0x0000000302007387 */ /* 0x0003e20000100800 */
[----:B------:R-:W-:Y:S05]  /*9210*/  RET.REL.NODEC R6 `(_ZN7cutlass13device_kernelIN5flash19enable_sm80_to_sm89INS1_16FlashAttnBwdSm80INS1_25CollectiveMainloopBwdSm80ILi2ELi2EN4cute5tupleIJNS5_1CILi128EEES8_NS7_ILi64EEEEEENS_10bfloat16_tEfNS_4arch4Sm80ELb1ELb0ELb1ELb0ELb0ELb0ELb0ELb0ELi2ELi4ELi4ELi4ELb0EEENS1_21CollectiveEpilogueBwdISA_SB_SD_Li256ELb0ELb0ELi2EEENS1_25SingleTileBwdLPTSchedulerILb0ELi128ELb0EEEEEEEEEvNT_6ParamsE) ;  /* 0xffff6de006007950 */ /* 0x000fea0003c3ffff */
        .type           $_ZN7cutlass13device_kernelIN5flash19enable_sm80_to_sm89INS1_16FlashAttnBwdSm80INS1_25CollectiveMainloopBwdSm80ILi2ELi2EN4cute5tupleIJNS5_1CILi128EEES8_NS7_ILi64EEEEEENS_10bfloat16_tEfNS_4arch4Sm80ELb1ELb0ELb1ELb0ELb0ELb0ELb0ELb0ELi2ELi4ELi4ELi4ELb0EEENS1_21CollectiveEpilogueBwdISA_SB_SD_Li256ELb0ELb0ELi2EEENS1_25SingleTileBwdLPTSchedulerILb0ELi128ELb0EEEEEEEEEvNT_6ParamsE$_ZN4cute3eso3ESOILb1ELb0EJNS_5tupleIJNS2_IJNS2_IJNS_1CILi8EEENS3_ILi1EEEEEES5_EEENS2_IJNS2_IJS5_S5_EEENS3_ILi2EEEEEEEEENS2_IJNS2_IJNS2_IJS5_NS3_ILi0EEEEEESC_EEENS2_IJNS2_IJSC_SC_EEEiEEEEEEEEC2ERKSB_RKSH_,@function
        .size           $_ZN7cutlass13device_kernelIN5flash19enable_sm80_to_sm89INS1_16FlashAttnBwdSm80INS1_25CollectiveMainloopBwdSm80ILi2ELi2EN4cute5tupleIJNS5_1CILi128EEES8_NS7_ILi64EEEEEENS_10bfloat16_tEfNS_4arch4Sm80ELb1ELb0ELb1ELb0ELb0ELb0ELb0ELb0ELi2ELi4ELi4ELi4ELb0EEENS1_21CollectiveEpilogueBwdISA_SB_SD_Li256ELb0ELb0ELi2EEENS1_25SingleTileBwdLPTSchedulerILb0ELi128ELb0EEEEEEEEEvNT_6ParamsE$_ZN4cute3eso3ESOILb1ELb0EJNS_5tupleIJNS2_IJNS2_IJNS_1CILi8EEENS3_ILi1EEEEEES5_EEENS2_IJNS2_IJS5_S5_EEENS3_ILi2EEEEEEEEENS2_IJNS2_IJNS2_IJS5_NS3_ILi0EEEEEESC_EEENS2_IJNS2_IJSC_SC_EEEiEEEEEEEEC2ERKSB_RKSH_,($_ZN7cutlass13device_kernelIN5flash19enable_sm80_to_sm89INS1_16FlashAttnBwdSm80INS1_25CollectiveMainloopBwdSm80ILi2ELi2EN4cute5tupleIJNS5_1CILi128EEES8_NS7_ILi64EEEEEENS_10bfloat16_tEfNS_4arch4Sm80ELb1ELb0ELb1ELb0ELb0ELb0ELb0ELb0ELi2ELi4ELi4ELi4ELb0EEENS1_21CollectiveEpilogueBwdISA_SB_SD_Li256ELb0ELb0ELi2EEENS1_25SingleTileBwdLPTSchedulerILb0ELi128ELb0EEEEEEEEEvNT_6ParamsE$_ZN4cute3eso3ESOILb1ELb0EJNS_5tupleIJNS2_IJNS_1CILi1EEENS2_IJS4_NS3_ILi2EEES5_EEEEEES5_NS2_IJS5_S5_EEEEEENS2_IJNS2_IJNS3_ILi0EEENS2_IJS4_NS3_ILi256EEEiEEEEEENS3_ILi2048EEENS2_IJiNS3_ILi4096EEEEEEEEEEEC2ERKS9_RKSH_ - $_ZN7cutlass13device_kernelIN5flash19enable_sm80_to_sm89INS1_16FlashAttnBwdSm80INS1_25CollectiveMainloopBwdSm80ILi2ELi2EN4cute5tupleIJNS5_1CILi128EEES8_NS7_ILi64EEEEEENS_10bfloat16_tEfNS_4arch4Sm80ELb1ELb0ELb1ELb0ELb0ELb0ELb0ELb0ELi2ELi4ELi4ELi4ELb0EEENS1_21CollectiveEpilogueBwdISA_SB_SD_Li256ELb0ELb0ELi2EEENS1_25SingleTileBwdLPTSchedulerILb0ELi128ELb0EEEEEEEEEvNT_6ParamsE$_ZN4cute3eso3ESOILb1ELb0EJNS_5tupleIJNS2_IJNS2_IJNS_1CILi8EEENS3_ILi1EEEEEES5_EEENS2_IJNS2_IJS5_S5_EEENS3_ILi2EEEEEEEEENS2_IJNS2_IJNS2_IJS5_NS3_ILi0EEEEEESC_EEENS2_IJNS2_IJSC_SC_EEEiEEEEEEEEC2ERKSB_RKSH_)
$_ZN7cutlass13device_kernelIN5flash19enable_sm80_to_sm89INS1_16FlashAttnBwdSm80INS1_25CollectiveMainloopBwdSm80ILi2ELi2EN4cute5tupleIJNS5_1CILi128EEES8_NS7_ILi64EEEEEENS_10bfloat16_tEfNS_4arch4Sm80ELb1ELb0ELb1ELb0ELb0ELb0ELb0ELb0ELi2ELi4ELi4ELi4ELb0EEENS1_21CollectiveEpilogueBwdISA_SB_SD_Li256ELb0ELb0ELi2EEENS1_25SingleTileBwdLPTSchedulerILb0ELi128ELb0EEEEEEEEEvNT_6ParamsE$_ZN4cute3eso3ESOILb1ELb0EJNS_5tupleIJNS2_IJNS2_IJNS_1CILi8EEENS3_ILi1EEEEEES5_EEENS2_IJNS2_IJS5_S5_EEENS3_ILi2EEEEEEEEENS2_IJNS2_IJNS2_IJS5_NS3_ILi0EEEEEESC_EEENS2_IJNS2_IJSC_SC_EEEiEEEEEEEEC2ERKSB_RKSH_:
[----:B------:R-:W-:Y:S02]  /*9220*/  IADD3 R2, R67, -c[0x0][0x20], RZ ;  /* 0x8000080043027a10 */ /* 0x000fe40007ffe0ff */
[----:B------:R-:W-:-:S03]  /*9230*/  MOV R7, 0x0 ;  /* 0x0000000000077802 */ /* 0x000fc60000000f00 */
[----:B------:R1:W-:Y:S01]  /*9240*/  STL [R2], R3 ;  /* 0x0000000302007387 */ /* 0x0003e20000100800 */
[----:B------:R-:W-:Y:S05]  /*9250*/  RET.REL.NODEC R6 `(_ZN7cutlass13device_kernelIN5flash19enable_sm80_to_sm89INS1_16FlashAttnBwdSm80INS1_25CollectiveMainloopBwdSm80ILi2ELi2EN4cute5tupleIJNS5_1CILi128EEES8_NS7_ILi64EEEEEENS_10bfloat16_tEfNS_4arch4Sm80ELb1ELb0ELb1ELb0ELb0ELb0ELb0ELb0ELi2ELi4ELi4ELi4ELb0EEENS1_21CollectiveEpilogueBwdISA_SB_SD_Li256ELb0ELb0ELi2EEENS1_25SingleTileBwdLPTSchedulerILb0ELi128ELb0EEEEEEEEEvNT_6ParamsE) ;  /* 0xffff6da006007950 */ /* 0x000fea0003c3ffff */
        .type           $_ZN7cutlass13device_kernelIN5flash19enable_sm80_to_sm89INS1_16FlashAttnBwdSm80INS1_25CollectiveMainloopBwdSm80ILi2ELi2EN4cute5tupleIJNS5_1CILi128EEES8_NS7_ILi64EEEEEENS_10bfloat16_tEfNS_4arch4Sm80ELb1ELb0ELb1ELb0ELb0ELb0ELb0ELb0ELi2ELi4ELi4ELi4ELb0EEENS1_21CollectiveEpilogueBwdISA_SB_SD_Li256ELb0ELb0ELi2EEENS1_25SingleTileBwdLPTSchedulerILb0ELi128ELb0EEEEEEEEEvNT_6ParamsE$_ZN4cute3eso3ESOILb1ELb0EJNS_5tupleIJNS2_IJNS_1CILi1EEENS2_IJS4_NS3_ILi2EEES5_EEEEEES5_NS2_IJS5_S5_EEEEEENS2_IJNS2_IJNS3_ILi0EEENS2_IJS4_NS3_ILi256EEEiEEEEEENS3_ILi2048EEENS2_IJiNS3_ILi4096EEEEEEEEEEEC2ERKS9_RKSH_,@function
        .size           $_ZN7cutlass13device_kernelIN5flash19enable_sm80_to_sm89INS1_16FlashAttnBwdSm80INS1_25CollectiveMainloopBwdSm80ILi2ELi2EN4cute5tupleIJNS5_1CILi128EEES8_NS7_ILi64EEEEEENS_10bfloat16_tEfNS_4arch4Sm80ELb1ELb0ELb1ELb0ELb0ELb0ELb0ELb0ELi2ELi4ELi4ELi4ELb0EEENS1_21CollectiveEpilogueBwdISA_SB_SD_Li256ELb0ELb0ELi2EEENS1_25SingleTileBwdLPTSchedulerILb0ELi128ELb0EEEEEEEEEvNT_6ParamsE$_ZN4cute3eso3ESOILb1ELb0EJNS_5tupleIJNS2_IJNS_1CILi1EEENS2_IJS4_NS3_ILi2EEES5_EEEEEES5_NS2_IJS5_S5_EEEEEENS2_IJNS2_IJNS3_ILi0EEENS2_IJS4_NS3_ILi256EEEiEEEEEENS3_ILi2048EEENS2_IJiNS3_ILi4096EEEEEEEEEEEC2ERKS9_RKSH_,($_ZN7cutlass13device_kernelIN5flash19enable_sm80_to_sm89INS1_16FlashAttnBwdSm80INS1_25CollectiveMainloopBwdSm80ILi2ELi2EN4cute5tupleIJNS5_1CILi128EEES8_NS7_ILi64EEEEEENS_10bfloat16_tEfNS_4arch4Sm80ELb1ELb0ELb1ELb0ELb0ELb0ELb0ELb0ELi2ELi4ELi4ELi4ELb0EEENS1_21CollectiveEpilogueBwdISA_SB_SD_Li256ELb0ELb0ELi2EEENS1_25SingleTileBwdLPTSchedulerILb0ELi128ELb0EEEEEEEEEvNT_6ParamsE$_ZN4cute3eso3ESOILb1ELb0EJNS_5tupleIJNS2_IJNS_1CILi1EEENS3_ILi0EEEEEENS2_IJS5_S5_EEEEEENS2_IJS5_iEEEEEC2ERKS8_RKS9_ - $_ZN7cutlass13device_kernelIN5flash19enable_sm80_to_sm89INS1_16FlashAttnBwdSm80INS1_25CollectiveMainloopBwdSm80ILi2ELi2EN4cute5tupleIJNS5_1CILi128EEES8_NS7_ILi64EEEEEENS_10bfloat16_tEfNS_4arch4Sm80ELb1ELb0ELb1ELb0ELb0ELb0ELb0ELb0ELi2ELi4ELi4ELi4ELb0EEENS1_21CollectiveEpilogueBwdISA_SB_SD_Li256ELb0ELb0ELi2EEENS1_25SingleTileBwdLPTSchedulerILb0ELi128ELb0EEEEEEEEEvNT_6ParamsE$_ZN4cute3eso3ESOILb1ELb0EJNS_5tupleIJNS2_IJNS_1CILi1EEENS2_IJS4_NS3_ILi2EEES5_EEEEEES5_NS2_IJS5_S5_EEEEEENS2_IJNS2_IJNS3_ILi0EEENS2_IJS4_NS3_ILi256EEEiEEEEEENS3_ILi2048EEENS2_IJiNS3_ILi4096EEEEEEEEEEEC2ERKS9_RKSH_)
$_ZN7cutlass13device_kernelIN5flash19enable_sm80_to_sm89INS1_16FlashAttnBwdSm80INS1_25CollectiveMainloopBwdSm80ILi2ELi2EN4cute5tupleIJNS5_1CILi128EEES8_NS7_ILi64EEEEEENS_10bfloat16_tEfNS_4arch4Sm80ELb1ELb0ELb1ELb0ELb0ELb0ELb0ELb0ELi2ELi4ELi4ELi4ELb0EEENS1_21CollectiveEpilogueBwdISA_SB_SD_Li256ELb0ELb0ELi2EEENS1_25SingleTileBwdLPTSchedulerILb0ELi128ELb0EEEEEEEEEvNT_6ParamsE$_ZN4cute3eso3ESOILb1ELb0EJNS_5tupleIJNS2_IJNS_1CILi1EEENS2_IJS4_NS3_ILi2EEES5_EEEEEES5_NS2_IJS5_S5_EEEEEENS2_IJNS2_IJNS3_ILi0EEENS2_IJS4_NS3_ILi256EEEiEEEEEENS3_ILi2048EEENS2_IJiNS3_ILi4096EEEEEEEEEEEC2ERKS9_RKSH_:
[----:B------:R-:W-:Y:S01]  /*9260*/  IADD3 R2, R58, -c[0x0][0x20], RZ ;  /* 0x800008003a027a10 */ /* 0x000fe20007ffe0ff */
[----:B------:R-:W-:Y:S01]  /*9270*/  IMAD.MOV.U32 R8, RZ, RZ, R6 ;  /* 0x000000ffff087224 */ /* 0x000fe200078e0006 */
[----:B------:R-:W-:-:S03]  /*9280*/  MOV R9, 0x0 ;  /* 0x0000000000097802 */ /* 0x000fc60000000f00 */
[----:B------:R1:W-:Y:S04]  /*9290*/  STL [R2], R5 ;  /* 0x0000000502007387 */ /* 0x0003e80000100800 */
[----:B------:R1:W-:Y:S01]  /*92a0*/  STL [R2+0x4], R3 ;  /* 0x0000040302007387 */ /* 0x0003e20000100800 */
[----:B------:R-:W-:Y:S05]  /*92b0*/  RET.REL.NODEC R8 `(_ZN7cutlass13device_kernelIN5flash19enable_sm80_to_sm89INS1_16FlashAttnBwdSm80INS1_25CollectiveMainloopBwdSm80ILi2ELi2EN4cute5tupleIJNS5_1CILi128EEES8_NS7_ILi64EEEEEENS_10bfloat16_tEfNS_4arch4Sm80ELb1ELb0ELb1ELb0ELb0ELb0ELb0ELb0ELi2ELi4ELi4ELi4ELb0EEENS1_21CollectiveEpilogueBwdISA_SB_SD_Li256ELb0ELb0ELi2EEENS1_25SingleTileBwdLPTSchedulerILb0ELi128ELb0EEEEEEEEEvNT_6ParamsE) ;  /* 0xffff6d4008007950 */ /* 0x000fea0003c3ffff */
        .type           $_ZN7cutlass13device_kernelIN5flash19enable_sm80_to_sm89INS1_16FlashAttnBwdSm80INS1_25CollectiveMainloopBwdSm80ILi2ELi2EN4cute5tupleIJNS5_1CILi128EEES8_NS7_ILi64EEEEEENS_10bfloat16_tEfNS_4arch4Sm80ELb1ELb0ELb1ELb0ELb0ELb0ELb0ELb0ELi2ELi4ELi4ELi4ELb0EEENS1_21CollectiveEpilogueBwdISA_SB_SD_Li256ELb0ELb0ELi2EEENS1_25SingleTileBwdLPTSchedulerILb0ELi128ELb0EEEEEEEEEvNT_6ParamsE$_ZN4cute3eso3ESOILb1ELb0EJNS_5tupleIJNS2_IJNS_1CILi1EEENS3_ILi0EEEEEENS2_IJS5_S5_EEEEEENS2_IJS5_iEEEEEC2ERKS8_RKS9_,@function
        .size           $_ZN7cutlass13device_kernelIN5flash19enable_sm80_to_sm89INS1_16FlashAttnBwdSm80INS1_25CollectiveMainloopBwdSm80ILi2ELi2EN4cute5tupleIJNS5_1CILi128EEES8_NS7_ILi64EEEEEENS_10bfloat16_tEfNS_4arch4Sm80ELb1ELb0ELb1ELb0ELb0ELb0ELb0ELb0ELi2ELi4ELi4ELi4ELb0EEENS1_21CollectiveEpilogueBwdISA_SB_SD_Li256ELb0ELb0ELi2EEENS1_25SingleTileBwdLPTSchedulerILb0ELi128ELb0EEEEEEEEEvNT_6ParamsE$_ZN4cute3eso3ESOILb1ELb0EJNS_5tupleIJNS2_IJNS_1CILi1EEENS3_ILi0EEEEEENS2_IJS5_S5_EEEEEENS2_IJS5_iEEEEEC2ERKS8_RKS9_,($_ZN7cutlass13device_kernelIN5flash19enable_sm80_to_sm89INS1_16FlashAttnBwdSm80INS1_25CollectiveMainloopBwdSm80ILi2ELi2EN4cute5tupleIJNS5_1CILi128EEES8_NS7_ILi64EEEEEENS_10bfloat16_tEfNS_4arch4Sm80ELb1ELb0ELb1ELb0ELb0ELb0ELb0ELb0ELi2ELi4ELi4ELi4ELb0EEENS1_21CollectiveEpilogueBwdISA_SB_SD_Li256ELb0ELb0ELi2EEENS1_25SingleTileBwdLPTSchedulerILb0ELi128ELb0EEEEEEEEEvNT_6ParamsE$_ZN4cute3eso3ESOILb1ELb0EJNS_5tupleIJNS2_IJNS_1CILi1EEENS3_ILi0EEEEEES5_EEENS2_IJNS2_IJS5_S5_EEEiEEEEEC2ERKS7_RKS9_ - $_ZN7cutlass13device_kernelIN5flash19enable_sm80_to_sm89INS1_16FlashAttnBwdSm80INS1_25CollectiveMainloopBwdSm80ILi2ELi2EN4cute5tupleIJNS5_1CILi128EEES8_NS7_ILi64EEEEEENS_10bfloat16_tEfNS_4arch4Sm80ELb1ELb0ELb1ELb0ELb0ELb0ELb0ELb0ELi2ELi4ELi4ELi4ELb0EEENS1_21CollectiveEpilogueBwdISA_SB_SD_Li256ELb0ELb0ELi2EEENS1_25SingleTileBwdLPTSchedulerILb0ELi128ELb0EEEEEEEEEvNT_6ParamsE$_ZN4cute3eso3ESOILb1ELb0EJNS_5tupleIJNS2_IJNS_1CILi1EEENS3_ILi0EEEEEENS2_IJS5_S5_EEEEEENS2_IJS5_iEEEEEC2ERKS8_RKS9_)
$_ZN7cutlass13device_kernelIN5flash19enable_sm80_to_sm89INS1_16FlashAttnBwdSm80INS1_25CollectiveMainloopBwdSm80ILi2ELi2EN4cute5tupleIJNS5_1CILi128EEES8_NS7_ILi64EEEEEENS_10bfloat16_tEfNS_4arch4Sm80ELb1ELb0ELb1ELb0ELb0ELb0ELb0ELb0ELi2ELi4ELi4ELi4ELb0EEENS1_21CollectiveEpilogueBwdISA_SB_SD_Li256ELb0ELb0ELi2EEENS1_25SingleTileBwdLPTSchedulerILb0ELi128ELb0EEEEEEEEEvNT_6ParamsE$_ZN4cute3eso3ESOILb1ELb0EJNS_5tupleIJNS2_IJNS_1CILi1EEENS3_ILi0EEEEEENS2_IJS5_S5_EEEEEENS2_IJS5_iEEEEEC2ERKS8_RKS9_:
[----:B------:R-:W-:Y:S02]  /*92c0*/  IADD3 R2, R67, -c[0x0][0x20], RZ ;  /* 0x8000080043027a10 */ /* 0x000fe40007ffe0ff */
[----:B------:R-:W-:-:S03]  /*92d0*/  MOV R5, 0x0 ;  /* 0x0000000000057802 */ /* 0x000fc60000000f00 */
[----:B------:R1:W-:Y:S01]  /*92e0*/  STL [R2], R3 ;  /* 0x0000000302007387 */ /* 0x0003e20000100800 */
[----:B------:R-:W-:Y:S05]  /*92f0*/  RET.REL.NODEC R4 `(_ZN7cutlass13device_kernelIN5flash19enable_sm80_to_sm89INS1_16FlashAttnBwdSm80INS1_25CollectiveMainloopBwdSm80ILi2ELi2EN4cute5tupleIJNS5_1CILi128EEES8_NS7_ILi64EEEEEENS_10bfloat16_tEfNS_4arch4Sm80ELb1ELb0ELb1ELb0ELb0ELb0ELb0ELb0ELi2ELi4ELi4ELi4ELb0EEENS1_21CollectiveEpilogueBwdISA_SB_SD_Li256ELb0ELb0ELi2EEENS1_25SingleTileBwdLPTSchedulerILb0ELi128ELb0EEEEEEEEEvNT_6ParamsE) ;  /* 0xffff6d0004007950 */ /* 0x000fea0003c3ffff */
        .type           $_ZN7cutlass13device_kernelIN5flash19enable_sm80_to_sm89INS1_16FlashAttnBwdSm80INS1_25CollectiveMainloopBwdSm80ILi2ELi2EN4cute5tupleIJNS5_1CILi128EEES8_NS7_ILi64EEEEEENS_10bfloat16_tEfNS_4arch4Sm80ELb1ELb0ELb1ELb0ELb0ELb0ELb0ELb0ELi2ELi4ELi4ELi4ELb0EEENS1_21CollectiveEpilogueBwdISA_SB_SD_Li256ELb0ELb0ELi2EEENS1_25SingleTileBwdLPTSchedulerILb0ELi128ELb0EEEEEEEEEvNT_6ParamsE$_ZN4cute3eso3ESOILb1ELb0EJNS_5tupleIJNS2_IJNS_1CILi1EEENS3_ILi0EEEEEES5_EEENS2_IJNS2_IJS5_S5_EEEiEEEEEC2ERKS7_RKS9_,@function
        .size           $_ZN7cutlass13device_kernelIN5flash19enable_sm80_to_sm89INS1_16FlashAttnBwdSm80INS1_25CollectiveMainloopBwdSm80ILi2ELi2EN4cute5tupleIJNS5_1CILi128EEES8_NS7_ILi64EEEEEENS_10bfloat16_tEfNS_4arch4Sm80ELb1ELb0ELb1ELb0ELb0ELb0ELb0ELb0ELi2ELi4ELi4ELi4ELb0EEENS1_21CollectiveEpilogueBwdISA_SB_SD_Li256ELb0ELb0ELi2EEENS1_25SingleTileBwdLPTSchedulerILb0ELi128ELb0EEEEEEEEEvNT_6ParamsE$_ZN4cute3eso3ESOILb1ELb0EJNS_5tupleIJNS2_IJNS_1CILi1EEENS3_ILi0EEEEEES5_EEENS2_IJNS2_IJS5_S5_EEEiEEEEEC2ERKS7_RKS9_,($_ZN7cutlass13device_kernelIN5flash19enable_sm80_to_sm89INS1_16FlashAttnBwdSm80INS1_25CollectiveMainloopBwdSm80ILi2ELi2EN4cute5tupleIJNS5_1CILi128EEES8_NS7_ILi64EEEEEENS_10bfloat16_tEfNS_4arch4Sm80ELb1ELb0ELb1ELb0ELb0ELb0ELb0ELb0ELi2ELi4ELi4ELi4ELb0EEENS1_21CollectiveEpilogueBwdISA_SB_SD_Li256ELb0ELb0ELi2EEENS1_25SingleTileBwdLPTSchedulerILb0ELi128ELb0EEEEEEEEEvNT_6ParamsE$_ZN4cute3eso3ESOILb1ELb0EJNS_5tupleIJNS2_IJNS_1CILi2EEES4_EEENS3_ILi8EEES5_EEENS2_IJNS2_IJNS3_ILi1EEEiEEENS3_ILi1024EEENS2_IJiiEEEEEEEEC2ERKS7_RKSC_ - $_ZN7cutlass13device_kernelIN5flash19enable_sm80_to_sm89INS1_16FlashAttnBwdSm80INS1_25CollectiveMainloopBwdSm80ILi2ELi2EN4cute5tupleIJNS5_1CILi128EEES8_NS7_ILi64EEEEEENS_10bfloat16_tEfNS_4arch4Sm80ELb1ELb0ELb1ELb0ELb0ELb0ELb0ELb0ELi2ELi4ELi4ELi4ELb0EEENS1_21CollectiveEpilogueBwdISA_SB_SD_Li256ELb0ELb0ELi2EEENS1_25SingleTileBwdLPTSchedulerILb0ELi128ELb0EEEEEEEEEvNT_6ParamsE$_ZN4cute3eso3ESOILb1ELb0EJNS_5tupleIJNS2_IJNS_1CILi1EEENS3_ILi0EEEEEES5_EEENS2_IJNS2_IJS5_S5_EEEiEEEEEC2ERKS7_RKS9_)
$_ZN7cutlass13device_kernelIN5flash19enable_sm80_to_sm89INS1_16FlashAttnBwdSm80INS1_25CollectiveMainloopBwdSm80ILi2ELi2EN4cute5tupleIJNS5_1CILi128EEES8_NS7_ILi64EEEEEENS_10bfloat16_tEfNS_4arch4Sm80ELb1ELb0ELb1ELb0ELb0ELb0ELb0ELb0ELi2ELi4ELi4ELi4ELb0EEENS1_21CollectiveEpilogueBwdISA_SB_SD_Li256ELb0ELb0ELi2EEENS1_25SingleTileBwdLPTSchedulerILb0ELi128ELb0EEEEEEEEEvNT_6ParamsE$_ZN4cute3eso3ESOILb1ELb0EJNS_5tupleIJNS2_IJNS_1CILi1EEENS3_ILi0EEEEEES5_EEENS2_IJNS2_IJS5_S5_EEEiEEEEEC2ERKS7_RKS9_:
[----:B------:R-:W-:Y:S02]  /*9300*/  IADD3 R2, R67, -c[0x0][0x20], RZ ;  /* 0x8000080043027a10 */ /* 0x000fe40007ffe0ff */
[----:B------:R-:W-:-:S03]  /*9310*/  MOV R5, 0x0 ;  /* 0x0000000000057802 */ /* 0x000fc60000000f00 */
[----:B------:R1:W-:Y:S01]  /*9320*/  STL [R2], R3 ;  /* 0x0000000302007387 */ /* 0x0003e20000100800 */
[----:B------:R-:W-:Y:S05]  /*9330*/  RET.REL.NODEC R4 `(_ZN7cutlass13device_kernelIN5flash19enable_sm80_to_sm89INS1_16FlashAttnBwdSm80INS1_25CollectiveMainloopBwdSm80ILi2ELi2EN4cute5tupleIJNS5_1CILi128EEES8_NS7_ILi64EEEEEENS_10bfloat16_tEfNS_4arch4Sm80ELb1ELb0ELb1ELb0ELb0ELb0ELb0ELb0ELi2ELi4ELi4ELi4ELb0EEENS1_21CollectiveEpilogueBwdISA_SB_SD_Li256ELb0ELb0ELi2EEENS1_25SingleTileBwdLPTSchedulerILb0ELi128ELb0EEEEEEEEEvNT_6ParamsE) ;  /* 0xffff6cc004007950 */ /* 0x000fea0003c3ffff */
        .type           $_ZN7cutlass13device_kernelIN5flash19enable_sm80_to_sm89INS1_16FlashAttnBwdSm80INS1_25CollectiveMainloopBwdSm80ILi2ELi2EN4cute5tupleIJNS5_1CILi128EEES8_NS7_ILi64EEEEEENS_10bfloat16_tEfNS_4arch4Sm80ELb1ELb0ELb1ELb0ELb0ELb0ELb0ELb0ELi2ELi4ELi4ELi4ELb0EEENS1_21CollectiveEpilogueBwdISA_SB_SD_Li256ELb0ELb0ELi2EEENS1_25SingleTileBwdLPTSchedulerILb0ELi128ELb0EEEEEEEEEvNT_6ParamsE$_ZN4cute3eso3ESOILb1ELb0EJNS_5tupleIJNS2_IJNS_1CILi2EEES4_EEENS3_ILi8EEES5_EEENS2_IJNS2_IJNS3_ILi1EEEiEEENS3_ILi1024EEENS2_IJiiEEEEEEEEC2ERKS7_RKSC_,@function
        .size           $_ZN7cutlass13device_kernelIN5flash19enable_sm80_to_sm89INS1_16FlashAttnBwdSm80INS1_25CollectiveMainloopBwdSm80ILi2ELi2EN4cute5tupleIJNS5_1CILi128EEES8_NS7_ILi64EEEEEENS_10bfloat16_tEfNS_4arch4Sm80ELb1ELb0ELb1ELb0ELb0ELb0ELb0ELb0ELi2ELi4ELi4ELi4ELb0EEENS1_21CollectiveEpilogueBwdISA_SB_SD_Li256ELb0ELb0ELi2EEENS1_25SingleTileBwdLPTSchedulerILb0ELi128ELb0EEEEEEEEEvNT_6ParamsE$_ZN4cute3eso3ESOILb1ELb0EJNS_5tupleIJNS2_IJNS_1CILi2EEES4_EEENS3_ILi8EEES5_EEENS2_IJNS2_IJNS3_ILi1EEEiEEENS3_ILi1024EEENS2_IJiiEEEEEEEEC2ERKS7_RKSC_,($_ZN7cutlass13device_kernelIN5flash19enable_sm80_to_sm89INS1_16FlashAttnBwdSm80INS1_25CollectiveMainloopBwdSm80ILi2ELi2EN4cute5tupleIJNS5_1CILi128EEES8_NS7_ILi64EEEEEENS_10bfloat16_tEfNS_4arch4Sm80ELb1ELb0ELb1ELb0ELb0ELb0ELb0ELb0ELi2ELi4ELi4ELi4ELb0EEENS1_21CollectiveEpilogueBwdISA_SB_SD_Li256ELb0ELb0ELi2EEENS1_25SingleTileBwdLPTSchedulerILb0ELi128ELb0EEEEEEEEEvNT_6ParamsE$_ZN4cute3eso3ESOILb1ELb0EJNS_5tupleIJNS2_IJNS_1CILi2EEES4_EEES4_EEENS2_IJNS2_IJiiEEENS3_ILi8192EEEEEEEEC2ERKS6_RKS9_ - $_ZN7cutlass13device_kernelIN5flash19enable_sm80_to_sm89INS1_16FlashAttnBwdSm80INS1_25CollectiveMainloopBwdSm80ILi2ELi2EN4cute5tupleIJNS5_1CILi128EEES8_NS7_ILi64EEEEEENS_10bfloat16_tEfNS_4arch4Sm80ELb1ELb0ELb1ELb0ELb0ELb0ELb0ELb0ELi2ELi4ELi4ELi4ELb0EEENS1_21CollectiveEpilogueBwdISA_SB_SD_Li256ELb0ELb0ELi2EEENS1_25SingleTileBwdLPTSchedulerILb0ELi128ELb0EEEEEEEEEvNT_6ParamsE$_ZN4cute3eso3ESOILb1ELb0EJNS_5tupleIJNS2_IJNS_1CILi2EEES4_EEENS3_ILi8EEES5_EEENS2_IJNS2_IJNS3_ILi1EEEiEEENS3_ILi1024EEENS2_IJiiEEEEEEEEC2ERKS7_RKSC_)
$_ZN7cutlass13device_kernelIN5flash19enable_sm80_to_sm89INS1_16FlashAttnBwdSm80INS1_25CollectiveMainloopBwdSm80ILi2ELi2EN4cute5tupleIJNS5_1CILi128EEES8_NS7_ILi64EEEEEENS_10bfloat16_tEfNS_4arch4Sm80ELb1ELb0ELb1ELb0ELb0ELb0ELb0ELb0ELi2ELi4ELi4ELi4ELb0EEENS1_21CollectiveEpilogueBwdISA_SB_SD_Li256ELb0ELb0ELi2EEENS1_25SingleTileBwdLPTSchedulerILb0ELi128ELb0EEEEEEEEEvNT_6ParamsE$_ZN4cute3eso3ESOILb1ELb0EJNS_5tupleIJNS2_IJNS_1CILi2EEES4_EEENS3_ILi8EEES5_EEENS2_IJNS2_IJNS3_ILi1EEEiEEENS3_ILi1024EEENS2_IJiiEEEEEEEEC2ERKS7_RKSC_:
[----:B------:R-:W-:Y:S02]  /*9340*/  IADD3 R4, R23, -c[0x0][0x20], RZ ;  /* 0x8000080017047a10 */ /* 0x000fe40007ffe0ff */
[----:B------:R-:W-:-:S03]  /*9350*/  MOV R9, 0x0 ;  /* 0x0000000000097802 */ /* 0x000fc60000000f00 */
[----:B------:R1:W-:Y:S04]  /*9360*/  STL [R4], R2 ;  /* 0x0000000204007387 */ /* 0x0003e80000100800 */
[----:B------:R1:W-:Y:S04]  /*9370*/  STL [R4+0x4], R3 ;  /* 0x0000040304007387 */ /* 0x0003e80000100800 */
[----:B------:R1:W-:Y:S01]  /*9380*/  STL [R4+0x8], R5 ;  /* 0x0000080504007387 */ /* 0x0003e20000100800 */
[----:B------:R-:W-:Y:S05]  /*9390*/  RET.REL.NODEC R8 `(_ZN7cutlass13device_kernelIN5flash19enable_sm80_to_sm89INS1_16FlashAttnBwdSm80INS1_25CollectiveMainloopBwdSm80ILi2ELi2EN4cute5tupleIJNS5_1CILi128EEES8_NS7_ILi64EEEEEENS_10bfloat16_tEfNS_4arch4Sm80ELb1ELb0ELb1ELb0ELb0ELb0ELb0ELb0ELi2ELi4ELi4ELi4ELb0EEENS1_21CollectiveEpilogueBwdISA_SB_SD_Li256ELb0ELb0ELi2EEENS1_25SingleTileBwdLPTSchedulerILb0ELi128ELb0EEEEEEEEEvNT_6ParamsE) ;  /* 0xffff6c6008007950 */ /* 0x000fea0003c3ffff */
        .type           $_ZN7cutlass13device_kernelIN5flash19enable_sm80_to_sm89INS1_16FlashAttnBwdSm80INS1_25CollectiveMainloopBwdSm80ILi2ELi2EN4cute5tupleIJNS5_1CILi128EEES8_NS7_ILi64EEEEEENS_10bfloat16_tEfNS_4arch4Sm80ELb1ELb0ELb1ELb0ELb0ELb0ELb0ELb0ELi2ELi4ELi4ELi4ELb0EEENS1_21CollectiveEpilogueBwdISA_SB_SD_Li256ELb0ELb0ELi2EEENS1_25SingleTileBwdLPTSchedulerILb0ELi128ELb0EEEEEEEEEvNT_6ParamsE$_ZN4cute3eso3ESOILb1ELb0EJNS_5tupleIJNS2_IJNS_1CILi2EEES4_EEES4_EEENS2_IJNS2_IJiiEEENS3_ILi8192EEEEEEEEC2ERKS6_RKS9_,@function
        .size           $_ZN7cutlass13device_kernelIN5flash19enable_sm80_to_sm89INS1_16FlashAttnBwdSm80INS1_25CollectiveMainloopBwdSm80ILi2ELi2EN4cute5tupleIJNS5_1CILi128EEES8_NS7_ILi64EEEEEENS_10bfloat16_tEfNS_4arch4Sm80ELb1ELb0ELb1ELb0ELb0ELb0ELb0ELb0ELi2ELi4ELi4ELi4ELb0EEENS1_21CollectiveEpilogueBwdISA_SB_SD_Li256ELb0ELb0ELi2EEENS1_25SingleTileBwdLPTSchedulerILb0ELi128ELb0EEEEEEEEEvNT_6ParamsE$_ZN4cute3eso3ESOILb1ELb0EJNS_5tupleIJNS2_IJNS_1CILi2EEES4_EEES4_EEENS2_IJNS2_IJiiEEENS3_ILi8192EEEEEEEEC2ERKS6_RKS9_,($_ZN7cutlass13device_kernelIN5flash19enable_sm80_to_sm89INS1_16FlashAttnBwdSm80INS1_25CollectiveMainloopBwdSm80ILi2ELi2EN4cute5tupleIJNS5_1CILi128EEES8_NS7_ILi64EEEEEENS_10bfloat16_tEfNS_4arch4Sm80ELb1ELb0ELb1ELb0ELb0ELb0ELb0ELb0ELi2ELi4ELi4ELi4ELb0EEENS1_21CollectiveEpilogueBwdISA_SB_SD_Li256ELb0ELb0ELi2EEENS1_25SingleTileBwdLPTSchedulerILb0ELi128ELb0EEEEEEEEEvNT_6ParamsE$_ZN4cute3eso3ESOILb1ELb0EJNS_5tupleIJNS2_IJNS_1CILi2EEES4_EEES5_NS3_ILi8EEEEEENS2_IJNS2_IJiNS3_ILi512EEEEEENS2_IJiiEEENS3_ILi1024EEEEEEEEC2ERKS7_RKSC_ - $_ZN7cutlass13device_kernelIN5flash19enable_sm80_to_sm89INS1_16FlashAttnBwdSm80INS1_25CollectiveMainloopBwdSm80ILi2ELi2EN4cute5tupleIJNS5_1CILi128EEES8_NS7_ILi64EEEEEENS_10bfloat16_tEfNS_4arch4Sm80ELb1ELb0ELb1ELb0ELb0ELb0ELb0ELb0ELi2ELi4ELi4ELi4ELb0EEENS1_21CollectiveEpilogueBwdISA_SB_SD_Li256ELb0ELb0ELi2EEENS1_25SingleTileBwdLPTSchedulerILb0ELi128ELb0EEEEEEEEEvNT_6ParamsE$_ZN4cute3eso3ESOILb1ELb0EJNS_5tupleIJNS2_IJNS_1CILi2EEES4_EEES4_EEENS2_IJNS2_IJiiEEENS3_ILi8192EEEEEEEEC2ERKS6_RKS9_)
$_ZN7cutlass13device_kernelIN5flash19enable_sm80_to_sm89INS1_16FlashAttnBwdSm80INS1_25CollectiveMainloopBwdSm80ILi2ELi2EN4cute5tupleIJNS5_1CILi128EEES8_NS7_ILi64EEEEEENS_10bfloat16_tEfNS_4arch4Sm80ELb1ELb0ELb1ELb0ELb0ELb0ELb0ELb0ELi2ELi4ELi4ELi4ELb0EEENS1_21CollectiveEpilogueBwdISA_SB_SD_Li256ELb0ELb0ELi2EEENS1_25SingleTileBwdLPTSchedulerILb0ELi128ELb0EEEEEEEEEvNT_6ParamsE$_ZN4cute3eso3ESOILb1ELb0EJNS_5tupleIJNS2_IJNS_1CILi2EEES4_EEES4_EEENS2_IJNS2_IJiiEEENS3_ILi8192EEEEEEEEC2ERKS6_RKS9_:
[----:B------:R-:W-:Y:S01]  /*93a0*/  IADD3 R4, R65, -c[0x0][0x20], RZ ;  /* 0x8000080041047a10 */ /* 0x000fe20007ffe0ff */
[----:B------:R-:W-:Y:S01]  /*93b0*/  IMAD.MOV.U32 R72, RZ, RZ, R6 ;  /* 0x000000ffff487224 */ /* 0x000fe200078e0006 */
[----:B------:R-:W-:-:S03]  /*93c0*/  MOV R73, 0x0 ;  /* 0x0000000000497802 */ /* 0x000fc60000000f00 */
[----:B------:R1:W-:Y:S04]  /*93d0*/  STL [R4], R2 ;  /* 0x0000000204007387 */ /* 0x0003e80000100800 */
[----:B------:R1:W-:Y:S01]  /*93e0*/  STL [R4+0x4], R3 ;  /* 0x0000040304007387 */ /* 0x0003e20000100800 */
[----:B------:R-:W-:Y:S05]  /*93f0*/  RET.REL.NODEC R72 `(_ZN7cutlass13device_kernelIN5flash19enable_sm80_to_sm89INS1_16FlashAttnBwdSm80INS1_25CollectiveMainloopBwdSm80ILi2ELi2EN4cute5tupleIJNS5_1CILi128EEES8_NS7_ILi64EEEEEENS_10bfloat16_tEfNS_4arch4Sm80ELb1ELb0ELb1ELb0ELb0ELb0ELb0ELb0ELi2ELi4ELi4ELi4ELb0EEENS1_21CollectiveEpilogueBwdISA_SB_SD_Li256ELb0ELb0ELi2EEENS1_25SingleTileBwdLPTSchedulerILb0ELi128ELb0EEEEEEEEEvNT_6ParamsE) ;  /* 0xffff6c0048007950 */ /* 0x000fea0003c3ffff */
        .type           $_ZN7cutlass13device_kernelIN5flash19enable_sm80_to_sm89INS1_16FlashAttnBwdSm80INS1_25CollectiveMainloopBwdSm80ILi2ELi2EN4cute5tupleIJNS5_1CILi128EEES8_NS7_ILi64EEEEEENS_10bfloat16_tEfNS_4arch4Sm80ELb1ELb0ELb1ELb0ELb0ELb0ELb0ELb0ELi2ELi4ELi4ELi4ELb0EEENS1_21CollectiveEpilogueBwdISA_SB_SD_Li256ELb0ELb0ELi2EEENS1_25SingleTileBwdLPTSchedulerILb0ELi128ELb0EEEEEEEEEvNT_6ParamsE$_ZN4cute3eso3ESOILb1ELb0EJNS_5tupleIJNS2_IJNS_1CILi2EEES4_EEES5_NS3_ILi8EEEEEENS2_IJNS2_IJiNS3_ILi512EEEEEENS2_IJiiEEENS3_ILi1024EEEEEEEEC2ERKS7_RKSC_,@function
        .size           $_ZN7cutlass13device_kernelIN5flash19enable_sm80_to_sm89INS1_16FlashAttnBwdSm80INS1_25CollectiveMainloopBwdSm80ILi2ELi2EN4cute5tupleIJNS5_1CILi128EEES8_NS7_ILi64EEEEEENS_10bfloat16_tEfNS_4arch4Sm80ELb1ELb0ELb1ELb0ELb0ELb0ELb0ELb0ELi2ELi4ELi4ELi4ELb0EEENS1_21CollectiveEpilogueBwdISA_SB_SD_Li256ELb0ELb0ELi2EEENS1_25SingleTileBwdLPTSchedulerILb0ELi128ELb0EEEEEEEEEvNT_6ParamsE$_ZN4cute3eso3ESOILb1ELb0EJNS_5tupleIJNS2_IJNS_1CILi2EEES4_EEES5_NS3_ILi8EEEEEENS2_IJNS2_IJiNS3_ILi512EEEEEENS2_IJiiEEENS3_ILi1024EEEEEEEEC2ERKS7_RKSC_,($_ZN7cutlass13device_kernelIN5flash19enable_sm80_to_sm89INS1_16FlashAttnBwdSm80INS1_25CollectiveMainloopBwdSm80ILi2ELi2EN4cute5tupleIJNS5_1CILi128EEES8_NS7_ILi64EEEEEENS_10bfloat16_tEfNS_4arch4Sm80ELb1ELb0ELb1ELb0ELb0ELb0ELb0ELb0ELi2ELi4ELi4ELi4ELb0EEENS1_21CollectiveEpilogueBwdISA_SB_SD_Li256ELb0ELb0ELi2EEENS1_25SingleTileBwdLPTSchedulerILb0ELi128ELb0EEEEEEEEEvNT_6ParamsE$_ZN4cute3eso3ESOILb1ELb0EJNS_5tupleIJNS2_IJNS_1CILi2EEES4_S4_EEES4_NS2_IJNS2_IJS4_S4_EEES4_EEEEEENS2_IJNS2_IJNS3_ILi1EEENS3_ILi512EEEiEEENS3_ILi4096EEENS2_IJNS2_IJiiEEENS3_ILi8192EEEEEEEEEEEC2ERKS8_RKSG_ - $_ZN7cutlass13device_kernelIN5flash19enable_sm80_to_sm89INS1_16FlashAttnBwdSm80INS1_25CollectiveMainloopBwdSm80ILi2ELi2EN4cute5tupleIJNS5_1CILi128EEES8_NS7_ILi64EEEEEENS_10bfloat16_tEfNS_4arch4Sm80ELb1ELb0ELb1ELb0ELb0ELb0ELb0ELb0ELi2ELi4ELi4ELi4ELb0EEENS1_21CollectiveEpilogueBwdISA_SB_SD_Li256ELb0ELb0ELi2EEENS1_25SingleTileBwdLPTSchedulerILb0ELi128ELb0EEEEEEEEEvNT_6ParamsE$_ZN4cute3eso3ESOILb1ELb0EJNS_5tupleIJNS2_IJNS_1CILi2EEES4_EEES5_NS3_ILi8EEEEEENS2_IJNS2_IJiNS3_ILi512EEEEEENS2_IJiiEEENS3_ILi1024EEEEEEEEC2ERKS7_RKSC_)
$_ZN7cutlass13device_kernelIN5flash19enable_sm80_to_sm89INS1_16FlashAttnBwdSm80INS1_25CollectiveMainloopBwdSm80ILi2ELi2EN4cute5tupleIJNS5_1CILi128EEES8_NS7_ILi64EEEEEENS_10bfloat16_tEfNS_4arch4Sm80ELb1ELb0ELb1ELb0ELb0ELb0ELb0ELb0ELi2ELi4ELi4ELi4ELb0EEENS1_21CollectiveEpilogueBwdISA_SB_SD_Li256ELb0ELb0ELi2EEENS1_25SingleTileBwdLPTSchedulerILb0ELi128ELb0EEEEEEEEEvNT_6ParamsE$_ZN4cute3eso3ESOILb1ELb0EJNS_5tupleIJNS2_IJNS_1CILi2EEES4_EEES5_NS3_ILi8EEEEEENS2_IJNS2_IJiNS3_ILi512EEEEEENS2_IJiiEEENS3_ILi1024EEEEEEEEC2ERKS7_RKSC_:
[----:B------:R-:W-:Y:S02]  /*9400*/  IADD3 R4, R60, -c[0x0][0x20], RZ ;  /* 0x800008003c047a10 */ /* 0x000fe40007ffe0ff */
[----:B------:R-:W-:-:S03]  /*9410*/  MOV R9, 0x0 ;  /* 0x0000000000097802 */ /* 0x000fc60000000f00 */
[----:B------:R1:W-:Y:S04]  /*9420*/  STL [R4], R2 ;  /* 0x0000000204007387 */ /* 0x0003e80000100800 */
[----:B------:R1:W-:Y:S04]  /*9430*/  STL [R4+0x4], R3 ;  /* 0x0000040304007387 */ /* 0x0003e80000100800 */
[----:B------:R1:W-:Y:S01]  /*9440*/  STL [R4+0x8], R5 ;  /* 0x0000080504007387 */ /* 0x0003e20000100800 */
[----:B------:R-:W-:Y:S05]  /*9450*/  RET.REL.NODEC R8 `(_ZN7cutlass13device_kernelIN5flash19enable_sm80_to_sm89INS1_16FlashAttnBwdSm80INS1_25CollectiveMainloopBwdSm80ILi2ELi2EN4cute5tupleIJNS5_1CILi128EEES8_NS7_ILi64EEEEEENS_10bfloat16_tEfNS_4arch4Sm80ELb1ELb0ELb1ELb0ELb0ELb0ELb0ELb0ELi2ELi4ELi4ELi4ELb0EEENS1_21CollectiveEpilogueBwdISA_SB_SD_Li256ELb0ELb0ELi2EEENS1_25SingleTileBwdLPTSchedulerILb0ELi128ELb0EEEEEEEEEvNT_6ParamsE) ;  /* 0xffff6ba008007950 */ /* 0x000fea0003c3ffff */
        .type           $_ZN7cutlass13device_kernelIN5flash19enable_sm80_to_sm89INS1_16FlashAttnBwdSm80INS1_25CollectiveMainloopBwdSm80ILi2ELi2EN4cute5tupleIJNS5_1CILi128EEES8_NS7_ILi64EEEEEENS_10bfloat16_tEfNS_4arch4Sm80ELb1ELb0ELb1ELb0ELb0ELb0ELb0ELb0ELi2ELi4ELi4ELi4ELb0EEENS1_21CollectiveEpilogueBwdISA_SB_SD_Li256ELb0ELb0ELi2EEENS1_25SingleTileBwdLPTSchedulerILb0ELi128ELb0EEEEEEEEEvNT_6ParamsE$_ZN4cute3eso3ESOILb1ELb0EJNS_5tupleIJNS2_IJNS_1CILi2EEES4_S4_EEES4_NS2_IJNS2_IJS4_S4_EEES4_EEEEEENS2_IJNS2_IJNS3_ILi1EEENS3_ILi512EEEiEEENS3_ILi4096EEENS2_IJNS2_IJiiEEENS3_ILi8192EEEEEEEEEEEC2ERKS8_RKSG_,@function
        .size           $_ZN7cutlass13device_kernelIN5flash19enable_sm80_to_sm89INS1_16FlashAttnBwdSm80INS1_25CollectiveMainloopBwdSm80ILi2ELi2EN4cute5tupleIJNS5_1CILi128EEES8_NS7_ILi64EEEEEENS_10bfloat16_tEfNS_4arch4Sm80ELb1ELb0ELb1ELb0ELb0ELb0ELb0ELb0ELi2ELi4ELi4ELi4ELb0EEENS1_21CollectiveEpilogueBwdISA_SB_SD_Li256ELb0ELb0ELi2EEENS1_25SingleTileBwdLPTSchedulerILb0ELi128ELb0EEEEEEEEEvNT_6ParamsE$_ZN4cute3eso3ESOILb1ELb0EJNS_5tupleIJNS2_IJNS_1CILi2EEES4_S4_EEES4_NS2_IJNS2_IJS4_S4_EEES4_EEEEEENS2_IJNS2_IJNS3_ILi1EEENS3_ILi512EEEiEEENS3_ILi4096EEENS2_IJNS2_IJiiEEENS3_ILi8192EEEEEEEEEEEC2ERKS8_RKSG_,($_ZN7cutlass13device_kernelIN5flash19enable_sm80_to_sm89INS1_16FlashAttnBwdSm80INS1_25CollectiveMainloopBwdSm80ILi2ELi2EN4cute5tupleIJNS5_1CILi128EEES8_NS7_ILi64EEEEEENS_10bfloat16_tEfNS_4arch4Sm80ELb1ELb0ELb1ELb0ELb0ELb0ELb0ELb0ELi2ELi4ELi4ELi4ELb0EEENS1_21CollectiveEpilogueBwdISA_SB_SD_Li256ELb0ELb0ELi2EEENS1_25SingleTileBwdLPTSchedulerILb0ELi128ELb0EEEEEEEEEvNT_6ParamsE$_ZN4cute3eso3ESOILb1ELb0EJNS_5tupleIJNS2_IJNS_1CILi2EEES4_S4_EEES4_NS2_IJS4_S4_EEEEEENS2_IJNS2_IJNS3_ILi1EEENS3_ILi512EEEiEEENS3_ILi4096EEENS2_IJiiEEEEEEEEC2ERKS7_RKSD_ - $_ZN7cutlass13device_kernelIN5flash19enable_sm80_to_sm89INS1_16FlashAttnBwdSm80INS1_25CollectiveMainloopBwdSm80ILi2ELi2EN4cute5tupleIJNS5_1CILi128EEES8_NS7_ILi64EEEEEENS_10bfloat16_tEfNS_4arch4Sm80ELb1ELb0ELb1ELb0ELb0ELb0ELb0ELb0ELi2ELi4ELi4ELi4ELb0EEENS1_21CollectiveEpilogueBwdISA_SB_SD_Li256ELb0ELb0ELi2EEENS1_25SingleTileBwdLPTSchedulerILb0ELi128ELb0EEEEEEEEEvNT_6ParamsE$_ZN4cute3eso3ESOILb1ELb0EJNS_5tupleIJNS2_IJNS_1CILi2EEES4_S4_EEES4_NS2_IJNS2_IJS4_S4_EEES4_EEEEEENS2_IJNS2_IJNS3_ILi1EEENS3_ILi512EEEiEEENS3_ILi4096EEENS2_IJNS2_IJiiEEENS3_ILi8192EEEEEEEEEEEC2ERKS8_RKSG_)
$_ZN7cutlass13device_kernelIN5flash19enable_sm80_to_sm89INS1_16FlashAttnBwdSm80INS1_25CollectiveMainloopBwdSm80ILi2ELi2EN4cute5tupleIJNS5_1CILi128EEES8_NS7_ILi64EEEEEENS_10bfloat16_tEfNS_4arch4Sm80ELb1ELb0ELb1ELb0ELb0ELb0ELb0ELb0ELi2ELi4ELi4ELi4ELb0EEENS1_21CollectiveEpilogueBwdISA_SB_SD_Li256ELb0ELb0ELi2EEENS1_25SingleTileBwdLPTSchedulerILb0ELi128ELb0EEEEEEEEEvNT_6ParamsE$_ZN4cute3eso3ESOILb1ELb0EJNS_5tupleIJNS2_IJNS_1CILi2EEES4_S4_EEES4_NS2_IJNS2_IJS4_S4_EEES4_EEEEEENS2_IJNS2_IJNS3_ILi1EEENS3_ILi512EEEiEEENS3_ILi4096EEENS2_IJNS2_IJiiEEENS3_ILi8192EEEEEEEEEEEC2ERKS8_RKSG_:
[----:B------:R-:W-:Y:S02]  /*9460*/  IADD3 R4, R60, -c[0x0][0x20], RZ ;  /* 0x800008003c047a10 */ /* 0x000fe40007ffe0ff */
[----:B------:R-:W-:-:S03]  /*9470*/  MOV R9, 0x0 ;  /* 0x0000000000097802 */ /* 0x000fc60000000f00 */
[----:B------:R1:W-:Y:S04]  /*9480*/  STL [R4], R2 ;  /* 0x0000000204007387 */ /* 0x0003e80000100800 */
[----:B------:R1:W-:Y:S04]  /*9490*/  STL [R4+0x4], R3 ;  /* 0x0000040304007387 */ /* 0x0003e80000100800 */
[----:B------:R1:W-:Y:S01]  /*94a0*/  STL [R4+0x8], R5 ;  /* 0x0000080504007387 */ /* 0x0003e20000100800 */
[----:B------:R-:W-:Y:S05]  /*94b0*/  RET.REL.NODEC R8 `(_ZN7cutlass13device_kernelIN5flash19enable_sm80_to_sm89INS1_16FlashAttnBwdSm80INS1_25CollectiveMainloopBwdSm80ILi2ELi2EN4cute5tupleIJNS5_1CILi128EEES8_NS7_ILi64EEEEEENS_10bfloat16_tEfNS_4arch4Sm80ELb1ELb0ELb1ELb0ELb0ELb0ELb0ELb0ELi2ELi4ELi4ELi4ELb0EEENS1_21CollectiveEpilogueBwdISA_SB_SD_Li256ELb0ELb0ELi2EEENS1_25SingleTileBwdLPTSchedulerILb0ELi128ELb0EEEEEEEEEvNT_6ParamsE) ;  /* 0xffff6b4008007950 */ /* 0x000fea0003c3ffff */
        .type           $_ZN7cutlass13device_kernelIN5flash19enable_sm80_to_sm89INS1_16FlashAttnBwdSm80INS1_25CollectiveMainloopBwdSm80ILi2ELi2EN4cute5tupleIJNS5_1CILi128EEES8_NS7_ILi64EEEEEENS_10bfloat16_tEfNS_4arch4Sm80ELb1ELb0ELb1ELb0ELb0ELb0ELb0ELb0ELi2ELi4ELi4ELi4ELb0EEENS1_21CollectiveEpilogueBwdISA_SB_SD_Li256ELb0ELb0ELi2EEENS1_25SingleTileBwdLPTSchedulerILb0ELi128ELb0EEEEEEEEEvNT_6ParamsE$_ZN4cute3eso3ESOILb1ELb0EJNS_5tupleIJNS2_IJNS_1CILi2EEES4_S4_EEES4_NS2_IJS4_S4_EEEEEENS2_IJNS2_IJNS3_ILi1EEENS3_ILi512EEEiEEENS3_ILi4096EEENS2_IJiiEEEEEEEEC2ERKS7_RKSD_,@function
        .size           $_ZN7cutlass13device_kernelIN5flash19enable_sm80_to_sm89INS1_16FlashAttnBwdSm80INS1_25CollectiveMainloopBwdSm80ILi2ELi2EN4cute5tupleIJNS5_1CILi128EEES8_NS7_ILi64EEEEEENS_10bfloat16_tEfNS_4arch4Sm80ELb1ELb0ELb1ELb0ELb0ELb0ELb0ELb0ELi2ELi4ELi4ELi4ELb0EEENS1_21CollectiveEpilogueBwdISA_SB_SD_Li256ELb0ELb0ELi2EEENS1_25SingleTileBwdLPTSchedulerILb0ELi128ELb0EEEEEEEEEvNT_6ParamsE$_ZN4cute3eso3ESOILb1ELb0EJNS_5tupleIJNS2_IJNS_1CILi2EEES4_S4_EEES4_NS2_IJS4_S4_EEEEEENS2_IJNS2_IJNS3_ILi1EEENS3_ILi512EEEiEEENS3_ILi4096EEENS2_IJiiEEEEEEEEC2ERKS7_RKSD_,($_ZN7cutlass13device_kernelIN5flash19enable_sm80_to_sm89INS1_16FlashAttnBwdSm80INS1_25CollectiveMainloopBwdSm80ILi2ELi2EN4cute5tupleIJNS5_1CILi128EEES8_NS7_ILi64EEEEEENS_10bfloat16_tEfNS_4arch4Sm80ELb1ELb0ELb1ELb0ELb0ELb0ELb0ELb0ELi2ELi4ELi4ELi4ELb0EEENS1_21CollectiveEpilogueBwdISA_SB_SD_Li256ELb0ELb0ELi2EEENS1_25SingleTileBwdLPTSchedulerILb0ELi128ELb0EEEEEEEEEvNT_6ParamsE$_ZN4cute3eso3ESOILb1ELb0EJNS_5tupleIJNS2_IJNS_1CILi8EEENS3_ILi1EEEEEENS2_IJNS3_ILi2EEEEEEEEENS2_IJNS2_IJS5_NS3_ILi0EEEEEENS2_IJiEEEEEEEEC2ERKS9_RKSD_ - $_ZN7cutlass13device_kernelIN5flash19enable_sm80_to_sm89INS1_16FlashAttnBwdSm80INS1_25CollectiveMainloopBwdSm80ILi2ELi2EN4cute5tupleIJNS5_1CILi128EEES8_NS7_ILi64EEEEEENS_10bfloat16_tEfNS_4arch4Sm80ELb1ELb0ELb1ELb0ELb0ELb0ELb0ELb0ELi2ELi4ELi4ELi4ELb0EEENS1_21CollectiveEpilogueBwdISA_SB_SD_Li256ELb0ELb0ELi2EEENS1_25SingleTileBwdLPTSchedulerILb0ELi128ELb0EEEEEEEEEvNT_6ParamsE$_ZN4cute3eso3ESOILb1ELb0EJNS_5tupleIJNS2_IJNS_1CILi2EEES4_S4_EEES4_NS2_IJS4_S4_EEEEEENS2_IJNS2_IJNS3_ILi1EEENS3_ILi512EEEiEEENS3_ILi4096EEENS2_IJiiEEEEEEEEC2ERKS7_RKSD_)
$_ZN7cutlass13device_kernelIN5flash19enable_sm80_to_sm89INS1_16FlashAttnBwdSm80INS1_25CollectiveMainloopBwdSm80ILi2ELi2EN4cute5tupleIJNS5_1CILi128EEES8_NS7_ILi64EEEEEENS_10bfloat16_tEfNS_4arch4Sm80ELb1ELb0ELb1ELb0ELb0ELb0ELb0ELb0ELi2ELi4ELi4ELi4ELb0EEENS1_21CollectiveEpilogueBwdISA_SB_SD_Li256ELb0ELb0ELi2EEENS1_25SingleTileBwdLPTSchedulerILb0ELi128ELb0EEEEEEEEEvNT_6ParamsE$_ZN4cute3eso3ESOILb1ELb0EJNS_5tupleIJNS2_IJNS_1CILi2EEES4_S4_EEES4_NS2_IJS4_S4_EEEEEENS2_IJNS2_IJNS3_ILi1EEENS3_ILi512EEEiEEENS3_ILi4096EEENS2_IJiiEEEEEEEEC2ERKS7_RKSD_:
[----:B------:R-:W-:Y:S02]  /*94c0*/  IADD3 R4, R23, -c[0x0][0x20], RZ ;  /* 0x8000080017047a10 */ /* 0x000fe40007ffe0ff */
[----:B------:R-:W-:-:S03]  /*94d0*/  MOV R9, 0x0 ;  /* 0x0000000000097802 */ /* 0x000fc60000000f00 */
[----:B------:R1:W-:Y:S04]  /*94e0*/  STL [R4], R2 ;  /* 0x0000000204007387 */ /* 0x0003e80000100800 */
[----:B------:R1:W-:Y:S04]  /*94f0*/  STL [R4+0x4], R3 ;  /* 0x0000040304007387 */ /* 0x0003e80000100800 */
[----:B------:R1:W-:Y:S01]  /*9500*/  STL [R4+0x8], R5 ;  /* 0x0000080504007387 */ /* 0x0003e20000100800 */
[----:B------:R-:W-:Y:S05]  /*9510*/  RET.REL.NODEC R8 `(_ZN7cutlass13device_kernelIN5flash19enable_sm80_to_sm89INS1_16FlashAttnBwdSm80INS1_25CollectiveMainloopBwdSm80ILi2ELi2EN4cute5tupleIJNS5_1CILi128EEES8_NS7_ILi64EEEEEENS_10bfloat16_tEfNS_4arch4Sm80ELb1ELb0ELb1ELb0ELb0ELb0ELb0ELb0ELi2ELi4ELi4ELi4ELb0EEENS1_21CollectiveEpilogueBwdISA_SB_SD_Li256ELb0ELb0ELi2EEENS1_25SingleTileBwdLPTSchedulerILb0ELi128ELb0EEEEEEEEEvNT_6ParamsE) ;  /* 0xffff6ae008007950 */ /* 0x000fea0003c3ffff */
        .type           $_ZN7cutlass13device_kernelIN5flash19enable_sm80_to_sm89INS1_16FlashAttnBwdSm80INS1_25CollectiveMainloopBwdSm80ILi2ELi2EN4cute5tupleIJNS5_1CILi128EEES8_NS7_ILi64EEEEEENS_10bfloat16_tEfNS_4arch4Sm80ELb1ELb0ELb1ELb0ELb0ELb0ELb0ELb0ELi2ELi4ELi4ELi4ELb0EEENS1_21CollectiveEpilogueBwdISA_SB_SD_Li256ELb0ELb0ELi2EEENS1_25SingleTileBwdLPTSchedulerILb0ELi128ELb0EEEEEEEEEvNT_6ParamsE$_ZN4cute3eso3ESOILb1ELb0EJNS_5tupleIJNS2_IJNS_1CILi8EEENS3_ILi1EEEEEENS2_IJNS3_ILi2EEEEEEEEENS2_IJNS2_IJS5_NS3_ILi0EEEEEENS2_IJiEEEEEEEEC2ERKS9_RKSD_,@function
        .size           $_ZN7cutlass13device_kernelIN5flash19enable_sm80_to_sm89INS1_16FlashAttnBwdSm80INS1_25CollectiveMainloopBwdSm80ILi2ELi2EN4cute5tupleIJNS5_1CILi128EEES8_NS7_ILi64EEEEEENS_10bfloat16_tEfNS_4arch4Sm80ELb1ELb0ELb1ELb0ELb0ELb0ELb0ELb0ELi2ELi4ELi4ELi4ELb0EEENS1_21CollectiveEpilogueBwdISA_SB_SD_Li256ELb0ELb0ELi2EEENS1_25SingleTileBwdLPTSchedulerILb0ELi128ELb0EEEEEEEEEvNT_6ParamsE$_ZN4cute3eso3ESOILb1ELb0EJNS_5tupleIJNS2_IJNS_1CILi8EEENS3_ILi1EEEEEENS2_IJNS3_ILi2EEEEEEEEENS2_IJNS2_IJS5_NS3_ILi0EEEEEENS2_IJiEEEEEEEEC2ERKS9_RKSD_,($_ZN7cutlass13device_kernelIN5flash19enable_sm80_to_sm89INS1_16FlashAttnBwdSm80INS1_25CollectiveMainloopBwdSm80ILi2ELi2EN4cute5tupleIJNS5_1CILi128EEES8_NS7_ILi64EEEEEENS_10bfloat16_tEfNS_4arch4Sm80ELb1ELb0ELb1ELb0ELb0ELb0ELb0ELb0ELi2ELi4ELi4ELi4ELb0EEENS1_21CollectiveEpilogueBwdISA_SB_SD_Li256ELb0ELb0ELi2EEENS1_25SingleTileBwdLPTSchedulerILb0ELi128ELb0EEEEEEEEEvNT_6ParamsE$_ZN4cute3eso3ESOILb1ELb0EJNS_5tupleIJNS2_IJNS_1CILi8EEENS3_ILi1EEEEEENS3_ILi2EEEEEENS2_IJNS2_IJS5_NS3_ILi0EEEEEEiEEEEEC2ERKS8_RKSB_ - $_ZN7cutlass13device_kernelIN5flash19enable_sm80_to_sm89INS1_16FlashAttnBwdSm80INS1_25CollectiveMainloopBwdSm80ILi2ELi2EN4cute5tupleIJNS5_1CILi128EEES8_NS7_ILi64EEEEEENS_10bfloat16_tEfNS_4arch4Sm80ELb1ELb0ELb1ELb0ELb0ELb0ELb0ELb0ELi2ELi4ELi4ELi4ELb0EEENS1_21CollectiveEpilogueBwdISA_SB_SD_Li256ELb0ELb0ELi2EEENS1_25SingleTileBwdLPTSchedulerILb0ELi128ELb0EEEEEEEEEvNT_6ParamsE$_ZN4cute3eso3ESOILb1ELb0EJNS_5tupleIJNS2_IJNS_1CILi8EEENS3_ILi1EEEEEENS2_IJNS3_ILi2EEEEEEEEENS2_IJNS2_IJS5_NS3_ILi0EEEEEENS2_IJiEEEEEEEEC2ERKS9_RKSD_)
$_ZN7cutlass13device_kernelIN5flash19enable_sm80_to_sm89INS1_16FlashAttnBwdSm80INS1_25CollectiveMainloopBwdSm80ILi2ELi2EN4cute5tupleIJNS5_1CILi128EEES8_NS7_ILi64EEEEEENS_10bfloat16_tEfNS_4arch4Sm80ELb1ELb0ELb1ELb0ELb0ELb0ELb0ELb0ELi2ELi4ELi4ELi4ELb0EEENS1_21CollectiveEpilogueBwdISA_SB_SD_Li256ELb0ELb0ELi2EEENS1_25SingleTileBwdLPTSchedulerILb0ELi128ELb0EEEEEEEEEvNT_6ParamsE$_ZN4cute3eso3ESOILb1ELb0EJNS_5tupleIJNS2_IJNS_1CILi8EEENS3_ILi1EEEEEENS2_IJNS3_ILi2EEEEEEEEENS2_IJNS2_IJS5_NS3_ILi0EEEEEENS2_IJiEEEEEEEEC2ERKS9_RKSD_:
[----:B------:R-:W-:Y:S02]  /*9520*/  IADD3 R2, R67, -c[0x0][0x20], RZ ;  /* 0x8000080043027a10 */ /* 0x000fe40007ffe0ff */
[----:B------:R-:W-:-:S03]  /*9530*/  MOV R9, 0x0 ;  /* 0x0000000000097802 */ /* 0x000fc60000000f00 */
[----:B------:R1:W-:Y:S01]  /*9540*/  STL [R2], R3 ;  /* 0x0000000302007387 */ /* 0x0003e20000100800 */
[----:B------:R-:W-:Y:S05]  /*9550*/  RET.REL.NODEC R8 `(_ZN7cutlass13device_kernelIN5flash19enable_sm80_to_sm89INS1_16FlashAttnBwdSm80INS1_25CollectiveMainloopBwdSm80ILi2ELi2EN4cute5tupleIJNS5_1CILi128EEES8_NS7_ILi64EEEEEENS_10bfloat16_tEfNS_4arch4Sm80ELb1ELb0ELb1ELb0ELb0ELb0ELb0ELb0ELi2ELi4ELi4ELi4ELb0EEENS1_21CollectiveEpilogueBwdISA_SB_SD_Li256ELb0ELb0ELi2EEENS1_25SingleTileBwdLPTSchedulerILb0ELi128ELb0EEEEEEEEEvNT_6ParamsE) ;  /* 0xffff6aa008007950 */ /* 0x000fea0003c3ffff */
        .type           $_ZN7cutlass13device_kernelIN5flash19enable_sm80_to_sm89INS1_16FlashAttnBwdSm80INS1_25CollectiveMainloopBwdSm80ILi2ELi2EN4cute5tupleIJNS5_1CILi128EEES8_NS7_ILi64EEEEEENS_10bfloat16_tEfNS_4arch4Sm80ELb1ELb0ELb1ELb0ELb0ELb0ELb0ELb0ELi2ELi4ELi4ELi4ELb0EEENS1_21CollectiveEpilogueBwdISA_SB_SD_Li256ELb0ELb0ELi2EEENS1_25SingleTileBwdLPTSchedulerILb0ELi128ELb0EEEEEEEEEvNT_6ParamsE$_ZN4cute3eso3ESOILb1ELb0EJNS_5tupleIJNS2_IJNS_1CILi8EEENS3_ILi1EEEEEENS3_ILi2EEEEEENS2_IJNS2_IJS5_NS3_ILi0EEEEEEiEEEEEC2ERKS8_RKSB_,@function
        .size           $_ZN7cutlass13device_kernelIN5flash19enable_sm80_to_sm89INS1_16FlashAttnBwdSm80INS1_25CollectiveMainloopBwdSm80ILi2ELi2EN4cute5tupleIJNS5_1CILi128EEES8_NS7_ILi64EEEEEENS_10bfloat16_tEfNS_4arch4Sm80ELb1ELb0ELb1ELb0ELb0ELb0ELb0ELb0ELi2ELi4ELi4ELi4ELb0EEENS1_21CollectiveEpilogueBwdISA_SB_SD_Li256ELb0ELb0ELi2EEENS1_25SingleTileBwdLPTSchedulerILb0ELi128ELb0EEEEEEEEEvNT_6ParamsE$_ZN4cute3eso3ESOILb1ELb0EJNS_5tupleIJNS2_IJNS_1CILi8EEENS3_ILi1EEEEEENS3_ILi2EEEEEENS2_IJNS2_IJS5_NS3_ILi0EEEEEEiEEEEEC2ERKS8_RKSB_,($_ZN7cutlass13device_kernelIN5flash19enable_sm80_to_sm89INS1_16FlashAttnBwdSm80INS1_25CollectiveMainloopBwdSm80ILi2ELi2EN4cute5tupleIJNS5_1CILi128EEES8_NS7_ILi64EEEEEENS_10bfloat16_tEfNS_4arch4Sm80ELb1ELb0ELb1ELb0ELb0ELb0ELb0ELb0ELi2ELi4ELi4ELi4ELb0EEENS1_21CollectiveEpilogueBwdISA_SB_SD_Li256ELb0ELb0ELi2EEENS1_25SingleTileBwdLPTSchedulerILb0ELi128ELb0EEEEEEEEEvNT_6ParamsE$_ZN4cute3eso3ESOILb1ELb0EJNS_5tupleIJNS2_IJNS_1CILi8EEENS3_ILi1EEEEEENS3_ILi2EEENS2_IJS7_S7_EEEEEENS2_IJNS2_IJS5_NS3_ILi0EEEEEENS3_ILi4096EEENS2_IJiiEEEEEEEEC2ERKS9_RKSE_ - $_ZN7cutlass13device_kernelIN5flash19enable_sm80_to_sm89INS1_16FlashAttnBwdSm80INS1_25CollectiveMainloopBwdSm80ILi2ELi2EN4cute5tupleIJNS5_1CILi128EEES8_NS7_ILi64EEEEEENS_10bfloat16_tEfNS_4arch4Sm80ELb1ELb0ELb1ELb0ELb0ELb0ELb0ELb0ELi2ELi4ELi4ELi4ELb0EEENS1_21CollectiveEpilogueBwdISA_SB_SD_Li256ELb0ELb0ELi2EEENS1_25SingleTileBwdLPTSchedulerILb0ELi128ELb0EEEEEEEEEvNT_6ParamsE$_ZN4cute3eso3ESOILb1ELb0EJNS_5tupleIJNS2_IJNS_1CILi8EEENS3_ILi1EEEEEENS3_ILi2EEEEEENS2_IJNS2_IJS5_NS3_ILi0EEEEEEiEEEEEC2ERKS8_RKSB_)
$_ZN7cutlass13device_kernelIN5flash19enable_sm80_to_sm89INS1_16FlashAttnBwdSm80INS1_25CollectiveMainloopBwdSm80ILi2ELi2EN4cute5tupleIJNS5_1CILi128EEES8_NS7_ILi64EEEEEENS_10bfloat16_tEfNS_4arch4Sm80ELb1ELb0ELb1ELb0ELb0ELb0ELb0ELb0ELi2ELi4ELi4ELi4ELb0EEENS1_21CollectiveEpilogueBwdISA_SB_SD_Li256ELb0ELb0ELi2EEENS1_25SingleTileBwdLPTSchedulerILb0ELi128ELb0EEEEEEEEEvNT_6ParamsE$_ZN4cute3eso3ESOILb1ELb0EJNS_5tupleIJNS2_IJNS_1CILi8EEENS3_ILi1EEEEEENS3_ILi2EEEEEENS2_IJNS2_IJS5_NS3_ILi0EEEEEEiEEEEEC2ERKS8_RKSB_:
[----:B------:R-:W-:Y:S02]  /*9560*/  IADD3 R2, R67, -c[0x0][0x20], RZ ;  /* 0x8000080043027a10 */ /* 0x000fe40007ffe0ff */
[----:B------:R-:W-:-:S03]  /*9570*/  MOV R9, 0x0 ;  /* 0x0000000000097802 */ /* 0x000fc60000000f00 */
[----:B------:R1:W-:Y:S01]  /*9580*/  STL [R2], R3 ;  /* 0x0000000302007387 */ /* 0x0003e20000100800 */
[----:B------:R-:W-:Y:S05]  /*9590*/  RET.REL.NODEC R8 `(_ZN7cutlass13device_kernelIN5flash19enable_sm80_to_sm89INS1_16FlashAttnBwdSm80INS1_25CollectiveMainloopBwdSm80ILi2ELi2EN4cute5tupleIJNS5_1CILi128EEES8_NS7_ILi64EEEEEENS_10bfloat16_tEfNS_4arch4Sm80ELb1ELb0ELb1ELb0ELb0ELb0ELb0ELb0ELi2ELi4ELi4ELi4ELb0EEENS1_21CollectiveEpilogueBwdISA_SB_SD_Li256ELb0ELb0ELi2EEENS1_25SingleTileBwdLPTSchedulerILb0ELi128ELb0EEEEEEEEEvNT_6ParamsE) ;  /* 0xffff6a6008007950 */ /* 0x000fea0003c3ffff */
        .type           $_ZN7cutlass13device_kernelIN5flash19enable_sm80_to_sm89INS1_16FlashAttnBwdSm80INS1_25CollectiveMainloopBwdSm80ILi2ELi2EN4cute5tupleIJNS5_1CILi128EEES8_NS7_ILi64EEEEEENS_10bfloat16_tEfNS_4arch4Sm80ELb1ELb0ELb1ELb0ELb0ELb0ELb0ELb0ELi2ELi4ELi4ELi4ELb0EEENS1_21CollectiveEpilogueBwdISA_SB_SD_Li256ELb0ELb0ELi2EEENS1_25SingleTileBwdLPTSchedulerILb0ELi128ELb0EEEEEEEEEvNT_6ParamsE$_ZN4cute3eso3ESOILb1ELb0EJNS_5tupleIJNS2_IJNS_1CILi8EEENS3_ILi1EEEEEENS3_ILi2EEENS2_IJS7_S7_EEEEEENS2_IJNS2_IJS5_NS3_ILi0EEEEEENS3_ILi4096EEENS2_IJiiEEEEEEEEC2ERKS9_RKSE_,@function
        .size           $_ZN7cutlass13device_kernelIN5flash19enable_sm80_to_sm89INS1_16FlashAttnBwdSm80INS1_25CollectiveMainloopBwdSm80ILi2ELi2EN4cute5tupleIJNS5_1CILi128EEES8_NS7_ILi64EEEEEENS_10bfloat16_tEfNS_4arch4Sm80ELb1ELb0ELb1ELb0ELb0ELb0ELb0ELb0ELi2ELi4ELi4ELi4ELb0EEENS1_21CollectiveEpilogueBwdISA_SB_SD_Li256ELb0ELb0ELi2EEENS1_25SingleTileBwdLPTSchedulerILb0ELi128ELb0EEEEEEEEEvNT_6ParamsE$_ZN4cute3eso3ESOILb1ELb0EJNS_5tupleIJNS2_IJNS_1CILi8EEENS3_ILi1EEEEEENS3_ILi2EEENS2_IJS7_S7_EEEEEENS2_IJNS2_IJS5_NS3_ILi0EEEEEENS3_ILi4096EEENS2_IJiiEEEEEEEEC2ERKS9_RKSE_,($_ZN7cutlass13device_kernelIN5flash19enable_sm80_to_sm89INS1_16FlashAttnBwdSm80INS1_25CollectiveMainloopBwdSm80ILi2ELi2EN4cute5tupleIJNS5_1CILi128EEES8_NS7_ILi64EEEEEENS_10bfloat16_tEfNS_4arch4Sm80ELb1ELb0ELb1ELb0ELb0ELb0ELb0ELb0ELi2ELi4ELi4ELi4ELb0EEENS1_21CollectiveEpilogueBwdISA_SB_SD_Li256ELb0ELb0ELi2EEENS1_25SingleTileBwdLPTSchedulerILb0ELi128ELb0EEEEEEEEEvNT_6ParamsE$_ZN4cute3eso3ESOILb1ELb0EJNS_5tupleIJNS2_IJNS_1CILi8EEENS3_ILi1EEEEEENS3_ILi2EEES4_EEENS2_IJNS2_IJS5_NS3_ILi0EEEEEEiNS3_ILi1024EEEEEEEEC2ERKS8_RKSC_ - $_ZN7cutlass13device_kernelIN5flash19enable_sm80_to_sm89INS1_16FlashAttnBwdSm80INS1_25CollectiveMainloopBwdSm80ILi2ELi2EN4cute5tupleIJNS5_1CILi128EEES8_NS7_ILi64EEEEEENS_10bfloat16_tEfNS_4arch4Sm80ELb1ELb0ELb1ELb0ELb0ELb0ELb0ELb0ELi2ELi4ELi4ELi4ELb0EEENS1_21CollectiveEpilogueBwdISA_SB_SD_Li256ELb0ELb0ELi2EEENS1_25SingleTileBwdLPTSchedulerILb0ELi128ELb0EEEEEEEEEvNT_6ParamsE$_ZN4cute3eso3ESOILb1ELb0EJNS_5tupleIJNS2_IJNS_1CILi8EEENS3_ILi1EEEEEENS3_ILi2EEENS2_IJS7_S7_EEEEEENS2_IJNS2_IJS5_NS3_ILi0EEEEEENS3_ILi4096EEENS2_IJiiEEEEEEEEC2ERKS9_RKSE_)
$_ZN7cutlass13device_kernelIN5flash19enable_sm80_to_sm89INS1_16FlashAttnBwdSm80INS1_25CollectiveMainloopBwdSm80ILi2ELi2EN4cute5tupleIJNS5_1CILi128EEES8_NS7_ILi64EEEEEENS_10bfloat16_tEfNS_4arch4Sm80ELb1ELb0ELb1ELb0ELb0ELb0ELb0ELb0ELi2ELi4ELi4ELi4ELb0EEENS1_21CollectiveEpilogueBwdISA_SB_SD_Li256ELb0ELb0ELi2EEENS1_25SingleTileBwdLPTSchedulerILb0ELi128ELb0EEEEEEEEEvNT_6ParamsE$_ZN4cute3eso3ESOILb1ELb0EJNS_5tupleIJNS2_IJNS_1CILi8EEENS3_ILi1EEEEEENS3_ILi2EEENS2_IJS7_S7_EEEEEENS2_IJNS2_IJS5_NS3_ILi0EEEEEENS3_ILi4096EEENS2_IJiiEEEEEEEEC2ERKS9_RKSE_:
[----:B------:R-:W-:Y:S01]  /*95a0*/  IADD3 R3, R23, -c[0x0][0x20], RZ ;  /* 0x8000080017037a10 */ /* 0x000fe20007ffe0ff */
[----:B------:R-:W-:Y:S01]  /*95b0*/  IMAD.MOV.U32 R12, RZ, RZ, R6 ;  /* 0x000000ffff0c7224 */ /* 0x000fe200078e0006 */
[----:B------:R-:W-:-:S03]  /*95c0*/  MOV R13, 0x0 ;  /* 0x00000000000d7802 */ /* 0x000fc60000000f00 */
[----:B------:R1:W-:Y:S04]  /*95d0*/  STL [R3], R2 ;  /* 0x0000000203007387 */ /* 0x0003e80000100800 */
[----:B------:R1:W-:Y:S01]  /*95e0*/  STL [R3+0x4], R8 ;  /* 0x0000040803007387 */ /* 0x0003e20000100800 */
[----:B------:R-:W-:Y:S05]  /*95f0*/  RET.REL.NODEC R12 `(_ZN7cutlass13device_kernelIN5flash19enable_sm80_to_sm89INS1_16FlashAttnBwdSm80INS1_25CollectiveMainloopBwdSm80ILi2ELi2EN4cute5tupleIJNS5_1CILi128EEES8_NS7_ILi64EEEEEENS_10bfloat16_tEfNS_4arch4Sm80ELb1ELb0ELb1ELb0ELb0ELb0ELb0ELb0ELi2ELi4ELi4ELi4ELb0EEENS1_21CollectiveEpilogueBwdISA_SB_SD_Li256ELb0ELb0ELi2EEENS1_25SingleTileBwdLPTSchedulerILb0ELi128ELb0EEEEEEEEEvNT_6ParamsE) ;  /* 0xffff6a000c007950 */ /* 0x000fea0003c3ffff */
        .type           $_ZN7cutlass13device_kernelIN5flash19enable_sm80_to_sm89INS1_16FlashAttnBwdSm80INS1_25CollectiveMainloopBwdSm80ILi2ELi2EN4cute5tupleIJNS5_1CILi128EEES8_NS7_ILi64EEEEEENS_10bfloat16_tEfNS_4arch4Sm80ELb1ELb0ELb1ELb0ELb0ELb0ELb0ELb0ELi2ELi4ELi4ELi4ELb0EEENS1_21CollectiveEpilogueBwdISA_SB_SD_Li256ELb0ELb0ELi2EEENS1_25SingleTileBwdLPTSchedulerILb0ELi128ELb0EEEEEEEEEvNT_6ParamsE$_ZN4cute3eso3ESOILb1ELb0EJNS_5tupleIJNS2_IJNS_1CILi8EEENS3_ILi1EEEEEENS3_ILi2EEES4_EEENS2_IJNS2_IJS5_NS3_ILi0EEEEEEiNS3_ILi1024EEEEEEEEC2ERKS8_RKSC_,@function
        .size           $_ZN7cutlass13device_kernelIN5flash19enable_sm80_to_sm89INS1_16FlashAttnBwdSm80INS1_25CollectiveMainloopBwdSm80ILi2ELi2EN4cute5tupleIJNS5_1CILi128EEES8_NS7_ILi64EEEEEENS_10bfloat16_tEfNS_4arch4Sm80ELb1ELb0ELb1ELb0ELb0ELb0ELb0ELb0ELi2ELi4ELi4ELi4ELb0EEENS1_21CollectiveEpilogueBwdISA_SB_SD_Li256ELb0ELb0ELi2EEENS1_25SingleTileBwdLPTSchedulerILb0ELi128ELb0EEEEEEEEEvNT_6ParamsE$_ZN4cute3eso3ESOILb1ELb0EJNS_5tupleIJNS2_IJNS_1CILi8EEENS3_ILi1EEEEEENS3_ILi2EEES4_EEENS2_IJNS2_IJS5_NS3_ILi0EEEEEEiNS3_ILi1024EEEEEEEEC2ERKS8_RKSC_,($_ZN7cutlass13device_kernelIN5flash19enable_sm80_to_sm89INS1_16FlashAttnBwdSm80INS1_25CollectiveMainloopBwdSm80ILi2ELi2EN4cute5tupleIJNS5_1CILi128EEES8_NS7_ILi64EEEEEENS_10bfloat16_tEfNS_4arch4Sm80ELb1ELb0ELb1ELb0ELb0ELb0ELb0ELb0ELi2ELi4ELi4ELi4ELb0EEENS1_21CollectiveEpilogueBwdISA_SB_SD_Li256ELb0ELb0ELi2EEENS1_25SingleTileBwdLPTSchedulerILb0ELi128ELb0EEEEEEEEEvNT_6ParamsE$_ZN4cute3eso3ESOILb1ELb0EJNS_5tupleIJNS2_IJNS_1CILi8EEENS3_ILi1EEEEEENS3_ILi4EEES5_EEENS2_IJNS2_IJS5_NS3_ILi0EEEEEElS9_EEEEEC2ERKS8_RKSB_ - $_ZN7cutlass13device_kernelIN5flash19enable_sm80_to_sm89INS1_16FlashAttnBwdSm80INS1_25CollectiveMainloopBwdSm80ILi2ELi2EN4cute5tupleIJNS5_1CILi128EEES8_NS7_ILi64EEEEEENS_10bfloat16_tEfNS_4arch4Sm80ELb1ELb0ELb1ELb0ELb0ELb0ELb0ELb0ELi2ELi4ELi4ELi4ELb0EEENS1_21CollectiveEpilogueBwdISA_SB_SD_Li256ELb0ELb0ELi2EEENS1_25SingleTileBwdLPTSchedulerILb0ELi128ELb0EEEEEEEEEvNT_6ParamsE$_ZN4cute3eso3ESOILb1ELb0EJNS_5tupleIJNS2_IJNS_1CILi8EEENS3_ILi1EEEEEENS3_ILi2EEES4_EEENS2_IJNS2_IJS5_NS3_ILi0EEEEEEiNS3_ILi1024EEEEEEEEC2ERKS8_RKSC_)
$_ZN7cutlass13device_kernelIN5flash19enable_sm80_to_sm89INS1_16FlashAttnBwdSm80INS1_25CollectiveMainloopBwdSm80ILi2ELi2EN4cute5tupleIJNS5_1CILi128EEES8_NS7_ILi64EEEEEENS_10bfloat16_tEfNS_4arch4Sm80ELb1ELb0ELb1ELb0ELb0ELb0ELb0ELb0ELi2ELi4ELi4ELi4ELb0EEENS1_21CollectiveEpilogueBwdISA_SB_SD_Li256ELb0ELb0ELi2EEENS1_25SingleTileBwdLPTSchedulerILb0ELi128ELb0EEEEEEEEEvNT_6ParamsE$_ZN4cute3eso3ESOILb1ELb0EJNS_5tupleIJNS2_IJNS_1CILi8EEENS3_ILi1EEEEEENS3_ILi2EEES4_EEENS2_IJNS2_IJS5_NS3_ILi0EEEEEEiNS3_ILi1024EEEEEEEEC2ERKS8_RKSC_:
[----:B------:R-:W-:Y:S02]  /*9600*/  IADD3 R2, R23, -c[0x0][0x20], RZ ;  /* 0x8000080017027a10 */ /* 0x000fe40007ffe0ff */
[----:B------:R-:W-:-:S03]  /*9610*/  MOV R9, 0x0 ;  /* 0x0000000000097802 */ /* 0x000fc60000000f00 */
[----:B------:R1:W-:Y:S01]  /*9620*/  STL [R2], R3 ;  /* 0x0000000302007387 */ /* 0x0003e20000100800 */
[----:B------:R-:W-:Y:S05]  /*9630*/  RET.REL.NODEC R8 `(_ZN7cutlass13device_kernelIN5flash19enable_sm80_to_sm89INS1_16FlashAttnBwdSm80INS1_25CollectiveMainloopBwdSm80ILi2ELi2EN4cute5tupleIJNS5_1CILi128EEES8_NS7_ILi64EEEEEENS_10bfloat16_tEfNS_4arch4Sm80ELb1ELb0ELb1ELb0ELb0ELb0ELb0ELb0ELi2ELi4ELi4ELi4ELb0EEENS1_21CollectiveEpilogueBwdISA_SB_SD_Li256ELb0ELb0ELi2EEENS1_25SingleTileBwdLPTSchedulerILb0ELi128ELb0EEEEEEEEEvNT_6ParamsE) ;  /* 0xffff69c008007950 */ /* 0x000fea0003c3ffff */
        .type           $_ZN7cutlass13device_kernelIN5flash19enable_sm80_to_sm89INS1_16FlashAttnBwdSm80INS1_25CollectiveMainloopBwdSm80ILi2ELi2EN4cute5tupleIJNS5_1CILi128EEES8_NS7_ILi64EEEEEENS_10bfloat16_tEfNS_4arch4Sm80ELb1ELb0ELb1ELb0ELb0ELb0ELb0ELb0ELi2ELi4ELi4ELi4ELb0EEENS1_21CollectiveEpilogueBwdISA_SB_SD_Li256ELb0ELb0ELi2EEENS1_25SingleTileBwdLPTSchedulerILb0ELi128ELb0EEEEEEEEEvNT_6ParamsE$_ZN4cute3eso3ESOILb1ELb0EJNS_5tupleIJNS2_IJNS_1CILi8EEENS3_ILi1EEEEEENS3_ILi4EEES5_EEENS2_IJNS2_IJS5_NS3_ILi0EEEEEElS9_EEEEEC2ERKS8_RKSB_,@function
        .size           $_ZN7cutlass13device_kernelIN5flash19enable_sm80_to_sm89INS1_16FlashAttnBwdSm80INS1_25CollectiveMainloopBwdSm80ILi2ELi2EN4cute5tupleIJNS5_1CILi128EEES8_NS7_ILi64EEEEEENS_10bfloat16_tEfNS_4arch4Sm80ELb1ELb0ELb1ELb0ELb0ELb0ELb0ELb0ELi2ELi4ELi4ELi4ELb0EEENS1_21CollectiveEpilogueBwdISA_SB_SD_Li256ELb0ELb0ELi2EEENS1_25SingleTileBwdLPTSchedulerILb0ELi128ELb0EEEEEEEEEvNT_6ParamsE$_ZN4cute3eso3ESOILb1ELb0EJNS_5tupleIJNS2_IJNS_1CILi8EEENS3_ILi1EEEEEENS3_ILi4EEES5_EEENS2_IJNS2_IJS5_NS3_ILi0EEEEEElS9_EEEEEC2ERKS8_RKSB_,($_ZN7cutlass13device_kernelIN5flash19enable_sm80_to_sm89INS1_16FlashAttnBwdSm80INS1_25CollectiveMainloopBwdSm80ILi2ELi2EN4cute5tupleIJNS5_1CILi128EEES8_NS7_ILi64EEEEEENS_10bfloat16_tEfNS_4arch4Sm80ELb1ELb0ELb1ELb0ELb0ELb0ELb0ELb0ELi2ELi4ELi4ELi4ELb0EEENS1_21CollectiveEpilogueBwdISA_SB_SD_Li256ELb0ELb0ELi2EEENS1_25SingleTileBwdLPTSchedulerILb0ELi128ELb0EEEEEEEEEvNT_6ParamsE$_ZN4cute3eso3ESOILb1ELb0EJNS_5tupleIJNS_1CILi0EEES4_EEEiEEC2ERKS5_RKi - $_ZN7cutlass13device_kernelIN5flash19enable_sm80_to_sm89INS1_16FlashAttnBwdSm80INS1_25CollectiveMainloopBwdSm80ILi2ELi2EN4cute5tupleIJNS5_1CILi128EEES8_NS7_ILi64EEEEEENS_10bfloat16_tEfNS_4arch4Sm80ELb1ELb0ELb1ELb0ELb0ELb0ELb0ELb0ELi2ELi4ELi4ELi4ELb0EEENS1_21CollectiveEpilogueBwdISA_SB_SD_Li256ELb0ELb0ELi2EEENS1_25SingleTileBwdLPTSchedulerILb0ELi128ELb0EEEEEEEEEvNT_6ParamsE$_ZN4cute3eso3ESOILb1ELb0EJNS_5tupleIJNS2_IJNS_1CILi8EEENS3_ILi1EEEEEENS3_ILi4EEES5_EEENS2_IJNS2_IJS5_NS3_ILi0EEEEEElS9_EEEEEC2ERKS8_RKSB_)
$_ZN7cutlass13device_kernelIN5flash19enable_sm80_to_sm89INS1_16FlashAttnBwdSm80INS1_25CollectiveMainloopBwdSm80ILi2ELi2EN4cute5tupleIJNS5_1CILi128EEES8_NS7_ILi64EEEEEENS_10bfloat16_tEfNS_4arch4Sm80ELb1ELb0ELb1ELb0ELb0ELb0ELb0ELb0ELi2ELi4ELi4ELi4ELb0EEENS1_21CollectiveEpilogueBwdISA_SB_SD_Li256ELb0ELb0ELi2EEENS1_25SingleTileBwdLPTSchedulerILb0ELi128ELb0EEEEEEEEEvNT_6ParamsE$_ZN4cute3eso3ESOILb1ELb0EJNS_5tupleIJNS2_IJNS_1CILi8EEENS3_ILi1EEEEEENS3_ILi4EEES5_EEENS2_IJNS2_IJS5_NS3_ILi0EEEEEElS9_EEEEEC2ERKS8_RKSB_:
[----:B------:R-:W-:Y:S01]  /*9640*/  IADD3 R3, R81, -c[0x0][0x20], RZ ;  /* 0x8000080051037a10 */ /* 0x000fe20007ffe0ff */
[----:B------:R-:W-:Y:S01]  /*9650*/  IMAD.MOV.U32 R78, RZ, RZ, R2 ;  /* 0x000000ffff4e7224 */ /* 0x000fe200078e0002 */
[----:B------:R-:W-:Y:S01]  /*9660*/  MOV R86, R6 ;  /* 0x0000000600567202 */ /* 0x000fe20000000f00 */
[----:B------:R-:W-:Y:S01]  /*9670*/  IMAD.MOV.U32 R79, RZ, RZ, R5 ;  /* 0x000000ffff4f7224 */ /* 0x000fe200078e0005 */
[----:B------:R-:W-:-:S04]  /*9680*/  MOV R87, 0x0 ;  /* 0x0000000000577802 */ /* 0x000fc80000000f00 */
[----:B------:R1:W-:Y:S01]  /*9690*/  STL.64 [R3], R78 ;  /* 0x0000004e03007387 */ /* 0x0003e20000100a00 */
[----:B------:R-:W-:Y:S05]  /*96a0*/  RET.REL.NODEC R86 `(_ZN7cutlass13device_kernelIN5flash19enable_sm80_to_sm89INS1_16FlashAttnBwdSm80INS1_25CollectiveMainloopBwdSm80ILi2ELi2EN4cute5tupleIJNS5_1CILi128EEES8_NS7_ILi64EEEEEENS_10bfloat16_tEfNS_4arch4Sm80ELb1ELb0ELb1ELb0ELb0ELb0ELb0ELb0ELi2ELi4ELi4ELi4ELb0EEENS1_21CollectiveEpilogueBwdISA_SB_SD_Li256ELb0ELb0ELi2EEENS1_25SingleTileBwdLPTSchedulerILb0ELi128ELb0EEEEEEEEEvNT_6ParamsE) ;  /* 0xffff695056007950 */ /* 0x000fea0003c3ffff */
        .type           $_ZN7cutlass13device_kernelIN5flash19enable_sm80_to_sm89INS1_16FlashAttnBwdSm80INS1_25CollectiveMainloopBwdSm80ILi2ELi2EN4cute5tupleIJNS5_1CILi128EEES8_NS7_ILi64EEEEEENS_10bfloat16_tEfNS_4arch4Sm80ELb1ELb0ELb1ELb0ELb0ELb0ELb0ELb0ELi2ELi4ELi4ELi4ELb0EEENS1_21CollectiveEpilogueBwdISA_SB_SD_Li256ELb0ELb0ELi2EEENS1_25SingleTileBwdLPTSchedulerILb0ELi128ELb0EEEEEEEEEvNT_6ParamsE$_ZN4cute3eso3ESOILb1ELb0EJNS_5tupleIJNS_1CILi0EEES4_EEEiEEC2ERKS5_RKi,@function
        .size           $_ZN7cutlass13device_kernelIN5flash19enable_sm80_to_sm89INS1_16FlashAttnBwdSm80INS1_25CollectiveMainloopBwdSm80ILi2ELi2EN4cute5tupleIJNS5_1CILi128EEES8_NS7_ILi64EEEEEENS_10bfloat16_tEfNS_4arch4Sm80ELb1ELb0ELb1ELb0ELb0ELb0ELb0ELb0ELi2ELi4ELi4ELi4ELb0EEENS1_21CollectiveEpilogueBwdISA_SB_SD_Li256ELb0ELb0ELi2EEENS1_25SingleTileBwdLPTSchedulerILb0ELi128ELb0EEEEEEEEEvNT_6ParamsE$_ZN4cute3eso3ESOILb1ELb0EJNS_5tupleIJNS_1CILi0EEES4_EEEiEEC2ERKS5_RKi,($_ZN7cutlass13device_kernelIN5flash19enable_sm80_to_sm89INS1_16FlashAttnBwdSm80INS1_25CollectiveMainloopBwdSm80ILi2ELi2EN4cute5tupleIJNS5_1CILi128EEES8_NS7_ILi64EEEEEENS_10bfloat16_tEfNS_4arch4Sm80ELb1ELb0ELb1ELb0ELb0ELb0ELb0ELb0ELi2ELi4ELi4ELi4ELb0EEENS1_21CollectiveEpilogueBwdISA_SB_SD_Li256ELb0ELb0ELi2EEENS1_25SingleTileBwdLPTSchedulerILb0ELi128ELb0EEEEEEEEEvNT_6ParamsE$_ZN4cute3eso3ESOILb1ELb0EJNS_5tupleIJNS_1CILi16EEENS3_ILi2EEES5_S5_NS3_ILi4EEES5_EEENS2_IJNS3_ILi1EEEiiiNS3_ILi144EEENS3_ILi512EEEEEEEEC2ERKS7_RKSB_ - $_ZN7cutlass13device_kernelIN5flash19enable_sm80_to_sm89INS1_16FlashAttnBwdSm80INS1_25CollectiveMainloopBwdSm80ILi2ELi2EN4cute5tupleIJNS5_1CILi128EEES8_NS7_ILi64EEEEEENS_10bfloat16_tEfNS_4arch4Sm80ELb1ELb0ELb1ELb0ELb0ELb0ELb0ELb0ELi2ELi4ELi4ELi4ELb0EEENS1_21CollectiveEpilogueBwdISA_SB_SD_Li256ELb0ELb0ELi2EEENS1_25SingleTileBwdLPTSchedulerILb0ELi128ELb0EEEEEEEEEvNT_6ParamsE$_ZN4cute3eso3ESOILb1ELb0EJNS_5tupleIJNS_1CILi0EEES4_EEEiEEC2ERKS5_RKi)
$_ZN7cutlass13device_kernelIN5flash19enable_sm80_to_sm89INS1_16FlashAttnBwdSm80INS1_25CollectiveMainloopBwdSm80ILi2ELi2EN4cute5tupleIJNS5_1CILi128EEES8_NS7_ILi64EEEEEENS_10bfloat16_tEfNS_4arch4Sm80ELb1ELb0ELb1ELb0ELb0ELb0ELb0ELb0ELi2ELi4ELi4ELi4ELb0EEENS1_21CollectiveEpilogueBwdISA_SB_SD_Li256ELb0ELb0ELi2EEENS1_25SingleTileBwdLPTSchedulerILb0ELi128ELb0EEEEEEEEEvNT_6ParamsE$_ZN4cute3eso3ESOILb1ELb0EJNS_5tupleIJNS_1CILi0EEES4_EEEiEEC2ERKS5_RKi:
[----:B------:R-:W-:Y:S02]  /*96b0*/  IADD3 R2, R67, -c[0x0][0x20], RZ ;  /* 0x8000080043027a10 */ /* 0x000fe40007ffe0ff */
[----:B------:R-:W-:-:S03]  /*96c0*/  MOV R5, 0x0 ;  /* 0x0000000000057802 */ /* 0x000fc60000000f00 */
[----:B------:R1:W-:Y:S01]  /*96d0*/  STL [R2], R3 ;  /* 0x0000000302007387 */ /* 0x0003e20000100800 */
[----:B------:R-:W-:Y:S05]  /*96e0*/  RET.REL.NODEC R4 `(_ZN7cutlass13device_kernelIN5flash19enable_sm80_to_sm89INS1_16FlashAttnBwdSm80INS1_25CollectiveMainloopBwdSm80ILi2ELi2EN4cute5tupleIJNS5_1CILi128EEES8_NS7_ILi64EEEEEENS_10bfloat16_tEfNS_4arch4Sm80ELb1ELb0ELb1ELb0ELb0ELb0ELb0ELb0ELi2ELi4ELi4ELi4ELb0EEENS1_21CollectiveEpilogueBwdISA_SB_SD_Li256ELb0ELb0ELi2EEENS1_25SingleTileBwdLPTSchedulerILb0ELi128ELb0EEEEEEEEEvNT_6ParamsE) ;  /* 0xffff691004007950 */ /* 0x000fea0003c3ffff */
        .type           $_ZN7cutlass13device_kernelIN5flash19enable_sm80_to_sm89INS1_16FlashAttnBwdSm80INS1_25CollectiveMainloopBwdSm80ILi2ELi2EN4cute5tupleIJNS5_1CILi128EEES8_NS7_ILi64EEEEEENS_10bfloat16_tEfNS_4arch4Sm80ELb1ELb0ELb1ELb0ELb0ELb0ELb0ELb0ELi2ELi4ELi4ELi4ELb0EEENS1_21CollectiveEpilogueBwdISA_SB_SD_Li256ELb0ELb0ELi2EEENS1_25SingleTileBwdLPTSchedulerILb0ELi128ELb0EEEEEEEEEvNT_6ParamsE$_ZN4cute3eso3ESOILb1ELb0EJNS_5tupleIJNS_1CILi16EEENS3_ILi2EEES5_S5_NS3_ILi4EEES5_EEENS2_IJNS3_ILi1EEEiiiNS3_ILi144EEENS3_ILi512EEEEEEEEC2ERKS7_RKSB_,@function
        .size           $_ZN7cutlass13device_kernelIN5flash19enable_sm80_to_sm89INS1_16FlashAttnBwdSm80INS1_25CollectiveMainloopBwdSm80ILi2ELi2EN4cute5tupleIJNS5_1CILi128EEES8_NS7_ILi64EEEEEENS_10bfloat16_tEfNS_4arch4Sm80ELb1ELb0ELb1ELb0ELb0ELb0ELb0ELb0ELi2ELi4ELi4ELi4ELb0EEENS1_21CollectiveEpilogueBwdISA_SB_SD_Li256ELb0ELb0ELi2EEENS1_25SingleTileBwdLPTSchedulerILb0ELi128ELb0EEEEEEEEEvNT_6ParamsE$_ZN4cute3eso3ESOILb1ELb0EJNS_5tupleIJNS_1CILi16EEENS3_ILi2EEES5_S5_NS3_ILi4EEES5_EEENS2_IJNS3_ILi1EEEiiiNS3_ILi144EEENS3_ILi512EEEEEEEEC2ERKS7_RKSB_,($_ZN7cutlass13device_kernelIN5flash19enable_sm80_to_sm89INS1_16FlashAttnBwdSm80INS1_25CollectiveMainloopBwdSm80ILi2ELi2EN4cute5tupleIJNS5_1CILi128EEES8_NS7_ILi64EEEEEENS_10bfloat16_tEfNS_4arch4Sm80ELb1ELb0ELb1ELb0ELb0ELb0ELb0ELb0ELi2ELi4ELi4ELi4ELb0EEENS1_21CollectiveEpilogueBwdISA_SB_SD_Li256ELb0ELb0ELi2EEENS1_25SingleTileBwdLPTSchedulerILb0ELi128ELb0EEEEEEEEEvNT_6ParamsE$_ZN4cute3eso3ESOILb1ELb0EJNS_5tupleIJNS_1CILi1EEENS2_IJS4_NS3_ILi2EEES5_EEEEEENS2_IJNS3_ILi0EEENS2_IJS4_NS3_ILi256EEEiEEEEEEEEC2ERKS7_RKSB_ - $_ZN7cutlass13device_kernelIN5flash19enable_sm80_to_sm89INS1_16FlashAttnBwdSm80INS1_25CollectiveMainloopBwdSm80ILi2ELi2EN4cute5tupleIJNS5_1CILi128EEES8_NS7_ILi64EEEEEENS_10bfloat16_tEfNS_4arch4Sm80ELb1ELb0ELb1ELb0ELb0ELb0ELb0ELb0ELi2ELi4ELi4ELi4ELb0EEENS1_21CollectiveEpilogueBwdISA_SB_SD_Li256ELb0ELb0ELi2EEENS1_25SingleTileBwdLPTSchedulerILb0ELi128ELb0EEEEEEEEEvNT_6ParamsE$_ZN4cute3eso3ESOILb1ELb0EJNS_5tupleIJNS_1CILi16EEENS3_ILi2EEES5_S5_NS3_ILi4EEES5_EEENS2_IJNS3_ILi1EEEiiiNS3_ILi144EEENS3_ILi512EEEEEEEEC2ERKS7_RKSB_)
$_ZN7cutlass13device_kernelIN5flash19enable_sm80_to_sm89INS1_16FlashAttnBwdSm80INS1_25CollectiveMainloopBwdSm80ILi2ELi2EN4cute5tupleIJNS5_1CILi128EEES8_NS7_ILi64EEEEEENS_10bfloat16_tEfNS_4arch4Sm80ELb1ELb0ELb1ELb0ELb0ELb0ELb0ELb0ELi2ELi4ELi4ELi4ELb0EEENS1_21CollectiveEpilogueBwdISA_SB_SD_Li256ELb0ELb0ELi2EEENS1_25SingleTileBwdLPTSchedulerILb0ELi128ELb0EEEEEEEEEvNT_6ParamsE$_ZN4cute3eso3ESOILb1ELb0EJNS_5tupleIJNS_1CILi16EEENS3_ILi2EEES5_S5_NS3_ILi4EEES5_EEENS2_IJNS3_ILi1EEEiiiNS3_ILi144EEENS3_ILi512EEEEEEEEC2ERKS7_RKSB_:
[----:B------:R-:W-:Y:S02]  /*96f0*/  IADD3 R4, R59, -c[0x0][0x20], RZ ;  /* 0x800008003b047a10 */ /* 0x000fe40007ffe0ff */
[----:B------:R-:W-:-:S03]  /*9700*/  MOV R9, 0x0 ;  /* 0x0000000000097802 */ /* 0x000fc60000000f00 */
[----:B------:R1:W-:Y:S04]  /*9710*/  STL [R4], R2 ;  /* 0x0000000204007387 */ /* 0x0003e80000100800 */
[----:B------:R1:W-:Y:S04]  /*9720*/  STL [R4+0x4], R3 ;  /* 0x0000040304007387 */ /* 0x0003e80000100800 */
[----:B------:R1:W-:Y:S01]  /*9730*/  STL [R4+0x8], R5 ;  /* 0x0000080504007387 */ /* 0x0003e20000100800 */
[----:B------:R-:W-:Y:S05]  /*9740*/  RET.REL.NODEC R8 `(_ZN7cutlass13device_kernelIN5flash19enable_sm80_to_sm89INS1_16FlashAttnBwdSm80INS1_25CollectiveMainloopBwdSm80ILi2ELi2EN4cute5tupleIJNS5_1CILi128EEES8_NS7_ILi64EEEEEENS_10bfloat16_tEfNS_4arch4Sm80ELb1ELb0ELb1ELb0ELb0ELb0ELb0ELb0ELi2ELi4ELi4ELi4ELb0EEENS1_21CollectiveEpilogueBwdISA_SB_SD_Li256ELb0ELb0ELi2EEENS1_25SingleTileBwdLPTSchedulerILb0ELi128ELb0EEEEEEEEEvNT_6ParamsE) ;  /* 0xffff68b008007950 */ /* 0x000fea0003c3ffff */
        .type           $_ZN7cutlass13device_kernelIN5flash19enable_sm80_to_sm89INS1_16FlashAttnBwdSm80INS1_25CollectiveMainloopBwdSm80ILi2ELi2EN4cute5tupleIJNS5_1CILi128EEES8_NS7_ILi64EEEEEENS_10bfloat16_tEfNS_4arch4Sm80ELb1ELb0ELb1ELb0ELb0ELb0ELb0ELb0ELi2ELi4ELi4ELi4ELb0EEENS1_21CollectiveEpilogueBwdISA_SB_SD_Li256ELb0ELb0ELi2EEENS1_25SingleTileBwdLPTSchedulerILb0ELi128ELb0EEEEEEEEEvNT_6ParamsE$_ZN4cute3eso3ESOILb1ELb0EJNS_5tupleIJNS_1CILi1EEENS2_IJS4_NS3_ILi2EEES5_EEEEEENS2_IJNS3_ILi0EEENS2_IJS4_NS3_ILi256EEEiEEEEEEEEC2ERKS7_RKSB_,@function
        .size           $_ZN7cutlass13device_kernelIN5flash19enable_sm80_to_sm89INS1_16FlashAttnBwdSm80INS1_25CollectiveMainloopBwdSm80ILi2ELi2EN4cute5tupleIJNS5_1CILi128EEES8_NS7_ILi64EEEEEENS_10bfloat16_tEfNS_4arch4Sm80ELb1ELb0ELb1ELb0ELb0ELb0ELb0ELb0ELi2ELi4ELi4ELi4ELb0EEENS1_21CollectiveEpilogueBwdISA_SB_SD_Li256ELb0ELb0ELi2EEENS1_25SingleTileBwdLPTSchedulerILb0ELi128ELb0EEEEEEEEEvNT_6ParamsE$_ZN4cute3eso3ESOILb1ELb0EJNS_5tupleIJNS_1CILi1EEENS2_IJS4_NS3_ILi2EEES5_EEEEEENS2_IJNS3_ILi0EEENS2_IJS4_NS3_ILi256EEEiEEEEEEEEC2ERKS7_RKSB_,($_ZN7cutlass13device_kernelIN5flash19enable_sm80_to_sm89INS1_16FlashAttnBwdSm80INS1_25CollectiveMainloopBwdSm80ILi2ELi2EN4cute5tupleIJNS5_1CILi128EEES8_NS7_ILi64EEEEEENS_10bfloat16_tEfNS_4arch4Sm80ELb1ELb0ELb1ELb0ELb0ELb0ELb0ELb0ELi2ELi4ELi4ELi4ELb0EEENS1_21CollectiveEpilogueBwdISA_SB_SD_Li256ELb0ELb0ELi2EEENS1_25SingleTileBwdLPTSchedulerILb0ELi128ELb0EEEEEEEEEvNT_6ParamsE$_ZN4cute3eso3ESOILb1ELb0EJNS_5tupleIJNS_1CILi1EEENS3_ILi0EEEEEENS2_IJiEEEEEC2ERKS6_RKS7_ - $_ZN7cutlass13device_kernelIN5flash19enable_sm80_to_sm89INS1_16FlashAttnBwdSm80INS1_25CollectiveMainloopBwdSm80ILi2ELi2EN4cute5tupleIJNS5_1CILi128EEES8_NS7_ILi64EEEEEENS_10bfloat16_tEfNS_4arch4Sm80ELb1ELb0ELb1ELb0ELb0ELb0ELb0ELb0ELi2ELi4ELi4ELi4ELb0EEENS1_21CollectiveEpilogueBwdISA_SB_SD_Li256ELb0ELb0ELi2EEENS1_25SingleTileBwdLPTSchedulerILb0ELi128ELb0EEEEEEEEEvNT_6ParamsE$_ZN4cute3eso3ESOILb1ELb0EJNS_5tupleIJNS_1CILi1EEENS2_IJS4_NS3_ILi2EEES5_EEEEEENS2_IJNS3_ILi0EEENS2_IJS4_NS3_ILi256EEEiEEEEEEEEC2ERKS7_RKSB_)
$_ZN7cutlass13device_kernelIN5flash19enable_sm80_to_sm89INS1_16FlashAttnBwdSm80INS1_25CollectiveMainloopBwdSm80ILi2ELi2EN4cute5tupleIJNS5_1CILi128EEES8_NS7_ILi64EEEEEENS_10bfloat16_tEfNS_4arch4Sm80ELb1ELb0ELb1ELb0ELb0ELb0ELb0ELb0ELi2ELi4ELi4ELi4ELb0EEENS1_21CollectiveEpilogueBwdISA_SB_SD_Li256ELb0ELb0ELi2EEENS1_25SingleTileBwdLPTSchedulerILb0ELi128ELb0EEEEEEEEEvNT_6ParamsE$_ZN4cute3eso3ESOILb1ELb0EJNS_5tupleIJNS_1CILi1EEENS2_IJS4_NS3_ILi2EEES5_EEEEEENS2_IJNS3_ILi0EEENS2_IJS4_NS3_ILi256EEEiEEEEEEEEC2ERKS7_RKSB_:
[----:B------:R-:W-:Y:S02]  /*9750*/  IADD3 R3, R9, -c[0x0][0x20], RZ ;  /* 0x8000080009037a10 */ /* 0x000fe40007ffe0ff */
[----:B------:R-:W-:-:S03]  /*9760*/  MOV R5, 0x0 ;  /* 0x0000000000057802 */ /* 0x000fc60000000f00 */
[----:B------:R1:W-:Y:S01]  /*9770*/  STL [R3], R2 ;  /* 0x0000000203007387 */ /* 0x0003e20000100800 */
[----:B------:R-:W-:Y:S05]  /*9780*/  RET.REL.NODEC R4 `(_ZN7cutlass13device_kernelIN5flash19enable_sm80_to_sm89INS1_16FlashAttnBwdSm80INS1_25CollectiveMainloopBwdSm80ILi2ELi2EN4cute5tupleIJNS5_1CILi128EEES8_NS7_ILi64EEEEEENS_10bfloat16_tEfNS_4arch4Sm80ELb1ELb0ELb1ELb0ELb0ELb0ELb0ELb0ELi2ELi4ELi4ELi4ELb0EEENS1_21CollectiveEpilogueBwdISA_SB_SD_Li256ELb0ELb0ELi2EEENS1_25SingleTileBwdLPTSchedulerILb0ELi128ELb0EEEEEEEEEvNT_6ParamsE) ;  /* 0xffff687004007950 */ /* 0x000fea0003c3ffff */
        .type           $_ZN7cutlass13device_kernelIN5flash19enable_sm80_to_sm89INS1_16FlashAttnBwdSm80INS1_25CollectiveMainloopBwdSm80ILi2ELi2EN4cute5tupleIJNS5_1CILi128EEES8_NS7_ILi64EEEEEENS_10bfloat16_tEfNS_4arch4Sm80ELb1ELb0ELb1ELb0ELb0ELb0ELb0ELb0ELi2ELi4ELi4ELi4ELb0EEENS1_21CollectiveEpilogueBwdISA_SB_SD_Li256ELb0ELb0ELi2EEENS1_25SingleTileBwdLPTSchedulerILb0ELi128ELb0EEEEEEEEEvNT_6ParamsE$_ZN4cute3eso3ESOILb1ELb0EJNS_5tupleIJNS_1CILi1EEENS3_ILi0EEEEEENS2_IJiEEEEEC2ERKS6_RKS7_,@function
        .size           $_ZN7cutlass13device_kernelIN5flash19enable_sm80_to_sm89INS1_16FlashAttnBwdSm80INS1_25CollectiveMainloopBwdSm80ILi2ELi2EN4cute5tupleIJNS5_1CILi128EEES8_NS7_ILi64EEEEEENS_10bfloat16_tEfNS_4arch4Sm80ELb1ELb0ELb1ELb0ELb0ELb0ELb0ELb0ELi2ELi4ELi4ELi4ELb0EEENS1_21CollectiveEpilogueBwdISA_SB_SD_Li256ELb0ELb0ELi2EEENS1_25SingleTileBwdLPTSchedulerILb0ELi128ELb0EEEEEEEEEvNT_6ParamsE$_ZN4cute3eso3ESOILb1ELb0EJNS_5tupleIJNS_1CILi1EEENS3_ILi0EEEEEENS2_IJiEEEEEC2ERKS6_RKS7_,($_ZN7cutlass13device_kernelIN5flash19enable_sm80_to_sm89INS1_16FlashAttnBwdSm80INS1_25CollectiveMainloopBwdSm80ILi2ELi2EN4cute5tupleIJNS5_1CILi128EEES8_NS7_ILi64EEEEEENS_10bfloat16_tEfNS_4arch4Sm80ELb1ELb0ELb1ELb0ELb0ELb0ELb0ELb0ELi2ELi4ELi4ELi4ELb0EEENS1_21CollectiveEpilogueBwdISA_SB_SD_Li256ELb0ELb0ELi2EEENS1_25SingleTileBwdLPTSchedulerILb0ELi128ELb0EEEEEEEEEvNT_6ParamsE$_ZN4cute3eso3ESOILb1ELb0EJNS_5tupleIJNS_1CILi1EEENS3_ILi0EEEEEENS3_ILi4096EEENS2_IJiiEEEEEC2ERKS6_RKS7_RKS8_ - $_ZN7cutlass13device_kernelIN5flash19enable_sm80_to_sm89INS1_16FlashAttnBwdSm80INS1_25CollectiveMainloopBwdSm80ILi2ELi2EN4cute5tupleIJNS5_1CILi128EEES8_NS7_ILi64EEEEEENS_10bfloat16_tEfNS_4arch4Sm80ELb1ELb0ELb1ELb0ELb0ELb0ELb0ELb0ELi2ELi4ELi4ELi4ELb0EEENS1_21CollectiveEpilogueBwdISA_SB_SD_Li256ELb0ELb0ELi2EEENS1_25SingleTileBwdLPTSchedulerILb0ELi128ELb0EEEEEEEEEvNT_6ParamsE$_ZN4cute3eso3ESOILb1ELb0EJNS_5tupleIJNS_1CILi1EEENS3_ILi0EEEEEENS2_IJiEEEEEC2ERKS6_RKS7_)
$_ZN7cutlass13device_kernelIN5flash19enable_sm80_to_sm89INS1_16FlashAttnBwdSm80INS1_25CollectiveMainloopBwdSm80ILi2ELi2EN4cute5tupleIJNS5_1CILi128EEES8_NS7_ILi64EEEEEENS_10bfloat16_tEfNS_4arch4Sm80ELb1ELb0ELb1ELb0ELb0ELb0ELb0ELb0ELi2ELi4ELi4ELi4ELb0EEENS1_21CollectiveEpilogueBwdISA_SB_SD_Li256ELb0ELb0ELi2EEENS1_25SingleTileBwdLPTSchedulerILb0ELi128ELb0EEEEEEEEEvNT_6ParamsE$_ZN4cute3eso3ESOILb1ELb0EJNS_5tupleIJNS_1CILi1EEENS3_ILi0EEEEEENS2_IJiEEEEEC2ERKS6_RKS7_:
[----:B------:R-:W-:Y:S02]  /*9790*/  IADD3 R2, R67, -c[0x0][0x20], RZ ;  /* 0x8000080043027a10 */ /* 0x000fe40007ffe0ff */
[----:B------:R-:W-:-:S03]  /*97a0*/  MOV R7, 0x0 ;  /* 0x0000000000077802 */ /* 0x000fc60000000f00 */
[----:B------:R1:W-:Y:S01]  /*97b0*/  STL [R2], R3 ;  /* 0x0000000302007387 */ /* 0x0003e20000100800 */
[----:B------:R-:W-:Y:S05]  /*97c0*/  RET.REL.NODEC R6 `(_ZN7cutlass13device_kernelIN5flash19enable_sm80_to_sm89INS1_16FlashAttnBwdSm80INS1_25CollectiveMainloopBwdSm80ILi2ELi2EN4cute5tupleIJNS5_1CILi128EEES8_NS7_ILi64EEEEEENS_10bfloat16_tEfNS_4arch4Sm80ELb1ELb0ELb1ELb0ELb0ELb0ELb0ELb0ELi2ELi4ELi4ELi4ELb0EEENS1_21CollectiveEpilogueBwdISA_SB_SD_Li256ELb0ELb0ELi2EEENS1_25SingleTileBwdLPTSchedulerILb0ELi128ELb0EEEEEEEEEvNT_6ParamsE) ;  /* 0xffff683006007950 */ /* 0x000fea0003c3ffff */
        .type           $_ZN7cutlass13device_kernelIN5flash19enable_sm80_to_sm89INS1_16FlashAttnBwdSm80INS1_25CollectiveMainloopBwdSm80ILi2ELi2EN4cute5tupleIJNS5_1CILi128EEES8_NS7_ILi64EEEEEENS_10bfloat16_tEfNS_4arch4Sm80ELb1ELb0ELb1ELb0ELb0ELb0ELb0ELb0ELi2ELi4ELi4ELi4ELb0EEENS1_21CollectiveEpilogueBwdISA_SB_SD_Li256ELb0ELb0ELi2EEENS1_25SingleTileBwdLPTSchedulerILb0ELi128ELb0EEEEEEEEEvNT_6ParamsE$_ZN4cute3eso3ESOILb1ELb0EJNS_5tupleIJNS_1CILi1EEENS3_ILi0EEEEEENS3_ILi4096EEENS2_IJiiEEEEEC2ERKS6_RKS7_RKS8_,@function
        .size           $_ZN7cutlass13device_kernelIN5flash19enable_sm80_to_sm89INS1_16FlashAttnBwdSm80INS1_25CollectiveMainloopBwdSm80ILi2ELi2EN4cute5tupleIJNS5_1CILi128EEES8_NS7_ILi64EEEEEENS_10bfloat16_tEfNS_4arch4Sm80ELb1ELb0ELb1ELb0ELb0ELb0ELb0ELb0ELi2ELi4ELi4ELi4ELb0EEENS1_21CollectiveEpilogueBwdISA_SB_SD_Li256ELb0ELb0ELi2EEENS1_25SingleTileBwdLPTSchedulerILb0ELi128ELb0EEEEEEEEEvNT_6ParamsE$_ZN4cute3eso3ESOILb1ELb0EJNS_5tupleIJNS_1CILi1EEENS3_ILi0EEEEEENS3_ILi4096EEENS2_IJiiEEEEEC2ERKS6_RKS7_RKS8_,($_ZN7cutlass13device_kernelIN5flash19enable_sm80_to_sm89INS1_16FlashAttnBwdSm80INS1_25CollectiveMainloopBwdSm80ILi2ELi2EN4cute5tupleIJNS5_1CILi128EEES8_NS7_ILi64EEEEEENS_10bfloat16_tEfNS_4arch4Sm80ELb1ELb0ELb1ELb0ELb0ELb0ELb0ELb0ELi2ELi4ELi4ELi4ELb0EEENS1_21CollectiveEpilogueBwdISA_SB_SD_Li256ELb0ELb0ELi2EEENS1_25SingleTileBwdLPTSchedulerILb0ELi128ELb0EEEEEEEEEvNT_6ParamsE$_ZN4cute3eso3ESOILb1ELb0EJNS_5tupleIJNS_1CILi1EEENS3_ILi0EEEEEEiEEC2ERKS6_RKi - $_ZN7cutlass13device_kernelIN5flash19enable_sm80_to_sm89INS1_16FlashAttnBwdSm80INS1_25CollectiveMainloopBwdSm80ILi2ELi2EN4cute5tupleIJNS5_1CILi128EEES8_NS7_ILi64EEEEEENS_10bfloat16_tEfNS_4arch4Sm80ELb1ELb0ELb1ELb0ELb0ELb0ELb0ELb0ELi2ELi4ELi4ELi4ELb0EEENS1_21CollectiveEpilogueBwdISA_SB_SD_Li256ELb0ELb0ELi2EEENS1_25SingleTileBwdLPTSchedulerILb0ELi128ELb0EEEEEEEEEvNT_6ParamsE$_ZN4cute3eso3ESOILb1ELb0EJNS_5tupleIJNS_1CILi1EEENS3_ILi0EEEEEENS3_ILi4096EEENS2_IJiiEEEEEC2ERKS6_RKS7_RKS8_)
$_ZN7cutlass13device_kernelIN5flash19enable_sm80_to_sm89INS1_16FlashAttnBwdSm80INS1_25CollectiveMainloopBwdSm80ILi2ELi2EN4cute5tupleIJNS5_1CILi128EEES8_NS7_ILi64EEEEEENS_10bfloat16_tEfNS_4arch4Sm80ELb1ELb0ELb1ELb0ELb0ELb0ELb0ELb0ELi2ELi4ELi4ELi4ELb0EEENS1_21CollectiveEpilogueBwdISA_SB_SD_Li256ELb0ELb0ELi2EEENS1_25SingleTileBwdLPTSchedulerILb0ELi128ELb0EEEEEEEEEvNT_6ParamsE$_ZN4cute3eso3ESOILb1ELb0EJNS_5tupleIJNS_1CILi1EEENS3_ILi0EEEEEENS3_ILi4096EEENS2_IJiiEEEEEC2ERKS6_RKS7_RKS8_:
[----:B------:R-:W-:Y:S01]  /*97d0*/  IADD3 R2, R2, -c[0x0][0x20], RZ ;  /* 0x8000080002027a10 */ /* 0x000fe20007ffe0ff */
[----:B------:R-:W-:Y:S01]  /*97e0*/  IMAD.MOV.U32 R8, RZ, RZ, R6 ;  /* 0x000000ffff087224 */ /* 0x000fe200078e0006 */
[----:B------:R-:W-:-:S03]  /*97f0*/  MOV R9, 0x0 ;  /* 0x0000000000097802 */ /* 0x000fc60000000f00 */
[----:B------:R1:W-:Y:S04]  /*9800*/  STL [R2], R5 ;  /* 0x0000000502007387 */ /* 0x0003e80000100800 */
[----:B------:R1:W-:Y:S01]  /*9810*/  STL [R2+0x4], R3 ;  /* 0x0000040302007387 */ /* 0x0003e20000100800 */
[----:B------:R-:W-:Y:S05]  /*9820*/  RET.REL.NODEC R8 `(_ZN7cutlass13device_kernelIN5flash19enable_sm80_to_sm89INS1_16FlashAttnBwdSm80INS1_25CollectiveMainloopBwdSm80ILi2ELi2EN4cute5tupleIJNS5_1CILi128EEES8_NS7_ILi64EEEEEENS_10bfloat16_tEfNS_4arch4Sm80ELb1ELb0ELb1ELb0ELb0ELb0ELb0ELb0ELi2ELi4ELi4ELi4ELb0EEENS1_21CollectiveEpilogueBwdISA_SB_SD_Li256ELb0ELb0ELi2EEENS1_25SingleTileBwdLPTSchedulerILb0ELi128ELb0EEEEEEEEEvNT_6ParamsE) ;  /* 0xffff67d008007950 */ /* 0x000fea0003c3ffff */
        .type           $_ZN7cutlass13device_kernelIN5flash19enable_sm80_to_sm89INS1_16FlashAttnBwdSm80INS1_25CollectiveMainloopBwdSm80ILi2ELi2EN4cute5tupleIJNS5_1CILi128EEES8_NS7_ILi64EEEEEENS_10bfloat16_tEfNS_4arch4Sm80ELb1ELb0ELb1ELb0ELb0ELb0ELb0ELb0ELi2ELi4ELi4ELi4ELb0EEENS1_21CollectiveEpilogueBwdISA_SB_SD_Li256ELb0ELb0ELi2EEENS1_25SingleTileBwdLPTSchedulerILb0ELi128ELb0EEEEEEEEEvNT_6ParamsE$_ZN4cute3eso3ESOILb1ELb0EJNS_5tupleIJNS_1CILi1EEENS3_ILi0EEEEEEiEEC2ERKS6_RKi,@function
        .size           $_ZN7cutlass13device_kernelIN5flash19enable_sm80_to_sm89INS1_16FlashAttnBwdSm80INS1_25CollectiveMainloopBwdSm80ILi2ELi2EN4cute5tupleIJNS5_1CILi128EEES8_NS7_ILi64EEEEEENS_10bfloat16_tEfNS_4arch4Sm80ELb1ELb0ELb1ELb0ELb0ELb0ELb0ELb0ELi2ELi4ELi4ELi4ELb0EEENS1_21CollectiveEpilogueBwdISA_SB_SD_Li256ELb0ELb0ELi2EEENS1_25SingleTileBwdLPTSchedulerILb0ELi128ELb0EEEEEEEEEvNT_6ParamsE$_ZN4cute3eso3ESOILb1ELb0EJNS_5tupleIJNS_1CILi1EEENS3_ILi0EEEEEEiEEC2ERKS6_RKi,($_ZN7cutlass13device_kernelIN5flash19enable_sm80_to_sm89INS1_16FlashAttnBwdSm80INS1_25CollectiveMainloopBwdSm80ILi2ELi2EN4cute5tupleIJNS5_1CILi128EEES8_NS7_ILi64EEEEEENS_10bfloat16_tEfNS_4arch4Sm80ELb1ELb0ELb1ELb0ELb0ELb0ELb0ELb0ELi2ELi4ELi4ELi4ELb0EEENS1_21CollectiveEpilogueBwdISA_SB_SD_Li256ELb0ELb0ELi2EEENS1_25SingleTileBwdLPTSchedulerILb0ELi128ELb0EEEEEEEEEvNT_6ParamsE$_ZN4cute3eso3ESOILb1ELb0EJNS_5tupleIJNS_1CILi1EEENS3_ILi0EEEEEEiNS3_ILi1024EEEEEC2ERKS6_RKiRKS7_ - $_ZN7cutlass13device_kernelIN5flash19enable_sm80_to_sm89INS1_16FlashAttnBwdSm80INS1_25CollectiveMainloopBwdSm80ILi2ELi2EN4cute5tupleIJNS5_1CILi128EEES8_NS7_ILi64EEEEEENS_10bfloat16_tEfNS_4arch4Sm80ELb1ELb0ELb1ELb0ELb0ELb0ELb0ELb0ELi2ELi4ELi4ELi4ELb0EEENS1_21CollectiveEpilogueBwdISA_SB_SD_Li256ELb0ELb0ELi2EEENS1_25SingleTileBwdLPTSchedulerILb0ELi128ELb0EEEEEEEEEvNT_6ParamsE$_ZN4cute3eso3ESOILb1ELb0EJNS_5tupleIJNS_1CILi1EEENS3_ILi0EEEEEEiEEC2ERKS6_RKi)
$_ZN7cutlass13device_kernelIN5flash19enable_sm80_to_sm89INS1_16FlashAttnBwdSm80INS1_25CollectiveMainloopBwdSm80ILi2ELi2EN4cute5tupleIJNS5_1CILi128EEES8_NS7_ILi64EEEEEENS_10bfloat16_tEfNS_4arch4Sm80ELb1ELb0ELb1ELb0ELb0ELb0ELb0ELb0ELi2ELi4ELi4ELi4ELb0EEENS1_21CollectiveEpilogueBwdISA_SB_SD_Li256ELb0ELb0ELi2EEENS1_25SingleTileBwdLPTSchedulerILb0ELi128ELb0EEEEEEEEEvNT_6ParamsE$_ZN4cute3eso3ESOILb1ELb0EJNS_5tupleIJNS_1CILi1EEENS3_ILi0EEEEEEiEEC2ERKS6_RKi:
[----:B------:R-:W-:Y:S02]  /*9830*/  IADD3 R2, R2, -c[0x0][0x20], RZ ;  /* 0x8000080002027a10 */ /* 0x000fe40007ffe0ff */
[----:B------:R-:W-:-:S03]  /*9840*/  MOV R7, 0x0 ;  /* 0x0000000000077802 */ /* 0x000fc60000000f00 */
[----:B------:R1:W-:Y:S01]  /*9850*/  STL [R2], R3 ;  /* 0x0000000302007387 */ /* 0x0003e20000100800 */
[----:B------:R-:W-:Y:S05]  /*9860*/  RET.REL.NODEC R6 `(_ZN7cutlass13device_kernelIN5flash19enable_sm80_to_sm89INS1_16FlashAttnBwdSm80INS1_25CollectiveMainloopBwdSm80ILi2ELi2EN4cute5tupleIJNS5_1CILi128EEES8_NS7_ILi64EEEEEENS_10bfloat16_tEfNS_4arch4Sm80ELb1ELb0ELb1ELb0ELb0ELb0ELb0ELb0ELi2ELi4ELi4ELi4ELb0EEENS1_21CollectiveEpilogueBwdISA_SB_SD_Li256ELb0ELb0ELi2EEENS1_25SingleTileBwdLPTSchedulerILb0ELi128ELb0EEEEEEEEEvNT_6ParamsE) ;  /* 0xffff679006007950 */ /* 0x000fea0003c3ffff */
        .type           $_ZN7cutlass13device_kernelIN5flash19enable_sm80_to_sm89INS1_16FlashAttnBwdSm80INS1_25CollectiveMainloopBwdSm80ILi2ELi2EN4cute5tupleIJNS5_1CILi128EEES8_NS7_ILi64EEEEEENS_10bfloat16_tEfNS_4arch4Sm80ELb1ELb0ELb1ELb0ELb0ELb0ELb0ELb0ELi2ELi4ELi4ELi4ELb0EEENS1_21CollectiveEpilogueBwdISA_SB_SD_Li256ELb0ELb0ELi2EEENS1_25SingleTileBwdLPTSchedulerILb0ELi128ELb0EEEEEEEEEvNT_6ParamsE$_ZN4cute3eso3ESOILb1ELb0EJNS_5tupleIJNS_1CILi1EEENS3_ILi0EEEEEEiNS3_ILi1024EEEEEC2ERKS6_RKiRKS7_,@function
        .size           $_ZN7cutlass13device_kernelIN5flash19enable_sm80_to_sm89INS1_16FlashAttnBwdSm80INS1_25CollectiveMainloopBwdSm80ILi2ELi2EN4cute5tupleIJNS5_1CILi128EEES8_NS7_ILi64EEEEEENS_10bfloat16_tEfNS_4arch4Sm80ELb1ELb0ELb1ELb0ELb0ELb0ELb0ELb0ELi2ELi4ELi4ELi4ELb0EEENS1_21CollectiveEpilogueBwdISA_SB_SD_Li256ELb0ELb0ELi2EEENS1_25SingleTileBwdLPTSchedulerILb0ELi128ELb0EEEEEEEEEvNT_6ParamsE$_ZN4cute3eso3ESOILb1ELb0EJNS_5tupleIJNS_1CILi1EEENS3_ILi0EEEEEEiNS3_ILi1024EEEEEC2ERKS6_RKiRKS7_,($_ZN7cutlass13device_kernelIN5flash19enable_sm80_to_sm89INS1_16FlashAttnBwdSm80INS1_25CollectiveMainloopBwdSm80ILi2ELi2EN4cute5tupleIJNS5_1CILi128EEES8_NS7_ILi64EEEEEENS_10bfloat16_tEfNS_4arch4Sm80ELb1ELb0ELb1ELb0ELb0ELb0ELb0ELb0ELi2ELi4ELi4ELi4ELb0EEENS1_21CollectiveEpilogueBwdISA_SB_SD_Li256ELb0ELb0ELi2EEENS1_25SingleTileBwdLPTSchedulerILb0ELi128ELb0EEEEEEEEEvNT_6ParamsE$_ZN4cute3eso3ESOILb1ELb0EJNS_5tupleIJNS_1CILi1EEENS3_ILi0EEEEEElS5_EEC2ERKS6_RKlRKS5_ - $_ZN7cutlass13device_kernelIN5flash19enable_sm80_to_sm89INS1_16FlashAttnBwdSm80INS1_25CollectiveMainloopBwdSm80ILi2ELi2EN4cute5tupleIJNS5_1CILi128EEES8_NS7_ILi64EEEEEENS_10bfloat16_tEfNS_4arch4Sm80ELb1ELb0ELb1ELb0ELb0ELb0ELb0ELb0ELi2ELi4ELi4ELi4ELb0EEENS1_21CollectiveEpilogueBwdISA_SB_SD_Li256ELb0ELb0ELi2EEENS1_25SingleTileBwdLPTSchedulerILb0ELi128ELb0EEEEEEEEEvNT_6ParamsE$_ZN4cute3eso3ESOILb1ELb0EJNS_5tupleIJNS_1CILi1EEENS3_ILi0EEEEEEiNS3_ILi1024EEEEEC2ERKS6_RKiRKS7_)
$_ZN7cutlass13device_kernelIN5flash19enable_sm80_to_sm89INS1_16FlashAttnBwdSm80INS1_25CollectiveMainloopBwdSm80ILi2ELi2EN4cute5tupleIJNS5_1CILi128EEES8_NS7_ILi64EEEEEENS_10bfloat16_tEfNS_4arch4Sm80ELb1ELb0ELb1ELb0ELb0ELb0ELb0ELb0ELi2ELi4ELi4ELi4ELb0EEENS1_21CollectiveEpilogueBwdISA_SB_SD_Li256ELb0ELb0ELi2EEENS1_25SingleTileBwdLPTSchedulerILb0ELi128ELb0EEEEEEEEEvNT_6ParamsE$_ZN4cute3eso3ESOILb1ELb0EJNS_5tupleIJNS_1CILi1EEENS3_ILi0EEEEEEiNS3_ILi1024EEEEEC2ERKS6_RKiRKS7_:
[----:B------:R-:W-:Y:S02]  /*9870*/  IADD3 R2, R2, -c[0x0][0x20], RZ ;  /* 0x8000080002027a10 */ /* 0x000fe40007ffe0ff */
[----:B------:R-:W-:-:S03]  /*9880*/  MOV R9, 0x0 ;  /* 0x0000000000097802 */ /* 0x000fc60000000f00 */
[----:B------:R1:W-:Y:S01]  /*9890*/  STL [R2], R3 ;  /* 0x0000000302007387 */ /* 0x0003e20000100800 */
[----:B------:R-:W-:Y:S05]  /*98a0*/  RET.REL.NODEC R8 `(_ZN7cutlass13device_kernelIN5flash19enable_sm80_to_sm89INS1_16FlashAttnBwdSm80INS1_25CollectiveMainloopBwdSm80ILi2ELi2EN4cute5tupleIJNS5_1CILi128EEES8_NS7_ILi64EEEEEENS_10bfloat16_tEfNS_4arch4Sm80ELb1ELb0ELb1ELb0ELb0ELb0ELb0ELb0ELi2ELi4ELi4ELi4ELb0EEENS1_21CollectiveEpilogueBwdISA_SB_SD_Li256ELb0ELb0ELi2EEENS1_25SingleTileBwdLPTSchedulerILb0ELi128ELb0EEEEEEEEEvNT_6ParamsE) ;  /* 0xffff675008007950 */ /* 0x000fea0003c3ffff */
        .type           $_ZN7cutlass13device_kernelIN5flash19enable_sm80_to_sm89INS1_16FlashAttnBwdSm80INS1_25CollectiveMainloopBwdSm80ILi2ELi2EN4cute5tupleIJNS5_1CILi128EEES8_NS7_ILi64EEEEEENS_10bfloat16_tEfNS_4arch4Sm80ELb1ELb0ELb1ELb0ELb0ELb0ELb0ELb0ELi2ELi4ELi4ELi4ELb0EEENS1_21CollectiveEpilogueBwdISA_SB_SD_Li256ELb0ELb0ELi2EEENS1_25SingleTileBwdLPTSchedulerILb0ELi128ELb0EEEEEEEEEvNT_6ParamsE$_ZN4cute3eso3ESOILb1ELb0EJNS_5tupleIJNS_1CILi1EEENS3_ILi0EEEEEElS5_EEC2ERKS6_RKlRKS5_,@function
        .size           $_ZN7cutlass13device_kernelIN5flash19enable_sm80_to_sm89INS1_16FlashAttnBwdSm80INS1_25CollectiveMainloopBwdSm80ILi2ELi2EN4cute5tupleIJNS5_1CILi128EEES8_NS7_ILi64EEEEEENS_10bfloat16_tEfNS_4arch4Sm80ELb1ELb0ELb1ELb0ELb0ELb0ELb0ELb0ELi2ELi4ELi4ELi4ELb0EEENS1_21CollectiveEpilogueBwdISA_SB_SD_Li256ELb0ELb0ELi2EEENS1_25SingleTileBwdLPTSchedulerILb0ELi128ELb0EEEEEEEEEvNT_6ParamsE$_ZN4cute3eso3ESOILb1ELb0EJNS_5tupleIJNS_1CILi1EEENS3_ILi0EEEEEElS5_EEC2ERKS6_RKlRKS5_,($_ZN7cutlass13device_kernelIN5flash19enable_sm80_to_sm89INS1_16FlashAttnBwdSm80INS1_25CollectiveMainloopBwdSm80ILi2ELi2EN4cute5tupleIJNS5_1CILi128EEES8_NS7_ILi64EEEEEENS_10bfloat16_tEfNS_4arch4Sm80ELb1ELb0ELb1ELb0ELb0ELb0ELb0ELb0ELi2ELi4ELi4ELi4ELb0EEENS1_21CollectiveEpilogueBwdISA_SB_SD_Li256ELb0ELb0ELi2EEENS1_25SingleTileBwdLPTSchedulerILb0ELi128ELb0EEEEEEEEEvNT_6ParamsE$_ZN4cute3eso3ESOILb1ELb0EJNS_5tupleIJNS_1CILi1EEENS3_ILi2EEEEEENS2_IJNS3_ILi0EEEiEEEEEC2ERKS6_RKS8_ - $_ZN7cutlass13device_kernelIN5flash19enable_sm80_to_sm89INS1_16FlashAttnBwdSm80INS1_25CollectiveMainloopBwdSm80ILi2ELi2EN4cute5tupleIJNS5_1CILi128EEES8_NS7_ILi64EEEEEENS_10bfloat16_tEfNS_4arch4Sm80ELb1ELb0ELb1ELb0ELb0ELb0ELb0ELb0ELi2ELi4ELi4ELi4ELb0EEENS1_21CollectiveEpilogueBwdISA_SB_SD_Li256ELb0ELb0ELi2EEENS1_25SingleTileBwdLPTSchedulerILb0ELi128ELb0EEEEEEEEEvNT_6ParamsE$_ZN4cute3eso3ESOILb1ELb0EJNS_5tupleIJNS_1CILi1EEENS3_ILi0EEEEEElS5_EEC2ERKS6_RKlRKS5_)
$_ZN7cutlass13device_kernelIN5flash19enable_sm80_to_sm89INS1_16FlashAttnBwdSm80INS1_25CollectiveMainloopBwdSm80ILi2ELi2EN4cute5tupleIJNS5_1CILi128EEES8_NS7_ILi64EEEEEENS_10bfloat16_tEfNS_4arch4Sm80ELb1ELb0ELb1ELb0ELb0ELb0ELb0ELb0ELi2ELi4ELi4ELi4ELb0EEENS1_21CollectiveEpilogueBwdISA_SB_SD_Li256ELb0ELb0ELi2EEENS1_25SingleTileBwdLPTSchedulerILb0ELi128ELb0EEEEEEEEEvNT_6ParamsE$_ZN4cute3eso3ESOILb1ELb0EJNS_5tupleIJNS_1CILi1EEENS3_ILi0EEEEEElS5_EEC2ERKS6_RKlRKS5_:
[----:B------:R-:W-:Y:S01]  /*98b0*/  IADD3 R3, R3, -c[0x0][0x20], RZ ;  /* 0x8000080003037a10 */ /* 0x000fe20007ffe0ff */
[----:B------:R-:W-:Y:S01]  /*98c0*/  IMAD.MOV.U32 R78, RZ, RZ, R2 ;  /* 0x000000ffff4e7224 */ /* 0x000fe200078e0002 */
[----:B------:R-:W-:Y:S01]  /*98d0*/  MOV R86, R6 ;  /* 0x0000000600567202 */ /* 0x000fe20000000f00 */
[----:B------:R-:W-:Y:S01]  /*98e0*/  IMAD.MOV.U32 R79, RZ, RZ, R5 ;  /* 0x000000ffff4f7224 */ /* 0x000fe200078e0005 */
[----:B------:R-:W-:-:S04]  /*98f0*/  MOV R87, 0x0 ;  /* 0x0000000000577802 */ /* 0x000fc80000000f00 */
[----:B------:R1:W-:Y:S01]  /*9900*/  STL.64 [R3], R78 ;  /* 0x0000004e03007387 */ /* 0x0003e20000100a00 */
[----:B------:R-:W-:Y:S05]  /*9910*/  RET.REL.NODEC R86 `(_ZN7cutlass13device_kernelIN5flash19enable_sm80_to_sm89INS1_16FlashAttnBwdSm80INS1_25CollectiveMainloopBwdSm80ILi2ELi2EN4cute5tupleIJNS5_1CILi128EEES8_NS7_ILi64EEEEEENS_10bfloat16_tEfNS_4arch4Sm80ELb1ELb0ELb1ELb0ELb0ELb0ELb0ELb0ELi2ELi4ELi4ELi4ELb0EEENS1_21CollectiveEpilogueBwdISA_SB_SD_Li256ELb0ELb0ELi2EEENS1_25SingleTileBwdLPTSchedulerILb0ELi128ELb0EEEEEEEEEvNT_6ParamsE) ;  /* 0xffff66e056007950 */ /* 0x000fea0003c3ffff */
        .type           $_ZN7cutlass13device_kernelIN5flash19enable_sm80_to_sm89INS1_16FlashAttnBwdSm80INS1_25CollectiveMainloopBwdSm80ILi2ELi2EN4cute5tupleIJNS5_1CILi128EEES8_NS7_ILi64EEEEEENS_10bfloat16_tEfNS_4arch4Sm80ELb1ELb0ELb1ELb0ELb0ELb0ELb0ELb0ELi2ELi4ELi4ELi4ELb0EEENS1_21CollectiveEpilogueBwdISA_SB_SD_Li256ELb0ELb0ELi2EEENS1_25SingleTileBwdLPTSchedulerILb0ELi128ELb0EEEEEEEEEvNT_6ParamsE$_ZN4cute3eso3ESOILb1ELb0EJNS_5tupleIJNS_1CILi1EEENS3_ILi2EEEEEENS2_IJNS3_ILi0EEEiEEEEEC2ERKS6_RKS8_,@function
        .size           $_ZN7cutlass13device_kernelIN5flash19enable_sm80_to_sm89INS1_16FlashAttnBwdSm80INS1_25CollectiveMainloopBwdSm80ILi2ELi2EN4cute5tupleIJNS5_1CILi128EEES8_NS7_ILi64EEEEEENS_10bfloat16_tEfNS_4arch4Sm80ELb1ELb0ELb1ELb0ELb0ELb0ELb0ELb0ELi2ELi4ELi4ELi4ELb0EEENS1_21CollectiveEpilogueBwdISA_SB_SD_Li256ELb0ELb0ELi2EEENS1_25SingleTileBwdLPTSchedulerILb0ELi128ELb0EEEEEEEEEvNT_6ParamsE$_ZN4cute3eso3ESOILb1ELb0EJNS_5tupleIJNS_1CILi1EEENS3_ILi2EEEEEENS2_IJNS3_ILi0EEEiEEEEEC2ERKS6_RKS8_,($_ZN7cutlass13device_kernelIN5flash19enable_sm80_to_sm89INS1_16FlashAttnBwdSm80INS1_25CollectiveMainloopBwdSm80ILi2ELi2EN4cute5tupleIJNS5_1CILi128EEES8_NS7_ILi64EEEEEENS_10bfloat16_tEfNS_4arch4Sm80ELb1ELb0ELb1ELb0ELb0ELb0ELb0ELb0ELi2ELi4ELi4ELi4ELb0EEENS1_21CollectiveEpilogueBwdISA_SB_SD_Li256ELb0ELb0ELi2EEENS1_25SingleTileBwdLPTSchedulerILb0ELi128ELb0EEEEEEEEEvNT_6ParamsE$_ZN4cute3eso3ESOILb1ELb0EJNS_5tupleIJNS_1CILi1EEENS3_ILi2EEES5_EEENS2_IJS4_NS3_ILi256EEEiEEEEEC2ERKS6_RKS8_ - $_ZN7cutlass13device_kernelIN5flash19enable_sm80_to_sm89INS1_16FlashAttnBwdSm80INS1_25CollectiveMainloopBwdSm80ILi2ELi2EN4cute5tupleIJNS5_1CILi128EEES8_NS7_ILi64EEEEEENS_10bfloat16_tEfNS_4arch4Sm80ELb1ELb0ELb1ELb0ELb0ELb0ELb0ELb0ELi2ELi4ELi4ELi4ELb0EEENS1_21CollectiveEpilogueBwdISA_SB_SD_Li256ELb0ELb0ELi2EEENS1_25SingleTileBwdLPTSchedulerILb0ELi128ELb0EEEEEEEEEvNT_6ParamsE$_ZN4cute3eso3ESOILb1ELb0EJNS_5tupleIJNS_1CILi1EEENS3_ILi2EEEEEENS2_IJNS3_ILi0EEEiEEEEEC2ERKS6_RKS8_)
$_ZN7cutlass13device_kernelIN5flash19enable_sm80_to_sm89INS1_16FlashAttnBwdSm80INS1_25CollectiveMainloopBwdSm80ILi2ELi2EN4cute5tupleIJNS5_1CILi128EEES8_NS7_ILi64EEEEEENS_10bfloat16_tEfNS_4arch4Sm80ELb1ELb0ELb1ELb0ELb0ELb0ELb0ELb0ELi2ELi4ELi4ELi4ELb0EEENS1_21CollectiveEpilogueBwdISA_SB_SD_Li256ELb0ELb0ELi2EEENS1_25SingleTileBwdLPTSchedulerILb0ELi128ELb0EEEEEEEEEvNT_6ParamsE$_ZN4cute3eso3ESOILb1ELb0EJNS_5tupleIJNS_1CILi1EEENS3_ILi2EEEEEENS2_IJNS3_ILi0EEEiEEEEEC2ERKS6_RKS8_:
[----:B------:R-:W-:Y:S02]  /*9920*/  IADD3 R3, R13, -c[0x0][0x20], RZ ;  /* 0x800008000d037a10 */ /* 0x000fe40007ffe0ff */
[----:B------:R-:W-:-:S03]  /*9930*/  MOV R5, 0x0 ;  /* 0x0000000000057802 */ /* 0x000fc60000000f00 */
[----:B------:R1:W-:Y:S01]  /*9940*/  STL [R3], R2 ;  /* 0x0000000203007387 */ /* 0x0003e20000100800 */
[----:B------:R-:W-:Y:S05]  /*9950*/  RET.REL.NODEC R4 `(_ZN7cutlass13device_kernelIN5flash19enable_sm80_to_sm89INS1_16FlashAttnBwdSm80INS1_25CollectiveMainloopBwdSm80ILi2ELi2EN4cute5tupleIJNS5_1CILi128EEES8_NS7_ILi64EEEEEENS_10bfloat16_tEfNS_4arch4Sm80ELb1ELb0ELb1ELb0ELb0ELb0ELb0ELb0ELi2ELi4ELi4ELi4ELb0EEENS1_21CollectiveEpilogueBwdISA_SB_SD_Li256ELb0ELb0ELi2EEENS1_25SingleTileBwdLPTSchedulerILb0ELi128ELb0EEEEEEEEEvNT_6ParamsE) ;  /* 0xffff66a004007950 */ /* 0x000fea0003c3ffff */
        .type           $_ZN7cutlass13device_kernelIN5flash19enable_sm80_to_sm89INS1_16FlashAttnBwdSm80INS1_25CollectiveMainloopBwdSm80ILi2ELi2EN4cute5tupleIJNS5_1CILi128EEES8_NS7_ILi64EEEEEENS_10bfloat16_tEfNS_4arch4Sm80ELb1ELb0ELb1ELb0ELb0ELb0ELb0ELb0ELi2ELi4ELi4ELi4ELb0EEENS1_21CollectiveEpilogueBwdISA_SB_SD_Li256ELb0ELb0ELi2EEENS1_25SingleTileBwdLPTSchedulerILb0ELi128ELb0EEEEEEEEEvNT_6ParamsE$_ZN4cute3eso3ESOILb1ELb0EJNS_5tupleIJNS_1CILi1EEENS3_ILi2EEES5_EEENS2_IJS4_NS3_ILi256EEEiEEEEEC2ERKS6_RKS8_,@function
        .size           $_ZN7cutlass13device_kernelIN5flash19enable_sm80_to_sm89INS1_16FlashAttnBwdSm80INS1_25CollectiveMainloopBwdSm80ILi2ELi2EN4cute5tupleIJNS5_1CILi128EEES8_NS7_ILi64EEEEEENS_10bfloat16_tEfNS_4arch4Sm80ELb1ELb0ELb1ELb0ELb0ELb0ELb0ELb0ELi2ELi4ELi4ELi4ELb0EEENS1_21CollectiveEpilogueBwdISA_SB_SD_Li256ELb0ELb0ELi2EEENS1_25SingleTileBwdLPTSchedulerILb0ELi128ELb0EEEEEEEEEvNT_6ParamsE$_ZN4cute3eso3ESOILb1ELb0EJNS_5tupleIJNS_1CILi1EEENS3_ILi2EEES5_EEENS2_IJS4_NS3_ILi256EEEiEEEEEC2ERKS6_RKS8_,($_ZN7cutlass13device_kernelIN5flash19enable_sm80_to_sm89INS1_16FlashAttnBwdSm80INS1_25CollectiveMainloopBwdSm80ILi2ELi2EN4cute5tupleIJNS5_1CILi128EEES8_NS7_ILi64EEEEEENS_10bfloat16_tEfNS_4arch4Sm80ELb1ELb0ELb1ELb0ELb0ELb0ELb0ELb0ELi2ELi4ELi4ELi4ELb0EEENS1_21CollectiveEpilogueBwdISA_SB_SD_Li256ELb0ELb0ELi2EEENS1_25SingleTileBwdLPTSchedulerILb0ELi128ELb0EEEEEEEEEvNT_6ParamsE$_ZN4cute3eso3ESOILb1ELb0EJNS_5tupleIJNS_1CILi2EEEEEENS2_IJiEEEEEC2ERKS5_RKS6_ - $_ZN7cutlass13device_kernelIN5flash19enable_sm80_to_sm89INS1_16FlashAttnBwdSm80INS1_25CollectiveMainloopBwdSm80ILi2ELi2EN4cute5tupleIJNS5_1CILi128EEES8_NS7_ILi64EEEEEENS_10bfloat16_tEfNS_4arch4Sm80ELb1ELb0ELb1ELb0ELb0ELb0ELb0ELb0ELi2ELi4ELi4ELi4ELb0EEENS1_21CollectiveEpilogueBwdISA_SB_SD_Li256ELb0ELb0ELi2EEENS1_25SingleTileBwdLPTSchedulerILb0ELi128ELb0EEEEEEEEEvNT_6ParamsE$_ZN4cute3eso3ESOILb1ELb0EJNS_5tupleIJNS_1CILi1EEENS3_ILi2EEES5_EEENS2_IJS4_NS3_ILi256EEEiEEEEEC2ERKS6_RKS8_)
$_ZN7cutlass13device_kernelIN5flash19enable_sm80_to_sm89INS1_16FlashAttnBwdSm80INS1_25CollectiveMainloopBwdSm80ILi2ELi2EN4cute5tupleIJNS5_1CILi128EEES8_NS7_ILi64EEEEEENS_10bfloat16_tEfNS_4arch4Sm80ELb1ELb0ELb1ELb0ELb0ELb0ELb0ELb0ELi2ELi4ELi4ELi4ELb0EEENS1_21CollectiveEpilogueBwdISA_SB_SD_Li256ELb0ELb0ELi2EEENS1_25SingleTileBwdLPTSchedulerILb0ELi128ELb0EEEEEEEEEvNT_6ParamsE$_ZN4cute3eso3ESOILb1ELb0EJNS_5tupleIJNS_1CILi1EEENS3_ILi2EEES5_EEENS2_IJS4_NS3_ILi256EEEiEEEEEC2ERKS6_RKS8_:
[----:B------:R-:W-:Y:S02]  /*9960*/  IADD3 R3, R11, -c[0x0][0x20], RZ ;  /* 0x800008000b037a10 */ /* 0x000fe40007ffe0ff */
[----:B------:R-:W-:-:S03]  /*9970*/  MOV R5, 0x0 ;  /* 0x0000000000057802 */ /* 0x000fc60000000f00 */
[----:B------:R1:W-:Y:S01]  /*9980*/  STL [R3], R2 ;  /* 0x0000000203007387 */ /* 0x0003e20000100800 */
[----:B------:R-:W-:Y:S05]  /*9990*/  RET.REL.NODEC R4 `(_ZN7cutlass13device_kernelIN5flash19enable_sm80_to_sm89INS1_16FlashAttnBwdSm80INS1_25CollectiveMainloopBwdSm80ILi2ELi2EN4cute5tupleIJNS5_1CILi128EEES8_NS7_ILi64EEEEEENS_10bfloat16_tEfNS_4arch4Sm80ELb1ELb0ELb1ELb0ELb0ELb0ELb0ELb0ELi2ELi4ELi4ELi4ELb0EEENS1_21CollectiveEpilogueBwdISA_SB_SD_Li256ELb0ELb0ELi2EEENS1_25SingleTileBwdLPTSchedulerILb0ELi128ELb0EEEEEEEEEvNT_6ParamsE) ;  /* 0xffff666004007950 */ /* 0x000fea0003c3ffff */
        .type           $_ZN7cutlass13device_kernelIN5flash19enable_sm80_to_sm89INS1_16FlashAttnBwdSm80INS1_25CollectiveMainloopBwdSm80ILi2ELi2EN4cute5tupleIJNS5_1CILi128EEES8_NS7_ILi64EEEEEENS_10bfloat16_tEfNS_4arch4Sm80ELb1ELb0ELb1ELb0ELb0ELb0ELb0ELb0ELi2ELi4ELi4ELi4ELb0EEENS1_21CollectiveEpilogueBwdISA_SB_SD_Li256ELb0ELb0ELi2EEENS1_25SingleTileBwdLPTSchedulerILb0ELi128ELb0EEEEEEEEEvNT_6ParamsE$_ZN4cute3eso3ESOILb1ELb0EJNS_5tupleIJNS_1CILi2EEEEEENS2_IJiEEEEEC2ERKS5_RKS6_,@function
        .size           $_ZN7cutlass13device_kernelIN5flash19enable_sm80_to_sm89INS1_16FlashAttnBwdSm80INS1_25CollectiveMainloopBwdSm80ILi2ELi2EN4cute5tupleIJNS5_1CILi128EEES8_NS7_ILi64EEEEEENS_10bfloat16_tEfNS_4arch4Sm80ELb1ELb0ELb1ELb0ELb0ELb0ELb0ELb0ELi2ELi4ELi4ELi4ELb0EEENS1_21CollectiveEpilogueBwdISA_SB_SD_Li256ELb0ELb0ELi2EEENS1_25SingleTileBwdLPTSchedulerILb0ELi128ELb0EEEEEEEEEvNT_6ParamsE$_ZN4cute3eso3ESOILb1ELb0EJNS_5tupleIJNS_1CILi2EEEEEENS2_IJiEEEEEC2ERKS5_RKS6_,($_ZN7cutlass13device_kernelIN5flash19enable_sm80_to_sm89INS1_16FlashAttnBwdSm80INS1_25CollectiveMainloopBwdSm80ILi2ELi2EN4cute5tupleIJNS5_1CILi128EEES8_NS7_ILi64EEEEEENS_10bfloat16_tEfNS_4arch4Sm80ELb1ELb0ELb1ELb0ELb0ELb0ELb0ELb0ELi2ELi4ELi4ELi4ELb0EEENS1_21CollectiveEpilogueBwdISA_SB_SD_Li256ELb0ELb0ELi2EEENS1_25SingleTileBwdLPTSchedulerILb0ELi128ELb0EEEEEEEEEvNT_6ParamsE$_ZN4cute3eso3ESOILb1ELb0EJNS_5tupleIJNS_1CILi2EEEEEENS2_IJiEEENS3_ILi1EEES7_EEC2ERKS5_RKS6_RKS7_SE_ - $_ZN7cutlass13device_kernelIN5flash19enable_sm80_to_sm89INS1_16FlashAttnBwdSm80INS1_25CollectiveMainloopBwdSm80ILi2ELi2EN4cute5tupleIJNS5_1CILi128EEES8_NS7_ILi64EEEEEENS_10bfloat16_tEfNS_4arch4Sm80ELb1ELb0ELb1ELb0ELb0ELb0ELb0ELb0ELi2ELi4ELi4ELi4ELb0EEENS1_21CollectiveEpilogueBwdISA_SB_SD_Li256ELb0ELb0ELi2EEENS1_25SingleTileBwdLPTSchedulerILb0ELi128ELb0EEEEEEEEEvNT_6ParamsE$_ZN4cute3eso3ESOILb1ELb0EJNS_5tupleIJNS_1CILi2EEEEEENS2_IJiEEEEEC2ERKS5_RKS6_)
$_ZN7cutlass13device_kernelIN5flash19enable_sm80_to_sm89INS1_16FlashAttnBwdSm80INS1_25CollectiveMainloopBwdSm80ILi2ELi2EN4cute5tupleIJNS5_1CILi128EEES8_NS7_ILi64EEEEEENS_10bfloat16_tEfNS_4arch4Sm80ELb1ELb0ELb1ELb0ELb0ELb0ELb0ELb0ELi2ELi4ELi4ELi4ELb0EEENS1_21CollectiveEpilogueBwdISA_SB_SD_Li256ELb0ELb0ELi2EEENS1_25SingleTileBwdLPTSchedulerILb0ELi128ELb0EEEEEEEEEvNT_6ParamsE$_ZN4cute3eso3ESOILb1ELb0EJNS_5tupleIJNS_1CILi2EEEEEENS2_IJiEEEEEC2ERKS5_RKS6_:
[----:B------:R-:W-:Y:S02]  /*99a0*/  IADD3 R2, R67, -c[0x0][0x20], RZ ;  /* 0x8000080043027a10 */ /* 0x000fe40007ffe0ff */
[----:B------:R-:W-:-:S03]  /*99b0*/  MOV R7, 0x0 ;  /* 0x0000000000077802 */ /* 0x000fc60000000f00 */
[----:B------:R1:W-:Y:S01]  /*99c0*/  STL [R2], R3 ;  /* 0x0000000302007387 */ /* 0x0003e20000100800 */
[----:B------:R-:W-:Y:S05]  /*99d0*/  RET.REL.NODEC R6 `(_ZN7cutlass13device_kernelIN5flash19enable_sm80_to_sm89INS1_16FlashAttnBwdSm80INS1_25CollectiveMainloopBwdSm80ILi2ELi2EN4cute5tupleIJNS5_1CILi128EEES8_NS7_ILi64EEEEEENS_10bfloat16_tEfNS_4arch4Sm80ELb1ELb0ELb1ELb0ELb0ELb0ELb0ELb0ELi2ELi4ELi4ELi4ELb0EEENS1_21CollectiveEpilogueBwdISA_SB_SD_Li256ELb0ELb0ELi2EEENS1_25SingleTileBwdLPTSchedulerILb0ELi128ELb0EEEEEEEEEvNT_6ParamsE) ;  /* 0xffff662006007950 */ /* 0x000fea0003c3ffff */
        .type           $_ZN7cutlass13device_kernelIN5flash19enable_sm80_to_sm89INS1_16FlashAttnBwdSm80INS1_25CollectiveMainloopBwdSm80ILi2ELi2EN4cute5tupleIJNS5_1CILi128EEES8_NS7_ILi64EEEEEENS_10bfloat16_tEfNS_4arch4Sm80ELb1ELb0ELb1ELb0ELb0ELb0ELb0ELb0ELi2ELi4ELi4ELi4ELb0EEENS1_21CollectiveEpilogueBwdISA_SB_SD_Li256ELb0ELb0ELi2EEENS1_25SingleTileBwdLPTSchedulerILb0ELi128ELb0EEEEEEEEEvNT_6ParamsE$_ZN4cute3eso3ESOILb1ELb0EJNS_5tupleIJNS_1CILi2EEEEEENS2_IJiEEENS3_ILi1EEES7_EEC2ERKS5_RKS6_RKS7_SE_,@function
        .size           $_ZN7cutlass13device_kernelIN5flash19enable_sm80_to_sm89INS1_16FlashAttnBwdSm80INS1_25CollectiveMainloopBwdSm80ILi2ELi2EN4cute5tupleIJNS5_1CILi128EEES8_NS7_ILi64EEEEEENS_10bfloat16_tEfNS_4arch4Sm80ELb1ELb0ELb1ELb0ELb0ELb0ELb0ELb0ELi2ELi4ELi4ELi4ELb0EEENS1_21CollectiveEpilogueBwdISA_SB_SD_Li256ELb0ELb0ELi2EEENS1_25SingleTileBwdLPTSchedulerILb0ELi128ELb0EEEEEEEEEvNT_6ParamsE$_ZN4cute3eso3ESOILb1ELb0EJNS_5tupleIJNS_1CILi2EEEEEENS2_IJiEEENS3_ILi1EEES7_EEC2ERKS5_RKS6_RKS7_SE_,($_ZN7cutlass13device_kernelIN5flash19enable_sm80_to_sm89INS1_16FlashAttnBwdSm80INS1_25CollectiveMainloopBwdSm80ILi2ELi2EN4cute5tupleIJNS5_1CILi128EEES8_NS7_ILi64EEEEEENS_10bfloat16_tEfNS_4arch4Sm80ELb1ELb0ELb1ELb0ELb0ELb0ELb0ELb0ELi2ELi4ELi4ELi4ELb0EEENS1_21CollectiveEpilogueBwdISA_SB_SD_Li256ELb0ELb0ELi2EEENS1_25SingleTileBwdLPTSchedulerILb0ELi128ELb0EEEEEEEEEvNT_6ParamsE$_ZN4cute3eso3ESOILb1ELb0EJNS_5tupleIJNS_1CILi2EEEEEENS2_IJiEEES4_NS3_ILi1EEEEEC2ERKS5_RKS6_RKS4_RKS7_ - $_ZN7cutlass13device_kernelIN5flash19enable_sm80_to_sm89INS1_16FlashAttnBwdSm80INS1_25CollectiveMainloopBwdSm80ILi2ELi2EN4cute5tupleIJNS5_1CILi128EEES8_NS7_ILi64EEEEEENS_10bfloat16_tEfNS_4arch4Sm80ELb1ELb0ELb1ELb0ELb0ELb0ELb0ELb0ELi2ELi4ELi4ELi4ELb0EEENS1_21CollectiveEpilogueBwdISA_SB_SD_Li256ELb0ELb0ELi2EEENS1_25SingleTileBwdLPTSchedulerILb0ELi128ELb0EEEEEEEEEvNT_6ParamsE$_ZN4cute3eso3ESOILb1ELb0EJNS_5tupleIJNS_1CILi2EEEEEENS2_IJiEEENS3_ILi1EEES7_EEC2ERKS5_RKS6_RKS7_SE_)
$_ZN7cutlass13device_kernelIN5flash19enable_sm80_to_sm89INS1_16FlashAttnBwdSm80INS1_25CollectiveMainloopBwdSm80ILi2ELi2EN4cute5tupleIJNS5_1CILi128EEES8_NS7_ILi64EEEEEENS_10bfloat16_tEfNS_4arch4Sm80ELb1ELb0ELb1ELb0ELb0ELb0ELb0ELb0ELi2ELi4ELi4ELi4ELb0EEENS1_21CollectiveEpilogueBwdISA_SB_SD_Li256ELb0ELb0ELi2EEENS1_25SingleTileBwdLPTSchedulerILb0ELi128ELb0EEEEEEEEEvNT_6ParamsE$_ZN4cute3eso3ESOILb1ELb0EJNS_5tupleIJNS_1CILi2EEEEEENS2_IJiEEENS3_ILi1EEES7_EEC2ERKS5_RKS6_RKS7_SE_:
[----:B------:R-:W-:Y:S01]  /*99e0*/  IADD3 R2, R2, -c[0x0][0x20], RZ ;  /* 0x8000080002027a10 */ /* 0x000fe20007ffe0ff */
[----:B------:R-:W-:Y:S01]  /*99f0*/  IMAD.MOV.U32 R8, RZ, RZ, R4 ;  /* 0x000000ffff087224 */ /* 0x000fe200078e0004 */
[----:B------:R-:W-:-:S03]  /*9a00*/  MOV R9, 0x0 ;  /* 0x0000000000097802 */ /* 0x000fc60000000f00 */
[----:B------:R1:W-:Y:S01]  /*9a10*/  STL [R2], R3 ;  /* 0x0000000302007387 */ /* 0x0003e20000100800 */
[----:B------:R-:W-:Y:S05]  /*9a20*/  RET.REL.NODEC R8 `(_ZN7cutlass13device_kernelIN5flash19enable_sm80_to_sm89INS1_16FlashAttnBwdSm80INS1_25CollectiveMainloopBwdSm80ILi2ELi2EN4cute5tupleIJNS5_1CILi128EEES8_NS7_ILi64EEEEEENS_10bfloat16_tEfNS_4arch4Sm80ELb1ELb0ELb1ELb0ELb0ELb0ELb0ELb0ELi2ELi4ELi4ELi4ELb0EEENS1_21CollectiveEpilogueBwdISA_SB_SD_Li256ELb0ELb0ELi2EEENS1_25SingleTileBwdLPTSchedulerILb0ELi128ELb0EEEEEEEEEvNT_6ParamsE) ;  /* 0xffff65d008007950 */ /* 0x000fea0003c3ffff */
        .type           $_ZN7cutlass13device_kernelIN5flash19enable_sm80_to_sm89INS1_16FlashAttnBwdSm80INS1_25CollectiveMainloopBwdSm80ILi2ELi2EN4cute5tupleIJNS5_1CILi128EEES8_NS7_ILi64EEEEEENS_10bfloat16_tEfNS_4arch4Sm80ELb1ELb0ELb1ELb0ELb0ELb0ELb0ELb0ELi2ELi4ELi4ELi4ELb0EEENS1_21CollectiveEpilogueBwdISA_SB_SD_Li256ELb0ELb0ELi2EEENS1_25SingleTileBwdLPTSchedulerILb0ELi128ELb0EEEEEEEEEvNT_6ParamsE$_ZN4cute3eso3ESOILb1ELb0EJNS_5tupleIJNS_1CILi2EEEEEENS2_IJiEEES4_NS3_ILi1EEEEEC2ERKS5_RKS6_RKS4_RKS7_,@function
        .size           $_ZN7cutlass13device_kernelIN5flash19enable_sm80_to_sm89INS1_16FlashAttnBwdSm80INS1_25CollectiveMainloopBwdSm80ILi2ELi2EN4cute5tupleIJNS5_1CILi128EEES8_NS7_ILi64EEEEEENS_10bfloat16_tEfNS_4arch4Sm80ELb1ELb0ELb1ELb0ELb0ELb0ELb0ELb0ELi2ELi4ELi4ELi4ELb0EEENS1_21CollectiveEpilogueBwdISA_SB_SD_Li256ELb0ELb0ELi2EEENS1_25SingleTileBwdLPTSchedulerILb0ELi128ELb0EEEEEEEEEvNT_6ParamsE$_ZN4cute3eso3ESOILb1ELb0EJNS_5tupleIJNS_1CILi2EEEEEENS2_IJiEEES4_NS3_ILi1EEEEEC2ERKS5_RKS6_RKS4_RKS7_,($_ZN7cutlass13device_kernelIN5flash19enable_sm80_to_sm89INS1_16FlashAttnBwdSm80INS1_25CollectiveMainloopBwdSm80ILi2ELi2EN4cute5tupleIJNS5_1CILi128EEES8_NS7_ILi64EEEEEENS_10bfloat16_tEfNS_4arch4Sm80ELb1ELb0ELb1ELb0ELb0ELb0ELb0ELb0ELi2ELi4ELi4ELi4ELb0EEENS1_21CollectiveEpilogueBwdISA_SB_SD_Li256ELb0ELb0ELi2EEENS1_25SingleTileBwdLPTSchedulerILb0ELi128ELb0EEEEEEEEEvNT_6ParamsE$_ZN4cute3eso3ESOILb1ELb0EJNS_5tupleIJNS_1CILi2EEES4_EEENS2_IJNS3_ILi1EEEiEEEEEC2ERKS5_RKS7_ - $_ZN7cutlass13device_kernelIN5flash19enable_sm80_to_sm89INS1_16FlashAttnBwdSm80INS1_25CollectiveMainloopBwdSm80ILi2ELi2EN4cute5tupleIJNS5_1CILi128EEES8_NS7_ILi64EEEEEENS_10bfloat16_tEfNS_4arch4Sm80ELb1ELb0ELb1ELb0ELb0ELb0ELb0ELb0ELi2ELi4ELi4ELi4ELb0EEENS1_21CollectiveEpilogueBwdISA_SB_SD_Li256ELb0ELb0ELi2EEENS1_25SingleTileBwdLPTSchedulerILb0ELi128ELb0EEEEEEEEEvNT_6ParamsE$_ZN4cute3eso3ESOILb1ELb0EJNS_5tupleIJNS_1CILi2EEEEEENS2_IJiEEES4_NS3_ILi1EEEEEC2ERKS5_RKS6_RKS4_RKS7_)
$_ZN7cutlass13device_kernelIN5flash19enable_sm80_to_sm89INS1_16FlashAttnBwdSm80INS1_25CollectiveMainloopBwdSm80ILi2ELi2EN4cute5tupleIJNS5_1CILi128EEES8_NS7_ILi64EEEEEENS_10bfloat16_tEfNS_4arch4Sm80ELb1ELb0ELb1ELb0ELb0ELb0ELb0ELb0ELi2ELi4ELi4ELi4ELb0EEENS1_21CollectiveEpilogueBwdISA_SB_SD_Li256ELb0ELb0ELi2EEENS1_25SingleTileBwdLPTSchedulerILb0ELi128ELb0EEEEEEEEEvNT_6ParamsE$_ZN4cute3eso3ESOILb1ELb0EJNS_5tupleIJNS_1CILi2EEEEEENS2_IJiEEES4_NS3_ILi1EEEEEC2ERKS5_RKS6_RKS4_RKS7_:
[----:B------:R-:W-:Y:S02]  /*9a30*/  IADD3 R2, R2, -c[0x0][0x20], RZ ;  /* 0x8000080002027a10 */ /* 0x000fe40007ffe0ff */
[----:B------:R-:W-:-:S03]  /*9a40*/  MOV R5, 0x0 ;  /* 0x0000000000057802 */ /* 0x000fc60000000f00 */
[----:B------:R1:W-:Y:S01]  /*9a50*/  STL [R2], R3 ;  /* 0x0000000302007387 */ /* 0x0003e20000100800 */
[----:B------:R-:W-:Y:S05]  /*9a60*/  RET.REL.NODEC R4 `(_ZN7cutlass13device_kernelIN5flash19enable_sm80_to_sm89INS1_16FlashAttnBwdSm80INS1_25CollectiveMainloopBwdSm80ILi2ELi2EN4cute5tupleIJNS5_1CILi128EEES8_NS7_ILi64EEEEEENS_10bfloat16_tEfNS_4arch4Sm80ELb1ELb0ELb1ELb0ELb0ELb0ELb0ELb0ELi2ELi4ELi4ELi4ELb0EEENS1_21CollectiveEpilogueBwdISA_SB_SD_Li256ELb0ELb0ELi2EEENS1_25SingleTileBwdLPTSchedulerILb0ELi128ELb0EEEEEEEEEvNT_6ParamsE) ;  /* 0xffff659004007950 */ /* 0x000fea0003c3ffff */
        .type           $_ZN7cutlass13device_kernelIN5flash19enable_sm80_to_sm89INS1_16FlashAttnBwdSm80INS1_25CollectiveMainloopBwdSm80ILi2ELi2EN4cute5tupleIJNS5_1CILi128EEES8_NS7_ILi64EEEEEENS_10bfloat16_tEfNS_4arch4Sm80ELb1ELb0ELb1ELb0ELb0ELb0ELb0ELb0ELi2ELi4ELi4ELi4ELb0EEENS1_21CollectiveEpilogueBwdISA_SB_SD_Li256ELb0ELb0ELi2EEENS1_25SingleTileBwdLPTSchedulerILb0ELi128ELb0EEEEEEEEEvNT_6ParamsE$_ZN4cute3eso3ESOILb1ELb0EJNS_5tupleIJNS_1CILi2EEES4_EEENS2_IJNS3_ILi1EEEiEEEEEC2ERKS5_RKS7_,@function
        .size           $_ZN7cutlass13device_kernelIN5flash19enable_sm80_to_sm89INS1_16FlashAttnBwdSm80INS1_25CollectiveMainloopBwdSm80ILi2ELi2EN4cute5tupleIJNS5_1CILi128EEES8_NS7_ILi64EEEEEENS_10bfloat16_tEfNS_4arch4Sm80ELb1ELb0ELb1ELb0ELb0ELb0ELb0ELb0ELi2ELi4ELi4ELi4ELb0EEENS1_21CollectiveEpilogueBwdISA_SB_SD_Li256ELb0ELb0ELi2EEENS1_25SingleTileBwdLPTSchedulerILb0ELi128ELb0EEEEEEEEEvNT_6ParamsE$_ZN4cute3eso3ESOILb1ELb0EJNS_5tupleIJNS_1CILi2EEES4_EEENS2_IJNS3_ILi1EEEiEEEEEC2ERKS5_RKS7_,($_ZN7cutlass13device_kernelIN5flash19enable_sm80_to_sm89INS1_16FlashAttnBwdSm80INS1_25CollectiveMainloopBwdSm80ILi2ELi2EN4cute5tupleIJNS5_1CILi128EEES8_NS7_ILi64EEEEEENS_10bfloat16_tEfNS_4arch4Sm80ELb1ELb0ELb1ELb0ELb0ELb0ELb0ELb0ELi2ELi4ELi4ELi4ELb0EEENS1_21CollectiveEpilogueBwdISA_SB_SD_Li256ELb0ELb0ELi2EEENS1_25SingleTileBwdLPTSchedulerILb0ELi128ELb0EEEEEEEEEvNT_6ParamsE$_ZN4cute3eso3ESOILb1ELb0EJNS_5tupleIJNS_1CILi2EEES4_EEENS2_IJiNS3_ILi4096EEEEEEEEC2ERKS5_RKS7_ - $_ZN7cutlass13device_kernelIN5flash19enable_sm80_to_sm89INS1_16FlashAttnBwdSm80INS1_25CollectiveMainloopBwdSm80ILi2ELi2EN4cute5tupleIJNS5_1CILi128EEES8_NS7_ILi64EEEEEENS_10bfloat16_tEfNS_4arch4Sm80ELb1ELb0ELb1ELb0ELb0ELb0ELb0ELb0ELi2ELi4ELi4ELi4ELb0EEENS1_21CollectiveEpilogueBwdISA_SB_SD_Li256ELb0ELb0ELi2EEENS1_25SingleTileBwdLPTSchedulerILb0ELi128ELb0EEEEEEEEEvNT_6ParamsE$_ZN4cute3eso3ESOILb1ELb0EJNS_5tupleIJNS_1CILi2EEES4_EEENS2_IJNS3_ILi1EEEiEEEEEC2ERKS5_RKS7_)
$_ZN7cutlass13device_kernelIN5flash19enable_sm80_to_sm89INS1_16FlashAttnBwdSm80INS1_25CollectiveMainloopBwdSm80ILi2ELi2EN4cute5tupleIJNS5_1CILi128EEES8_NS7_ILi64EEEEEENS_10bfloat16_tEfNS_4arch4Sm80ELb1ELb0ELb1ELb0ELb0ELb0ELb0ELb0ELi2ELi4ELi4ELi4ELb0EEENS1_21CollectiveEpilogueBwdISA_SB_SD_Li256ELb0ELb0ELi2EEENS1_25SingleTileBwdLPTSchedulerILb0ELi128ELb0EEEEEEEEEvNT_6ParamsE$_ZN4cute3eso3ESOILb1ELb0EJNS_5tupleIJNS_1CILi2EEES4_EEENS2_IJNS3_ILi1EEEiEEEEEC2ERKS5_RKS7_:
[----:B------:R-:W-:Y:S02]  /*9a70*/  IADD3 R3, R37, -c[0x0][0x20], RZ ;  /* 0x8000080025037a10 */ /* 0x000fe40007ffe0ff */
[----:B------:R-:W-:-:S03]  /*9a80*/  MOV R5, 0x0 ;  /* 0x0000000000057802 */ /* 0x000fc60000000f00 */
[----:B------:R1:W-:Y:S01]  /*9a90*/  STL [R3], R2 ;  /* 0x0000000203007387 */ /* 0x0003e20000100800 */
[----:B------:R-:W-:Y:S05]  /*9aa0*/  RET.REL.NODEC R4 `(_ZN7cutlass13device_kernelIN5flash19enable_sm80_to_sm89INS1_16FlashAttnBwdSm80INS1_25CollectiveMainloopBwdSm80ILi2ELi2EN4cute5tupleIJNS5_1CILi128EEES8_NS7_ILi64EEEEEENS_10bfloat16_tEfNS_4arch4Sm80ELb1ELb0ELb1ELb0ELb0ELb0ELb0ELb0ELi2ELi4ELi4ELi4ELb0EEENS1_21CollectiveEpilogueBwdISA_SB_SD_Li256ELb0ELb0ELi2EEENS1_25SingleTileBwdLPTSchedulerILb0ELi128ELb0EEEEEEEEEvNT_6ParamsE) ;  /* 0xffff655004007950 */ /* 0x000fea0003c3ffff */
        .type           $_ZN7cutlass13device_kernelIN5flash19enable_sm80_to_sm89INS1_16FlashAttnBwdSm80INS1_25CollectiveMainloopBwdSm80ILi2ELi2EN4cute5tupleIJNS5_1CILi128EEES8_NS7_ILi64EEEEEENS_10bfloat16_tEfNS_4arch4Sm80ELb1ELb0ELb1ELb0ELb0ELb0ELb0ELb0ELi2ELi4ELi4ELi4ELb0EEENS1_21CollectiveEpilogueBwdISA_SB_SD_Li256ELb0ELb0ELi2EEENS1_25SingleTileBwdLPTSchedulerILb0ELi128ELb0EEEEEEEEEvNT_6ParamsE$_ZN4cute3eso3ESOILb1ELb0EJNS_5tupleIJNS_1CILi2EEES4_EEENS2_IJiNS3_ILi4096EEEEEEEEC2ERKS5_RKS7_,@function
        .size           $_ZN7cutlass13device_kernelIN5flash19enable_sm80_to_sm89INS1_16FlashAttnBwdSm80INS1_25CollectiveMainloopBwdSm80ILi2ELi2EN4cute5tupleIJNS5_1CILi128EEES8_NS7_ILi64EEEEEENS_10bfloat16_tEfNS_4arch4Sm80ELb1ELb0ELb1ELb0ELb0ELb0ELb0ELb0ELi2ELi4ELi4ELi4ELb0EEENS1_21CollectiveEpilogueBwdISA_SB_SD_Li256ELb0ELb0ELi2EEENS1_25SingleTileBwdLPTSchedulerILb0ELi128ELb0EEEEEEEEEvNT_6ParamsE$_ZN4cute3eso3ESOILb1ELb0EJNS_5tupleIJNS_1CILi2EEES4_EEENS2_IJiNS3_ILi4096EEEEEEEEC2ERKS5_RKS7_,($_ZN7cutlass13device_kernelIN5flash19enable_sm80_to_sm89INS1_16FlashAttnBwdSm80INS1_25CollectiveMainloopBwdSm80ILi2ELi2EN4cute5tupleIJNS5_1CILi128EEES8_NS7_ILi64EEEEEENS_10bfloat16_tEfNS_4arch4Sm80ELb1ELb0ELb1ELb0ELb0ELb0ELb0ELb0ELi2ELi4ELi4ELi4ELb0EEENS1_21CollectiveEpilogueBwdISA_SB_SD_Li256ELb0ELb0ELi2EEENS1_25SingleTileBwdLPTSchedulerILb0ELi128ELb0EEEEEEEEEvNT_6ParamsE$_ZN4cute3eso3ESOILb1ELb0EJNS_5tupleIJNS_1CILi2EEES4_EEENS2_IJiNS3_ILi512EEEEEEEEC2ERKS5_RKS7_ - $_ZN7cutlass13device_kernelIN5flash19enable_sm80_to_sm89INS1_16FlashAttnBwdSm80INS1_25CollectiveMainloopBwdSm80ILi2ELi2EN4cute5tupleIJNS5_1CILi128EEES8_NS7_ILi64EEEEEENS_10bfloat16_tEfNS_4arch4Sm80ELb1ELb0ELb1ELb0ELb0ELb0ELb0ELb0ELi2ELi4ELi4ELi4ELb0EEENS1_21CollectiveEpilogueBwdISA_SB_SD_Li256ELb0ELb0ELi2EEENS1_25SingleTileBwdLPTSchedulerILb0ELi128ELb0EEEEEEEEEvNT_6ParamsE$_ZN4cute3eso3ESOILb1ELb0EJNS_5tupleIJNS_1CILi2EEES4_EEENS2_IJiNS3_ILi4096EEEEEEEEC2ERKS5_RKS7_)
$_ZN7cutlass13device_kernelIN5flash19enable_sm80_to_sm89INS1_16FlashAttnBwdSm80INS1_25CollectiveMainloopBwdSm80ILi2ELi2EN4cute5tupleIJNS5_1CILi128EEES8_NS7_ILi64EEEEEENS_10bfloat16_tEfNS_4arch4Sm80ELb1ELb0ELb1ELb0ELb0ELb0ELb0ELb0ELi2ELi4ELi4ELi4ELb0EEENS1_21CollectiveEpilogueBwdISA_SB_SD_Li256ELb0ELb0ELi2EEENS1_25SingleTileBwdLPTSchedulerILb0ELi128ELb0EEEEEEEEEvNT_6ParamsE$_ZN4cute3eso3ESOILb1ELb0EJNS_5tupleIJNS_1CILi2EEES4_EEENS2_IJiNS3_ILi4096EEEEEEEEC2ERKS5_RKS7_:
[----:B------:R-:W-:Y:S02]  /*9ab0*/  IADD3 R3, R8, -c[0x0][0x20], RZ ;  /* 0x8000080008037a10 */ /* 0x000fe40007ffe0ff */
[----:B------:R-:W-:-:S03]  /*9ac0*/  MOV R5, 0x0 ;  /* 0x0000000000057802 */ /* 0x000fc60000000f00 */
[----:B------:R1:W-:Y:S01]  /*9ad0*/  STL [R3], R2 ;  /* 0x0000000203007387 */ /* 0x0003e20000100800 */
[----:B------:R-:W-:Y:S05]  /*9ae0*/  RET.REL.NODEC R4 `(_ZN7cutlass13device_kernelIN5flash19enable_sm80_to_sm89INS1_16FlashAttnBwdSm80INS1_25CollectiveMainloopBwdSm80ILi2ELi2EN4cute5tupleIJNS5_1CILi128EEES8_NS7_ILi64EEEEEENS_10bfloat16_tEfNS_4arch4Sm80ELb1ELb0ELb1ELb0ELb0ELb0ELb0ELb0ELi2ELi4ELi4ELi4ELb0EEENS1_21CollectiveEpilogueBwdISA_SB_SD_Li256ELb0ELb0ELi2EEENS1_25SingleTileBwdLPTSchedulerILb0ELi128ELb0EEEEEEEEEvNT_6ParamsE) ;  /* 0xffff651004007950 */ /* 0x000fea0003c3ffff */
        .type           $_ZN7cutlass13device_kernelIN5flash19enable_sm80_to_sm89INS1_16FlashAttnBwdSm80INS1_25CollectiveMainloopBwdSm80ILi2ELi2EN4cute5tupleIJNS5_1CILi128EEES8_NS7_ILi64EEEEEENS_10bfloat16_tEfNS_4arch4Sm80ELb1ELb0ELb1ELb0ELb0ELb0ELb0ELb0ELi2ELi4ELi4ELi4ELb0EEENS1_21CollectiveEpilogueBwdISA_SB_SD_Li256ELb0ELb0ELi2EEENS1_25SingleTileBwdLPTSchedulerILb0ELi128ELb0EEEEEEEEEvNT_6ParamsE$_ZN4cute3eso3ESOILb1ELb0EJNS_5tupleIJNS_1CILi2EEES4_EEENS2_IJiNS3_ILi512EEEEEEEEC2ERKS5_RKS7_,@function
        .size           $_ZN7cutlass13device_kernelIN5flash19enable_sm80_to_sm89INS1_16FlashAttnBwdSm80INS1_25CollectiveMainloopBwdSm80ILi2ELi2EN4cute5tupleIJNS5_1CILi128EEES8_NS7_ILi64EEEEEENS_10bfloat16_tEfNS_4arch4Sm80ELb1ELb0ELb1ELb0ELb0ELb0ELb0ELb0ELi2ELi4ELi4ELi4ELb0EEENS1_21CollectiveEpilogueBwdISA_SB_SD_Li256ELb0ELb0ELi2EEENS1_25SingleTileBwdLPTSchedulerILb0ELi128ELb0EEEEEEEEEvNT_6ParamsE$_ZN4cute3eso3ESOILb1ELb0EJNS_5tupleIJNS_1CILi2EEES4_EEENS2_IJiNS3_ILi512EEEEEEEEC2ERKS5_RKS7_,($_ZN7cutlass13device_kernelIN5flash19enable_sm80_to_sm89INS1_16FlashAttnBwdSm80INS1_25CollectiveMainloopBwdSm80ILi2ELi2EN4cute5tupleIJNS5_1CILi128EEES8_NS7_ILi64EEEEEENS_10bfloat16_tEfNS_4arch4Sm80ELb1ELb0ELb1ELb0ELb0ELb0ELb0ELb0ELi2ELi4ELi4ELi4ELb0EEENS1_21CollectiveEpilogueBwdISA_SB_SD_Li256ELb0ELb0ELi2EEENS1_25SingleTileBwdLPTSchedulerILb0ELi128ELb0EEEEEEEEEvNT_6ParamsE$_ZN4cute3eso3ESOILb1ELb0EJNS_5tupleIJNS_1CILi2EEES4_EEENS2_IJiiEEEEEC2ERKS5_RKS6_ - $_ZN7cutlass13device_kernelIN5flash19enable_sm80_to_sm89INS1_16FlashAttnBwdSm80INS1_25CollectiveMainloopBwdSm80ILi2ELi2EN4cute5tupleIJNS5_1CILi128EEES8_NS7_ILi64EEEEEENS_10bfloat16_tEfNS_4arch4Sm80ELb1ELb0ELb1ELb0ELb0ELb0ELb0ELb0ELi2ELi4ELi4ELi4ELb0EEENS1_21CollectiveEpilogueBwdISA_SB_SD_Li256ELb0ELb0ELi2EEENS1_25SingleTileBwdLPTSchedulerILb0ELi128ELb0EEEEEEEEEvNT_6ParamsE$_ZN4cute3eso3ESOILb1ELb0EJNS_5tupleIJNS_1CILi2EEES4_EEENS2_IJiNS3_ILi512EEEEEEEEC2ERKS5_RKS7_)
$_ZN7cutlass13device_kernelIN5flash19enable_sm80_to_sm89INS1_16FlashAttnBwdSm80INS1_25CollectiveMainloopBwdSm80ILi2ELi2EN4cute5tupleIJNS5_1CILi128EEES8_NS7_ILi64EEEEEENS_10bfloat16_tEfNS_4arch4Sm80ELb1ELb0ELb1ELb0ELb0ELb0ELb0ELb0ELi2ELi4ELi4ELi4ELb0EEENS1_21CollectiveEpilogueBwdISA_SB_SD_Li256ELb0ELb0ELi2EEENS1_25SingleTileBwdLPTSchedulerILb0ELi128ELb0EEEEEEEEEvNT_6ParamsE$_ZN4cute3eso3ESOILb1ELb0EJNS_5tupleIJNS_1CILi2EEES4_EEENS2_IJiNS3_ILi512EEEEEEEEC2ERKS5_RKS7_:
[----:B------:R-:W-:Y:S02]  /*9af0*/  IADD3 R3, R38, -c[0x0][0x20], RZ ;  /* 0x8000080026037a10 */ /* 0x000fe40007ffe0ff */
[----:B------:R-:W-:-:S03]  /*9b00*/  MOV R5, 0x0 ;  /* 0x0000000000057802 */ /* 0x000fc60000000f00 */
[----:B------:R1:W-:Y:S01]  /*9b10*/  STL [R3], R2 ;  /* 0x0000000203007387 */ /* 0x0003e20000100800 */
[----:B------:R-:W-:Y:S05]  /*9b20*/  RET.REL.NODEC R4 `(_ZN7cutlass13device_kernelIN5flash19enable_sm80_to_sm89INS1_16FlashAttnBwdSm80INS1_25CollectiveMainloopBwdSm80ILi2ELi2EN4cute5tupleIJNS5_1CILi128EEES8_NS7_ILi64EEEEEENS_10bfloat16_tEfNS_4arch4Sm80ELb1ELb0ELb1ELb0ELb0ELb0ELb0ELb0ELi2ELi4ELi4ELi4ELb0EEENS1_21CollectiveEpilogueBwdISA_SB_SD_Li256ELb0ELb0ELi2EEENS1_25SingleTileBwdLPTSchedulerILb0ELi128ELb0EEEEEEEEEvNT_6ParamsE) ;  /* 0xffff64d004007950 */ /* 0x000fea0003c3ffff */
        .type           $_ZN7cutlass13device_kernelIN5flash19enable_sm80_to_sm89INS1_16FlashAttnBwdSm80INS1_25CollectiveMainloopBwdSm80ILi2ELi2EN4cute5tupleIJNS5_1CILi128EEES8_NS7_ILi64EEEEEENS_10bfloat16_tEfNS_4arch4Sm80ELb1ELb0ELb1ELb0ELb0ELb0ELb0ELb0ELi2ELi4ELi4ELi4ELb0EEENS1_21CollectiveEpilogueBwdISA_SB_SD_Li256ELb0ELb0ELi2EEENS1_25SingleTileBwdLPTSchedulerILb0ELi128ELb0EEEEEEEEEvNT_6ParamsE$_ZN4cute3eso3ESOILb1ELb0EJNS_5tupleIJNS_1CILi2EEES4_EEENS2_IJiiEEEEEC2ERKS5_RKS6_,@function
        .size           $_ZN7cutlass13device_kernelIN5flash19enable_sm80_to_sm89INS1_16FlashAttnBwdSm80INS1_25CollectiveMainloopBwdSm80ILi2ELi2EN4cute5tupleIJNS5_1CILi128EEES8_NS7_ILi64EEEEEENS_10bfloat16_tEfNS_4arch4Sm80ELb1ELb0ELb1ELb0ELb0ELb0ELb0ELb0ELi2ELi4ELi4ELi4ELb0EEENS1_21CollectiveEpilogueBwdISA_SB_SD_Li256ELb0ELb0ELi2EEENS1_25SingleTileBwdLPTSchedulerILb0ELi128ELb0EEEEEEEEEvNT_6ParamsE$_ZN4cute3eso3ESOILb1ELb0EJNS_5tupleIJNS_1CILi2EEES4_EEENS2_IJiiEEEEEC2ERKS5_RKS6_,($_ZN7cutlass13device_kernelIN5flash19enable_sm80_to_sm89INS1_16FlashAttnBwdSm80INS1_25CollectiveMainloopBwdSm80ILi2ELi2EN4cute5tupleIJNS5_1CILi128EEES8_NS7_ILi64EEEEEENS_10bfloat16_tEfNS_4arch4Sm80ELb1ELb0ELb1ELb0ELb0ELb0ELb0ELb0ELi2ELi4ELi4ELi4ELb0EEENS1_21CollectiveEpilogueBwdISA_SB_SD_Li256ELb0ELb0ELi2EEENS1_25SingleTileBwdLPTSchedulerILb0ELi128ELb0EEEEEEEEEvNT_6ParamsE$_ZN4cute3eso3ESOILb1ELb0EJNS_5tupleIJNS_1CILi2EEES4_EEENS2_IJiiEEENS3_ILi1EEES7_EEC2ERKS5_RKS6_RKS7_SE_ - $_ZN7cutlass13device_kernelIN5flash19enable_sm80_to_sm89INS1_16FlashAttnBwdSm80INS1_25CollectiveMainloopBwdSm80ILi2ELi2EN4cute5tupleIJNS5_1CILi128EEES8_NS7_ILi64EEEEEENS_10bfloat16_tEfNS_4arch4Sm80ELb1ELb0ELb1ELb0ELb0ELb0ELb0ELb0ELi2ELi4ELi4ELi4ELb0EEENS1_21CollectiveEpilogueBwdISA_SB_SD_Li256ELb0ELb0ELi2EEENS1_25SingleTileBwdLPTSchedulerILb0ELi128ELb0EEEEEEEEEvNT_6ParamsE$_ZN4cute3eso3ESOILb1ELb0EJNS_5tupleIJNS_1CILi2EEES4_EEENS2_IJiiEEEEEC2ERKS5_RKS6_)
$_ZN7cutlass13device_kernelIN5flash19enable_sm80_to_sm89INS1_16FlashAttnBwdSm80INS1_25CollectiveMainloopBwdSm80ILi2ELi2EN4cute5tupleIJNS5_1CILi128EEES8_NS7_ILi64EEEEEENS_10bfloat16_tEfNS_4arch4Sm80ELb1ELb0ELb1ELb0ELb0ELb0ELb0ELb0ELi2ELi4ELi4ELi4ELb0EEENS1_21CollectiveEpilogueBwdISA_SB_SD_Li256ELb0ELb0ELi2EEENS1_25SingleTileBwdLPTSchedulerILb0ELi128ELb0EEEEEEEEEvNT_6ParamsE$_ZN4cute3eso3ESOILb1ELb0EJNS_5tupleIJNS_1CILi2EEES4_EEENS2_IJiiEEEEEC2ERKS5_RKS6_:
[----:B------:R-:W-:Y:S02]  /*9b30*/  IADD3 R3, R3, -c[0x0][0x20], RZ ;  /* 0x8000080003037a10 */ /* 0x000fe40007ffe0ff */
[----:B------:R-:W-:-:S03]  /*9b40*/  MOV R5, 0x0 ;  /* 0x0000000000057802 */ /* 0x000fc60000000f00 */
[----:B------:R1:W-:Y:S04]  /*9b50*/  STL [R3], R2 ;  /* 0x0000000203007387 */ /* 0x0003e80000100800 */
[----:B------:R1:W-:Y:S01]  /*9b60*/  STL [R3+0x4], R8 ;  /* 0x0000040803007387 */ /* 0x0003e20000100800 */
[----:B------:R-:W-:Y:S05]  /*9b70*/  RET.REL.NODEC R4 `(_ZN7cutlass13device_kernelIN5flash19enable_sm80_to_sm89INS1_16FlashAttnBwdSm80INS1_25CollectiveMainloopBwdSm80ILi2ELi2EN4cute5tupleIJNS5_1CILi128EEES8_NS7_ILi64EEEEEENS_10bfloat16_tEfNS_4arch4Sm80ELb1ELb0ELb1ELb0ELb0ELb0ELb0ELb0ELi2ELi4ELi4ELi4ELb0EEENS1_21CollectiveEpilogueBwdISA_SB_SD_Li256ELb0ELb0ELi2EEENS1_25SingleTileBwdLPTSchedulerILb0ELi128ELb0EEEEEEEEEvNT_6ParamsE) ;  /* 0xffff648004007950 */ /* 0x000fea0003c3ffff */
        .type           $_ZN7cutlass13device_kernelIN5flash19enable_sm80_to_sm89INS1_16FlashAttnBwdSm80INS1_25CollectiveMainloopBwdSm80ILi2ELi2EN4cute5tupleIJNS5_1CILi128EEES8_NS7_ILi64EEEEEENS_10bfloat16_tEfNS_4arch4Sm80ELb1ELb0ELb1ELb0ELb0ELb0ELb0ELb0ELi2ELi4ELi4ELi4ELb0EEENS1_21CollectiveEpilogueBwdISA_SB_SD_Li256ELb0ELb0ELi2EEENS1_25SingleTileBwdLPTSchedulerILb0ELi128ELb0EEEEEEEEEvNT_6ParamsE$_ZN4cute3eso3ESOILb1ELb0EJNS_5tupleIJNS_1CILi2EEES4_EEENS2_IJiiEEENS3_ILi1EEES7_EEC2ERKS5_RKS6_RKS7_SE_,@function
        .size           $_ZN7cutlass13device_kernelIN5flash19enable_sm80_to_sm89INS1_16FlashAttnBwdSm80INS1_25CollectiveMainloopBwdSm80ILi2ELi2EN4cute5tupleIJNS5_1CILi128EEES8_NS7_ILi64EEEEEENS_10bfloat16_tEfNS_4arch4Sm80ELb1ELb0ELb1ELb0ELb0ELb0ELb0ELb0ELi2ELi4ELi4ELi4ELb0EEENS1_21CollectiveEpilogueBwdISA_SB_SD_Li256ELb0ELb0ELi2EEENS1_25SingleTileBwdLPTSchedulerILb0ELi128ELb0EEEEEEEEEvNT_6ParamsE$_ZN4cute3eso3ESOILb1ELb0EJNS_5tupleIJNS_1CILi2EEES4_EEENS2_IJiiEEENS3_ILi1EEES7_EEC2ERKS5_RKS6_RKS7_SE_,($_ZN7cutlass13device_kernelIN5flash19enable_sm80_to_sm89INS1_16FlashAttnBwdSm80INS1_25CollectiveMainloopBwdSm80ILi2ELi2EN4cute5tupleIJNS5_1CILi128EEES8_NS7_ILi64EEEEEENS_10bfloat16_tEfNS_4arch4Sm80ELb1ELb0ELb1ELb0ELb0ELb0ELb0ELb0ELi2ELi4ELi4ELi4ELb0EEENS1_21CollectiveEpilogueBwdISA_SB_SD_Li256ELb0ELb0ELi2EEENS1_25SingleTileBwdLPTSchedulerILb0ELi128ELb0EEEEEEEEEvNT_6ParamsE$_ZN4cute3eso3ESOILb1ELb0EJNS_5tupleIJNS_1CILi2EEES4_S4_EEENS2_IJNS3_ILi1EEENS3_ILi512EEEiEEEEEC2ERKS5_RKS8_ - $_ZN7cutlass13device_kernelIN5flash19enable_sm80_to_sm89INS1_16FlashAttnBwdSm80INS1_25CollectiveMainloopBwdSm80ILi2ELi2EN4cute5tupleIJNS5_1CILi128EEES8_NS7_ILi64EEEEEENS_10bfloat16_tEfNS_4arch4Sm80ELb1ELb0ELb1ELb0ELb0ELb0ELb0ELb0ELi2ELi4ELi4ELi4ELb0EEENS1_21CollectiveEpilogueBwdISA_SB_SD_Li256ELb0ELb0ELi2EEENS1_25SingleTileBwdLPTSchedulerILb0ELi128ELb0EEEEEEEEEvNT_6ParamsE$_ZN4cute3eso3ESOILb1ELb0EJNS_5tupleIJNS_1CILi2EEES4_EEENS2_IJiiEEENS3_ILi1EEES7_EEC2ERKS5_RKS6_RKS7_SE_)
$_ZN7cutlass13device_kernelIN5flash19enable_sm80_to_sm89INS1_16FlashAttnBwdSm80INS1_25CollectiveMainloopBwdSm80ILi2ELi2EN4cute5tupleIJNS5_1CILi128EEES8_NS7_ILi64EEEEEENS_10bfloat16_tEfNS_4arch4Sm80ELb1ELb0ELb1ELb0ELb0ELb0ELb0ELb0ELi2ELi4ELi4ELi4ELb0EEENS1_21CollectiveEpilogueBwdISA_SB_SD_Li256ELb0ELb0ELi2EEENS1_25SingleTileBwdLPTSchedulerILb0ELi128ELb0EEEEEEEEEvNT_6ParamsE$_ZN4cute3eso3ESOILb1ELb0EJNS_5tupleIJNS_1CILi2EEES4_EEENS2_IJiiEEENS3_ILi1EEES7_EEC2ERKS5_RKS6_RKS7_SE_:
[----:B------:R-:W-:Y:S01]  /*9b80*/  IADD3 R4, R4, -c[0x0][0x20], RZ ;  /* 0x8000080004047a10 */ /* 0x000fe20007ffe0ff */
[----:B------:R-:W-:Y:S01]  /*9b90*/  IMAD.MOV.U32 R90, RZ, RZ, R6 ;  /* 0x000000ffff5a7224 */ /* 0x000fe200078e0006 */
[----:B------:R-:W-:-:S03]  /*9ba0*/  MOV R91, 0x0 ;  /* 0x00000000005b7802 */ /* 0x000fc60000000f00 */
[----:B------:R1:W-:Y:S04]  /*9bb0*/  STL [R4], R2 ;  /* 0x0000000204007387 */ /* 0x0003e80000100800 */
[----:B------:R1:W-:Y:S01]  /*9bc0*/  STL [R4+0x4], R3 ;  /* 0x0000040304007387 */ /* 0x0003e20000100800 */
[----:B------:R-:W-:Y:S05]  /*9bd0*/  RET.REL.NODEC R90 `(_ZN7cutlass13device_kernelIN5flash19enable_sm80_to_sm89INS1_16FlashAttnBwdSm80INS1_25CollectiveMainloopBwdSm80ILi2ELi2EN4cute5tupleIJNS5_1CILi128EEES8_NS7_ILi64EEEEEENS_10bfloat16_tEfNS_4arch4Sm80ELb1ELb0ELb1ELb0ELb0ELb0ELb0ELb0ELi2ELi4ELi4ELi4ELb0EEENS1_21CollectiveEpilogueBwdISA_SB_SD_Li256ELb0ELb0ELi2EEENS1_25SingleTileBwdLPTSchedulerILb0ELi128ELb0EEEEEEEEEvNT_6ParamsE) ;  /* 0xffff64205a007950 */ /* 0x000fea0003c3ffff */
        .type           $_ZN7cutlass13device_kernelIN5flash19enable_sm80_to_sm89INS1_16FlashAttnBwdSm80INS1_25CollectiveMainloopBwdSm80ILi2ELi2EN4cute5tupleIJNS5_1CILi128EEES8_NS7_ILi64EEEEEENS_10bfloat16_tEfNS_4arch4Sm80ELb1ELb0ELb1ELb0ELb0ELb0ELb0ELb0ELi2ELi4ELi4ELi4ELb0EEENS1_21CollectiveEpilogueBwdISA_SB_SD_Li256ELb0ELb0ELi2EEENS1_25SingleTileBwdLPTSchedulerILb0ELi128ELb0EEEEEEEEEvNT_6ParamsE$_ZN4cute3eso3ESOILb1ELb0EJNS_5tupleIJNS_1CILi2EEES4_S4_EEENS2_IJNS3_ILi1EEENS3_ILi512EEEiEEEEEC2ERKS5_RKS8_,@function
        .size           $_ZN7cutlass13device_kernelIN5flash19enable_sm80_to_sm89INS1_16FlashAttnBwdSm80INS1_25CollectiveMainloopBwdSm80ILi2ELi2EN4cute5tupleIJNS5_1CILi128EEES8_NS7_ILi64EEEEEENS_10bfloat16_tEfNS_4arch4Sm80ELb1ELb0ELb1ELb0ELb0ELb0ELb0ELb0ELi2ELi4ELi4ELi4ELb0EEENS1_21CollectiveEpilogueBwdISA_SB_SD_Li256ELb0ELb0ELi2EEENS1_25SingleTileBwdLPTSchedulerILb0ELi128ELb0EEEEEEEEEvNT_6ParamsE$_ZN4cute3eso3ESOILb1ELb0EJNS_5tupleIJNS_1CILi2EEES4_S4_EEENS2_IJNS3_ILi1EEENS3_ILi512EEEiEEEEEC2ERKS5_RKS8_,($_ZN7cutlass13device_kernelIN5flash19enable_sm80_to_sm89INS1_16FlashAttnBwdSm80INS1_25CollectiveMainloopBwdSm80ILi2ELi2EN4cute5tupleIJNS5_1CILi128EEES8_NS7_ILi64EEEEEENS_10bfloat16_tEfNS_4arch4Sm80ELb1ELb0ELb1ELb0ELb0ELb0ELb0ELb0ELi2ELi4ELi4ELi4ELb0EEENS1_21CollectiveEpilogueBwdISA_SB_SD_Li256ELb0ELb0ELi2EEENS1_25SingleTileBwdLPTSchedulerILb0ELi128ELb0EEEEEEEEEvNT_6ParamsE$_ZN4cute3eso3ESOILb1ELb0EJNS_5tupleIJNS_1CILi8EEENS2_IJNS3_ILi2EEES5_S5_EEENS3_ILi1EEES6_S7_EEENS2_IJS7_NS2_IJS4_iiEEENS3_ILi64EEENS2_IJiNS3_ILi144EEENS3_ILi288EEEEEENS3_ILi512EEEEEEEEC2ERKS8_RKSF_ - $_ZN7cutlass13device_kernelIN5flash19enable_sm80_to_sm89INS1_16FlashAttnBwdSm80INS1_25CollectiveMainloopBwdSm80ILi2ELi2EN4cute5tupleIJNS5_1CILi128EEES8_NS7_ILi64EEEEEENS_10bfloat16_tEfNS_4arch4Sm80ELb1ELb0ELb1ELb0ELb0ELb0ELb0ELb0ELi2ELi4ELi4ELi4ELb0EEENS1_21CollectiveEpilogueBwdISA_SB_SD_Li256ELb0ELb0ELi2EEENS1_25SingleTileBwdLPTSchedulerILb0ELi128ELb0EEEEEEEEEvNT_6ParamsE$_ZN4cute3eso3ESOILb1ELb0EJNS_5tupleIJNS_1CILi2EEES4_S4_EEENS2_IJNS3_ILi1EEENS3_ILi512EEEiEEEEEC2ERKS5_RKS8_)
$_ZN7cutlass13device_kernelIN5flash19enable_sm80_to_sm89INS1_16FlashAttnBwdSm80INS1_25CollectiveMainloopBwdSm80ILi2ELi2EN4cute5tupleIJNS5_1CILi128EEES8_NS7_ILi64EEEEEENS_10bfloat16_tEfNS_4arch4Sm80ELb1ELb0ELb1ELb0ELb0ELb0ELb0ELb0ELi2ELi4ELi4ELi4ELb0EEENS1_21CollectiveEpilogueBwdISA_SB_SD_Li256ELb0ELb0ELi2EEENS1_25SingleTileBwdLPTSchedulerILb0ELi128ELb0EEEEEEEEEvNT_6ParamsE$_ZN4cute3eso3ESOILb1ELb0EJNS_5tupleIJNS_1CILi2EEES4_S4_EEENS2_IJNS3_ILi1EEENS3_ILi512EEEiEEEEEC2ERKS5_RKS8_:
[----:B------:R-:W-:Y:S02]  /*9be0*/  IADD3 R3, R77, -c[0x0][0x20], RZ ;  /* 0x800008004d037a10 */ /* 0x000fe40007ffe0ff */
[----:B------:R-:W-:-:S03]  /*9bf0*/  MOV R5, 0x0 ;  /* 0x0000000000057802 */ /* 0x000fc60000000f00 */
[----:B------:R1:W-:Y:S01]  /*9c00*/  STL [R3], R2 ;  /* 0x0000000203007387 */ /* 0x0003e20000100800 */
[----:B------:R-:W-:Y:S05]  /*9c10*/  RET.REL.NODEC R4 `(_ZN7cutlass13device_kernelIN5flash19enable_sm80_to_sm89INS1_16FlashAttnBwdSm80INS1_25CollectiveMainloopBwdSm80ILi2ELi2EN4cute5tupleIJNS5_1CILi128EEES8_NS7_ILi64EEEEEENS_10bfloat16_tEfNS_4arch4Sm80ELb1ELb0ELb1ELb0ELb0ELb0ELb0ELb0ELi2ELi4ELi4ELi4ELb0EEENS1_21CollectiveEpilogueBwdISA_SB_SD_Li256ELb0ELb0ELi2EEENS1_25SingleTileBwdLPTSchedulerILb0ELi128ELb0EEEEEEEEEvNT_6ParamsE) ;  /* 0xffff63e004007950 */ /* 0x000fea0003c3ffff */
        .type           $_ZN7cutlass13device_kernelIN5flash19enable_sm80_to_sm89INS1_16FlashAttnBwdSm80INS1_25CollectiveMainloopBwdSm80ILi2ELi2EN4cute5tupleIJNS5_1CILi128EEES8_NS7_ILi64EEEEEENS_10bfloat16_tEfNS_4arch4Sm80ELb1ELb0ELb1ELb0ELb0ELb0ELb0ELb0ELi2ELi4ELi4ELi4ELb0EEENS1_21CollectiveEpilogueBwdISA_SB_SD_Li256ELb0ELb0ELi2EEENS1_25SingleTileBwdLPTSchedulerILb0ELi128ELb0EEEEEEEEEvNT_6ParamsE$_ZN4cute3eso3ESOILb1ELb0EJNS_5tupleIJNS_1CILi8EEENS2_IJNS3_ILi2EEES5_S5_EEENS3_ILi1EEES6_S7_EEENS2_IJS7_NS2_IJS4_iiEEENS3_ILi64EEENS2_IJiNS3_ILi144EEENS3_ILi288EEEEEENS3_ILi512EEEEEEEEC2ERKS8_RKSF_,@function
        .size           $_ZN7cutlass13device_kernelIN5flash19enable_sm80_to_sm89INS1_16FlashAttnBwdSm80INS1_25CollectiveMainloopBwdSm80ILi2ELi2EN4cute5tupleIJNS5_1CILi128EEES8_NS7_ILi64EEEEEENS_10bfloat16_tEfNS_4arch4Sm80ELb1ELb0ELb1ELb0ELb0ELb0ELb0ELb0ELi2ELi4ELi4ELi4ELb0EEENS1_21CollectiveEpilogueBwdISA_SB_SD_Li256ELb0ELb0ELi2EEENS1_25SingleTileBwdLPTSchedulerILb0ELi128ELb0EEEEEEEEEvNT_6ParamsE$_ZN4cute3eso3ESOILb1ELb0EJNS_5tupleIJNS_1CILi8EEENS2_IJNS3_ILi2EEES5_S5_EEENS3_ILi1EEES6_S7_EEENS2_IJS7_NS2_IJS4_iiEEENS3_ILi64EEENS2_IJiNS3_ILi144EEENS3_ILi288EEEEEENS3_ILi512EEEEEEEEC2ERKS8_RKSF_,($_ZN7cutlass13device_kernelIN5flash19enable_sm80_to_sm89INS1_16FlashAttnBwdSm80INS1_25CollectiveMainloopBwdSm80ILi2ELi2EN4cute5tupleIJNS5_1CILi128EEES8_NS7_ILi64EEEEEENS_10bfloat16_tEfNS_4arch4Sm80ELb1ELb0ELb1ELb0ELb0ELb0ELb0ELb0ELi2ELi4ELi4ELi4ELb0EEENS1_21CollectiveEpilogueBwdISA_SB_SD_Li256ELb0ELb0ELi2EEENS1_25SingleTileBwdLPTSchedulerILb0ELi128ELb0EEEEEEEEEvNT_6ParamsE$_ZN4cute3eso3ESOILb1ELb0EJNS_5tupleIJNS_1CILi8EEENS2_IJNS3_ILi2EEES5_S5_EEENS3_ILi1EEES6_S7_EEENS2_IJS7_NS2_IJiiiEEENS3_ILi64EEENS2_IJNS3_ILi72EEENS3_ILi144EEENS3_ILi288EEEEEENS3_ILi512EEEEEEEEC2ERKS8_RKSG_ - $_ZN7cutlass13device_kernelIN5flash19enable_sm80_to_sm89INS1_16FlashAttnBwdSm80INS1_25CollectiveMainloopBwdSm80ILi2ELi2EN4cute5tupleIJNS5_1CILi128EEES8_NS7_ILi64EEEEEENS_10bfloat16_tEfNS_4arch4Sm80ELb1ELb0ELb1ELb0ELb0ELb0ELb0ELb0ELi2ELi4ELi4ELi4ELb0EEENS1_21CollectiveEpilogueBwdISA_SB_SD_Li256ELb0ELb0ELi2EEENS1_25SingleTileBwdLPTSchedulerILb0ELi128ELb0EEEEEEEEEvNT_6ParamsE$_ZN4cute3eso3ESOILb1ELb0EJNS_5tupleIJNS_1CILi8EEENS2_IJNS3_ILi2EEES5_S5_EEENS3_ILi1EEES6_S7_EEENS2_IJS7_NS2_IJS4_iiEEENS3_ILi64EEENS2_IJiNS3_ILi144EEENS3_ILi288EEEEEENS3_ILi512EEEEEEEEC2ERKS8_RKSF_)
$_ZN7cutlass13device_kernelIN5flash19enable_sm80_to_sm89INS1_16FlashAttnBwdSm80INS1_25CollectiveMainloopBwdSm80ILi2ELi2EN4cute5tupleIJNS5_1CILi128EEES8_NS7_ILi64EEEEEENS_10bfloat16_tEfNS_4arch4Sm80ELb1ELb0ELb1ELb0ELb0ELb0ELb0ELb0ELi2ELi4ELi4ELi4ELb0EEENS1_21CollectiveEpilogueBwdISA_SB_SD_Li256ELb0ELb0ELi2EEENS1_25SingleTileBwdLPTSchedulerILb0ELi128ELb0EEEEEEEEEvNT_6ParamsE$_ZN4cute3eso3ESOILb1ELb0EJNS_5tupleIJNS_1CILi8EEENS2_IJNS3_ILi2EEES5_S5_EEENS3_ILi1EEES6_S7_EEENS2_IJS7_NS2_IJS4_iiEEENS3_ILi64EEENS2_IJiNS3_ILi144EEENS3_ILi288EEEEEENS3_ILi512EEEEEEEEC2ERKS8_RKSF_:
[----:B------:R-:W-:Y:S02]  /*9c20*/  IADD3 R4, R60, -c[0x0][0x20], RZ ;  /* 0x800008003c047a10 */ /* 0x000fe40007ffe0ff */
[----:B------:R-:W-:-:S03]  /*9c30*/  MOV R9, 0x0 ;  /* 0x0000000000097802 */ /* 0x000fc60000000f00 */
[----:B------:R1:W-:Y:S04]  /*9c40*/  STL [R4], R2 ;  /* 0x0000000204007387 */ /* 0x0003e80000100800 */
[----:B------:R1:W-:Y:S04]  /*9c50*/  STL [R4+0x4], R3 ;  /* 0x0000040304007387 */ /* 0x0003e80000100800 */
[----:B------:R1:W-:Y:S01]  /*9c60*/  STL [R4+0x8], R5 ;  /* 0x0000080504007387 */ /* 0x0003e20000100800 */
[----:B------:R-:W-:Y:S05]  /*9c70*/  RET.REL.NODEC R8 `(_ZN7cutlass13device_kernelIN5flash19enable_sm80_to_sm89INS1_16FlashAttnBwdSm80INS1_25CollectiveMainloopBwdSm80ILi2ELi2EN4cute5tupleIJNS5_1CILi128EEES8_NS7_ILi64EEEEEENS_10bfloat16_tEfNS_4arch4Sm80ELb1ELb0ELb1ELb0ELb0ELb0ELb0ELb0ELi2ELi4ELi4ELi4ELb0EEENS1_21CollectiveEpilogueBwdISA_SB_SD_Li256ELb0ELb0ELi2EEENS1_25SingleTileBwdLPTSchedulerILb0ELi128ELb0EEEEEEEEEvNT_6ParamsE) ;  /* 0xffff638008007950 */ /* 0x000fea0003c3ffff */
        .type           $_ZN7cutlass13device_kernelIN5flash19enable_sm80_to_sm89INS1_16FlashAttnBwdSm80INS1_25CollectiveMainloopBwdSm80ILi2ELi2EN4cute5tupleIJNS5_1CILi128EEES8_NS7_ILi64EEEEEENS_10bfloat16_tEfNS_4arch4Sm80ELb1ELb0ELb1ELb0ELb0ELb0ELb0ELb0ELi2ELi4ELi4ELi4ELb0EEENS1_21CollectiveEpilogueBwdISA_SB_SD_Li256ELb0ELb0ELi2EEENS1_25SingleTileBwdLPTSchedulerILb0ELi128ELb0EEEEEEEEEvNT_6ParamsE$_ZN4cute3eso3ESOILb1ELb0EJNS_5tupleIJNS_1CILi8EEENS2_IJNS3_ILi2EEES5_S5_EEENS3_ILi1EEES6_S7_EEENS2_IJS7_NS2_IJiiiEEENS3_ILi64EEENS2_IJNS3_ILi72EEENS3_ILi144EEENS3_ILi288EEEEEENS3_ILi512EEEEEEEEC2ERKS8_RKSG_,@function
        .size           $_ZN7cutlass13device_kernelIN5flash19enable_sm80_to_sm89INS1_16FlashAttnBwdSm80INS1_25CollectiveMainloopBwdSm80ILi2ELi2EN4cute5tupleIJNS5_1CILi128EEES8_NS7_ILi64EEEEEENS_10bfloat16_tEfNS_4arch4Sm80ELb1ELb0ELb1ELb0ELb0ELb0ELb0ELb0ELi2ELi4ELi4ELi4ELb0EEENS1_21CollectiveEpilogueBwdISA_SB_SD_Li256ELb0ELb0ELi2EEENS1_25SingleTileBwdLPTSchedulerILb0ELi128ELb0EEEEEEEEEvNT_6ParamsE$_ZN4cute3eso3ESOILb1ELb0EJNS_5tupleIJNS_1CILi8EEENS2_IJNS3_ILi2EEES5_S5_EEENS3_ILi1EEES6_S7_EEENS2_IJS7_NS2_IJiiiEEENS3_ILi64EEENS2_IJNS3_ILi72EEENS3_ILi144EEENS3_ILi288EEEEEENS3_ILi512EEEEEEEEC2ERKS8_RKSG_,($_ZN7cutlass13device_kernelIN5flash19enable_sm80_to_sm89INS1_16FlashAttnBwdSm80INS1_25CollectiveMainloopBwdSm80ILi2ELi2EN4cute5tupleIJNS5_1CILi128EEES8_NS7_ILi64EEEEEENS_10bfloat16_tEfNS_4arch4Sm80ELb1ELb0ELb1ELb0ELb0ELb0ELb0ELb0ELi2ELi4ELi4ELi4ELb0EEENS1_21CollectiveEpilogueBwdISA_SB_SD_Li256ELb0ELb0ELi2EEENS1_25SingleTileBwdLPTSchedulerILb0ELi128ELb0EEEEEEEEEvNT_6ParamsE$_ZN4cute3eso3ESOILb1ELb0EJNS_5tupleIJNS_1CILi8EEENS3_ILi2EEES5_S5_S4_S5_EEENS2_IJNS3_ILi1EEEiiiNS3_ILi72EEENS3_ILi512EEEEEEEEC2ERKS6_RKSA_ - $_ZN7cutlass13device_kernelIN5flash19enable_sm80_to_sm89INS1_16FlashAttnBwdSm80INS1_25CollectiveMainloopBwdSm80ILi2ELi2EN4cute5tupleIJNS5_1CILi128EEES8_NS7_ILi64EEEEEENS_10bfloat16_tEfNS_4arch4Sm80ELb1ELb0ELb1ELb0ELb0ELb0ELb0ELb0ELi2ELi4ELi4ELi4ELb0EEENS1_21CollectiveEpilogueBwdISA_SB_SD_Li256ELb0ELb0ELi2EEENS1_25SingleTileBwdLPTSchedulerILb0ELi128ELb0EEEEEEEEEvNT_6ParamsE$_ZN4cute3eso3ESOILb1ELb0EJNS_5tupleIJNS_1CILi8EEENS2_IJNS3_ILi2EEES5_S5_EEENS3_ILi1EEES6_S7_EEENS2_IJS7_NS2_IJiiiEEENS3_ILi64EEENS2_IJNS3_ILi72EEENS3_ILi144EEENS3_ILi288EEEEEENS3_ILi512EEEEEEEEC2ERKS8_RKSG_)
$_ZN7cutlass13device_kernelIN5flash19enable_sm80_to_sm89INS1_16FlashAttnBwdSm80INS1_25CollectiveMainloopBwdSm80ILi2ELi2EN4cute5tupleIJNS5_1CILi128EEES8_NS7_ILi64EEEEEENS_10bfloat16_tEfNS_4arch4Sm80ELb1ELb0ELb1ELb0ELb0ELb0ELb0ELb0ELi2ELi4ELi4ELi4ELb0EEENS1_21CollectiveEpilogueBwdISA_SB_SD_Li256ELb0ELb0ELi2EEENS1_25SingleTileBwdLPTSchedulerILb0ELi128ELb0EEEEEEEEEvNT_6ParamsE$_ZN4cute3eso3ESOILb1ELb0EJNS_5tupleIJNS_1CILi8EEENS2_IJNS3_ILi2EEES5_S5_EEENS3_ILi1EEES6_S7_EEENS2_IJS7_NS2_IJiiiEEENS3_ILi64EEENS2_IJNS3_ILi72EEENS3_ILi144EEENS3_ILi288EEEEEENS3_ILi512EEEEEEEEC2ERKS8_RKSG_:
[----:B------:R-:W-:Y:S02]  /*9c80*/  IADD3 R4, R4, -c[0x0][0x20], RZ ;  /* 0x8000080004047a10 */ /* 0x000fe40007ffe0ff */
[----:B------:R-:W-:-:S03]  /*9c90*/  MOV R9, 0x0 ;  /* 0x0000000000097802 */ /* 0x000fc60000000f00 */
[----:B------:R1:W-:Y:S04]  /*9ca0*/  STL [R4], R2 ;  /* 0x0000000204007387 */ /* 0x0003e80000100800 */
[----:B------:R1:W-:Y:S04]  /*9cb0*/  STL [R4+0x4], R3 ;  /* 0x0000040304007387 */ /* 0x0003e80000100800 */
[----:B------:R1:W-:Y:S01]  /*9cc0*/  STL [R4+0x8], R5 ;  /* 0x0000080504007387 */ /* 0x0003e20000100800 */
[----:B------:R-:W-:Y:S05]  /*9cd0*/  RET.REL.NODEC R8 `(_ZN7cutlass13device_kernelIN5flash19enable_sm80_to_sm89INS1_16FlashAttnBwdSm80INS1_25CollectiveMainloopBwdSm80ILi2ELi2EN4cute5tupleIJNS5_1CILi128EEES8_NS7_ILi64EEEEEENS_10bfloat16_tEfNS_4arch4Sm80ELb1ELb0ELb1ELb0ELb0ELb0ELb0ELb0ELi2ELi4ELi4ELi4ELb0EEENS1_21CollectiveEpilogueBwdISA_SB_SD_Li256ELb0ELb0ELi2EEENS1_25SingleTileBwdLPTSchedulerILb0ELi128ELb0EEEEEEEEEvNT_6ParamsE) ;  /* 0xffff632008007950 */ /* 0x000fea0003c3ffff */
        .type           $_ZN7cutlass13device_kernelIN5flash19enable_sm80_to_sm89INS1_16FlashAttnBwdSm80INS1_25CollectiveMainloopBwdSm80ILi2ELi2EN4cute5tupleIJNS5_1CILi128EEES8_NS7_ILi64EEEEEENS_10bfloat16_tEfNS_4arch4Sm80ELb1ELb0ELb1ELb0ELb0ELb0ELb0ELb0ELi2ELi4ELi4ELi4ELb0EEENS1_21CollectiveEpilogueBwdISA_SB_SD_Li256ELb0ELb0ELi2EEENS1_25SingleTileBwdLPTSchedulerILb0ELi128ELb0EEEEEEEEEvNT_6ParamsE$_ZN4cute3eso3ESOILb1ELb0EJNS_5tupleIJNS_1CILi8EEENS3_ILi2EEES5_S5_S4_S5_EEENS2_IJNS3_ILi1EEEiiiNS3_ILi72EEENS3_ILi512EEEEEEEEC2ERKS6_RKSA_,@function
        .size           $_ZN7cutlass13device_kernelIN5flash19enable_sm80_to_sm89INS1_16FlashAttnBwdSm80INS1_25CollectiveMainloopBwdSm80ILi2ELi2EN4cute5tupleIJNS5_1CILi128EEES8_NS7_ILi64EEEEEENS_10bfloat16_tEfNS_4arch4Sm80ELb1ELb0ELb1ELb0ELb0ELb0ELb0ELb0ELi2ELi4ELi4ELi4ELb0EEENS1_21CollectiveEpilogueBwdISA_SB_SD_Li256ELb0ELb0ELi2EEENS1_25SingleTileBwdLPTSchedulerILb0ELi128ELb0EEEEEEEEEvNT_6ParamsE$_ZN4cute3eso3ESOILb1ELb0EJNS_5tupleIJNS_1CILi8EEENS3_ILi2EEES5_S5_S4_S5_EEENS2_IJNS3_ILi1EEEiiiNS3_ILi72EEENS3_ILi512EEEEEEEEC2ERKS6_RKSA_,($_ZN7cutlass13device_kernelIN5flash19enable_sm80_to_sm89INS1_16FlashAttnBwdSm80INS1_25CollectiveMainloopBwdSm80ILi2ELi2EN4cute5tupleIJNS5_1CILi128EEES8_NS7_ILi64EEEEEENS_10bfloat16_tEfNS_4arch4Sm80ELb1ELb0ELb1ELb0ELb0ELb0ELb0ELb0ELi2ELi4ELi4ELi4ELb0EEENS1_21CollectiveEpilogueBwdISA_SB_SD_Li256ELb0ELb0ELi2EEENS1_25SingleTileBwdLPTSchedulerILb0ELi128ELb0EEEEEEEEEvNT_6ParamsE$_ZN4cute3eso3ESOILb1ELb0EJNS_6LayoutINS_5tupleIJNS3_IJNS3_IJNS3_IJNS_1CILi4EEENS4_ILi2EEEEEENS4_ILi1EEEEEES8_EEENS3_IJNS3_IJNS3_IJS8_S8_EEES8_EEES6_EEEEEENS3_IJNS3_IJNS3_IJNS3_IJS8_NS4_ILi32EEEEEENS4_ILi0EEEEEESH_EEENS3_IJNS3_IJNS3_IJSH_SH_EEESH_EEENS4_ILi64EEEEEEEEEEENS_10ViewEngineIPN7cutlass10bfloat16_tEEEEEC2ERKSP_RKSU_ - $_ZN7cutlass13device_kernelIN5flash19enable_sm80_to_sm89INS1_16FlashAttnBwdSm80INS1_25CollectiveMainloopBwdSm80ILi2ELi2EN4cute5tupleIJNS5_1CILi128EEES8_NS7_ILi64EEEEEENS_10bfloat16_tEfNS_4arch4Sm80ELb1ELb0ELb1ELb0ELb0ELb0ELb0ELb0ELi2ELi4ELi4ELi4ELb0EEENS1_21CollectiveEpilogueBwdISA_SB_SD_Li256ELb0ELb0ELi2EEENS1_25SingleTileBwdLPTSchedulerILb0ELi128ELb0EEEEEEEEEvNT_6ParamsE$_ZN4cute3eso3ESOILb1ELb0EJNS_5tupleIJNS_1CILi8EEENS3_ILi2EEES5_S5_S4_S5_EEENS2_IJNS3_ILi1EEEiiiNS3_ILi72EEENS3_ILi512EEEEEEEEC2ERKS6_RKSA_)
$_ZN7cutlass13device_kernelIN5flash19enable_sm80_to_sm89INS1_16FlashAttnBwdSm80INS1_25CollectiveMainloopBwdSm80ILi2ELi2EN4cute5tupleIJNS5_1CILi128EEES8_NS7_ILi64EEEEEENS_10bfloat16_tEfNS_4arch4Sm80ELb1ELb0ELb1ELb0ELb0ELb0ELb0ELb0ELi2ELi4ELi4ELi4ELb0EEENS1_21CollectiveEpilogueBwdISA_SB_SD_Li256ELb0ELb0ELi2EEENS1_25SingleTileBwdLPTSchedulerILb0ELi128ELb0EEEEEEEEEvNT_6ParamsE$_ZN4cute3eso3ESOILb1ELb0EJNS_5tupleIJNS_1CILi8EEENS3_ILi2EEES5_S5_S4_S5_EEENS2_IJNS3_ILi1EEEiiiNS3_ILi72EEENS3_ILi512EEEEEEEEC2ERKS6_RKSA_:
[----:B------:R-:W-:Y:S02]  /*9ce0*/  IADD3 R4, R4, -c[0x0][0x20], RZ ;  /* 0x8000080004047a10 */ /* 0x000fe40007ffe0ff */
[----:B------:R-:W-:-:S03]  /*9cf0*/  MOV R9, 0x0 ;  /* 0x0000000000097802 */ /* 0x000fc60000000f00 */
[----:B------:R1:W-:Y:S04]  /*9d00*/  STL [R4], R2 ;  /* 0x0000000204007387 */ /* 0x0003e80000100800 */
[----:B------:R1:W-:Y:S04]  /*9d10*/  STL [R4+0x4], R3 ;  /* 0x0000040304007387 */ /* 0x0003e80000100800 */
[----:B------:R1:W-:Y:S01]  /*9d20*/  STL [R4+0x8], R5 ;  /* 0x0000080504007387 */ /* 0x0003e20000100800 */
[----:B------:R-:W-:Y:S05]  /*9d30*/  RET.REL.NODEC R8 `(_ZN7cutlass13device_kernelIN5flash19enable_sm80_to_sm89INS1_16FlashAttnBwdSm80INS1_25CollectiveMainloopBwdSm80ILi2ELi2EN4cute5tupleIJNS5_1CILi128EEES8_NS7_ILi64EEEEEENS_10bfloat16_tEfNS_4arch4Sm80ELb1ELb0ELb1ELb0ELb0ELb0ELb0ELb0ELi2ELi4ELi4ELi4ELb0EEENS1_21CollectiveEpilogueBwdISA_SB_SD_Li256ELb0ELb0ELi2EEENS1_25SingleTileBwdLPTSchedulerILb0ELi128ELb0EEEEEEEEEvNT_6ParamsE) ;  /* 0xffff62c008007950 */ /* 0x000fea0003c3ffff */
        .type           $_ZN7cutlass13device_kernelIN5flash19enable_sm80_to_sm89INS1_16FlashAttnBwdSm80INS1_25CollectiveMainloopBwdSm80ILi2ELi2EN4cute5tupleIJNS5_1CILi128EEES8_NS7_ILi64EEEEEENS_10bfloat16_tEfNS_4arch4Sm80ELb1ELb0ELb1ELb0ELb0ELb0ELb0ELb0ELi2ELi4ELi4ELi4ELb0EEENS1_21CollectiveEpilogueBwdISA_SB_SD_Li256ELb0ELb0ELi2EEENS1_25SingleTileBwdLPTSchedulerILb0ELi128ELb0EEEEEEEEEvNT_6ParamsE$_ZN4cute3eso3ESOILb1ELb0EJNS_6LayoutINS_5tupleIJNS3_IJNS3_IJNS3_IJNS_1CILi4EEENS4_ILi2EEEEEENS4_ILi1EEEEEES8_EEENS3_IJNS3_IJNS3_IJS8_S8_EEES8_EEES6_EEEEEENS3_IJNS3_IJNS3_IJNS3_IJS8_NS4_ILi32EEEEEENS4_ILi0EEEEEESH_EEENS3_IJNS3_IJNS3_IJSH_SH_EEESH_EEENS4_ILi64EEEEEEEEEEENS_10ViewEngineIPN7cutlass10bfloat16_tEEEEEC2ERKSP_RKSU_,@function
        .size           $_ZN7cutlass13device_kernelIN5flash19enable_sm80_to_sm89INS1_16FlashAttnBwdSm80INS1_25CollectiveMainloopBwdSm80ILi2ELi2EN4cute5tupleIJNS5_1CILi128EEES8_NS7_ILi64EEEEEENS_10bfloat16_tEfNS_4arch4Sm80ELb1ELb0ELb1ELb0ELb0ELb0ELb0ELb0ELi2ELi4ELi4ELi4ELb0EEENS1_21CollectiveEpilogueBwdISA_SB_SD_Li256ELb0ELb0ELi2EEENS1_25SingleTileBwdLPTSchedulerILb0ELi128ELb0EEEEEEEEEvNT_6ParamsE$_ZN4cute3eso3ESOILb1ELb0EJNS_6LayoutINS_5tupleIJNS3_IJNS3_IJNS3_IJNS_1CILi4EEENS4_ILi2EEEEEENS4_ILi1EEEEEES8_EEENS3_IJNS3_IJNS3_IJS8_S8_EEES8_EEES6_EEEEEENS3_IJNS3_IJNS3_IJNS3_IJS8_NS4_ILi32EEEEEENS4_ILi0EEEEEESH_EEENS3_IJNS3_IJNS3_IJSH_SH_EEESH_EEENS4_ILi64EEEEEEEEEEENS_10ViewEngineIPN7cutlass10bfloat16_tEEEEEC2ERKSP_RKSU_,($_ZN7cutlass13device_kernelIN5flash19enable_sm80_to_sm89INS1_16FlashAttnBwdSm80INS1_25CollectiveMainloopBwdSm80ILi2ELi2EN4cute5tupleIJNS5_1CILi128EEES8_NS7_ILi64EEEEEENS_10bfloat16_tEfNS_4arch4Sm80ELb1ELb0ELb1ELb0ELb0ELb0ELb0ELb0ELi2ELi4ELi4ELi4ELb0EEENS1_21CollectiveEpilogueBwdISA_SB_SD_Li256ELb0ELb0ELi2EEENS1_25SingleTileBwdLPTSchedulerILb0ELi128ELb0EEEEEEEEEvNT_6ParamsE$_ZN4cute3eso3ESOILb1ELb0EJNS_6LayoutINS_5tupleIJNS3_IJNS3_IJNS_1CILi2EEES5_EEENS4_ILi1EEEEEEEEENS3_IJNS3_IJNS3_IJS7_NS4_ILi16EEEEEENS4_ILi0EEEEEEEEEEENS_10ViewEngineIPjEEEEC2ERKSF_RKSI_ - $_ZN7cutlass13device_kernelIN5flash19enable_sm80_to_sm89INS1_16FlashAttnBwdSm80INS1_25CollectiveMainloopBwdSm80ILi2ELi2EN4cute5tupleIJNS5_1CILi128EEES8_NS7_ILi64EEEEEENS_10bfloat16_tEfNS_4arch4Sm80ELb1ELb0ELb1ELb0ELb0ELb0ELb0ELb0ELi2ELi4ELi4ELi4ELb0EEENS1_21CollectiveEpilogueBwdISA_SB_SD_Li256ELb0ELb0ELi2EEENS1_25SingleTileBwdLPTSchedulerILb0ELi128ELb0EEEEEEEEEvNT_6ParamsE$_ZN4cute3eso3ESOILb1ELb0EJNS_6LayoutINS_5tupleIJNS3_IJNS3_IJNS3_IJNS_1CILi4EEENS4_ILi2EEEEEENS4_ILi1EEEEEES8_EEENS3_IJNS3_IJNS3_IJS8_S8_EEES8_EEES6_EEEEEENS3_IJNS3_IJNS3_IJNS3_IJS8_NS4_ILi32EEEEEENS4_ILi0EEEEEESH_EEENS3_IJNS3_IJNS3_IJSH_SH_EEESH_EEENS4_ILi64EEEEEEEEEEENS_10ViewEngineIPN7cutlass10bfloat16_tEEEEEC2ERKSP_RKSU_)
$_ZN7cutlass13device_kernelIN5flash19enable_sm80_to_sm89INS1_16FlashAttnBwdSm80INS1_25CollectiveMainloopBwdSm80ILi2ELi2EN4cute5tupleIJNS5_1CILi128EEES8_NS7_ILi64EEEEEENS_10bfloat16_tEfNS_4arch4Sm80ELb1ELb0ELb1ELb0ELb0ELb0ELb0ELb0ELi2ELi4ELi4ELi4ELb0EEENS1_21CollectiveEpilogueBwdISA_SB_SD_Li256ELb0ELb0ELi2EEENS1_25SingleTileBwdLPTSchedulerILb0ELi128ELb0EEEEEEEEEvNT_6ParamsE$_ZN4cute3eso3ESOILb1ELb0EJNS_6LayoutINS_5tupleIJNS3_IJNS3_IJNS3_IJNS_1CILi4EEENS4_ILi2EEEEEENS4_ILi1EEEEEES8_EEENS3_IJNS3_IJNS3_IJS8_S8_EEES8_EEES6_EEEEEENS3_IJNS3_IJNS3_IJNS3_IJS8_NS4_ILi32EEEEEENS4_ILi0EEEEEESH_EEENS3_IJNS3_IJNS3_IJSH_SH_EEESH_EEENS4_ILi64EEEEEEEEEEENS_10ViewEngineIPN7cutlass10bfloat16_tEEEEEC2ERKSP_RKSU_:
[----:B------:R-:W-:Y:S02]  /*9d40*/  IADD3 R4, R67, -c[0x0][0x20], RZ ;  /* 0x8000080043047a10 */ /* 0x000fe40007ffe0ff */
[----:B------:R-:W-:-:S03]  /*9d50*/  MOV R7, 0x0 ;  /* 0x0000000000077802 */ /* 0x000fc60000000f00 */
[----:B------:R1:W-:Y:S01]  /*9d60*/  STL.64 [R4], R2 ;  /* 0x0000000204007387 */ /* 0x0003e20000100a00 */
[----:B------:R-:W-:Y:S05]  /*9d70*/  RET.REL.NODEC R6 `(_ZN7cutlass13device_kernelIN5flash19enable_sm80_to_sm89INS1_16FlashAttnBwdSm80INS1_25CollectiveMainloopBwdSm80ILi2ELi2EN4cute5tupleIJNS5_1CILi128EEES8_NS7_ILi64EEEEEENS_10bfloat16_tEfNS_4arch4Sm80ELb1ELb0ELb1ELb0ELb0ELb0ELb0ELb0ELi2ELi4ELi4ELi4ELb0EEENS1_21CollectiveEpilogueBwdISA_SB_SD_Li256ELb0ELb0ELi2EEENS1_25SingleTileBwdLPTSchedulerILb0ELi128ELb0EEEEEEEEEvNT_6ParamsE) ;  /* 0xffff628006007950 */ /* 0x000fea0003c3ffff */
        .type           $_ZN7cutlass13device_kernelIN5flash19enable_sm80_to_sm89INS1_16FlashAttnBwdSm80INS1_25CollectiveMainloopBwdSm80ILi2ELi2EN4cute5tupleIJNS5_1CILi128EEES8_NS7_ILi64EEEEEENS_10bfloat16_tEfNS_4arch4Sm80ELb1ELb0ELb1ELb0ELb0ELb0ELb0ELb0ELi2ELi4ELi4ELi4ELb0EEENS1_21CollectiveEpilogueBwdISA_SB_SD_Li256ELb0ELb0ELi2EEENS1_25SingleTileBwdLPTSchedulerILb0ELi128ELb0EEEEEEEEEvNT_6ParamsE$_ZN4cute3eso3ESOILb1ELb0EJNS_6LayoutINS_5tupleIJNS3_IJNS3_IJNS_1CILi2EEES5_EEENS4_ILi1EEEEEEEEENS3_IJNS3_IJNS3_IJS7_NS4_ILi16EEEEEENS4_ILi0EEEEEEEEEEENS_10ViewEngineIPjEEEEC2ERKSF_RKSI_,@function
        .size           $_ZN7cutlass13device_kernelIN5flash19enable_sm80_to_sm89INS1_16FlashAttnBwdSm80INS1_25CollectiveMainloopBwdSm80ILi2ELi2EN4cute5tupleIJNS5_1CILi128EEES8_NS7_ILi64EEEEEENS_10bfloat16_tEfNS_4arch4Sm80ELb1ELb0ELb1ELb0ELb0ELb0ELb0ELb0ELi2ELi4ELi4ELi4ELb0EEENS1_21CollectiveEpilogueBwdISA_SB_SD_Li256ELb0ELb0ELi2EEENS1_25SingleTileBwdLPTSchedulerILb0ELi128ELb0EEEEEEEEEvNT_6ParamsE$_ZN4cute3eso3ESOILb1ELb0EJNS_6LayoutINS_5tupleIJNS3_IJNS3_IJNS_1CILi2EEES5_EEENS4_ILi1EEEEEEEEENS3_IJNS3_IJNS3_IJS7_NS4_ILi16EEEEEENS4_ILi0EEEEEEEEEEENS_10ViewEngineIPjEEEEC2ERKSF_RKSI_,($_ZN7cutlass13device_kernelIN5flash19enable_sm80_to_sm89INS1_16FlashAttnBwdSm80INS1_25CollectiveMainloopBwdSm80ILi2ELi2EN4cute5tupleIJNS5_1CILi128EEES8_NS7_ILi64EEEEEENS_10bfloat16_tEfNS_4arch4Sm80ELb1ELb0ELb1ELb0ELb0ELb0ELb0ELb0ELi2ELi4ELi4ELi4ELb0EEENS1_21CollectiveEpilogueBwdISA_SB_SD_Li256ELb0ELb0ELi2EEENS1_25SingleTileBwdLPTSchedulerILb0ELi128ELb0EEEEEEEEEvNT_6ParamsE$_ZN4cute3eso3ESOILb1ELb0EJNS_6LayoutINS_5tupleIJNS3_IJNS3_IJNS_1CILi4EEENS4_ILi2EEEEEENS4_ILi1EEEEEEEEENS3_IJNS3_IJNS3_IJS8_NS4_ILi32EEEEEENS4_ILi0EEEEEEEEEEENS_10ViewEngineIPN7cutlass10bfloat16_tEEEEEC2ERKSG_RKSL_ - $_ZN7cutlass13device_kernelIN5flash19enable_sm80_to_sm89INS1_16FlashAttnBwdSm80INS1_25CollectiveMainloopBwdSm80ILi2ELi2EN4cute5tupleIJNS5_1CILi128EEES8_NS7_ILi64EEEEEENS_10bfloat16_tEfNS_4arch4Sm80ELb1ELb0ELb1ELb0ELb0ELb0ELb0ELb0ELi2ELi4ELi4ELi4ELb0EEENS1_21CollectiveEpilogueBwdISA_SB_SD_Li256ELb0ELb0ELi2EEENS1_25SingleTileBwdLPTSchedulerILb0ELi128ELb0EEEEEEEEEvNT_6ParamsE$_ZN4cute3eso3ESOILb1ELb0EJNS_6LayoutINS_5tupleIJNS3_IJNS3_IJNS_1CILi2EEES5_EEENS4_ILi1EEEEEEEEENS3_IJNS3_IJNS3_IJS7_NS4_ILi16EEEEEENS4_ILi0EEEEEEEEEEENS_10ViewEngineIPjEEEEC2ERKSF_RKSI_)
$_ZN7cutlass13device_kernelIN5flash19enable_sm80_to_sm89INS1_16FlashAttnBwdSm80INS1_25CollectiveMainloopBwdSm80ILi2ELi2EN4cute5tupleIJNS5_1CILi128EEES8_NS7_ILi64EEEEEENS_10bfloat16_tEfNS_4arch4Sm80ELb1ELb0ELb1ELb0ELb0ELb0ELb0ELb0ELi2ELi4ELi4ELi4ELb0EEENS1_21CollectiveEpilogueBwdISA_SB_SD_Li256ELb0ELb0ELi2EEENS1_25SingleTileBwdLPTSchedulerILb0ELi128ELb0EEEEEEEEEvNT_6ParamsE$_ZN4cute3eso3ESOILb1ELb0EJNS_6LayoutINS_5tupleIJNS3_IJNS3_IJNS_1CILi2EEES5_EEENS4_ILi1EEEEEEEEENS3_IJNS3_IJNS3_IJS7_NS4_ILi16EEEEEENS4_ILi0EEEEEEEEEEENS_10ViewEngineIPjEEEEC2ERKSF_RKSI_:
[----:B------:R-:W-:Y:S02]  /*9d80*/  IADD3 R2, R67, -c[0x0][0x20], RZ ;  /* 0x8000080043027a10 */ /* 0x000fe40007ffe0ff */
[----:B------:R-:W-:-:S03]  /*9d90*/  MOV R5, 0x0 ;  /* 0x0000000000057802 */ /* 0x000fc60000000f00 */
[----:B------:R1:W-:Y:S01]  /*9da0*/  STL.64 [R2], R12 ;  /* 0x0000000c02007387 */ /* 0x0003e20000100a00 */
[----:B------:R-:W-:Y:S05]  /*9db0*/  RET.REL.NODEC R4 `(_ZN7cutlass13device_kernelIN5flash19enable_sm80_to_sm89INS1_16FlashAttnBwdSm80INS1_25CollectiveMainloopBwdSm80ILi2ELi2EN4cute5tupleIJNS5_1CILi128EEES8_NS7_ILi64EEEEEENS_10bfloat16_tEfNS_4arch4Sm80ELb1ELb0ELb1ELb0ELb0ELb0ELb0ELb0ELi2ELi4ELi4ELi4ELb0EEENS1_21CollectiveEpilogueBwdISA_SB_SD_Li256ELb0ELb0ELi2EEENS1_25SingleTileBwdLPTSchedulerILb0ELi128ELb0EEEEEEEEEvNT_6ParamsE) ;  /* 0xffff624004007950 */ /* 0x000fea0003c3ffff */
        .type           $_ZN7cutlass13device_kernelIN5flash19enable_sm80_to_sm89INS1_16FlashAttnBwdSm80INS1_25CollectiveMainloopBwdSm80ILi2ELi2EN4cute5tupleIJNS5_1CILi128EEES8_NS7_ILi64EEEEEENS_10bfloat16_tEfNS_4arch4Sm80ELb1ELb0ELb1ELb0ELb0ELb0ELb0ELb0ELi2ELi4ELi4ELi4ELb0EEENS1_21CollectiveEpilogueBwdISA_SB_SD_Li256ELb0ELb0ELi2EEENS1_25SingleTileBwdLPTSchedulerILb0ELi128ELb0EEEEEEEEEvNT_6ParamsE$_ZN4cute3eso3ESOILb1ELb0EJNS_6LayoutINS_5tupleIJNS3_IJNS3_IJNS_1CILi4EEENS4_ILi2EEEEEENS4_ILi1EEEEEEEEENS3_IJNS3_IJNS3_IJS8_NS4_ILi32EEEEEENS4_ILi0EEEEEEEEEEENS_10ViewEngineIPN7cutlass10bfloat16_tEEEEEC2ERKSG_RKSL_,@function
        .size           $_ZN7cutlass13device_kernelIN5flash19enable_sm80_to_sm89INS1_16FlashAttnBwdSm80INS1_25CollectiveMainloopBwdSm80ILi2ELi2EN4cute5tupleIJNS5_1CILi128EEES8_NS7_ILi64EEEEEENS_10bfloat16_tEfNS_4arch4Sm80ELb1ELb0ELb1ELb0ELb0ELb0ELb0ELb0ELi2ELi4ELi4ELi4ELb0EEENS1_21CollectiveEpilogueBwdISA_SB_SD_Li256ELb0ELb0ELi2EEENS1_25SingleTileBwdLPTSchedulerILb0ELi128ELb0EEEEEEEEEvNT_6ParamsE$_ZN4cute3eso3ESOILb1ELb0EJNS_6LayoutINS_5tupleIJNS3_IJNS3_IJNS_1CILi4EEENS4_ILi2EEEEEENS4_ILi1EEEEEEEEENS3_IJNS3_IJNS3_IJS8_NS4_ILi32EEEEEENS4_ILi0EEEEEEEEEEENS_10ViewEngineIPN7cutlass10bfloat16_tEEEEEC2ERKSG_RKSL_,($_ZN7cutlass13device_kernelIN5flash19enable_sm80_to_sm89INS1_16FlashAttnBwdSm80INS1_25CollectiveMainloopBwdSm80ILi2ELi2EN4cute5tupleIJNS5_1CILi128EEES8_NS7_ILi64EEEEEENS_10bfloat16_tEfNS_4arch4Sm80ELb1ELb0ELb1ELb0ELb0ELb0ELb0ELb0ELi2ELi4ELi4ELi4ELb0EEENS1_21CollectiveEpilogueBwdISA_SB_SD_Li256ELb0ELb0ELi2EEENS1_25SingleTileBwdLPTSchedulerILb0ELi128ELb0EEEEEEEEEvNT_6ParamsE$_ZN4cute3eso3ESOILb1ELb0EJNS_6LayoutINS_5tupleIJNS3_IJNS3_IJNS_1CILi4EEENS4_ILi2EEEEEENS4_ILi1EEEEEEEEENS3_IJNS3_IJNS3_IJS8_NS4_ILi32EEEEEENS4_ILi0EEEEEEEEEEEiEEC2ERKSG_RKi - $_ZN7cutlass13device_kernelIN5flash19enable_sm80_to_sm89INS1_16FlashAttnBwdSm80INS1_25CollectiveMainloopBwdSm80ILi2ELi2EN4cute5tupleIJNS5_1CILi128EEES8_NS7_ILi64EEEEEENS_10bfloat16_tEfNS_4arch4Sm80ELb1ELb0ELb1ELb0ELb0ELb0ELb0ELb0ELi2ELi4ELi4ELi4ELb0EEENS1_21CollectiveEpilogueBwdISA_SB_SD_Li256ELb0ELb0ELi2EEENS1_25SingleTileBwdLPTSchedulerILb0ELi128ELb0EEEEEEEEEvNT_6ParamsE$_ZN4cute3eso3ESOILb1ELb0EJNS_6LayoutINS_5tupleIJNS3_IJNS3_IJNS_1CILi4EEENS4_ILi2EEEEEENS4_ILi1EEEEEEEEENS3_IJNS3_IJNS3_IJS8_NS4_ILi32EEEEEENS4_ILi0EEEEEEEEEEENS_10ViewEngineIPN7cutlass10bfloat16_tEEEEEC2ERKSG_RKSL_)
$_ZN7cutlass13device_kernelIN5flash19enable_sm80_to_sm89INS1_16FlashAttnBwdSm80INS1_25CollectiveMainloopBwdSm80ILi2ELi2EN4cute5tupleIJNS5_1CILi128EEES8_NS7_ILi64EEEEEENS_10bfloat16_tEfNS_4arch4Sm80ELb1ELb0ELb1ELb0ELb0ELb0ELb0ELb0ELi2ELi4ELi4ELi4ELb0EEENS1_21CollectiveEpilogueBwdISA_SB_SD_Li256ELb0ELb0ELi2EEENS1_25SingleTileBwdLPTSchedulerILb0ELi128ELb0EEEEEEEEEvNT_6ParamsE$_ZN4cute3eso3ESOILb1ELb0EJNS_6LayoutINS_5tupleIJNS3_IJNS3_IJNS_1CILi4EEENS4_ILi2EEEEEENS4_ILi1EEEEEEEEENS3_IJNS3_IJNS3_IJS8_NS4_ILi32EEEEEENS4_ILi0EEEEEEEEEEENS_10ViewEngineIPN7cutlass10bfloat16_tEEEEEC2ERKSG_RKSL_:
[----:B------:R-:W-:Y:S01]  /*9dc0*/  IADD3 R2, R67, -c[0x0][0x20], RZ ;  /* 0x8000080043027a10 */ /* 0x000fe20007ffe0ff */
[----:B------:R-:W-:Y:S01]  /*9dd0*/  IMAD.MOV.U32 R9, RZ, RZ, R3 ;  /* 0x000000ffff097224 */ /* 0x000fe200078e0003 */
[----:B------:R-:W-:-:S04]  /*9de0*/  MOV R7, 0x0 ;  /* 0x0000000000077802 */ /* 0x000fc80000000f00 */
[----:B------:R1:W-:Y:S01]  /*9df0*/  STL.64 [R2], R8 ;  /* 0x0000000802007387 */ /* 0x0003e20000100a00 */
[----:B------:R-:W-:Y:S05]  /*9e00*/  RET.REL.NODEC R6 `(_ZN7cutlass13device_kernelIN5flash19enable_sm80_to_sm89INS1_16FlashAttnBwdSm80INS1_25CollectiveMainloopBwdSm80ILi2ELi2EN4cute5tupleIJNS5_1CILi128EEES8_NS7_ILi64EEEEEENS_10bfloat16_tEfNS_4arch4Sm80ELb1ELb0ELb1ELb0ELb0ELb0ELb0ELb0ELi2ELi4ELi4ELi4ELb0EEENS1_21CollectiveEpilogueBwdISA_SB_SD_Li256ELb0ELb0ELi2EEENS1_25SingleTileBwdLPTSchedulerILb0ELi128ELb0EEEEEEEEEvNT_6ParamsE) ;  /* 0xffff61f006007950 */ /* 0x000fea0003c3ffff */
        .type           $_ZN7cutlass13device_kernelIN5flash19enable_sm80_to_sm89INS1_16FlashAttnBwdSm80INS1_25CollectiveMainloopBwdSm80ILi2ELi2EN4cute5tupleIJNS5_1CILi128EEES8_NS7_ILi64EEEEEENS_10bfloat16_tEfNS_4arch4Sm80ELb1ELb0ELb1ELb0ELb0ELb0ELb0ELb0ELi2ELi4ELi4ELi4ELb0EEENS1_21CollectiveEpilogueBwdISA_SB_SD_Li256ELb0ELb0ELi2EEENS1_25SingleTileBwdLPTSchedulerILb0ELi128ELb0EEEEEEEEEvNT_6ParamsE$_ZN4cute3eso3ESOILb1ELb0EJNS_6LayoutINS_5tupleIJNS3_IJNS3_IJNS_1CILi4EEENS4_ILi2EEEEEENS4_ILi1EEEEEEEEENS3_IJNS3_IJNS3_IJS8_NS4_ILi32EEEEEENS4_ILi0EEEEEEEEEEEiEEC2ERKSG_RKi,@function
        .size           $_ZN7cutlass13device_kernelIN5flash19enable_sm80_to_sm89INS1_16FlashAttnBwdSm80INS1_25CollectiveMainloopBwdSm80ILi2ELi2EN4cute5tupleIJNS5_1CILi128EEES8_NS7_ILi64EEEEEENS_10bfloat16_tEfNS_4arch4Sm80ELb1ELb0ELb1ELb0ELb0ELb0ELb0ELb0ELi2ELi4ELi4ELi4ELb0EEENS1_21CollectiveEpilogueBwdISA_SB_SD_Li256ELb0ELb0ELi2EEENS1_25SingleTileBwdLPTSchedulerILb0ELi128ELb0EEEEEEEEEvNT_6ParamsE$_ZN4cute3eso3ESOILb1ELb0EJNS_6LayoutINS_5tupleIJNS3_IJNS3_IJNS_1CILi4EEENS4_ILi2EEEEEENS4_ILi1EEEEEEEEENS3_IJNS3_IJNS3_IJS8_NS4_ILi32EEEEEENS4_ILi0EEEEEEEEEEEiEEC2ERKSG_RKi,($_ZN7cutlass13device_kernelIN5flash19enable_sm80_to_sm89INS1_16FlashAttnBwdSm80INS1_25CollectiveMainloopBwdSm80ILi2ELi2EN4cute5tupleIJNS5_1CILi128EEES8_NS7_ILi64EEEEEENS_10bfloat16_tEfNS_4arch4Sm80ELb1ELb0ELb1ELb0ELb0ELb0ELb0ELb0ELi2ELi4ELi4ELi4ELb0EEENS1_21CollectiveEpilogueBwdISA_SB_SD_Li256ELb0ELb0ELi2EEENS1_25SingleTileBwdLPTSchedulerILb0ELi128ELb0EEEEEEEEEvNT_6ParamsE$_ZN4cute3eso3ESOILb1ELb0EJNS_6LayoutINS_5tupleIJNS3_IJNS3_IJNS_1CILi4EEENS4_ILi2EEEEEENS4_ILi1EEEEEENS3_IJS6_EEEEEENS3_IJNS3_IJNS3_IJS8_NS4_ILi32EEEEEENS4_ILi0EEEEEENS3_IJNS4_ILi64EEEEEEEEEEENS_10ViewEngineIPN7cutlass10bfloat16_tEEEEEC2ERKSJ_RKSO_ - $_ZN7cutlass13device_kernelIN5flash19enable_sm80_to_sm89INS1_16FlashAttnBwdSm80INS1_25CollectiveMainloopBwdSm80ILi2ELi2EN4cute5tupleIJNS5_1CILi128EEES8_NS7_ILi64EEEEEENS_10bfloat16_tEfNS_4arch4Sm80ELb1ELb0ELb1ELb0ELb0ELb0ELb0ELb0ELi2ELi4ELi4ELi4ELb0EEENS1_21CollectiveEpilogueBwdISA_SB_SD_Li256ELb0ELb0ELi2EEENS1_25SingleTileBwdLPTSchedulerILb0ELi128ELb0EEEEEEEEEvNT_6ParamsE$_ZN4cute3eso3ESOILb1ELb0EJNS_6LayoutINS_5tupleIJNS3_IJNS3_IJNS_1CILi4EEENS4_ILi2EEEEEENS4_ILi1EEEEEEEEENS3_IJNS3_IJNS3_IJS8_NS4_ILi32EEEEEENS4_ILi0EEEEEEEEEEEiEEC2ERKSG_RKi)
$_ZN7cutlass13device_kernelIN5flash19enable_sm80_to_sm89INS1_16FlashAttnBwdSm80INS1_25CollectiveMainloopBwdSm80ILi2ELi2EN4cute5tupleIJNS5_1CILi128EEES8_NS7_ILi64EEEEEENS_10bfloat16_tEfNS_4arch4Sm80ELb1ELb0ELb1ELb0ELb0ELb0ELb0ELb0ELi2ELi4ELi4ELi4ELb0EEENS1_21CollectiveEpilogueBwdISA_SB_SD_Li256ELb0ELb0ELi2EEENS1_25SingleTileBwdLPTSchedulerILb0ELi128ELb0EEEEEEEEEvNT_6ParamsE$_ZN4cute3eso3ESOILb1ELb0EJNS_6LayoutINS_5tupleIJNS3_IJNS3_IJNS_1CILi4EEENS4_ILi2EEEEEENS4_ILi1EEEEEEEEENS3_IJNS3_IJNS3_IJS8_NS4_ILi32EEEEEENS4_ILi0EEEEEEEEEEEiEEC2ERKSG_RKi:
[----:B------:R-:W-:Y:S02]  /*9e10*/  IADD3 R2, R67, -c[0x0][0x20], RZ ;  /* 0x8000080043027a10 */ /* 0x000fe40007ffe0ff */
[----:B------:R-:W-:-:S03]  /*9e20*/  MOV R7, 0x0 ;  /* 0x0000000000077802 */ /* 0x000fc60000000f00 */
[----:B------:R1:W-:Y:S01]  /*9e30*/  STL [R2], R3 ;  /* 0x0000000302007387 */ /* 0x0003e20000100800 */
[----:B------:R-:W-:Y:S05]  /*9e40*/  RET.REL.NODEC R6 `(_ZN7cutlass13device_kernelIN5flash19enable_sm80_to_sm89INS1_16FlashAttnBwdSm80INS1_25CollectiveMainloopBwdSm80ILi2ELi2EN4cute5tupleIJNS5_1CILi128EEES8_NS7_ILi64EEEEEENS_10bfloat16_tEfNS_4arch4Sm80ELb1ELb0ELb1ELb0ELb0ELb0ELb0ELb0ELi2ELi4ELi4ELi4ELb0EEENS1_21CollectiveEpilogueBwdISA_SB_SD_Li256ELb0ELb0ELi2EEENS1_25SingleTileBwdLPTSchedulerILb0ELi128ELb0EEEEEEEEEvNT_6ParamsE) ;  /* 0xffff61b006007950 */ /* 0x000fea0003c3ffff */
        .type           $_ZN7cutlass13device_kernelIN5flash19enable_sm80_to_sm89INS1_16FlashAttnBwdSm80INS1_25CollectiveMainloopBwdSm80ILi2ELi2EN4cute5tupleIJNS5_1CILi128EEES8_NS7_ILi64EEEEEENS_10bfloat16_tEfNS_4arch4Sm80ELb1ELb0ELb1ELb0ELb0ELb0ELb0ELb0ELi2ELi4ELi4ELi4ELb0EEENS1_21CollectiveEpilogueBwdISA_SB_SD_Li256ELb0ELb0ELi2EEENS1_25SingleTileBwdLPTSchedulerILb0ELi128ELb0EEEEEEEEEvNT_6ParamsE$_ZN4cute3eso3ESOILb1ELb0EJNS_6LayoutINS_5tupleIJNS3_IJNS3_IJNS_1CILi4EEENS4_ILi2EEEEEENS4_ILi1EEEEEENS3_IJS6_EEEEEENS3_IJNS3_IJNS3_IJS8_NS4_ILi32EEEEEENS4_ILi0EEEEEENS3_IJNS4_ILi64EEEEEEEEEEENS_10ViewEngineIPN7cutlass10bfloat16_tEEEEEC2ERKSJ_RKSO_,@function
        .size           $_ZN7cutlass13device_kernelIN5flash19enable_sm80_to_sm89INS1_16FlashAttnBwdSm80INS1_25CollectiveMainloopBwdSm80ILi2ELi2EN4cute5tupleIJNS5_1CILi128EEES8_NS7_ILi64EEEEEENS_10bfloat16_tEfNS_4arch4Sm80ELb1ELb0ELb1ELb0ELb0ELb0ELb0ELb0ELi2ELi4ELi4ELi4ELb0EEENS1_21CollectiveEpilogueBwdISA_SB_SD_Li256ELb0ELb0ELi2EEENS1_25SingleTileBwdLPTSchedulerILb0ELi128ELb0EEEEEEEEEvNT_6ParamsE$_ZN4cute3eso3ESOILb1ELb0EJNS_6LayoutINS_5tupleIJNS3_IJNS3_IJNS_1CILi4EEENS4_ILi2EEEEEENS4_ILi1EEEEEENS3_IJS6_EEEEEENS3_IJNS3_IJNS3_IJS8_NS4_ILi32EEEEEENS4_ILi0EEEEEENS3_IJNS4_ILi64EEEEEEEEEEENS_10ViewEngineIPN7cutlass10bfloat16_tEEEEEC2ERKSJ_RKSO_,($_ZN7cutlass13device_kernelIN5flash19enable_sm80_to_sm89INS1_16FlashAttnBwdSm80INS1_25CollectiveMainloopBwdSm80ILi2ELi2EN4cute5tupleIJNS5_1CILi128EEES8_NS7_ILi64EEEEEENS_10bfloat16_tEfNS_4arch4Sm80ELb1ELb0ELb1ELb0ELb0ELb0ELb0ELb0ELi2ELi4ELi4ELi4ELb0EEENS1_21CollectiveEpilogueBwdISA_SB_SD_Li256ELb0ELb0ELi2EEENS1_25SingleTileBwdLPTSchedulerILb0ELi128ELb0EEEEEEEEEvNT_6ParamsE$_ZN4cute3eso3ESOILb1ELb0EJNS_6LayoutINS_5tupleIJNS3_IJNS3_IJNS_1CILi4EEENS4_ILi2EEEEEENS4_ILi1EEEEEES6_EEENS3_IJNS3_IJNS3_IJS8_NS4_ILi32EEEEEENS4_ILi0EEEEEENS4_ILi64EEEEEEEENS_10ViewEngineIPN7cutlass10bfloat16_tEEEEEC2ERKSH_RKSM_ - $_ZN7cutlass13device_kernelIN5flash19enable_sm80_to_sm89INS1_16FlashAttnBwdSm80INS1_25CollectiveMainloopBwdSm80ILi2ELi2EN4cute5tupleIJNS5_1CILi128EEES8_NS7_ILi64EEEEEENS_10bfloat16_tEfNS_4arch4Sm80ELb1ELb0ELb1ELb0ELb0ELb0ELb0ELb0ELi2ELi4ELi4ELi4ELb0EEENS1_21CollectiveEpilogueBwdISA_SB_SD_Li256ELb0ELb0ELi2EEENS1_25SingleTileBwdLPTSchedulerILb0ELi128ELb0EEEEEEEEEvNT_6ParamsE$_ZN4cute3eso3ESOILb1ELb0EJNS_6LayoutINS_5tupleIJNS3_IJNS3_IJNS_1CILi4EEENS4_ILi2EEEEEENS4_ILi1EEEEEENS3_IJS6_EEEEEENS3_IJNS3_IJNS3_IJS8_NS4_ILi32EEEEEENS4_ILi0EEEEEENS3_IJNS4_ILi64EEEEEEEEEEENS_10ViewEngineIPN7cutlass10bfloat16_tEEEEEC2ERKSJ_RKSO_)
$_ZN7cutlass13device_kernelIN5flash19enable_sm80_to_sm89INS1_16FlashAttnBwdSm80INS1_25CollectiveMainloopBwdSm80ILi2ELi2EN4cute5tupleIJNS5_1CILi128EEES8_NS7_ILi64EEEEEENS_10bfloat16_tEfNS_4arch4Sm80ELb1ELb0ELb1ELb0ELb0ELb0ELb0ELb0ELi2ELi4ELi4ELi4ELb0EEENS1_21CollectiveEpilogueBwdISA_SB_SD_Li256ELb0ELb0ELi2EEENS1_25SingleTileBwdLPTSchedulerILb0ELi128ELb0EEEEEEEEEvNT_6ParamsE$_ZN4cute3eso3ESOILb1ELb0EJNS_6LayoutINS_5tupleIJNS3_IJNS3_IJNS_1CILi4EEENS4_ILi2EEEEEENS4_ILi1EEEEEENS3_IJS6_EEEEEENS3_IJNS3_IJNS3_IJS8_NS4_ILi32EEEEEENS4_ILi0EEEEEENS3_IJNS4_ILi64EEEEEEEEEEENS_10ViewEngineIPN7cutlass10bfloat16_tEEEEEC2ERKSJ_RKSO_:
[----:B------:R-:W-:Y:S02]  /*9e50*/  IADD3 R2, R67, -c[0x0][0x20], RZ ;  /* 0x8000080043027a10 */ /* 0x000fe40007ffe0ff */
[----:B------:R-:W-:-:S03]  /*9e60*/  MOV R7, 0x0 ;  /* 0x0000000000077802 */ /* 0x000fc60000000f00 */
[----:B------:R1:W-:Y:S01]  /*9e70*/  STL.64 [R2], R4 ;  /* 0x0000000402007387 */ /* 0x0003e20000100a00 */
[----:B------:R-:W-:Y:S05]  /*9e80*/  RET.REL.NODEC R6 `(_ZN7cutlass13device_kernelIN5flash19enable_sm80_to_sm89INS1_16FlashAttnBwdSm80INS1_25CollectiveMainloopBwdSm80ILi2ELi2EN4cute5tupleIJNS5_1CILi128EEES8_NS7_ILi64EEEEEENS_10bfloat16_tEfNS_4arch4Sm80ELb1ELb0ELb1ELb0ELb0ELb0ELb0ELb0ELi2ELi4ELi4ELi4ELb0EEENS1_21CollectiveEpilogueBwdISA_SB_SD_Li256ELb0ELb0ELi2EEENS1_25SingleTileBwdLPTSchedulerILb0ELi128ELb0EEEEEEEEEvNT_6ParamsE) ;  /* 0xffff617006007950 */ /* 0x000fea0003c3ffff */
        .type           $_ZN7cutlass13device_kernelIN5flash19enable_sm80_to_sm89INS1_16FlashAttnBwdSm80INS1_25CollectiveMainloopBwdSm80ILi2ELi2EN4cute5tupleIJNS5_1CILi128EEES8_NS7_ILi64EEEEEENS_10bfloat16_tEfNS_4arch4Sm80ELb1ELb0ELb1ELb0ELb0ELb0ELb0ELb0ELi2ELi4ELi4ELi4ELb0EEENS1_21CollectiveEpilogueBwdISA_SB_SD_Li256ELb0ELb0ELi2EEENS1_25SingleTileBwdLPTSchedulerILb0ELi128ELb0EEEEEEEEEvNT_6ParamsE$_ZN4cute3eso3ESOILb1ELb0EJNS_6LayoutINS_5tupleIJNS3_IJNS3_IJNS_1CILi4EEENS4_ILi2EEEEEENS4_ILi1EEEEEES6_EEENS3_IJNS3_IJNS3_IJS8_NS4_ILi32EEEEEENS4_ILi0EEEEEENS4_ILi64EEEEEEEENS_10ViewEngineIPN7cutlass10bfloat16_tEEEEEC2ERKSH_RKSM_,@function
        .size           $_ZN7cutlass13device_kernelIN5flash19enable_sm80_to_sm89INS1_16FlashAttnBwdSm80INS1_25CollectiveMainloopBwdSm80ILi2ELi2EN4cute5tupleIJNS5_1CILi128EEES8_NS7_ILi64EEEEEENS_10bfloat16_tEfNS_4arch4Sm80ELb1ELb0ELb1ELb0ELb0ELb0ELb0ELb0ELi2ELi4ELi4ELi4ELb0EEENS1_21CollectiveEpilogueBwdISA_SB_SD_Li256ELb0ELb0ELi2EEENS1_25SingleTileBwdLPTSchedulerILb0ELi128ELb0EEEEEEEEEvNT_6ParamsE$_ZN4cute3eso3ESOILb1ELb0EJNS_6LayoutINS_5tupleIJNS3_IJNS3_IJNS_1CILi4EEENS4_ILi2EEEEEENS4_ILi1EEEEEES6_EEENS3_IJNS3_IJNS3_IJS8_NS4_ILi32EEEEEENS4_ILi0EEEEEENS4_ILi64EEEEEEEENS_10ViewEngineIPN7cutlass10bfloat16_tEEEEEC2ERKSH_RKSM_,($_ZN7cutlass13device_kernelIN5flash19enable_sm80_to_sm89INS1_16FlashAttnBwdSm80INS1_25CollectiveMainloopBwdSm80ILi2ELi2EN4cute5tupleIJNS5_1CILi128EEES8_NS7_ILi64EEEEEENS_10bfloat16_tEfNS_4arch4Sm80ELb1ELb0ELb1ELb0ELb0ELb0ELb0ELb0ELi2ELi4ELi4ELi4ELb0EEENS1_21CollectiveEpilogueBwdISA_SB_SD_Li256ELb0ELb0ELi2EEENS1_25SingleTileBwdLPTSchedulerILb0ELi128ELb0EEEEEEEEEvNT_6ParamsE$_ZN4cute3eso3ESOILb1ELb0EJNS_6LayoutINS_5tupleIJNS3_IJNS3_IJNS_1CILi4EEENS4_ILi2EEEEEENS4_ILi1EEEEEES6_EEENS3_IJNS3_IJNS3_IJS8_NS4_ILi32EEEEEENS4_ILi0EEEEEENS4_ILi64EEEEEEEEiEEC2ERKSH_RKi - $_ZN7cutlass13device_kernelIN5flash19enable_sm80_to_sm89INS1_16FlashAttnBwdSm80INS1_25CollectiveMainloopBwdSm80ILi2ELi2EN4cute5tupleIJNS5_1CILi128EEES8_NS7_ILi64EEEEEENS_10bfloat16_tEfNS_4arch4Sm80ELb1ELb0ELb1ELb0ELb0ELb0ELb0ELb0ELi2ELi4ELi4ELi4ELb0EEENS1_21CollectiveEpilogueBwdISA_SB_SD_Li256ELb0ELb0ELi2EEENS1_25SingleTileBwdLPTSchedulerILb0ELi128ELb0EEEEEEEEEvNT_6ParamsE$_ZN4cute3eso3ESOILb1ELb0EJNS_6LayoutINS_5tupleIJNS3_IJNS3_IJNS_1CILi4EEENS4_ILi2EEEEEENS4_ILi1EEEEEES6_EEENS3_IJNS3_IJNS3_IJS8_NS4_ILi32EEEEEENS4_ILi0EEEEEENS4_ILi64EEEEEEEENS_10ViewEngineIPN7cutlass10bfloat16_tEEEEEC2ERKSH_RKSM_)
$_ZN7cutlass13device_kernelIN5flash19enable_sm80_to_sm89INS1_16FlashAttnBwdSm80INS1_25CollectiveMainloopBwdSm80ILi2ELi2EN4cute5tupleIJNS5_1CILi128EEES8_NS7_ILi64EEEEEENS_10bfloat16_tEfNS_4arch4Sm80ELb1ELb0ELb1ELb0ELb0ELb0ELb0ELb0ELi2ELi4ELi4ELi4ELb0EEENS1_21CollectiveEpilogueBwdISA_SB_SD_Li256ELb0ELb0ELi2EEENS1_25SingleTileBwdLPTSchedulerILb0ELi128ELb0EEEEEEEEEvNT_6ParamsE$_ZN4cute3eso3ESOILb1ELb0EJNS_6LayoutINS_5tupleIJNS3_IJNS3_IJNS_1CILi4EEENS4_ILi2EEEEEENS4_ILi1EEEEEES6_EEENS3_IJNS3_IJNS3_IJS8_NS4_ILi32EEEEEENS4_ILi0EEEEEENS4_ILi64EEEEEEEENS_10ViewEngineIPN7cutlass10bfloat16_tEEEEEC2ERKSH_RKSM_:
[----:B------:R-:W-:Y:S02]  /*9e90*/  IADD3 R2, R67, -c[0x0][0x20], RZ ;  /* 0x8000080043027a10 */ /* 0x000fe40007ffe0ff */
[----:B------:R-:W-:-:S03]  /*9ea0*/  MOV R7, 0x0 ;  /* 0x0000000000077802 */ /* 0x000fc60000000f00 */
[----:B------:R1:W-:Y:S01]  /*9eb0*/  STL.64 [R2], R10 ;  /* 0x0000000a02007387 */ /* 0x0003e20000100a00 */
[----:B------:R-:W-:Y:S05]  /*9ec0*/  RET.REL.NODEC R6 `(_ZN7cutlass13device_kernelIN5flash19enable_sm80_to_sm89INS1_16FlashAttnBwdSm80INS1_25CollectiveMainloopBwdSm80ILi2ELi2EN4cute5tupleIJNS5_1CILi128EEES8_NS7_ILi64EEEEEENS_10bfloat16_tEfNS_4arch4Sm80ELb1ELb0ELb1ELb0ELb0ELb0ELb0ELb0ELi2ELi4ELi4ELi4ELb0EEENS1_21CollectiveEpilogueBwdISA_SB_SD_Li256ELb0ELb0ELi2EEENS1_25SingleTileBwdLPTSchedulerILb0ELi128ELb0EEEEEEEEEvNT_6ParamsE) ;  /* 0xffff613006007950 */ /* 0x000fea0003c3ffff */
        .type           $_ZN7cutlass13device_kernelIN5flash19enable_sm80_to_sm89INS1_16FlashAttnBwdSm80INS1_25CollectiveMainloopBwdSm80ILi2ELi2EN4cute5tupleIJNS5_1CILi128EEES8_NS7_ILi64EEEEEENS_10bfloat16_tEfNS_4arch4Sm80ELb1ELb0ELb1ELb0ELb0ELb0ELb0ELb0ELi2ELi4ELi4ELi4ELb0EEENS1_21CollectiveEpilogueBwdISA_SB_SD_Li256ELb0ELb0ELi2EEENS1_25SingleTileBwdLPTSchedulerILb0ELi128ELb0EEEEEEEEEvNT_6ParamsE$_ZN4cute3eso3ESOILb1ELb0EJNS_6LayoutINS_5tupleIJNS3_IJNS3_IJNS_1CILi4EEENS4_ILi2EEEEEENS4_ILi1EEEEEES6_EEENS3_IJNS3_IJNS3_IJS8_NS4_ILi32EEEEEENS4_ILi0EEEEEENS4_ILi64EEEEEEEEiEEC2ERKSH_RKi,@function
        .size           $_ZN7cutlass13device_kernelIN5flash19enable_sm80_to_sm89INS1_16FlashAttnBwdSm80INS1_25CollectiveMainloopBwdSm80ILi2ELi2EN4cute5tupleIJNS5_1CILi128EEES8_NS7_ILi64EEEEEENS_10bfloat16_tEfNS_4arch4Sm80ELb1ELb0ELb1ELb0ELb0ELb0ELb0ELb0ELi2ELi4ELi4ELi4ELb0EEENS1_21CollectiveEpilogueBwdISA_SB_SD_Li256ELb0ELb0ELi2EEENS1_25SingleTileBwdLPTSchedulerILb0ELi128ELb0EEEEEEEEEvNT_6ParamsE$_ZN4cute3eso3ESOILb1ELb0EJNS_6LayoutINS_5tupleIJNS3_IJNS3_IJNS_1CILi4EEENS4_ILi2EEEEEENS4_ILi1EEEEEES6_EEENS3_IJNS3_IJNS3_IJS8_NS4_ILi32EEEEEENS4_ILi0EEEEEENS4_ILi64EEEEEEEEiEEC2ERKSH_RKi,($_ZN7cutlass13device_kernelIN5flash19enable_sm80_to_sm89INS1_16FlashAttnBwdSm80INS1_25CollectiveMainloopBwdSm80ILi2ELi2EN4cute5tupleIJNS5_1CILi128EEES8_NS7_ILi64EEEEEENS_10bfloat16_tEfNS_4arch4Sm80ELb1ELb0ELb1ELb0ELb0ELb0ELb0ELb0ELi2ELi4ELi4ELi4ELb0EEENS1_21CollectiveEpilogueBwdISA_SB_SD_Li256ELb0ELb0ELi2EEENS1_25SingleTileBwdLPTSchedulerILb0ELi128ELb0EEEEEEEEEvNT_6ParamsE$_ZN4cute3eso3ESOILb1ELb0EJNS_6LayoutINS_5tupleIJNS3_IJNS3_IJNS_1CILi4EEENS4_ILi2EEEEEENS4_ILi1EEEEEES6_NS4_ILi8EEEEEENS3_IJNS3_IJNS3_IJS8_NS4_ILi32EEEEEENS4_ILi0EEEEEENS4_ILi64EEES5_EEEEENS_10ViewEngineIPN7cutlass10bfloat16_tEEEEEC2ERKSI_RKSN_ - $_ZN7cutlass13device_kernelIN5flash19enable_sm80_to_sm89INS1_16FlashAttnBwdSm80INS1_25CollectiveMainloopBwdSm80ILi2ELi2EN4cute5tupleIJNS5_1CILi128EEES8_NS7_ILi64EEEEEENS_10bfloat16_tEfNS_4arch4Sm80ELb1ELb0ELb1ELb0ELb0ELb0ELb0ELb0ELi2ELi4ELi4ELi4ELb0EEENS1_21CollectiveEpilogueBwdISA_SB_SD_Li256ELb0ELb0ELi2EEENS1_25SingleTileBwdLPTSchedulerILb0ELi128ELb0EEEEEEEEEvNT_6ParamsE$_ZN4cute3eso3ESOILb1ELb0EJNS_6LayoutINS_5tupleIJNS3_IJNS3_IJNS_1CILi4EEENS4_ILi2EEEEEENS4_ILi1EEEEEES6_EEENS3_IJNS3_IJNS3_IJS8_NS4_ILi32EEEEEENS4_ILi0EEEEEENS4_ILi64EEEEEEEEiEEC2ERKSH_RKi)
$_ZN7cutlass13device_kernelIN5flash19enable_sm80_to_sm89INS1_16FlashAttnBwdSm80INS1_25CollectiveMainloopBwdSm80ILi2ELi2EN4cute5tupleIJNS5_1CILi128EEES8_NS7_ILi64EEEEEENS_10bfloat16_tEfNS_4arch4Sm80ELb1ELb0ELb1ELb0ELb0ELb0ELb0ELb0ELi2ELi4ELi4ELi4ELb0EEENS1_21CollectiveEpilogueBwdISA_SB_SD_Li256ELb0ELb0ELi2EEENS1_25SingleTileBwdLPTSchedulerILb0ELi128ELb0EEEEEEEEEvNT_6ParamsE$_ZN4cute3eso3ESOILb1ELb0EJNS_6LayoutINS_5tupleIJNS3_IJNS3_IJNS_1CILi4EEENS4_ILi2EEEEEENS4_ILi1EEEEEES6_EEENS3_IJNS3_IJNS3_IJS8_NS4_ILi32EEEEEENS4_ILi0EEEEEENS4_ILi64EEEEEEEEiEEC2ERKSH_RKi:
[----:B------:R-:W-:Y:S02]  /*9ed0*/  IADD3 R2, R58, -c[0x0][0x20], RZ ;  /* 0x800008003a027a10 */ /* 0x000fe40007ffe0ff */
[----:B------:R-:W-:-:S03]  /*9ee0*/  MOV R5, 0x0 ;  /* 0x0000000000057802 */ /* 0x000fc60000000f00 */
[----:B------:R1:W-:Y:S01]  /*9ef0*/  STL [R2], R3 ;  /* 0x0000000302007387 */ /* 0x0003e20000100800 */
[----:B------:R-:W-:Y:S05]  /*9f00*/  RET.REL.NODEC R4 `(_ZN7cutlass13device_kernelIN5flash19enable_sm80_to_sm89INS1_16FlashAttnBwdSm80INS1_25CollectiveMainloopBwdSm80ILi2ELi2EN4cute5tupleIJNS5_1CILi128EEES8_NS7_ILi64EEEEEENS_10bfloat16_tEfNS_4arch4Sm80ELb1ELb0ELb1ELb0ELb0ELb0ELb0ELb0ELi2ELi4ELi4ELi4ELb0EEENS1_21CollectiveEpilogueBwdISA_SB_SD_Li256ELb0ELb0ELi2EEENS1_25SingleTileBwdLPTSchedulerILb0ELi128ELb0EEEEEEEEEvNT_6ParamsE) ;  /* 0xffff60f004007950 */ /* 0x000fea0003c3ffff */
        .type           $_ZN7cutlass13device_kernelIN5flash19enable_sm80_to_sm89INS1_16FlashAttnBwdSm80INS1_25CollectiveMainloopBwdSm80ILi2ELi2EN4cute5tupleIJNS5_1CILi128EEES8_NS7_ILi64EEEEEENS_10bfloat16_tEfNS_4arch4Sm80ELb1ELb0ELb1ELb0ELb0ELb0ELb0ELb0ELi2ELi4ELi4ELi4ELb0EEENS1_21CollectiveEpilogueBwdISA_SB_SD_Li256ELb0ELb0ELi2EEENS1_25SingleTileBwdLPTSchedulerILb0ELi128ELb0EEEEEEEEEvNT_6ParamsE$_ZN4cute3eso3ESOILb1ELb0EJNS_6LayoutINS_5tupleIJNS3_IJNS3_IJNS_1CILi4EEENS4_ILi2EEEEEENS4_ILi1EEEEEES6_NS4_ILi8EEEEEENS3_IJNS3_IJNS3_IJS8_NS4_ILi32EEEEEENS4_ILi0EEEEEENS4_ILi64EEES5_EEEEENS_10ViewEngineIPN7cutlass10bfloat16_tEEEEEC2ERKSI_RKSN_,@function
        .size           $_ZN7cutlass13device_kernelIN5flash19enable_sm80_to_sm89INS1_16FlashAttnBwdSm80INS1_25CollectiveMainloopBwdSm80ILi2ELi2EN4cute5tupleIJNS5_1CILi128EEES8_NS7_ILi64EEEEEENS_10bfloat16_tEfNS_4arch4Sm80ELb1ELb0ELb1ELb0ELb0ELb0ELb0ELb0ELi2ELi4ELi4ELi4ELb0EEENS1_21CollectiveEpilogueBwdISA_SB_SD_Li256ELb0ELb0ELi2EEENS1_25SingleTileBwdLPTSchedulerILb0ELi128ELb0EEEEEEEEEvNT_6ParamsE$_ZN4cute3eso3ESOILb1ELb0EJNS_6LayoutINS_5tupleIJNS3_IJNS3_IJNS_1CILi4EEENS4_ILi2EEEEEENS4_ILi1EEEEEES6_NS4_ILi8EEEEEENS3_IJNS3_IJNS3_IJS8_NS4_ILi32EEEEEENS4_ILi0EEEEEENS4_ILi64EEES5_EEEEENS_10ViewEngineIPN7cutlass10bfloat16_tEEEEEC2ERKSI_RKSN_,($_ZN7cutlass13device_kernelIN5flash19enable_sm80_to_sm89INS1_16FlashAttnBwdSm80INS1_25CollectiveMainloopBwdSm80ILi2ELi2EN4cute5tupleIJNS5_1CILi128EEES8_NS7_ILi64EEEEEENS_10bfloat16_tEfNS_4arch4Sm80ELb1ELb0ELb1ELb0ELb0ELb0ELb0ELb0ELi2ELi4ELi4ELi4ELb0EEENS1_21CollectiveEpilogueBwdISA_SB_SD_Li256ELb0ELb0ELi2EEENS1_25SingleTileBwdLPTSchedulerILb0ELi128ELb0EEEEEEEEEvNT_6ParamsE$_ZN4cute3eso3ESOILb1ELb0EJNS_6LayoutINS_5tupleIJNS3_IJNS3_IJNS_1CILi4EEENS4_ILi8EEEEEENS3_IJS5_NS4_ILi2EEEEEEEEENS3_IJNS3_IJS8_S8_EEENS3_IJS8_S6_EEEEEEEEENS3_IJNS3_IJNS3_IJNS_11ScaledBasisIS8_JLi1EEEENSF_INS4_ILi1EEEJLi0EEEEEEENS3_IJNSF_INS4_ILi16EEEJLi0EEEENSF_IS6_JLi1EEEEEEEEEENS3_IJNS3_IJNSF_ISH_JLi1EEEENSF_IS6_JLi0EEEEEEENS3_IJNSF_INS4_ILi64EEEJLi0EEEENSF_ISK_JLi1EEEEEEEEEEEEEEENS_10ViewEngineINS_23ArithmeticTupleIteratorINS_15ArithmeticTupleIJNS4_ILi0EEES12_EEEEEEEEEC2ERKSY_RKS15_ - $_ZN7cutlass13device_kernelIN5flash19enable_sm80_to_sm89INS1_16FlashAttnBwdSm80INS1_25CollectiveMainloopBwdSm80ILi2ELi2EN4cute5tupleIJNS5_1CILi128EEES8_NS7_ILi64EEEEEENS_10bfloat16_tEfNS_4arch4Sm80ELb1ELb0ELb1ELb0ELb0ELb0ELb0ELb0ELi2ELi4ELi4ELi4ELb0EEENS1_21CollectiveEpilogueBwdISA_SB_SD_Li256ELb0ELb0ELi2EEENS1_25SingleTileBwdLPTSchedulerILb0ELi128ELb0EEEEEEEEEvNT_6ParamsE$_ZN4cute3eso3ESOILb1ELb0EJNS_6LayoutINS_5tupleIJNS3_IJNS3_IJNS_1CILi4EEENS4_ILi2EEEEEENS4_ILi1EEEEEES6_NS4_ILi8EEEEEENS3_IJNS3_IJNS3_IJS8_NS4_ILi32EEEEEENS4_ILi0EEEEEENS4_ILi64EEES5_EEEEENS_10ViewEngineIPN7cutlass10bfloat16_tEEEEEC2ERKSI_RKSN_)
$_ZN7cutlass13device_kernelIN5flash19enable_sm80_to_sm89INS1_16FlashAttnBwdSm80INS1_25CollectiveMainloopBwdSm80ILi2ELi2EN4cute5tupleIJNS5_1CILi128EEES8_NS7_ILi64EEEEEENS_10bfloat16_tEfNS_4arch4Sm80ELb1ELb0ELb1ELb0ELb0ELb0ELb0ELb0ELi2ELi4ELi4ELi4ELb0EEENS1_21CollectiveEpilogueBwdISA_SB_SD_Li256ELb0ELb0ELi2EEENS1_25SingleTileBwdLPTSchedulerILb0ELi128ELb0EEEEEEEEEvNT_6ParamsE$_ZN4cute3eso3ESOILb1ELb0EJNS_6LayoutINS_5tupleIJNS3_IJNS3_IJNS_1CILi4EEENS4_ILi2EEEEEENS4_ILi1EEEEEES6_NS4_ILi8EEEEEENS3_IJNS3_IJNS3_IJS8_NS4_ILi32EEEEEENS4_ILi0EEEEEENS4_ILi64EEES5_EEEEENS_10ViewEngineIPN7cutlass10bfloat16_tEEEEEC2ERKSI_RKSN_:
[----:B------:R-:W-:Y:S01]  /*9f10*/  IADD3 R2, R67, -c[0x0][0x20], RZ ;  /* 0x8000080043027a10 */ /* 0x000fe20007ffe0ff */
[----:B------:R-:W-:Y:S01]  /*9f20*/  IMAD.MOV.U32 R7, RZ, RZ, R3 ;  /* 0x000000ffff077224 */ /* 0x000fe200078e0003 */
[----:B------:R-:W-:-:S04]  /*9f30*/  MOV R5, 0x0 ;  /* 0x0000000000057802 */ /* 0x000fc80000000f00 */
[----:B------:R1:W-:Y:S01]  /*9f40*/  STL.64 [R2], R6 ;  /* 0x0000000602007387 */ /* 0x0003e20000100a00 */
[----:B------:R-:W-:Y:S05]  /*9f50*/  RET.REL.NODEC R4 `(_ZN7cutlass13device_kernelIN5flash19enable_sm80_to_sm89INS1_16FlashAttnBwdSm80INS1_25CollectiveMainloopBwdSm80ILi2ELi2EN4cute5tupleIJNS5_1CILi128EEES8_NS7_ILi64EEEEEENS_10bfloat16_tEfNS_4arch4Sm80ELb1ELb0ELb1ELb0ELb0ELb0ELb0ELb0ELi2ELi4ELi4ELi4ELb0EEENS1_21CollectiveEpilogueBwdISA_SB_SD_Li256ELb0ELb0ELi2EEENS1_25SingleTileBwdLPTSchedulerILb0ELi128ELb0EEEEEEEEEvNT_6ParamsE) ;  /* 0xffff60a004007950 */ /* 0x000fea0003c3ffff */
        .type           $_ZN7cutlass13device_kernelIN5flash19enable_sm80_to_sm89INS1_16FlashAttnBwdSm80INS1_25CollectiveMainloopBwdSm80ILi2ELi2EN4cute5tupleIJNS5_1CILi128EEES8_NS7_ILi64EEEEEENS_10bfloat16_tEfNS_4arch4Sm80ELb1ELb0ELb1ELb0ELb0ELb0ELb0ELb0ELi2ELi4ELi4ELi4ELb0EEENS1_21CollectiveEpilogueBwdISA_SB_SD_Li256ELb0ELb0ELi2EEENS1_25SingleTileBwdLPTSchedulerILb0ELi128ELb0EEEEEEEEEvNT_6ParamsE$_ZN4cute3eso3ESOILb1ELb0EJNS_6LayoutINS_5tupleIJNS3_IJNS3_IJNS_1CILi4EEENS4_ILi8EEEEEENS3_IJS5_NS4_ILi2EEEEEEEEENS3_IJNS3_IJS8_S8_EEENS3_IJS8_S6_EEEEEEEEENS3_IJNS3_IJNS3_IJNS_11ScaledBasisIS8_JLi1EEEENSF_INS4_ILi1EEEJLi0EEEEEEENS3_IJNSF_INS4_ILi16EEEJLi0EEEENSF_IS6_JLi1EEEEEEEEEENS3_IJNS3_IJNSF_ISH_JLi1EEEENSF_IS6_JLi0EEEEEEENS3_IJNSF_INS4_ILi64EEEJLi0EEEENSF_ISK_JLi1EEEEEEEEEEEEEEENS_10ViewEngineINS_23ArithmeticTupleIteratorINS_15ArithmeticTupleIJNS4_ILi0EEES12_EEEEEEEEEC2ERKSY_RKS15_,@function
        .size           $_ZN7cutlass13device_kernelIN5flash19enable_sm80_to_sm89INS1_16FlashAttnBwdSm80INS1_25CollectiveMainloopBwdSm80ILi2ELi2EN4cute5tupleIJNS5_1CILi128EEES8_NS7_ILi64EEEEEENS_10bfloat16_tEfNS_4arch4Sm80ELb1ELb0ELb1ELb0ELb0ELb0ELb0ELb0ELi2ELi4ELi4ELi4ELb0EEENS1_21CollectiveEpilogueBwdISA_SB_SD_Li256ELb0ELb0ELi2EEENS1_25SingleTileBwdLPTSchedulerILb0ELi128ELb0EEEEEEEEEvNT_6ParamsE$_ZN4cute3eso3ESOILb1ELb0EJNS_6LayoutINS_5tupleIJNS3_IJNS3_IJNS_1CILi4EEENS4_ILi8EEEEEENS3_IJS5_NS4_ILi2EEEEEEEEENS3_IJNS3_IJS8_S8_EEENS3_IJS8_S6_EEEEEEEEENS3_IJNS3_IJNS3_IJNS_11ScaledBasisIS8_JLi1EEEENSF_INS4_ILi1EEEJLi0EEEEEEENS3_IJNSF_INS4_ILi16EEEJLi0EEEENSF_IS6_JLi1EEEEEEEEEENS3_IJNS3_IJNSF_ISH_JLi1EEEENSF_IS6_JLi0EEEEEEENS3_IJNSF_INS4_ILi64EEEJLi0EEEENSF_ISK_JLi1EEEEEEEEEEEEEEENS_10ViewEngineINS_23ArithmeticTupleIteratorINS_15ArithmeticTupleIJNS4_ILi0EEES12_EEEEEEEEEC2ERKSY_RKS15_,($_ZN7cutlass13device_kernelIN5flash19enable_sm80_to_sm89INS1_16FlashAttnBwdSm80INS1_25CollectiveMainloopBwdSm80ILi2ELi2EN4cute5tupleIJNS5_1CILi128EEES8_NS7_ILi64EEEEEENS_10bfloat16_tEfNS_4arch4Sm80ELb1ELb0ELb1ELb0ELb0ELb0ELb0ELb0ELi2ELi4ELi4ELi4ELb0EEENS1_21CollectiveEpilogueBwdISA_SB_SD_Li256ELb0ELb0ELi2EEENS1_25SingleTileBwdLPTSchedulerILb0ELi128ELb0EEEEEEEEEvNT_6ParamsE$_ZN4cute3eso3ESOILb1ELb0EJNS_6LayoutINS_5tupleIJNS3_IJNS3_IJNS_1CILi8EEENS4_ILi1EEEEEES6_EEENS3_IJNS3_IJS6_S6_EEENS4_ILi2EEEEEEEEENS3_IJNS3_IJNS3_IJS6_NS4_ILi0EEEEEESD_EEENS3_IJNS3_IJSD_SD_EEENS4_ILi4096EEEEEEEEEEENS_10ViewEngineINS_8smem_ptrIPN7cutlass10bfloat16_tEEEEEEEC2ERKSK_RKSR_ - $_ZN7cutlass13device_kernelIN5flash19enable_sm80_to_sm89INS1_16FlashAttnBwdSm80INS1_25CollectiveMainloopBwdSm80ILi2ELi2EN4cute5tupleIJNS5_1CILi128EEES8_NS7_ILi64EEEEEENS_10bfloat16_tEfNS_4arch4Sm80ELb1ELb0ELb1ELb0ELb0ELb0ELb0ELb0ELi2ELi4ELi4ELi4ELb0EEENS1_21CollectiveEpilogueBwdISA_SB_SD_Li256ELb0ELb0ELi2EEENS1_25SingleTileBwdLPTSchedulerILb0ELi128ELb0EEEEEEEEEvNT_6ParamsE$_ZN4cute3eso3ESOILb1ELb0EJNS_6LayoutINS_5tupleIJNS3_IJNS3_IJNS_1CILi4EEENS4_ILi8EEEEEENS3_IJS5_NS4_ILi2EEEEEEEEENS3_IJNS3_IJS8_S8_EEENS3_IJS8_S6_EEEEEEEEENS3_IJNS3_IJNS3_IJNS_11ScaledBasisIS8_JLi1EEEENSF_INS4_ILi1EEEJLi0EEEEEEENS3_IJNSF_INS4_ILi16EEEJLi0EEEENSF_IS6_JLi1EEEEEEEEEENS3_IJNS3_IJNSF_ISH_JLi1EEEENSF_IS6_JLi0EEEEEEENS3_IJNSF_INS4_ILi64EEEJLi0EEEENSF_ISK_JLi1EEEEEEEEEEEEEEENS_10ViewEngineINS_23ArithmeticTupleIteratorINS_15ArithmeticTupleIJNS4_ILi0EEES12_EEEEEEEEEC2ERKSY_RKS15_)
$_ZN7cutlass13device_kernelIN5flash19enable_sm80_to_sm89INS1_16FlashAttnBwdSm80INS1_25CollectiveMainloopBwdSm80ILi2ELi2EN4cute5tupleIJNS5_1CILi128EEES8_NS7_ILi64EEEEEENS_10bfloat16_tEfNS_4arch4Sm80ELb1ELb0ELb1ELb0ELb0ELb0ELb0ELb0ELi2ELi4ELi4ELi4ELb0EEENS1_21CollectiveEpilogueBwdISA_SB_SD_Li256ELb0ELb0ELi2EEENS1_25SingleTileBwdLPTSchedulerILb0ELi128ELb0EEEEEEEEEvNT_6ParamsE$_ZN4cute3eso3ESOILb1ELb0EJNS_6LayoutINS_5tupleIJNS3_IJNS3_IJNS_1CILi4EEENS4_ILi8EEEEEENS3_IJS5_NS4_ILi2EEEEEEEEENS3_IJNS3_IJS8_S8_EEENS3_IJS8_S6_EEEEEEEEENS3_IJNS3_IJNS3_IJNS_11ScaledBasisIS8_JLi1EEEENSF_INS4_ILi1EEEJLi0EEEEEEENS3_IJNSF_INS4_ILi16EEEJLi0EEEENSF_IS6_JLi1EEEEEEEEEENS3_IJNS3_IJNSF_ISH_JLi1EEEENSF_IS6_JLi0EEEEEEENS3_IJNSF_INS4_ILi64EEEJLi0EEEENSF_ISK_JLi1EEEEEEEEEEEEEEENS_10ViewEngineINS_23ArithmeticTupleIteratorINS_15ArithmeticTupleIJNS4_ILi0EEES12_EEEEEEEEEC2ERKSY_RKS15_:
[----:B------:R-:W-:Y:S01]  /*9f60*/  IADD3 R2, R46, -c[0x0][0x20], RZ ;  /* 0x800008002e027a10 */ /* 0x000fe20007ffe0ff */
[----:B------:R-:W-:Y:S01]  /*9f70*/  IMAD.MOV.U32 R10, RZ, RZ, R6 ;  /* 0x000000ffff0a7224 */ /* 0x000fe200078e0006 */
[----:B------:R-:W-:Y:S01]  /*9f80*/  PRMT R9, R47, 0x7770, RZ ;  /* 0x000077702f097816 */ /* 0x000fe200000000ff */
[----:B------:R-:W-:-:S04]  /*9f90*/  IMAD.MOV.U32 R11, RZ, RZ, 0x0 ;  /* 0x00000000ff0b7424 */ /* 0x000fc800078e00ff */
[----:B------:R1:W-:Y:S01]  /*9fa0*/  STL.U8 [R2], R9 ;  /* 0x0000000902007387 */ /* 0x0003e20000100000 */
[----:B------:R-:W-:Y:S05]  /*9fb0*/  RET.REL.NODEC R10 `(_ZN7cutlass13device_kernelIN5flash19enable_sm80_to_sm89INS1_16FlashAttnBwdSm80INS1_25CollectiveMainloopBwdSm80ILi2ELi2EN4cute5tupleIJNS5_1CILi128EEES8_NS7_ILi64EEEEEENS_10bfloat16_tEfNS_4arch4Sm80ELb1ELb0ELb1ELb0ELb0ELb0ELb0ELb0ELi2ELi4ELi4ELi4ELb0EEENS1_21CollectiveEpilogueBwdISA_SB_SD_Li256ELb0ELb0ELi2EEENS1_25SingleTileBwdLPTSchedulerILb0ELi128ELb0EEEEEEEEEvNT_6ParamsE) ;  /* 0xffff60400a007950 */ /* 0x000fea0003c3ffff */
        .type           $_ZN7cutlass13device_kernelIN5flash19enable_sm80_to_sm89INS1_16FlashAttnBwdSm80INS1_25CollectiveMainloopBwdSm80ILi2ELi2EN4cute5tupleIJNS5_1CILi128EEES8_NS7_ILi64EEEEEENS_10bfloat16_tEfNS_4arch4Sm80ELb1ELb0ELb1ELb0ELb0ELb0ELb0ELb0ELi2ELi4ELi4ELi4ELb0EEENS1_21CollectiveEpilogueBwdISA_SB_SD_Li256ELb0ELb0ELi2EEENS1_25SingleTileBwdLPTSchedulerILb0ELi128ELb0EEEEEEEEEvNT_6ParamsE$_ZN4cute3eso3ESOILb1ELb0EJNS_6LayoutINS_5tupleIJNS3_IJNS3_IJNS_1CILi8EEENS4_ILi1EEEEEES6_EEENS3_IJNS3_IJS6_S6_EEENS4_ILi2EEEEEEEEENS3_IJNS3_IJNS3_IJS6_NS4_ILi0EEEEEESD_EEENS3_IJNS3_IJSD_SD_EEENS4_ILi4096EEEEEEEEEEENS_10ViewEngineINS_8smem_ptrIPN7cutlass10bfloat16_tEEEEEEEC2ERKSK_RKSR_,@function
        .size           $_ZN7cutlass13device_kernelIN5flash19enable_sm80_to_sm89INS1_16FlashAttnBwdSm80INS1_25CollectiveMainloopBwdSm80ILi2ELi2EN4cute5tupleIJNS5_1CILi128EEES8_NS7_ILi64EEEEEENS_10bfloat16_tEfNS_4arch4Sm80ELb1ELb0ELb1ELb0ELb0ELb0ELb0ELb0ELi2ELi4ELi4ELi4ELb0EEENS1_21CollectiveEpilogueBwdISA_SB_SD_Li256ELb0ELb0ELi2EEENS1_25SingleTileBwdLPTSchedulerILb0ELi128ELb0EEEEEEEEEvNT_6ParamsE$_ZN4cute3eso3ESOILb1ELb0EJNS_6LayoutINS_5tupleIJNS3_IJNS3_IJNS_1CILi8EEENS4_ILi1EEEEEES6_EEENS3_IJNS3_IJS6_S6_EEENS4_ILi2EEEEEEEEENS3_IJNS3_IJNS3_IJS6_NS4_ILi0EEEEEESD_EEENS3_IJNS3_IJSD_SD_EEENS4_ILi4096EEEEEEEEEEENS_10ViewEngineINS_8smem_ptrIPN7cutlass10bfloat16_tEEEEEEEC2ERKSK_RKSR_,($_ZN7cutlass13device_kernelIN5flash19enable_sm80_to_sm89INS1_16FlashAttnBwdSm80INS1_25CollectiveMainloopBwdSm80ILi2ELi2EN4cute5tupleIJNS5_1CILi128EEES8_NS7_ILi64EEEEEENS_10bfloat16_tEfNS_4arch4Sm80ELb1ELb0ELb1ELb0ELb0ELb0ELb0ELb0ELi2ELi4ELi4ELi4ELb0EEENS1_21CollectiveEpilogueBwdISA_SB_SD_Li256ELb0ELb0ELi2EEENS1_25SingleTileBwdLPTSchedulerILb0ELi128ELb0EEEEEEEEEvNT_6ParamsE$_ZN4cute3eso3ESOILb1ELb0EJNS_6LayoutINS_5tupleIJNS3_IJNS3_IJNS_1CILi8EEENS4_ILi1EEEEEES6_EEENS3_IJNS3_IJS6_S6_EEENS4_ILi2EEEEEEEEENS3_IJNS3_IJNS3_IJS6_NS4_ILi0EEEEEESD_EEENS3_IJNS3_IJSD_SD_EEENS4_ILi64EEEEEEEEEEENS_10ViewEngineIPN7cutlass10bfloat16_tEEEEEC2ERKSK_RKSP_ - $_ZN7cutlass13device_kernelIN5flash19enable_sm80_to_sm89INS1_16FlashAttnBwdSm80INS1_25CollectiveMainloopBwdSm80ILi2ELi2EN4cute5tupleIJNS5_1CILi128EEES8_NS7_ILi64EEEEEENS_10bfloat16_tEfNS_4arch4Sm80ELb1ELb0ELb1ELb0ELb0ELb0ELb0ELb0ELi2ELi4ELi4ELi4ELb0EEENS1_21CollectiveEpilogueBwdISA_SB_SD_Li256ELb0ELb0ELi2EEENS1_25SingleTileBwdLPTSchedulerILb0ELi128ELb0EEEEEEEEEvNT_6ParamsE$_ZN4cute3eso3ESOILb1ELb0EJNS_6LayoutINS_5tupleIJNS3_IJNS3_IJNS_1CILi8EEENS4_ILi1EEEEEES6_EEENS3_IJNS3_IJS6_S6_EEENS4_ILi2EEEEEEEEENS3_IJNS3_IJNS3_IJS6_NS4_ILi0EEEEEESD_EEENS3_IJNS3_IJSD_SD_EEENS4_ILi4096EEEEEEEEEEENS_10ViewEngineINS_8smem_ptrIPN7cutlass10bfloat16_tEEEEEEEC2ERKSK_RKSR_)
$_ZN7cutlass13device_kernelIN5flash19enable_sm80_to_sm89INS1_16FlashAttnBwdSm80INS1_25CollectiveMainloopBwdSm80ILi2ELi2EN4cute5tupleIJNS5_1CILi128EEES8_NS7_ILi64EEEEEENS_10bfloat16_tEfNS_4arch4Sm80ELb1ELb0ELb1ELb0ELb0ELb0ELb0ELb0ELi2ELi4ELi4ELi4ELb0EEENS1_21CollectiveEpilogueBwdISA_SB_SD_Li256ELb0ELb0ELi2EEENS1_25SingleTileBwdLPTSchedulerILb0ELi128ELb0EEEEEEEEEvNT_6ParamsE$_ZN4cute3eso3ESOILb1ELb0EJNS_6LayoutINS_5tupleIJNS3_IJNS3_IJNS_1CILi8EEENS4_ILi1EEEEEES6_EEENS3_IJNS3_IJS6_S6_EEENS4_ILi2EEEEEEEEENS3_IJNS3_IJNS3_IJS6_NS4_ILi0EEEEEESD_EEENS3_IJNS3_IJSD_SD_EEENS4_ILi4096EEEEEEEEEEENS_10ViewEngineINS_8smem_ptrIPN7cutlass10bfloat16_tEEEEEEEC2ERKSK_RKSR_:
[----:B------:R-:W-:Y:S02]  /*9fc0*/  IADD3 R2, R67, -c[0x0][0x20], RZ ;  /* 0x8000080043027a10 */ /* 0x000fe40007ffe0ff */
[----:B------:R-:W-:-:S03]  /*9fd0*/  MOV R9, 0x0 ;  /* 0x0000000000097802 */ /* 0x000fc60000000f00 */
[----:B------:R1:W-:Y:S01]  /*9fe0*/  STL.64 [R2], R6 ;  /* 0x0000000602007387 */ /* 0x0003e20000100a00 */
[----:B------:R-:W-:Y:S05]  /*9ff0*/  RET.REL.NODEC R8 `(_ZN7cutlass13device_kernelIN5flash19enable_sm80_to_sm89INS1_16FlashAttnBwdSm80INS1_25CollectiveMainloopBwdSm80ILi2ELi2EN4cute5tupleIJNS5_1CILi128EEES8_NS7_ILi64EEEEEENS_10bfloat16_tEfNS_4arch4Sm80ELb1ELb0ELb1ELb0ELb0ELb0ELb0ELb0ELi2ELi4ELi4ELi4ELb0EEENS1_21CollectiveEpilogueBwdISA_SB_SD_Li256ELb0ELb0ELi2EEENS1_25SingleTileBwdLPTSchedulerILb0ELi128ELb0EEEEEEEEEvNT_6ParamsE) ;  /* 0xffff600008007950 */ /* 0x000fea0003c3ffff */
        .type           $_ZN7cutlass13device_kernelIN5flash19enable_sm80_to_sm89INS1_16FlashAttnBwdSm80INS1_25CollectiveMainloopBwdSm80ILi2ELi2EN4cute5tupleIJNS5_1CILi128EEES8_NS7_ILi64EEEEEENS_10bfloat16_tEfNS_4arch4Sm80ELb1ELb0ELb1ELb0ELb0ELb0ELb0ELb0ELi2ELi4ELi4ELi4ELb0EEENS1_21CollectiveEpilogueBwdISA_SB_SD_Li256ELb0ELb0ELi2EEENS1_25SingleTileBwdLPTSchedulerILb0ELi128ELb0EEEEEEEEEvNT_6ParamsE$_ZN4cute3eso3ESOILb1ELb0EJNS_6LayoutINS_5tupleIJNS3_IJNS3_IJNS_1CILi8EEENS4_ILi1EEEEEES6_EEENS3_IJNS3_IJS6_S6_EEENS4_ILi2EEEEEEEEENS3_IJNS3_IJNS3_IJS6_NS4_ILi0EEEEEESD_EEENS3_IJNS3_IJSD_SD_EEENS4_ILi64EEEEEEEEEEENS_10ViewEngineIPN7cutlass10bfloat16_tEEEEEC2ERKSK_RKSP_,@function
        .size           $_ZN7cutlass13device_kernelIN5flash19enable_sm80_to_sm89INS1_16FlashAttnBwdSm80INS1_25CollectiveMainloopBwdSm80ILi2ELi2EN4cute5tupleIJNS5_1CILi128EEES8_NS7_ILi64EEEEEENS_10bfloat16_tEfNS_4arch4Sm80ELb1ELb0ELb1ELb0ELb0ELb0ELb0ELb0ELi2ELi4ELi4ELi4ELb0EEENS1_21CollectiveEpilogueBwdISA_SB_SD_Li256ELb0ELb0ELi2EEENS1_25SingleTileBwdLPTSchedulerILb0ELi128ELb0EEEEEEEEEvNT_6ParamsE$_ZN4cute3eso3ESOILb1ELb0EJNS_6LayoutINS_5tupleIJNS3_IJNS3_IJNS_1CILi8EEENS4_ILi1EEEEEES6_EEENS3_IJNS3_IJS6_S6_EEENS4_ILi2EEEEEEEEENS3_IJNS3_IJNS3_IJS6_NS4_ILi0EEEEEESD_EEENS3_IJNS3_IJSD_SD_EEENS4_ILi64EEEEEEEEEEENS_10ViewEngineIPN7cutlass10bfloat16_tEEEEEC2ERKSK_RKSP_,($_ZN7cutlass13device_kernelIN5flash19enable_sm80_to_sm89INS1_16FlashAttnBwdSm80INS1_25CollectiveMainloopBwdSm80ILi2ELi2EN4cute5tupleIJNS5_1CILi128EEES8_NS7_ILi64EEEEEENS_10bfloat16_tEfNS_4arch4Sm80ELb1ELb0ELb1ELb0ELb0ELb0ELb0ELb0ELi2ELi4ELi4ELi4ELb0EEENS1_21CollectiveEpilogueBwdISA_SB_SD_Li256ELb0ELb0ELi2EEENS1_25SingleTileBwdLPTSchedulerILb0ELi128ELb0EEEEEEEEEvNT_6ParamsE$_ZN4cute3eso3ESOILb1ELb0EJNS_6LayoutINS_5tupleIJNS3_IJNS3_IJNS_1CILi8EEENS4_ILi1EEEEEES6_EEENS3_IJNS3_IJS6_S6_EEENS4_ILi2EEEEEEEEENS3_IJNS3_IJNS3_IJS6_NS4_ILi0EEEEEESD_EEENS3_IJNS3_IJSD_SD_EEENS4_ILi8192EEEEEEEEEEENS_10ViewEngineINS_8smem_ptrIPN7cutlass10bfloat16_tEEEEEEEC2ERKSK_RKSR_ - $_ZN7cutlass13device_kernelIN5flash19enable_sm80_to_sm89INS1_16FlashAttnBwdSm80INS1_25CollectiveMainloopBwdSm80ILi2ELi2EN4cute5tupleIJNS5_1CILi128EEES8_NS7_ILi64EEEEEENS_10bfloat16_tEfNS_4arch4Sm80ELb1ELb0ELb1ELb0ELb0ELb0ELb0ELb0ELi2ELi4ELi4ELi4ELb0EEENS1_21CollectiveEpilogueBwdISA_SB_SD_Li256ELb0ELb0ELi2EEENS1_25SingleTileBwdLPTSchedulerILb0ELi128ELb0EEEEEEEEEvNT_6ParamsE$_ZN4cute3eso3ESOILb1ELb0EJNS_6LayoutINS_5tupleIJNS3_IJNS3_IJNS_1CILi8EEENS4_ILi1EEEEEES6_EEENS3_IJNS3_IJS6_S6_EEENS4_ILi2EEEEEEEEENS3_IJNS3_IJNS3_IJS6_NS4_ILi0EEEEEESD_EEENS3_IJNS3_IJSD_SD_EEENS4_ILi64EEEEEEEEEEENS_10ViewEngineIPN7cutlass10bfloat16_tEEEEEC2ERKSK_RKSP_)
$_ZN7cutlass13device_kernelIN5flash19enable_sm80_to_sm89INS1_16FlashAttnBwdSm80INS1_25CollectiveMainloopBwdSm80ILi2ELi2EN4cute5tupleIJNS5_1CILi128EEES8_NS7_ILi64EEEEEENS_10bfloat16_tEfNS_4arch4Sm80ELb1ELb0ELb1ELb0ELb0ELb0ELb0ELb0ELi2ELi4ELi4ELi4ELb0EEENS1_21CollectiveEpilogueBwdISA_SB_SD_Li256ELb0ELb0ELi2EEENS1_25SingleTileBwdLPTSchedulerILb0ELi128ELb0EEEEEEEEEvNT_6ParamsE$_ZN4cute3eso3ESOILb1ELb0EJNS_6LayoutINS_5tupleIJNS3_IJNS3_IJNS_1CILi8EEENS4_ILi1EEEEEES6_EEENS3_IJNS3_IJS6_S6_EEENS4_ILi2EEEEEEEEENS3_IJNS3_IJNS3_IJS6_NS4_ILi0EEEEEESD_EEENS3_IJNS3_IJSD_SD_EEENS4_ILi64EEEEEEEEEEENS_10ViewEngineIPN7cutlass10bfloat16_tEEEEEC2ERKSK_RKSP_:
[----:B------:R-:W-:Y:S02]  /*a000*/  IADD3 R6, R23, -c[0x0][0x20], RZ ;  /* 0x8000080017067a10 */ /* 0x000fe40007ffe0ff */
[----:B------:R-:W-:-:S03]  /*a010*/  MOV R9, 0x0 ;  /* 0x0000000000097802 */ /* 0x000fc60000000f00 */
[----:B------:R1:W-:Y:S01]  /*a020*/  STL.64 [R6], R2 ;  /* 0x0000000206007387 */ /* 0x0003e20000100a00 */
[----:B------:R-:W-:Y:S05]  /*a030*/  RET.REL.NODEC R8 `(_ZN7cutlass13device_kernelIN5flash19enable_sm80_to_sm89INS1_16FlashAttnBwdSm80INS1_25CollectiveMainloopBwdSm80ILi2ELi2EN4cute5tupleIJNS5_1CILi128EEES8_NS7_ILi64EEEEEENS_10bfloat16_tEfNS_4arch4Sm80ELb1ELb0ELb1ELb0ELb0ELb0ELb0ELb0ELi2ELi4ELi4ELi4ELb0EEENS1_21CollectiveEpilogueBwdISA_SB_SD_Li256ELb0ELb0ELi2EEENS1_25SingleTileBwdLPTSchedulerILb0ELi128ELb0EEEEEEEEEvNT_6ParamsE) ;  /* 0xffff5fc008007950 */ /* 0x000fea0003c3ffff */
        .type           $_ZN7cutlass13device_kernelIN5flash19enable_sm80_to_sm89INS1_16FlashAttnBwdSm80INS1_25CollectiveMainloopBwdSm80ILi2ELi2EN4cute5tupleIJNS5_1CILi128EEES8_NS7_ILi64EEEEEENS_10bfloat16_tEfNS_4arch4Sm80ELb1ELb0ELb1ELb0ELb0ELb0ELb0ELb0ELi2ELi4ELi4ELi4ELb0EEENS1_21CollectiveEpilogueBwdISA_SB_SD_Li256ELb0ELb0ELi2EEENS1_25SingleTileBwdLPTSchedulerILb0ELi128ELb0EEEEEEEEEvNT_6ParamsE$_ZN4cute3eso3ESOILb1ELb0EJNS_6LayoutINS_5tupleIJNS3_IJNS3_IJNS_1CILi8EEENS4_ILi1EEEEEES6_EEENS3_IJNS3_IJS6_S6_EEENS4_ILi2EEEEEEEEENS3_IJNS3_IJNS3_IJS6_NS4_ILi0EEEEEESD_EEENS3_IJNS3_IJSD_SD_EEENS4_ILi8192EEEEEEEEEEENS_10ViewEngineINS_8smem_ptrIPN7cutlass10bfloat16_tEEEEEEEC2ERKSK_RKSR_,@function
        .size           $_ZN7cutlass13device_kernelIN5flash19enable_sm80_to_sm89INS1_16FlashAttnBwdSm80INS1_25CollectiveMainloopBwdSm80ILi2ELi2EN4cute5tupleIJNS5_1CILi128EEES8_NS7_ILi64EEEEEENS_10bfloat16_tEfNS_4arch4Sm80ELb1ELb0ELb1ELb0ELb0ELb0ELb0ELb0ELi2ELi4ELi4ELi4ELb0EEENS1_21CollectiveEpilogueBwdISA_SB_SD_Li256ELb0ELb0ELi2EEENS1_25SingleTileBwdLPTSchedulerILb0ELi128ELb0EEEEEEEEEvNT_6ParamsE$_ZN4cute3eso3ESOILb1ELb0EJNS_6LayoutINS_5tupleIJNS3_IJNS3_IJNS_1CILi8EEENS4_ILi1EEEEEES6_EEENS3_IJNS3_IJS6_S6_EEENS4_ILi2EEEEEEEEENS3_IJNS3_IJNS3_IJS6_NS4_ILi0EEEEEESD_EEENS3_IJNS3_IJSD_SD_EEENS4_ILi8192EEEEEEEEEEENS_10ViewEngineINS_8smem_ptrIPN7cutlass10bfloat16_tEEEEEEEC2ERKSK_RKSR_,($_ZN7cutlass13device_kernelIN5flash19enable_sm80_to_sm89INS1_16FlashAttnBwdSm80INS1_25CollectiveMainloopBwdSm80ILi2ELi2EN4cute5tupleIJNS5_1CILi128EEES8_NS7_ILi64EEEEEENS_10bfloat16_tEfNS_4arch4Sm80ELb1ELb0ELb1ELb0ELb0ELb0ELb0ELb0ELi2ELi4ELi4ELi4ELb0EEENS1_21CollectiveEpilogueBwdISA_SB_SD_Li256ELb0ELb0ELi2EEENS1_25SingleTileBwdLPTSchedulerILb0ELi128ELb0EEEEEEEEEvNT_6ParamsE$_ZN4cute3eso3ESOILb1ELb0EJNS_6LayoutINS_5tupleIJNS3_IJNS3_IJNS_1CILi8EEENS4_ILi1EEEEEES6_EEENS3_IJNS3_IJS6_S6_EEENS4_ILi2EEEEEEEEENS3_IJNS3_IJNS3_IJS6_NS4_ILi0EEEEEESD_EEENS3_IJNS3_IJSD_SD_EEES5_EEEEEEEENS_10ViewEngineIPN7cutlass10bfloat16_tEEEEEC2ERKSJ_RKSO_ - $_ZN7cutlass13device_kernelIN5flash19enable_sm80_to_sm89INS1_16FlashAttnBwdSm80INS1_25CollectiveMainloopBwdSm80ILi2ELi2EN4cute5tupleIJNS5_1CILi128EEES8_NS7_ILi64EEEEEENS_10bfloat16_tEfNS_4arch4Sm80ELb1ELb0ELb1ELb0ELb0ELb0ELb0ELb0ELi2ELi4ELi4ELi4ELb0EEENS1_21CollectiveEpilogueBwdISA_SB_SD_Li256ELb0ELb0ELi2EEENS1_25SingleTileBwdLPTSchedulerILb0ELi128ELb0EEEEEEEEEvNT_6ParamsE$_ZN4cute3eso3ESOILb1ELb0EJNS_6LayoutINS_5tupleIJNS3_IJNS3_IJNS_1CILi8EEENS4_ILi1EEEEEES6_EEENS3_IJNS3_IJS6_S6_EEENS4_ILi2EEEEEEEEENS3_IJNS3_IJNS3_IJS6_NS4_ILi0EEEEEESD_EEENS3_IJNS3_IJSD_SD_EEENS4_ILi8192EEEEEEEEEEENS_10ViewEngineINS_8smem_ptrIPN7cutlass10bfloat16_tEEEEEEEC2ERKSK_RKSR_)
$_ZN7cutlass13device_kernelIN5flash19enable_sm80_to_sm89INS1_16FlashAttnBwdSm80INS1_25CollectiveMainloopBwdSm80ILi2ELi2EN4cute5tupleIJNS5_1CILi128EEES8_NS7_ILi64EEEEEENS_10bfloat16_tEfNS_4arch4Sm80ELb1ELb0ELb1ELb0ELb0ELb0ELb0ELb0ELi2ELi4ELi4ELi4ELb0EEENS1_21CollectiveEpilogueBwdISA_SB_SD_Li256ELb0ELb0ELi2EEENS1_25SingleTileBwdLPTSchedulerILb0ELi128ELb0EEEEEEEEEvNT_6ParamsE$_ZN4cute3eso3ESOILb1ELb0EJNS_6LayoutINS_5tupleIJNS3_IJNS3_IJNS_1CILi8EEENS4_ILi1EEEEEES6_EEENS3_IJNS3_IJS6_S6_EEENS4_ILi2EEEEEEEEENS3_IJNS3_IJNS3_IJS6_NS4_ILi0EEEEEESD_EEENS3_IJNS3_IJSD_SD_EEENS4_ILi8192EEEEEEEEEEENS_10ViewEngineINS_8smem_ptrIPN7cutlass10bfloat16_tEEEEEEEC2ERKSK_RKSR_:
[----:B------:R-:W-:Y:S01]  /*a040*/  IADD3 R5, R23, -c[0x0][0x20], RZ ;  /* 0x8000080017057a10 */ /* 0x000fe20007ffe0ff */
[----:B------:R-:W-:Y:S01]  /*a050*/  IMAD.MOV.U32 R8, RZ, RZ, R4 ;  /* 0x000000ffff087224 */ /* 0x000fe200078e0004 */
[----:B------:R-:W-:Y:S01]  /*a060*/  MOV R9, R7 ;  /* 0x0000000700097202 */ /* 0x000fe20000000f00 */
[----:B------:R-:W-:-:S04]  /*a070*/  IMAD.MOV.U32 R7, RZ, RZ, 0x0 ;  /* 0x00000000ff077424 */ /* 0x000fc800078e00ff */
[----:B------:R1:W-:Y:S01]  /*a080*/  STL.64 [R5], R8 ;  /* 0x0000000805007387 */ /* 0x0003e20000100a00 */
[----:B------:R-:W-:Y:S05]  /*a090*/  RET.REL.NODEC R6 `(_ZN7cutlass13device_kernelIN5flash19enable_sm80_to_sm89INS1_16FlashAttnBwdSm80INS1_25CollectiveMainloopBwdSm80ILi2ELi2EN4cute5tupleIJNS5_1CILi128EEES8_NS7_ILi64EEEEEENS_10bfloat16_tEfNS_4arch4Sm80ELb1ELb0ELb1ELb0ELb0ELb0ELb0ELb0ELi2ELi4ELi4ELi4ELb0EEENS1_21CollectiveEpilogueBwdISA_SB_SD_Li256ELb0ELb0ELi2EEENS1_25SingleTileBwdLPTSchedulerILb0ELi128ELb0EEEEEEEEEvNT_6ParamsE) ;  /* 0xffff5f6006007950 */ /* 0x000fea0003c3ffff */
        .type           $_ZN7cutlass13device_kernelIN5flash19enable_sm80_to_sm89INS1_16FlashAttnBwdSm80INS1_25CollectiveMainloopBwdSm80ILi2ELi2EN4cute5tupleIJNS5_1CILi128EEES8_NS7_ILi64EEEEEENS_10bfloat16_tEfNS_4arch4Sm80ELb1ELb0ELb1ELb0ELb0ELb0ELb0ELb0ELi2ELi4ELi4ELi4ELb0EEENS1_21CollectiveEpilogueBwdISA_SB_SD_Li256ELb0ELb0ELi2EEENS1_25SingleTileBwdLPTSchedulerILb0ELi128ELb0EEEEEEEEEvNT_6ParamsE$_ZN4cute3eso3ESOILb1ELb0EJNS_6LayoutINS_5tupleIJNS3_IJNS3_IJNS_1CILi8EEENS4_ILi1EEEEEES6_EEENS3_IJNS3_IJS6_S6_EEENS4_ILi2EEEEEEEEENS3_IJNS3_IJNS3_IJS6_NS4_ILi0EEEEEESD_EEENS3_IJNS3_IJSD_SD_EEES5_EEEEEEEENS_10ViewEngineIPN7cutlass10bfloat16_tEEEEEC2ERKSJ_RKSO_,@function
        .size           $_ZN7cutlass13device_kernelIN5flash19enable_sm80_to_sm89INS1_16FlashAttnBwdSm80INS1_25CollectiveMainloopBwdSm80ILi2ELi2EN4cute5tupleIJNS5_1CILi128EEES8_NS7_ILi64EEEEEENS_10bfloat16_tEfNS_4arch4Sm80ELb1ELb0ELb1ELb0ELb0ELb0ELb0ELb0ELi2ELi4ELi4ELi4ELb0EEENS1_21CollectiveEpilogueBwdISA_SB_SD_Li256ELb0ELb0ELi2EEENS1_25SingleTileBwdLPTSchedulerILb0ELi128ELb0EEEEEEEEEvNT_6ParamsE$_ZN4cute3eso3ESOILb1ELb0EJNS_6LayoutINS_5tupleIJNS3_IJNS3_IJNS_1CILi8EEENS4_ILi1EEEEEES6_EEENS3_IJNS3_IJS6_S6_EEENS4_ILi2EEEEEEEEENS3_IJNS3_IJNS3_IJS6_NS4_ILi0EEEEEESD_EEENS3_IJNS3_IJSD_SD_EEES5_EEEEEEEENS_10ViewEngineIPN7cutlass10bfloat16_tEEEEEC2ERKSJ_RKSO_,($_ZN7cutlass13device_kernelIN5flash19enable_sm80_to_sm89INS1_16FlashAttnBwdSm80INS1_25CollectiveMainloopBwdSm80ILi2ELi2EN4cute5tupleIJNS5_1CILi128EEES8_NS7_ILi64EEEEEENS_10bfloat16_tEfNS_4arch4Sm80ELb1ELb0ELb1ELb0ELb0ELb0ELb0ELb0ELi2ELi4ELi4ELi4ELb0EEENS1_21CollectiveEpilogueBwdISA_SB_SD_Li256ELb0ELb0ELi2EEENS1_25SingleTileBwdLPTSchedulerILb0ELi128ELb0EEEEEEEEEvNT_6ParamsE$_ZN4cute3eso3ESOILb1ELb0EJNS_6LayoutINS_5tupleIJNS3_IJNS3_IJNS_1CILi8EEENS4_ILi1EEEEEES6_EEENS3_IJNS3_IJS6_S6_EEENS4_ILi4EEEEEEEEENS3_IJNS3_IJNS3_IJS6_NS4_ILi0EEEEEESD_EEENS3_IJNS3_IJSD_SD_EEENS4_ILi2048EEEEEEEEEEENS_10ViewEngineINS_8smem_ptrIPN7cutlass10bfloat16_tEEEEEEEC2ERKSK_RKSR_ - $_ZN7cutlass13device_kernelIN5flash19enable_sm80_to_sm89INS1_16FlashAttnBwdSm80INS1_25CollectiveMainloopBwdSm80ILi2ELi2EN4cute5tupleIJNS5_1CILi128EEES8_NS7_ILi64EEEEEENS_10bfloat16_tEfNS_4arch4Sm80ELb1ELb0ELb1ELb0ELb0ELb0ELb0ELb0ELi2ELi4ELi4ELi4ELb0EEENS1_21CollectiveEpilogueBwdISA_SB_SD_Li256ELb0ELb0ELi2EEENS1_25SingleTileBwdLPTSchedulerILb0ELi128ELb0EEEEEEEEEvNT_6ParamsE$_ZN4cute3eso3ESOILb1ELb0EJNS_6LayoutINS_5tupleIJNS3_IJNS3_IJNS_1CILi8EEENS4_ILi1EEEEEES6_EEENS3_IJNS3_IJS6_S6_EEENS4_ILi2EEEEEEEEENS3_IJNS3_IJNS3_IJS6_NS4_ILi0EEEEEESD_EEENS3_IJNS3_IJSD_SD_EEES5_EEEEEEEENS_10ViewEngineIPN7cutlass10bfloat16_tEEEEEC2ERKSJ_RKSO_)
$_ZN7cutlass13device_kernelIN5flash19enable_sm80_to_sm89INS1_16FlashAttnBwdSm80INS1_25CollectiveMainloopBwdSm80ILi2ELi2EN4cute5tupleIJNS5_1CILi128EEES8_NS7_ILi64EEEEEENS_10bfloat16_tEfNS_4arch4Sm80ELb1ELb0ELb1ELb0ELb0ELb0ELb0ELb0ELi2ELi4ELi4ELi4ELb0EEENS1_21CollectiveEpilogueBwdISA_SB_SD_Li256ELb0ELb0ELi2EEENS1_25SingleTileBwdLPTSchedulerILb0ELi128ELb0EEEEEEEEEvNT_6ParamsE$_ZN4cute3eso3ESOILb1ELb0EJNS_6LayoutINS_5tupleIJNS3_IJNS3_IJNS_1CILi8EEENS4_ILi1EEEEEES6_EEENS3_IJNS3_IJS6_S6_EEENS4_ILi2EEEEEEEEENS3_IJNS3_IJNS3_IJS6_NS4_ILi0EEEEEESD_EEENS3_IJNS3_IJSD_SD_EEES5_EEEEEEEENS_10ViewEngineIPN7cutlass10bfloat16_tEEEEEC2ERKSJ_RKSO_:
[----:B------:R-:W-:Y:S02]  /*a0a0*/  IADD3 R4, R67, -c[0x0][0x20], RZ ;  /* 0x8000080043047a10 */ /* 0x000fe40007ffe0ff */
[----:B------:R-:W-:-:S03]  /*a0b0*/  MOV R9, 0x0 ;  /* 0x0000000000097802 */ /* 0x000fc60000000f00 */
[----:B------:R1:W-:Y:S01]  /*a0c0*/  STL.64 [R4], R2 ;  /* 0x0000000204007387 */ /* 0x0003e20000100a00 */
[----:B------:R-:W-:Y:S05]  /*a0d0*/  RET.REL.NODEC R8 `(_ZN7cutlass13device_kernelIN5flash19enable_sm80_to_sm89INS1_16FlashAttnBwdSm80INS1_25CollectiveMainloopBwdSm80ILi2ELi2EN4cute5tupleIJNS5_1CILi128EEES8_NS7_ILi64EEEEEENS_10bfloat16_tEfNS_4arch4Sm80ELb1ELb0ELb1ELb0ELb0ELb0ELb0ELb0ELi2ELi4ELi4ELi4ELb0EEENS1_21CollectiveEpilogueBwdISA_SB_SD_Li256ELb0ELb0ELi2EEENS1_25SingleTileBwdLPTSchedulerILb0ELi128ELb0EEEEEEEEEvNT_6ParamsE) ;  /* 0xffff5f2008007950 */ /* 0x000fea0003c3ffff */
        .type           $_ZN7cutlass13device_kernelIN5flash19enable_sm80_to_sm89INS1_16FlashAttnBwdSm80INS1_25CollectiveMainloopBwdSm80ILi2ELi2EN4cute5tupleIJNS5_1CILi128EEES8_NS7_ILi64EEEEEENS_10bfloat16_tEfNS_4arch4Sm80ELb1ELb0ELb1ELb0ELb0ELb0ELb0ELb0ELi2ELi4ELi4ELi4ELb0EEENS1_21CollectiveEpilogueBwdISA_SB_SD_Li256ELb0ELb0ELi2EEENS1_25SingleTileBwdLPTSchedulerILb0ELi128ELb0EEEEEEEEEvNT_6ParamsE$_ZN4cute3eso3ESOILb1ELb0EJNS_6LayoutINS_5tupleIJNS3_IJNS3_IJNS_1CILi8EEENS4_ILi1EEEEEES6_EEENS3_IJNS3_IJS6_S6_EEENS4_ILi4EEEEEEEEENS3_IJNS3_IJNS3_IJS6_NS4_ILi0EEEEEESD_EEENS3_IJNS3_IJSD_SD_EEENS4_ILi2048EEEEEEEEEEENS_10ViewEngineINS_8smem_ptrIPN7cutlass10bfloat16_tEEEEEEEC2ERKSK_RKSR_,@function
        .size           $_ZN7cutlass13device_kernelIN5flash19enable_sm80_to_sm89INS1_16FlashAttnBwdSm80INS1_25CollectiveMainloopBwdSm80ILi2ELi2EN4cute5tupleIJNS5_1CILi128EEES8_NS7_ILi64EEEEEENS_10bfloat16_tEfNS_4arch4Sm80ELb1ELb0ELb1ELb0ELb0ELb0ELb0ELb0ELi2ELi4ELi4ELi4ELb0EEENS1_21CollectiveEpilogueBwdISA_SB_SD_Li256ELb0ELb0ELi2EEENS1_25SingleTileBwdLPTSchedulerILb0ELi128ELb0EEEEEEEEEvNT_6ParamsE$_ZN4cute3eso3ESOILb1ELb0EJNS_6LayoutINS_5tupleIJNS3_IJNS3_IJNS_1CILi8EEENS4_ILi1EEEEEES6_EEENS3_IJNS3_IJS6_S6_EEENS4_ILi4EEEEEEEEENS3_IJNS3_IJNS3_IJS6_NS4_ILi0EEEEEESD_EEENS3_IJNS3_IJSD_SD_EEENS4_ILi2048EEEEEEEEEEENS_10ViewEngineINS_8smem_ptrIPN7cutlass10bfloat16_tEEEEEEEC2ERKSK_RKSR_,($_ZN7cutlass13device_kernelIN5flash19enable_sm80_to_sm89INS1_16FlashAttnBwdSm80INS1_25CollectiveMainloopBwdSm80ILi2ELi2EN4cute5tupleIJNS5_1CILi128EEES8_NS7_ILi64EEEEEENS_10bfloat16_tEfNS_4arch4Sm80ELb1ELb0ELb1ELb0ELb0ELb0ELb0ELb0ELi2ELi4ELi4ELi4ELb0EEENS1_21CollectiveEpilogueBwdISA_SB_SD_Li256ELb0ELb0ELi2EEENS1_25SingleTileBwdLPTSchedulerILb0ELi128ELb0EEEEEEEEEvNT_6ParamsE$_ZN4cute3eso3ESOILb1ELb0EJNS_6LayoutINS_5tupleIJNS3_IJNS3_IJNS_1CILi8EEENS4_ILi1EEEEEES6_EEENS3_IJNS3_IJS6_S6_EEENS4_ILi4EEEEEEEEENS3_IJNS3_IJNS3_IJS6_NS4_ILi0EEEEEESD_EEENS3_IJNS3_IJSD_SD_EEES5_EEEEEEEENS_10ViewEngineIPN7cutlass10bfloat16_tEEEEEC2ERKSJ_RKSO_ - $_ZN7cutlass13device_kernelIN5flash19enable_sm80_to_sm89INS1_16FlashAttnBwdSm80INS1_25CollectiveMainloopBwdSm80ILi2ELi2EN4cute5tupleIJNS5_1CILi128EEES8_NS7_ILi64EEEEEENS_10bfloat16_tEfNS_4arch4Sm80ELb1ELb0ELb1ELb0ELb0ELb0ELb0ELb0ELi2ELi4ELi4ELi4ELb0EEENS1_21CollectiveEpilogueBwdISA_SB_SD_Li256ELb0ELb0ELi2EEENS1_25SingleTileBwdLPTSchedulerILb0ELi128ELb0EEEEEEEEEvNT_6ParamsE$_ZN4cute3eso3ESOILb1ELb0EJNS_6LayoutINS_5tupleIJNS3_IJNS3_IJNS_1CILi8EEENS4_ILi1EEEEEES6_EEENS3_IJNS3_IJS6_S6_EEENS4_ILi4EEEEEEEEENS3_IJNS3_IJNS3_IJS6_NS4_ILi0EEEEEESD_EEENS3_IJNS3_IJSD_SD_EEENS4_ILi2048EEEEEEEEEEENS_10ViewEngineINS_8smem_ptrIPN7cutlass10bfloat16_tEEEEEEEC2ERKSK_RKSR_)
$_ZN7cutlass13device_kernelIN5flash19enable_sm80_to_sm89INS1_16FlashAttnBwdSm80INS1_25CollectiveMainloopBwdSm80ILi2ELi2EN4cute5tupleIJNS5_1CILi128EEES8_NS7_ILi64EEEEEENS_10bfloat16_tEfNS_4arch4Sm80ELb1ELb0ELb1ELb0ELb0ELb0ELb0ELb0ELi2ELi4ELi4ELi4ELb0EEENS1_21CollectiveEpilogueBwdISA_SB_SD_Li256ELb0ELb0ELi2EEENS1_25SingleTileBwdLPTSchedulerILb0ELi128ELb0EEEEEEEEEvNT_6ParamsE$_ZN4cute3eso3ESOILb1ELb0EJNS_6LayoutINS_5tupleIJNS3_IJNS3_IJNS_1CILi8EEENS4_ILi1EEEEEES6_EEENS3_IJNS3_IJS6_S6_EEENS4_ILi4EEEEEEEEENS3_IJNS3_IJNS3_IJS6_NS4_ILi0EEEEEESD_EEENS3_IJNS3_IJSD_SD_EEENS4_ILi2048EEEEEEEEEEENS_10ViewEngineINS_8smem_ptrIPN7cutlass10bfloat16_tEEEEEEEC2ERKSK_RKSR_:
[----:B------:R-:W-:Y:S02]  /*a0e0*/  IADD3 R2, R23, -c[0x0][0x20], RZ ;  /* 0x8000080017027a10 */ /* 0x000fe40007ffe0ff */
[----:B------:R-:W-:-:S03]  /*a0f0*/  MOV R9, 0x0 ;  /* 0x0000000000097802 */ /* 0x000fc60000000f00 */
[----:B------:R1:W-:Y:S01]  /*a100*/  STL.64 [R2], R6 ;  /* 0x0000000602007387 */ /* 0x0003e20000100a00 */
[----:B------:R-:W-:Y:S05]  /*a110*/  RET.REL.NODEC R8 `(_ZN7cutlass13device_kernelIN5flash19enable_sm80_to_sm89INS1_16FlashAttnBwdSm80INS1_25CollectiveMainloopBwdSm80ILi2ELi2EN4cute5tupleIJNS5_1CILi128EEES8_NS7_ILi64EEEEEENS_10bfloat16_tEfNS_4arch4Sm80ELb1ELb0ELb1ELb0ELb0ELb0ELb0ELb0ELi2ELi4ELi4ELi4ELb0EEENS1_21CollectiveEpilogueBwdISA_SB_SD_Li256ELb0ELb0ELi2EEENS1_25SingleTileBwdLPTSchedulerILb0ELi128ELb0EEEEEEEEEvNT_6ParamsE) ;  /* 0xffff5ee008007950 */ /* 0x000fea0003c3ffff */
        .type           $_ZN7cutlass13device_kernelIN5flash19enable_sm80_to_sm89INS1_16FlashAttnBwdSm80INS1_25CollectiveMainloopBwdSm80ILi2ELi2EN4cute5tupleIJNS5_1CILi128EEES8_NS7_ILi64EEEEEENS_10bfloat16_tEfNS_4arch4Sm80ELb1ELb0ELb1ELb0ELb0ELb0ELb0ELb0ELi2ELi4ELi4ELi4ELb0EEENS1_21CollectiveEpilogueBwdISA_SB_SD_Li256ELb0ELb0ELi2EEENS1_25SingleTileBwdLPTSchedulerILb0ELi128ELb0EEEEEEEEEvNT_6ParamsE$_ZN4cute3eso3ESOILb1ELb0EJNS_6LayoutINS_5tupleIJNS3_IJNS3_IJNS_1CILi8EEENS4_ILi1EEEEEES6_EEENS3_IJNS3_IJS6_S6_EEENS4_ILi4EEEEEEEEENS3_IJNS3_IJNS3_IJS6_NS4_ILi0EEEEEESD_EEENS3_IJNS3_IJSD_SD_EEES5_EEEEEEEENS_10ViewEngineIPN7cutlass10bfloat16_tEEEEEC2ERKSJ_RKSO_,@function
        .size           $_ZN7cutlass13device_kernelIN5flash19enable_sm80_to_sm89INS1_16FlashAttnBwdSm80INS1_25CollectiveMainloopBwdSm80ILi2ELi2EN4cute5tupleIJNS5_1CILi128EEES8_NS7_ILi64EEEEEENS_10bfloat16_tEfNS_4arch4Sm80ELb1ELb0ELb1ELb0ELb0ELb0ELb0ELb0ELi2ELi4ELi4ELi4ELb0EEENS1_21CollectiveEpilogueBwdISA_SB_SD_Li256ELb0ELb0ELi2EEENS1_25SingleTileBwdLPTSchedulerILb0ELi128ELb0EEEEEEEEEvNT_6ParamsE$_ZN4cute3eso3ESOILb1ELb0EJNS_6LayoutINS_5tupleIJNS3_IJNS3_IJNS_1CILi8EEENS4_ILi1EEEEEES6_EEENS3_IJNS3_IJS6_S6_EEENS4_ILi4EEEEEEEEENS3_IJNS3_IJNS3_IJS6_NS4_ILi0EEEEEESD_EEENS3_IJNS3_IJSD_SD_EEES5_EEEEEEEENS_10ViewEngineIPN7cutlass10bfloat16_tEEEEEC2ERKSJ_RKSO_,($_ZN7cutlass13device_kernelIN5flash19enable_sm80_to_sm89INS1_16FlashAttnBwdSm80INS1_25CollectiveMainloopBwdSm80ILi2ELi2EN4cute5tupleIJNS5_1CILi128EEES8_NS7_ILi64EEEEEENS_10bfloat16_tEfNS_4arch4Sm80ELb1ELb0ELb1ELb0ELb0ELb0ELb0ELb0ELi2ELi4ELi4ELi4ELb0EEENS1_21CollectiveEpilogueBwdISA_SB_SD_Li256ELb0ELb0ELi2EEENS1_25SingleTileBwdLPTSchedulerILb0ELi128ELb0EEEEEEEEEvNT_6ParamsE$_ZN4cute3eso3ESOILb1ELb0EJNS_6LayoutINS_5tupleIJNS3_IJNS_1CILi1EEENS3_IJNS4_ILi2EEES6_EEEEEES6_NS4_ILi4EEEEEENS3_IJNS3_IJNS4_ILi0EEENS3_IJS5_S9_EEEEEES6_NS4_ILi8EEEEEEEENS_10ViewEngineIPjEEEEC2ERKSG_RKSJ_ - $_ZN7cutlass13device_kernelIN5flash19enable_sm80_to_sm89INS1_16FlashAttnBwdSm80INS1_25CollectiveMainloopBwdSm80ILi2ELi2EN4cute5tupleIJNS5_1CILi128EEES8_NS7_ILi64EEEEEENS_10bfloat16_tEfNS_4arch4Sm80ELb1ELb0ELb1ELb0ELb0ELb0ELb0ELb0ELi2ELi4ELi4ELi4ELb0EEENS1_21CollectiveEpilogueBwdISA_SB_SD_Li256ELb0ELb0ELi2EEENS1_25SingleTileBwdLPTSchedulerILb0ELi128ELb0EEEEEEEEEvNT_6ParamsE$_ZN4cute3eso3ESOILb1ELb0EJNS_6LayoutINS_5tupleIJNS3_IJNS3_IJNS_1CILi8EEENS4_ILi1EEEEEES6_EEENS3_IJNS3_IJS6_S6_EEENS4_ILi4EEEEEEEEENS3_IJNS3_IJNS3_IJS6_NS4_ILi0EEEEEESD_EEENS3_IJNS3_IJSD_SD_EEES5_EEEEEEEENS_10ViewEngineIPN7cutlass10bfloat16_tEEEEEC2ERKSJ_RKSO_)
$_ZN7cutlass13device_kernelIN5flash19enable_sm80_to_sm89INS1_16FlashAttnBwdSm80INS1_25CollectiveMainloopBwdSm80ILi2ELi2EN4cute5tupleIJNS5_1CILi128EEES8_NS7_ILi64EEEEEENS_10bfloat16_tEfNS_4arch4Sm80ELb1ELb0ELb1ELb0ELb0ELb0ELb0ELb0ELi2ELi4ELi4ELi4ELb0EEENS1_21CollectiveEpilogueBwdISA_SB_SD_Li256ELb0ELb0ELi2EEENS1_25SingleTileBwdLPTSchedulerILb0ELi128ELb0EEEEEEEEEvNT_6ParamsE$_ZN4cute3eso3ESOILb1ELb0EJNS_6LayoutINS_5tupleIJNS3_IJNS3_IJNS_1CILi8EEENS4_ILi1EEEEEES6_EEENS3_IJNS3_IJS6_S6_EEENS4_ILi4EEEEEEEEENS3_IJNS3_IJNS3_IJS6_NS4_ILi0EEEEEESD_EEENS3_IJNS3_IJSD_SD_EEES5_EEEEEEEENS_10ViewEngineIPN7cutlass10bfloat16_tEEEEEC2ERKSJ_RKSO_:
[----:B------:R-:W-:Y:S02]  /*a120*/  IADD3 R4, R23, -c[0x0][0x20], RZ ;  /* 0x8000080017047a10 */ /* 0x000fe40007ffe0ff */
[----:B------:R-:W-:-:S03]  /*a130*/  MOV R9, 0x0 ;  /* 0x0000000000097802 */ /* 0x000fc60000000f00 */
[----:B------:R1:W-:Y:S01]  /*a140*/  STL.64 [R4], R2 ;  /* 0x0000000204007387 */ /* 0x0003e20000100a00 */
[----:B------:R-:W-:Y:S05]  /*a150*/  RET.REL.NODEC R8 `(_ZN7cutlass13device_kernelIN5flash19enable_sm80_to_sm89INS1_16FlashAttnBwdSm80INS1_25CollectiveMainloopBwdSm80ILi2ELi2EN4cute5tupleIJNS5_1CILi128EEES8_NS7_ILi64EEEEEENS_10bfloat16_tEfNS_4arch4Sm80ELb1ELb0ELb1ELb0ELb0ELb0ELb0ELb0ELi2ELi4ELi4ELi4ELb0EEENS1_21CollectiveEpilogueBwdISA_SB_SD_Li256ELb0ELb0ELi2EEENS1_25SingleTileBwdLPTSchedulerILb0ELi128ELb0EEEEEEEEEvNT_6ParamsE) ;  /* 0xffff5ea008007950 */ /* 0x000fea0003c3ffff */
        .type           $_ZN7cutlass13device_kernelIN5flash19enable_sm80_to_sm89INS1_16FlashAttnBwdSm80INS1_25CollectiveMainloopBwdSm80ILi2ELi2EN4cute5tupleIJNS5_1CILi128EEES8_NS7_ILi64EEEEEENS_10bfloat16_tEfNS_4arch4Sm80ELb1ELb0ELb1ELb0ELb0ELb0ELb0ELb0ELi2ELi4ELi4ELi4ELb0EEENS1_21CollectiveEpilogueBwdISA_SB_SD_Li256ELb0ELb0ELi2EEENS1_25SingleTileBwdLPTSchedulerILb0ELi128ELb0EEEEEEEEEvNT_6ParamsE$_ZN4cute3eso3ESOILb1ELb0EJNS_6LayoutINS_5tupleIJNS3_IJNS_1CILi1EEENS3_IJNS4_ILi2EEES6_EEEEEES6_NS4_ILi4EEEEEENS3_IJNS3_IJNS4_ILi0EEENS3_IJS5_S9_EEEEEES6_NS4_ILi8EEEEEEEENS_10ViewEngineIPjEEEEC2ERKSG_RKSJ_,@function
        .size           $_ZN7cutlass13device_kernelIN5flash19enable_sm80_to_sm89INS1_16FlashAttnBwdSm80INS1_25CollectiveMainloopBwdSm80ILi2ELi2EN4cute5tupleIJNS5_1CILi128EEES8_NS7_ILi64EEEEEENS_10bfloat16_tEfNS_4arch4Sm80ELb1ELb0ELb1ELb0ELb0ELb0ELb0ELb0ELi2ELi4ELi4ELi4ELb0EEENS1_21CollectiveEpilogueBwdISA_SB_SD_Li256ELb0ELb0ELi2EEENS1_25SingleTileBwdLPTSchedulerILb0ELi128ELb0EEEEEEEEEvNT_6ParamsE$_ZN4cute3eso3ESOILb1ELb0EJNS_6LayoutINS_5tupleIJNS3_IJNS_1CILi1EEENS3_IJNS4_ILi2EEES6_EEEEEES6_NS4_ILi4EEEEEENS3_IJNS3_IJNS4_ILi0EEENS3_IJS5_S9_EEEEEES6_NS4_ILi8EEEEEEEENS_10ViewEngineIPjEEEEC2ERKSG_RKSJ_,($_ZN7cutlass13device_kernelIN5flash19enable_sm80_to_sm89INS1_16FlashAttnBwdSm80INS1_25CollectiveMainloopBwdSm80ILi2ELi2EN4cute5tupleIJNS5_1CILi128EEES8_NS7_ILi64EEEEEENS_10bfloat16_tEfNS_4arch4Sm80ELb1ELb0ELb1ELb0ELb0ELb0ELb0ELb0ELi2ELi4ELi4ELi4ELb0EEENS1_21CollectiveEpilogueBwdISA_SB_SD_Li256ELb0ELb0ELi2EEENS1_25SingleTileBwdLPTSchedulerILb0ELi128ELb0EEEEEEEEEvNT_6ParamsE$_ZN4cute3eso3ESOILb1ELb0EJNS_6LayoutINS_5tupleIJNS3_IJNS_1CILi1EEENS3_IJNS4_ILi4EEENS4_ILi2EEEEEEEEES7_S6_EEENS3_IJNS3_IJNS4_ILi0EEENS3_IJS5_NS4_ILi8EEEEEEEEES6_NS4_ILi16EEEEEEEENS_10ViewEngineIPN7cutlass10bfloat16_tEEEEEC2ERKSH_RKSM_ - $_ZN7cutlass13device_kernelIN5flash19enable_sm80_to_sm89INS1_16FlashAttnBwdSm80INS1_25CollectiveMainloopBwdSm80ILi2ELi2EN4cute5tupleIJNS5_1CILi128EEES8_NS7_ILi64EEEEEENS_10bfloat16_tEfNS_4arch4Sm80ELb1ELb0ELb1ELb0ELb0ELb0ELb0ELb0ELi2ELi4ELi4ELi4ELb0EEENS1_21CollectiveEpilogueBwdISA_SB_SD_Li256ELb0ELb0ELi2EEENS1_25SingleTileBwdLPTSchedulerILb0ELi128ELb0EEEEEEEEEvNT_6ParamsE$_ZN4cute3eso3ESOILb1ELb0EJNS_6LayoutINS_5tupleIJNS3_IJNS_1CILi1EEENS3_IJNS4_ILi2EEES6_EEEEEES6_NS4_ILi4EEEEEENS3_IJNS3_IJNS4_ILi0EEENS3_IJS5_S9_EEEEEES6_NS4_ILi8EEEEEEEENS_10ViewEngineIPjEEEEC2ERKSG_RKSJ_)
$_ZN7cutlass13device_kernelIN5flash19enable_sm80_to_sm89INS1_16FlashAttnBwdSm80INS1_25CollectiveMainloopBwdSm80ILi2ELi2EN4cute5tupleIJNS5_1CILi128EEES8_NS7_ILi64EEEEEENS_10bfloat16_tEfNS_4arch4Sm80ELb1ELb0ELb1ELb0ELb0ELb0ELb0ELb0ELi2ELi4ELi4ELi4ELb0EEENS1_21CollectiveEpilogueBwdISA_SB_SD_Li256ELb0ELb0ELi2EEENS1_25SingleTileBwdLPTSchedulerILb0ELi128ELb0EEEEEEEEEvNT_6ParamsE$_ZN4cute3eso3ESOILb1ELb0EJNS_6LayoutINS_5tupleIJNS3_IJNS_1CILi1EEENS3_IJNS4_ILi2EEES6_EEEEEES6_NS4_ILi4EEEEEENS3_IJNS3_IJNS4_ILi0EEENS3_IJS5_S9_EEEEEES6_NS4_ILi8EEEEEEEENS_10ViewEngineIPjEEEEC2ERKSG_RKSJ_:
[----:B------:R-:W-:Y:S01]  /*a160*/  IADD3 R4, R58, -c[0x0][0x20], RZ ;  /* 0x800008003a047a10 */ /* 0x000fe20007ffe0ff */
[----:B------:R-:W-:Y:S01]  /*a170*/  IMAD.MOV.U32 R8, RZ, RZ, R6 ;  /* 0x000000ffff087224 */ /* 0x000fe200078e0006 */
[----:B------:R-:W-:-:S03]  /*a180*/  MOV R9, 0x0 ;  /* 0x0000000000097802 */ /* 0x000fc60000000f00 */
[----:B------:R1:W-:Y:S01]  /*a190*/  STL.64 [R4], R2 ;  /* 0x0000000204007387 */ /* 0x0003e20000100a00 */
[----:B------:R-:W-:Y:S05]  /*a1a0*/  RET.REL.NODEC R8 `(_ZN7cutlass13device_kernelIN5flash19enable_sm80_to_sm89INS1_16FlashAttnBwdSm80INS1_25CollectiveMainloopBwdSm80ILi2ELi2EN4cute5tupleIJNS5_1CILi128EEES8_NS7_ILi64EEEEEENS_10bfloat16_tEfNS_4arch4Sm80ELb1ELb0ELb1ELb0ELb0ELb0ELb0ELb0ELi2ELi4ELi4ELi4ELb0EEENS1_21CollectiveEpilogueBwdISA_SB_SD_Li256ELb0ELb0ELi2EEENS1_25SingleTileBwdLPTSchedulerILb0ELi128ELb0EEEEEEEEEvNT_6ParamsE) ;  /* 0xffff5e5008007950 */ /* 0x000fea0003c3ffff */
        .type           $_ZN7cutlass13device_kernelIN5flash19enable_sm80_to_sm89INS1_16FlashAttnBwdSm80INS1_25CollectiveMainloopBwdSm80ILi2ELi2EN4cute5tupleIJNS5_1CILi128EEES8_NS7_ILi64EEEEEENS_10bfloat16_tEfNS_4arch4Sm80ELb1ELb0ELb1ELb0ELb0ELb0ELb0ELb0ELi2ELi4ELi4ELi4ELb0EEENS1_21CollectiveEpilogueBwdISA_SB_SD_Li256ELb0ELb0ELi2EEENS1_25SingleTileBwdLPTSchedulerILb0ELi128ELb0EEEEEEEEEvNT_6ParamsE$_ZN4cute3eso3ESOILb1ELb0EJNS_6LayoutINS_5tupleIJNS3_IJNS_1CILi1EEENS3_IJNS4_ILi4EEENS4_ILi2EEEEEEEEES7_S6_EEENS3_IJNS3_IJNS4_ILi0EEENS3_IJS5_NS4_ILi8EEEEEEEEES6_NS4_ILi16EEEEEEEENS_10ViewEngineIPN7cutlass10bfloat16_tEEEEEC2ERKSH_RKSM_,@function
        .size           $_ZN7cutlass13device_kernelIN5flash19enable_sm80_to_sm89INS1_16FlashAttnBwdSm80INS1_25CollectiveMainloopBwdSm80ILi2ELi2EN4cute5tupleIJNS5_1CILi128EEES8_NS7_ILi64EEEEEENS_10bfloat16_tEfNS_4arch4Sm80ELb1ELb0ELb1ELb0ELb0ELb0ELb0ELb0ELi2ELi4ELi4ELi4ELb0EEENS1_21CollectiveEpilogueBwdISA_SB_SD_Li256ELb0ELb0ELi2EEENS1_25SingleTileBwdLPTSchedulerILb0ELi128ELb0EEEEEEEEEvNT_6ParamsE$_ZN4cute3eso3ESOILb1ELb0EJNS_6LayoutINS_5tupleIJNS3_IJNS_1CILi1EEENS3_IJNS4_ILi4EEENS4_ILi2EEEEEEEEES7_S6_EEENS3_IJNS3_IJNS4_ILi0EEENS3_IJS5_NS4_ILi8EEEEEEEEES6_NS4_ILi16EEEEEEEENS_10ViewEngineIPN7cutlass10bfloat16_tEEEEEC2ERKSH_RKSM_,($_ZN7cutlass13device_kernelIN5flash19enable_sm80_to_sm89INS1_16FlashAttnBwdSm80INS1_25CollectiveMainloopBwdSm80ILi2ELi2EN4cute5tupleIJNS5_1CILi128EEES8_NS7_ILi64EEEEEENS_10bfloat16_tEfNS_4arch4Sm80ELb1ELb0ELb1ELb0ELb0ELb0ELb0ELb0ELi2ELi4ELi4ELi4ELb0EEENS1_21CollectiveEpilogueBwdISA_SB_SD_Li256ELb0ELb0ELi2EEENS1_25SingleTileBwdLPTSchedulerILb0ELi128ELb0EEEEEEEEEvNT_6ParamsE$_ZN4cute3eso3ESOILb1ELb0EJNS_6LayoutINS_5tupleIJNS3_IJNS_1CILi1EEENS4_ILi2EEEEEEEEENS3_IJNS3_IJS5_S5_EEEEEEEENS_10ViewEngineIPjEEEEC2ERKSB_RKSE_ - $_ZN7cutlass13device_kernelIN5flash19enable_sm80_to_sm89INS1_16FlashAttnBwdSm80INS1_25CollectiveMainloopBwdSm80ILi2ELi2EN4cute5tupleIJNS5_1CILi128EEES8_NS7_ILi64EEEEEENS_10bfloat16_tEfNS_4arch4Sm80ELb1ELb0ELb1ELb0ELb0ELb0ELb0ELb0ELi2ELi4ELi4ELi4ELb0EEENS1_21CollectiveEpilogueBwdISA_SB_SD_Li256ELb0ELb0ELi2EEENS1_25SingleTileBwdLPTSchedulerILb0ELi128ELb0EEEEEEEEEvNT_6ParamsE$_ZN4cute3eso3ESOILb1ELb0EJNS_6LayoutINS_5tupleIJNS3_IJNS_1CILi1EEENS3_IJNS4_ILi4EEENS4_ILi2EEEEEEEEES7_S6_EEENS3_IJNS3_IJNS4_ILi0EEENS3_IJS5_NS4_ILi8EEEEEEEEES6_NS4_ILi16EEEEEEEENS_10ViewEngineIPN7cutlass10bfloat16_tEEEEEC2ERKSH_RKSM_)
$_ZN7cutlass13device_kernelIN5flash19enable_sm80_to_sm89INS1_16FlashAttnBwdSm80INS1_25CollectiveMainloopBwdSm80ILi2ELi2EN4cute5tupleIJNS5_1CILi128EEES8_NS7_ILi64EEEEEENS_10bfloat16_tEfNS_4arch4Sm80ELb1ELb0ELb1ELb0ELb0ELb0ELb0ELb0ELi2ELi4ELi4ELi4ELb0EEENS1_21CollectiveEpilogueBwdISA_SB_SD_Li256ELb0ELb0ELi2EEENS1_25SingleTileBwdLPTSchedulerILb0ELi128ELb0EEEEEEEEEvNT_6ParamsE$_ZN4cute3eso3ESOILb1ELb0EJNS_6LayoutINS_5tupleIJNS3_IJNS_1CILi1EEENS3_IJNS4_ILi4EEENS4_ILi2EEEEEEEEES7_S6_EEENS3_IJNS3_IJNS4_ILi0EEENS3_IJS5_NS4_ILi8EEEEEEEEES6_NS4_ILi16EEEEEEEENS_10ViewEngineIPN7cutlass10bfloat16_tEEEEEC2ERKSH_RKSM_:
[----:B------:R-:W-:Y:S01]  /*a1b0*/  IADD3 R3, R58, -c[0x0][0x20], RZ ;  /* 0x800008003a037a10 */ /* 0x000fe20007ffe0ff */
[----:B------:R-:W-:Y:S01]  /*a1c0*/  IMAD.MOV.U32 R52, RZ, RZ, R2 ;  /* 0x000000ffff347224 */ /* 0x000fe200078e0002 */
[----:B------:R-:W-:-:S04]  /*a1d0*/  MOV R5, 0x0 ;  /* 0x0000000000057802 */ /* 0x000fc80000000f00 */
[----:B------:R1:W-:Y:S01]  /*a1e0*/  STL.64 [R3], R52 ;  /* 0x0000003403007387 */ /* 0x0003e20000100a00 */
[----:B------:R-:W-:Y:S05]  /*a1f0*/  RET.REL.NODEC R4 `(_ZN7cutlass13device_kernelIN5flash19enable_sm80_to_sm89INS1_16FlashAttnBwdSm80INS1_25CollectiveMainloopBwdSm80ILi2ELi2EN4cute5tupleIJNS5_1CILi128EEES8_NS7_ILi64EEEEEENS_10bfloat16_tEfNS_4arch4Sm80ELb1ELb0ELb1ELb0ELb0ELb0ELb0ELb0ELi2ELi4ELi4ELi4ELb0EEENS1_21CollectiveEpilogueBwdISA_SB_SD_Li256ELb0ELb0ELi2EEENS1_25SingleTileBwdLPTSchedulerILb0ELi128ELb0EEEEEEEEEvNT_6ParamsE) ;  /* 0xffff5e0004007950 */ /* 0x000fea0003c3ffff */
        .type           $_ZN7cutlass13device_kernelIN5flash19enable_sm80_to_sm89INS1_16FlashAttnBwdSm80INS1_25CollectiveMainloopBwdSm80ILi2ELi2EN4cute5tupleIJNS5_1CILi128EEES8_NS7_ILi64EEEEEENS_10bfloat16_tEfNS_4arch4Sm80ELb1ELb0ELb1ELb0ELb0ELb0ELb0ELb0ELi2ELi4ELi4ELi4ELb0EEENS1_21CollectiveEpilogueBwdISA_SB_SD_Li256ELb0ELb0ELi2EEENS1_25SingleTileBwdLPTSchedulerILb0ELi128ELb0EEEEEEEEEvNT_6ParamsE$_ZN4cute3eso3ESOILb1ELb0EJNS_6LayoutINS_5tupleIJNS3_IJNS_1CILi1EEENS4_ILi2EEEEEEEEENS3_IJNS3_IJS5_S5_EEEEEEEENS_10ViewEngineIPjEEEEC2ERKSB_RKSE_,@function
        .size           $_ZN7cutlass13device_kernelIN5flash19enable_sm80_to_sm89INS1_16FlashAttnBwdSm80INS1_25CollectiveMainloopBwdSm80ILi2ELi2EN4cute5tupleIJNS5_1CILi128EEES8_NS7_ILi64EEEEEENS_10bfloat16_tEfNS_4arch4Sm80ELb1ELb0ELb1ELb0ELb0ELb0ELb0ELb0ELi2ELi4ELi4ELi4ELb0EEENS1_21CollectiveEpilogueBwdISA_SB_SD_Li256ELb0ELb0ELi2EEENS1_25SingleTileBwdLPTSchedulerILb0ELi128ELb0EEEEEEEEEvNT_6ParamsE$_ZN4cute3eso3ESOILb1ELb0EJNS_6LayoutINS_5tupleIJNS3_IJNS_1CILi1EEENS4_ILi2EEEEEEEEENS3_IJNS3_IJS5_S5_EEEEEEEENS_10ViewEngineIPjEEEEC2ERKSB_RKSE_,($_ZN7cutlass13device_kernelIN5flash19enable_sm80_to_sm89INS1_16FlashAttnBwdSm80INS1_25CollectiveMainloopBwdSm80ILi2ELi2EN4cute5tupleIJNS5_1CILi128EEES8_NS7_ILi64EEEEEENS_10bfloat16_tEfNS_4arch4Sm80ELb1ELb0ELb1ELb0ELb0ELb0ELb0ELb0ELi2ELi4ELi4ELi4ELb0EEENS1_21CollectiveEpilogueBwdISA_SB_SD_Li256ELb0ELb0ELi2EEENS1_25SingleTileBwdLPTSchedulerILb0ELi128ELb0EEEEEEEEEvNT_6ParamsE$_ZN4cute3eso3ESOILb1ELb0EJNS_6LayoutINS_5tupleIJNS3_IJNS_1CILi1EEENS4_ILi2EEEEEES6_NS4_ILi8EEEEEENS3_IJNS3_IJS5_S5_EEES6_NS4_ILi4EEEEEEEENS_10ViewEngineIPKN7cutlass5ArrayIfLi2ELb1EEEEEEEC2ERKSD_RKSK_ - $_ZN7cutlass13device_kernelIN5flash19enable_sm80_to_sm89INS1_16FlashAttnBwdSm80INS1_25CollectiveMainloopBwdSm80ILi2ELi2EN4cute5tupleIJNS5_1CILi128EEES8_NS7_ILi64EEEEEENS_10bfloat16_tEfNS_4arch4Sm80ELb1ELb0ELb1ELb0ELb0ELb0ELb0ELb0ELi2ELi4ELi4ELi4ELb0EEENS1_21CollectiveEpilogueBwdISA_SB_SD_Li256ELb0ELb0ELi2EEENS1_25SingleTileBwdLPTSchedulerILb0ELi128ELb0EEEEEEEEEvNT_6ParamsE$_ZN4cute3eso3ESOILb1ELb0EJNS_6LayoutINS_5tupleIJNS3_IJNS_1CILi1EEENS4_ILi2EEEEEEEEENS3_IJNS3_IJS5_S5_EEEEEEEENS_10ViewEngineIPjEEEEC2ERKSB_RKSE_)
$_ZN7cutlass13device_kernelIN5flash19enable_sm80_to_sm89INS1_16FlashAttnBwdSm80INS1_25CollectiveMainloopBwdSm80ILi2ELi2EN4cute5tupleIJNS5_1CILi128EEES8_NS7_ILi64EEEEEENS_10bfloat16_tEfNS_4arch4Sm80ELb1ELb0ELb1ELb0ELb0ELb0ELb0ELb0ELi2ELi4ELi4ELi4ELb0EEENS1_21CollectiveEpilogueBwdISA_SB_SD_Li256ELb0ELb0ELi2EEENS1_25SingleTileBwdLPTSchedulerILb0ELi128ELb0EEEEEEEEEvNT_6ParamsE$_ZN4cute3eso3ESOILb1ELb0EJNS_6LayoutINS_5tupleIJNS3_IJNS_1CILi1EEENS4_ILi2EEEEEEEEENS3_IJNS3_IJS5_S5_EEEEEEEENS_10ViewEngineIPjEEEEC2ERKSB_RKSE_:
[----:B------:R-:W-:Y:S01]  /*a200*/  IADD3 R2, R2, -c[0x0][0x20], RZ ;  /* 0x8000080002027a10 */ /* 0x000fe20007ffe0ff */
[----:B------:R-:W-:Y:S01]  /*a210*/  IMAD.MOV.U32 R11, RZ, RZ, R3 ;  /* 0x000000ffff0b7224 */ /* 0x000fe200078e0003 */
[----:B------:R-:W-:-:S04]  /*a220*/  MOV R5, 0x0 ;  /* 0x0000000000057802 */ /* 0x000fc80000000f00 */
[----:B------:R1:W-:Y:S01]  /*a230*/  STL.64 [R2], R10 ;  /* 0x0000000a02007387 */ /* 0x0003e20000100a00 */
[----:B------:R-:W-:Y:S05]  /*a240*/  RET.REL.NODEC R4 `(_ZN7cutlass13device_kernelIN5flash19enable_sm80_to_sm89INS1_16FlashAttnBwdSm80INS1_25CollectiveMainloopBwdSm80ILi2ELi2EN4cute5tupleIJNS5_1CILi128EEES8_NS7_ILi64EEEEEENS_10bfloat16_tEfNS_4arch4Sm80ELb1ELb0ELb1ELb0ELb0ELb0ELb0ELb0ELi2ELi4ELi4ELi4ELb0EEENS1_21CollectiveEpilogueBwdISA_SB_SD_Li256ELb0ELb0ELi2EEENS1_25SingleTileBwdLPTSchedulerILb0ELi128ELb0EEEEEEEEEvNT_6ParamsE) ;  /* 0xffff5db004007950 */ /* 0x000fea0003c3ffff */
        .type           $_ZN7cutlass13device_kernelIN5flash19enable_sm80_to_sm89INS1_16FlashAttnBwdSm80INS1_25CollectiveMainloopBwdSm80ILi2ELi2EN4cute5tupleIJNS5_1CILi128EEES8_NS7_ILi64EEEEEENS_10bfloat16_tEfNS_4arch4Sm80ELb1ELb0ELb1ELb0ELb0ELb0ELb0ELb0ELi2ELi4ELi4ELi4ELb0EEENS1_21CollectiveEpilogueBwdISA_SB_SD_Li256ELb0ELb0ELi2EEENS1_25SingleTileBwdLPTSchedulerILb0ELi128ELb0EEEEEEEEEvNT_6ParamsE$_ZN4cute3eso3ESOILb1ELb0EJNS_6LayoutINS_5tupleIJNS3_IJNS_1CILi1EEENS4_ILi2EEEEEES6_NS4_ILi8EEEEEENS3_IJNS3_IJS5_S5_EEES6_NS4_ILi4EEEEEEEENS_10ViewEngineIPKN7cutlass5ArrayIfLi2ELb1EEEEEEEC2ERKSD_RKSK_,@function
        .size           $_ZN7cutlass13device_kernelIN5flash19enable_sm80_to_sm89INS1_16FlashAttnBwdSm80INS1_25CollectiveMainloopBwdSm80ILi2ELi2EN4cute5tupleIJNS5_1CILi128EEES8_NS7_ILi64EEEEEENS_10bfloat16_tEfNS_4arch4Sm80ELb1ELb0ELb1ELb0ELb0ELb0ELb0ELb0ELi2ELi4ELi4ELi4ELb0EEENS1_21CollectiveEpilogueBwdISA_SB_SD_Li256ELb0ELb0ELi2EEENS1_25SingleTileBwdLPTSchedulerILb0ELi128ELb0EEEEEEEEEvNT_6ParamsE$_ZN4cute3eso3ESOILb1ELb0EJNS_6LayoutINS_5tupleIJNS3_IJNS_1CILi1EEENS4_ILi2EEEEEES6_NS4_ILi8EEEEEENS3_IJNS3_IJS5_S5_EEES6_NS4_ILi4EEEEEEEENS_10ViewEngineIPKN7cutlass5ArrayIfLi2ELb1EEEEEEEC2ERKSD_RKSK_,($_ZN7cutlass13device_kernelIN5flash19enable_sm80_to_sm89INS1_16FlashAttnBwdSm80INS1_25CollectiveMainloopBwdSm80ILi2ELi2EN4cute5tupleIJNS5_1CILi128EEES8_NS7_ILi64EEEEEENS_10bfloat16_tEfNS_4arch4Sm80ELb1ELb0ELb1ELb0ELb0ELb0ELb0ELb0ELi2ELi4ELi4ELi4ELb0EEENS1_21CollectiveEpilogueBwdISA_SB_SD_Li256ELb0ELb0ELi2EEENS1_25SingleTileBwdLPTSchedulerILb0ELi128ELb0EEEEEEEEEvNT_6ParamsE$_ZN4cute3eso3ESOILb1ELb0EJNS_6LayoutINS_5tupleIJNS3_IJNS_1CILi1EEENS4_ILi2EEEEEES6_NS4_ILi8EEEEEENS3_IJNS3_IJS5_S5_EEES6_NS4_ILi4EEEEEEEENS_10ViewEngineIPN7cutlass5ArrayINSF_10bfloat16_tELi2ELb0EEEEEEEC2ERKSD_RKSK_ - $_ZN7cutlass13device_kernelIN5flash19enable_sm80_to_sm89INS1_16FlashAttnBwdSm80INS1_25CollectiveMainloopBwdSm80ILi2ELi2EN4cute5tupleIJNS5_1CILi128EEES8_NS7_ILi64EEEEEENS_10bfloat16_tEfNS_4arch4Sm80ELb1ELb0ELb1ELb0ELb0ELb0ELb0ELb0ELi2ELi4ELi4ELi4ELb0EEENS1_21CollectiveEpilogueBwdISA_SB_SD_Li256ELb0ELb0ELi2EEENS1_25SingleTileBwdLPTSchedulerILb0ELi128ELb0EEEEEEEEEvNT_6ParamsE$_ZN4cute3eso3ESOILb1ELb0EJNS_6LayoutINS_5tupleIJNS3_IJNS_1CILi1EEENS4_ILi2EEEEEES6_NS4_ILi8EEEEEENS3_IJNS3_IJS5_S5_EEES6_NS4_ILi4EEEEEEEENS_10ViewEngineIPKN7cutlass5ArrayIfLi2ELb1EEEEEEEC2ERKSD_RKSK_)
$_ZN7cutlass13device_kernelIN5flash19enable_sm80_to_sm89INS1_16FlashAttnBwdSm80INS1_25CollectiveMainloopBwdSm80ILi2ELi2EN4cute5tupleIJNS5_1CILi128EEES8_NS7_ILi64EEEEEENS_10bfloat16_tEfNS_4arch4Sm80ELb1ELb0ELb1ELb0ELb0ELb0ELb0ELb0ELi2ELi4ELi4ELi4ELb0EEENS1_21CollectiveEpilogueBwdISA_SB_SD_Li256ELb0ELb0ELi2EEENS1_25SingleTileBwdLPTSchedulerILb0ELi128ELb0EEEEEEEEEvNT_6ParamsE$_ZN4cute3eso3ESOILb1ELb0EJNS_6LayoutINS_5tupleIJNS3_IJNS_1CILi1EEENS4_ILi2EEEEEES6_NS4_ILi8EEEEEENS3_IJNS3_IJS5_S5_EEES6_NS4_ILi4EEEEEEEENS_10ViewEngineIPKN7cutlass5ArrayIfLi2ELb1EEEEEEEC2ERKSD_RKSK_:
[----:B------:R-:W-:Y:S01]  /*a250*/  IADD3 R2, R58, -c[0x0][0x20], RZ ;  /* 0x800008003a027a10 */ /* 0x000fe20007ffe0ff */
[----:B------:R-:W-:Y:S01]  /*a260*/  IMAD.MOV.U32 R9, RZ, RZ, R5 ;  /* 0x000000ffff097224 */ /* 0x000fe200078e0005 */
[----:B------:R-:W-:Y:S01]  /*a270*/  MOV R10, R6 ;  /* 0x00000006000a7202 */ /* 0x000fe20000000f00 */
[----:B------:R-:W-:-:S03]  /*a280*/  IMAD.MOV.U32 R11, RZ, RZ, 0x0 ;  /* 0x00000000ff0b7424 */ /* 0x000fc600078e00ff */
[----:B------:R1:W-:Y:S01]  /*a290*/  STL.64 [R2], R8 ;  /* 0x0000000802007387 */ /* 0x0003e20000100a00 */
[----:B------:R-:W-:Y:S05]  /*a2a0*/  RET.REL.NODEC R10 `(_ZN7cutlass13device_kernelIN5flash19enable_sm80_to_sm89INS1_16FlashAttnBwdSm80INS1_25CollectiveMainloopBwdSm80ILi2ELi2EN4cute5tupleIJNS5_1CILi128EEES8_NS7_ILi64EEEEEENS_10bfloat16_tEfNS_4arch4Sm80ELb1ELb0ELb1ELb0ELb0ELb0ELb0ELb0ELi2ELi4ELi4ELi4ELb0EEENS1_21CollectiveEpilogueBwdISA_SB_SD_Li256ELb0ELb0ELi2EEENS1_25SingleTileBwdLPTSchedulerILb0ELi128ELb0EEEEEEEEEvNT_6ParamsE) ;  /* 0xffff5d500a007950 */ /* 0x000fea0003c3ffff */
        .type           $_ZN7cutlass13device_kernelIN5flash19enable_sm80_to_sm89INS1_16FlashAttnBwdSm80INS1_25CollectiveMainloopBwdSm80ILi2ELi2EN4cute5tupleIJNS5_1CILi128EEES8_NS7_ILi64EEEEEENS_10bfloat16_tEfNS_4arch4Sm80ELb1ELb0ELb1ELb0ELb0ELb0ELb0ELb0ELi2ELi4ELi4ELi4ELb0EEENS1_21CollectiveEpilogueBwdISA_SB_SD_Li256ELb0ELb0ELi2EEENS1_25SingleTileBwdLPTSchedulerILb0ELi128ELb0EEEEEEEEEvNT_6ParamsE$_ZN4cute3eso3ESOILb1ELb0EJNS_6LayoutINS_5tupleIJNS3_IJNS_1CILi1EEENS4_ILi2EEEEEES6_NS4_ILi8EEEEEENS3_IJNS3_IJS5_S5_EEES6_NS4_ILi4EEEEEEEENS_10ViewEngineIPN7cutlass5ArrayINSF_10bfloat16_tELi2ELb0EEEEEEEC2ERKSD_RKSK_,@function
        .size           $_ZN7cutlass13device_kernelIN5flash19enable_sm80_to_sm89INS1_16FlashAttnBwdSm80INS1_25CollectiveMainloopBwdSm80ILi2ELi2EN4cute5tupleIJNS5_1CILi128EEES8_NS7_ILi64EEEEEENS_10bfloat16_tEfNS_4arch4Sm80ELb1ELb0ELb1ELb0ELb0ELb0ELb0ELb0ELi2ELi4ELi4ELi4ELb0EEENS1_21CollectiveEpilogueBwdISA_SB_SD_Li256ELb0ELb0ELi2EEENS1_25SingleTileBwdLPTSchedulerILb0ELi128ELb0EEEEEEEEEvNT_6ParamsE$_ZN4cute3eso3ESOILb1ELb0EJNS_6LayoutINS_5tupleIJNS3_IJNS_1CILi1EEENS4_ILi2EEEEEES6_NS4_ILi8EEEEEENS3_IJNS3_IJS5_S5_EEES6_NS4_ILi4EEEEEEEENS_10ViewEngineIPN7cutlass5ArrayINSF_10bfloat16_tELi2ELb0EEEEEEEC2ERKSD_RKSK_,($_ZN7cutlass13device_kernelIN5flash19enable_sm80_to_sm89INS1_16FlashAttnBwdSm80INS1_25CollectiveMainloopBwdSm80ILi2ELi2EN4cute5tupleIJNS5_1CILi128EEES8_NS7_ILi64EEEEEENS_10bfloat16_tEfNS_4arch4Sm80ELb1ELb0ELb1ELb0ELb0ELb0ELb0ELb0ELi2ELi4ELi4ELi4ELb0EEENS1_21CollectiveEpilogueBwdISA_SB_SD_Li256ELb0ELb0ELi2EEENS1_25SingleTileBwdLPTSchedulerILb0ELi128ELb0EEEEEEEEEvNT_6ParamsE$_ZN4cute3eso3ESOILb1ELb0EJNS_6LayoutINS_5tupleIJNS3_IJNS_1CILi1EEENS4_ILi2EEES6_EEEEEENS3_IJNS3_IJS5_S5_S6_EEEEEEEENS_10ViewEngineIPjEEEEC2ERKSB_RKSE_ - $_ZN7cutlass13device_kernelIN5flash19enable_sm80_to_sm89INS1_16FlashAttnBwdSm80INS1_25CollectiveMainloopBwdSm80ILi2ELi2EN4cute5tupleIJNS5_1CILi128EEES8_NS7_ILi64EEEEEENS_10bfloat16_tEfNS_4arch4Sm80ELb1ELb0ELb1ELb0ELb0ELb0ELb0ELb0ELi2ELi4ELi4ELi4ELb0EEENS1_21CollectiveEpilogueBwdISA_SB_SD_Li256ELb0ELb0ELi2EEENS1_25SingleTileBwdLPTSchedulerILb0ELi128ELb0EEEEEEEEEvNT_6ParamsE$_ZN4cute3eso3ESOILb1ELb0EJNS_6LayoutINS_5tupleIJNS3_IJNS_1CILi1EEENS4_ILi2EEEEEES6_NS4_ILi8EEEEEENS3_IJNS3_IJS5_S5_EEES6_NS4_ILi4EEEEEEEENS_10ViewEngineIPN7cutlass5ArrayINSF_10bfloat16_tELi2ELb0EEEEEEEC2ERKSD_RKSK_)
$_ZN7cutlass13device_kernelIN5flash19enable_sm80_to_sm89INS1_16FlashAttnBwdSm80INS1_25CollectiveMainloopBwdSm80ILi2ELi2EN4cute5tupleIJNS5_1CILi128EEES8_NS7_ILi64EEEEEENS_10bfloat16_tEfNS_4arch4Sm80ELb1ELb0ELb1ELb0ELb0ELb0ELb0ELb0ELi2ELi4ELi4ELi4ELb0EEENS1_21CollectiveEpilogueBwdISA_SB_SD_Li256ELb0ELb0ELi2EEENS1_25SingleTileBwdLPTSchedulerILb0ELi128ELb0EEEEEEEEEvNT_6ParamsE$_ZN4cute3eso3ESOILb1ELb0EJNS_6LayoutINS_5tupleIJNS3_IJNS_1CILi1EEENS4_ILi2EEEEEES6_NS4_ILi8EEEEEENS3_IJNS3_IJS5_S5_EEES6_NS4_ILi4EEEEEEEENS_10ViewEngineIPN7cutlass5ArrayINSF_10bfloat16_tELi2ELb0EEEEEEEC2ERKSD_RKSK_:
[----:B------:R-:W-:Y:S01]  /*a2b0*/  IADD3 R2, R58, -c[0x0][0x20], RZ ;  /* 0x800008003a027a10 */ /* 0x000fe20007ffe0ff */
[----:B------:R-:W-:Y:S01]  /*a2c0*/  IMAD.MOV.U32 R9, RZ, RZ, R5 ;  /* 0x000000ffff097224 */ /* 0x000fe200078e0005 */
[----:B------:R-:W-:Y:S01]  /*a2d0*/  MOV R52, R6 ;  /* 0x0000000600347202 */ /* 0x000fe20000000f00 */
[----:B------:R-:W-:-:S03]  /*a2e0*/  IMAD.MOV.U32 R53, RZ, RZ, 0x0 ;  /* 0x00000000ff357424 */ /* 0x000fc600078e00ff */
[----:B------:R1:W-:Y:S01]  /*a2f0*/  STL.64 [R2], R8 ;  /* 0x0000000802007387 */ /* 0x0003e20000100a00 */
[----:B------:R-:W-:Y:S05]  /*a300*/  RET.REL.NODEC R52 `(_ZN7cutlass13device_kernelIN5flash19enable_sm80_to_sm89INS1_16FlashAttnBwdSm80INS1_25CollectiveMainloopBwdSm80ILi2ELi2EN4cute5tupleIJNS5_1CILi128EEES8_NS7_ILi64EEEEEENS_10bfloat16_tEfNS_4arch4Sm80ELb1ELb0ELb1ELb0ELb0ELb0ELb0ELb0ELi2ELi4ELi4ELi4ELb0EEENS1_21CollectiveEpilogueBwdISA_SB_SD_Li256ELb0ELb0ELi2EEENS1_25SingleTileBwdLPTSchedulerILb0ELi128ELb0EEEEEEEEEvNT_6ParamsE) ;  /* 0xffff5cf034007950 */ /* 0x000fea0003c3ffff */
        .type           $_ZN7cutlass13device_kernelIN5flash19enable_sm80_to_sm89INS1_16FlashAttnBwdSm80INS1_25CollectiveMainloopBwdSm80ILi2ELi2EN4cute5tupleIJNS5_1CILi128EEES8_NS7_ILi64EEEEEENS_10bfloat16_tEfNS_4arch4Sm80ELb1ELb0ELb1ELb0ELb0ELb0ELb0ELb0ELi2ELi4ELi4ELi4ELb0EEENS1_21CollectiveEpilogueBwdISA_SB_SD_Li256ELb0ELb0ELi2EEENS1_25SingleTileBwdLPTSchedulerILb0ELi128ELb0EEEEEEEEEvNT_6ParamsE$_ZN4cute3eso3ESOILb1ELb0EJNS_6LayoutINS_5tupleIJNS3_IJNS_1CILi1EEENS4_ILi2EEES6_EEEEEENS3_IJNS3_IJS5_S5_S6_EEEEEEEENS_10ViewEngineIPjEEEEC2ERKSB_RKSE_,@function
        .size           $_ZN7cutlass13device_kernelIN5flash19enable_sm80_to_sm89INS1_16FlashAttnBwdSm80INS1_25CollectiveMainloopBwdSm80ILi2ELi2EN4cute5tupleIJNS5_1CILi128EEES8_NS7_ILi64EEEEEENS_10bfloat16_tEfNS_4arch4Sm80ELb1ELb0ELb1ELb0ELb0ELb0ELb0ELb0ELi2ELi4ELi4ELi4ELb0EEENS1_21CollectiveEpilogueBwdISA_SB_SD_Li256ELb0ELb0ELi2EEENS1_25SingleTileBwdLPTSchedulerILb0ELi128ELb0EEEEEEEEEvNT_6ParamsE$_ZN4cute3eso3ESOILb1ELb0EJNS_6LayoutINS_5tupleIJNS3_IJNS_1CILi1EEENS4_ILi2EEES6_EEEEEENS3_IJNS3_IJS5_S5_S6_EEEEEEEENS_10ViewEngineIPjEEEEC2ERKSB_RKSE_,($_ZN7cutlass13device_kernelIN5flash19enable_sm80_to_sm89INS1_16FlashAttnBwdSm80INS1_25CollectiveMainloopBwdSm80ILi2ELi2EN4cute5tupleIJNS5_1CILi128EEES8_NS7_ILi64EEEEEENS_10bfloat16_tEfNS_4arch4Sm80ELb1ELb0ELb1ELb0ELb0ELb0ELb0ELb0ELi2ELi4ELi4ELi4ELb0EEENS1_21CollectiveEpilogueBwdISA_SB_SD_Li256ELb0ELb0ELi2EEENS1_25SingleTileBwdLPTSchedulerILb0ELi128ELb0EEEEEEEEEvNT_6ParamsE$_ZN4cute3eso3ESOILb1ELb0EJNS_6LayoutINS_5tupleIJNS3_IJNS_1CILi1EEENS4_ILi4EEEEEENS4_ILi2EEES6_EEENS3_IJNS3_IJNS4_ILi0EEES5_EEES6_NS4_ILi8EEEEEEEENS_10ViewEngineIPfEEEEC2ERKSE_RKSH_ - $_ZN7cutlass13device_kernelIN5flash19enable_sm80_to_sm89INS1_16FlashAttnBwdSm80INS1_25CollectiveMainloopBwdSm80ILi2ELi2EN4cute5tupleIJNS5_1CILi128EEES8_NS7_ILi64EEEEEENS_10bfloat16_tEfNS_4arch4Sm80ELb1ELb0ELb1ELb0ELb0ELb0ELb0ELb0ELi2ELi4ELi4ELi4ELb0EEENS1_21CollectiveEpilogueBwdISA_SB_SD_Li256ELb0ELb0ELi2EEENS1_25SingleTileBwdLPTSchedulerILb0ELi128ELb0EEEEEEEEEvNT_6ParamsE$_ZN4cute3eso3ESOILb1ELb0EJNS_6LayoutINS_5tupleIJNS3_IJNS_1CILi1EEENS4_ILi2EEES6_EEEEEENS3_IJNS3_IJS5_S5_S6_EEEEEEEENS_10ViewEngineIPjEEEEC2ERKSB_RKSE_)
$_ZN7cutlass13device_kernelIN5flash19enable_sm80_to_sm89INS1_16FlashAttnBwdSm80INS1_25CollectiveMainloopBwdSm80ILi2ELi2EN4cute5tupleIJNS5_1CILi128EEES8_NS7_ILi64EEEEEENS_10bfloat16_tEfNS_4arch4Sm80ELb1ELb0ELb1ELb0ELb0ELb0ELb0ELb0ELi2ELi4ELi4ELi4ELb0EEENS1_21CollectiveEpilogueBwdISA_SB_SD_Li256ELb0ELb0ELi2EEENS1_25SingleTileBwdLPTSchedulerILb0ELi128ELb0EEEEEEEEEvNT_6ParamsE$_ZN4cute3eso3ESOILb1ELb0EJNS_6LayoutINS_5tupleIJNS3_IJNS_1CILi1EEENS4_ILi2EEES6_EEEEEENS3_IJNS3_IJS5_S5_S6_EEEEEEEENS_10ViewEngineIPjEEEEC2ERKSB_RKSE_:
[----:B------:R-:W-:Y:S02]  /*a310*/  IADD3 R2, R67, -c[0x0][0x20], RZ ;  /* 0x8000080043027a10 */ /* 0x000fe40007ffe0ff */
[----:B------:R-:W-:-:S03]  /*a320*/  MOV R5, 0x0 ;  /* 0x0000000000057802 */ /* 0x000fc60000000f00 */
[----:B------:R1:W-:Y:S01]  /*a330*/  STL.64 [R2], R12 ;  /* 0x0000000c02007387 */ /* 0x0003e20000100a00 */
[----:B------:R-:W-:Y:S05]  /*a340*/  RET.REL.NODEC R4 `(_ZN7cutlass13device_kernelIN5flash19enable_sm80_to_sm89INS1_16FlashAttnBwdSm80INS1_25CollectiveMainloopBwdSm80ILi2ELi2EN4cute5tupleIJNS5_1CILi128EEES8_NS7_ILi64EEEEEENS_10bfloat16_tEfNS_4arch4Sm80ELb1ELb0ELb1ELb0ELb0ELb0ELb0ELb0ELi2ELi4ELi4ELi4ELb0EEENS1_21CollectiveEpilogueBwdISA_SB_SD_Li256ELb0ELb0ELi2EEENS1_25SingleTileBwdLPTSchedulerILb0ELi128ELb0EEEEEEEEEvNT_6ParamsE) ;  /* 0xffff5cb004007950 */ /* 0x000fea0003c3ffff */
        .type           $_ZN7cutlass13device_kernelIN5flash19enable_sm80_to_sm89INS1_16FlashAttnBwdSm80INS1_25CollectiveMainloopBwdSm80ILi2ELi2EN4cute5tupleIJNS5_1CILi128EEES8_NS7_ILi64EEEEEENS_10bfloat16_tEfNS_4arch4Sm80ELb1ELb0ELb1ELb0ELb0ELb0ELb0ELb0ELi2ELi4ELi4ELi4ELb0EEENS1_21CollectiveEpilogueBwdISA_SB_SD_Li256ELb0ELb0ELi2EEENS1_25SingleTileBwdLPTSchedulerILb0ELi128ELb0EEEEEEEEEvNT_6ParamsE$_ZN4cute3eso3ESOILb1ELb0EJNS_6LayoutINS_5tupleIJNS3_IJNS_1CILi1EEENS4_ILi4EEEEEENS4_ILi2EEES6_EEENS3_IJNS3_IJNS4_ILi0EEES5_EEES6_NS4_ILi8EEEEEEEENS_10ViewEngineIPfEEEEC2ERKSE_RKSH_,@function
        .size           $_ZN7cutlass13device_kernelIN5flash19enable_sm80_to_sm89INS1_16FlashAttnBwdSm80INS1_25CollectiveMainloopBwdSm80ILi2ELi2EN4cute5tupleIJNS5_1CILi128EEES8_NS7_ILi64EEEEEENS_10bfloat16_tEfNS_4arch4Sm80ELb1ELb0ELb1ELb0ELb0ELb0ELb0ELb0ELi2ELi4ELi4ELi4ELb0EEENS1_21CollectiveEpilogueBwdISA_SB_SD_Li256ELb0ELb0ELi2EEENS1_25SingleTileBwdLPTSchedulerILb0ELi128ELb0EEEEEEEEEvNT_6ParamsE$_ZN4cute3eso3ESOILb1ELb0EJNS_6LayoutINS_5tupleIJNS3_IJNS_1CILi1EEENS4_ILi4EEEEEENS4_ILi2EEES6_EEENS3_IJNS3_IJNS4_ILi0EEES5_EEES6_NS4_ILi8EEEEEEEENS_10ViewEngineIPfEEEEC2ERKSE_RKSH_,($_ZN7cutlass13device_kernelIN5flash19enable_sm80_to_sm89INS1_16FlashAttnBwdSm80INS1_25CollectiveMainloopBwdSm80ILi2ELi2EN4cute5tupleIJNS5_1CILi128EEES8_NS7_ILi64EEEEEENS_10bfloat16_tEfNS_4arch4Sm80ELb1ELb0ELb1ELb0ELb0ELb0ELb0ELb0ELi2ELi4ELi4ELi4ELb0EEENS1_21CollectiveEpilogueBwdISA_SB_SD_Li256ELb0ELb0ELi2EEENS1_25SingleTileBwdLPTSchedulerILb0ELi128ELb0EEEEEEEEEvNT_6ParamsE$_ZN4cute3eso3ESOILb1ELb0EJNS_6LayoutINS_5tupleIJNS3_IJNS_1CILi1EEES5_EEEEEENS3_IJNS3_IJS5_NS4_ILi0EEEEEEEEEEENS_10ViewEngineINS_8gmem_ptrIPKN7cutlass9uint128_tEEEEEEEC2ERKSB_RKSJ_ - $_ZN7cutlass13device_kernelIN5flash19enable_sm80_to_sm89INS1_16FlashAttnBwdSm80INS1_25CollectiveMainloopBwdSm80ILi2ELi2EN4cute5tupleIJNS5_1CILi128EEES8_NS7_ILi64EEEEEENS_10bfloat16_tEfNS_4arch4Sm80ELb1ELb0ELb1ELb0ELb0ELb0ELb0ELb0ELi2ELi4ELi4ELi4ELb0EEENS1_21CollectiveEpilogueBwdISA_SB_SD_Li256ELb0ELb0ELi2EEENS1_25SingleTileBwdLPTSchedulerILb0ELi128ELb0EEEEEEEEEvNT_6ParamsE$_ZN4cute3eso3ESOILb1ELb0EJNS_6LayoutINS_5tupleIJNS3_IJNS_1CILi1EEENS4_ILi4EEEEEENS4_ILi2EEES6_EEENS3_IJNS3_IJNS4_ILi0EEES5_EEES6_NS4_ILi8EEEEEEEENS_10ViewEngineIPfEEEEC2ERKSE_RKSH_)
$_ZN7cutlass13device_kernelIN5flash19enable_sm80_to_sm89INS1_16FlashAttnBwdSm80INS1_25CollectiveMainloopBwdSm80ILi2ELi2EN4cute5tupleIJNS5_1CILi128EEES8_NS7_ILi64EEEEEENS_10bfloat16_tEfNS_4arch4Sm80ELb1ELb0ELb1ELb0ELb0ELb0ELb0ELb0ELi2ELi4ELi4ELi4ELb0EEENS1_21CollectiveEpilogueBwdISA_SB_SD_Li256ELb0ELb0ELi2EEENS1_25SingleTileBwdLPTSchedulerILb0ELi128ELb0EEEEEEEEEvNT_6ParamsE$_ZN4cute3eso3ESOILb1ELb0EJNS_6LayoutINS_5tupleIJNS3_IJNS_1CILi1EEENS4_ILi4EEEEEENS4_ILi2EEES6_EEENS3_IJNS3_IJNS4_ILi0EEES5_EEES6_NS4_ILi8EEEEEEEENS_10ViewEngineIPfEEEEC2ERKSE_RKSH_:
[----:B------:R-:W-:Y:S02]  /*a350*/  IADD3 R2, R60, -c[0x0][0x20], RZ ;  /* 0x800008003c027a10 */ /* 0x000fe40007ffe0ff */
[----:B------:R-:W-:-:S03]  /*a360*/  MOV R5, 0x0 ;  /* 0x0000000000057802 */ /* 0x000fc60000000f00 */
[----:B------:R1:W-:Y:S01]  /*a370*/  STL.64 [R2], R56 ;  /* 0x0000003802007387 */ /* 0x0003e20000100a00 */
[----:B------:R-:W-:Y:S05]  /*a380*/  RET.REL.NODEC R4 `(_ZN7cutlass13device_kernelIN5flash19enable_sm80_to_sm89INS1_16FlashAttnBwdSm80INS1_25CollectiveMainloopBwdSm80ILi2ELi2EN4cute5tupleIJNS5_1CILi128EEES8_NS7_ILi64EEEEEENS_10bfloat16_tEfNS_4arch4Sm80ELb1ELb0ELb1ELb0ELb0ELb0ELb0ELb0ELi2ELi4ELi4ELi4ELb0EEENS1_21CollectiveEpilogueBwdISA_SB_SD_Li256ELb0ELb0ELi2EEENS1_25SingleTileBwdLPTSchedulerILb0ELi128ELb0EEEEEEEEEvNT_6ParamsE) ;  /* 0xffff5c7004007950 */ /* 0x000fea0003c3ffff */
        .type           $_ZN7cutlass13device_kernelIN5flash19enable_sm80_to_sm89INS1_16FlashAttnBwdSm80INS1_25CollectiveMainloopBwdSm80ILi2ELi2EN4cute5tupleIJNS5_1CILi128EEES8_NS7_ILi64EEEEEENS_10bfloat16_tEfNS_4arch4Sm80ELb1ELb0ELb1ELb0ELb0ELb0ELb0ELb0ELi2ELi4ELi4ELi4ELb0EEENS1_21CollectiveEpilogueBwdISA_SB_SD_Li256ELb0ELb0ELi2EEENS1_25SingleTileBwdLPTSchedulerILb0ELi128ELb0EEEEEEEEEvNT_6ParamsE$_ZN4cute3eso3ESOILb1ELb0EJNS_6LayoutINS_5tupleIJNS3_IJNS_1CILi1EEES5_EEEEEENS3_IJNS3_IJS5_NS4_ILi0EEEEEEEEEEENS_10ViewEngineINS_8gmem_ptrIPKN7cutlass9uint128_tEEEEEEEC2ERKSB_RKSJ_,@function
        .size           $_ZN7cutlass13device_kernelIN5flash19enable_sm80_to_sm89INS1_16FlashAttnBwdSm80INS1_25CollectiveMainloopBwdSm80ILi2ELi2EN4cute5tupleIJNS5_1CILi128EEES8_NS7_ILi64EEEEEENS_10bfloat16_tEfNS_4arch4Sm80ELb1ELb0ELb1ELb0ELb0ELb0ELb0ELb0ELi2ELi4ELi4ELi4ELb0EEENS1_21CollectiveEpilogueBwdISA_SB_SD_Li256ELb0ELb0ELi2EEENS1_25SingleTileBwdLPTSchedulerILb0ELi128ELb0EEEEEEEEEvNT_6ParamsE$_ZN4cute3eso3ESOILb1ELb0EJNS_6LayoutINS_5tupleIJNS3_IJNS_1CILi1EEES5_EEEEEENS3_IJNS3_IJS5_NS4_ILi0EEEEEEEEEEENS_10ViewEngineINS_8gmem_ptrIPKN7cutlass9uint128_tEEEEEEEC2ERKSB_RKSJ_,($_ZN7cutlass13device_kernelIN5flash19enable_sm80_to_sm89INS1_16FlashAttnBwdSm80INS1_25CollectiveMainloopBwdSm80ILi2ELi2EN4cute5tupleIJNS5_1CILi128EEES8_NS7_ILi64EEEEEENS_10bfloat16_tEfNS_4arch4Sm80ELb1ELb0ELb1ELb0ELb0ELb0ELb0ELb0ELi2ELi4ELi4ELi4ELb0EEENS1_21CollectiveEpilogueBwdISA_SB_SD_Li256ELb0ELb0ELi2EEENS1_25SingleTileBwdLPTSchedulerILb0ELi128ELb0EEEEEEEEEvNT_6ParamsE$_ZN4cute3eso3ESOILb1ELb0EJNS_6LayoutINS_5tupleIJNS3_IJNS_1CILi1EEES5_EEEEEENS3_IJNS3_IJS5_NS4_ILi0EEEEEEEEEEENS_10ViewEngineINS_8smem_ptrIPN7cutlass9uint128_tEEEEEEEC2ERKSB_RKSI_ - $_ZN7cutlass13device_kernelIN5flash19enable_sm80_to_sm89INS1_16FlashAttnBwdSm80INS1_25CollectiveMainloopBwdSm80ILi2ELi2EN4cute5tupleIJNS5_1CILi128EEES8_NS7_ILi64EEEEEENS_10bfloat16_tEfNS_4arch4Sm80ELb1ELb0ELb1ELb0ELb0ELb0ELb0ELb0ELi2ELi4ELi4ELi4ELb0EEENS1_21CollectiveEpilogueBwdISA_SB_SD_Li256ELb0ELb0ELi2EEENS1_25SingleTileBwdLPTSchedulerILb0ELi128ELb0EEEEEEEEEvNT_6ParamsE$_ZN4cute3eso3ESOILb1ELb0EJNS_6LayoutINS_5tupleIJNS3_IJNS_1CILi1EEES5_EEEEEENS3_IJNS3_IJS5_NS4_ILi0EEEEEEEEEEENS_10ViewEngineINS_8gmem_ptrIPKN7cutlass9uint128_tEEEEEEEC2ERKSB_RKSJ_)
$_ZN7cutlass13device_kernelIN5flash19enable_sm80_to_sm89INS1_16FlashAttnBwdSm80INS1_25CollectiveMainloopBwdSm80ILi2ELi2EN4cute5tupleIJNS5_1CILi128EEES8_NS7_ILi64EEEEEENS_10bfloat16_tEfNS_4arch4Sm80ELb1ELb0ELb1ELb0ELb0ELb0ELb0ELb0ELi2ELi4ELi4ELi4ELb0EEENS1_21CollectiveEpilogueBwdISA_SB_SD_Li256ELb0ELb0ELi2EEENS1_25SingleTileBwdLPTSchedulerILb0ELi128ELb0EEEEEEEEEvNT_6ParamsE$_ZN4cute3eso3ESOILb1ELb0EJNS_6LayoutINS_5tupleIJNS3_IJNS_1CILi1EEES5_EEEEEENS3_IJNS3_IJS5_NS4_ILi0EEEEEEEEEEENS_10ViewEngineINS_8gmem_ptrIPKN7cutlass9uint128_tEEEEEEEC2ERKSB_RKSJ_:
[----:B------:R-:W-:Y:S02]  /*a390*/  IADD3 R4, R81, -c[0x0][0x20], RZ ;  /* 0x8000080051047a10 */ /* 0x000fe40007ffe0ff */
[----:B------:R-:W-:-:S03]  /*a3a0*/  MOV R9, 0x0 ;  /* 0x0000000000097802 */ /* 0x000fc60000000f00 */
[----:B------:R1:W-:Y:S01]  /*a3b0*/  STL.64 [R4], R2 ;  /* 0x0000000204007387 */ /* 0x0003e20000100a00 */
[----:B------:R-:W-:Y:S05]  /*a3c0*/  RET.REL.NODEC R8 `(_ZN7cutlass13device_kernelIN5flash19enable_sm80_to_sm89INS1_16FlashAttnBwdSm80INS1_25CollectiveMainloopBwdSm80ILi2ELi2EN4cute5tupleIJNS5_1CILi128EEES8_NS7_ILi64EEEEEENS_10bfloat16_tEfNS_4arch4Sm80ELb1ELb0ELb1ELb0ELb0ELb0ELb0ELb0ELi2ELi4ELi4ELi4ELb0EEENS1_21CollectiveEpilogueBwdISA_SB_SD_Li256ELb0ELb0ELi2EEENS1_25SingleTileBwdLPTSchedulerILb0ELi128ELb0EEEEEEEEEvNT_6ParamsE) ;  /* 0xffff5c3008007950 */ /* 0x000fea0003c3ffff */
        .type           $_ZN7cutlass13device_kernelIN5flash19enable_sm80_to_sm89INS1_16FlashAttnBwdSm80INS1_25CollectiveMainloopBwdSm80ILi2ELi2EN4cute5tupleIJNS5_1CILi128EEES8_NS7_ILi64EEEEEENS_10bfloat16_tEfNS_4arch4Sm80ELb1ELb0ELb1ELb0ELb0ELb0ELb0ELb0ELi2ELi4ELi4ELi4ELb0EEENS1_21CollectiveEpilogueBwdISA_SB_SD_Li256ELb0ELb0ELi2EEENS1_25SingleTileBwdLPTSchedulerILb0ELi128ELb0EEEEEEEEEvNT_6ParamsE$_ZN4cute3eso3ESOILb1ELb0EJNS_6LayoutINS_5tupleIJNS3_IJNS_1CILi1EEES5_EEEEEENS3_IJNS3_IJS5_NS4_ILi0EEEEEEEEEEENS_10ViewEngineINS_8smem_ptrIPN7cutlass9uint128_tEEEEEEEC2ERKSB_RKSI_,@function
        .size           $_ZN7cutlass13device_kernelIN5flash19enable_sm80_to_sm89INS1_16FlashAttnBwdSm80INS1_25CollectiveMainloopBwdSm80ILi2ELi2EN4cute5tupleIJNS5_1CILi128EEES8_NS7_ILi64EEEEEENS_10bfloat16_tEfNS_4arch4Sm80ELb1ELb0ELb1ELb0ELb0ELb0ELb0ELb0ELi2ELi4ELi4ELi4ELb0EEENS1_21CollectiveEpilogueBwdISA_SB_SD_Li256ELb0ELb0ELi2EEENS1_25SingleTileBwdLPTSchedulerILb0ELi128ELb0EEEEEEEEEvNT_6ParamsE$_ZN4cute3eso3ESOILb1ELb0EJNS_6LayoutINS_5tupleIJNS3_IJNS_1CILi1EEES5_EEEEEENS3_IJNS3_IJS5_NS4_ILi0EEEEEEEEEEENS_10ViewEngineINS_8smem_ptrIPN7cutlass9uint128_tEEEEEEEC2ERKSB_RKSI_,($_ZN7cutlass13device_kernelIN5flash19enable_sm80_to_sm89INS1_16FlashAttnBwdSm80INS1_25CollectiveMainloopBwdSm80ILi2ELi2EN4cute5tupleIJNS5_1CILi128EEES8_NS7_ILi64EEEEEENS_10bfloat16_tEfNS_4arch4Sm80ELb1ELb0ELb1ELb0ELb0ELb0ELb0ELb0ELi2ELi4ELi4ELi4ELb0EEENS1_21CollectiveEpilogueBwdISA_SB_SD_Li256ELb0ELb0ELi2EEENS1_25SingleTileBwdLPTSchedulerILb0ELi128ELb0EEEEEEEEEvNT_6ParamsE$_ZN4cute3eso3ESOILb1ELb0EJNS_6LayoutINS_5tupleIJNS3_IJNS_1CILi1EEES5_EEENS4_ILi32EEEEEENS3_IJNS3_IJNS4_ILi0EEES9_EEENS4_ILi256EEEEEEEENS_10ViewEngineINS_8gmem_ptrIPfEEEEEEC2ERKSD_RKSI_ - $_ZN7cutlass13device_kernelIN5flash19enable_sm80_to_sm89INS1_16FlashAttnBwdSm80INS1_25CollectiveMainloopBwdSm80ILi2ELi2EN4cute5tupleIJNS5_1CILi128EEES8_NS7_ILi64EEEEEENS_10bfloat16_tEfNS_4arch4Sm80ELb1ELb0ELb1ELb0ELb0ELb0ELb0ELb0ELi2ELi4ELi4ELi4ELb0EEENS1_21CollectiveEpilogueBwdISA_SB_SD_Li256ELb0ELb0ELi2EEENS1_25SingleTileBwdLPTSchedulerILb0ELi128ELb0EEEEEEEEEvNT_6ParamsE$_ZN4cute3eso3ESOILb1ELb0EJNS_6LayoutINS_5tupleIJNS3_IJNS_1CILi1EEES5_EEEEEENS3_IJNS3_IJS5_NS4_ILi0EEEEEEEEEEENS_10ViewEngineINS_8smem_ptrIPN7cutlass9uint128_tEEEEEEEC2ERKSB_RKSI_)
$_ZN7cutlass13device_kernelIN5flash19enable_sm80_to_sm89INS1_16FlashAttnBwdSm80INS1_25CollectiveMainloopBwdSm80ILi2ELi2EN4cute5tupleIJNS5_1CILi128EEES8_NS7_ILi64EEEEEENS_10bfloat16_tEfNS_4arch4Sm80ELb1ELb0ELb1ELb0ELb0ELb0ELb0ELb0ELi2ELi4ELi4ELi4ELb0EEENS1_21CollectiveEpilogueBwdISA_SB_SD_Li256ELb0ELb0ELi2EEENS1_25SingleTileBwdLPTSchedulerILb0ELi128ELb0EEEEEEEEEvNT_6ParamsE$_ZN4cute3eso3ESOILb1ELb0EJNS_6LayoutINS_5tupleIJNS3_IJNS_1CILi1EEES5_EEEEEENS3_IJNS3_IJS5_NS4_ILi0EEEEEEEEEEENS_10ViewEngineINS_8smem_ptrIPN7cutlass9uint128_tEEEEEEEC2ERKSB_RKSI_:
[----:B------:R-:W-:Y:S02]  /*a3d0*/  IADD3 R4, R4, -c[0x0][0x20], RZ ;  /* 0x8000080004047a10 */ /* 0x000fe40007ffe0ff */
[----:B------:R-:W-:-:S03]  /*a3e0*/  MOV R7, 0x0 ;  /* 0x0000000000077802 */ /* 0x000fc60000000f00 */
[----:B------:R1:W-:Y:S01]  /*a3f0*/  STL.64 [R4], R2 ;  /* 0x0000000204007387 */ /* 0x0003e20000100a00 */
[----:B------:R-:W-:Y:S05]  /*a400*/  RET.REL.NODEC R6 `(_ZN7cutlass13device_kernelIN5flash19enable_sm80_to_sm89INS1_16FlashAttnBwdSm80INS1_25CollectiveMainloopBwdSm80ILi2ELi2EN4cute5tupleIJNS5_1CILi128EEES8_NS7_ILi64EEEEEENS_10bfloat16_tEfNS_4arch4Sm80ELb1ELb0ELb1ELb0ELb0ELb0ELb0ELb0ELi2ELi4ELi4ELi4ELb0EEENS1_21CollectiveEpilogueBwdISA_SB_SD_Li256ELb0ELb0ELi2EEENS1_25SingleTileBwdLPTSchedulerILb0ELi128ELb0EEEEEEEEEvNT_6ParamsE) ;  /* 0xffff5bf006007950 */ /* 0x000fea0003c3ffff */
        .type           $_ZN7cutlass13device_kernelIN5flash19enable_sm80_to_sm89INS1_16FlashAttnBwdSm80INS1_25CollectiveMainloopBwdSm80ILi2ELi2EN4cute5tupleIJNS5_1CILi128EEES8_NS7_ILi64EEEEEENS_10bfloat16_tEfNS_4arch4Sm80ELb1ELb0ELb1ELb0ELb0ELb0ELb0ELb0ELi2ELi4ELi4ELi4ELb0EEENS1_21CollectiveEpilogueBwdISA_SB_SD_Li256ELb0ELb0ELi2EEENS1_25SingleTileBwdLPTSchedulerILb0ELi128ELb0EEEEEEEEEvNT_6ParamsE$_ZN4cute3eso3ESOILb1ELb0EJNS_6LayoutINS_5tupleIJNS3_IJNS_1CILi1EEES5_EEENS4_ILi32EEEEEENS3_IJNS3_IJNS4_ILi0EEES9_EEENS4_ILi256EEEEEEEENS_10ViewEngineINS_8gmem_ptrIPfEEEEEEC2ERKSD_RKSI_,@function
        .size           $_ZN7cutlass13device_kernelIN5flash19enable_sm80_to_sm89INS1_16FlashAttnBwdSm80INS1_25CollectiveMainloopBwdSm80ILi2ELi2EN4cute5tupleIJNS5_1CILi128EEES8_NS7_ILi64EEEEEENS_10bfloat16_tEfNS_4arch4Sm80ELb1ELb0ELb1ELb0ELb0ELb0ELb0ELb0ELi2ELi4ELi4ELi4ELb0EEENS1_21CollectiveEpilogueBwdISA_SB_SD_Li256ELb0ELb0ELi2EEENS1_25SingleTileBwdLPTSchedulerILb0ELi128ELb0EEEEEEEEEvNT_6ParamsE$_ZN4cute3eso3ESOILb1ELb0EJNS_6LayoutINS_5tupleIJNS3_IJNS_1CILi1EEES5_EEENS4_ILi32EEEEEENS3_IJNS3_IJNS4_ILi0EEES9_EEENS4_ILi256EEEEEEEENS_10ViewEngineINS_8gmem_ptrIPfEEEEEEC2ERKSD_RKSI_,($_ZN7cutlass13device_kernelIN5flash19enable_sm80_to_sm89INS1_16FlashAttnBwdSm80INS1_25CollectiveMainloopBwdSm80ILi2ELi2EN4cute5tupleIJNS5_1CILi128EEES8_NS7_ILi64EEEEEENS_10bfloat16_tEfNS_4arch4Sm80ELb1ELb0ELb1ELb0ELb0ELb0ELb0ELb0ELi2ELi4ELi4ELi4ELb0EEENS1_21CollectiveEpilogueBwdISA_SB_SD_Li256ELb0ELb0ELi2EEENS1_25SingleTileBwdLPTSchedulerILb0ELi128ELb0EEEEEEEEEvNT_6ParamsE$_ZN4cute3eso3ESOILb1ELb0EJNS_6LayoutINS_5tupleIJNS3_IJNS_1CILi1EEES5_EEENS4_ILi32EEEEEENS3_IJNS3_IJNS4_ILi0EEES9_EEENS4_ILi256EEEEEEEEiEEC2ERKSD_RKi - $_ZN7cutlass13device_kernelIN5flash19enable_sm80_to_sm89INS1_16FlashAttnBwdSm80INS1_25CollectiveMainloopBwdSm80ILi2ELi2EN4cute5tupleIJNS5_1CILi128EEES8_NS7_ILi64EEEEEENS_10bfloat16_tEfNS_4arch4Sm80ELb1ELb0ELb1ELb0ELb0ELb0ELb0ELb0ELi2ELi4ELi4ELi4ELb0EEENS1_21CollectiveEpilogueBwdISA_SB_SD_Li256ELb0ELb0ELi2EEENS1_25SingleTileBwdLPTSchedulerILb0ELi128ELb0EEEEEEEEEvNT_6ParamsE$_ZN4cute3eso3ESOILb1ELb0EJNS_6LayoutINS_5tupleIJNS3_IJNS_1CILi1EEES5_EEENS4_ILi32EEEEEENS3_IJNS3_IJNS4_ILi0EEES9_EEENS4_ILi256EEEEEEEENS_10ViewEngineINS_8gmem_ptrIPfEEEEEEC2ERKSD_RKSI_)
$_ZN7cutlass13device_kernelIN5flash19enable_sm80_to_sm89INS1_16FlashAttnBwdSm80INS1_25CollectiveMainloopBwdSm80ILi2ELi2EN4cute5tupleIJNS5_1CILi128EEES8_NS7_ILi64EEEEEENS_10bfloat16_tEfNS_4arch4Sm80ELb1ELb0ELb1ELb0ELb0ELb0ELb0ELb0ELi2ELi4ELi4ELi4ELb0EEENS1_21CollectiveEpilogueBwdISA_SB_SD_Li256ELb0ELb0ELi2EEENS1_25SingleTileBwdLPTSchedulerILb0ELi128ELb0EEEEEEEEEvNT_6ParamsE$_ZN4cute3eso3ESOILb1ELb0EJNS_6LayoutINS_5tupleIJNS3_IJNS_1CILi1EEES5_EEENS4_ILi32EEEEEENS3_IJNS3_IJNS4_ILi0EEES9_EEENS4_ILi256EEEEEEEENS_10ViewEngineINS_8gmem_ptrIPfEEEEEEC2ERKSD_RKSI_:
[----:B------:R-:W-:Y:S02]  /*a410*/  IADD3 R60, R60, -c[0x0][0x20], RZ ;  /* 0x800008003c3c7a10 */ /* 0x000fe40007ffe0ff */
[----:B------:R-:W-:-:S03]  /*a420*/  MOV R5, 0x0 ;  /* 0x0000000000057802 */ /* 0x000fc60000000f00 */
[----:B------:R1:W-:Y:S01]  /*a430*/  STL.64 [R60], R2 ;  /* 0x000000023c007387 */ /* 0x0003e20000100a00 */
[----:B------:R-:W-:Y:S05]  /*a440*/  RET.REL.NODEC R4 `(_ZN7cutlass13device_kernelIN5flash19enable_sm80_to_sm89INS1_16FlashAttnBwdSm80INS1_25CollectiveMainloopBwdSm80ILi2ELi2EN4cute5tupleIJNS5_1CILi128EEES8_NS7_ILi64EEEEEENS_10bfloat16_tEfNS_4arch4Sm80ELb1ELb0ELb1ELb0ELb0ELb0ELb0ELb0ELi2ELi4ELi4ELi4ELb0EEENS1_21CollectiveEpilogueBwdISA_SB_SD_Li256ELb0ELb0ELi2EEENS1_25SingleTileBwdLPTSchedulerILb0ELi128ELb0EEEEEEEEEvNT_6ParamsE) ;  /* 0xffff5bb004007950 */ /* 0x000fea0003c3ffff */
        .type           $_ZN7cutlass13device_kernelIN5flash19enable_sm80_to_sm89INS1_16FlashAttnBwdSm80INS1_25CollectiveMainloopBwdSm80ILi2ELi2EN4cute5tupleIJNS5_1CILi128EEES8_NS7_ILi64EEEEEENS_10bfloat16_tEfNS_4arch4Sm80ELb1ELb0ELb1ELb0ELb0ELb0ELb0ELb0ELi2ELi4ELi4ELi4ELb0EEENS1_21CollectiveEpilogueBwdISA_SB_SD_Li256ELb0ELb0ELi2EEENS1_25SingleTileBwdLPTSchedulerILb0ELi128ELb0EEEEEEEEEvNT_6ParamsE$_ZN4cute3eso3ESOILb1ELb0EJNS_6LayoutINS_5tupleIJNS3_IJNS_1CILi1EEES5_EEENS4_ILi32EEEEEENS3_IJNS3_IJNS4_ILi0EEES9_EEENS4_ILi256EEEEEEEEiEEC2ERKSD_RKi,@function
        .size           $_ZN7cutlass13device_kernelIN5flash19enable_sm80_to_sm89INS1_16FlashAttnBwdSm80INS1_25CollectiveMainloopBwdSm80ILi2ELi2EN4cute5tupleIJNS5_1CILi128EEES8_NS7_ILi64EEEEEENS_10bfloat16_tEfNS_4arch4Sm80ELb1ELb0ELb1ELb0ELb0ELb0ELb0ELb0ELi2ELi4ELi4ELi4ELb0EEENS1_21CollectiveEpilogueBwdISA_SB_SD_Li256ELb0ELb0ELi2EEENS1_25SingleTileBwdLPTSchedulerILb0ELi128ELb0EEEEEEEEEvNT_6ParamsE$_ZN4cute3eso3ESOILb1ELb0EJNS_6LayoutINS_5tupleIJNS3_IJNS_1CILi1EEES5_EEENS4_ILi32EEEEEENS3_IJNS3_IJNS4_ILi0EEES9_EEENS4_ILi256EEEEEEEEiEEC2ERKSD_RKi,($_ZN7cutlass13device_kernelIN5flash19enable_sm80_to_sm89INS1_16FlashAttnBwdSm80INS1_25CollectiveMainloopBwdSm80ILi2ELi2EN4cute5tupleIJNS5_1CILi128EEES8_NS7_ILi64EEEEEENS_10bfloat16_tEfNS_4arch4Sm80ELb1ELb0ELb1ELb0ELb0ELb0ELb0ELb0ELi2ELi4ELi4ELi4ELb0EEENS1_21CollectiveEpilogueBwdISA_SB_SD_Li256ELb0ELb0ELi2EEENS1_25SingleTileBwdLPTSchedulerILb0ELi128ELb0EEEEEEEEEvNT_6ParamsE$_ZN4cute3eso3ESOILb1ELb0EJNS_6LayoutINS_5tupleIJNS3_IJNS_1CILi2EEES5_EEEEEENS3_IJNS3_IJNS4_ILi1EEES5_EEEEEEEENS_10ViewEngineIPKfEEEEC2ERKSB_RKSF_ - $_ZN7cutlass13device_kernelIN5flash19enable_sm80_to_sm89INS1_16FlashAttnBwdSm80INS1_25CollectiveMainloopBwdSm80ILi2ELi2EN4cute5tupleIJNS5_1CILi128EEES8_NS7_ILi64EEEEEENS_10bfloat16_tEfNS_4arch4Sm80ELb1ELb0ELb1ELb0ELb0ELb0ELb0ELb0ELi2ELi4ELi4ELi4ELb0EEENS1_21CollectiveEpilogueBwdISA_SB_SD_Li256ELb0ELb0ELi2EEENS1_25SingleTileBwdLPTSchedulerILb0ELi128ELb0EEEEEEEEEvNT_6ParamsE$_ZN4cute3eso3ESOILb1ELb0EJNS_6LayoutINS_5tupleIJNS3_IJNS_1CILi1EEES5_EEENS4_ILi32EEEEEENS3_IJNS3_IJNS4_ILi0EEES9_EEENS4_ILi256EEEEEEEEiEEC2ERKSD_RKi)
$_ZN7cutlass13device_kernelIN5flash19enable_sm80_to_sm89INS1_16FlashAttnBwdSm80INS1_25CollectiveMainloopBwdSm80ILi2ELi2EN4cute5tupleIJNS5_1CILi128EEES8_NS7_ILi64EEEEEENS_10bfloat16_tEfNS_4arch4Sm80ELb1ELb0ELb1ELb0ELb0ELb0ELb0ELb0ELi2ELi4ELi4ELi4ELb0EEENS1_21CollectiveEpilogueBwdISA_SB_SD_Li256ELb0ELb0ELi2EEENS1_25SingleTileBwdLPTSchedulerILb0ELi128ELb0EEEEEEEEEvNT_6ParamsE$_ZN4cute3eso3ESOILb1ELb0EJNS_6LayoutINS_5tupleIJNS3_IJNS_1CILi1EEES5_EEENS4_ILi32EEEEEENS3_IJNS3_IJNS4_ILi0EEES9_EEENS4_ILi256EEEEEEEEiEEC2ERKSD_RKi:
[----:B------:R-:W-:Y:S02]  /*a450*/  IADD3 R2, R60, -c[0x0][0x20], RZ ;  /* 0x800008003c027a10 */ /* 0x000fe40007ffe0ff */
[----:B------:R-:W-:-:S03]  /*a460*/  MOV R9, 0x0 ;  /* 0x0000000000097802 */ /* 0x000fc60000000f00 */
[----:B------:R1:W-:Y:S01]  /*a470*/  STL [R2], R3 ;  /* 0x0000000302007387 */ /* 0x0003e20000100800 */
[----:B------:R-:W-:Y:S05]  /*a480*/  RET.REL.NODEC R8 `(_ZN7cutlass13device_kernelIN5flash19enable_sm80_to_sm89INS1_16FlashAttnBwdSm80INS1_25CollectiveMainloopBwdSm80ILi2ELi2EN4cute5tupleIJNS5_1CILi128EEES8_NS7_ILi64EEEEEENS_10bfloat16_tEfNS_4arch4Sm80ELb1ELb0ELb1ELb0ELb0ELb0ELb0ELb0ELi2ELi4ELi4ELi4ELb0EEENS1_21CollectiveEpilogueBwdISA_SB_SD_Li256ELb0ELb0ELi2EEENS1_25SingleTileBwdLPTSchedulerILb0ELi128ELb0EEEEEEEEEvNT_6ParamsE) ;  /* 0xffff5b7008007950 */ /* 0x000fea0003c3ffff */
        .type           $_ZN7cutlass13device_kernelIN5flash19enable_sm80_to_sm89INS1_16FlashAttnBwdSm80INS1_25CollectiveMainloopBwdSm80ILi2ELi2EN4cute5tupleIJNS5_1CILi128EEES8_NS7_ILi64EEEEEENS_10bfloat16_tEfNS_4arch4Sm80ELb1ELb0ELb1ELb0ELb0ELb0ELb0ELb0ELi2ELi4ELi4ELi4ELb0EEENS1_21CollectiveEpilogueBwdISA_SB_SD_Li256ELb0ELb0ELi2EEENS1_25SingleTileBwdLPTSchedulerILb0ELi128ELb0EEEEEEEEEvNT_6ParamsE$_ZN4cute3eso3ESOILb1ELb0EJNS_6LayoutINS_5tupleIJNS3_IJNS_1CILi2EEES5_EEEEEENS3_IJNS3_IJNS4_ILi1EEES5_EEEEEEEENS_10ViewEngineIPKfEEEEC2ERKSB_RKSF_,@function
        .size           $_ZN7cutlass13device_kernelIN5flash19enable_sm80_to_sm89INS1_16FlashAttnBwdSm80INS1_25CollectiveMainloopBwdSm80ILi2ELi2EN4cute5tupleIJNS5_1CILi128EEES8_NS7_ILi64EEEEEENS_10bfloat16_tEfNS_4arch4Sm80ELb1ELb0ELb1ELb0ELb0ELb0ELb0ELb0ELi2ELi4ELi4ELi4ELb0EEENS1_21CollectiveEpilogueBwdISA_SB_SD_Li256ELb0ELb0ELi2EEENS1_25SingleTileBwdLPTSchedulerILb0ELi128ELb0EEEEEEEEEvNT_6ParamsE$_ZN4cute3eso3ESOILb1ELb0EJNS_6LayoutINS_5tupleIJNS3_IJNS_1CILi2EEES5_EEEEEENS3_IJNS3_IJNS4_ILi1EEES5_EEEEEEEENS_10ViewEngineIPKfEEEEC2ERKSB_RKSF_,($_ZN7cutlass13device_kernelIN5flash19enable_sm80_to_sm89INS1_16FlashAttnBwdSm80INS1_25CollectiveMainloopBwdSm80ILi2ELi2EN4cute5tupleIJNS5_1CILi128EEES8_NS7_ILi64EEEEEENS_10bfloat16_tEfNS_4arch4Sm80ELb1ELb0ELb1ELb0ELb0ELb0ELb0ELb0ELi2ELi4ELi4ELi4ELb0EEENS1_21CollectiveEpilogueBwdISA_SB_SD_Li256ELb0ELb0ELi2EEENS1_25SingleTileBwdLPTSchedulerILb0ELi128ELb0EEEEEEEEEvNT_6ParamsE$_ZN4cute3eso3ESOILb1ELb0EJNS_6LayoutINS_5tupleIJNS3_IJNS_1CILi2EEES5_EEEEEENS3_IJNS3_IJNS4_ILi1EEES5_EEEEEEEENS_10ViewEngineIPN7cutlass10bfloat16_tEEEEEC2ERKSB_RKSG_ - $_ZN7cutlass13device_kernelIN5flash19enable_sm80_to_sm89INS1_16FlashAttnBwdSm80INS1_25CollectiveMainloopBwdSm80ILi2ELi2EN4cute5tupleIJNS5_1CILi128EEES8_NS7_ILi64EEEEEENS_10bfloat16_tEfNS_4arch4Sm80ELb1ELb0ELb1ELb0ELb0ELb0ELb0ELb0ELi2ELi4ELi4ELi4ELb0EEENS1_21CollectiveEpilogueBwdISA_SB_SD_Li256ELb0ELb0ELi2EEENS1_25SingleTileBwdLPTSchedulerILb0ELi128ELb0EEEEEEEEEvNT_6ParamsE$_ZN4cute3eso3ESOILb1ELb0EJNS_6LayoutINS_5tupleIJNS3_IJNS_1CILi2EEES5_EEEEEENS3_IJNS3_IJNS4_ILi1EEES5_EEEEEEEENS_10ViewEngineIPKfEEEEC2ERKSB_RKSF_)
$_ZN7cutlass13device_kernelIN5flash19enable_sm80_to_sm89INS1_16FlashAttnBwdSm80INS1_25CollectiveMainloopBwdSm80ILi2ELi2EN4cute5tupleIJNS5_1CILi128EEES8_NS7_ILi64EEEEEENS_10bfloat16_tEfNS_4arch4Sm80ELb1ELb0ELb1ELb0ELb0ELb0ELb0ELb0ELi2ELi4ELi4ELi4ELb0EEENS1_21CollectiveEpilogueBwdISA_SB_SD_Li256ELb0ELb0ELi2EEENS1_25SingleTileBwdLPTSchedulerILb0ELi128ELb0EEEEEEEEEvNT_6ParamsE$_ZN4cute3eso3ESOILb1ELb0EJNS_6LayoutINS_5tupleIJNS3_IJNS_1CILi2EEES5_EEEEEENS3_IJNS3_IJNS4_ILi1EEES5_EEEEEEEENS_10ViewEngineIPKfEEEEC2ERKSB_RKSF_:
[----:B------:R-:W-:Y:S01]  /*a490*/  IADD3 R2, R2, -c[0x0][0x20], RZ ;  /* 0x8000080002027a10 */ /* 0x000fe20007ffe0ff */
[----:B------:R-:W-:Y:S01]  /*a4a0*/  IMAD.MOV.U32 R7, RZ, RZ, R3 ;  /* 0x000000ffff077224 */ /* 0x000fe200078e0003 */
[----:B------:R-:W-:-:S04]  /*a4b0*/  MOV R5, 0x0 ;  /* 0x0000000000057802 */ /* 0x000fc80000000f00 */
[----:B------:R1:W-:Y:S01]  /*a4c0*/  STL.64 [R2], R6 ;  /* 0x0000000602007387 */ /* 0x0003e20000100a00 */
[----:B------:R-:W-:Y:S05]  /*a4d0*/  RET.REL.NODEC R4 `(_ZN7cutlass13device_kernelIN5flash19enable_sm80_to_sm89INS1_16FlashAttnBwdSm80INS1_25CollectiveMainloopBwdSm80ILi2ELi2EN4cute5tupleIJNS5_1CILi128EEES8_NS7_ILi64EEEEEENS_10bfloat16_tEfNS_4arch4Sm80ELb1ELb0ELb1ELb0ELb0ELb0ELb0ELb0ELi2ELi4ELi4ELi4ELb0EEENS1_21CollectiveEpilogueBwdISA_SB_SD_Li256ELb0ELb0ELi2EEENS1_25SingleTileBwdLPTSchedulerILb0ELi128ELb0EEEEEEEEEvNT_6ParamsE) ;  /* 0xffff5b2004007950 */ /* 0x000fea0003c3ffff */
        .type           $_ZN7cutlass13device_kernelIN5flash19enable_sm80_to_sm89INS1_16FlashAttnBwdSm80INS1_25CollectiveMainloopBwdSm80ILi2ELi2EN4cute5tupleIJNS5_1CILi128EEES8_NS7_ILi64EEEEEENS_10bfloat16_tEfNS_4arch4Sm80ELb1ELb0ELb1ELb0ELb0ELb0ELb0ELb0ELi2ELi4ELi4ELi4ELb0EEENS1_21CollectiveEpilogueBwdISA_SB_SD_Li256ELb0ELb0ELi2EEENS1_25SingleTileBwdLPTSchedulerILb0ELi128ELb0EEEEEEEEEvNT_6ParamsE$_ZN4cute3eso3ESOILb1ELb0EJNS_6LayoutINS_5tupleIJNS3_IJNS_1CILi2EEES5_EEEEEENS3_IJNS3_IJNS4_ILi1EEES5_EEEEEEEENS_10ViewEngineIPN7cutlass10bfloat16_tEEEEEC2ERKSB_RKSG_,@function
        .size           $_ZN7cutlass13device_kernelIN5flash19enable_sm80_to_sm89INS1_16FlashAttnBwdSm80INS1_25CollectiveMainloopBwdSm80ILi2ELi2EN4cute5tupleIJNS5_1CILi128EEES8_NS7_ILi64EEEEEENS_10bfloat16_tEfNS_4arch4Sm80ELb1ELb0ELb1ELb0ELb0ELb0ELb0ELb0ELi2ELi4ELi4ELi4ELb0EEENS1_21CollectiveEpilogueBwdISA_SB_SD_Li256ELb0ELb0ELi2EEENS1_25SingleTileBwdLPTSchedulerILb0ELi128ELb0EEEEEEEEEvNT_6ParamsE$_ZN4cute3eso3ESOILb1ELb0EJNS_6LayoutINS_5tupleIJNS3_IJNS_1CILi2EEES5_EEEEEENS3_IJNS3_IJNS4_ILi1EEES5_EEEEEEEENS_10ViewEngineIPN7cutlass10bfloat16_tEEEEEC2ERKSB_RKSG_,($_ZN7cutlass13device_kernelIN5flash19enable_sm80_to_sm89INS1_16FlashAttnBwdSm80INS1_25CollectiveMainloopBwdSm80ILi2ELi2EN4cute5tupleIJNS5_1CILi128EEES8_NS7_ILi64EEEEEENS_10bfloat16_tEfNS_4arch4Sm80ELb1ELb0ELb1ELb0ELb0ELb0ELb0ELb0ELi2ELi4ELi4ELi4ELb0EEENS1_21CollectiveEpilogueBwdISA_SB_SD_Li256ELb0ELb0ELi2EEENS1_25SingleTileBwdLPTSchedulerILb0ELi128ELb0EEEEEEEEEvNT_6ParamsE$_ZN4cute3eso3ESOILb1ELb0EJNS_6LayoutINS_5tupleIJNS3_IJNS_1CILi2EEES5_EEEEEENS3_IJNS3_IJNS4_ILi1EEES5_EEEEEEEENS_10ViewEngineIPfEEEEC2ERKSB_RKSE_ - $_ZN7cutlass13device_kernelIN5flash19enable_sm80_to_sm89INS1_16FlashAttnBwdSm80INS1_25CollectiveMainloopBwdSm80ILi2ELi2EN4cute5tupleIJNS5_1CILi128EEES8_NS7_ILi64EEEEEENS_10bfloat16_tEfNS_4arch4Sm80ELb1ELb0ELb1ELb0ELb0ELb0ELb0ELb0ELi2ELi4ELi4ELi4ELb0EEENS1_21CollectiveEpilogueBwdISA_SB_SD_Li256ELb0ELb0ELi2EEENS1_25SingleTileBwdLPTSchedulerILb0ELi128ELb0EEEEEEEEEvNT_6ParamsE$_ZN4cute3eso3ESOILb1ELb0EJNS_6LayoutINS_5tupleIJNS3_IJNS_1CILi2EEES5_EEEEEENS3_IJNS3_IJNS4_ILi1EEES5_EEEEEEEENS_10ViewEngineIPN7cutlass10bfloat16_tEEEEEC2ERKSB_RKSG_)
$_ZN7cutlass13device_kernelIN5flash19enable_sm80_to_sm89INS1_16FlashAttnBwdSm80INS1_25CollectiveMainloopBwdSm80ILi2ELi2EN4cute5tupleIJNS5_1CILi128EEES8_NS7_ILi64EEEEEENS_10bfloat16_tEfNS_4arch4Sm80ELb1ELb0ELb1ELb0ELb0ELb0ELb0ELb0ELi2ELi4ELi4ELi4ELb0EEENS1_21CollectiveEpilogueBwdISA_SB_SD_Li256ELb0ELb0ELi2EEENS1_25SingleTileBwdLPTSchedulerILb0ELi128ELb0EEEEEEEEEvNT_6ParamsE$_ZN4cute3eso3ESOILb1ELb0EJNS_6LayoutINS_5tupleIJNS3_IJNS_1CILi2EEES5_EEEEEENS3_IJNS3_IJNS4_ILi1EEES5_EEEEEEEENS_10ViewEngineIPN7cutlass10bfloat16_tEEEEEC2ERKSB_RKSG_:
[----:B------:R-:W-:Y:S01]  /*a4e0*/  IADD3 R2, R67, -c[0x0][0x20], RZ ;  /* 0x8000080043027a10 */ /* 0x000fe20007ffe0ff */
[----:B------:R-:W-:Y:S01]  /*a4f0*/  IMAD.MOV.U32 R7, RZ, RZ, R3 ;  /* 0x000000ffff077224 */ /* 0x000fe200078e0003 */
[----:B------:R-:W-:-:S04]  /*a500*/  MOV R5, 0x0 ;  /* 0x0000000000057802 */ /* 0x000fc80000000f00 */
[----:B------:R1:W-:Y:S01]  /*a510*/  STL.64 [R2], R6 ;  /* 0x0000000602007387 */ /* 0x0003e20000100a00 */
[----:B------:R-:W-:Y:S05]  /*a520*/  RET.REL.NODEC R4 `(_ZN7cutlass13device_kernelIN5flash19enable_sm80_to_sm89INS1_16FlashAttnBwdSm80INS1_25CollectiveMainloopBwdSm80ILi2ELi2EN4cute5tupleIJNS5_1CILi128EEES8_NS7_ILi64EEEEEENS_10bfloat16_tEfNS_4arch4Sm80ELb1ELb0ELb1ELb0ELb0ELb0ELb0ELb0ELi2ELi4ELi4ELi4ELb0EEENS1_21CollectiveEpilogueBwdISA_SB_SD_Li256ELb0ELb0ELi2EEENS1_25SingleTileBwdLPTSchedulerILb0ELi128ELb0EEEEEEEEEvNT_6ParamsE) ;  /* 0xffff5ad004007950 */ /* 0x000fea0003c3ffff */
        .type           $_ZN7cutlass13device_kernelIN5flash19enable_sm80_to_sm89INS1_16FlashAttnBwdSm80INS1_25CollectiveMainloopBwdSm80ILi2ELi2EN4cute5tupleIJNS5_1CILi128EEES8_NS7_ILi64EEEEEENS_10bfloat16_tEfNS_4arch4Sm80ELb1ELb0ELb1ELb0ELb0ELb0ELb0ELb0ELi2ELi4ELi4ELi4ELb0EEENS1_21CollectiveEpilogueBwdISA_SB_SD_Li256ELb0ELb0ELi2EEENS1_25SingleTileBwdLPTSchedulerILb0ELi128ELb0EEEEEEEEEvNT_6ParamsE$_ZN4cute3eso3ESOILb1ELb0EJNS_6LayoutINS_5tupleIJNS3_IJNS_1CILi2EEES5_EEEEEENS3_IJNS3_IJNS4_ILi1EEES5_EEEEEEEENS_10ViewEngineIPfEEEEC2ERKSB_RKSE_,@function
        .size           $_ZN7cutlass13device_kernelIN5flash19enable_sm80_to_sm89INS1_16FlashAttnBwdSm80INS1_25CollectiveMainloopBwdSm80ILi2ELi2EN4cute5tupleIJNS5_1CILi128EEES8_NS7_ILi64EEEEEENS_10bfloat16_tEfNS_4arch4Sm80ELb1ELb0ELb1ELb0ELb0ELb0ELb0ELb0ELi2ELi4ELi4ELi4ELb0EEENS1_21CollectiveEpilogueBwdISA_SB_SD_Li256ELb0ELb0ELi2EEENS1_25SingleTileBwdLPTSchedulerILb0ELi128ELb0EEEEEEEEEvNT_6ParamsE$_ZN4cute3eso3ESOILb1ELb0EJNS_6LayoutINS_5tupleIJNS3_IJNS_1CILi2EEES5_EEEEEENS3_IJNS3_IJNS4_ILi1EEES5_EEEEEEEENS_10ViewEngineIPfEEEEC2ERKSB_RKSE_,($_ZN7cutlass13device_kernelIN5flash19enable_sm80_to_sm89INS1_16FlashAttnBwdSm80INS1_25CollectiveMainloopBwdSm80ILi2ELi2EN4cute5tupleIJNS5_1CILi128EEES8_NS7_ILi64EEEEEENS_10bfloat16_tEfNS_4arch4Sm80ELb1ELb0ELb1ELb0ELb0ELb0ELb0ELb0ELi2ELi4ELi4ELi4ELb0EEENS1_21CollectiveEpilogueBwdISA_SB_SD_Li256ELb0ELb0ELi2EEENS1_25SingleTileBwdLPTSchedulerILb0ELi128ELb0EEEEEEEEEvNT_6ParamsE$_ZN4cute3eso3ESOILb1ELb0EJNS_6LayoutINS_5tupleIJNS3_IJNS_1CILi2EEES5_EEEEEENS3_IJNS3_IJNS4_ILi1EEES5_EEEEEEEEiEEC2ERKSB_RKi - $_ZN7cutlass13device_kernelIN5flash19enable_sm80_to_sm89INS1_16FlashAttnBwdSm80INS1_25CollectiveMainloopBwdSm80ILi2ELi2EN4cute5tupleIJNS5_1CILi128EEES8_NS7_ILi64EEEEEENS_10bfloat16_tEfNS_4arch4Sm80ELb1ELb0ELb1ELb0ELb0ELb0ELb0ELb0ELi2ELi4ELi4ELi4ELb0EEENS1_21CollectiveEpilogueBwdISA_SB_SD_Li256ELb0ELb0ELi2EEENS1_25SingleTileBwdLPTSchedulerILb0ELi128ELb0EEEEEEEEEvNT_6ParamsE$_ZN4cute3eso3ESOILb1ELb0EJNS_6LayoutINS_5tupleIJNS3_IJNS_1CILi2EEES5_EEEEEENS3_IJNS3_IJNS4_ILi1EEES5_EEEEEEEENS_10ViewEngineIPfEEEEC2ERKSB_RKSE_)
$_ZN7cutlass13device_kernelIN5flash19enable_sm80_to_sm89INS1_16FlashAttnBwdSm80INS1_25CollectiveMainloopBwdSm80ILi2ELi2EN4cute5tupleIJNS5_1CILi128EEES8_NS7_ILi64EEEEEENS_10bfloat16_tEfNS_4arch4Sm80ELb1ELb0ELb1ELb0ELb0ELb0ELb0ELb0ELi2ELi4ELi4ELi4ELb0EEENS1_21CollectiveEpilogueBwdISA_SB_SD_Li256ELb0ELb0ELi2EEENS1_25SingleTileBwdLPTSchedulerILb0ELi128ELb0EEEEEEEEEvNT_6ParamsE$_ZN4cute3eso3ESOILb1ELb0EJNS_6LayoutINS_5tupleIJNS3_IJNS_1CILi2EEES5_EEEEEENS3_IJNS3_IJNS4_ILi1EEES5_EEEEEEEENS_10ViewEngineIPfEEEEC2ERKSB_RKSE_:
[----:B------:R-:W-:Y:S01]  /*a530*/  IADD3 R2, R2, -c[0x0][0x20], RZ ;  /* 0x8000080002027a10 */ /* 0x000fe20007ffe0ff */
[----:B------:R-:W-:Y:S01]  /*a540*/  IMAD.MOV.U32 R9, RZ, RZ, R3 ;  /* 0x000000ffff097224 */ /* 0x000fe200078e0003 */
[----:B------:R-:W-:-:S04]  /*a550*/  MOV R5, 0x0 ;  /* 0x0000000000057802 */ /* 0x000fc80000000f00 */
[----:B------:R1:W-:Y:S01]  /*a560*/  STL.64 [R2], R8 ;  /* 0x0000000802007387 */ /* 0x0003e20000100a00 */
[----:B------:R-:W-:Y:S05]  /*a570*/  RET.REL.NODEC R4 `(_ZN7cutlass13device_kernelIN5flash19enable_sm80_to_sm89INS1_16FlashAttnBwdSm80INS1_25CollectiveMainloopBwdSm80ILi2ELi2EN4cute5tupleIJNS5_1CILi128EEES8_NS7_ILi64EEEEEENS_10bfloat16_tEfNS_4arch4Sm80ELb1ELb0ELb1ELb0ELb0ELb0ELb0ELb0ELi2ELi4ELi4ELi4ELb0EEENS1_21CollectiveEpilogueBwdISA_SB_SD_Li256ELb0ELb0ELi2EEENS1_25SingleTileBwdLPTSchedulerILb0ELi128ELb0EEEEEEEEEvNT_6ParamsE) ;  /* 0xffff5a8004007950 */ /* 0x000fea0003c3ffff */
        .type           $_ZN7cutlass13device_kernelIN5flash19enable_sm80_to_sm89INS1_16FlashAttnBwdSm80INS1_25CollectiveMainloopBwdSm80ILi2ELi2EN4cute5tupleIJNS5_1CILi128EEES8_NS7_ILi64EEEEEENS_10bfloat16_tEfNS_4arch4Sm80ELb1ELb0ELb1ELb0ELb0ELb0ELb0ELb0ELi2ELi4ELi4ELi4ELb0EEENS1_21CollectiveEpilogueBwdISA_SB_SD_Li256ELb0ELb0ELi2EEENS1_25SingleTileBwdLPTSchedulerILb0ELi128ELb0EEEEEEEEEvNT_6ParamsE$_ZN4cute3eso3ESOILb1ELb0EJNS_6LayoutINS_5tupleIJNS3_IJNS_1CILi2EEES5_EEEEEENS3_IJNS3_IJNS4_ILi1EEES5_EEEEEEEEiEEC2ERKSB_RKi,@function
        .size           $_ZN7cutlass13device_kernelIN5flash19enable_sm80_to_sm89INS1_16FlashAttnBwdSm80INS1_25CollectiveMainloopBwdSm80ILi2ELi2EN4cute5tupleIJNS5_1CILi128EEES8_NS7_ILi64EEEEEENS_10bfloat16_tEfNS_4arch4Sm80ELb1ELb0ELb1ELb0ELb0ELb0ELb0ELb0ELi2ELi4ELi4ELi4ELb0EEENS1_21CollectiveEpilogueBwdISA_SB_SD_Li256ELb0ELb0ELi2EEENS1_25SingleTileBwdLPTSchedulerILb0ELi128ELb0EEEEEEEEEvNT_6ParamsE$_ZN4cute3eso3ESOILb1ELb0EJNS_6LayoutINS_5tupleIJNS3_IJNS_1CILi2EEES5_EEEEEENS3_IJNS3_IJNS4_ILi1EEES5_EEEEEEEEiEEC2ERKSB_RKi,($_ZN7cutlass13device_kernelIN5flash19enable_sm80_to_sm89INS1_16FlashAttnBwdSm80INS1_25CollectiveMainloopBwdSm80ILi2ELi2EN4cute5tupleIJNS5_1CILi128EEES8_NS7_ILi64EEEEEENS_10bfloat16_tEfNS_4arch4Sm80ELb1ELb0ELb1ELb0ELb0ELb0ELb0ELb0ELi2ELi4ELi4ELi4ELb0EEENS1_21CollectiveEpilogueBwdISA_SB_SD_Li256ELb0ELb0ELi2EEENS1_25SingleTileBwdLPTSchedulerILb0ELi128ELb0EEEEEEEEEvNT_6ParamsE$_ZN4cute3eso3ESOILb1ELb0EJNS_6LayoutINS_5tupleIJNS3_IJNS_1CILi2EEES5_EEEEEENS3_IJNS3_IJNS4_ILi8EEENS4_ILi64EEEEEEEEEEENS_10ViewEngineINS_8smem_ptrIPfEEEEEEC2ERKSC_RKSH_ - $_ZN7cutlass13device_kernelIN5flash19enable_sm80_to_sm89INS1_16FlashAttnBwdSm80INS1_25CollectiveMainloopBwdSm80ILi2ELi2EN4cute5tupleIJNS5_1CILi128EEES8_NS7_ILi64EEEEEENS_10bfloat16_tEfNS_4arch4Sm80ELb1ELb0ELb1ELb0ELb0ELb0ELb0ELb0ELi2ELi4ELi4ELi4ELb0EEENS1_21CollectiveEpilogueBwdISA_SB_SD_Li256ELb0ELb0ELi2EEENS1_25SingleTileBwdLPTSchedulerILb0ELi128ELb0EEEEEEEEEvNT_6ParamsE$_ZN4cute3eso3ESOILb1ELb0EJNS_6LayoutINS_5tupleIJNS3_IJNS_1CILi2EEES5_EEEEEENS3_IJNS3_IJNS4_ILi1EEES5_EEEEEEEEiEEC2ERKSB_RKi)
$_ZN7cutlass13device_kernelIN5flash19enable_sm80_to_sm89INS1_16FlashAttnBwdSm80INS1_25CollectiveMainloopBwdSm80ILi2ELi2EN4cute5tupleIJNS5_1CILi128EEES8_NS7_ILi64EEEEEENS_10bfloat16_tEfNS_4arch4Sm80ELb1ELb0ELb1ELb0ELb0ELb0ELb0ELb0ELi2ELi4ELi4ELi4ELb0EEENS1_21CollectiveEpilogueBwdISA_SB_SD_Li256ELb0ELb0ELi2EEENS1_25SingleTileBwdLPTSchedulerILb0ELi128ELb0EEEEEEEEEvNT_6ParamsE$_ZN4cute3eso3ESOILb1ELb0EJNS_6LayoutINS_5tupleIJNS3_IJNS_1CILi2EEES5_EEEEEENS3_IJNS3_IJNS4_ILi1EEES5_EEEEEEEEiEEC2ERKSB_RKi:
[----:B------:R-:W-:Y:S02]  /*a580*/  IADD3 R2, R67, -c[0x0][0x20], RZ ;  /* 0x8000080043027a10 */ /* 0x000fe40007ffe0ff */
[----:B------:R-:W-:-:S03]  /*a590*/  MOV R5, 0x0 ;  /* 0x0000000000057802 */ /* 0x000fc60000000f00 */
[----:B------:R1:W-:Y:S01]  /*a5a0*/  STL [R2], R3 ;  /* 0x0000000302007387 */ /* 0x0003e20000100800 */
[----:B------:R-:W-:Y:S05]  /*a5b0*/  RET.REL.NODEC R4 `(_ZN7cutlass13device_kernelIN5flash19enable_sm80_to_sm89INS1_16FlashAttnBwdSm80INS1_25CollectiveMainloopBwdSm80ILi2ELi2EN4cute5tupleIJNS5_1CILi128EEES8_NS7_ILi64EEEEEENS_10bfloat16_tEfNS_4arch4Sm80ELb1ELb0ELb1ELb0ELb0ELb0ELb0ELb0ELi2ELi4ELi4ELi4ELb0EEENS1_21CollectiveEpilogueBwdISA_SB_SD_Li256ELb0ELb0ELi2EEENS1_25SingleTileBwdLPTSchedulerILb0ELi128ELb0EEEEEEEEEvNT_6ParamsE) ;  /* 0xffff5a4004007950 */ /* 0x000fea0003c3ffff */
        .type           $_ZN7cutlass13device_kernelIN5flash19enable_sm80_to_sm89INS1_16FlashAttnBwdSm80INS1_25CollectiveMainloopBwdSm80ILi2ELi2EN4cute5tupleIJNS5_1CILi128EEES8_NS7_ILi64EEEEEENS_10bfloat16_tEfNS_4arch4Sm80ELb1ELb0ELb1ELb0ELb0ELb0ELb0ELb0ELi2ELi4ELi4ELi4ELb0EEENS1_21CollectiveEpilogueBwdISA_SB_SD_Li256ELb0ELb0ELi2EEENS1_25SingleTileBwdLPTSchedulerILb0ELi128ELb0EEEEEEEEEvNT_6ParamsE$_ZN4cute3eso3ESOILb1ELb0EJNS_6LayoutINS_5tupleIJNS3_IJNS_1CILi2EEES5_EEEEEENS3_IJNS3_IJNS4_ILi8EEENS4_ILi64EEEEEEEEEEENS_10ViewEngineINS_8smem_ptrIPfEEEEEEC2ERKSC_RKSH_,@function
        .size           $_ZN7cutlass13device_kernelIN5flash19enable_sm80_to_sm89INS1_16FlashAttnBwdSm80INS1_25CollectiveMainloopBwdSm80ILi2ELi2EN4cute5tupleIJNS5_1CILi128EEES8_NS7_ILi64EEEEEENS_10bfloat16_tEfNS_4arch4Sm80ELb1ELb0ELb1ELb0ELb0ELb0ELb0ELb0ELi2ELi4ELi4ELi4ELb0EEENS1_21CollectiveEpilogueBwdISA_SB_SD_Li256ELb0ELb0ELi2EEENS1_25SingleTileBwdLPTSchedulerILb0ELi128ELb0EEEEEEEEEvNT_6ParamsE$_ZN4cute3eso3ESOILb1ELb0EJNS_6LayoutINS_5tupleIJNS3_IJNS_1CILi2EEES5_EEEEEENS3_IJNS3_IJNS4_ILi8EEENS4_ILi64EEEEEEEEEEENS_10ViewEngineINS_8smem_ptrIPfEEEEEEC2ERKSC_RKSH_,($_ZN7cutlass13device_kernelIN5flash19enable_sm80_to_sm89INS1_16FlashAttnBwdSm80INS1_25CollectiveMainloopBwdSm80ILi2ELi2EN4cute5tupleIJNS5_1CILi128EEES8_NS7_ILi64EEEEEENS_10bfloat16_tEfNS_4arch4Sm80ELb1ELb0ELb1ELb0ELb0ELb0ELb0ELb0ELi2ELi4ELi4ELi4ELb0EEENS1_21CollectiveEpilogueBwdISA_SB_SD_Li256ELb0ELb0ELi2EEENS1_25SingleTileBwdLPTSchedulerILb0ELi128ELb0EEEEEEEEEvNT_6ParamsE$_ZN4cute3eso3ESOILb1ELb0EJNS_6LayoutINS_5tupleIJNS3_IJNS_1CILi2EEES5_EEEEEENS3_IJNS3_IJNS4_ILi8EEENS4_ILi64EEEEEEEEEEEiEEC2ERKSC_RKi - $_ZN7cutlass13device_kernelIN5flash19enable_sm80_to_sm89INS1_16FlashAttnBwdSm80INS1_25CollectiveMainloopBwdSm80ILi2ELi2EN4cute5tupleIJNS5_1CILi128EEES8_NS7_ILi64EEEEEENS_10bfloat16_tEfNS_4arch4Sm80ELb1ELb0ELb1ELb0ELb0ELb0ELb0ELb0ELi2ELi4ELi4ELi4ELb0EEENS1_21CollectiveEpilogueBwdISA_SB_SD_Li256ELb0ELb0ELi2EEENS1_25SingleTileBwdLPTSchedulerILb0ELi128ELb0EEEEEEEEEvNT_6ParamsE$_ZN4cute3eso3ESOILb1ELb0EJNS_6LayoutINS_5tupleIJNS3_IJNS_1CILi2EEES5_EEEEEENS3_IJNS3_IJNS4_ILi8EEENS4_ILi64EEEEEEEEEEENS_10ViewEngineINS_8smem_ptrIPfEEEEEEC2ERKSC_RKSH_)
$_ZN7cutlass13device_kernelIN5flash19enable_sm80_to_sm89INS1_16FlashAttnBwdSm80INS1_25CollectiveMainloopBwdSm80ILi2ELi2EN4cute5tupleIJNS5_1CILi128EEES8_NS7_ILi64EEEEEENS_10bfloat16_tEfNS_4arch4Sm80ELb1ELb0ELb1ELb0ELb0ELb0ELb0ELb0ELi2ELi4ELi4ELi4ELb0EEENS1_21CollectiveEpilogueBwdISA_SB_SD_Li256ELb0ELb0ELi2EEENS1_25SingleTileBwdLPTSchedulerILb0ELi128ELb0EEEEEEEEEvNT_6ParamsE$_ZN4cute3eso3ESOILb1ELb0EJNS_6LayoutINS_5tupleIJNS3_IJNS_1CILi2EEES5_EEEEEENS3_IJNS3_IJNS4_ILi8EEENS4_ILi64EEEEEEEEEEENS_10ViewEngineINS_8smem_ptrIPfEEEEEEC2ERKSC_RKSH_:
[----:B------:R-:W-:Y:S02]  /*a5c0*/  IADD3 R6, R23, -c[0x0][0x20], RZ ;  /* 0x8000080017067a10 */ /* 0x000fe40007ffe0ff */
[----:B------:R-:W-:-:S03]  /*a5d0*/  MOV R9, 0x0 ;  /* 0x0000000000097802 */ /* 0x000fc60000000f00 */
[----:B------:R1:W-:Y:S01]  /*a5e0*/  STL.64 [R6], R2 ;  /* 0x0000000206007387 */ /* 0x0003e20000100a00 */
[----:B------:R-:W-:Y:S05]  /*a5f0*/  RET.REL.NODEC R8 `(_ZN7cutlass13device_kernelIN5flash19enable_sm80_to_sm89INS1_16FlashAttnBwdSm80INS1_25CollectiveMainloopBwdSm80ILi2ELi2EN4cute5tupleIJNS5_1CILi128EEES8_NS7_ILi64EEEEEENS_10bfloat16_tEfNS_4arch4Sm80ELb1ELb0ELb1ELb0ELb0ELb0ELb0ELb0ELi2ELi4ELi4ELi4ELb0EEENS1_21CollectiveEpilogueBwdISA_SB_SD_Li256ELb0ELb0ELi2EEENS1_25SingleTileBwdLPTSchedulerILb0ELi128ELb0EEEEEEEEEvNT_6ParamsE) ;  /* 0xffff5a0008007950 */ /* 0x000fea0003c3ffff */
        .type           $_ZN7cutlass13device_kernelIN5flash19enable_sm80_to_sm89INS1_16FlashAttnBwdSm80INS1_25CollectiveMainloopBwdSm80ILi2ELi2EN4cute5tupleIJNS5_1CILi128EEES8_NS7_ILi64EEEEEENS_10bfloat16_tEfNS_4arch4Sm80ELb1ELb0ELb1ELb0ELb0ELb0ELb0ELb0ELi2ELi4ELi4ELi4ELb0EEENS1_21CollectiveEpilogueBwdISA_SB_SD_Li256ELb0ELb0ELi2EEENS1_25SingleTileBwdLPTSchedulerILb0ELi128ELb0EEEEEEEEEvNT_6ParamsE$_ZN4cute3eso3ESOILb1ELb0EJNS_6LayoutINS_5tupleIJNS3_IJNS_1CILi2EEES5_EEEEEENS3_IJNS3_IJNS4_ILi8EEENS4_ILi64EEEEEEEEEEEiEEC2ERKSC_RKi,@function
        .size           $_ZN7cutlass13device_kernelIN5flash19enable_sm80_to_sm89INS1_16FlashAttnBwdSm80INS1_25CollectiveMainloopBwdSm80ILi2ELi2EN4cute5tupleIJNS5_1CILi128EEES8_NS7_ILi64EEEEEENS_10bfloat16_tEfNS_4arch4Sm80ELb1ELb0ELb1ELb0ELb0ELb0ELb0ELb0ELi2ELi4ELi4ELi4ELb0EEENS1_21CollectiveEpilogueBwdISA_SB_SD_Li256ELb0ELb0ELi2EEENS1_25SingleTileBwdLPTSchedulerILb0ELi128ELb0EEEEEEEEEvNT_6ParamsE$_ZN4cute3eso3ESOILb1ELb0EJNS_6LayoutINS_5tupleIJNS3_IJNS_1CILi2EEES5_EEEEEENS3_IJNS3_IJNS4_ILi8EEENS4_ILi64EEEEEEEEEEEiEEC2ERKSC_RKi,($_ZN7cutlass13device_kernelIN5flash19enable_sm80_to_sm89INS1_16FlashAttnBwdSm80INS1_25CollectiveMainloopBwdSm80ILi2ELi2EN4cute5tupleIJNS5_1CILi128EEES8_NS7_ILi64EEEEEENS_10bfloat16_tEfNS_4arch4Sm80ELb1ELb0ELb1ELb0ELb0ELb0ELb0ELb0ELi2ELi4ELi4ELi4ELb0EEENS1_21CollectiveEpilogueBwdISA_SB_SD_Li256ELb0ELb0ELi2EEENS1_25SingleTileBwdLPTSchedulerILb0ELi128ELb0EEEEEEEEEvNT_6ParamsE$_ZN4cute3eso3ESOILb1ELb0EJNS_6LayoutINS_5tupleIJNS3_IJNS_1CILi2EEES5_EEENS3_IJS5_NS4_ILi8EEEEEEEEENS3_IJNS3_IJNS_11ScaledBasisIS7_JLi0EEEENSA_INS4_ILi64EEEJLi0EEEEEEENS3_IJNSA_INS4_ILi1EEEJLi1EEEENSA_INS4_ILi16EEEJLi1EEEEEEEEEEEENS_10ViewEngineINS_23ArithmeticTupleIteratorINS_15ArithmeticTupleIJNS4_ILi0EEESP_EEEEEEEEEC2ERKSL_RKSS_ - $_ZN7cutlass13device_kernelIN5flash19enable_sm80_to_sm89INS1_16FlashAttnBwdSm80INS1_25CollectiveMainloopBwdSm80ILi2ELi2EN4cute5tupleIJNS5_1CILi128EEES8_NS7_ILi64EEEEEENS_10bfloat16_tEfNS_4arch4Sm80ELb1ELb0ELb1ELb0ELb0ELb0ELb0ELb0ELi2ELi4ELi4ELi4ELb0EEENS1_21CollectiveEpilogueBwdISA_SB_SD_Li256ELb0ELb0ELi2EEENS1_25SingleTileBwdLPTSchedulerILb0ELi128ELb0EEEEEEEEEvNT_6ParamsE$_ZN4cute3eso3ESOILb1ELb0EJNS_6LayoutINS_5tupleIJNS3_IJNS_1CILi2EEES5_EEEEEENS3_IJNS3_IJNS4_ILi8EEENS4_ILi64EEEEEEEEEEEiEEC2ERKSC_RKi)
$_ZN7cutlass13device_kernelIN5flash19enable_sm80_to_sm89INS1_16FlashAttnBwdSm80INS1_25CollectiveMainloopBwdSm80ILi2ELi2EN4cute5tupleIJNS5_1CILi128EEES8_NS7_ILi64EEEEEENS_10bfloat16_tEfNS_4arch4Sm80ELb1ELb0ELb1ELb0ELb0ELb0ELb0ELb0ELi2ELi4ELi4ELi4ELb0EEENS1_21CollectiveEpilogueBwdISA_SB_SD_Li256ELb0ELb0ELi2EEENS1_25SingleTileBwdLPTSchedulerILb0ELi128ELb0EEEEEEEEEvNT_6ParamsE$_ZN4cute3eso3ESOILb1ELb0EJNS_6LayoutINS_5tupleIJNS3_IJNS_1CILi2EEES5_EEEEEENS3_IJNS3_IJNS4_ILi8EEENS4_ILi64EEEEEEEEEEEiEEC2ERKSC_RKi:
[----:B------:R-:W-:Y:S01]  /*a600*/  IADD3 R2, R23, -c[0x0][0x20], RZ ;  /* 0x8000080017027a10 */ /* 0x000fe20007ffe0ff */
[----:B------:R-:W-:Y:S01]  /*a610*/  IMAD.MOV.U32 R8, RZ, RZ, R6 ;  /* 0x000000ffff087224 */ /* 0x000fe200078e0006 */
[----:B------:R-:W-:-:S03]  /*a620*/  MOV R9, 0x0 ;  /* 0x0000000000097802 */ /* 0x000fc60000000f00 */
[----:B------:R1:W-:Y:S01]  /*a630*/  STL [R2], R3 ;  /* 0x0000000302007387 */ /* 0x0003e20000100800 */
[----:B------:R-:W-:Y:S05]  /*a640*/  RET.REL.NODEC R8 `(_ZN7cutlass13device_kernelIN5flash19enable_sm80_to_sm89INS1_16FlashAttnBwdSm80INS1_25CollectiveMainloopBwdSm80ILi2ELi2EN4cute5tupleIJNS5_1CILi128EEES8_NS7_ILi64EEEEEENS_10bfloat16_tEfNS_4arch4Sm80ELb1ELb0ELb1ELb0ELb0ELb0ELb0ELb0ELi2ELi4ELi4ELi4ELb0EEENS1_21CollectiveEpilogueBwdISA_SB_SD_Li256ELb0ELb0ELi2EEENS1_25SingleTileBwdLPTSchedulerILb0ELi128ELb0EEEEEEEEEvNT_6ParamsE) ;  /* 0xffff59b008007950 */ /* 0x000fea0003c3ffff */
        .type           $_ZN7cutlass13device_kernelIN5flash19enable_sm80_to_sm89INS1_16FlashAttnBwdSm80INS1_25CollectiveMainloopBwdSm80ILi2ELi2EN4cute5tupleIJNS5_1CILi128EEES8_NS7_ILi64EEEEEENS_10bfloat16_tEfNS_4arch4Sm80ELb1ELb0ELb1ELb0ELb0ELb0ELb0ELb0ELi2ELi4ELi4ELi4ELb0EEENS1_21CollectiveEpilogueBwdISA_SB_SD_Li256ELb0ELb0ELi2EEENS1_25SingleTileBwdLPTSchedulerILb0ELi128ELb0EEEEEEEEEvNT_6ParamsE$_ZN4cute3eso3ESOILb1ELb0EJNS_6LayoutINS_5tupleIJNS3_IJNS_1CILi2EEES5_EEENS3_IJS5_NS4_ILi8EEEEEEEEENS3_IJNS3_IJNS_11ScaledBasisIS7_JLi0EEEENSA_INS4_ILi64EEEJLi0EEEEEEENS3_IJNSA_INS4_ILi1EEEJLi1EEEENSA_INS4_ILi16EEEJLi1EEEEEEEEEEEENS_10ViewEngineINS_23ArithmeticTupleIteratorINS_15ArithmeticTupleIJNS4_ILi0EEESP_EEEEEEEEEC2ERKSL_RKSS_,@function
        .size           $_ZN7cutlass13device_kernelIN5flash19enable_sm80_to_sm89INS1_16FlashAttnBwdSm80INS1_25CollectiveMainloopBwdSm80ILi2ELi2EN4cute5tupleIJNS5_1CILi128EEES8_NS7_ILi64EEEEEENS_10bfloat16_tEfNS_4arch4Sm80ELb1ELb0ELb1ELb0ELb0ELb0ELb0ELb0ELi2ELi4ELi4ELi4ELb0EEENS1_21CollectiveEpilogueBwdISA_SB_SD_Li256ELb0ELb0ELi2EEENS1_25SingleTileBwdLPTSchedulerILb0ELi128ELb0EEEEEEEEEvNT_6ParamsE$_ZN4cute3eso3ESOILb1ELb0EJNS_6LayoutINS_5tupleIJNS3_IJNS_1CILi2EEES5_EEENS3_IJS5_NS4_ILi8EEEEEEEEENS3_IJNS3_IJNS_11ScaledBasisIS7_JLi0EEEENSA_INS4_ILi64EEEJLi0EEEEEEENS3_IJNSA_INS4_ILi1EEEJLi1EEEENSA_INS4_ILi16EEEJLi1EEEEEEEEEEEENS_10ViewEngineINS_23ArithmeticTupleIteratorINS_15ArithmeticTupleIJNS4_ILi0EEESP_EEEEEEEEEC2ERKSL_RKSS_,($_ZN7cutlass13device_kernelIN5flash19enable_sm80_to_sm89INS1_16FlashAttnBwdSm80INS1_25CollectiveMainloopBwdSm80ILi2ELi2EN4cute5tupleIJNS5_1CILi128EEES8_NS7_ILi64EEEEEENS_10bfloat16_tEfNS_4arch4Sm80ELb1ELb0ELb1ELb0ELb0ELb0ELb0ELb0ELi2ELi4ELi4ELi4ELb0EEENS1_21CollectiveEpilogueBwdISA_SB_SD_Li256ELb0ELb0ELi2EEENS1_25SingleTileBwdLPTSchedulerILb0ELi128ELb0EEEEEEEEEvNT_6ParamsE$_ZN4cute3eso3ESOILb1ELb0EJNS_6LayoutINS_5tupleIJNS3_IJNS_1CILi2EEES5_EEENS3_IJS5_NS4_ILi8EEEEEEEEENS3_IJNS3_IJNS_11ScaledBasisIS7_JLi0EEEENSA_INS4_ILi64EEEJLi0EEEEEEENS3_IJNSA_INS4_ILi1EEEJLi1EEEENSA_INS4_ILi16EEEJLi1EEEEEEEEEEEENS_10ViewEngineINS_23ArithmeticTupleIteratorINS_15ArithmeticTupleIJiiEEEEEEEEEC2ERKSL_RKSR_ - $_ZN7cutlass13device_kernelIN5flash19enable_sm80_to_sm89INS1_16FlashAttnBwdSm80INS1_25CollectiveMainloopBwdSm80ILi2ELi2EN4cute5tupleIJNS5_1CILi128EEES8_NS7_ILi64EEEEEENS_10bfloat16_tEfNS_4arch4Sm80ELb1ELb0ELb1ELb0ELb0ELb0ELb0ELb0ELi2ELi4ELi4ELi4ELb0EEENS1_21CollectiveEpilogueBwdISA_SB_SD_Li256ELb0ELb0ELi2EEENS1_25SingleTileBwdLPTSchedulerILb0ELi128ELb0EEEEEEEEEvNT_6ParamsE$_ZN4cute3eso3ESOILb1ELb0EJNS_6LayoutINS_5tupleIJNS3_IJNS_1CILi2EEES5_EEENS3_IJS5_NS4_ILi8EEEEEEEEENS3_IJNS3_IJNS_11ScaledBasisIS7_JLi0EEEENSA_INS4_ILi64EEEJLi0EEEEEEENS3_IJNSA_INS4_ILi1EEEJLi1EEEENSA_INS4_ILi16EEEJLi1EEEEEEEEEEEENS_10ViewEngineINS_23ArithmeticTupleIteratorINS_15ArithmeticTupleIJNS4_ILi0EEESP_EEEEEEEEEC2ERKSL_RKSS_)
$_ZN7cutlass13device_kernelIN5flash19enable_sm80_to_sm89INS1_16FlashAttnBwdSm80INS1_25CollectiveMainloopBwdSm80ILi2ELi2EN4cute5tupleIJNS5_1CILi128EEES8_NS7_ILi64EEEEEENS_10bfloat16_tEfNS_4arch4Sm80ELb1ELb0ELb1ELb0ELb0ELb0ELb0ELb0ELi2ELi4ELi4ELi4ELb0EEENS1_21CollectiveEpilogueBwdISA_SB_SD_Li256ELb0ELb0ELi2EEENS1_25SingleTileBwdLPTSchedulerILb0ELi128ELb0EEEEEEEEEvNT_6ParamsE$_ZN4cute3eso3ESOILb1ELb0EJNS_6LayoutINS_5tupleIJNS3_IJNS_1CILi2EEES5_EEENS3_IJS5_NS4_ILi8EEEEEEEEENS3_IJNS3_IJNS_11ScaledBasisIS7_JLi0EEEENSA_INS4_ILi64EEEJLi0EEEEEEENS3_IJNSA_INS4_ILi1EEEJLi1EEEENSA_INS4_ILi16EEEJLi1EEEEEEEEEEEENS_10ViewEngineINS_23ArithmeticTupleIteratorINS_15ArithmeticTupleIJNS4_ILi0EEESP_EEEEEEEEEC2ERKSL_RKSS_:
[----:B------:R-:W-:Y:S01]  /*a650*/  IADD3 R46, R46, -c[0x0][0x20], RZ ;  /* 0x800008002e2e7a10 */ /* 0x000fe20007ffe0ff */
[----:B------:R-:W-:Y:S01]  /*a660*/  IMAD.MOV.U32 R8, RZ, RZ, R2 ;  /* 0x000000ffff087224 */ /* 0x000fe200078e0002 */
[----:B------:R-:W-:Y:S01]  /*a670*/  PRMT R3, RZ, 0x7610, R3 ;  /* 0x00007610ff037816 */ /* 0x000fe20000000003 */
[----:B------:R-:W-:-:S04]  /*a680*/  IMAD.MOV.U32 R9, RZ, RZ, 0x0 ;  /* 0x00000000ff097424 */ /* 0x000fc800078e00ff */
[----:B------:R1:W-:Y:S01]  /*a690*/  STL.U8 [R46], R3 ;  /* 0x000000032e007387 */ /* 0x0003e20000100000 */
[----:B------:R-:W-:Y:S05]  /*a6a0*/  RET.REL.NODEC R8 `(_ZN7cutlass13device_kernelIN5flash19enable_sm80_to_sm89INS1_16FlashAttnBwdSm80INS1_25CollectiveMainloopBwdSm80ILi2ELi2EN4cute5tupleIJNS5_1CILi128EEES8_NS7_ILi64EEEEEENS_10bfloat16_tEfNS_4arch4Sm80ELb1ELb0ELb1ELb0ELb0ELb0ELb0ELb0ELi2ELi4ELi4ELi4ELb0EEENS1_21CollectiveEpilogueBwdISA_SB_SD_Li256ELb0ELb0ELi2EEENS1_25SingleTileBwdLPTSchedulerILb0ELi128ELb0EEEEEEEEEvNT_6ParamsE) ;  /* 0xffff595008007950 */ /* 0x000fea0003c3ffff */
        .type           $_ZN7cutlass13device_kernelIN5flash19enable_sm80_to_sm89INS1_16FlashAttnBwdSm80INS1_25CollectiveMainloopBwdSm80ILi2ELi2EN4cute5tupleIJNS5_1CILi128EEES8_NS7_ILi64EEEEEENS_10bfloat16_tEfNS_4arch4Sm80ELb1ELb0ELb1ELb0ELb0ELb0ELb0ELb0ELi2ELi4ELi4ELi4ELb0EEENS1_21CollectiveEpilogueBwdISA_SB_SD_Li256ELb0ELb0ELi2EEENS1_25SingleTileBwdLPTSchedulerILb0ELi128ELb0EEEEEEEEEvNT_6ParamsE$_ZN4cute3eso3ESOILb1ELb0EJNS_6LayoutINS_5tupleIJNS3_IJNS_1CILi2EEES5_EEENS3_IJS5_NS4_ILi8EEEEEEEEENS3_IJNS3_IJNS_11ScaledBasisIS7_JLi0EEEENSA_INS4_ILi64EEEJLi0EEEEEEENS3_IJNSA_INS4_ILi1EEEJLi1EEEENSA_INS4_ILi16EEEJLi1EEEEEEEEEEEENS_10ViewEngineINS_23ArithmeticTupleIteratorINS_15ArithmeticTupleIJiiEEEEEEEEEC2ERKSL_RKSR_,@function
        .size           $_ZN7cutlass13device_kernelIN5flash19enable_sm80_to_sm89INS1_16FlashAttnBwdSm80INS1_25CollectiveMainloopBwdSm80ILi2ELi2EN4cute5tupleIJNS5_1CILi128EEES8_NS7_ILi64EEEEEENS_10bfloat16_tEfNS_4arch4Sm80ELb1ELb0ELb1ELb0ELb0ELb0ELb0ELb0ELi2ELi4ELi4ELi4ELb0EEENS1_21CollectiveEpilogueBwdISA_SB_SD_Li256ELb0ELb0ELi2EEENS1_25SingleTileBwdLPTSchedulerILb0ELi128ELb0EEEEEEEEEvNT_6ParamsE$_ZN4cute3eso3ESOILb1ELb0EJNS_6LayoutINS_5tupleIJNS3_IJNS_1CILi2EEES5_EEENS3_IJS5_NS4_ILi8EEEEEEEEENS3_IJNS3_IJNS_11ScaledBasisIS7_JLi0EEEENSA_INS4_ILi64EEEJLi0EEEEEEENS3_IJNSA_INS4_ILi1EEEJLi1EEEENSA_INS4_ILi16EEEJLi1EEEEEEEEEEEENS_10ViewEngineINS_23ArithmeticTupleIteratorINS_15ArithmeticTupleIJiiEEEEEEEEEC2ERKSL_RKSR_,($_ZN7cutlass13device_kernelIN5flash19enable_sm80_to_sm89INS1_16FlashAttnBwdSm80INS1_25CollectiveMainloopBwdSm80ILi2ELi2EN4cute5tupleIJNS5_1CILi128EEES8_NS7_ILi64EEEEEENS_10bfloat16_tEfNS_4arch4Sm80ELb1ELb0ELb1ELb0ELb0ELb0ELb0ELb0ELi2ELi4ELi4ELi4ELb0EEENS1_21CollectiveEpilogueBwdISA_SB_SD_Li256ELb0ELb0ELi2EEENS1_25SingleTileBwdLPTSchedulerILb0ELi128ELb0EEEEEEEEEvNT_6ParamsE$_ZN4cute3eso3ESOILb1ELb0EJNS_6LayoutINS_5tupleIJNS3_IJNS_1CILi2EEES5_EEENS3_IJS5_NS4_ILi8EEEEEEEEENS3_IJNS3_IJS5_NS4_ILi4EEEEEENS3_IJNS4_ILi1EEES7_EEEEEEEENS_10ViewEngineIPfEEEEC2ERKSF_RKSI_ - $_ZN7cutlass13device_kernelIN5flash19enable_sm80_to_sm89INS1_16FlashAttnBwdSm80INS1_25CollectiveMainloopBwdSm80ILi2ELi2EN4cute5tupleIJNS5_1CILi128EEES8_NS7_ILi64EEEEEENS_10bfloat16_tEfNS_4arch4Sm80ELb1ELb0ELb1ELb0ELb0ELb0ELb0ELb0ELi2ELi4ELi4ELi4ELb0EEENS1_21CollectiveEpilogueBwdISA_SB_SD_Li256ELb0ELb0ELi2EEENS1_25SingleTileBwdLPTSchedulerILb0ELi128ELb0EEEEEEEEEvNT_6ParamsE$_ZN4cute3eso3ESOILb1ELb0EJNS_6LayoutINS_5tupleIJNS3_IJNS_1CILi2EEES5_EEENS3_IJS5_NS4_ILi8EEEEEEEEENS3_IJNS3_IJNS_11ScaledBasisIS7_JLi0EEEENSA_INS4_ILi64EEEJLi0EEEEEEENS3_IJNSA_INS4_ILi1EEEJLi1EEEENSA_INS4_ILi16EEEJLi1EEEEEEEEEEEENS_10ViewEngineINS_23ArithmeticTupleIteratorINS_15ArithmeticTupleIJiiEEEEEEEEEC2ERKSL_RKSR_)
$_ZN7cutlass13device_kernelIN5flash19enable_sm80_to_sm89INS1_16FlashAttnBwdSm80INS1_25CollectiveMainloopBwdSm80ILi2ELi2EN4cute5tupleIJNS5_1CILi128EEES8_NS7_ILi64EEEEEENS_10bfloat16_tEfNS_4arch4Sm80ELb1ELb0ELb1ELb0ELb0ELb0ELb0ELb0ELi2ELi4ELi4ELi4ELb0EEENS1_21CollectiveEpilogueBwdISA_SB_SD_Li256ELb0ELb0ELi2EEENS1_25SingleTileBwdLPTSchedulerILb0ELi128ELb0EEEEEEEEEvNT_6ParamsE$_ZN4cute3eso3ESOILb1ELb0EJNS_6LayoutINS_5tupleIJNS3_IJNS_1CILi2EEES5_EEENS3_IJS5_NS4_ILi8EEEEEEEEENS3_IJNS3_IJNS_11ScaledBasisIS7_JLi0EEEENSA_INS4_ILi64EEEJLi0EEEEEEENS3_IJNSA_INS4_ILi1EEEJLi1EEEENSA_INS4_ILi16EEEJLi1EEEEEEEEEEEENS_10ViewEngineINS_23ArithmeticTupleIteratorINS_15ArithmeticTupleIJiiEEEEEEEEEC2ERKSL_RKSR_:
[----:B------:R-:W-:Y:S01]  /*a6b0*/  IADD3 R4, R81, -c[0x0][0x20], RZ ;  /* 0x8000080051047a10 */ /* 0x000fe20007ffe0ff */
[----:B------:R-:W-:Y:S01]  /*a6c0*/  IMAD.MOV.U32 R8, RZ, RZ, R6 ;  /* 0x000000ffff087224 */ /* 0x000fe200078e0006 */
[----:B------:R-:W-:-:S03]  /*a6d0*/  MOV R9, 0x0 ;  /* 0x0000000000097802 */ /* 0x000fc60000000f00 */
[----:B------:R1:W-:Y:S04]  /*a6e0*/  STL [R4], R2 ;  /* 0x0000000204007387 */ /* 0x0003e80000100800 */
[----:B------:R1:W-:Y:S01]  /*a6f0*/  STL [R4+0x4], R3 ;  /* 0x0000040304007387 */ /* 0x0003e20000100800 */
[----:B------:R-:W-:Y:S05]  /*a700*/  RET.REL.NODEC R8 `(_ZN7cutlass13device_kernelIN5flash19enable_sm80_to_sm89INS1_16FlashAttnBwdSm80INS1_25CollectiveMainloopBwdSm80ILi2ELi2EN4cute5tupleIJNS5_1CILi128EEES8_NS7_ILi64EEEEEENS_10bfloat16_tEfNS_4arch4Sm80ELb1ELb0ELb1ELb0ELb0ELb0ELb0ELb0ELi2ELi4ELi4ELi4ELb0EEENS1_21CollectiveEpilogueBwdISA_SB_SD_Li256ELb0ELb0ELi2EEENS1_25SingleTileBwdLPTSchedulerILb0ELi128ELb0EEEEEEEEEvNT_6ParamsE) ;  /* 0xffff58f008007950 */ /* 0x000fea0003c3ffff */
        .type           $_ZN7cutlass13device_kernelIN5flash19enable_sm80_to_sm89INS1_16FlashAttnBwdSm80INS1_25CollectiveMainloopBwdSm80ILi2ELi2EN4cute5tupleIJNS5_1CILi128EEES8_NS7_ILi64EEEEEENS_10bfloat16_tEfNS_4arch4Sm80ELb1ELb0ELb1ELb0ELb0ELb0ELb0ELb0ELi2ELi4ELi4ELi4ELb0EEENS1_21CollectiveEpilogueBwdISA_SB_SD_Li256ELb0ELb0ELi2EEENS1_25SingleTileBwdLPTSchedulerILb0ELi128ELb0EEEEEEEEEvNT_6ParamsE$_ZN4cute3eso3ESOILb1ELb0EJNS_6LayoutINS_5tupleIJNS3_IJNS_1CILi2EEES5_EEENS3_IJS5_NS4_ILi8EEEEEEEEENS3_IJNS3_IJS5_NS4_ILi4EEEEEENS3_IJNS4_ILi1EEES7_EEEEEEEENS_10ViewEngineIPfEEEEC2ERKSF_RKSI_,@function
        .size           $_ZN7cutlass13device_kernelIN5flash19enable_sm80_to_sm89INS1_16FlashAttnBwdSm80INS1_25CollectiveMainloopBwdSm80ILi2ELi2EN4cute5tupleIJNS5_1CILi128EEES8_NS7_ILi64EEEEEENS_10bfloat16_tEfNS_4arch4Sm80ELb1ELb0ELb1ELb0ELb0ELb0ELb0ELb0ELi2ELi4ELi4ELi4ELb0EEENS1_21CollectiveEpilogueBwdISA_SB_SD_Li256ELb0ELb0ELi2EEENS1_25SingleTileBwdLPTSchedulerILb0ELi128ELb0EEEEEEEEEvNT_6ParamsE$_ZN4cute3eso3ESOILb1ELb0EJNS_6LayoutINS_5tupleIJNS3_IJNS_1CILi2EEES5_EEENS3_IJS5_NS4_ILi8EEEEEEEEENS3_IJNS3_IJS5_NS4_ILi4EEEEEENS3_IJNS4_ILi1EEES7_EEEEEEEENS_10ViewEngineIPfEEEEC2ERKSF_RKSI_,($_ZN7cutlass13device_kernelIN5flash19enable_sm80_to_sm89INS1_16FlashAttnBwdSm80INS1_25CollectiveMainloopBwdSm80ILi2ELi2EN4cute5tupleIJNS5_1CILi128EEES8_NS7_ILi64EEEEEENS_10bfloat16_tEfNS_4arch4Sm80ELb1ELb0ELb1ELb0ELb0ELb0ELb0ELb0ELi2ELi4ELi4ELi4ELb0EEENS1_21CollectiveEpilogueBwdISA_SB_SD_Li256ELb0ELb0ELi2EEENS1_25SingleTileBwdLPTSchedulerILb0ELi128ELb0EEEEEEEEEvNT_6ParamsE$_ZN4cute3eso3ESOILb1ELb0EJNS_6LayoutINS_5tupleIJNS3_IJNS_1CILi2EEES5_EEENS4_ILi8EEEEEENS3_IJNS3_IJNS4_ILi1EEES5_EEENS4_ILi4EEEEEEEENS_10ViewEngineIPN7cutlass10bfloat16_tEEEEEC2ERKSD_RKSI_ - $_ZN7cutlass13device_kernelIN5flash19enable_sm80_to_sm89INS1_16FlashAttnBwdSm80INS1_25CollectiveMainloopBwdSm80ILi2ELi2EN4cute5tupleIJNS5_1CILi128EEES8_NS7_ILi64EEEEEENS_10bfloat16_tEfNS_4arch4Sm80ELb1ELb0ELb1ELb0ELb0ELb0ELb0ELb0ELi2ELi4ELi4ELi4ELb0EEENS1_21CollectiveEpilogueBwdISA_SB_SD_Li256ELb0ELb0ELi2EEENS1_25SingleTileBwdLPTSchedulerILb0ELi128ELb0EEEEEEEEEvNT_6ParamsE$_ZN4cute3eso3ESOILb1ELb0EJNS_6LayoutINS_5tupleIJNS3_IJNS_1CILi2EEES5_EEENS3_IJS5_NS4_ILi8EEEEEEEEENS3_IJNS3_IJS5_NS4_ILi4EEEEEENS3_IJNS4_ILi1EEES7_EEEEEEEENS_10ViewEngineIPfEEEEC2ERKSF_RKSI_)
$_ZN7cutlass13device_kernelIN5flash19enable_sm80_to_sm89INS1_16FlashAttnBwdSm80INS1_25CollectiveMainloopBwdSm80ILi2ELi2EN4cute5tupleIJNS5_1CILi128EEES8_NS7_ILi64EEEEEENS_10bfloat16_tEfNS_4arch4Sm80ELb1ELb0ELb1ELb0ELb0ELb0ELb0ELb0ELi2ELi4ELi4ELi4ELb0EEENS1_21CollectiveEpilogueBwdISA_SB_SD_Li256ELb0ELb0ELi2EEENS1_25SingleTileBwdLPTSchedulerILb0ELi128ELb0EEEEEEEEEvNT_6ParamsE$_ZN4cute3eso3ESOILb1ELb0EJNS_6LayoutINS_5tupleIJNS3_IJNS_1CILi2EEES5_EEENS3_IJS5_NS4_ILi8EEEEEEEEENS3_IJNS3_IJS5_NS4_ILi4EEEEEENS3_IJNS4_ILi1EEES7_EEEEEEEENS_10ViewEngineIPfEEEEC2ERKSF_RKSI_:
[----:B------:R-:W-:Y:S01]  /*a710*/  IADD3 R4, R81, -c[0x0][0x20], RZ ;  /* 0x8000080051047a10 */ /* 0x000fe20007ffe0ff */
[----:B------:R-:W-:Y:S01]  /*a720*/  IMAD.MOV.U32 R8, RZ, RZ, R6 ;  /* 0x000000ffff087224 */ /* 0x000fe200078e0006 */
[----:B------:R-:W-:-:S03]  /*a730*/  MOV R9, 0x0 ;  /* 0x0000000000097802 */ /* 0x000fc60000000f00 */
[----:B------:R1:W-:Y:S01]  /*a740*/  STL.64 [R4], R48 ;  /* 0x0000003004007387 */ /* 0x0003e20000100a00 */
[----:B------:R-:W-:Y:S05]  /*a750*/  RET.REL.NODEC R8 `(_ZN7cutlass13device_kernelIN5flash19enable_sm80_to_sm89INS1_16FlashAttnBwdSm80INS1_25CollectiveMainloopBwdSm80ILi2ELi2EN4cute5tupleIJNS5_1CILi128EEES8_NS7_ILi64EEEEEENS_10bfloat16_tEfNS_4arch4Sm80ELb1ELb0ELb1ELb0ELb0ELb0ELb0ELb0ELi2ELi4ELi4ELi4ELb0EEENS1_21CollectiveEpilogueBwdISA_SB_SD_Li256ELb0ELb0ELi2EEENS1_25SingleTileBwdLPTSchedulerILb0ELi128ELb0EEEEEEEEEvNT_6ParamsE) ;  /* 0xffff58a008007950 */ /* 0x000fea0003c3ffff */
        .type           $_ZN7cutlass13device_kernelIN5flash19enable_sm80_to_sm89INS1_16FlashAttnBwdSm80INS1_25CollectiveMainloopBwdSm80ILi2ELi2EN4cute5tupleIJNS5_1CILi128EEES8_NS7_ILi64EEEEEENS_10bfloat16_tEfNS_4arch4Sm80ELb1ELb0ELb1ELb0ELb0ELb0ELb0ELb0ELi2ELi4ELi4ELi4ELb0EEENS1_21CollectiveEpilogueBwdISA_SB_SD_Li256ELb0ELb0ELi2EEENS1_25SingleTileBwdLPTSchedulerILb0ELi128ELb0EEEEEEEEEvNT_6ParamsE$_ZN4cute3eso3ESOILb1ELb0EJNS_6LayoutINS_5tupleIJNS3_IJNS_1CILi2EEES5_EEENS4_ILi8EEEEEENS3_IJNS3_IJNS4_ILi1EEES5_EEENS4_ILi4EEEEEEEENS_10ViewEngineIPN7cutlass10bfloat16_tEEEEEC2ERKSD_RKSI_,@function
        .size           $_ZN7cutlass13device_kernelIN5flash19enable_sm80_to_sm89INS1_16FlashAttnBwdSm80INS1_25CollectiveMainloopBwdSm80ILi2ELi2EN4cute5tupleIJNS5_1CILi128EEES8_NS7_ILi64EEEEEENS_10bfloat16_tEfNS_4arch4Sm80ELb1ELb0ELb1ELb0ELb0ELb0ELb0ELb0ELi2ELi4ELi4ELi4ELb0EEENS1_21CollectiveEpilogueBwdISA_SB_SD_Li256ELb0ELb0ELi2EEENS1_25SingleTileBwdLPTSchedulerILb0ELi128ELb0EEEEEEEEEvNT_6ParamsE$_ZN4cute3eso3ESOILb1ELb0EJNS_6LayoutINS_5tupleIJNS3_IJNS_1CILi2EEES5_EEENS4_ILi8EEEEEENS3_IJNS3_IJNS4_ILi1EEES5_EEENS4_ILi4EEEEEEEENS_10ViewEngineIPN7cutlass10bfloat16_tEEEEEC2ERKSD_RKSI_,($_ZN7cutlass13device_kernelIN5flash19enable_sm80_to_sm89INS1_16FlashAttnBwdSm80INS1_25CollectiveMainloopBwdSm80ILi2ELi2EN4cute5tupleIJNS5_1CILi128EEES8_NS7_ILi64EEEEEENS_10bfloat16_tEfNS_4arch4Sm80ELb1ELb0ELb1ELb0ELb0ELb0ELb0ELb0ELi2ELi4ELi4ELi4ELb0EEENS1_21CollectiveEpilogueBwdISA_SB_SD_Li256ELb0ELb0ELi2EEENS1_25SingleTileBwdLPTSchedulerILb0ELi128ELb0EEEEEEEEEvNT_6ParamsE$_ZN4cute3eso3ESOILb1ELb0EJNS_6LayoutINS_5tupleIJNS3_IJNS_1CILi2EEES5_EEENS4_ILi8EEEEEENS3_IJNS3_IJNS4_ILi1EEES5_EEENS4_ILi4EEEEEEEEiEEC2ERKSD_RKi - $_ZN7cutlass13device_kernelIN5flash19enable_sm80_to_sm89INS1_16FlashAttnBwdSm80INS1_25CollectiveMainloopBwdSm80ILi2ELi2EN4cute5tupleIJNS5_1CILi128EEES8_NS7_ILi64EEEEEENS_10bfloat16_tEfNS_4arch4Sm80ELb1ELb0ELb1ELb0ELb0ELb0ELb0ELb0ELi2ELi4ELi4ELi4ELb0EEENS1_21CollectiveEpilogueBwdISA_SB_SD_Li256ELb0ELb0ELi2EEENS1_25SingleTileBwdLPTSchedulerILb0ELi128ELb0EEEEEEEEEvNT_6ParamsE$_ZN4cute3eso3ESOILb1ELb0EJNS_6LayoutINS_5tupleIJNS3_IJNS_1CILi2EEES5_EEENS4_ILi8EEEEEENS3_IJNS3_IJNS4_ILi1EEES5_EEENS4_ILi4EEEEEEEENS_10ViewEngineIPN7cutlass10bfloat16_tEEEEEC2ERKSD_RKSI_)
$_ZN7cutlass13device_kernelIN5flash19enable_sm80_to_sm89INS1_16FlashAttnBwdSm80INS1_25CollectiveMainloopBwdSm80ILi2ELi2EN4cute5tupleIJNS5_1CILi128EEES8_NS7_ILi64EEEEEENS_10bfloat16_tEfNS_4arch4Sm80ELb1ELb0ELb1ELb0ELb0ELb0ELb0ELb0ELi2ELi4ELi4ELi4ELb0EEENS1_21CollectiveEpilogueBwdISA_SB_SD_Li256ELb0ELb0ELi2EEENS1_25SingleTileBwdLPTSchedulerILb0ELi128ELb0EEEEEEEEEvNT_6ParamsE$_ZN4cute3eso3ESOILb1ELb0EJNS_6LayoutINS_5tupleIJNS3_IJNS_1CILi2EEES5_EEENS4_ILi8EEEEEENS3_IJNS3_IJNS4_ILi1EEES5_EEENS4_ILi4EEEEEEEENS_10ViewEngineIPN7cutlass10bfloat16_tEEEEEC2ERKSD_RKSI_:
[----:B------:R-:W-:Y:S01]  /*a760*/  IADD3 R2, R23, -c[0x0][0x20], RZ ;  /* 0x8000080017027a10 */ /* 0x000fe20007ffe0ff */
[----:B------:R-:W-:Y:S01]  /*a770*/  IMAD.MOV.U32 R7, RZ, RZ, R3 ;  /* 0x000000ffff077224 */ /* 0x000fe200078e0003 */
[----:B------:R-:W-:-:S04]  /*a780*/  MOV R5, 0x0 ;  /* 0x0000000000057802 */ /* 0x000fc80000000f00 */
[----:B------:R1:W-:Y:S01]  /*a790*/  STL.64 [R2], R6 ;  /* 0x0000000602007387 */ /* 0x0003e20000100a00 */
[----:B------:R-:W-:Y:S05]  /*a7a0*/  RET.REL.NODEC R4 `(_ZN7cutlass13device_kernelIN5flash19enable_sm80_to_sm89INS1_16FlashAttnBwdSm80INS1_25CollectiveMainloopBwdSm80ILi2ELi2EN4cute5tupleIJNS5_1CILi128EEES8_NS7_ILi64EEEEEENS_10bfloat16_tEfNS_4arch4Sm80ELb1ELb0ELb1ELb0ELb0ELb0ELb0ELb0ELi2ELi4ELi4ELi4ELb0EEENS1_21CollectiveEpilogueBwdISA_SB_SD_Li256ELb0ELb0ELi2EEENS1_25SingleTileBwdLPTSchedulerILb0ELi128ELb0EEEEEEEEEvNT_6ParamsE) ;  /* 0xffff585004007950 */ /* 0x000fea0003c3ffff */
        .type           $_ZN7cutlass13device_kernelIN5flash19enable_sm80_to_sm89INS1_16FlashAttnBwdSm80INS1_25CollectiveMainloopBwdSm80ILi2ELi2EN4cute5tupleIJNS5_1CILi128EEES8_NS7_ILi64EEEEEENS_10bfloat16_tEfNS_4arch4Sm80ELb1ELb0ELb1ELb0ELb0ELb0ELb0ELb0ELi2ELi4ELi4ELi4ELb0EEENS1_21CollectiveEpilogueBwdISA_SB_SD_Li256ELb0ELb0ELi2EEENS1_25SingleTileBwdLPTSchedulerILb0ELi128ELb0EEEEEEEEEvNT_6ParamsE$_ZN4cute3eso3ESOILb1ELb0EJNS_6LayoutINS_5tupleIJNS3_IJNS_1CILi2EEES5_EEENS4_ILi8EEEEEENS3_IJNS3_IJNS4_ILi1EEES5_EEENS4_ILi4EEEEEEEEiEEC2ERKSD_RKi,@function
        .size           $_ZN7cutlass13device_kernelIN5flash19enable_sm80_to_sm89INS1_16FlashAttnBwdSm80INS1_25CollectiveMainloopBwdSm80ILi2ELi2EN4cute5tupleIJNS5_1CILi128EEES8_NS7_ILi64EEEEEENS_10bfloat16_tEfNS_4arch4Sm80ELb1ELb0ELb1ELb0ELb0ELb0ELb0ELb0ELi2ELi4ELi4ELi4ELb0EEENS1_21CollectiveEpilogueBwdISA_SB_SD_Li256ELb0ELb0ELi2EEENS1_25SingleTileBwdLPTSchedulerILb0ELi128ELb0EEEEEEEEEvNT_6ParamsE$_ZN4cute3eso3ESOILb1ELb0EJNS_6LayoutINS_5tupleIJNS3_IJNS_1CILi2EEES5_EEENS4_ILi8EEEEEENS3_IJNS3_IJNS4_ILi1EEES5_EEENS4_ILi4EEEEEEEEiEEC2ERKSD_RKi,($_ZN7cutlass13device_kernelIN5flash19enable_sm80_to_sm89INS1_16FlashAttnBwdSm80INS1_25CollectiveMainloopBwdSm80ILi2ELi2EN4cute5tupleIJNS5_1CILi128EEES8_NS7_ILi64EEEEEENS_10bfloat16_tEfNS_4arch4Sm80ELb1ELb0ELb1ELb0ELb0ELb0ELb0ELb0ELi2ELi4ELi4ELi4ELb0EEENS1_21CollectiveEpilogueBwdISA_SB_SD_Li256ELb0ELb0ELi2EEENS1_25SingleTileBwdLPTSchedulerILb0ELi128ELb0EEEEEEEEEvNT_6ParamsE$_ZN4cute3eso3ESOILb1ELb0EJNS_6LayoutINS_5tupleIJNS3_IJNS_1CILi2EEES5_EEES5_NS4_ILi8EEEEEENS3_IJNS3_IJNS_11ScaledBasisINS4_ILi1EEEJLi1EEEENS9_IS7_JLi0EEEEEEENS9_INS4_ILi64EEEJLi0EEEENS9_INS4_ILi16EEEJLi1EEEEEEEEENS_10ViewEngineINS_23ArithmeticTupleIteratorINS_15ArithmeticTupleIJiiEEEEEEEEEC2ERKSJ_RKSP_ - $_ZN7cutlass13device_kernelIN5flash19enable_sm80_to_sm89INS1_16FlashAttnBwdSm80INS1_25CollectiveMainloopBwdSm80ILi2ELi2EN4cute5tupleIJNS5_1CILi128EEES8_NS7_ILi64EEEEEENS_10bfloat16_tEfNS_4arch4Sm80ELb1ELb0ELb1ELb0ELb0ELb0ELb0ELb0ELi2ELi4ELi4ELi4ELb0EEENS1_21CollectiveEpilogueBwdISA_SB_SD_Li256ELb0ELb0ELi2EEENS1_25SingleTileBwdLPTSchedulerILb0ELi128ELb0EEEEEEEEEvNT_6ParamsE$_ZN4cute3eso3ESOILb1ELb0EJNS_6LayoutINS_5tupleIJNS3_IJNS_1CILi2EEES5_EEENS4_ILi8EEEEEENS3_IJNS3_IJNS4_ILi1EEES5_EEENS4_ILi4EEEEEEEEiEEC2ERKSD_RKi)
$_ZN7cutlass13device_kernelIN5flash19enable_sm80_to_sm89INS1_16FlashAttnBwdSm80INS1_25CollectiveMainloopBwdSm80ILi2ELi2EN4cute5tupleIJNS5_1CILi128EEES8_NS7_ILi64EEEEEENS_10bfloat16_tEfNS_4arch4Sm80ELb1ELb0ELb1ELb0ELb0ELb0ELb0ELb0ELi2ELi4ELi4ELi4ELb0EEENS1_21CollectiveEpilogueBwdISA_SB_SD_Li256ELb0ELb0ELi2EEENS1_25SingleTileBwdLPTSchedulerILb0ELi128ELb0EEEEEEEEEvNT_6ParamsE$_ZN4cute3eso3ESOILb1ELb0EJNS_6LayoutINS_5tupleIJNS3_IJNS_1CILi2EEES5_EEENS4_ILi8EEEEEENS3_IJNS3_IJNS4_ILi1EEES5_EEENS4_ILi4EEEEEEEEiEEC2ERKSD_RKi:
[----:B------:R-:W-:Y:S02]  /*a7b0*/  IADD3 R2, R23, -c[0x0][0x20], RZ ;  /* 0x8000080017027a10 */ /* 0x000fe40007ffe0ff */
[----:B------:R-:W-:-:S03]  /*a7c0*/  MOV R5, 0x0 ;  /* 0x0000000000057802 */ /* 0x000fc60000000f00 */
[----:B------:R1:W-:Y:S01]  /*a7d0*/  STL [R2], R3 ;  /* 0x0000000302007387 */ /* 0x0003e20000100800 */
[----:B------:R-:W-:Y:S05]  /*a7e0*/  RET.REL.NODEC R4 `(_ZN7cutlass13device_kernelIN5flash19enable_sm80_to_sm89INS1_16FlashAttnBwdSm80INS1_25CollectiveMainloopBwdSm80ILi2ELi2EN4cute5tupleIJNS5_1CILi128EEES8_NS7_ILi64EEEEEENS_10bfloat16_tEfNS_4arch4Sm80ELb1ELb0ELb1ELb0ELb0ELb0ELb0ELb0ELi2ELi4ELi4ELi4ELb0EEENS1_21CollectiveEpilogueBwdISA_SB_SD_Li256ELb0ELb0ELi2EEENS1_25SingleTileBwdLPTSchedulerILb0ELi128ELb0EEEEEEEEEvNT_6ParamsE) ;  /* 0xffff581004007950 */ /* 0x000fea0003c3ffff */
        .type           $_ZN7cutlass13device_kernelIN5flash19enable_sm80_to_sm89INS1_16FlashAttnBwdSm80INS1_25CollectiveMainloopBwdSm80ILi2ELi2EN4cute5tupleIJNS5_1CILi128EEES8_NS7_ILi64EEEEEENS_10bfloat16_tEfNS_4arch4Sm80ELb1ELb0ELb1ELb0ELb0ELb0ELb0ELb0ELi2ELi4ELi4ELi4ELb0EEENS1_21CollectiveEpilogueBwdISA_SB_SD_Li256ELb0ELb0ELi2EEENS1_25SingleTileBwdLPTSchedulerILb0ELi128ELb0EEEEEEEEEvNT_6ParamsE$_ZN4cute3eso3ESOILb1ELb0EJNS_6LayoutINS_5tupleIJNS3_IJNS_1CILi2EEES5_EEES5_NS4_ILi8EEEEEENS3_IJNS3_IJNS_11ScaledBasisINS4_ILi1EEEJLi1EEEENS9_IS7_JLi0EEEEEEENS9_INS4_ILi64EEEJLi0EEEENS9_INS4_ILi16EEEJLi1EEEEEEEEENS_10ViewEngineINS_23ArithmeticTupleIteratorINS_15ArithmeticTupleIJiiEEEEEEEEEC2ERKSJ_RKSP_,@function
        .size           $_ZN7cutlass13device_kernelIN5flash19enable_sm80_to_sm89INS1_16FlashAttnBwdSm80INS1_25CollectiveMainloopBwdSm80ILi2ELi2EN4cute5tupleIJNS5_1CILi128EEES8_NS7_ILi64EEEEEENS_10bfloat16_tEfNS_4arch4Sm80ELb1ELb0ELb1ELb0ELb0ELb0ELb0ELb0ELi2ELi4ELi4ELi4ELb0EEENS1_21CollectiveEpilogueBwdISA_SB_SD_Li256ELb0ELb0ELi2EEENS1_25SingleTileBwdLPTSchedulerILb0ELi128ELb0EEEEEEEEEvNT_6ParamsE$_ZN4cute3eso3ESOILb1ELb0EJNS_6LayoutINS_5tupleIJNS3_IJNS_1CILi2EEES5_EEES5_NS4_ILi8EEEEEENS3_IJNS3_IJNS_11ScaledBasisINS4_ILi1EEEJLi1EEEENS9_IS7_JLi0EEEEEEENS9_INS4_ILi64EEEJLi0EEEENS9_INS4_ILi16EEEJLi1EEEEEEEEENS_10ViewEngineINS_23ArithmeticTupleIteratorINS_15ArithmeticTupleIJiiEEEEEEEEEC2ERKSJ_RKSP_,($_ZN7cutlass13device_kernelIN5flash19enable_sm80_to_sm89INS1_16FlashAttnBwdSm80INS1_25CollectiveMainloopBwdSm80ILi2ELi2EN4cute5tupleIJNS5_1CILi128EEES8_NS7_ILi64EEEEEENS_10bfloat16_tEfNS_4arch4Sm80ELb1ELb0ELb1ELb0ELb0ELb0ELb0ELb0ELi2ELi4ELi4ELi4ELb0EEENS1_21CollectiveEpilogueBwdISA_SB_SD_Li256ELb0ELb0ELi2EEENS1_25SingleTileBwdLPTSchedulerILb0ELi128ELb0EEEEEEEEEvNT_6ParamsE$_ZN4cute3eso3ESOILb1ELb0EJNS_6LayoutINS_5tupleIJNS3_IJNS_1CILi2EEES5_EEES5_NS4_ILi8EEEEEENS3_IJNS3_IJNS_11ScaledBasisINS4_ILi1EEEJLi1EEEENS9_IS7_JLi0EEEEEEENS9_INS4_ILi64EEEJLi0EEEENS9_INS4_ILi16EEEJLi1EEEEEEEEENS_15ArithmeticTupleIJiiEEEEEC2ERKSJ_RKSL_ - $_ZN7cutlass13device_kernelIN5flash19enable_sm80_to_sm89INS1_16FlashAttnBwdSm80INS1_25CollectiveMainloopBwdSm80ILi2ELi2EN4cute5tupleIJNS5_1CILi128EEES8_NS7_ILi64EEEEEENS_10bfloat16_tEfNS_4arch4Sm80ELb1ELb0ELb1ELb0ELb0ELb0ELb0ELb0ELi2ELi4ELi4ELi4ELb0EEENS1_21CollectiveEpilogueBwdISA_SB_SD_Li256ELb0ELb0ELi2EEENS1_25SingleTileBwdLPTSchedulerILb0ELi128ELb0EEEEEEEEEvNT_6ParamsE$_ZN4cute3eso3ESOILb1ELb0EJNS_6LayoutINS_5tupleIJNS3_IJNS_1CILi2EEES5_EEES5_NS4_ILi8EEEEEENS3_IJNS3_IJNS_11ScaledBasisINS4_ILi1EEEJLi1EEEENS9_IS7_JLi0EEEEEEENS9_INS4_ILi64EEEJLi0EEEENS9_INS4_ILi16EEEJLi1EEEEEEEEENS_10ViewEngineINS_23ArithmeticTupleIteratorINS_15ArithmeticTupleIJiiEEEEEEEEEC2ERKSJ_RKSP_)
$_ZN7cutlass13device_kernelIN5flash19enable_sm80_to_sm89INS1_16FlashAttnBwdSm80INS1_25CollectiveMainloopBwdSm80ILi2ELi2EN4cute5tupleIJNS5_1CILi128EEES8_NS7_ILi64EEEEEENS_10bfloat16_tEfNS_4arch4Sm80ELb1ELb0ELb1ELb0ELb0ELb0ELb0ELb0ELi2ELi4ELi4ELi4ELb0EEENS1_21CollectiveEpilogueBwdISA_SB_SD_Li256ELb0ELb0ELi2EEENS1_25SingleTileBwdLPTSchedulerILb0ELi128ELb0EEEEEEEEEvNT_6ParamsE$_ZN4cute3eso3ESOILb1ELb0EJNS_6LayoutINS_5tupleIJNS3_IJNS_1CILi2EEES5_EEES5_NS4_ILi8EEEEEENS3_IJNS3_IJNS_11ScaledBasisINS4_ILi1EEEJLi1EEEENS9_IS7_JLi0EEEEEEENS9_INS4_ILi64EEEJLi0EEEENS9_INS4_ILi16EEEJLi1EEEEEEEEENS_10ViewEngineINS_23ArithmeticTupleIteratorINS_15ArithmeticTupleIJiiEEEEEEEEEC2ERKSJ_RKSP_:
[----:B------:R-:W-:Y:S01]  /*a7f0*/  IADD3 R4, R81, -c[0x0][0x20], RZ ;  /* 0x8000080051047a10 */ /* 0x000fe20007ffe0ff */
[----:B------:R-:W-:Y:S01]  /*a800*/  IMAD.MOV.U32 R8, RZ, RZ, R6 ;  /* 0x000000ffff087224 */ /* 0x000fe200078e0006 */
[----:B------:R-:W-:-:S03]  /*a810*/  MOV R9, 0x0 ;  /* 0x0000000000097802 */ /* 0x000fc60000000f00 */
[----:B------:R1:W-:Y:S04]  /*a820*/  STL [R4], R2 ;  /* 0x0000000204007387 */ /* 0x0003e80000100800 */
[----:B------:R1:W-:Y:S01]  /*a830*/  STL [R4+0x4], R3 ;  /* 0x0000040304007387 */ /* 0x0003e20000100800 */
[----:B------:R-:W-:Y:S05]  /*a840*/  RET.REL.NODEC R8 `(_ZN7cutlass13device_kernelIN5flash19enable_sm80_to_sm89INS1_16FlashAttnBwdSm80INS1_25CollectiveMainloopBwdSm80ILi2ELi2EN4cute5tupleIJNS5_1CILi128EEES8_NS7_ILi64EEEEEENS_10bfloat16_tEfNS_4arch4Sm80ELb1ELb0ELb1ELb0ELb0ELb0ELb0ELb0ELi2ELi4ELi4ELi4ELb0EEENS1_21CollectiveEpilogueBwdISA_SB_SD_Li256ELb0ELb0ELi2EEENS1_25SingleTileBwdLPTSchedulerILb0ELi128ELb0EEEEEEEEEvNT_6ParamsE) ;  /* 0xffff57b008007950 */ /* 0x000fea0003c3ffff */
        .type           $_ZN7cutlass13device_kernelIN5flash19enable_sm80_to_sm89INS1_16FlashAttnBwdSm80INS1_25CollectiveMainloopBwdSm80ILi2ELi2EN4cute5tupleIJNS5_1CILi128EEES8_NS7_ILi64EEEEEENS_10bfloat16_tEfNS_4arch4Sm80ELb1ELb0ELb1ELb0ELb0ELb0ELb0ELb0ELi2ELi4ELi4ELi4ELb0EEENS1_21CollectiveEpilogueBwdISA_SB_SD_Li256ELb0ELb0ELi2EEENS1_25SingleTileBwdLPTSchedulerILb0ELi128ELb0EEEEEEEEEvNT_6ParamsE$_ZN4cute3eso3ESOILb1ELb0EJNS_6LayoutINS_5tupleIJNS3_IJNS_1CILi2EEES5_EEES5_NS4_ILi8EEEEEENS3_IJNS3_IJNS_11ScaledBasisINS4_ILi1EEEJLi1EEEENS9_IS7_JLi0EEEEEEENS9_INS4_ILi64EEEJLi0EEEENS9_INS4_ILi16EEEJLi1EEEEEEEEENS_15ArithmeticTupleIJiiEEEEEC2ERKSJ_RKSL_,@function
        .size           $_ZN7cutlass13device_kernelIN5flash19enable_sm80_to_sm89INS1_16FlashAttnBwdSm80INS1_25CollectiveMainloopBwdSm80ILi2ELi2EN4cute5tupleIJNS5_1CILi128EEES8_NS7_ILi64EEEEEENS_10bfloat16_tEfNS_4arch4Sm80ELb1ELb0ELb1ELb0ELb0ELb0ELb0ELb0ELi2ELi4ELi4ELi4ELb0EEENS1_21CollectiveEpilogueBwdISA_SB_SD_Li256ELb0ELb0ELi2EEENS1_25SingleTileBwdLPTSchedulerILb0ELi128ELb0EEEEEEEEEvNT_6ParamsE$_ZN4cute3eso3ESOILb1ELb0EJNS_6LayoutINS_5tupleIJNS3_IJNS_1CILi2EEES5_EEES5_NS4_ILi8EEEEEENS3_IJNS3_IJNS_11ScaledBasisINS4_ILi1EEEJLi1EEEENS9_IS7_JLi0EEEEEEENS9_INS4_ILi64EEEJLi0EEEENS9_INS4_ILi16EEEJLi1EEEEEEEEENS_15ArithmeticTupleIJiiEEEEEC2ERKSJ_RKSL_,($_ZN7cutlass13device_kernelIN5flash19enable_sm80_to_sm89INS1_16FlashAttnBwdSm80INS1_25CollectiveMainloopBwdSm80ILi2ELi2EN4cute5tupleIJNS5_1CILi128EEES8_NS7_ILi64EEEEEENS_10bfloat16_tEfNS_4arch4Sm80ELb1ELb0ELb1ELb0ELb0ELb0ELb0ELb0ELi2ELi4ELi4ELi4ELb0EEENS1_21CollectiveEpilogueBwdISA_SB_SD_Li256ELb0ELb0ELi2EEENS1_25SingleTileBwdLPTSchedulerILb0ELi128ELb0EEEEEEEEEvNT_6ParamsE$_ZN4cute3eso3ESOILb1ELb0EJNS_6LayoutINS_5tupleIJNS3_IJNS_1CILi2EEES5_EEES6_EEENS3_IJNS3_IJNS4_ILi1EEES5_EEENS3_IJNS4_ILi32EEENS4_ILi64EEEEEEEEEEENS_10ViewEngineIPN7cutlass10bfloat16_tEEEEEC2ERKSE_RKSJ_ - $_ZN7cutlass13device_kernelIN5flash19enable_sm80_to_sm89INS1_16FlashAttnBwdSm80INS1_25CollectiveMainloopBwdSm80ILi2ELi2EN4cute5tupleIJNS5_1CILi128EEES8_NS7_ILi64EEEEEENS_10bfloat16_tEfNS_4arch4Sm80ELb1ELb0ELb1ELb0ELb0ELb0ELb0ELb0ELi2ELi4ELi4ELi4ELb0EEENS1_21CollectiveEpilogueBwdISA_SB_SD_Li256ELb0ELb0ELi2EEENS1_25SingleTileBwdLPTSchedulerILb0ELi128ELb0EEEEEEEEEvNT_6ParamsE$_ZN4cute3eso3ESOILb1ELb0EJNS_6LayoutINS_5tupleIJNS3_IJNS_1CILi2EEES5_EEES5_NS4_ILi8EEEEEENS3_IJNS3_IJNS_11ScaledBasisINS4_ILi1EEEJLi1EEEENS9_IS7_JLi0EEEEEEENS9_INS4_ILi64EEEJLi0EEEENS9_INS4_ILi16EEEJLi1EEEEEEEEENS_15ArithmeticTupleIJiiEEEEEC2ERKSJ_RKSL_)
$_ZN7cutlass13device_kernelIN5flash19enable_sm80_to_sm89INS1_16FlashAttnBwdSm80INS1_25CollectiveMainloopBwdSm80ILi2ELi2EN4cute5tupleIJNS5_1CILi128EEES8_NS7_ILi64EEEEEENS_10bfloat16_tEfNS_4arch4Sm80ELb1ELb0ELb1ELb0ELb0ELb0ELb0ELb0ELi2ELi4ELi4ELi4ELb0EEENS1_21CollectiveEpilogueBwdISA_SB_SD_Li256ELb0ELb0ELi2EEENS1_25SingleTileBwdLPTSchedulerILb0ELi128ELb0EEEEEEEEEvNT_6ParamsE$_ZN4cute3eso3ESOILb1ELb0EJNS_6LayoutINS_5tupleIJNS3_IJNS_1CILi2EEES5_EEES5_NS4_ILi8EEEEEENS3_IJNS3_IJNS_11ScaledBasisINS4_ILi1EEEJLi1EEEENS9_IS7_JLi0EEEEEEENS9_INS4_ILi64EEEJLi0EEEENS9_INS4_ILi16EEEJLi1EEEEEEEEENS_15ArithmeticTupleIJiiEEEEEC2ERKSJ_RKSL_:
[----:B------:R-:W-:Y:S01]  /*a850*/  IADD3 R4, R81, -c[0x0][0x20], RZ ;  /* 0x8000080051047a10 */ /* 0x000fe20007ffe0ff */
[----:B------:R-:W-:Y:S01]  /*a860*/  IMAD.MOV.U32 R8, RZ, RZ, R6 ;  /* 0x000000ffff087224 */ /* 0x000fe200078e0006 */
[----:B------:R-:W-:-:S03]  /*a870*/  MOV R9, 0x0 ;  /* 0x0000000000097802 */ /* 0x000fc60000000f00 */
[----:B------:R1:W-:Y:S04]  /*a880*/  STL [R4], R2 ;  /* 0x0000000204007387 */ /* 0x0003e80000100800 */
[----:B------:R1:W-:Y:S01]  /*a890*/  STL [R4+0x4], R3 ;  /* 0x0000040304007387 */ /* 0x0003e20000100800 */
[----:B------:R-:W-:Y:S05]  /*a8a0*/  RET.REL.NODEC R8 `(_ZN7cutlass13device_kernelIN5flash19enable_sm80_to_sm89INS1_16FlashAttnBwdSm80INS1_25CollectiveMainloopBwdSm80ILi2ELi2EN4cute5tupleIJNS5_1CILi128EEES8_NS7_ILi64EEEEEENS_10bfloat16_tEfNS_4arch4Sm80ELb1ELb0ELb1ELb0ELb0ELb0ELb0ELb0ELi2ELi4ELi4ELi4ELb0EEENS1_21CollectiveEpilogueBwdISA_SB_SD_Li256ELb0ELb0ELi2EEENS1_25SingleTileBwdLPTSchedulerILb0ELi128ELb0EEEEEEEEEvNT_6ParamsE) ;  /* 0xffff575008007950 */ /* 0x000fea0003c3ffff */
        .type           $_ZN7cutlass13device_kernelIN5flash19enable_sm80_to_sm89INS1_16FlashAttnBwdSm80INS1_25CollectiveMainloopBwdSm80ILi2ELi2EN4cute5tupleIJNS5_1CILi128EEES8_NS7_ILi64EEEEEENS_10bfloat16_tEfNS_4arch4Sm80ELb1ELb0ELb1ELb0ELb0ELb0ELb0ELb0ELi2ELi4ELi4ELi4ELb0EEENS1_21CollectiveEpilogueBwdISA_SB_SD_Li256ELb0ELb0ELi2EEENS1_25SingleTileBwdLPTSchedulerILb0ELi128ELb0EEEEEEEEEvNT_6ParamsE$_ZN4cute3eso3ESOILb1ELb0EJNS_6LayoutINS_5tupleIJNS3_IJNS_1CILi2EEES5_EEES6_EEENS3_IJNS3_IJNS4_ILi1EEES5_EEENS3_IJNS4_ILi32EEENS4_ILi64EEEEEEEEEEENS_10ViewEngineIPN7cutlass10bfloat16_tEEEEEC2ERKSE_RKSJ_,@function
        .size           $_ZN7cutlass13device_kernelIN5flash19enable_sm80_to_sm89INS1_16FlashAttnBwdSm80INS1_25CollectiveMainloopBwdSm80ILi2ELi2EN4cute5tupleIJNS5_1CILi128EEES8_NS7_ILi64EEEEEENS_10bfloat16_tEfNS_4arch4Sm80ELb1ELb0ELb1ELb0ELb0ELb0ELb0ELb0ELi2ELi4ELi4ELi4ELb0EEENS1_21CollectiveEpilogueBwdISA_SB_SD_Li256ELb0ELb0ELi2EEENS1_25SingleTileBwdLPTSchedulerILb0ELi128ELb0EEEEEEEEEvNT_6ParamsE$_ZN4cute3eso3ESOILb1ELb0EJNS_6LayoutINS_5tupleIJNS3_IJNS_1CILi2EEES5_EEES6_EEENS3_IJNS3_IJNS4_ILi1EEES5_EEENS3_IJNS4_ILi32EEENS4_ILi64EEEEEEEEEEENS_10ViewEngineIPN7cutlass10bfloat16_tEEEEEC2ERKSE_RKSJ_,($_ZN7cutlass13device_kernelIN5flash19enable_sm80_to_sm89INS1_16FlashAttnBwdSm80INS1_25CollectiveMainloopBwdSm80ILi2ELi2EN4cute5tupleIJNS5_1CILi128EEES8_NS7_ILi64EEEEEENS_10bfloat16_tEfNS_4arch4Sm80ELb1ELb0ELb1ELb0ELb0ELb0ELb0ELb0ELi2ELi4ELi4ELi4ELb0EEENS1_21CollectiveEpilogueBwdISA_SB_SD_Li256ELb0ELb0ELi2EEENS1_25SingleTileBwdLPTSchedulerILb0ELi128ELb0EEEEEEEEEvNT_6ParamsE$_ZN4cute3eso3ESOILb1ELb0EJNS_6LayoutINS_5tupleIJNS3_IJNS_1CILi2EEES5_EEES6_EEENS3_IJNS3_IJNS4_ILi1EEES5_EEENS3_IJNS4_ILi32EEENS4_ILi64EEEEEEEEEEEiEEC2ERKSE_RKi - $_ZN7cutlass13device_kernelIN5flash19enable_sm80_to_sm89INS1_16FlashAttnBwdSm80INS1_25CollectiveMainloopBwdSm80ILi2ELi2EN4cute5tupleIJNS5_1CILi128EEES8_NS7_ILi64EEEEEENS_10bfloat16_tEfNS_4arch4Sm80ELb1ELb0ELb1ELb0ELb0ELb0ELb0ELb0ELi2ELi4ELi4ELi4ELb0EEENS1_21CollectiveEpilogueBwdISA_SB_SD_Li256ELb0ELb0ELi2EEENS1_25SingleTileBwdLPTSchedulerILb0ELi128ELb0EEEEEEEEEvNT_6ParamsE$_ZN4cute3eso3ESOILb1ELb0EJNS_6LayoutINS_5tupleIJNS3_IJNS_1CILi2EEES5_EEES6_EEENS3_IJNS3_IJNS4_ILi1EEES5_EEENS3_IJNS4_ILi32EEENS4_ILi64EEEEEEEEEEENS_10ViewEngineIPN7cutlass10bfloat16_tEEEEEC2ERKSE_RKSJ_)
$_ZN7cutlass13device_kernelIN5flash19enable_sm80_to_sm89INS1_16FlashAttnBwdSm80INS1_25CollectiveMainloopBwdSm80ILi2ELi2EN4cute5tupleIJNS5_1CILi128EEES8_NS7_ILi64EEEEEENS_10bfloat16_tEfNS_4arch4Sm80ELb1ELb0ELb1ELb0ELb0ELb0ELb0ELb0ELi2ELi4ELi4ELi4ELb0EEENS1_21CollectiveEpilogueBwdISA_SB_SD_Li256ELb0ELb0ELi2EEENS1_25SingleTileBwdLPTSchedulerILb0ELi128ELb0EEEEEEEEEvNT_6ParamsE$_ZN4cute3eso3ESOILb1ELb0EJNS_6LayoutINS_5tupleIJNS3_IJNS_1CILi2EEES5_EEES6_EEENS3_IJNS3_IJNS4_ILi1EEES5_EEENS3_IJNS4_ILi32EEENS4_ILi64EEEEEEEEEEENS_10ViewEngineIPN7cutlass10bfloat16_tEEEEEC2ERKSE_RKSJ_:
[----:B------:R-:W-:Y:S01]  /*a8b0*/  IADD3 R2, R67, -c[0x0][0x20], RZ ;  /* 0x8000080043027a10 */ /* 0x000fe20007ffe0ff */
[----:B------:R-:W-:Y:S01]  /*a8c0*/  IMAD.MOV.U32 R7, RZ, RZ, R3 ;  /* 0x000000ffff077224 */ /* 0x000fe200078e0003 */
[----:B------:R-:W-:-:S04]  /*a8d0*/  MOV R5, 0x0 ;  /* 0x0000000000057802 */ /* 0x000fc80000000f00 */
[----:B------:R1:W-:Y:S01]  /*a8e0*/  STL.64 [R2], R6 ;  /* 0x0000000602007387 */ /* 0x0003e20000100a00 */
[----:B------:R-:W-:Y:S05]  /*a8f0*/  RET.REL.NODEC R4 `(_ZN7cutlass13device_kernelIN5flash19enable_sm80_to_sm89INS1_16FlashAttnBwdSm80INS1_25CollectiveMainloopBwdSm80ILi2ELi2EN4cute5tupleIJNS5_1CILi128EEES8_NS7_ILi64EEEEEENS_10bfloat16_tEfNS_4arch4Sm80ELb1ELb0ELb1ELb0ELb0ELb0ELb0ELb0ELi2ELi4ELi4ELi4ELb0EEENS1_21CollectiveEpilogueBwdISA_SB_SD_Li256ELb0ELb0ELi2EEENS1_25SingleTileBwdLPTSchedulerILb0ELi128ELb0EEEEEEEEEvNT_6ParamsE) ;  /* 0xffff570004007950 */ /* 0x000fea0003c3ffff */
        .type           $_ZN7cutlass13device_kernelIN5flash19enable_sm80_to_sm89INS1_16FlashAttnBwdSm80INS1_25CollectiveMainloopBwdSm80ILi2ELi2EN4cute5tupleIJNS5_1CILi128EEES8_NS7_ILi64EEEEEENS_10bfloat16_tEfNS_4arch4Sm80ELb1ELb0ELb1ELb0ELb0ELb0ELb0ELb0ELi2ELi4ELi4ELi4ELb0EEENS1_21CollectiveEpilogueBwdISA_SB_SD_Li256ELb0ELb0ELi2EEENS1_25SingleTileBwdLPTSchedulerILb0ELi128ELb0EEEEEEEEEvNT_6ParamsE$_ZN4cute3eso3ESOILb1ELb0EJNS_6LayoutINS_5tupleIJNS3_IJNS_1CILi2EEES5_EEES6_EEENS3_IJNS3_IJNS4_ILi1EEES5_EEENS3_IJNS4_ILi32EEENS4_ILi64EEEEEEEEEEEiEEC2ERKSE_RKi,@function
        .size           $_ZN7cutlass13device_kernelIN5flash19enable_sm80_to_sm89INS1_16FlashAttnBwdSm80INS1_25CollectiveMainloopBwdSm80ILi2ELi2EN4cute5tupleIJNS5_1CILi128EEES8_NS7_ILi64EEEEEENS_10bfloat16_tEfNS_4arch4Sm80ELb1ELb0ELb1ELb0ELb0ELb0ELb0ELb0ELi2ELi4ELi4ELi4ELb0EEENS1_21CollectiveEpilogueBwdISA_SB_SD_Li256ELb0ELb0ELi2EEENS1_25SingleTileBwdLPTSchedulerILb0ELi128ELb0EEEEEEEEEvNT_6ParamsE$_ZN4cute3eso3ESOILb1ELb0EJNS_6LayoutINS_5tupleIJNS3_IJNS_1CILi2EEES5_EEES6_EEENS3_IJNS3_IJNS4_ILi1EEES5_EEENS3_IJNS4_ILi32EEENS4_ILi64EEEEEEEEEEEiEEC2ERKSE_RKi,($_ZN7cutlass13device_kernelIN5flash19enable_sm80_to_sm89INS1_16FlashAttnBwdSm80INS1_25CollectiveMainloopBwdSm80ILi2ELi2EN4cute5tupleIJNS5_1CILi128EEES8_NS7_ILi64EEEEEENS_10bfloat16_tEfNS_4arch4Sm80ELb1ELb0ELb1ELb0ELb0ELb0ELb0ELb0ELi2ELi4ELi4ELi4ELb0EEENS1_21CollectiveEpilogueBwdISA_SB_SD_Li256ELb0ELb0ELi2EEENS1_25SingleTileBwdLPTSchedulerILb0ELi128ELb0EEEEEEEEEvNT_6ParamsE$_ZN4cute3eso3ESOILb1ELb0EJNS_6LayoutINS_5tupleIJNS3_IJNS_1CILi2EEES5_S5_EEEEEENS3_IJNS3_IJNS4_ILi1EEES5_NS4_ILi4EEEEEEEEEEENS_10ViewEngineIPN7cutlass10bfloat16_tEEEEEC2ERKSC_RKSH_ - $_ZN7cutlass13device_kernelIN5flash19enable_sm80_to_sm89INS1_16FlashAttnBwdSm80INS1_25CollectiveMainloopBwdSm80ILi2ELi2EN4cute5tupleIJNS5_1CILi128EEES8_NS7_ILi64EEEEEENS_10bfloat16_tEfNS_4arch4Sm80ELb1ELb0ELb1ELb0ELb0ELb0ELb0ELb0ELi2ELi4ELi4ELi4ELb0EEENS1_21CollectiveEpilogueBwdISA_SB_SD_Li256ELb0ELb0ELi2EEENS1_25SingleTileBwdLPTSchedulerILb0ELi128ELb0EEEEEEEEEvNT_6ParamsE$_ZN4cute3eso3ESOILb1ELb0EJNS_6LayoutINS_5tupleIJNS3_IJNS_1CILi2EEES5_EEES6_EEENS3_IJNS3_IJNS4_ILi1EEES5_EEENS3_IJNS4_ILi32EEENS4_ILi64EEEEEEEEEEEiEEC2ERKSE_RKi)
$_ZN7cutlass13device_kernelIN5flash19enable_sm80_to_sm89INS1_16FlashAttnBwdSm80INS1_25CollectiveMainloopBwdSm80ILi2ELi2EN4cute5tupleIJNS5_1CILi128EEES8_NS7_ILi64EEEEEENS_10bfloat16_tEfNS_4arch4Sm80ELb1ELb0ELb1ELb0ELb0ELb0ELb0ELb0ELi2ELi4ELi4ELi4ELb0EEENS1_21CollectiveEpilogueBwdISA_SB_SD_Li256ELb0ELb0ELi2EEENS1_25SingleTileBwdLPTSchedulerILb0ELi128ELb0EEEEEEEEEvNT_6ParamsE$_ZN4cute3eso3ESOILb1ELb0EJNS_6LayoutINS_5tupleIJNS3_IJNS_1CILi2EEES5_EEES6_EEENS3_IJNS3_IJNS4_ILi1EEES5_EEENS3_IJNS4_ILi32EEENS4_ILi64EEEEEEEEEEEiEEC2ERKSE_RKi:
[----:B------:R-:W-:Y:S02]  /*a900*/  IADD3 R2, R67, -c[0x0][0x20], RZ ;  /* 0x8000080043027a10 */ /* 0x000fe40007ffe0ff */
[----:B------:R-:W-:-:S03]  /*a910*/  MOV R5, 0x0 ;  /* 0x0000000000057802 */ /* 0x000fc60000000f00 */
[----:B------:R1:W-:Y:S01]  /*a920*/  STL [R2], R3 ;  /* 0x0000000302007387 */ /* 0x0003e20000100800 */
[----:B------:R-:W-:Y:S05]  /*a930*/  RET.REL.NODEC R4 `(_ZN7cutlass13device_kernelIN5flash19enable_sm80_to_sm89INS1_16FlashAttnBwdSm80INS1_25CollectiveMainloopBwdSm80ILi2ELi2EN4cute5tupleIJNS5_1CILi128EEES8_NS7_ILi64EEEEEENS_10bfloat16_tEfNS_4arch4Sm80ELb1ELb0ELb1ELb0ELb0ELb0ELb0ELb0ELi2ELi4ELi4ELi4ELb0EEENS1_21CollectiveEpilogueBwdISA_SB_SD_Li256ELb0ELb0ELi2EEENS1_25SingleTileBwdLPTSchedulerILb0ELi128ELb0EEEEEEEEEvNT_6ParamsE) ;  /* 0xffff56c004007950 */ /* 0x000fea0003c3ffff */
        .type           $_ZN7cutlass13device_kernelIN5flash19enable_sm80_to_sm89INS1_16FlashAttnBwdSm80INS1_25CollectiveMainloopBwdSm80ILi2ELi2EN4cute5tupleIJNS5_1CILi128EEES8_NS7_ILi64EEEEEENS_10bfloat16_tEfNS_4arch4Sm80ELb1ELb0ELb1ELb0ELb0ELb0ELb0ELb0ELi2ELi4ELi4ELi4ELb0EEENS1_21CollectiveEpilogueBwdISA_SB_SD_Li256ELb0ELb0ELi2EEENS1_25SingleTileBwdLPTSchedulerILb0ELi128ELb0EEEEEEEEEvNT_6ParamsE$_ZN4cute3eso3ESOILb1ELb0EJNS_6LayoutINS_5tupleIJNS3_IJNS_1CILi2EEES5_S5_EEEEEENS3_IJNS3_IJNS4_ILi1EEES5_NS4_ILi4EEEEEEEEEEENS_10ViewEngineIPN7cutlass10bfloat16_tEEEEEC2ERKSC_RKSH_,@function
        .size           $_ZN7cutlass13device_kernelIN5flash19enable_sm80_to_sm89INS1_16FlashAttnBwdSm80INS1_25CollectiveMainloopBwdSm80ILi2ELi2EN4cute5tupleIJNS5_1CILi128EEES8_NS7_ILi64EEEEEENS_10bfloat16_tEfNS_4arch4Sm80ELb1ELb0ELb1ELb0ELb0ELb0ELb0ELb0ELi2ELi4ELi4ELi4ELb0EEENS1_21CollectiveEpilogueBwdISA_SB_SD_Li256ELb0ELb0ELi2EEENS1_25SingleTileBwdLPTSchedulerILb0ELi128ELb0EEEEEEEEEvNT_6ParamsE$_ZN4cute3eso3ESOILb1ELb0EJNS_6LayoutINS_5tupleIJNS3_IJNS_1CILi2EEES5_S5_EEEEEENS3_IJNS3_IJNS4_ILi1EEES5_NS4_ILi4EEEEEEEEEEENS_10ViewEngineIPN7cutlass10bfloat16_tEEEEEC2ERKSC_RKSH_,($_ZN7cutlass13device_kernelIN5flash19enable_sm80_to_sm89INS1_16FlashAttnBwdSm80INS1_25CollectiveMainloopBwdSm80ILi2ELi2EN4cute5tupleIJNS5_1CILi128EEES8_NS7_ILi64EEEEEENS_10bfloat16_tEfNS_4arch4Sm80ELb1ELb0ELb1ELb0ELb0ELb0ELb0ELb0ELi2ELi4ELi4ELi4ELb0EEENS1_21CollectiveEpilogueBwdISA_SB_SD_Li256ELb0ELb0ELi2EEENS1_25SingleTileBwdLPTSchedulerILb0ELi128ELb0EEEEEEEEEvNT_6ParamsE$_ZN4cute3eso3ESOILb1ELb0EJNS_6LayoutINS_5tupleIJNS3_IJNS_1CILi2EEES5_S5_EEEEEENS3_IJNS3_IJNS4_ILi1EEES5_NS4_ILi4EEEEEEEEEEEiEEC2ERKSC_RKi - $_ZN7cutlass13device_kernelIN5flash19enable_sm80_to_sm89INS1_16FlashAttnBwdSm80INS1_25CollectiveMainloopBwdSm80ILi2ELi2EN4cute5tupleIJNS5_1CILi128EEES8_NS7_ILi64EEEEEENS_10bfloat16_tEfNS_4arch4Sm80ELb1ELb0ELb1ELb0ELb0ELb0ELb0ELb0ELi2ELi4ELi4ELi4ELb0EEENS1_21CollectiveEpilogueBwdISA_SB_SD_Li256ELb0ELb0ELi2EEENS1_25SingleTileBwdLPTSchedulerILb0ELi128ELb0EEEEEEEEEvNT_6ParamsE$_ZN4cute3eso3ESOILb1ELb0EJNS_6LayoutINS_5tupleIJNS3_IJNS_1CILi2EEES5_S5_EEEEEENS3_IJNS3_IJNS4_ILi1EEES5_NS4_ILi4EEEEEEEEEEENS_10ViewEngineIPN7cutlass10bfloat16_tEEEEEC2ERKSC_RKSH_)
$_ZN7cutlass13device_kernelIN5flash19enable_sm80_to_sm89INS1_16FlashAttnBwdSm80INS1_25CollectiveMainloopBwdSm80ILi2ELi2EN4cute5tupleIJNS5_1CILi128EEES8_NS7_ILi64EEEEEENS_10bfloat16_tEfNS_4arch4Sm80ELb1ELb0ELb1ELb0ELb0ELb0ELb0ELb0ELi2ELi4ELi4ELi4ELb0EEENS1_21CollectiveEpilogueBwdISA_SB_SD_Li256ELb0ELb0ELi2EEENS1_25SingleTileBwdLPTSchedulerILb0ELi128ELb0EEEEEEEEEvNT_6ParamsE$_ZN4cute3eso3ESOILb1ELb0EJNS_6LayoutINS_5tupleIJNS3_IJNS_1CILi2EEES5_S5_EEEEEENS3_IJNS3_IJNS4_ILi1EEES5_NS4_ILi4EEEEEEEEEEENS_10ViewEngineIPN7cutlass10bfloat16_tEEEEEC2ERKSC_RKSH_:
[----:B------:R-:W-:Y:S01]  /*a940*/  IADD3 R2, R67, -c[0x0][0x20], RZ ;  /* 0x8000080043027a10 */ /* 0x000fe20007ffe0ff */
[----:B------:R-:W-:Y:S01]  /*a950*/  IMAD.MOV.U32 R7, RZ, RZ, R3 ;  /* 0x000000ffff077224 */ /* 0x000fe200078e0003 */
[----:B------:R-:W-:-:S04]  /*a960*/  MOV R5, 0x0 ;  /* 0x0000000000057802 */ /* 0x000fc80000000f00 */
[----:B------:R1:W-:Y:S01]  /*a970*/  STL.64 [R2], R6 ;  /* 0x0000000602007387 */ /* 0x0003e20000100a00 */
[----:B------:R-:W-:Y:S05]  /*a980*/  RET.REL.NODEC R4 `(_ZN7cutlass13device_kernelIN5flash19enable_sm80_to_sm89INS1_16FlashAttnBwdSm80INS1_25CollectiveMainloopBwdSm80ILi2ELi2EN4cute5tupleIJNS5_1CILi128EEES8_NS7_ILi64EEEEEENS_10bfloat16_tEfNS_4arch4Sm80ELb1ELb0ELb1ELb0ELb0ELb0ELb0ELb0ELi2ELi4ELi4ELi4ELb0EEENS1_21CollectiveEpilogueBwdISA_SB_SD_Li256ELb0ELb0ELi2EEENS1_25SingleTileBwdLPTSchedulerILb0ELi128ELb0EEEEEEEEEvNT_6ParamsE) ;  /* 0xffff567004007950 */ /* 0x000fea0003c3ffff */
        .type           $_ZN7cutlass13device_kernelIN5flash19enable_sm80_to_sm89INS1_16FlashAttnBwdSm80INS1_25CollectiveMainloopBwdSm80ILi2ELi2EN4cute5tupleIJNS5_1CILi128EEES8_NS7_ILi64EEEEEENS_10bfloat16_tEfNS_4arch4Sm80ELb1ELb0ELb1ELb0ELb0ELb0ELb0ELb0ELi2ELi4ELi4ELi4ELb0EEENS1_21CollectiveEpilogueBwdISA_SB_SD_Li256ELb0ELb0ELi2EEENS1_25SingleTileBwdLPTSchedulerILb0ELi128ELb0EEEEEEEEEvNT_6ParamsE$_ZN4cute3eso3ESOILb1ELb0EJNS_6LayoutINS_5tupleIJNS3_IJNS_1CILi2EEES5_S5_EEEEEENS3_IJNS3_IJNS4_ILi1EEES5_NS4_ILi4EEEEEEEEEEEiEEC2ERKSC_RKi,@function
        .size           $_ZN7cutlass13device_kernelIN5flash19enable_sm80_to_sm89INS1_16FlashAttnBwdSm80INS1_25CollectiveMainloopBwdSm80ILi2ELi2EN4cute5tupleIJNS5_1CILi128EEES8_NS7_ILi64EEEEEENS_10bfloat16_tEfNS_4arch4Sm80ELb1ELb0ELb1ELb0ELb0ELb0ELb0ELb0ELi2ELi4ELi4ELi4ELb0EEENS1_21CollectiveEpilogueBwdISA_SB_SD_Li256ELb0ELb0ELi2EEENS1_25SingleTileBwdLPTSchedulerILb0ELi128ELb0EEEEEEEEEvNT_6ParamsE$_ZN4cute3eso3ESOILb1ELb0EJNS_6LayoutINS_5tupleIJNS3_IJNS_1CILi2EEES5_S5_EEEEEENS3_IJNS3_IJNS4_ILi1EEES5_NS4_ILi4EEEEEEEEEEEiEEC2ERKSC_RKi,($_ZN7cutlass13device_kernelIN5flash19enable_sm80_to_sm89INS1_16FlashAttnBwdSm80INS1_25CollectiveMainloopBwdSm80ILi2ELi2EN4cute5tupleIJNS5_1CILi128EEES8_NS7_ILi64EEEEEENS_10bfloat16_tEfNS_4arch4Sm80ELb1ELb0ELb1ELb0ELb0ELb0ELb0ELb0ELi2ELi4ELi4ELi4ELb0EEENS1_21CollectiveEpilogueBwdISA_SB_SD_Li256ELb0ELb0ELi2EEENS1_25SingleTileBwdLPTSchedulerILb0ELi128ELb0EEEEEEEEEvNT_6ParamsE$_ZN4cute3eso3ESOILb1ELb0EJNS_6LayoutINS_5tupleIJNS3_IJNS_1CILi2EEES5_S5_EEES5_EEENS3_IJNS3_IJNS4_ILi1EEES5_NS4_ILi4EEEEEENS4_ILi64EEEEEEEENS_10ViewEngineIPN7cutlass10bfloat16_tEEEEEC2ERKSD_RKSI_ - $_ZN7cutlass13device_kernelIN5flash19enable_sm80_to_sm89INS1_16FlashAttnBwdSm80INS1_25CollectiveMainloopBwdSm80ILi2ELi2EN4cute5tupleIJNS5_1CILi128EEES8_NS7_ILi64EEEEEENS_10bfloat16_tEfNS_4arch4Sm80ELb1ELb0ELb1ELb0ELb0ELb0ELb0ELb0ELi2ELi4ELi4ELi4ELb0EEENS1_21CollectiveEpilogueBwdISA_SB_SD_Li256ELb0ELb0ELi2EEENS1_25SingleTileBwdLPTSchedulerILb0ELi128ELb0EEEEEEEEEvNT_6ParamsE$_ZN4cute3eso3ESOILb1ELb0EJNS_6LayoutINS_5tupleIJNS3_IJNS_1CILi2EEES5_S5_EEEEEENS3_IJNS3_IJNS4_ILi1EEES5_NS4_ILi4EEEEEEEEEEEiEEC2ERKSC_RKi)
$_ZN7cutlass13device_kernelIN5flash19enable_sm80_to_sm89INS1_16FlashAttnBwdSm80INS1_25CollectiveMainloopBwdSm80ILi2ELi2EN4cute5tupleIJNS5_1CILi128EEES8_NS7_ILi64EEEEEENS_10bfloat16_tEfNS_4arch4Sm80ELb1ELb0ELb1ELb0ELb0ELb0ELb0ELb0ELi2ELi4ELi4ELi4ELb0EEENS1_21CollectiveEpilogueBwdISA_SB_SD_Li256ELb0ELb0ELi2EEENS1_25SingleTileBwdLPTSchedulerILb0ELi128ELb0EEEEEEEEEvNT_6ParamsE$_ZN4cute3eso3ESOILb1ELb0EJNS_6LayoutINS_5tupleIJNS3_IJNS_1CILi2EEES5_S5_EEEEEENS3_IJNS3_IJNS4_ILi1EEES5_NS4_ILi4EEEEEEEEEEEiEEC2ERKSC_RKi:
[----:B------:R-:W-:Y:S02]  /*a990*/  IADD3 R2, R67, -c[0x0][0x20], RZ ;  /* 0x8000080043027a10 */ /* 0x000fe40007ffe0ff */
[----:B------:R-:W-:-:S03]  /*a9a0*/  MOV R5, 0x0 ;  /* 0x0000000000057802 */ /* 0x000fc60000000f00 */
[----:B------:R1:W-:Y:S01]  /*a9b0*/  STL [R2], R3 ;  /* 0x0000000302007387 */ /* 0x0003e20000100800 */
[----:B------:R-:W-:Y:S05]  /*a9c0*/  RET.REL.NODEC R4 `(_ZN7cutlass13device_kernelIN5flash19enable_sm80_to_sm89INS1_16FlashAttnBwdSm80INS1_25CollectiveMainloopBwdSm80ILi2ELi2EN4cute5tupleIJNS5_1CILi128EEES8_NS7_ILi64EEEEEENS_10bfloat16_tEfNS_4arch4Sm80ELb1ELb0ELb1ELb0ELb0ELb0ELb0ELb0ELi2ELi4ELi4ELi4ELb0EEENS1_21CollectiveEpilogueBwdISA_SB_SD_Li256ELb0ELb0ELi2EEENS1_25SingleTileBwdLPTSchedulerILb0ELi128ELb0EEEEEEEEEvNT_6ParamsE) ;  /* 0xffff563004007950 */ /* 0x000fea0003c3ffff */
        .type           $_ZN7cutlass13device_kernelIN5flash19enable_sm80_to_sm89INS1_16FlashAttnBwdSm80INS1_25CollectiveMainloopBwdSm80ILi2ELi2EN4cute5tupleIJNS5_1CILi128EEES8_NS7_ILi64EEEEEENS_10bfloat16_tEfNS_4arch4Sm80ELb1ELb0ELb1ELb0ELb0ELb0ELb0ELb0ELi2ELi4ELi4ELi4ELb0EEENS1_21CollectiveEpilogueBwdISA_SB_SD_Li256ELb0ELb0ELi2EEENS1_25SingleTileBwdLPTSchedulerILb0ELi128ELb0EEEEEEEEEvNT_6ParamsE$_ZN4cute3eso3ESOILb1ELb0EJNS_6LayoutINS_5tupleIJNS3_IJNS_1CILi2EEES5_S5_EEES5_EEENS3_IJNS3_IJNS4_ILi1EEES5_NS4_ILi4EEEEEENS4_ILi64EEEEEEEENS_10ViewEngineIPN7cutlass10bfloat16_tEEEEEC2ERKSD_RKSI_,@function
        .size           $_ZN7cutlass13device_kernelIN5flash19enable_sm80_to_sm89INS1_16FlashAttnBwdSm80INS1_25CollectiveMainloopBwdSm80ILi2ELi2EN4cute5tupleIJNS5_1CILi128EEES8_NS7_ILi64EEEEEENS_10bfloat16_tEfNS_4arch4Sm80ELb1ELb0ELb1ELb0ELb0ELb0ELb0ELb0ELi2ELi4ELi4ELi4ELb0EEENS1_21CollectiveEpilogueBwdISA_SB_SD_Li256ELb0ELb0ELi2EEENS1_25SingleTileBwdLPTSchedulerILb0ELi128ELb0EEEEEEEEEvNT_6ParamsE$_ZN4cute3eso3ESOILb1ELb0EJNS_6LayoutINS_5tupleIJNS3_IJNS_1CILi2EEES5_S5_EEES5_EEENS3_IJNS3_IJNS4_ILi1EEES5_NS4_ILi4EEEEEENS4_ILi64EEEEEEEENS_10ViewEngineIPN7cutlass10bfloat16_tEEEEEC2ERKSD_RKSI_,($_ZN7cutlass13device_kernelIN5flash19enable_sm80_to_sm89INS1_16FlashAttnBwdSm80INS1_25CollectiveMainloopBwdSm80ILi2ELi2EN4cute5tupleIJNS5_1CILi128EEES8_NS7_ILi64EEEEEENS_10bfloat16_tEfNS_4arch4Sm80ELb1ELb0ELb1ELb0ELb0ELb0ELb0ELb0ELi2ELi4ELi4ELi4ELb0EEENS1_21CollectiveEpilogueBwdISA_SB_SD_Li256ELb0ELb0ELi2EEENS1_25SingleTileBwdLPTSchedulerILb0ELi128ELb0EEEEEEEEEvNT_6ParamsE$_ZN4cute3eso3ESOILb1ELb0EJNS_6LayoutINS_5tupleIJNS3_IJNS_1CILi2EEES5_S5_EEES5_EEENS3_IJNS3_IJNS4_ILi1EEES5_NS4_ILi4EEEEEENS4_ILi64EEEEEEEEiEEC2ERKSD_RKi - $_ZN7cutlass13device_kernelIN5flash19enable_sm80_to_sm89INS1_16FlashAttnBwdSm80INS1_25CollectiveMainloopBwdSm80ILi2ELi2EN4cute5tupleIJNS5_1CILi128EEES8_NS7_ILi64EEEEEENS_10bfloat16_tEfNS_4arch4Sm80ELb1ELb0ELb1ELb0ELb0ELb0ELb0ELb0ELi2ELi4ELi4ELi4ELb0EEENS1_21CollectiveEpilogueBwdISA_SB_SD_Li256ELb0ELb0ELi2EEENS1_25SingleTileBwdLPTSchedulerILb0ELi128ELb0EEEEEEEEEvNT_6ParamsE$_ZN4cute3eso3ESOILb1ELb0EJNS_6LayoutINS_5tupleIJNS3_IJNS_1CILi2EEES5_S5_EEES5_EEENS3_IJNS3_IJNS4_ILi1EEES5_NS4_ILi4EEEEEENS4_ILi64EEEEEEEENS_10ViewEngineIPN7cutlass10bfloat16_tEEEEEC2ERKSD_RKSI_)
$_ZN7cutlass13device_kernelIN5flash19enable_sm80_to_sm89INS1_16FlashAttnBwdSm80INS1_25CollectiveMainloopBwdSm80ILi2ELi2EN4cute5tupleIJNS5_1CILi128EEES8_NS7_ILi64EEEEEENS_10bfloat16_tEfNS_4arch4Sm80ELb1ELb0ELb1ELb0ELb0ELb0ELb0ELb0ELi2ELi4ELi4ELi4ELb0EEENS1_21CollectiveEpilogueBwdISA_SB_SD_Li256ELb0ELb0ELi2EEENS1_25SingleTileBwdLPTSchedulerILb0ELi128ELb0EEEEEEEEEvNT_6ParamsE$_ZN4cute3eso3ESOILb1ELb0EJNS_6LayoutINS_5tupleIJNS3_IJNS_1CILi2EEES5_S5_EEES5_EEENS3_IJNS3_IJNS4_ILi1EEES5_NS4_ILi4EEEEEENS4_ILi64EEEEEEEENS_10ViewEngineIPN7cutlass10bfloat16_tEEEEEC2ERKSD_RKSI_:
[----:B------:R-:W-:Y:S01]  /*a9d0*/  IADD3 R2, R23, -c[0x0][0x20], RZ ;  /* 0x8000080017027a10 */ /* 0x000fe20007ffe0ff */
[----:B------:R-:W-:Y:S01]  /*a9e0*/  IMAD.MOV.U32 R7, RZ, RZ, R3 ;  /* 0x000000ffff077224 */ /* 0x000fe200078e0003 */
[----:B------:R-:W-:-:S04]  /*a9f0*/  MOV R5, 0x0 ;  /* 0x0000000000057802 */ /* 0x000fc80000000f00 */
[----:B------:R1:W-:Y:S01]  /*aa00*/  STL.64 [R2], R6 ;  /* 0x0000000602007387 */ /* 0x0003e20000100a00 */
[----:B------:R-:W-:Y:S05]  /*aa10*/  RET.REL.NODEC R4 `(_ZN7cutlass13device_kernelIN5flash19enable_sm80_to_sm89INS1_16FlashAttnBwdSm80INS1_25CollectiveMainloopBwdSm80ILi2ELi2EN4cute5tupleIJNS5_1CILi128EEES8_NS7_ILi64EEEEEENS_10bfloat16_tEfNS_4arch4Sm80ELb1ELb0ELb1ELb0ELb0ELb0ELb0ELb0ELi2ELi4ELi4ELi4ELb0EEENS1_21CollectiveEpilogueBwdISA_SB_SD_Li256ELb0ELb0ELi2EEENS1_25SingleTileBwdLPTSchedulerILb0ELi128ELb0EEEEEEEEEvNT_6ParamsE) ;  /* 0xffff55e004007950 */ /* 0x000fea0003c3ffff */
        .type           $_ZN7cutlass13device_kernelIN5flash19enable_sm80_to_sm89INS1_16FlashAttnBwdSm80INS1_25CollectiveMainloopBwdSm80ILi2ELi2EN4cute5tupleIJNS5_1CILi128EEES8_NS7_ILi64EEEEEENS_10bfloat16_tEfNS_4arch4Sm80ELb1ELb0ELb1ELb0ELb0ELb0ELb0ELb0ELi2ELi4ELi4ELi4ELb0EEENS1_21CollectiveEpilogueBwdISA_SB_SD_Li256ELb0ELb0ELi2EEENS1_25SingleTileBwdLPTSchedulerILb0ELi128ELb0EEEEEEEEEvNT_6ParamsE$_ZN4cute3eso3ESOILb1ELb0EJNS_6LayoutINS_5tupleIJNS3_IJNS_1CILi2EEES5_S5_EEES5_EEENS3_IJNS3_IJNS4_ILi1EEES5_NS4_ILi4EEEEEENS4_ILi64EEEEEEEEiEEC2ERKSD_RKi,@function
        .size           $_ZN7cutlass13device_kernelIN5flash19enable_sm80_to_sm89INS1_16FlashAttnBwdSm80INS1_25CollectiveMainloopBwdSm80ILi2ELi2EN4cute5tupleIJNS5_1CILi128EEES8_NS7_ILi64EEEEEENS_10bfloat16_tEfNS_4arch4Sm80ELb1ELb0ELb1ELb0ELb0ELb0ELb0ELb0ELi2ELi4ELi4ELi4ELb0EEENS1_21CollectiveEpilogueBwdISA_SB_SD_Li256ELb0ELb0ELi2EEENS1_25SingleTileBwdLPTSchedulerILb0ELi128ELb0EEEEEEEEEvNT_6ParamsE$_ZN4cute3eso3ESOILb1ELb0EJNS_6LayoutINS_5tupleIJNS3_IJNS_1CILi2EEES5_S5_EEES5_EEENS3_IJNS3_IJNS4_ILi1EEES5_NS4_ILi4EEEEEENS4_ILi64EEEEEEEEiEEC2ERKSD_RKi,($_ZN7cutlass13device_kernelIN5flash19enable_sm80_to_sm89INS1_16FlashAttnBwdSm80INS1_25CollectiveMainloopBwdSm80ILi2ELi2EN4cute5tupleIJNS5_1CILi128EEES8_NS7_ILi64EEEEEENS_10bfloat16_tEfNS_4arch4Sm80ELb1ELb0ELb1ELb0ELb0ELb0ELb0ELb0ELi2ELi4ELi4ELi4ELb0EEENS1_21CollectiveEpilogueBwdISA_SB_SD_Li256ELb0ELb0ELi2EEENS1_25SingleTileBwdLPTSchedulerILb0ELi128ELb0EEEEEEEEEvNT_6ParamsE$_ZN4cute3eso3ESOILb1ELb0EJNS_6LayoutINS_5tupleIJNS3_IJNS_1CILi2EEES5_S5_EEES5_EEENS3_IJNS3_IJNS4_ILi1EEES5_NS4_ILi4EEEEEENS4_ILi8EEEEEEEENS_10ViewEngineIPN7cutlass10bfloat16_tEEEEEC2ERKSD_RKSI_ - $_ZN7cutlass13device_kernelIN5flash19enable_sm80_to_sm89INS1_16FlashAttnBwdSm80INS1_25CollectiveMainloopBwdSm80ILi2ELi2EN4cute5tupleIJNS5_1CILi128EEES8_NS7_ILi64EEEEEENS_10bfloat16_tEfNS_4arch4Sm80ELb1ELb0ELb1ELb0ELb0ELb0ELb0ELb0ELi2ELi4ELi4ELi4ELb0EEENS1_21CollectiveEpilogueBwdISA_SB_SD_Li256ELb0ELb0ELi2EEENS1_25SingleTileBwdLPTSchedulerILb0ELi128ELb0EEEEEEEEEvNT_6ParamsE$_ZN4cute3eso3ESOILb1ELb0EJNS_6LayoutINS_5tupleIJNS3_IJNS_1CILi2EEES5_S5_EEES5_EEENS3_IJNS3_IJNS4_ILi1EEES5_NS4_ILi4EEEEEENS4_ILi64EEEEEEEEiEEC2ERKSD_RKi)
$_ZN7cutlass13device_kernelIN5flash19enable_sm80_to_sm89INS1_16FlashAttnBwdSm80INS1_25CollectiveMainloopBwdSm80ILi2ELi2EN4cute5tupleIJNS5_1CILi128EEES8_NS7_ILi64EEEEEENS_10bfloat16_tEfNS_4arch4Sm80ELb1ELb0ELb1ELb0ELb0ELb0ELb0ELb0ELi2ELi4ELi4ELi4ELb0EEENS1_21CollectiveEpilogueBwdISA_SB_SD_Li256ELb0ELb0ELi2EEENS1_25SingleTileBwdLPTSchedulerILb0ELi128ELb0EEEEEEEEEvNT_6ParamsE$_ZN4cute3eso3ESOILb1ELb0EJNS_6LayoutINS_5tupleIJNS3_IJNS_1CILi2EEES5_S5_EEES5_EEENS3_IJNS3_IJNS4_ILi1EEES5_NS4_ILi4EEEEEENS4_ILi64EEEEEEEEiEEC2ERKSD_RKi:
[----:B------:R-:W-:Y:S02]  /*aa20*/  IADD3 R2, R23, -c[0x0][0x20], RZ ;  /* 0x8000080017027a10 */ /* 0x000fe40007ffe0ff */
[----:B------:R-:W-:-:S03]  /*aa30*/  MOV R5, 0x0 ;  /* 0x0000000000057802 */ /* 0x000fc60000000f00 */
[----:B------:R1:W-:Y:S01]  /*aa40*/  STL [R2], R3 ;  /* 0x0000000302007387 */ /* 0x0003e20000100800 */
[----:B------:R-:W-:Y:S05]  /*aa50*/  RET.REL.NODEC R4 `(_ZN7cutlass13device_kernelIN5flash19enable_sm80_to_sm89INS1_16FlashAttnBwdSm80INS1_25CollectiveMainloopBwdSm80ILi2ELi2EN4cute5tupleIJNS5_1CILi128EEES8_NS7_ILi64EEEEEENS_10bfloat16_tEfNS_4arch4Sm80ELb1ELb0ELb1ELb0ELb0ELb0ELb0ELb0ELi2ELi4ELi4ELi4ELb0EEENS1_21CollectiveEpilogueBwdISA_SB_SD_Li256ELb0ELb0ELi2EEENS1_25SingleTileBwdLPTSchedulerILb0ELi128ELb0EEEEEEEEEvNT_6ParamsE) ;  /* 0xffff55a004007950 */ /* 0x000fea0003c3ffff */
        .type           $_ZN7cutlass13device_kernelIN5flash19enable_sm80_to_sm89INS1_16FlashAttnBwdSm80INS1_25CollectiveMainloopBwdSm80ILi2ELi2EN4cute5tupleIJNS5_1CILi128EEES8_NS7_ILi64EEEEEENS_10bfloat16_tEfNS_4arch4Sm80ELb1ELb0ELb1ELb0ELb0ELb0ELb0ELb0ELi2ELi4ELi4ELi4ELb0EEENS1_21CollectiveEpilogueBwdISA_SB_SD_Li256ELb0ELb0ELi2EEENS1_25SingleTileBwdLPTSchedulerILb0ELi128ELb0EEEEEEEEEvNT_6ParamsE$_ZN4cute3eso3ESOILb1ELb0EJNS_6LayoutINS_5tupleIJNS3_IJNS_1CILi2EEES5_S5_EEES5_EEENS3_IJNS3_IJNS4_ILi1EEES5_NS4_ILi4EEEEEENS4_ILi8EEEEEEEENS_10ViewEngineIPN7cutlass10bfloat16_tEEEEEC2ERKSD_RKSI_,@function
        .size           $_ZN7cutlass13device_kernelIN5flash19enable_sm80_to_sm89INS1_16FlashAttnBwdSm80INS1_25CollectiveMainloopBwdSm80ILi2ELi2EN4cute5tupleIJNS5_1CILi128EEES8_NS7_ILi64EEEEEENS_10bfloat16_tEfNS_4arch4Sm80ELb1ELb0ELb1ELb0ELb0ELb0ELb0ELb0ELi2ELi4ELi4ELi4ELb0EEENS1_21CollectiveEpilogueBwdISA_SB_SD_Li256ELb0ELb0ELi2EEENS1_25SingleTileBwdLPTSchedulerILb0ELi128ELb0EEEEEEEEEvNT_6ParamsE$_ZN4cute3eso3ESOILb1ELb0EJNS_6LayoutINS_5tupleIJNS3_IJNS_1CILi2EEES5_S5_EEES5_EEENS3_IJNS3_IJNS4_ILi1EEES5_NS4_ILi4EEEEEENS4_ILi8EEEEEEEENS_10ViewEngineIPN7cutlass10bfloat16_tEEEEEC2ERKSD_RKSI_,($_ZN7cutlass13device_kernelIN5flash19enable_sm80_to_sm89INS1_16FlashAttnBwdSm80INS1_25CollectiveMainloopBwdSm80ILi2ELi2EN4cute5tupleIJNS5_1CILi128EEES8_NS7_ILi64EEEEEENS_10bfloat16_tEfNS_4arch4Sm80ELb1ELb0ELb1ELb0ELb0ELb0ELb0ELb0ELi2ELi4ELi4ELi4ELb0EEENS1_21CollectiveEpilogueBwdISA_SB_SD_Li256ELb0ELb0ELi2EEENS1_25SingleTileBwdLPTSchedulerILb0ELi128ELb0EEEEEEEEEvNT_6ParamsE$_ZN4cute3eso3ESOILb1ELb0EJNS_6LayoutINS_5tupleIJNS3_IJNS_1CILi2EEES5_S5_EEES5_EEENS3_IJNS3_IJNS4_ILi1EEES5_NS4_ILi4EEEEEENS4_ILi8EEEEEEEEiEEC2ERKSD_RKi - $_ZN7cutlass13device_kernelIN5flash19enable_sm80_to_sm89INS1_16FlashAttnBwdSm80INS1_25CollectiveMainloopBwdSm80ILi2ELi2EN4cute5tupleIJNS5_1CILi128EEES8_NS7_ILi64EEEEEENS_10bfloat16_tEfNS_4arch4Sm80ELb1ELb0ELb1ELb0ELb0ELb0ELb0ELb0ELi2ELi4ELi4ELi4ELb0EEENS1_21CollectiveEpilogueBwdISA_SB_SD_Li256ELb0ELb0ELi2EEENS1_25SingleTileBwdLPTSchedulerILb0ELi128ELb0EEEEEEEEEvNT_6ParamsE$_ZN4cute3eso3ESOILb1ELb0EJNS_6LayoutINS_5tupleIJNS3_IJNS_1CILi2EEES5_S5_EEES5_EEENS3_IJNS3_IJNS4_ILi1EEES5_NS4_ILi4EEEEEENS4_ILi8EEEEEEEENS_10ViewEngineIPN7cutlass10bfloat16_tEEEEEC2ERKSD_RKSI_)
$_ZN7cutlass13device_kernelIN5flash19enable_sm80_to_sm89INS1_16FlashAttnBwdSm80INS1_25CollectiveMainloopBwdSm80ILi2ELi2EN4cute5tupleIJNS5_1CILi128EEES8_NS7_ILi64EEEEEENS_10bfloat16_tEfNS_4arch4Sm80ELb1ELb0ELb1ELb0ELb0ELb0ELb0ELb0ELi2ELi4ELi4ELi4ELb0EEENS1_21CollectiveEpilogueBwdISA_SB_SD_Li256ELb0ELb0ELi2EEENS1_25SingleTileBwdLPTSchedulerILb0ELi128ELb0EEEEEEEEEvNT_6ParamsE$_ZN4cute3eso3ESOILb1ELb0EJNS_6LayoutINS_5tupleIJNS3_IJNS_1CILi2EEES5_S5_EEES5_EEENS3_IJNS3_IJNS4_ILi1EEES5_NS4_ILi4EEEEEENS4_ILi8EEEEEEEENS_10ViewEngineIPN7cutlass10bfloat16_tEEEEEC2ERKSD_RKSI_:
[----:B------:R-:W-:Y:S01]  /*aa60*/  IADD3 R2, R67, -c[0x0][0x20], RZ ;  /* 0x8000080043027a10 */ /* 0x000fe20007ffe0ff */
[----:B------:R-:W-:Y:S01]  /*aa70*/  IMAD.MOV.U32 R7, RZ, RZ, R3 ;  /* 0x000000ffff077224 */ /* 0x000fe200078e0003 */
[----:B------:R-:W-:-:S04]  /*aa80*/  MOV R5, 0x0 ;  /* 0x0000000000057802 */ /* 0x000fc80000000f00 */
[----:B------:R1:W-:Y:S01]  /*aa90*/  STL.64 [R2], R6 ;  /* 0x0000000602007387 */ /* 0x0003e20000100a00 */
[----:B------:R-:W-:Y:S05]  /*aaa0*/  RET.REL.NODEC R4 `(_ZN7cutlass13device_kernelIN5flash19enable_sm80_to_sm89INS1_16FlashAttnBwdSm80INS1_25CollectiveMainloopBwdSm80ILi2ELi2EN4cute5tupleIJNS5_1CILi128EEES8_NS7_ILi64EEEEEENS_10bfloat16_tEfNS_4arch4Sm80ELb1ELb0ELb1ELb0ELb0ELb0ELb0ELb0ELi2ELi4ELi4ELi4ELb0EEENS1_21CollectiveEpilogueBwdISA_SB_SD_Li256ELb0ELb0ELi2EEENS1_25SingleTileBwdLPTSchedulerILb0ELi128ELb0EEEEEEEEEvNT_6ParamsE) ;  /* 0xffff555004007950 */ /* 0x000fea0003c3ffff */
        .type           $_ZN7cutlass13device_kernelIN5flash19enable_sm80_to_sm89INS1_16FlashAttnBwdSm80INS1_25CollectiveMainloopBwdSm80ILi2ELi2EN4cute5tupleIJNS5_1CILi128EEES8_NS7_ILi64EEEEEENS_10bfloat16_tEfNS_4arch4Sm80ELb1ELb0ELb1ELb0ELb0ELb0ELb0ELb0ELi2ELi4ELi4ELi4ELb0EEENS1_21CollectiveEpilogueBwdISA_SB_SD_Li256ELb0ELb0ELi2EEENS1_25SingleTileBwdLPTSchedulerILb0ELi128ELb0EEEEEEEEEvNT_6ParamsE$_ZN4cute3eso3ESOILb1ELb0EJNS_6LayoutINS_5tupleIJNS3_IJNS_1CILi2EEES5_S5_EEES5_EEENS3_IJNS3_IJNS4_ILi1EEES5_NS4_ILi4EEEEEENS4_ILi8EEEEEEEEiEEC2ERKSD_RKi,@function
        .size           $_ZN7cutlass13device_kernelIN5flash19enable_sm80_to_sm89INS1_16FlashAttnBwdSm80INS1_25CollectiveMainloopBwdSm80ILi2ELi2EN4cute5tupleIJNS5_1CILi128EEES8_NS7_ILi64EEEEEENS_10bfloat16_tEfNS_4arch4Sm80ELb1ELb0ELb1ELb0ELb0ELb0ELb0ELb0ELi2ELi4ELi4ELi4ELb0EEENS1_21CollectiveEpilogueBwdISA_SB_SD_Li256ELb0ELb0ELi2EEENS1_25SingleTileBwdLPTSchedulerILb0ELi128ELb0EEEEEEEEEvNT_6ParamsE$_ZN4cute3eso3ESOILb1ELb0EJNS_6LayoutINS_5tupleIJNS3_IJNS_1CILi2EEES5_S5_EEES5_EEENS3_IJNS3_IJNS4_ILi1EEES5_NS4_ILi4EEEEEENS4_ILi8EEEEEEEEiEEC2ERKSD_RKi,($_ZN7cutlass13device_kernelIN5flash19enable_sm80_to_sm89INS1_16FlashAttnBwdSm80INS1_25CollectiveMainloopBwdSm80ILi2ELi2EN4cute5tupleIJNS5_1CILi128EEES8_NS7_ILi64EEEEEENS_10bfloat16_tEfNS_4arch4Sm80ELb1ELb0ELb1ELb0ELb0ELb0ELb0ELb0ELi2ELi4ELi4ELi4ELb0EEENS1_21CollectiveEpilogueBwdISA_SB_SD_Li256ELb0ELb0ELi2EEENS1_25SingleTileBwdLPTSchedulerILb0ELi128ELb0EEEEEEEEEvNT_6ParamsE$_ZN4cute3eso3ESOILb1ELb0EJNS_6LayoutINS_5tupleIJNS3_IJNS_1CILi4EEENS4_ILi1EEEEEEEEENS3_IJNS3_IJS6_NS4_ILi0EEEEEEEEEEENS_10ViewEngineINS_8gmem_ptrIPKfEEEEEEC2ERKSC_RKSI_ - $_ZN7cutlass13device_kernelIN5flash19enable_sm80_to_sm89INS1_16FlashAttnBwdSm80INS1_25CollectiveMainloopBwdSm80ILi2ELi2EN4cute5tupleIJNS5_1CILi128EEES8_NS7_ILi64EEEEEENS_10bfloat16_tEfNS_4arch4Sm80ELb1ELb0ELb1ELb0ELb0ELb0ELb0ELb0ELi2ELi4ELi4ELi4ELb0EEENS1_21CollectiveEpilogueBwdISA_SB_SD_Li256ELb0ELb0ELi2EEENS1_25SingleTileBwdLPTSchedulerILb0ELi128ELb0EEEEEEEEEvNT_6ParamsE$_ZN4cute3eso3ESOILb1ELb0EJNS_6LayoutINS_5tupleIJNS3_IJNS_1CILi2EEES5_S5_EEES5_EEENS3_IJNS3_IJNS4_ILi1EEES5_NS4_ILi4EEEEEENS4_ILi8EEEEEEEEiEEC2ERKSD_RKi)
$_ZN7cutlass13device_kernelIN5flash19enable_sm80_to_sm89INS1_16FlashAttnBwdSm80INS1_25CollectiveMainloopBwdSm80ILi2ELi2EN4cute5tupleIJNS5_1CILi128EEES8_NS7_ILi64EEEEEENS_10bfloat16_tEfNS_4arch4Sm80ELb1ELb0ELb1ELb0ELb0ELb0ELb0ELb0ELi2ELi4ELi4ELi4ELb0EEENS1_21CollectiveEpilogueBwdISA_SB_SD_Li256ELb0ELb0ELi2EEENS1_25SingleTileBwdLPTSchedulerILb0ELi128ELb0EEEEEEEEEvNT_6ParamsE$_ZN4cute3eso3ESOILb1ELb0EJNS_6LayoutINS_5tupleIJNS3_IJNS_1CILi2EEES5_S5_EEES5_EEENS3_IJNS3_IJNS4_ILi1EEES5_NS4_ILi4EEEEEENS4_ILi8EEEEEEEEiEEC2ERKSD_RKi:
[----:B------:R-:W-:Y:S02]  /*aab0*/  IADD3 R2, R67, -c[0x0][0x20], RZ ;  /* 0x8000080043027a10 */ /* 0x000fe40007ffe0ff */
[----:B------:R-:W-:-:S03]  /*aac0*/  MOV R5, 0x0 ;  /* 0x0000000000057802 */ /* 0x000fc60000000f00 */
[----:B------:R1:W-:Y:S01]  /*aad0*/  STL [R2], R3 ;  /* 0x0000000302007387 */ /* 0x0003e20000100800 */
[----:B------:R-:W-:Y:S05]  /*aae0*/  RET.REL.NODEC R4 `(_ZN7cutlass13device_kernelIN5flash19enable_sm80_to_sm89INS1_16FlashAttnBwdSm80INS1_25CollectiveMainloopBwdSm80ILi2ELi2EN4cute5tupleIJNS5_1CILi128EEES8_NS7_ILi64EEEEEENS_10bfloat16_tEfNS_4arch4Sm80ELb1ELb0ELb1ELb0ELb0ELb0ELb0ELb0ELi2ELi4ELi4ELi4ELb0EEENS1_21CollectiveEpilogueBwdISA_SB_SD_Li256ELb0ELb0ELi2EEENS1_25SingleTileBwdLPTSchedulerILb0ELi128ELb0EEEEEEEEEvNT_6ParamsE) ;  /* 0xffff551004007950 */ /* 0x000fea0003c3ffff */
        .type           $_ZN7cutlass13device_kernelIN5flash19enable_sm80_to_sm89INS1_16FlashAttnBwdSm80INS1_25CollectiveMainloopBwdSm80ILi2ELi2EN4cute5tupleIJNS5_1CILi128EEES8_NS7_ILi64EEEEEENS_10bfloat16_tEfNS_4arch4Sm80ELb1ELb0ELb1ELb0ELb0ELb0ELb0ELb0ELi2ELi4ELi4ELi4ELb0EEENS1_21CollectiveEpilogueBwdISA_SB_SD_Li256ELb0ELb0ELi2EEENS1_25SingleTileBwdLPTSchedulerILb0ELi128ELb0EEEEEEEEEvNT_6ParamsE$_ZN4cute3eso3ESOILb1ELb0EJNS_6LayoutINS_5tupleIJNS3_IJNS_1CILi4EEENS4_ILi1EEEEEEEEENS3_IJNS3_IJS6_NS4_ILi0EEEEEEEEEEENS_10ViewEngineINS_8gmem_ptrIPKfEEEEEEC2ERKSC_RKSI_,@function
        .size           $_ZN7cutlass13device_kernelIN5flash19enable_sm80_to_sm89INS1_16FlashAttnBwdSm80INS1_25CollectiveMainloopBwdSm80ILi2ELi2EN4cute5tupleIJNS5_1CILi128EEES8_NS7_ILi64EEEEEENS_10bfloat16_tEfNS_4arch4Sm80ELb1ELb0ELb1ELb0ELb0ELb0ELb0ELb0ELi2ELi4ELi4ELi4ELb0EEENS1_21CollectiveEpilogueBwdISA_SB_SD_Li256ELb0ELb0ELi2EEENS1_25SingleTileBwdLPTSchedulerILb0ELi128ELb0EEEEEEEEEvNT_6ParamsE$_ZN4cute3eso3ESOILb1ELb0EJNS_6LayoutINS_5tupleIJNS3_IJNS_1CILi4EEENS4_ILi1EEEEEEEEENS3_IJNS3_IJS6_NS4_ILi0EEEEEEEEEEENS_10ViewEngineINS_8gmem_ptrIPKfEEEEEEC2ERKSC_RKSI_,($_ZN7cutlass13device_kernelIN5flash19enable_sm80_to_sm89INS1_16FlashAttnBwdSm80INS1_25CollectiveMainloopBwdSm80ILi2ELi2EN4cute5tupleIJNS5_1CILi128EEES8_NS7_ILi64EEEEEENS_10bfloat16_tEfNS_4arch4Sm80ELb1ELb0ELb1ELb0ELb0ELb0ELb0ELb0ELi2ELi4ELi4ELi4ELb0EEENS1_21CollectiveEpilogueBwdISA_SB_SD_Li256ELb0ELb0ELi2EEENS1_25SingleTileBwdLPTSchedulerILb0ELi128ELb0EEEEEEEEEvNT_6ParamsE$_ZN4cute3eso3ESOILb1ELb0EJNS_6LayoutINS_5tupleIJNS3_IJNS_1CILi4EEENS4_ILi1EEEEEEEEENS3_IJNS3_IJS6_NS4_ILi0EEEEEEEEEEENS_10ViewEngineINS_8smem_ptrIPfEEEEEEC2ERKSC_RKSH_ - $_ZN7cutlass13device_kernelIN5flash19enable_sm80_to_sm89INS1_16FlashAttnBwdSm80INS1_25CollectiveMainloopBwdSm80ILi2ELi2EN4cute5tupleIJNS5_1CILi128EEES8_NS7_ILi64EEEEEENS_10bfloat16_tEfNS_4arch4Sm80ELb1ELb0ELb1ELb0ELb0ELb0ELb0ELb0ELi2ELi4ELi4ELi4ELb0EEENS1_21CollectiveEpilogueBwdISA_SB_SD_Li256ELb0ELb0ELi2EEENS1_25SingleTileBwdLPTSchedulerILb0ELi128ELb0EEEEEEEEEvNT_6ParamsE$_ZN4cute3eso3ESOILb1ELb0EJNS_6LayoutINS_5tupleIJNS3_IJNS_1CILi4EEENS4_ILi1EEEEEEEEENS3_IJNS3_IJS6_NS4_ILi0EEEEEEEEEEENS_10ViewEngineINS_8gmem_ptrIPKfEEEEEEC2ERKSC_RKSI_)
$_ZN7cutlass13device_kernelIN5flash19enable_sm80_to_sm89INS1_16FlashAttnBwdSm80INS1_25CollectiveMainloopBwdSm80ILi2ELi2EN4cute5tupleIJNS5_1CILi128EEES8_NS7_ILi64EEEEEENS_10bfloat16_tEfNS_4arch4Sm80ELb1ELb0ELb1ELb0ELb0ELb0ELb0ELb0ELi2ELi4ELi4ELi4ELb0EEENS1_21CollectiveEpilogueBwdISA_SB_SD_Li256ELb0ELb0ELi2EEENS1_25SingleTileBwdLPTSchedulerILb0ELi128ELb0EEEEEEEEEvNT_6ParamsE$_ZN4cute3eso3ESOILb1ELb0EJNS_6LayoutINS_5tupleIJNS3_IJNS_1CILi4EEENS4_ILi1EEEEEEEEENS3_IJNS3_IJS6_NS4_ILi0EEEEEEEEEEENS_10ViewEngineINS_8gmem_ptrIPKfEEEEEEC2ERKSC_RKSI_:
[----:B------:R-:W-:Y:S02]  /*aaf0*/  IADD3 R4, R13, -c[0x0][0x20], RZ ;  /* 0x800008000d047a10 */ /* 0x000fe40007ffe0ff */
[----:B------:R-:W-:-:S03]  /*ab00*/  MOV R9, 0x0 ;  /* 0x0000000000097802 */ /* 0x000fc60000000f00 */
[----:B------:R1:W-:Y:S01]  /*ab10*/  STL.64 [R4], R2 ;  /* 0x0000000204007387 */ /* 0x0003e20000100a00 */
[----:B------:R-:W-:Y:S05]  /*ab20*/  RET.REL.NODEC R8 `(_ZN7cutlass13device_kernelIN5flash19enable_sm80_to_sm89INS1_16FlashAttnBwdSm80INS1_25CollectiveMainloopBwdSm80ILi2ELi2EN4cute5tupleIJNS5_1CILi128EEES8_NS7_ILi64EEEEEENS_10bfloat16_tEfNS_4arch4Sm80ELb1ELb0ELb1ELb0ELb0ELb0ELb0ELb0ELi2ELi4ELi4ELi4ELb0EEENS1_21CollectiveEpilogueBwdISA_SB_SD_Li256ELb0ELb0ELi2EEENS1_25SingleTileBwdLPTSchedulerILb0ELi128ELb0EEEEEEEEEvNT_6ParamsE) ;  /* 0xffff54d008007950 */ /* 0x000fea0003c3ffff */
        .type           $_ZN7cutlass13device_kernelIN5flash19enable_sm80_to_sm89INS1_16FlashAttnBwdSm80INS1_25CollectiveMainloopBwdSm80ILi2ELi2EN4cute5tupleIJNS5_1CILi128EEES8_NS7_ILi64EEEEEENS_10bfloat16_tEfNS_4arch4Sm80ELb1ELb0ELb1ELb0ELb0ELb0ELb0ELb0ELi2ELi4ELi4ELi4ELb0EEENS1_21CollectiveEpilogueBwdISA_SB_SD_Li256ELb0ELb0ELi2EEENS1_25SingleTileBwdLPTSchedulerILb0ELi128ELb0EEEEEEEEEvNT_6ParamsE$_ZN4cute3eso3ESOILb1ELb0EJNS_6LayoutINS_5tupleIJNS3_IJNS_1CILi4EEENS4_ILi1EEEEEEEEENS3_IJNS3_IJS6_NS4_ILi0EEEEEEEEEEENS_10ViewEngineINS_8smem_ptrIPfEEEEEEC2ERKSC_RKSH_,@function
        .size           $_ZN7cutlass13device_kernelIN5flash19enable_sm80_to_sm89INS1_16FlashAttnBwdSm80INS1_25CollectiveMainloopBwdSm80ILi2ELi2EN4cute5tupleIJNS5_1CILi128EEES8_NS7_ILi64EEEEEENS_10bfloat16_tEfNS_4arch4Sm80ELb1ELb0ELb1ELb0ELb0ELb0ELb0ELb0ELi2ELi4ELi4ELi4ELb0EEENS1_21CollectiveEpilogueBwdISA_SB_SD_Li256ELb0ELb0ELi2EEENS1_25SingleTileBwdLPTSchedulerILb0ELi128ELb0EEEEEEEEEvNT_6ParamsE$_ZN4cute3eso3ESOILb1ELb0EJNS_6LayoutINS_5tupleIJNS3_IJNS_1CILi4EEENS4_ILi1EEEEEEEEENS3_IJNS3_IJS6_NS4_ILi0EEEEEEEEEEENS_10ViewEngineINS_8smem_ptrIPfEEEEEEC2ERKSC_RKSH_,($_ZN7cutlass13device_kernelIN5flash19enable_sm80_to_sm89INS1_16FlashAttnBwdSm80INS1_25CollectiveMainloopBwdSm80ILi2ELi2EN4cute5tupleIJNS5_1CILi128EEES8_NS7_ILi64EEEEEENS_10bfloat16_tEfNS_4arch4Sm80ELb1ELb0ELb1ELb0ELb0ELb0ELb0ELb0ELi2ELi4ELi4ELi4ELb0EEENS1_21CollectiveEpilogueBwdISA_SB_SD_Li256ELb0ELb0ELi2EEENS1_25SingleTileBwdLPTSchedulerILb0ELi128ELb0EEEEEEEEEvNT_6ParamsE$_ZN4cute3eso3ESOILb1ELb0EJNS_6LayoutINS_5tupleIJNS3_IJNS_1CILi4EEENS4_ILi1EEEEEEEEENS3_IJNS3_IJS6_NS4_ILi0EEEEEEEEEEENS_10ViewEngineIPjEEEEC2ERKSC_RKSF_ - $_ZN7cutlass13device_kernelIN5flash19enable_sm80_to_sm89INS1_16FlashAttnBwdSm80INS1_25CollectiveMainloopBwdSm80ILi2ELi2EN4cute5tupleIJNS5_1CILi128EEES8_NS7_ILi64EEEEEENS_10bfloat16_tEfNS_4arch4Sm80ELb1ELb0ELb1ELb0ELb0ELb0ELb0ELb0ELi2ELi4ELi4ELi4ELb0EEENS1_21CollectiveEpilogueBwdISA_SB_SD_Li256ELb0ELb0ELi2EEENS1_25SingleTileBwdLPTSchedulerILb0ELi128ELb0EEEEEEEEEvNT_6ParamsE$_ZN4cute3eso3ESOILb1ELb0EJNS_6LayoutINS_5tupleIJNS3_IJNS_1CILi4EEENS4_ILi1EEEEEEEEENS3_IJNS3_IJS6_NS4_ILi0EEEEEEEEEEENS_10ViewEngineINS_8smem_ptrIPfEEEEEEC2ERKSC_RKSH_)
$_ZN7cutlass13device_kernelIN5flash19enable_sm80_to_sm89INS1_16FlashAttnBwdSm80INS1_25CollectiveMainloopBwdSm80ILi2ELi2EN4cute5tupleIJNS5_1CILi128EEES8_NS7_ILi64EEEEEENS_10bfloat16_tEfNS_4arch4Sm80ELb1ELb0ELb1ELb0ELb0ELb0ELb0ELb0ELi2ELi4ELi4ELi4ELb0EEENS1_21CollectiveEpilogueBwdISA_SB_SD_Li256ELb0ELb0ELi2EEENS1_25SingleTileBwdLPTSchedulerILb0ELi128ELb0EEEEEEEEEvNT_6ParamsE$_ZN4cute3eso3ESOILb1ELb0EJNS_6LayoutINS_5tupleIJNS3_IJNS_1CILi4EEENS4_ILi1EEEEEEEEENS3_IJNS3_IJS6_NS4_ILi0EEEEEEEEEEENS_10ViewEngineINS_8smem_ptrIPfEEEEEEC2ERKSC_RKSH_:
[----:B------:R-:W-:Y:S02]  /*ab30*/  IADD3 R6, R13, -c[0x0][0x20], RZ ;  /* 0x800008000d067a10 */ /* 0x000fe40007ffe0ff */
[----:B------:R-:W-:-:S03]  /*ab40*/  MOV R9, 0x0 ;  /* 0x0000000000097802 */ /* 0x000fc60000000f00 */
[----:B------:R1:W-:Y:S01]  /*ab50*/  STL.64 [R6], R2 ;  /* 0x0000000206007387 */ /* 0x0003e20000100a00 */
[----:B------:R-:W-:Y:S05]  /*ab60*/  RET.REL.NODEC R8 `(_ZN7cutlass13device_kernelIN5flash19enable_sm80_to_sm89INS1_16FlashAttnBwdSm80INS1_25CollectiveMainloopBwdSm80ILi2ELi2EN4cute5tupleIJNS5_1CILi128EEES8_NS7_ILi64EEEEEENS_10bfloat16_tEfNS_4arch4Sm80ELb1ELb0ELb1ELb0ELb0ELb0ELb0ELb0ELi2ELi4ELi4ELi4ELb0EEENS1_21CollectiveEpilogueBwdISA_SB_SD_Li256ELb0ELb0ELi2EEENS1_25SingleTileBwdLPTSchedulerILb0ELi128ELb0EEEEEEEEEvNT_6ParamsE) ;  /* 0xffff549008007950 */ /* 0x000fea0003c3ffff */
        .type           $_ZN7cutlass13device_kernelIN5flash19enable_sm80_to_sm89INS1_16FlashAttnBwdSm80INS1_25CollectiveMainloopBwdSm80ILi2ELi2EN4cute5tupleIJNS5_1CILi128EEES8_NS7_ILi64EEEEEENS_10bfloat16_tEfNS_4arch4Sm80ELb1ELb0ELb1ELb0ELb0ELb0ELb0ELb0ELi2ELi4ELi4ELi4ELb0EEENS1_21CollectiveEpilogueBwdISA_SB_SD_Li256ELb0ELb0ELi2EEENS1_25SingleTileBwdLPTSchedulerILb0ELi128ELb0EEEEEEEEEvNT_6ParamsE$_ZN4cute3eso3ESOILb1ELb0EJNS_6LayoutINS_5tupleIJNS3_IJNS_1CILi4EEENS4_ILi1EEEEEEEEENS3_IJNS3_IJS6_NS4_ILi0EEEEEEEEEEENS_10ViewEngineIPjEEEEC2ERKSC_RKSF_,@function
        .size           $_ZN7cutlass13device_kernelIN5flash19enable_sm80_to_sm89INS1_16FlashAttnBwdSm80INS1_25CollectiveMainloopBwdSm80ILi2ELi2EN4cute5tupleIJNS5_1CILi128EEES8_NS7_ILi64EEEEEENS_10bfloat16_tEfNS_4arch4Sm80ELb1ELb0ELb1ELb0ELb0ELb0ELb0ELb0ELi2ELi4ELi4ELi4ELb0EEENS1_21CollectiveEpilogueBwdISA_SB_SD_Li256ELb0ELb0ELi2EEENS1_25SingleTileBwdLPTSchedulerILb0ELi128ELb0EEEEEEEEEvNT_6ParamsE$_ZN4cute3eso3ESOILb1ELb0EJNS_6LayoutINS_5tupleIJNS3_IJNS_1CILi4EEENS4_ILi1EEEEEEEEENS3_IJNS3_IJS6_NS4_ILi0EEEEEEEEEEENS_10ViewEngineIPjEEEEC2ERKSC_RKSF_,($_ZN7cutlass13device_kernelIN5flash19enable_sm80_to_sm89INS1_16FlashAttnBwdSm80INS1_25CollectiveMainloopBwdSm80ILi2ELi2EN4cute5tupleIJNS5_1CILi128EEES8_NS7_ILi64EEEEEENS_10bfloat16_tEfNS_4arch4Sm80ELb1ELb0ELb1ELb0ELb0ELb0ELb0ELb0ELi2ELi4ELi4ELi4ELb0EEENS1_21CollectiveEpilogueBwdISA_SB_SD_Li256ELb0ELb0ELi2EEENS1_25SingleTileBwdLPTSchedulerILb0ELi128ELb0EEEEEEEEEvNT_6ParamsE$_ZN4cute3eso3ESOILb1ELb0EJNS_6LayoutINS_5tupleIJNS3_IJNS_1CILi4EEENS4_ILi1EEEEEES6_EEENS3_IJNS3_IJS6_NS4_ILi0EEEEEES9_EEEEENS_10ViewEngineINS_8gmem_ptrIPKfEEEEEEC2ERKSC_RKSI_ - $_ZN7cutlass13device_kernelIN5flash19enable_sm80_to_sm89INS1_16FlashAttnBwdSm80INS1_25CollectiveMainloopBwdSm80ILi2ELi2EN4cute5tupleIJNS5_1CILi128EEES8_NS7_ILi64EEEEEENS_10bfloat16_tEfNS_4arch4Sm80ELb1ELb0ELb1ELb0ELb0ELb0ELb0ELb0ELi2ELi4ELi4ELi4ELb0EEENS1_21CollectiveEpilogueBwdISA_SB_SD_Li256ELb0ELb0ELi2EEENS1_25SingleTileBwdLPTSchedulerILb0ELi128ELb0EEEEEEEEEvNT_6ParamsE$_ZN4cute3eso3ESOILb1ELb0EJNS_6LayoutINS_5tupleIJNS3_IJNS_1CILi4EEENS4_ILi1EEEEEEEEENS3_IJNS3_IJS6_NS4_ILi0EEEEEEEEEEENS_10ViewEngineIPjEEEEC2ERKSC_RKSF_)
$_ZN7cutlass13device_kernelIN5flash19enable_sm80_to_sm89INS1_16FlashAttnBwdSm80INS1_25CollectiveMainloopBwdSm80ILi2ELi2EN4cute5tupleIJNS5_1CILi128EEES8_NS7_ILi64EEEEEENS_10bfloat16_tEfNS_4arch4Sm80ELb1ELb0ELb1ELb0ELb0ELb0ELb0ELb0ELi2ELi4ELi4ELi4ELb0EEENS1_21CollectiveEpilogueBwdISA_SB_SD_Li256ELb0ELb0ELi2EEENS1_25SingleTileBwdLPTSchedulerILb0ELi128ELb0EEEEEEEEEvNT_6ParamsE$_ZN4cute3eso3ESOILb1ELb0EJNS_6LayoutINS_5tupleIJNS3_IJNS_1CILi4EEENS4_ILi1EEEEEEEEENS3_IJNS3_IJS6_NS4_ILi0EEEEEEEEEEENS_10ViewEngineIPjEEEEC2ERKSC_RKSF_:
[----:B------:R-:W-:Y:S02]  /*ab70*/  IADD3 R2, R67, -c[0x0][0x20], RZ ;  /* 0x8000080043027a10 */ /* 0x000fe40007ffe0ff */
[----:B------:R-:W-:-:S03]  /*ab80*/  MOV R5, 0x0 ;  /* 0x0000000000057802 */ /* 0x000fc60000000f00 */
[----:B------:R1:W-:Y:S01]  /*ab90*/  STL.64 [R2], R12 ;  /* 0x0000000c02007387 */ /* 0x0003e20000100a00 */
[----:B------:R-:W-:Y:S05]  /*aba0*/  RET.REL.NODEC R4 `(_ZN7cutlass13device_kernelIN5flash19enable_sm80_to_sm89INS1_16FlashAttnBwdSm80INS1_25CollectiveMainloopBwdSm80ILi2ELi2EN4cute5tupleIJNS5_1CILi128EEES8_NS7_ILi64EEEEEENS_10bfloat16_tEfNS_4arch4Sm80ELb1ELb0ELb1ELb0ELb0ELb0ELb0ELb0ELi2ELi4ELi4ELi4ELb0EEENS1_21CollectiveEpilogueBwdISA_SB_SD_Li256ELb0ELb0ELi2EEENS1_25SingleTileBwdLPTSchedulerILb0ELi128ELb0EEEEEEEEEvNT_6ParamsE) ;  /* 0xffff545004007950 */ /* 0x000fea0003c3ffff */
        .type           $_ZN7cutlass13device_kernelIN5flash19enable_sm80_to_sm89INS1_16FlashAttnBwdSm80INS1_25CollectiveMainloopBwdSm80ILi2ELi2EN4cute5tupleIJNS5_1CILi128EEES8_NS7_ILi64EEEEEENS_10bfloat16_tEfNS_4arch4Sm80ELb1ELb0ELb1ELb0ELb0ELb0ELb0ELb0ELi2ELi4ELi4ELi4ELb0EEENS1_21CollectiveEpilogueBwdISA_SB_SD_Li256ELb0ELb0ELi2EEENS1_25SingleTileBwdLPTSchedulerILb0ELi128ELb0EEEEEEEEEvNT_6ParamsE$_ZN4cute3eso3ESOILb1ELb0EJNS_6LayoutINS_5tupleIJNS3_IJNS_1CILi4EEENS4_ILi1EEEEEES6_EEENS3_IJNS3_IJS6_NS4_ILi0EEEEEES9_EEEEENS_10ViewEngineINS_8gmem_ptrIPKfEEEEEEC2ERKSC_RKSI_,@function
        .size           $_ZN7cutlass13device_kernelIN5flash19enable_sm80_to_sm89INS1_16FlashAttnBwdSm80INS1_25CollectiveMainloopBwdSm80ILi2ELi2EN4cute5tupleIJNS5_1CILi128EEES8_NS7_ILi64EEEEEENS_10bfloat16_tEfNS_4arch4Sm80ELb1ELb0ELb1ELb0ELb0ELb0ELb0ELb0ELi2ELi4ELi4ELi4ELb0EEENS1_21CollectiveEpilogueBwdISA_SB_SD_Li256ELb0ELb0ELi2EEENS1_25SingleTileBwdLPTSchedulerILb0ELi128ELb0EEEEEEEEEvNT_6ParamsE$_ZN4cute3eso3ESOILb1ELb0EJNS_6LayoutINS_5tupleIJNS3_IJNS_1CILi4EEENS4_ILi1EEEEEES6_EEENS3_IJNS3_IJS6_NS4_ILi0EEEEEES9_EEEEENS_10ViewEngineINS_8gmem_ptrIPKfEEEEEEC2ERKSC_RKSI_,($_ZN7cutlass13device_kernelIN5flash19enable_sm80_to_sm89INS1_16FlashAttnBwdSm80INS1_25CollectiveMainloopBwdSm80ILi2ELi2EN4cute5tupleIJNS5_1CILi128EEES8_NS7_ILi64EEEEEENS_10bfloat16_tEfNS_4arch4Sm80ELb1ELb0ELb1ELb0ELb0ELb0ELb0ELb0ELi2ELi4ELi4ELi4ELb0EEENS1_21CollectiveEpilogueBwdISA_SB_SD_Li256ELb0ELb0ELi2EEENS1_25SingleTileBwdLPTSchedulerILb0ELi128ELb0EEEEEEEEEvNT_6ParamsE$_ZN4cute3eso3ESOILb1ELb0EJNS_6LayoutINS_5tupleIJNS3_IJNS_1CILi4EEENS4_ILi1EEEEEES6_EEENS3_IJNS3_IJS6_NS4_ILi0EEEEEES9_EEEEENS_10ViewEngineINS_8smem_ptrIPfEEEEEEC2ERKSC_RKSH_ - $_ZN7cutlass13device_kernelIN5flash19enable_sm80_to_sm89INS1_16FlashAttnBwdSm80INS1_25CollectiveMainloopBwdSm80ILi2ELi2EN4cute5tupleIJNS5_1CILi128EEES8_NS7_ILi64EEEEEENS_10bfloat16_tEfNS_4arch4Sm80ELb1ELb0ELb1ELb0ELb0ELb0ELb0ELb0ELi2ELi4ELi4ELi4ELb0EEENS1_21CollectiveEpilogueBwdISA_SB_SD_Li256ELb0ELb0ELi2EEENS1_25SingleTileBwdLPTSchedulerILb0ELi128ELb0EEEEEEEEEvNT_6ParamsE$_ZN4cute3eso3ESOILb1ELb0EJNS_6LayoutINS_5tupleIJNS3_IJNS_1CILi4EEENS4_ILi1EEEEEES6_EEENS3_IJNS3_IJS6_NS4_ILi0EEEEEES9_EEEEENS_10ViewEngineINS_8gmem_ptrIPKfEEEEEEC2ERKSC_RKSI_)
$_ZN7cutlass13device_kernelIN5flash19enable_sm80_to_sm89INS1_16FlashAttnBwdSm80INS1_25CollectiveMainloopBwdSm80ILi2ELi2EN4cute5tupleIJNS5_1CILi128EEES8_NS7_ILi64EEEEEENS_10bfloat16_tEfNS_4arch4Sm80ELb1ELb0ELb1ELb0ELb0ELb0ELb0ELb0ELi2ELi4ELi4ELi4ELb0EEENS1_21CollectiveEpilogueBwdISA_SB_SD_Li256ELb0ELb0ELi2EEENS1_25SingleTileBwdLPTSchedulerILb0ELi128ELb0EEEEEEEEEvNT_6ParamsE$_ZN4cute3eso3ESOILb1ELb0EJNS_6LayoutINS_5tupleIJNS3_IJNS_1CILi4EEENS4_ILi1EEEEEES6_EEENS3_IJNS3_IJS6_NS4_ILi0EEEEEES9_EEEEENS_10ViewEngineINS_8gmem_ptrIPKfEEEEEEC2ERKSC_RKSI_:
[----:B------:R-:W-:Y:S02]  /*abb0*/  IADD3 R4, R81, -c[0x0][0x20], RZ ;  /* 0x8000080051047a10 */ /* 0x000fe40007ffe0ff */
[----:B------:R-:W-:-:S03]  /*abc0*/  MOV R7, 0x0 ;  /* 0x0000000000077802 */ /* 0x000fc60000000f00 */
[----:B------:R1:W-:Y:S01]  /*abd0*/  STL.64 [R4], R2 ;  /* 0x0000000204007387 */ /* 0x0003e20000100a00 */
[----:B------:R-:W-:Y:S05]  /*abe0*/  RET.REL.NODEC R6 `(_ZN7cutlass13device_kernelIN5flash19enable_sm80_to_sm89INS1_16FlashAttnBwdSm80INS1_25CollectiveMainloopBwdSm80ILi2ELi2EN4cute5tupleIJNS5_1CILi128EEES8_NS7_ILi64EEEEEENS_10bfloat16_tEfNS_4arch4Sm80ELb1ELb0ELb1ELb0ELb0ELb0ELb0ELb0ELi2ELi4ELi4ELi4ELb0EEENS1_21CollectiveEpilogueBwdISA_SB_SD_Li256ELb0ELb0ELi2EEENS1_25SingleTileBwdLPTSchedulerILb0ELi128ELb0EEEEEEEEEvNT_6ParamsE) ;  /* 0xffff541006007950 */ /* 0x000fea0003c3ffff */
        .type           $_ZN7cutlass13device_kernelIN5flash19enable_sm80_to_sm89INS1_16FlashAttnBwdSm80INS1_25CollectiveMainloopBwdSm80ILi2ELi2EN4cute5tupleIJNS5_1CILi128EEES8_NS7_ILi64EEEEEENS_10bfloat16_tEfNS_4arch4Sm80ELb1ELb0ELb1ELb0ELb0ELb0ELb0ELb0ELi2ELi4ELi4ELi4ELb0EEENS1_21CollectiveEpilogueBwdISA_SB_SD_Li256ELb0ELb0ELi2EEENS1_25SingleTileBwdLPTSchedulerILb0ELi128ELb0EEEEEEEEEvNT_6ParamsE$_ZN4cute3eso3ESOILb1ELb0EJNS_6LayoutINS_5tupleIJNS3_IJNS_1CILi4EEENS4_ILi1EEEEEES6_EEENS3_IJNS3_IJS6_NS4_ILi0EEEEEES9_EEEEENS_10ViewEngineINS_8smem_ptrIPfEEEEEEC2ERKSC_RKSH_,@function
        .size           $_ZN7cutlass13device_kernelIN5flash19enable_sm80_to_sm89INS1_16FlashAttnBwdSm80INS1_25CollectiveMainloopBwdSm80ILi2ELi2EN4cute5tupleIJNS5_1CILi128EEES8_NS7_ILi64EEEEEENS_10bfloat16_tEfNS_4arch4Sm80ELb1ELb0ELb1ELb0ELb0ELb0ELb0ELb0ELi2ELi4ELi4ELi4ELb0EEENS1_21CollectiveEpilogueBwdISA_SB_SD_Li256ELb0ELb0ELi2EEENS1_25SingleTileBwdLPTSchedulerILb0ELi128ELb0EEEEEEEEEvNT_6ParamsE$_ZN4cute3eso3ESOILb1ELb0EJNS_6LayoutINS_5tupleIJNS3_IJNS_1CILi4EEENS4_ILi1EEEEEES6_EEENS3_IJNS3_IJS6_NS4_ILi0EEEEEES9_EEEEENS_10ViewEngineINS_8smem_ptrIPfEEEEEEC2ERKSC_RKSH_,($_ZN7cutlass13device_kernelIN5flash19enable_sm80_to_sm89INS1_16FlashAttnBwdSm80INS1_25CollectiveMainloopBwdSm80ILi2ELi2EN4cute5tupleIJNS5_1CILi128EEES8_NS7_ILi64EEEEEENS_10bfloat16_tEfNS_4arch4Sm80ELb1ELb0ELb1ELb0ELb0ELb0ELb0ELb0ELi2ELi4ELi4ELi4ELb0EEENS1_21CollectiveEpilogueBwdISA_SB_SD_Li256ELb0ELb0ELi2EEENS1_25SingleTileBwdLPTSchedulerILb0ELi128ELb0EEEEEEEEEvNT_6ParamsE$_ZN4cute3eso3ESOILb1ELb0EJNS_6LayoutINS_5tupleIJNS3_IJNS_1CILi4EEENS4_ILi1EEEEEES6_EEENS3_IJNS3_IJS6_NS4_ILi0EEEEEES9_EEEEEiEEC2ERKSC_RKi - $_ZN7cutlass13device_kernelIN5flash19enable_sm80_to_sm89INS1_16FlashAttnBwdSm80INS1_25CollectiveMainloopBwdSm80ILi2ELi2EN4cute5tupleIJNS5_1CILi128EEES8_NS7_ILi64EEEEEENS_10bfloat16_tEfNS_4arch4Sm80ELb1ELb0ELb1ELb0ELb0ELb0ELb0ELb0ELi2ELi4ELi4ELi4ELb0EEENS1_21CollectiveEpilogueBwdISA_SB_SD_Li256ELb0ELb0ELi2EEENS1_25SingleTileBwdLPTSchedulerILb0ELi128ELb0EEEEEEEEEvNT_6ParamsE$_ZN4cute3eso3ESOILb1ELb0EJNS_6LayoutINS_5tupleIJNS3_IJNS_1CILi4EEENS4_ILi1EEEEEES6_EEENS3_IJNS3_IJS6_NS4_ILi0EEEEEES9_EEEEENS_10ViewEngineINS_8smem_ptrIPfEEEEEEC2ERKSC_RKSH_)
$_ZN7cutlass13device_kernelIN5flash19enable_sm80_to_sm89INS1_16FlashAttnBwdSm80INS1_25CollectiveMainloopBwdSm80ILi2ELi2EN4cute5tupleIJNS5_1CILi128EEES8_NS7_ILi64EEEEEENS_10bfloat16_tEfNS_4arch4Sm80ELb1ELb0ELb1ELb0ELb0ELb0ELb0ELb0ELi2ELi4ELi4ELi4ELb0EEENS1_21CollectiveEpilogueBwdISA_SB_SD_Li256ELb0ELb0ELi2EEENS1_25SingleTileBwdLPTSchedulerILb0ELi128ELb0EEEEEEEEEvNT_6ParamsE$_ZN4cute3eso3ESOILb1ELb0EJNS_6LayoutINS_5tupleIJNS3_IJNS_1CILi4EEENS4_ILi1EEEEEES6_EEENS3_IJNS3_IJS6_NS4_ILi0EEEEEES9_EEEEENS_10ViewEngineINS_8smem_ptrIPfEEEEEEC2ERKSC_RKSH_:
[----:B------:R-:W-:Y:S02]  /*abf0*/  IADD3 R6, R81, -c[0x0][0x20], RZ ;  /* 0x8000080051067a10 */ /* 0x000fe40007ffe0ff */
[----:B------:R-:W-:-:S03]  /*ac00*/  MOV R9, 0x0 ;  /* 0x0000000000097802 */ /* 0x000fc60000000f00 */
[----:B------:R1:W-:Y:S01]  /*ac10*/  STL.64 [R6], R2 ;  /* 0x0000000206007387 */ /* 0x0003e20000100a00 */
[----:B------:R-:W-:Y:S05]  /*ac20*/  RET.REL.NODEC R8 `(_ZN7cutlass13device_kernelIN5flash19enable_sm80_to_sm89INS1_16FlashAttnBwdSm80INS1_25CollectiveMainloopBwdSm80ILi2ELi2EN4cute5tupleIJNS5_1CILi128EEES8_NS7_ILi64EEEEEENS_10bfloat16_tEfNS_4arch4Sm80ELb1ELb0ELb1ELb0ELb0ELb0ELb0ELb0ELi2ELi4ELi4ELi4ELb0EEENS1_21CollectiveEpilogueBwdISA_SB_SD_Li256ELb0ELb0ELi2EEENS1_25SingleTileBwdLPTSchedulerILb0ELi128ELb0EEEEEEEEEvNT_6ParamsE) ;  /* 0xffff53d008007950 */ /* 0x000fea0003c3ffff */
        .type           $_ZN7cutlass13device_kernelIN5flash19enable_sm80_to_sm89INS1_16FlashAttnBwdSm80INS1_25CollectiveMainloopBwdSm80ILi2ELi2EN4cute5tupleIJNS5_1CILi128EEES8_NS7_ILi64EEEEEENS_10bfloat16_tEfNS_4arch4Sm80ELb1ELb0ELb1ELb0ELb0ELb0ELb0ELb0ELi2ELi4ELi4ELi4ELb0EEENS1_21CollectiveEpilogueBwdISA_SB_SD_Li256ELb0ELb0ELi2EEENS1_25SingleTileBwdLPTSchedulerILb0ELi128ELb0EEEEEEEEEvNT_6ParamsE$_ZN4cute3eso3ESOILb1ELb0EJNS_6LayoutINS_5tupleIJNS3_IJNS_1CILi4EEENS4_ILi1EEEEEES6_EEENS3_IJNS3_IJS6_NS4_ILi0EEEEEES9_EEEEEiEEC2ERKSC_RKi,@function
        .size           $_ZN7cutlass13device_kernelIN5flash19enable_sm80_to_sm89INS1_16FlashAttnBwdSm80INS1_25CollectiveMainloopBwdSm80ILi2ELi2EN4cute5tupleIJNS5_1CILi128EEES8_NS7_ILi64EEEEEENS_10bfloat16_tEfNS_4arch4Sm80ELb1ELb0ELb1ELb0ELb0ELb0ELb0ELb0ELi2ELi4ELi4ELi4ELb0EEENS1_21CollectiveEpilogueBwdISA_SB_SD_Li256ELb0ELb0ELi2EEENS1_25SingleTileBwdLPTSchedulerILb0ELi128ELb0EEEEEEEEEvNT_6ParamsE$_ZN4cute3eso3ESOILb1ELb0EJNS_6LayoutINS_5tupleIJNS3_IJNS_1CILi4EEENS4_ILi1EEEEEES6_EEENS3_IJNS3_IJS6_NS4_ILi0EEEEEES9_EEEEEiEEC2ERKSC_RKi,($_ZN7cutlass13device_kernelIN5flash19enable_sm80_to_sm89INS1_16FlashAttnBwdSm80INS1_25CollectiveMainloopBwdSm80ILi2ELi2EN4cute5tupleIJNS5_1CILi128EEES8_NS7_ILi64EEEEEENS_10bfloat16_tEfNS_4arch4Sm80ELb1ELb0ELb1ELb0ELb0ELb0ELb0ELb0ELi2ELi4ELi4ELi4ELb0EEENS1_21CollectiveEpilogueBwdISA_SB_SD_Li256ELb0ELb0ELi2EEENS1_25SingleTileBwdLPTSchedulerILb0ELi128ELb0EEEEEEEEEvNT_6ParamsE$_ZN4cute3eso3ESOILb1ELb0EJNS_6LayoutINS_5tupleIJNS3_IJNS_1CILi8EEENS4_ILi1EEEEEEEEENS3_IJNS3_IJS6_NS4_ILi0EEEEEEEEEEENS_10ViewEngineINS_8gmem_ptrIPKN7cutlass10bfloat16_tEEEEEEEC2ERKSC_RKSK_ - $_ZN7cutlass13device_kernelIN5flash19enable_sm80_to_sm89INS1_16FlashAttnBwdSm80INS1_25CollectiveMainloopBwdSm80ILi2ELi2EN4cute5tupleIJNS5_1CILi128EEES8_NS7_ILi64EEEEEENS_10bfloat16_tEfNS_4arch4Sm80ELb1ELb0ELb1ELb0ELb0ELb0ELb0ELb0ELi2ELi4ELi4ELi4ELb0EEENS1_21CollectiveEpilogueBwdISA_SB_SD_Li256ELb0ELb0ELi2EEENS1_25SingleTileBwdLPTSchedulerILb0ELi128ELb0EEEEEEEEEvNT_6ParamsE$_ZN4cute3eso3ESOILb1ELb0EJNS_6LayoutINS_5tupleIJNS3_IJNS_1CILi4EEENS4_ILi1EEEEEES6_EEENS3_IJNS3_IJS6_NS4_ILi0EEEEEES9_EEEEEiEEC2ERKSC_RKi)
$_ZN7cutlass13device_kernelIN5flash19enable_sm80_to_sm89INS1_16FlashAttnBwdSm80INS1_25CollectiveMainloopBwdSm80ILi2ELi2EN4cute5tupleIJNS5_1CILi128EEES8_NS7_ILi64EEEEEENS_10bfloat16_tEfNS_4arch4Sm80ELb1ELb0ELb1ELb0ELb0ELb0ELb0ELb0ELi2ELi4ELi4ELi4ELb0EEENS1_21CollectiveEpilogueBwdISA_SB_SD_Li256ELb0ELb0ELi2EEENS1_25SingleTileBwdLPTSchedulerILb0ELi128ELb0EEEEEEEEEvNT_6ParamsE$_ZN4cute3eso3ESOILb1ELb0EJNS_6LayoutINS_5tupleIJNS3_IJNS_1CILi4EEENS4_ILi1EEEEEES6_EEENS3_IJNS3_IJS6_NS4_ILi0EEEEEES9_EEEEEiEEC2ERKSC_RKi:
[----:B------:R-:W-:Y:S02]  /*ac30*/  IADD3 R2, R81, -c[0x0][0x20], RZ ;  /* 0x8000080051027a10 */ /* 0x000fe40007ffe0ff */
[----:B------:R-:W-:-:S03]  /*ac40*/  MOV R7, 0x0 ;  /* 0x0000000000077802 */ /* 0x000fc60000000f00 */
[----:B------:R1:W-:Y:S01]  /*ac50*/  STL [R2], R3 ;  /* 0x0000000302007387 */ /* 0x0003e20000100800 */
[----:B------:R-:W-:Y:S05]  /*ac60*/  RET.REL.NODEC R6 `(_ZN7cutlass13device_kernelIN5flash19enable_sm80_to_sm89INS1_16FlashAttnBwdSm80INS1_25CollectiveMainloopBwdSm80ILi2ELi2EN4cute5tupleIJNS5_1CILi128EEES8_NS7_ILi64EEEEEENS_10bfloat16_tEfNS_4arch4Sm80ELb1ELb0ELb1ELb0ELb0ELb0ELb0ELb0ELi2ELi4ELi4ELi4ELb0EEENS1_21CollectiveEpilogueBwdISA_SB_SD_Li256ELb0ELb0ELi2EEENS1_25SingleTileBwdLPTSchedulerILb0ELi128ELb0EEEEEEEEEvNT_6ParamsE) ;  /* 0xffff539006007950 */ /* 0x000fea0003c3ffff */
        .type           $_ZN7cutlass13device_kernelIN5flash19enable_sm80_to_sm89INS1_16FlashAttnBwdSm80INS1_25CollectiveMainloopBwdSm80ILi2ELi2EN4cute5tupleIJNS5_1CILi128EEES8_NS7_ILi64EEEEEENS_10bfloat16_tEfNS_4arch4Sm80ELb1ELb0ELb1ELb0ELb0ELb0ELb0ELb0ELi2ELi4ELi4ELi4ELb0EEENS1_21CollectiveEpilogueBwdISA_SB_SD_Li256ELb0ELb0ELi2EEENS1_25SingleTileBwdLPTSchedulerILb0ELi128ELb0EEEEEEEEEvNT_6ParamsE$_ZN4cute3eso3ESOILb1ELb0EJNS_6LayoutINS_5tupleIJNS3_IJNS_1CILi8EEENS4_ILi1EEEEEEEEENS3_IJNS3_IJS6_NS4_ILi0EEEEEEEEEEENS_10ViewEngineINS_8gmem_ptrIPKN7cutlass10bfloat16_tEEEEEEEC2ERKSC_RKSK_,@function
        .size           $_ZN7cutlass13device_kernelIN5flash19enable_sm80_to_sm89INS1_16FlashAttnBwdSm80INS1_25CollectiveMainloopBwdSm80ILi2ELi2EN4cute5tupleIJNS5_1CILi128EEES8_NS7_ILi64EEEEEENS_10bfloat16_tEfNS_4arch4Sm80ELb1ELb0ELb1ELb0ELb0ELb0ELb0ELb0ELi2ELi4ELi4ELi4ELb0EEENS1_21CollectiveEpilogueBwdISA_SB_SD_Li256ELb0ELb0ELi2EEENS1_25SingleTileBwdLPTSchedulerILb0ELi128ELb0EEEEEEEEEvNT_6ParamsE$_ZN4cute3eso3ESOILb1ELb0EJNS_6LayoutINS_5tupleIJNS3_IJNS_1CILi8EEENS4_ILi1EEEEEEEEENS3_IJNS3_IJS6_NS4_ILi0EEEEEEEEEEENS_10ViewEngineINS_8gmem_ptrIPKN7cutlass10bfloat16_tEEEEEEEC2ERKSC_RKSK_,($_ZN7cutlass13device_kernelIN5flash19enable_sm80_to_sm89INS1_16FlashAttnBwdSm80INS1_25CollectiveMainloopBwdSm80ILi2ELi2EN4cute5tupleIJNS5_1CILi128EEES8_NS7_ILi64EEEEEENS_10bfloat16_tEfNS_4arch4Sm80ELb1ELb0ELb1ELb0ELb0ELb0ELb0ELb0ELi2ELi4ELi4ELi4ELb0EEENS1_21CollectiveEpilogueBwdISA_SB_SD_Li256ELb0ELb0ELi2EEENS1_25SingleTileBwdLPTSchedulerILb0ELi128ELb0EEEEEEEEEvNT_6ParamsE$_ZN4cute3eso3ESOILb1ELb0EJNS_6LayoutINS_5tupleIJNS3_IJNS_1CILi8EEENS4_ILi1EEEEEEEEENS3_IJNS3_IJS6_NS4_ILi0EEEEEEEEEEENS_10ViewEngineINS_8smem_ptrIPN7cutlass10bfloat16_tEEEEEEEC2ERKSC_RKSJ_ - $_ZN7cutlass13device_kernelIN5flash19enable_sm80_to_sm89INS1_16FlashAttnBwdSm80INS1_25CollectiveMainloopBwdSm80ILi2ELi2EN4cute5tupleIJNS5_1CILi128EEES8_NS7_ILi64EEEEEENS_10bfloat16_tEfNS_4arch4Sm80ELb1ELb0ELb1ELb0ELb0ELb0ELb0ELb0ELi2ELi4ELi4ELi4ELb0EEENS1_21CollectiveEpilogueBwdISA_SB_SD_Li256ELb0ELb0ELi2EEENS1_25SingleTileBwdLPTSchedulerILb0ELi128ELb0EEEEEEEEEvNT_6ParamsE$_ZN4cute3eso3ESOILb1ELb0EJNS_6LayoutINS_5tupleIJNS3_IJNS_1CILi8EEENS4_ILi1EEEEEEEEENS3_IJNS3_IJS6_NS4_ILi0EEEEEEEEEEENS_10ViewEngineINS_8gmem_ptrIPKN7cutlass10bfloat16_tEEEEEEEC2ERKSC_RKSK_)
$_ZN7cutlass13device_kernelIN5flash19enable_sm80_to_sm89INS1_16FlashAttnBwdSm80INS1_25CollectiveMainloopBwdSm80ILi2ELi2EN4cute5tupleIJNS5_1CILi128EEES8_NS7_ILi64EEEEEENS_10bfloat16_tEfNS_4arch4Sm80ELb1ELb0ELb1ELb0ELb0ELb0ELb0ELb0ELi2ELi4ELi4ELi4ELb0EEENS1_21CollectiveEpilogueBwdISA_SB_SD_Li256ELb0ELb0ELi2EEENS1_25SingleTileBwdLPTSchedulerILb0ELi128ELb0EEEEEEEEEvNT_6ParamsE$_ZN4cute3eso3ESOILb1ELb0EJNS_6LayoutINS_5tupleIJNS3_IJNS_1CILi8EEENS4_ILi1EEEEEEEEENS3_IJNS3_IJS6_NS4_ILi0EEEEEEEEEEENS_10ViewEngineINS_8gmem_ptrIPKN7cutlass10bfloat16_tEEEEEEEC2ERKSC_RKSK_:
[----:B------:R-:W-:Y:S02]  /*ac70*/  IADD3 R4, R81, -c[0x0][0x20], RZ ;  /* 0x8000080051047a10 */ /* 0x000fe40007ffe0ff */
[----:B------:R-:W-:-:S03]  /*ac80*/  MOV R7, 0x0 ;  /* 0x0000000000077802 */ /* 0x000fc60000000f00 */
[----:B------:R1:W-:Y:S01]  /*ac90*/  STL.64 [R4], R2 ;  /* 0x0000000204007387 */ /* 0x0003e20000100a00 */
[----:B------:R-:W-:Y:S05]  /*aca0*/  RET.REL.NODEC R6 `(_ZN7cutlass13device_kernelIN5flash19enable_sm80_to_sm89INS1_16FlashAttnBwdSm80INS1_25CollectiveMainloopBwdSm80ILi2ELi2EN4cute5tupleIJNS5_1CILi128EEES8_NS7_ILi64EEEEEENS_10bfloat16_tEfNS_4arch4Sm80ELb1ELb0ELb1ELb0ELb0ELb0ELb0ELb0ELi2ELi4ELi4ELi4ELb0EEENS1_21CollectiveEpilogueBwdISA_SB_SD_Li256ELb0ELb0ELi2EEENS1_25SingleTileBwdLPTSchedulerILb0ELi128ELb0EEEEEEEEEvNT_6ParamsE) ;  /* 0xffff535006007950 */ /* 0x000fea0003c3ffff */
        .type           $_ZN7cutlass13device_kernelIN5flash19enable_sm80_to_sm89INS1_16FlashAttnBwdSm80INS1_25CollectiveMainloopBwdSm80ILi2ELi2EN4cute5tupleIJNS5_1CILi128EEES8_NS7_ILi64EEEEEENS_10bfloat16_tEfNS_4arch4Sm80ELb1ELb0ELb1ELb0ELb0ELb0ELb0ELb0ELi2ELi4ELi4ELi4ELb0EEENS1_21CollectiveEpilogueBwdISA_SB_SD_Li256ELb0ELb0ELi2EEENS1_25SingleTileBwdLPTSchedulerILb0ELi128ELb0EEEEEEEEEvNT_6ParamsE$_ZN4cute3eso3ESOILb1ELb0EJNS_6LayoutINS_5tupleIJNS3_IJNS_1CILi8EEENS4_ILi1EEEEEEEEENS3_IJNS3_IJS6_NS4_ILi0EEEEEEEEEEENS_10ViewEngineINS_8smem_ptrIPN7cutlass10bfloat16_tEEEEEEEC2ERKSC_RKSJ_,@function
        .size           $_ZN7cutlass13device_kernelIN5flash19enable_sm80_to_sm89INS1_16FlashAttnBwdSm80INS1_25CollectiveMainloopBwdSm80ILi2ELi2EN4cute5tupleIJNS5_1CILi128EEES8_NS7_ILi64EEEEEENS_10bfloat16_tEfNS_4arch4Sm80ELb1ELb0ELb1ELb0ELb0ELb0ELb0ELb0ELi2ELi4ELi4ELi4ELb0EEENS1_21CollectiveEpilogueBwdISA_SB_SD_Li256ELb0ELb0ELi2EEENS1_25SingleTileBwdLPTSchedulerILb0ELi128ELb0EEEEEEEEEvNT_6ParamsE$_ZN4cute3eso3ESOILb1ELb0EJNS_6LayoutINS_5tupleIJNS3_IJNS_1CILi8EEENS4_ILi1EEEEEEEEENS3_IJNS3_IJS6_NS4_ILi0EEEEEEEEEEENS_10ViewEngineINS_8smem_ptrIPN7cutlass10bfloat16_tEEEEEEEC2ERKSC_RKSJ_,($_ZN7cutlass13device_kernelIN5flash19enable_sm80_to_sm89INS1_16FlashAttnBwdSm80INS1_25CollectiveMainloopBwdSm80ILi2ELi2EN4cute5tupleIJNS5_1CILi128EEES8_NS7_ILi64EEEEEENS_10bfloat16_tEfNS_4arch4Sm80ELb1ELb0ELb1ELb0ELb0ELb0ELb0ELb0ELi2ELi4ELi4ELi4ELb0EEENS1_21CollectiveEpilogueBwdISA_SB_SD_Li256ELb0ELb0ELi2EEENS1_25SingleTileBwdLPTSchedulerILb0ELi128ELb0EEEEEEEEEvNT_6ParamsE$_ZN4cute3eso3ESOILb1ELb0EJNS_6LayoutINS_5tupleIJNS3_IJNS_1CILi8EEENS4_ILi1EEEEEEEEENS3_IJNS3_IJS6_NS4_ILi0EEEEEEEEEEENS_10ViewEngineIPN7cutlass10bfloat16_tEEEEEC2ERKSC_RKSH_ - $_ZN7cutlass13device_kernelIN5flash19enable_sm80_to_sm89INS1_16FlashAttnBwdSm80INS1_25CollectiveMainloopBwdSm80ILi2ELi2EN4cute5tupleIJNS5_1CILi128EEES8_NS7_ILi64EEEEEENS_10bfloat16_tEfNS_4arch4Sm80ELb1ELb0ELb1ELb0ELb0ELb0ELb0ELb0ELi2ELi4ELi4ELi4ELb0EEENS1_21CollectiveEpilogueBwdISA_SB_SD_Li256ELb0ELb0ELi2EEENS1_25SingleTileBwdLPTSchedulerILb0ELi128ELb0EEEEEEEEEvNT_6ParamsE$_ZN4cute3eso3ESOILb1ELb0EJNS_6LayoutINS_5tupleIJNS3_IJNS_1CILi8EEENS4_ILi1EEEEEEEEENS3_IJNS3_IJS6_NS4_ILi0EEEEEEEEEEENS_10ViewEngineINS_8smem_ptrIPN7cutlass10bfloat16_tEEEEEEEC2ERKSC_RKSJ_)
$_ZN7cutlass13device_kernelIN5flash19enable_sm80_to_sm89INS1_16FlashAttnBwdSm80INS1_25CollectiveMainloopBwdSm80ILi2ELi2EN4cute5tupleIJNS5_1CILi128EEES8_NS7_ILi64EEEEEENS_10bfloat16_tEfNS_4arch4Sm80ELb1ELb0ELb1ELb0ELb0ELb0ELb0ELb0ELi2ELi4ELi4ELi4ELb0EEENS1_21CollectiveEpilogueBwdISA_SB_SD_Li256ELb0ELb0ELi2EEENS1_25SingleTileBwdLPTSchedulerILb0ELi128ELb0EEEEEEEEEvNT_6ParamsE$_ZN4cute3eso3ESOILb1ELb0EJNS_6LayoutINS_5tupleIJNS3_IJNS_1CILi8EEENS4_ILi1EEEEEEEEENS3_IJNS3_IJS6_NS4_ILi0EEEEEEEEEEENS_10ViewEngineINS_8smem_ptrIPN7cutlass10bfloat16_tEEEEEEEC2ERKSC_RKSJ_:
[----:B------:R-:W-:Y:S02]  /*acb0*/  IADD3 R6, R6, -c[0x0][0x20], RZ ;  /* 0x8000080006067a10 */ /* 0x000fe40007ffe0ff */
[----:B------:R-:W-:-:S03]  /*acc0*/  MOV R9, 0x0 ;  /* 0x0000000000097802 */ /* 0x000fc60000000f00 */
[----:B------:R1:W-:Y:S01]  /*acd0*/  STL.64 [R6], R2 ;  /* 0x0000000206007387 */ /* 0x0003e20000100a00 */
[----:B------:R-:W-:Y:S05]  /*ace0*/  RET.REL.NODEC R8 `(_ZN7cutlass13device_kernelIN5flash19enable_sm80_to_sm89INS1_16FlashAttnBwdSm80INS1_25CollectiveMainloopBwdSm80ILi2ELi2EN4cute5tupleIJNS5_1CILi128EEES8_NS7_ILi64EEEEEENS_10bfloat16_tEfNS_4arch4Sm80ELb1ELb0ELb1ELb0ELb0ELb0ELb0ELb0ELi2ELi4ELi4ELi4ELb0EEENS1_21CollectiveEpilogueBwdISA_SB_SD_Li256ELb0ELb0ELi2EEENS1_25SingleTileBwdLPTSchedulerILb0ELi128ELb0EEEEEEEEEvNT_6ParamsE) ;  /* 0xffff531008007950 */ /* 0x000fea0003c3ffff */
        .type           $_ZN7cutlass13device_kernelIN5flash19enable_sm80_to_sm89INS1_16FlashAttnBwdSm80INS1_25CollectiveMainloopBwdSm80ILi2ELi2EN4cute5tupleIJNS5_1CILi128EEES8_NS7_ILi64EEEEEENS_10bfloat16_tEfNS_4arch4Sm80ELb1ELb0ELb1ELb0ELb0ELb0ELb0ELb0ELi2ELi4ELi4ELi4ELb0EEENS1_21CollectiveEpilogueBwdISA_SB_SD_Li256ELb0ELb0ELi2EEENS1_25SingleTileBwdLPTSchedulerILb0ELi128ELb0EEEEEEEEEvNT_6ParamsE$_ZN4cute3eso3ESOILb1ELb0EJNS_6LayoutINS_5tupleIJNS3_IJNS_1CILi8EEENS4_ILi1EEEEEEEEENS3_IJNS3_IJS6_NS4_ILi0EEEEEEEEEEENS_10ViewEngineIPN7cutlass10bfloat16_tEEEEEC2ERKSC_RKSH_,@function
        .size           $_ZN7cutlass13device_kernelIN5flash19enable_sm80_to_sm89INS1_16FlashAttnBwdSm80INS1_25CollectiveMainloopBwdSm80ILi2ELi2EN4cute5tupleIJNS5_1CILi128EEES8_NS7_ILi64EEEEEENS_10bfloat16_tEfNS_4arch4Sm80ELb1ELb0ELb1ELb0ELb0ELb0ELb0ELb0ELi2ELi4ELi4ELi4ELb0EEENS1_21CollectiveEpilogueBwdISA_SB_SD_Li256ELb0ELb0ELi2EEENS1_25SingleTileBwdLPTSchedulerILb0ELi128ELb0EEEEEEEEEvNT_6ParamsE$_ZN4cute3eso3ESOILb1ELb0EJNS_6LayoutINS_5tupleIJNS3_IJNS_1CILi8EEENS4_ILi1EEEEEEEEENS3_IJNS3_IJS6_NS4_ILi0EEEEEEEEEEENS_10ViewEngineIPN7cutlass10bfloat16_tEEEEEC2ERKSC_RKSH_,($_ZN7cutlass13device_kernelIN5flash19enable_sm80_to_sm89INS1_16FlashAttnBwdSm80INS1_25CollectiveMainloopBwdSm80ILi2ELi2EN4cute5tupleIJNS5_1CILi128EEES8_NS7_ILi64EEEEEENS_10bfloat16_tEfNS_4arch4Sm80ELb1ELb0ELb1ELb0ELb0ELb0ELb0ELb0ELi2ELi4ELi4ELi4ELb0EEENS1_21CollectiveEpilogueBwdISA_SB_SD_Li256ELb0ELb0ELi2EEENS1_25SingleTileBwdLPTSchedulerILb0ELi128ELb0EEEEEEEEEvNT_6ParamsE$_ZN4cute3eso3ESOILb1ELb0EJNS_6LayoutINS_5tupleIJNS3_IJNS_1CILi8EEENS4_ILi1EEEEEEEEENS3_IJNS3_IJS6_NS4_ILi0EEEEEEEEEEEiEEC2ERKSC_RKi - $_ZN7cutlass13device_kernelIN5flash19enable_sm80_to_sm89INS1_16FlashAttnBwdSm80INS1_25CollectiveMainloopBwdSm80ILi2ELi2EN4cute5tupleIJNS5_1CILi128EEES8_NS7_ILi64EEEEEENS_10bfloat16_tEfNS_4arch4Sm80ELb1ELb0ELb1ELb0ELb0ELb0ELb0ELb0ELi2ELi4ELi4ELi4ELb0EEENS1_21CollectiveEpilogueBwdISA_SB_SD_Li256ELb0ELb0ELi2EEENS1_25SingleTileBwdLPTSchedulerILb0ELi128ELb0EEEEEEEEEvNT_6ParamsE$_ZN4cute3eso3ESOILb1ELb0EJNS_6LayoutINS_5tupleIJNS3_IJNS_1CILi8EEENS4_ILi1EEEEEEEEENS3_IJNS3_IJS6_NS4_ILi0EEEEEEEEEEENS_10ViewEngineIPN7cutlass10bfloat16_tEEEEEC2ERKSC_RKSH_)
$_ZN7cutlass13device_kernelIN5flash19enable_sm80_to_sm89INS1_16FlashAttnBwdSm80INS1_25CollectiveMainloopBwdSm80ILi2ELi2EN4cute5tupleIJNS5_1CILi128EEES8_NS7_ILi64EEEEEENS_10bfloat16_tEfNS_4arch4Sm80ELb1ELb0ELb1ELb0ELb0ELb0ELb0ELb0ELi2ELi4ELi4ELi4ELb0EEENS1_21CollectiveEpilogueBwdISA_SB_SD_Li256ELb0ELb0ELi2EEENS1_25SingleTileBwdLPTSchedulerILb0ELi128ELb0EEEEEEEEEvNT_6ParamsE$_ZN4cute3eso3ESOILb1ELb0EJNS_6LayoutINS_5tupleIJNS3_IJNS_1CILi8EEENS4_ILi1EEEEEEEEENS3_IJNS3_IJS6_NS4_ILi0EEEEEEEEEEENS_10ViewEngineIPN7cutlass10bfloat16_tEEEEEC2ERKSC_RKSH_:
[----:B------:R-:W-:Y:S01]  /*acf0*/  IADD3 R2, R67, -c[0x0][0x20], RZ ;  /* 0x8000080043027a10 */ /* 0x000fe20007ffe0ff */
[----:B------:R-:W-:Y:S01]  /*ad00*/  IMAD.MOV.U32 R9, RZ, RZ, R3 ;  /* 0x000000ffff097224 */ /* 0x000fe200078e0003 */
[----:B------:R-:W-:-:S04]  /*ad10*/  MOV R7, 0x0 ;  /* 0x0000000000077802 */ /* 0x000fc80000000f00 */
[----:B------:R1:W-:Y:S01]  /*ad20*/  STL.64 [R2], R8 ;  /* 0x0000000802007387 */ /* 0x0003e20000100a00 */
[----:B------:R-:W-:Y:S05]  /*ad30*/  RET.REL.NODEC R6 `(_ZN7cutlass13device_kernelIN5flash19enable_sm80_to_sm89INS1_16FlashAttnBwdSm80INS1_25CollectiveMainloopBwdSm80ILi2ELi2EN4cute5tupleIJNS5_1CILi128EEES8_NS7_ILi64EEEEEENS_10bfloat16_tEfNS_4arch4Sm80ELb1ELb0ELb1ELb0ELb0ELb0ELb0ELb0ELi2ELi4ELi4ELi4ELb0EEENS1_21CollectiveEpilogueBwdISA_SB_SD_Li256ELb0ELb0ELi2EEENS1_25SingleTileBwdLPTSchedulerILb0ELi128ELb0EEEEEEEEEvNT_6ParamsE) ;  /* 0xffff52c006007950 */ /* 0x000fea0003c3ffff */
        .type           $_ZN7cutlass13device_kernelIN5flash19enable_sm80_to_sm89INS1_16FlashAttnBwdSm80INS1_25CollectiveMainloopBwdSm80ILi2ELi2EN4cute5tupleIJNS5_1CILi128EEES8_NS7_ILi64EEEEEENS_10bfloat16_tEfNS_4arch4Sm80ELb1ELb0ELb1ELb0ELb0ELb0ELb0ELb0ELi2ELi4ELi4ELi4ELb0EEENS1_21CollectiveEpilogueBwdISA_SB_SD_Li256ELb0ELb0ELi2EEENS1_25SingleTileBwdLPTSchedulerILb0ELi128ELb0EEEEEEEEEvNT_6ParamsE$_ZN4cute3eso3ESOILb1ELb0EJNS_6LayoutINS_5tupleIJNS3_IJNS_1CILi8EEENS4_ILi1EEEEEEEEENS3_IJNS3_IJS6_NS4_ILi0EEEEEEEEEEEiEEC2ERKSC_RKi,@function
        .size           $_ZN7cutlass13device_kernelIN5flash19enable_sm80_to_sm89INS1_16FlashAttnBwdSm80INS1_25CollectiveMainloopBwdSm80ILi2ELi2EN4cute5tupleIJNS5_1CILi128EEES8_NS7_ILi64EEEEEENS_10bfloat16_tEfNS_4arch4Sm80ELb1ELb0ELb1ELb0ELb0ELb0ELb0ELb0ELi2ELi4ELi4ELi4ELb0EEENS1_21CollectiveEpilogueBwdISA_SB_SD_Li256ELb0ELb0ELi2EEENS1_25SingleTileBwdLPTSchedulerILb0ELi128ELb0EEEEEEEEEvNT_6ParamsE$_ZN4cute3eso3ESOILb1ELb0EJNS_6LayoutINS_5tupleIJNS3_IJNS_1CILi8EEENS4_ILi1EEEEEEEEENS3_IJNS3_IJS6_NS4_ILi0EEEEEEEEEEEiEEC2ERKSC_RKi,($_ZN7cutlass13device_kernelIN5flash19enable_sm80_to_sm89INS1_16FlashAttnBwdSm80INS1_25CollectiveMainloopBwdSm80ILi2ELi2EN4cute5tupleIJNS5_1CILi128EEES8_NS7_ILi64EEEEEENS_10bfloat16_tEfNS_4arch4Sm80ELb1ELb0ELb1ELb0ELb0ELb0ELb0ELb0ELi2ELi4ELi4ELi4ELb0EEENS1_21CollectiveEpilogueBwdISA_SB_SD_Li256ELb0ELb0ELi2EEENS1_25SingleTileBwdLPTSchedulerILb0ELi128ELb0EEEEEEEEEvNT_6ParamsE$_ZN4cute3eso3ESOILb1ELb0EJNS_6LayoutINS_5tupleIJNS3_IJNS_1CILi8EEENS4_ILi1EEEEEEEEENS3_IJNS3_IJS6_NS4_ILi0EEEEEEEEEEElEEC2ERKSC_RKl - $_ZN7cutlass13device_kernelIN5flash19enable_sm80_to_sm89INS1_16FlashAttnBwdSm80INS1_25CollectiveMainloopBwdSm80ILi2ELi2EN4cute5tupleIJNS5_1CILi128EEES8_NS7_ILi64EEEEEENS_10bfloat16_tEfNS_4arch4Sm80ELb1ELb0ELb1ELb0ELb0ELb0ELb0ELb0ELi2ELi4ELi4ELi4ELb0EEENS1_21CollectiveEpilogueBwdISA_SB_SD_Li256ELb0ELb0ELi2EEENS1_25SingleTileBwdLPTSchedulerILb0ELi128ELb0EEEEEEEEEvNT_6ParamsE$_ZN4cute3eso3ESOILb1ELb0EJNS_6LayoutINS_5tupleIJNS3_IJNS_1CILi8EEENS4_ILi1EEEEEEEEENS3_IJNS3_IJS6_NS4_ILi0EEEEEEEEEEEiEEC2ERKSC_RKi)
$_ZN7cutlass13device_kernelIN5flash19enable_sm80_to_sm89INS1_16FlashAttnBwdSm80INS1_25CollectiveMainloopBwdSm80ILi2ELi2EN4cute5tupleIJNS5_1CILi128EEES8_NS7_ILi64EEEEEENS_10bfloat16_tEfNS_4arch4Sm80ELb1ELb0ELb1ELb0ELb0ELb0ELb0ELb0ELi2ELi4ELi4ELi4ELb0EEENS1_21CollectiveEpilogueBwdISA_SB_SD_Li256ELb0ELb0ELi2EEENS1_25SingleTileBwdLPTSchedulerILb0ELi128ELb0EEEEEEEEEvNT_6ParamsE$_ZN4cute3eso3ESOILb1ELb0EJNS_6LayoutINS_5tupleIJNS3_IJNS_1CILi8EEENS4_ILi1EEEEEEEEENS3_IJNS3_IJS6_NS4_ILi0EEEEEEEEEEEiEEC2ERKSC_RKi:
[----:B------:R-:W-:Y:S02]  /*ad40*/  IADD3 R2, R2, -c[0x0][0x20], RZ ;  /* 0x8000080002027a10 */ /* 0x000fe40007ffe0ff */
[----:B------:R-:W-:-:S03]  /*ad50*/  MOV R7, 0x0 ;  /* 0x0000000000077802 */ /* 0x000fc60000000f00 */
[----:B------:R1:W-:Y:S01]  /*ad60*/  STL [R2], R3 ;  /* 0x0000000302007387 */ /* 0x0003e20000100800 */
[----:B------:R-:W-:Y:S05]  /*ad70*/  RET.REL.NODEC R6 `(_ZN7cutlass13device_kernelIN5flash19enable_sm80_to_sm89INS1_16FlashAttnBwdSm80INS1_25CollectiveMainloopBwdSm80ILi2ELi2EN4cute5tupleIJNS5_1CILi128EEES8_NS7_ILi64EEEEEENS_10bfloat16_tEfNS_4arch4Sm80ELb1ELb0ELb1ELb0ELb0ELb0ELb0ELb0ELi2ELi4ELi4ELi4ELb0EEENS1_21CollectiveEpilogueBwdISA_SB_SD_Li256ELb0ELb0ELi2EEENS1_25SingleTileBwdLPTSchedulerILb0ELi128ELb0EEEEEEEEEvNT_6ParamsE) ;  /* 0xffff528006007950 */ /* 0x000fea0003c3ffff */
        .type           $_ZN7cutlass13device_kernelIN5flash19enable_sm80_to_sm89INS1_16FlashAttnBwdSm80INS1_25CollectiveMainloopBwdSm80ILi2ELi2EN4cute5tupleIJNS5_1CILi128EEES8_NS7_ILi64EEEEEENS_10bfloat16_tEfNS_4arch4Sm80ELb1ELb0ELb1ELb0ELb0ELb0ELb0ELb0ELi2ELi4ELi4ELi4ELb0EEENS1_21CollectiveEpilogueBwdISA_SB_SD_Li256ELb0ELb0ELi2EEENS1_25SingleTileBwdLPTSchedulerILb0ELi128ELb0EEEEEEEEEvNT_6ParamsE$_ZN4cute3eso3ESOILb1ELb0EJNS_6LayoutINS_5tupleIJNS3_IJNS_1CILi8EEENS4_ILi1EEEEEEEEENS3_IJNS3_IJS6_NS4_ILi0EEEEEEEEEEElEEC2ERKSC_RKl,@function
        .size           $_ZN7cutlass13device_kernelIN5flash19enable_sm80_to_sm89INS1_16FlashAttnBwdSm80INS1_25CollectiveMainloopBwdSm80ILi2ELi2EN4cute5tupleIJNS5_1CILi128EEES8_NS7_ILi64EEEEEENS_10bfloat16_tEfNS_4arch4Sm80ELb1ELb0ELb1ELb0ELb0ELb0ELb0ELb0ELi2ELi4ELi4ELi4ELb0EEENS1_21CollectiveEpilogueBwdISA_SB_SD_Li256ELb0ELb0ELi2EEENS1_25SingleTileBwdLPTSchedulerILb0ELi128ELb0EEEEEEEEEvNT_6ParamsE$_ZN4cute3eso3ESOILb1ELb0EJNS_6LayoutINS_5tupleIJNS3_IJNS_1CILi8EEENS4_ILi1EEEEEEEEENS3_IJNS3_IJS6_NS4_ILi0EEEEEEEEEEElEEC2ERKSC_RKl,($_ZN7cutlass13device_kernelIN5flash19enable_sm80_to_sm89INS1_16FlashAttnBwdSm80INS1_25CollectiveMainloopBwdSm80ILi2ELi2EN4cute5tupleIJNS5_1CILi128EEES8_NS7_ILi64EEEEEENS_10bfloat16_tEfNS_4arch4Sm80ELb1ELb0ELb1ELb0ELb0ELb0ELb0ELb0ELi2ELi4ELi4ELi4ELb0EEENS1_21CollectiveEpilogueBwdISA_SB_SD_Li256ELb0ELb0ELi2EEENS1_25SingleTileBwdLPTSchedulerILb0ELi128ELb0EEEEEEEEEvNT_6ParamsE$_ZN4cute3eso3ESOILb1ELb0EJNS_6LayoutINS_5tupleIJNS3_IJNS_1CILi8EEENS4_ILi1EEEEEENS3_IJNS4_ILi2EEEEEEEEENS3_IJNS3_IJS6_NS4_ILi0EEEEEENS3_IJNS4_ILi4096EEEEEEEEEEENS_10ViewEngineINS_8smem_ptrIPN7cutlass10bfloat16_tEEEEEEEC2ERKSG_RKSN_ - $_ZN7cutlass13device_kernelIN5flash19enable_sm80_to_sm89INS1_16FlashAttnBwdSm80INS1_25CollectiveMainloopBwdSm80ILi2ELi2EN4cute5tupleIJNS5_1CILi128EEES8_NS7_ILi64EEEEEENS_10bfloat16_tEfNS_4arch4Sm80ELb1ELb0ELb1ELb0ELb0ELb0ELb0ELb0ELi2ELi4ELi4ELi4ELb0EEENS1_21CollectiveEpilogueBwdISA_SB_SD_Li256ELb0ELb0ELi2EEENS1_25SingleTileBwdLPTSchedulerILb0ELi128ELb0EEEEEEEEEvNT_6ParamsE$_ZN4cute3eso3ESOILb1ELb0EJNS_6LayoutINS_5tupleIJNS3_IJNS_1CILi8EEENS4_ILi1EEEEEEEEENS3_IJNS3_IJS6_NS4_ILi0EEEEEEEEEEElEEC2ERKSC_RKl)
$_ZN7cutlass13device_kernelIN5flash19enable_sm80_to_sm89INS1_16FlashAttnBwdSm80INS1_25CollectiveMainloopBwdSm80ILi2ELi2EN4cute5tupleIJNS5_1CILi128EEES8_NS7_ILi64EEEEEENS_10bfloat16_tEfNS_4arch4Sm80ELb1ELb0ELb1ELb0ELb0ELb0ELb0ELb0ELi2ELi4ELi4ELi4ELb0EEENS1_21CollectiveEpilogueBwdISA_SB_SD_Li256ELb0ELb0ELi2EEENS1_25SingleTileBwdLPTSchedulerILb0ELi128ELb0EEEEEEEEEvNT_6ParamsE$_ZN4cute3eso3ESOILb1ELb0EJNS_6LayoutINS_5tupleIJNS3_IJNS_1CILi8EEENS4_ILi1EEEEEEEEENS3_IJNS3_IJS6_NS4_ILi0EEEEEEEEEEElEEC2ERKSC_RKl:
[----:B------:R-:W-:Y:S01]  /*ad80*/  IADD3 R2, R81, -c[0x0][0x20], RZ ;  /* 0x8000080051027a10 */ /* 0x000fe20007ffe0ff */
[----:B------:R-:W-:Y:S01]  /*ad90*/  IMAD.MOV.U32 R7, RZ, RZ, R3 ;  /* 0x000000ffff077224 */ /* 0x000fe200078e0003 */
[----:B------:R-:W-:-:S04]  /*ada0*/  MOV R5, 0x0 ;  /* 0x0000000000057802 */ /* 0x000fc80000000f00 */
[----:B------:R1:W-:Y:S01]  /*adb0*/  STL.64 [R2], R6 ;  /* 0x0000000602007387 */ /* 0x0003e20000100a00 */
[----:B------:R-:W-:Y:S05]  /*adc0*/  RET.REL.NODEC R4 `(_ZN7cutlass13device_kernelIN5flash19enable_sm80_to_sm89INS1_16FlashAttnBwdSm80INS1_25CollectiveMainloopBwdSm80ILi2ELi2EN4cute5tupleIJNS5_1CILi128EEES8_NS7_ILi64EEEEEENS_10bfloat16_tEfNS_4arch4Sm80ELb1ELb0ELb1ELb0ELb0ELb0ELb0ELb0ELi2ELi4ELi4ELi4ELb0EEENS1_21CollectiveEpilogueBwdISA_SB_SD_Li256ELb0ELb0ELi2EEENS1_25SingleTileBwdLPTSchedulerILb0ELi128ELb0EEEEEEEEEvNT_6ParamsE) ;  /* 0xffff523004007950 */ /* 0x000fea0003c3ffff */
        .type           $_ZN7cutlass13device_kernelIN5flash19enable_sm80_to_sm89INS1_16FlashAttnBwdSm80INS1_25CollectiveMainloopBwdSm80ILi2ELi2EN4cute5tupleIJNS5_1CILi128EEES8_NS7_ILi64EEEEEENS_10bfloat16_tEfNS_4arch4Sm80ELb1ELb0ELb1ELb0ELb0ELb0ELb0ELb0ELi2ELi4ELi4ELi4ELb0EEENS1_21CollectiveEpilogueBwdISA_SB_SD_Li256ELb0ELb0ELi2EEENS1_25SingleTileBwdLPTSchedulerILb0ELi128ELb0EEEEEEEEEvNT_6ParamsE$_ZN4cute3eso3ESOILb1ELb0EJNS_6LayoutINS_5tupleIJNS3_IJNS_1CILi8EEENS4_ILi1EEEEEENS3_IJNS4_ILi2EEEEEEEEENS3_IJNS3_IJS6_NS4_ILi0EEEEEENS3_IJNS4_ILi4096EEEEEEEEEEENS_10ViewEngineINS_8smem_ptrIPN7cutlass10bfloat16_tEEEEEEEC2ERKSG_RKSN_,@function
        .size           $_ZN7cutlass13device_kernelIN5flash19enable_sm80_to_sm89INS1_16FlashAttnBwdSm80INS1_25CollectiveMainloopBwdSm80ILi2ELi2EN4cute5tupleIJNS5_1CILi128EEES8_NS7_ILi64EEEEEENS_10bfloat16_tEfNS_4arch4Sm80ELb1ELb0ELb1ELb0ELb0ELb0ELb0ELb0ELi2ELi4ELi4ELi4ELb0EEENS1_21CollectiveEpilogueBwdISA_SB_SD_Li256ELb0ELb0ELi2EEENS1_25SingleTileBwdLPTSchedulerILb0ELi128ELb0EEEEEEEEEvNT_6ParamsE$_ZN4cute3eso3ESOILb1ELb0EJNS_6LayoutINS_5tupleIJNS3_IJNS_1CILi8EEENS4_ILi1EEEEEENS3_IJNS4_ILi2EEEEEEEEENS3_IJNS3_IJS6_NS4_ILi0EEEEEENS3_IJNS4_ILi4096EEEEEEEEEEENS_10ViewEngineINS_8smem_ptrIPN7cutlass10bfloat16_tEEEEEEEC2ERKSG_RKSN_,($_ZN7cutlass13device_kernelIN5flash19enable_sm80_to_sm89INS1_16FlashAttnBwdSm80INS1_25CollectiveMainloopBwdSm80ILi2ELi2EN4cute5tupleIJNS5_1CILi128EEES8_NS7_ILi64EEEEEENS_10bfloat16_tEfNS_4arch4Sm80ELb1ELb0ELb1ELb0ELb0ELb0ELb0ELb0ELi2ELi4ELi4ELi4ELb0EEENS1_21CollectiveEpilogueBwdISA_SB_SD_Li256ELb0ELb0ELi2EEENS1_25SingleTileBwdLPTSchedulerILb0ELi128ELb0EEEEEEEEEvNT_6ParamsE$_ZN4cute3eso3ESOILb1ELb0EJNS_6LayoutINS_5tupleIJNS3_IJNS_1CILi8EEENS4_ILi1EEEEEENS3_IJNS4_ILi2EEEEEEEEENS3_IJNS3_IJS6_NS4_ILi0EEEEEENS3_IJNS4_ILi64EEEEEEEEEEENS_10ViewEngineIPN7cutlass10bfloat16_tEEEEEC2ERKSG_RKSL_ - $_ZN7cutlass13device_kernelIN5flash19enable_sm80_to_sm89INS1_16FlashAttnBwdSm80INS1_25CollectiveMainloopBwdSm80ILi2ELi2EN4cute5tupleIJNS5_1CILi128EEES8_NS7_ILi64EEEEEENS_10bfloat16_tEfNS_4arch4Sm80ELb1ELb0ELb1ELb0ELb0ELb0ELb0ELb0ELi2ELi4ELi4ELi4ELb0EEENS1_21CollectiveEpilogueBwdISA_SB_SD_Li256ELb0ELb0ELi2EEENS1_25SingleTileBwdLPTSchedulerILb0ELi128ELb0EEEEEEEEEvNT_6ParamsE$_ZN4cute3eso3ESOILb1ELb0EJNS_6LayoutINS_5tupleIJNS3_IJNS_1CILi8EEENS4_ILi1EEEEEENS3_IJNS4_ILi2EEEEEEEEENS3_IJNS3_IJS6_NS4_ILi0EEEEEENS3_IJNS4_ILi4096EEEEEEEEEEENS_10ViewEngineINS_8smem_ptrIPN7cutlass10bfloat16_tEEEEEEEC2ERKSG_RKSN_)
$_ZN7cutlass13device_kernelIN5flash19enable_sm80_to_sm89INS1_16FlashAttnBwdSm80INS1_25CollectiveMainloopBwdSm80ILi2ELi2EN4cute5tupleIJNS5_1CILi128EEES8_NS7_ILi64EEEEEENS_10bfloat16_tEfNS_4arch4Sm80ELb1ELb0ELb1ELb0ELb0ELb0ELb0ELb0ELi2ELi4ELi4ELi4ELb0EEENS1_21CollectiveEpilogueBwdISA_SB_SD_Li256ELb0ELb0ELi2EEENS1_25SingleTileBwdLPTSchedulerILb0ELi128ELb0EEEEEEEEEvNT_6ParamsE$_ZN4cute3eso3ESOILb1ELb0EJNS_6LayoutINS_5tupleIJNS3_IJNS_1CILi8EEENS4_ILi1EEEEEENS3_IJNS4_ILi2EEEEEEEEENS3_IJNS3_IJS6_NS4_ILi0EEEEEENS3_IJNS4_ILi4096EEEEEEEEEEENS_10ViewEngineINS_8smem_ptrIPN7cutlass10bfloat16_tEEEEEEEC2ERKSG_RKSN_:
[----:B------:R-:W-:Y:S01]  /*add0*/  IADD3 R5, R67, -c[0x0][0x20], RZ ;  /* 0x8000080043057a10 */ /* 0x000fe20007ffe0ff */
[----:B------:R-:W-:Y:S01]  /*ade0*/  IMAD.MOV.U32 R8, RZ, RZ, R4 ;  /* 0x000000ffff087224 */ /* 0x000fe200078e0004 */
[----:B------:R-:W-:Y:S01]  /*adf0*/  MOV R9, R7 ;  /* 0x0000000700097202 */ /* 0x000fe20000000f00 */
[----:B------:R-:W-:-:S04]  /*ae00*/  IMAD.MOV.U32 R7, RZ, RZ, 0x0 ;  /* 0x00000000ff077424 */ /* 0x000fc800078e00ff */
[----:B------:R1:W-:Y:S01]  /*ae10*/  STL.64 [R5], R8 ;  /* 0x0000000805007387 */ /* 0x0003e20000100a00 */
[----:B------:R-:W-:Y:S05]  /*ae20*/  RET.REL.NODEC R6 `(_ZN7cutlass13device_kernelIN5flash19enable_sm80_to_sm89INS1_16FlashAttnBwdSm80INS1_25CollectiveMainloopBwdSm80ILi2ELi2EN4cute5tupleIJNS5_1CILi128EEES8_NS7_ILi64EEEEEENS_10bfloat16_tEfNS_4arch4Sm80ELb1ELb0ELb1ELb0ELb0ELb0ELb0ELb0ELi2ELi4ELi4ELi4ELb0EEENS1_21CollectiveEpilogueBwdISA_SB_SD_Li256ELb0ELb0ELi2EEENS1_25SingleTileBwdLPTSchedulerILb0ELi128ELb0EEEEEEEEEvNT_6ParamsE) ;  /* 0xffff51d006007950 */ /* 0x000fea0003c3ffff */
        .type           $_ZN7cutlass13device_kernelIN5flash19enable_sm80_to_sm89INS1_16FlashAttnBwdSm80INS1_25CollectiveMainloopBwdSm80ILi2ELi2EN4cute5tupleIJNS5_1CILi128EEES8_NS7_ILi64EEEEEENS_10bfloat16_tEfNS_4arch4Sm80ELb1ELb0ELb1ELb0ELb0ELb0ELb0ELb0ELi2ELi4ELi4ELi4ELb0EEENS1_21CollectiveEpilogueBwdISA_SB_SD_Li256ELb0ELb0ELi2EEENS1_25SingleTileBwdLPTSchedulerILb0ELi128ELb0EEEEEEEEEvNT_6ParamsE$_ZN4cute3eso3ESOILb1ELb0EJNS_6LayoutINS_5tupleIJNS3_IJNS_1CILi8EEENS4_ILi1EEEEEENS3_IJNS4_ILi2EEEEEEEEENS3_IJNS3_IJS6_NS4_ILi0EEEEEENS3_IJNS4_ILi64EEEEEEEEEEENS_10ViewEngineIPN7cutlass10bfloat16_tEEEEEC2ERKSG_RKSL_,@function
        .size           $_ZN7cutlass13device_kernelIN5flash19enable_sm80_to_sm89INS1_16FlashAttnBwdSm80INS1_25CollectiveMainloopBwdSm80ILi2ELi2EN4cute5tupleIJNS5_1CILi128EEES8_NS7_ILi64EEEEEENS_10bfloat16_tEfNS_4arch4Sm80ELb1ELb0ELb1ELb0ELb0ELb0ELb0ELb0ELi2ELi4ELi4ELi4ELb0EEENS1_21CollectiveEpilogueBwdISA_SB_SD_Li256ELb0ELb0ELi2EEENS1_25SingleTileBwdLPTSchedulerILb0ELi128ELb0EEEEEEEEEvNT_6ParamsE$_ZN4cute3eso3ESOILb1ELb0EJNS_6LayoutINS_5tupleIJNS3_IJNS_1CILi8EEENS4_ILi1EEEEEENS3_IJNS4_ILi2EEEEEEEEENS3_IJNS3_IJS6_NS4_ILi0EEEEEENS3_IJNS4_ILi64EEEEEEEEEEENS_10ViewEngineIPN7cutlass10bfloat16_tEEEEEC2ERKSG_RKSL_,($_ZN7cutlass13device_kernelIN5flash19enable_sm80_to_sm89INS1_16FlashAttnBwdSm80INS1_25CollectiveMainloopBwdSm80ILi2ELi2EN4cute5tupleIJNS5_1CILi128EEES8_NS7_ILi64EEEEEENS_10bfloat16_tEfNS_4arch4Sm80ELb1ELb0ELb1ELb0ELb0ELb0ELb0ELb0ELi2ELi4ELi4ELi4ELb0EEENS1_21CollectiveEpilogueBwdISA_SB_SD_Li256ELb0ELb0ELi2EEENS1_25SingleTileBwdLPTSchedulerILb0ELi128ELb0EEEEEEEEEvNT_6ParamsE$_ZN4cute3eso3ESOILb1ELb0EJNS_6LayoutINS_5tupleIJNS3_IJNS_1CILi8EEENS4_ILi1EEEEEENS3_IJNS4_ILi2EEEEEEEEENS3_IJNS3_IJS6_NS4_ILi0EEEEEENS3_IJNS4_ILi8192EEEEEEEEEEENS_10ViewEngineINS_8smem_ptrIPN7cutlass10bfloat16_tEEEEEEEC2ERKSG_RKSN_ - $_ZN7cutlass13device_kernelIN5flash19enable_sm80_to_sm89INS1_16FlashAttnBwdSm80INS1_25CollectiveMainloopBwdSm80ILi2ELi2EN4cute5tupleIJNS5_1CILi128EEES8_NS7_ILi64EEEEEENS_10bfloat16_tEfNS_4arch4Sm80ELb1ELb0ELb1ELb0ELb0ELb0ELb0ELb0ELi2ELi4ELi4ELi4ELb0EEENS1_21CollectiveEpilogueBwdISA_SB_SD_Li256ELb0ELb0ELi2EEENS1_25SingleTileBwdLPTSchedulerILb0ELi128ELb0EEEEEEEEEvNT_6ParamsE$_ZN4cute3eso3ESOILb1ELb0EJNS_6LayoutINS_5tupleIJNS3_IJNS_1CILi8EEENS4_ILi1EEEEEENS3_IJNS4_ILi2EEEEEEEEENS3_IJNS3_IJS6_NS4_ILi0EEEEEENS3_IJNS4_ILi64EEEEEEEEEEENS_10ViewEngineIPN7cutlass10bfloat16_tEEEEEC2ERKSG_RKSL_)
$_ZN7cutlass13device_kernelIN5flash19enable_sm80_to_sm89INS1_16FlashAttnBwdSm80INS1_25CollectiveMainloopBwdSm80ILi2ELi2EN4cute5tupleIJNS5_1CILi128EEES8_NS7_ILi64EEEEEENS_10bfloat16_tEfNS_4arch4Sm80ELb1ELb0ELb1ELb0ELb0ELb0ELb0ELb0ELi2ELi4ELi4ELi4ELb0EEENS1_21CollectiveEpilogueBwdISA_SB_SD_Li256ELb0ELb0ELi2EEENS1_25SingleTileBwdLPTSchedulerILb0ELi128ELb0EEEEEEEEEvNT_6ParamsE$_ZN4cute3eso3ESOILb1ELb0EJNS_6LayoutINS_5tupleIJNS3_IJNS_1CILi8EEENS4_ILi1EEEEEENS3_IJNS4_ILi2EEEEEEEEENS3_IJNS3_IJS6_NS4_ILi0EEEEEENS3_IJNS4_ILi64EEEEEEEEEEENS_10ViewEngineIPN7cutlass10bfloat16_tEEEEEC2ERKSG_RKSL_:
[----:B------:R-:W-:Y:S01]  /*ae30*/  IADD3 R2, R23, -c[0x0][0x20], RZ ;  /* 0x8000080017027a10 */ /* 0x000fe20007ffe0ff */
[----:B------:R-:W-:Y:S01]  /*ae40*/  IMAD.MOV.U32 R9, RZ, RZ, R3 ;  /* 0x000000ffff097224 */ /* 0x000fe200078e0003 */
[----:B------:R-:W-:-:S04]  /*ae50*/  MOV R7, 0x0 ;  /* 0x0000000000077802 */ /* 0x000fc80000000f00 */
[----:B------:R1:W-:Y:S01]  /*ae60*/  STL.64 [R2], R8 ;  /* 0x0000000802007387 */ /* 0x0003e20000100a00 */
[----:B------:R-:W-:Y:S05]  /*ae70*/  RET.REL.NODEC R6 `(_ZN7cutlass13device_kernelIN5flash19enable_sm80_to_sm89INS1_16FlashAttnBwdSm80INS1_25CollectiveMainloopBwdSm80ILi2ELi2EN4cute5tupleIJNS5_1CILi128EEES8_NS7_ILi64EEEEEENS_10bfloat16_tEfNS_4arch4Sm80ELb1ELb0ELb1ELb0ELb0ELb0ELb0ELb0ELi2ELi4ELi4ELi4ELb0EEENS1_21CollectiveEpilogueBwdISA_SB_SD_Li256ELb0ELb0ELi2EEENS1_25SingleTileBwdLPTSchedulerILb0ELi128ELb0EEEEEEEEEvNT_6ParamsE) ;  /* 0xffff518006007950 */ /* 0x000fea0003c3ffff */
        .type           $_ZN7cutlass13device_kernelIN5flash19enable_sm80_to_sm89INS1_16FlashAttnBwdSm80INS1_25CollectiveMainloopBwdSm80ILi2ELi2EN4cute5tupleIJNS5_1CILi128EEES8_NS7_ILi64EEEEEENS_10bfloat16_tEfNS_4arch4Sm80ELb1ELb0ELb1ELb0ELb0ELb0ELb0ELb0ELi2ELi4ELi4ELi4ELb0EEENS1_21CollectiveEpilogueBwdISA_SB_SD_Li256ELb0ELb0ELi2EEENS1_25SingleTileBwdLPTSchedulerILb0ELi128ELb0EEEEEEEEEvNT_6ParamsE$_ZN4cute3eso3ESOILb1ELb0EJNS_6LayoutINS_5tupleIJNS3_IJNS_1CILi8EEENS4_ILi1EEEEEENS3_IJNS4_ILi2EEEEEEEEENS3_IJNS3_IJS6_NS4_ILi0EEEEEENS3_IJNS4_ILi8192EEEEEEEEEEENS_10ViewEngineINS_8smem_ptrIPN7cutlass10bfloat16_tEEEEEEEC2ERKSG_RKSN_,@function
        .size           $_ZN7cutlass13device_kernelIN5flash19enable_sm80_to_sm89INS1_16FlashAttnBwdSm80INS1_25CollectiveMainloopBwdSm80ILi2ELi2EN4cute5tupleIJNS5_1CILi128EEES8_NS7_ILi64EEEEEENS_10bfloat16_tEfNS_4arch4Sm80ELb1ELb0ELb1ELb0ELb0ELb0ELb0ELb0ELi2ELi4ELi4ELi4ELb0EEENS1_21CollectiveEpilogueBwdISA_SB_SD_Li256ELb0ELb0ELi2EEENS1_25SingleTileBwdLPTSchedulerILb0ELi128ELb0EEEEEEEEEvNT_6ParamsE$_ZN4cute3eso3ESOILb1ELb0EJNS_6LayoutINS_5tupleIJNS3_IJNS_1CILi8EEENS4_ILi1EEEEEENS3_IJNS4_ILi2EEEEEEEEENS3_IJNS3_IJS6_NS4_ILi0EEEEEENS3_IJNS4_ILi8192EEEEEEEEEEENS_10ViewEngineINS_8smem_ptrIPN7cutlass10bfloat16_tEEEEEEEC2ERKSG_RKSN_,($_ZN7cutlass13device_kernelIN5flash19enable_sm80_to_sm89INS1_16FlashAttnBwdSm80INS1_25CollectiveMainloopBwdSm80ILi2ELi2EN4cute5tupleIJNS5_1CILi128EEES8_NS7_ILi64EEEEEENS_10bfloat16_tEfNS_4arch4Sm80ELb1ELb0ELb1ELb0ELb0ELb0ELb0ELb0ELi2ELi4ELi4ELi4ELb0EEENS1_21CollectiveEpilogueBwdISA_SB_SD_Li256ELb0ELb0ELi2EEENS1_25SingleTileBwdLPTSchedulerILb0ELi128ELb0EEEEEEEEEvNT_6ParamsE$_ZN4cute3eso3ESOILb1ELb0EJNS_6LayoutINS_5tupleIJNS3_IJNS_1CILi8EEENS4_ILi1EEEEEENS3_IJNS4_ILi2EEEEEEEEENS3_IJNS3_IJS6_NS4_ILi0EEEEEENS3_IJS5_EEEEEEEENS_10ViewEngineIPN7cutlass10bfloat16_tEEEEEC2ERKSF_RKSK_ - $_ZN7cutlass13device_kernelIN5flash19enable_sm80_to_sm89INS1_16FlashAttnBwdSm80INS1_25CollectiveMainloopBwdSm80ILi2ELi2EN4cute5tupleIJNS5_1CILi128EEES8_NS7_ILi64EEEEEENS_10bfloat16_tEfNS_4arch4Sm80ELb1ELb0ELb1ELb0ELb0ELb0ELb0ELb0ELi2ELi4ELi4ELi4ELb0EEENS1_21CollectiveEpilogueBwdISA_SB_SD_Li256ELb0ELb0ELi2EEENS1_25SingleTileBwdLPTSchedulerILb0ELi128ELb0EEEEEEEEEvNT_6ParamsE$_ZN4cute3eso3ESOILb1ELb0EJNS_6LayoutINS_5tupleIJNS3_IJNS_1CILi8EEENS4_ILi1EEEEEENS3_IJNS4_ILi2EEEEEEEEENS3_IJNS3_IJS6_NS4_ILi0EEEEEENS3_IJNS4_ILi8192EEEEEEEEEEENS_10ViewEngineINS_8smem_ptrIPN7cutlass10bfloat16_tEEEEEEEC2ERKSG_RKSN_)
$_ZN7cutlass13device_kernelIN5flash19enable_sm80_to_sm89INS1_16FlashAttnBwdSm80INS1_25CollectiveMainloopBwdSm80ILi2ELi2EN4cute5tupleIJNS5_1CILi128EEES8_NS7_ILi64EEEEEENS_10bfloat16_tEfNS_4arch4Sm80ELb1ELb0ELb1ELb0ELb0ELb0ELb0ELb0ELi2ELi4ELi4ELi4ELb0EEENS1_21CollectiveEpilogueBwdISA_SB_SD_Li256ELb0ELb0ELi2EEENS1_25SingleTileBwdLPTSchedulerILb0ELi128ELb0EEEEEEEEEvNT_6ParamsE$_ZN4cute3eso3ESOILb1ELb0EJNS_6LayoutINS_5tupleIJNS3_IJNS_1CILi8EEENS4_ILi1EEEEEENS3_IJNS4_ILi2EEEEEEEEENS3_IJNS3_IJS6_NS4_ILi0EEEEEENS3_IJNS4_ILi8192EEEEEEEEEEENS_10ViewEngineINS_8smem_ptrIPN7cutlass10bfloat16_tEEEEEEEC2ERKSG_RKSN_:
[----:B------:R-:W-:Y:S01]  /*ae80*/  IADD3 R5, R23, -c[0x0][0x20], RZ ;  /* 0x8000080017057a10 */ /* 0x000fe20007ffe0ff */
[----:B------:R-:W-:Y:S01]  /*ae90*/  IMAD.MOV.U32 R8, RZ, RZ, R4 ;  /* 0x000000ffff087224 */ /* 0x000fe200078e0004 */
[----:B------:R-:W-:Y:S01]  /*aea0*/  MOV R9, R7 ;  /* 0x0000000700097202 */ /* 0x000fe20000000f00 */
[----:B------:R-:W-:-:S04]  /*aeb0*/  IMAD.MOV.U32 R7, RZ, RZ, 0x0 ;  /* 0x00000000ff077424 */ /* 0x000fc800078e00ff */
[----:B------:R1:W-:Y:S01]  /*aec0*/  STL.64 [R5], R8 ;  /* 0x0000000805007387 */ /* 0x0003e20000100a00 */
[----:B------:R-:W-:Y:S05]  /*aed0*/  RET.REL.NODEC R6 `(_ZN7cutlass13device_kernelIN5flash19enable_sm80_to_sm89INS1_16FlashAttnBwdSm80INS1_25CollectiveMainloopBwdSm80ILi2ELi2EN4cute5tupleIJNS5_1CILi128EEES8_NS7_ILi64EEEEEENS_10bfloat16_tEfNS_4arch4Sm80ELb1ELb0ELb1ELb0ELb0ELb0ELb0ELb0ELi2ELi4ELi4ELi4ELb0EEENS1_21CollectiveEpilogueBwdISA_SB_SD_Li256ELb0ELb0ELi2EEENS1_25SingleTileBwdLPTSchedulerILb0ELi128ELb0EEEEEEEEEvNT_6ParamsE) ;  /* 0xffff512006007950 */ /* 0x000fea0003c3ffff */
        .type           $_ZN7cutlass13device_kernelIN5flash19enable_sm80_to_sm89INS1_16FlashAttnBwdSm80INS1_25CollectiveMainloopBwdSm80ILi2ELi2EN4cute5tupleIJNS5_1CILi128EEES8_NS7_ILi64EEEEEENS_10bfloat16_tEfNS_4arch4Sm80ELb1ELb0ELb1ELb0ELb0ELb0ELb0ELb0ELi2ELi4ELi4ELi4ELb0EEENS1_21CollectiveEpilogueBwdISA_SB_SD_Li256ELb0ELb0ELi2EEENS1_25SingleTileBwdLPTSchedulerILb0ELi128ELb0EEEEEEEEEvNT_6ParamsE$_ZN4cute3eso3ESOILb1ELb0EJNS_6LayoutINS_5tupleIJNS3_IJNS_1CILi8EEENS4_ILi1EEEEEENS3_IJNS4_ILi2EEEEEEEEENS3_IJNS3_IJS6_NS4_ILi0EEEEEENS3_IJS5_EEEEEEEENS_10ViewEngineIPN7cutlass10bfloat16_tEEEEEC2ERKSF_RKSK_,@function
        .size           $_ZN7cutlass13device_kernelIN5flash19enable_sm80_to_sm89INS1_16FlashAttnBwdSm80INS1_25CollectiveMainloopBwdSm80ILi2ELi2EN4cute5tupleIJNS5_1CILi128EEES8_NS7_ILi64EEEEEENS_10bfloat16_tEfNS_4arch4Sm80ELb1ELb0ELb1ELb0ELb0ELb0ELb0ELb0ELi2ELi4ELi4ELi4ELb0EEENS1_21CollectiveEpilogueBwdISA_SB_SD_Li256ELb0ELb0ELi2EEENS1_25SingleTileBwdLPTSchedulerILb0ELi128ELb0EEEEEEEEEvNT_6ParamsE$_ZN4cute3eso3ESOILb1ELb0EJNS_6LayoutINS_5tupleIJNS3_IJNS_1CILi8EEENS4_ILi1EEEEEENS3_IJNS4_ILi2EEEEEEEEENS3_IJNS3_IJS6_NS4_ILi0EEEEEENS3_IJS5_EEEEEEEENS_10ViewEngineIPN7cutlass10bfloat16_tEEEEEC2ERKSF_RKSK_,($_ZN7cutlass13device_kernelIN5flash19enable_sm80_to_sm89INS1_16FlashAttnBwdSm80INS1_25CollectiveMainloopBwdSm80ILi2ELi2EN4cute5tupleIJNS5_1CILi128EEES8_NS7_ILi64EEEEEENS_10bfloat16_tEfNS_4arch4Sm80ELb1ELb0ELb1ELb0ELb0ELb0ELb0ELb0ELi2ELi4ELi4ELi4ELb0EEENS1_21CollectiveEpilogueBwdISA_SB_SD_Li256ELb0ELb0ELi2EEENS1_25SingleTileBwdLPTSchedulerILb0ELi128ELb0EEEEEEEEEvNT_6ParamsE$_ZN4cute3eso3ESOILb1ELb0EJNS_6LayoutINS_5tupleIJNS3_IJNS_1CILi8EEENS4_ILi1EEEEEENS3_IJNS4_ILi4EEEEEEEEENS3_IJNS3_IJS6_NS4_ILi0EEEEEENS3_IJNS4_ILi2048EEEEEEEEEEENS_10ViewEngineINS_8smem_ptrIPN7cutlass10bfloat16_tEEEEEEEC2ERKSG_RKSN_ - $_ZN7cutlass13device_kernelIN5flash19enable_sm80_to_sm89INS1_16FlashAttnBwdSm80INS1_25CollectiveMainloopBwdSm80ILi2ELi2EN4cute5tupleIJNS5_1CILi128EEES8_NS7_ILi64EEEEEENS_10bfloat16_tEfNS_4arch4Sm80ELb1ELb0ELb1ELb0ELb0ELb0ELb0ELb0ELi2ELi4ELi4ELi4ELb0EEENS1_21CollectiveEpilogueBwdISA_SB_SD_Li256ELb0ELb0ELi2EEENS1_25SingleTileBwdLPTSchedulerILb0ELi128ELb0EEEEEEEEEvNT_6ParamsE$_ZN4cute3eso3ESOILb1ELb0EJNS_6LayoutINS_5tupleIJNS3_IJNS_1CILi8EEENS4_ILi1EEEEEENS3_IJNS4_ILi2EEEEEEEEENS3_IJNS3_IJS6_NS4_ILi0EEEEEENS3_IJS5_EEEEEEEENS_10ViewEngineIPN7cutlass10bfloat16_tEEEEEC2ERKSF_RKSK_)
$_ZN7cutlass13device_kernelIN5flash19enable_sm80_to_sm89INS1_16FlashAttnBwdSm80INS1_25CollectiveMainloopBwdSm80ILi2ELi2EN4cute5tupleIJNS5_1CILi128EEES8_NS7_ILi64EEEEEENS_10bfloat16_tEfNS_4arch4Sm80ELb1ELb0ELb1ELb0ELb0ELb0ELb0ELb0ELi2ELi4ELi4ELi4ELb0EEENS1_21CollectiveEpilogueBwdISA_SB_SD_Li256ELb0ELb0ELi2EEENS1_25SingleTileBwdLPTSchedulerILb0ELi128ELb0EEEEEEEEEvNT_6ParamsE$_ZN4cute3eso3ESOILb1ELb0EJNS_6LayoutINS_5tupleIJNS3_IJNS_1CILi8EEENS4_ILi1EEEEEENS3_IJNS4_ILi2EEEEEEEEENS3_IJNS3_IJS6_NS4_ILi0EEEEEENS3_IJS5_EEEEEEEENS_10ViewEngineIPN7cutlass10bfloat16_tEEEEEC2ERKSF_RKSK_:
[----:B------:R-:W-:Y:S01]  /*aee0*/  IADD3 R3, R67, -c[0x0][0x20], RZ ;  /* 0x8000080043037a10 */ /* 0x000fe20007ffe0ff */
[----:B------:R-:W-:Y:S01]  /*aef0*/  IMAD.MOV.U32 R8, RZ, RZ, R2 ;  /* 0x000000ffff087224 */ /* 0x000fe200078e0002 */
[----:B------:R-:W-:Y:S01]  /*af00*/  MOV R9, R5 ;  /* 0x0000000500097202 */ /* 0x000fe20000000f00 */
[----:B------:R-:W-:-:S04]  /*af10*/  IMAD.MOV.U32 R5, RZ, RZ, 0x0 ;  /* 0x00000000ff057424 */ /* 0x000fc800078e00ff */
[----:B------:R1:W-:Y:S01]  /*af20*/  STL.64 [R3], R8 ;  /* 0x0000000803007387 */ /* 0x0003e20000100a00 */
[----:B------:R-:W-:Y:S05]  /*af30*/  RET.REL.NODEC R4 `(_ZN7cutlass13device_kernelIN5flash19enable_sm80_to_sm89INS1_16FlashAttnBwdSm80INS1_25CollectiveMainloopBwdSm80ILi2ELi2EN4cute5tupleIJNS5_1CILi128EEES8_NS7_ILi64EEEEEENS_10bfloat16_tEfNS_4arch4Sm80ELb1ELb0ELb1ELb0ELb0ELb0ELb0ELb0ELi2ELi4ELi4ELi4ELb0EEENS1_21CollectiveEpilogueBwdISA_SB_SD_Li256ELb0ELb0ELi2EEENS1_25SingleTileBwdLPTSchedulerILb0ELi128ELb0EEEEEEEEEvNT_6ParamsE) ;  /* 0xffff50c004007950 */ /* 0x000fea0003c3ffff */
        .type           $_ZN7cutlass13device_kernelIN5flash19enable_sm80_to_sm89INS1_16FlashAttnBwdSm80INS1_25CollectiveMainloopBwdSm80ILi2ELi2EN4cute5tupleIJNS5_1CILi128EEES8_NS7_ILi64EEEEEENS_10bfloat16_tEfNS_4arch4Sm80ELb1ELb0ELb1ELb0ELb0ELb0ELb0ELb0ELi2ELi4ELi4ELi4ELb0EEENS1_21CollectiveEpilogueBwdISA_SB_SD_Li256ELb0ELb0ELi2EEENS1_25SingleTileBwdLPTSchedulerILb0ELi128ELb0EEEEEEEEEvNT_6ParamsE$_ZN4cute3eso3ESOILb1ELb0EJNS_6LayoutINS_5tupleIJNS3_IJNS_1CILi8EEENS4_ILi1EEEEEENS3_IJNS4_ILi4EEEEEEEEENS3_IJNS3_IJS6_NS4_ILi0EEEEEENS3_IJNS4_ILi2048EEEEEEEEEEENS_10ViewEngineINS_8smem_ptrIPN7cutlass10bfloat16_tEEEEEEEC2ERKSG_RKSN_,@function
        .size           $_ZN7cutlass13device_kernelIN5flash19enable_sm80_to_sm89INS1_16FlashAttnBwdSm80INS1_25CollectiveMainloopBwdSm80ILi2ELi2EN4cute5tupleIJNS5_1CILi128EEES8_NS7_ILi64EEEEEENS_10bfloat16_tEfNS_4arch4Sm80ELb1ELb0ELb1ELb0ELb0ELb0ELb0ELb0ELi2ELi4ELi4ELi4ELb0EEENS1_21CollectiveEpilogueBwdISA_SB_SD_Li256ELb0ELb0ELi2EEENS1_25SingleTileBwdLPTSchedulerILb0ELi128ELb0EEEEEEEEEvNT_6ParamsE$_ZN4cute3eso3ESOILb1ELb0EJNS_6LayoutINS_5tupleIJNS3_IJNS_1CILi8EEENS4_ILi1EEEEEENS3_IJNS4_ILi4EEEEEEEEENS3_IJNS3_IJS6_NS4_ILi0EEEEEENS3_IJNS4_ILi2048EEEEEEEEEEENS_10ViewEngineINS_8smem_ptrIPN7cutlass10bfloat16_tEEEEEEEC2ERKSG_RKSN_,($_ZN7cutlass13device_kernelIN5flash19enable_sm80_to_sm89INS1_16FlashAttnBwdSm80INS1_25CollectiveMainloopBwdSm80ILi2ELi2EN4cute5tupleIJNS5_1CILi128EEES8_NS7_ILi64EEEEEENS_10bfloat16_tEfNS_4arch4Sm80ELb1ELb0ELb1ELb0ELb0ELb0ELb0ELb0ELi2ELi4ELi4ELi4ELb0EEENS1_21CollectiveEpilogueBwdISA_SB_SD_Li256ELb0ELb0ELi2EEENS1_25SingleTileBwdLPTSchedulerILb0ELi128ELb0EEEEEEEEEvNT_6ParamsE$_ZN4cute3eso3ESOILb1ELb0EJNS_6LayoutINS_5tupleIJNS3_IJNS_1CILi8EEENS4_ILi1EEEEEENS3_IJNS4_ILi4EEEEEEEEENS3_IJNS3_IJS6_NS4_ILi0EEEEEENS3_IJS5_EEEEEEEENS_10ViewEngineIPN7cutlass10bfloat16_tEEEEEC2ERKSF_RKSK_ - $_ZN7cutlass13device_kernelIN5flash19enable_sm80_to_sm89INS1_16FlashAttnBwdSm80INS1_25CollectiveMainloopBwdSm80ILi2ELi2EN4cute5tupleIJNS5_1CILi128EEES8_NS7_ILi64EEEEEENS_10bfloat16_tEfNS_4arch4Sm80ELb1ELb0ELb1ELb0ELb0ELb0ELb0ELb0ELi2ELi4ELi4ELi4ELb0EEENS1_21CollectiveEpilogueBwdISA_SB_SD_Li256ELb0ELb0ELi2EEENS1_25SingleTileBwdLPTSchedulerILb0ELi128ELb0EEEEEEEEEvNT_6ParamsE$_ZN4cute3eso3ESOILb1ELb0EJNS_6LayoutINS_5tupleIJNS3_IJNS_1CILi8EEENS4_ILi1EEEEEENS3_IJNS4_ILi4EEEEEEEEENS3_IJNS3_IJS6_NS4_ILi0EEEEEENS3_IJNS4_ILi2048EEEEEEEEEEENS_10ViewEngineINS_8smem_ptrIPN7cutlass10bfloat16_tEEEEEEEC2ERKSG_RKSN_)
$_ZN7cutlass13device_kernelIN5flash19enable_sm80_to_sm89INS1_16FlashAttnBwdSm80INS1_25CollectiveMainloopBwdSm80ILi2ELi2EN4cute5tupleIJNS5_1CILi128EEES8_NS7_ILi64EEEEEENS_10bfloat16_tEfNS_4arch4Sm80ELb1ELb0ELb1ELb0ELb0ELb0ELb0ELb0ELi2ELi4ELi4ELi4ELb0EEENS1_21CollectiveEpilogueBwdISA_SB_SD_Li256ELb0ELb0ELi2EEENS1_25SingleTileBwdLPTSchedulerILb0ELi128ELb0EEEEEEEEEvNT_6ParamsE$_ZN4cute3eso3ESOILb1ELb0EJNS_6LayoutINS_5tupleIJNS3_IJNS_1CILi8EEENS4_ILi1EEEEEENS3_IJNS4_ILi4EEEEEEEEENS3_IJNS3_IJS6_NS4_ILi0EEEEEENS3_IJNS4_ILi2048EEEEEEEEEEENS_10ViewEngineINS_8smem_ptrIPN7cutlass10bfloat16_tEEEEEEEC2ERKSG_RKSN_:
[----:B------:R-:W-:Y:S01]  /*af40*/  IADD3 R5, R23, -c[0x0][0x20], RZ ;  /* 0x8000080017057a10 */ /* 0x000fe20007ffe0ff */
[----:B------:R-:W-:Y:S01]  /*af50*/  IMAD.MOV.U32 R8, RZ, RZ, R4 ;  /* 0x000000ffff087224 */ /* 0x000fe200078e0004 */
[----:B------:R-:W-:Y:S01]  /*af60*/  MOV R9, R7 ;  /* 0x0000000700097202 */ /* 0x000fe20000000f00 */
[----:B------:R-:W-:-:S04]  /*af70*/  IMAD.MOV.U32 R7, RZ, RZ, 0x0 ;  /* 0x00000000ff077424 */ /* 0x000fc800078e00ff */
[----:B------:R1:W-:Y:S01]  /*af80*/  STL.64 [R5], R8 ;  /* 0x0000000805007387 */ /* 0x0003e20000100a00 */
[----:B------:R-:W-:Y:S05]  /*af90*/  RET.REL.NODEC R6 `(_ZN7cutlass13device_kernelIN5flash19enable_sm80_to_sm89INS1_16FlashAttnBwdSm80INS1_25CollectiveMainloopBwdSm80ILi2ELi2EN4cute5tupleIJNS5_1CILi128EEES8_NS7_ILi64EEEEEENS_10bfloat16_tEfNS_4arch4Sm80ELb1ELb0ELb1ELb0ELb0ELb0ELb0ELb0ELi2ELi4ELi4ELi4ELb0EEENS1_21CollectiveEpilogueBwdISA_SB_SD_Li256ELb0ELb0ELi2EEENS1_25SingleTileBwdLPTSchedulerILb0ELi128ELb0EEEEEEEEEvNT_6ParamsE) ;  /* 0xffff506006007950 */ /* 0x000fea0003c3ffff */
        .type           $_ZN7cutlass13device_kernelIN5flash19enable_sm80_to_sm89INS1_16FlashAttnBwdSm80INS1_25CollectiveMainloopBwdSm80ILi2ELi2EN4cute5tupleIJNS5_1CILi128EEES8_NS7_ILi64EEEEEENS_10bfloat16_tEfNS_4arch4Sm80ELb1ELb0ELb1ELb0ELb0ELb0ELb0ELb0ELi2ELi4ELi4ELi4ELb0EEENS1_21CollectiveEpilogueBwdISA_SB_SD_Li256ELb0ELb0ELi2EEENS1_25SingleTileBwdLPTSchedulerILb0ELi128ELb0EEEEEEEEEvNT_6ParamsE$_ZN4cute3eso3ESOILb1ELb0EJNS_6LayoutINS_5tupleIJNS3_IJNS_1CILi8EEENS4_ILi1EEEEEENS3_IJNS4_ILi4EEEEEEEEENS3_IJNS3_IJS6_NS4_ILi0EEEEEENS3_IJS5_EEEEEEEENS_10ViewEngineIPN7cutlass10bfloat16_tEEEEEC2ERKSF_RKSK_,@function
        .size           $_ZN7cutlass13device_kernelIN5flash19enable_sm80_to_sm89INS1_16FlashAttnBwdSm80INS1_25CollectiveMainloopBwdSm80ILi2ELi2EN4cute5tupleIJNS5_1CILi128EEES8_NS7_ILi64EEEEEENS_10bfloat16_tEfNS_4arch4Sm80ELb1ELb0ELb1ELb0ELb0ELb0ELb0ELb0ELi2ELi4ELi4ELi4ELb0EEENS1_21CollectiveEpilogueBwdISA_SB_SD_Li256ELb0ELb0ELi2EEENS1_25SingleTileBwdLPTSchedulerILb0ELi128ELb0EEEEEEEEEvNT_6ParamsE$_ZN4cute3eso3ESOILb1ELb0EJNS_6LayoutINS_5tupleIJNS3_IJNS_1CILi8EEENS4_ILi1EEEEEENS3_IJNS4_ILi4EEEEEEEEENS3_IJNS3_IJS6_NS4_ILi0EEEEEENS3_IJS5_EEEEEEEENS_10ViewEngineIPN7cutlass10bfloat16_tEEEEEC2ERKSF_RKSK_,($_ZN7cutlass13device_kernelIN5flash19enable_sm80_to_sm89INS1_16FlashAttnBwdSm80INS1_25CollectiveMainloopBwdSm80ILi2ELi2EN4cute5tupleIJNS5_1CILi128EEES8_NS7_ILi64EEEEEENS_10bfloat16_tEfNS_4arch4Sm80ELb1ELb0ELb1ELb0ELb0ELb0ELb0ELb0ELi2ELi4ELi4ELi4ELb0EEENS1_21CollectiveEpilogueBwdISA_SB_SD_Li256ELb0ELb0ELi2EEENS1_25SingleTileBwdLPTSchedulerILb0ELi128ELb0EEEEEEEEEvNT_6ParamsE$_ZN4cute3eso3ESOILb1ELb0EJNS_6LayoutINS_5tupleIJNS3_IJNS_1CILi8EEENS4_ILi1EEEEEENS4_ILi2EEEEEENS3_IJNS3_IJS6_NS4_ILi0EEEEEENS4_ILi4096EEEEEEEENS_10ViewEngineINS_8smem_ptrIPN7cutlass10bfloat16_tEEEEEEEC2ERKSE_RKSL_ - $_ZN7cutlass13device_kernelIN5flash19enable_sm80_to_sm89INS1_16FlashAttnBwdSm80INS1_25CollectiveMainloopBwdSm80ILi2ELi2EN4cute5tupleIJNS5_1CILi128EEES8_NS7_ILi64EEEEEENS_10bfloat16_tEfNS_4arch4Sm80ELb1ELb0ELb1ELb0ELb0ELb0ELb0ELb0ELi2ELi4ELi4ELi4ELb0EEENS1_21CollectiveEpilogueBwdISA_SB_SD_Li256ELb0ELb0ELi2EEENS1_25SingleTileBwdLPTSchedulerILb0ELi128ELb0EEEEEEEEEvNT_6ParamsE$_ZN4cute3eso3ESOILb1ELb0EJNS_6LayoutINS_5tupleIJNS3_IJNS_1CILi8EEENS4_ILi1EEEEEENS3_IJNS4_ILi4EEEEEEEEENS3_IJNS3_IJS6_NS4_ILi0EEEEEENS3_IJS5_EEEEEEEENS_10ViewEngineIPN7cutlass10bfloat16_tEEEEEC2ERKSF_RKSK_)
$_ZN7cutlass13device_kernelIN5flash19enable_sm80_to_sm89INS1_16FlashAttnBwdSm80INS1_25CollectiveMainloopBwdSm80ILi2ELi2EN4cute5tupleIJNS5_1CILi128EEES8_NS7_ILi64EEEEEENS_10bfloat16_tEfNS_4arch4Sm80ELb1ELb0ELb1ELb0ELb0ELb0ELb0ELb0ELi2ELi4ELi4ELi4ELb0EEENS1_21CollectiveEpilogueBwdISA_SB_SD_Li256ELb0ELb0ELi2EEENS1_25SingleTileBwdLPTSchedulerILb0ELi128ELb0EEEEEEEEEvNT_6ParamsE$_ZN4cute3eso3ESOILb1ELb0EJNS_6LayoutINS_5tupleIJNS3_IJNS_1CILi8EEENS4_ILi1EEEEEENS3_IJNS4_ILi4EEEEEEEEENS3_IJNS3_IJS6_NS4_ILi0EEEEEENS3_IJS5_EEEEEEEENS_10ViewEngineIPN7cutlass10bfloat16_tEEEEEC2ERKSF_RKSK_:
[----:B------:R-:W-:Y:S01]  /*afa0*/  IADD3 R3, R23, -c[0x0][0x20], RZ ;  /* 0x8000080017037a10 */ /* 0x000fe20007ffe0ff */
[----:B------:R-:W-:Y:S01]  /*afb0*/  IMAD.MOV.U32 R8, RZ, RZ, R2 ;  /* 0x000000ffff087224 */ /* 0x000fe200078e0002 */
[----:B------:R-:W-:Y:S01]  /*afc0*/  MOV R9, R5 ;  /* 0x0000000500097202 */ /* 0x000fe20000000f00 */
[----:B------:R-:W-:-:S04]  /*afd0*/  IMAD.MOV.U32 R5, RZ, RZ, 0x0 ;  /* 0x00000000ff057424 */ /* 0x000fc800078e00ff */
[----:B------:R1:W-:Y:S01]  /*afe0*/  STL.64 [R3], R8 ;  /* 0x0000000803007387 */ /* 0x0003e20000100a00 */
[----:B------:R-:W-:Y:S05]  /*aff0*/  RET.REL.NODEC R4 `(_ZN7cutlass13device_kernelIN5flash19enable_sm80_to_sm89INS1_16FlashAttnBwdSm80INS1_25CollectiveMainloopBwdSm80ILi2ELi2EN4cute5tupleIJNS5_1CILi128EEES8_NS7_ILi64EEEEEENS_10bfloat16_tEfNS_4arch4Sm80ELb1ELb0ELb1ELb0ELb0ELb0ELb0ELb0ELi2ELi4ELi4ELi4ELb0EEENS1_21CollectiveEpilogueBwdISA_SB_SD_Li256ELb0ELb0ELi2EEENS1_25SingleTileBwdLPTSchedulerILb0ELi128ELb0EEEEEEEEEvNT_6ParamsE) ;  /* 0xffff500004007950 */ /* 0x000fea0003c3ffff */
        .type           $_ZN7cutlass13device_kernelIN5flash19enable_sm80_to_sm89INS1_16FlashAttnBwdSm80INS1_25CollectiveMainloopBwdSm80ILi2ELi2EN4cute5tupleIJNS5_1CILi128EEES8_NS7_ILi64EEEEEENS_10bfloat16_tEfNS_4arch4Sm80ELb1ELb0ELb1ELb0ELb0ELb0ELb0ELb0ELi2ELi4ELi4ELi4ELb0EEENS1_21CollectiveEpilogueBwdISA_SB_SD_Li256ELb0ELb0ELi2EEENS1_25SingleTileBwdLPTSchedulerILb0ELi128ELb0EEEEEEEEEvNT_6ParamsE$_ZN4cute3eso3ESOILb1ELb0EJNS_6LayoutINS_5tupleIJNS3_IJNS_1CILi8EEENS4_ILi1EEEEEENS4_ILi2EEEEEENS3_IJNS3_IJS6_NS4_ILi0EEEEEENS4_ILi4096EEEEEEEENS_10ViewEngineINS_8smem_ptrIPN7cutlass10bfloat16_tEEEEEEEC2ERKSE_RKSL_,@function
        .size           $_ZN7cutlass13device_kernelIN5flash19enable_sm80_to_sm89INS1_16FlashAttnBwdSm80INS1_25CollectiveMainloopBwdSm80ILi2ELi2EN4cute5tupleIJNS5_1CILi128EEES8_NS7_ILi64EEEEEENS_10bfloat16_tEfNS_4arch4Sm80ELb1ELb0ELb1ELb0ELb0ELb0ELb0ELb0ELi2ELi4ELi4ELi4ELb0EEENS1_21CollectiveEpilogueBwdISA_SB_SD_Li256ELb0ELb0ELi2EEENS1_25SingleTileBwdLPTSchedulerILb0ELi128ELb0EEEEEEEEEvNT_6ParamsE$_ZN4cute3eso3ESOILb1ELb0EJNS_6LayoutINS_5tupleIJNS3_IJNS_1CILi8EEENS4_ILi1EEEEEENS4_ILi2EEEEEENS3_IJNS3_IJS6_NS4_ILi0EEEEEENS4_ILi4096EEEEEEEENS_10ViewEngineINS_8smem_ptrIPN7cutlass10bfloat16_tEEEEEEEC2ERKSE_RKSL_,($_ZN7cutlass13device_kernelIN5flash19enable_sm80_to_sm89INS1_16FlashAttnBwdSm80INS1_25CollectiveMainloopBwdSm80ILi2ELi2EN4cute5tupleIJNS5_1CILi128EEES8_NS7_ILi64EEEEEENS_10bfloat16_tEfNS_4arch4Sm80ELb1ELb0ELb1ELb0ELb0ELb0ELb0ELb0ELi2ELi4ELi4ELi4ELb0EEENS1_21CollectiveEpilogueBwdISA_SB_SD_Li256ELb0ELb0ELi2EEENS1_25SingleTileBwdLPTSchedulerILb0ELi128ELb0EEEEEEEEEvNT_6ParamsE$_ZN4cute3eso3ESOILb1ELb0EJNS_6LayoutINS_5tupleIJNS3_IJNS_1CILi8EEENS4_ILi1EEEEEENS4_ILi2EEEEEENS3_IJNS3_IJS6_NS4_ILi0EEEEEENS4_ILi4096EEEEEEEEiEEC2ERKSE_RKi - $_ZN7cutlass13device_kernelIN5flash19enable_sm80_to_sm89INS1_16FlashAttnBwdSm80INS1_25CollectiveMainloopBwdSm80ILi2ELi2EN4cute5tupleIJNS5_1CILi128EEES8_NS7_ILi64EEEEEENS_10bfloat16_tEfNS_4arch4Sm80ELb1ELb0ELb1ELb0ELb0ELb0ELb0ELb0ELi2ELi4ELi4ELi4ELb0EEENS1_21CollectiveEpilogueBwdISA_SB_SD_Li256ELb0ELb0ELi2EEENS1_25SingleTileBwdLPTSchedulerILb0ELi128ELb0EEEEEEEEEvNT_6ParamsE$_ZN4cute3eso3ESOILb1ELb0EJNS_6LayoutINS_5tupleIJNS3_IJNS_1CILi8EEENS4_ILi1EEEEEENS4_ILi2EEEEEENS3_IJNS3_IJS6_NS4_ILi0EEEEEENS4_ILi4096EEEEEEEENS_10ViewEngineINS_8smem_ptrIPN7cutlass10bfloat16_tEEEEEEEC2ERKSE_RKSL_)
$_ZN7cutlass13device_kernelIN5flash19enable_sm80_to_sm89INS1_16FlashAttnBwdSm80INS1_25CollectiveMainloopBwdSm80ILi2ELi2EN4cute5tupleIJNS5_1CILi128EEES8_NS7_ILi64EEEEEENS_10bfloat16_tEfNS_4arch4Sm80ELb1ELb0ELb1ELb0ELb0ELb0ELb0ELb0ELi2ELi4ELi4ELi4ELb0EEENS1_21CollectiveEpilogueBwdISA_SB_SD_Li256ELb0ELb0ELi2EEENS1_25SingleTileBwdLPTSchedulerILb0ELi128ELb0EEEEEEEEEvNT_6ParamsE$_ZN4cute3eso3ESOILb1ELb0EJNS_6LayoutINS_5tupleIJNS3_IJNS_1CILi8EEENS4_ILi1EEEEEENS4_ILi2EEEEEENS3_IJNS3_IJS6_NS4_ILi0EEEEEENS4_ILi4096EEEEEEEENS_10ViewEngineINS_8smem_ptrIPN7cutlass10bfloat16_tEEEEEEEC2ERKSE_RKSL_:
[----:B------:R-:W-:Y:S02]  /*b000*/  IADD3 R4, R67, -c[0x0][0x20], RZ ;  /* 0x8000080043047a10 */ /* 0x000fe40007ffe0ff */
[----:B------:R-:W-:-:S03]  /*b010*/  MOV R7, 0x0 ;  /* 0x0000000000077802 */ /* 0x000fc60000000f00 */
[----:B------:R1:W-:Y:S01]  /*b020*/  STL.64 [R4], R2 ;  /* 0x0000000204007387 */ /* 0x0003e20000100a00 */
[----:B------:R-:W-:Y:S05]  /*b030*/  RET.REL.NODEC R6 `(_ZN7cutlass13device_kernelIN5flash19enable_sm80_to_sm89INS1_16FlashAttnBwdSm80INS1_25CollectiveMainloopBwdSm80ILi2ELi2EN4cute5tupleIJNS5_1CILi128EEES8_NS7_ILi64EEEEEENS_10bfloat16_tEfNS_4arch4Sm80ELb1ELb0ELb1ELb0ELb0ELb0ELb0ELb0ELi2ELi4ELi4ELi4ELb0EEENS1_21CollectiveEpilogueBwdISA_SB_SD_Li256ELb0ELb0ELi2EEENS1_25SingleTileBwdLPTSchedulerILb0ELi128ELb0EEEEEEEEEvNT_6ParamsE) ;  /* 0xffff4fc006007950 */ /* 0x000fea0003c3ffff */
        .type           $_ZN7cutlass13device_kernelIN5flash19enable_sm80_to_sm89INS1_16FlashAttnBwdSm80INS1_25CollectiveMainloopBwdSm80ILi2ELi2EN4cute5tupleIJNS5_1CILi128EEES8_NS7_ILi64EEEEEENS_10bfloat16_tEfNS_4arch4Sm80ELb1ELb0ELb1ELb0ELb0ELb0ELb0ELb0ELi2ELi4ELi4ELi4ELb0EEENS1_21CollectiveEpilogueBwdISA_SB_SD_Li256ELb0ELb0ELi2EEENS1_25SingleTileBwdLPTSchedulerILb0ELi128ELb0EEEEEEEEEvNT_6ParamsE$_ZN4cute3eso3ESOILb1ELb0EJNS_6LayoutINS_5tupleIJNS3_IJNS_1CILi8EEENS4_ILi1EEEEEENS4_ILi2EEEEEENS3_IJNS3_IJS6_NS4_ILi0EEEEEENS4_ILi4096EEEEEEEEiEEC2ERKSE_RKi,@function
        .size           $_ZN7cutlass13device_kernelIN5flash19enable_sm80_to_sm89INS1_16FlashAttnBwdSm80INS1_25CollectiveMainloopBwdSm80ILi2ELi2EN4cute5tupleIJNS5_1CILi128EEES8_NS7_ILi64EEEEEENS_10bfloat16_tEfNS_4arch4Sm80ELb1ELb0ELb1ELb0ELb0ELb0ELb0ELb0ELi2ELi4ELi4ELi4ELb0EEENS1_21CollectiveEpilogueBwdISA_SB_SD_Li256ELb0ELb0ELi2EEENS1_25SingleTileBwdLPTSchedulerILb0ELi128ELb0EEEEEEEEEvNT_6ParamsE$_ZN4cute3eso3ESOILb1ELb0EJNS_6LayoutINS_5tupleIJNS3_IJNS_1CILi8EEENS4_ILi1EEEEEENS4_ILi2EEEEEENS3_IJNS3_IJS6_NS4_ILi0EEEEEENS4_ILi4096EEEEEEEEiEEC2ERKSE_RKi,($_ZN7cutlass13device_kernelIN5flash19enable_sm80_to_sm89INS1_16FlashAttnBwdSm80INS1_25CollectiveMainloopBwdSm80ILi2ELi2EN4cute5tupleIJNS5_1CILi128EEES8_NS7_ILi64EEEEEENS_10bfloat16_tEfNS_4arch4Sm80ELb1ELb0ELb1ELb0ELb0ELb0ELb0ELb0ELi2ELi4ELi4ELi4ELb0EEENS1_21CollectiveEpilogueBwdISA_SB_SD_Li256ELb0ELb0ELi2EEENS1_25SingleTileBwdLPTSchedulerILb0ELi128ELb0EEEEEEEEEvNT_6ParamsE$_ZN4cute3eso3ESOILb1ELb0EJNS_6LayoutINS_5tupleIJNS3_IJNS_1CILi8EEENS4_ILi1EEEEEENS4_ILi2EEEEEENS3_IJNS3_IJS6_NS4_ILi0EEEEEENS4_ILi64EEEEEEEENS_10ViewEngineIPN7cutlass10bfloat16_tEEEEEC2ERKSE_RKSJ_ - $_ZN7cutlass13device_kernelIN5flash19enable_sm80_to_sm89INS1_16FlashAttnBwdSm80INS1_25CollectiveMainloopBwdSm80ILi2ELi2EN4cute5tupleIJNS5_1CILi128EEES8_NS7_ILi64EEEEEENS_10bfloat16_tEfNS_4arch4Sm80ELb1ELb0ELb1ELb0ELb0ELb0ELb0ELb0ELi2ELi4ELi4ELi4ELb0EEENS1_21CollectiveEpilogueBwdISA_SB_SD_Li256ELb0ELb0ELi2EEENS1_25SingleTileBwdLPTSchedulerILb0ELi128ELb0EEEEEEEEEvNT_6ParamsE$_ZN4cute3eso3ESOILb1ELb0EJNS_6LayoutINS_5tupleIJNS3_IJNS_1CILi8EEENS4_ILi1EEEEEENS4_ILi2EEEEEENS3_IJNS3_IJS6_NS4_ILi0EEEEEENS4_ILi4096EEEEEEEEiEEC2ERKSE_RKi)
$_ZN7cutlass13device_kernelIN5flash19enable_sm80_to_sm89INS1_16FlashAttnBwdSm80INS1_25CollectiveMainloopBwdSm80ILi2ELi2EN4cute5tupleIJNS5_1CILi128EEES8_NS7_ILi64EEEEEENS_10bfloat16_tEfNS_4arch4Sm80ELb1ELb0ELb1ELb0ELb0ELb0ELb0ELb0ELi2ELi4ELi4ELi4ELb0EEENS1_21CollectiveEpilogueBwdISA_SB_SD_Li256ELb0ELb0ELi2EEENS1_25SingleTileBwdLPTSchedulerILb0ELi128ELb0EEEEEEEEEvNT_6ParamsE$_ZN4cute3eso3ESOILb1ELb0EJNS_6LayoutINS_5tupleIJNS3_IJNS_1CILi8EEENS4_ILi1EEEEEENS4_ILi2EEEEEENS3_IJNS3_IJS6_NS4_ILi0EEEEEENS4_ILi4096EEEEEEEEiEEC2ERKSE_RKi:
[----:B------:R-:W-:Y:S02]  /*b040*/  IADD3 R2, R67, -c[0x0][0x20], RZ ;  /* 0x8000080043027a10 */ /* 0x000fe40007ffe0ff */
[----:B------:R-:W-:-:S03]  /*b050*/  MOV R5, 0x0 ;  /* 0x0000000000057802 */ /* 0x000fc60000000f00 */
[----:B------:R1:W-:Y:S01]  /*b060*/  STL [R2], R3 ;  /* 0x0000000302007387 */ /* 0x0003e20000100800 */
[----:B------:R-:W-:Y:S05]  /*b070*/  RET.REL.NODEC R4 `(_ZN7cutlass13device_kernelIN5flash19enable_sm80_to_sm89INS1_16FlashAttnBwdSm80INS1_25CollectiveMainloopBwdSm80ILi2ELi2EN4cute5tupleIJNS5_1CILi128EEES8_NS7_ILi64EEEEEENS_10bfloat16_tEfNS_4arch4Sm80ELb1ELb0ELb1ELb0ELb0ELb0ELb0ELb0ELi2ELi4ELi4ELi4ELb0EEENS1_21CollectiveEpilogueBwdISA_SB_SD_Li256ELb0ELb0ELi2EEENS1_25SingleTileBwdLPTSchedulerILb0ELi128ELb0EEEEEEEEEvNT_6ParamsE) ;  /* 0xffff4f8004007950 */ /* 0x000fea0003c3ffff */
        .type           $_ZN7cutlass13device_kernelIN5flash19enable_sm80_to_sm89INS1_16FlashAttnBwdSm80INS1_25CollectiveMainloopBwdSm80ILi2ELi2EN4cute5tupleIJNS5_1CILi128EEES8_NS7_ILi64EEEEEENS_10bfloat16_tEfNS_4arch4Sm80ELb1ELb0ELb1ELb0ELb0ELb0ELb0ELb0ELi2ELi4ELi4ELi4ELb0EEENS1_21CollectiveEpilogueBwdISA_SB_SD_Li256ELb0ELb0ELi2EEENS1_25SingleTileBwdLPTSchedulerILb0ELi128ELb0EEEEEEEEEvNT_6ParamsE$_ZN4cute3eso3ESOILb1ELb0EJNS_6LayoutINS_5tupleIJNS3_IJNS_1CILi8EEENS4_ILi1EEEEEENS4_ILi2EEEEEENS3_IJNS3_IJS6_NS4_ILi0EEEEEENS4_ILi64EEEEEEEENS_10ViewEngineIPN7cutlass10bfloat16_tEEEEEC2ERKSE_RKSJ_,@function
        .size           $_ZN7cutlass13device_kernelIN5flash19enable_sm80_to_sm89INS1_16FlashAttnBwdSm80INS1_25CollectiveMainloopBwdSm80ILi2ELi2EN4cute5tupleIJNS5_1CILi128EEES8_NS7_ILi64EEEEEENS_10bfloat16_tEfNS_4arch4Sm80ELb1ELb0ELb1ELb0ELb0ELb0ELb0ELb0ELi2ELi4ELi4ELi4ELb0EEENS1_21CollectiveEpilogueBwdISA_SB_SD_Li256ELb0ELb0ELi2EEENS1_25SingleTileBwdLPTSchedulerILb0ELi128ELb0EEEEEEEEEvNT_6ParamsE$_ZN4cute3eso3ESOILb1ELb0EJNS_6LayoutINS_5tupleIJNS3_IJNS_1CILi8EEENS4_ILi1EEEEEENS4_ILi2EEEEEENS3_IJNS3_IJS6_NS4_ILi0EEEEEENS4_ILi64EEEEEEEENS_10ViewEngineIPN7cutlass10bfloat16_tEEEEEC2ERKSE_RKSJ_,($_ZN7cutlass13device_kernelIN5flash19enable_sm80_to_sm89INS1_16FlashAttnBwdSm80INS1_25CollectiveMainloopBwdSm80ILi2ELi2EN4cute5tupleIJNS5_1CILi128EEES8_NS7_ILi64EEEEEENS_10bfloat16_tEfNS_4arch4Sm80ELb1ELb0ELb1ELb0ELb0ELb0ELb0ELb0ELi2ELi4ELi4ELi4ELb0EEENS1_21CollectiveEpilogueBwdISA_SB_SD_Li256ELb0ELb0ELi2EEENS1_25SingleTileBwdLPTSchedulerILb0ELi128ELb0EEEEEEEEEvNT_6ParamsE$_ZN4cute3eso3ESOILb1ELb0EJNS_6LayoutINS_5tupleIJNS3_IJNS_1CILi8EEENS4_ILi1EEEEEENS4_ILi2EEEEEENS3_IJNS3_IJS6_NS4_ILi0EEEEEENS4_ILi64EEEEEEEEiEEC2ERKSE_RKi - $_ZN7cutlass13device_kernelIN5flash19enable_sm80_to_sm89INS1_16FlashAttnBwdSm80INS1_25CollectiveMainloopBwdSm80ILi2ELi2EN4cute5tupleIJNS5_1CILi128EEES8_NS7_ILi64EEEEEENS_10bfloat16_tEfNS_4arch4Sm80ELb1ELb0ELb1ELb0ELb0ELb0ELb0ELb0ELi2ELi4ELi4ELi4ELb0EEENS1_21CollectiveEpilogueBwdISA_SB_SD_Li256ELb0ELb0ELi2EEENS1_25SingleTileBwdLPTSchedulerILb0ELi128ELb0EEEEEEEEEvNT_6ParamsE$_ZN4cute3eso3ESOILb1ELb0EJNS_6LayoutINS_5tupleIJNS3_IJNS_1CILi8EEENS4_ILi1EEEEEENS4_ILi2EEEEEENS3_IJNS3_IJS6_NS4_ILi0EEEEEENS4_ILi64EEEEEEEENS_10ViewEngineIPN7cutlass10bfloat16_tEEEEEC2ERKSE_RKSJ_)
$_ZN7cutlass13device_kernelIN5flash19enable_sm80_to_sm89INS1_16FlashAttnBwdSm80INS1_25CollectiveMainloopBwdSm80ILi2ELi2EN4cute5tupleIJNS5_1CILi128EEES8_NS7_ILi64EEEEEENS_10bfloat16_tEfNS_4arch4Sm80ELb1ELb0ELb1ELb0ELb0ELb0ELb0ELb0ELi2ELi4ELi4ELi4ELb0EEENS1_21CollectiveEpilogueBwdISA_SB_SD_Li256ELb0ELb0ELi2EEENS1_25SingleTileBwdLPTSchedulerILb0ELi128ELb0EEEEEEEEEvNT_6ParamsE$_ZN4cute3eso3ESOILb1ELb0EJNS_6LayoutINS_5tupleIJNS3_IJNS_1CILi8EEENS4_ILi1EEEEEENS4_ILi2EEEEEENS3_IJNS3_IJS6_NS4_ILi0EEEEEENS4_ILi64EEEEEEEENS_10ViewEngineIPN7cutlass10bfloat16_tEEEEEC2ERKSE_RKSJ_:
[----:B------:R-:W-:Y:S01]  /*b080*/  IADD3 R2, R23, -c[0x0][0x20], RZ ;  /* 0x8000080017027a10 */ /* 0x000fe20007ffe0ff */
[----:B------:R-:W-:Y:S01]  /*b090*/  IMAD.MOV.U32 R9, RZ, RZ, R3 ;  /* 0x000000ffff097224 */ /* 0x000fe200078e0003 */
[----:B------:R-:W-:-:S04]  /*b0a0*/  MOV R7, 0x0 ;  /* 0x0000000000077802 */ /* 0x000fc80000000f00 */
[----:B------:R1:W-:Y:S01]  /*b0b0*/  STL.64 [R2], R8 ;  /* 0x0000000802007387 */ /* 0x0003e20000100a00 */
[----:B------:R-:W-:Y:S05]  /*b0c0*/  RET.REL.NODEC R6 `(_ZN7cutlass13device_kernelIN5flash19enable_sm80_to_sm89INS1_16FlashAttnBwdSm80INS1_25CollectiveMainloopBwdSm80ILi2ELi2EN4cute5tupleIJNS5_1CILi128EEES8_NS7_ILi64EEEEEENS_10bfloat16_tEfNS_4arch4Sm80ELb1ELb0ELb1ELb0ELb0ELb0ELb0ELb0ELi2ELi4ELi4ELi4ELb0EEENS1_21CollectiveEpilogueBwdISA_SB_SD_Li256ELb0ELb0ELi2EEENS1_25SingleTileBwdLPTSchedulerILb0ELi128ELb0EEEEEEEEEvNT_6ParamsE) ;  /* 0xffff4f3006007950 */ /* 0x000fea0003c3ffff */
        .type           $_ZN7cutlass13device_kernelIN5flash19enable_sm80_to_sm89INS1_16FlashAttnBwdSm80INS1_25CollectiveMainloopBwdSm80ILi2ELi2EN4cute5tupleIJNS5_1CILi128EEES8_NS7_ILi64EEEEEENS_10bfloat16_tEfNS_4arch4Sm80ELb1ELb0ELb1ELb0ELb0ELb0ELb0ELb0ELi2ELi4ELi4ELi4ELb0EEENS1_21CollectiveEpilogueBwdISA_SB_SD_Li256ELb0ELb0ELi2EEENS1_25SingleTileBwdLPTSchedulerILb0ELi128ELb0EEEEEEEEEvNT_6ParamsE$_ZN4cute3eso3ESOILb1ELb0EJNS_6LayoutINS_5tupleIJNS3_IJNS_1CILi8EEENS4_ILi1EEEEEENS4_ILi2EEEEEENS3_IJNS3_IJS6_NS4_ILi0EEEEEENS4_ILi64EEEEEEEEiEEC2ERKSE_RKi,@function
        .size           $_ZN7cutlass13device_kernelIN5flash19enable_sm80_to_sm89INS1_16FlashAttnBwdSm80INS1_25CollectiveMainloopBwdSm80ILi2ELi2EN4cute5tupleIJNS5_1CILi128EEES8_NS7_ILi64EEEEEENS_10bfloat16_tEfNS_4arch4Sm80ELb1ELb0ELb1ELb0ELb0ELb0ELb0ELb0ELi2ELi4ELi4ELi4ELb0EEENS1_21CollectiveEpilogueBwdISA_SB_SD_Li256ELb0ELb0ELi2EEENS1_25SingleTileBwdLPTSchedulerILb0ELi128ELb0EEEEEEEEEvNT_6ParamsE$_ZN4cute3eso3ESOILb1ELb0EJNS_6LayoutINS_5tupleIJNS3_IJNS_1CILi8EEENS4_ILi1EEEEEENS4_ILi2EEEEEENS3_IJNS3_IJS6_NS4_ILi0EEEEEENS4_ILi64EEEEEEEEiEEC2ERKSE_RKi,($_ZN7cutlass13device_kernelIN5flash19enable_sm80_to_sm89INS1_16FlashAttnBwdSm80INS1_25CollectiveMainloopBwdSm80ILi2ELi2EN4cute5tupleIJNS5_1CILi128EEES8_NS7_ILi64EEEEEENS_10bfloat16_tEfNS_4arch4Sm80ELb1ELb0ELb1ELb0ELb0ELb0ELb0ELb0ELi2ELi4ELi4ELi4ELb0EEENS1_21CollectiveEpilogueBwdISA_SB_SD_Li256ELb0ELb0ELi2EEENS1_25SingleTileBwdLPTSchedulerILb0ELi128ELb0EEEEEEEEEvNT_6ParamsE$_ZN4cute3eso3ESOILb1ELb0EJNS_6LayoutINS_5tupleIJNS3_IJNS_1CILi8EEENS4_ILi1EEEEEENS4_ILi2EEEEEENS3_IJNS3_IJS6_NS4_ILi0EEEEEENS4_ILi8192EEEEEEEENS_10ViewEngineINS_8smem_ptrIPN7cutlass10bfloat16_tEEEEEEEC2ERKSE_RKSL_ - $_ZN7cutlass13device_kernelIN5flash19enable_sm80_to_sm89INS1_16FlashAttnBwdSm80INS1_25CollectiveMainloopBwdSm80ILi2ELi2EN4cute5tupleIJNS5_1CILi128EEES8_NS7_ILi64EEEEEENS_10bfloat16_tEfNS_4arch4Sm80ELb1ELb0ELb1ELb0ELb0ELb0ELb0ELb0ELi2ELi4ELi4ELi4ELb0EEENS1_21CollectiveEpilogueBwdISA_SB_SD_Li256ELb0ELb0ELi2EEENS1_25SingleTileBwdLPTSchedulerILb0ELi128ELb0EEEEEEEEEvNT_6ParamsE$_ZN4cute3eso3ESOILb1ELb0EJNS_6LayoutINS_5tupleIJNS3_IJNS_1CILi8EEENS4_ILi1EEEEEENS4_ILi2EEEEEENS3_IJNS3_IJS6_NS4_ILi0EEEEEENS4_ILi64EEEEEEEEiEEC2ERKSE_RKi)
$_ZN7cutlass13device_kernelIN5flash19enable_sm80_to_sm89INS1_16FlashAttnBwdSm80INS1_25CollectiveMainloopBwdSm80ILi2ELi2EN4cute5tupleIJNS5_1CILi128EEES8_NS7_ILi64EEEEEENS_10bfloat16_tEfNS_4arch4Sm80ELb1ELb0ELb1ELb0ELb0ELb0ELb0ELb0ELi2ELi4ELi4ELi4ELb0EEENS1_21CollectiveEpilogueBwdISA_SB_SD_Li256ELb0ELb0ELi2EEENS1_25SingleTileBwdLPTSchedulerILb0ELi128ELb0EEEEEEEEEvNT_6ParamsE$_ZN4cute3eso3ESOILb1ELb0EJNS_6LayoutINS_5tupleIJNS3_IJNS_1CILi8EEENS4_ILi1EEEEEENS4_ILi2EEEEEENS3_IJNS3_IJS6_NS4_ILi0EEEEEENS4_ILi64EEEEEEEEiEEC2ERKSE_RKi:
[----:B------:R-:W-:Y:S02]  /*b0d0*/  IADD3 R2, R23, -c[0x0][0x20], RZ ;  /* 0x8000080017027a10 */ /* 0x000fe40007ffe0ff */
[----:B------:R-:W-:-:S03]  /*b0e0*/  MOV R7, 0x0 ;  /* 0x0000000000077802 */ /* 0x000fc60000000f00 */
[----:B------:R1:W-:Y:S01]  /*b0f0*/  STL [R2], R3 ;  /* 0x0000000302007387 */ /* 0x0003e20000100800 */
[----:B------:R-:W-:Y:S05]  /*b100*/  RET.REL.NODEC R6 `(_ZN7cutlass13device_kernelIN5flash19enable_sm80_to_sm89INS1_16FlashAttnBwdSm80INS1_25CollectiveMainloopBwdSm80ILi2ELi2EN4cute5tupleIJNS5_1CILi128EEES8_NS7_ILi64EEEEEENS_10bfloat16_tEfNS_4arch4Sm80ELb1ELb0ELb1ELb0ELb0ELb0ELb0ELb0ELi2ELi4ELi4ELi4ELb0EEENS1_21CollectiveEpilogueBwdISA_SB_SD_Li256ELb0ELb0ELi2EEENS1_25SingleTileBwdLPTSchedulerILb0ELi128ELb0EEEEEEEEEvNT_6ParamsE) ;  /* 0xffff4ef006007950 */ /* 0x000fea0003c3ffff */
        .type           $_ZN7cutlass13device_kernelIN5flash19enable_sm80_to_sm89INS1_16FlashAttnBwdSm80INS1_25CollectiveMainloopBwdSm80ILi2ELi2EN4cute5tupleIJNS5_1CILi128EEES8_NS7_ILi64EEEEEENS_10bfloat16_tEfNS_4arch4Sm80ELb1ELb0ELb1ELb0ELb0ELb0ELb0ELb0ELi2ELi4ELi4ELi4ELb0EEENS1_21CollectiveEpilogueBwdISA_SB_SD_Li256ELb0ELb0ELi2EEENS1_25SingleTileBwdLPTSchedulerILb0ELi128ELb0EEEEEEEEEvNT_6ParamsE$_ZN4cute3eso3ESOILb1ELb0EJNS_6LayoutINS_5tupleIJNS3_IJNS_1CILi8EEENS4_ILi1EEEEEENS4_ILi2EEEEEENS3_IJNS3_IJS6_NS4_ILi0EEEEEENS4_ILi8192EEEEEEEENS_10ViewEngineINS_8smem_ptrIPN7cutlass10bfloat16_tEEEEEEEC2ERKSE_RKSL_,@function
        .size           $_ZN7cutlass13device_kernelIN5flash19enable_sm80_to_sm89INS1_16FlashAttnBwdSm80INS1_25CollectiveMainloopBwdSm80ILi2ELi2EN4cute5tupleIJNS5_1CILi128EEES8_NS7_ILi64EEEEEENS_10bfloat16_tEfNS_4arch4Sm80ELb1ELb0ELb1ELb0ELb0ELb0ELb0ELb0ELi2ELi4ELi4ELi4ELb0EEENS1_21CollectiveEpilogueBwdISA_SB_SD_Li256ELb0ELb0ELi2EEENS1_25SingleTileBwdLPTSchedulerILb0ELi128ELb0EEEEEEEEEvNT_6ParamsE$_ZN4cute3eso3ESOILb1ELb0EJNS_6LayoutINS_5tupleIJNS3_IJNS_1CILi8EEENS4_ILi1EEEEEENS4_ILi2EEEEEENS3_IJNS3_IJS6_NS4_ILi0EEEEEENS4_ILi8192EEEEEEEENS_10ViewEngineINS_8smem_ptrIPN7cutlass10bfloat16_tEEEEEEEC2ERKSE_RKSL_,($_ZN7cutlass13device_kernelIN5flash19enable_sm80_to_sm89INS1_16FlashAttnBwdSm80INS1_25CollectiveMainloopBwdSm80ILi2ELi2EN4cute5tupleIJNS5_1CILi128EEES8_NS7_ILi64EEEEEENS_10bfloat16_tEfNS_4arch4Sm80ELb1ELb0ELb1ELb0ELb0ELb0ELb0ELb0ELi2ELi4ELi4ELi4ELb0EEENS1_21CollectiveEpilogueBwdISA_SB_SD_Li256ELb0ELb0ELi2EEENS1_25SingleTileBwdLPTSchedulerILb0ELi128ELb0EEEEEEEEEvNT_6ParamsE$_ZN4cute3eso3ESOILb1ELb0EJNS_6LayoutINS_5tupleIJNS3_IJNS_1CILi8EEENS4_ILi1EEEEEENS4_ILi2EEEEEENS3_IJNS3_IJS6_NS4_ILi0EEEEEENS4_ILi8192EEEEEEEEiEEC2ERKSE_RKi - $_ZN7cutlass13device_kernelIN5flash19enable_sm80_to_sm89INS1_16FlashAttnBwdSm80INS1_25CollectiveMainloopBwdSm80ILi2ELi2EN4cute5tupleIJNS5_1CILi128EEES8_NS7_ILi64EEEEEENS_10bfloat16_tEfNS_4arch4Sm80ELb1ELb0ELb1ELb0ELb0ELb0ELb0ELb0ELi2ELi4ELi4ELi4ELb0EEENS1_21CollectiveEpilogueBwdISA_SB_SD_Li256ELb0ELb0ELi2EEENS1_25SingleTileBwdLPTSchedulerILb0ELi128ELb0EEEEEEEEEvNT_6ParamsE$_ZN4cute3eso3ESOILb1ELb0EJNS_6LayoutINS_5tupleIJNS3_IJNS_1CILi8EEENS4_ILi1EEEEEENS4_ILi2EEEEEENS3_IJNS3_IJS6_NS4_ILi0EEEEEENS4_ILi8192EEEEEEEENS_10ViewEngineINS_8smem_ptrIPN7cutlass10bfloat16_tEEEEEEEC2ERKSE_RKSL_)
$_ZN7cutlass13device_kernelIN5flash19enable_sm80_to_sm89INS1_16FlashAttnBwdSm80INS1_25CollectiveMainloopBwdSm80ILi2ELi2EN4cute5tupleIJNS5_1CILi128EEES8_NS7_ILi64EEEEEENS_10bfloat16_tEfNS_4arch4Sm80ELb1ELb0ELb1ELb0ELb0ELb0ELb0ELb0ELi2ELi4ELi4ELi4ELb0EEENS1_21CollectiveEpilogueBwdISA_SB_SD_Li256ELb0ELb0ELi2EEENS1_25SingleTileBwdLPTSchedulerILb0ELi128ELb0EEEEEEEEEvNT_6ParamsE$_ZN4cute3eso3ESOILb1ELb0EJNS_6LayoutINS_5tupleIJNS3_IJNS_1CILi8EEENS4_ILi1EEEEEENS4_ILi2EEEEEENS3_IJNS3_IJS6_NS4_ILi0EEEEEENS4_ILi8192EEEEEEEENS_10ViewEngineINS_8smem_ptrIPN7cutlass10bfloat16_tEEEEEEEC2ERKSE_RKSL_:
[----:B------:R-:W-:Y:S02]  /*b110*/  IADD3 R4, R23, -c[0x0][0x20], RZ ;  /* 0x8000080017047a10 */ /* 0x000fe40007ffe0ff */
[----:B------:R-:W-:-:S03]  /*b120*/  MOV R7, 0x0 ;  /* 0x0000000000077802 */ /* 0x000fc60000000f00 */
[----:B------:R1:W-:Y:S01]  /*b130*/  STL.64 [R4], R2 ;  /* 0x0000000204007387 */ /* 0x0003e20000100a00 */
[----:B------:R-:W-:Y:S05]  /*b140*/  RET.REL.NODEC R6 `(_ZN7cutlass13device_kernelIN5flash19enable_sm80_to_sm89INS1_16FlashAttnBwdSm80INS1_25CollectiveMainloopBwdSm80ILi2ELi2EN4cute5tupleIJNS5_1CILi128EEES8_NS7_ILi64EEEEEENS_10bfloat16_tEfNS_4arch4Sm80ELb1ELb0ELb1ELb0ELb0ELb0ELb0ELb0ELi2ELi4ELi4ELi4ELb0EEENS1_21CollectiveEpilogueBwdISA_SB_SD_Li256ELb0ELb0ELi2EEENS1_25SingleTileBwdLPTSchedulerILb0ELi128ELb0EEEEEEEEEvNT_6ParamsE) ;  /* 0xffff4eb006007950 */ /* 0x000fea0003c3ffff */
        .type           $_ZN7cutlass13device_kernelIN5flash19enable_sm80_to_sm89INS1_16FlashAttnBwdSm80INS1_25CollectiveMainloopBwdSm80ILi2ELi2EN4cute5tupleIJNS5_1CILi128EEES8_NS7_ILi64EEEEEENS_10bfloat16_tEfNS_4arch4Sm80ELb1ELb0ELb1ELb0ELb0ELb0ELb0ELb0ELi2ELi4ELi4ELi4ELb0EEENS1_21CollectiveEpilogueBwdISA_SB_SD_Li256ELb0ELb0ELi2EEENS1_25SingleTileBwdLPTSchedulerILb0ELi128ELb0EEEEEEEEEvNT_6ParamsE$_ZN4cute3eso3ESOILb1ELb0EJNS_6LayoutINS_5tupleIJNS3_IJNS_1CILi8EEENS4_ILi1EEEEEENS4_ILi2EEEEEENS3_IJNS3_IJS6_NS4_ILi0EEEEEENS4_ILi8192EEEEEEEEiEEC2ERKSE_RKi,@function
        .size           $_ZN7cutlass13device_kernelIN5flash19enable_sm80_to_sm89INS1_16FlashAttnBwdSm80INS1_25CollectiveMainloopBwdSm80ILi2ELi2EN4cute5tupleIJNS5_1CILi128EEES8_NS7_ILi64EEEEEENS_10bfloat16_tEfNS_4arch4Sm80ELb1ELb0ELb1ELb0ELb0ELb0ELb0ELb0ELi2ELi4ELi4ELi4ELb0EEENS1_21CollectiveEpilogueBwdISA_SB_SD_Li256ELb0ELb0ELi2EEENS1_25SingleTileBwdLPTSchedulerILb0ELi128ELb0EEEEEEEEEvNT_6ParamsE$_ZN4cute3eso3ESOILb1ELb0EJNS_6LayoutINS_5tupleIJNS3_IJNS_1CILi8EEENS4_ILi1EEEEEENS4_ILi2EEEEEENS3_IJNS3_IJS6_NS4_ILi0EEEEEENS4_ILi8192EEEEEEEEiEEC2ERKSE_RKi,($_ZN7cutlass13device_kernelIN5flash19enable_sm80_to_sm89INS1_16FlashAttnBwdSm80INS1_25CollectiveMainloopBwdSm80ILi2ELi2EN4cute5tupleIJNS5_1CILi128EEES8_NS7_ILi64EEEEEENS_10bfloat16_tEfNS_4arch4Sm80ELb1ELb0ELb1ELb0ELb0ELb0ELb0ELb0ELi2ELi4ELi4ELi4ELb0EEENS1_21CollectiveEpilogueBwdISA_SB_SD_Li256ELb0ELb0ELi2EEENS1_25SingleTileBwdLPTSchedulerILb0ELi128ELb0EEEEEEEEEvNT_6ParamsE$_ZN4cute3eso3ESOILb1ELb0EJNS_6LayoutINS_5tupleIJNS3_IJNS_1CILi8EEENS4_ILi1EEEEEENS4_ILi2EEEEEENS3_IJNS3_IJS6_NS4_ILi0EEEEEES5_EEEEENS_10ViewEngineIPN7cutlass10bfloat16_tEEEEEC2ERKSD_RKSI_ - $_ZN7cutlass13device_kernelIN5flash19enable_sm80_to_sm89INS1_16FlashAttnBwdSm80INS1_25CollectiveMainloopBwdSm80ILi2ELi2EN4cute5tupleIJNS5_1CILi128EEES8_NS7_ILi64EEEEEENS_10bfloat16_tEfNS_4arch4Sm80ELb1ELb0ELb1ELb0ELb0ELb0ELb0ELb0ELi2ELi4ELi4ELi4ELb0EEENS1_21CollectiveEpilogueBwdISA_SB_SD_Li256ELb0ELb0ELi2EEENS1_25SingleTileBwdLPTSchedulerILb0ELi128ELb0EEEEEEEEEvNT_6ParamsE$_ZN4cute3eso3ESOILb1ELb0EJNS_6LayoutINS_5tupleIJNS3_IJNS_1CILi8EEENS4_ILi1EEEEEENS4_ILi2EEEEEENS3_IJNS3_IJS6_NS4_ILi0EEEEEENS4_ILi8192EEEEEEEEiEEC2ERKSE_RKi)
$_ZN7cutlass13device_kernelIN5flash19enable_sm80_to_sm89INS1_16FlashAttnBwdSm80INS1_25CollectiveMainloopBwdSm80ILi2ELi2EN4cute5tupleIJNS5_1CILi128EEES8_NS7_ILi64EEEEEENS_10bfloat16_tEfNS_4arch4Sm80ELb1ELb0ELb1ELb0ELb0ELb0ELb0ELb0ELi2ELi4ELi4ELi4ELb0EEENS1_21CollectiveEpilogueBwdISA_SB_SD_Li256ELb0ELb0ELi2EEENS1_25SingleTileBwdLPTSchedulerILb0ELi128ELb0EEEEEEEEEvNT_6ParamsE$_ZN4cute3eso3ESOILb1ELb0EJNS_6LayoutINS_5tupleIJNS3_IJNS_1CILi8EEENS4_ILi1EEEEEENS4_ILi2EEEEEENS3_IJNS3_IJS6_NS4_ILi0EEEEEENS4_ILi8192EEEEEEEEiEEC2ERKSE_RKi:
[----:B------:R-:W-:Y:S02]  /*b150*/  IADD3 R2, R23, -c[0x0][0x20], RZ ;  /* 0x8000080017027a10 */ /* 0x000fe40007ffe0ff */
[----:B------:R-:W-:-:S03]  /*b160*/  MOV R5, 0x0 ;  /* 0x0000000000057802 */ /* 0x000fc60000000f00 */
[----:B------:R1:W-:Y:S01]  /*b170*/  STL [R2], R3 ;  /* 0x0000000302007387 */ /* 0x0003e20000100800 */
[----:B------:R-:W-:Y:S05]  /*b180*/  RET.REL.NODEC R4 `(_ZN7cutlass13device_kernelIN5flash19enable_sm80_to_sm89INS1_16FlashAttnBwdSm80INS1_25CollectiveMainloopBwdSm80ILi2ELi2EN4cute5tupleIJNS5_1CILi128EEES8_NS7_ILi64EEEEEENS_10bfloat16_tEfNS_4arch4Sm80ELb1ELb0ELb1ELb0ELb0ELb0ELb0ELb0ELi2ELi4ELi4ELi4ELb0EEENS1_21CollectiveEpilogueBwdISA_SB_SD_Li256ELb0ELb0ELi2EEENS1_25SingleTileBwdLPTSchedulerILb0ELi128ELb0EEEEEEEEEvNT_6ParamsE) ;  /* 0xffff4e7004007950 */ /* 0x000fea0003c3ffff */
        .type           $_ZN7cutlass13device_kernelIN5flash19enable_sm80_to_sm89INS1_16FlashAttnBwdSm80INS1_25CollectiveMainloopBwdSm80ILi2ELi2EN4cute5tupleIJNS5_1CILi128EEES8_NS7_ILi64EEEEEENS_10bfloat16_tEfNS_4arch4Sm80ELb1ELb0ELb1ELb0ELb0ELb0ELb0ELb0ELi2ELi4ELi4ELi4ELb0EEENS1_21CollectiveEpilogueBwdISA_SB_SD_Li256ELb0ELb0ELi2EEENS1_25SingleTileBwdLPTSchedulerILb0ELi128ELb0EEEEEEEEEvNT_6ParamsE$_ZN4cute3eso3ESOILb1ELb0EJNS_6LayoutINS_5tupleIJNS3_IJNS_1CILi8EEENS4_ILi1EEEEEENS4_ILi2EEEEEENS3_IJNS3_IJS6_NS4_ILi0EEEEEES5_EEEEENS_10ViewEngineIPN7cutlass10bfloat16_tEEEEEC2ERKSD_RKSI_,@function
        .size           $_ZN7cutlass13device_kernelIN5flash19enable_sm80_to_sm89INS1_16FlashAttnBwdSm80INS1_25CollectiveMainloopBwdSm80ILi2ELi2EN4cute5tupleIJNS5_1CILi128EEES8_NS7_ILi64EEEEEENS_10bfloat16_tEfNS_4arch4Sm80ELb1ELb0ELb1ELb0ELb0ELb0ELb0ELb0ELi2ELi4ELi4ELi4ELb0EEENS1_21CollectiveEpilogueBwdISA_SB_SD_Li256ELb0ELb0ELi2EEENS1_25SingleTileBwdLPTSchedulerILb0ELi128ELb0EEEEEEEEEvNT_6ParamsE$_ZN4cute3eso3ESOILb1ELb0EJNS_6LayoutINS_5tupleIJNS3_IJNS_1CILi8EEENS4_ILi1EEEEEENS4_ILi2EEEEEENS3_IJNS3_IJS6_NS4_ILi0EEEEEES5_EEEEENS_10ViewEngineIPN7cutlass10bfloat16_tEEEEEC2ERKSD_RKSI_,($_ZN7cutlass13device_kernelIN5flash19enable_sm80_to_sm89INS1_16FlashAttnBwdSm80INS1_25CollectiveMainloopBwdSm80ILi2ELi2EN4cute5tupleIJNS5_1CILi128EEES8_NS7_ILi64EEEEEENS_10bfloat16_tEfNS_4arch4Sm80ELb1ELb0ELb1ELb0ELb0ELb0ELb0ELb0ELi2ELi4ELi4ELi4ELb0EEENS1_21CollectiveEpilogueBwdISA_SB_SD_Li256ELb0ELb0ELi2EEENS1_25SingleTileBwdLPTSchedulerILb0ELi128ELb0EEEEEEEEEvNT_6ParamsE$_ZN4cute3eso3ESOILb1ELb0EJNS_6LayoutINS_5tupleIJNS3_IJNS_1CILi8EEENS4_ILi1EEEEEENS4_ILi2EEEEEENS3_IJNS3_IJS6_NS4_ILi0EEEEEES5_EEEEEiEEC2ERKSD_RKi - $_ZN7cutlass13device_kernelIN5flash19enable_sm80_to_sm89INS1_16FlashAttnBwdSm80INS1_25CollectiveMainloopBwdSm80ILi2ELi2EN4cute5tupleIJNS5_1CILi128EEES8_NS7_ILi64EEEEEENS_10bfloat16_tEfNS_4arch4Sm80ELb1ELb0ELb1ELb0ELb0ELb0ELb0ELb0ELi2ELi4ELi4ELi4ELb0EEENS1_21CollectiveEpilogueBwdISA_SB_SD_Li256ELb0ELb0ELi2EEENS1_25SingleTileBwdLPTSchedulerILb0ELi128ELb0EEEEEEEEEvNT_6ParamsE$_ZN4cute3eso3ESOILb1ELb0EJNS_6LayoutINS_5tupleIJNS3_IJNS_1CILi8EEENS4_ILi1EEEEEENS4_ILi2EEEEEENS3_IJNS3_IJS6_NS4_ILi0EEEEEES5_EEEEENS_10ViewEngineIPN7cutlass10bfloat16_tEEEEEC2ERKSD_RKSI_)
$_ZN7cutlass13device_kernelIN5flash19enable_sm80_to_sm89INS1_16FlashAttnBwdSm80INS1_25CollectiveMainloopBwdSm80ILi2ELi2EN4cute5tupleIJNS5_1CILi128EEES8_NS7_ILi64EEEEEENS_10bfloat16_tEfNS_4arch4Sm80ELb1ELb0ELb1ELb0ELb0ELb0ELb0ELb0ELi2ELi4ELi4ELi4ELb0EEENS1_21CollectiveEpilogueBwdISA_SB_SD_Li256ELb0ELb0ELi2EEENS1_25SingleTileBwdLPTSchedulerILb0ELi128ELb0EEEEEEEEEvNT_6ParamsE$_ZN4cute3eso3ESOILb1ELb0EJNS_6LayoutINS_5tupleIJNS3_IJNS_1CILi8EEENS4_ILi1EEEEEENS4_ILi2EEEEEENS3_IJNS3_IJS6_NS4_ILi0EEEEEES5_EEEEENS_10ViewEngineIPN7cutlass10bfloat16_tEEEEEC2ERKSD_RKSI_:
[----:B------:R-:W-:Y:S01]  /*b190*/  IADD3 R7, R67, -c[0x0][0x20], RZ ;  /* 0x8000080043077a10 */ /* 0x000fe20007ffe0ff */
[----:B------:R-:W-:Y:S01]  /*b1a0*/  IMAD.MOV.U32 R10, RZ, RZ, R6 ;  /* 0x000000ffff0a7224 */ /* 0x000fe200078e0006 */
[----:B------:R-:W-:Y:S01]  /*b1b0*/  MOV R11, R9 ;  /* 0x00000009000b7202 */ /* 0x000fe20000000f00 */
[----:B------:R-:W-:-:S04]  /*b1c0*/  IMAD.MOV.U32 R9, RZ, RZ, 0x0 ;  /* 0x00000000ff097424 */ /* 0x000fc800078e00ff */
[----:B------:R1:W-:Y:S01]  /*b1d0*/  STL.64 [R7], R10 ;  /* 0x0000000a07007387 */ /* 0x0003e20000100a00 */
[----:B------:R-:W-:Y:S05]  /*b1e0*/  RET.REL.NODEC R8 `(_ZN7cutlass13device_kernelIN5flash19enable_sm80_to_sm89INS1_16FlashAttnBwdSm80INS1_25CollectiveMainloopBwdSm80ILi2ELi2EN4cute5tupleIJNS5_1CILi128EEES8_NS7_ILi64EEEEEENS_10bfloat16_tEfNS_4arch4Sm80ELb1ELb0ELb1ELb0ELb0ELb0ELb0ELb0ELi2ELi4ELi4ELi4ELb0EEENS1_21CollectiveEpilogueBwdISA_SB_SD_Li256ELb0ELb0ELi2EEENS1_25SingleTileBwdLPTSchedulerILb0ELi128ELb0EEEEEEEEEvNT_6ParamsE) ;  /* 0xffff4e1008007950 */ /* 0x000fea0003c3ffff */
        .type           $_ZN7cutlass13device_kernelIN5flash19enable_sm80_to_sm89INS1_16FlashAttnBwdSm80INS1_25CollectiveMainloopBwdSm80ILi2ELi2EN4cute5tupleIJNS5_1CILi128EEES8_NS7_ILi64EEEEEENS_10bfloat16_tEfNS_4arch4Sm80ELb1ELb0ELb1ELb0ELb0ELb0ELb0ELb0ELi2ELi4ELi4ELi4ELb0EEENS1_21CollectiveEpilogueBwdISA_SB_SD_Li256ELb0ELb0ELi2EEENS1_25SingleTileBwdLPTSchedulerILb0ELi128ELb0EEEEEEEEEvNT_6ParamsE$_ZN4cute3eso3ESOILb1ELb0EJNS_6LayoutINS_5tupleIJNS3_IJNS_1CILi8EEENS4_ILi1EEEEEENS4_ILi2EEEEEENS3_IJNS3_IJS6_NS4_ILi0EEEEEES5_EEEEEiEEC2ERKSD_RKi,@function
        .size           $_ZN7cutlass13device_kernelIN5flash19enable_sm80_to_sm89INS1_16FlashAttnBwdSm80INS1_25CollectiveMainloopBwdSm80ILi2ELi2EN4cute5tupleIJNS5_1CILi128EEES8_NS7_ILi64EEEEEENS_10bfloat16_tEfNS_4arch4Sm80ELb1ELb0ELb1ELb0ELb0ELb0ELb0ELb0ELi2ELi4ELi4ELi4ELb0EEENS1_21CollectiveEpilogueBwdISA_SB_SD_Li256ELb0ELb0ELi2EEENS1_25SingleTileBwdLPTSchedulerILb0ELi128ELb0EEEEEEEEEvNT_6ParamsE$_ZN4cute3eso3ESOILb1ELb0EJNS_6LayoutINS_5tupleIJNS3_IJNS_1CILi8EEENS4_ILi1EEEEEENS4_ILi2EEEEEENS3_IJNS3_IJS6_NS4_ILi0EEEEEES5_EEEEEiEEC2ERKSD_RKi,($_ZN7cutlass13device_kernelIN5flash19enable_sm80_to_sm89INS1_16FlashAttnBwdSm80INS1_25CollectiveMainloopBwdSm80ILi2ELi2EN4cute5tupleIJNS5_1CILi128EEES8_NS7_ILi64EEEEEENS_10bfloat16_tEfNS_4arch4Sm80ELb1ELb0ELb1ELb0ELb0ELb0ELb0ELb0ELi2ELi4ELi4ELi4ELb0EEENS1_21CollectiveEpilogueBwdISA_SB_SD_Li256ELb0ELb0ELi2EEENS1_25SingleTileBwdLPTSchedulerILb0ELi128ELb0EEEEEEEEEvNT_6ParamsE$_ZN4cute3eso3ESOILb1ELb0EJNS_6LayoutINS_5tupleIJNS3_IJNS_1CILi8EEENS4_ILi1EEEEEENS4_ILi2EEENS3_IJNS4_ILi4EEES8_EEEEEENS3_IJNS3_IJS6_NS4_ILi0EEEEEES5_NS3_IJNS4_ILi32EEENS4_ILi16EEEEEEEEEEENS_10ViewEngineIPN7cutlass10bfloat16_tEEEEEC2ERKSI_RKSN_ - $_ZN7cutlass13device_kernelIN5flash19enable_sm80_to_sm89INS1_16FlashAttnBwdSm80INS1_25CollectiveMainloopBwdSm80ILi2ELi2EN4cute5tupleIJNS5_1CILi128EEES8_NS7_ILi64EEEEEENS_10bfloat16_tEfNS_4arch4Sm80ELb1ELb0ELb1ELb0ELb0ELb0ELb0ELb0ELi2ELi4ELi4ELi4ELb0EEENS1_21CollectiveEpilogueBwdISA_SB_SD_Li256ELb0ELb0ELi2EEENS1_25SingleTileBwdLPTSchedulerILb0ELi128ELb0EEEEEEEEEvNT_6ParamsE$_ZN4cute3eso3ESOILb1ELb0EJNS_6LayoutINS_5tupleIJNS3_IJNS_1CILi8EEENS4_ILi1EEEEEENS4_ILi2EEEEEENS3_IJNS3_IJS6_NS4_ILi0EEEEEES5_EEEEEiEEC2ERKSD_RKi)
$_ZN7cutlass13device_kernelIN5flash19enable_sm80_to_sm89INS1_16FlashAttnBwdSm80INS1_25CollectiveMainloopBwdSm80ILi2ELi2EN4cute5tupleIJNS5_1CILi128EEES8_NS7_ILi64EEEEEENS_10bfloat16_tEfNS_4arch4Sm80ELb1ELb0ELb1ELb0ELb0ELb0ELb0ELb0ELi2ELi4ELi4ELi4ELb0EEENS1_21CollectiveEpilogueBwdISA_SB_SD_Li256ELb0ELb0ELi2EEENS1_25SingleTileBwdLPTSchedulerILb0ELi128ELb0EEEEEEEEEvNT_6ParamsE$_ZN4cute3eso3ESOILb1ELb0EJNS_6LayoutINS_5tupleIJNS3_IJNS_1CILi8EEENS4_ILi1EEEEEENS4_ILi2EEEEEENS3_IJNS3_IJS6_NS4_ILi0EEEEEES5_EEEEEiEEC2ERKSD_RKi:
[----:B------:R-:W-:Y:S02]  /*b1f0*/  IADD3 R2, R2, -c[0x0][0x20], RZ ;  /* 0x8000080002027a10 */ /* 0x000fe40007ffe0ff */
[----:B------:R-:W-:-:S03]  /*b200*/  MOV R7, 0x0 ;  /* 0x0000000000077802 */ /* 0x000fc60000000f00 */
[----:B------:R1:W-:Y:S01]  /*b210*/  STL [R2], R3 ;  /* 0x0000000302007387 */ /* 0x0003e20000100800 */
[----:B------:R-:W-:Y:S05]  /*b220*/  RET.REL.NODEC R6 `(_ZN7cutlass13device_kernelIN5flash19enable_sm80_to_sm89INS1_16FlashAttnBwdSm80INS1_25CollectiveMainloopBwdSm80ILi2ELi2EN4cute5tupleIJNS5_1CILi128EEES8_NS7_ILi64EEEEEENS_10bfloat16_tEfNS_4arch4Sm80ELb1ELb0ELb1ELb0ELb0ELb0ELb0ELb0ELi2ELi4ELi4ELi4ELb0EEENS1_21CollectiveEpilogueBwdISA_SB_SD_Li256ELb0ELb0ELi2EEENS1_25SingleTileBwdLPTSchedulerILb0ELi128ELb0EEEEEEEEEvNT_6ParamsE) ;  /* 0xffff4dd006007950 */ /* 0x000fea0003c3ffff */
        .type           $_ZN7cutlass13device_kernelIN5flash19enable_sm80_to_sm89INS1_16FlashAttnBwdSm80INS1_25CollectiveMainloopBwdSm80ILi2ELi2EN4cute5tupleIJNS5_1CILi128EEES8_NS7_ILi64EEEEEENS_10bfloat16_tEfNS_4arch4Sm80ELb1ELb0ELb1ELb0ELb0ELb0ELb0ELb0ELi2ELi4ELi4ELi4ELb0EEENS1_21CollectiveEpilogueBwdISA_SB_SD_Li256ELb0ELb0ELi2EEENS1_25SingleTileBwdLPTSchedulerILb0ELi128ELb0EEEEEEEEEvNT_6ParamsE$_ZN4cute3eso3ESOILb1ELb0EJNS_6LayoutINS_5tupleIJNS3_IJNS_1CILi8EEENS4_ILi1EEEEEENS4_ILi2EEENS3_IJNS4_ILi4EEES8_EEEEEENS3_IJNS3_IJS6_NS4_ILi0EEEEEES5_NS3_IJNS4_ILi32EEENS4_ILi16EEEEEEEEEEENS_10ViewEngineIPN7cutlass10bfloat16_tEEEEEC2ERKSI_RKSN_,@function
        .size           $_ZN7cutlass13device_kernelIN5flash19enable_sm80_to_sm89INS1_16FlashAttnBwdSm80INS1_25CollectiveMainloopBwdSm80ILi2ELi2EN4cute5tupleIJNS5_1CILi128EEES8_NS7_ILi64EEEEEENS_10bfloat16_tEfNS_4arch4Sm80ELb1ELb0ELb1ELb0ELb0ELb0ELb0ELb0ELi2ELi4ELi4ELi4ELb0EEENS1_21CollectiveEpilogueBwdISA_SB_SD_Li256ELb0ELb0ELi2EEENS1_25SingleTileBwdLPTSchedulerILb0ELi128ELb0EEEEEEEEEvNT_6ParamsE$_ZN4cute3eso3ESOILb1ELb0EJNS_6LayoutINS_5tupleIJNS3_IJNS_1CILi8EEENS4_ILi1EEEEEENS4_ILi2EEENS3_IJNS4_ILi4EEES8_EEEEEENS3_IJNS3_IJS6_NS4_ILi0EEEEEES5_NS3_IJNS4_ILi32EEENS4_ILi16EEEEEEEEEEENS_10ViewEngineIPN7cutlass10bfloat16_tEEEEEC2ERKSI_RKSN_,($_ZN7cutlass13device_kernelIN5flash19enable_sm80_to_sm89INS1_16FlashAttnBwdSm80INS1_25CollectiveMainloopBwdSm80ILi2ELi2EN4cute5tupleIJNS5_1CILi128EEES8_NS7_ILi64EEEEEENS_10bfloat16_tEfNS_4arch4Sm80ELb1ELb0ELb1ELb0ELb0ELb0ELb0ELb0ELi2ELi4ELi4ELi4ELb0EEENS1_21CollectiveEpilogueBwdISA_SB_SD_Li256ELb0ELb0ELi2EEENS1_25SingleTileBwdLPTSchedulerILb0ELi128ELb0EEEEEEEEEvNT_6ParamsE$_ZN4cute3eso3ESOILb1ELb0EJNS_6LayoutINS_5tupleIJNS3_IJNS_1CILi8EEENS4_ILi1EEEEEENS4_ILi2EEENS4_ILi4EEEEEENS3_IJNS3_IJS6_NS4_ILi0EEEEEES5_NS4_ILi16EEEEEEEENS_10ViewEngineIPN7cutlass10bfloat16_tEEEEEC2ERKSF_RKSK_ - $_ZN7cutlass13device_kernelIN5flash19enable_sm80_to_sm89INS1_16FlashAttnBwdSm80INS1_25CollectiveMainloopBwdSm80ILi2ELi2EN4cute5tupleIJNS5_1CILi128EEES8_NS7_ILi64EEEEEENS_10bfloat16_tEfNS_4arch4Sm80ELb1ELb0ELb1ELb0ELb0ELb0ELb0ELb0ELi2ELi4ELi4ELi4ELb0EEENS1_21CollectiveEpilogueBwdISA_SB_SD_Li256ELb0ELb0ELi2EEENS1_25SingleTileBwdLPTSchedulerILb0ELi128ELb0EEEEEEEEEvNT_6ParamsE$_ZN4cute3eso3ESOILb1ELb0EJNS_6LayoutINS_5tupleIJNS3_IJNS_1CILi8EEENS4_ILi1EEEEEENS4_ILi2EEENS3_IJNS4_ILi4EEES8_EEEEEENS3_IJNS3_IJS6_NS4_ILi0EEEEEES5_NS3_IJNS4_ILi32EEENS4_ILi16EEEEEEEEEEENS_10ViewEngineIPN7cutlass10bfloat16_tEEEEEC2ERKSI_RKSN_)
$_ZN7cutlass13device_kernelIN5flash19enable_sm80_to_sm89INS1_16FlashAttnBwdSm80INS1_25CollectiveMainloopBwdSm80ILi2ELi2EN4cute5tupleIJNS5_1CILi128EEES8_NS7_ILi64EEEEEENS_10bfloat16_tEfNS_4arch4Sm80ELb1ELb0ELb1ELb0ELb0ELb0ELb0ELb0ELi2ELi4ELi4ELi4ELb0EEENS1_21CollectiveEpilogueBwdISA_SB_SD_Li256ELb0ELb0ELi2EEENS1_25SingleTileBwdLPTSchedulerILb0ELi128ELb0EEEEEEEEEvNT_6ParamsE$_ZN4cute3eso3ESOILb1ELb0EJNS_6LayoutINS_5tupleIJNS3_IJNS_1CILi8EEENS4_ILi1EEEEEENS4_ILi2EEENS3_IJNS4_ILi4EEES8_EEEEEENS3_IJNS3_IJS6_NS4_ILi0EEEEEES5_NS3_IJNS4_ILi32EEENS4_ILi16EEEEEEEEEEENS_10ViewEngineIPN7cutlass10bfloat16_tEEEEEC2ERKSI_RKSN_:
[----:B------:R-:W-:Y:S02]  /*b230*/  IADD3 R2, R67, -c[0x0][0x20], RZ ;  /* 0x8000080043027a10 */ /* 0x000fe40007ffe0ff */
[----:B------:R-:W-:-:S03]  /*b240*/  MOV R5, 0x0 ;  /* 0x0000000000057802 */ /* 0x000fc60000000f00 */
[----:B------:R1:W-:Y:S01]  /*b250*/  STL.64 [R2], R62 ;  /* 0x0000003e02007387 */ /* 0x0003e20000100a00 */
[----:B------:R-:W-:Y:S05]  /*b260*/  RET.REL.NODEC R4 `(_ZN7cutlass13device_kernelIN5flash19enable_sm80_to_sm89INS1_16FlashAttnBwdSm80INS1_25CollectiveMainloopBwdSm80ILi2ELi2EN4cute5tupleIJNS5_1CILi128EEES8_NS7_ILi64EEEEEENS_10bfloat16_tEfNS_4arch4Sm80ELb1ELb0ELb1ELb0ELb0ELb0ELb0ELb0ELi2ELi4ELi4ELi4ELb0EEENS1_21CollectiveEpilogueBwdISA_SB_SD_Li256ELb0ELb0ELi2EEENS1_25SingleTileBwdLPTSchedulerILb0ELi128ELb0EEEEEEEEEvNT_6ParamsE) ;  /* 0xffff4d9004007950 */ /* 0x000fea0003c3ffff */
        .type           $_ZN7cutlass13device_kernelIN5flash19enable_sm80_to_sm89INS1_16FlashAttnBwdSm80INS1_25CollectiveMainloopBwdSm80ILi2ELi2EN4cute5tupleIJNS5_1CILi128EEES8_NS7_ILi64EEEEEENS_10bfloat16_tEfNS_4arch4Sm80ELb1ELb0ELb1ELb0ELb0ELb0ELb0ELb0ELi2ELi4ELi4ELi4ELb0EEENS1_21CollectiveEpilogueBwdISA_SB_SD_Li256ELb0ELb0ELi2EEENS1_25SingleTileBwdLPTSchedulerILb0ELi128ELb0EEEEEEEEEvNT_6ParamsE$_ZN4cute3eso3ESOILb1ELb0EJNS_6LayoutINS_5tupleIJNS3_IJNS_1CILi8EEENS4_ILi1EEEEEENS4_ILi2EEENS4_ILi4EEEEEENS3_IJNS3_IJS6_NS4_ILi0EEEEEES5_NS4_ILi16EEEEEEEENS_10ViewEngineIPN7cutlass10bfloat16_tEEEEEC2ERKSF_RKSK_,@function
        .size           $_ZN7cutlass13device_kernelIN5flash19enable_sm80_to_sm89INS1_16FlashAttnBwdSm80INS1_25CollectiveMainloopBwdSm80ILi2ELi2EN4cute5tupleIJNS5_1CILi128EEES8_NS7_ILi64EEEEEENS_10bfloat16_tEfNS_4arch4Sm80ELb1ELb0ELb1ELb0ELb0ELb0ELb0ELb0ELi2ELi4ELi4ELi4ELb0EEENS1_21CollectiveEpilogueBwdISA_SB_SD_Li256ELb0ELb0ELi2EEENS1_25SingleTileBwdLPTSchedulerILb0ELi128ELb0EEEEEEEEEvNT_6ParamsE$_ZN4cute3eso3ESOILb1ELb0EJNS_6LayoutINS_5tupleIJNS3_IJNS_1CILi8EEENS4_ILi1EEEEEENS4_ILi2EEENS4_ILi4EEEEEENS3_IJNS3_IJS6_NS4_ILi0EEEEEES5_NS4_ILi16EEEEEEEENS_10ViewEngineIPN7cutlass10bfloat16_tEEEEEC2ERKSF_RKSK_,($_ZN7cutlass13device_kernelIN5flash19enable_sm80_to_sm89INS1_16FlashAttnBwdSm80INS1_25CollectiveMainloopBwdSm80ILi2ELi2EN4cute5tupleIJNS5_1CILi128EEES8_NS7_ILi64EEEEEENS_10bfloat16_tEfNS_4arch4Sm80ELb1ELb0ELb1ELb0ELb0ELb0ELb0ELb0ELi2ELi4ELi4ELi4ELb0EEENS1_21CollectiveEpilogueBwdISA_SB_SD_Li256ELb0ELb0ELi2EEENS1_25SingleTileBwdLPTSchedulerILb0ELi128ELb0EEEEEEEEEvNT_6ParamsE$_ZN4cute3eso3ESOILb1ELb0EJNS_6LayoutINS_5tupleIJNS3_IJNS_1CILi8EEENS4_ILi1EEEEEENS4_ILi2EEES5_EEENS3_IJNS3_IJS6_NS4_ILi0EEEEEENS4_ILi64EEES5_EEEEENS_10ViewEngineIPN7cutlass10bfloat16_tEEEEEC2ERKSE_RKSJ_ - $_ZN7cutlass13device_kernelIN5flash19enable_sm80_to_sm89INS1_16FlashAttnBwdSm80INS1_25CollectiveMainloopBwdSm80ILi2ELi2EN4cute5tupleIJNS5_1CILi128EEES8_NS7_ILi64EEEEEENS_10bfloat16_tEfNS_4arch4Sm80ELb1ELb0ELb1ELb0ELb0ELb0ELb0ELb0ELi2ELi4ELi4ELi4ELb0EEENS1_21CollectiveEpilogueBwdISA_SB_SD_Li256ELb0ELb0ELi2EEENS1_25SingleTileBwdLPTSchedulerILb0ELi128ELb0EEEEEEEEEvNT_6ParamsE$_ZN4cute3eso3ESOILb1ELb0EJNS_6LayoutINS_5tupleIJNS3_IJNS_1CILi8EEENS4_ILi1EEEEEENS4_ILi2EEENS4_ILi4EEEEEENS3_IJNS3_IJS6_NS4_ILi0EEEEEES5_NS4_ILi16EEEEEEEENS_10ViewEngineIPN7cutlass10bfloat16_tEEEEEC2ERKSF_RKSK_)
$_ZN7cutlass13device_kernelIN5flash19enable_sm80_to_sm89INS1_16FlashAttnBwdSm80INS1_25CollectiveMainloopBwdSm80ILi2ELi2EN4cute5tupleIJNS5_1CILi128EEES8_NS7_ILi64EEEEEENS_10bfloat16_tEfNS_4arch4Sm80ELb1ELb0ELb1ELb0ELb0ELb0ELb0ELb0ELi2ELi4ELi4ELi4ELb0EEENS1_21CollectiveEpilogueBwdISA_SB_SD_Li256ELb0ELb0ELi2EEENS1_25SingleTileBwdLPTSchedulerILb0ELi128ELb0EEEEEEEEEvNT_6ParamsE$_ZN4cute3eso3ESOILb1ELb0EJNS_6LayoutINS_5tupleIJNS3_IJNS_1CILi8EEENS4_ILi1EEEEEENS4_ILi2EEENS4_ILi4EEEEEENS3_IJNS3_IJS6_NS4_ILi0EEEEEES5_NS4_ILi16EEEEEEEENS_10ViewEngineIPN7cutlass10bfloat16_tEEEEEC2ERKSF_RKSK_:
[----:B------:R-:W-:Y:S01]  /*b270*/  IADD3 R2, R23, -c[0x0][0x20], RZ ;  /* 0x8000080017027a10 */ /* 0x000fe20007ffe0ff */
[----:B------:R-:W-:Y:S01]  /*b280*/  IMAD.MOV.U32 R7, RZ, RZ, R3 ;  /* 0x000000ffff077224 */ /* 0x000fe200078e0003 */
[----:B------:R-:W-:-:S04]  /*b290*/  MOV R5, 0x0 ;  /* 0x0000000000057802 */ /* 0x000fc80000000f00 */
[----:B------:R1:W-:Y:S01]  /*b2a0*/  STL.64 [R2], R6 ;  /* 0x0000000602007387 */ /* 0x0003e20000100a00 */
[----:B------:R-:W-:Y:S05]  /*b2b0*/  RET.REL.NODEC R4 `(_ZN7cutlass13device_kernelIN5flash19enable_sm80_to_sm89INS1_16FlashAttnBwdSm80INS1_25CollectiveMainloopBwdSm80ILi2ELi2EN4cute5tupleIJNS5_1CILi128EEES8_NS7_ILi64EEEEEENS_10bfloat16_tEfNS_4arch4Sm80ELb1ELb0ELb1ELb0ELb0ELb0ELb0ELb0ELi2ELi4ELi4ELi4ELb0EEENS1_21CollectiveEpilogueBwdISA_SB_SD_Li256ELb0ELb0ELi2EEENS1_25SingleTileBwdLPTSchedulerILb0ELi128ELb0EEEEEEEEEvNT_6ParamsE) ;  /* 0xffff4d4004007950 */ /* 0x000fea0003c3ffff */
        .type           $_ZN7cutlass13device_kernelIN5flash19enable_sm80_to_sm89INS1_16FlashAttnBwdSm80INS1_25CollectiveMainloopBwdSm80ILi2ELi2EN4cute5tupleIJNS5_1CILi128EEES8_NS7_ILi64EEEEEENS_10bfloat16_tEfNS_4arch4Sm80ELb1ELb0ELb1ELb0ELb0ELb0ELb0ELb0ELi2ELi4ELi4ELi4ELb0EEENS1_21CollectiveEpilogueBwdISA_SB_SD_Li256ELb0ELb0ELi2EEENS1_25SingleTileBwdLPTSchedulerILb0ELi128ELb0EEEEEEEEEvNT_6ParamsE$_ZN4cute3eso3ESOILb1ELb0EJNS_6LayoutINS_5tupleIJNS3_IJNS_1CILi8EEENS4_ILi1EEEEEENS4_ILi2EEES5_EEENS3_IJNS3_IJS6_NS4_ILi0EEEEEENS4_ILi64EEES5_EEEEENS_10ViewEngineIPN7cutlass10bfloat16_tEEEEEC2ERKSE_RKSJ_,@function
        .size           $_ZN7cutlass13device_kernelIN5flash19enable_sm80_to_sm89INS1_16FlashAttnBwdSm80INS1_25CollectiveMainloopBwdSm80ILi2ELi2EN4cute5tupleIJNS5_1CILi128EEES8_NS7_ILi64EEEEEENS_10bfloat16_tEfNS_4arch4Sm80ELb1ELb0ELb1ELb0ELb0ELb0ELb0ELb0ELi2ELi4ELi4ELi4ELb0EEENS1_21CollectiveEpilogueBwdISA_SB_SD_Li256ELb0ELb0ELi2EEENS1_25SingleTileBwdLPTSchedulerILb0ELi128ELb0EEEEEEEEEvNT_6ParamsE$_ZN4cute3eso3ESOILb1ELb0EJNS_6LayoutINS_5tupleIJNS3_IJNS_1CILi8EEENS4_ILi1EEEEEENS4_ILi2EEES5_EEENS3_IJNS3_IJS6_NS4_ILi0EEEEEENS4_ILi64EEES5_EEEEENS_10ViewEngineIPN7cutlass10bfloat16_tEEEEEC2ERKSE_RKSJ_,($_ZN7cutlass13device_kernelIN5flash19enable_sm80_to_sm89INS1_16FlashAttnBwdSm80INS1_25CollectiveMainloopBwdSm80ILi2ELi2EN4cute5tupleIJNS5_1CILi128EEES8_NS7_ILi64EEEEEENS_10bfloat16_tEfNS_4arch4Sm80ELb1ELb0ELb1ELb0ELb0ELb0ELb0ELb0ELi2ELi4ELi4ELi4ELb0EEENS1_21CollectiveEpilogueBwdISA_SB_SD_Li256ELb0ELb0ELi2EEENS1_25SingleTileBwdLPTSchedulerILb0ELi128ELb0EEEEEEEEEvNT_6ParamsE$_ZN4cute3eso3ESOILb1ELb0EJNS_6LayoutINS_5tupleIJNS3_IJNS_1CILi8EEENS4_ILi1EEEEEENS4_ILi4EEEEEENS3_IJNS3_IJS6_NS4_ILi0EEEEEENS4_ILi2048EEEEEEEENS_10ViewEngineINS_8smem_ptrIPN7cutlass10bfloat16_tEEEEEEEC2ERKSE_RKSL_ - $_ZN7cutlass13device_kernelIN5flash19enable_sm80_to_sm89INS1_16FlashAttnBwdSm80INS1_25CollectiveMainloopBwdSm80ILi2ELi2EN4cute5tupleIJNS5_1CILi128EEES8_NS7_ILi64EEEEEENS_10bfloat16_tEfNS_4arch4Sm80ELb1ELb0ELb1ELb0ELb0ELb0ELb0ELb0ELi2ELi4ELi4ELi4ELb0EEENS1_21CollectiveEpilogueBwdISA_SB_SD_Li256ELb0ELb0ELi2EEENS1_25SingleTileBwdLPTSchedulerILb0ELi128ELb0EEEEEEEEEvNT_6ParamsE$_ZN4cute3eso3ESOILb1ELb0EJNS_6LayoutINS_5tupleIJNS3_IJNS_1CILi8EEENS4_ILi1EEEEEENS4_ILi2EEES5_EEENS3_IJNS3_IJS6_NS4_ILi0EEEEEENS4_ILi64EEES5_EEEEENS_10ViewEngineIPN7cutlass10bfloat16_tEEEEEC2ERKSE_RKSJ_)
$_ZN7cutlass13device_kernelIN5flash19enable_sm80_to_sm89INS1_16FlashAttnBwdSm80INS1_25CollectiveMainloopBwdSm80ILi2ELi2EN4cute5tupleIJNS5_1CILi128EEES8_NS7_ILi64EEEEEENS_10bfloat16_tEfNS_4arch4Sm80ELb1ELb0ELb1ELb0ELb0ELb0ELb0ELb0ELi2ELi4ELi4ELi4ELb0EEENS1_21CollectiveEpilogueBwdISA_SB_SD_Li256ELb0ELb0ELi2EEENS1_25SingleTileBwdLPTSchedulerILb0ELi128ELb0EEEEEEEEEvNT_6ParamsE$_ZN4cute3eso3ESOILb1ELb0EJNS_6LayoutINS_5tupleIJNS3_IJNS_1CILi8EEENS4_ILi1EEEEEENS4_ILi2EEES5_EEENS3_IJNS3_IJS6_NS4_ILi0EEEEEENS4_ILi64EEES5_EEEEENS_10ViewEngineIPN7cutlass10bfloat16_tEEEEEC2ERKSE_RKSJ_:
[----:B------:R-:W-:Y:S01]  /*b2c0*/  IADD3 R2, R23, -c[0x0][0x20], RZ ;  /* 0x8000080017027a10 */ /* 0x000fe20007ffe0ff */
[----:B------:R-:W-:Y:S01]  /*b2d0*/  IMAD.MOV.U32 R7, RZ, RZ, R3 ;  /* 0x000000ffff077224 */ /* 0x000fe200078e0003 */
[----:B------:R-:W-:-:S04]  /*b2e0*/  MOV R5, 0x0 ;  /* 0x0000000000057802 */ /* 0x000fc80000000f00 */
[----:B------:R1:W-:Y:S01]  /*b2f0*/  STL.64 [R2], R6 ;  /* 0x0000000602007387 */ /* 0x0003e20000100a00 */
[----:B------:R-:W-:Y:S05]  /*b300*/  RET.REL.NODEC R4 `(_ZN7cutlass13device_kernelIN5flash19enable_sm80_to_sm89INS1_16FlashAttnBwdSm80INS1_25CollectiveMainloopBwdSm80ILi2ELi2EN4cute5tupleIJNS5_1CILi128EEES8_NS7_ILi64EEEEEENS_10bfloat16_tEfNS_4arch4Sm80ELb1ELb0ELb1ELb0ELb0ELb0ELb0ELb0ELi2ELi4ELi4ELi4ELb0EEENS1_21CollectiveEpilogueBwdISA_SB_SD_Li256ELb0ELb0ELi2EEENS1_25SingleTileBwdLPTSchedulerILb0ELi128ELb0EEEEEEEEEvNT_6ParamsE) ;  /* 0xffff4cf004007950 */ /* 0x000fea0003c3ffff */
        .type           $_ZN7cutlass13device_kernelIN5flash19enable_sm80_to_sm89INS1_16FlashAttnBwdSm80INS1_25CollectiveMainloopBwdSm80ILi2ELi2EN4cute5tupleIJNS5_1CILi128EEES8_NS7_ILi64EEEEEENS_10bfloat16_tEfNS_4arch4Sm80ELb1ELb0ELb1ELb0ELb0ELb0ELb0ELb0ELi2ELi4ELi4ELi4ELb0EEENS1_21CollectiveEpilogueBwdISA_SB_SD_Li256ELb0ELb0ELi2EEENS1_25SingleTileBwdLPTSchedulerILb0ELi128ELb0EEEEEEEEEvNT_6ParamsE$_ZN4cute3eso3ESOILb1ELb0EJNS_6LayoutINS_5tupleIJNS3_IJNS_1CILi8EEENS4_ILi1EEEEEENS4_ILi4EEEEEENS3_IJNS3_IJS6_NS4_ILi0EEEEEENS4_ILi2048EEEEEEEENS_10ViewEngineINS_8smem_ptrIPN7cutlass10bfloat16_tEEEEEEEC2ERKSE_RKSL_,@function
        .size           $_ZN7cutlass13device_kernelIN5flash19enable_sm80_to_sm89INS1_16FlashAttnBwdSm80INS1_25CollectiveMainloopBwdSm80ILi2ELi2EN4cute5tupleIJNS5_1CILi128EEES8_NS7_ILi64EEEEEENS_10bfloat16_tEfNS_4arch4Sm80ELb1ELb0ELb1ELb0ELb0ELb0ELb0ELb0ELi2ELi4ELi4ELi4ELb0EEENS1_21CollectiveEpilogueBwdISA_SB_SD_Li256ELb0ELb0ELi2EEENS1_25SingleTileBwdLPTSchedulerILb0ELi128ELb0EEEEEEEEEvNT_6ParamsE$_ZN4cute3eso3ESOILb1ELb0EJNS_6LayoutINS_5tupleIJNS3_IJNS_1CILi8EEENS4_ILi1EEEEEENS4_ILi4EEEEEENS3_IJNS3_IJS6_NS4_ILi0EEEEEENS4_ILi2048EEEEEEEENS_10ViewEngineINS_8smem_ptrIPN7cutlass10bfloat16_tEEEEEEEC2ERKSE_RKSL_,($_ZN7cutlass13device_kernelIN5flash19enable_sm80_to_sm89INS1_16FlashAttnBwdSm80INS1_25CollectiveMainloopBwdSm80ILi2ELi2EN4cute5tupleIJNS5_1CILi128EEES8_NS7_ILi64EEEEEENS_10bfloat16_tEfNS_4arch4Sm80ELb1ELb0ELb1ELb0ELb0ELb0ELb0ELb0ELi2ELi4ELi4ELi4ELb0EEENS1_21CollectiveEpilogueBwdISA_SB_SD_Li256ELb0ELb0ELi2EEENS1_25SingleTileBwdLPTSchedulerILb0ELi128ELb0EEEEEEEEEvNT_6ParamsE$_ZN4cute3eso3ESOILb1ELb0EJNS_6LayoutINS_5tupleIJNS3_IJNS_1CILi8EEENS4_ILi1EEEEEENS4_ILi4EEEEEENS3_IJNS3_IJS6_NS4_ILi0EEEEEENS4_ILi2048EEEEEEEEiEEC2ERKSE_RKi - $_ZN7cutlass13device_kernelIN5flash19enable_sm80_to_sm89INS1_16FlashAttnBwdSm80INS1_25CollectiveMainloopBwdSm80ILi2ELi2EN4cute5tupleIJNS5_1CILi128EEES8_NS7_ILi64EEEEEENS_10bfloat16_tEfNS_4arch4Sm80ELb1ELb0ELb1ELb0ELb0ELb0ELb0ELb0ELi2ELi4ELi4ELi4ELb0EEENS1_21CollectiveEpilogueBwdISA_SB_SD_Li256ELb0ELb0ELi2EEENS1_25SingleTileBwdLPTSchedulerILb0ELi128ELb0EEEEEEEEEvNT_6ParamsE$_ZN4cute3eso3ESOILb1ELb0EJNS_6LayoutINS_5tupleIJNS3_IJNS_1CILi8EEENS4_ILi1EEEEEENS4_ILi4EEEEEENS3_IJNS3_IJS6_NS4_ILi0EEEEEENS4_ILi2048EEEEEEEENS_10ViewEngineINS_8smem_ptrIPN7cutlass10bfloat16_tEEEEEEEC2ERKSE_RKSL_)
$_ZN7cutlass13device_kernelIN5flash19enable_sm80_to_sm89INS1_16FlashAttnBwdSm80INS1_25CollectiveMainloopBwdSm80ILi2ELi2EN4cute5tupleIJNS5_1CILi128EEES8_NS7_ILi64EEEEEENS_10bfloat16_tEfNS_4arch4Sm80ELb1ELb0ELb1ELb0ELb0ELb0ELb0ELb0ELi2ELi4ELi4ELi4ELb0EEENS1_21CollectiveEpilogueBwdISA_SB_SD_Li256ELb0ELb0ELi2EEENS1_25SingleTileBwdLPTSchedulerILb0ELi128ELb0EEEEEEEEEvNT_6ParamsE$_ZN4cute3eso3ESOILb1ELb0EJNS_6LayoutINS_5tupleIJNS3_IJNS_1CILi8EEENS4_ILi1EEEEEENS4_ILi4EEEEEENS3_IJNS3_IJS6_NS4_ILi0EEEEEENS4_ILi2048EEEEEEEENS_10ViewEngineINS_8smem_ptrIPN7cutlass10bfloat16_tEEEEEEEC2ERKSE_RKSL_:
[----:B------:R-:W-:Y:S02]  /*b310*/  IADD3 R4, R23, -c[0x0][0x20], RZ ;  /* 0x8000080017047a10 */ /* 0x000fe40007ffe0ff */
[----:B------:R-:W-:-:S03]  /*b320*/  MOV R7, 0x0 ;  /* 0x0000000000077802 */ /* 0x000fc60000000f00 */
[----:B------:R1:W-:Y:S01]  /*b330*/  STL.64 [R4], R2 ;  /* 0x0000000204007387 */ /* 0x0003e20000100a00 */
[----:B------:R-:W-:Y:S05]  /*b340*/  RET.REL.NODEC R6 `(_ZN7cutlass13device_kernelIN5flash19enable_sm80_to_sm89INS1_16FlashAttnBwdSm80INS1_25CollectiveMainloopBwdSm80ILi2ELi2EN4cute5tupleIJNS5_1CILi128EEES8_NS7_ILi64EEEEEENS_10bfloat16_tEfNS_4arch4Sm80ELb1ELb0ELb1ELb0ELb0ELb0ELb0ELb0ELi2ELi4ELi4ELi4ELb0EEENS1_21CollectiveEpilogueBwdISA_SB_SD_Li256ELb0ELb0ELi2EEENS1_25SingleTileBwdLPTSchedulerILb0ELi128ELb0EEEEEEEEEvNT_6ParamsE) ;  /* 0xffff4cb006007950 */ /* 0x000fea0003c3ffff */
        .type           $_ZN7cutlass13device_kernelIN5flash19enable_sm80_to_sm89INS1_16FlashAttnBwdSm80INS1_25CollectiveMainloopBwdSm80ILi2ELi2EN4cute5tupleIJNS5_1CILi128EEES8_NS7_ILi64EEEEEENS_10bfloat16_tEfNS_4arch4Sm80ELb1ELb0ELb1ELb0ELb0ELb0ELb0ELb0ELi2ELi4ELi4ELi4ELb0EEENS1_21CollectiveEpilogueBwdISA_SB_SD_Li256ELb0ELb0ELi2EEENS1_25SingleTileBwdLPTSchedulerILb0ELi128ELb0EEEEEEEEEvNT_6ParamsE$_ZN4cute3eso3ESOILb1ELb0EJNS_6LayoutINS_5tupleIJNS3_IJNS_1CILi8EEENS4_ILi1EEEEEENS4_ILi4EEEEEENS3_IJNS3_IJS6_NS4_ILi0EEEEEENS4_ILi2048EEEEEEEEiEEC2ERKSE_RKi,@function
        .size           $_ZN7cutlass13device_kernelIN5flash19enable_sm80_to_sm89INS1_16FlashAttnBwdSm80INS1_25CollectiveMainloopBwdSm80ILi2ELi2EN4cute5tupleIJNS5_1CILi128EEES8_NS7_ILi64EEEEEENS_10bfloat16_tEfNS_4arch4Sm80ELb1ELb0ELb1ELb0ELb0ELb0ELb0ELb0ELi2ELi4ELi4ELi4ELb0EEENS1_21CollectiveEpilogueBwdISA_SB_SD_Li256ELb0ELb0ELi2EEENS1_25SingleTileBwdLPTSchedulerILb0ELi128ELb0EEEEEEEEEvNT_6ParamsE$_ZN4cute3eso3ESOILb1ELb0EJNS_6LayoutINS_5tupleIJNS3_IJNS_1CILi8EEENS4_ILi1EEEEEENS4_ILi4EEEEEENS3_IJNS3_IJS6_NS4_ILi0EEEEEENS4_ILi2048EEEEEEEEiEEC2ERKSE_RKi,($_ZN7cutlass13device_kernelIN5flash19enable_sm80_to_sm89INS1_16FlashAttnBwdSm80INS1_25CollectiveMainloopBwdSm80ILi2ELi2EN4cute5tupleIJNS5_1CILi128EEES8_NS7_ILi64EEEEEENS_10bfloat16_tEfNS_4arch4Sm80ELb1ELb0ELb1ELb0ELb0ELb0ELb0ELb0ELi2ELi4ELi4ELi4ELb0EEENS1_21CollectiveEpilogueBwdISA_SB_SD_Li256ELb0ELb0ELi2EEENS1_25SingleTileBwdLPTSchedulerILb0ELi128ELb0EEEEEEEEEvNT_6ParamsE$_ZN4cute3eso3ESOILb1ELb0EJNS_6LayoutINS_5tupleIJNS3_IJNS_1CILi8EEENS4_ILi1EEEEEENS4_ILi4EEEEEENS3_IJNS3_IJS6_NS4_ILi0EEEEEES5_EEEEENS_10ViewEngineIPN7cutlass10bfloat16_tEEEEEC2ERKSD_RKSI_ - $_ZN7cutlass13device_kernelIN5flash19enable_sm80_to_sm89INS1_16FlashAttnBwdSm80INS1_25CollectiveMainloopBwdSm80ILi2ELi2EN4cute5tupleIJNS5_1CILi128EEES8_NS7_ILi64EEEEEENS_10bfloat16_tEfNS_4arch4Sm80ELb1ELb0ELb1ELb0ELb0ELb0ELb0ELb0ELi2ELi4ELi4ELi4ELb0EEENS1_21CollectiveEpilogueBwdISA_SB_SD_Li256ELb0ELb0ELi2EEENS1_25SingleTileBwdLPTSchedulerILb0ELi128ELb0EEEEEEEEEvNT_6ParamsE$_ZN4cute3eso3ESOILb1ELb0EJNS_6LayoutINS_5tupleIJNS3_IJNS_1CILi8EEENS4_ILi1EEEEEENS4_ILi4EEEEEENS3_IJNS3_IJS6_NS4_ILi0EEEEEENS4_ILi2048EEEEEEEEiEEC2ERKSE_RKi)
$_ZN7cutlass13device_kernelIN5flash19enable_sm80_to_sm89INS1_16FlashAttnBwdSm80INS1_25CollectiveMainloopBwdSm80ILi2ELi2EN4cute5tupleIJNS5_1CILi128EEES8_NS7_ILi64EEEEEENS_10bfloat16_tEfNS_4arch4Sm80ELb1ELb0ELb1ELb0ELb0ELb0ELb0ELb0ELi2ELi4ELi4ELi4ELb0EEENS1_21CollectiveEpilogueBwdISA_SB_SD_Li256ELb0ELb0ELi2EEENS1_25SingleTileBwdLPTSchedulerILb0ELi128ELb0EEEEEEEEEvNT_6ParamsE$_ZN4cute3eso3ESOILb1ELb0EJNS_6LayoutINS_5tupleIJNS3_IJNS_1CILi8EEENS4_ILi1EEEEEENS4_ILi4EEEEEENS3_IJNS3_IJS6_NS4_ILi0EEEEEENS4_ILi2048EEEEEEEEiEEC2ERKSE_RKi:
[----:B------:R-:W-:Y:S02]  /*b350*/  IADD3 R2, R23, -c[0x0][0x20], RZ ;  /* 0x8000080017027a10 */ /* 0x000fe40007ffe0ff */
[----:B------:R-:W-:-:S03]  /*b360*/  MOV R5, 0x0 ;  /* 0x0000000000057802 */ /* 0x000fc60000000f00 */
[----:B------:R1:W-:Y:S01]  /*b370*/  STL [R2], R3 ;  /* 0x0000000302007387 */ /* 0x0003e20000100800 */
[----:B------:R-:W-:Y:S05]  /*b380*/  RET.REL.NODEC R4 `(_ZN7cutlass13device_kernelIN5flash19enable_sm80_to_sm89INS1_16FlashAttnBwdSm80INS1_25CollectiveMainloopBwdSm80ILi2ELi2EN4cute5tupleIJNS5_1CILi128EEES8_NS7_ILi64EEEEEENS_10bfloat16_tEfNS_4arch4Sm80ELb1ELb0ELb1ELb0ELb0ELb0ELb0ELb0ELi2ELi4ELi4ELi4ELb0EEENS1_21CollectiveEpilogueBwdISA_SB_SD_Li256ELb0ELb0ELi2EEENS1_25SingleTileBwdLPTSchedulerILb0ELi128ELb0EEEEEEEEEvNT_6ParamsE) ;  /* 0xffff4c7004007950 */ /* 0x000fea0003c3ffff */
        .type           $_ZN7cutlass13device_kernelIN5flash19enable_sm80_to_sm89INS1_16FlashAttnBwdSm80INS1_25CollectiveMainloopBwdSm80ILi2ELi2EN4cute5tupleIJNS5_1CILi128EEES8_NS7_ILi64EEEEEENS_10bfloat16_tEfNS_4arch4Sm80ELb1ELb0ELb1ELb0ELb0ELb0ELb0ELb0ELi2ELi4ELi4ELi4ELb0EEENS1_21CollectiveEpilogueBwdISA_SB_SD_Li256ELb0ELb0ELi2EEENS1_25SingleTileBwdLPTSchedulerILb0ELi128ELb0EEEEEEEEEvNT_6ParamsE$_ZN4cute3eso3ESOILb1ELb0EJNS_6LayoutINS_5tupleIJNS3_IJNS_1CILi8EEENS4_ILi1EEEEEENS4_ILi4EEEEEENS3_IJNS3_IJS6_NS4_ILi0EEEEEES5_EEEEENS_10ViewEngineIPN7cutlass10bfloat16_tEEEEEC2ERKSD_RKSI_,@function
        .size           $_ZN7cutlass13device_kernelIN5flash19enable_sm80_to_sm89INS1_16FlashAttnBwdSm80INS1_25CollectiveMainloopBwdSm80ILi2ELi2EN4cute5tupleIJNS5_1CILi128EEES8_NS7_ILi64EEEEEENS_10bfloat16_tEfNS_4arch4Sm80ELb1ELb0ELb1ELb0ELb0ELb0ELb0ELb0ELi2ELi4ELi4ELi4ELb0EEENS1_21CollectiveEpilogueBwdISA_SB_SD_Li256ELb0ELb0ELi2EEENS1_25SingleTileBwdLPTSchedulerILb0ELi128ELb0EEEEEEEEEvNT_6ParamsE$_ZN4cute3eso3ESOILb1ELb0EJNS_6LayoutINS_5tupleIJNS3_IJNS_1CILi8EEENS4_ILi1EEEEEENS4_ILi4EEEEEENS3_IJNS3_IJS6_NS4_ILi0EEEEEES5_EEEEENS_10ViewEngineIPN7cutlass10bfloat16_tEEEEEC2ERKSD_RKSI_,($_ZN7cutlass13device_kernelIN5flash19enable_sm80_to_sm89INS1_16FlashAttnBwdSm80INS1_25CollectiveMainloopBwdSm80ILi2ELi2EN4cute5tupleIJNS5_1CILi128EEES8_NS7_ILi64EEEEEENS_10bfloat16_tEfNS_4arch4Sm80ELb1ELb0ELb1ELb0ELb0ELb0ELb0ELb0ELi2ELi4ELi4ELi4ELb0EEENS1_21CollectiveEpilogueBwdISA_SB_SD_Li256ELb0ELb0ELi2EEENS1_25SingleTileBwdLPTSchedulerILb0ELi128ELb0EEEEEEEEEvNT_6ParamsE$_ZN4cute3eso3ESOILb1ELb0EJNS_6LayoutINS_5tupleIJNS3_IJNS_1CILi8EEENS4_ILi1EEEEEENS4_ILi4EEEEEENS3_IJNS3_IJS6_NS4_ILi0EEEEEES5_EEEEEiEEC2ERKSD_RKi - $_ZN7cutlass13device_kernelIN5flash19enable_sm80_to_sm89INS1_16FlashAttnBwdSm80INS1_25CollectiveMainloopBwdSm80ILi2ELi2EN4cute5tupleIJNS5_1CILi128EEES8_NS7_ILi64EEEEEENS_10bfloat16_tEfNS_4arch4Sm80ELb1ELb0ELb1ELb0ELb0ELb0ELb0ELb0ELi2ELi4ELi4ELi4ELb0EEENS1_21CollectiveEpilogueBwdISA_SB_SD_Li256ELb0ELb0ELi2EEENS1_25SingleTileBwdLPTSchedulerILb0ELi128ELb0EEEEEEEEEvNT_6ParamsE$_ZN4cute3eso3ESOILb1ELb0EJNS_6LayoutINS_5tupleIJNS3_IJNS_1CILi8EEENS4_ILi1EEEEEENS4_ILi4EEEEEENS3_IJNS3_IJS6_NS4_ILi0EEEEEES5_EEEEENS_10ViewEngineIPN7cutlass10bfloat16_tEEEEEC2ERKSD_RKSI_)
$_ZN7cutlass13device_kernelIN5flash19enable_sm80_to_sm89INS1_16FlashAttnBwdSm80INS1_25CollectiveMainloopBwdSm80ILi2ELi2EN4cute5tupleIJNS5_1CILi128EEES8_NS7_ILi64EEEEEENS_10bfloat16_tEfNS_4arch4Sm80ELb1ELb0ELb1ELb0ELb0ELb0ELb0ELb0ELi2ELi4ELi4ELi4ELb0EEENS1_21CollectiveEpilogueBwdISA_SB_SD_Li256ELb0ELb0ELi2EEENS1_25SingleTileBwdLPTSchedulerILb0ELi128ELb0EEEEEEEEEvNT_6ParamsE$_ZN4cute3eso3ESOILb1ELb0EJNS_6LayoutINS_5tupleIJNS3_IJNS_1CILi8EEENS4_ILi1EEEEEENS4_ILi4EEEEEENS3_IJNS3_IJS6_NS4_ILi0EEEEEES5_EEEEENS_10ViewEngineIPN7cutlass10bfloat16_tEEEEEC2ERKSD_RKSI_:
[----:B------:R-:W-:Y:S01]  /*b390*/  IADD3 R7, R23, -c[0x0][0x20], RZ ;  /* 0x8000080017077a10 */ /* 0x000fe20007ffe0ff */
[----:B------:R-:W-:Y:S01]  /*b3a0*/  IMAD.MOV.U32 R10, RZ, RZ, R6 ;  /* 0x000000ffff0a7224 */ /* 0x000fe200078e0006 */
[----:B------:R-:W-:Y:S01]  /*b3b0*/  MOV R11, R9 ;  /* 0x00000009000b7202 */ /* 0x000fe20000000f00 */
[----:B------:R-:W-:-:S04]  /*b3c0*/  IMAD.MOV.U32 R9, RZ, RZ, 0x0 ;  /* 0x00000000ff097424 */ /* 0x000fc800078e00ff */
[----:B------:R1:W-:Y:S01]  /*b3d0*/  STL.64 [R7], R10 ;  /* 0x0000000a07007387 */ /* 0x0003e20000100a00 */
[----:B------:R-:W-:Y:S05]  /*b3e0*/  RET.REL.NODEC R8 `(_ZN7cutlass13device_kernelIN5flash19enable_sm80_to_sm89INS1_16FlashAttnBwdSm80INS1_25CollectiveMainloopBwdSm80ILi2ELi2EN4cute5tupleIJNS5_1CILi128EEES8_NS7_ILi64EEEEEENS_10bfloat16_tEfNS_4arch4Sm80ELb1ELb0ELb1ELb0ELb0ELb0ELb0ELb0ELi2ELi4ELi4ELi4ELb0EEENS1_21CollectiveEpilogueBwdISA_SB_SD_Li256ELb0ELb0ELi2EEENS1_25SingleTileBwdLPTSchedulerILb0ELi128ELb0EEEEEEEEEvNT_6ParamsE) ;  /* 0xffff4c1008007950 */ /* 0x000fea0003c3ffff */
        .type           $_ZN7cutlass13device_kernelIN5flash19enable_sm80_to_sm89INS1_16FlashAttnBwdSm80INS1_25CollectiveMainloopBwdSm80ILi2ELi2EN4cute5tupleIJNS5_1CILi128EEES8_NS7_ILi64EEEEEENS_10bfloat16_tEfNS_4arch4Sm80ELb1ELb0ELb1ELb0ELb0ELb0ELb0ELb0ELi2ELi4ELi4ELi4ELb0EEENS1_21CollectiveEpilogueBwdISA_SB_SD_Li256ELb0ELb0ELi2EEENS1_25SingleTileBwdLPTSchedulerILb0ELi128ELb0EEEEEEEEEvNT_6ParamsE$_ZN4cute3eso3ESOILb1ELb0EJNS_6LayoutINS_5tupleIJNS3_IJNS_1CILi8EEENS4_ILi1EEEEEENS4_ILi4EEEEEENS3_IJNS3_IJS6_NS4_ILi0EEEEEES5_EEEEEiEEC2ERKSD_RKi,@function
        .size           $_ZN7cutlass13device_kernelIN5flash19enable_sm80_to_sm89INS1_16FlashAttnBwdSm80INS1_25CollectiveMainloopBwdSm80ILi2ELi2EN4cute5tupleIJNS5_1CILi128EEES8_NS7_ILi64EEEEEENS_10bfloat16_tEfNS_4arch4Sm80ELb1ELb0ELb1ELb0ELb0ELb0ELb0ELb0ELi2ELi4ELi4ELi4ELb0EEENS1_21CollectiveEpilogueBwdISA_SB_SD_Li256ELb0ELb0ELi2EEENS1_25SingleTileBwdLPTSchedulerILb0ELi128ELb0EEEEEEEEEvNT_6ParamsE$_ZN4cute3eso3ESOILb1ELb0EJNS_6LayoutINS_5tupleIJNS3_IJNS_1CILi8EEENS4_ILi1EEEEEENS4_ILi4EEEEEENS3_IJNS3_IJS6_NS4_ILi0EEEEEES5_EEEEEiEEC2ERKSD_RKi,($_ZN7cutlass13device_kernelIN5flash19enable_sm80_to_sm89INS1_16FlashAttnBwdSm80INS1_25CollectiveMainloopBwdSm80ILi2ELi2EN4cute5tupleIJNS5_1CILi128EEES8_NS7_ILi64EEEEEENS_10bfloat16_tEfNS_4arch4Sm80ELb1ELb0ELb1ELb0ELb0ELb0ELb0ELb0ELi2ELi4ELi4ELi4ELb0EEENS1_21CollectiveEpilogueBwdISA_SB_SD_Li256ELb0ELb0ELi2EEENS1_25SingleTileBwdLPTSchedulerILb0ELi128ELb0EEEEEEEEEvNT_6ParamsE$_ZN4cute3eso3ESOILb1ELb0EJNS_6LayoutINS_5tupleIJNS3_IJNS_1CILi8EEENS4_ILi1EEEEEENS4_ILi4EEES6_EEENS3_IJNS3_IJS6_NS4_ILi0EEEEEENS4_ILi2048EEESA_EEEEENS_10ViewEngineINS_8smem_ptrIPN7cutlass10bfloat16_tEEEEEEEC2ERKSE_RKSL_ - $_ZN7cutlass13device_kernelIN5flash19enable_sm80_to_sm89INS1_16FlashAttnBwdSm80INS1_25CollectiveMainloopBwdSm80ILi2ELi2EN4cute5tupleIJNS5_1CILi128EEES8_NS7_ILi64EEEEEENS_10bfloat16_tEfNS_4arch4Sm80ELb1ELb0ELb1ELb0ELb0ELb0ELb0ELb0ELi2ELi4ELi4ELi4ELb0EEENS1_21CollectiveEpilogueBwdISA_SB_SD_Li256ELb0ELb0ELi2EEENS1_25SingleTileBwdLPTSchedulerILb0ELi128ELb0EEEEEEEEEvNT_6ParamsE$_ZN4cute3eso3ESOILb1ELb0EJNS_6LayoutINS_5tupleIJNS3_IJNS_1CILi8EEENS4_ILi1EEEEEENS4_ILi4EEEEEENS3_IJNS3_IJS6_NS4_ILi0EEEEEES5_EEEEEiEEC2ERKSD_RKi)
$_ZN7cutlass13device_kernelIN5flash19enable_sm80_to_sm89INS1_16FlashAttnBwdSm80INS1_25CollectiveMainloopBwdSm80ILi2ELi2EN4cute5tupleIJNS5_1CILi128EEES8_NS7_ILi64EEEEEENS_10bfloat16_tEfNS_4arch4Sm80ELb1ELb0ELb1ELb0ELb0ELb0ELb0ELb0ELi2ELi4ELi4ELi4ELb0EEENS1_21CollectiveEpilogueBwdISA_SB_SD_Li256ELb0ELb0ELi2EEENS1_25SingleTileBwdLPTSchedulerILb0ELi128ELb0EEEEEEEEEvNT_6ParamsE$_ZN4cute3eso3ESOILb1ELb0EJNS_6LayoutINS_5tupleIJNS3_IJNS_1CILi8EEENS4_ILi1EEEEEENS4_ILi4EEEEEENS3_IJNS3_IJS6_NS4_ILi0EEEEEES5_EEEEEiEEC2ERKSD_RKi:
[----:B------:R-:W-:Y:S02]  /*b3f0*/  IADD3 R2, R23, -c[0x0][0x20], RZ ;  /* 0x8000080017027a10 */ /* 0x000fe40007ffe0ff */
[----:B------:R-:W-:-:S03]  /*b400*/  MOV R7, 0x0 ;  /* 0x0000000000077802 */ /* 0x000fc60000000f00 */
[----:B------:R1:W-:Y:S01]  /*b410*/  STL [R2], R3 ;  /* 0x0000000302007387 */ /* 0x0003e20000100800 */
[----:B------:R-:W-:Y:S05]  /*b420*/  RET.REL.NODEC R6 `(_ZN7cutlass13device_kernelIN5flash19enable_sm80_to_sm89INS1_16FlashAttnBwdSm80INS1_25CollectiveMainloopBwdSm80ILi2ELi2EN4cute5tupleIJNS5_1CILi128EEES8_NS7_ILi64EEEEEENS_10bfloat16_tEfNS_4arch4Sm80ELb1ELb0ELb1ELb0ELb0ELb0ELb0ELb0ELi2ELi4ELi4ELi4ELb0EEENS1_21CollectiveEpilogueBwdISA_SB_SD_Li256ELb0ELb0ELi2EEENS1_25SingleTileBwdLPTSchedulerILb0ELi128ELb0EEEEEEEEEvNT_6ParamsE) ;  /* 0xffff4bd006007950 */ /* 0x000fea0003c3ffff */
        .type           $_ZN7cutlass13device_kernelIN5flash19enable_sm80_to_sm89INS1_16FlashAttnBwdSm80INS1_25CollectiveMainloopBwdSm80ILi2ELi2EN4cute5tupleIJNS5_1CILi128EEES8_NS7_ILi64EEEEEENS_10bfloat16_tEfNS_4arch4Sm80ELb1ELb0ELb1ELb0ELb0ELb0ELb0ELb0ELi2ELi4ELi4ELi4ELb0EEENS1_21CollectiveEpilogueBwdISA_SB_SD_Li256ELb0ELb0ELi2EEENS1_25SingleTileBwdLPTSchedulerILb0ELi128ELb0EEEEEEEEEvNT_6ParamsE$_ZN4cute3eso3ESOILb1ELb0EJNS_6LayoutINS_5tupleIJNS3_IJNS_1CILi8EEENS4_ILi1EEEEEENS4_ILi4EEES6_EEENS3_IJNS3_IJS6_NS4_ILi0EEEEEENS4_ILi2048EEESA_EEEEENS_10ViewEngineINS_8smem_ptrIPN7cutlass10bfloat16_tEEEEEEEC2ERKSE_RKSL_,@function
        .size           $_ZN7cutlass13device_kernelIN5flash19enable_sm80_to_sm89INS1_16FlashAttnBwdSm80INS1_25CollectiveMainloopBwdSm80ILi2ELi2EN4cute5tupleIJNS5_1CILi128EEES8_NS7_ILi64EEEEEENS_10bfloat16_tEfNS_4arch4Sm80ELb1ELb0ELb1ELb0ELb0ELb0ELb0ELb0ELi2ELi4ELi4ELi4ELb0EEENS1_21CollectiveEpilogueBwdISA_SB_SD_Li256ELb0ELb0ELi2EEENS1_25SingleTileBwdLPTSchedulerILb0ELi128ELb0EEEEEEEEEvNT_6ParamsE$_ZN4cute3eso3ESOILb1ELb0EJNS_6LayoutINS_5tupleIJNS3_IJNS_1CILi8EEENS4_ILi1EEEEEENS4_ILi4EEES6_EEENS3_IJNS3_IJS6_NS4_ILi0EEEEEENS4_ILi2048EEESA_EEEEENS_10ViewEngineINS_8smem_ptrIPN7cutlass10bfloat16_tEEEEEEEC2ERKSE_RKSL_,($_ZN7cutlass13device_kernelIN5flash19enable_sm80_to_sm89INS1_16FlashAttnBwdSm80INS1_25CollectiveMainloopBwdSm80ILi2ELi2EN4cute5tupleIJNS5_1CILi128EEES8_NS7_ILi64EEEEEENS_10bfloat16_tEfNS_4arch4Sm80ELb1ELb0ELb1ELb0ELb0ELb0ELb0ELb0ELi2ELi4ELi4ELi4ELb0EEENS1_21CollectiveEpilogueBwdISA_SB_SD_Li256ELb0ELb0ELi2EEENS1_25SingleTileBwdLPTSchedulerILb0ELi128ELb0EEEEEEEEEvNT_6ParamsE$_ZN4cute3eso3ESOILb1ELb0EJNS_6LayoutINS_5tupleIJNS3_IJNS_1CILi8EEENS4_ILi1EEEEEENS4_ILi4EEES6_EEENS3_IJNS3_IJS6_NS4_ILi0EEEEEENS4_ILi2048EEESA_EEEEEiEEC2ERKSE_RKi - $_ZN7cutlass13device_kernelIN5flash19enable_sm80_to_sm89INS1_16FlashAttnBwdSm80INS1_25CollectiveMainloopBwdSm80ILi2ELi2EN4cute5tupleIJNS5_1CILi128EEES8_NS7_ILi64EEEEEENS_10bfloat16_tEfNS_4arch4Sm80ELb1ELb0ELb1ELb0ELb0ELb0ELb0ELb0ELi2ELi4ELi4ELi4ELb0EEENS1_21CollectiveEpilogueBwdISA_SB_SD_Li256ELb0ELb0ELi2EEENS1_25SingleTileBwdLPTSchedulerILb0ELi128ELb0EEEEEEEEEvNT_6ParamsE$_ZN4cute3eso3ESOILb1ELb0EJNS_6LayoutINS_5tupleIJNS3_IJNS_1CILi8EEENS4_ILi1EEEEEENS4_ILi4EEES6_EEENS3_IJNS3_IJS6_NS4_ILi0EEEEEENS4_ILi2048EEESA_EEEEENS_10ViewEngineINS_8smem_ptrIPN7cutlass10bfloat16_tEEEEEEEC2ERKSE_RKSL_)
$_ZN7cutlass13device_kernelIN5flash19enable_sm80_to_sm89INS1_16FlashAttnBwdSm80INS1_25CollectiveMainloopBwdSm80ILi2ELi2EN4cute5tupleIJNS5_1CILi128EEES8_NS7_ILi64EEEEEENS_10bfloat16_tEfNS_4arch4Sm80ELb1ELb0ELb1ELb0ELb0ELb0ELb0ELb0ELi2ELi4ELi4ELi4ELb0EEENS1_21CollectiveEpilogueBwdISA_SB_SD_Li256ELb0ELb0ELi2EEENS1_25SingleTileBwdLPTSchedulerILb0ELi128ELb0EEEEEEEEEvNT_6ParamsE$_ZN4cute3eso3ESOILb1ELb0EJNS_6LayoutINS_5tupleIJNS3_IJNS_1CILi8EEENS4_ILi1EEEEEENS4_ILi4EEES6_EEENS3_IJNS3_IJS6_NS4_ILi0EEEEEENS4_ILi2048EEESA_EEEEENS_10ViewEngineINS_8smem_ptrIPN7cutlass10bfloat16_tEEEEEEEC2ERKSE_RKSL_:
[----:B------:R-:W-:Y:S02]  /*b430*/  IADD3 R4, R81, -c[0x0][0x20], RZ ;  /* 0x8000080051047a10 */ /* 0x000fe40007ffe0ff */
[----:B------:R-:W-:-:S03]  /*b440*/  MOV R7, 0x0 ;  /* 0x0000000000077802 */ /* 0x000fc60000000f00 */
[----:B------:R1:W-:Y:S01]  /*b450*/  STL.64 [R4], R2 ;  /* 0x0000000204007387 */ /* 0x0003e20000100a00 */
[----:B------:R-:W-:Y:S05]  /*b460*/  RET.REL.NODEC R6 `(_ZN7cutlass13device_kernelIN5flash19enable_sm80_to_sm89INS1_16FlashAttnBwdSm80INS1_25CollectiveMainloopBwdSm80ILi2ELi2EN4cute5tupleIJNS5_1CILi128EEES8_NS7_ILi64EEEEEENS_10bfloat16_tEfNS_4arch4Sm80ELb1ELb0ELb1ELb0ELb0ELb0ELb0ELb0ELi2ELi4ELi4ELi4ELb0EEENS1_21CollectiveEpilogueBwdISA_SB_SD_Li256ELb0ELb0ELi2EEENS1_25SingleTileBwdLPTSchedulerILb0ELi128ELb0EEEEEEEEEvNT_6ParamsE) ;  /* 0xffff4b9006007950 */ /* 0x000fea0003c3ffff */
        .type           $_ZN7cutlass13device_kernelIN5flash19enable_sm80_to_sm89INS1_16FlashAttnBwdSm80INS1_25CollectiveMainloopBwdSm80ILi2ELi2EN4cute5tupleIJNS5_1CILi128EEES8_NS7_ILi64EEEEEENS_10bfloat16_tEfNS_4arch4Sm80ELb1ELb0ELb1ELb0ELb0ELb0ELb0ELb0ELi2ELi4ELi4ELi4ELb0EEENS1_21CollectiveEpilogueBwdISA_SB_SD_Li256ELb0ELb0ELi2EEENS1_25SingleTileBwdLPTSchedulerILb0ELi128ELb0EEEEEEEEEvNT_6ParamsE$_ZN4cute3eso3ESOILb1ELb0EJNS_6LayoutINS_5tupleIJNS3_IJNS_1CILi8EEENS4_ILi1EEEEEENS4_ILi4EEES6_EEENS3_IJNS3_IJS6_NS4_ILi0EEEEEENS4_ILi2048EEESA_EEEEEiEEC2ERKSE_RKi,@function
        .size           $_ZN7cutlass13device_kernelIN5flash19enable_sm80_to_sm89INS1_16FlashAttnBwdSm80INS1_25CollectiveMainloopBwdSm80ILi2ELi2EN4cute5tupleIJNS5_1CILi128EEES8_NS7_ILi64EEEEEENS_10bfloat16_tEfNS_4arch4Sm80ELb1ELb0ELb1ELb0ELb0ELb0ELb0ELb0ELi2ELi4ELi4ELi4ELb0EEENS1_21CollectiveEpilogueBwdISA_SB_SD_Li256ELb0ELb0ELi2EEENS1_25SingleTileBwdLPTSchedulerILb0ELi128ELb0EEEEEEEEEvNT_6ParamsE$_ZN4cute3eso3ESOILb1ELb0EJNS_6LayoutINS_5tupleIJNS3_IJNS_1CILi8EEENS4_ILi1EEEEEENS4_ILi4EEES6_EEENS3_IJNS3_IJS6_NS4_ILi0EEEEEENS4_ILi2048EEESA_EEEEEiEEC2ERKSE_RKi,($_ZN7cutlass13device_kernelIN5flash19enable_sm80_to_sm89INS1_16FlashAttnBwdSm80INS1_25CollectiveMainloopBwdSm80ILi2ELi2EN4cute5tupleIJNS5_1CILi128EEES8_NS7_ILi64EEEEEENS_10bfloat16_tEfNS_4arch4Sm80ELb1ELb0ELb1ELb0ELb0ELb0ELb0ELb0ELi2ELi4ELi4ELi4ELb0EEENS1_21CollectiveEpilogueBwdISA_SB_SD_Li256ELb0ELb0ELi2EEENS1_25SingleTileBwdLPTSchedulerILb0ELi128ELb0EEEEEEEEEvNT_6ParamsE$_ZN4cute3eso3ESOILb1ELb0EJNS_6LayoutINS_5tupleIJNS3_IJNS_1CILi8EEENS4_ILi1EEEEEENS4_ILi4EEES8_EEENS3_IJNS3_IJS6_NS4_ILi0EEEEEES5_NS4_ILi32EEEEEEEENS_10ViewEngineIPN7cutlass10bfloat16_tEEEEEC2ERKSE_RKSJ_ - $_ZN7cutlass13device_kernelIN5flash19enable_sm80_to_sm89INS1_16FlashAttnBwdSm80INS1_25CollectiveMainloopBwdSm80ILi2ELi2EN4cute5tupleIJNS5_1CILi128EEES8_NS7_ILi64EEEEEENS_10bfloat16_tEfNS_4arch4Sm80ELb1ELb0ELb1ELb0ELb0ELb0ELb0ELb0ELi2ELi4ELi4ELi4ELb0EEENS1_21CollectiveEpilogueBwdISA_SB_SD_Li256ELb0ELb0ELi2EEENS1_25SingleTileBwdLPTSchedulerILb0ELi128ELb0EEEEEEEEEvNT_6ParamsE$_ZN4cute3eso3ESOILb1ELb0EJNS_6LayoutINS_5tupleIJNS3_IJNS_1CILi8EEENS4_ILi1EEEEEENS4_ILi4EEES6_EEENS3_IJNS3_IJS6_NS4_ILi0EEEEEENS4_ILi2048EEESA_EEEEEiEEC2ERKSE_RKi)
$_ZN7cutlass13device_kernelIN5flash19enable_sm80_to_sm89INS1_16FlashAttnBwdSm80INS1_25CollectiveMainloopBwdSm80ILi2ELi2EN4cute5tupleIJNS5_1CILi128EEES8_NS7_ILi64EEEEEENS_10bfloat16_tEfNS_4arch4Sm80ELb1ELb0ELb1ELb0ELb0ELb0ELb0ELb0ELi2ELi4ELi4ELi4ELb0EEENS1_21CollectiveEpilogueBwdISA_SB_SD_Li256ELb0ELb0ELi2EEENS1_25SingleTileBwdLPTSchedulerILb0ELi128ELb0EEEEEEEEEvNT_6ParamsE$_ZN4cute3eso3ESOILb1ELb0EJNS_6LayoutINS_5tupleIJNS3_IJNS_1CILi8EEENS4_ILi1EEEEEENS4_ILi4EEES6_EEENS3_IJNS3_IJS6_NS4_ILi0EEEEEENS4_ILi2048EEESA_EEEEEiEEC2ERKSE_RKi:
[----:B------:R-:W-:Y:S02]  /*b470*/  IADD3 R2, R81, -c[0x0][0x20], RZ ;  /* 0x8000080051027a10 */ /* 0x000fe40007ffe0ff */
[----:B------:R-:W-:-:S03]  /*b480*/  MOV R5, 0x0 ;  /* 0x0000000000057802 */ /* 0x000fc60000000f00 */
[----:B------:R1:W-:Y:S01]  /*b490*/  STL [R2], R3 ;  /* 0x0000000302007387 */ /* 0x0003e20000100800 */
[----:B------:R-:W-:Y:S05]  /*b4a0*/  RET.REL.NODEC R4 `(_ZN7cutlass13device_kernelIN5flash19enable_sm80_to_sm89INS1_16FlashAttnBwdSm80INS1_25CollectiveMainloopBwdSm80ILi2ELi2EN4cute5tupleIJNS5_1CILi128EEES8_NS7_ILi64EEEEEENS_10bfloat16_tEfNS_4arch4Sm80ELb1ELb0ELb1ELb0ELb0ELb0ELb0ELb0ELi2ELi4ELi4ELi4ELb0EEENS1_21CollectiveEpilogueBwdISA_SB_SD_Li256ELb0ELb0ELi2EEENS1_25SingleTileBwdLPTSchedulerILb0ELi128ELb0EEEEEEEEEvNT_6ParamsE) ;  /* 0xffff4b5004007950 */ /* 0x000fea0003c3ffff */
        .type           $_ZN7cutlass13device_kernelIN5flash19enable_sm80_to_sm89INS1_16FlashAttnBwdSm80INS1_25CollectiveMainloopBwdSm80ILi2ELi2EN4cute5tupleIJNS5_1CILi128EEES8_NS7_ILi64EEEEEENS_10bfloat16_tEfNS_4arch4Sm80ELb1ELb0ELb1ELb0ELb0ELb0ELb0ELb0ELi2ELi4ELi4ELi4ELb0EEENS1_21CollectiveEpilogueBwdISA_SB_SD_Li256ELb0ELb0ELi2EEENS1_25SingleTileBwdLPTSchedulerILb0ELi128ELb0EEEEEEEEEvNT_6ParamsE$_ZN4cute3eso3ESOILb1ELb0EJNS_6LayoutINS_5tupleIJNS3_IJNS_1CILi8EEENS4_ILi1EEEEEENS4_ILi4EEES8_EEENS3_IJNS3_IJS6_NS4_ILi0EEEEEES5_NS4_ILi32EEEEEEEENS_10ViewEngineIPN7cutlass10bfloat16_tEEEEEC2ERKSE_RKSJ_,@function
        .size           $_ZN7cutlass13device_kernelIN5flash19enable_sm80_to_sm89INS1_16FlashAttnBwdSm80INS1_25CollectiveMainloopBwdSm80ILi2ELi2EN4cute5tupleIJNS5_1CILi128EEES8_NS7_ILi64EEEEEENS_10bfloat16_tEfNS_4arch4Sm80ELb1ELb0ELb1ELb0ELb0ELb0ELb0ELb0ELi2ELi4ELi4ELi4ELb0EEENS1_21CollectiveEpilogueBwdISA_SB_SD_Li256ELb0ELb0ELi2EEENS1_25SingleTileBwdLPTSchedulerILb0ELi128ELb0EEEEEEEEEvNT_6ParamsE$_ZN4cute3eso3ESOILb1ELb0EJNS_6LayoutINS_5tupleIJNS3_IJNS_1CILi8EEENS4_ILi1EEEEEENS4_ILi4EEES8_EEENS3_IJNS3_IJS6_NS4_ILi0EEEEEES5_NS4_ILi32EEEEEEEENS_10ViewEngineIPN7cutlass10bfloat16_tEEEEEC2ERKSE_RKSJ_,($_ZN7cutlass13device_kernelIN5flash19enable_sm80_to_sm89INS1_16FlashAttnBwdSm80INS1_25CollectiveMainloopBwdSm80ILi2ELi2EN4cute5tupleIJNS5_1CILi128EEES8_NS7_ILi64EEEEEENS_10bfloat16_tEfNS_4arch4Sm80ELb1ELb0ELb1ELb0ELb0ELb0ELb0ELb0ELi2ELi4ELi4ELi4ELb0EEENS1_21CollectiveEpilogueBwdISA_SB_SD_Li256ELb0ELb0ELi2EEENS1_25SingleTileBwdLPTSchedulerILb0ELi128ELb0EEEEEEEEEvNT_6ParamsE$_ZN4cute3eso3ESOILb1ELb0EJNS_6LayoutINS_5tupleIJNS_1CILi1EEENS3_IJNS4_ILi2EEES6_EEEEEENS3_IJNS4_ILi0EEENS3_IJNS4_ILi8EEENS4_ILi64EEEEEEEEEEENS_10ViewEngineINS_8smem_ptrIPfEEEEEEC2ERKSE_RKSJ_ - $_ZN7cutlass13device_kernelIN5flash19enable_sm80_to_sm89INS1_16FlashAttnBwdSm80INS1_25CollectiveMainloopBwdSm80ILi2ELi2EN4cute5tupleIJNS5_1CILi128EEES8_NS7_ILi64EEEEEENS_10bfloat16_tEfNS_4arch4Sm80ELb1ELb0ELb1ELb0ELb0ELb0ELb0ELb0ELi2ELi4ELi4ELi4ELb0EEENS1_21CollectiveEpilogueBwdISA_SB_SD_Li256ELb0ELb0ELi2EEENS1_25SingleTileBwdLPTSchedulerILb0ELi128ELb0EEEEEEEEEvNT_6ParamsE$_ZN4cute3eso3ESOILb1ELb0EJNS_6LayoutINS_5tupleIJNS3_IJNS_1CILi8EEENS4_ILi1EEEEEENS4_ILi4EEES8_EEENS3_IJNS3_IJS6_NS4_ILi0EEEEEES5_NS4_ILi32EEEEEEEENS_10ViewEngineIPN7cutlass10bfloat16_tEEEEEC2ERKSE_RKSJ_)
$_ZN7cutlass13device_kernelIN5flash19enable_sm80_to_sm89INS1_16FlashAttnBwdSm80INS1_25CollectiveMainloopBwdSm80ILi2ELi2EN4cute5tupleIJNS5_1CILi128EEES8_NS7_ILi64EEEEEENS_10bfloat16_tEfNS_4arch4Sm80ELb1ELb0ELb1ELb0ELb0ELb0ELb0ELb0ELi2ELi4ELi4ELi4ELb0EEENS1_21CollectiveEpilogueBwdISA_SB_SD_Li256ELb0ELb0ELi2EEENS1_25SingleTileBwdLPTSchedulerILb0ELi128ELb0EEEEEEEEEvNT_6ParamsE$_ZN4cute3eso3ESOILb1ELb0EJNS_6LayoutINS_5tupleIJNS3_IJNS_1CILi8EEENS4_ILi1EEEEEENS4_ILi4EEES8_EEENS3_IJNS3_IJS6_NS4_ILi0EEEEEES5_NS4_ILi32EEEEEEEENS_10ViewEngineIPN7cutlass10bfloat16_tEEEEEC2ERKSE_RKSJ_:
[----:B------:R-:W-:Y:S01]  /*b4b0*/  IADD3 R2, R23, -c[0x0][0x20], RZ ;  /* 0x8000080017027a10 */ /* 0x000fe20007ffe0ff */
[----:B------:R-:W-:Y:S01]  /*b4c0*/  IMAD.MOV.U32 R7, RZ, RZ, R3 ;  /* 0x000000ffff077224 */ /* 0x000fe200078e0003 */
[----:B------:R-:W-:-:S04]  /*b4d0*/  MOV R5, 0x0 ;  /* 0x0000000000057802 */ /* 0x000fc80000000f00 */
[----:B------:R1:W-:Y:S01]  /*b4e0*/  STL.64 [R2], R6 ;  /* 0x0000000602007387 */ /* 0x0003e20000100a00 */
[----:B------:R-:W-:Y:S05]  /*b4f0*/  RET.REL.NODEC R4 `(_ZN7cutlass13device_kernelIN5flash19enable_sm80_to_sm89INS1_16FlashAttnBwdSm80INS1_25CollectiveMainloopBwdSm80ILi2ELi2EN4cute5tupleIJNS5_1CILi128EEES8_NS7_ILi64EEEEEENS_10bfloat16_tEfNS_4arch4Sm80ELb1ELb0ELb1ELb0ELb0ELb0ELb0ELb0ELi2ELi4ELi4ELi4ELb0EEENS1_21CollectiveEpilogueBwdISA_SB_SD_Li256ELb0ELb0ELi2EEENS1_25SingleTileBwdLPTSchedulerILb0ELi128ELb0EEEEEEEEEvNT_6ParamsE) ;  /* 0xffff4b0004007950 */ /* 0x000fea0003c3ffff */
        .type           $_ZN7cutlass13device_kernelIN5flash19enable_sm80_to_sm89INS1_16FlashAttnBwdSm80INS1_25CollectiveMainloopBwdSm80ILi2ELi2EN4cute5tupleIJNS5_1CILi128EEES8_NS7_ILi64EEEEEENS_10bfloat16_tEfNS_4arch4Sm80ELb1ELb0ELb1ELb0ELb0ELb0ELb0ELb0ELi2ELi4ELi4ELi4ELb0EEENS1_21CollectiveEpilogueBwdISA_SB_SD_Li256ELb0ELb0ELi2EEENS1_25SingleTileBwdLPTSchedulerILb0ELi128ELb0EEEEEEEEEvNT_6ParamsE$_ZN4cute3eso3ESOILb1ELb0EJNS_6LayoutINS_5tupleIJNS_1CILi1EEENS3_IJNS4_ILi2EEES6_EEEEEENS3_IJNS4_ILi0EEENS3_IJNS4_ILi8EEENS4_ILi64EEEEEEEEEEENS_10ViewEngineINS_8smem_ptrIPfEEEEEEC2ERKSE_RKSJ_,@function
        .size           $_ZN7cutlass13device_kernelIN5flash19enable_sm80_to_sm89INS1_16FlashAttnBwdSm80INS1_25CollectiveMainloopBwdSm80ILi2ELi2EN4cute5tupleIJNS5_1CILi128EEES8_NS7_ILi64EEEEEENS_10bfloat16_tEfNS_4arch4Sm80ELb1ELb0ELb1ELb0ELb0ELb0ELb0ELb0ELi2ELi4ELi4ELi4ELb0EEENS1_21CollectiveEpilogueBwdISA_SB_SD_Li256ELb0ELb0ELi2EEENS1_25SingleTileBwdLPTSchedulerILb0ELi128ELb0EEEEEEEEEvNT_6ParamsE$_ZN4cute3eso3ESOILb1ELb0EJNS_6LayoutINS_5tupleIJNS_1CILi1EEENS3_IJNS4_ILi2EEES6_EEEEEENS3_IJNS4_ILi0EEENS3_IJNS4_ILi8EEENS4_ILi64EEEEEEEEEEENS_10ViewEngineINS_8smem_ptrIPfEEEEEEC2ERKSE_RKSJ_,($_ZN7cutlass13device_kernelIN5flash19enable_sm80_to_sm89INS1_16FlashAttnBwdSm80INS1_25CollectiveMainloopBwdSm80ILi2ELi2EN4cute5tupleIJNS5_1CILi128EEES8_NS7_ILi64EEEEEENS_10bfloat16_tEfNS_4arch4Sm80ELb1ELb0ELb1ELb0ELb0ELb0ELb0ELb0ELi2ELi4ELi4ELi4ELb0EEENS1_21CollectiveEpilogueBwdISA_SB_SD_Li256ELb0ELb0ELi2EEENS1_25SingleTileBwdLPTSchedulerILb0ELi128ELb0EEEEEEEEEvNT_6ParamsE$_ZN4cute3eso3ESOILb1ELb0EJNS_6LayoutINS_5tupleIJNS_1CILi1EEENS4_ILi4EEEEEENS3_IJNS4_ILi0EEES5_EEEEENS_10ViewEngineIPfEEEEC2ERKSA_RKSD_ - $_ZN7cutlass13device_kernelIN5flash19enable_sm80_to_sm89INS1_16FlashAttnBwdSm80INS1_25CollectiveMainloopBwdSm80ILi2ELi2EN4cute5tupleIJNS5_1CILi128EEES8_NS7_ILi64EEEEEENS_10bfloat16_tEfNS_4arch4Sm80ELb1ELb0ELb1ELb0ELb0ELb0ELb0ELb0ELi2ELi4ELi4ELi4ELb0EEENS1_21CollectiveEpilogueBwdISA_SB_SD_Li256ELb0ELb0ELi2EEENS1_25SingleTileBwdLPTSchedulerILb0ELi128ELb0EEEEEEEEEvNT_6ParamsE$_ZN4cute3eso3ESOILb1ELb0EJNS_6LayoutINS_5tupleIJNS_1CILi1EEENS3_IJNS4_ILi2EEES6_EEEEEENS3_IJNS4_ILi0EEENS3_IJNS4_ILi8EEENS4_ILi64EEEEEEEEEEENS_10ViewEngineINS_8smem_ptrIPfEEEEEEC2ERKSE_RKSJ_)
$_ZN7cutlass13device_kernelIN5flash19enable_sm80_to_sm89INS1_16FlashAttnBwdSm80INS1_25CollectiveMainloopBwdSm80ILi2ELi2EN4cute5tupleIJNS5_1CILi128EEES8_NS7_ILi64EEEEEENS_10bfloat16_tEfNS_4arch4Sm80ELb1ELb0ELb1ELb0ELb0ELb0ELb0ELb0ELi2ELi4ELi4ELi4ELb0EEENS1_21CollectiveEpilogueBwdISA_SB_SD_Li256ELb0ELb0ELi2EEENS1_25SingleTileBwdLPTSchedulerILb0ELi128ELb0EEEEEEEEEvNT_6ParamsE$_ZN4cute3eso3ESOILb1ELb0EJNS_6LayoutINS_5tupleIJNS_1CILi1EEENS3_IJNS4_ILi2EEES6_EEEEEENS3_IJNS4_ILi0EEENS3_IJNS4_ILi8EEENS4_ILi64EEEEEEEEEEENS_10ViewEngineINS_8smem_ptrIPfEEEEEEC2ERKSE_RKSJ_:
[----:B------:R-:W-:Y:S01]  /*b500*/  IADD3 R3, R23, -c[0x0][0x20], RZ ;  /* 0x8000080017037a10 */ /* 0x000fe20007ffe0ff */
[----:B------:R-:W-:Y:S01]  /*b510*/  IMAD.MOV.U32 R8, RZ, RZ, R2 ;  /* 0x000000ffff087224 */ /* 0x000fe200078e0002 */
[----:B------:R-:W-:Y:S01]  /*b520*/  MOV R10, R6 ;  /* 0x00000006000a7202 */ /* 0x000fe20000000f00 */
[----:B------:R-:W-:-:S03]  /*b530*/  IMAD.MOV.U32 R11, RZ, RZ, 0x0 ;  /* 0x00000000ff0b7424 */ /* 0x000fc600078e00ff */
[----:B------:R1:W-:Y:S01]  /*b540*/  STL.64 [R3], R8 ;  /* 0x0000000803007387 */ /* 0x0003e20000100a00 */
[----:B------:R-:W-:Y:S05]  /*b550*/  RET.REL.NODEC R10 `(_ZN7cutlass13device_kernelIN5flash19enable_sm80_to_sm89INS1_16FlashAttnBwdSm80INS1_25CollectiveMainloopBwdSm80ILi2ELi2EN4cute5tupleIJNS5_1CILi128EEES8_NS7_ILi64EEEEEENS_10bfloat16_tEfNS_4arch4Sm80ELb1ELb0ELb1ELb0ELb0ELb0ELb0ELb0ELi2ELi4ELi4ELi4ELb0EEENS1_21CollectiveEpilogueBwdISA_SB_SD_Li256ELb0ELb0ELi2EEENS1_25SingleTileBwdLPTSchedulerILb0ELi128ELb0EEEEEEEEEvNT_6ParamsE) ;  /* 0xffff4aa00a007950 */ /* 0x000fea0003c3ffff */
        .type           $_ZN7cutlass13device_kernelIN5flash19enable_sm80_to_sm89INS1_16FlashAttnBwdSm80INS1_25CollectiveMainloopBwdSm80ILi2ELi2EN4cute5tupleIJNS5_1CILi128EEES8_NS7_ILi64EEEEEENS_10bfloat16_tEfNS_4arch4Sm80ELb1ELb0ELb1ELb0ELb0ELb0ELb0ELb0ELi2ELi4ELi4ELi4ELb0EEENS1_21CollectiveEpilogueBwdISA_SB_SD_Li256ELb0ELb0ELi2EEENS1_25SingleTileBwdLPTSchedulerILb0ELi128ELb0EEEEEEEEEvNT_6ParamsE$_ZN4cute3eso3ESOILb1ELb0EJNS_6LayoutINS_5tupleIJNS_1CILi1EEENS4_ILi4EEEEEENS3_IJNS4_ILi0EEES5_EEEEENS_10ViewEngineIPfEEEEC2ERKSA_RKSD_,@function
        .size           $_ZN7cutlass13device_kernelIN5flash19enable_sm80_to_sm89INS1_16FlashAttnBwdSm80INS1_25CollectiveMainloopBwdSm80ILi2ELi2EN4cute5tupleIJNS5_1CILi128EEES8_NS7_ILi64EEEEEENS_10bfloat16_tEfNS_4arch4Sm80ELb1ELb0ELb1ELb0ELb0ELb0ELb0ELb0ELi2ELi4ELi4ELi4ELb0EEENS1_21CollectiveEpilogueBwdISA_SB_SD_Li256ELb0ELb0ELi2EEENS1_25SingleTileBwdLPTSchedulerILb0ELi128ELb0EEEEEEEEEvNT_6ParamsE$_ZN4cute3eso3ESOILb1ELb0EJNS_6LayoutINS_5tupleIJNS_1CILi1EEENS4_ILi4EEEEEENS3_IJNS4_ILi0EEES5_EEEEENS_10ViewEngineIPfEEEEC2ERKSA_RKSD_,($_ZN7cutlass13device_kernelIN5flash19enable_sm80_to_sm89INS1_16FlashAttnBwdSm80INS1_25CollectiveMainloopBwdSm80ILi2ELi2EN4cute5tupleIJNS5_1CILi128EEES8_NS7_ILi64EEEEEENS_10bfloat16_tEfNS_4arch4Sm80ELb1ELb0ELb1ELb0ELb0ELb0ELb0ELb0ELi2ELi4ELi4ELi4ELb0EEENS1_21CollectiveEpilogueBwdISA_SB_SD_Li256ELb0ELb0ELi2EEENS1_25SingleTileBwdLPTSchedulerILb0ELi128ELb0EEEEEEEEEvNT_6ParamsE$_ZN4cute3eso3ESOILb1ELb0EJNS_6LayoutINS_5tupleIJNS_1CILi4EEEEEENS3_IJNS4_ILi1EEEEEEEENS_10ViewEngineIPfEEEEC2ERKS9_RKSC_ - $_ZN7cutlass13device_kernelIN5flash19enable_sm80_to_sm89INS1_16FlashAttnBwdSm80INS1_25CollectiveMainloopBwdSm80ILi2ELi2EN4cute5tupleIJNS5_1CILi128EEES8_NS7_ILi64EEEEEENS_10bfloat16_tEfNS_4arch4Sm80ELb1ELb0ELb1ELb0ELb0ELb0ELb0ELb0ELi2ELi4ELi4ELi4ELb0EEENS1_21CollectiveEpilogueBwdISA_SB_SD_Li256ELb0ELb0ELi2EEENS1_25SingleTileBwdLPTSchedulerILb0ELi128ELb0EEEEEEEEEvNT_6ParamsE$_ZN4cute3eso3ESOILb1ELb0EJNS_6LayoutINS_5tupleIJNS_1CILi1EEENS4_ILi4EEEEEENS3_IJNS4_ILi0EEES5_EEEEENS_10ViewEngineIPfEEEEC2ERKSA_RKSD_)
$_ZN7cutlass13device_kernelIN5flash19enable_sm80_to_sm89INS1_16FlashAttnBwdSm80INS1_25CollectiveMainloopBwdSm80ILi2ELi2EN4cute5tupleIJNS5_1CILi128EEES8_NS7_ILi64EEEEEENS_10bfloat16_tEfNS_4arch4Sm80ELb1ELb0ELb1ELb0ELb0ELb0ELb0ELb0ELi2ELi4ELi4ELi4ELb0EEENS1_21CollectiveEpilogueBwdISA_SB_SD_Li256ELb0ELb0ELi2EEENS1_25SingleTileBwdLPTSchedulerILb0ELi128ELb0EEEEEEEEEvNT_6ParamsE$_ZN4cute3eso3ESOILb1ELb0EJNS_6LayoutINS_5tupleIJNS_1CILi1EEENS4_ILi4EEEEEENS3_IJNS4_ILi0EEES5_EEEEENS_10ViewEngineIPfEEEEC2ERKSA_RKSD_:
[----:B------:R-:W-:Y:S01]  /*b560*/  IADD3 R5, R23, -c[0x0][0x20], RZ ;  /* 0x8000080017057a10 */ /* 0x000fe20007ffe0ff */
[----:B------:R-:W-:Y:S01]  /*b570*/  IMAD.MOV.U32 R8, RZ, RZ, R16 ;  /* 0x000000ffff087224 */ /* 0x000fe200078e0010 */
[----:B------:R-:W-:Y:S01]  /*b580*/  MOV R10, R6 ;  /* 0x00000006000a7202 */ /* 0x000fe20000000f00 */
[----:B------:R-:W-:-:S03]  /*b590*/  IMAD.MOV.U32 R11, RZ, RZ, 0x0 ;  /* 0x00000000ff0b7424 */ /* 0x000fc600078e00ff */
[----:B------:R1:W-:Y:S01]  /*b5a0*/  STL.64 [R5], R8 ;  /* 0x0000000805007387 */ /* 0x0003e20000100a00 */
[----:B------:R-:W-:Y:S05]  /*b5b0*/  RET.REL.NODEC R10 `(_ZN7cutlass13device_kernelIN5flash19enable_sm80_to_sm89INS1_16FlashAttnBwdSm80INS1_25CollectiveMainloopBwdSm80ILi2ELi2EN4cute5tupleIJNS5_1CILi128EEES8_NS7_ILi64EEEEEENS_10bfloat16_tEfNS_4arch4Sm80ELb1ELb0ELb1ELb0ELb0ELb0ELb0ELb0ELi2ELi4ELi4ELi4ELb0EEENS1_21CollectiveEpilogueBwdISA_SB_SD_Li256ELb0ELb0ELi2EEENS1_25SingleTileBwdLPTSchedulerILb0ELi128ELb0EEEEEEEEEvNT_6ParamsE) ;  /* 0xffff4a400a007950 */ /* 0x000fea0003c3ffff */
        .type           $_ZN7cutlass13device_kernelIN5flash19enable_sm80_to_sm89INS1_16FlashAttnBwdSm80INS1_25CollectiveMainloopBwdSm80ILi2ELi2EN4cute5tupleIJNS5_1CILi128EEES8_NS7_ILi64EEEEEENS_10bfloat16_tEfNS_4arch4Sm80ELb1ELb0ELb1ELb0ELb0ELb0ELb0ELb0ELi2ELi4ELi4ELi4ELb0EEENS1_21CollectiveEpilogueBwdISA_SB_SD_Li256ELb0ELb0ELi2EEENS1_25SingleTileBwdLPTSchedulerILb0ELi128ELb0EEEEEEEEEvNT_6ParamsE$_ZN4cute3eso3ESOILb1ELb0EJNS_6LayoutINS_5tupleIJNS_1CILi4EEEEEENS3_IJNS4_ILi1EEEEEEEENS_10ViewEngineIPfEEEEC2ERKS9_RKSC_,@function
        .size           $_ZN7cutlass13device_kernelIN5flash19enable_sm80_to_sm89INS1_16FlashAttnBwdSm80INS1_25CollectiveMainloopBwdSm80ILi2ELi2EN4cute5tupleIJNS5_1CILi128EEES8_NS7_ILi64EEEEEENS_10bfloat16_tEfNS_4arch4Sm80ELb1ELb0ELb1ELb0ELb0ELb0ELb0ELb0ELi2ELi4ELi4ELi4ELb0EEENS1_21CollectiveEpilogueBwdISA_SB_SD_Li256ELb0ELb0ELi2EEENS1_25SingleTileBwdLPTSchedulerILb0ELi128ELb0EEEEEEEEEvNT_6ParamsE$_ZN4cute3eso3ESOILb1ELb0EJNS_6LayoutINS_5tupleIJNS_1CILi4EEEEEENS3_IJNS4_ILi1EEEEEEEENS_10ViewEngineIPfEEEEC2ERKS9_RKSC_,($_ZN7cutlass13device_kernelIN5flash19enable_sm80_to_sm89INS1_16FlashAttnBwdSm80INS1_25CollectiveMainloopBwdSm80ILi2ELi2EN4cute5tupleIJNS5_1CILi128EEES8_NS7_ILi64EEEEEENS_10bfloat16_tEfNS_4arch4Sm80ELb1ELb0ELb1ELb0ELb0ELb0ELb0ELb0ELi2ELi4ELi4ELi4ELb0EEENS1_21CollectiveEpilogueBwdISA_SB_SD_Li256ELb0ELb0ELi2EEENS1_25SingleTileBwdLPTSchedulerILb0ELi128ELb0EEEEEEEEEvNT_6ParamsE$_ZN4cute3eso3ESOILb1ELb0EJNS_7SwizzleILi3ELi3ELi3EEENS_9MixedBitsILj0ELj432EEENS_6LayoutINS_5tupleIJNS7_IJNS_1CILi2EEES9_S9_EEES9_NS8_ILi8EEEEEENS7_IJNS7_IJNS8_ILi64EEESB_NS8_ILi512EEEEEENS8_ILi8192EEENS8_ILi1024EEEEEEEEEEC2ERKS3_RKS5_RKSJ_ - $_ZN7cutlass13device_kernelIN5flash19enable_sm80_to_sm89INS1_16FlashAttnBwdSm80INS1_25CollectiveMainloopBwdSm80ILi2ELi2EN4cute5tupleIJNS5_1CILi128EEES8_NS7_ILi64EEEEEENS_10bfloat16_tEfNS_4arch4Sm80ELb1ELb0ELb1ELb0ELb0ELb0ELb0ELb0ELi2ELi4ELi4ELi4ELb0EEENS1_21CollectiveEpilogueBwdISA_SB_SD_Li256ELb0ELb0ELi2EEENS1_25SingleTileBwdLPTSchedulerILb0ELi128ELb0EEEEEEEEEvNT_6ParamsE$_ZN4cute3eso3ESOILb1ELb0EJNS_6LayoutINS_5tupleIJNS_1CILi4EEEEEENS3_IJNS4_ILi1EEEEEEEENS_10ViewEngineIPfEEEEC2ERKS9_RKSC_)
$_ZN7cutlass13device_kernelIN5flash19enable_sm80_to_sm89INS1_16FlashAttnBwdSm80INS1_25CollectiveMainloopBwdSm80ILi2ELi2EN4cute5tupleIJNS5_1CILi128EEES8_NS7_ILi64EEEEEENS_10bfloat16_tEfNS_4arch4Sm80ELb1ELb0ELb1ELb0ELb0ELb0ELb0ELb0ELi2ELi4ELi4ELi4ELb0EEENS1_21CollectiveEpilogueBwdISA_SB_SD_Li256ELb0ELb0ELi2EEENS1_25SingleTileBwdLPTSchedulerILb0ELi128ELb0EEEEEEEEEvNT_6ParamsE$_ZN4cute3eso3ESOILb1ELb0EJNS_6LayoutINS_5tupleIJNS_1CILi4EEEEEENS3_IJNS4_ILi1EEEEEEEENS_10ViewEngineIPfEEEEC2ERKS9_RKSC_:
[----:B------:R-:W-:Y:S01]  /*b5c0*/  IADD3 R2, R23, -c[0x0][0x20], RZ ;  /* 0x8000080017027a10 */ /* 0x000fe20007ffe0ff */
[----:B------:R-:W-:Y:S01]  /*b5d0*/  IMAD.MOV.U32 R8, RZ, RZ, R6 ;  /* 0x000000ffff087224 */ /* 0x000fe200078e0006 */
[----:B------:R-:W-:-:S03]  /*b5e0*/  MOV R9, 0x0 ;  /* 0x0000000000097802 */ /* 0x000fc60000000f00 */
[----:B------:R1:W-:Y:S01]  /*b5f0*/  STL.64 [R2], R12 ;  /* 0x0000000c02007387 */ /* 0x0003e20000100a00 */
[----:B------:R-:W-:Y:S05]  /*b600*/  RET.REL.NODEC R8 `(_ZN7cutlass13device_kernelIN5flash19enable_sm80_to_sm89INS1_16FlashAttnBwdSm80INS1_25CollectiveMainloopBwdSm80ILi2ELi2EN4cute5tupleIJNS5_1CILi128EEES8_NS7_ILi64EEEEEENS_10bfloat16_tEfNS_4arch4Sm80ELb1ELb0ELb1ELb0ELb0ELb0ELb0ELb0ELi2ELi4ELi4ELi4ELb0EEENS1_21CollectiveEpilogueBwdISA_SB_SD_Li256ELb0ELb0ELi2EEENS1_25SingleTileBwdLPTSchedulerILb0ELi128ELb0EEEEEEEEEvNT_6ParamsE) ;  /* 0xffff49f008007950 */ /* 0x000fea0003c3ffff */
        .type           $_ZN7cutlass13device_kernelIN5flash19enable_sm80_to_sm89INS1_16FlashAttnBwdSm80INS1_25CollectiveMainloopBwdSm80ILi2ELi2EN4cute5tupleIJNS5_1CILi128EEES8_NS7_ILi64EEEEEENS_10bfloat16_tEfNS_4arch4Sm80ELb1ELb0ELb1ELb0ELb0ELb0ELb0ELb0ELi2ELi4ELi4ELi4ELb0EEENS1_21CollectiveEpilogueBwdISA_SB_SD_Li256ELb0ELb0ELi2EEENS1_25SingleTileBwdLPTSchedulerILb0ELi128ELb0EEEEEEEEEvNT_6ParamsE$_ZN4cute3eso3ESOILb1ELb0EJNS_7SwizzleILi3ELi3ELi3EEENS_9MixedBitsILj0ELj432EEENS_6LayoutINS_5tupleIJNS7_IJNS_1CILi2EEES9_S9_EEES9_NS8_ILi8EEEEEENS7_IJNS7_IJNS8_ILi64EEESB_NS8_ILi512EEEEEENS8_ILi8192EEENS8_ILi1024EEEEEEEEEEC2ERKS3_RKS5_RKSJ_,@function
        .size           $_ZN7cutlass13device_kernelIN5flash19enable_sm80_to_sm89INS1_16FlashAttnBwdSm80INS1_25CollectiveMainloopBwdSm80ILi2ELi2EN4cute5tupleIJNS5_1CILi128EEES8_NS7_ILi64EEEEEENS_10bfloat16_tEfNS_4arch4Sm80ELb1ELb0ELb1ELb0ELb0ELb0ELb0ELb0ELi2ELi4ELi4ELi4ELb0EEENS1_21CollectiveEpilogueBwdISA_SB_SD_Li256ELb0ELb0ELi2EEENS1_25SingleTileBwdLPTSchedulerILb0ELi128ELb0EEEEEEEEEvNT_6ParamsE$_ZN4cute3eso3ESOILb1ELb0EJNS_7SwizzleILi3ELi3ELi3EEENS_9MixedBitsILj0ELj432EEENS_6LayoutINS_5tupleIJNS7_IJNS_1CILi2EEES9_S9_EEES9_NS8_ILi8EEEEEENS7_IJNS7_IJNS8_ILi64EEESB_NS8_ILi512EEEEEENS8_ILi8192EEENS8_ILi1024EEEEEEEEEEC2ERKS3_RKS5_RKSJ_,($_ZN7cutlass13device_kernelIN5flash19enable_sm80_to_sm89INS1_16FlashAttnBwdSm80INS1_25CollectiveMainloopBwdSm80ILi2ELi2EN4cute5tupleIJNS5_1CILi128EEES8_NS7_ILi64EEEEEENS_10bfloat16_tEfNS_4arch4Sm80ELb1ELb0ELb1ELb0ELb0ELb0ELb0ELb0ELi2ELi4ELi4ELi4ELb0EEENS1_21CollectiveEpilogueBwdISA_SB_SD_Li256ELb0ELb0ELi2EEENS1_25SingleTileBwdLPTSchedulerILb0ELi128ELb0EEEEEEEEEvNT_6ParamsE$_ZN4cute5tupleIJNS0_IJNS0_IJNS0_IJNS_1CILi8EEENS1_ILi1EEEEEENS0_IJS3_S3_EEEEEENS0_IJS3_NS1_ILi2EEEEEEEEENS0_IJNS0_IJNS0_IJS3_NS1_ILi0EEEEEENS0_IJSA_SA_EEEEEENS0_IJSA_iEEEEEEEEC2ERKS9_RKSF_ - $_ZN7cutlass13device_kernelIN5flash19enable_sm80_to_sm89INS1_16FlashAttnBwdSm80INS1_25CollectiveMainloopBwdSm80ILi2ELi2EN4cute5tupleIJNS5_1CILi128EEES8_NS7_ILi64EEEEEENS_10bfloat16_tEfNS_4arch4Sm80ELb1ELb0ELb1ELb0ELb0ELb0ELb0ELb0ELi2ELi4ELi4ELi4ELb0EEENS1_21CollectiveEpilogueBwdISA_SB_SD_Li256ELb0ELb0ELi2EEENS1_25SingleTileBwdLPTSchedulerILb0ELi128ELb0EEEEEEEEEvNT_6ParamsE$_ZN4cute3eso3ESOILb1ELb0EJNS_7SwizzleILi3ELi3ELi3EEENS_9MixedBitsILj0ELj432EEENS_6LayoutINS_5tupleIJNS7_IJNS_1CILi2EEES9_S9_EEES9_NS8_ILi8EEEEEENS7_IJNS7_IJNS8_ILi64EEESB_NS8_ILi512EEEEEENS8_ILi8192EEENS8_ILi1024EEEEEEEEEEC2ERKS3_RKS5_RKSJ_)
$_ZN7cutlass13device_kernelIN5flash19enable_sm80_to_sm89INS1_16FlashAttnBwdSm80INS1_25CollectiveMainloopBwdSm80ILi2ELi2EN4cute5tupleIJNS5_1CILi128EEES8_NS7_ILi64EEEEEENS_10bfloat16_tEfNS_4arch4Sm80ELb1ELb0ELb1ELb0ELb0ELb0ELb0ELb0ELi2ELi4ELi4ELi4ELb0EEENS1_21CollectiveEpilogueBwdISA_SB_SD_Li256ELb0ELb0ELi2EEENS1_25SingleTileBwdLPTSchedulerILb0ELi128ELb0EEEEEEEEEvNT_6ParamsE$_ZN4cute3eso3ESOILb1ELb0EJNS_7SwizzleILi3ELi3ELi3EEENS_9MixedBitsILj0ELj432EEENS_6LayoutINS_5tupleIJNS7_IJNS_1CILi2EEES9_S9_EEES9_NS8_ILi8EEEEEENS7_IJNS7_IJNS8_ILi64EEESB_NS8_ILi512EEEEEENS8_ILi8192EEENS8_ILi1024EEEEEEEEEEC2ERKS3_RKS5_RKSJ_:
[----:B------:R-:W-:Y:S01]  /*b610*/  IADD3 R2, R23, -c[0x0][0x20], RZ ;  /* 0x8000080017027a10 */ /* 0x000fe20007ffe0ff */
[----:B------:R-:W-:Y:S01]  /*b620*/  IMAD.MOV.U32 R8, RZ, RZ, R6 ;  /* 0x000000ffff087224 */ /* 0x000fe200078e0006 */
[----:B------:R-:W-:-:S03]  /*b630*/  MOV R9, 0x0 ;  /* 0x0000000000097802 */ /* 0x000fc60000000f00 */
[----:B------:R1:W-:Y:S01]  /*b640*/  STL [R2], R3 ;  /* 0x0000000302007387 */ /* 0x0003e20000100800 */
[----:B------:R-:W-:Y:S05]  /*b650*/  RET.REL.NODEC R8 `(_ZN7cutlass13device_kernelIN5flash19enable_sm80_to_sm89INS1_16FlashAttnBwdSm80INS1_25CollectiveMainloopBwdSm80ILi2ELi2EN4cute5tupleIJNS5_1CILi128EEES8_NS7_ILi64EEEEEENS_10bfloat16_tEfNS_4arch4Sm80ELb1ELb0ELb1ELb0ELb0ELb0ELb0ELb0ELi2ELi4ELi4ELi4ELb0EEENS1_21CollectiveEpilogueBwdISA_SB_SD_Li256ELb0ELb0ELi2EEENS1_25SingleTileBwdLPTSchedulerILb0ELi128ELb0EEEEEEEEEvNT_6ParamsE) ;  /* 0xffff49a008007950 */ /* 0x000fea0003c3ffff */
        .type           $_ZN7cutlass13device_kernelIN5flash19enable_sm80_to_sm89INS1_16FlashAttnBwdSm80INS1_25CollectiveMainloopBwdSm80ILi2ELi2EN4cute5tupleIJNS5_1CILi128EEES8_NS7_ILi64EEEEEENS_10bfloat16_tEfNS_4arch4Sm80ELb1ELb0ELb1ELb0ELb0ELb0ELb0ELb0ELi2ELi4ELi4ELi4ELb0EEENS1_21CollectiveEpilogueBwdISA_SB_SD_Li256ELb0ELb0ELi2EEENS1_25SingleTileBwdLPTSchedulerILb0ELi128ELb0EEEEEEEEEvNT_6ParamsE$_ZN4cute5tupleIJNS0_IJNS0_IJNS0_IJNS_1CILi8EEENS1_ILi1EEEEEENS0_IJS3_S3_EEEEEENS0_IJS3_NS1_ILi2EEEEEEEEENS0_IJNS0_IJNS0_IJS3_NS1_ILi0EEEEEENS0_IJSA_SA_EEEEEENS0_IJSA_iEEEEEEEEC2ERKS9_RKSF_,@function
        .size           $_ZN7cutlass13device_kernelIN5flash19enable_sm80_to_sm89INS1_16FlashAttnBwdSm80INS1_25CollectiveMainloopBwdSm80ILi2ELi2EN4cute5tupleIJNS5_1CILi128EEES8_NS7_ILi64EEEEEENS_10bfloat16_tEfNS_4arch4Sm80ELb1ELb0ELb1ELb0ELb0ELb0ELb0ELb0ELi2ELi4ELi4ELi4ELb0EEENS1_21CollectiveEpilogueBwdISA_SB_SD_Li256ELb0ELb0ELi2EEENS1_25SingleTileBwdLPTSchedulerILb0ELi128ELb0EEEEEEEEEvNT_6ParamsE$_ZN4cute5tupleIJNS0_IJNS0_IJNS0_IJNS_1CILi8EEENS1_ILi1EEEEEENS0_IJS3_S3_EEEEEENS0_IJS3_NS1_ILi2EEEEEEEEENS0_IJNS0_IJNS0_IJS3_NS1_ILi0EEEEEENS0_IJSA_SA_EEEEEENS0_IJSA_iEEEEEEEEC2ERKS9_RKSF_,($_ZN7cutlass13device_kernelIN5flash19enable_sm80_to_sm89INS1_16FlashAttnBwdSm80INS1_25CollectiveMainloopBwdSm80ILi2ELi2EN4cute5tupleIJNS5_1CILi128EEES8_NS7_ILi64EEEEEENS_10bfloat16_tEfNS_4arch4Sm80ELb1ELb0ELb1ELb0ELb0ELb0ELb0ELb0ELi2ELi4ELi4ELi4ELb0EEENS1_21CollectiveEpilogueBwdISA_SB_SD_Li256ELb0ELb0ELi2EEENS1_25SingleTileBwdLPTSchedulerILb0ELi128ELb0EEEEEEEEEvNT_6ParamsE$_ZN4cute5tupleIJNS0_IJNS0_IJNS0_IJNS_1CILi8EEENS1_ILi1EEEEEES3_EEENS0_IJNS0_IJS3_S3_EEENS1_ILi2EEEEEEEEENS0_IJNS0_IJNS0_IJS3_NS1_ILi0EEEEEESA_EEENS0_IJNS0_IJSA_SA_EEEiEEEEEEEEC2ERKS9_RKSF_ - $_ZN7cutlass13device_kernelIN5flash19enable_sm80_to_sm89INS1_16FlashAttnBwdSm80INS1_25CollectiveMainloopBwdSm80ILi2ELi2EN4cute5tupleIJNS5_1CILi128EEES8_NS7_ILi64EEEEEENS_10bfloat16_tEfNS_4arch4Sm80ELb1ELb0ELb1ELb0ELb0ELb0ELb0ELb0ELi2ELi4ELi4ELi4ELb0EEENS1_21CollectiveEpilogueBwdISA_SB_SD_Li256ELb0ELb0ELi2EEENS1_25SingleTileBwdLPTSchedulerILb0ELi128ELb0EEEEEEEEEvNT_6ParamsE$_ZN4cute5tupleIJNS0_IJNS0_IJNS0_IJNS_1CILi8EEENS1_ILi1EEEEEENS0_IJS3_S3_EEEEEENS0_IJS3_NS1_ILi2EEEEEEEEENS0_IJNS0_IJNS0_IJS3_NS1_ILi0EEEEEENS0_IJSA_SA_EEEEEENS0_IJSA_iEEEEEEEEC2ERKS9_RKSF_)
$_ZN7cutlass13device_kernelIN5flash19enable_sm80_to_sm89INS1_16FlashAttnBwdSm80INS1_25CollectiveMainloopBwdSm80ILi2ELi2EN4cute5tupleIJNS5_1CILi128EEES8_NS7_ILi64EEEEEENS_10bfloat16_tEfNS_4arch4Sm80ELb1ELb0ELb1ELb0ELb0ELb0ELb0ELb0ELi2ELi4ELi4ELi4ELb0EEENS1_21CollectiveEpilogueBwdISA_SB_SD_Li256ELb0ELb0ELi2EEENS1_25SingleTileBwdLPTSchedulerILb0ELi128ELb0EEEEEEEEEvNT_6ParamsE$_ZN4cute5tupleIJNS0_IJNS0_IJNS0_IJNS_1CILi8EEENS1_ILi1EEEEEENS0_IJS3_S3_EEEEEENS0_IJS3_NS1_ILi2EEEEEEEEENS0_IJNS0_IJNS0_IJS3_NS1_ILi0EEEEEENS0_IJSA_SA_EEEEEENS0_IJSA_iEEEEEEEEC2ERKS9_RKSF_:
[----:B------:R-:W-:Y:S02]  /*b660*/  MOV R6, 0xb680 ;  /* 0x0000b68000067802 */ /* 0x000fe40000000f00 */
[----:B------:R-:W-:Y:S05]  /*b670*/  CALL.REL.NOINC `($_ZN7cutlass13device_kernelIN5flash19enable_sm80_to_sm89INS1_16FlashAttnBwdSm80INS1_25CollectiveMainloopBwdSm80ILi2ELi2EN4cute5tupleIJNS5_1CILi128EEES8_NS7_ILi64EEEEEENS_10bfloat16_tEfNS_4arch4Sm80ELb1ELb0ELb1ELb0ELb0ELb0ELb0ELb0ELi2ELi4ELi4ELi4ELb0EEENS1_21CollectiveEpilogueBwdISA_SB_SD_Li256ELb0ELb0ELi2EEENS1_25SingleTileBwdLPTSchedulerILb0ELi128ELb0EEEEEEEEEvNT_6ParamsE$_ZN4cute3eso3ESOILb1ELb0EJNS_5tupleIJNS2_IJNS2_IJNS_1CILi8EEENS3_ILi1EEEEEENS2_IJS5_S5_EEEEEENS2_IJS5_NS3_ILi2EEEEEEEEENS2_IJNS2_IJNS2_IJS5_NS3_ILi0EEEEEENS2_IJSC_SC_EEEEEENS2_IJSC_iEEEEEEEEC2ERKSB_RKSH_) ;  /* 0xffffdb6000007944 */ /* 0x000fea0003c3ffff */
[----:B------:R-:W-:-:S04]  /*b680*/  MOV R5, 0x0 ;  /* 0x0000000000057802 */ /* 0x000fc80000000f00 */
[----:B------:R-:W-:Y:S05]  /*b690*/  RET.REL.NODEC R4 `(_ZN7cutlass13device_kernelIN5flash19enable_sm80_to_sm89INS1_16FlashAttnBwdSm80INS1_25CollectiveMainloopBwdSm80ILi2ELi2EN4cute5tupleIJNS5_1CILi128EEES8_NS7_ILi64EEEEEENS_10bfloat16_tEfNS_4arch4Sm80ELb1ELb0ELb1ELb0ELb0ELb0ELb0ELb0ELi2ELi4ELi4ELi4ELb0EEENS1_21CollectiveEpilogueBwdISA_SB_SD_Li256ELb0ELb0ELi2EEENS1_25SingleTileBwdLPTSchedulerILb0ELi128ELb0EEEEEEEEEvNT_6ParamsE) ;  /* 0xffff496004007950 */ /* 0x000fea0003c3ffff */
        .type           $_ZN7cutlass13device_kernelIN5flash19enable_sm80_to_sm89INS1_16FlashAttnBwdSm80INS1_25CollectiveMainloopBwdSm80ILi2ELi2EN4cute5tupleIJNS5_1CILi128EEES8_NS7_ILi64EEEEEENS_10bfloat16_tEfNS_4arch4Sm80ELb1ELb0ELb1ELb0ELb0ELb0ELb0ELb0ELi2ELi4ELi4ELi4ELb0EEENS1_21CollectiveEpilogueBwdISA_SB_SD_Li256ELb0ELb0ELi2EEENS1_25SingleTileBwdLPTSchedulerILb0ELi128ELb0EEEEEEEEEvNT_6ParamsE$_ZN4cute5tupleIJNS0_IJNS0_IJNS0_IJNS_1CILi8EEENS1_ILi1EEEEEES3_EEENS0_IJNS0_IJS3_S3_EEENS1_ILi2EEEEEEEEENS0_IJNS0_IJNS0_IJS3_NS1_ILi0EEEEEESA_EEENS0_IJNS0_IJSA_SA_EEEiEEEEEEEEC2ERKS9_RKSF_,@function
        .size           $_ZN7cutlass13device_kernelIN5flash19enable_sm80_to_sm89INS1_16FlashAttnBwdSm80INS1_25CollectiveMainloopBwdSm80ILi2ELi2EN4cute5tupleIJNS5_1CILi128EEES8_NS7_ILi64EEEEEENS_10bfloat16_tEfNS_4arch4Sm80ELb1ELb0ELb1ELb0ELb0ELb0ELb0ELb0ELi2ELi4ELi4ELi4ELb0EEENS1_21CollectiveEpilogueBwdISA_SB_SD_Li256ELb0ELb0ELi2EEENS1_25SingleTileBwdLPTSchedulerILb0ELi128ELb0EEEEEEEEEvNT_6ParamsE$_ZN4cute5tupleIJNS0_IJNS0_IJNS0_IJNS_1CILi8EEENS1_ILi1EEEEEES3_EEENS0_IJNS0_IJS3_S3_EEENS1_ILi2EEEEEEEEENS0_IJNS0_IJNS0_IJS3_NS1_ILi0EEEEEESA_EEENS0_IJNS0_IJSA_SA_EEEiEEEEEEEEC2ERKS9_RKSF_,($_ZN7cutlass13device_kernelIN5flash19enable_sm80_to_sm89INS1_16FlashAttnBwdSm80INS1_25CollectiveMainloopBwdSm80ILi2ELi2EN4cute5tupleIJNS5_1CILi128EEES8_NS7_ILi64EEEEEENS_10bfloat16_tEfNS_4arch4Sm80ELb1ELb0ELb1ELb0ELb0ELb0ELb0ELb0ELi2ELi4ELi4ELi4ELb0EEENS1_21CollectiveEpilogueBwdISA_SB_SD_Li256ELb0ELb0ELi2EEENS1_25SingleTileBwdLPTSchedulerILb0ELi128ELb0EEEEEEEEEvNT_6ParamsE$_ZN4cute5tupleIJNS0_IJNS0_IJNS_1CILi1EEENS0_IJS2_NS1_ILi2EEES3_EEEEEES3_NS0_IJS3_S3_EEEEEENS0_IJNS0_IJNS1_ILi0EEENS0_IJS2_NS1_ILi256EEEiEEEEEENS1_ILi2048EEENS0_IJiNS1_ILi4096EEEEEEEEEEEC2ERKS7_RKSF_ - $_ZN7cutlass13device_kernelIN5flash19enable_sm80_to_sm89INS1_16FlashAttnBwdSm80INS1_25CollectiveMainloopBwdSm80ILi2ELi2EN4cute5tupleIJNS5_1CILi128EEES8_NS7_ILi64EEEEEENS_10bfloat16_tEfNS_4arch4Sm80ELb1ELb0ELb1ELb0ELb0ELb0ELb0ELb0ELi2ELi4ELi4ELi4ELb0EEENS1_21CollectiveEpilogueBwdISA_SB_SD_Li256ELb0ELb0ELi2EEENS1_25SingleTileBwdLPTSchedulerILb0ELi128ELb0EEEEEEEEEvNT_6ParamsE$_ZN4cute5tupleIJNS0_IJNS0_IJNS0_IJNS_1CILi8EEENS1_ILi1EEEEEES3_EEENS0_IJNS0_IJS3_S3_EEENS1_ILi2EEEEEEEEENS0_IJNS0_IJNS0_IJS3_NS1_ILi0EEEEEESA_EEENS0_IJNS0_IJSA_SA_EEEiEEEEEEEEC2ERKS9_RKSF_)
$_ZN7cutlass13device_kernelIN5flash19enable_sm80_to_sm89INS1_16FlashAttnBwdSm80INS1_25CollectiveMainloopBwdSm80ILi2ELi2EN4cute5tupleIJNS5_1CILi128EEES8_NS7_ILi64EEEEEENS_10bfloat16_tEfNS_4arch4Sm80ELb1ELb0ELb1ELb0ELb0ELb0ELb0ELb0ELi2ELi4ELi4ELi4ELb0EEENS1_21CollectiveEpilogueBwdISA_SB_SD_Li256ELb0ELb0ELi2EEENS1_25SingleTileBwdLPTSchedulerILb0ELi128ELb0EEEEEEEEEvNT_6ParamsE$_ZN4cute5tupleIJNS0_IJNS0_IJNS0_IJNS_1CILi8EEENS1_ILi1EEEEEES3_EEENS0_IJNS0_IJS3_S3_EEENS1_ILi2EEEEEEEEENS0_IJNS0_IJNS0_IJS3_NS1_ILi0EEEEEESA_EEENS0_IJNS0_IJSA_SA_EEEiEEEEEEEEC2ERKS9_RKSF_:
[----:B------:R-:W-:Y:S02]  /*b6a0*/  MOV R6, 0xb6c0 ;  /* 0x0000b6c000067802 */ /* 0x000fe40000000f00 */
[----:B------:R-:W-:Y:S05]  /*b6b0*/  CALL.REL.NOINC `($_ZN7cutlass13device_kernelIN5flash19enable_sm80_to_sm89INS1_16FlashAttnBwdSm80INS1_25CollectiveMainloopBwdSm80ILi2ELi2EN4cute5tupleIJNS5_1CILi128EEES8_NS7_ILi64EEEEEENS_10bfloat16_tEfNS_4arch4Sm80ELb1ELb0ELb1ELb0ELb0ELb0ELb0ELb0ELi2ELi4ELi4ELi4ELb0EEENS1_21CollectiveEpilogueBwdISA_SB_SD_Li256ELb0ELb0ELi2EEENS1_25SingleTileBwdLPTSchedulerILb0ELi128ELb0EEEEEEEEEvNT_6ParamsE$_ZN4cute3eso3ESOILb1ELb0EJNS_5tupleIJNS2_IJNS2_IJNS_1CILi8EEENS3_ILi1EEEEEES5_EEENS2_IJNS2_IJS5_S5_EEENS3_ILi2EEEEEEEEENS2_IJNS2_IJNS2_IJS5_NS3_ILi0EEEEEESC_EEENS2_IJNS2_IJSC_SC_EEEiEEEEEEEEC2ERKSB_RKSH_) ;  /* 0xffffdb6000007944 */ /* 0x000fea0003c3ffff */
[----:B------:R-:W-:-:S04]  /*b6c0*/  MOV R5, 0x0 ;  /* 0x0000000000057802 */ /* 0x000fc80000000f00 */
[----:B------:R-:W-:Y:S05]  /*b6d0*/  RET.REL.NODEC R4 `(_ZN7cutlass13device_kernelIN5flash19enable_sm80_to_sm89INS1_16FlashAttnBwdSm80INS1_25CollectiveMainloopBwdSm80ILi2ELi2EN4cute5tupleIJNS5_1CILi128EEES8_NS7_ILi64EEEEEENS_10bfloat16_tEfNS_4arch4Sm80ELb1ELb0ELb1ELb0ELb0ELb0ELb0ELb0ELi2ELi4ELi4ELi4ELb0EEENS1_21CollectiveEpilogueBwdISA_SB_SD_Li256ELb0ELb0ELi2EEENS1_25SingleTileBwdLPTSchedulerILb0ELi128ELb0EEEEEEEEEvNT_6ParamsE) ;  /* 0xffff492004007950 */ /* 0x000fea0003c3ffff */
        .type           $_ZN7cutlass13device_kernelIN5flash19enable_sm80_to_sm89INS1_16FlashAttnBwdSm80INS1_25CollectiveMainloopBwdSm80ILi2ELi2EN4cute5tupleIJNS5_1CILi128EEES8_NS7_ILi64EEEEEENS_10bfloat16_tEfNS_4arch4Sm80ELb1ELb0ELb1ELb0ELb0ELb0ELb0ELb0ELi2ELi4ELi4ELi4ELb0EEENS1_21CollectiveEpilogueBwdISA_SB_SD_Li256ELb0ELb0ELi2EEENS1_25SingleTileBwdLPTSchedulerILb0ELi128ELb0EEEEEEEEEvNT_6ParamsE$_ZN4cute5tupleIJNS0_IJNS0_IJNS_1CILi1EEENS0_IJS2_NS1_ILi2EEES3_EEEEEES3_NS0_IJS3_S3_EEEEEENS0_IJNS0_IJNS1_ILi0EEENS0_IJS2_NS1_ILi256EEEiEEEEEENS1_ILi2048EEENS0_IJiNS1_ILi4096EEEEEEEEEEEC2ERKS7_RKSF_,@function
        .size           $_ZN7cutlass13device_kernelIN5flash19enable_sm80_to_sm89INS1_16FlashAttnBwdSm80INS1_25CollectiveMainloopBwdSm80ILi2ELi2EN4cute5tupleIJNS5_1CILi128EEES8_NS7_ILi64EEEEEENS_10bfloat16_tEfNS_4arch4Sm80ELb1ELb0ELb1ELb0ELb0ELb0ELb0ELb0ELi2ELi4ELi4ELi4ELb0EEENS1_21CollectiveEpilogueBwdISA_SB_SD_Li256ELb0ELb0ELi2EEENS1_25SingleTileBwdLPTSchedulerILb0ELi128ELb0EEEEEEEEEvNT_6ParamsE$_ZN4cute5tupleIJNS0_IJNS0_IJNS_1CILi1EEENS0_IJS2_NS1_ILi2EEES3_EEEEEES3_NS0_IJS3_S3_EEEEEENS0_IJNS0_IJNS1_ILi0EEENS0_IJS2_NS1_ILi256EEEiEEEEEENS1_ILi2048EEENS0_IJiNS1_ILi4096EEEEEEEEEEEC2ERKS7_RKSF_,($_ZN7cutlass13device_kernelIN5flash19enable_sm80_to_sm89INS1_16FlashAttnBwdSm80INS1_25CollectiveMainloopBwdSm80ILi2ELi2EN4cute5tupleIJNS5_1CILi128EEES8_NS7_ILi64EEEEEENS_10bfloat16_tEfNS_4arch4Sm80ELb1ELb0ELb1ELb0ELb0ELb0ELb0ELb0ELi2ELi4ELi4ELi4ELb0EEENS1_21CollectiveEpilogueBwdISA_SB_SD_Li256ELb0ELb0ELi2EEENS1_25SingleTileBwdLPTSchedulerILb0ELi128ELb0EEEEEEEEEvNT_6ParamsE$_ZN4cute5tupleIJNS0_IJNS0_IJNS_1CILi2EEES2_EEENS1_ILi8EEES3_EEENS0_IJNS0_IJNS1_ILi1EEEiEEENS1_ILi1024EEENS0_IJiiEEEEEEEEC2ERKS5_RKSA_ - $_ZN7cutlass13device_kernelIN5flash19enable_sm80_to_sm89INS1_16FlashAttnBwdSm80INS1_25CollectiveMainloopBwdSm80ILi2ELi2EN4cute5tupleIJNS5_1CILi128EEES8_NS7_ILi64EEEEEENS_10bfloat16_tEfNS_4arch4Sm80ELb1ELb0ELb1ELb0ELb0ELb0ELb0ELb0ELi2ELi4ELi4ELi4ELb0EEENS1_21CollectiveEpilogueBwdISA_SB_SD_Li256ELb0ELb0ELi2EEENS1_25SingleTileBwdLPTSchedulerILb0ELi128ELb0EEEEEEEEEvNT_6ParamsE$_ZN4cute5tupleIJNS0_IJNS0_IJNS_1CILi1EEENS0_IJS2_NS1_ILi2EEES3_EEEEEES3_NS0_IJS3_S3_EEEEEENS0_IJNS0_IJNS1_ILi0EEENS0_IJS2_NS1_ILi256EEEiEEEEEENS1_ILi2048EEENS0_IJiNS1_ILi4096EEEEEEEEEEEC2ERKS7_RKSF_)
$_ZN7cutlass13device_kernelIN5flash19enable_sm80_to_sm89INS1_16FlashAttnBwdSm80INS1_25CollectiveMainloopBwdSm80ILi2ELi2EN4cute5tupleIJNS5_1CILi128EEES8_NS7_ILi64EEEEEENS_10bfloat16_tEfNS_4arch4Sm80ELb1ELb0ELb1ELb0ELb0ELb0ELb0ELb0ELi2ELi4ELi4ELi4ELb0EEENS1_21CollectiveEpilogueBwdISA_SB_SD_Li256ELb0ELb0ELi2EEENS1_25SingleTileBwdLPTSchedulerILb0ELi128ELb0EEEEEEEEEvNT_6ParamsE$_ZN4cute5tupleIJNS0_IJNS0_IJNS_1CILi1EEENS0_IJS2_NS1_ILi2EEES3_EEEEEES3_NS0_IJS3_S3_EEEEEENS0_IJNS0_IJNS1_ILi0EEENS0_IJS2_NS1_ILi256EEEiEEEEEENS1_ILi2048EEENS0_IJiNS1_ILi4096EEEEEEEEEEEC2ERKS7_RKSF_:
[----:B------:R-:W-:Y:S02]  /*b6e0*/  MOV R6, 0xb700 ;  /* 0x0000b70000067802 */ /* 0x000fe40000000f00 */
[----:B------:R-:W-:Y:S05]  /*b6f0*/  CALL.REL.NOINC `($_ZN7cutlass13device_kernelIN5flash19enable_sm80_to_sm89INS1_16FlashAttnBwdSm80INS1_25CollectiveMainloopBwdSm80ILi2ELi2EN4cute5tupleIJNS5_1CILi128EEES8_NS7_ILi64EEEEEENS_10bfloat16_tEfNS_4arch4Sm80ELb1ELb0ELb1ELb0ELb0ELb0ELb0ELb0ELi2ELi4ELi4ELi4ELb0EEENS1_21CollectiveEpilogueBwdISA_SB_SD_Li256ELb0ELb0ELi2EEENS1_25SingleTileBwdLPTSchedulerILb0ELi128ELb0EEEEEEEEEvNT_6ParamsE$_ZN4cute3eso3ESOILb1ELb0EJNS_5tupleIJNS2_IJNS_1CILi1EEENS2_IJS4_NS3_ILi2EEES5_EEEEEES5_NS2_IJS5_S5_EEEEEENS2_IJNS2_IJNS3_ILi0EEENS2_IJS4_NS3_ILi256EEEiEEEEEENS3_ILi2048EEENS2_IJiNS3_ILi4096EEEEEEEEEEEC2ERKS9_RKSH_) ;  /* 0xffffdb6000007944 */ /* 0x000fea0003c3ffff */
[----:B-1----:R-:W-:-:S04]  /*b700*/  MOV R5, 0x0 ;  /* 0x0000000000057802 */ /* 0x002fc80000000f00 */
[----:B------:R-:W-:Y:S05]  /*b710*/  RET.REL.NODEC R4 `(_ZN7cutlass13device_kernelIN5flash19enable_sm80_to_sm89INS1_16FlashAttnBwdSm80INS1_25CollectiveMainloopBwdSm80ILi2ELi2EN4cute5tupleIJNS5_1CILi128EEES8_NS7_ILi64EEEEEENS_10bfloat16_tEfNS_4arch4Sm80ELb1ELb0ELb1ELb0ELb0ELb0ELb0ELb0ELi2ELi4ELi4ELi4ELb0EEENS1_21CollectiveEpilogueBwdISA_SB_SD_Li256ELb0ELb0ELi2EEENS1_25SingleTileBwdLPTSchedulerILb0ELi128ELb0EEEEEEEEEvNT_6ParamsE) ;  /* 0xffff48e004007950 */ /* 0x000fea0003c3ffff */
        .type           $_ZN7cutlass13device_kernelIN5flash19enable_sm80_to_sm89INS1_16FlashAttnBwdSm80INS1_25CollectiveMainloopBwdSm80ILi2ELi2EN4cute5tupleIJNS5_1CILi128EEES8_NS7_ILi64EEEEEENS_10bfloat16_tEfNS_4arch4Sm80ELb1ELb0ELb1ELb0ELb0ELb0ELb0ELb0ELi2ELi4ELi4ELi4ELb0EEENS1_21CollectiveEpilogueBwdISA_SB_SD_Li256ELb0ELb0ELi2EEENS1_25SingleTileBwdLPTSchedulerILb0ELi128ELb0EEEEEEEEEvNT_6ParamsE$_ZN4cute5tupleIJNS0_IJNS0_IJNS_1CILi2EEES2_EEENS1_ILi8EEES3_EEENS0_IJNS0_IJNS1_ILi1EEEiEEENS1_ILi1024EEENS0_IJiiEEEEEEEEC2ERKS5_RKSA_,@function
        .size           $_ZN7cutlass13device_kernelIN5flash19enable_sm80_to_sm89INS1_16FlashAttnBwdSm80INS1_25CollectiveMainloopBwdSm80ILi2ELi2EN4cute5tupleIJNS5_1CILi128EEES8_NS7_ILi64EEEEEENS_10bfloat16_tEfNS_4arch4Sm80ELb1ELb0ELb1ELb0ELb0ELb0ELb0ELb0ELi2ELi4ELi4ELi4ELb0EEENS1_21CollectiveEpilogueBwdISA_SB_SD_Li256ELb0ELb0ELi2EEENS1_25SingleTileBwdLPTSchedulerILb0ELi128ELb0EEEEEEEEEvNT_6ParamsE$_ZN4cute5tupleIJNS0_IJNS0_IJNS_1CILi2EEES2_EEENS1_ILi8EEES3_EEENS0_IJNS0_IJNS1_ILi1EEEiEEENS1_ILi1024EEENS0_IJiiEEEEEEEEC2ERKS5_RKSA_,($_ZN7cutlass13device_kernelIN5flash19enable_sm80_to_sm89INS1_16FlashAttnBwdSm80INS1_25CollectiveMainloopBwdSm80ILi2ELi2EN4cute5tupleIJNS5_1CILi128EEES8_NS7_ILi64EEEEEENS_10bfloat16_tEfNS_4arch4Sm80ELb1ELb0ELb1ELb0ELb0ELb0ELb0ELb0ELi2ELi4ELi4ELi4ELb0EEENS1_21CollectiveEpilogueBwdISA_SB_SD_Li256ELb0ELb0ELi2EEENS1_25SingleTileBwdLPTSchedulerILb0ELi128ELb0EEEEEEEEEvNT_6ParamsE$_ZN4cute5tupleIJNS0_IJNS0_IJNS_1CILi2EEES2_EEES2_EEENS0_IJNS0_IJiiEEENS1_ILi8192EEEEEEEEC2ERKS4_RKS7_ - $_ZN7cutlass13device_kernelIN5flash19enable_sm80_to_sm89INS1_16FlashAttnBwdSm80INS1_25CollectiveMainloopBwdSm80ILi2ELi2EN4cute5tupleIJNS5_1CILi128EEES8_NS7_ILi64EEEEEENS_10bfloat16_tEfNS_4arch4Sm80ELb1ELb0ELb1ELb0ELb0ELb0ELb0ELb0ELi2ELi4ELi4ELi4ELb0EEENS1_21CollectiveEpilogueBwdISA_SB_SD_Li256ELb0ELb0ELi2EEENS1_25SingleTileBwdLPTSchedulerILb0ELi128ELb0EEEEEEEEEvNT_6ParamsE$_ZN4cute5tupleIJNS0_IJNS0_IJNS_1CILi2EEES2_EEENS1_ILi8EEES3_EEENS0_IJNS0_IJNS1_ILi1EEEiEEENS1_ILi1024EEENS0_IJiiEEEEEEEEC2ERKS5_RKSA_)
$_ZN7cutlass13device_kernelIN5flash19enable_sm80_to_sm89INS1_16FlashAttnBwdSm80INS1_25CollectiveMainloopBwdSm80ILi2ELi2EN4cute5tupleIJNS5_1CILi128EEES8_NS7_ILi64EEEEEENS_10bfloat16_tEfNS_4arch4Sm80ELb1ELb0ELb1ELb0ELb0ELb0ELb0ELb0ELi2ELi4ELi4ELi4ELb0EEENS1_21CollectiveEpilogueBwdISA_SB_SD_Li256ELb0ELb0ELi2EEENS1_25SingleTileBwdLPTSchedulerILb0ELi128ELb0EEEEEEEEEvNT_6ParamsE$_ZN4cute5tupleIJNS0_IJNS0_IJNS_1CILi2EEES2_EEENS1_ILi8EEES3_EEENS0_IJNS0_IJNS1_ILi1EEEiEEENS1_ILi1024EEENS0_IJiiEEEEEEEEC2ERKS5_RKSA_:
[----:B------:R-:W-:Y:S02]  /*b720*/  MOV R8, 0xb740 ;  /* 0x0000b74000087802 */ /* 0x000fe40000000f00 */
[----:B------:R-:W-:Y:S05]  /*b730*/  CALL.REL.NOINC `($_ZN7cutlass13device_kernelIN5flash19enable_sm80_to_sm89INS1_16FlashAttnBwdSm80INS1_25CollectiveMainloopBwdSm80ILi2ELi2EN4cute5tupleIJNS5_1CILi128EEES8_NS7_ILi64EEEEEENS_10bfloat16_tEfNS_4arch4Sm80ELb1ELb0ELb1ELb0ELb0ELb0ELb0ELb0ELi2ELi4ELi4ELi4ELb0EEENS1_21CollectiveEpilogueBwdISA_SB_SD_Li256ELb0ELb0ELi2EEENS1_25SingleTileBwdLPTSchedulerILb0ELi128ELb0EEEEEEEEEvNT_6ParamsE$_ZN4cute3eso3ESOILb1ELb0EJNS_5tupleIJNS2_IJNS_1CILi2EEES4_EEENS3_ILi8EEES5_EEENS2_IJNS2_IJNS3_ILi1EEEiEEENS3_ILi1024EEENS2_IJiiEEEEEEEEC2ERKS7_RKSC_) ;  /* 0xffffdc0000007944 */ /* 0x000fea0003c3ffff */
[----:B------:R-:W-:-:S04]  /*b740*/  MOV R7, 0x0 ;  /* 0x0000000000077802 */ /* 0x000fc80000000f00 */
[----:B------:R-:W-:Y:S05]  /*b750*/  RET.REL.NODEC R6 `(_ZN7cutlass13device_kernelIN5flash19enable_sm80_to_sm89INS1_16FlashAttnBwdSm80INS1_25CollectiveMainloopBwdSm80ILi2ELi2EN4cute5tupleIJNS5_1CILi128EEES8_NS7_ILi64EEEEEENS_10bfloat16_tEfNS_4arch4Sm80ELb1ELb0ELb1ELb0ELb0ELb0ELb0ELb0ELi2ELi4ELi4ELi4ELb0EEENS1_21CollectiveEpilogueBwdISA_SB_SD_Li256ELb0ELb0ELi2EEENS1_25SingleTileBwdLPTSchedulerILb0ELi128ELb0EEEEEEEEEvNT_6ParamsE) ;  /* 0xffff48a006007950 */ /* 0x000fea0003c3ffff */
        .type           $_ZN7cutlass13device_kernelIN5flash19enable_sm80_to_sm89INS1_16FlashAttnBwdSm80INS1_25CollectiveMainloopBwdSm80ILi2ELi2EN4cute5tupleIJNS5_1CILi128EEES8_NS7_ILi64EEEEEENS_10bfloat16_tEfNS_4arch4Sm80ELb1ELb0ELb1ELb0ELb0ELb0ELb0ELb0ELi2ELi4ELi4ELi4ELb0EEENS1_21CollectiveEpilogueBwdISA_SB_SD_Li256ELb0ELb0ELi2EEENS1_25SingleTileBwdLPTSchedulerILb0ELi128ELb0EEEEEEEEEvNT_6ParamsE$_ZN4cute5tupleIJNS0_IJNS0_IJNS_1CILi2EEES2_EEES2_EEENS0_IJNS0_IJiiEEENS1_ILi8192EEEEEEEEC2ERKS4_RKS7_,@function
        .size           $_ZN7cutlass13device_kernelIN5flash19enable_sm80_to_sm89INS1_16FlashAttnBwdSm80INS1_25CollectiveMainloopBwdSm80ILi2ELi2EN4cute5tupleIJNS5_1CILi128EEES8_NS7_ILi64EEEEEENS_10bfloat16_tEfNS_4arch4Sm80ELb1ELb0ELb1ELb0ELb0ELb0ELb0ELb0ELi2ELi4ELi4ELi4ELb0EEENS1_21CollectiveEpilogueBwdISA_SB_SD_Li256ELb0ELb0ELi2EEENS1_25SingleTileBwdLPTSchedulerILb0ELi128ELb0EEEEEEEEEvNT_6ParamsE$_ZN4cute5tupleIJNS0_IJNS0_IJNS_1CILi2EEES2_EEES2_EEENS0_IJNS0_IJiiEEENS1_ILi8192EEEEEEEEC2ERKS4_RKS7_,($_ZN7cutlass13device_kernelIN5flash19enable_sm80_to_sm89INS1_16FlashAttnBwdSm80INS1_25CollectiveMainloopBwdSm80ILi2ELi2EN4cute5tupleIJNS5_1CILi128EEES8_NS7_ILi64EEEEEENS_10bfloat16_tEfNS_4arch4Sm80ELb1ELb0ELb1ELb0ELb0ELb0ELb0ELb0ELi2ELi4ELi4ELi4ELb0EEENS1_21CollectiveEpilogueBwdISA_SB_SD_Li256ELb0ELb0ELi2EEENS1_25SingleTileBwdLPTSchedulerILb0ELi128ELb0EEEEEEEEEvNT_6ParamsE$_ZN4cute5tupleIJNS0_IJNS0_IJNS_1CILi2EEES2_EEES3_NS1_ILi8EEEEEENS0_IJNS0_IJiNS1_ILi512EEEEEENS0_IJiiEEENS1_ILi1024EEEEEEEEC2ERKS5_RKSA_ - $_ZN7cutlass13device_kernelIN5flash19enable_sm80_to_sm89INS1_16FlashAttnBwdSm80INS1_25CollectiveMainloopBwdSm80ILi2ELi2EN4cute5tupleIJNS5_1CILi128EEES8_NS7_ILi64EEEEEENS_10bfloat16_tEfNS_4arch4Sm80ELb1ELb0ELb1ELb0ELb0ELb0ELb0ELb0ELi2ELi4ELi4ELi4ELb0EEENS1_21CollectiveEpilogueBwdISA_SB_SD_Li256ELb0ELb0ELi2EEENS1_25SingleTileBwdLPTSchedulerILb0ELi128ELb0EEEEEEEEEvNT_6ParamsE$_ZN4cute5tupleIJNS0_IJNS0_IJNS_1CILi2EEES2_EEES2_EEENS0_IJNS0_IJiiEEENS1_ILi8192EEEEEEEEC2ERKS4_RKS7_)
$_ZN7cutlass13device_kernelIN5flash19enable_sm80_to_sm89INS1_16FlashAttnBwdSm80INS1_25CollectiveMainloopBwdSm80ILi2ELi2EN4cute5tupleIJNS5_1CILi128EEES8_NS7_ILi64EEEEEENS_10bfloat16_tEfNS_4arch4Sm80ELb1ELb0ELb1ELb0ELb0ELb0ELb0ELb0ELi2ELi4ELi4ELi4ELb0EEENS1_21CollectiveEpilogueBwdISA_SB_SD_Li256ELb0ELb0ELi2EEENS1_25SingleTileBwdLPTSchedulerILb0ELi128ELb0EEEEEEEEEvNT_6ParamsE$_ZN4cute5tupleIJNS0_IJNS0_IJNS_1CILi2EEES2_EEES2_EEENS0_IJNS0_IJiiEEENS1_ILi8192EEEEEEEEC2ERKS4_RKS7_:
[----:B------:R-:W-:Y:S02]  /*b760*/  MOV R6, 0xb780 ;  /* 0x0000b78000067802 */ /* 0x000fe40000000f00 */
[----:B------:R-:W-:Y:S05]  /*b770*/  CALL.REL.NOINC `($_ZN7cutlass13device_kernelIN5flash19enable_sm80_to_sm89INS1_16FlashAttnBwdSm80INS1_25CollectiveMainloopBwdSm80ILi2ELi2EN4cute5tupleIJNS5_1CILi128EEES8_NS7_ILi64EEEEEENS_10bfloat16_tEfNS_4arch4Sm80ELb1ELb0ELb1ELb0ELb0ELb0ELb0ELb0ELi2ELi4ELi4ELi4ELb0EEENS1_21CollectiveEpilogueBwdISA_SB_SD_Li256ELb0ELb0ELi2EEENS1_25SingleTileBwdLPTSchedulerILb0ELi128ELb0EEEEEEEEEvNT_6ParamsE$_ZN4cute3eso3ESOILb1ELb0EJNS_5tupleIJNS2_IJNS_1CILi2EEES4_EEES4_EEENS2_IJNS2_IJiiEEENS3_ILi8192EEEEEEEEC2ERKS6_RKS9_) ;  /* 0xffffdc2000007944 */ /* 0x000fea0003c3ffff */
[----:B------:R-:W-:-:S04]  /*b780*/  MOV R9, 0x0 ;  /* 0x0000000000097802 */ /* 0x000fc80000000f00 */
[----:B------:R-:W-:Y:S05]  /*b790*/  RET.REL.NODEC R8 `(_ZN7cutlass13device_kernelIN5flash19enable_sm80_to_sm89INS1_16FlashAttnBwdSm80INS1_25CollectiveMainloopBwdSm80ILi2ELi2EN4cute5tupleIJNS5_1CILi128EEES8_NS7_ILi64EEEEEENS_10bfloat16_tEfNS_4arch4Sm80ELb1ELb0ELb1ELb0ELb0ELb0ELb0ELb0ELi2ELi4ELi4ELi4ELb0EEENS1_21CollectiveEpilogueBwdISA_SB_SD_Li256ELb0ELb0ELi2EEENS1_25SingleTileBwdLPTSchedulerILb0ELi128ELb0EEEEEEEEEvNT_6ParamsE) ;  /* 0xffff486008007950 */ /* 0x000fea0003c3ffff */
        .type           $_ZN7cutlass13device_kernelIN5flash19enable_sm80_to_sm89INS1_16FlashAttnBwdSm80INS1_25CollectiveMainloopBwdSm80ILi2ELi2EN4cute5tupleIJNS5_1CILi128EEES8_NS7_ILi64EEEEEENS_10bfloat16_tEfNS_4arch4Sm80ELb1ELb0ELb1ELb0ELb0ELb0ELb0ELb0ELi2ELi4ELi4ELi4ELb0EEENS1_21CollectiveEpilogueBwdISA_SB_SD_Li256ELb0ELb0ELi2EEENS1_25SingleTileBwdLPTSchedulerILb0ELi128ELb0EEEEEEEEEvNT_6ParamsE$_ZN4cute5tupleIJNS0_IJNS0_IJNS_1CILi2EEES2_EEES3_NS1_ILi8EEEEEENS0_IJNS0_IJiNS1_ILi512EEEEEENS0_IJiiEEENS1_ILi1024EEEEEEEEC2ERKS5_RKSA_,@function
        .size           $_ZN7cutlass13device_kernelIN5flash19enable_sm80_to_sm89INS1_16FlashAttnBwdSm80INS1_25CollectiveMainloopBwdSm80ILi2ELi2EN4cute5tupleIJNS5_1CILi128EEES8_NS7_ILi64EEEEEENS_10bfloat16_tEfNS_4arch4Sm80ELb1ELb0ELb1ELb0ELb0ELb0ELb0ELb0ELi2ELi4ELi4ELi4ELb0EEENS1_21CollectiveEpilogueBwdISA_SB_SD_Li256ELb0ELb0ELi2EEENS1_25SingleTileBwdLPTSchedulerILb0ELi128ELb0EEEEEEEEEvNT_6ParamsE$_ZN4cute5tupleIJNS0_IJNS0_IJNS_1CILi2EEES2_EEES3_NS1_ILi8EEEEEENS0_IJNS0_IJiNS1_ILi512EEEEEENS0_IJiiEEENS1_ILi1024EEEEEEEEC2ERKS5_RKSA_,($_ZN7cutlass13device_kernelIN5flash19enable_sm80_to_sm89INS1_16FlashAttnBwdSm80INS1_25CollectiveMainloopBwdSm80ILi2ELi2EN4cute5tupleIJNS5_1CILi128EEES8_NS7_ILi64EEEEEENS_10bfloat16_tEfNS_4arch4Sm80ELb1ELb0ELb1ELb0ELb0ELb0ELb0ELb0ELi2ELi4ELi4ELi4ELb0EEENS1_21CollectiveEpilogueBwdISA_SB_SD_Li256ELb0ELb0ELi2EEENS1_25SingleTileBwdLPTSchedulerILb0ELi128ELb0EEEEEEEEEvNT_6ParamsE$_ZN4cute5tupleIJNS0_IJNS0_IJNS_1CILi2EEES2_S2_EEES2_NS0_IJNS0_IJS2_S2_EEES2_EEEEEENS0_IJNS0_IJNS1_ILi1EEENS1_ILi512EEEiEEENS1_ILi4096EEENS0_IJNS0_IJiiEEENS1_ILi8192EEEEEEEEEEEC2ERKS6_RKSE_ - $_ZN7cutlass13device_kernelIN5flash19enable_sm80_to_sm89INS1_16FlashAttnBwdSm80INS1_25CollectiveMainloopBwdSm80ILi2ELi2EN4cute5tupleIJNS5_1CILi128EEES8_NS7_ILi64EEEEEENS_10bfloat16_tEfNS_4arch4Sm80ELb1ELb0ELb1ELb0ELb0ELb0ELb0ELb0ELi2ELi4ELi4ELi4ELb0EEENS1_21CollectiveEpilogueBwdISA_SB_SD_Li256ELb0ELb0ELi2EEENS1_25SingleTileBwdLPTSchedulerILb0ELi128ELb0EEEEEEEEEvNT_6ParamsE$_ZN4cute5tupleIJNS0_IJNS0_IJNS_1CILi2EEES2_EEES3_NS1_ILi8EEEEEENS0_IJNS0_IJiNS1_ILi512EEEEEENS0_IJiiEEENS1_ILi1024EEEEEEEEC2ERKS5_RKSA_)
$_ZN7cutlass13device_kernelIN5flash19enable_sm80_to_sm89INS1_16FlashAttnBwdSm80INS1_25CollectiveMainloopBwdSm80ILi2ELi2EN4cute5tupleIJNS5_1CILi128EEES8_NS7_ILi64EEEEEENS_10bfloat16_tEfNS_4arch4Sm80ELb1ELb0ELb1ELb0ELb0ELb0ELb0ELb0ELi2ELi4ELi4ELi4ELb0EEENS1_21CollectiveEpilogueBwdISA_SB_SD_Li256ELb0ELb0ELi2EEENS1_25SingleTileBwdLPTSchedulerILb0ELi128ELb0EEEEEEEEEvNT_6ParamsE$_ZN4cute5tupleIJNS0_IJNS0_IJNS_1CILi2EEES2_EEES3_NS1_ILi8EEEEEENS0_IJNS0_IJiNS1_ILi512EEEEEENS0_IJiiEEENS1_ILi1024EEEEEEEEC2ERKS5_RKSA_:
[----:B------:R-:W-:Y:S02]  /*b7a0*/  MOV R8, 0xb7c0 ;  /* 0x0000b7c000087802 */ /* 0x000fe40000000f00 */
[----:B------:R-:W-:Y:S05]  /*b7b0*/  CALL.REL.NOINC `($_ZN7cutlass13device_kernelIN5flash19enable_sm80_to_sm89INS1_16FlashAttnBwdSm80INS1_25CollectiveMainloopBwdSm80ILi2ELi2EN4cute5tupleIJNS5_1CILi128EEES8_NS7_ILi64EEEEEENS_10bfloat16_tEfNS_4arch4Sm80ELb1ELb0ELb1ELb0ELb0ELb0ELb0ELb0ELi2ELi4ELi4ELi4ELb0EEENS1_21CollectiveEpilogueBwdISA_SB_SD_Li256ELb0ELb0ELi2EEENS1_25SingleTileBwdLPTSchedulerILb0ELi128ELb0EEEEEEEEEvNT_6ParamsE$_ZN4cute3eso3ESOILb1ELb0EJNS_5tupleIJNS2_IJNS_1CILi2EEES4_EEES5_NS3_ILi8EEEEEENS2_IJNS2_IJiNS3_ILi512EEEEEENS2_IJiiEEENS3_ILi1024EEEEEEEEC2ERKS7_RKSC_) ;  /* 0xffffdc4000007944 */ /* 0x000fea0003c3ffff */
[----:B-1----:R-:W-:Y:S02]  /*b7c0*/  MOV R2, R6 ;  /* 0x0000000600027202 */ /* 0x002fe40000000f00 */
[----:B------:R-:W-:-:S04]  /*b7d0*/  MOV R3, 0x0 ;  /* 0x0000000000037802 */ /* 0x000fc80000000f00 */
[----:B------:R-:W-:Y:S05]  /*b7e0*/  RET.REL.NODEC R2 `(_ZN7cutlass13device_kernelIN5flash19enable_sm80_to_sm89INS1_16FlashAttnBwdSm80INS1_25CollectiveMainloopBwdSm80ILi2ELi2EN4cute5tupleIJNS5_1CILi128EEES8_NS7_ILi64EEEEEENS_10bfloat16_tEfNS_4arch4Sm80ELb1ELb0ELb1ELb0ELb0ELb0ELb0ELb0ELi2ELi4ELi4ELi4ELb0EEENS1_21CollectiveEpilogueBwdISA_SB_SD_Li256ELb0ELb0ELi2EEENS1_25SingleTileBwdLPTSchedulerILb0ELi128ELb0EEEEEEEEEvNT_6ParamsE) ;  /* 0xffff481002007950 */ /* 0x000fea0003c3ffff */
        .type           $_ZN7cutlass13device_kernelIN5flash19enable_sm80_to_sm89INS1_16FlashAttnBwdSm80INS1_25CollectiveMainloopBwdSm80ILi2ELi2EN4cute5tupleIJNS5_1CILi128EEES8_NS7_ILi64EEEEEENS_10bfloat16_tEfNS_4arch4Sm80ELb1ELb0ELb1ELb0ELb0ELb0ELb0ELb0ELi2ELi4ELi4ELi4ELb0EEENS1_21CollectiveEpilogueBwdISA_SB_SD_Li256ELb0ELb0ELi2EEENS1_25SingleTileBwdLPTSchedulerILb0ELi128ELb0EEEEEEEEEvNT_6ParamsE$_ZN4cute5tupleIJNS0_IJNS0_IJNS_1CILi2EEES2_S2_EEES2_NS0_IJNS0_IJS2_S2_EEES2_EEEEEENS0_IJNS0_IJNS1_ILi1EEENS1_ILi512EEEiEEENS1_ILi4096EEENS0_IJNS0_IJiiEEENS1_ILi8192EEEEEEEEEEEC2ERKS6_RKSE_,@function
        .size           $_ZN7cutlass13device_kernelIN5flash19enable_sm80_to_sm89INS1_16FlashAttnBwdSm80INS1_25CollectiveMainloopBwdSm80ILi2ELi2EN4cute5tupleIJNS5_1CILi128EEES8_NS7_ILi64EEEEEENS_10bfloat16_tEfNS_4arch4Sm80ELb1ELb0ELb1ELb0ELb0ELb0ELb0ELb0ELi2ELi4ELi4ELi4ELb0EEENS1_21CollectiveEpilogueBwdISA_SB_SD_Li256ELb0ELb0ELi2EEENS1_25SingleTileBwdLPTSchedulerILb0ELi128ELb0EEEEEEEEEvNT_6ParamsE$_ZN4cute5tupleIJNS0_IJNS0_IJNS_1CILi2EEES2_S2_EEES2_NS0_IJNS0_IJS2_S2_EEES2_EEEEEENS0_IJNS0_IJNS1_ILi1EEENS1_ILi512EEEiEEENS1_ILi4096EEENS0_IJNS0_IJiiEEENS1_ILi8192EEEEEEEEEEEC2ERKS6_RKSE_,($_ZN7cutlass13device_kernelIN5flash19enable_sm80_to_sm89INS1_16FlashAttnBwdSm80INS1_25CollectiveMainloopBwdSm80ILi2ELi2EN4cute5tupleIJNS5_1CILi128EEES8_NS7_ILi64EEEEEENS_10bfloat16_tEfNS_4arch4Sm80ELb1ELb0ELb1ELb0ELb0ELb0ELb0ELb0ELi2ELi4ELi4ELi4ELb0EEENS1_21CollectiveEpilogueBwdISA_SB_SD_Li256ELb0ELb0ELi2EEENS1_25SingleTileBwdLPTSchedulerILb0ELi128ELb0EEEEEEEEEvNT_6ParamsE$_ZN4cute5tupleIJNS0_IJNS0_IJNS_1CILi2EEES2_S2_EEES2_NS0_IJS2_S2_EEEEEENS0_IJNS0_IJNS1_ILi1EEENS1_ILi512EEEiEEENS1_ILi4096EEENS0_IJiiEEEEEEEEC2ERKS5_RKSB_ - $_ZN7cutlass13device_kernelIN5flash19enable_sm80_to_sm89INS1_16FlashAttnBwdSm80INS1_25CollectiveMainloopBwdSm80ILi2ELi2EN4cute5tupleIJNS5_1CILi128EEES8_NS7_ILi64EEEEEENS_10bfloat16_tEfNS_4arch4Sm80ELb1ELb0ELb1ELb0ELb0ELb0ELb0ELb0ELi2ELi4ELi4ELi4ELb0EEENS1_21CollectiveEpilogueBwdISA_SB_SD_Li256ELb0ELb0ELi2EEENS1_25SingleTileBwdLPTSchedulerILb0ELi128ELb0EEEEEEEEEvNT_6ParamsE$_ZN4cute5tupleIJNS0_IJNS0_IJNS_1CILi2EEES2_S2_EEES2_NS0_IJNS0_IJS2_S2_EEES2_EEEEEENS0_IJNS0_IJNS1_ILi1EEENS1_ILi512EEEiEEENS1_ILi4096EEENS0_IJNS0_IJiiEEENS1_ILi8192EEEEEEEEEEEC2ERKS6_RKSE_)
$_ZN7cutlass13device_kernelIN5flash19enable_sm80_to_sm89INS1_16FlashAttnBwdSm80INS1_25CollectiveMainloopBwdSm80ILi2ELi2EN4cute5tupleIJNS5_1CILi128EEES8_NS7_ILi64EEEEEENS_10bfloat16_tEfNS_4arch4Sm80ELb1ELb0ELb1ELb0ELb0ELb0ELb0ELb0ELi2ELi4ELi4ELi4ELb0EEENS1_21CollectiveEpilogueBwdISA_SB_SD_Li256ELb0ELb0ELi2EEENS1_25SingleTileBwdLPTSchedulerILb0ELi128ELb0EEEEEEEEEvNT_6ParamsE$_ZN4cute5tupleIJNS0_IJNS0_IJNS_1CILi2EEES2_S2_EEES2_NS0_IJNS0_IJS2_S2_EEES2_EEEEEENS0_IJNS0_IJNS1_ILi1EEENS1_ILi512EEEiEEENS1_ILi4096EEENS0_IJNS0_IJiiEEENS1_ILi8192EEEEEEEEEEEC2ERKS6_RKSE_:
[----:B------:R-:W-:Y:S02]  /*b7f0*/  MOV R8, 0xb810 ;  /* 0x0000b81000087802 */ /* 0x000fe40000000f00 */
[----:B------:R-:W-:Y:S05]  /*b800*/  CALL.REL.NOINC `($_ZN7cutlass13device_kernelIN5flash19enable_sm80_to_sm89INS1_16FlashAttnBwdSm80INS1_25CollectiveMainloopBwdSm80ILi2ELi2EN4cute5tupleIJNS5_1CILi128EEES8_NS7_ILi64EEEEEENS_10bfloat16_tEfNS_4arch4Sm80ELb1ELb0ELb1ELb0ELb0ELb0ELb0ELb0ELi2ELi4ELi4ELi4ELb0EEENS1_21CollectiveEpilogueBwdISA_SB_SD_Li256ELb0ELb0ELi2EEENS1_25SingleTileBwdLPTSchedulerILb0ELi128ELb0EEEEEEEEEvNT_6ParamsE$_ZN4cute3eso3ESOILb1ELb0EJNS_5tupleIJNS2_IJNS_1CILi2EEES4_S4_EEES4_NS2_IJNS2_IJS4_S4_EEES4_EEEEEENS2_IJNS2_IJNS3_ILi1EEENS3_ILi512EEEiEEENS3_ILi4096EEENS2_IJNS2_IJiiEEENS3_ILi8192EEEEEEEEEEEC2ERKS8_RKSG_) ;  /* 0xffffdc5000007944 */ /* 0x000fea0003c3ffff */
[----:B-1----:R-:W-:Y:S02]  /*b810*/  MOV R2, R6 ;  /* 0x0000000600027202 */ /* 0x002fe40000000f00 */
[----:B------:R-:W-:-:S04]  /*b820*/  MOV R3, 0x0 ;  /* 0x0000000000037802 */ /* 0x000fc80000000f00 */
[----:B------:R-:W-:Y:S05]  /*b830*/  RET.REL.NODEC R2 `(_ZN7cutlass13device_kernelIN5flash19enable_sm80_to_sm89INS1_16FlashAttnBwdSm80INS1_25CollectiveMainloopBwdSm80ILi2ELi2EN4cute5tupleIJNS5_1CILi128EEES8_NS7_ILi64EEEEEENS_10bfloat16_tEfNS_4arch4Sm80ELb1ELb0ELb1ELb0ELb0ELb0ELb0ELb0ELi2ELi4ELi4ELi4ELb0EEENS1_21CollectiveEpilogueBwdISA_SB_SD_Li256ELb0ELb0ELi2EEENS1_25SingleTileBwdLPTSchedulerILb0ELi128ELb0EEEEEEEEEvNT_6ParamsE) ;  /* 0xffff47c002007950 */ /* 0x000fea0003c3ffff */
        .type           $_ZN7cutlass13device_kernelIN5flash19enable_sm80_to_sm89INS1_16FlashAttnBwdSm80INS1_25CollectiveMainloopBwdSm80ILi2ELi2EN4cute5tupleIJNS5_1CILi128EEES8_NS7_ILi64EEEEEENS_10bfloat16_tEfNS_4arch4Sm80ELb1ELb0ELb1ELb0ELb0ELb0ELb0ELb0ELi2ELi4ELi4ELi4ELb0EEENS1_21CollectiveEpilogueBwdISA_SB_SD_Li256ELb0ELb0ELi2EEENS1_25SingleTileBwdLPTSchedulerILb0ELi128ELb0EEEEEEEEEvNT_6ParamsE$_ZN4cute5tupleIJNS0_IJNS0_IJNS_1CILi2EEES2_S2_EEES2_NS0_IJS2_S2_EEEEEENS0_IJNS0_IJNS1_ILi1EEENS1_ILi512EEEiEEENS1_ILi4096EEENS0_IJiiEEEEEEEEC2ERKS5_RKSB_,@function
        .size           $_ZN7cutlass13device_kernelIN5flash19enable_sm80_to_sm89INS1_16FlashAttnBwdSm80INS1_25CollectiveMainloopBwdSm80ILi2ELi2EN4cute5tupleIJNS5_1CILi128EEES8_NS7_ILi64EEEEEENS_10bfloat16_tEfNS_4arch4Sm80ELb1ELb0ELb1ELb0ELb0ELb0ELb0ELb0ELi2ELi4ELi4ELi4ELb0EEENS1_21CollectiveEpilogueBwdISA_SB_SD_Li256ELb0ELb0ELi2EEENS1_25SingleTileBwdLPTSchedulerILb0ELi128ELb0EEEEEEEEEvNT_6ParamsE$_ZN4cute5tupleIJNS0_IJNS0_IJNS_1CILi2EEES2_S2_EEES2_NS0_IJS2_S2_EEEEEENS0_IJNS0_IJNS1_ILi1EEENS1_ILi512EEEiEEENS1_ILi4096EEENS0_IJiiEEEEEEEEC2ERKS5_RKSB_,($_ZN7cutlass13device_kernelIN5flash19enable_sm80_to_sm89INS1_16FlashAttnBwdSm80INS1_25CollectiveMainloopBwdSm80ILi2ELi2EN4cute5tupleIJNS5_1CILi128EEES8_NS7_ILi64EEEEEENS_10bfloat16_tEfNS_4arch4Sm80ELb1ELb0ELb1ELb0ELb0ELb0ELb0ELb0ELi2ELi4ELi4ELi4ELb0EEENS1_21CollectiveEpilogueBwdISA_SB_SD_Li256ELb0ELb0ELi2EEENS1_25SingleTileBwdLPTSchedulerILb0ELi128ELb0EEEEEEEEEvNT_6ParamsE$_ZN4cute5tupleIJNS0_IJNS0_IJNS_1CILi8EEENS1_ILi1EEEEEENS0_IJNS1_ILi2EEEEEEEEENS0_IJNS0_IJS3_NS1_ILi0EEEEEENS0_IJiEEEEEEEEC2ERKS7_RKSB_ - $_ZN7cutlass13device_kernelIN5flash19enable_sm80_to_sm89INS1_16FlashAttnBwdSm80INS1_25CollectiveMainloopBwdSm80ILi2ELi2EN4cute5tupleIJNS5_1CILi128EEES8_NS7_ILi64EEEEEENS_10bfloat16_tEfNS_4arch4Sm80ELb1ELb0ELb1ELb0ELb0ELb0ELb0ELb0ELi2ELi4ELi4ELi4ELb0EEENS1_21CollectiveEpilogueBwdISA_SB_SD_Li256ELb0ELb0ELi2EEENS1_25SingleTileBwdLPTSchedulerILb0ELi128ELb0EEEEEEEEEvNT_6ParamsE$_ZN4cute5tupleIJNS0_IJNS0_IJNS_1CILi2EEES2_S2_EEES2_NS0_IJS2_S2_EEEEEENS0_IJNS0_IJNS1_ILi1EEENS1_ILi512EEEiEEENS1_ILi4096EEENS0_IJiiEEEEEEEEC2ERKS5_RKSB_)
$_ZN7cutlass13device_kernelIN5flash19enable_sm80_to_sm89INS1_16FlashAttnBwdSm80INS1_25CollectiveMainloopBwdSm80ILi2ELi2EN4cute5tupleIJNS5_1CILi128EEES8_NS7_ILi64EEEEEENS_10bfloat16_tEfNS_4arch4Sm80ELb1ELb0ELb1ELb0ELb0ELb0ELb0ELb0ELi2ELi4ELi4ELi4ELb0EEENS1_21CollectiveEpilogueBwdISA_SB_SD_Li256ELb0ELb0ELi2EEENS1_25SingleTileBwdLPTSchedulerILb0ELi128ELb0EEEEEEEEEvNT_6ParamsE$_ZN4cute5tupleIJNS0_IJNS0_IJNS_1CILi2EEES2_S2_EEES2_NS0_IJS2_S2_EEEEEENS0_IJNS0_IJNS1_ILi1EEENS1_ILi512EEEiEEENS1_ILi4096EEENS0_IJiiEEEEEEEEC2ERKS5_RKSB_:
[----:B------:R-:W-:Y:S02]  /*b840*/  MOV R8, 0xb860 ;  /* 0x0000b86000087802 */ /* 0x000fe40000000f00 */
[----:B------:R-:W-:Y:S05]  /*b850*/  CALL.REL.NOINC `($_ZN7cutlass13device_kernelIN5flash19enable_sm80_to_sm89INS1_16FlashAttnBwdSm80INS1_25CollectiveMainloopBwdSm80ILi2ELi2EN4cute5tupleIJNS5_1CILi128EEES8_NS7_ILi64EEEEEENS_10bfloat16_tEfNS_4arch4Sm80ELb1ELb0ELb1ELb0ELb0ELb0ELb0ELb0ELi2ELi4ELi4ELi4ELb0EEENS1_21CollectiveEpilogueBwdISA_SB_SD_Li256ELb0ELb0ELi2EEENS1_25SingleTileBwdLPTSchedulerILb0ELi128ELb0EEEEEEEEEvNT_6ParamsE$_ZN4cute3eso3ESOILb1ELb0EJNS_5tupleIJNS2_IJNS_1CILi2EEES4_S4_EEES4_NS2_IJS4_S4_EEEEEENS2_IJNS2_IJNS3_ILi1EEENS3_ILi512EEEiEEENS3_ILi4096EEENS2_IJiiEEEEEEEEC2ERKS7_RKSD_) ;  /* 0xffffdc6000007944 */ /* 0x000fea0003c3ffff */
[----:B-1----:R-:W-:Y:S02]  /*b860*/  MOV R2, R6 ;  /* 0x0000000600027202 */ /* 0x002fe40000000f00 */
[----:B------:R-:W-:-:S04]  /*b870*/  MOV R3, 0x0 ;  /* 0x0000000000037802 */ /* 0x000fc80000000f00 */
[----:B------:R-:W-:Y:S05]  /*b880*/  RET.REL.NODEC R2 `(_ZN7cutlass13device_kernelIN5flash19enable_sm80_to_sm89INS1_16FlashAttnBwdSm80INS1_25CollectiveMainloopBwdSm80ILi2ELi2EN4cute5tupleIJNS5_1CILi128EEES8_NS7_ILi64EEEEEENS_10bfloat16_tEfNS_4arch4Sm80ELb1ELb0ELb1ELb0ELb0ELb0ELb0ELb0ELi2ELi4ELi4ELi4ELb0EEENS1_21CollectiveEpilogueBwdISA_SB_SD_Li256ELb0ELb0ELi2EEENS1_25SingleTileBwdLPTSchedulerILb0ELi128ELb0EEEEEEEEEvNT_6ParamsE) ;  /* 0xffff477002007950 */ /* 0x000fea0003c3ffff */
        .type           $_ZN7cutlass13device_kernelIN5flash19enable_sm80_to_sm89INS1_16FlashAttnBwdSm80INS1_25CollectiveMainloopBwdSm80ILi2ELi2EN4cute5tupleIJNS5_1CILi128EEES8_NS7_ILi64EEEEEENS_10bfloat16_tEfNS_4arch4Sm80ELb1ELb0ELb1ELb0ELb0ELb0ELb0ELb0ELi2ELi4ELi4ELi4ELb0EEENS1_21CollectiveEpilogueBwdISA_SB_SD_Li256ELb0ELb0ELi2EEENS1_25SingleTileBwdLPTSchedulerILb0ELi128ELb0EEEEEEEEEvNT_6ParamsE$_ZN4cute5tupleIJNS0_IJNS0_IJNS_1CILi8EEENS1_ILi1EEEEEENS0_IJNS1_ILi2EEEEEEEEENS0_IJNS0_IJS3_NS1_ILi0EEEEEENS0_IJiEEEEEEEEC2ERKS7_RKSB_,@function
        .size           $_ZN7cutlass13device_kernelIN5flash19enable_sm80_to_sm89INS1_16FlashAttnBwdSm80INS1_25CollectiveMainloopBwdSm80ILi2ELi2EN4cute5tupleIJNS5_1CILi128EEES8_NS7_ILi64EEEEEENS_10bfloat16_tEfNS_4arch4Sm80ELb1ELb0ELb1ELb0ELb0ELb0ELb0ELb0ELi2ELi4ELi4ELi4ELb0EEENS1_21CollectiveEpilogueBwdISA_SB_SD_Li256ELb0ELb0ELi2EEENS1_25SingleTileBwdLPTSchedulerILb0ELi128ELb0EEEEEEEEEvNT_6ParamsE$_ZN4cute5tupleIJNS0_IJNS0_IJNS_1CILi8EEENS1_ILi1EEEEEENS0_IJNS1_ILi2EEEEEEEEENS0_IJNS0_IJS3_NS1_ILi0EEEEEENS0_IJiEEEEEEEEC2ERKS7_RKSB_,($_ZN7cutlass13device_kernelIN5flash19enable_sm80_to_sm89INS1_16FlashAttnBwdSm80INS1_25CollectiveMainloopBwdSm80ILi2ELi2EN4cute5tupleIJNS5_1CILi128EEES8_NS7_ILi64EEEEEENS_10bfloat16_tEfNS_4arch4Sm80ELb1ELb0ELb1ELb0ELb0ELb0ELb0ELb0ELi2ELi4ELi4ELi4ELb0EEENS1_21CollectiveEpilogueBwdISA_SB_SD_Li256ELb0ELb0ELi2EEENS1_25SingleTileBwdLPTSchedulerILb0ELi128ELb0EEEEEEEEEvNT_6ParamsE$_ZN4cute5tupleIJNS0_IJNS0_IJNS_1CILi8EEENS1_ILi1EEEEEENS1_ILi2EEEEEENS0_IJNS0_IJS3_NS1_ILi0EEEEEEiEEEEEC2ERKS6_RKS9_ - $_ZN7cutlass13device_kernelIN5flash19enable_sm80_to_sm89INS1_16FlashAttnBwdSm80INS1_25CollectiveMainloopBwdSm80ILi2ELi2EN4cute5tupleIJNS5_1CILi128EEES8_NS7_ILi64EEEEEENS_10bfloat16_tEfNS_4arch4Sm80ELb1ELb0ELb1ELb0ELb0ELb0ELb0ELb0ELi2ELi4ELi4ELi4ELb0EEENS1_21CollectiveEpilogueBwdISA_SB_SD_Li256ELb0ELb0ELi2EEENS1_25SingleTileBwdLPTSchedulerILb0ELi128ELb0EEEEEEEEEvNT_6ParamsE$_ZN4cute5tupleIJNS0_IJNS0_IJNS_1CILi8EEENS1_ILi1EEEEEENS0_IJNS1_ILi2EEEEEEEEENS0_IJNS0_IJS3_NS1_ILi0EEEEEENS0_IJiEEEEEEEEC2ERKS7_RKSB_)
$_ZN7cutlass13device_kernelIN5flash19enable_sm80_to_sm89INS1_16FlashAttnBwdSm80INS1_25CollectiveMainloopBwdSm80ILi2ELi2EN4cute5tupleIJNS5_1CILi128EEES8_NS7_ILi64EEEEEENS_10bfloat16_tEfNS_4arch4Sm80ELb1ELb0ELb1ELb0ELb0ELb0ELb0ELb0ELi2ELi4ELi4ELi4ELb0EEENS1_21CollectiveEpilogueBwdISA_SB_SD_Li256ELb0ELb0ELi2EEENS1_25SingleTileBwdLPTSchedulerILb0ELi128ELb0EEEEEEEEEvNT_6ParamsE$_ZN4cute5tupleIJNS0_IJNS0_IJNS_1CILi8EEENS1_ILi1EEEEEENS0_IJNS1_ILi2EEEEEEEEENS0_IJNS0_IJS3_NS1_ILi0EEEEEENS0_IJiEEEEEEEEC2ERKS7_RKSB_:
[----:B------:R-:W-:Y:S02]  /*b890*/  MOV R8, 0xb8b0 ;  /* 0x0000b8b000087802 */ /* 0x000fe40000000f00 */
[----:B------:R-:W-:Y:S05]  /*b8a0*/  CALL.REL.NOINC `($_ZN7cutlass13device_kernelIN5flash19enable_sm80_to_sm89INS1_16FlashAttnBwdSm80INS1_25CollectiveMainloopBwdSm80ILi2ELi2EN4cute5tupleIJNS5_1CILi128EEES8_NS7_ILi64EEEEEENS_10bfloat16_tEfNS_4arch4Sm80ELb1ELb0ELb1ELb0ELb0ELb0ELb0ELb0ELi2ELi4ELi4ELi4ELb0EEENS1_21CollectiveEpilogueBwdISA_SB_SD_Li256ELb0ELb0ELi2EEENS1_25SingleTileBwdLPTSchedulerILb0ELi128ELb0EEEEEEEEEvNT_6ParamsE$_ZN4cute3eso3ESOILb1ELb0EJNS_5tupleIJNS2_IJNS_1CILi8EEENS3_ILi1EEEEEENS2_IJNS3_ILi2EEEEEEEEENS2_IJNS2_IJS5_NS3_ILi0EEEEEENS2_IJiEEEEEEEEC2ERKS9_RKSD_) ;  /* 0xffffdc7000007944 */ /* 0x000fea0003c3ffff */
[----:B------:R-:W-:-:S04]  /*b8b0*/  MOV R7, 0x0 ;  /* 0x0000000000077802 */ /* 0x000fc80000000f00 */
[----:B------:R-:W-:Y:S05]  /*b8c0*/  RET.REL.NODEC R6 `(_ZN7cutlass13device_kernelIN5flash19enable_sm80_to_sm89INS1_16FlashAttnBwdSm80INS1_25CollectiveMainloopBwdSm80ILi2ELi2EN4cute5tupleIJNS5_1CILi128EEES8_NS7_ILi64EEEEEENS_10bfloat16_tEfNS_4arch4Sm80ELb1ELb0ELb1ELb0ELb0ELb0ELb0ELb0ELi2ELi4ELi4ELi4ELb0EEENS1_21CollectiveEpilogueBwdISA_SB_SD_Li256ELb0ELb0ELi2EEENS1_25SingleTileBwdLPTSchedulerILb0ELi128ELb0EEEEEEEEEvNT_6ParamsE) ;  /* 0xffff473006007950 */ /* 0x000fea0003c3ffff */
        .type           $_ZN7cutlass13device_kernelIN5flash19enable_sm80_to_sm89INS1_16FlashAttnBwdSm80INS1_25CollectiveMainloopBwdSm80ILi2ELi2EN4cute5tupleIJNS5_1CILi128EEES8_NS7_ILi64EEEEEENS_10bfloat16_tEfNS_4arch4Sm80ELb1ELb0ELb1ELb0ELb0ELb0ELb0ELb0ELi2ELi4ELi4ELi4ELb0EEENS1_21CollectiveEpilogueBwdISA_SB_SD_Li256ELb0ELb0ELi2EEENS1_25SingleTileBwdLPTSchedulerILb0ELi128ELb0EEEEEEEEEvNT_6ParamsE$_ZN4cute5tupleIJNS0_IJNS0_IJNS_1CILi8EEENS1_ILi1EEEEEENS1_ILi2EEEEEENS0_IJNS0_IJS3_NS1_ILi0EEEEEEiEEEEEC2ERKS6_RKS9_,@function
        .size           $_ZN7cutlass13device_kernelIN5flash19enable_sm80_to_sm89INS1_16FlashAttnBwdSm80INS1_25CollectiveMainloopBwdSm80ILi2ELi2EN4cute5tupleIJNS5_1CILi128EEES8_NS7_ILi64EEEEEENS_10bfloat16_tEfNS_4arch4Sm80ELb1ELb0ELb1ELb0ELb0ELb0ELb0ELb0ELi2ELi4ELi4ELi4ELb0EEENS1_21CollectiveEpilogueBwdISA_SB_SD_Li256ELb0ELb0ELi2EEENS1_25SingleTileBwdLPTSchedulerILb0ELi128ELb0EEEEEEEEEvNT_6ParamsE$_ZN4cute5tupleIJNS0_IJNS0_IJNS_1CILi8EEENS1_ILi1EEEEEENS1_ILi2EEEEEENS0_IJNS0_IJS3_NS1_ILi0EEEEEEiEEEEEC2ERKS6_RKS9_,($_ZN7cutlass13device_kernelIN5flash19enable_sm80_to_sm89INS1_16FlashAttnBwdSm80INS1_25CollectiveMainloopBwdSm80ILi2ELi2EN4cute5tupleIJNS5_1CILi128EEES8_NS7_ILi64EEEEEENS_10bfloat16_tEfNS_4arch4Sm80ELb1ELb0ELb1ELb0ELb0ELb0ELb0ELb0ELi2ELi4ELi4ELi4ELb0EEENS1_21CollectiveEpilogueBwdISA_SB_SD_Li256ELb0ELb0ELi2EEENS1_25SingleTileBwdLPTSchedulerILb0ELi128ELb0EEEEEEEEEvNT_6ParamsE$_ZN4cute5tupleIJNS0_IJNS0_IJNS_1CILi8EEENS1_ILi1EEEEEENS1_ILi2EEENS0_IJS5_S5_EEEEEENS0_IJNS0_IJS3_NS1_ILi0EEEEEENS1_ILi4096EEENS0_IJiiEEEEEEEEC2ERKS7_RKSC_ - $_ZN7cutlass13device_kernelIN5flash19enable_sm80_to_sm89INS1_16FlashAttnBwdSm80INS1_25CollectiveMainloopBwdSm80ILi2ELi2EN4cute5tupleIJNS5_1CILi128EEES8_NS7_ILi64EEEEEENS_10bfloat16_tEfNS_4arch4Sm80ELb1ELb0ELb1ELb0ELb0ELb0ELb0ELb0ELi2ELi4ELi4ELi4ELb0EEENS1_21CollectiveEpilogueBwdISA_SB_SD_Li256ELb0ELb0ELi2EEENS1_25SingleTileBwdLPTSchedulerILb0ELi128ELb0EEEEEEEEEvNT_6ParamsE$_ZN4cute5tupleIJNS0_IJNS0_IJNS_1CILi8EEENS1_ILi1EEEEEENS1_ILi2EEEEEENS0_IJNS0_IJS3_NS1_ILi0EEEEEEiEEEEEC2ERKS6_RKS9_)
$_ZN7cutlass13device_kernelIN5flash19enable_sm80_to_sm89INS1_16FlashAttnBwdSm80INS1_25CollectiveMainloopBwdSm80ILi2ELi2EN4cute5tupleIJNS5_1CILi128EEES8_NS7_ILi64EEEEEENS_10bfloat16_tEfNS_4arch4Sm80ELb1ELb0ELb1ELb0ELb0ELb0ELb0ELb0ELi2ELi4ELi4ELi4ELb0EEENS1_21CollectiveEpilogueBwdISA_SB_SD_Li256ELb0ELb0ELi2EEENS1_25SingleTileBwdLPTSchedulerILb0ELi128ELb0EEEEEEEEEvNT_6ParamsE$_ZN4cute5tupleIJNS0_IJNS0_IJNS_1CILi8EEENS1_ILi1EEEEEENS1_ILi2EEEEEENS0_IJNS0_IJS3_NS1_ILi0EEEEEEiEEEEEC2ERKS6_RKS9_:
[----:B------:R-:W-:Y:S02]  /*b8d0*/  MOV R8, 0xb8f0 ;  /* 0x0000b8f000087802 */ /* 0x000fe40000000f00 */
[----:B------:R-:W-:Y:S05]  /*b8e0*/  CALL.REL.NOINC `($_ZN7cutlass13device_kernelIN5flash19enable_sm80_to_sm89INS1_16FlashAttnBwdSm80INS1_25CollectiveMainloopBwdSm80ILi2ELi2EN4cute5tupleIJNS5_1CILi128EEES8_NS7_ILi64EEEEEENS_10bfloat16_tEfNS_4arch4Sm80ELb1ELb0ELb1ELb0ELb0ELb0ELb0ELb0ELi2ELi4ELi4ELi4ELb0EEENS1_21CollectiveEpilogueBwdISA_SB_SD_Li256ELb0ELb0ELi2EEENS1_25SingleTileBwdLPTSchedulerILb0ELi128ELb0EEEEEEEEEvNT_6ParamsE$_ZN4cute3eso3ESOILb1ELb0EJNS_5tupleIJNS2_IJNS_1CILi8EEENS3_ILi1EEEEEENS3_ILi2EEEEEENS2_IJNS2_IJS5_NS3_ILi0EEEEEEiEEEEEC2ERKS8_RKSB_) ;  /* 0xffffdc7000007944 */ /* 0x000fea0003c3ffff */
[----:B------:R-:W-:-:S04]  /*b8f0*/  MOV R7, 0x0 ;  /* 0x0000000000077802 */ /* 0x000fc80000000f00 */
[----:B------:R-:W-:Y:S05]  /*b900*/  RET.REL.NODEC R6 `(_ZN7cutlass13device_kernelIN5flash19enable_sm80_to_sm89INS1_16FlashAttnBwdSm80INS1_25CollectiveMainloopBwdSm80ILi2ELi2EN4cute5tupleIJNS5_1CILi128EEES8_NS7_ILi64EEEEEENS_10bfloat16_tEfNS_4arch4Sm80ELb1ELb0ELb1ELb0ELb0ELb0ELb0ELb0ELi2ELi4ELi4ELi4ELb0EEENS1_21CollectiveEpilogueBwdISA_SB_SD_Li256ELb0ELb0ELi2EEENS1_25SingleTileBwdLPTSchedulerILb0ELi128ELb0EEEEEEEEEvNT_6ParamsE) ;  /* 0xffff46f006007950 */ /* 0x000fea0003c3ffff */
        .type           $_ZN7cutlass13device_kernelIN5flash19enable_sm80_to_sm89INS1_16FlashAttnBwdSm80INS1_25CollectiveMainloopBwdSm80ILi2ELi2EN4cute5tupleIJNS5_1CILi128EEES8_NS7_ILi64EEEEEENS_10bfloat16_tEfNS_4arch4Sm80ELb1ELb0ELb1ELb0ELb0ELb0ELb0ELb0ELi2ELi4ELi4ELi4ELb0EEENS1_21CollectiveEpilogueBwdISA_SB_SD_Li256ELb0ELb0ELi2EEENS1_25SingleTileBwdLPTSchedulerILb0ELi128ELb0EEEEEEEEEvNT_6ParamsE$_ZN4cute5tupleIJNS0_IJNS0_IJNS_1CILi8EEENS1_ILi1EEEEEENS1_ILi2EEENS0_IJS5_S5_EEEEEENS0_IJNS0_IJS3_NS1_ILi0EEEEEENS1_ILi4096EEENS0_IJiiEEEEEEEEC2ERKS7_RKSC_,@function
        .size           $_ZN7cutlass13device_kernelIN5flash19enable_sm80_to_sm89INS1_16FlashAttnBwdSm80INS1_25CollectiveMainloopBwdSm80ILi2ELi2EN4cute5tupleIJNS5_1CILi128EEES8_NS7_ILi64EEEEEENS_10bfloat16_tEfNS_4arch4Sm80ELb1ELb0ELb1ELb0ELb0ELb0ELb0ELb0ELi2ELi4ELi4ELi4ELb0EEENS1_21CollectiveEpilogueBwdISA_SB_SD_Li256ELb0ELb0ELi2EEENS1_25SingleTileBwdLPTSchedulerILb0ELi128ELb0EEEEEEEEEvNT_6ParamsE$_ZN4cute5tupleIJNS0_IJNS0_IJNS_1CILi8EEENS1_ILi1EEEEEENS1_ILi2EEENS0_IJS5_S5_EEEEEENS0_IJNS0_IJS3_NS1_ILi0EEEEEENS1_ILi4096EEENS0_IJiiEEEEEEEEC2ERKS7_RKSC_,($_ZN7cutlass13device_kernelIN5flash19enable_sm80_to_sm89INS1_16FlashAttnBwdSm80INS1_25CollectiveMainloopBwdSm80ILi2ELi2EN4cute5tupleIJNS5_1CILi128EEES8_NS7_ILi64EEEEEENS_10bfloat16_tEfNS_4arch4Sm80ELb1ELb0ELb1ELb0ELb0ELb0ELb0ELb0ELi2ELi4ELi4ELi4ELb0EEENS1_21CollectiveEpilogueBwdISA_SB_SD_Li256ELb0ELb0ELi2EEENS1_25SingleTileBwdLPTSchedulerILb0ELi128ELb0EEEEEEEEEvNT_6ParamsE$_ZN4cute5tupleIJNS0_IJNS0_IJNS_1CILi8EEENS1_ILi1EEEEEENS1_ILi2EEES2_EEENS0_IJNS0_IJS3_NS1_ILi0EEEEEEiNS1_ILi1024EEEEEEEEC2ERKS6_RKSA_ - $_ZN7cutlass13device_kernelIN5flash19enable_sm80_to_sm89INS1_16FlashAttnBwdSm80INS1_25CollectiveMainloopBwdSm80ILi2ELi2EN4cute5tupleIJNS5_1CILi128EEES8_NS7_ILi64EEEEEENS_10bfloat16_tEfNS_4arch4Sm80ELb1ELb0ELb1ELb0ELb0ELb0ELb0ELb0ELi2ELi4ELi4ELi4ELb0EEENS1_21CollectiveEpilogueBwdISA_SB_SD_Li256ELb0ELb0ELi2EEENS1_25SingleTileBwdLPTSchedulerILb0ELi128ELb0EEEEEEEEEvNT_6ParamsE$_ZN4cute5tupleIJNS0_IJNS0_IJNS_1CILi8EEENS1_ILi1EEEEEENS1_ILi2EEENS0_IJS5_S5_EEEEEENS0_IJNS0_IJS3_NS1_ILi0EEEEEENS1_ILi4096EEENS0_IJiiEEEEEEEEC2ERKS7_RKSC_)
$_ZN7cutlass13device_kernelIN5flash19enable_sm80_to_sm89INS1_16FlashAttnBwdSm80INS1_25CollectiveMainloopBwdSm80ILi2ELi2EN4cute5tupleIJNS5_1CILi128EEES8_NS7_ILi64EEEEEENS_10bfloat16_tEfNS_4arch4Sm80ELb1ELb0ELb1ELb0ELb0ELb0ELb0ELb0ELi2ELi4ELi4ELi4ELb0EEENS1_21CollectiveEpilogueBwdISA_SB_SD_Li256ELb0ELb0ELi2EEENS1_25SingleTileBwdLPTSchedulerILb0ELi128ELb0EEEEEEEEEvNT_6ParamsE$_ZN4cute5tupleIJNS0_IJNS0_IJNS_1CILi8EEENS1_ILi1EEEEEENS1_ILi2EEENS0_IJS5_S5_EEEEEENS0_IJNS0_IJS3_NS1_ILi0EEEEEENS1_ILi4096EEENS0_IJiiEEEEEEEEC2ERKS7_RKSC_:
[----:B------:R-:W-:Y:S02]  /*b910*/  MOV R6, 0xb930 ;  /* 0x0000b93000067802 */ /* 0x000fe40000000f00 */
[----:B------:R-:W-:Y:S05]  /*b920*/  CALL.REL.NOINC `($_ZN7cutlass13device_kernelIN5flash19enable_sm80_to_sm89INS1_16FlashAttnBwdSm80INS1_25CollectiveMainloopBwdSm80ILi2ELi2EN4cute5tupleIJNS5_1CILi128EEES8_NS7_ILi64EEEEEENS_10bfloat16_tEfNS_4arch4Sm80ELb1ELb0ELb1ELb0ELb0ELb0ELb0ELb0ELi2ELi4ELi4ELi4ELb0EEENS1_21CollectiveEpilogueBwdISA_SB_SD_Li256ELb0ELb0ELi2EEENS1_25SingleTileBwdLPTSchedulerILb0ELi128ELb0EEEEEEEEEvNT_6ParamsE$_ZN4cute3eso3ESOILb1ELb0EJNS_5tupleIJNS2_IJNS_1CILi8EEENS3_ILi1EEEEEENS3_ILi2EEENS2_IJS7_S7_EEEEEENS2_IJNS2_IJS5_NS3_ILi0EEEEEENS3_ILi4096EEENS2_IJiiEEEEEEEEC2ERKS9_RKSE_) ;  /* 0xffffdc7000007944 */ /* 0x000fea0003c3ffff */
[----:B------:R-:W-:-:S04]  /*b930*/  MOV R5, 0x0 ;  /* 0x0000000000057802 */ /* 0x000fc80000000f00 */
[----:B------:R-:W-:Y:S05]  /*b940*/  RET.REL.NODEC R4 `(_ZN7cutlass13device_kernelIN5flash19enable_sm80_to_sm89INS1_16FlashAttnBwdSm80INS1_25CollectiveMainloopBwdSm80ILi2ELi2EN4cute5tupleIJNS5_1CILi128EEES8_NS7_ILi64EEEEEENS_10bfloat16_tEfNS_4arch4Sm80ELb1ELb0ELb1ELb0ELb0ELb0ELb0ELb0ELi2ELi4ELi4ELi4ELb0EEENS1_21CollectiveEpilogueBwdISA_SB_SD_Li256ELb0ELb0ELi2EEENS1_25SingleTileBwdLPTSchedulerILb0ELi128ELb0EEEEEEEEEvNT_6ParamsE) ;  /* 0xffff46b004007950 */ /* 0x000fea0003c3ffff */
        .type           $_ZN7cutlass13device_kernelIN5flash19enable_sm80_to_sm89INS1_16FlashAttnBwdSm80INS1_25CollectiveMainloopBwdSm80ILi2ELi2EN4cute5tupleIJNS5_1CILi128EEES8_NS7_ILi64EEEEEENS_10bfloat16_tEfNS_4arch4Sm80ELb1ELb0ELb1ELb0ELb0ELb0ELb0ELb0ELi2ELi4ELi4ELi4ELb0EEENS1_21CollectiveEpilogueBwdISA_SB_SD_Li256ELb0ELb0ELi2EEENS1_25SingleTileBwdLPTSchedulerILb0ELi128ELb0EEEEEEEEEvNT_6ParamsE$_ZN4cute5tupleIJNS0_IJNS0_IJNS_1CILi8EEENS1_ILi1EEEEEENS1_ILi2EEES2_EEENS0_IJNS0_IJS3_NS1_ILi0EEEEEEiNS1_ILi1024EEEEEEEEC2ERKS6_RKSA_,@function
        .size           $_ZN7cutlass13device_kernelIN5flash19enable_sm80_to_sm89INS1_16FlashAttnBwdSm80INS1_25CollectiveMainloopBwdSm80ILi2ELi2EN4cute5tupleIJNS5_1CILi128EEES8_NS7_ILi64EEEEEENS_10bfloat16_tEfNS_4arch4Sm80ELb1ELb0ELb1ELb0ELb0ELb0ELb0ELb0ELi2ELi4ELi4ELi4ELb0EEENS1_21CollectiveEpilogueBwdISA_SB_SD_Li256ELb0ELb0ELi2EEENS1_25SingleTileBwdLPTSchedulerILb0ELi128ELb0EEEEEEEEEvNT_6ParamsE$_ZN4cute5tupleIJNS0_IJNS0_IJNS_1CILi8EEENS1_ILi1EEEEEENS1_ILi2EEES2_EEENS0_IJNS0_IJS3_NS1_ILi0EEEEEEiNS1_ILi1024EEEEEEEEC2ERKS6_RKSA_,($_ZN7cutlass13device_kernelIN5flash19enable_sm80_to_sm89INS1_16FlashAttnBwdSm80INS1_25CollectiveMainloopBwdSm80ILi2ELi2EN4cute5tupleIJNS5_1CILi128EEES8_NS7_ILi64EEEEEENS_10bfloat16_tEfNS_4arch4Sm80ELb1ELb0ELb1ELb0ELb0ELb0ELb0ELb0ELi2ELi4ELi4ELi4ELb0EEENS1_21CollectiveEpilogueBwdISA_SB_SD_Li256ELb0ELb0ELi2EEENS1_25SingleTileBwdLPTSchedulerILb0ELi128ELb0EEEEEEEEEvNT_6ParamsE$_ZN4cute5tupleIJNS0_IJNS0_IJNS_1CILi8EEENS1_ILi1EEEEEENS1_ILi4EEES3_EEENS0_IJNS0_IJS3_NS1_ILi0EEEEEElS7_EEEEEC2ERKS6_RKS9_ - $_ZN7cutlass13device_kernelIN5flash19enable_sm80_to_sm89INS1_16FlashAttnBwdSm80INS1_25CollectiveMainloopBwdSm80ILi2ELi2EN4cute5tupleIJNS5_1CILi128EEES8_NS7_ILi64EEEEEENS_10bfloat16_tEfNS_4arch4Sm80ELb1ELb0ELb1ELb0ELb0ELb0ELb0ELb0ELi2ELi4ELi4ELi4ELb0EEENS1_21CollectiveEpilogueBwdISA_SB_SD_Li256ELb0ELb0ELi2EEENS1_25SingleTileBwdLPTSchedulerILb0ELi128ELb0EEEEEEEEEvNT_6ParamsE$_ZN4cute5tupleIJNS0_IJNS0_IJNS_1CILi8EEENS1_ILi1EEEEEENS1_ILi2EEES2_EEENS0_IJNS0_IJS3_NS1_ILi0EEEEEEiNS1_ILi1024EEEEEEEEC2ERKS6_RKSA_)
$_ZN7cutlass13device_kernelIN5flash19enable_sm80_to_sm89INS1_16FlashAttnBwdSm80INS1_25CollectiveMainloopBwdSm80ILi2ELi2EN4cute5tupleIJNS5_1CILi128EEES8_NS7_ILi64EEEEEENS_10bfloat16_tEfNS_4arch4Sm80ELb1ELb0ELb1ELb0ELb0ELb0ELb0ELb0ELi2ELi4ELi4ELi4ELb0EEENS1_21CollectiveEpilogueBwdISA_SB_SD_Li256ELb0ELb0ELi2EEENS1_25SingleTileBwdLPTSchedulerILb0ELi128ELb0EEEEEEEEEvNT_6ParamsE$_ZN4cute5tupleIJNS0_IJNS0_IJNS_1CILi8EEENS1_ILi1EEEEEENS1_ILi2EEES2_EEENS0_IJNS0_IJS3_NS1_ILi0EEEEEEiNS1_ILi1024EEEEEEEEC2ERKS6_RKSA_:
[----:B------:R-:W-:Y:S02]  /*b950*/  MOV R8, 0xb970 ;  /* 0x0000b97000087802 */ /* 0x000fe40000000f00 */
[----:B------:R-:W-:Y:S05]  /*b960*/  CALL.REL.NOINC `($_ZN7cutlass13device_kernelIN5flash19enable_sm80_to_sm89INS1_16FlashAttnBwdSm80INS1_25CollectiveMainloopBwdSm80ILi2ELi2EN4cute5tupleIJNS5_1CILi128EEES8_NS7_ILi64EEEEEENS_10bfloat16_tEfNS_4arch4Sm80ELb1ELb0ELb1ELb0ELb0ELb0ELb0ELb0ELi2ELi4ELi4ELi4ELb0EEENS1_21CollectiveEpilogueBwdISA_SB_SD_Li256ELb0ELb0ELi2EEENS1_25SingleTileBwdLPTSchedulerILb0ELi128ELb0EEEEEEEEEvNT_6ParamsE$_ZN4cute3eso3ESOILb1ELb0EJNS_5tupleIJNS2_IJNS_1CILi8EEENS3_ILi1EEEEEENS3_ILi2EEES4_EEENS2_IJNS2_IJS5_NS3_ILi0EEEEEEiNS3_ILi1024EEEEEEEEC2ERKS8_RKSC_) ;  /* 0xffffdc9000007944 */ /* 0x000fea0003c3ffff */
[----:B-1----:R-:W-:Y:S02]  /*b970*/  MOV R2, R4 ;  /* 0x0000000400027202 */ /* 0x002fe40000000f00 */
[----:B------:R-:W-:-:S04]  /*b980*/  MOV R3, 0x0 ;  /* 0x0000000000037802 */ /* 0x000fc80000000f00 */
[----:B------:R-:W-:Y:S05]  /*b990*/  RET.REL.NODEC R2 `(_ZN7cutlass13device_kernelIN5flash19enable_sm80_to_sm89INS1_16FlashAttnBwdSm80INS1_25CollectiveMainloopBwdSm80ILi2ELi2EN4cute5tupleIJNS5_1CILi128EEES8_NS7_ILi64EEEEEENS_10bfloat16_tEfNS_4arch4Sm80ELb1ELb0ELb1ELb0ELb0ELb0ELb0ELb0ELi2ELi4ELi4ELi4ELb0EEENS1_21CollectiveEpilogueBwdISA_SB_SD_Li256ELb0ELb0ELi2EEENS1_25SingleTileBwdLPTSchedulerILb0ELi128ELb0EEEEEEEEEvNT_6ParamsE) ;  /* 0xffff466002007950 */ /* 0x000fea0003c3ffff */
        .type           $_ZN7cutlass13device_kernelIN5flash19enable_sm80_to_sm89INS1_16FlashAttnBwdSm80INS1_25CollectiveMainloopBwdSm80ILi2ELi2EN4cute5tupleIJNS5_1CILi128EEES8_NS7_ILi64EEEEEENS_10bfloat16_tEfNS_4arch4Sm80ELb1ELb0ELb1ELb0ELb0ELb0ELb0ELb0ELi2ELi4ELi4ELi4ELb0EEENS1_21CollectiveEpilogueBwdISA_SB_SD_Li256ELb0ELb0ELi2EEENS1_25SingleTileBwdLPTSchedulerILb0ELi128ELb0EEEEEEEEEvNT_6ParamsE$_ZN4cute5tupleIJNS0_IJNS0_IJNS_1CILi8EEENS1_ILi1EEEEEENS1_ILi4EEES3_EEENS0_IJNS0_IJS3_NS1_ILi0EEEEEElS7_EEEEEC2ERKS6_RKS9_,@function
        .size           $_ZN7cutlass13device_kernelIN5flash19enable_sm80_to_sm89INS1_16FlashAttnBwdSm80INS1_25CollectiveMainloopBwdSm80ILi2ELi2EN4cute5tupleIJNS5_1CILi128EEES8_NS7_ILi64EEEEEENS_10bfloat16_tEfNS_4arch4Sm80ELb1ELb0ELb1ELb0ELb0ELb0ELb0ELb0ELi2ELi4ELi4ELi4ELb0EEENS1_21CollectiveEpilogueBwdISA_SB_SD_Li256ELb0ELb0ELi2EEENS1_25SingleTileBwdLPTSchedulerILb0ELi128ELb0EEEEEEEEEvNT_6ParamsE$_ZN4cute5tupleIJNS0_IJNS0_IJNS_1CILi8EEENS1_ILi1EEEEEENS1_ILi4EEES3_EEENS0_IJNS0_IJS3_NS1_ILi0EEEEEElS7_EEEEEC2ERKS6_RKS9_,($_ZN7cutlass13device_kernelIN5flash19enable_sm80_to_sm89INS1_16FlashAttnBwdSm80INS1_25CollectiveMainloopBwdSm80ILi2ELi2EN4cute5tupleIJNS5_1CILi128EEES8_NS7_ILi64EEEEEENS_10bfloat16_tEfNS_4arch4Sm80ELb1ELb0ELb1ELb0ELb0ELb0ELb0ELb0ELi2ELi4ELi4ELi4ELb0EEENS1_21CollectiveEpilogueBwdISA_SB_SD_Li256ELb0ELb0ELi2EEENS1_25SingleTileBwdLPTSchedulerILb0ELi128ELb0EEEEEEEEEvNT_6ParamsE$_ZN4cute5tupleIJNS0_IJNS_1CILi16EEENS1_ILi2EEES3_S3_NS1_ILi4EEES3_EEENS0_IJNS1_ILi1EEEiiiNS1_ILi144EEENS1_ILi512EEEEEEEEC2ERKS5_RKS9_ - $_ZN7cutlass13device_kernelIN5flash19enable_sm80_to_sm89INS1_16FlashAttnBwdSm80INS1_25CollectiveMainloopBwdSm80ILi2ELi2EN4cute5tupleIJNS5_1CILi128EEES8_NS7_ILi64EEEEEENS_10bfloat16_tEfNS_4arch4Sm80ELb1ELb0ELb1ELb0ELb0ELb0ELb0ELb0ELi2ELi4ELi4ELi4ELb0EEENS1_21CollectiveEpilogueBwdISA_SB_SD_Li256ELb0ELb0ELi2EEENS1_25SingleTileBwdLPTSchedulerILb0ELi128ELb0EEEEEEEEEvNT_6ParamsE$_ZN4cute5tupleIJNS0_IJNS0_IJNS_1CILi8EEENS1_ILi1EEEEEENS1_ILi4EEES3_EEENS0_IJNS0_IJS3_NS1_ILi0EEEEEElS7_EEEEEC2ERKS6_RKS9_)
$_ZN7cutlass13device_kernelIN5flash19enable_sm80_to_sm89INS1_16FlashAttnBwdSm80INS1_25CollectiveMainloopBwdSm80ILi2ELi2EN4cute5tupleIJNS5_1CILi128EEES8_NS7_ILi64EEEEEENS_10bfloat16_tEfNS_4arch4Sm80ELb1ELb0ELb1ELb0ELb0ELb0ELb0ELb0ELi2ELi4ELi4ELi4ELb0EEENS1_21CollectiveEpilogueBwdISA_SB_SD_Li256ELb0ELb0ELi2EEENS1_25SingleTileBwdLPTSchedulerILb0ELi128ELb0EEEEEEEEEvNT_6ParamsE$_ZN4cute5tupleIJNS0_IJNS0_IJNS_1CILi8EEENS1_ILi1EEEEEENS1_ILi4EEES3_EEENS0_IJNS0_IJS3_NS1_ILi0EEEEEElS7_EEEEEC2ERKS6_RKS9_:
[----:B------:R-:W-:Y:S02]  /*b9a0*/  MOV R6, 0xb9c0 ;  /* 0x0000b9c000067802 */ /* 0x000fe40000000f00 */
[----:B------:R-:W-:Y:S05]  /*b9b0*/  CALL.REL.NOINC `($_ZN7cutlass13device_kernelIN5flash19enable_sm80_to_sm89INS1_16FlashAttnBwdSm80INS1_25CollectiveMainloopBwdSm80ILi2ELi2EN4cute5tupleIJNS5_1CILi128EEES8_NS7_ILi64EEEEEENS_10bfloat16_tEfNS_4arch4Sm80ELb1ELb0ELb1ELb0ELb0ELb0ELb0ELb0ELi2ELi4ELi4ELi4ELb0EEENS1_21CollectiveEpilogueBwdISA_SB_SD_Li256ELb0ELb0ELi2EEENS1_25SingleTileBwdLPTSchedulerILb0ELi128ELb0EEEEEEEEEvNT_6ParamsE$_ZN4cute3eso3ESOILb1ELb0EJNS_5tupleIJNS2_IJNS_1CILi8EEENS3_ILi1EEEEEENS3_ILi4EEES5_EEENS2_IJNS2_IJS5_NS3_ILi0EEEEEElS9_EEEEEC2ERKS8_RKSB_) ;  /* 0xffffdc8000007944 */ /* 0x000fea0003c3ffff */
[----:B------:R-:W-:-:S04]  /*b9c0*/  MOV R5, 0x0 ;  /* 0x0000000000057802 */ /* 0x000fc80000000f00 */
[----:B------:R-:W-:Y:S05]  /*b9d0*/  RET.REL.NODEC R4 `(_ZN7cutlass13device_kernelIN5flash19enable_sm80_to_sm89INS1_16FlashAttnBwdSm80INS1_25CollectiveMainloopBwdSm80ILi2ELi2EN4cute5tupleIJNS5_1CILi128EEES8_NS7_ILi64EEEEEENS_10bfloat16_tEfNS_4arch4Sm80ELb1ELb0ELb1ELb0ELb0ELb0ELb0ELb0ELi2ELi4ELi4ELi4ELb0EEENS1_21CollectiveEpilogueBwdISA_SB_SD_Li256ELb0ELb0ELi2EEENS1_25SingleTileBwdLPTSchedulerILb0ELi128ELb0EEEEEEEEEvNT_6ParamsE) ;  /* 0xffff462004007950 */ /* 0x000fea0003c3ffff */
        .type           $_ZN7cutlass13device_kernelIN5flash19enable_sm80_to_sm89INS1_16FlashAttnBwdSm80INS1_25CollectiveMainloopBwdSm80ILi2ELi2EN4cute5tupleIJNS5_1CILi128EEES8_NS7_ILi64EEEEEENS_10bfloat16_tEfNS_4arch4Sm80ELb1ELb0ELb1ELb0ELb0ELb0ELb0ELb0ELi2ELi4ELi4ELi4ELb0EEENS1_21CollectiveEpilogueBwdISA_SB_SD_Li256ELb0ELb0ELi2EEENS1_25SingleTileBwdLPTSchedulerILb0ELi128ELb0EEEEEEEEEvNT_6ParamsE$_ZN4cute5tupleIJNS0_IJNS_1CILi16EEENS1_ILi2EEES3_S3_NS1_ILi4EEES3_EEENS0_IJNS1_ILi1EEEiiiNS1_ILi144EEENS1_ILi512EEEEEEEEC2ERKS5_RKS9_,@function
        .size           $_ZN7cutlass13device_kernelIN5flash19enable_sm80_to_sm89INS1_16FlashAttnBwdSm80INS1_25CollectiveMainloopBwdSm80ILi2ELi2EN4cute5tupleIJNS5_1CILi128EEES8_NS7_ILi64EEEEEENS_10bfloat16_tEfNS_4arch4Sm80ELb1ELb0ELb1ELb0ELb0ELb0ELb0ELb0ELi2ELi4ELi4ELi4ELb0EEENS1_21CollectiveEpilogueBwdISA_SB_SD_Li256ELb0ELb0ELi2EEENS1_25SingleTileBwdLPTSchedulerILb0ELi128ELb0EEEEEEEEEvNT_6ParamsE$_ZN4cute5tupleIJNS0_IJNS_1CILi16EEENS1_ILi2EEES3_S3_NS1_ILi4EEES3_EEENS0_IJNS1_ILi1EEEiiiNS1_ILi144EEENS1_ILi512EEEEEEEEC2ERKS5_RKS9_,($_ZN7cutlass13device_kernelIN5flash19enable_sm80_to_sm89INS1_16FlashAttnBwdSm80INS1_25CollectiveMainloopBwdSm80ILi2ELi2EN4cute5tupleIJNS5_1CILi128EEES8_NS7_ILi64EEEEEENS_10bfloat16_tEfNS_4arch4Sm80ELb1ELb0ELb1ELb0ELb0ELb0ELb0ELb0ELi2ELi4ELi4ELi4ELb0EEENS1_21CollectiveEpilogueBwdISA_SB_SD_Li256ELb0ELb0ELi2EEENS1_25SingleTileBwdLPTSchedulerILb0ELi128ELb0EEEEEEEEEvNT_6ParamsE$_ZN4cute5tupleIJNS0_IJNS_1CILi1EEENS0_IJS2_NS1_ILi2EEES3_EEEEEENS0_IJNS1_ILi0EEENS0_IJS2_NS1_ILi256EEEiEEEEEEEEC2ERKS5_RKS9_ - $_ZN7cutlass13device_kernelIN5flash19enable_sm80_to_sm89INS1_16FlashAttnBwdSm80INS1_25CollectiveMainloopBwdSm80ILi2ELi2EN4cute5tupleIJNS5_1CILi128EEES8_NS7_ILi64EEEEEENS_10bfloat16_tEfNS_4arch4Sm80ELb1ELb0ELb1ELb0ELb0ELb0ELb0ELb0ELi2ELi4ELi4ELi4ELb0EEENS1_21CollectiveEpilogueBwdISA_SB_SD_Li256ELb0ELb0ELi2EEENS1_25SingleTileBwdLPTSchedulerILb0ELi128ELb0EEEEEEEEEvNT_6ParamsE$_ZN4cute5tupleIJNS0_IJNS_1CILi16EEENS1_ILi2EEES3_S3_NS1_ILi4EEES3_EEENS0_IJNS1_ILi1EEEiiiNS1_ILi144EEENS1_ILi512EEEEEEEEC2ERKS5_RKS9_)
$_ZN7cutlass13device_kernelIN5flash19enable_sm80_to_sm89INS1_16FlashAttnBwdSm80INS1_25CollectiveMainloopBwdSm80ILi2ELi2EN4cute5tupleIJNS5_1CILi128EEES8_NS7_ILi64EEEEEENS_10bfloat16_tEfNS_4arch4Sm80ELb1ELb0ELb1ELb0ELb0ELb0ELb0ELb0ELi2ELi4ELi4ELi4ELb0EEENS1_21CollectiveEpilogueBwdISA_SB_SD_Li256ELb0ELb0ELi2EEENS1_25SingleTileBwdLPTSchedulerILb0ELi128ELb0EEEEEEEEEvNT_6ParamsE$_ZN4cute5tupleIJNS0_IJNS_1CILi16EEENS1_ILi2EEES3_S3_NS1_ILi4EEES3_EEENS0_IJNS1_ILi1EEEiiiNS1_ILi144EEENS1_ILi512EEEEEEEEC2ERKS5_RKS9_:
[----:B------:R-:W-:Y:S02]  /*b9e0*/  MOV R8, 0xba00 ;  /* 0x0000ba0000087802 */ /* 0x000fe40000000f00 */
[----:B------:R-:W-:Y:S05]  /*b9f0*/  CALL.REL.NOINC `($_ZN7cutlass13device_kernelIN5flash19enable_sm80_to_sm89INS1_16FlashAttnBwdSm80INS1_25CollectiveMainloopBwdSm80ILi2ELi2EN4cute5tupleIJNS5_1CILi128EEES8_NS7_ILi64EEEEEENS_10bfloat16_tEfNS_4arch4Sm80ELb1ELb0ELb1ELb0ELb0ELb0ELb0ELb0ELi2ELi4ELi4ELi4ELb0EEENS1_21CollectiveEpilogueBwdISA_SB_SD_Li256ELb0ELb0ELi2EEENS1_25SingleTileBwdLPTSchedulerILb0ELi128ELb0EEEEEEEEEvNT_6ParamsE$_ZN4cute3eso3ESOILb1ELb0EJNS_5tupleIJNS_1CILi16EEENS3_ILi2EEES5_S5_NS3_ILi4EEES5_EEENS2_IJNS3_ILi1EEEiiiNS3_ILi144EEENS3_ILi512EEEEEEEEC2ERKS7_RKSB_) ;  /* 0xffffdcf000007944 */ /* 0x000fea0003c3ffff */
[----:B-1----:R-:W-:Y:S02]  /*ba00*/  MOV R2, R6 ;  /* 0x0000000600027202 */ /* 0x002fe40000000f00 */
[----:B------:R-:W-:-:S04]  /*ba10*/  MOV R3, 0x0 ;  /* 0x0000000000037802 */ /* 0x000fc80000000f00 */
[----:B------:R-:W-:Y:S05]  /*ba20*/  RET.REL.NODEC R2 `(_ZN7cutlass13device_kernelIN5flash19enable_sm80_to_sm89INS1_16FlashAttnBwdSm80INS1_25CollectiveMainloopBwdSm80ILi2ELi2EN4cute5tupleIJNS5_1CILi128EEES8_NS7_ILi64EEEEEENS_10bfloat16_tEfNS_4arch4Sm80ELb1ELb0ELb1ELb0ELb0ELb0ELb0ELb0ELi2ELi4ELi4ELi4ELb0EEENS1_21CollectiveEpilogueBwdISA_SB_SD_Li256ELb0ELb0ELi2EEENS1_25SingleTileBwdLPTSchedulerILb0ELi128ELb0EEEEEEEEEvNT_6ParamsE) ;  /* 0xffff45d002007950 */ /* 0x000fea0003c3ffff */
        .type           $_ZN7cutlass13device_kernelIN5flash19enable_sm80_to_sm89INS1_16FlashAttnBwdSm80INS1_25CollectiveMainloopBwdSm80ILi2ELi2EN4cute5tupleIJNS5_1CILi128EEES8_NS7_ILi64EEEEEENS_10bfloat16_tEfNS_4arch4Sm80ELb1ELb0ELb1ELb0ELb0ELb0ELb0ELb0ELi2ELi4ELi4ELi4ELb0EEENS1_21CollectiveEpilogueBwdISA_SB_SD_Li256ELb0ELb0ELi2EEENS1_25SingleTileBwdLPTSchedulerILb0ELi128ELb0EEEEEEEEEvNT_6ParamsE$_ZN4cute5tupleIJNS0_IJNS_1CILi1EEENS0_IJS2_NS1_ILi2EEES3_EEEEEENS0_IJNS1_ILi0EEENS0_IJS2_NS1_ILi256EEEiEEEEEEEEC2ERKS5_RKS9_,@function
        .size           $_ZN7cutlass13device_kernelIN5flash19enable_sm80_to_sm89INS1_16FlashAttnBwdSm80INS1_25CollectiveMainloopBwdSm80ILi2ELi2EN4cute5tupleIJNS5_1CILi128EEES8_NS7_ILi64EEEEEENS_10bfloat16_tEfNS_4arch4Sm80ELb1ELb0ELb1ELb0ELb0ELb0ELb0ELb0ELi2ELi4ELi4ELi4ELb0EEENS1_21CollectiveEpilogueBwdISA_SB_SD_Li256ELb0ELb0ELi2EEENS1_25SingleTileBwdLPTSchedulerILb0ELi128ELb0EEEEEEEEEvNT_6ParamsE$_ZN4cute5tupleIJNS0_IJNS_1CILi1EEENS0_IJS2_NS1_ILi2EEES3_EEEEEENS0_IJNS1_ILi0EEENS0_IJS2_NS1_ILi256EEEiEEEEEEEEC2ERKS5_RKS9_,($_ZN7cutlass13device_kernelIN5flash19enable_sm80_to_sm89INS1_16FlashAttnBwdSm80INS1_25CollectiveMainloopBwdSm80ILi2ELi2EN4cute5tupleIJNS5_1CILi128EEES8_NS7_ILi64EEEEEENS_10bfloat16_tEfNS_4arch4Sm80ELb1ELb0ELb1ELb0ELb0ELb0ELb0ELb0ELi2ELi4ELi4ELi4ELb0EEENS1_21CollectiveEpilogueBwdISA_SB_SD_Li256ELb0ELb0ELi2EEENS1_25SingleTileBwdLPTSchedulerILb0ELi128ELb0EEEEEEEEEvNT_6ParamsE$_ZN4cute5tupleIJNS0_IJNS_1CILi1EEENS1_ILi2EEEEEENS0_IJNS1_ILi0EEEiEEEEEC2ERKS4_RKS6_ - $_ZN7cutlass13device_kernelIN5flash19enable_sm80_to_sm89INS1_16FlashAttnBwdSm80INS1_25CollectiveMainloopBwdSm80ILi2ELi2EN4cute5tupleIJNS5_1CILi128EEES8_NS7_ILi64EEEEEENS_10bfloat16_tEfNS_4arch4Sm80ELb1ELb0ELb1ELb0ELb0ELb0ELb0ELb0ELi2ELi4ELi4ELi4ELb0EEENS1_21CollectiveEpilogueBwdISA_SB_SD_Li256ELb0ELb0ELi2EEENS1_25SingleTileBwdLPTSchedulerILb0ELi128ELb0EEEEEEEEEvNT_6ParamsE$_ZN4cute5tupleIJNS0_IJNS_1CILi1EEENS0_IJS2_NS1_ILi2EEES3_EEEEEENS0_IJNS1_ILi0EEENS0_IJS2_NS1_ILi256EEEiEEEEEEEEC2ERKS5_RKS9_)
$_ZN7cutlass13device_kernelIN5flash19enable_sm80_to_sm89INS1_16FlashAttnBwdSm80INS1_25CollectiveMainloopBwdSm80ILi2ELi2EN4cute5tupleIJNS5_1CILi128EEES8_NS7_ILi64EEEEEENS_10bfloat16_tEfNS_4arch4Sm80ELb1ELb0ELb1ELb0ELb0ELb0ELb0ELb0ELi2ELi4ELi4ELi4ELb0EEENS1_21CollectiveEpilogueBwdISA_SB_SD_Li256ELb0ELb0ELi2EEENS1_25SingleTileBwdLPTSchedulerILb0ELi128ELb0EEEEEEEEEvNT_6ParamsE$_ZN4cute5tupleIJNS0_IJNS_1CILi1EEENS0_IJS2_NS1_ILi2EEES3_EEEEEENS0_IJNS1_ILi0EEENS0_IJS2_NS1_ILi256EEEiEEEEEEEEC2ERKS5_RKS9_:
[----:B------:R-:W-:Y:S02]  /*ba30*/  MOV R4, 0xba50 ;  /* 0x0000ba5000047802 */ /* 0x000fe40000000f00 */
[----:B------:R-:W-:Y:S05]  /*ba40*/  CALL.REL.NOINC `($_ZN7cutlass13device_kernelIN5flash19enable_sm80_to_sm89INS1_16FlashAttnBwdSm80INS1_25CollectiveMainloopBwdSm80ILi2ELi2EN4cute5tupleIJNS5_1CILi128EEES8_NS7_ILi64EEEEEENS_10bfloat16_tEfNS_4arch4Sm80ELb1ELb0ELb1ELb0ELb0ELb0ELb0ELb0ELi2ELi4ELi4ELi4ELb0EEENS1_21CollectiveEpilogueBwdISA_SB_SD_Li256ELb0ELb0ELi2EEENS1_25SingleTileBwdLPTSchedulerILb0ELi128ELb0EEEEEEEEEvNT_6ParamsE$_ZN4cute3eso3ESOILb1ELb0EJNS_5tupleIJNS_1CILi1EEENS2_IJS4_NS3_ILi2EEES5_EEEEEENS2_IJNS3_ILi0EEENS2_IJS4_NS3_ILi256EEEiEEEEEEEEC2ERKS7_RKSB_) ;  /* 0xffffdd0000007944 */ /* 0x000fea0003c3ffff */
[----:B-1----:R-:W-:Y:S02]  /*ba50*/  MOV R2, R6 ;  /* 0x0000000600027202 */ /* 0x002fe40000000f00 */
[----:B------:R-:W-:-:S04]  /*ba60*/  MOV R3, 0x0 ;  /* 0x0000000000037802 */ /* 0x000fc80000000f00 */
[----:B------:R-:W-:Y:S05]  /*ba70*/  RET.REL.NODEC R2 `(_ZN7cutlass13device_kernelIN5flash19enable_sm80_to_sm89INS1_16FlashAttnBwdSm80INS1_25CollectiveMainloopBwdSm80ILi2ELi2EN4cute5tupleIJNS5_1CILi128EEES8_NS7_ILi64EEEEEENS_10bfloat16_tEfNS_4arch4Sm80ELb1ELb0ELb1ELb0ELb0ELb0ELb0ELb0ELi2ELi4ELi4ELi4ELb0EEENS1_21CollectiveEpilogueBwdISA_SB_SD_Li256ELb0ELb0ELi2EEENS1_25SingleTileBwdLPTSchedulerILb0ELi128ELb0EEEEEEEEEvNT_6ParamsE) ;  /* 0xffff458002007950 */ /* 0x000fea0003c3ffff */
        .type           $_ZN7cutlass13device_kernelIN5flash19enable_sm80_to_sm89INS1_16FlashAttnBwdSm80INS1_25CollectiveMainloopBwdSm80ILi2ELi2EN4cute5tupleIJNS5_1CILi128EEES8_NS7_ILi64EEEEEENS_10bfloat16_tEfNS_4arch4Sm80ELb1ELb0ELb1ELb0ELb0ELb0ELb0ELb0ELi2ELi4ELi4ELi4ELb0EEENS1_21CollectiveEpilogueBwdISA_SB_SD_Li256ELb0ELb0ELi2EEENS1_25SingleTileBwdLPTSchedulerILb0ELi128ELb0EEEEEEEEEvNT_6ParamsE$_ZN4cute5tupleIJNS0_IJNS_1CILi1EEENS1_ILi2EEEEEENS0_IJNS1_ILi0EEEiEEEEEC2ERKS4_RKS6_,@function
        .size           $_ZN7cutlass13device_kernelIN5flash19enable_sm80_to_sm89INS1_16FlashAttnBwdSm80INS1_25CollectiveMainloopBwdSm80ILi2ELi2EN4cute5tupleIJNS5_1CILi128EEES8_NS7_ILi64EEEEEENS_10bfloat16_tEfNS_4arch4Sm80ELb1ELb0ELb1ELb0ELb0ELb0ELb0ELb0ELi2ELi4ELi4ELi4ELb0EEENS1_21CollectiveEpilogueBwdISA_SB_SD_Li256ELb0ELb0ELi2EEENS1_25SingleTileBwdLPTSchedulerILb0ELi128ELb0EEEEEEEEEvNT_6ParamsE$_ZN4cute5tupleIJNS0_IJNS_1CILi1EEENS1_ILi2EEEEEENS0_IJNS1_ILi0EEEiEEEEEC2ERKS4_RKS6_,($_ZN7cutlass13device_kernelIN5flash19enable_sm80_to_sm89INS1_16FlashAttnBwdSm80INS1_25CollectiveMainloopBwdSm80ILi2ELi2EN4cute5tupleIJNS5_1CILi128EEES8_NS7_ILi64EEEEEENS_10bfloat16_tEfNS_4arch4Sm80ELb1ELb0ELb1ELb0ELb0ELb0ELb0ELb0ELi2ELi4ELi4ELi4ELb0EEENS1_21CollectiveEpilogueBwdISA_SB_SD_Li256ELb0ELb0ELi2EEENS1_25SingleTileBwdLPTSchedulerILb0ELi128ELb0EEEEEEEEEvNT_6ParamsE$_ZN4cute5tupleIJNS0_IJNS_1CILi1EEENS1_ILi2EEES3_EEENS0_IJS2_NS1_ILi256EEEiEEEEEC2ERKS4_RKS6_ - $_ZN7cutlass13device_kernelIN5flash19enable_sm80_to_sm89INS1_16FlashAttnBwdSm80INS1_25CollectiveMainloopBwdSm80ILi2ELi2EN4cute5tupleIJNS5_1CILi128EEES8_NS7_ILi64EEEEEENS_10bfloat16_tEfNS_4arch4Sm80ELb1ELb0ELb1ELb0ELb0ELb0ELb0ELb0ELi2ELi4ELi4ELi4ELb0EEENS1_21CollectiveEpilogueBwdISA_SB_SD_Li256ELb0ELb0ELi2EEENS1_25SingleTileBwdLPTSchedulerILb0ELi128ELb0EEEEEEEEEvNT_6ParamsE$_ZN4cute5tupleIJNS0_IJNS_1CILi1EEENS1_ILi2EEEEEENS0_IJNS1_ILi0EEEiEEEEEC2ERKS4_RKS6_)
$_ZN7cutlass13device_kernelIN5flash19enable_sm80_to_sm89INS1_16FlashAttnBwdSm80INS1_25CollectiveMainloopBwdSm80ILi2ELi2EN4cute5tupleIJNS5_1CILi128EEES8_NS7_ILi64EEEEEENS_10bfloat16_tEfNS_4arch4Sm80ELb1ELb0ELb1ELb0ELb0ELb0ELb0ELb0ELi2ELi4ELi4ELi4ELb0EEENS1_21CollectiveEpilogueBwdISA_SB_SD_Li256ELb0ELb0ELi2EEENS1_25SingleTileBwdLPTSchedulerILb0ELi128ELb0EEEEEEEEEvNT_6ParamsE$_ZN4cute5tupleIJNS0_IJNS_1CILi1EEENS1_ILi2EEEEEENS0_IJNS1_ILi0EEEiEEEEEC2ERKS4_RKS6_:
[----:B------:R-:W-:Y:S02]  /*ba80*/  MOV R4, 0xbaa0 ;  /* 0x0000baa000047802 */ /* 0x000fe40000000f00 */
[----:B------:R-:W-:Y:S05]  /*ba90*/  CALL.REL.NOINC `($_ZN7cutlass13device_kernelIN5flash19enable_sm80_to_sm89INS1_16FlashAttnBwdSm80INS1_25CollectiveMainloopBwdSm80ILi2ELi2EN4cute5tupleIJNS5_1CILi128EEES8_NS7_ILi64EEEEEENS_10bfloat16_tEfNS_4arch4Sm80ELb1ELb0ELb1ELb0ELb0ELb0ELb0ELb0ELi2ELi4ELi4ELi4ELb0EEENS1_21CollectiveEpilogueBwdISA_SB_SD_Li256ELb0ELb0ELi2EEENS1_25SingleTileBwdLPTSchedulerILb0ELi128ELb0EEEEEEEEEvNT_6ParamsE$_ZN4cute3eso3ESOILb1ELb0EJNS_5tupleIJNS_1CILi1EEENS3_ILi2EEEEEENS2_IJNS3_ILi0EEEiEEEEEC2ERKS6_RKS8_) ;  /* 0xffffde8000007944 */ /* 0x000fea0003c3ffff */
[----:B------:R-:W-:-:S04]  /*baa0*/  MOV R7, 0x0 ;  /* 0x0000000000077802 */ /* 0x000fc80000000f00 */
[----:B------:R-:W-:Y:S05]  /*bab0*/  RET.REL.NODEC R6 `(_ZN7cutlass13device_kernelIN5flash19enable_sm80_to_sm89INS1_16FlashAttnBwdSm80INS1_25CollectiveMainloopBwdSm80ILi2ELi2EN4cute5tupleIJNS5_1CILi128EEES8_NS7_ILi64EEEEEENS_10bfloat16_tEfNS_4arch4Sm80ELb1ELb0ELb1ELb0ELb0ELb0ELb0ELb0ELi2ELi4ELi4ELi4ELb0EEENS1_21CollectiveEpilogueBwdISA_SB_SD_Li256ELb0ELb0ELi2EEENS1_25SingleTileBwdLPTSchedulerILb0ELi128ELb0EEEEEEEEEvNT_6ParamsE) ;  /* 0xffff454006007950 */ /* 0x000fea0003c3ffff */
        .type           $_ZN7cutlass13device_kernelIN5flash19enable_sm80_to_sm89INS1_16FlashAttnBwdSm80INS1_25CollectiveMainloopBwdSm80ILi2ELi2EN4cute5tupleIJNS5_1CILi128EEES8_NS7_ILi64EEEEEENS_10bfloat16_tEfNS_4arch4Sm80ELb1ELb0ELb1ELb0ELb0ELb0ELb0ELb0ELi2ELi4ELi4ELi4ELb0EEENS1_21CollectiveEpilogueBwdISA_SB_SD_Li256ELb0ELb0ELi2EEENS1_25SingleTileBwdLPTSchedulerILb0ELi128ELb0EEEEEEEEEvNT_6ParamsE$_ZN4cute5tupleIJNS0_IJNS_1CILi1EEENS1_ILi2EEES3_EEENS0_IJS2_NS1_ILi256EEEiEEEEEC2ERKS4_RKS6_,@function
        .size           $_ZN7cutlass13device_kernelIN5flash19enable_sm80_to_sm89INS1_16FlashAttnBwdSm80INS1_25CollectiveMainloopBwdSm80ILi2ELi2EN4cute5tupleIJNS5_1CILi128EEES8_NS7_ILi64EEEEEENS_10bfloat16_tEfNS_4arch4Sm80ELb1ELb0ELb1ELb0ELb0ELb0ELb0ELb0ELi2ELi4ELi4ELi4ELb0EEENS1_21CollectiveEpilogueBwdISA_SB_SD_Li256ELb0ELb0ELi2EEENS1_25SingleTileBwdLPTSchedulerILb0ELi128ELb0EEEEEEEEEvNT_6ParamsE$_ZN4cute5tupleIJNS0_IJNS_1CILi1EEENS1_ILi2EEES3_EEENS0_IJS2_NS1_ILi256EEEiEEEEEC2ERKS4_RKS6_,($_ZN7cutlass13device_kernelIN5flash19enable_sm80_to_sm89INS1_16FlashAttnBwdSm80INS1_25CollectiveMainloopBwdSm80ILi2ELi2EN4cute5tupleIJNS5_1CILi128EEES8_NS7_ILi64EEEEEENS_10bfloat16_tEfNS_4arch4Sm80ELb1ELb0ELb1ELb0ELb0ELb0ELb0ELb0ELi2ELi4ELi4ELi4ELb0EEENS1_21CollectiveEpilogueBwdISA_SB_SD_Li256ELb0ELb0ELi2EEENS1_25SingleTileBwdLPTSchedulerILb0ELi128ELb0EEEEEEEEEvNT_6ParamsE$_ZN4cute5tupleIJNS0_IJNS_1CILi2EEEEEENS0_IJiEEEEEC2ERKS3_RKS4_ - $_ZN7cutlass13device_kernelIN5flash19enable_sm80_to_sm89INS1_16FlashAttnBwdSm80INS1_25CollectiveMainloopBwdSm80ILi2ELi2EN4cute5tupleIJNS5_1CILi128EEES8_NS7_ILi64EEEEEENS_10bfloat16_tEfNS_4arch4Sm80ELb1ELb0ELb1ELb0ELb0ELb0ELb0ELb0ELi2ELi4ELi4ELi4ELb0EEENS1_21CollectiveEpilogueBwdISA_SB_SD_Li256ELb0ELb0ELi2EEENS1_25SingleTileBwdLPTSchedulerILb0ELi128ELb0EEEEEEEEEvNT_6ParamsE$_ZN4cute5tupleIJNS0_IJNS_1CILi1EEENS1_ILi2EEES3_EEENS0_IJS2_NS1_ILi256EEEiEEEEEC2ERKS4_RKS6_)
$_ZN7cutlass13device_kernelIN5flash19enable_sm80_to_sm89INS1_16FlashAttnBwdSm80INS1_25CollectiveMainloopBwdSm80ILi2ELi2EN4cute5tupleIJNS5_1CILi128EEES8_NS7_ILi64EEEEEENS_10bfloat16_tEfNS_4arch4Sm80ELb1ELb0ELb1ELb0ELb0ELb0ELb0ELb0ELi2ELi4ELi4ELi4ELb0EEENS1_21CollectiveEpilogueBwdISA_SB_SD_Li256ELb0ELb0ELi2EEENS1_25SingleTileBwdLPTSchedulerILb0ELi128ELb0EEEEEEEEEvNT_6ParamsE$_ZN4cute5tupleIJNS0_IJNS_1CILi1EEENS1_ILi2EEES3_EEENS0_IJS2_NS1_ILi256EEEiEEEEEC2ERKS4_RKS6_:
[----:B------:R-:W-:Y:S02]  /*bac0*/  MOV R4, 0xbae0 ;  /* 0x0000bae000047802 */ /* 0x000fe40000000f00 */
[----:B------:R-:W-:Y:S05]  /*bad0*/  CALL.REL.NOINC `($_ZN7cutlass13device_kernelIN5flash19enable_sm80_to_sm89INS1_16FlashAttnBwdSm80INS1_25CollectiveMainloopBwdSm80ILi2ELi2EN4cute5tupleIJNS5_1CILi128EEES8_NS7_ILi64EEEEEENS_10bfloat16_tEfNS_4arch4Sm80ELb1ELb0ELb1ELb0ELb0ELb0ELb0ELb0ELi2ELi4ELi4ELi4ELb0EEENS1_21CollectiveEpilogueBwdISA_SB_SD_Li256ELb0ELb0ELi2EEENS1_25SingleTileBwdLPTSchedulerILb0ELi128ELb0EEEEEEEEEvNT_6ParamsE$_ZN4cute3eso3ESOILb1ELb0EJNS_5tupleIJNS_1CILi1EEENS3_ILi2EEES5_EEENS2_IJS4_NS3_ILi256EEEiEEEEEC2ERKS6_RKS8_) ;  /* 0xffffde8000007944 */ /* 0x000fea0003c3ffff */
[----:B-1----:R-:W-:Y:S02]  /*bae0*/  MOV R2, R6 ;  /* 0x0000000600027202 */ /* 0x002fe40000000f00 */
[----:B------:R-:W-:-:S04]  /*baf0*/  MOV R3, 0x0 ;  /* 0x0000000000037802 */ /* 0x000fc80000000f00 */
[----:B------:R-:W-:Y:S05]  /*bb00*/  RET.REL.NODEC R2 `(_ZN7cutlass13device_kernelIN5flash19enable_sm80_to_sm89INS1_16FlashAttnBwdSm80INS1_25CollectiveMainloopBwdSm80ILi2ELi2EN4cute5tupleIJNS5_1CILi128EEES8_NS7_ILi64EEEEEENS_10bfloat16_tEfNS_4arch4Sm80ELb1ELb0ELb1ELb0ELb0ELb0ELb0ELb0ELi2ELi4ELi4ELi4ELb0EEENS1_21CollectiveEpilogueBwdISA_SB_SD_Li256ELb0ELb0ELi2EEENS1_25SingleTileBwdLPTSchedulerILb0ELi128ELb0EEEEEEEEEvNT_6ParamsE) ;  /* 0xffff44f002007950 */ /* 0x000fea0003c3ffff */
        .type           $_ZN7cutlass13device_kernelIN5flash19enable_sm80_to_sm89INS1_16FlashAttnBwdSm80INS1_25CollectiveMainloopBwdSm80ILi2ELi2EN4cute5tupleIJNS5_1CILi128EEES8_NS7_ILi64EEEEEENS_10bfloat16_tEfNS_4arch4Sm80ELb1ELb0ELb1ELb0ELb0ELb0ELb0ELb0ELi2ELi4ELi4ELi4ELb0EEENS1_21CollectiveEpilogueBwdISA_SB_SD_Li256ELb0ELb0ELi2EEENS1_25SingleTileBwdLPTSchedulerILb0ELi128ELb0EEEEEEEEEvNT_6ParamsE$_ZN4cute5tupleIJNS0_IJNS_1CILi2EEEEEENS0_IJiEEEEEC2ERKS3_RKS4_,@function
        .size           $_ZN7cutlass13device_kernelIN5flash19enable_sm80_to_sm89INS1_16FlashAttnBwdSm80INS1_25CollectiveMainloopBwdSm80ILi2ELi2EN4cute5tupleIJNS5_1CILi128EEES8_NS7_ILi64EEEEEENS_10bfloat16_tEfNS_4arch4Sm80ELb1ELb0ELb1ELb0ELb0ELb0ELb0ELb0ELi2ELi4ELi4ELi4ELb0EEENS1_21CollectiveEpilogueBwdISA_SB_SD_Li256ELb0ELb0ELi2EEENS1_25SingleTileBwdLPTSchedulerILb0ELi128ELb0EEEEEEEEEvNT_6ParamsE$_ZN4cute5tupleIJNS0_IJNS_1CILi2EEEEEENS0_IJiEEEEEC2ERKS3_RKS4_,($_ZN7cutlass13device_kernelIN5flash19enable_sm80_to_sm89INS1_16FlashAttnBwdSm80INS1_25CollectiveMainloopBwdSm80ILi2ELi2EN4cute5tupleIJNS5_1CILi128EEES8_NS7_ILi64EEEEEENS_10bfloat16_tEfNS_4arch4Sm80ELb1ELb0ELb1ELb0ELb0ELb0ELb0ELb0ELi2ELi4ELi4ELi4ELb0EEENS1_21CollectiveEpilogueBwdISA_SB_SD_Li256ELb0ELb0ELi2EEENS1_25SingleTileBwdLPTSchedulerILb0ELi128ELb0EEEEEEEEEvNT_6ParamsE$_ZN4cute5tupleIJNS0_IJNS_1CILi2EEES2_EEENS0_IJNS1_ILi1EEEiEEEEEC2ERKS3_RKS5_ - $_ZN7cutlass13device_kernelIN5flash19enable_sm80_to_sm89INS1_16FlashAttnBwdSm80INS1_25CollectiveMainloopBwdSm80ILi2ELi2EN4cute5tupleIJNS5_1CILi128EEES8_NS7_ILi64EEEEEENS_10bfloat16_tEfNS_4arch4Sm80ELb1ELb0ELb1ELb0ELb0ELb0ELb0ELb0ELi2ELi4ELi4ELi4ELb0EEENS1_21CollectiveEpilogueBwdISA_SB_SD_Li256ELb0ELb0ELi2EEENS1_25SingleTileBwdLPTSchedulerILb0ELi128ELb0EEEEEEEEEvNT_6ParamsE$_ZN4cute5tupleIJNS0_IJNS_1CILi2EEEEEENS0_IJiEEEEEC2ERKS3_RKS4_)
$_ZN7cutlass13device_kernelIN5flash19enable_sm80_to_sm89INS1_16FlashAttnBwdSm80INS1_25CollectiveMainloopBwdSm80ILi2ELi2EN4cute5tupleIJNS5_1CILi128EEES8_NS7_ILi64EEEEEENS_10bfloat16_tEfNS_4arch4Sm80ELb1ELb0ELb1ELb0ELb0ELb0ELb0ELb0ELi2ELi4ELi4ELi4ELb0EEENS1_21CollectiveEpilogueBwdISA_SB_SD_Li256ELb0ELb0ELi2EEENS1_25SingleTileBwdLPTSchedulerILb0ELi128ELb0EEEEEEEEEvNT_6ParamsE$_ZN4cute5tupleIJNS0_IJNS_1CILi2EEEEEENS0_IJiEEEEEC2ERKS3_RKS4_:
[----:B------:R-:W-:Y:S02]  /*bb10*/  MOV R6, 0xbb30 ;  /* 0x0000bb3000067802 */ /* 0x000fe40000000f00 */
[----:B------:R-:W-:Y:S05]  /*bb20*/  CALL.REL.NOINC `($_ZN7cutlass13device_kernelIN5flash19enable_sm80_to_sm89INS1_16FlashAttnBwdSm80INS1_25CollectiveMainloopBwdSm80ILi2ELi2EN4cute5tupleIJNS5_1CILi128EEES8_NS7_ILi64EEEEEENS_10bfloat16_tEfNS_4arch4Sm80ELb1ELb0ELb1ELb0ELb0ELb0ELb0ELb0ELi2ELi4ELi4ELi4ELb0EEENS1_21CollectiveEpilogueBwdISA_SB_SD_Li256ELb0ELb0ELi2EEENS1_25SingleTileBwdLPTSchedulerILb0ELi128ELb0EEEEEEEEEvNT_6ParamsE$_ZN4cute3eso3ESOILb1ELb0EJNS_5tupleIJNS_1CILi2EEEEEENS2_IJiEEEEEC2ERKS5_RKS6_) ;  /* 0xffffde7000007944 */ /* 0x000fea0003c3ffff */
[----:B------:R-:W-:-:S04]  /*bb30*/  MOV R5, 0x0 ;  /* 0x0000000000057802 */ /* 0x000fc80000000f00 */
[----:B------:R-:W-:Y:S05]  /*bb40*/  RET.REL.NODEC R4 `(_ZN7cutlass13device_kernelIN5flash19enable_sm80_to_sm89INS1_16FlashAttnBwdSm80INS1_25CollectiveMainloopBwdSm80ILi2ELi2EN4cute5tupleIJNS5_1CILi128EEES8_NS7_ILi64EEEEEENS_10bfloat16_tEfNS_4arch4Sm80ELb1ELb0ELb1ELb0ELb0ELb0ELb0ELb0ELi2ELi4ELi4ELi4ELb0EEENS1_21CollectiveEpilogueBwdISA_SB_SD_Li256ELb0ELb0ELi2EEENS1_25SingleTileBwdLPTSchedulerILb0ELi128ELb0EEEEEEEEEvNT_6ParamsE) ;  /* 0xffff44b004007950 */ /* 0x000fea0003c3ffff */
        .type           $_ZN7cutlass13device_kernelIN5flash19enable_sm80_to_sm89INS1_16FlashAttnBwdSm80INS1_25CollectiveMainloopBwdSm80ILi2ELi2EN4cute5tupleIJNS5_1CILi128EEES8_NS7_ILi64EEEEEENS_10bfloat16_tEfNS_4arch4Sm80ELb1ELb0ELb1ELb0ELb0ELb0ELb0ELb0ELi2ELi4ELi4ELi4ELb0EEENS1_21CollectiveEpilogueBwdISA_SB_SD_Li256ELb0ELb0ELi2EEENS1_25SingleTileBwdLPTSchedulerILb0ELi128ELb0EEEEEEEEEvNT_6ParamsE$_ZN4cute5tupleIJNS0_IJNS_1CILi2EEES2_EEENS0_IJNS1_ILi1EEEiEEEEEC2ERKS3_RKS5_,@function
        .size           $_ZN7cutlass13device_kernelIN5flash19enable_sm80_to_sm89INS1_16FlashAttnBwdSm80INS1_25CollectiveMainloopBwdSm80ILi2ELi2EN4cute5tupleIJNS5_1CILi128EEES8_NS7_ILi64EEEEEENS_10bfloat16_tEfNS_4arch4Sm80ELb1ELb0ELb1ELb0ELb0ELb0ELb0ELb0ELi2ELi4ELi4ELi4ELb0EEENS1_21CollectiveEpilogueBwdISA_SB_SD_Li256ELb0ELb0ELi2EEENS1_25SingleTileBwdLPTSchedulerILb0ELi128ELb0EEEEEEEEEvNT_6ParamsE$_ZN4cute5tupleIJNS0_IJNS_1CILi2EEES2_EEENS0_IJNS1_ILi1EEEiEEEEEC2ERKS3_RKS5_,($_ZN7cutlass13device_kernelIN5flash19enable_sm80_to_sm89INS1_16FlashAttnBwdSm80INS1_25CollectiveMainloopBwdSm80ILi2ELi2EN4cute5tupleIJNS5_1CILi128EEES8_NS7_ILi64EEEEEENS_10bfloat16_tEfNS_4arch4Sm80ELb1ELb0ELb1ELb0ELb0ELb0ELb0ELb0ELi2ELi4ELi4ELi4ELb0EEENS1_21CollectiveEpilogueBwdISA_SB_SD_Li256ELb0ELb0ELi2EEENS1_25SingleTileBwdLPTSchedulerILb0ELi128ELb0EEEEEEEEEvNT_6ParamsE$_ZN4cute5tupleIJNS0_IJNS_1CILi2EEES2_EEENS0_IJiNS1_ILi4096EEEEEEEEC2ERKS3_RKS5_ - $_ZN7cutlass13device_kernelIN5flash19enable_sm80_to_sm89INS1_16FlashAttnBwdSm80INS1_25CollectiveMainloopBwdSm80ILi2ELi2EN4cute5tupleIJNS5_1CILi128EEES8_NS7_ILi64EEEEEENS_10bfloat16_tEfNS_4arch4Sm80ELb1ELb0ELb1ELb0ELb0ELb0ELb0ELb0ELi2ELi4ELi4ELi4ELb0EEENS1_21CollectiveEpilogueBwdISA_SB_SD_Li256ELb0ELb0ELi2EEENS1_25SingleTileBwdLPTSchedulerILb0ELi128ELb0EEEEEEEEEvNT_6ParamsE$_ZN4cute5tupleIJNS0_IJNS_1CILi2EEES2_EEENS0_IJNS1_ILi1EEEiEEEEEC2ERKS3_RKS5_)
$_ZN7cutlass13device_kernelIN5flash19enable_sm80_to_sm89INS1_16FlashAttnBwdSm80INS1_25CollectiveMainloopBwdSm80ILi2ELi2EN4cute5tupleIJNS5_1CILi128EEES8_NS7_ILi64EEEEEENS_10bfloat16_tEfNS_4arch4Sm80ELb1ELb0ELb1ELb0ELb0ELb0ELb0ELb0ELi2ELi4ELi4ELi4ELb0EEENS1_21CollectiveEpilogueBwdISA_SB_SD_Li256ELb0ELb0ELi2EEENS1_25SingleTileBwdLPTSchedulerILb0ELi128ELb0EEEEEEEEEvNT_6ParamsE$_ZN4cute5tupleIJNS0_IJNS_1CILi2EEES2_EEENS0_IJNS1_ILi1EEEiEEEEEC2ERKS3_RKS5_:
[----:B------:R-:W-:Y:S02]  /*bb50*/  MOV R4, 0xbb70 ;  /* 0x0000bb7000047802 */ /* 0x000fe40000000f00 */
[----:B------:R-:W-:Y:S05]  /*bb60*/  CALL.REL.NOINC `($_ZN7cutlass13device_kernelIN5flash19enable_sm80_to_sm89INS1_16FlashAttnBwdSm80INS1_25CollectiveMainloopBwdSm80ILi2ELi2EN4cute5tupleIJNS5_1CILi128EEES8_NS7_ILi64EEEEEENS_10bfloat16_tEfNS_4arch4Sm80ELb1ELb0ELb1ELb0ELb0ELb0ELb0ELb0ELi2ELi4ELi4ELi4ELb0EEENS1_21CollectiveEpilogueBwdISA_SB_SD_Li256ELb0ELb0ELi2EEENS1_25SingleTileBwdLPTSchedulerILb0ELi128ELb0EEEEEEEEEvNT_6ParamsE$_ZN4cute3eso3ESOILb1ELb0EJNS_5tupleIJNS_1CILi2EEES4_EEENS2_IJNS3_ILi1EEEiEEEEEC2ERKS5_RKS7_) ;  /* 0xffffdf0000007944 */ /* 0x000fea0003c3ffff */
[----:B-1----:R-:W-:Y:S02]  /*bb70*/  MOV R2, R6 ;  /* 0x0000000600027202 */ /* 0x002fe40000000f00 */
[----:B------:R-:W-:-:S04]  /*bb80*/  MOV R3, 0x0 ;  /* 0x0000000000037802 */ /* 0x000fc80000000f00 */
[----:B------:R-:W-:Y:S05]  /*bb90*/  RET.REL.NODEC R2 `(_ZN7cutlass13device_kernelIN5flash19enable_sm80_to_sm89INS1_16FlashAttnBwdSm80INS1_25CollectiveMainloopBwdSm80ILi2ELi2EN4cute5tupleIJNS5_1CILi128EEES8_NS7_ILi64EEEEEENS_10bfloat16_tEfNS_4arch4Sm80ELb1ELb0ELb1ELb0ELb0ELb0ELb0ELb0ELi2ELi4ELi4ELi4ELb0EEENS1_21CollectiveEpilogueBwdISA_SB_SD_Li256ELb0ELb0ELi2EEENS1_25SingleTileBwdLPTSchedulerILb0ELi128ELb0EEEEEEEEEvNT_6ParamsE) ;  /* 0xffff446002007950 */ /* 0x000fea0003c3ffff */
        .type           $_ZN7cutlass13device_kernelIN5flash19enable_sm80_to_sm89INS1_16FlashAttnBwdSm80INS1_25CollectiveMainloopBwdSm80ILi2ELi2EN4cute5tupleIJNS5_1CILi128EEES8_NS7_ILi64EEEEEENS_10bfloat16_tEfNS_4arch4Sm80ELb1ELb0ELb1ELb0ELb0ELb0ELb0ELb0ELi2ELi4ELi4ELi4ELb0EEENS1_21CollectiveEpilogueBwdISA_SB_SD_Li256ELb0ELb0ELi2EEENS1_25SingleTileBwdLPTSchedulerILb0ELi128ELb0EEEEEEEEEvNT_6ParamsE$_ZN4cute5tupleIJNS0_IJNS_1CILi2EEES2_EEENS0_IJiNS1_ILi4096EEEEEEEEC2ERKS3_RKS5_,@function
        .size           $_ZN7cutlass13device_kernelIN5flash19enable_sm80_to_sm89INS1_16FlashAttnBwdSm80INS1_25CollectiveMainloopBwdSm80ILi2ELi2EN4cute5tupleIJNS5_1CILi128EEES8_NS7_ILi64EEEEEENS_10bfloat16_tEfNS_4arch4Sm80ELb1ELb0ELb1ELb0ELb0ELb0ELb0ELb0ELi2ELi4ELi4ELi4ELb0EEENS1_21CollectiveEpilogueBwdISA_SB_SD_Li256ELb0ELb0ELi2EEENS1_25SingleTileBwdLPTSchedulerILb0ELi128ELb0EEEEEEEEEvNT_6ParamsE$_ZN4cute5tupleIJNS0_IJNS_1CILi2EEES2_EEENS0_IJiNS1_ILi4096EEEEEEEEC2ERKS3_RKS5_,($_ZN7cutlass13device_kernelIN5flash19enable_sm80_to_sm89INS1_16FlashAttnBwdSm80INS1_25CollectiveMainloopBwdSm80ILi2ELi2EN4cute5tupleIJNS5_1CILi128EEES8_NS7_ILi64EEEEEENS_10bfloat16_tEfNS_4arch4Sm80ELb1ELb0ELb1ELb0ELb0ELb0ELb0ELb0ELi2ELi4ELi4ELi4ELb0EEENS1_21CollectiveEpilogueBwdISA_SB_SD_Li256ELb0ELb0ELi2EEENS1_25SingleTileBwdLPTSchedulerILb0ELi128ELb0EEEEEEEEEvNT_6ParamsE$_ZN4cute5tupleIJNS0_IJNS_1CILi2EEES2_EEENS0_IJiNS1_ILi512EEEEEEEEC2ERKS3_RKS5_ - $_ZN7cutlass13device_kernelIN5flash19enable_sm80_to_sm89INS1_16FlashAttnBwdSm80INS1_25CollectiveMainloopBwdSm80ILi2ELi2EN4cute5tupleIJNS5_1CILi128EEES8_NS7_ILi64EEEEEENS_10bfloat16_tEfNS_4arch4Sm80ELb1ELb0ELb1ELb0ELb0ELb0ELb0ELb0ELi2ELi4ELi4ELi4ELb0EEENS1_21CollectiveEpilogueBwdISA_SB_SD_Li256ELb0ELb0ELi2EEENS1_25SingleTileBwdLPTSchedulerILb0ELi128ELb0EEEEEEEEEvNT_6ParamsE$_ZN4cute5tupleIJNS0_IJNS_1CILi2EEES2_EEENS0_IJiNS1_ILi4096EEEEEEEEC2ERKS3_RKS5_)
$_ZN7cutlass13device_kernelIN5flash19enable_sm80_to_sm89INS1_16FlashAttnBwdSm80INS1_25CollectiveMainloopBwdSm80ILi2ELi2EN4cute5tupleIJNS5_1CILi128EEES8_NS7_ILi64EEEEEENS_10bfloat16_tEfNS_4arch4Sm80ELb1ELb0ELb1ELb0ELb0ELb0ELb0ELb0ELi2ELi4ELi4ELi4ELb0EEENS1_21CollectiveEpilogueBwdISA_SB_SD_Li256ELb0ELb0ELi2EEENS1_25SingleTileBwdLPTSchedulerILb0ELi128ELb0EEEEEEEEEvNT_6ParamsE$_ZN4cute5tupleIJNS0_IJNS_1CILi2EEES2_EEENS0_IJiNS1_ILi4096EEEEEEEEC2ERKS3_RKS5_:
[----:B------:R-:W-:Y:S02]  /*bba0*/  MOV R4, 0xbbc0 ;  /* 0x0000bbc000047802 */ /* 0x000fe40000000f00 */
[----:B------:R-:W-:Y:S05]  /*bbb0*/  CALL.REL.NOINC `($_ZN7cutlass13device_kernelIN5flash19enable_sm80_to_sm89INS1_16FlashAttnBwdSm80INS1_25CollectiveMainloopBwdSm80ILi2ELi2EN4cute5tupleIJNS5_1CILi128EEES8_NS7_ILi64EEEEEENS_10bfloat16_tEfNS_4arch4Sm80ELb1ELb0ELb1ELb0ELb0ELb0ELb0ELb0ELi2ELi4ELi4ELi4ELb0EEENS1_21CollectiveEpilogueBwdISA_SB_SD_Li256ELb0ELb0ELi2EEENS1_25SingleTileBwdLPTSchedulerILb0ELi128ELb0EEEEEEEEEvNT_6ParamsE$_ZN4cute3eso3ESOILb1ELb0EJNS_5tupleIJNS_1CILi2EEES4_EEENS2_IJiNS3_ILi4096EEEEEEEEC2ERKS5_RKS7_) ;  /* 0xffffdef000007944 */ /* 0x000fea0003c3ffff */
[----:B-1----:R-:W-:Y:S02]  /*bbc0*/  MOV R2, R6 ;  /* 0x0000000600027202 */ /* 0x002fe40000000f00 */
[----:B------:R-:W-:-:S04]  /*bbd0*/  MOV R3, 0x0 ;  /* 0x0000000000037802 */ /* 0x000fc80000000f00 */
[----:B------:R-:W-:Y:S05]  /*bbe0*/  RET.REL.NODEC R2 `(_ZN7cutlass13device_kernelIN5flash19enable_sm80_to_sm89INS1_16FlashAttnBwdSm80INS1_25CollectiveMainloopBwdSm80ILi2ELi2EN4cute5tupleIJNS5_1CILi128EEES8_NS7_ILi64EEEEEENS_10bfloat16_tEfNS_4arch4Sm80ELb1ELb0ELb1ELb0ELb0ELb0ELb0ELb0ELi2ELi4ELi4ELi4ELb0EEENS1_21CollectiveEpilogueBwdISA_SB_SD_Li256ELb0ELb0ELi2EEENS1_25SingleTileBwdLPTSchedulerILb0ELi128ELb0EEEEEEEEEvNT_6ParamsE) ;  /* 0xffff441002007950 */ /* 0x000fea0003c3ffff */
        .type           $_ZN7cutlass13device_kernelIN5flash19enable_sm80_to_sm89INS1_16FlashAttnBwdSm80INS1_25CollectiveMainloopBwdSm80ILi2ELi2EN4cute5tupleIJNS5_1CILi128EEES8_NS7_ILi64EEEEEENS_10bfloat16_tEfNS_4arch4Sm80ELb1ELb0ELb1ELb0ELb0ELb0ELb0ELb0ELi2ELi4ELi4ELi4ELb0EEENS1_21CollectiveEpilogueBwdISA_SB_SD_Li256ELb0ELb0ELi2EEENS1_25SingleTileBwdLPTSchedulerILb0ELi128ELb0EEEEEEEEEvNT_6ParamsE$_ZN4cute5tupleIJNS0_IJNS_1CILi2EEES2_EEENS0_IJiNS1_ILi512EEEEEEEEC2ERKS3_RKS5_,@function
        .size           $_ZN7cutlass13device_kernelIN5flash19enable_sm80_to_sm89INS1_16FlashAttnBwdSm80INS1_25CollectiveMainloopBwdSm80ILi2ELi2EN4cute5tupleIJNS5_1CILi128EEES8_NS7_ILi64EEEEEENS_10bfloat16_tEfNS_4arch4Sm80ELb1ELb0ELb1ELb0ELb0ELb0ELb0ELb0ELi2ELi4ELi4ELi4ELb0EEENS1_21CollectiveEpilogueBwdISA_SB_SD_Li256ELb0ELb0ELi2EEENS1_25SingleTileBwdLPTSchedulerILb0ELi128ELb0EEEEEEEEEvNT_6ParamsE$_ZN4cute5tupleIJNS0_IJNS_1CILi2EEES2_EEENS0_IJiNS1_ILi512EEEEEEEEC2ERKS3_RKS5_,($_ZN7cutlass13device_kernelIN5flash19enable_sm80_to_sm89INS1_16FlashAttnBwdSm80INS1_25CollectiveMainloopBwdSm80ILi2ELi2EN4cute5tupleIJNS5_1CILi128EEES8_NS7_ILi64EEEEEENS_10bfloat16_tEfNS_4arch4Sm80ELb1ELb0ELb1ELb0ELb0ELb0ELb0ELb0ELi2ELi4ELi4ELi4ELb0EEENS1_21CollectiveEpilogueBwdISA_SB_SD_Li256ELb0ELb0ELi2EEENS1_25SingleTileBwdLPTSchedulerILb0ELi128ELb0EEEEEEEEEvNT_6ParamsE$_ZN4cute5tupleIJNS0_IJNS_1CILi2EEES2_EEENS0_IJiiEEEEEC2ERKS3_RKS4_ - $_ZN7cutlass13device_kernelIN5flash19enable_sm80_to_sm89INS1_16FlashAttnBwdSm80INS1_25CollectiveMainloopBwdSm80ILi2ELi2EN4cute5tupleIJNS5_1CILi128EEES8_NS7_ILi64EEEEEENS_10bfloat16_tEfNS_4arch4Sm80ELb1ELb0ELb1ELb0ELb0ELb0ELb0ELb0ELi2ELi4ELi4ELi4ELb0EEENS1_21CollectiveEpilogueBwdISA_SB_SD_Li256ELb0ELb0ELi2EEENS1_25SingleTileBwdLPTSchedulerILb0ELi128ELb0EEEEEEEEEvNT_6ParamsE$_ZN4cute5tupleIJNS0_IJNS_1CILi2EEES2_EEENS0_IJiNS1_ILi512EEEEEEEEC2ERKS3_RKS5_)
$_ZN7cutlass13device_kernelIN5flash19enable_sm80_to_sm89INS1_16FlashAttnBwdSm80INS1_25CollectiveMainloopBwdSm80ILi2ELi2EN4cute5tupleIJNS5_1CILi128EEES8_NS7_ILi64EEEEEENS_10bfloat16_tEfNS_4arch4Sm80ELb1ELb0ELb1ELb0ELb0ELb0ELb0ELb0ELi2ELi4ELi4ELi4ELb0EEENS1_21CollectiveEpilogueBwdISA_SB_SD_Li256ELb0ELb0ELi2EEENS1_25SingleTileBwdLPTSchedulerILb0ELi128ELb0EEEEEEEEEvNT_6ParamsE$_ZN4cute5tupleIJNS0_IJNS_1CILi2EEES2_EEENS0_IJiNS1_ILi512EEEEEEEEC2ERKS3_RKS5_:
[----:B------:R-:W-:Y:S02]  /*bbf0*/  MOV R4, 0xbc10 ;  /* 0x0000bc1000047802 */ /* 0x000fe40000000f00 */
[----:B------:R-:W-:Y:S05]  /*bc00*/  CALL.REL.NOINC `($_ZN7cutlass13device_kernelIN5flash19enable_sm80_to_sm89INS1_16FlashAttnBwdSm80INS1_25CollectiveMainloopBwdSm80ILi2ELi2EN4cute5tupleIJNS5_1CILi128EEES8_NS7_ILi64EEEEEENS_10bfloat16_tEfNS_4arch4Sm80ELb1ELb0ELb1ELb0ELb0ELb0ELb0ELb0ELi2ELi4ELi4ELi4ELb0EEENS1_21CollectiveEpilogueBwdISA_SB_SD_Li256ELb0ELb0ELi2EEENS1_25SingleTileBwdLPTSchedulerILb0ELi128ELb0EEEEEEEEEvNT_6ParamsE$_ZN4cute3eso3ESOILb1ELb0EJNS_5tupleIJNS_1CILi2EEES4_EEENS2_IJiNS3_ILi512EEEEEEEEC2ERKS5_RKS7_) ;  /* 0xffffdee000007944 */ /* 0x000fea0003c3ffff */
[----:B-1----:R-:W-:Y:S02]  /*bc10*/  MOV R2, R6 ;  /* 0x0000000600027202 */ /* 0x002fe40000000f00 */
[----:B------:R-:W-:-:S04]  /*bc20*/  MOV R3, 0x0 ;  /* 0x0000000000037802 */ /* 0x000fc80000000f00 */
[----:B------:R-:W-:Y:S05]  /*bc30*/  RET.REL.NODEC R2 `(_ZN7cutlass13device_kernelIN5flash19enable_sm80_to_sm89INS1_16FlashAttnBwdSm80INS1_25CollectiveMainloopBwdSm80ILi2ELi2EN4cute5tupleIJNS5_1CILi128EEES8_NS7_ILi64EEEEEENS_10bfloat16_tEfNS_4arch4Sm80ELb1ELb0ELb1ELb0ELb0ELb0ELb0ELb0ELi2ELi4ELi4ELi4ELb0EEENS1_21CollectiveEpilogueBwdISA_SB_SD_Li256ELb0ELb0ELi2EEENS1_25SingleTileBwdLPTSchedulerILb0ELi128ELb0EEEEEEEEEvNT_6ParamsE) ;  /* 0xffff43c002007950 */ /* 0x000fea0003c3ffff */
        .type           $_ZN7cutlass13device_kernelIN5flash19enable_sm80_to_sm89INS1_16FlashAttnBwdSm80INS1_25CollectiveMainloopBwdSm80ILi2ELi2EN4cute5tupleIJNS5_1CILi128EEES8_NS7_ILi64EEEEEENS_10bfloat16_tEfNS_4arch4Sm80ELb1ELb0ELb1ELb0ELb0ELb0ELb0ELb0ELi2ELi4ELi4ELi4ELb0EEENS1_21CollectiveEpilogueBwdISA_SB_SD_Li256ELb0ELb0ELi2EEENS1_25SingleTileBwdLPTSchedulerILb0ELi128ELb0EEEEEEEEEvNT_6ParamsE$_ZN4cute5tupleIJNS0_IJNS_1CILi2EEES2_EEENS0_IJiiEEEEEC2ERKS3_RKS4_,@function
        .size           $_ZN7cutlass13device_kernelIN5flash19enable_sm80_to_sm89INS1_16FlashAttnBwdSm80INS1_25CollectiveMainloopBwdSm80ILi2ELi2EN4cute5tupleIJNS5_1CILi128EEES8_NS7_ILi64EEEEEENS_10bfloat16_tEfNS_4arch4Sm80ELb1ELb0ELb1ELb0ELb0ELb0ELb0ELb0ELi2ELi4ELi4ELi4ELb0EEENS1_21CollectiveEpilogueBwdISA_SB_SD_Li256ELb0ELb0ELi2EEENS1_25SingleTileBwdLPTSchedulerILb0ELi128ELb0EEEEEEEEEvNT_6ParamsE$_ZN4cute5tupleIJNS0_IJNS_1CILi2EEES2_EEENS0_IJiiEEEEEC2ERKS3_RKS4_,($_ZN7cutlass13device_kernelIN5flash19enable_sm80_to_sm89INS1_16FlashAttnBwdSm80INS1_25CollectiveMainloopBwdSm80ILi2ELi2EN4cute5tupleIJNS5_1CILi128EEES8_NS7_ILi64EEEEEENS_10bfloat16_tEfNS_4arch4Sm80ELb1ELb0ELb1ELb0ELb0ELb0ELb0ELb0ELi2ELi4ELi4ELi4ELb0EEENS1_21CollectiveEpilogueBwdISA_SB_SD_Li256ELb0ELb0ELi2EEENS1_25SingleTileBwdLPTSchedulerILb0ELi128ELb0EEEEEEEEEvNT_6ParamsE$_ZN4cute5tupleIJNS0_IJNS_1CILi2EEES2_S2_EEENS0_IJNS1_ILi1EEENS1_ILi512EEEiEEEEEC2ERKS3_RKS6_ - $_ZN7cutlass13device_kernelIN5flash19enable_sm80_to_sm89INS1_16FlashAttnBwdSm80INS1_25CollectiveMainloopBwdSm80ILi2ELi2EN4cute5tupleIJNS5_1CILi128EEES8_NS7_ILi64EEEEEENS_10bfloat16_tEfNS_4arch4Sm80ELb1ELb0ELb1ELb0ELb0ELb0ELb0ELb0ELi2ELi4ELi4ELi4ELb0EEENS1_21CollectiveEpilogueBwdISA_SB_SD_Li256ELb0ELb0ELi2EEENS1_25SingleTileBwdLPTSchedulerILb0ELi128ELb0EEEEEEEEEvNT_6ParamsE$_ZN4cute5tupleIJNS0_IJNS_1CILi2EEES2_EEENS0_IJiiEEEEEC2ERKS3_RKS4_)
$_ZN7cutlass13device_kernelIN5flash19enable_sm80_to_sm89INS1_16FlashAttnBwdSm80INS1_25CollectiveMainloopBwdSm80ILi2ELi2EN4cute5tupleIJNS5_1CILi128EEES8_NS7_ILi64EEEEEENS_10bfloat16_tEfNS_4arch4Sm80ELb1ELb0ELb1ELb0ELb0ELb0ELb0ELb0ELi2ELi4ELi4ELi4ELb0EEENS1_21CollectiveEpilogueBwdISA_SB_SD_Li256ELb0ELb0ELi2EEENS1_25SingleTileBwdLPTSchedulerILb0ELi128ELb0EEEEEEEEEvNT_6ParamsE$_ZN4cute5tupleIJNS0_IJNS_1CILi2EEES2_EEENS0_IJiiEEEEEC2ERKS3_RKS4_:
[----:B------:R-:W-:Y:S02]  /*bc40*/  MOV R4, 0xbc60 ;  /* 0x0000bc6000047802 */ /* 0x000fe40000000f00 */
[----:B------:R-:W-:Y:S05]  /*bc50*/  CALL.REL.NOINC `($_ZN7cutlass13device_kernelIN5flash19enable_sm80_to_sm89INS1_16FlashAttnBwdSm80INS1_25CollectiveMainloopBwdSm80ILi2ELi2EN4cute5tupleIJNS5_1CILi128EEES8_NS7_ILi64EEEEEENS_10bfloat16_tEfNS_4arch4Sm80ELb1ELb0ELb1ELb0ELb0ELb0ELb0ELb0ELi2ELi4ELi4ELi4ELb0EEENS1_21CollectiveEpilogueBwdISA_SB_SD_Li256ELb0ELb0ELi2EEENS1_25SingleTileBwdLPTSchedulerILb0ELi128ELb0EEEEEEEEEvNT_6ParamsE$_ZN4cute3eso3ESOILb1ELb0EJNS_5tupleIJNS_1CILi2EEES4_EEENS2_IJiiEEEEEC2ERKS5_RKS6_) ;  /* 0xffffded000007944 */ /* 0x000fea0003c3ffff */
[----:B-1----:R-:W-:Y:S02]  /*bc60*/  MOV R2, R6 ;  /* 0x0000000600027202 */ /* 0x002fe40000000f00 */
[----:B------:R-:W-:-:S04]  /*bc70*/  MOV R3, 0x0 ;  /* 0x0000000000037802 */ /* 0x000fc80000000f00 */
[----:B------:R-:W-:Y:S05]  /*bc80*/  RET.REL.NODEC R2 `(_ZN7cutlass13device_kernelIN5flash19enable_sm80_to_sm89INS1_16FlashAttnBwdSm80INS1_25CollectiveMainloopBwdSm80ILi2ELi2EN4cute5tupleIJNS5_1CILi128EEES8_NS7_ILi64EEEEEENS_10bfloat16_tEfNS_4arch4Sm80ELb1ELb0ELb1ELb0ELb0ELb0ELb0ELb0ELi2ELi4ELi4ELi4ELb0EEENS1_21CollectiveEpilogueBwdISA_SB_SD_Li256ELb0ELb0ELi2EEENS1_25SingleTileBwdLPTSchedulerILb0ELi128ELb0EEEEEEEEEvNT_6ParamsE) ;  /* 0xffff437002007950 */ /* 0x000fea0003c3ffff */
        .type           $_ZN7cutlass13device_kernelIN5flash19enable_sm80_to_sm89INS1_16FlashAttnBwdSm80INS1_25CollectiveMainloopBwdSm80ILi2ELi2EN4cute5tupleIJNS5_1CILi128EEES8_NS7_ILi64EEEEEENS_10bfloat16_tEfNS_4arch4Sm80ELb1ELb0ELb1ELb0ELb0ELb0ELb0ELb0ELi2ELi4ELi4ELi4ELb0EEENS1_21CollectiveEpilogueBwdISA_SB_SD_Li256ELb0ELb0ELi2EEENS1_25SingleTileBwdLPTSchedulerILb0ELi128ELb0EEEEEEEEEvNT_6ParamsE$_ZN4cute5tupleIJNS0_IJNS_1CILi2EEES2_S2_EEENS0_IJNS1_ILi1EEENS1_ILi512EEEiEEEEEC2ERKS3_RKS6_,@function
        .size           $_ZN7cutlass13device_kernelIN5flash19enable_sm80_to_sm89INS1_16FlashAttnBwdSm80INS1_25CollectiveMainloopBwdSm80ILi2ELi2EN4cute5tupleIJNS5_1CILi128EEES8_NS7_ILi64EEEEEENS_10bfloat16_tEfNS_4arch4Sm80ELb1ELb0ELb1ELb0ELb0ELb0ELb0ELb0ELi2ELi4ELi4ELi4ELb0EEENS1_21CollectiveEpilogueBwdISA_SB_SD_Li256ELb0ELb0ELi2EEENS1_25SingleTileBwdLPTSchedulerILb0ELi128ELb0EEEEEEEEEvNT_6ParamsE$_ZN4cute5tupleIJNS0_IJNS_1CILi2EEES2_S2_EEENS0_IJNS1_ILi1EEENS1_ILi512EEEiEEEEEC2ERKS3_RKS6_,($_ZN7cutlass13device_kernelIN5flash19enable_sm80_to_sm89INS1_16FlashAttnBwdSm80INS1_25CollectiveMainloopBwdSm80ILi2ELi2EN4cute5tupleIJNS5_1CILi128EEES8_NS7_ILi64EEEEEENS_10bfloat16_tEfNS_4arch4Sm80ELb1ELb0ELb1ELb0ELb0ELb0ELb0ELb0ELi2ELi4ELi4ELi4ELb0EEENS1_21CollectiveEpilogueBwdISA_SB_SD_Li256ELb0ELb0ELi2EEENS1_25SingleTileBwdLPTSchedulerILb0ELi128ELb0EEEEEEEEEvNT_6ParamsE$_ZN4cute5tupleIJNS0_IJNS_1CILi8EEENS0_IJNS1_ILi2EEES3_S3_EEENS1_ILi1EEES4_S5_EEENS0_IJS5_NS0_IJS2_iiEEENS1_ILi64EEENS0_IJiNS1_ILi144EEENS1_ILi288EEEEEENS1_ILi512EEEEEEEEC2ERKS6_RKSD_ - $_ZN7cutlass13device_kernelIN5flash19enable_sm80_to_sm89INS1_16FlashAttnBwdSm80INS1_25CollectiveMainloopBwdSm80ILi2ELi2EN4cute5tupleIJNS5_1CILi128EEES8_NS7_ILi64EEEEEENS_10bfloat16_tEfNS_4arch4Sm80ELb1ELb0ELb1ELb0ELb0ELb0ELb0ELb0ELi2ELi4ELi4ELi4ELb0EEENS1_21CollectiveEpilogueBwdISA_SB_SD_Li256ELb0ELb0ELi2EEENS1_25SingleTileBwdLPTSchedulerILb0ELi128ELb0EEEEEEEEEvNT_6ParamsE$_ZN4cute5tupleIJNS0_IJNS_1CILi2EEES2_S2_EEENS0_IJNS1_ILi1EEENS1_ILi512EEEiEEEEEC2ERKS3_RKS6_)
$_ZN7cutlass13device_kernelIN5flash19enable_sm80_to_sm89INS1_16FlashAttnBwdSm80INS1_25CollectiveMainloopBwdSm80ILi2ELi2EN4cute5tupleIJNS5_1CILi128EEES8_NS7_ILi64EEEEEENS_10bfloat16_tEfNS_4arch4Sm80ELb1ELb0ELb1ELb0ELb0ELb0ELb0ELb0ELi2ELi4ELi4ELi4ELb0EEENS1_21CollectiveEpilogueBwdISA_SB_SD_Li256ELb0ELb0ELi2EEENS1_25SingleTileBwdLPTSchedulerILb0ELi128ELb0EEEEEEEEEvNT_6ParamsE$_ZN4cute5tupleIJNS0_IJNS_1CILi2EEES2_S2_EEENS0_IJNS1_ILi1EEENS1_ILi512EEEiEEEEEC2ERKS3_RKS6_:
[----:B------:R-:W-:Y:S02]  /*bc90*/  MOV R4, 0xbcb0 ;  /* 0x0000bcb000047802 */ /* 0x000fe40000000f00 */
[----:B------:R-:W-:Y:S05]  /*bca0*/  CALL.REL.NOINC `($_ZN7cutlass13device_kernelIN5flash19enable_sm80_to_sm89INS1_16FlashAttnBwdSm80INS1_25CollectiveMainloopBwdSm80ILi2ELi2EN4cute5tupleIJNS5_1CILi128EEES8_NS7_ILi64EEEEEENS_10bfloat16_tEfNS_4arch4Sm80ELb1ELb0ELb1ELb0ELb0ELb0ELb0ELb0ELi2ELi4ELi4ELi4ELb0EEENS1_21CollectiveEpilogueBwdISA_SB_SD_Li256ELb0ELb0ELi2EEENS1_25SingleTileBwdLPTSchedulerILb0ELi128ELb0EEEEEEEEEvNT_6ParamsE$_ZN4cute3eso3ESOILb1ELb0EJNS_5tupleIJNS_1CILi2EEES4_S4_EEENS2_IJNS3_ILi1EEENS3_ILi512EEEiEEEEEC2ERKS5_RKS8_) ;  /* 0xffffdf3000007944 */ /* 0x000fea0003c3ffff */
[----:B-1----:R-:W-:Y:S02]  /*bcb0*/  MOV R2, R6 ;  /* 0x0000000600027202 */ /* 0x002fe40000000f00 */
[----:B------:R-:W-:-:S04]  /*bcc0*/  MOV R3, 0x0 ;  /* 0x0000000000037802 */ /* 0x000fc80000000f00 */
[----:B------:R-:W-:Y:S05]  /*bcd0*/  RET.REL.NODEC R2 `(_ZN7cutlass13device_kernelIN5flash19enable_sm80_to_sm89INS1_16FlashAttnBwdSm80INS1_25CollectiveMainloopBwdSm80ILi2ELi2EN4cute5tupleIJNS5_1CILi128EEES8_NS7_ILi64EEEEEENS_10bfloat16_tEfNS_4arch4Sm80ELb1ELb0ELb1ELb0ELb0ELb0ELb0ELb0ELi2ELi4ELi4ELi4ELb0EEENS1_21CollectiveEpilogueBwdISA_SB_SD_Li256ELb0ELb0ELi2EEENS1_25SingleTileBwdLPTSchedulerILb0ELi128ELb0EEEEEEEEEvNT_6ParamsE) ;  /* 0xffff432002007950 */ /* 0x000fea0003c3ffff */
        .type           $_ZN7cutlass13device_kernelIN5flash19enable_sm80_to_sm89INS1_16FlashAttnBwdSm80INS1_25CollectiveMainloopBwdSm80ILi2ELi2EN4cute5tupleIJNS5_1CILi128EEES8_NS7_ILi64EEEEEENS_10bfloat16_tEfNS_4arch4Sm80ELb1ELb0ELb1ELb0ELb0ELb0ELb0ELb0ELi2ELi4ELi4ELi4ELb0EEENS1_21CollectiveEpilogueBwdISA_SB_SD_Li256ELb0ELb0ELi2EEENS1_25SingleTileBwdLPTSchedulerILb0ELi128ELb0EEEEEEEEEvNT_6ParamsE$_ZN4cute5tupleIJNS0_IJNS_1CILi8EEENS0_IJNS1_ILi2EEES3_S3_EEENS1_ILi1EEES4_S5_EEENS0_IJS5_NS0_IJS2_iiEEENS1_ILi64EEENS0_IJiNS1_ILi144EEENS1_ILi288EEEEEENS1_ILi512EEEEEEEEC2ERKS6_RKSD_,@function
        .size           $_ZN7cutlass13device_kernelIN5flash19enable_sm80_to_sm89INS1_16FlashAttnBwdSm80INS1_25CollectiveMainloopBwdSm80ILi2ELi2EN4cute5tupleIJNS5_1CILi128EEES8_NS7_ILi64EEEEEENS_10bfloat16_tEfNS_4arch4Sm80ELb1ELb0ELb1ELb0ELb0ELb0ELb0ELb0ELi2ELi4ELi4ELi4ELb0EEENS1_21CollectiveEpilogueBwdISA_SB_SD_Li256ELb0ELb0ELi2EEENS1_25SingleTileBwdLPTSchedulerILb0ELi128ELb0EEEEEEEEEvNT_6ParamsE$_ZN4cute5tupleIJNS0_IJNS_1CILi8EEENS0_IJNS1_ILi2EEES3_S3_EEENS1_ILi1EEES4_S5_EEENS0_IJS5_NS0_IJS2_iiEEENS1_ILi64EEENS0_IJiNS1_ILi144EEENS1_ILi288EEEEEENS1_ILi512EEEEEEEEC2ERKS6_RKSD_,($_ZN7cutlass13device_kernelIN5flash19enable_sm80_to_sm89INS1_16FlashAttnBwdSm80INS1_25CollectiveMainloopBwdSm80ILi2ELi2EN4cute5tupleIJNS5_1CILi128EEES8_NS7_ILi64EEEEEENS_10bfloat16_tEfNS_4arch4Sm80ELb1ELb0ELb1ELb0ELb0ELb0ELb0ELb0ELi2ELi4ELi4ELi4ELb0EEENS1_21CollectiveEpilogueBwdISA_SB_SD_Li256ELb0ELb0ELi2EEENS1_25SingleTileBwdLPTSchedulerILb0ELi128ELb0EEEEEEEEEvNT_6ParamsE$_ZN4cute5tupleIJNS0_IJNS_1CILi8EEENS0_IJNS1_ILi2EEES3_S3_EEENS1_ILi1EEES4_S5_EEENS0_IJS5_NS0_IJiiiEEENS1_ILi64EEENS0_IJNS1_ILi72EEENS1_ILi144EEENS1_ILi288EEEEEENS1_ILi512EEEEEEEEC2ERKS6_RKSE_ - $_ZN7cutlass13device_kernelIN5flash19enable_sm80_to_sm89INS1_16FlashAttnBwdSm80INS1_25CollectiveMainloopBwdSm80ILi2ELi2EN4cute5tupleIJNS5_1CILi128EEES8_NS7_ILi64EEEEEENS_10bfloat16_tEfNS_4arch4Sm80ELb1ELb0ELb1ELb0ELb0ELb0ELb0ELb0ELi2ELi4ELi4ELi4ELb0EEENS1_21CollectiveEpilogueBwdISA_SB_SD_Li256ELb0ELb0ELi2EEENS1_25SingleTileBwdLPTSchedulerILb0ELi128ELb0EEEEEEEEEvNT_6ParamsE$_ZN4cute5tupleIJNS0_IJNS_1CILi8EEENS0_IJNS1_ILi2EEES3_S3_EEENS1_ILi1EEES4_S5_EEENS0_IJS5_NS0_IJS2_iiEEENS1_ILi64EEENS0_IJiNS1_ILi144EEENS1_ILi288EEEEEENS1_ILi512EEEEEEEEC2ERKS6_RKSD_)
$_ZN7cutlass13device_kernelIN5flash19enable_sm80_to_sm89INS1_16FlashAttnBwdSm80INS1_25CollectiveMainloopBwdSm80ILi2ELi2EN4cute5tupleIJNS5_1CILi128EEES8_NS7_ILi64EEEEEENS_10bfloat16_tEfNS_4arch4Sm80ELb1ELb0ELb1ELb0ELb0ELb0ELb0ELb0ELi2ELi4ELi4ELi4ELb0EEENS1_21CollectiveEpilogueBwdISA_SB_SD_Li256ELb0ELb0ELi2EEENS1_25SingleTileBwdLPTSchedulerILb0ELi128ELb0EEEEEEEEEvNT_6ParamsE$_ZN4cute5tupleIJNS0_IJNS_1CILi8EEENS0_IJNS1_ILi2EEES3_S3_EEENS1_ILi1EEES4_S5_EEENS0_IJS5_NS0_IJS2_iiEEENS1_ILi64EEENS0_IJiNS1_ILi144EEENS1_ILi288EEEEEENS1_ILi512EEEEEEEEC2ERKS6_RKSD_:
[----:B------:R-:W-:Y:S02]  /*bce0*/  MOV R8, 0xbd00 ;  /* 0x0000bd0000087802 */ /* 0x000fe40000000f00 */
[----:B------:R-:W-:Y:S05]  /*bcf0*/  CALL.REL.NOINC `($_ZN7cutlass13device_kernelIN5flash19enable_sm80_to_sm89INS1_16FlashAttnBwdSm80INS1_25CollectiveMainloopBwdSm80ILi2ELi2EN4cute5tupleIJNS5_1CILi128EEES8_NS7_ILi64EEEEEENS_10bfloat16_tEfNS_4arch4Sm80ELb1ELb0ELb1ELb0ELb0ELb0ELb0ELb0ELi2ELi4ELi4ELi4ELb0EEENS1_21CollectiveEpilogueBwdISA_SB_SD_Li256ELb0ELb0ELi2EEENS1_25SingleTileBwdLPTSchedulerILb0ELi128ELb0EEEEEEEEEvNT_6ParamsE$_ZN4cute3eso3ESOILb1ELb0EJNS_5tupleIJNS_1CILi8EEENS2_IJNS3_ILi2EEES5_S5_EEENS3_ILi1EEES6_S7_EEENS2_IJS7_NS2_IJS4_iiEEENS3_ILi64EEENS2_IJiNS3_ILi144EEENS3_ILi288EEEEEENS3_ILi512EEEEEEEEC2ERKS8_RKSF_) ;  /* 0xffffdf2000007944 */ /* 0x000fea0003c3ffff */
[----:B-1----:R-:W-:Y:S02]  /*bd00*/  MOV R2, R6 ;  /* 0x0000000600027202 */ /* 0x002fe40000000f00 */
[----:B------:R-:W-:-:S04]  /*bd10*/  MOV R3, 0x0 ;  /* 0x0000000000037802 */ /* 0x000fc80000000f00 */
[----:B------:R-:W-:Y:S05]  /*bd20*/  RET.REL.NODEC R2 `(_ZN7cutlass13device_kernelIN5flash19enable_sm80_to_sm89INS1_16FlashAttnBwdSm80INS1_25CollectiveMainloopBwdSm80ILi2ELi2EN4cute5tupleIJNS5_1CILi128EEES8_NS7_ILi64EEEEEENS_10bfloat16_tEfNS_4arch4Sm80ELb1ELb0ELb1ELb0ELb0ELb0ELb0ELb0ELi2ELi4ELi4ELi4ELb0EEENS1_21CollectiveEpilogueBwdISA_SB_SD_Li256ELb0ELb0ELi2EEENS1_25SingleTileBwdLPTSchedulerILb0ELi128ELb0EEEEEEEEEvNT_6ParamsE) ;  /* 0xffff42d002007950 */ /* 0x000fea0003c3ffff */
        .type           $_ZN7cutlass13device_kernelIN5flash19enable_sm80_to_sm89INS1_16FlashAttnBwdSm80INS1_25CollectiveMainloopBwdSm80ILi2ELi2EN4cute5tupleIJNS5_1CILi128EEES8_NS7_ILi64EEEEEENS_10bfloat16_tEfNS_4arch4Sm80ELb1ELb0ELb1ELb0ELb0ELb0ELb0ELb0ELi2ELi4ELi4ELi4ELb0EEENS1_21CollectiveEpilogueBwdISA_SB_SD_Li256ELb0ELb0ELi2EEENS1_25SingleTileBwdLPTSchedulerILb0ELi128ELb0EEEEEEEEEvNT_6ParamsE$_ZN4cute5tupleIJNS0_IJNS_1CILi8EEENS0_IJNS1_ILi2EEES3_S3_EEENS1_ILi1EEES4_S5_EEENS0_IJS5_NS0_IJiiiEEENS1_ILi64EEENS0_IJNS1_ILi72EEENS1_ILi144EEENS1_ILi288EEEEEENS1_ILi512EEEEEEEEC2ERKS6_RKSE_,@function
        .size           $_ZN7cutlass13device_kernelIN5flash19enable_sm80_to_sm89INS1_16FlashAttnBwdSm80INS1_25CollectiveMainloopBwdSm80ILi2ELi2EN4cute5tupleIJNS5_1CILi128EEES8_NS7_ILi64EEEEEENS_10bfloat16_tEfNS_4arch4Sm80ELb1ELb0ELb1ELb0ELb0ELb0ELb0ELb0ELi2ELi4ELi4ELi4ELb0EEENS1_21CollectiveEpilogueBwdISA_SB_SD_Li256ELb0ELb0ELi2EEENS1_25SingleTileBwdLPTSchedulerILb0ELi128ELb0EEEEEEEEEvNT_6ParamsE$_ZN4cute5tupleIJNS0_IJNS_1CILi8EEENS0_IJNS1_ILi2EEES3_S3_EEENS1_ILi1EEES4_S5_EEENS0_IJS5_NS0_IJiiiEEENS1_ILi64EEENS0_IJNS1_ILi72EEENS1_ILi144EEENS1_ILi288EEEEEENS1_ILi512EEEEEEEEC2ERKS6_RKSE_,($_ZN7cutlass13device_kernelIN5flash19enable_sm80_to_sm89INS1_16FlashAttnBwdSm80INS1_25CollectiveMainloopBwdSm80ILi2ELi2EN4cute5tupleIJNS5_1CILi128EEES8_NS7_ILi64EEEEEENS_10bfloat16_tEfNS_4arch4Sm80ELb1ELb0ELb1ELb0ELb0ELb0ELb0ELb0ELi2ELi4ELi4ELi4ELb0EEENS1_21CollectiveEpilogueBwdISA_SB_SD_Li256ELb0ELb0ELi2EEENS1_25SingleTileBwdLPTSchedulerILb0ELi128ELb0EEEEEEEEEvNT_6ParamsE$_ZN4cute5tupleIJNS0_IJNS_1CILi8EEENS1_ILi2EEES3_S3_S2_S3_EEENS0_IJNS1_ILi1EEEiiiNS1_ILi72EEENS1_ILi512EEEEEEEEC2ERKS4_RKS8_ - $_ZN7cutlass13device_kernelIN5flash19enable_sm80_to_sm89INS1_16FlashAttnBwdSm80INS1_25CollectiveMainloopBwdSm80ILi2ELi2EN4cute5tupleIJNS5_1CILi128EEES8_NS7_ILi64EEEEEENS_10bfloat16_tEfNS_4arch4Sm80ELb1ELb0ELb1ELb0ELb0ELb0ELb0ELb0ELi2ELi4ELi4ELi4ELb0EEENS1_21CollectiveEpilogueBwdISA_SB_SD_Li256ELb0ELb0ELi2EEENS1_25SingleTileBwdLPTSchedulerILb0ELi128ELb0EEEEEEEEEvNT_6ParamsE$_ZN4cute5tupleIJNS0_IJNS_1CILi8EEENS0_IJNS1_ILi2EEES3_S3_EEENS1_ILi1EEES4_S5_EEENS0_IJS5_NS0_IJiiiEEENS1_ILi64EEENS0_IJNS1_ILi72EEENS1_ILi144EEENS1_ILi288EEEEEENS1_ILi512EEEEEEEEC2ERKS6_RKSE_)
$_ZN7cutlass13device_kernelIN5flash19enable_sm80_to_sm89INS1_16FlashAttnBwdSm80INS1_25CollectiveMainloopBwdSm80ILi2ELi2EN4cute5tupleIJNS5_1CILi128EEES8_NS7_ILi64EEEEEENS_10bfloat16_tEfNS_4arch4Sm80ELb1ELb0ELb1ELb0ELb0ELb0ELb0ELb0ELi2ELi4ELi4ELi4ELb0EEENS1_21CollectiveEpilogueBwdISA_SB_SD_Li256ELb0ELb0ELi2EEENS1_25SingleTileBwdLPTSchedulerILb0ELi128ELb0EEEEEEEEEvNT_6ParamsE$_ZN4cute5tupleIJNS0_IJNS_1CILi8EEENS0_IJNS1_ILi2EEES3_S3_EEENS1_ILi1EEES4_S5_EEENS0_IJS5_NS0_IJiiiEEENS1_ILi64EEENS0_IJNS1_ILi72EEENS1_ILi144EEENS1_ILi288EEEEEENS1_ILi512EEEEEEEEC2ERKS6_RKSE_:
[----:B------:R-:W-:Y:S02]  /*bd30*/  MOV R8, 0xbd50 ;  /* 0x0000bd5000087802 */ /* 0x000fe40000000f00 */
[----:B------:R-:W-:Y:S05]  /*bd40*/  CALL.REL.NOINC `($_ZN7cutlass13device_kernelIN5flash19enable_sm80_to_sm89INS1_16FlashAttnBwdSm80INS1_25CollectiveMainloopBwdSm80ILi2ELi2EN4cute5tupleIJNS5_1CILi128EEES8_NS7_ILi64EEEEEENS_10bfloat16_tEfNS_4arch4Sm80ELb1ELb0ELb1ELb0ELb0ELb0ELb0ELb0ELi2ELi4ELi4ELi4ELb0EEENS1_21CollectiveEpilogueBwdISA_SB_SD_Li256ELb0ELb0ELi2EEENS1_25SingleTileBwdLPTSchedulerILb0ELi128ELb0EEEEEEEEEvNT_6ParamsE$_ZN4cute3eso3ESOILb1ELb0EJNS_5tupleIJNS_1CILi8EEENS2_IJNS3_ILi2EEES5_S5_EEENS3_ILi1EEES6_S7_EEENS2_IJS7_NS2_IJiiiEEENS3_ILi64EEENS2_IJNS3_ILi72EEENS3_ILi144EEENS3_ILi288EEEEEENS3_ILi512EEEEEEEEC2ERKS8_RKSG_) ;  /* 0xffffdf3000007944 */ /* 0x000fea0003c3ffff */
[----:B-1----:R-:W-:Y:S02]  /*bd50*/  MOV R2, R6 ;  /* 0x0000000600027202 */ /* 0x002fe40000000f00 */
[----:B------:R-:W-:-:S04]  /*bd60*/  MOV R3, 0x0 ;  /* 0x0000000000037802 */ /* 0x000fc80000000f00 */
[----:B------:R-:W-:Y:S05]  /*bd70*/  RET.REL.NODEC R2 `(_ZN7cutlass13device_kernelIN5flash19enable_sm80_to_sm89INS1_16FlashAttnBwdSm80INS1_25CollectiveMainloopBwdSm80ILi2ELi2EN4cute5tupleIJNS5_1CILi128EEES8_NS7_ILi64EEEEEENS_10bfloat16_tEfNS_4arch4Sm80ELb1ELb0ELb1ELb0ELb0ELb0ELb0ELb0ELi2ELi4ELi4ELi4ELb0EEENS1_21CollectiveEpilogueBwdISA_SB_SD_Li256ELb0ELb0ELi2EEENS1_25SingleTileBwdLPTSchedulerILb0ELi128ELb0EEEEEEEEEvNT_6ParamsE) ;  /* 0xffff428002007950 */ /* 0x000fea0003c3ffff */
        .type           $_ZN7cutlass13device_kernelIN5flash19enable_sm80_to_sm89INS1_16FlashAttnBwdSm80INS1_25CollectiveMainloopBwdSm80ILi2ELi2EN4cute5tupleIJNS5_1CILi128EEES8_NS7_ILi64EEEEEENS_10bfloat16_tEfNS_4arch4Sm80ELb1ELb0ELb1ELb0ELb0ELb0ELb0ELb0ELi2ELi4ELi4ELi4ELb0EEENS1_21CollectiveEpilogueBwdISA_SB_SD_Li256ELb0ELb0ELi2EEENS1_25SingleTileBwdLPTSchedulerILb0ELi128ELb0EEEEEEEEEvNT_6ParamsE$_ZN4cute5tupleIJNS0_IJNS_1CILi8EEENS1_ILi2EEES3_S3_S2_S3_EEENS0_IJNS1_ILi1EEEiiiNS1_ILi72EEENS1_ILi512EEEEEEEEC2ERKS4_RKS8_,@function
        .size           $_ZN7cutlass13device_kernelIN5flash19enable_sm80_to_sm89INS1_16FlashAttnBwdSm80INS1_25CollectiveMainloopBwdSm80ILi2ELi2EN4cute5tupleIJNS5_1CILi128EEES8_NS7_ILi64EEEEEENS_10bfloat16_tEfNS_4arch4Sm80ELb1ELb0ELb1ELb0ELb0ELb0ELb0ELb0ELi2ELi4ELi4ELi4ELb0EEENS1_21CollectiveEpilogueBwdISA_SB_SD_Li256ELb0ELb0ELi2EEENS1_25SingleTileBwdLPTSchedulerILb0ELi128ELb0EEEEEEEEEvNT_6ParamsE$_ZN4cute5tupleIJNS0_IJNS_1CILi8EEENS1_ILi2EEES3_S3_S2_S3_EEENS0_IJNS1_ILi1EEEiiiNS1_ILi72EEENS1_ILi512EEEEEEEEC2ERKS4_RKS8_,($_ZN7cutlass13device_kernelIN5flash19enable_sm80_to_sm89INS1_16FlashAttnBwdSm80INS1_25CollectiveMainloopBwdSm80ILi2ELi2EN4cute5tupleIJNS5_1CILi128EEES8_NS7_ILi64EEEEEENS_10bfloat16_tEfNS_4arch4Sm80ELb1ELb0ELb1ELb0ELb0ELb0ELb0ELb0ELi2ELi4ELi4ELi4ELb0EEENS1_21CollectiveEpilogueBwdISA_SB_SD_Li256ELb0ELb0ELi2EEENS1_25SingleTileBwdLPTSchedulerILb0ELi128ELb0EEEEEEEEEvNT_6ParamsE$_ZN4cute5tupleIJNS_1CILi0EEEiEEC2ERKS2_RKi - $_ZN7cutlass13device_kernelIN5flash19enable_sm80_to_sm89INS1_16FlashAttnBwdSm80INS1_25CollectiveMainloopBwdSm80ILi2ELi2EN4cute5tupleIJNS5_1CILi128EEES8_NS7_ILi64EEEEEENS_10bfloat16_tEfNS_4arch4Sm80ELb1ELb0ELb1ELb0ELb0ELb0ELb0ELb0ELi2ELi4ELi4ELi4ELb0EEENS1_21CollectiveEpilogueBwdISA_SB_SD_Li256ELb0ELb0ELi2EEENS1_25SingleTileBwdLPTSchedulerILb0ELi128ELb0EEEEEEEEEvNT_6ParamsE$_ZN4cute5tupleIJNS0_IJNS_1CILi8EEENS1_ILi2EEES3_S3_S2_S3_EEENS0_IJNS1_ILi1EEEiiiNS1_ILi72EEENS1_ILi512EEEEEEEEC2ERKS4_RKS8_)
$_ZN7cutlass13device_kernelIN5flash19enable_sm80_to_sm89INS1_16FlashAttnBwdSm80INS1_25CollectiveMainloopBwdSm80ILi2ELi2EN4cute5tupleIJNS5_1CILi128EEES8_NS7_ILi64EEEEEENS_10bfloat16_tEfNS_4arch4Sm80ELb1ELb0ELb1ELb0ELb0ELb0ELb0ELb0ELi2ELi4ELi4ELi4ELb0EEENS1_21CollectiveEpilogueBwdISA_SB_SD_Li256ELb0ELb0ELi2EEENS1_25SingleTileBwdLPTSchedulerILb0ELi128ELb0EEEEEEEEEvNT_6ParamsE$_ZN4cute5tupleIJNS0_IJNS_1CILi8EEENS1_ILi2EEES3_S3_S2_S3_EEENS0_IJNS1_ILi1EEEiiiNS1_ILi72EEENS1_ILi512EEEEEEEEC2ERKS4_RKS8_:
[----:B------:R-:W-:Y:S02]  /*bd80*/  MOV R8, 0xbda0 ;  /* 0x0000bda000087802 */ /* 0x000fe40000000f00 */
[----:B------:R-:W-:Y:S05]  /*bd90*/  CALL.REL.NOINC `($_ZN7cutlass13device_kernelIN5flash19enable_sm80_to_sm89INS1_16FlashAttnBwdSm80INS1_25CollectiveMainloopBwdSm80ILi2ELi2EN4cute5tupleIJNS5_1CILi128EEES8_NS7_ILi64EEEEEENS_10bfloat16_tEfNS_4arch4Sm80ELb1ELb0ELb1ELb0ELb0ELb0ELb0ELb0ELi2ELi4ELi4ELi4ELb0EEENS1_21CollectiveEpilogueBwdISA_SB_SD_Li256ELb0ELb0ELi2EEENS1_25SingleTileBwdLPTSchedulerILb0ELi128ELb0EEEEEEEEEvNT_6ParamsE$_ZN4cute3eso3ESOILb1ELb0EJNS_5tupleIJNS_1CILi8EEENS3_ILi2EEES5_S5_S4_S5_EEENS2_IJNS3_ILi1EEEiiiNS3_ILi72EEENS3_ILi512EEEEEEEEC2ERKS6_RKSA_) ;  /* 0xffffdf4000007944 */ /* 0x000fea0003c3ffff */
[----:B-1----:R-:W-:Y:S02]  /*bda0*/  MOV R2, R6 ;  /* 0x0000000600027202 */ /* 0x002fe40000000f00 */
[----:B------:R-:W-:-:S04]  /*bdb0*/  MOV R3, 0x0 ;  /* 0x0000000000037802 */ /* 0x000fc80000000f00 */
[----:B------:R-:W-:Y:S05]  /*bdc0*/  RET.REL.NODEC R2 `(_ZN7cutlass13device_kernelIN5flash19enable_sm80_to_sm89INS1_16FlashAttnBwdSm80INS1_25CollectiveMainloopBwdSm80ILi2ELi2EN4cute5tupleIJNS5_1CILi128EEES8_NS7_ILi64EEEEEENS_10bfloat16_tEfNS_4arch4Sm80ELb1ELb0ELb1ELb0ELb0ELb0ELb0ELb0ELi2ELi4ELi4ELi4ELb0EEENS1_21CollectiveEpilogueBwdISA_SB_SD_Li256ELb0ELb0ELi2EEENS1_25SingleTileBwdLPTSchedulerILb0ELi128ELb0EEEEEEEEEvNT_6ParamsE) ;  /* 0xffff423002007950 */ /* 0x000fea0003c3ffff */
        .type           $_ZN7cutlass13device_kernelIN5flash19enable_sm80_to_sm89INS1_16FlashAttnBwdSm80INS1_25CollectiveMainloopBwdSm80ILi2ELi2EN4cute5tupleIJNS5_1CILi128EEES8_NS7_ILi64EEEEEENS_10bfloat16_tEfNS_4arch4Sm80ELb1ELb0ELb1ELb0ELb0ELb0ELb0ELb0ELi2ELi4ELi4ELi4ELb0EEENS1_21CollectiveEpilogueBwdISA_SB_SD_Li256ELb0ELb0ELi2EEENS1_25SingleTileBwdLPTSchedulerILb0ELi128ELb0EEEEEEEEEvNT_6ParamsE$_ZN4cute5tupleIJNS_1CILi0EEEiEEC2ERKS2_RKi,@function
        .size           $_ZN7cutlass13device_kernelIN5flash19enable_sm80_to_sm89INS1_16FlashAttnBwdSm80INS1_25CollectiveMainloopBwdSm80ILi2ELi2EN4cute5tupleIJNS5_1CILi128EEES8_NS7_ILi64EEEEEENS_10bfloat16_tEfNS_4arch4Sm80ELb1ELb0ELb1ELb0ELb0ELb0ELb0ELb0ELi2ELi4ELi4ELi4ELb0EEENS1_21CollectiveEpilogueBwdISA_SB_SD_Li256ELb0ELb0ELi2EEENS1_25SingleTileBwdLPTSchedulerILb0ELi128ELb0EEEEEEEEEvNT_6ParamsE$_ZN4cute5tupleIJNS_1CILi0EEEiEEC2ERKS2_RKi,($_ZN7cutlass13device_kernelIN5flash19enable_sm80_to_sm89INS1_16FlashAttnBwdSm80INS1_25CollectiveMainloopBwdSm80ILi2ELi2EN4cute5tupleIJNS5_1CILi128EEES8_NS7_ILi64EEEEEENS_10bfloat16_tEfNS_4arch4Sm80ELb1ELb0ELb1ELb0ELb0ELb0ELb0ELb0ELi2ELi4ELi4ELi4ELb0EEENS1_21CollectiveEpilogueBwdISA_SB_SD_Li256ELb0ELb0ELi2EEENS1_25SingleTileBwdLPTSchedulerILb0ELi128ELb0EEEEEEEEEvNT_6ParamsE$_ZN4cute5tupleIJNS_1CILi2EEEiEEC2ERKS2_RKi - $_ZN7cutlass13device_kernelIN5flash19enable_sm80_to_sm89INS1_16FlashAttnBwdSm80INS1_25CollectiveMainloopBwdSm80ILi2ELi2EN4cute5tupleIJNS5_1CILi128EEES8_NS7_ILi64EEEEEENS_10bfloat16_tEfNS_4arch4Sm80ELb1ELb0ELb1ELb0ELb0ELb0ELb0ELb0ELi2ELi4ELi4ELi4ELb0EEENS1_21CollectiveEpilogueBwdISA_SB_SD_Li256ELb0ELb0ELi2EEENS1_25SingleTileBwdLPTSchedulerILb0ELi128ELb0EEEEEEEEEvNT_6ParamsE$_ZN4cute5tupleIJNS_1CILi0EEEiEEC2ERKS2_RKi)
$_ZN7cutlass13device_kernelIN5flash19enable_sm80_to_sm89INS1_16FlashAttnBwdSm80INS1_25CollectiveMainloopBwdSm80ILi2ELi2EN4cute5tupleIJNS5_1CILi128EEES8_NS7_ILi64EEEEEENS_10bfloat16_tEfNS_4arch4Sm80ELb1ELb0ELb1ELb0ELb0ELb0ELb0ELb0ELi2ELi4ELi4ELi4ELb0EEENS1_21CollectiveEpilogueBwdISA_SB_SD_Li256ELb0ELb0ELi2EEENS1_25SingleTileBwdLPTSchedulerILb0ELi128ELb0EEEEEEEEEvNT_6ParamsE$_ZN4cute5tupleIJNS_1CILi0EEEiEEC2ERKS2_RKi:
[----:B------:R-:W-:Y:S02]  /*bdd0*/  MOV R13, R11 ;  /* 0x0000000b000d7202 */ /* 0x000fe40000000f00 */
[----:B------:R-:W-:Y:S02]  /*bde0*/  MOV R8, 0xbe00 ;  /* 0x0000be0000087802 */ /* 0x000fe40000000f00 */
[----:B------:R-:W-:Y:S05]  /*bdf0*/  CALL.REL.NOINC `($_ZN7cutlass13device_kernelIN5flash19enable_sm80_to_sm89INS1_16FlashAttnBwdSm80INS1_25CollectiveMainloopBwdSm80ILi2ELi2EN4cute5tupleIJNS5_1CILi128EEES8_NS7_ILi64EEEEEENS_10bfloat16_tEfNS_4arch4Sm80ELb1ELb0ELb1ELb0ELb0ELb0ELb0ELb0ELi2ELi4ELi4ELi4ELb0EEENS1_21CollectiveEpilogueBwdISA_SB_SD_Li256ELb0ELb0ELi2EEENS1_25SingleTileBwdLPTSchedulerILb0ELi128ELb0EEEEEEEEEvNT_6ParamsE$_ZN4cute3eso3ESOILb1ELb0EJNS_1CILi0EEEiEEC2ERKS3_RKi) ;  /* 0xffffcb0000007944 */ /* 0x000fea0003c3ffff */
[----:B-1----:R-:W-:Y:S02]  /*be00*/  MOV R2, R6 ;  /* 0x0000000600027202 */ /* 0x002fe40000000f00 */
[----:B------:R-:W-:-:S04]  /*be10*/  MOV R3, 0x0 ;  /* 0x0000000000037802 */ /* 0x000fc80000000f00 */
[----:B------:R-:W-:Y:S05]  /*be20*/  RET.REL.NODEC R2 `(_ZN7cutlass13device_kernelIN5flash19enable_sm80_to_sm89INS1_16FlashAttnBwdSm80INS1_25CollectiveMainloopBwdSm80ILi2ELi2EN4cute5tupleIJNS5_1CILi128EEES8_NS7_ILi64EEEEEENS_10bfloat16_tEfNS_4arch4Sm80ELb1ELb0ELb1ELb0ELb0ELb0ELb0ELb0ELi2ELi4ELi4ELi4ELb0EEENS1_21CollectiveEpilogueBwdISA_SB_SD_Li256ELb0ELb0ELi2EEENS1_25SingleTileBwdLPTSchedulerILb0ELi128ELb0EEEEEEEEEvNT_6ParamsE) ;  /* 0xffff41d002007950 */ /* 0x000fea0003c3ffff */
        .type           $_ZN7cutlass13device_kernelIN5flash19enable_sm80_to_sm89INS1_16FlashAttnBwdSm80INS1_25CollectiveMainloopBwdSm80ILi2ELi2EN4cute5tupleIJNS5_1CILi128EEES8_NS7_ILi64EEEEEENS_10bfloat16_tEfNS_4arch4Sm80ELb1ELb0ELb1ELb0ELb0ELb0ELb0ELb0ELi2ELi4ELi4ELi4ELb0EEENS1_21CollectiveEpilogueBwdISA_SB_SD_Li256ELb0ELb0ELi2EEENS1_25SingleTileBwdLPTSchedulerILb0ELi128ELb0EEEEEEEEEvNT_6ParamsE$_ZN4cute5tupleIJNS_1CILi2EEEiEEC2ERKS2_RKi,@function
        .size           $_ZN7cutlass13device_kernelIN5flash19enable_sm80_to_sm89INS1_16FlashAttnBwdSm80INS1_25CollectiveMainloopBwdSm80ILi2ELi2EN4cute5tupleIJNS5_1CILi128EEES8_NS7_ILi64EEEEEENS_10bfloat16_tEfNS_4arch4Sm80ELb1ELb0ELb1ELb0ELb0ELb0ELb0ELb0ELi2ELi4ELi4ELi4ELb0EEENS1_21CollectiveEpilogueBwdISA_SB_SD_Li256ELb0ELb0ELi2EEENS1_25SingleTileBwdLPTSchedulerILb0ELi128ELb0EEEEEEEEEvNT_6ParamsE$_ZN4cute5tupleIJNS_1CILi2EEEiEEC2ERKS2_RKi,($_ZN7cutlass13device_kernelIN5flash19enable_sm80_to_sm89INS1_16FlashAttnBwdSm80INS1_25CollectiveMainloopBwdSm80ILi2ELi2EN4cute5tupleIJNS5_1CILi128EEES8_NS7_ILi64EEEEEENS_10bfloat16_tEfNS_4arch4Sm80ELb1ELb0ELb1ELb0ELb0ELb0ELb0ELb0ELi2ELi4ELi4ELi4ELb0EEENS1_21CollectiveEpilogueBwdISA_SB_SD_Li256ELb0ELb0ELi2EEENS1_25SingleTileBwdLPTSchedulerILb0ELi128ELb0EEEEEEEEEvNT_6ParamsE$_ZN4cute5tupleIJNS_7SwizzleILi3ELi3ELi3EEENS_9MixedBitsILj0ELj432EEENS_6LayoutINS0_IJNS0_IJNS_1CILi2EEES7_S7_EEES7_NS6_ILi8EEEEEENS0_IJNS0_IJNS6_ILi64EEES9_NS6_ILi512EEEEEENS6_ILi8192EEENS6_ILi1024EEEEEEEEEEC2ERKS2_RKS4_RKSH_ - $_ZN7cutlass13device_kernelIN5flash19enable_sm80_to_sm89INS1_16FlashAttnBwdSm80INS1_25CollectiveMainloopBwdSm80ILi2ELi2EN4cute5tupleIJNS5_1CILi128EEES8_NS7_ILi64EEEEEENS_10bfloat16_tEfNS_4arch4Sm80ELb1ELb0ELb1ELb0ELb0ELb0ELb0ELb0ELi2ELi4ELi4ELi4ELb0EEENS1_21CollectiveEpilogueBwdISA_SB_SD_Li256ELb0ELb0ELi2EEENS1_25SingleTileBwdLPTSchedulerILb0ELi128ELb0EEEEEEEEEvNT_6ParamsE$_ZN4cute5tupleIJNS_1CILi2EEEiEEC2ERKS2_RKi)
$_ZN7cutlass13device_kernelIN5flash19enable_sm80_to_sm89INS1_16FlashAttnBwdSm80INS1_25CollectiveMainloopBwdSm80ILi2ELi2EN4cute5tupleIJNS5_1CILi128EEES8_NS7_ILi64EEEEEENS_10bfloat16_tEfNS_4arch4Sm80ELb1ELb0ELb1ELb0ELb0ELb0ELb0ELb0ELi2ELi4ELi4ELi4ELb0EEENS1_21CollectiveEpilogueBwdISA_SB_SD_Li256ELb0ELb0ELi2EEENS1_25SingleTileBwdLPTSchedulerILb0ELi128ELb0EEEEEEEEEvNT_6ParamsE$_ZN4cute5tupleIJNS_1CILi2EEEiEEC2ERKS2_RKi:
[----:B------:R-:W-:Y:S02]  /*be30*/  MOV R4, 0xbe50 ;  /* 0x0000be5000047802 */ /* 0x000fe40000000f00 */
[----:B------:R-:W-:Y:S05]  /*be40*/  CALL.REL.NOINC `($_ZN7cutlass13device_kernelIN5flash19enable_sm80_to_sm89INS1_16FlashAttnBwdSm80INS1_25CollectiveMainloopBwdSm80ILi2ELi2EN4cute5tupleIJNS5_1CILi128EEES8_NS7_ILi64EEEEEENS_10bfloat16_tEfNS_4arch4Sm80ELb1ELb0ELb1ELb0ELb0ELb0ELb0ELb0ELi2ELi4ELi4ELi4ELb0EEENS1_21CollectiveEpilogueBwdISA_SB_SD_Li256ELb0ELb0ELi2EEENS1_25SingleTileBwdLPTSchedulerILb0ELi128ELb0EEEEEEEEEvNT_6ParamsE$_ZN4cute3eso3ESOILb1ELb0EJNS_1CILi2EEEiEEC2ERKS3_RKi) ;  /* 0xffffd08000007944 */ /* 0x000fea0003c3ffff */
[----:B-1----:R-:W-:Y:S02]  /*be50*/  MOV R2, R6 ;  /* 0x0000000600027202 */ /* 0x002fe40000000f00 */
[----:B------:R-:W-:-:S04]  /*be60*/  MOV R3, 0x0 ;  /* 0x0000000000037802 */ /* 0x000fc80000000f00 */
[----:B------:R-:W-:Y:S05]  /*be70*/  RET.REL.NODEC R2 `(_ZN7cutlass13device_kernelIN5flash19enable_sm80_to_sm89INS1_16FlashAttnBwdSm80INS1_25CollectiveMainloopBwdSm80ILi2ELi2EN4cute5tupleIJNS5_1CILi128EEES8_NS7_ILi64EEEEEENS_10bfloat16_tEfNS_4arch4Sm80ELb1ELb0ELb1ELb0ELb0ELb0ELb0ELb0ELi2ELi4ELi4ELi4ELb0EEENS1_21CollectiveEpilogueBwdISA_SB_SD_Li256ELb0ELb0ELi2EEENS1_25SingleTileBwdLPTSchedulerILb0ELi128ELb0EEEEEEEEEvNT_6ParamsE) ;  /* 0xffff418002007950 */ /* 0x000fea0003c3ffff */
        .type           $_ZN7cutlass13device_kernelIN5flash19enable_sm80_to_sm89INS1_16FlashAttnBwdSm80INS1_25CollectiveMainloopBwdSm80ILi2ELi2EN4cute5tupleIJNS5_1CILi128EEES8_NS7_ILi64EEEEEENS_10bfloat16_tEfNS_4arch4Sm80ELb1ELb0ELb1ELb0ELb0ELb0ELb0ELb0ELi2ELi4ELi4ELi4ELb0EEENS1_21CollectiveEpilogueBwdISA_SB_SD_Li256ELb0ELb0ELi2EEENS1_25SingleTileBwdLPTSchedulerILb0ELi128ELb0EEEEEEEEEvNT_6ParamsE$_ZN4cute5tupleIJNS_7SwizzleILi3ELi3ELi3EEENS_9MixedBitsILj0ELj432EEENS_6LayoutINS0_IJNS0_IJNS_1CILi2EEES7_S7_EEES7_NS6_ILi8EEEEEENS0_IJNS0_IJNS6_ILi64EEES9_NS6_ILi512EEEEEENS6_ILi8192EEENS6_ILi1024EEEEEEEEEEC2ERKS2_RKS4_RKSH_,@function
        .size           $_ZN7cutlass13device_kernelIN5flash19enable_sm80_to_sm89INS1_16FlashAttnBwdSm80INS1_25CollectiveMainloopBwdSm80ILi2ELi2EN4cute5tupleIJNS5_1CILi128EEES8_NS7_ILi64EEEEEENS_10bfloat16_tEfNS_4arch4Sm80ELb1ELb0ELb1ELb0ELb0ELb0ELb0ELb0ELi2ELi4ELi4ELi4ELb0EEENS1_21CollectiveEpilogueBwdISA_SB_SD_Li256ELb0ELb0ELi2EEENS1_25SingleTileBwdLPTSchedulerILb0ELi128ELb0EEEEEEEEEvNT_6ParamsE$_ZN4cute5tupleIJNS_7SwizzleILi3ELi3ELi3EEENS_9MixedBitsILj0ELj432EEENS_6LayoutINS0_IJNS0_IJNS_1CILi2EEES7_S7_EEES7_NS6_ILi8EEEEEENS0_IJNS0_IJNS6_ILi64EEES9_NS6_ILi512EEEEEENS6_ILi8192EEENS6_ILi1024EEEEEEEEEEC2ERKS2_RKS4_RKSH_,($_ZN7cutlass13device_kernelIN5flash19enable_sm80_to_sm89INS1_16FlashAttnBwdSm80INS1_25CollectiveMainloopBwdSm80ILi2ELi2EN4cute5tupleIJNS5_1CILi128EEES8_NS7_ILi64EEEEEENS_10bfloat16_tEfNS_4arch4Sm80ELb1ELb0ELb1ELb0ELb0ELb0ELb0ELb0ELi2ELi4ELi4ELi4ELb0EEENS1_21CollectiveEpilogueBwdISA_SB_SD_Li256ELb0ELb0ELi2EEENS1_25SingleTileBwdLPTSchedulerILb0ELi128ELb0EEEEEEEEEvNT_6ParamsE$_ZN4cute5tupleIJiEEC2ERKi - $_ZN7cutlass13device_kernelIN5flash19enable_sm80_to_sm89INS1_16FlashAttnBwdSm80INS1_25CollectiveMainloopBwdSm80ILi2ELi2EN4cute5tupleIJNS5_1CILi128EEES8_NS7_ILi64EEEEEENS_10bfloat16_tEfNS_4arch4Sm80ELb1ELb0ELb1ELb0ELb0ELb0ELb0ELb0ELi2ELi4ELi4ELi4ELb0EEENS1_21CollectiveEpilogueBwdISA_SB_SD_Li256ELb0ELb0ELi2EEENS1_25SingleTileBwdLPTSchedulerILb0ELi128ELb0EEEEEEEEEvNT_6ParamsE$_ZN4cute5tupleIJNS_7SwizzleILi3ELi3ELi3EEENS_9MixedBitsILj0ELj432EEENS_6LayoutINS0_IJNS0_IJNS_1CILi2EEES7_S7_EEES7_NS6_ILi8EEEEEENS0_IJNS0_IJNS6_ILi64EEES9_NS6_ILi512EEEEEENS6_ILi8192EEENS6_ILi1024EEEEEEEEEEC2ERKS2_RKS4_RKSH_)
$_ZN7cutlass13device_kernelIN5flash19enable_sm80_to_sm89INS1_16FlashAttnBwdSm80INS1_25CollectiveMainloopBwdSm80ILi2ELi2EN4cute5tupleIJNS5_1CILi128EEES8_NS7_ILi64EEEEEENS_10bfloat16_tEfNS_4arch4Sm80ELb1ELb0ELb1ELb0ELb0ELb0ELb0ELb0ELi2ELi4ELi4ELi4ELb0EEENS1_21CollectiveEpilogueBwdISA_SB_SD_Li256ELb0ELb0ELi2EEENS1_25SingleTileBwdLPTSchedulerILb0ELi128ELb0EEEEEEEEEvNT_6ParamsE$_ZN4cute5tupleIJNS_7SwizzleILi3ELi3ELi3EEENS_9MixedBitsILj0ELj432EEENS_6LayoutINS0_IJNS0_IJNS_1CILi2EEES7_S7_EEES7_NS6_ILi8EEEEEENS0_IJNS0_IJNS6_ILi64EEES9_NS6_ILi512EEEEEENS6_ILi8192EEENS6_ILi1024EEEEEEEEEEC2ERKS2_RKS4_RKSH_:
[----:B------:R-:W-:Y:S02]  /*be80*/  MOV R6, 0xbea0 ;  /* 0x0000bea000067802 */ /* 0x000fe40000000f00 */
[----:B------:R-:W-:Y:S05]  /*be90*/  CALL.REL.NOINC `($_ZN7cutlass13device_kernelIN5flash19enable_sm80_to_sm89INS1_16FlashAttnBwdSm80INS1_25CollectiveMainloopBwdSm80ILi2ELi2EN4cute5tupleIJNS5_1CILi128EEES8_NS7_ILi64EEEEEENS_10bfloat16_tEfNS_4arch4Sm80ELb1ELb0ELb1ELb0ELb0ELb0ELb0ELb0ELi2ELi4ELi4ELi4ELb0EEENS1_21CollectiveEpilogueBwdISA_SB_SD_Li256ELb0ELb0ELi2EEENS1_25SingleTileBwdLPTSchedulerILb0ELi128ELb0EEEEEEEEEvNT_6ParamsE$_ZN4cute3eso3ESOILb1ELb0EJNS_7SwizzleILi3ELi3ELi3EEENS_9MixedBitsILj0ELj432EEENS_6LayoutINS_5tupleIJNS7_IJNS_1CILi2EEES9_S9_EEES9_NS8_ILi8EEEEEENS7_IJNS7_IJNS8_ILi64EEESB_NS8_ILi512EEEEEENS8_ILi8192EEENS8_ILi1024EEEEEEEEEEC2ERKS3_RKS5_RKSJ_) ;  /* 0xfffff77000007944 */ /* 0x000fea0003c3ffff */
[----:B------:R-:W-:-:S04]  /*bea0*/  MOV R5, 0x0 ;  /* 0x0000000000057802 */ /* 0x000fc80000000f00 */
[----:B------:R-:W-:Y:S05]  /*beb0*/  RET.REL.NODEC R4 `(_ZN7cutlass13device_kernelIN5flash19enable_sm80_to_sm89INS1_16FlashAttnBwdSm80INS1_25CollectiveMainloopBwdSm80ILi2ELi2EN4cute5tupleIJNS5_1CILi128EEES8_NS7_ILi64EEEEEENS_10bfloat16_tEfNS_4arch4Sm80ELb1ELb0ELb1ELb0ELb0ELb0ELb0ELb0ELi2ELi4ELi4ELi4ELb0EEENS1_21CollectiveEpilogueBwdISA_SB_SD_Li256ELb0ELb0ELi2EEENS1_25SingleTileBwdLPTSchedulerILb0ELi128ELb0EEEEEEEEEvNT_6ParamsE) ;  /* 0xffff414004007950 */ /* 0x000fea0003c3ffff */
        .type           $_ZN7cutlass13device_kernelIN5flash19enable_sm80_to_sm89INS1_16FlashAttnBwdSm80INS1_25CollectiveMainloopBwdSm80ILi2ELi2EN4cute5tupleIJNS5_1CILi128EEES8_NS7_ILi64EEEEEENS_10bfloat16_tEfNS_4arch4Sm80ELb1ELb0ELb1ELb0ELb0ELb0ELb0ELb0ELi2ELi4ELi4ELi4ELb0EEENS1_21CollectiveEpilogueBwdISA_SB_SD_Li256ELb0ELb0ELi2EEENS1_25SingleTileBwdLPTSchedulerILb0ELi128ELb0EEEEEEEEEvNT_6ParamsE$_ZN4cute5tupleIJiEEC2ERKi,@function
        .size           $_ZN7cutlass13device_kernelIN5flash19enable_sm80_to_sm89INS1_16FlashAttnBwdSm80INS1_25CollectiveMainloopBwdSm80ILi2ELi2EN4cute5tupleIJNS5_1CILi128EEES8_NS7_ILi64EEEEEENS_10bfloat16_tEfNS_4arch4Sm80ELb1ELb0ELb1ELb0ELb0ELb0ELb0ELb0ELi2ELi4ELi4ELi4ELb0EEENS1_21CollectiveEpilogueBwdISA_SB_SD_Li256ELb0ELb0ELi2EEENS1_25SingleTileBwdLPTSchedulerILb0ELi128ELb0EEEEEEEEEvNT_6ParamsE$_ZN4cute5tupleIJiEEC2ERKi,($_ZN7cutlass13device_kernelIN5flash19enable_sm80_to_sm89INS1_16FlashAttnBwdSm80INS1_25CollectiveMainloopBwdSm80ILi2ELi2EN4cute5tupleIJNS5_1CILi128EEES8_NS7_ILi64EEEEEENS_10bfloat16_tEfNS_4arch4Sm80ELb1ELb0ELb1ELb0ELb0ELb0ELb0ELb0ELi2ELi4ELi4ELi4ELb0EEENS1_21CollectiveEpilogueBwdISA_SB_SD_Li256ELb0ELb0ELi2EEENS1_25SingleTileBwdLPTSchedulerILb0ELi128ELb0EEEEEEEEEvNT_6ParamsE$_ZN4cute5tupleIJiNS_1CILi0EEEEEC2ERKiRKS2_ - $_ZN7cutlass13device_kernelIN5flash19enable_sm80_to_sm89INS1_16FlashAttnBwdSm80INS1_25CollectiveMainloopBwdSm80ILi2ELi2EN4cute5tupleIJNS5_1CILi128EEES8_NS7_ILi64EEEEEENS_10bfloat16_tEfNS_4arch4Sm80ELb1ELb0ELb1ELb0ELb0ELb0ELb0ELb0ELi2ELi4ELi4ELi4ELb0EEENS1_21CollectiveEpilogueBwdISA_SB_SD_Li256ELb0ELb0ELi2EEENS1_25SingleTileBwdLPTSchedulerILb0ELi128ELb0EEEEEEEEEvNT_6ParamsE$_ZN4cute5tupleIJiEEC2ERKi)
$_ZN7cutlass13device_kernelIN5flash19enable_sm80_to_sm89INS1_16FlashAttnBwdSm80INS1_25CollectiveMainloopBwdSm80ILi2ELi2EN4cute5tupleIJNS5_1CILi128EEES8_NS7_ILi64EEEEEENS_10bfloat16_tEfNS_4arch4Sm80ELb1ELb0ELb1ELb0ELb0ELb0ELb0ELb0ELi2ELi4ELi4ELi4ELb0EEENS1_21CollectiveEpilogueBwdISA_SB_SD_Li256ELb0ELb0ELi2EEENS1_25SingleTileBwdLPTSchedulerILb0ELi128ELb0EEEEEEEEEvNT_6ParamsE$_ZN4cute5tupleIJiEEC2ERKi:
[----:B------:R-:W-:Y:S02]  /*bec0*/  MOV R8, 0xbee0 ;  /* 0x0000bee000087802 */ /* 0x000fe40000000f00 */
[----:B------:R-:W-:Y:S05]  /*bed0*/  CALL.REL.NOINC `($_ZN7cutlass13device_kernelIN5flash19enable_sm80_to_sm89INS1_16FlashAttnBwdSm80INS1_25CollectiveMainloopBwdSm80ILi2ELi2EN4cute5tupleIJNS5_1CILi128EEES8_NS7_ILi64EEEEEENS_10bfloat16_tEfNS_4arch4Sm80ELb1ELb0ELb1ELb0ELb0ELb0ELb0ELb0ELi2ELi4ELi4ELi4ELb0EEENS1_21CollectiveEpilogueBwdISA_SB_SD_Li256ELb0ELb0ELi2EEENS1_25SingleTileBwdLPTSchedulerILb0ELi128ELb0EEEEEEEEEvNT_6ParamsE$_ZN4cute3eso3ESOILb0ELb1EJiEEC2ERKi) ;  /* 0xffffc33000007944 */ /* 0x000fea0003c3ffff */
[----:B-1----:R-:W-:Y:S02]  /*bee0*/  MOV R2, R10 ;  /* 0x0000000a00027202 */ /* 0x002fe40000000f00 */
[----:B------:R-:W-:-:S04]  /*bef0*/  MOV R3, 0x0 ;  /* 0x0000000000037802 */ /* 0x000fc80000000f00 */
[----:B------:R-:W-:Y:S05]  /*bf00*/  RET.REL.NODEC R2 `(_ZN7cutlass13device_kernelIN5flash19enable_sm80_to_sm89INS1_16FlashAttnBwdSm80INS1_25CollectiveMainloopBwdSm80ILi2ELi2EN4cute5tupleIJNS5_1CILi128EEES8_NS7_ILi64EEEEEENS_10bfloat16_tEfNS_4arch4Sm80ELb1ELb0ELb1ELb0ELb0ELb0ELb0ELb0ELi2ELi4ELi4ELi4ELb0EEENS1_21CollectiveEpilogueBwdISA_SB_SD_Li256ELb0ELb0ELi2EEENS1_25SingleTileBwdLPTSchedulerILb0ELi128ELb0EEEEEEEEEvNT_6ParamsE) ;  /* 0xffff40f002007950 */ /* 0x000fea0003c3ffff */
        .type           $_ZN7cutlass13device_kernelIN5flash19enable_sm80_to_sm89INS1_16FlashAttnBwdSm80INS1_25CollectiveMainloopBwdSm80ILi2ELi2EN4cute5tupleIJNS5_1CILi128EEES8_NS7_ILi64EEEEEENS_10bfloat16_tEfNS_4arch4Sm80ELb1ELb0ELb1ELb0ELb0ELb0ELb0ELb0ELi2ELi4ELi4ELi4ELb0EEENS1_21CollectiveEpilogueBwdISA_SB_SD_Li256ELb0ELb0ELi2EEENS1_25SingleTileBwdLPTSchedulerILb0ELi128ELb0EEEEEEEEEvNT_6ParamsE$_ZN4cute5tupleIJiNS_1CILi0EEEEEC2ERKiRKS2_,@function
        .size           $_ZN7cutlass13device_kernelIN5flash19enable_sm80_to_sm89INS1_16FlashAttnBwdSm80INS1_25CollectiveMainloopBwdSm80ILi2ELi2EN4cute5tupleIJNS5_1CILi128EEES8_NS7_ILi64EEEEEENS_10bfloat16_tEfNS_4arch4Sm80ELb1ELb0ELb1ELb0ELb0ELb0ELb0ELb0ELi2ELi4ELi4ELi4ELb0EEENS1_21CollectiveEpilogueBwdISA_SB_SD_Li256ELb0ELb0ELi2EEENS1_25SingleTileBwdLPTSchedulerILb0ELi128ELb0EEEEEEEEEvNT_6ParamsE$_ZN4cute5tupleIJiNS_1CILi0EEEEEC2ERKiRKS2_,($_ZN7cutlass13device_kernelIN5flash19enable_sm80_to_sm89INS1_16FlashAttnBwdSm80INS1_25CollectiveMainloopBwdSm80ILi2ELi2EN4cute5tupleIJNS5_1CILi128EEES8_NS7_ILi64EEEEEENS_10bfloat16_tEfNS_4arch4Sm80ELb1ELb0ELb1ELb0ELb0ELb0ELb0ELb0ELi2ELi4ELi4ELi4ELb0EEENS1_21CollectiveEpilogueBwdISA_SB_SD_Li256ELb0ELb0ELi2EEENS1_25SingleTileBwdLPTSchedulerILb0ELi128ELb0EEEEEEEEEvNT_6ParamsE$_ZN4cute5tupleIJiiEEC2ERKiS3_ - $_ZN7cutlass13device_kernelIN5flash19enable_sm80_to_sm89INS1_16FlashAttnBwdSm80INS1_25CollectiveMainloopBwdSm80ILi2ELi2EN4cute5tupleIJNS5_1CILi128EEES8_NS7_ILi64EEEEEENS_10bfloat16_tEfNS_4arch4Sm80ELb1ELb0ELb1ELb0ELb0ELb0ELb0ELb0ELi2ELi4ELi4ELi4ELb0EEENS1_21CollectiveEpilogueBwdISA_SB_SD_Li256ELb0ELb0ELi2EEENS1_25SingleTileBwdLPTSchedulerILb0ELi128ELb0EEEEEEEEEvNT_6ParamsE$_ZN4cute5tupleIJiNS_1CILi0EEEEEC2ERKiRKS2_)
$_ZN7cutlass13device_kernelIN5flash19enable_sm80_to_sm89INS1_16FlashAttnBwdSm80INS1_25CollectiveMainloopBwdSm80ILi2ELi2EN4cute5tupleIJNS5_1CILi128EEES8_NS7_ILi64EEEEEENS_10bfloat16_tEfNS_4arch4Sm80ELb1ELb0ELb1ELb0ELb0ELb0ELb0ELb0ELi2ELi4ELi4ELi4ELb0EEENS1_21CollectiveEpilogueBwdISA_SB_SD_Li256ELb0ELb0ELi2EEENS1_25SingleTileBwdLPTSchedulerILb0ELi128ELb0EEEEEEEEEvNT_6ParamsE$_ZN4cute5tupleIJiNS_1CILi0EEEEEC2ERKiRKS2_:
[----:B------:R-:W-:Y:S02]  /*bf10*/  MOV R6, 0xbf30 ;  /* 0x0000bf3000067802 */ /* 0x000fe40000000f00 */
[----:B------:R-:W-:Y:S05]  /*bf20*/  CALL.REL.NOINC `($_ZN7cutlass13device_kernelIN5flash19enable_sm80_to_sm89INS1_16FlashAttnBwdSm80INS1_25CollectiveMainloopBwdSm80ILi2ELi2EN4cute5tupleIJNS5_1CILi128EEES8_NS7_ILi64EEEEEENS_10bfloat16_tEfNS_4arch4Sm80ELb1ELb0ELb1ELb0ELb0ELb0ELb0ELb0ELi2ELi4ELi4ELi4ELb0EEENS1_21CollectiveEpilogueBwdISA_SB_SD_Li256ELb0ELb0ELi2EEENS1_25SingleTileBwdLPTSchedulerILb0ELi128ELb0EEEEEEEEEvNT_6ParamsE$_ZN4cute3eso3ESOILb0ELb1EJiNS_1CILi0EEEEEC2ERKiRKS3_) ;  /* 0xffffc32000007944 */ /* 0x000fea0003c3ffff */
[----:B------:R-:W-:-:S04]  /*bf30*/  MOV R11, 0x0 ;  /* 0x00000000000b7802 */ /* 0x000fc80000000f00 */
[----:B------:R-:W-:Y:S05]  /*bf40*/  RET.REL.NODEC R10 `(_ZN7cutlass13device_kernelIN5flash19enable_sm80_to_sm89INS1_16FlashAttnBwdSm80INS1_25CollectiveMainloopBwdSm80ILi2ELi2EN4cute5tupleIJNS5_1CILi128EEES8_NS7_ILi64EEEEEENS_10bfloat16_tEfNS_4arch4Sm80ELb1ELb0ELb1ELb0ELb0ELb0ELb0ELb0ELi2ELi4ELi4ELi4ELb0EEENS1_21CollectiveEpilogueBwdISA_SB_SD_Li256ELb0ELb0ELi2EEENS1_25SingleTileBwdLPTSchedulerILb0ELi128ELb0EEEEEEEEEvNT_6ParamsE) ;  /* 0xffff40b00a007950 */ /* 0x000fea0003c3ffff */
        .type           $_ZN7cutlass13device_kernelIN5flash19enable_sm80_to_sm89INS1_16FlashAttnBwdSm80INS1_25CollectiveMainloopBwdSm80ILi2ELi2EN4cute5tupleIJNS5_1CILi128EEES8_NS7_ILi64EEEEEENS_10bfloat16_tEfNS_4arch4Sm80ELb1ELb0ELb1ELb0ELb0ELb0ELb0ELb0ELi2ELi4ELi4ELi4ELb0EEENS1_21CollectiveEpilogueBwdISA_SB_SD_Li256ELb0ELb0ELi2EEENS1_25SingleTileBwdLPTSchedulerILb0ELi128ELb0EEEEEEEEEvNT_6ParamsE$_ZN4cute5tupleIJiiEEC2ERKiS3_,@function
        .size           $_ZN7cutlass13device_kernelIN5flash19enable_sm80_to_sm89INS1_16FlashAttnBwdSm80INS1_25CollectiveMainloopBwdSm80ILi2ELi2EN4cute5tupleIJNS5_1CILi128EEES8_NS7_ILi64EEEEEENS_10bfloat16_tEfNS_4arch4Sm80ELb1ELb0ELb1ELb0ELb0ELb0ELb0ELb0ELi2ELi4ELi4ELi4ELb0EEENS1_21CollectiveEpilogueBwdISA_SB_SD_Li256ELb0ELb0ELi2EEENS1_25SingleTileBwdLPTSchedulerILb0ELi128ELb0EEEEEEEEEvNT_6ParamsE$_ZN4cute5tupleIJiiEEC2ERKiS3_,($_ZN7cutlass13device_kernelIN5flash19enable_sm80_to_sm89INS1_16FlashAttnBwdSm80INS1_25CollectiveMainloopBwdSm80ILi2ELi2EN4cute5tupleIJNS5_1CILi128EEES8_NS7_ILi64EEEEEENS_10bfloat16_tEfNS_4arch4Sm80ELb1ELb0ELb1ELb0ELb0ELb0ELb0ELb0ELi2ELi4ELi4ELi4ELb0EEENS1_21CollectiveEpilogueBwdISA_SB_SD_Li256ELb0ELb0ELi2EEENS1_25SingleTileBwdLPTSchedulerILb0ELi128ELb0EEEEEEEEEvNT_6ParamsE$_ZN4cute8gmem_ptrIPKN7cutlass10bfloat16_tEECI1NS_12iter_adaptorIS4_S5_EEES4_ - $_ZN7cutlass13device_kernelIN5flash19enable_sm80_to_sm89INS1_16FlashAttnBwdSm80INS1_25CollectiveMainloopBwdSm80ILi2ELi2EN4cute5tupleIJNS5_1CILi128EEES8_NS7_ILi64EEEEEENS_10bfloat16_tEfNS_4arch4Sm80ELb1ELb0ELb1ELb0ELb0ELb0ELb0ELb0ELi2ELi4ELi4ELi4ELb0EEENS1_21CollectiveEpilogueBwdISA_SB_SD_Li256ELb0ELb0ELi2EEENS1_25SingleTileBwdLPTSchedulerILb0ELi128ELb0EEEEEEEEEvNT_6ParamsE$_ZN4cute5tupleIJiiEEC2ERKiS3_)
$_ZN7cutlass13device_kernelIN5flash19enable_sm80_to_sm89INS1_16FlashAttnBwdSm80INS1_25CollectiveMainloopBwdSm80ILi2ELi2EN4cute5tupleIJNS5_1CILi128EEES8_NS7_ILi64EEEEEENS_10bfloat16_tEfNS_4arch4Sm80ELb1ELb0ELb1ELb0ELb0ELb0ELb0ELb0ELi2ELi4ELi4ELi4ELb0EEENS1_21CollectiveEpilogueBwdISA_SB_SD_Li256ELb0ELb0ELi2EEENS1_25SingleTileBwdLPTSchedulerILb0ELi128ELb0EEEEEEEEEvNT_6ParamsE$_ZN4cute5tupleIJiiEEC2ERKiS3_:
[----:B------:R-:W-:Y:S02]  /*bf50*/  MOV R8, 0xbf70 ;  /* 0x0000bf7000087802 */ /* 0x000fe40000000f00 */
[----:B------:R-:W-:Y:S05]  /*bf60*/  CALL.REL.NOINC `($_ZN7cutlass13device_kernelIN5flash19enable_sm80_to_sm89INS1_16FlashAttnBwdSm80INS1_25CollectiveMainloopBwdSm80ILi2ELi2EN4cute5tupleIJNS5_1CILi128EEES8_NS7_ILi64EEEEEENS_10bfloat16_tEfNS_4arch4Sm80ELb1ELb0ELb1ELb0ELb0ELb0ELb0ELb0ELi2ELi4ELi4ELi4ELb0EEENS1_21CollectiveEpilogueBwdISA_SB_SD_Li256ELb0ELb0ELi2EEENS1_25SingleTileBwdLPTSchedulerILb0ELi128ELb0EEEEEEEEEvNT_6ParamsE$_ZN4cute3eso3ESOILb0ELb0EJiiEEC2ERKiS4_) ;  /* 0xffffbaf000007944 */ /* 0x000fea0003c3ffff */
[----:B-1----:R-:W-:Y:S02]  /*bf70*/  MOV R2, R6 ;  /* 0x0000000600027202 */ /* 0x002fe40000000f00 */
[----:B------:R-:W-:-:S04]  /*bf80*/  MOV R3, 0x0 ;  /* 0x0000000000037802 */ /* 0x000fc80000000f00 */
[----:B------:R-:W-:Y:S05]  /*bf90*/  RET.REL.NODEC R2 `(_ZN7cutlass13device_kernelIN5flash19enable_sm80_to_sm89INS1_16FlashAttnBwdSm80INS1_25CollectiveMainloopBwdSm80ILi2ELi2EN4cute5tupleIJNS5_1CILi128EEES8_NS7_ILi64EEEEEENS_10bfloat16_tEfNS_4arch4Sm80ELb1ELb0ELb1ELb0ELb0ELb0ELb0ELb0ELi2ELi4ELi4ELi4ELb0EEENS1_21CollectiveEpilogueBwdISA_SB_SD_Li256ELb0ELb0ELi2EEENS1_25SingleTileBwdLPTSchedulerILb0ELi128ELb0EEEEEEEEEvNT_6ParamsE) ;  /* 0xffff406002007950 */ /* 0x000fea0003c3ffff */
        .type           $_ZN7cutlass13device_kernelIN5flash19enable_sm80_to_sm89INS1_16FlashAttnBwdSm80INS1_25CollectiveMainloopBwdSm80ILi2ELi2EN4cute5tupleIJNS5_1CILi128EEES8_NS7_ILi64EEEEEENS_10bfloat16_tEfNS_4arch4Sm80ELb1ELb0ELb1ELb0ELb0ELb0ELb0ELb0ELi2ELi4ELi4ELi4ELb0EEENS1_21CollectiveEpilogueBwdISA_SB_SD_Li256ELb0ELb0ELi2EEENS1_25SingleTileBwdLPTSchedulerILb0ELi128ELb0EEEEEEEEEvNT_6ParamsE$_ZN4cute8gmem_ptrIPKN7cutlass10bfloat16_tEECI1NS_12iter_adaptorIS4_S5_EEES4_,@function
        .size           $_ZN7cutlass13device_kernelIN5flash19enable_sm80_to_sm89INS1_16FlashAttnBwdSm80INS1_25CollectiveMainloopBwdSm80ILi2ELi2EN4cute5tupleIJNS5_1CILi128EEES8_NS7_ILi64EEEEEENS_10bfloat16_tEfNS_4arch4Sm80ELb1ELb0ELb1ELb0ELb0ELb0ELb0ELb0ELi2ELi4ELi4ELi4ELb0EEENS1_21CollectiveEpilogueBwdISA_SB_SD_Li256ELb0ELb0ELi2EEENS1_25SingleTileBwdLPTSchedulerILb0ELi128ELb0EEEEEEEEEvNT_6ParamsE$_ZN4cute8gmem_ptrIPKN7cutlass10bfloat16_tEECI1NS_12iter_adaptorIS4_S5_EEES4_,($_ZN7cutlass13device_kernelIN5flash19enable_sm80_to_sm89INS1_16FlashAttnBwdSm80INS1_25CollectiveMainloopBwdSm80ILi2ELi2EN4cute5tupleIJNS5_1CILi128EEES8_NS7_ILi64EEEEEENS_10bfloat16_tEfNS_4arch4Sm80ELb1ELb0ELb1ELb0ELb0ELb0ELb0ELb0ELi2ELi4ELi4ELi4ELb0EEENS1_21CollectiveEpilogueBwdISA_SB_SD_Li256ELb0ELb0ELi2EEENS1_25SingleTileBwdLPTSchedulerILb0ELi128ELb0EEEEEEEEEvNT_6ParamsE$_ZN4cute8gmem_ptrIPKN7cutlass9uint128_tEECI1NS_12iter_adaptorIS4_S5_EEES4_ - $_ZN7cutlass13device_kernelIN5flash19enable_sm80_to_sm89INS1_16FlashAttnBwdSm80INS1_25CollectiveMainloopBwdSm80ILi2ELi2EN4cute5tupleIJNS5_1CILi128EEES8_NS7_ILi64EEEEEENS_10bfloat16_tEfNS_4arch4Sm80ELb1ELb0ELb1ELb0ELb0ELb0ELb0ELb0ELi2ELi4ELi4ELi4ELb0EEENS1_21CollectiveEpilogueBwdISA_SB_SD_Li256ELb0ELb0ELi2EEENS1_25SingleTileBwdLPTSchedulerILb0ELi128ELb0EEEEEEEEEvNT_6ParamsE$_ZN4cute8gmem_ptrIPKN7cutlass10bfloat16_tEECI1NS_12iter_adaptorIS4_S5_EEES4_)
$_ZN7cutlass13device_kernelIN5flash19enable_sm80_to_sm89INS1_16FlashAttnBwdSm80INS1_25CollectiveMainloopBwdSm80ILi2ELi2EN4cute5tupleIJNS5_1CILi128EEES8_NS7_ILi64EEEEEENS_10bfloat16_tEfNS_4arch4Sm80ELb1ELb0ELb1ELb0ELb0ELb0ELb0ELb0ELi2ELi4ELi4ELi4ELb0EEENS1_21CollectiveEpilogueBwdISA_SB_SD_Li256ELb0ELb0ELi2EEENS1_25SingleTileBwdLPTSchedulerILb0ELi128ELb0EEEEEEEEEvNT_6ParamsE$_ZN4cute8gmem_ptrIPKN7cutlass10bfloat16_tEECI1NS_12iter_adaptorIS4_S5_EEES4_:
[----:B------:R-:W-:Y:S02]  /*bfa0*/  MOV R10, 0xbfc0 ;  /* 0x0000bfc0000a7802 */ /* 0x000fe40000000f00 */
[----:B------:R-:W-:Y:S05]  /*bfb0*/  CALL.REL.NOINC `($_ZN7cutlass13device_kernelIN5flash19enable_sm80_to_sm89INS1_16FlashAttnBwdSm80INS1_25CollectiveMainloopBwdSm80ILi2ELi2EN4cute5tupleIJNS5_1CILi128EEES8_NS7_ILi64EEEEEENS_10bfloat16_tEfNS_4arch4Sm80ELb1ELb0ELb1ELb0ELb0ELb0ELb0ELb0ELi2ELi4ELi4ELi4ELb0EEENS1_21CollectiveEpilogueBwdISA_SB_SD_Li256ELb0ELb0ELi2EEENS1_25SingleTileBwdLPTSchedulerILb0ELi128ELb0EEEEEEEEEvNT_6ParamsE$_ZN4cute12iter_adaptorIPKN7cutlass10bfloat16_tENS_8gmem_ptrIS4_EEEC2ES4_) ;  /* 0xffffa97000007944 */ /* 0x000fea0003c3ffff */
[----:B------:R-:W-:-:S04]  /*bfc0*/  MOV R9, 0x0 ;  /* 0x0000000000097802 */ /* 0x000fc80000000f00 */
[----:B------:R-:W-:Y:S05]  /*bfd0*/  RET.REL.NODEC R8 `(_ZN7cutlass13device_kernelIN5flash19enable_sm80_to_sm89INS1_16FlashAttnBwdSm80INS1_25CollectiveMainloopBwdSm80ILi2ELi2EN4cute5tupleIJNS5_1CILi128EEES8_NS7_ILi64EEEEEENS_10bfloat16_tEfNS_4arch4Sm80ELb1ELb0ELb1ELb0ELb0ELb0ELb0ELb0ELi2ELi4ELi4ELi4ELb0EEENS1_21CollectiveEpilogueBwdISA_SB_SD_Li256ELb0ELb0ELi2EEENS1_25SingleTileBwdLPTSchedulerILb0ELi128ELb0EEEEEEEEEvNT_6ParamsE) ;  /* 0xffff402008007950 */ /* 0x000fea0003c3ffff */
        .type           $_ZN7cutlass13device_kernelIN5flash19enable_sm80_to_sm89INS1_16FlashAttnBwdSm80INS1_25CollectiveMainloopBwdSm80ILi2ELi2EN4cute5tupleIJNS5_1CILi128EEES8_NS7_ILi64EEEEEENS_10bfloat16_tEfNS_4arch4Sm80ELb1ELb0ELb1ELb0ELb0ELb0ELb0ELb0ELi2ELi4ELi4ELi4ELb0EEENS1_21CollectiveEpilogueBwdISA_SB_SD_Li256ELb0ELb0ELi2EEENS1_25SingleTileBwdLPTSchedulerILb0ELi128ELb0EEEEEEEEEvNT_6ParamsE$_ZN4cute8gmem_ptrIPKN7cutlass9uint128_tEECI1NS_12iter_adaptorIS4_S5_EEES4_,@function
        .size           $_ZN7cutlass13device_kernelIN5flash19enable_sm80_to_sm89INS1_16FlashAttnBwdSm80INS1_25CollectiveMainloopBwdSm80ILi2ELi2EN4cute5tupleIJNS5_1CILi128EEES8_NS7_ILi64EEEEEENS_10bfloat16_tEfNS_4arch4Sm80ELb1ELb0ELb1ELb0ELb0ELb0ELb0ELb0ELi2ELi4ELi4ELi4ELb0EEENS1_21CollectiveEpilogueBwdISA_SB_SD_Li256ELb0ELb0ELi2EEENS1_25SingleTileBwdLPTSchedulerILb0ELi128ELb0EEEEEEEEEvNT_6ParamsE$_ZN4cute8gmem_ptrIPKN7cutlass9uint128_tEECI1NS_12iter_adaptorIS4_S5_EEES4_,($_ZN7cutlass13device_kernelIN5flash19enable_sm80_to_sm89INS1_16FlashAttnBwdSm80INS1_25CollectiveMainloopBwdSm80ILi2ELi2EN4cute5tupleIJNS5_1CILi128EEES8_NS7_ILi64EEEEEENS_10bfloat16_tEfNS_4arch4Sm80ELb1ELb0ELb1ELb0ELb0ELb0ELb0ELb0ELi2ELi4ELi4ELi4ELb0EEENS1_21CollectiveEpilogueBwdISA_SB_SD_Li256ELb0ELb0ELi2EEENS1_25SingleTileBwdLPTSchedulerILb0ELi128ELb0EEEEEEEEEvNT_6ParamsE$_ZN4cute8gmem_ptrIPKfECI1NS_12iter_adaptorIS2_S3_EEES2_ - $_ZN7cutlass13device_kernelIN5flash19enable_sm80_to_sm89INS1_16FlashAttnBwdSm80INS1_25CollectiveMainloopBwdSm80ILi2ELi2EN4cute5tupleIJNS5_1CILi128EEES8_NS7_ILi64EEEEEENS_10bfloat16_tEfNS_4arch4Sm80ELb1ELb0ELb1ELb0ELb0ELb0ELb0ELb0ELi2ELi4ELi4ELi4ELb0EEENS1_21CollectiveEpilogueBwdISA_SB_SD_Li256ELb0ELb0ELi2EEENS1_25SingleTileBwdLPTSchedulerILb0ELi128ELb0EEEEEEEEEvNT_6ParamsE$_ZN4cute8gmem_ptrIPKN7cutlass9uint128_tEECI1NS_12iter_adaptorIS4_S5_EEES4_)
$_ZN7cutlass13device_kernelIN5flash19enable_sm80_to_sm89INS1_16FlashAttnBwdSm80INS1_25CollectiveMainloopBwdSm80ILi2ELi2EN4cute5tupleIJNS5_1CILi128EEES8_NS7_ILi64EEEEEENS_10bfloat16_tEfNS_4arch4Sm80ELb1ELb0ELb1ELb0ELb0ELb0ELb0ELb0ELi2ELi4ELi4ELi4ELb0EEENS1_21CollectiveEpilogueBwdISA_SB_SD_Li256ELb0ELb0ELi2EEENS1_25SingleTileBwdLPTSchedulerILb0ELi128ELb0EEEEEEEEEvNT_6ParamsE$_ZN4cute8gmem_ptrIPKN7cutlass9uint128_tEECI1NS_12iter_adaptorIS4_S5_EEES4_:
[----:B------:R-:W-:Y:S02]  /*bfe0*/  MOV R10, 0xc000 ;  /* 0x0000c000000a7802 */ /* 0x000fe40000000f00 */
[----:B------:R-:W-:Y:S05]  /*bff0*/  CALL.REL.NOINC `($_ZN7cutlass13device_kernelIN5flash19enable_sm80_to_sm89INS1_16FlashAttnBwdSm80INS1_25CollectiveMainloopBwdSm80ILi2ELi2EN4cute5tupleIJNS5_1CILi128EEES8_NS7_ILi64EEEEEENS_10bfloat16_tEfNS_4arch4Sm80ELb1ELb0ELb1ELb0ELb0ELb0ELb0ELb0ELi2ELi4ELi4ELi4ELb0EEENS1_21CollectiveEpilogueBwdISA_SB_SD_Li256ELb0ELb0ELi2EEENS1_25SingleTileBwdLPTSchedulerILb0ELi128ELb0EEEEEEEEEvNT_6ParamsE$_ZN4cute12iter_adaptorIPKN7cutlass9uint128_tENS_8gmem_ptrIS4_EEEC2ES4_) ;  /* 0xffffa99000007944 */ /* 0x000fea0003c3ffff */
[----:B------:R-:W-:-:S04]  /*c000*/  MOV R9, 0x0 ;  /* 0x0000000000097802 */ /* 0x000fc80000000f00 */
[----:B------:R-:W-:Y:S05]  /*c010*/  RET.REL.NODEC R8 `(_ZN7cutlass13device_kernelIN5flash19enable_sm80_to_sm89INS1_16FlashAttnBwdSm80INS1_25CollectiveMainloopBwdSm80ILi2ELi2EN4cute5tupleIJNS5_1CILi128EEES8_NS7_ILi64EEEEEENS_10bfloat16_tEfNS_4arch4Sm80ELb1ELb0ELb1ELb0ELb0ELb0ELb0ELb0ELi2ELi4ELi4ELi4ELb0EEENS1_21CollectiveEpilogueBwdISA_SB_SD_Li256ELb0ELb0ELi2EEENS1_25SingleTileBwdLPTSchedulerILb0ELi128ELb0EEEEEEEEEvNT_6ParamsE) ;  /* 0xffff3fe008007950 */ /* 0x000fea0003c3ffff */
        .type           $_ZN7cutlass13device_kernelIN5flash19enable_sm80_to_sm89INS1_16FlashAttnBwdSm80INS1_25CollectiveMainloopBwdSm80ILi2ELi2EN4cute5tupleIJNS5_1CILi128EEES8_NS7_ILi64EEEEEENS_10bfloat16_tEfNS_4arch4Sm80ELb1ELb0ELb1ELb0ELb0ELb0ELb0ELb0ELi2ELi4ELi4ELi4ELb0EEENS1_21CollectiveEpilogueBwdISA_SB_SD_Li256ELb0ELb0ELi2EEENS1_25SingleTileBwdLPTSchedulerILb0ELi128ELb0EEEEEEEEEvNT_6ParamsE$_ZN4cute8gmem_ptrIPKfECI1NS_12iter_adaptorIS2_S3_EEES2_,@function
        .size           $_ZN7cutlass13device_kernelIN5flash19enable_sm80_to_sm89INS1_16FlashAttnBwdSm80INS1_25CollectiveMainloopBwdSm80ILi2ELi2EN4cute5tupleIJNS5_1CILi128EEES8_NS7_ILi64EEEEEENS_10bfloat16_tEfNS_4arch4Sm80ELb1ELb0ELb1ELb0ELb0ELb0ELb0ELb0ELi2ELi4ELi4ELi4ELb0EEENS1_21CollectiveEpilogueBwdISA_SB_SD_Li256ELb0ELb0ELi2EEENS1_25SingleTileBwdLPTSchedulerILb0ELi128ELb0EEEEEEEEEvNT_6ParamsE$_ZN4cute8gmem_ptrIPKfECI1NS_12iter_adaptorIS2_S3_EEES2_,($_ZN7cutlass13device_kernelIN5flash19enable_sm80_to_sm89INS1_16FlashAttnBwdSm80INS1_25CollectiveMainloopBwdSm80ILi2ELi2EN4cute5tupleIJNS5_1CILi128EEES8_NS7_ILi64EEEEEENS_10bfloat16_tEfNS_4arch4Sm80ELb1ELb0ELb1ELb0ELb0ELb0ELb0ELb0ELi2ELi4ELi4ELi4ELb0EEENS1_21CollectiveEpilogueBwdISA_SB_SD_Li256ELb0ELb0ELi2EEENS1_25SingleTileBwdLPTSchedulerILb0ELi128ELb0EEEEEEEEEvNT_6ParamsE$_ZN4cute8gmem_ptrIPfECI1NS_12iter_adaptorIS1_S2_EEES1_ - $_ZN7cutlass13device_kernelIN5flash19enable_sm80_to_sm89INS1_16FlashAttnBwdSm80INS1_25CollectiveMainloopBwdSm80ILi2ELi2EN4cute5tupleIJNS5_1CILi128EEES8_NS7_ILi64EEEEEENS_10bfloat16_tEfNS_4arch4Sm80ELb1ELb0ELb1ELb0ELb0ELb0ELb0ELb0ELi2ELi4ELi4ELi4ELb0EEENS1_21CollectiveEpilogueBwdISA_SB_SD_Li256ELb0ELb0ELi2EEENS1_25SingleTileBwdLPTSchedulerILb0ELi128ELb0EEEEEEEEEvNT_6ParamsE$_ZN4cute8gmem_ptrIPKfECI1NS_12iter_adaptorIS2_S3_EEES2_)
$_ZN7cutlass13device_kernelIN5flash19enable_sm80_to_sm89INS1_16FlashAttnBwdSm80INS1_25CollectiveMainloopBwdSm80ILi2ELi2EN4cute5tupleIJNS5_1CILi128EEES8_NS7_ILi64EEEEEENS_10bfloat16_tEfNS_4arch4Sm80ELb1ELb0ELb1ELb0ELb0ELb0ELb0ELb0ELi2ELi4ELi4ELi4ELb0EEENS1_21CollectiveEpilogueBwdISA_SB_SD_Li256ELb0ELb0ELi2EEENS1_25SingleTileBwdLPTSchedulerILb0ELi128ELb0EEEEEEEEEvNT_6ParamsE$_ZN4cute8gmem_ptrIPKfECI1NS_12iter_adaptorIS2_S3_EEES2_:
[----:B------:R-:W-:Y:S02]  /*c020*/  MOV R10, 0xc040 ;  /* 0x0000c040000a7802 */ /* 0x000fe40000000f00 */
[----:B------:R-:W-:Y:S05]  /*c030*/  CALL.REL.NOINC `($_ZN7cutlass13device_kernelIN5flash19enable_sm80_to_sm89INS1_16FlashAttnBwdSm80INS1_25CollectiveMainloopBwdSm80ILi2ELi2EN4cute5tupleIJNS5_1CILi128EEES8_NS7_ILi64EEEEEENS_10bfloat16_tEfNS_4arch4Sm80ELb1ELb0ELb1ELb0ELb0ELb0ELb0ELb0ELi2ELi4ELi4ELi4ELb0EEENS1_21CollectiveEpilogueBwdISA_SB_SD_Li256ELb0ELb0ELi2EEENS1_25SingleTileBwdLPTSchedulerILb0ELi128ELb0EEEEEEEEEvNT_6ParamsE$_ZN4cute12iter_adaptorIPKfNS_8gmem_ptrIS2_EEEC2ES2_) ;  /* 0xffffa99000007944 */ /* 0x000fea0003c3ffff */
[----:B------:R-:W-:-:S04]  /*c040*/  MOV R9, 0x0 ;  /* 0x0000000000097802 */ /* 0x000fc80000000f00 */
[----:B------:R-:W-:Y:S05]  /*c050*/  RET.REL.NODEC R8 `(_ZN7cutlass13device_kernelIN5flash19enable_sm80_to_sm89INS1_16FlashAttnBwdSm80INS1_25CollectiveMainloopBwdSm80ILi2ELi2EN4cute5tupleIJNS5_1CILi128EEES8_NS7_ILi64EEEEEENS_10bfloat16_tEfNS_4arch4Sm80ELb1ELb0ELb1ELb0ELb0ELb0ELb0ELb0ELi2ELi4ELi4ELi4ELb0EEENS1_21CollectiveEpilogueBwdISA_SB_SD_Li256ELb0ELb0ELi2EEENS1_25SingleTileBwdLPTSchedulerILb0ELi128ELb0EEEEEEEEEvNT_6ParamsE) ;  /* 0xffff3fa008007950 */ /* 0x000fea0003c3ffff */
        .type           $_ZN7cutlass13device_kernelIN5flash19enable_sm80_to_sm89INS1_16FlashAttnBwdSm80INS1_25CollectiveMainloopBwdSm80ILi2ELi2EN4cute5tupleIJNS5_1CILi128EEES8_NS7_ILi64EEEEEENS_10bfloat16_tEfNS_4arch4Sm80ELb1ELb0ELb1ELb0ELb0ELb0ELb0ELb0ELi2ELi4ELi4ELi4ELb0EEENS1_21CollectiveEpilogueBwdISA_SB_SD_Li256ELb0ELb0ELi2EEENS1_25SingleTileBwdLPTSchedulerILb0ELi128ELb0EEEEEEEEEvNT_6ParamsE$_ZN4cute8gmem_ptrIPfECI1NS_12iter_adaptorIS1_S2_EEES1_,@function
        .size           $_ZN7cutlass13device_kernelIN5flash19enable_sm80_to_sm89INS1_16FlashAttnBwdSm80INS1_25CollectiveMainloopBwdSm80ILi2ELi2EN4cute5tupleIJNS5_1CILi128EEES8_NS7_ILi64EEEEEENS_10bfloat16_tEfNS_4arch4Sm80ELb1ELb0ELb1ELb0ELb0ELb0ELb0ELb0ELi2ELi4ELi4ELi4ELb0EEENS1_21CollectiveEpilogueBwdISA_SB_SD_Li256ELb0ELb0ELi2EEENS1_25SingleTileBwdLPTSchedulerILb0ELi128ELb0EEEEEEEEEvNT_6ParamsE$_ZN4cute8gmem_ptrIPfECI1NS_12iter_adaptorIS1_S2_EEES1_,($_ZN7cutlass13device_kernelIN5flash19enable_sm80_to_sm89INS1_16FlashAttnBwdSm80INS1_25CollectiveMainloopBwdSm80ILi2ELi2EN4cute5tupleIJNS5_1CILi128EEES8_NS7_ILi64EEEEEENS_10bfloat16_tEfNS_4arch4Sm80ELb1ELb0ELb1ELb0ELb0ELb0ELb0ELb0ELi2ELi4ELi4ELi4ELb0EEENS1_21CollectiveEpilogueBwdISA_SB_SD_Li256ELb0ELb0ELi2EEENS1_25SingleTileBwdLPTSchedulerILb0ELi128ELb0EEEEEEEEEvNT_6ParamsE$_ZN4cute8smem_ptrIPN7cutlass10bfloat16_tEECI1NS_12iter_adaptorIS3_S4_EEES3_ - $_ZN7cutlass13device_kernelIN5flash19enable_sm80_to_sm89INS1_16FlashAttnBwdSm80INS1_25CollectiveMainloopBwdSm80ILi2ELi2EN4cute5tupleIJNS5_1CILi128EEES8_NS7_ILi64EEEEEENS_10bfloat16_tEfNS_4arch4Sm80ELb1ELb0ELb1ELb0ELb0ELb0ELb0ELb0ELi2ELi4ELi4ELi4ELb0EEENS1_21CollectiveEpilogueBwdISA_SB_SD_Li256ELb0ELb0ELi2EEENS1_25SingleTileBwdLPTSchedulerILb0ELi128ELb0EEEEEEEEEvNT_6ParamsE$_ZN4cute8gmem_ptrIPfECI1NS_12iter_adaptorIS1_S2_EEES1_)
$_ZN7cutlass13device_kernelIN5flash19enable_sm80_to_sm89INS1_16FlashAttnBwdSm80INS1_25CollectiveMainloopBwdSm80ILi2ELi2EN4cute5tupleIJNS5_1CILi128EEES8_NS7_ILi64EEEEEENS_10bfloat16_tEfNS_4arch4Sm80ELb1ELb0ELb1ELb0ELb0ELb0ELb0ELb0ELi2ELi4ELi4ELi4ELb0EEENS1_21CollectiveEpilogueBwdISA_SB_SD_Li256ELb0ELb0ELi2EEENS1_25SingleTileBwdLPTSchedulerILb0ELi128ELb0EEEEEEEEEvNT_6ParamsE$_ZN4cute8gmem_ptrIPfECI1NS_12iter_adaptorIS1_S2_EEES1_:
[----:B------:R-:W-:Y:S02]  /*c060*/  MOV R4, 0xc080 ;  /* 0x0000c08000047802 */ /* 0x000fe40000000f00 */
[----:B------:R-:W-:Y:S05]  /*c070*/  CALL.REL.NOINC `($_ZN7cutlass13device_kernelIN5flash19enable_sm80_to_sm89INS1_16FlashAttnBwdSm80INS1_25CollectiveMainloopBwdSm80ILi2ELi2EN4cute5tupleIJNS5_1CILi128EEES8_NS7_ILi64EEEEEENS_10bfloat16_tEfNS_4arch4Sm80ELb1ELb0ELb1ELb0ELb0ELb0ELb0ELb0ELi2ELi4ELi4ELi4ELb0EEENS1_21CollectiveEpilogueBwdISA_SB_SD_Li256ELb0ELb0ELi2EEENS1_25SingleTileBwdLPTSchedulerILb0ELi128ELb0EEEEEEEEEvNT_6ParamsE$_ZN4cute12iter_adaptorIPfNS_8gmem_ptrIS1_EEEC2ES1_) ;  /* 0xffffaa1000007944 */ /* 0x000fea0003c3ffff */
[----:B------:R-:W-:-:S04]  /*c080*/  MOV R9, 0x0 ;  /* 0x0000000000097802 */ /* 0x000fc80000000f00 */
[----:B------:R-:W-:Y:S05]  /*c090*/  RET.REL.NODEC R8 `(_ZN7cutlass13device_kernelIN5flash19enable_sm80_to_sm89INS1_16FlashAttnBwdSm80INS1_25CollectiveMainloopBwdSm80ILi2ELi2EN4cute5tupleIJNS5_1CILi128EEES8_NS7_ILi64EEEEEENS_10bfloat16_tEfNS_4arch4Sm80ELb1ELb0ELb1ELb0ELb0ELb0ELb0ELb0ELi2ELi4ELi4ELi4ELb0EEENS1_21CollectiveEpilogueBwdISA_SB_SD_Li256ELb0ELb0ELi2EEENS1_25SingleTileBwdLPTSchedulerILb0ELi128ELb0EEEEEEEEEvNT_6ParamsE) ;  /* 0xffff3f6008007950 */ /* 0x000fea0003c3ffff */
        .type           $_ZN7cutlass13device_kernelIN5flash19enable_sm80_to_sm89INS1_16FlashAttnBwdSm80INS1_25CollectiveMainloopBwdSm80ILi2ELi2EN4cute5tupleIJNS5_1CILi128EEES8_NS7_ILi64EEEEEENS_10bfloat16_tEfNS_4arch4Sm80ELb1ELb0ELb1ELb0ELb0ELb0ELb0ELb0ELi2ELi4ELi4ELi4ELb0EEENS1_21CollectiveEpilogueBwdISA_SB_SD_Li256ELb0ELb0ELi2EEENS1_25SingleTileBwdLPTSchedulerILb0ELi128ELb0EEEEEEEEEvNT_6ParamsE$_ZN4cute8smem_ptrIPN7cutlass10bfloat16_tEECI1NS_12iter_adaptorIS3_S4_EEES3_,@function
        .size           $_ZN7cutlass13device_kernelIN5flash19enable_sm80_to_sm89INS1_16FlashAttnBwdSm80INS1_25CollectiveMainloopBwdSm80ILi2ELi2EN4cute5tupleIJNS5_1CILi128EEES8_NS7_ILi64EEEEEENS_10bfloat16_tEfNS_4arch4Sm80ELb1ELb0ELb1ELb0ELb0ELb0ELb0ELb0ELi2ELi4ELi4ELi4ELb0EEENS1_21CollectiveEpilogueBwdISA_SB_SD_Li256ELb0ELb0ELi2EEENS1_25SingleTileBwdLPTSchedulerILb0ELi128ELb0EEEEEEEEEvNT_6ParamsE$_ZN4cute8smem_ptrIPN7cutlass10bfloat16_tEECI1NS_12iter_adaptorIS3_S4_EEES3_,($_ZN7cutlass13device_kernelIN5flash19enable_sm80_to_sm89INS1_16FlashAttnBwdSm80INS1_25CollectiveMainloopBwdSm80ILi2ELi2EN4cute5tupleIJNS5_1CILi128EEES8_NS7_ILi64EEEEEENS_10bfloat16_tEfNS_4arch4Sm80ELb1ELb0ELb1ELb0ELb0ELb0ELb0ELb0ELi2ELi4ELi4ELi4ELb0EEENS1_21CollectiveEpilogueBwdISA_SB_SD_Li256ELb0ELb0ELi2EEENS1_25SingleTileBwdLPTSchedulerILb0ELi128ELb0EEEEEEEEEvNT_6ParamsE$_ZN4cute8smem_ptrIPN7cutlass9uint128_tEECI1NS_12iter_adaptorIS3_S4_EEES3_ - $_ZN7cutlass13device_kernelIN5flash19enable_sm80_to_sm89INS1_16FlashAttnBwdSm80INS1_25CollectiveMainloopBwdSm80ILi2ELi2EN4cute5tupleIJNS5_1CILi128EEES8_NS7_ILi64EEEEEENS_10bfloat16_tEfNS_4arch4Sm80ELb1ELb0ELb1ELb0ELb0ELb0ELb0ELb0ELi2ELi4ELi4ELi4ELb0EEENS1_21CollectiveEpilogueBwdISA_SB_SD_Li256ELb0ELb0ELi2EEENS1_25SingleTileBwdLPTSchedulerILb0ELi128ELb0EEEEEEEEEvNT_6ParamsE$_ZN4cute8smem_ptrIPN7cutlass10bfloat16_tEECI1NS_12iter_adaptorIS3_S4_EEES3_)
$_ZN7cutlass13device_kernelIN5flash19enable_sm80_to_sm89INS1_16FlashAttnBwdSm80INS1_25CollectiveMainloopBwdSm80ILi2ELi2EN4cute5tupleIJNS5_1CILi128EEES8_NS7_ILi64EEEEEENS_10bfloat16_tEfNS_4arch4Sm80ELb1ELb0ELb1ELb0ELb0ELb0ELb0ELb0ELi2ELi4ELi4ELi4ELb0EEENS1_21CollectiveEpilogueBwdISA_SB_SD_Li256ELb0ELb0ELi2EEENS1_25SingleTileBwdLPTSchedulerILb0ELi128ELb0EEEEEEEEEvNT_6ParamsE$_ZN4cute8smem_ptrIPN7cutlass10bfloat16_tEECI1NS_12iter_adaptorIS3_S4_EEES3_:
[----:B------:R-:W-:Y:S02]  /*c0a0*/  MOV R10, 0xc0c0 ;  /* 0x0000c0c0000a7802 */ /* 0x000fe40000000f00 */
[----:B------:R-:W-:Y:S05]  /*c0b0*/  CALL.REL.NOINC `($_ZN7cutlass13device_kernelIN5flash19enable_sm80_to_sm89INS1_16FlashAttnBwdSm80INS1_25CollectiveMainloopBwdSm80ILi2ELi2EN4cute5tupleIJNS5_1CILi128EEES8_NS7_ILi64EEEEEENS_10bfloat16_tEfNS_4arch4Sm80ELb1ELb0ELb1ELb0ELb0ELb0ELb0ELb0ELi2ELi4ELi4ELi4ELb0EEENS1_21CollectiveEpilogueBwdISA_SB_SD_Li256ELb0ELb0ELi2EEENS1_25SingleTileBwdLPTSchedulerILb0ELi128ELb0EEEEEEEEEvNT_6ParamsE$_ZN4cute12iter_adaptorIPN7cutlass10bfloat16_tENS_8smem_ptrIS3_EEEC2ES3_) ;  /* 0xffffa95000007944 */ /* 0x000fea0003c3ffff */
[----:B------:R-:W-:-:S04]  /*c0c0*/  MOV R9, 0x0 ;  /* 0x0000000000097802 */ /* 0x000fc80000000f00 */
[----:B------:R-:W-:Y:S05]  /*c0d0*/  RET.REL.NODEC R8 `(_ZN7cutlass13device_kernelIN5flash19enable_sm80_to_sm89INS1_16FlashAttnBwdSm80INS1_25CollectiveMainloopBwdSm80ILi2ELi2EN4cute5tupleIJNS5_1CILi128EEES8_NS7_ILi64EEEEEENS_10bfloat16_tEfNS_4arch4Sm80ELb1ELb0ELb1ELb0ELb0ELb0ELb0ELb0ELi2ELi4ELi4ELi4ELb0EEENS1_21CollectiveEpilogueBwdISA_SB_SD_Li256ELb0ELb0ELi2EEENS1_25SingleTileBwdLPTSchedulerILb0ELi128ELb0EEEEEEEEEvNT_6ParamsE) ;  /* 0xffff3f2008007950 */ /* 0x000fea0003c3ffff */
        .type           $_ZN7cutlass13device_kernelIN5flash19enable_sm80_to_sm89INS1_16FlashAttnBwdSm80INS1_25CollectiveMainloopBwdSm80ILi2ELi2EN4cute5tupleIJNS5_1CILi128EEES8_NS7_ILi64EEEEEENS_10bfloat16_tEfNS_4arch4Sm80ELb1ELb0ELb1ELb0ELb0ELb0ELb0ELb0ELi2ELi4ELi4ELi4ELb0EEENS1_21CollectiveEpilogueBwdISA_SB_SD_Li256ELb0ELb0ELi2EEENS1_25SingleTileBwdLPTSchedulerILb0ELi128ELb0EEEEEEEEEvNT_6ParamsE$_ZN4cute8smem_ptrIPN7cutlass9uint128_tEECI1NS_12iter_adaptorIS3_S4_EEES3_,@function
        .size           $_ZN7cutlass13device_kernelIN5flash19enable_sm80_to_sm89INS1_16FlashAttnBwdSm80INS1_25CollectiveMainloopBwdSm80ILi2ELi2EN4cute5tupleIJNS5_1CILi128EEES8_NS7_ILi64EEEEEENS_10bfloat16_tEfNS_4arch4Sm80ELb1ELb0ELb1ELb0ELb0ELb0ELb0ELb0ELi2ELi4ELi4ELi4ELb0EEENS1_21CollectiveEpilogueBwdISA_SB_SD_Li256ELb0ELb0ELi2EEENS1_25SingleTileBwdLPTSchedulerILb0ELi128ELb0EEEEEEEEEvNT_6ParamsE$_ZN4cute8smem_ptrIPN7cutlass9uint128_tEECI1NS_12iter_adaptorIS3_S4_EEES3_,($_ZN7cutlass13device_kernelIN5flash19enable_sm80_to_sm89INS1_16FlashAttnBwdSm80INS1_25CollectiveMainloopBwdSm80ILi2ELi2EN4cute5tupleIJNS5_1CILi128EEES8_NS7_ILi64EEEEEENS_10bfloat16_tEfNS_4arch4Sm80ELb1ELb0ELb1ELb0ELb0ELb0ELb0ELb0ELi2ELi4ELi4ELi4ELb0EEENS1_21CollectiveEpilogueBwdISA_SB_SD_Li256ELb0ELb0ELi2EEENS1_25SingleTileBwdLPTSchedulerILb0ELi128ELb0EEEEEEEEEvNT_6ParamsE$_ZN4cute8smem_ptrIPfECI1NS_12iter_adaptorIS1_S2_EEES1_ - $_ZN7cutlass13device_kernelIN5flash19enable_sm80_to_sm89INS1_16FlashAttnBwdSm80INS1_25CollectiveMainloopBwdSm80ILi2ELi2EN4cute5tupleIJNS5_1CILi128EEES8_NS7_ILi64EEEEEENS_10bfloat16_tEfNS_4arch4Sm80ELb1ELb0ELb1ELb0ELb0ELb0ELb0ELb0ELi2ELi4ELi4ELi4ELb0EEENS1_21CollectiveEpilogueBwdISA_SB_SD_Li256ELb0ELb0ELi2EEENS1_25SingleTileBwdLPTSchedulerILb0ELi128ELb0EEEEEEEEEvNT_6ParamsE$_ZN4cute8smem_ptrIPN7cutlass9uint128_tEECI1NS_12iter_adaptorIS3_S4_EEES3_)
$_ZN7cutlass13device_kernelIN5flash19enable_sm80_to_sm89INS1_16FlashAttnBwdSm80INS1_25CollectiveMainloopBwdSm80ILi2ELi2EN4cute5tupleIJNS5_1CILi128EEES8_NS7_ILi64EEEEEENS_10bfloat16_tEfNS_4arch4Sm80ELb1ELb0ELb1ELb0ELb0ELb0ELb0ELb0ELi2ELi4ELi4ELi4ELb0EEENS1_21CollectiveEpilogueBwdISA_SB_SD_Li256ELb0ELb0ELi2EEENS1_25SingleTileBwdLPTSchedulerILb0ELi128ELb0EEEEEEEEEvNT_6ParamsE$_ZN4cute8smem_ptrIPN7cutlass9uint128_tEECI1NS_12iter_adaptorIS3_S4_EEES3_:
[----:B------:R-:W-:Y:S02]  /*c0e0*/  MOV R8, 0xc100 ;  /* 0x0000c10000087802 */ /* 0x000fe40000000f00 */
[----:B------:R-:W-:Y:S05]  /*c0f0*/  CALL.REL.NOINC `($_ZN7cutlass13device_kernelIN5flash19enable_sm80_to_sm89INS1_16FlashAttnBwdSm80INS1_25CollectiveMainloopBwdSm80ILi2ELi2EN4cute5tupleIJNS5_1CILi128EEES8_NS7_ILi64EEEEEENS_10bfloat16_tEfNS_4arch4Sm80ELb1ELb0ELb1ELb0ELb0ELb0ELb0ELb0ELi2ELi4ELi4ELi4ELb0EEENS1_21CollectiveEpilogueBwdISA_SB_SD_Li256ELb0ELb0ELi2EEENS1_25SingleTileBwdLPTSchedulerILb0ELi128ELb0EEEEEEEEEvNT_6ParamsE$_ZN4cute12iter_adaptorIPN7cutlass9uint128_tENS_8smem_ptrIS3_EEEC2ES3_) ;  /* 0xffffa95000007944 */ /* 0x000fea0003c3ffff */
[----:B------:R-:W-:-:S04]  /*c100*/  MOV R7, 0x0 ;  /* 0x0000000000077802 */ /* 0x000fc80000000f00 */
[----:B------:R-:W-:Y:S05]  /*c110*/  RET.REL.NODEC R6 `(_ZN7cutlass13device_kernelIN5flash19enable_sm80_to_sm89INS1_16FlashAttnBwdSm80INS1_25CollectiveMainloopBwdSm80ILi2ELi2EN4cute5tupleIJNS5_1CILi128EEES8_NS7_ILi64EEEEEENS_10bfloat16_tEfNS_4arch4Sm80ELb1ELb0ELb1ELb0ELb0ELb0ELb0ELb0ELi2ELi4ELi4ELi4ELb0EEENS1_21CollectiveEpilogueBwdISA_SB_SD_Li256ELb0ELb0ELi2EEENS1_25SingleTileBwdLPTSchedulerILb0ELi128ELb0EEEEEEEEEvNT_6ParamsE) ;  /* 0xffff3ee006007950 */ /* 0x000fea0003c3ffff */
        .type           $_ZN7cutlass13device_kernelIN5flash19enable_sm80_to_sm89INS1_16FlashAttnBwdSm80INS1_25CollectiveMainloopBwdSm80ILi2ELi2EN4cute5tupleIJNS5_1CILi128EEES8_NS7_ILi64EEEEEENS_10bfloat16_tEfNS_4arch4Sm80ELb1ELb0ELb1ELb0ELb0ELb0ELb0ELb0ELi2ELi4ELi4ELi4ELb0EEENS1_21CollectiveEpilogueBwdISA_SB_SD_Li256ELb0ELb0ELi2EEENS1_25SingleTileBwdLPTSchedulerILb0ELi128ELb0EEEEEEEEEvNT_6ParamsE$_ZN4cute8smem_ptrIPfECI1NS_12iter_adaptorIS1_S2_EEES1_,@function
        .size           $_ZN7cutlass13device_kernelIN5flash19enable_sm80_to_sm89INS1_16FlashAttnBwdSm80INS1_25CollectiveMainloopBwdSm80ILi2ELi2EN4cute5tupleIJNS5_1CILi128EEES8_NS7_ILi64EEEEEENS_10bfloat16_tEfNS_4arch4Sm80ELb1ELb0ELb1ELb0ELb0ELb0ELb0ELb0ELi2ELi4ELi4ELi4ELb0EEENS1_21CollectiveEpilogueBwdISA_SB_SD_Li256ELb0ELb0ELi2EEENS1_25SingleTileBwdLPTSchedulerILb0ELi128ELb0EEEEEEEEEvNT_6ParamsE$_ZN4cute8smem_ptrIPfECI1NS_12iter_adaptorIS1_S2_EEES1_,($_ZN7cutlass13device_kernelIN5flash19enable_sm80_to_sm89INS1_16FlashAttnBwdSm80INS1_25CollectiveMainloopBwdSm80ILi2ELi2EN4cute5tupleIJNS5_1CILi128EEES8_NS7_ILi64EEEEEENS_10bfloat16_tEfNS_4arch4Sm80ELb1ELb0ELb1ELb0ELb0ELb0ELb0ELb0ELi2ELi4ELi4ELi4ELb0EEENS1_21CollectiveEpilogueBwdISA_SB_SD_Li256ELb0ELb0ELi2EEENS1_25SingleTileBwdLPTSchedulerILb0ELi128ELb0EEEEEEEEEvNT_6ParamsE$_ZN4cute8smem_ptrIPjECI1NS_12iter_adaptorIS1_S2_EEES1_ - $_ZN7cutlass13device_kernelIN5flash19enable_sm80_to_sm89INS1_16FlashAttnBwdSm80INS1_25CollectiveMainloopBwdSm80ILi2ELi2EN4cute5tupleIJNS5_1CILi128EEES8_NS7_ILi64EEEEEENS_10bfloat16_tEfNS_4arch4Sm80ELb1ELb0ELb1ELb0ELb0ELb0ELb0ELb0ELi2ELi4ELi4ELi4ELb0EEENS1_21CollectiveEpilogueBwdISA_SB_SD_Li256ELb0ELb0ELi2EEENS1_25SingleTileBwdLPTSchedulerILb0ELi128ELb0EEEEEEEEEvNT_6ParamsE$_ZN4cute8smem_ptrIPfECI1NS_12iter_adaptorIS1_S2_EEES1_)
$_ZN7cutlass13device_kernelIN5flash19enable_sm80_to_sm89INS1_16FlashAttnBwdSm80INS1_25CollectiveMainloopBwdSm80ILi2ELi2EN4cute5tupleIJNS5_1CILi128EEES8_NS7_ILi64EEEEEENS_10bfloat16_tEfNS_4arch4Sm80ELb1ELb0ELb1ELb0ELb0ELb0ELb0ELb0ELi2ELi4ELi4ELi4ELb0EEENS1_21CollectiveEpilogueBwdISA_SB_SD_Li256ELb0ELb0ELi2EEENS1_25SingleTileBwdLPTSchedulerILb0ELi128ELb0EEEEEEEEEvNT_6ParamsE$_ZN4cute8smem_ptrIPfECI1NS_12iter_adaptorIS1_S2_EEES1_:
[----:B------:R-:W-:Y:S02]  /*c120*/  MOV R10, 0xc140 ;  /* 0x0000c140000a7802 */ /* 0x000fe40000000f00 */
[----:B------:R-:W-:Y:S05]  /*c130*/  CALL.REL.NOINC `($_ZN7cutlass13device_kernelIN5flash19enable_sm80_to_sm89INS1_16FlashAttnBwdSm80INS1_25CollectiveMainloopBwdSm80ILi2ELi2EN4cute5tupleIJNS5_1CILi128EEES8_NS7_ILi64EEEEEENS_10bfloat16_tEfNS_4arch4Sm80ELb1ELb0ELb1ELb0ELb0ELb0ELb0ELb0ELi2ELi4ELi4ELi4ELb0EEENS1_21CollectiveEpilogueBwdISA_SB_SD_Li256ELb0ELb0ELi2EEENS1_25SingleTileBwdLPTSchedulerILb0ELi128ELb0EEEEEEEEEvNT_6ParamsE$_ZN4cute12iter_adaptorIPfNS_8smem_ptrIS1_EEEC2ES1_) ;  /* 0xffffa99000007944 */ /* 0x000fea0003c3ffff */
[----:B------:R-:W-:-:S04]  /*c140*/  MOV R9, 0x0 ;  /* 0x0000000000097802 */ /* 0x000fc80000000f00 */
[----:B------:R-:W-:Y:S05]  /*c150*/  RET.REL.NODEC R8 `(_ZN7cutlass13device_kernelIN5flash19enable_sm80_to_sm89INS1_16FlashAttnBwdSm80INS1_25CollectiveMainloopBwdSm80ILi2ELi2EN4cute5tupleIJNS5_1CILi128EEES8_NS7_ILi64EEEEEENS_10bfloat16_tEfNS_4arch4Sm80ELb1ELb0ELb1ELb0ELb0ELb0ELb0ELb0ELi2ELi4ELi4ELi4ELb0EEENS1_21CollectiveEpilogueBwdISA_SB_SD_Li256ELb0ELb0ELi2EEENS1_25SingleTileBwdLPTSchedulerILb0ELi128ELb0EEEEEEEEEvNT_6ParamsE) ;  /* 0xffff3ea008007950 */ /* 0x000fea0003c3ffff */
        .type           $_ZN7cutlass13device_kernelIN5flash19enable_sm80_to_sm89INS1_16FlashAttnBwdSm80INS1_25CollectiveMainloopBwdSm80ILi2ELi2EN4cute5tupleIJNS5_1CILi128EEES8_NS7_ILi64EEEEEENS_10bfloat16_tEfNS_4arch4Sm80ELb1ELb0ELb1ELb0ELb0ELb0ELb0ELb0ELi2ELi4ELi4ELi4ELb0EEENS1_21CollectiveEpilogueBwdISA_SB_SD_Li256ELb0ELb0ELi2EEENS1_25SingleTileBwdLPTSchedulerILb0ELi128ELb0EEEEEEEEEvNT_6ParamsE$_ZN4cute8smem_ptrIPjECI1NS_12iter_adaptorIS1_S2_EEES1_,@function
        .size           $_ZN7cutlass13device_kernelIN5flash19enable_sm80_to_sm89INS1_16FlashAttnBwdSm80INS1_25CollectiveMainloopBwdSm80ILi2ELi2EN4cute5tupleIJNS5_1CILi128EEES8_NS7_ILi64EEEEEENS_10bfloat16_tEfNS_4arch4Sm80ELb1ELb0ELb1ELb0ELb0ELb0ELb0ELb0ELi2ELi4ELi4ELi4ELb0EEENS1_21CollectiveEpilogueBwdISA_SB_SD_Li256ELb0ELb0ELi2EEENS1_25SingleTileBwdLPTSchedulerILb0ELi128ELb0EEEEEEEEEvNT_6ParamsE$_ZN4cute8smem_ptrIPjECI1NS_12iter_adaptorIS1_S2_EEES1_,($_ZN7cutlass13device_kernelIN5flash19enable_sm80_to_sm89INS1_16FlashAttnBwdSm80INS1_25CollectiveMainloopBwdSm80ILi2ELi2EN4cute5tupleIJNS5_1CILi128EEES8_NS7_ILi64EEEEEENS_10bfloat16_tEfNS_4arch4Sm80ELb1ELb0ELb1ELb0ELb0ELb0ELb0ELb0ELi2ELi4ELi4ELi4ELb0EEENS1_21CollectiveEpilogueBwdISA_SB_SD_Li256ELb0ELb0ELi2EEENS1_25SingleTileBwdLPTSchedulerILb0ELi128ELb0EEEEEEEEEvNT_6ParamsE$_ZN73_INTERNAL_24fd9406_37_flash_bwd_hdim64_bf16_softcap_sm80_cu_8e232a79_330714__viaddmin_s32Eiii - $_ZN7cutlass13device_kernelIN5flash19enable_sm80_to_sm89INS1_16FlashAttnBwdSm80INS1_25CollectiveMainloopBwdSm80ILi2ELi2EN4cute5tupleIJNS5_1CILi128EEES8_NS7_ILi64EEEEEENS_10bfloat16_tEfNS_4arch4Sm80ELb1ELb0ELb1ELb0ELb0ELb0ELb0ELb0ELi2ELi4ELi4ELi4ELb0EEENS1_21CollectiveEpilogueBwdISA_SB_SD_Li256ELb0ELb0ELi2EEENS1_25SingleTileBwdLPTSchedulerILb0ELi128ELb0EEEEEEEEEvNT_6ParamsE$_ZN4cute8smem_ptrIPjECI1NS_12iter_adaptorIS1_S2_EEES1_)
$_ZN7cutlass13device_kernelIN5flash19enable_sm80_to_sm89INS1_16FlashAttnBwdSm80INS1_25CollectiveMainloopBwdSm80ILi2ELi2EN4cute5tupleIJNS5_1CILi128EEES8_NS7_ILi64EEEEEENS_10bfloat16_tEfNS_4arch4Sm80ELb1ELb0ELb1ELb0ELb0ELb0ELb0ELb0ELi2ELi4ELi4ELi4ELb0EEENS1_21CollectiveEpilogueBwdISA_SB_SD_Li256ELb0ELb0ELi2EEENS1_25SingleTileBwdLPTSchedulerILb0ELi128ELb0EEEEEEEEEvNT_6ParamsE$_ZN4cute8smem_ptrIPjECI1NS_12iter_adaptorIS1_S2_EEES1_:
[----:B------:R-:W-:Y:S02]  /*c160*/  MOV R10, 0xc180 ;  /* 0x0000c180000a7802 */ /* 0x000fe40000000f00 */
[----:B------:R-:W-:Y:S05]  /*c170*/  CALL.REL.NOINC `($_ZN7cutlass13device_kernelIN5flash19enable_sm80_to_sm89INS1_16FlashAttnBwdSm80INS1_25CollectiveMainloopBwdSm80ILi2ELi2EN4cute5tupleIJNS5_1CILi128EEES8_NS7_ILi64EEEEEENS_10bfloat16_tEfNS_4arch4Sm80ELb1ELb0ELb1ELb0ELb0ELb0ELb0ELb0ELi2ELi4ELi4ELi4ELb0EEENS1_21CollectiveEpilogueBwdISA_SB_SD_Li256ELb0ELb0ELi2EEENS1_25SingleTileBwdLPTSchedulerILb0ELi128ELb0EEEEEEEEEvNT_6ParamsE$_ZN4cute12iter_adaptorIPjNS_8smem_ptrIS1_EEEC2ES1_) ;  /* 0xffffa99000007944 */ /* 0x000fea0003c3ffff */
[----:B------:R-:W-:-:S04]  /*c180*/  MOV R9, 0x0 ;  /* 0x0000000000097802 */ /* 0x000fc80000000f00 */
[----:B------:R-:W-:Y:S05]  /*c190*/  RET.REL.NODEC R8 `(_ZN7cutlass13device_kernelIN5flash19enable_sm80_to_sm89INS1_16FlashAttnBwdSm80INS1_25CollectiveMainloopBwdSm80ILi2ELi2EN4cute5tupleIJNS5_1CILi128EEES8_NS7_ILi64EEEEEENS_10bfloat16_tEfNS_4arch4Sm80ELb1ELb0ELb1ELb0ELb0ELb0ELb0ELb0ELi2ELi4ELi4ELi4ELb0EEENS1_21CollectiveEpilogueBwdISA_SB_SD_Li256ELb0ELb0ELi2EEENS1_25SingleTileBwdLPTSchedulerILb0ELi128ELb0EEEEEEEEEvNT_6ParamsE) ;  /* 0xffff3e6008007950 */ /* 0x000fea0003c3ffff */
        .type           $_ZN7cutlass13device_kernelIN5flash19enable_sm80_to_sm89INS1_16FlashAttnBwdSm80INS1_25CollectiveMainloopBwdSm80ILi2ELi2EN4cute5tupleIJNS5_1CILi128EEES8_NS7_ILi64EEEEEENS_10bfloat16_tEfNS_4arch4Sm80ELb1ELb0ELb1ELb0ELb0ELb0ELb0ELb0ELi2ELi4ELi4ELi4ELb0EEENS1_21CollectiveEpilogueBwdISA_SB_SD_Li256ELb0ELb0ELi2EEENS1_25SingleTileBwdLPTSchedulerILb0ELi128ELb0EEEEEEEEEvNT_6ParamsE$_ZN73_INTERNAL_24fd9406_37_flash_bwd_hdim64_bf16_softcap_sm80_cu_8e232a79_330714__viaddmin_s32Eiii,@function
        .size           $_ZN7cutlass13device_kernelIN5flash19enable_sm80_to_sm89INS1_16FlashAttnBwdSm80INS1_25CollectiveMainloopBwdSm80ILi2ELi2EN4cute5tupleIJNS5_1CILi128EEES8_NS7_ILi64EEEEEENS_10bfloat16_tEfNS_4arch4Sm80ELb1ELb0ELb1ELb0ELb0ELb0ELb0ELb0ELi2ELi4ELi4ELi4ELb0EEENS1_21CollectiveEpilogueBwdISA_SB_SD_Li256ELb0ELb0ELi2EEENS1_25SingleTileBwdLPTSchedulerILb0ELi128ELb0EEEEEEEEEvNT_6ParamsE$_ZN73_INTERNAL_24fd9406_37_flash_bwd_hdim64_bf16_softcap_sm80_cu_8e232a79_330714__viaddmin_s32Eiii,($_ZN7cutlass13device_kernelIN5flash19enable_sm80_to_sm89INS1_16FlashAttnBwdSm80INS1_25CollectiveMainloopBwdSm80ILi2ELi2EN4cute5tupleIJNS5_1CILi128EEES8_NS7_ILi64EEEEEENS_10bfloat16_tEfNS_4arch4Sm80ELb1ELb0ELb1ELb0ELb0ELb0ELb0ELb0ELi2ELi4ELi4ELi4ELb0EEENS1_21CollectiveEpilogueBwdISA_SB_SD_Li256ELb0ELb0ELi2EEENS1_25SingleTileBwdLPTSchedulerILb0ELi128ELb0EEEEEEEEEvNT_6ParamsE$_ZN73_INTERNAL_24fd9406_37_flash_bwd_hdim64_bf16_softcap_sm80_cu_8e232a79_330724__cvta_generic_to_sharedEPKv - $_ZN7cutlass13device_kernelIN5flash19enable_sm80_to_sm89INS1_16FlashAttnBwdSm80INS1_25CollectiveMainloopBwdSm80ILi2ELi2EN4cute5tupleIJNS5_1CILi128EEES8_NS7_ILi64EEEEEENS_10bfloat16_tEfNS_4arch4Sm80ELb1ELb0ELb1ELb0ELb0ELb0ELb0ELb0ELi2ELi4ELi4ELi4ELb0EEENS1_21CollectiveEpilogueBwdISA_SB_SD_Li256ELb0ELb0ELi2EEENS1_25SingleTileBwdLPTSchedulerILb0ELi128ELb0EEEEEEEEEvNT_6ParamsE$_ZN73_INTERNAL_24fd9406_37_flash_bwd_hdim64_bf16_softcap_sm80_cu_8e232a79_330714__viaddmin_s32Eiii)
$_ZN7cutlass13device_kernelIN5flash19enable_sm80_to_sm89INS1_16FlashAttnBwdSm80INS1_25CollectiveMainloopBwdSm80ILi2ELi2EN4cute5tupleIJNS5_1CILi128EEES8_NS7_ILi64EEEEEENS_10bfloat16_tEfNS_4arch4Sm80ELb1ELb0ELb1ELb0ELb0ELb0ELb0ELb0ELi2ELi4ELi4ELi4ELb0EEENS1_21CollectiveEpilogueBwdISA_SB_SD_Li256ELb0ELb0ELi2EEENS1_25SingleTileBwdLPTSchedulerILb0ELi128ELb0EEEEEEEEEvNT_6ParamsE$_ZN73_INTERNAL_24fd9406_37_flash_bwd_hdim64_bf16_softcap_sm80_cu_8e232a79_330714__viaddmin_s32Eiii:
[----:B------:R-:W-:Y:S02]  /*c1a0*/  IADD3 R3, R3, R46, RZ ;  /* 0x0000002e03037210 */ /* 0x000fe40007ffe0ff */
[----:B------:R-:W-:Y:S02]  /*c1b0*/  MOV R6, 0xc1d0 ;  /* 0x0000c1d000067802 */ /* 0x000fe40000000f00 */
[----:B------:R-:W-:Y:S05]  /*c1c0*/  CALL.REL.NOINC `($_ZN7cutlass13device_kernelIN5flash19enable_sm80_to_sm89INS1_16FlashAttnBwdSm80INS1_25CollectiveMainloopBwdSm80ILi2ELi2EN4cute5tupleIJNS5_1CILi128EEES8_NS7_ILi64EEEEEENS_10bfloat16_tEfNS_4arch4Sm80ELb1ELb0ELb1ELb0ELb0ELb0ELb0ELb0ELi2ELi4ELi4ELi4ELb0EEENS1_21CollectiveEpilogueBwdISA_SB_SD_Li256ELb0ELb0ELi2EEENS1_25SingleTileBwdLPTSchedulerILb0ELi128ELb0EEEEEEEEEvNT_6ParamsE$min) ;  /* 0x0005bd4000007944 */ /* 0x000fea0003c00000 */
[----:B------:R-:W-:-:S04]  /*c1d0*/  MOV R3, 0x0 ;  /* 0x0000000000037802 */ /* 0x000fc80000000f00 */
[----:B------:R-:W-:Y:S05]  /*c1e0*/  RET.REL.NODEC R2 `(_ZN7cutlass13device_kernelIN5flash19enable_sm80_to_sm89INS1_16FlashAttnBwdSm80INS1_25CollectiveMainloopBwdSm80ILi2ELi2EN4cute5tupleIJNS5_1CILi128EEES8_NS7_ILi64EEEEEENS_10bfloat16_tEfNS_4arch4Sm80ELb1ELb0ELb1ELb0ELb0ELb0ELb0ELb0ELi2ELi4ELi4ELi4ELb0EEENS1_21CollectiveEpilogueBwdISA_SB_SD_Li256ELb0ELb0ELi2EEENS1_25SingleTileBwdLPTSchedulerILb0ELi128ELb0EEEEEEEEEvNT_6ParamsE) ;  /* 0xffff3e1002007950 */ /* 0x000fea0003c3ffff */
        .type           $_ZN7cutlass13device_kernelIN5flash19enable_sm80_to_sm89INS1_16FlashAttnBwdSm80INS1_25CollectiveMainloopBwdSm80ILi2ELi2EN4cute5tupleIJNS5_1CILi128EEES8_NS7_ILi64EEEEEENS_10bfloat16_tEfNS_4arch4Sm80ELb1ELb0ELb1ELb0ELb0ELb0ELb0ELb0ELi2ELi4ELi4ELi4ELb0EEENS1_21CollectiveEpilogueBwdISA_SB_SD_Li256ELb0ELb0ELi2EEENS1_25SingleTileBwdLPTSchedulerILb0ELi128ELb0EEEEEEEEEvNT_6ParamsE$_ZN73_INTERNAL_24fd9406_37_flash_bwd_hdim64_bf16_softcap_sm80_cu_8e232a79_330724__cvta_generic_to_sharedEPKv,@function
        .size           $_ZN7cutlass13device_kernelIN5flash19enable_sm80_to_sm89INS1_16FlashAttnBwdSm80INS1_25CollectiveMainloopBwdSm80ILi2ELi2EN4cute5tupleIJNS5_1CILi128EEES8_NS7_ILi64EEEEEENS_10bfloat16_tEfNS_4arch4Sm80ELb1ELb0ELb1ELb0ELb0ELb0ELb0ELb0ELi2ELi4ELi4ELi4ELb0EEENS1_21CollectiveEpilogueBwdISA_SB_SD_Li256ELb0ELb0ELi2EEENS1_25SingleTileBwdLPTSchedulerILb0ELi128ELb0EEEEEEEEEvNT_6ParamsE$_ZN73_INTERNAL_24fd9406_37_flash_bwd_hdim64_bf16_softcap_sm80_cu_8e232a79_330724__cvta_generic_to_sharedEPKv,($_ZN7cutlass13device_kernelIN5flash19enable_sm80_to_sm89INS1_16FlashAttnBwdSm80INS1_25CollectiveMainloopBwdSm80ILi2ELi2EN4cute5tupleIJNS5_1CILi128EEES8_NS7_ILi64EEEEEENS_10bfloat16_tEfNS_4arch4Sm80ELb1ELb0ELb1ELb0ELb0ELb0ELb0ELb0ELi2ELi4ELi4ELi4ELb0EEENS1_21CollectiveEpilogueBwdISA_SB_SD_Li256ELb0ELb0ELi2EEENS1_25SingleTileBwdLPTSchedulerILb0ELi128ELb0EEEEEEEEEvNT_6ParamsE$_ZN73_INTERNAL_24fd9406_37_flash_bwd_hdim64_bf16_softcap_sm80_cu_8e232a79_33079atomicAddEPff - $_ZN7cutlass13device_kernelIN5flash19enable_sm80_to_sm89INS1_16FlashAttnBwdSm80INS1_25CollectiveMainloopBwdSm80ILi2ELi2EN4cute5tupleIJNS5_1CILi128EEES8_NS7_ILi64EEEEEENS_10bfloat16_tEfNS_4arch4Sm80ELb1ELb0ELb1ELb0ELb0ELb0ELb0ELb0ELi2ELi4ELi4ELi4ELb0EEENS1_21CollectiveEpilogueBwdISA_SB_SD_Li256ELb0ELb0ELi2EEENS1_25SingleTileBwdLPTSchedulerILb0ELi128ELb0EEEEEEEEEvNT_6ParamsE$_ZN73_INTERNAL_24fd9406_37_flash_bwd_hdim64_bf16_softcap_sm80_cu_8e232a79_330724__cvta_generic_to_sharedEPKv)
$_ZN7cutlass13device_kernelIN5flash19enable_sm80_to_sm89INS1_16FlashAttnBwdSm80INS1_25CollectiveMainloopBwdSm80ILi2ELi2EN4cute5tupleIJNS5_1CILi128EEES8_NS7_ILi64EEEEEENS_10bfloat16_tEfNS_4arch4Sm80ELb1ELb0ELb1ELb0ELb0ELb0ELb0ELb0ELi2ELi4ELi4ELi4ELb0EEENS1_21CollectiveEpilogueBwdISA_SB_SD_Li256ELb0ELb0ELi2EEENS1_25SingleTileBwdLPTSchedulerILb0ELi128ELb0EEEEEEEEEvNT_6ParamsE$_ZN73_INTERNAL_24fd9406_37_flash_bwd_hdim64_bf16_softcap_sm80_cu_8e232a79_330724__cvta_generic_to_sharedEPKv:
[----:B------:R-:W-:Y:S02]  /*c1f0*/  MOV R3, 0x0 ;  /* 0x0000000000037802 */ /* 0x000fe40000000f00 */
[----:B------:R-:W-:Y:S02]  /*c200*/  IADD3 R4, R4, -c[0x0][0x18], RZ ;  /* 0x8000060004047a10 */ /* 0x000fe40007ffe0ff */
[----:B------:R-:W-:Y:S05]  /*c210*/  RET.REL.NODEC R2 `(_ZN7cutlass13device_kernelIN5flash19enable_sm80_to_sm89INS1_16FlashAttnBwdSm80INS1_25CollectiveMainloopBwdSm80ILi2ELi2EN4cute5tupleIJNS5_1CILi128EEES8_NS7_ILi64EEEEEENS_10bfloat16_tEfNS_4arch4Sm80ELb1ELb0ELb1ELb0ELb0ELb0ELb0ELb0ELi2ELi4ELi4ELi4ELb0EEENS1_21CollectiveEpilogueBwdISA_SB_SD_Li256ELb0ELb0ELi2EEENS1_25SingleTileBwdLPTSchedulerILb0ELi128ELb0EEEEEEEEEvNT_6ParamsE) ;  /* 0xffff3de002007950 */ /* 0x000fea0003c3ffff */
        .type           $_ZN7cutlass13device_kernelIN5flash19enable_sm80_to_sm89INS1_16FlashAttnBwdSm80INS1_25CollectiveMainloopBwdSm80ILi2ELi2EN4cute5tupleIJNS5_1CILi128EEES8_NS7_ILi64EEEEEENS_10bfloat16_tEfNS_4arch4Sm80ELb1ELb0ELb1ELb0ELb0ELb0ELb0ELb0ELi2ELi4ELi4ELi4ELb0EEENS1_21CollectiveEpilogueBwdISA_SB_SD_Li256ELb0ELb0ELi2EEENS1_25SingleTileBwdLPTSchedulerILb0ELi128ELb0EEEEEEEEEvNT_6ParamsE$_ZN73_INTERNAL_24fd9406_37_flash_bwd_hdim64_bf16_softcap_sm80_cu_8e232a79_33079atomicAddEPff,@function
        .size           $_ZN7cutlass13device_kernelIN5flash19enable_sm80_to_sm89INS1_16FlashAttnBwdSm80INS1_25CollectiveMainloopBwdSm80ILi2ELi2EN4cute5tupleIJNS5_1CILi128EEES8_NS7_ILi64EEEEEENS_10bfloat16_tEfNS_4arch4Sm80ELb1ELb0ELb1ELb0ELb0ELb0ELb0ELb0ELi2ELi4ELi4ELi4ELb0EEENS1_21CollectiveEpilogueBwdISA_SB_SD_Li256ELb0ELb0ELi2EEENS1_25SingleTileBwdLPTSchedulerILb0ELi128ELb0EEEEEEEEEvNT_6ParamsE$_ZN73_INTERNAL_24fd9406_37_flash_bwd_hdim64_bf16_softcap_sm80_cu_8e232a79_33079atomicAddEPff,($_ZN7cutlass13device_kernelIN5flash19enable_sm80_to_sm89INS1_16FlashAttnBwdSm80INS1_25CollectiveMainloopBwdSm80ILi2ELi2EN4cute5tupleIJNS5_1CILi128EEES8_NS7_ILi64EEEEEENS_10bfloat16_tEfNS_4arch4Sm80ELb1ELb0ELb1ELb0ELb0ELb0ELb0ELb0ELi2ELi4ELi4ELi4ELb0EEENS1_21CollectiveEpilogueBwdISA_SB_SD_Li256ELb0ELb0ELi2EEENS1_25SingleTileBwdLPTSchedulerILb0ELi128ELb0EEEEEEEEEvNT_6ParamsE$_ZZN4cute12filter_tupleINS_5tupleIJNS1_IJNS_10UnderscoreENS_1CILi0EEEEEENS1_IJS4_S2_EEEEEENS1_IJNS1_IJNS1_IJNS3_ILi1EEES4_EEES4_EEENS1_IJNS1_IJS4_S4_EEEiEEEEEEZNS_5sliceIS7_SD_EEDaRKT_RKT0_EUlRKT_RKT0_E_EEDaSH_SK_OT1_ENKUlDpSN_E_clIJNS1_IJS9_EEENS1_IJiEEEEEEDaSU_ - $_ZN7cutlass13device_kernelIN5flash19enable_sm80_to_sm89INS1_16FlashAttnBwdSm80INS1_25CollectiveMainloopBwdSm80ILi2ELi2EN4cute5tupleIJNS5_1CILi128EEES8_NS7_ILi64EEEEEENS_10bfloat16_tEfNS_4arch4Sm80ELb1ELb0ELb1ELb0ELb0ELb0ELb0ELb0ELi2ELi4ELi4ELi4ELb0EEENS1_21CollectiveEpilogueBwdISA_SB_SD_Li256ELb0ELb0ELi2EEENS1_25SingleTileBwdLPTSchedulerILb0ELi128ELb0EEEEEEEEEvNT_6ParamsE$_ZN73_INTERNAL_24fd9406_37_flash_bwd_hdim64_bf16_softcap_sm80_cu_8e232a79_33079atomicAddEPff)
$_ZN7cutlass13device_kernelIN5flash19enable_sm80_to_sm89INS1_16FlashAttnBwdSm80INS1_25CollectiveMainloopBwdSm80ILi2ELi2EN4cute5tupleIJNS5_1CILi128EEES8_NS7_ILi64EEEEEENS_10bfloat16_tEfNS_4arch4Sm80ELb1ELb0ELb1ELb0ELb0ELb0ELb0ELb0ELi2ELi4ELi4ELi4ELb0EEENS1_21CollectiveEpilogueBwdISA_SB_SD_Li256ELb0ELb0ELi2EEENS1_25SingleTileBwdLPTSchedulerILb0ELi128ELb0EEEEEEEEEvNT_6ParamsE$_ZN73_INTERNAL_24fd9406_37_flash_bwd_hdim64_bf16_softcap_sm80_cu_8e232a79_33079atomicAddEPff:
[----:B------:R-:W-:Y:S01]  /*c220*/  BSSY B0, `(.L_x_2413) ;  /* 0x0000003000007945 */ /* 0x000fe20003800000 */
[----:B------:R-:W-:Y:S02]  /*c230*/  MOV R12, 0xc250 ;  /* 0x0000c250000c7802 */ /* 0x000fe40000000f00 */
[----:B------:R-:W-:Y:S05]  /*c240*/  CALL.REL.NOINC `($_ZN7cutlass13device_kernelIN5flash19enable_sm80_to_sm89INS1_16FlashAttnBwdSm80INS1_25CollectiveMainloopBwdSm80ILi2ELi2EN4cute5tupleIJNS5_1CILi128EEES8_NS7_ILi64EEEEEENS_10bfloat16_tEfNS_4arch4Sm80ELb1ELb0ELb1ELb0ELb0ELb0ELb0ELb0ELi2ELi4ELi4ELi4ELb0EEENS1_21CollectiveEpilogueBwdISA_SB_SD_Li256ELb0ELb0ELi2EEENS1_25SingleTileBwdLPTSchedulerILb0ELi128ELb0EEEEEEEEEvNT_6ParamsE$__fAtomicAdd) ;  /* 0x0005bb5000007944 */ /* 0x000fea0003c00000 */
[----:B------:R-:W-:Y:S05]  /*c250*/  BSYNC B0 ;  /* 0x0000000000007941 */ /* 0x000fea0003800000 */
.L_x_2413:
[----:B------:R-:W-:-:S04]  /*c260*/  MOV R11, 0x0 ;  /* 0x00000000000b7802 */ /* 0x000fc80000000f00 */
[----:B------:R-:W-:Y:S05]  /*c270*/  RET.REL.NODEC R10 `(_ZN7cutlass13device_kernelIN5flash19enable_sm80_to_sm89INS1_16FlashAttnBwdSm80INS1_25CollectiveMainloopBwdSm80ILi2ELi2EN4cute5tupleIJNS5_1CILi128EEES8_NS7_ILi64EEEEEENS_10bfloat16_tEfNS_4arch4Sm80ELb1ELb0ELb1ELb0ELb0ELb0ELb0ELb0ELi2ELi4ELi4ELi4ELb0EEENS1_21CollectiveEpilogueBwdISA_SB_SD_Li256ELb0ELb0ELi2EEENS1_25SingleTileBwdLPTSchedulerILb0ELi128ELb0EEEEEEEEEvNT_6ParamsE) ;  /* 0xffff3d800a007950 */ /* 0x000fea0003c3ffff */
        .type           $_ZN7cutlass13device_kernelIN5flash19enable_sm80_to_sm89INS1_16FlashAttnBwdSm80INS1_25CollectiveMainloopBwdSm80ILi2ELi2EN4cute5tupleIJNS5_1CILi128EEES8_NS7_ILi64EEEEEENS_10bfloat16_tEfNS_4arch4Sm80ELb1ELb0ELb1ELb0ELb0ELb0ELb0ELb0ELi2ELi4ELi4ELi4ELb0EEENS1_21CollectiveEpilogueBwdISA_SB_SD_Li256ELb0ELb0ELi2EEENS1_25SingleTileBwdLPTSchedulerILb0ELi128ELb0EEEEEEEEEvNT_6ParamsE$_ZZN4cute12filter_tupleINS_5tupleIJNS1_IJNS_10UnderscoreENS_1CILi0EEEEEENS1_IJS4_S2_EEEEEENS1_IJNS1_IJNS1_IJNS3_ILi1EEES4_EEES4_EEENS1_IJNS1_IJS4_S4_EEEiEEEEEEZNS_5sliceIS7_SD_EEDaRKT_RKT0_EUlRKT_RKT0_E_EEDaSH_SK_OT1_ENKUlDpSN_E_clIJNS1_IJS9_EEENS1_IJiEEEEEEDaSU_,@function
        .size           $_ZN7cutlass13device_kernelIN5flash19enable_sm80_to_sm89INS1_16FlashAttnBwdSm80INS1_25CollectiveMainloopBwdSm80ILi2ELi2EN4cute5tupleIJNS5_1CILi128EEES8_NS7_ILi64EEEEEENS_10bfloat16_tEfNS_4arch4Sm80ELb1ELb0ELb1ELb0ELb0ELb0ELb0ELb0ELi2ELi4ELi4ELi4ELb0EEENS1_21CollectiveEpilogueBwdISA_SB_SD_Li256ELb0ELb0ELi2EEENS1_25SingleTileBwdLPTSchedulerILb0ELi128ELb0EEEEEEEEEvNT_6ParamsE$_ZZN4cute12filter_tupleINS_5tupleIJNS1_IJNS_10UnderscoreENS_1CILi0EEEEEENS1_IJS4_S2_EEEEEENS1_IJNS1_IJNS1_IJNS3_ILi1EEES4_EEES4_EEENS1_IJNS1_IJS4_S4_EEEiEEEEEEZNS_5sliceIS7_SD_EEDaRKT_RKT0_EUlRKT_RKT0_E_EEDaSH_SK_OT1_ENKUlDpSN_E_clIJNS1_IJS9_EEENS1_IJiEEEEEEDaSU_,($_ZN7cutlass13device_kernelIN5flash19enable_sm80_to_sm89INS1_16FlashAttnBwdSm80INS1_25CollectiveMainloopBwdSm80ILi2ELi2EN4cute5tupleIJNS5_1CILi128EEES8_NS7_ILi64EEEEEENS_10bfloat16_tEfNS_4arch4Sm80ELb1ELb0ELb1ELb0ELb0ELb0ELb0ELb0ELi2ELi4ELi4ELi4ELb0EEENS1_21CollectiveEpilogueBwdISA_SB_SD_Li256ELb0ELb0ELi2EEENS1_25SingleTileBwdLPTSchedulerILb0ELi128ELb0EEEEEEEEEvNT_6ParamsE$_ZZN4cute12filter_tupleINS_5tupleIJNS1_IJNS_1CILi0EEENS1_IJNS2_ILi1EEENS2_ILi512EEEiEEEEEENS2_ILi4096EEENS1_IJiNS2_ILi8192EEEEEEEEEZNS_7flattenISB_EEDaRKT_EUlRKT_E_EEDaSF_OT0_ENKUlDpSI_E_clIJNS1_IJS3_S4_S5_iEEENS1_IJS8_EEESA_EEEDaSM_ - $_ZN7cutlass13device_kernelIN5flash19enable_sm80_to_sm89INS1_16FlashAttnBwdSm80INS1_25CollectiveMainloopBwdSm80ILi2ELi2EN4cute5tupleIJNS5_1CILi128EEES8_NS7_ILi64EEEEEENS_10bfloat16_tEfNS_4arch4Sm80ELb1ELb0ELb1ELb0ELb0ELb0ELb0ELb0ELi2ELi4ELi4ELi4ELb0EEENS1_21CollectiveEpilogueBwdISA_SB_SD_Li256ELb0ELb0ELi2EEENS1_25SingleTileBwdLPTSchedulerILb0ELi128ELb0EEEEEEEEEvNT_6ParamsE$_ZZN4cute12filter_tupleINS_5tupleIJNS1_IJNS_10UnderscoreENS_1CILi0EEEEEENS1_IJS4_S2_EEEEEENS1_IJNS1_IJNS1_IJNS3_ILi1EEES4_EEES4_EEENS1_IJNS1_IJS4_S4_EEEiEEEEEEZNS_5sliceIS7_SD_EEDaRKT_RKT0_EUlRKT_RKT0_E_EEDaSH_SK_OT1_ENKUlDpSN_E_clIJNS1_IJS9_EEENS1_IJiEEEEEEDaSU_)
$_ZN7cutlass13device_kernelIN5flash19enable_sm80_to_sm89INS1_16FlashAttnBwdSm80INS1_25CollectiveMainloopBwdSm80ILi2ELi2EN4cute5tupleIJNS5_1CILi128EEES8_NS7_ILi64EEEEEENS_10bfloat16_tEfNS_4arch4Sm80ELb1ELb0ELb1ELb0ELb0ELb0ELb0ELb0ELi2ELi4ELi4ELi4ELb0EEENS1_21CollectiveEpilogueBwdISA_SB_SD_Li256ELb0ELb0ELi2EEENS1_25SingleTileBwdLPTSchedulerILb0ELi128ELb0EEEEEEEEEvNT_6ParamsE$_ZZN4cute12filter_tupleINS_5tupleIJNS1_IJNS_10UnderscoreENS_1CILi0EEEEEENS1_IJS4_S2_EEEEEENS1_IJNS1_IJNS1_IJNS3_ILi1EEES4_EEES4_EEENS1_IJNS1_IJS4_S4_EEEiEEEEEEZNS_5sliceIS7_SD_EEDaRKT_RKT0_EUlRKT_RKT0_E_EEDaSH_SK_OT1_ENKUlDpSN_E_clIJNS1_IJS9_EEENS1_IJiEEEEEEDaSU_:
[----:B------:R-:W-:Y:S02]  /*c280*/  IADD3 R2, R1, 0x1680, RZ ;  /* 0x0000168001027810 */ /* 0x000fe40007ffe0ff */
[----:B------:R-:W-:Y:S02]  /*c290*/  MOV R6, 0xc2c0 ;  /* 0x0000c2c000067802 */ /* 0x000fe40000000f00 */
[----:B------:R-:W-:Y:S02]  /*c2a0*/  IADD3 R2, R2, c[0x0][0x20], RZ ;  /* 0x0000080002027a10 */ /* 0x000fe40007ffe0ff */
[----:B------:R-:W-:Y:S05]  /*c2b0*/  CALL.REL.NOINC `($_ZN7cutlass13device_kernelIN5flash19enable_sm80_to_sm89INS1_16FlashAttnBwdSm80INS1_25CollectiveMainloopBwdSm80ILi2ELi2EN4cute5tupleIJNS5_1CILi128EEES8_NS7_ILi64EEEEEENS_10bfloat16_tEfNS_4arch4Sm80ELb1ELb0ELb1ELb0ELb0ELb0ELb0ELb0ELi2ELi4ELi4ELi4ELb0EEENS1_21CollectiveEpilogueBwdISA_SB_SD_Li256ELb0ELb0ELi2EEENS1_25SingleTileBwdLPTSchedulerILb0ELi128ELb0EEEEEEEEEvNT_6ParamsE$_ZN4cute3eso3ESOILb1ELb0EJNS_5tupleIJNS_1CILi1EEENS3_ILi0EEEEEEiEEC2ERKS6_RKi) ;  /* 0xffffd57000007944 */ /* 0x000fea0003c3ffff */
[----:B-1----:R1:W5:Y:S01]  /*c2c0*/  LDL R3, [R1+0x1680] ;  /* 0x0016800001037983 */ /* 0x0023620000100800 */
[----:B------:R-:W-:-:S04]  /*c2d0*/  MOV R9, 0x0 ;  /* 0x0000000000097802 */ /* 0x000fc80000000f00 */
[----:B------:R-:W-:Y:S05]  /*c2e0*/  RET.REL.NODEC R8 `(_ZN7cutlass13device_kernelIN5flash19enable_sm80_to_sm89INS1_16FlashAttnBwdSm80INS1_25CollectiveMainloopBwdSm80ILi2ELi2EN4cute5tupleIJNS5_1CILi128EEES8_NS7_ILi64EEEEEENS_10bfloat16_tEfNS_4arch4Sm80ELb1ELb0ELb1ELb0ELb0ELb0ELb0ELb0ELi2ELi4ELi4ELi4ELb0EEENS1_21CollectiveEpilogueBwdISA_SB_SD_Li256ELb0ELb0ELi2EEENS1_25SingleTileBwdLPTSchedulerILb0ELi128ELb0EEEEEEEEEvNT_6ParamsE) ;  /* 0xffff3d1008007950 */ /* 0x000fea0003c3ffff */
        .type           $_ZN7cutlass13device_kernelIN5flash19enable_sm80_to_sm89INS1_16FlashAttnBwdSm80INS1_25CollectiveMainloopBwdSm80ILi2ELi2EN4cute5tupleIJNS5_1CILi128EEES8_NS7_ILi64EEEEEENS_10bfloat16_tEfNS_4arch4Sm80ELb1ELb0ELb1ELb0ELb0ELb0ELb0ELb0ELi2ELi4ELi4ELi4ELb0EEENS1_21CollectiveEpilogueBwdISA_SB_SD_Li256ELb0ELb0ELi2EEENS1_25SingleTileBwdLPTSchedulerILb0ELi128ELb0EEEEEEEEEvNT_6ParamsE$_ZZN4cute12filter_tupleINS_5tupleIJNS1_IJNS_1CILi0EEENS1_IJNS2_ILi1EEENS2_ILi512EEEiEEEEEENS2_ILi4096EEENS1_IJiNS2_ILi8192EEEEEEEEEZNS_7flattenISB_EEDaRKT_EUlRKT_E_EEDaSF_OT0_ENKUlDpSI_E_clIJNS1_IJS3_S4_S5_iEEENS1_IJS8_EEESA_EEEDaSM_,@function
        .size           $_ZN7cutlass13device_kernelIN5flash19enable_sm80_to_sm89INS1_16FlashAttnBwdSm80INS1_25CollectiveMainloopBwdSm80ILi2ELi2EN4cute5tupleIJNS5_1CILi128EEES8_NS7_ILi64EEEEEENS_10bfloat16_tEfNS_4arch4Sm80ELb1ELb0ELb1ELb0ELb0ELb0ELb0ELb0ELi2ELi4ELi4ELi4ELb0EEENS1_21CollectiveEpilogueBwdISA_SB_SD_Li256ELb0ELb0ELi2EEENS1_25SingleTileBwdLPTSchedulerILb0ELi128ELb0EEEEEEEEEvNT_6ParamsE$_ZZN4cute12filter_tupleINS_5tupleIJNS1_IJNS_1CILi0EEENS1_IJNS2_ILi1EEENS2_ILi512EEEiEEEEEENS2_ILi4096EEENS1_IJiNS2_ILi8192EEEEEEEEEZNS_7flattenISB_EEDaRKT_EUlRKT_E_EEDaSF_OT0_ENKUlDpSI_E_clIJNS1_IJS3_S4_S5_iEEENS1_IJS8_EEESA_EEEDaSM_,($_ZN7cutlass13device_kernelIN5flash19enable_sm80_to_sm89INS1_16FlashAttnBwdSm80INS1_25CollectiveMainloopBwdSm80ILi2ELi2EN4cute5tupleIJNS5_1CILi128EEES8_NS7_ILi64EEEEEENS_10bfloat16_tEfNS_4arch4Sm80ELb1ELb0ELb1ELb0ELb0ELb0ELb0ELb0ELi2ELi4ELi4ELi4ELb0EEENS1_21CollectiveEpilogueBwdISA_SB_SD_Li256ELb0ELb0ELi2EEENS1_25SingleTileBwdLPTSchedulerILb0ELi128ELb0EEEEEEEEEvNT_6ParamsE$_ZZN4cute12filter_tupleINS_5tupleIJNS1_IJiNS1_IJiNS_1CILi0EEEEEEEEENS1_IJNS_10UnderscoreENS1_IJS6_S6_EEEEEEEEES9_ZNS_4diceIS9_S9_EEDaRKT_RKT0_EUlRKT_RKT0_E_EEDaSD_SG_OT1_ENKUlDpSJ_E_clIJNS1_IJiiS3_EEENS1_IJEEEEEEDaSQ_ - $_ZN7cutlass13device_kernelIN5flash19enable_sm80_to_sm89INS1_16FlashAttnBwdSm80INS1_25CollectiveMainloopBwdSm80ILi2ELi2EN4cute5tupleIJNS5_1CILi128EEES8_NS7_ILi64EEEEEENS_10bfloat16_tEfNS_4arch4Sm80ELb1ELb0ELb1ELb0ELb0ELb0ELb0ELb0ELi2ELi4ELi4ELi4ELb0EEENS1_21CollectiveEpilogueBwdISA_SB_SD_Li256ELb0ELb0ELi2EEENS1_25SingleTileBwdLPTSchedulerILb0ELi128ELb0EEEEEEEEEvNT_6ParamsE$_ZZN4cute12filter_tupleINS_5tupleIJNS1_IJNS_1CILi0EEENS1_IJNS2_ILi1EEENS2_ILi512EEEiEEEEEENS2_ILi4096EEENS1_IJiNS2_ILi8192EEEEEEEEEZNS_7flattenISB_EEDaRKT_EUlRKT_E_EEDaSF_OT0_ENKUlDpSI_E_clIJNS1_IJS3_S4_S5_iEEENS1_IJS8_EEESA_EEEDaSM_)
$_ZN7cutlass13device_kernelIN5flash19enable_sm80_to_sm89INS1_16FlashAttnBwdSm80INS1_25CollectiveMainloopBwdSm80ILi2ELi2EN4cute5tupleIJNS5_1CILi128EEES8_NS7_ILi64EEEEEENS_10bfloat16_tEfNS_4arch4Sm80ELb1ELb0ELb1ELb0ELb0ELb0ELb0ELb0ELi2ELi4ELi4ELi4ELb0EEENS1_21CollectiveEpilogueBwdISA_SB_SD_Li256ELb0ELb0ELi2EEENS1_25SingleTileBwdLPTSchedulerILb0ELi128ELb0EEEEEEEEEvNT_6ParamsE$_ZZN4cute12filter_tupleINS_5tupleIJNS1_IJNS_1CILi0EEENS1_IJNS2_ILi1EEENS2_ILi512EEEiEEEEEENS2_ILi4096EEENS1_IJiNS2_ILi8192EEEEEEEEEZNS_7flattenISB_EEDaRKT_EUlRKT_E_EEDaSF_OT0_ENKUlDpSI_E_clIJNS1_IJS3_S4_S5_iEEENS1_IJS8_EEESA_EEEDaSM_:
[----:B------:R-:W-:Y:S02]  /*c2f0*/  IADD3 R3, R1, 0x1380, RZ ;  /* 0x0000138001037810 */ /* 0x000fe40007ffe0ff */
[----:B------:R-:W-:Y:S02]  /*c300*/  MOV R8, 0xc330 ;  /* 0x0000c33000087802 */ /* 0x000fe40000000f00 */
[----:B------:R-:W-:Y:S02]  /*c310*/  IADD3 R3, R3, c[0x0][0x20], RZ ;  /* 0x0000080003037a10 */ /* 0x000fe40007ffe0ff */
[----:B------:R-:W-:Y:S05]  /*c320*/  CALL.REL.NOINC `($_ZN7cutlass13device_kernelIN5flash19enable_sm80_to_sm89INS1_16FlashAttnBwdSm80INS1_25CollectiveMainloopBwdSm80ILi2ELi2EN4cute5tupleIJNS5_1CILi128EEES8_NS7_ILi64EEEEEENS_10bfloat16_tEfNS_4arch4Sm80ELb1ELb0ELb1ELb0ELb0ELb0ELb0ELb0ELi2ELi4ELi4ELi4ELb0EEENS1_21CollectiveEpilogueBwdISA_SB_SD_Li256ELb0ELb0ELi2EEENS1_25SingleTileBwdLPTSchedulerILb0ELi128ELb0EEEEEEEEEvNT_6ParamsE$_ZN4cute3eso3ESOILb1ELb0EJNS_1CILi0EEENS2_ILi1EEENS2_ILi512EEEiNS2_ILi4096EEEiNS2_ILi8192EEEEEC2ERKS3_RKS4_RKS5_RKiRKS6_SG_RKS7_) ;  /* 0xffffc52000007944 */ /* 0x000fea0003c3ffff */
[----:B-1----:R-:W-:Y:S02]  /*c330*/  MOV R2, R6 ;  /* 0x0000000600027202 */ /* 0x002fe40000000f00 */
[----:B------:R-:W-:-:S04]  /*c340*/  MOV R3, 0x0 ;  /* 0x0000000000037802 */ /* 0x000fc80000000f00 */
[----:B------:R-:W-:Y:S05]  /*c350*/  RET.REL.NODEC R2 `(_ZN7cutlass13device_kernelIN5flash19enable_sm80_to_sm89INS1_16FlashAttnBwdSm80INS1_25CollectiveMainloopBwdSm80ILi2ELi2EN4cute5tupleIJNS5_1CILi128EEES8_NS7_ILi64EEEEEENS_10bfloat16_tEfNS_4arch4Sm80ELb1ELb0ELb1ELb0ELb0ELb0ELb0ELb0ELi2ELi4ELi4ELi4ELb0EEENS1_21CollectiveEpilogueBwdISA_SB_SD_Li256ELb0ELb0ELi2EEENS1_25SingleTileBwdLPTSchedulerILb0ELi128ELb0EEEEEEEEEvNT_6ParamsE) ;  /* 0xffff3ca002007950 */ /* 0x000fea0003c3ffff */
        .type           $_ZN7cutlass13device_kernelIN5flash19enable_sm80_to_sm89INS1_16FlashAttnBwdSm80INS1_25CollectiveMainloopBwdSm80ILi2ELi2EN4cute5tupleIJNS5_1CILi128EEES8_NS7_ILi64EEEEEENS_10bfloat16_tEfNS_4arch4Sm80ELb1ELb0ELb1ELb0ELb0ELb0ELb0ELb0ELi2ELi4ELi4ELi4ELb0EEENS1_21CollectiveEpilogueBwdISA_SB_SD_Li256ELb0ELb0ELi2EEENS1_25SingleTileBwdLPTSchedulerILb0ELi128ELb0EEEEEEEEEvNT_6ParamsE$_ZZN4cute12filter_tupleINS_5tupleIJNS1_IJiNS1_IJiNS_1CILi0EEEEEEEEENS1_IJNS_10UnderscoreENS1_IJS6_S6_EEEEEEEEES9_ZNS_4diceIS9_S9_EEDaRKT_RKT0_EUlRKT_RKT0_E_EEDaSD_SG_OT1_ENKUlDpSJ_E_clIJNS1_IJiiS3_EEENS1_IJEEEEEEDaSQ_,@function
        .size           $_ZN7cutlass13device_kernelIN5flash19enable_sm80_to_sm89INS1_16FlashAttnBwdSm80INS1_25CollectiveMainloopBwdSm80ILi2ELi2EN4cute5tupleIJNS5_1CILi128EEES8_NS7_ILi64EEEEEENS_10bfloat16_tEfNS_4arch4Sm80ELb1ELb0ELb1ELb0ELb0ELb0ELb0ELb0ELi2ELi4ELi4ELi4ELb0EEENS1_21CollectiveEpilogueBwdISA_SB_SD_Li256ELb0ELb0ELi2EEENS1_25SingleTileBwdLPTSchedulerILb0ELi128ELb0EEEEEEEEEvNT_6ParamsE$_ZZN4cute12filter_tupleINS_5tupleIJNS1_IJiNS1_IJiNS_1CILi0EEEEEEEEENS1_IJNS_10UnderscoreENS1_IJS6_S6_EEEEEEEEES9_ZNS_4diceIS9_S9_EEDaRKT_RKT0_EUlRKT_RKT0_E_EEDaSD_SG_OT1_ENKUlDpSJ_E_clIJNS1_IJiiS3_EEENS1_IJEEEEEEDaSQ_,($_ZN7cutlass13device_kernelIN5flash19enable_sm80_to_sm89INS1_16FlashAttnBwdSm80INS1_25CollectiveMainloopBwdSm80ILi2ELi2EN4cute5tupleIJNS5_1CILi128EEES8_NS7_ILi64EEEEEENS_10bfloat16_tEfNS_4arch4Sm80ELb1ELb0ELb1ELb0ELb0ELb0ELb0ELb0ELi2ELi4ELi4ELi4ELb0EEENS1_21CollectiveEpilogueBwdISA_SB_SD_Li256ELb0ELb0ELi2EEENS1_25SingleTileBwdLPTSchedulerILb0ELi128ELb0EEEEEEEEEvNT_6ParamsE$_ZZN4cute12filter_tupleINS_5tupleIJNS1_IJiiEEENS_1CILi1024EEEEEEZNS_16flatten_to_tupleIS5_EEDaRKT_EUlRKT_E_EEDaS9_OT0_ENKUlDpSC_E_clIJS2_NS1_IJS4_EEEEEEDaSG_ - $_ZN7cutlass13device_kernelIN5flash19enable_sm80_to_sm89INS1_16FlashAttnBwdSm80INS1_25CollectiveMainloopBwdSm80ILi2ELi2EN4cute5tupleIJNS5_1CILi128EEES8_NS7_ILi64EEEEEENS_10bfloat16_tEfNS_4arch4Sm80ELb1ELb0ELb1ELb0ELb0ELb0ELb0ELb0ELi2ELi4ELi4ELi4ELb0EEENS1_21CollectiveEpilogueBwdISA_SB_SD_Li256ELb0ELb0ELi2EEENS1_25SingleTileBwdLPTSchedulerILb0ELi128ELb0EEEEEEEEEvNT_6ParamsE$_ZZN4cute12filter_tupleINS_5tupleIJNS1_IJiNS1_IJiNS_1CILi0EEEEEEEEENS1_IJNS_10UnderscoreENS1_IJS6_S6_EEEEEEEEES9_ZNS_4diceIS9_S9_EEDaRKT_RKT0_EUlRKT_RKT0_E_EEDaSD_SG_OT1_ENKUlDpSJ_E_clIJNS1_IJiiS3_EEENS1_IJEEEEEEDaSQ_)
$_ZN7cutlass13device_kernelIN5flash19enable_sm80_to_sm89INS1_16FlashAttnBwdSm80INS1_25CollectiveMainloopBwdSm80ILi2ELi2EN4cute5tupleIJNS5_1CILi128EEES8_NS7_ILi64EEEEEENS_10bfloat16_tEfNS_4arch4Sm80ELb1ELb0ELb1ELb0ELb0ELb0ELb0ELb0ELi2ELi4ELi4ELi4ELb0EEENS1_21CollectiveEpilogueBwdISA_SB_SD_Li256ELb0ELb0ELi2EEENS1_25SingleTileBwdLPTSchedulerILb0ELi128ELb0EEEEEEEEEvNT_6ParamsE$_ZZN4cute12filter_tupleINS_5tupleIJNS1_IJiNS1_IJiNS_1CILi0EEEEEEEEENS1_IJNS_10UnderscoreENS1_IJS6_S6_EEEEEEEEES9_ZNS_4diceIS9_S9_EEDaRKT_RKT0_EUlRKT_RKT0_E_EEDaSD_SG_OT1_ENKUlDpSJ_E_clIJNS1_IJiiS3_EEENS1_IJEEEEEEDaSQ_:
[----:B------:R-:W-:-:S06]  /*c360*/  IADD3 R11, R4, -c[0x0][0x20], RZ ;  /* 0x80000800040b7a10 */ /* 0x000fcc0007ffe0ff */
[----:B------:R-:W5:Y:S01]  /*c370*/  LDL R11, [R11] ;  /* 0x000000000b0b7983 */ /* 0x000f620000100800 */
[----:B------:R-:W-:Y:S02]  /*c380*/  IADD3 R6, R1, 0x1680, RZ ;  /* 0x0000168001067810 */ /* 0x000fe40007ffe0ff */
[----:B------:R-:W-:Y:S02]  /*c390*/  IADD3 R5, R4, 0x4, RZ ;  /* 0x0000000404057810 */ /* 0x000fe40007ffe0ff */
[----:B------:R-:W-:Y:S02]  /*c3a0*/  IADD3 R6, R6, c[0x0][0x20], RZ ;  /* 0x0000080006067a10 */ /* 0x000fe40007ffe0ff */
[----:B------:R-:W-:Y:S02]  /*c3b0*/  MOV R10, 0xc3d0 ;  /* 0x0000c3d0000a7802 */ /* 0x000fe40000000f00 */
[----:B-----5:R-:W-:Y:S05]  /*c3c0*/  CALL.REL.NOINC `($_ZN7cutlass13device_kernelIN5flash19enable_sm80_to_sm89INS1_16FlashAttnBwdSm80INS1_25CollectiveMainloopBwdSm80ILi2ELi2EN4cute5tupleIJNS5_1CILi128EEES8_NS7_ILi64EEEEEENS_10bfloat16_tEfNS_4arch4Sm80ELb1ELb0ELb1ELb0ELb0ELb0ELb0ELb0ELi2ELi4ELi4ELi4ELb0EEENS1_21CollectiveEpilogueBwdISA_SB_SD_Li256ELb0ELb0ELi2EEENS1_25SingleTileBwdLPTSchedulerILb0ELi128ELb0EEEEEEEEEvNT_6ParamsE$_ZN4cute3eso3ESOILb0ELb0EJiiNS_1CILi0EEEEEC2ERKiS6_RKS3_) ;  /* 0xffffb70000007944 */ /* 0x020fea0003c3ffff */
[----:B------:R2:W5:Y:S01]  /*c3d0*/  LDL.64 R4, [R1+0x1680] ;  /* 0x0016800001047983 */ /* 0x0005620000100a00 */
[----:B------:R-:W-:-:S04]  /*c3e0*/  MOV R9, 0x0 ;  /* 0x0000000000097802 */ /* 0x000fc80000000f00 */
[----:B------:R-:W-:Y:S05]  /*c3f0*/  RET.REL.NODEC R8 `(_ZN7cutlass13device_kernelIN5flash19enable_sm80_to_sm89INS1_16FlashAttnBwdSm80INS1_25CollectiveMainloopBwdSm80ILi2ELi2EN4cute5tupleIJNS5_1CILi128EEES8_NS7_ILi64EEEEEENS_10bfloat16_tEfNS_4arch4Sm80ELb1ELb0ELb1ELb0ELb0ELb0ELb0ELb0ELi2ELi4ELi4ELi4ELb0EEENS1_21CollectiveEpilogueBwdISA_SB_SD_Li256ELb0ELb0ELi2EEENS1_25SingleTileBwdLPTSchedulerILb0ELi128ELb0EEEEEEEEEvNT_6ParamsE) ;  /* 0xffff3c0008007950 */ /* 0x000fea0003c3ffff */
        .type           $_ZN7cutlass13device_kernelIN5flash19enable_sm80_to_sm89INS1_16FlashAttnBwdSm80INS1_25CollectiveMainloopBwdSm80ILi2ELi2EN4cute5tupleIJNS5_1CILi128EEES8_NS7_ILi64EEEEEENS_10bfloat16_tEfNS_4arch4Sm80ELb1ELb0ELb1ELb0ELb0ELb0ELb0ELb0ELi2ELi4ELi4ELi4ELb0EEENS1_21CollectiveEpilogueBwdISA_SB_SD_Li256ELb0ELb0ELi2EEENS1_25SingleTileBwdLPTSchedulerILb0ELi128ELb0EEEEEEEEEvNT_6ParamsE$_ZZN4cute12filter_tupleINS_5tupleIJNS1_IJiiEEENS_1CILi1024EEEEEEZNS_16flatten_to_tupleIS5_EEDaRKT_EUlRKT_E_EEDaS9_OT0_ENKUlDpSC_E_clIJS2_NS1_IJS4_EEEEEEDaSG_,@function
        .size           $_ZN7cutlass13device_kernelIN5flash19enable_sm80_to_sm89INS1_16FlashAttnBwdSm80INS1_25CollectiveMainloopBwdSm80ILi2ELi2EN4cute5tupleIJNS5_1CILi128EEES8_NS7_ILi64EEEEEENS_10bfloat16_tEfNS_4arch4Sm80ELb1ELb0ELb1ELb0ELb0ELb0ELb0ELb0ELi2ELi4ELi4ELi4ELb0EEENS1_21CollectiveEpilogueBwdISA_SB_SD_Li256ELb0ELb0ELi2EEENS1_25SingleTileBwdLPTSchedulerILb0ELi128ELb0EEEEEEEEEvNT_6ParamsE$_ZZN4cute12filter_tupleINS_5tupleIJNS1_IJiiEEENS_1CILi1024EEEEEEZNS_16flatten_to_tupleIS5_EEDaRKT_EUlRKT_E_EEDaS9_OT0_ENKUlDpSC_E_clIJS2_NS1_IJS4_EEEEEEDaSG_,($_ZN7cutlass13device_kernelIN5flash19enable_sm80_to_sm89INS1_16FlashAttnBwdSm80INS1_25CollectiveMainloopBwdSm80ILi2ELi2EN4cute5tupleIJNS5_1CILi128EEES8_NS7_ILi64EEEEEENS_10bfloat16_tEfNS_4arch4Sm80ELb1ELb0ELb1ELb0ELb0ELb0ELb0ELb0ELi2ELi4ELi4ELi4ELb0EEENS1_21CollectiveEpilogueBwdISA_SB_SD_Li256ELb0ELb0ELi2EEENS1_25SingleTileBwdLPTSchedulerILb0ELi128ELb0EEEEEEEEEvNT_6ParamsE$_ZZN4cute12filter_tupleINS_5tupleIJNS1_IJiiEEENS_1CILi8192EEEEEEZNS_16flatten_to_tupleIS5_EEDaRKT_EUlRKT_E_EEDaS9_OT0_ENKUlDpSC_E_clIJS2_NS1_IJS4_EEEEEEDaSG_ - $_ZN7cutlass13device_kernelIN5flash19enable_sm80_to_sm89INS1_16FlashAttnBwdSm80INS1_25CollectiveMainloopBwdSm80ILi2ELi2EN4cute5tupleIJNS5_1CILi128EEES8_NS7_ILi64EEEEEENS_10bfloat16_tEfNS_4arch4Sm80ELb1ELb0ELb1ELb0ELb0ELb0ELb0ELb0ELi2ELi4ELi4ELi4ELb0EEENS1_21CollectiveEpilogueBwdISA_SB_SD_Li256ELb0ELb0ELi2EEENS1_25SingleTileBwdLPTSchedulerILb0ELi128ELb0EEEEEEEEEvNT_6ParamsE$_ZZN4cute12filter_tupleINS_5tupleIJNS1_IJiiEEENS_1CILi1024EEEEEEZNS_16flatten_to_tupleIS5_EEDaRKT_EUlRKT_E_EEDaS9_OT0_ENKUlDpSC_E_clIJS2_NS1_IJS4_EEEEEEDaSG_)
$_ZN7cutlass13device_kernelIN5flash19enable_sm80_to_sm89INS1_16FlashAttnBwdSm80INS1_25CollectiveMainloopBwdSm80ILi2ELi2EN4cute5tupleIJNS5_1CILi128EEES8_NS7_ILi64EEEEEENS_10bfloat16_tEfNS_4arch4Sm80ELb1ELb0ELb1ELb0ELb0ELb0ELb0ELb0ELi2ELi4ELi4ELi4ELb0EEENS1_21CollectiveEpilogueBwdISA_SB_SD_Li256ELb0ELb0ELi2EEENS1_25SingleTileBwdLPTSchedulerILb0ELi128ELb0EEEEEEEEEvNT_6ParamsE$_ZZN4cute12filter_tupleINS_5tupleIJNS1_IJiiEEENS_1CILi1024EEEEEEZNS_16flatten_to_tupleIS5_EEDaRKT_EUlRKT_E_EEDaS9_OT0_ENKUlDpSC_E_clIJS2_NS1_IJS4_EEEEEEDaSG_:
[----:B------:R-:W-:-:S06]  /*c400*/  IADD3 R8, R60, -c[0x0][0x20], RZ ;  /* 0x800008003c087a10 */ /* 0x000fcc0007ffe0ff */
[----:B------:R-:W5:Y:S01]  /*c410*/  LDL R8, [R8] ;  /* 0x0000000008087983 */ /* 0x000f620000100800 */
[----:B------:R-:W-:Y:S02]  /*c420*/  IADD3 R3, R1, 0x1680, RZ ;  /* 0x0000168001037810 */ /* 0x000fe40007ffe0ff */
[----:B------:R-:W-:Y:S02]  /*c430*/  IADD3 R2, R60, 0x4, RZ ;  /* 0x000000043c027810 */ /* 0x000fe40007ffe0ff */
[----:B------:R-:W-:Y:S02]  /*c440*/  IADD3 R3, R3, c[0x0][0x20], RZ ;  /* 0x0000080003037a10 */ /* 0x000fe40007ffe0ff */
[----:B------:R-:W-:Y:S02]  /*c450*/  MOV R6, 0xc470 ;  /* 0x0000c47000067802 */ /* 0x000fe40000000f00 */
[----:B-----5:R-:W-:Y:S05]  /*c460*/  CALL.REL.NOINC `($_ZN7cutlass13device_kernelIN5flash19enable_sm80_to_sm89INS1_16FlashAttnBwdSm80INS1_25CollectiveMainloopBwdSm80ILi2ELi2EN4cute5tupleIJNS5_1CILi128EEES8_NS7_ILi64EEEEEENS_10bfloat16_tEfNS_4arch4Sm80ELb1ELb0ELb1ELb0ELb0ELb0ELb0ELb0ELi2ELi4ELi4ELi4ELb0EEENS1_21CollectiveEpilogueBwdISA_SB_SD_Li256ELb0ELb0ELi2EEENS1_25SingleTileBwdLPTSchedulerILb0ELi128ELb0EEEEEEEEEvNT_6ParamsE$_ZN4cute3eso3ESOILb0ELb0EJiiNS_1CILi1024EEEEEC2ERKiS6_RKS3_) ;  /* 0xffffb6e000007944 */ /* 0x020fea0003c3ffff */
[----:B------:R-:W-:-:S04]  /*c470*/  MOV R5, 0x0 ;  /* 0x0000000000057802 */ /* 0x000fc80000000f00 */
[----:B------:R-:W-:Y:S05]  /*c480*/  RET.REL.NODEC R4 `(_ZN7cutlass13device_kernelIN5flash19enable_sm80_to_sm89INS1_16FlashAttnBwdSm80INS1_25CollectiveMainloopBwdSm80ILi2ELi2EN4cute5tupleIJNS5_1CILi128EEES8_NS7_ILi64EEEEEENS_10bfloat16_tEfNS_4arch4Sm80ELb1ELb0ELb1ELb0ELb0ELb0ELb0ELb0ELi2ELi4ELi4ELi4ELb0EEENS1_21CollectiveEpilogueBwdISA_SB_SD_Li256ELb0ELb0ELi2EEENS1_25SingleTileBwdLPTSchedulerILb0ELi128ELb0EEEEEEEEEvNT_6ParamsE) ;  /* 0xffff3b7004007950 */ /* 0x000fea0003c3ffff */
        .type           $_ZN7cutlass13device_kernelIN5flash19enable_sm80_to_sm89INS1_16FlashAttnBwdSm80INS1_25CollectiveMainloopBwdSm80ILi2ELi2EN4cute5tupleIJNS5_1CILi128EEES8_NS7_ILi64EEEEEENS_10bfloat16_tEfNS_4arch4Sm80ELb1ELb0ELb1ELb0ELb0ELb0ELb0ELb0ELi2ELi4ELi4ELi4ELb0EEENS1_21CollectiveEpilogueBwdISA_SB_SD_Li256ELb0ELb0ELi2EEENS1_25SingleTileBwdLPTSchedulerILb0ELi128ELb0EEEEEEEEEvNT_6ParamsE$_ZZN4cute12filter_tupleINS_5tupleIJNS1_IJiiEEENS_1CILi8192EEEEEEZNS_16flatten_to_tupleIS5_EEDaRKT_EUlRKT_E_EEDaS9_OT0_ENKUlDpSC_E_clIJS2_NS1_IJS4_EEEEEEDaSG_,@function
        .size           $_ZN7cutlass13device_kernelIN5flash19enable_sm80_to_sm89INS1_16FlashAttnBwdSm80INS1_25CollectiveMainloopBwdSm80ILi2ELi2EN4cute5tupleIJNS5_1CILi128EEES8_NS7_ILi64EEEEEENS_10bfloat16_tEfNS_4arch4Sm80ELb1ELb0ELb1ELb0ELb0ELb0ELb0ELb0ELi2ELi4ELi4ELi4ELb0EEENS1_21CollectiveEpilogueBwdISA_SB_SD_Li256ELb0ELb0ELi2EEENS1_25SingleTileBwdLPTSchedulerILb0ELi128ELb0EEEEEEEEEvNT_6ParamsE$_ZZN4cute12filter_tupleINS_5tupleIJNS1_IJiiEEENS_1CILi8192EEEEEEZNS_16flatten_to_tupleIS5_EEDaRKT_EUlRKT_E_EEDaS9_OT0_ENKUlDpSC_E_clIJS2_NS1_IJS4_EEEEEEDaSG_,($_ZN7cutlass13device_kernelIN5flash19enable_sm80_to_sm89INS1_16FlashAttnBwdSm80INS1_25CollectiveMainloopBwdSm80ILi2ELi2EN4cute5tupleIJNS5_1CILi128EEES8_NS7_ILi64EEEEEENS_10bfloat16_tEfNS_4arch4Sm80ELb1ELb0ELb1ELb0ELb0ELb0ELb0ELb0ELi2ELi4ELi4ELi4ELb0EEENS1_21CollectiveEpilogueBwdISA_SB_SD_Li256ELb0ELb0ELi2EEENS1_25SingleTileBwdLPTSchedulerILb0ELi128ELb0EEEEEEEEEvNT_6ParamsE$_ZZN4cute12filter_tupleINS_5tupleIJNS_10UnderscoreES2_NS_1CILi0EEEEEENS1_IJNS1_IJNS3_ILi1EEES4_EEEiNS3_ILi1024EEEEEEZNS_5sliceIS5_S9_EEDaRKT_RKT0_EUlRKT_RKT0_E_EEDaSD_SG_OT1_ENKUlDpSJ_E_clIJNS1_IJS7_EEENS1_IJiEEENS1_IJEEEEEEDaSQ_ - $_ZN7cutlass13device_kernelIN5flash19enable_sm80_to_sm89INS1_16FlashAttnBwdSm80INS1_25CollectiveMainloopBwdSm80ILi2ELi2EN4cute5tupleIJNS5_1CILi128EEES8_NS7_ILi64EEEEEENS_10bfloat16_tEfNS_4arch4Sm80ELb1ELb0ELb1ELb0ELb0ELb0ELb0ELb0ELi2ELi4ELi4ELi4ELb0EEENS1_21CollectiveEpilogueBwdISA_SB_SD_Li256ELb0ELb0ELi2EEENS1_25SingleTileBwdLPTSchedulerILb0ELi128ELb0EEEEEEEEEvNT_6ParamsE$_ZZN4cute12filter_tupleINS_5tupleIJNS1_IJiiEEENS_1CILi8192EEEEEEZNS_16flatten_to_tupleIS5_EEDaRKT_EUlRKT_E_EEDaS9_OT0_ENKUlDpSC_E_clIJS2_NS1_IJS4_EEEEEEDaSG_)
$_ZN7cutlass13device_kernelIN5flash19enable_sm80_to_sm89INS1_16FlashAttnBwdSm80INS1_25CollectiveMainloopBwdSm80ILi2ELi2EN4cute5tupleIJNS5_1CILi128EEES8_NS7_ILi64EEEEEENS_10bfloat16_tEfNS_4arch4Sm80ELb1ELb0ELb1ELb0ELb0ELb0ELb0ELb0ELi2ELi4ELi4ELi4ELb0EEENS1_21CollectiveEpilogueBwdISA_SB_SD_Li256ELb0ELb0ELi2EEENS1_25SingleTileBwdLPTSchedulerILb0ELi128ELb0EEEEEEEEEvNT_6ParamsE$_ZZN4cute12filter_tupleINS_5tupleIJNS1_IJiiEEENS_1CILi8192EEEEEEZNS_16flatten_to_tupleIS5_EEDaRKT_EUlRKT_E_EEDaS9_OT0_ENKUlDpSC_E_clIJS2_NS1_IJS4_EEEEEEDaSG_:
[----:B------:R-:W-:-:S06]  /*c490*/  IADD3 R10, R5, -c[0x0][0x20], RZ ;  /* 0x80000800050a7a10 */ /* 0x000fcc0007ffe0ff */
[----:B------:R-:W5:Y:S01]  /*c4a0*/  LDL R10, [R10] ;  /* 0x000000000a0a7983 */ /* 0x000f620000100800 */
[----:B------:R-:W-:Y:S02]  /*c4b0*/  IADD3 R3, R1, 0x1688, RZ ;  /* 0x0000168801037810 */ /* 0x000fe40007ffe0ff */
[----:B------:R-:W-:Y:S02]  /*c4c0*/  IADD3 R2, R5, 0x4, RZ ;  /* 0x0000000405027810 */ /* 0x000fe40007ffe0ff */
[----:B------:R-:W-:Y:S02]  /*c4d0*/  IADD3 R3, R3, c[0x0][0x20], RZ ;  /* 0x0000080003037a10 */ /* 0x000fe40007ffe0ff */
[----:B------:R-:W-:Y:S02]  /*c4e0*/  MOV R8, 0xc500 ;  /* 0x0000c50000087802 */ /* 0x000fe40000000f00 */
[----:B-----5:R-:W-:Y:S05]  /*c4f0*/  CALL.REL.NOINC `($_ZN7cutlass13device_kernelIN5flash19enable_sm80_to_sm89INS1_16FlashAttnBwdSm80INS1_25CollectiveMainloopBwdSm80ILi2ELi2EN4cute5tupleIJNS5_1CILi128EEES8_NS7_ILi64EEEEEENS_10bfloat16_tEfNS_4arch4Sm80ELb1ELb0ELb1ELb0ELb0ELb0ELb0ELb0ELi2ELi4ELi4ELi4ELb0EEENS1_21CollectiveEpilogueBwdISA_SB_SD_Li256ELb0ELb0ELi2EEENS1_25SingleTileBwdLPTSchedulerILb0ELi128ELb0EEEEEEEEEvNT_6ParamsE$_ZN4cute3eso3ESOILb0ELb0EJiiNS_1CILi8192EEEEEC2ERKiS6_RKS3_) ;  /* 0xffffb7c000007944 */ /* 0x020fea0003c3ffff */
[----:B-1----:R1:W5:Y:S01]  /*c500*/  LDL.64 R2, [R1+0x1688] ;  /* 0x0016880001027983 */ /* 0x0023620000100a00 */
[----:B------:R-:W-:Y:S02]  /*c510*/  MOV R8, R6 ;  /* 0x0000000600087202 */ /* 0x000fe40000000f00 */
[----:B------:R-:W-:-:S04]  /*c520*/  MOV R9, 0x0 ;  /* 0x0000000000097802 */ /* 0x000fc80000000f00 */
[----:B------:R-:W-:Y:S05]  /*c530*/  RET.REL.NODEC R8 `(_ZN7cutlass13device_kernelIN5flash19enable_sm80_to_sm89INS1_16FlashAttnBwdSm80INS1_25CollectiveMainloopBwdSm80ILi2ELi2EN4cute5tupleIJNS5_1CILi128EEES8_NS7_ILi64EEEEEENS_10bfloat16_tEfNS_4arch4Sm80ELb1ELb0ELb1ELb0ELb0ELb0ELb0ELb0ELi2ELi4ELi4ELi4ELb0EEENS1_21CollectiveEpilogueBwdISA_SB_SD_Li256ELb0ELb0ELi2EEENS1_25SingleTileBwdLPTSchedulerILb0ELi128ELb0EEEEEEEEEvNT_6ParamsE) ;  /* 0xffff3ac008007950 */ /* 0x000fea0003c3ffff */
        .type           $_ZN7cutlass13device_kernelIN5flash19enable_sm80_to_sm89INS1_16FlashAttnBwdSm80INS1_25CollectiveMainloopBwdSm80ILi2ELi2EN4cute5tupleIJNS5_1CILi128EEES8_NS7_ILi64EEEEEENS_10bfloat16_tEfNS_4arch4Sm80ELb1ELb0ELb1ELb0ELb0ELb0ELb0ELb0ELi2ELi4ELi4ELi4ELb0EEENS1_21CollectiveEpilogueBwdISA_SB_SD_Li256ELb0ELb0ELi2EEENS1_25SingleTileBwdLPTSchedulerILb0ELi128ELb0EEEEEEEEEvNT_6ParamsE$_ZZN4cute12filter_tupleINS_5tupleIJNS_10UnderscoreES2_NS_1CILi0EEEEEENS1_IJNS1_IJNS3_ILi1EEES4_EEEiNS3_ILi1024EEEEEEZNS_5sliceIS5_S9_EEDaRKT_RKT0_EUlRKT_RKT0_E_EEDaSD_SG_OT1_ENKUlDpSJ_E_clIJNS1_IJS7_EEENS1_IJiEEENS1_IJEEEEEEDaSQ_,@function
        .size           $_ZN7cutlass13device_kernelIN5flash19enable_sm80_to_sm89INS1_16FlashAttnBwdSm80INS1_25CollectiveMainloopBwdSm80ILi2ELi2EN4cute5tupleIJNS5_1CILi128EEES8_NS7_ILi64EEEEEENS_10bfloat16_tEfNS_4arch4Sm80ELb1ELb0ELb1ELb0ELb0ELb0ELb0ELb0ELi2ELi4ELi4ELi4ELb0EEENS1_21CollectiveEpilogueBwdISA_SB_SD_Li256ELb0ELb0ELi2EEENS1_25SingleTileBwdLPTSchedulerILb0ELi128ELb0EEEEEEEEEvNT_6ParamsE$_ZZN4cute12filter_tupleINS_5tupleIJNS_10UnderscoreES2_NS_1CILi0EEEEEENS1_IJNS1_IJNS3_ILi1EEES4_EEEiNS3_ILi1024EEEEEEZNS_5sliceIS5_S9_EEDaRKT_RKT0_EUlRKT_RKT0_E_EEDaSD_SG_OT1_ENKUlDpSJ_E_clIJNS1_IJS7_EEENS1_IJiEEENS1_IJEEEEEEDaSQ_,($_ZN7cutlass13device_kernelIN5flash19enable_sm80_to_sm89INS1_16FlashAttnBwdSm80INS1_25CollectiveMainloopBwdSm80ILi2ELi2EN4cute5tupleIJNS5_1CILi128EEES8_NS7_ILi64EEEEEENS_10bfloat16_tEfNS_4arch4Sm80ELb1ELb0ELb1ELb0ELb0ELb0ELb0ELb0ELi2ELi4ELi4ELi4ELb0EEENS1_21CollectiveEpilogueBwdISA_SB_SD_Li256ELb0ELb0ELi2EEENS1_25SingleTileBwdLPTSchedulerILb0ELi128ELb0EEEEEEEEEvNT_6ParamsE$_ZZN4cute12filter_tupleINS_5tupleIJNS_10UnderscoreES2_S2_iEEENS1_IJNS1_IJNS_1CILi1EEENS4_ILi0EEEEEENS4_ILi4096EEENS1_IJiiEEENS1_IJS6_NS4_ILi8192EEEEEEEEEZNS_5sliceIS3_SC_EEDaRKT_RKT0_EUlRKT_RKT0_E_EEDaSG_SJ_OT1_ENKUlDpSM_E_clIJNS1_IJS7_EEENS1_IJS8_EEENS1_IJS9_EEENS1_IJEEEEEEDaST_ - $_ZN7cutlass13device_kernelIN5flash19enable_sm80_to_sm89INS1_16FlashAttnBwdSm80INS1_25CollectiveMainloopBwdSm80ILi2ELi2EN4cute5tupleIJNS5_1CILi128EEES8_NS7_ILi64EEEEEENS_10bfloat16_tEfNS_4arch4Sm80ELb1ELb0ELb1ELb0ELb0ELb0ELb0ELb0ELi2ELi4ELi4ELi4ELb0EEENS1_21CollectiveEpilogueBwdISA_SB_SD_Li256ELb0ELb0ELi2EEENS1_25SingleTileBwdLPTSchedulerILb0ELi128ELb0EEEEEEEEEvNT_6ParamsE$_ZZN4cute12filter_tupleINS_5tupleIJNS_10UnderscoreES2_NS_1CILi0EEEEEENS1_IJNS1_IJNS3_ILi1EEES4_EEEiNS3_ILi1024EEEEEEZNS_5sliceIS5_S9_EEDaRKT_RKT0_EUlRKT_RKT0_E_EEDaSD_SG_OT1_ENKUlDpSJ_E_clIJNS1_IJS7_EEENS1_IJiEEENS1_IJEEEEEEDaSQ_)
$_ZN7cutlass13device_kernelIN5flash19enable_sm80_to_sm89INS1_16FlashAttnBwdSm80INS1_25CollectiveMainloopBwdSm80ILi2ELi2EN4cute5tupleIJNS5_1CILi128EEES8_NS7_ILi64EEEEEENS_10bfloat16_tEfNS_4arch4Sm80ELb1ELb0ELb1ELb0ELb0ELb0ELb0ELb0ELi2ELi4ELi4ELi4ELb0EEENS1_21CollectiveEpilogueBwdISA_SB_SD_Li256ELb0ELb0ELi2EEENS1_25SingleTileBwdLPTSchedulerILb0ELi128ELb0EEEEEEEEEvNT_6ParamsE$_ZZN4cute12filter_tupleINS_5tupleIJNS_10UnderscoreES2_NS_1CILi0EEEEEENS1_IJNS1_IJNS3_ILi1EEES4_EEEiNS3_ILi1024EEEEEEZNS_5sliceIS5_S9_EEDaRKT_RKT0_EUlRKT_RKT0_E_EEDaSD_SG_OT1_ENKUlDpSJ_E_clIJNS1_IJS7_EEENS1_IJiEEENS1_IJEEEEEEDaSQ_:
[----:B------:R-:W-:Y:S02]  /*c540*/  IADD3 R2, R1, 0x1680, RZ ;  /* 0x0000168001027810 */ /* 0x000fe40007ffe0ff */
[----:B------:R-:W-:Y:S02]  /*c550*/  MOV R6, 0xc580 ;  /* 0x0000c58000067802 */ /* 0x000fe40000000f00 */
[----:B------:R-:W-:Y:S02]  /*c560*/  IADD3 R2, R2, c[0x0][0x20], RZ ;  /* 0x0000080002027a10 */ /* 0x000fe40007ffe0ff */
[----:B------:R-:W-:Y:S05]  /*c570*/  CALL.REL.NOINC `($_ZN7cutlass13device_kernelIN5flash19enable_sm80_to_sm89INS1_16FlashAttnBwdSm80INS1_25CollectiveMainloopBwdSm80ILi2ELi2EN4cute5tupleIJNS5_1CILi128EEES8_NS7_ILi64EEEEEENS_10bfloat16_tEfNS_4arch4Sm80ELb1ELb0ELb1ELb0ELb0ELb0ELb0ELb0ELi2ELi4ELi4ELi4ELb0EEENS1_21CollectiveEpilogueBwdISA_SB_SD_Li256ELb0ELb0ELi2EEENS1_25SingleTileBwdLPTSchedulerILb0ELi128ELb0EEEEEEEEEvNT_6ParamsE$_ZN4cute3eso3ESOILb1ELb0EJNS_5tupleIJNS_1CILi1EEENS3_ILi0EEEEEEiEEC2ERKS6_RKi) ;  /* 0xffffd2b000007944 */ /* 0x000fea0003c3ffff */
[----:B-1----:R1:W5:Y:S01]  /*c580*/  LDL R3, [R1+0x1680] ;  /* 0x0016800001037983 */ /* 0x0023620000100800 */
[----:B------:R-:W-:-:S04]  /*c590*/  MOV R5, 0x0 ;  /* 0x0000000000057802 */ /* 0x000fc80000000f00 */
[----:B------:R-:W-:Y:S05]  /*c5a0*/  RET.REL.NODEC R4 `(_ZN7cutlass13device_kernelIN5flash19enable_sm80_to_sm89INS1_16FlashAttnBwdSm80INS1_25CollectiveMainloopBwdSm80ILi2ELi2EN4cute5tupleIJNS5_1CILi128EEES8_NS7_ILi64EEEEEENS_10bfloat16_tEfNS_4arch4Sm80ELb1ELb0ELb1ELb0ELb0ELb0ELb0ELb0ELi2ELi4ELi4ELi4ELb0EEENS1_21CollectiveEpilogueBwdISA_SB_SD_Li256ELb0ELb0ELi2EEENS1_25SingleTileBwdLPTSchedulerILb0ELi128ELb0EEEEEEEEEvNT_6ParamsE) ;  /* 0xffff3a5004007950 */ /* 0x000fea0003c3ffff */
        .type           $_ZN7cutlass13device_kernelIN5flash19enable_sm80_to_sm89INS1_16FlashAttnBwdSm80INS1_25CollectiveMainloopBwdSm80ILi2ELi2EN4cute5tupleIJNS5_1CILi128EEES8_NS7_ILi64EEEEEENS_10bfloat16_tEfNS_4arch4Sm80ELb1ELb0ELb1ELb0ELb0ELb0ELb0ELb0ELi2ELi4ELi4ELi4ELb0EEENS1_21CollectiveEpilogueBwdISA_SB_SD_Li256ELb0ELb0ELi2EEENS1_25SingleTileBwdLPTSchedulerILb0ELi128ELb0EEEEEEEEEvNT_6ParamsE$_ZZN4cute12filter_tupleINS_5tupleIJNS_10UnderscoreES2_S2_iEEENS1_IJNS1_IJNS_1CILi1EEENS4_ILi0EEEEEENS4_ILi4096EEENS1_IJiiEEENS1_IJS6_NS4_ILi8192EEEEEEEEEZNS_5sliceIS3_SC_EEDaRKT_RKT0_EUlRKT_RKT0_E_EEDaSG_SJ_OT1_ENKUlDpSM_E_clIJNS1_IJS7_EEENS1_IJS8_EEENS1_IJS9_EEENS1_IJEEEEEEDaST_,@function
        .size           $_ZN7cutlass13device_kernelIN5flash19enable_sm80_to_sm89INS1_16FlashAttnBwdSm80INS1_25CollectiveMainloopBwdSm80ILi2ELi2EN4cute5tupleIJNS5_1CILi128EEES8_NS7_ILi64EEEEEENS_10bfloat16_tEfNS_4arch4Sm80ELb1ELb0ELb1ELb0ELb0ELb0ELb0ELb0ELi2ELi4ELi4ELi4ELb0EEENS1_21CollectiveEpilogueBwdISA_SB_SD_Li256ELb0ELb0ELi2EEENS1_25SingleTileBwdLPTSchedulerILb0ELi128ELb0EEEEEEEEEvNT_6ParamsE$_ZZN4cute12filter_tupleINS_5tupleIJNS_10UnderscoreES2_S2_iEEENS1_IJNS1_IJNS_1CILi1EEENS4_ILi0EEEEEENS4_ILi4096EEENS1_IJiiEEENS1_IJS6_NS4_ILi8192EEEEEEEEEZNS_5sliceIS3_SC_EEDaRKT_RKT0_EUlRKT_RKT0_E_EEDaSG_SJ_OT1_ENKUlDpSM_E_clIJNS1_IJS7_EEENS1_IJS8_EEENS1_IJS9_EEENS1_IJEEEEEEDaST_,($_ZN7cutlass13device_kernelIN5flash19enable_sm80_to_sm89INS1_16FlashAttnBwdSm80INS1_25CollectiveMainloopBwdSm80ILi2ELi2EN4cute5tupleIJNS5_1CILi128EEES8_NS7_ILi64EEEEEENS_10bfloat16_tEfNS_4arch4Sm80ELb1ELb0ELb1ELb0ELb0ELb0ELb0ELb0ELi2ELi4ELi4ELi4ELb0EEENS1_21CollectiveEpilogueBwdISA_SB_SD_Li256ELb0ELb0ELi2EEENS1_25SingleTileBwdLPTSchedulerILb0ELi128ELb0EEEEEEEEEvNT_6ParamsE$_ZZN4cute12filter_tupleINS_5tupleIJNS_10UnderscoreES2_S2_iEEENS1_IJNS1_IJNS_1CILi1EEENS4_ILi0EEEEEEiNS4_ILi1024EEENS4_ILi8192EEEEEEZNS_5sliceIS3_SA_EEDaRKT_RKT0_EUlRKT_RKT0_E_EEDaSE_SH_OT1_ENKUlDpSK_E_clIJNS1_IJS7_EEENS1_IJiEEENS1_IJS8_EEENS1_IJEEEEEEDaSR_ - $_ZN7cutlass13device_kernelIN5flash19enable_sm80_to_sm89INS1_16FlashAttnBwdSm80INS1_25CollectiveMainloopBwdSm80ILi2ELi2EN4cute5tupleIJNS5_1CILi128EEES8_NS7_ILi64EEEEEENS_10bfloat16_tEfNS_4arch4Sm80ELb1ELb0ELb1ELb0ELb0ELb0ELb0ELb0ELi2ELi4ELi4ELi4ELb0EEENS1_21CollectiveEpilogueBwdISA_SB_SD_Li256ELb0ELb0ELi2EEENS1_25SingleTileBwdLPTSchedulerILb0ELi128ELb0EEEEEEEEEvNT_6ParamsE$_ZZN4cute12filter_tupleINS_5tupleIJNS_10UnderscoreES2_S2_iEEENS1_IJNS1_IJNS_1CILi1EEENS4_ILi0EEEEEENS4_ILi4096EEENS1_IJiiEEENS1_IJS6_NS4_ILi8192EEEEEEEEEZNS_5sliceIS3_SC_EEDaRKT_RKT0_EUlRKT_RKT0_E_EEDaSG_SJ_OT1_ENKUlDpSM_E_clIJNS1_IJS7_EEENS1_IJS8_EEENS1_IJS9_EEENS1_IJEEEEEEDaST_)
$_ZN7cutlass13device_kernelIN5flash19enable_sm80_to_sm89INS1_16FlashAttnBwdSm80INS1_25CollectiveMainloopBwdSm80ILi2ELi2EN4cute5tupleIJNS5_1CILi128EEES8_NS7_ILi64EEEEEENS_10bfloat16_tEfNS_4arch4Sm80ELb1ELb0ELb1ELb0ELb0ELb0ELb0ELb0ELi2ELi4ELi4ELi4ELb0EEENS1_21CollectiveEpilogueBwdISA_SB_SD_Li256ELb0ELb0ELi2EEENS1_25SingleTileBwdLPTSchedulerILb0ELi128ELb0EEEEEEEEEvNT_6ParamsE$_ZZN4cute12filter_tupleINS_5tupleIJNS_10UnderscoreES2_S2_iEEENS1_IJNS1_IJNS_1CILi1EEENS4_ILi0EEEEEENS4_ILi4096EEENS1_IJiiEEENS1_IJS6_NS4_ILi8192EEEEEEEEEZNS_5sliceIS3_SC_EEDaRKT_RKT0_EUlRKT_RKT0_E_EEDaSG_SJ_OT1_ENKUlDpSM_E_clIJNS1_IJS7_EEENS1_IJS8_EEENS1_IJS9_EEENS1_IJEEEEEEDaST_:
[----:B------:R-:W-:-:S05]  /*c5b0*/  IADD3 R8, R58, -c[0x0][0x20], RZ ;  /* 0x800008003a087a10 */ /* 0x000fca0007ffe0ff */
[----:B------:R1:W5:Y:S04]  /*c5c0*/  LDL R5, [R8] ;  /* 0x0000000008057983 */ /* 0x0003680000100800 */
[----:B------:R1:W5:Y:S01]  /*c5d0*/  LDL R3, [R8+0x4] ;  /* 0x0000040008037983 */ /* 0x0003620000100800 */
[----:B------:R-:W-:Y:S02]  /*c5e0*/  IADD3 R2, R1, 0x1380, RZ ;  /* 0x0000138001027810 */ /* 0x000fe40007ffe0ff */
[----:B------:R-:W-:Y:S02]  /*c5f0*/  MOV R6, 0xc620 ;  /* 0x0000c62000067802 */ /* 0x000fe40000000f00 */
[----:B------:R-:W-:Y:S02]  /*c600*/  IADD3 R2, R2, c[0x0][0x20], RZ ;  /* 0x0000080002027a10 */ /* 0x000fe40007ffe0ff */
[----:B-1---5:R-:W-:Y:S05]  /*c610*/  CALL.REL.NOINC `($_ZN7cutlass13device_kernelIN5flash19enable_sm80_to_sm89INS1_16FlashAttnBwdSm80INS1_25CollectiveMainloopBwdSm80ILi2ELi2EN4cute5tupleIJNS5_1CILi128EEES8_NS7_ILi64EEEEEENS_10bfloat16_tEfNS_4arch4Sm80ELb1ELb0ELb1ELb0ELb0ELb0ELb0ELb0ELi2ELi4ELi4ELi4ELb0EEENS1_21CollectiveEpilogueBwdISA_SB_SD_Li256ELb0ELb0ELi2EEENS1_25SingleTileBwdLPTSchedulerILb0ELi128ELb0EEEEEEEEEvNT_6ParamsE$_ZN4cute3eso3ESOILb1ELb0EJNS_5tupleIJNS_1CILi1EEENS3_ILi0EEEEEENS3_ILi4096EEENS2_IJiiEEEEEC2ERKS6_RKS7_RKS8_) ;  /* 0xffffd1b000007944 */ /* 0x022fea0003c3ffff */
[----:B-1----:R1:W5:Y:S01]  /*c620*/  LDL.64 R2, [R1+0x1380] ;  /* 0x0013800001027983 */ /* 0x0023620000100a00 */
[----:B------:R-:W-:-:S04]  /*c630*/  MOV R5, 0x0 ;  /* 0x0000000000057802 */ /* 0x000fc80000000f00 */
[----:B------:R-:W-:Y:S05]  /*c640*/  RET.REL.NODEC R4 `(_ZN7cutlass13device_kernelIN5flash19enable_sm80_to_sm89INS1_16FlashAttnBwdSm80INS1_25CollectiveMainloopBwdSm80ILi2ELi2EN4cute5tupleIJNS5_1CILi128EEES8_NS7_ILi64EEEEEENS_10bfloat16_tEfNS_4arch4Sm80ELb1ELb0ELb1ELb0ELb0ELb0ELb0ELb0ELi2ELi4ELi4ELi4ELb0EEENS1_21CollectiveEpilogueBwdISA_SB_SD_Li256ELb0ELb0ELi2EEENS1_25SingleTileBwdLPTSchedulerILb0ELi128ELb0EEEEEEEEEvNT_6ParamsE) ;  /* 0xffff39b004007950 */ /* 0x000fea0003c3ffff */
        .type           $_ZN7cutlass13device_kernelIN5flash19enable_sm80_to_sm89INS1_16FlashAttnBwdSm80INS1_25CollectiveMainloopBwdSm80ILi2ELi2EN4cute5tupleIJNS5_1CILi128EEES8_NS7_ILi64EEEEEENS_10bfloat16_tEfNS_4arch4Sm80ELb1ELb0ELb1ELb0ELb0ELb0ELb0ELb0ELi2ELi4ELi4ELi4ELb0EEENS1_21CollectiveEpilogueBwdISA_SB_SD_Li256ELb0ELb0ELi2EEENS1_25SingleTileBwdLPTSchedulerILb0ELi128ELb0EEEEEEEEEvNT_6ParamsE$_ZZN4cute12filter_tupleINS_5tupleIJNS_10UnderscoreES2_S2_iEEENS1_IJNS1_IJNS_1CILi1EEENS4_ILi0EEEEEEiNS4_ILi1024EEENS4_ILi8192EEEEEEZNS_5sliceIS3_SA_EEDaRKT_RKT0_EUlRKT_RKT0_E_EEDaSE_SH_OT1_ENKUlDpSK_E_clIJNS1_IJS7_EEENS1_IJiEEENS1_IJS8_EEENS1_IJEEEEEEDaSR_,@function
        .size           $_ZN7cutlass13device_kernelIN5flash19enable_sm80_to_sm89INS1_16FlashAttnBwdSm80INS1_25CollectiveMainloopBwdSm80ILi2ELi2EN4cute5tupleIJNS5_1CILi128EEES8_NS7_ILi64EEEEEENS_10bfloat16_tEfNS_4arch4Sm80ELb1ELb0ELb1ELb0ELb0ELb0ELb0ELb0ELi2ELi4ELi4ELi4ELb0EEENS1_21CollectiveEpilogueBwdISA_SB_SD_Li256ELb0ELb0ELi2EEENS1_25SingleTileBwdLPTSchedulerILb0ELi128ELb0EEEEEEEEEvNT_6ParamsE$_ZZN4cute12filter_tupleINS_5tupleIJNS_10UnderscoreES2_S2_iEEENS1_IJNS1_IJNS_1CILi1EEENS4_ILi0EEEEEEiNS4_ILi1024EEENS4_ILi8192EEEEEEZNS_5sliceIS3_SA_EEDaRKT_RKT0_EUlRKT_RKT0_E_EEDaSE_SH_OT1_ENKUlDpSK_E_clIJNS1_IJS7_EEENS1_IJiEEENS1_IJS8_EEENS1_IJEEEEEEDaSR_,($_ZN7cutlass13device_kernelIN5flash19enable_sm80_to_sm89INS1_16FlashAttnBwdSm80INS1_25CollectiveMainloopBwdSm80ILi2ELi2EN4cute5tupleIJNS5_1CILi128EEES8_NS7_ILi64EEEEEENS_10bfloat16_tEfNS_4arch4Sm80ELb1ELb0ELb1ELb0ELb0ELb0ELb0ELb0ELi2ELi4ELi4ELi4ELb0EEENS1_21CollectiveEpilogueBwdISA_SB_SD_Li256ELb0ELb0ELi2EEENS1_25SingleTileBwdLPTSchedulerILb0ELi128ELb0EEEEEEEEEvNT_6ParamsE$_ZZN4cute12filter_tupleINS_5tupleIJNS_10UnderscoreES2_S2_iEEENS1_IJNS1_IJNS_1CILi1EEENS4_ILi0EEEEEElS6_lEEEZNS_5sliceIS3_S8_EEDaRKT_RKT0_EUlRKT_RKT0_E_EEDaSC_SF_OT1_ENKUlDpSI_E_clIJNS1_IJS7_EEENS1_IJlEEENS1_IJS6_EEENS1_IJEEEEEEDaSP_ - $_ZN7cutlass13device_kernelIN5flash19enable_sm80_to_sm89INS1_16FlashAttnBwdSm80INS1_25CollectiveMainloopBwdSm80ILi2ELi2EN4cute5tupleIJNS5_1CILi128EEES8_NS7_ILi64EEEEEENS_10bfloat16_tEfNS_4arch4Sm80ELb1ELb0ELb1ELb0ELb0ELb0ELb0ELb0ELi2ELi4ELi4ELi4ELb0EEENS1_21CollectiveEpilogueBwdISA_SB_SD_Li256ELb0ELb0ELi2EEENS1_25SingleTileBwdLPTSchedulerILb0ELi128ELb0EEEEEEEEEvNT_6ParamsE$_ZZN4cute12filter_tupleINS_5tupleIJNS_10UnderscoreES2_S2_iEEENS1_IJNS1_IJNS_1CILi1EEENS4_ILi0EEEEEEiNS4_ILi1024EEENS4_ILi8192EEEEEEZNS_5sliceIS3_SA_EEDaRKT_RKT0_EUlRKT_RKT0_E_EEDaSE_SH_OT1_ENKUlDpSK_E_clIJNS1_IJS7_EEENS1_IJiEEENS1_IJS8_EEENS1_IJEEEEEEDaSR_)
$_ZN7cutlass13device_kernelIN5flash19enable_sm80_to_sm89INS1_16FlashAttnBwdSm80INS1_25CollectiveMainloopBwdSm80ILi2ELi2EN4cute5tupleIJNS5_1CILi128EEES8_NS7_ILi64EEEEEENS_10bfloat16_tEfNS_4arch4Sm80ELb1ELb0ELb1ELb0ELb0ELb0ELb0ELb0ELi2ELi4ELi4ELi4ELb0EEENS1_21CollectiveEpilogueBwdISA_SB_SD_Li256ELb0ELb0ELi2EEENS1_25SingleTileBwdLPTSchedulerILb0ELi128ELb0EEEEEEEEEvNT_6ParamsE$_ZZN4cute12filter_tupleINS_5tupleIJNS_10UnderscoreES2_S2_iEEENS1_IJNS1_IJNS_1CILi1EEENS4_ILi0EEEEEEiNS4_ILi1024EEENS4_ILi8192EEEEEEZNS_5sliceIS3_SA_EEDaRKT_RKT0_EUlRKT_RKT0_E_EEDaSE_SH_OT1_ENKUlDpSK_E_clIJNS1_IJS7_EEENS1_IJiEEENS1_IJS8_EEENS1_IJEEEEEEDaSR_:
[----:B------:R-:W-:Y:S02]  /*c650*/  IADD3 R2, R1, 0x1380, RZ ;  /* 0x0000138001027810 */ /* 0x000fe40007ffe0ff */
[----:B------:R-:W-:Y:S02]  /*c660*/  MOV R8, 0xc690 ;  /* 0x0000c69000087802 */ /* 0x000fe40000000f00 */
[----:B------:R-:W-:Y:S02]  /*c670*/  IADD3 R2, R2, c[0x0][0x20], RZ ;  /* 0x0000080002027a10 */ /* 0x000fe40007ffe0ff */
[----:B------:R-:W-:Y:S05]  /*c680*/  CALL.REL.NOINC `($_ZN7cutlass13device_kernelIN5flash19enable_sm80_to_sm89INS1_16FlashAttnBwdSm80INS1_25CollectiveMainloopBwdSm80ILi2ELi2EN4cute5tupleIJNS5_1CILi128EEES8_NS7_ILi64EEEEEENS_10bfloat16_tEfNS_4arch4Sm80ELb1ELb0ELb1ELb0ELb0ELb0ELb0ELb0ELi2ELi4ELi4ELi4ELb0EEENS1_21CollectiveEpilogueBwdISA_SB_SD_Li256ELb0ELb0ELi2EEENS1_25SingleTileBwdLPTSchedulerILb0ELi128ELb0EEEEEEEEEvNT_6ParamsE$_ZN4cute3eso3ESOILb1ELb0EJNS_5tupleIJNS_1CILi1EEENS3_ILi0EEEEEEiNS3_ILi1024EEEEEC2ERKS6_RKiRKS7_) ;  /* 0xffffd1e000007944 */ /* 0x000fea0003c3ffff */
[----:B-1----:R1:W5:Y:S01]  /*c690*/  LDL R3, [R1+0x1380] ;  /* 0x0013800001037983 */ /* 0x0023620000100800 */
[----:B------:R-:W-:Y:S02]  /*c6a0*/  MOV R8, R4 ;  /* 0x0000000400087202 */ /* 0x000fe40000000f00 */
[----:B------:R-:W-:-:S04]  /*c6b0*/  MOV R9, 0x0 ;  /* 0x0000000000097802 */ /* 0x000fc80000000f00 */
[----:B------:R-:W-:Y:S05]  /*c6c0*/  RET.REL.NODEC R8 `(_ZN7cutlass13device_kernelIN5flash19enable_sm80_to_sm89INS1_16FlashAttnBwdSm80INS1_25CollectiveMainloopBwdSm80ILi2ELi2EN4cute5tupleIJNS5_1CILi128EEES8_NS7_ILi64EEEEEENS_10bfloat16_tEfNS_4arch4Sm80ELb1ELb0ELb1ELb0ELb0ELb0ELb0ELb0ELi2ELi4ELi4ELi4ELb0EEENS1_21CollectiveEpilogueBwdISA_SB_SD_Li256ELb0ELb0ELi2EEENS1_25SingleTileBwdLPTSchedulerILb0ELi128ELb0EEEEEEEEEvNT_6ParamsE) ;  /* 0xffff393008007950 */ /* 0x000fea0003c3ffff */
        .type           $_ZN7cutlass13device_kernelIN5flash19enable_sm80_to_sm89INS1_16FlashAttnBwdSm80INS1_25CollectiveMainloopBwdSm80ILi2ELi2EN4cute5tupleIJNS5_1CILi128EEES8_NS7_ILi64EEEEEENS_10bfloat16_tEfNS_4arch4Sm80ELb1ELb0ELb1ELb0ELb0ELb0ELb0ELb0ELi2ELi4ELi4ELi4ELb0EEENS1_21CollectiveEpilogueBwdISA_SB_SD_Li256ELb0ELb0ELi2EEENS1_25SingleTileBwdLPTSchedulerILb0ELi128ELb0EEEEEEEEEvNT_6ParamsE$_ZZN4cute12filter_tupleINS_5tupleIJNS_10UnderscoreES2_S2_iEEENS1_IJNS1_IJNS_1CILi1EEENS4_ILi0EEEEEElS6_lEEEZNS_5sliceIS3_S8_EEDaRKT_RKT0_EUlRKT_RKT0_E_EEDaSC_SF_OT1_ENKUlDpSI_E_clIJNS1_IJS7_EEENS1_IJlEEENS1_IJS6_EEENS1_IJEEEEEEDaSP_,@function
        .size           $_ZN7cutlass13device_kernelIN5flash19enable_sm80_to_sm89INS1_16FlashAttnBwdSm80INS1_25CollectiveMainloopBwdSm80ILi2ELi2EN4cute5tupleIJNS5_1CILi128EEES8_NS7_ILi64EEEEEENS_10bfloat16_tEfNS_4arch4Sm80ELb1ELb0ELb1ELb0ELb0ELb0ELb0ELb0ELi2ELi4ELi4ELi4ELb0EEENS1_21CollectiveEpilogueBwdISA_SB_SD_Li256ELb0ELb0ELi2EEENS1_25SingleTileBwdLPTSchedulerILb0ELi128ELb0EEEEEEEEEvNT_6ParamsE$_ZZN4cute12filter_tupleINS_5tupleIJNS_10UnderscoreES2_S2_iEEENS1_IJNS1_IJNS_1CILi1EEENS4_ILi0EEEEEElS6_lEEEZNS_5sliceIS3_S8_EEDaRKT_RKT0_EUlRKT_RKT0_E_EEDaSC_SF_OT1_ENKUlDpSI_E_clIJNS1_IJS7_EEENS1_IJlEEENS1_IJS6_EEENS1_IJEEEEEEDaSP_,($_ZN7cutlass13device_kernelIN5flash19enable_sm80_to_sm89INS1_16FlashAttnBwdSm80INS1_25CollectiveMainloopBwdSm80ILi2ELi2EN4cute5tupleIJNS5_1CILi128EEES8_NS7_ILi64EEEEEENS_10bfloat16_tEfNS_4arch4Sm80ELb1ELb0ELb1ELb0ELb0ELb0ELb0ELb0ELi2ELi4ELi4ELi4ELb0EEENS1_21CollectiveEpilogueBwdISA_SB_SD_Li256ELb0ELb0ELi2EEENS1_25SingleTileBwdLPTSchedulerILb0ELi128ELb0EEEEEEEEEvNT_6ParamsE$_ZZN4cute12filter_tupleINS_5tupleIJNS_10UnderscoreES2_iEEENS1_IJNS1_IJNS_1CILi1EEENS4_ILi0EEEEEEiNS4_ILi1024EEEEEEZNS_5sliceIS3_S9_EEDaRKT_RKT0_EUlRKT_RKT0_E_EEDaSD_SG_OT1_ENKUlDpSJ_E_clIJNS1_IJS7_EEENS1_IJiEEENS1_IJEEEEEEDaSQ_ - $_ZN7cutlass13device_kernelIN5flash19enable_sm80_to_sm89INS1_16FlashAttnBwdSm80INS1_25CollectiveMainloopBwdSm80ILi2ELi2EN4cute5tupleIJNS5_1CILi128EEES8_NS7_ILi64EEEEEENS_10bfloat16_tEfNS_4arch4Sm80ELb1ELb0ELb1ELb0ELb0ELb0ELb0ELb0ELi2ELi4ELi4ELi4ELb0EEENS1_21CollectiveEpilogueBwdISA_SB_SD_Li256ELb0ELb0ELi2EEENS1_25SingleTileBwdLPTSchedulerILb0ELi128ELb0EEEEEEEEEvNT_6ParamsE$_ZZN4cute12filter_tupleINS_5tupleIJNS_10UnderscoreES2_S2_iEEENS1_IJNS1_IJNS_1CILi1EEENS4_ILi0EEEEEElS6_lEEEZNS_5sliceIS3_S8_EEDaRKT_RKT0_EUlRKT_RKT0_E_EEDaSC_SF_OT1_ENKUlDpSI_E_clIJNS1_IJS7_EEENS1_IJlEEENS1_IJS6_EEENS1_IJEEEEEEDaSP_)
$_ZN7cutlass13device_kernelIN5flash19enable_sm80_to_sm89INS1_16FlashAttnBwdSm80INS1_25CollectiveMainloopBwdSm80ILi2ELi2EN4cute5tupleIJNS5_1CILi128EEES8_NS7_ILi64EEEEEENS_10bfloat16_tEfNS_4arch4Sm80ELb1ELb0ELb1ELb0ELb0ELb0ELb0ELb0ELi2ELi4ELi4ELi4ELb0EEENS1_21CollectiveEpilogueBwdISA_SB_SD_Li256ELb0ELb0ELi2EEENS1_25SingleTileBwdLPTSchedulerILb0ELi128ELb0EEEEEEEEEvNT_6ParamsE$_ZZN4cute12filter_tupleINS_5tupleIJNS_10UnderscoreES2_S2_iEEENS1_IJNS1_IJNS_1CILi1EEENS4_ILi0EEEEEElS6_lEEEZNS_5sliceIS3_S8_EEDaRKT_RKT0_EUlRKT_RKT0_E_EEDaSC_SF_OT1_ENKUlDpSI_E_clIJNS1_IJS7_EEENS1_IJlEEENS1_IJS6_EEENS1_IJEEEEEEDaSP_:
[----:B------:R-:W-:Y:S02]  /*c6d0*/  IADD3 R3, R1, 0x16a8, RZ ;  /* 0x000016a801037810 */ /* 0x000fe40007ffe0ff */
[----:B------:R-:W-:Y:S02]  /*c6e0*/  MOV R6, 0xc710 ;  /* 0x0000c71000067802 */ /* 0x000fe40000000f00 */
[----:B------:R-:W-:Y:S02]  /*c6f0*/  IADD3 R3, R3, c[0x0][0x20], RZ ;  /* 0x0000080003037a10 */ /* 0x000fe40007ffe0ff */
[----:B------:R-:W-:Y:S05]  /*c700*/  CALL.REL.NOINC `($_ZN7cutlass13device_kernelIN5flash19enable_sm80_to_sm89INS1_16FlashAttnBwdSm80INS1_25CollectiveMainloopBwdSm80ILi2ELi2EN4cute5tupleIJNS5_1CILi128EEES8_NS7_ILi64EEEEEENS_10bfloat16_tEfNS_4arch4Sm80ELb1ELb0ELb1ELb0ELb0ELb0ELb0ELb0ELi2ELi4ELi4ELi4ELb0EEENS1_21CollectiveEpilogueBwdISA_SB_SD_Li256ELb0ELb0ELi2EEENS1_25SingleTileBwdLPTSchedulerILb0ELi128ELb0EEEEEEEEEvNT_6ParamsE$_ZN4cute3eso3ESOILb1ELb0EJNS_5tupleIJNS_1CILi1EEENS3_ILi0EEEEEElS5_EEC2ERKS6_RKlRKS5_) ;  /* 0xffffd1a000007944 */ /* 0x000fea0003c3ffff */
[----:B-1----:R1:W5:Y:S01]  /*c710*/  LDL.64 R2, [R1+0x16a8] ;  /* 0x0016a80001027983 */ /* 0x0023620000100a00 */
[----:B------:R-:W-:-:S04]  /*c720*/  MOV R5, 0x0 ;  /* 0x0000000000057802 */ /* 0x000fc80000000f00 */
[----:B------:R-:W-:Y:S05]  /*c730*/  RET.REL.NODEC R4 `(_ZN7cutlass13device_kernelIN5flash19enable_sm80_to_sm89INS1_16FlashAttnBwdSm80INS1_25CollectiveMainloopBwdSm80ILi2ELi2EN4cute5tupleIJNS5_1CILi128EEES8_NS7_ILi64EEEEEENS_10bfloat16_tEfNS_4arch4Sm80ELb1ELb0ELb1ELb0ELb0ELb0ELb0ELb0ELi2ELi4ELi4ELi4ELb0EEENS1_21CollectiveEpilogueBwdISA_SB_SD_Li256ELb0ELb0ELi2EEENS1_25SingleTileBwdLPTSchedulerILb0ELi128ELb0EEEEEEEEEvNT_6ParamsE) ;  /* 0xffff38c004007950 */ /* 0x000fea0003c3ffff */
        .type           $_ZN7cutlass13device_kernelIN5flash19enable_sm80_to_sm89INS1_16FlashAttnBwdSm80INS1_25CollectiveMainloopBwdSm80ILi2ELi2EN4cute5tupleIJNS5_1CILi128EEES8_NS7_ILi64EEEEEENS_10bfloat16_tEfNS_4arch4Sm80ELb1ELb0ELb1ELb0ELb0ELb0ELb0ELb0ELi2ELi4ELi4ELi4ELb0EEENS1_21CollectiveEpilogueBwdISA_SB_SD_Li256ELb0ELb0ELi2EEENS1_25SingleTileBwdLPTSchedulerILb0ELi128ELb0EEEEEEEEEvNT_6ParamsE$_ZZN4cute12filter_tupleINS_5tupleIJNS_10UnderscoreES2_iEEENS1_IJNS1_IJNS_1CILi1EEENS4_ILi0EEEEEEiNS4_ILi1024EEEEEEZNS_5sliceIS3_S9_EEDaRKT_RKT0_EUlRKT_RKT0_E_EEDaSD_SG_OT1_ENKUlDpSJ_E_clIJNS1_IJS7_EEENS1_IJiEEENS1_IJEEEEEEDaSQ_,@function
        .size           $_ZN7cutlass13device_kernelIN5flash19enable_sm80_to_sm89INS1_16FlashAttnBwdSm80INS1_25CollectiveMainloopBwdSm80ILi2ELi2EN4cute5tupleIJNS5_1CILi128EEES8_NS7_ILi64EEEEEENS_10bfloat16_tEfNS_4arch4Sm80ELb1ELb0ELb1ELb0ELb0ELb0ELb0ELb0ELi2ELi4ELi4ELi4ELb0EEENS1_21CollectiveEpilogueBwdISA_SB_SD_Li256ELb0ELb0ELi2EEENS1_25SingleTileBwdLPTSchedulerILb0ELi128ELb0EEEEEEEEEvNT_6ParamsE$_ZZN4cute12filter_tupleINS_5tupleIJNS_10UnderscoreES2_iEEENS1_IJNS1_IJNS_1CILi1EEENS4_ILi0EEEEEEiNS4_ILi1024EEEEEEZNS_5sliceIS3_S9_EEDaRKT_RKT0_EUlRKT_RKT0_E_EEDaSD_SG_OT1_ENKUlDpSJ_E_clIJNS1_IJS7_EEENS1_IJiEEENS1_IJEEEEEEDaSQ_,($_ZN7cutlass13device_kernelIN5flash19enable_sm80_to_sm89INS1_16FlashAttnBwdSm80INS1_25CollectiveMainloopBwdSm80ILi2ELi2EN4cute5tupleIJNS5_1CILi128EEES8_NS7_ILi64EEEEEENS_10bfloat16_tEfNS_4arch4Sm80ELb1ELb0ELb1ELb0ELb0ELb0ELb0ELb0ELi2ELi4ELi4ELi4ELb0EEENS1_21CollectiveEpilogueBwdISA_SB_SD_Li256ELb0ELb0ELi2EEENS1_25SingleTileBwdLPTSchedulerILb0ELi128ELb0EEEEEEEEEvNT_6ParamsE$_ZZN4cute12filter_tupleINS_5tupleIJNS_1CILi0EEENS1_IJNS2_ILi1EEENS2_ILi512EEEiEEEEEEZNS_16flatten_to_tupleIS7_EEDaRKT_EUlRKT_E_EEDaSB_OT0_ENKUlDpSE_E_clIJNS1_IJS3_EEES6_EEEDaSI_ - $_ZN7cutlass13device_kernelIN5flash19enable_sm80_to_sm89INS1_16FlashAttnBwdSm80INS1_25CollectiveMainloopBwdSm80ILi2ELi2EN4cute5tupleIJNS5_1CILi128EEES8_NS7_ILi64EEEEEENS_10bfloat16_tEfNS_4arch4Sm80ELb1ELb0ELb1ELb0ELb0ELb0ELb0ELb0ELi2ELi4ELi4ELi4ELb0EEENS1_21CollectiveEpilogueBwdISA_SB_SD_Li256ELb0ELb0ELi2EEENS1_25SingleTileBwdLPTSchedulerILb0ELi128ELb0EEEEEEEEEvNT_6ParamsE$_ZZN4cute12filter_tupleINS_5tupleIJNS_10UnderscoreES2_iEEENS1_IJNS1_IJNS_1CILi1EEENS4_ILi0EEEEEEiNS4_ILi1024EEEEEEZNS_5sliceIS3_S9_EEDaRKT_RKT0_EUlRKT_RKT0_E_EEDaSD_SG_OT1_ENKUlDpSJ_E_clIJNS1_IJS7_EEENS1_IJiEEENS1_IJEEEEEEDaSQ_)
$_ZN7cutlass13device_kernelIN5flash19enable_sm80_to_sm89INS1_16FlashAttnBwdSm80INS1_25CollectiveMainloopBwdSm80ILi2ELi2EN4cute5tupleIJNS5_1CILi128EEES8_NS7_ILi64EEEEEENS_10bfloat16_tEfNS_4arch4Sm80ELb1ELb0ELb1ELb0ELb0ELb0ELb0ELb0ELi2ELi4ELi4ELi4ELb0EEENS1_21CollectiveEpilogueBwdISA_SB_SD_Li256ELb0ELb0ELi2EEENS1_25SingleTileBwdLPTSchedulerILb0ELi128ELb0EEEEEEEEEvNT_6ParamsE$_ZZN4cute12filter_tupleINS_5tupleIJNS_10UnderscoreES2_iEEENS1_IJNS1_IJNS_1CILi1EEENS4_ILi0EEEEEEiNS4_ILi1024EEEEEEZNS_5sliceIS3_S9_EEDaRKT_RKT0_EUlRKT_RKT0_E_EEDaSD_SG_OT1_ENKUlDpSJ_E_clIJNS1_IJS7_EEENS1_IJiEEENS1_IJEEEEEEDaSQ_:
[----:B------:R-:W-:Y:S02]  /*c740*/  IADD3 R2, R1, 0x1680, RZ ;  /* 0x0000168001027810 */ /* 0x000fe40007ffe0ff */
[----:B------:R-:W-:Y:S02]  /*c750*/  MOV R6, 0xc780 ;  /* 0x0000c78000067802 */ /* 0x000fe40000000f00 */
[----:B------:R-:W-:Y:S02]  /*c760*/  IADD3 R2, R2, c[0x0][0x20], RZ ;  /* 0x0000080002027a10 */ /* 0x000fe40007ffe0ff */
[----:B------:R-:W-:Y:S05]  /*c770*/  CALL.REL.NOINC `($_ZN7cutlass13device_kernelIN5flash19enable_sm80_to_sm89INS1_16FlashAttnBwdSm80INS1_25CollectiveMainloopBwdSm80ILi2ELi2EN4cute5tupleIJNS5_1CILi128EEES8_NS7_ILi64EEEEEENS_10bfloat16_tEfNS_4arch4Sm80ELb1ELb0ELb1ELb0ELb0ELb0ELb0ELb0ELi2ELi4ELi4ELi4ELb0EEENS1_21CollectiveEpilogueBwdISA_SB_SD_Li256ELb0ELb0ELi2EEENS1_25SingleTileBwdLPTSchedulerILb0ELi128ELb0EEEEEEEEEvNT_6ParamsE$_ZN4cute3eso3ESOILb1ELb0EJNS_5tupleIJNS_1CILi1EEENS3_ILi0EEEEEEiEEC2ERKS6_RKi) ;  /* 0xffffd0b000007944 */ /* 0x000fea0003c3ffff */
[----:B-1----:R1:W5:Y:S01]  /*c780*/  LDL R3, [R1+0x1680] ;  /* 0x0016800001037983 */ /* 0x0023620000100800 */
[----:B------:R-:W-:Y:S02]  /*c790*/  MOV R6, R4 ;  /* 0x0000000400067202 */ /* 0x000fe40000000f00 */
[----:B------:R-:W-:-:S04]  /*c7a0*/  MOV R7, 0x0 ;  /* 0x0000000000077802 */ /* 0x000fc80000000f00 */
[----:B------:R-:W-:Y:S05]  /*c7b0*/  RET.REL.NODEC R6 `(_ZN7cutlass13device_kernelIN5flash19enable_sm80_to_sm89INS1_16FlashAttnBwdSm80INS1_25CollectiveMainloopBwdSm80ILi2ELi2EN4cute5tupleIJNS5_1CILi128EEES8_NS7_ILi64EEEEEENS_10bfloat16_tEfNS_4arch4Sm80ELb1ELb0ELb1ELb0ELb0ELb0ELb0ELb0ELi2ELi4ELi4ELi4ELb0EEENS1_21CollectiveEpilogueBwdISA_SB_SD_Li256ELb0ELb0ELi2EEENS1_25SingleTileBwdLPTSchedulerILb0ELi128ELb0EEEEEEEEEvNT_6ParamsE) ;  /* 0xffff384006007950 */ /* 0x000fea0003c3ffff */
        .type           $_ZN7cutlass13device_kernelIN5flash19enable_sm80_to_sm89INS1_16FlashAttnBwdSm80INS1_25CollectiveMainloopBwdSm80ILi2ELi2EN4cute5tupleIJNS5_1CILi128EEES8_NS7_ILi64EEEEEENS_10bfloat16_tEfNS_4arch4Sm80ELb1ELb0ELb1ELb0ELb0ELb0ELb0ELb0ELi2ELi4ELi4ELi4ELb0EEENS1_21CollectiveEpilogueBwdISA_SB_SD_Li256ELb0ELb0ELi2EEENS1_25SingleTileBwdLPTSchedulerILb0ELi128ELb0EEEEEEEEEvNT_6ParamsE$_ZZN4cute12filter_tupleINS_5tupleIJNS_1CILi0EEENS1_IJNS2_ILi1EEENS2_ILi512EEEiEEEEEEZNS_16flatten_to_tupleIS7_EEDaRKT_EUlRKT_E_EEDaSB_OT0_ENKUlDpSE_E_clIJNS1_IJS3_EEES6_EEEDaSI_,@function
        .size           $_ZN7cutlass13device_kernelIN5flash19enable_sm80_to_sm89INS1_16FlashAttnBwdSm80INS1_25CollectiveMainloopBwdSm80ILi2ELi2EN4cute5tupleIJNS5_1CILi128EEES8_NS7_ILi64EEEEEENS_10bfloat16_tEfNS_4arch4Sm80ELb1ELb0ELb1ELb0ELb0ELb0ELb0ELb0ELi2ELi4ELi4ELi4ELb0EEENS1_21CollectiveEpilogueBwdISA_SB_SD_Li256ELb0ELb0ELi2EEENS1_25SingleTileBwdLPTSchedulerILb0ELi128ELb0EEEEEEEEEvNT_6ParamsE$_ZZN4cute12filter_tupleINS_5tupleIJNS_1CILi0EEENS1_IJNS2_ILi1EEENS2_ILi512EEEiEEEEEEZNS_16flatten_to_tupleIS7_EEDaRKT_EUlRKT_E_EEDaSB_OT0_ENKUlDpSE_E_clIJNS1_IJS3_EEES6_EEEDaSI_,($_ZN7cutlass13device_kernelIN5flash19enable_sm80_to_sm89INS1_16FlashAttnBwdSm80INS1_25CollectiveMainloopBwdSm80ILi2ELi2EN4cute5tupleIJNS5_1CILi128EEES8_NS7_ILi64EEEEEENS_10bfloat16_tEfNS_4arch4Sm80ELb1ELb0ELb1ELb0ELb0ELb0ELb0ELb0ELi2ELi4ELi4ELi4ELb0EEENS1_21CollectiveEpilogueBwdISA_SB_SD_Li256ELb0ELb0ELi2EEENS1_25SingleTileBwdLPTSchedulerILb0ELi128ELb0EEEEEEEEEvNT_6ParamsE$_ZZN4cute12filter_tupleINS_5tupleIJNS_1CILi0EEENS_10UnderscoreEEEENS1_IJNS1_IJS3_S3_EEEiEEEZNS_6detail10lift_sliceIS5_S7_EEDaRKT_RKT0_EUlRKT_RKT0_E_EEDaSC_SF_OT1_ENKUlDpSI_E_clIJNS1_IJEEENS1_IJiEEEEEEDaSP_ - $_ZN7cutlass13device_kernelIN5flash19enable_sm80_to_sm89INS1_16FlashAttnBwdSm80INS1_25CollectiveMainloopBwdSm80ILi2ELi2EN4cute5tupleIJNS5_1CILi128EEES8_NS7_ILi64EEEEEENS_10bfloat16_tEfNS_4arch4Sm80ELb1ELb0ELb1ELb0ELb0ELb0ELb0ELb0ELi2ELi4ELi4ELi4ELb0EEENS1_21CollectiveEpilogueBwdISA_SB_SD_Li256ELb0ELb0ELi2EEENS1_25SingleTileBwdLPTSchedulerILb0ELi128ELb0EEEEEEEEEvNT_6ParamsE$_ZZN4cute12filter_tupleINS_5tupleIJNS_1CILi0EEENS1_IJNS2_ILi1EEENS2_ILi512EEEiEEEEEEZNS_16flatten_to_tupleIS7_EEDaRKT_EUlRKT_E_EEDaSB_OT0_ENKUlDpSE_E_clIJNS1_IJS3_EEES6_EEEDaSI_)
$_ZN7cutlass13device_kernelIN5flash19enable_sm80_to_sm89INS1_16FlashAttnBwdSm80INS1_25CollectiveMainloopBwdSm80ILi2ELi2EN4cute5tupleIJNS5_1CILi128EEES8_NS7_ILi64EEEEEENS_10bfloat16_tEfNS_4arch4Sm80ELb1ELb0ELb1ELb0ELb0ELb0ELb0ELb0ELi2ELi4ELi4ELi4ELb0EEENS1_21CollectiveEpilogueBwdISA_SB_SD_Li256ELb0ELb0ELi2EEENS1_25SingleTileBwdLPTSchedulerILb0ELi128ELb0EEEEEEEEEvNT_6ParamsE$_ZZN4cute12filter_tupleINS_5tupleIJNS_1CILi0EEENS1_IJNS2_ILi1EEENS2_ILi512EEEiEEEEEEZNS_16flatten_to_tupleIS7_EEDaRKT_EUlRKT_E_EEDaSB_OT0_ENKUlDpSE_E_clIJNS1_IJS3_EEES6_EEEDaSI_:
[----:B------:R-:W-:Y:S02]  /*c7c0*/  IADD3 R2, R1, 0x1380, RZ ;  /* 0x0000138001027810 */ /* 0x000fe40007ffe0ff */
[----:B------:R-:W-:Y:S02]  /*c7d0*/  MOV R8, 0xc800 ;  /* 0x0000c80000087802 */ /* 0x000fe40000000f00 */
[----:B------:R-:W-:Y:S02]  /*c7e0*/  IADD3 R2, R2, c[0x0][0x20], RZ ;  /* 0x0000080002027a10 */ /* 0x000fe40007ffe0ff */
[----:B------:R-:W-:Y:S05]  /*c7f0*/  CALL.REL.NOINC `($_ZN7cutlass13device_kernelIN5flash19enable_sm80_to_sm89INS1_16FlashAttnBwdSm80INS1_25CollectiveMainloopBwdSm80ILi2ELi2EN4cute5tupleIJNS5_1CILi128EEES8_NS7_ILi64EEEEEENS_10bfloat16_tEfNS_4arch4Sm80ELb1ELb0ELb1ELb0ELb0ELb0ELb0ELb0ELi2ELi4ELi4ELi4ELb0EEENS1_21CollectiveEpilogueBwdISA_SB_SD_Li256ELb0ELb0ELi2EEENS1_25SingleTileBwdLPTSchedulerILb0ELi128ELb0EEEEEEEEEvNT_6ParamsE$_ZN4cute3eso3ESOILb1ELb0EJNS_1CILi0EEENS2_ILi1EEENS2_ILi512EEEiEEC2ERKS3_RKS4_RKS5_RKi) ;  /* 0xffffc01000007944 */ /* 0x000fea0003c3ffff */
[----:B-1----:R1:W5:Y:S01]  /*c800*/  LDL R2, [R1+0x1380] ;  /* 0x0013800001027983 */ /* 0x0023620000100800 */
[----:B------:R-:W-:-:S04]  /*c810*/  MOV R11, 0x0 ;  /* 0x00000000000b7802 */ /* 0x000fc80000000f00 */
[----:B------:R-:W-:Y:S05]  /*c820*/  RET.REL.NODEC R10 `(_ZN7cutlass13device_kernelIN5flash19enable_sm80_to_sm89INS1_16FlashAttnBwdSm80INS1_25CollectiveMainloopBwdSm80ILi2ELi2EN4cute5tupleIJNS5_1CILi128EEES8_NS7_ILi64EEEEEENS_10bfloat16_tEfNS_4arch4Sm80ELb1ELb0ELb1ELb0ELb0ELb0ELb0ELb0ELi2ELi4ELi4ELi4ELb0EEENS1_21CollectiveEpilogueBwdISA_SB_SD_Li256ELb0ELb0ELi2EEENS1_25SingleTileBwdLPTSchedulerILb0ELi128ELb0EEEEEEEEEvNT_6ParamsE) ;  /* 0xffff37d00a007950 */ /* 0x000fea0003c3ffff */
        .type           $_ZN7cutlass13device_kernelIN5flash19enable_sm80_to_sm89INS1_16FlashAttnBwdSm80INS1_25CollectiveMainloopBwdSm80ILi2ELi2EN4cute5tupleIJNS5_1CILi128EEES8_NS7_ILi64EEEEEENS_10bfloat16_tEfNS_4arch4Sm80ELb1ELb0ELb1ELb0ELb0ELb0ELb0ELb0ELi2ELi4ELi4ELi4ELb0EEENS1_21CollectiveEpilogueBwdISA_SB_SD_Li256ELb0ELb0ELi2EEENS1_25SingleTileBwdLPTSchedulerILb0ELi128ELb0EEEEEEEEEvNT_6ParamsE$_ZZN4cute12filter_tupleINS_5tupleIJNS_1CILi0EEENS_10UnderscoreEEEENS1_IJNS1_IJS3_S3_EEEiEEEZNS_6detail10lift_sliceIS5_S7_EEDaRKT_RKT0_EUlRKT_RKT0_E_EEDaSC_SF_OT1_ENKUlDpSI_E_clIJNS1_IJEEENS1_IJiEEEEEEDaSP_,@function
        .size           $_ZN7cutlass13device_kernelIN5flash19enable_sm80_to_sm89INS1_16FlashAttnBwdSm80INS1_25CollectiveMainloopBwdSm80ILi2ELi2EN4cute5tupleIJNS5_1CILi128EEES8_NS7_ILi64EEEEEENS_10bfloat16_tEfNS_4arch4Sm80ELb1ELb0ELb1ELb0ELb0ELb0ELb0ELb0ELi2ELi4ELi4ELi4ELb0EEENS1_21CollectiveEpilogueBwdISA_SB_SD_Li256ELb0ELb0ELi2EEENS1_25SingleTileBwdLPTSchedulerILb0ELi128ELb0EEEEEEEEEvNT_6ParamsE$_ZZN4cute12filter_tupleINS_5tupleIJNS_1CILi0EEENS_10UnderscoreEEEENS1_IJNS1_IJS3_S3_EEEiEEEZNS_6detail10lift_sliceIS5_S7_EEDaRKT_RKT0_EUlRKT_RKT0_E_EEDaSC_SF_OT1_ENKUlDpSI_E_clIJNS1_IJEEENS1_IJiEEEEEEDaSP_,($_ZN7cutlass13device_kernelIN5flash19enable_sm80_to_sm89INS1_16FlashAttnBwdSm80INS1_25CollectiveMainloopBwdSm80ILi2ELi2EN4cute5tupleIJNS5_1CILi128EEES8_NS7_ILi64EEEEEENS_10bfloat16_tEfNS_4arch4Sm80ELb1ELb0ELb1ELb0ELb0ELb0ELb0ELb0ELi2ELi4ELi4ELi4ELb0EEENS1_21CollectiveEpilogueBwdISA_SB_SD_Li256ELb0ELb0ELi2EEENS1_25SingleTileBwdLPTSchedulerILb0ELi128ELb0EEEEEEEEEvNT_6ParamsE$_ZZN4cute12filter_tupleINS_5tupleIJNS_1CILi1024EEENS1_IJiiEEEEEEZNS_16flatten_to_tupleIS5_EEDaRKT_EUlRKT_E_EEDaS9_OT0_ENKUlDpSC_E_clIJNS1_IJS3_EEES4_EEEDaSG_ - $_ZN7cutlass13device_kernelIN5flash19enable_sm80_to_sm89INS1_16FlashAttnBwdSm80INS1_25CollectiveMainloopBwdSm80ILi2ELi2EN4cute5tupleIJNS5_1CILi128EEES8_NS7_ILi64EEEEEENS_10bfloat16_tEfNS_4arch4Sm80ELb1ELb0ELb1ELb0ELb0ELb0ELb0ELb0ELi2ELi4ELi4ELi4ELb0EEENS1_21CollectiveEpilogueBwdISA_SB_SD_Li256ELb0ELb0ELi2EEENS1_25SingleTileBwdLPTSchedulerILb0ELi128ELb0EEEEEEEEEvNT_6ParamsE$_ZZN4cute12filter_tupleINS_5tupleIJNS_1CILi0EEENS_10UnderscoreEEEENS1_IJNS1_IJS3_S3_EEEiEEEZNS_6detail10lift_sliceIS5_S7_EEDaRKT_RKT0_EUlRKT_RKT0_E_EEDaSC_SF_OT1_ENKUlDpSI_E_clIJNS1_IJEEENS1_IJiEEEEEEDaSP_)
$_ZN7cutlass13device_kernelIN5flash19enable_sm80_to_sm89INS1_16FlashAttnBwdSm80INS1_25CollectiveMainloopBwdSm80ILi2ELi2EN4cute5tupleIJNS5_1CILi128EEES8_NS7_ILi64EEEEEENS_10bfloat16_tEfNS_4arch4Sm80ELb1ELb0ELb1ELb0ELb0ELb0ELb0ELb0ELi2ELi4ELi4ELi4ELb0EEENS1_21CollectiveEpilogueBwdISA_SB_SD_Li256ELb0ELb0ELi2EEENS1_25SingleTileBwdLPTSchedulerILb0ELi128ELb0EEEEEEEEEvNT_6ParamsE$_ZZN4cute12filter_tupleINS_5tupleIJNS_1CILi0EEENS_10UnderscoreEEEENS1_IJNS1_IJS3_S3_EEEiEEEZNS_6detail10lift_sliceIS5_S7_EEDaRKT_RKT0_EUlRKT_RKT0_E_EEDaSC_SF_OT1_ENKUlDpSI_E_clIJNS1_IJEEENS1_IJiEEEEEEDaSP_:
[----:B------:R-:W-:Y:S02]  /*c830*/  IADD3 R2, R1, 0x1680, RZ ;  /* 0x0000168001027810 */ /* 0x000fe40007ffe0ff */
[----:B------:R-:W-:Y:S02]  /*c840*/  MOV R8, 0xc870 ;  /* 0x0000c87000087802 */ /* 0x000fe40000000f00 */
[----:B------:R-:W-:Y:S02]  /*c850*/  IADD3 R2, R2, c[0x0][0x20], RZ ;  /* 0x0000080002027a10 */ /* 0x000fe40007ffe0ff */
[----:B------:R-:W-:Y:S05]  /*c860*/  CALL.REL.NOINC `($_ZN7cutlass13device_kernelIN5flash19enable_sm80_to_sm89INS1_16FlashAttnBwdSm80INS1_25CollectiveMainloopBwdSm80ILi2ELi2EN4cute5tupleIJNS5_1CILi128EEES8_NS7_ILi64EEEEEENS_10bfloat16_tEfNS_4arch4Sm80ELb1ELb0ELb1ELb0ELb0ELb0ELb0ELb0ELi2ELi4ELi4ELi4ELb0EEENS1_21CollectiveEpilogueBwdISA_SB_SD_Li256ELb0ELb0ELi2EEENS1_25SingleTileBwdLPTSchedulerILb0ELi128ELb0EEEEEEEEEvNT_6ParamsE$_ZN4cute3eso3ESOILb0ELb1EJiEEC2ERKi) ;  /* 0xffffb9a000007944 */ /* 0x000fea0003c3ffff */
[----:B-1----:R1:W5:Y:S01]  /*c870*/  LDL R2, [R1+0x1680] ;  /* 0x0016800001027983 */ /* 0x0023620000100800 */
[----:B------:R-:W-:-:S04]  /*c880*/  MOV R11, 0x0 ;  /* 0x00000000000b7802 */ /* 0x000fc80000000f00 */
[----:B------:R-:W-:Y:S05]  /*c890*/  RET.REL.NODEC R10 `(_ZN7cutlass13device_kernelIN5flash19enable_sm80_to_sm89INS1_16FlashAttnBwdSm80INS1_25CollectiveMainloopBwdSm80ILi2ELi2EN4cute5tupleIJNS5_1CILi128EEES8_NS7_ILi64EEEEEENS_10bfloat16_tEfNS_4arch4Sm80ELb1ELb0ELb1ELb0ELb0ELb0ELb0ELb0ELi2ELi4ELi4ELi4ELb0EEENS1_21CollectiveEpilogueBwdISA_SB_SD_Li256ELb0ELb0ELi2EEENS1_25SingleTileBwdLPTSchedulerILb0ELi128ELb0EEEEEEEEEvNT_6ParamsE) ;  /* 0xffff37600a007950 */ /* 0x000fea0003c3ffff */
        .type           $_ZN7cutlass13device_kernelIN5flash19enable_sm80_to_sm89INS1_16FlashAttnBwdSm80INS1_25CollectiveMainloopBwdSm80ILi2ELi2EN4cute5tupleIJNS5_1CILi128EEES8_NS7_ILi64EEEEEENS_10bfloat16_tEfNS_4arch4Sm80ELb1ELb0ELb1ELb0ELb0ELb0ELb0ELb0ELi2ELi4ELi4ELi4ELb0EEENS1_21CollectiveEpilogueBwdISA_SB_SD_Li256ELb0ELb0ELi2EEENS1_25SingleTileBwdLPTSchedulerILb0ELi128ELb0EEEEEEEEEvNT_6ParamsE$_ZZN4cute12filter_tupleINS_5tupleIJNS_1CILi1024EEENS1_IJiiEEEEEEZNS_16flatten_to_tupleIS5_EEDaRKT_EUlRKT_E_EEDaS9_OT0_ENKUlDpSC_E_clIJNS1_IJS3_EEES4_EEEDaSG_,@function
        .size           $_ZN7cutlass13device_kernelIN5flash19enable_sm80_to_sm89INS1_16FlashAttnBwdSm80INS1_25CollectiveMainloopBwdSm80ILi2ELi2EN4cute5tupleIJNS5_1CILi128EEES8_NS7_ILi64EEEEEENS_10bfloat16_tEfNS_4arch4Sm80ELb1ELb0ELb1ELb0ELb0ELb0ELb0ELb0ELi2ELi4ELi4ELi4ELb0EEENS1_21CollectiveEpilogueBwdISA_SB_SD_Li256ELb0ELb0ELi2EEENS1_25SingleTileBwdLPTSchedulerILb0ELi128ELb0EEEEEEEEEvNT_6ParamsE$_ZZN4cute12filter_tupleINS_5tupleIJNS_1CILi1024EEENS1_IJiiEEEEEEZNS_16flatten_to_tupleIS5_EEDaRKT_EUlRKT_E_EEDaS9_OT0_ENKUlDpSC_E_clIJNS1_IJS3_EEES4_EEEDaSG_,($_ZN7cutlass13device_kernelIN5flash19enable_sm80_to_sm89INS1_16FlashAttnBwdSm80INS1_25CollectiveMainloopBwdSm80ILi2ELi2EN4cute5tupleIJNS5_1CILi128EEES8_NS7_ILi64EEEEEENS_10bfloat16_tEfNS_4arch4Sm80ELb1ELb0ELb1ELb0ELb0ELb0ELb0ELb0ELi2ELi4ELi4ELi4ELb0EEENS1_21CollectiveEpilogueBwdISA_SB_SD_Li256ELb0ELb0ELi2EEENS1_25SingleTileBwdLPTSchedulerILb0ELi128ELb0EEEEEEEEEvNT_6ParamsE$_ZZN4cute12filter_tupleINS_5tupleIJNS_1CILi1EEENS1_IJNS2_ILi8EEEiiEEENS2_ILi64EEENS1_IJiNS2_ILi144EEENS2_ILi288EEEEEENS2_ILi512EEEEEEZNS_7flattenISB_EEDaRKT_EUlRKT_E_EEDaSF_OT0_ENKUlDpSI_E_clIJNS1_IJS3_EEES5_NS1_IJS6_EEES9_NS1_IJSA_EEEEEEDaSM_ - $_ZN7cutlass13device_kernelIN5flash19enable_sm80_to_sm89INS1_16FlashAttnBwdSm80INS1_25CollectiveMainloopBwdSm80ILi2ELi2EN4cute5tupleIJNS5_1CILi128EEES8_NS7_ILi64EEEEEENS_10bfloat16_tEfNS_4arch4Sm80ELb1ELb0ELb1ELb0ELb0ELb0ELb0ELb0ELi2ELi4ELi4ELi4ELb0EEENS1_21CollectiveEpilogueBwdISA_SB_SD_Li256ELb0ELb0ELi2EEENS1_25SingleTileBwdLPTSchedulerILb0ELi128ELb0EEEEEEEEEvNT_6ParamsE$_ZZN4cute12filter_tupleINS_5tupleIJNS_1CILi1024EEENS1_IJiiEEEEEEZNS_16flatten_to_tupleIS5_EEDaRKT_EUlRKT_E_EEDaS9_OT0_ENKUlDpSC_E_clIJNS1_IJS3_EEES4_EEEDaSG_)
$_ZN7cutlass13device_kernelIN5flash19enable_sm80_to_sm89INS1_16FlashAttnBwdSm80INS1_25CollectiveMainloopBwdSm80ILi2ELi2EN4cute5tupleIJNS5_1CILi128EEES8_NS7_ILi64EEEEEENS_10bfloat16_tEfNS_4arch4Sm80ELb1ELb0ELb1ELb0ELb0ELb0ELb0ELb0ELi2ELi4ELi4ELi4ELb0EEENS1_21CollectiveEpilogueBwdISA_SB_SD_Li256ELb0ELb0ELi2EEENS1_25SingleTileBwdLPTSchedulerILb0ELi128ELb0EEEEEEEEEvNT_6ParamsE$_ZZN4cute12filter_tupleINS_5tupleIJNS_1CILi1024EEENS1_IJiiEEEEEEZNS_16flatten_to_tupleIS5_EEDaRKT_EUlRKT_E_EEDaS9_OT0_ENKUlDpSC_E_clIJNS1_IJS3_EEES4_EEEDaSG_:
[----:B------:R-:W-:-:S06]  /*c8a0*/  IADD3 R8, R58, -c[0x0][0x20], RZ ;  /* 0x800008003a087a10 */ /* 0x000fcc0007ffe0ff */
[----:B------:R-:W5:Y:S01]  /*c8b0*/  LDL R8, [R8] ;  /* 0x0000000008087983 */ /* 0x000f620000100800 */
[----:B------:R-:W-:Y:S02]  /*c8c0*/  IADD3 R3, R1, 0x1380, RZ ;  /* 0x0000138001037810 */ /* 0x000fe40007ffe0ff */
[----:B------:R-:W-:Y:S02]  /*c8d0*/  IADD3 R2, R58, 0x4, RZ ;  /* 0x000000043a027810 */ /* 0x000fe40007ffe0ff */
[----:B------:R-:W-:Y:S02]  /*c8e0*/  IADD3 R3, R3, c[0x0][0x20], RZ ;  /* 0x0000080003037a10 */ /* 0x000fe40007ffe0ff */
[----:B------:R-:W-:Y:S02]  /*c8f0*/  MOV R6, 0xc910 ;  /* 0x0000c91000067802 */ /* 0x000fe40000000f00 */
[----:B-----5:R-:W-:Y:S05]  /*c900*/  CALL.REL.NOINC `($_ZN7cutlass13device_kernelIN5flash19enable_sm80_to_sm89INS1_16FlashAttnBwdSm80INS1_25CollectiveMainloopBwdSm80ILi2ELi2EN4cute5tupleIJNS5_1CILi128EEES8_NS7_ILi64EEEEEENS_10bfloat16_tEfNS_4arch4Sm80ELb1ELb0ELb1ELb0ELb0ELb0ELb0ELb0ELi2ELi4ELi4ELi4ELb0EEENS1_21CollectiveEpilogueBwdISA_SB_SD_Li256ELb0ELb0ELi2EEENS1_25SingleTileBwdLPTSchedulerILb0ELi128ELb0EEEEEEEEEvNT_6ParamsE$_ZN4cute3eso3ESOILb1ELb0EJNS_1CILi1024EEEiiEEC2ERKS3_RKiS8_) ;  /* 0xffffc0c000007944 */ /* 0x020fea0003c3ffff */
[----:B------:R-:W-:-:S04]  /*c910*/  MOV R5, 0x0 ;  /* 0x0000000000057802 */ /* 0x000fc80000000f00 */
[----:B------:R-:W-:Y:S05]  /*c920*/  RET.REL.NODEC R4 `(_ZN7cutlass13device_kernelIN5flash19enable_sm80_to_sm89INS1_16FlashAttnBwdSm80INS1_25CollectiveMainloopBwdSm80ILi2ELi2EN4cute5tupleIJNS5_1CILi128EEES8_NS7_ILi64EEEEEENS_10bfloat16_tEfNS_4arch4Sm80ELb1ELb0ELb1ELb0ELb0ELb0ELb0ELb0ELi2ELi4ELi4ELi4ELb0EEENS1_21CollectiveEpilogueBwdISA_SB_SD_Li256ELb0ELb0ELi2EEENS1_25SingleTileBwdLPTSchedulerILb0ELi128ELb0EEEEEEEEEvNT_6ParamsE) ;  /* 0xffff36d004007950 */ /* 0x000fea0003c3ffff */
        .type           $_ZN7cutlass13device_kernelIN5flash19enable_sm80_to_sm89INS1_16FlashAttnBwdSm80INS1_25CollectiveMainloopBwdSm80ILi2ELi2EN4cute5tupleIJNS5_1CILi128EEES8_NS7_ILi64EEEEEENS_10bfloat16_tEfNS_4arch4Sm80ELb1ELb0ELb1ELb0ELb0ELb0ELb0ELb0ELi2ELi4ELi4ELi4ELb0EEENS1_21CollectiveEpilogueBwdISA_SB_SD_Li256ELb0ELb0ELi2EEENS1_25SingleTileBwdLPTSchedulerILb0ELi128ELb0EEEEEEEEEvNT_6ParamsE$_ZZN4cute12filter_tupleINS_5tupleIJNS_1CILi1EEENS1_IJNS2_ILi8EEEiiEEENS2_ILi64EEENS1_IJiNS2_ILi144EEENS2_ILi288EEEEEENS2_ILi512EEEEEEZNS_7flattenISB_EEDaRKT_EUlRKT_E_EEDaSF_OT0_ENKUlDpSI_E_clIJNS1_IJS3_EEES5_NS1_IJS6_EEES9_NS1_IJSA_EEEEEEDaSM_,@function
        .size           $_ZN7cutlass13device_kernelIN5flash19enable_sm80_to_sm89INS1_16FlashAttnBwdSm80INS1_25CollectiveMainloopBwdSm80ILi2ELi2EN4cute5tupleIJNS5_1CILi128EEES8_NS7_ILi64EEEEEENS_10bfloat16_tEfNS_4arch4Sm80ELb1ELb0ELb1ELb0ELb0ELb0ELb0ELb0ELi2ELi4ELi4ELi4ELb0EEENS1_21CollectiveEpilogueBwdISA_SB_SD_Li256ELb0ELb0ELi2EEENS1_25SingleTileBwdLPTSchedulerILb0ELi128ELb0EEEEEEEEEvNT_6ParamsE$_ZZN4cute12filter_tupleINS_5tupleIJNS_1CILi1EEENS1_IJNS2_ILi8EEEiiEEENS2_ILi64EEENS1_IJiNS2_ILi144EEENS2_ILi288EEEEEENS2_ILi512EEEEEEZNS_7flattenISB_EEDaRKT_EUlRKT_E_EEDaSF_OT0_ENKUlDpSI_E_clIJNS1_IJS3_EEES5_NS1_IJS6_EEES9_NS1_IJSA_EEEEEEDaSM_,($_ZN7cutlass13device_kernelIN5flash19enable_sm80_to_sm89INS1_16FlashAttnBwdSm80INS1_25CollectiveMainloopBwdSm80ILi2ELi2EN4cute5tupleIJNS5_1CILi128EEES8_NS7_ILi64EEEEEENS_10bfloat16_tEfNS_4arch4Sm80ELb1ELb0ELb1ELb0ELb0ELb0ELb0ELb0ELi2ELi4ELi4ELi4ELb0EEENS1_21CollectiveEpilogueBwdISA_SB_SD_Li256ELb0ELb0ELi2EEENS1_25SingleTileBwdLPTSchedulerILb0ELi128ELb0EEEEEEEEEvNT_6ParamsE$_ZZN4cute12filter_tupleINS_5tupleIJNS_1CILi1EEENS1_IJiiiEEENS2_ILi64EEENS1_IJNS2_ILi72EEENS2_ILi144EEENS2_ILi288EEEEEENS2_ILi512EEEEEEZNS_7flattenISB_EEDaRKT_EUlRKT_E_EEDaSF_OT0_ENKUlDpSI_E_clIJNS1_IJS3_EEES4_NS1_IJS5_EEES9_NS1_IJSA_EEEEEEDaSM_ - $_ZN7cutlass13device_kernelIN5flash19enable_sm80_to_sm89INS1_16FlashAttnBwdSm80INS1_25CollectiveMainloopBwdSm80ILi2ELi2EN4cute5tupleIJNS5_1CILi128EEES8_NS7_ILi64EEEEEENS_10bfloat16_tEfNS_4arch4Sm80ELb1ELb0ELb1ELb0ELb0ELb0ELb0ELb0ELi2ELi4ELi4ELi4ELb0EEENS1_21CollectiveEpilogueBwdISA_SB_SD_Li256ELb0ELb0ELi2EEENS1_25SingleTileBwdLPTSchedulerILb0ELi128ELb0EEEEEEEEEvNT_6ParamsE$_ZZN4cute12filter_tupleINS_5tupleIJNS_1CILi1EEENS1_IJNS2_ILi8EEEiiEEENS2_ILi64EEENS1_IJiNS2_ILi144EEENS2_ILi288EEEEEENS2_ILi512EEEEEEZNS_7flattenISB_EEDaRKT_EUlRKT_E_EEDaSF_OT0_ENKUlDpSI_E_clIJNS1_IJS3_EEES5_NS1_IJS6_EEES9_NS1_IJSA_EEEEEEDaSM_)
$_ZN7cutlass13device_kernelIN5flash19enable_sm80_to_sm89INS1_16FlashAttnBwdSm80INS1_25CollectiveMainloopBwdSm80ILi2ELi2EN4cute5tupleIJNS5_1CILi128EEES8_NS7_ILi64EEEEEENS_10bfloat16_tEfNS_4arch4Sm80ELb1ELb0ELb1ELb0ELb0ELb0ELb0ELb0ELi2ELi4ELi4ELi4ELb0EEENS1_21CollectiveEpilogueBwdISA_SB_SD_Li256ELb0ELb0ELi2EEENS1_25SingleTileBwdLPTSchedulerILb0ELi128ELb0EEEEEEEEEvNT_6ParamsE$_ZZN4cute12filter_tupleINS_5tupleIJNS_1CILi1EEENS1_IJNS2_ILi8EEEiiEEENS2_ILi64EEENS1_IJiNS2_ILi144EEENS2_ILi288EEEEEENS2_ILi512EEEEEEZNS_7flattenISB_EEDaRKT_EUlRKT_E_EEDaSF_OT0_ENKUlDpSI_E_clIJNS1_IJS3_EEES5_NS1_IJS6_EEES9_NS1_IJSA_EEEEEEDaSM_:
[----:B------:R-:W-:-:S06]  /*c930*/  IADD3 R8, R60, -c[0x0][0x20], RZ ;  /* 0x800008003c087a10 */ /* 0x000fcc0007ffe0ff */
[----:B------:R-:W5:Y:S01]  /*c940*/  LDL R8, [R8] ;  /* 0x0000000008087983 */ /* 0x000f620000100800 */
[----:B------:R-:W-:Y:S02]  /*c950*/  IADD3 R3, R1, 0x1680, RZ ;  /* 0x0000168001037810 */ /* 0x000fe40007ffe0ff */
[----:B------:R-:W-:Y:S02]  /*c960*/  IADD3 R2, R60, 0x4, RZ ;  /* 0x000000043c027810 */ /* 0x000fe40007ffe0ff */
[----:B------:R-:W-:Y:S02]  /*c970*/  IADD3 R3, R3, c[0x0][0x20], RZ ;  /* 0x0000080003037a10 */ /* 0x000fe40007ffe0ff */
[----:B------:R-:W-:Y:S02]  /*c980*/  MOV R6, 0xc9a0 ;  /* 0x0000c9a000067802 */ /* 0x000fe40000000f00 */
[----:B-----5:R-:W-:Y:S05]  /*c990*/  CALL.REL.NOINC `($_ZN7cutlass13device_kernelIN5flash19enable_sm80_to_sm89INS1_16FlashAttnBwdSm80INS1_25CollectiveMainloopBwdSm80ILi2ELi2EN4cute5tupleIJNS5_1CILi128EEES8_NS7_ILi64EEEEEENS_10bfloat16_tEfNS_4arch4Sm80ELb1ELb0ELb1ELb0ELb0ELb0ELb0ELb0ELi2ELi4ELi4ELi4ELb0EEENS1_21CollectiveEpilogueBwdISA_SB_SD_Li256ELb0ELb0ELi2EEENS1_25SingleTileBwdLPTSchedulerILb0ELi128ELb0EEEEEEEEEvNT_6ParamsE$_ZN4cute3eso3ESOILb1ELb0EJNS_1CILi1EEENS2_ILi8EEEiiNS2_ILi64EEEiNS2_ILi144EEENS2_ILi288EEENS2_ILi512EEEEEC2ERKS3_RKS4_RKiSF_RKS5_SF_RKS6_RKS7_RKS8_) ;  /* 0xffffc13000007944 */ /* 0x020fea0003c3ffff */
[----:B------:R2:W5:Y:S04]  /*c9a0*/  LDL R5, [R1+0x1688] ;  /* 0x0016880001057983 */ /* 0x0005680000100800 */
[----:B-1----:R2:W5:Y:S01]  /*c9b0*/  LDL.64 R2, [R1+0x1680] ;  /* 0x0016800001027983 */ /* 0x0025620000100a00 */
[----:B------:R-:W-:-:S02]  /*c9c0*/  MOV R8, R4 ;  /* 0x0000000400087202 */ /* 0x000fc40000000f00 */
[----:B------:R-:W-:-:S04]  /*c9d0*/  MOV R9, 0x0 ;  /* 0x0000000000097802 */ /* 0x000fc80000000f00 */
[----:B------:R-:W-:Y:S05]  /*c9e0*/  RET.REL.NODEC R8 `(_ZN7cutlass13device_kernelIN5flash19enable_sm80_to_sm89INS1_16FlashAttnBwdSm80INS1_25CollectiveMainloopBwdSm80ILi2ELi2EN4cute5tupleIJNS5_1CILi128EEES8_NS7_ILi64EEEEEENS_10bfloat16_tEfNS_4arch4Sm80ELb1ELb0ELb1ELb0ELb0ELb0ELb0ELb0ELi2ELi4ELi4ELi4ELb0EEENS1_21CollectiveEpilogueBwdISA_SB_SD_Li256ELb0ELb0ELi2EEENS1_25SingleTileBwdLPTSchedulerILb0ELi128ELb0EEEEEEEEEvNT_6ParamsE) ;  /* 0xffff361008007950 */ /* 0x000fea0003c3ffff */
        .type           $_ZN7cutlass13device_kernelIN5flash19enable_sm80_to_sm89INS1_16FlashAttnBwdSm80INS1_25CollectiveMainloopBwdSm80ILi2ELi2EN4cute5tupleIJNS5_1CILi128EEES8_NS7_ILi64EEEEEENS_10bfloat16_tEfNS_4arch4Sm80ELb1ELb0ELb1ELb0ELb0ELb0ELb0ELb0ELi2ELi4ELi4ELi4ELb0EEENS1_21CollectiveEpilogueBwdISA_SB_SD_Li256ELb0ELb0ELi2EEENS1_25SingleTileBwdLPTSchedulerILb0ELi128ELb0EEEEEEEEEvNT_6ParamsE$_ZZN4cute12filter_tupleINS_5tupleIJNS_1CILi1EEENS1_IJiiiEEENS2_ILi64EEENS1_IJNS2_ILi72EEENS2_ILi144EEENS2_ILi288EEEEEENS2_ILi512EEEEEEZNS_7flattenISB_EEDaRKT_EUlRKT_E_EEDaSF_OT0_ENKUlDpSI_E_clIJNS1_IJS3_EEES4_NS1_IJS5_EEES9_NS1_IJSA_EEEEEEDaSM_,@function
        .size           $_ZN7cutlass13device_kernelIN5flash19enable_sm80_to_sm89INS1_16FlashAttnBwdSm80INS1_25CollectiveMainloopBwdSm80ILi2ELi2EN4cute5tupleIJNS5_1CILi128EEES8_NS7_ILi64EEEEEENS_10bfloat16_tEfNS_4arch4Sm80ELb1ELb0ELb1ELb0ELb0ELb0ELb0ELb0ELi2ELi4ELi4ELi4ELb0EEENS1_21CollectiveEpilogueBwdISA_SB_SD_Li256ELb0ELb0ELi2EEENS1_25SingleTileBwdLPTSchedulerILb0ELi128ELb0EEEEEEEEEvNT_6ParamsE$_ZZN4cute12filter_tupleINS_5tupleIJNS_1CILi1EEENS1_IJiiiEEENS2_ILi64EEENS1_IJNS2_ILi72EEENS2_ILi144EEENS2_ILi288EEEEEENS2_ILi512EEEEEEZNS_7flattenISB_EEDaRKT_EUlRKT_E_EEDaSF_OT0_ENKUlDpSI_E_clIJNS1_IJS3_EEES4_NS1_IJS5_EEES9_NS1_IJSA_EEEEEEDaSM_,($_ZN7cutlass13device_kernelIN5flash19enable_sm80_to_sm89INS1_16FlashAttnBwdSm80INS1_25CollectiveMainloopBwdSm80ILi2ELi2EN4cute5tupleIJNS5_1CILi128EEES8_NS7_ILi64EEEEEENS_10bfloat16_tEfNS_4arch4Sm80ELb1ELb0ELb1ELb0ELb0ELb0ELb0ELb0ELi2ELi4ELi4ELi4ELb0EEENS1_21CollectiveEpilogueBwdISA_SB_SD_Li256ELb0ELb0ELi2EEENS1_25SingleTileBwdLPTSchedulerILb0ELi128ELb0EEEEEEEEEvNT_6ParamsE$_ZZN4cute12filter_tupleINS_5tupleIJNS_1CILi4096EEENS1_IJNS1_IJiiEEENS2_ILi8192EEEEEEEEEZNS_16flatten_to_tupleIS7_EEDaRKT_EUlRKT_E_EEDaSB_OT0_ENKUlDpSE_E_clIJNS1_IJS3_EEENS1_IJiiS5_EEEEEEDaSI_ - $_ZN7cutlass13device_kernelIN5flash19enable_sm80_to_sm89INS1_16FlashAttnBwdSm80INS1_25CollectiveMainloopBwdSm80ILi2ELi2EN4cute5tupleIJNS5_1CILi128EEES8_NS7_ILi64EEEEEENS_10bfloat16_tEfNS_4arch4Sm80ELb1ELb0ELb1ELb0ELb0ELb0ELb0ELb0ELi2ELi4ELi4ELi4ELb0EEENS1_21CollectiveEpilogueBwdISA_SB_SD_Li256ELb0ELb0ELi2EEENS1_25SingleTileBwdLPTSchedulerILb0ELi128ELb0EEEEEEEEEvNT_6ParamsE$_ZZN4cute12filter_tupleINS_5tupleIJNS_1CILi1EEENS1_IJiiiEEENS2_ILi64EEENS1_IJNS2_ILi72EEENS2_ILi144EEENS2_ILi288EEEEEENS2_ILi512EEEEEEZNS_7flattenISB_EEDaRKT_EUlRKT_E_EEDaSF_OT0_ENKUlDpSI_E_clIJNS1_IJS3_EEES4_NS1_IJS5_EEES9_NS1_IJSA_EEEEEEDaSM_)
$_ZN7cutlass13device_kernelIN5flash19enable_sm80_to_sm89INS1_16FlashAttnBwdSm80INS1_25CollectiveMainloopBwdSm80ILi2ELi2EN4cute5tupleIJNS5_1CILi128EEES8_NS7_ILi64EEEEEENS_10bfloat16_tEfNS_4arch4Sm80ELb1ELb0ELb1ELb0ELb0ELb0ELb0ELb0ELi2ELi4ELi4ELi4ELb0EEENS1_21CollectiveEpilogueBwdISA_SB_SD_Li256ELb0ELb0ELi2EEENS1_25SingleTileBwdLPTSchedulerILb0ELi128ELb0EEEEEEEEEvNT_6ParamsE$_ZZN4cute12filter_tupleINS_5tupleIJNS_1CILi1EEENS1_IJiiiEEENS2_ILi64EEENS1_IJNS2_ILi72EEENS2_ILi144EEENS2_ILi288EEEEEENS2_ILi512EEEEEEZNS_7flattenISB_EEDaRKT_EUlRKT_E_EEDaSF_OT0_ENKUlDpSI_E_clIJNS1_IJS3_EEES4_NS1_IJS5_EEES9_NS1_IJSA_EEEEEEDaSM_:
[----:B------:R-:W-:-:S06]  /*c9f0*/  IADD3 R8, R6, -c[0x0][0x20], RZ ;  /* 0x8000080006087a10 */ /* 0x000fcc0007ffe0ff */
[----:B------:R-:W5:Y:S01]  /*ca00*/  LDL R8, [R8] ;  /* 0x0000000008087983 */ /* 0x000f620000100800 */
[----:B------:R-:W-:Y:S02]  /*ca10*/  IADD3 R3, R1, 0x1680, RZ ;  /* 0x0000168001037810 */ /* 0x000fe40007ffe0ff */
[C---:B------:R-:W-:Y:S02]  /*ca20*/  IADD3 R2, R6.reuse, 0x4, RZ ;  /* 0x0000000406027810 */ /* 0x040fe40007ffe0ff */
[----:B------:R-:W-:Y:S02]  /*ca30*/  IADD3 R5, R6, 0x8, RZ ;  /* 0x0000000806057810 */ /* 0x000fe40007ffe0ff */
[----:B------:R-:W-:Y:S02]  /*ca40*/  IADD3 R3, R3, c[0x0][0x20], RZ ;  /* 0x0000080003037a10 */ /* 0x000fe40007ffe0ff */
[----:B------:R-:W-:Y:S02]  /*ca50*/  MOV R6, 0xca70 ;  /* 0x0000ca7000067802 */ /* 0x000fe40000000f00 */
[----:B-----5:R-:W-:Y:S05]  /*ca60*/  CALL.REL.NOINC `($_ZN7cutlass13device_kernelIN5flash19enable_sm80_to_sm89INS1_16FlashAttnBwdSm80INS1_25CollectiveMainloopBwdSm80ILi2ELi2EN4cute5tupleIJNS5_1CILi128EEES8_NS7_ILi64EEEEEENS_10bfloat16_tEfNS_4arch4Sm80ELb1ELb0ELb1ELb0ELb0ELb0ELb0ELb0ELi2ELi4ELi4ELi4ELb0EEENS1_21CollectiveEpilogueBwdISA_SB_SD_Li256ELb0ELb0ELi2EEENS1_25SingleTileBwdLPTSchedulerILb0ELi128ELb0EEEEEEEEEvNT_6ParamsE$_ZN4cute3eso3ESOILb1ELb0EJNS_1CILi1EEEiiiNS2_ILi64EEENS2_ILi72EEENS2_ILi144EEENS2_ILi288EEENS2_ILi512EEEEEC2ERKS3_RKiSD_SD_RKS4_RKS5_RKS6_RKS7_RKS8_) ;  /* 0xffffc30000007944 */ /* 0x020fea0003c3ffff */
[----:B------:R2:W5:Y:S04]  /*ca70*/  LDL R5, [R1+0x1688] ;  /* 0x0016880001057983 */ /* 0x0005680000100800 */
[----:B-1----:R2:W5:Y:S01]  /*ca80*/  LDL.64 R2, [R1+0x1680] ;  /* 0x0016800001027983 */ /* 0x0025620000100a00 */
[----:B------:R-:W-:-:S02]  /*ca90*/  MOV R8, R4 ;  /* 0x0000000400087202 */ /* 0x000fc40000000f00 */
[----:B------:R-:W-:-:S04]  /*caa0*/  MOV R9, 0x0 ;  /* 0x0000000000097802 */ /* 0x000fc80000000f00 */
[----:B------:R-:W-:Y:S05]  /*cab0*/  RET.REL.NODEC R8 `(_ZN7cutlass13device_kernelIN5flash19enable_sm80_to_sm89INS1_16FlashAttnBwdSm80INS1_25CollectiveMainloopBwdSm80ILi2ELi2EN4cute5tupleIJNS5_1CILi128EEES8_NS7_ILi64EEEEEENS_10bfloat16_tEfNS_4arch4Sm80ELb1ELb0ELb1ELb0ELb0ELb0ELb0ELb0ELi2ELi4ELi4ELi4ELb0EEENS1_21CollectiveEpilogueBwdISA_SB_SD_Li256ELb0ELb0ELi2EEENS1_25SingleTileBwdLPTSchedulerILb0ELi128ELb0EEEEEEEEEvNT_6ParamsE) ;  /* 0xffff354008007950 */ /* 0x000fea0003c3ffff */
        .type           $_ZN7cutlass13device_kernelIN5flash19enable_sm80_to_sm89INS1_16FlashAttnBwdSm80INS1_25CollectiveMainloopBwdSm80ILi2ELi2EN4cute5tupleIJNS5_1CILi128EEES8_NS7_ILi64EEEEEENS_10bfloat16_tEfNS_4arch4Sm80ELb1ELb0ELb1ELb0ELb0ELb0ELb0ELb0ELi2ELi4ELi4ELi4ELb0EEENS1_21CollectiveEpilogueBwdISA_SB_SD_Li256ELb0ELb0ELi2EEENS1_25SingleTileBwdLPTSchedulerILb0ELi128ELb0EEEEEEEEEvNT_6ParamsE$_ZZN4cute12filter_tupleINS_5tupleIJNS_1CILi4096EEENS1_IJNS1_IJiiEEENS2_ILi8192EEEEEEEEEZNS_16flatten_to_tupleIS7_EEDaRKT_EUlRKT_E_EEDaSB_OT0_ENKUlDpSE_E_clIJNS1_IJS3_EEENS1_IJiiS5_EEEEEEDaSI_,@function
        .size           $_ZN7cutlass13device_kernelIN5flash19enable_sm80_to_sm89INS1_16FlashAttnBwdSm80INS1_25CollectiveMainloopBwdSm80ILi2ELi2EN4cute5tupleIJNS5_1CILi128EEES8_NS7_ILi64EEEEEENS_10bfloat16_tEfNS_4arch4Sm80ELb1ELb0ELb1ELb0ELb0ELb0ELb0ELb0ELi2ELi4ELi4ELi4ELb0EEENS1_21CollectiveEpilogueBwdISA_SB_SD_Li256ELb0ELb0ELi2EEENS1_25SingleTileBwdLPTSchedulerILb0ELi128ELb0EEEEEEEEEvNT_6ParamsE$_ZZN4cute12filter_tupleINS_5tupleIJNS_1CILi4096EEENS1_IJNS1_IJiiEEENS2_ILi8192EEEEEEEEEZNS_16flatten_to_tupleIS7_EEDaRKT_EUlRKT_E_EEDaSB_OT0_ENKUlDpSE_E_clIJNS1_IJS3_EEENS1_IJiiS5_EEEEEEDaSI_,($_ZN7cutlass13device_kernelIN5flash19enable_sm80_to_sm89INS1_16FlashAttnBwdSm80INS1_25CollectiveMainloopBwdSm80ILi2ELi2EN4cute5tupleIJNS5_1CILi128EEES8_NS7_ILi64EEEEEENS_10bfloat16_tEfNS_4arch4Sm80ELb1ELb0ELb1ELb0ELb0ELb0ELb0ELb0ELi2ELi4ELi4ELi4ELb0EEENS1_21CollectiveEpilogueBwdISA_SB_SD_Li256ELb0ELb0ELi2EEENS1_25SingleTileBwdLPTSchedulerILb0ELi128ELb0EEEEEEEEEvNT_6ParamsE$_ZZN4cute12filter_tupleINS_5tupleIJNS_1CILi4096EEENS1_IJiiEEEEEEZNS_16flatten_to_tupleIS5_EEDaRKT_EUlRKT_E_EEDaS9_OT0_ENKUlDpSC_E_clIJNS1_IJS3_EEES4_EEEDaSG_ - $_ZN7cutlass13device_kernelIN5flash19enable_sm80_to_sm89INS1_16FlashAttnBwdSm80INS1_25CollectiveMainloopBwdSm80ILi2ELi2EN4cute5tupleIJNS5_1CILi128EEES8_NS7_ILi64EEEEEENS_10bfloat16_tEfNS_4arch4Sm80ELb1ELb0ELb1ELb0ELb0ELb0ELb0ELb0ELi2ELi4ELi4ELi4ELb0EEENS1_21CollectiveEpilogueBwdISA_SB_SD_Li256ELb0ELb0ELi2EEENS1_25SingleTileBwdLPTSchedulerILb0ELi128ELb0EEEEEEEEEvNT_6ParamsE$_ZZN4cute12filter_tupleINS_5tupleIJNS_1CILi4096EEENS1_IJNS1_IJiiEEENS2_ILi8192EEEEEEEEEZNS_16flatten_to_tupleIS7_EEDaRKT_EUlRKT_E_EEDaSB_OT0_ENKUlDpSE_E_clIJNS1_IJS3_EEENS1_IJiiS5_EEEEEEDaSI_)
$_ZN7cutlass13device_kernelIN5flash19enable_sm80_to_sm89INS1_16FlashAttnBwdSm80INS1_25CollectiveMainloopBwdSm80ILi2ELi2EN4cute5tupleIJNS5_1CILi128EEES8_NS7_ILi64EEEEEENS_10bfloat16_tEfNS_4arch4Sm80ELb1ELb0ELb1ELb0ELb0ELb0ELb0ELb0ELi2ELi4ELi4ELi4ELb0EEENS1_21CollectiveEpilogueBwdISA_SB_SD_Li256ELb0ELb0ELi2EEENS1_25SingleTileBwdLPTSchedulerILb0ELi128ELb0EEEEEEEEEvNT_6ParamsE$_ZZN4cute12filter_tupleINS_5tupleIJNS_1CILi4096EEENS1_IJNS1_IJiiEEENS2_ILi8192EEEEEEEEEZNS_16flatten_to_tupleIS7_EEDaRKT_EUlRKT_E_EEDaSB_OT0_ENKUlDpSE_E_clIJNS1_IJS3_EEENS1_IJiiS5_EEEEEEDaSI_:
[----:B------:R-:W-:-:S06]  /*cac0*/  IADD3 R8, R60, -c[0x0][0x20], RZ ;  /* 0x800008003c087a10 */ /* 0x000fcc0007ffe0ff */
[----:B------:R-:W5:Y:S01]  /*cad0*/  LDL R8, [R8] ;  /* 0x0000000008087983 */ /* 0x000f620000100800 */
[----:B------:R-:W-:Y:S02]  /*cae0*/  IADD3 R3, R1, 0x1680, RZ ;  /* 0x0000168001037810 */ /* 0x000fe40007ffe0ff */
[----:B------:R-:W-:Y:S02]  /*caf0*/  IADD3 R2, R60, 0x4, RZ ;  /* 0x000000043c027810 */ /* 0x000fe40007ffe0ff */
[----:B------:R-:W-:Y:S02]  /*cb00*/  IADD3 R3, R3, c[0x0][0x20], RZ ;  /* 0x0000080003037a10 */ /* 0x000fe40007ffe0ff */
[----:B------:R-:W-:Y:S02]  /*cb10*/  MOV R6, 0xcb30 ;  /* 0x0000cb3000067802 */ /* 0x000fe40000000f00 */
[----:B-----5:R-:W-:Y:S05]  /*cb20*/  CALL.REL.NOINC `($_ZN7cutlass13device_kernelIN5flash19enable_sm80_to_sm89INS1_16FlashAttnBwdSm80INS1_25CollectiveMainloopBwdSm80ILi2ELi2EN4cute5tupleIJNS5_1CILi128EEES8_NS7_ILi64EEEEEENS_10bfloat16_tEfNS_4arch4Sm80ELb1ELb0ELb1ELb0ELb0ELb0ELb0ELb0ELi2ELi4ELi4ELi4ELb0EEENS1_21CollectiveEpilogueBwdISA_SB_SD_Li256ELb0ELb0ELi2EEENS1_25SingleTileBwdLPTSchedulerILb0ELi128ELb0EEEEEEEEEvNT_6ParamsE$_ZN4cute3eso3ESOILb1ELb0EJNS_1CILi4096EEEiiNS2_ILi8192EEEEEC2ERKS3_RKiS9_RKS4_) ;  /* 0xffffc52000007944 */ /* 0x020fea0003c3ffff */
[----:B------:R-:W-:-:S04]  /*cb30*/  MOV R5, 0x0 ;  /* 0x0000000000057802 */ /* 0x000fc80000000f00 */
[----:B------:R-:W-:Y:S05]  /*cb40*/  RET.REL.NODEC R4 `(_ZN7cutlass13device_kernelIN5flash19enable_sm80_to_sm89INS1_16FlashAttnBwdSm80INS1_25CollectiveMainloopBwdSm80ILi2ELi2EN4cute5tupleIJNS5_1CILi128EEES8_NS7_ILi64EEEEEENS_10bfloat16_tEfNS_4arch4Sm80ELb1ELb0ELb1ELb0ELb0ELb0ELb0ELb0ELi2ELi4ELi4ELi4ELb0EEENS1_21CollectiveEpilogueBwdISA_SB_SD_Li256ELb0ELb0ELi2EEENS1_25SingleTileBwdLPTSchedulerILb0ELi128ELb0EEEEEEEEEvNT_6ParamsE) ;  /* 0xffff34b004007950 */ /* 0x000fea0003c3ffff */
        .type           $_ZN7cutlass13device_kernelIN5flash19enable_sm80_to_sm89INS1_16FlashAttnBwdSm80INS1_25CollectiveMainloopBwdSm80ILi2ELi2EN4cute5tupleIJNS5_1CILi128EEES8_NS7_ILi64EEEEEENS_10bfloat16_tEfNS_4arch4Sm80ELb1ELb0ELb1ELb0ELb0ELb0ELb0ELb0ELi2ELi4ELi4ELi4ELb0EEENS1_21CollectiveEpilogueBwdISA_SB_SD_Li256ELb0ELb0ELi2EEENS1_25SingleTileBwdLPTSchedulerILb0ELi128ELb0EEEEEEEEEvNT_6ParamsE$_ZZN4cute12filter_tupleINS_5tupleIJNS_1CILi4096EEENS1_IJiiEEEEEEZNS_16flatten_to_tupleIS5_EEDaRKT_EUlRKT_E_EEDaS9_OT0_ENKUlDpSC_E_clIJNS1_IJS3_EEES4_EEEDaSG_,@function
        .size           $_ZN7cutlass13device_kernelIN5flash19enable_sm80_to_sm89INS1_16FlashAttnBwdSm80INS1_25CollectiveMainloopBwdSm80ILi2ELi2EN4cute5tupleIJNS5_1CILi128EEES8_NS7_ILi64EEEEEENS_10bfloat16_tEfNS_4arch4Sm80ELb1ELb0ELb1ELb0ELb0ELb0ELb0ELb0ELi2ELi4ELi4ELi4ELb0EEENS1_21CollectiveEpilogueBwdISA_SB_SD_Li256ELb0ELb0ELi2EEENS1_25SingleTileBwdLPTSchedulerILb0ELi128ELb0EEEEEEEEEvNT_6ParamsE$_ZZN4cute12filter_tupleINS_5tupleIJNS_1CILi4096EEENS1_IJiiEEEEEEZNS_16flatten_to_tupleIS5_EEDaRKT_EUlRKT_E_EEDaS9_OT0_ENKUlDpSC_E_clIJNS1_IJS3_EEES4_EEEDaSG_,($_ZN7cutlass13device_kernelIN5flash19enable_sm80_to_sm89INS1_16FlashAttnBwdSm80INS1_25CollectiveMainloopBwdSm80ILi2ELi2EN4cute5tupleIJNS5_1CILi128EEES8_NS7_ILi64EEEEEENS_10bfloat16_tEfNS_4arch4Sm80ELb1ELb0ELb1ELb0ELb0ELb0ELb0ELb0ELi2ELi4ELi4ELi4ELb0EEENS1_21CollectiveEpilogueBwdISA_SB_SD_Li256ELb0ELb0ELi2EEENS1_25SingleTileBwdLPTSchedulerILb0ELi128ELb0EEEEEEEEEvNT_6ParamsE$_ZZN4cute12filter_tupleINS_5tupleIJiNS1_IJiNS_1CILi0EEEEEEEEES5_ZNS_6detail9lift_diceIS5_S5_EEDaRKT_RKT0_EUlRKT_RKT0_E_EEDaSA_SD_OT1_ENKUlDpSG_E_clIJNS1_IJiEEES4_EEEDaSN_ - $_ZN7cutlass13device_kernelIN5flash19enable_sm80_to_sm89INS1_16FlashAttnBwdSm80INS1_25CollectiveMainloopBwdSm80ILi2ELi2EN4cute5tupleIJNS5_1CILi128EEES8_NS7_ILi64EEEEEENS_10bfloat16_tEfNS_4arch4Sm80ELb1ELb0ELb1ELb0ELb0ELb0ELb0ELb0ELi2ELi4ELi4ELi4ELb0EEENS1_21CollectiveEpilogueBwdISA_SB_SD_Li256ELb0ELb0ELi2EEENS1_25SingleTileBwdLPTSchedulerILb0ELi128ELb0EEEEEEEEEvNT_6ParamsE$_ZZN4cute12filter_tupleINS_5tupleIJNS_1CILi4096EEENS1_IJiiEEEEEEZNS_16flatten_to_tupleIS5_EEDaRKT_EUlRKT_E_EEDaS9_OT0_ENKUlDpSC_E_clIJNS1_IJS3_EEES4_EEEDaSG_)
$_ZN7cutlass13device_kernelIN5flash19enable_sm80_to_sm89INS1_16FlashAttnBwdSm80INS1_25CollectiveMainloopBwdSm80ILi2ELi2EN4cute5tupleIJNS5_1CILi128EEES8_NS7_ILi64EEEEEENS_10bfloat16_tEfNS_4arch4Sm80ELb1ELb0ELb1ELb0ELb0ELb0ELb0ELb0ELi2ELi4ELi4ELi4ELb0EEENS1_21CollectiveEpilogueBwdISA_SB_SD_Li256ELb0ELb0ELi2EEENS1_25SingleTileBwdLPTSchedulerILb0ELi128ELb0EEEEEEEEEvNT_6ParamsE$_ZZN4cute12filter_tupleINS_5tupleIJNS_1CILi4096EEENS1_IJiiEEEEEEZNS_16flatten_to_tupleIS5_EEDaRKT_EUlRKT_E_EEDaS9_OT0_ENKUlDpSC_E_clIJNS1_IJS3_EEES4_EEEDaSG_:
[----:B------:R-:W-:-:S06]  /*cb50*/  IADD3 R8, R58, -c[0x0][0x20], RZ ;  /* 0x800008003a087a10 */ /* 0x000fcc0007ffe0ff */
[----:B------:R-:W5:Y:S01]  /*cb60*/  LDL R8, [R8] ;  /* 0x0000000008087983 */ /* 0x000f620000100800 */
[----:B------:R-:W-:Y:S02]  /*cb70*/  IADD3 R3, R1, 0x1380, RZ ;  /* 0x0000138001037810 */ /* 0x000fe40007ffe0ff */
[----:B------:R-:W-:Y:S02]  /*cb80*/  IADD3 R2, R58, 0x4, RZ ;  /* 0x000000043a027810 */ /* 0x000fe40007ffe0ff */
[----:B------:R-:W-:Y:S02]  /*cb90*/  IADD3 R3, R3, c[0x0][0x20], RZ ;  /* 0x0000080003037a10 */ /* 0x000fe40007ffe0ff */
[----:B------:R-:W-:Y:S02]  /*cba0*/  MOV R6, 0xcbc0 ;  /* 0x0000cbc000067802 */ /* 0x000fe40000000f00 */
[----:B-----5:R-:W-:Y:S05]  /*cbb0*/  CALL.REL.NOINC `($_ZN7cutlass13device_kernelIN5flash19enable_sm80_to_sm89INS1_16FlashAttnBwdSm80INS1_25CollectiveMainloopBwdSm80ILi2ELi2EN4cute5tupleIJNS5_1CILi128EEES8_NS7_ILi64EEEEEENS_10bfloat16_tEfNS_4arch4Sm80ELb1ELb0ELb1ELb0ELb0ELb0ELb0ELb0ELi2ELi4ELi4ELi4ELb0EEENS1_21CollectiveEpilogueBwdISA_SB_SD_Li256ELb0ELb0ELi2EEENS1_25SingleTileBwdLPTSchedulerILb0ELi128ELb0EEEEEEEEEvNT_6ParamsE$_ZN4cute3eso3ESOILb1ELb0EJNS_1CILi4096EEEiiEEC2ERKS3_RKiS8_) ;  /* 0xffffc41000007944 */ /* 0x020fea0003c3ffff */
[----:B------:R-:W-:-:S04]  /*cbc0*/  MOV R5, 0x0 ;  /* 0x0000000000057802 */ /* 0x000fc80000000f00 */
[----:B------:R-:W-:Y:S05]  /*cbd0*/  RET.REL.NODEC R4 `(_ZN7cutlass13device_kernelIN5flash19enable_sm80_to_sm89INS1_16FlashAttnBwdSm80INS1_25CollectiveMainloopBwdSm80ILi2ELi2EN4cute5tupleIJNS5_1CILi128EEES8_NS7_ILi64EEEEEENS_10bfloat16_tEfNS_4arch4Sm80ELb1ELb0ELb1ELb0ELb0ELb0ELb0ELb0ELi2ELi4ELi4ELi4ELb0EEENS1_21CollectiveEpilogueBwdISA_SB_SD_Li256ELb0ELb0ELi2EEENS1_25SingleTileBwdLPTSchedulerILb0ELi128ELb0EEEEEEEEEvNT_6ParamsE) ;  /* 0xffff342004007950 */ /* 0x000fea0003c3ffff */
        .type           $_ZN7cutlass13device_kernelIN5flash19enable_sm80_to_sm89INS1_16FlashAttnBwdSm80INS1_25CollectiveMainloopBwdSm80ILi2ELi2EN4cute5tupleIJNS5_1CILi128EEES8_NS7_ILi64EEEEEENS_10bfloat16_tEfNS_4arch4Sm80ELb1ELb0ELb1ELb0ELb0ELb0ELb0ELb0ELi2ELi4ELi4ELi4ELb0EEENS1_21CollectiveEpilogueBwdISA_SB_SD_Li256ELb0ELb0ELi2EEENS1_25SingleTileBwdLPTSchedulerILb0ELi128ELb0EEEEEEEEEvNT_6ParamsE$_ZZN4cute12filter_tupleINS_5tupleIJiNS1_IJiNS_1CILi0EEEEEEEEES5_ZNS_6detail9lift_diceIS5_S5_EEDaRKT_RKT0_EUlRKT_RKT0_E_EEDaSA_SD_OT1_ENKUlDpSG_E_clIJNS1_IJiEEES4_EEEDaSN_,@function
        .size           $_ZN7cutlass13device_kernelIN5flash19enable_sm80_to_sm89INS1_16FlashAttnBwdSm80INS1_25CollectiveMainloopBwdSm80ILi2ELi2EN4cute5tupleIJNS5_1CILi128EEES8_NS7_ILi64EEEEEENS_10bfloat16_tEfNS_4arch4Sm80ELb1ELb0ELb1ELb0ELb0ELb0ELb0ELb0ELi2ELi4ELi4ELi4ELb0EEENS1_21CollectiveEpilogueBwdISA_SB_SD_Li256ELb0ELb0ELi2EEENS1_25SingleTileBwdLPTSchedulerILb0ELi128ELb0EEEEEEEEEvNT_6ParamsE$_ZZN4cute12filter_tupleINS_5tupleIJiNS1_IJiNS_1CILi0EEEEEEEEES5_ZNS_6detail9lift_diceIS5_S5_EEDaRKT_RKT0_EUlRKT_RKT0_E_EEDaSA_SD_OT1_ENKUlDpSG_E_clIJNS1_IJiEEES4_EEEDaSN_,($_ZN7cutlass13device_kernelIN5flash19enable_sm80_to_sm89INS1_16FlashAttnBwdSm80INS1_25CollectiveMainloopBwdSm80ILi2ELi2EN4cute5tupleIJNS5_1CILi128EEES8_NS7_ILi64EEEEEENS_10bfloat16_tEfNS_4arch4Sm80ELb1ELb0ELb1ELb0ELb0ELb0ELb0ELb0ELi2ELi4ELi4ELi4ELb0EEENS1_21CollectiveEpilogueBwdISA_SB_SD_Li256ELb0ELb0ELi2EEENS1_25SingleTileBwdLPTSchedulerILb0ELi128ELb0EEEEEEEEEvNT_6ParamsE$_ZZN4cute12filter_tupleINS_5tupleIJiNS_1CILi0EEEEEES4_ZNS_6detail9lift_diceIS4_S4_EEDaRKT_RKT0_EUlRKT_RKT0_E_EEDaS9_SC_OT1_ENKUlDpSF_E_clIJNS1_IJiEEENS1_IJS3_EEEEEEDaSM_ - $_ZN7cutlass13device_kernelIN5flash19enable_sm80_to_sm89INS1_16FlashAttnBwdSm80INS1_25CollectiveMainloopBwdSm80ILi2ELi2EN4cute5tupleIJNS5_1CILi128EEES8_NS7_ILi64EEEEEENS_10bfloat16_tEfNS_4arch4Sm80ELb1ELb0ELb1ELb0ELb0ELb0ELb0ELb0ELi2ELi4ELi4ELi4ELb0EEENS1_21CollectiveEpilogueBwdISA_SB_SD_Li256ELb0ELb0ELi2EEENS1_25SingleTileBwdLPTSchedulerILb0ELi128ELb0EEEEEEEEEvNT_6ParamsE$_ZZN4cute12filter_tupleINS_5tupleIJiNS1_IJiNS_1CILi0EEEEEEEEES5_ZNS_6detail9lift_diceIS5_S5_EEDaRKT_RKT0_EUlRKT_RKT0_E_EEDaSA_SD_OT1_ENKUlDpSG_E_clIJNS1_IJiEEES4_EEEDaSN_)
$_ZN7cutlass13device_kernelIN5flash19enable_sm80_to_sm89INS1_16FlashAttnBwdSm80INS1_25CollectiveMainloopBwdSm80ILi2ELi2EN4cute5tupleIJNS5_1CILi128EEES8_NS7_ILi64EEEEEENS_10bfloat16_tEfNS_4arch4Sm80ELb1ELb0ELb1ELb0ELb0ELb0ELb0ELb0ELi2ELi4ELi4ELi4ELb0EEENS1_21CollectiveEpilogueBwdISA_SB_SD_Li256ELb0ELb0ELi2EEENS1_25SingleTileBwdLPTSchedulerILb0ELi128ELb0EEEEEEEEEvNT_6ParamsE$_ZZN4cute12filter_tupleINS_5tupleIJiNS1_IJiNS_1CILi0EEEEEEEEES5_ZNS_6detail9lift_diceIS5_S5_EEDaRKT_RKT0_EUlRKT_RKT0_E_EEDaSA_SD_OT1_ENKUlDpSG_E_clIJNS1_IJiEEES4_EEEDaSN_:
[----:B------:R-:W-:Y:S02]  /*cbe0*/  IADD3 R6, R1, 0x1684, RZ ;  /* 0x0000168401067810 */ /* 0x000fe40007ffe0ff */
[----:B------:R-:W-:Y:S02]  /*cbf0*/  MOV R10, 0xcc20 ;  /* 0x0000cc20000a7802 */ /* 0x000fe40000000f00 */
[----:B------:R-:W-:Y:S02]  /*cc00*/  IADD3 R6, R6, c[0x0][0x20], RZ ;  /* 0x0000080006067a10 */ /* 0x000fe40007ffe0ff */
[----:B------:R-:W-:Y:S05]  /*cc10*/  CALL.REL.NOINC `($_ZN7cutlass13device_kernelIN5flash19enable_sm80_to_sm89INS1_16FlashAttnBwdSm80INS1_25CollectiveMainloopBwdSm80ILi2ELi2EN4cute5tupleIJNS5_1CILi128EEES8_NS7_ILi64EEEEEENS_10bfloat16_tEfNS_4arch4Sm80ELb1ELb0ELb1ELb0ELb0ELb0ELb0ELb0ELi2ELi4ELi4ELi4ELb0EEENS1_21CollectiveEpilogueBwdISA_SB_SD_Li256ELb0ELb0ELi2EEENS1_25SingleTileBwdLPTSchedulerILb0ELi128ELb0EEEEEEEEEvNT_6ParamsE$_ZN4cute3eso3ESOILb0ELb0EJiiNS_1CILi0EEEEEC2ERKiS6_RKS3_) ;  /* 0xffffaeb000007944 */ /* 0x000fea0003c3ffff */
[----:B-1----:R1:W5:Y:S04]  /*cc20*/  LDL R3, [R1+0x1688] ;  /* 0x0016880001037983 */ /* 0x0023680000100800 */
[----:B------:R1:W5:Y:S01]  /*cc30*/  LDL R5, [R1+0x1684] ;  /* 0x0016840001057983 */ /* 0x0003620000100800 */
[----:B------:R-:W-:Y:S02]  /*cc40*/  MOV R8, R2 ;  /* 0x0000000200087202 */ /* 0x000fe40000000f00 */
[----:B------:R-:W-:-:S04]  /*cc50*/  MOV R9, 0x0 ;  /* 0x0000000000097802 */ /* 0x000fc80000000f00 */
[----:B------:R-:W-:Y:S05]  /*cc60*/  RET.REL.NODEC R8 `(_ZN7cutlass13device_kernelIN5flash19enable_sm80_to_sm89INS1_16FlashAttnBwdSm80INS1_25CollectiveMainloopBwdSm80ILi2ELi2EN4cute5tupleIJNS5_1CILi128EEES8_NS7_ILi64EEEEEENS_10bfloat16_tEfNS_4arch4Sm80ELb1ELb0ELb1ELb0ELb0ELb0ELb0ELb0ELi2ELi4ELi4ELi4ELb0EEENS1_21CollectiveEpilogueBwdISA_SB_SD_Li256ELb0ELb0ELi2EEENS1_25SingleTileBwdLPTSchedulerILb0ELi128ELb0EEEEEEEEEvNT_6ParamsE) ;  /* 0xffff339008007950 */ /* 0x000fea0003c3ffff */
        .type           $_ZN7cutlass13device_kernelIN5flash19enable_sm80_to_sm89INS1_16FlashAttnBwdSm80INS1_25CollectiveMainloopBwdSm80ILi2ELi2EN4cute5tupleIJNS5_1CILi128EEES8_NS7_ILi64EEEEEENS_10bfloat16_tEfNS_4arch4Sm80ELb1ELb0ELb1ELb0ELb0ELb0ELb0ELb0ELi2ELi4ELi4ELi4ELb0EEENS1_21CollectiveEpilogueBwdISA_SB_SD_Li256ELb0ELb0ELi2EEENS1_25SingleTileBwdLPTSchedulerILb0ELi128ELb0EEEEEEEEEvNT_6ParamsE$_ZZN4cute12filter_tupleINS_5tupleIJiNS_1CILi0EEEEEES4_ZNS_6detail9lift_diceIS4_S4_EEDaRKT_RKT0_EUlRKT_RKT0_E_EEDaS9_SC_OT1_ENKUlDpSF_E_clIJNS1_IJiEEENS1_IJS3_EEEEEEDaSM_,@function
        .size           $_ZN7cutlass13device_kernelIN5flash19enable_sm80_to_sm89INS1_16FlashAttnBwdSm80INS1_25CollectiveMainloopBwdSm80ILi2ELi2EN4cute5tupleIJNS5_1CILi128EEES8_NS7_ILi64EEEEEENS_10bfloat16_tEfNS_4arch4Sm80ELb1ELb0ELb1ELb0ELb0ELb0ELb0ELb0ELi2ELi4ELi4ELi4ELb0EEENS1_21CollectiveEpilogueBwdISA_SB_SD_Li256ELb0ELb0ELi2EEENS1_25SingleTileBwdLPTSchedulerILb0ELi128ELb0EEEEEEEEEvNT_6ParamsE$_ZZN4cute12filter_tupleINS_5tupleIJiNS_1CILi0EEEEEES4_ZNS_6detail9lift_diceIS4_S4_EEDaRKT_RKT0_EUlRKT_RKT0_E_EEDaS9_SC_OT1_ENKUlDpSF_E_clIJNS1_IJiEEENS1_IJS3_EEEEEEDaSM_,($_ZN7cutlass13device_kernelIN5flash19enable_sm80_to_sm89INS1_16FlashAttnBwdSm80INS1_25CollectiveMainloopBwdSm80ILi2ELi2EN4cute5tupleIJNS5_1CILi128EEES8_NS7_ILi64EEEEEENS_10bfloat16_tEfNS_4arch4Sm80ELb1ELb0ELb1ELb0ELb0ELb0ELb0ELb0ELi2ELi4ELi4ELi4ELb0EEENS1_21CollectiveEpilogueBwdISA_SB_SD_Li256ELb0ELb0ELi2EEENS1_25SingleTileBwdLPTSchedulerILb0ELi128ELb0EEEEEEEEEvNT_6ParamsE$_ZZN4cute13to_mixed_bitsINS_5tupleIJNS1_IJNS_1CILi4EEENS2_ILi8EEEEEENS2_ILi2EEENS2_ILi1EEEEEENS1_IJNS1_IJNS2_ILi0EEENS2_ILi64EEEEEES9_S9_EEENS1_IJNS1_IJiiEEEiS9_EEEEEDaRKT_RKT0_RKT1_ENKUlDpRKT_E_clIJNS_9MixedBitsILj0ELj448EEENS2_ILj0EEESW_EEEDaSR_ - $_ZN7cutlass13device_kernelIN5flash19enable_sm80_to_sm89INS1_16FlashAttnBwdSm80INS1_25CollectiveMainloopBwdSm80ILi2ELi2EN4cute5tupleIJNS5_1CILi128EEES8_NS7_ILi64EEEEEENS_10bfloat16_tEfNS_4arch4Sm80ELb1ELb0ELb1ELb0ELb0ELb0ELb0ELb0ELi2ELi4ELi4ELi4ELb0EEENS1_21CollectiveEpilogueBwdISA_SB_SD_Li256ELb0ELb0ELi2EEENS1_25SingleTileBwdLPTSchedulerILb0ELi128ELb0EEEEEEEEEvNT_6ParamsE$_ZZN4cute12filter_tupleINS_5tupleIJiNS_1CILi0EEEEEES4_ZNS_6detail9lift_diceIS4_S4_EEDaRKT_RKT0_EUlRKT_RKT0_E_EEDaS9_SC_OT1_ENKUlDpSF_E_clIJNS1_IJiEEENS1_IJS3_EEEEEEDaSM_)
$_ZN7cutlass13device_kernelIN5flash19enable_sm80_to_sm89INS1_16FlashAttnBwdSm80INS1_25CollectiveMainloopBwdSm80ILi2ELi2EN4cute5tupleIJNS5_1CILi128EEES8_NS7_ILi64EEEEEENS_10bfloat16_tEfNS_4arch4Sm80ELb1ELb0ELb1ELb0ELb0ELb0ELb0ELb0ELi2ELi4ELi4ELi4ELb0EEENS1_21CollectiveEpilogueBwdISA_SB_SD_Li256ELb0ELb0ELi2EEENS1_25SingleTileBwdLPTSchedulerILb0ELi128ELb0EEEEEEEEEvNT_6ParamsE$_ZZN4cute12filter_tupleINS_5tupleIJiNS_1CILi0EEEEEES4_ZNS_6detail9lift_diceIS4_S4_EEDaRKT_RKT0_EUlRKT_RKT0_E_EEDaS9_SC_OT1_ENKUlDpSF_E_clIJNS1_IJiEEENS1_IJS3_EEEEEEDaSM_:
[----:B------:R-:W-:Y:S02]  /*cc70*/  IADD3 R2, R1, 0x1684, RZ ;  /* 0x0000168401027810 */ /* 0x000fe40007ffe0ff */
[----:B------:R-:W-:Y:S02]  /*cc80*/  MOV R6, 0xccb0 ;  /* 0x0000ccb000067802 */ /* 0x000fe40000000f00 */
[----:B------:R-:W-:Y:S02]  /*cc90*/  IADD3 R2, R2, c[0x0][0x20], RZ ;  /* 0x0000080002027a10 */ /* 0x000fe40007ffe0ff */
[----:B------:R-:W-:Y:S05]  /*cca0*/  CALL.REL.NOINC `($_ZN7cutlass13device_kernelIN5flash19enable_sm80_to_sm89INS1_16FlashAttnBwdSm80INS1_25CollectiveMainloopBwdSm80ILi2ELi2EN4cute5tupleIJNS5_1CILi128EEES8_NS7_ILi64EEEEEENS_10bfloat16_tEfNS_4arch4Sm80ELb1ELb0ELb1ELb0ELb0ELb0ELb0ELb0ELi2ELi4ELi4ELi4ELb0EEENS1_21CollectiveEpilogueBwdISA_SB_SD_Li256ELb0ELb0ELi2EEENS1_25SingleTileBwdLPTSchedulerILb0ELi128ELb0EEEEEEEEEvNT_6ParamsE$_ZN4cute3eso3ESOILb0ELb1EJiNS_1CILi0EEEEEC2ERKiRKS3_) ;  /* 0xffffb5a000007944 */ /* 0x000fea0003c3ffff */
[----:B-1----:R1:W5:Y:S01]  /*ccb0*/  LDL R2, [R1+0x1684] ;  /* 0x0016840001027983 */ /* 0x0023620000100800 */
[----:B------:R-:W-:Y:S02]  /*ccc0*/  MOV R8, R72 ;  /* 0x0000004800087202 */ /* 0x000fe40000000f00 */
[----:B------:R-:W-:-:S04]  /*ccd0*/  MOV R9, 0x0 ;  /* 0x0000000000097802 */ /* 0x000fc80000000f00 */
[----:B------:R-:W-:Y:S05]  /*cce0*/  RET.REL.NODEC R8 `(_ZN7cutlass13device_kernelIN5flash19enable_sm80_to_sm89INS1_16FlashAttnBwdSm80INS1_25CollectiveMainloopBwdSm80ILi2ELi2EN4cute5tupleIJNS5_1CILi128EEES8_NS7_ILi64EEEEEENS_10bfloat16_tEfNS_4arch4Sm80ELb1ELb0ELb1ELb0ELb0ELb0ELb0ELb0ELi2ELi4ELi4ELi4ELb0EEENS1_21CollectiveEpilogueBwdISA_SB_SD_Li256ELb0ELb0ELi2EEENS1_25SingleTileBwdLPTSchedulerILb0ELi128ELb0EEEEEEEEEvNT_6ParamsE) ;  /* 0xffff331008007950 */ /* 0x000fea0003c3ffff */
        .type           $_ZN7cutlass13device_kernelIN5flash19enable_sm80_to_sm89INS1_16FlashAttnBwdSm80INS1_25CollectiveMainloopBwdSm80ILi2ELi2EN4cute5tupleIJNS5_1CILi128EEES8_NS7_ILi64EEEEEENS_10bfloat16_tEfNS_4arch4Sm80ELb1ELb0ELb1ELb0ELb0ELb0ELb0ELb0ELi2ELi4ELi4ELi4ELb0EEENS1_21CollectiveEpilogueBwdISA_SB_SD_Li256ELb0ELb0ELi2EEENS1_25SingleTileBwdLPTSchedulerILb0ELi128ELb0EEEEEEEEEvNT_6ParamsE$_ZZN4cute13to_mixed_bitsINS_5tupleIJNS1_IJNS_1CILi4EEENS2_ILi8EEEEEENS2_ILi2EEENS2_ILi1EEEEEENS1_IJNS1_IJNS2_ILi0EEENS2_ILi64EEEEEES9_S9_EEENS1_IJNS1_IJiiEEEiS9_EEEEEDaRKT_RKT0_RKT1_ENKUlDpRKT_E_clIJNS_9MixedBitsILj0ELj448EEENS2_ILj0EEESW_EEEDaSR_,@function
        .size           $_ZN7cutlass13device_kernelIN5flash19enable_sm80_to_sm89INS1_16FlashAttnBwdSm80INS1_25CollectiveMainloopBwdSm80ILi2ELi2EN4cute5tupleIJNS5_1CILi128EEES8_NS7_ILi64EEEEEENS_10bfloat16_tEfNS_4arch4Sm80ELb1ELb0ELb1ELb0ELb0ELb0ELb0ELb0ELi2ELi4ELi4ELi4ELb0EEENS1_21CollectiveEpilogueBwdISA_SB_SD_Li256ELb0ELb0ELi2EEENS1_25SingleTileBwdLPTSchedulerILb0ELi128ELb0EEEEEEEEEvNT_6ParamsE$_ZZN4cute13to_mixed_bitsINS_5tupleIJNS1_IJNS_1CILi4EEENS2_ILi8EEEEEENS2_ILi2EEENS2_ILi1EEEEEENS1_IJNS1_IJNS2_ILi0EEENS2_ILi64EEEEEES9_S9_EEENS1_IJNS1_IJiiEEEiS9_EEEEEDaRKT_RKT0_RKT1_ENKUlDpRKT_E_clIJNS_9MixedBitsILj0ELj448EEENS2_ILj0EEESW_EEEDaSR_,($_ZN7cutlass13device_kernelIN5flash19enable_sm80_to_sm89INS1_16FlashAttnBwdSm80INS1_25CollectiveMainloopBwdSm80ILi2ELi2EN4cute5tupleIJNS5_1CILi128EEES8_NS7_ILi64EEEEEENS_10bfloat16_tEfNS_4arch4Sm80ELb1ELb0ELb1ELb0ELb0ELb0ELb0ELb0ELi2ELi4ELi4ELi4ELb0EEENS1_21CollectiveEpilogueBwdISA_SB_SD_Li256ELb0ELb0ELi2EEENS1_25SingleTileBwdLPTSchedulerILb0ELi128ELb0EEEEEEEEEvNT_6ParamsE$_ZZN4cute13to_mixed_bitsINS_5tupleIJNS1_IJNS_1CILi4EEENS2_ILi8EEEEEENS2_ILi2EEENS2_ILi1EEEEEENS1_IJNS1_IJNS2_ILi0EEENS2_ILi64EEEEEES9_S9_EEENS1_IJNS1_IJiiEEEiS9_EEEEEDaRKT_RKT0_RKT1_ENKUlRKT_RKT0_RKT1_E_clIS5_SB_SD_EEDaSQ_ST_SW_ - $_ZN7cutlass13device_kernelIN5flash19enable_sm80_to_sm89INS1_16FlashAttnBwdSm80INS1_25CollectiveMainloopBwdSm80ILi2ELi2EN4cute5tupleIJNS5_1CILi128EEES8_NS7_ILi64EEEEEENS_10bfloat16_tEfNS_4arch4Sm80ELb1ELb0ELb1ELb0ELb0ELb0ELb0ELb0ELi2ELi4ELi4ELi4ELb0EEENS1_21CollectiveEpilogueBwdISA_SB_SD_Li256ELb0ELb0ELi2EEENS1_25SingleTileBwdLPTSchedulerILb0ELi128ELb0EEEEEEEEEvNT_6ParamsE$_ZZN4cute13to_mixed_bitsINS_5tupleIJNS1_IJNS_1CILi4EEENS2_ILi8EEEEEENS2_ILi2EEENS2_ILi1EEEEEENS1_IJNS1_IJNS2_ILi0EEENS2_ILi64EEEEEES9_S9_EEENS1_IJNS1_IJiiEEEiS9_EEEEEDaRKT_RKT0_RKT1_ENKUlDpRKT_E_clIJNS_9MixedBitsILj0ELj448EEENS2_ILj0EEESW_EEEDaSR_)
$_ZN7cutlass13device_kernelIN5flash19enable_sm80_to_sm89INS1_16FlashAttnBwdSm80INS1_25CollectiveMainloopBwdSm80ILi2ELi2EN4cute5tupleIJNS5_1CILi128EEES8_NS7_ILi64EEEEEENS_10bfloat16_tEfNS_4arch4Sm80ELb1ELb0ELb1ELb0ELb0ELb0ELb0ELb0ELi2ELi4ELi4ELi4ELb0EEENS1_21CollectiveEpilogueBwdISA_SB_SD_Li256ELb0ELb0ELi2EEENS1_25SingleTileBwdLPTSchedulerILb0ELi128ELb0EEEEEEEEEvNT_6ParamsE$_ZZN4cute13to_mixed_bitsINS_5tupleIJNS1_IJNS_1CILi4EEENS2_ILi8EEEEEENS2_ILi2EEENS2_ILi1EEEEEENS1_IJNS1_IJNS2_ILi0EEENS2_ILi64EEEEEES9_S9_EEENS1_IJNS1_IJiiEEEiS9_EEEEEDaRKT_RKT0_RKT1_ENKUlDpRKT_E_clIJNS_9MixedBitsILj0ELj448EEENS2_ILj0EEESW_EEEDaSR_:
[----:B------:R-:W-:Y:S02]  /*ccf0*/  MOV R3, 0x0 ;  /* 0x0000000000037802 */ /* 0x000fe40000000f00 */
[----:B------:R-:W-:Y:S02]  /*cd00*/  LOP3.LUT R13, R13, 0x1c0, RZ, 0xc0, !PT ;  /* 0x000001c00d0d7812 */ /* 0x000fe400078ec0ff */
[----:B------:R-:W-:Y:S05]  /*cd10*/  RET.REL.NODEC R2 `(_ZN7cutlass13device_kernelIN5flash19enable_sm80_to_sm89INS1_16FlashAttnBwdSm80INS1_25CollectiveMainloopBwdSm80ILi2ELi2EN4cute5tupleIJNS5_1CILi128EEES8_NS7_ILi64EEEEEENS_10bfloat16_tEfNS_4arch4Sm80ELb1ELb0ELb1ELb0ELb0ELb0ELb0ELb0ELi2ELi4ELi4ELi4ELb0EEENS1_21CollectiveEpilogueBwdISA_SB_SD_Li256ELb0ELb0ELi2EEENS1_25SingleTileBwdLPTSchedulerILb0ELi128ELb0EEEEEEEEEvNT_6ParamsE) ;  /* 0xffff32e002007950 */ /* 0x000fea0003c3ffff */
        .type           $_ZN7cutlass13device_kernelIN5flash19enable_sm80_to_sm89INS1_16FlashAttnBwdSm80INS1_25CollectiveMainloopBwdSm80ILi2ELi2EN4cute5tupleIJNS5_1CILi128EEES8_NS7_ILi64EEEEEENS_10bfloat16_tEfNS_4arch4Sm80ELb1ELb0ELb1ELb0ELb0ELb0ELb0ELb0ELi2ELi4ELi4ELi4ELb0EEENS1_21CollectiveEpilogueBwdISA_SB_SD_Li256ELb0ELb0ELi2EEENS1_25SingleTileBwdLPTSchedulerILb0ELi128ELb0EEEEEEEEEvNT_6ParamsE$_ZZN4cute13to_mixed_bitsINS_5tupleIJNS1_IJNS_1CILi4EEENS2_ILi8EEEEEENS2_ILi2EEENS2_ILi1EEEEEENS1_IJNS1_IJNS2_ILi0EEENS2_ILi64EEEEEES9_S9_EEENS1_IJNS1_IJiiEEEiS9_EEEEEDaRKT_RKT0_RKT1_ENKUlRKT_RKT0_RKT1_E_clIS5_SB_SD_EEDaSQ_ST_SW_,@function
        .size           $_ZN7cutlass13device_kernelIN5flash19enable_sm80_to_sm89INS1_16FlashAttnBwdSm80INS1_25CollectiveMainloopBwdSm80ILi2ELi2EN4cute5tupleIJNS5_1CILi128EEES8_NS7_ILi64EEEEEENS_10bfloat16_tEfNS_4arch4Sm80ELb1ELb0ELb1ELb0ELb0ELb0ELb0ELb0ELi2ELi4ELi4ELi4ELb0EEENS1_21CollectiveEpilogueBwdISA_SB_SD_Li256ELb0ELb0ELi2EEENS1_25SingleTileBwdLPTSchedulerILb0ELi128ELb0EEEEEEEEEvNT_6ParamsE$_ZZN4cute13to_mixed_bitsINS_5tupleIJNS1_IJNS_1CILi4EEENS2_ILi8EEEEEENS2_ILi2EEENS2_ILi1EEEEEENS1_IJNS1_IJNS2_ILi0EEENS2_ILi64EEEEEES9_S9_EEENS1_IJNS1_IJiiEEEiS9_EEEEEDaRKT_RKT0_RKT1_ENKUlRKT_RKT0_RKT1_E_clIS5_SB_SD_EEDaSQ_ST_SW_,($_ZN7cutlass13device_kernelIN5flash19enable_sm80_to_sm89INS1_16FlashAttnBwdSm80INS1_25CollectiveMainloopBwdSm80ILi2ELi2EN4cute5tupleIJNS5_1CILi128EEES8_NS7_ILi64EEEEEENS_10bfloat16_tEfNS_4arch4Sm80ELb1ELb0ELb1ELb0ELb0ELb0ELb0ELb0ELi2ELi4ELi4ELi4ELb0EEENS1_21CollectiveEpilogueBwdISA_SB_SD_Li256ELb0ELb0ELi2EEENS1_25SingleTileBwdLPTSchedulerILb0ELi128ELb0EEEEEEEEEvNT_6ParamsE$_ZZN4cute13to_mixed_bitsINS_5tupleIJNS1_IJNS_1CILi4EEENS2_ILi8EEEEEENS2_ILi2EEENS2_ILi1EEEEEENS1_IJNS1_IJNS2_ILi128EEENS2_ILi0EEEEEES4_SA_EEENS1_IJNS1_IJiiEEEiSA_EEEEEDaRKT_RKT0_RKT1_ENKUlDpRKT_E_clIJNS_9MixedBitsILj0ELj384EEENSU_ILj0ELj8EEENS2_ILj0EEEEEEDaSR_ - $_ZN7cutlass13device_kernelIN5flash19enable_sm80_to_sm89INS1_16FlashAttnBwdSm80INS1_25CollectiveMainloopBwdSm80ILi2ELi2EN4cute5tupleIJNS5_1CILi128EEES8_NS7_ILi64EEEEEENS_10bfloat16_tEfNS_4arch4Sm80ELb1ELb0ELb1ELb0ELb0ELb0ELb0ELb0ELi2ELi4ELi4ELi4ELb0EEENS1_21CollectiveEpilogueBwdISA_SB_SD_Li256ELb0ELb0ELi2EEENS1_25SingleTileBwdLPTSchedulerILb0ELi128ELb0EEEEEEEEEvNT_6ParamsE$_ZZN4cute13to_mixed_bitsINS_5tupleIJNS1_IJNS_1CILi4EEENS2_ILi8EEEEEENS2_ILi2EEENS2_ILi1EEEEEENS1_IJNS1_IJNS2_ILi0EEENS2_ILi64EEEEEES9_S9_EEENS1_IJNS1_IJiiEEEiS9_EEEEEDaRKT_RKT0_RKT1_ENKUlRKT_RKT0_RKT1_E_clIS5_SB_SD_EEDaSQ_ST_SW_)
$_ZN7cutlass13device_kernelIN5flash19enable_sm80_to_sm89INS1_16FlashAttnBwdSm80INS1_25CollectiveMainloopBwdSm80ILi2ELi2EN4cute5tupleIJNS5_1CILi128EEES8_NS7_ILi64EEEEEENS_10bfloat16_tEfNS_4arch4Sm80ELb1ELb0ELb1ELb0ELb0ELb0ELb0ELb0ELi2ELi4ELi4ELi4ELb0EEENS1_21CollectiveEpilogueBwdISA_SB_SD_Li256ELb0ELb0ELi2EEENS1_25SingleTileBwdLPTSchedulerILb0ELi128ELb0EEEEEEEEEvNT_6ParamsE$_ZZN4cute13to_mixed_bitsINS_5tupleIJNS1_IJNS_1CILi4EEENS2_ILi8EEEEEENS2_ILi2EEENS2_ILi1EEEEEENS1_IJNS1_IJNS2_ILi0EEENS2_ILi64EEEEEES9_S9_EEENS1_IJNS1_IJiiEEEiS9_EEEEEDaRKT_RKT0_RKT1_ENKUlRKT_RKT0_RKT1_E_clIS5_SB_SD_EEDaSQ_ST_SW_:
[----:B------:R-:W-:Y:S02]  /*cd20*/  MOV R2, 0xcd40 ;  /* 0x0000cd4000027802 */ /* 0x000fe40000000f00 */
[----:B------:R-:W-:Y:S05]  /*cd30*/  CALL.REL.NOINC `($_ZN7cutlass13device_kernelIN5flash19enable_sm80_to_sm89INS1_16FlashAttnBwdSm80INS1_25CollectiveMainloopBwdSm80ILi2ELi2EN4cute5tupleIJNS5_1CILi128EEES8_NS7_ILi64EEEEEENS_10bfloat16_tEfNS_4arch4Sm80ELb1ELb0ELb1ELb0ELb0ELb0ELb0ELb0ELi2ELi4ELi4ELi4ELb0EEENS1_21CollectiveEpilogueBwdISA_SB_SD_Li256ELb0ELb0ELi2EEENS1_25SingleTileBwdLPTSchedulerILb0ELi128ELb0EEEEEEEEEvNT_6ParamsE$_ZZN4cute13to_mixed_bitsINS_5tupleIJNS_1CILi4EEENS2_ILi8EEEEEENS1_IJNS2_ILi0EEENS2_ILi64EEEEEENS1_IJiiEEEEEDaRKT_RKT0_RKT1_ENKUlRKT_RKT0_RKT1_E_clIS4_S7_iEEDaSL_SO_SR_) ;  /* 0x0000038000007944 */ /* 0x000fea0003c00000 */
[----:B------:R-:W-:Y:S02]  /*cd40*/  MOV R2, 0xcd60 ;  /* 0x0000cd6000027802 */ /* 0x000fe40000000f00 */
[----:B------:R-:W-:Y:S05]  /*cd50*/  CALL.REL.NOINC `($_ZN7cutlass13device_kernelIN5flash19enable_sm80_to_sm89INS1_16FlashAttnBwdSm80INS1_25CollectiveMainloopBwdSm80ILi2ELi2EN4cute5tupleIJNS5_1CILi128EEES8_NS7_ILi64EEEEEENS_10bfloat16_tEfNS_4arch4Sm80ELb1ELb0ELb1ELb0ELb0ELb0ELb0ELb0ELi2ELi4ELi4ELi4ELb0EEENS1_21CollectiveEpilogueBwdISA_SB_SD_Li256ELb0ELb0ELi2EEENS1_25SingleTileBwdLPTSchedulerILb0ELi128ELb0EEEEEEEEEvNT_6ParamsE$_ZZN4cute13to_mixed_bitsINS_5tupleIJNS_1CILi4EEENS2_ILi8EEEEEENS1_IJNS2_ILi0EEENS2_ILi64EEEEEENS1_IJiiEEEEEDaRKT_RKT0_RKT1_ENKUlDpRKT_E_clIJNS2_ILj0EEENS_9MixedBitsILj0ELj448EEEEEEDaSM_) ;  /* 0x0000032000007944 */ /* 0x000fea0003c00000 */
[----:B------:R-:W-:Y:S02]  /*cd60*/  MOV R13, R3 ;  /* 0x00000003000d7202 */ /* 0x000fe40000000f00 */
[----:B------:R-:W-:Y:S02]  /*cd70*/  MOV R2, R6 ;  /* 0x0000000600027202 */ /* 0x000fe40000000f00 */
[----:B------:R-:W-:-:S04]  /*cd80*/  MOV R3, 0x0 ;  /* 0x0000000000037802 */ /* 0x000fc80000000f00 */
[----:B------:R-:W-:Y:S05]  /*cd90*/  RET.REL.NODEC R2 `(_ZN7cutlass13device_kernelIN5flash19enable_sm80_to_sm89INS1_16FlashAttnBwdSm80INS1_25CollectiveMainloopBwdSm80ILi2ELi2EN4cute5tupleIJNS5_1CILi128EEES8_NS7_ILi64EEEEEENS_10bfloat16_tEfNS_4arch4Sm80ELb1ELb0ELb1ELb0ELb0ELb0ELb0ELb0ELi2ELi4ELi4ELi4ELb0EEENS1_21CollectiveEpilogueBwdISA_SB_SD_Li256ELb0ELb0ELi2EEENS1_25SingleTileBwdLPTSchedulerILb0ELi128ELb0EEEEEEEEEvNT_6ParamsE) ;  /* 0xffff326002007950 */ /* 0x000fea0003c3ffff */
        .type           $_ZN7cutlass13device_kernelIN5flash19enable_sm80_to_sm89INS1_16FlashAttnBwdSm80INS1_25CollectiveMainloopBwdSm80ILi2ELi2EN4cute5tupleIJNS5_1CILi128EEES8_NS7_ILi64EEEEEENS_10bfloat16_tEfNS_4arch4Sm80ELb1ELb0ELb1ELb0ELb0ELb0ELb0ELb0ELi2ELi4ELi4ELi4ELb0EEENS1_21CollectiveEpilogueBwdISA_SB_SD_Li256ELb0ELb0ELi2EEENS1_25SingleTileBwdLPTSchedulerILb0ELi128ELb0EEEEEEEEEvNT_6ParamsE$_ZZN4cute13to_mixed_bitsINS_5tupleIJNS1_IJNS_1CILi4EEENS2_ILi8EEEEEENS2_ILi2EEENS2_ILi1EEEEEENS1_IJNS1_IJNS2_ILi128EEENS2_ILi0EEEEEES4_SA_EEENS1_IJNS1_IJiiEEEiSA_EEEEEDaRKT_RKT0_RKT1_ENKUlDpRKT_E_clIJNS_9MixedBitsILj0ELj384EEENSU_ILj0ELj8EEENS2_ILj0EEEEEEDaSR_,@function
        .size           $_ZN7cutlass13device_kernelIN5flash19enable_sm80_to_sm89INS1_16FlashAttnBwdSm80INS1_25CollectiveMainloopBwdSm80ILi2ELi2EN4cute5tupleIJNS5_1CILi128EEES8_NS7_ILi64EEEEEENS_10bfloat16_tEfNS_4arch4Sm80ELb1ELb0ELb1ELb0ELb0ELb0ELb0ELb0ELi2ELi4ELi4ELi4ELb0EEENS1_21CollectiveEpilogueBwdISA_SB_SD_Li256ELb0ELb0ELi2EEENS1_25SingleTileBwdLPTSchedulerILb0ELi128ELb0EEEEEEEEEvNT_6ParamsE$_ZZN4cute13to_mixed_bitsINS_5tupleIJNS1_IJNS_1CILi4EEENS2_ILi8EEEEEENS2_ILi2EEENS2_ILi1EEEEEENS1_IJNS1_IJNS2_ILi128EEENS2_ILi0EEEEEES4_SA_EEENS1_IJNS1_IJiiEEEiSA_EEEEEDaRKT_RKT0_RKT1_ENKUlDpRKT_E_clIJNS_9MixedBitsILj0ELj384EEENSU_ILj0ELj8EEENS2_ILj0EEEEEEDaSR_,($_ZN7cutlass13device_kernelIN5flash19enable_sm80_to_sm89INS1_16FlashAttnBwdSm80INS1_25CollectiveMainloopBwdSm80ILi2ELi2EN4cute5tupleIJNS5_1CILi128EEES8_NS7_ILi64EEEEEENS_10bfloat16_tEfNS_4arch4Sm80ELb1ELb0ELb1ELb0ELb0ELb0ELb0ELb0ELi2ELi4ELi4ELi4ELb0EEENS1_21CollectiveEpilogueBwdISA_SB_SD_Li256ELb0ELb0ELi2EEENS1_25SingleTileBwdLPTSchedulerILb0ELi128ELb0EEEEEEEEEvNT_6ParamsE$_ZZN4cute13to_mixed_bitsINS_5tupleIJNS1_IJNS_1CILi4EEENS2_ILi8EEEEEENS2_ILi2EEENS2_ILi1EEEEEENS1_IJNS1_IJNS2_ILi128EEENS2_ILi0EEEEEES4_SA_EEENS1_IJNS1_IJiiEEEiSA_EEEEEDaRKT_RKT0_RKT1_ENKUlRKT_RKT0_RKT1_E_clIS5_SB_SD_EEDaSQ_ST_SW_ - $_ZN7cutlass13device_kernelIN5flash19enable_sm80_to_sm89INS1_16FlashAttnBwdSm80INS1_25CollectiveMainloopBwdSm80ILi2ELi2EN4cute5tupleIJNS5_1CILi128EEES8_NS7_ILi64EEEEEENS_10bfloat16_tEfNS_4arch4Sm80ELb1ELb0ELb1ELb0ELb0ELb0ELb0ELb0ELi2ELi4ELi4ELi4ELb0EEENS1_21CollectiveEpilogueBwdISA_SB_SD_Li256ELb0ELb0ELi2EEENS1_25SingleTileBwdLPTSchedulerILb0ELi128ELb0EEEEEEEEEvNT_6ParamsE$_ZZN4cute13to_mixed_bitsINS_5tupleIJNS1_IJNS_1CILi4EEENS2_ILi8EEEEEENS2_ILi2EEENS2_ILi1EEEEEENS1_IJNS1_IJNS2_ILi128EEENS2_ILi0EEEEEES4_SA_EEENS1_IJNS1_IJiiEEEiSA_EEEEEDaRKT_RKT0_RKT1_ENKUlDpRKT_E_clIJNS_9MixedBitsILj0ELj384EEENSU_ILj0ELj8EEENS2_ILj0EEEEEEDaSR_)
$_ZN7cutlass13device_kernelIN5flash19enable_sm80_to_sm89INS1_16FlashAttnBwdSm80INS1_25CollectiveMainloopBwdSm80ILi2ELi2EN4cute5tupleIJNS5_1CILi128EEES8_NS7_ILi64EEEEEENS_10bfloat16_tEfNS_4arch4Sm80ELb1ELb0ELb1ELb0ELb0ELb0ELb0ELb0ELi2ELi4ELi4ELi4ELb0EEENS1_21CollectiveEpilogueBwdISA_SB_SD_Li256ELb0ELb0ELi2EEENS1_25SingleTileBwdLPTSchedulerILb0ELi128ELb0EEEEEEEEEvNT_6ParamsE$_ZZN4cute13to_mixed_bitsINS_5tupleIJNS1_IJNS_1CILi4EEENS2_ILi8EEEEEENS2_ILi2EEENS2_ILi1EEEEEENS1_IJNS1_IJNS2_ILi128EEENS2_ILi0EEEEEES4_SA_EEENS1_IJNS1_IJiiEEEiSA_EEEEEDaRKT_RKT0_RKT1_ENKUlDpRKT_E_clIJNS_9MixedBitsILj0ELj384EEENSU_ILj0ELj8EEENS2_ILj0EEEEEEDaSR_:
[----:B------:R-:W-:-:S04]  /*cda0*/  LOP3.LUT R6, R5, 0x8, RZ, 0xc0, !PT ;  /* 0x0000000805067812 */ /* 0x000fc800078ec0ff */
[----:B------:R-:W-:Y:S01]  /*cdb0*/  LOP3.LUT R11, R6, 0x188, R3, 0x78, !PT ;  /* 0x00000188060b7812 */ /* 0x000fe200078e7803 */
[----:B------:R-:W-:-:S04]  /*cdc0*/  IMAD.MOV.U32 R3, RZ, RZ, 0x0 ;  /* 0x00000000ff037424 */ /* 0x000fc800078e00ff */
[----:B------:R-:W-:Y:S05]  /*cdd0*/  RET.REL.NODEC R2 `(_ZN7cutlass13device_kernelIN5flash19enable_sm80_to_sm89INS1_16FlashAttnBwdSm80INS1_25CollectiveMainloopBwdSm80ILi2ELi2EN4cute5tupleIJNS5_1CILi128EEES8_NS7_ILi64EEEEEENS_10bfloat16_tEfNS_4arch4Sm80ELb1ELb0ELb1ELb0ELb0ELb0ELb0ELb0ELi2ELi4ELi4ELi4ELb0EEENS1_21CollectiveEpilogueBwdISA_SB_SD_Li256ELb0ELb0ELi2EEENS1_25SingleTileBwdLPTSchedulerILb0ELi128ELb0EEEEEEEEEvNT_6ParamsE) ;  /* 0xffff322002007950 */ /* 0x000fea0003c3ffff */
        .type           $_ZN7cutlass13device_kernelIN5flash19enable_sm80_to_sm89INS1_16FlashAttnBwdSm80INS1_25CollectiveMainloopBwdSm80ILi2ELi2EN4cute5tupleIJNS5_1CILi128EEES8_NS7_ILi64EEEEEENS_10bfloat16_tEfNS_4arch4Sm80ELb1ELb0ELb1ELb0ELb0ELb0ELb0ELb0ELi2ELi4ELi4ELi4ELb0EEENS1_21CollectiveEpilogueBwdISA_SB_SD_Li256ELb0ELb0ELi2EEENS1_25SingleTileBwdLPTSchedulerILb0ELi128ELb0EEEEEEEEEvNT_6ParamsE$_ZZN4cute13to_mixed_bitsINS_5tupleIJNS1_IJNS_1CILi4EEENS2_ILi8EEEEEENS2_ILi2EEENS2_ILi1EEEEEENS1_IJNS1_IJNS2_ILi128EEENS2_ILi0EEEEEES4_SA_EEENS1_IJNS1_IJiiEEEiSA_EEEEEDaRKT_RKT0_RKT1_ENKUlRKT_RKT0_RKT1_E_clIS5_SB_SD_EEDaSQ_ST_SW_,@function
        .size           $_ZN7cutlass13device_kernelIN5flash19enable_sm80_to_sm89INS1_16FlashAttnBwdSm80INS1_25CollectiveMainloopBwdSm80ILi2ELi2EN4cute5tupleIJNS5_1CILi128EEES8_NS7_ILi64EEEEEENS_10bfloat16_tEfNS_4arch4Sm80ELb1ELb0ELb1ELb0ELb0ELb0ELb0ELb0ELi2ELi4ELi4ELi4ELb0EEENS1_21CollectiveEpilogueBwdISA_SB_SD_Li256ELb0ELb0ELi2EEENS1_25SingleTileBwdLPTSchedulerILb0ELi128ELb0EEEEEEEEEvNT_6ParamsE$_ZZN4cute13to_mixed_bitsINS_5tupleIJNS1_IJNS_1CILi4EEENS2_ILi8EEEEEENS2_ILi2EEENS2_ILi1EEEEEENS1_IJNS1_IJNS2_ILi128EEENS2_ILi0EEEEEES4_SA_EEENS1_IJNS1_IJiiEEEiSA_EEEEEDaRKT_RKT0_RKT1_ENKUlRKT_RKT0_RKT1_E_clIS5_SB_SD_EEDaSQ_ST_SW_,($_ZN7cutlass13device_kernelIN5flash19enable_sm80_to_sm89INS1_16FlashAttnBwdSm80INS1_25CollectiveMainloopBwdSm80ILi2ELi2EN4cute5tupleIJNS5_1CILi128EEES8_NS7_ILi64EEEEEENS_10bfloat16_tEfNS_4arch4Sm80ELb1ELb0ELb1ELb0ELb0ELb0ELb0ELb0ELi2ELi4ELi4ELi4ELb0EEENS1_21CollectiveEpilogueBwdISA_SB_SD_Li256ELb0ELb0ELi2EEENS1_25SingleTileBwdLPTSchedulerILb0ELi128ELb0EEEEEEEEEvNT_6ParamsE$_ZZN4cute13to_mixed_bitsINS_5tupleIJNS1_IJNS_1CILi4EEENS2_ILi8EEEEEENS2_ILi2EEENS2_ILi1EEEEEENS1_IJNS1_IJNS2_ILi128EEENS2_ILi0EEEEEES4_SA_EEENS1_IJNS1_IJiiEEEiSA_EEEEEDaRKT_RKT0_RKT1_ENKUlRKT_RKT0_RKT1_E_clIS6_S4_iEEDaSQ_ST_SW_ - $_ZN7cutlass13device_kernelIN5flash19enable_sm80_to_sm89INS1_16FlashAttnBwdSm80INS1_25CollectiveMainloopBwdSm80ILi2ELi2EN4cute5tupleIJNS5_1CILi128EEES8_NS7_ILi64EEEEEENS_10bfloat16_tEfNS_4arch4Sm80ELb1ELb0ELb1ELb0ELb0ELb0ELb0ELb0ELi2ELi4ELi4ELi4ELb0EEENS1_21CollectiveEpilogueBwdISA_SB_SD_Li256ELb0ELb0ELi2EEENS1_25SingleTileBwdLPTSchedulerILb0ELi128ELb0EEEEEEEEEvNT_6ParamsE$_ZZN4cute13to_mixed_bitsINS_5tupleIJNS1_IJNS_1CILi4EEENS2_ILi8EEEEEENS2_ILi2EEENS2_ILi1EEEEEENS1_IJNS1_IJNS2_ILi128EEENS2_ILi0EEEEEES4_SA_EEENS1_IJNS1_IJiiEEEiSA_EEEEEDaRKT_RKT0_RKT1_ENKUlRKT_RKT0_RKT1_E_clIS5_SB_SD_EEDaSQ_ST_SW_)
$_ZN7cutlass13device_kernelIN5flash19enable_sm80_to_sm89INS1_16FlashAttnBwdSm80INS1_25CollectiveMainloopBwdSm80ILi2ELi2EN4cute5tupleIJNS5_1CILi128EEES8_NS7_ILi64EEEEEENS_10bfloat16_tEfNS_4arch4Sm80ELb1ELb0ELb1ELb0ELb0ELb0ELb0ELb0ELi2ELi4ELi4ELi4ELb0EEENS1_21CollectiveEpilogueBwdISA_SB_SD_Li256ELb0ELb0ELi2EEENS1_25SingleTileBwdLPTSchedulerILb0ELi128ELb0EEEEEEEEEvNT_6ParamsE$_ZZN4cute13to_mixed_bitsINS_5tupleIJNS1_IJNS_1CILi4EEENS2_ILi8EEEEEENS2_ILi2EEENS2_ILi1EEEEEENS1_IJNS1_IJNS2_ILi128EEENS2_ILi0EEEEEES4_SA_EEENS1_IJNS1_IJiiEEEiSA_EEEEEDaRKT_RKT0_RKT1_ENKUlRKT_RKT0_RKT1_E_clIS5_SB_SD_EEDaSQ_ST_SW_:
[----:B------:R-:W-:Y:S02]  /*cde0*/  MOV R3, R2 ;  /* 0x0000000200037202 */ /* 0x000fe40000000f00 */
[----:B------:R-:W-:Y:S02]  /*cdf0*/  MOV R2, 0xce10 ;  /* 0x0000ce1000027802 */ /* 0x000fe40000000f00 */
[----:B------:R-:W-:Y:S05]  /*ce00*/  CALL.REL.NOINC `($_ZN7cutlass13device_kernelIN5flash19enable_sm80_to_sm89INS1_16FlashAttnBwdSm80INS1_25CollectiveMainloopBwdSm80ILi2ELi2EN4cute5tupleIJNS5_1CILi128EEES8_NS7_ILi64EEEEEENS_10bfloat16_tEfNS_4arch4Sm80ELb1ELb0ELb1ELb0ELb0ELb0ELb0ELb0ELi2ELi4ELi4ELi4ELb0EEENS1_21CollectiveEpilogueBwdISA_SB_SD_Li256ELb0ELb0ELi2EEENS1_25SingleTileBwdLPTSchedulerILb0ELi128ELb0EEEEEEEEEvNT_6ParamsE$_ZZN4cute13to_mixed_bitsINS_5tupleIJNS_1CILi4EEENS2_ILi8EEEEEENS1_IJNS2_ILi128EEENS2_ILi0EEEEEENS1_IJiiEEEEEDaRKT_RKT0_RKT1_ENKUlRKT_RKT0_RKT1_E_clIS3_S6_iEEDaSL_SO_SR_) ;  /* 0x0000034000007944 */ /* 0x000fea0003c00000 */
[----:B------:R-:W-:Y:S02]  /*ce10*/  MOV R2, 0xce30 ;  /* 0x0000ce3000027802 */ /* 0x000fe40000000f00 */
[----:B------:R-:W-:Y:S05]  /*ce20*/  CALL.REL.NOINC `($_ZN7cutlass13device_kernelIN5flash19enable_sm80_to_sm89INS1_16FlashAttnBwdSm80INS1_25CollectiveMainloopBwdSm80ILi2ELi2EN4cute5tupleIJNS5_1CILi128EEES8_NS7_ILi64EEEEEENS_10bfloat16_tEfNS_4arch4Sm80ELb1ELb0ELb1ELb0ELb0ELb0ELb0ELb0ELi2ELi4ELi4ELi4ELb0EEENS1_21CollectiveEpilogueBwdISA_SB_SD_Li256ELb0ELb0ELi2EEENS1_25SingleTileBwdLPTSchedulerILb0ELi128ELb0EEEEEEEEEvNT_6ParamsE$_ZZN4cute13to_mixed_bitsINS_5tupleIJNS_1CILi4EEENS2_ILi8EEEEEENS1_IJNS2_ILi128EEENS2_ILi0EEEEEENS1_IJiiEEEEEDaRKT_RKT0_RKT1_ENKUlDpRKT_E_clIJNS_9MixedBitsILj0ELj384EEENS2_ILj0EEEEEEDaSM_) ;  /* 0x000002e000007944 */ /* 0x000fea0003c00000 */
[----:B------:R-:W-:Y:S02]  /*ce30*/  MOV R8, R6 ;  /* 0x0000000600087202 */ /* 0x000fe40000000f00 */
[----:B------:R-:W-:-:S04]  /*ce40*/  MOV R9, 0x0 ;  /* 0x0000000000097802 */ /* 0x000fc80000000f00 */
[----:B------:R-:W-:Y:S05]  /*ce50*/  RET.REL.NODEC R8 `(_ZN7cutlass13device_kernelIN5flash19enable_sm80_to_sm89INS1_16FlashAttnBwdSm80INS1_25CollectiveMainloopBwdSm80ILi2ELi2EN4cute5tupleIJNS5_1CILi128EEES8_NS7_ILi64EEEEEENS_10bfloat16_tEfNS_4arch4Sm80ELb1ELb0ELb1ELb0ELb0ELb0ELb0ELb0ELi2ELi4ELi4ELi4ELb0EEENS1_21CollectiveEpilogueBwdISA_SB_SD_Li256ELb0ELb0ELi2EEENS1_25SingleTileBwdLPTSchedulerILb0ELi128ELb0EEEEEEEEEvNT_6ParamsE) ;  /* 0xffff31a008007950 */ /* 0x000fea0003c3ffff */
        .type           $_ZN7cutlass13device_kernelIN5flash19enable_sm80_to_sm89INS1_16FlashAttnBwdSm80INS1_25CollectiveMainloopBwdSm80ILi2ELi2EN4cute5tupleIJNS5_1CILi128EEES8_NS7_ILi64EEEEEENS_10bfloat16_tEfNS_4arch4Sm80ELb1ELb0ELb1ELb0ELb0ELb0ELb0ELb0ELi2ELi4ELi4ELi4ELb0EEENS1_21CollectiveEpilogueBwdISA_SB_SD_Li256ELb0ELb0ELi2EEENS1_25SingleTileBwdLPTSchedulerILb0ELi128ELb0EEEEEEEEEvNT_6ParamsE$_ZZN4cute13to_mixed_bitsINS_5tupleIJNS1_IJNS_1CILi4EEENS2_ILi8EEEEEENS2_ILi2EEENS2_ILi1EEEEEENS1_IJNS1_IJNS2_ILi128EEENS2_ILi0EEEEEES4_SA_EEENS1_IJNS1_IJiiEEEiSA_EEEEEDaRKT_RKT0_RKT1_ENKUlRKT_RKT0_RKT1_E_clIS6_S4_iEEDaSQ_ST_SW_,@function
        .size           $_ZN7cutlass13device_kernelIN5flash19enable_sm80_to_sm89INS1_16FlashAttnBwdSm80INS1_25CollectiveMainloopBwdSm80ILi2ELi2EN4cute5tupleIJNS5_1CILi128EEES8_NS7_ILi64EEEEEENS_10bfloat16_tEfNS_4arch4Sm80ELb1ELb0ELb1ELb0ELb0ELb0ELb0ELb0ELi2ELi4ELi4ELi4ELb0EEENS1_21CollectiveEpilogueBwdISA_SB_SD_Li256ELb0ELb0ELi2EEENS1_25SingleTileBwdLPTSchedulerILb0ELi128ELb0EEEEEEEEEvNT_6ParamsE$_ZZN4cute13to_mixed_bitsINS_5tupleIJNS1_IJNS_1CILi4EEENS2_ILi8EEEEEENS2_ILi2EEENS2_ILi1EEEEEENS1_IJNS1_IJNS2_ILi128EEENS2_ILi0EEEEEES4_SA_EEENS1_IJNS1_IJiiEEEiSA_EEEEEDaRKT_RKT0_RKT1_ENKUlRKT_RKT0_RKT1_E_clIS6_S4_iEEDaSQ_ST_SW_,($_ZN7cutlass13device_kernelIN5flash19enable_sm80_to_sm89INS1_16FlashAttnBwdSm80INS1_25CollectiveMainloopBwdSm80ILi2ELi2EN4cute5tupleIJNS5_1CILi128EEES8_NS7_ILi64EEEEEENS_10bfloat16_tEfNS_4arch4Sm80ELb1ELb0ELb1ELb0ELb0ELb0ELb0ELb0ELi2ELi4ELi4ELi4ELb0EEENS1_21CollectiveEpilogueBwdISA_SB_SD_Li256ELb0ELb0ELi2EEENS1_25SingleTileBwdLPTSchedulerILb0ELi128ELb0EEEEEEEEEvNT_6ParamsE$_ZZN4cute13to_mixed_bitsINS_5tupleIJNS1_IJNS_1CILi4EEENS2_ILi8EEEEEES3_NS2_ILi1EEEEEENS1_IJNS1_IJNS2_ILi0EEENS2_ILi64EEEEEES8_S8_EEENS1_IJNS1_IJiiEEEiS8_EEEEEDaRKT_RKT0_RKT1_ENKUlDpRKT_E_clIJNS_9MixedBitsILj0ELj448EEENS2_ILj0EEESV_EEEDaSQ_ - $_ZN7cutlass13device_kernelIN5flash19enable_sm80_to_sm89INS1_16FlashAttnBwdSm80INS1_25CollectiveMainloopBwdSm80ILi2ELi2EN4cute5tupleIJNS5_1CILi128EEES8_NS7_ILi64EEEEEENS_10bfloat16_tEfNS_4arch4Sm80ELb1ELb0ELb1ELb0ELb0ELb0ELb0ELb0ELi2ELi4ELi4ELi4ELb0EEENS1_21CollectiveEpilogueBwdISA_SB_SD_Li256ELb0ELb0ELi2EEENS1_25SingleTileBwdLPTSchedulerILb0ELi128ELb0EEEEEEEEEvNT_6ParamsE$_ZZN4cute13to_mixed_bitsINS_5tupleIJNS1_IJNS_1CILi4EEENS2_ILi8EEEEEENS2_ILi2EEENS2_ILi1EEEEEENS1_IJNS1_IJNS2_ILi128EEENS2_ILi0EEEEEES4_SA_EEENS1_IJNS1_IJiiEEEiSA_EEEEEDaRKT_RKT0_RKT1_ENKUlRKT_RKT0_RKT1_E_clIS6_S4_iEEDaSQ_ST_SW_)
$_ZN7cutlass13device_kernelIN5flash19enable_sm80_to_sm89INS1_16FlashAttnBwdSm80INS1_25CollectiveMainloopBwdSm80ILi2ELi2EN4cute5tupleIJNS5_1CILi128EEES8_NS7_ILi64EEEEEENS_10bfloat16_tEfNS_4arch4Sm80ELb1ELb0ELb1ELb0ELb0ELb0ELb0ELb0ELi2ELi4ELi4ELi4ELb0EEENS1_21CollectiveEpilogueBwdISA_SB_SD_Li256ELb0ELb0ELi2EEENS1_25SingleTileBwdLPTSchedulerILb0ELi128ELb0EEEEEEEEEvNT_6ParamsE$_ZZN4cute13to_mixed_bitsINS_5tupleIJNS1_IJNS_1CILi4EEENS2_ILi8EEEEEENS2_ILi2EEENS2_ILi1EEEEEENS1_IJNS1_IJNS2_ILi128EEENS2_ILi0EEEEEES4_SA_EEENS1_IJNS1_IJiiEEEiSA_EEEEEDaRKT_RKT0_RKT1_ENKUlRKT_RKT0_RKT1_E_clIS6_S4_iEEDaSQ_ST_SW_:
[----:B------:R-:W-:Y:S01]  /*ce60*/  MOV R8, R6 ;  /* 0x0000000600087202 */ /* 0x000fe20000000f00 */
[----:B------:R-:W-:Y:S02]  /*ce70*/  IMAD.MOV.U32 R9, RZ, RZ, 0x0 ;  /* 0x00000000ff097424 */ /* 0x000fe400078e00ff */
[----:B------:R-:W-:-:S05]  /*ce80*/  IMAD.SHL.U32 R2, R34, 0x8, RZ ;  /* 0x0000000822027824 */ /* 0x000fca00078e00ff */
[----:B------:R-:W-:Y:S01]  /*ce90*/  LOP3.LUT R2, R2, 0x8, RZ, 0xc0, !PT ;  /* 0x0000000802027812 */ /* 0x000fe200078ec0ff */
[----:B------:R-:W-:Y:S06]  /*cea0*/  RET.REL.NODEC R8 `(_ZN7cutlass13device_kernelIN5flash19enable_sm80_to_sm89INS1_16FlashAttnBwdSm80INS1_25CollectiveMainloopBwdSm80ILi2ELi2EN4cute5tupleIJNS5_1CILi128EEES8_NS7_ILi64EEEEEENS_10bfloat16_tEfNS_4arch4Sm80ELb1ELb0ELb1ELb0ELb0ELb0ELb0ELb0ELi2ELi4ELi4ELi4ELb0EEENS1_21CollectiveEpilogueBwdISA_SB_SD_Li256ELb0ELb0ELi2EEENS1_25SingleTileBwdLPTSchedulerILb0ELi128ELb0EEEEEEEEEvNT_6ParamsE) ;  /* 0xffff315008007950 */ /* 0x000fec0003c3ffff */
        .type           $_ZN7cutlass13device_kernelIN5flash19enable_sm80_to_sm89INS1_16FlashAttnBwdSm80INS1_25CollectiveMainloopBwdSm80ILi2ELi2EN4cute5tupleIJNS5_1CILi128EEES8_NS7_ILi64EEEEEENS_10bfloat16_tEfNS_4arch4Sm80ELb1ELb0ELb1ELb0ELb0ELb0ELb0ELb0ELi2ELi4ELi4ELi4ELb0EEENS1_21CollectiveEpilogueBwdISA_SB_SD_Li256ELb0ELb0ELi2EEENS1_25SingleTileBwdLPTSchedulerILb0ELi128ELb0EEEEEEEEEvNT_6ParamsE$_ZZN4cute13to_mixed_bitsINS_5tupleIJNS1_IJNS_1CILi4EEENS2_ILi8EEEEEES3_NS2_ILi1EEEEEENS1_IJNS1_IJNS2_ILi0EEENS2_ILi64EEEEEES8_S8_EEENS1_IJNS1_IJiiEEEiS8_EEEEEDaRKT_RKT0_RKT1_ENKUlDpRKT_E_clIJNS_9MixedBitsILj0ELj448EEENS2_ILj0EEESV_EEEDaSQ_,@function
        .size           $_ZN7cutlass13device_kernelIN5flash19enable_sm80_to_sm89INS1_16FlashAttnBwdSm80INS1_25CollectiveMainloopBwdSm80ILi2ELi2EN4cute5tupleIJNS5_1CILi128EEES8_NS7_ILi64EEEEEENS_10bfloat16_tEfNS_4arch4Sm80ELb1ELb0ELb1ELb0ELb0ELb0ELb0ELb0ELi2ELi4ELi4ELi4ELb0EEENS1_21CollectiveEpilogueBwdISA_SB_SD_Li256ELb0ELb0ELi2EEENS1_25SingleTileBwdLPTSchedulerILb0ELi128ELb0EEEEEEEEEvNT_6ParamsE$_ZZN4cute13to_mixed_bitsINS_5tupleIJNS1_IJNS_1CILi4EEENS2_ILi8EEEEEES3_NS2_ILi1EEEEEENS1_IJNS1_IJNS2_ILi0EEENS2_ILi64EEEEEES8_S8_EEENS1_IJNS1_IJiiEEEiS8_EEEEEDaRKT_RKT0_RKT1_ENKUlDpRKT_E_clIJNS_9MixedBitsILj0ELj448EEENS2_ILj0EEESV_EEEDaSQ_,($_ZN7cutlass13device_kernelIN5flash19enable_sm80_to_sm89INS1_16FlashAttnBwdSm80INS1_25CollectiveMainloopBwdSm80ILi2ELi2EN4cute5tupleIJNS5_1CILi128EEES8_NS7_ILi64EEEEEENS_10bfloat16_tEfNS_4arch4Sm80ELb1ELb0ELb1ELb0ELb0ELb0ELb0ELb0ELi2ELi4ELi4ELi4ELb0EEENS1_21CollectiveEpilogueBwdISA_SB_SD_Li256ELb0ELb0ELi2EEENS1_25SingleTileBwdLPTSchedulerILb0ELi128ELb0EEEEEEEEEvNT_6ParamsE$_ZZN4cute13to_mixed_bitsINS_5tupleIJNS1_IJNS_1CILi4EEENS2_ILi8EEEEEES3_NS2_ILi1EEEEEENS1_IJNS1_IJNS2_ILi0EEENS2_ILi64EEEEEES8_S8_EEENS1_IJNS1_IJiiEEEiS8_EEEEEDaRKT_RKT0_RKT1_ENKUlRKT_RKT0_RKT1_E_clIS5_SA_SC_EEDaSP_SS_SV_ - $_ZN7cutlass13device_kernelIN5flash19enable_sm80_to_sm89INS1_16FlashAttnBwdSm80INS1_25CollectiveMainloopBwdSm80ILi2ELi2EN4cute5tupleIJNS5_1CILi128EEES8_NS7_ILi64EEEEEENS_10bfloat16_tEfNS_4arch4Sm80ELb1ELb0ELb1ELb0ELb0ELb0ELb0ELb0ELi2ELi4ELi4ELi4ELb0EEENS1_21CollectiveEpilogueBwdISA_SB_SD_Li256ELb0ELb0ELi2EEENS1_25SingleTileBwdLPTSchedulerILb0ELi128ELb0EEEEEEEEEvNT_6ParamsE$_ZZN4cute13to_mixed_bitsINS_5tupleIJNS1_IJNS_1CILi4EEENS2_ILi8EEEEEES3_NS2_ILi1EEEEEENS1_IJNS1_IJNS2_ILi0EEENS2_ILi64EEEEEES8_S8_EEENS1_IJNS1_IJiiEEEiS8_EEEEEDaRKT_RKT0_RKT1_ENKUlDpRKT_E_clIJNS_9MixedBitsILj0ELj448EEENS2_ILj0EEESV_EEEDaSQ_)
$_ZN7cutlass13device_kernelIN5flash19enable_sm80_to_sm89INS1_16FlashAttnBwdSm80INS1_25CollectiveMainloopBwdSm80ILi2ELi2EN4cute5tupleIJNS5_1CILi128EEES8_NS7_ILi64EEEEEENS_10bfloat16_tEfNS_4arch4Sm80ELb1ELb0ELb1ELb0ELb0ELb0ELb0ELb0ELi2ELi4ELi4ELi4ELb0EEENS1_21CollectiveEpilogueBwdISA_SB_SD_Li256ELb0ELb0ELi2EEENS1_25SingleTileBwdLPTSchedulerILb0ELi128ELb0EEEEEEEEEvNT_6ParamsE$_ZZN4cute13to_mixed_bitsINS_5tupleIJNS1_IJNS_1CILi4EEENS2_ILi8EEEEEES3_NS2_ILi1EEEEEENS1_IJNS1_IJNS2_ILi0EEENS2_ILi64EEEEEES8_S8_EEENS1_IJNS1_IJiiEEEiS8_EEEEEDaRKT_RKT0_RKT1_ENKUlDpRKT_E_clIJNS_9MixedBitsILj0ELj448EEENS2_ILj0EEESV_EEEDaSQ_:
[----:B------:R-:W-:Y:S02]  /*ceb0*/  MOV R3, 0x0 ;  /* 0x0000000000037802 */ /* 0x000fe40000000f00 */
[----:B------:R-:W-:Y:S02]  /*cec0*/  LOP3.LUT R13, R13, 0x1c0, RZ, 0xc0, !PT ;  /* 0x000001c00d0d7812 */ /* 0x000fe400078ec0ff */
[----:B------:R-:W-:Y:S05]  /*ced0*/  RET.REL.NODEC R2 `(_ZN7cutlass13device_kernelIN5flash19enable_sm80_to_sm89INS1_16FlashAttnBwdSm80INS1_25CollectiveMainloopBwdSm80ILi2ELi2EN4cute5tupleIJNS5_1CILi128EEES8_NS7_ILi64EEEEEENS_10bfloat16_tEfNS_4arch4Sm80ELb1ELb0ELb1ELb0ELb0ELb0ELb0ELb0ELi2ELi4ELi4ELi4ELb0EEENS1_21CollectiveEpilogueBwdISA_SB_SD_Li256ELb0ELb0ELi2EEENS1_25SingleTileBwdLPTSchedulerILb0ELi128ELb0EEEEEEEEEvNT_6ParamsE) ;  /* 0xffff312002007950 */ /* 0x000fea0003c3ffff */
        .type           $_ZN7cutlass13device_kernelIN5flash19enable_sm80_to_sm89INS1_16FlashAttnBwdSm80INS1_25CollectiveMainloopBwdSm80ILi2ELi2EN4cute5tupleIJNS5_1CILi128EEES8_NS7_ILi64EEEEEENS_10bfloat16_tEfNS_4arch4Sm80ELb1ELb0ELb1ELb0ELb0ELb0ELb0ELb0ELi2ELi4ELi4ELi4ELb0EEENS1_21CollectiveEpilogueBwdISA_SB_SD_Li256ELb0ELb0ELi2EEENS1_25SingleTileBwdLPTSchedulerILb0ELi128ELb0EEEEEEEEEvNT_6ParamsE$_ZZN4cute13to_mixed_bitsINS_5tupleIJNS1_IJNS_1CILi4EEENS2_ILi8EEEEEES3_NS2_ILi1EEEEEENS1_IJNS1_IJNS2_ILi0EEENS2_ILi64EEEEEES8_S8_EEENS1_IJNS1_IJiiEEEiS8_EEEEEDaRKT_RKT0_RKT1_ENKUlRKT_RKT0_RKT1_E_clIS5_SA_SC_EEDaSP_SS_SV_,@function
        .size           $_ZN7cutlass13device_kernelIN5flash19enable_sm80_to_sm89INS1_16FlashAttnBwdSm80INS1_25CollectiveMainloopBwdSm80ILi2ELi2EN4cute5tupleIJNS5_1CILi128EEES8_NS7_ILi64EEEEEENS_10bfloat16_tEfNS_4arch4Sm80ELb1ELb0ELb1ELb0ELb0ELb0ELb0ELb0ELi2ELi4ELi4ELi4ELb0EEENS1_21CollectiveEpilogueBwdISA_SB_SD_Li256ELb0ELb0ELi2EEENS1_25SingleTileBwdLPTSchedulerILb0ELi128ELb0EEEEEEEEEvNT_6ParamsE$_ZZN4cute13to_mixed_bitsINS_5tupleIJNS1_IJNS_1CILi4EEENS2_ILi8EEEEEES3_NS2_ILi1EEEEEENS1_IJNS1_IJNS2_ILi0EEENS2_ILi64EEEEEES8_S8_EEENS1_IJNS1_IJiiEEEiS8_EEEEEDaRKT_RKT0_RKT1_ENKUlRKT_RKT0_RKT1_E_clIS5_SA_SC_EEDaSP_SS_SV_,($_ZN7cutlass13device_kernelIN5flash19enable_sm80_to_sm89INS1_16FlashAttnBwdSm80INS1_25CollectiveMainloopBwdSm80ILi2ELi2EN4cute5tupleIJNS5_1CILi128EEES8_NS7_ILi64EEEEEENS_10bfloat16_tEfNS_4arch4Sm80ELb1ELb0ELb1ELb0ELb0ELb0ELb0ELb0ELi2ELi4ELi4ELi4ELb0EEENS1_21CollectiveEpilogueBwdISA_SB_SD_Li256ELb0ELb0ELi2EEENS1_25SingleTileBwdLPTSchedulerILb0ELi128ELb0EEEEEEEEEvNT_6ParamsE$_ZZN4cute13to_mixed_bitsINS_5tupleIJNS1_IJNS_1CILi4EEENS2_ILi8EEEEEES3_NS2_ILi1EEEEEENS1_IJNS1_IJNS2_ILi128EEENS2_ILi0EEEEEENS2_ILi16EEES9_EEENS1_IJNS1_IJiiEEEiS9_EEEEEDaRKT_RKT0_RKT1_ENKUlDpRKT_E_clIJNS_9MixedBitsILj0ELj384EEENSU_ILj0ELj48EEENS2_ILj0EEEEEEDaSR_ - $_ZN7cutlass13device_kernelIN5flash19enable_sm80_to_sm89INS1_16FlashAttnBwdSm80INS1_25CollectiveMainloopBwdSm80ILi2ELi2EN4cute5tupleIJNS5_1CILi128EEES8_NS7_ILi64EEEEEENS_10bfloat16_tEfNS_4arch4Sm80ELb1ELb0ELb1ELb0ELb0ELb0ELb0ELb0ELi2ELi4ELi4ELi4ELb0EEENS1_21CollectiveEpilogueBwdISA_SB_SD_Li256ELb0ELb0ELi2EEENS1_25SingleTileBwdLPTSchedulerILb0ELi128ELb0EEEEEEEEEvNT_6ParamsE$_ZZN4cute13to_mixed_bitsINS_5tupleIJNS1_IJNS_1CILi4EEENS2_ILi8EEEEEES3_NS2_ILi1EEEEEENS1_IJNS1_IJNS2_ILi0EEENS2_ILi64EEEEEES8_S8_EEENS1_IJNS1_IJiiEEEiS8_EEEEEDaRKT_RKT0_RKT1_ENKUlRKT_RKT0_RKT1_E_clIS5_SA_SC_EEDaSP_SS_SV_)
$_ZN7cutlass13device_kernelIN5flash19enable_sm80_to_sm89INS1_16FlashAttnBwdSm80INS1_25CollectiveMainloopBwdSm80ILi2ELi2EN4cute5tupleIJNS5_1CILi128EEES8_NS7_ILi64EEEEEENS_10bfloat16_tEfNS_4arch4Sm80ELb1ELb0ELb1ELb0ELb0ELb0ELb0ELb0ELi2ELi4ELi4ELi4ELb0EEENS1_21CollectiveEpilogueBwdISA_SB_SD_Li256ELb0ELb0ELi2EEENS1_25SingleTileBwdLPTSchedulerILb0ELi128ELb0EEEEEEEEEvNT_6ParamsE$_ZZN4cute13to_mixed_bitsINS_5tupleIJNS1_IJNS_1CILi4EEENS2_ILi8EEEEEES3_NS2_ILi1EEEEEENS1_IJNS1_IJNS2_ILi0EEENS2_ILi64EEEEEES8_S8_EEENS1_IJNS1_IJiiEEEiS8_EEEEEDaRKT_RKT0_RKT1_ENKUlRKT_RKT0_RKT1_E_clIS5_SA_SC_EEDaSP_SS_SV_:
        /* <DEDUP_REMOVED lines=8> */
        .type           $_ZN7cutlass13device_kernelIN5flash19enable_sm80_to_sm89INS1_16FlashAttnBwdSm80INS1_25CollectiveMainloopBwdSm80ILi2ELi2EN4cute5tupleIJNS5_1CILi128EEES8_NS7_ILi64EEEEEENS_10bfloat16_tEfNS_4arch4Sm80ELb1ELb0ELb1ELb0ELb0ELb0ELb0ELb0ELi2ELi4ELi4ELi4ELb0EEENS1_21CollectiveEpilogueBwdISA_SB_SD_Li256ELb0ELb0ELi2EEENS1_25SingleTileBwdLPTSchedulerILb0ELi128ELb0EEEEEEEEEvNT_6ParamsE$_ZZN4cute13to_mixed_bitsINS_5tupleIJNS1_IJNS_1CILi4EEENS2_ILi8EEEEEES3_NS2_ILi1EEEEEENS1_IJNS1_IJNS2_ILi128EEENS2_ILi0EEEEEENS2_ILi16EEES9_EEENS1_IJNS1_IJiiEEEiS9_EEEEEDaRKT_RKT0_RKT1_ENKUlDpRKT_E_clIJNS_9MixedBitsILj0ELj384EEENSU_ILj0ELj48EEENS2_ILj0EEEEEEDaSR_,@function
        .size           $_ZN7cutlass13device_kernelIN5flash19enable_sm80_to_sm89INS1_16FlashAttnBwdSm80INS1_25CollectiveMainloopBwdSm80ILi2ELi2EN4cute5tupleIJNS5_1CILi128EEES8_NS7_ILi64EEEEEENS_10bfloat16_tEfNS_4arch4Sm80ELb1ELb0ELb1ELb0ELb0ELb0ELb0ELb0ELi2ELi4ELi4ELi4ELb0EEENS1_21CollectiveEpilogueBwdISA_SB_SD_Li256ELb0ELb0ELi2EEENS1_25SingleTileBwdLPTSchedulerILb0ELi128ELb0EEEEEEEEEvNT_6ParamsE$_ZZN4cute13to_mixed_bitsINS_5tupleIJNS1_IJNS_1CILi4EEENS2_ILi8EEEEEES3_NS2_ILi1EEEEEENS1_IJNS1_IJNS2_ILi128EEENS2_ILi0EEEEEENS2_ILi16EEES9_EEENS1_IJNS1_IJiiEEEiS9_EEEEEDaRKT_RKT0_RKT1_ENKUlDpRKT_E_clIJNS_9MixedBitsILj0ELj384EEENSU_ILj0ELj48EEENS2_ILj0EEEEEEDaSR_,($_ZN7cutlass13device_kernelIN5flash19enable_sm80_to_sm89INS1_16FlashAttnBwdSm80INS1_25CollectiveMainloopBwdSm80ILi2ELi2EN4cute5tupleIJNS5_1CILi128EEES8_NS7_ILi64EEEEEENS_10bfloat16_tEfNS_4arch4Sm80ELb1ELb0ELb1ELb0ELb0ELb0ELb0ELb0ELi2ELi4ELi4ELi4ELb0EEENS1_21CollectiveEpilogueBwdISA_SB_SD_Li256ELb0ELb0ELi2EEENS1_25SingleTileBwdLPTSchedulerILb0ELi128ELb0EEEEEEEEEvNT_6ParamsE$_ZZN4cute13to_mixed_bitsINS_5tupleIJNS1_IJNS_1CILi4EEENS2_ILi8EEEEEES3_NS2_ILi1EEEEEENS1_IJNS1_IJNS2_ILi128EEENS2_ILi0EEEEEENS2_ILi16EEES9_EEENS1_IJNS1_IJiiEEEiS9_EEEEEDaRKT_RKT0_RKT1_ENKUlRKT_RKT0_RKT1_E_clIS3_SB_iEEDaSQ_ST_SW_ - $_ZN7cutlass13device_kernelIN5flash19enable_sm80_to_sm89INS1_16FlashAttnBwdSm80INS1_25CollectiveMainloopBwdSm80ILi2ELi2EN4cute5tupleIJNS5_1CILi128EEES8_NS7_ILi64EEEEEENS_10bfloat16_tEfNS_4arch4Sm80ELb1ELb0ELb1ELb0ELb0ELb0ELb0ELb0ELi2ELi4ELi4ELi4ELb0EEENS1_21CollectiveEpilogueBwdISA_SB_SD_Li256ELb0ELb0ELi2EEENS1_25SingleTileBwdLPTSchedulerILb0ELi128ELb0EEEEEEEEEvNT_6ParamsE$_ZZN4cute13to_mixed_bitsINS_5tupleIJNS1_IJNS_1CILi4EEENS2_ILi8EEEEEES3_NS2_ILi1EEEEEENS1_IJNS1_IJNS2_ILi128EEENS2_ILi0EEEEEENS2_ILi16EEES9_EEENS1_IJNS1_IJiiEEEiS9_EEEEEDaRKT_RKT0_RKT1_ENKUlDpRKT_E_clIJNS_9MixedBitsILj0ELj384EEENSU_ILj0ELj48EEENS2_ILj0EEEEEEDaSR_)
$_ZN7cutlass13device_kernelIN5flash19enable_sm80_to_sm89INS1_16FlashAttnBwdSm80INS1_25CollectiveMainloopBwdSm80ILi2ELi2EN4cute5tupleIJNS5_1CILi128EEES8_NS7_ILi64EEEEEENS_10bfloat16_tEfNS_4arch4Sm80ELb1ELb0ELb1ELb0ELb0ELb0ELb0ELb0ELi2ELi4ELi4ELi4ELb0EEENS1_21CollectiveEpilogueBwdISA_SB_SD_Li256ELb0ELb0ELi2EEENS1_25SingleTileBwdLPTSchedulerILb0ELi128ELb0EEEEEEEEEvNT_6ParamsE$_ZZN4cute13to_mixed_bitsINS_5tupleIJNS1_IJNS_1CILi4EEENS2_ILi8EEEEEES3_NS2_ILi1EEEEEENS1_IJNS1_IJNS2_ILi128EEENS2_ILi0EEEEEENS2_ILi16EEES9_EEENS1_IJNS1_IJiiEEEiS9_EEEEEDaRKT_RKT0_RKT1_ENKUlDpRKT_E_clIJNS_9MixedBitsILj0ELj384EEENSU_ILj0ELj48EEENS2_ILj0EEEEEEDaSR_:
[----:B------:R-:W-:Y:S01]  /*cf60*/  IMAD.MOV.U32 R8, RZ, RZ, R2 ;  /* 0x000000ffff087224 */ /* 0x000fe200078e0002 */
[----:B------:R-:W-:Y:S01]  /*cf70*/  LOP3.LUT R6, R5, 0x30, RZ, 0xc0, !PT ;  /* 0x0000003005067812 */ /* 0x000fe200078ec0ff */
[----:B------:R-:W-:-:S03]  /*cf80*/  IMAD.MOV.U32 R9, RZ, RZ, 0x0 ;  /* 0x00000000ff097424 */ /* 0x000fc600078e00ff */
[----:B------:R-:W-:Y:S01]  /*cf90*/  LOP3.LUT R3, R6, 0x1b0, R3, 0x78, !PT ;  /* 0x000001b006037812 */ /* 0x000fe200078e7803 */
[----:B------:R-:W-:Y:S06]  /*cfa0*/  RET.REL.NODEC R8 `(_ZN7cutlass13device_kernelIN5flash19enable_sm80_to_sm89INS1_16FlashAttnBwdSm80INS1_25CollectiveMainloopBwdSm80ILi2ELi2EN4cute5tupleIJNS5_1CILi128EEES8_NS7_ILi64EEEEEENS_10bfloat16_tEfNS_4arch4Sm80ELb1ELb0ELb1ELb0ELb0ELb0ELb0ELb0ELi2ELi4ELi4ELi4ELb0EEENS1_21CollectiveEpilogueBwdISA_SB_SD_Li256ELb0ELb0ELi2EEENS1_25SingleTileBwdLPTSchedulerILb0ELi128ELb0EEEEEEEEEvNT_6ParamsE) ;  /* 0xffff305008007950 */ /* 0x000fec0003c3ffff */
        .type           $_ZN7cutlass13device_kernelIN5flash19enable_sm80_to_sm89INS1_16FlashAttnBwdSm80INS1_25CollectiveMainloopBwdSm80ILi2ELi2EN4cute5tupleIJNS5_1CILi128EEES8_NS7_ILi64EEEEEENS_10bfloat16_tEfNS_4arch4Sm80ELb1ELb0ELb1ELb0ELb0ELb0ELb0ELb0ELi2ELi4ELi4ELi4ELb0EEENS1_21CollectiveEpilogueBwdISA_SB_SD_Li256ELb0ELb0ELi2EEENS1_25SingleTileBwdLPTSchedulerILb0ELi128ELb0EEEEEEEEEvNT_6ParamsE$_ZZN4cute13to_mixed_bitsINS_5tupleIJNS1_IJNS_1CILi4EEENS2_ILi8EEEEEES3_NS2_ILi1EEEEEENS1_IJNS1_IJNS2_ILi128EEENS2_ILi0EEEEEENS2_ILi16EEES9_EEENS1_IJNS1_IJiiEEEiS9_EEEEEDaRKT_RKT0_RKT1_ENKUlRKT_RKT0_RKT1_E_clIS3_SB_iEEDaSQ_ST_SW_,@function
        .size           $_ZN7cutlass13device_kernelIN5flash19enable_sm80_to_sm89INS1_16FlashAttnBwdSm80INS1_25CollectiveMainloopBwdSm80ILi2ELi2EN4cute5tupleIJNS5_1CILi128EEES8_NS7_ILi64EEEEEENS_10bfloat16_tEfNS_4arch4Sm80ELb1ELb0ELb1ELb0ELb0ELb0ELb0ELb0ELi2ELi4ELi4ELi4ELb0EEENS1_21CollectiveEpilogueBwdISA_SB_SD_Li256ELb0ELb0ELi2EEENS1_25SingleTileBwdLPTSchedulerILb0ELi128ELb0EEEEEEEEEvNT_6ParamsE$_ZZN4cute13to_mixed_bitsINS_5tupleIJNS1_IJNS_1CILi4EEENS2_ILi8EEEEEES3_NS2_ILi1EEEEEENS1_IJNS1_IJNS2_ILi128EEENS2_ILi0EEEEEENS2_ILi16EEES9_EEENS1_IJNS1_IJiiEEEiS9_EEEEEDaRKT_RKT0_RKT1_ENKUlRKT_RKT0_RKT1_E_clIS3_SB_iEEDaSQ_ST_SW_,($_ZN7cutlass13device_kernelIN5flash19enable_sm80_to_sm89INS1_16FlashAttnBwdSm80INS1_25CollectiveMainloopBwdSm80ILi2ELi2EN4cute5tupleIJNS5_1CILi128EEES8_NS7_ILi64EEEEEENS_10bfloat16_tEfNS_4arch4Sm80ELb1ELb0ELb1ELb0ELb0ELb0ELb0ELb0ELi2ELi4ELi4ELi4ELb0EEENS1_21CollectiveEpilogueBwdISA_SB_SD_Li256ELb0ELb0ELi2EEENS1_25SingleTileBwdLPTSchedulerILb0ELi128ELb0EEEEEEEEEvNT_6ParamsE$_ZZN4cute13to_mixed_bitsINS_5tupleIJNS1_IJNS_1CILi4EEENS2_ILi8EEEEEES3_NS2_ILi1EEEEEENS1_IJNS1_IJNS2_ILi128EEENS2_ILi0EEEEEENS2_ILi16EEES9_EEENS1_IJNS1_IJiiEEEiS9_EEEEEDaRKT_RKT0_RKT1_ENKUlRKT_RKT0_RKT1_E_clIS5_SA_SD_EEDaSQ_ST_SW_ - $_ZN7cutlass13device_kernelIN5flash19enable_sm80_to_sm89INS1_16FlashAttnBwdSm80INS1_25CollectiveMainloopBwdSm80ILi2ELi2EN4cute5tupleIJNS5_1CILi128EEES8_NS7_ILi64EEEEEENS_10bfloat16_tEfNS_4arch4Sm80ELb1ELb0ELb1ELb0ELb0ELb0ELb0ELb0ELi2ELi4ELi4ELi4ELb0EEENS1_21CollectiveEpilogueBwdISA_SB_SD_Li256ELb0ELb0ELi2EEENS1_25SingleTileBwdLPTSchedulerILb0ELi128ELb0EEEEEEEEEvNT_6ParamsE$_ZZN4cute13to_mixed_bitsINS_5tupleIJNS1_IJNS_1CILi4EEENS2_ILi8EEEEEES3_NS2_ILi1EEEEEENS1_IJNS1_IJNS2_ILi128EEENS2_ILi0EEEEEENS2_ILi16EEES9_EEENS1_IJNS1_IJiiEEEiS9_EEEEEDaRKT_RKT0_RKT1_ENKUlRKT_RKT0_RKT1_E_clIS3_SB_iEEDaSQ_ST_SW_)
$_ZN7cutlass13device_kernelIN5flash19enable_sm80_to_sm89INS1_16FlashAttnBwdSm80INS1_25CollectiveMainloopBwdSm80ILi2ELi2EN4cute5tupleIJNS5_1CILi128EEES8_NS7_ILi64EEEEEENS_10bfloat16_tEfNS_4arch4Sm80ELb1ELb0ELb1ELb0ELb0ELb0ELb0ELb0ELi2ELi4ELi4ELi4ELb0EEENS1_21CollectiveEpilogueBwdISA_SB_SD_Li256ELb0ELb0ELi2EEENS1_25SingleTileBwdLPTSchedulerILb0ELi128ELb0EEEEEEEEEvNT_6ParamsE$_ZZN4cute13to_mixed_bitsINS_5tupleIJNS1_IJNS_1CILi4EEENS2_ILi8EEEEEES3_NS2_ILi1EEEEEENS1_IJNS1_IJNS2_ILi128EEENS2_ILi0EEEEEENS2_ILi16EEES9_EEENS1_IJNS1_IJiiEEEiS9_EEEEEDaRKT_RKT0_RKT1_ENKUlRKT_RKT0_RKT1_E_clIS3_SB_iEEDaSQ_ST_SW_:
[----:B------:R-:W-:Y:S01]  /*cfb0*/  MOV R8, R6 ;  /* 0x0000000600087202 */ /* 0x000fe20000000f00 */
[----:B------:R-:W-:Y:S02]  /*cfc0*/  IMAD.MOV.U32 R9, RZ, RZ, 0x0 ;  /* 0x00000000ff097424 */ /* 0x000fe400078e00ff */
[----:B------:R-:W-:-:S05]  /*cfd0*/  IMAD.SHL.U32 R2, R33, 0x10, RZ ;  /* 0x0000001021027824 */ /* 0x000fca00078e00ff */
[----:B------:R-:W-:Y:S01]  /*cfe0*/  LOP3.LUT R2, R2, 0x30, RZ, 0xc0, !PT ;  /* 0x0000003002027812 */ /* 0x000fe200078ec0ff */
[----:B------:R-:W-:Y:S06]  /*cff0*/  RET.REL.NODEC R8 `(_ZN7cutlass13device_kernelIN5flash19enable_sm80_to_sm89INS1_16FlashAttnBwdSm80INS1_25CollectiveMainloopBwdSm80ILi2ELi2EN4cute5tupleIJNS5_1CILi128EEES8_NS7_ILi64EEEEEENS_10bfloat16_tEfNS_4arch4Sm80ELb1ELb0ELb1ELb0ELb0ELb0ELb0ELb0ELi2ELi4ELi4ELi4ELb0EEENS1_21CollectiveEpilogueBwdISA_SB_SD_Li256ELb0ELb0ELi2EEENS1_25SingleTileBwdLPTSchedulerILb0ELi128ELb0EEEEEEEEEvNT_6ParamsE) ;  /* 0xffff300008007950 */ /* 0x000fec0003c3ffff */
        .type           $_ZN7cutlass13device_kernelIN5flash19enable_sm80_to_sm89INS1_16FlashAttnBwdSm80INS1_25CollectiveMainloopBwdSm80ILi2ELi2EN4cute5tupleIJNS5_1CILi128EEES8_NS7_ILi64EEEEEENS_10bfloat16_tEfNS_4arch4Sm80ELb1ELb0ELb1ELb0ELb0ELb0ELb0ELb0ELi2ELi4ELi4ELi4ELb0EEENS1_21CollectiveEpilogueBwdISA_SB_SD_Li256ELb0ELb0ELi2EEENS1_25SingleTileBwdLPTSchedulerILb0ELi128ELb0EEEEEEEEEvNT_6ParamsE$_ZZN4cute13to_mixed_bitsINS_5tupleIJNS1_IJNS_1CILi4EEENS2_ILi8EEEEEES3_NS2_ILi1EEEEEENS1_IJNS1_IJNS2_ILi128EEENS2_ILi0EEEEEENS2_ILi16EEES9_EEENS1_IJNS1_IJiiEEEiS9_EEEEEDaRKT_RKT0_RKT1_ENKUlRKT_RKT0_RKT1_E_clIS5_SA_SD_EEDaSQ_ST_SW_,@function
        .size           $_ZN7cutlass13device_kernelIN5flash19enable_sm80_to_sm89INS1_16FlashAttnBwdSm80INS1_25CollectiveMainloopBwdSm80ILi2ELi2EN4cute5tupleIJNS5_1CILi128EEES8_NS7_ILi64EEEEEENS_10bfloat16_tEfNS_4arch4Sm80ELb1ELb0ELb1ELb0ELb0ELb0ELb0ELb0ELi2ELi4ELi4ELi4ELb0EEENS1_21CollectiveEpilogueBwdISA_SB_SD_Li256ELb0ELb0ELi2EEENS1_25SingleTileBwdLPTSchedulerILb0ELi128ELb0EEEEEEEEEvNT_6ParamsE$_ZZN4cute13to_mixed_bitsINS_5tupleIJNS1_IJNS_1CILi4EEENS2_ILi8EEEEEES3_NS2_ILi1EEEEEENS1_IJNS1_IJNS2_ILi128EEENS2_ILi0EEEEEENS2_ILi16EEES9_EEENS1_IJNS1_IJiiEEEiS9_EEEEEDaRKT_RKT0_RKT1_ENKUlRKT_RKT0_RKT1_E_clIS5_SA_SD_EEDaSQ_ST_SW_,($_ZN7cutlass13device_kernelIN5flash19enable_sm80_to_sm89INS1_16FlashAttnBwdSm80INS1_25CollectiveMainloopBwdSm80ILi2ELi2EN4cute5tupleIJNS5_1CILi128EEES8_NS7_ILi64EEEEEENS_10bfloat16_tEfNS_4arch4Sm80ELb1ELb0ELb1ELb0ELb0ELb0ELb0ELb0ELi2ELi4ELi4ELi4ELb0EEENS1_21CollectiveEpilogueBwdISA_SB_SD_Li256ELb0ELb0ELi2EEENS1_25SingleTileBwdLPTSchedulerILb0ELi128ELb0EEEEEEEEEvNT_6ParamsE$_ZZN4cute13to_mixed_bitsINS_5tupleIJNS_1CILi4EEENS2_ILi8EEEEEENS1_IJNS2_ILi0EEENS2_ILi64EEEEEENS1_IJiiEEEEEDaRKT_RKT0_RKT1_ENKUlDpRKT_E_clIJNS2_ILj0EEENS_9MixedBitsILj0ELj448EEEEEEDaSM_ - $_ZN7cutlass13device_kernelIN5flash19enable_sm80_to_sm89INS1_16FlashAttnBwdSm80INS1_25CollectiveMainloopBwdSm80ILi2ELi2EN4cute5tupleIJNS5_1CILi128EEES8_NS7_ILi64EEEEEENS_10bfloat16_tEfNS_4arch4Sm80ELb1ELb0ELb1ELb0ELb0ELb0ELb0ELb0ELi2ELi4ELi4ELi4ELb0EEENS1_21CollectiveEpilogueBwdISA_SB_SD_Li256ELb0ELb0ELi2EEENS1_25SingleTileBwdLPTSchedulerILb0ELi128ELb0EEEEEEEEEvNT_6ParamsE$_ZZN4cute13to_mixed_bitsINS_5tupleIJNS1_IJNS_1CILi4EEENS2_ILi8EEEEEES3_NS2_ILi1EEEEEENS1_IJNS1_IJNS2_ILi128EEENS2_ILi0EEEEEENS2_ILi16EEES9_EEENS1_IJNS1_IJiiEEEiS9_EEEEEDaRKT_RKT0_RKT1_ENKUlRKT_RKT0_RKT1_E_clIS5_SA_SD_EEDaSQ_ST_SW_)
$_ZN7cutlass13device_kernelIN5flash19enable_sm80_to_sm89INS1_16FlashAttnBwdSm80INS1_25CollectiveMainloopBwdSm80ILi2ELi2EN4cute5tupleIJNS5_1CILi128EEES8_NS7_ILi64EEEEEENS_10bfloat16_tEfNS_4arch4Sm80ELb1ELb0ELb1ELb0ELb0ELb0ELb0ELb0ELi2ELi4ELi4ELi4ELb0EEENS1_21CollectiveEpilogueBwdISA_SB_SD_Li256ELb0ELb0ELi2EEENS1_25SingleTileBwdLPTSchedulerILb0ELi128ELb0EEEEEEEEEvNT_6ParamsE$_ZZN4cute13to_mixed_bitsINS_5tupleIJNS1_IJNS_1CILi4EEENS2_ILi8EEEEEES3_NS2_ILi1EEEEEENS1_IJNS1_IJNS2_ILi128EEENS2_ILi0EEEEEENS2_ILi16EEES9_EEENS1_IJNS1_IJiiEEEiS9_EEEEEDaRKT_RKT0_RKT1_ENKUlRKT_RKT0_RKT1_E_clIS5_SA_SD_EEDaSQ_ST_SW_:
        /* <DEDUP_REMOVED lines=8> */
        .type           $_ZN7cutlass13device_kernelIN5flash19enable_sm80_to_sm89INS1_16FlashAttnBwdSm80INS1_25CollectiveMainloopBwdSm80ILi2ELi2EN4cute5tupleIJNS5_1CILi128EEES8_NS7_ILi64EEEEEENS_10bfloat16_tEfNS_4arch4Sm80ELb1ELb0ELb1ELb0ELb0ELb0ELb0ELb0ELi2ELi4ELi4ELi4ELb0EEENS1_21CollectiveEpilogueBwdISA_SB_SD_Li256ELb0ELb0ELi2EEENS1_25SingleTileBwdLPTSchedulerILb0ELi128ELb0EEEEEEEEEvNT_6ParamsE$_ZZN4cute13to_mixed_bitsINS_5tupleIJNS_1CILi4EEENS2_ILi8EEEEEENS1_IJNS2_ILi0EEENS2_ILi64EEEEEENS1_IJiiEEEEEDaRKT_RKT0_RKT1_ENKUlDpRKT_E_clIJNS2_ILj0EEENS_9MixedBitsILj0ELj448EEEEEEDaSM_,@function
        .size           $_ZN7cutlass13device_kernelIN5flash19enable_sm80_to_sm89INS1_16FlashAttnBwdSm80INS1_25CollectiveMainloopBwdSm80ILi2ELi2EN4cute5tupleIJNS5_1CILi128EEES8_NS7_ILi64EEEEEENS_10bfloat16_tEfNS_4arch4Sm80ELb1ELb0ELb1ELb0ELb0ELb0ELb0ELb0ELi2ELi4ELi4ELi4ELb0EEENS1_21CollectiveEpilogueBwdISA_SB_SD_Li256ELb0ELb0ELi2EEENS1_25SingleTileBwdLPTSchedulerILb0ELi128ELb0EEEEEEEEEvNT_6ParamsE$_ZZN4cute13to_mixed_bitsINS_5tupleIJNS_1CILi4EEENS2_ILi8EEEEEENS1_IJNS2_ILi0EEENS2_ILi64EEEEEENS1_IJiiEEEEEDaRKT_RKT0_RKT1_ENKUlDpRKT_E_clIJNS2_ILj0EEENS_9MixedBitsILj0ELj448EEEEEEDaSM_,($_ZN7cutlass13device_kernelIN5flash19enable_sm80_to_sm89INS1_16FlashAttnBwdSm80INS1_25CollectiveMainloopBwdSm80ILi2ELi2EN4cute5tupleIJNS5_1CILi128EEES8_NS7_ILi64EEEEEENS_10bfloat16_tEfNS_4arch4Sm80ELb1ELb0ELb1ELb0ELb0ELb0ELb0ELb0ELi2ELi4ELi4ELi4ELb0EEENS1_21CollectiveEpilogueBwdISA_SB_SD_Li256ELb0ELb0ELi2EEENS1_25SingleTileBwdLPTSchedulerILb0ELi128ELb0EEEEEEEEEvNT_6ParamsE$_ZZN4cute13to_mixed_bitsINS_5tupleIJNS_1CILi4EEENS2_ILi8EEEEEENS1_IJNS2_ILi0EEENS2_ILi64EEEEEENS1_IJiiEEEEEDaRKT_RKT0_RKT1_ENKUlRKT_RKT0_RKT1_E_clIS4_S7_iEEDaSL_SO_SR_ - $_ZN7cutlass13device_kernelIN5flash19enable_sm80_to_sm89INS1_16FlashAttnBwdSm80INS1_25CollectiveMainloopBwdSm80ILi2ELi2EN4cute5tupleIJNS5_1CILi128EEES8_NS7_ILi64EEEEEENS_10bfloat16_tEfNS_4arch4Sm80ELb1ELb0ELb1ELb0ELb0ELb0ELb0ELb0ELi2ELi4ELi4ELi4ELb0EEENS1_21CollectiveEpilogueBwdISA_SB_SD_Li256ELb0ELb0ELi2EEENS1_25SingleTileBwdLPTSchedulerILb0ELi128ELb0EEEEEEEEEvNT_6ParamsE$_ZZN4cute13to_mixed_bitsINS_5tupleIJNS_1CILi4EEENS2_ILi8EEEEEENS1_IJNS2_ILi0EEENS2_ILi64EEEEEENS1_IJiiEEEEEDaRKT_RKT0_RKT1_ENKUlDpRKT_E_clIJNS2_ILj0EEENS_9MixedBitsILj0ELj448EEEEEEDaSM_)
$_ZN7cutlass13device_kernelIN5flash19enable_sm80_to_sm89INS1_16FlashAttnBwdSm80INS1_25CollectiveMainloopBwdSm80ILi2ELi2EN4cute5tupleIJNS5_1CILi128EEES8_NS7_ILi64EEEEEENS_10bfloat16_tEfNS_4arch4Sm80ELb1ELb0ELb1ELb0ELb0ELb0ELb0ELb0ELi2ELi4ELi4ELi4ELb0EEENS1_21CollectiveEpilogueBwdISA_SB_SD_Li256ELb0ELb0ELi2EEENS1_25SingleTileBwdLPTSchedulerILb0ELi128ELb0EEEEEEEEEvNT_6ParamsE$_ZZN4cute13to_mixed_bitsINS_5tupleIJNS_1CILi4EEENS2_ILi8EEEEEENS1_IJNS2_ILi0EEENS2_ILi64EEEEEENS1_IJiiEEEEEDaRKT_RKT0_RKT1_ENKUlDpRKT_E_clIJNS2_ILj0EEENS_9MixedBitsILj0ELj448EEEEEEDaSM_:
[----:B------:R-:W-:Y:S01]  /*d080*/  IMAD.MOV.U32 R8, RZ, RZ, R2 ;  /* 0x000000ffff087224 */ /* 0x000fe200078e0002 */
[----:B------:R-:W-:Y:S02]  /*d090*/  MOV R9, 0x0 ;  /* 0x0000000000097802 */ /* 0x000fe40000000f00 */
[----:B------:R-:W-:Y:S02]  /*d0a0*/  LOP3.LUT R3, R3, 0x1c0, RZ, 0xc0, !PT ;  /* 0x000001c003037812 */ /* 0x000fe400078ec0ff */
[----:B------:R-:W-:Y:S05]  /*d0b0*/  RET.REL.NODEC R8 `(_ZN7cutlass13device_kernelIN5flash19enable_sm80_to_sm89INS1_16FlashAttnBwdSm80INS1_25CollectiveMainloopBwdSm80ILi2ELi2EN4cute5tupleIJNS5_1CILi128EEES8_NS7_ILi64EEEEEENS_10bfloat16_tEfNS_4arch4Sm80ELb1ELb0ELb1ELb0ELb0ELb0ELb0ELb0ELi2ELi4ELi4ELi4ELb0EEENS1_21CollectiveEpilogueBwdISA_SB_SD_Li256ELb0ELb0ELi2EEENS1_25SingleTileBwdLPTSchedulerILb0ELi128ELb0EEEEEEEEEvNT_6ParamsE) ;  /* 0xffff2f4008007950 */ /* 0x000fea0003c3ffff */
        .type           $_ZN7cutlass13device_kernelIN5flash19enable_sm80_to_sm89INS1_16FlashAttnBwdSm80INS1_25CollectiveMainloopBwdSm80ILi2ELi2EN4cute5tupleIJNS5_1CILi128EEES8_NS7_ILi64EEEEEENS_10bfloat16_tEfNS_4arch4Sm80ELb1ELb0ELb1ELb0ELb0ELb0ELb0ELb0ELi2ELi4ELi4ELi4ELb0EEENS1_21CollectiveEpilogueBwdISA_SB_SD_Li256ELb0ELb0ELi2EEENS1_25SingleTileBwdLPTSchedulerILb0ELi128ELb0EEEEEEEEEvNT_6ParamsE$_ZZN4cute13to_mixed_bitsINS_5tupleIJNS_1CILi4EEENS2_ILi8EEEEEENS1_IJNS2_ILi0EEENS2_ILi64EEEEEENS1_IJiiEEEEEDaRKT_RKT0_RKT1_ENKUlRKT_RKT0_RKT1_E_clIS4_S7_iEEDaSL_SO_SR_,@function
        .size           $_ZN7cutlass13device_kernelIN5flash19enable_sm80_to_sm89INS1_16FlashAttnBwdSm80INS1_25CollectiveMainloopBwdSm80ILi2ELi2EN4cute5tupleIJNS5_1CILi128EEES8_NS7_ILi64EEEEEENS_10bfloat16_tEfNS_4arch4Sm80ELb1ELb0ELb1ELb0ELb0ELb0ELb0ELb0ELi2ELi4ELi4ELi4ELb0EEENS1_21CollectiveEpilogueBwdISA_SB_SD_Li256ELb0ELb0ELi2EEENS1_25SingleTileBwdLPTSchedulerILb0ELi128ELb0EEEEEEEEEvNT_6ParamsE$_ZZN4cute13to_mixed_bitsINS_5tupleIJNS_1CILi4EEENS2_ILi8EEEEEENS1_IJNS2_ILi0EEENS2_ILi64EEEEEENS1_IJiiEEEEEDaRKT_RKT0_RKT1_ENKUlRKT_RKT0_RKT1_E_clIS4_S7_iEEDaSL_SO_SR_,($_ZN7cutlass13device_kernelIN5flash19enable_sm80_to_sm89INS1_16FlashAttnBwdSm80INS1_25CollectiveMainloopBwdSm80ILi2ELi2EN4cute5tupleIJNS5_1CILi128EEES8_NS7_ILi64EEEEEENS_10bfloat16_tEfNS_4arch4Sm80ELb1ELb0ELb1ELb0ELb0ELb0ELb0ELb0ELi2ELi4ELi4ELi4ELb0EEENS1_21CollectiveEpilogueBwdISA_SB_SD_Li256ELb0ELb0ELi2EEENS1_25SingleTileBwdLPTSchedulerILb0ELi128ELb0EEEEEEEEEvNT_6ParamsE$_ZZN4cute13to_mixed_bitsINS_5tupleIJNS_1CILi4EEENS2_ILi8EEEEEENS1_IJNS2_ILi128EEENS2_ILi0EEEEEENS1_IJiiEEEEEDaRKT_RKT0_RKT1_ENKUlDpRKT_E_clIJNS_9MixedBitsILj0ELj384EEENS2_ILj0EEEEEEDaSM_ - $_ZN7cutlass13device_kernelIN5flash19enable_sm80_to_sm89INS1_16FlashAttnBwdSm80INS1_25CollectiveMainloopBwdSm80ILi2ELi2EN4cute5tupleIJNS5_1CILi128EEES8_NS7_ILi64EEEEEENS_10bfloat16_tEfNS_4arch4Sm80ELb1ELb0ELb1ELb0ELb0ELb0ELb0ELb0ELi2ELi4ELi4ELi4ELb0EEENS1_21CollectiveEpilogueBwdISA_SB_SD_Li256ELb0ELb0ELi2EEENS1_25SingleTileBwdLPTSchedulerILb0ELi128ELb0EEEEEEEEEvNT_6ParamsE$_ZZN4cute13to_mixed_bitsINS_5tupleIJNS_1CILi4EEENS2_ILi8EEEEEENS1_IJNS2_ILi0EEENS2_ILi64EEEEEENS1_IJiiEEEEEDaRKT_RKT0_RKT1_ENKUlRKT_RKT0_RKT1_E_clIS4_S7_iEEDaSL_SO_SR_)
$_ZN7cutlass13device_kernelIN5flash19enable_sm80_to_sm89INS1_16FlashAttnBwdSm80INS1_25CollectiveMainloopBwdSm80ILi2ELi2EN4cute5tupleIJNS5_1CILi128EEES8_NS7_ILi64EEEEEENS_10bfloat16_tEfNS_4arch4Sm80ELb1ELb0ELb1ELb0ELb0ELb0ELb0ELb0ELi2ELi4ELi4ELi4ELb0EEENS1_21CollectiveEpilogueBwdISA_SB_SD_Li256ELb0ELb0ELi2EEENS1_25SingleTileBwdLPTSchedulerILb0ELi128ELb0EEEEEEEEEvNT_6ParamsE$_ZZN4cute13to_mixed_bitsINS_5tupleIJNS_1CILi4EEENS2_ILi8EEEEEENS1_IJNS2_ILi0EEENS2_ILi64EEEEEENS1_IJiiEEEEEDaRKT_RKT0_RKT1_ENKUlRKT_RKT0_RKT1_E_clIS4_S7_iEEDaSL_SO_SR_:
[----:B------:R-:W-:Y:S01]  /*d0c0*/  MOV R8, R2 ;  /* 0x0000000200087202 */ /* 0x000fe20000000f00 */
[----:B------:R-:W-:Y:S02]  /*d0d0*/  IMAD.MOV.U32 R9, RZ, RZ, 0x0 ;  /* 0x00000000ff097424 */ /* 0x000fe400078e00ff */
[----:B------:R-:W-:-:S05]  /*d0e0*/  IMAD.SHL.U32 R3, R3, 0x40, RZ ;  /* 0x0000004003037824 */ /* 0x000fca00078e00ff */
[----:B------:R-:W-:Y:S01]  /*d0f0*/  LOP3.LUT R3, R3, 0x1c0, RZ, 0xc0, !PT ;  /* 0x000001c003037812 */ /* 0x000fe200078ec0ff */
[----:B------:R-:W-:Y:S06]  /*d100*/  RET.REL.NODEC R8 `(_ZN7cutlass13device_kernelIN5flash19enable_sm80_to_sm89INS1_16FlashAttnBwdSm80INS1_25CollectiveMainloopBwdSm80ILi2ELi2EN4cute5tupleIJNS5_1CILi128EEES8_NS7_ILi64EEEEEENS_10bfloat16_tEfNS_4arch4Sm80ELb1ELb0ELb1ELb0ELb0ELb0ELb0ELb0ELi2ELi4ELi4ELi4ELb0EEENS1_21CollectiveEpilogueBwdISA_SB_SD_Li256ELb0ELb0ELi2EEENS1_25SingleTileBwdLPTSchedulerILb0ELi128ELb0EEEEEEEEEvNT_6ParamsE) ;  /* 0xffff2ef008007950 */ /* 0x000fec0003c3ffff */
        .type           $_ZN7cutlass13device_kernelIN5flash19enable_sm80_to_sm89INS1_16FlashAttnBwdSm80INS1_25CollectiveMainloopBwdSm80ILi2ELi2EN4cute5tupleIJNS5_1CILi128EEES8_NS7_ILi64EEEEEENS_10bfloat16_tEfNS_4arch4Sm80ELb1ELb0ELb1ELb0ELb0ELb0ELb0ELb0ELi2ELi4ELi4ELi4ELb0EEENS1_21CollectiveEpilogueBwdISA_SB_SD_Li256ELb0ELb0ELi2EEENS1_25SingleTileBwdLPTSchedulerILb0ELi128ELb0EEEEEEEEEvNT_6ParamsE$_ZZN4cute13to_mixed_bitsINS_5tupleIJNS_1CILi4EEENS2_ILi8EEEEEENS1_IJNS2_ILi128EEENS2_ILi0EEEEEENS1_IJiiEEEEEDaRKT_RKT0_RKT1_ENKUlDpRKT_E_clIJNS_9MixedBitsILj0ELj384EEENS2_ILj0EEEEEEDaSM_,@function
        .size           $_ZN7cutlass13device_kernelIN5flash19enable_sm80_to_sm89INS1_16FlashAttnBwdSm80INS1_25CollectiveMainloopBwdSm80ILi2ELi2EN4cute5tupleIJNS5_1CILi128EEES8_NS7_ILi64EEEEEENS_10bfloat16_tEfNS_4arch4Sm80ELb1ELb0ELb1ELb0ELb0ELb0ELb0ELb0ELi2ELi4ELi4ELi4ELb0EEENS1_21CollectiveEpilogueBwdISA_SB_SD_Li256ELb0ELb0ELi2EEENS1_25SingleTileBwdLPTSchedulerILb0ELi128ELb0EEEEEEEEEvNT_6ParamsE$_ZZN4cute13to_mixed_bitsINS_5tupleIJNS_1CILi4EEENS2_ILi8EEEEEENS1_IJNS2_ILi128EEENS2_ILi0EEEEEENS1_IJiiEEEEEDaRKT_RKT0_RKT1_ENKUlDpRKT_E_clIJNS_9MixedBitsILj0ELj384EEENS2_ILj0EEEEEEDaSM_,($_ZN7cutlass13device_kernelIN5flash19enable_sm80_to_sm89INS1_16FlashAttnBwdSm80INS1_25CollectiveMainloopBwdSm80ILi2ELi2EN4cute5tupleIJNS5_1CILi128EEES8_NS7_ILi64EEEEEENS_10bfloat16_tEfNS_4arch4Sm80ELb1ELb0ELb1ELb0ELb0ELb0ELb0ELb0ELi2ELi4ELi4ELi4ELb0EEENS1_21CollectiveEpilogueBwdISA_SB_SD_Li256ELb0ELb0ELi2EEENS1_25SingleTileBwdLPTSchedulerILb0ELi128ELb0EEEEEEEEEvNT_6ParamsE$_ZZN4cute13to_mixed_bitsINS_5tupleIJNS_1CILi4EEENS2_ILi8EEEEEENS1_IJNS2_ILi128EEENS2_ILi0EEEEEENS1_IJiiEEEEEDaRKT_RKT0_RKT1_ENKUlRKT_RKT0_RKT1_E_clIS3_S6_iEEDaSL_SO_SR_ - $_ZN7cutlass13device_kernelIN5flash19enable_sm80_to_sm89INS1_16FlashAttnBwdSm80INS1_25CollectiveMainloopBwdSm80ILi2ELi2EN4cute5tupleIJNS5_1CILi128EEES8_NS7_ILi64EEEEEENS_10bfloat16_tEfNS_4arch4Sm80ELb1ELb0ELb1ELb0ELb0ELb0ELb0ELb0ELi2ELi4ELi4ELi4ELb0EEENS1_21CollectiveEpilogueBwdISA_SB_SD_Li256ELb0ELb0ELi2EEENS1_25SingleTileBwdLPTSchedulerILb0ELi128ELb0EEEEEEEEEvNT_6ParamsE$_ZZN4cute13to_mixed_bitsINS_5tupleIJNS_1CILi4EEENS2_ILi8EEEEEENS1_IJNS2_ILi128EEENS2_ILi0EEEEEENS1_IJiiEEEEEDaRKT_RKT0_RKT1_ENKUlDpRKT_E_clIJNS_9MixedBitsILj0ELj384EEENS2_ILj0EEEEEEDaSM_)
$_ZN7cutlass13device_kernelIN5flash19enable_sm80_to_sm89INS1_16FlashAttnBwdSm80INS1_25CollectiveMainloopBwdSm80ILi2ELi2EN4cute5tupleIJNS5_1CILi128EEES8_NS7_ILi64EEEEEENS_10bfloat16_tEfNS_4arch4Sm80ELb1ELb0ELb1ELb0ELb0ELb0ELb0ELb0ELi2ELi4ELi4ELi4ELb0EEENS1_21CollectiveEpilogueBwdISA_SB_SD_Li256ELb0ELb0ELi2EEENS1_25SingleTileBwdLPTSchedulerILb0ELi128ELb0EEEEEEEEEvNT_6ParamsE$_ZZN4cute13to_mixed_bitsINS_5tupleIJNS_1CILi4EEENS2_ILi8EEEEEENS1_IJNS2_ILi128EEENS2_ILi0EEEEEENS1_IJiiEEEEEDaRKT_RKT0_RKT1_ENKUlDpRKT_E_clIJNS_9MixedBitsILj0ELj384EEENS2_ILj0EEEEEEDaSM_:
[----:B------:R-:W-:Y:S01]  /*d110*/  IMAD.MOV.U32 R8, RZ, RZ, R2 ;  /* 0x000000ffff087224 */ /* 0x000fe200078e0002 */
[----:B------:R-:W-:Y:S02]  /*d120*/  MOV R9, 0x0 ;  /* 0x0000000000097802 */ /* 0x000fe40000000f00 */
[----:B------:R-:W-:Y:S02]  /*d130*/  LOP3.LUT R3, R3, 0x180, RZ, 0xc0, !PT ;  /* 0x0000018003037812 */ /* 0x000fe400078ec0ff */
[----:B------:R-:W-:Y:S05]  /*d140*/  RET.REL.NODEC R8 `(_ZN7cutlass13device_kernelIN5flash19enable_sm80_to_sm89INS1_16FlashAttnBwdSm80INS1_25CollectiveMainloopBwdSm80ILi2ELi2EN4cute5tupleIJNS5_1CILi128EEES8_NS7_ILi64EEEEEENS_10bfloat16_tEfNS_4arch4Sm80ELb1ELb0ELb1ELb0ELb0ELb0ELb0ELb0ELi2ELi4ELi4ELi4ELb0EEENS1_21CollectiveEpilogueBwdISA_SB_SD_Li256ELb0ELb0ELi2EEENS1_25SingleTileBwdLPTSchedulerILb0ELi128ELb0EEEEEEEEEvNT_6ParamsE) ;  /* 0xffff2eb008007950 */ /* 0x000fea0003c3ffff */
        .type           $_ZN7cutlass13device_kernelIN5flash19enable_sm80_to_sm89INS1_16FlashAttnBwdSm80INS1_25CollectiveMainloopBwdSm80ILi2ELi2EN4cute5tupleIJNS5_1CILi128EEES8_NS7_ILi64EEEEEENS_10bfloat16_tEfNS_4arch4Sm80ELb1ELb0ELb1ELb0ELb0ELb0ELb0ELb0ELi2ELi4ELi4ELi4ELb0EEENS1_21CollectiveEpilogueBwdISA_SB_SD_Li256ELb0ELb0ELi2EEENS1_25SingleTileBwdLPTSchedulerILb0ELi128ELb0EEEEEEEEEvNT_6ParamsE$_ZZN4cute13to_mixed_bitsINS_5tupleIJNS_1CILi4EEENS2_ILi8EEEEEENS1_IJNS2_ILi128EEENS2_ILi0EEEEEENS1_IJiiEEEEEDaRKT_RKT0_RKT1_ENKUlRKT_RKT0_RKT1_E_clIS3_S6_iEEDaSL_SO_SR_,@function
        .size           $_ZN7cutlass13device_kernelIN5flash19enable_sm80_to_sm89INS1_16FlashAttnBwdSm80INS1_25CollectiveMainloopBwdSm80ILi2ELi2EN4cute5tupleIJNS5_1CILi128EEES8_NS7_ILi64EEEEEENS_10bfloat16_tEfNS_4arch4Sm80ELb1ELb0ELb1ELb0ELb0ELb0ELb0ELb0ELi2ELi4ELi4ELi4ELb0EEENS1_21CollectiveEpilogueBwdISA_SB_SD_Li256ELb0ELb0ELi2EEENS1_25SingleTileBwdLPTSchedulerILb0ELi128ELb0EEEEEEEEEvNT_6ParamsE$_ZZN4cute13to_mixed_bitsINS_5tupleIJNS_1CILi4EEENS2_ILi8EEEEEENS1_IJNS2_ILi128EEENS2_ILi0EEEEEENS1_IJiiEEEEEDaRKT_RKT0_RKT1_ENKUlRKT_RKT0_RKT1_E_clIS3_S6_iEEDaSL_SO_SR_,($_ZN7cutlass13device_kernelIN5flash19enable_sm80_to_sm89INS1_16FlashAttnBwdSm80INS1_25CollectiveMainloopBwdSm80ILi2ELi2EN4cute5tupleIJNS5_1CILi128EEES8_NS7_ILi64EEEEEENS_10bfloat16_tEfNS_4arch4Sm80ELb1ELb0ELb1ELb0ELb0ELb0ELb0ELb0ELi2ELi4ELi4ELi4ELb0EEENS1_21CollectiveEpilogueBwdISA_SB_SD_Li256ELb0ELb0ELi2EEENS1_25SingleTileBwdLPTSchedulerILb0ELi128ELb0EEEEEEEEEvNT_6ParamsE$_ZZN4cute14logical_divideINS_5tupleIJNS1_IJNS_1CILi8EEENS2_ILi1EEEEEENS1_IJNS2_ILi2EEEEEEEEENS1_IJNS1_IJS4_NS2_ILi0EEEEEENS1_IJiEEEEEENS1_IJS5_NS_6LayoutIS4_S9_EEEEEEEDaRKNSD_IT_T0_EERKT1_ENKUlRKT_RKT0_E_clINSD_IS7_SB_EESE_EEDaSQ_ST_ - $_ZN7cutlass13device_kernelIN5flash19enable_sm80_to_sm89INS1_16FlashAttnBwdSm80INS1_25CollectiveMainloopBwdSm80ILi2ELi2EN4cute5tupleIJNS5_1CILi128EEES8_NS7_ILi64EEEEEENS_10bfloat16_tEfNS_4arch4Sm80ELb1ELb0ELb1ELb0ELb0ELb0ELb0ELb0ELi2ELi4ELi4ELi4ELb0EEENS1_21CollectiveEpilogueBwdISA_SB_SD_Li256ELb0ELb0ELi2EEENS1_25SingleTileBwdLPTSchedulerILb0ELi128ELb0EEEEEEEEEvNT_6ParamsE$_ZZN4cute13to_mixed_bitsINS_5tupleIJNS_1CILi4EEENS2_ILi8EEEEEENS1_IJNS2_ILi128EEENS2_ILi0EEEEEENS1_IJiiEEEEEDaRKT_RKT0_RKT1_ENKUlRKT_RKT0_RKT1_E_clIS3_S6_iEEDaSL_SO_SR_)
$_ZN7cutlass13device_kernelIN5flash19enable_sm80_to_sm89INS1_16FlashAttnBwdSm80INS1_25CollectiveMainloopBwdSm80ILi2ELi2EN4cute5tupleIJNS5_1CILi128EEES8_NS7_ILi64EEEEEENS_10bfloat16_tEfNS_4arch4Sm80ELb1ELb0ELb1ELb0ELb0ELb0ELb0ELb0ELi2ELi4ELi4ELi4ELb0EEENS1_21CollectiveEpilogueBwdISA_SB_SD_Li256ELb0ELb0ELi2EEENS1_25SingleTileBwdLPTSchedulerILb0ELi128ELb0EEEEEEEEEvNT_6ParamsE$_ZZN4cute13to_mixed_bitsINS_5tupleIJNS_1CILi4EEENS2_ILi8EEEEEENS1_IJNS2_ILi128EEENS2_ILi0EEEEEENS1_IJiiEEEEEDaRKT_RKT0_RKT1_ENKUlRKT_RKT0_RKT1_E_clIS3_S6_iEEDaSL_SO_SR_:
[----:B------:R-:W-:Y:S01]  /*d150*/  MOV R8, R2 ;  /* 0x0000000200087202 */ /* 0x000fe20000000f00 */
[----:B------:R-:W-:Y:S02]  /*d160*/  IMAD.MOV.U32 R9, RZ, RZ, 0x0 ;  /* 0x00000000ff097424 */ /* 0x000fe400078e00ff */
[----:B------:R-:W-:-:S05]  /*d170*/  IMAD.SHL.U32 R3, R3, 0x80, RZ ;  /* 0x0000008003037824 */ /* 0x000fca00078e00ff */
[----:B------:R-:W-:Y:S01]  /*d180*/  LOP3.LUT R3, R3, 0x180, RZ, 0xc0, !PT ;  /* 0x0000018003037812 */ /* 0x000fe200078ec0ff */
[----:B------:R-:W-:Y:S06]  /*d190*/  RET.REL.NODEC R8 `(_ZN7cutlass13device_kernelIN5flash19enable_sm80_to_sm89INS1_16FlashAttnBwdSm80INS1_25CollectiveMainloopBwdSm80ILi2ELi2EN4cute5tupleIJNS5_1CILi128EEES8_NS7_ILi64EEEEEENS_10bfloat16_tEfNS_4arch4Sm80ELb1ELb0ELb1ELb0ELb0ELb0ELb0ELb0ELi2ELi4ELi4ELi4ELb0EEENS1_21CollectiveEpilogueBwdISA_SB_SD_Li256ELb0ELb0ELi2EEENS1_25SingleTileBwdLPTSchedulerILb0ELi128ELb0EEEEEEEEEvNT_6ParamsE) ;  /* 0xffff2e6008007950 */ /* 0x000fec0003c3ffff */
        .type           $_ZN7cutlass13device_kernelIN5flash19enable_sm80_to_sm89INS1_16FlashAttnBwdSm80INS1_25CollectiveMainloopBwdSm80ILi2ELi2EN4cute5tupleIJNS5_1CILi128EEES8_NS7_ILi64EEEEEENS_10bfloat16_tEfNS_4arch4Sm80ELb1ELb0ELb1ELb0ELb0ELb0ELb0ELb0ELi2ELi4ELi4ELi4ELb0EEENS1_21CollectiveEpilogueBwdISA_SB_SD_Li256ELb0ELb0ELi2EEENS1_25SingleTileBwdLPTSchedulerILb0ELi128ELb0EEEEEEEEEvNT_6ParamsE$_ZZN4cute14logical_divideINS_5tupleIJNS1_IJNS_1CILi8EEENS2_ILi1EEEEEENS1_IJNS2_ILi2EEEEEEEEENS1_IJNS1_IJS4_NS2_ILi0EEEEEENS1_IJiEEEEEENS1_IJS5_NS_6LayoutIS4_S9_EEEEEEEDaRKNSD_IT_T0_EERKT1_ENKUlRKT_RKT0_E_clINSD_IS7_SB_EESE_EEDaSQ_ST_,@function
        .size           $_ZN7cutlass13device_kernelIN5flash19enable_sm80_to_sm89INS1_16FlashAttnBwdSm80INS1_25CollectiveMainloopBwdSm80ILi2ELi2EN4cute5tupleIJNS5_1CILi128EEES8_NS7_ILi64EEEEEENS_10bfloat16_tEfNS_4arch4Sm80ELb1ELb0ELb1ELb0ELb0ELb0ELb0ELb0ELi2ELi4ELi4ELi4ELb0EEENS1_21CollectiveEpilogueBwdISA_SB_SD_Li256ELb0ELb0ELi2EEENS1_25SingleTileBwdLPTSchedulerILb0ELi128ELb0EEEEEEEEEvNT_6ParamsE$_ZZN4cute14logical_divideINS_5tupleIJNS1_IJNS_1CILi8EEENS2_ILi1EEEEEENS1_IJNS2_ILi2EEEEEEEEENS1_IJNS1_IJS4_NS2_ILi0EEEEEENS1_IJiEEEEEENS1_IJS5_NS_6LayoutIS4_S9_EEEEEEEDaRKNSD_IT_T0_EERKT1_ENKUlRKT_RKT0_E_clINSD_IS7_SB_EESE_EEDaSQ_ST_,($_ZN7cutlass13device_kernelIN5flash19enable_sm80_to_sm89INS1_16FlashAttnBwdSm80INS1_25CollectiveMainloopBwdSm80ILi2ELi2EN4cute5tupleIJNS5_1CILi128EEES8_NS7_ILi64EEEEEENS_10bfloat16_tEfNS_4arch4Sm80ELb1ELb0ELb1ELb0ELb0ELb0ELb0ELb0ELi2ELi4ELi4ELi4ELb0EEENS1_21CollectiveEpilogueBwdISA_SB_SD_Li256ELb0ELb0ELi2EEENS1_25SingleTileBwdLPTSchedulerILb0ELi128ELb0EEEEEEEEEvNT_6ParamsE$_ZZN4cute14transform_leafINS_15ArithmeticTupleIJiiEEENS_8identityEEEDaRKT_OT0_ENKUlRKT_E_clIiEEDaSB_ - $_ZN7cutlass13device_kernelIN5flash19enable_sm80_to_sm89INS1_16FlashAttnBwdSm80INS1_25CollectiveMainloopBwdSm80ILi2ELi2EN4cute5tupleIJNS5_1CILi128EEES8_NS7_ILi64EEEEEENS_10bfloat16_tEfNS_4arch4Sm80ELb1ELb0ELb1ELb0ELb0ELb0ELb0ELb0ELi2ELi4ELi4ELi4ELb0EEENS1_21CollectiveEpilogueBwdISA_SB_SD_Li256ELb0ELb0ELi2EEENS1_25SingleTileBwdLPTSchedulerILb0ELi128ELb0EEEEEEEEEvNT_6ParamsE$_ZZN4cute14logical_divideINS_5tupleIJNS1_IJNS_1CILi8EEENS2_ILi1EEEEEENS1_IJNS2_ILi2EEEEEEEEENS1_IJNS1_IJS4_NS2_ILi0EEEEEENS1_IJiEEEEEENS1_IJS5_NS_6LayoutIS4_S9_EEEEEEEDaRKNSD_IT_T0_EERKT1_ENKUlRKT_RKT0_E_clINSD_IS7_SB_EESE_EEDaSQ_ST_)
$_ZN7cutlass13device_kernelIN5flash19enable_sm80_to_sm89INS1_16FlashAttnBwdSm80INS1_25CollectiveMainloopBwdSm80ILi2ELi2EN4cute5tupleIJNS5_1CILi128EEES8_NS7_ILi64EEEEEENS_10bfloat16_tEfNS_4arch4Sm80ELb1ELb0ELb1ELb0ELb0ELb0ELb0ELb0ELi2ELi4ELi4ELi4ELb0EEENS1_21CollectiveEpilogueBwdISA_SB_SD_Li256ELb0ELb0ELi2EEENS1_25SingleTileBwdLPTSchedulerILb0ELi128ELb0EEEEEEEEEvNT_6ParamsE$_ZZN4cute14logical_divideINS_5tupleIJNS1_IJNS_1CILi8EEENS2_ILi1EEEEEENS1_IJNS2_ILi2EEEEEEEEENS1_IJNS1_IJS4_NS2_ILi0EEEEEENS1_IJiEEEEEENS1_IJS5_NS_6LayoutIS4_S9_EEEEEEEDaRKNSD_IT_T0_EERKT1_ENKUlRKT_RKT0_E_clINSD_IS7_SB_EESE_EEDaSQ_ST_:
[----:B------:R-:W-:-:S05]  /*d1a0*/  IADD3 R7, R2, -c[0x0][0x20], RZ ;  /* 0x8000080002077a10 */ /* 0x000fca0007ffe0ff */
[----:B------:R1:W5:Y:S01]  /*d1b0*/  LDL R3, [R7] ;  /* 0x0000000007037983 */ /* 0x0003620000100800 */
[----:B------:R-:W-:Y:S02]  /*d1c0*/  IADD3 R13, R1, 0x1680, RZ ;  /* 0x00001680010d7810 */ /* 0x000fe40007ffe0ff */
[----:B------:R-:W-:Y:S02]  /*d1d0*/  MOV R6, 0xd210 ;  /* 0x0000d21000067802 */ /* 0x000fe40000000f00 */
[----:B------:R-:W-:-:S04]  /*d1e0*/  IADD3 R13, R13, c[0x0][0x20], RZ ;  /* 0x000008000d0d7a10 */ /* 0x000fc80007ffe0ff */
[----:B------:R-:W-:Y:S02]  /*d1f0*/  IADD3 R2, R13, 0x4, RZ ;  /* 0x000000040d027810 */ /* 0x000fe40007ffe0ff */
[----:B-1---5:R-:W-:Y:S05]  /*d200*/  CALL.REL.NOINC `($_ZN7cutlass13device_kernelIN5flash19enable_sm80_to_sm89INS1_16FlashAttnBwdSm80INS1_25CollectiveMainloopBwdSm80ILi2ELi2EN4cute5tupleIJNS5_1CILi128EEES8_NS7_ILi64EEEEEENS_10bfloat16_tEfNS_4arch4Sm80ELb1ELb0ELb1ELb0ELb0ELb0ELb0ELb0ELi2ELi4ELi4ELi4ELb0EEENS1_21CollectiveEpilogueBwdISA_SB_SD_Li256ELb0ELb0ELi2EEENS1_25SingleTileBwdLPTSchedulerILb0ELi128ELb0EEEEEEEEEvNT_6ParamsE$_ZN4cute5tupleIJNS_1CILi2EEEiEEC2ERKS2_RKi) ;  /* 0xffffec2000007944 */ /* 0x022fea0003c3ffff */
[----:B------:R1:W5:Y:S01]  /*d210*/  LDL R3, [R7] ;  /* 0x0000000007037983 */ /* 0x0003620000100800 */
[----:B------:R-:W-:Y:S02]  /*d220*/  MOV R2, R13 ;  /* 0x0000000d00027202 */ /* 0x000fe40000000f00 */
[----:B------:R-:W-:Y:S02]  /*d230*/  MOV R6, 0xd250 ;  /* 0x0000d25000067802 */ /* 0x000fe40000000f00 */
[----:B-1---5:R-:W-:Y:S05]  /*d240*/  CALL.REL.NOINC `($_ZN7cutlass13device_kernelIN5flash19enable_sm80_to_sm89INS1_16FlashAttnBwdSm80INS1_25CollectiveMainloopBwdSm80ILi2ELi2EN4cute5tupleIJNS5_1CILi128EEES8_NS7_ILi64EEEEEENS_10bfloat16_tEfNS_4arch4Sm80ELb1ELb0ELb1ELb0ELb0ELb0ELb0ELb0ELi2ELi4ELi4ELi4ELb0EEENS1_21CollectiveEpilogueBwdISA_SB_SD_Li256ELb0ELb0ELi2EEENS1_25SingleTileBwdLPTSchedulerILb0ELi128ELb0EEEEEEEEEvNT_6ParamsE$_ZN4cute5tupleIJNS_1CILi2EEEiEEC2ERKS2_RKi) ;  /* 0xffffebe000007944 */ /* 0x022fea0003c3ffff */
[----:B------:R1:W5:Y:S01]  /*d250*/  LDL R3, [R1+0x1680] ;  /* 0x0016800001037983 */ /* 0x0003620000100800 */
[----:B------:R-:W-:-:S03]  /*d260*/  MOV R8, 0xd280 ;  /* 0x0000d28000087802 */ /* 0x000fc60000000f00 */
[----:B-1---5:R-:W-:Y:S05]  /*d270*/  CALL.REL.NOINC `($_ZN7cutlass13device_kernelIN5flash19enable_sm80_to_sm89INS1_16FlashAttnBwdSm80INS1_25CollectiveMainloopBwdSm80ILi2ELi2EN4cute5tupleIJNS5_1CILi128EEES8_NS7_ILi64EEEEEENS_10bfloat16_tEfNS_4arch4Sm80ELb1ELb0ELb1ELb0ELb0ELb0ELb0ELb0ELi2ELi4ELi4ELi4ELb0EEENS1_21CollectiveEpilogueBwdISA_SB_SD_Li256ELb0ELb0ELi2EEENS1_25SingleTileBwdLPTSchedulerILb0ELi128ELb0EEEEEEEEEvNT_6ParamsE$_ZZN4cute6detail16composition_implINS_1CILi2EEEiNS_5tupleIJNS2_ILi1EEES3_EEENS4_IJNS2_ILi0EEES5_EEEEEDaRKT_RKT0_RKT1_RKT2_ENKUlRKT_RKT0_E_clIS3_S5_EEDaSN_SQ_) ;  /* 0x0000095000007944 */ /* 0x022fea0003c00000 */
[----:B------:R-:W-:Y:S02]  /*d280*/  MOV R8, 0xd2a0 ;  /* 0x0000d2a000087802 */ /* 0x000fe40000000f00 */
[----:B-1---5:R-:W-:Y:S05]  /*d290*/  CALL.REL.NOINC `($_ZN7cutlass13device_kernelIN5flash19enable_sm80_to_sm89INS1_16FlashAttnBwdSm80INS1_25CollectiveMainloopBwdSm80ILi2ELi2EN4cute5tupleIJNS5_1CILi128EEES8_NS7_ILi64EEEEEENS_10bfloat16_tEfNS_4arch4Sm80ELb1ELb0ELb1ELb0ELb0ELb0ELb0ELb0ELi2ELi4ELi4ELi4ELb0EEENS1_21CollectiveEpilogueBwdISA_SB_SD_Li256ELb0ELb0ELi2EEENS1_25SingleTileBwdLPTSchedulerILb0ELi128ELb0EEEEEEEEEvNT_6ParamsE$_ZN4cute3eso3ESOILb1ELb0EJNS_1CILi0EEEiEEC2ERKS3_RKi) ;  /* 0xffffb66000007944 */ /* 0x022fea0003c3ffff */
[----:B-1----:R1:W5:Y:S01]  /*d2a0*/  LDL R2, [R1+0x1680] ;  /* 0x0016800001027983 */ /* 0x0023620000100800 */
[----:B------:R-:W-:-:S03]  /*d2b0*/  MOV R6, 0xd2d0 ;  /* 0x0000d2d000067802 */ /* 0x000fc60000000f00 */
[----:B-1---5:R-:W-:Y:S05]  /*d2c0*/  CALL.REL.NOINC `($_ZN7cutlass13device_kernelIN5flash19enable_sm80_to_sm89INS1_16FlashAttnBwdSm80INS1_25CollectiveMainloopBwdSm80ILi2ELi2EN4cute5tupleIJNS5_1CILi128EEES8_NS7_ILi64EEEEEENS_10bfloat16_tEfNS_4arch4Sm80ELb1ELb0ELb1ELb0ELb0ELb0ELb0ELb0ELi2ELi4ELi4ELi4ELb0EEENS1_21CollectiveEpilogueBwdISA_SB_SD_Li256ELb0ELb0ELi2EEENS1_25SingleTileBwdLPTSchedulerILb0ELi128ELb0EEEEEEEEEvNT_6ParamsE$_ZN4cute5tupleIJNS0_IJNS_1CILi1EEENS1_ILi2EEEEEENS0_IJNS1_ILi0EEEiEEEEEC2ERKS4_RKS6_) ;  /* 0xffffe7b000007944 */ /* 0x022fea0003c3ffff */
[----:B-1----:R1:W5:Y:S01]  /*d2d0*/  LDL R3, [R1+0x1680] ;  /* 0x0016800001037983 */ /* 0x0023620000100800 */
[----:B------:R-:W-:-:S04]  /*d2e0*/  MOV R13, 0x0 ;  /* 0x00000000000d7802 */ /* 0x000fc80000000f00 */
[----:B------:R-:W-:Y:S05]  /*d2f0*/  RET.REL.NODEC R12 `(_ZN7cutlass13device_kernelIN5flash19enable_sm80_to_sm89INS1_16FlashAttnBwdSm80INS1_25CollectiveMainloopBwdSm80ILi2ELi2EN4cute5tupleIJNS5_1CILi128EEES8_NS7_ILi64EEEEEENS_10bfloat16_tEfNS_4arch4Sm80ELb1ELb0ELb1ELb0ELb0ELb0ELb0ELb0ELi2ELi4ELi4ELi4ELb0EEENS1_21CollectiveEpilogueBwdISA_SB_SD_Li256ELb0ELb0ELi2EEENS1_25SingleTileBwdLPTSchedulerILb0ELi128ELb0EEEEEEEEEvNT_6ParamsE) ;  /* 0xffff2d000c007950 */ /* 0x000fea0003c3ffff */
        .type           $_ZN7cutlass13device_kernelIN5flash19enable_sm80_to_sm89INS1_16FlashAttnBwdSm80INS1_25CollectiveMainloopBwdSm80ILi2ELi2EN4cute5tupleIJNS5_1CILi128EEES8_NS7_ILi64EEEEEENS_10bfloat16_tEfNS_4arch4Sm80ELb1ELb0ELb1ELb0ELb0ELb0ELb0ELb0ELi2ELi4ELi4ELi4ELb0EEENS1_21CollectiveEpilogueBwdISA_SB_SD_Li256ELb0ELb0ELi2EEENS1_25SingleTileBwdLPTSchedulerILb0ELi128ELb0EEEEEEEEEvNT_6ParamsE$_ZZN4cute14transform_leafINS_15ArithmeticTupleIJiiEEENS_8identityEEEDaRKT_OT0_ENKUlRKT_E_clIiEEDaSB_,@function
        .size           $_ZN7cutlass13device_kernelIN5flash19enable_sm80_to_sm89INS1_16FlashAttnBwdSm80INS1_25CollectiveMainloopBwdSm80ILi2ELi2EN4cute5tupleIJNS5_1CILi128EEES8_NS7_ILi64EEEEEENS_10bfloat16_tEfNS_4arch4Sm80ELb1ELb0ELb1ELb0ELb0ELb0ELb0ELb0ELi2ELi4ELi4ELi4ELb0EEENS1_21CollectiveEpilogueBwdISA_SB_SD_Li256ELb0ELb0ELi2EEENS1_25SingleTileBwdLPTSchedulerILb0ELi128ELb0EEEEEEEEEvNT_6ParamsE$_ZZN4cute14transform_leafINS_15ArithmeticTupleIJiiEEENS_8identityEEEDaRKT_OT0_ENKUlRKT_E_clIiEEDaSB_,($_ZN7cutlass13device_kernelIN5flash19enable_sm80_to_sm89INS1_16FlashAttnBwdSm80INS1_25CollectiveMainloopBwdSm80ILi2ELi2EN4cute5tupleIJNS5_1CILi128EEES8_NS7_ILi64EEEEEENS_10bfloat16_tEfNS_4arch4Sm80ELb1ELb0ELb1ELb0ELb0ELb0ELb0ELb0ELi2ELi4ELi4ELi4ELb0EEENS1_21CollectiveEpilogueBwdISA_SB_SD_Li256ELb0ELb0ELi2EEENS1_25SingleTileBwdLPTSchedulerILb0ELi128ELb0EEEEEEEEEvNT_6ParamsE$_ZZN4cute16flatten_to_tupleINS_5tupleIJNS1_IJiiEEENS_1CILi1024EEEEEEEEDaRKT_ENKUlRKT_E_clIS2_EEDaSB_ - $_ZN7cutlass13device_kernelIN5flash19enable_sm80_to_sm89INS1_16FlashAttnBwdSm80INS1_25CollectiveMainloopBwdSm80ILi2ELi2EN4cute5tupleIJNS5_1CILi128EEES8_NS7_ILi64EEEEEENS_10bfloat16_tEfNS_4arch4Sm80ELb1ELb0ELb1ELb0ELb0ELb0ELb0ELb0ELi2ELi4ELi4ELi4ELb0EEENS1_21CollectiveEpilogueBwdISA_SB_SD_Li256ELb0ELb0ELi2EEENS1_25SingleTileBwdLPTSchedulerILb0ELi128ELb0EEEEEEEEEvNT_6ParamsE$_ZZN4cute14transform_leafINS_15ArithmeticTupleIJiiEEENS_8identityEEEDaRKT_OT0_ENKUlRKT_E_clIiEEDaSB_)
$_ZN7cutlass13device_kernelIN5flash19enable_sm80_to_sm89INS1_16FlashAttnBwdSm80INS1_25CollectiveMainloopBwdSm80ILi2ELi2EN4cute5tupleIJNS5_1CILi128EEES8_NS7_ILi64EEEEEENS_10bfloat16_tEfNS_4arch4Sm80ELb1ELb0ELb1ELb0ELb0ELb0ELb0ELb0ELi2ELi4ELi4ELi4ELb0EEENS1_21CollectiveEpilogueBwdISA_SB_SD_Li256ELb0ELb0ELi2EEENS1_25SingleTileBwdLPTSchedulerILb0ELi128ELb0EEEEEEEEEvNT_6ParamsE$_ZZN4cute14transform_leafINS_15ArithmeticTupleIJiiEEENS_8identityEEEDaRKT_OT0_ENKUlRKT_E_clIiEEDaSB_:
[----:B------:R-:W-:Y:S02]  /*d300*/  MOV R86, R2 ;  /* 0x0000000200567202 */ /* 0x000fe40000000f00 */
[----:B------:R-:W-:Y:S02]  /*d310*/  MOV R87, 0x0 ;  /* 0x0000000000577802 */ /* 0x000fe40000000f00 */
[----:B------:R-:W-:Y:S02]  /*d320*/  MOV R8, R6 ;  /* 0x0000000600087202 */ /* 0x000fe40000000f00 */
[----:B------:R-:W-:Y:S05]  /*d330*/  RET.REL.NODEC R86 `(_ZN7cutlass13device_kernelIN5flash19enable_sm80_to_sm89INS1_16FlashAttnBwdSm80INS1_25CollectiveMainloopBwdSm80ILi2ELi2EN4cute5tupleIJNS5_1CILi128EEES8_NS7_ILi64EEEEEENS_10bfloat16_tEfNS_4arch4Sm80ELb1ELb0ELb1ELb0ELb0ELb0ELb0ELb0ELi2ELi4ELi4ELi4ELb0EEENS1_21CollectiveEpilogueBwdISA_SB_SD_Li256ELb0ELb0ELi2EEENS1_25SingleTileBwdLPTSchedulerILb0ELi128ELb0EEEEEEEEEvNT_6ParamsE) ;  /* 0xffff2cc056007950 */ /* 0x000fea0003c3ffff */
        .type           $_ZN7cutlass13device_kernelIN5flash19enable_sm80_to_sm89INS1_16FlashAttnBwdSm80INS1_25CollectiveMainloopBwdSm80ILi2ELi2EN4cute5tupleIJNS5_1CILi128EEES8_NS7_ILi64EEEEEENS_10bfloat16_tEfNS_4arch4Sm80ELb1ELb0ELb1ELb0ELb0ELb0ELb0ELb0ELi2ELi4ELi4ELi4ELb0EEENS1_21CollectiveEpilogueBwdISA_SB_SD_Li256ELb0ELb0ELi2EEENS1_25SingleTileBwdLPTSchedulerILb0ELi128ELb0EEEEEEEEEvNT_6ParamsE$_ZZN4cute16flatten_to_tupleINS_5tupleIJNS1_IJiiEEENS_1CILi1024EEEEEEEEDaRKT_ENKUlRKT_E_clIS2_EEDaSB_,@function
        .size           $_ZN7cutlass13device_kernelIN5flash19enable_sm80_to_sm89INS1_16FlashAttnBwdSm80INS1_25CollectiveMainloopBwdSm80ILi2ELi2EN4cute5tupleIJNS5_1CILi128EEES8_NS7_ILi64EEEEEENS_10bfloat16_tEfNS_4arch4Sm80ELb1ELb0ELb1ELb0ELb0ELb0ELb0ELb0ELi2ELi4ELi4ELi4ELb0EEENS1_21CollectiveEpilogueBwdISA_SB_SD_Li256ELb0ELb0ELi2EEENS1_25SingleTileBwdLPTSchedulerILb0ELi128ELb0EEEEEEEEEvNT_6ParamsE$_ZZN4cute16flatten_to_tupleINS_5tupleIJNS1_IJiiEEENS_1CILi1024EEEEEEEEDaRKT_ENKUlRKT_E_clIS2_EEDaSB_,($_ZN7cutlass13device_kernelIN5flash19enable_sm80_to_sm89INS1_16FlashAttnBwdSm80INS1_25CollectiveMainloopBwdSm80ILi2ELi2EN4cute5tupleIJNS5_1CILi128EEES8_NS7_ILi64EEEEEENS_10bfloat16_tEfNS_4arch4Sm80ELb1ELb0ELb1ELb0ELb0ELb0ELb0ELb0ELi2ELi4ELi4ELi4ELb0EEENS1_21CollectiveEpilogueBwdISA_SB_SD_Li256ELb0ELb0ELi2EEENS1_25SingleTileBwdLPTSchedulerILb0ELi128ELb0EEEEEEEEEvNT_6ParamsE$_ZZN4cute16flatten_to_tupleINS_5tupleIJNS1_IJiiEEENS_1CILi8192EEEEEEEEDaRKT_ENKUlRKT_E_clIS2_EEDaSB_ - $_ZN7cutlass13device_kernelIN5flash19enable_sm80_to_sm89INS1_16FlashAttnBwdSm80INS1_25CollectiveMainloopBwdSm80ILi2ELi2EN4cute5tupleIJNS5_1CILi128EEES8_NS7_ILi64EEEEEENS_10bfloat16_tEfNS_4arch4Sm80ELb1ELb0ELb1ELb0ELb0ELb0ELb0ELb0ELi2ELi4ELi4ELi4ELb0EEENS1_21CollectiveEpilogueBwdISA_SB_SD_Li256ELb0ELb0ELi2EEENS1_25SingleTileBwdLPTSchedulerILb0ELi128ELb0EEEEEEEEEvNT_6ParamsE$_ZZN4cute16flatten_to_tupleINS_5tupleIJNS1_IJiiEEENS_1CILi1024EEEEEEEEDaRKT_ENKUlRKT_E_clIS2_EEDaSB_)
$_ZN7cutlass13device_kernelIN5flash19enable_sm80_to_sm89INS1_16FlashAttnBwdSm80INS1_25CollectiveMainloopBwdSm80ILi2ELi2EN4cute5tupleIJNS5_1CILi128EEES8_NS7_ILi64EEEEEENS_10bfloat16_tEfNS_4arch4Sm80ELb1ELb0ELb1ELb0ELb0ELb0ELb0ELb0ELi2ELi4ELi4ELi4ELb0EEENS1_21CollectiveEpilogueBwdISA_SB_SD_Li256ELb0ELb0ELi2EEENS1_25SingleTileBwdLPTSchedulerILb0ELi128ELb0EEEEEEEEEvNT_6ParamsE$_ZZN4cute16flatten_to_tupleINS_5tupleIJNS1_IJiiEEENS_1CILi1024EEEEEEEEDaRKT_ENKUlRKT_E_clIS2_EEDaSB_:
[----:B------:R-:W-:-:S04]  /*d340*/  MOV R5, 0x0 ;  /* 0x0000000000057802 */ /* 0x000fc80000000f00 */
[----:B------:R-:W-:Y:S05]  /*d350*/  RET.REL.NODEC R4 `(_ZN7cutlass13device_kernelIN5flash19enable_sm80_to_sm89INS1_16FlashAttnBwdSm80INS1_25CollectiveMainloopBwdSm80ILi2ELi2EN4cute5tupleIJNS5_1CILi128EEES8_NS7_ILi64EEEEEENS_10bfloat16_tEfNS_4arch4Sm80ELb1ELb0ELb1ELb0ELb0ELb0ELb0ELb0ELi2ELi4ELi4ELi4ELb0EEENS1_21CollectiveEpilogueBwdISA_SB_SD_Li256ELb0ELb0ELi2EEENS1_25SingleTileBwdLPTSchedulerILb0ELi128ELb0EEEEEEEEEvNT_6ParamsE) ;  /* 0xffff2ca004007950 */ /* 0x000fea0003c3ffff */
        .type           $_ZN7cutlass13device_kernelIN5flash19enable_sm80_to_sm89INS1_16FlashAttnBwdSm80INS1_25CollectiveMainloopBwdSm80ILi2ELi2EN4cute5tupleIJNS5_1CILi128EEES8_NS7_ILi64EEEEEENS_10bfloat16_tEfNS_4arch4Sm80ELb1ELb0ELb1ELb0ELb0ELb0ELb0ELb0ELi2ELi4ELi4ELi4ELb0EEENS1_21CollectiveEpilogueBwdISA_SB_SD_Li256ELb0ELb0ELi2EEENS1_25SingleTileBwdLPTSchedulerILb0ELi128ELb0EEEEEEEEEvNT_6ParamsE$_ZZN4cute16flatten_to_tupleINS_5tupleIJNS1_IJiiEEENS_1CILi8192EEEEEEEEDaRKT_ENKUlRKT_E_clIS2_EEDaSB_,@function
        .size           $_ZN7cutlass13device_kernelIN5flash19enable_sm80_to_sm89INS1_16FlashAttnBwdSm80INS1_25CollectiveMainloopBwdSm80ILi2ELi2EN4cute5tupleIJNS5_1CILi128EEES8_NS7_ILi64EEEEEENS_10bfloat16_tEfNS_4arch4Sm80ELb1ELb0ELb1ELb0ELb0ELb0ELb0ELb0ELi2ELi4ELi4ELi4ELb0EEENS1_21CollectiveEpilogueBwdISA_SB_SD_Li256ELb0ELb0ELi2EEENS1_25SingleTileBwdLPTSchedulerILb0ELi128ELb0EEEEEEEEEvNT_6ParamsE$_ZZN4cute16flatten_to_tupleINS_5tupleIJNS1_IJiiEEENS_1CILi8192EEEEEEEEDaRKT_ENKUlRKT_E_clIS2_EEDaSB_,($_ZN7cutlass13device_kernelIN5flash19enable_sm80_to_sm89INS1_16FlashAttnBwdSm80INS1_25CollectiveMainloopBwdSm80ILi2ELi2EN4cute5tupleIJNS5_1CILi128EEES8_NS7_ILi64EEEEEENS_10bfloat16_tEfNS_4arch4Sm80ELb1ELb0ELb1ELb0ELb0ELb0ELb0ELb0ELi2ELi4ELi4ELi4ELb0EEENS1_21CollectiveEpilogueBwdISA_SB_SD_Li256ELb0ELb0ELi2EEENS1_25SingleTileBwdLPTSchedulerILb0ELi128ELb0EEEEEEEEEvNT_6ParamsE$_ZZN4cute16flatten_to_tupleINS_5tupleIJNS_1CILi0EEENS1_IJNS2_ILi1EEENS2_ILi512EEEiEEEEEEEEDaRKT_ENKUlRKT_E_clIS6_EEDaSD_ - $_ZN7cutlass13device_kernelIN5flash19enable_sm80_to_sm89INS1_16FlashAttnBwdSm80INS1_25CollectiveMainloopBwdSm80ILi2ELi2EN4cute5tupleIJNS5_1CILi128EEES8_NS7_ILi64EEEEEENS_10bfloat16_tEfNS_4arch4Sm80ELb1ELb0ELb1ELb0ELb0ELb0ELb0ELb0ELi2ELi4ELi4ELi4ELb0EEENS1_21CollectiveEpilogueBwdISA_SB_SD_Li256ELb0ELb0ELi2EEENS1_25SingleTileBwdLPTSchedulerILb0ELi128ELb0EEEEEEEEEvNT_6ParamsE$_ZZN4cute16flatten_to_tupleINS_5tupleIJNS1_IJiiEEENS_1CILi8192EEEEEEEEDaRKT_ENKUlRKT_E_clIS2_EEDaSB_)
$_ZN7cutlass13device_kernelIN5flash19enable_sm80_to_sm89INS1_16FlashAttnBwdSm80INS1_25CollectiveMainloopBwdSm80ILi2ELi2EN4cute5tupleIJNS5_1CILi128EEES8_NS7_ILi64EEEEEENS_10bfloat16_tEfNS_4arch4Sm80ELb1ELb0ELb1ELb0ELb0ELb0ELb0ELb0ELi2ELi4ELi4ELi4ELb0EEENS1_21CollectiveEpilogueBwdISA_SB_SD_Li256ELb0ELb0ELi2EEENS1_25SingleTileBwdLPTSchedulerILb0ELi128ELb0EEEEEEEEEvNT_6ParamsE$_ZZN4cute16flatten_to_tupleINS_5tupleIJNS1_IJiiEEENS_1CILi8192EEEEEEEEDaRKT_ENKUlRKT_E_clIS2_EEDaSB_:
[----:B------:R-:W-:Y:S02]  /*d360*/  MOV R8, R6 ;  /* 0x0000000600087202 */ /* 0x000fe40000000f00 */
[----:B------:R-:W-:-:S04]  /*d370*/  MOV R9, 0x0 ;  /* 0x0000000000097802 */ /* 0x000fc80000000f00 */
[----:B------:R-:W-:Y:S05]  /*d380*/  RET.REL.NODEC R8 `(_ZN7cutlass13device_kernelIN5flash19enable_sm80_to_sm89INS1_16FlashAttnBwdSm80INS1_25CollectiveMainloopBwdSm80ILi2ELi2EN4cute5tupleIJNS5_1CILi128EEES8_NS7_ILi64EEEEEENS_10bfloat16_tEfNS_4arch4Sm80ELb1ELb0ELb1ELb0ELb0ELb0ELb0ELb0ELi2ELi4ELi4ELi4ELb0EEENS1_21CollectiveEpilogueBwdISA_SB_SD_Li256ELb0ELb0ELi2EEENS1_25SingleTileBwdLPTSchedulerILb0ELi128ELb0EEEEEEEEEvNT_6ParamsE) ;  /* 0xffff2c7008007950 */ /* 0x000fea0003c3ffff */
        .type           $_ZN7cutlass13device_kernelIN5flash19enable_sm80_to_sm89INS1_16FlashAttnBwdSm80INS1_25CollectiveMainloopBwdSm80ILi2ELi2EN4cute5tupleIJNS5_1CILi128EEES8_NS7_ILi64EEEEEENS_10bfloat16_tEfNS_4arch4Sm80ELb1ELb0ELb1ELb0ELb0ELb0ELb0ELb0ELi2ELi4ELi4ELi4ELb0EEENS1_21CollectiveEpilogueBwdISA_SB_SD_Li256ELb0ELb0ELi2EEENS1_25SingleTileBwdLPTSchedulerILb0ELi128ELb0EEEEEEEEEvNT_6ParamsE$_ZZN4cute16flatten_to_tupleINS_5tupleIJNS_1CILi0EEENS1_IJNS2_ILi1EEENS2_ILi512EEEiEEEEEEEEDaRKT_ENKUlRKT_E_clIS6_EEDaSD_,@function
        .size           $_ZN7cutlass13device_kernelIN5flash19enable_sm80_to_sm89INS1_16FlashAttnBwdSm80INS1_25CollectiveMainloopBwdSm80ILi2ELi2EN4cute5tupleIJNS5_1CILi128EEES8_NS7_ILi64EEEEEENS_10bfloat16_tEfNS_4arch4Sm80ELb1ELb0ELb1ELb0ELb0ELb0ELb0ELb0ELi2ELi4ELi4ELi4ELb0EEENS1_21CollectiveEpilogueBwdISA_SB_SD_Li256ELb0ELb0ELi2EEENS1_25SingleTileBwdLPTSchedulerILb0ELi128ELb0EEEEEEEEEvNT_6ParamsE$_ZZN4cute16flatten_to_tupleINS_5tupleIJNS_1CILi0EEENS1_IJNS2_ILi1EEENS2_ILi512EEEiEEEEEEEEDaRKT_ENKUlRKT_E_clIS6_EEDaSD_,($_ZN7cutlass13device_kernelIN5flash19enable_sm80_to_sm89INS1_16FlashAttnBwdSm80INS1_25CollectiveMainloopBwdSm80ILi2ELi2EN4cute5tupleIJNS5_1CILi128EEES8_NS7_ILi64EEEEEENS_10bfloat16_tEfNS_4arch4Sm80ELb1ELb0ELb1ELb0ELb0ELb0ELb0ELb0ELi2ELi4ELi4ELi4ELb0EEENS1_21CollectiveEpilogueBwdISA_SB_SD_Li256ELb0ELb0ELi2EEENS1_25SingleTileBwdLPTSchedulerILb0ELi128ELb0EEEEEEEEEvNT_6ParamsE$_ZZN4cute16flatten_to_tupleINS_5tupleIJNS_1CILi1024EEENS1_IJiiEEEEEEEEDaRKT_ENKUlRKT_E_clIS4_EEDaSB_ - $_ZN7cutlass13device_kernelIN5flash19enable_sm80_to_sm89INS1_16FlashAttnBwdSm80INS1_25CollectiveMainloopBwdSm80ILi2ELi2EN4cute5tupleIJNS5_1CILi128EEES8_NS7_ILi64EEEEEENS_10bfloat16_tEfNS_4arch4Sm80ELb1ELb0ELb1ELb0ELb0ELb0ELb0ELb0ELi2ELi4ELi4ELi4ELb0EEENS1_21CollectiveEpilogueBwdISA_SB_SD_Li256ELb0ELb0ELi2EEENS1_25SingleTileBwdLPTSchedulerILb0ELi128ELb0EEEEEEEEEvNT_6ParamsE$_ZZN4cute16flatten_to_tupleINS_5tupleIJNS_1CILi0EEENS1_IJNS2_ILi1EEENS2_ILi512EEEiEEEEEEEEDaRKT_ENKUlRKT_E_clIS6_EEDaSD_)
$_ZN7cutlass13device_kernelIN5flash19enable_sm80_to_sm89INS1_16FlashAttnBwdSm80INS1_25CollectiveMainloopBwdSm80ILi2ELi2EN4cute5tupleIJNS5_1CILi128EEES8_NS7_ILi64EEEEEENS_10bfloat16_tEfNS_4arch4Sm80ELb1ELb0ELb1ELb0ELb0ELb0ELb0ELb0ELi2ELi4ELi4ELi4ELb0EEENS1_21CollectiveEpilogueBwdISA_SB_SD_Li256ELb0ELb0ELi2EEENS1_25SingleTileBwdLPTSchedulerILb0ELi128ELb0EEEEEEEEEvNT_6ParamsE$_ZZN4cute16flatten_to_tupleINS_5tupleIJNS_1CILi0EEENS1_IJNS2_ILi1EEENS2_ILi512EEEiEEEEEEEEDaRKT_ENKUlRKT_E_clIS6_EEDaSD_:
[----:B------:R-:W-:Y:S02]  /*d390*/  MOV R8, R2 ;  /* 0x0000000200087202 */ /* 0x000fe40000000f00 */
[----:B------:R-:W-:-:S04]  /*d3a0*/  MOV R9, 0x0 ;  /* 0x0000000000097802 */ /* 0x000fc80000000f00 */
[----:B------:R-:W-:Y:S05]  /*d3b0*/  RET.REL.NODEC R8 `(_ZN7cutlass13device_kernelIN5flash19enable_sm80_to_sm89INS1_16FlashAttnBwdSm80INS1_25CollectiveMainloopBwdSm80ILi2ELi2EN4cute5tupleIJNS5_1CILi128EEES8_NS7_ILi64EEEEEENS_10bfloat16_tEfNS_4arch4Sm80ELb1ELb0ELb1ELb0ELb0ELb0ELb0ELb0ELi2ELi4ELi4ELi4ELb0EEENS1_21CollectiveEpilogueBwdISA_SB_SD_Li256ELb0ELb0ELi2EEENS1_25SingleTileBwdLPTSchedulerILb0ELi128ELb0EEEEEEEEEvNT_6ParamsE) ;  /* 0xffff2c4008007950 */ /* 0x000fea0003c3ffff */
        .type           $_ZN7cutlass13device_kernelIN5flash19enable_sm80_to_sm89INS1_16FlashAttnBwdSm80INS1_25CollectiveMainloopBwdSm80ILi2ELi2EN4cute5tupleIJNS5_1CILi128EEES8_NS7_ILi64EEEEEENS_10bfloat16_tEfNS_4arch4Sm80ELb1ELb0ELb1ELb0ELb0ELb0ELb0ELb0ELi2ELi4ELi4ELi4ELb0EEENS1_21CollectiveEpilogueBwdISA_SB_SD_Li256ELb0ELb0ELi2EEENS1_25SingleTileBwdLPTSchedulerILb0ELi128ELb0EEEEEEEEEvNT_6ParamsE$_ZZN4cute16flatten_to_tupleINS_5tupleIJNS_1CILi1024EEENS1_IJiiEEEEEEEEDaRKT_ENKUlRKT_E_clIS4_EEDaSB_,@function
        .size           $_ZN7cutlass13device_kernelIN5flash19enable_sm80_to_sm89INS1_16FlashAttnBwdSm80INS1_25CollectiveMainloopBwdSm80ILi2ELi2EN4cute5tupleIJNS5_1CILi128EEES8_NS7_ILi64EEEEEENS_10bfloat16_tEfNS_4arch4Sm80ELb1ELb0ELb1ELb0ELb0ELb0ELb0ELb0ELi2ELi4ELi4ELi4ELb0EEENS1_21CollectiveEpilogueBwdISA_SB_SD_Li256ELb0ELb0ELi2EEENS1_25SingleTileBwdLPTSchedulerILb0ELi128ELb0EEEEEEEEEvNT_6ParamsE$_ZZN4cute16flatten_to_tupleINS_5tupleIJNS_1CILi1024EEENS1_IJiiEEEEEEEEDaRKT_ENKUlRKT_E_clIS4_EEDaSB_,($_ZN7cutlass13device_kernelIN5flash19enable_sm80_to_sm89INS1_16FlashAttnBwdSm80INS1_25CollectiveMainloopBwdSm80ILi2ELi2EN4cute5tupleIJNS5_1CILi128EEES8_NS7_ILi64EEEEEENS_10bfloat16_tEfNS_4arch4Sm80ELb1ELb0ELb1ELb0ELb0ELb0ELb0ELb0ELi2ELi4ELi4ELi4ELb0EEENS1_21CollectiveEpilogueBwdISA_SB_SD_Li256ELb0ELb0ELi2EEENS1_25SingleTileBwdLPTSchedulerILb0ELi128ELb0EEEEEEEEEvNT_6ParamsE$_ZZN4cute16flatten_to_tupleINS_5tupleIJNS_1CILi4096EEENS1_IJNS1_IJiiEEENS2_ILi8192EEEEEEEEEEEDaRKT_ENKUlRKT_E_clIS6_EEDaSD_ - $_ZN7cutlass13device_kernelIN5flash19enable_sm80_to_sm89INS1_16FlashAttnBwdSm80INS1_25CollectiveMainloopBwdSm80ILi2ELi2EN4cute5tupleIJNS5_1CILi128EEES8_NS7_ILi64EEEEEENS_10bfloat16_tEfNS_4arch4Sm80ELb1ELb0ELb1ELb0ELb0ELb0ELb0ELb0ELi2ELi4ELi4ELi4ELb0EEENS1_21CollectiveEpilogueBwdISA_SB_SD_Li256ELb0ELb0ELi2EEENS1_25SingleTileBwdLPTSchedulerILb0ELi128ELb0EEEEEEEEEvNT_6ParamsE$_ZZN4cute16flatten_to_tupleINS_5tupleIJNS_1CILi1024EEENS1_IJiiEEEEEEEEDaRKT_ENKUlRKT_E_clIS4_EEDaSB_)
$_ZN7cutlass13device_kernelIN5flash19enable_sm80_to_sm89INS1_16FlashAttnBwdSm80INS1_25CollectiveMainloopBwdSm80ILi2ELi2EN4cute5tupleIJNS5_1CILi128EEES8_NS7_ILi64EEEEEENS_10bfloat16_tEfNS_4arch4Sm80ELb1ELb0ELb1ELb0ELb0ELb0ELb0ELb0ELi2ELi4ELi4ELi4ELb0EEENS1_21CollectiveEpilogueBwdISA_SB_SD_Li256ELb0ELb0ELi2EEENS1_25SingleTileBwdLPTSchedulerILb0ELi128ELb0EEEEEEEEEvNT_6ParamsE$_ZZN4cute16flatten_to_tupleINS_5tupleIJNS_1CILi1024EEENS1_IJiiEEEEEEEEDaRKT_ENKUlRKT_E_clIS4_EEDaSB_:
[----:B------:R-:W-:-:S04]  /*d3c0*/  MOV R5, 0x0 ;  /* 0x0000000000057802 */ /* 0x000fc80000000f00 */
[----:B------:R-:W-:Y:S05]  /*d3d0*/  RET.REL.NODEC R4 `(_ZN7cutlass13device_kernelIN5flash19enable_sm80_to_sm89INS1_16FlashAttnBwdSm80INS1_25CollectiveMainloopBwdSm80ILi2ELi2EN4cute5tupleIJNS5_1CILi128EEES8_NS7_ILi64EEEEEENS_10bfloat16_tEfNS_4arch4Sm80ELb1ELb0ELb1ELb0ELb0ELb0ELb0ELb0ELi2ELi4ELi4ELi4ELb0EEENS1_21CollectiveEpilogueBwdISA_SB_SD_Li256ELb0ELb0ELi2EEENS1_25SingleTileBwdLPTSchedulerILb0ELi128ELb0EEEEEEEEEvNT_6ParamsE) ;  /* 0xffff2c2004007950 */ /* 0x000fea0003c3ffff */
        .type           $_ZN7cutlass13device_kernelIN5flash19enable_sm80_to_sm89INS1_16FlashAttnBwdSm80INS1_25CollectiveMainloopBwdSm80ILi2ELi2EN4cute5tupleIJNS5_1CILi128EEES8_NS7_ILi64EEEEEENS_10bfloat16_tEfNS_4arch4Sm80ELb1ELb0ELb1ELb0ELb0ELb0ELb0ELb0ELi2ELi4ELi4ELi4ELb0EEENS1_21CollectiveEpilogueBwdISA_SB_SD_Li256ELb0ELb0ELi2EEENS1_25SingleTileBwdLPTSchedulerILb0ELi128ELb0EEEEEEEEEvNT_6ParamsE$_ZZN4cute16flatten_to_tupleINS_5tupleIJNS_1CILi4096EEENS1_IJNS1_IJiiEEENS2_ILi8192EEEEEEEEEEEDaRKT_ENKUlRKT_E_clIS6_EEDaSD_,@function
        .size           $_ZN7cutlass13device_kernelIN5flash19enable_sm80_to_sm89INS1_16FlashAttnBwdSm80INS1_25CollectiveMainloopBwdSm80ILi2ELi2EN4cute5tupleIJNS5_1CILi128EEES8_NS7_ILi64EEEEEENS_10bfloat16_tEfNS_4arch4Sm80ELb1ELb0ELb1ELb0ELb0ELb0ELb0ELb0ELi2ELi4ELi4ELi4ELb0EEENS1_21CollectiveEpilogueBwdISA_SB_SD_Li256ELb0ELb0ELi2EEENS1_25SingleTileBwdLPTSchedulerILb0ELi128ELb0EEEEEEEEEvNT_6ParamsE$_ZZN4cute16flatten_to_tupleINS_5tupleIJNS_1CILi4096EEENS1_IJNS1_IJiiEEENS2_ILi8192EEEEEEEEEEEDaRKT_ENKUlRKT_E_clIS6_EEDaSD_,($_ZN7cutlass13device_kernelIN5flash19enable_sm80_to_sm89INS1_16FlashAttnBwdSm80INS1_25CollectiveMainloopBwdSm80ILi2ELi2EN4cute5tupleIJNS5_1CILi128EEES8_NS7_ILi64EEEEEENS_10bfloat16_tEfNS_4arch4Sm80ELb1ELb0ELb1ELb0ELb0ELb0ELb0ELb0ELi2ELi4ELi4ELi4ELb0EEENS1_21CollectiveEpilogueBwdISA_SB_SD_Li256ELb0ELb0ELi2EEENS1_25SingleTileBwdLPTSchedulerILb0ELi128ELb0EEEEEEEEEvNT_6ParamsE$_ZZN4cute16flatten_to_tupleINS_5tupleIJNS_1CILi4096EEENS1_IJiiEEEEEEEEDaRKT_ENKUlRKT_E_clIS4_EEDaSB_ - $_ZN7cutlass13device_kernelIN5flash19enable_sm80_to_sm89INS1_16FlashAttnBwdSm80INS1_25CollectiveMainloopBwdSm80ILi2ELi2EN4cute5tupleIJNS5_1CILi128EEES8_NS7_ILi64EEEEEENS_10bfloat16_tEfNS_4arch4Sm80ELb1ELb0ELb1ELb0ELb0ELb0ELb0ELb0ELi2ELi4ELi4ELi4ELb0EEENS1_21CollectiveEpilogueBwdISA_SB_SD_Li256ELb0ELb0ELi2EEENS1_25SingleTileBwdLPTSchedulerILb0ELi128ELb0EEEEEEEEEvNT_6ParamsE$_ZZN4cute16flatten_to_tupleINS_5tupleIJNS_1CILi4096EEENS1_IJNS1_IJiiEEENS2_ILi8192EEEEEEEEEEEDaRKT_ENKUlRKT_E_clIS6_EEDaSD_)
$_ZN7cutlass13device_kernelIN5flash19enable_sm80_to_sm89INS1_16FlashAttnBwdSm80INS1_25CollectiveMainloopBwdSm80ILi2ELi2EN4cute5tupleIJNS5_1CILi128EEES8_NS7_ILi64EEEEEENS_10bfloat16_tEfNS_4arch4Sm80ELb1ELb0ELb1ELb0ELb0ELb0ELb0ELb0ELi2ELi4ELi4ELi4ELb0EEENS1_21CollectiveEpilogueBwdISA_SB_SD_Li256ELb0ELb0ELi2EEENS1_25SingleTileBwdLPTSchedulerILb0ELi128ELb0EEEEEEEEEvNT_6ParamsE$_ZZN4cute16flatten_to_tupleINS_5tupleIJNS_1CILi4096EEENS1_IJNS1_IJiiEEENS2_ILi8192EEEEEEEEEEEDaRKT_ENKUlRKT_E_clIS6_EEDaSD_:
[----:B------:R-:W-:-:S05]  /*d3e0*/  IADD3 R8, R67, -c[0x0][0x20], RZ ;  /* 0x8000080043087a10 */ /* 0x000fca0007ffe0ff */
[----:B------:R1:W5:Y:S04]  /*d3f0*/  LDL R2, [R8] ;  /* 0x0000000008027983 */ /* 0x0003680000100800 */
[----:B------:R1:W5:Y:S01]  /*d400*/  LDL R3, [R8+0x4] ;  /* 0x0000040008037983 */ /* 0x0003620000100800 */
[----:B------:R-:W-:Y:S02]  /*d410*/  IADD3 R5, R1, 0x1680, RZ ;  /* 0x0000168001057810 */ /* 0x000fe40007ffe0ff */
[----:B------:R-:W-:Y:S02]  /*d420*/  MOV R6, 0xd450 ;  /* 0x0000d45000067802 */ /* 0x000fe40000000f00 */
[----:B------:R-:W-:Y:S02]  /*d430*/  IADD3 R5, R5, c[0x0][0x20], RZ ;  /* 0x0000080005057a10 */ /* 0x000fe40007ffe0ff */
[----:B-1---5:R-:W-:Y:S05]  /*d440*/  CALL.REL.NOINC `($_ZN7cutlass13device_kernelIN5flash19enable_sm80_to_sm89INS1_16FlashAttnBwdSm80INS1_25CollectiveMainloopBwdSm80ILi2ELi2EN4cute5tupleIJNS5_1CILi128EEES8_NS7_ILi64EEEEEENS_10bfloat16_tEfNS_4arch4Sm80ELb1ELb0ELb1ELb0ELb0ELb0ELb0ELb0ELi2ELi4ELi4ELi4ELb0EEENS1_21CollectiveEpilogueBwdISA_SB_SD_Li256ELb0ELb0ELi2EEENS1_25SingleTileBwdLPTSchedulerILb0ELi128ELb0EEEEEEEEEvNT_6ParamsE$_ZZN4cute16flatten_to_tupleINS_5tupleIJNS1_IJiiEEENS_1CILi8192EEEEEEEEDaRKT_ENKUlRKT_E_clIS2_EEDaSB_) ;  /* 0xffffff1000007944 */ /* 0x022fea0003c3ffff */
[----:B------:R1:W-:Y:S01]  /*d450*/  STL.64 [R1+0x1680], R2 ;  /* 0x0016800201007387 */ /* 0x0003e20000100a00 */
[----:B------:R-:W-:-:S03]  /*d460*/  MOV R6, 0xd480 ;  /* 0x0000d48000067802 */ /* 0x000fc60000000f00 */
[----:B-1----:R-:W-:Y:S05]  /*d470*/  CALL.REL.NOINC `($_ZN7cutlass13device_kernelIN5flash19enable_sm80_to_sm89INS1_16FlashAttnBwdSm80INS1_25CollectiveMainloopBwdSm80ILi2ELi2EN4cute5tupleIJNS5_1CILi128EEES8_NS7_ILi64EEEEEENS_10bfloat16_tEfNS_4arch4Sm80ELb1ELb0ELb1ELb0ELb0ELb0ELb0ELb0ELi2ELi4ELi4ELi4ELb0EEENS1_21CollectiveEpilogueBwdISA_SB_SD_Li256ELb0ELb0ELi2EEENS1_25SingleTileBwdLPTSchedulerILb0ELi128ELb0EEEEEEEEEvNT_6ParamsE$_ZZN4cute12filter_tupleINS_5tupleIJNS1_IJiiEEENS_1CILi8192EEEEEEZNS_16flatten_to_tupleIS5_EEDaRKT_EUlRKT_E_EEDaS9_OT0_ENKUlDpSC_E_clIJS2_NS1_IJS4_EEEEEEDaSG_) ;  /* 0xfffff01000007944 */ /* 0x002fea0003c3ffff */
[----:B------:R-:W-:-:S04]  /*d480*/  MOV R5, 0x0 ;  /* 0x0000000000057802 */ /* 0x000fc80000000f00 */
[----:B------:R-:W-:Y:S05]  /*d490*/  RET.REL.NODEC R4 `(_ZN7cutlass13device_kernelIN5flash19enable_sm80_to_sm89INS1_16FlashAttnBwdSm80INS1_25CollectiveMainloopBwdSm80ILi2ELi2EN4cute5tupleIJNS5_1CILi128EEES8_NS7_ILi64EEEEEENS_10bfloat16_tEfNS_4arch4Sm80ELb1ELb0ELb1ELb0ELb0ELb0ELb0ELb0ELi2ELi4ELi4ELi4ELb0EEENS1_21CollectiveEpilogueBwdISA_SB_SD_Li256ELb0ELb0ELi2EEENS1_25SingleTileBwdLPTSchedulerILb0ELi128ELb0EEEEEEEEEvNT_6ParamsE) ;  /* 0xffff2b6004007950 */ /* 0x000fea0003c3ffff */
        .type           $_ZN7cutlass13device_kernelIN5flash19enable_sm80_to_sm89INS1_16FlashAttnBwdSm80INS1_25CollectiveMainloopBwdSm80ILi2ELi2EN4cute5tupleIJNS5_1CILi128EEES8_NS7_ILi64EEEEEENS_10bfloat16_tEfNS_4arch4Sm80ELb1ELb0ELb1ELb0ELb0ELb0ELb0ELb0ELi2ELi4ELi4ELi4ELb0EEENS1_21CollectiveEpilogueBwdISA_SB_SD_Li256ELb0ELb0ELi2EEENS1_25SingleTileBwdLPTSchedulerILb0ELi128ELb0EEEEEEEEEvNT_6ParamsE$_ZZN4cute16flatten_to_tupleINS_5tupleIJNS_1CILi4096EEENS1_IJiiEEEEEEEEDaRKT_ENKUlRKT_E_clIS4_EEDaSB_,@function
        .size           $_ZN7cutlass13device_kernelIN5flash19enable_sm80_to_sm89INS1_16FlashAttnBwdSm80INS1_25CollectiveMainloopBwdSm80ILi2ELi2EN4cute5tupleIJNS5_1CILi128EEES8_NS7_ILi64EEEEEENS_10bfloat16_tEfNS_4arch4Sm80ELb1ELb0ELb1ELb0ELb0ELb0ELb0ELb0ELi2ELi4ELi4ELi4ELb0EEENS1_21CollectiveEpilogueBwdISA_SB_SD_Li256ELb0ELb0ELi2EEENS1_25SingleTileBwdLPTSchedulerILb0ELi128ELb0EEEEEEEEEvNT_6ParamsE$_ZZN4cute16flatten_to_tupleINS_5tupleIJNS_1CILi4096EEENS1_IJiiEEEEEEEEDaRKT_ENKUlRKT_E_clIS4_EEDaSB_,($_ZN7cutlass13device_kernelIN5flash19enable_sm80_to_sm89INS1_16FlashAttnBwdSm80INS1_25CollectiveMainloopBwdSm80ILi2ELi2EN4cute5tupleIJNS5_1CILi128EEES8_NS7_ILi64EEEEEENS_10bfloat16_tEfNS_4arch4Sm80ELb1ELb0ELb1ELb0ELb0ELb0ELb0ELb0ELi2ELi4ELi4ELi4ELb0EEENS1_21CollectiveEpilogueBwdISA_SB_SD_Li256ELb0ELb0ELi2EEENS1_25SingleTileBwdLPTSchedulerILb0ELi128ELb0EEEEEEEEEvNT_6ParamsE$_ZZN4cute19as_arithmetic_tupleINS_15ArithmeticTupleIJiiEEEEEDaRKT_ENKUlDpRKT_E_clIJiiEEEDaS9_ - $_ZN7cutlass13device_kernelIN5flash19enable_sm80_to_sm89INS1_16FlashAttnBwdSm80INS1_25CollectiveMainloopBwdSm80ILi2ELi2EN4cute5tupleIJNS5_1CILi128EEES8_NS7_ILi64EEEEEENS_10bfloat16_tEfNS_4arch4Sm80ELb1ELb0ELb1ELb0ELb0ELb0ELb0ELb0ELi2ELi4ELi4ELi4ELb0EEENS1_21CollectiveEpilogueBwdISA_SB_SD_Li256ELb0ELb0ELi2EEENS1_25SingleTileBwdLPTSchedulerILb0ELi128ELb0EEEEEEEEEvNT_6ParamsE$_ZZN4cute16flatten_to_tupleINS_5tupleIJNS_1CILi4096EEENS1_IJiiEEEEEEEEDaRKT_ENKUlRKT_E_clIS4_EEDaSB_)
$_ZN7cutlass13device_kernelIN5flash19enable_sm80_to_sm89INS1_16FlashAttnBwdSm80INS1_25CollectiveMainloopBwdSm80ILi2ELi2EN4cute5tupleIJNS5_1CILi128EEES8_NS7_ILi64EEEEEENS_10bfloat16_tEfNS_4arch4Sm80ELb1ELb0ELb1ELb0ELb0ELb0ELb0ELb0ELi2ELi4ELi4ELi4ELb0EEENS1_21CollectiveEpilogueBwdISA_SB_SD_Li256ELb0ELb0ELi2EEENS1_25SingleTileBwdLPTSchedulerILb0ELi128ELb0EEEEEEEEEvNT_6ParamsE$_ZZN4cute16flatten_to_tupleINS_5tupleIJNS_1CILi4096EEENS1_IJiiEEEEEEEEDaRKT_ENKUlRKT_E_clIS4_EEDaSB_:
[----:B------:R-:W-:-:S04]  /*d4a0*/  MOV R5, 0x0 ;  /* 0x0000000000057802 */ /* 0x000fc80000000f00 */
[----:B------:R-:W-:Y:S05]  /*d4b0*/  RET.REL.NODEC R4 `(_ZN7cutlass13device_kernelIN5flash19enable_sm80_to_sm89INS1_16FlashAttnBwdSm80INS1_25CollectiveMainloopBwdSm80ILi2ELi2EN4cute5tupleIJNS5_1CILi128EEES8_NS7_ILi64EEEEEENS_10bfloat16_tEfNS_4arch4Sm80ELb1ELb0ELb1ELb0ELb0ELb0ELb0ELb0ELi2ELi4ELi4ELi4ELb0EEENS1_21CollectiveEpilogueBwdISA_SB_SD_Li256ELb0ELb0ELi2EEENS1_25SingleTileBwdLPTSchedulerILb0ELi128ELb0EEEEEEEEEvNT_6ParamsE) ;  /* 0xffff2b4004007950 */ /* 0x000fea0003c3ffff */
        .type           $_ZN7cutlass13device_kernelIN5flash19enable_sm80_to_sm89INS1_16FlashAttnBwdSm80INS1_25CollectiveMainloopBwdSm80ILi2ELi2EN4cute5tupleIJNS5_1CILi128EEES8_NS7_ILi64EEEEEENS_10bfloat16_tEfNS_4arch4Sm80ELb1ELb0ELb1ELb0ELb0ELb0ELb0ELb0ELi2ELi4ELi4ELi4ELb0EEENS1_21CollectiveEpilogueBwdISA_SB_SD_Li256ELb0ELb0ELi2EEENS1_25SingleTileBwdLPTSchedulerILb0ELi128ELb0EEEEEEEEEvNT_6ParamsE$_ZZN4cute19as_arithmetic_tupleINS_15ArithmeticTupleIJiiEEEEEDaRKT_ENKUlDpRKT_E_clIJiiEEEDaS9_,@function
        .size           $_ZN7cutlass13device_kernelIN5flash19enable_sm80_to_sm89INS1_16FlashAttnBwdSm80INS1_25CollectiveMainloopBwdSm80ILi2ELi2EN4cute5tupleIJNS5_1CILi128EEES8_NS7_ILi64EEEEEENS_10bfloat16_tEfNS_4arch4Sm80ELb1ELb0ELb1ELb0ELb0ELb0ELb0ELb0ELi2ELi4ELi4ELi4ELb0EEENS1_21CollectiveEpilogueBwdISA_SB_SD_Li256ELb0ELb0ELi2EEENS1_25SingleTileBwdLPTSchedulerILb0ELi128ELb0EEEEEEEEEvNT_6ParamsE$_ZZN4cute19as_arithmetic_tupleINS_15ArithmeticTupleIJiiEEEEEDaRKT_ENKUlDpRKT_E_clIJiiEEEDaS9_,($_ZN7cutlass13device_kernelIN5flash19enable_sm80_to_sm89INS1_16FlashAttnBwdSm80INS1_25CollectiveMainloopBwdSm80ILi2ELi2EN4cute5tupleIJNS5_1CILi128EEES8_NS7_ILi64EEEEEENS_10bfloat16_tEfNS_4arch4Sm80ELb1ELb0ELb1ELb0ELb0ELb0ELb0ELb0ELi2ELi4ELi4ELi4ELb0EEENS1_21CollectiveEpilogueBwdISA_SB_SD_Li256ELb0ELb0ELi2EEENS1_25SingleTileBwdLPTSchedulerILb0ELi128ELb0EEEEEEEEEvNT_6ParamsE$_ZZN4cute19as_arithmetic_tupleINS_15ArithmeticTupleIJiiEEEEEDaRKT_ENKUlRKT_E_clIiEEDaS8_ - $_ZN7cutlass13device_kernelIN5flash19enable_sm80_to_sm89INS1_16FlashAttnBwdSm80INS1_25CollectiveMainloopBwdSm80ILi2ELi2EN4cute5tupleIJNS5_1CILi128EEES8_NS7_ILi64EEEEEENS_10bfloat16_tEfNS_4arch4Sm80ELb1ELb0ELb1ELb0ELb0ELb0ELb0ELb0ELi2ELi4ELi4ELi4ELb0EEENS1_21CollectiveEpilogueBwdISA_SB_SD_Li256ELb0ELb0ELi2EEENS1_25SingleTileBwdLPTSchedulerILb0ELi128ELb0EEEEEEEEEvNT_6ParamsE$_ZZN4cute19as_arithmetic_tupleINS_15ArithmeticTupleIJiiEEEEEDaRKT_ENKUlDpRKT_E_clIJiiEEEDaS9_)
$_ZN7cutlass13device_kernelIN5flash19enable_sm80_to_sm89INS1_16FlashAttnBwdSm80INS1_25CollectiveMainloopBwdSm80ILi2ELi2EN4cute5tupleIJNS5_1CILi128EEES8_NS7_ILi64EEEEEENS_10bfloat16_tEfNS_4arch4Sm80ELb1ELb0ELb1ELb0ELb0ELb0ELb0ELb0ELi2ELi4ELi4ELi4ELb0EEENS1_21CollectiveEpilogueBwdISA_SB_SD_Li256ELb0ELb0ELi2EEENS1_25SingleTileBwdLPTSchedulerILb0ELi128ELb0EEEEEEEEEvNT_6ParamsE$_ZZN4cute19as_arithmetic_tupleINS_15ArithmeticTupleIJiiEEEEEDaRKT_ENKUlDpRKT_E_clIJiiEEEDaS9_:
[----:B------:R-:W-:Y:S01]  /*d4c0*/  IADD3 R3, R1, 0x1688, RZ ;  /* 0x0000168801037810 */ /* 0x000fe20007ffe0ff */
[----:B------:R-:W-:Y:S01]  /*d4d0*/  IMAD.MOV.U32 R2, RZ, RZ, R11 ;  /* 0x000000ffff027224 */ /* 0x000fe200078e000b */
[----:B------:R-:W-:Y:S02]  /*d4e0*/  MOV R6, 0xd510 ;  /* 0x0000d51000067802 */ /* 0x000fe40000000f00 */
[----:B------:R-:W-:Y:S02]  /*d4f0*/  IADD3 R3, R3, c[0x0][0x20], RZ ;  /* 0x0000080003037a10 */ /* 0x000fe40007ffe0ff */
[----:B------:R-:W-:Y:S05]  /*d500*/  CALL.REL.NOINC `($_ZN7cutlass13device_kernelIN5flash19enable_sm80_to_sm89INS1_16FlashAttnBwdSm80INS1_25CollectiveMainloopBwdSm80ILi2ELi2EN4cute5tupleIJNS5_1CILi128EEES8_NS7_ILi64EEEEEENS_10bfloat16_tEfNS_4arch4Sm80ELb1ELb0ELb1ELb0ELb0ELb0ELb0ELb0ELi2ELi4ELi4ELi4ELb0EEENS1_21CollectiveEpilogueBwdISA_SB_SD_Li256ELb0ELb0ELi2EEENS1_25SingleTileBwdLPTSchedulerILb0ELi128ELb0EEEEEEEEEvNT_6ParamsE$_ZN4cute5tupleIJiiEEC2ERKiS3_) ;  /* 0xffffea4000007944 */ /* 0x000fea0003c3ffff */
[----:B------:R1:W5:Y:S01]  /*d510*/  LDL.64 R2, [R1+0x1688] ;  /* 0x0016880001027983 */ /* 0x0003620000100a00 */
[----:B------:R-:W-:-:S04]  /*d520*/  MOV R87, 0x0 ;  /* 0x0000000000577802 */ /* 0x000fc80000000f00 */
[----:B------:R-:W-:Y:S05]  /*d530*/  RET.REL.NODEC R86 `(_ZN7cutlass13device_kernelIN5flash19enable_sm80_to_sm89INS1_16FlashAttnBwdSm80INS1_25CollectiveMainloopBwdSm80ILi2ELi2EN4cute5tupleIJNS5_1CILi128EEES8_NS7_ILi64EEEEEENS_10bfloat16_tEfNS_4arch4Sm80ELb1ELb0ELb1ELb0ELb0ELb0ELb0ELb0ELi2ELi4ELi4ELi4ELb0EEENS1_21CollectiveEpilogueBwdISA_SB_SD_Li256ELb0ELb0ELi2EEENS1_25SingleTileBwdLPTSchedulerILb0ELi128ELb0EEEEEEEEEvNT_6ParamsE) ;  /* 0xffff2ac056007950 */ /* 0x000fea0003c3ffff */
        .type           $_ZN7cutlass13device_kernelIN5flash19enable_sm80_to_sm89INS1_16FlashAttnBwdSm80INS1_25CollectiveMainloopBwdSm80ILi2ELi2EN4cute5tupleIJNS5_1CILi128EEES8_NS7_ILi64EEEEEENS_10bfloat16_tEfNS_4arch4Sm80ELb1ELb0ELb1ELb0ELb0ELb0ELb0ELb0ELi2ELi4ELi4ELi4ELb0EEENS1_21CollectiveEpilogueBwdISA_SB_SD_Li256ELb0ELb0ELi2EEENS1_25SingleTileBwdLPTSchedulerILb0ELi128ELb0EEEEEEEEEvNT_6ParamsE$_ZZN4cute19as_arithmetic_tupleINS_15ArithmeticTupleIJiiEEEEEDaRKT_ENKUlRKT_E_clIiEEDaS8_,@function
        .size           $_ZN7cutlass13device_kernelIN5flash19enable_sm80_to_sm89INS1_16FlashAttnBwdSm80INS1_25CollectiveMainloopBwdSm80ILi2ELi2EN4cute5tupleIJNS5_1CILi128EEES8_NS7_ILi64EEEEEENS_10bfloat16_tEfNS_4arch4Sm80ELb1ELb0ELb1ELb0ELb0ELb0ELb0ELb0ELi2ELi4ELi4ELi4ELb0EEENS1_21CollectiveEpilogueBwdISA_SB_SD_Li256ELb0ELb0ELi2EEENS1_25SingleTileBwdLPTSchedulerILb0ELi128ELb0EEEEEEEEEvNT_6ParamsE$_ZZN4cute19as_arithmetic_tupleINS_15ArithmeticTupleIJiiEEEEEDaRKT_ENKUlRKT_E_clIiEEDaS8_,($_ZN7cutlass13device_kernelIN5flash19enable_sm80_to_sm89INS1_16FlashAttnBwdSm80INS1_25CollectiveMainloopBwdSm80ILi2ELi2EN4cute5tupleIJNS5_1CILi128EEES8_NS7_ILi64EEEEEENS_10bfloat16_tEfNS_4arch4Sm80ELb1ELb0ELb1ELb0ELb0ELb0ELb0ELb0ELi2ELi4ELi4ELi4ELb0EEENS1_21CollectiveEpilogueBwdISA_SB_SD_Li256ELb0ELb0ELi2EEENS1_25SingleTileBwdLPTSchedulerILb0ELi128ELb0EEEEEEEEEvNT_6ParamsE$_ZZN4cute4diceINS_5tupleIJNS1_IJiNS1_IJiNS_1CILi0EEEEEEEEENS1_IJNS_10UnderscoreENS1_IJS6_S6_EEEEEEEEES9_EEDaRKT_RKT0_ENKUlRKT_RKT0_E_clIS5_S5_EEDaSI_SL_ - $_ZN7cutlass13device_kernelIN5flash19enable_sm80_to_sm89INS1_16FlashAttnBwdSm80INS1_25CollectiveMainloopBwdSm80ILi2ELi2EN4cute5tupleIJNS5_1CILi128EEES8_NS7_ILi64EEEEEENS_10bfloat16_tEfNS_4arch4Sm80ELb1ELb0ELb1ELb0ELb0ELb0ELb0ELb0ELi2ELi4ELi4ELi4ELb0EEENS1_21CollectiveEpilogueBwdISA_SB_SD_Li256ELb0ELb0ELi2EEENS1_25SingleTileBwdLPTSchedulerILb0ELi128ELb0EEEEEEEEEvNT_6ParamsE$_ZZN4cute19as_arithmetic_tupleINS_15ArithmeticTupleIJiiEEEEEDaRKT_ENKUlRKT_E_clIiEEDaS8_)
$_ZN7cutlass13device_kernelIN5flash19enable_sm80_to_sm89INS1_16FlashAttnBwdSm80INS1_25CollectiveMainloopBwdSm80ILi2ELi2EN4cute5tupleIJNS5_1CILi128EEES8_NS7_ILi64EEEEEENS_10bfloat16_tEfNS_4arch4Sm80ELb1ELb0ELb1ELb0ELb0ELb0ELb0ELb0ELi2ELi4ELi4ELi4ELb0EEENS1_21CollectiveEpilogueBwdISA_SB_SD_Li256ELb0ELb0ELi2EEENS1_25SingleTileBwdLPTSchedulerILb0ELi128ELb0EEEEEEEEEvNT_6ParamsE$_ZZN4cute19as_arithmetic_tupleINS_15ArithmeticTupleIJiiEEEEEDaRKT_ENKUlRKT_E_clIiEEDaS8_:
[----:B------:R-:W-:Y:S02]  /*d540*/  MOV R6, R8 ;  /* 0x0000000800067202 */ /* 0x000fe40000000f00 */
[----:B------:R-:W-:Y:S02]  /*d550*/  MOV R8, R2 ;  /* 0x0000000200087202 */ /* 0x000fe40000000f00 */
[----:B------:R-:W-:-:S04]  /*d560*/  MOV R9, 0x0 ;  /* 0x0000000000097802 */ /* 0x000fc80000000f00 */
[----:B------:R-:W-:Y:S05]  /*d570*/  RET.REL.NODEC R8 `(_ZN7cutlass13device_kernelIN5flash19enable_sm80_to_sm89INS1_16FlashAttnBwdSm80INS1_25CollectiveMainloopBwdSm80ILi2ELi2EN4cute5tupleIJNS5_1CILi128EEES8_NS7_ILi64EEEEEENS_10bfloat16_tEfNS_4arch4Sm80ELb1ELb0ELb1ELb0ELb0ELb0ELb0ELb0ELi2ELi4ELi4ELi4ELb0EEENS1_21CollectiveEpilogueBwdISA_SB_SD_Li256ELb0ELb0ELi2EEENS1_25SingleTileBwdLPTSchedulerILb0ELi128ELb0EEEEEEEEEvNT_6ParamsE) ;  /* 0xffff2a8008007950 */ /* 0x000fea0003c3ffff */
        .type           $_ZN7cutlass13device_kernelIN5flash19enable_sm80_to_sm89INS1_16FlashAttnBwdSm80INS1_25CollectiveMainloopBwdSm80ILi2ELi2EN4cute5tupleIJNS5_1CILi128EEES8_NS7_ILi64EEEEEENS_10bfloat16_tEfNS_4arch4Sm80ELb1ELb0ELb1ELb0ELb0ELb0ELb0ELb0ELi2ELi4ELi4ELi4ELb0EEENS1_21CollectiveEpilogueBwdISA_SB_SD_Li256ELb0ELb0ELi2EEENS1_25SingleTileBwdLPTSchedulerILb0ELi128ELb0EEEEEEEEEvNT_6ParamsE$_ZZN4cute4diceINS_5tupleIJNS1_IJiNS1_IJiNS_1CILi0EEEEEEEEENS1_IJNS_10UnderscoreENS1_IJS6_S6_EEEEEEEEES9_EEDaRKT_RKT0_ENKUlRKT_RKT0_E_clIS5_S5_EEDaSI_SL_,@function
        .size           $_ZN7cutlass13device_kernelIN5flash19enable_sm80_to_sm89INS1_16FlashAttnBwdSm80INS1_25CollectiveMainloopBwdSm80ILi2ELi2EN4cute5tupleIJNS5_1CILi128EEES8_NS7_ILi64EEEEEENS_10bfloat16_tEfNS_4arch4Sm80ELb1ELb0ELb1ELb0ELb0ELb0ELb0ELb0ELi2ELi4ELi4ELi4ELb0EEENS1_21CollectiveEpilogueBwdISA_SB_SD_Li256ELb0ELb0ELi2EEENS1_25SingleTileBwdLPTSchedulerILb0ELi128ELb0EEEEEEEEEvNT_6ParamsE$_ZZN4cute4diceINS_5tupleIJNS1_IJiNS1_IJiNS_1CILi0EEEEEEEEENS1_IJNS_10UnderscoreENS1_IJS6_S6_EEEEEEEEES9_EEDaRKT_RKT0_ENKUlRKT_RKT0_E_clIS5_S5_EEDaSI_SL_,($_ZN7cutlass13device_kernelIN5flash19enable_sm80_to_sm89INS1_16FlashAttnBwdSm80INS1_25CollectiveMainloopBwdSm80ILi2ELi2EN4cute5tupleIJNS5_1CILi128EEES8_NS7_ILi64EEEEEENS_10bfloat16_tEfNS_4arch4Sm80ELb1ELb0ELb1ELb0ELb0ELb0ELb0ELb0ELi2ELi4ELi4ELi4ELb0EEENS1_21CollectiveEpilogueBwdISA_SB_SD_Li256ELb0ELb0ELi2EEENS1_25SingleTileBwdLPTSchedulerILb0ELi128ELb0EEEEEEEEEvNT_6ParamsE$_ZZN4cute4takeILi1ELi2ENS_5tupleIJNS1_IJNS_1CILi1EEENS2_ILi0EEEEEEiEEEEEDaRKT1_ENKUlDpRKT_E_clIJiEEEDaSD_ - $_ZN7cutlass13device_kernelIN5flash19enable_sm80_to_sm89INS1_16FlashAttnBwdSm80INS1_25CollectiveMainloopBwdSm80ILi2ELi2EN4cute5tupleIJNS5_1CILi128EEES8_NS7_ILi64EEEEEENS_10bfloat16_tEfNS_4arch4Sm80ELb1ELb0ELb1ELb0ELb0ELb0ELb0ELb0ELi2ELi4ELi4ELi4ELb0EEENS1_21CollectiveEpilogueBwdISA_SB_SD_Li256ELb0ELb0ELi2EEENS1_25SingleTileBwdLPTSchedulerILb0ELi128ELb0EEEEEEEEEvNT_6ParamsE$_ZZN4cute4diceINS_5tupleIJNS1_IJiNS1_IJiNS_1CILi0EEEEEEEEENS1_IJNS_10UnderscoreENS1_IJS6_S6_EEEEEEEEES9_EEDaRKT_RKT0_ENKUlRKT_RKT0_E_clIS5_S5_EEDaSI_SL_)
$_ZN7cutlass13device_kernelIN5flash19enable_sm80_to_sm89INS1_16FlashAttnBwdSm80INS1_25CollectiveMainloopBwdSm80ILi2ELi2EN4cute5tupleIJNS5_1CILi128EEES8_NS7_ILi64EEEEEENS_10bfloat16_tEfNS_4arch4Sm80ELb1ELb0ELb1ELb0ELb0ELb0ELb0ELb0ELi2ELi4ELi4ELi4ELb0EEENS1_21CollectiveEpilogueBwdISA_SB_SD_Li256ELb0ELb0ELi2EEENS1_25SingleTileBwdLPTSchedulerILb0ELi128ELb0EEEEEEEEEvNT_6ParamsE$_ZZN4cute4diceINS_5tupleIJNS1_IJiNS1_IJiNS_1CILi0EEEEEEEEENS1_IJNS_10UnderscoreENS1_IJS6_S6_EEEEEEEEES9_EEDaRKT_RKT0_ENKUlRKT_RKT0_E_clIS5_S5_EEDaSI_SL_:
[----:B------:R-:W-:-:S05]  /*d580*/  IADD3 R6, R2, -c[0x0][0x20], RZ ;  /* 0x8000080002067a10 */ /* 0x000fca0007ffe0ff */
[----:B------:R1:W5:Y:S01]  /*d590*/  LDL R3, [R6] ;  /* 0x0000000006037983 */ /* 0x0003620000100800 */
[----:B------:R-:W-:Y:S02]  /*d5a0*/  IADD3 R5, R1, 0x1680, RZ ;  /* 0x0000168001057810 */ /* 0x000fe40007ffe0ff */
[----:B------:R-:W-:Y:S02]  /*d5b0*/  MOV R10, 0xd5e0 ;  /* 0x0000d5e0000a7802 */ /* 0x000fe40000000f00 */
[----:B------:R-:W-:Y:S02]  /*d5c0*/  IADD3 R5, R5, c[0x0][0x20], RZ ;  /* 0x0000080005057a10 */ /* 0x000fe40007ffe0ff */
[----:B-1---5:R-:W-:Y:S05]  /*d5d0*/  CALL.REL.NOINC `($_ZN7cutlass13device_kernelIN5flash19enable_sm80_to_sm89INS1_16FlashAttnBwdSm80INS1_25CollectiveMainloopBwdSm80ILi2ELi2EN4cute5tupleIJNS5_1CILi128EEES8_NS7_ILi64EEEEEENS_10bfloat16_tEfNS_4arch4Sm80ELb1ELb0ELb1ELb0ELb0ELb0ELb0ELb0ELi2ELi4ELi4ELi4ELb0EEENS1_21CollectiveEpilogueBwdISA_SB_SD_Li256ELb0ELb0ELi2EEENS1_25SingleTileBwdLPTSchedulerILb0ELi128ELb0EEEEEEEEEvNT_6ParamsE$_ZZN4cute6detail9lift_diceINS_5tupleIJiNS2_IJiNS_1CILi0EEEEEEEEES6_EEDaRKT_RKT0_ENKUlRKT_RKT0_E_clIiiEEDaSF_SI_) ;  /* 0x0000245000007944 */ /* 0x022fea0003c00000 */
[----:B------:R1:W5:Y:S01]  /*d5e0*/  LDL R3, [R6+0x4] ;  /* 0x0000040006037983 */ /* 0x0003620000100800 */
[----:B------:R-:W-:-:S03]  /*d5f0*/  MOV R10, 0xd610 ;  /* 0x0000d610000a7802 */ /* 0x000fc60000000f00 */
[----:B-12--5:R-:W-:Y:S05]  /*d600*/  CALL.REL.NOINC `($_ZN7cutlass13device_kernelIN5flash19enable_sm80_to_sm89INS1_16FlashAttnBwdSm80INS1_25CollectiveMainloopBwdSm80ILi2ELi2EN4cute5tupleIJNS5_1CILi128EEES8_NS7_ILi64EEEEEENS_10bfloat16_tEfNS_4arch4Sm80ELb1ELb0ELb1ELb0ELb0ELb0ELb0ELb0ELi2ELi4ELi4ELi4ELb0EEENS1_21CollectiveEpilogueBwdISA_SB_SD_Li256ELb0ELb0ELi2EEENS1_25SingleTileBwdLPTSchedulerILb0ELi128ELb0EEEEEEEEEvNT_6ParamsE$_ZZN4cute6detail9lift_diceINS_5tupleIJiNS2_IJiNS_1CILi0EEEEEEEEES6_EEDaRKT_RKT0_ENKUlRKT_RKT0_E_clIS5_S5_EEDaSF_SI_) ;  /* 0x000023a000007944 */ /* 0x026fea0003c00000 */
[----:B------:R2:W-:Y:S01]  /*d610*/  STL [R1+0x1680], R6 ;  /* 0x0016800601007387 */ /* 0x0005e20000100800 */
[----:B------:R-:W-:-:S03]  /*d620*/  MOV R2, 0xd640 ;  /* 0x0000d64000027802 */ /* 0x000fc60000000f00 */
[----:B-12---:R-:W-:Y:S05]  /*d630*/  CALL.REL.NOINC `($_ZN7cutlass13device_kernelIN5flash19enable_sm80_to_sm89INS1_16FlashAttnBwdSm80INS1_25CollectiveMainloopBwdSm80ILi2ELi2EN4cute5tupleIJNS5_1CILi128EEES8_NS7_ILi64EEEEEENS_10bfloat16_tEfNS_4arch4Sm80ELb1ELb0ELb1ELb0ELb0ELb0ELb0ELb0ELi2ELi4ELi4ELi4ELb0EEENS1_21CollectiveEpilogueBwdISA_SB_SD_Li256ELb0ELb0ELi2EEENS1_25SingleTileBwdLPTSchedulerILb0ELi128ELb0EEEEEEEEEvNT_6ParamsE$_ZZN4cute12filter_tupleINS_5tupleIJiNS1_IJiNS_1CILi0EEEEEEEEES5_ZNS_6detail9lift_diceIS5_S5_EEDaRKT_RKT0_EUlRKT_RKT0_E_EEDaSA_SD_OT1_ENKUlDpSG_E_clIJNS1_IJiEEES4_EEEDaSN_) ;  /* 0xfffff5a000007944 */ /* 0x006fea0003c3ffff */
[----:B-----5:R-:W-:Y:S02]  /*d640*/  MOV R2, R5 ;  /* 0x0000000500027202 */ /* 0x020fe40000000f00 */
[----:B------:R-:W-:-:S04]  /*d650*/  MOV R5, 0x0 ;  /* 0x0000000000057802 */ /* 0x000fc80000000f00 */
[----:B------:R-:W-:Y:S05]  /*d660*/  RET.REL.NODEC R4 `(_ZN7cutlass13device_kernelIN5flash19enable_sm80_to_sm89INS1_16FlashAttnBwdSm80INS1_25CollectiveMainloopBwdSm80ILi2ELi2EN4cute5tupleIJNS5_1CILi128EEES8_NS7_ILi64EEEEEENS_10bfloat16_tEfNS_4arch4Sm80ELb1ELb0ELb1ELb0ELb0ELb0ELb0ELb0ELi2ELi4ELi4ELi4ELb0EEENS1_21CollectiveEpilogueBwdISA_SB_SD_Li256ELb0ELb0ELi2EEENS1_25SingleTileBwdLPTSchedulerILb0ELi128ELb0EEEEEEEEEvNT_6ParamsE) ;  /* 0xffff299004007950 */ /* 0x000fea0003c3ffff */
        .type           $_ZN7cutlass13device_kernelIN5flash19enable_sm80_to_sm89INS1_16FlashAttnBwdSm80INS1_25CollectiveMainloopBwdSm80ILi2ELi2EN4cute5tupleIJNS5_1CILi128EEES8_NS7_ILi64EEEEEENS_10bfloat16_tEfNS_4arch4Sm80ELb1ELb0ELb1ELb0ELb0ELb0ELb0ELb0ELi2ELi4ELi4ELi4ELb0EEENS1_21CollectiveEpilogueBwdISA_SB_SD_Li256ELb0ELb0ELi2EEENS1_25SingleTileBwdLPTSchedulerILb0ELi128ELb0EEEEEEEEEvNT_6ParamsE$_ZZN4cute4takeILi1ELi2ENS_5tupleIJNS1_IJNS_1CILi1EEENS2_ILi0EEEEEEiEEEEEDaRKT1_ENKUlDpRKT_E_clIJiEEEDaSD_,@function
        .size           $_ZN7cutlass13device_kernelIN5flash19enable_sm80_to_sm89INS1_16FlashAttnBwdSm80INS1_25CollectiveMainloopBwdSm80ILi2ELi2EN4cute5tupleIJNS5_1CILi128EEES8_NS7_ILi64EEEEEENS_10bfloat16_tEfNS_4arch4Sm80ELb1ELb0ELb1ELb0ELb0ELb0ELb0ELb0ELi2ELi4ELi4ELi4ELb0EEENS1_21CollectiveEpilogueBwdISA_SB_SD_Li256ELb0ELb0ELi2EEENS1_25SingleTileBwdLPTSchedulerILb0ELi128ELb0EEEEEEEEEvNT_6ParamsE$_ZZN4cute4takeILi1ELi2ENS_5tupleIJNS1_IJNS_1CILi1EEENS2_ILi0EEEEEEiEEEEEDaRKT1_ENKUlDpRKT_E_clIJiEEEDaSD_,($_ZN7cutlass13device_kernelIN5flash19enable_sm80_to_sm89INS1_16FlashAttnBwdSm80INS1_25CollectiveMainloopBwdSm80ILi2ELi2EN4cute5tupleIJNS5_1CILi128EEES8_NS7_ILi64EEEEEENS_10bfloat16_tEfNS_4arch4Sm80ELb1ELb0ELb1ELb0ELb0ELb0ELb0ELb0ELi2ELi4ELi4ELi4ELb0EEENS1_21CollectiveEpilogueBwdISA_SB_SD_Li256ELb0ELb0ELi2EEENS1_25SingleTileBwdLPTSchedulerILb0ELi128ELb0EEEEEEEEEvNT_6ParamsE$_ZZN4cute4takeILi1ELi3ENS_5tupleIJNS1_IJNS_1CILi1EEENS2_ILi512EEEiEEENS2_ILi4096EEENS1_IJNS1_IJiiEEENS2_ILi8192EEEEEEEEEEEDaRKT1_ENKUlDpRKT_E_clIJS6_S9_EEEDaSH_ - $_ZN7cutlass13device_kernelIN5flash19enable_sm80_to_sm89INS1_16FlashAttnBwdSm80INS1_25CollectiveMainloopBwdSm80ILi2ELi2EN4cute5tupleIJNS5_1CILi128EEES8_NS7_ILi64EEEEEENS_10bfloat16_tEfNS_4arch4Sm80ELb1ELb0ELb1ELb0ELb0ELb0ELb0ELb0ELi2ELi4ELi4ELi4ELb0EEENS1_21CollectiveEpilogueBwdISA_SB_SD_Li256ELb0ELb0ELi2EEENS1_25SingleTileBwdLPTSchedulerILb0ELi128ELb0EEEEEEEEEvNT_6ParamsE$_ZZN4cute4takeILi1ELi2ENS_5tupleIJNS1_IJNS_1CILi1EEENS2_ILi0EEEEEEiEEEEEDaRKT1_ENKUlDpRKT_E_clIJiEEEDaSD_)
$_ZN7cutlass13device_kernelIN5flash19enable_sm80_to_sm89INS1_16FlashAttnBwdSm80INS1_25CollectiveMainloopBwdSm80ILi2ELi2EN4cute5tupleIJNS5_1CILi128EEES8_NS7_ILi64EEEEEENS_10bfloat16_tEfNS_4arch4Sm80ELb1ELb0ELb1ELb0ELb0ELb0ELb0ELb0ELi2ELi4ELi4ELi4ELb0EEENS1_21CollectiveEpilogueBwdISA_SB_SD_Li256ELb0ELb0ELi2EEENS1_25SingleTileBwdLPTSchedulerILb0ELi128ELb0EEEEEEEEEvNT_6ParamsE$_ZZN4cute4takeILi1ELi2ENS_5tupleIJNS1_IJNS_1CILi1EEENS2_ILi0EEEEEEiEEEEEDaRKT1_ENKUlDpRKT_E_clIJiEEEDaSD_:
[----:B------:R-:W-:Y:S02]  /*d670*/  IADD3 R2, R1, 0x1680, RZ ;  /* 0x0000168001027810 */ /* 0x000fe40007ffe0ff */
[----:B------:R-:W-:Y:S02]  /*d680*/  MOV R8, 0xd6b0 ;  /* 0x0000d6b000087802 */ /* 0x000fe40000000f00 */
[----:B------:R-:W-:Y:S02]  /*d690*/  IADD3 R2, R2, c[0x0][0x20], RZ ;  /* 0x0000080002027a10 */ /* 0x000fe40007ffe0ff */
[----:B------:R-:W-:Y:S05]  /*d6a0*/  CALL.REL.NOINC `($_ZN7cutlass13device_kernelIN5flash19enable_sm80_to_sm89INS1_16FlashAttnBwdSm80INS1_25CollectiveMainloopBwdSm80ILi2ELi2EN4cute5tupleIJNS5_1CILi128EEES8_NS7_ILi64EEEEEENS_10bfloat16_tEfNS_4arch4Sm80ELb1ELb0ELb1ELb0ELb0ELb0ELb0ELb0ELi2ELi4ELi4ELi4ELb0EEENS1_21CollectiveEpilogueBwdISA_SB_SD_Li256ELb0ELb0ELi2EEENS1_25SingleTileBwdLPTSchedulerILb0ELi128ELb0EEEEEEEEEvNT_6ParamsE$_ZN4cute3eso3ESOILb0ELb1EJiEEC2ERKi) ;  /* 0xffffab6000007944 */ /* 0x000fea0003c3ffff */
[----:B-1----:R1:W5:Y:S01]  /*d6b0*/  LDL R3, [R1+0x1680] ;  /* 0x0016800001037983 */ /* 0x0023620000100800 */
[----:B------:R-:W-:-:S04]  /*d6c0*/  MOV R7, 0x0 ;  /* 0x0000000000077802 */ /* 0x000fc80000000f00 */
[----:B------:R-:W-:Y:S05]  /*d6d0*/  RET.REL.NODEC R6 `(_ZN7cutlass13device_kernelIN5flash19enable_sm80_to_sm89INS1_16FlashAttnBwdSm80INS1_25CollectiveMainloopBwdSm80ILi2ELi2EN4cute5tupleIJNS5_1CILi128EEES8_NS7_ILi64EEEEEENS_10bfloat16_tEfNS_4arch4Sm80ELb1ELb0ELb1ELb0ELb0ELb0ELb0ELb0ELi2ELi4ELi4ELi4ELb0EEENS1_21CollectiveEpilogueBwdISA_SB_SD_Li256ELb0ELb0ELi2EEENS1_25SingleTileBwdLPTSchedulerILb0ELi128ELb0EEEEEEEEEvNT_6ParamsE) ;  /* 0xffff292006007950 */ /* 0x000fea0003c3ffff */
        .type           $_ZN7cutlass13device_kernelIN5flash19enable_sm80_to_sm89INS1_16FlashAttnBwdSm80INS1_25CollectiveMainloopBwdSm80ILi2ELi2EN4cute5tupleIJNS5_1CILi128EEES8_NS7_ILi64EEEEEENS_10bfloat16_tEfNS_4arch4Sm80ELb1ELb0ELb1ELb0ELb0ELb0ELb0ELb0ELi2ELi4ELi4ELi4ELb0EEENS1_21CollectiveEpilogueBwdISA_SB_SD_Li256ELb0ELb0ELi2EEENS1_25SingleTileBwdLPTSchedulerILb0ELi128ELb0EEEEEEEEEvNT_6ParamsE$_ZZN4cute4takeILi1ELi3ENS_5tupleIJNS1_IJNS_1CILi1EEENS2_ILi512EEEiEEENS2_ILi4096EEENS1_IJNS1_IJiiEEENS2_ILi8192EEEEEEEEEEEDaRKT1_ENKUlDpRKT_E_clIJS6_S9_EEEDaSH_,@function
        .size           $_ZN7cutlass13device_kernelIN5flash19enable_sm80_to_sm89INS1_16FlashAttnBwdSm80INS1_25CollectiveMainloopBwdSm80ILi2ELi2EN4cute5tupleIJNS5_1CILi128EEES8_NS7_ILi64EEEEEENS_10bfloat16_tEfNS_4arch4Sm80ELb1ELb0ELb1ELb0ELb0ELb0ELb0ELb0ELi2ELi4ELi4ELi4ELb0EEENS1_21CollectiveEpilogueBwdISA_SB_SD_Li256ELb0ELb0ELi2EEENS1_25SingleTileBwdLPTSchedulerILb0ELi128ELb0EEEEEEEEEvNT_6ParamsE$_ZZN4cute4takeILi1ELi3ENS_5tupleIJNS1_IJNS_1CILi1EEENS2_ILi512EEEiEEENS2_ILi4096EEENS1_IJNS1_IJiiEEENS2_ILi8192EEEEEEEEEEEDaRKT1_ENKUlDpRKT_E_clIJS6_S9_EEEDaSH_,($_ZN7cutlass13device_kernelIN5flash19enable_sm80_to_sm89INS1_16FlashAttnBwdSm80INS1_25CollectiveMainloopBwdSm80ILi2ELi2EN4cute5tupleIJNS5_1CILi128EEES8_NS7_ILi64EEEEEENS_10bfloat16_tEfNS_4arch4Sm80ELb1ELb0ELb1ELb0ELb0ELb0ELb0ELb0ELi2ELi4ELi4ELi4ELb0EEENS1_21CollectiveEpilogueBwdISA_SB_SD_Li256ELb0ELb0ELi2EEENS1_25SingleTileBwdLPTSchedulerILb0ELi128ELb0EEEEEEEEEvNT_6ParamsE$_ZZN4cute4takeILi1ELi3ENS_5tupleIJNS1_IJNS_1CILi1EEENS2_ILi512EEEiEEENS2_ILi4096EEENS1_IJiiEEEEEEEEDaRKT1_ENKUlDpRKT_E_clIJS6_S7_EEEDaSF_ - $_ZN7cutlass13device_kernelIN5flash19enable_sm80_to_sm89INS1_16FlashAttnBwdSm80INS1_25CollectiveMainloopBwdSm80ILi2ELi2EN4cute5tupleIJNS5_1CILi128EEES8_NS7_ILi64EEEEEENS_10bfloat16_tEfNS_4arch4Sm80ELb1ELb0ELb1ELb0ELb0ELb0ELb0ELb0ELi2ELi4ELi4ELi4ELb0EEENS1_21CollectiveEpilogueBwdISA_SB_SD_Li256ELb0ELb0ELi2EEENS1_25SingleTileBwdLPTSchedulerILb0ELi128ELb0EEEEEEEEEvNT_6ParamsE$_ZZN4cute4takeILi1ELi3ENS_5tupleIJNS1_IJNS_1CILi1EEENS2_ILi512EEEiEEENS2_ILi4096EEENS1_IJNS1_IJiiEEENS2_ILi8192EEEEEEEEEEEDaRKT1_ENKUlDpRKT_E_clIJS6_S9_EEEDaSH_)
$_ZN7cutlass13device_kernelIN5flash19enable_sm80_to_sm89INS1_16FlashAttnBwdSm80INS1_25CollectiveMainloopBwdSm80ILi2ELi2EN4cute5tupleIJNS5_1CILi128EEES8_NS7_ILi64EEEEEENS_10bfloat16_tEfNS_4arch4Sm80ELb1ELb0ELb1ELb0ELb0ELb0ELb0ELb0ELi2ELi4ELi4ELi4ELb0EEENS1_21CollectiveEpilogueBwdISA_SB_SD_Li256ELb0ELb0ELi2EEENS1_25SingleTileBwdLPTSchedulerILb0ELi128ELb0EEEEEEEEEvNT_6ParamsE$_ZZN4cute4takeILi1ELi3ENS_5tupleIJNS1_IJNS_1CILi1EEENS2_ILi512EEEiEEENS2_ILi4096EEENS1_IJNS1_IJiiEEENS2_ILi8192EEEEEEEEEEEDaRKT1_ENKUlDpRKT_E_clIJS6_S9_EEEDaSH_:
[----:B------:R-:W-:Y:S02]  /*d6e0*/  IADD3 R2, R1, 0x1680, RZ ;  /* 0x0000168001027810 */ /* 0x000fe40007ffe0ff */
[----:B------:R-:W-:Y:S02]  /*d6f0*/  MOV R6, 0xd720 ;  /* 0x0000d72000067802 */ /* 0x000fe40000000f00 */
[----:B------:R-:W-:Y:S02]  /*d700*/  IADD3 R2, R2, c[0x0][0x20], RZ ;  /* 0x0000080002027a10 */ /* 0x000fe40007ffe0ff */
[----:B------:R-:W-:Y:S05]  /*d710*/  CALL.REL.NOINC `($_ZN7cutlass13device_kernelIN5flash19enable_sm80_to_sm89INS1_16FlashAttnBwdSm80INS1_25CollectiveMainloopBwdSm80ILi2ELi2EN4cute5tupleIJNS5_1CILi128EEES8_NS7_ILi64EEEEEENS_10bfloat16_tEfNS_4arch4Sm80ELb1ELb0ELb1ELb0ELb0ELb0ELb0ELb0ELi2ELi4ELi4ELi4ELb0EEENS1_21CollectiveEpilogueBwdISA_SB_SD_Li256ELb0ELb0ELi2EEENS1_25SingleTileBwdLPTSchedulerILb0ELi128ELb0EEEEEEEEEvNT_6ParamsE$_ZN4cute3eso3ESOILb1ELb0EJNS_1CILi4096EEENS_5tupleIJNS4_IJiiEEENS2_ILi8192EEEEEEEEC2ERKS3_RKS7_) ;  /* 0xffffb7f000007944 */ /* 0x000fea0003c3ffff */
[----:B-1----:R1:W5:Y:S01]  /*d720*/  LDL.64 R2, [R1+0x1680] ;  /* 0x0016800001027983 */ /* 0x0023620000100a00 */
[----:B------:R-:W-:-:S04]  /*d730*/  MOV R5, 0x0 ;  /* 0x0000000000057802 */ /* 0x000fc80000000f00 */
[----:B------:R-:W-:Y:S05]  /*d740*/  RET.REL.NODEC R4 `(_ZN7cutlass13device_kernelIN5flash19enable_sm80_to_sm89INS1_16FlashAttnBwdSm80INS1_25CollectiveMainloopBwdSm80ILi2ELi2EN4cute5tupleIJNS5_1CILi128EEES8_NS7_ILi64EEEEEENS_10bfloat16_tEfNS_4arch4Sm80ELb1ELb0ELb1ELb0ELb0ELb0ELb0ELb0ELi2ELi4ELi4ELi4ELb0EEENS1_21CollectiveEpilogueBwdISA_SB_SD_Li256ELb0ELb0ELi2EEENS1_25SingleTileBwdLPTSchedulerILb0ELi128ELb0EEEEEEEEEvNT_6ParamsE) ;  /* 0xffff28b004007950 */ /* 0x000fea0003c3ffff */
        .type           $_ZN7cutlass13device_kernelIN5flash19enable_sm80_to_sm89INS1_16FlashAttnBwdSm80INS1_25CollectiveMainloopBwdSm80ILi2ELi2EN4cute5tupleIJNS5_1CILi128EEES8_NS7_ILi64EEEEEENS_10bfloat16_tEfNS_4arch4Sm80ELb1ELb0ELb1ELb0ELb0ELb0ELb0ELb0ELi2ELi4ELi4ELi4ELb0EEENS1_21CollectiveEpilogueBwdISA_SB_SD_Li256ELb0ELb0ELi2EEENS1_25SingleTileBwdLPTSchedulerILb0ELi128ELb0EEEEEEEEEvNT_6ParamsE$_ZZN4cute4takeILi1ELi3ENS_5tupleIJNS1_IJNS_1CILi1EEENS2_ILi512EEEiEEENS2_ILi4096EEENS1_IJiiEEEEEEEEDaRKT1_ENKUlDpRKT_E_clIJS6_S7_EEEDaSF_,@function
        .size           $_ZN7cutlass13device_kernelIN5flash19enable_sm80_to_sm89INS1_16FlashAttnBwdSm80INS1_25CollectiveMainloopBwdSm80ILi2ELi2EN4cute5tupleIJNS5_1CILi128EEES8_NS7_ILi64EEEEEENS_10bfloat16_tEfNS_4arch4Sm80ELb1ELb0ELb1ELb0ELb0ELb0ELb0ELb0ELi2ELi4ELi4ELi4ELb0EEENS1_21CollectiveEpilogueBwdISA_SB_SD_Li256ELb0ELb0ELi2EEENS1_25SingleTileBwdLPTSchedulerILb0ELi128ELb0EEEEEEEEEvNT_6ParamsE$_ZZN4cute4takeILi1ELi3ENS_5tupleIJNS1_IJNS_1CILi1EEENS2_ILi512EEEiEEENS2_ILi4096EEENS1_IJiiEEEEEEEEDaRKT1_ENKUlDpRKT_E_clIJS6_S7_EEEDaSF_,($_ZN7cutlass13device_kernelIN5flash19enable_sm80_to_sm89INS1_16FlashAttnBwdSm80INS1_25CollectiveMainloopBwdSm80ILi2ELi2EN4cute5tupleIJNS5_1CILi128EEES8_NS7_ILi64EEEEEENS_10bfloat16_tEfNS_4arch4Sm80ELb1ELb0ELb1ELb0ELb0ELb0ELb0ELb0ELi2ELi4ELi4ELi4ELb0EEENS1_21CollectiveEpilogueBwdISA_SB_SD_Li256ELb0ELb0ELi2EEENS1_25SingleTileBwdLPTSchedulerILb0ELi128ELb0EEEEEEEEEvNT_6ParamsE$_ZZN4cute4takeILi1ELi3ENS_5tupleIJNS1_IJNS_1CILi1EEEiEEENS2_ILi1024EEENS1_IJiiEEEEEEEEDaRKT1_ENKUlDpRKT_E_clIJS5_S6_EEEDaSE_ - $_ZN7cutlass13device_kernelIN5flash19enable_sm80_to_sm89INS1_16FlashAttnBwdSm80INS1_25CollectiveMainloopBwdSm80ILi2ELi2EN4cute5tupleIJNS5_1CILi128EEES8_NS7_ILi64EEEEEENS_10bfloat16_tEfNS_4arch4Sm80ELb1ELb0ELb1ELb0ELb0ELb0ELb0ELb0ELi2ELi4ELi4ELi4ELb0EEENS1_21CollectiveEpilogueBwdISA_SB_SD_Li256ELb0ELb0ELi2EEENS1_25SingleTileBwdLPTSchedulerILb0ELi128ELb0EEEEEEEEEvNT_6ParamsE$_ZZN4cute4takeILi1ELi3ENS_5tupleIJNS1_IJNS_1CILi1EEENS2_ILi512EEEiEEENS2_ILi4096EEENS1_IJiiEEEEEEEEDaRKT1_ENKUlDpRKT_E_clIJS6_S7_EEEDaSF_)
$_ZN7cutlass13device_kernelIN5flash19enable_sm80_to_sm89INS1_16FlashAttnBwdSm80INS1_25CollectiveMainloopBwdSm80ILi2ELi2EN4cute5tupleIJNS5_1CILi128EEES8_NS7_ILi64EEEEEENS_10bfloat16_tEfNS_4arch4Sm80ELb1ELb0ELb1ELb0ELb0ELb0ELb0ELb0ELi2ELi4ELi4ELi4ELb0EEENS1_21CollectiveEpilogueBwdISA_SB_SD_Li256ELb0ELb0ELi2EEENS1_25SingleTileBwdLPTSchedulerILb0ELi128ELb0EEEEEEEEEvNT_6ParamsE$_ZZN4cute4takeILi1ELi3ENS_5tupleIJNS1_IJNS_1CILi1EEENS2_ILi512EEEiEEENS2_ILi4096EEENS1_IJiiEEEEEEEEDaRKT1_ENKUlDpRKT_E_clIJS6_S7_EEEDaSF_:
[----:B------:R-:W-:Y:S02]  /*d750*/  IADD3 R2, R1, 0x1380, RZ ;  /* 0x0000138001027810 */ /* 0x000fe40007ffe0ff */
[----:B------:R-:W-:Y:S02]  /*d760*/  MOV R6, 0xd790 ;  /* 0x0000d79000067802 */ /* 0x000fe40000000f00 */
[----:B------:R-:W-:Y:S02]  /*d770*/  IADD3 R2, R2, c[0x0][0x20], RZ ;  /* 0x0000080002027a10 */ /* 0x000fe40007ffe0ff */
[----:B------:R-:W-:Y:S05]  /*d780*/  CALL.REL.NOINC `($_ZN7cutlass13device_kernelIN5flash19enable_sm80_to_sm89INS1_16FlashAttnBwdSm80INS1_25CollectiveMainloopBwdSm80ILi2ELi2EN4cute5tupleIJNS5_1CILi128EEES8_NS7_ILi64EEEEEENS_10bfloat16_tEfNS_4arch4Sm80ELb1ELb0ELb1ELb0ELb0ELb0ELb0ELb0ELi2ELi4ELi4ELi4ELb0EEENS1_21CollectiveEpilogueBwdISA_SB_SD_Li256ELb0ELb0ELi2EEENS1_25SingleTileBwdLPTSchedulerILb0ELi128ELb0EEEEEEEEEvNT_6ParamsE$_ZN4cute3eso3ESOILb1ELb0EJNS_1CILi4096EEENS_5tupleIJiiEEEEEC2ERKS3_RKS5_) ;  /* 0xffffb7e000007944 */ /* 0x000fea0003c3ffff */
[----:B-1----:R1:W5:Y:S01]  /*d790*/  LDL.64 R2, [R1+0x1380] ;  /* 0x0013800001027983 */ /* 0x0023620000100a00 */
[----:B------:R-:W-:-:S04]  /*d7a0*/  MOV R5, 0x0 ;  /* 0x0000000000057802 */ /* 0x000fc80000000f00 */
[----:B------:R-:W-:Y:S05]  /*d7b0*/  RET.REL.NODEC R4 `(_ZN7cutlass13device_kernelIN5flash19enable_sm80_to_sm89INS1_16FlashAttnBwdSm80INS1_25CollectiveMainloopBwdSm80ILi2ELi2EN4cute5tupleIJNS5_1CILi128EEES8_NS7_ILi64EEEEEENS_10bfloat16_tEfNS_4arch4Sm80ELb1ELb0ELb1ELb0ELb0ELb0ELb0ELb0ELi2ELi4ELi4ELi4ELb0EEENS1_21CollectiveEpilogueBwdISA_SB_SD_Li256ELb0ELb0ELi2EEENS1_25SingleTileBwdLPTSchedulerILb0ELi128ELb0EEEEEEEEEvNT_6ParamsE) ;  /* 0xffff284004007950 */ /* 0x000fea0003c3ffff */
        .type           $_ZN7cutlass13device_kernelIN5flash19enable_sm80_to_sm89INS1_16FlashAttnBwdSm80INS1_25CollectiveMainloopBwdSm80ILi2ELi2EN4cute5tupleIJNS5_1CILi128EEES8_NS7_ILi64EEEEEENS_10bfloat16_tEfNS_4arch4Sm80ELb1ELb0ELb1ELb0ELb0ELb0ELb0ELb0ELi2ELi4ELi4ELi4ELb0EEENS1_21CollectiveEpilogueBwdISA_SB_SD_Li256ELb0ELb0ELi2EEENS1_25SingleTileBwdLPTSchedulerILb0ELi128ELb0EEEEEEEEEvNT_6ParamsE$_ZZN4cute4takeILi1ELi3ENS_5tupleIJNS1_IJNS_1CILi1EEEiEEENS2_ILi1024EEENS1_IJiiEEEEEEEEDaRKT1_ENKUlDpRKT_E_clIJS5_S6_EEEDaSE_,@function
        .size           $_ZN7cutlass13device_kernelIN5flash19enable_sm80_to_sm89INS1_16FlashAttnBwdSm80INS1_25CollectiveMainloopBwdSm80ILi2ELi2EN4cute5tupleIJNS5_1CILi128EEES8_NS7_ILi64EEEEEENS_10bfloat16_tEfNS_4arch4Sm80ELb1ELb0ELb1ELb0ELb0ELb0ELb0ELb0ELi2ELi4ELi4ELi4ELb0EEENS1_21CollectiveEpilogueBwdISA_SB_SD_Li256ELb0ELb0ELi2EEENS1_25SingleTileBwdLPTSchedulerILb0ELi128ELb0EEEEEEEEEvNT_6ParamsE$_ZZN4cute4takeILi1ELi3ENS_5tupleIJNS1_IJNS_1CILi1EEEiEEENS2_ILi1024EEENS1_IJiiEEEEEEEEDaRKT1_ENKUlDpRKT_E_clIJS5_S6_EEEDaSE_,($_ZN7cutlass13device_kernelIN5flash19enable_sm80_to_sm89INS1_16FlashAttnBwdSm80INS1_25CollectiveMainloopBwdSm80ILi2ELi2EN4cute5tupleIJNS5_1CILi128EEES8_NS7_ILi64EEEEEENS_10bfloat16_tEfNS_4arch4Sm80ELb1ELb0ELb1ELb0ELb0ELb0ELb0ELb0ELi2ELi4ELi4ELi4ELb0EEENS1_21CollectiveEpilogueBwdISA_SB_SD_Li256ELb0ELb0ELi2EEENS1_25SingleTileBwdLPTSchedulerILb0ELi128ELb0EEEEEEEEEvNT_6ParamsE$_ZZN4cute4takeILi1ELi3ENS_5tupleIJNS1_IJiNS_1CILi512EEEEEENS1_IJiiEEENS2_ILi1024EEEEEEEEDaRKT1_ENKUlDpRKT_E_clIJS5_S6_EEEDaSE_ - $_ZN7cutlass13device_kernelIN5flash19enable_sm80_to_sm89INS1_16FlashAttnBwdSm80INS1_25CollectiveMainloopBwdSm80ILi2ELi2EN4cute5tupleIJNS5_1CILi128EEES8_NS7_ILi64EEEEEENS_10bfloat16_tEfNS_4arch4Sm80ELb1ELb0ELb1ELb0ELb0ELb0ELb0ELb0ELi2ELi4ELi4ELi4ELb0EEENS1_21CollectiveEpilogueBwdISA_SB_SD_Li256ELb0ELb0ELi2EEENS1_25SingleTileBwdLPTSchedulerILb0ELi128ELb0EEEEEEEEEvNT_6ParamsE$_ZZN4cute4takeILi1ELi3ENS_5tupleIJNS1_IJNS_1CILi1EEEiEEENS2_ILi1024EEENS1_IJiiEEEEEEEEDaRKT1_ENKUlDpRKT_E_clIJS5_S6_EEEDaSE_)
$_ZN7cutlass13device_kernelIN5flash19enable_sm80_to_sm89INS1_16FlashAttnBwdSm80INS1_25CollectiveMainloopBwdSm80ILi2ELi2EN4cute5tupleIJNS5_1CILi128EEES8_NS7_ILi64EEEEEENS_10bfloat16_tEfNS_4arch4Sm80ELb1ELb0ELb1ELb0ELb0ELb0ELb0ELb0ELi2ELi4ELi4ELi4ELb0EEENS1_21CollectiveEpilogueBwdISA_SB_SD_Li256ELb0ELb0ELi2EEENS1_25SingleTileBwdLPTSchedulerILb0ELi128ELb0EEEEEEEEEvNT_6ParamsE$_ZZN4cute4takeILi1ELi3ENS_5tupleIJNS1_IJNS_1CILi1EEEiEEENS2_ILi1024EEENS1_IJiiEEEEEEEEDaRKT1_ENKUlDpRKT_E_clIJS5_S6_EEEDaSE_:
[----:B------:R-:W-:Y:S02]  /*d7c0*/  IADD3 R2, R1, 0x1380, RZ ;  /* 0x0000138001027810 */ /* 0x000fe40007ffe0ff */
[----:B------:R-:W-:Y:S02]  /*d7d0*/  MOV R6, 0xd800 ;  /* 0x0000d80000067802 */ /* 0x000fe40000000f00 */
[----:B------:R-:W-:Y:S02]  /*d7e0*/  IADD3 R2, R2, c[0x0][0x20], RZ ;  /* 0x0000080002027a10 */ /* 0x000fe40007ffe0ff */
[----:B------:R-:W-:Y:S05]  /*d7f0*/  CALL.REL.NOINC `($_ZN7cutlass13device_kernelIN5flash19enable_sm80_to_sm89INS1_16FlashAttnBwdSm80INS1_25CollectiveMainloopBwdSm80ILi2ELi2EN4cute5tupleIJNS5_1CILi128EEES8_NS7_ILi64EEEEEENS_10bfloat16_tEfNS_4arch4Sm80ELb1ELb0ELb1ELb0ELb0ELb0ELb0ELb0ELi2ELi4ELi4ELi4ELb0EEENS1_21CollectiveEpilogueBwdISA_SB_SD_Li256ELb0ELb0ELi2EEENS1_25SingleTileBwdLPTSchedulerILb0ELi128ELb0EEEEEEEEEvNT_6ParamsE$_ZN4cute3eso3ESOILb1ELb0EJNS_1CILi1024EEENS_5tupleIJiiEEEEEC2ERKS3_RKS5_) ;  /* 0xffffb18000007944 */ /* 0x000fea0003c3ffff */
[----:B-1----:R1:W5:Y:S01]  /*d800*/  LDL.64 R2, [R1+0x1380] ;  /* 0x0013800001027983 */ /* 0x0023620000100a00 */
[----:B------:R-:W-:-:S04]  /*d810*/  MOV R5, 0x0 ;  /* 0x0000000000057802 */ /* 0x000fc80000000f00 */
[----:B------:R-:W-:Y:S05]  /*d820*/  RET.REL.NODEC R4 `(_ZN7cutlass13device_kernelIN5flash19enable_sm80_to_sm89INS1_16FlashAttnBwdSm80INS1_25CollectiveMainloopBwdSm80ILi2ELi2EN4cute5tupleIJNS5_1CILi128EEES8_NS7_ILi64EEEEEENS_10bfloat16_tEfNS_4arch4Sm80ELb1ELb0ELb1ELb0ELb0ELb0ELb0ELb0ELi2ELi4ELi4ELi4ELb0EEENS1_21CollectiveEpilogueBwdISA_SB_SD_Li256ELb0ELb0ELi2EEENS1_25SingleTileBwdLPTSchedulerILb0ELi128ELb0EEEEEEEEEvNT_6ParamsE) ;  /* 0xffff27d004007950 */ /* 0x000fea0003c3ffff */
        .type           $_ZN7cutlass13device_kernelIN5flash19enable_sm80_to_sm89INS1_16FlashAttnBwdSm80INS1_25CollectiveMainloopBwdSm80ILi2ELi2EN4cute5tupleIJNS5_1CILi128EEES8_NS7_ILi64EEEEEENS_10bfloat16_tEfNS_4arch4Sm80ELb1ELb0ELb1ELb0ELb0ELb0ELb0ELb0ELi2ELi4ELi4ELi4ELb0EEENS1_21CollectiveEpilogueBwdISA_SB_SD_Li256ELb0ELb0ELi2EEENS1_25SingleTileBwdLPTSchedulerILb0ELi128ELb0EEEEEEEEEvNT_6ParamsE$_ZZN4cute4takeILi1ELi3ENS_5tupleIJNS1_IJiNS_1CILi512EEEEEENS1_IJiiEEENS2_ILi1024EEEEEEEEDaRKT1_ENKUlDpRKT_E_clIJS5_S6_EEEDaSE_,@function
        .size           $_ZN7cutlass13device_kernelIN5flash19enable_sm80_to_sm89INS1_16FlashAttnBwdSm80INS1_25CollectiveMainloopBwdSm80ILi2ELi2EN4cute5tupleIJNS5_1CILi128EEES8_NS7_ILi64EEEEEENS_10bfloat16_tEfNS_4arch4Sm80ELb1ELb0ELb1ELb0ELb0ELb0ELb0ELb0ELi2ELi4ELi4ELi4ELb0EEENS1_21CollectiveEpilogueBwdISA_SB_SD_Li256ELb0ELb0ELi2EEENS1_25SingleTileBwdLPTSchedulerILb0ELi128ELb0EEEEEEEEEvNT_6ParamsE$_ZZN4cute4takeILi1ELi3ENS_5tupleIJNS1_IJiNS_1CILi512EEEEEENS1_IJiiEEENS2_ILi1024EEEEEEEEDaRKT1_ENKUlDpRKT_E_clIJS5_S6_EEEDaSE_,($_ZN7cutlass13device_kernelIN5flash19enable_sm80_to_sm89INS1_16FlashAttnBwdSm80INS1_25CollectiveMainloopBwdSm80ILi2ELi2EN4cute5tupleIJNS5_1CILi128EEES8_NS7_ILi64EEEEEENS_10bfloat16_tEfNS_4arch4Sm80ELb1ELb0ELb1ELb0ELb0ELb0ELb0ELb0ELi2ELi4ELi4ELi4ELb0EEENS1_21CollectiveEpilogueBwdISA_SB_SD_Li256ELb0ELb0ELi2EEENS1_25SingleTileBwdLPTSchedulerILb0ELi128ELb0EEEEEEEEEvNT_6ParamsE$_ZZN4cute5sliceINS_5tupleIJNS1_IJNS_10UnderscoreENS_1CILi0EEEEEENS1_IJS4_S2_EEEEEENS1_IJNS1_IJNS1_IJNS3_ILi1EEES4_EEES4_EEENS1_IJNS1_IJS4_S4_EEEiEEEEEEEEDaRKT_RKT0_ENKUlRKT_RKT0_E_clIS6_SC_EEDaSM_SP_ - $_ZN7cutlass13device_kernelIN5flash19enable_sm80_to_sm89INS1_16FlashAttnBwdSm80INS1_25CollectiveMainloopBwdSm80ILi2ELi2EN4cute5tupleIJNS5_1CILi128EEES8_NS7_ILi64EEEEEENS_10bfloat16_tEfNS_4arch4Sm80ELb1ELb0ELb1ELb0ELb0ELb0ELb0ELb0ELi2ELi4ELi4ELi4ELb0EEENS1_21CollectiveEpilogueBwdISA_SB_SD_Li256ELb0ELb0ELi2EEENS1_25SingleTileBwdLPTSchedulerILb0ELi128ELb0EEEEEEEEEvNT_6ParamsE$_ZZN4cute4takeILi1ELi3ENS_5tupleIJNS1_IJiNS_1CILi512EEEEEENS1_IJiiEEENS2_ILi1024EEEEEEEEDaRKT1_ENKUlDpRKT_E_clIJS5_S6_EEEDaSE_)
$_ZN7cutlass13device_kernelIN5flash19enable_sm80_to_sm89INS1_16FlashAttnBwdSm80INS1_25CollectiveMainloopBwdSm80ILi2ELi2EN4cute5tupleIJNS5_1CILi128EEES8_NS7_ILi64EEEEEENS_10bfloat16_tEfNS_4arch4Sm80ELb1ELb0ELb1ELb0ELb0ELb0ELb0ELb0ELi2ELi4ELi4ELi4ELb0EEENS1_21CollectiveEpilogueBwdISA_SB_SD_Li256ELb0ELb0ELi2EEENS1_25SingleTileBwdLPTSchedulerILb0ELi128ELb0EEEEEEEEEvNT_6ParamsE$_ZZN4cute4takeILi1ELi3ENS_5tupleIJNS1_IJiNS_1CILi512EEEEEENS1_IJiiEEENS2_ILi1024EEEEEEEEDaRKT1_ENKUlDpRKT_E_clIJS5_S6_EEEDaSE_:
[----:B------:R-:W-:Y:S02]  /*d830*/  IADD3 R2, R1, 0x1680, RZ ;  /* 0x0000168001027810 */ /* 0x000fe40007ffe0ff */
[----:B------:R-:W-:Y:S02]  /*d840*/  MOV R6, 0xd870 ;  /* 0x0000d87000067802 */ /* 0x000fe40000000f00 */
[----:B------:R-:W-:Y:S02]  /*d850*/  IADD3 R2, R2, c[0x0][0x20], RZ ;  /* 0x0000080002027a10 */ /* 0x000fe40007ffe0ff */
[----:B------:R-:W-:Y:S05]  /*d860*/  CALL.REL.NOINC `($_ZN7cutlass13device_kernelIN5flash19enable_sm80_to_sm89INS1_16FlashAttnBwdSm80INS1_25CollectiveMainloopBwdSm80ILi2ELi2EN4cute5tupleIJNS5_1CILi128EEES8_NS7_ILi64EEEEEENS_10bfloat16_tEfNS_4arch4Sm80ELb1ELb0ELb1ELb0ELb0ELb0ELb0ELb0ELi2ELi4ELi4ELi4ELb0EEENS1_21CollectiveEpilogueBwdISA_SB_SD_Li256ELb0ELb0ELi2EEENS1_25SingleTileBwdLPTSchedulerILb0ELi128ELb0EEEEEEEEEvNT_6ParamsE$_ZN4cute3eso3ESOILb0ELb1EJNS_5tupleIJiiEEENS_1CILi1024EEEEEC2ERKS3_RKS5_) ;  /* 0xffffa8a000007944 */ /* 0x000fea0003c3ffff */
[----:B-1----:R1:W5:Y:S01]  /*d870*/  LDL.64 R2, [R1+0x1680] ;  /* 0x0016800001027983 */ /* 0x0023620000100a00 */
[----:B------:R-:W-:-:S04]  /*d880*/  MOV R5, 0x0 ;  /* 0x0000000000057802 */ /* 0x000fc80000000f00 */
[----:B------:R-:W-:Y:S05]  /*d890*/  RET.REL.NODEC R4 `(_ZN7cutlass13device_kernelIN5flash19enable_sm80_to_sm89INS1_16FlashAttnBwdSm80INS1_25CollectiveMainloopBwdSm80ILi2ELi2EN4cute5tupleIJNS5_1CILi128EEES8_NS7_ILi64EEEEEENS_10bfloat16_tEfNS_4arch4Sm80ELb1ELb0ELb1ELb0ELb0ELb0ELb0ELb0ELi2ELi4ELi4ELi4ELb0EEENS1_21CollectiveEpilogueBwdISA_SB_SD_Li256ELb0ELb0ELi2EEENS1_25SingleTileBwdLPTSchedulerILb0ELi128ELb0EEEEEEEEEvNT_6ParamsE) ;  /* 0xffff276004007950 */ /* 0x000fea0003c3ffff */
        .type           $_ZN7cutlass13device_kernelIN5flash19enable_sm80_to_sm89INS1_16FlashAttnBwdSm80INS1_25CollectiveMainloopBwdSm80ILi2ELi2EN4cute5tupleIJNS5_1CILi128EEES8_NS7_ILi64EEEEEENS_10bfloat16_tEfNS_4arch4Sm80ELb1ELb0ELb1ELb0ELb0ELb0ELb0ELb0ELi2ELi4ELi4ELi4ELb0EEENS1_21CollectiveEpilogueBwdISA_SB_SD_Li256ELb0ELb0ELi2EEENS1_25SingleTileBwdLPTSchedulerILb0ELi128ELb0EEEEEEEEEvNT_6ParamsE$_ZZN4cute5sliceINS_5tupleIJNS1_IJNS_10UnderscoreENS_1CILi0EEEEEENS1_IJS4_S2_EEEEEENS1_IJNS1_IJNS1_IJNS3_ILi1EEES4_EEES4_EEENS1_IJNS1_IJS4_S4_EEEiEEEEEEEEDaRKT_RKT0_ENKUlRKT_RKT0_E_clIS6_SC_EEDaSM_SP_,@function
        .size           $_ZN7cutlass13device_kernelIN5flash19enable_sm80_to_sm89INS1_16FlashAttnBwdSm80INS1_25CollectiveMainloopBwdSm80ILi2ELi2EN4cute5tupleIJNS5_1CILi128EEES8_NS7_ILi64EEEEEENS_10bfloat16_tEfNS_4arch4Sm80ELb1ELb0ELb1ELb0ELb0ELb0ELb0ELb0ELi2ELi4ELi4ELi4ELb0EEENS1_21CollectiveEpilogueBwdISA_SB_SD_Li256ELb0ELb0ELi2EEENS1_25SingleTileBwdLPTSchedulerILb0ELi128ELb0EEEEEEEEEvNT_6ParamsE$_ZZN4cute5sliceINS_5tupleIJNS1_IJNS_10UnderscoreENS_1CILi0EEEEEENS1_IJS4_S2_EEEEEENS1_IJNS1_IJNS1_IJNS3_ILi1EEES4_EEES4_EEENS1_IJNS1_IJS4_S4_EEEiEEEEEEEEDaRKT_RKT0_ENKUlRKT_RKT0_E_clIS6_SC_EEDaSM_SP_,($_ZN7cutlass13device_kernelIN5flash19enable_sm80_to_sm89INS1_16FlashAttnBwdSm80INS1_25CollectiveMainloopBwdSm80ILi2ELi2EN4cute5tupleIJNS5_1CILi128EEES8_NS7_ILi64EEEEEENS_10bfloat16_tEfNS_4arch4Sm80ELb1ELb0ELb1ELb0ELb0ELb0ELb0ELb0ELi2ELi4ELi4ELi4ELb0EEENS1_21CollectiveEpilogueBwdISA_SB_SD_Li256ELb0ELb0ELi2EEENS1_25SingleTileBwdLPTSchedulerILb0ELi128ELb0EEEEEEEEEvNT_6ParamsE$_ZZN4cute5sliceINS_5tupleIJNS_10UnderscoreES2_NS_1CILi0EEEEEENS1_IJNS1_IJNS3_ILi1EEES4_EEEiNS3_ILi1024EEEEEEEEDaRKT_RKT0_ENKUlRKT_RKT0_E_clIS2_iEEDaSI_SL_ - $_ZN7cutlass13device_kernelIN5flash19enable_sm80_to_sm89INS1_16FlashAttnBwdSm80INS1_25CollectiveMainloopBwdSm80ILi2ELi2EN4cute5tupleIJNS5_1CILi128EEES8_NS7_ILi64EEEEEENS_10bfloat16_tEfNS_4arch4Sm80ELb1ELb0ELb1ELb0ELb0ELb0ELb0ELb0ELi2ELi4ELi4ELi4ELb0EEENS1_21CollectiveEpilogueBwdISA_SB_SD_Li256ELb0ELb0ELi2EEENS1_25SingleTileBwdLPTSchedulerILb0ELi128ELb0EEEEEEEEEvNT_6ParamsE$_ZZN4cute5sliceINS_5tupleIJNS1_IJNS_10UnderscoreENS_1CILi0EEEEEENS1_IJS4_S2_EEEEEENS1_IJNS1_IJNS1_IJNS3_ILi1EEES4_EEES4_EEENS1_IJNS1_IJS4_S4_EEEiEEEEEEEEDaRKT_RKT0_ENKUlRKT_RKT0_E_clIS6_SC_EEDaSM_SP_)
$_ZN7cutlass13device_kernelIN5flash19enable_sm80_to_sm89INS1_16FlashAttnBwdSm80INS1_25CollectiveMainloopBwdSm80ILi2ELi2EN4cute5tupleIJNS5_1CILi128EEES8_NS7_ILi64EEEEEENS_10bfloat16_tEfNS_4arch4Sm80ELb1ELb0ELb1ELb0ELb0ELb0ELb0ELb0ELi2ELi4ELi4ELi4ELb0EEENS1_21CollectiveEpilogueBwdISA_SB_SD_Li256ELb0ELb0ELi2EEENS1_25SingleTileBwdLPTSchedulerILb0ELi128ELb0EEEEEEEEEvNT_6ParamsE$_ZZN4cute5sliceINS_5tupleIJNS1_IJNS_10UnderscoreENS_1CILi0EEEEEENS1_IJS4_S2_EEEEEENS1_IJNS1_IJNS1_IJNS3_ILi1EEES4_EEES4_EEENS1_IJNS1_IJS4_S4_EEEiEEEEEEEEDaRKT_RKT0_ENKUlRKT_RKT0_E_clIS6_SC_EEDaSM_SP_:
[----:B------:R-:W-:Y:S02]  /*d8a0*/  MOV R10, 0xd8c0 ;  /* 0x0000d8c0000a7802 */ /* 0x000fe40000000f00 */
[----:B------:R-:W-:Y:S05]  /*d8b0*/  CALL.REL.NOINC `($_ZN7cutlass13device_kernelIN5flash19enable_sm80_to_sm89INS1_16FlashAttnBwdSm80INS1_25CollectiveMainloopBwdSm80ILi2ELi2EN4cute5tupleIJNS5_1CILi128EEES8_NS7_ILi64EEEEEENS_10bfloat16_tEfNS_4arch4Sm80ELb1ELb0ELb1ELb0ELb0ELb0ELb0ELb0ELi2ELi4ELi4ELi4ELb0EEENS1_21CollectiveEpilogueBwdISA_SB_SD_Li256ELb0ELb0ELi2EEENS1_25SingleTileBwdLPTSchedulerILb0ELi128ELb0EEEEEEEEEvNT_6ParamsE$_ZZN4cute6detail10lift_sliceINS_5tupleIJNS_1CILi0EEENS_10UnderscoreEEEENS2_IJNS2_IJS4_S4_EEEiEEEEEDaRKT_RKT0_ENKUlRKT_RKT0_E_clIS5_iEEDaSH_SK_) ;  /* 0x000002a000007944 */ /* 0x000fea0003c00000 */
[----:B------:R-:W-:Y:S02]  /*d8c0*/  MOV R10, 0xd8e0 ;  /* 0x0000d8e0000a7802 */ /* 0x000fe40000000f00 */
[----:B-1---5:R-:W-:Y:S05]  /*d8d0*/  CALL.REL.NOINC `($_ZN7cutlass13device_kernelIN5flash19enable_sm80_to_sm89INS1_16FlashAttnBwdSm80INS1_25CollectiveMainloopBwdSm80ILi2ELi2EN4cute5tupleIJNS5_1CILi128EEES8_NS7_ILi64EEEEEENS_10bfloat16_tEfNS_4arch4Sm80ELb1ELb0ELb1ELb0ELb0ELb0ELb0ELb0ELi2ELi4ELi4ELi4ELb0EEENS1_21CollectiveEpilogueBwdISA_SB_SD_Li256ELb0ELb0ELi2EEENS1_25SingleTileBwdLPTSchedulerILb0ELi128ELb0EEEEEEEEEvNT_6ParamsE$_ZZN4cute12filter_tupleINS_5tupleIJNS_1CILi0EEENS_10UnderscoreEEEENS1_IJNS1_IJS3_S3_EEEiEEEZNS_6detail10lift_sliceIS5_S7_EEDaRKT_RKT0_EUlRKT_RKT0_E_EEDaSC_SF_OT1_ENKUlDpSI_E_clIJNS1_IJEEENS1_IJiEEEEEEDaSP_) ;  /* 0xffffef5000007944 */ /* 0x022fea0003c3ffff */
[----:B------:R-:W-:Y:S02]  /*d8e0*/  MOV R7, 0x0 ;  /* 0x0000000000077802 */ /* 0x000fe40000000f00 */
[----:B-----5:R-:W-:Y:S02]  /*d8f0*/  MOV R3, R2 ;  /* 0x0000000200037202 */ /* 0x020fe40000000f00 */
[----:B------:R-:W-:Y:S05]  /*d900*/  RET.REL.NODEC R6 `(_ZN7cutlass13device_kernelIN5flash19enable_sm80_to_sm89INS1_16FlashAttnBwdSm80INS1_25CollectiveMainloopBwdSm80ILi2ELi2EN4cute5tupleIJNS5_1CILi128EEES8_NS7_ILi64EEEEEENS_10bfloat16_tEfNS_4arch4Sm80ELb1ELb0ELb1ELb0ELb0ELb0ELb0ELb0ELi2ELi4ELi4ELi4ELb0EEENS1_21CollectiveEpilogueBwdISA_SB_SD_Li256ELb0ELb0ELi2EEENS1_25SingleTileBwdLPTSchedulerILb0ELi128ELb0EEEEEEEEEvNT_6ParamsE) ;  /* 0xffff26f006007950 */ /* 0x000fea0003c3ffff */
        .type           $_ZN7cutlass13device_kernelIN5flash19enable_sm80_to_sm89INS1_16FlashAttnBwdSm80INS1_25CollectiveMainloopBwdSm80ILi2ELi2EN4cute5tupleIJNS5_1CILi128EEES8_NS7_ILi64EEEEEENS_10bfloat16_tEfNS_4arch4Sm80ELb1ELb0ELb1ELb0ELb0ELb0ELb0ELb0ELi2ELi4ELi4ELi4ELb0EEENS1_21CollectiveEpilogueBwdISA_SB_SD_Li256ELb0ELb0ELi2EEENS1_25SingleTileBwdLPTSchedulerILb0ELi128ELb0EEEEEEEEEvNT_6ParamsE$_ZZN4cute5sliceINS_5tupleIJNS_10UnderscoreES2_NS_1CILi0EEEEEENS1_IJNS1_IJNS3_ILi1EEES4_EEEiNS3_ILi1024EEEEEEEEDaRKT_RKT0_ENKUlRKT_RKT0_E_clIS2_iEEDaSI_SL_,@function
        .size           $_ZN7cutlass13device_kernelIN5flash19enable_sm80_to_sm89INS1_16FlashAttnBwdSm80INS1_25CollectiveMainloopBwdSm80ILi2ELi2EN4cute5tupleIJNS5_1CILi128EEES8_NS7_ILi64EEEEEENS_10bfloat16_tEfNS_4arch4Sm80ELb1ELb0ELb1ELb0ELb0ELb0ELb0ELb0ELi2ELi4ELi4ELi4ELb0EEENS1_21CollectiveEpilogueBwdISA_SB_SD_Li256ELb0ELb0ELi2EEENS1_25SingleTileBwdLPTSchedulerILb0ELi128ELb0EEEEEEEEEvNT_6ParamsE$_ZZN4cute5sliceINS_5tupleIJNS_10UnderscoreES2_NS_1CILi0EEEEEENS1_IJNS1_IJNS3_ILi1EEES4_EEEiNS3_ILi1024EEEEEEEEDaRKT_RKT0_ENKUlRKT_RKT0_E_clIS2_iEEDaSI_SL_,($_ZN7cutlass13device_kernelIN5flash19enable_sm80_to_sm89INS1_16FlashAttnBwdSm80INS1_25CollectiveMainloopBwdSm80ILi2ELi2EN4cute5tupleIJNS5_1CILi128EEES8_NS7_ILi64EEEEEENS_10bfloat16_tEfNS_4arch4Sm80ELb1ELb0ELb1ELb0ELb0ELb0ELb0ELb0ELi2ELi4ELi4ELi4ELb0EEENS1_21CollectiveEpilogueBwdISA_SB_SD_Li256ELb0ELb0ELi2EEENS1_25SingleTileBwdLPTSchedulerILb0ELi128ELb0EEEEEEEEEvNT_6ParamsE$_ZZN4cute5sliceINS_5tupleIJNS_10UnderscoreES2_S2_iEEENS1_IJNS1_IJNS_1CILi1EEENS4_ILi0EEEEEENS4_ILi4096EEENS1_IJiiEEENS1_IJS6_NS4_ILi8192EEEEEEEEEEEDaRKT_RKT0_ENKUlRKT_RKT0_E_clIS2_S9_EEDaSL_SO_ - $_ZN7cutlass13device_kernelIN5flash19enable_sm80_to_sm89INS1_16FlashAttnBwdSm80INS1_25CollectiveMainloopBwdSm80ILi2ELi2EN4cute5tupleIJNS5_1CILi128EEES8_NS7_ILi64EEEEEENS_10bfloat16_tEfNS_4arch4Sm80ELb1ELb0ELb1ELb0ELb0ELb0ELb0ELb0ELi2ELi4ELi4ELi4ELb0EEENS1_21CollectiveEpilogueBwdISA_SB_SD_Li256ELb0ELb0ELi2EEENS1_25SingleTileBwdLPTSchedulerILb0ELi128ELb0EEEEEEEEEvNT_6ParamsE$_ZZN4cute5sliceINS_5tupleIJNS_10UnderscoreES2_NS_1CILi0EEEEEENS1_IJNS1_IJNS3_ILi1EEES4_EEEiNS3_ILi1024EEEEEEEEDaRKT_RKT0_ENKUlRKT_RKT0_E_clIS2_iEEDaSI_SL_)
$_ZN7cutlass13device_kernelIN5flash19enable_sm80_to_sm89INS1_16FlashAttnBwdSm80INS1_25CollectiveMainloopBwdSm80ILi2ELi2EN4cute5tupleIJNS5_1CILi128EEES8_NS7_ILi64EEEEEENS_10bfloat16_tEfNS_4arch4Sm80ELb1ELb0ELb1ELb0ELb0ELb0ELb0ELb0ELi2ELi4ELi4ELi4ELb0EEENS1_21CollectiveEpilogueBwdISA_SB_SD_Li256ELb0ELb0ELi2EEENS1_25SingleTileBwdLPTSchedulerILb0ELi128ELb0EEEEEEEEEvNT_6ParamsE$_ZZN4cute5sliceINS_5tupleIJNS_10UnderscoreES2_NS_1CILi0EEEEEENS1_IJNS1_IJNS3_ILi1EEES4_EEEiNS3_ILi1024EEEEEEEEDaRKT_RKT0_ENKUlRKT_RKT0_E_clIS2_iEEDaSI_SL_:
[----:B------:R-:W-:Y:S02]  /*d910*/  IADD3 R2, R1, 0x1680, RZ ;  /* 0x0000168001027810 */ /* 0x000fe40007ffe0ff */
[----:B------:R-:W-:Y:S02]  /*d920*/  MOV R8, 0xd950 ;  /* 0x0000d95000087802 */ /* 0x000fe40000000f00 */
[----:B------:R-:W-:Y:S02]  /*d930*/  IADD3 R2, R2, c[0x0][0x20], RZ ;  /* 0x0000080002027a10 */ /* 0x000fe40007ffe0ff */
[----:B------:R-:W-:Y:S05]  /*d940*/  CALL.REL.NOINC `($_ZN7cutlass13device_kernelIN5flash19enable_sm80_to_sm89INS1_16FlashAttnBwdSm80INS1_25CollectiveMainloopBwdSm80ILi2ELi2EN4cute5tupleIJNS5_1CILi128EEES8_NS7_ILi64EEEEEENS_10bfloat16_tEfNS_4arch4Sm80ELb1ELb0ELb1ELb0ELb0ELb0ELb0ELb0ELi2ELi4ELi4ELi4ELb0EEENS1_21CollectiveEpilogueBwdISA_SB_SD_Li256ELb0ELb0ELi2EEENS1_25SingleTileBwdLPTSchedulerILb0ELi128ELb0EEEEEEEEEvNT_6ParamsE$_ZN4cute3eso3ESOILb0ELb1EJiEEC2ERKi) ;  /* 0xffffa8c000007944 */ /* 0x000fea0003c3ffff */
[----:B-1----:R1:W5:Y:S01]  /*d950*/  LDL R3, [R1+0x1680] ;  /* 0x0016800001037983 */ /* 0x0023620000100800 */
[----:B------:R-:W-:-:S04]  /*d960*/  MOV R11, 0x0 ;  /* 0x00000000000b7802 */ /* 0x000fc80000000f00 */
[----:B------:R-:W-:Y:S05]  /*d970*/  RET.REL.NODEC R10 `(_ZN7cutlass13device_kernelIN5flash19enable_sm80_to_sm89INS1_16FlashAttnBwdSm80INS1_25CollectiveMainloopBwdSm80ILi2ELi2EN4cute5tupleIJNS5_1CILi128EEES8_NS7_ILi64EEEEEENS_10bfloat16_tEfNS_4arch4Sm80ELb1ELb0ELb1ELb0ELb0ELb0ELb0ELb0ELi2ELi4ELi4ELi4ELb0EEENS1_21CollectiveEpilogueBwdISA_SB_SD_Li256ELb0ELb0ELi2EEENS1_25SingleTileBwdLPTSchedulerILb0ELi128ELb0EEEEEEEEEvNT_6ParamsE) ;  /* 0xffff26800a007950 */ /* 0x000fea0003c3ffff */
        .type           $_ZN7cutlass13device_kernelIN5flash19enable_sm80_to_sm89INS1_16FlashAttnBwdSm80INS1_25CollectiveMainloopBwdSm80ILi2ELi2EN4cute5tupleIJNS5_1CILi128EEES8_NS7_ILi64EEEEEENS_10bfloat16_tEfNS_4arch4Sm80ELb1ELb0ELb1ELb0ELb0ELb0ELb0ELb0ELi2ELi4ELi4ELi4ELb0EEENS1_21CollectiveEpilogueBwdISA_SB_SD_Li256ELb0ELb0ELi2EEENS1_25SingleTileBwdLPTSchedulerILb0ELi128ELb0EEEEEEEEEvNT_6ParamsE$_ZZN4cute5sliceINS_5tupleIJNS_10UnderscoreES2_S2_iEEENS1_IJNS1_IJNS_1CILi1EEENS4_ILi0EEEEEENS4_ILi4096EEENS1_IJiiEEENS1_IJS6_NS4_ILi8192EEEEEEEEEEEDaRKT_RKT0_ENKUlRKT_RKT0_E_clIS2_S9_EEDaSL_SO_,@function
        .size           $_ZN7cutlass13device_kernelIN5flash19enable_sm80_to_sm89INS1_16FlashAttnBwdSm80INS1_25CollectiveMainloopBwdSm80ILi2ELi2EN4cute5tupleIJNS5_1CILi128EEES8_NS7_ILi64EEEEEENS_10bfloat16_tEfNS_4arch4Sm80ELb1ELb0ELb1ELb0ELb0ELb0ELb0ELb0ELi2ELi4ELi4ELi4ELb0EEENS1_21CollectiveEpilogueBwdISA_SB_SD_Li256ELb0ELb0ELi2EEENS1_25SingleTileBwdLPTSchedulerILb0ELi128ELb0EEEEEEEEEvNT_6ParamsE$_ZZN4cute5sliceINS_5tupleIJNS_10UnderscoreES2_S2_iEEENS1_IJNS1_IJNS_1CILi1EEENS4_ILi0EEEEEENS4_ILi4096EEENS1_IJiiEEENS1_IJS6_NS4_ILi8192EEEEEEEEEEEDaRKT_RKT0_ENKUlRKT_RKT0_E_clIS2_S9_EEDaSL_SO_,($_ZN7cutlass13device_kernelIN5flash19enable_sm80_to_sm89INS1_16FlashAttnBwdSm80INS1_25CollectiveMainloopBwdSm80ILi2ELi2EN4cute5tupleIJNS5_1CILi128EEES8_NS7_ILi64EEEEEENS_10bfloat16_tEfNS_4arch4Sm80ELb1ELb0ELb1ELb0ELb0ELb0ELb0ELb0ELi2ELi4ELi4ELi4ELb0EEENS1_21CollectiveEpilogueBwdISA_SB_SD_Li256ELb0ELb0ELi2EEENS1_25SingleTileBwdLPTSchedulerILb0ELi128ELb0EEEEEEEEEvNT_6ParamsE$_ZZN4cute5sliceINS_5tupleIJNS_10UnderscoreES2_S2_iEEENS1_IJNS1_IJNS_1CILi1EEENS4_ILi0EEEEEEiNS4_ILi1024EEENS4_ILi8192EEEEEEEEDaRKT_RKT0_ENKUlRKT_RKT0_E_clIS2_iEEDaSJ_SM_ - $_ZN7cutlass13device_kernelIN5flash19enable_sm80_to_sm89INS1_16FlashAttnBwdSm80INS1_25CollectiveMainloopBwdSm80ILi2ELi2EN4cute5tupleIJNS5_1CILi128EEES8_NS7_ILi64EEEEEENS_10bfloat16_tEfNS_4arch4Sm80ELb1ELb0ELb1ELb0ELb0ELb0ELb0ELb0ELi2ELi4ELi4ELi4ELb0EEENS1_21CollectiveEpilogueBwdISA_SB_SD_Li256ELb0ELb0ELi2EEENS1_25SingleTileBwdLPTSchedulerILb0ELi128ELb0EEEEEEEEEvNT_6ParamsE$_ZZN4cute5sliceINS_5tupleIJNS_10UnderscoreES2_S2_iEEENS1_IJNS1_IJNS_1CILi1EEENS4_ILi0EEEEEENS4_ILi4096EEENS1_IJiiEEENS1_IJS6_NS4_ILi8192EEEEEEEEEEEDaRKT_RKT0_ENKUlRKT_RKT0_E_clIS2_S9_EEDaSL_SO_)
$_ZN7cutlass13device_kernelIN5flash19enable_sm80_to_sm89INS1_16FlashAttnBwdSm80INS1_25CollectiveMainloopBwdSm80ILi2ELi2EN4cute5tupleIJNS5_1CILi128EEES8_NS7_ILi64EEEEEENS_10bfloat16_tEfNS_4arch4Sm80ELb1ELb0ELb1ELb0ELb0ELb0ELb0ELb0ELi2ELi4ELi4ELi4ELb0EEENS1_21CollectiveEpilogueBwdISA_SB_SD_Li256ELb0ELb0ELi2EEENS1_25SingleTileBwdLPTSchedulerILb0ELi128ELb0EEEEEEEEEvNT_6ParamsE$_ZZN4cute5sliceINS_5tupleIJNS_10UnderscoreES2_S2_iEEENS1_IJNS1_IJNS_1CILi1EEENS4_ILi0EEEEEENS4_ILi4096EEENS1_IJiiEEENS1_IJS6_NS4_ILi8192EEEEEEEEEEEDaRKT_RKT0_ENKUlRKT_RKT0_E_clIS2_S9_EEDaSL_SO_:
[----:B------:R-:W-:Y:S02]  /*d980*/  IADD3 R2, R1, 0x1380, RZ ;  /* 0x0000138001027810 */ /* 0x000fe40007ffe0ff */
[----:B------:R-:W-:Y:S02]  /*d990*/  MOV R6, 0xd9c0 ;  /* 0x0000d9c000067802 */ /* 0x000fe40000000f00 */
[----:B------:R-:W-:Y:S02]  /*d9a0*/  IADD3 R2, R2, c[0x0][0x20], RZ ;  /* 0x0000080002027a10 */ /* 0x000fe40007ffe0ff */
[----:B------:R-:W-:Y:S05]  /*d9b0*/  CALL.REL.NOINC `($_ZN7cutlass13device_kernelIN5flash19enable_sm80_to_sm89INS1_16FlashAttnBwdSm80INS1_25CollectiveMainloopBwdSm80ILi2ELi2EN4cute5tupleIJNS5_1CILi128EEES8_NS7_ILi64EEEEEENS_10bfloat16_tEfNS_4arch4Sm80ELb1ELb0ELb1ELb0ELb0ELb0ELb0ELb0ELi2ELi4ELi4ELi4ELb0EEENS1_21CollectiveEpilogueBwdISA_SB_SD_Li256ELb0ELb0ELi2EEENS1_25SingleTileBwdLPTSchedulerILb0ELi128ELb0EEEEEEEEEvNT_6ParamsE$_ZN4cute3eso3ESOILb0ELb1EJNS_5tupleIJiiEEEEEC2ERKS3_) ;  /* 0xffffa6f000007944 */ /* 0x000fea0003c3ffff */
[----:B-1----:R1:W5:Y:S01]  /*d9c0*/  LDL.64 R2, [R1+0x1380] ;  /* 0x0013800001027983 */ /* 0x0023620000100a00 */
[----:B------:R-:W-:-:S04]  /*d9d0*/  MOV R5, 0x0 ;  /* 0x0000000000057802 */ /* 0x000fc80000000f00 */
[----:B------:R-:W-:Y:S05]  /*d9e0*/  RET.REL.NODEC R4 `(_ZN7cutlass13device_kernelIN5flash19enable_sm80_to_sm89INS1_16FlashAttnBwdSm80INS1_25CollectiveMainloopBwdSm80ILi2ELi2EN4cute5tupleIJNS5_1CILi128EEES8_NS7_ILi64EEEEEENS_10bfloat16_tEfNS_4arch4Sm80ELb1ELb0ELb1ELb0ELb0ELb0ELb0ELb0ELi2ELi4ELi4ELi4ELb0EEENS1_21CollectiveEpilogueBwdISA_SB_SD_Li256ELb0ELb0ELi2EEENS1_25SingleTileBwdLPTSchedulerILb0ELi128ELb0EEEEEEEEEvNT_6ParamsE) ;  /* 0xffff261004007950 */ /* 0x000fea0003c3ffff */
        .type           $_ZN7cutlass13device_kernelIN5flash19enable_sm80_to_sm89INS1_16FlashAttnBwdSm80INS1_25CollectiveMainloopBwdSm80ILi2ELi2EN4cute5tupleIJNS5_1CILi128EEES8_NS7_ILi64EEEEEENS_10bfloat16_tEfNS_4arch4Sm80ELb1ELb0ELb1ELb0ELb0ELb0ELb0ELb0ELi2ELi4ELi4ELi4ELb0EEENS1_21CollectiveEpilogueBwdISA_SB_SD_Li256ELb0ELb0ELi2EEENS1_25SingleTileBwdLPTSchedulerILb0ELi128ELb0EEEEEEEEEvNT_6ParamsE$_ZZN4cute5sliceINS_5tupleIJNS_10UnderscoreES2_S2_iEEENS1_IJNS1_IJNS_1CILi1EEENS4_ILi0EEEEEEiNS4_ILi1024EEENS4_ILi8192EEEEEEEEDaRKT_RKT0_ENKUlRKT_RKT0_E_clIS2_iEEDaSJ_SM_,@function
        .size           $_ZN7cutlass13device_kernelIN5flash19enable_sm80_to_sm89INS1_16FlashAttnBwdSm80INS1_25CollectiveMainloopBwdSm80ILi2ELi2EN4cute5tupleIJNS5_1CILi128EEES8_NS7_ILi64EEEEEENS_10bfloat16_tEfNS_4arch4Sm80ELb1ELb0ELb1ELb0ELb0ELb0ELb0ELb0ELi2ELi4ELi4ELi4ELb0EEENS1_21CollectiveEpilogueBwdISA_SB_SD_Li256ELb0ELb0ELi2EEENS1_25SingleTileBwdLPTSchedulerILb0ELi128ELb0EEEEEEEEEvNT_6ParamsE$_ZZN4cute5sliceINS_5tupleIJNS_10UnderscoreES2_S2_iEEENS1_IJNS1_IJNS_1CILi1EEENS4_ILi0EEEEEEiNS4_ILi1024EEENS4_ILi8192EEEEEEEEDaRKT_RKT0_ENKUlRKT_RKT0_E_clIS2_iEEDaSJ_SM_,($_ZN7cutlass13device_kernelIN5flash19enable_sm80_to_sm89INS1_16FlashAttnBwdSm80INS1_25CollectiveMainloopBwdSm80ILi2ELi2EN4cute5tupleIJNS5_1CILi128EEES8_NS7_ILi64EEEEEENS_10bfloat16_tEfNS_4arch4Sm80ELb1ELb0ELb1ELb0ELb0ELb0ELb0ELb0ELi2ELi4ELi4ELi4ELb0EEENS1_21CollectiveEpilogueBwdISA_SB_SD_Li256ELb0ELb0ELi2EEENS1_25SingleTileBwdLPTSchedulerILb0ELi128ELb0EEEEEEEEEvNT_6ParamsE$_ZZN4cute5sliceINS_5tupleIJNS_10UnderscoreES2_S2_iEEENS1_IJNS1_IJNS_1CILi1EEENS4_ILi0EEEEEElS6_lEEEEEDaRKT_RKT0_ENKUlRKT_RKT0_E_clIS2_lEEDaSH_SK_ - $_ZN7cutlass13device_kernelIN5flash19enable_sm80_to_sm89INS1_16FlashAttnBwdSm80INS1_25CollectiveMainloopBwdSm80ILi2ELi2EN4cute5tupleIJNS5_1CILi128EEES8_NS7_ILi64EEEEEENS_10bfloat16_tEfNS_4arch4Sm80ELb1ELb0ELb1ELb0ELb0ELb0ELb0ELb0ELi2ELi4ELi4ELi4ELb0EEENS1_21CollectiveEpilogueBwdISA_SB_SD_Li256ELb0ELb0ELi2EEENS1_25SingleTileBwdLPTSchedulerILb0ELi128ELb0EEEEEEEEEvNT_6ParamsE$_ZZN4cute5sliceINS_5tupleIJNS_10UnderscoreES2_S2_iEEENS1_IJNS1_IJNS_1CILi1EEENS4_ILi0EEEEEEiNS4_ILi1024EEENS4_ILi8192EEEEEEEEDaRKT_RKT0_ENKUlRKT_RKT0_E_clIS2_iEEDaSJ_SM_)
$_ZN7cutlass13device_kernelIN5flash19enable_sm80_to_sm89INS1_16FlashAttnBwdSm80INS1_25CollectiveMainloopBwdSm80ILi2ELi2EN4cute5tupleIJNS5_1CILi128EEES8_NS7_ILi64EEEEEENS_10bfloat16_tEfNS_4arch4Sm80ELb1ELb0ELb1ELb0ELb0ELb0ELb0ELb0ELi2ELi4ELi4ELi4ELb0EEENS1_21CollectiveEpilogueBwdISA_SB_SD_Li256ELb0ELb0ELi2EEENS1_25SingleTileBwdLPTSchedulerILb0ELi128ELb0EEEEEEEEEvNT_6ParamsE$_ZZN4cute5sliceINS_5tupleIJNS_10UnderscoreES2_S2_iEEENS1_IJNS1_IJNS_1CILi1EEENS4_ILi0EEEEEEiNS4_ILi1024EEENS4_ILi8192EEEEEEEEDaRKT_RKT0_ENKUlRKT_RKT0_E_clIS2_iEEDaSJ_SM_:
[----:B------:R-:W-:Y:S02]  /*d9f0*/  IADD3 R2, R1, 0x1380, RZ ;  /* 0x0000138001027810 */ /* 0x000fe40007ffe0ff */
[----:B------:R-:W-:Y:S02]  /*da00*/  MOV R8, 0xda30 ;  /* 0x0000da3000087802 */ /* 0x000fe40000000f00 */
[----:B------:R-:W-:Y:S02]  /*da10*/  IADD3 R2, R2, c[0x0][0x20], RZ ;  /* 0x0000080002027a10 */ /* 0x000fe40007ffe0ff */
[----:B------:R-:W-:Y:S05]  /*da20*/  CALL.REL.NOINC `($_ZN7cutlass13device_kernelIN5flash19enable_sm80_to_sm89INS1_16FlashAttnBwdSm80INS1_25CollectiveMainloopBwdSm80ILi2ELi2EN4cute5tupleIJNS5_1CILi128EEES8_NS7_ILi64EEEEEENS_10bfloat16_tEfNS_4arch4Sm80ELb1ELb0ELb1ELb0ELb0ELb0ELb0ELb0ELi2ELi4ELi4ELi4ELb0EEENS1_21CollectiveEpilogueBwdISA_SB_SD_Li256ELb0ELb0ELi2EEENS1_25SingleTileBwdLPTSchedulerILb0ELi128ELb0EEEEEEEEEvNT_6ParamsE$_ZN4cute3eso3ESOILb0ELb1EJiEEC2ERKi) ;  /* 0xffffa7e000007944 */ /* 0x000fea0003c3ffff */
[----:B-1----:R1:W5:Y:S01]  /*da30*/  LDL R3, [R1+0x1380] ;  /* 0x0013800001037983 */ /* 0x0023620000100800 */
[----:B------:R-:W-:Y:S02]  /*da40*/  MOV R8, R4 ;  /* 0x0000000400087202 */ /* 0x000fe40000000f00 */
[----:B------:R-:W-:-:S04]  /*da50*/  MOV R9, 0x0 ;  /* 0x0000000000097802 */ /* 0x000fc80000000f00 */
[----:B------:R-:W-:Y:S05]  /*da60*/  RET.REL.NODEC R8 `(_ZN7cutlass13device_kernelIN5flash19enable_sm80_to_sm89INS1_16FlashAttnBwdSm80INS1_25CollectiveMainloopBwdSm80ILi2ELi2EN4cute5tupleIJNS5_1CILi128EEES8_NS7_ILi64EEEEEENS_10bfloat16_tEfNS_4arch4Sm80ELb1ELb0ELb1ELb0ELb0ELb0ELb0ELb0ELi2ELi4ELi4ELi4ELb0EEENS1_21CollectiveEpilogueBwdISA_SB_SD_Li256ELb0ELb0ELi2EEENS1_25SingleTileBwdLPTSchedulerILb0ELi128ELb0EEEEEEEEEvNT_6ParamsE) ;  /* 0xffff259008007950 */ /* 0x000fea0003c3ffff */
        .type           $_ZN7cutlass13device_kernelIN5flash19enable_sm80_to_sm89INS1_16FlashAttnBwdSm80INS1_25CollectiveMainloopBwdSm80ILi2ELi2EN4cute5tupleIJNS5_1CILi128EEES8_NS7_ILi64EEEEEENS_10bfloat16_tEfNS_4arch4Sm80ELb1ELb0ELb1ELb0ELb0ELb0ELb0ELb0ELi2ELi4ELi4ELi4ELb0EEENS1_21CollectiveEpilogueBwdISA_SB_SD_Li256ELb0ELb0ELi2EEENS1_25SingleTileBwdLPTSchedulerILb0ELi128ELb0EEEEEEEEEvNT_6ParamsE$_ZZN4cute5sliceINS_5tupleIJNS_10UnderscoreES2_S2_iEEENS1_IJNS1_IJNS_1CILi1EEENS4_ILi0EEEEEElS6_lEEEEEDaRKT_RKT0_ENKUlRKT_RKT0_E_clIS2_lEEDaSH_SK_,@function
        .size           $_ZN7cutlass13device_kernelIN5flash19enable_sm80_to_sm89INS1_16FlashAttnBwdSm80INS1_25CollectiveMainloopBwdSm80ILi2ELi2EN4cute5tupleIJNS5_1CILi128EEES8_NS7_ILi64EEEEEENS_10bfloat16_tEfNS_4arch4Sm80ELb1ELb0ELb1ELb0ELb0ELb0ELb0ELb0ELi2ELi4ELi4ELi4ELb0EEENS1_21CollectiveEpilogueBwdISA_SB_SD_Li256ELb0ELb0ELi2EEENS1_25SingleTileBwdLPTSchedulerILb0ELi128ELb0EEEEEEEEEvNT_6ParamsE$_ZZN4cute5sliceINS_5tupleIJNS_10UnderscoreES2_S2_iEEENS1_IJNS1_IJNS_1CILi1EEENS4_ILi0EEEEEElS6_lEEEEEDaRKT_RKT0_ENKUlRKT_RKT0_E_clIS2_lEEDaSH_SK_,($_ZN7cutlass13device_kernelIN5flash19enable_sm80_to_sm89INS1_16FlashAttnBwdSm80INS1_25CollectiveMainloopBwdSm80ILi2ELi2EN4cute5tupleIJNS5_1CILi128EEES8_NS7_ILi64EEEEEENS_10bfloat16_tEfNS_4arch4Sm80ELb1ELb0ELb1ELb0ELb0ELb0ELb0ELb0ELi2ELi4ELi4ELi4ELb0EEENS1_21CollectiveEpilogueBwdISA_SB_SD_Li256ELb0ELb0ELi2EEENS1_25SingleTileBwdLPTSchedulerILb0ELi128ELb0EEEEEEEEEvNT_6ParamsE$_ZZN4cute5sliceINS_5tupleIJNS_10UnderscoreES2_iEEENS1_IJNS1_IJNS_1CILi1EEENS4_ILi0EEEEEEiNS4_ILi1024EEEEEEEEDaRKT_RKT0_ENKUlRKT_RKT0_E_clIS2_iEEDaSI_SL_ - $_ZN7cutlass13device_kernelIN5flash19enable_sm80_to_sm89INS1_16FlashAttnBwdSm80INS1_25CollectiveMainloopBwdSm80ILi2ELi2EN4cute5tupleIJNS5_1CILi128EEES8_NS7_ILi64EEEEEENS_10bfloat16_tEfNS_4arch4Sm80ELb1ELb0ELb1ELb0ELb0ELb0ELb0ELb0ELi2ELi4ELi4ELi4ELb0EEENS1_21CollectiveEpilogueBwdISA_SB_SD_Li256ELb0ELb0ELi2EEENS1_25SingleTileBwdLPTSchedulerILb0ELi128ELb0EEEEEEEEEvNT_6ParamsE$_ZZN4cute5sliceINS_5tupleIJNS_10UnderscoreES2_S2_iEEENS1_IJNS1_IJNS_1CILi1EEENS4_ILi0EEEEEElS6_lEEEEEDaRKT_RKT0_ENKUlRKT_RKT0_E_clIS2_lEEDaSH_SK_)
$_ZN7cutlass13device_kernelIN5flash19enable_sm80_to_sm89INS1_16FlashAttnBwdSm80INS1_25CollectiveMainloopBwdSm80ILi2ELi2EN4cute5tupleIJNS5_1CILi128EEES8_NS7_ILi64EEEEEENS_10bfloat16_tEfNS_4arch4Sm80ELb1ELb0ELb1ELb0ELb0ELb0ELb0ELb0ELi2ELi4ELi4ELi4ELb0EEENS1_21CollectiveEpilogueBwdISA_SB_SD_Li256ELb0ELb0ELi2EEENS1_25SingleTileBwdLPTSchedulerILb0ELi128ELb0EEEEEEEEEvNT_6ParamsE$_ZZN4cute5sliceINS_5tupleIJNS_10UnderscoreES2_S2_iEEENS1_IJNS1_IJNS_1CILi1EEENS4_ILi0EEEEEElS6_lEEEEEDaRKT_RKT0_ENKUlRKT_RKT0_E_clIS2_lEEDaSH_SK_:
[----:B------:R-:W-:Y:S02]  /*da70*/  IADD3 R5, R1, 0x16a8, RZ ;  /* 0x000016a801057810 */ /* 0x000fe40007ffe0ff */
[----:B------:R-:W-:Y:S02]  /*da80*/  MOV R6, 0xdab0 ;  /* 0x0000dab000067802 */ /* 0x000fe40000000f00 */
[----:B------:R-:W-:Y:S02]  /*da90*/  IADD3 R5, R5, c[0x0][0x20], RZ ;  /* 0x0000080005057a10 */ /* 0x000fe40007ffe0ff */
[----:B------:R-:W-:Y:S05]  /*daa0*/  CALL.REL.NOINC `($_ZN7cutlass13device_kernelIN5flash19enable_sm80_to_sm89INS1_16FlashAttnBwdSm80INS1_25CollectiveMainloopBwdSm80ILi2ELi2EN4cute5tupleIJNS5_1CILi128EEES8_NS7_ILi64EEEEEENS_10bfloat16_tEfNS_4arch4Sm80ELb1ELb0ELb1ELb0ELb0ELb0ELb0ELb0ELi2ELi4ELi4ELi4ELb0EEENS1_21CollectiveEpilogueBwdISA_SB_SD_Li256ELb0ELb0ELi2EEENS1_25SingleTileBwdLPTSchedulerILb0ELi128ELb0EEEEEEEEEvNT_6ParamsE$_ZN4cute3eso3ESOILb0ELb1EJlEEC2ERKl) ;  /* 0xffffa96000007944 */ /* 0x000fea0003c3ffff */
[----:B-1----:R1:W5:Y:S01]  /*dab0*/  LDL.64 R2, [R1+0x16a8] ;  /* 0x0016a80001027983 */ /* 0x0023620000100a00 */
[----:B------:R-:W-:-:S04]  /*dac0*/  MOV R5, 0x0 ;  /* 0x0000000000057802 */ /* 0x000fc80000000f00 */
[----:B------:R-:W-:Y:S05]  /*dad0*/  RET.REL.NODEC R4 `(_ZN7cutlass13device_kernelIN5flash19enable_sm80_to_sm89INS1_16FlashAttnBwdSm80INS1_25CollectiveMainloopBwdSm80ILi2ELi2EN4cute5tupleIJNS5_1CILi128EEES8_NS7_ILi64EEEEEENS_10bfloat16_tEfNS_4arch4Sm80ELb1ELb0ELb1ELb0ELb0ELb0ELb0ELb0ELi2ELi4ELi4ELi4ELb0EEENS1_21CollectiveEpilogueBwdISA_SB_SD_Li256ELb0ELb0ELi2EEENS1_25SingleTileBwdLPTSchedulerILb0ELi128ELb0EEEEEEEEEvNT_6ParamsE) ;  /* 0xffff252004007950 */ /* 0x000fea0003c3ffff */
        .type           $_ZN7cutlass13device_kernelIN5flash19enable_sm80_to_sm89INS1_16FlashAttnBwdSm80INS1_25CollectiveMainloopBwdSm80ILi2ELi2EN4cute5tupleIJNS5_1CILi128EEES8_NS7_ILi64EEEEEENS_10bfloat16_tEfNS_4arch4Sm80ELb1ELb0ELb1ELb0ELb0ELb0ELb0ELb0ELi2ELi4ELi4ELi4ELb0EEENS1_21CollectiveEpilogueBwdISA_SB_SD_Li256ELb0ELb0ELi2EEENS1_25SingleTileBwdLPTSchedulerILb0ELi128ELb0EEEEEEEEEvNT_6ParamsE$_ZZN4cute5sliceINS_5tupleIJNS_10UnderscoreES2_iEEENS1_IJNS1_IJNS_1CILi1EEENS4_ILi0EEEEEEiNS4_ILi1024EEEEEEEEDaRKT_RKT0_ENKUlRKT_RKT0_E_clIS2_iEEDaSI_SL_,@function
        .size           $_ZN7cutlass13device_kernelIN5flash19enable_sm80_to_sm89INS1_16FlashAttnBwdSm80INS1_25CollectiveMainloopBwdSm80ILi2ELi2EN4cute5tupleIJNS5_1CILi128EEES8_NS7_ILi64EEEEEENS_10bfloat16_tEfNS_4arch4Sm80ELb1ELb0ELb1ELb0ELb0ELb0ELb0ELb0ELi2ELi4ELi4ELi4ELb0EEENS1_21CollectiveEpilogueBwdISA_SB_SD_Li256ELb0ELb0ELi2EEENS1_25SingleTileBwdLPTSchedulerILb0ELi128ELb0EEEEEEEEEvNT_6ParamsE$_ZZN4cute5sliceINS_5tupleIJNS_10UnderscoreES2_iEEENS1_IJNS1_IJNS_1CILi1EEENS4_ILi0EEEEEEiNS4_ILi1024EEEEEEEEDaRKT_RKT0_ENKUlRKT_RKT0_E_clIS2_iEEDaSI_SL_,($_ZN7cutlass13device_kernelIN5flash19enable_sm80_to_sm89INS1_16FlashAttnBwdSm80INS1_25CollectiveMainloopBwdSm80ILi2ELi2EN4cute5tupleIJNS5_1CILi128EEES8_NS7_ILi64EEEEEENS_10bfloat16_tEfNS_4arch4Sm80ELb1ELb0ELb1ELb0ELb0ELb0ELb0ELb0ELi2ELi4ELi4ELi4ELb0EEENS1_21CollectiveEpilogueBwdISA_SB_SD_Li256ELb0ELb0ELi2EEENS1_25SingleTileBwdLPTSchedulerILb0ELi128ELb0EEEEEEEEEvNT_6ParamsE$_ZZN4cute6detail10lift_sliceINS_5tupleIJNS_1CILi0EEENS_10UnderscoreEEEENS2_IJNS2_IJS4_S4_EEEiEEEEEDaRKT_RKT0_ENKUlRKT_RKT0_E_clIS5_iEEDaSH_SK_ - $_ZN7cutlass13device_kernelIN5flash19enable_sm80_to_sm89INS1_16FlashAttnBwdSm80INS1_25CollectiveMainloopBwdSm80ILi2ELi2EN4cute5tupleIJNS5_1CILi128EEES8_NS7_ILi64EEEEEENS_10bfloat16_tEfNS_4arch4Sm80ELb1ELb0ELb1ELb0ELb0ELb0ELb0ELb0ELi2ELi4ELi4ELi4ELb0EEENS1_21CollectiveEpilogueBwdISA_SB_SD_Li256ELb0ELb0ELi2EEENS1_25SingleTileBwdLPTSchedulerILb0ELi128ELb0EEEEEEEEEvNT_6ParamsE$_ZZN4cute5sliceINS_5tupleIJNS_10UnderscoreES2_iEEENS1_IJNS1_IJNS_1CILi1EEENS4_ILi0EEEEEEiNS4_ILi1024EEEEEEEEDaRKT_RKT0_ENKUlRKT_RKT0_E_clIS2_iEEDaSI_SL_)
$_ZN7cutlass13device_kernelIN5flash19enable_sm80_to_sm89INS1_16FlashAttnBwdSm80INS1_25CollectiveMainloopBwdSm80ILi2ELi2EN4cute5tupleIJNS5_1CILi128EEES8_NS7_ILi64EEEEEENS_10bfloat16_tEfNS_4arch4Sm80ELb1ELb0ELb1ELb0ELb0ELb0ELb0ELb0ELi2ELi4ELi4ELi4ELb0EEENS1_21CollectiveEpilogueBwdISA_SB_SD_Li256ELb0ELb0ELi2EEENS1_25SingleTileBwdLPTSchedulerILb0ELi128ELb0EEEEEEEEEvNT_6ParamsE$_ZZN4cute5sliceINS_5tupleIJNS_10UnderscoreES2_iEEENS1_IJNS1_IJNS_1CILi1EEENS4_ILi0EEEEEEiNS4_ILi1024EEEEEEEEDaRKT_RKT0_ENKUlRKT_RKT0_E_clIS2_iEEDaSI_SL_:
        /* <DEDUP_REMOVED lines=8> */
        .type           $_ZN7cutlass13device_kernelIN5flash19enable_sm80_to_sm89INS1_16FlashAttnBwdSm80INS1_25CollectiveMainloopBwdSm80ILi2ELi2EN4cute5tupleIJNS5_1CILi128EEES8_NS7_ILi64EEEEEENS_10bfloat16_tEfNS_4arch4Sm80ELb1ELb0ELb1ELb0ELb0ELb0ELb0ELb0ELi2ELi4ELi4ELi4ELb0EEENS1_21CollectiveEpilogueBwdISA_SB_SD_Li256ELb0ELb0ELi2EEENS1_25SingleTileBwdLPTSchedulerILb0ELi128ELb0EEEEEEEEEvNT_6ParamsE$_ZZN4cute6detail10lift_sliceINS_5tupleIJNS_1CILi0EEENS_10UnderscoreEEEENS2_IJNS2_IJS4_S4_EEEiEEEEEDaRKT_RKT0_ENKUlRKT_RKT0_E_clIS5_iEEDaSH_SK_,@function
        .size           $_ZN7cutlass13device_kernelIN5flash19enable_sm80_to_sm89INS1_16FlashAttnBwdSm80INS1_25CollectiveMainloopBwdSm80ILi2ELi2EN4cute5tupleIJNS5_1CILi128EEES8_NS7_ILi64EEEEEENS_10bfloat16_tEfNS_4arch4Sm80ELb1ELb0ELb1ELb0ELb0ELb0ELb0ELb0ELi2ELi4ELi4ELi4ELb0EEENS1_21CollectiveEpilogueBwdISA_SB_SD_Li256ELb0ELb0ELi2EEENS1_25SingleTileBwdLPTSchedulerILb0ELi128ELb0EEEEEEEEEvNT_6ParamsE$_ZZN4cute6detail10lift_sliceINS_5tupleIJNS_1CILi0EEENS_10UnderscoreEEEENS2_IJNS2_IJS4_S4_EEEiEEEEEDaRKT_RKT0_ENKUlRKT_RKT0_E_clIS5_iEEDaSH_SK_,($_ZN7cutlass13device_kernelIN5flash19enable_sm80_to_sm89INS1_16FlashAttnBwdSm80INS1_25CollectiveMainloopBwdSm80ILi2ELi2EN4cute5tupleIJNS5_1CILi128EEES8_NS7_ILi64EEEEEENS_10bfloat16_tEfNS_4arch4Sm80ELb1ELb0ELb1ELb0ELb0ELb0ELb0ELb0ELi2ELi4ELi4ELi4ELb0EEENS1_21CollectiveEpilogueBwdISA_SB_SD_Li256ELb0ELb0ELi2EEENS1_25SingleTileBwdLPTSchedulerILb0ELi128ELb0EEEEEEEEEvNT_6ParamsE$_ZZN4cute6detail16composition_implINS_1CILi2EEEiNS_5tupleIJNS2_ILi1EEES3_EEENS4_IJNS2_ILi0EEES5_EEEEEDaRKT_RKT0_RKT1_RKT2_ENKUlRKT_RKT0_E_clIS3_S5_EEDaSN_SQ_ - $_ZN7cutlass13device_kernelIN5flash19enable_sm80_to_sm89INS1_16FlashAttnBwdSm80INS1_25CollectiveMainloopBwdSm80ILi2ELi2EN4cute5tupleIJNS5_1CILi128EEES8_NS7_ILi64EEEEEENS_10bfloat16_tEfNS_4arch4Sm80ELb1ELb0ELb1ELb0ELb0ELb0ELb0ELb0ELi2ELi4ELi4ELi4ELb0EEENS1_21CollectiveEpilogueBwdISA_SB_SD_Li256ELb0ELb0ELi2EEENS1_25SingleTileBwdLPTSchedulerILb0ELi128ELb0EEEEEEEEEvNT_6ParamsE$_ZZN4cute6detail10lift_sliceINS_5tupleIJNS_1CILi0EEENS_10UnderscoreEEEENS2_IJNS2_IJS4_S4_EEEiEEEEEDaRKT_RKT0_ENKUlRKT_RKT0_E_clIS5_iEEDaSH_SK_)
$_ZN7cutlass13device_kernelIN5flash19enable_sm80_to_sm89INS1_16FlashAttnBwdSm80INS1_25CollectiveMainloopBwdSm80ILi2ELi2EN4cute5tupleIJNS5_1CILi128EEES8_NS7_ILi64EEEEEENS_10bfloat16_tEfNS_4arch4Sm80ELb1ELb0ELb1ELb0ELb0ELb0ELb0ELb0ELi2ELi4ELi4ELi4ELb0EEENS1_21CollectiveEpilogueBwdISA_SB_SD_Li256ELb0ELb0ELi2EEENS1_25SingleTileBwdLPTSchedulerILb0ELi128ELb0EEEEEEEEEvNT_6ParamsE$_ZZN4cute6detail10lift_sliceINS_5tupleIJNS_1CILi0EEENS_10UnderscoreEEEENS2_IJNS2_IJS4_S4_EEEiEEEEEDaRKT_RKT0_ENKUlRKT_RKT0_E_clIS5_iEEDaSH_SK_:
[----:B------:R-:W-:Y:S02]  /*db60*/  IADD3 R2, R1, 0x1680, RZ ;  /* 0x0000168001027810 */ /* 0x000fe40007ffe0ff */
[----:B------:R-:W-:Y:S02]  /*db70*/  MOV R8, 0xdba0 ;  /* 0x0000dba000087802 */ /* 0x000fe40000000f00 */
[----:B------:R-:W-:Y:S02]  /*db80*/  IADD3 R2, R2, c[0x0][0x20], RZ ;  /* 0x0000080002027a10 */ /* 0x000fe40007ffe0ff */
[----:B------:R-:W-:Y:S05]  /*db90*/  CALL.REL.NOINC `($_ZN7cutlass13device_kernelIN5flash19enable_sm80_to_sm89INS1_16FlashAttnBwdSm80INS1_25CollectiveMainloopBwdSm80ILi2ELi2EN4cute5tupleIJNS5_1CILi128EEES8_NS7_ILi64EEEEEENS_10bfloat16_tEfNS_4arch4Sm80ELb1ELb0ELb1ELb0ELb0ELb0ELb0ELb0ELi2ELi4ELi4ELi4ELb0EEENS1_21CollectiveEpilogueBwdISA_SB_SD_Li256ELb0ELb0ELi2EEENS1_25SingleTileBwdLPTSchedulerILb0ELi128ELb0EEEEEEEEEvNT_6ParamsE$_ZN4cute3eso3ESOILb0ELb1EJiEEC2ERKi) ;  /* 0xffffa67000007944 */ /* 0x000fea0003c3ffff */
[----:B-1----:R1:W5:Y:S01]  /*dba0*/  LDL R3, [R1+0x1680] ;  /* 0x0016800001037983 */ /* 0x0023620000100800 */
[----:B------:R-:W-:-:S04]  /*dbb0*/  MOV R11, 0x0 ;  /* 0x00000000000b7802 */ /* 0x000fc80000000f00 */
[----:B------:R-:W-:Y:S05]  /*dbc0*/  RET.REL.NODEC R10 `(_ZN7cutlass13device_kernelIN5flash19enable_sm80_to_sm89INS1_16FlashAttnBwdSm80INS1_25CollectiveMainloopBwdSm80ILi2ELi2EN4cute5tupleIJNS5_1CILi128EEES8_NS7_ILi64EEEEEENS_10bfloat16_tEfNS_4arch4Sm80ELb1ELb0ELb1ELb0ELb0ELb0ELb0ELb0ELi2ELi4ELi4ELi4ELb0EEENS1_21CollectiveEpilogueBwdISA_SB_SD_Li256ELb0ELb0ELi2EEENS1_25SingleTileBwdLPTSchedulerILb0ELi128ELb0EEEEEEEEEvNT_6ParamsE) ;  /* 0xffff24300a007950 */ /* 0x000fea0003c3ffff */
        .type           $_ZN7cutlass13device_kernelIN5flash19enable_sm80_to_sm89INS1_16FlashAttnBwdSm80INS1_25CollectiveMainloopBwdSm80ILi2ELi2EN4cute5tupleIJNS5_1CILi128EEES8_NS7_ILi64EEEEEENS_10bfloat16_tEfNS_4arch4Sm80ELb1ELb0ELb1ELb0ELb0ELb0ELb0ELb0ELi2ELi4ELi4ELi4ELb0EEENS1_21CollectiveEpilogueBwdISA_SB_SD_Li256ELb0ELb0ELi2EEENS1_25SingleTileBwdLPTSchedulerILb0ELi128ELb0EEEEEEEEEvNT_6ParamsE$_ZZN4cute6detail16composition_implINS_1CILi2EEEiNS_5tupleIJNS2_ILi1EEES3_EEENS4_IJNS2_ILi0EEES5_EEEEEDaRKT_RKT0_RKT1_RKT2_ENKUlRKT_RKT0_E_clIS3_S5_EEDaSN_SQ_,@function
        .size           $_ZN7cutlass13device_kernelIN5flash19enable_sm80_to_sm89INS1_16FlashAttnBwdSm80INS1_25CollectiveMainloopBwdSm80ILi2ELi2EN4cute5tupleIJNS5_1CILi128EEES8_NS7_ILi64EEEEEENS_10bfloat16_tEfNS_4arch4Sm80ELb1ELb0ELb1ELb0ELb0ELb0ELb0ELb0ELi2ELi4ELi4ELi4ELb0EEENS1_21CollectiveEpilogueBwdISA_SB_SD_Li256ELb0ELb0ELi2EEENS1_25SingleTileBwdLPTSchedulerILb0ELi128ELb0EEEEEEEEEvNT_6ParamsE$_ZZN4cute6detail16composition_implINS_1CILi2EEEiNS_5tupleIJNS2_ILi1EEES3_EEENS4_IJNS2_ILi0EEES5_EEEEEDaRKT_RKT0_RKT1_RKT2_ENKUlRKT_RKT0_E_clIS3_S5_EEDaSN_SQ_,($_ZN7cutlass13device_kernelIN5flash19enable_sm80_to_sm89INS1_16FlashAttnBwdSm80INS1_25CollectiveMainloopBwdSm80ILi2ELi2EN4cute5tupleIJNS5_1CILi128EEES8_NS7_ILi64EEEEEENS_10bfloat16_tEfNS_4arch4Sm80ELb1ELb0ELb1ELb0ELb0ELb0ELb0ELb0ELi2ELi4ELi4ELi4ELb0EEENS1_21CollectiveEpilogueBwdISA_SB_SD_Li256ELb0ELb0ELi2EEENS1_25SingleTileBwdLPTSchedulerILb0ELi128ELb0EEEEEEEEEvNT_6ParamsE$_ZZN4cute6detail16composition_implINS_5tupleIJNS_1CILi16EEENS3_ILi2EEES5_S5_NS3_ILi4EEES5_EEENS2_IJNS3_ILi1EEEiiiNS3_ILi144EEENS3_ILi512EEEEEENS2_IJNS2_IJS5_S5_EEES6_NS3_ILi8EEEEEENS2_IJNS2_IJNS3_ILi64EEESA_EEES4_NS3_ILi1024EEEEEEEEDaRKT_RKT0_RKT1_RKT2_ENKUlRKT_RKT0_E_clIS6_S4_EEDaSX_S10_ - $_ZN7cutlass13device_kernelIN5flash19enable_sm80_to_sm89INS1_16FlashAttnBwdSm80INS1_25CollectiveMainloopBwdSm80ILi2ELi2EN4cute5tupleIJNS5_1CILi128EEES8_NS7_ILi64EEEEEENS_10bfloat16_tEfNS_4arch4Sm80ELb1ELb0ELb1ELb0ELb0ELb0ELb0ELb0ELi2ELi4ELi4ELi4ELb0EEENS1_21CollectiveEpilogueBwdISA_SB_SD_Li256ELb0ELb0ELi2EEENS1_25SingleTileBwdLPTSchedulerILb0ELi128ELb0EEEEEEEEEvNT_6ParamsE$_ZZN4cute6detail16composition_implINS_1CILi2EEEiNS_5tupleIJNS2_ILi1EEES3_EEENS4_IJNS2_ILi0EEES5_EEEEEDaRKT_RKT0_RKT1_RKT2_ENKUlRKT_RKT0_E_clIS3_S5_EEDaSN_SQ_)
$_ZN7cutlass13device_kernelIN5flash19enable_sm80_to_sm89INS1_16FlashAttnBwdSm80INS1_25CollectiveMainloopBwdSm80ILi2ELi2EN4cute5tupleIJNS5_1CILi128EEES8_NS7_ILi64EEEEEENS_10bfloat16_tEfNS_4arch4Sm80ELb1ELb0ELb1ELb0ELb0ELb0ELb0ELb0ELi2ELi4ELi4ELi4ELb0EEENS1_21CollectiveEpilogueBwdISA_SB_SD_Li256ELb0ELb0ELi2EEENS1_25SingleTileBwdLPTSchedulerILb0ELi128ELb0EEEEEEEEEvNT_6ParamsE$_ZZN4cute6detail16composition_implINS_1CILi2EEEiNS_5tupleIJNS2_ILi1EEES3_EEENS4_IJNS2_ILi0EEES5_EEEEEDaRKT_RKT0_RKT1_RKT2_ENKUlRKT_RKT0_E_clIS3_S5_EEDaSN_SQ_:
[----:B------:R-:W-:Y:S02]  /*dbd0*/  IADD3 R2, R1, 0x1688, RZ ;  /* 0x0000168801027810 */ /* 0x000fe40007ffe0ff */
[----:B------:R-:W-:Y:S02]  /*dbe0*/  MOV R6, 0xdc10 ;  /* 0x0000dc1000067802 */ /* 0x000fe40000000f00 */
[----:B------:R-:W-:Y:S02]  /*dbf0*/  IADD3 R2, R2, c[0x0][0x20], RZ ;  /* 0x0000080002027a10 */ /* 0x000fe40007ffe0ff */
[----:B------:R-:W-:Y:S05]  /*dc00*/  CALL.REL.NOINC `($_ZN7cutlass13device_kernelIN5flash19enable_sm80_to_sm89INS1_16FlashAttnBwdSm80INS1_25CollectiveMainloopBwdSm80ILi2ELi2EN4cute5tupleIJNS5_1CILi128EEES8_NS7_ILi64EEEEEENS_10bfloat16_tEfNS_4arch4Sm80ELb1ELb0ELb1ELb0ELb0ELb0ELb0ELb0ELi2ELi4ELi4ELi4ELb0EEENS1_21CollectiveEpilogueBwdISA_SB_SD_Li256ELb0ELb0ELi2EEENS1_25SingleTileBwdLPTSchedulerILb0ELi128ELb0EEEEEEEEEvNT_6ParamsE$_ZN4cute5tupleIJNS_1CILi2EEEiEEC2ERKS2_RKi) ;  /* 0xffffe22000007944 */ /* 0x000fea0003c3ffff */
[----:B------:R1:W5:Y:S01]  /*dc10*/  LDL R3, [R1+0x1688] ;  /* 0x0016880001037983 */ /* 0x0003620000100800 */
[----:B------:R-:W-:-:S04]  /*dc20*/  MOV R9, 0x0 ;  /* 0x0000000000097802 */ /* 0x000fc80000000f00 */
[----:B------:R-:W-:Y:S05]  /*dc30*/  RET.REL.NODEC R8 `(_ZN7cutlass13device_kernelIN5flash19enable_sm80_to_sm89INS1_16FlashAttnBwdSm80INS1_25CollectiveMainloopBwdSm80ILi2ELi2EN4cute5tupleIJNS5_1CILi128EEES8_NS7_ILi64EEEEEENS_10bfloat16_tEfNS_4arch4Sm80ELb1ELb0ELb1ELb0ELb0ELb0ELb0ELb0ELi2ELi4ELi4ELi4ELb0EEENS1_21CollectiveEpilogueBwdISA_SB_SD_Li256ELb0ELb0ELi2EEENS1_25SingleTileBwdLPTSchedulerILb0ELi128ELb0EEEEEEEEEvNT_6ParamsE) ;  /* 0xffff23c008007950 */ /* 0x000fea0003c3ffff */
        .type           $_ZN7cutlass13device_kernelIN5flash19enable_sm80_to_sm89INS1_16FlashAttnBwdSm80INS1_25CollectiveMainloopBwdSm80ILi2ELi2EN4cute5tupleIJNS5_1CILi128EEES8_NS7_ILi64EEEEEENS_10bfloat16_tEfNS_4arch4Sm80ELb1ELb0ELb1ELb0ELb0ELb0ELb0ELb0ELi2ELi4ELi4ELi4ELb0EEENS1_21CollectiveEpilogueBwdISA_SB_SD_Li256ELb0ELb0ELi2EEENS1_25SingleTileBwdLPTSchedulerILb0ELi128ELb0EEEEEEEEEvNT_6ParamsE$_ZZN4cute6detail16composition_implINS_5tupleIJNS_1CILi16EEENS3_ILi2EEES5_S5_NS3_ILi4EEES5_EEENS2_IJNS3_ILi1EEEiiiNS3_ILi144EEENS3_ILi512EEEEEENS2_IJNS2_IJS5_S5_EEES6_NS3_ILi8EEEEEENS2_IJNS2_IJNS3_ILi64EEESA_EEES4_NS3_ILi1024EEEEEEEEDaRKT_RKT0_RKT1_RKT2_ENKUlRKT_RKT0_E_clIS6_S4_EEDaSX_S10_,@function
        .size           $_ZN7cutlass13device_kernelIN5flash19enable_sm80_to_sm89INS1_16FlashAttnBwdSm80INS1_25CollectiveMainloopBwdSm80ILi2ELi2EN4cute5tupleIJNS5_1CILi128EEES8_NS7_ILi64EEEEEENS_10bfloat16_tEfNS_4arch4Sm80ELb1ELb0ELb1ELb0ELb0ELb0ELb0ELb0ELi2ELi4ELi4ELi4ELb0EEENS1_21CollectiveEpilogueBwdISA_SB_SD_Li256ELb0ELb0ELi2EEENS1_25SingleTileBwdLPTSchedulerILb0ELi128ELb0EEEEEEEEEvNT_6ParamsE$_ZZN4cute6detail16composition_implINS_5tupleIJNS_1CILi16EEENS3_ILi2EEES5_S5_NS3_ILi4EEES5_EEENS2_IJNS3_ILi1EEEiiiNS3_ILi144EEENS3_ILi512EEEEEENS2_IJNS2_IJS5_S5_EEES6_NS3_ILi8EEEEEENS2_IJNS2_IJNS3_ILi64EEESA_EEES4_NS3_ILi1024EEEEEEEEDaRKT_RKT0_RKT1_RKT2_ENKUlRKT_RKT0_E_clIS6_S4_EEDaSX_S10_,($_ZN7cutlass13device_kernelIN5flash19enable_sm80_to_sm89INS1_16FlashAttnBwdSm80INS1_25CollectiveMainloopBwdSm80ILi2ELi2EN4cute5tupleIJNS5_1CILi128EEES8_NS7_ILi64EEEEEENS_10bfloat16_tEfNS_4arch4Sm80ELb1ELb0ELb1ELb0ELb0ELb0ELb0ELb0ELi2ELi4ELi4ELi4ELb0EEENS1_21CollectiveEpilogueBwdISA_SB_SD_Li256ELb0ELb0ELi2EEENS1_25SingleTileBwdLPTSchedulerILb0ELi128ELb0EEEEEEEEEvNT_6ParamsE$_ZZN4cute6detail16composition_implINS_5tupleIJNS_1CILi16EEENS3_ILi2EEES5_S5_NS3_ILi4EEES5_EEENS2_IJNS3_ILi1EEEiiiNS3_ILi144EEENS3_ILi512EEEEEENS2_IJNS2_IJS5_S5_EEES6_NS3_ILi8EEEEEENS2_IJNS2_IJNS3_ILi64EEESA_EEES4_NS3_ILi1024EEEEEEEEDaRKT_RKT0_RKT1_RKT2_ENKUlRKT_RKT0_E_clISC_SG_EEDaSX_S10_ - $_ZN7cutlass13device_kernelIN5flash19enable_sm80_to_sm89INS1_16FlashAttnBwdSm80INS1_25CollectiveMainloopBwdSm80ILi2ELi2EN4cute5tupleIJNS5_1CILi128EEES8_NS7_ILi64EEEEEENS_10bfloat16_tEfNS_4arch4Sm80ELb1ELb0ELb1ELb0ELb0ELb0ELb0ELb0ELi2ELi4ELi4ELi4ELb0EEENS1_21CollectiveEpilogueBwdISA_SB_SD_Li256ELb0ELb0ELi2EEENS1_25SingleTileBwdLPTSchedulerILb0ELi128ELb0EEEEEEEEEvNT_6ParamsE$_ZZN4cute6detail16composition_implINS_5tupleIJNS_1CILi16EEENS3_ILi2EEES5_S5_NS3_ILi4EEES5_EEENS2_IJNS3_ILi1EEEiiiNS3_ILi144EEENS3_ILi512EEEEEENS2_IJNS2_IJS5_S5_EEES6_NS3_ILi8EEEEEENS2_IJNS2_IJNS3_ILi64EEESA_EEES4_NS3_ILi1024EEEEEEEEDaRKT_RKT0_RKT1_RKT2_ENKUlRKT_RKT0_E_clIS6_S4_EEDaSX_S10_)
$_ZN7cutlass13device_kernelIN5flash19enable_sm80_to_sm89INS1_16FlashAttnBwdSm80INS1_25CollectiveMainloopBwdSm80ILi2ELi2EN4cute5tupleIJNS5_1CILi128EEES8_NS7_ILi64EEEEEENS_10bfloat16_tEfNS_4arch4Sm80ELb1ELb0ELb1ELb0ELb0ELb0ELb0ELb0ELi2ELi4ELi4ELi4ELb0EEENS1_21CollectiveEpilogueBwdISA_SB_SD_Li256ELb0ELb0ELi2EEENS1_25SingleTileBwdLPTSchedulerILb0ELi128ELb0EEEEEEEEEvNT_6ParamsE$_ZZN4cute6detail16composition_implINS_5tupleIJNS_1CILi16EEENS3_ILi2EEES5_S5_NS3_ILi4EEES5_EEENS2_IJNS3_ILi1EEEiiiNS3_ILi144EEENS3_ILi512EEEEEENS2_IJNS2_IJS5_S5_EEES6_NS3_ILi8EEEEEENS2_IJNS2_IJNS3_ILi64EEESA_EEES4_NS3_ILi1024EEEEEEEEDaRKT_RKT0_RKT1_RKT2_ENKUlRKT_RKT0_E_clIS6_S4_EEDaSX_S10_:
        /* <DEDUP_REMOVED lines=14> */
[----:B-1---5:R-:W-:Y:S05]  /*dd20*/  CALL.REL.NOINC `($_ZN7cutlass13device_kernelIN5flash19enable_sm80_to_sm89INS1_16FlashAttnBwdSm80INS1_25CollectiveMainloopBwdSm80ILi2ELi2EN4cute5tupleIJNS5_1CILi128EEES8_NS7_ILi64EEEEEENS_10bfloat16_tEfNS_4arch4Sm80ELb1ELb0ELb1ELb0ELb0ELb0ELb0ELb0ELi2ELi4ELi4ELi4ELb0EEENS1_21CollectiveEpilogueBwdISA_SB_SD_Li256ELb0ELb0ELi2EEENS1_25SingleTileBwdLPTSchedulerILb0ELi128ELb0EEEEEEEEEvNT_6ParamsE$_ZZN4cute6detail16composition_implINS_5tupleIJNS_1CILi16EEENS3_ILi2EEES5_S5_NS3_ILi4EEES5_EEENS2_IJNS3_ILi1EEEiiiNS3_ILi144EEENS3_ILi512EEEEEES6_S4_EEDaRKT_RKT0_RKT1_RKT2_ENKUlRKT_T0_E_clINS2_IJNS2_IJEEESU_S6_S8_EEENS_17integral_constantIiLi1EEEEEDaSQ_SR_) ;  /* 0x0000055000007944 */ /* 0x022fea0003c00000 */
[----:B-----5:R2:W-:Y:S04]  /*dd30*/  STL [R1+0x16a8], R2 ;  /* 0x0016a80201007387 */ /* 0x0205e80000100800 */
[----:B------:R2:W-:Y:S04]  /*dd40*/  STL.64 [R1+0x16a0], R74 ;  /* 0x0016a04a01007387 */ /* 0x0005e80000100a00 */
[----:B------:R-:W5:Y:S01]  /*dd50*/  LDL R6, [R6+0x4] ;  /* 0x0000040006067983 */ /* 0x000f620000100800 */
[----:B------:R-:W-:Y:S02]  /*dd60*/  IADD3 R3, R70, 0x28, RZ ;  /* 0x0000002846037810 */ /* 0x000fe40007ffe0ff */
[----:B------:R-:W-:-:S02]  /*dd70*/  MOV R72, 0xdd90 ;  /* 0x0000dd9000487802 */ /* 0x000fc40000000f00 */
[----:B-12--5:R-:W-:Y:S05]  /*dd80*/  CALL.REL.NOINC `($_ZN7cutlass13device_kernelIN5flash19enable_sm80_to_sm89INS1_16FlashAttnBwdSm80INS1_25CollectiveMainloopBwdSm80ILi2ELi2EN4cute5tupleIJNS5_1CILi128EEES8_NS7_ILi64EEEEEENS_10bfloat16_tEfNS_4arch4Sm80ELb1ELb0ELb1ELb0ELb0ELb0ELb0ELb0ELi2ELi4ELi4ELi4ELb0EEENS1_21CollectiveEpilogueBwdISA_SB_SD_Li256ELb0ELb0ELi2EEENS1_25SingleTileBwdLPTSchedulerILb0ELi128ELb0EEEEEEEEEvNT_6ParamsE$_ZZN4cute6detail16composition_implINS_5tupleIJNS_1CILi16EEENS3_ILi2EEES5_S5_NS3_ILi4EEES5_EEENS2_IJNS3_ILi1EEEiiiNS3_ILi144EEENS3_ILi512EEEEEES6_S4_EEDaRKT_RKT0_RKT1_RKT2_ENKUlRKT_T0_E_clINS2_IJNS2_IJS5_EEENS2_IJiEEES5_S8_EEENS_17integral_constantIiLi2EEEEEDaSQ_SR_) ;  /* 0x000005c000007944 */ /* 0x026fea0003c00000 */
[----:B------:R-:W2:Y:S01]  /*dd90*/  LDL.64 R72, [R1+0x16a0] ;  /* 0x0016a00001487983 */ /* 0x000ea20000100a00 */
[----:B------:R-:W-:-:S02]  /*dda0*/  IADD3 R5, R70, 0x18, RZ ;  /* 0x0000001846057810 */ /* 0x000fc40007ffe0ff */
[----:B------:R-:W-:Y:S01]  /*ddb0*/  MOV R8, 0xddf0 ;  /* 0x0000ddf000087802 */ /* 0x000fe20000000f00 */
[----:B-----5:R3:W-:Y:S04]  /*ddc0*/  STL.64 [R1+0x1698], R2 ;  /* 0x0016980201007387 */ /* 0x0207e80000100a00 */
[----:B--2---:R3:W-:Y:S02]  /*ddd0*/  STL.64 [R1+0x1690], R72 ;  /* 0x0016904801007387 */ /* 0x0047e40000100a00 */
[----:B-1-3--:R-:W-:Y:S05]  /*dde0*/  CALL.REL.NOINC `($_ZN7cutlass13device_kernelIN5flash19enable_sm80_to_sm89INS1_16FlashAttnBwdSm80INS1_25CollectiveMainloopBwdSm80ILi2ELi2EN4cute5tupleIJNS5_1CILi128EEES8_NS7_ILi64EEEEEENS_10bfloat16_tEfNS_4arch4Sm80ELb1ELb0ELb1ELb0ELb0ELb0ELb0ELb0ELi2ELi4ELi4ELi4ELb0EEENS1_21CollectiveEpilogueBwdISA_SB_SD_Li256ELb0ELb0ELi2EEENS1_25SingleTileBwdLPTSchedulerILb0ELi128ELb0EEEEEEEEEvNT_6ParamsE$_ZZN4cute6detail16composition_implINS_5tupleIJNS_1CILi16EEENS3_ILi2EEES5_S5_NS3_ILi4EEES5_EEENS2_IJNS3_ILi1EEEiiiNS3_ILi144EEENS3_ILi512EEEEEES6_S4_EEDaRKT_RKT0_RKT1_RKT2_ENKUlRKT_T0_E_clINS2_IJNS2_IJS5_S5_EEENS2_IJiiEEES8_S8_EEENS_17integral_constantIiLi3EEEEEDaSQ_SR_) ;  /* 0x0000065000007944 */ /* 0x00afea0003c00000 */
[----:B------:R-:W2:Y:S01]  /*ddf0*/  LDL.64 R72, [R1+0x1690] ;  /* 0x0016900001487983 */ /* 0x000ea20000100a00 */
[----:B------:R-:W-:Y:S02]  /*de00*/  IADD3 R5, R70, 0x8, RZ ;  /* 0x0000000846057810 */ /* 0x000fe40007ffe0ff */
[----:B------:R-:W-:Y:S01]  /*de10*/  MOV R8, 0xde50 ;  /* 0x0000de5000087802 */ /* 0x000fe20000000f00 */
[----:B-----5:R3:W-:Y:S04]  /*de20*/  STL.64 [R1+0x1688], R2 ;  /* 0x0016880201007387 */ /* 0x0207e80000100a00 */
[----:B--2---:R3:W-:Y:S02]  /*de30*/  STL.64 [R1+0x1680], R72 ;  /* 0x0016804801007387 */ /* 0x0047e40000100a00 */
[----:B-1-3--:R-:W-:Y:S05]  /*de40*/  CALL.REL.NOINC `($_ZN7cutlass13device_kernelIN5flash19enable_sm80_to_sm89INS1_16FlashAttnBwdSm80INS1_25CollectiveMainloopBwdSm80ILi2ELi2EN4cute5tupleIJNS5_1CILi128EEES8_NS7_ILi64EEEEEENS_10bfloat16_tEfNS_4arch4Sm80ELb1ELb0ELb1ELb0ELb0ELb0ELb0ELb0ELi2ELi4ELi4ELi4ELb0EEENS1_21CollectiveEpilogueBwdISA_SB_SD_Li256ELb0ELb0ELi2EEENS1_25SingleTileBwdLPTSchedulerILb0ELi128ELb0EEEEEEEEEvNT_6ParamsE$_ZZN4cute6detail16composition_implINS_5tupleIJNS_1CILi16EEENS3_ILi2EEES5_S5_NS3_ILi4EEES5_EEENS2_IJNS3_ILi1EEEiiiNS3_ILi144EEENS3_ILi512EEEEEES6_S4_EEDaRKT_RKT0_RKT1_RKT2_ENKUlRKT_T0_E_clINS2_IJNS2_IJS5_S5_EEENS2_IJiiEEES8_S8_EEENS_17integral_constantIiLi4EEEEEDaSQ_SR_) ;  /* 0x0000069000007944 */ /* 0x00afea0003c00000 */
[----:B-----5:R-:W-:Y:S01]  /*de50*/  IMAD.MOV.U32 R8, RZ, RZ, R3 ;  /* 0x000000ffff087224 */ /* 0x020fe200078e0003 */
[----:B------:R-:W-:-:S02]  /*de60*/  MOV R3, R17 ;  /* 0x0000001100037202 */ /* 0x000fc40000000f00 */
[----:B------:R-:W-:Y:S02]  /*de70*/  MOV R6, 0xde90 ;  /* 0x0000de9000067802 */ /* 0x000fe40000000f00 */
[----:B-1----:R-:W-:Y:S05]  /*de80*/  CALL.REL.NOINC `($_ZN7cutlass13device_kernelIN5flash19enable_sm80_to_sm89INS1_16FlashAttnBwdSm80INS1_25CollectiveMainloopBwdSm80ILi2ELi2EN4cute5tupleIJNS5_1CILi128EEES8_NS7_ILi64EEEEEENS_10bfloat16_tEfNS_4arch4Sm80ELb1ELb0ELb1ELb0ELb0ELb0ELb0ELb0ELi2ELi4ELi4ELi4ELb0EEENS1_21CollectiveEpilogueBwdISA_SB_SD_Li256ELb0ELb0ELi2EEENS1_25SingleTileBwdLPTSchedulerILb0ELi128ELb0EEEEEEEEEvNT_6ParamsE$_ZN4cute5tupleIJNS0_IJNS_1CILi2EEES2_EEENS0_IJiiEEEEEC2ERKS3_RKS4_) ;  /* 0xffffddb000007944 */ /* 0x002fea0003c3ffff */
[----:B------:R1:W5:Y:S01]  /*de90*/  LDL.64 R2, [R1+0x16c0] ;  /* 0x0016c00001027983 */ /* 0x0003620000100a00 */
[----:B------:R-:W-:-:S04]  /*dea0*/  MOV R17, 0x0 ;  /* 0x0000000000117802 */ /* 0x000fc80000000f00 */
[----:B------:R-:W-:Y:S05]  /*deb0*/  RET.REL.NODEC R16 `(_ZN7cutlass13device_kernelIN5flash19enable_sm80_to_sm89INS1_16FlashAttnBwdSm80INS1_25CollectiveMainloopBwdSm80ILi2ELi2EN4cute5tupleIJNS5_1CILi128EEES8_NS7_ILi64EEEEEENS_10bfloat16_tEfNS_4arch4Sm80ELb1ELb0ELb1ELb0ELb0ELb0ELb0ELb0ELi2ELi4ELi4ELi4ELb0EEENS1_21CollectiveEpilogueBwdISA_SB_SD_Li256ELb0ELb0ELi2EEENS1_25SingleTileBwdLPTSchedulerILb0ELi128ELb0EEEEEEEEEvNT_6ParamsE) ;  /* 0xffff214010007950 */ /* 0x000fea0003c3ffff */
        .type           $_ZN7cutlass13device_kernelIN5flash19enable_sm80_to_sm89INS1_16FlashAttnBwdSm80INS1_25CollectiveMainloopBwdSm80ILi2ELi2EN4cute5tupleIJNS5_1CILi128EEES8_NS7_ILi64EEEEEENS_10bfloat16_tEfNS_4arch4Sm80ELb1ELb0ELb1ELb0ELb0ELb0ELb0ELb0ELi2ELi4ELi4ELi4ELb0EEENS1_21CollectiveEpilogueBwdISA_SB_SD_Li256ELb0ELb0ELi2EEENS1_25SingleTileBwdLPTSchedulerILb0ELi128ELb0EEEEEEEEEvNT_6ParamsE$_ZZN4cute6detail16composition_implINS_5tupleIJNS_1CILi16EEENS3_ILi2EEES5_S5_NS3_ILi4EEES5_EEENS2_IJNS3_ILi1EEEiiiNS3_ILi144EEENS3_ILi512EEEEEENS2_IJNS2_IJS5_S5_EEES6_NS3_ILi8EEEEEENS2_IJNS2_IJNS3_ILi64EEESA_EEES4_NS3_ILi1024EEEEEEEEDaRKT_RKT0_RKT1_RKT2_ENKUlRKT_RKT0_E_clISC_SG_EEDaSX_S10_,@function
        .size           $_ZN7cutlass13device_kernelIN5flash19enable_sm80_to_sm89INS1_16FlashAttnBwdSm80INS1_25CollectiveMainloopBwdSm80ILi2ELi2EN4cute5tupleIJNS5_1CILi128EEES8_NS7_ILi64EEEEEENS_10bfloat16_tEfNS_4arch4Sm80ELb1ELb0ELb1ELb0ELb0ELb0ELb0ELb0ELi2ELi4ELi4ELi4ELb0EEENS1_21CollectiveEpilogueBwdISA_SB_SD_Li256ELb0ELb0ELi2EEENS1_25SingleTileBwdLPTSchedulerILb0ELi128ELb0EEEEEEEEEvNT_6ParamsE$_ZZN4cute6detail16composition_implINS_5tupleIJNS_1CILi16EEENS3_ILi2EEES5_S5_NS3_ILi4EEES5_EEENS2_IJNS3_ILi1EEEiiiNS3_ILi144EEENS3_ILi512EEEEEENS2_IJNS2_IJS5_S5_EEES6_NS3_ILi8EEEEEENS2_IJNS2_IJNS3_ILi64EEESA_EEES4_NS3_ILi1024EEEEEEEEDaRKT_RKT0_RKT1_RKT2_ENKUlRKT_RKT0_E_clISC_SG_EEDaSX_S10_,($_ZN7cutlass13device_kernelIN5flash19enable_sm80_to_sm89INS1_16FlashAttnBwdSm80INS1_25CollectiveMainloopBwdSm80ILi2ELi2EN4cute5tupleIJNS5_1CILi128EEES8_NS7_ILi64EEEEEENS_10bfloat16_tEfNS_4arch4Sm80ELb1ELb0ELb1ELb0ELb0ELb0ELb0ELb0ELi2ELi4ELi4ELi4ELb0EEENS1_21CollectiveEpilogueBwdISA_SB_SD_Li256ELb0ELb0ELi2EEENS1_25SingleTileBwdLPTSchedulerILb0ELi128ELb0EEEEEEEEEvNT_6ParamsE$_ZZN4cute6detail16composition_implINS_5tupleIJNS_1CILi16EEENS3_ILi2EEES5_S5_NS3_ILi4EEES5_EEENS2_IJNS3_ILi1EEEiiiNS3_ILi144EEENS3_ILi512EEEEEENS2_IJS5_S5_EEENS2_IJNS3_ILi64EEESA_EEEEEDaRKT_RKT0_RKT1_RKT2_ENKUlRKT_RKT0_E_clIS5_SD_EEDaST_SW_ - $_ZN7cutlass13device_kernelIN5flash19enable_sm80_to_sm89INS1_16FlashAttnBwdSm80INS1_25CollectiveMainloopBwdSm80ILi2ELi2EN4cute5tupleIJNS5_1CILi128EEES8_NS7_ILi64EEEEEENS_10bfloat16_tEfNS_4arch4Sm80ELb1ELb0ELb1ELb0ELb0ELb0ELb0ELb0ELi2ELi4ELi4ELi4ELb0EEENS1_21CollectiveEpilogueBwdISA_SB_SD_Li256ELb0ELb0ELi2EEENS1_25SingleTileBwdLPTSchedulerILb0ELi128ELb0EEEEEEEEEvNT_6ParamsE$_ZZN4cute6detail16composition_implINS_5tupleIJNS_1CILi16EEENS3_ILi2EEES5_S5_NS3_ILi4EEES5_EEENS2_IJNS3_ILi1EEEiiiNS3_ILi144EEENS3_ILi512EEEEEENS2_IJNS2_IJS5_S5_EEES6_NS3_ILi8EEEEEENS2_IJNS2_IJNS3_ILi64EEESA_EEES4_NS3_ILi1024EEEEEEEEDaRKT_RKT0_RKT1_RKT2_ENKUlRKT_RKT0_E_clISC_SG_EEDaSX_S10_)
$_ZN7cutlass13device_kernelIN5flash19enable_sm80_to_sm89INS1_16FlashAttnBwdSm80INS1_25CollectiveMainloopBwdSm80ILi2ELi2EN4cute5tupleIJNS5_1CILi128EEES8_NS7_ILi64EEEEEENS_10bfloat16_tEfNS_4arch4Sm80ELb1ELb0ELb1ELb0ELb0ELb0ELb0ELb0ELi2ELi4ELi4ELi4ELb0EEENS1_21CollectiveEpilogueBwdISA_SB_SD_Li256ELb0ELb0ELi2EEENS1_25SingleTileBwdLPTSchedulerILb0ELi128ELb0EEEEEEEEEvNT_6ParamsE$_ZZN4cute6detail16composition_implINS_5tupleIJNS_1CILi16EEENS3_ILi2EEES5_S5_NS3_ILi4EEES5_EEENS2_IJNS3_ILi1EEEiiiNS3_ILi144EEENS3_ILi512EEEEEENS2_IJNS2_IJS5_S5_EEES6_NS3_ILi8EEEEEENS2_IJNS2_IJNS3_ILi64EEESA_EEES4_NS3_ILi1024EEEEEEEEDaRKT_RKT0_RKT1_RKT2_ENKUlRKT_RKT0_E_clISC_SG_EEDaSX_S10_:
[----:B------:R-:W-:Y:S02]  /*dec0*/  IADD3 R38, R1, 0x1680, RZ ;  /* 0x0000168001267810 */ /* 0x000fe40007ffe0ff */
[----:B------:R-:W-:Y:S02]  /*ded0*/  MOV R72, 0xdf10 ;  /* 0x0000df1000487802 */ /* 0x000fe40000000f00 */
[----:B------:R-:W-:-:S04]  /*dee0*/  IADD3 R38, R38, c[0x0][0x20], RZ ;  /* 0x0000080026267a10 */ /* 0x000fc80007ffe0ff */
[----:B------:R-:W-:Y:S02]  /*def0*/  IADD3 R70, R38, 0x4, RZ ;  /* 0x0000000426467810 */ /* 0x000fe40007ffe0ff */
[----:B------:R-:W-:Y:S05]  /*df00*/  CALL.REL.NOINC `($_ZN7cutlass13device_kernelIN5flash19enable_sm80_to_sm89INS1_16FlashAttnBwdSm80INS1_25CollectiveMainloopBwdSm80ILi2ELi2EN4cute5tupleIJNS5_1CILi128EEES8_NS7_ILi64EEEEEENS_10bfloat16_tEfNS_4arch4Sm80ELb1ELb0ELb1ELb0ELb0ELb0ELb0ELb0ELi2ELi4ELi4ELi4ELb0EEENS1_21CollectiveEpilogueBwdISA_SB_SD_Li256ELb0ELb0ELi2EEENS1_25SingleTileBwdLPTSchedulerILb0ELi128ELb0EEEEEEEEEvNT_6ParamsE$_ZZN4cute6detail16composition_implINS_5tupleIJNS_1CILi16EEENS3_ILi2EEES5_S5_NS3_ILi4EEES5_EEENS2_IJNS3_ILi1EEEiiiNS3_ILi144EEENS3_ILi512EEEEEENS2_IJS5_S5_EEENS2_IJNS3_ILi64EEESA_EEEEEDaRKT_RKT0_RKT1_RKT2_ENKUlRKT_RKT0_E_clIS5_SD_EEDaST_SW_) ;  /* 0x0000009000007944 */ /* 0x000fea0003c00000 */
[----:B------:R-:W-:Y:S02]  /*df10*/  MOV R4, 0xdf30 ;  /* 0x0000df3000047802 */ /* 0x000fe40000000f00 */
[----:B-1---5:R-:W-:Y:S05]  /*df20*/  CALL.REL.NOINC `($_ZN7cutlass13device_kernelIN5flash19enable_sm80_to_sm89INS1_16FlashAttnBwdSm80INS1_25CollectiveMainloopBwdSm80ILi2ELi2EN4cute5tupleIJNS5_1CILi128EEES8_NS7_ILi64EEEEEENS_10bfloat16_tEfNS_4arch4Sm80ELb1ELb0ELb1ELb0ELb0ELb0ELb0ELb0ELi2ELi4ELi4ELi4ELb0EEENS1_21CollectiveEpilogueBwdISA_SB_SD_Li256ELb0ELb0ELi2EEENS1_25SingleTileBwdLPTSchedulerILb0ELi128ELb0EEEEEEEEEvNT_6ParamsE$_ZN4cute3eso3ESOILb0ELb1EJiNS_1CILi512EEEEEC2ERKiRKS3_) ;  /* 0xffffa45000007944 */ /* 0x022fea0003c3ffff */
[----:B-1----:R1:W5:Y:S01]  /*df30*/  LDL R2, [R1+0x1684] ;  /* 0x0016840001027983 */ /* 0x0023620000100800 */
[----:B------:R-:W-:-:S03]  /*df40*/  MOV R6, 0xdf60 ;  /* 0x0000df6000067802 */ /* 0x000fc60000000f00 */
[----:B-1---5:R-:W-:Y:S05]  /*df50*/  CALL.REL.NOINC `($_ZN7cutlass13device_kernelIN5flash19enable_sm80_to_sm89INS1_16FlashAttnBwdSm80INS1_25CollectiveMainloopBwdSm80ILi2ELi2EN4cute5tupleIJNS5_1CILi128EEES8_NS7_ILi64EEEEEENS_10bfloat16_tEfNS_4arch4Sm80ELb1ELb0ELb1ELb0ELb0ELb0ELb0ELb0ELi2ELi4ELi4ELi4ELb0EEENS1_21CollectiveEpilogueBwdISA_SB_SD_Li256ELb0ELb0ELi2EEENS1_25SingleTileBwdLPTSchedulerILb0ELi128ELb0EEEEEEEEEvNT_6ParamsE$_ZN4cute5tupleIJNS0_IJNS_1CILi2EEES2_EEENS0_IJiNS1_ILi512EEEEEEEEC2ERKS3_RKS5_) ;  /* 0xffffdc9000007944 */ /* 0x022fea0003c3ffff */
[----:B------:R1:W5:Y:S01]  /*df60*/  LDL R38, [R1+0x1680] ;  /* 0x0016800001267983 */ /* 0x0003620000100800 */
[----:B------:R-:W-:Y:S02]  /*df70*/  MOV R2, R10 ;  /* 0x0000000a00027202 */ /* 0x000fe40000000f00 */
[----:B------:R-:W-:-:S04]  /*df80*/  MOV R3, 0x0 ;  /* 0x0000000000037802 */ /* 0x000fc80000000f00 */
[----:B------:R-:W-:Y:S05]  /*df90*/  RET.REL.NODEC R2 `(_ZN7cutlass13device_kernelIN5flash19enable_sm80_to_sm89INS1_16FlashAttnBwdSm80INS1_25CollectiveMainloopBwdSm80ILi2ELi2EN4cute5tupleIJNS5_1CILi128EEES8_NS7_ILi64EEEEEENS_10bfloat16_tEfNS_4arch4Sm80ELb1ELb0ELb1ELb0ELb0ELb0ELb0ELb0ELi2ELi4ELi4ELi4ELb0EEENS1_21CollectiveEpilogueBwdISA_SB_SD_Li256ELb0ELb0ELi2EEENS1_25SingleTileBwdLPTSchedulerILb0ELi128ELb0EEEEEEEEEvNT_6ParamsE) ;  /* 0xffff206002007950 */ /* 0x000fea0003c3ffff */
        .type           $_ZN7cutlass13device_kernelIN5flash19enable_sm80_to_sm89INS1_16FlashAttnBwdSm80INS1_25CollectiveMainloopBwdSm80ILi2ELi2EN4cute5tupleIJNS5_1CILi128EEES8_NS7_ILi64EEEEEENS_10bfloat16_tEfNS_4arch4Sm80ELb1ELb0ELb1ELb0ELb0ELb0ELb0ELb0ELi2ELi4ELi4ELi4ELb0EEENS1_21CollectiveEpilogueBwdISA_SB_SD_Li256ELb0ELb0ELi2EEENS1_25SingleTileBwdLPTSchedulerILb0ELi128ELb0EEEEEEEEEvNT_6ParamsE$_ZZN4cute6detail16composition_implINS_5tupleIJNS_1CILi16EEENS3_ILi2EEES5_S5_NS3_ILi4EEES5_EEENS2_IJNS3_ILi1EEEiiiNS3_ILi144EEENS3_ILi512EEEEEENS2_IJS5_S5_EEENS2_IJNS3_ILi64EEESA_EEEEEDaRKT_RKT0_RKT1_RKT2_ENKUlRKT_RKT0_E_clIS5_SD_EEDaST_SW_,@function
        .size           $_ZN7cutlass13device_kernelIN5flash19enable_sm80_to_sm89INS1_16FlashAttnBwdSm80INS1_25CollectiveMainloopBwdSm80ILi2ELi2EN4cute5tupleIJNS5_1CILi128EEES8_NS7_ILi64EEEEEENS_10bfloat16_tEfNS_4arch4Sm80ELb1ELb0ELb1ELb0ELb0ELb0ELb0ELb0ELi2ELi4ELi4ELi4ELb0EEENS1_21CollectiveEpilogueBwdISA_SB_SD_Li256ELb0ELb0ELi2EEENS1_25SingleTileBwdLPTSchedulerILb0ELi128ELb0EEEEEEEEEvNT_6ParamsE$_ZZN4cute6detail16composition_implINS_5tupleIJNS_1CILi16EEENS3_ILi2EEES5_S5_NS3_ILi4EEES5_EEENS2_IJNS3_ILi1EEEiiiNS3_ILi144EEENS3_ILi512EEEEEENS2_IJS5_S5_EEENS2_IJNS3_ILi64EEESA_EEEEEDaRKT_RKT0_RKT1_RKT2_ENKUlRKT_RKT0_E_clIS5_SD_EEDaST_SW_,($_ZN7cutlass13device_kernelIN5flash19enable_sm80_to_sm89INS1_16FlashAttnBwdSm80INS1_25CollectiveMainloopBwdSm80ILi2ELi2EN4cute5tupleIJNS5_1CILi128EEES8_NS7_ILi64EEEEEENS_10bfloat16_tEfNS_4arch4Sm80ELb1ELb0ELb1ELb0ELb0ELb0ELb0ELb0ELi2ELi4ELi4ELi4ELb0EEENS1_21CollectiveEpilogueBwdISA_SB_SD_Li256ELb0ELb0ELi2EEENS1_25SingleTileBwdLPTSchedulerILb0ELi128ELb0EEEEEEEEEvNT_6ParamsE$_ZZN4cute6detail16composition_implINS_5tupleIJNS_1CILi16EEENS3_ILi2EEES5_S5_NS3_ILi4EEES5_EEENS2_IJNS3_ILi1EEEiiiNS3_ILi144EEENS3_ILi512EEEEEES5_NS3_ILi64EEEEEDaRKT_RKT0_RKT1_RKT2_ENKUlRKT_T0_E_clINS2_IJNS2_IJEEESV_S5_S8_EEENS_17integral_constantIiLi3EEEEEDaSR_SS_ - $_ZN7cutlass13device_kernelIN5flash19enable_sm80_to_sm89INS1_16FlashAttnBwdSm80INS1_25CollectiveMainloopBwdSm80ILi2ELi2EN4cute5tupleIJNS5_1CILi128EEES8_NS7_ILi64EEEEEENS_10bfloat16_tEfNS_4arch4Sm80ELb1ELb0ELb1ELb0ELb0ELb0ELb0ELb0ELi2ELi4ELi4ELi4ELb0EEENS1_21CollectiveEpilogueBwdISA_SB_SD_Li256ELb0ELb0ELi2EEENS1_25SingleTileBwdLPTSchedulerILb0ELi128ELb0EEEEEEEEEvNT_6ParamsE$_ZZN4cute6detail16composition_implINS_5tupleIJNS_1CILi16EEENS3_ILi2EEES5_S5_NS3_ILi4EEES5_EEENS2_IJNS3_ILi1EEEiiiNS3_ILi144EEENS3_ILi512EEEEEENS2_IJS5_S5_EEENS2_IJNS3_ILi64EEESA_EEEEEDaRKT_RKT0_RKT1_RKT2_ENKUlRKT_RKT0_E_clIS5_SD_EEDaST_SW_)
$_ZN7cutlass13device_kernelIN5flash19enable_sm80_to_sm89INS1_16FlashAttnBwdSm80INS1_25CollectiveMainloopBwdSm80ILi2ELi2EN4cute5tupleIJNS5_1CILi128EEES8_NS7_ILi64EEEEEENS_10bfloat16_tEfNS_4arch4Sm80ELb1ELb0ELb1ELb0ELb0ELb0ELb0ELb0ELi2ELi4ELi4ELi4ELb0EEENS1_21CollectiveEpilogueBwdISA_SB_SD_Li256ELb0ELb0ELi2EEENS1_25SingleTileBwdLPTSchedulerILb0ELi128ELb0EEEEEEEEEvNT_6ParamsE$_ZZN4cute6detail16composition_implINS_5tupleIJNS_1CILi16EEENS3_ILi2EEES5_S5_NS3_ILi4EEES5_EEENS2_IJNS3_ILi1EEEiiiNS3_ILi144EEENS3_ILi512EEEEEENS2_IJS5_S5_EEENS2_IJNS3_ILi64EEESA_EEEEEDaRKT_RKT0_RKT1_RKT2_ENKUlRKT_RKT0_E_clIS5_SD_EEDaST_SW_:
        /* <DEDUP_REMOVED lines=13> */
[----:B-1---5:R-:W-:Y:S05]  /*e070*/  CALL.REL.NOINC `($_ZN7cutlass13device_kernelIN5flash19enable_sm80_to_sm89INS1_16FlashAttnBwdSm80INS1_25CollectiveMainloopBwdSm80ILi2ELi2EN4cute5tupleIJNS5_1CILi128EEES8_NS7_ILi64EEEEEENS_10bfloat16_tEfNS_4arch4Sm80ELb1ELb0ELb1ELb0ELb0ELb0ELb0ELb0ELi2ELi4ELi4ELi4ELb0EEENS1_21CollectiveEpilogueBwdISA_SB_SD_Li256ELb0ELb0ELi2EEENS1_25SingleTileBwdLPTSchedulerILb0ELi128ELb0EEEEEEEEEvNT_6ParamsE$_ZZN4cute6detail16composition_implINS_5tupleIJNS_1CILi16EEENS3_ILi2EEES5_S5_NS3_ILi4EEES5_EEENS2_IJNS3_ILi1EEEiiiNS3_ILi144EEENS3_ILi512EEEEEES5_NS3_ILi64EEEEEDaRKT_RKT0_RKT1_RKT2_ENKUlRKT_T0_E_clINS2_IJNS2_IJEEESV_S5_S8_EEENS_17integral_constantIiLi3EEEEEDaSR_SS_) ;  /* 0x000000b000007944 */ /* 0x022fea0003c00000 */
[----:B-----5:R2:W-:Y:S01]  /*e080*/  STL [R1+0x1690], R2 ;  /* 0x0016900201007387 */ /* 0x0205e20000100800 */
[----:B------:R-:W-:Y:S02]  /*e090*/  IADD3 R5, R5, 0x8, RZ ;  /* 0x0000000805057810 */ /* 0x000fe40007ffe0ff */
[----:B------:R-:W-:Y:S01]  /*e0a0*/  MOV R74, 0xe0d0 ;  /* 0x0000e0d0004a7802 */ /* 0x000fe20000000f00 */
[----:B------:R2:W-:Y:S04]  /*e0b0*/  STL.64 [R1+0x1688], R76 ;  /* 0x0016884c01007387 */ /* 0x0005e80000100a00 */
[----:B-12---:R-:W-:Y:S05]  /*e0c0*/  CALL.REL.NOINC `($_ZN7cutlass13device_kernelIN5flash19enable_sm80_to_sm89INS1_16FlashAttnBwdSm80INS1_25CollectiveMainloopBwdSm80ILi2ELi2EN4cute5tupleIJNS5_1CILi128EEES8_NS7_ILi64EEEEEENS_10bfloat16_tEfNS_4arch4Sm80ELb1ELb0ELb1ELb0ELb0ELb0ELb0ELb0ELi2ELi4ELi4ELi4ELb0EEENS1_21CollectiveEpilogueBwdISA_SB_SD_Li256ELb0ELb0ELi2EEENS1_25SingleTileBwdLPTSchedulerILb0ELi128ELb0EEEEEEEEEvNT_6ParamsE$_ZZN4cute6detail16composition_implINS_5tupleIJNS_1CILi16EEENS3_ILi2EEES5_S5_NS3_ILi4EEES5_EEENS2_IJNS3_ILi1EEEiiiNS3_ILi144EEENS3_ILi512EEEEEES5_NS3_ILi64EEEEEDaRKT_RKT0_RKT1_RKT2_ENKUlRKT_T0_E_clINS2_IJNS2_IJS5_EEENS2_IJiEEES8_S8_EEENS_17integral_constantIiLi4EEEEEDaSR_SS_) ;  /* 0x0000012000007944 */ /* 0x006fea0003c00000 */
[----:B------:R-:W-:Y:S02]  /*e0d0*/  MOV R2, R6 ;  /* 0x0000000600027202 */ /* 0x000fe40000000f00 */
[----:B------:R-:W-:Y:S02]  /*e0e0*/  MOV R6, 0xe100 ;  /* 0x0000e10000067802 */ /* 0x000fe40000000f00 */
[----:B-1---5:R-:W-:Y:S05]  /*e0f0*/  CALL.REL.NOINC `($_ZN7cutlass13device_kernelIN5flash19enable_sm80_to_sm89INS1_16FlashAttnBwdSm80INS1_25CollectiveMainloopBwdSm80ILi2ELi2EN4cute5tupleIJNS5_1CILi128EEES8_NS7_ILi64EEEEEENS_10bfloat16_tEfNS_4arch4Sm80ELb1ELb0ELb1ELb0ELb0ELb0ELb0ELb0ELi2ELi4ELi4ELi4ELb0EEENS1_21CollectiveEpilogueBwdISA_SB_SD_Li256ELb0ELb0ELi2EEENS1_25SingleTileBwdLPTSchedulerILb0ELi128ELb0EEEEEEEEEvNT_6ParamsE$_ZN4cute5tupleIJNS_1CILi2EEEiEEC2ERKS2_RKi) ;  /* 0xffffdd3000007944 */ /* 0x022fea0003c3ffff */
[----:B------:R1:W5:Y:S01]  /*e100*/  LDL R2, [R1+0x16a8] ;  /* 0x0016a80001027983 */ /* 0x0003620000100800 */
[----:B------:R-:W-:-:S04]  /*e110*/  MOV R73, 0x0 ;  /* 0x0000000000497802 */ /* 0x000fc80000000f00 */
[----:B------:R-:W-:Y:S05]  /*e120*/  RET.REL.NODEC R72 `(_ZN7cutlass13device_kernelIN5flash19enable_sm80_to_sm89INS1_16FlashAttnBwdSm80INS1_25CollectiveMainloopBwdSm80ILi2ELi2EN4cute5tupleIJNS5_1CILi128EEES8_NS7_ILi64EEEEEENS_10bfloat16_tEfNS_4arch4Sm80ELb1ELb0ELb1ELb0ELb0ELb0ELb0ELb0ELi2ELi4ELi4ELi4ELb0EEENS1_21CollectiveEpilogueBwdISA_SB_SD_Li256ELb0ELb0ELi2EEENS1_25SingleTileBwdLPTSchedulerILb0ELi128ELb0EEEEEEEEEvNT_6ParamsE) ;  /* 0xffff1ed048007950 */ /* 0x000fea0003c3ffff */
        .type           $_ZN7cutlass13device_kernelIN5flash19enable_sm80_to_sm89INS1_16FlashAttnBwdSm80INS1_25CollectiveMainloopBwdSm80ILi2ELi2EN4cute5tupleIJNS5_1CILi128EEES8_NS7_ILi64EEEEEENS_10bfloat16_tEfNS_4arch4Sm80ELb1ELb0ELb1ELb0ELb0ELb0ELb0ELb0ELi2ELi4ELi4ELi4ELb0EEENS1_21CollectiveEpilogueBwdISA_SB_SD_Li256ELb0ELb0ELi2EEENS1_25SingleTileBwdLPTSchedulerILb0ELi128ELb0EEEEEEEEEvNT_6ParamsE$_ZZN4cute6detail16composition_implINS_5tupleIJNS_1CILi16EEENS3_ILi2EEES5_S5_NS3_ILi4EEES5_EEENS2_IJNS3_ILi1EEEiiiNS3_ILi144EEENS3_ILi512EEEEEES5_NS3_ILi64EEEEEDaRKT_RKT0_RKT1_RKT2_ENKUlRKT_T0_E_clINS2_IJNS2_IJEEESV_S5_S8_EEENS_17integral_constantIiLi3EEEEEDaSR_SS_,@function
        .size           $_ZN7cutlass13device_kernelIN5flash19enable_sm80_to_sm89INS1_16FlashAttnBwdSm80INS1_25CollectiveMainloopBwdSm80ILi2ELi2EN4cute5tupleIJNS5_1CILi128EEES8_NS7_ILi64EEEEEENS_10bfloat16_tEfNS_4arch4Sm80ELb1ELb0ELb1ELb0ELb0ELb0ELb0ELb0ELi2ELi4ELi4ELi4ELb0EEENS1_21CollectiveEpilogueBwdISA_SB_SD_Li256ELb0ELb0ELi2EEENS1_25SingleTileBwdLPTSchedulerILb0ELi128ELb0EEEEEEEEEvNT_6ParamsE$_ZZN4cute6detail16composition_implINS_5tupleIJNS_1CILi16EEENS3_ILi2EEES5_S5_NS3_ILi4EEES5_EEENS2_IJNS3_ILi1EEEiiiNS3_ILi144EEENS3_ILi512EEEEEES5_NS3_ILi64EEEEEDaRKT_RKT0_RKT1_RKT2_ENKUlRKT_T0_E_clINS2_IJNS2_IJEEESV_S5_S8_EEENS_17integral_constantIiLi3EEEEEDaSR_SS_,($_ZN7cutlass13device_kernelIN5flash19enable_sm80_to_sm89INS1_16FlashAttnBwdSm80INS1_25CollectiveMainloopBwdSm80ILi2ELi2EN4cute5tupleIJNS5_1CILi128EEES8_NS7_ILi64EEEEEENS_10bfloat16_tEfNS_4arch4Sm80ELb1ELb0ELb1ELb0ELb0ELb0ELb0ELb0ELi2ELi4ELi4ELi4ELb0EEENS1_21CollectiveEpilogueBwdISA_SB_SD_Li256ELb0ELb0ELi2EEENS1_25SingleTileBwdLPTSchedulerILb0ELi128ELb0EEEEEEEEEvNT_6ParamsE$_ZZN4cute6detail16composition_implINS_5tupleIJNS_1CILi16EEENS3_ILi2EEES5_S5_NS3_ILi4EEES5_EEENS2_IJNS3_ILi1EEEiiiNS3_ILi144EEENS3_ILi512EEEEEES5_NS3_ILi64EEEEEDaRKT_RKT0_RKT1_RKT2_ENKUlRKT_T0_E_clINS2_IJNS2_IJS5_EEENS2_IJiEEES8_S8_EEENS_17integral_constantIiLi4EEEEEDaSR_SS_ - $_ZN7cutlass13device_kernelIN5flash19enable_sm80_to_sm89INS1_16FlashAttnBwdSm80INS1_25CollectiveMainloopBwdSm80ILi2ELi2EN4cute5tupleIJNS5_1CILi128EEES8_NS7_ILi64EEEEEENS_10bfloat16_tEfNS_4arch4Sm80ELb1ELb0ELb1ELb0ELb0ELb0ELb0ELb0ELi2ELi4ELi4ELi4ELb0EEENS1_21CollectiveEpilogueBwdISA_SB_SD_Li256ELb0ELb0ELi2EEENS1_25SingleTileBwdLPTSchedulerILb0ELi128ELb0EEEEEEEEEvNT_6ParamsE$_ZZN4cute6detail16composition_implINS_5tupleIJNS_1CILi16EEENS3_ILi2EEES5_S5_NS3_ILi4EEES5_EEENS2_IJNS3_ILi1EEEiiiNS3_ILi144EEENS3_ILi512EEEEEES5_NS3_ILi64EEEEEDaRKT_RKT0_RKT1_RKT2_ENKUlRKT_T0_E_clINS2_IJNS2_IJEEESV_S5_S8_EEENS_17integral_constantIiLi3EEEEEDaSR_SS_)
$_ZN7cutlass13device_kernelIN5flash19enable_sm80_to_sm89INS1_16FlashAttnBwdSm80INS1_25CollectiveMainloopBwdSm80ILi2ELi2EN4cute5tupleIJNS5_1CILi128EEES8_NS7_ILi64EEEEEENS_10bfloat16_tEfNS_4arch4Sm80ELb1ELb0ELb1ELb0ELb0ELb0ELb0ELb0ELi2ELi4ELi4ELi4ELb0EEENS1_21CollectiveEpilogueBwdISA_SB_SD_Li256ELb0ELb0ELi2EEENS1_25SingleTileBwdLPTSchedulerILb0ELi128ELb0EEEEEEEEEvNT_6ParamsE$_ZZN4cute6detail16composition_implINS_5tupleIJNS_1CILi16EEENS3_ILi2EEES5_S5_NS3_ILi4EEES5_EEENS2_IJNS3_ILi1EEEiiiNS3_ILi144EEENS3_ILi512EEEEEES5_NS3_ILi64EEEEEDaRKT_RKT0_RKT1_RKT2_ENKUlRKT_T0_E_clINS2_IJNS2_IJEEESV_S5_S8_EEENS_17integral_constantIiLi3EEEEEDaSR_SS_:
[----:B------:R-:W-:Y:S02]  /*e130*/  IADD3 R4, R1, 0x16b0, RZ ;  /* 0x000016b001047810 */ /* 0x000fe40007ffe0ff */
[----:B------:R-:W-:Y:S02]  /*e140*/  MOV R8, 0xe180 ;  /* 0x0000e18000087802 */ /* 0x000fe40000000f00 */
[----:B------:R-:W-:-:S04]  /*e150*/  IADD3 R4, R4, c[0x0][0x20], RZ ;  /* 0x0000080004047a10 */ /* 0x000fc80007ffe0ff */
[----:B------:R-:W-:Y:S02]  /*e160*/  IADD3 R2, R4, 0x4, RZ ;  /* 0x0000000404027810 */ /* 0x000fe40007ffe0ff */
[----:B------:R-:W-:Y:S05]  /*e170*/  CALL.REL.NOINC `($_ZN7cutlass13device_kernelIN5flash19enable_sm80_to_sm89INS1_16FlashAttnBwdSm80INS1_25CollectiveMainloopBwdSm80ILi2ELi2EN4cute5tupleIJNS5_1CILi128EEES8_NS7_ILi64EEEEEENS_10bfloat16_tEfNS_4arch4Sm80ELb1ELb0ELb1ELb0ELb0ELb0ELb0ELb0ELi2ELi4ELi4ELi4ELb0EEENS1_21CollectiveEpilogueBwdISA_SB_SD_Li256ELb0ELb0ELi2EEENS1_25SingleTileBwdLPTSchedulerILb0ELi128ELb0EEEEEEEEEvNT_6ParamsE$_ZN4cute3eso3ESOILb0ELb1EJiEEC2ERKi) ;  /* 0xffffa09000007944 */ /* 0x000fea0003c3ffff */
[----:B-1----:R1:W5:Y:S01]  /*e180*/  LDL R3, [R1+0x16b4] ;  /* 0x0016b40001037983 */ /* 0x0023620000100800 */
[----:B------:R-:W-:Y:S02]  /*e190*/  MOV R2, R4 ;  /* 0x0000000400027202 */ /* 0x000fe40000000f00 */
[----:B------:R-:W-:Y:S02]  /*e1a0*/  MOV R4, 0xe1c0 ;  /* 0x0000e1c000047802 */ /* 0x000fe40000000f00 */
[----:B-1---5:R-:W-:Y:S05]  /*e1b0*/  CALL.REL.NOINC `($_ZN7cutlass13device_kernelIN5flash19enable_sm80_to_sm89INS1_16FlashAttnBwdSm80INS1_25CollectiveMainloopBwdSm80ILi2ELi2EN4cute5tupleIJNS5_1CILi128EEES8_NS7_ILi64EEEEEENS_10bfloat16_tEfNS_4arch4Sm80ELb1ELb0ELb1ELb0ELb0ELb0ELb0ELb0ELi2ELi4ELi4ELi4ELb0EEENS1_21CollectiveEpilogueBwdISA_SB_SD_Li256ELb0ELb0ELi2EEENS1_25SingleTileBwdLPTSchedulerILb0ELi128ELb0EEEEEEEEEvNT_6ParamsE$_ZN4cute3eso3ESOILb1ELb0EJNS_5tupleIJNS_1CILi2EEEEEENS2_IJiEEENS3_ILi1EEES7_EEC2ERKS5_RKS6_RKS7_SE_) ;  /* 0xffffb82000007944 */ /* 0x022fea0003c3ffff */
[----:B-1----:R1:W5:Y:S01]  /*e1c0*/  LDL R2, [R1+0x16b0] ;  /* 0x0016b00001027983 */ /* 0x0023620000100800 */
[----:B------:R-:W-:-:S04]  /*e1d0*/  MOV R75, 0x0 ;  /* 0x00000000004b7802 */ /* 0x000fc80000000f00 */
[----:B------:R-:W-:Y:S05]  /*e1e0*/  RET.REL.NODEC R74 `(_ZN7cutlass13device_kernelIN5flash19enable_sm80_to_sm89INS1_16FlashAttnBwdSm80INS1_25CollectiveMainloopBwdSm80ILi2ELi2EN4cute5tupleIJNS5_1CILi128EEES8_NS7_ILi64EEEEEENS_10bfloat16_tEfNS_4arch4Sm80ELb1ELb0ELb1ELb0ELb0ELb0ELb0ELb0ELi2ELi4ELi4ELi4ELb0EEENS1_21CollectiveEpilogueBwdISA_SB_SD_Li256ELb0ELb0ELi2EEENS1_25SingleTileBwdLPTSchedulerILb0ELi128ELb0EEEEEEEEEvNT_6ParamsE) ;  /* 0xffff1e104a007950 */ /* 0x000fea0003c3ffff */
        .type           $_ZN7cutlass13device_kernelIN5flash19enable_sm80_to_sm89INS1_16FlashAttnBwdSm80INS1_25CollectiveMainloopBwdSm80ILi2ELi2EN4cute5tupleIJNS5_1CILi128EEES8_NS7_ILi64EEEEEENS_10bfloat16_tEfNS_4arch4Sm80ELb1ELb0ELb1ELb0ELb0ELb0ELb0ELb0ELi2ELi4ELi4ELi4ELb0EEENS1_21CollectiveEpilogueBwdISA_SB_SD_Li256ELb0ELb0ELi2EEENS1_25SingleTileBwdLPTSchedulerILb0ELi128ELb0EEEEEEEEEvNT_6ParamsE$_ZZN4cute6detail16composition_implINS_5tupleIJNS_1CILi16EEENS3_ILi2EEES5_S5_NS3_ILi4EEES5_EEENS2_IJNS3_ILi1EEEiiiNS3_ILi144EEENS3_ILi512EEEEEES5_NS3_ILi64EEEEEDaRKT_RKT0_RKT1_RKT2_ENKUlRKT_T0_E_clINS2_IJNS2_IJS5_EEENS2_IJiEEES8_S8_EEENS_17integral_constantIiLi4EEEEEDaSR_SS_,@function
        .size           $_ZN7cutlass13device_kernelIN5flash19enable_sm80_to_sm89INS1_16FlashAttnBwdSm80INS1_25CollectiveMainloopBwdSm80ILi2ELi2EN4cute5tupleIJNS5_1CILi128EEES8_NS7_ILi64EEEEEENS_10bfloat16_tEfNS_4arch4Sm80ELb1ELb0ELb1ELb0ELb0ELb0ELb0ELb0ELi2ELi4ELi4ELi4ELb0EEENS1_21CollectiveEpilogueBwdISA_SB_SD_Li256ELb0ELb0ELi2EEENS1_25SingleTileBwdLPTSchedulerILb0ELi128ELb0EEEEEEEEEvNT_6ParamsE$_ZZN4cute6detail16composition_implINS_5tupleIJNS_1CILi16EEENS3_ILi2EEES5_S5_NS3_ILi4EEES5_EEENS2_IJNS3_ILi1EEEiiiNS3_ILi144EEENS3_ILi512EEEEEES5_NS3_ILi64EEEEEDaRKT_RKT0_RKT1_RKT2_ENKUlRKT_T0_E_clINS2_IJNS2_IJS5_EEENS2_IJiEEES8_S8_EEENS_17integral_constantIiLi4EEEEEDaSR_SS_,($_ZN7cutlass13device_kernelIN5flash19enable_sm80_to_sm89INS1_16FlashAttnBwdSm80INS1_25CollectiveMainloopBwdSm80ILi2ELi2EN4cute5tupleIJNS5_1CILi128EEES8_NS7_ILi64EEEEEENS_10bfloat16_tEfNS_4arch4Sm80ELb1ELb0ELb1ELb0ELb0ELb0ELb0ELb0ELi2ELi4ELi4ELi4ELb0EEENS1_21CollectiveEpilogueBwdISA_SB_SD_Li256ELb0ELb0ELi2EEENS1_25SingleTileBwdLPTSchedulerILb0ELi128ELb0EEEEEEEEEvNT_6ParamsE$_ZZN4cute6detail16composition_implINS_5tupleIJNS_1CILi16EEENS3_ILi2EEES5_S5_NS3_ILi4EEES5_EEENS2_IJNS3_ILi1EEEiiiNS3_ILi144EEENS3_ILi512EEEEEES6_S4_EEDaRKT_RKT0_RKT1_RKT2_ENKUlRKT_T0_E_clINS2_IJNS2_IJEEESU_S6_S8_EEENS_17integral_constantIiLi1EEEEEDaSQ_SR_ - $_ZN7cutlass13device_kernelIN5flash19enable_sm80_to_sm89INS1_16FlashAttnBwdSm80INS1_25CollectiveMainloopBwdSm80ILi2ELi2EN4cute5tupleIJNS5_1CILi128EEES8_NS7_ILi64EEEEEENS_10bfloat16_tEfNS_4arch4Sm80ELb1ELb0ELb1ELb0ELb0ELb0ELb0ELb0ELi2ELi4ELi4ELi4ELb0EEENS1_21CollectiveEpilogueBwdISA_SB_SD_Li256ELb0ELb0ELi2EEENS1_25SingleTileBwdLPTSchedulerILb0ELi128ELb0EEEEEEEEEvNT_6ParamsE$_ZZN4cute6detail16composition_implINS_5tupleIJNS_1CILi16EEENS3_ILi2EEES5_S5_NS3_ILi4EEES5_EEENS2_IJNS3_ILi1EEEiiiNS3_ILi144EEENS3_ILi512EEEEEES5_NS3_ILi64EEEEEDaRKT_RKT0_RKT1_RKT2_ENKUlRKT_T0_E_clINS2_IJNS2_IJS5_EEENS2_IJiEEES8_S8_EEENS_17integral_constantIiLi4EEEEEDaSR_SS_)
$_ZN7cutlass13device_kernelIN5flash19enable_sm80_to_sm89INS1_16FlashAttnBwdSm80INS1_25CollectiveMainloopBwdSm80ILi2ELi2EN4cute5tupleIJNS5_1CILi128EEES8_NS7_ILi64EEEEEENS_10bfloat16_tEfNS_4arch4Sm80ELb1ELb0ELb1ELb0ELb0ELb0ELb0ELb0ELi2ELi4ELi4ELi4ELb0EEENS1_21CollectiveEpilogueBwdISA_SB_SD_Li256ELb0ELb0ELi2EEENS1_25SingleTileBwdLPTSchedulerILb0ELi128ELb0EEEEEEEEEvNT_6ParamsE$_ZZN4cute6detail16composition_implINS_5tupleIJNS_1CILi16EEENS3_ILi2EEES5_S5_NS3_ILi4EEES5_EEENS2_IJNS3_ILi1EEEiiiNS3_ILi144EEENS3_ILi512EEEEEES5_NS3_ILi64EEEEEDaRKT_RKT0_RKT1_RKT2_ENKUlRKT_T0_E_clINS2_IJNS2_IJS5_EEENS2_IJiEEES8_S8_EEENS_17integral_constantIiLi4EEEEEDaSR_SS_:
[----:B------:R-:W-:-:S05]  /*e1f0*/  IADD3 R5, R5, -c[0x0][0x20], RZ ;  /* 0x8000080005057a10 */ /* 0x000fca0007ffe0ff */
[----:B------:R1:W5:Y:S01]  /*e200*/  LDL R3, [R5] ;  /* 0x0000000005037983 */ /* 0x0003620000100800 */
[----:B------:R-:W-:Y:S02]  /*e210*/  IADD3 R2, R1, 0x16b0, RZ ;  /* 0x000016b001027810 */ /* 0x000fe40007ffe0ff */
[----:B------:R-:W-:Y:S02]  /*e220*/  MOV R4, 0xe250 ;  /* 0x0000e25000047802 */ /* 0x000fe40000000f00 */
[----:B------:R-:W-:Y:S02]  /*e230*/  IADD3 R2, R2, c[0x0][0x20], RZ ;  /* 0x0000080002027a10 */ /* 0x000fe40007ffe0ff */
[----:B-1---5:R-:W-:Y:S05]  /*e240*/  CALL.REL.NOINC `($_ZN7cutlass13device_kernelIN5flash19enable_sm80_to_sm89INS1_16FlashAttnBwdSm80INS1_25CollectiveMainloopBwdSm80ILi2ELi2EN4cute5tupleIJNS5_1CILi128EEES8_NS7_ILi64EEEEEENS_10bfloat16_tEfNS_4arch4Sm80ELb1ELb0ELb1ELb0ELb0ELb0ELb0ELb0ELi2ELi4ELi4ELi4ELb0EEENS1_21CollectiveEpilogueBwdISA_SB_SD_Li256ELb0ELb0ELi2EEENS1_25SingleTileBwdLPTSchedulerILb0ELi128ELb0EEEEEEEEEvNT_6ParamsE$_ZN4cute3eso3ESOILb1ELb0EJNS_5tupleIJNS_1CILi2EEEEEENS2_IJiEEENS3_ILi1EEES7_EEC2ERKS5_RKS6_RKS7_SE_) ;  /* 0xffffb79000007944 */ /* 0x022fea0003c3ffff */
[----:B-1----:R1:W5:Y:S01]  /*e250*/  LDL R3, [R1+0x16b0] ;  /* 0x0016b00001037983 */ /* 0x0023620000100800 */
[----:B------:R-:W-:-:S04]  /*e260*/  MOV R75, 0x0 ;  /* 0x00000000004b7802 */ /* 0x000fc80000000f00 */
[----:B------:R-:W-:Y:S05]  /*e270*/  RET.REL.NODEC R74 `(_ZN7cutlass13device_kernelIN5flash19enable_sm80_to_sm89INS1_16FlashAttnBwdSm80INS1_25CollectiveMainloopBwdSm80ILi2ELi2EN4cute5tupleIJNS5_1CILi128EEES8_NS7_ILi64EEEEEENS_10bfloat16_tEfNS_4arch4Sm80ELb1ELb0ELb1ELb0ELb0ELb0ELb0ELb0ELi2ELi4ELi4ELi4ELb0EEENS1_21CollectiveEpilogueBwdISA_SB_SD_Li256ELb0ELb0ELi2EEENS1_25SingleTileBwdLPTSchedulerILb0ELi128ELb0EEEEEEEEEvNT_6ParamsE) ;  /* 0xffff1d804a007950 */ /* 0x000fea0003c3ffff */
        .type           $_ZN7cutlass13device_kernelIN5flash19enable_sm80_to_sm89INS1_16FlashAttnBwdSm80INS1_25CollectiveMainloopBwdSm80ILi2ELi2EN4cute5tupleIJNS5_1CILi128EEES8_NS7_ILi64EEEEEENS_10bfloat16_tEfNS_4arch4Sm80ELb1ELb0ELb1ELb0ELb0ELb0ELb0ELb0ELi2ELi4ELi4ELi4ELb0EEENS1_21CollectiveEpilogueBwdISA_SB_SD_Li256ELb0ELb0ELi2EEENS1_25SingleTileBwdLPTSchedulerILb0ELi128ELb0EEEEEEEEEvNT_6ParamsE$_ZZN4cute6detail16composition_implINS_5tupleIJNS_1CILi16EEENS3_ILi2EEES5_S5_NS3_ILi4EEES5_EEENS2_IJNS3_ILi1EEEiiiNS3_ILi144EEENS3_ILi512EEEEEES6_S4_EEDaRKT_RKT0_RKT1_RKT2_ENKUlRKT_T0_E_clINS2_IJNS2_IJEEESU_S6_S8_EEENS_17integral_constantIiLi1EEEEEDaSQ_SR_,@function
        .size           $_ZN7cutlass13device_kernelIN5flash19enable_sm80_to_sm89INS1_16FlashAttnBwdSm80INS1_25CollectiveMainloopBwdSm80ILi2ELi2EN4cute5tupleIJNS5_1CILi128EEES8_NS7_ILi64EEEEEENS_10bfloat16_tEfNS_4arch4Sm80ELb1ELb0ELb1ELb0ELb0ELb0ELb0ELb0ELi2ELi4ELi4ELi4ELb0EEENS1_21CollectiveEpilogueBwdISA_SB_SD_Li256ELb0ELb0ELi2EEENS1_25SingleTileBwdLPTSchedulerILb0ELi128ELb0EEEEEEEEEvNT_6ParamsE$_ZZN4cute6detail16composition_implINS_5tupleIJNS_1CILi16EEENS3_ILi2EEES5_S5_NS3_ILi4EEES5_EEENS2_IJNS3_ILi1EEEiiiNS3_ILi144EEENS3_ILi512EEEEEES6_S4_EEDaRKT_RKT0_RKT1_RKT2_ENKUlRKT_T0_E_clINS2_IJNS2_IJEEESU_S6_S8_EEENS_17integral_constantIiLi1EEEEEDaSQ_SR_,($_ZN7cutlass13device_kernelIN5flash19enable_sm80_to_sm89INS1_16FlashAttnBwdSm80INS1_25CollectiveMainloopBwdSm80ILi2ELi2EN4cute5tupleIJNS5_1CILi128EEES8_NS7_ILi64EEEEEENS_10bfloat16_tEfNS_4arch4Sm80ELb1ELb0ELb1ELb0ELb0ELb0ELb0ELb0ELi2ELi4ELi4ELi4ELb0EEENS1_21CollectiveEpilogueBwdISA_SB_SD_Li256ELb0ELb0ELi2EEENS1_25SingleTileBwdLPTSchedulerILb0ELi128ELb0EEEEEEEEEvNT_6ParamsE$_ZZN4cute6detail16composition_implINS_5tupleIJNS_1CILi16EEENS3_ILi2EEES5_S5_NS3_ILi4EEES5_EEENS2_IJNS3_ILi1EEEiiiNS3_ILi144EEENS3_ILi512EEEEEES6_S4_EEDaRKT_RKT0_RKT1_RKT2_ENKUlRKT_T0_E_clINS2_IJNS2_IJS5_EEENS2_IJiEEES5_S8_EEENS_17integral_constantIiLi2EEEEEDaSQ_SR_ - $_ZN7cutlass13device_kernelIN5flash19enable_sm80_to_sm89INS1_16FlashAttnBwdSm80INS1_25CollectiveMainloopBwdSm80ILi2ELi2EN4cute5tupleIJNS5_1CILi128EEES8_NS7_ILi64EEEEEENS_10bfloat16_tEfNS_4arch4Sm80ELb1ELb0ELb1ELb0ELb0ELb0ELb0ELb0ELi2ELi4ELi4ELi4ELb0EEENS1_21CollectiveEpilogueBwdISA_SB_SD_Li256ELb0ELb0ELi2EEENS1_25SingleTileBwdLPTSchedulerILb0ELi128ELb0EEEEEEEEEvNT_6ParamsE$_ZZN4cute6detail16composition_implINS_5tupleIJNS_1CILi16EEENS3_ILi2EEES5_S5_NS3_ILi4EEES5_EEENS2_IJNS3_ILi1EEEiiiNS3_ILi144EEENS3_ILi512EEEEEES6_S4_EEDaRKT_RKT0_RKT1_RKT2_ENKUlRKT_T0_E_clINS2_IJNS2_IJEEESU_S6_S8_EEENS_17integral_constantIiLi1EEEEEDaSQ_SR_)
$_ZN7cutlass13device_kernelIN5flash19enable_sm80_to_sm89INS1_16FlashAttnBwdSm80INS1_25CollectiveMainloopBwdSm80ILi2ELi2EN4cute5tupleIJNS5_1CILi128EEES8_NS7_ILi64EEEEEENS_10bfloat16_tEfNS_4arch4Sm80ELb1ELb0ELb1ELb0ELb0ELb0ELb0ELb0ELi2ELi4ELi4ELi4ELb0EEENS1_21CollectiveEpilogueBwdISA_SB_SD_Li256ELb0ELb0ELi2EEENS1_25SingleTileBwdLPTSchedulerILb0ELi128ELb0EEEEEEEEEvNT_6ParamsE$_ZZN4cute6detail16composition_implINS_5tupleIJNS_1CILi16EEENS3_ILi2EEES5_S5_NS3_ILi4EEES5_EEENS2_IJNS3_ILi1EEEiiiNS3_ILi144EEENS3_ILi512EEEEEES6_S4_EEDaRKT_RKT0_RKT1_RKT2_ENKUlRKT_T0_E_clINS2_IJNS2_IJEEESU_S6_S8_EEENS_17integral_constantIiLi1EEEEEDaSQ_SR_:
        /* <DEDUP_REMOVED lines=8> */
[----:B-1---5:R-:W-:Y:S05]  /*e300*/  CALL.REL.NOINC `($_ZN7cutlass13device_kernelIN5flash19enable_sm80_to_sm89INS1_16FlashAttnBwdSm80INS1_25CollectiveMainloopBwdSm80ILi2ELi2EN4cute5tupleIJNS5_1CILi128EEES8_NS7_ILi64EEEEEENS_10bfloat16_tEfNS_4arch4Sm80ELb1ELb0ELb1ELb0ELb0ELb0ELb0ELb0ELi2ELi4ELi4ELi4ELb0EEENS1_21CollectiveEpilogueBwdISA_SB_SD_Li256ELb0ELb0ELi2EEENS1_25SingleTileBwdLPTSchedulerILb0ELi128ELb0EEEEEEEEEvNT_6ParamsE$_ZN4cute3eso3ESOILb1ELb0EJNS_5tupleIJNS_1CILi2EEEEEENS2_IJiEEES4_NS3_ILi1EEEEEC2ERKS5_RKS6_RKS4_RKS7_) ;  /* 0xffffb72000007944 */ /* 0x022fea0003c3ffff */
[----:B-1----:R1:W5:Y:S01]  /*e310*/  LDL R2, [R1+0x16c8] ;  /* 0x0016c80001027983 */ /* 0x0023620000100800 */
[----:B------:R-:W-:Y:S02]  /*e320*/  MOV R4, R10 ;  /* 0x0000000a00047202 */ /* 0x000fe40000000f00 */
[----:B------:R-:W-:-:S04]  /*e330*/  MOV R5, 0x0 ;  /* 0x0000000000057802 */ /* 0x000fc80000000f00 */
[----:B------:R-:W-:Y:S05]  /*e340*/  RET.REL.NODEC R4 `(_ZN7cutlass13device_kernelIN5flash19enable_sm80_to_sm89INS1_16FlashAttnBwdSm80INS1_25CollectiveMainloopBwdSm80ILi2ELi2EN4cute5tupleIJNS5_1CILi128EEES8_NS7_ILi64EEEEEENS_10bfloat16_tEfNS_4arch4Sm80ELb1ELb0ELb1ELb0ELb0ELb0ELb0ELb0ELi2ELi4ELi4ELi4ELb0EEENS1_21CollectiveEpilogueBwdISA_SB_SD_Li256ELb0ELb0ELi2EEENS1_25SingleTileBwdLPTSchedulerILb0ELi128ELb0EEEEEEEEEvNT_6ParamsE) ;  /* 0xffff1cb004007950 */ /* 0x000fea0003c3ffff */
        .type           $_ZN7cutlass13device_kernelIN5flash19enable_sm80_to_sm89INS1_16FlashAttnBwdSm80INS1_25CollectiveMainloopBwdSm80ILi2ELi2EN4cute5tupleIJNS5_1CILi128EEES8_NS7_ILi64EEEEEENS_10bfloat16_tEfNS_4arch4Sm80ELb1ELb0ELb1ELb0ELb0ELb0ELb0ELb0ELi2ELi4ELi4ELi4ELb0EEENS1_21CollectiveEpilogueBwdISA_SB_SD_Li256ELb0ELb0ELi2EEENS1_25SingleTileBwdLPTSchedulerILb0ELi128ELb0EEEEEEEEEvNT_6ParamsE$_ZZN4cute6detail16composition_implINS_5tupleIJNS_1CILi16EEENS3_ILi2EEES5_S5_NS3_ILi4EEES5_EEENS2_IJNS3_ILi1EEEiiiNS3_ILi144EEENS3_ILi512EEEEEES6_S4_EEDaRKT_RKT0_RKT1_RKT2_ENKUlRKT_T0_E_clINS2_IJNS2_IJS5_EEENS2_IJiEEES5_S8_EEENS_17integral_constantIiLi2EEEEEDaSQ_SR_,@function
        .size           $_ZN7cutlass13device_kernelIN5flash19enable_sm80_to_sm89INS1_16FlashAttnBwdSm80INS1_25CollectiveMainloopBwdSm80ILi2ELi2EN4cute5tupleIJNS5_1CILi128EEES8_NS7_ILi64EEEEEENS_10bfloat16_tEfNS_4arch4Sm80ELb1ELb0ELb1ELb0ELb0ELb0ELb0ELb0ELi2ELi4ELi4ELi4ELb0EEENS1_21CollectiveEpilogueBwdISA_SB_SD_Li256ELb0ELb0ELi2EEENS1_25SingleTileBwdLPTSchedulerILb0ELi128ELb0EEEEEEEEEvNT_6ParamsE$_ZZN4cute6detail16composition_implINS_5tupleIJNS_1CILi16EEENS3_ILi2EEES5_S5_NS3_ILi4EEES5_EEENS2_IJNS3_ILi1EEEiiiNS3_ILi144EEENS3_ILi512EEEEEES6_S4_EEDaRKT_RKT0_RKT1_RKT2_ENKUlRKT_T0_E_clINS2_IJNS2_IJS5_EEENS2_IJiEEES5_S8_EEENS_17integral_constantIiLi2EEEEEDaSQ_SR_,($_ZN7cutlass13device_kernelIN5flash19enable_sm80_to_sm89INS1_16FlashAttnBwdSm80INS1_25CollectiveMainloopBwdSm80ILi2ELi2EN4cute5tupleIJNS5_1CILi128EEES8_NS7_ILi64EEEEEENS_10bfloat16_tEfNS_4arch4Sm80ELb1ELb0ELb1ELb0ELb0ELb0ELb0ELb0ELi2ELi4ELi4ELi4ELb0EEENS1_21CollectiveEpilogueBwdISA_SB_SD_Li256ELb0ELb0ELi2EEENS1_25SingleTileBwdLPTSchedulerILb0ELi128ELb0EEEEEEEEEvNT_6ParamsE$_ZZN4cute6detail16composition_implINS_5tupleIJNS_1CILi16EEENS3_ILi2EEES5_S5_NS3_ILi4EEES5_EEENS2_IJNS3_ILi1EEEiiiNS3_ILi144EEENS3_ILi512EEEEEES6_S4_EEDaRKT_RKT0_RKT1_RKT2_ENKUlRKT_T0_E_clINS2_IJNS2_IJS5_S5_EEENS2_IJiiEEES8_S8_EEENS_17integral_constantIiLi3EEEEEDaSQ_SR_ - $_ZN7cutlass13device_kernelIN5flash19enable_sm80_to_sm89INS1_16FlashAttnBwdSm80INS1_25CollectiveMainloopBwdSm80ILi2ELi2EN4cute5tupleIJNS5_1CILi128EEES8_NS7_ILi64EEEEEENS_10bfloat16_tEfNS_4arch4Sm80ELb1ELb0ELb1ELb0ELb0ELb0ELb0ELb0ELi2ELi4ELi4ELi4ELb0EEENS1_21CollectiveEpilogueBwdISA_SB_SD_Li256ELb0ELb0ELi2EEENS1_25SingleTileBwdLPTSchedulerILb0ELi128ELb0EEEEEEEEEvNT_6ParamsE$_ZZN4cute6detail16composition_implINS_5tupleIJNS_1CILi16EEENS3_ILi2EEES5_S5_NS3_ILi4EEES5_EEENS2_IJNS3_ILi1EEEiiiNS3_ILi144EEENS3_ILi512EEEEEES6_S4_EEDaRKT_RKT0_RKT1_RKT2_ENKUlRKT_T0_E_clINS2_IJNS2_IJS5_EEENS2_IJiEEES5_S8_EEENS_17integral_constantIiLi2EEEEEDaSQ_SR_)
$_ZN7cutlass13device_kernelIN5flash19enable_sm80_to_sm89INS1_16FlashAttnBwdSm80INS1_25CollectiveMainloopBwdSm80ILi2ELi2EN4cute5tupleIJNS5_1CILi128EEES8_NS7_ILi64EEEEEENS_10bfloat16_tEfNS_4arch4Sm80ELb1ELb0ELb1ELb0ELb0ELb0ELb0ELb0ELi2ELi4ELi4ELi4ELb0EEENS1_21CollectiveEpilogueBwdISA_SB_SD_Li256ELb0ELb0ELi2EEENS1_25SingleTileBwdLPTSchedulerILb0ELi128ELb0EEEEEEEEEvNT_6ParamsE$_ZZN4cute6detail16composition_implINS_5tupleIJNS_1CILi16EEENS3_ILi2EEES5_S5_NS3_ILi4EEES5_EEENS2_IJNS3_ILi1EEEiiiNS3_ILi144EEENS3_ILi512EEEEEES6_S4_EEDaRKT_RKT0_RKT1_RKT2_ENKUlRKT_T0_E_clINS2_IJNS2_IJS5_EEENS2_IJiEEES5_S8_EEENS_17integral_constantIiLi2EEEEEDaSQ_SR_:
        /* <DEDUP_REMOVED lines=8> */
[----:B-1---5:R-:W-:Y:S05]  /*e3d0*/  CALL.REL.NOINC `($_ZN7cutlass13device_kernelIN5flash19enable_sm80_to_sm89INS1_16FlashAttnBwdSm80INS1_25CollectiveMainloopBwdSm80ILi2ELi2EN4cute5tupleIJNS5_1CILi128EEES8_NS7_ILi64EEEEEENS_10bfloat16_tEfNS_4arch4Sm80ELb1ELb0ELb1ELb0ELb0ELb0ELb0ELb0ELi2ELi4ELi4ELi4ELb0EEENS1_21CollectiveEpilogueBwdISA_SB_SD_Li256ELb0ELb0ELi2EEENS1_25SingleTileBwdLPTSchedulerILb0ELi128ELb0EEEEEEEEEvNT_6ParamsE$_ZN4cute3eso3ESOILb0ELb0EJiiEEC2ERKiS4_) ;  /* 0xffff968000007944 */ /* 0x022fea0003c3ffff */
[----:B-1----:R1:W5:Y:S01]  /*e3e0*/  LDL.64 R2, [R1+0x16c8] ;  /* 0x0016c80001027983 */ /* 0x0023620000100a00 */
[----:B------:R-:W-:-:S03]  /*e3f0*/  MOV R6, 0xe410 ;  /* 0x0000e41000067802 */ /* 0x000fc60000000f00 */
[----:B-1---5:R-:W-:Y:S05]  /*e400*/  CALL.REL.NOINC `($_ZN7cutlass13device_kernelIN5flash19enable_sm80_to_sm89INS1_16FlashAttnBwdSm80INS1_25CollectiveMainloopBwdSm80ILi2ELi2EN4cute5tupleIJNS5_1CILi128EEES8_NS7_ILi64EEEEEENS_10bfloat16_tEfNS_4arch4Sm80ELb1ELb0ELb1ELb0ELb0ELb0ELb0ELb0ELi2ELi4ELi4ELi4ELb0EEENS1_21CollectiveEpilogueBwdISA_SB_SD_Li256ELb0ELb0ELi2EEENS1_25SingleTileBwdLPTSchedulerILb0ELi128ELb0EEEEEEEEEvNT_6ParamsE$_ZN4cute3eso3ESOILb1ELb0EJNS_5tupleIJNS_1CILi2EEES4_EEENS2_IJiiEEENS3_ILi1EEES7_EEC2ERKS5_RKS6_RKS7_SE_) ;  /* 0xffffb77000007944 */ /* 0x022fea0003c3ffff */
[----:B-1----:R1:W5:Y:S01]  /*e410*/  LDL.64 R2, [R1+0x16c8] ;  /* 0x0016c80001027983 */ /* 0x0023620000100a00 */
[----:B------:R-:W-:-:S04]  /*e420*/  MOV R73, 0x0 ;  /* 0x0000000000497802 */ /* 0x000fc80000000f00 */
[----:B------:R-:W-:Y:S05]  /*e430*/  RET.REL.NODEC R72 `(_ZN7cutlass13device_kernelIN5flash19enable_sm80_to_sm89INS1_16FlashAttnBwdSm80INS1_25CollectiveMainloopBwdSm80ILi2ELi2EN4cute5tupleIJNS5_1CILi128EEES8_NS7_ILi64EEEEEENS_10bfloat16_tEfNS_4arch4Sm80ELb1ELb0ELb1ELb0ELb0ELb0ELb0ELb0ELi2ELi4ELi4ELi4ELb0EEENS1_21CollectiveEpilogueBwdISA_SB_SD_Li256ELb0ELb0ELi2EEENS1_25SingleTileBwdLPTSchedulerILb0ELi128ELb0EEEEEEEEEvNT_6ParamsE) ;  /* 0xffff1bc048007950 */ /* 0x000fea0003c3ffff */
        .type           $_ZN7cutlass13device_kernelIN5flash19enable_sm80_to_sm89INS1_16FlashAttnBwdSm80INS1_25CollectiveMainloopBwdSm80ILi2ELi2EN4cute5tupleIJNS5_1CILi128EEES8_NS7_ILi64EEEEEENS_10bfloat16_tEfNS_4arch4Sm80ELb1ELb0ELb1ELb0ELb0ELb0ELb0ELb0ELi2ELi4ELi4ELi4ELb0EEENS1_21CollectiveEpilogueBwdISA_SB_SD_Li256ELb0ELb0ELi2EEENS1_25SingleTileBwdLPTSchedulerILb0ELi128ELb0EEEEEEEEEvNT_6ParamsE$_ZZN4cute6detail16composition_implINS_5tupleIJNS_1CILi16EEENS3_ILi2EEES5_S5_NS3_ILi4EEES5_EEENS2_IJNS3_ILi1EEEiiiNS3_ILi144EEENS3_ILi512EEEEEES6_S4_EEDaRKT_RKT0_RKT1_RKT2_ENKUlRKT_T0_E_clINS2_IJNS2_IJS5_S5_EEENS2_IJiiEEES8_S8_EEENS_17integral_constantIiLi3EEEEEDaSQ_SR_,@function
        .size           $_ZN7cutlass13device_kernelIN5flash19enable_sm80_to_sm89INS1_16FlashAttnBwdSm80INS1_25CollectiveMainloopBwdSm80ILi2ELi2EN4cute5tupleIJNS5_1CILi128EEES8_NS7_ILi64EEEEEENS_10bfloat16_tEfNS_4arch4Sm80ELb1ELb0ELb1ELb0ELb0ELb0ELb0ELb0ELi2ELi4ELi4ELi4ELb0EEENS1_21CollectiveEpilogueBwdISA_SB_SD_Li256ELb0ELb0ELi2EEENS1_25SingleTileBwdLPTSchedulerILb0ELi128ELb0EEEEEEEEEvNT_6ParamsE$_ZZN4cute6detail16composition_implINS_5tupleIJNS_1CILi16EEENS3_ILi2EEES5_S5_NS3_ILi4EEES5_EEENS2_IJNS3_ILi1EEEiiiNS3_ILi144EEENS3_ILi512EEEEEES6_S4_EEDaRKT_RKT0_RKT1_RKT2_ENKUlRKT_T0_E_clINS2_IJNS2_IJS5_S5_EEENS2_IJiiEEES8_S8_EEENS_17integral_constantIiLi3EEEEEDaSQ_SR_,($_ZN7cutlass13device_kernelIN5flash19enable_sm80_to_sm89INS1_16FlashAttnBwdSm80INS1_25CollectiveMainloopBwdSm80ILi2ELi2EN4cute5tupleIJNS5_1CILi128EEES8_NS7_ILi64EEEEEENS_10bfloat16_tEfNS_4arch4Sm80ELb1ELb0ELb1ELb0ELb0ELb0ELb0ELb0ELi2ELi4ELi4ELi4ELb0EEENS1_21CollectiveEpilogueBwdISA_SB_SD_Li256ELb0ELb0ELi2EEENS1_25SingleTileBwdLPTSchedulerILb0ELi128ELb0EEEEEEEEEvNT_6ParamsE$_ZZN4cute6detail16composition_implINS_5tupleIJNS_1CILi16EEENS3_ILi2EEES5_S5_NS3_ILi4EEES5_EEENS2_IJNS3_ILi1EEEiiiNS3_ILi144EEENS3_ILi512EEEEEES6_S4_EEDaRKT_RKT0_RKT1_RKT2_ENKUlRKT_T0_E_clINS2_IJNS2_IJS5_S5_EEENS2_IJiiEEES8_S8_EEENS_17integral_constantIiLi4EEEEEDaSQ_SR_ - $_ZN7cutlass13device_kernelIN5flash19enable_sm80_to_sm89INS1_16FlashAttnBwdSm80INS1_25CollectiveMainloopBwdSm80ILi2ELi2EN4cute5tupleIJNS5_1CILi128EEES8_NS7_ILi64EEEEEENS_10bfloat16_tEfNS_4arch4Sm80ELb1ELb0ELb1ELb0ELb0ELb0ELb0ELb0ELi2ELi4ELi4ELi4ELb0EEENS1_21CollectiveEpilogueBwdISA_SB_SD_Li256ELb0ELb0ELi2EEENS1_25SingleTileBwdLPTSchedulerILb0ELi128ELb0EEEEEEEEEvNT_6ParamsE$_ZZN4cute6detail16composition_implINS_5tupleIJNS_1CILi16EEENS3_ILi2EEES5_S5_NS3_ILi4EEES5_EEENS2_IJNS3_ILi1EEEiiiNS3_ILi144EEENS3_ILi512EEEEEES6_S4_EEDaRKT_RKT0_RKT1_RKT2_ENKUlRKT_T0_E_clINS2_IJNS2_IJS5_S5_EEENS2_IJiiEEES8_S8_EEENS_17integral_constantIiLi3EEEEEDaSQ_SR_)
$_ZN7cutlass13device_kernelIN5flash19enable_sm80_to_sm89INS1_16FlashAttnBwdSm80INS1_25CollectiveMainloopBwdSm80ILi2ELi2EN4cute5tupleIJNS5_1CILi128EEES8_NS7_ILi64EEEEEENS_10bfloat16_tEfNS_4arch4Sm80ELb1ELb0ELb1ELb0ELb0ELb0ELb0ELb0ELi2ELi4ELi4ELi4ELb0EEENS1_21CollectiveEpilogueBwdISA_SB_SD_Li256ELb0ELb0ELi2EEENS1_25SingleTileBwdLPTSchedulerILb0ELi128ELb0EEEEEEEEEvNT_6ParamsE$_ZZN4cute6detail16composition_implINS_5tupleIJNS_1CILi16EEENS3_ILi2EEES5_S5_NS3_ILi4EEES5_EEENS2_IJNS3_ILi1EEEiiiNS3_ILi144EEENS3_ILi512EEEEEES6_S4_EEDaRKT_RKT0_RKT1_RKT2_ENKUlRKT_T0_E_clINS2_IJNS2_IJS5_S5_EEENS2_IJiiEEES8_S8_EEENS_17integral_constantIiLi3EEEEEDaSQ_SR_:
[----:B------:R-:W-:-:S05]  /*e440*/  IADD3 R5, R5, -c[0x0][0x20], RZ ;  /* 0x8000080005057a10 */ /* 0x000fca0007ffe0ff */
[----:B------:R1:W5:Y:S04]  /*e450*/  LDL R2, [R5] ;  /* 0x0000000005027983 */ /* 0x0003680000100800 */
[----:B------:R1:W5:Y:S01]  /*e460*/  LDL R3, [R5+0x4] ;  /* 0x0000040005037983 */ /* 0x0003620000100800 */
[----:B------:R-:W-:Y:S02]  /*e470*/  IADD3 R4, R1, 0x16c8, RZ ;  /* 0x000016c801047810 */ /* 0x000fe40007ffe0ff */
[----:B------:R-:W-:Y:S02]  /*e480*/  MOV R6, 0xe4b0 ;  /* 0x0000e4b000067802 */ /* 0x000fe40000000f00 */
[----:B------:R-:W-:Y:S02]  /*e490*/  IADD3 R4, R4, c[0x0][0x20], RZ ;  /* 0x0000080004047a10 */ /* 0x000fe40007ffe0ff */
[----:B-1---5:R-:W-:Y:S05]  /*e4a0*/  CALL.REL.NOINC `($_ZN7cutlass13device_kernelIN5flash19enable_sm80_to_sm89INS1_16FlashAttnBwdSm80INS1_25CollectiveMainloopBwdSm80ILi2ELi2EN4cute5tupleIJNS5_1CILi128EEES8_NS7_ILi64EEEEEENS_10bfloat16_tEfNS_4arch4Sm80ELb1ELb0ELb1ELb0ELb0ELb0ELb0ELb0ELi2ELi4ELi4ELi4ELb0EEENS1_21CollectiveEpilogueBwdISA_SB_SD_Li256ELb0ELb0ELi2EEENS1_25SingleTileBwdLPTSchedulerILb0ELi128ELb0EEEEEEEEEvNT_6ParamsE$_ZN4cute3eso3ESOILb1ELb0EJNS_5tupleIJNS_1CILi2EEES4_EEENS2_IJiiEEENS3_ILi1EEES7_EEC2ERKS5_RKS6_RKS7_SE_) ;  /* 0xffffb6d000007944 */ /* 0x022fea0003c3ffff */
[----:B-1----:R1:W5:Y:S01]  /*e4b0*/  LDL.64 R2, [R1+0x16c8] ;  /* 0x0016c80001027983 */ /* 0x0023620000100a00 */
[----:B------:R-:W-:-:S04]  /*e4c0*/  MOV R9, 0x0 ;  /* 0x0000000000097802 */ /* 0x000fc80000000f00 */
[----:B------:R-:W-:Y:S05]  /*e4d0*/  RET.REL.NODEC R8 `(_ZN7cutlass13device_kernelIN5flash19enable_sm80_to_sm89INS1_16FlashAttnBwdSm80INS1_25CollectiveMainloopBwdSm80ILi2ELi2EN4cute5tupleIJNS5_1CILi128EEES8_NS7_ILi64EEEEEENS_10bfloat16_tEfNS_4arch4Sm80ELb1ELb0ELb1ELb0ELb0ELb0ELb0ELb0ELi2ELi4ELi4ELi4ELb0EEENS1_21CollectiveEpilogueBwdISA_SB_SD_Li256ELb0ELb0ELi2EEENS1_25SingleTileBwdLPTSchedulerILb0ELi128ELb0EEEEEEEEEvNT_6ParamsE) ;  /* 0xffff1b2008007950 */ /* 0x000fea0003c3ffff */
        .type           $_ZN7cutlass13device_kernelIN5flash19enable_sm80_to_sm89INS1_16FlashAttnBwdSm80INS1_25CollectiveMainloopBwdSm80ILi2ELi2EN4cute5tupleIJNS5_1CILi128EEES8_NS7_ILi64EEEEEENS_10bfloat16_tEfNS_4arch4Sm80ELb1ELb0ELb1ELb0ELb0ELb0ELb0ELb0ELi2ELi4ELi4ELi4ELb0EEENS1_21CollectiveEpilogueBwdISA_SB_SD_Li256ELb0ELb0ELi2EEENS1_25SingleTileBwdLPTSchedulerILb0ELi128ELb0EEEEEEEEEvNT_6ParamsE$_ZZN4cute6detail16composition_implINS_5tupleIJNS_1CILi16EEENS3_ILi2EEES5_S5_NS3_ILi4EEES5_EEENS2_IJNS3_ILi1EEEiiiNS3_ILi144EEENS3_ILi512EEEEEES6_S4_EEDaRKT_RKT0_RKT1_RKT2_ENKUlRKT_T0_E_clINS2_IJNS2_IJS5_S5_EEENS2_IJiiEEES8_S8_EEENS_17integral_constantIiLi4EEEEEDaSQ_SR_,@function
        .size           $_ZN7cutlass13device_kernelIN5flash19enable_sm80_to_sm89INS1_16FlashAttnBwdSm80INS1_25CollectiveMainloopBwdSm80ILi2ELi2EN4cute5tupleIJNS5_1CILi128EEES8_NS7_ILi64EEEEEENS_10bfloat16_tEfNS_4arch4Sm80ELb1ELb0ELb1ELb0ELb0ELb0ELb0ELb0ELi2ELi4ELi4ELi4ELb0EEENS1_21CollectiveEpilogueBwdISA_SB_SD_Li256ELb0ELb0ELi2EEENS1_25SingleTileBwdLPTSchedulerILb0ELi128ELb0EEEEEEEEEvNT_6ParamsE$_ZZN4cute6detail16composition_implINS_5tupleIJNS_1CILi16EEENS3_ILi2EEES5_S5_NS3_ILi4EEES5_EEENS2_IJNS3_ILi1EEEiiiNS3_ILi144EEENS3_ILi512EEEEEES6_S4_EEDaRKT_RKT0_RKT1_RKT2_ENKUlRKT_T0_E_clINS2_IJNS2_IJS5_S5_EEENS2_IJiiEEES8_S8_EEENS_17integral_constantIiLi4EEEEEDaSQ_SR_,($_ZN7cutlass13device_kernelIN5flash19enable_sm80_to_sm89INS1_16FlashAttnBwdSm80INS1_25CollectiveMainloopBwdSm80ILi2ELi2EN4cute5tupleIJNS5_1CILi128EEES8_NS7_ILi64EEEEEENS_10bfloat16_tEfNS_4arch4Sm80ELb1ELb0ELb1ELb0ELb0ELb0ELb0ELb0ELi2ELi4ELi4ELi4ELb0EEENS1_21CollectiveEpilogueBwdISA_SB_SD_Li256ELb0ELb0ELi2EEENS1_25SingleTileBwdLPTSchedulerILb0ELi128ELb0EEEEEEEEEvNT_6ParamsE$_ZZN4cute6detail16composition_implINS_5tupleIJNS_1CILi8EEENS3_ILi2EEES5_S5_S4_S5_EEENS2_IJNS3_ILi1EEEiiiNS3_ILi72EEENS3_ILi512EEEEEENS2_IJNS2_IJS5_S5_EEES4_NS3_ILi4EEEEEENS2_IJNS2_IJS7_S4_EEENS3_ILi1024EEENS3_ILi16EEEEEEEEDaRKT_RKT0_RKT1_RKT2_ENKUlRKT_RKT0_E_clISB_SE_EEDaSW_SZ_ - $_ZN7cutlass13device_kernelIN5flash19enable_sm80_to_sm89INS1_16FlashAttnBwdSm80INS1_25CollectiveMainloopBwdSm80ILi2ELi2EN4cute5tupleIJNS5_1CILi128EEES8_NS7_ILi64EEEEEENS_10bfloat16_tEfNS_4arch4Sm80ELb1ELb0ELb1ELb0ELb0ELb0ELb0ELb0ELi2ELi4ELi4ELi4ELb0EEENS1_21CollectiveEpilogueBwdISA_SB_SD_Li256ELb0ELb0ELi2EEENS1_25SingleTileBwdLPTSchedulerILb0ELi128ELb0EEEEEEEEEvNT_6ParamsE$_ZZN4cute6detail16composition_implINS_5tupleIJNS_1CILi16EEENS3_ILi2EEES5_S5_NS3_ILi4EEES5_EEENS2_IJNS3_ILi1EEEiiiNS3_ILi144EEENS3_ILi512EEEEEES6_S4_EEDaRKT_RKT0_RKT1_RKT2_ENKUlRKT_T0_E_clINS2_IJNS2_IJS5_S5_EEENS2_IJiiEEES8_S8_EEENS_17integral_constantIiLi4EEEEEDaSQ_SR_)
$_ZN7cutlass13device_kernelIN5flash19enable_sm80_to_sm89INS1_16FlashAttnBwdSm80INS1_25CollectiveMainloopBwdSm80ILi2ELi2EN4cute5tupleIJNS5_1CILi128EEES8_NS7_ILi64EEEEEENS_10bfloat16_tEfNS_4arch4Sm80ELb1ELb0ELb1ELb0ELb0ELb0ELb0ELb0ELi2ELi4ELi4ELi4ELb0EEENS1_21CollectiveEpilogueBwdISA_SB_SD_Li256ELb0ELb0ELi2EEENS1_25SingleTileBwdLPTSchedulerILb0ELi128ELb0EEEEEEEEEvNT_6ParamsE$_ZZN4cute6detail16composition_implINS_5tupleIJNS_1CILi16EEENS3_ILi2EEES5_S5_NS3_ILi4EEES5_EEENS2_IJNS3_ILi1EEEiiiNS3_ILi144EEENS3_ILi512EEEEEES6_S4_EEDaRKT_RKT0_RKT1_RKT2_ENKUlRKT_T0_E_clINS2_IJNS2_IJS5_S5_EEENS2_IJiiEEES8_S8_EEENS_17integral_constantIiLi4EEEEEDaSQ_SR_:
        /* <DEDUP_REMOVED lines=10> */
        .type           $_ZN7cutlass13device_kernelIN5flash19enable_sm80_to_sm89INS1_16FlashAttnBwdSm80INS1_25CollectiveMainloopBwdSm80ILi2ELi2EN4cute5tupleIJNS5_1CILi128EEES8_NS7_ILi64EEEEEENS_10bfloat16_tEfNS_4arch4Sm80ELb1ELb0ELb1ELb0ELb0ELb0ELb0ELb0ELi2ELi4ELi4ELi4ELb0EEENS1_21CollectiveEpilogueBwdISA_SB_SD_Li256ELb0ELb0ELi2EEENS1_25SingleTileBwdLPTSchedulerILb0ELi128ELb0EEEEEEEEEvNT_6ParamsE$_ZZN4cute6detail16composition_implINS_5tupleIJNS_1CILi8EEENS3_ILi2EEES5_S5_S4_S5_EEENS2_IJNS3_ILi1EEEiiiNS3_ILi72EEENS3_ILi512EEEEEENS2_IJNS2_IJS5_S5_EEES4_NS3_ILi4EEEEEENS2_IJNS2_IJS7_S4_EEENS3_ILi1024EEENS3_ILi16EEEEEEEEDaRKT_RKT0_RKT1_RKT2_ENKUlRKT_RKT0_E_clISB_SE_EEDaSW_SZ_,@function
        .size           $_ZN7cutlass13device_kernelIN5flash19enable_sm80_to_sm89INS1_16FlashAttnBwdSm80INS1_25CollectiveMainloopBwdSm80ILi2ELi2EN4cute5tupleIJNS5_1CILi128EEES8_NS7_ILi64EEEEEENS_10bfloat16_tEfNS_4arch4Sm80ELb1ELb0ELb1ELb0ELb0ELb0ELb0ELb0ELi2ELi4ELi4ELi4ELb0EEENS1_21CollectiveEpilogueBwdISA_SB_SD_Li256ELb0ELb0ELi2EEENS1_25SingleTileBwdLPTSchedulerILb0ELi128ELb0EEEEEEEEEvNT_6ParamsE$_ZZN4cute6detail16composition_implINS_5tupleIJNS_1CILi8EEENS3_ILi2EEES5_S5_S4_S5_EEENS2_IJNS3_ILi1EEEiiiNS3_ILi72EEENS3_ILi512EEEEEENS2_IJNS2_IJS5_S5_EEES4_NS3_ILi4EEEEEENS2_IJNS2_IJS7_S4_EEENS3_ILi1024EEENS3_ILi16EEEEEEEEDaRKT_RKT0_RKT1_RKT2_ENKUlRKT_RKT0_E_clISB_SE_EEDaSW_SZ_,($_ZN7cutlass13device_kernelIN5flash19enable_sm80_to_sm89INS1_16FlashAttnBwdSm80INS1_25CollectiveMainloopBwdSm80ILi2ELi2EN4cute5tupleIJNS5_1CILi128EEES8_NS7_ILi64EEEEEENS_10bfloat16_tEfNS_4arch4Sm80ELb1ELb0ELb1ELb0ELb0ELb0ELb0ELb0ELi2ELi4ELi4ELi4ELb0EEENS1_21CollectiveEpilogueBwdISA_SB_SD_Li256ELb0ELb0ELi2EEENS1_25SingleTileBwdLPTSchedulerILb0ELi128ELb0EEEEEEEEEvNT_6ParamsE$_ZZN4cute6detail16composition_implINS_5tupleIJNS_1CILi8EEENS3_ILi2EEES5_S5_S4_S5_EEENS2_IJNS3_ILi1EEEiiiNS3_ILi72EEENS3_ILi512EEEEEENS2_IJNS2_IJS5_S5_EEES4_NS3_ILi4EEEEEENS2_IJNS2_IJS7_S4_EEENS3_ILi1024EEENS3_ILi16EEEEEEEEDaRKT_RKT0_RKT1_RKT2_ENKUlRKT_RKT0_E_clISC_SG_EEDaSW_SZ_ - $_ZN7cutlass13device_kernelIN5flash19enable_sm80_to_sm89INS1_16FlashAttnBwdSm80INS1_25CollectiveMainloopBwdSm80ILi2ELi2EN4cute5tupleIJNS5_1CILi128EEES8_NS7_ILi64EEEEEENS_10bfloat16_tEfNS_4arch4Sm80ELb1ELb0ELb1ELb0ELb0ELb0ELb0ELb0ELi2ELi4ELi4ELi4ELb0EEENS1_21CollectiveEpilogueBwdISA_SB_SD_Li256ELb0ELb0ELi2EEENS1_25SingleTileBwdLPTSchedulerILb0ELi128ELb0EEEEEEEEEvNT_6ParamsE$_ZZN4cute6detail16composition_implINS_5tupleIJNS_1CILi8EEENS3_ILi2EEES5_S5_S4_S5_EEENS2_IJNS3_ILi1EEEiiiNS3_ILi72EEENS3_ILi512EEEEEENS2_IJNS2_IJS5_S5_EEES4_NS3_ILi4EEEEEENS2_IJNS2_IJS7_S4_EEENS3_ILi1024EEENS3_ILi16EEEEEEEEDaRKT_RKT0_RKT1_RKT2_ENKUlRKT_RKT0_E_clISB_SE_EEDaSW_SZ_)
$_ZN7cutlass13device_kernelIN5flash19enable_sm80_to_sm89INS1_16FlashAttnBwdSm80INS1_25CollectiveMainloopBwdSm80ILi2ELi2EN4cute5tupleIJNS5_1CILi128EEES8_NS7_ILi64EEEEEENS_10bfloat16_tEfNS_4arch4Sm80ELb1ELb0ELb1ELb0ELb0ELb0ELb0ELb0ELi2ELi4ELi4ELi4ELb0EEENS1_21CollectiveEpilogueBwdISA_SB_SD_Li256ELb0ELb0ELi2EEENS1_25SingleTileBwdLPTSchedulerILb0ELi128ELb0EEEEEEEEEvNT_6ParamsE$_ZZN4cute6detail16composition_implINS_5tupleIJNS_1CILi8EEENS3_ILi2EEES5_S5_S4_S5_EEENS2_IJNS3_ILi1EEEiiiNS3_ILi72EEENS3_ILi512EEEEEENS2_IJNS2_IJS5_S5_EEES4_NS3_ILi4EEEEEENS2_IJNS2_IJS7_S4_EEENS3_ILi1024EEENS3_ILi16EEEEEEEEDaRKT_RKT0_RKT1_RKT2_ENKUlRKT_RKT0_E_clISB_SE_EEDaSW_SZ_:
[----:B------:R-:W-:Y:S02]  /*e580*/  IADD3 R37, R1, 0x1380, RZ ;  /* 0x0000138001257810 */ /* 0x000fe40007ffe0ff */
[----:B------:R-:W-:Y:S02]  /*e590*/  MOV R68, 0xe5d0 ;  /* 0x0000e5d000447802 */ /* 0x000fe40000000f00 */
[----:B------:R-:W-:-:S04]  /*e5a0*/  IADD3 R37, R37, c[0x0][0x20], RZ ;  /* 0x0000080025257a10 */ /* 0x000fc80007ffe0ff */
[----:B------:R-:W-:Y:S02]  /*e5b0*/  IADD3 R62, R37, 0x4, RZ ;  /* 0x00000004253e7810 */ /* 0x000fe40007ffe0ff */
[----:B------:R-:W-:Y:S05]  /*e5c0*/  CALL.REL.NOINC `($_ZN7cutlass13device_kernelIN5flash19enable_sm80_to_sm89INS1_16FlashAttnBwdSm80INS1_25CollectiveMainloopBwdSm80ILi2ELi2EN4cute5tupleIJNS5_1CILi128EEES8_NS7_ILi64EEEEEENS_10bfloat16_tEfNS_4arch4Sm80ELb1ELb0ELb1ELb0ELb0ELb0ELb0ELb0ELi2ELi4ELi4ELi4ELb0EEENS1_21CollectiveEpilogueBwdISA_SB_SD_Li256ELb0ELb0ELi2EEENS1_25SingleTileBwdLPTSchedulerILb0ELi128ELb0EEEEEEEEEvNT_6ParamsE$_ZZN4cute6detail16composition_implINS_5tupleIJNS_1CILi8EEENS3_ILi2EEES5_S5_S4_S5_EEENS2_IJNS3_ILi1EEEiiiNS3_ILi72EEENS3_ILi512EEEEEENS2_IJS5_S5_EEENS2_IJS7_S4_EEEEEDaRKT_RKT0_RKT1_RKT2_ENKUlRKT_RKT0_E_clIS5_S4_EEDaSR_SU_) ;  /* 0x000009d000007944 */ /* 0x000fea0003c00000 */
[----:B------:R-:W-:Y:S02]  /*e5d0*/  MOV R4, 0xe5f0 ;  /* 0x0000e5f000047802 */ /* 0x000fe40000000f00 */
[----:B-1---5:R-:W-:Y:S05]  /*e5e0*/  CALL.REL.NOINC `($_ZN7cutlass13device_kernelIN5flash19enable_sm80_to_sm89INS1_16FlashAttnBwdSm80INS1_25CollectiveMainloopBwdSm80ILi2ELi2EN4cute5tupleIJNS5_1CILi128EEES8_NS7_ILi64EEEEEENS_10bfloat16_tEfNS_4arch4Sm80ELb1ELb0ELb1ELb0ELb0ELb0ELb0ELb0ELi2ELi4ELi4ELi4ELb0EEENS1_21CollectiveEpilogueBwdISA_SB_SD_Li256ELb0ELb0ELi2EEENS1_25SingleTileBwdLPTSchedulerILb0ELi128ELb0EEEEEEEEEvNT_6ParamsE$_ZN4cute3eso3ESOILb1ELb0EJNS_1CILi1EEEiEEC2ERKS3_RKi) ;  /* 0xffffa69000007944 */ /* 0x022fea0003c3ffff */
[----:B-1----:R1:W5:Y:S01]  /*e5f0*/  LDL R2, [R1+0x1384] ;  /* 0x0013840001027983 */ /* 0x0023620000100800 */
[----:B------:R-:W-:-:S03]  /*e600*/  MOV R6, 0xe620 ;  /* 0x0000e62000067802 */ /* 0x000fc60000000f00 */
[----:B-1---5:R-:W-:Y:S05]  /*e610*/  CALL.REL.NOINC `($_ZN7cutlass13device_kernelIN5flash19enable_sm80_to_sm89INS1_16FlashAttnBwdSm80INS1_25CollectiveMainloopBwdSm80ILi2ELi2EN4cute5tupleIJNS5_1CILi128EEES8_NS7_ILi64EEEEEENS_10bfloat16_tEfNS_4arch4Sm80ELb1ELb0ELb1ELb0ELb0ELb0ELb0ELb0ELi2ELi4ELi4ELi4ELb0EEENS1_21CollectiveEpilogueBwdISA_SB_SD_Li256ELb0ELb0ELi2EEENS1_25SingleTileBwdLPTSchedulerILb0ELi128ELb0EEEEEEEEEvNT_6ParamsE$_ZN4cute5tupleIJNS0_IJNS_1CILi2EEES2_EEENS0_IJNS1_ILi1EEEiEEEEEC2ERKS3_RKS5_) ;  /* 0xffffd53000007944 */ /* 0x022fea0003c3ffff */
[----:B------:R1:W5:Y:S01]  /*e620*/  LDL R37, [R1+0x1380] ;  /* 0x0013800001257983 */ /* 0x0003620000100800 */
[----:B------:R-:W-:Y:S02]  /*e630*/  MOV R2, R10 ;  /* 0x0000000a00027202 */ /* 0x000fe40000000f00 */
[----:B------:R-:W-:-:S04]  /*e640*/  MOV R3, 0x0 ;  /* 0x0000000000037802 */ /* 0x000fc80000000f00 */
[----:B------:R-:W-:Y:S05]  /*e650*/  RET.REL.NODEC R2 `(_ZN7cutlass13device_kernelIN5flash19enable_sm80_to_sm89INS1_16FlashAttnBwdSm80INS1_25CollectiveMainloopBwdSm80ILi2ELi2EN4cute5tupleIJNS5_1CILi128EEES8_NS7_ILi64EEEEEENS_10bfloat16_tEfNS_4arch4Sm80ELb1ELb0ELb1ELb0ELb0ELb0ELb0ELb0ELi2ELi4ELi4ELi4ELb0EEENS1_21CollectiveEpilogueBwdISA_SB_SD_Li256ELb0ELb0ELi2EEENS1_25SingleTileBwdLPTSchedulerILb0ELi128ELb0EEEEEEEEEvNT_6ParamsE) ;  /* 0xffff19a002007950 */ /* 0x000fea0003c3ffff */
        .type           $_ZN7cutlass13device_kernelIN5flash19enable_sm80_to_sm89INS1_16FlashAttnBwdSm80INS1_25CollectiveMainloopBwdSm80ILi2ELi2EN4cute5tupleIJNS5_1CILi128EEES8_NS7_ILi64EEEEEENS_10bfloat16_tEfNS_4arch4Sm80ELb1ELb0ELb1ELb0ELb0ELb0ELb0ELb0ELi2ELi4ELi4ELi4ELb0EEENS1_21CollectiveEpilogueBwdISA_SB_SD_Li256ELb0ELb0ELi2EEENS1_25SingleTileBwdLPTSchedulerILb0ELi128ELb0EEEEEEEEEvNT_6ParamsE$_ZZN4cute6detail16composition_implINS_5tupleIJNS_1CILi8EEENS3_ILi2EEES5_S5_S4_S5_EEENS2_IJNS3_ILi1EEEiiiNS3_ILi72EEENS3_ILi512EEEEEENS2_IJNS2_IJS5_S5_EEES4_NS3_ILi4EEEEEENS2_IJNS2_IJS7_S4_EEENS3_ILi1024EEENS3_ILi16EEEEEEEEDaRKT_RKT0_RKT1_RKT2_ENKUlRKT_RKT0_E_clISC_SG_EEDaSW_SZ_,@function
        .size           $_ZN7cutlass13device_kernelIN5flash19enable_sm80_to_sm89INS1_16FlashAttnBwdSm80INS1_25CollectiveMainloopBwdSm80ILi2ELi2EN4cute5tupleIJNS5_1CILi128EEES8_NS7_ILi64EEEEEENS_10bfloat16_tEfNS_4arch4Sm80ELb1ELb0ELb1ELb0ELb0ELb0ELb0ELb0ELi2ELi4ELi4ELi4ELb0EEENS1_21CollectiveEpilogueBwdISA_SB_SD_Li256ELb0ELb0ELi2EEENS1_25SingleTileBwdLPTSchedulerILb0ELi128ELb0EEEEEEEEEvNT_6ParamsE$_ZZN4cute6detail16composition_implINS_5tupleIJNS_1CILi8EEENS3_ILi2EEES5_S5_S4_S5_EEENS2_IJNS3_ILi1EEEiiiNS3_ILi72EEENS3_ILi512EEEEEENS2_IJNS2_IJS5_S5_EEES4_NS3_ILi4EEEEEENS2_IJNS2_IJS7_S4_EEENS3_ILi1024EEENS3_ILi16EEEEEEEEDaRKT_RKT0_RKT1_RKT2_ENKUlRKT_RKT0_E_clISC_SG_EEDaSW_SZ_,($_ZN7cutlass13device_kernelIN5flash19enable_sm80_to_sm89INS1_16FlashAttnBwdSm80INS1_25CollectiveMainloopBwdSm80ILi2ELi2EN4cute5tupleIJNS5_1CILi128EEES8_NS7_ILi64EEEEEENS_10bfloat16_tEfNS_4arch4Sm80ELb1ELb0ELb1ELb0ELb0ELb0ELb0ELb0ELi2ELi4ELi4ELi4ELb0EEENS1_21CollectiveEpilogueBwdISA_SB_SD_Li256ELb0ELb0ELi2EEENS1_25SingleTileBwdLPTSchedulerILb0ELi128ELb0EEEEEEEEEvNT_6ParamsE$_ZZN4cute6detail16composition_implINS_5tupleIJNS_1CILi8EEENS3_ILi2EEES5_S5_S4_S5_EEENS2_IJNS3_ILi1EEEiiiNS3_ILi72EEENS3_ILi512EEEEEENS2_IJNS2_IJS5_S5_S5_EEES5_NS2_IJNS3_ILi4EEES5_EEEEEENS2_IJNS2_IJS7_S9_S4_EEENS3_ILi4096EEENS2_IJNS3_ILi16EEENS3_ILi8192EEEEEEEEEEEDaRKT_RKT0_RKT1_RKT2_ENKUlRKT_RKT0_E_clISB_SF_EEDaSZ_S12_ - $_ZN7cutlass13device_kernelIN5flash19enable_sm80_to_sm89INS1_16FlashAttnBwdSm80INS1_25CollectiveMainloopBwdSm80ILi2ELi2EN4cute5tupleIJNS5_1CILi128EEES8_NS7_ILi64EEEEEENS_10bfloat16_tEfNS_4arch4Sm80ELb1ELb0ELb1ELb0ELb0ELb0ELb0ELb0ELi2ELi4ELi4ELi4ELb0EEENS1_21CollectiveEpilogueBwdISA_SB_SD_Li256ELb0ELb0ELi2EEENS1_25SingleTileBwdLPTSchedulerILb0ELi128ELb0EEEEEEEEEvNT_6ParamsE$_ZZN4cute6detail16composition_implINS_5tupleIJNS_1CILi8EEENS3_ILi2EEES5_S5_S4_S5_EEENS2_IJNS3_ILi1EEEiiiNS3_ILi72EEENS3_ILi512EEEEEENS2_IJNS2_IJS5_S5_EEES4_NS3_ILi4EEEEEENS2_IJNS2_IJS7_S4_EEENS3_ILi1024EEENS3_ILi16EEEEEEEEDaRKT_RKT0_RKT1_RKT2_ENKUlRKT_RKT0_E_clISC_SG_EEDaSW_SZ_)
$_ZN7cutlass13device_kernelIN5flash19enable_sm80_to_sm89INS1_16FlashAttnBwdSm80INS1_25CollectiveMainloopBwdSm80ILi2ELi2EN4cute5tupleIJNS5_1CILi128EEES8_NS7_ILi64EEEEEENS_10bfloat16_tEfNS_4arch4Sm80ELb1ELb0ELb1ELb0ELb0ELb0ELb0ELb0ELi2ELi4ELi4ELi4ELb0EEENS1_21CollectiveEpilogueBwdISA_SB_SD_Li256ELb0ELb0ELi2EEENS1_25SingleTileBwdLPTSchedulerILb0ELi128ELb0EEEEEEEEEvNT_6ParamsE$_ZZN4cute6detail16composition_implINS_5tupleIJNS_1CILi8EEENS3_ILi2EEES5_S5_S4_S5_EEENS2_IJNS3_ILi1EEEiiiNS3_ILi72EEENS3_ILi512EEEEEENS2_IJNS2_IJS5_S5_EEES4_NS3_ILi4EEEEEENS2_IJNS2_IJS7_S4_EEENS3_ILi1024EEENS3_ILi16EEEEEEEEDaRKT_RKT0_RKT1_RKT2_ENKUlRKT_RKT0_E_clISC_SG_EEDaSW_SZ_:
        /* <DEDUP_REMOVED lines=14> */
[----:B-1---5:R-:W-:Y:S05]  /*e740*/  CALL.REL.NOINC `($_ZN7cutlass13device_kernelIN5flash19enable_sm80_to_sm89INS1_16FlashAttnBwdSm80INS1_25CollectiveMainloopBwdSm80ILi2ELi2EN4cute5tupleIJNS5_1CILi128EEES8_NS7_ILi64EEEEEENS_10bfloat16_tEfNS_4arch4Sm80ELb1ELb0ELb1ELb0ELb0ELb0ELb0ELb0ELi2ELi4ELi4ELi4ELb0EEENS1_21CollectiveEpilogueBwdISA_SB_SD_Li256ELb0ELb0ELi2EEENS1_25SingleTileBwdLPTSchedulerILb0ELi128ELb0EEEEEEEEEvNT_6ParamsE$_ZZN4cute6detail16composition_implINS_5tupleIJNS_1CILi8EEENS3_ILi2EEES5_S5_S4_S5_EEENS2_IJNS3_ILi1EEEiiiNS3_ILi72EEENS3_ILi512EEEEEENS3_ILi4EEENS3_ILi16EEEEEDaRKT_RKT0_RKT1_RKT2_ENKUlRKT_T0_E_clINS2_IJNS2_IJEEESV_SB_S7_EEENS_17integral_constantIiLi2EEEEEDaSR_SS_) ;  /* 0x00000d4000007944 */ /* 0x022fea0003c00000 */
[----:B-----5:R2:W-:Y:S04]  /*e750*/  STL [R1+0x1398], R2 ;  /* 0x0013980201007387 */ /* 0x0205e80000100800 */
[----:B------:R2:W-:Y:S04]  /*e760*/  STL.64 [R1+0x1390], R62 ;  /* 0x0013903e01007387 */ /* 0x0005e80000100a00 */
[----:B------:R2:W5:Y:S01]  /*e770*/  LDL R6, [R49+0x8] ;  /* 0x0000080031067983 */ /* 0x0005620000100800 */
[----:B------:R-:W-:Y:S02]  /*e780*/  IADD3 R10, R45, 0x18, RZ ;  /* 0x000000182d0a7810 */ /* 0x000fe40007ffe0ff */
[----:B------:R-:W-:-:S02]  /*e790*/  MOV R72, 0xe7b0 ;  /* 0x0000e7b000487802 */ /* 0x000fc40000000f00 */
[----:B-12--5:R-:W-:Y:S05]  /*e7a0*/  CALL.REL.NOINC `($_ZN7cutlass13device_kernelIN5flash19enable_sm80_to_sm89INS1_16FlashAttnBwdSm80INS1_25CollectiveMainloopBwdSm80ILi2ELi2EN4cute5tupleIJNS5_1CILi128EEES8_NS7_ILi64EEEEEENS_10bfloat16_tEfNS_4arch4Sm80ELb1ELb0ELb1ELb0ELb0ELb0ELb0ELb0ELi2ELi4ELi4ELi4ELb0EEENS1_21CollectiveEpilogueBwdISA_SB_SD_Li256ELb0ELb0ELi2EEENS1_25SingleTileBwdLPTSchedulerILb0ELi128ELb0EEEEEEEEEvNT_6ParamsE$_ZZN4cute6detail16composition_implINS_5tupleIJNS_1CILi8EEENS3_ILi2EEES5_S5_S4_S5_EEENS2_IJNS3_ILi1EEEiiiNS3_ILi72EEENS3_ILi512EEEEEENS3_ILi4EEENS3_ILi16EEEEEDaRKT_RKT0_RKT1_RKT2_ENKUlRKT_T0_E_clINS2_IJNS2_IJS5_EEENS2_IJiEEES5_S7_EEENS_17integral_constantIiLi3EEEEEDaSR_SS_) ;  /* 0x00000db000007944 */ /* 0x026fea0003c00000 */
[----:B------:R-:W2:Y:S01]  /*e7b0*/  LDL.64 R62, [R1+0x1390] ;  /* 0x00139000013e7983 */ /* 0x000ea20000100a00 */
[----:B------:R-:W-:-:S02]  /*e7c0*/  IADD3 R5, R45, 0x8, RZ ;  /* 0x000000082d057810 */ /* 0x000fc40007ffe0ff */
[----:B------:R-:W-:Y:S01]  /*e7d0*/  MOV R8, 0xe810 ;  /* 0x0000e81000087802 */ /* 0x000fe20000000f00 */
[----:B-----5:R3:W-:Y:S04]  /*e7e0*/  STL.64 [R1+0x1388], R2 ;  /* 0x0013880201007387 */ /* 0x0207e80000100a00 */
[----:B--2---:R3:W-:Y:S02]  /*e7f0*/  STL.64 [R1+0x1380], R62 ;  /* 0x0013803e01007387 */ /* 0x0047e40000100a00 */
[----:B-1-3--:R-:W-:Y:S05]  /*e800*/  CALL.REL.NOINC `($_ZN7cutlass13device_kernelIN5flash19enable_sm80_to_sm89INS1_16FlashAttnBwdSm80INS1_25CollectiveMainloopBwdSm80ILi2ELi2EN4cute5tupleIJNS5_1CILi128EEES8_NS7_ILi64EEEEEENS_10bfloat16_tEfNS_4arch4Sm80ELb1ELb0ELb1ELb0ELb0ELb0ELb0ELb0ELi2ELi4ELi4ELi4ELb0EEENS1_21CollectiveEpilogueBwdISA_SB_SD_Li256ELb0ELb0ELi2EEENS1_25SingleTileBwdLPTSchedulerILb0ELi128ELb0EEEEEEEEEvNT_6ParamsE$_ZZN4cute6detail16composition_implINS_5tupleIJNS_1CILi8EEENS3_ILi2EEES5_S5_S4_S5_EEENS2_IJNS3_ILi1EEEiiiNS3_ILi72EEENS3_ILi512EEEEEENS3_ILi4EEENS3_ILi16EEEEEDaRKT_RKT0_RKT1_RKT2_ENKUlRKT_T0_E_clINS2_IJNS2_IJS5_S5_EEENS2_IJiiEEES7_S7_EEENS_17integral_constantIiLi4EEEEEDaSR_SS_) ;  /* 0x00000e5000007944 */ /* 0x00afea0003c00000 */
[----:B-----5:R-:W-:Y:S01]  /*e810*/  IMAD.MOV.U32 R8, RZ, RZ, R3 ;  /* 0x000000ffff087224 */ /* 0x020fe200078e0003 */
[----:B------:R-:W-:Y:S02]  /*e820*/  MOV R3, R7 ;  /* 0x0000000700037202 */ /* 0x000fe40000000f00 */
[----:B------:R-:W-:Y:S02]  /*e830*/  MOV R6, 0xe850 ;  /* 0x0000e85000067802 */ /* 0x000fe40000000f00 */
[----:B-1----:R-:W-:Y:S05]  /*e840*/  CALL.REL.NOINC `($_ZN7cutlass13device_kernelIN5flash19enable_sm80_to_sm89INS1_16FlashAttnBwdSm80INS1_25CollectiveMainloopBwdSm80ILi2ELi2EN4cute5tupleIJNS5_1CILi128EEES8_NS7_ILi64EEEEEENS_10bfloat16_tEfNS_4arch4Sm80ELb1ELb0ELb1ELb0ELb0ELb0ELb0ELb0ELi2ELi4ELi4ELi4ELb0EEENS1_21CollectiveEpilogueBwdISA_SB_SD_Li256ELb0ELb0ELi2EEENS1_25SingleTileBwdLPTSchedulerILb0ELi128ELb0EEEEEEEEEvNT_6ParamsE$_ZN4cute5tupleIJNS0_IJNS_1CILi2EEES2_EEENS0_IJiiEEEEEC2ERKS3_RKS4_) ;  /* 0xffffd3f000007944 */ /* 0x002fea0003c3ffff */
[----:B------:R1:W5:Y:S01]  /*e850*/  LDL.64 R2, [R1+0x13b0] ;  /* 0x0013b00001027983 */ /* 0x0003620000100a00 */
[----:B------:R-:W-:-:S04]  /*e860*/  MOV R45, 0x0 ;  /* 0x00000000002d7802 */ /* 0x000fc80000000f00 */
[----:B------:R-:W-:Y:S05]  /*e870*/  RET.REL.NODEC R44 `(_ZN7cutlass13device_kernelIN5flash19enable_sm80_to_sm89INS1_16FlashAttnBwdSm80INS1_25CollectiveMainloopBwdSm80ILi2ELi2EN4cute5tupleIJNS5_1CILi128EEES8_NS7_ILi64EEEEEENS_10bfloat16_tEfNS_4arch4Sm80ELb1ELb0ELb1ELb0ELb0ELb0ELb0ELb0ELi2ELi4ELi4ELi4ELb0EEENS1_21CollectiveEpilogueBwdISA_SB_SD_Li256ELb0ELb0ELi2EEENS1_25SingleTileBwdLPTSchedulerILb0ELi128ELb0EEEEEEEEEvNT_6ParamsE) ;  /* 0xffff17802c007950 */ /* 0x000fea0003c3ffff */
        .type           $_ZN7cutlass13device_kernelIN5flash19enable_sm80_to_sm89INS1_16FlashAttnBwdSm80INS1_25CollectiveMainloopBwdSm80ILi2ELi2EN4cute5tupleIJNS5_1CILi128EEES8_NS7_ILi64EEEEEENS_10bfloat16_tEfNS_4arch4Sm80ELb1ELb0ELb1ELb0ELb0ELb0ELb0ELb0ELi2ELi4ELi4ELi4ELb0EEENS1_21CollectiveEpilogueBwdISA_SB_SD_Li256ELb0ELb0ELi2EEENS1_25SingleTileBwdLPTSchedulerILb0ELi128ELb0EEEEEEEEEvNT_6ParamsE$_ZZN4cute6detail16composition_implINS_5tupleIJNS_1CILi8EEENS3_ILi2EEES5_S5_S4_S5_EEENS2_IJNS3_ILi1EEEiiiNS3_ILi72EEENS3_ILi512EEEEEENS2_IJNS2_IJS5_S5_S5_EEES5_NS2_IJNS3_ILi4EEES5_EEEEEENS2_IJNS2_IJS7_S9_S4_EEENS3_ILi4096EEENS2_IJNS3_ILi16EEENS3_ILi8192EEEEEEEEEEEDaRKT_RKT0_RKT1_RKT2_ENKUlRKT_RKT0_E_clISB_SF_EEDaSZ_S12_,@function
        .size           $_ZN7cutlass13device_kernelIN5flash19enable_sm80_to_sm89INS1_16FlashAttnBwdSm80INS1_25CollectiveMainloopBwdSm80ILi2ELi2EN4cute5tupleIJNS5_1CILi128EEES8_NS7_ILi64EEEEEENS_10bfloat16_tEfNS_4arch4Sm80ELb1ELb0ELb1ELb0ELb0ELb0ELb0ELb0ELi2ELi4ELi4ELi4ELb0EEENS1_21CollectiveEpilogueBwdISA_SB_SD_Li256ELb0ELb0ELi2EEENS1_25SingleTileBwdLPTSchedulerILb0ELi128ELb0EEEEEEEEEvNT_6ParamsE$_ZZN4cute6detail16composition_implINS_5tupleIJNS_1CILi8EEENS3_ILi2EEES5_S5_S4_S5_EEENS2_IJNS3_ILi1EEEiiiNS3_ILi72EEENS3_ILi512EEEEEENS2_IJNS2_IJS5_S5_S5_EEES5_NS2_IJNS3_ILi4EEES5_EEEEEENS2_IJNS2_IJS7_S9_S4_EEENS3_ILi4096EEENS2_IJNS3_ILi16EEENS3_ILi8192EEEEEEEEEEEDaRKT_RKT0_RKT1_RKT2_ENKUlRKT_RKT0_E_clISB_SF_EEDaSZ_S12_,($_ZN7cutlass13device_kernelIN5flash19enable_sm80_to_sm89INS1_16FlashAttnBwdSm80INS1_25CollectiveMainloopBwdSm80ILi2ELi2EN4cute5tupleIJNS5_1CILi128EEES8_NS7_ILi64EEEEEENS_10bfloat16_tEfNS_4arch4Sm80ELb1ELb0ELb1ELb0ELb0ELb0ELb0ELb0ELi2ELi4ELi4ELi4ELb0EEENS1_21CollectiveEpilogueBwdISA_SB_SD_Li256ELb0ELb0ELi2EEENS1_25SingleTileBwdLPTSchedulerILb0ELi128ELb0EEEEEEEEEvNT_6ParamsE$_ZZN4cute6detail16composition_implINS_5tupleIJNS_1CILi8EEENS3_ILi2EEES5_S5_S4_S5_EEENS2_IJNS3_ILi1EEEiiiNS3_ILi72EEENS3_ILi512EEEEEENS2_IJNS2_IJS5_S5_S5_EEES5_NS2_IJNS3_ILi4EEES5_EEEEEENS2_IJNS2_IJS7_S9_S4_EEENS3_ILi4096EEENS2_IJNS3_ILi16EEENS3_ILi8192EEEEEEEEEEEDaRKT_RKT0_RKT1_RKT2_ENKUlRKT_RKT0_E_clISD_SJ_EEDaSZ_S12_ - $_ZN7cutlass13device_kernelIN5flash19enable_sm80_to_sm89INS1_16FlashAttnBwdSm80INS1_25CollectiveMainloopBwdSm80ILi2ELi2EN4cute5tupleIJNS5_1CILi128EEES8_NS7_ILi64EEEEEENS_10bfloat16_tEfNS_4arch4Sm80ELb1ELb0ELb1ELb0ELb0ELb0ELb0ELb0ELi2ELi4ELi4ELi4ELb0EEENS1_21CollectiveEpilogueBwdISA_SB_SD_Li256ELb0ELb0ELi2EEENS1_25SingleTileBwdLPTSchedulerILb0ELi128ELb0EEEEEEEEEvNT_6ParamsE$_ZZN4cute6detail16composition_implINS_5tupleIJNS_1CILi8EEENS3_ILi2EEES5_S5_S4_S5_EEENS2_IJNS3_ILi1EEEiiiNS3_ILi72EEENS3_ILi512EEEEEENS2_IJNS2_IJS5_S5_S5_EEES5_NS2_IJNS3_ILi4EEES5_EEEEEENS2_IJNS2_IJS7_S9_S4_EEENS3_ILi4096EEENS2_IJNS3_ILi16EEENS3_ILi8192EEEEEEEEEEEDaRKT_RKT0_RKT1_RKT2_ENKUlRKT_RKT0_E_clISB_SF_EEDaSZ_S12_)
$_ZN7cutlass13device_kernelIN5flash19enable_sm80_to_sm89INS1_16FlashAttnBwdSm80INS1_25CollectiveMainloopBwdSm80ILi2ELi2EN4cute5tupleIJNS5_1CILi128EEES8_NS7_ILi64EEEEEENS_10bfloat16_tEfNS_4arch4Sm80ELb1ELb0ELb1ELb0ELb0ELb0ELb0ELb0ELi2ELi4ELi4ELi4ELb0EEENS1_21CollectiveEpilogueBwdISA_SB_SD_Li256ELb0ELb0ELi2EEENS1_25SingleTileBwdLPTSchedulerILb0ELi128ELb0EEEEEEEEEvNT_6ParamsE$_ZZN4cute6detail16composition_implINS_5tupleIJNS_1CILi8EEENS3_ILi2EEES5_S5_S4_S5_EEENS2_IJNS3_ILi1EEEiiiNS3_ILi72EEENS3_ILi512EEEEEENS2_IJNS2_IJS5_S5_S5_EEES5_NS2_IJNS3_ILi4EEES5_EEEEEENS2_IJNS2_IJS7_S9_S4_EEENS3_ILi4096EEENS2_IJNS3_ILi16EEENS3_ILi8192EEEEEEEEEEEDaRKT_RKT0_RKT1_RKT2_ENKUlRKT_RKT0_E_clISB_SF_EEDaSZ_S12_:
[----:B------:R-:W-:Y:S01]  /*e880*/  IADD3 R77, R1, 0x1680, RZ ;  /* 0x00001680014d7810 */ /* 0x000fe20007ffe0ff */
[----:B------:R-:W-:Y:S01]  /*e890*/  IMAD.MOV.U32 R72, RZ, RZ, R70 ;  /* 0x000000ffff487224 */ /* 0x000fe200078e0046 */
[----:B------:R-:W-:Y:S01]  /*e8a0*/  MOV R10, 0xe8f0 ;  /* 0x0000e8f0000a7802 */ /* 0x000fe20000000f00 */
[----:B------:R-:W-:Y:S01]  /*e8b0*/  IMAD.MOV.U32 R5, RZ, RZ, R65 ;  /* 0x000000ffff057224 */ /* 0x000fe200078e0041 */
[----:B------:R-:W-:-:S04]  /*e8c0*/  IADD3 R77, R77, c[0x0][0x20], RZ ;  /* 0x000008004d4d7a10 */ /* 0x000fc80007ffe0ff */
[----:B------:R-:W-:Y:S02]  /*e8d0*/  IADD3 R86, R77, 0x4, RZ ;  /* 0x000000044d567810 */ /* 0x000fe40007ffe0ff */
[----:B------:R-:W-:Y:S05]  /*e8e0*/  CALL.REL.NOINC `($_ZN7cutlass13device_kernelIN5flash19enable_sm80_to_sm89INS1_16FlashAttnBwdSm80INS1_25CollectiveMainloopBwdSm80ILi2ELi2EN4cute5tupleIJNS5_1CILi128EEES8_NS7_ILi64EEEEEENS_10bfloat16_tEfNS_4arch4Sm80ELb1ELb0ELb1ELb0ELb0ELb0ELb0ELb0ELi2ELi4ELi4ELi4ELb0EEENS1_21CollectiveEpilogueBwdISA_SB_SD_Li256ELb0ELb0ELi2EEENS1_25SingleTileBwdLPTSchedulerILb0ELi128ELb0EEEEEEEEEvNT_6ParamsE$_ZZN4cute6detail16composition_implINS_5tupleIJNS_1CILi8EEENS3_ILi2EEES5_S5_S4_S5_EEENS2_IJNS3_ILi1EEEiiiNS3_ILi72EEENS3_ILi512EEEEEENS2_IJS5_S5_S5_EEENS2_IJS7_S9_S4_EEEEEDaRKT_RKT0_RKT1_RKT2_ENKUlRKT_RKT0_E_clIS5_S4_EEDaSR_SU_) ;  /* 0x0000092000007944 */ /* 0x000fea0003c00000 */
[----:B-----5:R-:W-:Y:S02]  /*e8f0*/  MOV R3, R2 ;  /* 0x0000000200037202 */ /* 0x020fe40000000f00 */
[----:B------:R-:W-:Y:S02]  /*e900*/  MOV R2, 0xe920 ;  /* 0x0000e92000027802 */ /* 0x000fe40000000f00 */
[----:B-1----:R-:W-:Y:S05]  /*e910*/  CALL.REL.NOINC `($_ZN7cutlass13device_kernelIN5flash19enable_sm80_to_sm89INS1_16FlashAttnBwdSm80INS1_25CollectiveMainloopBwdSm80ILi2ELi2EN4cute5tupleIJNS5_1CILi128EEES8_NS7_ILi64EEEEEENS_10bfloat16_tEfNS_4arch4Sm80ELb1ELb0ELb1ELb0ELb0ELb0ELb0ELb0ELi2ELi4ELi4ELi4ELb0EEENS1_21CollectiveEpilogueBwdISA_SB_SD_Li256ELb0ELb0ELi2EEENS1_25SingleTileBwdLPTSchedulerILb0ELi128ELb0EEEEEEEEEvNT_6ParamsE$_ZN4cute3eso3ESOILb1ELb0EJNS_1CILi1EEENS2_ILi512EEEiEEC2ERKS3_RKS4_RKi) ;  /* 0xffffa16000007944 */ /* 0x002fea0003c3ffff */
[----:B------:R2:W5:Y:S01]  /*e920*/  LDL R2, [R1+0x1684] ;  /* 0x0016840001027983 */ /* 0x0005620000100800 */
[----:B------:R-:W-:-:S03]  /*e930*/  MOV R6, 0xe950 ;  /* 0x0000e95000067802 */ /* 0x000fc60000000f00 */
[----:B-12--5:R-:W-:Y:S05]  /*e940*/  CALL.REL.NOINC `($_ZN7cutlass13device_kernelIN5flash19enable_sm80_to_sm89INS1_16FlashAttnBwdSm80INS1_25CollectiveMainloopBwdSm80ILi2ELi2EN4cute5tupleIJNS5_1CILi128EEES8_NS7_ILi64EEEEEENS_10bfloat16_tEfNS_4arch4Sm80ELb1ELb0ELb1ELb0ELb0ELb0ELb0ELb0ELi2ELi4ELi4ELi4ELb0EEENS1_21CollectiveEpilogueBwdISA_SB_SD_Li256ELb0ELb0ELi2EEENS1_25SingleTileBwdLPTSchedulerILb0ELi128ELb0EEEEEEEEEvNT_6ParamsE$_ZN4cute5tupleIJNS0_IJNS_1CILi2EEES2_S2_EEENS0_IJNS1_ILi1EEENS1_ILi512EEEiEEEEEC2ERKS3_RKS6_) ;  /* 0xffffd34000007944 */ /* 0x026fea0003c3ffff */
[----:B------:R1:W5:Y:S01]  /*e950*/  LDL R77, [R1+0x1680] ;  /* 0x00168000014d7983 */ /* 0x0003620000100800 */
[----:B------:R-:W-:-:S04]  /*e960*/  MOV R91, 0x0 ;  /* 0x00000000005b7802 */ /* 0x000fc80000000f00 */
[----:B------:R-:W-:Y:S05]  /*e970*/  RET.REL.NODEC R90 `(_ZN7cutlass13device_kernelIN5flash19enable_sm80_to_sm89INS1_16FlashAttnBwdSm80INS1_25CollectiveMainloopBwdSm80ILi2ELi2EN4cute5tupleIJNS5_1CILi128EEES8_NS7_ILi64EEEEEENS_10bfloat16_tEfNS_4arch4Sm80ELb1ELb0ELb1ELb0ELb0ELb0ELb0ELb0ELi2ELi4ELi4ELi4ELb0EEENS1_21CollectiveEpilogueBwdISA_SB_SD_Li256ELb0ELb0ELi2EEENS1_25SingleTileBwdLPTSchedulerILb0ELi128ELb0EEEEEEEEEvNT_6ParamsE) ;  /* 0xffff16805a007950 */ /* 0x000fea0003c3ffff */
        .type           $_ZN7cutlass13device_kernelIN5flash19enable_sm80_to_sm89INS1_16FlashAttnBwdSm80INS1_25CollectiveMainloopBwdSm80ILi2ELi2EN4cute5tupleIJNS5_1CILi128EEES8_NS7_ILi64EEEEEENS_10bfloat16_tEfNS_4arch4Sm80ELb1ELb0ELb1ELb0ELb0ELb0ELb0ELb0ELi2ELi4ELi4ELi4ELb0EEENS1_21CollectiveEpilogueBwdISA_SB_SD_Li256ELb0ELb0ELi2EEENS1_25SingleTileBwdLPTSchedulerILb0ELi128ELb0EEEEEEEEEvNT_6ParamsE$_ZZN4cute6detail16composition_implINS_5tupleIJNS_1CILi8EEENS3_ILi2EEES5_S5_S4_S5_EEENS2_IJNS3_ILi1EEEiiiNS3_ILi72EEENS3_ILi512EEEEEENS2_IJNS2_IJS5_S5_S5_EEES5_NS2_IJNS3_ILi4EEES5_EEEEEENS2_IJNS2_IJS7_S9_S4_EEENS3_ILi4096EEENS2_IJNS3_ILi16EEENS3_ILi8192EEEEEEEEEEEDaRKT_RKT0_RKT1_RKT2_ENKUlRKT_RKT0_E_clISD_SJ_EEDaSZ_S12_,@function
        .size           $_ZN7cutlass13device_kernelIN5flash19enable_sm80_to_sm89INS1_16FlashAttnBwdSm80INS1_25CollectiveMainloopBwdSm80ILi2ELi2EN4cute5tupleIJNS5_1CILi128EEES8_NS7_ILi64EEEEEENS_10bfloat16_tEfNS_4arch4Sm80ELb1ELb0ELb1ELb0ELb0ELb0ELb0ELb0ELi2ELi4ELi4ELi4ELb0EEENS1_21CollectiveEpilogueBwdISA_SB_SD_Li256ELb0ELb0ELi2EEENS1_25SingleTileBwdLPTSchedulerILb0ELi128ELb0EEEEEEEEEvNT_6ParamsE$_ZZN4cute6detail16composition_implINS_5tupleIJNS_1CILi8EEENS3_ILi2EEES5_S5_S4_S5_EEENS2_IJNS3_ILi1EEEiiiNS3_ILi72EEENS3_ILi512EEEEEENS2_IJNS2_IJS5_S5_S5_EEES5_NS2_IJNS3_ILi4EEES5_EEEEEENS2_IJNS2_IJS7_S9_S4_EEENS3_ILi4096EEENS2_IJNS3_ILi16EEENS3_ILi8192EEEEEEEEEEEDaRKT_RKT0_RKT1_RKT2_ENKUlRKT_RKT0_E_clISD_SJ_EEDaSZ_S12_,($_ZN7cutlass13device_kernelIN5flash19enable_sm80_to_sm89INS1_16FlashAttnBwdSm80INS1_25CollectiveMainloopBwdSm80ILi2ELi2EN4cute5tupleIJNS5_1CILi128EEES8_NS7_ILi64EEEEEENS_10bfloat16_tEfNS_4arch4Sm80ELb1ELb0ELb1ELb0ELb0ELb0ELb0ELb0ELi2ELi4ELi4ELi4ELb0EEENS1_21CollectiveEpilogueBwdISA_SB_SD_Li256ELb0ELb0ELi2EEENS1_25SingleTileBwdLPTSchedulerILb0ELi128ELb0EEEEEEEEEvNT_6ParamsE$_ZZN4cute6detail16composition_implINS_5tupleIJNS_1CILi8EEENS3_ILi2EEES5_S5_S4_S5_EEENS2_IJNS3_ILi1EEEiiiNS3_ILi72EEENS3_ILi512EEEEEENS2_IJNS2_IJS5_S5_S5_EEES5_NS3_ILi4EEEEEENS2_IJNS2_IJS7_S9_S4_EEENS3_ILi4096EEENS3_ILi16EEEEEEEEDaRKT_RKT0_RKT1_RKT2_ENKUlRKT_RKT0_E_clISB_SE_EEDaSW_SZ_ - $_ZN7cutlass13device_kernelIN5flash19enable_sm80_to_sm89INS1_16FlashAttnBwdSm80INS1_25CollectiveMainloopBwdSm80ILi2ELi2EN4cute5tupleIJNS5_1CILi128EEES8_NS7_ILi64EEEEEENS_10bfloat16_tEfNS_4arch4Sm80ELb1ELb0ELb1ELb0ELb0ELb0ELb0ELb0ELi2ELi4ELi4ELi4ELb0EEENS1_21CollectiveEpilogueBwdISA_SB_SD_Li256ELb0ELb0ELi2EEENS1_25SingleTileBwdLPTSchedulerILb0ELi128ELb0EEEEEEEEEvNT_6ParamsE$_ZZN4cute6detail16composition_implINS_5tupleIJNS_1CILi8EEENS3_ILi2EEES5_S5_S4_S5_EEENS2_IJNS3_ILi1EEEiiiNS3_ILi72EEENS3_ILi512EEEEEENS2_IJNS2_IJS5_S5_S5_EEES5_NS2_IJNS3_ILi4EEES5_EEEEEENS2_IJNS2_IJS7_S9_S4_EEENS3_ILi4096EEENS2_IJNS3_ILi16EEENS3_ILi8192EEEEEEEEEEEDaRKT_RKT0_RKT1_RKT2_ENKUlRKT_RKT0_E_clISD_SJ_EEDaSZ_S12_)
$_ZN7cutlass13device_kernelIN5flash19enable_sm80_to_sm89INS1_16FlashAttnBwdSm80INS1_25CollectiveMainloopBwdSm80ILi2ELi2EN4cute5tupleIJNS5_1CILi128EEES8_NS7_ILi64EEEEEENS_10bfloat16_tEfNS_4arch4Sm80ELb1ELb0ELb1ELb0ELb0ELb0ELb0ELb0ELi2ELi4ELi4ELi4ELb0EEENS1_21CollectiveEpilogueBwdISA_SB_SD_Li256ELb0ELb0ELi2EEENS1_25SingleTileBwdLPTSchedulerILb0ELi128ELb0EEEEEEEEEvNT_6ParamsE$_ZZN4cute6detail16composition_implINS_5tupleIJNS_1CILi8EEENS3_ILi2EEES5_S5_S4_S5_EEENS2_IJNS3_ILi1EEEiiiNS3_ILi72EEENS3_ILi512EEEEEENS2_IJNS2_IJS5_S5_S5_EEES5_NS2_IJNS3_ILi4EEES5_EEEEEENS2_IJNS2_IJS7_S9_S4_EEENS3_ILi4096EEENS2_IJNS3_ILi16EEENS3_ILi8192EEEEEEEEEEEDaRKT_RKT0_RKT1_RKT2_ENKUlRKT_RKT0_E_clISD_SJ_EEDaSZ_S12_:
[----:B------:R-:W-:Y:S01]  /*e980*/  IADD3 R2, R1, 0x1680, RZ ;  /* 0x0000168001027810 */ /* 0x000fe20007ffe0ff */
[----:B------:R-:W-:Y:S01]  /*e990*/  IMAD.MOV.U32 R3, RZ, RZ, R65 ;  /* 0x000000ffff037224 */ /* 0x000fe200078e0041 */
[----:B------:R-:W-:Y:S02]  /*e9a0*/  MOV R92, 0xe9d0 ;  /* 0x0000e9d0005c7802 */ /* 0x000fe40000000f00 */
[----:B------:R-:W-:Y:S02]  /*e9b0*/  IADD3 R65, R2, c[0x0][0x20], RZ ;  /* 0x0000080002417a10 */ /* 0x000fe40007ffe0ff */
[----:B------:R-:W-:Y:S05]  /*e9c0*/  CALL.REL.NOINC `($_ZN7cutlass13device_kernelIN5flash19enable_sm80_to_sm89INS1_16FlashAttnBwdSm80INS1_25CollectiveMainloopBwdSm80ILi2ELi2EN4cute5tupleIJNS5_1CILi128EEES8_NS7_ILi64EEEEEENS_10bfloat16_tEfNS_4arch4Sm80ELb1ELb0ELb1ELb0ELb0ELb0ELb0ELb0ELi2ELi4ELi4ELi4ELb0EEENS1_21CollectiveEpilogueBwdISA_SB_SD_Li256ELb0ELb0ELi2EEENS1_25SingleTileBwdLPTSchedulerILb0ELi128ELb0EEEEEEEEEvNT_6ParamsE$_ZZN4cute6detail16composition_implINS_5tupleIJNS_1CILi8EEENS3_ILi2EEES5_S5_S4_S5_EEENS2_IJNS3_ILi1EEEiiiNS3_ILi72EEENS3_ILi512EEEEEENS2_IJNS3_ILi4EEES5_EEENS2_IJNS3_ILi16EEENS3_ILi8192EEEEEEEEDaRKT_RKT0_RKT1_RKT2_ENKUlRKT_RKT0_E_clISB_SD_EEDaSU_SX_) ;  /* 0x000003a000007944 */ /* 0x000fea0003c00000 */
[----:B------:R-:W-:Y:S02]  /*e9d0*/  MOV R6, 0xe9f0 ;  /* 0x0000e9f000067802 */ /* 0x000fe40000000f00 */
[----:B-1---5:R-:W-:Y:S05]  /*e9e0*/  CALL.REL.NOINC `($_ZN7cutlass13device_kernelIN5flash19enable_sm80_to_sm89INS1_16FlashAttnBwdSm80INS1_25CollectiveMainloopBwdSm80ILi2ELi2EN4cute5tupleIJNS5_1CILi128EEES8_NS7_ILi64EEEEEENS_10bfloat16_tEfNS_4arch4Sm80ELb1ELb0ELb1ELb0ELb0ELb0ELb0ELb0ELi2ELi4ELi4ELi4ELb0EEENS1_21CollectiveEpilogueBwdISA_SB_SD_Li256ELb0ELb0ELi2EEENS1_25SingleTileBwdLPTSchedulerILb0ELi128ELb0EEEEEEEEEvNT_6ParamsE$_ZN4cute3eso3ESOILb0ELb1EJNS_5tupleIJiiEEENS_1CILi8192EEEEEC2ERKS3_RKS5_) ;  /* 0xffff978000007944 */ /* 0x022fea0003c3ffff */
[----:B-1----:R1:W5:Y:S01]  /*e9f0*/  LDL.64 R2, [R1+0x1680] ;  /* 0x0016800001027983 */ /* 0x0023620000100a00 */
[----:B------:R-:W-:-:S03]  /*ea00*/  MOV R8, 0xea20 ;  /* 0x0000ea2000087802 */ /* 0x000fc60000000f00 */
[----:B-1---5:R-:W-:Y:S05]  /*ea10*/  CALL.REL.NOINC `($_ZN7cutlass13device_kernelIN5flash19enable_sm80_to_sm89INS1_16FlashAttnBwdSm80INS1_25CollectiveMainloopBwdSm80ILi2ELi2EN4cute5tupleIJNS5_1CILi128EEES8_NS7_ILi64EEEEEENS_10bfloat16_tEfNS_4arch4Sm80ELb1ELb0ELb1ELb0ELb0ELb0ELb0ELb0ELi2ELi4ELi4ELi4ELb0EEENS1_21CollectiveEpilogueBwdISA_SB_SD_Li256ELb0ELb0ELi2EEENS1_25SingleTileBwdLPTSchedulerILb0ELi128ELb0EEEEEEEEEvNT_6ParamsE$_ZN4cute5tupleIJNS0_IJNS0_IJNS_1CILi2EEES2_EEES2_EEENS0_IJNS0_IJiiEEENS1_ILi8192EEEEEEEEC2ERKS4_RKS7_) ;  /* 0xffffcd4000007944 */ /* 0x022fea0003c3ffff */
[----:B-1----:R1:W5:Y:S01]  /*ea20*/  LDL.64 R2, [R1+0x1680] ;  /* 0x0016800001027983 */ /* 0x0023620000100a00 */
[----:B------:R-:W-:-:S04]  /*ea30*/  MOV R87, 0x0 ;  /* 0x0000000000577802 */ /* 0x000fc80000000f00 */
[----:B------:R-:W-:Y:S05]  /*ea40*/  RET.REL.NODEC R86 `(_ZN7cutlass13device_kernelIN5flash19enable_sm80_to_sm89INS1_16FlashAttnBwdSm80INS1_25CollectiveMainloopBwdSm80ILi2ELi2EN4cute5tupleIJNS5_1CILi128EEES8_NS7_ILi64EEEEEENS_10bfloat16_tEfNS_4arch4Sm80ELb1ELb0ELb1ELb0ELb0ELb0ELb0ELb0ELi2ELi4ELi4ELi4ELb0EEENS1_21CollectiveEpilogueBwdISA_SB_SD_Li256ELb0ELb0ELi2EEENS1_25SingleTileBwdLPTSchedulerILb0ELi128ELb0EEEEEEEEEvNT_6ParamsE) ;  /* 0xffff15b056007950 */ /* 0x000fea0003c3ffff */
        .type           $_ZN7cutlass13device_kernelIN5flash19enable_sm80_to_sm89INS1_16FlashAttnBwdSm80INS1_25CollectiveMainloopBwdSm80ILi2ELi2EN4cute5tupleIJNS5_1CILi128EEES8_NS7_ILi64EEEEEENS_10bfloat16_tEfNS_4arch4Sm80ELb1ELb0ELb1ELb0ELb0ELb0ELb0ELb0ELi2ELi4ELi4ELi4ELb0EEENS1_21CollectiveEpilogueBwdISA_SB_SD_Li256ELb0ELb0ELi2EEENS1_25SingleTileBwdLPTSchedulerILb0ELi128ELb0EEEEEEEEEvNT_6ParamsE$_ZZN4cute6detail16composition_implINS_5tupleIJNS_1CILi8EEENS3_ILi2EEES5_S5_S4_S5_EEENS2_IJNS3_ILi1EEEiiiNS3_ILi72EEENS3_ILi512EEEEEENS2_IJNS2_IJS5_S5_S5_EEES5_NS3_ILi4EEEEEENS2_IJNS2_IJS7_S9_S4_EEENS3_ILi4096EEENS3_ILi16EEEEEEEEDaRKT_RKT0_RKT1_RKT2_ENKUlRKT_RKT0_E_clISB_SE_EEDaSW_SZ_,@function
        .size           $_ZN7cutlass13device_kernelIN5flash19enable_sm80_to_sm89INS1_16FlashAttnBwdSm80INS1_25CollectiveMainloopBwdSm80ILi2ELi2EN4cute5tupleIJNS5_1CILi128EEES8_NS7_ILi64EEEEEENS_10bfloat16_tEfNS_4arch4Sm80ELb1ELb0ELb1ELb0ELb0ELb0ELb0ELb0ELi2ELi4ELi4ELi4ELb0EEENS1_21CollectiveEpilogueBwdISA_SB_SD_Li256ELb0ELb0ELi2EEENS1_25SingleTileBwdLPTSchedulerILb0ELi128ELb0EEEEEEEEEvNT_6ParamsE$_ZZN4cute6detail16composition_implINS_5tupleIJNS_1CILi8EEENS3_ILi2EEES5_S5_S4_S5_EEENS2_IJNS3_ILi1EEEiiiNS3_ILi72EEENS3_ILi512EEEEEENS2_IJNS2_IJS5_S5_S5_EEES5_NS3_ILi4EEEEEENS2_IJNS2_IJS7_S9_S4_EEENS3_ILi4096EEENS3_ILi16EEEEEEEEDaRKT_RKT0_RKT1_RKT2_ENKUlRKT_RKT0_E_clISB_SE_EEDaSW_SZ_,($_ZN7cutlass13device_kernelIN5flash19enable_sm80_to_sm89INS1_16FlashAttnBwdSm80INS1_25CollectiveMainloopBwdSm80ILi2ELi2EN4cute5tupleIJNS5_1CILi128EEES8_NS7_ILi64EEEEEENS_10bfloat16_tEfNS_4arch4Sm80ELb1ELb0ELb1ELb0ELb0ELb0ELb0ELb0ELi2ELi4ELi4ELi4ELb0EEENS1_21CollectiveEpilogueBwdISA_SB_SD_Li256ELb0ELb0ELi2EEENS1_25SingleTileBwdLPTSchedulerILb0ELi128ELb0EEEEEEEEEvNT_6ParamsE$_ZZN4cute6detail16composition_implINS_5tupleIJNS_1CILi8EEENS3_ILi2EEES5_S5_S4_S5_EEENS2_IJNS3_ILi1EEEiiiNS3_ILi72EEENS3_ILi512EEEEEENS2_IJNS2_IJS5_S5_S5_EEES5_NS3_ILi4EEEEEENS2_IJNS2_IJS7_S9_S4_EEENS3_ILi4096EEENS3_ILi16EEEEEEEEDaRKT_RKT0_RKT1_RKT2_ENKUlRKT_RKT0_E_clISC_SG_EEDaSW_SZ_ - $_ZN7cutlass13device_kernelIN5flash19enable_sm80_to_sm89INS1_16FlashAttnBwdSm80INS1_25CollectiveMainloopBwdSm80ILi2ELi2EN4cute5tupleIJNS5_1CILi128EEES8_NS7_ILi64EEEEEENS_10bfloat16_tEfNS_4arch4Sm80ELb1ELb0ELb1ELb0ELb0ELb0ELb0ELb0ELi2ELi4ELi4ELi4ELb0EEENS1_21CollectiveEpilogueBwdISA_SB_SD_Li256ELb0ELb0ELi2EEENS1_25SingleTileBwdLPTSchedulerILb0ELi128ELb0EEEEEEEEEvNT_6ParamsE$_ZZN4cute6detail16composition_implINS_5tupleIJNS_1CILi8EEENS3_ILi2EEES5_S5_S4_S5_EEENS2_IJNS3_ILi1EEEiiiNS3_ILi72EEENS3_ILi512EEEEEENS2_IJNS2_IJS5_S5_S5_EEES5_NS3_ILi4EEEEEENS2_IJNS2_IJS7_S9_S4_EEENS3_ILi4096EEENS3_ILi16EEEEEEEEDaRKT_RKT0_RKT1_RKT2_ENKUlRKT_RKT0_E_clISB_SE_EEDaSW_SZ_)
$_ZN7cutlass13device_kernelIN5flash19enable_sm80_to_sm89INS1_16FlashAttnBwdSm80INS1_25CollectiveMainloopBwdSm80ILi2ELi2EN4cute5tupleIJNS5_1CILi128EEES8_NS7_ILi64EEEEEENS_10bfloat16_tEfNS_4arch4Sm80ELb1ELb0ELb1ELb0ELb0ELb0ELb0ELb0ELi2ELi4ELi4ELi4ELb0EEENS1_21CollectiveEpilogueBwdISA_SB_SD_Li256ELb0ELb0ELi2EEENS1_25SingleTileBwdLPTSchedulerILb0ELi128ELb0EEEEEEEEEvNT_6ParamsE$_ZZN4cute6detail16composition_implINS_5tupleIJNS_1CILi8EEENS3_ILi2EEES5_S5_S4_S5_EEENS2_IJNS3_ILi1EEEiiiNS3_ILi72EEENS3_ILi512EEEEEENS2_IJNS2_IJS5_S5_S5_EEES5_NS3_ILi4EEEEEENS2_IJNS2_IJS7_S9_S4_EEENS3_ILi4096EEENS3_ILi16EEEEEEEEDaRKT_RKT0_RKT1_RKT2_ENKUlRKT_RKT0_E_clISB_SE_EEDaSW_SZ_:
[----:B------:R-:W-:Y:S01]  /*ea50*/  IADD3 R36, R1, 0x1380, RZ ;  /* 0x0000138001247810 */ /* 0x000fe20007ffe0ff */
[----:B------:R-:W-:Y:S01]  /*ea60*/  IMAD.MOV.U32 R59, RZ, RZ, R58 ;  /* 0x000000ffff3b7224 */ /* 0x000fe200078e003a */
[----:B------:R-:W-:Y:S02]  /*ea70*/  MOV R10, 0xeab0 ;  /* 0x0000eab0000a7802 */ /* 0x000fe40000000f00 */
[----:B------:R-:W-:-:S04]  /*ea80*/  IADD3 R36, R36, c[0x0][0x20], RZ ;  /* 0x0000080024247a10 */ /* 0x000fc80007ffe0ff */
[----:B------:R-:W-:Y:S02]  /*ea90*/  IADD3 R55, R36, 0x4, RZ ;  /* 0x0000000424377810 */ /* 0x000fe40007ffe0ff */
[----:B------:R-:W-:Y:S05]  /*eaa0*/  CALL.REL.NOINC `($_ZN7cutlass13device_kernelIN5flash19enable_sm80_to_sm89INS1_16FlashAttnBwdSm80INS1_25CollectiveMainloopBwdSm80ILi2ELi2EN4cute5tupleIJNS5_1CILi128EEES8_NS7_ILi64EEEEEENS_10bfloat16_tEfNS_4arch4Sm80ELb1ELb0ELb1ELb0ELb0ELb0ELb0ELb0ELi2ELi4ELi4ELi4ELb0EEENS1_21CollectiveEpilogueBwdISA_SB_SD_Li256ELb0ELb0ELi2EEENS1_25SingleTileBwdLPTSchedulerILb0ELi128ELb0EEEEEEEEEvNT_6ParamsE$_ZZN4cute6detail16composition_implINS_5tupleIJNS_1CILi8EEENS3_ILi2EEES5_S5_S4_S5_EEENS2_IJNS3_ILi1EEEiiiNS3_ILi72EEENS3_ILi512EEEEEENS2_IJS5_S5_S5_EEENS2_IJS7_S9_S4_EEEEEDaRKT_RKT0_RKT1_RKT2_ENKUlRKT_RKT0_E_clIS5_S4_EEDaSR_SU_) ;  /* 0x0000076000007944 */ /* 0x000fea0003c00000 */
[----:B-----5:R-:W-:Y:S01]  /*eab0*/  MOV R3, R2 ;  /* 0x0000000200037202 */ /* 0x020fe20000000f00 */
[----:B------:R-:W-:Y:S01]  /*eac0*/  IMAD.MOV.U32 R86, RZ, RZ, R55 ;  /* 0x000000ffff567224 */ /* 0x000fe200078e0037 */
[----:B------:R-:W-:Y:S02]  /*ead0*/  MOV R2, 0xeaf0 ;  /* 0x0000eaf000027802 */ /* 0x000fe40000000f00 */
[----:B-1----:R-:W-:Y:S05]  /*eae0*/  CALL.REL.NOINC `($_ZN7cutlass13device_kernelIN5flash19enable_sm80_to_sm89INS1_16FlashAttnBwdSm80INS1_25CollectiveMainloopBwdSm80ILi2ELi2EN4cute5tupleIJNS5_1CILi128EEES8_NS7_ILi64EEEEEENS_10bfloat16_tEfNS_4arch4Sm80ELb1ELb0ELb1ELb0ELb0ELb0ELb0ELb0ELi2ELi4ELi4ELi4ELb0EEENS1_21CollectiveEpilogueBwdISA_SB_SD_Li256ELb0ELb0ELi2EEENS1_25SingleTileBwdLPTSchedulerILb0ELi128ELb0EEEEEEEEEvNT_6ParamsE$_ZN4cute3eso3ESOILb1ELb0EJNS_1CILi1EEENS2_ILi512EEEiEEC2ERKS3_RKS4_RKi) ;  /* 0xffff9f9000007944 */ /* 0x002fea0003c3ffff */
[----:B------:R2:W5:Y:S01]  /*eaf0*/  LDL R2, [R1+0x1384] ;  /* 0x0013840001027983 */ /* 0x0005620000100800 */
[----:B------:R-:W-:Y:S02]  /*eb00*/  MOV R77, R36 ;  /* 0x00000024004d7202 */ /* 0x000fe40000000f00 */
[----:B------:R-:W-:Y:S02]  /*eb10*/  MOV R6, 0xeb30 ;  /* 0x0000eb3000067802 */ /* 0x000fe40000000f00 */
[----:B-12--5:R-:W-:Y:S05]  /*eb20*/  CALL.REL.NOINC `($_ZN7cutlass13device_kernelIN5flash19enable_sm80_to_sm89INS1_16FlashAttnBwdSm80INS1_25CollectiveMainloopBwdSm80ILi2ELi2EN4cute5tupleIJNS5_1CILi128EEES8_NS7_ILi64EEEEEENS_10bfloat16_tEfNS_4arch4Sm80ELb1ELb0ELb1ELb0ELb0ELb0ELb0ELb0ELi2ELi4ELi4ELi4ELb0EEENS1_21CollectiveEpilogueBwdISA_SB_SD_Li256ELb0ELb0ELi2EEENS1_25SingleTileBwdLPTSchedulerILb0ELi128ELb0EEEEEEEEEvNT_6ParamsE$_ZN4cute5tupleIJNS0_IJNS_1CILi2EEES2_S2_EEENS0_IJNS1_ILi1EEENS1_ILi512EEEiEEEEEC2ERKS3_RKS6_) ;  /* 0xffffd16000007944 */ /* 0x026fea0003c3ffff */
[----:B------:R1:W5:Y:S01]  /*eb30*/  LDL R36, [R1+0x1380] ;  /* 0x0013800001247983 */ /* 0x0003620000100800 */
[----:B------:R-:W-:-:S04]  /*eb40*/  MOV R63, 0x0 ;  /* 0x00000000003f7802 */ /* 0x000fc80000000f00 */
[----:B------:R-:W-:Y:S05]  /*eb50*/  RET.REL.NODEC R62 `(_ZN7cutlass13device_kernelIN5flash19enable_sm80_to_sm89INS1_16FlashAttnBwdSm80INS1_25CollectiveMainloopBwdSm80ILi2ELi2EN4cute5tupleIJNS5_1CILi128EEES8_NS7_ILi64EEEEEENS_10bfloat16_tEfNS_4arch4Sm80ELb1ELb0ELb1ELb0ELb0ELb0ELb0ELb0ELi2ELi4ELi4ELi4ELb0EEENS1_21CollectiveEpilogueBwdISA_SB_SD_Li256ELb0ELb0ELi2EEENS1_25SingleTileBwdLPTSchedulerILb0ELi128ELb0EEEEEEEEEvNT_6ParamsE) ;  /* 0xffff14a03e007950 */ /* 0x000fea0003c3ffff */
        .type           $_ZN7cutlass13device_kernelIN5flash19enable_sm80_to_sm89INS1_16FlashAttnBwdSm80INS1_25CollectiveMainloopBwdSm80ILi2ELi2EN4cute5tupleIJNS5_1CILi128EEES8_NS7_ILi64EEEEEENS_10bfloat16_tEfNS_4arch4Sm80ELb1ELb0ELb1ELb0ELb0ELb0ELb0ELb0ELi2ELi4ELi4ELi4ELb0EEENS1_21CollectiveEpilogueBwdISA_SB_SD_Li256ELb0ELb0ELi2EEENS1_25SingleTileBwdLPTSchedulerILb0ELi128ELb0EEEEEEEEEvNT_6ParamsE$_ZZN4cute6detail16composition_implINS_5tupleIJNS_1CILi8EEENS3_ILi2EEES5_S5_S4_S5_EEENS2_IJNS3_ILi1EEEiiiNS3_ILi72EEENS3_ILi512EEEEEENS2_IJNS2_IJS5_S5_S5_EEES5_NS3_ILi4EEEEEENS2_IJNS2_IJS7_S9_S4_EEENS3_ILi4096EEENS3_ILi16EEEEEEEEDaRKT_RKT0_RKT1_RKT2_ENKUlRKT_RKT0_E_clISC_SG_EEDaSW_SZ_,@function
        .size           $_ZN7cutlass13device_kernelIN5flash19enable_sm80_to_sm89INS1_16FlashAttnBwdSm80INS1_25CollectiveMainloopBwdSm80ILi2ELi2EN4cute5tupleIJNS5_1CILi128EEES8_NS7_ILi64EEEEEENS_10bfloat16_tEfNS_4arch4Sm80ELb1ELb0ELb1ELb0ELb0ELb0ELb0ELb0ELi2ELi4ELi4ELi4ELb0EEENS1_21CollectiveEpilogueBwdISA_SB_SD_Li256ELb0ELb0ELi2EEENS1_25SingleTileBwdLPTSchedulerILb0ELi128ELb0EEEEEEEEEvNT_6ParamsE$_ZZN4cute6detail16composition_implINS_5tupleIJNS_1CILi8EEENS3_ILi2EEES5_S5_S4_S5_EEENS2_IJNS3_ILi1EEEiiiNS3_ILi72EEENS3_ILi512EEEEEENS2_IJNS2_IJS5_S5_S5_EEES5_NS3_ILi4EEEEEENS2_IJNS2_IJS7_S9_S4_EEENS3_ILi4096EEENS3_ILi16EEEEEEEEDaRKT_RKT0_RKT1_RKT2_ENKUlRKT_RKT0_E_clISC_SG_EEDaSW_SZ_,($_ZN7cutlass13device_kernelIN5flash19enable_sm80_to_sm89INS1_16FlashAttnBwdSm80INS1_25CollectiveMainloopBwdSm80ILi2ELi2EN4cute5tupleIJNS5_1CILi128EEES8_NS7_ILi64EEEEEENS_10bfloat16_tEfNS_4arch4Sm80ELb1ELb0ELb1ELb0ELb0ELb0ELb0ELb0ELi2ELi4ELi4ELi4ELb0EEENS1_21CollectiveEpilogueBwdISA_SB_SD_Li256ELb0ELb0ELi2EEENS1_25SingleTileBwdLPTSchedulerILb0ELi128ELb0EEEEEEEEEvNT_6ParamsE$_ZZN4cute6detail16composition_implINS_5tupleIJNS_1CILi8EEENS3_ILi2EEES5_S5_S4_S5_EEENS2_IJNS3_ILi1EEEiiiNS3_ILi72EEENS3_ILi512EEEEEENS2_IJNS3_ILi4EEES5_EEENS2_IJNS3_ILi16EEENS3_ILi8192EEEEEEEEDaRKT_RKT0_RKT1_RKT2_ENKUlRKT_RKT0_E_clISB_SD_EEDaSU_SX_ - $_ZN7cutlass13device_kernelIN5flash19enable_sm80_to_sm89INS1_16FlashAttnBwdSm80INS1_25CollectiveMainloopBwdSm80ILi2ELi2EN4cute5tupleIJNS5_1CILi128EEES8_NS7_ILi64EEEEEENS_10bfloat16_tEfNS_4arch4Sm80ELb1ELb0ELb1ELb0ELb0ELb0ELb0ELb0ELi2ELi4ELi4ELi4ELb0EEENS1_21CollectiveEpilogueBwdISA_SB_SD_Li256ELb0ELb0ELi2EEENS1_25SingleTileBwdLPTSchedulerILb0ELi128ELb0EEEEEEEEEvNT_6ParamsE$_ZZN4cute6detail16composition_implINS_5tupleIJNS_1CILi8EEENS3_ILi2EEES5_S5_S4_S5_EEENS2_IJNS3_ILi1EEEiiiNS3_ILi72EEENS3_ILi512EEEEEENS2_IJNS2_IJS5_S5_S5_EEES5_NS3_ILi4EEEEEENS2_IJNS2_IJS7_S9_S4_EEENS3_ILi4096EEENS3_ILi16EEEEEEEEDaRKT_RKT0_RKT1_RKT2_ENKUlRKT_RKT0_E_clISC_SG_EEDaSW_SZ_)
$_ZN7cutlass13device_kernelIN5flash19enable_sm80_to_sm89INS1_16FlashAttnBwdSm80INS1_25CollectiveMainloopBwdSm80ILi2ELi2EN4cute5tupleIJNS5_1CILi128EEES8_NS7_ILi64EEEEEENS_10bfloat16_tEfNS_4arch4Sm80ELb1ELb0ELb1ELb0ELb0ELb0ELb0ELb0ELi2ELi4ELi4ELi4ELb0EEENS1_21CollectiveEpilogueBwdISA_SB_SD_Li256ELb0ELb0ELi2EEENS1_25SingleTileBwdLPTSchedulerILb0ELi128ELb0EEEEEEEEEvNT_6ParamsE$_ZZN4cute6detail16composition_implINS_5tupleIJNS_1CILi8EEENS3_ILi2EEES5_S5_S4_S5_EEENS2_IJNS3_ILi1EEEiiiNS3_ILi72EEENS3_ILi512EEEEEENS2_IJNS2_IJS5_S5_S5_EEES5_NS3_ILi4EEEEEENS2_IJNS2_IJS7_S9_S4_EEENS3_ILi4096EEENS3_ILi16EEEEEEEEDaRKT_RKT0_RKT1_RKT2_ENKUlRKT_RKT0_E_clISC_SG_EEDaSW_SZ_:
        /* <DEDUP_REMOVED lines=33> */
        .type           $_ZN7cutlass13device_kernelIN5flash19enable_sm80_to_sm89INS1_16FlashAttnBwdSm80INS1_25CollectiveMainloopBwdSm80ILi2ELi2EN4cute5tupleIJNS5_1CILi128EEES8_NS7_ILi64EEEEEENS_10bfloat16_tEfNS_4arch4Sm80ELb1ELb0ELb1ELb0ELb0ELb0ELb0ELb0ELi2ELi4ELi4ELi4ELb0EEENS1_21CollectiveEpilogueBwdISA_SB_SD_Li256ELb0ELb0ELi2EEENS1_25SingleTileBwdLPTSchedulerILb0ELi128ELb0EEEEEEEEEvNT_6ParamsE$_ZZN4cute6detail16composition_implINS_5tupleIJNS_1CILi8EEENS3_ILi2EEES5_S5_S4_S5_EEENS2_IJNS3_ILi1EEEiiiNS3_ILi72EEENS3_ILi512EEEEEENS2_IJNS3_ILi4EEES5_EEENS2_IJNS3_ILi16EEENS3_ILi8192EEEEEEEEDaRKT_RKT0_RKT1_RKT2_ENKUlRKT_RKT0_E_clISB_SD_EEDaSU_SX_,@function
        .size           $_ZN7cutlass13device_kernelIN5flash19enable_sm80_to_sm89INS1_16FlashAttnBwdSm80INS1_25CollectiveMainloopBwdSm80ILi2ELi2EN4cute5tupleIJNS5_1CILi128EEES8_NS7_ILi64EEEEEENS_10bfloat16_tEfNS_4arch4Sm80ELb1ELb0ELb1ELb0ELb0ELb0ELb0ELb0ELi2ELi4ELi4ELi4ELb0EEENS1_21CollectiveEpilogueBwdISA_SB_SD_Li256ELb0ELb0ELi2EEENS1_25SingleTileBwdLPTSchedulerILb0ELi128ELb0EEEEEEEEEvNT_6ParamsE$_ZZN4cute6detail16composition_implINS_5tupleIJNS_1CILi8EEENS3_ILi2EEES5_S5_S4_S5_EEENS2_IJNS3_ILi1EEEiiiNS3_ILi72EEENS3_ILi512EEEEEENS2_IJNS3_ILi4EEES5_EEENS2_IJNS3_ILi16EEENS3_ILi8192EEEEEEEEDaRKT_RKT0_RKT1_RKT2_ENKUlRKT_RKT0_E_clISB_SD_EEDaSU_SX_,($_ZN7cutlass13device_kernelIN5flash19enable_sm80_to_sm89INS1_16FlashAttnBwdSm80INS1_25CollectiveMainloopBwdSm80ILi2ELi2EN4cute5tupleIJNS5_1CILi128EEES8_NS7_ILi64EEEEEENS_10bfloat16_tEfNS_4arch4Sm80ELb1ELb0ELb1ELb0ELb0ELb0ELb0ELb0ELi2ELi4ELi4ELi4ELb0EEENS1_21CollectiveEpilogueBwdISA_SB_SD_Li256ELb0ELb0ELi2EEENS1_25SingleTileBwdLPTSchedulerILb0ELi128ELb0EEEEEEEEEvNT_6ParamsE$_ZZN4cute6detail16composition_implINS_5tupleIJNS_1CILi8EEENS3_ILi2EEES5_S5_S4_S5_EEENS2_IJNS3_ILi1EEEiiiNS3_ILi72EEENS3_ILi512EEEEEENS2_IJS5_S5_EEENS2_IJS7_S4_EEEEEDaRKT_RKT0_RKT1_RKT2_ENKUlRKT_RKT0_E_clIS5_S4_EEDaSR_SU_ - $_ZN7cutlass13device_kernelIN5flash19enable_sm80_to_sm89INS1_16FlashAttnBwdSm80INS1_25CollectiveMainloopBwdSm80ILi2ELi2EN4cute5tupleIJNS5_1CILi128EEES8_NS7_ILi64EEEEEENS_10bfloat16_tEfNS_4arch4Sm80ELb1ELb0ELb1ELb0ELb0ELb0ELb0ELb0ELi2ELi4ELi4ELi4ELb0EEENS1_21CollectiveEpilogueBwdISA_SB_SD_Li256ELb0ELb0ELi2EEENS1_25SingleTileBwdLPTSchedulerILb0ELi128ELb0EEEEEEEEEvNT_6ParamsE$_ZZN4cute6detail16composition_implINS_5tupleIJNS_1CILi8EEENS3_ILi2EEES5_S5_S4_S5_EEENS2_IJNS3_ILi1EEEiiiNS3_ILi72EEENS3_ILi512EEEEEENS2_IJNS3_ILi4EEES5_EEENS2_IJNS3_ILi16EEENS3_ILi8192EEEEEEEEDaRKT_RKT0_RKT1_RKT2_ENKUlRKT_RKT0_E_clISB_SD_EEDaSU_SX_)
$_ZN7cutlass13device_kernelIN5flash19enable_sm80_to_sm89INS1_16FlashAttnBwdSm80INS1_25CollectiveMainloopBwdSm80ILi2ELi2EN4cute5tupleIJNS5_1CILi128EEES8_NS7_ILi64EEEEEENS_10bfloat16_tEfNS_4arch4Sm80ELb1ELb0ELb1ELb0ELb0ELb0ELb0ELb0ELi2ELi4ELi4ELi4ELb0EEENS1_21CollectiveEpilogueBwdISA_SB_SD_Li256ELb0ELb0ELi2EEENS1_25SingleTileBwdLPTSchedulerILb0ELi128ELb0EEEEEEEEEvNT_6ParamsE$_ZZN4cute6detail16composition_implINS_5tupleIJNS_1CILi8EEENS3_ILi2EEES5_S5_S4_S5_EEENS2_IJNS3_ILi1EEEiiiNS3_ILi72EEENS3_ILi512EEEEEENS2_IJNS3_ILi4EEES5_EEENS2_IJNS3_ILi16EEENS3_ILi8192EEEEEEEEDaRKT_RKT0_RKT1_RKT2_ENKUlRKT_RKT0_E_clISB_SD_EEDaSU_SX_:
        /* <DEDUP_REMOVED lines=35> */
        .type           $_ZN7cutlass13device_kernelIN5flash19enable_sm80_to_sm89INS1_16FlashAttnBwdSm80INS1_25CollectiveMainloopBwdSm80ILi2ELi2EN4cute5tupleIJNS5_1CILi128EEES8_NS7_ILi64EEEEEENS_10bfloat16_tEfNS_4arch4Sm80ELb1ELb0ELb1ELb0ELb0ELb0ELb0ELb0ELi2ELi4ELi4ELi4ELb0EEENS1_21CollectiveEpilogueBwdISA_SB_SD_Li256ELb0ELb0ELi2EEENS1_25SingleTileBwdLPTSchedulerILb0ELi128ELb0EEEEEEEEEvNT_6ParamsE$_ZZN4cute6detail16composition_implINS_5tupleIJNS_1CILi8EEENS3_ILi2EEES5_S5_S4_S5_EEENS2_IJNS3_ILi1EEEiiiNS3_ILi72EEENS3_ILi512EEEEEENS2_IJS5_S5_EEENS2_IJS7_S4_EEEEEDaRKT_RKT0_RKT1_RKT2_ENKUlRKT_RKT0_E_clIS5_S4_EEDaSR_SU_,@function
        .size           $_ZN7cutlass13device_kernelIN5flash19enable_sm80_to_sm89INS1_16FlashAttnBwdSm80INS1_25CollectiveMainloopBwdSm80ILi2ELi2EN4cute5tupleIJNS5_1CILi128EEES8_NS7_ILi64EEEEEENS_10bfloat16_tEfNS_4arch4Sm80ELb1ELb0ELb1ELb0ELb0ELb0ELb0ELb0ELi2ELi4ELi4ELi4ELb0EEENS1_21CollectiveEpilogueBwdISA_SB_SD_Li256ELb0ELb0ELi2EEENS1_25SingleTileBwdLPTSchedulerILb0ELi128ELb0EEEEEEEEEvNT_6ParamsE$_ZZN4cute6detail16composition_implINS_5tupleIJNS_1CILi8EEENS3_ILi2EEES5_S5_S4_S5_EEENS2_IJNS3_ILi1EEEiiiNS3_ILi72EEENS3_ILi512EEEEEENS2_IJS5_S5_EEENS2_IJS7_S4_EEEEEDaRKT_RKT0_RKT1_RKT2_ENKUlRKT_RKT0_E_clIS5_S4_EEDaSR_SU_,($_ZN7cutlass13device_kernelIN5flash19enable_sm80_to_sm89INS1_16FlashAttnBwdSm80INS1_25CollectiveMainloopBwdSm80ILi2ELi2EN4cute5tupleIJNS5_1CILi128EEES8_NS7_ILi64EEEEEENS_10bfloat16_tEfNS_4arch4Sm80ELb1ELb0ELb1ELb0ELb0ELb0ELb0ELb0ELi2ELi4ELi4ELi4ELb0EEENS1_21CollectiveEpilogueBwdISA_SB_SD_Li256ELb0ELb0ELi2EEENS1_25SingleTileBwdLPTSchedulerILb0ELi128ELb0EEEEEEEEEvNT_6ParamsE$_ZZN4cute6detail16composition_implINS_5tupleIJNS_1CILi8EEENS3_ILi2EEES5_S5_S4_S5_EEENS2_IJNS3_ILi1EEEiiiNS3_ILi72EEENS3_ILi512EEEEEENS2_IJS5_S5_S5_EEENS2_IJS7_S9_S4_EEEEEDaRKT_RKT0_RKT1_RKT2_ENKUlRKT_RKT0_E_clIS5_S4_EEDaSR_SU_ - $_ZN7cutlass13device_kernelIN5flash19enable_sm80_to_sm89INS1_16FlashAttnBwdSm80INS1_25CollectiveMainloopBwdSm80ILi2ELi2EN4cute5tupleIJNS5_1CILi128EEES8_NS7_ILi64EEEEEENS_10bfloat16_tEfNS_4arch4Sm80ELb1ELb0ELb1ELb0ELb0ELb0ELb0ELb0ELi2ELi4ELi4ELi4ELb0EEENS1_21CollectiveEpilogueBwdISA_SB_SD_Li256ELb0ELb0ELi2EEENS1_25SingleTileBwdLPTSchedulerILb0ELi128ELb0EEEEEEEEEvNT_6ParamsE$_ZZN4cute6detail16composition_implINS_5tupleIJNS_1CILi8EEENS3_ILi2EEES5_S5_S4_S5_EEENS2_IJNS3_ILi1EEEiiiNS3_ILi72EEENS3_ILi512EEEEEENS2_IJS5_S5_EEENS2_IJS7_S4_EEEEEDaRKT_RKT0_RKT1_RKT2_ENKUlRKT_RKT0_E_clIS5_S4_EEDaSR_SU_)
$_ZN7cutlass13device_kernelIN5flash19enable_sm80_to_sm89INS1_16FlashAttnBwdSm80INS1_25CollectiveMainloopBwdSm80ILi2ELi2EN4cute5tupleIJNS5_1CILi128EEES8_NS7_ILi64EEEEEENS_10bfloat16_tEfNS_4arch4Sm80ELb1ELb0ELb1ELb0ELb0ELb0ELb0ELb0ELi2ELi4ELi4ELi4ELb0EEENS1_21CollectiveEpilogueBwdISA_SB_SD_Li256ELb0ELb0ELi2EEENS1_25SingleTileBwdLPTSchedulerILb0ELi128ELb0EEEEEEEEEvNT_6ParamsE$_ZZN4cute6detail16composition_implINS_5tupleIJNS_1CILi8EEENS3_ILi2EEES5_S5_S4_S5_EEENS2_IJNS3_ILi1EEEiiiNS3_ILi72EEENS3_ILi512EEEEEENS2_IJS5_S5_EEENS2_IJS7_S4_EEEEEDaRKT_RKT0_RKT1_RKT2_ENKUlRKT_RKT0_E_clIS5_S4_EEDaSR_SU_:
        /* <DEDUP_REMOVED lines=15> */
[----:B-1---5:R-:W-:Y:S05]  /*f090*/  CALL.REL.NOINC `($_ZN7cutlass13device_kernelIN5flash19enable_sm80_to_sm89INS1_16FlashAttnBwdSm80INS1_25CollectiveMainloopBwdSm80ILi2ELi2EN4cute5tupleIJNS5_1CILi128EEES8_NS7_ILi64EEEEEENS_10bfloat16_tEfNS_4arch4Sm80ELb1ELb0ELb1ELb0ELb0ELb0ELb0ELb0ELi2ELi4ELi4ELi4ELb0EEENS1_21CollectiveEpilogueBwdISA_SB_SD_Li256ELb0ELb0ELi2EEENS1_25SingleTileBwdLPTSchedulerILb0ELi128ELb0EEEEEEEEEvNT_6ParamsE$_ZZN4cute6detail16composition_implINS_5tupleIJNS_1CILi8EEENS3_ILi2EEES5_S5_S4_S5_EEENS2_IJNS3_ILi1EEEiiiNS3_ILi72EEENS3_ILi512EEEEEES5_S4_EEDaRKT_RKT0_RKT1_RKT2_ENKUlRKT_T0_E_clINS2_IJNS2_IJEEEST_S5_S7_EEENS_17integral_constantIiLi1EEEEEDaSP_SQ_) ;  /* 0x0000066000007944 */ /* 0x022fea0003c00000 */
[----:B-----5:R2:W-:Y:S01]  /*f0a0*/  STL [R1+0x13b0], R2 ;  /* 0x0013b00201007387 */ /* 0x0205e20000100800 */
[----:B------:R-:W-:Y:S02]  /*f0b0*/  IADD3 R3, R5, 0x28, RZ ;  /* 0x0000002805037810 */ /* 0x000fe40007ffe0ff */
[----:B------:R-:W-:Y:S01]  /*f0c0*/  MOV R6, 0xf0f0 ;  /* 0x0000f0f000067802 */ /* 0x000fe20000000f00 */
[----:B------:R2:W-:Y:S04]  /*f0d0*/  STL.64 [R1+0x13a8], R72 ;  /* 0x0013a84801007387 */ /* 0x0005e80000100a00 */
[----:B-12---:R-:W-:Y:S05]  /*f0e0*/  CALL.REL.NOINC `($_ZN7cutlass13device_kernelIN5flash19enable_sm80_to_sm89INS1_16FlashAttnBwdSm80INS1_25CollectiveMainloopBwdSm80ILi2ELi2EN4cute5tupleIJNS5_1CILi128EEES8_NS7_ILi64EEEEEENS_10bfloat16_tEfNS_4arch4Sm80ELb1ELb0ELb1ELb0ELb0ELb0ELb0ELb0ELi2ELi4ELi4ELi4ELb0EEENS1_21CollectiveEpilogueBwdISA_SB_SD_Li256ELb0ELb0ELi2EEENS1_25SingleTileBwdLPTSchedulerILb0ELi128ELb0EEEEEEEEEvNT_6ParamsE$_ZZN4cute6detail16composition_implINS_5tupleIJNS_1CILi8EEENS3_ILi2EEES5_S5_S4_S5_EEENS2_IJNS3_ILi1EEEiiiNS3_ILi72EEENS3_ILi512EEEEEES5_S4_EEDaRKT_RKT0_RKT1_RKT2_ENKUlRKT_T0_E_clINS2_IJNS2_IJS5_EEENS2_IJiEEES7_S7_EEENS_17integral_constantIiLi2EEEEEDaSP_SQ_) ;  /* 0x000006e000007944 */ /* 0x006fea0003c00000 */
[----:B------:R-:W2:Y:S01]  /*f0f0*/  LDL.64 R8, [R1+0x13a8] ;  /* 0x0013a80001087983 */ /* 0x000ea20000100a00 */
[----:B------:R-:W-:Y:S02]  /*f100*/  IADD3 R3, R5, 0x18, RZ ;  /* 0x0000001805037810 */ /* 0x000fe40007ffe0ff */
[----:B------:R-:W-:Y:S01]  /*f110*/  MOV R6, 0xf150 ;  /* 0x0000f15000067802 */ /* 0x000fe20000000f00 */
[----:B-----5:R3:W-:Y:S04]  /*f120*/  STL [R1+0x13a0], R2 ;  /* 0x0013a00201007387 */ /* 0x0207e80000100800 */
[----:B--2---:R3:W-:Y:S02]  /*f130*/  STL.64 [R1+0x1398], R8 ;  /* 0x0013980801007387 */ /* 0x0047e40000100a00 */
[----:B-1-3--:R-:W-:Y:S05]  /*f140*/  CALL.REL.NOINC `($_ZN7cutlass13device_kernelIN5flash19enable_sm80_to_sm89INS1_16FlashAttnBwdSm80INS1_25CollectiveMainloopBwdSm80ILi2ELi2EN4cute5tupleIJNS5_1CILi128EEES8_NS7_ILi64EEEEEENS_10bfloat16_tEfNS_4arch4Sm80ELb1ELb0ELb1ELb0ELb0ELb0ELb0ELb0ELi2ELi4ELi4ELi4ELb0EEENS1_21CollectiveEpilogueBwdISA_SB_SD_Li256ELb0ELb0ELi2EEENS1_25SingleTileBwdLPTSchedulerILb0ELi128ELb0EEEEEEEEEvNT_6ParamsE$_ZZN4cute6detail16composition_implINS_5tupleIJNS_1CILi8EEENS3_ILi2EEES5_S5_S4_S5_EEENS2_IJNS3_ILi1EEEiiiNS3_ILi72EEENS3_ILi512EEEEEES5_S4_EEDaRKT_RKT0_RKT1_RKT2_ENKUlRKT_T0_E_clINS2_IJNS2_IJS5_EEENS2_IJiEEES7_S7_EEENS_17integral_constantIiLi3EEEEEDaSP_SQ_) ;  /* 0x0000072000007944 */ /* 0x00afea0003c00000 */
[----:B------:R-:W2:Y:S01]  /*f150*/  LDL.64 R8, [R1+0x1398] ;  /* 0x0013980001087983 */ /* 0x000ea20000100a00 */
[----:B------:R-:W-:-:S02]  /*f160*/  IADD3 R3, R5, 0x8, RZ ;  /* 0x0000000805037810 */ /* 0x000fc40007ffe0ff */
[----:B------:R-:W-:Y:S01]  /*f170*/  MOV R6, 0xf1b0 ;  /* 0x0000f1b000067802 */ /* 0x000fe20000000f00 */
[----:B-----5:R3:W-:Y:S04]  /*f180*/  STL [R1+0x1390], R2 ;  /* 0x0013900201007387 */ /* 0x0207e80000100800 */
[----:B--2---:R3:W-:Y:S02]  /*f190*/  STL.64 [R1+0x1388], R8 ;  /* 0x0013880801007387 */ /* 0x0047e40000100a00 */
[----:B-1-3--:R-:W-:Y:S05]  /*f1a0*/  CALL.REL.NOINC `($_ZN7cutlass13device_kernelIN5flash19enable_sm80_to_sm89INS1_16FlashAttnBwdSm80INS1_25CollectiveMainloopBwdSm80ILi2ELi2EN4cute5tupleIJNS5_1CILi128EEES8_NS7_ILi64EEEEEENS_10bfloat16_tEfNS_4arch4Sm80ELb1ELb0ELb1ELb0ELb0ELb0ELb0ELb0ELi2ELi4ELi4ELi4ELb0EEENS1_21CollectiveEpilogueBwdISA_SB_SD_Li256ELb0ELb0ELi2EEENS1_25SingleTileBwdLPTSchedulerILb0ELi128ELb0EEEEEEEEEvNT_6ParamsE$_ZZN4cute6detail16composition_implINS_5tupleIJNS_1CILi8EEENS3_ILi2EEES5_S5_S4_S5_EEENS2_IJNS3_ILi1EEEiiiNS3_ILi72EEENS3_ILi512EEEEEES5_S4_EEDaRKT_RKT0_RKT1_RKT2_ENKUlRKT_T0_E_clINS2_IJNS2_IJS5_EEENS2_IJiEEES7_S7_EEENS_17integral_constantIiLi4EEEEEDaSP_SQ_) ;  /* 0x0000076000007944 */ /* 0x00afea0003c00000 */
[----:B------:R-:W-:Y:S02]  /*f1b0*/  MOV R2, R63 ;  /* 0x0000003f00027202 */ /* 0x000fe40000000f00 */
[----:B------:R-:W-:Y:S02]  /*f1c0*/  MOV R6, 0xf1e0 ;  /* 0x0000f1e000067802 */ /* 0x000fe40000000f00 */
[----:B-1---5:R-:W-:Y:S05]  /*f1d0*/  CALL.REL.NOINC `($_ZN7cutlass13device_kernelIN5flash19enable_sm80_to_sm89INS1_16FlashAttnBwdSm80INS1_25CollectiveMainloopBwdSm80ILi2ELi2EN4cute5tupleIJNS5_1CILi128EEES8_NS7_ILi64EEEEEENS_10bfloat16_tEfNS_4arch4Sm80ELb1ELb0ELb1ELb0ELb0ELb0ELb0ELb0ELi2ELi4ELi4ELi4ELb0EEENS1_21CollectiveEpilogueBwdISA_SB_SD_Li256ELb0ELb0ELi2EEENS1_25SingleTileBwdLPTSchedulerILb0ELi128ELb0EEEEEEEEEvNT_6ParamsE$_ZN4cute5tupleIJNS_1CILi2EEEiEEC2ERKS2_RKi) ;  /* 0xffffcc5000007944 */ /* 0x022fea0003c3ffff */
[----:B------:R1:W5:Y:S01]  /*f1e0*/  LDL R2, [R1+0x13c8] ;  /* 0x0013c80001027983 */ /* 0x0003620000100800 */
[----:B------:R-:W-:-:S04]  /*f1f0*/  MOV R69, 0x0 ;  /* 0x0000000000457802 */ /* 0x000fc80000000f00 */
[----:B------:R-:W-:Y:S05]  /*f200*/  RET.REL.NODEC R68 `(_ZN7cutlass13device_kernelIN5flash19enable_sm80_to_sm89INS1_16FlashAttnBwdSm80INS1_25CollectiveMainloopBwdSm80ILi2ELi2EN4cute5tupleIJNS5_1CILi128EEES8_NS7_ILi64EEEEEENS_10bfloat16_tEfNS_4arch4Sm80ELb1ELb0ELb1ELb0ELb0ELb0ELb0ELb0ELi2ELi4ELi4ELi4ELb0EEENS1_21CollectiveEpilogueBwdISA_SB_SD_Li256ELb0ELb0ELi2EEENS1_25SingleTileBwdLPTSchedulerILb0ELi128ELb0EEEEEEEEEvNT_6ParamsE) ;  /* 0xffff0df044007950 */ /* 0x000fea0003c3ffff */
        .type           $_ZN7cutlass13device_kernelIN5flash19enable_sm80_to_sm89INS1_16FlashAttnBwdSm80INS1_25CollectiveMainloopBwdSm80ILi2ELi2EN4cute5tupleIJNS5_1CILi128EEES8_NS7_ILi64EEEEEENS_10bfloat16_tEfNS_4arch4Sm80ELb1ELb0ELb1ELb0ELb0ELb0ELb0ELb0ELi2ELi4ELi4ELi4ELb0EEENS1_21CollectiveEpilogueBwdISA_SB_SD_Li256ELb0ELb0ELi2EEENS1_25SingleTileBwdLPTSchedulerILb0ELi128ELb0EEEEEEEEEvNT_6ParamsE$_ZZN4cute6detail16composition_implINS_5tupleIJNS_1CILi8EEENS3_ILi2EEES5_S5_S4_S5_EEENS2_IJNS3_ILi1EEEiiiNS3_ILi72EEENS3_ILi512EEEEEENS2_IJS5_S5_S5_EEENS2_IJS7_S9_S4_EEEEEDaRKT_RKT0_RKT1_RKT2_ENKUlRKT_RKT0_E_clIS5_S4_EEDaSR_SU_,@function
        .size           $_ZN7cutlass13device_kernelIN5flash19enable_sm80_to_sm89INS1_16FlashAttnBwdSm80INS1_25CollectiveMainloopBwdSm80ILi2ELi2EN4cute5tupleIJNS5_1CILi128EEES8_NS7_ILi64EEEEEENS_10bfloat16_tEfNS_4arch4Sm80ELb1ELb0ELb1ELb0ELb0ELb0ELb0ELb0ELi2ELi4ELi4ELi4ELb0EEENS1_21CollectiveEpilogueBwdISA_SB_SD_Li256ELb0ELb0ELi2EEENS1_25SingleTileBwdLPTSchedulerILb0ELi128ELb0EEEEEEEEEvNT_6ParamsE$_ZZN4cute6detail16composition_implINS_5tupleIJNS_1CILi8EEENS3_ILi2EEES5_S5_S4_S5_EEENS2_IJNS3_ILi1EEEiiiNS3_ILi72EEENS3_ILi512EEEEEENS2_IJS5_S5_S5_EEENS2_IJS7_S9_S4_EEEEEDaRKT_RKT0_RKT1_RKT2_ENKUlRKT_RKT0_E_clIS5_S4_EEDaSR_SU_,($_ZN7cutlass13device_kernelIN5flash19enable_sm80_to_sm89INS1_16FlashAttnBwdSm80INS1_25CollectiveMainloopBwdSm80ILi2ELi2EN4cute5tupleIJNS5_1CILi128EEES8_NS7_ILi64EEEEEENS_10bfloat16_tEfNS_4arch4Sm80ELb1ELb0ELb1ELb0ELb0ELb0ELb0ELb0ELi2ELi4ELi4ELi4ELb0EEENS1_21CollectiveEpilogueBwdISA_SB_SD_Li256ELb0ELb0ELi2EEENS1_25SingleTileBwdLPTSchedulerILb0ELi128ELb0EEEEEEEEEvNT_6ParamsE$_ZZN4cute6detail16composition_implINS_5tupleIJNS_1CILi8EEENS3_ILi2EEES5_S5_S4_S5_EEENS2_IJNS3_ILi1EEEiiiNS3_ILi72EEENS3_ILi512EEEEEENS3_ILi4EEENS3_ILi16EEEEEDaRKT_RKT0_RKT1_RKT2_ENKUlRKT_T0_E_clINS2_IJNS2_IJEEESV_SB_S7_EEENS_17integral_constantIiLi2EEEEEDaSR_SS_ - $_ZN7cutlass13device_kernelIN5flash19enable_sm80_to_sm89INS1_16FlashAttnBwdSm80INS1_25CollectiveMainloopBwdSm80ILi2ELi2EN4cute5tupleIJNS5_1CILi128EEES8_NS7_ILi64EEEEEENS_10bfloat16_tEfNS_4arch4Sm80ELb1ELb0ELb1ELb0ELb0ELb0ELb0ELb0ELi2ELi4ELi4ELi4ELb0EEENS1_21CollectiveEpilogueBwdISA_SB_SD_Li256ELb0ELb0ELi2EEENS1_25SingleTileBwdLPTSchedulerILb0ELi128ELb0EEEEEEEEEvNT_6ParamsE$_ZZN4cute6detail16composition_implINS_5tupleIJNS_1CILi8EEENS3_ILi2EEES5_S5_S4_S5_EEENS2_IJNS3_ILi1EEEiiiNS3_ILi72EEENS3_ILi512EEEEEENS2_IJS5_S5_S5_EEENS2_IJS7_S9_S4_EEEEEDaRKT_RKT0_RKT1_RKT2_ENKUlRKT_RKT0_E_clIS5_S4_EEDaSR_SU_)
$_ZN7cutlass13device_kernelIN5flash19enable_sm80_to_sm89INS1_16FlashAttnBwdSm80INS1_25CollectiveMainloopBwdSm80ILi2ELi2EN4cute5tupleIJNS5_1CILi128EEES8_NS7_ILi64EEEEEENS_10bfloat16_tEfNS_4arch4Sm80ELb1ELb0ELb1ELb0ELb0ELb0ELb0ELb0ELi2ELi4ELi4ELi4ELb0EEENS1_21CollectiveEpilogueBwdISA_SB_SD_Li256ELb0ELb0ELi2EEENS1_25SingleTileBwdLPTSchedulerILb0ELi128ELb0EEEEEEEEEvNT_6ParamsE$_ZZN4cute6detail16composition_implINS_5tupleIJNS_1CILi8EEENS3_ILi2EEES5_S5_S4_S5_EEENS2_IJNS3_ILi1EEEiiiNS3_ILi72EEENS3_ILi512EEEEEENS2_IJS5_S5_S5_EEENS2_IJS7_S9_S4_EEEEEDaRKT_RKT0_RKT1_RKT2_ENKUlRKT_RKT0_E_clIS5_S4_EEDaSR_SU_:
        /* <DEDUP_REMOVED lines=37> */
[----:B------:R-:W-:Y:S02]  /*f460*/  MOV R4, R10 ;  /* 0x0000000a00047202 */ /* 0x000fe40000000f00 */
[----:B------:R-:W-:-:S04]  /*f470*/  MOV R5, 0x0 ;  /* 0x0000000000057802 */ /* 0x000fc80000000f00 */
[----:B------:R-:W-:Y:S05]  /*f480*/  RET.REL.NODEC R4 `(_ZN7cutlass13device_kernelIN5flash19enable_sm80_to_sm89INS1_16FlashAttnBwdSm80INS1_25CollectiveMainloopBwdSm80ILi2ELi2EN4cute5tupleIJNS5_1CILi128EEES8_NS7_ILi64EEEEEENS_10bfloat16_tEfNS_4arch4Sm80ELb1ELb0ELb1ELb0ELb0ELb0ELb0ELb0ELi2ELi4ELi4ELi4ELb0EEENS1_21CollectiveEpilogueBwdISA_SB_SD_Li256ELb0ELb0ELi2EEENS1_25SingleTileBwdLPTSchedulerILb0ELi128ELb0EEEEEEEEEvNT_6ParamsE) ;  /* 0xffff0b7004007950 */ /* 0x000fea0003c3ffff */
        .type           $_ZN7cutlass13device_kernelIN5flash19enable_sm80_to_sm89INS1_16FlashAttnBwdSm80INS1_25CollectiveMainloopBwdSm80ILi2ELi2EN4cute5tupleIJNS5_1CILi128EEES8_NS7_ILi64EEEEEENS_10bfloat16_tEfNS_4arch4Sm80ELb1ELb0ELb1ELb0ELb0ELb0ELb0ELb0ELi2ELi4ELi4ELi4ELb0EEENS1_21CollectiveEpilogueBwdISA_SB_SD_Li256ELb0ELb0ELi2EEENS1_25SingleTileBwdLPTSchedulerILb0ELi128ELb0EEEEEEEEEvNT_6ParamsE$_ZZN4cute6detail16composition_implINS_5tupleIJNS_1CILi8EEENS3_ILi2EEES5_S5_S4_S5_EEENS2_IJNS3_ILi1EEEiiiNS3_ILi72EEENS3_ILi512EEEEEENS3_ILi4EEENS3_ILi16EEEEEDaRKT_RKT0_RKT1_RKT2_ENKUlRKT_T0_E_clINS2_IJNS2_IJEEESV_SB_S7_EEENS_17integral_constantIiLi2EEEEEDaSR_SS_,@function
        .size           $_ZN7cutlass13device_kernelIN5flash19enable_sm80_to_sm89INS1_16FlashAttnBwdSm80INS1_25CollectiveMainloopBwdSm80ILi2ELi2EN4cute5tupleIJNS5_1CILi128EEES8_NS7_ILi64EEEEEENS_10bfloat16_tEfNS_4arch4Sm80ELb1ELb0ELb1ELb0ELb0ELb0ELb0ELb0ELi2ELi4ELi4ELi4ELb0EEENS1_21CollectiveEpilogueBwdISA_SB_SD_Li256ELb0ELb0ELi2EEENS1_25SingleTileBwdLPTSchedulerILb0ELi128ELb0EEEEEEEEEvNT_6ParamsE$_ZZN4cute6detail16composition_implINS_5tupleIJNS_1CILi8EEENS3_ILi2EEES5_S5_S4_S5_EEENS2_IJNS3_ILi1EEEiiiNS3_ILi72EEENS3_ILi512EEEEEENS3_ILi4EEENS3_ILi16EEEEEDaRKT_RKT0_RKT1_RKT2_ENKUlRKT_T0_E_clINS2_IJNS2_IJEEESV_SB_S7_EEENS_17integral_constantIiLi2EEEEEDaSR_SS_,($_ZN7cutlass13device_kernelIN5flash19enable_sm80_to_sm89INS1_16FlashAttnBwdSm80INS1_25CollectiveMainloopBwdSm80ILi2ELi2EN4cute5tupleIJNS5_1CILi128EEES8_NS7_ILi64EEEEEENS_10bfloat16_tEfNS_4arch4Sm80ELb1ELb0ELb1ELb0ELb0ELb0ELb0ELb0ELi2ELi4ELi4ELi4ELb0EEENS1_21CollectiveEpilogueBwdISA_SB_SD_Li256ELb0ELb0ELi2EEENS1_25SingleTileBwdLPTSchedulerILb0ELi128ELb0EEEEEEEEEvNT_6ParamsE$_ZZN4cute6detail16composition_implINS_5tupleIJNS_1CILi8EEENS3_ILi2EEES5_S5_S4_S5_EEENS2_IJNS3_ILi1EEEiiiNS3_ILi72EEENS3_ILi512EEEEEENS3_ILi4EEENS3_ILi16EEEEEDaRKT_RKT0_RKT1_RKT2_ENKUlRKT_T0_E_clINS2_IJNS2_IJS5_EEENS2_IJiEEES5_S7_EEENS_17integral_constantIiLi3EEEEEDaSR_SS_ - $_ZN7cutlass13device_kernelIN5flash19enable_sm80_to_sm89INS1_16FlashAttnBwdSm80INS1_25CollectiveMainloopBwdSm80ILi2ELi2EN4cute5tupleIJNS5_1CILi128EEES8_NS7_ILi64EEEEEENS_10bfloat16_tEfNS_4arch4Sm80ELb1ELb0ELb1ELb0ELb0ELb0ELb0ELb0ELi2ELi4ELi4ELi4ELb0EEENS1_21CollectiveEpilogueBwdISA_SB_SD_Li256ELb0ELb0ELi2EEENS1_25SingleTileBwdLPTSchedulerILb0ELi128ELb0EEEEEEEEEvNT_6ParamsE$_ZZN4cute6detail16composition_implINS_5tupleIJNS_1CILi8EEENS3_ILi2EEES5_S5_S4_S5_EEENS2_IJNS3_ILi1EEEiiiNS3_ILi72EEENS3_ILi512EEEEEENS3_ILi4EEENS3_ILi16EEEEEDaRKT_RKT0_RKT1_RKT2_ENKUlRKT_T0_E_clINS2_IJNS2_IJEEESV_SB_S7_EEENS_17integral_constantIiLi2EEEEEDaSR_SS_)
$_ZN7cutlass13device_kernelIN5flash19enable_sm80_to_sm89INS1_16FlashAttnBwdSm80INS1_25CollectiveMainloopBwdSm80ILi2ELi2EN4cute5tupleIJNS5_1CILi128EEES8_NS7_ILi64EEEEEENS_10bfloat16_tEfNS_4arch4Sm80ELb1ELb0ELb1ELb0ELb0ELb0ELb0ELb0ELi2ELi4ELi4ELi4ELb0EEENS1_21CollectiveEpilogueBwdISA_SB_SD_Li256ELb0ELb0ELi2EEENS1_25SingleTileBwdLPTSchedulerILb0ELi128ELb0EEEEEEEEEvNT_6ParamsE$_ZZN4cute6detail16composition_implINS_5tupleIJNS_1CILi8EEENS3_ILi2EEES5_S5_S4_S5_EEENS2_IJNS3_ILi1EEEiiiNS3_ILi72EEENS3_ILi512EEEEEENS3_ILi4EEENS3_ILi16EEEEEDaRKT_RKT0_RKT1_RKT2_ENKUlRKT_T0_E_clINS2_IJNS2_IJEEESV_SB_S7_EEENS_17integral_constantIiLi2EEEEEDaSR_SS_:
        /* <DEDUP_REMOVED lines=13> */
        .type           $_ZN7cutlass13device_kernelIN5flash19enable_sm80_to_sm89INS1_16FlashAttnBwdSm80INS1_25CollectiveMainloopBwdSm80ILi2ELi2EN4cute5tupleIJNS5_1CILi128EEES8_NS7_ILi64EEEEEENS_10bfloat16_tEfNS_4arch4Sm80ELb1ELb0ELb1ELb0ELb0ELb0ELb0ELb0ELi2ELi4ELi4ELi4ELb0EEENS1_21CollectiveEpilogueBwdISA_SB_SD_Li256ELb0ELb0ELi2EEENS1_25SingleTileBwdLPTSchedulerILb0ELi128ELb0EEEEEEEEEvNT_6ParamsE$_ZZN4cute6detail16composition_implINS_5tupleIJNS_1CILi8EEENS3_ILi2EEES5_S5_S4_S5_EEENS2_IJNS3_ILi1EEEiiiNS3_ILi72EEENS3_ILi512EEEEEENS3_ILi4EEENS3_ILi16EEEEEDaRKT_RKT0_RKT1_RKT2_ENKUlRKT_T0_E_clINS2_IJNS2_IJS5_EEENS2_IJiEEES5_S7_EEENS_17integral_constantIiLi3EEEEEDaSR_SS_,@function
        .size           $_ZN7cutlass13device_kernelIN5flash19enable_sm80_to_sm89INS1_16FlashAttnBwdSm80INS1_25CollectiveMainloopBwdSm80ILi2ELi2EN4cute5tupleIJNS5_1CILi128EEES8_NS7_ILi64EEEEEENS_10bfloat16_tEfNS_4arch4Sm80ELb1ELb0ELb1ELb0ELb0ELb0ELb0ELb0ELi2ELi4ELi4ELi4ELb0EEENS1_21CollectiveEpilogueBwdISA_SB_SD_Li256ELb0ELb0ELi2EEENS1_25SingleTileBwdLPTSchedulerILb0ELi128ELb0EEEEEEEEEvNT_6ParamsE$_ZZN4cute6detail16composition_implINS_5tupleIJNS_1CILi8EEENS3_ILi2EEES5_S5_S4_S5_EEENS2_IJNS3_ILi1EEEiiiNS3_ILi72EEENS3_ILi512EEEEEENS3_ILi4EEENS3_ILi16EEEEEDaRKT_RKT0_RKT1_RKT2_ENKUlRKT_T0_E_clINS2_IJNS2_IJS5_EEENS2_IJiEEES5_S7_EEENS_17integral_constantIiLi3EEEEEDaSR_SS_,($_ZN7cutlass13device_kernelIN5flash19enable_sm80_to_sm89INS1_16FlashAttnBwdSm80INS1_25CollectiveMainloopBwdSm80ILi2ELi2EN4cute5tupleIJNS5_1CILi128EEES8_NS7_ILi64EEEEEENS_10bfloat16_tEfNS_4arch4Sm80ELb1ELb0ELb1ELb0ELb0ELb0ELb0ELb0ELi2ELi4ELi4ELi4ELb0EEENS1_21CollectiveEpilogueBwdISA_SB_SD_Li256ELb0ELb0ELi2EEENS1_25SingleTileBwdLPTSchedulerILb0ELi128ELb0EEEEEEEEEvNT_6ParamsE$_ZZN4cute6detail16composition_implINS_5tupleIJNS_1CILi8EEENS3_ILi2EEES5_S5_S4_S5_EEENS2_IJNS3_ILi1EEEiiiNS3_ILi72EEENS3_ILi512EEEEEENS3_ILi4EEENS3_ILi16EEEEEDaRKT_RKT0_RKT1_RKT2_ENKUlRKT_T0_E_clINS2_IJNS2_IJS5_S5_EEENS2_IJiiEEES7_S7_EEENS_17integral_constantIiLi4EEEEEDaSR_SS_ - $_ZN7cutlass13device_kernelIN5flash19enable_sm80_to_sm89INS1_16FlashAttnBwdSm80INS1_25CollectiveMainloopBwdSm80ILi2ELi2EN4cute5tupleIJNS5_1CILi128EEES8_NS7_ILi64EEEEEENS_10bfloat16_tEfNS_4arch4Sm80ELb1ELb0ELb1ELb0ELb0ELb0ELb0ELb0ELi2ELi4ELi4ELi4ELb0EEENS1_21CollectiveEpilogueBwdISA_SB_SD_Li256ELb0ELb0ELi2EEENS1_25SingleTileBwdLPTSchedulerILb0ELi128ELb0EEEEEEEEEvNT_6ParamsE$_ZZN4cute6detail16composition_implINS_5tupleIJNS_1CILi8EEENS3_ILi2EEES5_S5_S4_S5_EEENS2_IJNS3_ILi1EEEiiiNS3_ILi72EEENS3_ILi512EEEEEENS3_ILi4EEENS3_ILi16EEEEEDaRKT_RKT0_RKT1_RKT2_ENKUlRKT_T0_E_clINS2_IJNS2_IJS5_EEENS2_IJiEEES5_S7_EEENS_17integral_constantIiLi3EEEEEDaSR_SS_)
$_ZN7cutlass13device_kernelIN5flash19enable_sm80_to_sm89INS1_16FlashAttnBwdSm80INS1_25CollectiveMainloopBwdSm80ILi2ELi2EN4cute5tupleIJNS5_1CILi128EEES8_NS7_ILi64EEEEEENS_10bfloat16_tEfNS_4arch4Sm80ELb1ELb0ELb1ELb0ELb0ELb0ELb0ELb0ELi2ELi4ELi4ELi4ELb0EEENS1_21CollectiveEpilogueBwdISA_SB_SD_Li256ELb0ELb0ELi2EEENS1_25SingleTileBwdLPTSchedulerILb0ELi128ELb0EEEEEEEEEvNT_6ParamsE$_ZZN4cute6detail16composition_implINS_5tupleIJNS_1CILi8EEENS3_ILi2EEES5_S5_S4_S5_EEENS2_IJNS3_ILi1EEEiiiNS3_ILi72EEENS3_ILi512EEEEEENS3_ILi4EEENS3_ILi16EEEEEDaRKT_RKT0_RKT1_RKT2_ENKUlRKT_T0_E_clINS2_IJNS2_IJS5_EEENS2_IJiEEES5_S7_EEENS_17integral_constantIiLi3EEEEEDaSR_SS_:
        /* <DEDUP_REMOVED lines=13> */
[----:B------:R-:W-:Y:S02]  /*f630*/  MOV R4, R72 ;  /* 0x0000004800047202 */ /* 0x000fe40000000f00 */
[----:B------:R-:W-:-:S04]  /*f640*/  MOV R5, 0x0 ;  /* 0x0000000000057802 */ /* 0x000fc80000000f00 */
[----:B------:R-:W-:Y:S05]  /*f650*/  RET.REL.NODEC R4 `(_ZN7cutlass13device_kernelIN5flash19enable_sm80_to_sm89INS1_16FlashAttnBwdSm80INS1_25CollectiveMainloopBwdSm80ILi2ELi2EN4cute5tupleIJNS5_1CILi128EEES8_NS7_ILi64EEEEEENS_10bfloat16_tEfNS_4arch4Sm80ELb1ELb0ELb1ELb0ELb0ELb0ELb0ELb0ELi2ELi4ELi4ELi4ELb0EEENS1_21CollectiveEpilogueBwdISA_SB_SD_Li256ELb0ELb0ELi2EEENS1_25SingleTileBwdLPTSchedulerILb0ELi128ELb0EEEEEEEEEvNT_6ParamsE) ;  /* 0xffff09a004007950 */ /* 0x000fea0003c3ffff */
        .type           $_ZN7cutlass13device_kernelIN5flash19enable_sm80_to_sm89INS1_16FlashAttnBwdSm80INS1_25CollectiveMainloopBwdSm80ILi2ELi2EN4cute5tupleIJNS5_1CILi128EEES8_NS7_ILi64EEEEEENS_10bfloat16_tEfNS_4arch4Sm80ELb1ELb0ELb1ELb0ELb0ELb0ELb0ELb0ELi2ELi4ELi4ELi4ELb0EEENS1_21CollectiveEpilogueBwdISA_SB_SD_Li256ELb0ELb0ELi2EEENS1_25SingleTileBwdLPTSchedulerILb0ELi128ELb0EEEEEEEEEvNT_6ParamsE$_ZZN4cute6detail16composition_implINS_5tupleIJNS_1CILi8EEENS3_ILi2EEES5_S5_S4_S5_EEENS2_IJNS3_ILi1EEEiiiNS3_ILi72EEENS3_ILi512EEEEEENS3_ILi4EEENS3_ILi16EEEEEDaRKT_RKT0_RKT1_RKT2_ENKUlRKT_T0_E_clINS2_IJNS2_IJS5_S5_EEENS2_IJiiEEES7_S7_EEENS_17integral_constantIiLi4EEEEEDaSR_SS_,@function
        .size           $_ZN7cutlass13device_kernelIN5flash19enable_sm80_to_sm89INS1_16FlashAttnBwdSm80INS1_25CollectiveMainloopBwdSm80ILi2ELi2EN4cute5tupleIJNS5_1CILi128EEES8_NS7_ILi64EEEEEENS_10bfloat16_tEfNS_4arch4Sm80ELb1ELb0ELb1ELb0ELb0ELb0ELb0ELb0ELi2ELi4ELi4ELi4ELb0EEENS1_21CollectiveEpilogueBwdISA_SB_SD_Li256ELb0ELb0ELi2EEENS1_25SingleTileBwdLPTSchedulerILb0ELi128ELb0EEEEEEEEEvNT_6ParamsE$_ZZN4cute6detail16composition_implINS_5tupleIJNS_1CILi8EEENS3_ILi2EEES5_S5_S4_S5_EEENS2_IJNS3_ILi1EEEiiiNS3_ILi72EEENS3_ILi512EEEEEENS3_ILi4EEENS3_ILi16EEEEEDaRKT_RKT0_RKT1_RKT2_ENKUlRKT_T0_E_clINS2_IJNS2_IJS5_S5_EEENS2_IJiiEEES7_S7_EEENS_17integral_constantIiLi4EEEEEDaSR_SS_,($_ZN7cutlass13device_kernelIN5flash19enable_sm80_to_sm89INS1_16FlashAttnBwdSm80INS1_25CollectiveMainloopBwdSm80ILi2ELi2EN4cute5tupleIJNS5_1CILi128EEES8_NS7_ILi64EEEEEENS_10bfloat16_tEfNS_4arch4Sm80ELb1ELb0ELb1ELb0ELb0ELb0ELb0ELb0ELi2ELi4ELi4ELi4ELb0EEENS1_21CollectiveEpilogueBwdISA_SB_SD_Li256ELb0ELb0ELi2EEENS1_25SingleTileBwdLPTSchedulerILb0ELi128ELb0EEEEEEEEEvNT_6ParamsE$_ZZN4cute6detail16composition_implINS_5tupleIJNS_1CILi8EEENS3_ILi2EEES5_S5_S4_S5_EEENS2_IJNS3_ILi1EEEiiiNS3_ILi72EEENS3_ILi512EEEEEES5_S4_EEDaRKT_RKT0_RKT1_RKT2_ENKUlRKT_T0_E_clINS2_IJNS2_IJEEEST_S5_S7_EEENS_17integral_constantIiLi1EEEEEDaSP_SQ_ - $_ZN7cutlass13device_kernelIN5flash19enable_sm80_to_sm89INS1_16FlashAttnBwdSm80INS1_25CollectiveMainloopBwdSm80ILi2ELi2EN4cute5tupleIJNS5_1CILi128EEES8_NS7_ILi64EEEEEENS_10bfloat16_tEfNS_4arch4Sm80ELb1ELb0ELb1ELb0ELb0ELb0ELb0ELb0ELi2ELi4ELi4ELi4ELb0EEENS1_21CollectiveEpilogueBwdISA_SB_SD_Li256ELb0ELb0ELi2EEENS1_25SingleTileBwdLPTSchedulerILb0ELi128ELb0EEEEEEEEEvNT_6ParamsE$_ZZN4cute6detail16composition_implINS_5tupleIJNS_1CILi8EEENS3_ILi2EEES5_S5_S4_S5_EEENS2_IJNS3_ILi1EEEiiiNS3_ILi72EEENS3_ILi512EEEEEENS3_ILi4EEENS3_ILi16EEEEEDaRKT_RKT0_RKT1_RKT2_ENKUlRKT_T0_E_clINS2_IJNS2_IJS5_S5_EEENS2_IJiiEEES7_S7_EEENS_17integral_constantIiLi4EEEEEDaSR_SS_)
$_ZN7cutlass13device_kernelIN5flash19enable_sm80_to_sm89INS1_16FlashAttnBwdSm80INS1_25CollectiveMainloopBwdSm80ILi2ELi2EN4cute5tupleIJNS5_1CILi128EEES8_NS7_ILi64EEEEEENS_10bfloat16_tEfNS_4arch4Sm80ELb1ELb0ELb1ELb0ELb0ELb0ELb0ELb0ELi2ELi4ELi4ELi4ELb0EEENS1_21CollectiveEpilogueBwdISA_SB_SD_Li256ELb0ELb0ELi2EEENS1_25SingleTileBwdLPTSchedulerILb0ELi128ELb0EEEEEEEEEvNT_6ParamsE$_ZZN4cute6detail16composition_implINS_5tupleIJNS_1CILi8EEENS3_ILi2EEES5_S5_S4_S5_EEENS2_IJNS3_ILi1EEEiiiNS3_ILi72EEENS3_ILi512EEEEEENS3_ILi4EEENS3_ILi16EEEEEDaRKT_RKT0_RKT1_RKT2_ENKUlRKT_T0_E_clINS2_IJNS2_IJS5_S5_EEENS2_IJiiEEES7_S7_EEENS_17integral_constantIiLi4EEEEEDaSR_SS_:
        /* <DEDUP_REMOVED lines=10> */
        .type           $_ZN7cutlass13device_kernelIN5flash19enable_sm80_to_sm89INS1_16FlashAttnBwdSm80INS1_25CollectiveMainloopBwdSm80ILi2ELi2EN4cute5tupleIJNS5_1CILi128EEES8_NS7_ILi64EEEEEENS_10bfloat16_tEfNS_4arch4Sm80ELb1ELb0ELb1ELb0ELb0ELb0ELb0ELb0ELi2ELi4ELi4ELi4ELb0EEENS1_21CollectiveEpilogueBwdISA_SB_SD_Li256ELb0ELb0ELi2EEENS1_25SingleTileBwdLPTSchedulerILb0ELi128ELb0EEEEEEEEEvNT_6ParamsE$_ZZN4cute6detail16composition_implINS_5tupleIJNS_1CILi8EEENS3_ILi2EEES5_S5_S4_S5_EEENS2_IJNS3_ILi1EEEiiiNS3_ILi72EEENS3_ILi512EEEEEES5_S4_EEDaRKT_RKT0_RKT1_RKT2_ENKUlRKT_T0_E_clINS2_IJNS2_IJEEEST_S5_S7_EEENS_17integral_constantIiLi1EEEEEDaSP_SQ_,@function
        .size           $_ZN7cutlass13device_kernelIN5flash19enable_sm80_to_sm89INS1_16FlashAttnBwdSm80INS1_25CollectiveMainloopBwdSm80ILi2ELi2EN4cute5tupleIJNS5_1CILi128EEES8_NS7_ILi64EEEEEENS_10bfloat16_tEfNS_4arch4Sm80ELb1ELb0ELb1ELb0ELb0ELb0ELb0ELb0ELi2ELi4ELi4ELi4ELb0EEENS1_21CollectiveEpilogueBwdISA_SB_SD_Li256ELb0ELb0ELi2EEENS1_25SingleTileBwdLPTSchedulerILb0ELi128ELb0EEEEEEEEEvNT_6ParamsE$_ZZN4cute6detail16composition_implINS_5tupleIJNS_1CILi8EEENS3_ILi2EEES5_S5_S4_S5_EEENS2_IJNS3_ILi1EEEiiiNS3_ILi72EEENS3_ILi512EEEEEES5_S4_EEDaRKT_RKT0_RKT1_RKT2_ENKUlRKT_T0_E_clINS2_IJNS2_IJEEEST_S5_S7_EEENS_17integral_constantIiLi1EEEEEDaSP_SQ_,($_ZN7cutlass13device_kernelIN5flash19enable_sm80_to_sm89INS1_16FlashAttnBwdSm80INS1_25CollectiveMainloopBwdSm80ILi2ELi2EN4cute5tupleIJNS5_1CILi128EEES8_NS7_ILi64EEEEEENS_10bfloat16_tEfNS_4arch4Sm80ELb1ELb0ELb1ELb0ELb0ELb0ELb0ELb0ELi2ELi4ELi4ELi4ELb0EEENS1_21CollectiveEpilogueBwdISA_SB_SD_Li256ELb0ELb0ELi2EEENS1_25SingleTileBwdLPTSchedulerILb0ELi128ELb0EEEEEEEEEvNT_6ParamsE$_ZZN4cute6detail16composition_implINS_5tupleIJNS_1CILi8EEENS3_ILi2EEES5_S5_S4_S5_EEENS2_IJNS3_ILi1EEEiiiNS3_ILi72EEENS3_ILi512EEEEEES5_S4_EEDaRKT_RKT0_RKT1_RKT2_ENKUlRKT_T0_E_clINS2_IJNS2_IJS5_EEENS2_IJiEEES7_S7_EEENS_17integral_constantIiLi2EEEEEDaSP_SQ_ - $_ZN7cutlass13device_kernelIN5flash19enable_sm80_to_sm89INS1_16FlashAttnBwdSm80INS1_25CollectiveMainloopBwdSm80ILi2ELi2EN4cute5tupleIJNS5_1CILi128EEES8_NS7_ILi64EEEEEENS_10bfloat16_tEfNS_4arch4Sm80ELb1ELb0ELb1ELb0ELb0ELb0ELb0ELb0ELi2ELi4ELi4ELi4ELb0EEENS1_21CollectiveEpilogueBwdISA_SB_SD_Li256ELb0ELb0ELi2EEENS1_25SingleTileBwdLPTSchedulerILb0ELi128ELb0EEEEEEEEEvNT_6ParamsE$_ZZN4cute6detail16composition_implINS_5tupleIJNS_1CILi8EEENS3_ILi2EEES5_S5_S4_S5_EEENS2_IJNS3_ILi1EEEiiiNS3_ILi72EEENS3_ILi512EEEEEES5_S4_EEDaRKT_RKT0_RKT1_RKT2_ENKUlRKT_T0_E_clINS2_IJNS2_IJEEEST_S5_S7_EEENS_17integral_constantIiLi1EEEEEDaSP_SQ_)
$_ZN7cutlass13device_kernelIN5flash19enable_sm80_to_sm89INS1_16FlashAttnBwdSm80INS1_25CollectiveMainloopBwdSm80ILi2ELi2EN4cute5tupleIJNS5_1CILi128EEES8_NS7_ILi64EEEEEENS_10bfloat16_tEfNS_4arch4Sm80ELb1ELb0ELb1ELb0ELb0ELb0ELb0ELb0ELi2ELi4ELi4ELi4ELb0EEENS1_21CollectiveEpilogueBwdISA_SB_SD_Li256ELb0ELb0ELi2EEENS1_25SingleTileBwdLPTSchedulerILb0ELi128ELb0EEEEEEEEEvNT_6ParamsE$_ZZN4cute6detail16composition_implINS_5tupleIJNS_1CILi8EEENS3_ILi2EEES5_S5_S4_S5_EEENS2_IJNS3_ILi1EEEiiiNS3_ILi72EEENS3_ILi512EEEEEES5_S4_EEDaRKT_RKT0_RKT1_RKT2_ENKUlRKT_T0_E_clINS2_IJNS2_IJEEEST_S5_S7_EEENS_17integral_constantIiLi1EEEEEDaSP_SQ_:
        /* <DEDUP_REMOVED lines=10> */
[----:B------:R-:W-:Y:S02]  /*f7a0*/  MOV R8, R6 ;  /* 0x0000000600087202 */ /* 0x000fe40000000f00 */
[----:B------:R-:W-:-:S04]  /*f7b0*/  MOV R9, 0x0 ;  /* 0x0000000000097802 */ /* 0x000fc80000000f00 */
[----:B------:R-:W-:Y:S05]  /*f7c0*/  RET.REL.NODEC R8 `(_ZN7cutlass13device_kernelIN5flash19enable_sm80_to_sm89INS1_16FlashAttnBwdSm80INS1_25CollectiveMainloopBwdSm80ILi2ELi2EN4cute5tupleIJNS5_1CILi128EEES8_NS7_ILi64EEEEEENS_10bfloat16_tEfNS_4arch4Sm80ELb1ELb0ELb1ELb0ELb0ELb0ELb0ELb0ELi2ELi4ELi4ELi4ELb0EEENS1_21CollectiveEpilogueBwdISA_SB_SD_Li256ELb0ELb0ELi2EEENS1_25SingleTileBwdLPTSchedulerILb0ELi128ELb0EEEEEEEEEvNT_6ParamsE) ;  /* 0xffff083008007950 */ /* 0x000fea0003c3ffff */
        .type           $_ZN7cutlass13device_kernelIN5flash19enable_sm80_to_sm89INS1_16FlashAttnBwdSm80INS1_25CollectiveMainloopBwdSm80ILi2ELi2EN4cute5tupleIJNS5_1CILi128EEES8_NS7_ILi64EEEEEENS_10bfloat16_tEfNS_4arch4Sm80ELb1ELb0ELb1ELb0ELb0ELb0ELb0ELb0ELi2ELi4ELi4ELi4ELb0EEENS1_21CollectiveEpilogueBwdISA_SB_SD_Li256ELb0ELb0ELi2EEENS1_25SingleTileBwdLPTSchedulerILb0ELi128ELb0EEEEEEEEEvNT_6ParamsE$_ZZN4cute6detail16composition_implINS_5tupleIJNS_1CILi8EEENS3_ILi2EEES5_S5_S4_S5_EEENS2_IJNS3_ILi1EEEiiiNS3_ILi72EEENS3_ILi512EEEEEES5_S4_EEDaRKT_RKT0_RKT1_RKT2_ENKUlRKT_T0_E_clINS2_IJNS2_IJS5_EEENS2_IJiEEES7_S7_EEENS_17integral_constantIiLi2EEEEEDaSP_SQ_,@function
        .size           $_ZN7cutlass13device_kernelIN5flash19enable_sm80_to_sm89INS1_16FlashAttnBwdSm80INS1_25CollectiveMainloopBwdSm80ILi2ELi2EN4cute5tupleIJNS5_1CILi128EEES8_NS7_ILi64EEEEEENS_10bfloat16_tEfNS_4arch4Sm80ELb1ELb0ELb1ELb0ELb0ELb0ELb0ELb0ELi2ELi4ELi4ELi4ELb0EEENS1_21CollectiveEpilogueBwdISA_SB_SD_Li256ELb0ELb0ELi2EEENS1_25SingleTileBwdLPTSchedulerILb0ELi128ELb0EEEEEEEEEvNT_6ParamsE$_ZZN4cute6detail16composition_implINS_5tupleIJNS_1CILi8EEENS3_ILi2EEES5_S5_S4_S5_EEENS2_IJNS3_ILi1EEEiiiNS3_ILi72EEENS3_ILi512EEEEEES5_S4_EEDaRKT_RKT0_RKT1_RKT2_ENKUlRKT_T0_E_clINS2_IJNS2_IJS5_EEENS2_IJiEEES7_S7_EEENS_17integral_constantIiLi2EEEEEDaSP_SQ_,($_ZN7cutlass13device_kernelIN5flash19enable_sm80_to_sm89INS1_16FlashAttnBwdSm80INS1_25CollectiveMainloopBwdSm80ILi2ELi2EN4cute5tupleIJNS5_1CILi128EEES8_NS7_ILi64EEEEEENS_10bfloat16_tEfNS_4arch4Sm80ELb1ELb0ELb1ELb0ELb0ELb0ELb0ELb0ELi2ELi4ELi4ELi4ELb0EEENS1_21CollectiveEpilogueBwdISA_SB_SD_Li256ELb0ELb0ELi2EEENS1_25SingleTileBwdLPTSchedulerILb0ELi128ELb0EEEEEEEEEvNT_6ParamsE$_ZZN4cute6detail16composition_implINS_5tupleIJNS_1CILi8EEENS3_ILi2EEES5_S5_S4_S5_EEENS2_IJNS3_ILi1EEEiiiNS3_ILi72EEENS3_ILi512EEEEEES5_S4_EEDaRKT_RKT0_RKT1_RKT2_ENKUlRKT_T0_E_clINS2_IJNS2_IJS5_EEENS2_IJiEEES7_S7_EEENS_17integral_constantIiLi3EEEEEDaSP_SQ_ - $_ZN7cutlass13device_kernelIN5flash19enable_sm80_to_sm89INS1_16FlashAttnBwdSm80INS1_25CollectiveMainloopBwdSm80ILi2ELi2EN4cute5tupleIJNS5_1CILi128EEES8_NS7_ILi64EEEEEENS_10bfloat16_tEfNS_4arch4Sm80ELb1ELb0ELb1ELb0ELb0ELb0ELb0ELb0ELi2ELi4ELi4ELi4ELb0EEENS1_21CollectiveEpilogueBwdISA_SB_SD_Li256ELb0ELb0ELi2EEENS1_25SingleTileBwdLPTSchedulerILb0ELi128ELb0EEEEEEEEEvNT_6ParamsE$_ZZN4cute6detail16composition_implINS_5tupleIJNS_1CILi8EEENS3_ILi2EEES5_S5_S4_S5_EEENS2_IJNS3_ILi1EEEiiiNS3_ILi72EEENS3_ILi512EEEEEES5_S4_EEDaRKT_RKT0_RKT1_RKT2_ENKUlRKT_T0_E_clINS2_IJNS2_IJS5_EEENS2_IJiEEES7_S7_EEENS_17integral_constantIiLi2EEEEEDaSP_SQ_)
$_ZN7cutlass13device_kernelIN5flash19enable_sm80_to_sm89INS1_16FlashAttnBwdSm80INS1_25CollectiveMainloopBwdSm80ILi2ELi2EN4cute5tupleIJNS5_1CILi128EEES8_NS7_ILi64EEEEEENS_10bfloat16_tEfNS_4arch4Sm80ELb1ELb0ELb1ELb0ELb0ELb0ELb0ELb0ELi2ELi4ELi4ELi4ELb0EEENS1_21CollectiveEpilogueBwdISA_SB_SD_Li256ELb0ELb0ELi2EEENS1_25SingleTileBwdLPTSchedulerILb0ELi128ELb0EEEEEEEEEvNT_6ParamsE$_ZZN4cute6detail16composition_implINS_5tupleIJNS_1CILi8EEENS3_ILi2EEES5_S5_S4_S5_EEENS2_IJNS3_ILi1EEEiiiNS3_ILi72EEENS3_ILi512EEEEEES5_S4_EEDaRKT_RKT0_RKT1_RKT2_ENKUlRKT_T0_E_clINS2_IJNS2_IJS5_EEENS2_IJiEEES7_S7_EEENS_17integral_constantIiLi2EEEEEDaSP_SQ_:
[----:B------:R-:W-:-:S06]  /*f7d0*/  IADD3 R3, R3, -c[0x0][0x20], RZ ;  /* 0x8000080003037a10 */ /* 0x000fcc0007ffe0ff */
[----:B------:R-:W5:Y:S01]  /*f7e0*/  LDL R3, [R3] ;  /* 0x0000000003037983 */ /* 0x000f620000100800 */
[----:B------:R-:W-:Y:S02]  /*f7f0*/  IADD3 R2, R1, 0x16d0, RZ ;  /* 0x000016d001027810 */ /* 0x000fe40007ffe0ff */
[----:B------:R-:W-:Y:S02]  /*f800*/  MOV R4, 0xf830 ;  /* 0x0000f83000047802 */ /* 0x000fe40000000f00 */
[----:B------:R-:W-:Y:S02]  /*f810*/  IADD3 R2, R2, c[0x0][0x20], RZ ;  /* 0x0000080002027a10 */ /* 0x000fe40007ffe0ff */
[----:B-----5:R-:W-:Y:S05]  /*f820*/  CALL.REL.NOINC `($_ZN7cutlass13device_kernelIN5flash19enable_sm80_to_sm89INS1_16FlashAttnBwdSm80INS1_25CollectiveMainloopBwdSm80ILi2ELi2EN4cute5tupleIJNS5_1CILi128EEES8_NS7_ILi64EEEEEENS_10bfloat16_tEfNS_4arch4Sm80ELb1ELb0ELb1ELb0ELb0ELb0ELb0ELb0ELi2ELi4ELi4ELi4ELb0EEENS1_21CollectiveEpilogueBwdISA_SB_SD_Li256ELb0ELb0ELi2EEENS1_25SingleTileBwdLPTSchedulerILb0ELi128ELb0EEEEEEEEEvNT_6ParamsE$_ZN4cute3eso3ESOILb1ELb0EJNS_5tupleIJNS_1CILi2EEEEEENS2_IJiEEENS3_ILi1EEES7_EEC2ERKS5_RKS6_RKS7_SE_) ;  /* 0xffffa1b000007944 */ /* 0x020fea0003c3ffff */
[----:B-1----:R1:W5:Y:S01]  /*f830*/  LDL R2, [R1+0x16d0] ;  /* 0x0016d00001027983 */ /* 0x0023620000100800 */
[----:B------:R-:W-:Y:S02]  /*f840*/  MOV R8, R6 ;  /* 0x0000000600087202 */ /* 0x000fe40000000f00 */
[----:B------:R-:W-:-:S04]  /*f850*/  MOV R9, 0x0 ;  /* 0x0000000000097802 */ /* 0x000fc80000000f00 */
[----:B------:R-:W-:Y:S05]  /*f860*/  RET.REL.NODEC R8 `(_ZN7cutlass13device_kernelIN5flash19enable_sm80_to_sm89INS1_16FlashAttnBwdSm80INS1_25CollectiveMainloopBwdSm80ILi2ELi2EN4cute5tupleIJNS5_1CILi128EEES8_NS7_ILi64EEEEEENS_10bfloat16_tEfNS_4arch4Sm80ELb1ELb0ELb1ELb0ELb0ELb0ELb0ELb0ELi2ELi4ELi4ELi4ELb0EEENS1_21CollectiveEpilogueBwdISA_SB_SD_Li256ELb0ELb0ELi2EEENS1_25SingleTileBwdLPTSchedulerILb0ELi128ELb0EEEEEEEEEvNT_6ParamsE) ;  /* 0xffff079008007950 */ /* 0x000fea0003c3ffff */
        .type           $_ZN7cutlass13device_kernelIN5flash19enable_sm80_to_sm89INS1_16FlashAttnBwdSm80INS1_25CollectiveMainloopBwdSm80ILi2ELi2EN4cute5tupleIJNS5_1CILi128EEES8_NS7_ILi64EEEEEENS_10bfloat16_tEfNS_4arch4Sm80ELb1ELb0ELb1ELb0ELb0ELb0ELb0ELb0ELi2ELi4ELi4ELi4ELb0EEENS1_21CollectiveEpilogueBwdISA_SB_SD_Li256ELb0ELb0ELi2EEENS1_25SingleTileBwdLPTSchedulerILb0ELi128ELb0EEEEEEEEEvNT_6ParamsE$_ZZN4cute6detail16composition_implINS_5tupleIJNS_1CILi8EEENS3_ILi2EEES5_S5_S4_S5_EEENS2_IJNS3_ILi1EEEiiiNS3_ILi72EEENS3_ILi512EEEEEES5_S4_EEDaRKT_RKT0_RKT1_RKT2_ENKUlRKT_T0_E_clINS2_IJNS2_IJS5_EEENS2_IJiEEES7_S7_EEENS_17integral_constantIiLi3EEEEEDaSP_SQ_,@function
        .size           $_ZN7cutlass13device_kernelIN5flash19enable_sm80_to_sm89INS1_16FlashAttnBwdSm80INS1_25CollectiveMainloopBwdSm80ILi2ELi2EN4cute5tupleIJNS5_1CILi128EEES8_NS7_ILi64EEEEEENS_10bfloat16_tEfNS_4arch4Sm80ELb1ELb0ELb1ELb0ELb0ELb0ELb0ELb0ELi2ELi4ELi4ELi4ELb0EEENS1_21CollectiveEpilogueBwdISA_SB_SD_Li256ELb0ELb0ELi2EEENS1_25SingleTileBwdLPTSchedulerILb0ELi128ELb0EEEEEEEEEvNT_6ParamsE$_ZZN4cute6detail16composition_implINS_5tupleIJNS_1CILi8EEENS3_ILi2EEES5_S5_S4_S5_EEENS2_IJNS3_ILi1EEEiiiNS3_ILi72EEENS3_ILi512EEEEEES5_S4_EEDaRKT_RKT0_RKT1_RKT2_ENKUlRKT_T0_E_clINS2_IJNS2_IJS5_EEENS2_IJiEEES7_S7_EEENS_17integral_constantIiLi3EEEEEDaSP_SQ_,($_ZN7cutlass13device_kernelIN5flash19enable_sm80_to_sm89INS1_16FlashAttnBwdSm80INS1_25CollectiveMainloopBwdSm80ILi2ELi2EN4cute5tupleIJNS5_1CILi128EEES8_NS7_ILi64EEEEEENS_10bfloat16_tEfNS_4arch4Sm80ELb1ELb0ELb1ELb0ELb0ELb0ELb0ELb0ELi2ELi4ELi4ELi4ELb0EEENS1_21CollectiveEpilogueBwdISA_SB_SD_Li256ELb0ELb0ELi2EEENS1_25SingleTileBwdLPTSchedulerILb0ELi128ELb0EEEEEEEEEvNT_6ParamsE$_ZZN4cute6detail16composition_implINS_5tupleIJNS_1CILi8EEENS3_ILi2EEES5_S5_S4_S5_EEENS2_IJNS3_ILi1EEEiiiNS3_ILi72EEENS3_ILi512EEEEEES5_S4_EEDaRKT_RKT0_RKT1_RKT2_ENKUlRKT_T0_E_clINS2_IJNS2_IJS5_EEENS2_IJiEEES7_S7_EEENS_17integral_constantIiLi4EEEEEDaSP_SQ_ - $_ZN7cutlass13device_kernelIN5flash19enable_sm80_to_sm89INS1_16FlashAttnBwdSm80INS1_25CollectiveMainloopBwdSm80ILi2ELi2EN4cute5tupleIJNS5_1CILi128EEES8_NS7_ILi64EEEEEENS_10bfloat16_tEfNS_4arch4Sm80ELb1ELb0ELb1ELb0ELb0ELb0ELb0ELb0ELi2ELi4ELi4ELi4ELb0EEENS1_21CollectiveEpilogueBwdISA_SB_SD_Li256ELb0ELb0ELi2EEENS1_25SingleTileBwdLPTSchedulerILb0ELi128ELb0EEEEEEEEEvNT_6ParamsE$_ZZN4cute6detail16composition_implINS_5tupleIJNS_1CILi8EEENS3_ILi2EEES5_S5_S4_S5_EEENS2_IJNS3_ILi1EEEiiiNS3_ILi72EEENS3_ILi512EEEEEES5_S4_EEDaRKT_RKT0_RKT1_RKT2_ENKUlRKT_T0_E_clINS2_IJNS2_IJS5_EEENS2_IJiEEES7_S7_EEENS_17integral_constantIiLi3EEEEEDaSP_SQ_)
$_ZN7cutlass13device_kernelIN5flash19enable_sm80_to_sm89INS1_16FlashAttnBwdSm80INS1_25CollectiveMainloopBwdSm80ILi2ELi2EN4cute5tupleIJNS5_1CILi128EEES8_NS7_ILi64EEEEEENS_10bfloat16_tEfNS_4arch4Sm80ELb1ELb0ELb1ELb0ELb0ELb0ELb0ELb0ELi2ELi4ELi4ELi4ELb0EEENS1_21CollectiveEpilogueBwdISA_SB_SD_Li256ELb0ELb0ELi2EEENS1_25SingleTileBwdLPTSchedulerILb0ELi128ELb0EEEEEEEEEvNT_6ParamsE$_ZZN4cute6detail16composition_implINS_5tupleIJNS_1CILi8EEENS3_ILi2EEES5_S5_S4_S5_EEENS2_IJNS3_ILi1EEEiiiNS3_ILi72EEENS3_ILi512EEEEEES5_S4_EEDaRKT_RKT0_RKT1_RKT2_ENKUlRKT_T0_E_clINS2_IJNS2_IJS5_EEENS2_IJiEEES7_S7_EEENS_17integral_constantIiLi3EEEEEDaSP_SQ_:
        /* <DEDUP_REMOVED lines=10> */
        .type           $_ZN7cutlass13device_kernelIN5flash19enable_sm80_to_sm89INS1_16FlashAttnBwdSm80INS1_25CollectiveMainloopBwdSm80ILi2ELi2EN4cute5tupleIJNS5_1CILi128EEES8_NS7_ILi64EEEEEENS_10bfloat16_tEfNS_4arch4Sm80ELb1ELb0ELb1ELb0ELb0ELb0ELb0ELb0ELi2ELi4ELi4ELi4ELb0EEENS1_21CollectiveEpilogueBwdISA_SB_SD_Li256ELb0ELb0ELi2EEENS1_25SingleTileBwdLPTSchedulerILb0ELi128ELb0EEEEEEEEEvNT_6ParamsE$_ZZN4cute6detail16composition_implINS_5tupleIJNS_1CILi8EEENS3_ILi2EEES5_S5_S4_S5_EEENS2_IJNS3_ILi1EEEiiiNS3_ILi72EEENS3_ILi512EEEEEES5_S4_EEDaRKT_RKT0_RKT1_RKT2_ENKUlRKT_T0_E_clINS2_IJNS2_IJS5_EEENS2_IJiEEES7_S7_EEENS_17integral_constantIiLi4EEEEEDaSP_SQ_,@function
        .size           $_ZN7cutlass13device_kernelIN5flash19enable_sm80_to_sm89INS1_16FlashAttnBwdSm80INS1_25CollectiveMainloopBwdSm80ILi2ELi2EN4cute5tupleIJNS5_1CILi128EEES8_NS7_ILi64EEEEEENS_10bfloat16_tEfNS_4arch4Sm80ELb1ELb0ELb1ELb0ELb0ELb0ELb0ELb0ELi2ELi4ELi4ELi4ELb0EEENS1_21CollectiveEpilogueBwdISA_SB_SD_Li256ELb0ELb0ELi2EEENS1_25SingleTileBwdLPTSchedulerILb0ELi128ELb0EEEEEEEEEvNT_6ParamsE$_ZZN4cute6detail16composition_implINS_5tupleIJNS_1CILi8EEENS3_ILi2EEES5_S5_S4_S5_EEENS2_IJNS3_ILi1EEEiiiNS3_ILi72EEENS3_ILi512EEEEEES5_S4_EEDaRKT_RKT0_RKT1_RKT2_ENKUlRKT_T0_E_clINS2_IJNS2_IJS5_EEENS2_IJiEEES7_S7_EEENS_17integral_constantIiLi4EEEEEDaSP_SQ_,($_ZN7cutlass13device_kernelIN5flash19enable_sm80_to_sm89INS1_16FlashAttnBwdSm80INS1_25CollectiveMainloopBwdSm80ILi2ELi2EN4cute5tupleIJNS5_1CILi128EEES8_NS7_ILi64EEEEEENS_10bfloat16_tEfNS_4arch4Sm80ELb1ELb0ELb1ELb0ELb0ELb0ELb0ELb0ELi2ELi4ELi4ELi4ELb0EEENS1_21CollectiveEpilogueBwdISA_SB_SD_Li256ELb0ELb0ELi2EEENS1_25SingleTileBwdLPTSchedulerILb0ELi128ELb0EEEEEEEEEvNT_6ParamsE$_ZZN4cute6detail9lift_diceINS_5tupleIJiNS2_IJiNS_1CILi0EEEEEEEEES6_EEDaRKT_RKT0_ENKUlRKT_RKT0_E_clIS5_S5_EEDaSF_SI_ - $_ZN7cutlass13device_kernelIN5flash19enable_sm80_to_sm89INS1_16FlashAttnBwdSm80INS1_25CollectiveMainloopBwdSm80ILi2ELi2EN4cute5tupleIJNS5_1CILi128EEES8_NS7_ILi64EEEEEENS_10bfloat16_tEfNS_4arch4Sm80ELb1ELb0ELb1ELb0ELb0ELb0ELb0ELb0ELi2ELi4ELi4ELi4ELb0EEENS1_21CollectiveEpilogueBwdISA_SB_SD_Li256ELb0ELb0ELi2EEENS1_25SingleTileBwdLPTSchedulerILb0ELi128ELb0EEEEEEEEEvNT_6ParamsE$_ZZN4cute6detail16composition_implINS_5tupleIJNS_1CILi8EEENS3_ILi2EEES5_S5_S4_S5_EEENS2_IJNS3_ILi1EEEiiiNS3_ILi72EEENS3_ILi512EEEEEES5_S4_EEDaRKT_RKT0_RKT1_RKT2_ENKUlRKT_T0_E_clINS2_IJNS2_IJS5_EEENS2_IJiEEES7_S7_EEENS_17integral_constantIiLi4EEEEEDaSP_SQ_)
$_ZN7cutlass13device_kernelIN5flash19enable_sm80_to_sm89INS1_16FlashAttnBwdSm80INS1_25CollectiveMainloopBwdSm80ILi2ELi2EN4cute5tupleIJNS5_1CILi128EEES8_NS7_ILi64EEEEEENS_10bfloat16_tEfNS_4arch4Sm80ELb1ELb0ELb1ELb0ELb0ELb0ELb0ELb0ELi2ELi4ELi4ELi4ELb0EEENS1_21CollectiveEpilogueBwdISA_SB_SD_Li256ELb0ELb0ELi2EEENS1_25SingleTileBwdLPTSchedulerILb0ELi128ELb0EEEEEEEEEvNT_6ParamsE$_ZZN4cute6detail16composition_implINS_5tupleIJNS_1CILi8EEENS3_ILi2EEES5_S5_S4_S5_EEENS2_IJNS3_ILi1EEEiiiNS3_ILi72EEENS3_ILi512EEEEEES5_S4_EEDaRKT_RKT0_RKT1_RKT2_ENKUlRKT_T0_E_clINS2_IJNS2_IJS5_EEENS2_IJiEEES7_S7_EEENS_17integral_constantIiLi4EEEEEDaSP_SQ_:
        /* <DEDUP_REMOVED lines=10> */
        .type           $_ZN7cutlass13device_kernelIN5flash19enable_sm80_to_sm89INS1_16FlashAttnBwdSm80INS1_25CollectiveMainloopBwdSm80ILi2ELi2EN4cute5tupleIJNS5_1CILi128EEES8_NS7_ILi64EEEEEENS_10bfloat16_tEfNS_4arch4Sm80ELb1ELb0ELb1ELb0ELb0ELb0ELb0ELb0ELi2ELi4ELi4ELi4ELb0EEENS1_21CollectiveEpilogueBwdISA_SB_SD_Li256ELb0ELb0ELi2EEENS1_25SingleTileBwdLPTSchedulerILb0ELi128ELb0EEEEEEEEEvNT_6ParamsE$_ZZN4cute6detail9lift_diceINS_5tupleIJiNS2_IJiNS_1CILi0EEEEEEEEES6_EEDaRKT_RKT0_ENKUlRKT_RKT0_E_clIS5_S5_EEDaSF_SI_,@function
        .size           $_ZN7cutlass13device_kernelIN5flash19enable_sm80_to_sm89INS1_16FlashAttnBwdSm80INS1_25CollectiveMainloopBwdSm80ILi2ELi2EN4cute5tupleIJNS5_1CILi128EEES8_NS7_ILi64EEEEEENS_10bfloat16_tEfNS_4arch4Sm80ELb1ELb0ELb1ELb0ELb0ELb0ELb0ELb0ELi2ELi4ELi4ELi4ELb0EEENS1_21CollectiveEpilogueBwdISA_SB_SD_Li256ELb0ELb0ELi2EEENS1_25SingleTileBwdLPTSchedulerILb0ELi128ELb0EEEEEEEEEvNT_6ParamsE$_ZZN4cute6detail9lift_diceINS_5tupleIJiNS2_IJiNS_1CILi0EEEEEEEEES6_EEDaRKT_RKT0_ENKUlRKT_RKT0_E_clIS5_S5_EEDaSF_SI_,($_ZN7cutlass13device_kernelIN5flash19enable_sm80_to_sm89INS1_16FlashAttnBwdSm80INS1_25CollectiveMainloopBwdSm80ILi2ELi2EN4cute5tupleIJNS5_1CILi128EEES8_NS7_ILi64EEEEEENS_10bfloat16_tEfNS_4arch4Sm80ELb1ELb0ELb1ELb0ELb0ELb0ELb0ELb0ELi2ELi4ELi4ELi4ELb0EEENS1_21CollectiveEpilogueBwdISA_SB_SD_Li256ELb0ELb0ELi2EEENS1_25SingleTileBwdLPTSchedulerILb0ELi128ELb0EEEEEEEEEvNT_6ParamsE$_ZZN4cute6detail9lift_diceINS_5tupleIJiNS2_IJiNS_1CILi0EEEEEEEEES6_EEDaRKT_RKT0_ENKUlRKT_RKT0_E_clIiiEEDaSF_SI_ - $_ZN7cutlass13device_kernelIN5flash19enable_sm80_to_sm89INS1_16FlashAttnBwdSm80INS1_25CollectiveMainloopBwdSm80ILi2ELi2EN4cute5tupleIJNS5_1CILi128EEES8_NS7_ILi64EEEEEENS_10bfloat16_tEfNS_4arch4Sm80ELb1ELb0ELb1ELb0ELb0ELb0ELb0ELb0ELi2ELi4ELi4ELi4ELb0EEENS1_21CollectiveEpilogueBwdISA_SB_SD_Li256ELb0ELb0ELi2EEENS1_25SingleTileBwdLPTSchedulerILb0ELi128ELb0EEEEEEEEEvNT_6ParamsE$_ZZN4cute6detail9lift_diceINS_5tupleIJiNS2_IJiNS_1CILi0EEEEEEEEES6_EEDaRKT_RKT0_ENKUlRKT_RKT0_E_clIS5_S5_EEDaSF_SI_)
$_ZN7cutlass13device_kernelIN5flash19enable_sm80_to_sm89INS1_16FlashAttnBwdSm80INS1_25CollectiveMainloopBwdSm80ILi2ELi2EN4cute5tupleIJNS5_1CILi128EEES8_NS7_ILi64EEEEEENS_10bfloat16_tEfNS_4arch4Sm80ELb1ELb0ELb1ELb0ELb0ELb0ELb0ELb0ELi2ELi4ELi4ELi4ELb0EEENS1_21CollectiveEpilogueBwdISA_SB_SD_Li256ELb0ELb0ELi2EEENS1_25SingleTileBwdLPTSchedulerILb0ELi128ELb0EEEEEEEEEvNT_6ParamsE$_ZZN4cute6detail9lift_diceINS_5tupleIJiNS2_IJiNS_1CILi0EEEEEEEEES6_EEDaRKT_RKT0_ENKUlRKT_RKT0_E_clIS5_S5_EEDaSF_SI_:
[----:B------:R-:W-:Y:S02]  /*f9b0*/  MOV R6, 0xf9d0 ;  /* 0x0000f9d000067802 */ /* 0x000fe40000000f00 */
[----:B------:R-:W-:Y:S05]  /*f9c0*/  CALL.REL.NOINC `($_ZN7cutlass13device_kernelIN5flash19enable_sm80_to_sm89INS1_16FlashAttnBwdSm80INS1_25CollectiveMainloopBwdSm80ILi2ELi2EN4cute5tupleIJNS5_1CILi128EEES8_NS7_ILi64EEEEEENS_10bfloat16_tEfNS_4arch4Sm80ELb1ELb0ELb1ELb0ELb0ELb0ELb0ELb0ELi2ELi4ELi4ELi4ELb0EEENS1_21CollectiveEpilogueBwdISA_SB_SD_Li256ELb0ELb0ELi2EEENS1_25SingleTileBwdLPTSchedulerILb0ELi128ELb0EEEEEEEEEvNT_6ParamsE$_ZZN4cute6detail9lift_diceINS_5tupleIJiNS_1CILi0EEEEEES5_EEDaRKT_RKT0_ENKUlRKT_RKT0_E_clIiiEEDaSE_SH_) ;  /* 0x000000e000007944 */ /* 0x000fea0003c00000 */
[----:B------:R-:W-:Y:S02]  /*f9d0*/  MOV R72, 0xf9f0 ;  /* 0x0000f9f000487802 */ /* 0x000fe40000000f00 */
[----:B-1---5:R-:W-:Y:S05]  /*f9e0*/  CALL.REL.NOINC `($_ZN7cutlass13device_kernelIN5flash19enable_sm80_to_sm89INS1_16FlashAttnBwdSm80INS1_25CollectiveMainloopBwdSm80ILi2ELi2EN4cute5tupleIJNS5_1CILi128EEES8_NS7_ILi64EEEEEENS_10bfloat16_tEfNS_4arch4Sm80ELb1ELb0ELb1ELb0ELb0ELb0ELb0ELb0ELi2ELi4ELi4ELi4ELb0EEENS1_21CollectiveEpilogueBwdISA_SB_SD_Li256ELb0ELb0ELi2EEENS1_25SingleTileBwdLPTSchedulerILb0ELi128ELb0EEEEEEEEEvNT_6ParamsE$_ZZN4cute12filter_tupleINS_5tupleIJiNS_1CILi0EEEEEES4_ZNS_6detail9lift_diceIS4_S4_EEDaRKT_RKT0_EUlRKT_RKT0_E_EEDaS9_SC_OT1_ENKUlDpSF_E_clIJNS1_IJiEEENS1_IJS3_EEEEEEDaSM_) ;  /* 0xffffd28000007944 */ /* 0x022fea0003c3ffff */
[----:B-----5:R-:W-:Y:S02]  /*f9f0*/  MOV R6, R2 ;  /* 0x0000000200067202 */ /* 0x020fe40000000f00 */
[----:B------:R-:W-:Y:S02]  /*fa00*/  MOV R2, R10 ;  /* 0x0000000a00027202 */ /* 0x000fe40000000f00 */
[----:B------:R-:W-:-:S04]  /*fa10*/  MOV R3, 0x0 ;  /* 0x0000000000037802 */ /* 0x000fc80000000f00 */
[----:B------:R-:W-:Y:S05]  /*fa20*/  RET.REL.NODEC R2 `(_ZN7cutlass13device_kernelIN5flash19enable_sm80_to_sm89INS1_16FlashAttnBwdSm80INS1_25CollectiveMainloopBwdSm80ILi2ELi2EN4cute5tupleIJNS5_1CILi128EEES8_NS7_ILi64EEEEEENS_10bfloat16_tEfNS_4arch4Sm80ELb1ELb0ELb1ELb0ELb0ELb0ELb0ELb0ELi2ELi4ELi4ELi4ELb0EEENS1_21CollectiveEpilogueBwdISA_SB_SD_Li256ELb0ELb0ELi2EEENS1_25SingleTileBwdLPTSchedulerILb0ELi128ELb0EEEEEEEEEvNT_6ParamsE) ;  /* 0xffff05d002007950 */ /* 0x000fea0003c3ffff */
        .type           $_ZN7cutlass13device_kernelIN5flash19enable_sm80_to_sm89INS1_16FlashAttnBwdSm80INS1_25CollectiveMainloopBwdSm80ILi2ELi2EN4cute5tupleIJNS5_1CILi128EEES8_NS7_ILi64EEEEEENS_10bfloat16_tEfNS_4arch4Sm80ELb1ELb0ELb1ELb0ELb0ELb0ELb0ELb0ELi2ELi4ELi4ELi4ELb0EEENS1_21CollectiveEpilogueBwdISA_SB_SD_Li256ELb0ELb0ELi2EEENS1_25SingleTileBwdLPTSchedulerILb0ELi128ELb0EEEEEEEEEvNT_6ParamsE$_ZZN4cute6detail9lift_diceINS_5tupleIJiNS2_IJiNS_1CILi0EEEEEEEEES6_EEDaRKT_RKT0_ENKUlRKT_RKT0_E_clIiiEEDaSF_SI_,@function
        .size           $_ZN7cutlass13device_kernelIN5flash19enable_sm80_to_sm89INS1_16FlashAttnBwdSm80INS1_25CollectiveMainloopBwdSm80ILi2ELi2EN4cute5tupleIJNS5_1CILi128EEES8_NS7_ILi64EEEEEENS_10bfloat16_tEfNS_4arch4Sm80ELb1ELb0ELb1ELb0ELb0ELb0ELb0ELb0ELi2ELi4ELi4ELi4ELb0EEENS1_21CollectiveEpilogueBwdISA_SB_SD_Li256ELb0ELb0ELi2EEENS1_25SingleTileBwdLPTSchedulerILb0ELi128ELb0EEEEEEEEEvNT_6ParamsE$_ZZN4cute6detail9lift_diceINS_5tupleIJiNS2_IJiNS_1CILi0EEEEEEEEES6_EEDaRKT_RKT0_ENKUlRKT_RKT0_E_clIiiEEDaSF_SI_,($_ZN7cutlass13device_kernelIN5flash19enable_sm80_to_sm89INS1_16FlashAttnBwdSm80INS1_25CollectiveMainloopBwdSm80ILi2ELi2EN4cute5tupleIJNS5_1CILi128EEES8_NS7_ILi64EEEEEENS_10bfloat16_tEfNS_4arch4Sm80ELb1ELb0ELb1ELb0ELb0ELb0ELb0ELb0ELi2ELi4ELi4ELi4ELb0EEENS1_21CollectiveEpilogueBwdISA_SB_SD_Li256ELb0ELb0ELi2EEENS1_25SingleTileBwdLPTSchedulerILb0ELi128ELb0EEEEEEEEEvNT_6ParamsE$_ZZN4cute6detail9lift_diceINS_5tupleIJiNS_1CILi0EEEEEES5_EEDaRKT_RKT0_ENKUlRKT_RKT0_E_clIiiEEDaSE_SH_ - $_ZN7cutlass13device_kernelIN5flash19enable_sm80_to_sm89INS1_16FlashAttnBwdSm80INS1_25CollectiveMainloopBwdSm80ILi2ELi2EN4cute5tupleIJNS5_1CILi128EEES8_NS7_ILi64EEEEEENS_10bfloat16_tEfNS_4arch4Sm80ELb1ELb0ELb1ELb0ELb0ELb0ELb0ELb0ELi2ELi4ELi4ELi4ELb0EEENS1_21CollectiveEpilogueBwdISA_SB_SD_Li256ELb0ELb0ELi2EEENS1_25SingleTileBwdLPTSchedulerILb0ELi128ELb0EEEEEEEEEvNT_6ParamsE$_ZZN4cute6detail9lift_diceINS_5tupleIJiNS2_IJiNS_1CILi0EEEEEEEEES6_EEDaRKT_RKT0_ENKUlRKT_RKT0_E_clIiiEEDaSF_SI_)
$_ZN7cutlass13device_kernelIN5flash19enable_sm80_to_sm89INS1_16FlashAttnBwdSm80INS1_25CollectiveMainloopBwdSm80ILi2ELi2EN4cute5tupleIJNS5_1CILi128EEES8_NS7_ILi64EEEEEENS_10bfloat16_tEfNS_4arch4Sm80ELb1ELb0ELb1ELb0ELb0ELb0ELb0ELb0ELi2ELi4ELi4ELi4ELb0EEENS1_21CollectiveEpilogueBwdISA_SB_SD_Li256ELb0ELb0ELi2EEENS1_25SingleTileBwdLPTSchedulerILb0ELi128ELb0EEEEEEEEEvNT_6ParamsE$_ZZN4cute6detail9lift_diceINS_5tupleIJiNS2_IJiNS_1CILi0EEEEEEEEES6_EEDaRKT_RKT0_ENKUlRKT_RKT0_E_clIiiEEDaSF_SI_:
[----:B------:R-:W-:Y:S02]  /*fa30*/  IADD3 R2, R1, 0x1684, RZ ;  /* 0x0000168401027810 */ /* 0x000fe40007ffe0ff */
[----:B------:R-:W-:Y:S02]  /*fa40*/  MOV R8, 0xfa70 ;  /* 0x0000fa7000087802 */ /* 0x000fe40000000f00 */
[----:B------:R-:W-:Y:S02]  /*fa50*/  IADD3 R2, R2, c[0x0][0x20], RZ ;  /* 0x0000080002027a10 */ /* 0x000fe40007ffe0ff */
[----:B------:R-:W-:Y:S05]  /*fa60*/  CALL.REL.NOINC `($_ZN7cutlass13device_kernelIN5flash19enable_sm80_to_sm89INS1_16FlashAttnBwdSm80INS1_25CollectiveMainloopBwdSm80ILi2ELi2EN4cute5tupleIJNS5_1CILi128EEES8_NS7_ILi64EEEEEENS_10bfloat16_tEfNS_4arch4Sm80ELb1ELb0ELb1ELb0ELb0ELb0ELb0ELb0ELi2ELi4ELi4ELi4ELb0EEENS1_21CollectiveEpilogueBwdISA_SB_SD_Li256ELb0ELb0ELi2EEENS1_25SingleTileBwdLPTSchedulerILb0ELi128ELb0EEEEEEEEEvNT_6ParamsE$_ZN4cute3eso3ESOILb0ELb1EJiEEC2ERKi) ;  /* 0xffff87a000007944 */ /* 0x000fea0003c3ffff */
[----:B------:R2:W5:Y:S01]  /*fa70*/  LDL R11, [R1+0x1684] ;  /* 0x00168400010b7983 */ /* 0x0005620000100800 */
[----:B-1----:R-:W-:Y:S02]  /*fa80*/  MOV R2, R10 ;  /* 0x0000000a00027202 */ /* 0x002fe40000000f00 */
[----:B------:R-:W-:-:S04]  /*fa90*/  MOV R3, 0x0 ;  /* 0x0000000000037802 */ /* 0x000fc80000000f00 */
[----:B------:R-:W-:Y:S05]  /*faa0*/  RET.REL.NODEC R2 `(_ZN7cutlass13device_kernelIN5flash19enable_sm80_to_sm89INS1_16FlashAttnBwdSm80INS1_25CollectiveMainloopBwdSm80ILi2ELi2EN4cute5tupleIJNS5_1CILi128EEES8_NS7_ILi64EEEEEENS_10bfloat16_tEfNS_4arch4Sm80ELb1ELb0ELb1ELb0ELb0ELb0ELb0ELb0ELi2ELi4ELi4ELi4ELb0EEENS1_21CollectiveEpilogueBwdISA_SB_SD_Li256ELb0ELb0ELi2EEENS1_25SingleTileBwdLPTSchedulerILb0ELi128ELb0EEEEEEEEEvNT_6ParamsE) ;  /* 0xffff055002007950 */ /* 0x000fea0003c3ffff */
        .type           $_ZN7cutlass13device_kernelIN5flash19enable_sm80_to_sm89INS1_16FlashAttnBwdSm80INS1_25CollectiveMainloopBwdSm80ILi2ELi2EN4cute5tupleIJNS5_1CILi128EEES8_NS7_ILi64EEEEEENS_10bfloat16_tEfNS_4arch4Sm80ELb1ELb0ELb1ELb0ELb0ELb0ELb0ELb0ELi2ELi4ELi4ELi4ELb0EEENS1_21CollectiveEpilogueBwdISA_SB_SD_Li256ELb0ELb0ELi2EEENS1_25SingleTileBwdLPTSchedulerILb0ELi128ELb0EEEEEEEEEvNT_6ParamsE$_ZZN4cute6detail9lift_diceINS_5tupleIJiNS_1CILi0EEEEEES5_EEDaRKT_RKT0_ENKUlRKT_RKT0_E_clIiiEEDaSE_SH_,@function
        .size           $_ZN7cutlass13device_kernelIN5flash19enable_sm80_to_sm89INS1_16FlashAttnBwdSm80INS1_25CollectiveMainloopBwdSm80ILi2ELi2EN4cute5tupleIJNS5_1CILi128EEES8_NS7_ILi64EEEEEENS_10bfloat16_tEfNS_4arch4Sm80ELb1ELb0ELb1ELb0ELb0ELb0ELb0ELb0ELi2ELi4ELi4ELi4ELb0EEENS1_21CollectiveEpilogueBwdISA_SB_SD_Li256ELb0ELb0ELi2EEENS1_25SingleTileBwdLPTSchedulerILb0ELi128ELb0EEEEEEEEEvNT_6ParamsE$_ZZN4cute6detail9lift_diceINS_5tupleIJiNS_1CILi0EEEEEES5_EEDaRKT_RKT0_ENKUlRKT_RKT0_E_clIiiEEDaSE_SH_,($_ZN7cutlass13device_kernelIN5flash19enable_sm80_to_sm89INS1_16FlashAttnBwdSm80INS1_25CollectiveMainloopBwdSm80ILi2ELi2EN4cute5tupleIJNS5_1CILi128EEES8_NS7_ILi64EEEEEENS_10bfloat16_tEfNS_4arch4Sm80ELb1ELb0ELb1ELb0ELb0ELb0ELb0ELb0ELi2ELi4ELi4ELi4ELb0EEENS1_21CollectiveEpilogueBwdISA_SB_SD_Li256ELb0ELb0ELi2EEENS1_25SingleTileBwdLPTSchedulerILb0ELi128ELb0EEEEEEEEEvNT_6ParamsE$_ZZN4cute6upcastILi2ENS_5tupleIJNS1_IJNS_1CILi1EEENS1_IJNS2_ILi2EEES4_S4_EEEEEES4_NS1_IJS4_S4_EEEEEENS1_IJNS1_IJNS2_ILi0EEENS1_IJS3_NS2_ILi512EEEiEEEEEENS2_ILi4096EEENS1_IJiNS2_ILi8192EEEEEEEEEEEDaRKT0_RKT1_ENKUlRKT_RKT0_E_clIS6_SC_EEDaSP_SS_ - $_ZN7cutlass13device_kernelIN5flash19enable_sm80_to_sm89INS1_16FlashAttnBwdSm80INS1_25CollectiveMainloopBwdSm80ILi2ELi2EN4cute5tupleIJNS5_1CILi128EEES8_NS7_ILi64EEEEEENS_10bfloat16_tEfNS_4arch4Sm80ELb1ELb0ELb1ELb0ELb0ELb0ELb0ELb0ELi2ELi4ELi4ELi4ELb0EEENS1_21CollectiveEpilogueBwdISA_SB_SD_Li256ELb0ELb0ELi2EEENS1_25SingleTileBwdLPTSchedulerILb0ELi128ELb0EEEEEEEEEvNT_6ParamsE$_ZZN4cute6detail9lift_diceINS_5tupleIJiNS_1CILi0EEEEEES5_EEDaRKT_RKT0_ENKUlRKT_RKT0_E_clIiiEEDaSE_SH_)
$_ZN7cutlass13device_kernelIN5flash19enable_sm80_to_sm89INS1_16FlashAttnBwdSm80INS1_25CollectiveMainloopBwdSm80ILi2ELi2EN4cute5tupleIJNS5_1CILi128EEES8_NS7_ILi64EEEEEENS_10bfloat16_tEfNS_4arch4Sm80ELb1ELb0ELb1ELb0ELb0ELb0ELb0ELb0ELi2ELi4ELi4ELi4ELb0EEENS1_21CollectiveEpilogueBwdISA_SB_SD_Li256ELb0ELb0ELi2EEENS1_25SingleTileBwdLPTSchedulerILb0ELi128ELb0EEEEEEEEEvNT_6ParamsE$_ZZN4cute6detail9lift_diceINS_5tupleIJiNS_1CILi0EEEEEES5_EEDaRKT_RKT0_ENKUlRKT_RKT0_E_clIiiEEDaSE_SH_:
        /* <DEDUP_REMOVED lines=8> */
        .type           $_ZN7cutlass13device_kernelIN5flash19enable_sm80_to_sm89INS1_16FlashAttnBwdSm80INS1_25CollectiveMainloopBwdSm80ILi2ELi2EN4cute5tupleIJNS5_1CILi128EEES8_NS7_ILi64EEEEEENS_10bfloat16_tEfNS_4arch4Sm80ELb1ELb0ELb1ELb0ELb0ELb0ELb0ELb0ELi2ELi4ELi4ELi4ELb0EEENS1_21CollectiveEpilogueBwdISA_SB_SD_Li256ELb0ELb0ELi2EEENS1_25SingleTileBwdLPTSchedulerILb0ELi128ELb0EEEEEEEEEvNT_6ParamsE$_ZZN4cute6upcastILi2ENS_5tupleIJNS1_IJNS_1CILi1EEENS1_IJNS2_ILi2EEES4_S4_EEEEEES4_NS1_IJS4_S4_EEEEEENS1_IJNS1_IJNS2_ILi0EEENS1_IJS3_NS2_ILi512EEEiEEEEEENS2_ILi4096EEENS1_IJiNS2_ILi8192EEEEEEEEEEEDaRKT0_RKT1_ENKUlRKT_RKT0_E_clIS6_SC_EEDaSP_SS_,@function
        .size           $_ZN7cutlass13device_kernelIN5flash19enable_sm80_to_sm89INS1_16FlashAttnBwdSm80INS1_25CollectiveMainloopBwdSm80ILi2ELi2EN4cute5tupleIJNS5_1CILi128EEES8_NS7_ILi64EEEEEENS_10bfloat16_tEfNS_4arch4Sm80ELb1ELb0ELb1ELb0ELb0ELb0ELb0ELb0ELi2ELi4ELi4ELi4ELb0EEENS1_21CollectiveEpilogueBwdISA_SB_SD_Li256ELb0ELb0ELi2EEENS1_25SingleTileBwdLPTSchedulerILb0ELi128ELb0EEEEEEEEEvNT_6ParamsE$_ZZN4cute6upcastILi2ENS_5tupleIJNS1_IJNS_1CILi1EEENS1_IJNS2_ILi2EEES4_S4_EEEEEES4_NS1_IJS4_S4_EEEEEENS1_IJNS1_IJNS2_ILi0EEENS1_IJS3_NS2_ILi512EEEiEEEEEENS2_ILi4096EEENS1_IJiNS2_ILi8192EEEEEEEEEEEDaRKT0_RKT1_ENKUlRKT_RKT0_E_clIS6_SC_EEDaSP_SS_,($_ZN7cutlass13device_kernelIN5flash19enable_sm80_to_sm89INS1_16FlashAttnBwdSm80INS1_25CollectiveMainloopBwdSm80ILi2ELi2EN4cute5tupleIJNS5_1CILi128EEES8_NS7_ILi64EEEEEENS_10bfloat16_tEfNS_4arch4Sm80ELb1ELb0ELb1ELb0ELb0ELb0ELb0ELb0ELi2ELi4ELi4ELi4ELb0EEENS1_21CollectiveEpilogueBwdISA_SB_SD_Li256ELb0ELb0ELi2EEENS1_25SingleTileBwdLPTSchedulerILb0ELi128ELb0EEEEEEEEEvNT_6ParamsE$_ZZN4cute6upcastILi2ENS_5tupleIJNS1_IJNS_1CILi1EEENS1_IJNS2_ILi2EEES4_S4_EEEEEES4_NS1_IJS4_S4_EEEEEENS1_IJNS1_IJNS2_ILi0EEENS1_IJS3_NS2_ILi512EEEiEEEEEENS2_ILi4096EEENS1_IJiNS2_ILi8192EEEEEEEEEEEDaRKT0_RKT1_ENKUlRKT_RKT0_E_clIS7_SF_EEDaSP_SS_ - $_ZN7cutlass13device_kernelIN5flash19enable_sm80_to_sm89INS1_16FlashAttnBwdSm80INS1_25CollectiveMainloopBwdSm80ILi2ELi2EN4cute5tupleIJNS5_1CILi128EEES8_NS7_ILi64EEEEEENS_10bfloat16_tEfNS_4arch4Sm80ELb1ELb0ELb1ELb0ELb0ELb0ELb0ELb0ELi2ELi4ELi4ELi4ELb0EEENS1_21CollectiveEpilogueBwdISA_SB_SD_Li256ELb0ELb0ELi2EEENS1_25SingleTileBwdLPTSchedulerILb0ELi128ELb0EEEEEEEEEvNT_6ParamsE$_ZZN4cute6upcastILi2ENS_5tupleIJNS1_IJNS_1CILi1EEENS1_IJNS2_ILi2EEES4_S4_EEEEEES4_NS1_IJS4_S4_EEEEEENS1_IJNS1_IJNS2_ILi0EEENS1_IJS3_NS2_ILi512EEEiEEEEEENS2_ILi4096EEENS1_IJiNS2_ILi8192EEEEEEEEEEEDaRKT0_RKT1_ENKUlRKT_RKT0_E_clIS6_SC_EEDaSP_SS_)
$_ZN7cutlass13device_kernelIN5flash19enable_sm80_to_sm89INS1_16FlashAttnBwdSm80INS1_25CollectiveMainloopBwdSm80ILi2ELi2EN4cute5tupleIJNS5_1CILi128EEES8_NS7_ILi64EEEEEENS_10bfloat16_tEfNS_4arch4Sm80ELb1ELb0ELb1ELb0ELb0ELb0ELb0ELb0ELi2ELi4ELi4ELi4ELb0EEENS1_21CollectiveEpilogueBwdISA_SB_SD_Li256ELb0ELb0ELi2EEENS1_25SingleTileBwdLPTSchedulerILb0ELi128ELb0EEEEEEEEEvNT_6ParamsE$_ZZN4cute6upcastILi2ENS_5tupleIJNS1_IJNS_1CILi1EEENS1_IJNS2_ILi2EEES4_S4_EEEEEES4_NS1_IJS4_S4_EEEEEENS1_IJNS1_IJNS2_ILi0EEENS1_IJS3_NS2_ILi512EEEiEEEEEENS2_ILi4096EEENS1_IJiNS2_ILi8192EEEEEEEEEEEDaRKT0_RKT1_ENKUlRKT_RKT0_E_clIS6_SC_EEDaSP_SS_:
[----:B------:R-:W-:-:S06]  /*fb30*/  IADD3 R3, R42, -c[0x0][0x20], RZ ;  /* 0x800008002a037a10 */ /* 0x000fcc0007ffe0ff */
[----:B------:R-:W5:Y:S01]  /*fb40*/  LDL R3, [R3] ;  /* 0x0000000003037983 */ /* 0x000f620000100800 */
[----:B------:R-:W-:Y:S02]  /*fb50*/  IADD3 R9, R1, 0x1380, RZ ;  /* 0x0000138001097810 */ /* 0x000fe40007ffe0ff */
[----:B------:R-:W-:Y:S02]  /*fb60*/  MOV R56, 0xfba0 ;  /* 0x0000fba000387802 */ /* 0x000fe40000000f00 */
[----:B------:R-:W-:-:S04]  /*fb70*/  IADD3 R9, R9, c[0x0][0x20], RZ ;  /* 0x0000080009097a10 */ /* 0x000fc80007ffe0ff */
[----:B------:R-:W-:Y:S02]  /*fb80*/  IADD3 R10, R9, 0x4, RZ ;  /* 0x00000004090a7810 */ /* 0x000fe40007ffe0ff */
[----:B-----5:R-:W-:Y:S05]  /*fb90*/  CALL.REL.NOINC `($_ZN7cutlass13device_kernelIN5flash19enable_sm80_to_sm89INS1_16FlashAttnBwdSm80INS1_25CollectiveMainloopBwdSm80ILi2ELi2EN4cute5tupleIJNS5_1CILi128EEES8_NS7_ILi64EEEEEENS_10bfloat16_tEfNS_4arch4Sm80ELb1ELb0ELb1ELb0ELb0ELb0ELb0ELb0ELi2ELi4ELi4ELi4ELb0EEENS1_21CollectiveEpilogueBwdISA_SB_SD_Li256ELb0ELb0ELi2EEENS1_25SingleTileBwdLPTSchedulerILb0ELi128ELb0EEEEEEEEEvNT_6ParamsE$_ZZN4cute6upcastILi2ENS_5tupleIJNS_1CILi1EEENS1_IJNS2_ILi2EEES4_S4_EEEEEENS1_IJNS2_ILi0EEENS1_IJS3_NS2_ILi512EEEiEEEEEEEEDaRKT0_RKT1_ENKUlRKT_RKT0_E_clIS5_S9_EEDaSJ_SM_) ;  /* 0x0000015000007944 */ /* 0x020fea0003c00000 */
[----:B------:R-:W-:Y:S02]  /*fba0*/  MOV R4, 0xfbc0 ;  /* 0x0000fbc000047802 */ /* 0x000fe40000000f00 */
[----:B-1---5:R-:W-:Y:S05]  /*fbb0*/  CALL.REL.NOINC `($_ZN7cutlass13device_kernelIN5flash19enable_sm80_to_sm89INS1_16FlashAttnBwdSm80INS1_25CollectiveMainloopBwdSm80ILi2ELi2EN4cute5tupleIJNS5_1CILi128EEES8_NS7_ILi64EEEEEENS_10bfloat16_tEfNS_4arch4Sm80ELb1ELb0ELb1ELb0ELb0ELb0ELb0ELb0ELi2ELi4ELi4ELi4ELb0EEENS1_21CollectiveEpilogueBwdISA_SB_SD_Li256ELb0ELb0ELi2EEENS1_25SingleTileBwdLPTSchedulerILb0ELi128ELb0EEEEEEEEEvNT_6ParamsE$_ZN4cute3eso3ESOILb1ELb0EJNS_1CILi0EEENS_5tupleIJNS2_ILi1EEENS2_ILi256EEEiEEEEEC2ERKS3_RKS7_) ;  /* 0xffff8d0000007944 */ /* 0x022fea0003c3ffff */
[----:B-1----:R1:W5:Y:S01]  /*fbc0*/  LDL R2, [R1+0x1384] ;  /* 0x0013840001027983 */ /* 0x0023620000100800 */
[----:B------:R-:W-:-:S03]  /*fbd0*/  MOV R6, 0xfbf0 ;  /* 0x0000fbf000067802 */ /* 0x000fc60000000f00 */
[----:B-1---5:R-:W-:Y:S05]  /*fbe0*/  CALL.REL.NOINC `($_ZN7cutlass13device_kernelIN5flash19enable_sm80_to_sm89INS1_16FlashAttnBwdSm80INS1_25CollectiveMainloopBwdSm80ILi2ELi2EN4cute5tupleIJNS5_1CILi128EEES8_NS7_ILi64EEEEEENS_10bfloat16_tEfNS_4arch4Sm80ELb1ELb0ELb1ELb0ELb0ELb0ELb0ELb0ELi2ELi4ELi4ELi4ELb0EEENS1_21CollectiveEpilogueBwdISA_SB_SD_Li256ELb0ELb0ELi2EEENS1_25SingleTileBwdLPTSchedulerILb0ELi128ELb0EEEEEEEEEvNT_6ParamsE$_ZN4cute5tupleIJNS0_IJNS_1CILi1EEENS0_IJS2_NS1_ILi2EEES3_EEEEEENS0_IJNS1_ILi0EEENS0_IJS2_NS1_ILi256EEEiEEEEEEEEC2ERKS5_RKS9_) ;  /* 0xffffbe4000007944 */ /* 0x022fea0003c3ffff */
[----:B------:R1:W5:Y:S01]  /*fbf0*/  LDL R35, [R1+0x1380] ;  /* 0x0013800001237983 */ /* 0x0003620000100800 */
[----:B------:R-:W-:-:S04]  /*fc00*/  MOV R9, 0x0 ;  /* 0x0000000000097802 */ /* 0x000fc80000000f00 */
[----:B------:R-:W-:Y:S05]  /*fc10*/  RET.REL.NODEC R8 `(_ZN7cutlass13device_kernelIN5flash19enable_sm80_to_sm89INS1_16FlashAttnBwdSm80INS1_25CollectiveMainloopBwdSm80ILi2ELi2EN4cute5tupleIJNS5_1CILi128EEES8_NS7_ILi64EEEEEENS_10bfloat16_tEfNS_4arch4Sm80ELb1ELb0ELb1ELb0ELb0ELb0ELb0ELb0ELi2ELi4ELi4ELi4ELb0EEENS1_21CollectiveEpilogueBwdISA_SB_SD_Li256ELb0ELb0ELi2EEENS1_25SingleTileBwdLPTSchedulerILb0ELi128ELb0EEEEEEEEEvNT_6ParamsE) ;  /* 0xffff03e008007950 */ /* 0x000fea0003c3ffff */
        .type           $_ZN7cutlass13device_kernelIN5flash19enable_sm80_to_sm89INS1_16FlashAttnBwdSm80INS1_25CollectiveMainloopBwdSm80ILi2ELi2EN4cute5tupleIJNS5_1CILi128EEES8_NS7_ILi64EEEEEENS_10bfloat16_tEfNS_4arch4Sm80ELb1ELb0ELb1ELb0ELb0ELb0ELb0ELb0ELi2ELi4ELi4ELi4ELb0EEENS1_21CollectiveEpilogueBwdISA_SB_SD_Li256ELb0ELb0ELi2EEENS1_25SingleTileBwdLPTSchedulerILb0ELi128ELb0EEEEEEEEEvNT_6ParamsE$_ZZN4cute6upcastILi2ENS_5tupleIJNS1_IJNS_1CILi1EEENS1_IJNS2_ILi2EEES4_S4_EEEEEES4_NS1_IJS4_S4_EEEEEENS1_IJNS1_IJNS2_ILi0EEENS1_IJS3_NS2_ILi512EEEiEEEEEENS2_ILi4096EEENS1_IJiNS2_ILi8192EEEEEEEEEEEDaRKT0_RKT1_ENKUlRKT_RKT0_E_clIS7_SF_EEDaSP_SS_,@function
        .size           $_ZN7cutlass13device_kernelIN5flash19enable_sm80_to_sm89INS1_16FlashAttnBwdSm80INS1_25CollectiveMainloopBwdSm80ILi2ELi2EN4cute5tupleIJNS5_1CILi128EEES8_NS7_ILi64EEEEEENS_10bfloat16_tEfNS_4arch4Sm80ELb1ELb0ELb1ELb0ELb0ELb0ELb0ELb0ELi2ELi4ELi4ELi4ELb0EEENS1_21CollectiveEpilogueBwdISA_SB_SD_Li256ELb0ELb0ELi2EEENS1_25SingleTileBwdLPTSchedulerILb0ELi128ELb0EEEEEEEEEvNT_6ParamsE$_ZZN4cute6upcastILi2ENS_5tupleIJNS1_IJNS_1CILi1EEENS1_IJNS2_ILi2EEES4_S4_EEEEEES4_NS1_IJS4_S4_EEEEEENS1_IJNS1_IJNS2_ILi0EEENS1_IJS3_NS2_ILi512EEEiEEEEEENS2_ILi4096EEENS1_IJiNS2_ILi8192EEEEEEEEEEEDaRKT0_RKT1_ENKUlRKT_RKT0_E_clIS7_SF_EEDaSP_SS_,($_ZN7cutlass13device_kernelIN5flash19enable_sm80_to_sm89INS1_16FlashAttnBwdSm80INS1_25CollectiveMainloopBwdSm80ILi2ELi2EN4cute5tupleIJNS5_1CILi128EEES8_NS7_ILi64EEEEEENS_10bfloat16_tEfNS_4arch4Sm80ELb1ELb0ELb1ELb0ELb0ELb0ELb0ELb0ELi2ELi4ELi4ELi4ELb0EEENS1_21CollectiveEpilogueBwdISA_SB_SD_Li256ELb0ELb0ELi2EEENS1_25SingleTileBwdLPTSchedulerILb0ELi128ELb0EEEEEEEEEvNT_6ParamsE$_ZZN4cute6upcastILi2ENS_5tupleIJNS_1CILi1EEENS1_IJNS2_ILi2EEES4_S4_EEEEEENS1_IJNS2_ILi0EEENS1_IJS3_NS2_ILi512EEEiEEEEEEEEDaRKT0_RKT1_ENKUlRKT_RKT0_E_clIS5_S9_EEDaSJ_SM_ - $_ZN7cutlass13device_kernelIN5flash19enable_sm80_to_sm89INS1_16FlashAttnBwdSm80INS1_25CollectiveMainloopBwdSm80ILi2ELi2EN4cute5tupleIJNS5_1CILi128EEES8_NS7_ILi64EEEEEENS_10bfloat16_tEfNS_4arch4Sm80ELb1ELb0ELb1ELb0ELb0ELb0ELb0ELb0ELi2ELi4ELi4ELi4ELb0EEENS1_21CollectiveEpilogueBwdISA_SB_SD_Li256ELb0ELb0ELi2EEENS1_25SingleTileBwdLPTSchedulerILb0ELi128ELb0EEEEEEEEEvNT_6ParamsE$_ZZN4cute6upcastILi2ENS_5tupleIJNS1_IJNS_1CILi1EEENS1_IJNS2_ILi2EEES4_S4_EEEEEES4_NS1_IJS4_S4_EEEEEENS1_IJNS1_IJNS2_ILi0EEENS1_IJS3_NS2_ILi512EEEiEEEEEENS2_ILi4096EEENS1_IJiNS2_ILi8192EEEEEEEEEEEDaRKT0_RKT1_ENKUlRKT_RKT0_E_clIS7_SF_EEDaSP_SS_)
$_ZN7cutlass13device_kernelIN5flash19enable_sm80_to_sm89INS1_16FlashAttnBwdSm80INS1_25CollectiveMainloopBwdSm80ILi2ELi2EN4cute5tupleIJNS5_1CILi128EEES8_NS7_ILi64EEEEEENS_10bfloat16_tEfNS_4arch4Sm80ELb1ELb0ELb1ELb0ELb0ELb0ELb0ELb0ELi2ELi4ELi4ELi4ELb0EEENS1_21CollectiveEpilogueBwdISA_SB_SD_Li256ELb0ELb0ELi2EEENS1_25SingleTileBwdLPTSchedulerILb0ELi128ELb0EEEEEEEEEvNT_6ParamsE$_ZZN4cute6upcastILi2ENS_5tupleIJNS1_IJNS_1CILi1EEENS1_IJNS2_ILi2EEES4_S4_EEEEEES4_NS1_IJS4_S4_EEEEEENS1_IJNS1_IJNS2_ILi0EEENS1_IJS3_NS2_ILi512EEEiEEEEEENS2_ILi4096EEENS1_IJiNS2_ILi8192EEEEEEEEEEEDaRKT0_RKT1_ENKUlRKT_RKT0_E_clIS7_SF_EEDaSP_SS_:
[----:B------:R-:W-:Y:S02]  /*fc20*/  IADD3 R8, R1, 0x1380, RZ ;  /* 0x0000138001087810 */ /* 0x000fe40007ffe0ff */
[----:B------:R-:W-:Y:S02]  /*fc30*/  MOV R54, 0xfc70 ;  /* 0x0000fc7000367802 */ /* 0x000fe40000000f00 */
[----:B------:R-:W-:-:S04]  /*fc40*/  IADD3 R8, R8, c[0x0][0x20], RZ ;  /* 0x0000080008087a10 */ /* 0x000fc80007ffe0ff */
[----:B------:R-:W-:Y:S02]  /*fc50*/  IADD3 R9, R8, 0x4, RZ ;  /* 0x0000000408097810 */ /* 0x000fe40007ffe0ff */
[----:B------:R-:W-:Y:S05]  /*fc60*/  CALL.REL.NOINC `($_ZN7cutlass13device_kernelIN5flash19enable_sm80_to_sm89INS1_16FlashAttnBwdSm80INS1_25CollectiveMainloopBwdSm80ILi2ELi2EN4cute5tupleIJNS5_1CILi128EEES8_NS7_ILi64EEEEEENS_10bfloat16_tEfNS_4arch4Sm80ELb1ELb0ELb1ELb0ELb0ELb0ELb0ELb0ELi2ELi4ELi4ELi4ELb0EEENS1_21CollectiveEpilogueBwdISA_SB_SD_Li256ELb0ELb0ELi2EEENS1_25SingleTileBwdLPTSchedulerILb0ELi128ELb0EEEEEEEEEvNT_6ParamsE$_ZZN4cute6upcastILi2ENS_5tupleIJNS_1CILi2EEES3_EEENS1_IJiNS2_ILi8192EEEEEEEEDaRKT0_RKT1_ENKUlRKT_RKT0_E_clIS3_iEEDaSF_SI_) ;  /* 0x0000015000007944 */ /* 0x000fea0003c00000 */
[----:B------:R-:W-:Y:S02]  /*fc70*/  MOV R4, 0xfc90 ;  /* 0x0000fc9000047802 */ /* 0x000fe40000000f00 */
[----:B-1---5:R-:W-:Y:S05]  /*fc80*/  CALL.REL.NOINC `($_ZN7cutlass13device_kernelIN5flash19enable_sm80_to_sm89INS1_16FlashAttnBwdSm80INS1_25CollectiveMainloopBwdSm80ILi2ELi2EN4cute5tupleIJNS5_1CILi128EEES8_NS7_ILi64EEEEEENS_10bfloat16_tEfNS_4arch4Sm80ELb1ELb0ELb1ELb0ELb0ELb0ELb0ELb0ELi2ELi4ELi4ELi4ELb0EEENS1_21CollectiveEpilogueBwdISA_SB_SD_Li256ELb0ELb0ELi2EEENS1_25SingleTileBwdLPTSchedulerILb0ELi128ELb0EEEEEEEEEvNT_6ParamsE$_ZN4cute3eso3ESOILb0ELb1EJiNS_1CILi4096EEEEEC2ERKiRKS3_) ;  /* 0xffff86b000007944 */ /* 0x022fea0003c3ffff */
[----:B-1----:R1:W5:Y:S01]  /*fc90*/  LDL R2, [R1+0x1384] ;  /* 0x0013840001027983 */ /* 0x0023620000100800 */
[----:B------:R-:W-:-:S03]  /*fca0*/  MOV R6, 0xfcc0 ;  /* 0x0000fcc000067802 */ /* 0x000fc60000000f00 */
[----:B-1---5:R-:W-:Y:S05]  /*fcb0*/  CALL.REL.NOINC `($_ZN7cutlass13device_kernelIN5flash19enable_sm80_to_sm89INS1_16FlashAttnBwdSm80INS1_25CollectiveMainloopBwdSm80ILi2ELi2EN4cute5tupleIJNS5_1CILi128EEES8_NS7_ILi64EEEEEENS_10bfloat16_tEfNS_4arch4Sm80ELb1ELb0ELb1ELb0ELb0ELb0ELb0ELb0ELi2ELi4ELi4ELi4ELb0EEENS1_21CollectiveEpilogueBwdISA_SB_SD_Li256ELb0ELb0ELi2EEENS1_25SingleTileBwdLPTSchedulerILb0ELi128ELb0EEEEEEEEEvNT_6ParamsE$_ZN4cute5tupleIJNS0_IJNS_1CILi2EEES2_EEENS0_IJiNS1_ILi4096EEEEEEEEC2ERKS3_RKS5_) ;  /* 0xffffbee000007944 */ /* 0x022fea0003c3ffff */
[----:B------:R1:W5:Y:S01]  /*fcc0*/  LDL R2, [R1+0x1380] ;  /* 0x0013800001027983 */ /* 0x0003620000100800 */
[----:B------:R-:W-:-:S04]  /*fcd0*/  MOV R11, 0x0 ;  /* 0x00000000000b7802 */ /* 0x000fc80000000f00 */
[----:B------:R-:W-:Y:S05]  /*fce0*/  RET.REL.NODEC R10 `(_ZN7cutlass13device_kernelIN5flash19enable_sm80_to_sm89INS1_16FlashAttnBwdSm80INS1_25CollectiveMainloopBwdSm80ILi2ELi2EN4cute5tupleIJNS5_1CILi128EEES8_NS7_ILi64EEEEEENS_10bfloat16_tEfNS_4arch4Sm80ELb1ELb0ELb1ELb0ELb0ELb0ELb0ELb0ELi2ELi4ELi4ELi4ELb0EEENS1_21CollectiveEpilogueBwdISA_SB_SD_Li256ELb0ELb0ELi2EEENS1_25SingleTileBwdLPTSchedulerILb0ELi128ELb0EEEEEEEEEvNT_6ParamsE) ;  /* 0xffff03100a007950 */ /* 0x000fea0003c3ffff */
        .type           $_ZN7cutlass13device_kernelIN5flash19enable_sm80_to_sm89INS1_16FlashAttnBwdSm80INS1_25CollectiveMainloopBwdSm80ILi2ELi2EN4cute5tupleIJNS5_1CILi128EEES8_NS7_ILi64EEEEEENS_10bfloat16_tEfNS_4arch4Sm80ELb1ELb0ELb1ELb0ELb0ELb0ELb0ELb0ELi2ELi4ELi4ELi4ELb0EEENS1_21CollectiveEpilogueBwdISA_SB_SD_Li256ELb0ELb0ELi2EEENS1_25SingleTileBwdLPTSchedulerILb0ELi128ELb0EEEEEEEEEvNT_6ParamsE$_ZZN4cute6upcastILi2ENS_5tupleIJNS_1CILi1EEENS1_IJNS2_ILi2EEES4_S4_EEEEEENS1_IJNS2_ILi0EEENS1_IJS3_NS2_ILi512EEEiEEEEEEEEDaRKT0_RKT1_ENKUlRKT_RKT0_E_clIS5_S9_EEDaSJ_SM_,@function
        .size           $_ZN7cutlass13device_kernelIN5flash19enable_sm80_to_sm89INS1_16FlashAttnBwdSm80INS1_25CollectiveMainloopBwdSm80ILi2ELi2EN4cute5tupleIJNS5_1CILi128EEES8_NS7_ILi64EEEEEENS_10bfloat16_tEfNS_4arch4Sm80ELb1ELb0ELb1ELb0ELb0ELb0ELb0ELb0ELi2ELi4ELi4ELi4ELb0EEENS1_21CollectiveEpilogueBwdISA_SB_SD_Li256ELb0ELb0ELi2EEENS1_25SingleTileBwdLPTSchedulerILb0ELi128ELb0EEEEEEEEEvNT_6ParamsE$_ZZN4cute6upcastILi2ENS_5tupleIJNS_1CILi1EEENS1_IJNS2_ILi2EEES4_S4_EEEEEENS1_IJNS2_ILi0EEENS1_IJS3_NS2_ILi512EEEiEEEEEEEEDaRKT0_RKT1_ENKUlRKT_RKT0_E_clIS5_S9_EEDaSJ_SM_,($_ZN7cutlass13device_kernelIN5flash19enable_sm80_to_sm89INS1_16FlashAttnBwdSm80INS1_25CollectiveMainloopBwdSm80ILi2ELi2EN4cute5tupleIJNS5_1CILi128EEES8_NS7_ILi64EEEEEENS_10bfloat16_tEfNS_4arch4Sm80ELb1ELb0ELb1ELb0ELb0ELb0ELb0ELb0ELi2ELi4ELi4ELi4ELb0EEENS1_21CollectiveEpilogueBwdISA_SB_SD_Li256ELb0ELb0ELi2EEENS1_25SingleTileBwdLPTSchedulerILb0ELi128ELb0EEEEEEEEEvNT_6ParamsE$_ZZN4cute6upcastILi2ENS_5tupleIJNS_1CILi2EEES3_EEENS1_IJiNS2_ILi8192EEEEEEEEDaRKT0_RKT1_ENKUlRKT_RKT0_E_clIS3_iEEDaSF_SI_ - $_ZN7cutlass13device_kernelIN5flash19enable_sm80_to_sm89INS1_16FlashAttnBwdSm80INS1_25CollectiveMainloopBwdSm80ILi2ELi2EN4cute5tupleIJNS5_1CILi128EEES8_NS7_ILi64EEEEEENS_10bfloat16_tEfNS_4arch4Sm80ELb1ELb0ELb1ELb0ELb0ELb0ELb0ELb0ELi2ELi4ELi4ELi4ELb0EEENS1_21CollectiveEpilogueBwdISA_SB_SD_Li256ELb0ELb0ELi2EEENS1_25SingleTileBwdLPTSchedulerILb0ELi128ELb0EEEEEEEEEvNT_6ParamsE$_ZZN4cute6upcastILi2ENS_5tupleIJNS_1CILi1EEENS1_IJNS2_ILi2EEES4_S4_EEEEEENS1_IJNS2_ILi0EEENS1_IJS3_NS2_ILi512EEEiEEEEEEEEDaRKT0_RKT1_ENKUlRKT_RKT0_E_clIS5_S9_EEDaSJ_SM_)
$_ZN7cutlass13device_kernelIN5flash19enable_sm80_to_sm89INS1_16FlashAttnBwdSm80INS1_25CollectiveMainloopBwdSm80ILi2ELi2EN4cute5tupleIJNS5_1CILi128EEES8_NS7_ILi64EEEEEENS_10bfloat16_tEfNS_4arch4Sm80ELb1ELb0ELb1ELb0ELb0ELb0ELb0ELb0ELi2ELi4ELi4ELi4ELb0EEENS1_21CollectiveEpilogueBwdISA_SB_SD_Li256ELb0ELb0ELi2EEENS1_25SingleTileBwdLPTSchedulerILb0ELi128ELb0EEEEEEEEEvNT_6ParamsE$_ZZN4cute6upcastILi2ENS_5tupleIJNS_1CILi1EEENS1_IJNS2_ILi2EEES4_S4_EEEEEENS1_IJNS2_ILi0EEENS1_IJS3_NS2_ILi512EEEiEEEEEEEEDaRKT0_RKT1_ENKUlRKT_RKT0_E_clIS5_S9_EEDaSJ_SM_:
[----:B------:R-:W-:Y:S02]  /*fcf0*/  IADD3 R11, R1, 0x1388, RZ ;  /* 0x00001388010b7810 */ /* 0x000fe40007ffe0ff */
[----:B------:R-:W-:Y:S02]  /*fd00*/  MOV R54, 0xfd40 ;  /* 0x0000fd4000367802 */ /* 0x000fe40000000f00 */
[----:B------:R-:W-:-:S04]  /*fd10*/  IADD3 R11, R11, c[0x0][0x20], RZ ;  /* 0x000008000b0b7a10 */ /* 0x000fc80007ffe0ff */
[----:B------:R-:W-:Y:S02]  /*fd20*/  IADD3 R35, R11, 0x4, RZ ;  /* 0x000000040b237810 */ /* 0x000fe40007ffe0ff */
[----:B------:R-:W-:Y:S05]  /*fd30*/  CALL.REL.NOINC `($_ZN7cutlass13device_kernelIN5flash19enable_sm80_to_sm89INS1_16FlashAttnBwdSm80INS1_25CollectiveMainloopBwdSm80ILi2ELi2EN4cute5tupleIJNS5_1CILi128EEES8_NS7_ILi64EEEEEENS_10bfloat16_tEfNS_4arch4Sm80ELb1ELb0ELb1ELb0ELb0ELb0ELb0ELb0ELi2ELi4ELi4ELi4ELb0EEENS1_21CollectiveEpilogueBwdISA_SB_SD_Li256ELb0ELb0ELi2EEENS1_25SingleTileBwdLPTSchedulerILb0ELi128ELb0EEEEEEEEEvNT_6ParamsE$_ZZN4cute6upcastILi2ENS_5tupleIJNS_1CILi2EEES3_S3_EEENS1_IJNS2_ILi1EEENS2_ILi512EEEiEEEEEDaRKT0_RKT1_ENKUlRKT_RKT0_E_clIS3_iEEDaSG_SJ_) ;  /* 0x0000011000007944 */ /* 0x000fea0003c00000 */
[----:B------:R-:W-:Y:S02]  /*fd40*/  MOV R4, 0xfd60 ;  /* 0x0000fd6000047802 */ /* 0x000fe40000000f00 */
[----:B-1---5:R-:W-:Y:S05]  /*fd50*/  CALL.REL.NOINC `($_ZN7cutlass13device_kernelIN5flash19enable_sm80_to_sm89INS1_16FlashAttnBwdSm80INS1_25CollectiveMainloopBwdSm80ILi2ELi2EN4cute5tupleIJNS5_1CILi128EEES8_NS7_ILi64EEEEEENS_10bfloat16_tEfNS_4arch4Sm80ELb1ELb0ELb1ELb0ELb0ELb0ELb0ELb0ELi2ELi4ELi4ELi4ELb0EEENS1_21CollectiveEpilogueBwdISA_SB_SD_Li256ELb0ELb0ELi2EEENS1_25SingleTileBwdLPTSchedulerILb0ELi128ELb0EEEEEEEEEvNT_6ParamsE$_ZN4cute3eso3ESOILb1ELb0EJNS_1CILi1EEENS2_ILi256EEEiEEC2ERKS3_RKS4_RKi) ;  /* 0xffff8ce000007944 */ /* 0x022fea0003c3ffff */
[----:B-1----:R1:W5:Y:S01]  /*fd60*/  LDL R2, [R1+0x138c] ;  /* 0x00138c0001027983 */ /* 0x0023620000100800 */
[----:B------:R-:W-:-:S03]  /*fd70*/  MOV R6, 0xfd90 ;  /* 0x0000fd9000067802 */ /* 0x000fc60000000f00 */
[----:B-1---5:R-:W-:Y:S05]  /*fd80*/  CALL.REL.NOINC `($_ZN7cutlass13device_kernelIN5flash19enable_sm80_to_sm89INS1_16FlashAttnBwdSm80INS1_25CollectiveMainloopBwdSm80ILi2ELi2EN4cute5tupleIJNS5_1CILi128EEES8_NS7_ILi64EEEEEENS_10bfloat16_tEfNS_4arch4Sm80ELb1ELb0ELb1ELb0ELb0ELb0ELb0ELb0ELi2ELi4ELi4ELi4ELb0EEENS1_21CollectiveEpilogueBwdISA_SB_SD_Li256ELb0ELb0ELi2EEENS1_25SingleTileBwdLPTSchedulerILb0ELi128ELb0EEEEEEEEEvNT_6ParamsE$_ZN4cute5tupleIJNS0_IJNS_1CILi1EEENS1_ILi2EEES3_EEENS0_IJS2_NS1_ILi256EEEiEEEEEC2ERKS4_RKS6_) ;  /* 0xffffbd3000007944 */ /* 0x022fea0003c3ffff */
[----:B------:R1:W5:Y:S01]  /*fd90*/  LDL R2, [R1+0x1388] ;  /* 0x0013880001027983 */ /* 0x0003620000100800 */
[----:B------:R-:W-:-:S04]  /*fda0*/  MOV R57, 0x0 ;  /* 0x0000000000397802 */ /* 0x000fc80000000f00 */
[----:B------:R-:W-:Y:S05]  /*fdb0*/  RET.REL.NODEC R56 `(_ZN7cutlass13device_kernelIN5flash19enable_sm80_to_sm89INS1_16FlashAttnBwdSm80INS1_25CollectiveMainloopBwdSm80ILi2ELi2EN4cute5tupleIJNS5_1CILi128EEES8_NS7_ILi64EEEEEENS_10bfloat16_tEfNS_4arch4Sm80ELb1ELb0ELb1ELb0ELb0ELb0ELb0ELb0ELi2ELi4ELi4ELi4ELb0EEENS1_21CollectiveEpilogueBwdISA_SB_SD_Li256ELb0ELb0ELi2EEENS1_25SingleTileBwdLPTSchedulerILb0ELi128ELb0EEEEEEEEEvNT_6ParamsE) ;  /* 0xffff024038007950 */ /* 0x000fea0003c3ffff */
        .type           $_ZN7cutlass13device_kernelIN5flash19enable_sm80_to_sm89INS1_16FlashAttnBwdSm80INS1_25CollectiveMainloopBwdSm80ILi2ELi2EN4cute5tupleIJNS5_1CILi128EEES8_NS7_ILi64EEEEEENS_10bfloat16_tEfNS_4arch4Sm80ELb1ELb0ELb1ELb0ELb0ELb0ELb0ELb0ELi2ELi4ELi4ELi4ELb0EEENS1_21CollectiveEpilogueBwdISA_SB_SD_Li256ELb0ELb0ELi2EEENS1_25SingleTileBwdLPTSchedulerILb0ELi128ELb0EEEEEEEEEvNT_6ParamsE$_ZZN4cute6upcastILi2ENS_5tupleIJNS_1CILi2EEES3_EEENS1_IJiNS2_ILi8192EEEEEEEEDaRKT0_RKT1_ENKUlRKT_RKT0_E_clIS3_iEEDaSF_SI_,@function
        .size           $_ZN7cutlass13device_kernelIN5flash19enable_sm80_to_sm89INS1_16FlashAttnBwdSm80INS1_25CollectiveMainloopBwdSm80ILi2ELi2EN4cute5tupleIJNS5_1CILi128EEES8_NS7_ILi64EEEEEENS_10bfloat16_tEfNS_4arch4Sm80ELb1ELb0ELb1ELb0ELb0ELb0ELb0ELb0ELi2ELi4ELi4ELi4ELb0EEENS1_21CollectiveEpilogueBwdISA_SB_SD_Li256ELb0ELb0ELi2EEENS1_25SingleTileBwdLPTSchedulerILb0ELi128ELb0EEEEEEEEEvNT_6ParamsE$_ZZN4cute6upcastILi2ENS_5tupleIJNS_1CILi2EEES3_EEENS1_IJiNS2_ILi8192EEEEEEEEDaRKT0_RKT1_ENKUlRKT_RKT0_E_clIS3_iEEDaSF_SI_,($_ZN7cutlass13device_kernelIN5flash19enable_sm80_to_sm89INS1_16FlashAttnBwdSm80INS1_25CollectiveMainloopBwdSm80ILi2ELi2EN4cute5tupleIJNS5_1CILi128EEES8_NS7_ILi64EEEEEENS_10bfloat16_tEfNS_4arch4Sm80ELb1ELb0ELb1ELb0ELb0ELb0ELb0ELb0ELi2ELi4ELi4ELi4ELb0EEENS1_21CollectiveEpilogueBwdISA_SB_SD_Li256ELb0ELb0ELi2EEENS1_25SingleTileBwdLPTSchedulerILb0ELi128ELb0EEEEEEEEEvNT_6ParamsE$_ZZN4cute6upcastILi2ENS_5tupleIJNS_1CILi2EEES3_S3_EEENS1_IJNS2_ILi1EEENS2_ILi512EEEiEEEEEDaRKT0_RKT1_ENKUlRKT_RKT0_E_clIS3_iEEDaSG_SJ_ - $_ZN7cutlass13device_kernelIN5flash19enable_sm80_to_sm89INS1_16FlashAttnBwdSm80INS1_25CollectiveMainloopBwdSm80ILi2ELi2EN4cute5tupleIJNS5_1CILi128EEES8_NS7_ILi64EEEEEENS_10bfloat16_tEfNS_4arch4Sm80ELb1ELb0ELb1ELb0ELb0ELb0ELb0ELb0ELi2ELi4ELi4ELi4ELb0EEENS1_21CollectiveEpilogueBwdISA_SB_SD_Li256ELb0ELb0ELi2EEENS1_25SingleTileBwdLPTSchedulerILb0ELi128ELb0EEEEEEEEEvNT_6ParamsE$_ZZN4cute6upcastILi2ENS_5tupleIJNS_1CILi2EEES3_EEENS1_IJiNS2_ILi8192EEEEEEEEDaRKT0_RKT1_ENKUlRKT_RKT0_E_clIS3_iEEDaSF_SI_)
$_ZN7cutlass13device_kernelIN5flash19enable_sm80_to_sm89INS1_16FlashAttnBwdSm80INS1_25CollectiveMainloopBwdSm80ILi2ELi2EN4cute5tupleIJNS5_1CILi128EEES8_NS7_ILi64EEEEEENS_10bfloat16_tEfNS_4arch4Sm80ELb1ELb0ELb1ELb0ELb0ELb0ELb0ELb0ELi2ELi4ELi4ELi4ELb0EEENS1_21CollectiveEpilogueBwdISA_SB_SD_Li256ELb0ELb0ELi2EEENS1_25SingleTileBwdLPTSchedulerILb0ELi128ELb0EEEEEEEEEvNT_6ParamsE$_ZZN4cute6upcastILi2ENS_5tupleIJNS_1CILi2EEES3_EEENS1_IJiNS2_ILi8192EEEEEEEEDaRKT0_RKT1_ENKUlRKT_RKT0_E_clIS3_iEEDaSF_SI_:
[----:B------:R-:W-:Y:S02]  /*fdc0*/  LEA.HI R3, R3, R3, RZ, 0x1 ;  /* 0x0000000303037211 */ /* 0x000fe400078f08ff */
[----:B------:R-:W-:Y:S02]  /*fdd0*/  IADD3 R2, R1, 0x1388, RZ ;  /* 0x0000138801027810 */ /* 0x000fe40007ffe0ff */
[----:B------:R-:W-:Y:S02]  /*fde0*/  SHF.R.S32.HI R3, RZ, 0x1, R3 ;  /* 0x00000001ff037819 */ /* 0x000fe40000011403 */
[----:B------:R-:W-:Y:S02]  /*fdf0*/  IADD3 R2, R2, c[0x0][0x20], RZ ;  /* 0x0000080002027a10 */ /* 0x000fe40007ffe0ff */
[----:B------:R-:W-:Y:S02]  /*fe00*/  MOV R6, 0xfe20 ;  /* 0x0000fe2000067802 */ /* 0x000fe40000000f00 */
[----:B------:R-:W-:Y:S05]  /*fe10*/  CALL.REL.NOINC `($_ZN7cutlass13device_kernelIN5flash19enable_sm80_to_sm89INS1_16FlashAttnBwdSm80INS1_25CollectiveMainloopBwdSm80ILi2ELi2EN4cute5tupleIJNS5_1CILi128EEES8_NS7_ILi64EEEEEENS_10bfloat16_tEfNS_4arch4Sm80ELb1ELb0ELb1ELb0ELb0ELb0ELb0ELb0ELi2ELi4ELi4ELi4ELb0EEENS1_21CollectiveEpilogueBwdISA_SB_SD_Li256ELb0ELb0ELi2EEENS1_25SingleTileBwdLPTSchedulerILb0ELi128ELb0EEEEEEEEEvNT_6ParamsE$_ZN4cute5tupleIJNS_1CILi2EEEiEEC2ERKS2_RKi) ;  /* 0xffffc01000007944 */ /* 0x000fea0003c3ffff */
[----:B------:R1:W5:Y:S01]  /*fe20*/  LDL R2, [R1+0x1388] ;  /* 0x0013880001027983 */ /* 0x0003620000100800 */
[----:B------:R-:W-:-:S04]  /*fe30*/  MOV R55, 0x0 ;  /* 0x0000000000377802 */ /* 0x000fc80000000f00 */
[----:B------:R-:W-:Y:S05]  /*fe40*/  RET.REL.NODEC R54 `(_ZN7cutlass13device_kernelIN5flash19enable_sm80_to_sm89INS1_16FlashAttnBwdSm80INS1_25CollectiveMainloopBwdSm80ILi2ELi2EN4cute5tupleIJNS5_1CILi128EEES8_NS7_ILi64EEEEEENS_10bfloat16_tEfNS_4arch4Sm80ELb1ELb0ELb1ELb0ELb0ELb0ELb0ELb0ELi2ELi4ELi4ELi4ELb0EEENS1_21CollectiveEpilogueBwdISA_SB_SD_Li256ELb0ELb0ELi2EEENS1_25SingleTileBwdLPTSchedulerILb0ELi128ELb0EEEEEEEEEvNT_6ParamsE) ;  /* 0xffff01b036007950 */ /* 0x000fea0003c3ffff */
        .type           $_ZN7cutlass13device_kernelIN5flash19enable_sm80_to_sm89INS1_16FlashAttnBwdSm80INS1_25CollectiveMainloopBwdSm80ILi2ELi2EN4cute5tupleIJNS5_1CILi128EEES8_NS7_ILi64EEEEEENS_10bfloat16_tEfNS_4arch4Sm80ELb1ELb0ELb1ELb0ELb0ELb0ELb0ELb0ELi2ELi4ELi4ELi4ELb0EEENS1_21CollectiveEpilogueBwdISA_SB_SD_Li256ELb0ELb0ELi2EEENS1_25SingleTileBwdLPTSchedulerILb0ELi128ELb0EEEEEEEEEvNT_6ParamsE$_ZZN4cute6upcastILi2ENS_5tupleIJNS_1CILi2EEES3_S3_EEENS1_IJNS2_ILi1EEENS2_ILi512EEEiEEEEEDaRKT0_RKT1_ENKUlRKT_RKT0_E_clIS3_iEEDaSG_SJ_,@function
        .size           $_ZN7cutlass13device_kernelIN5flash19enable_sm80_to_sm89INS1_16FlashAttnBwdSm80INS1_25CollectiveMainloopBwdSm80ILi2ELi2EN4cute5tupleIJNS5_1CILi128EEES8_NS7_ILi64EEEEEENS_10bfloat16_tEfNS_4arch4Sm80ELb1ELb0ELb1ELb0ELb0ELb0ELb0ELb0ELi2ELi4ELi4ELi4ELb0EEENS1_21CollectiveEpilogueBwdISA_SB_SD_Li256ELb0ELb0ELi2EEENS1_25SingleTileBwdLPTSchedulerILb0ELi128ELb0EEEEEEEEEvNT_6ParamsE$_ZZN4cute6upcastILi2ENS_5tupleIJNS_1CILi2EEES3_S3_EEENS1_IJNS2_ILi1EEENS2_ILi512EEEiEEEEEDaRKT0_RKT1_ENKUlRKT_RKT0_E_clIS3_iEEDaSG_SJ_,($_ZN7cutlass13device_kernelIN5flash19enable_sm80_to_sm89INS1_16FlashAttnBwdSm80INS1_25CollectiveMainloopBwdSm80ILi2ELi2EN4cute5tupleIJNS5_1CILi128EEES8_NS7_ILi64EEEEEENS_10bfloat16_tEfNS_4arch4Sm80ELb1ELb0ELb1ELb0ELb0ELb0ELb0ELb0ELi2ELi4ELi4ELi4ELb0EEENS1_21CollectiveEpilogueBwdISA_SB_SD_Li256ELb0ELb0ELi2EEENS1_25SingleTileBwdLPTSchedulerILb0ELi128ELb0EEEEEEEEEvNT_6ParamsE$_ZZN4cute7crd2crdINS_5tupleIJiiiNS_1CILi0EEEEEENS1_IJNS2_ILi32EEENS2_ILi4EEENS2_ILi2EEENS2_ILi1EEEEEENS1_IJS8_S8_S8_S8_EEEEEDaRKT_RKT0_RKT1_ENKUlRKT_RKT0_RKT1_E_clIiS5_S8_EEDaSM_SP_SS_ - $_ZN7cutlass13device_kernelIN5flash19enable_sm80_to_sm89INS1_16FlashAttnBwdSm80INS1_25CollectiveMainloopBwdSm80ILi2ELi2EN4cute5tupleIJNS5_1CILi128EEES8_NS7_ILi64EEEEEENS_10bfloat16_tEfNS_4arch4Sm80ELb1ELb0ELb1ELb0ELb0ELb0ELb0ELb0ELi2ELi4ELi4ELi4ELb0EEENS1_21CollectiveEpilogueBwdISA_SB_SD_Li256ELb0ELb0ELi2EEENS1_25SingleTileBwdLPTSchedulerILb0ELi128ELb0EEEEEEEEEvNT_6ParamsE$_ZZN4cute6upcastILi2ENS_5tupleIJNS_1CILi2EEES3_S3_EEENS1_IJNS2_ILi1EEENS2_ILi512EEEiEEEEEDaRKT0_RKT1_ENKUlRKT_RKT0_E_clIS3_iEEDaSG_SJ_)
$_ZN7cutlass13device_kernelIN5flash19enable_sm80_to_sm89INS1_16FlashAttnBwdSm80INS1_25CollectiveMainloopBwdSm80ILi2ELi2EN4cute5tupleIJNS5_1CILi128EEES8_NS7_ILi64EEEEEENS_10bfloat16_tEfNS_4arch4Sm80ELb1ELb0ELb1ELb0ELb0ELb0ELb0ELb0ELi2ELi4ELi4ELi4ELb0EEENS1_21CollectiveEpilogueBwdISA_SB_SD_Li256ELb0ELb0ELi2EEENS1_25SingleTileBwdLPTSchedulerILb0ELi128ELb0EEEEEEEEEvNT_6ParamsE$_ZZN4cute6upcastILi2ENS_5tupleIJNS_1CILi2EEES3_S3_EEENS1_IJNS2_ILi1EEENS2_ILi512EEEiEEEEEDaRKT0_RKT1_ENKUlRKT_RKT0_E_clIS3_iEEDaSG_SJ_:
        /* <DEDUP_REMOVED lines=9> */
        .type           $_ZN7cutlass13device_kernelIN5flash19enable_sm80_to_sm89INS1_16FlashAttnBwdSm80INS1_25CollectiveMainloopBwdSm80ILi2ELi2EN4cute5tupleIJNS5_1CILi128EEES8_NS7_ILi64EEEEEENS_10bfloat16_tEfNS_4arch4Sm80ELb1ELb0ELb1ELb0ELb0ELb0ELb0ELb0ELi2ELi4ELi4ELi4ELb0EEENS1_21CollectiveEpilogueBwdISA_SB_SD_Li256ELb0ELb0ELi2EEENS1_25SingleTileBwdLPTSchedulerILb0ELi128ELb0EEEEEEEEEvNT_6ParamsE$_ZZN4cute7crd2crdINS_5tupleIJiiiNS_1CILi0EEEEEENS1_IJNS2_ILi32EEENS2_ILi4EEENS2_ILi2EEENS2_ILi1EEEEEENS1_IJS8_S8_S8_S8_EEEEEDaRKT_RKT0_RKT1_ENKUlRKT_RKT0_RKT1_E_clIiS5_S8_EEDaSM_SP_SS_,@function
        .size           $_ZN7cutlass13device_kernelIN5flash19enable_sm80_to_sm89INS1_16FlashAttnBwdSm80INS1_25CollectiveMainloopBwdSm80ILi2ELi2EN4cute5tupleIJNS5_1CILi128EEES8_NS7_ILi64EEEEEENS_10bfloat16_tEfNS_4arch4Sm80ELb1ELb0ELb1ELb0ELb0ELb0ELb0ELb0ELi2ELi4ELi4ELi4ELb0EEENS1_21CollectiveEpilogueBwdISA_SB_SD_Li256ELb0ELb0ELi2EEENS1_25SingleTileBwdLPTSchedulerILb0ELi128ELb0EEEEEEEEEvNT_6ParamsE$_ZZN4cute7crd2crdINS_5tupleIJiiiNS_1CILi0EEEEEENS1_IJNS2_ILi32EEENS2_ILi4EEENS2_ILi2EEENS2_ILi1EEEEEENS1_IJS8_S8_S8_S8_EEEEEDaRKT_RKT0_RKT1_ENKUlRKT_RKT0_RKT1_E_clIiS5_S8_EEDaSM_SP_SS_,($_ZN7cutlass13device_kernelIN5flash19enable_sm80_to_sm89INS1_16FlashAttnBwdSm80INS1_25CollectiveMainloopBwdSm80ILi2ELi2EN4cute5tupleIJNS5_1CILi128EEES8_NS7_ILi64EEEEEENS_10bfloat16_tEfNS_4arch4Sm80ELb1ELb0ELb1ELb0ELb0ELb0ELb0ELb0ELi2ELi4ELi4ELi4ELb0EEENS1_21CollectiveEpilogueBwdISA_SB_SD_Li256ELb0ELb0ELi2EEENS1_25SingleTileBwdLPTSchedulerILb0ELi128ELb0EEEEEEEEEvNT_6ParamsE$_ZZN4cute7crd2crdINS_5tupleIJiiiNS_1CILi0EEEEEENS1_IJNS2_ILi32EEENS2_ILi4EEENS2_ILi2EEENS2_ILi1EEEEEENS1_IJS8_S8_S8_S8_EEEEEDaRKT_RKT0_RKT1_ENKUlRKT_RKT0_RKT1_E_clIiS6_S8_EEDaSM_SP_SS_ - $_ZN7cutlass13device_kernelIN5flash19enable_sm80_to_sm89INS1_16FlashAttnBwdSm80INS1_25CollectiveMainloopBwdSm80ILi2ELi2EN4cute5tupleIJNS5_1CILi128EEES8_NS7_ILi64EEEEEENS_10bfloat16_tEfNS_4arch4Sm80ELb1ELb0ELb1ELb0ELb0ELb0ELb0ELb0ELi2ELi4ELi4ELi4ELb0EEENS1_21CollectiveEpilogueBwdISA_SB_SD_Li256ELb0ELb0ELi2EEENS1_25SingleTileBwdLPTSchedulerILb0ELi128ELb0EEEEEEEEEvNT_6ParamsE$_ZZN4cute7crd2crdINS_5tupleIJiiiNS_1CILi0EEEEEENS1_IJNS2_ILi32EEENS2_ILi4EEENS2_ILi2EEENS2_ILi1EEEEEENS1_IJS8_S8_S8_S8_EEEEEDaRKT_RKT0_RKT1_ENKUlRKT_RKT0_RKT1_E_clIiS5_S8_EEDaSM_SP_SS_)
$_ZN7cutlass13device_kernelIN5flash19enable_sm80_to_sm89INS1_16FlashAttnBwdSm80INS1_25CollectiveMainloopBwdSm80ILi2ELi2EN4cute5tupleIJNS5_1CILi128EEES8_NS7_ILi64EEEEEENS_10bfloat16_tEfNS_4arch4Sm80ELb1ELb0ELb1ELb0ELb0ELb0ELb0ELb0ELi2ELi4ELi4ELi4ELb0EEENS1_21CollectiveEpilogueBwdISA_SB_SD_Li256ELb0ELb0ELi2EEENS1_25SingleTileBwdLPTSchedulerILb0ELi128ELb0EEEEEEEEEvNT_6ParamsE$_ZZN4cute7crd2crdINS_5tupleIJiiiNS_1CILi0EEEEEENS1_IJNS2_ILi32EEENS2_ILi4EEENS2_ILi2EEENS2_ILi1EEEEEENS1_IJS8_S8_S8_S8_EEEEEDaRKT_RKT0_RKT1_ENKUlRKT_RKT0_RKT1_E_clIiS5_S8_EEDaSM_SP_SS_:
[----:B------:R-:W-:Y:S02]  /*fee0*/  MOV R8, R4 ;  /* 0x0000000400087202 */ /* 0x000fe40000000f00 */
[----:B------:R-:W-:-:S04]  /*fef0*/  MOV R9, 0x0 ;  /* 0x0000000000097802 */ /* 0x000fc80000000f00 */
[----:B------:R-:W-:Y:S05]  /*ff00*/  RET.REL.NODEC R8 `(_ZN7cutlass13device_kernelIN5flash19enable_sm80_to_sm89INS1_16FlashAttnBwdSm80INS1_25CollectiveMainloopBwdSm80ILi2ELi2EN4cute5tupleIJNS5_1CILi128EEES8_NS7_ILi64EEEEEENS_10bfloat16_tEfNS_4arch4Sm80ELb1ELb0ELb1ELb0ELb0ELb0ELb0ELb0ELi2ELi4ELi4ELi4ELb0EEENS1_21CollectiveEpilogueBwdISA_SB_SD_Li256ELb0ELb0ELi2EEENS1_25SingleTileBwdLPTSchedulerILb0ELi128ELb0EEEEEEEEEvNT_6ParamsE) ;  /* 0xffff00f008007950 */ /* 0x000fea0003c3ffff */
        .type           $_ZN7cutlass13device_kernelIN5flash19enable_sm80_to_sm89INS1_16FlashAttnBwdSm80INS1_25CollectiveMainloopBwdSm80ILi2ELi2EN4cute5tupleIJNS5_1CILi128EEES8_NS7_ILi64EEEEEENS_10bfloat16_tEfNS_4arch4Sm80ELb1ELb0ELb1ELb0ELb0ELb0ELb0ELb0ELi2ELi4ELi4ELi4ELb0EEENS1_21CollectiveEpilogueBwdISA_SB_SD_Li256ELb0ELb0ELi2EEENS1_25SingleTileBwdLPTSchedulerILb0ELi128ELb0EEEEEEEEEvNT_6ParamsE$_ZZN4cute7crd2crdINS_5tupleIJiiiNS_1CILi0EEEEEENS1_IJNS2_ILi32EEENS2_ILi4EEENS2_ILi2EEENS2_ILi1EEEEEENS1_IJS8_S8_S8_S8_EEEEEDaRKT_RKT0_RKT1_ENKUlRKT_RKT0_RKT1_E_clIiS6_S8_EEDaSM_SP_SS_,@function
        .size           $_ZN7cutlass13device_kernelIN5flash19enable_sm80_to_sm89INS1_16FlashAttnBwdSm80INS1_25CollectiveMainloopBwdSm80ILi2ELi2EN4cute5tupleIJNS5_1CILi128EEES8_NS7_ILi64EEEEEENS_10bfloat16_tEfNS_4arch4Sm80ELb1ELb0ELb1ELb0ELb0ELb0ELb0ELb0ELi2ELi4ELi4ELi4ELb0EEENS1_21CollectiveEpilogueBwdISA_SB_SD_Li256ELb0ELb0ELi2EEENS1_25SingleTileBwdLPTSchedulerILb0ELi128ELb0EEEEEEEEEvNT_6ParamsE$_ZZN4cute7crd2crdINS_5tupleIJiiiNS_1CILi0EEEEEENS1_IJNS2_ILi32EEENS2_ILi4EEENS2_ILi2EEENS2_ILi1EEEEEENS1_IJS8_S8_S8_S8_EEEEEDaRKT_RKT0_RKT1_ENKUlRKT_RKT0_RKT1_E_clIiS6_S8_EEDaSM_SP_SS_,($_ZN7cutlass13device_kernelIN5flash19enable_sm80_to_sm89INS1_16FlashAttnBwdSm80INS1_25CollectiveMainloopBwdSm80ILi2ELi2EN4cute5tupleIJNS5_1CILi128EEES8_NS7_ILi64EEEEEENS_10bfloat16_tEfNS_4arch4Sm80ELb1ELb0ELb1ELb0ELb0ELb0ELb0ELb0ELi2ELi4ELi4ELi4ELb0EEENS1_21CollectiveEpilogueBwdISA_SB_SD_Li256ELb0ELb0ELi2EEENS1_25SingleTileBwdLPTSchedulerILb0ELi128ELb0EEEEEEEEEvNT_6ParamsE$_ZZN4cute7crd2crdINS_5tupleIJiiiNS_1CILi0EEEEEENS1_IJNS2_ILi32EEENS2_ILi4EEENS2_ILi2EEENS2_ILi1EEEEEENS1_IJS8_S8_S8_S8_EEEEEDaRKT_RKT0_RKT1_ENKUlRKT_RKT0_RKT1_E_clIiS7_S8_EEDaSM_SP_SS_ - $_ZN7cutlass13device_kernelIN5flash19enable_sm80_to_sm89INS1_16FlashAttnBwdSm80INS1_25CollectiveMainloopBwdSm80ILi2ELi2EN4cute5tupleIJNS5_1CILi128EEES8_NS7_ILi64EEEEEENS_10bfloat16_tEfNS_4arch4Sm80ELb1ELb0ELb1ELb0ELb0ELb0ELb0ELb0ELi2ELi4ELi4ELi4ELb0EEENS1_21CollectiveEpilogueBwdISA_SB_SD_Li256ELb0ELb0ELi2EEENS1_25SingleTileBwdLPTSchedulerILb0ELi128ELb0EEEEEEEEEvNT_6ParamsE$_ZZN4cute7crd2crdINS_5tupleIJiiiNS_1CILi0EEEEEENS1_IJNS2_ILi32EEENS2_ILi4EEENS2_ILi2EEENS2_ILi1EEEEEENS1_IJS8_S8_S8_S8_EEEEEDaRKT_RKT0_RKT1_ENKUlRKT_RKT0_RKT1_E_clIiS6_S8_EEDaSM_SP_SS_)
$_ZN7cutlass13device_kernelIN5flash19enable_sm80_to_sm89INS1_16FlashAttnBwdSm80INS1_25CollectiveMainloopBwdSm80ILi2ELi2EN4cute5tupleIJNS5_1CILi128EEES8_NS7_ILi64EEEEEENS_10bfloat16_tEfNS_4arch4Sm80ELb1ELb0ELb1ELb0ELb0ELb0ELb0ELb0ELi2ELi4ELi4ELi4ELb0EEENS1_21CollectiveEpilogueBwdISA_SB_SD_Li256ELb0ELb0ELi2EEENS1_25SingleTileBwdLPTSchedulerILb0ELi128ELb0EEEEEEEEEvNT_6ParamsE$_ZZN4cute7crd2crdINS_5tupleIJiiiNS_1CILi0EEEEEENS1_IJNS2_ILi32EEENS2_ILi4EEENS2_ILi2EEENS2_ILi1EEEEEENS1_IJS8_S8_S8_S8_EEEEEDaRKT_RKT0_RKT1_ENKUlRKT_RKT0_RKT1_E_clIiS6_S8_EEDaSM_SP_SS_:
[----:B------:R-:W-:Y:S02]  /*ff10*/  MOV R10, R2 ;  /* 0x00000002000a7202 */ /* 0x000fe40000000f00 */
[----:B------:R-:W-:-:S04]  /*ff20*/  MOV R11, 0x0 ;  /* 0x00000000000b7802 */ /* 0x000fc80000000f00 */
[----:B------:R-:W-:Y:S05]  /*ff30*/  RET.REL.NODEC R10 `(_ZN7cutlass13device_kernelIN5flash19enable_sm80_to_sm89INS1_16FlashAttnBwdSm80INS1_25CollectiveMainloopBwdSm80ILi2ELi2EN4cute5tupleIJNS5_1CILi128EEES8_NS7_ILi64EEEEEENS_10bfloat16_tEfNS_4arch4Sm80ELb1ELb0ELb1ELb0ELb0ELb0ELb0ELb0ELi2ELi4ELi4ELi4ELb0EEENS1_21CollectiveEpilogueBwdISA_SB_SD_Li256ELb0ELb0ELi2EEENS1_25SingleTileBwdLPTSchedulerILb0ELi128ELb0EEEEEEEEEvNT_6ParamsE) ;  /* 0xffff00c00a007950 */ /* 0x000fea0003c3ffff */
        .type           $_ZN7cutlass13device_kernelIN5flash19enable_sm80_to_sm89INS1_16FlashAttnBwdSm80INS1_25CollectiveMainloopBwdSm80ILi2ELi2EN4cute5tupleIJNS5_1CILi128EEES8_NS7_ILi64EEEEEENS_10bfloat16_tEfNS_4arch4Sm80ELb1ELb0ELb1ELb0ELb0ELb0ELb0ELb0ELi2ELi4ELi4ELi4ELb0EEENS1_21CollectiveEpilogueBwdISA_SB_SD_Li256ELb0ELb0ELi2EEENS1_25SingleTileBwdLPTSchedulerILb0ELi128ELb0EEEEEEEEEvNT_6ParamsE$_ZZN4cute7crd2crdINS_5tupleIJiiiNS_1CILi0EEEEEENS1_IJNS2_ILi32EEENS2_ILi4EEENS2_ILi2EEENS2_ILi1EEEEEENS1_IJS8_S8_S8_S8_EEEEEDaRKT_RKT0_RKT1_ENKUlRKT_RKT0_RKT1_E_clIiS7_S8_EEDaSM_SP_SS_,@function
        .size           $_ZN7cutlass13device_kernelIN5flash19enable_sm80_to_sm89INS1_16FlashAttnBwdSm80INS1_25CollectiveMainloopBwdSm80ILi2ELi2EN4cute5tupleIJNS5_1CILi128EEES8_NS7_ILi64EEEEEENS_10bfloat16_tEfNS_4arch4Sm80ELb1ELb0ELb1ELb0ELb0ELb0ELb0ELb0ELi2ELi4ELi4ELi4ELb0EEENS1_21CollectiveEpilogueBwdISA_SB_SD_Li256ELb0ELb0ELi2EEENS1_25SingleTileBwdLPTSchedulerILb0ELi128ELb0EEEEEEEEEvNT_6ParamsE$_ZZN4cute7crd2crdINS_5tupleIJiiiNS_1CILi0EEEEEENS1_IJNS2_ILi32EEENS2_ILi4EEENS2_ILi2EEENS2_ILi1EEEEEENS1_IJS8_S8_S8_S8_EEEEEDaRKT_RKT0_RKT1_ENKUlRKT_RKT0_RKT1_E_clIiS7_S8_EEDaSM_SP_SS_,($_ZN7cutlass13device_kernelIN5flash19enable_sm80_to_sm89INS1_16FlashAttnBwdSm80INS1_25CollectiveMainloopBwdSm80ILi2ELi2EN4cute5tupleIJNS5_1CILi128EEES8_NS7_ILi64EEEEEENS_10bfloat16_tEfNS_4arch4Sm80ELb1ELb0ELb1ELb0ELb0ELb0ELb0ELb0ELi2ELi4ELi4ELi4ELb0EEENS1_21CollectiveEpilogueBwdISA_SB_SD_Li256ELb0ELb0ELi2EEENS1_25SingleTileBwdLPTSchedulerILb0ELi128ELb0EEEEEEEEEvNT_6ParamsE$_ZZN4cute7flattenINS_5tupleIJNS1_IJNS_1CILi0EEENS1_IJNS2_ILi1EEENS2_ILi512EEEiEEEEEENS2_ILi4096EEENS1_IJiNS2_ILi8192EEEEEEEEEEEDaRKT_ENKUlRKT_E_clIS7_EEDaSH_ - $_ZN7cutlass13device_kernelIN5flash19enable_sm80_to_sm89INS1_16FlashAttnBwdSm80INS1_25CollectiveMainloopBwdSm80ILi2ELi2EN4cute5tupleIJNS5_1CILi128EEES8_NS7_ILi64EEEEEENS_10bfloat16_tEfNS_4arch4Sm80ELb1ELb0ELb1ELb0ELb0ELb0ELb0ELb0ELi2ELi4ELi4ELi4ELb0EEENS1_21CollectiveEpilogueBwdISA_SB_SD_Li256ELb0ELb0ELi2EEENS1_25SingleTileBwdLPTSchedulerILb0ELi128ELb0EEEEEEEEEvNT_6ParamsE$_ZZN4cute7crd2crdINS_5tupleIJiiiNS_1CILi0EEEEEENS1_IJNS2_ILi32EEENS2_ILi4EEENS2_ILi2EEENS2_ILi1EEEEEENS1_IJS8_S8_S8_S8_EEEEEDaRKT_RKT0_RKT1_ENKUlRKT_RKT0_RKT1_E_clIiS7_S8_EEDaSM_SP_SS_)
$_ZN7cutlass13device_kernelIN5flash19enable_sm80_to_sm89INS1_16FlashAttnBwdSm80INS1_25CollectiveMainloopBwdSm80ILi2ELi2EN4cute5tupleIJNS5_1CILi128EEES8_NS7_ILi64EEEEEENS_10bfloat16_tEfNS_4arch4Sm80ELb1ELb0ELb1ELb0ELb0ELb0ELb0ELb0ELi2ELi4ELi4ELi4ELb0EEENS1_21CollectiveEpilogueBwdISA_SB_SD_Li256ELb0ELb0ELi2EEENS1_25SingleTileBwdLPTSchedulerILb0ELi128ELb0EEEEEEEEEvNT_6ParamsE$_ZZN4cute7crd2crdINS_5tupleIJiiiNS_1CILi0EEEEEENS1_IJNS2_ILi32EEENS2_ILi4EEENS2_ILi2EEENS2_ILi1EEEEEENS1_IJS8_S8_S8_S8_EEEEEDaRKT_RKT0_RKT1_ENKUlRKT_RKT0_RKT1_E_clIiS7_S8_EEDaSM_SP_SS_:
[----:B------:R-:W-:-:S04]  /*ff40*/  MOV R3, 0x0 ;  /* 0x0000000000037802 */ /* 0x000fc80000000f00 */
[----:B------:R-:W-:Y:S05]  /*ff50*/  RET.REL.NODEC R2 `(_ZN7cutlass13device_kernelIN5flash19enable_sm80_to_sm89INS1_16FlashAttnBwdSm80INS1_25CollectiveMainloopBwdSm80ILi2ELi2EN4cute5tupleIJNS5_1CILi128EEES8_NS7_ILi64EEEEEENS_10bfloat16_tEfNS_4arch4Sm80ELb1ELb0ELb1ELb0ELb0ELb0ELb0ELb0ELi2ELi4ELi4ELi4ELb0EEENS1_21CollectiveEpilogueBwdISA_SB_SD_Li256ELb0ELb0ELi2EEENS1_25SingleTileBwdLPTSchedulerILb0ELi128ELb0EEEEEEEEEvNT_6ParamsE) ;  /* 0xffff00a002007950 */ /* 0x000fea0003c3ffff */
        .type           $_ZN7cutlass13device_kernelIN5flash19enable_sm80_to_sm89INS1_16FlashAttnBwdSm80INS1_25CollectiveMainloopBwdSm80ILi2ELi2EN4cute5tupleIJNS5_1CILi128EEES8_NS7_ILi64EEEEEENS_10bfloat16_tEfNS_4arch4Sm80ELb1ELb0ELb1ELb0ELb0ELb0ELb0ELb0ELi2ELi4ELi4ELi4ELb0EEENS1_21CollectiveEpilogueBwdISA_SB_SD_Li256ELb0ELb0ELi2EEENS1_25SingleTileBwdLPTSchedulerILb0ELi128ELb0EEEEEEEEEvNT_6ParamsE$_ZZN4cute7flattenINS_5tupleIJNS1_IJNS_1CILi0EEENS1_IJNS2_ILi1EEENS2_ILi512EEEiEEEEEENS2_ILi4096EEENS1_IJiNS2_ILi8192EEEEEEEEEEEDaRKT_ENKUlRKT_E_clIS7_EEDaSH_,@function
        .size           $_ZN7cutlass13device_kernelIN5flash19enable_sm80_to_sm89INS1_16FlashAttnBwdSm80INS1_25CollectiveMainloopBwdSm80ILi2ELi2EN4cute5tupleIJNS5_1CILi128EEES8_NS7_ILi64EEEEEENS_10bfloat16_tEfNS_4arch4Sm80ELb1ELb0ELb1ELb0ELb0ELb0ELb0ELb0ELi2ELi4ELi4ELi4ELb0EEENS1_21CollectiveEpilogueBwdISA_SB_SD_Li256ELb0ELb0ELi2EEENS1_25SingleTileBwdLPTSchedulerILb0ELi128ELb0EEEEEEEEEvNT_6ParamsE$_ZZN4cute7flattenINS_5tupleIJNS1_IJNS_1CILi0EEENS1_IJNS2_ILi1EEENS2_ILi512EEEiEEEEEENS2_ILi4096EEENS1_IJiNS2_ILi8192EEEEEEEEEEEDaRKT_ENKUlRKT_E_clIS7_EEDaSH_,($_ZN7cutlass13device_kernelIN5flash19enable_sm80_to_sm89INS1_16FlashAttnBwdSm80INS1_25CollectiveMainloopBwdSm80ILi2ELi2EN4cute5tupleIJNS5_1CILi128EEES8_NS7_ILi64EEEEEENS_10bfloat16_tEfNS_4arch4Sm80ELb1ELb0ELb1ELb0ELb0ELb0ELb0ELb0ELi2ELi4ELi4ELi4ELb0EEENS1_21CollectiveEpilogueBwdISA_SB_SD_Li256ELb0ELb0ELi2EEENS1_25SingleTileBwdLPTSchedulerILb0ELi128ELb0EEEEEEEEEvNT_6ParamsE$_ZZN4cute7flattenINS_5tupleIJNS1_IJNS_1CILi0EEENS1_IJNS2_ILi1EEENS2_ILi512EEEiEEEEEENS2_ILi4096EEENS1_IJiNS2_ILi8192EEEEEEEEEEEDaRKT_ENKUlRKT_E_clISA_EEDaSH_ - $_ZN7cutlass13device_kernelIN5flash19enable_sm80_to_sm89INS1_16FlashAttnBwdSm80INS1_25CollectiveMainloopBwdSm80ILi2ELi2EN4cute5tupleIJNS5_1CILi128EEES8_NS7_ILi64EEEEEENS_10bfloat16_tEfNS_4arch4Sm80ELb1ELb0ELb1ELb0ELb0ELb0ELb0ELb0ELi2ELi4ELi4ELi4ELb0EEENS1_21CollectiveEpilogueBwdISA_SB_SD_Li256ELb0ELb0ELi2EEENS1_25SingleTileBwdLPTSchedulerILb0ELi128ELb0EEEEEEEEEvNT_6ParamsE$_ZZN4cute7flattenINS_5tupleIJNS1_IJNS_1CILi0EEENS1_IJNS2_ILi1EEENS2_ILi512EEEiEEEEEENS2_ILi4096EEENS1_IJiNS2_ILi8192EEEEEEEEEEEDaRKT_ENKUlRKT_E_clIS7_EEDaSH_)
$_ZN7cutlass13device_kernelIN5flash19enable_sm80_to_sm89INS1_16FlashAttnBwdSm80INS1_25CollectiveMainloopBwdSm80ILi2ELi2EN4cute5tupleIJNS5_1CILi128EEES8_NS7_ILi64EEEEEENS_10bfloat16_tEfNS_4arch4Sm80ELb1ELb0ELb1ELb0ELb0ELb0ELb0ELb0ELi2ELi4ELi4ELi4ELb0EEENS1_21CollectiveEpilogueBwdISA_SB_SD_Li256ELb0ELb0ELi2EEENS1_25SingleTileBwdLPTSchedulerILb0ELi128ELb0EEEEEEEEEvNT_6ParamsE$_ZZN4cute7flattenINS_5tupleIJNS1_IJNS_1CILi0EEENS1_IJNS2_ILi1EEENS2_ILi512EEEiEEEEEENS2_ILi4096EEENS1_IJiNS2_ILi8192EEEEEEEEEEEDaRKT_ENKUlRKT_E_clIS7_EEDaSH_:
[----:B------:R-:W-:-:S06]  /*ff60*/  IADD3 R3, R42, -c[0x0][0x20], RZ ;  /* 0x800008002a037a10 */ /* 0x000fcc0007ffe0ff */
[----:B------:R-:W5:Y:S01]  /*ff70*/  LDL R3, [R3] ;  /* 0x0000000003037983 */ /* 0x000f620000100800 */
[----:B------:R-:W-:-:S03]  /*ff80*/  MOV R2, 0xffa0 ;  /* 0x0000ffa000027802 */ /* 0x000fc60000000f00 */
[----:B-----5:R-:W-:Y:S05]  /*ff90*/  CALL.REL.NOINC `($_ZN7cutlass13device_kernelIN5flash19enable_sm80_to_sm89INS1_16FlashAttnBwdSm80INS1_25CollectiveMainloopBwdSm80ILi2ELi2EN4cute5tupleIJNS5_1CILi128EEES8_NS7_ILi64EEEEEENS_10bfloat16_tEfNS_4arch4Sm80ELb1ELb0ELb1ELb0ELb0ELb0ELb0ELb0ELi2ELi4ELi4ELi4ELb0EEENS1_21CollectiveEpilogueBwdISA_SB_SD_Li256ELb0ELb0ELi2EEENS1_25SingleTileBwdLPTSchedulerILb0ELi128ELb0EEEEEEEEEvNT_6ParamsE$_ZZN4cute16flatten_to_tupleINS_5tupleIJNS_1CILi0EEENS1_IJNS2_ILi1EEENS2_ILi512EEEiEEEEEEEEDaRKT_ENKUlRKT_E_clIS6_EEDaSD_) ;  /* 0xffffd3f000007944 */ /* 0x020fea0003c3ffff */
[----:B------:R-:W-:Y:S02]  /*ffa0*/  MOV R10, 0xffc0 ;  /* 0x0000ffc0000a7802 */ /* 0x000fe40000000f00 */
[----:B------:R-:W-:Y:S05]  /*ffb0*/  CALL.REL.NOINC `($_ZN7cutlass13device_kernelIN5flash19enable_sm80_to_sm89INS1_16FlashAttnBwdSm80INS1_25CollectiveMainloopBwdSm80ILi2ELi2EN4cute5tupleIJNS5_1CILi128EEES8_NS7_ILi64EEEEEENS_10bfloat16_tEfNS_4arch4Sm80ELb1ELb0ELb1ELb0ELb0ELb0ELb0ELb0ELi2ELi4ELi4ELi4ELb0EEENS1_21CollectiveEpilogueBwdISA_SB_SD_Li256ELb0ELb0ELi2EEENS1_25SingleTileBwdLPTSchedulerILb0ELi128ELb0EEEEEEEEEvNT_6ParamsE$_ZZN4cute12filter_tupleINS_5tupleIJNS_1CILi0EEENS1_IJNS2_ILi1EEENS2_ILi512EEEiEEEEEEZNS_16flatten_to_tupleIS7_EEDaRKT_EUlRKT_E_EEDaSB_OT0_ENKUlDpSE_E_clIJNS1_IJS3_EEES6_EEEDaSI_) ;  /* 0xffffc80000007944 */ /* 0x000fea0003c3ffff */
[----:B-----5:R-:W-:Y:S02]  /*ffc0*/  MOV R10, R2 ;  /* 0x00000002000a7202 */ /* 0x020fe40000000f00 */
[----:B------:R-:W-:Y:S02]  /*ffd0*/  MOV R2, R6 ;  /* 0x0000000600027202 */ /* 0x000fe40000000f00 */
[----:B------:R-:W-:-:S04]  /*ffe0*/  MOV R3, 0x0 ;  /* 0x0000000000037802 */ /* 0x000fc80000000f00 */
[----:B------:R-:W-:Y:S05]  /*fff0*/  RET.REL.NODEC R2 `(_ZN7cutlass13device_kernelIN5flash19enable_sm80_to_sm89INS1_16FlashAttnBwdSm80INS1_25CollectiveMainloopBwdSm80ILi2ELi2EN4cute5tupleIJNS5_1CILi128EEES8_NS7_ILi64EEEEEENS_10bfloat16_tEfNS_4arch4Sm80ELb1ELb0ELb1ELb0ELb0ELb0ELb0ELb0ELi2ELi4ELi4ELi4ELb0EEENS1_21CollectiveEpilogueBwdISA_SB_SD_Li256ELb0ELb0ELi2EEENS1_25SingleTileBwdLPTSchedulerILb0ELi128ELb0EEEEEEEEEvNT_6ParamsE) ;  /* 0xffff000002007950 */ /* 0x000fea0003c3ffff */
        .type           $_ZN7cutlass13device_kernelIN5flash19enable_sm80_to_sm89INS1_16FlashAttnBwdSm80INS1_25CollectiveMainloopBwdSm80ILi2ELi2EN4cute5tupleIJNS5_1CILi128EEES8_NS7_ILi64EEEEEENS_10bfloat16_tEfNS_4arch4Sm80ELb1ELb0ELb1ELb0ELb0ELb0ELb0ELb0ELi2ELi4ELi4ELi4ELb0EEENS1_21CollectiveEpilogueBwdISA_SB_SD_Li256ELb0ELb0ELi2EEENS1_25SingleTileBwdLPTSchedulerILb0ELi128ELb0EEEEEEEEEvNT_6ParamsE$_ZZN4cute7flattenINS_5tupleIJNS1_IJNS_1CILi0EEENS1_IJNS2_ILi1EEENS2_ILi512EEEiEEEEEENS2_ILi4096EEENS1_IJiNS2_ILi8192EEEEEEEEEEEDaRKT_ENKUlRKT_E_clISA_EEDaSH_,@function
        .size           $_ZN7cutlass13device_kernelIN5flash19enable_sm80_to_sm89INS1_16FlashAttnBwdSm80INS1_25CollectiveMainloopBwdSm80ILi2ELi2EN4cute5tupleIJNS5_1CILi128EEES8_NS7_ILi64EEEEEENS_10bfloat16_tEfNS_4arch4Sm80ELb1ELb0ELb1ELb0ELb0ELb0ELb0ELb0ELi2ELi4ELi4ELi4ELb0EEENS1_21CollectiveEpilogueBwdISA_SB_SD_Li256ELb0ELb0ELi2EEENS1_25SingleTileBwdLPTSchedulerILb0ELi128ELb0EEEEEEEEEvNT_6ParamsE$_ZZN4cute7flattenINS_5tupleIJNS1_IJNS_1CILi0EEENS1_IJNS2_ILi1EEENS2_ILi512EEEiEEEEEENS2_ILi4096EEENS1_IJiNS2_ILi8192EEEEEEEEEEEDaRKT_ENKUlRKT_E_clISA_EEDaSH_,($_ZN7cutlass13device_kernelIN5flash19enable_sm80_to_sm89INS1_16FlashAttnBwdSm80INS1_25CollectiveMainloopBwdSm80ILi2ELi2EN4cute5tupleIJNS5_1CILi128EEES8_NS7_ILi64EEEEEENS_10bfloat16_tEfNS_4arch4Sm80ELb1ELb0ELb1ELb0ELb0ELb0ELb0ELb0ELi2ELi4ELi4ELi4ELb0EEENS1_21CollectiveEpilogueBwdISA_SB_SD_Li256ELb0ELb0ELi2EEENS1_25SingleTileBwdLPTSchedulerILb0ELi128ELb0EEEEEEEEEvNT_6ParamsE$_ZZN4cute7flattenINS_5tupleIJNS_1CILi1EEENS1_IJNS2_ILi8EEEiiEEENS2_ILi64EEENS1_IJiNS2_ILi144EEENS2_ILi288EEEEEENS2_ILi512EEEEEEEEDaRKT_ENKUlRKT_E_clIS5_EEDaSH_ - $_ZN7cutlass13device_kernelIN5flash19enable_sm80_to_sm89INS1_16FlashAttnBwdSm80INS1_25CollectiveMainloopBwdSm80ILi2ELi2EN4cute5tupleIJNS5_1CILi128EEES8_NS7_ILi64EEEEEENS_10bfloat16_tEfNS_4arch4Sm80ELb1ELb0ELb1ELb0ELb0ELb0ELb0ELb0ELi2ELi4ELi4ELi4ELb0EEENS1_21CollectiveEpilogueBwdISA_SB_SD_Li256ELb0ELb0ELi2EEENS1_25SingleTileBwdLPTSchedulerILb0ELi128ELb0EEEEEEEEEvNT_6ParamsE$_ZZN4cute7flattenINS_5tupleIJNS1_IJNS_1CILi0EEENS1_IJNS2_ILi1EEENS2_ILi512EEEiEEEEEENS2_ILi4096EEENS1_IJiNS2_ILi8192EEEEEEEEEEEDaRKT_ENKUlRKT_E_clISA_EEDaSH_)
$_ZN7cutlass13device_kernelIN5flash19enable_sm80_to_sm89INS1_16FlashAttnBwdSm80INS1_25CollectiveMainloopBwdSm80ILi2ELi2EN4cute5tupleIJNS5_1CILi128EEES8_NS7_ILi64EEEEEENS_10bfloat16_tEfNS_4arch4Sm80ELb1ELb0ELb1ELb0ELb0ELb0ELb0ELb0ELi2ELi4ELi4ELi4ELb0EEENS1_21CollectiveEpilogueBwdISA_SB_SD_Li256ELb0ELb0ELi2EEENS1_25SingleTileBwdLPTSchedulerILb0ELi128ELb0EEEEEEEEEvNT_6ParamsE$_ZZN4cute7flattenINS_5tupleIJNS1_IJNS_1CILi0EEENS1_IJNS2_ILi1EEENS2_ILi512EEEiEEEEEENS2_ILi4096EEENS1_IJiNS2_ILi8192EEEEEEEEEEEDaRKT_ENKUlRKT_E_clISA_EEDaSH_:
[----:B------:R-:W-:Y:S02]  /*10000*/  MOV R8, R2 ;  /* 0x0000000200087202 */ /* 0x000fe40000000f00 */
[----:B------:R-:W-:-:S04]  /*10010*/  MOV R9, 0x0 ;  /* 0x0000000000097802 */ /* 0x000fc80000000f00 */
[----:B------:R-:W-:Y:S05]  /*10020*/  RET.REL.NODEC R8 `(_ZN7cutlass13device_kernelIN5flash19enable_sm80_to_sm89INS1_16FlashAttnBwdSm80INS1_25CollectiveMainloopBwdSm80ILi2ELi2EN4cute5tupleIJNS5_1CILi128EEES8_NS7_ILi64EEEEEENS_10bfloat16_tEfNS_4arch4Sm80ELb1ELb0ELb1ELb0ELb0ELb0ELb0ELb0ELi2ELi4ELi4ELi4ELb0EEENS1_21CollectiveEpilogueBwdISA_SB_SD_Li256ELb0ELb0ELi2EEENS1_25SingleTileBwdLPTSchedulerILb0ELi128ELb0EEEEEEEEEvNT_6ParamsE) ;  /* 0xfffeffd008007950 */ /* 0x000fea0003c3ffff */
        .type           $_ZN7cutlass13device_kernelIN5flash19enable_sm80_to_sm89INS1_16FlashAttnBwdSm80INS1_25CollectiveMainloopBwdSm80ILi2ELi2EN4cute5tupleIJNS5_1CILi128EEES8_NS7_ILi64EEEEEENS_10bfloat16_tEfNS_4arch4Sm80ELb1ELb0ELb1ELb0ELb0ELb0ELb0ELb0ELi2ELi4ELi4ELi4ELb0EEENS1_21CollectiveEpilogueBwdISA_SB_SD_Li256ELb0ELb0ELi2EEENS1_25SingleTileBwdLPTSchedulerILb0ELi128ELb0EEEEEEEEEvNT_6ParamsE$_ZZN4cute7flattenINS_5tupleIJNS_1CILi1EEENS1_IJNS2_ILi8EEEiiEEENS2_ILi64EEENS1_IJiNS2_ILi144EEENS2_ILi288EEEEEENS2_ILi512EEEEEEEEDaRKT_ENKUlRKT_E_clIS5_EEDaSH_,@function
        .size           $_ZN7cutlass13device_kernelIN5flash19enable_sm80_to_sm89INS1_16FlashAttnBwdSm80INS1_25CollectiveMainloopBwdSm80ILi2ELi2EN4cute5tupleIJNS5_1CILi128EEES8_NS7_ILi64EEEEEENS_10bfloat16_tEfNS_4arch4Sm80ELb1ELb0ELb1ELb0ELb0ELb0ELb0ELb0ELi2ELi4ELi4ELi4ELb0EEENS1_21CollectiveEpilogueBwdISA_SB_SD_Li256ELb0ELb0ELi2EEENS1_25SingleTileBwdLPTSchedulerILb0ELi128ELb0EEEEEEEEEvNT_6ParamsE$_ZZN4cute7flattenINS_5tupleIJNS_1CILi1EEENS1_IJNS2_ILi8EEEiiEEENS2_ILi64EEENS1_IJiNS2_ILi144EEENS2_ILi288EEEEEENS2_ILi512EEEEEEEEDaRKT_ENKUlRKT_E_clIS5_EEDaSH_,($_ZN7cutlass13device_kernelIN5flash19enable_sm80_to_sm89INS1_16FlashAttnBwdSm80INS1_25CollectiveMainloopBwdSm80ILi2ELi2EN4cute5tupleIJNS5_1CILi128EEES8_NS7_ILi64EEEEEENS_10bfloat16_tEfNS_4arch4Sm80ELb1ELb0ELb1ELb0ELb0ELb0ELb0ELb0ELi2ELi4ELi4ELi4ELb0EEENS1_21CollectiveEpilogueBwdISA_SB_SD_Li256ELb0ELb0ELi2EEENS1_25SingleTileBwdLPTSchedulerILb0ELi128ELb0EEEEEEEEEvNT_6ParamsE$_ZZN4cute7flattenINS_5tupleIJNS_1CILi1EEENS1_IJNS2_ILi8EEEiiEEENS2_ILi64EEENS1_IJiNS2_ILi144EEENS2_ILi288EEEEEENS2_ILi512EEEEEEEEDaRKT_ENKUlRKT_E_clIS9_EEDaSH_ - $_ZN7cutlass13device_kernelIN5flash19enable_sm80_to_sm89INS1_16FlashAttnBwdSm80INS1_25CollectiveMainloopBwdSm80ILi2ELi2EN4cute5tupleIJNS5_1CILi128EEES8_NS7_ILi64EEEEEENS_10bfloat16_tEfNS_4arch4Sm80ELb1ELb0ELb1ELb0ELb0ELb0ELb0ELb0ELi2ELi4ELi4ELi4ELb0EEENS1_21CollectiveEpilogueBwdISA_SB_SD_Li256ELb0ELb0ELi2EEENS1_25SingleTileBwdLPTSchedulerILb0ELi128ELb0EEEEEEEEEvNT_6ParamsE$_ZZN4cute7flattenINS_5tupleIJNS_1CILi1EEENS1_IJNS2_ILi8EEEiiEEENS2_ILi64EEENS1_IJiNS2_ILi144EEENS2_ILi288EEEEEENS2_ILi512EEEEEEEEDaRKT_ENKUlRKT_E_clIS5_EEDaSH_)
$_ZN7cutlass13device_kernelIN5flash19enable_sm80_to_sm89INS1_16FlashAttnBwdSm80INS1_25CollectiveMainloopBwdSm80ILi2ELi2EN4cute5tupleIJNS5_1CILi128EEES8_NS7_ILi64EEEEEENS_10bfloat16_tEfNS_4arch4Sm80ELb1ELb0ELb1ELb0ELb0ELb0ELb0ELb0ELi2ELi4ELi4ELi4ELb0EEENS1_21CollectiveEpilogueBwdISA_SB_SD_Li256ELb0ELb0ELi2EEENS1_25SingleTileBwdLPTSchedulerILb0ELi128ELb0EEEEEEEEEvNT_6ParamsE$_ZZN4cute7flattenINS_5tupleIJNS_1CILi1EEENS1_IJNS2_ILi8EEEiiEEENS2_ILi64EEENS1_IJiNS2_ILi144EEENS2_ILi288EEEEEENS2_ILi512EEEEEEEEDaRKT_ENKUlRKT_E_clIS5_EEDaSH_:
[----:B------:R-:W-:-:S04]  /*10030*/  MOV R5, 0x0 ;  /* 0x0000000000057802 */ /* 0x000fc80000000f00 */
[----:B------:R-:W-:Y:S05]  /*10040*/  RET.REL.NODEC R4 `(_ZN7cutlass13device_kernelIN5flash19enable_sm80_to_sm89INS1_16FlashAttnBwdSm80INS1_25CollectiveMainloopBwdSm80ILi2ELi2EN4cute5tupleIJNS5_1CILi128EEES8_NS7_ILi64EEEEEENS_10bfloat16_tEfNS_4arch4Sm80ELb1ELb0ELb1ELb0ELb0ELb0ELb0ELb0ELi2ELi4ELi4ELi4ELb0EEENS1_21CollectiveEpilogueBwdISA_SB_SD_Li256ELb0ELb0ELi2EEENS1_25SingleTileBwdLPTSchedulerILb0ELi128ELb0EEEEEEEEEvNT_6ParamsE) ;  /* 0xfffeffb004007950 */ /* 0x000fea0003c3ffff */
        .type           $_ZN7cutlass13device_kernelIN5flash19enable_sm80_to_sm89INS1_16FlashAttnBwdSm80INS1_25CollectiveMainloopBwdSm80ILi2ELi2EN4cute5tupleIJNS5_1CILi128EEES8_NS7_ILi64EEEEEENS_10bfloat16_tEfNS_4arch4Sm80ELb1ELb0ELb1ELb0ELb0ELb0ELb0ELb0ELi2ELi4ELi4ELi4ELb0EEENS1_21CollectiveEpilogueBwdISA_SB_SD_Li256ELb0ELb0ELi2EEENS1_25SingleTileBwdLPTSchedulerILb0ELi128ELb0EEEEEEEEEvNT_6ParamsE$_ZZN4cute7flattenINS_5tupleIJNS_1CILi1EEENS1_IJNS2_ILi8EEEiiEEENS2_ILi64EEENS1_IJiNS2_ILi144EEENS2_ILi288EEEEEENS2_ILi512EEEEEEEEDaRKT_ENKUlRKT_E_clIS9_EEDaSH_,@function
        .size           $_ZN7cutlass13device_kernelIN5flash19enable_sm80_to_sm89INS1_16FlashAttnBwdSm80INS1_25CollectiveMainloopBwdSm80ILi2ELi2EN4cute5tupleIJNS5_1CILi128EEES8_NS7_ILi64EEEEEENS_10bfloat16_tEfNS_4arch4Sm80ELb1ELb0ELb1ELb0ELb0ELb0ELb0ELb0ELi2ELi4ELi4ELi4ELb0EEENS1_21CollectiveEpilogueBwdISA_SB_SD_Li256ELb0ELb0ELi2EEENS1_25SingleTileBwdLPTSchedulerILb0ELi128ELb0EEEEEEEEEvNT_6ParamsE$_ZZN4cute7flattenINS_5tupleIJNS_1CILi1EEENS1_IJNS2_ILi8EEEiiEEENS2_ILi64EEENS1_IJiNS2_ILi144EEENS2_ILi288EEEEEENS2_ILi512EEEEEEEEDaRKT_ENKUlRKT_E_clIS9_EEDaSH_,($_ZN7cutlass13device_kernelIN5flash19enable_sm80_to_sm89INS1_16FlashAttnBwdSm80INS1_25CollectiveMainloopBwdSm80ILi2ELi2EN4cute5tupleIJNS5_1CILi128EEES8_NS7_ILi64EEEEEENS_10bfloat16_tEfNS_4arch4Sm80ELb1ELb0ELb1ELb0ELb0ELb0ELb0ELb0ELi2ELi4ELi4ELi4ELb0EEENS1_21CollectiveEpilogueBwdISA_SB_SD_Li256ELb0ELb0ELi2EEENS1_25SingleTileBwdLPTSchedulerILb0ELi128ELb0EEEEEEEEEvNT_6ParamsE$_ZZN4cute7flattenINS_5tupleIJNS_1CILi1EEENS1_IJiiiEEENS2_ILi64EEENS1_IJNS2_ILi72EEENS2_ILi144EEENS2_ILi288EEEEEENS2_ILi512EEEEEEEEDaRKT_ENKUlRKT_E_clIS4_EEDaSH_ - $_ZN7cutlass13device_kernelIN5flash19enable_sm80_to_sm89INS1_16FlashAttnBwdSm80INS1_25CollectiveMainloopBwdSm80ILi2ELi2EN4cute5tupleIJNS5_1CILi128EEES8_NS7_ILi64EEEEEENS_10bfloat16_tEfNS_4arch4Sm80ELb1ELb0ELb1ELb0ELb0ELb0ELb0ELb0ELi2ELi4ELi4ELi4ELb0EEENS1_21CollectiveEpilogueBwdISA_SB_SD_Li256ELb0ELb0ELi2EEENS1_25SingleTileBwdLPTSchedulerILb0ELi128ELb0EEEEEEEEEvNT_6ParamsE$_ZZN4cute7flattenINS_5tupleIJNS_1CILi1EEENS1_IJNS2_ILi8EEEiiEEENS2_ILi64EEENS1_IJiNS2_ILi144EEENS2_ILi288EEEEEENS2_ILi512EEEEEEEEDaRKT_ENKUlRKT_E_clIS9_EEDaSH_)
$_ZN7cutlass13device_kernelIN5flash19enable_sm80_to_sm89INS1_16FlashAttnBwdSm80INS1_25CollectiveMainloopBwdSm80ILi2ELi2EN4cute5tupleIJNS5_1CILi128EEES8_NS7_ILi64EEEEEENS_10bfloat16_tEfNS_4arch4Sm80ELb1ELb0ELb1ELb0ELb0ELb0ELb0ELb0ELi2ELi4ELi4ELi4ELb0EEENS1_21CollectiveEpilogueBwdISA_SB_SD_Li256ELb0ELb0ELi2EEENS1_25SingleTileBwdLPTSchedulerILb0ELi128ELb0EEEEEEEEEvNT_6ParamsE$_ZZN4cute7flattenINS_5tupleIJNS_1CILi1EEENS1_IJNS2_ILi8EEEiiEEENS2_ILi64EEENS1_IJiNS2_ILi144EEENS2_ILi288EEEEEENS2_ILi512EEEEEEEEDaRKT_ENKUlRKT_E_clIS9_EEDaSH_:
[----:B------:R-:W-:Y:S02]  /*10050*/  MOV R2, R5 ;  /* 0x0000000500027202 */ /* 0x000fe40000000f00 */
[----:B------:R-:W-:-:S04]  /*10060*/  MOV R5, 0x0 ;  /* 0x0000000000057802 */ /* 0x000fc80000000f00 */
[----:B------:R-:W-:Y:S05]  /*10070*/  RET.REL.NODEC R4 `(_ZN7cutlass13device_kernelIN5flash19enable_sm80_to_sm89INS1_16FlashAttnBwdSm80INS1_25CollectiveMainloopBwdSm80ILi2ELi2EN4cute5tupleIJNS5_1CILi128EEES8_NS7_ILi64EEEEEENS_10bfloat16_tEfNS_4arch4Sm80ELb1ELb0ELb1ELb0ELb0ELb0ELb0ELb0ELi2ELi4ELi4ELi4ELb0EEENS1_21CollectiveEpilogueBwdISA_SB_SD_Li256ELb0ELb0ELi2EEENS1_25SingleTileBwdLPTSchedulerILb0ELi128ELb0EEEEEEEEEvNT_6ParamsE) ;  /* 0xfffeff8004007950 */ /* 0x000fea0003c3ffff */
        .type           $_ZN7cutlass13device_kernelIN5flash19enable_sm80_to_sm89INS1_16FlashAttnBwdSm80INS1_25CollectiveMainloopBwdSm80ILi2ELi2EN4cute5tupleIJNS5_1CILi128EEES8_NS7_ILi64EEEEEENS_10bfloat16_tEfNS_4arch4Sm80ELb1ELb0ELb1ELb0ELb0ELb0ELb0ELb0ELi2ELi4ELi4ELi4ELb0EEENS1_21CollectiveEpilogueBwdISA_SB_SD_Li256ELb0ELb0ELi2EEENS1_25SingleTileBwdLPTSchedulerILb0ELi128ELb0EEEEEEEEEvNT_6ParamsE$_ZZN4cute7flattenINS_5tupleIJNS_1CILi1EEENS1_IJiiiEEENS2_ILi64EEENS1_IJNS2_ILi72EEENS2_ILi144EEENS2_ILi288EEEEEENS2_ILi512EEEEEEEEDaRKT_ENKUlRKT_E_clIS4_EEDaSH_,@function
        .size           $_ZN7cutlass13device_kernelIN5flash19enable_sm80_to_sm89INS1_16FlashAttnBwdSm80INS1_25CollectiveMainloopBwdSm80ILi2ELi2EN4cute5tupleIJNS5_1CILi128EEES8_NS7_ILi64EEEEEENS_10bfloat16_tEfNS_4arch4Sm80ELb1ELb0ELb1ELb0ELb0ELb0ELb0ELb0ELi2ELi4ELi4ELi4ELb0EEENS1_21CollectiveEpilogueBwdISA_SB_SD_Li256ELb0ELb0ELi2EEENS1_25SingleTileBwdLPTSchedulerILb0ELi128ELb0EEEEEEEEEvNT_6ParamsE$_ZZN4cute7flattenINS_5tupleIJNS_1CILi1EEENS1_IJiiiEEENS2_ILi64EEENS1_IJNS2_ILi72EEENS2_ILi144EEENS2_ILi288EEEEEENS2_ILi512EEEEEEEEDaRKT_ENKUlRKT_E_clIS4_EEDaSH_,($_ZN7cutlass13device_kernelIN5flash19enable_sm80_to_sm89INS1_16FlashAttnBwdSm80INS1_25CollectiveMainloopBwdSm80ILi2ELi2EN4cute5tupleIJNS5_1CILi128EEES8_NS7_ILi64EEEEEENS_10bfloat16_tEfNS_4arch4Sm80ELb1ELb0ELb1ELb0ELb0ELb0ELb0ELb0ELi2ELi4ELi4ELi4ELb0EEENS1_21CollectiveEpilogueBwdISA_SB_SD_Li256ELb0ELb0ELi2EEENS1_25SingleTileBwdLPTSchedulerILb0ELi128ELb0EEEEEEEEEvNT_6ParamsE$_ZZN4cute7idx2crdINS_5tupleIJiiNS_1CILi0EEEEEENS1_IJNS1_IJNS2_ILi4EEENS2_ILi8EEEEEENS2_ILi2EEENS2_ILi1EEEEEEEEDaRKT_RKT0_ENKUlRKT_RKT0_E_clIiS7_EEDaSJ_SM_ - $_ZN7cutlass13device_kernelIN5flash19enable_sm80_to_sm89INS1_16FlashAttnBwdSm80INS1_25CollectiveMainloopBwdSm80ILi2ELi2EN4cute5tupleIJNS5_1CILi128EEES8_NS7_ILi64EEEEEENS_10bfloat16_tEfNS_4arch4Sm80ELb1ELb0ELb1ELb0ELb0ELb0ELb0ELb0ELi2ELi4ELi4ELi4ELb0EEENS1_21CollectiveEpilogueBwdISA_SB_SD_Li256ELb0ELb0ELi2EEENS1_25SingleTileBwdLPTSchedulerILb0ELi128ELb0EEEEEEEEEvNT_6ParamsE$_ZZN4cute7flattenINS_5tupleIJNS_1CILi1EEENS1_IJiiiEEENS2_ILi64EEENS1_IJNS2_ILi72EEENS2_ILi144EEENS2_ILi288EEEEEENS2_ILi512EEEEEEEEDaRKT_ENKUlRKT_E_clIS4_EEDaSH_)
$_ZN7cutlass13device_kernelIN5flash19enable_sm80_to_sm89INS1_16FlashAttnBwdSm80INS1_25CollectiveMainloopBwdSm80ILi2ELi2EN4cute5tupleIJNS5_1CILi128EEES8_NS7_ILi64EEEEEENS_10bfloat16_tEfNS_4arch4Sm80ELb1ELb0ELb1ELb0ELb0ELb0ELb0ELb0ELi2ELi4ELi4ELi4ELb0EEENS1_21CollectiveEpilogueBwdISA_SB_SD_Li256ELb0ELb0ELi2EEENS1_25SingleTileBwdLPTSchedulerILb0ELi128ELb0EEEEEEEEEvNT_6ParamsE$_ZZN4cute7flattenINS_5tupleIJNS_1CILi1EEENS1_IJiiiEEENS2_ILi64EEENS1_IJNS2_ILi72EEENS2_ILi144EEENS2_ILi288EEEEEENS2_ILi512EEEEEEEEDaRKT_ENKUlRKT_E_clIS4_EEDaSH_:
[----:B------:R-:W-:Y:S02]  /*10080*/  MOV R8, R4 ;  /* 0x0000000400087202 */ /* 0x000fe40000000f00 */
[----:B------:R-:W-:-:S04]  /*10090*/  MOV R9, 0x0 ;  /* 0x0000000000097802 */ /* 0x000fc80000000f00 */
[----:B------:R-:W-:Y:S05]  /*100a0*/  RET.REL.NODEC R8 `(_ZN7cutlass13device_kernelIN5flash19enable_sm80_to_sm89INS1_16FlashAttnBwdSm80INS1_25CollectiveMainloopBwdSm80ILi2ELi2EN4cute5tupleIJNS5_1CILi128EEES8_NS7_ILi64EEEEEENS_10bfloat16_tEfNS_4arch4Sm80ELb1ELb0ELb1ELb0ELb0ELb0ELb0ELb0ELi2ELi4ELi4ELi4ELb0EEENS1_21CollectiveEpilogueBwdISA_SB_SD_Li256ELb0ELb0ELi2EEENS1_25SingleTileBwdLPTSchedulerILb0ELi128ELb0EEEEEEEEEvNT_6ParamsE) ;  /* 0xfffeff5008007950 */ /* 0x000fea0003c3ffff */
        .type           $_ZN7cutlass13device_kernelIN5flash19enable_sm80_to_sm89INS1_16FlashAttnBwdSm80INS1_25CollectiveMainloopBwdSm80ILi2ELi2EN4cute5tupleIJNS5_1CILi128EEES8_NS7_ILi64EEEEEENS_10bfloat16_tEfNS_4arch4Sm80ELb1ELb0ELb1ELb0ELb0ELb0ELb0ELb0ELi2ELi4ELi4ELi4ELb0EEENS1_21CollectiveEpilogueBwdISA_SB_SD_Li256ELb0ELb0ELi2EEENS1_25SingleTileBwdLPTSchedulerILb0ELi128ELb0EEEEEEEEEvNT_6ParamsE$_ZZN4cute7idx2crdINS_5tupleIJiiNS_1CILi0EEEEEENS1_IJNS1_IJNS2_ILi4EEENS2_ILi8EEEEEENS2_ILi2EEENS2_ILi1EEEEEEEEDaRKT_RKT0_ENKUlRKT_RKT0_E_clIiS7_EEDaSJ_SM_,@function
        .size           $_ZN7cutlass13device_kernelIN5flash19enable_sm80_to_sm89INS1_16FlashAttnBwdSm80INS1_25CollectiveMainloopBwdSm80ILi2ELi2EN4cute5tupleIJNS5_1CILi128EEES8_NS7_ILi64EEEEEENS_10bfloat16_tEfNS_4arch4Sm80ELb1ELb0ELb1ELb0ELb0ELb0ELb0ELb0ELi2ELi4ELi4ELi4ELb0EEENS1_21CollectiveEpilogueBwdISA_SB_SD_Li256ELb0ELb0ELi2EEENS1_25SingleTileBwdLPTSchedulerILb0ELi128ELb0EEEEEEEEEvNT_6ParamsE$_ZZN4cute7idx2crdINS_5tupleIJiiNS_1CILi0EEEEEENS1_IJNS1_IJNS2_ILi4EEENS2_ILi8EEEEEENS2_ILi2EEENS2_ILi1EEEEEEEEDaRKT_RKT0_ENKUlRKT_RKT0_E_clIiS7_EEDaSJ_SM_,($_ZN7cutlass13device_kernelIN5flash19enable_sm80_to_sm89INS1_16FlashAttnBwdSm80INS1_25CollectiveMainloopBwdSm80ILi2ELi2EN4cute5tupleIJNS5_1CILi128EEES8_NS7_ILi64EEEEEENS_10bfloat16_tEfNS_4arch4Sm80ELb1ELb0ELb1ELb0ELb0ELb0ELb0ELb0ELi2ELi4ELi4ELi4ELb0EEENS1_21CollectiveEpilogueBwdISA_SB_SD_Li256ELb0ELb0ELi2EEENS1_25SingleTileBwdLPTSchedulerILb0ELi128ELb0EEEEEEEEEvNT_6ParamsE$_ZZN4cute7idx2crdINS_5tupleIJiiNS_1CILi0EEEEEENS1_IJNS1_IJNS2_ILi4EEENS2_ILi8EEEEEENS2_ILi2EEENS2_ILi1EEEEEEEEDaRKT_RKT0_ENKUlRKT_RKT0_E_clIiS8_EEDaSJ_SM_ - $_ZN7cutlass13device_kernelIN5flash19enable_sm80_to_sm89INS1_16FlashAttnBwdSm80INS1_25CollectiveMainloopBwdSm80ILi2ELi2EN4cute5tupleIJNS5_1CILi128EEES8_NS7_ILi64EEEEEENS_10bfloat16_tEfNS_4arch4Sm80ELb1ELb0ELb1ELb0ELb0ELb0ELb0ELb0ELi2ELi4ELi4ELi4ELb0EEENS1_21CollectiveEpilogueBwdISA_SB_SD_Li256ELb0ELb0ELi2EEENS1_25SingleTileBwdLPTSchedulerILb0ELi128ELb0EEEEEEEEEvNT_6ParamsE$_ZZN4cute7idx2crdINS_5tupleIJiiNS_1CILi0EEEEEENS1_IJNS1_IJNS2_ILi4EEENS2_ILi8EEEEEENS2_ILi2EEENS2_ILi1EEEEEEEEDaRKT_RKT0_ENKUlRKT_RKT0_E_clIiS7_EEDaSJ_SM_)
$_ZN7cutlass13device_kernelIN5flash19enable_sm80_to_sm89INS1_16FlashAttnBwdSm80INS1_25CollectiveMainloopBwdSm80ILi2ELi2EN4cute5tupleIJNS5_1CILi128EEES8_NS7_ILi64EEEEEENS_10bfloat16_tEfNS_4arch4Sm80ELb1ELb0ELb1ELb0ELb0ELb0ELb0ELb0ELi2ELi4ELi4ELi4ELb0EEENS1_21CollectiveEpilogueBwdISA_SB_SD_Li256ELb0ELb0ELi2EEENS1_25SingleTileBwdLPTSchedulerILb0ELi128ELb0EEEEEEEEEvNT_6ParamsE$_ZZN4cute7idx2crdINS_5tupleIJiiNS_1CILi0EEEEEENS1_IJNS1_IJNS2_ILi4EEENS2_ILi8EEEEEENS2_ILi2EEENS2_ILi1EEEEEEEEDaRKT_RKT0_ENKUlRKT_RKT0_E_clIiS7_EEDaSJ_SM_:
        /* <DEDUP_REMOVED lines=10> */
[----:B------:R-:W-:Y:S05]  /*10150*/  CALL.REL.NOINC `($_ZN7cutlass13device_kernelIN5flash19enable_sm80_to_sm89INS1_16FlashAttnBwdSm80INS1_25CollectiveMainloopBwdSm80ILi2ELi2EN4cute5tupleIJNS5_1CILi128EEES8_NS7_ILi64EEEEEENS_10bfloat16_tEfNS_4arch4Sm80ELb1ELb0ELb1ELb0ELb0ELb0ELb0ELb0ELi2ELi4ELi4ELi4ELb0EEENS1_21CollectiveEpilogueBwdISA_SB_SD_Li256ELb0ELb0ELi2EEENS1_25SingleTileBwdLPTSchedulerILb0ELi128ELb0EEEEEEEEEvNT_6ParamsE$_ZN4cute5tupleIJiEEC2ERKi) ;  /* 0xffffbd6000007944 */ /* 0x000fea0003c3ffff */
[----:B------:R1:W5:Y:S01]  /*10160*/  LDL R73, [R1+0x1680] ;  /* 0x0016800001497983 */ /* 0x0003620000100800 */
[----:B------:R-:W-:Y:S01]  /*10170*/  IMAD.MOV.U32 R3, RZ, RZ, R13 ;  /* 0x000000ffff037224 */ /* 0x000fe200078e000d */
[----:B------:R-:W-:-:S02]  /*10180*/  MOV R2, R11 ;  /* 0x0000000b00027202 */ /* 0x000fc40000000f00 */
[----:B------:R-:W-:Y:S02]  /*10190*/  MOV R10, 0x101b0 ;  /* 0x000101b0000a7802 */ /* 0x000fe40000000f00 */
[----:B-1---5:R-:W-:Y:S05]  /*101a0*/  CALL.REL.NOINC `($_ZN7cutlass13device_kernelIN5flash19enable_sm80_to_sm89INS1_16FlashAttnBwdSm80INS1_25CollectiveMainloopBwdSm80ILi2ELi2EN4cute5tupleIJNS5_1CILi128EEES8_NS7_ILi64EEEEEENS_10bfloat16_tEfNS_4arch4Sm80ELb1ELb0ELb1ELb0ELb0ELb0ELb0ELb0ELi2ELi4ELi4ELi4ELb0EEENS1_21CollectiveEpilogueBwdISA_SB_SD_Li256ELb0ELb0ELi2EEENS1_25SingleTileBwdLPTSchedulerILb0ELi128ELb0EEEEEEEEEvNT_6ParamsE$_ZN4cute5tupleIJiEEC2ERKi) ;  /* 0xffffbd1000007944 */ /* 0x022fea0003c3ffff */
[----:B------:R1:W5:Y:S01]  /*101b0*/  LDL R13, [R1+0x1680] ;  /* 0x00168000010d7983 */ /* 0x0003620000100800 */
[----:B------:R-:W-:Y:S01]  /*101c0*/  IMAD.MOV.U32 R3, RZ, RZ, R73 ;  /* 0x000000ffff037224 */ /* 0x000fe200078e0049 */
[----:B------:R-:W-:Y:S02]  /*101d0*/  MOV R2, R6 ;  /* 0x0000000600027202 */ /* 0x000fe40000000f00 */
[----:B------:R-:W-:Y:S02]  /*101e0*/  MOV R10, 0x10200 ;  /* 0x00010200000a7802 */ /* 0x000fe40000000f00 */
[----:B-1---5:R-:W-:Y:S05]  /*101f0*/  CALL.REL.NOINC `($_ZN7cutlass13device_kernelIN5flash19enable_sm80_to_sm89INS1_16FlashAttnBwdSm80INS1_25CollectiveMainloopBwdSm80ILi2ELi2EN4cute5tupleIJNS5_1CILi128EEES8_NS7_ILi64EEEEEENS_10bfloat16_tEfNS_4arch4Sm80ELb1ELb0ELb1ELb0ELb0ELb0ELb0ELb0ELi2ELi4ELi4ELi4ELb0EEENS1_21CollectiveEpilogueBwdISA_SB_SD_Li256ELb0ELb0ELi2EEENS1_25SingleTileBwdLPTSchedulerILb0ELi128ELb0EEEEEEEEEvNT_6ParamsE$_ZN4cute5tupleIJiEEC2ERKi) ;  /* 0xffffbcc000007944 */ /* 0x022fea0003c3ffff */
[----:B------:R1:W5:Y:S01]  /*10200*/  LDL R3, [R1+0x1684] ;  /* 0x0016840001037983 */ /* 0x0003620000100800 */
[----:B------:R-:W-:Y:S02]  /*10210*/  MOV R2, R11 ;  /* 0x0000000b00027202 */ /* 0x000fe40000000f00 */
[----:B------:R-:W-:Y:S02]  /*10220*/  MOV R10, 0x10240 ;  /* 0x00010240000a7802 */ /* 0x000fe40000000f00 */
[----:B-1---5:R-:W-:Y:S05]  /*10230*/  CALL.REL.NOINC `($_ZN7cutlass13device_kernelIN5flash19enable_sm80_to_sm89INS1_16FlashAttnBwdSm80INS1_25CollectiveMainloopBwdSm80ILi2ELi2EN4cute5tupleIJNS5_1CILi128EEES8_NS7_ILi64EEEEEENS_10bfloat16_tEfNS_4arch4Sm80ELb1ELb0ELb1ELb0ELb0ELb0ELb0ELb0ELi2ELi4ELi4ELi4ELb0EEENS1_21CollectiveEpilogueBwdISA_SB_SD_Li256ELb0ELb0ELi2EEENS1_25SingleTileBwdLPTSchedulerILb0ELi128ELb0EEEEEEEEEvNT_6ParamsE$_ZN4cute5tupleIJiEEC2ERKi) ;  /* 0xffffbc8000007944 */ /* 0x022fea0003c3ffff */
[----:B------:R1:W5:Y:S01]  /*10240*/  LDL R73, [R1+0x1680] ;  /* 0x0016800001497983 */ /* 0x0003620000100800 */
[----:B------:R-:W-:Y:S01]  /*10250*/  IMAD.MOV.U32 R2, RZ, RZ, R6 ;  /* 0x000000ffff027224 */ /* 0x000fe200078e0006 */
[----:B------:R-:W-:Y:S02]  /*10260*/  MOV R3, R13 ;  /* 0x0000000d00037202 */ /* 0x000fe40000000f00 */
[----:B------:R-:W-:-:S02]  /*10270*/  MOV R10, 0x10290 ;  /* 0x00010290000a7802 */ /* 0x000fc40000000f00 */
[----:B-1---5:R-:W-:Y:S05]  /*10280*/  CALL.REL.NOINC `($_ZN7cutlass13device_kernelIN5flash19enable_sm80_to_sm89INS1_16FlashAttnBwdSm80INS1_25CollectiveMainloopBwdSm80ILi2ELi2EN4cute5tupleIJNS5_1CILi128EEES8_NS7_ILi64EEEEEENS_10bfloat16_tEfNS_4arch4Sm80ELb1ELb0ELb1ELb0ELb0ELb0ELb0ELb0ELi2ELi4ELi4ELi4ELb0EEENS1_21CollectiveEpilogueBwdISA_SB_SD_Li256ELb0ELb0ELi2EEENS1_25SingleTileBwdLPTSchedulerILb0ELi128ELb0EEEEEEEEEvNT_6ParamsE$_ZN4cute5tupleIJiEEC2ERKi) ;  /* 0xffffbc3000007944 */ /* 0x022fea0003c3ffff */
[----:B------:R1:W5:Y:S01]  /*10290*/  LDL R3, [R1+0x1684] ;  /* 0x0016840001037983 */ /* 0x0003620000100800 */
[----:B------:R-:W-:-:S03]  /*102a0*/  MOV R6, 0x102c0 ;  /* 0x000102c000067802 */ /* 0x000fc60000000f00 */
[----:B-1---5:R-:W-:Y:S05]  /*102b0*/  CALL.REL.NOINC `($_ZN7cutlass13device_kernelIN5flash19enable_sm80_to_sm89INS1_16FlashAttnBwdSm80INS1_25CollectiveMainloopBwdSm80ILi2ELi2EN4cute5tupleIJNS5_1CILi128EEES8_NS7_ILi64EEEEEENS_10bfloat16_tEfNS_4arch4Sm80ELb1ELb0ELb1ELb0ELb0ELb0ELb0ELb0ELi2ELi4ELi4ELi4ELb0EEENS1_21CollectiveEpilogueBwdISA_SB_SD_Li256ELb0ELb0ELi2EEENS1_25SingleTileBwdLPTSchedulerILb0ELi128ELb0EEEEEEEEEvNT_6ParamsE$_ZN4cute5tupleIJNS_1CILi0EEEiEEC2ERKS2_RKi) ;  /* 0xffffbb1000007944 */ /* 0x022fea0003c3ffff */
[----:B------:R1:W5:Y:S01]  /*102c0*/  LDL R74, [R1+0x1680] ;  /* 0x00168000014a7983 */ /* 0x0003620000100800 */
[----:B------:R-:W-:Y:S01]  /*102d0*/  IMAD.MOV.U32 R3, RZ, RZ, R73 ;  /* 0x000000ffff037224 */ /* 0x000fe200078e0049 */
[----:B------:R-:W-:-:S02]  /*102e0*/  MOV R2, R11 ;  /* 0x0000000b00027202 */ /* 0x000fc40000000f00 */
[----:B------:R-:W-:Y:S02]  /*102f0*/  MOV R6, 0x10310 ;  /* 0x0001031000067802 */ /* 0x000fe40000000f00 */
[----:B-1---5:R-:W-:Y:S05]  /*10300*/  CALL.REL.NOINC `($_ZN7cutlass13device_kernelIN5flash19enable_sm80_to_sm89INS1_16FlashAttnBwdSm80INS1_25CollectiveMainloopBwdSm80ILi2ELi2EN4cute5tupleIJNS5_1CILi128EEES8_NS7_ILi64EEEEEENS_10bfloat16_tEfNS_4arch4Sm80ELb1ELb0ELb1ELb0ELb0ELb0ELb0ELb0ELi2ELi4ELi4ELi4ELb0EEENS1_21CollectiveEpilogueBwdISA_SB_SD_Li256ELb0ELb0ELi2EEENS1_25SingleTileBwdLPTSchedulerILb0ELi128ELb0EEEEEEEEEvNT_6ParamsE$_ZN4cute3eso3ESOILb0ELb1EJiNS_1CILi0EEEEEC2ERKiRKS3_) ;  /* 0xffff7f4000007944 */ /* 0x022fea0003c3ffff */
[----:B------:R2:W5:Y:S01]  /*10310*/  LDL R10, [R1+0x1680] ;  /* 0x00168000010a7983 */ /* 0x0005620000100800 */
[----:B------:R-:W-:-:S03]  /*10320*/  MOV R86, 0x10350 ;  /* 0x0001035000567802 */ /* 0x000fc60000000f00 */
[----:B------:R2:W-:Y:S04]  /*10330*/  STL [R1+0x1680], R74 ;  /* 0x0016804a01007387 */ /* 0x0005e80000100800 */
[----:B-12--5:R-:W-:Y:S05]  /*10340*/  CALL.REL.NOINC `($_ZN7cutlass13device_kernelIN5flash19enable_sm80_to_sm89INS1_16FlashAttnBwdSm80INS1_25CollectiveMainloopBwdSm80ILi2ELi2EN4cute5tupleIJNS5_1CILi128EEES8_NS7_ILi64EEEEEENS_10bfloat16_tEfNS_4arch4Sm80ELb1ELb0ELb1ELb0ELb0ELb0ELb0ELb0ELi2ELi4ELi4ELi4ELb0EEENS1_21CollectiveEpilogueBwdISA_SB_SD_Li256ELb0ELb0ELi2EEENS1_25SingleTileBwdLPTSchedulerILb0ELi128ELb0EEEEEEEEEvNT_6ParamsE$_ZZN4cuteplIJiEJNS_1CILi0EEEiEEEDaRKNS_15ArithmeticTupleIJDpT_EEERKNS3_IJDpT0_EEEENKUlDpRKT_E_clIJiiEEEDaSH_) ;  /* 0x00000e5000007944 */ /* 0x026fea0003c00000 */
[----:B-----5:R-:W-:Y:S02]  /*10350*/  MOV R8, R2 ;  /* 0x0000000200087202 */ /* 0x020fe40000000f00 */
[----:B------:R-:W-:Y:S02]  /*10360*/  MOV R2, 0x10380 ;  /* 0x0001038000027802 */ /* 0x000fe40000000f00 */
[----:B-1----:R-:W-:Y:S05]  /*10370*/  CALL.REL.NOINC `($_ZN7cutlass13device_kernelIN5flash19enable_sm80_to_sm89INS1_16FlashAttnBwdSm80INS1_25CollectiveMainloopBwdSm80ILi2ELi2EN4cute5tupleIJNS5_1CILi128EEES8_NS7_ILi64EEEEEENS_10bfloat16_tEfNS_4arch4Sm80ELb1ELb0ELb1ELb0ELb0ELb0ELb0ELb0ELi2ELi4ELi4ELi4ELb0EEENS1_21CollectiveEpilogueBwdISA_SB_SD_Li256ELb0ELb0ELi2EEENS1_25SingleTileBwdLPTSchedulerILb0ELi128ELb0EEEEEEEEEvNT_6ParamsE$_ZZN4cute19as_arithmetic_tupleINS_15ArithmeticTupleIJiiEEEEEDaRKT_ENKUlRKT_E_clIiEEDaS8_) ;  /* 0xffffd1c000007944 */ /* 0x002fea0003c3ffff */
[----:B------:R-:W-:Y:S01]  /*10380*/  IMAD.MOV.U32 R8, RZ, RZ, R3 ;  /* 0x000000ffff087224 */ /* 0x000fe200078e0003 */
[----:B------:R-:W-:Y:S02]  /*10390*/  MOV R10, R6 ;  /* 0x00000006000a7202 */ /* 0x000fe40000000f00 */
[----:B------:R-:W-:Y:S02]  /*103a0*/  MOV R2, 0x103c0 ;  /* 0x000103c000027802 */ /* 0x000fe40000000f00 */
[----:B------:R-:W-:Y:S05]  /*103b0*/  CALL.REL.NOINC `($_ZN7cutlass13device_kernelIN5flash19enable_sm80_to_sm89INS1_16FlashAttnBwdSm80INS1_25CollectiveMainloopBwdSm80ILi2ELi2EN4cute5tupleIJNS5_1CILi128EEES8_NS7_ILi64EEEEEENS_10bfloat16_tEfNS_4arch4Sm80ELb1ELb0ELb1ELb0ELb0ELb0ELb0ELb0ELi2ELi4ELi4ELi4ELb0EEENS1_21CollectiveEpilogueBwdISA_SB_SD_Li256ELb0ELb0ELi2EEENS1_25SingleTileBwdLPTSchedulerILb0ELi128ELb0EEEEEEEEEvNT_6ParamsE$_ZZN4cute19as_arithmetic_tupleINS_15ArithmeticTupleIJiiEEEEEDaRKT_ENKUlRKT_E_clIiEEDaS8_) ;  /* 0xffffd18000007944 */ /* 0x000fea0003c3ffff */
[----:B------:R1:W-:Y:S01]  /*103c0*/  STL [R1+0x1680], R6 ;  /* 0x0016800601007387 */ /* 0x0003e20000100800 */
[----:B------:R-:W-:-:S03]  /*103d0*/  MOV R86, 0x103f0 ;  /* 0x000103f000567802 */ /* 0x000fc60000000f00 */
[----:B-1----:R-:W-:Y:S05]  /*103e0*/  CALL.REL.NOINC `($_ZN7cutlass13device_kernelIN5flash19enable_sm80_to_sm89INS1_16FlashAttnBwdSm80INS1_25CollectiveMainloopBwdSm80ILi2ELi2EN4cute5tupleIJNS5_1CILi128EEES8_NS7_ILi64EEEEEENS_10bfloat16_tEfNS_4arch4Sm80ELb1ELb0ELb1ELb0ELb0ELb0ELb0ELb0ELi2ELi4ELi4ELi4ELb0EEENS1_21CollectiveEpilogueBwdISA_SB_SD_Li256ELb0ELb0ELi2EEENS1_25SingleTileBwdLPTSchedulerILb0ELi128ELb0EEEEEEEEEvNT_6ParamsE$_ZZN4cute19as_arithmetic_tupleINS_15ArithmeticTupleIJiiEEEEEDaRKT_ENKUlDpRKT_E_clIJiiEEEDaS9_) ;  /* 0xffffd0d000007944 */ /* 0x002fea0003c3ffff */
[----:B-----5:R-:W-:Y:S02]  /*103f0*/  MOV R6, R2 ;  /* 0x0000000200067202 */ /* 0x020fe40000000f00 */
[----:B------:R-:W-:Y:S02]  /*10400*/  MOV R2, 0x10420 ;  /* 0x0001042000027802 */ /* 0x000fe40000000f00 */
[----:B-1----:R-:W-:Y:S05]  /*10410*/  CALL.REL.NOINC `($_ZN7cutlass13device_kernelIN5flash19enable_sm80_to_sm89INS1_16FlashAttnBwdSm80INS1_25CollectiveMainloopBwdSm80ILi2ELi2EN4cute5tupleIJNS5_1CILi128EEES8_NS7_ILi64EEEEEENS_10bfloat16_tEfNS_4arch4Sm80ELb1ELb0ELb1ELb0ELb0ELb0ELb0ELb0ELi2ELi4ELi4ELi4ELb0EEENS1_21CollectiveEpilogueBwdISA_SB_SD_Li256ELb0ELb0ELi2EEENS1_25SingleTileBwdLPTSchedulerILb0ELi128ELb0EEEEEEEEEvNT_6ParamsE$_ZZN4cute14transform_leafINS_15ArithmeticTupleIJiiEEENS_8identityEEEDaRKT_OT0_ENKUlRKT_E_clIiEEDaSB_) ;  /* 0xffffcee000007944 */ /* 0x002fea0003c3ffff */
[----:B------:R-:W-:Y:S01]  /*10420*/  IMAD.MOV.U32 R6, RZ, RZ, R3 ;  /* 0x000000ffff067224 */ /* 0x000fe200078e0003 */
[----:B------:R-:W-:Y:S02]  /*10430*/  MOV R10, R8 ;  /* 0x00000008000a7202 */ /* 0x000fe40000000f00 */
[----:B------:R-:W-:-:S02]  /*10440*/  MOV R2, 0x10460 ;  /* 0x0001046000027802 */ /* 0x000fc40000000f00 */
[----:B------:R-:W-:Y:S05]  /*10450*/  CALL.REL.NOINC `($_ZN7cutlass13device_kernelIN5flash19enable_sm80_to_sm89INS1_16FlashAttnBwdSm80INS1_25CollectiveMainloopBwdSm80ILi2ELi2EN4cute5tupleIJNS5_1CILi128EEES8_NS7_ILi64EEEEEENS_10bfloat16_tEfNS_4arch4Sm80ELb1ELb0ELb1ELb0ELb0ELb0ELb0ELb0ELi2ELi4ELi4ELi4ELb0EEENS1_21CollectiveEpilogueBwdISA_SB_SD_Li256ELb0ELb0ELi2EEENS1_25SingleTileBwdLPTSchedulerILb0ELi128ELb0EEEEEEEEEvNT_6ParamsE$_ZZN4cute14transform_leafINS_15ArithmeticTupleIJiiEEENS_8identityEEEDaRKT_OT0_ENKUlRKT_E_clIiEEDaSB_) ;  /* 0xffffcea000007944 */ /* 0x000fea0003c3ffff */
[----:B------:R1:W-:Y:S01]  /*10460*/  STL [R1+0x1680], R8 ;  /* 0x0016800801007387 */ /* 0x0003e20000100800 */
[----:B------:R-:W-:-:S03]  /*10470*/  MOV R6, 0x10490 ;  /* 0x0001049000067802 */ /* 0x000fc60000000f00 */
[----:B-1----:R-:W-:Y:S05]  /*10480*/  CALL.REL.NOINC `($_ZN7cutlass13device_kernelIN5flash19enable_sm80_to_sm89INS1_16FlashAttnBwdSm80INS1_25CollectiveMainloopBwdSm80ILi2ELi2EN4cute5tupleIJNS5_1CILi128EEES8_NS7_ILi64EEEEEENS_10bfloat16_tEfNS_4arch4Sm80ELb1ELb0ELb1ELb0ELb0ELb0ELb0ELb0ELi2ELi4ELi4ELi4ELb0EEENS1_21CollectiveEpilogueBwdISA_SB_SD_Li256ELb0ELb0ELi2EEENS1_25SingleTileBwdLPTSchedulerILb0ELi128ELb0EEEEEEEEEvNT_6ParamsE$_ZZN4cute9transformINS_15ArithmeticTupleIJiiEEEZNS_14transform_leafIS2_NS_8identityEEEDaRKT_OT0_EUlRKT_E_EEDaS7_S9_ENKUlDpSC_E_clIJiiEEEDaSE_) ;  /* 0x0000064000007944 */ /* 0x002fea0003c00000 */
[----:B------:R-:W-:Y:S02]  /*10490*/  MOV R73, 0x0 ;  /* 0x0000000000497802 */ /* 0x000fe40000000f00 */
[----:B-----5:R-:W-:-:S02]  /*104a0*/  MOV R10, R2 ;  /* 0x00000002000a7202 */ /* 0x020fc40000000f00 */
[----:B------:R-:W-:Y:S01]  /*104b0*/  MOV R8, R3 ;  /* 0x0000000300087202 */ /* 0x000fe20000000f00 */
[----:B------:R-:W-:Y:S06]  /*104c0*/  RET.REL.NODEC R72 `(_ZN7cutlass13device_kernelIN5flash19enable_sm80_to_sm89INS1_16FlashAttnBwdSm80INS1_25CollectiveMainloopBwdSm80ILi2ELi2EN4cute5tupleIJNS5_1CILi128EEES8_NS7_ILi64EEEEEENS_10bfloat16_tEfNS_4arch4Sm80ELb1ELb0ELb1ELb0ELb0ELb0ELb0ELb0ELi2ELi4ELi4ELi4ELb0EEENS1_21CollectiveEpilogueBwdISA_SB_SD_Li256ELb0ELb0ELi2EEENS1_25SingleTileBwdLPTSchedulerILb0ELi128ELb0EEEEEEEEEvNT_6ParamsE) ;  /* 0xfffefb3048007950 */ /* 0x000fec0003c3ffff */
        .type           $_ZN7cutlass13device_kernelIN5flash19enable_sm80_to_sm89INS1_16FlashAttnBwdSm80INS1_25CollectiveMainloopBwdSm80ILi2ELi2EN4cute5tupleIJNS5_1CILi128EEES8_NS7_ILi64EEEEEENS_10bfloat16_tEfNS_4arch4Sm80ELb1ELb0ELb1ELb0ELb0ELb0ELb0ELb0ELi2ELi4ELi4ELi4ELb0EEENS1_21CollectiveEpilogueBwdISA_SB_SD_Li256ELb0ELb0ELi2EEENS1_25SingleTileBwdLPTSchedulerILb0ELi128ELb0EEEEEEEEEvNT_6ParamsE$_ZZN4cute7idx2crdINS_5tupleIJiiNS_1CILi0EEEEEENS1_IJNS1_IJNS2_ILi4EEENS2_ILi8EEEEEENS2_ILi2EEENS2_ILi1EEEEEEEEDaRKT_RKT0_ENKUlRKT_RKT0_E_clIiS8_EEDaSJ_SM_,@function
        .size           $_ZN7cutlass13device_kernelIN5flash19enable_sm80_to_sm89INS1_16FlashAttnBwdSm80INS1_25CollectiveMainloopBwdSm80ILi2ELi2EN4cute5tupleIJNS5_1CILi128EEES8_NS7_ILi64EEEEEENS_10bfloat16_tEfNS_4arch4Sm80ELb1ELb0ELb1ELb0ELb0ELb0ELb0ELb0ELi2ELi4ELi4ELi4ELb0EEENS1_21CollectiveEpilogueBwdISA_SB_SD_Li256ELb0ELb0ELi2EEENS1_25SingleTileBwdLPTSchedulerILb0ELi128ELb0EEEEEEEEEvNT_6ParamsE$_ZZN4cute7idx2crdINS_5tupleIJiiNS_1CILi0EEEEEENS1_IJNS1_IJNS2_ILi4EEENS2_ILi8EEEEEENS2_ILi2EEENS2_ILi1EEEEEEEEDaRKT_RKT0_ENKUlRKT_RKT0_E_clIiS8_EEDaSJ_SM_,($_ZN7cutlass13device_kernelIN5flash19enable_sm80_to_sm89INS1_16FlashAttnBwdSm80INS1_25CollectiveMainloopBwdSm80ILi2ELi2EN4cute5tupleIJNS5_1CILi128EEES8_NS7_ILi64EEEEEENS_10bfloat16_tEfNS_4arch4Sm80ELb1ELb0ELb1ELb0ELb0ELb0ELb0ELb0ELi2ELi4ELi4ELi4ELb0EEENS1_21CollectiveEpilogueBwdISA_SB_SD_Li256ELb0ELb0ELi2EEENS1_25SingleTileBwdLPTSchedulerILb0ELi128ELb0EEEEEEEEEvNT_6ParamsE$_ZZN4cute7idx2crdINS_5tupleIJiiNS_1CILi0EEEEEENS1_IJNS1_IJNS2_ILi4EEENS2_ILi8EEEEEES5_NS2_ILi1EEEEEEEEDaRKT_RKT0_ENKUlRKT_RKT0_E_clIiS5_EEDaSI_SL_ - $_ZN7cutlass13device_kernelIN5flash19enable_sm80_to_sm89INS1_16FlashAttnBwdSm80INS1_25CollectiveMainloopBwdSm80ILi2ELi2EN4cute5tupleIJNS5_1CILi128EEES8_NS7_ILi64EEEEEENS_10bfloat16_tEfNS_4arch4Sm80ELb1ELb0ELb1ELb0ELb0ELb0ELb0ELb0ELi2ELi4ELi4ELi4ELb0EEENS1_21CollectiveEpilogueBwdISA_SB_SD_Li256ELb0ELb0ELi2EEENS1_25SingleTileBwdLPTSchedulerILb0ELi128ELb0EEEEEEEEEvNT_6ParamsE$_ZZN4cute7idx2crdINS_5tupleIJiiNS_1CILi0EEEEEENS1_IJNS1_IJNS2_ILi4EEENS2_ILi8EEEEEENS2_ILi2EEENS2_ILi1EEEEEEEEDaRKT_RKT0_ENKUlRKT_RKT0_E_clIiS8_EEDaSJ_SM_)
$_ZN7cutlass13device_kernelIN5flash19enable_sm80_to_sm89INS1_16FlashAttnBwdSm80INS1_25CollectiveMainloopBwdSm80ILi2ELi2EN4cute5tupleIJNS5_1CILi128EEES8_NS7_ILi64EEEEEENS_10bfloat16_tEfNS_4arch4Sm80ELb1ELb0ELb1ELb0ELb0ELb0ELb0ELb0ELi2ELi4ELi4ELi4ELb0EEENS1_21CollectiveEpilogueBwdISA_SB_SD_Li256ELb0ELb0ELi2EEENS1_25SingleTileBwdLPTSchedulerILb0ELi128ELb0EEEEEEEEEvNT_6ParamsE$_ZZN4cute7idx2crdINS_5tupleIJiiNS_1CILi0EEEEEENS1_IJNS1_IJNS2_ILi4EEENS2_ILi8EEEEEENS2_ILi2EEENS2_ILi1EEEEEEEEDaRKT_RKT0_ENKUlRKT_RKT0_E_clIiS8_EEDaSJ_SM_:
[----:B------:R-:W-:Y:S02]  /*104d0*/  MOV R3, 0x0 ;  /* 0x0000000000037802 */ /* 0x000fe40000000f00 */
[----:B------:R-:W-:Y:S02]  /*104e0*/  MOV R6, R5 ;  /* 0x0000000500067202 */ /* 0x000fe40000000f00 */
[----:B------:R-:W-:Y:S05]  /*104f0*/  RET.REL.NODEC R2 `(_ZN7cutlass13device_kernelIN5flash19enable_sm80_to_sm89INS1_16FlashAttnBwdSm80INS1_25CollectiveMainloopBwdSm80ILi2ELi2EN4cute5tupleIJNS5_1CILi128EEES8_NS7_ILi64EEEEEENS_10bfloat16_tEfNS_4arch4Sm80ELb1ELb0ELb1ELb0ELb0ELb0ELb0ELb0ELi2ELi4ELi4ELi4ELb0EEENS1_21CollectiveEpilogueBwdISA_SB_SD_Li256ELb0ELb0ELi2EEENS1_25SingleTileBwdLPTSchedulerILb0ELi128ELb0EEEEEEEEEvNT_6ParamsE) ;  /* 0xfffefb0002007950 */ /* 0x000fea0003c3ffff */
        .type           $_ZN7cutlass13device_kernelIN5flash19enable_sm80_to_sm89INS1_16FlashAttnBwdSm80INS1_25CollectiveMainloopBwdSm80ILi2ELi2EN4cute5tupleIJNS5_1CILi128EEES8_NS7_ILi64EEEEEENS_10bfloat16_tEfNS_4arch4Sm80ELb1ELb0ELb1ELb0ELb0ELb0ELb0ELb0ELi2ELi4ELi4ELi4ELb0EEENS1_21CollectiveEpilogueBwdISA_SB_SD_Li256ELb0ELb0ELi2EEENS1_25SingleTileBwdLPTSchedulerILb0ELi128ELb0EEEEEEEEEvNT_6ParamsE$_ZZN4cute7idx2crdINS_5tupleIJiiNS_1CILi0EEEEEENS1_IJNS1_IJNS2_ILi4EEENS2_ILi8EEEEEES5_NS2_ILi1EEEEEEEEDaRKT_RKT0_ENKUlRKT_RKT0_E_clIiS5_EEDaSI_SL_,@function
        .size           $_ZN7cutlass13device_kernelIN5flash19enable_sm80_to_sm89INS1_16FlashAttnBwdSm80INS1_25CollectiveMainloopBwdSm80ILi2ELi2EN4cute5tupleIJNS5_1CILi128EEES8_NS7_ILi64EEEEEENS_10bfloat16_tEfNS_4arch4Sm80ELb1ELb0ELb1ELb0ELb0ELb0ELb0ELb0ELi2ELi4ELi4ELi4ELb0EEENS1_21CollectiveEpilogueBwdISA_SB_SD_Li256ELb0ELb0ELi2EEENS1_25SingleTileBwdLPTSchedulerILb0ELi128ELb0EEEEEEEEEvNT_6ParamsE$_ZZN4cute7idx2crdINS_5tupleIJiiNS_1CILi0EEEEEENS1_IJNS1_IJNS2_ILi4EEENS2_ILi8EEEEEES5_NS2_ILi1EEEEEEEEDaRKT_RKT0_ENKUlRKT_RKT0_E_clIiS5_EEDaSI_SL_,($_ZN7cutlass13device_kernelIN5flash19enable_sm80_to_sm89INS1_16FlashAttnBwdSm80INS1_25CollectiveMainloopBwdSm80ILi2ELi2EN4cute5tupleIJNS5_1CILi128EEES8_NS7_ILi64EEEEEENS_10bfloat16_tEfNS_4arch4Sm80ELb1ELb0ELb1ELb0ELb0ELb0ELb0ELb0ELi2ELi4ELi4ELi4ELb0EEENS1_21CollectiveEpilogueBwdISA_SB_SD_Li256ELb0ELb0ELi2EEENS1_25SingleTileBwdLPTSchedulerILb0ELi128ELb0EEEEEEEEEvNT_6ParamsE$_ZZN4cute7idx2crdINS_5tupleIJiiNS_1CILi0EEEEEENS1_IJNS1_IJNS2_ILi4EEENS2_ILi8EEEEEES5_NS2_ILi1EEEEEEEEDaRKT_RKT0_ENKUlRKT_RKT0_E_clIiS7_EEDaSI_SL_ - $_ZN7cutlass13device_kernelIN5flash19enable_sm80_to_sm89INS1_16FlashAttnBwdSm80INS1_25CollectiveMainloopBwdSm80ILi2ELi2EN4cute5tupleIJNS5_1CILi128EEES8_NS7_ILi64EEEEEENS_10bfloat16_tEfNS_4arch4Sm80ELb1ELb0ELb1ELb0ELb0ELb0ELb0ELb0ELi2ELi4ELi4ELi4ELb0EEENS1_21CollectiveEpilogueBwdISA_SB_SD_Li256ELb0ELb0ELi2EEENS1_25SingleTileBwdLPTSchedulerILb0ELi128ELb0EEEEEEEEEvNT_6ParamsE$_ZZN4cute7idx2crdINS_5tupleIJiiNS_1CILi0EEEEEENS1_IJNS1_IJNS2_ILi4EEENS2_ILi8EEEEEES5_NS2_ILi1EEEEEEEEDaRKT_RKT0_ENKUlRKT_RKT0_E_clIiS5_EEDaSI_SL_)
$_ZN7cutlass13device_kernelIN5flash19enable_sm80_to_sm89INS1_16FlashAttnBwdSm80INS1_25CollectiveMainloopBwdSm80ILi2ELi2EN4cute5tupleIJNS5_1CILi128EEES8_NS7_ILi64EEEEEENS_10bfloat16_tEfNS_4arch4Sm80ELb1ELb0ELb1ELb0ELb0ELb0ELb0ELb0ELi2ELi4ELi4ELi4ELb0EEENS1_21CollectiveEpilogueBwdISA_SB_SD_Li256ELb0ELb0ELi2EEENS1_25SingleTileBwdLPTSchedulerILb0ELi128ELb0EEEEEEEEEvNT_6ParamsE$_ZZN4cute7idx2crdINS_5tupleIJiiNS_1CILi0EEEEEENS1_IJNS1_IJNS2_ILi4EEENS2_ILi8EEEEEES5_NS2_ILi1EEEEEEEEDaRKT_RKT0_ENKUlRKT_RKT0_E_clIiS5_EEDaSI_SL_:
[----:B------:R-:W-:Y:S02]  /*10500*/  MOV R3, 0x0 ;  /* 0x0000000000037802 */ /* 0x000fe40000000f00 */
[----:B------:R-:W-:Y:S02]  /*10510*/  MOV R6, R5 ;  /* 0x0000000500067202 */ /* 0x000fe40000000f00 */
[----:B------:R-:W-:Y:S05]  /*10520*/  RET.REL.NODEC R2 `(_ZN7cutlass13device_kernelIN5flash19enable_sm80_to_sm89INS1_16FlashAttnBwdSm80INS1_25CollectiveMainloopBwdSm80ILi2ELi2EN4cute5tupleIJNS5_1CILi128EEES8_NS7_ILi64EEEEEENS_10bfloat16_tEfNS_4arch4Sm80ELb1ELb0ELb1ELb0ELb0ELb0ELb0ELb0ELi2ELi4ELi4ELi4ELb0EEENS1_21CollectiveEpilogueBwdISA_SB_SD_Li256ELb0ELb0ELi2EEENS1_25SingleTileBwdLPTSchedulerILb0ELi128ELb0EEEEEEEEEvNT_6ParamsE) ;  /* 0xfffefad002007950 */ /* 0x000fea0003c3ffff */
        .type           $_ZN7cutlass13device_kernelIN5flash19enable_sm80_to_sm89INS1_16FlashAttnBwdSm80INS1_25CollectiveMainloopBwdSm80ILi2ELi2EN4cute5tupleIJNS5_1CILi128EEES8_NS7_ILi64EEEEEENS_10bfloat16_tEfNS_4arch4Sm80ELb1ELb0ELb1ELb0ELb0ELb0ELb0ELb0ELi2ELi4ELi4ELi4ELb0EEENS1_21CollectiveEpilogueBwdISA_SB_SD_Li256ELb0ELb0ELi2EEENS1_25SingleTileBwdLPTSchedulerILb0ELi128ELb0EEEEEEEEEvNT_6ParamsE$_ZZN4cute7idx2crdINS_5tupleIJiiNS_1CILi0EEEEEENS1_IJNS1_IJNS2_ILi4EEENS2_ILi8EEEEEES5_NS2_ILi1EEEEEEEEDaRKT_RKT0_ENKUlRKT_RKT0_E_clIiS7_EEDaSI_SL_,@function
        .size           $_ZN7cutlass13device_kernelIN5flash19enable_sm80_to_sm89INS1_16FlashAttnBwdSm80INS1_25CollectiveMainloopBwdSm80ILi2ELi2EN4cute5tupleIJNS5_1CILi128EEES8_NS7_ILi64EEEEEENS_10bfloat16_tEfNS_4arch4Sm80ELb1ELb0ELb1ELb0ELb0ELb0ELb0ELb0ELi2ELi4ELi4ELi4ELb0EEENS1_21CollectiveEpilogueBwdISA_SB_SD_Li256ELb0ELb0ELi2EEENS1_25SingleTileBwdLPTSchedulerILb0ELi128ELb0EEEEEEEEEvNT_6ParamsE$_ZZN4cute7idx2crdINS_5tupleIJiiNS_1CILi0EEEEEENS1_IJNS1_IJNS2_ILi4EEENS2_ILi8EEEEEES5_NS2_ILi1EEEEEEEEDaRKT_RKT0_ENKUlRKT_RKT0_E_clIiS7_EEDaSI_SL_,($_ZN7cutlass13device_kernelIN5flash19enable_sm80_to_sm89INS1_16FlashAttnBwdSm80INS1_25CollectiveMainloopBwdSm80ILi2ELi2EN4cute5tupleIJNS5_1CILi128EEES8_NS7_ILi64EEEEEENS_10bfloat16_tEfNS_4arch4Sm80ELb1ELb0ELb1ELb0ELb0ELb0ELb0ELb0ELi2ELi4ELi4ELi4ELb0EEENS1_21CollectiveEpilogueBwdISA_SB_SD_Li256ELb0ELb0ELi2EEENS1_25SingleTileBwdLPTSchedulerILb0ELi128ELb0EEEEEEEEEvNT_6ParamsE$_ZZN4cute7idx2crdIiNS_5tupleIJNS_1CILi32EEENS2_ILi4EEENS2_ILi2EEENS2_ILi1EEEEEENS1_IJS6_S3_NS2_ILi128EEENS2_ILi0EEEEEEEEDaRKT_RKT0_RKT1_ENKUlRKT_RKT0_E_clIS3_S6_EEDaSM_SP_ - $_ZN7cutlass13device_kernelIN5flash19enable_sm80_to_sm89INS1_16FlashAttnBwdSm80INS1_25CollectiveMainloopBwdSm80ILi2ELi2EN4cute5tupleIJNS5_1CILi128EEES8_NS7_ILi64EEEEEENS_10bfloat16_tEfNS_4arch4Sm80ELb1ELb0ELb1ELb0ELb0ELb0ELb0ELb0ELi2ELi4ELi4ELi4ELb0EEENS1_21CollectiveEpilogueBwdISA_SB_SD_Li256ELb0ELb0ELi2EEENS1_25SingleTileBwdLPTSchedulerILb0ELi128ELb0EEEEEEEEEvNT_6ParamsE$_ZZN4cute7idx2crdINS_5tupleIJiiNS_1CILi0EEEEEENS1_IJNS1_IJNS2_ILi4EEENS2_ILi8EEEEEES5_NS2_ILi1EEEEEEEEDaRKT_RKT0_ENKUlRKT_RKT0_E_clIiS7_EEDaSI_SL_)
$_ZN7cutlass13device_kernelIN5flash19enable_sm80_to_sm89INS1_16FlashAttnBwdSm80INS1_25CollectiveMainloopBwdSm80ILi2ELi2EN4cute5tupleIJNS5_1CILi128EEES8_NS7_ILi64EEEEEENS_10bfloat16_tEfNS_4arch4Sm80ELb1ELb0ELb1ELb0ELb0ELb0ELb0ELb0ELi2ELi4ELi4ELi4ELb0EEENS1_21CollectiveEpilogueBwdISA_SB_SD_Li256ELb0ELb0ELi2EEENS1_25SingleTileBwdLPTSchedulerILb0ELi128ELb0EEEEEEEEEvNT_6ParamsE$_ZZN4cute7idx2crdINS_5tupleIJiiNS_1CILi0EEEEEENS1_IJNS1_IJNS2_ILi4EEENS2_ILi8EEEEEES5_NS2_ILi1EEEEEEEEDaRKT_RKT0_ENKUlRKT_RKT0_E_clIiS7_EEDaSI_SL_:
        /* <DEDUP_REMOVED lines=62> */
[----:B-----5:R-:W-:Y:S01]  /*10910*/  IMAD.MOV.U32 R10, RZ, RZ, R2 ;  /* 0x000000ffff0a7224 */ /* 0x020fe200078e0002 */
[----:B------:R-:W-:Y:S01]  /*10920*/  MOV R2, R72 ;  /* 0x0000004800027202 */ /* 0x000fe20000000f00 */
[----:B------:R-:W-:Y:S01]  /*10930*/  IMAD.MOV.U32 R8, RZ, RZ, R3 ;  /* 0x000000ffff087224 */ /* 0x000fe200078e0003 */
[----:B------:R-:W-:-:S04]  /*10940*/  MOV R3, 0x0 ;  /* 0x0000000000037802 */ /* 0x000fc80000000f00 */
[----:B------:R-:W-:Y:S05]  /*10950*/  RET.REL.NODEC R2 `(_ZN7cutlass13device_kernelIN5flash19enable_sm80_to_sm89INS1_16FlashAttnBwdSm80INS1_25CollectiveMainloopBwdSm80ILi2ELi2EN4cute5tupleIJNS5_1CILi128EEES8_NS7_ILi64EEEEEENS_10bfloat16_tEfNS_4arch4Sm80ELb1ELb0ELb1ELb0ELb0ELb0ELb0ELb0ELi2ELi4ELi4ELi4ELb0EEENS1_21CollectiveEpilogueBwdISA_SB_SD_Li256ELb0ELb0ELi2EEENS1_25SingleTileBwdLPTSchedulerILb0ELi128ELb0EEEEEEEEEvNT_6ParamsE) ;  /* 0xfffef6a002007950 */ /* 0x000fea0003c3ffff */
        .type           $_ZN7cutlass13device_kernelIN5flash19enable_sm80_to_sm89INS1_16FlashAttnBwdSm80INS1_25CollectiveMainloopBwdSm80ILi2ELi2EN4cute5tupleIJNS5_1CILi128EEES8_NS7_ILi64EEEEEENS_10bfloat16_tEfNS_4arch4Sm80ELb1ELb0ELb1ELb0ELb0ELb0ELb0ELb0ELi2ELi4ELi4ELi4ELb0EEENS1_21CollectiveEpilogueBwdISA_SB_SD_Li256ELb0ELb0ELi2EEENS1_25SingleTileBwdLPTSchedulerILb0ELi128ELb0EEEEEEEEEvNT_6ParamsE$_ZZN4cute7idx2crdIiNS_5tupleIJNS_1CILi32EEENS2_ILi4EEENS2_ILi2EEENS2_ILi1EEEEEENS1_IJS6_S3_NS2_ILi128EEENS2_ILi0EEEEEEEEDaRKT_RKT0_RKT1_ENKUlRKT_RKT0_E_clIS3_S6_EEDaSM_SP_,@function
        .size           $_ZN7cutlass13device_kernelIN5flash19enable_sm80_to_sm89INS1_16FlashAttnBwdSm80INS1_25CollectiveMainloopBwdSm80ILi2ELi2EN4cute5tupleIJNS5_1CILi128EEES8_NS7_ILi64EEEEEENS_10bfloat16_tEfNS_4arch4Sm80ELb1ELb0ELb1ELb0ELb0ELb0ELb0ELb0ELi2ELi4ELi4ELi4ELb0EEENS1_21CollectiveEpilogueBwdISA_SB_SD_Li256ELb0ELb0ELi2EEENS1_25SingleTileBwdLPTSchedulerILb0ELi128ELb0EEEEEEEEEvNT_6ParamsE$_ZZN4cute7idx2crdIiNS_5tupleIJNS_1CILi32EEENS2_ILi4EEENS2_ILi2EEENS2_ILi1EEEEEENS1_IJS6_S3_NS2_ILi128EEENS2_ILi0EEEEEEEEDaRKT_RKT0_RKT1_ENKUlRKT_RKT0_E_clIS3_S6_EEDaSM_SP_,($_ZN7cutlass13device_kernelIN5flash19enable_sm80_to_sm89INS1_16FlashAttnBwdSm80INS1_25CollectiveMainloopBwdSm80ILi2ELi2EN4cute5tupleIJNS5_1CILi128EEES8_NS7_ILi64EEEEEENS_10bfloat16_tEfNS_4arch4Sm80ELb1ELb0ELb1ELb0ELb0ELb0ELb0ELb0ELi2ELi4ELi4ELi4ELb0EEENS1_21CollectiveEpilogueBwdISA_SB_SD_Li256ELb0ELb0ELi2EEENS1_25SingleTileBwdLPTSchedulerILb0ELi128ELb0EEEEEEEEEvNT_6ParamsE$_ZZN4cute7idx2crdIiNS_5tupleIJNS_1CILi32EEENS2_ILi4EEENS2_ILi2EEENS2_ILi1EEEEEENS1_IJS6_S3_NS2_ILi128EEENS2_ILi0EEEEEEEEDaRKT_RKT0_RKT1_ENKUlRKT_RKT0_E_clIS4_S3_EEDaSM_SP_ - $_ZN7cutlass13device_kernelIN5flash19enable_sm80_to_sm89INS1_16FlashAttnBwdSm80INS1_25CollectiveMainloopBwdSm80ILi2ELi2EN4cute5tupleIJNS5_1CILi128EEES8_NS7_ILi64EEEEEENS_10bfloat16_tEfNS_4arch4Sm80ELb1ELb0ELb1ELb0ELb0ELb0ELb0ELb0ELi2ELi4ELi4ELi4ELb0EEENS1_21CollectiveEpilogueBwdISA_SB_SD_Li256ELb0ELb0ELi2EEENS1_25SingleTileBwdLPTSchedulerILb0ELi128ELb0EEEEEEEEEvNT_6ParamsE$_ZZN4cute7idx2crdIiNS_5tupleIJNS_1CILi32EEENS2_ILi4EEENS2_ILi2EEENS2_ILi1EEEEEENS1_IJS6_S3_NS2_ILi128EEENS2_ILi0EEEEEEEEDaRKT_RKT0_RKT1_ENKUlRKT_RKT0_E_clIS3_S6_EEDaSM_SP_)
$_ZN7cutlass13device_kernelIN5flash19enable_sm80_to_sm89INS1_16FlashAttnBwdSm80INS1_25CollectiveMainloopBwdSm80ILi2ELi2EN4cute5tupleIJNS5_1CILi128EEES8_NS7_ILi64EEEEEENS_10bfloat16_tEfNS_4arch4Sm80ELb1ELb0ELb1ELb0ELb0ELb0ELb0ELb0ELi2ELi4ELi4ELi4ELb0EEENS1_21CollectiveEpilogueBwdISA_SB_SD_Li256ELb0ELb0ELi2EEENS1_25SingleTileBwdLPTSchedulerILb0ELi128ELb0EEEEEEEEEvNT_6ParamsE$_ZZN4cute7idx2crdIiNS_5tupleIJNS_1CILi32EEENS2_ILi4EEENS2_ILi2EEENS2_ILi1EEEEEENS1_IJS6_S3_NS2_ILi128EEENS2_ILi0EEEEEEEEDaRKT_RKT0_RKT1_ENKUlRKT_RKT0_E_clIS3_S6_EEDaSM_SP_:
[----:B------:R-:W-:Y:S01]  /*10960*/  SHF.R.S32.HI R3, RZ, 0x1f, R2 ;  /* 0x0000001fff037819 */ /* 0x000fe20000011402 */
[----:B------:R-:W-:-:S03]  /*10970*/  IMAD.MOV.U32 R5, RZ, RZ, 0x0 ;  /* 0x00000000ff057424 */ /* 0x000fc600078e00ff */
[----:B------:R-:W-:-:S04]  /*10980*/  LEA.HI R3, R3, R2, RZ, 0x5 ;  /* 0x0000000203037211 */ /* 0x000fc800078f28ff */
[----:B------:R-:W-:-:S05]  /*10990*/  LOP3.LUT R3, R3, 0xffffffe0, RZ, 0xc0, !PT ;  /* 0xffffffe003037812 */ /* 0x000fca00078ec0ff */
[----:B------:R-:W-:Y:S01]  /*109a0*/  IMAD.IADD R8, R2, 0x1, -R3 ;  /* 0x0000000102087824 */ /* 0x000fe200078e0a03 */
[----:B------:R-:W-:Y:S06]  /*109b0*/  RET.REL.NODEC R4 `(_ZN7cutlass13device_kernelIN5flash19enable_sm80_to_sm89INS1_16FlashAttnBwdSm80INS1_25CollectiveMainloopBwdSm80ILi2ELi2EN4cute5tupleIJNS5_1CILi128EEES8_NS7_ILi64EEEEEENS_10bfloat16_tEfNS_4arch4Sm80ELb1ELb0ELb1ELb0ELb0ELb0ELb0ELb0ELi2ELi4ELi4ELi4ELb0EEENS1_21CollectiveEpilogueBwdISA_SB_SD_Li256ELb0ELb0ELi2EEENS1_25SingleTileBwdLPTSchedulerILb0ELi128ELb0EEEEEEEEEvNT_6ParamsE) ;  /* 0xfffef64004007950 */ /* 0x000fec0003c3ffff */
        .type           $_ZN7cutlass13device_kernelIN5flash19enable_sm80_to_sm89INS1_16FlashAttnBwdSm80INS1_25CollectiveMainloopBwdSm80ILi2ELi2EN4cute5tupleIJNS5_1CILi128EEES8_NS7_ILi64EEEEEENS_10bfloat16_tEfNS_4arch4Sm80ELb1ELb0ELb1ELb0ELb0ELb0ELb0ELb0ELi2ELi4ELi4ELi4ELb0EEENS1_21CollectiveEpilogueBwdISA_SB_SD_Li256ELb0ELb0ELi2EEENS1_25SingleTileBwdLPTSchedulerILb0ELi128ELb0EEEEEEEEEvNT_6ParamsE$_ZZN4cute7idx2crdIiNS_5tupleIJNS_1CILi32EEENS2_ILi4EEENS2_ILi2EEENS2_ILi1EEEEEENS1_IJS6_S3_NS2_ILi128EEENS2_ILi0EEEEEEEEDaRKT_RKT0_RKT1_ENKUlRKT_RKT0_E_clIS4_S3_EEDaSM_SP_,@function
        .size           $_ZN7cutlass13device_kernelIN5flash19enable_sm80_to_sm89INS1_16FlashAttnBwdSm80INS1_25CollectiveMainloopBwdSm80ILi2ELi2EN4cute5tupleIJNS5_1CILi128EEES8_NS7_ILi64EEEEEENS_10bfloat16_tEfNS_4arch4Sm80ELb1ELb0ELb1ELb0ELb0ELb0ELb0ELb0ELi2ELi4ELi4ELi4ELb0EEENS1_21CollectiveEpilogueBwdISA_SB_SD_Li256ELb0ELb0ELi2EEENS1_25SingleTileBwdLPTSchedulerILb0ELi128ELb0EEEEEEEEEvNT_6ParamsE$_ZZN4cute7idx2crdIiNS_5tupleIJNS_1CILi32EEENS2_ILi4EEENS2_ILi2EEENS2_ILi1EEEEEENS1_IJS6_S3_NS2_ILi128EEENS2_ILi0EEEEEEEEDaRKT_RKT0_RKT1_ENKUlRKT_RKT0_E_clIS4_S3_EEDaSM_SP_,($_ZN7cutlass13device_kernelIN5flash19enable_sm80_to_sm89INS1_16FlashAttnBwdSm80INS1_25CollectiveMainloopBwdSm80ILi2ELi2EN4cute5tupleIJNS5_1CILi128EEES8_NS7_ILi64EEEEEENS_10bfloat16_tEfNS_4arch4Sm80ELb1ELb0ELb1ELb0ELb0ELb0ELb0ELb0ELi2ELi4ELi4ELi4ELb0EEENS1_21CollectiveEpilogueBwdISA_SB_SD_Li256ELb0ELb0ELi2EEENS1_25SingleTileBwdLPTSchedulerILb0ELi128ELb0EEEEEEEEEvNT_6ParamsE$_ZZN4cute7idx2crdIiNS_5tupleIJNS_1CILi32EEENS2_ILi4EEENS2_ILi2EEENS2_ILi1EEEEEENS1_IJS6_S3_NS2_ILi128EEENS2_ILi0EEEEEEEEDaRKT_RKT0_RKT1_ENKUlRKT_RKT0_E_clIS5_S8_EEDaSM_SP_ - $_ZN7cutlass13device_kernelIN5flash19enable_sm80_to_sm89INS1_16FlashAttnBwdSm80INS1_25CollectiveMainloopBwdSm80ILi2ELi2EN4cute5tupleIJNS5_1CILi128EEES8_NS7_ILi64EEEEEENS_10bfloat16_tEfNS_4arch4Sm80ELb1ELb0ELb1ELb0ELb0ELb0ELb0ELb0ELi2ELi4ELi4ELi4ELb0EEENS1_21CollectiveEpilogueBwdISA_SB_SD_Li256ELb0ELb0ELi2EEENS1_25SingleTileBwdLPTSchedulerILb0ELi128ELb0EEEEEEEEEvNT_6ParamsE$_ZZN4cute7idx2crdIiNS_5tupleIJNS_1CILi32EEENS2_ILi4EEENS2_ILi2EEENS2_ILi1EEEEEENS1_IJS6_S3_NS2_ILi128EEENS2_ILi0EEEEEEEEDaRKT_RKT0_RKT1_ENKUlRKT_RKT0_E_clIS4_S3_EEDaSM_SP_)
$_ZN7cutlass13device_kernelIN5flash19enable_sm80_to_sm89INS1_16FlashAttnBwdSm80INS1_25CollectiveMainloopBwdSm80ILi2ELi2EN4cute5tupleIJNS5_1CILi128EEES8_NS7_ILi64EEEEEENS_10bfloat16_tEfNS_4arch4Sm80ELb1ELb0ELb1ELb0ELb0ELb0ELb0ELb0ELi2ELi4ELi4ELi4ELb0EEENS1_21CollectiveEpilogueBwdISA_SB_SD_Li256ELb0ELb0ELi2EEENS1_25SingleTileBwdLPTSchedulerILb0ELi128ELb0EEEEEEEEEvNT_6ParamsE$_ZZN4cute7idx2crdIiNS_5tupleIJNS_1CILi32EEENS2_ILi4EEENS2_ILi2EEENS2_ILi1EEEEEENS1_IJS6_S3_NS2_ILi128EEENS2_ILi0EEEEEEEEDaRKT_RKT0_RKT1_ENKUlRKT_RKT0_E_clIS4_S3_EEDaSM_SP_:
        /* <DEDUP_REMOVED lines=8> */
[----:B------:R-:W-:Y:S06]  /*10a40*/  RET.REL.NODEC R4 `(_ZN7cutlass13device_kernelIN5flash19enable_sm80_to_sm89INS1_16FlashAttnBwdSm80INS1_25CollectiveMainloopBwdSm80ILi2ELi2EN4cute5tupleIJNS5_1CILi128EEES8_NS7_ILi64EEEEEENS_10bfloat16_tEfNS_4arch4Sm80ELb1ELb0ELb1ELb0ELb0ELb0ELb0ELb0ELi2ELi4ELi4ELi4ELb0EEENS1_21CollectiveEpilogueBwdISA_SB_SD_Li256ELb0ELb0ELi2EEENS1_25SingleTileBwdLPTSchedulerILb0ELi128ELb0EEEEEEEEEvNT_6ParamsE) ;  /* 0xfffef5b004007950 */ /* 0x000fec0003c3ffff */
        .type           $_ZN7cutlass13device_kernelIN5flash19enable_sm80_to_sm89INS1_16FlashAttnBwdSm80INS1_25CollectiveMainloopBwdSm80ILi2ELi2EN4cute5tupleIJNS5_1CILi128EEES8_NS7_ILi64EEEEEENS_10bfloat16_tEfNS_4arch4Sm80ELb1ELb0ELb1ELb0ELb0ELb0ELb0ELb0ELi2ELi4ELi4ELi4ELb0EEENS1_21CollectiveEpilogueBwdISA_SB_SD_Li256ELb0ELb0ELi2EEENS1_25SingleTileBwdLPTSchedulerILb0ELi128ELb0EEEEEEEEEvNT_6ParamsE$_ZZN4cute7idx2crdIiNS_5tupleIJNS_1CILi32EEENS2_ILi4EEENS2_ILi2EEENS2_ILi1EEEEEENS1_IJS6_S3_NS2_ILi128EEENS2_ILi0EEEEEEEEDaRKT_RKT0_RKT1_ENKUlRKT_RKT0_E_clIS5_S8_EEDaSM_SP_,@function
        .size           $_ZN7cutlass13device_kernelIN5flash19enable_sm80_to_sm89INS1_16FlashAttnBwdSm80INS1_25CollectiveMainloopBwdSm80ILi2ELi2EN4cute5tupleIJNS5_1CILi128EEES8_NS7_ILi64EEEEEENS_10bfloat16_tEfNS_4arch4Sm80ELb1ELb0ELb1ELb0ELb0ELb0ELb0ELb0ELi2ELi4ELi4ELi4ELb0EEENS1_21CollectiveEpilogueBwdISA_SB_SD_Li256ELb0ELb0ELi2EEENS1_25SingleTileBwdLPTSchedulerILb0ELi128ELb0EEEEEEEEEvNT_6ParamsE$_ZZN4cute7idx2crdIiNS_5tupleIJNS_1CILi32EEENS2_ILi4EEENS2_ILi2EEENS2_ILi1EEEEEENS1_IJS6_S3_NS2_ILi128EEENS2_ILi0EEEEEEEEDaRKT_RKT0_RKT1_ENKUlRKT_RKT0_E_clIS5_S8_EEDaSM_SP_,($_ZN7cutlass13device_kernelIN5flash19enable_sm80_to_sm89INS1_16FlashAttnBwdSm80INS1_25CollectiveMainloopBwdSm80ILi2ELi2EN4cute5tupleIJNS5_1CILi128EEES8_NS7_ILi64EEEEEENS_10bfloat16_tEfNS_4arch4Sm80ELb1ELb0ELb1ELb0ELb0ELb0ELb0ELb0ELi2ELi4ELi4ELi4ELb0EEENS1_21CollectiveEpilogueBwdISA_SB_SD_Li256ELb0ELb0ELi2EEENS1_25SingleTileBwdLPTSchedulerILb0ELi128ELb0EEEEEEEEEvNT_6ParamsE$_ZZN4cute9transformINS_15ArithmeticTupleIJiiEEEZNS_14transform_leafIS2_NS_8identityEEEDaRKT_OT0_EUlRKT_E_EEDaS7_S9_ENKUlDpSC_E_clIJiiEEEDaSE_ - $_ZN7cutlass13device_kernelIN5flash19enable_sm80_to_sm89INS1_16FlashAttnBwdSm80INS1_25CollectiveMainloopBwdSm80ILi2ELi2EN4cute5tupleIJNS5_1CILi128EEES8_NS7_ILi64EEEEEENS_10bfloat16_tEfNS_4arch4Sm80ELb1ELb0ELb1ELb0ELb0ELb0ELb0ELb0ELi2ELi4ELi4ELi4ELb0EEENS1_21CollectiveEpilogueBwdISA_SB_SD_Li256ELb0ELb0ELi2EEENS1_25SingleTileBwdLPTSchedulerILb0ELi128ELb0EEEEEEEEEvNT_6ParamsE$_ZZN4cute7idx2crdIiNS_5tupleIJNS_1CILi32EEENS2_ILi4EEENS2_ILi2EEENS2_ILi1EEEEEENS1_IJS6_S3_NS2_ILi128EEENS2_ILi0EEEEEEEEDaRKT_RKT0_RKT1_ENKUlRKT_RKT0_E_clIS5_S8_EEDaSM_SP_)
$_ZN7cutlass13device_kernelIN5flash19enable_sm80_to_sm89INS1_16FlashAttnBwdSm80INS1_25CollectiveMainloopBwdSm80ILi2ELi2EN4cute5tupleIJNS5_1CILi128EEES8_NS7_ILi64EEEEEENS_10bfloat16_tEfNS_4arch4Sm80ELb1ELb0ELb1ELb0ELb0ELb0ELb0ELb0ELi2ELi4ELi4ELi4ELb0EEENS1_21CollectiveEpilogueBwdISA_SB_SD_Li256ELb0ELb0ELi2EEENS1_25SingleTileBwdLPTSchedulerILb0ELi128ELb0EEEEEEEEEvNT_6ParamsE$_ZZN4cute7idx2crdIiNS_5tupleIJNS_1CILi32EEENS2_ILi4EEENS2_ILi2EEENS2_ILi1EEEEEENS1_IJS6_S3_NS2_ILi128EEENS2_ILi0EEEEEEEEDaRKT_RKT0_RKT1_ENKUlRKT_RKT0_E_clIS5_S8_EEDaSM_SP_:
[----:B------:R-:W-:Y:S01]  /*10a50*/  SHF.R.S32.HI R3, RZ, 0x1f, R2 ;  /* 0x0000001fff037819 */ /* 0x000fe20000011402 */
[----:B------:R-:W-:-:S03]  /*10a60*/  IMAD.MOV.U32 R5, RZ, RZ, 0x0 ;  /* 0x00000000ff057424 */ /* 0x000fc600078e00ff */
[----:B------:R-:W-:-:S04]  /*10a70*/  LEA.HI R2, R3, R2, RZ, 0x7 ;  /* 0x0000000203027211 */ /* 0x000fc800078f38ff */
[----:B------:R-:W-:-:S04]  /*10a80*/  SHF.R.S32.HI R3, RZ, 0x7, R2 ;  /* 0x00000007ff037819 */ /* 0x000fc80000011402 */
[----:B------:R-:W-:-:S04]  /*10a90*/  LEA.HI R2, R2, R3, RZ, 0x1 ;  /* 0x0000000302027211 */ /* 0x000fc800078f08ff */
[----:B------:R-:W-:-:S05]  /*10aa0*/  LOP3.LUT R2, R2, 0xfffffffe, RZ, 0xc0, !PT ;  /* 0xfffffffe02027812 */ /* 0x000fca00078ec0ff */
[----:B------:R-:W-:Y:S01]  /*10ab0*/  IMAD.IADD R2, R3, 0x1, -R2 ;  /* 0x0000000103027824 */ /* 0x000fe200078e0a02 */
[----:B------:R-:W-:Y:S06]  /*10ac0*/  RET.REL.NODEC R4 `(_ZN7cutlass13device_kernelIN5flash19enable_sm80_to_sm89INS1_16FlashAttnBwdSm80INS1_25CollectiveMainloopBwdSm80ILi2ELi2EN4cute5tupleIJNS5_1CILi128EEES8_NS7_ILi64EEEEEENS_10bfloat16_tEfNS_4arch4Sm80ELb1ELb0ELb1ELb0ELb0ELb0ELb0ELb0ELi2ELi4ELi4ELi4ELb0EEENS1_21CollectiveEpilogueBwdISA_SB_SD_Li256ELb0ELb0ELi2EEENS1_25SingleTileBwdLPTSchedulerILb0ELi128ELb0EEEEEEEEEvNT_6ParamsE) ;  /* 0xfffef53004007950 */ /* 0x000fec0003c3ffff */
        .type           $_ZN7cutlass13device_kernelIN5flash19enable_sm80_to_sm89INS1_16FlashAttnBwdSm80INS1_25CollectiveMainloopBwdSm80ILi2ELi2EN4cute5tupleIJNS5_1CILi128EEES8_NS7_ILi64EEEEEENS_10bfloat16_tEfNS_4arch4Sm80ELb1ELb0ELb1ELb0ELb0ELb0ELb0ELb0ELi2ELi4ELi4ELi4ELb0EEENS1_21CollectiveEpilogueBwdISA_SB_SD_Li256ELb0ELb0ELi2EEENS1_25SingleTileBwdLPTSchedulerILb0ELi128ELb0EEEEEEEEEvNT_6ParamsE$_ZZN4cute9transformINS_15ArithmeticTupleIJiiEEEZNS_14transform_leafIS2_NS_8identityEEEDaRKT_OT0_EUlRKT_E_EEDaS7_S9_ENKUlDpSC_E_clIJiiEEEDaSE_,@function
        .size           $_ZN7cutlass13device_kernelIN5flash19enable_sm80_to_sm89INS1_16FlashAttnBwdSm80INS1_25CollectiveMainloopBwdSm80ILi2ELi2EN4cute5tupleIJNS5_1CILi128EEES8_NS7_ILi64EEEEEENS_10bfloat16_tEfNS_4arch4Sm80ELb1ELb0ELb1ELb0ELb0ELb0ELb0ELb0ELi2ELi4ELi4ELi4ELb0EEENS1_21CollectiveEpilogueBwdISA_SB_SD_Li256ELb0ELb0ELi2EEENS1_25SingleTileBwdLPTSchedulerILb0ELi128ELb0EEEEEEEEEvNT_6ParamsE$_ZZN4cute9transformINS_15ArithmeticTupleIJiiEEEZNS_14transform_leafIS2_NS_8identityEEEDaRKT_OT0_EUlRKT_E_EEDaS7_S9_ENKUlDpSC_E_clIJiiEEEDaSE_,($_ZN7cutlass13device_kernelIN5flash19enable_sm80_to_sm89INS1_16FlashAttnBwdSm80INS1_25CollectiveMainloopBwdSm80ILi2ELi2EN4cute5tupleIJNS5_1CILi128EEES8_NS7_ILi64EEEEEENS_10bfloat16_tEfNS_4arch4Sm80ELb1ELb0ELb1ELb0ELb0ELb0ELb0ELb0ELi2ELi4ELi4ELi4ELb0EEENS1_21CollectiveEpilogueBwdISA_SB_SD_Li256ELb0ELb0ELi2EEENS1_25SingleTileBwdLPTSchedulerILb0ELi128ELb0EEEEEEEEEvNT_6ParamsE$_ZZN4cute9transformINS_5tupleIJNS_1CILi32EEENS2_ILi4EEENS2_ILi2EEENS2_ILi1EEEEEENS1_IJS6_S3_NS2_ILi128EEENS2_ILi0EEEEEEZNS_7idx2crdIiS7_SA_EEDaRKT_RKT0_RKT1_EUlRKT_RKT0_E_EEDaSE_SH_OSI_ENKUlDpSN_E_clIJiiiS9_EEEDaST_ - $_ZN7cutlass13device_kernelIN5flash19enable_sm80_to_sm89INS1_16FlashAttnBwdSm80INS1_25CollectiveMainloopBwdSm80ILi2ELi2EN4cute5tupleIJNS5_1CILi128EEES8_NS7_ILi64EEEEEENS_10bfloat16_tEfNS_4arch4Sm80ELb1ELb0ELb1ELb0ELb0ELb0ELb0ELb0ELi2ELi4ELi4ELi4ELb0EEENS1_21CollectiveEpilogueBwdISA_SB_SD_Li256ELb0ELb0ELi2EEENS1_25SingleTileBwdLPTSchedulerILb0ELi128ELb0EEEEEEEEEvNT_6ParamsE$_ZZN4cute9transformINS_15ArithmeticTupleIJiiEEEZNS_14transform_leafIS2_NS_8identityEEEDaRKT_OT0_EUlRKT_E_EEDaS7_S9_ENKUlDpSC_E_clIJiiEEEDaSE_)
$_ZN7cutlass13device_kernelIN5flash19enable_sm80_to_sm89INS1_16FlashAttnBwdSm80INS1_25CollectiveMainloopBwdSm80ILi2ELi2EN4cute5tupleIJNS5_1CILi128EEES8_NS7_ILi64EEEEEENS_10bfloat16_tEfNS_4arch4Sm80ELb1ELb0ELb1ELb0ELb0ELb0ELb0ELb0ELi2ELi4ELi4ELi4ELb0EEENS1_21CollectiveEpilogueBwdISA_SB_SD_Li256ELb0ELb0ELi2EEENS1_25SingleTileBwdLPTSchedulerILb0ELi128ELb0EEEEEEEEEvNT_6ParamsE$_ZZN4cute9transformINS_15ArithmeticTupleIJiiEEEZNS_14transform_leafIS2_NS_8identityEEEDaRKT_OT0_EUlRKT_E_EEDaS7_S9_ENKUlDpSC_E_clIJiiEEEDaSE_:
[----:B------:R-:W-:Y:S01]  /*10ad0*/  IADD3 R3, R1, 0x1688, RZ ;  /* 0x0000168801037810 */ /* 0x000fe20007ffe0ff */
[----:B------:R-:W-:Y:S01]  /*10ae0*/  IMAD.MOV.U32 R2, RZ, RZ, R11 ;  /* 0x000000ffff027224 */ /* 0x000fe200078e000b */
[----:B------:R-:W-:Y:S02]  /*10af0*/  MOV R8, 0x10b20 ;  /* 0x00010b2000087802 */ /* 0x000fe40000000f00 */
[----:B------:R-:W-:Y:S02]  /*10b00*/  IADD3 R3, R3, c[0x0][0x20], RZ ;  /* 0x0000080003037a10 */ /* 0x000fe40007ffe0ff */
[----:B------:R-:W-:Y:S05]  /*10b10*/  CALL.REL.NOINC `($_ZN7cutlass13device_kernelIN5flash19enable_sm80_to_sm89INS1_16FlashAttnBwdSm80INS1_25CollectiveMainloopBwdSm80ILi2ELi2EN4cute5tupleIJNS5_1CILi128EEES8_NS7_ILi64EEEEEENS_10bfloat16_tEfNS_4arch4Sm80ELb1ELb0ELb1ELb0ELb0ELb0ELb0ELb0ELi2ELi4ELi4ELi4ELb0EEENS1_21CollectiveEpilogueBwdISA_SB_SD_Li256ELb0ELb0ELi2EEENS1_25SingleTileBwdLPTSchedulerILb0ELi128ELb0EEEEEEEEEvNT_6ParamsE$_ZN4cute3eso3ESOILb0ELb0EJiiEEC2ERKiS4_) ;  /* 0xffff6f4000007944 */ /* 0x000fea0003c3ffff */
[----:B-1----:R1:W5:Y:S01]  /*10b20*/  LDL.64 R2, [R1+0x1688] ;  /* 0x0016880001027983 */ /* 0x0023620000100a00 */
[----:B------:R-:W-:Y:S02]  /*10b30*/  MOV R8, R6 ;  /* 0x0000000600087202 */ /* 0x000fe40000000f00 */
[----:B------:R-:W-:-:S04]  /*10b40*/  MOV R9, 0x0 ;  /* 0x0000000000097802 */ /* 0x000fc80000000f00 */
[----:B------:R-:W-:Y:S05]  /*10b50*/  RET.REL.NODEC R8 `(_ZN7cutlass13device_kernelIN5flash19enable_sm80_to_sm89INS1_16FlashAttnBwdSm80INS1_25CollectiveMainloopBwdSm80ILi2ELi2EN4cute5tupleIJNS5_1CILi128EEES8_NS7_ILi64EEEEEENS_10bfloat16_tEfNS_4arch4Sm80ELb1ELb0ELb1ELb0ELb0ELb0ELb0ELb0ELi2ELi4ELi4ELi4ELb0EEENS1_21CollectiveEpilogueBwdISA_SB_SD_Li256ELb0ELb0ELi2EEENS1_25SingleTileBwdLPTSchedulerILb0ELi128ELb0EEEEEEEEEvNT_6ParamsE) ;  /* 0xfffef4a008007950 */ /* 0x000fea0003c3ffff */
        .type           $_ZN7cutlass13device_kernelIN5flash19enable_sm80_to_sm89INS1_16FlashAttnBwdSm80INS1_25CollectiveMainloopBwdSm80ILi2ELi2EN4cute5tupleIJNS5_1CILi128EEES8_NS7_ILi64EEEEEENS_10bfloat16_tEfNS_4arch4Sm80ELb1ELb0ELb1ELb0ELb0ELb0ELb0ELb0ELi2ELi4ELi4ELi4ELb0EEENS1_21CollectiveEpilogueBwdISA_SB_SD_Li256ELb0ELb0ELi2EEENS1_25SingleTileBwdLPTSchedulerILb0ELi128ELb0EEEEEEEEEvNT_6ParamsE$_ZZN4cute9transformINS_5tupleIJNS_1CILi32EEENS2_ILi4EEENS2_ILi2EEENS2_ILi1EEEEEENS1_IJS6_S3_NS2_ILi128EEENS2_ILi0EEEEEEZNS_7idx2crdIiS7_SA_EEDaRKT_RKT0_RKT1_EUlRKT_RKT0_E_EEDaSE_SH_OSI_ENKUlDpSN_E_clIJiiiS9_EEEDaST_,@function
        .size           $_ZN7cutlass13device_kernelIN5flash19enable_sm80_to_sm89INS1_16FlashAttnBwdSm80INS1_25CollectiveMainloopBwdSm80ILi2ELi2EN4cute5tupleIJNS5_1CILi128EEES8_NS7_ILi64EEEEEENS_10bfloat16_tEfNS_4arch4Sm80ELb1ELb0ELb1ELb0ELb0ELb0ELb0ELb0ELi2ELi4ELi4ELi4ELb0EEENS1_21CollectiveEpilogueBwdISA_SB_SD_Li256ELb0ELb0ELi2EEENS1_25SingleTileBwdLPTSchedulerILb0ELi128ELb0EEEEEEEEEvNT_6ParamsE$_ZZN4cute9transformINS_5tupleIJNS_1CILi32EEENS2_ILi4EEENS2_ILi2EEENS2_ILi1EEEEEENS1_IJS6_S3_NS2_ILi128EEENS2_ILi0EEEEEEZNS_7idx2crdIiS7_SA_EEDaRKT_RKT0_RKT1_EUlRKT_RKT0_E_EEDaSE_SH_OSI_ENKUlDpSN_E_clIJiiiS9_EEEDaST_,($_ZN7cutlass13device_kernelIN5flash19enable_sm80_to_sm89INS1_16FlashAttnBwdSm80INS1_25CollectiveMainloopBwdSm80ILi2ELi2EN4cute5tupleIJNS5_1CILi128EEES8_NS7_ILi64EEEEEENS_10bfloat16_tEfNS_4arch4Sm80ELb1ELb0ELb1ELb0ELb0ELb0ELb0ELb0ELi2ELi4ELi4ELi4ELb0EEENS1_21CollectiveEpilogueBwdISA_SB_SD_Li256ELb0ELb0ELi2EEENS1_25SingleTileBwdLPTSchedulerILb0ELi128ELb0EEEEEEEEEvNT_6ParamsE$_ZZN4cute9transformINS_5tupleIJiiNS_1CILi0EEEEEENS1_IJNS1_IJNS2_ILi4EEENS2_ILi8EEEEEENS2_ILi2EEENS2_ILi1EEEEEEZNS_7idx2crdIS4_SA_EEDaRKT_RKT0_EUlRKT_RKT0_E_EEDaSE_SH_OT1_ENKUlDpSK_E_clIJNS1_IJiiEEEiS3_EEEDaSR_ - $_ZN7cutlass13device_kernelIN5flash19enable_sm80_to_sm89INS1_16FlashAttnBwdSm80INS1_25CollectiveMainloopBwdSm80ILi2ELi2EN4cute5tupleIJNS5_1CILi128EEES8_NS7_ILi64EEEEEENS_10bfloat16_tEfNS_4arch4Sm80ELb1ELb0ELb1ELb0ELb0ELb0ELb0ELb0ELi2ELi4ELi4ELi4ELb0EEENS1_21CollectiveEpilogueBwdISA_SB_SD_Li256ELb0ELb0ELi2EEENS1_25SingleTileBwdLPTSchedulerILb0ELi128ELb0EEEEEEEEEvNT_6ParamsE$_ZZN4cute9transformINS_5tupleIJNS_1CILi32EEENS2_ILi4EEENS2_ILi2EEENS2_ILi1EEEEEENS1_IJS6_S3_NS2_ILi128EEENS2_ILi0EEEEEEZNS_7idx2crdIiS7_SA_EEDaRKT_RKT0_RKT1_EUlRKT_RKT0_E_EEDaSE_SH_OSI_ENKUlDpSN_E_clIJiiiS9_EEEDaST_)
$_ZN7cutlass13device_kernelIN5flash19enable_sm80_to_sm89INS1_16FlashAttnBwdSm80INS1_25CollectiveMainloopBwdSm80ILi2ELi2EN4cute5tupleIJNS5_1CILi128EEES8_NS7_ILi64EEEEEENS_10bfloat16_tEfNS_4arch4Sm80ELb1ELb0ELb1ELb0ELb0ELb0ELb0ELb0ELi2ELi4ELi4ELi4ELb0EEENS1_21CollectiveEpilogueBwdISA_SB_SD_Li256ELb0ELb0ELi2EEENS1_25SingleTileBwdLPTSchedulerILb0ELi128ELb0EEEEEEEEEvNT_6ParamsE$_ZZN4cute9transformINS_5tupleIJNS_1CILi32EEENS2_ILi4EEENS2_ILi2EEENS2_ILi1EEEEEENS1_IJS6_S3_NS2_ILi128EEENS2_ILi0EEEEEEZNS_7idx2crdIiS7_SA_EEDaRKT_RKT0_RKT1_EUlRKT_RKT0_E_EEDaSE_SH_OSI_ENKUlDpSN_E_clIJiiiS9_EEEDaST_:
[----:B------:R-:W-:Y:S02]  /*10b60*/  IADD3 R3, R1, 0x13b8, RZ ;  /* 0x000013b801037810 */ /* 0x000fe40007ffe0ff */
[----:B------:R-:W-:Y:S02]  /*10b70*/  MOV R6, 0x10ba0 ;  /* 0x00010ba000067802 */ /* 0x000fe40000000f00 */
[----:B------:R-:W-:Y:S02]  /*10b80*/  IADD3 R3, R3, c[0x0][0x20], RZ ;  /* 0x0000080003037a10 */ /* 0x000fe40007ffe0ff */
[----:B------:R-:W-:Y:S05]  /*10b90*/  CALL.REL.NOINC `($_ZN7cutlass13device_kernelIN5flash19enable_sm80_to_sm89INS1_16FlashAttnBwdSm80INS1_25CollectiveMainloopBwdSm80ILi2ELi2EN4cute5tupleIJNS5_1CILi128EEES8_NS7_ILi64EEEEEENS_10bfloat16_tEfNS_4arch4Sm80ELb1ELb0ELb1ELb0ELb0ELb0ELb0ELb0ELi2ELi4ELi4ELi4ELb0EEENS1_21CollectiveEpilogueBwdISA_SB_SD_Li256ELb0ELb0ELi2EEENS1_25SingleTileBwdLPTSchedulerILb0ELi128ELb0EEEEEEEEEvNT_6ParamsE$_ZN4cute3eso3ESOILb0ELb0EJiiiNS_1CILi0EEEEEC2ERKiS6_S6_RKS3_) ;  /* 0xffff723000007944 */ /* 0x000fea0003c3ffff */
[----:B------:R2:W5:Y:S04]  /*10ba0*/  LDL R5, [R1+0x13c0] ;  /* 0x0013c00001057983 */ /* 0x0005680000100800 */
[----:B-1----:R2:W5:Y:S01]  /*10bb0*/  LDL.64 R2, [R1+0x13b8] ;  /* 0x0013b80001027983 */ /* 0x0025620000100a00 */
[----:B------:R-:W-:Y:S02]  /*10bc0*/  MOV R8, R4 ;  /* 0x0000000400087202 */ /* 0x000fe40000000f00 */
[----:B------:R-:W-:-:S04]  /*10bd0*/  MOV R9, 0x0 ;  /* 0x0000000000097802 */ /* 0x000fc80000000f00 */
[----:B------:R-:W-:Y:S05]  /*10be0*/  RET.REL.NODEC R8 `(_ZN7cutlass13device_kernelIN5flash19enable_sm80_to_sm89INS1_16FlashAttnBwdSm80INS1_25CollectiveMainloopBwdSm80ILi2ELi2EN4cute5tupleIJNS5_1CILi128EEES8_NS7_ILi64EEEEEENS_10bfloat16_tEfNS_4arch4Sm80ELb1ELb0ELb1ELb0ELb0ELb0ELb0ELb0ELi2ELi4ELi4ELi4ELb0EEENS1_21CollectiveEpilogueBwdISA_SB_SD_Li256ELb0ELb0ELi2EEENS1_25SingleTileBwdLPTSchedulerILb0ELi128ELb0EEEEEEEEEvNT_6ParamsE) ;  /* 0xfffef41008007950 */ /* 0x000fea0003c3ffff */
        .type           $_ZN7cutlass13device_kernelIN5flash19enable_sm80_to_sm89INS1_16FlashAttnBwdSm80INS1_25CollectiveMainloopBwdSm80ILi2ELi2EN4cute5tupleIJNS5_1CILi128EEES8_NS7_ILi64EEEEEENS_10bfloat16_tEfNS_4arch4Sm80ELb1ELb0ELb1ELb0ELb0ELb0ELb0ELb0ELi2ELi4ELi4ELi4ELb0EEENS1_21CollectiveEpilogueBwdISA_SB_SD_Li256ELb0ELb0ELi2EEENS1_25SingleTileBwdLPTSchedulerILb0ELi128ELb0EEEEEEEEEvNT_6ParamsE$_ZZN4cute9transformINS_5tupleIJiiNS_1CILi0EEEEEENS1_IJNS1_IJNS2_ILi4EEENS2_ILi8EEEEEENS2_ILi2EEENS2_ILi1EEEEEEZNS_7idx2crdIS4_SA_EEDaRKT_RKT0_EUlRKT_RKT0_E_EEDaSE_SH_OT1_ENKUlDpSK_E_clIJNS1_IJiiEEEiS3_EEEDaSR_,@function
        .size           $_ZN7cutlass13device_kernelIN5flash19enable_sm80_to_sm89INS1_16FlashAttnBwdSm80INS1_25CollectiveMainloopBwdSm80ILi2ELi2EN4cute5tupleIJNS5_1CILi128EEES8_NS7_ILi64EEEEEENS_10bfloat16_tEfNS_4arch4Sm80ELb1ELb0ELb1ELb0ELb0ELb0ELb0ELb0ELi2ELi4ELi4ELi4ELb0EEENS1_21CollectiveEpilogueBwdISA_SB_SD_Li256ELb0ELb0ELi2EEENS1_25SingleTileBwdLPTSchedulerILb0ELi128ELb0EEEEEEEEEvNT_6ParamsE$_ZZN4cute9transformINS_5tupleIJiiNS_1CILi0EEEEEENS1_IJNS1_IJNS2_ILi4EEENS2_ILi8EEEEEENS2_ILi2EEENS2_ILi1EEEEEEZNS_7idx2crdIS4_SA_EEDaRKT_RKT0_EUlRKT_RKT0_E_EEDaSE_SH_OT1_ENKUlDpSK_E_clIJNS1_IJiiEEEiS3_EEEDaSR_,($_ZN7cutlass13device_kernelIN5flash19enable_sm80_to_sm89INS1_16FlashAttnBwdSm80INS1_25CollectiveMainloopBwdSm80ILi2ELi2EN4cute5tupleIJNS5_1CILi128EEES8_NS7_ILi64EEEEEENS_10bfloat16_tEfNS_4arch4Sm80ELb1ELb0ELb1ELb0ELb0ELb0ELb0ELb0ELi2ELi4ELi4ELi4ELb0EEENS1_21CollectiveEpilogueBwdISA_SB_SD_Li256ELb0ELb0ELi2EEENS1_25SingleTileBwdLPTSchedulerILb0ELi128ELb0EEEEEEEEEvNT_6ParamsE$_ZZN4cute9transformINS_5tupleIJiiNS_1CILi0EEEEEENS1_IJNS1_IJNS2_ILi4EEENS2_ILi8EEEEEES5_NS2_ILi1EEEEEEZNS_7idx2crdIS4_S9_EEDaRKT_RKT0_EUlRKT_RKT0_E_EEDaSD_SG_OT1_ENKUlDpSJ_E_clIJNS1_IJiiEEEiS3_EEEDaSQ_ - $_ZN7cutlass13device_kernelIN5flash19enable_sm80_to_sm89INS1_16FlashAttnBwdSm80INS1_25CollectiveMainloopBwdSm80ILi2ELi2EN4cute5tupleIJNS5_1CILi128EEES8_NS7_ILi64EEEEEENS_10bfloat16_tEfNS_4arch4Sm80ELb1ELb0ELb1ELb0ELb0ELb0ELb0ELb0ELi2ELi4ELi4ELi4ELb0EEENS1_21CollectiveEpilogueBwdISA_SB_SD_Li256ELb0ELb0ELi2EEENS1_25SingleTileBwdLPTSchedulerILb0ELi128ELb0EEEEEEEEEvNT_6ParamsE$_ZZN4cute9transformINS_5tupleIJiiNS_1CILi0EEEEEENS1_IJNS1_IJNS2_ILi4EEENS2_ILi8EEEEEENS2_ILi2EEENS2_ILi1EEEEEEZNS_7idx2crdIS4_SA_EEDaRKT_RKT0_EUlRKT_RKT0_E_EEDaSE_SH_OT1_ENKUlDpSK_E_clIJNS1_IJiiEEEiS3_EEEDaSR_)
$_ZN7cutlass13device_kernelIN5flash19enable_sm80_to_sm89INS1_16FlashAttnBwdSm80INS1_25CollectiveMainloopBwdSm80ILi2ELi2EN4cute5tupleIJNS5_1CILi128EEES8_NS7_ILi64EEEEEENS_10bfloat16_tEfNS_4arch4Sm80ELb1ELb0ELb1ELb0ELb0ELb0ELb0ELb0ELi2ELi4ELi4ELi4ELb0EEENS1_21CollectiveEpilogueBwdISA_SB_SD_Li256ELb0ELb0ELi2EEENS1_25SingleTileBwdLPTSchedulerILb0ELi128ELb0EEEEEEEEEvNT_6ParamsE$_ZZN4cute9transformINS_5tupleIJiiNS_1CILi0EEEEEENS1_IJNS1_IJNS2_ILi4EEENS2_ILi8EEEEEENS2_ILi2EEENS2_ILi1EEEEEEZNS_7idx2crdIS4_SA_EEDaRKT_RKT0_EUlRKT_RKT0_E_EEDaSE_SH_OT1_ENKUlDpSK_E_clIJNS1_IJiiEEEiS3_EEEDaSR_:
[----:B------:R-:W-:Y:S02]  /*10bf0*/  IADD3 R3, R1, 0x1680, RZ ;  /* 0x0000168001037810 */ /* 0x000fe40007ffe0ff */
[----:B------:R-:W-:Y:S02]  /*10c00*/  MOV R6, 0x10c30 ;  /* 0x00010c3000067802 */ /* 0x000fe40000000f00 */
[----:B------:R-:W-:Y:S02]  /*10c10*/  IADD3 R3, R3, c[0x0][0x20], RZ ;  /* 0x0000080003037a10 */ /* 0x000fe40007ffe0ff */
[----:B------:R-:W-:Y:S05]  /*10c20*/  CALL.REL.NOINC `($_ZN7cutlass13device_kernelIN5flash19enable_sm80_to_sm89INS1_16FlashAttnBwdSm80INS1_25CollectiveMainloopBwdSm80ILi2ELi2EN4cute5tupleIJNS5_1CILi128EEES8_NS7_ILi64EEEEEENS_10bfloat16_tEfNS_4arch4Sm80ELb1ELb0ELb1ELb0ELb0ELb0ELb0ELb0ELi2ELi4ELi4ELi4ELb0EEENS1_21CollectiveEpilogueBwdISA_SB_SD_Li256ELb0ELb0ELi2EEENS1_25SingleTileBwdLPTSchedulerILb0ELi128ELb0EEEEEEEEEvNT_6ParamsE$_ZN4cute3eso3ESOILb0ELb0EJNS_5tupleIJiiEEEiNS_1CILi0EEEEEC2ERKS3_RKiRKS5_) ;  /* 0xffff62d000007944 */ /* 0x000fea0003c3ffff */
[----:B------:R2:W5:Y:S04]  /*10c30*/  LDL R34, [R1+0x1688] ;  /* 0x0016880001227983 */ /* 0x0005680000100800 */
[----:B-1----:R2:W5:Y:S01]  /*10c40*/  LDL.64 R2, [R1+0x1680] ;  /* 0x0016800001027983 */ /* 0x0025620000100a00 */
[----:B------:R-:W-:-:S04]  /*10c50*/  MOV R73, 0x0 ;  /* 0x0000000000497802 */ /* 0x000fc80000000f00 */
[----:B------:R-:W-:Y:S05]  /*10c60*/  RET.REL.NODEC R72 `(_ZN7cutlass13device_kernelIN5flash19enable_sm80_to_sm89INS1_16FlashAttnBwdSm80INS1_25CollectiveMainloopBwdSm80ILi2ELi2EN4cute5tupleIJNS5_1CILi128EEES8_NS7_ILi64EEEEEENS_10bfloat16_tEfNS_4arch4Sm80ELb1ELb0ELb1ELb0ELb0ELb0ELb0ELb0ELi2ELi4ELi4ELi4ELb0EEENS1_21CollectiveEpilogueBwdISA_SB_SD_Li256ELb0ELb0ELi2EEENS1_25SingleTileBwdLPTSchedulerILb0ELi128ELb0EEEEEEEEEvNT_6ParamsE) ;  /* 0xfffef39048007950 */ /* 0x000fea0003c3ffff */
        .type           $_ZN7cutlass13device_kernelIN5flash19enable_sm80_to_sm89INS1_16FlashAttnBwdSm80INS1_25CollectiveMainloopBwdSm80ILi2ELi2EN4cute5tupleIJNS5_1CILi128EEES8_NS7_ILi64EEEEEENS_10bfloat16_tEfNS_4arch4Sm80ELb1ELb0ELb1ELb0ELb0ELb0ELb0ELb0ELi2ELi4ELi4ELi4ELb0EEENS1_21CollectiveEpilogueBwdISA_SB_SD_Li256ELb0ELb0ELi2EEENS1_25SingleTileBwdLPTSchedulerILb0ELi128ELb0EEEEEEEEEvNT_6ParamsE$_ZZN4cute9transformINS_5tupleIJiiNS_1CILi0EEEEEENS1_IJNS1_IJNS2_ILi4EEENS2_ILi8EEEEEES5_NS2_ILi1EEEEEEZNS_7idx2crdIS4_S9_EEDaRKT_RKT0_EUlRKT_RKT0_E_EEDaSD_SG_OT1_ENKUlDpSJ_E_clIJNS1_IJiiEEEiS3_EEEDaSQ_,@function
        .size           $_ZN7cutlass13device_kernelIN5flash19enable_sm80_to_sm89INS1_16FlashAttnBwdSm80INS1_25CollectiveMainloopBwdSm80ILi2ELi2EN4cute5tupleIJNS5_1CILi128EEES8_NS7_ILi64EEEEEENS_10bfloat16_tEfNS_4arch4Sm80ELb1ELb0ELb1ELb0ELb0ELb0ELb0ELb0ELi2ELi4ELi4ELi4ELb0EEENS1_21CollectiveEpilogueBwdISA_SB_SD_Li256ELb0ELb0ELi2EEENS1_25SingleTileBwdLPTSchedulerILb0ELi128ELb0EEEEEEEEEvNT_6ParamsE$_ZZN4cute9transformINS_5tupleIJiiNS_1CILi0EEEEEENS1_IJNS1_IJNS2_ILi4EEENS2_ILi8EEEEEES5_NS2_ILi1EEEEEEZNS_7idx2crdIS4_S9_EEDaRKT_RKT0_EUlRKT_RKT0_E_EEDaSD_SG_OT1_ENKUlDpSJ_E_clIJNS1_IJiiEEEiS3_EEEDaSQ_,($_ZN7cutlass13device_kernelIN5flash19enable_sm80_to_sm89INS1_16FlashAttnBwdSm80INS1_25CollectiveMainloopBwdSm80ILi2ELi2EN4cute5tupleIJNS5_1CILi128EEES8_NS7_ILi64EEEEEENS_10bfloat16_tEfNS_4arch4Sm80ELb1ELb0ELb1ELb0ELb0ELb0ELb0ELb0ELi2ELi4ELi4ELi4ELb0EEENS1_21CollectiveEpilogueBwdISA_SB_SD_Li256ELb0ELb0ELi2EEENS1_25SingleTileBwdLPTSchedulerILb0ELi128ELb0EEEEEEEEEvNT_6ParamsE$_ZZN4cute9transformINS_5tupleIJiiiNS_1CILi0EEEEEENS1_IJNS2_ILi32EEENS2_ILi4EEENS2_ILi2EEENS2_ILi1EEEEEENS1_IJS8_S8_S8_S8_EEEZNS_7crd2crdIS4_S9_SA_EEDaRKT_RKT0_RKT1_EUlRKT_RKT0_RKT1_E_EEDaSE_SH_SK_OT2_ENKUlDpSN_E_clIJiiiS3_EEEDaSX_ - $_ZN7cutlass13device_kernelIN5flash19enable_sm80_to_sm89INS1_16FlashAttnBwdSm80INS1_25CollectiveMainloopBwdSm80ILi2ELi2EN4cute5tupleIJNS5_1CILi128EEES8_NS7_ILi64EEEEEENS_10bfloat16_tEfNS_4arch4Sm80ELb1ELb0ELb1ELb0ELb0ELb0ELb0ELb0ELi2ELi4ELi4ELi4ELb0EEENS1_21CollectiveEpilogueBwdISA_SB_SD_Li256ELb0ELb0ELi2EEENS1_25SingleTileBwdLPTSchedulerILb0ELi128ELb0EEEEEEEEEvNT_6ParamsE$_ZZN4cute9transformINS_5tupleIJiiNS_1CILi0EEEEEENS1_IJNS1_IJNS2_ILi4EEENS2_ILi8EEEEEES5_NS2_ILi1EEEEEEZNS_7idx2crdIS4_S9_EEDaRKT_RKT0_EUlRKT_RKT0_E_EEDaSD_SG_OT1_ENKUlDpSJ_E_clIJNS1_IJiiEEEiS3_EEEDaSQ_)
$_ZN7cutlass13device_kernelIN5flash19enable_sm80_to_sm89INS1_16FlashAttnBwdSm80INS1_25CollectiveMainloopBwdSm80ILi2ELi2EN4cute5tupleIJNS5_1CILi128EEES8_NS7_ILi64EEEEEENS_10bfloat16_tEfNS_4arch4Sm80ELb1ELb0ELb1ELb0ELb0ELb0ELb0ELb0ELi2ELi4ELi4ELi4ELb0EEENS1_21CollectiveEpilogueBwdISA_SB_SD_Li256ELb0ELb0ELi2EEENS1_25SingleTileBwdLPTSchedulerILb0ELi128ELb0EEEEEEEEEvNT_6ParamsE$_ZZN4cute9transformINS_5tupleIJiiNS_1CILi0EEEEEENS1_IJNS1_IJNS2_ILi4EEENS2_ILi8EEEEEES5_NS2_ILi1EEEEEEZNS_7idx2crdIS4_S9_EEDaRKT_RKT0_EUlRKT_RKT0_E_EEDaSD_SG_OT1_ENKUlDpSJ_E_clIJNS1_IJiiEEEiS3_EEEDaSQ_:
[----:B------:R-:W-:Y:S02]  /*10c70*/  IADD3 R3, R1, 0x1680, RZ ;  /* 0x0000168001037810 */ /* 0x000fe40007ffe0ff */
[----:B------:R-:W-:Y:S02]  /*10c80*/  MOV R6, 0x10cb0 ;  /* 0x00010cb000067802 */ /* 0x000fe40000000f00 */
[----:B------:R-:W-:Y:S02]  /*10c90*/  IADD3 R3, R3, c[0x0][0x20], RZ ;  /* 0x0000080003037a10 */ /* 0x000fe40007ffe0ff */
[----:B------:R-:W-:Y:S05]  /*10ca0*/  CALL.REL.NOINC `($_ZN7cutlass13device_kernelIN5flash19enable_sm80_to_sm89INS1_16FlashAttnBwdSm80INS1_25CollectiveMainloopBwdSm80ILi2ELi2EN4cute5tupleIJNS5_1CILi128EEES8_NS7_ILi64EEEEEENS_10bfloat16_tEfNS_4arch4Sm80ELb1ELb0ELb1ELb0ELb0ELb0ELb0ELb0ELi2ELi4ELi4ELi4ELb0EEENS1_21CollectiveEpilogueBwdISA_SB_SD_Li256ELb0ELb0ELi2EEENS1_25SingleTileBwdLPTSchedulerILb0ELi128ELb0EEEEEEEEEvNT_6ParamsE$_ZN4cute3eso3ESOILb0ELb0EJNS_5tupleIJiiEEEiNS_1CILi0EEEEEC2ERKS3_RKiRKS5_) ;  /* 0xffff625000007944 */ /* 0x000fea0003c3ffff */
[----:B------:R2:W5:Y:S04]  /*10cb0*/  LDL R33, [R1+0x1688] ;  /* 0x0016880001217983 */ /* 0x0005680000100800 */
[----:B-1----:R2:W5:Y:S01]  /*10cc0*/  LDL.64 R2, [R1+0x1680] ;  /* 0x0016800001027983 */ /* 0x0025620000100a00 */
[----:B------:R-:W-:Y:S02]  /*10cd0*/  MOV R8, R72 ;  /* 0x0000004800087202 */ /* 0x000fe40000000f00 */
[----:B------:R-:W-:-:S04]  /*10ce0*/  MOV R9, 0x0 ;  /* 0x0000000000097802 */ /* 0x000fc80000000f00 */
[----:B------:R-:W-:Y:S05]  /*10cf0*/  RET.REL.NODEC R8 `(_ZN7cutlass13device_kernelIN5flash19enable_sm80_to_sm89INS1_16FlashAttnBwdSm80INS1_25CollectiveMainloopBwdSm80ILi2ELi2EN4cute5tupleIJNS5_1CILi128EEES8_NS7_ILi64EEEEEENS_10bfloat16_tEfNS_4arch4Sm80ELb1ELb0ELb1ELb0ELb0ELb0ELb0ELb0ELi2ELi4ELi4ELi4ELb0EEENS1_21CollectiveEpilogueBwdISA_SB_SD_Li256ELb0ELb0ELi2EEENS1_25SingleTileBwdLPTSchedulerILb0ELi128ELb0EEEEEEEEEvNT_6ParamsE) ;  /* 0xfffef30008007950 */ /* 0x000fea0003c3ffff */
        .type           $_ZN7cutlass13device_kernelIN5flash19enable_sm80_to_sm89INS1_16FlashAttnBwdSm80INS1_25CollectiveMainloopBwdSm80ILi2ELi2EN4cute5tupleIJNS5_1CILi128EEES8_NS7_ILi64EEEEEENS_10bfloat16_tEfNS_4arch4Sm80ELb1ELb0ELb1ELb0ELb0ELb0ELb0ELb0ELi2ELi4ELi4ELi4ELb0EEENS1_21CollectiveEpilogueBwdISA_SB_SD_Li256ELb0ELb0ELi2EEENS1_25SingleTileBwdLPTSchedulerILb0ELi128ELb0EEEEEEEEEvNT_6ParamsE$_ZZN4cute9transformINS_5tupleIJiiiNS_1CILi0EEEEEENS1_IJNS2_ILi32EEENS2_ILi4EEENS2_ILi2EEENS2_ILi1EEEEEENS1_IJS8_S8_S8_S8_EEEZNS_7crd2crdIS4_S9_SA_EEDaRKT_RKT0_RKT1_EUlRKT_RKT0_RKT1_E_EEDaSE_SH_SK_OT2_ENKUlDpSN_E_clIJiiiS3_EEEDaSX_,@function
        .size           $_ZN7cutlass13device_kernelIN5flash19enable_sm80_to_sm89INS1_16FlashAttnBwdSm80INS1_25CollectiveMainloopBwdSm80ILi2ELi2EN4cute5tupleIJNS5_1CILi128EEES8_NS7_ILi64EEEEEENS_10bfloat16_tEfNS_4arch4Sm80ELb1ELb0ELb1ELb0ELb0ELb0ELb0ELb0ELi2ELi4ELi4ELi4ELb0EEENS1_21CollectiveEpilogueBwdISA_SB_SD_Li256ELb0ELb0ELi2EEENS1_25SingleTileBwdLPTSchedulerILb0ELi128ELb0EEEEEEEEEvNT_6ParamsE$_ZZN4cute9transformINS_5tupleIJiiiNS_1CILi0EEEEEENS1_IJNS2_ILi32EEENS2_ILi4EEENS2_ILi2EEENS2_ILi1EEEEEENS1_IJS8_S8_S8_S8_EEEZNS_7crd2crdIS4_S9_SA_EEDaRKT_RKT0_RKT1_EUlRKT_RKT0_RKT1_E_EEDaSE_SH_SK_OT2_ENKUlDpSN_E_clIJiiiS3_EEEDaSX_,($_ZN7cutlass13device_kernelIN5flash19enable_sm80_to_sm89INS1_16FlashAttnBwdSm80INS1_25CollectiveMainloopBwdSm80ILi2ELi2EN4cute5tupleIJNS5_1CILi128EEES8_NS7_ILi64EEEEEENS_10bfloat16_tEfNS_4arch4Sm80ELb1ELb0ELb1ELb0ELb0ELb0ELb0ELb0ELi2ELi4ELi4ELi4ELb0EEENS1_21CollectiveEpilogueBwdISA_SB_SD_Li256ELb0ELb0ELi2EEENS1_25SingleTileBwdLPTSchedulerILb0ELi128ELb0EEEEEEEEEvNT_6ParamsE$_ZZN4cuteplIJNS_1CILi0EEEEJS2_iEEEDaRKNS_15ArithmeticTupleIJDpT_EEERKNS3_IJDpT0_EEEENKUlDpRKT_E_clIJS2_iEEEDaSH_ - $_ZN7cutlass13device_kernelIN5flash19enable_sm80_to_sm89INS1_16FlashAttnBwdSm80INS1_25CollectiveMainloopBwdSm80ILi2ELi2EN4cute5tupleIJNS5_1CILi128EEES8_NS7_ILi64EEEEEENS_10bfloat16_tEfNS_4arch4Sm80ELb1ELb0ELb1ELb0ELb0ELb0ELb0ELb0ELi2ELi4ELi4ELi4ELb0EEENS1_21CollectiveEpilogueBwdISA_SB_SD_Li256ELb0ELb0ELi2EEENS1_25SingleTileBwdLPTSchedulerILb0ELi128ELb0EEEEEEEEEvNT_6ParamsE$_ZZN4cute9transformINS_5tupleIJiiiNS_1CILi0EEEEEENS1_IJNS2_ILi32EEENS2_ILi4EEENS2_ILi2EEENS2_ILi1EEEEEENS1_IJS8_S8_S8_S8_EEEZNS_7crd2crdIS4_S9_SA_EEDaRKT_RKT0_RKT1_EUlRKT_RKT0_RKT1_E_EEDaSE_SH_SK_OT2_ENKUlDpSN_E_clIJiiiS3_EEEDaSX_)
$_ZN7cutlass13device_kernelIN5flash19enable_sm80_to_sm89INS1_16FlashAttnBwdSm80INS1_25CollectiveMainloopBwdSm80ILi2ELi2EN4cute5tupleIJNS5_1CILi128EEES8_NS7_ILi64EEEEEENS_10bfloat16_tEfNS_4arch4Sm80ELb1ELb0ELb1ELb0ELb0ELb0ELb0ELb0ELi2ELi4ELi4ELi4ELb0EEENS1_21CollectiveEpilogueBwdISA_SB_SD_Li256ELb0ELb0ELi2EEENS1_25SingleTileBwdLPTSchedulerILb0ELi128ELb0EEEEEEEEEvNT_6ParamsE$_ZZN4cute9transformINS_5tupleIJiiiNS_1CILi0EEEEEENS1_IJNS2_ILi32EEENS2_ILi4EEENS2_ILi2EEENS2_ILi1EEEEEENS1_IJS8_S8_S8_S8_EEEZNS_7crd2crdIS4_S9_SA_EEDaRKT_RKT0_RKT1_EUlRKT_RKT0_RKT1_E_EEDaSE_SH_SK_OT2_ENKUlDpSN_E_clIJiiiS3_EEEDaSX_:
[----:B------:R-:W-:Y:S02]  /*10d00*/  IADD3 R3, R1, 0x13b8, RZ ;  /* 0x000013b801037810 */ /* 0x000fe40007ffe0ff */
[----:B------:R-:W-:Y:S02]  /*10d10*/  MOV R6, 0x10d40 ;  /* 0x00010d4000067802 */ /* 0x000fe40000000f00 */
[----:B------:R-:W-:Y:S02]  /*10d20*/  IADD3 R3, R3, c[0x0][0x20], RZ ;  /* 0x0000080003037a10 */ /* 0x000fe40007ffe0ff */
[----:B------:R-:W-:Y:S05]  /*10d30*/  CALL.REL.NOINC `($_ZN7cutlass13device_kernelIN5flash19enable_sm80_to_sm89INS1_16FlashAttnBwdSm80INS1_25CollectiveMainloopBwdSm80ILi2ELi2EN4cute5tupleIJNS5_1CILi128EEES8_NS7_ILi64EEEEEENS_10bfloat16_tEfNS_4arch4Sm80ELb1ELb0ELb1ELb0ELb0ELb0ELb0ELb0ELi2ELi4ELi4ELi4ELb0EEENS1_21CollectiveEpilogueBwdISA_SB_SD_Li256ELb0ELb0ELi2EEENS1_25SingleTileBwdLPTSchedulerILb0ELi128ELb0EEEEEEEEEvNT_6ParamsE$_ZN4cute3eso3ESOILb0ELb0EJiiiNS_1CILi0EEEEEC2ERKiS6_S6_RKS3_) ;  /* 0xffff709000007944 */ /* 0x000fea0003c3ffff */
[----:B-1----:R1:W5:Y:S04]  /*10d40*/  LDL R8, [R1+0x13c0] ;  /* 0x0013c00001087983 */ /* 0x0023680000100800 */
[----:B------:R1:W5:Y:S01]  /*10d50*/  LDL.64 R2, [R1+0x13b8] ;  /* 0x0013b80001027983 */ /* 0x0003620000100a00 */
[----:B------:R-:W-:-:S04]  /*10d60*/  MOV R5, 0x0 ;  /* 0x0000000000057802 */ /* 0x000fc80000000f00 */
[----:B------:R-:W-:Y:S05]  /*10d70*/  RET.REL.NODEC R4 `(_ZN7cutlass13device_kernelIN5flash19enable_sm80_to_sm89INS1_16FlashAttnBwdSm80INS1_25CollectiveMainloopBwdSm80ILi2ELi2EN4cute5tupleIJNS5_1CILi128EEES8_NS7_ILi64EEEEEENS_10bfloat16_tEfNS_4arch4Sm80ELb1ELb0ELb1ELb0ELb0ELb0ELb0ELb0ELi2ELi4ELi4ELi4ELb0EEENS1_21CollectiveEpilogueBwdISA_SB_SD_Li256ELb0ELb0ELi2EEENS1_25SingleTileBwdLPTSchedulerILb0ELi128ELb0EEEEEEEEEvNT_6ParamsE) ;  /* 0xfffef28004007950 */ /* 0x000fea0003c3ffff */
        .type           $_ZN7cutlass13device_kernelIN5flash19enable_sm80_to_sm89INS1_16FlashAttnBwdSm80INS1_25CollectiveMainloopBwdSm80ILi2ELi2EN4cute5tupleIJNS5_1CILi128EEES8_NS7_ILi64EEEEEENS_10bfloat16_tEfNS_4arch4Sm80ELb1ELb0ELb1ELb0ELb0ELb0ELb0ELb0ELi2ELi4ELi4ELi4ELb0EEENS1_21CollectiveEpilogueBwdISA_SB_SD_Li256ELb0ELb0ELi2EEENS1_25SingleTileBwdLPTSchedulerILb0ELi128ELb0EEEEEEEEEvNT_6ParamsE$_ZZN4cuteplIJNS_1CILi0EEEEJS2_iEEEDaRKNS_15ArithmeticTupleIJDpT_EEERKNS3_IJDpT0_EEEENKUlDpRKT_E_clIJS2_iEEEDaSH_,@function
        .size           $_ZN7cutlass13device_kernelIN5flash19enable_sm80_to_sm89INS1_16FlashAttnBwdSm80INS1_25CollectiveMainloopBwdSm80ILi2ELi2EN4cute5tupleIJNS5_1CILi128EEES8_NS7_ILi64EEEEEENS_10bfloat16_tEfNS_4arch4Sm80ELb1ELb0ELb1ELb0ELb0ELb0ELb0ELb0ELi2ELi4ELi4ELi4ELb0EEENS1_21CollectiveEpilogueBwdISA_SB_SD_Li256ELb0ELb0ELi2EEENS1_25SingleTileBwdLPTSchedulerILb0ELi128ELb0EEEEEEEEEvNT_6ParamsE$_ZZN4cuteplIJNS_1CILi0EEEEJS2_iEEEDaRKNS_15ArithmeticTupleIJDpT_EEERKNS3_IJDpT0_EEEENKUlDpRKT_E_clIJS2_iEEEDaSH_,($_ZN7cutlass13device_kernelIN5flash19enable_sm80_to_sm89INS1_16FlashAttnBwdSm80INS1_25CollectiveMainloopBwdSm80ILi2ELi2EN4cute5tupleIJNS5_1CILi128EEES8_NS7_ILi64EEEEEENS_10bfloat16_tEfNS_4arch4Sm80ELb1ELb0ELb1ELb0ELb0ELb0ELb0ELb0ELi2ELi4ELi4ELi4ELb0EEENS1_21CollectiveEpilogueBwdISA_SB_SD_Li256ELb0ELb0ELi2EEENS1_25SingleTileBwdLPTSchedulerILb0ELi128ELb0EEEEEEEEEvNT_6ParamsE$_ZZN4cuteplIJNS_1CILi0EEES2_EJS2_iEEEDaRKNS_15ArithmeticTupleIJDpT_EEERKNS3_IJDpT0_EEEENKUlDpRKT_E_clIJS2_iEEEDaSH_ - $_ZN7cutlass13device_kernelIN5flash19enable_sm80_to_sm89INS1_16FlashAttnBwdSm80INS1_25CollectiveMainloopBwdSm80ILi2ELi2EN4cute5tupleIJNS5_1CILi128EEES8_NS7_ILi64EEEEEENS_10bfloat16_tEfNS_4arch4Sm80ELb1ELb0ELb1ELb0ELb0ELb0ELb0ELb0ELi2ELi4ELi4ELi4ELb0EEENS1_21CollectiveEpilogueBwdISA_SB_SD_Li256ELb0ELb0ELi2EEENS1_25SingleTileBwdLPTSchedulerILb0ELi128ELb0EEEEEEEEEvNT_6ParamsE$_ZZN4cuteplIJNS_1CILi0EEEEJS2_iEEEDaRKNS_15ArithmeticTupleIJDpT_EEERKNS3_IJDpT0_EEEENKUlDpRKT_E_clIJS2_iEEEDaSH_)
$_ZN7cutlass13device_kernelIN5flash19enable_sm80_to_sm89INS1_16FlashAttnBwdSm80INS1_25CollectiveMainloopBwdSm80ILi2ELi2EN4cute5tupleIJNS5_1CILi128EEES8_NS7_ILi64EEEEEENS_10bfloat16_tEfNS_4arch4Sm80ELb1ELb0ELb1ELb0ELb0ELb0ELb0ELb0ELi2ELi4ELi4ELi4ELb0EEENS1_21CollectiveEpilogueBwdISA_SB_SD_Li256ELb0ELb0ELi2EEENS1_25SingleTileBwdLPTSchedulerILb0ELi128ELb0EEEEEEEEEvNT_6ParamsE$_ZZN4cuteplIJNS_1CILi0EEEEJS2_iEEEDaRKNS_15ArithmeticTupleIJDpT_EEERKNS3_IJDpT0_EEEENKUlDpRKT_E_clIJS2_iEEEDaSH_:
[----:B------:R-:W-:Y:S02]  /*10d80*/  IADD3 R11, R1, 0x13b8, RZ ;  /* 0x000013b8010b7810 */ /* 0x000fe40007ffe0ff */
[----:B------:R-:W-:Y:S02]  /*10d90*/  MOV R6, 0x10dc0 ;  /* 0x00010dc000067802 */ /* 0x000fe40000000f00 */
[----:B------:R-:W-:Y:S02]  /*10da0*/  IADD3 R11, R11, c[0x0][0x20], RZ ;  /* 0x000008000b0b7a10 */ /* 0x000fe40007ffe0ff */
[----:B------:R-:W-:Y:S05]  /*10db0*/  CALL.REL.NOINC `($_ZN7cutlass13device_kernelIN5flash19enable_sm80_to_sm89INS1_16FlashAttnBwdSm80INS1_25CollectiveMainloopBwdSm80ILi2ELi2EN4cute5tupleIJNS5_1CILi128EEES8_NS7_ILi64EEEEEENS_10bfloat16_tEfNS_4arch4Sm80ELb1ELb0ELb1ELb0ELb0ELb0ELb0ELb0ELi2ELi4ELi4ELi4ELb0EEENS1_21CollectiveEpilogueBwdISA_SB_SD_Li256ELb0ELb0ELi2EEENS1_25SingleTileBwdLPTSchedulerILb0ELi128ELb0EEEEEEEEEvNT_6ParamsE$_ZN4cute5tupleIJNS_1CILi0EEEiEEC2ERKS2_RKi) ;  /* 0xffffb01000007944 */ /* 0x000fea0003c3ffff */
[----:B------:R1:W5:Y:S01]  /*10dc0*/  LDL R3, [R1+0x13b8] ;  /* 0x0013b80001037983 */ /* 0x0003620000100800 */
[----:B------:R-:W-:-:S04]  /*10dd0*/  MOV R11, 0x0 ;  /* 0x00000000000b7802 */ /* 0x000fc80000000f00 */
[----:B------:R-:W-:Y:S05]  /*10de0*/  RET.REL.NODEC R10 `(_ZN7cutlass13device_kernelIN5flash19enable_sm80_to_sm89INS1_16FlashAttnBwdSm80INS1_25CollectiveMainloopBwdSm80ILi2ELi2EN4cute5tupleIJNS5_1CILi128EEES8_NS7_ILi64EEEEEENS_10bfloat16_tEfNS_4arch4Sm80ELb1ELb0ELb1ELb0ELb0ELb0ELb0ELb0ELi2ELi4ELi4ELi4ELb0EEENS1_21CollectiveEpilogueBwdISA_SB_SD_Li256ELb0ELb0ELi2EEENS1_25SingleTileBwdLPTSchedulerILb0ELi128ELb0EEEEEEEEEvNT_6ParamsE) ;  /* 0xfffef2100a007950 */ /* 0x000fea0003c3ffff */
        .type           $_ZN7cutlass13device_kernelIN5flash19enable_sm80_to_sm89INS1_16FlashAttnBwdSm80INS1_25CollectiveMainloopBwdSm80ILi2ELi2EN4cute5tupleIJNS5_1CILi128EEES8_NS7_ILi64EEEEEENS_10bfloat16_tEfNS_4arch4Sm80ELb1ELb0ELb1ELb0ELb0ELb0ELb0ELb0ELi2ELi4ELi4ELi4ELb0EEENS1_21CollectiveEpilogueBwdISA_SB_SD_Li256ELb0ELb0ELi2EEENS1_25SingleTileBwdLPTSchedulerILb0ELi128ELb0EEEEEEEEEvNT_6ParamsE$_ZZN4cuteplIJNS_1CILi0EEES2_EJS2_iEEEDaRKNS_15ArithmeticTupleIJDpT_EEERKNS3_IJDpT0_EEEENKUlDpRKT_E_clIJS2_iEEEDaSH_,@function
        .size           $_ZN7cutlass13device_kernelIN5flash19enable_sm80_to_sm89INS1_16FlashAttnBwdSm80INS1_25CollectiveMainloopBwdSm80ILi2ELi2EN4cute5tupleIJNS5_1CILi128EEES8_NS7_ILi64EEEEEENS_10bfloat16_tEfNS_4arch4Sm80ELb1ELb0ELb1ELb0ELb0ELb0ELb0ELb0ELi2ELi4ELi4ELi4ELb0EEENS1_21CollectiveEpilogueBwdISA_SB_SD_Li256ELb0ELb0ELi2EEENS1_25SingleTileBwdLPTSchedulerILb0ELi128ELb0EEEEEEEEEvNT_6ParamsE$_ZZN4cuteplIJNS_1CILi0EEES2_EJS2_iEEEDaRKNS_15ArithmeticTupleIJDpT_EEERKNS3_IJDpT0_EEEENKUlDpRKT_E_clIJS2_iEEEDaSH_,($_ZN7cutlass13device_kernelIN5flash19enable_sm80_to_sm89INS1_16FlashAttnBwdSm80INS1_25CollectiveMainloopBwdSm80ILi2ELi2EN4cute5tupleIJNS5_1CILi128EEES8_NS7_ILi64EEEEEENS_10bfloat16_tEfNS_4arch4Sm80ELb1ELb0ELb1ELb0ELb0ELb0ELb0ELb0ELi2ELi4ELi4ELi4ELb0EEENS1_21CollectiveEpilogueBwdISA_SB_SD_Li256ELb0ELb0ELi2EEENS1_25SingleTileBwdLPTSchedulerILb0ELi128ELb0EEEEEEEEEvNT_6ParamsE$_ZZN4cuteplIJNS_1CILi0EEES2_EJiEEEDaRKNS_15ArithmeticTupleIJDpT_EEERKNS3_IJDpT0_EEEENKUlDpRKT_E_clIJiS2_EEEDaSH_ - $_ZN7cutlass13device_kernelIN5flash19enable_sm80_to_sm89INS1_16FlashAttnBwdSm80INS1_25CollectiveMainloopBwdSm80ILi2ELi2EN4cute5tupleIJNS5_1CILi128EEES8_NS7_ILi64EEEEEENS_10bfloat16_tEfNS_4arch4Sm80ELb1ELb0ELb1ELb0ELb0ELb0ELb0ELb0ELi2ELi4ELi4ELi4ELb0EEENS1_21CollectiveEpilogueBwdISA_SB_SD_Li256ELb0ELb0ELi2EEENS1_25SingleTileBwdLPTSchedulerILb0ELi128ELb0EEEEEEEEEvNT_6ParamsE$_ZZN4cuteplIJNS_1CILi0EEES2_EJS2_iEEEDaRKNS_15ArithmeticTupleIJDpT_EEERKNS3_IJDpT0_EEEENKUlDpRKT_E_clIJS2_iEEEDaSH_)
$_ZN7cutlass13device_kernelIN5flash19enable_sm80_to_sm89INS1_16FlashAttnBwdSm80INS1_25CollectiveMainloopBwdSm80ILi2ELi2EN4cute5tupleIJNS5_1CILi128EEES8_NS7_ILi64EEEEEENS_10bfloat16_tEfNS_4arch4Sm80ELb1ELb0ELb1ELb0ELb0ELb0ELb0ELb0ELi2ELi4ELi4ELi4ELb0EEENS1_21CollectiveEpilogueBwdISA_SB_SD_Li256ELb0ELb0ELi2EEENS1_25SingleTileBwdLPTSchedulerILb0ELi128ELb0EEEEEEEEEvNT_6ParamsE$_ZZN4cuteplIJNS_1CILi0EEES2_EJS2_iEEEDaRKNS_15ArithmeticTupleIJDpT_EEERKNS3_IJDpT0_EEEENKUlDpRKT_E_clIJS2_iEEEDaSH_:
[----:B------:R-:W-:Y:S02]  /*10df0*/  IADD3 R11, R1, 0x13b8, RZ ;  /* 0x000013b8010b7810 */ /* 0x000fe40007ffe0ff */
[----:B------:R-:W-:Y:S02]  /*10e00*/  MOV R6, 0x10e30 ;  /* 0x00010e3000067802 */ /* 0x000fe40000000f00 */
[----:B------:R-:W-:Y:S02]  /*10e10*/  IADD3 R11, R11, c[0x0][0x20], RZ ;  /* 0x000008000b0b7a10 */ /* 0x000fe40007ffe0ff */
[----:B------:R-:W-:Y:S05]  /*10e20*/  CALL.REL.NOINC `($_ZN7cutlass13device_kernelIN5flash19enable_sm80_to_sm89INS1_16FlashAttnBwdSm80INS1_25CollectiveMainloopBwdSm80ILi2ELi2EN4cute5tupleIJNS5_1CILi128EEES8_NS7_ILi64EEEEEENS_10bfloat16_tEfNS_4arch4Sm80ELb1ELb0ELb1ELb0ELb0ELb0ELb0ELb0ELi2ELi4ELi4ELi4ELb0EEENS1_21CollectiveEpilogueBwdISA_SB_SD_Li256ELb0ELb0ELi2EEENS1_25SingleTileBwdLPTSchedulerILb0ELi128ELb0EEEEEEEEEvNT_6ParamsE$_ZN4cute5tupleIJNS_1CILi0EEEiEEC2ERKS2_RKi) ;  /* 0xffffafa000007944 */ /* 0x000fea0003c3ffff */
[----:B------:R1:W5:Y:S01]  /*10e30*/  LDL R2, [R1+0x13b8] ;  /* 0x0013b80001027983 */ /* 0x0003620000100800 */
[----:B------:R-:W-:-:S04]  /*10e40*/  MOV R11, 0x0 ;  /* 0x00000000000b7802 */ /* 0x000fc80000000f00 */
[----:B------:R-:W-:Y:S05]  /*10e50*/  RET.REL.NODEC R10 `(_ZN7cutlass13device_kernelIN5flash19enable_sm80_to_sm89INS1_16FlashAttnBwdSm80INS1_25CollectiveMainloopBwdSm80ILi2ELi2EN4cute5tupleIJNS5_1CILi128EEES8_NS7_ILi64EEEEEENS_10bfloat16_tEfNS_4arch4Sm80ELb1ELb0ELb1ELb0ELb0ELb0ELb0ELb0ELi2ELi4ELi4ELi4ELb0EEENS1_21CollectiveEpilogueBwdISA_SB_SD_Li256ELb0ELb0ELi2EEENS1_25SingleTileBwdLPTSchedulerILb0ELi128ELb0EEEEEEEEEvNT_6ParamsE) ;  /* 0xfffef1a00a007950 */ /* 0x000fea0003c3ffff */
        .type           $_ZN7cutlass13device_kernelIN5flash19enable_sm80_to_sm89INS1_16FlashAttnBwdSm80INS1_25CollectiveMainloopBwdSm80ILi2ELi2EN4cute5tupleIJNS5_1CILi128EEES8_NS7_ILi64EEEEEENS_10bfloat16_tEfNS_4arch4Sm80ELb1ELb0ELb1ELb0ELb0ELb0ELb0ELb0ELi2ELi4ELi4ELi4ELb0EEENS1_21CollectiveEpilogueBwdISA_SB_SD_Li256ELb0ELb0ELi2EEENS1_25SingleTileBwdLPTSchedulerILb0ELi128ELb0EEEEEEEEEvNT_6ParamsE$_ZZN4cuteplIJNS_1CILi0EEES2_EJiEEEDaRKNS_15ArithmeticTupleIJDpT_EEERKNS3_IJDpT0_EEEENKUlDpRKT_E_clIJiS2_EEEDaSH_,@function
        .size           $_ZN7cutlass13device_kernelIN5flash19enable_sm80_to_sm89INS1_16FlashAttnBwdSm80INS1_25CollectiveMainloopBwdSm80ILi2ELi2EN4cute5tupleIJNS5_1CILi128EEES8_NS7_ILi64EEEEEENS_10bfloat16_tEfNS_4arch4Sm80ELb1ELb0ELb1ELb0ELb0ELb0ELb0ELb0ELi2ELi4ELi4ELi4ELb0EEENS1_21CollectiveEpilogueBwdISA_SB_SD_Li256ELb0ELb0ELi2EEENS1_25SingleTileBwdLPTSchedulerILb0ELi128ELb0EEEEEEEEEvNT_6ParamsE$_ZZN4cuteplIJNS_1CILi0EEES2_EJiEEEDaRKNS_15ArithmeticTupleIJDpT_EEERKNS3_IJDpT0_EEEENKUlDpRKT_E_clIJiS2_EEEDaSH_,($_ZN7cutlass13device_kernelIN5flash19enable_sm80_to_sm89INS1_16FlashAttnBwdSm80INS1_25CollectiveMainloopBwdSm80ILi2ELi2EN4cute5tupleIJNS5_1CILi128EEES8_NS7_ILi64EEEEEENS_10bfloat16_tEfNS_4arch4Sm80ELb1ELb0ELb1ELb0ELb0ELb0ELb0ELb0ELi2ELi4ELi4ELi4ELb0EEENS1_21CollectiveEpilogueBwdISA_SB_SD_Li256ELb0ELb0ELi2EEENS1_25SingleTileBwdLPTSchedulerILb0ELi128ELb0EEEEEEEEEvNT_6ParamsE$_ZZN4cuteplIJNS_1CILi0EEES2_EJiS2_EEEDaRKNS_15ArithmeticTupleIJDpT_EEERKNS3_IJDpT0_EEEENKUlDpRKT_E_clIJiS2_EEEDaSH_ - $_ZN7cutlass13device_kernelIN5flash19enable_sm80_to_sm89INS1_16FlashAttnBwdSm80INS1_25CollectiveMainloopBwdSm80ILi2ELi2EN4cute5tupleIJNS5_1CILi128EEES8_NS7_ILi64EEEEEENS_10bfloat16_tEfNS_4arch4Sm80ELb1ELb0ELb1ELb0ELb0ELb0ELb0ELb0ELi2ELi4ELi4ELi4ELb0EEENS1_21CollectiveEpilogueBwdISA_SB_SD_Li256ELb0ELb0ELi2EEENS1_25SingleTileBwdLPTSchedulerILb0ELi128ELb0EEEEEEEEEvNT_6ParamsE$_ZZN4cuteplIJNS_1CILi0EEES2_EJiEEEDaRKNS_15ArithmeticTupleIJDpT_EEERKNS3_IJDpT0_EEEENKUlDpRKT_E_clIJiS2_EEEDaSH_)
$_ZN7cutlass13device_kernelIN5flash19enable_sm80_to_sm89INS1_16FlashAttnBwdSm80INS1_25CollectiveMainloopBwdSm80ILi2ELi2EN4cute5tupleIJNS5_1CILi128EEES8_NS7_ILi64EEEEEENS_10bfloat16_tEfNS_4arch4Sm80ELb1ELb0ELb1ELb0ELb0ELb0ELb0ELb0ELi2ELi4ELi4ELi4ELb0EEENS1_21CollectiveEpilogueBwdISA_SB_SD_Li256ELb0ELb0ELi2EEENS1_25SingleTileBwdLPTSchedulerILb0ELi128ELb0EEEEEEEEEvNT_6ParamsE$_ZZN4cuteplIJNS_1CILi0EEES2_EJiEEEDaRKNS_15ArithmeticTupleIJDpT_EEERKNS3_IJDpT0_EEEENKUlDpRKT_E_clIJiS2_EEEDaSH_:
[----:B------:R-:W-:Y:S02]  /*10e60*/  IADD3 R2, R1, 0x16a8, RZ ;  /* 0x000016a801027810 */ /* 0x000fe40007ffe0ff */
[----:B------:R-:W-:Y:S02]  /*10e70*/  MOV R10, 0x10ea0 ;  /* 0x00010ea0000a7802 */ /* 0x000fe40000000f00 */
[----:B------:R-:W-:Y:S02]  /*10e80*/  IADD3 R2, R2, c[0x0][0x20], RZ ;  /* 0x0000080002027a10 */ /* 0x000fe40007ffe0ff */
[----:B------:R-:W-:Y:S05]  /*10e90*/  CALL.REL.NOINC `($_ZN7cutlass13device_kernelIN5flash19enable_sm80_to_sm89INS1_16FlashAttnBwdSm80INS1_25CollectiveMainloopBwdSm80ILi2ELi2EN4cute5tupleIJNS5_1CILi128EEES8_NS7_ILi64EEEEEENS_10bfloat16_tEfNS_4arch4Sm80ELb1ELb0ELb1ELb0ELb0ELb0ELb0ELb0ELi2ELi4ELi4ELi4ELb0EEENS1_21CollectiveEpilogueBwdISA_SB_SD_Li256ELb0ELb0ELi2EEENS1_25SingleTileBwdLPTSchedulerILb0ELi128ELb0EEEEEEEEEvNT_6ParamsE$_ZN4cute5tupleIJiNS_1CILi0EEEEEC2ERKiRKS2_) ;  /* 0xffffb07000007944 */ /* 0x000fea0003c3ffff */
[----:B-1----:R1:W5:Y:S01]  /*10ea0*/  LDL R3, [R1+0x16a8] ;  /* 0x0016a80001037983 */ /* 0x0023620000100800 */
[----:B------:R-:W-:-:S04]  /*10eb0*/  MOV R5, 0x0 ;  /* 0x0000000000057802 */ /* 0x000fc80000000f00 */
[----:B------:R-:W-:Y:S05]  /*10ec0*/  RET.REL.NODEC R4 `(_ZN7cutlass13device_kernelIN5flash19enable_sm80_to_sm89INS1_16FlashAttnBwdSm80INS1_25CollectiveMainloopBwdSm80ILi2ELi2EN4cute5tupleIJNS5_1CILi128EEES8_NS7_ILi64EEEEEENS_10bfloat16_tEfNS_4arch4Sm80ELb1ELb0ELb1ELb0ELb0ELb0ELb0ELb0ELi2ELi4ELi4ELi4ELb0EEENS1_21CollectiveEpilogueBwdISA_SB_SD_Li256ELb0ELb0ELi2EEENS1_25SingleTileBwdLPTSchedulerILb0ELi128ELb0EEEEEEEEEvNT_6ParamsE) ;  /* 0xfffef13004007950 */ /* 0x000fea0003c3ffff */
        .type           $_ZN7cutlass13device_kernelIN5flash19enable_sm80_to_sm89INS1_16FlashAttnBwdSm80INS1_25CollectiveMainloopBwdSm80ILi2ELi2EN4cute5tupleIJNS5_1CILi128EEES8_NS7_ILi64EEEEEENS_10bfloat16_tEfNS_4arch4Sm80ELb1ELb0ELb1ELb0ELb0ELb0ELb0ELb0ELi2ELi4ELi4ELi4ELb0EEENS1_21CollectiveEpilogueBwdISA_SB_SD_Li256ELb0ELb0ELi2EEENS1_25SingleTileBwdLPTSchedulerILb0ELi128ELb0EEEEEEEEEvNT_6ParamsE$_ZZN4cuteplIJNS_1CILi0EEES2_EJiS2_EEEDaRKNS_15ArithmeticTupleIJDpT_EEERKNS3_IJDpT0_EEEENKUlDpRKT_E_clIJiS2_EEEDaSH_,@function
        .size           $_ZN7cutlass13device_kernelIN5flash19enable_sm80_to_sm89INS1_16FlashAttnBwdSm80INS1_25CollectiveMainloopBwdSm80ILi2ELi2EN4cute5tupleIJNS5_1CILi128EEES8_NS7_ILi64EEEEEENS_10bfloat16_tEfNS_4arch4Sm80ELb1ELb0ELb1ELb0ELb0ELb0ELb0ELb0ELi2ELi4ELi4ELi4ELb0EEENS1_21CollectiveEpilogueBwdISA_SB_SD_Li256ELb0ELb0ELi2EEENS1_25SingleTileBwdLPTSchedulerILb0ELi128ELb0EEEEEEEEEvNT_6ParamsE$_ZZN4cuteplIJNS_1CILi0EEES2_EJiS2_EEEDaRKNS_15ArithmeticTupleIJDpT_EEERKNS3_IJDpT0_EEEENKUlDpRKT_E_clIJiS2_EEEDaSH_,($_ZN7cutlass13device_kernelIN5flash19enable_sm80_to_sm89INS1_16FlashAttnBwdSm80INS1_25CollectiveMainloopBwdSm80ILi2ELi2EN4cute5tupleIJNS5_1CILi128EEES8_NS7_ILi64EEEEEENS_10bfloat16_tEfNS_4arch4Sm80ELb1ELb0ELb1ELb0ELb0ELb0ELb0ELb0ELi2ELi4ELi4ELi4ELb0EEENS1_21CollectiveEpilogueBwdISA_SB_SD_Li256ELb0ELb0ELi2EEENS1_25SingleTileBwdLPTSchedulerILb0ELi128ELb0EEEEEEEEEvNT_6ParamsE$_ZZN4cuteplIJNS_1CILi0EEES2_EJiiEEEDaRKNS_15ArithmeticTupleIJDpT_EEERKNS3_IJDpT0_EEEENKUlDpRKT_E_clIJiiEEEDaSH_ - $_ZN7cutlass13device_kernelIN5flash19enable_sm80_to_sm89INS1_16FlashAttnBwdSm80INS1_25CollectiveMainloopBwdSm80ILi2ELi2EN4cute5tupleIJNS5_1CILi128EEES8_NS7_ILi64EEEEEENS_10bfloat16_tEfNS_4arch4Sm80ELb1ELb0ELb1ELb0ELb0ELb0ELb0ELb0ELi2ELi4ELi4ELi4ELb0EEENS1_21CollectiveEpilogueBwdISA_SB_SD_Li256ELb0ELb0ELi2EEENS1_25SingleTileBwdLPTSchedulerILb0ELi128ELb0EEEEEEEEEvNT_6ParamsE$_ZZN4cuteplIJNS_1CILi0EEES2_EJiS2_EEEDaRKNS_15ArithmeticTupleIJDpT_EEERKNS3_IJDpT0_EEEENKUlDpRKT_E_clIJiS2_EEEDaSH_)
$_ZN7cutlass13device_kernelIN5flash19enable_sm80_to_sm89INS1_16FlashAttnBwdSm80INS1_25CollectiveMainloopBwdSm80ILi2ELi2EN4cute5tupleIJNS5_1CILi128EEES8_NS7_ILi64EEEEEENS_10bfloat16_tEfNS_4arch4Sm80ELb1ELb0ELb1ELb0ELb0ELb0ELb0ELb0ELi2ELi4ELi4ELi4ELb0EEENS1_21CollectiveEpilogueBwdISA_SB_SD_Li256ELb0ELb0ELi2EEENS1_25SingleTileBwdLPTSchedulerILb0ELi128ELb0EEEEEEEEEvNT_6ParamsE$_ZZN4cuteplIJNS_1CILi0EEES2_EJiS2_EEEDaRKNS_15ArithmeticTupleIJDpT_EEERKNS3_IJDpT0_EEEENKUlDpRKT_E_clIJiS2_EEEDaSH_:
[----:B------:R-:W-:Y:S02]  /*10ed0*/  IADD3 R2, R1, 0x16a8, RZ ;  /* 0x000016a801027810 */ /* 0x000fe40007ffe0ff */
[----:B------:R-:W-:Y:S02]  /*10ee0*/  MOV R10, 0x10f10 ;  /* 0x00010f10000a7802 */ /* 0x000fe40000000f00 */
[----:B------:R-:W-:Y:S02]  /*10ef0*/  IADD3 R2, R2, c[0x0][0x20], RZ ;  /* 0x0000080002027a10 */ /* 0x000fe40007ffe0ff */
[----:B------:R-:W-:Y:S05]  /*10f00*/  CALL.REL.NOINC `($_ZN7cutlass13device_kernelIN5flash19enable_sm80_to_sm89INS1_16FlashAttnBwdSm80INS1_25CollectiveMainloopBwdSm80ILi2ELi2EN4cute5tupleIJNS5_1CILi128EEES8_NS7_ILi64EEEEEENS_10bfloat16_tEfNS_4arch4Sm80ELb1ELb0ELb1ELb0ELb0ELb0ELb0ELb0ELi2ELi4ELi4ELi4ELb0EEENS1_21CollectiveEpilogueBwdISA_SB_SD_Li256ELb0ELb0ELi2EEENS1_25SingleTileBwdLPTSchedulerILb0ELi128ELb0EEEEEEEEEvNT_6ParamsE$_ZN4cute5tupleIJiNS_1CILi0EEEEEC2ERKiRKS2_) ;  /* 0xffffb00000007944 */ /* 0x000fea0003c3ffff */
[----:B------:R2:W5:Y:S01]  /*10f10*/  LDL R31, [R1+0x16a8] ;  /* 0x0016a800011f7983 */ /* 0x0005620000100800 */
[----:B------:R-:W-:-:S04]  /*10f20*/  MOV R5, 0x0 ;  /* 0x0000000000057802 */ /* 0x000fc80000000f00 */
[----:B------:R-:W-:Y:S05]  /*10f30*/  RET.REL.NODEC R4 `(_ZN7cutlass13device_kernelIN5flash19enable_sm80_to_sm89INS1_16FlashAttnBwdSm80INS1_25CollectiveMainloopBwdSm80ILi2ELi2EN4cute5tupleIJNS5_1CILi128EEES8_NS7_ILi64EEEEEENS_10bfloat16_tEfNS_4arch4Sm80ELb1ELb0ELb1ELb0ELb0ELb0ELb0ELb0ELi2ELi4ELi4ELi4ELb0EEENS1_21CollectiveEpilogueBwdISA_SB_SD_Li256ELb0ELb0ELi2EEENS1_25SingleTileBwdLPTSchedulerILb0ELi128ELb0EEEEEEEEEvNT_6ParamsE) ;  /* 0xfffef0c004007950 */ /* 0x000fea0003c3ffff */
        .type           $_ZN7cutlass13device_kernelIN5flash19enable_sm80_to_sm89INS1_16FlashAttnBwdSm80INS1_25CollectiveMainloopBwdSm80ILi2ELi2EN4cute5tupleIJNS5_1CILi128EEES8_NS7_ILi64EEEEEENS_10bfloat16_tEfNS_4arch4Sm80ELb1ELb0ELb1ELb0ELb0ELb0ELb0ELb0ELi2ELi4ELi4ELi4ELb0EEENS1_21CollectiveEpilogueBwdISA_SB_SD_Li256ELb0ELb0ELi2EEENS1_25SingleTileBwdLPTSchedulerILb0ELi128ELb0EEEEEEEEEvNT_6ParamsE$_ZZN4cuteplIJNS_1CILi0EEES2_EJiiEEEDaRKNS_15ArithmeticTupleIJDpT_EEERKNS3_IJDpT0_EEEENKUlDpRKT_E_clIJiiEEEDaSH_,@function
        .size           $_ZN7cutlass13device_kernelIN5flash19enable_sm80_to_sm89INS1_16FlashAttnBwdSm80INS1_25CollectiveMainloopBwdSm80ILi2ELi2EN4cute5tupleIJNS5_1CILi128EEES8_NS7_ILi64EEEEEENS_10bfloat16_tEfNS_4arch4Sm80ELb1ELb0ELb1ELb0ELb0ELb0ELb0ELb0ELi2ELi4ELi4ELi4ELb0EEENS1_21CollectiveEpilogueBwdISA_SB_SD_Li256ELb0ELb0ELi2EEENS1_25SingleTileBwdLPTSchedulerILb0ELi128ELb0EEEEEEEEEvNT_6ParamsE$_ZZN4cuteplIJNS_1CILi0EEES2_EJiiEEEDaRKNS_15ArithmeticTupleIJDpT_EEERKNS3_IJDpT0_EEEENKUlDpRKT_E_clIJiiEEEDaSH_,($_ZN7cutlass13device_kernelIN5flash19enable_sm80_to_sm89INS1_16FlashAttnBwdSm80INS1_25CollectiveMainloopBwdSm80ILi2ELi2EN4cute5tupleIJNS5_1CILi128EEES8_NS7_ILi64EEEEEENS_10bfloat16_tEfNS_4arch4Sm80ELb1ELb0ELb1ELb0ELb0ELb0ELb0ELb0ELi2ELi4ELi4ELi4ELb0EEENS1_21CollectiveEpilogueBwdISA_SB_SD_Li256ELb0ELb0ELi2EEENS1_25SingleTileBwdLPTSchedulerILb0ELi128ELb0EEEEEEEEEvNT_6ParamsE$_ZZN4cuteplIJNS_1CILi0EEEiEJS2_iEEEDaRKNS_15ArithmeticTupleIJDpT_EEERKNS3_IJDpT0_EEEENKUlDpRKT_E_clIJS2_iEEEDaSH_ - $_ZN7cutlass13device_kernelIN5flash19enable_sm80_to_sm89INS1_16FlashAttnBwdSm80INS1_25CollectiveMainloopBwdSm80ILi2ELi2EN4cute5tupleIJNS5_1CILi128EEES8_NS7_ILi64EEEEEENS_10bfloat16_tEfNS_4arch4Sm80ELb1ELb0ELb1ELb0ELb0ELb0ELb0ELb0ELi2ELi4ELi4ELi4ELb0EEENS1_21CollectiveEpilogueBwdISA_SB_SD_Li256ELb0ELb0ELi2EEENS1_25SingleTileBwdLPTSchedulerILb0ELi128ELb0EEEEEEEEEvNT_6ParamsE$_ZZN4cuteplIJNS_1CILi0EEES2_EJiiEEEDaRKNS_15ArithmeticTupleIJDpT_EEERKNS3_IJDpT0_EEEENKUlDpRKT_E_clIJiiEEEDaSH_)
$_ZN7cutlass13device_kernelIN5flash19enable_sm80_to_sm89INS1_16FlashAttnBwdSm80INS1_25CollectiveMainloopBwdSm80ILi2ELi2EN4cute5tupleIJNS5_1CILi128EEES8_NS7_ILi64EEEEEENS_10bfloat16_tEfNS_4arch4Sm80ELb1ELb0ELb1ELb0ELb0ELb0ELb0ELb0ELi2ELi4ELi4ELi4ELb0EEENS1_21CollectiveEpilogueBwdISA_SB_SD_Li256ELb0ELb0ELi2EEENS1_25SingleTileBwdLPTSchedulerILb0ELi128ELb0EEEEEEEEEvNT_6ParamsE$_ZZN4cuteplIJNS_1CILi0EEES2_EJiiEEEDaRKNS_15ArithmeticTupleIJDpT_EEERKNS3_IJDpT0_EEEENKUlDpRKT_E_clIJiiEEEDaSH_:
        /* <DEDUP_REMOVED lines=8> */
        .type           $_ZN7cutlass13device_kernelIN5flash19enable_sm80_to_sm89INS1_16FlashAttnBwdSm80INS1_25CollectiveMainloopBwdSm80ILi2ELi2EN4cute5tupleIJNS5_1CILi128EEES8_NS7_ILi64EEEEEENS_10bfloat16_tEfNS_4arch4Sm80ELb1ELb0ELb1ELb0ELb0ELb0ELb0ELb0ELi2ELi4ELi4ELi4ELb0EEENS1_21CollectiveEpilogueBwdISA_SB_SD_Li256ELb0ELb0ELi2EEENS1_25SingleTileBwdLPTSchedulerILb0ELi128ELb0EEEEEEEEEvNT_6ParamsE$_ZZN4cuteplIJNS_1CILi0EEEiEJS2_iEEEDaRKNS_15ArithmeticTupleIJDpT_EEERKNS3_IJDpT0_EEEENKUlDpRKT_E_clIJS2_iEEEDaSH_,@function
        .size           $_ZN7cutlass13device_kernelIN5flash19enable_sm80_to_sm89INS1_16FlashAttnBwdSm80INS1_25CollectiveMainloopBwdSm80ILi2ELi2EN4cute5tupleIJNS5_1CILi128EEES8_NS7_ILi64EEEEEENS_10bfloat16_tEfNS_4arch4Sm80ELb1ELb0ELb1ELb0ELb0ELb0ELb0ELb0ELi2ELi4ELi4ELi4ELb0EEENS1_21CollectiveEpilogueBwdISA_SB_SD_Li256ELb0ELb0ELi2EEENS1_25SingleTileBwdLPTSchedulerILb0ELi128ELb0EEEEEEEEEvNT_6ParamsE$_ZZN4cuteplIJNS_1CILi0EEEiEJS2_iEEEDaRKNS_15ArithmeticTupleIJDpT_EEERKNS3_IJDpT0_EEEENKUlDpRKT_E_clIJS2_iEEEDaSH_,($_ZN7cutlass13device_kernelIN5flash19enable_sm80_to_sm89INS1_16FlashAttnBwdSm80INS1_25CollectiveMainloopBwdSm80ILi2ELi2EN4cute5tupleIJNS5_1CILi128EEES8_NS7_ILi64EEEEEENS_10bfloat16_tEfNS_4arch4Sm80ELb1ELb0ELb1ELb0ELb0ELb0ELb0ELb0ELi2ELi4ELi4ELi4ELb0EEENS1_21CollectiveEpilogueBwdISA_SB_SD_Li256ELb0ELb0ELi2EEENS1_25SingleTileBwdLPTSchedulerILb0ELi128ELb0EEEEEEEEEvNT_6ParamsE$_ZZN4cuteplIJNS_1CILi0EEEiEJiEEEDaRKNS_15ArithmeticTupleIJDpT_EEERKNS3_IJDpT0_EEEENKUlDpRKT_E_clIJiiEEEDaSH_ - $_ZN7cutlass13device_kernelIN5flash19enable_sm80_to_sm89INS1_16FlashAttnBwdSm80INS1_25CollectiveMainloopBwdSm80ILi2ELi2EN4cute5tupleIJNS5_1CILi128EEES8_NS7_ILi64EEEEEENS_10bfloat16_tEfNS_4arch4Sm80ELb1ELb0ELb1ELb0ELb0ELb0ELb0ELb0ELi2ELi4ELi4ELi4ELb0EEENS1_21CollectiveEpilogueBwdISA_SB_SD_Li256ELb0ELb0ELi2EEENS1_25SingleTileBwdLPTSchedulerILb0ELi128ELb0EEEEEEEEEvNT_6ParamsE$_ZZN4cuteplIJNS_1CILi0EEEiEJS2_iEEEDaRKNS_15ArithmeticTupleIJDpT_EEERKNS3_IJDpT0_EEEENKUlDpRKT_E_clIJS2_iEEEDaSH_)
$_ZN7cutlass13device_kernelIN5flash19enable_sm80_to_sm89INS1_16FlashAttnBwdSm80INS1_25CollectiveMainloopBwdSm80ILi2ELi2EN4cute5tupleIJNS5_1CILi128EEES8_NS7_ILi64EEEEEENS_10bfloat16_tEfNS_4arch4Sm80ELb1ELb0ELb1ELb0ELb0ELb0ELb0ELb0ELi2ELi4ELi4ELi4ELb0EEENS1_21CollectiveEpilogueBwdISA_SB_SD_Li256ELb0ELb0ELi2EEENS1_25SingleTileBwdLPTSchedulerILb0ELi128ELb0EEEEEEEEEvNT_6ParamsE$_ZZN4cuteplIJNS_1CILi0EEEiEJS2_iEEEDaRKNS_15ArithmeticTupleIJDpT_EEERKNS3_IJDpT0_EEEENKUlDpRKT_E_clIJS2_iEEEDaSH_:
[----:B------:R-:W-:Y:S02]  /*10fc0*/  IADD3 R11, R1, 0x13b8, RZ ;  /* 0x000013b8010b7810 */ /* 0x000fe40007ffe0ff */
[----:B------:R-:W-:Y:S02]  /*10fd0*/  MOV R6, 0x11000 ;  /* 0x0001100000067802 */ /* 0x000fe40000000f00 */
[----:B------:R-:W-:Y:S02]  /*10fe0*/  IADD3 R11, R11, c[0x0][0x20], RZ ;  /* 0x000008000b0b7a10 */ /* 0x000fe40007ffe0ff */
[----:B------:R-:W-:Y:S05]  /*10ff0*/  CALL.REL.NOINC `($_ZN7cutlass13device_kernelIN5flash19enable_sm80_to_sm89INS1_16FlashAttnBwdSm80INS1_25CollectiveMainloopBwdSm80ILi2ELi2EN4cute5tupleIJNS5_1CILi128EEES8_NS7_ILi64EEEEEENS_10bfloat16_tEfNS_4arch4Sm80ELb1ELb0ELb1ELb0ELb0ELb0ELb0ELb0ELi2ELi4ELi4ELi4ELb0EEENS1_21CollectiveEpilogueBwdISA_SB_SD_Li256ELb0ELb0ELi2EEENS1_25SingleTileBwdLPTSchedulerILb0ELi128ELb0EEEEEEEEEvNT_6ParamsE$_ZN4cute5tupleIJNS_1CILi0EEEiEEC2ERKS2_RKi) ;  /* 0xffffadd000007944 */ /* 0x000fea0003c3ffff */
[----:B------:R1:W5:Y:S01]  /*11000*/  LDL R3, [R1+0x13b8] ;  /* 0x0013b80001037983 */ /* 0x0003620000100800 */
[----:B------:R-:W-:-:S04]  /*11010*/  MOV R11, 0x0 ;  /* 0x00000000000b7802 */ /* 0x000fc80000000f00 */
[----:B------:R-:W-:Y:S05]  /*11020*/  RET.REL.NODEC R10 `(_ZN7cutlass13device_kernelIN5flash19enable_sm80_to_sm89INS1_16FlashAttnBwdSm80INS1_25CollectiveMainloopBwdSm80ILi2ELi2EN4cute5tupleIJNS5_1CILi128EEES8_NS7_ILi64EEEEEENS_10bfloat16_tEfNS_4arch4Sm80ELb1ELb0ELb1ELb0ELb0ELb0ELb0ELb0ELi2ELi4ELi4ELi4ELb0EEENS1_21CollectiveEpilogueBwdISA_SB_SD_Li256ELb0ELb0ELi2EEENS1_25SingleTileBwdLPTSchedulerILb0ELi128ELb0EEEEEEEEEvNT_6ParamsE) ;  /* 0xfffeefd00a007950 */ /* 0x000fea0003c3ffff */
        .type           $_ZN7cutlass13device_kernelIN5flash19enable_sm80_to_sm89INS1_16FlashAttnBwdSm80INS1_25CollectiveMainloopBwdSm80ILi2ELi2EN4cute5tupleIJNS5_1CILi128EEES8_NS7_ILi64EEEEEENS_10bfloat16_tEfNS_4arch4Sm80ELb1ELb0ELb1ELb0ELb0ELb0ELb0ELb0ELi2ELi4ELi4ELi4ELb0EEENS1_21CollectiveEpilogueBwdISA_SB_SD_Li256ELb0ELb0ELi2EEENS1_25SingleTileBwdLPTSchedulerILb0ELi128ELb0EEEEEEEEEvNT_6ParamsE$_ZZN4cuteplIJNS_1CILi0EEEiEJiEEEDaRKNS_15ArithmeticTupleIJDpT_EEERKNS3_IJDpT0_EEEENKUlDpRKT_E_clIJiiEEEDaSH_,@function
        .size           $_ZN7cutlass13device_kernelIN5flash19enable_sm80_to_sm89INS1_16FlashAttnBwdSm80INS1_25CollectiveMainloopBwdSm80ILi2ELi2EN4cute5tupleIJNS5_1CILi128EEES8_NS7_ILi64EEEEEENS_10bfloat16_tEfNS_4arch4Sm80ELb1ELb0ELb1ELb0ELb0ELb0ELb0ELb0ELi2ELi4ELi4ELi4ELb0EEENS1_21CollectiveEpilogueBwdISA_SB_SD_Li256ELb0ELb0ELi2EEENS1_25SingleTileBwdLPTSchedulerILb0ELi128ELb0EEEEEEEEEvNT_6ParamsE$_ZZN4cuteplIJNS_1CILi0EEEiEJiEEEDaRKNS_15ArithmeticTupleIJDpT_EEERKNS3_IJDpT0_EEEENKUlDpRKT_E_clIJiiEEEDaSH_,($_ZN7cutlass13device_kernelIN5flash19enable_sm80_to_sm89INS1_16FlashAttnBwdSm80INS1_25CollectiveMainloopBwdSm80ILi2ELi2EN4cute5tupleIJNS5_1CILi128EEES8_NS7_ILi64EEEEEENS_10bfloat16_tEfNS_4arch4Sm80ELb1ELb0ELb1ELb0ELb0ELb0ELb0ELb0ELi2ELi4ELi4ELi4ELb0EEENS1_21CollectiveEpilogueBwdISA_SB_SD_Li256ELb0ELb0ELi2EEENS1_25SingleTileBwdLPTSchedulerILb0ELi128ELb0EEEEEEEEEvNT_6ParamsE$_ZZN4cuteplIJiEJNS_1CILi0EEEEEEDaRKNS_15ArithmeticTupleIJDpT_EEERKNS3_IJDpT0_EEEENKUlDpRKT_E_clIJiEEEDaSH_ - $_ZN7cutlass13device_kernelIN5flash19enable_sm80_to_sm89INS1_16FlashAttnBwdSm80INS1_25CollectiveMainloopBwdSm80ILi2ELi2EN4cute5tupleIJNS5_1CILi128EEES8_NS7_ILi64EEEEEENS_10bfloat16_tEfNS_4arch4Sm80ELb1ELb0ELb1ELb0ELb0ELb0ELb0ELb0ELi2ELi4ELi4ELi4ELb0EEENS1_21CollectiveEpilogueBwdISA_SB_SD_Li256ELb0ELb0ELi2EEENS1_25SingleTileBwdLPTSchedulerILb0ELi128ELb0EEEEEEEEEvNT_6ParamsE$_ZZN4cuteplIJNS_1CILi0EEEiEJiEEEDaRKNS_15ArithmeticTupleIJDpT_EEERKNS3_IJDpT0_EEEENKUlDpRKT_E_clIJiiEEEDaSH_)
$_ZN7cutlass13device_kernelIN5flash19enable_sm80_to_sm89INS1_16FlashAttnBwdSm80INS1_25CollectiveMainloopBwdSm80ILi2ELi2EN4cute5tupleIJNS5_1CILi128EEES8_NS7_ILi64EEEEEENS_10bfloat16_tEfNS_4arch4Sm80ELb1ELb0ELb1ELb0ELb0ELb0ELb0ELb0ELi2ELi4ELi4ELi4ELb0EEENS1_21CollectiveEpilogueBwdISA_SB_SD_Li256ELb0ELb0ELi2EEENS1_25SingleTileBwdLPTSchedulerILb0ELi128ELb0EEEEEEEEEvNT_6ParamsE$_ZZN4cuteplIJNS_1CILi0EEEiEJiEEEDaRKNS_15ArithmeticTupleIJDpT_EEERKNS3_IJDpT0_EEEENKUlDpRKT_E_clIJiiEEEDaSH_:
[----:B------:R-:W-:Y:S01]  /*11030*/  IADD3 R3, R1, 0x13b8, RZ ;  /* 0x000013b801037810 */ /* 0x000fe20007ffe0ff */
[----:B------:R-:W-:Y:S01]  /*11040*/  IMAD.MOV.U32 R2, RZ, RZ, R81 ;  /* 0x000000ffff027224 */ /* 0x000fe200078e0051 */
[----:B------:R-:W-:Y:S02]  /*11050*/  MOV R6, 0x11080 ;  /* 0x0001108000067802 */ /* 0x000fe40000000f00 */
[----:B------:R-:W-:Y:S02]  /*11060*/  IADD3 R3, R3, c[0x0][0x20], RZ ;  /* 0x0000080003037a10 */ /* 0x000fe40007ffe0ff */
[----:B------:R-:W-:Y:S05]  /*11070*/  CALL.REL.NOINC `($_ZN7cutlass13device_kernelIN5flash19enable_sm80_to_sm89INS1_16FlashAttnBwdSm80INS1_25CollectiveMainloopBwdSm80ILi2ELi2EN4cute5tupleIJNS5_1CILi128EEES8_NS7_ILi64EEEEEENS_10bfloat16_tEfNS_4arch4Sm80ELb1ELb0ELb1ELb0ELb0ELb0ELb0ELb0ELi2ELi4ELi4ELi4ELb0EEENS1_21CollectiveEpilogueBwdISA_SB_SD_Li256ELb0ELb0ELi2EEENS1_25SingleTileBwdLPTSchedulerILb0ELi128ELb0EEEEEEEEEvNT_6ParamsE$_ZN4cute5tupleIJiiEEC2ERKiS3_) ;  /* 0xffffaed000007944 */ /* 0x000fea0003c3ffff */
[----:B------:R1:W5:Y:S01]  /*11080*/  LDL.64 R18, [R1+0x13b8] ;  /* 0x0013b80001127983 */ /* 0x0003620000100a00 */
[----:B------:R-:W-:Y:S02]  /*11090*/  MOV R2, R4 ;  /* 0x0000000400027202 */ /* 0x000fe40000000f00 */
[----:B------:R-:W-:-:S04]  /*110a0*/  MOV R3, 0x0 ;  /* 0x0000000000037802 */ /* 0x000fc80000000f00 */
[----:B------:R-:W-:Y:S05]  /*110b0*/  RET.REL.NODEC R2 `(_ZN7cutlass13device_kernelIN5flash19enable_sm80_to_sm89INS1_16FlashAttnBwdSm80INS1_25CollectiveMainloopBwdSm80ILi2ELi2EN4cute5tupleIJNS5_1CILi128EEES8_NS7_ILi64EEEEEENS_10bfloat16_tEfNS_4arch4Sm80ELb1ELb0ELb1ELb0ELb0ELb0ELb0ELb0ELi2ELi4ELi4ELi4ELb0EEENS1_21CollectiveEpilogueBwdISA_SB_SD_Li256ELb0ELb0ELi2EEENS1_25SingleTileBwdLPTSchedulerILb0ELi128ELb0EEEEEEEEEvNT_6ParamsE) ;  /* 0xfffeef4002007950 */ /* 0x000fea0003c3ffff */
        .type           $_ZN7cutlass13device_kernelIN5flash19enable_sm80_to_sm89INS1_16FlashAttnBwdSm80INS1_25CollectiveMainloopBwdSm80ILi2ELi2EN4cute5tupleIJNS5_1CILi128EEES8_NS7_ILi64EEEEEENS_10bfloat16_tEfNS_4arch4Sm80ELb1ELb0ELb1ELb0ELb0ELb0ELb0ELb0ELi2ELi4ELi4ELi4ELb0EEENS1_21CollectiveEpilogueBwdISA_SB_SD_Li256ELb0ELb0ELi2EEENS1_25SingleTileBwdLPTSchedulerILb0ELi128ELb0EEEEEEEEEvNT_6ParamsE$_ZZN4cuteplIJiEJNS_1CILi0EEEEEEDaRKNS_15ArithmeticTupleIJDpT_EEERKNS3_IJDpT0_EEEENKUlDpRKT_E_clIJiEEEDaSH_,@function
        .size           $_ZN7cutlass13device_kernelIN5flash19enable_sm80_to_sm89INS1_16FlashAttnBwdSm80INS1_25CollectiveMainloopBwdSm80ILi2ELi2EN4cute5tupleIJNS5_1CILi128EEES8_NS7_ILi64EEEEEENS_10bfloat16_tEfNS_4arch4Sm80ELb1ELb0ELb1ELb0ELb0ELb0ELb0ELb0ELi2ELi4ELi4ELi4ELb0EEENS1_21CollectiveEpilogueBwdISA_SB_SD_Li256ELb0ELb0ELi2EEENS1_25SingleTileBwdLPTSchedulerILb0ELi128ELb0EEEEEEEEEvNT_6ParamsE$_ZZN4cuteplIJiEJNS_1CILi0EEEEEEDaRKNS_15ArithmeticTupleIJDpT_EEERKNS3_IJDpT0_EEEENKUlDpRKT_E_clIJiEEEDaSH_,($_ZN7cutlass13device_kernelIN5flash19enable_sm80_to_sm89INS1_16FlashAttnBwdSm80INS1_25CollectiveMainloopBwdSm80ILi2ELi2EN4cute5tupleIJNS5_1CILi128EEES8_NS7_ILi64EEEEEENS_10bfloat16_tEfNS_4arch4Sm80ELb1ELb0ELb1ELb0ELb0ELb0ELb0ELb0ELi2ELi4ELi4ELi4ELb0EEENS1_21CollectiveEpilogueBwdISA_SB_SD_Li256ELb0ELb0ELi2EEENS1_25SingleTileBwdLPTSchedulerILb0ELi128ELb0EEEEEEEEEvNT_6ParamsE$_ZZN4cuteplIJiEJNS_1CILi0EEES2_EEEDaRKNS_15ArithmeticTupleIJDpT_EEERKNS3_IJDpT0_EEEENKUlDpRKT_E_clIJiS2_EEEDaSH_ - $_ZN7cutlass13device_kernelIN5flash19enable_sm80_to_sm89INS1_16FlashAttnBwdSm80INS1_25CollectiveMainloopBwdSm80ILi2ELi2EN4cute5tupleIJNS5_1CILi128EEES8_NS7_ILi64EEEEEENS_10bfloat16_tEfNS_4arch4Sm80ELb1ELb0ELb1ELb0ELb0ELb0ELb0ELb0ELi2ELi4ELi4ELi4ELb0EEENS1_21CollectiveEpilogueBwdISA_SB_SD_Li256ELb0ELb0ELi2EEENS1_25SingleTileBwdLPTSchedulerILb0ELi128ELb0EEEEEEEEEvNT_6ParamsE$_ZZN4cuteplIJiEJNS_1CILi0EEEEEEDaRKNS_15ArithmeticTupleIJDpT_EEERKNS3_IJDpT0_EEEENKUlDpRKT_E_clIJiEEEDaSH_)
$_ZN7cutlass13device_kernelIN5flash19enable_sm80_to_sm89INS1_16FlashAttnBwdSm80INS1_25CollectiveMainloopBwdSm80ILi2ELi2EN4cute5tupleIJNS5_1CILi128EEES8_NS7_ILi64EEEEEENS_10bfloat16_tEfNS_4arch4Sm80ELb1ELb0ELb1ELb0ELb0ELb0ELb0ELb0ELi2ELi4ELi4ELi4ELb0EEENS1_21CollectiveEpilogueBwdISA_SB_SD_Li256ELb0ELb0ELi2EEENS1_25SingleTileBwdLPTSchedulerILb0ELi128ELb0EEEEEEEEEvNT_6ParamsE$_ZZN4cuteplIJiEJNS_1CILi0EEEEEEDaRKNS_15ArithmeticTupleIJDpT_EEERKNS3_IJDpT0_EEEENKUlDpRKT_E_clIJiEEEDaSH_:
[----:B------:R-:W-:Y:S02]  /*110c0*/  IADD3 R2, R1, 0x16a8, RZ ;  /* 0x000016a801027810 */ /* 0x000fe40007ffe0ff */
[----:B------:R-:W-:Y:S02]  /*110d0*/  MOV R10, 0x11100 ;  /* 0x00011100000a7802 */ /* 0x000fe40000000f00 */
[----:B------:R-:W-:Y:S02]  /*110e0*/  IADD3 R2, R2, c[0x0][0x20], RZ ;  /* 0x0000080002027a10 */ /* 0x000fe40007ffe0ff */
[----:B------:R-:W-:Y:S05]  /*110f0*/  CALL.REL.NOINC `($_ZN7cutlass13device_kernelIN5flash19enable_sm80_to_sm89INS1_16FlashAttnBwdSm80INS1_25CollectiveMainloopBwdSm80ILi2ELi2EN4cute5tupleIJNS5_1CILi128EEES8_NS7_ILi64EEEEEENS_10bfloat16_tEfNS_4arch4Sm80ELb1ELb0ELb1ELb0ELb0ELb0ELb0ELb0ELi2ELi4ELi4ELi4ELb0EEENS1_21CollectiveEpilogueBwdISA_SB_SD_Li256ELb0ELb0ELi2EEENS1_25SingleTileBwdLPTSchedulerILb0ELi128ELb0EEEEEEEEEvNT_6ParamsE$_ZN4cute5tupleIJiEEC2ERKi) ;  /* 0xffffadc000007944 */ /* 0x000fea0003c3ffff */
[----:B------:R1:W5:Y:S01]  /*11100*/  LDL R2, [R1+0x16a8] ;  /* 0x0016a80001027983 */ /* 0x0003620000100800 */
[----:B------:R-:W-:-:S04]  /*11110*/  MOV R17, 0x0 ;  /* 0x0000000000117802 */ /* 0x000fc80000000f00 */
[----:B------:R-:W-:Y:S05]  /*11120*/  RET.REL.NODEC R16 `(_ZN7cutlass13device_kernelIN5flash19enable_sm80_to_sm89INS1_16FlashAttnBwdSm80INS1_25CollectiveMainloopBwdSm80ILi2ELi2EN4cute5tupleIJNS5_1CILi128EEES8_NS7_ILi64EEEEEENS_10bfloat16_tEfNS_4arch4Sm80ELb1ELb0ELb1ELb0ELb0ELb0ELb0ELb0ELi2ELi4ELi4ELi4ELb0EEENS1_21CollectiveEpilogueBwdISA_SB_SD_Li256ELb0ELb0ELi2EEENS1_25SingleTileBwdLPTSchedulerILb0ELi128ELb0EEEEEEEEEvNT_6ParamsE) ;  /* 0xfffeeed010007950 */ /* 0x000fea0003c3ffff */
        .type           $_ZN7cutlass13device_kernelIN5flash19enable_sm80_to_sm89INS1_16FlashAttnBwdSm80INS1_25CollectiveMainloopBwdSm80ILi2ELi2EN4cute5tupleIJNS5_1CILi128EEES8_NS7_ILi64EEEEEENS_10bfloat16_tEfNS_4arch4Sm80ELb1ELb0ELb1ELb0ELb0ELb0ELb0ELb0ELi2ELi4ELi4ELi4ELb0EEENS1_21CollectiveEpilogueBwdISA_SB_SD_Li256ELb0ELb0ELi2EEENS1_25SingleTileBwdLPTSchedulerILb0ELi128ELb0EEEEEEEEEvNT_6ParamsE$_ZZN4cuteplIJiEJNS_1CILi0EEES2_EEEDaRKNS_15ArithmeticTupleIJDpT_EEERKNS3_IJDpT0_EEEENKUlDpRKT_E_clIJiS2_EEEDaSH_,@function
        .size           $_ZN7cutlass13device_kernelIN5flash19enable_sm80_to_sm89INS1_16FlashAttnBwdSm80INS1_25CollectiveMainloopBwdSm80ILi2ELi2EN4cute5tupleIJNS5_1CILi128EEES8_NS7_ILi64EEEEEENS_10bfloat16_tEfNS_4arch4Sm80ELb1ELb0ELb1ELb0ELb0ELb0ELb0ELb0ELi2ELi4ELi4ELi4ELb0EEENS1_21CollectiveEpilogueBwdISA_SB_SD_Li256ELb0ELb0ELi2EEENS1_25SingleTileBwdLPTSchedulerILb0ELi128ELb0EEEEEEEEEvNT_6ParamsE$_ZZN4cuteplIJiEJNS_1CILi0EEES2_EEEDaRKNS_15ArithmeticTupleIJDpT_EEERKNS3_IJDpT0_EEEENKUlDpRKT_E_clIJiS2_EEEDaSH_,($_ZN7cutlass13device_kernelIN5flash19enable_sm80_to_sm89INS1_16FlashAttnBwdSm80INS1_25CollectiveMainloopBwdSm80ILi2ELi2EN4cute5tupleIJNS5_1CILi128EEES8_NS7_ILi64EEEEEENS_10bfloat16_tEfNS_4arch4Sm80ELb1ELb0ELb1ELb0ELb0ELb0ELb0ELb0ELi2ELi4ELi4ELi4ELb0EEENS1_21CollectiveEpilogueBwdISA_SB_SD_Li256ELb0ELb0ELi2EEENS1_25SingleTileBwdLPTSchedulerILb0ELi128ELb0EEEEEEEEEvNT_6ParamsE$_ZZN4cuteplIJiEJNS_1CILi0EEEiEEEDaRKNS_15ArithmeticTupleIJDpT_EEERKNS3_IJDpT0_EEEENKUlDpRKT_E_clIJiiEEEDaSH_ - $_ZN7cutlass13device_kernelIN5flash19enable_sm80_to_sm89INS1_16FlashAttnBwdSm80INS1_25CollectiveMainloopBwdSm80ILi2ELi2EN4cute5tupleIJNS5_1CILi128EEES8_NS7_ILi64EEEEEENS_10bfloat16_tEfNS_4arch4Sm80ELb1ELb0ELb1ELb0ELb0ELb0ELb0ELb0ELi2ELi4ELi4ELi4ELb0EEENS1_21CollectiveEpilogueBwdISA_SB_SD_Li256ELb0ELb0ELi2EEENS1_25SingleTileBwdLPTSchedulerILb0ELi128ELb0EEEEEEEEEvNT_6ParamsE$_ZZN4cuteplIJiEJNS_1CILi0EEES2_EEEDaRKNS_15ArithmeticTupleIJDpT_EEERKNS3_IJDpT0_EEEENKUlDpRKT_E_clIJiS2_EEEDaSH_)
$_ZN7cutlass13device_kernelIN5flash19enable_sm80_to_sm89INS1_16FlashAttnBwdSm80INS1_25CollectiveMainloopBwdSm80ILi2ELi2EN4cute5tupleIJNS5_1CILi128EEES8_NS7_ILi64EEEEEENS_10bfloat16_tEfNS_4arch4Sm80ELb1ELb0ELb1ELb0ELb0ELb0ELb0ELb0ELi2ELi4ELi4ELi4ELb0EEENS1_21CollectiveEpilogueBwdISA_SB_SD_Li256ELb0ELb0ELi2EEENS1_25SingleTileBwdLPTSchedulerILb0ELi128ELb0EEEEEEEEEvNT_6ParamsE$_ZZN4cuteplIJiEJNS_1CILi0EEES2_EEEDaRKNS_15ArithmeticTupleIJDpT_EEERKNS3_IJDpT0_EEEENKUlDpRKT_E_clIJiS2_EEEDaSH_:
[----:B------:R-:W-:Y:S02]  /*11130*/  IADD3 R2, R1, 0x13b8, RZ ;  /* 0x000013b801027810 */ /* 0x000fe40007ffe0ff */
[----:B------:R-:W-:Y:S02]  /*11140*/  MOV R10, 0x11170 ;  /* 0x00011170000a7802 */ /* 0x000fe40000000f00 */
[----:B------:R-:W-:Y:S02]  /*11150*/  IADD3 R2, R2, c[0x0][0x20], RZ ;  /* 0x0000080002027a10 */ /* 0x000fe40007ffe0ff */
[----:B------:R-:W-:Y:S05]  /*11160*/  CALL.REL.NOINC `($_ZN7cutlass13device_kernelIN5flash19enable_sm80_to_sm89INS1_16FlashAttnBwdSm80INS1_25CollectiveMainloopBwdSm80ILi2ELi2EN4cute5tupleIJNS5_1CILi128EEES8_NS7_ILi64EEEEEENS_10bfloat16_tEfNS_4arch4Sm80ELb1ELb0ELb1ELb0ELb0ELb0ELb0ELb0ELi2ELi4ELi4ELi4ELb0EEENS1_21CollectiveEpilogueBwdISA_SB_SD_Li256ELb0ELb0ELi2EEENS1_25SingleTileBwdLPTSchedulerILb0ELi128ELb0EEEEEEEEEvNT_6ParamsE$_ZN4cute5tupleIJiNS_1CILi0EEEEEC2ERKiRKS2_) ;  /* 0xffffada000007944 */ /* 0x000fea0003c3ffff */
[----:B-1----:R1:W5:Y:S01]  /*11170*/  LDL R3, [R1+0x13b8] ;  /* 0x0013b80001037983 */ /* 0x0023620000100800 */
[----:B------:R-:W-:-:S04]  /*11180*/  MOV R51, 0x0 ;  /* 0x0000000000337802 */ /* 0x000fc80000000f00 */
[----:B------:R-:W-:Y:S05]  /*11190*/  RET.REL.NODEC R50 `(_ZN7cutlass13device_kernelIN5flash19enable_sm80_to_sm89INS1_16FlashAttnBwdSm80INS1_25CollectiveMainloopBwdSm80ILi2ELi2EN4cute5tupleIJNS5_1CILi128EEES8_NS7_ILi64EEEEEENS_10bfloat16_tEfNS_4arch4Sm80ELb1ELb0ELb1ELb0ELb0ELb0ELb0ELb0ELi2ELi4ELi4ELi4ELb0EEENS1_21CollectiveEpilogueBwdISA_SB_SD_Li256ELb0ELb0ELi2EEENS1_25SingleTileBwdLPTSchedulerILb0ELi128ELb0EEEEEEEEEvNT_6ParamsE) ;  /* 0xfffeee6032007950 */ /* 0x000fea0003c3ffff */
        .type           $_ZN7cutlass13device_kernelIN5flash19enable_sm80_to_sm89INS1_16FlashAttnBwdSm80INS1_25CollectiveMainloopBwdSm80ILi2ELi2EN4cute5tupleIJNS5_1CILi128EEES8_NS7_ILi64EEEEEENS_10bfloat16_tEfNS_4arch4Sm80ELb1ELb0ELb1ELb0ELb0ELb0ELb0ELb0ELi2ELi4ELi4ELi4ELb0EEENS1_21CollectiveEpilogueBwdISA_SB_SD_Li256ELb0ELb0ELi2EEENS1_25SingleTileBwdLPTSchedulerILb0ELi128ELb0EEEEEEEEEvNT_6ParamsE$_ZZN4cuteplIJiEJNS_1CILi0EEEiEEEDaRKNS_15ArithmeticTupleIJDpT_EEERKNS3_IJDpT0_EEEENKUlDpRKT_E_clIJiiEEEDaSH_,@function
        .size           $_ZN7cutlass13device_kernelIN5flash19enable_sm80_to_sm89INS1_16FlashAttnBwdSm80INS1_25CollectiveMainloopBwdSm80ILi2ELi2EN4cute5tupleIJNS5_1CILi128EEES8_NS7_ILi64EEEEEENS_10bfloat16_tEfNS_4arch4Sm80ELb1ELb0ELb1ELb0ELb0ELb0ELb0ELb0ELi2ELi4ELi4ELi4ELb0EEENS1_21CollectiveEpilogueBwdISA_SB_SD_Li256ELb0ELb0ELi2EEENS1_25SingleTileBwdLPTSchedulerILb0ELi128ELb0EEEEEEEEEvNT_6ParamsE$_ZZN4cuteplIJiEJNS_1CILi0EEEiEEEDaRKNS_15ArithmeticTupleIJDpT_EEERKNS3_IJDpT0_EEEENKUlDpRKT_E_clIJiiEEEDaSH_,($_ZN7cutlass13device_kernelIN5flash19enable_sm80_to_sm89INS1_16FlashAttnBwdSm80INS1_25CollectiveMainloopBwdSm80ILi2ELi2EN4cute5tupleIJNS5_1CILi128EEES8_NS7_ILi64EEEEEENS_10bfloat16_tEfNS_4arch4Sm80ELb1ELb0ELb1ELb0ELb0ELb0ELb0ELb0ELi2ELi4ELi4ELi4ELb0EEENS1_21CollectiveEpilogueBwdISA_SB_SD_Li256ELb0ELb0ELi2EEENS1_25SingleTileBwdLPTSchedulerILb0ELi128ELb0EEEEEEEEEvNT_6ParamsE$_ZZN4cuteplIJiEJiEEEDaRKNS_15ArithmeticTupleIJDpT_EEERKNS1_IJDpT0_EEEENKUlDpRKT_E_clIJiEEEDaSF_ - $_ZN7cutlass13device_kernelIN5flash19enable_sm80_to_sm89INS1_16FlashAttnBwdSm80INS1_25CollectiveMainloopBwdSm80ILi2ELi2EN4cute5tupleIJNS5_1CILi128EEES8_NS7_ILi64EEEEEENS_10bfloat16_tEfNS_4arch4Sm80ELb1ELb0ELb1ELb0ELb0ELb0ELb0ELb0ELi2ELi4ELi4ELi4ELb0EEENS1_21CollectiveEpilogueBwdISA_SB_SD_Li256ELb0ELb0ELi2EEENS1_25SingleTileBwdLPTSchedulerILb0ELi128ELb0EEEEEEEEEvNT_6ParamsE$_ZZN4cuteplIJiEJNS_1CILi0EEEiEEEDaRKNS_15ArithmeticTupleIJDpT_EEERKNS3_IJDpT0_EEEENKUlDpRKT_E_clIJiiEEEDaSH_)
$_ZN7cutlass13device_kernelIN5flash19enable_sm80_to_sm89INS1_16FlashAttnBwdSm80INS1_25CollectiveMainloopBwdSm80ILi2ELi2EN4cute5tupleIJNS5_1CILi128EEES8_NS7_ILi64EEEEEENS_10bfloat16_tEfNS_4arch4Sm80ELb1ELb0ELb1ELb0ELb0ELb0ELb0ELb0ELi2ELi4ELi4ELi4ELb0EEENS1_21CollectiveEpilogueBwdISA_SB_SD_Li256ELb0ELb0ELi2EEENS1_25SingleTileBwdLPTSchedulerILb0ELi128ELb0EEEEEEEEEvNT_6ParamsE$_ZZN4cuteplIJiEJNS_1CILi0EEEiEEEDaRKNS_15ArithmeticTupleIJDpT_EEERKNS3_IJDpT0_EEEENKUlDpRKT_E_clIJiiEEEDaSH_:
        /* <DEDUP_REMOVED lines=8> */
        .type           $_ZN7cutlass13device_kernelIN5flash19enable_sm80_to_sm89INS1_16FlashAttnBwdSm80INS1_25CollectiveMainloopBwdSm80ILi2ELi2EN4cute5tupleIJNS5_1CILi128EEES8_NS7_ILi64EEEEEENS_10bfloat16_tEfNS_4arch4Sm80ELb1ELb0ELb1ELb0ELb0ELb0ELb0ELb0ELi2ELi4ELi4ELi4ELb0EEENS1_21CollectiveEpilogueBwdISA_SB_SD_Li256ELb0ELb0ELi2EEENS1_25SingleTileBwdLPTSchedulerILb0ELi128ELb0EEEEEEEEEvNT_6ParamsE$_ZZN4cuteplIJiEJiEEEDaRKNS_15ArithmeticTupleIJDpT_EEERKNS1_IJDpT0_EEEENKUlDpRKT_E_clIJiEEEDaSF_,@function
        .size           $_ZN7cutlass13device_kernelIN5flash19enable_sm80_to_sm89INS1_16FlashAttnBwdSm80INS1_25CollectiveMainloopBwdSm80ILi2ELi2EN4cute5tupleIJNS5_1CILi128EEES8_NS7_ILi64EEEEEENS_10bfloat16_tEfNS_4arch4Sm80ELb1ELb0ELb1ELb0ELb0ELb0ELb0ELb0ELi2ELi4ELi4ELi4ELb0EEENS1_21CollectiveEpilogueBwdISA_SB_SD_Li256ELb0ELb0ELi2EEENS1_25SingleTileBwdLPTSchedulerILb0ELi128ELb0EEEEEEEEEvNT_6ParamsE$_ZZN4cuteplIJiEJiEEEDaRKNS_15ArithmeticTupleIJDpT_EEERKNS1_IJDpT0_EEEENKUlDpRKT_E_clIJiEEEDaSF_,($_ZN7cutlass13device_kernelIN5flash19enable_sm80_to_sm89INS1_16FlashAttnBwdSm80INS1_25CollectiveMainloopBwdSm80ILi2ELi2EN4cute5tupleIJNS5_1CILi128EEES8_NS7_ILi64EEEEEENS_10bfloat16_tEfNS_4arch4Sm80ELb1ELb0ELb1ELb0ELb0ELb0ELb0ELb0ELi2ELi4ELi4ELi4ELb0EEENS1_21CollectiveEpilogueBwdISA_SB_SD_Li256ELb0ELb0ELi2EEENS1_25SingleTileBwdLPTSchedulerILb0ELi128ELb0EEEEEEEEEvNT_6ParamsE$_ZZN4cuteplIJiiEJNS_1CILi0EEES2_EEEDaRKNS_15ArithmeticTupleIJDpT_EEERKNS3_IJDpT0_EEEENKUlDpRKT_E_clIJiiEEEDaSH_ - $_ZN7cutlass13device_kernelIN5flash19enable_sm80_to_sm89INS1_16FlashAttnBwdSm80INS1_25CollectiveMainloopBwdSm80ILi2ELi2EN4cute5tupleIJNS5_1CILi128EEES8_NS7_ILi64EEEEEENS_10bfloat16_tEfNS_4arch4Sm80ELb1ELb0ELb1ELb0ELb0ELb0ELb0ELb0ELi2ELi4ELi4ELi4ELb0EEENS1_21CollectiveEpilogueBwdISA_SB_SD_Li256ELb0ELb0ELi2EEENS1_25SingleTileBwdLPTSchedulerILb0ELi128ELb0EEEEEEEEEvNT_6ParamsE$_ZZN4cuteplIJiEJiEEEDaRKNS_15ArithmeticTupleIJDpT_EEERKNS1_IJDpT0_EEEENKUlDpRKT_E_clIJiEEEDaSF_)
$_ZN7cutlass13device_kernelIN5flash19enable_sm80_to_sm89INS1_16FlashAttnBwdSm80INS1_25CollectiveMainloopBwdSm80ILi2ELi2EN4cute5tupleIJNS5_1CILi128EEES8_NS7_ILi64EEEEEENS_10bfloat16_tEfNS_4arch4Sm80ELb1ELb0ELb1ELb0ELb0ELb0ELb0ELb0ELi2ELi4ELi4ELi4ELb0EEENS1_21CollectiveEpilogueBwdISA_SB_SD_Li256ELb0ELb0ELi2EEENS1_25SingleTileBwdLPTSchedulerILb0ELi128ELb0EEEEEEEEEvNT_6ParamsE$_ZZN4cuteplIJiEJiEEEDaRKNS_15ArithmeticTupleIJDpT_EEERKNS1_IJDpT0_EEEENKUlDpRKT_E_clIJiEEEDaSF_:
[----:B------:R-:W-:Y:S02]  /*11220*/  IADD3 R2, R1, 0x13b8, RZ ;  /* 0x000013b801027810 */ /* 0x000fe40007ffe0ff */
[----:B------:R-:W-:Y:S02]  /*11230*/  MOV R10, 0x11260 ;  /* 0x00011260000a7802 */ /* 0x000fe40000000f00 */
[----:B------:R-:W-:Y:S02]  /*11240*/  IADD3 R2, R2, c[0x0][0x20], RZ ;  /* 0x0000080002027a10 */ /* 0x000fe40007ffe0ff */
[----:B------:R-:W-:Y:S05]  /*11250*/  CALL.REL.NOINC `($_ZN7cutlass13device_kernelIN5flash19enable_sm80_to_sm89INS1_16FlashAttnBwdSm80INS1_25CollectiveMainloopBwdSm80ILi2ELi2EN4cute5tupleIJNS5_1CILi128EEES8_NS7_ILi64EEEEEENS_10bfloat16_tEfNS_4arch4Sm80ELb1ELb0ELb1ELb0ELb0ELb0ELb0ELb0ELi2ELi4ELi4ELi4ELb0EEENS1_21CollectiveEpilogueBwdISA_SB_SD_Li256ELb0ELb0ELi2EEENS1_25SingleTileBwdLPTSchedulerILb0ELi128ELb0EEEEEEEEEvNT_6ParamsE$_ZN4cute5tupleIJiEEC2ERKi) ;  /* 0xffffac6000007944 */ /* 0x000fea0003c3ffff */
[----:B------:R1:W5:Y:S01]  /*11260*/  LDL R3, [R1+0x13b8] ;  /* 0x0013b80001037983 */ /* 0x0003620000100800 */
[----:B------:R-:W-:Y:S02]  /*11270*/  MOV R8, R6 ;  /* 0x0000000600087202 */ /* 0x000fe40000000f00 */
[----:B------:R-:W-:-:S04]  /*11280*/  MOV R9, 0x0 ;  /* 0x0000000000097802 */ /* 0x000fc80000000f00 */
[----:B------:R-:W-:Y:S05]  /*11290*/  RET.REL.NODEC R8 `(_ZN7cutlass13device_kernelIN5flash19enable_sm80_to_sm89INS1_16FlashAttnBwdSm80INS1_25CollectiveMainloopBwdSm80ILi2ELi2EN4cute5tupleIJNS5_1CILi128EEES8_NS7_ILi64EEEEEENS_10bfloat16_tEfNS_4arch4Sm80ELb1ELb0ELb1ELb0ELb0ELb0ELb0ELb0ELi2ELi4ELi4ELi4ELb0EEENS1_21CollectiveEpilogueBwdISA_SB_SD_Li256ELb0ELb0ELi2EEENS1_25SingleTileBwdLPTSchedulerILb0ELi128ELb0EEEEEEEEEvNT_6ParamsE) ;  /* 0xfffeed6008007950 */ /* 0x000fea0003c3ffff */
        .type           $_ZN7cutlass13device_kernelIN5flash19enable_sm80_to_sm89INS1_16FlashAttnBwdSm80INS1_25CollectiveMainloopBwdSm80ILi2ELi2EN4cute5tupleIJNS5_1CILi128EEES8_NS7_ILi64EEEEEENS_10bfloat16_tEfNS_4arch4Sm80ELb1ELb0ELb1ELb0ELb0ELb0ELb0ELb0ELi2ELi4ELi4ELi4ELb0EEENS1_21CollectiveEpilogueBwdISA_SB_SD_Li256ELb0ELb0ELi2EEENS1_25SingleTileBwdLPTSchedulerILb0ELi128ELb0EEEEEEEEEvNT_6ParamsE$_ZZN4cuteplIJiiEJNS_1CILi0EEES2_EEEDaRKNS_15ArithmeticTupleIJDpT_EEERKNS3_IJDpT0_EEEENKUlDpRKT_E_clIJiiEEEDaSH_,@function
        .size           $_ZN7cutlass13device_kernelIN5flash19enable_sm80_to_sm89INS1_16FlashAttnBwdSm80INS1_25CollectiveMainloopBwdSm80ILi2ELi2EN4cute5tupleIJNS5_1CILi128EEES8_NS7_ILi64EEEEEENS_10bfloat16_tEfNS_4arch4Sm80ELb1ELb0ELb1ELb0ELb0ELb0ELb0ELb0ELi2ELi4ELi4ELi4ELb0EEENS1_21CollectiveEpilogueBwdISA_SB_SD_Li256ELb0ELb0ELi2EEENS1_25SingleTileBwdLPTSchedulerILb0ELi128ELb0EEEEEEEEEvNT_6ParamsE$_ZZN4cuteplIJiiEJNS_1CILi0EEES2_EEEDaRKNS_15ArithmeticTupleIJDpT_EEERKNS3_IJDpT0_EEEENKUlDpRKT_E_clIJiiEEEDaSH_,($_ZN7cutlass13device_kernelIN5flash19enable_sm80_to_sm89INS1_16FlashAttnBwdSm80INS1_25CollectiveMainloopBwdSm80ILi2ELi2EN4cute5tupleIJNS5_1CILi128EEES8_NS7_ILi64EEEEEENS_10bfloat16_tEfNS_4arch4Sm80ELb1ELb0ELb1ELb0ELb0ELb0ELb0ELb0ELi2ELi4ELi4ELi4ELb0EEENS1_21CollectiveEpilogueBwdISA_SB_SD_Li256ELb0ELb0ELi2EEENS1_25SingleTileBwdLPTSchedulerILb0ELi128ELb0EEEEEEEEEvNT_6ParamsE$_ZZN4cuteplIJiiEJiNS_1CILi0EEEEEEDaRKNS_15ArithmeticTupleIJDpT_EEERKNS3_IJDpT0_EEEENKUlDpRKT_E_clIJiiEEEDaSH_ - $_ZN7cutlass13device_kernelIN5flash19enable_sm80_to_sm89INS1_16FlashAttnBwdSm80INS1_25CollectiveMainloopBwdSm80ILi2ELi2EN4cute5tupleIJNS5_1CILi128EEES8_NS7_ILi64EEEEEENS_10bfloat16_tEfNS_4arch4Sm80ELb1ELb0ELb1ELb0ELb0ELb0ELb0ELb0ELi2ELi4ELi4ELi4ELb0EEENS1_21CollectiveEpilogueBwdISA_SB_SD_Li256ELb0ELb0ELi2EEENS1_25SingleTileBwdLPTSchedulerILb0ELi128ELb0EEEEEEEEEvNT_6ParamsE$_ZZN4cuteplIJiiEJNS_1CILi0EEES2_EEEDaRKNS_15ArithmeticTupleIJDpT_EEERKNS3_IJDpT0_EEEENKUlDpRKT_E_clIJiiEEEDaSH_)
$_ZN7cutlass13device_kernelIN5flash19enable_sm80_to_sm89INS1_16FlashAttnBwdSm80INS1_25CollectiveMainloopBwdSm80ILi2ELi2EN4cute5tupleIJNS5_1CILi128EEES8_NS7_ILi64EEEEEENS_10bfloat16_tEfNS_4arch4Sm80ELb1ELb0ELb1ELb0ELb0ELb0ELb0ELb0ELi2ELi4ELi4ELi4ELb0EEENS1_21CollectiveEpilogueBwdISA_SB_SD_Li256ELb0ELb0ELi2EEENS1_25SingleTileBwdLPTSchedulerILb0ELi128ELb0EEEEEEEEEvNT_6ParamsE$_ZZN4cuteplIJiiEJNS_1CILi0EEES2_EEEDaRKNS_15ArithmeticTupleIJDpT_EEERKNS3_IJDpT0_EEEENKUlDpRKT_E_clIJiiEEEDaSH_:
[----:B------:R-:W-:Y:S01]  /*112a0*/  IADD3 R3, R1, 0x16a8, RZ ;  /* 0x000016a801037810 */ /* 0x000fe20007ffe0ff */
[----:B------:R-:W-:Y:S01]  /*112b0*/  IMAD.MOV.U32 R10, RZ, RZ, R4 ;  /* 0x000000ffff0a7224 */ /* 0x000fe200078e0004 */
[----:B------:R-:W-:Y:S01]  /*112c0*/  MOV R6, 0x11300 ;  /* 0x0001130000067802 */ /* 0x000fe20000000f00 */
[----:B------:R-:W-:Y:S01]  /*112d0*/  IMAD.MOV.U32 R2, RZ, RZ, R81 ;  /* 0x000000ffff027224 */ /* 0x000fe200078e0051 */
[----:B------:R-:W-:Y:S02]  /*112e0*/  IADD3 R3, R3, c[0x0][0x20], RZ ;  /* 0x0000080003037a10 */ /* 0x000fe40007ffe0ff */
[----:B------:R-:W-:Y:S05]  /*112f0*/  CALL.REL.NOINC `($_ZN7cutlass13device_kernelIN5flash19enable_sm80_to_sm89INS1_16FlashAttnBwdSm80INS1_25CollectiveMainloopBwdSm80ILi2ELi2EN4cute5tupleIJNS5_1CILi128EEES8_NS7_ILi64EEEEEENS_10bfloat16_tEfNS_4arch4Sm80ELb1ELb0ELb1ELb0ELb0ELb0ELb0ELb0ELi2ELi4ELi4ELi4ELb0EEENS1_21CollectiveEpilogueBwdISA_SB_SD_Li256ELb0ELb0ELi2EEENS1_25SingleTileBwdLPTSchedulerILb0ELi128ELb0EEEEEEEEEvNT_6ParamsE$_ZN4cute5tupleIJiiEEC2ERKiS3_) ;  /* 0xffffac5000007944 */ /* 0x000fea0003c3ffff */
[----:B------:R1:W5:Y:S01]  /*11300*/  LDL.64 R2, [R1+0x16a8] ;  /* 0x0016a80001027983 */ /* 0x0003620000100a00 */
[----:B------:R-:W-:-:S04]  /*11310*/  MOV R79, 0x0 ;  /* 0x00000000004f7802 */ /* 0x000fc80000000f00 */
[----:B------:R-:W-:Y:S05]  /*11320*/  RET.REL.NODEC R78 `(_ZN7cutlass13device_kernelIN5flash19enable_sm80_to_sm89INS1_16FlashAttnBwdSm80INS1_25CollectiveMainloopBwdSm80ILi2ELi2EN4cute5tupleIJNS5_1CILi128EEES8_NS7_ILi64EEEEEENS_10bfloat16_tEfNS_4arch4Sm80ELb1ELb0ELb1ELb0ELb0ELb0ELb0ELb0ELi2ELi4ELi4ELi4ELb0EEENS1_21CollectiveEpilogueBwdISA_SB_SD_Li256ELb0ELb0ELi2EEENS1_25SingleTileBwdLPTSchedulerILb0ELi128ELb0EEEEEEEEEvNT_6ParamsE) ;  /* 0xfffeecd04e007950 */ /* 0x000fea0003c3ffff */
        .type           $_ZN7cutlass13device_kernelIN5flash19enable_sm80_to_sm89INS1_16FlashAttnBwdSm80INS1_25CollectiveMainloopBwdSm80ILi2ELi2EN4cute5tupleIJNS5_1CILi128EEES8_NS7_ILi64EEEEEENS_10bfloat16_tEfNS_4arch4Sm80ELb1ELb0ELb1ELb0ELb0ELb0ELb0ELb0ELi2ELi4ELi4ELi4ELb0EEENS1_21CollectiveEpilogueBwdISA_SB_SD_Li256ELb0ELb0ELi2EEENS1_25SingleTileBwdLPTSchedulerILb0ELi128ELb0EEEEEEEEEvNT_6ParamsE$_ZZN4cuteplIJiiEJiNS_1CILi0EEEEEEDaRKNS_15ArithmeticTupleIJDpT_EEERKNS3_IJDpT0_EEEENKUlDpRKT_E_clIJiiEEEDaSH_,@function
        .size           $_ZN7cutlass13device_kernelIN5flash19enable_sm80_to_sm89INS1_16FlashAttnBwdSm80INS1_25CollectiveMainloopBwdSm80ILi2ELi2EN4cute5tupleIJNS5_1CILi128EEES8_NS7_ILi64EEEEEENS_10bfloat16_tEfNS_4arch4Sm80ELb1ELb0ELb1ELb0ELb0ELb0ELb0ELb0ELi2ELi4ELi4ELi4ELb0EEENS1_21CollectiveEpilogueBwdISA_SB_SD_Li256ELb0ELb0ELi2EEENS1_25SingleTileBwdLPTSchedulerILb0ELi128ELb0EEEEEEEEEvNT_6ParamsE$_ZZN4cuteplIJiiEJiNS_1CILi0EEEEEEDaRKNS_15ArithmeticTupleIJDpT_EEERKNS3_IJDpT0_EEEENKUlDpRKT_E_clIJiiEEEDaSH_,($_ZN7cutlass13device_kernelIN5flash19enable_sm80_to_sm89INS1_16FlashAttnBwdSm80INS1_25CollectiveMainloopBwdSm80ILi2ELi2EN4cute5tupleIJNS5_1CILi128EEES8_NS7_ILi64EEEEEENS_10bfloat16_tEfNS_4arch4Sm80ELb1ELb0ELb1ELb0ELb0ELb0ELb0ELb0ELi2ELi4ELi4ELi4ELb0EEENS1_21CollectiveEpilogueBwdISA_SB_SD_Li256ELb0ELb0ELi2EEENS1_25SingleTileBwdLPTSchedulerILb0ELi128ELb0EEEEEEEEEvNT_6ParamsE$_ZZN4cuteplIJiiEJiiEEEDaRKNS_15ArithmeticTupleIJDpT_EEERKNS1_IJDpT0_EEEENKUlDpRKT_E_clIJiiEEEDaSF_ - $_ZN7cutlass13device_kernelIN5flash19enable_sm80_to_sm89INS1_16FlashAttnBwdSm80INS1_25CollectiveMainloopBwdSm80ILi2ELi2EN4cute5tupleIJNS5_1CILi128EEES8_NS7_ILi64EEEEEENS_10bfloat16_tEfNS_4arch4Sm80ELb1ELb0ELb1ELb0ELb0ELb0ELb0ELb0ELi2ELi4ELi4ELi4ELb0EEENS1_21CollectiveEpilogueBwdISA_SB_SD_Li256ELb0ELb0ELi2EEENS1_25SingleTileBwdLPTSchedulerILb0ELi128ELb0EEEEEEEEEvNT_6ParamsE$_ZZN4cuteplIJiiEJiNS_1CILi0EEEEEEDaRKNS_15ArithmeticTupleIJDpT_EEERKNS3_IJDpT0_EEEENKUlDpRKT_E_clIJiiEEEDaSH_)
$_ZN7cutlass13device_kernelIN5flash19enable_sm80_to_sm89INS1_16FlashAttnBwdSm80INS1_25CollectiveMainloopBwdSm80ILi2ELi2EN4cute5tupleIJNS5_1CILi128EEES8_NS7_ILi64EEEEEENS_10bfloat16_tEfNS_4arch4Sm80ELb1ELb0ELb1ELb0ELb0ELb0ELb0ELb0ELi2ELi4ELi4ELi4ELb0EEENS1_21CollectiveEpilogueBwdISA_SB_SD_Li256ELb0ELb0ELi2EEENS1_25SingleTileBwdLPTSchedulerILb0ELi128ELb0EEEEEEEEEvNT_6ParamsE$_ZZN4cuteplIJiiEJiNS_1CILi0EEEEEEDaRKNS_15ArithmeticTupleIJDpT_EEERKNS3_IJDpT0_EEEENKUlDpRKT_E_clIJiiEEEDaSH_:
[----:B------:R-:W-:Y:S01]  /*11330*/  IADD3 R3, R1, 0x13b8, RZ ;  /* 0x000013b801037810 */ /* 0x000fe20007ffe0ff */
[----:B------:R-:W-:Y:S01]  /*11340*/  IMAD.MOV.U32 R2, RZ, RZ, R81 ;  /* 0x000000ffff027224 */ /* 0x000fe200078e0051 */
[----:B------:R-:W-:Y:S02]  /*11350*/  MOV R6, 0x11380 ;  /* 0x0001138000067802 */ /* 0x000fe40000000f00 */
[----:B------:R-:W-:Y:S02]  /*11360*/  IADD3 R3, R3, c[0x0][0x20], RZ ;  /* 0x0000080003037a10 */ /* 0x000fe40007ffe0ff */
[----:B------:R-:W-:Y:S05]  /*11370*/  CALL.REL.NOINC `($_ZN7cutlass13device_kernelIN5flash19enable_sm80_to_sm89INS1_16FlashAttnBwdSm80INS1_25CollectiveMainloopBwdSm80ILi2ELi2EN4cute5tupleIJNS5_1CILi128EEES8_NS7_ILi64EEEEEENS_10bfloat16_tEfNS_4arch4Sm80ELb1ELb0ELb1ELb0ELb0ELb0ELb0ELb0ELi2ELi4ELi4ELi4ELb0EEENS1_21CollectiveEpilogueBwdISA_SB_SD_Li256ELb0ELb0ELi2EEENS1_25SingleTileBwdLPTSchedulerILb0ELi128ELb0EEEEEEEEEvNT_6ParamsE$_ZN4cute5tupleIJiiEEC2ERKiS3_) ;  /* 0xffffabd000007944 */ /* 0x000fea0003c3ffff */
[----:B------:R1:W5:Y:S01]  /*11380*/  LDL R2, [R1+0x13b8] ;  /* 0x0013b80001027983 */ /* 0x0003620000100800 */
[----:B------:R-:W-:-:S04]  /*11390*/  MOV R51, 0x0 ;  /* 0x0000000000337802 */ /* 0x000fc80000000f00 */
[----:B------:R-:W-:Y:S05]  /*113a0*/  RET.REL.NODEC R50 `(_ZN7cutlass13device_kernelIN5flash19enable_sm80_to_sm89INS1_16FlashAttnBwdSm80INS1_25CollectiveMainloopBwdSm80ILi2ELi2EN4cute5tupleIJNS5_1CILi128EEES8_NS7_ILi64EEEEEENS_10bfloat16_tEfNS_4arch4Sm80ELb1ELb0ELb1ELb0ELb0ELb0ELb0ELb0ELi2ELi4ELi4ELi4ELb0EEENS1_21CollectiveEpilogueBwdISA_SB_SD_Li256ELb0ELb0ELi2EEENS1_25SingleTileBwdLPTSchedulerILb0ELi128ELb0EEEEEEEEEvNT_6ParamsE) ;  /* 0xfffeec5032007950 */ /* 0x000fea0003c3ffff */
        .type           $_ZN7cutlass13device_kernelIN5flash19enable_sm80_to_sm89INS1_16FlashAttnBwdSm80INS1_25CollectiveMainloopBwdSm80ILi2ELi2EN4cute5tupleIJNS5_1CILi128EEES8_NS7_ILi64EEEEEENS_10bfloat16_tEfNS_4arch4Sm80ELb1ELb0ELb1ELb0ELb0ELb0ELb0ELb0ELi2ELi4ELi4ELi4ELb0EEENS1_21CollectiveEpilogueBwdISA_SB_SD_Li256ELb0ELb0ELi2EEENS1_25SingleTileBwdLPTSchedulerILb0ELi128ELb0EEEEEEEEEvNT_6ParamsE$_ZZN4cuteplIJiiEJiiEEEDaRKNS_15ArithmeticTupleIJDpT_EEERKNS1_IJDpT0_EEEENKUlDpRKT_E_clIJiiEEEDaSF_,@function
        .size           $_ZN7cutlass13device_kernelIN5flash19enable_sm80_to_sm89INS1_16FlashAttnBwdSm80INS1_25CollectiveMainloopBwdSm80ILi2ELi2EN4cute5tupleIJNS5_1CILi128EEES8_NS7_ILi64EEEEEENS_10bfloat16_tEfNS_4arch4Sm80ELb1ELb0ELb1ELb0ELb0ELb0ELb0ELb0ELi2ELi4ELi4ELi4ELb0EEENS1_21CollectiveEpilogueBwdISA_SB_SD_Li256ELb0ELb0ELi2EEENS1_25SingleTileBwdLPTSchedulerILb0ELi128ELb0EEEEEEEEEvNT_6ParamsE$_ZZN4cuteplIJiiEJiiEEEDaRKNS_15ArithmeticTupleIJDpT_EEERKNS1_IJDpT0_EEEENKUlDpRKT_E_clIJiiEEEDaSF_,($_ZN7cutlass13device_kernelIN5flash19enable_sm80_to_sm89INS1_16FlashAttnBwdSm80INS1_25CollectiveMainloopBwdSm80ILi2ELi2EN4cute5tupleIJNS5_1CILi128EEES8_NS7_ILi64EEEEEENS_10bfloat16_tEfNS_4arch4Sm80ELb1ELb0ELb1ELb0ELb0ELb0ELb0ELb0ELi2ELi4ELi4ELi4ELb0EEENS1_21CollectiveEpilogueBwdISA_SB_SD_Li256ELb0ELb0ELi2EEENS1_25SingleTileBwdLPTSchedulerILb0ELi128ELb0EEEEEEEEEvNT_6ParamsE$_ZZN5flash25CollectiveMainloopBwdSm80ILi2ELi2EN4cute5tupleIJNS1_1CILi128EEES4_NS3_ILi64EEEEEEN7cutlass10bfloat16_tEfNS7_4arch4Sm80ELb1ELb0ELb1ELb0ELb0ELb0ELb0ELb0ELi2ELi4ELi4ELi4ELb0EE3mmaINS_16FlashAttnBwdSm80ISB_NS_21CollectiveEpilogueBwdIS6_S8_SA_Li256ELb0ELb0ELi2EEENS_25SingleTileBwdLPTSchedulerILb0ELi128ELb0EEEE13SharedStorageENS1_6TensorINS1_11ArrayEngineIfLm32EEENS1_6LayoutINS2_IJNS2_IJNS3_ILi2EEESO_EEESO_NS3_ILi4EEEEEENS2_IJNS2_IJNS3_ILi1EEESO_EEESQ_NS3_ILi8EEEEEEEEEEEEbRKNSB_6ParamsERT0_S12_iNS2_IJiiiEEERT_ENKUlRT_iE_clINSK_INSL_IfLm64EEENSN_INS2_IJSP_SO_SU_EEESV_EEEEEEDaS17_i - $_ZN7cutlass13device_kernelIN5flash19enable_sm80_to_sm89INS1_16FlashAttnBwdSm80INS1_25CollectiveMainloopBwdSm80ILi2ELi2EN4cute5tupleIJNS5_1CILi128EEES8_NS7_ILi64EEEEEENS_10bfloat16_tEfNS_4arch4Sm80ELb1ELb0ELb1ELb0ELb0ELb0ELb0ELb0ELi2ELi4ELi4ELi4ELb0EEENS1_21CollectiveEpilogueBwdISA_SB_SD_Li256ELb0ELb0ELi2EEENS1_25SingleTileBwdLPTSchedulerILb0ELi128ELb0EEEEEEEEEvNT_6ParamsE$_ZZN4cuteplIJiiEJiiEEEDaRKNS_15ArithmeticTupleIJDpT_EEERKNS1_IJDpT0_EEEENKUlDpRKT_E_clIJiiEEEDaSF_)
$_ZN7cutlass13device_kernelIN5flash19enable_sm80_to_sm89INS1_16FlashAttnBwdSm80INS1_25CollectiveMainloopBwdSm80ILi2ELi2EN4cute5tupleIJNS5_1CILi128EEES8_NS7_ILi64EEEEEENS_10bfloat16_tEfNS_4arch4Sm80ELb1ELb0ELb1ELb0ELb0ELb0ELb0ELb0ELi2ELi4ELi4ELi4ELb0EEENS1_21CollectiveEpilogueBwdISA_SB_SD_Li256ELb0ELb0ELi2EEENS1_25SingleTileBwdLPTSchedulerILb0ELi128ELb0EEEEEEEEEvNT_6ParamsE$_ZZN4cuteplIJiiEJiiEEEDaRKNS_15ArithmeticTupleIJDpT_EEERKNS1_IJDpT0_EEEENKUlDpRKT_E_clIJiiEEEDaSF_:
        /* <DEDUP_REMOVED lines=8> */
        .type           $_ZN7cutlass13device_kernelIN5flash19enable_sm80_to_sm89INS1_16FlashAttnBwdSm80INS1_25CollectiveMainloopBwdSm80ILi2ELi2EN4cute5tupleIJNS5_1CILi128EEES8_NS7_ILi64EEEEEENS_10bfloat16_tEfNS_4arch4Sm80ELb1ELb0ELb1ELb0ELb0ELb0ELb0ELb0ELi2ELi4ELi4ELi4ELb0EEENS1_21CollectiveEpilogueBwdISA_SB_SD_Li256ELb0ELb0ELi2EEENS1_25SingleTileBwdLPTSchedulerILb0ELi128ELb0EEEEEEEEEvNT_6ParamsE$_ZZN5flash25CollectiveMainloopBwdSm80ILi2ELi2EN4cute5tupleIJNS1_1CILi128EEES4_NS3_ILi64EEEEEEN7cutlass10bfloat16_tEfNS7_4arch4Sm80ELb1ELb0ELb1ELb0ELb0ELb0ELb0ELb0ELi2ELi4ELi4ELi4ELb0EE3mmaINS_16FlashAttnBwdSm80ISB_NS_21CollectiveEpilogueBwdIS6_S8_SA_Li256ELb0ELb0ELi2EEENS_25SingleTileBwdLPTSchedulerILb0ELi128ELb0EEEE13SharedStorageENS1_6TensorINS1_11ArrayEngineIfLm32EEENS1_6LayoutINS2_IJNS2_IJNS3_ILi2EEESO_EEESO_NS3_ILi4EEEEEENS2_IJNS2_IJNS3_ILi1EEESO_EEESQ_NS3_ILi8EEEEEEEEEEEEbRKNSB_6ParamsERT0_S12_iNS2_IJiiiEEERT_ENKUlRT_iE_clINSK_INSL_IfLm64EEENSN_INS2_IJSP_SO_SU_EEESV_EEEEEEDaS17_i,@function
        .size           $_ZN7cutlass13device_kernelIN5flash19enable_sm80_to_sm89INS1_16FlashAttnBwdSm80INS1_25CollectiveMainloopBwdSm80ILi2ELi2EN4cute5tupleIJNS5_1CILi128EEES8_NS7_ILi64EEEEEENS_10bfloat16_tEfNS_4arch4Sm80ELb1ELb0ELb1ELb0ELb0ELb0ELb0ELb0ELi2ELi4ELi4ELi4ELb0EEENS1_21CollectiveEpilogueBwdISA_SB_SD_Li256ELb0ELb0ELi2EEENS1_25SingleTileBwdLPTSchedulerILb0ELi128ELb0EEEEEEEEEvNT_6ParamsE$_ZZN5flash25CollectiveMainloopBwdSm80ILi2ELi2EN4cute5tupleIJNS1_1CILi128EEES4_NS3_ILi64EEEEEEN7cutlass10bfloat16_tEfNS7_4arch4Sm80ELb1ELb0ELb1ELb0ELb0ELb0ELb0ELb0ELi2ELi4ELi4ELi4ELb0EE3mmaINS_16FlashAttnBwdSm80ISB_NS_21CollectiveEpilogueBwdIS6_S8_SA_Li256ELb0ELb0ELi2EEENS_25SingleTileBwdLPTSchedulerILb0ELi128ELb0EEEE13SharedStorageENS1_6TensorINS1_11ArrayEngineIfLm32EEENS1_6LayoutINS2_IJNS2_IJNS3_ILi2EEESO_EEESO_NS3_ILi4EEEEEENS2_IJNS2_IJNS3_ILi1EEESO_EEESQ_NS3_ILi8EEEEEEEEEEEEbRKNSB_6ParamsERT0_S12_iNS2_IJiiiEEERT_ENKUlRT_iE_clINSK_INSL_IfLm64EEENSN_INS2_IJSP_SO_SU_EEESV_EEEEEEDaS17_i,($_ZN7cutlass13device_kernelIN5flash19enable_sm80_to_sm89INS1_16FlashAttnBwdSm80INS1_25CollectiveMainloopBwdSm80ILi2ELi2EN4cute5tupleIJNS5_1CILi128EEES8_NS7_ILi64EEEEEENS_10bfloat16_tEfNS_4arch4Sm80ELb1ELb0ELb1ELb0ELb0ELb0ELb0ELb0ELi2ELi4ELi4ELi4ELb0EEENS1_21CollectiveEpilogueBwdISA_SB_SD_Li256ELb0ELb0ELi2EEENS1_25SingleTileBwdLPTSchedulerILb0ELi128ELb0EEEEEEEEEvNT_6ParamsE$_ZZN5flash25CollectiveMainloopBwdSm80ILi2ELi2EN4cute5tupleIJNS1_1CILi128EEES4_NS3_ILi64EEEEEEN7cutlass10bfloat16_tEfNS7_4arch4Sm80ELb1ELb0ELb1ELb0ELb0ELb0ELb0ELb0ELi2ELi4ELi4ELi4ELb0EE3mmaINS_16FlashAttnBwdSm80ISB_NS_21CollectiveEpilogueBwdIS6_S8_SA_Li256ELb0ELb0ELi2EEENS_25SingleTileBwdLPTSchedulerILb0ELi128ELb0EEEE13SharedStorageENS1_6TensorINS1_11ArrayEngineIfLm32EEENS1_6LayoutINS2_IJNS2_IJNS3_ILi2EEESO_EEESO_NS3_ILi4EEEEEENS2_IJNS2_IJNS3_ILi1EEESO_EEESQ_NS3_ILi8EEEEEEEEEEEEbRKNSB_6ParamsERT0_S12_iNS2_IJiiiEEERT_ENKUliT_E_clIZSC_ISJ_SX_EbS10_S12_S12_iS13_S15_EUlRS16_iE_EEDaiS16_ - $_ZN7cutlass13device_kernelIN5flash19enable_sm80_to_sm89INS1_16FlashAttnBwdSm80INS1_25CollectiveMainloopBwdSm80ILi2ELi2EN4cute5tupleIJNS5_1CILi128EEES8_NS7_ILi64EEEEEENS_10bfloat16_tEfNS_4arch4Sm80ELb1ELb0ELb1ELb0ELb0ELb0ELb0ELb0ELi2ELi4ELi4ELi4ELb0EEENS1_21CollectiveEpilogueBwdISA_SB_SD_Li256ELb0ELb0ELi2EEENS1_25SingleTileBwdLPTSchedulerILb0ELi128ELb0EEEEEEEEEvNT_6ParamsE$_ZZN5flash25CollectiveMainloopBwdSm80ILi2ELi2EN4cute5tupleIJNS1_1CILi128EEES4_NS3_ILi64EEEEEEN7cutlass10bfloat16_tEfNS7_4arch4Sm80ELb1ELb0ELb1ELb0ELb0ELb0ELb0ELb0ELi2ELi4ELi4ELi4ELb0EE3mmaINS_16FlashAttnBwdSm80ISB_NS_21CollectiveEpilogueBwdIS6_S8_SA_Li256ELb0ELb0ELi2EEENS_25SingleTileBwdLPTSchedulerILb0ELi128ELb0EEEE13SharedStorageENS1_6TensorINS1_11ArrayEngineIfLm32EEENS1_6LayoutINS2_IJNS2_IJNS3_ILi2EEESO_EEESO_NS3_ILi4EEEEEENS2_IJNS2_IJNS3_ILi1EEESO_EEESQ_NS3_ILi8EEEEEEEEEEEEbRKNSB_6ParamsERT0_S12_iNS2_IJiiiEEERT_ENKUlRT_iE_clINSK_INSL_IfLm64EEENSN_INS2_IJSP_SO_SU_EEESV_EEEEEEDaS17_i)
$_ZN7cutlass13device_kernelIN5flash19enable_sm80_to_sm89INS1_16FlashAttnBwdSm80INS1_25CollectiveMainloopBwdSm80ILi2ELi2EN4cute5tupleIJNS5_1CILi128EEES8_NS7_ILi64EEEEEENS_10bfloat16_tEfNS_4arch4Sm80ELb1ELb0ELb1ELb0ELb0ELb0ELb0ELb0ELi2ELi4ELi4ELi4ELb0EEENS1_21CollectiveEpilogueBwdISA_SB_SD_Li256ELb0ELb0ELi2EEENS1_25SingleTileBwdLPTSchedulerILb0ELi128ELb0EEEEEEEEEvNT_6ParamsE$_ZZN5flash25CollectiveMainloopBwdSm80ILi2ELi2EN4cute5tupleIJNS1_1CILi128EEES4_NS3_ILi64EEEEEEN7cutlass10bfloat16_tEfNS7_4arch4Sm80ELb1ELb0ELb1ELb0ELb0ELb0ELb0ELb0ELi2ELi4ELi4ELi4ELb0EE3mmaINS_16FlashAttnBwdSm80ISB_NS_21CollectiveEpilogueBwdIS6_S8_SA_Li256ELb0ELb0ELi2EEENS_25SingleTileBwdLPTSchedulerILb0ELi128ELb0EEEE13SharedStorageENS1_6TensorINS1_11ArrayEngineIfLm32EEENS1_6LayoutINS2_IJNS2_IJNS3_ILi2EEESO_EEESO_NS3_ILi4EEEEEENS2_IJNS2_IJNS3_ILi1EEESO_EEESQ_NS3_ILi8EEEEEEEEEEEEbRKNSB_6ParamsERT0_S12_iNS2_IJiiiEEERT_ENKUlRT_iE_clINSK_INSL_IfLm64EEENSN_INS2_IJSP_SO_SU_EEESV_EEEEEEDaS17_i:
        /* <DEDUP_REMOVED lines=9> */
[----:B------:R-:W-:-:S03]  /*114c0*/  IMAD.MOV.U32 R15, RZ, RZ, RZ ;  /* 0x000000ffff0f7224 */ /* 0x000fc600078e00ff */
[C---:B------:R-:W-:Y:S02]  /*114d0*/  IADD3 R81, R7.reuse, 0x8, RZ ;  /* 0x0000000807517810 */ /* 0x040fe40007ffe0ff */
[C---:B------:R-:W-:Y:S02]  /*114e0*/  IADD3 R12, R7.reuse, 0x14, RZ ;  /* 0x00000014070c7810 */ /* 0x040fe40007ffe0ff */
[----:B------:R-:W-:Y:S02]  /*114f0*/  IADD3 R14, R7, 0x2c, RZ ;  /* 0x0000002c070e7810 */ /* 0x000fe40007ffe0ff */
[----:B-1---5:R-:W-:Y:S05]  /*11500*/  CALL.REL.NOINC `($_ZN7cutlass13device_kernelIN5flash19enable_sm80_to_sm89INS1_16FlashAttnBwdSm80INS1_25CollectiveMainloopBwdSm80ILi2ELi2EN4cute5tupleIJNS5_1CILi128EEES8_NS7_ILi64EEEEEENS_10bfloat16_tEfNS_4arch4Sm80ELb1ELb0ELb1ELb0ELb0ELb0ELb0ELb0ELi2ELi4ELi4ELi4ELb0EEENS1_21CollectiveEpilogueBwdISA_SB_SD_Li256ELb0ELb0ELi2EEENS1_25SingleTileBwdLPTSchedulerILb0ELi128ELb0EEEEEEEEEvNT_6ParamsE$_ZZN4cute7idx2crdIiNS_5tupleIJNS_1CILi32EEENS2_ILi4EEENS2_ILi2EEENS2_ILi1EEEEEENS1_IJS6_S3_NS2_ILi128EEENS2_ILi0EEEEEEEEDaRKT_RKT0_RKT1_ENKUlRKT_RKT0_E_clIS3_S6_EEDaSM_SP_) ;  /* 0xfffff45000007944 */ /* 0x022fea0003c3ffff */
[----:B------:R-:W-:Y:S02]  /*11510*/  MOV R4, 0x11530 ;  /* 0x0001153000047802 */ /* 0x000fe40000000f00 */
[----:B------:R-:W-:Y:S05]  /*11520*/  CALL.REL.NOINC `($_ZN7cutlass13device_kernelIN5flash19enable_sm80_to_sm89INS1_16FlashAttnBwdSm80INS1_25CollectiveMainloopBwdSm80ILi2ELi2EN4cute5tupleIJNS5_1CILi128EEES8_NS7_ILi64EEEEEENS_10bfloat16_tEfNS_4arch4Sm80ELb1ELb0ELb1ELb0ELb0ELb0ELb0ELb0ELi2ELi4ELi4ELi4ELb0EEENS1_21CollectiveEpilogueBwdISA_SB_SD_Li256ELb0ELb0ELi2EEENS1_25SingleTileBwdLPTSchedulerILb0ELi128ELb0EEEEEEEEEvNT_6ParamsE$_ZZN4cute7idx2crdIiNS_5tupleIJNS_1CILi32EEENS2_ILi4EEENS2_ILi2EEENS2_ILi1EEEEEENS1_IJS6_S3_NS2_ILi128EEENS2_ILi0EEEEEEEEDaRKT_RKT0_RKT1_ENKUlRKT_RKT0_E_clIS4_S3_EEDaSM_SP_) ;  /* 0xfffff49000007944 */ /* 0x000fea0003c3ffff */
[----:B------:R1:W-:Y:S01]  /*11530*/  STL [R1+0x1388], R6 ;  /* 0x0013880601007387 */ /* 0x0003e20000100800 */
[----:B------:R-:W-:-:S03]  /*11540*/  MOV R4, 0x11560 ;  /* 0x0001156000047802 */ /* 0x000fc60000000f00 */
[----:B-1----:R-:W-:Y:S05]  /*11550*/  CALL.REL.NOINC `($_ZN7cutlass13device_kernelIN5flash19enable_sm80_to_sm89INS1_16FlashAttnBwdSm80INS1_25CollectiveMainloopBwdSm80ILi2ELi2EN4cute5tupleIJNS5_1CILi128EEES8_NS7_ILi64EEEEEENS_10bfloat16_tEfNS_4arch4Sm80ELb1ELb0ELb1ELb0ELb0ELb0ELb0ELb0ELi2ELi4ELi4ELi4ELb0EEENS1_21CollectiveEpilogueBwdISA_SB_SD_Li256ELb0ELb0ELi2EEENS1_25SingleTileBwdLPTSchedulerILb0ELi128ELb0EEEEEEEEEvNT_6ParamsE$_ZZN4cute7idx2crdIiNS_5tupleIJNS_1CILi32EEENS2_ILi4EEENS2_ILi2EEENS2_ILi1EEEEEENS1_IJS6_S3_NS2_ILi128EEENS2_ILi0EEEEEEEEDaRKT_RKT0_RKT1_ENKUlRKT_RKT0_E_clIS5_S8_EEDaSM_SP_) ;  /* 0xfffff4f000007944 */ /* 0x002fea0003c3ffff */
[----:B------:R1:W-:Y:S01]  /*11560*/  STL [R1+0x1394], R2 ;  /* 0x0013940201007387 */ /* 0x0003e20000100800 */
[----:B------:R-:W-:-:S03]  /*11570*/  MOV R4, 0x11590 ;  /* 0x0001159000047802 */ /* 0x000fc60000000f00 */
[----:B-1----:R-:W-:Y:S05]  /*11580*/  CALL.REL.NOINC `($_ZN7cutlass13device_kernelIN5flash19enable_sm80_to_sm89INS1_16FlashAttnBwdSm80INS1_25CollectiveMainloopBwdSm80ILi2ELi2EN4cute5tupleIJNS5_1CILi128EEES8_NS7_ILi64EEEEEENS_10bfloat16_tEfNS_4arch4Sm80ELb1ELb0ELb1ELb0ELb0ELb0ELb0ELb0ELi2ELi4ELi4ELi4ELb0EEENS1_21CollectiveEpilogueBwdISA_SB_SD_Li256ELb0ELb0ELi2EEENS1_25SingleTileBwdLPTSchedulerILb0ELi128ELb0EEEEEEEEEvNT_6ParamsE$_ZZN4cute9transformINS_5tupleIJNS_1CILi32EEENS2_ILi4EEENS2_ILi2EEENS2_ILi1EEEEEENS1_IJS6_S3_NS2_ILi128EEENS2_ILi0EEEEEEZNS_7idx2crdIiS7_SA_EEDaRKT_RKT0_RKT1_EUlRKT_RKT0_E_EEDaSE_SH_OSI_ENKUlDpSN_E_clIJiiiS9_EEEDaST_) ;  /* 0xfffff5d000007944 */ /* 0x002fea0003c3ffff */
[----:B------:R-:W-:Y:S02]  /*11590*/  MOV R4, 0x115b0 ;  /* 0x000115b000047802 */ /* 0x000fe40000000f00 */
[----:B--2--5:R-:W-:Y:S05]  /*115a0*/  CALL.REL.NOINC `($_ZN7cutlass13device_kernelIN5flash19enable_sm80_to_sm89INS1_16FlashAttnBwdSm80INS1_25CollectiveMainloopBwdSm80ILi2ELi2EN4cute5tupleIJNS5_1CILi128EEES8_NS7_ILi64EEEEEENS_10bfloat16_tEfNS_4arch4Sm80ELb1ELb0ELb1ELb0ELb0ELb0ELb0ELb0ELi2ELi4ELi4ELi4ELb0EEENS1_21CollectiveEpilogueBwdISA_SB_SD_Li256ELb0ELb0ELi2EEENS1_25SingleTileBwdLPTSchedulerILb0ELi128ELb0EEEEEEEEEvNT_6ParamsE$_ZZN4cute7crd2crdINS_5tupleIJiiiNS_1CILi0EEEEEENS1_IJNS2_ILi32EEENS2_ILi4EEENS2_ILi2EEENS2_ILi1EEEEEENS1_IJS8_S8_S8_S8_EEEEEDaRKT_RKT0_RKT1_ENKUlRKT_RKT0_RKT1_E_clIiS5_S8_EEDaSM_SP_SS_) ;  /* 0xffffe93000007944 */ /* 0x024fea0003c3ffff */
[----:B------:R-:W-:Y:S02]  /*115b0*/  MOV R8, R2 ;  /* 0x0000000200087202 */ /* 0x000fe40000000f00 */
[----:B------:R-:W-:Y:S02]  /*115c0*/  MOV R2, 0x115e0 ;  /* 0x000115e000027802 */ /* 0x000fe40000000f00 */
[----:B------:R-:W-:Y:S05]  /*115d0*/  CALL.REL.NOINC `($_ZN7cutlass13device_kernelIN5flash19enable_sm80_to_sm89INS1_16FlashAttnBwdSm80INS1_25CollectiveMainloopBwdSm80ILi2ELi2EN4cute5tupleIJNS5_1CILi128EEES8_NS7_ILi64EEEEEENS_10bfloat16_tEfNS_4arch4Sm80ELb1ELb0ELb1ELb0ELb0ELb0ELb0ELb0ELi2ELi4ELi4ELi4ELb0EEENS1_21CollectiveEpilogueBwdISA_SB_SD_Li256ELb0ELb0ELi2EEENS1_25SingleTileBwdLPTSchedulerILb0ELi128ELb0EEEEEEEEEvNT_6ParamsE$_ZZN4cute7crd2crdINS_5tupleIJiiiNS_1CILi0EEEEEENS1_IJNS2_ILi32EEENS2_ILi4EEENS2_ILi2EEENS2_ILi1EEEEEENS1_IJS8_S8_S8_S8_EEEEEDaRKT_RKT0_RKT1_ENKUlRKT_RKT0_RKT1_E_clIiS6_S8_EEDaSM_SP_SS_) ;  /* 0xffffe93000007944 */ /* 0x000fea0003c3ffff */
[----:B------:R1:W-:Y:S01]  /*115e0*/  STL [R1+0x1388], R3 ;  /* 0x0013880301007387 */ /* 0x0003e20000100800 */
[----:B------:R-:W-:-:S03]  /*115f0*/  MOV R2, 0x11610 ;  /* 0x0001161000027802 */ /* 0x000fc60000000f00 */
[----:B-1----:R-:W-:Y:S05]  /*11600*/  CALL.REL.NOINC `($_ZN7cutlass13device_kernelIN5flash19enable_sm80_to_sm89INS1_16FlashAttnBwdSm80INS1_25CollectiveMainloopBwdSm80ILi2ELi2EN4cute5tupleIJNS5_1CILi128EEES8_NS7_ILi64EEEEEENS_10bfloat16_tEfNS_4arch4Sm80ELb1ELb0ELb1ELb0ELb0ELb0ELb0ELb0ELi2ELi4ELi4ELi4ELb0EEENS1_21CollectiveEpilogueBwdISA_SB_SD_Li256ELb0ELb0ELi2EEENS1_25SingleTileBwdLPTSchedulerILb0ELi128ELb0EEEEEEEEEvNT_6ParamsE$_ZZN4cute7crd2crdINS_5tupleIJiiiNS_1CILi0EEEEEENS1_IJNS2_ILi32EEENS2_ILi4EEENS2_ILi2EEENS2_ILi1EEEEEENS1_IJS8_S8_S8_S8_EEEEEDaRKT_RKT0_RKT1_ENKUlRKT_RKT0_RKT1_E_clIiS7_S8_EEDaSM_SP_SS_) ;  /* 0xffffe93000007944 */ /* 0x002fea0003c3ffff */
[----:B------:R1:W-:Y:S01]  /*11610*/  STL [R1+0x1394], R5 ;  /* 0x0013940501007387 */ /* 0x0003e20000100800 */
[----:B------:R-:W-:-:S03]  /*11620*/  MOV R4, 0x11640 ;  /* 0x0001164000047802 */ /* 0x000fc60000000f00 */
[----:B-1----:R-:W-:Y:S05]  /*11630*/  CALL.REL.NOINC `($_ZN7cutlass13device_kernelIN5flash19enable_sm80_to_sm89INS1_16FlashAttnBwdSm80INS1_25CollectiveMainloopBwdSm80ILi2ELi2EN4cute5tupleIJNS5_1CILi128EEES8_NS7_ILi64EEEEEENS_10bfloat16_tEfNS_4arch4Sm80ELb1ELb0ELb1ELb0ELb0ELb0ELb0ELb0ELi2ELi4ELi4ELi4ELb0EEENS1_21CollectiveEpilogueBwdISA_SB_SD_Li256ELb0ELb0ELi2EEENS1_25SingleTileBwdLPTSchedulerILb0ELi128ELb0EEEEEEEEEvNT_6ParamsE$_ZZN4cute9transformINS_5tupleIJiiiNS_1CILi0EEEEEENS1_IJNS2_ILi32EEENS2_ILi4EEENS2_ILi2EEENS2_ILi1EEEEEENS1_IJS8_S8_S8_S8_EEEZNS_7crd2crdIS4_S9_SA_EEDaRKT_RKT0_RKT1_EUlRKT_RKT0_RKT1_E_EEDaSE_SH_SK_OT2_ENKUlDpSN_E_clIJiiiS3_EEEDaSX_) ;  /* 0xfffff6c000007944 */ /* 0x002fea0003c3ffff */
[----:B-----5:R2:W-:Y:S01]  /*11640*/  STL [R1+0x13a8], R8 ;  /* 0x0013a80801007387 */ /* 0x0205e20000100800 */
[----:B------:R-:W-:Y:S01]  /*11650*/  IADD3 R46, R7, 0x30, RZ ;  /* 0x00000030072e7810 */ /* 0x000fe20007ffe0ff */
[----:B------:R-:W-:Y:S01]  /*11660*/  IMAD.MOV.U32 R4, RZ, RZ, R2 ;  /* 0x000000ffff047224 */ /* 0x000fe200078e0002 */
[----:B------:R-:W-:Y:S01]  /*11670*/  MOV R6, 0x116c0 ;  /* 0x000116c000067802 */ /* 0x000fe20000000f00 */
[----:B------:R2:W-:Y:S01]  /*11680*/  STL.U8 [R1+0x139c], RZ ;  /* 0x00139cff01007387 */ /* 0x0005e20000100000 */
[----:B------:R-:W-:-:S03]  /*11690*/  IMAD.MOV.U32 R47, RZ, RZ, RZ ;  /* 0x000000ffff2f7224 */ /* 0x000fc600078e00ff */
[----:B------:R2:W-:Y:S04]  /*116a0*/  STL.64 [R1+0x13a0], R2 ;  /* 0x0013a00201007387 */ /* 0x0005e80000100a00 */
[----:B-12---:R-:W-:Y:S05]  /*116b0*/  CALL.REL.NOINC `($_ZN7cutlass13device_kernelIN5flash19enable_sm80_to_sm89INS1_16FlashAttnBwdSm80INS1_25CollectiveMainloopBwdSm80ILi2ELi2EN4cute5tupleIJNS5_1CILi128EEES8_NS7_ILi64EEEEEENS_10bfloat16_tEfNS_4arch4Sm80ELb1ELb0ELb1ELb0ELb0ELb0ELb0ELb0ELi2ELi4ELi4ELi4ELb0EEENS1_21CollectiveEpilogueBwdISA_SB_SD_Li256ELb0ELb0ELi2EEENS1_25SingleTileBwdLPTSchedulerILb0ELi128ELb0EEEEEEEEEvNT_6ParamsE$_ZN4cute3eso3ESOILb1ELb0EJNS_6LayoutINS_5tupleIJNS3_IJNS3_IJNS_1CILi4EEENS4_ILi8EEEEEENS3_IJS5_NS4_ILi2EEEEEEEEENS3_IJNS3_IJS8_S8_EEENS3_IJS8_S6_EEEEEEEEENS3_IJNS3_IJNS3_IJNS_11ScaledBasisIS8_JLi1EEEENSF_INS4_ILi1EEEJLi0EEEEEEENS3_IJNSF_INS4_ILi16EEEJLi0EEEENSF_IS6_JLi1EEEEEEEEEENS3_IJNS3_IJNSF_ISH_JLi1EEEENSF_IS6_JLi0EEEEEEENS3_IJNSF_INS4_ILi64EEEJLi0EEEENSF_ISK_JLi1EEEEEEEEEEEEEEENS_10ViewEngineINS_23ArithmeticTupleIteratorINS_15ArithmeticTupleIJNS4_ILi0EEES12_EEEEEEEEEC2ERKSY_RKS15_) ;  /* 0xffff88a000007944 */ /* 0x006fea0003c3ffff */
[----:B------:R-:W-:Y:S01]  /*116c0*/  IMAD.MOV.U32 R10, RZ, RZ, R3 ;  /* 0x000000ffff0a7224 */ /* 0x000fe200078e0003 */
[----:B-1----:R-:W-:Y:S01]  /*116d0*/  IADD3 R2, R7, 0x28, RZ ;  /* 0x0000002807027810 */ /* 0x002fe20007ffe0ff */
[----:B------:R-:W-:Y:S01]  /*116e0*/  IMAD.MOV.U32 R3, RZ, RZ, R81 ;  /* 0x000000ffff037224 */ /* 0x000fe200078e0051 */
[----:B------:R-:W-:Y:S02]  /*116f0*/  MOV R8, 0x11710 ;  /* 0x0001171000087802 */ /* 0x000fe40000000f00 */
[----:B------:R-:W-:Y:S05]  /*11700*/  CALL.REL.NOINC `($_ZN7cutlass13device_kernelIN5flash19enable_sm80_to_sm89INS1_16FlashAttnBwdSm80INS1_25CollectiveMainloopBwdSm80ILi2ELi2EN4cute5tupleIJNS5_1CILi128EEES8_NS7_ILi64EEEEEENS_10bfloat16_tEfNS_4arch4Sm80ELb1ELb0ELb1ELb0ELb0ELb0ELb0ELb0ELi2ELi4ELi4ELi4ELb0EEENS1_21CollectiveEpilogueBwdISA_SB_SD_Li256ELb0ELb0ELi2EEENS1_25SingleTileBwdLPTSchedulerILb0ELi128ELb0EEEEEEEEEvNT_6ParamsE$_ZN4cute3eso3ESOILb0ELb0EJiiEEC2ERKiS4_) ;  /* 0xffff635000007944 */ /* 0x000fea0003c3ffff */
[----:B-1----:R-:W2:Y:S01]  /*11710*/  LDL.64 R2, [R1+0x1388] ;  /* 0x0013880001027983 */ /* 0x002ea20000100a00 */
[----:B------:R-:W-:-:S03]  /*11720*/  MOV R6, 0x11760 ;  /* 0x0001176000067802 */ /* 0x000fc60000000f00 */
[----:B--2---:R1:W-:Y:S04]  /*11730*/  STL [R1+0x1394], R2 ;  /* 0x0013940201007387 */ /* 0x0043e80000100800 */
[----:B------:R1:W-:Y:S02]  /*11740*/  STL [R1+0x1398], R3 ;  /* 0x0013980301007387 */ /* 0x0003e40000100800 */
[----:B-1----:R-:W-:Y:S05]  /*11750*/  CALL.REL.NOINC `($_ZN7cutlass13device_kernelIN5flash19enable_sm80_to_sm89INS1_16FlashAttnBwdSm80INS1_25CollectiveMainloopBwdSm80ILi2ELi2EN4cute5tupleIJNS5_1CILi128EEES8_NS7_ILi64EEEEEENS_10bfloat16_tEfNS_4arch4Sm80ELb1ELb0ELb1ELb0ELb0ELb0ELb0ELb0ELi2ELi4ELi4ELi4ELb0EEENS1_21CollectiveEpilogueBwdISA_SB_SD_Li256ELb0ELb0ELi2EEENS1_25SingleTileBwdLPTSchedulerILb0ELi128ELb0EEEEEEEEEvNT_6ParamsE$_ZN4cute3eso3ESOILb0ELb0EJiNS_5tupleIJiiEEEEEC2ERKiRKS3_) ;  /* 0xffff626000007944 */ /* 0x002fea0003c3ffff */
[----:B------:R2:W5:Y:S04]  /*11760*/  LDL R5, [R1+0x1390] ;  /* 0x0013900001057983 */ /* 0x0005680000100800 */
[----:B-1----:R2:W5:Y:S01]  /*11770*/  LDL.64 R2, [R1+0x1388] ;  /* 0x0013880001027983 */ /* 0x0025620000100a00 */
[----:B------:R-:W-:-:S03]  /*11780*/  MOV R6, 0x117a0 ;  /* 0x000117a000067802 */ /* 0x000fc60000000f00 */
[----:B--2--5:R-:W-:Y:S05]  /*11790*/  CALL.REL.NOINC `($_ZN7cutlass13device_kernelIN5flash19enable_sm80_to_sm89INS1_16FlashAttnBwdSm80INS1_25CollectiveMainloopBwdSm80ILi2ELi2EN4cute5tupleIJNS5_1CILi128EEES8_NS7_ILi64EEEEEENS_10bfloat16_tEfNS_4arch4Sm80ELb1ELb0ELb1ELb0ELb0ELb0ELb0ELb0ELi2ELi4ELi4ELi4ELb0EEENS1_21CollectiveEpilogueBwdISA_SB_SD_Li256ELb0ELb0ELi2EEENS1_25SingleTileBwdLPTSchedulerILb0ELi128ELb0EEEEEEEEEvNT_6ParamsE$_ZN4cute3eso3ESOILb0ELb1EJNS_5tupleIJiNS2_IJiiEEEEEENS2_IJNS_10UnderscoreENS2_IJS5_S5_EEEEEEEEC2ERKS4_RKS7_) ;  /* 0xffff68a000007944 */ /* 0x024fea0003c3ffff */
        /* <DEDUP_REMOVED lines=10> */
[----:B-1---5:R-:W-:Y:S05]  /*11840*/  CALL.REL.NOINC `($_ZN7cutlass13device_kernelIN5flash19enable_sm80_to_sm89INS1_16FlashAttnBwdSm80INS1_25CollectiveMainloopBwdSm80ILi2ELi2EN4cute5tupleIJNS5_1CILi128EEES8_NS7_ILi64EEEEEENS_10bfloat16_tEfNS_4arch4Sm80ELb1ELb0ELb1ELb0ELb0ELb0ELb0ELb0ELi2ELi4ELi4ELi4ELb0EEENS1_21CollectiveEpilogueBwdISA_SB_SD_Li256ELb0ELb0ELi2EEENS1_25SingleTileBwdLPTSchedulerILb0ELi128ELb0EEEEEEEEEvNT_6ParamsE$_ZN4cute5tupleIJiEEC2ERKi) ;  /* 0xffffa67000007944 */ /* 0x022fea0003c3ffff */
[----:B------:R1:W5:Y:S01]  /*11850*/  LDL R6, [R1+0x1388] ;  /* 0x0013880001067983 */ /* 0x0003620000100800 */
[----:B------:R-:W-:Y:S01]  /*11860*/  IMAD.MOV.U32 R3, RZ, RZ, R4 ;  /* 0x000000ffff037224 */ /* 0x000fe200078e0004 */
[----:B------:R-:W-:Y:S02]  /*11870*/  MOV R2, R81 ;  /* 0x0000005100027202 */ /* 0x000fe40000000f00 */
        /* <DEDUP_REMOVED lines=9> */
[----:B------:R-:W-:-:S02]  /*11910*/  MOV R6, 0x11930 ;  /* 0x0001193000067802 */ /* 0x000fc40000000f00 */
[----:B-1---5:R-:W-:Y:S05]  /*11920*/  CALL.REL.NOINC `($_ZN7cutlass13device_kernelIN5flash19enable_sm80_to_sm89INS1_16FlashAttnBwdSm80INS1_25CollectiveMainloopBwdSm80ILi2ELi2EN4cute5tupleIJNS5_1CILi128EEES8_NS7_ILi64EEEEEENS_10bfloat16_tEfNS_4arch4Sm80ELb1ELb0ELb1ELb0ELb0ELb0ELb0ELb0ELi2ELi4ELi4ELi4ELb0EEENS1_21CollectiveEpilogueBwdISA_SB_SD_Li256ELb0ELb0ELi2EEENS1_25SingleTileBwdLPTSchedulerILb0ELi128ELb0EEEEEEEEEvNT_6ParamsE$_ZN4cute5tupleIJNS_1CILi0EEEiEEC2ERKS2_RKi) ;  /* 0xffffa4a000007944 */ /* 0x022fea0003c3ffff */
[----:B------:R1:W5:Y:S01]  /*11930*/  LDL R54, [R1+0x1388] ;  /* 0x0013880001367983 */ /* 0x0003620000100800 */
[----:B------:R-:W-:Y:S01]  /*11940*/  IMAD.MOV.U32 R3, RZ, RZ, R4 ;  /* 0x000000ffff037224 */ /* 0x000fe200078e0004 */
[----:B------:R-:W-:-:S02]  /*11950*/  MOV R2, R7 ;  /* 0x0000000700027202 */ /* 0x000fc40000000f00 */
[----:B------:R-:W-:Y:S02]  /*11960*/  MOV R10, 0x11980 ;  /* 0x00011980000a7802 */ /* 0x000fe40000000f00 */
[----:B-1---5:R-:W-:Y:S05]  /*11970*/  CALL.REL.NOINC `($_ZN7cutlass13device_kernelIN5flash19enable_sm80_to_sm89INS1_16FlashAttnBwdSm80INS1_25CollectiveMainloopBwdSm80ILi2ELi2EN4cute5tupleIJNS5_1CILi128EEES8_NS7_ILi64EEEEEENS_10bfloat16_tEfNS_4arch4Sm80ELb1ELb0ELb1ELb0ELb0ELb0ELb0ELb0ELi2ELi4ELi4ELi4ELb0EEENS1_21CollectiveEpilogueBwdISA_SB_SD_Li256ELb0ELb0ELi2EEENS1_25SingleTileBwdLPTSchedulerILb0ELi128ELb0EEEEEEEEEvNT_6ParamsE$_ZN4cute5tupleIJiEEC2ERKi) ;  /* 0xffffa54000007944 */ /* 0x022fea0003c3ffff */
[----:B------:R1:W5:Y:S01]  /*11980*/  LDL R3, [R1+0x1380] ;  /* 0x0013800001037983 */ /* 0x0003620000100800 */
[----:B------:R-:W-:Y:S02]  /*11990*/  MOV R2, R81 ;  /* 0x0000005100027202 */ /* 0x000fe40000000f00 */
[----:B------:R-:W-:Y:S02]  /*119a0*/  MOV R10, 0x119c0 ;  /* 0x000119c0000a7802 */ /* 0x000fe40000000f00 */
[----:B-1---5:R-:W-:Y:S05]  /*119b0*/  CALL.REL.NOINC `($_ZN7cutlass13device_kernelIN5flash19enable_sm80_to_sm89INS1_16FlashAttnBwdSm80INS1_25CollectiveMainloopBwdSm80ILi2ELi2EN4cute5tupleIJNS5_1CILi128EEES8_NS7_ILi64EEEEEENS_10bfloat16_tEfNS_4arch4Sm80ELb1ELb0ELb1ELb0ELb0ELb0ELb0ELb0ELi2ELi4ELi4ELi4ELb0EEENS1_21CollectiveEpilogueBwdISA_SB_SD_Li256ELb0ELb0ELi2EEENS1_25SingleTileBwdLPTSchedulerILb0ELi128ELb0EEEEEEEEEvNT_6ParamsE$_ZN4cute5tupleIJiEEC2ERKi) ;  /* 0xffffa50000007944 */ /* 0x022fea0003c3ffff */
[----:B------:R1:W5:Y:S01]  /*119c0*/  LDL R3, [R1+0x1388] ;  /* 0x0013880001037983 */ /* 0x0003620000100800 */
[----:B------:R-:W-:Y:S02]  /*119d0*/  MOV R2, R81 ;  /* 0x0000005100027202 */ /* 0x000fe40000000f00 */
[----:B------:R-:W-:Y:S02]  /*119e0*/  MOV R6, 0x11a00 ;  /* 0x00011a0000067802 */ /* 0x000fe40000000f00 */
[----:B-1---5:R-:W-:Y:S05]  /*119f0*/  CALL.REL.NOINC `($_ZN7cutlass13device_kernelIN5flash19enable_sm80_to_sm89INS1_16FlashAttnBwdSm80INS1_25CollectiveMainloopBwdSm80ILi2ELi2EN4cute5tupleIJNS5_1CILi128EEES8_NS7_ILi64EEEEEENS_10bfloat16_tEfNS_4arch4Sm80ELb1ELb0ELb1ELb0ELb0ELb0ELb0ELb0ELi2ELi4ELi4ELi4ELb0EEENS1_21CollectiveEpilogueBwdISA_SB_SD_Li256ELb0ELb0ELi2EEENS1_25SingleTileBwdLPTSchedulerILb0ELi128ELb0EEEEEEEEEvNT_6ParamsE$_ZN4cute3eso3ESOILb0ELb1EJiNS_1CILi0EEEEEC2ERKiRKS3_) ;  /* 0xffff685000007944 */ /* 0x022fea0003c3ffff */
[----:B------:R2:W5:Y:S01]  /*11a00*/  LDL R10, [R1+0x1388] ;  /* 0x00138800010a7983 */ /* 0x0005620000100800 */
[----:B------:R-:W-:-:S03]  /*11a10*/  MOV R4, 0x11a40 ;  /* 0x00011a4000047802 */ /* 0x000fc60000000f00 */
[----:B------:R2:W-:Y:S04]  /*11a20*/  STL [R1+0x1388], R54 ;  /* 0x0013883601007387 */ /* 0x0005e80000100800 */
[----:B-12--5:R-:W-:Y:S05]  /*11a30*/  CALL.REL.NOINC `($_ZN7cutlass13device_kernelIN5flash19enable_sm80_to_sm89INS1_16FlashAttnBwdSm80INS1_25CollectiveMainloopBwdSm80ILi2ELi2EN4cute5tupleIJNS5_1CILi128EEES8_NS7_ILi64EEEEEENS_10bfloat16_tEfNS_4arch4Sm80ELb1ELb0ELb1ELb0ELb0ELb0ELb0ELb0ELi2ELi4ELi4ELi4ELb0EEENS1_21CollectiveEpilogueBwdISA_SB_SD_Li256ELb0ELb0ELi2EEENS1_25SingleTileBwdLPTSchedulerILb0ELi128ELb0EEEEEEEEEvNT_6ParamsE$_ZZN4cuteplIJNS_1CILi0EEEiEJiEEEDaRKNS_15ArithmeticTupleIJDpT_EEERKNS3_IJDpT0_EEEENKUlDpRKT_E_clIJiiEEEDaSH_) ;  /* 0xfffff5f000007944 */ /* 0x026fea0003c3ffff */
[----:B------:R-:W-:Y:S01]  /*11a40*/  IMAD.SHL.U32 R3, R5, 0x10, RZ ;  /* 0x0000001005037824 */ /* 0x000fe200078e00ff */
[----:B------:R-:W-:Y:S02]  /*11a50*/  MOV R2, R81 ;  /* 0x0000005100027202 */ /* 0x000fe40000000f00 */
[----:B------:R-:W-:Y:S02]  /*11a60*/  MOV R10, 0x11a80 ;  /* 0x00011a80000a7802 */ /* 0x000fe40000000f00 */
[----:B-1---5:R-:W-:Y:S05]  /*11a70*/  CALL.REL.NOINC `($_ZN7cutlass13device_kernelIN5flash19enable_sm80_to_sm89INS1_16FlashAttnBwdSm80INS1_25CollectiveMainloopBwdSm80ILi2ELi2EN4cute5tupleIJNS5_1CILi128EEES8_NS7_ILi64EEEEEENS_10bfloat16_tEfNS_4arch4Sm80ELb1ELb0ELb1ELb0ELb0ELb0ELb0ELb0ELi2ELi4ELi4ELi4ELb0EEENS1_21CollectiveEpilogueBwdISA_SB_SD_Li256ELb0ELb0ELi2EEENS1_25SingleTileBwdLPTSchedulerILb0ELi128ELb0EEEEEEEEEvNT_6ParamsE$_ZN4cute5tupleIJiEEC2ERKi) ;  /* 0xffffa44000007944 */ /* 0x022fea0003c3ffff */
[----:B------:R1:W5:Y:S01]  /*11a80*/  LDL R4, [R1+0x1388] ;  /* 0x0013880001047983 */ /* 0x0003620000100800 */
[----:B------:R-:W-:Y:S01]  /*11a90*/  IMAD.SHL.U32 R3, R52, 0x8, RZ ;  /* 0x0000000834037824 */ /* 0x000fe200078e00ff */
        /* <DEDUP_REMOVED lines=20> */
[----:B-1---5:R-:W-:Y:S05]  /*11be0*/  CALL.REL.NOINC `($_ZN7cutlass13device_kernelIN5flash19enable_sm80_to_sm89INS1_16FlashAttnBwdSm80INS1_25CollectiveMainloopBwdSm80ILi2ELi2EN4cute5tupleIJNS5_1CILi128EEES8_NS7_ILi64EEEEEENS_10bfloat16_tEfNS_4arch4Sm80ELb1ELb0ELb1ELb0ELb0ELb0ELb0ELb0ELi2ELi4ELi4ELi4ELb0EEENS1_21CollectiveEpilogueBwdISA_SB_SD_Li256ELb0ELb0ELi2EEENS1_25SingleTileBwdLPTSchedulerILb0ELi128ELb0EEEEEEEEEvNT_6ParamsE$_ZN4cute5tupleIJNS_1CILi0EEEiEEC2ERKS2_RKi) ;  /* 0xffffa1e000007944 */ /* 0x022fea0003c3ffff */
[----:B------:R1:W5:Y:S01]  /*11bf0*/  LDL R52, [R1+0x1388] ;  /* 0x0013880001347983 */ /* 0x0003620000100800 */
[----:B------:R-:W-:Y:S01]  /*11c00*/  IMAD.MOV.U32 R3, RZ, RZ, R4 ;  /* 0x000000ffff037224 */ /* 0x000fe200078e0004 */
[----:B------:R-:W-:Y:S02]  /*11c10*/  MOV R2, R81 ;  /* 0x0000005100027202 */ /* 0x000fe40000000f00 */
[----:B------:R-:W-:-:S02]  /*11c20*/  MOV R6, 0x11c40 ;  /* 0x00011c4000067802 */ /* 0x000fc40000000f00 */
[----:B-1---5:R-:W-:Y:S05]  /*11c30*/  CALL.REL.NOINC `($_ZN7cutlass13device_kernelIN5flash19enable_sm80_to_sm89INS1_16FlashAttnBwdSm80INS1_25CollectiveMainloopBwdSm80ILi2ELi2EN4cute5tupleIJNS5_1CILi128EEES8_NS7_ILi64EEEEEENS_10bfloat16_tEfNS_4arch4Sm80ELb1ELb0ELb1ELb0ELb0ELb0ELb0ELb0ELi2ELi4ELi4ELi4ELb0EEENS1_21CollectiveEpilogueBwdISA_SB_SD_Li256ELb0ELb0ELi2EEENS1_25SingleTileBwdLPTSchedulerILb0ELi128ELb0EEEEEEEEEvNT_6ParamsE$_ZN4cute3eso3ESOILb0ELb1EJiNS_1CILi0EEEEEC2ERKiRKS3_) ;  /* 0xffff661000007944 */ /* 0x022fea0003c3ffff */
[----:B------:R2:W5:Y:S01]  /*11c40*/  LDL R10, [R1+0x1388] ;  /* 0x00138800010a7983 */ /* 0x0005620000100800 */
[----:B------:R-:W-:-:S02]  /*11c50*/  MOV R11, R81 ;  /* 0x00000051000b7202 */ /* 0x000fc40000000f00 */
[----:B------:R-:W-:Y:S01]  /*11c60*/  MOV R86, 0x11c90 ;  /* 0x00011c9000567802 */ /* 0x000fe20000000f00 */
[----:B------:R2:W-:Y:S04]  /*11c70*/  STL [R1+0x1388], R52 ;  /* 0x0013883401007387 */ /* 0x0005e80000100800 */
[----:B-12--5:R-:W-:Y:S05]  /*11c80*/  CALL.REL.NOINC `($_ZN7cutlass13device_kernelIN5flash19enable_sm80_to_sm89INS1_16FlashAttnBwdSm80INS1_25CollectiveMainloopBwdSm80ILi2ELi2EN4cute5tupleIJNS5_1CILi128EEES8_NS7_ILi64EEEEEENS_10bfloat16_tEfNS_4arch4Sm80ELb1ELb0ELb1ELb0ELb0ELb0ELb0ELb0ELi2ELi4ELi4ELi4ELb0EEENS1_21CollectiveEpilogueBwdISA_SB_SD_Li256ELb0ELb0ELi2EEENS1_25SingleTileBwdLPTSchedulerILb0ELi128ELb0EEEEEEEEEvNT_6ParamsE$_ZZN4cuteplIJiEJNS_1CILi0EEEiEEEDaRKNS_15ArithmeticTupleIJDpT_EEERKNS3_IJDpT0_EEEENKUlDpRKT_E_clIJiiEEEDaSH_) ;  /* 0xfffff51000007944 */ /* 0x026fea0003c3ffff */
[----:B-----5:R-:W-:Y:S01]  /*11c90*/  IMAD.IADD R4, R3, 0x1, R19 ;  /* 0x0000000103047824 */ /* 0x020fe200078e0213 */
[----:B------:R-:W-:Y:S02]  /*11ca0*/  IADD3 R10, R18, R2, RZ ;  /* 0x00000002120a7210 */ /* 0x000fe40007ffe0ff */
[----:B------:R-:W-:Y:S02]  /*11cb0*/  MOV R52, 0x11ce0 ;  /* 0x00011ce000347802 */ /* 0x000fe40000000f00 */
[----:B------:R2:W-:Y:S04]  /*11cc0*/  STL [R1+0x1388], R4 ;  /* 0x0013880401007387 */ /* 0x0005e80000100800 */
[----:B-12---:R-:W-:Y:S05]  /*11cd0*/  CALL.REL.NOINC `($_ZN7cutlass13device_kernelIN5flash19enable_sm80_to_sm89INS1_16FlashAttnBwdSm80INS1_25CollectiveMainloopBwdSm80ILi2ELi2EN4cute5tupleIJNS5_1CILi128EEES8_NS7_ILi64EEEEEENS_10bfloat16_tEfNS_4arch4Sm80ELb1ELb0ELb1ELb0ELb0ELb0ELb0ELb0ELi2ELi4ELi4ELi4ELb0EEENS1_21CollectiveEpilogueBwdISA_SB_SD_Li256ELb0ELb0ELi2EEENS1_25SingleTileBwdLPTSchedulerILb0ELi128ELb0EEEEEEEEEvNT_6ParamsE$_ZZN4cuteplIJiiEJiiEEEDaRKNS_15ArithmeticTupleIJDpT_EEERKNS1_IJDpT0_EEEENKUlDpRKT_E_clIJiiEEEDaSF_) ;  /* 0xfffff6d000007944 */ /* 0x006fea0003c3ffff */
[----:B-----5:R2:W-:Y:S01]  /*11ce0*/  STL [R1+0x1388], R5 ;  /* 0x0013880501007387 */ /* 0x0205e20000100800 */
[----:B------:R-:W-:-:S03]  /*11cf0*/  MOV R78, 0x11d10 ;  /* 0x00011d10004e7802 */ /* 0x000fc60000000f00 */
[----:B-12---:R-:W-:Y:S05]  /*11d00*/  CALL.REL.NOINC `($_ZN7cutlass13device_kernelIN5flash19enable_sm80_to_sm89INS1_16FlashAttnBwdSm80INS1_25CollectiveMainloopBwdSm80ILi2ELi2EN4cute5tupleIJNS5_1CILi128EEES8_NS7_ILi64EEEEEENS_10bfloat16_tEfNS_4arch4Sm80ELb1ELb0ELb1ELb0ELb0ELb0ELb0ELb0ELi2ELi4ELi4ELi4ELb0EEENS1_21CollectiveEpilogueBwdISA_SB_SD_Li256ELb0ELb0ELi2EEENS1_25SingleTileBwdLPTSchedulerILb0ELi128ELb0EEEEEEEEEvNT_6ParamsE$_ZZN4cuteplIJiiEJNS_1CILi0EEES2_EEEDaRKNS_15ArithmeticTupleIJDpT_EEERKNS3_IJDpT0_EEEENKUlDpRKT_E_clIJiiEEEDaSH_) ;  /* 0xfffff59000007944 */ /* 0x006fea0003c3ffff */
[----:B------:R-:W-:Y:S02]  /*11d10*/  MOV R6, 0x11d30 ;  /* 0x00011d3000067802 */ /* 0x000fe40000000f00 */
[----:B-1---5:R-:W-:Y:S05]  /*11d20*/  CALL.REL.NOINC `($_ZN7cutlass13device_kernelIN5flash19enable_sm80_to_sm89INS1_16FlashAttnBwdSm80INS1_25CollectiveMainloopBwdSm80ILi2ELi2EN4cute5tupleIJNS5_1CILi128EEES8_NS7_ILi64EEEEEENS_10bfloat16_tEfNS_4arch4Sm80ELb1ELb0ELb1ELb0ELb0ELb0ELb0ELb0ELi2ELi4ELi4ELi4ELb0EEENS1_21CollectiveEpilogueBwdISA_SB_SD_Li256ELb0ELb0ELi2EEENS1_25SingleTileBwdLPTSchedulerILb0ELi128ELb0EEEEEEEEEvNT_6ParamsE$_ZN4cute3eso3ESOILb1ELb0EJNS_6LayoutINS_5tupleIJNS3_IJNS_1CILi2EEES5_EEES5_NS4_ILi8EEEEEENS3_IJNS3_IJNS_11ScaledBasisINS4_ILi1EEEJLi1EEEENS9_IS7_JLi0EEEEEEENS9_INS4_ILi64EEEJLi0EEEENS9_INS4_ILi16EEEJLi1EEEEEEEEENS_15ArithmeticTupleIJiiEEEEEC2ERKSJ_RKSL_) ;  /* 0xffff8b2000007944 */ /* 0x022fea0003c3ffff */
[----:B------:R-:W2:Y:S01]  /*11d30*/  LDL.64 R10, [R1+0x1388] ;  /* 0x00138800010a7983 */ /* 0x000ea20000100a00 */
[----:B-1----:R-:W-:-:S03]  /*11d40*/  MOV R4, 0x11d70 ;  /* 0x00011d7000047802 */ /* 0x002fc60000000f00 */
[----:B--2---:R1:W-:Y:S04]  /*11d50*/  STL [R1+0x1388], R11 ;  /* 0x0013880b01007387 */ /* 0x0043e80000100800 */
[----:B-1----:R-:W-:Y:S05]  /*11d60*/  CALL.REL.NOINC `($_ZN7cutlass13device_kernelIN5flash19enable_sm80_to_sm89INS1_16FlashAttnBwdSm80INS1_25CollectiveMainloopBwdSm80ILi2ELi2EN4cute5tupleIJNS5_1CILi128EEES8_NS7_ILi64EEEEEENS_10bfloat16_tEfNS_4arch4Sm80ELb1ELb0ELb1ELb0ELb0ELb0ELb0ELb0ELi2ELi4ELi4ELi4ELb0EEENS1_21CollectiveEpilogueBwdISA_SB_SD_Li256ELb0ELb0ELi2EEENS1_25SingleTileBwdLPTSchedulerILb0ELi128ELb0EEEEEEEEEvNT_6ParamsE$_ZZN4cuteplIJNS_1CILi0EEES2_EJiiEEEDaRKNS_15ArithmeticTupleIJDpT_EEERKNS3_IJDpT0_EEEENKUlDpRKT_E_clIJiiEEEDaSH_) ;  /* 0xfffff1d000007944 */ /* 0x002fea0003c3ffff */
[----:B------:R-:W-:Y:S02]  /*11d70*/  MOV R6, 0x11d90 ;  /* 0x00011d9000067802 */ /* 0x000fe40000000f00 */
[----:B-1---5:R-:W-:Y:S05]  /*11d80*/  CALL.REL.NOINC `($_ZN7cutlass13device_kernelIN5flash19enable_sm80_to_sm89INS1_16FlashAttnBwdSm80INS1_25CollectiveMainloopBwdSm80ILi2ELi2EN4cute5tupleIJNS5_1CILi128EEES8_NS7_ILi64EEEEEENS_10bfloat16_tEfNS_4arch4Sm80ELb1ELb0ELb1ELb0ELb0ELb0ELb0ELb0ELi2ELi4ELi4ELi4ELb0EEENS1_21CollectiveEpilogueBwdISA_SB_SD_Li256ELb0ELb0ELi2EEENS1_25SingleTileBwdLPTSchedulerILb0ELi128ELb0EEEEEEEEEvNT_6ParamsE$_ZN4cute3eso3ESOILb1ELb0EJNS_6LayoutINS_5tupleIJNS3_IJNS_1CILi2EEES5_EEES5_NS4_ILi8EEEEEENS3_IJNS3_IJNS_11ScaledBasisINS4_ILi1EEEJLi1EEEENS9_IS7_JLi0EEEEEEENS9_INS4_ILi64EEEJLi0EEEENS9_INS4_ILi16EEEJLi1EEEEEEEEENS_10ViewEngineINS_23ArithmeticTupleIteratorINS_15ArithmeticTupleIJiiEEEEEEEEEC2ERKSJ_RKSP_) ;  /* 0xffff8a6000007944 */ /* 0x022fea0003c3ffff */
[----:B-1----:R1:W5:Y:S01]  /*11d90*/  LDL.64 R2, [R1+0x1388] ;  /* 0x0013880001027983 */ /* 0x0023620000100a00 */
[----:B------:R-:W-:-:S03]  /*11da0*/  MOV R6, 0x11dc0 ;  /* 0x00011dc000067802 */ /* 0x000fc60000000f00 */
[----:B-1---5:R-:W-:Y:S05]  /*11db0*/  CALL.REL.NOINC `($_ZN7cutlass13device_kernelIN5flash19enable_sm80_to_sm89INS1_16FlashAttnBwdSm80INS1_25CollectiveMainloopBwdSm80ILi2ELi2EN4cute5tupleIJNS5_1CILi128EEES8_NS7_ILi64EEEEEENS_10bfloat16_tEfNS_4arch4Sm80ELb1ELb0ELb1ELb0ELb0ELb0ELb0ELb0ELi2ELi4ELi4ELi4ELb0EEENS1_21CollectiveEpilogueBwdISA_SB_SD_Li256ELb0ELb0ELi2EEENS1_25SingleTileBwdLPTSchedulerILb0ELi128ELb0EEEEEEEEEvNT_6ParamsE$_ZN4cute3eso3ESOILb1ELb0EJNS_6LayoutINS_5tupleIJNS3_IJNS_1CILi2EEES5_EEENS3_IJS5_NS4_ILi8EEEEEEEEENS3_IJNS3_IJS5_NS4_ILi4EEEEEENS3_IJNS4_ILi1EEES7_EEEEEEEENS_10ViewEngineIPfEEEEC2ERKSF_RKSI_) ;  /* 0xffff895000007944 */ /* 0x022fea0003c3ffff */
[----:B-1----:R1:W5:Y:S01]  /*11dc0*/  LDL.64 R48, [R1+0x1388] ;  /* 0x0013880001307983 */ /* 0x0023620000100a00 */
[----:B------:R-:W-:-:S03]  /*11dd0*/  MOV R6, 0x11df0 ;  /* 0x00011df000067802 */ /* 0x000fc60000000f00 */
[----:B-1---5:R-:W-:Y:S05]  /*11de0*/  CALL.REL.NOINC `($_ZN7cutlass13device_kernelIN5flash19enable_sm80_to_sm89INS1_16FlashAttnBwdSm80INS1_25CollectiveMainloopBwdSm80ILi2ELi2EN4cute5tupleIJNS5_1CILi128EEES8_NS7_ILi64EEEEEENS_10bfloat16_tEfNS_4arch4Sm80ELb1ELb0ELb1ELb0ELb0ELb0ELb0ELb0ELi2ELi4ELi4ELi4ELb0EEENS1_21CollectiveEpilogueBwdISA_SB_SD_Li256ELb0ELb0ELi2EEENS1_25SingleTileBwdLPTSchedulerILb0ELi128ELb0EEEEEEEEEvNT_6ParamsE$_ZN4cute3eso3ESOILb1ELb0EJNS_6LayoutINS_5tupleIJNS3_IJNS_1CILi2EEES5_EEENS3_IJS5_NS4_ILi8EEEEEEEEENS3_IJNS3_IJNS_11ScaledBasisIS7_JLi0EEEENSA_INS4_ILi64EEEJLi0EEEEEEENS3_IJNSA_INS4_ILi1EEEJLi1EEEENSA_INS4_ILi16EEEJLi1EEEEEEEEEEEENS_10ViewEngineINS_23ArithmeticTupleIteratorINS_15ArithmeticTupleIJiiEEEEEEEEEC2ERKSL_RKSR_) ;  /* 0xffff88c000007944 */ /* 0x022fea0003c3ffff */
[----:B-1----:R1:W5:Y:S01]  /*11df0*/  LDL.64 R4, [R1+0x1388] ;  /* 0x0013880001047983 */ /* 0x0023620000100a00 */
[----:B------:R-:W-:-:S03]  /*11e00*/  MOV R6, 0x11e20 ;  /* 0x00011e2000067802 */ /* 0x000fc60000000f00 */
[----:B-1---5:R-:W-:Y:S05]  /*11e10*/  CALL.REL.NOINC `($_ZN7cutlass13device_kernelIN5flash19enable_sm80_to_sm89INS1_16FlashAttnBwdSm80INS1_25CollectiveMainloopBwdSm80ILi2ELi2EN4cute5tupleIJNS5_1CILi128EEES8_NS7_ILi64EEEEEENS_10bfloat16_tEfNS_4arch4Sm80ELb1ELb0ELb1ELb0ELb0ELb0ELb0ELb0ELi2ELi4ELi4ELi4ELb0EEENS1_21CollectiveEpilogueBwdISA_SB_SD_Li256ELb0ELb0ELi2EEENS1_25SingleTileBwdLPTSchedulerILb0ELi128ELb0EEEEEEEEEvNT_6ParamsE$_ZN4cute3eso3ESOILb1ELb0EJNS_6LayoutINS_5tupleIJNS3_IJNS3_IJNS_1CILi4EEENS4_ILi8EEEEEENS3_IJS5_NS4_ILi2EEEEEEEEENS3_IJNS3_IJS8_S8_EEENS3_IJS8_S6_EEEEEEEEENS3_IJNS3_IJNS3_IJNS_11ScaledBasisIS8_JLi1EEEENSF_INS4_ILi1EEEJLi0EEEEEEENS3_IJNSF_INS4_ILi16EEEJLi0EEEENSF_IS6_JLi1EEEEEEEEEENS3_IJNS3_IJNSF_ISH_JLi1EEEENSF_IS6_JLi0EEEEEEENS3_IJNSF_INS4_ILi64EEEJLi0EEEENSF_ISK_JLi1EEEEEEEEEEEEEEENS_10ViewEngineINS_23ArithmeticTupleIteratorINS_15ArithmeticTupleIJNS4_ILi0EEES12_EEEEEEEEEC2ERKSY_RKS15_) ;  /* 0xffff814000007944 */ /* 0x022fea0003c3ffff */
[----:B-1----:R-:W-:Y:S02]  /*11e20*/  MOV R2, 0x11e40 ;  /* 0x00011e4000027802 */ /* 0x002fe40000000f00 */
[----:B------:R-:W-:Y:S05]  /*11e30*/  CALL.REL.NOINC `($_ZN7cutlass13device_kernelIN5flash19enable_sm80_to_sm89INS1_16FlashAttnBwdSm80INS1_25CollectiveMainloopBwdSm80ILi2ELi2EN4cute5tupleIJNS5_1CILi128EEES8_NS7_ILi64EEEEEENS_10bfloat16_tEfNS_4arch4Sm80ELb1ELb0ELb1ELb0ELb0ELb0ELb0ELb0ELi2ELi4ELi4ELi4ELb0EEENS1_21CollectiveEpilogueBwdISA_SB_SD_Li256ELb0ELb0ELi2EEENS1_25SingleTileBwdLPTSchedulerILb0ELi128ELb0EEEEEEEEEvNT_6ParamsE$_ZN4cute3eso3ESOILb1ELb0EJNS_6LayoutINS_5tupleIJNS3_IJNS_1CILi2EEES5_EEENS3_IJS5_NS4_ILi8EEEEEEEEENS3_IJNS3_IJNS_11ScaledBasisIS7_JLi0EEEENSA_INS4_ILi64EEEJLi0EEEEEEENS3_IJNSA_INS4_ILi1EEEJLi1EEEENSA_INS4_ILi16EEEJLi1EEEEEEEEEEEENS_10ViewEngineINS_23ArithmeticTupleIteratorINS_15ArithmeticTupleIJNS4_ILi0EEESP_EEEEEEEEEC2ERKSL_RKSS_) ;  /* 0xffff881000007944 */ /* 0x000fea0003c3ffff */
[----:B------:R2:W-:Y:S01]  /*11e40*/  STL [R1+0x1388], R5 ;  /* 0x0013880501007387 */ /* 0x0005e20000100800 */
[----:B------:R-:W-:-:S03]  /*11e50*/  MOV R78, 0x11e70 ;  /* 0x00011e70004e7802 */ /* 0x000fc60000000f00 */
[----:B-12---:R-:W-:Y:S05]  /*11e60*/  CALL.REL.NOINC `($_ZN7cutlass13device_kernelIN5flash19enable_sm80_to_sm89INS1_16FlashAttnBwdSm80INS1_25CollectiveMainloopBwdSm80ILi2ELi2EN4cute5tupleIJNS5_1CILi128EEES8_NS7_ILi64EEEEEENS_10bfloat16_tEfNS_4arch4Sm80ELb1ELb0ELb1ELb0ELb0ELb0ELb0ELb0ELi2ELi4ELi4ELi4ELb0EEENS1_21CollectiveEpilogueBwdISA_SB_SD_Li256ELb0ELb0ELi2EEENS1_25SingleTileBwdLPTSchedulerILb0ELi128ELb0EEEEEEEEEvNT_6ParamsE$_ZZN4cuteplIJiiEJNS_1CILi0EEES2_EEEDaRKNS_15ArithmeticTupleIJDpT_EEERKNS3_IJDpT0_EEEENKUlDpRKT_E_clIJiiEEEDaSH_) ;  /* 0xfffff43000007944 */ /* 0x006fea0003c3ffff */
[----:B-----5:R-:W2:Y:S04]  /*11e70*/  LD.E R2, [R50.64+0x8] ;  /* 0x0000080432027980 */ /* 0x020ea8000c101900 */
[----:B------:R-:W3:Y:S01]  /*11e80*/  LD.E R9, [R50.64+0x4] ;  /* 0x0000040432097980 */ /* 0x000ee2000c101900 */
[----:B------:R-:W-:-:S05]  /*11e90*/  MOV R6, 0xffffff80 ;  /* 0xffffff8000067802 */ /* 0x000fca0000000f00 */
[C---:B------:R-:W-:Y:S02]  /*11ea0*/  IMAD R6, R45.reuse, R6, 0x1 ;  /* 0x000000012d067424 */ /* 0x040fe400078e0206 */
[----:B--2---:R-:W-:-:S03]  /*11eb0*/  IMAD R8, R45, -0x80, R2 ;  /* 0xffffff802d087824 */ /* 0x004fc600078e0202 */
[----:B---3--:R-:W-:Y:S01]  /*11ec0*/  IADD3 R6, -R9, R6, R2 ;  /* 0x0000000609067210 */ /* 0x008fe20007ffe102 */
[----:B------:R-:W-:Y:S01]  /*11ed0*/  IMAD.IADD R45, R8, 0x1, -R3 ;  /* 0x00000001082d7824 */ /* 0x000fe200078e0a03 */
[----:B------:R-:W-:Y:S02]  /*11ee0*/  MOV R2, R81 ;  /* 0x0000005100027202 */ /* 0x000fe40000000f00 */
[----:B------:R-:W-:Y:S01]  /*11ef0*/  IADD3 R46, R6, -R3, RZ ;  /* 0x80000003062e7210 */ /* 0x000fe20007ffe0ff */
[----:B------:R-:W-:Y:S01]  /*11f00*/  IMAD.MOV.U32 R3, RZ, RZ, RZ ;  /* 0x000000ffff037224 */ /* 0x000fe200078e00ff */
[----:B------:R-:W-:Y:S02]  /*11f10*/  MOV R6, 0x11f30 ;  /* 0x00011f3000067802 */ /* 0x000fe40000000f00 */
[----:B-1----:R-:W-:Y:S05]  /*11f20*/  CALL.REL.NOINC `($_ZN7cutlass13device_kernelIN5flash19enable_sm80_to_sm89INS1_16FlashAttnBwdSm80INS1_25CollectiveMainloopBwdSm80ILi2ELi2EN4cute5tupleIJNS5_1CILi128EEES8_NS7_ILi64EEEEEENS_10bfloat16_tEfNS_4arch4Sm80ELb1ELb0ELb1ELb0ELb0ELb0ELb0ELb0ELi2ELi4ELi4ELi4ELb0EEENS1_21CollectiveEpilogueBwdISA_SB_SD_Li256ELb0ELb0ELi2EEENS1_25SingleTileBwdLPTSchedulerILb0ELi128ELb0EEEEEEEEEvNT_6ParamsE$_ZN4cute3eso3ESOILb0ELb1EJiNS_1CILi0EEEEEC2ERKiRKS3_) ;  /* 0xffff632000007944 */ /* 0x002fea0003c3ffff */
[----:B-1----:R-:W2:Y:S01]  /*11f30*/  LDL R2, [R1+0x1388] ;  /* 0x0013880001027983 */ /* 0x002ea20000100800 */
[----:B------:R-:W-:Y:S02]  /*11f40*/  MOV R10, 0x11fb0 ;  /* 0x00011fb0000a7802 */ /* 0x000fe40000000f00 */
[----:B--2---:R-:W-:-:S04]  /*11f50*/  LEA.HI R11, R2, R2, RZ, 0x1 ;  /* 0x00000002020b7211 */ /* 0x004fc800078f08ff */
[----:B------:R-:W-:-:S05]  /*11f60*/  LOP3.LUT R3, R11, 0x1ffffffe, RZ, 0xc0, !PT ;  /* 0x1ffffffe0b037812 */ /* 0x000fca00078ec0ff */
[----:B------:R-:W-:Y:S02]  /*11f70*/  IMAD.IADD R3, R2, 0x1, -R3 ;  /* 0x0000000102037824 */ /* 0x000fe400078e0a03 */
[----:B------:R-:W-:Y:S02]  /*11f80*/  IMAD.MOV.U32 R2, RZ, RZ, R81 ;  /* 0x000000ffff027224 */ /* 0x000fe400078e0051 */
[----:B------:R-:W-:Y:S02]  /*11f90*/  IMAD.SHL.U32 R3, R3, 0x8, RZ ;  /* 0x0000000803037824 */ /* 0x000fe400078e00ff */
[----:B------:R-:W-:Y:S05]  /*11fa0*/  CALL.REL.NOINC `($_ZN7cutlass13device_kernelIN5flash19enable_sm80_to_sm89INS1_16FlashAttnBwdSm80INS1_25CollectiveMainloopBwdSm80ILi2ELi2EN4cute5tupleIJNS5_1CILi128EEES8_NS7_ILi64EEEEEENS_10bfloat16_tEfNS_4arch4Sm80ELb1ELb0ELb1ELb0ELb0ELb0ELb0ELb0ELi2ELi4ELi4ELi4ELb0EEENS1_21CollectiveEpilogueBwdISA_SB_SD_Li256ELb0ELb0ELi2EEENS1_25SingleTileBwdLPTSchedulerILb0ELi128ELb0EEEEEEEEEvNT_6ParamsE$_ZN4cute5tupleIJiEEC2ERKi) ;  /* 0xffff9f1000007944 */ /* 0x000fea0003c3ffff */
[----:B------:R1:W5:Y:S01]  /*11fb0*/  LDL R6, [R1+0x1388] ;  /* 0x0013880001067983 */ /* 0x0003620000100800 */
[----:B------:R-:W-:Y:S01]  /*11fc0*/  IMAD.SHL.U32 R3, R11, 0x20, RZ ;  /* 0x000000200b037824 */ /* 0x000fe200078e00ff */
[----:B------:R-:W-:Y:S01]  /*11fd0*/  MOV R10, 0x12010 ;  /* 0x00012010000a7802 */ /* 0x000fe20000000f00 */
[----:B------:R-:W-:-:S03]  /*11fe0*/  IMAD.MOV.U32 R2, RZ, RZ, R81 ;  /* 0x000000ffff027224 */ /* 0x000fc600078e0051 */
[----:B------:R-:W-:Y:S02]  /*11ff0*/  LOP3.LUT R3, R3, 0xffffffc0, RZ, 0xc0, !PT ;  /* 0xffffffc003037812 */ /* 0x000fe400078ec0ff */
        /* <DEDUP_REMOVED lines=19> */
[----:B------:R-:W2:Y:S02]  /*12130*/  LDL R3, [R1+0x1388] ;  /* 0x0013880001037983 */ /* 0x000ea40000100800 */
[----:B--2---:R-:W-:Y:S02]  /*12140*/  IADD3 R3, R6, R3, RZ ;  /* 0x0000000306037210 */ /* 0x004fe40007ffe0ff */
[----:B------:R-:W-:Y:S02]  /*12150*/  MOV R6, 0x12170 ;  /* 0x0001217000067802 */ /* 0x000fe40000000f00 */
[----:B------:R-:W-:Y:S05]  /*12160*/  CALL.REL.NOINC `($_ZN7cutlass13device_kernelIN5flash19enable_sm80_to_sm89INS1_16FlashAttnBwdSm80INS1_25CollectiveMainloopBwdSm80ILi2ELi2EN4cute5tupleIJNS5_1CILi128EEES8_NS7_ILi64EEEEEENS_10bfloat16_tEfNS_4arch4Sm80ELb1ELb0ELb1ELb0ELb0ELb0ELb0ELb0ELi2ELi4ELi4ELi4ELb0EEENS1_21CollectiveEpilogueBwdISA_SB_SD_Li256ELb0ELb0ELi2EEENS1_25SingleTileBwdLPTSchedulerILb0ELi128ELb0EEEEEEEEEvNT_6ParamsE$_ZZN4cuteplIJiEJiEEEDaRKNS_15ArithmeticTupleIJDpT_EEERKNS1_IJDpT0_EEEENKUlDpRKT_E_clIJiEEEDaSF_) ;  /* 0xfffff0b000007944 */ /* 0x000fea0003c3ffff */
[----:B------:R-:W-:Y:S02]  /*12170*/  MOV R2, R81 ;  /* 0x0000005100027202 */ /* 0x000fe40000000f00 */
[----:B------:R-:W-:Y:S02]  /*12180*/  MOV R6, 0x121a0 ;  /* 0x000121a000067802 */ /* 0x000fe40000000f00 */
[----:B-1---5:R-:W-:Y:S05]  /*12190*/  CALL.REL.NOINC `($_ZN7cutlass13device_kernelIN5flash19enable_sm80_to_sm89INS1_16FlashAttnBwdSm80INS1_25CollectiveMainloopBwdSm80ILi2ELi2EN4cute5tupleIJNS5_1CILi128EEES8_NS7_ILi64EEEEEENS_10bfloat16_tEfNS_4arch4Sm80ELb1ELb0ELb1ELb0ELb0ELb0ELb0ELb0ELi2ELi4ELi4ELi4ELb0EEENS1_21CollectiveEpilogueBwdISA_SB_SD_Li256ELb0ELb0ELi2EEENS1_25SingleTileBwdLPTSchedulerILb0ELi128ELb0EEEEEEEEEvNT_6ParamsE$_ZN4cute3eso3ESOILb0ELb1EJiNS_1CILi0EEEEEC2ERKiRKS3_) ;  /* 0xffff60b000007944 */ /* 0x022fea0003c3ffff */
[----:B-1----:R1:W5:Y:S01]  /*121a0*/  LDL R3, [R1+0x1388] ;  /* 0x0013880001037983 */ /* 0x0023620000100800 */
[----:B------:R-:W-:-:S03]  /*121b0*/  MOV R50, 0x121d0 ;  /* 0x000121d000327802 */ /* 0x000fc60000000f00 */
[----:B-1---5:R-:W-:Y:S05]  /*121c0*/  CALL.REL.NOINC `($_ZN7cutlass13device_kernelIN5flash19enable_sm80_to_sm89INS1_16FlashAttnBwdSm80INS1_25CollectiveMainloopBwdSm80ILi2ELi2EN4cute5tupleIJNS5_1CILi128EEES8_NS7_ILi64EEEEEENS_10bfloat16_tEfNS_4arch4Sm80ELb1ELb0ELb1ELb0ELb0ELb0ELb0ELb0ELi2ELi4ELi4ELi4ELb0EEENS1_21CollectiveEpilogueBwdISA_SB_SD_Li256ELb0ELb0ELi2EEENS1_25SingleTileBwdLPTSchedulerILb0ELi128ELb0EEEEEEEEEvNT_6ParamsE$_ZZN4cuteplIJiEJNS_1CILi0EEES2_EEEDaRKNS_15ArithmeticTupleIJDpT_EEERKNS3_IJDpT0_EEEENKUlDpRKT_E_clIJiS2_EEEDaSH_) ;  /* 0xffffef6000007944 */ /* 0x022fea0003c3ffff */
[----:B------:R2:W-:Y:S01]  /*121d0*/  STL [R1+0x1388], R5 ;  /* 0x0013880501007387 */ /* 0x0005e20000100800 */
[----:B-----5:R-:W-:Y:S02]  /*121e0*/  IADD3 R10, R3, R4, RZ ;  /* 0x00000004030a7210 */ /* 0x020fe40007ffe0ff */
[----:B------:R-:W-:-:S02]  /*121f0*/  MOV R50, 0x12210 ;  /* 0x0001221000327802 */ /* 0x000fc40000000f00 */
[----:B-12---:R-:W-:Y:S05]  /*12200*/  CALL.REL.NOINC `($_ZN7cutlass13device_kernelIN5flash19enable_sm80_to_sm89INS1_16FlashAttnBwdSm80INS1_25CollectiveMainloopBwdSm80ILi2ELi2EN4cute5tupleIJNS5_1CILi128EEES8_NS7_ILi64EEEEEENS_10bfloat16_tEfNS_4arch4Sm80ELb1ELb0ELb1ELb0ELb0ELb0ELb0ELb0ELi2ELi4ELi4ELi4ELb0EEENS1_21CollectiveEpilogueBwdISA_SB_SD_Li256ELb0ELb0ELi2EEENS1_25SingleTileBwdLPTSchedulerILb0ELi128ELb0EEEEEEEEEvNT_6ParamsE$_ZZN4cuteplIJiiEJiNS_1CILi0EEEEEEDaRKNS_15ArithmeticTupleIJDpT_EEERKNS3_IJDpT0_EEEENKUlDpRKT_E_clIJiiEEEDaSH_) ;  /* 0xfffff12000007944 */ /* 0x006fea0003c3ffff */
[----:B-----5:R-:W-:Y:S02]  /*12210*/  LEA R3, R17, R2, 0x7 ;  /* 0x0000000211037211 */ /* 0x020fe400078e38ff */
[----:B------:R-:W-:-:S02]  /*12220*/  MOV R2, 0x12240 ;  /* 0x0001224000027802 */ /* 0x000fc40000000f00 */
[----:B-1----:R-:W-:Y:S05]  /*12230*/  CALL.REL.NOINC `($_ZN7cutlass13device_kernelIN5flash19enable_sm80_to_sm89INS1_16FlashAttnBwdSm80INS1_25CollectiveMainloopBwdSm80ILi2ELi2EN4cute5tupleIJNS5_1CILi128EEES8_NS7_ILi64EEEEEENS_10bfloat16_tEfNS_4arch4Sm80ELb1ELb0ELb1ELb0ELb0ELb0ELb0ELb0ELi2ELi4ELi4ELi4ELb0EEENS1_21CollectiveEpilogueBwdISA_SB_SD_Li256ELb0ELb0ELi2EEENS1_25SingleTileBwdLPTSchedulerILb0ELi128ELb0EEEEEEEEEvNT_6ParamsE$_ZN73_INTERNAL_24fd9406_37_flash_bwd_hdim64_bf16_softcap_sm80_cu_8e232a79_330714__viaddmin_s32Eiii) ;  /* 0xffff9f6000007944 */ /* 0x002fea0003c3ffff */
[----:B------:R1:W-:Y:S02]  /*12240*/  STL [R1+0x13ac], RZ ;  /* 0x0013acff01007387 */ /* 0x0003e40000100800 */
.L_x_2416:
[C---:B--2---:R-:W-:Y:S01]  /*12250*/  IADD3 R50, R15.reuse, 0x1, RZ ;  /* 0x000000010f327810 */ /* 0x044fe20007ffe0ff */
[----:B------:R-:W-:Y:S01]  /*12260*/  IMAD.MOV.U32 R3, RZ, RZ, R15 ;  /* 0x000000ffff037224 */ /* 0x000fe200078e000f */
[----:B------:R-:W-:Y:S01]  /*12270*/  ISETP.GE.U32.AND P0, PT, R15, 0xf, PT ;  /* 0x0000000f0f00780c */ /* 0x000fe20003f06070 */
[----:B------:R-:W-:Y:S01]  /*12280*/  IMAD.MOV.U32 R13, RZ, RZ, R81 ;  /* 0x000000ffff0d7224 */ /* 0x000fe200078e0051 */
[----:B-1----:R-:W-:Y:S01]  /*12290*/  MOV R8, 0x122c0 ;  /* 0x000122c000087802 */ /* 0x002fe20000000f00 */
[----:B------:R-:W-:-:S05]  /*122a0*/  IMAD.MOV.U32 R15, RZ, RZ, R50 ;  /* 0x000000ffff0f7224 */ /* 0x000fca00078e0032 */
[----:B-1----:R-:W-:Y:S05]  /*122b0*/  CALL.REL.NOINC `($_ZN7cutlass13device_kernelIN5flash19enable_sm80_to_sm89INS1_16FlashAttnBwdSm80INS1_25CollectiveMainloopBwdSm80ILi2ELi2EN4cute5tupleIJNS5_1CILi128EEES8_NS7_ILi64EEEEEENS_10bfloat16_tEfNS_4arch4Sm80ELb1ELb0ELb1ELb0ELb0ELb0ELb0ELb0ELi2ELi4ELi4ELi4ELb0EEENS1_21CollectiveEpilogueBwdISA_SB_SD_Li256ELb0ELb0ELi2EEENS1_25SingleTileBwdLPTSchedulerILb0ELi128ELb0EEEEEEEEEvNT_6ParamsE$_ZN4cute3eso3ESOILb1ELb0EJNS_1CILi0EEEiEEC2ERKS3_RKi) ;  /* 0xffff664000007944 */ /* 0x002fea0003c3ffff */
[----:B------:R-:W2:Y:S01]  /*122c0*/  LDL R6, [R1+0x1388] ;  /* 0x0013880001067983 */ /* 0x000ea20000100800 */
[----:B-1----:R-:W-:Y:S01]  /*122d0*/  IMAD.MOV.U32 R2, RZ, RZ, R81 ;  /* 0x000000ffff027224 */ /* 0x002fe200078e0051 */
[----:B------:R-:W-:-:S02]  /*122e0*/  MOV R10, 0x12330 ;  /* 0x00012330000a7802 */ /* 0x000fc40000000f00 */
[----:B--2---:R-:W-:-:S04]  /*122f0*/  LEA.HI R11, R6, R6, RZ, 0x1 ;  /* 0x00000006060b7211 */ /* 0x004fc800078f08ff */
[----:B------:R-:W-:-:S05]  /*12300*/  LOP3.LUT R3, R11, 0xfffffffe, RZ, 0xc0, !PT ;  /* 0xfffffffe0b037812 */ /* 0x000fca00078ec0ff */
[----:B------:R-:W-:Y:S02]  /*12310*/  IMAD.IADD R3, R6, 0x1, -R3 ;  /* 0x0000000106037824 */ /* 0x000fe400078e0a03 */
        /* <DEDUP_REMOVED lines=24> */
[----:B-1---5:R-:W-:Y:S05]  /*124a0*/  CALL.REL.NOINC `($_ZN7cutlass13device_kernelIN5flash19enable_sm80_to_sm89INS1_16FlashAttnBwdSm80INS1_25CollectiveMainloopBwdSm80ILi2ELi2EN4cute5tupleIJNS5_1CILi128EEES8_NS7_ILi64EEEEEENS_10bfloat16_tEfNS_4arch4Sm80ELb1ELb0ELb1ELb0ELb0ELb0ELb0ELb0ELi2ELi4ELi4ELi4ELb0EEENS1_21CollectiveEpilogueBwdISA_SB_SD_Li256ELb0ELb0ELi2EEENS1_25SingleTileBwdLPTSchedulerILb0ELi128ELb0EEEEEEEEEvNT_6ParamsE$_ZN4cute5tupleIJNS_1CILi0EEEiEEC2ERKS2_RKi) ;  /* 0xffff992000007944 */ /* 0x022fea0003c3ffff */
[----:B------:R-:W2:Y:S01]  /*124b0*/  LDL R2, [R1+0x1388] ;  /* 0x0013880001027983 */ /* 0x000ea20000100800 */
[----:B------:R-:W-:Y:S02]  /*124c0*/  MOV R10, 0x124f0 ;  /* 0x000124f0000a7802 */ /* 0x000fe40000000f00 */
[----:B--2---:R-:W-:Y:S02]  /*124d0*/  IADD3 R3, R51, R2, RZ ;  /* 0x0000000233037210 */ /* 0x004fe40007ffe0ff */
[----:B------:R-:W-:Y:S05]  /*124e0*/  CALL.REL.NOINC `($_ZN7cutlass13device_kernelIN5flash19enable_sm80_to_sm89INS1_16FlashAttnBwdSm80INS1_25CollectiveMainloopBwdSm80ILi2ELi2EN4cute5tupleIJNS5_1CILi128EEES8_NS7_ILi64EEEEEENS_10bfloat16_tEfNS_4arch4Sm80ELb1ELb0ELb1ELb0ELb0ELb0ELb0ELb0ELi2ELi4ELi4ELi4ELb0EEENS1_21CollectiveEpilogueBwdISA_SB_SD_Li256ELb0ELb0ELi2EEENS1_25SingleTileBwdLPTSchedulerILb0ELi128ELb0EEEEEEEEEvNT_6ParamsE$_ZZN4cuteplIJNS_1CILi0EEEiEJS2_iEEEDaRKNS_15ArithmeticTupleIJDpT_EEERKNS3_IJDpT0_EEEENKUlDpRKT_E_clIJS2_iEEEDaSH_) ;  /* 0xffffead000007944 */ /* 0x000fea0003c3ffff */
[----:B------:R-:W-:Y:S02]  /*124f0*/  MOV R10, 0x12510 ;  /* 0x00012510000a7802 */ /* 0x000fe40000000f00 */
[----:B-1---5:R-:W-:Y:S05]  /*12500*/  CALL.REL.NOINC `($_ZN7cutlass13device_kernelIN5flash19enable_sm80_to_sm89INS1_16FlashAttnBwdSm80INS1_25CollectiveMainloopBwdSm80ILi2ELi2EN4cute5tupleIJNS5_1CILi128EEES8_NS7_ILi64EEEEEENS_10bfloat16_tEfNS_4arch4Sm80ELb1ELb0ELb1ELb0ELb0ELb0ELb0ELb0ELi2ELi4ELi4ELi4ELb0EEENS1_21CollectiveEpilogueBwdISA_SB_SD_Li256ELb0ELb0ELi2EEENS1_25SingleTileBwdLPTSchedulerILb0ELi128ELb0EEEEEEEEEvNT_6ParamsE$_ZZN4cuteplIJNS_1CILi0EEEEJS2_iEEEDaRKNS_15ArithmeticTupleIJDpT_EEERKNS3_IJDpT0_EEEENKUlDpRKT_E_clIJS2_iEEEDaSH_) ;  /* 0xffffe87000007944 */ /* 0x022fea0003c3ffff */
[----:B------:R-:W-:Y:S02]  /*12510*/  MOV R10, 0x12530 ;  /* 0x00012530000a7802 */ /* 0x000fe40000000f00 */
[----:B-1---5:R-:W-:Y:S05]  /*12520*/  CALL.REL.NOINC `($_ZN7cutlass13device_kernelIN5flash19enable_sm80_to_sm89INS1_16FlashAttnBwdSm80INS1_25CollectiveMainloopBwdSm80ILi2ELi2EN4cute5tupleIJNS5_1CILi128EEES8_NS7_ILi64EEEEEENS_10bfloat16_tEfNS_4arch4Sm80ELb1ELb0ELb1ELb0ELb0ELb0ELb0ELb0ELi2ELi4ELi4ELi4ELb0EEENS1_21CollectiveEpilogueBwdISA_SB_SD_Li256ELb0ELb0ELi2EEENS1_25SingleTileBwdLPTSchedulerILb0ELi128ELb0EEEEEEEEEvNT_6ParamsE$_ZZN4cuteplIJNS_1CILi0EEES2_EJS2_iEEEDaRKNS_15ArithmeticTupleIJDpT_EEERKNS3_IJDpT0_EEEENKUlDpRKT_E_clIJS2_iEEEDaSH_) ;  /* 0xffffe8c000007944 */ /* 0x022fea0003c3ffff */
[----:B-----5:R-:W-:Y:S01]  /*12530*/  ISETP.GE.AND P1, PT, R2, R47, PT ;  /* 0x0000002f0200720c */ /* 0x020fe20003f26270 */
[----:B------:R-:W-:-:S12]  /*12540*/  BSSY B0, `(.L_x_2414) ;  /* 0x0000017000007945 */ /* 0x000fd80003800000 */
[----:B------:R-:W-:Y:S05]  /*12550*/  @!P1 BRA `(.L_x_2415) ;  /* 0x0000015000009947 */ /* 0x000fea0003800000 */
[----:B------:R-:W-:Y:S01]  /*12560*/  IMAD.MOV.U32 R3, RZ, RZ, R81 ;  /* 0x000000ffff037224 */ /* 0x000fe200078e0051 */
[----:B------:R-:W-:Y:S01]  /*12570*/  MOV R10, RZ ;  /* 0x000000ff000a7202 */ /* 0x000fe20000000f00 */
[----:B------:R-:W-:Y:S01]  /*12580*/  IMAD.MOV.U32 R2, RZ, RZ, R14 ;  /* 0x000000ffff027224 */ /* 0x000fe200078e000e */
[----:B------:R-:W-:Y:S02]  /*12590*/  MOV R8, 0x125b0 ;  /* 0x000125b000087802 */ /* 0x000fe40000000f00 */
[----:B-1----:R-:W-:Y:S05]  /*125a0*/  CALL.REL.NOINC `($_ZN7cutlass13device_kernelIN5flash19enable_sm80_to_sm89INS1_16FlashAttnBwdSm80INS1_25CollectiveMainloopBwdSm80ILi2ELi2EN4cute5tupleIJNS5_1CILi128EEES8_NS7_ILi64EEEEEENS_10bfloat16_tEfNS_4arch4Sm80ELb1ELb0ELb1ELb0ELb0ELb0ELb0ELb0ELi2ELi4ELi4ELi4ELb0EEENS1_21CollectiveEpilogueBwdISA_SB_SD_Li256ELb0ELb0ELi2EEENS1_25SingleTileBwdLPTSchedulerILb0ELi128ELb0EEEEEEEEEvNT_6ParamsE$_ZN4cute3eso3ESOILb0ELb0EJiiEEC2ERKiS4_) ;  /* 0xffff54b000007944 */ /* 0x002fea0003c3ffff */
        /* <DEDUP_REMOVED lines=16> */
.L_x_2415:
[----:B------:R-:W-:Y:S05]  /*126b0*/  BSYNC B0 ;  /* 0x0000000000007941 */ /* 0x000fea0003800000 */
.L_x_2414:
[----:B------:R2:W-:Y:S01]  /*126c0*/  STL [R1+0x13ac], R50 ;  /* 0x0013ac3201007387 */ /* 0x0005e20000100800 */
[----:B------:R-:W-:Y:S05]  /*126d0*/  @!P0 BRA `(.L_x_2416) ;  /* 0xfffffb7000008947 */ /* 0x000fea000383ffff */
[----:B-1----:R-:W-:Y:S01]  /*126e0*/  IMAD.MOV.U32 R2, RZ, RZ, R81 ;  /* 0x000000ffff027224 */ /* 0x002fe200078e0051 */
[----:B------:R-:W-:Y:S01]  /*126f0*/  MOV R3, 0x1 ;  /* 0x0000000100037802 */ /* 0x000fe20000000f00 */
[----:B------:R-:W-:Y:S01]  /*12700*/  IMAD.MOV.U32 R15, RZ, RZ, RZ ;  /* 0x000000ffff0f7224 */ /* 0x000fe200078e00ff */
[----:B------:R-:W-:Y:S02]  /*12710*/  MOV R6, 0x12730 ;  /* 0x0001273000067802 */ /* 0x000fe40000000f00 */
[----:B--2---:R-:W-:Y:S05]  /*12720*/  CALL.REL.NOINC `($_ZN7cutlass13device_kernelIN5flash19enable_sm80_to_sm89INS1_16FlashAttnBwdSm80INS1_25CollectiveMainloopBwdSm80ILi2ELi2EN4cute5tupleIJNS5_1CILi128EEES8_NS7_ILi64EEEEEENS_10bfloat16_tEfNS_4arch4Sm80ELb1ELb0ELb1ELb0ELb0ELb0ELb0ELb0ELi2ELi4ELi4ELi4ELb0EEENS1_21CollectiveEpilogueBwdISA_SB_SD_Li256ELb0ELb0ELi2EEENS1_25SingleTileBwdLPTSchedulerILb0ELi128ELb0EEEEEEEEEvNT_6ParamsE$_ZN4cute3eso3ESOILb0ELb1EJiNS_1CILi0EEEEEC2ERKiRKS3_) ;  /* 0xffff5b2000007944 */ /* 0x004fea0003c3ffff */
        /* <DEDUP_REMOVED lines=50> */
.L_x_2419:
        /* <DEDUP_REMOVED lines=50> */
[----:B------:R-:W-:Y:S01]  /*12d70*/  MOV R10, 0x1 ;  /* 0x00000001000a7802 */ /* 0x000fe20000000f00 */
        /* <DEDUP_REMOVED lines=19> */
.L_x_2418:
[----:B------:R-:W-:Y:S05]  /*12eb0*/  BSYNC B0 ;  /* 0x0000000000007941 */ /* 0x000fea0003800000 */
.L_x_2417:
        /* <DEDUP_REMOVED lines=57> */
.L_x_2422:
        /* <DEDUP_REMOVED lines=70> */
.L_x_2421:
[----:B------:R-:W-:Y:S05]  /*136b0*/  BSYNC B0 ;  /* 0x0000000000007941 */ /* 0x000fea0003800000 */
.L_x_2420:
        /* <DEDUP_REMOVED lines=57> */
.L_x_2425:
        /* <DEDUP_REMOVED lines=70> */
.L_x_2424:
[----:B------:R-:W-:Y:S05]  /*13eb0*/  BSYNC B0 ;  /* 0x0000000000007941 */ /* 0x000fea0003800000 */
.L_x_2423:
[----:B------:R2:W-:Y:S01]  /*13ec0*/  STL [R1+0x13ac], R4 ;  /* 0x0013ac0401007387 */ /* 0x0005e20000100800 */
[----:B------:R-:W-:Y:S05]  /*13ed0*/  @!P0 BRA `(.L_x_2425) ;  /* 0xfffffb7000008947 */ /* 0x000fea000383ffff */
[----:B------:R-:W-:-:S04]  /*13ee0*/  MOV R45, 0x0 ;  /* 0x00000000002d7802 */ /* 0x000fc80000000f00 */
[----:B------:R-:W-:Y:S05]  /*13ef0*/  RET.REL.NODEC R44 `(_ZN7cutlass13device_kernelIN5flash19enable_sm80_to_sm89INS1_16FlashAttnBwdSm80INS1_25CollectiveMainloopBwdSm80ILi2ELi2EN4cute5tupleIJNS5_1CILi128EEES8_NS7_ILi64EEEEEENS_10bfloat16_tEfNS_4arch4Sm80ELb1ELb0ELb1ELb0ELb0ELb0ELb0ELb0ELi2ELi4ELi4ELi4ELb0EEENS1_21CollectiveEpilogueBwdISA_SB_SD_Li256ELb0ELb0ELi2EEENS1_25SingleTileBwdLPTSchedulerILb0ELi128ELb0EEEEEEEEEvNT_6ParamsE) ;  /* 0xfffec1002c007950 */ /* 0x000fea0003c3ffff */
        .type           $_ZN7cutlass13device_kernelIN5flash19enable_sm80_to_sm89INS1_16FlashAttnBwdSm80INS1_25CollectiveMainloopBwdSm80ILi2ELi2EN4cute5tupleIJNS5_1CILi128EEES8_NS7_ILi64EEEEEENS_10bfloat16_tEfNS_4arch4Sm80ELb1ELb0ELb1ELb0ELb0ELb0ELb0ELb0ELi2ELi4ELi4ELi4ELb0EEENS1_21CollectiveEpilogueBwdISA_SB_SD_Li256ELb0ELb0ELi2EEENS1_25SingleTileBwdLPTSchedulerILb0ELi128ELb0EEEEEEEEEvNT_6ParamsE$_ZZN5flash25CollectiveMainloopBwdSm80ILi2ELi2EN4cute5tupleIJNS1_1CILi128EEES4_NS3_ILi64EEEEEEN7cutlass10bfloat16_tEfNS7_4arch4Sm80ELb1ELb0ELb1ELb0ELb0ELb0ELb0ELb0ELi2ELi4ELi4ELi4ELb0EE3mmaINS_16FlashAttnBwdSm80ISB_NS_21CollectiveEpilogueBwdIS6_S8_SA_Li256ELb0ELb0ELi2EEENS_25SingleTileBwdLPTSchedulerILb0ELi128ELb0EEEE13SharedStorageENS1_6TensorINS1_11ArrayEngineIfLm32EEENS1_6LayoutINS2_IJNS2_IJNS3_ILi2EEESO_EEESO_NS3_ILi4EEEEEENS2_IJNS2_IJNS3_ILi1EEESO_EEESQ_NS3_ILi8EEEEEEEEEEEEbRKNSB_6ParamsERT0_S12_iNS2_IJiiiEEERT_ENKUliT_E_clIZSC_ISJ_SX_EbS10_S12_S12_iS13_S15_EUlRS16_iE_EEDaiS16_,@function
        .size           $_ZN7cutlass13device_kernelIN5flash19enable_sm80_to_sm89INS1_16FlashAttnBwdSm80INS1_25CollectiveMainloopBwdSm80ILi2ELi2EN4cute5tupleIJNS5_1CILi128EEES8_NS7_ILi64EEEEEENS_10bfloat16_tEfNS_4arch4Sm80ELb1ELb0ELb1ELb0ELb0ELb0ELb0ELb0ELi2ELi4ELi4ELi4ELb0EEENS1_21CollectiveEpilogueBwdISA_SB_SD_Li256ELb0ELb0ELi2EEENS1_25SingleTileBwdLPTSchedulerILb0ELi128ELb0EEEEEEEEEvNT_6ParamsE$_ZZN5flash25CollectiveMainloopBwdSm80ILi2ELi2EN4cute5tupleIJNS1_1CILi128EEES4_NS3_ILi64EEEEEEN7cutlass10bfloat16_tEfNS7_4arch4Sm80ELb1ELb0ELb1ELb0ELb0ELb0ELb0ELb0ELi2ELi4ELi4ELi4ELb0EE3mmaINS_16FlashAttnBwdSm80ISB_NS_21CollectiveEpilogueBwdIS6_S8_SA_Li256ELb0ELb0ELi2EEENS_25SingleTileBwdLPTSchedulerILb0ELi128ELb0EEEE13SharedStorageENS1_6TensorINS1_11ArrayEngineIfLm32EEENS1_6LayoutINS2_IJNS2_IJNS3_ILi2EEESO_EEESO_NS3_ILi4EEEEEENS2_IJNS2_IJNS3_ILi1EEESO_EEESQ_NS3_ILi8EEEEEEEEEEEEbRKNSB_6ParamsERT0_S12_iNS2_IJiiiEEERT_ENKUliT_E_clIZSC_ISJ_SX_EbS10_S12_S12_iS13_S15_EUlRS16_iE_EEDaiS16_,($_ZN7cutlass13device_kernelIN5flash19enable_sm80_to_sm89INS1_16FlashAttnBwdSm80INS1_25CollectiveMainloopBwdSm80ILi2ELi2EN4cute5tupleIJNS5_1CILi128EEES8_NS7_ILi64EEEEEENS_10bfloat16_tEfNS_4arch4Sm80ELb1ELb0ELb1ELb0ELb0ELb0ELb0ELb0ELi2ELi4ELi4ELi4ELb0EEENS1_21CollectiveEpilogueBwdISA_SB_SD_Li256ELb0ELb0ELi2EEENS1_25SingleTileBwdLPTSchedulerILb0ELi128ELb0EEEEEEEEEvNT_6ParamsE$_ZZN5flash25CollectiveMainloopBwdSm80ILi2ELi2EN4cute5tupleIJNS1_1CILi128EEES4_NS3_ILi64EEEEEEN7cutlass10bfloat16_tEfNS7_4arch4Sm80ELb1ELb0ELb1ELb0ELb0ELb0ELb0ELb0ELi2ELi4ELi4ELi4ELb0EE3mmaINS_16FlashAttnBwdSm80ISB_NS_21CollectiveEpilogueBwdIS6_S8_SA_Li256ELb0ELb0ELi2EEENS_25SingleTileBwdLPTSchedulerILb0ELi128ELb0EEEE13SharedStorageENS1_6TensorINS1_11ArrayEngineIfLm32EEENS1_6LayoutINS2_IJNS2_IJNS3_ILi2EEESO_EEESO_NS3_ILi4EEEEEENS2_IJNS2_IJNS3_ILi1EEESO_EEESQ_NS3_ILi8EEEEEEEEEEEEbRKNSB_6ParamsERT0_S12_iNS2_IJiiiEEERT_ENKUliiE0_clEii - $_ZN7cutlass13device_kernelIN5flash19enable_sm80_to_sm89INS1_16FlashAttnBwdSm80INS1_25CollectiveMainloopBwdSm80ILi2ELi2EN4cute5tupleIJNS5_1CILi128EEES8_NS7_ILi64EEEEEENS_10bfloat16_tEfNS_4arch4Sm80ELb1ELb0ELb1ELb0ELb0ELb0ELb0ELb0ELi2ELi4ELi4ELi4ELb0EEENS1_21CollectiveEpilogueBwdISA_SB_SD_Li256ELb0ELb0ELi2EEENS1_25SingleTileBwdLPTSchedulerILb0ELi128ELb0EEEEEEEEEvNT_6ParamsE$_ZZN5flash25CollectiveMainloopBwdSm80ILi2ELi2EN4cute5tupleIJNS1_1CILi128EEES4_NS3_ILi64EEEEEEN7cutlass10bfloat16_tEfNS7_4arch4Sm80ELb1ELb0ELb1ELb0ELb0ELb0ELb0ELb0ELi2ELi4ELi4ELi4ELb0EE3mmaINS_16FlashAttnBwdSm80ISB_NS_21CollectiveEpilogueBwdIS6_S8_SA_Li256ELb0ELb0ELi2EEENS_25SingleTileBwdLPTSchedulerILb0ELi128ELb0EEEE13SharedStorageENS1_6TensorINS1_11ArrayEngineIfLm32EEENS1_6LayoutINS2_IJNS2_IJNS3_ILi2EEESO_EEESO_NS3_ILi4EEEEEENS2_IJNS2_IJNS3_ILi1EEESO_EEESQ_NS3_ILi8EEEEEEEEEEEEbRKNSB_6ParamsERT0_S12_iNS2_IJiiiEEERT_ENKUliT_E_clIZSC_ISJ_SX_EbS10_S12_S12_iS13_S15_EUlRS16_iE_EEDaiS16_)
$_ZN7cutlass13device_kernelIN5flash19enable_sm80_to_sm89INS1_16FlashAttnBwdSm80INS1_25CollectiveMainloopBwdSm80ILi2ELi2EN4cute5tupleIJNS5_1CILi128EEES8_NS7_ILi64EEEEEENS_10bfloat16_tEfNS_4arch4Sm80ELb1ELb0ELb1ELb0ELb0ELb0ELb0ELb0ELi2ELi4ELi4ELi4ELb0EEENS1_21CollectiveEpilogueBwdISA_SB_SD_Li256ELb0ELb0ELi2EEENS1_25SingleTileBwdLPTSchedulerILb0ELi128ELb0EEEEEEEEEvNT_6ParamsE$_ZZN5flash25CollectiveMainloopBwdSm80ILi2ELi2EN4cute5tupleIJNS1_1CILi128EEES4_NS3_ILi64EEEEEEN7cutlass10bfloat16_tEfNS7_4arch4Sm80ELb1ELb0ELb1ELb0ELb0ELb0ELb0ELb0ELi2ELi4ELi4ELi4ELb0EE3mmaINS_16FlashAttnBwdSm80ISB_NS_21CollectiveEpilogueBwdIS6_S8_SA_Li256ELb0ELb0ELi2EEENS_25SingleTileBwdLPTSchedulerILb0ELi128ELb0EEEE13SharedStorageENS1_6TensorINS1_11ArrayEngineIfLm32EEENS1_6LayoutINS2_IJNS2_IJNS3_ILi2EEESO_EEESO_NS3_ILi4EEEEEENS2_IJNS2_IJNS3_ILi1EEESO_EEESQ_NS3_ILi8EEEEEEEEEEEEbRKNSB_6ParamsERT0_S12_iNS2_IJiiiEEERT_ENKUliT_E_clIZSC_ISJ_SX_EbS10_S12_S12_iS13_S15_EUlRS16_iE_EEDaiS16_:
        /* <DEDUP_REMOVED lines=48> */
[----:B-1---5:R-:W-:Y:S05]  /*14200*/  CALL.REL.NOINC `($_ZN7cutlass13device_kernelIN5flash19enable_sm80_to_sm89INS1_16FlashAttnBwdSm80INS1_25CollectiveMainloopBwdSm80ILi2ELi2EN4cute5tupleIJNS5_1CILi128EEES8_NS7_ILi64EEEEEENS_10bfloat16_tEfNS_4arch4Sm80ELb1ELb0ELb1ELb0ELb0ELb0ELb0ELb0ELi2ELi4ELi4ELi4ELb0EEENS1_21CollectiveEpilogueBwdISA_SB_SD_Li256ELb0ELb0ELi2EEENS1_25SingleTileBwdLPTSchedulerILb0ELi128ELb0EEEEEEEEEvNT_6ParamsE$_ZN4cute8smem_ptrIPN7cutlass10bfloat16_tEECI1NS_12iter_adaptorIS3_S4_EEES3_) ;  /* 0xffff7e9000007944 */ /* 0x022fea0003c3ffff */
[----:B-1----:R1:W5:Y:S01]  /*14210*/  LDL.64 R2, [R1+0x758] ;  /* 0x0007580001027983 */ /* 0x0023620000100a00 */
[----:B------:R-:W-:-:S03]  /*14220*/  MOV R6, 0x14240 ;  /* 0x0001424000067802 */ /* 0x000fc60000000f00 */
[----:B-1---5:R-:W-:Y:S05]  /*14230*/  CALL.REL.NOINC `($_ZN7cutlass13device_kernelIN5flash19enable_sm80_to_sm89INS1_16FlashAttnBwdSm80INS1_25CollectiveMainloopBwdSm80ILi2ELi2EN4cute5tupleIJNS5_1CILi128EEES8_NS7_ILi64EEEEEENS_10bfloat16_tEfNS_4arch4Sm80ELb1ELb0ELb1ELb0ELb0ELb0ELb0ELb0ELi2ELi4ELi4ELi4ELb0EEENS1_21CollectiveEpilogueBwdISA_SB_SD_Li256ELb0ELb0ELi2EEENS1_25SingleTileBwdLPTSchedulerILb0ELi128ELb0EEEEEEEEEvNT_6ParamsE$_ZN4cute3eso3ESOILb1ELb0EJNS_14ComposedLayoutINS_7SwizzleILi3ELi3ELi3EEENS_1CILj0EEENS_6LayoutINS_5tupleIJNS8_IJNS5_ILi8EEENS5_ILi16EEEEEENS8_IJNS5_ILi64EEENS5_ILi1EEEEEEEEENS8_IJNS8_IJSC_NS5_ILi512EEEEEENS8_IJSD_NS5_ILi0EEEEEEEEEEEEENS_10ViewEngineINS_8smem_ptrIPN7cutlass10bfloat16_tEEEEEEEC2ERKSM_RKST_) ;  /* 0xffff44e000007944 */ /* 0x022fea0003c3ffff */
[----:B-1----:R1:W5:Y:S01]  /*14240*/  LDL.64 R2, [R1+0x758] ;  /* 0x0007580001027983 */ /* 0x0023620000100a00 */
[----:B------:R-:W-:-:S03]  /*14250*/  MOV R6, 0x14270 ;  /* 0x0001427000067802 */ /* 0x000fc60000000f00 */
[----:B-1---5:R-:W-:Y:S05]  /*14260*/  CALL.REL.NOINC `($_ZN7cutlass13device_kernelIN5flash19enable_sm80_to_sm89INS1_16FlashAttnBwdSm80INS1_25CollectiveMainloopBwdSm80ILi2ELi2EN4cute5tupleIJNS5_1CILi128EEES8_NS7_ILi64EEEEEENS_10bfloat16_tEfNS_4arch4Sm80ELb1ELb0ELb1ELb0ELb0ELb0ELb0ELb0ELi2ELi4ELi4ELi4ELb0EEENS1_21CollectiveEpilogueBwdISA_SB_SD_Li256ELb0ELb0ELi2EEENS1_25SingleTileBwdLPTSchedulerILb0ELi128ELb0EEEEEEEEEvNT_6ParamsE$_ZN4cute3eso3ESOILb1ELb0EJNS_14ComposedLayoutINS_7SwizzleILi3ELi3ELi3EEENS_1CILj0EEENS_6LayoutINS_5tupleIJNS8_IJNS8_IJNS5_ILi4EEENS5_ILi8EEEEEENS8_IJS9_NS5_ILi1EEEEEEEEENS8_IJNS8_IJNS5_ILi2EEESF_SF_EEENS8_IJSF_S9_EEEEEEEEENS8_IJNS8_IJNS8_IJSF_NS5_ILi64EEEEEENS8_IJNS5_ILi1024EEENS5_ILi0EEEEEEEEENS8_IJNS8_IJSC_NS5_ILi512EEESA_EEENS8_IJNS5_ILi4096EEENS5_ILi16EEEEEEEEEEEEEEEENS_10ViewEngineINS_8smem_ptrIPN7cutlass10bfloat16_tEEEEEEEC2ERKSY_RKS15_) ;  /* 0xffff455000007944 */ /* 0x022fea0003c3ffff */
[----:B------:R-:W-:Y:S01]  /*14270*/  ULDC.64 UR4, c[0x0][0x118] ;  /* 0x0000460000047ab9 */ /* 0x000fe20000000a00 */
[----:B------:R2:W5:Y:S04]  /*14280*/  LDL.64 R56, [R1+0x758] ;  /* 0x0007580001387983 */ /* 0x0005680000100a00 */
[----:B-1----:R2:W5:Y:S01]  /*14290*/  LD.E R3, [R54.64+0x8] ;  /* 0x0000080436037980 */ /* 0x002562000c101900 */
[----:B------:R-:W-:-:S02]  /*142a0*/  MOV R2, R23 ;  /* 0x0000001700027202 */ /* 0x000fc40000000f00 */
[----:B------:R-:W-:Y:S02]  /*142b0*/  MOV R6, 0x142d0 ;  /* 0x000142d000067802 */ /* 0x000fe40000000f00 */
[----:B--2--5:R-:W-:Y:S05]  /*142c0*/  CALL.REL.NOINC `($_ZN7cutlass13device_kernelIN5flash19enable_sm80_to_sm89INS1_16FlashAttnBwdSm80INS1_25CollectiveMainloopBwdSm80ILi2ELi2EN4cute5tupleIJNS5_1CILi128EEES8_NS7_ILi64EEEEEENS_10bfloat16_tEfNS_4arch4Sm80ELb1ELb0ELb1ELb0ELb0ELb0ELb0ELb0ELi2ELi4ELi4ELi4ELb0EEENS1_21CollectiveEpilogueBwdISA_SB_SD_Li256ELb0ELb0ELi2EEENS1_25SingleTileBwdLPTSchedulerILb0ELi128ELb0EEEEEEEEEvNT_6ParamsE$_ZN4cute3eso3ESOILb0ELb1EJiNS_1CILi0EEEEEC2ERKiRKS3_) ;  /* 0xffff3f8000007944 */ /* 0x024fea0003c3ffff */
[----:B------:R-:W2:Y:S01]  /*142d0*/  LDL R8, [R1+0x758] ;  /* 0x0007580001087983 */ /* 0x000ea20000100800 */
[----:B------:R-:W-:Y:S01]  /*142e0*/  ULDC.64 UR4, c[0x0][0x118] ;  /* 0x0000460000047ab9 */ /* 0x000fe20000000a00 */
[----:B-1----:R-:W-:Y:S01]  /*142f0*/  IMAD.MOV.U32 R3, RZ, RZ, R23 ;  /* 0x000000ffff037224 */ /* 0x002fe200078e0017 */
[----:B------:R-:W-:Y:S01]  /*14300*/  MOV R2, R49 ;  /* 0x0000003100027202 */ /* 0x000fe20000000f00 */
[----:B--2---:R1:W-:Y:S04]  /*14310*/  STL [R1+0x11e8], R8 ;  /* 0x0011e80801007387 */ /* 0x0043e80000100800 */
[----:B------:R1:W5:Y:S01]  /*14320*/  LD.E R6, [R54.64+0x4] ;  /* 0x0000040436067980 */ /* 0x000362000c101900 */
[----:B------:R-:W-:-:S03]  /*14330*/  MOV R4, 0x14350 ;  /* 0x0001435000047802 */ /* 0x000fc60000000f00 */
[----:B-1---5:R-:W-:Y:S05]  /*14340*/  CALL.REL.NOINC `($_ZN7cutlass13device_kernelIN5flash19enable_sm80_to_sm89INS1_16FlashAttnBwdSm80INS1_25CollectiveMainloopBwdSm80ILi2ELi2EN4cute5tupleIJNS5_1CILi128EEES8_NS7_ILi64EEEEEENS_10bfloat16_tEfNS_4arch4Sm80ELb1ELb0ELb1ELb0ELb0ELb0ELb0ELb0ELi2ELi4ELi4ELi4ELb0EEENS1_21CollectiveEpilogueBwdISA_SB_SD_Li256ELb0ELb0ELi2EEENS1_25SingleTileBwdLPTSchedulerILb0ELi128ELb0EEEEEEEEEvNT_6ParamsE$_ZN4cute3eso3ESOILb0ELb0EJiNS_5tupleIJiNS_1CILi0EEEEEEEEC2ERKiRKS5_) ;  /* 0xffff360000007944 */ /* 0x022fea0003c3ffff */
[----:B-1----:R1:W5:Y:S01]  /*14350*/  LDL.64 R2, [R1+0x758] ;  /* 0x0007580001027983 */ /* 0x0023620000100a00 */
[----:B------:R-:W-:-:S02]  /*14360*/  MOV R4, R23 ;  /* 0x0000001700047202 */ /* 0x000fc40000000f00 */
[----:B------:R-:W-:Y:S02]  /*14370*/  MOV R6, 0x14390 ;  /* 0x0001439000067802 */ /* 0x000fe40000000f00 */
[----:B-1---5:R-:W-:Y:S05]  /*14380*/  CALL.REL.NOINC `($_ZN7cutlass13device_kernelIN5flash19enable_sm80_to_sm89INS1_16FlashAttnBwdSm80INS1_25CollectiveMainloopBwdSm80ILi2ELi2EN4cute5tupleIJNS5_1CILi128EEES8_NS7_ILi64EEEEEENS_10bfloat16_tEfNS_4arch4Sm80ELb1ELb0ELb1ELb0ELb0ELb0ELb0ELb0ELi2ELi4ELi4ELi4ELb0EEENS1_21CollectiveEpilogueBwdISA_SB_SD_Li256ELb0ELb0ELi2EEENS1_25SingleTileBwdLPTSchedulerILb0ELi128ELb0EEEEEEEEEvNT_6ParamsE$_ZN4cute3eso3ESOILb0ELb1EJNS_5tupleIJiNS2_IJiNS_1CILi0EEEEEEEEENS2_IJNS_10UnderscoreENS2_IJS7_S7_EEEEEEEEC2ERKS6_RKS9_) ;  /* 0xffff3c5000007944 */ /* 0x022fea0003c3ffff */
[----:B------:R-:W2:Y:S01]  /*14390*/  LDL.64 R8, [R1+0x758] ;  /* 0x0007580001087983 */ /* 0x000ea20000100a00 */
[----:B-1----:R-:W-:Y:S02]  /*143a0*/  MOV R2, R52 ;  /* 0x0000003400027202 */ /* 0x002fe40000000f00 */
[----:B------:R-:W-:Y:S01]  /*143b0*/  MOV R4, 0x143f0 ;  /* 0x000143f000047802 */ /* 0x000fe20000000f00 */
[----:B--2---:R1:W-:Y:S04]  /*143c0*/  STL [R1+0x11ec], R8 ;  /* 0x0011ec0801007387 */ /* 0x0043e80000100800 */
[----:B------:R1:W-:Y:S02]  /*143d0*/  STL [R1+0x11f0], R9 ;  /* 0x0011f00901007387 */ /* 0x0003e40000100800 */
[----:B-1----:R-:W-:Y:S05]  /*143e0*/  CALL.REL.NOINC `($_ZN7cutlass13device_kernelIN5flash19enable_sm80_to_sm89INS1_16FlashAttnBwdSm80INS1_25CollectiveMainloopBwdSm80ILi2ELi2EN4cute5tupleIJNS5_1CILi128EEES8_NS7_ILi64EEEEEENS_10bfloat16_tEfNS_4arch4Sm80ELb1ELb0ELb1ELb0ELb0ELb0ELb0ELb0ELi2ELi4ELi4ELi4ELb0EEENS1_21CollectiveEpilogueBwdISA_SB_SD_Li256ELb0ELb0ELi2EEENS1_25SingleTileBwdLPTSchedulerILb0ELi128ELb0EEEEEEEEEvNT_6ParamsE$_ZZN4cute4diceINS_5tupleIJNS1_IJiNS1_IJiNS_1CILi0EEEEEEEEENS1_IJNS_10UnderscoreENS1_IJS6_S6_EEEEEEEEES9_EEDaRKT_RKT0_ENKUlRKT_RKT0_E_clIS5_S5_EEDaSI_SL_) ;  /* 0xffff919000007944 */ /* 0x002fea0003c3ffff */
[----:B------:R2:W-:Y:S01]  /*143f0*/  STL.64 [R1+0x758], R2 ;  /* 0x0007580201007387 */ /* 0x0005e20000100a00 */
[----:B------:R-:W-:Y:S02]  /*14400*/  MOV R4, R23 ;  /* 0x0000001700047202 */ /* 0x000fe40000000f00 */
[----:B------:R-:W-:-:S02]  /*14410*/  MOV R8, 0x14430 ;  /* 0x0001443000087802 */ /* 0x000fc40000000f00 */
[----:B-12---:R-:W-:Y:S05]  /*14420*/  CALL.REL.NOINC `($_ZN7cutlass13device_kernelIN5flash19enable_sm80_to_sm89INS1_16FlashAttnBwdSm80INS1_25CollectiveMainloopBwdSm80ILi2ELi2EN4cute5tupleIJNS5_1CILi128EEES8_NS7_ILi64EEEEEENS_10bfloat16_tEfNS_4arch4Sm80ELb1ELb0ELb1ELb0ELb0ELb0ELb0ELb0ELi2ELi4ELi4ELi4ELb0EEENS1_21CollectiveEpilogueBwdISA_SB_SD_Li256ELb0ELb0ELi2EEENS1_25SingleTileBwdLPTSchedulerILb0ELi128ELb0EEEEEEEEEvNT_6ParamsE$_ZZN4cute12filter_tupleINS_5tupleIJNS1_IJiNS1_IJiNS_1CILi0EEEEEEEEENS1_IJNS_10UnderscoreENS1_IJS6_S6_EEEEEEEEES9_ZNS_4diceIS9_S9_EEDaRKT_RKT0_EUlRKT_RKT0_E_EEDaSD_SG_OT1_ENKUlDpSJ_E_clIJNS1_IJiiS3_EEENS1_IJEEEEEEDaSQ_) ;  /* 0xffff7f3000007944 */ /* 0x006fea0003c3ffff */
[----:B------:R-:W-:Y:S02]  /*14430*/  MOV R72, 0x14450 ;  /* 0x0001445000487802 */ /* 0x000fe40000000f00 */
[----:B-12--5:R-:W-:Y:S05]  /*14440*/  CALL.REL.NOINC `($_ZN7cutlass13device_kernelIN5flash19enable_sm80_to_sm89INS1_16FlashAttnBwdSm80INS1_25CollectiveMainloopBwdSm80ILi2ELi2EN4cute5tupleIJNS5_1CILi128EEES8_NS7_ILi64EEEEEENS_10bfloat16_tEfNS_4arch4Sm80ELb1ELb0ELb1ELb0ELb0ELb0ELb0ELb0ELi2ELi4ELi4ELi4ELb0EEENS1_21CollectiveEpilogueBwdISA_SB_SD_Li256ELb0ELb0ELi2EEENS1_25SingleTileBwdLPTSchedulerILb0ELi128ELb0EEEEEEEEEvNT_6ParamsE$_ZZN4cute7idx2crdINS_5tupleIJiiNS_1CILi0EEEEEENS1_IJNS1_IJNS2_ILi4EEENS2_ILi8EEEEEES5_NS2_ILi1EEEEEEEEDaRKT_RKT0_ENKUlRKT_RKT0_E_clIiS7_EEDaSI_SL_) ;  /* 0xffffc0e000007944 */ /* 0x026fea0003c3ffff */
[----:B------:R-:W-:Y:S02]  /*14450*/  MOV R2, 0x14470 ;  /* 0x0001447000027802 */ /* 0x000fe40000000f00 */
[----:B-1----:R-:W-:Y:S05]  /*14460*/  CALL.REL.NOINC `($_ZN7cutlass13device_kernelIN5flash19enable_sm80_to_sm89INS1_16FlashAttnBwdSm80INS1_25CollectiveMainloopBwdSm80ILi2ELi2EN4cute5tupleIJNS5_1CILi128EEES8_NS7_ILi64EEEEEENS_10bfloat16_tEfNS_4arch4Sm80ELb1ELb0ELb1ELb0ELb0ELb0ELb0ELb0ELi2ELi4ELi4ELi4ELb0EEENS1_21CollectiveEpilogueBwdISA_SB_SD_Li256ELb0ELb0ELi2EEENS1_25SingleTileBwdLPTSchedulerILb0ELi128ELb0EEEEEEEEEvNT_6ParamsE$_ZZN4cute7idx2crdINS_5tupleIJiiNS_1CILi0EEEEEENS1_IJNS1_IJNS2_ILi4EEENS2_ILi8EEEEEES5_NS2_ILi1EEEEEEEEDaRKT_RKT0_ENKUlRKT_RKT0_E_clIiS5_EEDaSI_SL_) ;  /* 0xffffc09000007944 */ /* 0x002fea0003c3ffff */
[----:B------:R1:W-:Y:S01]  /*14470*/  STL [R1+0x758], R6 ;  /* 0x0007580601007387 */ /* 0x0003e20000100800 */
[----:B------:R-:W-:-:S02]  /*14480*/  MOV R2, R23 ;  /* 0x0000001700027202 */ /* 0x000fc40000000f00 */
[----:B------:R-:W-:Y:S02]  /*14490*/  MOV R72, 0x144b0 ;  /* 0x000144b000487802 */ /* 0x000fe40000000f00 */
[----:B-1----:R-:W-:Y:S05]  /*144a0*/  CALL.REL.NOINC `($_ZN7cutlass13device_kernelIN5flash19enable_sm80_to_sm89INS1_16FlashAttnBwdSm80INS1_25CollectiveMainloopBwdSm80ILi2ELi2EN4cute5tupleIJNS5_1CILi128EEES8_NS7_ILi64EEEEEENS_10bfloat16_tEfNS_4arch4Sm80ELb1ELb0ELb1ELb0ELb0ELb0ELb0ELb0ELi2ELi4ELi4ELi4ELb0EEENS1_21CollectiveEpilogueBwdISA_SB_SD_Li256ELb0ELb0ELi2EEENS1_25SingleTileBwdLPTSchedulerILb0ELi128ELb0EEEEEEEEEvNT_6ParamsE$_ZZN4cute9transformINS_5tupleIJiiNS_1CILi0EEEEEENS1_IJNS1_IJNS2_ILi4EEENS2_ILi8EEEEEES5_NS2_ILi1EEEEEEZNS_7idx2crdIS4_S9_EEDaRKT_RKT0_EUlRKT_RKT0_E_EEDaSD_SG_OT1_ENKUlDpSJ_E_clIJNS1_IJiiEEEiS3_EEEDaSQ_) ;  /* 0xffffc7c000007944 */ /* 0x002fea0003c3ffff */
[----:B------:R-:W-:Y:S02]  /*144b0*/  MOV R6, 0x144d0 ;  /* 0x000144d000067802 */ /* 0x000fe40000000f00 */
[----:B--2--5:R-:W-:Y:S05]  /*144c0*/  CALL.REL.NOINC `($_ZN7cutlass13device_kernelIN5flash19enable_sm80_to_sm89INS1_16FlashAttnBwdSm80INS1_25CollectiveMainloopBwdSm80ILi2ELi2EN4cute5tupleIJNS5_1CILi128EEES8_NS7_ILi64EEEEEENS_10bfloat16_tEfNS_4arch4Sm80ELb1ELb0ELb1ELb0ELb0ELb0ELb0ELb0ELi2ELi4ELi4ELi4ELb0EEENS1_21CollectiveEpilogueBwdISA_SB_SD_Li256ELb0ELb0ELi2EEENS1_25SingleTileBwdLPTSchedulerILb0ELi128ELb0EEEEEEEEEvNT_6ParamsE$_ZZN4cute13to_mixed_bitsINS_5tupleIJNS1_IJNS_1CILi4EEENS2_ILi8EEEEEES3_NS2_ILi1EEEEEENS1_IJNS1_IJNS2_ILi0EEENS2_ILi64EEEEEES8_S8_EEENS1_IJNS1_IJiiEEEiS8_EEEEEDaRKT_RKT0_RKT1_ENKUlRKT_RKT0_RKT1_E_clIS5_SA_SC_EEDaSP_SS_SV_) ;  /* 0xffff8a1000007944 */ /* 0x024fea0003c3ffff */
[----:B------:R-:W-:Y:S02]  /*144d0*/  MOV R2, 0x144f0 ;  /* 0x000144f000027802 */ /* 0x000fe40000000f00 */
[----:B------:R-:W-:Y:S05]  /*144e0*/  CALL.REL.NOINC `($_ZN7cutlass13device_kernelIN5flash19enable_sm80_to_sm89INS1_16FlashAttnBwdSm80INS1_25CollectiveMainloopBwdSm80ILi2ELi2EN4cute5tupleIJNS5_1CILi128EEES8_NS7_ILi64EEEEEENS_10bfloat16_tEfNS_4arch4Sm80ELb1ELb0ELb1ELb0ELb0ELb0ELb0ELb0ELi2ELi4ELi4ELi4ELb0EEENS1_21CollectiveEpilogueBwdISA_SB_SD_Li256ELb0ELb0ELi2EEENS1_25SingleTileBwdLPTSchedulerILb0ELi128ELb0EEEEEEEEEvNT_6ParamsE$_ZZN4cute13to_mixed_bitsINS_5tupleIJNS1_IJNS_1CILi4EEENS2_ILi8EEEEEES3_NS2_ILi1EEEEEENS1_IJNS1_IJNS2_ILi0EEENS2_ILi64EEEEEES8_S8_EEENS1_IJNS1_IJiiEEEiS8_EEEEEDaRKT_RKT0_RKT1_ENKUlDpRKT_E_clIJNS_9MixedBitsILj0ELj448EEENS2_ILj0EEESV_EEEDaSQ_) ;  /* 0xffff89c000007944 */ /* 0x000fea0003c3ffff */
        /* <DEDUP_REMOVED lines=21> */
[----:B-1----:R-:W-:Y:S05]  /*14640*/  CALL.REL.NOINC `($_ZN7cutlass13device_kernelIN5flash19enable_sm80_to_sm89INS1_16FlashAttnBwdSm80INS1_25CollectiveMainloopBwdSm80ILi2ELi2EN4cute5tupleIJNS5_1CILi128EEES8_NS7_ILi64EEEEEENS_10bfloat16_tEfNS_4arch4Sm80ELb1ELb0ELb1ELb0ELb0ELb0ELb0ELb0ELi2ELi4ELi4ELi4ELb0EEENS1_21CollectiveEpilogueBwdISA_SB_SD_Li256ELb0ELb0ELi2EEENS1_25SingleTileBwdLPTSchedulerILb0ELi128ELb0EEEEEEEEEvNT_6ParamsE$_ZN4cute3eso3ESOILb0ELb0EJiiiEEC2ERKiS4_S4_) ;  /* 0xffff36e000007944 */ /* 0x002fea0003c3ffff */
[----:B------:R2:W5:Y:S04]  /*14650*/  LDL R5, [R1+0x760] ;  /* 0x0007600001057983 */ /* 0x0005680000100800 */
[----:B-1----:R2:W5:Y:S01]  /*14660*/  LDL.64 R2, [R1+0x758] ;  /* 0x0007580001027983 */ /* 0x0025620000100a00 */
[----:B------:R-:W-:Y:S02]  /*14670*/  MOV R4, R23 ;  /* 0x0000001700047202 */ /* 0x000fe40000000f00 */
[----:B------:R-:W-:Y:S02]  /*14680*/  MOV R6, 0x146a0 ;  /* 0x000146a000067802 */ /* 0x000fe40000000f00 */
[----:B--2--5:R-:W-:Y:S05]  /*14690*/  CALL.REL.NOINC `($_ZN7cutlass13device_kernelIN5flash19enable_sm80_to_sm89INS1_16FlashAttnBwdSm80INS1_25CollectiveMainloopBwdSm80ILi2ELi2EN4cute5tupleIJNS5_1CILi128EEES8_NS7_ILi64EEEEEENS_10bfloat16_tEfNS_4arch4Sm80ELb1ELb0ELb1ELb0ELb0ELb0ELb0ELb0ELi2ELi4ELi4ELi4ELb0EEENS1_21CollectiveEpilogueBwdISA_SB_SD_Li256ELb0ELb0ELi2EEENS1_25SingleTileBwdLPTSchedulerILb0ELi128ELb0EEEEEEEEEvNT_6ParamsE$_ZN4cute3eso3ESOILb1ELb0EJNS_1CILi1EEENS_5tupleIJiiiEEENS2_ILi64EEENS4_IJNS2_ILi72EEENS2_ILi144EEENS2_ILi288EEEEEENS2_ILi512EEEEEC2ERKS3_RKS5_RKS6_RKSA_RKSB_) ;  /* 0xffff457000007944 */ /* 0x024fea0003c3ffff */
[----:B-1----:R1:W5:Y:S04]  /*146a0*/  LDL R5, [R1+0x760] ;  /* 0x0007600001057983 */ /* 0x0023680000100800 */
[----:B------:R1:W5:Y:S01]  /*146b0*/  LDL.64 R2, [R1+0x758] ;  /* 0x0007580001027983 */ /* 0x0003620000100a00 */
[----:B------:R-:W-:-:S02]  /*146c0*/  MOV R4, R23 ;  /* 0x0000001700047202 */ /* 0x000fc40000000f00 */
[----:B------:R-:W-:Y:S02]  /*146d0*/  MOV R6, 0x146f0 ;  /* 0x000146f000067802 */ /* 0x000fe40000000f00 */
[----:B-1---5:R-:W-:Y:S05]  /*146e0*/  CALL.REL.NOINC `($_ZN7cutlass13device_kernelIN5flash19enable_sm80_to_sm89INS1_16FlashAttnBwdSm80INS1_25CollectiveMainloopBwdSm80ILi2ELi2EN4cute5tupleIJNS5_1CILi128EEES8_NS7_ILi64EEEEEENS_10bfloat16_tEfNS_4arch4Sm80ELb1ELb0ELb1ELb0ELb0ELb0ELb0ELb0ELi2ELi4ELi4ELi4ELb0EEENS1_21CollectiveEpilogueBwdISA_SB_SD_Li256ELb0ELb0ELi2EEENS1_25SingleTileBwdLPTSchedulerILb0ELi128ELb0EEEEEEEEEvNT_6ParamsE$_ZN4cute5tupleIJNS0_IJNS_1CILi8EEENS0_IJNS1_ILi2EEES3_S3_EEENS1_ILi1EEES4_S5_EEENS0_IJS5_NS0_IJiiiEEENS1_ILi64EEENS0_IJNS1_ILi72EEENS1_ILi144EEENS1_ILi288EEEEEENS1_ILi512EEEEEEEEC2ERKS6_RKSE_) ;  /* 0xffff764000007944 */ /* 0x022fea0003c3ffff */
[----:B------:R1:W5:Y:S04]  /*146f0*/  LDL R5, [R1+0x760] ;  /* 0x0007600001057983 */ /* 0x0003680000100800 */
[----:B------:R1:W5:Y:S01]  /*14700*/  LDL.64 R2, [R1+0x758] ;  /* 0x0007580001027983 */ /* 0x0003620000100a00 */
[----:B------:R-:W-:-:S03]  /*14710*/  MOV R4, 0x14730 ;  /* 0x0001473000047802 */ /* 0x000fc60000000f00 */
[----:B-1---5:R-:W-:Y:S05]  /*14720*/  CALL.REL.NOINC `($_ZN7cutlass13device_kernelIN5flash19enable_sm80_to_sm89INS1_16FlashAttnBwdSm80INS1_25CollectiveMainloopBwdSm80ILi2ELi2EN4cute5tupleIJNS5_1CILi128EEES8_NS7_ILi64EEEEEENS_10bfloat16_tEfNS_4arch4Sm80ELb1ELb0ELb1ELb0ELb0ELb0ELb0ELb0ELi2ELi4ELi4ELi4ELb0EEENS1_21CollectiveEpilogueBwdISA_SB_SD_Li256ELb0ELb0ELi2EEENS1_25SingleTileBwdLPTSchedulerILb0ELi128ELb0EEEEEEEEEvNT_6ParamsE$_ZZN4cute7flattenINS_5tupleIJNS_1CILi1EEENS1_IJiiiEEENS2_ILi64EEENS1_IJNS2_ILi72EEENS2_ILi144EEENS2_ILi288EEEEEENS2_ILi512EEEEEEEEDaRKT_ENKUlRKT_E_clIS4_EEDaSH_) ;  /* 0xffffb95000007944 */ /* 0x022fea0003c3ffff */
[----:B------:R1:W-:Y:S01]  /*14730*/  STL.64 [R1+0x758], R2 ;  /* 0x0007580201007387 */ /* 0x0003e20000100a00 */
[----:B------:R-:W-:Y:S02]  /*14740*/  MOV R6, R23 ;  /* 0x0000001700067202 */ /* 0x000fe40000000f00 */
[----:B------:R-:W-:Y:S01]  /*14750*/  MOV R4, 0x14780 ;  /* 0x0001478000047802 */ /* 0x000fe20000000f00 */
[----:B------:R1:W-:Y:S04]  /*14760*/  STL [R1+0x760], R5 ;  /* 0x0007600501007387 */ /* 0x0003e80000100800 */
[----:B-1----:R-:W-:Y:S05]  /*14770*/  CALL.REL.NOINC `($_ZN7cutlass13device_kernelIN5flash19enable_sm80_to_sm89INS1_16FlashAttnBwdSm80INS1_25CollectiveMainloopBwdSm80ILi2ELi2EN4cute5tupleIJNS5_1CILi128EEES8_NS7_ILi64EEEEEENS_10bfloat16_tEfNS_4arch4Sm80ELb1ELb0ELb1ELb0ELb0ELb0ELb0ELb0ELi2ELi4ELi4ELi4ELb0EEENS1_21CollectiveEpilogueBwdISA_SB_SD_Li256ELb0ELb0ELi2EEENS1_25SingleTileBwdLPTSchedulerILb0ELi128ELb0EEEEEEEEEvNT_6ParamsE$_ZZN4cute12filter_tupleINS_5tupleIJNS_1CILi1EEENS1_IJiiiEEENS2_ILi64EEENS1_IJNS2_ILi72EEENS2_ILi144EEENS2_ILi288EEEEEENS2_ILi512EEEEEEZNS_7flattenISB_EEDaRKT_EUlRKT_E_EEDaSF_OT0_ENKUlDpSI_E_clIJNS1_IJS3_EEES4_NS1_IJS5_EEES9_NS1_IJSA_EEEEEEDaSM_) ;  /* 0xffff827000007944 */ /* 0x002fea0003c3ffff */
[----:B------:R-:W-:Y:S02]  /*14780*/  MOV R4, R23 ;  /* 0x0000001700047202 */ /* 0x000fe40000000f00 */
[----:B------:R-:W-:-:S02]  /*14790*/  MOV R6, 0x147b0 ;  /* 0x000147b000067802 */ /* 0x000fc40000000f00 */
[----:B--2--5:R-:W-:Y:S05]  /*147a0*/  CALL.REL.NOINC `($_ZN7cutlass13device_kernelIN5flash19enable_sm80_to_sm89INS1_16FlashAttnBwdSm80INS1_25CollectiveMainloopBwdSm80ILi2ELi2EN4cute5tupleIJNS5_1CILi128EEES8_NS7_ILi64EEEEEENS_10bfloat16_tEfNS_4arch4Sm80ELb1ELb0ELb1ELb0ELb0ELb0ELb0ELb0ELi2ELi4ELi4ELi4ELb0EEENS1_21CollectiveEpilogueBwdISA_SB_SD_Li256ELb0ELb0ELi2EEENS1_25SingleTileBwdLPTSchedulerILb0ELi128ELb0EEEEEEEEEvNT_6ParamsE$_ZN4cute3eso3ESOILb0ELb1EJiNS_1CILi72EEENS2_ILi512EEEEEC2ERKiRKS3_RKS4_) ;  /* 0xffff3c1000007944 */ /* 0x024fea0003c3ffff */
[----:B-1----:R-:W2:Y:S01]  /*147b0*/  LDL R4, [R1+0x758] ;  /* 0x0007580001047983 */ /* 0x002ea20000100800 */
[----:B------:R-:W-:Y:S01]  /*147c0*/  IMAD.MOV.U32 R5, RZ, RZ, R3 ;  /* 0x000000ffff057224 */ /* 0x000fe200078e0003 */
[----:B------:R-:W-:Y:S01]  /*147d0*/  MOV R3, R23 ;  /* 0x0000001700037202 */ /* 0x000fe20000000f00 */
[----:B------:R-:W-:Y:S01]  /*147e0*/  IMAD.MOV.U32 R8, RZ, RZ, R51 ;  /* 0x000000ffff087224 */ /* 0x000fe200078e0033 */
[----:B------:R-:W-:Y:S01]  /*147f0*/  MOV R6, 0x14820 ;  /* 0x0001482000067802 */ /* 0x000fe20000000f00 */
[----:B--2---:R1:W-:Y:S04]  /*14800*/  STL [R1+0x790], R4 ;  /* 0x0007900401007387 */ /* 0x0043e80000100800 */
[----:B-1----:R-:W-:Y:S05]  /*14810*/  CALL.REL.NOINC `($_ZN7cutlass13device_kernelIN5flash19enable_sm80_to_sm89INS1_16FlashAttnBwdSm80INS1_25CollectiveMainloopBwdSm80ILi2ELi2EN4cute5tupleIJNS5_1CILi128EEES8_NS7_ILi64EEEEEENS_10bfloat16_tEfNS_4arch4Sm80ELb1ELb0ELb1ELb0ELb0ELb0ELb0ELb0ELi2ELi4ELi4ELi4ELb0EEENS1_21CollectiveEpilogueBwdISA_SB_SD_Li256ELb0ELb0ELi2EEENS1_25SingleTileBwdLPTSchedulerILb0ELi128ELb0EEEEEEEEEvNT_6ParamsE$_ZN4cute3eso3ESOILb0ELb0EJiiNS_1CILi72EEENS2_ILi512EEEEEC2ERKiS7_RKS3_RKS4_) ;  /* 0xffff342000007944 */ /* 0x002fea0003c3ffff */
        /* <DEDUP_REMOVED lines=8> */
[----:B-1----:R-:W-:Y:S05]  /*148a0*/  CALL.REL.NOINC `($_ZN7cutlass13device_kernelIN5flash19enable_sm80_to_sm89INS1_16FlashAttnBwdSm80INS1_25CollectiveMainloopBwdSm80ILi2ELi2EN4cute5tupleIJNS5_1CILi128EEES8_NS7_ILi64EEEEEENS_10bfloat16_tEfNS_4arch4Sm80ELb1ELb0ELb1ELb0ELb0ELb0ELb0ELb0ELi2ELi4ELi4ELi4ELb0EEENS1_21CollectiveEpilogueBwdISA_SB_SD_Li256ELb0ELb0ELi2EEENS1_25SingleTileBwdLPTSchedulerILb0ELi128ELb0EEEEEEEEEvNT_6ParamsE$_ZN4cute3eso3ESOILb0ELb0EJiiiNS_1CILi72EEENS2_ILi512EEEEEC2ERKiS7_S7_RKS3_RKS4_) ;  /* 0xffff368000007944 */ /* 0x002fea0003c3ffff */
        /* <DEDUP_REMOVED lines=10> */
[----:B-1----:R-:W-:Y:S05]  /*14950*/  CALL.REL.NOINC `($_ZN7cutlass13device_kernelIN5flash19enable_sm80_to_sm89INS1_16FlashAttnBwdSm80INS1_25CollectiveMainloopBwdSm80ILi2ELi2EN4cute5tupleIJNS5_1CILi128EEES8_NS7_ILi64EEEEEENS_10bfloat16_tEfNS_4arch4Sm80ELb1ELb0ELb1ELb0ELb0ELb0ELb0ELb0ELi2ELi4ELi4ELi4ELb0EEENS1_21CollectiveEpilogueBwdISA_SB_SD_Li256ELb0ELb0ELi2EEENS1_25SingleTileBwdLPTSchedulerILb0ELi128ELb0EEEEEEEEEvNT_6ParamsE$_ZN4cute3eso3ESOILb1ELb0EJNS_1CILi1EEEiiiNS2_ILi72EEENS2_ILi512EEEEEC2ERKS3_RKiSA_SA_RKS4_RKS5_) ;  /* 0xffff44c000007944 */ /* 0x002fea0003c3ffff */
[----:B-1----:R1:W5:Y:S04]  /*14960*/  LDL R5, [R1+0x778] ;  /* 0x0007780001057983 */ /* 0x0023680000100800 */
[----:B------:R1:W5:Y:S01]  /*14970*/  LDL.64 R2, [R1+0x770] ;  /* 0x0007700001027983 */ /* 0x0003620000100a00 */
[----:B------:R-:W-:-:S02]  /*14980*/  MOV R4, R22 ;  /* 0x0000001600047202 */ /* 0x000fc40000000f00 */
[----:B------:R-:W-:Y:S02]  /*14990*/  MOV R6, 0x149b0 ;  /* 0x000149b000067802 */ /* 0x000fe40000000f00 */
[----:B-1---5:R-:W-:Y:S05]  /*149a0*/  CALL.REL.NOINC `($_ZN7cutlass13device_kernelIN5flash19enable_sm80_to_sm89INS1_16FlashAttnBwdSm80INS1_25CollectiveMainloopBwdSm80ILi2ELi2EN4cute5tupleIJNS5_1CILi128EEES8_NS7_ILi64EEEEEENS_10bfloat16_tEfNS_4arch4Sm80ELb1ELb0ELb1ELb0ELb0ELb0ELb0ELb0ELi2ELi4ELi4ELi4ELb0EEENS1_21CollectiveEpilogueBwdISA_SB_SD_Li256ELb0ELb0ELi2EEENS1_25SingleTileBwdLPTSchedulerILb0ELi128ELb0EEEEEEEEEvNT_6ParamsE$_ZN4cute5tupleIJNS0_IJNS_1CILi8EEENS1_ILi2EEES3_S3_S2_S3_EEENS0_IJNS1_ILi1EEEiiiNS1_ILi72EEENS1_ILi512EEEEEEEEC2ERKS4_RKS8_) ;  /* 0xffff73d000007944 */ /* 0x022fea0003c3ffff */
        /* <DEDUP_REMOVED lines=11> */
[----:B-1----:R-:W-:Y:S05]  /*14a60*/  CALL.REL.NOINC `($_ZN7cutlass13device_kernelIN5flash19enable_sm80_to_sm89INS1_16FlashAttnBwdSm80INS1_25CollectiveMainloopBwdSm80ILi2ELi2EN4cute5tupleIJNS5_1CILi128EEES8_NS7_ILi64EEEEEENS_10bfloat16_tEfNS_4arch4Sm80ELb1ELb0ELb1ELb0ELb0ELb0ELb0ELb0ELi2ELi4ELi4ELi4ELb0EEENS1_21CollectiveEpilogueBwdISA_SB_SD_Li256ELb0ELb0ELi2EEENS1_25SingleTileBwdLPTSchedulerILb0ELi128ELb0EEEEEEEEEvNT_6ParamsE$_ZZN4cute6detail16composition_implINS_5tupleIJNS_1CILi8EEENS3_ILi2EEES5_S5_S4_S5_EEENS2_IJNS3_ILi1EEEiiiNS3_ILi72EEENS3_ILi512EEEEEENS2_IJNS2_IJS5_S5_S5_EEES5_NS3_ILi4EEEEEENS2_IJNS2_IJS7_S9_S4_EEENS3_ILi4096EEENS3_ILi16EEEEEEEEDaRKT_RKT0_RKT1_RKT2_ENKUlRKT_RKT0_E_clISB_SE_EEDaSW_SZ_) ;  /* 0xffff9fe000007944 */ /* 0x002fea0003c3ffff */
[----:B------:R-:W-:Y:S01]  /*14a70*/  IMAD.MOV.U32 R4, RZ, RZ, R45 ;  /* 0x000000ffff047224 */ /* 0x000fe200078e002d */
[----:B------:R-:W-:Y:S01]  /*14a80*/  MOV R58, R12 ;  /* 0x0000000c003a7202 */ /* 0x000fe20000000f00 */
[----:B------:R-:W-:Y:S01]  /*14a90*/  IMAD.MOV.U32 R5, RZ, RZ, R44 ;  /* 0x000000ffff057224 */ /* 0x000fe200078e002c */
[----:B------:R-:W-:Y:S02]  /*14aa0*/  MOV R3, R7 ;  /* 0x0000000700037202 */ /* 0x000fe40000000f00 */
[----:B------:R-:W-:Y:S02]  /*14ab0*/  MOV R62, 0x14ad0 ;  /* 0x00014ad0003e7802 */ /* 0x000fe40000000f00 */
[----:B-1---5:R-:W-:Y:S05]  /*14ac0*/  CALL.REL.NOINC `($_ZN7cutlass13device_kernelIN5flash19enable_sm80_to_sm89INS1_16FlashAttnBwdSm80INS1_25CollectiveMainloopBwdSm80ILi2ELi2EN4cute5tupleIJNS5_1CILi128EEES8_NS7_ILi64EEEEEENS_10bfloat16_tEfNS_4arch4Sm80ELb1ELb0ELb1ELb0ELb0ELb0ELb0ELb0ELi2ELi4ELi4ELi4ELb0EEENS1_21CollectiveEpilogueBwdISA_SB_SD_Li256ELb0ELb0ELi2EEENS1_25SingleTileBwdLPTSchedulerILb0ELi128ELb0EEEEEEEEEvNT_6ParamsE$_ZZN4cute6detail16composition_implINS_5tupleIJNS_1CILi8EEENS3_ILi2EEES5_S5_S4_S5_EEENS2_IJNS3_ILi1EEEiiiNS3_ILi72EEENS3_ILi512EEEEEENS2_IJNS2_IJS5_S5_S5_EEES5_NS3_ILi4EEEEEENS2_IJNS2_IJS7_S9_S4_EEENS3_ILi4096EEENS3_ILi16EEEEEEEEDaRKT_RKT0_RKT1_RKT2_ENKUlRKT_RKT0_E_clISC_SG_EEDaSW_SZ_) ;  /* 0xffffa09000007944 */ /* 0x022fea0003c3ffff */
[----:B-----5:R2:W-:Y:S01]  /*14ad0*/  STL.64 [R1+0x770], R2 ;  /* 0x0007700201007387 */ /* 0x0205e20000100a00 */
[----:B------:R-:W-:-:S03]  /*14ae0*/  MOV R4, 0x14b00 ;  /* 0x00014b0000047802 */ /* 0x000fc60000000f00 */
[----:B-12---:R-:W-:Y:S05]  /*14af0*/  CALL.REL.NOINC `($_ZN7cutlass13device_kernelIN5flash19enable_sm80_to_sm89INS1_16FlashAttnBwdSm80INS1_25CollectiveMainloopBwdSm80ILi2ELi2EN4cute5tupleIJNS5_1CILi128EEES8_NS7_ILi64EEEEEENS_10bfloat16_tEfNS_4arch4Sm80ELb1ELb0ELb1ELb0ELb0ELb0ELb0ELb0ELi2ELi4ELi4ELi4ELb0EEENS1_21CollectiveEpilogueBwdISA_SB_SD_Li256ELb0ELb0ELi2EEENS1_25SingleTileBwdLPTSchedulerILb0ELi128ELb0EEEEEEEEEvNT_6ParamsE$_ZN4cute3eso3ESOILb0ELb0EJNS_5tupleIJNS_1CILi1EEENS3_ILi512EEEiEEENS3_ILi4096EEENS2_IJiiEEEEEC2ERKS6_RKS7_RKS8_) ;  /* 0xffff225000007944 */ /* 0x006fea0003c3ffff */
[----:B------:R2:W5:Y:S04]  /*14b00*/  LDL R5, [R1+0x760] ;  /* 0x0007600001057983 */ /* 0x0005680000100800 */
[----:B-1----:R2:W5:Y:S01]  /*14b10*/  LDL.64 R2, [R1+0x758] ;  /* 0x0007580001027983 */ /* 0x0025620000100a00 */
[----:B------:R-:W-:-:S03]  /*14b20*/  MOV R6, 0x14b40 ;  /* 0x00014b4000067802 */ /* 0x000fc60000000f00 */
[----:B--2--5:R-:W-:Y:S05]  /*14b30*/  CALL.REL.NOINC `($_ZN7cutlass13device_kernelIN5flash19enable_sm80_to_sm89INS1_16FlashAttnBwdSm80INS1_25CollectiveMainloopBwdSm80ILi2ELi2EN4cute5tupleIJNS5_1CILi128EEES8_NS7_ILi64EEEEEENS_10bfloat16_tEfNS_4arch4Sm80ELb1ELb0ELb1ELb0ELb0ELb0ELb0ELb0ELi2ELi4ELi4ELi4ELb0EEENS1_21CollectiveEpilogueBwdISA_SB_SD_Li256ELb0ELb0ELi2EEENS1_25SingleTileBwdLPTSchedulerILb0ELi128ELb0EEEEEEEEEvNT_6ParamsE$_ZN4cute5tupleIJNS0_IJNS0_IJNS_1CILi2EEES2_S2_EEES2_NS0_IJS2_S2_EEEEEENS0_IJNS0_IJNS1_ILi1EEENS1_ILi512EEEiEEENS1_ILi4096EEENS0_IJiiEEEEEEEEC2ERKS5_RKSB_) ;  /* 0xffff6d0000007944 */ /* 0x024fea0003c3ffff */
[----:B------:R1:W5:Y:S04]  /*14b40*/  LDL R4, [R1+0x760] ;  /* 0x0007600001047983 */ /* 0x0003680000100800 */
[----:B------:R1:W5:Y:S01]  /*14b50*/  LDL.64 R2, [R1+0x758] ;  /* 0x0007580001027983 */ /* 0x0003620000100a00 */
[----:B------:R-:W-:-:S05]  /*14b60*/  LEA.HI R6, R13, R13, RZ, 0x1d ;  /* 0x0000000d0d067211 */ /* 0x000fca00078fe8ff */
[----:B------:R-:W-:Y:S01]  /*14b70*/  IMAD.U32 R8, R11, 0x2, R6 ;  /* 0x000000020b087824 */ /* 0x000fe200078e0006 */
[----:B------:R-:W-:-:S04]  /*14b80*/  MOV R6, 0x14bb0 ;  /* 0x00014bb000067802 */ /* 0x000fc80000000f00 */
[----:B------:R1:W-:Y:S03]  /*14b90*/  STL [R1+0x11e4], R8 ;  /* 0x0011e40801007387 */ /* 0x0003e60000100800 */
[----:B-1---5:R-:W-:Y:S05]  /*14ba0*/  CALL.REL.NOINC `($_ZN7cutlass13device_kernelIN5flash19enable_sm80_to_sm89INS1_16FlashAttnBwdSm80INS1_25CollectiveMainloopBwdSm80ILi2ELi2EN4cute5tupleIJNS5_1CILi128EEES8_NS7_ILi64EEEEEENS_10bfloat16_tEfNS_4arch4Sm80ELb1ELb0ELb1ELb0ELb0ELb0ELb0ELb0ELi2ELi4ELi4ELi4ELb0EEENS1_21CollectiveEpilogueBwdISA_SB_SD_Li256ELb0ELb0ELi2EEENS1_25SingleTileBwdLPTSchedulerILb0ELi128ELb0EEEEEEEEEvNT_6ParamsE$_ZN4cute3eso3ESOILb0ELb0EJNS_6LayoutINS_5tupleIJNS3_IJNS_1CILi2EEES5_S5_EEES5_NS3_IJS5_S5_EEEEEENS3_IJNS3_IJNS4_ILi1EEENS4_ILi512EEEiEEENS4_ILi4096EEENS3_IJiiEEEEEEEEjEEC2ERKSF_RKj) ;  /* 0xffff28d000007944 */ /* 0x022fea0003c3ffff */
[----:B------:R-:W2:Y:S04]  /*14bb0*/  LDL.64 R58, [R1+0x760] ;  /* 0x00076000013a7983 */ /* 0x000ea80000100a00 */
[----:B-1----:R1:W5:Y:S01]  /*14bc0*/  LDL.64 R4, [R1+0x758] ;  /* 0x0007580001047983 */ /* 0x0023620000100a00 */
[----:B------:R-:W-:Y:S02]  /*14bd0*/  MOV R9, R23 ;  /* 0x0000001700097202 */ /* 0x000fe40000000f00 */
[----:B------:R-:W-:Y:S01]  /*14be0*/  MOV R8, 0x14c10 ;  /* 0x00014c1000087802 */ /* 0x000fe20000000f00 */
[----:B--2---:R-:W-:-:S04]  /*14bf0*/  IMAD.WIDE.U32 R2, R59, 0x2, R56 ;  /* 0x000000023b027825 */ /* 0x004fc800078e0038 */
[----:B-1---5:R-:W-:Y:S05]  /*14c00*/  CALL.REL.NOINC `($_ZN7cutlass13device_kernelIN5flash19enable_sm80_to_sm89INS1_16FlashAttnBwdSm80INS1_25CollectiveMainloopBwdSm80ILi2ELi2EN4cute5tupleIJNS5_1CILi128EEES8_NS7_ILi64EEEEEENS_10bfloat16_tEfNS_4arch4Sm80ELb1ELb0ELb1ELb0ELb0ELb0ELb0ELb0ELi2ELi4ELi4ELi4ELb0EEENS1_21CollectiveEpilogueBwdISA_SB_SD_Li256ELb0ELb0ELi2EEENS1_25SingleTileBwdLPTSchedulerILb0ELi128ELb0EEEEEEEEEvNT_6ParamsE$_ZN4cute8smem_ptrIPN7cutlass10bfloat16_tEECI1NS_12iter_adaptorIS3_S4_EEES3_) ;  /* 0xffff749000007944 */ /* 0x022fea0003c3ffff */
[----:B------:R-:W2:Y:S01]  /*14c10*/  LDL.64 R10, [R1+0x758] ;  /* 0x00075800010a7983 */ /* 0x000ea20000100a00 */
[----:B-1----:R-:W-:Y:S01]  /*14c20*/  IMAD.MOV.U32 R6, RZ, RZ, R58 ;  /* 0x000000ffff067224 */ /* 0x002fe200078e003a */
[----:B------:R-:W-:Y:S01]  /*14c30*/  MOV R2, R4 ;  /* 0x0000000400027202 */ /* 0x000fe20000000f00 */
[----:B------:R-:W-:Y:S01]  /*14c40*/  IMAD.MOV.U32 R3, RZ, RZ, R5 ;  /* 0x000000ffff037224 */ /* 0x000fe200078e0005 */
[----:B------:R-:W-:Y:S01]  /*14c50*/  MOV R8, 0x14c80 ;  /* 0x00014c8000087802 */ /* 0x000fe20000000f00 */
[----:B--2---:R1:W-:Y:S04]  /*14c60*/  STL.64 [R1+0x770], R10 ;  /* 0x0007700a01007387 */ /* 0x0043e80000100a00 */
[----:B-1----:R-:W-:Y:S05]  /*14c70*/  CALL.REL.NOINC `($_ZN7cutlass13device_kernelIN5flash19enable_sm80_to_sm89INS1_16FlashAttnBwdSm80INS1_25CollectiveMainloopBwdSm80ILi2ELi2EN4cute5tupleIJNS5_1CILi128EEES8_NS7_ILi64EEEEEENS_10bfloat16_tEfNS_4arch4Sm80ELb1ELb0ELb1ELb0ELb0ELb0ELb0ELb0ELi2ELi4ELi4ELi4ELb0EEENS1_21CollectiveEpilogueBwdISA_SB_SD_Li256ELb0ELb0ELi2EEENS1_25SingleTileBwdLPTSchedulerILb0ELi128ELb0EEEEEEEEEvNT_6ParamsE$_ZN4cute3eso3ESOILb0ELb0EJNS_6LayoutINS_5tupleIJNS3_IJNS_1CILi2EEES5_S5_EEES5_NS3_IJS5_S5_EEEEEENS3_IJNS3_IJNS4_ILi1EEENS4_ILi512EEEiEEENS4_ILi4096EEENS3_IJiiEEEEEEEENS_10ViewEngineINS_8smem_ptrIPN7cutlass10bfloat16_tEEEEEEEC2ERKSF_RKSM_) ;  /* 0xffff278000007944 */ /* 0x002fea0003c3ffff */
[----:B-1----:R1:W5:Y:S04]  /*14c80*/  LDL R5, [R1+0x75c] ;  /* 0x00075c0001057983 */ /* 0x0023680000100800 */
[----:B------:R1:W5:Y:S01]  /*14c90*/  LDL R3, [R1+0x760] ;  /* 0x0007600001037983 */ /* 0x0003620000100800 */
[----:B------:R-:W-:-:S03]  /*14ca0*/  MOV R4, 0x14cc0 ;  /* 0x00014cc000047802 */ /* 0x000fc60000000f00 */
[----:B-1---5:R-:W-:Y:S05]  /*14cb0*/  CALL.REL.NOINC `($_ZN7cutlass13device_kernelIN5flash19enable_sm80_to_sm89INS1_16FlashAttnBwdSm80INS1_25CollectiveMainloopBwdSm80ILi2ELi2EN4cute5tupleIJNS5_1CILi128EEES8_NS7_ILi64EEEEEENS_10bfloat16_tEfNS_4arch4Sm80ELb1ELb0ELb1ELb0ELb0ELb0ELb0ELb0ELi2ELi4ELi4ELi4ELb0EEENS1_21CollectiveEpilogueBwdISA_SB_SD_Li256ELb0ELb0ELi2EEENS1_25SingleTileBwdLPTSchedulerILb0ELi128ELb0EEEEEEEEEvNT_6ParamsE$_ZZN4cute4takeILi1ELi3ENS_5tupleIJNS1_IJNS_1CILi1EEENS2_ILi512EEEiEEENS2_ILi4096EEENS1_IJiiEEEEEEEEDaRKT1_ENKUlDpRKT_E_clIJS6_S7_EEEDaSF_) ;  /* 0xffff8a9000007944 */ /* 0x022fea0003c3ffff */
[----:B------:R-:W-:Y:S02]  /*14cc0*/  MOV R4, 0x14ce0 ;  /* 0x00014ce000047802 */ /* 0x000fe40000000f00 */
[----:B-1---5:R-:W-:Y:S05]  /*14cd0*/  CALL.REL.NOINC `($_ZN7cutlass13device_kernelIN5flash19enable_sm80_to_sm89INS1_16FlashAttnBwdSm80INS1_25CollectiveMainloopBwdSm80ILi2ELi2EN4cute5tupleIJNS5_1CILi128EEES8_NS7_ILi64EEEEEENS_10bfloat16_tEfNS_4arch4Sm80ELb1ELb0ELb1ELb0ELb0ELb0ELb0ELb0ELi2ELi4ELi4ELi4ELb0EEENS1_21CollectiveEpilogueBwdISA_SB_SD_Li256ELb0ELb0ELi2EEENS1_25SingleTileBwdLPTSchedulerILb0ELi128ELb0EEEEEEEEEvNT_6ParamsE$_ZZN4cute16flatten_to_tupleINS_5tupleIJNS_1CILi4096EEENS1_IJiiEEEEEEEEDaRKT_ENKUlRKT_E_clIS4_EEDaSB_) ;  /* 0xffff87c000007944 */ /* 0x022fea0003c3ffff */
[----:B------:R1:W-:Y:S01]  /*14ce0*/  STL.64 [R1+0x758], R2 ;  /* 0x0007580201007387 */ /* 0x0003e20000100a00 */
[----:B------:R-:W-:-:S02]  /*14cf0*/  MOV R58, R23 ;  /* 0x00000017003a7202 */ /* 0x000fc40000000f00 */
[----:B------:R-:W-:Y:S02]  /*14d00*/  MOV R4, 0x14d20 ;  /* 0x00014d2000047802 */ /* 0x000fe40000000f00 */
[----:B-1----:R-:W-:Y:S05]  /*14d10*/  CALL.REL.NOINC `($_ZN7cutlass13device_kernelIN5flash19enable_sm80_to_sm89INS1_16FlashAttnBwdSm80INS1_25CollectiveMainloopBwdSm80ILi2ELi2EN4cute5tupleIJNS5_1CILi128EEES8_NS7_ILi64EEEEEENS_10bfloat16_tEfNS_4arch4Sm80ELb1ELb0ELb1ELb0ELb0ELb0ELb0ELb0ELi2ELi4ELi4ELi4ELb0EEENS1_21CollectiveEpilogueBwdISA_SB_SD_Li256ELb0ELb0ELi2EEENS1_25SingleTileBwdLPTSchedulerILb0ELi128ELb0EEEEEEEEEvNT_6ParamsE$_ZZN4cute12filter_tupleINS_5tupleIJNS_1CILi4096EEENS1_IJiiEEEEEEZNS_16flatten_to_tupleIS5_EEDaRKT_EUlRKT_E_EEDaS9_OT0_ENKUlDpSC_E_clIJNS1_IJS3_EEES4_EEEDaSG_) ;  /* 0xffff7e3000007944 */ /* 0x002fea0003c3ffff */
        /* <DEDUP_REMOVED lines=14> */
[----:B--2--5:R-:W-:Y:S05]  /*14e00*/  CALL.REL.NOINC `($_ZN7cutlass13device_kernelIN5flash19enable_sm80_to_sm89INS1_16FlashAttnBwdSm80INS1_25CollectiveMainloopBwdSm80ILi2ELi2EN4cute5tupleIJNS5_1CILi128EEES8_NS7_ILi64EEEEEENS_10bfloat16_tEfNS_4arch4Sm80ELb1ELb0ELb1ELb0ELb0ELb0ELb0ELb0ELi2ELi4ELi4ELi4ELb0EEENS1_21CollectiveEpilogueBwdISA_SB_SD_Li256ELb0ELb0ELi2EEENS1_25SingleTileBwdLPTSchedulerILb0ELi128ELb0EEEEEEEEEvNT_6ParamsE$_ZN4cute3eso3ESOILb1ELb0EJNS_14ComposedLayoutINS_7SwizzleILi3ELi3ELi3EEENS_1CILi0EEENS_6LayoutINS_5tupleIJNS8_IJNS8_IJNS5_ILi4EEENS5_ILi8EEEEEENS8_IJNS5_ILi2EEENS5_ILi1EEEEEEEEENS8_IJNS8_IJSC_SC_EEENS8_IJSA_S9_EEEEEEEEENS8_IJNS8_IJNS8_IJSC_NS5_ILi64EEEEEENS8_IJNS5_ILi512EEES6_EEEEEENS8_IJNS8_IJSD_SA_EEENS8_IJNS5_ILi1024EEENS5_ILi16EEEEEEEEEEEEEEEENS_10ViewEngineINS_8smem_ptrIPN7cutlass10bfloat16_tEEEEEEEC2ERKSW_RKS13_) ;  /* 0xffff378000007944 */ /* 0x024fea0003c3ffff */
        /* <DEDUP_REMOVED lines=29> */
[----:B-12--5:R-:W-:Y:S05]  /*14fe0*/  CALL.REL.NOINC `($_ZN7cutlass13device_kernelIN5flash19enable_sm80_to_sm89INS1_16FlashAttnBwdSm80INS1_25CollectiveMainloopBwdSm80ILi2ELi2EN4cute5tupleIJNS5_1CILi128EEES8_NS7_ILi64EEEEEENS_10bfloat16_tEfNS_4arch4Sm80ELb1ELb0ELb1ELb0ELb0ELb0ELb0ELb0ELi2ELi4ELi4ELi4ELb0EEENS1_21CollectiveEpilogueBwdISA_SB_SD_Li256ELb0ELb0ELi2EEENS1_25SingleTileBwdLPTSchedulerILb0ELi128ELb0EEEEEEEEEvNT_6ParamsE$_ZZN4cute7idx2crdINS_5tupleIJiiNS_1CILi0EEEEEENS1_IJNS1_IJNS2_ILi4EEENS2_ILi8EEEEEENS2_ILi2EEENS2_ILi1EEEEEEEEDaRKT_RKT0_ENKUlRKT_RKT0_E_clIiS7_EEDaSJ_SM_) ;  /* 0xffffb0c000007944 */ /* 0x026fea0003c3ffff */
[----:B------:R-:W-:Y:S02]  /*14ff0*/  MOV R2, 0x15010 ;  /* 0x0001501000027802 */ /* 0x000fe40000000f00 */
[----:B-1----:R-:W-:Y:S05]  /*15000*/  CALL.REL.NOINC `($_ZN7cutlass13device_kernelIN5flash19enable_sm80_to_sm89INS1_16FlashAttnBwdSm80INS1_25CollectiveMainloopBwdSm80ILi2ELi2EN4cute5tupleIJNS5_1CILi128EEES8_NS7_ILi64EEEEEENS_10bfloat16_tEfNS_4arch4Sm80ELb1ELb0ELb1ELb0ELb0ELb0ELb0ELb0ELi2ELi4ELi4ELi4ELb0EEENS1_21CollectiveEpilogueBwdISA_SB_SD_Li256ELb0ELb0ELi2EEENS1_25SingleTileBwdLPTSchedulerILb0ELi128ELb0EEEEEEEEEvNT_6ParamsE$_ZZN4cute7idx2crdINS_5tupleIJiiNS_1CILi0EEEEEENS1_IJNS1_IJNS2_ILi4EEENS2_ILi8EEEEEENS2_ILi2EEENS2_ILi1EEEEEEEEDaRKT_RKT0_ENKUlRKT_RKT0_E_clIiS8_EEDaSJ_SM_) ;  /* 0xffffb4c000007944 */ /* 0x002fea0003c3ffff */
[----:B------:R1:W-:Y:S01]  /*15010*/  STL [R1+0x758], R6 ;  /* 0x0007580601007387 */ /* 0x0003e20000100800 */
[----:B------:R-:W-:-:S02]  /*15020*/  MOV R2, R23 ;  /* 0x0000001700027202 */ /* 0x000fc40000000f00 */
[----:B------:R-:W-:Y:S02]  /*15030*/  MOV R72, 0x15050 ;  /* 0x0001505000487802 */ /* 0x000fe40000000f00 */
[----:B-1----:R-:W-:Y:S05]  /*15040*/  CALL.REL.NOINC `($_ZN7cutlass13device_kernelIN5flash19enable_sm80_to_sm89INS1_16FlashAttnBwdSm80INS1_25CollectiveMainloopBwdSm80ILi2ELi2EN4cute5tupleIJNS5_1CILi128EEES8_NS7_ILi64EEEEEENS_10bfloat16_tEfNS_4arch4Sm80ELb1ELb0ELb1ELb0ELb0ELb0ELb0ELb0ELi2ELi4ELi4ELi4ELb0EEENS1_21CollectiveEpilogueBwdISA_SB_SD_Li256ELb0ELb0ELi2EEENS1_25SingleTileBwdLPTSchedulerILb0ELi128ELb0EEEEEEEEEvNT_6ParamsE$_ZZN4cute9transformINS_5tupleIJiiNS_1CILi0EEEEEENS1_IJNS1_IJNS2_ILi4EEENS2_ILi8EEEEEENS2_ILi2EEENS2_ILi1EEEEEEZNS_7idx2crdIS4_SA_EEDaRKT_RKT0_EUlRKT_RKT0_E_EEDaSE_SH_OT1_ENKUlDpSK_E_clIJNS1_IJiiEEEiS3_EEEDaSR_) ;  /* 0xffffbba000007944 */ /* 0x002fea0003c3ffff */
[----:B------:R-:W-:Y:S02]  /*15050*/  MOV R6, 0x15070 ;  /* 0x0001507000067802 */ /* 0x000fe40000000f00 */
[----:B--2--5:R-:W-:Y:S05]  /*15060*/  CALL.REL.NOINC `($_ZN7cutlass13device_kernelIN5flash19enable_sm80_to_sm89INS1_16FlashAttnBwdSm80INS1_25CollectiveMainloopBwdSm80ILi2ELi2EN4cute5tupleIJNS5_1CILi128EEES8_NS7_ILi64EEEEEENS_10bfloat16_tEfNS_4arch4Sm80ELb1ELb0ELb1ELb0ELb0ELb0ELb0ELb0ELi2ELi4ELi4ELi4ELb0EEENS1_21CollectiveEpilogueBwdISA_SB_SD_Li256ELb0ELb0ELi2EEENS1_25SingleTileBwdLPTSchedulerILb0ELi128ELb0EEEEEEEEEvNT_6ParamsE$_ZZN4cute13to_mixed_bitsINS_5tupleIJNS1_IJNS_1CILi4EEENS2_ILi8EEEEEENS2_ILi2EEENS2_ILi1EEEEEENS1_IJNS1_IJNS2_ILi0EEENS2_ILi64EEEEEES9_S9_EEENS1_IJNS1_IJiiEEEiS9_EEEEEDaRKT_RKT0_RKT1_ENKUlRKT_RKT0_RKT1_E_clIS5_SB_SD_EEDaSQ_ST_SW_) ;  /* 0xffff7cb000007944 */ /* 0x024fea0003c3ffff */
[----:B------:R-:W-:Y:S02]  /*15070*/  MOV R2, 0x15090 ;  /* 0x0001509000027802 */ /* 0x000fe40000000f00 */
[----:B------:R-:W-:Y:S05]  /*15080*/  CALL.REL.NOINC `($_ZN7cutlass13device_kernelIN5flash19enable_sm80_to_sm89INS1_16FlashAttnBwdSm80INS1_25CollectiveMainloopBwdSm80ILi2ELi2EN4cute5tupleIJNS5_1CILi128EEES8_NS7_ILi64EEEEEENS_10bfloat16_tEfNS_4arch4Sm80ELb1ELb0ELb1ELb0ELb0ELb0ELb0ELb0ELi2ELi4ELi4ELi4ELb0EEENS1_21CollectiveEpilogueBwdISA_SB_SD_Li256ELb0ELb0ELi2EEENS1_25SingleTileBwdLPTSchedulerILb0ELi128ELb0EEEEEEEEEvNT_6ParamsE$_ZZN4cute13to_mixed_bitsINS_5tupleIJNS1_IJNS_1CILi4EEENS2_ILi8EEEEEENS2_ILi2EEENS2_ILi1EEEEEENS1_IJNS1_IJNS2_ILi0EEENS2_ILi64EEEEEES9_S9_EEENS1_IJNS1_IJiiEEEiS9_EEEEEDaRKT_RKT0_RKT1_ENKUlDpRKT_E_clIJNS_9MixedBitsILj0ELj448EEENS2_ILj0EEESW_EEEDaSR_) ;  /* 0xffff7c6000007944 */ /* 0x000fea0003c3ffff */
        /* <DEDUP_REMOVED lines=52> */
[----:B------:R-:W-:Y:S01]  /*153d0*/  IMAD.MOV.U32 R8, RZ, RZ, R2 ;  /* 0x000000ffff087224 */ /* 0x000fe200078e0002 */
[----:B------:R-:W-:Y:S01]  /*153e0*/  MOV R2, R22 ;  /* 0x0000001600027202 */ /* 0x000fe20000000f00 */
[----:B------:R-:W-:Y:S01]  /*153f0*/  IMAD.MOV.U32 R10, RZ, RZ, R50 ;  /* 0x000000ffff0a7224 */ /* 0x000fe200078e0032 */
[----:B------:R-:W-:-:S02]  /*15400*/  MOV R9, R43 ;  /* 0x0000002b00097202 */ /* 0x000fc40000000f00 */
[----:B------:R-:W-:Y:S01]  /*15410*/  MOV R6, 0x15440 ;  /* 0x0001544000067802 */ /* 0x000fe20000000f00 */
[----:B--2---:R1:W-:Y:S04]  /*15420*/  STL.64 [R1+0x788], R4 ;  /* 0x0007880401007387 */ /* 0x0043e80000100a00 */
[----:B-1----:R-:W-:Y:S05]  /*15430*/  CALL.REL.NOINC `($_ZN7cutlass13device_kernelIN5flash19enable_sm80_to_sm89INS1_16FlashAttnBwdSm80INS1_25CollectiveMainloopBwdSm80ILi2ELi2EN4cute5tupleIJNS5_1CILi128EEES8_NS7_ILi64EEEEEENS_10bfloat16_tEfNS_4arch4Sm80ELb1ELb0ELb1ELb0ELb0ELb0ELb0ELb0ELi2ELi4ELi4ELi4ELb0EEENS1_21CollectiveEpilogueBwdISA_SB_SD_Li256ELb0ELb0ELi2EEENS1_25SingleTileBwdLPTSchedulerILb0ELi128ELb0EEEEEEEEEvNT_6ParamsE$_ZN4cute3eso3ESOILb0ELb0EJiiiNS_1CILi72EEENS2_ILi512EEEEEC2ERKiS7_S7_RKS3_RKS4_) ;  /* 0xffff2af000007944 */ /* 0x002fea0003c3ffff */
        /* <DEDUP_REMOVED lines=23> */
[----:B-1----:R-:W-:Y:S05]  /*155b0*/  CALL.REL.NOINC `($_ZN7cutlass13device_kernelIN5flash19enable_sm80_to_sm89INS1_16FlashAttnBwdSm80INS1_25CollectiveMainloopBwdSm80ILi2ELi2EN4cute5tupleIJNS5_1CILi128EEES8_NS7_ILi64EEEEEENS_10bfloat16_tEfNS_4arch4Sm80ELb1ELb0ELb1ELb0ELb0ELb0ELb0ELb0ELi2ELi4ELi4ELi4ELb0EEENS1_21CollectiveEpilogueBwdISA_SB_SD_Li256ELb0ELb0ELi2EEENS1_25SingleTileBwdLPTSchedulerILb0ELi128ELb0EEEEEEEEEvNT_6ParamsE$_ZZN4cute6detail16composition_implINS_5tupleIJNS_1CILi8EEENS3_ILi2EEES5_S5_S4_S5_EEENS2_IJNS3_ILi1EEEiiiNS3_ILi72EEENS3_ILi512EEEEEENS2_IJNS2_IJS5_S5_EEES4_NS3_ILi4EEEEEENS2_IJNS2_IJS7_S4_EEENS3_ILi1024EEENS3_ILi16EEEEEEEEDaRKT_RKT0_RKT1_RKT2_ENKUlRKT_RKT0_E_clISB_SE_EEDaSW_SZ_) ;  /* 0xffff8fc000007944 */ /* 0x002fea0003c3ffff */
[----:B------:R-:W-:Y:S01]  /*155c0*/  IMAD.MOV.U32 R2, RZ, RZ, R45 ;  /* 0x000000ffff027224 */ /* 0x000fe200078e002d */
[----:B------:R-:W-:Y:S01]  /*155d0*/  MOV R45, R44 ;  /* 0x0000002c002d7202 */ /* 0x000fe20000000f00 */
[----:B------:R-:W-:Y:S01]  /*155e0*/  IMAD.MOV.U32 R4, RZ, RZ, R12 ;  /* 0x000000ffff047224 */ /* 0x000fe200078e000c */
[----:B------:R-:W-:Y:S02]  /*155f0*/  MOV R44, 0x15610 ;  /* 0x00015610002c7802 */ /* 0x000fe40000000f00 */
[----:B-1---5:R-:W-:Y:S05]  /*15600*/  CALL.REL.NOINC `($_ZN7cutlass13device_kernelIN5flash19enable_sm80_to_sm89INS1_16FlashAttnBwdSm80INS1_25CollectiveMainloopBwdSm80ILi2ELi2EN4cute5tupleIJNS5_1CILi128EEES8_NS7_ILi64EEEEEENS_10bfloat16_tEfNS_4arch4Sm80ELb1ELb0ELb1ELb0ELb0ELb0ELb0ELb0ELi2ELi4ELi4ELi4ELb0EEENS1_21CollectiveEpilogueBwdISA_SB_SD_Li256ELb0ELb0ELi2EEENS1_25SingleTileBwdLPTSchedulerILb0ELi128ELb0EEEEEEEEEvNT_6ParamsE$_ZZN4cute6detail16composition_implINS_5tupleIJNS_1CILi8EEENS3_ILi2EEES5_S5_S4_S5_EEENS2_IJNS3_ILi1EEEiiiNS3_ILi72EEENS3_ILi512EEEEEENS2_IJNS2_IJS5_S5_EEES4_NS3_ILi4EEEEEENS2_IJNS2_IJS7_S4_EEENS3_ILi1024EEENS3_ILi16EEEEEEEEDaRKT_RKT0_RKT1_RKT2_ENKUlRKT_RKT0_E_clISC_SG_EEDaSW_SZ_) ;  /* 0xffff905000007944 */ /* 0x022fea0003c3ffff */
[----:B-----5:R2:W-:Y:S01]  /*15610*/  STL.64 [R1+0x770], R2 ;  /* 0x0007700201007387 */ /* 0x0205e20000100a00 */
[----:B------:R-:W-:-:S03]  /*15620*/  MOV R4, 0x15640 ;  /* 0x0001564000047802 */ /* 0x000fc60000000f00 */
[----:B-12---:R-:W-:Y:S05]  /*15630*/  CALL.REL.NOINC `($_ZN7cutlass13device_kernelIN5flash19enable_sm80_to_sm89INS1_16FlashAttnBwdSm80INS1_25CollectiveMainloopBwdSm80ILi2ELi2EN4cute5tupleIJNS5_1CILi128EEES8_NS7_ILi64EEEEEENS_10bfloat16_tEfNS_4arch4Sm80ELb1ELb0ELb1ELb0ELb0ELb0ELb0ELb0ELi2ELi4ELi4ELi4ELb0EEENS1_21CollectiveEpilogueBwdISA_SB_SD_Li256ELb0ELb0ELi2EEENS1_25SingleTileBwdLPTSchedulerILb0ELi128ELb0EEEEEEEEEvNT_6ParamsE$_ZN4cute3eso3ESOILb0ELb0EJNS_5tupleIJNS_1CILi1EEEiEEENS3_ILi1024EEENS2_IJiiEEEEEC2ERKS5_RKS6_RKS7_) ;  /* 0xffff17a000007944 */ /* 0x006fea0003c3ffff */
[----:B------:R2:W5:Y:S04]  /*15640*/  LDL R5, [R1+0x760] ;  /* 0x0007600001057983 */ /* 0x0005680000100800 */
[----:B-1----:R2:W5:Y:S01]  /*15650*/  LDL.64 R2, [R1+0x758] ;  /* 0x0007580001027983 */ /* 0x0025620000100a00 */
[----:B------:R-:W-:-:S03]  /*15660*/  MOV R6, 0x15680 ;  /* 0x0001568000067802 */ /* 0x000fc60000000f00 */
[----:B--2--5:R-:W-:Y:S05]  /*15670*/  CALL.REL.NOINC `($_ZN7cutlass13device_kernelIN5flash19enable_sm80_to_sm89INS1_16FlashAttnBwdSm80INS1_25CollectiveMainloopBwdSm80ILi2ELi2EN4cute5tupleIJNS5_1CILi128EEES8_NS7_ILi64EEEEEENS_10bfloat16_tEfNS_4arch4Sm80ELb1ELb0ELb1ELb0ELb0ELb0ELb0ELb0ELi2ELi4ELi4ELi4ELb0EEENS1_21CollectiveEpilogueBwdISA_SB_SD_Li256ELb0ELb0ELi2EEENS1_25SingleTileBwdLPTSchedulerILb0ELi128ELb0EEEEEEEEEvNT_6ParamsE$_ZN4cute5tupleIJNS0_IJNS0_IJNS_1CILi2EEES2_EEENS1_ILi8EEES3_EEENS0_IJNS0_IJNS1_ILi1EEEiEEENS1_ILi1024EEENS0_IJiiEEEEEEEEC2ERKS5_RKSA_) ;  /* 0xffff60a000007944 */ /* 0x024fea0003c3ffff */
[----:B-1----:R1:W5:Y:S04]  /*15680*/  LDL R4, [R1+0x760] ;  /* 0x0007600001047983 */ /* 0x0023680000100800 */
[----:B------:R1:W5:Y:S01]  /*15690*/  LDL.64 R2, [R1+0x758] ;  /* 0x0007580001027983 */ /* 0x0003620000100a00 */
[----:B------:R-:W-:Y:S01]  /*156a0*/  LEA.HI R6, R13, R13, RZ, 0x1d ;  /* 0x0000000d0d067211 */ /* 0x000fe200078fe8ff */
[----:B------:R-:W-:-:S04]  /*156b0*/  IMAD.MOV.U32 R12, RZ, RZ, R48 ;  /* 0x000000ffff0c7224 */ /* 0x000fc800078e0030 */
[----:B------:R-:W-:Y:S01]  /*156c0*/  IMAD.U32 R8, R11, 0x2, R6 ;  /* 0x000000020b087824 */ /* 0x000fe200078e0006 */
[----:B------:R-:W-:-:S04]  /*156d0*/  MOV R6, 0x15700 ;  /* 0x0001570000067802 */ /* 0x000fc80000000f00 */
[----:B------:R1:W-:Y:S03]  /*156e0*/  STL [R1+0x11e4], R8 ;  /* 0x0011e40801007387 */ /* 0x0003e60000100800 */
[----:B-1---5:R-:W-:Y:S05]  /*156f0*/  CALL.REL.NOINC `($_ZN7cutlass13device_kernelIN5flash19enable_sm80_to_sm89INS1_16FlashAttnBwdSm80INS1_25CollectiveMainloopBwdSm80ILi2ELi2EN4cute5tupleIJNS5_1CILi128EEES8_NS7_ILi64EEEEEENS_10bfloat16_tEfNS_4arch4Sm80ELb1ELb0ELb1ELb0ELb0ELb0ELb0ELb0ELi2ELi4ELi4ELi4ELb0EEENS1_21CollectiveEpilogueBwdISA_SB_SD_Li256ELb0ELb0ELi2EEENS1_25SingleTileBwdLPTSchedulerILb0ELi128ELb0EEEEEEEEEvNT_6ParamsE$_ZN4cute3eso3ESOILb0ELb0EJNS_6LayoutINS_5tupleIJNS3_IJNS_1CILi2EEES5_EEENS4_ILi8EEES6_EEENS3_IJNS3_IJNS4_ILi1EEEiEEENS4_ILi1024EEENS3_IJiiEEEEEEEEjEEC2ERKSE_RKj) ;  /* 0xffff1a0000007944 */ /* 0x022fea0003c3ffff */
[----:B------:R-:W2:Y:S04]  /*15700*/  LDL.64 R12, [R1+0x760] ;  /* 0x00076000010c7983 */ /* 0x000ea80000100a00 */
[----:B-1----:R1:W5:Y:S01]  /*15710*/  LDL.64 R4, [R1+0x758] ;  /* 0x0007580001047983 */ /* 0x0023620000100a00 */
[----:B------:R-:W-:Y:S02]  /*15720*/  MOV R9, R23 ;  /* 0x0000001700097202 */ /* 0x000fe40000000f00 */
[----:B------:R-:W-:Y:S01]  /*15730*/  MOV R8, 0x15760 ;  /* 0x0001576000087802 */ /* 0x000fe20000000f00 */
[----:B--2---:R-:W-:-:S04]  /*15740*/  IMAD.WIDE.U32 R2, R13, 0x2, R58 ;  /* 0x000000020d027825 */ /* 0x004fc800078e003a */
[----:B-1---5:R-:W-:Y:S05]  /*15750*/  CALL.REL.NOINC `($_ZN7cutlass13device_kernelIN5flash19enable_sm80_to_sm89INS1_16FlashAttnBwdSm80INS1_25CollectiveMainloopBwdSm80ILi2ELi2EN4cute5tupleIJNS5_1CILi128EEES8_NS7_ILi64EEEEEENS_10bfloat16_tEfNS_4arch4Sm80ELb1ELb0ELb1ELb0ELb0ELb0ELb0ELb0ELi2ELi4ELi4ELi4ELb0EEENS1_21CollectiveEpilogueBwdISA_SB_SD_Li256ELb0ELb0ELi2EEENS1_25SingleTileBwdLPTSchedulerILb0ELi128ELb0EEEEEEEEEvNT_6ParamsE$_ZN4cute8smem_ptrIPN7cutlass10bfloat16_tEECI1NS_12iter_adaptorIS3_S4_EEES3_) ;  /* 0xffff694000007944 */ /* 0x022fea0003c3ffff */
[----:B-1----:R-:W2:Y:S01]  /*15760*/  LDL.64 R2, [R1+0x758] ;  /* 0x0007580001027983 */ /* 0x002ea20000100a00 */
[----:B------:R-:W-:-:S03]  /*15770*/  MOV R6, 0x157a0 ;  /* 0x000157a000067802 */ /* 0x000fc60000000f00 */
[----:B--2---:R1:W-:Y:S04]  /*15780*/  STL.64 [R1+0x770], R2 ;  /* 0x0007700201007387 */ /* 0x0043e80000100a00 */
[----:B-1----:R-:W-:Y:S05]  /*15790*/  CALL.REL.NOINC `($_ZN7cutlass13device_kernelIN5flash19enable_sm80_to_sm89INS1_16FlashAttnBwdSm80INS1_25CollectiveMainloopBwdSm80ILi2ELi2EN4cute5tupleIJNS5_1CILi128EEES8_NS7_ILi64EEEEEENS_10bfloat16_tEfNS_4arch4Sm80ELb1ELb0ELb1ELb0ELb0ELb0ELb0ELb0ELi2ELi4ELi4ELi4ELb0EEENS1_21CollectiveEpilogueBwdISA_SB_SD_Li256ELb0ELb0ELi2EEENS1_25SingleTileBwdLPTSchedulerILb0ELi128ELb0EEEEEEEEEvNT_6ParamsE$_ZN4cute3eso3ESOILb0ELb0EJNS_6LayoutINS_5tupleIJNS3_IJNS_1CILi2EEES5_EEENS4_ILi8EEES6_EEENS3_IJNS3_IJNS4_ILi1EEEiEEENS4_ILi1024EEENS3_IJiiEEEEEEEENS_10ViewEngineINS_8smem_ptrIPN7cutlass10bfloat16_tEEEEEEEC2ERKSE_RKSL_) ;  /* 0xffff18e000007944 */ /* 0x002fea0003c3ffff */
[----:B-1----:R1:W5:Y:S04]  /*157a0*/  LDL R5, [R1+0x75c] ;  /* 0x00075c0001057983 */ /* 0x0023680000100800 */
[----:B------:R1:W5:Y:S01]  /*157b0*/  LDL R3, [R1+0x760] ;  /* 0x0007600001037983 */ /* 0x0003620000100800 */
[----:B------:R-:W-:-:S03]  /*157c0*/  MOV R4, 0x157e0 ;  /* 0x000157e000047802 */ /* 0x000fc60000000f00 */
[----:B-1---5:R-:W-:Y:S05]  /*157d0*/  CALL.REL.NOINC `($_ZN7cutlass13device_kernelIN5flash19enable_sm80_to_sm89INS1_16FlashAttnBwdSm80INS1_25CollectiveMainloopBwdSm80ILi2ELi2EN4cute5tupleIJNS5_1CILi128EEES8_NS7_ILi64EEEEEENS_10bfloat16_tEfNS_4arch4Sm80ELb1ELb0ELb1ELb0ELb0ELb0ELb0ELb0ELi2ELi4ELi4ELi4ELb0EEENS1_21CollectiveEpilogueBwdISA_SB_SD_Li256ELb0ELb0ELi2EEENS1_25SingleTileBwdLPTSchedulerILb0ELi128ELb0EEEEEEEEEvNT_6ParamsE$_ZZN4cute4takeILi1ELi3ENS_5tupleIJNS1_IJNS_1CILi1EEEiEEENS2_ILi1024EEENS1_IJiiEEEEEEEEDaRKT1_ENKUlDpRKT_E_clIJS5_S6_EEEDaSE_) ;  /* 0xffff7fe000007944 */ /* 0x022fea0003c3ffff */
[----:B------:R-:W-:Y:S02]  /*157e0*/  MOV R4, 0x15800 ;  /* 0x0001580000047802 */ /* 0x000fe40000000f00 */
[----:B-1---5:R-:W-:Y:S05]  /*157f0*/  CALL.REL.NOINC `($_ZN7cutlass13device_kernelIN5flash19enable_sm80_to_sm89INS1_16FlashAttnBwdSm80INS1_25CollectiveMainloopBwdSm80ILi2ELi2EN4cute5tupleIJNS5_1CILi128EEES8_NS7_ILi64EEEEEENS_10bfloat16_tEfNS_4arch4Sm80ELb1ELb0ELb1ELb0ELb0ELb0ELb0ELb0ELi2ELi4ELi4ELi4ELb0EEENS1_21CollectiveEpilogueBwdISA_SB_SD_Li256ELb0ELb0ELi2EEENS1_25SingleTileBwdLPTSchedulerILb0ELi128ELb0EEEEEEEEEvNT_6ParamsE$_ZZN4cute16flatten_to_tupleINS_5tupleIJNS_1CILi1024EEENS1_IJiiEEEEEEEEDaRKT_ENKUlRKT_E_clIS4_EEDaSB_) ;  /* 0xffff7bc000007944 */ /* 0x022fea0003c3ffff */
[----:B------:R1:W-:Y:S01]  /*15800*/  STL.64 [R1+0x758], R2 ;  /* 0x0007580201007387 */ /* 0x0003e20000100a00 */
[----:B------:R-:W-:Y:S02]  /*15810*/  MOV R58, R23 ;  /* 0x00000017003a7202 */ /* 0x000fe40000000f00 */
[----:B------:R-:W-:Y:S02]  /*15820*/  MOV R4, 0x15840 ;  /* 0x0001584000047802 */ /* 0x000fe40000000f00 */
[----:B-1----:R-:W-:Y:S05]  /*15830*/  CALL.REL.NOINC `($_ZN7cutlass13device_kernelIN5flash19enable_sm80_to_sm89INS1_16FlashAttnBwdSm80INS1_25CollectiveMainloopBwdSm80ILi2ELi2EN4cute5tupleIJNS5_1CILi128EEES8_NS7_ILi64EEEEEENS_10bfloat16_tEfNS_4arch4Sm80ELb1ELb0ELb1ELb0ELb0ELb0ELb0ELb0ELi2ELi4ELi4ELi4ELb0EEENS1_21CollectiveEpilogueBwdISA_SB_SD_Li256ELb0ELb0ELi2EEENS1_25SingleTileBwdLPTSchedulerILb0ELi128ELb0EEEEEEEEEvNT_6ParamsE$_ZZN4cute12filter_tupleINS_5tupleIJNS_1CILi1024EEENS1_IJiiEEEEEEZNS_16flatten_to_tupleIS5_EEDaRKT_EUlRKT_E_EEDaS9_OT0_ENKUlDpSC_E_clIJNS1_IJS3_EEES4_EEEDaSG_) ;  /* 0xffff706000007944 */ /* 0x002fea0003c3ffff */
        /* <DEDUP_REMOVED lines=22> */
[----:B--2--5:R-:W-:Y:S05]  /*159a0*/  CALL.REL.NOINC `($_ZN7cutlass13device_kernelIN5flash19enable_sm80_to_sm89INS1_16FlashAttnBwdSm80INS1_25CollectiveMainloopBwdSm80ILi2ELi2EN4cute5tupleIJNS5_1CILi128EEES8_NS7_ILi64EEEEEENS_10bfloat16_tEfNS_4arch4Sm80ELb1ELb0ELb1ELb0ELb0ELb0ELb0ELb0ELi2ELi4ELi4ELi4ELb0EEENS1_21CollectiveEpilogueBwdISA_SB_SD_Li256ELb0ELb0ELi2EEENS1_25SingleTileBwdLPTSchedulerILb0ELi128ELb0EEEEEEEEEvNT_6ParamsE$_ZN4cute3eso3ESOILb1ELb0EJNS_10UnderscoreES2_S2_iEEC2ERKS2_S5_S5_RKi) ;  /* 0xffff2ab000007944 */ /* 0x024fea0003c3ffff */
[----:B------:R-:W-:Y:S01]  /*159b0*/  ULDC.64 UR4, c[0x0][0x118] ;  /* 0x0000460000047ab9 */ /* 0x000fe20000000a00 */
[----:B------:R2:W5:Y:S04]  /*159c0*/  LDL R7, [R1+0x758] ;  /* 0x0007580001077983 */ /* 0x0005680000100800 */
[----:B------:R2:W5:Y:S04]  /*159d0*/  LD.E R5, [R10.64] ;  /* 0x000000040a057980 */ /* 0x000568000c101900 */
[----:B-1----:R2:W5:Y:S01]  /*159e0*/  LD.E R3, [R10.64+0x4] ;  /* 0x000004040a037980 */ /* 0x002562000c101900 */
[----:B------:R-:W-:-:S03]  /*159f0*/  MOV R4, 0x15a10 ;  /* 0x00015a1000047802 */ /* 0x000fc60000000f00 */
[----:B--2--5:R-:W-:Y:S05]  /*15a00*/  CALL.REL.NOINC `($_ZN7cutlass13device_kernelIN5flash19enable_sm80_to_sm89INS1_16FlashAttnBwdSm80INS1_25CollectiveMainloopBwdSm80ILi2ELi2EN4cute5tupleIJNS5_1CILi128EEES8_NS7_ILi64EEEEEENS_10bfloat16_tEfNS_4arch4Sm80ELb1ELb0ELb1ELb0ELb0ELb0ELb0ELb0ELi2ELi4ELi4ELi4ELb0EEENS1_21CollectiveEpilogueBwdISA_SB_SD_Li256ELb0ELb0ELi2EEENS1_25SingleTileBwdLPTSchedulerILb0ELi128ELb0EEEEEEEEEvNT_6ParamsE$_ZZN4cute5sliceINS_5tupleIJNS_10UnderscoreES2_S2_iEEENS1_IJNS1_IJNS_1CILi1EEENS4_ILi0EEEEEENS4_ILi4096EEENS1_IJiiEEENS1_IJS6_NS4_ILi8192EEEEEEEEEEEDaRKT_RKT0_ENKUlRKT_RKT0_E_clIS2_S9_EEDaSL_SO_) ;  /* 0xffff7f7000007944 */ /* 0x024fea0003c3ffff */
[----:B-----5:R2:W-:Y:S01]  /*15a10*/  STL.64 [R1+0x758], R2 ;  /* 0x0007580201007387 */ /* 0x0205e20000100a00 */
[----:B------:R-:W-:-:S02]  /*15a20*/  MOV R58, R23 ;  /* 0x00000017003a7202 */ /* 0x000fc40000000f00 */
[----:B------:R-:W-:Y:S02]  /*15a30*/  MOV R4, 0x15a50 ;  /* 0x00015a5000047802 */ /* 0x000fe40000000f00 */
[----:B-12---:R-:W-:Y:S05]  /*15a40*/  CALL.REL.NOINC `($_ZN7cutlass13device_kernelIN5flash19enable_sm80_to_sm89INS1_16FlashAttnBwdSm80INS1_25CollectiveMainloopBwdSm80ILi2ELi2EN4cute5tupleIJNS5_1CILi128EEES8_NS7_ILi64EEEEEENS_10bfloat16_tEfNS_4arch4Sm80ELb1ELb0ELb1ELb0ELb0ELb0ELb0ELb0ELi2ELi4ELi4ELi4ELb0EEENS1_21CollectiveEpilogueBwdISA_SB_SD_Li256ELb0ELb0ELi2EEENS1_25SingleTileBwdLPTSchedulerILb0ELi128ELb0EEEEEEEEEvNT_6ParamsE$_ZZN4cute12filter_tupleINS_5tupleIJNS_10UnderscoreES2_S2_iEEENS1_IJNS1_IJNS_1CILi1EEENS4_ILi0EEEEEENS4_ILi4096EEENS1_IJiiEEENS1_IJS6_NS4_ILi8192EEEEEEEEEZNS_5sliceIS3_SC_EEDaRKT_RKT0_EUlRKT_RKT0_E_EEDaSG_SJ_OT1_ENKUlDpSM_E_clIJNS1_IJS7_EEENS1_IJS8_EEENS1_IJS9_EEENS1_IJEEEEEEDaST_) ;  /* 0xffff6b6000007944 */ /* 0x006fea0003c3ffff */
[----:B-----5:R-:W-:Y:S02]  /*15a50*/  MOV R8, R3 ;  /* 0x0000000300087202 */ /* 0x020fe40000000f00 */
[----:B------:R-:W-:Y:S02]  /*15a60*/  MOV R4, 0x15a80 ;  /* 0x00015a8000047802 */ /* 0x000fe40000000f00 */
[----:B-1----:R-:W-:Y:S05]  /*15a70*/  CALL.REL.NOINC `($_ZN7cutlass13device_kernelIN5flash19enable_sm80_to_sm89INS1_16FlashAttnBwdSm80INS1_25CollectiveMainloopBwdSm80ILi2ELi2EN4cute5tupleIJNS5_1CILi128EEES8_NS7_ILi64EEEEEENS_10bfloat16_tEfNS_4arch4Sm80ELb1ELb0ELb1ELb0ELb0ELb0ELb0ELb0ELi2ELi4ELi4ELi4ELb0EEENS1_21CollectiveEpilogueBwdISA_SB_SD_Li256ELb0ELb0ELi2EEENS1_25SingleTileBwdLPTSchedulerILb0ELi128ELb0EEEEEEEEEvNT_6ParamsE$_ZN4cute5tupleIJNS0_IJNS0_IJNS_1CILi8EEENS1_ILi1EEEEEENS1_ILi2EEENS0_IJS5_S5_EEEEEENS0_IJNS0_IJS3_NS1_ILi0EEEEEENS1_ILi4096EEENS0_IJiiEEEEEEEEC2ERKS7_RKSC_) ;  /* 0xffff5e9000007944 */ /* 0x002fea0003c3ffff */
[----:B-1----:R1:W5:Y:S01]  /*15a80*/  LDL.64 R2, [R1+0x758] ;  /* 0x0007580001027983 */ /* 0x0023620000100a00 */
[----:B------:R-:W-:Y:S02]  /*15a90*/  SHF.L.U32 R4, R7, 0xd, RZ ;  /* 0x0000000d07047819 */ /* 0x000fe400000006ff */
[----:B------:R-:W-:-:S03]  /*15aa0*/  MOV R6, 0x15ad0 ;  /* 0x00015ad000067802 */ /* 0x000fc60000000f00 */
[----:B------:R1:W-:Y:S04]  /*15ab0*/  STL [R1+0x770], R4 ;  /* 0x0007700401007387 */ /* 0x0003e80000100800 */
[----:B-1---5:R-:W-:Y:S05]  /*15ac0*/  CALL.REL.NOINC `($_ZN7cutlass13device_kernelIN5flash19enable_sm80_to_sm89INS1_16FlashAttnBwdSm80INS1_25CollectiveMainloopBwdSm80ILi2ELi2EN4cute5tupleIJNS5_1CILi128EEES8_NS7_ILi64EEEEEENS_10bfloat16_tEfNS_4arch4Sm80ELb1ELb0ELb1ELb0ELb0ELb0ELb0ELb0ELi2ELi4ELi4ELi4ELb0EEENS1_21CollectiveEpilogueBwdISA_SB_SD_Li256ELb0ELb0ELi2EEENS1_25SingleTileBwdLPTSchedulerILb0ELi128ELb0EEEEEEEEEvNT_6ParamsE$_ZN4cute3eso3ESOILb0ELb0EJNS_6LayoutINS_5tupleIJNS3_IJNS_1CILi8EEENS4_ILi1EEEEEENS4_ILi2EEENS3_IJS8_S8_EEEEEENS3_IJNS3_IJS6_NS4_ILi0EEEEEENS4_ILi4096EEENS3_IJiiEEEEEEEEiEEC2ERKSG_RKi) ;  /* 0xffff1c1000007944 */ /* 0x022fea0003c3ffff */
[----:B------:R-:W-:Y:S01]  /*15ad0*/  ULDC.64 UR4, c[0x0][0x118] ;  /* 0x0000460000047ab9 */ /* 0x000fe20000000a00 */
[----:B-1----:R-:W2:Y:S04]  /*15ae0*/  LDL R2, [R1+0x760] ;  /* 0x0007600001027983 */ /* 0x002ea80000100800 */
[----:B------:R-:W2:Y:S04]  /*15af0*/  LD.E.64 R10, [R10.64+0x8] ;  /* 0x000008040a0a7980 */ /* 0x000ea8000c101b00 */
[----:B------:R1:W5:Y:S01]  /*15b00*/  LDL.64 R4, [R1+0x758] ;  /* 0x0007580001047983 */ /* 0x0003620000100a00 */
[----:B------:R-:W-:-:S02]  /*15b10*/  MOV R9, R23 ;  /* 0x0000001700097202 */ /* 0x000fc40000000f00 */
[----:B------:R-:W-:Y:S01]  /*15b20*/  MOV R8, 0x15b50 ;  /* 0x00015b5000087802 */ /* 0x000fe20000000f00 */
[----:B--2---:R-:W-:-:S04]  /*15b30*/  IMAD.WIDE R2, R2, 0x2, R10 ;  /* 0x0000000202027825 */ /* 0x004fc800078e020a */
[----:B-1---5:R-:W-:Y:S05]  /*15b40*/  CALL.REL.NOINC `($_ZN7cutlass13device_kernelIN5flash19enable_sm80_to_sm89INS1_16FlashAttnBwdSm80INS1_25CollectiveMainloopBwdSm80ILi2ELi2EN4cute5tupleIJNS5_1CILi128EEES8_NS7_ILi64EEEEEENS_10bfloat16_tEfNS_4arch4Sm80ELb1ELb0ELb1ELb0ELb0ELb0ELb0ELb0ELi2ELi4ELi4ELi4ELb0EEENS1_21CollectiveEpilogueBwdISA_SB_SD_Li256ELb0ELb0ELi2EEENS1_25SingleTileBwdLPTSchedulerILb0ELi128ELb0EEEEEEEEEvNT_6ParamsE$_ZN4cute8smem_ptrIPN7cutlass10bfloat16_tEECI1NS_12iter_adaptorIS3_S4_EEES3_) ;  /* 0xffff655000007944 */ /* 0x022fea0003c3ffff */
[----:B-1----:R-:W2:Y:S01]  /*15b50*/  LDL.64 R2, [R1+0x758] ;  /* 0x0007580001027983 */ /* 0x002ea20000100a00 */
[----:B------:R-:W-:-:S03]  /*15b60*/  MOV R6, 0x15b90 ;  /* 0x00015b9000067802 */ /* 0x000fc60000000f00 */
[----:B--2---:R1:W-:Y:S04]  /*15b70*/  STL.64 [R1+0x770], R2 ;  /* 0x0007700201007387 */ /* 0x0043e80000100a00 */
[----:B-1----:R-:W-:Y:S05]  /*15b80*/  CALL.REL.NOINC `($_ZN7cutlass13device_kernelIN5flash19enable_sm80_to_sm89INS1_16FlashAttnBwdSm80INS1_25CollectiveMainloopBwdSm80ILi2ELi2EN4cute5tupleIJNS5_1CILi128EEES8_NS7_ILi64EEEEEENS_10bfloat16_tEfNS_4arch4Sm80ELb1ELb0ELb1ELb0ELb0ELb0ELb0ELb0ELi2ELi4ELi4ELi4ELb0EEENS1_21CollectiveEpilogueBwdISA_SB_SD_Li256ELb0ELb0ELi2EEENS1_25SingleTileBwdLPTSchedulerILb0ELi128ELb0EEEEEEEEEvNT_6ParamsE$_ZN4cute3eso3ESOILb0ELb0EJNS_6LayoutINS_5tupleIJNS3_IJNS_1CILi8EEENS4_ILi1EEEEEENS4_ILi2EEENS3_IJS8_S8_EEEEEENS3_IJNS3_IJS6_NS4_ILi0EEEEEENS4_ILi4096EEENS3_IJiiEEEEEEEENS_10ViewEngineINS_8smem_ptrIPN7cutlass10bfloat16_tEEEEEEEC2ERKSG_RKSN_) ;  /* 0xffff1ae000007944 */ /* 0x002fea0003c3ffff */
[----:B------:R2:W5:Y:S04]  /*15b90*/  LDL.64 R54, [R1+0x760] ;  /* 0x0007600001367983 */ /* 0x0005680000100a00 */
[----:B------:R2:W5:Y:S04]  /*15ba0*/  LDL.64 R52, [R28+0x30] ;  /* 0x000030001c347983 */ /* 0x0005680000100a00 */
[----:B------:R2:W5:Y:S01]  /*15bb0*/  LDL.64 R44, [R1+0x758] ;  /* 0x00075800012c7983 */ /* 0x0005620000100a00 */
[----:B------:R-:W-:Y:S01]  /*15bc0*/  IMAD.MOV.U32 R6, RZ, RZ, R16 ;  /* 0x000000ffff067224 */ /* 0x000fe200078e0010 */
[----:B-1----:R-:W-:-:S02]  /*15bd0*/  MOV R3, R17 ;  /* 0x0000001100037202 */ /* 0x002fc40000000f00 */
[----:B------:R-:W-:Y:S02]  /*15be0*/  MOV R4, 0x15c00 ;  /* 0x00015c0000047802 */ /* 0x000fe40000000f00 */
[----:B--2--5:R-:W-:Y:S05]  /*15bf0*/  CALL.REL.NOINC `($_ZN7cutlass13device_kernelIN5flash19enable_sm80_to_sm89INS1_16FlashAttnBwdSm80INS1_25CollectiveMainloopBwdSm80ILi2ELi2EN4cute5tupleIJNS5_1CILi128EEES8_NS7_ILi64EEEEEENS_10bfloat16_tEfNS_4arch4Sm80ELb1ELb0ELb1ELb0ELb0ELb0ELb0ELb0ELi2ELi4ELi4ELi4ELb0EEENS1_21CollectiveEpilogueBwdISA_SB_SD_Li256ELb0ELb0ELi2EEENS1_25SingleTileBwdLPTSchedulerILb0ELi128ELb0EEEEEEEEEvNT_6ParamsE$_ZN4cute3eso3ESOILb1ELb0EJNS_6LayoutINS_5tupleIJNS3_IJNS_1CILi8EEENS4_ILi1EEEEEENS4_ILi2EEENS4_ILi4EEEEEENS3_IJNS3_IJS6_NS4_ILi0EEEEEES5_NS4_ILi16EEEEEEEENS_10ViewEngineIPN7cutlass10bfloat16_tEEEEEC2ERKSF_RKSK_) ;  /* 0xffff567000007944 */ /* 0x024fea0003c3ffff */
[----:B------:R2:W5:Y:S01]  /*15c00*/  LDL.64 R50, [R1+0x758] ;  /* 0x0007580001327983 */ /* 0x0005620000100a00 */
[----:B-1----:R-:W-:Y:S01]  /*15c10*/  IMAD.MOV.U32 R6, RZ, RZ, R14 ;  /* 0x000000ffff067224 */ /* 0x002fe200078e000e */
[----:B------:R-:W-:Y:S02]  /*15c20*/  MOV R3, R15 ;  /* 0x0000000f00037202 */ /* 0x000fe40000000f00 */
[----:B------:R-:W-:Y:S02]  /*15c30*/  MOV R4, 0x15c50 ;  /* 0x00015c5000047802 */ /* 0x000fe40000000f00 */
[----:B--2--5:R-:W-:Y:S05]  /*15c40*/  CALL.REL.NOINC `($_ZN7cutlass13device_kernelIN5flash19enable_sm80_to_sm89INS1_16FlashAttnBwdSm80INS1_25CollectiveMainloopBwdSm80ILi2ELi2EN4cute5tupleIJNS5_1CILi128EEES8_NS7_ILi64EEEEEENS_10bfloat16_tEfNS_4arch4Sm80ELb1ELb0ELb1ELb0ELb0ELb0ELb0ELb0ELi2ELi4ELi4ELi4ELb0EEENS1_21CollectiveEpilogueBwdISA_SB_SD_Li256ELb0ELb0ELi2EEENS1_25SingleTileBwdLPTSchedulerILb0ELi128ELb0EEEEEEEEEvNT_6ParamsE$_ZN4cute3eso3ESOILb1ELb0EJNS_6LayoutINS_5tupleIJNS3_IJNS_1CILi8EEENS4_ILi1EEEEEENS4_ILi4EEES8_EEENS3_IJNS3_IJS6_NS4_ILi0EEEEEES5_NS4_ILi32EEEEEEEENS_10ViewEngineIPN7cutlass10bfloat16_tEEEEEC2ERKSE_RKSJ_) ;  /* 0xffff586000007944 */ /* 0x024fea0003c3ffff */
[----:B------:R2:W5:Y:S01]  /*15c50*/  LDL.64 R48, [R1+0x758] ;  /* 0x0007580001307983 */ /* 0x0005620000100a00 */
[----:B------:R-:W-:Y:S01]  /*15c60*/  IMAD.MOV.U32 R9, RZ, RZ, R23 ;  /* 0x000000ffff097224 */ /* 0x000fe200078e0017 */
[----:B-1----:R-:W-:Y:S01]  /*15c70*/  MOV R2, R54 ;  /* 0x0000003600027202 */ /* 0x002fe20000000f00 */
[----:B------:R-:W-:Y:S01]  /*15c80*/  IMAD.MOV.U32 R3, RZ, RZ, R55 ;  /* 0x000000ffff037224 */ /* 0x000fe200078e0037 */
[----:B------:R-:W-:Y:S02]  /*15c90*/  MOV R8, 0x15cb0 ;  /* 0x00015cb000087802 */ /* 0x000fe40000000f00 */
[----:B--2--5:R-:W-:Y:S05]  /*15ca0*/  CALL.REL.NOINC `($_ZN7cutlass13device_kernelIN5flash19enable_sm80_to_sm89INS1_16FlashAttnBwdSm80INS1_25CollectiveMainloopBwdSm80ILi2ELi2EN4cute5tupleIJNS5_1CILi128EEES8_NS7_ILi64EEEEEENS_10bfloat16_tEfNS_4arch4Sm80ELb1ELb0ELb1ELb0ELb0ELb0ELb0ELb0ELi2ELi4ELi4ELi4ELb0EEENS1_21CollectiveEpilogueBwdISA_SB_SD_Li256ELb0ELb0ELi2EEENS1_25SingleTileBwdLPTSchedulerILb0ELi128ELb0EEEEEEEEEvNT_6ParamsE$_ZN4cute8smem_ptrIPN7cutlass10bfloat16_tEECI1NS_12iter_adaptorIS3_S4_EEES3_) ;  /* 0xffff63f000007944 */ /* 0x024fea0003c3ffff */
[----:B-1----:R1:W5:Y:S01]  /*15cb0*/  LDL.64 R2, [R1+0x758] ;  /* 0x0007580001027983 */ /* 0x0023620000100a00 */
[----:B------:R-:W-:Y:S02]  /*15cc0*/  MOV R67, R23 ;  /* 0x0000001700437202 */ /* 0x000fe40000000f00 */
[----:B------:R-:W-:-:S02]  /*15cd0*/  MOV R6, 0x15cf0 ;  /* 0x00015cf000067802 */ /* 0x000fc40000000f00 */
[----:B-1---5:R-:W-:Y:S05]  /*15ce0*/  CALL.REL.NOINC `($_ZN7cutlass13device_kernelIN5flash19enable_sm80_to_sm89INS1_16FlashAttnBwdSm80INS1_25CollectiveMainloopBwdSm80ILi2ELi2EN4cute5tupleIJNS5_1CILi128EEES8_NS7_ILi64EEEEEENS_10bfloat16_tEfNS_4arch4Sm80ELb1ELb0ELb1ELb0ELb0ELb0ELb0ELb0ELi2ELi4ELi4ELi4ELb0EEENS1_21CollectiveEpilogueBwdISA_SB_SD_Li256ELb0ELb0ELi2EEENS1_25SingleTileBwdLPTSchedulerILb0ELi128ELb0EEEEEEEEEvNT_6ParamsE$_ZN4cute3eso3ESOILb1ELb0EJNS_6LayoutINS_5tupleIJNS3_IJNS_1CILi8EEENS4_ILi1EEEEEENS4_ILi2EEEEEENS3_IJNS3_IJS6_NS4_ILi0EEEEEENS4_ILi4096EEEEEEEENS_10ViewEngineINS_8smem_ptrIPN7cutlass10bfloat16_tEEEEEEEC2ERKSE_RKSL_) ;  /* 0xffff531000007944 */ /* 0x022fea0003c3ffff */
[----:B-1----:R1:W5:Y:S01]  /*15cf0*/  LDL.64 R4, [R1+0x758] ;  /* 0x0007580001047983 */ /* 0x0023620000100a00 */
[----:B------:R-:W-:Y:S01]  /*15d00*/  IMAD.MOV.U32 R67, RZ, RZ, R23 ;  /* 0x000000ffff437224 */ /* 0x000fe200078e0017 */
[----:B------:R-:W-:Y:S01]  /*15d10*/  MOV R6, R50 ;  /* 0x0000003200067202 */ /* 0x000fe20000000f00 */
[----:B------:R-:W-:Y:S01]  /*15d20*/  IMAD.MOV.U32 R9, RZ, RZ, R51 ;  /* 0x000000ffff097224 */ /* 0x000fe200078e0033 */
[----:B------:R-:W-:-:S02]  /*15d30*/  MOV R8, 0x15d50 ;  /* 0x00015d5000087802 */ /* 0x000fc40000000f00 */
[----:B-1---5:R-:W-:Y:S05]  /*15d40*/  CALL.REL.NOINC `($_ZN7cutlass13device_kernelIN5flash19enable_sm80_to_sm89INS1_16FlashAttnBwdSm80INS1_25CollectiveMainloopBwdSm80ILi2ELi2EN4cute5tupleIJNS5_1CILi128EEES8_NS7_ILi64EEEEEENS_10bfloat16_tEfNS_4arch4Sm80ELb1ELb0ELb1ELb0ELb0ELb0ELb0ELb0ELi2ELi4ELi4ELi4ELb0EEENS1_21CollectiveEpilogueBwdISA_SB_SD_Li256ELb0ELb0ELi2EEENS1_25SingleTileBwdLPTSchedulerILb0ELi128ELb0EEEEEEEEEvNT_6ParamsE$_ZN4cute3eso3ESOILb1ELb0EJNS_6LayoutINS_5tupleIJNS3_IJNS_1CILi8EEENS4_ILi1EEEEEENS4_ILi2EEEEEENS3_IJNS3_IJS6_NS4_ILi0EEEEEES5_EEEEENS_10ViewEngineIPN7cutlass10bfloat16_tEEEEEC2ERKSD_RKSI_) ;  /* 0xffff544000007944 */ /* 0x022fea0003c3ffff */
[----:B------:R2:W5:Y:S01]  /*15d50*/  LDL.64 R2, [R1+0x758] ;  /* 0x0007580001027983 */ /* 0x0005620000100a00 */
[----:B-1----:R-:W-:Y:S01]  /*15d60*/  IMAD.MOV.U32 R7, RZ, RZ, R5 ;  /* 0x000000ffff077224 */ /* 0x002fe200078e0005 */
[----:B------:R-:W-:-:S02]  /*15d70*/  MOV R67, R23 ;  /* 0x0000001700437202 */ /* 0x000fc40000000f00 */
[----:B------:R-:W-:Y:S02]  /*15d80*/  MOV R6, 0x15da0 ;  /* 0x00015da000067802 */ /* 0x000fe40000000f00 */
[----:B--2--5:R-:W-:Y:S05]  /*15d90*/  CALL.REL.NOINC `($_ZN7cutlass13device_kernelIN5flash19enable_sm80_to_sm89INS1_16FlashAttnBwdSm80INS1_25CollectiveMainloopBwdSm80ILi2ELi2EN4cute5tupleIJNS5_1CILi128EEES8_NS7_ILi64EEEEEENS_10bfloat16_tEfNS_4arch4Sm80ELb1ELb0ELb1ELb0ELb0ELb0ELb0ELb0ELi2ELi4ELi4ELi4ELb0EEENS1_21CollectiveEpilogueBwdISA_SB_SD_Li256ELb0ELb0ELi2EEENS1_25SingleTileBwdLPTSchedulerILb0ELi128ELb0EEEEEEEEEvNT_6ParamsE$_ZN4cute3eso3ESOILb1ELb0EJNS_6LayoutINS_5tupleIJNS3_IJNS_1CILi8EEENS4_ILi1EEEEEENS3_IJNS4_ILi2EEEEEEEEENS3_IJNS3_IJS6_NS4_ILi0EEEEEENS3_IJNS4_ILi4096EEEEEEEEEEENS_10ViewEngineINS_8smem_ptrIPN7cutlass10bfloat16_tEEEEEEEC2ERKSG_RKSN_) ;  /* 0xffff503000007944 */ /* 0x024fea0003c3ffff */
[----:B------:R2:W5:Y:S01]  /*15da0*/  LDL.64 R6, [R1+0x758] ;  /* 0x0007580001067983 */ /* 0x0005620000100a00 */
[----:B-1----:R-:W-:Y:S01]  /*15db0*/  IMAD.MOV.U32 R5, RZ, RZ, R3 ;  /* 0x000000ffff057224 */ /* 0x002fe200078e0003 */
[----:B------:R-:W-:Y:S02]  /*15dc0*/  MOV R67, R23 ;  /* 0x0000001700437202 */ /* 0x000fe40000000f00 */
[----:B------:R-:W-:Y:S02]  /*15dd0*/  MOV R4, 0x15df0 ;  /* 0x00015df000047802 */ /* 0x000fe40000000f00 */
[----:B--2--5:R-:W-:Y:S05]  /*15de0*/  CALL.REL.NOINC `($_ZN7cutlass13device_kernelIN5flash19enable_sm80_to_sm89INS1_16FlashAttnBwdSm80INS1_25CollectiveMainloopBwdSm80ILi2ELi2EN4cute5tupleIJNS5_1CILi128EEES8_NS7_ILi64EEEEEENS_10bfloat16_tEfNS_4arch4Sm80ELb1ELb0ELb1ELb0ELb0ELb0ELb0ELb0ELi2ELi4ELi4ELi4ELb0EEENS1_21CollectiveEpilogueBwdISA_SB_SD_Li256ELb0ELb0ELi2EEENS1_25SingleTileBwdLPTSchedulerILb0ELi128ELb0EEEEEEEEEvNT_6ParamsE$_ZN4cute3eso3ESOILb1ELb0EJNS_6LayoutINS_5tupleIJNS3_IJNS_1CILi8EEENS4_ILi1EEEEEENS3_IJNS4_ILi2EEEEEEEEENS3_IJNS3_IJS6_NS4_ILi0EEEEEENS3_IJS5_EEEEEEEENS_10ViewEngineIPN7cutlass10bfloat16_tEEEEEC2ERKSF_RKSK_) ;  /* 0xffff50f000007944 */ /* 0x024fea0003c3ffff */
[----:B-1----:R1:W5:Y:S01]  /*15df0*/  LDL.64 R2, [R1+0x758] ;  /* 0x0007580001027983 */ /* 0x0023620000100a00 */
[----:B------:R-:W-:Y:S02]  /*15e00*/  MOV R67, R23 ;  /* 0x0000001700437202 */ /* 0x000fe40000000f00 */
[----:B------:R-:W-:Y:S02]  /*15e10*/  MOV R8, 0x15e30 ;  /* 0x00015e3000087802 */ /* 0x000fe40000000f00 */
[----:B-1---5:R-:W-:Y:S05]  /*15e20*/  CALL.REL.NOINC `($_ZN7cutlass13device_kernelIN5flash19enable_sm80_to_sm89INS1_16FlashAttnBwdSm80INS1_25CollectiveMainloopBwdSm80ILi2ELi2EN4cute5tupleIJNS5_1CILi128EEES8_NS7_ILi64EEEEEENS_10bfloat16_tEfNS_4arch4Sm80ELb1ELb0ELb1ELb0ELb0ELb0ELb0ELb0ELi2ELi4ELi4ELi4ELb0EEENS1_21CollectiveEpilogueBwdISA_SB_SD_Li256ELb0ELb0ELi2EEENS1_25SingleTileBwdLPTSchedulerILb0ELi128ELb0EEEEEEEEEvNT_6ParamsE$_ZN4cute3eso3ESOILb1ELb0EJNS_6LayoutINS_5tupleIJNS3_IJNS3_IJNS_1CILi8EEENS4_ILi1EEEEEES6_EEENS3_IJNS3_IJS6_S6_EEENS4_ILi2EEEEEEEEENS3_IJNS3_IJNS3_IJS6_NS4_ILi0EEEEEESD_EEENS3_IJNS3_IJSD_SD_EEES5_EEEEEEEENS_10ViewEngineIPN7cutlass10bfloat16_tEEEEEC2ERKSJ_RKSO_) ;  /* 0xffff427000007944 */ /* 0x022fea0003c3ffff */
[----:B-1----:R1:W5:Y:S01]  /*15e30*/  LDL.64 R4, [R1+0x758] ;  /* 0x0007580001047983 */ /* 0x0023620000100a00 */
[----:B------:R-:W-:Y:S02]  /*15e40*/  MOV R67, R23 ;  /* 0x0000001700437202 */ /* 0x000fe40000000f00 */
[----:B------:R-:W-:-:S02]  /*15e50*/  MOV R8, 0x15e70 ;  /* 0x00015e7000087802 */ /* 0x000fc40000000f00 */
[----:B-1---5:R-:W-:Y:S05]  /*15e60*/  CALL.REL.NOINC `($_ZN7cutlass13device_kernelIN5flash19enable_sm80_to_sm89INS1_16FlashAttnBwdSm80INS1_25CollectiveMainloopBwdSm80ILi2ELi2EN4cute5tupleIJNS5_1CILi128EEES8_NS7_ILi64EEEEEENS_10bfloat16_tEfNS_4arch4Sm80ELb1ELb0ELb1ELb0ELb0ELb0ELb0ELb0ELi2ELi4ELi4ELi4ELb0EEENS1_21CollectiveEpilogueBwdISA_SB_SD_Li256ELb0ELb0ELi2EEENS1_25SingleTileBwdLPTSchedulerILb0ELi128ELb0EEEEEEEEEvNT_6ParamsE$_ZN4cute3eso3ESOILb1ELb0EJNS_6LayoutINS_5tupleIJNS3_IJNS3_IJNS_1CILi8EEENS4_ILi1EEEEEES6_EEENS3_IJNS3_IJS6_S6_EEENS4_ILi2EEEEEEEEENS3_IJNS3_IJNS3_IJS6_NS4_ILi0EEEEEESD_EEENS3_IJNS3_IJSD_SD_EEENS4_ILi4096EEEEEEEEEEENS_10ViewEngineINS_8smem_ptrIPN7cutlass10bfloat16_tEEEEEEEC2ERKSK_RKSR_) ;  /* 0xffff415000007944 */ /* 0x022fea0003c3ffff */
[----:B-1----:R1:W5:Y:S01]  /*15e70*/  LDL.64 R2, [R1+0x758] ;  /* 0x0007580001027983 */ /* 0x0023620000100a00 */
[----:B------:R-:W-:Y:S01]  /*15e80*/  IMAD.MOV.U32 R6, RZ, RZ, R4 ;  /* 0x000000ffff067224 */ /* 0x000fe200078e0004 */
[----:B------:R-:W-:Y:S01]  /*15e90*/  MOV R9, R5 ;  /* 0x0000000500097202 */ /* 0x000fe20000000f00 */
[----:B------:R-:W-:Y:S01]  /*15ea0*/  IMAD.MOV.U32 R67, RZ, RZ, R23 ;  /* 0x000000ffff437224 */ /* 0x000fe200078e0017 */
[----:B------:R-:W-:-:S02]  /*15eb0*/  MOV R8, 0x15ed0 ;  /* 0x00015ed000087802 */ /* 0x000fc40000000f00 */
[----:B-1---5:R-:W-:Y:S05]  /*15ec0*/  CALL.REL.NOINC `($_ZN7cutlass13device_kernelIN5flash19enable_sm80_to_sm89INS1_16FlashAttnBwdSm80INS1_25CollectiveMainloopBwdSm80ILi2ELi2EN4cute5tupleIJNS5_1CILi128EEES8_NS7_ILi64EEEEEENS_10bfloat16_tEfNS_4arch4Sm80ELb1ELb0ELb1ELb0ELb0ELb0ELb0ELb0ELi2ELi4ELi4ELi4ELb0EEENS1_21CollectiveEpilogueBwdISA_SB_SD_Li256ELb0ELb0ELi2EEENS1_25SingleTileBwdLPTSchedulerILb0ELi128ELb0EEEEEEEEEvNT_6ParamsE$_ZN4cute3eso3ESOILb1ELb0EJNS_6LayoutINS_5tupleIJNS3_IJNS_1CILi8EEENS4_ILi1EEEEEENS4_ILi2EEEEEENS3_IJNS3_IJS6_NS4_ILi0EEEEEES5_EEEEENS_10ViewEngineIPN7cutlass10bfloat16_tEEEEEC2ERKSD_RKSI_) ;  /* 0xffff52c000007944 */ /* 0x022fea0003c3ffff */
[----:B------:R2:W5:Y:S01]  /*15ed0*/  LDL.64 R58, [R1+0x758] ;  /* 0x00075800013a7983 */ /* 0x0005620000100a00 */
[----:B------:R-:W-:-:S02]  /*15ee0*/  MOV R9, R23 ;  /* 0x0000001700097202 */ /* 0x000fc40000000f00 */
[----:B------:R-:W-:Y:S02]  /*15ef0*/  MOV R8, 0x15f10 ;  /* 0x00015f1000087802 */ /* 0x000fe40000000f00 */
[----:B-12--5:R-:W-:Y:S05]  /*15f00*/  CALL.REL.NOINC `($_ZN7cutlass13device_kernelIN5flash19enable_sm80_to_sm89INS1_16FlashAttnBwdSm80INS1_25CollectiveMainloopBwdSm80ILi2ELi2EN4cute5tupleIJNS5_1CILi128EEES8_NS7_ILi64EEEEEENS_10bfloat16_tEfNS_4arch4Sm80ELb1ELb0ELb1ELb0ELb0ELb0ELb0ELb0ELi2ELi4ELi4ELi4ELb0EEENS1_21CollectiveEpilogueBwdISA_SB_SD_Li256ELb0ELb0ELi2EEENS1_25SingleTileBwdLPTSchedulerILb0ELi128ELb0EEEEEEEEEvNT_6ParamsE$_ZN4cute8smem_ptrIPN7cutlass10bfloat16_tEECI1NS_12iter_adaptorIS3_S4_EEES3_) ;  /* 0xffff619000007944 */ /* 0x026fea0003c3ffff */
[----:B-1----:R1:W5:Y:S01]  /*15f10*/  LDL.64 R2, [R1+0x758] ;  /* 0x0007580001027983 */ /* 0x0023620000100a00 */
[----:B------:R-:W-:Y:S02]  /*15f20*/  MOV R67, R23 ;  /* 0x0000001700437202 */ /* 0x000fe40000000f00 */
[----:B------:R-:W-:Y:S02]  /*15f30*/  MOV R6, 0x15f50 ;  /* 0x00015f5000067802 */ /* 0x000fe40000000f00 */
[----:B-1---5:R-:W-:Y:S05]  /*15f40*/  CALL.REL.NOINC `($_ZN7cutlass13device_kernelIN5flash19enable_sm80_to_sm89INS1_16FlashAttnBwdSm80INS1_25CollectiveMainloopBwdSm80ILi2ELi2EN4cute5tupleIJNS5_1CILi128EEES8_NS7_ILi64EEEEEENS_10bfloat16_tEfNS_4arch4Sm80ELb1ELb0ELb1ELb0ELb0ELb0ELb0ELb0ELi2ELi4ELi4ELi4ELb0EEENS1_21CollectiveEpilogueBwdISA_SB_SD_Li256ELb0ELb0ELi2EEENS1_25SingleTileBwdLPTSchedulerILb0ELi128ELb0EEEEEEEEEvNT_6ParamsE$_ZN4cute3eso3ESOILb1ELb0EJNS_6LayoutINS_5tupleIJNS3_IJNS_1CILi8EEENS4_ILi1EEEEEENS4_ILi2EEEEEENS3_IJNS3_IJS6_NS4_ILi0EEEEEENS4_ILi4096EEEEEEEENS_10ViewEngineINS_8smem_ptrIPN7cutlass10bfloat16_tEEEEEEEC2ERKSE_RKSL_) ;  /* 0xffff50b000007944 */ /* 0x022fea0003c3ffff */
[----:B------:R2:W5:Y:S01]  /*15f50*/  LDL.64 R60, [R1+0x758] ;  /* 0x00075800013c7983 */ /* 0x0005620000100a00 */
[----:B-1----:R-:W-:Y:S01]  /*15f60*/  IMAD.MOV.U32 R2, RZ, RZ, R23 ;  /* 0x000000ffff027224 */ /* 0x002fe200078e0017 */
[----:B------:R-:W-:Y:S02]  /*15f70*/  MOV R3, RZ ;  /* 0x000000ff00037202 */ /* 0x000fe40000000f00 */
[----:B------:R-:W-:Y:S02]  /*15f80*/  MOV R10, 0x15fa0 ;  /* 0x00015fa0000a7802 */ /* 0x000fe40000000f00 */
[----:B--2--5:R-:W-:Y:S05]  /*15f90*/  CALL.REL.NOINC `($_ZN7cutlass13device_kernelIN5flash19enable_sm80_to_sm89INS1_16FlashAttnBwdSm80INS1_25CollectiveMainloopBwdSm80ILi2ELi2EN4cute5tupleIJNS5_1CILi128EEES8_NS7_ILi64EEEEEENS_10bfloat16_tEfNS_4arch4Sm80ELb1ELb0ELb1ELb0ELb0ELb0ELb0ELb0ELi2ELi4ELi4ELi4ELb0EEENS1_21CollectiveEpilogueBwdISA_SB_SD_Li256ELb0ELb0ELi2EEENS1_25SingleTileBwdLPTSchedulerILb0ELi128ELb0EEEEEEEEEvNT_6ParamsE$_ZN4cute3eso3ESOILb1ELb0EJNS_10UnderscoreEiEEC2ERKS2_RKi) ;  /* 0xffff254000007944 */ /* 0x024fea0003c3ffff */
[----:B-1----:R-:W2:Y:S01]  /*15fa0*/  LDL R3, [R1+0x758] ;  /* 0x0007580001037983 */ /* 0x002ea20000100800 */
[----:B------:R-:W-:Y:S01]  /*15fb0*/  IMAD.MOV.U32 R2, RZ, RZ, R23 ;  /* 0x000000ffff027224 */ /* 0x000fe200078e0017 */
[----:B------:R-:W-:Y:S02]  /*15fc0*/  MOV R6, 0x15ff0 ;  /* 0x00015ff000067802 */ /* 0x000fe40000000f00 */
[----:B--2---:R-:W-:-:S02]  /*15fd0*/  SHF.L.U32 R3, R3, 0xc, RZ ;  /* 0x0000000c03037819 */ /* 0x004fc400000006ff */
[----:B------:R-:W-:Y:S05]  /*15fe0*/  CALL.REL.NOINC `($_ZN7cutlass13device_kernelIN5flash19enable_sm80_to_sm89INS1_16FlashAttnBwdSm80INS1_25CollectiveMainloopBwdSm80ILi2ELi2EN4cute5tupleIJNS5_1CILi128EEES8_NS7_ILi64EEEEEENS_10bfloat16_tEfNS_4arch4Sm80ELb1ELb0ELb1ELb0ELb0ELb0ELb0ELb0ELi2ELi4ELi4ELi4ELb0EEENS1_21CollectiveEpilogueBwdISA_SB_SD_Li256ELb0ELb0ELi2EEENS1_25SingleTileBwdLPTSchedulerILb0ELi128ELb0EEEEEEEEEvNT_6ParamsE$_ZN4cute3eso3ESOILb1ELb0EJNS_6LayoutINS_5tupleIJNS3_IJNS_1CILi8EEENS4_ILi1EEEEEEEEENS3_IJNS3_IJS6_NS4_ILi0EEEEEEEEEEEiEEC2ERKSC_RKi) ;  /* 0xffff4d5000007944 */ /* 0x000fea0003c3ffff */
[----:B-1----:R-:W2:Y:S01]  /*15ff0*/  LDL R3, [R1+0x758] ;  /* 0x0007580001037983 */ /* 0x002ea20000100800 */
[----:B------:R-:W-:-:S02]  /*16000*/  MOV R9, R23 ;  /* 0x0000001700097202 */ /* 0x000fc40000000f00 */
[----:B------:R-:W-:Y:S01]  /*16010*/  MOV R8, 0x16040 ;  /* 0x0001604000087802 */ /* 0x000fe20000000f00 */
[----:B--2---:R-:W-:-:S04]  /*16020*/  IMAD.WIDE R2, R3, 0x2, R60 ;  /* 0x0000000203027825 */ /* 0x004fc800078e023c */
[----:B------:R-:W-:Y:S05]  /*16030*/  CALL.REL.NOINC `($_ZN7cutlass13device_kernelIN5flash19enable_sm80_to_sm89INS1_16FlashAttnBwdSm80INS1_25CollectiveMainloopBwdSm80ILi2ELi2EN4cute5tupleIJNS5_1CILi128EEES8_NS7_ILi64EEEEEENS_10bfloat16_tEfNS_4arch4Sm80ELb1ELb0ELb1ELb0ELb0ELb0ELb0ELb0ELi2ELi4ELi4ELi4ELb0EEENS1_21CollectiveEpilogueBwdISA_SB_SD_Li256ELb0ELb0ELi2EEENS1_25SingleTileBwdLPTSchedulerILb0ELi128ELb0EEEEEEEEEvNT_6ParamsE$_ZN4cute8smem_ptrIPN7cutlass10bfloat16_tEECI1NS_12iter_adaptorIS3_S4_EEES3_) ;  /* 0xffff606000007944 */ /* 0x000fea0003c3ffff */
[----:B-1----:R1:W5:Y:S01]  /*16040*/  LDL.64 R2, [R1+0x758] ;  /* 0x0007580001027983 */ /* 0x0023620000100a00 */
[----:B------:R-:W-:Y:S02]  /*16050*/  MOV R6, R23 ;  /* 0x0000001700067202 */ /* 0x000fe40000000f00 */
[----:B------:R-:W-:Y:S02]  /*16060*/  MOV R8, 0x16080 ;  /* 0x0001608000087802 */ /* 0x000fe40000000f00 */
[----:B-1---5:R-:W-:Y:S05]  /*16070*/  CALL.REL.NOINC `($_ZN7cutlass13device_kernelIN5flash19enable_sm80_to_sm89INS1_16FlashAttnBwdSm80INS1_25CollectiveMainloopBwdSm80ILi2ELi2EN4cute5tupleIJNS5_1CILi128EEES8_NS7_ILi64EEEEEENS_10bfloat16_tEfNS_4arch4Sm80ELb1ELb0ELb1ELb0ELb0ELb0ELb0ELb0ELi2ELi4ELi4ELi4ELb0EEENS1_21CollectiveEpilogueBwdISA_SB_SD_Li256ELb0ELb0ELi2EEENS1_25SingleTileBwdLPTSchedulerILb0ELi128ELb0EEEEEEEEEvNT_6ParamsE$_ZN4cute3eso3ESOILb1ELb0EJNS_6LayoutINS_5tupleIJNS3_IJNS_1CILi8EEENS4_ILi1EEEEEEEEENS3_IJNS3_IJS6_NS4_ILi0EEEEEEEEEEENS_10ViewEngineINS_8smem_ptrIPN7cutlass10bfloat16_tEEEEEEEC2ERKSC_RKSJ_) ;  /* 0xffff4c3000007944 */ /* 0x022fea0003c3ffff */
[----:B------:R2:W5:Y:S01]  /*16080*/  LDL.64 R4, [R1+0x758] ;  /* 0x0007580001047983 */ /* 0x0005620000100a00 */
[----:B-1----:R-:W-:Y:S01]  /*16090*/  IMAD.MOV.U32 R2, RZ, RZ, R23 ;  /* 0x000000ffff027224 */ /* 0x002fe200078e0017 */
[----:B------:R-:W-:Y:S02]  /*160a0*/  MOV R3, RZ ;  /* 0x000000ff00037202 */ /* 0x000fe40000000f00 */
[----:B------:R-:W-:Y:S02]  /*160b0*/  MOV R10, 0x160d0 ;  /* 0x000160d0000a7802 */ /* 0x000fe40000000f00 */
[----:B--2--5:R-:W-:Y:S05]  /*160c0*/  CALL.REL.NOINC `($_ZN7cutlass13device_kernelIN5flash19enable_sm80_to_sm89INS1_16FlashAttnBwdSm80INS1_25CollectiveMainloopBwdSm80ILi2ELi2EN4cute5tupleIJNS5_1CILi128EEES8_NS7_ILi64EEEEEENS_10bfloat16_tEfNS_4arch4Sm80ELb1ELb0ELb1ELb0ELb0ELb0ELb0ELb0ELi2ELi4ELi4ELi4ELb0EEENS1_21CollectiveEpilogueBwdISA_SB_SD_Li256ELb0ELb0ELi2EEENS1_25SingleTileBwdLPTSchedulerILb0ELi128ELb0EEEEEEEEEvNT_6ParamsE$_ZN4cute3eso3ESOILb1ELb0EJNS_10UnderscoreEiEEC2ERKS2_RKi) ;  /* 0xffff241000007944 */ /* 0x024fea0003c3ffff */
[----:B-1----:R-:W2:Y:S01]  /*160d0*/  LDL R3, [R1+0x758] ;  /* 0x0007580001037983 */ /* 0x002ea20000100800 */
[----:B------:R-:W-:Y:S01]  /*160e0*/  IMAD.MOV.U32 R2, RZ, RZ, R23 ;  /* 0x000000ffff027224 */ /* 0x000fe200078e0017 */
[----:B------:R-:W-:-:S02]  /*160f0*/  MOV R6, 0x16120 ;  /* 0x0001612000067802 */ /* 0x000fc40000000f00 */
[----:B--2---:R-:W-:Y:S02]  /*16100*/  SHF.L.U32 R3, R3, 0x3, RZ ;  /* 0x0000000303037819 */ /* 0x004fe400000006ff */
[----:B------:R-:W-:Y:S05]  /*16110*/  CALL.REL.NOINC `($_ZN7cutlass13device_kernelIN5flash19enable_sm80_to_sm89INS1_16FlashAttnBwdSm80INS1_25CollectiveMainloopBwdSm80ILi2ELi2EN4cute5tupleIJNS5_1CILi128EEES8_NS7_ILi64EEEEEENS_10bfloat16_tEfNS_4arch4Sm80ELb1ELb0ELb1ELb0ELb0ELb0ELb0ELb0ELi2ELi4ELi4ELi4ELb0EEENS1_21CollectiveEpilogueBwdISA_SB_SD_Li256ELb0ELb0ELi2EEENS1_25SingleTileBwdLPTSchedulerILb0ELi128ELb0EEEEEEEEEvNT_6ParamsE$_ZN4cute3eso3ESOILb1ELb0EJNS_6LayoutINS_5tupleIJNS3_IJNS_1CILi8EEENS4_ILi1EEEEEEEEENS3_IJNS3_IJS6_NS4_ILi0EEEEEEEEEEEiEEC2ERKSC_RKi) ;  /* 0xffff4c2000007944 */ /* 0x000fea0003c3ffff */
[----:B-1----:R-:W2:Y:S01]  /*16120*/  LDL R3, [R1+0x758] ;  /* 0x0007580001037983 */ /* 0x002ea20000100800 */
[----:B------:R-:W-:Y:S02]  /*16130*/  MOV R67, R23 ;  /* 0x0000001700437202 */ /* 0x000fe40000000f00 */
[----:B------:R-:W-:Y:S01]  /*16140*/  MOV R6, 0x16180 ;  /* 0x0001618000067802 */ /* 0x000fe20000000f00 */
[----:B--2---:R-:W-:-:S05]  /*16150*/  IMAD.WIDE R2, R3, 0x2, R58 ;  /* 0x0000000203027825 */ /* 0x004fca00078e023a */
[----:B------:R-:W-:Y:S02]  /*16160*/  MOV R8, R2 ;  /* 0x0000000200087202 */ /* 0x000fe40000000f00 */
[----:B------:R-:W-:Y:S05]  /*16170*/  CALL.REL.NOINC `($_ZN7cutlass13device_kernelIN5flash19enable_sm80_to_sm89INS1_16FlashAttnBwdSm80INS1_25CollectiveMainloopBwdSm80ILi2ELi2EN4cute5tupleIJNS5_1CILi128EEES8_NS7_ILi64EEEEEENS_10bfloat16_tEfNS_4arch4Sm80ELb1ELb0ELb1ELb0ELb0ELb0ELb0ELb0ELi2ELi4ELi4ELi4ELb0EEENS1_21CollectiveEpilogueBwdISA_SB_SD_Li256ELb0ELb0ELi2EEENS1_25SingleTileBwdLPTSchedulerILb0ELi128ELb0EEEEEEEEEvNT_6ParamsE$_ZN4cute3eso3ESOILb1ELb0EJNS_6LayoutINS_5tupleIJNS3_IJNS_1CILi8EEENS4_ILi1EEEEEEEEENS3_IJNS3_IJS6_NS4_ILi0EEEEEEEEEEENS_10ViewEngineIPN7cutlass10bfloat16_tEEEEEC2ERKSC_RKSH_) ;  /* 0xffff4b7000007944 */ /* 0x000fea0003c3ffff */
[----:B------:R2:W5:Y:S01]  /*16180*/  LDL.64 R12, [R1+0x758] ;  /* 0x00075800010c7983 */ /* 0x0005620000100a00 */
[----:B-1----:R-:W-:Y:S01]  /*16190*/  IMAD.MOV.U32 R2, RZ, RZ, R4 ;  /* 0x000000ffff027224 */ /* 0x002fe200078e0004 */
[----:B------:R-:W-:Y:S01]  /*161a0*/  MOV R3, R5 ;  /* 0x0000000500037202 */ /* 0x000fe20000000f00 */
[----:B------:R-:W-:Y:S01]  /*161b0*/  IMAD.MOV.U32 R9, RZ, RZ, R23 ;  /* 0x000000ffff097224 */ /* 0x000fe200078e0017 */
[----:B------:R-:W-:Y:S02]  /*161c0*/  MOV R8, 0x161e0 ;  /* 0x000161e000087802 */ /* 0x000fe40000000f00 */
[----:B--2--5:R-:W-:Y:S05]  /*161d0*/  CALL.REL.NOINC `($_ZN7cutlass13device_kernelIN5flash19enable_sm80_to_sm89INS1_16FlashAttnBwdSm80INS1_25CollectiveMainloopBwdSm80ILi2ELi2EN4cute5tupleIJNS5_1CILi128EEES8_NS7_ILi64EEEEEENS_10bfloat16_tEfNS_4arch4Sm80ELb1ELb0ELb1ELb0ELb0ELb0ELb0ELb0ELi2ELi4ELi4ELi4ELb0EEENS1_21CollectiveEpilogueBwdISA_SB_SD_Li256ELb0ELb0ELi2EEENS1_25SingleTileBwdLPTSchedulerILb0ELi128ELb0EEEEEEEEEvNT_6ParamsE$_ZN4cute8smem_ptrIPN7cutlass10bfloat16_tEECI1NS_12iter_adaptorIS3_S4_EEES3_) ;  /* 0xffff5ec000007944 */ /* 0x024fea0003c3ffff */
[----:B-1----:R1:W5:Y:S01]  /*161e0*/  LDL.64 R2, [R1+0x758] ;  /* 0x0007580001027983 */ /* 0x0023620000100a00 */
[----:B------:R-:W-:Y:S02]  /*161f0*/  MOV R4, R23 ;  /* 0x0000001700047202 */ /* 0x000fe40000000f00 */
[----:B------:R-:W-:Y:S02]  /*16200*/  MOV R6, 0x16220 ;  /* 0x0001622000067802 */ /* 0x000fe40000000f00 */
[----:B-1---5:R-:W-:Y:S05]  /*16210*/  CALL.REL.NOINC `($_ZN7cutlass13device_kernelIN5flash19enable_sm80_to_sm89INS1_16FlashAttnBwdSm80INS1_25CollectiveMainloopBwdSm80ILi2ELi2EN4cute5tupleIJNS5_1CILi128EEES8_NS7_ILi64EEEEEENS_10bfloat16_tEfNS_4arch4Sm80ELb1ELb0ELb1ELb0ELb0ELb0ELb0ELb0ELi2ELi4ELi4ELi4ELb0EEENS1_21CollectiveEpilogueBwdISA_SB_SD_Li256ELb0ELb0ELi2EEENS1_25SingleTileBwdLPTSchedulerILb0ELi128ELb0EEEEEEEEEvNT_6ParamsE$_ZN4cute8smem_ptrIPN7cutlass9uint128_tEECI1NS_12iter_adaptorIS3_S4_EEES3_) ;  /* 0xffff5ec000007944 */ /* 0x022fea0003c3ffff */
[----:B-1----:R1:W5:Y:S01]  /*16220*/  LDL.64 R2, [R1+0x758] ;  /* 0x0007580001027983 */ /* 0x0023620000100a00 */
[----:B------:R-:W-:Y:S02]  /*16230*/  MOV R4, R23 ;  /* 0x0000001700047202 */ /* 0x000fe40000000f00 */
[----:B------:R-:W-:-:S02]  /*16240*/  MOV R6, 0x16260 ;  /* 0x0001626000067802 */ /* 0x000fc40000000f00 */
[----:B-1---5:R-:W-:Y:S05]  /*16250*/  CALL.REL.NOINC `($_ZN7cutlass13device_kernelIN5flash19enable_sm80_to_sm89INS1_16FlashAttnBwdSm80INS1_25CollectiveMainloopBwdSm80ILi2ELi2EN4cute5tupleIJNS5_1CILi128EEES8_NS7_ILi64EEEEEENS_10bfloat16_tEfNS_4arch4Sm80ELb1ELb0ELb1ELb0ELb0ELb0ELb0ELb0ELi2ELi4ELi4ELi4ELb0EEENS1_21CollectiveEpilogueBwdISA_SB_SD_Li256ELb0ELb0ELi2EEENS1_25SingleTileBwdLPTSchedulerILb0ELi128ELb0EEEEEEEEEvNT_6ParamsE$_ZN4cute3eso3ESOILb1ELb0EJNS_6LayoutINS_5tupleIJNS3_IJNS_1CILi1EEES5_EEEEEENS3_IJNS3_IJS5_NS4_ILi0EEEEEEEEEEENS_10ViewEngineINS_8smem_ptrIPN7cutlass9uint128_tEEEEEEEC2ERKSB_RKSI_) ;  /* 0xffff417000007944 */ /* 0x022fea0003c3ffff */
[----:B------:R2:W5:Y:S01]  /*16260*/  LDL R6, [R1+0x758] ;  /* 0x0007580001067983 */ /* 0x0005620000100800 */
[----:B------:R-:W-:-:S02]  /*16270*/  MOV R67, R23 ;  /* 0x0000001700437202 */ /* 0x000fc40000000f00 */
[----:B-1----:R-:W-:Y:S02]  /*16280*/  MOV R4, 0x162a0 ;  /* 0x000162a000047802 */ /* 0x002fe40000000f00 */
[----:B--2--5:R-:W-:Y:S05]  /*16290*/  CALL.REL.NOINC `($_ZN7cutlass13device_kernelIN5flash19enable_sm80_to_sm89INS1_16FlashAttnBwdSm80INS1_25CollectiveMainloopBwdSm80ILi2ELi2EN4cute5tupleIJNS5_1CILi128EEES8_NS7_ILi64EEEEEENS_10bfloat16_tEfNS_4arch4Sm80ELb1ELb0ELb1ELb0ELb0ELb0ELb0ELb0ELi2ELi4ELi4ELi4ELb0EEENS1_21CollectiveEpilogueBwdISA_SB_SD_Li256ELb0ELb0ELi2EEENS1_25SingleTileBwdLPTSchedulerILb0ELi128ELb0EEEEEEEEEvNT_6ParamsE$_ZN4cute3eso3ESOILb1ELb0EJNS_6LayoutINS_5tupleIJNS3_IJNS_1CILi4EEENS4_ILi1EEEEEEEEENS3_IJNS3_IJS6_NS4_ILi0EEEEEEEEEEENS_10ViewEngineIPjEEEEC2ERKSC_RKSF_) ;  /* 0xffff48d000007944 */ /* 0x024fea0003c3ffff */
[----:B------:R2:W5:Y:S01]  /*162a0*/  LDL.64 R8, [R1+0x758] ;  /* 0x0007580001087983 */ /* 0x0005620000100a00 */
[----:B------:R-:W-:Y:S02]  /*162b0*/  MOV R4, R6 ;  /* 0x0000000600047202 */ /* 0x000fe40000000f00 */
[----:B-1----:R-:W-:Y:S02]  /*162c0*/  MOV R2, 0x162e0 ;  /* 0x000162e000027802 */ /* 0x002fe40000000f00 */
[----:B--2--5:R-:W-:Y:S05]  /*162d0*/  CALL.REL.NOINC `($_ZN7cutlass13device_kernelIN5flash19enable_sm80_to_sm89INS1_16FlashAttnBwdSm80INS1_25CollectiveMainloopBwdSm80ILi2ELi2EN4cute5tupleIJNS5_1CILi128EEES8_NS7_ILi64EEEEEENS_10bfloat16_tEfNS_4arch4Sm80ELb1ELb0ELb1ELb0ELb0ELb0ELb0ELb0ELi2ELi4ELi4ELi4ELb0EEENS1_21CollectiveEpilogueBwdISA_SB_SD_Li256ELb0ELb0ELi2EEENS1_25SingleTileBwdLPTSchedulerILb0ELi128ELb0EEEEEEEEEvNT_6ParamsE$_ZN73_INTERNAL_24fd9406_37_flash_bwd_hdim64_bf16_softcap_sm80_cu_8e232a79_330724__cvta_generic_to_sharedEPKv) ;  /* 0xffff5f1000007944 */ /* 0x024fea0003c3ffff */
        /* <DEDUP_REMOVED lines=9> */
[----:B-1----:R-:W-:Y:S05]  /*16370*/  CALL.REL.NOINC `($_ZN7cutlass13device_kernelIN5flash19enable_sm80_to_sm89INS1_16FlashAttnBwdSm80INS1_25CollectiveMainloopBwdSm80ILi2ELi2EN4cute5tupleIJNS5_1CILi128EEES8_NS7_ILi64EEEEEENS_10bfloat16_tEfNS_4arch4Sm80ELb1ELb0ELb1ELb0ELb0ELb0ELb0ELb0ELi2ELi4ELi4ELi4ELb0EEENS1_21CollectiveEpilogueBwdISA_SB_SD_Li256ELb0ELb0ELi2EEENS1_25SingleTileBwdLPTSchedulerILb0ELi128ELb0EEEEEEEEEvNT_6ParamsE$_ZN4cute3eso3ESOILb1ELb0EJNS_10UnderscoreEiEEC2ERKS2_RKi) ;  /* 0xffff216000007944 */ /* 0x002fea0003c3ffff */
        /* <DEDUP_REMOVED lines=16> */
[----:B------:R-:W-:Y:S02]  /*16480*/  MOV R3, 0x1 ;  /* 0x0000000100037802 */ /* 0x000fe40000000f00 */
[----:B------:R-:W-:-:S02]  /*16490*/  MOV R10, 0x164b0 ;  /* 0x000164b0000a7802 */ /* 0x000fc40000000f00 */
        /* <DEDUP_REMOVED lines=43> */
[----:B-1---5:R-:W-:Y:S05]  /*16750*/  CALL.REL.NOINC `($_ZN7cutlass13device_kernelIN5flash19enable_sm80_to_sm89INS1_16FlashAttnBwdSm80INS1_25CollectiveMainloopBwdSm80ILi2ELi2EN4cute5tupleIJNS5_1CILi128EEES8_NS7_ILi64EEEEEENS_10bfloat16_tEfNS_4arch4Sm80ELb1ELb0ELb1ELb0ELb0ELb0ELb0ELb0ELi2ELi4ELi4ELi4ELb0EEENS1_21CollectiveEpilogueBwdISA_SB_SD_Li256ELb0ELb0ELi2EEENS1_25SingleTileBwdLPTSchedulerILb0ELi128ELb0EEEEEEEEEvNT_6ParamsE$_ZN4cute8smem_ptrIPN7cutlass10bfloat16_tEECI1NS_12iter_adaptorIS3_S4_EEES3_) ;  /* 0xffff594000007944 */ /* 0x022fea0003c3ffff */
[----:B-1----:R1:W5:Y:S01]  /*16760*/  LDL.64 R2, [R1+0x758] ;  /* 0x0007580001027983 */ /* 0x0023620000100a00 */
[----:B------:R-:W-:-:S03]  /*16770*/  MOV R6, 0x16790 ;  /* 0x0001679000067802 */ /* 0x000fc60000000f00 */
[----:B-1---5:R-:W-:Y:S05]  /*16780*/  CALL.REL.NOINC `($_ZN7cutlass13device_kernelIN5flash19enable_sm80_to_sm89INS1_16FlashAttnBwdSm80INS1_25CollectiveMainloopBwdSm80ILi2ELi2EN4cute5tupleIJNS5_1CILi128EEES8_NS7_ILi64EEEEEENS_10bfloat16_tEfNS_4arch4Sm80ELb1ELb0ELb1ELb0ELb0ELb0ELb0ELb0ELi2ELi4ELi4ELi4ELb0EEENS1_21CollectiveEpilogueBwdISA_SB_SD_Li256ELb0ELb0ELi2EEENS1_25SingleTileBwdLPTSchedulerILb0ELi128ELb0EEEEEEEEEvNT_6ParamsE$_ZN4cute3eso3ESOILb1ELb0EJNS_6LayoutINS_5tupleIJNS3_IJNS_1CILi8EEENS4_ILi1EEEEEENS4_ILi4EEEEEENS3_IJNS3_IJS6_NS4_ILi0EEEEEENS4_ILi2048EEEEEEEENS_10ViewEngineINS_8smem_ptrIPN7cutlass10bfloat16_tEEEEEEEC2ERKSE_RKSL_) ;  /* 0xffff4b8000007944 */ /* 0x022fea0003c3ffff */
[----:B-1----:R1:W5:Y:S01]  /*16790*/  LDL.64 R4, [R1+0x758] ;  /* 0x0007580001047983 */ /* 0x0023620000100a00 */
[----:B------:R-:W-:Y:S01]  /*167a0*/  IMAD.MOV.U32 R6, RZ, RZ, R48 ;  /* 0x000000ffff067224 */ /* 0x000fe200078e0030 */
[----:B------:R-:W-:Y:S02]  /*167b0*/  MOV R9, R49 ;  /* 0x0000003100097202 */ /* 0x000fe40000000f00 */
[----:B------:R-:W-:Y:S02]  /*167c0*/  MOV R8, 0x167e0 ;  /* 0x000167e000087802 */ /* 0x000fe40000000f00 */
[----:B-1---5:R-:W-:Y:S05]  /*167d0*/  CALL.REL.NOINC `($_ZN7cutlass13device_kernelIN5flash19enable_sm80_to_sm89INS1_16FlashAttnBwdSm80INS1_25CollectiveMainloopBwdSm80ILi2ELi2EN4cute5tupleIJNS5_1CILi128EEES8_NS7_ILi64EEEEEENS_10bfloat16_tEfNS_4arch4Sm80ELb1ELb0ELb1ELb0ELb0ELb0ELb0ELb0ELi2ELi4ELi4ELi4ELb0EEENS1_21CollectiveEpilogueBwdISA_SB_SD_Li256ELb0ELb0ELi2EEENS1_25SingleTileBwdLPTSchedulerILb0ELi128ELb0EEEEEEEEEvNT_6ParamsE$_ZN4cute3eso3ESOILb1ELb0EJNS_6LayoutINS_5tupleIJNS3_IJNS_1CILi8EEENS4_ILi1EEEEEENS4_ILi4EEEEEENS3_IJNS3_IJS6_NS4_ILi0EEEEEES5_EEEEENS_10ViewEngineIPN7cutlass10bfloat16_tEEEEEC2ERKSD_RKSI_) ;  /* 0xffff4bb000007944 */ /* 0x022fea0003c3ffff */
[----:B------:R2:W5:Y:S01]  /*167e0*/  LDL.64 R2, [R1+0x758] ;  /* 0x0007580001027983 */ /* 0x0005620000100a00 */
[----:B-1----:R-:W-:Y:S02]  /*167f0*/  MOV R7, R5 ;  /* 0x0000000500077202 */ /* 0x002fe40000000f00 */
[----:B------:R-:W-:Y:S02]  /*16800*/  MOV R6, 0x16820 ;  /* 0x0001682000067802 */ /* 0x000fe40000000f00 */
[----:B--2--5:R-:W-:Y:S05]  /*16810*/  CALL.REL.NOINC `($_ZN7cutlass13device_kernelIN5flash19enable_sm80_to_sm89INS1_16FlashAttnBwdSm80INS1_25CollectiveMainloopBwdSm80ILi2ELi2EN4cute5tupleIJNS5_1CILi128EEES8_NS7_ILi64EEEEEENS_10bfloat16_tEfNS_4arch4Sm80ELb1ELb0ELb1ELb0ELb0ELb0ELb0ELb0ELi2ELi4ELi4ELi4ELb0EEENS1_21CollectiveEpilogueBwdISA_SB_SD_Li256ELb0ELb0ELi2EEENS1_25SingleTileBwdLPTSchedulerILb0ELi128ELb0EEEEEEEEEvNT_6ParamsE$_ZN4cute3eso3ESOILb1ELb0EJNS_6LayoutINS_5tupleIJNS3_IJNS_1CILi8EEENS4_ILi1EEEEEENS3_IJNS4_ILi4EEEEEEEEENS3_IJNS3_IJS6_NS4_ILi0EEEEEENS3_IJNS4_ILi2048EEEEEEEEEEENS_10ViewEngineINS_8smem_ptrIPN7cutlass10bfloat16_tEEEEEEEC2ERKSG_RKSN_) ;  /* 0xffff472000007944 */ /* 0x024fea0003c3ffff */
[----:B------:R2:W5:Y:S01]  /*16820*/  LDL.64 R6, [R1+0x758] ;  /* 0x0007580001067983 */ /* 0x0005620000100a00 */
[----:B-1----:R-:W-:Y:S02]  /*16830*/  MOV R5, R3 ;  /* 0x0000000300057202 */ /* 0x002fe40000000f00 */
[----:B------:R-:W-:-:S02]  /*16840*/  MOV R4, 0x16860 ;  /* 0x0001686000047802 */ /* 0x000fc40000000f00 */
[----:B--2--5:R-:W-:Y:S05]  /*16850*/  CALL.REL.NOINC `($_ZN7cutlass13device_kernelIN5flash19enable_sm80_to_sm89INS1_16FlashAttnBwdSm80INS1_25CollectiveMainloopBwdSm80ILi2ELi2EN4cute5tupleIJNS5_1CILi128EEES8_NS7_ILi64EEEEEENS_10bfloat16_tEfNS_4arch4Sm80ELb1ELb0ELb1ELb0ELb0ELb0ELb0ELb0ELi2ELi4ELi4ELi4ELb0EEENS1_21CollectiveEpilogueBwdISA_SB_SD_Li256ELb0ELb0ELi2EEENS1_25SingleTileBwdLPTSchedulerILb0ELi128ELb0EEEEEEEEEvNT_6ParamsE$_ZN4cute3eso3ESOILb1ELb0EJNS_6LayoutINS_5tupleIJNS3_IJNS_1CILi8EEENS4_ILi1EEEEEENS3_IJNS4_ILi4EEEEEEEEENS3_IJNS3_IJS6_NS4_ILi0EEEEEENS3_IJS5_EEEEEEEENS_10ViewEngineIPN7cutlass10bfloat16_tEEEEEC2ERKSF_RKSK_) ;  /* 0xffff474000007944 */ /* 0x024fea0003c3ffff */
[----:B-1----:R1:W5:Y:S01]  /*16860*/  LDL.64 R2, [R1+0x758] ;  /* 0x0007580001027983 */ /* 0x0023620000100a00 */
[----:B------:R-:W-:-:S03]  /*16870*/  MOV R8, 0x16890 ;  /* 0x0001689000087802 */ /* 0x000fc60000000f00 */
[----:B-1---5:R-:W-:Y:S05]  /*16880*/  CALL.REL.NOINC `($_ZN7cutlass13device_kernelIN5flash19enable_sm80_to_sm89INS1_16FlashAttnBwdSm80INS1_25CollectiveMainloopBwdSm80ILi2ELi2EN4cute5tupleIJNS5_1CILi128EEES8_NS7_ILi64EEEEEENS_10bfloat16_tEfNS_4arch4Sm80ELb1ELb0ELb1ELb0ELb0ELb0ELb0ELb0ELi2ELi4ELi4ELi4ELb0EEENS1_21CollectiveEpilogueBwdISA_SB_SD_Li256ELb0ELb0ELi2EEENS1_25SingleTileBwdLPTSchedulerILb0ELi128ELb0EEEEEEEEEvNT_6ParamsE$_ZN4cute3eso3ESOILb1ELb0EJNS_6LayoutINS_5tupleIJNS3_IJNS3_IJNS_1CILi8EEENS4_ILi1EEEEEES6_EEENS3_IJNS3_IJS6_S6_EEENS4_ILi4EEEEEEEEENS3_IJNS3_IJNS3_IJS6_NS4_ILi0EEEEEESD_EEENS3_IJNS3_IJSD_SD_EEES5_EEEEEEEENS_10ViewEngineIPN7cutlass10bfloat16_tEEEEEC2ERKSJ_RKSO_) ;  /* 0xffff389000007944 */ /* 0x022fea0003c3ffff */
[----:B-1----:R1:W5:Y:S01]  /*16890*/  LDL.64 R4, [R1+0x758] ;  /* 0x0007580001047983 */ /* 0x0023620000100a00 */
[----:B------:R-:W-:-:S03]  /*168a0*/  MOV R8, 0x168c0 ;  /* 0x000168c000087802 */ /* 0x000fc60000000f00 */
[----:B-1---5:R-:W-:Y:S05]  /*168b0*/  CALL.REL.NOINC `($_ZN7cutlass13device_kernelIN5flash19enable_sm80_to_sm89INS1_16FlashAttnBwdSm80INS1_25CollectiveMainloopBwdSm80ILi2ELi2EN4cute5tupleIJNS5_1CILi128EEES8_NS7_ILi64EEEEEENS_10bfloat16_tEfNS_4arch4Sm80ELb1ELb0ELb1ELb0ELb0ELb0ELb0ELb0ELi2ELi4ELi4ELi4ELb0EEENS1_21CollectiveEpilogueBwdISA_SB_SD_Li256ELb0ELb0ELi2EEENS1_25SingleTileBwdLPTSchedulerILb0ELi128ELb0EEEEEEEEEvNT_6ParamsE$_ZN4cute3eso3ESOILb1ELb0EJNS_6LayoutINS_5tupleIJNS3_IJNS3_IJNS_1CILi8EEENS4_ILi1EEEEEES6_EEENS3_IJNS3_IJS6_S6_EEENS4_ILi4EEEEEEEEENS3_IJNS3_IJNS3_IJS6_NS4_ILi0EEEEEESD_EEENS3_IJNS3_IJSD_SD_EEENS4_ILi2048EEEEEEEEEEENS_10ViewEngineINS_8smem_ptrIPN7cutlass10bfloat16_tEEEEEEEC2ERKSK_RKSR_) ;  /* 0xffff382000007944 */ /* 0x022fea0003c3ffff */
[----:B-1----:R1:W5:Y:S01]  /*168c0*/  LDL.64 R2, [R1+0x758] ;  /* 0x0007580001027983 */ /* 0x0023620000100a00 */
[----:B------:R-:W-:Y:S01]  /*168d0*/  IMAD.MOV.U32 R6, RZ, RZ, R4 ;  /* 0x000000ffff067224 */ /* 0x000fe200078e0004 */
[----:B------:R-:W-:-:S02]  /*168e0*/  MOV R9, R5 ;  /* 0x0000000500097202 */ /* 0x000fc40000000f00 */
[----:B------:R-:W-:Y:S02]  /*168f0*/  MOV R8, 0x16910 ;  /* 0x0001691000087802 */ /* 0x000fe40000000f00 */
[----:B-1---5:R-:W-:Y:S05]  /*16900*/  CALL.REL.NOINC `($_ZN7cutlass13device_kernelIN5flash19enable_sm80_to_sm89INS1_16FlashAttnBwdSm80INS1_25CollectiveMainloopBwdSm80ILi2ELi2EN4cute5tupleIJNS5_1CILi128EEES8_NS7_ILi64EEEEEENS_10bfloat16_tEfNS_4arch4Sm80ELb1ELb0ELb1ELb0ELb0ELb0ELb0ELb0ELi2ELi4ELi4ELi4ELb0EEENS1_21CollectiveEpilogueBwdISA_SB_SD_Li256ELb0ELb0ELi2EEENS1_25SingleTileBwdLPTSchedulerILb0ELi128ELb0EEEEEEEEEvNT_6ParamsE$_ZN4cute3eso3ESOILb1ELb0EJNS_6LayoutINS_5tupleIJNS3_IJNS_1CILi8EEENS4_ILi1EEEEEENS4_ILi4EEEEEENS3_IJNS3_IJS6_NS4_ILi0EEEEEES5_EEEEENS_10ViewEngineIPN7cutlass10bfloat16_tEEEEEC2ERKSD_RKSI_) ;  /* 0xffff4a8000007944 */ /* 0x022fea0003c3ffff */
[----:B------:R2:W5:Y:S01]  /*16910*/  LDL.64 R58, [R1+0x758] ;  /* 0x00075800013a7983 */ /* 0x0005620000100a00 */
[----:B------:R-:W-:Y:S02]  /*16920*/  MOV R9, R23 ;  /* 0x0000001700097202 */ /* 0x000fe40000000f00 */
[----:B------:R-:W-:Y:S02]  /*16930*/  MOV R8, 0x16950 ;  /* 0x0001695000087802 */ /* 0x000fe40000000f00 */
[----:B-12--5:R-:W-:Y:S05]  /*16940*/  CALL.REL.NOINC `($_ZN7cutlass13device_kernelIN5flash19enable_sm80_to_sm89INS1_16FlashAttnBwdSm80INS1_25CollectiveMainloopBwdSm80ILi2ELi2EN4cute5tupleIJNS5_1CILi128EEES8_NS7_ILi64EEEEEENS_10bfloat16_tEfNS_4arch4Sm80ELb1ELb0ELb1ELb0ELb0ELb0ELb0ELb0ELi2ELi4ELi4ELi4ELb0EEENS1_21CollectiveEpilogueBwdISA_SB_SD_Li256ELb0ELb0ELi2EEENS1_25SingleTileBwdLPTSchedulerILb0ELi128ELb0EEEEEEEEEvNT_6ParamsE$_ZN4cute8smem_ptrIPN7cutlass10bfloat16_tEECI1NS_12iter_adaptorIS3_S4_EEES3_) ;  /* 0xffff575000007944 */ /* 0x026fea0003c3ffff */
[----:B-1----:R1:W5:Y:S01]  /*16950*/  LDL.64 R2, [R1+0x758] ;  /* 0x0007580001027983 */ /* 0x0023620000100a00 */
[----:B------:R-:W-:-:S03]  /*16960*/  MOV R6, 0x16980 ;  /* 0x0001698000067802 */ /* 0x000fc60000000f00 */
[----:B-1---5:R-:W-:Y:S05]  /*16970*/  CALL.REL.NOINC `($_ZN7cutlass13device_kernelIN5flash19enable_sm80_to_sm89INS1_16FlashAttnBwdSm80INS1_25CollectiveMainloopBwdSm80ILi2ELi2EN4cute5tupleIJNS5_1CILi128EEES8_NS7_ILi64EEEEEENS_10bfloat16_tEfNS_4arch4Sm80ELb1ELb0ELb1ELb0ELb0ELb0ELb0ELb0ELi2ELi4ELi4ELi4ELb0EEENS1_21CollectiveEpilogueBwdISA_SB_SD_Li256ELb0ELb0ELi2EEENS1_25SingleTileBwdLPTSchedulerILb0ELi128ELb0EEEEEEEEEvNT_6ParamsE$_ZN4cute3eso3ESOILb1ELb0EJNS_6LayoutINS_5tupleIJNS3_IJNS_1CILi8EEENS4_ILi1EEEEEENS4_ILi4EEEEEENS3_IJNS3_IJS6_NS4_ILi0EEEEEENS4_ILi2048EEEEEEEENS_10ViewEngineINS_8smem_ptrIPN7cutlass10bfloat16_tEEEEEEEC2ERKSE_RKSL_) ;  /* 0xffff499000007944 */ /* 0x022fea0003c3ffff */
        /* <DEDUP_REMOVED lines=252> */
[----:B-1----:R-:W-:Y:S05]  /*17940*/  CALL.REL.NOINC `($_ZN7cutlass13device_kernelIN5flash19enable_sm80_to_sm89INS1_16FlashAttnBwdSm80INS1_25CollectiveMainloopBwdSm80ILi2ELi2EN4cute5tupleIJNS5_1CILi128EEES8_NS7_ILi64EEEEEENS_10bfloat16_tEfNS_4arch4Sm80ELb1ELb0ELb1ELb0ELb0ELb0ELb0ELb0ELi2ELi4ELi4ELi4ELb0EEENS1_21CollectiveEpilogueBwdISA_SB_SD_Li256ELb0ELb0ELi2EEENS1_25SingleTileBwdLPTSchedulerILb0ELi128ELb0EEEEEEEEEvNT_6ParamsE$_ZN4cute3eso3ESOILb1ELb0EJNS_10UnderscoreES2_iEEC2ERKS2_S5_RKi) ;  /* 0xffff0b5000007944 */ /* 0x002fea0003c3ffff */
        /* <DEDUP_REMOVED lines=9> */
[----:B------:R-:W-:Y:S05]  /*179e0*/  CALL.REL.NOINC `($_ZN7cutlass13device_kernelIN5flash19enable_sm80_to_sm89INS1_16FlashAttnBwdSm80INS1_25CollectiveMainloopBwdSm80ILi2ELi2EN4cute5tupleIJNS5_1CILi128EEES8_NS7_ILi64EEEEEENS_10bfloat16_tEfNS_4arch4Sm80ELb1ELb0ELb1ELb0ELb0ELb0ELb0ELb0ELi2ELi4ELi4ELi4ELb0EEENS1_21CollectiveEpilogueBwdISA_SB_SD_Li256ELb0ELb0ELi2EEENS1_25SingleTileBwdLPTSchedulerILb0ELi128ELb0EEEEEEEEEvNT_6ParamsE$_ZN4cute3eso3ESOILb1ELb0EJNS_6LayoutINS_5tupleIJNS3_IJNS_1CILi8EEENS4_ILi1EEEEEENS4_ILi2EEEEEENS3_IJNS3_IJS6_NS4_ILi0EEEEEENS4_ILi4096EEEEEEEEiEEC2ERKSE_RKi) ;  /* 0xffff365000007944 */ /* 0x000fea0003c3ffff */
        /* <DEDUP_REMOVED lines=8> */
[----:B-1---5:R-:W-:Y:S05]  /*17a70*/  CALL.REL.NOINC `($_ZN7cutlass13device_kernelIN5flash19enable_sm80_to_sm89INS1_16FlashAttnBwdSm80INS1_25CollectiveMainloopBwdSm80ILi2ELi2EN4cute5tupleIJNS5_1CILi128EEES8_NS7_ILi64EEEEEENS_10bfloat16_tEfNS_4arch4Sm80ELb1ELb0ELb1ELb0ELb0ELb0ELb0ELb0ELi2ELi4ELi4ELi4ELb0EEENS1_21CollectiveEpilogueBwdISA_SB_SD_Li256ELb0ELb0ELi2EEENS1_25SingleTileBwdLPTSchedulerILb0ELi128ELb0EEEEEEEEEvNT_6ParamsE$_ZN4cute3eso3ESOILb1ELb0EJNS_6LayoutINS_5tupleIJNS3_IJNS_1CILi8EEENS4_ILi1EEEEEENS4_ILi2EEEEEENS3_IJNS3_IJS6_NS4_ILi0EEEEEENS4_ILi4096EEEEEEEENS_10ViewEngineINS_8smem_ptrIPN7cutlass10bfloat16_tEEEEEEEC2ERKSE_RKSL_) ;  /* 0xffff358000007944 */ /* 0x022fea0003c3ffff */
[----:B-1----:R1:W5:Y:S01]  /*17a80*/  LDL.64 R4, [R1+0x758] ;  /* 0x0007580001047983 */ /* 0x0023620000100a00 */
[----:B------:R-:W-:Y:S01]  /*17a90*/  IMAD.MOV.U32 R81, RZ, RZ, R23 ;  /* 0x000000ffff517224 */ /* 0x000fe200078e0017 */
[----:B------:R-:W-:Y:S02]  /*17aa0*/  MOV R3, 0x1 ;  /* 0x0000000100037802 */ /* 0x000fe40000000f00 */
[----:B------:R-:W-:-:S02]  /*17ab0*/  MOV R8, 0x17ad0 ;  /* 0x00017ad000087802 */ /* 0x000fc40000000f00 */
[----:B-1---5:R-:W-:Y:S05]  /*17ac0*/  CALL.REL.NOINC `($_ZN7cutlass13device_kernelIN5flash19enable_sm80_to_sm89INS1_16FlashAttnBwdSm80INS1_25CollectiveMainloopBwdSm80ILi2ELi2EN4cute5tupleIJNS5_1CILi128EEES8_NS7_ILi64EEEEEENS_10bfloat16_tEfNS_4arch4Sm80ELb1ELb0ELb1ELb0ELb0ELb0ELb0ELb0ELi2ELi4ELi4ELi4ELb0EEENS1_21CollectiveEpilogueBwdISA_SB_SD_Li256ELb0ELb0ELi2EEENS1_25SingleTileBwdLPTSchedulerILb0ELi128ELb0EEEEEEEEEvNT_6ParamsE$_ZN4cute3eso3ESOILb1ELb0EJNS_10UnderscoreES2_iEEC2ERKS2_S5_RKi) ;  /* 0xffff09d000007944 */ /* 0x022fea0003c3ffff */
[----:B-1----:R-:W2:Y:S01]  /*17ad0*/  LDL R3, [R1+0x758] ;  /* 0x0007580001037983 */ /* 0x002ea20000100800 */
[----:B------:R-:W-:Y:S01]  /*17ae0*/  IMAD.MOV.U32 R2, RZ, RZ, R23 ;  /* 0x000000ffff027224 */ /* 0x000fe200078e0017 */
[----:B------:R-:W-:-:S02]  /*17af0*/  MOV R6, 0x17b20 ;  /* 0x00017b2000067802 */ /* 0x000fc40000000f00 */
[----:B--2---:R-:W-:Y:S02]  /*17b00*/  SHF.L.U32 R3, R3, 0x4, RZ ;  /* 0x0000000403037819 */ /* 0x004fe400000006ff */
[----:B------:R-:W-:Y:S05]  /*17b10*/  CALL.REL.NOINC `($_ZN7cutlass13device_kernelIN5flash19enable_sm80_to_sm89INS1_16FlashAttnBwdSm80INS1_25CollectiveMainloopBwdSm80ILi2ELi2EN4cute5tupleIJNS5_1CILi128EEES8_NS7_ILi64EEEEEENS_10bfloat16_tEfNS_4arch4Sm80ELb1ELb0ELb1ELb0ELb0ELb0ELb0ELb0ELi2ELi4ELi4ELi4ELb0EEENS1_21CollectiveEpilogueBwdISA_SB_SD_Li256ELb0ELb0ELi2EEENS1_25SingleTileBwdLPTSchedulerILb0ELi128ELb0EEEEEEEEEvNT_6ParamsE$_ZN4cute3eso3ESOILb1ELb0EJNS_6LayoutINS_5tupleIJNS3_IJNS_1CILi8EEENS4_ILi1EEEEEENS4_ILi2EEEEEENS3_IJNS3_IJS6_NS4_ILi0EEEEEES5_EEEEEiEEC2ERKSD_RKi) ;  /* 0xffff36d000007944 */ /* 0x000fea0003c3ffff */
[----:B-1----:R-:W2:Y:S01]  /*17b20*/  LDL R3, [R1+0x758] ;  /* 0x0007580001037983 */ /* 0x002ea20000100800 */
[----:B------:R-:W-:Y:S02]  /*17b30*/  MOV R67, R23 ;  /* 0x0000001700437202 */ /* 0x000fe40000000f00 */
[----:B------:R-:W-:Y:S01]  /*17b40*/  MOV R8, 0x17b80 ;  /* 0x00017b8000087802 */ /* 0x000fe20000000f00 */
[----:B--2---:R-:W-:-:S05]  /*17b50*/  IMAD.WIDE R6, R3, 0x2, R50 ;  /* 0x0000000203067825 */ /* 0x004fca00078e0232 */
[----:B------:R-:W-:Y:S02]  /*17b60*/  MOV R9, R7 ;  /* 0x0000000700097202 */ /* 0x000fe40000000f00 */
[----:B------:R-:W-:Y:S05]  /*17b70*/  CALL.REL.NOINC `($_ZN7cutlass13device_kernelIN5flash19enable_sm80_to_sm89INS1_16FlashAttnBwdSm80INS1_25CollectiveMainloopBwdSm80ILi2ELi2EN4cute5tupleIJNS5_1CILi128EEES8_NS7_ILi64EEEEEENS_10bfloat16_tEfNS_4arch4Sm80ELb1ELb0ELb1ELb0ELb0ELb0ELb0ELb0ELi2ELi4ELi4ELi4ELb0EEENS1_21CollectiveEpilogueBwdISA_SB_SD_Li256ELb0ELb0ELi2EEENS1_25SingleTileBwdLPTSchedulerILb0ELi128ELb0EEEEEEEEEvNT_6ParamsE$_ZN4cute3eso3ESOILb1ELb0EJNS_6LayoutINS_5tupleIJNS3_IJNS_1CILi8EEENS4_ILi1EEEEEENS4_ILi2EEEEEENS3_IJNS3_IJS6_NS4_ILi0EEEEEES5_EEEEENS_10ViewEngineIPN7cutlass10bfloat16_tEEEEEC2ERKSD_RKSI_) ;  /* 0xffff361000007944 */ /* 0x000fea0003c3ffff */
[----:B------:R2:W5:Y:S01]  /*17b80*/  LDL.64 R2, [R1+0x758] ;  /* 0x0007580001027983 */ /* 0x0005620000100a00 */
[----:B-1----:R-:W-:Y:S01]  /*17b90*/  IMAD.MOV.U32 R7, RZ, RZ, R5 ;  /* 0x000000ffff077224 */ /* 0x002fe200078e0005 */
[----:B------:R-:W-:Y:S02]  /*17ba0*/  MOV R67, R23 ;  /* 0x0000001700437202 */ /* 0x000fe40000000f00 */
        /* <DEDUP_REMOVED lines=9> */
[----:B------:R-:W-:-:S02]  /*17c40*/  MOV R8, 0x17c60 ;  /* 0x00017c6000087802 */ /* 0x000fc40000000f00 */
[----:B-1---5:R-:W-:Y:S05]  /*17c50*/  CALL.REL.NOINC `($_ZN7cutlass13device_kernelIN5flash19enable_sm80_to_sm89INS1_16FlashAttnBwdSm80INS1_25CollectiveMainloopBwdSm80ILi2ELi2EN4cute5tupleIJNS5_1CILi128EEES8_NS7_ILi64EEEEEENS_10bfloat16_tEfNS_4arch4Sm80ELb1ELb0ELb1ELb0ELb0ELb0ELb0ELb0ELi2ELi4ELi4ELi4ELb0EEENS1_21CollectiveEpilogueBwdISA_SB_SD_Li256ELb0ELb0ELi2EEENS1_25SingleTileBwdLPTSchedulerILb0ELi128ELb0EEEEEEEEEvNT_6ParamsE$_ZN4cute3eso3ESOILb1ELb0EJNS_6LayoutINS_5tupleIJNS3_IJNS3_IJNS_1CILi8EEENS4_ILi1EEEEEES6_EEENS3_IJNS3_IJS6_S6_EEENS4_ILi2EEEEEEEEENS3_IJNS3_IJNS3_IJS6_NS4_ILi0EEEEEESD_EEENS3_IJNS3_IJSD_SD_EEES5_EEEEEEEENS_10ViewEngineIPN7cutlass10bfloat16_tEEEEEC2ERKSJ_RKSO_) ;  /* 0xffff244000007944 */ /* 0x022fea0003c3ffff */
[----:B-1----:R1:W5:Y:S01]  /*17c60*/  LDL.64 R4, [R1+0x758] ;  /* 0x0007580001047983 */ /* 0x0023620000100a00 */
[----:B------:R-:W-:-:S02]  /*17c70*/  MOV R67, R23 ;  /* 0x0000001700437202 */ /* 0x000fc40000000f00 */
[----:B------:R-:W-:Y:S02]  /*17c80*/  MOV R8, 0x17ca0 ;  /* 0x00017ca000087802 */ /* 0x000fe40000000f00 */
[----:B-1---5:R-:W-:Y:S05]  /*17c90*/  CALL.REL.NOINC `($_ZN7cutlass13device_kernelIN5flash19enable_sm80_to_sm89INS1_16FlashAttnBwdSm80INS1_25CollectiveMainloopBwdSm80ILi2ELi2EN4cute5tupleIJNS5_1CILi128EEES8_NS7_ILi64EEEEEENS_10bfloat16_tEfNS_4arch4Sm80ELb1ELb0ELb1ELb0ELb0ELb0ELb0ELb0ELi2ELi4ELi4ELi4ELb0EEENS1_21CollectiveEpilogueBwdISA_SB_SD_Li256ELb0ELb0ELi2EEENS1_25SingleTileBwdLPTSchedulerILb0ELi128ELb0EEEEEEEEEvNT_6ParamsE$_ZN4cute3eso3ESOILb1ELb0EJNS_6LayoutINS_5tupleIJNS3_IJNS3_IJNS_1CILi8EEENS4_ILi1EEEEEES6_EEENS3_IJNS3_IJS6_S6_EEENS4_ILi2EEEEEEEEENS3_IJNS3_IJNS3_IJS6_NS4_ILi0EEEEEESD_EEENS3_IJNS3_IJSD_SD_EEENS4_ILi4096EEEEEEEEEEENS_10ViewEngineINS_8smem_ptrIPN7cutlass10bfloat16_tEEEEEEEC2ERKSK_RKSR_) ;  /* 0xffff232000007944 */ /* 0x022fea0003c3ffff */
[----:B-1----:R1:W5:Y:S01]  /*17ca0*/  LDL.64 R2, [R1+0x758] ;  /* 0x0007580001027983 */ /* 0x0023620000100a00 */
[----:B------:R-:W-:Y:S01]  /*17cb0*/  IMAD.MOV.U32 R6, RZ, RZ, R4 ;  /* 0x000000ffff067224 */ /* 0x000fe200078e0004 */
[----:B------:R-:W-:Y:S01]  /*17cc0*/  MOV R9, R5 ;  /* 0x0000000500097202 */ /* 0x000fe20000000f00 */
[----:B------:R-:W-:Y:S01]  /*17cd0*/  IMAD.MOV.U32 R67, RZ, RZ, R23 ;  /* 0x000000ffff437224 */ /* 0x000fe200078e0017 */
[----:B------:R-:W-:Y:S02]  /*17ce0*/  MOV R8, 0x17d00 ;  /* 0x00017d0000087802 */ /* 0x000fe40000000f00 */
[----:B-1---5:R-:W-:Y:S05]  /*17cf0*/  CALL.REL.NOINC `($_ZN7cutlass13device_kernelIN5flash19enable_sm80_to_sm89INS1_16FlashAttnBwdSm80INS1_25CollectiveMainloopBwdSm80ILi2ELi2EN4cute5tupleIJNS5_1CILi128EEES8_NS7_ILi64EEEEEENS_10bfloat16_tEfNS_4arch4Sm80ELb1ELb0ELb1ELb0ELb0ELb0ELb0ELb0ELi2ELi4ELi4ELi4ELb0EEENS1_21CollectiveEpilogueBwdISA_SB_SD_Li256ELb0ELb0ELi2EEENS1_25SingleTileBwdLPTSchedulerILb0ELi128ELb0EEEEEEEEEvNT_6ParamsE$_ZN4cute3eso3ESOILb1ELb0EJNS_6LayoutINS_5tupleIJNS3_IJNS_1CILi8EEENS4_ILi1EEEEEENS4_ILi2EEEEEENS3_IJNS3_IJS6_NS4_ILi0EEEEEES5_EEEEENS_10ViewEngineIPN7cutlass10bfloat16_tEEEEEC2ERKSD_RKSI_) ;  /* 0xffff349000007944 */ /* 0x022fea0003c3ffff */
[----:B------:R2:W5:Y:S01]  /*17d00*/  LDL.64 R58, [R1+0x758] ;  /* 0x00075800013a7983 */ /* 0x0005620000100a00 */
[----:B------:R-:W-:Y:S02]  /*17d10*/  MOV R9, R23 ;  /* 0x0000001700097202 */ /* 0x000fe40000000f00 */
[----:B------:R-:W-:Y:S02]  /*17d20*/  MOV R8, 0x17d40 ;  /* 0x00017d4000087802 */ /* 0x000fe40000000f00 */
[----:B-12--5:R-:W-:Y:S05]  /*17d30*/  CALL.REL.NOINC `($_ZN7cutlass13device_kernelIN5flash19enable_sm80_to_sm89INS1_16FlashAttnBwdSm80INS1_25CollectiveMainloopBwdSm80ILi2ELi2EN4cute5tupleIJNS5_1CILi128EEES8_NS7_ILi64EEEEEENS_10bfloat16_tEfNS_4arch4Sm80ELb1ELb0ELb1ELb0ELb0ELb0ELb0ELb0ELi2ELi4ELi4ELi4ELb0EEENS1_21CollectiveEpilogueBwdISA_SB_SD_Li256ELb0ELb0ELi2EEENS1_25SingleTileBwdLPTSchedulerILb0ELi128ELb0EEEEEEEEEvNT_6ParamsE$_ZN4cute8smem_ptrIPN7cutlass10bfloat16_tEECI1NS_12iter_adaptorIS3_S4_EEES3_) ;  /* 0xffff436000007944 */ /* 0x026fea0003c3ffff */
[----:B-1----:R1:W5:Y:S01]  /*17d40*/  LDL.64 R2, [R1+0x758] ;  /* 0x0007580001027983 */ /* 0x0023620000100a00 */
[----:B------:R-:W-:Y:S02]  /*17d50*/  MOV R67, R23 ;  /* 0x0000001700437202 */ /* 0x000fe40000000f00 */
[----:B------:R-:W-:-:S02]  /*17d60*/  MOV R6, 0x17d80 ;  /* 0x00017d8000067802 */ /* 0x000fc40000000f00 */
[----:B-1---5:R-:W-:Y:S05]  /*17d70*/  CALL.REL.NOINC `($_ZN7cutlass13device_kernelIN5flash19enable_sm80_to_sm89INS1_16FlashAttnBwdSm80INS1_25CollectiveMainloopBwdSm80ILi2ELi2EN4cute5tupleIJNS5_1CILi128EEES8_NS7_ILi64EEEEEENS_10bfloat16_tEfNS_4arch4Sm80ELb1ELb0ELb1ELb0ELb0ELb0ELb0ELb0ELi2ELi4ELi4ELi4ELb0EEENS1_21CollectiveEpilogueBwdISA_SB_SD_Li256ELb0ELb0ELi2EEENS1_25SingleTileBwdLPTSchedulerILb0ELi128ELb0EEEEEEEEEvNT_6ParamsE$_ZN4cute3eso3ESOILb1ELb0EJNS_6LayoutINS_5tupleIJNS3_IJNS_1CILi8EEENS4_ILi1EEEEEENS4_ILi2EEEEEENS3_IJNS3_IJS6_NS4_ILi0EEEEEENS4_ILi4096EEEEEEEENS_10ViewEngineINS_8smem_ptrIPN7cutlass10bfloat16_tEEEEEEEC2ERKSE_RKSL_) ;  /* 0xffff328000007944 */ /* 0x022fea0003c3ffff */
[----:B------:R2:W5:Y:S01]  /*17d80*/  LDL.64 R60, [R1+0x758] ;  /* 0x00075800013c7983 */ /* 0x0005620000100a00 */
[----:B-1----:R-:W-:Y:S01]  /*17d90*/  IMAD.MOV.U32 R2, RZ, RZ, R23 ;  /* 0x000000ffff027224 */ /* 0x002fe200078e0017 */
[----:B------:R-:W-:-:S02]  /*17da0*/  MOV R3, RZ ;  /* 0x000000ff00037202 */ /* 0x000fc40000000f00 */
[----:B------:R-:W-:Y:S02]  /*17db0*/  MOV R10, 0x17dd0 ;  /* 0x00017dd0000a7802 */ /* 0x000fe40000000f00 */
[----:B--2--5:R-:W-:Y:S05]  /*17dc0*/  CALL.REL.NOINC `($_ZN7cutlass13device_kernelIN5flash19enable_sm80_to_sm89INS1_16FlashAttnBwdSm80INS1_25CollectiveMainloopBwdSm80ILi2ELi2EN4cute5tupleIJNS5_1CILi128EEES8_NS7_ILi64EEEEEENS_10bfloat16_tEfNS_4arch4Sm80ELb1ELb0ELb1ELb0ELb0ELb0ELb0ELb0ELi2ELi4ELi4ELi4ELb0EEENS1_21CollectiveEpilogueBwdISA_SB_SD_Li256ELb0ELb0ELi2EEENS1_25SingleTileBwdLPTSchedulerILb0ELi128ELb0EEEEEEEEEvNT_6ParamsE$_ZN4cute3eso3ESOILb1ELb0EJNS_10UnderscoreEiEEC2ERKS2_RKi) ;  /* 0xffff071000007944 */ /* 0x024fea0003c3ffff */
[----:B-1----:R-:W2:Y:S01]  /*17dd0*/  LDL R3, [R1+0x758] ;  /* 0x0007580001037983 */ /* 0x002ea20000100800 */
[----:B------:R-:W-:Y:S01]  /*17de0*/  IMAD.MOV.U32 R2, RZ, RZ, R23 ;  /* 0x000000ffff027224 */ /* 0x000fe200078e0017 */
[----:B------:R-:W-:Y:S02]  /*17df0*/  MOV R6, 0x17e20 ;  /* 0x00017e2000067802 */ /* 0x000fe40000000f00 */
        /* <DEDUP_REMOVED lines=9> */
[----:B------:R-:W-:-:S02]  /*17e90*/  MOV R8, 0x17eb0 ;  /* 0x00017eb000087802 */ /* 0x000fc40000000f00 */
[----:B-1---5:R-:W-:Y:S05]  /*17ea0*/  CALL.REL.NOINC `($_ZN7cutlass13device_kernelIN5flash19enable_sm80_to_sm89INS1_16FlashAttnBwdSm80INS1_25CollectiveMainloopBwdSm80ILi2ELi2EN4cute5tupleIJNS5_1CILi128EEES8_NS7_ILi64EEEEEENS_10bfloat16_tEfNS_4arch4Sm80ELb1ELb0ELb1ELb0ELb0ELb0ELb0ELb0ELi2ELi4ELi4ELi4ELb0EEENS1_21CollectiveEpilogueBwdISA_SB_SD_Li256ELb0ELb0ELi2EEENS1_25SingleTileBwdLPTSchedulerILb0ELi128ELb0EEEEEEEEEvNT_6ParamsE$_ZN4cute3eso3ESOILb1ELb0EJNS_6LayoutINS_5tupleIJNS3_IJNS_1CILi8EEENS4_ILi1EEEEEEEEENS3_IJNS3_IJS6_NS4_ILi0EEEEEEEEEEENS_10ViewEngineINS_8smem_ptrIPN7cutlass10bfloat16_tEEEEEEEC2ERKSC_RKSJ_) ;  /* 0xffff2e0000007944 */ /* 0x022fea0003c3ffff */
        /* <DEDUP_REMOVED lines=121> */
[----:B------:R-:W-:Y:S05]  /*18640*/  CALL.REL.NOINC `($_ZN7cutlass13device_kernelIN5flash19enable_sm80_to_sm89INS1_16FlashAttnBwdSm80INS1_25CollectiveMainloopBwdSm80ILi2ELi2EN4cute5tupleIJNS5_1CILi128EEES8_NS7_ILi64EEEEEENS_10bfloat16_tEfNS_4arch4Sm80ELb1ELb0ELb1ELb0ELb0ELb0ELb0ELb0ELi2ELi4ELi4ELi4ELb0EEENS1_21CollectiveEpilogueBwdISA_SB_SD_Li256ELb0ELb0ELi2EEENS1_25SingleTileBwdLPTSchedulerILb0ELi128ELb0EEEEEEEEEvNT_6ParamsE$_ZN4cute3eso3ESOILb1ELb0EJNS_6LayoutINS_5tupleIJNS3_IJNS_1CILi8EEENS4_ILi1EEEEEENS4_ILi4EEEEEENS3_IJNS3_IJS6_NS4_ILi0EEEEEENS4_ILi2048EEEEEEEEiEEC2ERKSE_RKi) ;  /* 0xffff2d0000007944 */ /* 0x000fea0003c3ffff */
[----:B------:R-:W-:Y:S01]  /*18650*/  ULDC.64 UR4, c[0x0][0x118] ;  /* 0x0000460000047ab9 */ /* 0x000fe20000000a00 */
[----:B-1----:R-:W2:Y:S04]  /*18660*/  LDL R2, [R1+0x758] ;  /* 0x0007580001027983 */ /* 0x002ea80000100800 */
[----:B------:R-:W2:Y:S01]  /*18670*/  LD.E.64 R4, [R52.64+0x8] ;  /* 0x0000080434047980 */ /* 0x000ea2000c101b00 */
[----:B------:R-:W-:Y:S02]  /*18680*/  MOV R9, R23 ;  /* 0x0000001700097202 */ /* 0x000fe40000000f00 */
[----:B------:R-:W-:Y:S01]  /*18690*/  MOV R8, 0x186c0 ;  /* 0x000186c000087802 */ /* 0x000fe20000000f00 */
[----:B--2---:R-:W-:-:S04]  /*186a0*/  IMAD.WIDE R2, R2, 0x2, R4 ;  /* 0x0000000202027825 */ /* 0x004fc800078e0204 */
[----:B------:R-:W-:Y:S05]  /*186b0*/  CALL.REL.NOINC `($_ZN7cutlass13device_kernelIN5flash19enable_sm80_to_sm89INS1_16FlashAttnBwdSm80INS1_25CollectiveMainloopBwdSm80ILi2ELi2EN4cute5tupleIJNS5_1CILi128EEES8_NS7_ILi64EEEEEENS_10bfloat16_tEfNS_4arch4Sm80ELb1ELb0ELb1ELb0ELb0ELb0ELb0ELb0ELi2ELi4ELi4ELi4ELb0EEENS1_21CollectiveEpilogueBwdISA_SB_SD_Li256ELb0ELb0ELi2EEENS1_25SingleTileBwdLPTSchedulerILb0ELi128ELb0EEEEEEEEEvNT_6ParamsE$_ZN4cute8smem_ptrIPN7cutlass10bfloat16_tEECI1NS_12iter_adaptorIS3_S4_EEES3_) ;  /* 0xffff39e000007944 */ /* 0x000fea0003c3ffff */
[----:B-1----:R1:W5:Y:S01]  /*186c0*/  LDL.64 R2, [R1+0x758] ;  /* 0x0007580001027983 */ /* 0x0023620000100a00 */
[----:B------:R-:W-:-:S03]  /*186d0*/  MOV R6, 0x186f0 ;  /* 0x000186f000067802 */ /* 0x000fc60000000f00 */
[----:B-1---5:R-:W-:Y:S05]  /*186e0*/  CALL.REL.NOINC `($_ZN7cutlass13device_kernelIN5flash19enable_sm80_to_sm89INS1_16FlashAttnBwdSm80INS1_25CollectiveMainloopBwdSm80ILi2ELi2EN4cute5tupleIJNS5_1CILi128EEES8_NS7_ILi64EEEEEENS_10bfloat16_tEfNS_4arch4Sm80ELb1ELb0ELb1ELb0ELb0ELb0ELb0ELb0ELi2ELi4ELi4ELi4ELb0EEENS1_21CollectiveEpilogueBwdISA_SB_SD_Li256ELb0ELb0ELi2EEENS1_25SingleTileBwdLPTSchedulerILb0ELi128ELb0EEEEEEEEEvNT_6ParamsE$_ZN4cute3eso3ESOILb1ELb0EJNS_6LayoutINS_5tupleIJNS3_IJNS_1CILi8EEENS4_ILi1EEEEEENS4_ILi4EEEEEENS3_IJNS3_IJS6_NS4_ILi0EEEEEENS4_ILi2048EEEEEEEENS_10ViewEngineINS_8smem_ptrIPN7cutlass10bfloat16_tEEEEEEEC2ERKSE_RKSL_) ;  /* 0xffff2c2000007944 */ /* 0x022fea0003c3ffff */
[----:B-1----:R1:W5:Y:S01]  /*186f0*/  LDL.64 R4, [R1+0x758] ;  /* 0x0007580001047983 */ /* 0x0023620000100a00 */
[----:B------:R-:W-:Y:S01]  /*18700*/  IMAD.MOV.U32 R81, RZ, RZ, R23 ;  /* 0x000000ffff517224 */ /* 0x000fe200078e0017 */
[----:B------:R-:W-:-:S02]  /*18710*/  MOV R3, 0x1 ;  /* 0x0000000100037802 */ /* 0x000fc40000000f00 */
[----:B------:R-:W-:Y:S02]  /*18720*/  MOV R8, 0x18740 ;  /* 0x0001874000087802 */ /* 0x000fe40000000f00 */
[----:B-1---5:R-:W-:Y:S05]  /*18730*/  CALL.REL.NOINC `($_ZN7cutlass13device_kernelIN5flash19enable_sm80_to_sm89INS1_16FlashAttnBwdSm80INS1_25CollectiveMainloopBwdSm80ILi2ELi2EN4cute5tupleIJNS5_1CILi128EEES8_NS7_ILi64EEEEEENS_10bfloat16_tEfNS_4arch4Sm80ELb1ELb0ELb1ELb0ELb0ELb0ELb0ELb0ELi2ELi4ELi4ELi4ELb0EEENS1_21CollectiveEpilogueBwdISA_SB_SD_Li256ELb0ELb0ELi2EEENS1_25SingleTileBwdLPTSchedulerILb0ELi128ELb0EEEEEEEEEvNT_6ParamsE$_ZN4cute3eso3ESOILb1ELb0EJNS_10UnderscoreES2_iEEC2ERKS2_S5_RKi) ;  /* 0xfffefd6000007944 */ /* 0x022fea0003c3ffff */
[----:B-1----:R-:W2:Y:S01]  /*18740*/  LDL R3, [R1+0x758] ;  /* 0x0007580001037983 */ /* 0x002ea20000100800 */
[----:B------:R-:W-:Y:S02]  /*18750*/  MOV R6, 0x18780 ;  /* 0x0001878000067802 */ /* 0x000fe40000000f00 */
[----:B--2---:R-:W-:Y:S02]  /*18760*/  SHF.L.U32 R3, R3, 0x5, RZ ;  /* 0x0000000503037819 */ /* 0x004fe400000006ff */
[----:B------:R-:W-:Y:S05]  /*18770*/  CALL.REL.NOINC `($_ZN7cutlass13device_kernelIN5flash19enable_sm80_to_sm89INS1_16FlashAttnBwdSm80INS1_25CollectiveMainloopBwdSm80ILi2ELi2EN4cute5tupleIJNS5_1CILi128EEES8_NS7_ILi64EEEEEENS_10bfloat16_tEfNS_4arch4Sm80ELb1ELb0ELb1ELb0ELb0ELb0ELb0ELb0ELi2ELi4ELi4ELi4ELb0EEENS1_21CollectiveEpilogueBwdISA_SB_SD_Li256ELb0ELb0ELi2EEENS1_25SingleTileBwdLPTSchedulerILb0ELi128ELb0EEEEEEEEEvNT_6ParamsE$_ZN4cute3eso3ESOILb1ELb0EJNS_6LayoutINS_5tupleIJNS3_IJNS_1CILi8EEENS4_ILi1EEEEEENS4_ILi4EEEEEENS3_IJNS3_IJS6_NS4_ILi0EEEEEES5_EEEEEiEEC2ERKSD_RKi) ;  /* 0xffff2c7000007944 */ /* 0x000fea0003c3ffff */
[----:B-1----:R-:W2:Y:S01]  /*18780*/  LDL R3, [R1+0x758] ;  /* 0x0007580001037983 */ /* 0x002ea20000100800 */
[----:B------:R-:W-:Y:S01]  /*18790*/  MOV R8, 0x187d0 ;  /* 0x000187d000087802 */ /* 0x000fe20000000f00 */
[----:B--2---:R-:W-:-:S05]  /*187a0*/  IMAD.WIDE R6, R3, 0x2, R48 ;  /* 0x0000000203067825 */ /* 0x004fca00078e0230 */
[----:B------:R-:W-:Y:S02]  /*187b0*/  MOV R9, R7 ;  /* 0x0000000700097202 */ /* 0x000fe40000000f00 */
[----:B------:R-:W-:Y:S05]  /*187c0*/  CALL.REL.NOINC `($_ZN7cutlass13device_kernelIN5flash19enable_sm80_to_sm89INS1_16FlashAttnBwdSm80INS1_25CollectiveMainloopBwdSm80ILi2ELi2EN4cute5tupleIJNS5_1CILi128EEES8_NS7_ILi64EEEEEENS_10bfloat16_tEfNS_4arch4Sm80ELb1ELb0ELb1ELb0ELb0ELb0ELb0ELb0ELi2ELi4ELi4ELi4ELb0EEENS1_21CollectiveEpilogueBwdISA_SB_SD_Li256ELb0ELb0ELi2EEENS1_25SingleTileBwdLPTSchedulerILb0ELi128ELb0EEEEEEEEEvNT_6ParamsE$_ZN4cute3eso3ESOILb1ELb0EJNS_6LayoutINS_5tupleIJNS3_IJNS_1CILi8EEENS4_ILi1EEEEEENS4_ILi4EEEEEENS3_IJNS3_IJS6_NS4_ILi0EEEEEES5_EEEEENS_10ViewEngineIPN7cutlass10bfloat16_tEEEEEC2ERKSD_RKSI_) ;  /* 0xffff2bc000007944 */ /* 0x000fea0003c3ffff */
[----:B------:R2:W5:Y:S01]  /*187d0*/  LDL.64 R2, [R1+0x758] ;  /* 0x0007580001027983 */ /* 0x0005620000100a00 */
[----:B-1----:R-:W-:Y:S02]  /*187e0*/  MOV R7, R5 ;  /* 0x0000000500077202 */ /* 0x002fe40000000f00 */
[----:B------:R-:W-:Y:S02]  /*187f0*/  MOV R6, 0x18810 ;  /* 0x0001881000067802 */ /* 0x000fe40000000f00 */
[----:B--2--5:R-:W-:Y:S05]  /*18800*/  CALL.REL.NOINC `($_ZN7cutlass13device_kernelIN5flash19enable_sm80_to_sm89INS1_16FlashAttnBwdSm80INS1_25CollectiveMainloopBwdSm80ILi2ELi2EN4cute5tupleIJNS5_1CILi128EEES8_NS7_ILi64EEEEEENS_10bfloat16_tEfNS_4arch4Sm80ELb1ELb0ELb1ELb0ELb0ELb0ELb0ELb0ELi2ELi4ELi4ELi4ELb0EEENS1_21CollectiveEpilogueBwdISA_SB_SD_Li256ELb0ELb0ELi2EEENS1_25SingleTileBwdLPTSchedulerILb0ELi128ELb0EEEEEEEEEvNT_6ParamsE$_ZN4cute3eso3ESOILb1ELb0EJNS_6LayoutINS_5tupleIJNS3_IJNS_1CILi8EEENS4_ILi1EEEEEENS3_IJNS4_ILi4EEEEEEEEENS3_IJNS3_IJS6_NS4_ILi0EEEEEENS3_IJNS4_ILi2048EEEEEEEEEEENS_10ViewEngineINS_8smem_ptrIPN7cutlass10bfloat16_tEEEEEEEC2ERKSG_RKSN_) ;  /* 0xffff273000007944 */ /* 0x024fea0003c3ffff */
[----:B------:R2:W5:Y:S01]  /*18810*/  LDL.64 R6, [R1+0x758] ;  /* 0x0007580001067983 */ /* 0x0005620000100a00 */
[----:B-1----:R-:W-:Y:S02]  /*18820*/  MOV R5, R3 ;  /* 0x0000000300057202 */ /* 0x002fe40000000f00 */
[----:B------:R-:W-:Y:S02]  /*18830*/  MOV R4, 0x18850 ;  /* 0x0001885000047802 */ /* 0x000fe40000000f00 */
        /* <DEDUP_REMOVED lines=271> */
[----:B-1----:R-:W-:Y:S05]  /*19930*/  CALL.REL.NOINC `($_ZN7cutlass13device_kernelIN5flash19enable_sm80_to_sm89INS1_16FlashAttnBwdSm80INS1_25CollectiveMainloopBwdSm80ILi2ELi2EN4cute5tupleIJNS5_1CILi128EEES8_NS7_ILi64EEEEEENS_10bfloat16_tEfNS_4arch4Sm80ELb1ELb0ELb1ELb0ELb0ELb0ELb0ELb0ELi2ELi4ELi4ELi4ELb0EEENS1_21CollectiveEpilogueBwdISA_SB_SD_Li256ELb0ELb0ELi2EEENS1_25SingleTileBwdLPTSchedulerILb0ELi128ELb0EEEEEEEEEvNT_6ParamsE$_ZN4cute3eso3ESOILb1ELb0EJNS_10UnderscoreES2_iEEC2ERKS2_S5_RKi) ;  /* 0xfffeeb6000007944 */ /* 0x002fea0003c3ffff */
        /* <DEDUP_REMOVED lines=9> */
[----:B------:R-:W-:Y:S05]  /*199d0*/  CALL.REL.NOINC `($_ZN7cutlass13device_kernelIN5flash19enable_sm80_to_sm89INS1_16FlashAttnBwdSm80INS1_25CollectiveMainloopBwdSm80ILi2ELi2EN4cute5tupleIJNS5_1CILi128EEES8_NS7_ILi64EEEEEENS_10bfloat16_tEfNS_4arch4Sm80ELb1ELb0ELb1ELb0ELb0ELb0ELb0ELb0ELi2ELi4ELi4ELi4ELb0EEENS1_21CollectiveEpilogueBwdISA_SB_SD_Li256ELb0ELb0ELi2EEENS1_25SingleTileBwdLPTSchedulerILb0ELi128ELb0EEEEEEEEEvNT_6ParamsE$_ZN4cute3eso3ESOILb1ELb0EJNS_6LayoutINS_5tupleIJNS3_IJNS_1CILi2EEES5_S5_EEES5_EEENS3_IJNS3_IJNS4_ILi1EEES5_NS4_ILi4EEEEEENS4_ILi8EEEEEEEEiEEC2ERKSD_RKi) ;  /* 0xffff10d000007944 */ /* 0x000fea0003c3ffff */
[----:B-1----:R-:W2:Y:S01]  /*199e0*/  LDL R3, [R1+0x758] ;  /* 0x0007580001037983 */ /* 0x002ea20000100800 */
[----:B------:R-:W-:Y:S02]  /*199f0*/  MOV R67, R23 ;  /* 0x0000001700437202 */ /* 0x000fe40000000f00 */
[----:B------:R-:W-:Y:S01]  /*19a00*/  MOV R4, 0x19a40 ;  /* 0x00019a4000047802 */ /* 0x000fe20000000f00 */
[----:B--2---:R-:W-:-:S05]  /*19a10*/  IMAD.WIDE R2, R3, 0x2, R16 ;  /* 0x0000000203027825 */ /* 0x004fca00078e0210 */
[----:B------:R-:W-:Y:S02]  /*19a20*/  MOV R6, R2 ;  /* 0x0000000200067202 */ /* 0x000fe40000000f00 */
[----:B------:R-:W-:Y:S05]  /*19a30*/  CALL.REL.NOINC `($_ZN7cutlass13device_kernelIN5flash19enable_sm80_to_sm89INS1_16FlashAttnBwdSm80INS1_25CollectiveMainloopBwdSm80ILi2ELi2EN4cute5tupleIJNS5_1CILi128EEES8_NS7_ILi64EEEEEENS_10bfloat16_tEfNS_4arch4Sm80ELb1ELb0ELb1ELb0ELb0ELb0ELb0ELb0ELi2ELi4ELi4ELi4ELb0EEENS1_21CollectiveEpilogueBwdISA_SB_SD_Li256ELb0ELb0ELi2EEENS1_25SingleTileBwdLPTSchedulerILb0ELi128ELb0EEEEEEEEEvNT_6ParamsE$_ZN4cute3eso3ESOILb1ELb0EJNS_6LayoutINS_5tupleIJNS3_IJNS_1CILi2EEES5_S5_EEES5_EEENS3_IJNS3_IJNS4_ILi1EEES5_NS4_ILi4EEEEEENS4_ILi8EEEEEEEENS_10ViewEngineIPN7cutlass10bfloat16_tEEEEEC2ERKSD_RKSI_) ;  /* 0xffff102000007944 */ /* 0x000fea0003c3ffff */
[----:B------:R2:W5:Y:S01]  /*19a40*/  LDL.64 R58, [R1+0x758] ;  /* 0x00075800013a7983 */ /* 0x0005620000100a00 */
[----:B------:R-:W-:Y:S01]  /*19a50*/  IMAD.MOV.U32 R81, RZ, RZ, R23 ;  /* 0x000000ffff517224 */ /* 0x000fe200078e0017 */
[----:B------:R-:W-:Y:S02]  /*19a60*/  MOV R3, RZ ;  /* 0x000000ff00037202 */ /* 0x000fe40000000f00 */
[----:B------:R-:W-:Y:S02]  /*19a70*/  MOV R8, 0x19a90 ;  /* 0x00019a9000087802 */ /* 0x000fe40000000f00 */
[----:B-12--5:R-:W-:Y:S05]  /*19a80*/  CALL.REL.NOINC `($_ZN7cutlass13device_kernelIN5flash19enable_sm80_to_sm89INS1_16FlashAttnBwdSm80INS1_25CollectiveMainloopBwdSm80ILi2ELi2EN4cute5tupleIJNS5_1CILi128EEES8_NS7_ILi64EEEEEENS_10bfloat16_tEfNS_4arch4Sm80ELb1ELb0ELb1ELb0ELb0ELb0ELb0ELb0ELi2ELi4ELi4ELi4ELb0EEENS1_21CollectiveEpilogueBwdISA_SB_SD_Li256ELb0ELb0ELi2EEENS1_25SingleTileBwdLPTSchedulerILb0ELi128ELb0EEEEEEEEEvNT_6ParamsE$_ZN4cute3eso3ESOILb1ELb0EJNS_10UnderscoreES2_iEEC2ERKS2_S5_RKi) ;  /* 0xfffeea1000007944 */ /* 0x026fea0003c3ffff */
        /* <DEDUP_REMOVED lines=8> */
[----:B------:R-:W-:Y:S05]  /*19b10*/  CALL.REL.NOINC `($_ZN7cutlass13device_kernelIN5flash19enable_sm80_to_sm89INS1_16FlashAttnBwdSm80INS1_25CollectiveMainloopBwdSm80ILi2ELi2EN4cute5tupleIJNS5_1CILi128EEES8_NS7_ILi64EEEEEENS_10bfloat16_tEfNS_4arch4Sm80ELb1ELb0ELb1ELb0ELb0ELb0ELb0ELb0ELi2ELi4ELi4ELi4ELb0EEENS1_21CollectiveEpilogueBwdISA_SB_SD_Li256ELb0ELb0ELi2EEENS1_25SingleTileBwdLPTSchedulerILb0ELi128ELb0EEEEEEEEEvNT_6ParamsE$_ZN4cute3eso3ESOILb1ELb0EJNS_6LayoutINS_5tupleIJNS3_IJNS_1CILi2EEES5_EEENS4_ILi8EEEEEENS3_IJNS3_IJNS4_ILi1EEES5_EEENS4_ILi4EEEEEEEEiEEC2ERKSD_RKi) ;  /* 0xffff0c9000007944 */ /* 0x000fea0003c3ffff */
[----:B-1----:R-:W2:Y:S01]  /*19b20*/  LDL R3, [R1+0x758] ;  /* 0x0007580001037983 */ /* 0x002ea20000100800 */
[----:B------:R-:W-:Y:S01]  /*19b30*/  MOV R4, 0x19b70 ;  /* 0x00019b7000047802 */ /* 0x000fe20000000f00 */
[----:B--2---:R-:W-:-:S05]  /*19b40*/  IMAD.WIDE R2, R3, 0x2, R14 ;  /* 0x0000000203027825 */ /* 0x004fca00078e020e */
[----:B------:R-:W-:Y:S02]  /*19b50*/  MOV R6, R2 ;  /* 0x0000000200067202 */ /* 0x000fe40000000f00 */
[----:B------:R-:W-:Y:S05]  /*19b60*/  CALL.REL.NOINC `($_ZN7cutlass13device_kernelIN5flash19enable_sm80_to_sm89INS1_16FlashAttnBwdSm80INS1_25CollectiveMainloopBwdSm80ILi2ELi2EN4cute5tupleIJNS5_1CILi128EEES8_NS7_ILi64EEEEEENS_10bfloat16_tEfNS_4arch4Sm80ELb1ELb0ELb1ELb0ELb0ELb0ELb0ELb0ELi2ELi4ELi4ELi4ELb0EEENS1_21CollectiveEpilogueBwdISA_SB_SD_Li256ELb0ELb0ELi2EEENS1_25SingleTileBwdLPTSchedulerILb0ELi128ELb0EEEEEEEEEvNT_6ParamsE$_ZN4cute3eso3ESOILb1ELb0EJNS_6LayoutINS_5tupleIJNS3_IJNS_1CILi2EEES5_EEENS4_ILi8EEEEEENS3_IJNS3_IJNS4_ILi1EEES5_EEENS4_ILi4EEEEEEEENS_10ViewEngineIPN7cutlass10bfloat16_tEEEEEC2ERKSD_RKSI_) ;  /* 0xffff0bf000007944 */ /* 0x000fea0003c3ffff */
[----:B------:R2:W5:Y:S04]  /*19b70*/  LDL.64 R60, [R1+0x758] ;  /* 0x00075800013c7983 */ /* 0x0005680000100a00 */
[----:B------:R2:W-:Y:S02]  /*19b80*/  STL [R1+0x770], RZ ;  /* 0x000770ff01007387 */ /* 0x0005e40000100800 */
.L_x_2426:
[----:B------:R-:W-:Y:S01]  /*19b90*/  IMAD.MOV.U32 R81, RZ, RZ, R23 ;  /* 0x000000ffff517224 */ /* 0x000fe200078e0017 */
[----:B------:R-:W-:Y:S01]  /*19ba0*/  LOP3.LUT R80, R56, 0x1, RZ, 0xc0, !PT ;  /* 0x0000000138507812 */ /* 0x000fe200078ec0ff */
[----:B------:R-:W-:Y:S01]  /*19bb0*/  IMAD.MOV.U32 R79, RZ, RZ, R22 ;  /* 0x000000ffff4f7224 */ /* 0x000fe200078e0016 */
[----:B-1----:R-:W-:Y:S02]  /*19bc0*/  MOV R78, 0x19be0 ;  /* 0x00019be0004e7802 */ /* 0x002fe40000000f00 */
[----:B-12--5:R-:W-:Y:S05]  /*19bd0*/  CALL.REL.NOINC `($_ZN7cutlass13device_kernelIN5flash19enable_sm80_to_sm89INS1_16FlashAttnBwdSm80INS1_25CollectiveMainloopBwdSm80ILi2ELi2EN4cute5tupleIJNS5_1CILi128EEES8_NS7_ILi64EEEEEENS_10bfloat16_tEfNS_4arch4Sm80ELb1ELb0ELb1ELb0ELb0ELb0ELb0ELb0ELi2ELi4ELi4ELi4ELb0EEENS1_21CollectiveEpilogueBwdISA_SB_SD_Li256ELb0ELb0ELi2EEENS1_25SingleTileBwdLPTSchedulerILb0ELi128ELb0EEEEEEEEEvNT_6ParamsE$_ZN4cute3eso3ESOILb1ELb0EJNS_10UnderscoreEiiEEC2ERKS2_RKiS7_) ;  /* 0xfffee94000007944 */ /* 0x026fea0003c3ffff */
[----:B------:R-:W-:Y:S01]  /*19be0*/  MOV R67, R23 ;  /* 0x0000001700437202 */ /* 0x000fe20000000f00 */
[----:B-1----:R-:W2:Y:S01]  /*19bf0*/  LDL.64 R2, [R1+0x758] ;  /* 0x0007580001027983 */ /* 0x002ea20000100a00 */
[----:B------:R-:W-:Y:S01]  /*19c00*/  MOV R4, 0x19c40 ;  /* 0x00019c4000047802 */ /* 0x000fe20000000f00 */
[----:B--2---:R-:W-:Y:S04]  /*19c10*/  IMAD R3, R3, 0x2, R2 ;  /* 0x0000000203037824 */ /* 0x004fe800078e0202 */
[----:B------:R-:W-:Y:S02]  /*19c20*/  IMAD.SHL.U32 R3, R3, 0x4, RZ ;  /* 0x0000000403037824 */ /* 0x000fe400078e00ff */
[----:B------:R-:W-:Y:S05]  /*19c30*/  CALL.REL.NOINC `($_ZN7cutlass13device_kernelIN5flash19enable_sm80_to_sm89INS1_16FlashAttnBwdSm80INS1_25CollectiveMainloopBwdSm80ILi2ELi2EN4cute5tupleIJNS5_1CILi128EEES8_NS7_ILi64EEEEEENS_10bfloat16_tEfNS_4arch4Sm80ELb1ELb0ELb1ELb0ELb0ELb0ELb0ELb0ELi2ELi4ELi4ELi4ELb0EEENS1_21CollectiveEpilogueBwdISA_SB_SD_Li256ELb0ELb0ELi2EEENS1_25SingleTileBwdLPTSchedulerILb0ELi128ELb0EEEEEEEEEvNT_6ParamsE$_ZN4cute3eso3ESOILb1ELb0EJNS_6LayoutINS_5tupleIJNS3_IJNS_1CILi2EEES5_EEEEEENS3_IJNS3_IJNS4_ILi1EEES5_EEEEEEEEiEEC2ERKSB_RKi) ;  /* 0xffff094000007944 */ /* 0x000fea0003c3ffff */
[----:B------:R-:W-:Y:S01]  /*19c40*/  MOV R4, 0x19ca0 ;  /* 0x00019ca000047802 */ /* 0x000fe20000000f00 */
[----:B-1----:R-:W2:Y:S01]  /*19c50*/  LDL R3, [R1+0x758] ;  /* 0x0007580001037983 */ /* 0x002ea20000100800 */
[----:B------:R-:W-:Y:S01]  /*19c60*/  IMAD.MOV.U32 R2, RZ, RZ, R23 ;  /* 0x000000ffff027224 */ /* 0x000fe200078e0017 */
[C---:B--2---:R-:W-:Y:S04]  /*19c70*/  LEA R8, P0, R3.reuse, R46, 0x2 ;  /* 0x0000002e03087211 */ /* 0x044fe800078010ff */
[----:B------:R-:W-:Y:S04]  /*19c80*/  LEA.HI.X.SX32 R3, R3, R47, 0x2, P0 ;  /* 0x0000002f03037211 */ /* 0x000fe800000f16ff */
[----:B------:R-:W-:Y:S05]  /*19c90*/  CALL.REL.NOINC `($_ZN7cutlass13device_kernelIN5flash19enable_sm80_to_sm89INS1_16FlashAttnBwdSm80INS1_25CollectiveMainloopBwdSm80ILi2ELi2EN4cute5tupleIJNS5_1CILi128EEES8_NS7_ILi64EEEEEENS_10bfloat16_tEfNS_4arch4Sm80ELb1ELb0ELb1ELb0ELb0ELb0ELb0ELb0ELi2ELi4ELi4ELi4ELb0EEENS1_21CollectiveEpilogueBwdISA_SB_SD_Li256ELb0ELb0ELi2EEENS1_25SingleTileBwdLPTSchedulerILb0ELi128ELb0EEEEEEEEEvNT_6ParamsE$_ZN4cute3eso3ESOILb1ELb0EJNS_6LayoutINS_5tupleIJNS3_IJNS_1CILi2EEES5_EEEEEENS3_IJNS3_IJNS4_ILi1EEES5_EEEEEEEENS_10ViewEngineIPfEEEEC2ERKSB_RKSE_) ;  /* 0xffff089000007944 */ /* 0x000fea0003c3ffff */
[----:B------:R-:W-:Y:S01]  /*19ca0*/  MOV R3, R80 ;  /* 0x0000005000037202 */ /* 0x000fe20000000f00 */
[----:B-1----:R1:W5:Y:S01]  /*19cb0*/  LDL.64 R8, [R1+0x758] ;  /* 0x0007580001087983 */ /* 0x0023620000100a00 */
[----:B------:R-:W-:Y:S01]  /*19cc0*/  MOV R10, 0x19cf0 ;  /* 0x00019cf0000a7802 */ /* 0x000fe20000000f00 */
[----:B------:R-:W-:Y:S02]  /*19cd0*/  IMAD.MOV.U32 R2, RZ, RZ, R23 ;  /* 0x000000ffff027224 */ /* 0x000fe400078e0017 */
[----:B-1---5:R-:W-:Y:S05]  /*19ce0*/  CALL.REL.NOINC `($_ZN7cutlass13device_kernelIN5flash19enable_sm80_to_sm89INS1_16FlashAttnBwdSm80INS1_25CollectiveMainloopBwdSm80ILi2ELi2EN4cute5tupleIJNS5_1CILi128EEES8_NS7_ILi64EEEEEENS_10bfloat16_tEfNS_4arch4Sm80ELb1ELb0ELb1ELb0ELb0ELb0ELb0ELb0ELi2ELi4ELi4ELi4ELb0EEENS1_21CollectiveEpilogueBwdISA_SB_SD_Li256ELb0ELb0ELi2EEENS1_25SingleTileBwdLPTSchedulerILb0ELi128ELb0EEEEEEEEEvNT_6ParamsE$_ZN4cute3eso3ESOILb1ELb0EJNS_10UnderscoreEiEEC2ERKS2_RKi) ;  /* 0xfffee7f000007944 */ /* 0x022fea0003c3ffff */
[----:B------:R-:W-:Y:S01]  /*19cf0*/  MOV R4, 0x19d40 ;  /* 0x00019d4000047802 */ /* 0x000fe20000000f00 */
[----:B-1----:R-:W2:Y:S01]  /*19d00*/  LDL R3, [R1+0x758] ;  /* 0x0007580001037983 */ /* 0x002ea20000100800 */
[----:B------:R-:W-:Y:S01]  /*19d10*/  IMAD.MOV.U32 R67, RZ, RZ, R23 ;  /* 0x000000ffff437224 */ /* 0x000fe200078e0017 */
[----:B--2---:R-:W-:Y:S02]  /*19d20*/  SHF.L.U32 R3, R3, 0x3, RZ ;  /* 0x0000000303037819 */ /* 0x004fe400000006ff */
[----:B------:R-:W-:Y:S05]  /*19d30*/  CALL.REL.NOINC `($_ZN7cutlass13device_kernelIN5flash19enable_sm80_to_sm89INS1_16FlashAttnBwdSm80INS1_25CollectiveMainloopBwdSm80ILi2ELi2EN4cute5tupleIJNS5_1CILi128EEES8_NS7_ILi64EEEEEENS_10bfloat16_tEfNS_4arch4Sm80ELb1ELb0ELb1ELb0ELb0ELb0ELb0ELb0ELi2ELi4ELi4ELi4ELb0EEENS1_21CollectiveEpilogueBwdISA_SB_SD_Li256ELb0ELb0ELi2EEENS1_25SingleTileBwdLPTSchedulerILb0ELi128ELb0EEEEEEEEEvNT_6ParamsE$_ZN4cute3eso3ESOILb1ELb0EJNS_6LayoutINS_5tupleIJNS3_IJNS_1CILi2EEES5_S5_EEEEEENS3_IJNS3_IJNS4_ILi1EEES5_NS4_ILi4EEEEEEEEEEEiEEC2ERKSC_RKi) ;  /* 0xffff0c5000007944 */ /* 0x000fea0003c3ffff */
[----:B------:R-:W-:Y:S01]  /*19d40*/  MOV R4, 0x19da0 ;  /* 0x00019da000047802 */ /* 0x000fe20000000f00 */
[----:B-1----:R-:W2:Y:S01]  /*19d50*/  LDL R3, [R1+0x758] ;  /* 0x0007580001037983 */ /* 0x002ea20000100800 */
[----:B------:R-:W-:Y:S01]  /*19d60*/  IMAD.MOV.U32 R67, RZ, RZ, R23 ;  /* 0x000000ffff437224 */ /* 0x000fe200078e0017 */
[C---:B--2---:R-:W-:Y:S04]  /*19d70*/  LEA R6, P0, R3.reuse, R58, 0x1 ;  /* 0x0000003a03067211 */ /* 0x044fe800078008ff */
[----:B------:R-:W-:Y:S04]  /*19d80*/  LEA.HI.X.SX32 R3, R3, R59, 0x1, P0 ;  /* 0x0000003b03037211 */ /* 0x000fe800000f0eff */
[----:B------:R-:W-:Y:S05]  /*19d90*/  CALL.REL.NOINC `($_ZN7cutlass13device_kernelIN5flash19enable_sm80_to_sm89INS1_16FlashAttnBwdSm80INS1_25CollectiveMainloopBwdSm80ILi2ELi2EN4cute5tupleIJNS5_1CILi128EEES8_NS7_ILi64EEEEEENS_10bfloat16_tEfNS_4arch4Sm80ELb1ELb0ELb1ELb0ELb0ELb0ELb0ELb0ELi2ELi4ELi4ELi4ELb0EEENS1_21CollectiveEpilogueBwdISA_SB_SD_Li256ELb0ELb0ELi2EEENS1_25SingleTileBwdLPTSchedulerILb0ELi128ELb0EEEEEEEEEvNT_6ParamsE$_ZN4cute3eso3ESOILb1ELb0EJNS_6LayoutINS_5tupleIJNS3_IJNS_1CILi2EEES5_S5_EEEEEENS3_IJNS3_IJNS4_ILi1EEES5_NS4_ILi4EEEEEEEEEEENS_10ViewEngineIPN7cutlass10bfloat16_tEEEEEC2ERKSC_RKSH_) ;  /* 0xffff0ba000007944 */ /* 0x000fea0003c3ffff */
[----:B------:R-:W-:Y:S01]  /*19da0*/  MOV R3, R56 ;  /* 0x0000003800037202 */ /* 0x000fe20000000f00 */
[----:B------:R2:W5:Y:S01]  /*19db0*/  LDL.64 R12, [R1+0x758] ;  /* 0x00075800010c7983 */ /* 0x0005620000100a00 */
[----:B------:R-:W-:Y:S01]  /*19dc0*/  MOV R10, 0x19df0 ;  /* 0x00019df0000a7802 */ /* 0x000fe20000000f00 */
[----:B-1----:R-:W-:Y:S02]  /*19dd0*/  IMAD.MOV.U32 R2, RZ, RZ, R23 ;  /* 0x000000ffff027224 */ /* 0x002fe400078e0017 */
[----:B--2--5:R-:W-:Y:S05]  /*19de0*/  CALL.REL.NOINC `($_ZN7cutlass13device_kernelIN5flash19enable_sm80_to_sm89INS1_16FlashAttnBwdSm80INS1_25CollectiveMainloopBwdSm80ILi2ELi2EN4cute5tupleIJNS5_1CILi128EEES8_NS7_ILi64EEEEEENS_10bfloat16_tEfNS_4arch4Sm80ELb1ELb0ELb1ELb0ELb0ELb0ELb0ELb0ELi2ELi4ELi4ELi4ELb0EEENS1_21CollectiveEpilogueBwdISA_SB_SD_Li256ELb0ELb0ELi2EEENS1_25SingleTileBwdLPTSchedulerILb0ELi128ELb0EEEEEEEEEvNT_6ParamsE$_ZN4cute3eso3ESOILb1ELb0EJNS_10UnderscoreEiEEC2ERKS2_RKi) ;  /* 0xfffee6f000007944 */ /* 0x024fea0003c3ffff */
[----:B------:R-:W-:Y:S01]  /*19df0*/  MOV R4, 0x19e40 ;  /* 0x00019e4000047802 */ /* 0x000fe20000000f00 */
[----:B-1----:R-:W2:Y:S01]  /*19e00*/  LDL R3, [R1+0x758] ;  /* 0x0007580001037983 */ /* 0x002ea20000100800 */
[----:B------:R-:W-:Y:S01]  /*19e10*/  IMAD.MOV.U32 R67, RZ, RZ, R23 ;  /* 0x000000ffff437224 */ /* 0x000fe200078e0017 */
[----:B--2---:R-:W-:Y:S02]  /*19e20*/  SHF.L.U32 R3, R3, 0x2, RZ ;  /* 0x0000000203037819 */ /* 0x004fe400000006ff */
[----:B------:R-:W-:Y:S05]  /*19e30*/  CALL.REL.NOINC `($_ZN7cutlass13device_kernelIN5flash19enable_sm80_to_sm89INS1_16FlashAttnBwdSm80INS1_25CollectiveMainloopBwdSm80ILi2ELi2EN4cute5tupleIJNS5_1CILi128EEES8_NS7_ILi64EEEEEENS_10bfloat16_tEfNS_4arch4Sm80ELb1ELb0ELb1ELb0ELb0ELb0ELb0ELb0ELi2ELi4ELi4ELi4ELb0EEENS1_21CollectiveEpilogueBwdISA_SB_SD_Li256ELb0ELb0ELi2EEENS1_25SingleTileBwdLPTSchedulerILb0ELi128ELb0EEEEEEEEEvNT_6ParamsE$_ZN4cute3eso3ESOILb1ELb0EJNS_6LayoutINS_5tupleIJNS3_IJNS_1CILi2EEES5_EEEEEENS3_IJNS3_IJNS4_ILi1EEES5_EEEEEEEEiEEC2ERKSB_RKi) ;  /* 0xffff074000007944 */ /* 0x000fea0003c3ffff */
[----:B------:R-:W-:Y:S01]  /*19e40*/  MOV R4, 0x19ea0 ;  /* 0x00019ea000047802 */ /* 0x000fe20000000f00 */
[----:B-1----:R-:W2:Y:S01]  /*19e50*/  LDL R3, [R1+0x758] ;  /* 0x0007580001037983 */ /* 0x002ea20000100800 */
[----:B------:R-:W-:Y:S01]  /*19e60*/  IMAD.MOV.U32 R67, RZ, RZ, R23 ;  /* 0x000000ffff437224 */ /* 0x000fe200078e0017 */
[C---:B--2---:R-:W-:Y:S04]  /*19e70*/  LEA R6, P0, R3.reuse, R60, 0x1 ;  /* 0x0000003c03067211 */ /* 0x044fe800078008ff */
[----:B------:R-:W-:Y:S04]  /*19e80*/  LEA.HI.X.SX32 R3, R3, R61, 0x1, P0 ;  /* 0x0000003d03037211 */ /* 0x000fe800000f0eff */
[----:B------:R-:W-:Y:S05]  /*19e90*/  CALL.REL.NOINC `($_ZN7cutlass13device_kernelIN5flash19enable_sm80_to_sm89INS1_16FlashAttnBwdSm80INS1_25CollectiveMainloopBwdSm80ILi2ELi2EN4cute5tupleIJNS5_1CILi128EEES8_NS7_ILi64EEEEEENS_10bfloat16_tEfNS_4arch4Sm80ELb1ELb0ELb1ELb0ELb0ELb0ELb0ELb0ELi2ELi4ELi4ELi4ELb0EEENS1_21CollectiveEpilogueBwdISA_SB_SD_Li256ELb0ELb0ELi2EEENS1_25SingleTileBwdLPTSchedulerILb0ELi128ELb0EEEEEEEEEvNT_6ParamsE$_ZN4cute3eso3ESOILb1ELb0EJNS_6LayoutINS_5tupleIJNS3_IJNS_1CILi2EEES5_EEEEEENS3_IJNS3_IJNS4_ILi1EEES5_EEEEEEEENS_10ViewEngineIPN7cutlass10bfloat16_tEEEEEC2ERKSB_RKSG_) ;  /* 0xffff064000007944 */ /* 0x000fea0003c3ffff */
[----:B------:R-:W-:Y:S01]  /*19ea0*/  MOV R79, R22 ;  /* 0x00000016004f7202 */ /* 0x000fe20000000f00 */
[----:B------:R2:W5:Y:S01]  /*19eb0*/  LDL.64 R10, [R1+0x758] ;  /* 0x00075800010a7983 */ /* 0x0005620000100a00 */
[----:B------:R-:W-:Y:S01]  /*19ec0*/  MOV R78, 0x19ef0 ;  /* 0x00019ef0004e7802 */ /* 0x000fe20000000f00 */
[----:B------:R-:W-:Y:S02]  /*19ed0*/  IMAD.MOV.U32 R81, RZ, RZ, R23 ;  /* 0x000000ffff517224 */ /* 0x000fe400078e0017 */
        /* <DEDUP_REMOVED lines=12> */
[----:B------:R-:W-:Y:S05]  /*19fa0*/  CALL.REL.NOINC `($_ZN7cutlass13device_kernelIN5flash19enable_sm80_to_sm89INS1_16FlashAttnBwdSm80INS1_25CollectiveMainloopBwdSm80ILi2ELi2EN4cute5tupleIJNS5_1CILi128EEES8_NS7_ILi64EEEEEENS_10bfloat16_tEfNS_4arch4Sm80ELb1ELb0ELb1ELb0ELb0ELb0ELb0ELb0ELi2ELi4ELi4ELi4ELb0EEENS1_21CollectiveEpilogueBwdISA_SB_SD_Li256ELb0ELb0ELi2EEENS1_25SingleTileBwdLPTSchedulerILb0ELi128ELb0EEEEEEEEEvNT_6ParamsE$_ZN4cute3eso3ESOILb1ELb0EJNS_6LayoutINS_5tupleIJNS3_IJNS_1CILi2EEES5_EEEEEENS3_IJNS3_IJNS4_ILi1EEES5_EEEEEEEENS_10ViewEngineIPKfEEEEC2ERKSB_RKSF_) ;  /* 0xffff04e000007944 */ /* 0x000fea0003c3ffff */
[----:B------:R-:W-:Y:S01]  /*19fb0*/  MOV R67, R23 ;  /* 0x0000001700437202 */ /* 0x000fe20000000f00 */
[----:B-1----:R1:W5:Y:S01]  /*19fc0*/  LDL.64 R6, [R1+0x758] ;  /* 0x0007580001067983 */ /* 0x0023620000100a00 */
[----:B------:R-:W-:Y:S03]  /*19fd0*/  MOV R4, 0x19ff0 ;  /* 0x00019ff000047802 */ /* 0x000fe60000000f00 */
[----:B-1---5:R-:W-:Y:S05]  /*19fe0*/  CALL.REL.NOINC `($_ZN7cutlass13device_kernelIN5flash19enable_sm80_to_sm89INS1_16FlashAttnBwdSm80INS1_25CollectiveMainloopBwdSm80ILi2ELi2EN4cute5tupleIJNS5_1CILi128EEES8_NS7_ILi64EEEEEENS_10bfloat16_tEfNS_4arch4Sm80ELb1ELb0ELb1ELb0ELb0ELb0ELb0ELb0ELi2ELi4ELi4ELi4ELb0EEENS1_21CollectiveEpilogueBwdISA_SB_SD_Li256ELb0ELb0ELi2EEENS1_25SingleTileBwdLPTSchedulerILb0ELi128ELb0EEEEEEEEEvNT_6ParamsE$_ZN4cute3eso3ESOILb1ELb0EJNS_6LayoutINS_5tupleIJNS3_IJNS_1CILi1EEENS4_ILi2EEES6_EEEEEENS3_IJNS3_IJS5_S5_S6_EEEEEEEENS_10ViewEngineIPjEEEEC2ERKSB_RKSE_) ;  /* 0xffff032000007944 */ /* 0x022fea0003c3ffff */
[----:B-1----:R-:W-:Y:S01]  /*19ff0*/  MOV R2, R23 ;  /* 0x0000001700027202 */ /* 0x002fe20000000f00 */
[----:B------:R1:W5:Y:S01]  /*1a000*/  LDL.64 R14, [R1+0x758] ;  /* 0x00075800010e7983 */ /* 0x0003620000100a00 */
[----:B------:R-:W-:Y:S01]  /*1a010*/  MOV R4, 0x1a040 ;  /* 0x0001a04000047802 */ /* 0x000fe20000000f00 */
[----:B------:R-:W-:Y:S02]  /*1a020*/  IMAD.MOV.U32 R3, RZ, RZ, R11 ;  /* 0x000000ffff037224 */ /* 0x000fe400078e000b */
[----:B-1---5:R-:W-:Y:S05]  /*1a030*/  CALL.REL.NOINC `($_ZN7cutlass13device_kernelIN5flash19enable_sm80_to_sm89INS1_16FlashAttnBwdSm80INS1_25CollectiveMainloopBwdSm80ILi2ELi2EN4cute5tupleIJNS5_1CILi128EEES8_NS7_ILi64EEEEEENS_10bfloat16_tEfNS_4arch4Sm80ELb1ELb0ELb1ELb0ELb0ELb0ELb0ELb0ELi2ELi4ELi4ELi4ELb0EEENS1_21CollectiveEpilogueBwdISA_SB_SD_Li256ELb0ELb0ELi2EEENS1_25SingleTileBwdLPTSchedulerILb0ELi128ELb0EEEEEEEEEvNT_6ParamsE$_ZN4cute3eso3ESOILb1ELb0EJNS_6LayoutINS_5tupleIJNS3_IJNS_1CILi1EEENS4_ILi2EEEEEEEEENS3_IJNS3_IJS5_S5_EEEEEEEENS_10ViewEngineIPjEEEEC2ERKSB_RKSE_) ;  /* 0xffff01c000007944 */ /* 0x022fea0003c3ffff */
[----:B-1----:R-:W-:Y:S01]  /*1a040*/  MOV R2, R23 ;  /* 0x0000001700027202 */ /* 0x002fe20000000f00 */
[----:B------:R1:W5:Y:S01]  /*1a050*/  LDL.64 R16, [R1+0x758] ;  /* 0x0007580001107983 */ /* 0x0003620000100a00 */
[----:B------:R-:W-:Y:S01]  /*1a060*/  MOV R4, 0x1a090 ;  /* 0x0001a09000047802 */ /* 0x000fe20000000f00 */
[----:B------:R-:W-:Y:S02]  /*1a070*/  IMAD.MOV.U32 R3, RZ, RZ, R9 ;  /* 0x000000ffff037224 */ /* 0x000fe400078e0009 */
[----:B-1---5:R-:W-:Y:S05]  /*1a080*/  CALL.REL.NOINC `($_ZN7cutlass13device_kernelIN5flash19enable_sm80_to_sm89INS1_16FlashAttnBwdSm80INS1_25CollectiveMainloopBwdSm80ILi2ELi2EN4cute5tupleIJNS5_1CILi128EEES8_NS7_ILi64EEEEEENS_10bfloat16_tEfNS_4arch4Sm80ELb1ELb0ELb1ELb0ELb0ELb0ELb0ELb0ELi2ELi4ELi4ELi4ELb0EEENS1_21CollectiveEpilogueBwdISA_SB_SD_Li256ELb0ELb0ELi2EEENS1_25SingleTileBwdLPTSchedulerILb0ELi128ELb0EEEEEEEEEvNT_6ParamsE$_ZN4cute3eso3ESOILb1ELb0EJNS_6LayoutINS_5tupleIJNS3_IJNS_1CILi2EEES5_EEEEEENS3_IJNS3_IJNS4_ILi1EEES5_EEEEEEEENS_10ViewEngineIPfEEEEC2ERKSB_RKSE_) ;  /* 0xffff04a000007944 */ /* 0x022fea0003c3ffff */
[----:B-1----:R-:W-:Y:S01]  /*1a090*/  MOV R2, R23 ;  /* 0x0000001700027202 */ /* 0x002fe20000000f00 */
[----:B------:R1:W5:Y:S01]  /*1a0a0*/  LDL.64 R62, [R1+0x758] ;  /* 0x00075800013e7983 */ /* 0x0003620000100a00 */
[----:B------:R-:W-:Y:S01]  /*1a0b0*/  MOV R4, 0x1a0e0 ;  /* 0x0001a0e000047802 */ /* 0x000fe20000000f00 */
[----:B------:R-:W-:Y:S02]  /*1a0c0*/  IMAD.MOV.U32 R3, RZ, RZ, R7 ;  /* 0x000000ffff037224 */ /* 0x000fe400078e0007 */
[----:B-1---5:R-:W-:Y:S05]  /*1a0d0*/  CALL.REL.NOINC `($_ZN7cutlass13device_kernelIN5flash19enable_sm80_to_sm89INS1_16FlashAttnBwdSm80INS1_25CollectiveMainloopBwdSm80ILi2ELi2EN4cute5tupleIJNS5_1CILi128EEES8_NS7_ILi64EEEEEENS_10bfloat16_tEfNS_4arch4Sm80ELb1ELb0ELb1ELb0ELb0ELb0ELb0ELb0ELi2ELi4ELi4ELi4ELb0EEENS1_21CollectiveEpilogueBwdISA_SB_SD_Li256ELb0ELb0ELi2EEENS1_25SingleTileBwdLPTSchedulerILb0ELi128ELb0EEEEEEEEEvNT_6ParamsE$_ZN4cute3eso3ESOILb1ELb0EJNS_6LayoutINS_5tupleIJNS3_IJNS_1CILi2EEES5_EEEEEENS3_IJNS3_IJNS4_ILi1EEES5_EEEEEEEENS_10ViewEngineIPKfEEEEC2ERKSB_RKSF_) ;  /* 0xffff03b000007944 */ /* 0x022fea0003c3ffff */
        /* <DEDUP_REMOVED lines=24> */
[----:B-1----:R-:W-:Y:S05]  /*1a260*/  CALL.REL.NOINC `($_ZN7cutlass13device_kernelIN5flash19enable_sm80_to_sm89INS1_16FlashAttnBwdSm80INS1_25CollectiveMainloopBwdSm80ILi2ELi2EN4cute5tupleIJNS5_1CILi128EEES8_NS7_ILi64EEEEEENS_10bfloat16_tEfNS_4arch4Sm80ELb1ELb0ELb1ELb0ELb0ELb0ELb0ELb0ELi2ELi4ELi4ELi4ELb0EEENS1_21CollectiveEpilogueBwdISA_SB_SD_Li256ELb0ELb0ELi2EEENS1_25SingleTileBwdLPTSchedulerILb0ELi128ELb0EEEEEEEEEvNT_6ParamsE$_ZN4cute3eso3ESOILb1ELb0EJNS_10UnderscoreEiiEEC2ERKS2_RKiS7_) ;  /* 0xfffee2b000007944 */ /* 0x002fea0003c3ffff */
        /* <DEDUP_REMOVED lines=642> */
[----:B------:R-:W-:Y:S02]  /*1ca90*/  MOV R3, 0x1 ;  /* 0x0000000100037802 */ /* 0x000fe40000000f00 */
        /* <DEDUP_REMOVED lines=18> */
.L_x_2427:
        /* <DEDUP_REMOVED lines=771> */
.L_x_2428:
        /* <DEDUP_REMOVED lines=222> */
[----:B------:R-:W-:Y:S05]  /*209d0*/  CALL.REL.NOINC `($_ZN7cutlass13device_kernelIN5flash19enable_sm80_to_sm89INS1_16FlashAttnBwdSm80INS1_25CollectiveMainloopBwdSm80ILi2ELi2EN4cute5tupleIJNS5_1CILi128EEES8_NS7_ILi64EEEEEENS_10bfloat16_tEfNS_4arch4Sm80ELb1ELb0ELb1ELb0ELb0ELb0ELb0ELb0ELi2ELi4ELi4ELi4ELb0EEENS1_21CollectiveEpilogueBwdISA_SB_SD_Li256ELb0ELb0ELi2EEENS1_25SingleTileBwdLPTSchedulerILb0ELi128ELb0EEEEEEEEEvNT_6ParamsE$_ZN4cute3eso3ESOILb1ELb0EJNS_10UnderscoreES2_iEEC2ERKS2_S5_RKi) ;  /* 0xfffe7ac000007944 */ /* 0x000fea0003c3ffff */
        /* <DEDUP_REMOVED lines=37> */
.L_x_2429:
        /* <DEDUP_REMOVED lines=220> */
[----:B-----5:R-:W-:Y:S05]  /*219f0*/  CALL.REL.NOINC `($_ZN7cutlass13device_kernelIN5flash19enable_sm80_to_sm89INS1_16FlashAttnBwdSm80INS1_25CollectiveMainloopBwdSm80ILi2ELi2EN4cute5tupleIJNS5_1CILi128EEES8_NS7_ILi64EEEEEENS_10bfloat16_tEfNS_4arch4Sm80ELb1ELb0ELb1ELb0ELb0ELb0ELb0ELb0ELi2ELi4ELi4ELi4ELb0EEENS1_21CollectiveEpilogueBwdISA_SB_SD_Li256ELb0ELb0ELi2EEENS1_25SingleTileBwdLPTSchedulerILb0ELi128ELb0EEEEEEEEEvNT_6ParamsE$_ZN4cute8smem_ptrIPfECI1NS_12iter_adaptorIS1_S2_EEES1_) ;  /* 0xfffea72000007944 */ /* 0x020fea0003c3ffff */
[----:B-1----:R1:W5:Y:S01]  /*21a00*/  LDL.64 R2, [R1+0x758] ;  /* 0x0007580001027983 */ /* 0x0023620000100a00 */
[----:B------:R-:W-:-:S03]  /*21a10*/  MOV R8, 0x21a30 ;  /* 0x00021a3000087802 */ /* 0x000fc60000000f00 */
[----:B-1---5:R-:W-:Y:S05]  /*21a20*/  CALL.REL.NOINC `($_ZN7cutlass13device_kernelIN5flash19enable_sm80_to_sm89INS1_16FlashAttnBwdSm80INS1_25CollectiveMainloopBwdSm80ILi2ELi2EN4cute5tupleIJNS5_1CILi128EEES8_NS7_ILi64EEEEEENS_10bfloat16_tEfNS_4arch4Sm80ELb1ELb0ELb1ELb0ELb0ELb0ELb0ELb0ELi2ELi4ELi4ELi4ELb0EEENS1_21CollectiveEpilogueBwdISA_SB_SD_Li256ELb0ELb0ELi2EEENS1_25SingleTileBwdLPTSchedulerILb0ELi128ELb0EEEEEEEEEvNT_6ParamsE$_ZN4cute3eso3ESOILb1ELb0EJNS_6LayoutINS_5tupleIJNS3_IJNS_1CILi2EEES5_EEEEEENS3_IJNS3_IJNS4_ILi8EEENS4_ILi64EEEEEEEEEEENS_10ViewEngineINS_8smem_ptrIPfEEEEEEC2ERKSC_RKSH_) ;  /* 0xfffe8b9000007944 */ /* 0x022fea0003c3ffff */
        /* <DEDUP_REMOVED lines=9> */
[----:B--2--5:R-:W-:Y:S05]  /*21ac0*/  CALL.REL.NOINC `($_ZN7cutlass13device_kernelIN5flash19enable_sm80_to_sm89INS1_16FlashAttnBwdSm80INS1_25CollectiveMainloopBwdSm80ILi2ELi2EN4cute5tupleIJNS5_1CILi128EEES8_NS7_ILi64EEEEEENS_10bfloat16_tEfNS_4arch4Sm80ELb1ELb0ELb1ELb0ELb0ELb0ELb0ELb0ELi2ELi4ELi4ELi4ELb0EEENS1_21CollectiveEpilogueBwdISA_SB_SD_Li256ELb0ELb0ELi2EEENS1_25SingleTileBwdLPTSchedulerILb0ELi128ELb0EEEEEEEEEvNT_6ParamsE$_ZN4cute3eso3ESOILb1ELb0EJNS_10UnderscoreEiEEC2ERKS2_RKi) ;  /* 0xfffe6a1000007944 */ /* 0x024fea0003c3ffff */
[----:B-1----:R-:W2:Y:S01]  /*21ad0*/  LDL R3, [R1+0x758] ;  /* 0x0007580001037983 */ /* 0x002ea20000100800 */
[----:B------:R-:W-:Y:S02]  /*21ae0*/  MOV R6, 0x21b10 ;  /* 0x00021b1000067802 */ /* 0x000fe40000000f00 */
[----:B--2---:R-:W-:Y:S02]  /*21af0*/  SHF.L.U32 R3, R3, 0x7, RZ ;  /* 0x0000000703037819 */ /* 0x004fe400000006ff */
[----:B------:R-:W-:Y:S05]  /*21b00*/  CALL.REL.NOINC `($_ZN7cutlass13device_kernelIN5flash19enable_sm80_to_sm89INS1_16FlashAttnBwdSm80INS1_25CollectiveMainloopBwdSm80ILi2ELi2EN4cute5tupleIJNS5_1CILi128EEES8_NS7_ILi64EEEEEENS_10bfloat16_tEfNS_4arch4Sm80ELb1ELb0ELb1ELb0ELb0ELb0ELb0ELb0ELi2ELi4ELi4ELi4ELb0EEENS1_21CollectiveEpilogueBwdISA_SB_SD_Li256ELb0ELb0ELi2EEENS1_25SingleTileBwdLPTSchedulerILb0ELi128ELb0EEEEEEEEEvNT_6ParamsE$_ZN4cute3eso3ESOILb1ELb0EJNS_6LayoutINS_5tupleIJNS3_IJNS_1CILi2EEES5_EEEEEENS3_IJNS3_IJNS4_ILi8EEENS4_ILi64EEEEEEEEEEEiEEC2ERKSC_RKi) ;  /* 0xfffe8af000007944 */ /* 0x000fea0003c3ffff */
[----:B------:R-:W-:Y:S01]  /*21b10*/  ULDC.64 UR4, c[0x0][0x118] ;  /* 0x0000460000047ab9 */ /* 0x000fe20000000a00 */
[----:B-1----:R-:W2:Y:S04]  /*21b20*/  LDL R2, [R1+0x758] ;  /* 0x0007580001027983 */ /* 0x002ea80000100800 */
[----:B------:R-:W2:Y:S01]  /*21b30*/  LD.E.64 R12, [R12.64] ;  /* 0x000000040c0c7980 */ /* 0x000ea2000c101b00 */
[----:B------:R-:W-:-:S02]  /*21b40*/  MOV R6, R23 ;  /* 0x0000001700067202 */ /* 0x000fc40000000f00 */
[----:B------:R-:W-:Y:S01]  /*21b50*/  MOV R8, 0x21b80 ;  /* 0x00021b8000087802 */ /* 0x000fe20000000f00 */
[----:B--2---:R-:W-:-:S04]  /*21b60*/  IMAD.WIDE R2, R2, 0x4, R12 ;  /* 0x0000000402027825 */ /* 0x004fc800078e020c */
[----:B------:R-:W-:Y:S05]  /*21b70*/  CALL.REL.NOINC `($_ZN7cutlass13device_kernelIN5flash19enable_sm80_to_sm89INS1_16FlashAttnBwdSm80INS1_25CollectiveMainloopBwdSm80ILi2ELi2EN4cute5tupleIJNS5_1CILi128EEES8_NS7_ILi64EEEEEENS_10bfloat16_tEfNS_4arch4Sm80ELb1ELb0ELb1ELb0ELb0ELb0ELb0ELb0ELi2ELi4ELi4ELi4ELb0EEENS1_21CollectiveEpilogueBwdISA_SB_SD_Li256ELb0ELb0ELi2EEENS1_25SingleTileBwdLPTSchedulerILb0ELi128ELb0EEEEEEEEEvNT_6ParamsE$_ZN4cute8smem_ptrIPfECI1NS_12iter_adaptorIS1_S2_EEES1_) ;  /* 0xfffea5a000007944 */ /* 0x000fea0003c3ffff */
[----:B-1----:R1:W5:Y:S01]  /*21b80*/  LDL.64 R2, [R1+0x758] ;  /* 0x0007580001027983 */ /* 0x0023620000100a00 */
[----:B------:R-:W-:-:S03]  /*21b90*/  MOV R8, 0x21bb0 ;  /* 0x00021bb000087802 */ /* 0x000fc60000000f00 */
[----:B-1---5:R-:W-:Y:S05]  /*21ba0*/  CALL.REL.NOINC `($_ZN7cutlass13device_kernelIN5flash19enable_sm80_to_sm89INS1_16FlashAttnBwdSm80INS1_25CollectiveMainloopBwdSm80ILi2ELi2EN4cute5tupleIJNS5_1CILi128EEES8_NS7_ILi64EEEEEENS_10bfloat16_tEfNS_4arch4Sm80ELb1ELb0ELb1ELb0ELb0ELb0ELb0ELb0ELi2ELi4ELi4ELi4ELb0EEENS1_21CollectiveEpilogueBwdISA_SB_SD_Li256ELb0ELb0ELi2EEENS1_25SingleTileBwdLPTSchedulerILb0ELi128ELb0EEEEEEEEEvNT_6ParamsE$_ZN4cute3eso3ESOILb1ELb0EJNS_6LayoutINS_5tupleIJNS3_IJNS_1CILi2EEES5_EEEEEENS3_IJNS3_IJNS4_ILi8EEENS4_ILi64EEEEEEEEEEENS_10ViewEngineINS_8smem_ptrIPfEEEEEEC2ERKSC_RKSH_) ;  /* 0xfffe8a1000007944 */ /* 0x022fea0003c3ffff */
[----:B-1----:R1:W5:Y:S01]  /*21bb0*/  LDL.64 R2, [R1+0x758] ;  /* 0x0007580001027983 */ /* 0x0023620000100a00 */
[----:B------:R-:W-:Y:S02]  /*21bc0*/  MOV R9, R5 ;  /* 0x0000000500097202 */ /* 0x000fe40000000f00 */
[----:B------:R-:W-:Y:S02]  /*21bd0*/  MOV R6, 0x21bf0 ;  /* 0x00021bf000067802 */ /* 0x000fe40000000f00 */
[----:B-1---5:R-:W-:Y:S05]  /*21be0*/  CALL.REL.NOINC `($_ZN7cutlass13device_kernelIN5flash19enable_sm80_to_sm89INS1_16FlashAttnBwdSm80INS1_25CollectiveMainloopBwdSm80ILi2ELi2EN4cute5tupleIJNS5_1CILi128EEES8_NS7_ILi64EEEEEENS_10bfloat16_tEfNS_4arch4Sm80ELb1ELb0ELb1ELb0ELb0ELb0ELb0ELb0ELi2ELi4ELi4ELi4ELb0EEENS1_21CollectiveEpilogueBwdISA_SB_SD_Li256ELb0ELb0ELi2EEENS1_25SingleTileBwdLPTSchedulerILb0ELi128ELb0EEEEEEEEEvNT_6ParamsE$_ZN4cute3eso3ESOILb1ELb0EJNS_6LayoutINS_5tupleIJNS_1CILi1EEENS4_ILi4EEEEEENS3_IJNS4_ILi0EEES5_EEEEENS_10ViewEngineIPfEEEEC2ERKSA_RKSD_) ;  /* 0xfffe997000007944 */ /* 0x022fea0003c3ffff */
[----:B------:R2:W5:Y:S01]  /*21bf0*/  LDL.64 R12, [R1+0x758] ;  /* 0x00075800010c7983 */ /* 0x0005620000100a00 */
[----:B-1----:R-:W-:Y:S02]  /*21c00*/  MOV R9, R3 ;  /* 0x0000000300097202 */ /* 0x002fe40000000f00 */
[----:B------:R-:W-:Y:S02]  /*21c10*/  MOV R6, 0x21c30 ;  /* 0x00021c3000067802 */ /* 0x000fe40000000f00 */
[----:B--2--5:R-:W-:Y:S05]  /*21c20*/  CALL.REL.NOINC `($_ZN7cutlass13device_kernelIN5flash19enable_sm80_to_sm89INS1_16FlashAttnBwdSm80INS1_25CollectiveMainloopBwdSm80ILi2ELi2EN4cute5tupleIJNS5_1CILi128EEES8_NS7_ILi64EEEEEENS_10bfloat16_tEfNS_4arch4Sm80ELb1ELb0ELb1ELb0ELb0ELb0ELb0ELb0ELi2ELi4ELi4ELi4ELb0EEENS1_21CollectiveEpilogueBwdISA_SB_SD_Li256ELb0ELb0ELi2EEENS1_25SingleTileBwdLPTSchedulerILb0ELi128ELb0EEEEEEEEEvNT_6ParamsE$_ZN4cute3eso3ESOILb1ELb0EJNS_6LayoutINS_5tupleIJNS_1CILi1EEENS3_IJNS4_ILi2EEES6_EEEEEENS3_IJNS4_ILi0EEENS3_IJNS4_ILi8EEENS4_ILi64EEEEEEEEEEENS_10ViewEngineINS_8smem_ptrIPfEEEEEEC2ERKSE_RKSJ_) ;  /* 0xfffe98d000007944 */ /* 0x024fea0003c3ffff */
[----:B-1----:R1:W5:Y:S01]  /*21c30*/  LDL.64 R2, [R1+0x758] ;  /* 0x0007580001027983 */ /* 0x0023620000100a00 */
[----:B------:R-:W-:Y:S02]  /*21c40*/  MOV R6, R23 ;  /* 0x0000001700067202 */ /* 0x000fe40000000f00 */
[----:B------:R-:W-:-:S02]  /*21c50*/  MOV R8, 0x21c70 ;  /* 0x00021c7000087802 */ /* 0x000fc40000000f00 */
[----:B-1---5:R-:W-:Y:S05]  /*21c60*/  CALL.REL.NOINC `($_ZN7cutlass13device_kernelIN5flash19enable_sm80_to_sm89INS1_16FlashAttnBwdSm80INS1_25CollectiveMainloopBwdSm80ILi2ELi2EN4cute5tupleIJNS5_1CILi128EEES8_NS7_ILi64EEEEEENS_10bfloat16_tEfNS_4arch4Sm80ELb1ELb0ELb1ELb0ELb0ELb0ELb0ELb0ELi2ELi4ELi4ELi4ELb0EEENS1_21CollectiveEpilogueBwdISA_SB_SD_Li256ELb0ELb0ELi2EEENS1_25SingleTileBwdLPTSchedulerILb0ELi128ELb0EEEEEEEEEvNT_6ParamsE$_ZN4cute8smem_ptrIPfECI1NS_12iter_adaptorIS1_S2_EEES1_) ;  /* 0xfffea4b000007944 */ /* 0x022fea0003c3ffff */
[----:B-1----:R1:W5:Y:S01]  /*21c70*/  LDL.64 R2, [R1+0x758] ;  /* 0x0007580001027983 */ /* 0x0023620000100a00 */
[----:B------:R-:W-:-:S03]  /*21c80*/  MOV R8, 0x21ca0 ;  /* 0x00021ca000087802 */ /* 0x000fc60000000f00 */
[----:B-1---5:R-:W-:Y:S05]  /*21c90*/  CALL.REL.NOINC `($_ZN7cutlass13device_kernelIN5flash19enable_sm80_to_sm89INS1_16FlashAttnBwdSm80INS1_25CollectiveMainloopBwdSm80ILi2ELi2EN4cute5tupleIJNS5_1CILi128EEES8_NS7_ILi64EEEEEENS_10bfloat16_tEfNS_4arch4Sm80ELb1ELb0ELb1ELb0ELb0ELb0ELb0ELb0ELi2ELi4ELi4ELi4ELb0EEENS1_21CollectiveEpilogueBwdISA_SB_SD_Li256ELb0ELb0ELi2EEENS1_25SingleTileBwdLPTSchedulerILb0ELi128ELb0EEEEEEEEEvNT_6ParamsE$_ZN4cute3eso3ESOILb1ELb0EJNS_6LayoutINS_5tupleIJNS3_IJNS_1CILi2EEES5_EEEEEENS3_IJNS3_IJNS4_ILi8EEENS4_ILi64EEEEEEEEEEENS_10ViewEngineINS_8smem_ptrIPfEEEEEEC2ERKSC_RKSH_) ;  /* 0xfffe892000007944 */ /* 0x022fea0003c3ffff */
[----:B------:R2:W5:Y:S01]  /*21ca0*/  LDL.64 R10, [R1+0x758] ;  /* 0x00075800010a7983 */ /* 0x0005620000100a00 */
[----:B-1----:R-:W-:-:S03]  /*21cb0*/  MOV R6, 0x21cd0 ;  /* 0x00021cd000067802 */ /* 0x002fc60000000f00 */
[----:B--2--5:R-:W-:Y:S05]  /*21cc0*/  CALL.REL.NOINC `($_ZN7cutlass13device_kernelIN5flash19enable_sm80_to_sm89INS1_16FlashAttnBwdSm80INS1_25CollectiveMainloopBwdSm80ILi2ELi2EN4cute5tupleIJNS5_1CILi128EEES8_NS7_ILi64EEEEEENS_10bfloat16_tEfNS_4arch4Sm80ELb1ELb0ELb1ELb0ELb0ELb0ELb0ELb0ELi2ELi4ELi4ELi4ELb0EEENS1_21CollectiveEpilogueBwdISA_SB_SD_Li256ELb0ELb0ELi2EEENS1_25SingleTileBwdLPTSchedulerILb0ELi128ELb0EEEEEEEEEvNT_6ParamsE$_ZN4cute3eso3ESOILb1ELb0EJNS_6LayoutINS_5tupleIJNS_1CILi4EEEEEENS3_IJNS4_ILi1EEEEEEEENS_10ViewEngineIPfEEEEC2ERKS9_RKSC_) ;  /* 0xfffe98f000007944 */ /* 0x024fea0003c3ffff */
        /* <DEDUP_REMOVED lines=272> */
[----:B------:R-:W-:Y:S05]  /*22dd0*/  CALL.REL.NOINC `($_ZN7cutlass13device_kernelIN5flash19enable_sm80_to_sm89INS1_16FlashAttnBwdSm80INS1_25CollectiveMainloopBwdSm80ILi2ELi2EN4cute5tupleIJNS5_1CILi128EEES8_NS7_ILi64EEEEEENS_10bfloat16_tEfNS_4arch4Sm80ELb1ELb0ELb1ELb0ELb0ELb0ELb0ELb0ELi2ELi4ELi4ELi4ELb0EEENS1_21CollectiveEpilogueBwdISA_SB_SD_Li256ELb0ELb0ELi2EEENS1_25SingleTileBwdLPTSchedulerILb0ELi128ELb0EEEEEEEEEvNT_6ParamsE$_ZN4cute3eso3ESOILb1ELb0EJNS_6LayoutINS_5tupleIJNS3_IJNS_1CILi2EEES5_EEENS3_IJS5_NS4_ILi8EEEEEEEEENS3_IJNS3_IJS5_NS4_ILi4EEEEEENS3_IJNS4_ILi1EEES7_EEEEEEEENS_10ViewEngineIPfEEEEC2ERKSF_RKSI_) ;  /* 0xfffe793000007944 */ /* 0x000fea0003c3ffff */
        /* <DEDUP_REMOVED lines=149> */
[----:B-1---5:R-:W-:Y:S05]  /*23730*/  CALL.REL.NOINC `($_ZN7cutlass13device_kernelIN5flash19enable_sm80_to_sm89INS1_16FlashAttnBwdSm80INS1_25CollectiveMainloopBwdSm80ILi2ELi2EN4cute5tupleIJNS5_1CILi128EEES8_NS7_ILi64EEEEEENS_10bfloat16_tEfNS_4arch4Sm80ELb1ELb0ELb1ELb0ELb0ELb0ELb0ELb0ELi2ELi4ELi4ELi4ELb0EEENS1_21CollectiveEpilogueBwdISA_SB_SD_Li256ELb0ELb0ELi2EEENS1_25SingleTileBwdLPTSchedulerILb0ELi128ELb0EEEEEEEEEvNT_6ParamsE$_ZZN5flash25CollectiveMainloopBwdSm80ILi2ELi2EN4cute5tupleIJNS1_1CILi128EEES4_NS3_ILi64EEEEEEN7cutlass10bfloat16_tEfNS7_4arch4Sm80ELb1ELb0ELb1ELb0ELb0ELb0ELb0ELb0ELi2ELi4ELi4ELi4ELb0EE3mmaINS_16FlashAttnBwdSm80ISB_NS_21CollectiveEpilogueBwdIS6_S8_SA_Li256ELb0ELb0ELi2EEENS_25SingleTileBwdLPTSchedulerILb0ELi128ELb0EEEE13SharedStorageENS1_6TensorINS1_11ArrayEngineIfLm32EEENS1_6LayoutINS2_IJNS2_IJNS3_ILi2EEESO_EEESO_NS3_ILi4EEEEEENS2_IJNS2_IJNS3_ILi1EEESO_EEESQ_NS3_ILi8EEEEEEEEEEEEbRKNSB_6ParamsERT0_S12_iNS2_IJiiiEEERT_ENKUlRT_iE_clINSK_INSL_IfLm64EEENSN_INS2_IJSP_SO_SU_EEESV_EEEEEEDaS17_i) ;  /* 0xfffedcf000007944 */ /* 0x022fea0003c3ffff */
[----:B------:R-:W-:Y:S02]  /*23740*/  MOV R10, RZ ;  /* 0x000000ff000a7202 */ /* 0x000fe40000000f00 */
.L_x_2431:
[----:B-1----:R-:W-:-:S05]  /*23750*/  MOV R2, 0x23770 ;  /* 0x0002377000027802 */ /* 0x002fca0000000f00 */
[----:B--2---:R-:W-:Y:S05]  /*23760*/  CALL.REL.NOINC `($_ZN7cutlass13device_kernelIN5flash19enable_sm80_to_sm89INS1_16FlashAttnBwdSm80INS1_25CollectiveMainloopBwdSm80ILi2ELi2EN4cute5tupleIJNS5_1CILi128EEES8_NS7_ILi64EEEEEENS_10bfloat16_tEfNS_4arch4Sm80ELb1ELb0ELb1ELb0ELb0ELb0ELb0ELb0ELi2ELi4ELi4ELi4ELb0EEENS1_21CollectiveEpilogueBwdISA_SB_SD_Li256ELb0ELb0ELi2EEENS1_25SingleTileBwdLPTSchedulerILb0ELi128ELb0EEEEEEEEEvNT_6ParamsE$_ZZZN5flash25CollectiveMainloopBwdSm80ILi2ELi2EN4cute5tupleIJNS1_1CILi128EEES4_NS3_ILi64EEEEEEN7cutlass10bfloat16_tEfNS7_4arch4Sm80ELb1ELb0ELb1ELb0ELb0ELb0ELb0ELb0ELi2ELi4ELi4ELi4ELb0EE3mmaINS_16FlashAttnBwdSm80ISB_NS_21CollectiveEpilogueBwdIS6_S8_SA_Li256ELb0ELb0ELi2EEENS_25SingleTileBwdLPTSchedulerILb0ELi128ELb0EEEE13SharedStorageENS1_6TensorINS1_11ArrayEngineIfLm32EEENS1_6LayoutINS2_IJNS2_IJNS3_ILi2EEESO_EEESO_NS3_ILi4EEEEEENS2_IJNS2_IJNS3_ILi1EEESO_EEESQ_NS3_ILi8EEEEEEEEEEEEbRKNSB_6ParamsERT0_S12_iNS2_IJiiiEEERT_ENKUliT_E_clIZSC_ISJ_SX_EbS10_S12_S12_iS13_S15_EUlRS16_iE_EEDaiS16_ENKUlvE0_clEv) ;  /* 0x0004459000007944 */ /* 0x004fea0003c00000 */
[----:B------:R1:W-:Y:S01]  /*23770*/  STL [R1+0x770], RZ ;  /* 0x000770ff01007387 */ /* 0x0003e20000100800 */
[----:B------:R-:W-:-:S03]  /*23780*/  MOV R5, RZ ;  /* 0x000000ff00057202 */ /* 0x000fc60000000f00 */
.L_x_2430:
[----:B------:R-:W-:Y:S01]  /*23790*/  IMAD.MOV.U32 R3, RZ, RZ, R23 ;  /* 0x000000ffff037224 */ /* 0x000fe200078e0017 */
[----:B-1----:R-:W-:-:S02]  /*237a0*/  MOV R2, R22 ;  /* 0x0000001600027202 */ /* 0x002fc40000000f00 */
[----:B------:R-:W-:Y:S02]  /*237b0*/  MOV R8, 0x237d0 ;  /* 0x000237d000087802 */ /* 0x000fe40000000f00 */
[----:B-1---5:R-:W-:Y:S05]  /*237c0*/  CALL.REL.NOINC `($_ZN7cutlass13device_kernelIN5flash19enable_sm80_to_sm89INS1_16FlashAttnBwdSm80INS1_25CollectiveMainloopBwdSm80ILi2ELi2EN4cute5tupleIJNS5_1CILi128EEES8_NS7_ILi64EEEEEENS_10bfloat16_tEfNS_4arch4Sm80ELb1ELb0ELb1ELb0ELb0ELb0ELb0ELb0ELi2ELi4ELi4ELi4ELb0EEENS1_21CollectiveEpilogueBwdISA_SB_SD_Li256ELb0ELb0ELi2EEENS1_25SingleTileBwdLPTSchedulerILb0ELi128ELb0EEEEEEEEEvNT_6ParamsE$_ZN4cute3eso3ESOILb0ELb0EJiiEEC2ERKiS4_) ;  /* 0xfffe429000007944 */ /* 0x022fea0003c3ffff */
        /* <DEDUP_REMOVED lines=20> */
[----:B------:R-:W-:Y:S05]  /*23910*/  CALL.REL.NOINC `($_ZN7cutlass13device_kernelIN5flash19enable_sm80_to_sm89INS1_16FlashAttnBwdSm80INS1_25CollectiveMainloopBwdSm80ILi2ELi2EN4cute5tupleIJNS5_1CILi128EEES8_NS7_ILi64EEEEEENS_10bfloat16_tEfNS_4arch4Sm80ELb1ELb0ELb1ELb0ELb0ELb0ELb0ELb0ELi2ELi4ELi4ELi4ELb0EEENS1_21CollectiveEpilogueBwdISA_SB_SD_Li256ELb0ELb0ELi2EEENS1_25SingleTileBwdLPTSchedulerILb0ELi128ELb0EEEEEEEEEvNT_6ParamsE$exp2f) ;  /* 0x000445c000007944 */ /* 0x000fea0003c00000 */
[----:B------:R-:W-:Y:S01]  /*23920*/  IMAD.MOV.U32 R3, RZ, RZ, R23 ;  /* 0x000000ffff037224 */ /* 0x000fe200078e0017 */
[----:B------:R-:W-:Y:S02]  /*23930*/  MOV R2, R22 ;  /* 0x0000001600027202 */ /* 0x000fe40000000f00 */
[----:B------:R-:W-:Y:S02]  /*23940*/  MOV R8, 0x23960 ;  /* 0x0002396000087802 */ /* 0x000fe40000000f00 */
[----:B-1----:R-:W-:Y:S05]  /*23950*/  CALL.REL.NOINC `($_ZN7cutlass13device_kernelIN5flash19enable_sm80_to_sm89INS1_16FlashAttnBwdSm80INS1_25CollectiveMainloopBwdSm80ILi2ELi2EN4cute5tupleIJNS5_1CILi128EEES8_NS7_ILi64EEEEEENS_10bfloat16_tEfNS_4arch4Sm80ELb1ELb0ELb1ELb0ELb0ELb0ELb0ELb0ELi2ELi4ELi4ELi4ELb0EEENS1_21CollectiveEpilogueBwdISA_SB_SD_Li256ELb0ELb0ELi2EEENS1_25SingleTileBwdLPTSchedulerILb0ELi128ELb0EEEEEEEEEvNT_6ParamsE$_ZN4cute3eso3ESOILb0ELb0EJiiEEC2ERKiS4_) ;  /* 0xfffe410000007944 */ /* 0x002fea0003c3ffff */
        /* <DEDUP_REMOVED lines=93> */
[----:B--2---:R1:W-:Y:S04]  /*23f30*/  STL.64 [R1+0x750], R8 ;  /* 0x0007500801007387 */ /* 0x0043e80000100a00 */
[----:B-1----:R-:W-:Y:S05]  /*23f40*/  CALL.REL.NOINC `($_ZN7cutlass13device_kernelIN5flash19enable_sm80_to_sm89INS1_16FlashAttnBwdSm80INS1_25CollectiveMainloopBwdSm80ILi2ELi2EN4cute5tupleIJNS5_1CILi128EEES8_NS7_ILi64EEEEEENS_10bfloat16_tEfNS_4arch4Sm80ELb1ELb0ELb1ELb0ELb0ELb0ELb0ELb0ELi2ELi4ELi4ELi4ELb0EEENS1_21CollectiveEpilogueBwdISA_SB_SD_Li256ELb0ELb0ELi2EEENS1_25SingleTileBwdLPTSchedulerILb0ELi128ELb0EEEEEEEEEvNT_6ParamsE$_ZZN4cute4diceINS_5tupleIJNS1_IJiNS1_IJiNS_1CILi0EEEEEEEEENS1_IJNS_10UnderscoreENS1_IJS6_S6_EEEEEEEEES9_EEDaRKT_RKT0_ENKUlRKT_RKT0_E_clIS5_S5_EEDaSI_SL_) ;  /* 0xfffe963000007944 */ /* 0x002fea0003c3ffff */
[----:B------:R2:W-:Y:S01]  /*23f50*/  STL.64 [R1+0x7a0], R2 ;  /* 0x0007a00201007387 */ /* 0x0005e20000100a00 */
[----:B------:R-:W-:Y:S02]  /*23f60*/  IADD3 R58, P0, R41, 0x50, RZ ;  /* 0x00000050293a7810 */ /* 0x000fe40007f1e0ff */
[----:B------:R-:W-:-:S03]  /*23f70*/  MOV R8, 0x23fb0 ;  /* 0x00023fb000087802 */ /* 0x000fc60000000f00 */
[----:B------:R-:W-:Y:S02]  /*23f80*/  IMAD.X R47, RZ, RZ, R40, P0 ;  /* 0x000000ffff2f7224 */ /* 0x000fe400000e0628 */
[----:B------:R-:W-:Y:S02]  /*23f90*/  IMAD.MOV.U32 R4, RZ, RZ, R58 ;  /* 0x000000ffff047224 */ /* 0x000fe400078e003a */
[----:B-12---:R-:W-:Y:S05]  /*23fa0*/  CALL.REL.NOINC `($_ZN7cutlass13device_kernelIN5flash19enable_sm80_to_sm89INS1_16FlashAttnBwdSm80INS1_25CollectiveMainloopBwdSm80ILi2ELi2EN4cute5tupleIJNS5_1CILi128EEES8_NS7_ILi64EEEEEENS_10bfloat16_tEfNS_4arch4Sm80ELb1ELb0ELb1ELb0ELb0ELb0ELb0ELb0ELi2ELi4ELi4ELi4ELb0EEENS1_21CollectiveEpilogueBwdISA_SB_SD_Li256ELb0ELb0ELi2EEENS1_25SingleTileBwdLPTSchedulerILb0ELi128ELb0EEEEEEEEEvNT_6ParamsE$_ZZN4cute12filter_tupleINS_5tupleIJNS1_IJiNS1_IJiNS_1CILi0EEEEEEEEENS1_IJNS_10UnderscoreENS1_IJS6_S6_EEEEEEEEES9_ZNS_4diceIS9_S9_EEDaRKT_RKT0_EUlRKT_RKT0_E_EEDaSD_SG_OT1_ENKUlDpSJ_E_clIJNS1_IJiiS3_EEENS1_IJEEEEEEDaSQ_) ;  /* 0xfffe83b000007944 */ /* 0x006fea0003c3ffff */
[----:B------:R-:W-:Y:S02]  /*23fb0*/  MOV R72, 0x23fd0 ;  /* 0x00023fd000487802 */ /* 0x000fe40000000f00 */
[----:B-12--5:R-:W-:Y:S05]  /*23fc0*/  CALL.REL.NOINC `($_ZN7cutlass13device_kernelIN5flash19enable_sm80_to_sm89INS1_16FlashAttnBwdSm80INS1_25CollectiveMainloopBwdSm80ILi2ELi2EN4cute5tupleIJNS5_1CILi128EEES8_NS7_ILi64EEEEEENS_10bfloat16_tEfNS_4arch4Sm80ELb1ELb0ELb1ELb0ELb0ELb0ELb0ELb0ELi2ELi4ELi4ELi4ELb0EEENS1_21CollectiveEpilogueBwdISA_SB_SD_Li256ELb0ELb0ELi2EEENS1_25SingleTileBwdLPTSchedulerILb0ELi128ELb0EEEEEEEEEvNT_6ParamsE$_ZZN4cute7idx2crdINS_5tupleIJiiNS_1CILi0EEEEEENS1_IJNS1_IJNS2_ILi4EEENS2_ILi8EEEEEES5_NS2_ILi1EEEEEEEEDaRKT_RKT0_ENKUlRKT_RKT0_E_clIiS7_EEDaSI_SL_) ;  /* 0xfffec56000007944 */ /* 0x026fea0003c3ffff */
[----:B------:R-:W-:Y:S02]  /*23fd0*/  MOV R2, 0x23ff0 ;  /* 0x00023ff000027802 */ /* 0x000fe40000000f00 */
[----:B-1----:R-:W-:Y:S05]  /*23fe0*/  CALL.REL.NOINC `($_ZN7cutlass13device_kernelIN5flash19enable_sm80_to_sm89INS1_16FlashAttnBwdSm80INS1_25CollectiveMainloopBwdSm80ILi2ELi2EN4cute5tupleIJNS5_1CILi128EEES8_NS7_ILi64EEEEEENS_10bfloat16_tEfNS_4arch4Sm80ELb1ELb0ELb1ELb0ELb0ELb0ELb0ELb0ELi2ELi4ELi4ELi4ELb0EEENS1_21CollectiveEpilogueBwdISA_SB_SD_Li256ELb0ELb0ELi2EEENS1_25SingleTileBwdLPTSchedulerILb0ELi128ELb0EEEEEEEEEvNT_6ParamsE$_ZZN4cute7idx2crdINS_5tupleIJiiNS_1CILi0EEEEEENS1_IJNS1_IJNS2_ILi4EEENS2_ILi8EEEEEES5_NS2_ILi1EEEEEEEEDaRKT_RKT0_ENKUlRKT_RKT0_E_clIiS5_EEDaSI_SL_) ;  /* 0xfffec51000007944 */ /* 0x002fea0003c3ffff */
[----:B------:R1:W-:Y:S01]  /*23ff0*/  STL [R1+0x7a0], R6 ;  /* 0x0007a00601007387 */ /* 0x0003e20000100800 */
[----:B------:R-:W-:Y:S02]  /*24000*/  MOV R2, R58 ;  /* 0x0000003a00027202 */ /* 0x000fe40000000f00 */
        /* <DEDUP_REMOVED lines=26> */
[----:B-1----:R-:W-:Y:S05]  /*241b0*/  CALL.REL.NOINC `($_ZN7cutlass13device_kernelIN5flash19enable_sm80_to_sm89INS1_16FlashAttnBwdSm80INS1_25CollectiveMainloopBwdSm80ILi2ELi2EN4cute5tupleIJNS5_1CILi128EEES8_NS7_ILi64EEEEEENS_10bfloat16_tEfNS_4arch4Sm80ELb1ELb0ELb1ELb0ELb0ELb0ELb0ELb0ELi2ELi4ELi4ELi4ELb0EEENS1_21CollectiveEpilogueBwdISA_SB_SD_Li256ELb0ELb0ELi2EEENS1_25SingleTileBwdLPTSchedulerILb0ELi128ELb0EEEEEEEEEvNT_6ParamsE$_ZN4cute3eso3ESOILb0ELb0EJiiiEEC2ERKiS4_S4_) ;  /* 0xfffe3b7000007944 */ /* 0x002fea0003c3ffff */
[----:B------:R2:W5:Y:S04]  /*241c0*/  LDL R5, [R1+0x760] ;  /* 0x0007600001057983 */ /* 0x0005680000100800 */
[----:B-1----:R2:W5:Y:S01]  /*241d0*/  LDL.64 R2, [R1+0x758] ;  /* 0x0007580001027983 */ /* 0x0025620000100a00 */
[----:B------:R-:W-:-:S02]  /*241e0*/  MOV R4, R23 ;  /* 0x0000001700047202 */ /* 0x000fc40000000f00 */
[----:B------:R-:W-:Y:S02]  /*241f0*/  MOV R6, 0x24210 ;  /* 0x0002421000067802 */ /* 0x000fe40000000f00 */
[----:B--2--5:R-:W-:Y:S05]  /*24200*/  CALL.REL.NOINC `($_ZN7cutlass13device_kernelIN5flash19enable_sm80_to_sm89INS1_16FlashAttnBwdSm80INS1_25CollectiveMainloopBwdSm80ILi2ELi2EN4cute5tupleIJNS5_1CILi128EEES8_NS7_ILi64EEEEEENS_10bfloat16_tEfNS_4arch4Sm80ELb1ELb0ELb1ELb0ELb0ELb0ELb0ELb0ELi2ELi4ELi4ELi4ELb0EEENS1_21CollectiveEpilogueBwdISA_SB_SD_Li256ELb0ELb0ELi2EEENS1_25SingleTileBwdLPTSchedulerILb0ELi128ELb0EEEEEEEEEvNT_6ParamsE$_ZN4cute3eso3ESOILb1ELb0EJNS_1CILi1EEENS_5tupleIJiiiEEENS2_ILi64EEENS4_IJNS2_ILi72EEENS2_ILi144EEENS2_ILi288EEEEEENS2_ILi512EEEEEC2ERKS3_RKS5_RKS6_RKSA_RKSB_) ;  /* 0xfffe4a0000007944 */ /* 0x024fea0003c3ffff */
[----:B-1----:R1:W5:Y:S04]  /*24210*/  LDL R5, [R1+0x760] ;  /* 0x0007600001057983 */ /* 0x0023680000100800 */
[----:B------:R1:W5:Y:S01]  /*24220*/  LDL.64 R2, [R1+0x758] ;  /* 0x0007580001027983 */ /* 0x0003620000100a00 */
[----:B------:R-:W-:Y:S02]  /*24230*/  MOV R4, R23 ;  /* 0x0000001700047202 */ /* 0x000fe40000000f00 */
[----:B------:R-:W-:Y:S02]  /*24240*/  MOV R6, 0x24260 ;  /* 0x0002426000067802 */ /* 0x000fe40000000f00 */
[----:B-1---5:R-:W-:Y:S05]  /*24250*/  CALL.REL.NOINC `($_ZN7cutlass13device_kernelIN5flash19enable_sm80_to_sm89INS1_16FlashAttnBwdSm80INS1_25CollectiveMainloopBwdSm80ILi2ELi2EN4cute5tupleIJNS5_1CILi128EEES8_NS7_ILi64EEEEEENS_10bfloat16_tEfNS_4arch4Sm80ELb1ELb0ELb1ELb0ELb0ELb0ELb0ELb0ELi2ELi4ELi4ELi4ELb0EEENS1_21CollectiveEpilogueBwdISA_SB_SD_Li256ELb0ELb0ELi2EEENS1_25SingleTileBwdLPTSchedulerILb0ELi128ELb0EEEEEEEEEvNT_6ParamsE$_ZN4cute5tupleIJNS0_IJNS_1CILi8EEENS0_IJNS1_ILi2EEES3_S3_EEENS1_ILi1EEES4_S5_EEENS0_IJS5_NS0_IJiiiEEENS1_ILi64EEENS0_IJNS1_ILi72EEENS1_ILi144EEENS1_ILi288EEEEEENS1_ILi512EEEEEEEEC2ERKS6_RKSE_) ;  /* 0xfffe7ad000007944 */ /* 0x022fea0003c3ffff */
[----:B------:R1:W5:Y:S04]  /*24260*/  LDL R5, [R1+0x760] ;  /* 0x0007600001057983 */ /* 0x0003680000100800 */
[----:B------:R1:W5:Y:S01]  /*24270*/  LDL.64 R2, [R1+0x758] ;  /* 0x0007580001027983 */ /* 0x0003620000100a00 */
[----:B------:R-:W-:-:S03]  /*24280*/  MOV R4, 0x242a0 ;  /* 0x000242a000047802 */ /* 0x000fc60000000f00 */
[----:B-1---5:R-:W-:Y:S05]  /*24290*/  CALL.REL.NOINC `($_ZN7cutlass13device_kernelIN5flash19enable_sm80_to_sm89INS1_16FlashAttnBwdSm80INS1_25CollectiveMainloopBwdSm80ILi2ELi2EN4cute5tupleIJNS5_1CILi128EEES8_NS7_ILi64EEEEEENS_10bfloat16_tEfNS_4arch4Sm80ELb1ELb0ELb1ELb0ELb0ELb0ELb0ELb0ELi2ELi4ELi4ELi4ELb0EEENS1_21CollectiveEpilogueBwdISA_SB_SD_Li256ELb0ELb0ELi2EEENS1_25SingleTileBwdLPTSchedulerILb0ELi128ELb0EEEEEEEEEvNT_6ParamsE$_ZZN4cute7flattenINS_5tupleIJNS_1CILi1EEENS1_IJiiiEEENS2_ILi64EEENS1_IJNS2_ILi72EEENS2_ILi144EEENS2_ILi288EEEEEENS2_ILi512EEEEEEEEDaRKT_ENKUlRKT_E_clIS4_EEDaSH_) ;  /* 0xfffebde000007944 */ /* 0x022fea0003c3ffff */
[----:B------:R1:W-:Y:S01]  /*242a0*/  STL.64 [R1+0x7a0], R2 ;  /* 0x0007a00201007387 */ /* 0x0003e20000100a00 */
[----:B------:R-:W-:-:S02]  /*242b0*/  MOV R6, R58 ;  /* 0x0000003a00067202 */ /* 0x000fc40000000f00 */
[----:B------:R-:W-:Y:S01]  /*242c0*/  MOV R4, 0x242f0 ;  /* 0x000242f000047802 */ /* 0x000fe20000000f00 */
[----:B------:R1:W-:Y:S04]  /*242d0*/  STL [R1+0x7a8], R5 ;  /* 0x0007a80501007387 */ /* 0x0003e80000100800 */
[----:B-1----:R-:W-:Y:S05]  /*242e0*/  CALL.REL.NOINC `($_ZN7cutlass13device_kernelIN5flash19enable_sm80_to_sm89INS1_16FlashAttnBwdSm80INS1_25CollectiveMainloopBwdSm80ILi2ELi2EN4cute5tupleIJNS5_1CILi128EEES8_NS7_ILi64EEEEEENS_10bfloat16_tEfNS_4arch4Sm80ELb1ELb0ELb1ELb0ELb0ELb0ELb0ELb0ELi2ELi4ELi4ELi4ELb0EEENS1_21CollectiveEpilogueBwdISA_SB_SD_Li256ELb0ELb0ELi2EEENS1_25SingleTileBwdLPTSchedulerILb0ELi128ELb0EEEEEEEEEvNT_6ParamsE$_ZZN4cute12filter_tupleINS_5tupleIJNS_1CILi1EEENS1_IJiiiEEENS2_ILi64EEENS1_IJNS2_ILi72EEENS2_ILi144EEENS2_ILi288EEEEEENS2_ILi512EEEEEEZNS_7flattenISB_EEDaRKT_EUlRKT_E_EEDaSF_OT0_ENKUlDpSI_E_clIJNS1_IJS3_EEES4_NS1_IJS5_EEES9_NS1_IJSA_EEEEEEDaSM_) ;  /* 0xfffe870000007944 */ /* 0x002fea0003c3ffff */
[----:B------:R-:W-:Y:S02]  /*242f0*/  MOV R4, R23 ;  /* 0x0000001700047202 */ /* 0x000fe40000000f00 */
[----:B------:R-:W-:Y:S02]  /*24300*/  MOV R6, 0x24320 ;  /* 0x0002432000067802 */ /* 0x000fe40000000f00 */
        /* <DEDUP_REMOVED lines=41> */
[----:B-1----:R-:W-:Y:S05]  /*245a0*/  CALL.REL.NOINC `($_ZN7cutlass13device_kernelIN5flash19enable_sm80_to_sm89INS1_16FlashAttnBwdSm80INS1_25CollectiveMainloopBwdSm80ILi2ELi2EN4cute5tupleIJNS5_1CILi128EEES8_NS7_ILi64EEEEEENS_10bfloat16_tEfNS_4arch4Sm80ELb1ELb0ELb1ELb0ELb0ELb0ELb0ELb0ELi2ELi4ELi4ELi4ELb0EEENS1_21CollectiveEpilogueBwdISA_SB_SD_Li256ELb0ELb0ELi2EEENS1_25SingleTileBwdLPTSchedulerILb0ELi128ELb0EEEEEEEEEvNT_6ParamsE$_ZZN4cute6detail16composition_implINS_5tupleIJNS_1CILi8EEENS3_ILi2EEES5_S5_S4_S5_EEENS2_IJNS3_ILi1EEEiiiNS3_ILi72EEENS3_ILi512EEEEEENS2_IJNS2_IJS5_S5_S5_EEES5_NS3_ILi4EEEEEENS2_IJNS2_IJS7_S9_S4_EEENS3_ILi4096EEENS3_ILi16EEEEEEEEDaRKT_RKT0_RKT1_RKT2_ENKUlRKT_RKT0_E_clISB_SE_EEDaSW_SZ_) ;  /* 0xfffea4a000007944 */ /* 0x002fea0003c3ffff */
[----:B------:R-:W-:Y:S01]  /*245b0*/  IMAD.MOV.U32 R4, RZ, RZ, R49 ;  /* 0x000000ffff047224 */ /* 0x000fe200078e0031 */
[----:B------:R-:W-:Y:S01]  /*245c0*/  MOV R5, R45 ;  /* 0x0000002d00057202 */ /* 0x000fe20000000f00 */
[----:B------:R-:W-:Y:S01]  /*245d0*/  IMAD.MOV.U32 R3, RZ, RZ, R47 ;  /* 0x000000ffff037224 */ /* 0x000fe200078e002f */
        /* <DEDUP_REMOVED lines=11> */
[----:B------:R-:W-:Y:S01]  /*24690*/  LEA.HI R6, R13, R13, RZ, 0x1d ;  /* 0x0000000d0d067211 */ /* 0x000fe200078fe8ff */
[----:B------:R-:W-:-:S04]  /*246a0*/  IMAD.MOV.U32 R48, RZ, RZ, R17 ;  /* 0x000000ffff307224 */ /* 0x000fc800078e0011 */
        /* <DEDUP_REMOVED lines=24> */
[----:B------:R-:W-:-:S03]  /*24830*/  MOV R4, 0x24850 ;  /* 0x0002485000047802 */ /* 0x000fc60000000f00 */
        /* <DEDUP_REMOVED lines=17> */
[----:B--2--5:R-:W-:Y:S05]  /*24950*/  CALL.REL.NOINC `($_ZN7cutlass13device_kernelIN5flash19enable_sm80_to_sm89INS1_16FlashAttnBwdSm80INS1_25CollectiveMainloopBwdSm80ILi2ELi2EN4cute5tupleIJNS5_1CILi128EEES8_NS7_ILi64EEEEEENS_10bfloat16_tEfNS_4arch4Sm80ELb1ELb0ELb1ELb0ELb0ELb0ELb0ELb0ELi2ELi4ELi4ELi4ELb0EEENS1_21CollectiveEpilogueBwdISA_SB_SD_Li256ELb0ELb0ELi2EEENS1_25SingleTileBwdLPTSchedulerILb0ELi128ELb0EEEEEEEEEvNT_6ParamsE$_ZN4cute3eso3ESOILb1ELb0EJNS_14ComposedLayoutINS_7SwizzleILi3ELi3ELi3EEENS_1CILi0EEENS_6LayoutINS_5tupleIJNS8_IJNS8_IJNS5_ILi4EEENS5_ILi8EEEEEENS8_IJNS5_ILi2EEENS5_ILi1EEEEEEEEENS8_IJNS8_IJSC_SC_EEENS8_IJSA_S9_EEEEEEEEENS8_IJNS8_IJNS8_IJSC_NS5_ILi64EEEEEENS8_IJNS5_ILi512EEES6_EEEEEENS8_IJNS8_IJSD_SA_EEENS8_IJNS5_ILi1024EEENS5_ILi16EEEEEEEEEEEEEEEENS_10ViewEngineINS_8smem_ptrIPN7cutlass10bfloat16_tEEEEEEEC2ERKSW_RKS13_) ;  /* 0xfffe3c3000007944 */ /* 0x024fea0003c3ffff */
[----:B------:R-:W-:Y:S01]  /*24960*/  ULDC.64 UR4, c[0x0][0x118] ;  /* 0x0000460000047ab9 */ /* 0x000fe20000000a00 */
[----:B------:R2:W5:Y:S04]  /*24970*/  LDL.64 R52, [R1+0x758] ;  /* 0x0007580001347983 */ /* 0x0005680000100a00 */
[----:B-1----:R2:W5:Y:S01]  /*24980*/  LD.E R3, [R10.64+0xc] ;  /* 0x00000c040a037980 */ /* 0x002562000c101900 */
[----:B------:R-:W-:Y:S02]  /*24990*/  MOV R2, R23 ;  /* 0x0000001700027202 */ /* 0x000fe40000000f00 */
[----:B------:R-:W-:-:S02]  /*249a0*/  MOV R6, 0x249c0 ;  /* 0x000249c000067802 */ /* 0x000fc40000000f00 */
        /* <DEDUP_REMOVED lines=19> */
[----:B------:R-:W-:Y:S02]  /*24ae0*/  MOV R4, R58 ;  /* 0x0000003a00047202 */ /* 0x000fe40000000f00 */
[----:B------:R-:W-:Y:S02]  /*24af0*/  MOV R8, 0x24b10 ;  /* 0x00024b1000087802 */ /* 0x000fe40000000f00 */
[----:B-12---:R-:W-:Y:S05]  /*24b00*/  CALL.REL.NOINC `($_ZN7cutlass13device_kernelIN5flash19enable_sm80_to_sm89INS1_16FlashAttnBwdSm80INS1_25CollectiveMainloopBwdSm80ILi2ELi2EN4cute5tupleIJNS5_1CILi128EEES8_NS7_ILi64EEEEEENS_10bfloat16_tEfNS_4arch4Sm80ELb1ELb0ELb1ELb0ELb0ELb0ELb0ELb0ELi2ELi4ELi4ELi4ELb0EEENS1_21CollectiveEpilogueBwdISA_SB_SD_Li256ELb0ELb0ELi2EEENS1_25SingleTileBwdLPTSchedulerILb0ELi128ELb0EEEEEEEEEvNT_6ParamsE$_ZZN4cute12filter_tupleINS_5tupleIJNS1_IJiNS1_IJiNS_1CILi0EEEEEEEEENS1_IJNS_10UnderscoreENS1_IJS6_S6_EEEEEEEEES9_ZNS_4diceIS9_S9_EEDaRKT_RKT0_EUlRKT_RKT0_E_EEDaSD_SG_OT1_ENKUlDpSJ_E_clIJNS1_IJiiS3_EEENS1_IJEEEEEEDaSQ_) ;  /* 0xfffe785000007944 */ /* 0x006fea0003c3ffff */
[----:B------:R-:W-:Y:S02]  /*24b10*/  MOV R72, 0x24b30 ;  /* 0x00024b3000487802 */ /* 0x000fe40000000f00 */
[----:B-12--5:R-:W-:Y:S05]  /*24b20*/  CALL.REL.NOINC `($_ZN7cutlass13device_kernelIN5flash19enable_sm80_to_sm89INS1_16FlashAttnBwdSm80INS1_25CollectiveMainloopBwdSm80ILi2ELi2EN4cute5tupleIJNS5_1CILi128EEES8_NS7_ILi64EEEEEENS_10bfloat16_tEfNS_4arch4Sm80ELb1ELb0ELb1ELb0ELb0ELb0ELb0ELb0ELi2ELi4ELi4ELi4ELb0EEENS1_21CollectiveEpilogueBwdISA_SB_SD_Li256ELb0ELb0ELi2EEENS1_25SingleTileBwdLPTSchedulerILb0ELi128ELb0EEEEEEEEEvNT_6ParamsE$_ZZN4cute7idx2crdINS_5tupleIJiiNS_1CILi0EEEEEENS1_IJNS1_IJNS2_ILi4EEENS2_ILi8EEEEEENS2_ILi2EEENS2_ILi1EEEEEEEEDaRKT_RKT0_ENKUlRKT_RKT0_E_clIiS7_EEDaSJ_SM_) ;  /* 0xfffeb58000007944 */ /* 0x026fea0003c3ffff */
[----:B------:R-:W-:Y:S02]  /*24b30*/  MOV R2, 0x24b50 ;  /* 0x00024b5000027802 */ /* 0x000fe40000000f00 */
[----:B-1----:R-:W-:Y:S05]  /*24b40*/  CALL.REL.NOINC `($_ZN7cutlass13device_kernelIN5flash19enable_sm80_to_sm89INS1_16FlashAttnBwdSm80INS1_25CollectiveMainloopBwdSm80ILi2ELi2EN4cute5tupleIJNS5_1CILi128EEES8_NS7_ILi64EEEEEENS_10bfloat16_tEfNS_4arch4Sm80ELb1ELb0ELb1ELb0ELb0ELb0ELb0ELb0ELi2ELi4ELi4ELi4ELb0EEENS1_21CollectiveEpilogueBwdISA_SB_SD_Li256ELb0ELb0ELi2EEENS1_25SingleTileBwdLPTSchedulerILb0ELi128ELb0EEEEEEEEEvNT_6ParamsE$_ZZN4cute7idx2crdINS_5tupleIJiiNS_1CILi0EEEEEENS1_IJNS1_IJNS2_ILi4EEENS2_ILi8EEEEEENS2_ILi2EEENS2_ILi1EEEEEEEEDaRKT_RKT0_ENKUlRKT_RKT0_E_clIiS8_EEDaSJ_SM_) ;  /* 0xfffeb98000007944 */ /* 0x002fea0003c3ffff */
[----:B------:R1:W-:Y:S01]  /*24b50*/  STL [R1+0x7a0], R6 ;  /* 0x0007a00601007387 */ /* 0x0003e20000100800 */
[----:B------:R-:W-:Y:S02]  /*24b60*/  MOV R2, R58 ;  /* 0x0000003a00027202 */ /* 0x000fe40000000f00 */
[----:B------:R-:W-:-:S02]  /*24b70*/  MOV R72, 0x24b90 ;  /* 0x00024b9000487802 */ /* 0x000fc40000000f00 */
        /* <DEDUP_REMOVED lines=102> */
[----:B------:R-:W-:-:S05]  /*251e0*/  LEA.HI R6, R13, R13, RZ, 0x1d ;  /* 0x0000000d0d067211 */ /* 0x000fca00078fe8ff */
        /* <DEDUP_REMOVED lines=21> */
[----:B------:R-:W-:-:S03]  /*25340*/  MOV R4, 0x25360 ;  /* 0x0002536000047802 */ /* 0x000fc60000000f00 */
        /* <DEDUP_REMOVED lines=31> */
[----:B------:R-:W-:-:S03]  /*25540*/  MOV R4, 0x25560 ;  /* 0x0002556000047802 */ /* 0x000fc60000000f00 */
[----:B-12---:R-:W-:Y:S05]  /*25550*/  CALL.REL.NOINC `($_ZN7cutlass13device_kernelIN5flash19enable_sm80_to_sm89INS1_16FlashAttnBwdSm80INS1_25CollectiveMainloopBwdSm80ILi2ELi2EN4cute5tupleIJNS5_1CILi128EEES8_NS7_ILi64EEEEEENS_10bfloat16_tEfNS_4arch4Sm80ELb1ELb0ELb1ELb0ELb0ELb0ELb0ELb0ELi2ELi4ELi4ELi4ELb0EEENS1_21CollectiveEpilogueBwdISA_SB_SD_Li256ELb0ELb0ELi2EEENS1_25SingleTileBwdLPTSchedulerILb0ELi128ELb0EEEEEEEEEvNT_6ParamsE$_ZZN4cute12filter_tupleINS_5tupleIJNS_10UnderscoreES2_S2_iEEENS1_IJNS1_IJNS_1CILi1EEENS4_ILi0EEEEEENS4_ILi4096EEENS1_IJiiEEENS1_IJS6_NS4_ILi8192EEEEEEEEEZNS_5sliceIS3_SC_EEDaRKT_RKT0_EUlRKT_RKT0_E_EEDaSG_SJ_OT1_ENKUlDpSM_E_clIJNS1_IJS7_EEENS1_IJS8_EEENS1_IJS9_EEENS1_IJEEEEEEDaST_) ;  /* 0xfffe705000007944 */ /* 0x006fea0003c3ffff */
[----:B-----5:R-:W-:Y:S02]  /*25560*/  MOV R8, R3 ;  /* 0x0000000300087202 */ /* 0x020fe40000000f00 */
[----:B------:R-:W-:-:S02]  /*25570*/  MOV R4, 0x25590 ;  /* 0x0002559000047802 */ /* 0x000fc40000000f00 */
[----:B-1----:R-:W-:Y:S05]  /*25580*/  CALL.REL.NOINC `($_ZN7cutlass13device_kernelIN5flash19enable_sm80_to_sm89INS1_16FlashAttnBwdSm80INS1_25CollectiveMainloopBwdSm80ILi2ELi2EN4cute5tupleIJNS5_1CILi128EEES8_NS7_ILi64EEEEEENS_10bfloat16_tEfNS_4arch4Sm80ELb1ELb0ELb1ELb0ELb0ELb0ELb0ELb0ELi2ELi4ELi4ELi4ELb0EEENS1_21CollectiveEpilogueBwdISA_SB_SD_Li256ELb0ELb0ELi2EEENS1_25SingleTileBwdLPTSchedulerILb0ELi128ELb0EEEEEEEEEvNT_6ParamsE$_ZN4cute5tupleIJNS0_IJNS0_IJNS_1CILi8EEENS1_ILi1EEEEEENS1_ILi2EEENS0_IJS5_S5_EEEEEENS0_IJNS0_IJS3_NS1_ILi0EEEEEENS1_ILi4096EEENS0_IJiiEEEEEEEEC2ERKS7_RKSC_) ;  /* 0xfffe638000007944 */ /* 0x002fea0003c3ffff */
[----:B-1----:R1:W5:Y:S01]  /*25590*/  LDL.64 R2, [R1+0x758] ;  /* 0x0007580001027983 */ /* 0x0023620000100a00 */
[----:B------:R-:W-:-:S02]  /*255a0*/  SHF.L.U32 R4, R7, 0xd, RZ ;  /* 0x0000000d07047819 */ /* 0x000fc400000006ff */
        /* <DEDUP_REMOVED lines=490> */
[----:B------:R1:W-:Y:S02]  /*27450*/  ST.E [R8.64+0xc], R7 ;  /* 0x00000c0708007985 */ /* 0x0003e4000c101904 */
.L_x_2435:
[----:B------:R-:W-:-:S13]  /*27460*/  ISETP.NE.AND P0, PT, R48, 0x3, PT ;  /* 0x000000033000780c */ /* 0x000fda0003f05270 */
[----:B-1----:R-:W-:Y:S05]  /*27470*/  @!P0 BRA `(.L_x_2432) ;  /* 0x0000204000008947 */ /* 0x002fea0003800000 */
[----:B------:R-:W-:Y:S01]  /*27480*/  IADD3 R14, R48, 0x1, RZ ;  /* 0x00000001300e7810 */ /* 0x000fe20007ffe0ff */
[----:B------:R-:W-:Y:S01]  /*27490*/  IMAD.MOV.U32 R81, RZ, RZ, R23 ;  /* 0x000000ffff517224 */ /* 0x000fe200078e0017 */
[----:B-1----:R-:W-:-:S03]  /*274a0*/  MOV R8, 0x274d0 ;  /* 0x000274d000087802 */ /* 0x002fc60000000f00 */
[----:B------:R-:W-:Y:S02]  /*274b0*/  IMAD.MOV.U32 R3, RZ, RZ, R14 ;  /* 0x000000ffff037224 */ /* 0x000fe400078e000e */
[----:B------:R-:W-:Y:S05]  /*274c0*/  CALL.REL.NOINC `($_ZN7cutlass13device_kernelIN5flash19enable_sm80_to_sm89INS1_16FlashAttnBwdSm80INS1_25CollectiveMainloopBwdSm80ILi2ELi2EN4cute5tupleIJNS5_1CILi128EEES8_NS7_ILi64EEEEEENS_10bfloat16_tEfNS_4arch4Sm80ELb1ELb0ELb1ELb0ELb0ELb0ELb0ELb0ELi2ELi4ELi4ELi4ELb0EEENS1_21CollectiveEpilogueBwdISA_SB_SD_Li256ELb0ELb0ELi2EEENS1_25SingleTileBwdLPTSchedulerILb0ELi128ELb0EEEEEEEEEvNT_6ParamsE$_ZN4cute3eso3ESOILb1ELb0EJNS_10UnderscoreES2_iEEC2ERKS2_S5_RKi) ;  /* 0xfffe0fd000007944 */ /* 0x000fea0003c3ffff */
        /* <DEDUP_REMOVED lines=21> */
[----:B------:R-:W-:Y:S02]  /*27620*/  MOV R3, R14 ;  /* 0x0000000e00037202 */ /* 0x000fe40000000f00 */
        /* <DEDUP_REMOVED lines=198> */
[----:B------:R-:W-:-:S02]  /*28290*/  MOV R81, R23 ;  /* 0x0000001700517202 */ /* 0x000fc40000000f00 */
        /* <DEDUP_REMOVED lines=289> */
[----:B-1----:R-:W-:Y:S05]  /*294b0*/  CALL.REL.NOINC `($_ZN7cutlass13device_kernelIN5flash19enable_sm80_to_sm89INS1_16FlashAttnBwdSm80INS1_25CollectiveMainloopBwdSm80ILi2ELi2EN4cute5tupleIJNS5_1CILi128EEES8_NS7_ILi64EEEEEENS_10bfloat16_tEfNS_4arch4Sm80ELb1ELb0ELb1ELb0ELb0ELb0ELb0ELb0ELi2ELi4ELi4ELi4ELb0EEENS1_21CollectiveEpilogueBwdISA_SB_SD_Li256ELb0ELb0ELi2EEENS1_25SingleTileBwdLPTSchedulerILb0ELi128ELb0EEEEEEEEEvNT_6ParamsE$_ZZN5flash25CollectiveMainloopBwdSm80ILi2ELi2EN4cute5tupleIJNS1_1CILi128EEES4_NS3_ILi64EEEEEEN7cutlass10bfloat16_tEfNS7_4arch4Sm80ELb1ELb0ELb1ELb0ELb0ELb0ELb0ELb0ELi2ELi4ELi4ELi4ELb0EE3mmaINS_16FlashAttnBwdSm80ISB_NS_21CollectiveEpilogueBwdIS6_S8_SA_Li256ELb0ELb0ELi2EEENS_25SingleTileBwdLPTSchedulerILb0ELi128ELb0EEEE13SharedStorageENS1_6TensorINS1_11ArrayEngineIfLm32EEENS1_6LayoutINS2_IJNS2_IJNS3_ILi2EEESO_EEESO_NS3_ILi4EEEEEENS2_IJNS2_IJNS3_ILi1EEESO_EEESQ_NS3_ILi8EEEEEEEEEEEEbRKNSB_6ParamsERT0_S12_iNS2_IJiiiEEERT_ENKUlvE_clEv) ;  /* 0x00037f4000007944 */ /* 0x002fea0003c00000 */
.L_x_2432:
[----:B------:R-:W-:Y:S01]  /*294c0*/  IMAD.MOV.U32 R81, RZ, RZ, R23 ;  /* 0x000000ffff517224 */ /* 0x000fe200078e0017 */
[----:B------:R-:W-:Y:S01]  /*294d0*/  MOV R3, R48 ;  /* 0x0000003000037202 */ /* 0x000fe20000000f00 */
[----:B------:R-:W-:Y:S01]  /*294e0*/  IMAD.MOV.U32 R49, RZ, RZ, RZ ;  /* 0x000000ffff317224 */ /* 0x000fe200078e00ff */
[----:B-1----:R-:W-:-:S02]  /*294f0*/  MOV R8, 0x29510 ;  /* 0x0002951000087802 */ /* 0x002fc40000000f00 */
[----:B------:R-:W-:Y:S05]  /*29500*/  CALL.REL.NOINC `($_ZN7cutlass13device_kernelIN5flash19enable_sm80_to_sm89INS1_16FlashAttnBwdSm80INS1_25CollectiveMainloopBwdSm80ILi2ELi2EN4cute5tupleIJNS5_1CILi128EEES8_NS7_ILi64EEEEEENS_10bfloat16_tEfNS_4arch4Sm80ELb1ELb0ELb1ELb0ELb0ELb0ELb0ELb0ELi2ELi4ELi4ELi4ELb0EEENS1_21CollectiveEpilogueBwdISA_SB_SD_Li256ELb0ELb0ELi2EEENS1_25SingleTileBwdLPTSchedulerILb0ELi128ELb0EEEEEEEEEvNT_6ParamsE$_ZN4cute3eso3ESOILb1ELb0EJNS_10UnderscoreES2_iEEC2ERKS2_S5_RKi) ;  /* 0xfffdef9000007944 */ /* 0x000fea0003c3ffff */
        /* <DEDUP_REMOVED lines=18> */
[----:B------:R-:W-:Y:S02]  /*29630*/  MOV R3, R48 ;  /* 0x0000003000037202 */ /* 0x000fe40000000f00 */
        /* <DEDUP_REMOVED lines=18> */
.L_x_2433:
        /* <DEDUP_REMOVED lines=218> */
.L_x_2434:
[----:B------:R-:W2:Y:S01]  /*2a500*/  LDL.64 R2, [R28+0xa0] ;  /* 0x0000a0001c027983 */ /* 0x000ea20000100a00 */
[----:B------:R-:W-:Y:S01]  /*2a510*/  ULDC.64 UR4, c[0x0][0x118] ;  /* 0x0000460000047ab9 */ /* 0x000fe20000000a00 */
[----:B-1----:R-:W-:Y:S02]  /*2a520*/  MOV R6, R23 ;  /* 0x0000001700067202 */ /* 0x002fe40000000f00 */
[----:B------:R-:W-:Y:S01]  /*2a530*/  MOV R8, 0x2a560 ;  /* 0x0002a56000087802 */ /* 0x000fe20000000f00 */
[----:B--2---:R-:W5:Y:S04]  /*2a540*/  LD.E.64 R2, [R2.64] ;  /* 0x0000000402027980 */ /* 0x004f68000c101b00 */
[----:B-----5:R-:W-:Y:S05]  /*2a550*/  CALL.REL.NOINC `($_ZN7cutlass13device_kernelIN5flash19enable_sm80_to_sm89INS1_16FlashAttnBwdSm80INS1_25CollectiveMainloopBwdSm80ILi2ELi2EN4cute5tupleIJNS5_1CILi128EEES8_NS7_ILi64EEEEEENS_10bfloat16_tEfNS_4arch4Sm80ELb1ELb0ELb1ELb0ELb0ELb0ELb0ELb0ELi2ELi4ELi4ELi4ELb0EEENS1_21CollectiveEpilogueBwdISA_SB_SD_Li256ELb0ELb0ELi2EEENS1_25SingleTileBwdLPTSchedulerILb0ELi128ELb0EEEEEEEEEvNT_6ParamsE$_ZN4cute8smem_ptrIPfECI1NS_12iter_adaptorIS1_S2_EEES1_) ;  /* 0xfffe1bc000007944 */ /* 0x020fea0003c3ffff */
[----:B-1----:R1:W5:Y:S01]  /*2a560*/  LDL.64 R2, [R1+0x758] ;  /* 0x0007580001027983 */ /* 0x0023620000100a00 */
[----:B------:R-:W-:-:S03]  /*2a570*/  MOV R8, 0x2a590 ;  /* 0x0002a59000087802 */ /* 0x000fc60000000f00 */
[----:B-1---5:R-:W-:Y:S05]  /*2a580*/  CALL.REL.NOINC `($_ZN7cutlass13device_kernelIN5flash19enable_sm80_to_sm89INS1_16FlashAttnBwdSm80INS1_25CollectiveMainloopBwdSm80ILi2ELi2EN4cute5tupleIJNS5_1CILi128EEES8_NS7_ILi64EEEEEENS_10bfloat16_tEfNS_4arch4Sm80ELb1ELb0ELb1ELb0ELb0ELb0ELb0ELb0ELi2ELi4ELi4ELi4ELb0EEENS1_21CollectiveEpilogueBwdISA_SB_SD_Li256ELb0ELb0ELi2EEENS1_25SingleTileBwdLPTSchedulerILb0ELi128ELb0EEEEEEEEEvNT_6ParamsE$_ZN4cute3eso3ESOILb1ELb0EJNS_6LayoutINS_5tupleIJNS3_IJNS_1CILi2EEES5_EEEEEENS3_IJNS3_IJNS4_ILi8EEENS4_ILi64EEEEEEEEEEENS_10ViewEngineINS_8smem_ptrIPfEEEEEEC2ERKSC_RKSH_) ;  /* 0xfffe003000007944 */ /* 0x022fea0003c3ffff */
[----:B------:R2:W-:Y:S04]  /*2a590*/  STL.128 [R1+0xa50], RZ ;  /* 0x000a50ff01007387 */ /* 0x0005e80000100c00 */
[----:B------:R2:W5:Y:S01]  /*2a5a0*/  LDL.64 R12, [R28+0xa0] ;  /* 0x0000a0001c0c7983 */ /* 0x0005620000100a00 */
[----:B------:R-:W-:Y:S01]  /*2a5b0*/  IADD3 R7, P0, R41, 0x300, RZ ;  /* 0x0000030029077810 */ /* 0x000fe20007f1e0ff */
[----:B-1----:R-:W-:Y:S01]  /*2a5c0*/  IMAD.MOV.U32 R2, RZ, RZ, R23 ;  /* 0x000000ffff027224 */ /* 0x002fe200078e0017 */
[----:B------:R-:W-:-:S02]  /*2a5d0*/  MOV R3, R46 ;  /* 0x0000002e00037202 */ /* 0x000fc40000000f00 */
[----:B------:R-:W-:Y:S01]  /*2a5e0*/  MOV R10, 0x2a610 ;  /* 0x0002a610000a7802 */ /* 0x000fe20000000f00 */
[----:B------:R-:W-:-:S03]  /*2a5f0*/  IMAD.X R4, RZ, RZ, R40, P0 ;  /* 0x000000ffff047224 */ /* 0x000fc600000e0628 */
        /* <DEDUP_REMOVED lines=16> */
[----:B------:R-:W-:Y:S01]  /*2a700*/  IMAD.MOV.U32 R9, RZ, RZ, R4 ;  /* 0x000000ffff097224 */ /* 0x000fe200078e0004 */
[----:B------:R-:W-:Y:S02]  /*2a710*/  MOV R16, R7 ;  /* 0x0000000700107202 */ /* 0x000fe40000000f00 */
[----:B------:R-:W-:Y:S02]  /*2a720*/  MOV R6, 0x2a740 ;  /* 0x0002a74000067802 */ /* 0x000fe40000000f00 */
[----:B-1---5:R-:W-:Y:S05]  /*2a730*/  CALL.REL.NOINC `($_ZN7cutlass13device_kernelIN5flash19enable_sm80_to_sm89INS1_16FlashAttnBwdSm80INS1_25CollectiveMainloopBwdSm80ILi2ELi2EN4cute5tupleIJNS5_1CILi128EEES8_NS7_ILi64EEEEEENS_10bfloat16_tEfNS_4arch4Sm80ELb1ELb0ELb1ELb0ELb0ELb0ELb0ELb0ELi2ELi4ELi4ELi4ELb0EEENS1_21CollectiveEpilogueBwdISA_SB_SD_Li256ELb0ELb0ELi2EEENS1_25SingleTileBwdLPTSchedulerILb0ELi128ELb0EEEEEEEEEvNT_6ParamsE$_ZN4cute3eso3ESOILb1ELb0EJNS_6LayoutINS_5tupleIJNS_1CILi1EEENS4_ILi4EEEEEENS3_IJNS4_ILi0EEES5_EEEEENS_10ViewEngineIPfEEEEC2ERKSA_RKSD_) ;  /* 0xfffe0e2000007944 */ /* 0x022fea0003c3ffff */
[----:B-1----:R1:W5:Y:S01]  /*2a740*/  LDL.64 R4, [R1+0x758] ;  /* 0x0007580001047983 */ /* 0x0023620000100a00 */
[----:B------:R-:W-:Y:S02]  /*2a750*/  MOV R9, R3 ;  /* 0x0000000300097202 */ /* 0x000fe40000000f00 */
[----:B------:R-:W-:Y:S02]  /*2a760*/  MOV R6, 0x2a780 ;  /* 0x0002a78000067802 */ /* 0x000fe40000000f00 */
[----:B-1---5:R-:W-:Y:S05]  /*2a770*/  CALL.REL.NOINC `($_ZN7cutlass13device_kernelIN5flash19enable_sm80_to_sm89INS1_16FlashAttnBwdSm80INS1_25CollectiveMainloopBwdSm80ILi2ELi2EN4cute5tupleIJNS5_1CILi128EEES8_NS7_ILi64EEEEEENS_10bfloat16_tEfNS_4arch4Sm80ELb1ELb0ELb1ELb0ELb0ELb0ELb0ELb0ELi2ELi4ELi4ELi4ELb0EEENS1_21CollectiveEpilogueBwdISA_SB_SD_Li256ELb0ELb0ELi2EEENS1_25SingleTileBwdLPTSchedulerILb0ELi128ELb0EEEEEEEEEvNT_6ParamsE$_ZN4cute3eso3ESOILb1ELb0EJNS_6LayoutINS_5tupleIJNS_1CILi1EEENS3_IJNS4_ILi2EEES6_EEEEEENS3_IJNS4_ILi0EEENS3_IJNS4_ILi8EEENS4_ILi64EEEEEEEEEEENS_10ViewEngineINS_8smem_ptrIPfEEEEEEC2ERKSE_RKSJ_) ;  /* 0xfffe0d8000007944 */ /* 0x022fea0003c3ffff */
[----:B-1----:R1:W5:Y:S01]  /*2a780*/  LDL.64 R2, [R1+0x758] ;  /* 0x0007580001027983 */ /* 0x0023620000100a00 */
[----:B------:R-:W-:-:S02]  /*2a790*/  MOV R6, R23 ;  /* 0x0000001700067202 */ /* 0x000fc40000000f00 */
[----:B------:R-:W-:Y:S02]  /*2a7a0*/  MOV R8, 0x2a7c0 ;  /* 0x0002a7c000087802 */ /* 0x000fe40000000f00 */
[----:B-1---5:R-:W-:Y:S05]  /*2a7b0*/  CALL.REL.NOINC `($_ZN7cutlass13device_kernelIN5flash19enable_sm80_to_sm89INS1_16FlashAttnBwdSm80INS1_25CollectiveMainloopBwdSm80ILi2ELi2EN4cute5tupleIJNS5_1CILi128EEES8_NS7_ILi64EEEEEENS_10bfloat16_tEfNS_4arch4Sm80ELb1ELb0ELb1ELb0ELb0ELb0ELb0ELb0ELi2ELi4ELi4ELi4ELb0EEENS1_21CollectiveEpilogueBwdISA_SB_SD_Li256ELb0ELb0ELi2EEENS1_25SingleTileBwdLPTSchedulerILb0ELi128ELb0EEEEEEEEEvNT_6ParamsE$_ZN4cute8smem_ptrIPfECI1NS_12iter_adaptorIS1_S2_EEES1_) ;  /* 0xfffe196000007944 */ /* 0x022fea0003c3ffff */
[----:B-1----:R1:W5:Y:S01]  /*2a7c0*/  LDL.64 R2, [R1+0x758] ;  /* 0x0007580001027983 */ /* 0x0023620000100a00 */
[----:B------:R-:W-:-:S03]  /*2a7d0*/  MOV R8, 0x2a7f0 ;  /* 0x0002a7f000087802 */ /* 0x000fc60000000f00 */
[----:B-1---5:R-:W-:Y:S05]  /*2a7e0*/  CALL.REL.NOINC `($_ZN7cutlass13device_kernelIN5flash19enable_sm80_to_sm89INS1_16FlashAttnBwdSm80INS1_25CollectiveMainloopBwdSm80ILi2ELi2EN4cute5tupleIJNS5_1CILi128EEES8_NS7_ILi64EEEEEENS_10bfloat16_tEfNS_4arch4Sm80ELb1ELb0ELb1ELb0ELb0ELb0ELb0ELb0ELi2ELi4ELi4ELi4ELb0EEENS1_21CollectiveEpilogueBwdISA_SB_SD_Li256ELb0ELb0ELi2EEENS1_25SingleTileBwdLPTSchedulerILb0ELi128ELb0EEEEEEEEEvNT_6ParamsE$_ZN4cute3eso3ESOILb1ELb0EJNS_6LayoutINS_5tupleIJNS3_IJNS_1CILi2EEES5_EEEEEENS3_IJNS3_IJNS4_ILi8EEENS4_ILi64EEEEEEEEEEENS_10ViewEngineINS_8smem_ptrIPfEEEEEEC2ERKSC_RKSH_) ;  /* 0xfffdfdd000007944 */ /* 0x022fea0003c3ffff */
[----:B------:R2:W5:Y:S01]  /*2a7f0*/  LDL.64 R10, [R1+0x758] ;  /* 0x00075800010a7983 */ /* 0x0005620000100a00 */
[----:B------:R-:W-:Y:S01]  /*2a800*/  IMAD.MOV.U32 R12, RZ, RZ, R4 ;  /* 0x000000ffff0c7224 */ /* 0x000fe200078e0004 */
[----:B------:R-:W-:Y:S02]  /*2a810*/  MOV R13, R5 ;  /* 0x00000005000d7202 */ /* 0x000fe40000000f00 */
[----:B-1----:R-:W-:Y:S02]  /*2a820*/  MOV R6, 0x2a840 ;  /* 0x0002a84000067802 */ /* 0x002fe40000000f00 */
[----:B--2--5:R-:W-:Y:S05]  /*2a830*/  CALL.REL.NOINC `($_ZN7cutlass13device_kernelIN5flash19enable_sm80_to_sm89INS1_16FlashAttnBwdSm80INS1_25CollectiveMainloopBwdSm80ILi2ELi2EN4cute5tupleIJNS5_1CILi128EEES8_NS7_ILi64EEEEEENS_10bfloat16_tEfNS_4arch4Sm80ELb1ELb0ELb1ELb0ELb0ELb0ELb0ELb0ELi2ELi4ELi4ELi4ELb0EEENS1_21CollectiveEpilogueBwdISA_SB_SD_Li256ELb0ELb0ELi2EEENS1_25SingleTileBwdLPTSchedulerILb0ELi128ELb0EEEEEEEEEvNT_6ParamsE$_ZN4cute3eso3ESOILb1ELb0EJNS_6LayoutINS_5tupleIJNS_1CILi4EEEEEENS3_IJNS4_ILi1EEEEEEEENS_10ViewEngineIPfEEEEC2ERKS9_RKSC_) ;  /* 0xfffe0d8000007944 */ /* 0x024fea0003c3ffff */
        /* <DEDUP_REMOVED lines=14> */
[----:B--2---:R-:W-:Y:S05]  /*2a920*/  CALL.REL.NOINC `($_ZN7cutlass13device_kernelIN5flash19enable_sm80_to_sm89INS1_16FlashAttnBwdSm80INS1_25CollectiveMainloopBwdSm80ILi2ELi2EN4cute5tupleIJNS5_1CILi128EEES8_NS7_ILi64EEEEEENS_10bfloat16_tEfNS_4arch4Sm80ELb1ELb0ELb1ELb0ELb0ELb0ELb0ELb0ELi2ELi4ELi4ELi4ELb0EEENS1_21CollectiveEpilogueBwdISA_SB_SD_Li256ELb0ELb0ELi2EEENS1_25SingleTileBwdLPTSchedulerILb0ELi128ELb0EEEEEEEEEvNT_6ParamsE$_ZN4cute3eso3ESOILb1ELb0EJNS_6LayoutINS_5tupleIJNS3_IJNS_1CILi2EEES5_EEENS3_IJS5_NS4_ILi8EEEEEEEEENS3_IJNS3_IJS5_NS4_ILi4EEEEEENS3_IJNS4_ILi1EEES7_EEEEEEEENS_10ViewEngineIPfEEEEC2ERKSF_RKSI_) ;  /* 0xfffdfde000007944 */ /* 0x004fea0003c3ffff */
[----:B------:R2:W5:Y:S01]  /*2a930*/  LDL.64 R12, [R1+0x758] ;  /* 0x00075800010c7983 */ /* 0x0005620000100a00 */
[----:B------:R-:W-:-:S03]  /*2a940*/  MOV R10, RZ ;  /* 0x000000ff000a7202 */ /* 0x000fc60000000f00 */
.L_x_2437:
[----:B-1----:R-:W-:-:S04]  /*2a950*/  MOV R2, 0x2a970 ;  /* 0x0002a97000027802 */ /* 0x002fc80000000f00 */
[----:B-12--5:R-:W-:Y:S05]  /*2a960*/  CALL.REL.NOINC `($_ZN7cutlass13device_kernelIN5flash19enable_sm80_to_sm89INS1_16FlashAttnBwdSm80INS1_25CollectiveMainloopBwdSm80ILi2ELi2EN4cute5tupleIJNS5_1CILi128EEES8_NS7_ILi64EEEEEENS_10bfloat16_tEfNS_4arch4Sm80ELb1ELb0ELb1ELb0ELb0ELb0ELb0ELb0ELi2ELi4ELi4ELi4ELb0EEENS1_21CollectiveEpilogueBwdISA_SB_SD_Li256ELb0ELb0ELi2EEENS1_25SingleTileBwdLPTSchedulerILb0ELi128ELb0EEEEEEEEEvNT_6ParamsE$_ZZZN5flash25CollectiveMainloopBwdSm80ILi2ELi2EN4cute5tupleIJNS1_1CILi128EEES4_NS3_ILi64EEEEEEN7cutlass10bfloat16_tEfNS7_4arch4Sm80ELb1ELb0ELb1ELb0ELb0ELb0ELb0ELb0ELi2ELi4ELi4ELi4ELb0EE3mmaINS_16FlashAttnBwdSm80ISB_NS_21CollectiveEpilogueBwdIS6_S8_SA_Li256ELb0ELb0ELi2EEENS_25SingleTileBwdLPTSchedulerILb0ELi128ELb0EEEE13SharedStorageENS1_6TensorINS1_11ArrayEngineIfLm32EEENS1_6LayoutINS2_IJNS2_IJNS3_ILi2EEESO_EEESO_NS3_ILi4EEEEEENS2_IJNS2_IJNS3_ILi1EEESO_EEESQ_NS3_ILi8EEEEEEEEEEEEbRKNSB_6ParamsERT0_S12_iNS2_IJiiiEEERT_ENKUliT_E_clIZSC_ISJ_SX_EbS10_S12_S12_iS13_S15_EUlRS16_iE_EEDaiS16_ENKUlvE1_clEv) ;  /* 0x0003d3e000007944 */ /* 0x026fea0003c00000 */
[----:B------:R1:W-:Y:S01]  /*2a970*/  STL [R1+0x770], RZ ;  /* 0x000770ff01007387 */ /* 0x0003e20000100800 */
[----:B------:R-:W-:-:S03]  /*2a980*/  MOV R5, RZ ;  /* 0x000000ff00057202 */ /* 0x000fc60000000f00 */
.L_x_2436:
[----:B------:R-:W-:Y:S01]  /*2a990*/  IMAD.MOV.U32 R3, RZ, RZ, R23 ;  /* 0x000000ffff037224 */ /* 0x000fe200078e0017 */
[----:B-1----:R-:W-:-:S02]  /*2a9a0*/  MOV R2, R22 ;  /* 0x0000001600027202 */ /* 0x002fc40000000f00 */
[----:B------:R-:W-:Y:S02]  /*2a9b0*/  MOV R8, 0x2a9d0 ;  /* 0x0002a9d000087802 */ /* 0x000fe40000000f00 */
[----:B-1---5:R-:W-:Y:S05]  /*2a9c0*/  CALL.REL.NOINC `($_ZN7cutlass13device_kernelIN5flash19enable_sm80_to_sm89INS1_16FlashAttnBwdSm80INS1_25CollectiveMainloopBwdSm80ILi2ELi2EN4cute5tupleIJNS5_1CILi128EEES8_NS7_ILi64EEEEEENS_10bfloat16_tEfNS_4arch4Sm80ELb1ELb0ELb1ELb0ELb0ELb0ELb0ELb0ELi2ELi4ELi4ELi4ELb0EEENS1_21CollectiveEpilogueBwdISA_SB_SD_Li256ELb0ELb0ELi2EEENS1_25SingleTileBwdLPTSchedulerILb0ELi128ELb0EEEEEEEEEvNT_6ParamsE$_ZN4cute3eso3ESOILb0ELb0EJiiEEC2ERKiS4_) ;  /* 0xfffdd09000007944 */ /* 0x022fea0003c3ffff */
        /* <DEDUP_REMOVED lines=41> */
[----:B------:R-:W-:Y:S05]  /*2ac60*/  CALL.REL.NOINC `($_ZN7cutlass13device_kernelIN5flash19enable_sm80_to_sm89INS1_16FlashAttnBwdSm80INS1_25CollectiveMainloopBwdSm80ILi2ELi2EN4cute5tupleIJNS5_1CILi128EEES8_NS7_ILi64EEEEEENS_10bfloat16_tEfNS_4arch4Sm80ELb1ELb0ELb1ELb0ELb0ELb0ELb0ELb0ELi2ELi4ELi4ELi4ELb0EEENS1_21CollectiveEpilogueBwdISA_SB_SD_Li256ELb0ELb0ELi2EEENS1_25SingleTileBwdLPTSchedulerILb0ELi128ELb0EEEEEEEEEvNT_6ParamsE$_ZN4cute3eso3ESOILb0ELb0EJiiEEC2ERKiS4_) ;  /* 0xfffdcdf000007944 */ /* 0x000fea0003c3ffff */
        /* <DEDUP_REMOVED lines=19> */
[----:B-1----:R-:W-:Y:S05]  /*2ada0*/  CALL.REL.NOINC `($_ZN7cutlass13device_kernelIN5flash19enable_sm80_to_sm89INS1_16FlashAttnBwdSm80INS1_25CollectiveMainloopBwdSm80ILi2ELi2EN4cute5tupleIJNS5_1CILi128EEES8_NS7_ILi64EEEEEENS_10bfloat16_tEfNS_4arch4Sm80ELb1ELb0ELb1ELb0ELb0ELb0ELb0ELb0ELi2ELi4ELi4ELi4ELb0EEENS1_21CollectiveEpilogueBwdISA_SB_SD_Li256ELb0ELb0ELi2EEENS1_25SingleTileBwdLPTSchedulerILb0ELi128ELb0EEEEEEEEEvNT_6ParamsE$_ZN4cute3eso3ESOILb0ELb0EJiiEEC2ERKiS4_) ;  /* 0xfffdccb000007944 */ /* 0x002fea0003c3ffff */
        /* <DEDUP_REMOVED lines=13> */
[----:B-----5:R-:W-:Y:S05]  /*2ae80*/  CALL.REL.NOINC `($_ZN7cutlass13device_kernelIN5flash19enable_sm80_to_sm89INS1_16FlashAttnBwdSm80INS1_25CollectiveMainloopBwdSm80ILi2ELi2EN4cute5tupleIJNS5_1CILi128EEES8_NS7_ILi64EEEEEENS_10bfloat16_tEfNS_4arch4Sm80ELb1ELb0ELb1ELb0ELb0ELb0ELb0ELb0ELi2ELi4ELi4ELi4ELb0EEENS1_21CollectiveEpilogueBwdISA_SB_SD_Li256ELb0ELb0ELi2EEENS1_25SingleTileBwdLPTSchedulerILb0ELi128ELb0EEEEEEEEEvNT_6ParamsE$_ZN4cute3eso3ESOILb0ELb0EJiiEEC2ERKiS4_) ;  /* 0xfffdcbd000007944 */ /* 0x020fea0003c3ffff */
        /* <DEDUP_REMOVED lines=50> */
[----:B--2---:R-:W-:Y:S05]  /*2b1b0*/  CALL.REL.NOINC `($_ZN7cutlass13device_kernelIN5flash19enable_sm80_to_sm89INS1_16FlashAttnBwdSm80INS1_25CollectiveMainloopBwdSm80ILi2ELi2EN4cute5tupleIJNS5_1CILi128EEES8_NS7_ILi64EEEEEENS_10bfloat16_tEfNS_4arch4Sm80ELb1ELb0ELb1ELb0ELb0ELb0ELb0ELb0ELi2ELi4ELi4ELi4ELb0EEENS1_21CollectiveEpilogueBwdISA_SB_SD_Li256ELb0ELb0ELi2EEENS1_25SingleTileBwdLPTSchedulerILb0ELi128ELb0EEEEEEEEEvNT_6ParamsE$_ZN4cute3eso3ESOILb1ELb0EJNS_6LayoutINS_5tupleIJNS3_IJNS_1CILi1EEENS4_ILi2EEEEEES6_NS4_ILi8EEEEEENS3_IJNS3_IJS5_S5_EEES6_NS4_ILi4EEEEEEEENS_10ViewEngineIPKN7cutlass5ArrayIfLi2ELb1EEEEEEEC2ERKSD_RKSK_) ;  /* 0xfffdf09000007944 */ /* 0x004fea0003c3ffff */
[----:B------:R2:W5:Y:S01]  /*2b1c0*/  LDL.64 R10, [R14] ;  /* 0x000000000e0a7983 */ /* 0x0005620000100a00 */
[----:B-1----:R-:W-:Y:S01]  /*2b1d0*/  IMAD.MOV.U32 R8, RZ, RZ, R4 ;  /* 0x000000ffff087224 */ /* 0x002fe200078e0004 */
[----:B------:R-:W-:-:S02]  /*2b1e0*/  MOV R5, R3 ;  /* 0x0000000300057202 */ /* 0x000fc40000000f00 */
[----:B------:R-:W-:Y:S02]  /*2b1f0*/  MOV R6, 0x2b210 ;  /* 0x0002b21000067802 */ /* 0x000fe40000000f00 */
[----:B--2--5:R-:W-:Y:S05]  /*2b200*/  CALL.REL.NOINC `($_ZN7cutlass13device_kernelIN5flash19enable_sm80_to_sm89INS1_16FlashAttnBwdSm80INS1_25CollectiveMainloopBwdSm80ILi2ELi2EN4cute5tupleIJNS5_1CILi128EEES8_NS7_ILi64EEEEEENS_10bfloat16_tEfNS_4arch4Sm80ELb1ELb0ELb1ELb0ELb0ELb0ELb0ELb0ELi2ELi4ELi4ELi4ELb0EEENS1_21CollectiveEpilogueBwdISA_SB_SD_Li256ELb0ELb0ELi2EEENS1_25SingleTileBwdLPTSchedulerILb0ELi128ELb0EEEEEEEEEvNT_6ParamsE$_ZN4cute3eso3ESOILb1ELb0EJNS_6LayoutINS_5tupleIJNS3_IJNS_1CILi1EEENS4_ILi2EEEEEES6_NS4_ILi8EEEEEENS3_IJNS3_IJS5_S5_EEES6_NS4_ILi4EEEEEEEENS_10ViewEngineIPN7cutlass5ArrayINSF_10bfloat16_tELi2ELb0EEEEEEEC2ERKSD_RKSK_) ;  /* 0xfffdf0a000007944 */ /* 0x024fea0003c3ffff */
        /* <DEDUP_REMOVED lines=133> */
[----:B---3--:R-:W-:Y:S05]  /*2ba60*/  CALL.REL.NOINC `($_ZN7cutlass13device_kernelIN5flash19enable_sm80_to_sm89INS1_16FlashAttnBwdSm80INS1_25CollectiveMainloopBwdSm80ILi2ELi2EN4cute5tupleIJNS5_1CILi128EEES8_NS7_ILi64EEEEEENS_10bfloat16_tEfNS_4arch4Sm80ELb1ELb0ELb1ELb0ELb0ELb0ELb0ELb0ELi2ELi4ELi4ELi4ELb0EEENS1_21CollectiveEpilogueBwdISA_SB_SD_Li256ELb0ELb0ELi2EEENS1_25SingleTileBwdLPTSchedulerILb0ELi128ELb0EEEEEEEEEvNT_6ParamsE$_ZN4cute3eso3ESOILb1ELb0EJNS_6LayoutINS_5tupleIJNS3_IJNS_1CILi1EEENS3_IJNS4_ILi4EEENS4_ILi2EEEEEEEEES7_S6_EEENS3_IJNS3_IJNS4_ILi0EEENS3_IJS5_NS4_ILi8EEEEEEEEES6_NS4_ILi16EEEEEEEENS_10ViewEngineIPN7cutlass10bfloat16_tEEEEEC2ERKSH_RKSM_) ;  /* 0xfffde74000007944 */ /* 0x008fea0003c3ffff */
[----:B------:R2:W5:Y:S04]  /*2ba70*/  LDL.64 R60, [R28+0xb8] ;  /* 0x0000b8001c3c7983 */ /* 0x0005680000100a00 */
[----:B-1----:R2:W5:Y:S01]  /*2ba80*/  LDL.64 R2, [R14] ;  /* 0x000000000e027983 */ /* 0x0025620000100a00 */
[----:B------:R-:W-:-:S03]  /*2ba90*/  MOV R6, 0x2bab0 ;  /* 0x0002bab000067802 */ /* 0x000fc60000000f00 */
[----:B--2--5:R-:W-:Y:S05]  /*2baa0*/  CALL.REL.NOINC `($_ZN7cutlass13device_kernelIN5flash19enable_sm80_to_sm89INS1_16FlashAttnBwdSm80INS1_25CollectiveMainloopBwdSm80ILi2ELi2EN4cute5tupleIJNS5_1CILi128EEES8_NS7_ILi64EEEEEENS_10bfloat16_tEfNS_4arch4Sm80ELb1ELb0ELb1ELb0ELb0ELb0ELb0ELb0ELi2ELi4ELi4ELi4ELb0EEENS1_21CollectiveEpilogueBwdISA_SB_SD_Li256ELb0ELb0ELi2EEENS1_25SingleTileBwdLPTSchedulerILb0ELi128ELb0EEEEEEEEEvNT_6ParamsE$_ZN4cute3eso3ESOILb1ELb0EJNS_6LayoutINS_5tupleIJNS3_IJNS_1CILi1EEENS3_IJNS4_ILi2EEES6_EEEEEES6_NS4_ILi4EEEEEENS3_IJNS3_IJNS4_ILi0EEENS3_IJS5_S9_EEEEEES6_NS4_ILi8EEEEEEEENS_10ViewEngineIPjEEEEC2ERKSG_RKSJ_) ;  /* 0xfffde6b000007944 */ /* 0x024fea0003c3ffff */
[----:B------:R-:W-:Y:S01]  /*2bab0*/  ULDC.64 UR4, c[0x0][0x118] ;  /* 0x0000460000047ab9 */ /* 0x000fe20000000a00 */
[----:B------:R2:W5:Y:S04]  /*2bac0*/  LDL.64 R52, [R14] ;  /* 0x000000000e347983 */ /* 0x0005680000100a00 */
[----:B-1----:R-:W3:Y:S04]  /*2bad0*/  LD.E R4, [R60.64] ;  /* 0x000000043c047980 */ /* 0x002ee8000c101900 */
[----:B------:R-:W4:Y:S01]  /*2bae0*/  LD.E R2, [R60.64+0x4] ;  /* 0x000004043c027980 */ /* 0x000f22000c101900 */
[----:B------:R-:W-:-:S03]  /*2baf0*/  MOV R8, 0x2bb30 ;  /* 0x0002bb3000087802 */ /* 0x000fc60000000f00 */
[----:B---3--:R2:W-:Y:S04]  /*2bb00*/  STL [R1+0x794], R4 ;  /* 0x0007940401007387 */ /* 0x0085e80000100800 */
[----:B----4-:R2:W-:Y:S02]  /*2bb10*/  STL [R1+0x798], R2 ;  /* 0x0007980201007387 */ /* 0x0105e40000100800 */
[----:B--2--5:R-:W-:Y:S05]  /*2bb20*/  CALL.REL.NOINC `($_ZN7cutlass13device_kernelIN5flash19enable_sm80_to_sm89INS1_16FlashAttnBwdSm80INS1_25CollectiveMainloopBwdSm80ILi2ELi2EN4cute5tupleIJNS5_1CILi128EEES8_NS7_ILi64EEEEEENS_10bfloat16_tEfNS_4arch4Sm80ELb1ELb0ELb1ELb0ELb0ELb0ELb0ELb0ELi2ELi4ELi4ELi4ELb0EEENS1_21CollectiveEpilogueBwdISA_SB_SD_Li256ELb0ELb0ELi2EEENS1_25SingleTileBwdLPTSchedulerILb0ELi128ELb0EEEEEEEEEvNT_6ParamsE$_ZZN4cute6upcastILi2ENS_5tupleIJNS1_IJNS_1CILi1EEENS1_IJNS2_ILi2EEES4_S4_EEEEEES4_NS1_IJS4_S4_EEEEEENS1_IJNS1_IJNS2_ILi0EEENS1_IJS3_NS2_ILi512EEEiEEEEEENS2_ILi4096EEENS1_IJiNS2_ILi8192EEEEEEEEEEEDaRKT0_RKT1_ENKUlRKT_RKT0_E_clIS6_SC_EEDaSP_SS_) ;  /* 0xfffe400000007944 */ /* 0x024fea0003c3ffff */
[----:B------:R2:W5:Y:S01]  /*2bb30*/  LDL R3, [R1+0x798] ;  /* 0x0007980001037983 */ /* 0x0005620000100800 */
[----:B------:R-:W-:-:S03]  /*2bb40*/  MOV R10, 0x2bb60 ;  /* 0x0002bb60000a7802 */ /* 0x000fc60000000f00 */
[----:B-12--5:R-:W-:Y:S05]  /*2bb50*/  CALL.REL.NOINC `($_ZN7cutlass13device_kernelIN5flash19enable_sm80_to_sm89INS1_16FlashAttnBwdSm80INS1_25CollectiveMainloopBwdSm80ILi2ELi2EN4cute5tupleIJNS5_1CILi128EEES8_NS7_ILi64EEEEEENS_10bfloat16_tEfNS_4arch4Sm80ELb1ELb0ELb1ELb0ELb0ELb0ELb0ELb0ELi2ELi4ELi4ELi4ELb0EEENS1_21CollectiveEpilogueBwdISA_SB_SD_Li256ELb0ELb0ELi2EEENS1_25SingleTileBwdLPTSchedulerILb0ELi128ELb0EEEEEEEEEvNT_6ParamsE$_ZZN4cute6upcastILi2ENS_5tupleIJNS1_IJNS_1CILi1EEENS1_IJNS2_ILi2EEES4_S4_EEEEEES4_NS1_IJS4_S4_EEEEEENS1_IJNS1_IJNS2_ILi0EEENS1_IJS3_NS2_ILi512EEEiEEEEEENS2_ILi4096EEENS1_IJiNS2_ILi8192EEEEEEEEEEEDaRKT0_RKT1_ENKUlRKT_RKT0_E_clIS7_SF_EEDaSP_SS_) ;  /* 0xfffe40c000007944 */ /* 0x026fea0003c3ffff */
[----:B-----5:R2:W-:Y:S01]  /*2bb60*/  STL [R1+0x750], R2 ;  /* 0x0007500201007387 */ /* 0x0205e20000100800 */
[----:B------:R-:W-:-:S03]  /*2bb70*/  MOV R4, 0x2bb90 ;  /* 0x0002bb9000047802 */ /* 0x000fc60000000f00 */
[----:B-12---:R-:W-:Y:S05]  /*2bb80*/  CALL.REL.NOINC `($_ZN7cutlass13device_kernelIN5flash19enable_sm80_to_sm89INS1_16FlashAttnBwdSm80INS1_25CollectiveMainloopBwdSm80ILi2ELi2EN4cute5tupleIJNS5_1CILi128EEES8_NS7_ILi64EEEEEENS_10bfloat16_tEfNS_4arch4Sm80ELb1ELb0ELb1ELb0ELb0ELb0ELb0ELb0ELi2ELi4ELi4ELi4ELb0EEENS1_21CollectiveEpilogueBwdISA_SB_SD_Li256ELb0ELb0ELi2EEENS1_25SingleTileBwdLPTSchedulerILb0ELi128ELb0EEEEEEEEEvNT_6ParamsE$_ZN4cute3eso3ESOILb0ELb0EJNS_5tupleIJNS_1CILi0EEENS2_IJNS3_ILi1EEENS3_ILi256EEEiEEEEEENS3_ILi2048EEENS2_IJiNS3_ILi4096EEEEEEEEC2ERKS8_RKS9_RKSB_) ;  /* 0xfffdb0b000007944 */ /* 0x006fea0003c3ffff */
[----:B------:R2:W5:Y:S04]  /*2bb90*/  LDL R5, [R14] ;  /* 0x000000000e057983 */ /* 0x0005680000100800 */
[----:B-1----:R2:W5:Y:S01]  /*2bba0*/  LDL R3, [R14+0x4] ;  /* 0x000004000e037983 */ /* 0x0025620000100800 */
[----:B------:R-:W-:-:S03]  /*2bbb0*/  MOV R4, 0x2bbd0 ;  /* 0x0002bbd000047802 */ /* 0x000fc60000000f00 */
[----:B--2--5:R-:W-:Y:S05]  /*2bbc0*/  CALL.REL.NOINC `($_ZN7cutlass13device_kernelIN5flash19enable_sm80_to_sm89INS1_16FlashAttnBwdSm80INS1_25CollectiveMainloopBwdSm80ILi2ELi2EN4cute5tupleIJNS5_1CILi128EEES8_NS7_ILi64EEEEEENS_10bfloat16_tEfNS_4arch4Sm80ELb1ELb0ELb1ELb0ELb0ELb0ELb0ELb0ELi2ELi4ELi4ELi4ELb0EEENS1_21CollectiveEpilogueBwdISA_SB_SD_Li256ELb0ELb0ELi2EEENS1_25SingleTileBwdLPTSchedulerILb0ELi128ELb0EEEEEEEEEvNT_6ParamsE$_ZN4cute5tupleIJNS0_IJNS0_IJNS_1CILi1EEENS0_IJS2_NS1_ILi2EEES3_EEEEEES3_NS0_IJS3_S3_EEEEEENS0_IJNS0_IJNS1_ILi0EEENS0_IJS2_NS1_ILi256EEEiEEEEEENS1_ILi2048EEENS0_IJiNS1_ILi4096EEEEEEEEEEEC2ERKS7_RKSF_) ;  /* 0xfffdfb1000007944 */ /* 0x024fea0003c3ffff */
[----:B------:R1:W5:Y:S04]  /*2bbd0*/  LDL R5, [R14] ;  /* 0x000000000e057983 */ /* 0x0003680000100800 */
[----:B------:R1:W5:Y:S01]  /*2bbe0*/  LDL R4, [R14+0x4] ;  /* 0x000004000e047983 */ /* 0x0003620000100800 */
[----:B------:R-:W-:-:S03]  /*2bbf0*/  MOV R6, 0x2bc10 ;  /* 0x0002bc1000067802 */ /* 0x000fc60000000f00 */
[----:B-1---5:R-:W-:Y:S05]  /*2bc00*/  CALL.REL.NOINC `($_ZN7cutlass13device_kernelIN5flash19enable_sm80_to_sm89INS1_16FlashAttnBwdSm80INS1_25CollectiveMainloopBwdSm80ILi2ELi2EN4cute5tupleIJNS5_1CILi128EEES8_NS7_ILi64EEEEEENS_10bfloat16_tEfNS_4arch4Sm80ELb1ELb0ELb1ELb0ELb0ELb0ELb0ELb0ELi2ELi4ELi4ELi4ELb0EEENS1_21CollectiveEpilogueBwdISA_SB_SD_Li256ELb0ELb0ELi2EEENS1_25SingleTileBwdLPTSchedulerILb0ELi128ELb0EEEEEEEEEvNT_6ParamsE$_ZZN4cute7flattenINS_5tupleIJNS1_IJNS_1CILi0EEENS1_IJNS2_ILi1EEENS2_ILi512EEEiEEEEEENS2_ILi4096EEENS1_IJiNS2_ILi8192EEEEEEEEEEEDaRKT_ENKUlRKT_E_clIS7_EEDaSH_) ;  /* 0xfffe435000007944 */ /* 0x022fea0003c3ffff */
[----:B------:R2:W5:Y:S01]  /*2bc10*/  LDL R3, [R1+0x798] ;  /* 0x0007980001037983 */ /* 0x0005620000100800 */
[----:B------:R-:W-:-:S03]  /*2bc20*/  MOV R2, 0x2bc40 ;  /* 0x0002bc4000027802 */ /* 0x000fc60000000f00 */
[----:B-12--5:R-:W-:Y:S05]  /*2bc30*/  CALL.REL.NOINC `($_ZN7cutlass13device_kernelIN5flash19enable_sm80_to_sm89INS1_16FlashAttnBwdSm80INS1_25CollectiveMainloopBwdSm80ILi2ELi2EN4cute5tupleIJNS5_1CILi128EEES8_NS7_ILi64EEEEEENS_10bfloat16_tEfNS_4arch4Sm80ELb1ELb0ELb1ELb0ELb0ELb0ELb0ELb0ELi2ELi4ELi4ELi4ELb0EEENS1_21CollectiveEpilogueBwdISA_SB_SD_Li256ELb0ELb0ELi2EEENS1_25SingleTileBwdLPTSchedulerILb0ELi128ELb0EEEEEEEEEvNT_6ParamsE$_ZZN4cute7flattenINS_5tupleIJNS1_IJNS_1CILi0EEENS1_IJNS2_ILi1EEENS2_ILi512EEEiEEEEEENS2_ILi4096EEENS1_IJiNS2_ILi8192EEEEEEEEEEEDaRKT_ENKUlRKT_E_clISA_EEDaSH_) ;  /* 0xfffe43c000007944 */ /* 0x026fea0003c3ffff */
[----:B------:R1:W-:Y:S01]  /*2bc40*/  STL [R14], R3 ;  /* 0x000000030e007387 */ /* 0x0003e20000100800 */
[----:B------:R-:W-:-:S03]  /*2bc50*/  MOV R6, 0x2bc70 ;  /* 0x0002bc7000067802 */ /* 0x000fc60000000f00 */
[----:B-1----:R-:W-:Y:S05]  /*2bc60*/  CALL.REL.NOINC `($_ZN7cutlass13device_kernelIN5flash19enable_sm80_to_sm89INS1_16FlashAttnBwdSm80INS1_25CollectiveMainloopBwdSm80ILi2ELi2EN4cute5tupleIJNS5_1CILi128EEES8_NS7_ILi64EEEEEENS_10bfloat16_tEfNS_4arch4Sm80ELb1ELb0ELb1ELb0ELb0ELb0ELb0ELb0ELi2ELi4ELi4ELi4ELb0EEENS1_21CollectiveEpilogueBwdISA_SB_SD_Li256ELb0ELb0ELi2EEENS1_25SingleTileBwdLPTSchedulerILb0ELi128ELb0EEEEEEEEEvNT_6ParamsE$_ZZN4cute12filter_tupleINS_5tupleIJNS1_IJNS_1CILi0EEENS1_IJNS2_ILi1EEENS2_ILi512EEEiEEEEEENS2_ILi4096EEENS1_IJiNS2_ILi8192EEEEEEEEEZNS_7flattenISB_EEDaRKT_EUlRKT_E_EEDaSF_OT0_ENKUlDpSI_E_clIJNS1_IJS3_S4_S5_iEEENS1_IJS8_EEESA_EEEDaSM_) ;  /* 0xfffe068000007944 */ /* 0x002fea0003c3ffff */
[----:B------:R-:W-:Y:S02]  /*2bc70*/  ULDC.64 UR4, c[0x0][0x118] ;  /* 0x0000460000047ab9 */ /* 0x000fe40000000a00 */
[----:B------:R1:W5:Y:S01]  /*2bc80*/  LD.E.64 R2, [R60.64+0x8] ;  /* 0x000008043c027980 */ /* 0x000362000c101b00 */
[----:B------:R-:W-:-:S02]  /*2bc90*/  MOV R9, R58 ;  /* 0x0000003a00097202 */ /* 0x000fc40000000f00 */
[----:B------:R-:W-:Y:S02]  /*2bca0*/  MOV R8, 0x2bcc0 ;  /* 0x0002bcc000087802 */ /* 0x000fe40000000f00 */
[----:B-1---5:R-:W-:Y:S05]  /*2bcb0*/  CALL.REL.NOINC `($_ZN7cutlass13device_kernelIN5flash19enable_sm80_to_sm89INS1_16FlashAttnBwdSm80INS1_25CollectiveMainloopBwdSm80ILi2ELi2EN4cute5tupleIJNS5_1CILi128EEES8_NS7_ILi64EEEEEENS_10bfloat16_tEfNS_4arch4Sm80ELb1ELb0ELb1ELb0ELb0ELb0ELb0ELb0ELi2ELi4ELi4ELi4ELb0EEENS1_21CollectiveEpilogueBwdISA_SB_SD_Li256ELb0ELb0ELi2EEENS1_25SingleTileBwdLPTSchedulerILb0ELi128ELb0EEEEEEEEEvNT_6ParamsE$_ZN4cute8smem_ptrIPN7cutlass10bfloat16_tEECI1NS_12iter_adaptorIS3_S4_EEES3_) ;  /* 0xfffe03e000007944 */ /* 0x022fea0003c3ffff */
[----:B-1----:R1:W5:Y:S01]  /*2bcc0*/  LDL.64 R2, [R14] ;  /* 0x000000000e027983 */ /* 0x0023620000100a00 */
[----:B------:R-:W-:-:S03]  /*2bcd0*/  MOV R8, 0x2bcf0 ;  /* 0x0002bcf000087802 */ /* 0x000fc60000000f00 */
[----:B-1---5:R-:W-:Y:S05]  /*2bce0*/  CALL.REL.NOINC `($_ZN7cutlass13device_kernelIN5flash19enable_sm80_to_sm89INS1_16FlashAttnBwdSm80INS1_25CollectiveMainloopBwdSm80ILi2ELi2EN4cute5tupleIJNS5_1CILi128EEES8_NS7_ILi64EEEEEENS_10bfloat16_tEfNS_4arch4Sm80ELb1ELb0ELb1ELb0ELb0ELb0ELb0ELb0ELi2ELi4ELi4ELi4ELb0EEENS1_21CollectiveEpilogueBwdISA_SB_SD_Li256ELb0ELb0ELi2EEENS1_25SingleTileBwdLPTSchedulerILb0ELi128ELb0EEEEEEEEEvNT_6ParamsE$_ZN4cute8smem_ptrIPjECI1NS_12iter_adaptorIS1_S2_EEES1_) ;  /* 0xfffe047000007944 */ /* 0x022fea0003c3ffff */
[----:B------:R-:W2:Y:S01]  /*2bcf0*/  LDL.64 R8, [R14] ;  /* 0x000000000e087983 */ /* 0x000ea20000100a00 */
[----:B-1----:R-:W-:Y:S01]  /*2bd00*/  MOV R3, R4 ;  /* 0x0000000400037202 */ /* 0x002fe20000000f00 */
[----:B------:R-:W-:Y:S01]  /*2bd10*/  IMAD.MOV.U32 R2, RZ, RZ, R5 ;  /* 0x000000ffff027224 */ /* 0x000fe200078e0005 */
[----:B------:R-:W-:Y:S01]  /*2bd20*/  MOV R4, 0x2bd50 ;  /* 0x0002bd5000047802 */ /* 0x000fe20000000f00 */
[----:B--2---:R1:W-:Y:S04]  /*2bd30*/  STL.64 [R1+0x750], R8 ;  /* 0x0007500801007387 */ /* 0x0043e80000100a00 */
[----:B-1----:R-:W-:Y:S05]  /*2bd40*/  CALL.REL.NOINC `($_ZN7cutlass13device_kernelIN5flash19enable_sm80_to_sm89INS1_16FlashAttnBwdSm80INS1_25CollectiveMainloopBwdSm80ILi2ELi2EN4cute5tupleIJNS5_1CILi128EEES8_NS7_ILi64EEEEEENS_10bfloat16_tEfNS_4arch4Sm80ELb1ELb0ELb1ELb0ELb0ELb0ELb0ELb0ELi2ELi4ELi4ELi4ELb0EEENS1_21CollectiveEpilogueBwdISA_SB_SD_Li256ELb0ELb0ELi2EEENS1_25SingleTileBwdLPTSchedulerILb0ELi128ELb0EEEEEEEEEvNT_6ParamsE$_ZN4cute3eso3ESOILb0ELb0EJNS_6LayoutINS_5tupleIJNS3_IJNS_1CILi1EEENS3_IJS5_NS4_ILi2EEES6_EEEEEES6_NS3_IJS6_S6_EEEEEENS3_IJNS3_IJNS4_ILi0EEENS3_IJS5_NS4_ILi256EEEiEEEEEENS4_ILi2048EEENS3_IJiNS4_ILi4096EEEEEEEEEEENS_10ViewEngineINS_8smem_ptrIPjEEEEEEC2ERKSJ_RKSO_) ;  /* 0xfffdb2b000007944 */ /* 0x002fea0003c3ffff */
        /* <DEDUP_REMOVED lines=224> */
[----:B---3--:R-:W-:Y:S05]  /*2cb50*/  CALL.REL.NOINC `($_ZN7cutlass13device_kernelIN5flash19enable_sm80_to_sm89INS1_16FlashAttnBwdSm80INS1_25CollectiveMainloopBwdSm80ILi2ELi2EN4cute5tupleIJNS5_1CILi128EEES8_NS7_ILi64EEEEEENS_10bfloat16_tEfNS_4arch4Sm80ELb1ELb0ELb1ELb0ELb0ELb0ELb0ELb0ELi2ELi4ELi4ELi4ELb0EEENS1_21CollectiveEpilogueBwdISA_SB_SD_Li256ELb0ELb0ELi2EEENS1_25SingleTileBwdLPTSchedulerILb0ELi128ELb0EEEEEEEEEvNT_6ParamsE$_ZN4cute3eso3ESOILb1ELb0EJNS_6LayoutINS_5tupleIJNS3_IJNS_1CILi1EEENS3_IJNS4_ILi4EEENS4_ILi2EEEEEEEEES7_S6_EEENS3_IJNS3_IJNS4_ILi0EEENS3_IJS5_NS4_ILi8EEEEEEEEES6_NS4_ILi16EEEEEEEENS_10ViewEngineIPN7cutlass10bfloat16_tEEEEEC2ERKSH_RKSM_) ;  /* 0xfffdd65000007944 */ /* 0x008fea0003c3ffff */
[----:B-1----:R1:W5:Y:S04]  /*2cb60*/  LDL.64 R52, [R28+0xc0] ;  /* 0x0000c0001c347983 */ /* 0x0023680000100a00 */
[----:B------:R1:W5:Y:S01]  /*2cb70*/  LDL.64 R2, [R14] ;  /* 0x000000000e027983 */ /* 0x0003620000100a00 */
[----:B------:R-:W-:-:S03]  /*2cb80*/  MOV R6, 0x2cba0 ;  /* 0x0002cba000067802 */ /* 0x000fc60000000f00 */
[----:B-1---5:R-:W-:Y:S05]  /*2cb90*/  CALL.REL.NOINC `($_ZN7cutlass13device_kernelIN5flash19enable_sm80_to_sm89INS1_16FlashAttnBwdSm80INS1_25CollectiveMainloopBwdSm80ILi2ELi2EN4cute5tupleIJNS5_1CILi128EEES8_NS7_ILi64EEEEEENS_10bfloat16_tEfNS_4arch4Sm80ELb1ELb0ELb1ELb0ELb0ELb0ELb0ELb0ELi2ELi4ELi4ELi4ELb0EEENS1_21CollectiveEpilogueBwdISA_SB_SD_Li256ELb0ELb0ELi2EEENS1_25SingleTileBwdLPTSchedulerILb0ELi128ELb0EEEEEEEEEvNT_6ParamsE$_ZN4cute3eso3ESOILb1ELb0EJNS_6LayoutINS_5tupleIJNS3_IJNS_1CILi1EEENS3_IJNS4_ILi2EEES6_EEEEEES6_NS4_ILi4EEEEEENS3_IJNS3_IJNS4_ILi0EEENS3_IJS5_S9_EEEEEES6_NS4_ILi8EEEEEEEENS_10ViewEngineIPjEEEEC2ERKSG_RKSJ_) ;  /* 0xfffdd5c000007944 */ /* 0x022fea0003c3ffff */
        /* <DEDUP_REMOVED lines=118> */
[----:B----45:R-:W-:Y:S05]  /*2d300*/  CALL.REL.NOINC `($_ZN7cutlass13device_kernelIN5flash19enable_sm80_to_sm89INS1_16FlashAttnBwdSm80INS1_25CollectiveMainloopBwdSm80ILi2ELi2EN4cute5tupleIJNS5_1CILi128EEES8_NS7_ILi64EEEEEENS_10bfloat16_tEfNS_4arch4Sm80ELb1ELb0ELb1ELb0ELb0ELb0ELb0ELb0ELi2ELi4ELi4ELi4ELb0EEENS1_21CollectiveEpilogueBwdISA_SB_SD_Li256ELb0ELb0ELi2EEENS1_25SingleTileBwdLPTSchedulerILb0ELi128ELb0EEEEEEEEEvNT_6ParamsE$_ZN4cute8smem_ptrIPN7cutlass10bfloat16_tEECI1NS_12iter_adaptorIS3_S4_EEES3_) ;  /* 0xfffded9000007944 */ /* 0x030fea0003c3ffff */
[----:B-1----:R1:W5:Y:S01]  /*2d310*/  LDL.64 R2, [R1+0x758] ;  /* 0x0007580001027983 */ /* 0x0023620000100a00 */
[----:B------:R-:W-:-:S03]  /*2d320*/  MOV R6, 0x2d340 ;  /* 0x0002d34000067802 */ /* 0x000fc60000000f00 */
[----:B-1---5:R-:W-:Y:S05]  /*2d330*/  CALL.REL.NOINC `($_ZN7cutlass13device_kernelIN5flash19enable_sm80_to_sm89INS1_16FlashAttnBwdSm80INS1_25CollectiveMainloopBwdSm80ILi2ELi2EN4cute5tupleIJNS5_1CILi128EEES8_NS7_ILi64EEEEEENS_10bfloat16_tEfNS_4arch4Sm80ELb1ELb0ELb1ELb0ELb0ELb0ELb0ELb0ELi2ELi4ELi4ELi4ELb0EEENS1_21CollectiveEpilogueBwdISA_SB_SD_Li256ELb0ELb0ELi2EEENS1_25SingleTileBwdLPTSchedulerILb0ELi128ELb0EEEEEEEEEvNT_6ParamsE$_ZN4cute3eso3ESOILb1ELb0EJNS_14ComposedLayoutINS_7SwizzleILi3ELi3ELi3EEENS_1CILj0EEENS_6LayoutINS_5tupleIJNS5_ILi64EEENS5_ILi128EEEEEENS8_IJNS5_ILi1EEES9_EEEEEEENS_10ViewEngineINS_8smem_ptrIPN7cutlass10bfloat16_tEEEEEEEC2ERKSF_RKSM_) ;  /* 0xfffdb39000007944 */ /* 0x022fea0003c3ffff */
[----:B-1----:R1:W5:Y:S01]  /*2d340*/  LDL.64 R2, [R1+0x758] ;  /* 0x0007580001027983 */ /* 0x0023620000100a00 */
[----:B------:R-:W-:-:S03]  /*2d350*/  MOV R6, 0x2d370 ;  /* 0x0002d37000067802 */ /* 0x000fc60000000f00 */
[----:B-1---5:R-:W-:Y:S05]  /*2d360*/  CALL.REL.NOINC `($_ZN7cutlass13device_kernelIN5flash19enable_sm80_to_sm89INS1_16FlashAttnBwdSm80INS1_25CollectiveMainloopBwdSm80ILi2ELi2EN4cute5tupleIJNS5_1CILi128EEES8_NS7_ILi64EEEEEENS_10bfloat16_tEfNS_4arch4Sm80ELb1ELb0ELb1ELb0ELb0ELb0ELb0ELb0ELi2ELi4ELi4ELi4ELb0EEENS1_21CollectiveEpilogueBwdISA_SB_SD_Li256ELb0ELb0ELi2EEENS1_25SingleTileBwdLPTSchedulerILb0ELi128ELb0EEEEEEEEEvNT_6ParamsE$_ZN4cute3eso3ESOILb1ELb0EJNS_14ComposedLayoutINS_7SwizzleILi3ELi3ELi3EEENS_1CILj0EEENS_6LayoutINS_5tupleIJNS8_IJNS8_IJNS5_ILi4EEENS5_ILi8EEEEEENS8_IJNS5_ILi2EEENS5_ILi1EEEEEEEEENS8_IJNS8_IJSC_SC_EEESB_EEEEEENS8_IJNS8_IJNS8_IJNS5_ILi128EEESD_EEENS8_IJSA_NS5_ILi0EEEEEEEEENS8_IJNS8_IJNS5_ILi64EEENS5_ILi512EEEEEENS8_IJNS5_ILi16EEENS5_ILi1024EEEEEEEEEEEEEEEENS_10ViewEngineINS_8smem_ptrIPN7cutlass10bfloat16_tEEEEEEEC2ERKSX_RKS14_) ;  /* 0xfffdb40000007944 */ /* 0x022fea0003c3ffff */
        /* <DEDUP_REMOVED lines=23> */
[----:B------:R2:W-:Y:S01]  /*2d4e0*/  STL [R14], R2 ;  /* 0x000000020e007387 */ /* 0x0005e20000100800 */
[----:B------:R-:W-:Y:S02]  /*2d4f0*/  MOV R4, R58 ;  /* 0x0000003a00047202 */ /* 0x000fe40000000f00 */
[----:B------:R-:W-:Y:S01]  /*2d500*/  MOV R8, 0x2d530 ;  /* 0x0002d53000087802 */ /* 0x000fe20000000f00 */
[----:B------:R2:W-:Y:S04]  /*2d510*/  STL [R14+0x4], R3 ;  /* 0x000004030e007387 */ /* 0x0005e80000100800 */
[----:B-12---:R-:W-:Y:S05]  /*2d520*/  CALL.REL.NOINC `($_ZN7cutlass13device_kernelIN5flash19enable_sm80_to_sm89INS1_16FlashAttnBwdSm80INS1_25CollectiveMainloopBwdSm80ILi2ELi2EN4cute5tupleIJNS5_1CILi128EEES8_NS7_ILi64EEEEEENS_10bfloat16_tEfNS_4arch4Sm80ELb1ELb0ELb1ELb0ELb0ELb0ELb0ELb0ELi2ELi4ELi4ELi4ELb0EEENS1_21CollectiveEpilogueBwdISA_SB_SD_Li256ELb0ELb0ELi2EEENS1_25SingleTileBwdLPTSchedulerILb0ELi128ELb0EEEEEEEEEvNT_6ParamsE$_ZZN4cute12filter_tupleINS_5tupleIJNS1_IJiNS1_IJiNS_1CILi0EEEEEEEEENS1_IJNS_10UnderscoreENS1_IJS6_S6_EEEEEEEEES9_ZNS_4diceIS9_S9_EEDaRKT_RKT0_EUlRKT_RKT0_E_EEDaSD_SG_OT1_ENKUlDpSJ_E_clIJNS1_IJiiS3_EEENS1_IJEEEEEEDaSQ_) ;  /* 0xfffdee3000007944 */ /* 0x006fea0003c3ffff */
[----:B------:R-:W-:Y:S02]  /*2d530*/  MOV R72, 0x2d550 ;  /* 0x0002d55000487802 */ /* 0x000fe40000000f00 */
[----:B-12--5:R-:W-:Y:S05]  /*2d540*/  CALL.REL.NOINC `($_ZN7cutlass13device_kernelIN5flash19enable_sm80_to_sm89INS1_16FlashAttnBwdSm80INS1_25CollectiveMainloopBwdSm80ILi2ELi2EN4cute5tupleIJNS5_1CILi128EEES8_NS7_ILi64EEEEEENS_10bfloat16_tEfNS_4arch4Sm80ELb1ELb0ELb1ELb0ELb0ELb0ELb0ELb0ELi2ELi4ELi4ELi4ELb0EEENS1_21CollectiveEpilogueBwdISA_SB_SD_Li256ELb0ELb0ELi2EEENS1_25SingleTileBwdLPTSchedulerILb0ELi128ELb0EEEEEEEEEvNT_6ParamsE$_ZZN4cute7idx2crdINS_5tupleIJiiNS_1CILi0EEEEEENS1_IJNS1_IJNS2_ILi4EEENS2_ILi8EEEEEENS2_ILi2EEENS2_ILi1EEEEEEEEDaRKT_RKT0_ENKUlRKT_RKT0_E_clIiS7_EEDaSJ_SM_) ;  /* 0xfffe2b6000007944 */ /* 0x026fea0003c3ffff */
[----:B------:R-:W-:Y:S02]  /*2d550*/  MOV R2, 0x2d570 ;  /* 0x0002d57000027802 */ /* 0x000fe40000000f00 */
[----:B-1----:R-:W-:Y:S05]  /*2d560*/  CALL.REL.NOINC `($_ZN7cutlass13device_kernelIN5flash19enable_sm80_to_sm89INS1_16FlashAttnBwdSm80INS1_25CollectiveMainloopBwdSm80ILi2ELi2EN4cute5tupleIJNS5_1CILi128EEES8_NS7_ILi64EEEEEENS_10bfloat16_tEfNS_4arch4Sm80ELb1ELb0ELb1ELb0ELb0ELb0ELb0ELb0ELi2ELi4ELi4ELi4ELb0EEENS1_21CollectiveEpilogueBwdISA_SB_SD_Li256ELb0ELb0ELi2EEENS1_25SingleTileBwdLPTSchedulerILb0ELi128ELb0EEEEEEEEEvNT_6ParamsE$_ZZN4cute7idx2crdINS_5tupleIJiiNS_1CILi0EEEEEENS1_IJNS1_IJNS2_ILi4EEENS2_ILi8EEEEEENS2_ILi2EEENS2_ILi1EEEEEEEEDaRKT_RKT0_ENKUlRKT_RKT0_E_clIiS8_EEDaSJ_SM_) ;  /* 0xfffe2f6000007944 */ /* 0x002fea0003c3ffff */
[----:B------:R1:W-:Y:S01]  /*2d570*/  STL [R14], R6 ;  /* 0x000000060e007387 */ /* 0x0003e20000100800 */
[----:B------:R-:W-:Y:S02]  /*2d580*/  MOV R2, R58 ;  /* 0x0000003a00027202 */ /* 0x000fe40000000f00 */
[----:B------:R-:W-:-:S02]  /*2d590*/  MOV R72, 0x2d5b0 ;  /* 0x0002d5b000487802 */ /* 0x000fc40000000f00 */
[----:B-1----:R-:W-:Y:S05]  /*2d5a0*/  CALL.REL.NOINC `($_ZN7cutlass13device_kernelIN5flash19enable_sm80_to_sm89INS1_16FlashAttnBwdSm80INS1_25CollectiveMainloopBwdSm80ILi2ELi2EN4cute5tupleIJNS5_1CILi128EEES8_NS7_ILi64EEEEEENS_10bfloat16_tEfNS_4arch4Sm80ELb1ELb0ELb1ELb0ELb0ELb0ELb0ELb0ELi2ELi4ELi4ELi4ELb0EEENS1_21CollectiveEpilogueBwdISA_SB_SD_Li256ELb0ELb0ELi2EEENS1_25SingleTileBwdLPTSchedulerILb0ELi128ELb0EEEEEEEEEvNT_6ParamsE$_ZZN4cute9transformINS_5tupleIJiiNS_1CILi0EEEEEENS1_IJNS1_IJNS2_ILi4EEENS2_ILi8EEEEEENS2_ILi2EEENS2_ILi1EEEEEEZNS_7idx2crdIS4_SA_EEDaRKT_RKT0_EUlRKT_RKT0_E_EEDaSE_SH_OT1_ENKUlDpSK_E_clIJNS1_IJiiEEEiS3_EEEDaSR_) ;  /* 0xfffe364000007944 */ /* 0x002fea0003c3ffff */
[----:B------:R-:W-:Y:S02]  /*2d5b0*/  MOV R6, 0x2d5d0 ;  /* 0x0002d5d000067802 */ /* 0x000fe40000000f00 */
[----:B--2--5:R-:W-:Y:S05]  /*2d5c0*/  CALL.REL.NOINC `($_ZN7cutlass13device_kernelIN5flash19enable_sm80_to_sm89INS1_16FlashAttnBwdSm80INS1_25CollectiveMainloopBwdSm80ILi2ELi2EN4cute5tupleIJNS5_1CILi128EEES8_NS7_ILi64EEEEEENS_10bfloat16_tEfNS_4arch4Sm80ELb1ELb0ELb1ELb0ELb0ELb0ELb0ELb0ELi2ELi4ELi4ELi4ELb0EEENS1_21CollectiveEpilogueBwdISA_SB_SD_Li256ELb0ELb0ELi2EEENS1_25SingleTileBwdLPTSchedulerILb0ELi128ELb0EEEEEEEEEvNT_6ParamsE$_ZZN4cute13to_mixed_bitsINS_5tupleIJNS1_IJNS_1CILi4EEENS2_ILi8EEEEEENS2_ILi2EEENS2_ILi1EEEEEENS1_IJNS1_IJNS2_ILi128EEENS2_ILi0EEEEEES4_SA_EEENS1_IJNS1_IJiiEEEiSA_EEEEEDaRKT_RKT0_RKT1_ENKUlRKT_RKT0_RKT1_E_clIS5_SB_SD_EEDaSQ_ST_SW_) ;  /* 0xfffdf81000007944 */ /* 0x024fea0003c3ffff */
[----:B------:R-:W-:Y:S02]  /*2d5d0*/  MOV R6, 0x2d5f0 ;  /* 0x0002d5f000067802 */ /* 0x000fe40000000f00 */
[----:B------:R-:W-:Y:S05]  /*2d5e0*/  CALL.REL.NOINC `($_ZN7cutlass13device_kernelIN5flash19enable_sm80_to_sm89INS1_16FlashAttnBwdSm80INS1_25CollectiveMainloopBwdSm80ILi2ELi2EN4cute5tupleIJNS5_1CILi128EEES8_NS7_ILi64EEEEEENS_10bfloat16_tEfNS_4arch4Sm80ELb1ELb0ELb1ELb0ELb0ELb0ELb0ELb0ELi2ELi4ELi4ELi4ELb0EEENS1_21CollectiveEpilogueBwdISA_SB_SD_Li256ELb0ELb0ELi2EEENS1_25SingleTileBwdLPTSchedulerILb0ELi128ELb0EEEEEEEEEvNT_6ParamsE$_ZZN4cute13to_mixed_bitsINS_5tupleIJNS1_IJNS_1CILi4EEENS2_ILi8EEEEEENS2_ILi2EEENS2_ILi1EEEEEENS1_IJNS1_IJNS2_ILi128EEENS2_ILi0EEEEEES4_SA_EEENS1_IJNS1_IJiiEEEiSA_EEEEEDaRKT_RKT0_RKT1_ENKUlRKT_RKT0_RKT1_E_clIS6_S4_iEEDaSQ_ST_SW_) ;  /* 0xfffdf87000007944 */ /* 0x000fea0003c3ffff */
[----:B------:R-:W-:Y:S02]  /*2d5f0*/  MOV R5, R2 ;  /* 0x0000000200057202 */ /* 0x000fe40000000f00 */
[----:B------:R-:W-:-:S02]  /*2d600*/  MOV R2, 0x2d620 ;  /* 0x0002d62000027802 */ /* 0x000fc40000000f00 */
[----:B------:R-:W-:Y:S05]  /*2d610*/  CALL.REL.NOINC `($_ZN7cutlass13device_kernelIN5flash19enable_sm80_to_sm89INS1_16FlashAttnBwdSm80INS1_25CollectiveMainloopBwdSm80ILi2ELi2EN4cute5tupleIJNS5_1CILi128EEES8_NS7_ILi64EEEEEENS_10bfloat16_tEfNS_4arch4Sm80ELb1ELb0ELb1ELb0ELb0ELb0ELb0ELb0ELi2ELi4ELi4ELi4ELb0EEENS1_21CollectiveEpilogueBwdISA_SB_SD_Li256ELb0ELb0ELi2EEENS1_25SingleTileBwdLPTSchedulerILb0ELi128ELb0EEEEEEEEEvNT_6ParamsE$_ZZN4cute13to_mixed_bitsINS_5tupleIJNS1_IJNS_1CILi4EEENS2_ILi8EEEEEENS2_ILi2EEENS2_ILi1EEEEEENS1_IJNS1_IJNS2_ILi128EEENS2_ILi0EEEEEES4_SA_EEENS1_IJNS1_IJiiEEEiSA_EEEEEDaRKT_RKT0_RKT1_ENKUlDpRKT_E_clIJNS_9MixedBitsILj0ELj384EEENSU_ILj0ELj8EEENS2_ILj0EEEEEEDaSR_) ;  /* 0xfffdf78000007944 */ /* 0x000fea0003c3ffff */
        /* <DEDUP_REMOVED lines=13> */
[----:B-1----:R-:W-:Y:S05]  /*2d6f0*/  CALL.REL.NOINC `($_ZN7cutlass13device_kernelIN5flash19enable_sm80_to_sm89INS1_16FlashAttnBwdSm80INS1_25CollectiveMainloopBwdSm80ILi2ELi2EN4cute5tupleIJNS5_1CILi128EEES8_NS7_ILi64EEEEEENS_10bfloat16_tEfNS_4arch4Sm80ELb1ELb0ELb1ELb0ELb0ELb0ELb0ELb0ELi2ELi4ELi4ELi4ELb0EEENS1_21CollectiveEpilogueBwdISA_SB_SD_Li256ELb0ELb0ELi2EEENS1_25SingleTileBwdLPTSchedulerILb0ELi128ELb0EEEEEEEEEvNT_6ParamsE$_ZN4cute3eso3ESOILb1ELb0EJNS_1CILi8EEEiiEEC2ERKS3_RKiS8_) ;  /* 0xfffdb9d000007944 */ /* 0x002fea0003c3ffff */
[----:B-1----:R1:W5:Y:S01]  /*2d700*/  LDL.64 R2, [R1+0x758] ;  /* 0x0007580001027983 */ /* 0x0023620000100a00 */
[----:B------:R-:W-:Y:S01]  /*2d710*/  IMAD.MOV.U32 R5, RZ, RZ, 0x48 ;  /* 0x00000048ff057424 */ /* 0x000fe200078e00ff */
[----:B------:R-:W-:Y:S01]  /*2d720*/  LOP3.LUT P0, RZ, R11, 0x8, RZ, 0xc0, !PT ;  /* 0x000000080bff7812 */ /* 0x000fe2000780c0ff */
[----:B------:R-:W-:Y:S01]  /*2d730*/  IMAD.MOV.U32 R60, RZ, RZ, R23 ;  /* 0x000000ffff3c7224 */ /* 0x000fe200078e0017 */
[----:B------:R-:W-:-:S02]  /*2d740*/  MOV R6, 0x2d770 ;  /* 0x0002d77000067802 */ /* 0x000fc40000000f00 */
[----:B------:R-:W-:-:S04]  /*2d750*/  SEL R5, R5, 0x38, !P0 ;  /* 0x0000003805057807 */ /* 0x000fc80004000000 */
[----:B-1---5:R-:W-:Y:S05]  /*2d760*/  CALL.REL.NOINC `($_ZN7cutlass13device_kernelIN5flash19enable_sm80_to_sm89INS1_16FlashAttnBwdSm80INS1_25CollectiveMainloopBwdSm80ILi2ELi2EN4cute5tupleIJNS5_1CILi128EEES8_NS7_ILi64EEEEEENS_10bfloat16_tEfNS_4arch4Sm80ELb1ELb0ELb1ELb0ELb0ELb0ELb0ELb0ELi2ELi4ELi4ELi4ELb0EEENS1_21CollectiveEpilogueBwdISA_SB_SD_Li256ELb0ELb0ELi2EEENS1_25SingleTileBwdLPTSchedulerILb0ELi128ELb0EEEEEEEEEvNT_6ParamsE$_ZN4cute3eso3ESOILb0ELb1EJiNS_1CILi144EEENS2_ILi288EEEEEC2ERKiRKS3_RKS4_) ;  /* 0xfffdab3000007944 */ /* 0x022fea0003c3ffff */
[----:B-1----:R-:W2:Y:S01]  /*2d770*/  LDL R4, [R1+0x758] ;  /* 0x0007580001047983 */ /* 0x002ea20000100800 */
[----:B------:R-:W-:Y:S01]  /*2d780*/  IMAD.MOV.U32 R60, RZ, RZ, R23 ;  /* 0x000000ffff3c7224 */ /* 0x000fe200078e0017 */
[----:B------:R-:W-:Y:S02]  /*2d790*/  MOV R70, R12 ;  /* 0x0000000c00467202 */ /* 0x000fe40000000f00 */
[----:B------:R-:W-:Y:S01]  /*2d7a0*/  MOV R6, 0x2d7d0 ;  /* 0x0002d7d000067802 */ /* 0x000fe20000000f00 */
[----:B--2---:R1:W-:Y:S04]  /*2d7b0*/  STL [R1+0x790], R4 ;  /* 0x0007900401007387 */ /* 0x0043e80000100800 */
[----:B-1----:R-:W-:Y:S05]  /*2d7c0*/  CALL.REL.NOINC `($_ZN7cutlass13device_kernelIN5flash19enable_sm80_to_sm89INS1_16FlashAttnBwdSm80INS1_25CollectiveMainloopBwdSm80ILi2ELi2EN4cute5tupleIJNS5_1CILi128EEES8_NS7_ILi64EEEEEENS_10bfloat16_tEfNS_4arch4Sm80ELb1ELb0ELb1ELb0ELb0ELb0ELb0ELb0ELi2ELi4ELi4ELi4ELb0EEENS1_21CollectiveEpilogueBwdISA_SB_SD_Li256ELb0ELb0ELi2EEENS1_25SingleTileBwdLPTSchedulerILb0ELi128ELb0EEEEEEEEEvNT_6ParamsE$_ZN4cute3eso3ESOILb1ELb0EJNS_1CILi1EEENS_5tupleIJNS2_ILi8EEEiiEEENS2_ILi64EEENS4_IJiNS2_ILi144EEENS2_ILi288EEEEEENS2_ILi512EEEEEC2ERKS3_RKS6_RKS7_RKSA_RKSB_) ;  /* 0xfffdb3b000007944 */ /* 0x002fea0003c3ffff */
[----:B-1----:R1:W5:Y:S04]  /*2d7d0*/  LDL R5, [R1+0x760] ;  /* 0x0007600001057983 */ /* 0x0023680000100800 */
[----:B------:R1:W5:Y:S01]  /*2d7e0*/  LDL.64 R2, [R1+0x758] ;  /* 0x0007580001027983 */ /* 0x0003620000100a00 */
[----:B------:R-:W-:-:S02]  /*2d7f0*/  MOV R60, R23 ;  /* 0x00000017003c7202 */ /* 0x000fc40000000f00 */
[----:B------:R-:W-:Y:S02]  /*2d800*/  MOV R6, 0x2d820 ;  /* 0x0002d82000067802 */ /* 0x000fe40000000f00 */
[----:B-1---5:R-:W-:Y:S05]  /*2d810*/  CALL.REL.NOINC `($_ZN7cutlass13device_kernelIN5flash19enable_sm80_to_sm89INS1_16FlashAttnBwdSm80INS1_25CollectiveMainloopBwdSm80ILi2ELi2EN4cute5tupleIJNS5_1CILi128EEES8_NS7_ILi64EEEEEENS_10bfloat16_tEfNS_4arch4Sm80ELb1ELb0ELb1ELb0ELb0ELb0ELb0ELb0ELi2ELi4ELi4ELi4ELb0EEENS1_21CollectiveEpilogueBwdISA_SB_SD_Li256ELb0ELb0ELi2EEENS1_25SingleTileBwdLPTSchedulerILb0ELi128ELb0EEEEEEEEEvNT_6ParamsE$_ZN4cute5tupleIJNS0_IJNS_1CILi8EEENS0_IJNS1_ILi2EEES3_S3_EEENS1_ILi1EEES4_S5_EEENS0_IJS5_NS0_IJS2_iiEEENS1_ILi64EEENS0_IJiNS1_ILi144EEENS1_ILi288EEEEEENS1_ILi512EEEEEEEEC2ERKS6_RKSD_) ;  /* 0xfffde4c000007944 */ /* 0x022fea0003c3ffff */
[----:B------:R1:W5:Y:S04]  /*2d820*/  LDL R6, [R1+0x760] ;  /* 0x0007600001067983 */ /* 0x0003680000100800 */
[----:B------:R1:W5:Y:S01]  /*2d830*/  LDL.64 R2, [R1+0x758] ;  /* 0x0007580001027983 */ /* 0x0003620000100a00 */
[----:B------:R-:W-:-:S03]  /*2d840*/  MOV R4, 0x2d860 ;  /* 0x0002d86000047802 */ /* 0x000fc60000000f00 */
[----:B-1---5:R-:W-:Y:S05]  /*2d850*/  CALL.REL.NOINC `($_ZN7cutlass13device_kernelIN5flash19enable_sm80_to_sm89INS1_16FlashAttnBwdSm80INS1_25CollectiveMainloopBwdSm80ILi2ELi2EN4cute5tupleIJNS5_1CILi128EEES8_NS7_ILi64EEEEEENS_10bfloat16_tEfNS_4arch4Sm80ELb1ELb0ELb1ELb0ELb0ELb0ELb0ELb0ELi2ELi4ELi4ELi4ELb0EEENS1_21CollectiveEpilogueBwdISA_SB_SD_Li256ELb0ELb0ELi2EEENS1_25SingleTileBwdLPTSchedulerILb0ELi128ELb0EEEEEEEEEvNT_6ParamsE$_ZZN4cute7flattenINS_5tupleIJNS_1CILi1EEENS1_IJNS2_ILi8EEEiiEEENS2_ILi64EEENS1_IJiNS2_ILi144EEENS2_ILi288EEEEEENS2_ILi512EEEEEEEEDaRKT_ENKUlRKT_E_clIS5_EEDaSH_) ;  /* 0xfffe27d000007944 */ /* 0x022fea0003c3ffff */
[----:B------:R1:W-:Y:S01]  /*2d860*/  STL [R14], R2 ;  /* 0x000000020e007387 */ /* 0x0003e20000100800 */
[----:B------:R-:W-:Y:S02]  /*2d870*/  MOV R5, R6 ;  /* 0x0000000600057202 */ /* 0x000fe40000000f00 */
[----:B------:R-:W-:Y:S01]  /*2d880*/  MOV R4, 0x2d8b0 ;  /* 0x0002d8b000047802 */ /* 0x000fe20000000f00 */
[----:B------:R1:W-:Y:S04]  /*2d890*/  STL [R14+0x4], R3 ;  /* 0x000004030e007387 */ /* 0x0003e80000100800 */
[----:B-1----:R-:W-:Y:S05]  /*2d8a0*/  CALL.REL.NOINC `($_ZN7cutlass13device_kernelIN5flash19enable_sm80_to_sm89INS1_16FlashAttnBwdSm80INS1_25CollectiveMainloopBwdSm80ILi2ELi2EN4cute5tupleIJNS5_1CILi128EEES8_NS7_ILi64EEEEEENS_10bfloat16_tEfNS_4arch4Sm80ELb1ELb0ELb1ELb0ELb0ELb0ELb0ELb0ELi2ELi4ELi4ELi4ELb0EEENS1_21CollectiveEpilogueBwdISA_SB_SD_Li256ELb0ELb0ELi2EEENS1_25SingleTileBwdLPTSchedulerILb0ELi128ELb0EEEEEEEEEvNT_6ParamsE$_ZZN4cute7flattenINS_5tupleIJNS_1CILi1EEENS1_IJNS2_ILi8EEEiiEEENS2_ILi64EEENS1_IJiNS2_ILi144EEENS2_ILi288EEEEEENS2_ILi512EEEEEEEEDaRKT_ENKUlRKT_E_clIS9_EEDaSH_) ;  /* 0xfffe27a000007944 */ /* 0x002fea0003c3ffff */
[----:B------:R1:W-:Y:S01]  /*2d8b0*/  STL [R1+0x794], R2 ;  /* 0x0007940201007387 */ /* 0x0003e20000100800 */
[----:B------:R-:W-:Y:S01]  /*2d8c0*/  IMAD.MOV.U32 R60, RZ, RZ, R58 ;  /* 0x000000ffff3c7224 */ /* 0x000fe200078e003a */
[----:B------:R-:W-:-:S02]  /*2d8d0*/  MOV R67, R42 ;  /* 0x0000002a00437202 */ /* 0x000fc40000000f00 */
[----:B------:R-:W-:Y:S02]  /*2d8e0*/  MOV R4, 0x2d900 ;  /* 0x0002d90000047802 */ /* 0x000fe40000000f00 */
[----:B-1----:R-:W-:Y:S05]  /*2d8f0*/  CALL.REL.NOINC `($_ZN7cutlass13device_kernelIN5flash19enable_sm80_to_sm89INS1_16FlashAttnBwdSm80INS1_25CollectiveMainloopBwdSm80ILi2ELi2EN4cute5tupleIJNS5_1CILi128EEES8_NS7_ILi64EEEEEENS_10bfloat16_tEfNS_4arch4Sm80ELb1ELb0ELb1ELb0ELb0ELb0ELb0ELb0ELi2ELi4ELi4ELi4ELb0EEENS1_21CollectiveEpilogueBwdISA_SB_SD_Li256ELb0ELb0ELi2EEENS1_25SingleTileBwdLPTSchedulerILb0ELi128ELb0EEEEEEEEEvNT_6ParamsE$_ZZN4cute12filter_tupleINS_5tupleIJNS_1CILi1EEENS1_IJNS2_ILi8EEEiiEEENS2_ILi64EEENS1_IJiNS2_ILi144EEENS2_ILi288EEEEEENS2_ILi512EEEEEEZNS_7flattenISB_EEDaRKT_EUlRKT_E_EEDaSF_OT0_ENKUlDpSI_E_clIJNS1_IJS3_EEES5_NS1_IJS6_EEES9_NS1_IJSA_EEEEEEDaSM_) ;  /* 0xfffdf03000007944 */ /* 0x002fea0003c3ffff */
[----:B------:R-:W-:Y:S02]  /*2d900*/  MOV R60, R23 ;  /* 0x00000017003c7202 */ /* 0x000fe40000000f00 */
[----:B------:R-:W-:Y:S02]  /*2d910*/  MOV R6, 0x2d930 ;  /* 0x0002d93000067802 */ /* 0x000fe40000000f00 */
[----:B--2--5:R-:W-:Y:S05]  /*2d920*/  CALL.REL.NOINC `($_ZN7cutlass13device_kernelIN5flash19enable_sm80_to_sm89INS1_16FlashAttnBwdSm80INS1_25CollectiveMainloopBwdSm80ILi2ELi2EN4cute5tupleIJNS5_1CILi128EEES8_NS7_ILi64EEEEEENS_10bfloat16_tEfNS_4arch4Sm80ELb1ELb0ELb1ELb0ELb0ELb0ELb0ELb0ELi2ELi4ELi4ELi4ELb0EEENS1_21CollectiveEpilogueBwdISA_SB_SD_Li256ELb0ELb0ELi2EEENS1_25SingleTileBwdLPTSchedulerILb0ELi128ELb0EEEEEEEEEvNT_6ParamsE$_ZN4cute3eso3ESOILb0ELb1EJiNS_1CILi144EEENS2_ILi512EEEEEC2ERKiRKS3_RKS4_) ;  /* 0xfffda9c000007944 */ /* 0x024fea0003c3ffff */
[----:B------:R-:W2:Y:S01]  /*2d930*/  LDL R6, [R1+0x758] ;  /* 0x0007580001067983 */ /* 0x000ea20000100800 */
[----:B-1----:R-:W-:Y:S01]  /*2d940*/  IMAD.MOV.U32 R4, RZ, RZ, R44 ;  /* 0x000000ffff047224 */ /* 0x002fe200078e002c */
[----:B------:R-:W-:Y:S02]  /*2d950*/  MOV R60, R23 ;  /* 0x00000017003c7202 */ /* 0x000fe40000000f00 */
[----:B------:R-:W-:Y:S01]  /*2d960*/  MOV R8, 0x2d990 ;  /* 0x0002d99000087802 */ /* 0x000fe20000000f00 */
[----:B--2---:R1:W-:Y:S04]  /*2d970*/  STL [R1+0x11ec], R6 ;  /* 0x0011ec0601007387 */ /* 0x0043e80000100800 */
[----:B-1----:R-:W-:Y:S05]  /*2d980*/  CALL.REL.NOINC `($_ZN7cutlass13device_kernelIN5flash19enable_sm80_to_sm89INS1_16FlashAttnBwdSm80INS1_25CollectiveMainloopBwdSm80ILi2ELi2EN4cute5tupleIJNS5_1CILi128EEES8_NS7_ILi64EEEEEENS_10bfloat16_tEfNS_4arch4Sm80ELb1ELb0ELb1ELb0ELb0ELb0ELb0ELb0ELi2ELi4ELi4ELi4ELb0EEENS1_21CollectiveEpilogueBwdISA_SB_SD_Li256ELb0ELb0ELi2EEENS1_25SingleTileBwdLPTSchedulerILb0ELi128ELb0EEEEEEEEEvNT_6ParamsE$_ZN4cute3eso3ESOILb0ELb0EJiiNS_1CILi144EEENS2_ILi512EEEEEC2ERKiS7_RKS3_RKS4_) ;  /* 0xfffda24000007944 */ /* 0x002fea0003c3ffff */
[----:B-1----:R-:W2:Y:S01]  /*2d990*/  LDL.64 R4, [R1+0x758] ;  /* 0x0007580001047983 */ /* 0x002ea20000100a00 */
[----:B------:R-:W-:Y:S01]  /*2d9a0*/  IMAD.MOV.U32 R3, RZ, RZ, R16 ;  /* 0x000000ffff037224 */ /* 0x000fe200078e0010 */
[----:B------:R-:W-:Y:S01]  /*2d9b0*/  MOV R8, R43 ;  /* 0x0000002b00087202 */ /* 0x000fe20000000f00 */
[----:B------:R-:W-:Y:S01]  /*2d9c0*/  IMAD.MOV.U32 R67, RZ, RZ, R23 ;  /* 0x000000ffff437224 */ /* 0x000fe200078e0017 */
[----:B------:R-:W-:Y:S01]  /*2d9d0*/  MOV R6, 0x2da00 ;  /* 0x0002da0000067802 */ /* 0x000fe20000000f00 */
[----:B--2---:R1:W-:Y:S04]  /*2d9e0*/  STL.64 [R1+0x788], R4 ;  /* 0x0007880401007387 */ /* 0x0043e80000100a00 */
[----:B-1----:R-:W-:Y:S05]  /*2d9f0*/  CALL.REL.NOINC `($_ZN7cutlass13device_kernelIN5flash19enable_sm80_to_sm89INS1_16FlashAttnBwdSm80INS1_25CollectiveMainloopBwdSm80ILi2ELi2EN4cute5tupleIJNS5_1CILi128EEES8_NS7_ILi64EEEEEENS_10bfloat16_tEfNS_4arch4Sm80ELb1ELb0ELb1ELb0ELb0ELb0ELb0ELb0ELi2ELi4ELi4ELi4ELb0EEENS1_21CollectiveEpilogueBwdISA_SB_SD_Li256ELb0ELb0ELi2EEENS1_25SingleTileBwdLPTSchedulerILb0ELi128ELb0EEEEEEEEEvNT_6ParamsE$_ZN4cute3eso3ESOILb0ELb0EJiiiNS_1CILi144EEENS2_ILi512EEEEEC2ERKiS7_S7_RKS3_RKS4_) ;  /* 0xfffda48000007944 */ /* 0x002fea0003c3ffff */
        /* <DEDUP_REMOVED lines=9> */
[----:B-1----:R-:W-:Y:S05]  /*2da90*/  CALL.REL.NOINC `($_ZN7cutlass13device_kernelIN5flash19enable_sm80_to_sm89INS1_16FlashAttnBwdSm80INS1_25CollectiveMainloopBwdSm80ILi2ELi2EN4cute5tupleIJNS5_1CILi128EEES8_NS7_ILi64EEEEEENS_10bfloat16_tEfNS_4arch4Sm80ELb1ELb0ELb1ELb0ELb0ELb0ELb0ELb0ELi2ELi4ELi4ELi4ELb0EEENS1_21CollectiveEpilogueBwdISA_SB_SD_Li256ELb0ELb0ELi2EEENS1_25SingleTileBwdLPTSchedulerILb0ELi128ELb0EEEEEEEEEvNT_6ParamsE$_ZN4cute3eso3ESOILb1ELb0EJNS_1CILi8EEEiiiNS2_ILi144EEENS2_ILi512EEEEEC2ERKS3_RKiSA_SA_RKS4_RKS5_) ;  /* 0xfffdb6a000007944 */ /* 0x002fea0003c3ffff */
        /* <DEDUP_REMOVED lines=8> */
[----:B-1----:R-:W-:Y:S05]  /*2db20*/  CALL.REL.NOINC `($_ZN7cutlass13device_kernelIN5flash19enable_sm80_to_sm89INS1_16FlashAttnBwdSm80INS1_25CollectiveMainloopBwdSm80ILi2ELi2EN4cute5tupleIJNS5_1CILi128EEES8_NS7_ILi64EEEEEENS_10bfloat16_tEfNS_4arch4Sm80ELb1ELb0ELb1ELb0ELb0ELb0ELb0ELb0ELi2ELi4ELi4ELi4ELb0EEENS1_21CollectiveEpilogueBwdISA_SB_SD_Li256ELb0ELb0ELi2EEENS1_25SingleTileBwdLPTSchedulerILb0ELi128ELb0EEEEEEEEEvNT_6ParamsE$_ZN4cute3eso3ESOILb1ELb0EJNS_1CILi1EEEiiiNS2_ILi144EEENS2_ILi512EEEEEC2ERKS3_RKiSA_SA_RKS4_RKS5_) ;  /* 0xfffdb19000007944 */ /* 0x002fea0003c3ffff */
[----:B-1----:R1:W5:Y:S04]  /*2db30*/  LDL R5, [R1+0x760] ;  /* 0x0007600001057983 */ /* 0x0023680000100800 */
[----:B------:R1:W5:Y:S01]  /*2db40*/  LDL.64 R2, [R1+0x758] ;  /* 0x0007580001027983 */ /* 0x0003620000100a00 */
[----:B------:R-:W-:-:S02]  /*2db50*/  MOV R59, R23 ;  /* 0x00000017003b7202 */ /* 0x000fc40000000f00 */
[----:B------:R-:W-:Y:S02]  /*2db60*/  MOV R6, 0x2db80 ;  /* 0x0002db8000067802 */ /* 0x000fe40000000f00 */
[----:B-1---5:R-:W-:Y:S05]  /*2db70*/  CALL.REL.NOINC `($_ZN7cutlass13device_kernelIN5flash19enable_sm80_to_sm89INS1_16FlashAttnBwdSm80INS1_25CollectiveMainloopBwdSm80ILi2ELi2EN4cute5tupleIJNS5_1CILi128EEES8_NS7_ILi64EEEEEENS_10bfloat16_tEfNS_4arch4Sm80ELb1ELb0ELb1ELb0ELb0ELb0ELb0ELb0ELi2ELi4ELi4ELi4ELb0EEENS1_21CollectiveEpilogueBwdISA_SB_SD_Li256ELb0ELb0ELi2EEENS1_25SingleTileBwdLPTSchedulerILb0ELi128ELb0EEEEEEEEEvNT_6ParamsE$_ZN4cute5tupleIJNS0_IJNS_1CILi16EEENS1_ILi2EEES3_S3_NS1_ILi4EEES3_EEENS0_IJNS1_ILi1EEEiiiNS1_ILi144EEENS1_ILi512EEEEEEEEC2ERKS5_RKS9_) ;  /* 0xfffdde6000007944 */ /* 0x022fea0003c3ffff */
        /* <DEDUP_REMOVED lines=11> */
[----:B-1----:R-:W-:Y:S05]  /*2dc30*/  CALL.REL.NOINC `($_ZN7cutlass13device_kernelIN5flash19enable_sm80_to_sm89INS1_16FlashAttnBwdSm80INS1_25CollectiveMainloopBwdSm80ILi2ELi2EN4cute5tupleIJNS5_1CILi128EEES8_NS7_ILi64EEEEEENS_10bfloat16_tEfNS_4arch4Sm80ELb1ELb0ELb1ELb0ELb0ELb0ELb0ELb0ELi2ELi4ELi4ELi4ELb0EEENS1_21CollectiveEpilogueBwdISA_SB_SD_Li256ELb0ELb0ELi2EEENS1_25SingleTileBwdLPTSchedulerILb0ELi128ELb0EEEEEEEEEvNT_6ParamsE$_ZZN4cute6detail16composition_implINS_5tupleIJNS_1CILi16EEENS3_ILi2EEES5_S5_NS3_ILi4EEES5_EEENS2_IJNS3_ILi1EEEiiiNS3_ILi144EEENS3_ILi512EEEEEENS2_IJNS2_IJS5_S5_EEES6_NS3_ILi8EEEEEENS2_IJNS2_IJNS3_ILi64EEESA_EEES4_NS3_ILi1024EEEEEEEEDaRKT_RKT0_RKT1_RKT2_ENKUlRKT_RKT0_E_clISC_SG_EEDaSX_S10_) ;  /* 0xfffe028000007944 */ /* 0x002fea0003c3ffff */
[----:B------:R-:W-:Y:S01]  /*2dc40*/  IMAD.MOV.U32 R3, RZ, RZ, R17 ;  /* 0x000000ffff037224 */ /* 0x000fe200078e0011 */
[----:B------:R-:W-:Y:S01]  /*2dc50*/  MOV R5, R47 ;  /* 0x0000002f00057202 */ /* 0x000fe20000000f00 */
[----:B------:R-:W-:Y:S01]  /*2dc60*/  IMAD.MOV.U32 R2, RZ, RZ, R42 ;  /* 0x000000ffff027224 */ /* 0x000fe200078e002a */
[----:B------:R-:W-:-:S02]  /*2dc70*/  MOV R17, R58 ;  /* 0x0000003a00117202 */ /* 0x000fc40000000f00 */
[----:B------:R-:W-:Y:S02]  /*2dc80*/  MOV R16, 0x2dca0 ;  /* 0x0002dca000107802 */ /* 0x000fe40000000f00 */
[----:B-1---5:R-:W-:Y:S05]  /*2dc90*/  CALL.REL.NOINC `($_ZN7cutlass13device_kernelIN5flash19enable_sm80_to_sm89INS1_16FlashAttnBwdSm80INS1_25CollectiveMainloopBwdSm80ILi2ELi2EN4cute5tupleIJNS5_1CILi128EEES8_NS7_ILi64EEEEEENS_10bfloat16_tEfNS_4arch4Sm80ELb1ELb0ELb1ELb0ELb0ELb0ELb0ELb0ELi2ELi4ELi4ELi4ELb0EEENS1_21CollectiveEpilogueBwdISA_SB_SD_Li256ELb0ELb0ELi2EEENS1_25SingleTileBwdLPTSchedulerILb0ELi128ELb0EEEEEEEEEvNT_6ParamsE$_ZZN4cute6detail16composition_implINS_5tupleIJNS_1CILi16EEENS3_ILi2EEES5_S5_NS3_ILi4EEES5_EEENS2_IJNS3_ILi1EEEiiiNS3_ILi144EEENS3_ILi512EEEEEENS2_IJNS2_IJS5_S5_EEES6_NS3_ILi8EEEEEENS2_IJNS2_IJNS3_ILi64EEESA_EEES4_NS3_ILi1024EEEEEEEEDaRKT_RKT0_RKT1_RKT2_ENKUlRKT_RKT0_E_clIS6_S4_EEDaSX_S10_) ;  /* 0xfffdffa000007944 */ /* 0x022fea0003c3ffff */
[----:B-----5:R2:W-:Y:S01]  /*2dca0*/  STL.64 [R1+0x770], R2 ;  /* 0x0007700201007387 */ /* 0x0205e20000100a00 */
[----:B------:R-:W-:Y:S01]  /*2dcb0*/  IMAD.MOV.U32 R60, RZ, RZ, R23 ;  /* 0x000000ffff3c7224 */ /* 0x000fe200078e0017 */
[----:B------:R-:W-:Y:S02]  /*2dcc0*/  MOV R67, R22 ;  /* 0x0000001600437202 */ /* 0x000fe40000000f00 */
[----:B------:R-:W-:Y:S02]  /*2dcd0*/  MOV R4, 0x2dcf0 ;  /* 0x0002dcf000047802 */ /* 0x000fe40000000f00 */
[----:B-12---:R-:W-:Y:S05]  /*2dce0*/  CALL.REL.NOINC `($_ZN7cutlass13device_kernelIN5flash19enable_sm80_to_sm89INS1_16FlashAttnBwdSm80INS1_25CollectiveMainloopBwdSm80ILi2ELi2EN4cute5tupleIJNS5_1CILi128EEES8_NS7_ILi64EEEEEENS_10bfloat16_tEfNS_4arch4Sm80ELb1ELb0ELb1ELb0ELb0ELb0ELb0ELb0ELi2ELi4ELi4ELi4ELb0EEENS1_21CollectiveEpilogueBwdISA_SB_SD_Li256ELb0ELb0ELi2EEENS1_25SingleTileBwdLPTSchedulerILb0ELi128ELb0EEEEEEEEEvNT_6ParamsE$_ZN4cute3eso3ESOILb0ELb0EJNS_5tupleIJiNS_1CILi512EEEEEENS2_IJiiEEENS3_ILi1024EEEEEC2ERKS5_RKS6_RKS7_) ;  /* 0xfffd918000007944 */ /* 0x006fea0003c3ffff */
[----:B------:R2:W5:Y:S04]  /*2dcf0*/  LDL R5, [R1+0x760] ;  /* 0x0007600001057983 */ /* 0x0005680000100800 */
[----:B-1----:R2:W5:Y:S01]  /*2dd00*/  LDL.64 R2, [R1+0x758] ;  /* 0x0007580001027983 */ /* 0x0025620000100a00 */
[----:B------:R-:W-:Y:S02]  /*2dd10*/  MOV R60, R23 ;  /* 0x00000017003c7202 */ /* 0x000fe40000000f00 */
[----:B------:R-:W-:-:S02]  /*2dd20*/  MOV R6, 0x2dd40 ;  /* 0x0002dd4000067802 */ /* 0x000fc40000000f00 */
[----:B--2--5:R-:W-:Y:S05]  /*2dd30*/  CALL.REL.NOINC `($_ZN7cutlass13device_kernelIN5flash19enable_sm80_to_sm89INS1_16FlashAttnBwdSm80INS1_25CollectiveMainloopBwdSm80ILi2ELi2EN4cute5tupleIJNS5_1CILi128EEES8_NS7_ILi64EEEEEENS_10bfloat16_tEfNS_4arch4Sm80ELb1ELb0ELb1ELb0ELb0ELb0ELb0ELb0ELi2ELi4ELi4ELi4ELb0EEENS1_21CollectiveEpilogueBwdISA_SB_SD_Li256ELb0ELb0ELi2EEENS1_25SingleTileBwdLPTSchedulerILb0ELi128ELb0EEEEEEEEEvNT_6ParamsE$_ZN4cute5tupleIJNS0_IJNS0_IJNS_1CILi2EEES2_EEES3_NS1_ILi8EEEEEENS0_IJNS0_IJiNS1_ILi512EEEEEENS0_IJiiEEENS1_ILi1024EEEEEEEEC2ERKS5_RKSA_) ;  /* 0xfffdda6000007944 */ /* 0x024fea0003c3ffff */
        /* <DEDUP_REMOVED lines=9> */
[----:B-1---5:R-:W-:Y:S05]  /*2ddd0*/  CALL.REL.NOINC `($_ZN7cutlass13device_kernelIN5flash19enable_sm80_to_sm89INS1_16FlashAttnBwdSm80INS1_25CollectiveMainloopBwdSm80ILi2ELi2EN4cute5tupleIJNS5_1CILi128EEES8_NS7_ILi64EEEEEENS_10bfloat16_tEfNS_4arch4Sm80ELb1ELb0ELb1ELb0ELb0ELb0ELb0ELb0ELi2ELi4ELi4ELi4ELb0EEENS1_21CollectiveEpilogueBwdISA_SB_SD_Li256ELb0ELb0ELi2EEENS1_25SingleTileBwdLPTSchedulerILb0ELi128ELb0EEEEEEEEEvNT_6ParamsE$_ZN4cute3eso3ESOILb0ELb0EJNS_6LayoutINS_5tupleIJNS3_IJNS_1CILi2EEES5_EEES6_NS4_ILi8EEEEEENS3_IJNS3_IJiNS4_ILi512EEEEEENS3_IJiiEEENS4_ILi1024EEEEEEEEjEEC2ERKSE_RKj) ;  /* 0xfffd945000007944 */ /* 0x022fea0003c3ffff */
[----:B------:R-:W2:Y:S04]  /*2dde0*/  LDL.64 R16, [R1+0x760] ;  /* 0x0007600001107983 */ /* 0x000ea80000100a00 */
[----:B-1----:R1:W5:Y:S01]  /*2ddf0*/  LDL.64 R4, [R1+0x758] ;  /* 0x0007580001047983 */ /* 0x0023620000100a00 */
[----:B------:R-:W-:Y:S02]  /*2de00*/  MOV R9, R23 ;  /* 0x0000001700097202 */ /* 0x000fe40000000f00 */
[----:B------:R-:W-:Y:S01]  /*2de10*/  MOV R8, 0x2de40 ;  /* 0x0002de4000087802 */ /* 0x000fe20000000f00 */
[----:B--2---:R-:W-:-:S04]  /*2de20*/  IMAD.WIDE.U32 R2, R17, 0x2, R50 ;  /* 0x0000000211027825 */ /* 0x004fc800078e0032 */
[----:B-1---5:R-:W-:Y:S05]  /*2de30*/  CALL.REL.NOINC `($_ZN7cutlass13device_kernelIN5flash19enable_sm80_to_sm89INS1_16FlashAttnBwdSm80INS1_25CollectiveMainloopBwdSm80ILi2ELi2EN4cute5tupleIJNS5_1CILi128EEES8_NS7_ILi64EEEEEENS_10bfloat16_tEfNS_4arch4Sm80ELb1ELb0ELb1ELb0ELb0ELb0ELb0ELb0ELi2ELi4ELi4ELi4ELb0EEENS1_21CollectiveEpilogueBwdISA_SB_SD_Li256ELb0ELb0ELi2EEENS1_25SingleTileBwdLPTSchedulerILb0ELi128ELb0EEEEEEEEEvNT_6ParamsE$_ZN4cute8smem_ptrIPN7cutlass10bfloat16_tEECI1NS_12iter_adaptorIS3_S4_EEES3_) ;  /* 0xfffde26000007944 */ /* 0x022fea0003c3ffff */
[----:B-1----:R-:W2:Y:S01]  /*2de40*/  LDL.64 R2, [R1+0x758] ;  /* 0x0007580001027983 */ /* 0x002ea20000100a00 */
[----:B------:R-:W-:Y:S01]  /*2de50*/  IMAD.MOV.U32 R60, RZ, RZ, R23 ;  /* 0x000000ffff3c7224 */ /* 0x000fe200078e0017 */
[----:B------:R-:W-:-:S02]  /*2de60*/  MOV R67, R22 ;  /* 0x0000001600437202 */ /* 0x000fc40000000f00 */
[----:B------:R-:W-:Y:S01]  /*2de70*/  MOV R6, 0x2dea0 ;  /* 0x0002dea000067802 */ /* 0x000fe20000000f00 */
[----:B--2---:R1:W-:Y:S04]  /*2de80*/  STL.64 [R1+0x770], R2 ;  /* 0x0007700201007387 */ /* 0x0043e80000100a00 */
[----:B-1----:R-:W-:Y:S05]  /*2de90*/  CALL.REL.NOINC `($_ZN7cutlass13device_kernelIN5flash19enable_sm80_to_sm89INS1_16FlashAttnBwdSm80INS1_25CollectiveMainloopBwdSm80ILi2ELi2EN4cute5tupleIJNS5_1CILi128EEES8_NS7_ILi64EEEEEENS_10bfloat16_tEfNS_4arch4Sm80ELb1ELb0ELb1ELb0ELb0ELb0ELb0ELb0ELi2ELi4ELi4ELi4ELb0EEENS1_21CollectiveEpilogueBwdISA_SB_SD_Li256ELb0ELb0ELi2EEENS1_25SingleTileBwdLPTSchedulerILb0ELi128ELb0EEEEEEEEEvNT_6ParamsE$_ZN4cute3eso3ESOILb0ELb0EJNS_6LayoutINS_5tupleIJNS3_IJNS_1CILi2EEES5_EEES6_NS4_ILi8EEEEEENS3_IJNS3_IJiNS4_ILi512EEEEEENS3_IJiiEEENS4_ILi1024EEEEEEEENS_10ViewEngineINS_8smem_ptrIPN7cutlass10bfloat16_tEEEEEEEC2ERKSE_RKSL_) ;  /* 0xfffd930000007944 */ /* 0x002fea0003c3ffff */
[----:B-1----:R1:W5:Y:S04]  /*2dea0*/  LDL R5, [R1+0x75c] ;  /* 0x00075c0001057983 */ /* 0x0023680000100800 */
[----:B------:R1:W5:Y:S01]  /*2deb0*/  LDL R3, [R1+0x760] ;  /* 0x0007600001037983 */ /* 0x0003620000100800 */
[----:B------:R-:W-:-:S03]  /*2dec0*/  MOV R4, 0x2dee0 ;  /* 0x0002dee000047802 */ /* 0x000fc60000000f00 */
[----:B-1---5:R-:W-:Y:S05]  /*2ded0*/  CALL.REL.NOINC `($_ZN7cutlass13device_kernelIN5flash19enable_sm80_to_sm89INS1_16FlashAttnBwdSm80INS1_25CollectiveMainloopBwdSm80ILi2ELi2EN4cute5tupleIJNS5_1CILi128EEES8_NS7_ILi64EEEEEENS_10bfloat16_tEfNS_4arch4Sm80ELb1ELb0ELb1ELb0ELb0ELb0ELb0ELb0ELi2ELi4ELi4ELi4ELb0EEENS1_21CollectiveEpilogueBwdISA_SB_SD_Li256ELb0ELb0ELi2EEENS1_25SingleTileBwdLPTSchedulerILb0ELi128ELb0EEEEEEEEEvNT_6ParamsE$_ZZN4cute4takeILi1ELi3ENS_5tupleIJNS1_IJiNS_1CILi512EEEEEENS1_IJiiEEENS2_ILi1024EEEEEEEEDaRKT1_ENKUlDpRKT_E_clIJS5_S6_EEEDaSE_) ;  /* 0xfffdf95000007944 */ /* 0x022fea0003c3ffff */
[----:B------:R-:W-:Y:S02]  /*2dee0*/  MOV R4, 0x2df00 ;  /* 0x0002df0000047802 */ /* 0x000fe40000000f00 */
[----:B-1---5:R-:W-:Y:S05]  /*2def0*/  CALL.REL.NOINC `($_ZN7cutlass13device_kernelIN5flash19enable_sm80_to_sm89INS1_16FlashAttnBwdSm80INS1_25CollectiveMainloopBwdSm80ILi2ELi2EN4cute5tupleIJNS5_1CILi128EEES8_NS7_ILi64EEEEEENS_10bfloat16_tEfNS_4arch4Sm80ELb1ELb0ELb1ELb0ELb0ELb0ELb0ELb0ELi2ELi4ELi4ELi4ELb0EEENS1_21CollectiveEpilogueBwdISA_SB_SD_Li256ELb0ELb0ELi2EEENS1_25SingleTileBwdLPTSchedulerILb0ELi128ELb0EEEEEEEEEvNT_6ParamsE$_ZZN4cute16flatten_to_tupleINS_5tupleIJNS1_IJiiEEENS_1CILi1024EEEEEEEEDaRKT_ENKUlRKT_E_clIS2_EEDaSB_) ;  /* 0xfffdf44000007944 */ /* 0x022fea0003c3ffff */
[----:B------:R1:W-:Y:S01]  /*2df00*/  STL [R14], R2 ;  /* 0x000000020e007387 */ /* 0x0003e20000100800 */
[----:B------:R-:W-:Y:S02]  /*2df10*/  MOV R60, R58 ;  /* 0x0000003a003c7202 */ /* 0x000fe40000000f00 */
[----:B------:R-:W-:Y:S01]  /*2df20*/  MOV R4, 0x2df50 ;  /* 0x0002df5000047802 */ /* 0x000fe20000000f00 */
[----:B------:R1:W-:Y:S04]  /*2df30*/  STL [R14+0x4], R3 ;  /* 0x000004030e007387 */ /* 0x0003e80000100800 */
[----:B-1----:R-:W-:Y:S05]  /*2df40*/  CALL.REL.NOINC `($_ZN7cutlass13device_kernelIN5flash19enable_sm80_to_sm89INS1_16FlashAttnBwdSm80INS1_25CollectiveMainloopBwdSm80ILi2ELi2EN4cute5tupleIJNS5_1CILi128EEES8_NS7_ILi64EEEEEENS_10bfloat16_tEfNS_4arch4Sm80ELb1ELb0ELb1ELb0ELb0ELb0ELb0ELb0ELi2ELi4ELi4ELi4ELb0EEENS1_21CollectiveEpilogueBwdISA_SB_SD_Li256ELb0ELb0ELi2EEENS1_25SingleTileBwdLPTSchedulerILb0ELi128ELb0EEEEEEEEEvNT_6ParamsE$_ZZN4cute12filter_tupleINS_5tupleIJNS1_IJiiEEENS_1CILi1024EEEEEEZNS_16flatten_to_tupleIS5_EEDaRKT_EUlRKT_E_EEDaS9_OT0_ENKUlDpSC_E_clIJS2_NS1_IJS4_EEEEEEDaSG_) ;  /* 0xfffde4b000007944 */ /* 0x002fea0003c3ffff */
        /* <DEDUP_REMOVED lines=22> */
[----:B--2--5:R-:W-:Y:S05]  /*2e0b0*/  CALL.REL.NOINC `($_ZN7cutlass13device_kernelIN5flash19enable_sm80_to_sm89INS1_16FlashAttnBwdSm80INS1_25CollectiveMainloopBwdSm80ILi2ELi2EN4cute5tupleIJNS5_1CILi128EEES8_NS7_ILi64EEEEEENS_10bfloat16_tEfNS_4arch4Sm80ELb1ELb0ELb1ELb0ELb0ELb0ELb0ELb0ELi2ELi4ELi4ELi4ELb0EEENS1_21CollectiveEpilogueBwdISA_SB_SD_Li256ELb0ELb0ELi2EEENS1_25SingleTileBwdLPTSchedulerILb0ELi128ELb0EEEEEEEEEvNT_6ParamsE$_ZN4cute3eso3ESOILb1ELb0EJNS_10UnderscoreES2_S2_iEEC2ERKS2_S5_S5_RKi) ;  /* 0xfffda3a000007944 */ /* 0x024fea0003c3ffff */
[----:B------:R-:W-:Y:S01]  /*2e0c0*/  ULDC.64 UR4, c[0x0][0x118] ;  /* 0x0000460000047ab9 */ /* 0x000fe20000000a00 */
[----:B------:R2:W5:Y:S04]  /*2e0d0*/  LDL R5, [R1+0x758] ;  /* 0x0007580001057983 */ /* 0x0005680000100800 */
[----:B-1----:R2:W5:Y:S01]  /*2e0e0*/  LD.E R3, [R10.64] ;  /* 0x000000040a037980 */ /* 0x002562000c101900 */
[----:B------:R-:W-:-:S03]  /*2e0f0*/  MOV R4, 0x2e110 ;  /* 0x0002e11000047802 */ /* 0x000fc60000000f00 */
[----:B--2--5:R-:W-:Y:S05]  /*2e100*/  CALL.REL.NOINC `($_ZN7cutlass13device_kernelIN5flash19enable_sm80_to_sm89INS1_16FlashAttnBwdSm80INS1_25CollectiveMainloopBwdSm80ILi2ELi2EN4cute5tupleIJNS5_1CILi128EEES8_NS7_ILi64EEEEEENS_10bfloat16_tEfNS_4arch4Sm80ELb1ELb0ELb1ELb0ELb0ELb0ELb0ELb0ELi2ELi4ELi4ELi4ELb0EEENS1_21CollectiveEpilogueBwdISA_SB_SD_Li256ELb0ELb0ELi2EEENS1_25SingleTileBwdLPTSchedulerILb0ELi128ELb0EEEEEEEEEvNT_6ParamsE$_ZZN4cute5sliceINS_5tupleIJNS_10UnderscoreES2_S2_iEEENS1_IJNS1_IJNS_1CILi1EEENS4_ILi0EEEEEEiNS4_ILi1024EEENS4_ILi8192EEEEEEEEDaRKT_RKT0_ENKUlRKT_RKT0_E_clIS2_iEEDaSJ_SM_) ;  /* 0xfffdf8e000007944 */ /* 0x024fea0003c3ffff */
[----:B------:R-:W-:Y:S02]  /*2e110*/  MOV R4, 0x2e130 ;  /* 0x0002e13000047802 */ /* 0x000fe40000000f00 */
[----:B-1---5:R-:W-:Y:S05]  /*2e120*/  CALL.REL.NOINC `($_ZN7cutlass13device_kernelIN5flash19enable_sm80_to_sm89INS1_16FlashAttnBwdSm80INS1_25CollectiveMainloopBwdSm80ILi2ELi2EN4cute5tupleIJNS5_1CILi128EEES8_NS7_ILi64EEEEEENS_10bfloat16_tEfNS_4arch4Sm80ELb1ELb0ELb1ELb0ELb0ELb0ELb0ELb0ELi2ELi4ELi4ELi4ELb0EEENS1_21CollectiveEpilogueBwdISA_SB_SD_Li256ELb0ELb0ELi2EEENS1_25SingleTileBwdLPTSchedulerILb0ELi128ELb0EEEEEEEEEvNT_6ParamsE$_ZZN4cute12filter_tupleINS_5tupleIJNS_10UnderscoreES2_S2_iEEENS1_IJNS1_IJNS_1CILi1EEENS4_ILi0EEEEEEiNS4_ILi1024EEENS4_ILi8192EEEEEEZNS_5sliceIS3_SA_EEDaRKT_RKT0_EUlRKT_RKT0_E_EEDaSE_SH_OT1_ENKUlDpSK_E_clIJNS1_IJS7_EEENS1_IJiEEENS1_IJS8_EEENS1_IJEEEEEEDaSR_) ;  /* 0xfffde52000007944 */ /* 0x022fea0003c3ffff */
[----:B------:R-:W-:Y:S02]  /*2e130*/  MOV R4, 0x2e150 ;  /* 0x0002e15000047802 */ /* 0x000fe40000000f00 */
[----:B-1---5:R-:W-:Y:S05]  /*2e140*/  CALL.REL.NOINC `($_ZN7cutlass13device_kernelIN5flash19enable_sm80_to_sm89INS1_16FlashAttnBwdSm80INS1_25CollectiveMainloopBwdSm80ILi2ELi2EN4cute5tupleIJNS5_1CILi128EEES8_NS7_ILi64EEEEEENS_10bfloat16_tEfNS_4arch4Sm80ELb1ELb0ELb1ELb0ELb0ELb0ELb0ELb0ELi2ELi4ELi4ELi4ELb0EEENS1_21CollectiveEpilogueBwdISA_SB_SD_Li256ELb0ELb0ELi2EEENS1_25SingleTileBwdLPTSchedulerILb0ELi128ELb0EEEEEEEEEvNT_6ParamsE$_ZN4cute5tupleIJNS0_IJNS0_IJNS_1CILi8EEENS1_ILi1EEEEEENS1_ILi2EEES2_EEENS0_IJNS0_IJS3_NS1_ILi0EEEEEEiNS1_ILi1024EEEEEEEEC2ERKS6_RKSA_) ;  /* 0xfffdd80000007944 */ /* 0x022fea0003c3ffff */
[----:B------:R1:W5:Y:S01]  /*2e150*/  LDL R2, [R1+0x758] ;  /* 0x0007580001027983 */ /* 0x0003620000100800 */
[----:B------:R-:W-:Y:S02]  /*2e160*/  SHF.L.U32 R6, R5, 0xd, RZ ;  /* 0x0000000d05067819 */ /* 0x000fe400000006ff */
[----:B------:R-:W-:-:S03]  /*2e170*/  MOV R4, 0x2e1a0 ;  /* 0x0002e1a000047802 */ /* 0x000fc60000000f00 */
[----:B------:R1:W-:Y:S04]  /*2e180*/  STL [R1+0x11e0], R6 ;  /* 0x0011e00601007387 */ /* 0x0003e80000100800 */
[----:B-1---5:R-:W-:Y:S05]  /*2e190*/  CALL.REL.NOINC `($_ZN7cutlass13device_kernelIN5flash19enable_sm80_to_sm89INS1_16FlashAttnBwdSm80INS1_25CollectiveMainloopBwdSm80ILi2ELi2EN4cute5tupleIJNS5_1CILi128EEES8_NS7_ILi64EEEEEENS_10bfloat16_tEfNS_4arch4Sm80ELb1ELb0ELb1ELb0ELb0ELb0ELb0ELb0ELi2ELi4ELi4ELi4ELb0EEENS1_21CollectiveEpilogueBwdISA_SB_SD_Li256ELb0ELb0ELi2EEENS1_25SingleTileBwdLPTSchedulerILb0ELi128ELb0EEEEEEEEEvNT_6ParamsE$_ZN4cute3eso3ESOILb0ELb0EJNS_6LayoutINS_5tupleIJNS3_IJNS_1CILi8EEENS4_ILi1EEEEEENS4_ILi2EEES5_EEENS3_IJNS3_IJS6_NS4_ILi0EEEEEEiNS4_ILi1024EEEEEEEEiEEC2ERKSE_RKi) ;  /* 0xfffd963000007944 */ /* 0x022fea0003c3ffff */
[----:B------:R-:W-:Y:S01]  /*2e1a0*/  ULDC.64 UR4, c[0x0][0x118] ;  /* 0x0000460000047ab9 */ /* 0x000fe20000000a00 */
[----:B-1----:R-:W2:Y:S04]  /*2e1b0*/  LDL.64 R4, [R1+0x758] ;  /* 0x0007580001047983 */ /* 0x002ea80000100a00 */
[----:B------:R-:W2:Y:S01]  /*2e1c0*/  LD.E.64 R2, [R10.64+0x8] ;  /* 0x000008040a027980 */ /* 0x000ea2000c101b00 */
[----:B------:R-:W-:Y:S02]  /*2e1d0*/  MOV R9, R23 ;  /* 0x0000001700097202 */ /* 0x000fe40000000f00 */
[----:B------:R-:W-:Y:S01]  /*2e1e0*/  MOV R8, 0x2e210 ;  /* 0x0002e21000087802 */ /* 0x000fe20000000f00 */
[----:B--2---:R-:W-:-:S04]  /*2e1f0*/  IMAD.WIDE R2, R5, 0x2, R2 ;  /* 0x0000000205027825 */ /* 0x004fc800078e0202 */
[----:B------:R-:W-:Y:S05]  /*2e200*/  CALL.REL.NOINC `($_ZN7cutlass13device_kernelIN5flash19enable_sm80_to_sm89INS1_16FlashAttnBwdSm80INS1_25CollectiveMainloopBwdSm80ILi2ELi2EN4cute5tupleIJNS5_1CILi128EEES8_NS7_ILi64EEEEEENS_10bfloat16_tEfNS_4arch4Sm80ELb1ELb0ELb1ELb0ELb0ELb0ELb0ELb0ELi2ELi4ELi4ELi4ELb0EEENS1_21CollectiveEpilogueBwdISA_SB_SD_Li256ELb0ELb0ELi2EEENS1_25SingleTileBwdLPTSchedulerILb0ELi128ELb0EEEEEEEEEvNT_6ParamsE$_ZN4cute8smem_ptrIPN7cutlass10bfloat16_tEECI1NS_12iter_adaptorIS3_S4_EEES3_) ;  /* 0xfffdde9000007944 */ /* 0x000fea0003c3ffff */
[----:B-1----:R-:W2:Y:S01]  /*2e210*/  LDL.64 R2, [R1+0x758] ;  /* 0x0007580001027983 */ /* 0x002ea20000100a00 */
[----:B------:R-:W-:-:S02]  /*2e220*/  MOV R6, R4 ;  /* 0x0000000400067202 */ /* 0x000fc40000000f00 */
[----:B------:R-:W-:Y:S01]  /*2e230*/  MOV R4, 0x2e260 ;  /* 0x0002e26000047802 */ /* 0x000fe20000000f00 */
[----:B--2---:R1:W-:Y:S04]  /*2e240*/  STL.64 [R1+0x770], R2 ;  /* 0x0007700201007387 */ /* 0x0043e80000100a00 */
[----:B-1----:R-:W-:Y:S05]  /*2e250*/  CALL.REL.NOINC `($_ZN7cutlass13device_kernelIN5flash19enable_sm80_to_sm89INS1_16FlashAttnBwdSm80INS1_25CollectiveMainloopBwdSm80ILi2ELi2EN4cute5tupleIJNS5_1CILi128EEES8_NS7_ILi64EEEEEENS_10bfloat16_tEfNS_4arch4Sm80ELb1ELb0ELb1ELb0ELb0ELb0ELb0ELb0ELi2ELi4ELi4ELi4ELb0EEENS1_21CollectiveEpilogueBwdISA_SB_SD_Li256ELb0ELb0ELi2EEENS1_25SingleTileBwdLPTSchedulerILb0ELi128ELb0EEEEEEEEEvNT_6ParamsE$_ZN4cute3eso3ESOILb0ELb0EJNS_6LayoutINS_5tupleIJNS3_IJNS_1CILi8EEENS4_ILi1EEEEEENS4_ILi2EEES5_EEENS3_IJNS3_IJS6_NS4_ILi0EEEEEEiNS4_ILi1024EEEEEEEENS_10ViewEngineINS_8smem_ptrIPN7cutlass10bfloat16_tEEEEEEEC2ERKSE_RKSL_) ;  /* 0xfffd950000007944 */ /* 0x002fea0003c3ffff */
[----:B-1----:R-:W2:Y:S01]  /*2e260*/  LDL.64 R2, [R28+0xe0] ;  /* 0x0000e0001c027983 */ /* 0x002ea20000100a00 */
[----:B------:R-:W-:-:S03]  /*2e270*/  ULDC.64 UR4, c[0x0][0x118] ;  /* 0x0000460000047ab9 */ /* 0x000fc60000000a00 */
[----:B------:R1:W5:Y:S04]  /*2e280*/  LDL R44, [R1+0x758] ;  /* 0x00075800012c7983 */ /* 0x0003680000100800 */
[----:B------:R1:W5:Y:S04]  /*2e290*/  LDL.64 R56, [R1+0x760] ;  /* 0x0007600001387983 */ /* 0x0003680000100a00 */
[----:B------:R1:W5:Y:S04]  /*2e2a0*/  LDL.64 R10, [R28+0xc8] ;  /* 0x0000c8001c0a7983 */ /* 0x0003680000100a00 */
[----:B--2---:R-:W5:Y:S01]  /*2e2b0*/  LD.E.64 R2, [R2.64] ;  /* 0x0000000402027980 */ /* 0x004f62000c101b00 */
[----:B------:R-:W-:-:S03]  /*2e2c0*/  MOV R6, 0x2e2e0 ;  /* 0x0002e2e000067802 */ /* 0x000fc60000000f00 */
[----:B-1---5:R-:W-:Y:S05]  /*2e2d0*/  CALL.REL.NOINC `($_ZN7cutlass13device_kernelIN5flash19enable_sm80_to_sm89INS1_16FlashAttnBwdSm80INS1_25CollectiveMainloopBwdSm80ILi2ELi2EN4cute5tupleIJNS5_1CILi128EEES8_NS7_ILi64EEEEEENS_10bfloat16_tEfNS_4arch4Sm80ELb1ELb0ELb1ELb0ELb0ELb0ELb0ELb0ELi2ELi4ELi4ELi4ELb0EEENS1_21CollectiveEpilogueBwdISA_SB_SD_Li256ELb0ELb0ELi2EEENS1_25SingleTileBwdLPTSchedulerILb0ELi128ELb0EEEEEEEEEvNT_6ParamsE$_ZN4cute3eso3ESOILb1ELb0EJNS_14ComposedLayoutINS_7SwizzleILi3ELi3ELi3EEENS_1CILi0EEENS_6LayoutINS_5tupleIJNS8_IJNS8_IJNS5_ILi4EEENS5_ILi8EEEEEENS8_IJS9_NS5_ILi1EEEEEEEEENS8_IJNS8_IJNS5_ILi2EEESF_SF_EEENS8_IJSF_SA_EEEEEEEEENS8_IJNS8_IJNS8_IJNS5_ILi128EEESC_EEENS8_IJNS5_ILi16EEES6_EEEEEENS8_IJNS8_IJNS5_ILi64EEESA_NS5_ILi512EEEEEENS8_IJNS5_ILi8192EEENS5_ILi1024EEEEEEEEEEEEEEEENS_10ViewEngineINS_8smem_ptrIPN7cutlass10bfloat16_tEEEEEEEC2ERKSY_RKS15_) ;  /* 0xfffda3a000007944 */ /* 0x022fea0003c3ffff */
        /* <DEDUP_REMOVED lines=29> */
[----:B-12--5:R-:W-:Y:S05]  /*2e4b0*/  CALL.REL.NOINC `($_ZN7cutlass13device_kernelIN5flash19enable_sm80_to_sm89INS1_16FlashAttnBwdSm80INS1_25CollectiveMainloopBwdSm80ILi2ELi2EN4cute5tupleIJNS5_1CILi128EEES8_NS7_ILi64EEEEEENS_10bfloat16_tEfNS_4arch4Sm80ELb1ELb0ELb1ELb0ELb0ELb0ELb0ELb0ELi2ELi4ELi4ELi4ELb0EEENS1_21CollectiveEpilogueBwdISA_SB_SD_Li256ELb0ELb0ELi2EEENS1_25SingleTileBwdLPTSchedulerILb0ELi128ELb0EEEEEEEEEvNT_6ParamsE$_ZZN4cute7idx2crdINS_5tupleIJiiNS_1CILi0EEEEEENS1_IJNS1_IJNS2_ILi4EEENS2_ILi8EEEEEES5_NS2_ILi1EEEEEEEEDaRKT_RKT0_ENKUlRKT_RKT0_E_clIiS7_EEDaSI_SL_) ;  /* 0xfffe207000007944 */ /* 0x026fea0003c3ffff */
[----:B------:R-:W-:Y:S02]  /*2e4c0*/  MOV R2, 0x2e4e0 ;  /* 0x0002e4e000027802 */ /* 0x000fe40000000f00 */
[----:B-1----:R-:W-:Y:S05]  /*2e4d0*/  CALL.REL.NOINC `($_ZN7cutlass13device_kernelIN5flash19enable_sm80_to_sm89INS1_16FlashAttnBwdSm80INS1_25CollectiveMainloopBwdSm80ILi2ELi2EN4cute5tupleIJNS5_1CILi128EEES8_NS7_ILi64EEEEEENS_10bfloat16_tEfNS_4arch4Sm80ELb1ELb0ELb1ELb0ELb0ELb0ELb0ELb0ELi2ELi4ELi4ELi4ELb0EEENS1_21CollectiveEpilogueBwdISA_SB_SD_Li256ELb0ELb0ELi2EEENS1_25SingleTileBwdLPTSchedulerILb0ELi128ELb0EEEEEEEEEvNT_6ParamsE$_ZZN4cute7idx2crdINS_5tupleIJiiNS_1CILi0EEEEEENS1_IJNS1_IJNS2_ILi4EEENS2_ILi8EEEEEES5_NS2_ILi1EEEEEEEEDaRKT_RKT0_ENKUlRKT_RKT0_E_clIiS5_EEDaSI_SL_) ;  /* 0xfffe202000007944 */ /* 0x002fea0003c3ffff */
[----:B------:R1:W-:Y:S01]  /*2e4e0*/  STL [R14], R6 ;  /* 0x000000060e007387 */ /* 0x0003e20000100800 */
[----:B------:R-:W-:Y:S02]  /*2e4f0*/  MOV R2, R58 ;  /* 0x0000003a00027202 */ /* 0x000fe40000000f00 */
[----:B------:R-:W-:-:S02]  /*2e500*/  MOV R72, 0x2e520 ;  /* 0x0002e52000487802 */ /* 0x000fc40000000f00 */
[----:B-1----:R-:W-:Y:S05]  /*2e510*/  CALL.REL.NOINC `($_ZN7cutlass13device_kernelIN5flash19enable_sm80_to_sm89INS1_16FlashAttnBwdSm80INS1_25CollectiveMainloopBwdSm80ILi2ELi2EN4cute5tupleIJNS5_1CILi128EEES8_NS7_ILi64EEEEEENS_10bfloat16_tEfNS_4arch4Sm80ELb1ELb0ELb1ELb0ELb0ELb0ELb0ELb0ELi2ELi4ELi4ELi4ELb0EEENS1_21CollectiveEpilogueBwdISA_SB_SD_Li256ELb0ELb0ELi2EEENS1_25SingleTileBwdLPTSchedulerILb0ELi128ELb0EEEEEEEEEvNT_6ParamsE$_ZZN4cute9transformINS_5tupleIJiiNS_1CILi0EEEEEENS1_IJNS1_IJNS2_ILi4EEENS2_ILi8EEEEEES5_NS2_ILi1EEEEEEZNS_7idx2crdIS4_S9_EEDaRKT_RKT0_EUlRKT_RKT0_E_EEDaSD_SG_OT1_ENKUlDpSJ_E_clIJNS1_IJiiEEEiS3_EEEDaSQ_) ;  /* 0xfffe275000007944 */ /* 0x002fea0003c3ffff */
[----:B------:R-:W-:Y:S02]  /*2e520*/  MOV R6, 0x2e540 ;  /* 0x0002e54000067802 */ /* 0x000fe40000000f00 */
[----:B--2--5:R-:W-:Y:S05]  /*2e530*/  CALL.REL.NOINC `($_ZN7cutlass13device_kernelIN5flash19enable_sm80_to_sm89INS1_16FlashAttnBwdSm80INS1_25CollectiveMainloopBwdSm80ILi2ELi2EN4cute5tupleIJNS5_1CILi128EEES8_NS7_ILi64EEEEEENS_10bfloat16_tEfNS_4arch4Sm80ELb1ELb0ELb1ELb0ELb0ELb0ELb0ELb0ELi2ELi4ELi4ELi4ELb0EEENS1_21CollectiveEpilogueBwdISA_SB_SD_Li256ELb0ELb0ELi2EEENS1_25SingleTileBwdLPTSchedulerILb0ELi128ELb0EEEEEEEEEvNT_6ParamsE$_ZZN4cute13to_mixed_bitsINS_5tupleIJNS1_IJNS_1CILi4EEENS2_ILi8EEEEEES3_NS2_ILi1EEEEEENS1_IJNS1_IJNS2_ILi128EEENS2_ILi0EEEEEENS2_ILi16EEES9_EEENS1_IJNS1_IJiiEEEiS9_EEEEEDaRKT_RKT0_RKT1_ENKUlRKT_RKT0_RKT1_E_clIS5_SA_SD_EEDaSQ_ST_SW_) ;  /* 0xfffdeac000007944 */ /* 0x024fea0003c3ffff */
[----:B------:R-:W-:Y:S02]  /*2e540*/  MOV R6, 0x2e560 ;  /* 0x0002e56000067802 */ /* 0x000fe40000000f00 */
[----:B------:R-:W-:Y:S05]  /*2e550*/  CALL.REL.NOINC `($_ZN7cutlass13device_kernelIN5flash19enable_sm80_to_sm89INS1_16FlashAttnBwdSm80INS1_25CollectiveMainloopBwdSm80ILi2ELi2EN4cute5tupleIJNS5_1CILi128EEES8_NS7_ILi64EEEEEENS_10bfloat16_tEfNS_4arch4Sm80ELb1ELb0ELb1ELb0ELb0ELb0ELb0ELb0ELi2ELi4ELi4ELi4ELb0EEENS1_21CollectiveEpilogueBwdISA_SB_SD_Li256ELb0ELb0ELi2EEENS1_25SingleTileBwdLPTSchedulerILb0ELi128ELb0EEEEEEEEEvNT_6ParamsE$_ZZN4cute13to_mixed_bitsINS_5tupleIJNS1_IJNS_1CILi4EEENS2_ILi8EEEEEES3_NS2_ILi1EEEEEENS1_IJNS1_IJNS2_ILi128EEENS2_ILi0EEEEEENS2_ILi16EEES9_EEENS1_IJNS1_IJiiEEEiS9_EEEEEDaRKT_RKT0_RKT1_ENKUlRKT_RKT0_RKT1_E_clIS3_SB_iEEDaSQ_ST_SW_) ;  /* 0xfffdea5000007944 */ /* 0x000fea0003c3ffff */
[----:B------:R-:W-:Y:S02]  /*2e560*/  MOV R5, R2 ;  /* 0x0000000200057202 */ /* 0x000fe40000000f00 */
[----:B------:R-:W-:-:S02]  /*2e570*/  MOV R2, 0x2e590 ;  /* 0x0002e59000027802 */ /* 0x000fc40000000f00 */
[----:B------:R-:W-:Y:S05]  /*2e580*/  CALL.REL.NOINC `($_ZN7cutlass13device_kernelIN5flash19enable_sm80_to_sm89INS1_16FlashAttnBwdSm80INS1_25CollectiveMainloopBwdSm80ILi2ELi2EN4cute5tupleIJNS5_1CILi128EEES8_NS7_ILi64EEEEEENS_10bfloat16_tEfNS_4arch4Sm80ELb1ELb0ELb1ELb0ELb0ELb0ELb0ELb0ELi2ELi4ELi4ELi4ELb0EEENS1_21CollectiveEpilogueBwdISA_SB_SD_Li256ELb0ELb0ELi2EEENS1_25SingleTileBwdLPTSchedulerILb0ELi128ELb0EEEEEEEEEvNT_6ParamsE$_ZZN4cute13to_mixed_bitsINS_5tupleIJNS1_IJNS_1CILi4EEENS2_ILi8EEEEEES3_NS2_ILi1EEEEEENS1_IJNS1_IJNS2_ILi128EEENS2_ILi0EEEEEENS2_ILi16EEES9_EEENS1_IJNS1_IJiiEEEiS9_EEEEEDaRKT_RKT0_RKT1_ENKUlDpRKT_E_clIJNS_9MixedBitsILj0ELj384EEENSU_ILj0ELj48EEENS2_ILj0EEEEEEDaSR_) ;  /* 0xfffde9d000007944 */ /* 0x000fea0003c3ffff */
[----:B------:R-:W-:Y:S02]  /*2e590*/  SHF.R.S32.HI R5, RZ, 0x1f, R4 ;  /* 0x0000001fff057819 */ /* 0x000fe40000011404 */
[----:B------:R-:W-:-:S02]  /*2e5a0*/  LOP3.LUT R3, R3, 0x1b0, RZ, 0xc0, !PT ;  /* 0x000001b003037812 */ /* 0x000fc400078ec0ff */
[----:B------:R-:W-:Y:S02]  /*2e5b0*/  LEA.HI R5, R5, R4, RZ, 0x2 ;  /* 0x0000000405057211 */ /* 0x000fe400078f10ff */
[----:B------:R-:W-:Y:S02]  /*2e5c0*/  MOV R4, 0x2e600 ;  /* 0x0002e60000047802 */ /* 0x000fe40000000f00 */
[----:B------:R-:W-:-:S05]  /*2e5d0*/  SHF.R.S32.HI R2, RZ, 0x2, R5 ;  /* 0x00000002ff027819 */ /* 0x000fca0000011405 */
[----:B------:R1:W-:Y:S02]  /*2e5e0*/  STL [R1+0x77c], R2 ;  /* 0x00077c0201007387 */ /* 0x0003e40000100800 */
[----:B-1----:R-:W-:Y:S05]  /*2e5f0*/  CALL.REL.NOINC `($_ZN7cutlass13device_kernelIN5flash19enable_sm80_to_sm89INS1_16FlashAttnBwdSm80INS1_25CollectiveMainloopBwdSm80ILi2ELi2EN4cute5tupleIJNS5_1CILi128EEES8_NS7_ILi64EEEEEENS_10bfloat16_tEfNS_4arch4Sm80ELb1ELb0ELb1ELb0ELb0ELb0ELb0ELb0ELi2ELi4ELi4ELi4ELb0EEENS1_21CollectiveEpilogueBwdISA_SB_SD_Li256ELb0ELb0ELi2EEENS1_25SingleTileBwdLPTSchedulerILb0ELi128ELb0EEEEEEEEEvNT_6ParamsE$_ZN4cute5tupleIJNS_7SwizzleILi3ELi3ELi3EEENS_9MixedBitsILj0ELj432EEENS_6LayoutINS0_IJNS0_IJNS_1CILi2EEES7_S7_EEES7_NS6_ILi8EEEEEENS0_IJNS0_IJNS6_ILi64EEES9_NS6_ILi512EEEEEENS6_ILi8192EEENS6_ILi1024EEEEEEEEEEC2ERKS2_RKS4_RKSH_) ;  /* 0xfffdd88000007944 */ /* 0x002fea0003c3ffff */
[----:B-1----:R1:W5:Y:S01]  /*2e600*/  LDL R2, [R1+0x758] ;  /* 0x0007580001027983 */ /* 0x0023620000100800 */
[----:B------:R-:W-:-:S03]  /*2e610*/  MOV R4, 0x2e630 ;  /* 0x0002e63000047802 */ /* 0x000fc60000000f00 */
[----:B-1---5:R-:W-:Y:S05]  /*2e620*/  CALL.REL.NOINC `($_ZN7cutlass13device_kernelIN5flash19enable_sm80_to_sm89INS1_16FlashAttnBwdSm80INS1_25CollectiveMainloopBwdSm80ILi2ELi2EN4cute5tupleIJNS5_1CILi128EEES8_NS7_ILi64EEEEEENS_10bfloat16_tEfNS_4arch4Sm80ELb1ELb0ELb1ELb0ELb0ELb0ELb0ELb0ELi2ELi4ELi4ELi4ELb0EEENS1_21CollectiveEpilogueBwdISA_SB_SD_Li256ELb0ELb0ELi2EEENS1_25SingleTileBwdLPTSchedulerILb0ELi128ELb0EEEEEEEEEvNT_6ParamsE$_ZN4cute3eso3ESOILb0ELb0EJNS_14ComposedLayoutINS_7SwizzleILi3ELi3ELi3EEENS_9MixedBitsILj0ELj432EEENS_6LayoutINS_5tupleIJNS8_IJNS_1CILi2EEESA_SA_EEESA_NS9_ILi8EEEEEENS8_IJNS8_IJNS9_ILi64EEESC_NS9_ILi512EEEEEENS9_ILi8192EEENS9_ILi1024EEEEEEEEEEiEEC2ERKSL_RKi) ;  /* 0xfffd859000007944 */ /* 0x022fea0003c3ffff */
[----:B-1----:R-:W2:Y:S01]  /*2e630*/  LDL.64 R4, [R1+0x758] ;  /* 0x0007580001047983 */ /* 0x002ea20000100a00 */
[----:B------:R-:W-:Y:S02]  /*2e640*/  MOV R9, R23 ;  /* 0x0000001700097202 */ /* 0x000fe40000000f00 */
[----:B------:R-:W-:Y:S01]  /*2e650*/  MOV R8, 0x2e680 ;  /* 0x0002e68000087802 */ /* 0x000fe20000000f00 */
[----:B--2---:R-:W-:-:S04]  /*2e660*/  IMAD.WIDE R2, R5, 0x2, R16 ;  /* 0x0000000205027825 */ /* 0x004fc800078e0210 */
[----:B------:R-:W-:Y:S05]  /*2e670*/  CALL.REL.NOINC `($_ZN7cutlass13device_kernelIN5flash19enable_sm80_to_sm89INS1_16FlashAttnBwdSm80INS1_25CollectiveMainloopBwdSm80ILi2ELi2EN4cute5tupleIJNS5_1CILi128EEES8_NS7_ILi64EEEEEENS_10bfloat16_tEfNS_4arch4Sm80ELb1ELb0ELb1ELb0ELb0ELb0ELb0ELb0ELi2ELi4ELi4ELi4ELb0EEENS1_21CollectiveEpilogueBwdISA_SB_SD_Li256ELb0ELb0ELi2EEENS1_25SingleTileBwdLPTSchedulerILb0ELi128ELb0EEEEEEEEEvNT_6ParamsE$_ZN4cute8smem_ptrIPN7cutlass10bfloat16_tEECI1NS_12iter_adaptorIS3_S4_EEES3_) ;  /* 0xfffdda2000007944 */ /* 0x000fea0003c3ffff */
[----:B-1----:R-:W2:Y:S01]  /*2e680*/  LDL.64 R2, [R1+0x758] ;  /* 0x0007580001027983 */ /* 0x002ea20000100a00 */
[----:B------:R-:W-:Y:S02]  /*2e690*/  MOV R6, R4 ;  /* 0x0000000400067202 */ /* 0x000fe40000000f00 */
[----:B------:R-:W-:Y:S01]  /*2e6a0*/  MOV R4, 0x2e6d0 ;  /* 0x0002e6d000047802 */ /* 0x000fe20000000f00 */
[----:B--2---:R1:W-:Y:S04]  /*2e6b0*/  STL.64 [R1+0x770], R2 ;  /* 0x0007700201007387 */ /* 0x0043e80000100a00 */
[----:B-1----:R-:W-:Y:S05]  /*2e6c0*/  CALL.REL.NOINC `($_ZN7cutlass13device_kernelIN5flash19enable_sm80_to_sm89INS1_16FlashAttnBwdSm80INS1_25CollectiveMainloopBwdSm80ILi2ELi2EN4cute5tupleIJNS5_1CILi128EEES8_NS7_ILi64EEEEEENS_10bfloat16_tEfNS_4arch4Sm80ELb1ELb0ELb1ELb0ELb0ELb0ELb0ELb0ELi2ELi4ELi4ELi4ELb0EEENS1_21CollectiveEpilogueBwdISA_SB_SD_Li256ELb0ELb0ELi2EEENS1_25SingleTileBwdLPTSchedulerILb0ELi128ELb0EEEEEEEEEvNT_6ParamsE$_ZN4cute3eso3ESOILb0ELb0EJNS_14ComposedLayoutINS_7SwizzleILi3ELi3ELi3EEENS_9MixedBitsILj0ELj432EEENS_6LayoutINS_5tupleIJNS8_IJNS_1CILi2EEESA_SA_EEESA_NS9_ILi8EEEEEENS8_IJNS8_IJNS9_ILi64EEESC_NS9_ILi512EEEEEENS9_ILi8192EEENS9_ILi1024EEEEEEEEEENS_10ViewEngineINS_8smem_ptrIPN7cutlass10bfloat16_tEEEEEEEC2ERKSL_RKSS_) ;  /* 0xfffd848000007944 */ /* 0x002fea0003c3ffff */
        /* <DEDUP_REMOVED lines=23> */
[----:B--2--5:R-:W-:Y:S05]  /*2e840*/  CALL.REL.NOINC `($_ZN7cutlass13device_kernelIN5flash19enable_sm80_to_sm89INS1_16FlashAttnBwdSm80INS1_25CollectiveMainloopBwdSm80ILi2ELi2EN4cute5tupleIJNS5_1CILi128EEES8_NS7_ILi64EEEEEENS_10bfloat16_tEfNS_4arch4Sm80ELb1ELb0ELb1ELb0ELb0ELb0ELb0ELb0ELi2ELi4ELi4ELi4ELb0EEENS1_21CollectiveEpilogueBwdISA_SB_SD_Li256ELb0ELb0ELi2EEENS1_25SingleTileBwdLPTSchedulerILb0ELi128ELb0EEEEEEEEEvNT_6ParamsE$_ZN4cute3eso3ESOILb1ELb0EJNS_6LayoutINS_5tupleIJNS3_IJNS_1CILi8EEENS4_ILi1EEEEEENS4_ILi2EEES5_EEENS3_IJNS3_IJS6_NS4_ILi0EEEEEENS4_ILi64EEES5_EEEEENS_10ViewEngineIPN7cutlass10bfloat16_tEEEEEC2ERKSE_RKSJ_) ;  /* 0xfffdca7000007944 */ /* 0x024fea0003c3ffff */
[----:B------:R2:W5:Y:S01]  /*2e850*/  LDL.64 R52, [R1+0x758] ;  /* 0x0007580001347983 */ /* 0x0005620000100a00 */
[----:B-1----:R-:W-:Y:S01]  /*2e860*/  IMAD.MOV.U32 R6, RZ, RZ, R48 ;  /* 0x000000ffff067224 */ /* 0x002fe200078e0030 */
[----:B------:R-:W-:Y:S01]  /*2e870*/  MOV R3, R49 ;  /* 0x0000003100037202 */ /* 0x000fe20000000f00 */
[----:B------:R-:W-:Y:S01]  /*2e880*/  IMAD.MOV.U32 R67, RZ, RZ, R23 ;  /* 0x000000ffff437224 */ /* 0x000fe200078e0017 */
[----:B------:R-:W-:Y:S02]  /*2e890*/  MOV R4, 0x2e8b0 ;  /* 0x0002e8b000047802 */ /* 0x000fe40000000f00 */
[----:B--2--5:R-:W-:Y:S05]  /*2e8a0*/  CALL.REL.NOINC `($_ZN7cutlass13device_kernelIN5flash19enable_sm80_to_sm89INS1_16FlashAttnBwdSm80INS1_25CollectiveMainloopBwdSm80ILi2ELi2EN4cute5tupleIJNS5_1CILi128EEES8_NS7_ILi64EEEEEENS_10bfloat16_tEfNS_4arch4Sm80ELb1ELb0ELb1ELb0ELb0ELb0ELb0ELb0ELi2ELi4ELi4ELi4ELb0EEENS1_21CollectiveEpilogueBwdISA_SB_SD_Li256ELb0ELb0ELi2EEENS1_25SingleTileBwdLPTSchedulerILb0ELi128ELb0EEEEEEEEEvNT_6ParamsE$_ZN4cute3eso3ESOILb1ELb0EJNS_6LayoutINS_5tupleIJNS3_IJNS3_IJNS_1CILi4EEENS4_ILi2EEEEEENS4_ILi1EEEEEES6_NS4_ILi8EEEEEENS3_IJNS3_IJNS3_IJS8_NS4_ILi32EEEEEENS4_ILi0EEEEEENS4_ILi64EEES5_EEEEENS_10ViewEngineIPN7cutlass10bfloat16_tEEEEEC2ERKSI_RKSN_) ;  /* 0xfffdb66000007944 */ /* 0x024fea0003c3ffff */
[----:B------:R-:W-:Y:S01]  /*2e8b0*/  ULDC.64 UR4, c[0x0][0x118] ;  /* 0x0000460000047ab9 */ /* 0x000fe20000000a00 */
[----:B------:R2:W5:Y:S04]  /*2e8c0*/  LDL.64 R50, [R1+0x758] ;  /* 0x0007580001327983 */ /* 0x0005680000100a00 */
[----:B-1----:R2:W5:Y:S01]  /*2e8d0*/  LD.E.64 R2, [R54.64] ;  /* 0x0000000436027980 */ /* 0x002562000c101b00 */
[----:B------:R-:W-:-:S02]  /*2e8e0*/  MOV R9, R23 ;  /* 0x0000001700097202 */ /* 0x000fc40000000f00 */
[----:B------:R-:W-:Y:S02]  /*2e8f0*/  MOV R8, 0x2e910 ;  /* 0x0002e91000087802 */ /* 0x000fe40000000f00 */
[----:B--2--5:R-:W-:Y:S05]  /*2e900*/  CALL.REL.NOINC `($_ZN7cutlass13device_kernelIN5flash19enable_sm80_to_sm89INS1_16FlashAttnBwdSm80INS1_25CollectiveMainloopBwdSm80ILi2ELi2EN4cute5tupleIJNS5_1CILi128EEES8_NS7_ILi64EEEEEENS_10bfloat16_tEfNS_4arch4Sm80ELb1ELb0ELb1ELb0ELb0ELb0ELb0ELb0ELi2ELi4ELi4ELi4ELb0EEENS1_21CollectiveEpilogueBwdISA_SB_SD_Li256ELb0ELb0ELi2EEENS1_25SingleTileBwdLPTSchedulerILb0ELi128ELb0EEEEEEEEEvNT_6ParamsE$_ZN4cute8smem_ptrIPN7cutlass10bfloat16_tEECI1NS_12iter_adaptorIS3_S4_EEES3_) ;  /* 0xfffdd79000007944 */ /* 0x024fea0003c3ffff */
[----:B-1----:R1:W5:Y:S01]  /*2e910*/  LDL.64 R2, [R1+0x758] ;  /* 0x0007580001027983 */ /* 0x0023620000100a00 */
[----:B------:R-:W-:-:S03]  /*2e920*/  MOV R6, 0x2e940 ;  /* 0x0002e94000067802 */ /* 0x000fc60000000f00 */
[----:B-1---5:R-:W-:Y:S05]  /*2e930*/  CALL.REL.NOINC `($_ZN7cutlass13device_kernelIN5flash19enable_sm80_to_sm89INS1_16FlashAttnBwdSm80INS1_25CollectiveMainloopBwdSm80ILi2ELi2EN4cute5tupleIJNS5_1CILi128EEES8_NS7_ILi64EEEEEENS_10bfloat16_tEfNS_4arch4Sm80ELb1ELb0ELb1ELb0ELb0ELb0ELb0ELb0ELi2ELi4ELi4ELi4ELb0EEENS1_21CollectiveEpilogueBwdISA_SB_SD_Li256ELb0ELb0ELi2EEENS1_25SingleTileBwdLPTSchedulerILb0ELi128ELb0EEEEEEEEEvNT_6ParamsE$_ZN4cute3eso3ESOILb1ELb0EJNS_6LayoutINS_5tupleIJNS3_IJNS_1CILi8EEENS4_ILi1EEEEEENS4_ILi2EEEEEENS3_IJNS3_IJS6_NS4_ILi0EEEEEENS4_ILi8192EEEEEEEENS_10ViewEngineINS_8smem_ptrIPN7cutlass10bfloat16_tEEEEEEEC2ERKSE_RKSL_) ;  /* 0xfffdc7d000007944 */ /* 0x022fea0003c3ffff */
[----:B-1----:R1:W5:Y:S01]  /*2e940*/  LDL.64 R4, [R1+0x758] ;  /* 0x0007580001047983 */ /* 0x0023620000100a00 */
[----:B------:R-:W-:Y:S01]  /*2e950*/  IMAD.MOV.U32 R8, RZ, RZ, R52 ;  /* 0x000000ffff087224 */ /* 0x000fe200078e0034 */
[----:B------:R-:W-:Y:S02]  /*2e960*/  MOV R3, R53 ;  /* 0x0000003500037202 */ /* 0x000fe40000000f00 */
[----:B------:R-:W-:Y:S02]  /*2e970*/  MOV R6, 0x2e990 ;  /* 0x0002e99000067802 */ /* 0x000fe40000000f00 */
[----:B-1---5:R-:W-:Y:S05]  /*2e980*/  CALL.REL.NOINC `($_ZN7cutlass13device_kernelIN5flash19enable_sm80_to_sm89INS1_16FlashAttnBwdSm80INS1_25CollectiveMainloopBwdSm80ILi2ELi2EN4cute5tupleIJNS5_1CILi128EEES8_NS7_ILi64EEEEEENS_10bfloat16_tEfNS_4arch4Sm80ELb1ELb0ELb1ELb0ELb0ELb0ELb0ELb0ELi2ELi4ELi4ELi4ELb0EEENS1_21CollectiveEpilogueBwdISA_SB_SD_Li256ELb0ELb0ELi2EEENS1_25SingleTileBwdLPTSchedulerILb0ELi128ELb0EEEEEEEEEvNT_6ParamsE$_ZN4cute3eso3ESOILb1ELb0EJNS_6LayoutINS_5tupleIJNS3_IJNS_1CILi8EEENS4_ILi1EEEEEENS4_ILi2EEEEEENS3_IJNS3_IJS6_NS4_ILi0EEEEEENS4_ILi64EEEEEEEENS_10ViewEngineIPN7cutlass10bfloat16_tEEEEEC2ERKSE_RKSJ_) ;  /* 0xfffdc6f000007944 */ /* 0x022fea0003c3ffff */
[----:B-1----:R1:W5:Y:S01]  /*2e990*/  LDL.64 R2, [R1+0x758] ;  /* 0x0007580001027983 */ /* 0x0023620000100a00 */
[----:B------:R-:W-:Y:S02]  /*2e9a0*/  MOV R7, R5 ;  /* 0x0000000500077202 */ /* 0x000fe40000000f00 */
[----:B------:R-:W-:Y:S02]  /*2e9b0*/  MOV R6, 0x2e9d0 ;  /* 0x0002e9d000067802 */ /* 0x000fe40000000f00 */
[----:B-1---5:R-:W-:Y:S05]  /*2e9c0*/  CALL.REL.NOINC `($_ZN7cutlass13device_kernelIN5flash19enable_sm80_to_sm89INS1_16FlashAttnBwdSm80INS1_25CollectiveMainloopBwdSm80ILi2ELi2EN4cute5tupleIJNS5_1CILi128EEES8_NS7_ILi64EEEEEENS_10bfloat16_tEfNS_4arch4Sm80ELb1ELb0ELb1ELb0ELb0ELb0ELb0ELb0ELi2ELi4ELi4ELi4ELb0EEENS1_21CollectiveEpilogueBwdISA_SB_SD_Li256ELb0ELb0ELi2EEENS1_25SingleTileBwdLPTSchedulerILb0ELi128ELb0EEEEEEEEEvNT_6ParamsE$_ZN4cute3eso3ESOILb1ELb0EJNS_6LayoutINS_5tupleIJNS3_IJNS_1CILi8EEENS4_ILi1EEEEEENS3_IJNS4_ILi2EEEEEEEEENS3_IJNS3_IJS6_NS4_ILi0EEEEEENS3_IJNS4_ILi8192EEEEEEEEEEENS_10ViewEngineINS_8smem_ptrIPN7cutlass10bfloat16_tEEEEEEEC2ERKSG_RKSN_) ;  /* 0xfffdc4b000007944 */ /* 0x022fea0003c3ffff */
[----:B-1----:R1:W5:Y:S01]  /*2e9d0*/  LDL.64 R4, [R1+0x758] ;  /* 0x0007580001047983 */ /* 0x0023620000100a00 */
[----:B------:R-:W-:Y:S02]  /*2e9e0*/  MOV R8, R2 ;  /* 0x0000000200087202 */ /* 0x000fe40000000f00 */
[----:B------:R-:W-:-:S02]  /*2e9f0*/  MOV R6, 0x2ea10 ;  /* 0x0002ea1000067802 */ /* 0x000fc40000000f00 */
[----:B-1---5:R-:W-:Y:S05]  /*2ea00*/  CALL.REL.NOINC `($_ZN7cutlass13device_kernelIN5flash19enable_sm80_to_sm89INS1_16FlashAttnBwdSm80INS1_25CollectiveMainloopBwdSm80ILi2ELi2EN4cute5tupleIJNS5_1CILi128EEES8_NS7_ILi64EEEEEENS_10bfloat16_tEfNS_4arch4Sm80ELb1ELb0ELb1ELb0ELb0ELb0ELb0ELb0ELi2ELi4ELi4ELi4ELb0EEENS1_21CollectiveEpilogueBwdISA_SB_SD_Li256ELb0ELb0ELi2EEENS1_25SingleTileBwdLPTSchedulerILb0ELi128ELb0EEEEEEEEEvNT_6ParamsE$_ZN4cute3eso3ESOILb1ELb0EJNS_6LayoutINS_5tupleIJNS3_IJNS_1CILi8EEENS4_ILi1EEEEEENS3_IJNS4_ILi2EEEEEEEEENS3_IJNS3_IJS6_NS4_ILi0EEEEEENS3_IJNS4_ILi64EEEEEEEEEEENS_10ViewEngineIPN7cutlass10bfloat16_tEEEEEC2ERKSG_RKSL_) ;  /* 0xfffdc42000007944 */ /* 0x022fea0003c3ffff */
[----:B-1----:R1:W5:Y:S01]  /*2ea10*/  LDL.64 R2, [R1+0x758] ;  /* 0x0007580001027983 */ /* 0x0023620000100a00 */
[----:B------:R-:W-:-:S03]  /*2ea20*/  MOV R8, 0x2ea40 ;  /* 0x0002ea4000087802 */ /* 0x000fc60000000f00 */
[----:B-1---5:R-:W-:Y:S05]  /*2ea30*/  CALL.REL.NOINC `($_ZN7cutlass13device_kernelIN5flash19enable_sm80_to_sm89INS1_16FlashAttnBwdSm80INS1_25CollectiveMainloopBwdSm80ILi2ELi2EN4cute5tupleIJNS5_1CILi128EEES8_NS7_ILi64EEEEEENS_10bfloat16_tEfNS_4arch4Sm80ELb1ELb0ELb1ELb0ELb0ELb0ELb0ELb0ELi2ELi4ELi4ELi4ELb0EEENS1_21CollectiveEpilogueBwdISA_SB_SD_Li256ELb0ELb0ELi2EEENS1_25SingleTileBwdLPTSchedulerILb0ELi128ELb0EEEEEEEEEvNT_6ParamsE$_ZN4cute3eso3ESOILb1ELb0EJNS_6LayoutINS_5tupleIJNS3_IJNS3_IJNS_1CILi8EEENS4_ILi1EEEEEES6_EEENS3_IJNS3_IJS6_S6_EEENS4_ILi2EEEEEEEEENS3_IJNS3_IJNS3_IJS6_NS4_ILi0EEEEEESD_EEENS3_IJNS3_IJSD_SD_EEENS4_ILi64EEEEEEEEEEENS_10ViewEngineIPN7cutlass10bfloat16_tEEEEEC2ERKSK_RKSP_) ;  /* 0xfffdb5c000007944 */ /* 0x022fea0003c3ffff */
[----:B-1----:R1:W5:Y:S01]  /*2ea40*/  LDL.64 R2, [R1+0x758] ;  /* 0x0007580001027983 */ /* 0x0023620000100a00 */
[----:B------:R-:W-:-:S02]  /*2ea50*/  MOV R7, R5 ;  /* 0x0000000500077202 */ /* 0x000fc40000000f00 */
[----:B------:R-:W-:Y:S02]  /*2ea60*/  MOV R6, 0x2ea80 ;  /* 0x0002ea8000067802 */ /* 0x000fe40000000f00 */
[----:B-1---5:R-:W-:Y:S05]  /*2ea70*/  CALL.REL.NOINC `($_ZN7cutlass13device_kernelIN5flash19enable_sm80_to_sm89INS1_16FlashAttnBwdSm80INS1_25CollectiveMainloopBwdSm80ILi2ELi2EN4cute5tupleIJNS5_1CILi128EEES8_NS7_ILi64EEEEEENS_10bfloat16_tEfNS_4arch4Sm80ELb1ELb0ELb1ELb0ELb0ELb0ELb0ELb0ELi2ELi4ELi4ELi4ELb0EEENS1_21CollectiveEpilogueBwdISA_SB_SD_Li256ELb0ELb0ELi2EEENS1_25SingleTileBwdLPTSchedulerILb0ELi128ELb0EEEEEEEEEvNT_6ParamsE$_ZN4cute3eso3ESOILb1ELb0EJNS_6LayoutINS_5tupleIJNS3_IJNS3_IJNS_1CILi8EEENS4_ILi1EEEEEES6_EEENS3_IJNS3_IJS6_S6_EEENS4_ILi2EEEEEEEEENS3_IJNS3_IJNS3_IJS6_NS4_ILi0EEEEEESD_EEENS3_IJNS3_IJSD_SD_EEENS4_ILi8192EEEEEEEEEEENS_10ViewEngineINS_8smem_ptrIPN7cutlass10bfloat16_tEEEEEEEC2ERKSK_RKSR_) ;  /* 0xfffdb5c000007944 */ /* 0x022fea0003c3ffff */
[----:B-1----:R1:W5:Y:S01]  /*2ea80*/  LDL.64 R4, [R1+0x758] ;  /* 0x0007580001047983 */ /* 0x0023620000100a00 */
[----:B------:R-:W-:Y:S02]  /*2ea90*/  MOV R8, R2 ;  /* 0x0000000200087202 */ /* 0x000fe40000000f00 */
[----:B------:R-:W-:Y:S02]  /*2eaa0*/  MOV R6, 0x2eac0 ;  /* 0x0002eac000067802 */ /* 0x000fe40000000f00 */
[----:B-1---5:R-:W-:Y:S05]  /*2eab0*/  CALL.REL.NOINC `($_ZN7cutlass13device_kernelIN5flash19enable_sm80_to_sm89INS1_16FlashAttnBwdSm80INS1_25CollectiveMainloopBwdSm80ILi2ELi2EN4cute5tupleIJNS5_1CILi128EEES8_NS7_ILi64EEEEEENS_10bfloat16_tEfNS_4arch4Sm80ELb1ELb0ELb1ELb0ELb0ELb0ELb0ELb0ELi2ELi4ELi4ELi4ELb0EEENS1_21CollectiveEpilogueBwdISA_SB_SD_Li256ELb0ELb0ELi2EEENS1_25SingleTileBwdLPTSchedulerILb0ELi128ELb0EEEEEEEEEvNT_6ParamsE$_ZN4cute3eso3ESOILb1ELb0EJNS_6LayoutINS_5tupleIJNS3_IJNS_1CILi8EEENS4_ILi1EEEEEENS4_ILi2EEEEEENS3_IJNS3_IJS6_NS4_ILi0EEEEEENS4_ILi64EEEEEEEENS_10ViewEngineIPN7cutlass10bfloat16_tEEEEEC2ERKSE_RKSJ_) ;  /* 0xfffdc5c000007944 */ /* 0x022fea0003c3ffff */
[----:B------:R2:W5:Y:S01]  /*2eac0*/  LDL.64 R16, [R1+0x758] ;  /* 0x0007580001107983 */ /* 0x0005620000100a00 */
[----:B-1----:R-:W-:Y:S01]  /*2ead0*/  IMAD.MOV.U32 R2, RZ, RZ, R4 ;  /* 0x000000ffff027224 */ /* 0x002fe200078e0004 */
[----:B------:R-:W-:Y:S01]  /*2eae0*/  MOV R3, R5 ;  /* 0x0000000500037202 */ /* 0x000fe20000000f00 */
[----:B------:R-:W-:Y:S01]  /*2eaf0*/  IMAD.MOV.U32 R9, RZ, RZ, R23 ;  /* 0x000000ffff097224 */ /* 0x000fe200078e0017 */
[----:B------:R-:W-:Y:S02]  /*2eb00*/  MOV R8, 0x2eb20 ;  /* 0x0002eb2000087802 */ /* 0x000fe40000000f00 */
[----:B--2--5:R-:W-:Y:S05]  /*2eb10*/  CALL.REL.NOINC `($_ZN7cutlass13device_kernelIN5flash19enable_sm80_to_sm89INS1_16FlashAttnBwdSm80INS1_25CollectiveMainloopBwdSm80ILi2ELi2EN4cute5tupleIJNS5_1CILi128EEES8_NS7_ILi64EEEEEENS_10bfloat16_tEfNS_4arch4Sm80ELb1ELb0ELb1ELb0ELb0ELb0ELb0ELb0ELi2ELi4ELi4ELi4ELb0EEENS1_21CollectiveEpilogueBwdISA_SB_SD_Li256ELb0ELb0ELi2EEENS1_25SingleTileBwdLPTSchedulerILb0ELi128ELb0EEEEEEEEEvNT_6ParamsE$_ZN4cute8smem_ptrIPN7cutlass10bfloat16_tEECI1NS_12iter_adaptorIS3_S4_EEES3_) ;  /* 0xfffdd58000007944 */ /* 0x024fea0003c3ffff */
[----:B-1----:R1:W5:Y:S01]  /*2eb20*/  LDL.64 R2, [R1+0x758] ;  /* 0x0007580001027983 */ /* 0x0023620000100a00 */
[----:B------:R-:W-:-:S03]  /*2eb30*/  MOV R6, 0x2eb50 ;  /* 0x0002eb5000067802 */ /* 0x000fc60000000f00 */
[----:B-1---5:R-:W-:Y:S05]  /*2eb40*/  CALL.REL.NOINC `($_ZN7cutlass13device_kernelIN5flash19enable_sm80_to_sm89INS1_16FlashAttnBwdSm80INS1_25CollectiveMainloopBwdSm80ILi2ELi2EN4cute5tupleIJNS5_1CILi128EEES8_NS7_ILi64EEEEEENS_10bfloat16_tEfNS_4arch4Sm80ELb1ELb0ELb1ELb0ELb0ELb0ELb0ELb0ELi2ELi4ELi4ELi4ELb0EEENS1_21CollectiveEpilogueBwdISA_SB_SD_Li256ELb0ELb0ELi2EEENS1_25SingleTileBwdLPTSchedulerILb0ELi128ELb0EEEEEEEEEvNT_6ParamsE$_ZN4cute3eso3ESOILb1ELb0EJNS_6LayoutINS_5tupleIJNS3_IJNS_1CILi8EEENS4_ILi1EEEEEENS4_ILi2EEEEEENS3_IJNS3_IJS6_NS4_ILi0EEEEEENS4_ILi8192EEEEEEEENS_10ViewEngineINS_8smem_ptrIPN7cutlass10bfloat16_tEEEEEEEC2ERKSE_RKSL_) ;  /* 0xfffdc5c000007944 */ /* 0x022fea0003c3ffff */
        /* <DEDUP_REMOVED lines=127> */
[----:B-1----:R-:W-:Y:S05]  /*2f340*/  CALL.REL.NOINC `($_ZN7cutlass13device_kernelIN5flash19enable_sm80_to_sm89INS1_16FlashAttnBwdSm80INS1_25CollectiveMainloopBwdSm80ILi2ELi2EN4cute5tupleIJNS5_1CILi128EEES8_NS7_ILi64EEEEEENS_10bfloat16_tEfNS_4arch4Sm80ELb1ELb0ELb1ELb0ELb0ELb0ELb0ELb0ELi2ELi4ELi4ELi4ELb0EEENS1_21CollectiveEpilogueBwdISA_SB_SD_Li256ELb0ELb0ELi2EEENS1_25SingleTileBwdLPTSchedulerILb0ELi128ELb0EEEEEEEEEvNT_6ParamsE$_ZZN4cute5sliceINS_5tupleIJNS_10UnderscoreES2_NS_1CILi0EEEEEENS1_IJNS1_IJNS3_ILi1EEES4_EEEiNS3_ILi1024EEEEEEEEDaRKT_RKT0_ENKUlRKT_RKT0_E_clIS2_iEEDaSI_SL_) ;  /* 0xfffde5c000007944 */ /* 0x002fea0003c3ffff */
[----:B------:R-:W-:Y:S02]  /*2f350*/  MOV R4, 0x2f370 ;  /* 0x0002f37000047802 */ /* 0x000fe40000000f00 */
[----:B-1---5:R-:W-:Y:S05]  /*2f360*/  CALL.REL.NOINC `($_ZN7cutlass13device_kernelIN5flash19enable_sm80_to_sm89INS1_16FlashAttnBwdSm80INS1_25CollectiveMainloopBwdSm80ILi2ELi2EN4cute5tupleIJNS5_1CILi128EEES8_NS7_ILi64EEEEEENS_10bfloat16_tEfNS_4arch4Sm80ELb1ELb0ELb1ELb0ELb0ELb0ELb0ELb0ELi2ELi4ELi4ELi4ELb0EEENS1_21CollectiveEpilogueBwdISA_SB_SD_Li256ELb0ELb0ELi2EEENS1_25SingleTileBwdLPTSchedulerILb0ELi128ELb0EEEEEEEEEvNT_6ParamsE$_ZZN4cute12filter_tupleINS_5tupleIJNS_10UnderscoreES2_NS_1CILi0EEEEEENS1_IJNS1_IJNS3_ILi1EEES4_EEEiNS3_ILi1024EEEEEEZNS_5sliceIS5_S9_EEDaRKT_RKT0_EUlRKT_RKT0_E_EEDaSD_SG_OT1_ENKUlDpSJ_E_clIJNS1_IJS7_EEENS1_IJiEEENS1_IJEEEEEEDaSQ_) ;  /* 0xfffdd1d000007944 */ /* 0x022fea0003c3ffff */
[----:B------:R-:W-:Y:S02]  /*2f370*/  MOV R67, R23 ;  /* 0x0000001700437202 */ /* 0x000fe40000000f00 */
[----:B------:R-:W-:-:S02]  /*2f380*/  MOV R6, 0x2f3a0 ;  /* 0x0002f3a000067802 */ /* 0x000fc40000000f00 */
[----:B-1---5:R-:W-:Y:S05]  /*2f390*/  CALL.REL.NOINC `($_ZN7cutlass13device_kernelIN5flash19enable_sm80_to_sm89INS1_16FlashAttnBwdSm80INS1_25CollectiveMainloopBwdSm80ILi2ELi2EN4cute5tupleIJNS5_1CILi128EEES8_NS7_ILi64EEEEEENS_10bfloat16_tEfNS_4arch4Sm80ELb1ELb0ELb1ELb0ELb0ELb0ELb0ELb0ELi2ELi4ELi4ELi4ELb0EEENS1_21CollectiveEpilogueBwdISA_SB_SD_Li256ELb0ELb0ELi2EEENS1_25SingleTileBwdLPTSchedulerILb0ELi128ELb0EEEEEEEEEvNT_6ParamsE$_ZN4cute5tupleIJNS0_IJNS0_IJNS_1CILi8EEENS1_ILi1EEEEEENS1_ILi2EEEEEENS0_IJNS0_IJS3_NS1_ILi0EEEEEEiEEEEEC2ERKS6_RKS9_) ;  /* 0xfffdc53000007944 */ /* 0x022fea0003c3ffff */
[----:B-1----:R1:W5:Y:S01]  /*2f3a0*/  LDL R3, [R1+0x758] ;  /* 0x0007580001037983 */ /* 0x0023620000100800 */
[----:B------:R-:W-:-:S02]  /*2f3b0*/  MOV R67, R23 ;  /* 0x0000001700437202 */ /* 0x000fc40000000f00 */
[----:B------:R-:W-:Y:S02]  /*2f3c0*/  MOV R6, 0x2f3e0 ;  /* 0x0002f3e000067802 */ /* 0x000fe40000000f00 */
[----:B-1---5:R-:W-:Y:S05]  /*2f3d0*/  CALL.REL.NOINC `($_ZN7cutlass13device_kernelIN5flash19enable_sm80_to_sm89INS1_16FlashAttnBwdSm80INS1_25CollectiveMainloopBwdSm80ILi2ELi2EN4cute5tupleIJNS5_1CILi128EEES8_NS7_ILi64EEEEEENS_10bfloat16_tEfNS_4arch4Sm80ELb1ELb0ELb1ELb0ELb0ELb0ELb0ELb0ELi2ELi4ELi4ELi4ELb0EEENS1_21CollectiveEpilogueBwdISA_SB_SD_Li256ELb0ELb0ELi2EEENS1_25SingleTileBwdLPTSchedulerILb0ELi128ELb0EEEEEEEEEvNT_6ParamsE$_ZN4cute3eso3ESOILb0ELb1EJNS_6LayoutINS_5tupleIJNS3_IJNS_1CILi8EEENS4_ILi1EEEEEENS4_ILi2EEEEEENS3_IJNS3_IJS6_NS4_ILi0EEEEEEiEEEEESA_EEC2ERKSD_RKSA_) ;  /* 0xfffd8df000007944 */ /* 0x022fea0003c3ffff */
[----:B------:R2:W5:Y:S01]  /*2f3e0*/  LDL R4, [R1+0x758] ;  /* 0x0007580001047983 */ /* 0x0005620000100800 */
[----:B------:R-:W-:Y:S01]  /*2f3f0*/  IMAD.MOV.U32 R9, RZ, RZ, R23 ;  /* 0x000000ffff097224 */ /* 0x000fe200078e0017 */
[----:B-1----:R-:W-:Y:S01]  /*2f400*/  MOV R2, R56 ;  /* 0x0000003800027202 */ /* 0x002fe20000000f00 */
[----:B------:R-:W-:Y:S01]  /*2f410*/  IMAD.MOV.U32 R3, RZ, RZ, R57 ;  /* 0x000000ffff037224 */ /* 0x000fe200078e0039 */
[----:B------:R-:W-:Y:S02]  /*2f420*/  MOV R8, 0x2f440 ;  /* 0x0002f44000087802 */ /* 0x000fe40000000f00 */
[----:B--2--5:R-:W-:Y:S05]  /*2f430*/  CALL.REL.NOINC `($_ZN7cutlass13device_kernelIN5flash19enable_sm80_to_sm89INS1_16FlashAttnBwdSm80INS1_25CollectiveMainloopBwdSm80ILi2ELi2EN4cute5tupleIJNS5_1CILi128EEES8_NS7_ILi64EEEEEENS_10bfloat16_tEfNS_4arch4Sm80ELb1ELb0ELb1ELb0ELb0ELb0ELb0ELb0ELi2ELi4ELi4ELi4ELb0EEENS1_21CollectiveEpilogueBwdISA_SB_SD_Li256ELb0ELb0ELi2EEENS1_25SingleTileBwdLPTSchedulerILb0ELi128ELb0EEEEEEEEEvNT_6ParamsE$_ZN4cute8smem_ptrIPN7cutlass10bfloat16_tEECI1NS_12iter_adaptorIS3_S4_EEES3_) ;  /* 0xfffdcc6000007944 */ /* 0x024fea0003c3ffff */
[----:B-1----:R-:W2:Y:S01]  /*2f440*/  LDL.64 R2, [R1+0x758] ;  /* 0x0007580001027983 */ /* 0x002ea20000100a00 */
[----:B------:R-:W-:Y:S01]  /*2f450*/  IMAD.MOV.U32 R6, RZ, RZ, R4 ;  /* 0x000000ffff067224 */ /* 0x000fe200078e0004 */
[----:B------:R-:W-:Y:S01]  /*2f460*/  MOV R67, R23 ;  /* 0x0000001700437202 */ /* 0x000fe20000000f00 */
[----:B------:R-:W-:Y:S01]  /*2f470*/  IMAD.MOV.U32 R59, RZ, RZ, R22 ;  /* 0x000000ffff3b7224 */ /* 0x000fe200078e0016 */
[----:B------:R-:W-:Y:S01]  /*2f480*/  MOV R4, 0x2f4b0 ;  /* 0x0002f4b000047802 */ /* 0x000fe20000000f00 */
[----:B--2---:R1:W-:Y:S04]  /*2f490*/  STL.64 [R1+0x770], R2 ;  /* 0x0007700201007387 */ /* 0x0043e80000100a00 */
[----:B-1----:R-:W-:Y:S05]  /*2f4a0*/  CALL.REL.NOINC `($_ZN7cutlass13device_kernelIN5flash19enable_sm80_to_sm89INS1_16FlashAttnBwdSm80INS1_25CollectiveMainloopBwdSm80ILi2ELi2EN4cute5tupleIJNS5_1CILi128EEES8_NS7_ILi64EEEEEENS_10bfloat16_tEfNS_4arch4Sm80ELb1ELb0ELb1ELb0ELb0ELb0ELb0ELb0ELi2ELi4ELi4ELi4ELb0EEENS1_21CollectiveEpilogueBwdISA_SB_SD_Li256ELb0ELb0ELi2EEENS1_25SingleTileBwdLPTSchedulerILb0ELi128ELb0EEEEEEEEEvNT_6ParamsE$_ZN4cute3eso3ESOILb0ELb0EJNS_6LayoutINS_5tupleIJNS3_IJNS_1CILi8EEENS4_ILi1EEEEEENS4_ILi2EEEEEENS3_IJNS3_IJS6_NS4_ILi0EEEEEEiEEEEENS_10ViewEngineINS_8smem_ptrIPN7cutlass10bfloat16_tEEEEEEEC2ERKSD_RKSK_) ;  /* 0xfffd80e000007944 */ /* 0x002fea0003c3ffff */
[----:B-1----:R1:W5:Y:S04]  /*2f4b0*/  LDL R8, [R1+0x758] ;  /* 0x0007580001087983 */ /* 0x0023680000100800 */
[----:B------:R1:W5:Y:S01]  /*2f4c0*/  LDL.64 R12, [R1+0x760] ;  /* 0x00076000010c7983 */ /* 0x0003620000100a00 */
[----:B------:R-:W-:Y:S01]  /*2f4d0*/  IMAD.MOV.U32 R67, RZ, RZ, R23 ;  /* 0x000000ffff437224 */ /* 0x000fe200078e0017 */
[----:B------:R-:W-:Y:S01]  /*2f4e0*/  MOV R10, R50 ;  /* 0x00000032000a7202 */ /* 0x000fe20000000f00 */
[----:B------:R-:W-:Y:S01]  /*2f4f0*/  IMAD.MOV.U32 R11, RZ, RZ, R51 ;  /* 0x000000ffff0b7224 */ /* 0x000fe200078e0033 */
[----:B------:R-:W-:-:S02]  /*2f500*/  MOV R6, 0x2f520 ;  /* 0x0002f52000067802 */ /* 0x000fc40000000f00 */
[----:B-1---5:R-:W-:Y:S05]  /*2f510*/  CALL.REL.NOINC `($_ZN7cutlass13device_kernelIN5flash19enable_sm80_to_sm89INS1_16FlashAttnBwdSm80INS1_25CollectiveMainloopBwdSm80ILi2ELi2EN4cute5tupleIJNS5_1CILi128EEES8_NS7_ILi64EEEEEENS_10bfloat16_tEfNS_4arch4Sm80ELb1ELb0ELb1ELb0ELb0ELb0ELb0ELb0ELi2ELi4ELi4ELi4ELb0EEENS1_21CollectiveEpilogueBwdISA_SB_SD_Li256ELb0ELb0ELi2EEENS1_25SingleTileBwdLPTSchedulerILb0ELi128ELb0EEEEEEEEEvNT_6ParamsE$_ZN4cute3eso3ESOILb1ELb0EJNS_6LayoutINS_5tupleIJNS3_IJNS3_IJNS_1CILi4EEENS4_ILi2EEEEEENS4_ILi1EEEEEES6_EEENS3_IJNS3_IJNS3_IJS8_NS4_ILi32EEEEEENS4_ILi0EEEEEENS4_ILi64EEEEEEEENS_10ViewEngineIPN7cutlass10bfloat16_tEEEEEC2ERKSH_RKSM_) ;  /* 0xfffda97000007944 */ /* 0x022fea0003c3ffff */
[----:B------:R2:W5:Y:S01]  /*2f520*/  LDL.64 R4, [R1+0x758] ;  /* 0x0007580001047983 */ /* 0x0005620000100a00 */
[----:B------:R-:W-:-:S02]  /*2f530*/  MOV R3, R8 ;  /* 0x0000000800037202 */ /* 0x000fc40000000f00 */
[----:B------:R-:W-:Y:S02]  /*2f540*/  MOV R6, 0x2f560 ;  /* 0x0002f56000067802 */ /* 0x000fe40000000f00 */
[----:B-12--5:R-:W-:Y:S05]  /*2f550*/  CALL.REL.NOINC `($_ZN7cutlass13device_kernelIN5flash19enable_sm80_to_sm89INS1_16FlashAttnBwdSm80INS1_25CollectiveMainloopBwdSm80ILi2ELi2EN4cute5tupleIJNS5_1CILi128EEES8_NS7_ILi64EEEEEENS_10bfloat16_tEfNS_4arch4Sm80ELb1ELb0ELb1ELb0ELb0ELb0ELb0ELb0ELi2ELi4ELi4ELi4ELb0EEENS1_21CollectiveEpilogueBwdISA_SB_SD_Li256ELb0ELb0ELi2EEENS1_25SingleTileBwdLPTSchedulerILb0ELi128ELb0EEEEEEEEEvNT_6ParamsE$_ZZN4cute4takeILi1ELi2ENS_5tupleIJNS1_IJNS_1CILi1EEENS2_ILi0EEEEEEiEEEEEDaRKT1_ENKUlDpRKT_E_clIJiEEEDaSD_) ;  /* 0xfffde11000007944 */ /* 0x026fea0003c3ffff */
[----:B------:R-:W-:Y:S02]  /*2f560*/  MOV R67, R23 ;  /* 0x0000001700437202 */ /* 0x000fe40000000f00 */
[----:B------:R-:W-:Y:S02]  /*2f570*/  MOV R6, 0x2f590 ;  /* 0x0002f59000067802 */ /* 0x000fe40000000f00 */
[----:B-1---5:R-:W-:Y:S05]  /*2f580*/  CALL.REL.NOINC `($_ZN7cutlass13device_kernelIN5flash19enable_sm80_to_sm89INS1_16FlashAttnBwdSm80INS1_25CollectiveMainloopBwdSm80ILi2ELi2EN4cute5tupleIJNS5_1CILi128EEES8_NS7_ILi64EEEEEENS_10bfloat16_tEfNS_4arch4Sm80ELb1ELb0ELb1ELb0ELb0ELb0ELb0ELb0ELi2ELi4ELi4ELi4ELb0EEENS1_21CollectiveEpilogueBwdISA_SB_SD_Li256ELb0ELb0ELi2EEENS1_25SingleTileBwdLPTSchedulerILb0ELi128ELb0EEEEEEEEEvNT_6ParamsE$_ZN4cute3eso3ESOILb1ELb0EJNS_5tupleIJNS_1CILi1EEENS3_ILi0EEEEEENS2_IJiEEEEEC2ERKS6_RKS7_) ;  /* 0xfffda20000007944 */ /* 0x022fea0003c3ffff */
[----:B-1----:R1:W5:Y:S01]  /*2f590*/  LDL R3, [R1+0x758] ;  /* 0x0007580001037983 */ /* 0x0023620000100800 */
[----:B------:R-:W-:Y:S02]  /*2f5a0*/  MOV R67, R23 ;  /* 0x0000001700437202 */ /* 0x000fe40000000f00 */
[----:B------:R-:W-:Y:S02]  /*2f5b0*/  MOV R6, 0x2f5d0 ;  /* 0x0002f5d000067802 */ /* 0x000fe40000000f00 */
[----:B-1---5:R-:W-:Y:S05]  /*2f5c0*/  CALL.REL.NOINC `($_ZN7cutlass13device_kernelIN5flash19enable_sm80_to_sm89INS1_16FlashAttnBwdSm80INS1_25CollectiveMainloopBwdSm80ILi2ELi2EN4cute5tupleIJNS5_1CILi128EEES8_NS7_ILi64EEEEEENS_10bfloat16_tEfNS_4arch4Sm80ELb1ELb0ELb1ELb0ELb0ELb0ELb0ELb0ELi2ELi4ELi4ELi4ELb0EEENS1_21CollectiveEpilogueBwdISA_SB_SD_Li256ELb0ELb0ELi2EEENS1_25SingleTileBwdLPTSchedulerILb0ELi128ELb0EEEEEEEEEvNT_6ParamsE$_ZN4cute5tupleIJNS0_IJNS0_IJNS_1CILi8EEENS1_ILi1EEEEEENS0_IJNS1_ILi2EEEEEEEEENS0_IJNS0_IJS3_NS1_ILi0EEEEEENS0_IJiEEEEEEEEC2ERKS7_RKSB_) ;  /* 0xfffdc2c000007944 */ /* 0x022fea0003c3ffff */
[----:B------:R2:W5:Y:S01]  /*2f5d0*/  LDL R8, [R1+0x758] ;  /* 0x0007580001087983 */ /* 0x0005620000100800 */
[----:B------:R-:W-:Y:S01]  /*2f5e0*/  IMAD.MOV.U32 R67, RZ, RZ, R23 ;  /* 0x000000ffff437224 */ /* 0x000fe200078e0017 */
[----:B------:R-:W-:Y:S02]  /*2f5f0*/  MOV R59, R22 ;  /* 0x00000016003b7202 */ /* 0x000fe40000000f00 */
[----:B------:R2:W-:Y:S01]  /*2f600*/  STL.64 [R1+0x770], R12 ;  /* 0x0007700c01007387 */ /* 0x0005e20000100a00 */
[----:B------:R-:W-:-:S03]  /*2f610*/  MOV R6, 0x2f630 ;  /* 0x0002f63000067802 */ /* 0x000fc60000000f00 */
[----:B-12--5:R-:W-:Y:S05]  /*2f620*/  CALL.REL.NOINC `($_ZN7cutlass13device_kernelIN5flash19enable_sm80_to_sm89INS1_16FlashAttnBwdSm80INS1_25CollectiveMainloopBwdSm80ILi2ELi2EN4cute5tupleIJNS5_1CILi128EEES8_NS7_ILi64EEEEEENS_10bfloat16_tEfNS_4arch4Sm80ELb1ELb0ELb1ELb0ELb0ELb0ELb0ELb0ELi2ELi4ELi4ELi4ELb0EEENS1_21CollectiveEpilogueBwdISA_SB_SD_Li256ELb0ELb0ELi2EEENS1_25SingleTileBwdLPTSchedulerILb0ELi128ELb0EEEEEEEEEvNT_6ParamsE$_ZN4cute3eso3ESOILb0ELb0EJNS_6LayoutINS_5tupleIJNS3_IJNS_1CILi8EEENS4_ILi1EEEEEENS3_IJNS4_ILi2EEEEEEEEENS3_IJNS3_IJS6_NS4_ILi0EEEEEENS3_IJiEEEEEEEENS_10ViewEngineINS_8smem_ptrIPN7cutlass10bfloat16_tEEEEEEEC2ERKSF_RKSM_) ;  /* 0xfffd7ef000007944 */ /* 0x026fea0003c3ffff */
[----:B-1----:R1:W5:Y:S04]  /*2f630*/  LDL R8, [R1+0x758] ;  /* 0x0007580001087983 */ /* 0x0023680000100800 */
[----:B------:R1:W5:Y:S01]  /*2f640*/  LDL.64 R16, [R1+0x760] ;  /* 0x0007600001107983 */ /* 0x0003620000100a00 */
[----:B------:R-:W-:-:S02]  /*2f650*/  MOV R67, R23 ;  /* 0x0000001700437202 */ /* 0x000fc40000000f00 */
[----:B------:R-:W-:Y:S02]  /*2f660*/  MOV R6, 0x2f680 ;  /* 0x0002f68000067802 */ /* 0x000fe40000000f00 */
[----:B-1---5:R-:W-:Y:S05]  /*2f670*/  CALL.REL.NOINC `($_ZN7cutlass13device_kernelIN5flash19enable_sm80_to_sm89INS1_16FlashAttnBwdSm80INS1_25CollectiveMainloopBwdSm80ILi2ELi2EN4cute5tupleIJNS5_1CILi128EEES8_NS7_ILi64EEEEEENS_10bfloat16_tEfNS_4arch4Sm80ELb1ELb0ELb1ELb0ELb0ELb0ELb0ELb0ELi2ELi4ELi4ELi4ELb0EEENS1_21CollectiveEpilogueBwdISA_SB_SD_Li256ELb0ELb0ELi2EEENS1_25SingleTileBwdLPTSchedulerILb0ELi128ELb0EEEEEEEEEvNT_6ParamsE$_ZN4cute3eso3ESOILb1ELb0EJNS_6LayoutINS_5tupleIJNS3_IJNS3_IJNS_1CILi4EEENS4_ILi2EEEEEENS4_ILi1EEEEEENS3_IJS6_EEEEEENS3_IJNS3_IJNS3_IJS8_NS4_ILi32EEEEEENS4_ILi0EEEEEENS3_IJNS4_ILi64EEEEEEEEEEENS_10ViewEngineIPN7cutlass10bfloat16_tEEEEEC2ERKSJ_RKSO_) ;  /* 0xfffda7d000007944 */ /* 0x022fea0003c3ffff */
[----:B-1----:R1:W5:Y:S01]  /*2f680*/  LDL.64 R2, [R1+0x758] ;  /* 0x0007580001027983 */ /* 0x0023620000100a00 */
[----:B------:R-:W-:Y:S02]  /*2f690*/  MOV R67, R23 ;  /* 0x0000001700437202 */ /* 0x000fe40000000f00 */
[----:B------:R-:W-:Y:S02]  /*2f6a0*/  MOV R6, 0x2f6c0 ;  /* 0x0002f6c000067802 */ /* 0x000fe40000000f00 */
[----:B-1---5:R-:W-:Y:S05]  /*2f6b0*/  CALL.REL.NOINC `($_ZN7cutlass13device_kernelIN5flash19enable_sm80_to_sm89INS1_16FlashAttnBwdSm80INS1_25CollectiveMainloopBwdSm80ILi2ELi2EN4cute5tupleIJNS5_1CILi128EEES8_NS7_ILi64EEEEEENS_10bfloat16_tEfNS_4arch4Sm80ELb1ELb0ELb1ELb0ELb0ELb0ELb0ELb0ELi2ELi4ELi4ELi4ELb0EEENS1_21CollectiveEpilogueBwdISA_SB_SD_Li256ELb0ELb0ELi2EEENS1_25SingleTileBwdLPTSchedulerILb0ELi128ELb0EEEEEEEEEvNT_6ParamsE$_ZN4cute3eso3ESOILb1ELb0EJNS_6LayoutINS_5tupleIJNS3_IJNS3_IJNS3_IJNS_1CILi4EEENS4_ILi2EEEEEENS4_ILi1EEEEEES8_EEENS3_IJNS3_IJNS3_IJS8_S8_EEES8_EEES6_EEEEEENS3_IJNS3_IJNS3_IJNS3_IJS8_NS4_ILi32EEEEEENS4_ILi0EEEEEESH_EEENS3_IJNS3_IJNS3_IJSH_SH_EEESH_EEENS4_ILi64EEEEEEEEEEENS_10ViewEngineIPN7cutlass10bfloat16_tEEEEEC2ERKSP_RKSU_) ;  /* 0xfffda68000007944 */ /* 0x022fea0003c3ffff */
[----:B------:R2:W5:Y:S01]  /*2f6c0*/  LDL.64 R10, [R1+0x758] ;  /* 0x00075800010a7983 */ /* 0x0005620000100a00 */
[----:B-1----:R-:W-:Y:S01]  /*2f6d0*/  IMAD.MOV.U32 R3, RZ, RZ, R8 ;  /* 0x000000ffff037224 */ /* 0x002fe200078e0008 */
[----:B------:R-:W-:Y:S02]  /*2f6e0*/  MOV R67, R23 ;  /* 0x0000001700437202 */ /* 0x000fe40000000f00 */
[----:B------:R-:W-:Y:S02]  /*2f6f0*/  MOV R4, 0x2f710 ;  /* 0x0002f71000047802 */ /* 0x000fe40000000f00 */
[----:B--2--5:R-:W-:Y:S05]  /*2f700*/  CALL.REL.NOINC `($_ZN7cutlass13device_kernelIN5flash19enable_sm80_to_sm89INS1_16FlashAttnBwdSm80INS1_25CollectiveMainloopBwdSm80ILi2ELi2EN4cute5tupleIJNS5_1CILi128EEES8_NS7_ILi64EEEEEENS_10bfloat16_tEfNS_4arch4Sm80ELb1ELb0ELb1ELb0ELb0ELb0ELb0ELb0ELi2ELi4ELi4ELi4ELb0EEENS1_21CollectiveEpilogueBwdISA_SB_SD_Li256ELb0ELb0ELi2EEENS1_25SingleTileBwdLPTSchedulerILb0ELi128ELb0EEEEEEEEEvNT_6ParamsE$_ZN4cute5tupleIJNS0_IJNS_1CILi2EEEEEENS0_IJiEEEEEC2ERKS3_RKS4_) ;  /* 0xfffdc40000007944 */ /* 0x024fea0003c3ffff */
[----:B-1----:R-:W2:Y:S01]  /*2f710*/  LDL R3, [R1+0x758] ;  /* 0x0007580001037983 */ /* 0x002ea20000100800 */
[----:B------:R-:W-:Y:S02]  /*2f720*/  MOV R2, R58 ;  /* 0x0000003a00027202 */ /* 0x000fe40000000f00 */
[----:B------:R-:W-:Y:S01]  /*2f730*/  MOV R12, 0x2f760 ;  /* 0x0002f760000c7802 */ /* 0x000fe20000000f00 */
[----:B--2---:R1:W-:Y:S04]  /*2f740*/  STL [R14], R3 ;  /* 0x000000030e007387 */ /* 0x0043e80000100800 */
[----:B-1----:R-:W-:Y:S05]  /*2f750*/  CALL.REL.NOINC `($_ZN7cutlass13device_kernelIN5flash19enable_sm80_to_sm89INS1_16FlashAttnBwdSm80INS1_25CollectiveMainloopBwdSm80ILi2ELi2EN4cute5tupleIJNS5_1CILi128EEES8_NS7_ILi64EEEEEENS_10bfloat16_tEfNS_4arch4Sm80ELb1ELb0ELb1ELb0ELb0ELb0ELb0ELb0ELi2ELi4ELi4ELi4ELb0EEENS1_21CollectiveEpilogueBwdISA_SB_SD_Li256ELb0ELb0ELi2EEENS1_25SingleTileBwdLPTSchedulerILb0ELi128ELb0EEEEEEEEEvNT_6ParamsE$_ZZN4cute14logical_divideINS_5tupleIJNS1_IJNS_1CILi8EEENS2_ILi1EEEEEENS1_IJNS2_ILi2EEEEEEEEENS1_IJNS1_IJS4_NS2_ILi0EEEEEENS1_IJiEEEEEENS1_IJS5_NS_6LayoutIS4_S9_EEEEEEEDaRKNSD_IT_T0_EERKT1_ENKUlRKT_RKT0_E_clINSD_IS7_SB_EESE_EEDaSQ_ST_) ;  /* 0xfffdda4000007944 */ /* 0x002fea0003c3ffff */
[----:B------:R-:W-:Y:S02]  /*2f760*/  MOV R67, R23 ;  /* 0x0000001700437202 */ /* 0x000fe40000000f00 */
[----:B------:R-:W-:-:S02]  /*2f770*/  MOV R4, 0x2f790 ;  /* 0x0002f79000047802 */ /* 0x000fc40000000f00 */
[----:B-1---5:R-:W-:Y:S05]  /*2f780*/  CALL.REL.NOINC `($_ZN7cutlass13device_kernelIN5flash19enable_sm80_to_sm89INS1_16FlashAttnBwdSm80INS1_25CollectiveMainloopBwdSm80ILi2ELi2EN4cute5tupleIJNS5_1CILi128EEES8_NS7_ILi64EEEEEENS_10bfloat16_tEfNS_4arch4Sm80ELb1ELb0ELb1ELb0ELb0ELb0ELb0ELb0ELi2ELi4ELi4ELi4ELb0EEENS1_21CollectiveEpilogueBwdISA_SB_SD_Li256ELb0ELb0ELi2EEENS1_25SingleTileBwdLPTSchedulerILb0ELi128ELb0EEEEEEEEEvNT_6ParamsE$_ZN4cute3eso3ESOILb1ELb0EJNS_5tupleIJNS2_IJNS_1CILi1EEENS3_ILi0EEEEEENS2_IJS5_S5_EEEEEENS2_IJS5_iEEEEEC2ERKS8_RKS9_) ;  /* 0xfffd9b3000007944 */ /* 0x022fea0003c3ffff */
[----:B-1----:R1:W5:Y:S01]  /*2f790*/  LDL R3, [R1+0x758] ;  /* 0x0007580001037983 */ /* 0x0023620000100800 */
[----:B------:R-:W-:-:S02]  /*2f7a0*/  MOV R67, R23 ;  /* 0x0000001700437202 */ /* 0x000fc40000000f00 */
[----:B------:R-:W-:Y:S02]  /*2f7b0*/  MOV R4, 0x2f7d0 ;  /* 0x0002f7d000047802 */ /* 0x000fe40000000f00 */
[----:B-1---5:R-:W-:Y:S05]  /*2f7c0*/  CALL.REL.NOINC `($_ZN7cutlass13device_kernelIN5flash19enable_sm80_to_sm89INS1_16FlashAttnBwdSm80INS1_25CollectiveMainloopBwdSm80ILi2ELi2EN4cute5tupleIJNS5_1CILi128EEES8_NS7_ILi64EEEEEENS_10bfloat16_tEfNS_4arch4Sm80ELb1ELb0ELb1ELb0ELb0ELb0ELb0ELb0ELi2ELi4ELi4ELi4ELb0EEENS1_21CollectiveEpilogueBwdISA_SB_SD_Li256ELb0ELb0ELi2EEENS1_25SingleTileBwdLPTSchedulerILb0ELi128ELb0EEEEEEEEEvNT_6ParamsE$_ZN4cute5tupleIJNS0_IJNS0_IJNS0_IJNS_1CILi8EEENS1_ILi1EEEEEENS0_IJS3_S3_EEEEEENS0_IJS3_NS1_ILi2EEEEEEEEENS0_IJNS0_IJNS0_IJS3_NS1_ILi0EEEEEENS0_IJSA_SA_EEEEEENS0_IJSA_iEEEEEEEEC2ERKS9_RKSF_) ;  /* 0xfffdbe9000007944 */ /* 0x022fea0003c3ffff */
[----:B-1----:R1:W5:Y:S01]  /*2f7d0*/  LDL R3, [R1+0x758] ;  /* 0x0007580001037983 */ /* 0x0023620000100800 */
[----:B------:R-:W-:Y:S02]  /*2f7e0*/  MOV R67, R23 ;  /* 0x0000001700437202 */ /* 0x000fe40000000f00 */
[----:B------:R-:W-:Y:S02]  /*2f7f0*/  MOV R4, 0x2f810 ;  /* 0x0002f81000047802 */ /* 0x000fe40000000f00 */
[----:B-1---5:R-:W-:Y:S05]  /*2f800*/  CALL.REL.NOINC `($_ZN7cutlass13device_kernelIN5flash19enable_sm80_to_sm89INS1_16FlashAttnBwdSm80INS1_25CollectiveMainloopBwdSm80ILi2ELi2EN4cute5tupleIJNS5_1CILi128EEES8_NS7_ILi64EEEEEENS_10bfloat16_tEfNS_4arch4Sm80ELb1ELb0ELb1ELb0ELb0ELb0ELb0ELb0ELi2ELi4ELi4ELi4ELb0EEENS1_21CollectiveEpilogueBwdISA_SB_SD_Li256ELb0ELb0ELi2EEENS1_25SingleTileBwdLPTSchedulerILb0ELi128ELb0EEEEEEEEEvNT_6ParamsE$_ZN4cute3eso3ESOILb1ELb0EJNS_5tupleIJNS2_IJNS_1CILi1EEENS3_ILi0EEEEEENS2_IJS5_S5_EEEEEENS2_IJS5_iEEEEEC2ERKS8_RKS9_) ;  /* 0xfffd9ab000007944 */ /* 0x022fea0003c3ffff */
[----:B-1----:R1:W5:Y:S01]  /*2f810*/  LDL R3, [R1+0x758] ;  /* 0x0007580001037983 */ /* 0x0023620000100800 */
[----:B------:R-:W-:Y:S02]  /*2f820*/  MOV R67, R23 ;  /* 0x0000001700437202 */ /* 0x000fe40000000f00 */
[----:B------:R-:W-:Y:S02]  /*2f830*/  MOV R4, 0x2f850 ;  /* 0x0002f85000047802 */ /* 0x000fe40000000f00 */
[----:B-1---5:R-:W-:Y:S05]  /*2f840*/  CALL.REL.NOINC `($_ZN7cutlass13device_kernelIN5flash19enable_sm80_to_sm89INS1_16FlashAttnBwdSm80INS1_25CollectiveMainloopBwdSm80ILi2ELi2EN4cute5tupleIJNS5_1CILi128EEES8_NS7_ILi64EEEEEENS_10bfloat16_tEfNS_4arch4Sm80ELb1ELb0ELb1ELb0ELb0ELb0ELb0ELb0ELi2ELi4ELi4ELi4ELb0EEENS1_21CollectiveEpilogueBwdISA_SB_SD_Li256ELb0ELb0ELi2EEENS1_25SingleTileBwdLPTSchedulerILb0ELi128ELb0EEEEEEEEEvNT_6ParamsE$_ZN4cute3eso3ESOILb1ELb0EJNS_5tupleIJNS_1CILi0EEES4_EEEiEEC2ERKS5_RKi) ;  /* 0xfffd9e6000007944 */ /* 0x022fea0003c3ffff */
[----:B-1----:R1:W5:Y:S01]  /*2f850*/  LDL R3, [R1+0x758] ;  /* 0x0007580001037983 */ /* 0x0023620000100800 */
[----:B------:R-:W-:Y:S02]  /*2f860*/  MOV R67, R23 ;  /* 0x0000001700437202 */ /* 0x000fe40000000f00 */
[----:B------:R-:W-:Y:S02]  /*2f870*/  MOV R4, 0x2f890 ;  /* 0x0002f89000047802 */ /* 0x000fe40000000f00 */
[----:B-1---5:R-:W-:Y:S05]  /*2f880*/  CALL.REL.NOINC `($_ZN7cutlass13device_kernelIN5flash19enable_sm80_to_sm89INS1_16FlashAttnBwdSm80INS1_25CollectiveMainloopBwdSm80ILi2ELi2EN4cute5tupleIJNS5_1CILi128EEES8_NS7_ILi64EEEEEENS_10bfloat16_tEfNS_4arch4Sm80ELb1ELb0ELb1ELb0ELb0ELb0ELb0ELb0ELi2ELi4ELi4ELi4ELb0EEENS1_21CollectiveEpilogueBwdISA_SB_SD_Li256ELb0ELb0ELi2EEENS1_25SingleTileBwdLPTSchedulerILb0ELi128ELb0EEEEEEEEEvNT_6ParamsE$_ZN4cute3eso3ESOILb1ELb0EJNS_5tupleIJNS2_IJNS_1CILi1EEENS3_ILi0EEEEEES5_EEENS2_IJNS2_IJS5_S5_EEEiEEEEEC2ERKS7_RKS9_) ;  /* 0xfffd9a7000007944 */ /* 0x022fea0003c3ffff */
[----:B-1----:R1:W5:Y:S01]  /*2f890*/  LDL R3, [R1+0x758] ;  /* 0x0007580001037983 */ /* 0x0023620000100800 */
[----:B------:R-:W-:-:S02]  /*2f8a0*/  MOV R67, R23 ;  /* 0x0000001700437202 */ /* 0x000fc40000000f00 */
[----:B------:R-:W-:Y:S02]  /*2f8b0*/  MOV R4, 0x2f8d0 ;  /* 0x0002f8d000047802 */ /* 0x000fe40000000f00 */
[----:B-1---5:R-:W-:Y:S05]  /*2f8c0*/  CALL.REL.NOINC `($_ZN7cutlass13device_kernelIN5flash19enable_sm80_to_sm89INS1_16FlashAttnBwdSm80INS1_25CollectiveMainloopBwdSm80ILi2ELi2EN4cute5tupleIJNS5_1CILi128EEES8_NS7_ILi64EEEEEENS_10bfloat16_tEfNS_4arch4Sm80ELb1ELb0ELb1ELb0ELb0ELb0ELb0ELb0ELi2ELi4ELi4ELi4ELb0EEENS1_21CollectiveEpilogueBwdISA_SB_SD_Li256ELb0ELb0ELi2EEENS1_25SingleTileBwdLPTSchedulerILb0ELi128ELb0EEEEEEEEEvNT_6ParamsE$_ZN4cute5tupleIJNS0_IJNS0_IJNS0_IJNS_1CILi8EEENS1_ILi1EEEEEES3_EEENS0_IJNS0_IJS3_S3_EEENS1_ILi2EEEEEEEEENS0_IJNS0_IJNS0_IJS3_NS1_ILi0EEEEEESA_EEENS0_IJNS0_IJSA_SA_EEEiEEEEEEEEC2ERKS9_RKSF_) ;  /* 0xfffdbdd000007944 */ /* 0x022fea0003c3ffff */
[----:B------:R2:W5:Y:S01]  /*2f8d0*/  LDL R6, [R1+0x758] ;  /* 0x0007580001067983 */ /* 0x0005620000100800 */
[----:B------:R-:W-:Y:S01]  /*2f8e0*/  IMAD.MOV.U32 R67, RZ, RZ, R23 ;  /* 0x000000ffff437224 */ /* 0x000fe200078e0017 */
[----:B------:R-:W-:Y:S02]  /*2f8f0*/  MOV R59, R22 ;  /* 0x00000016003b7202 */ /* 0x000fe40000000f00 */
[----:B------:R2:W-:Y:S01]  /*2f900*/  STL.64 [R1+0x770], R16 ;  /* 0x0007701001007387 */ /* 0x0005e20000100a00 */
[----:B------:R-:W-:-:S03]  /*2f910*/  MOV R4, 0x2f930 ;  /* 0x0002f93000047802 */ /* 0x000fc60000000f00 */
[----:B-12--5:R-:W-:Y:S05]  /*2f920*/  CALL.REL.NOINC `($_ZN7cutlass13device_kernelIN5flash19enable_sm80_to_sm89INS1_16FlashAttnBwdSm80INS1_25CollectiveMainloopBwdSm80ILi2ELi2EN4cute5tupleIJNS5_1CILi128EEES8_NS7_ILi64EEEEEENS_10bfloat16_tEfNS_4arch4Sm80ELb1ELb0ELb1ELb0ELb0ELb0ELb0ELb0ELi2ELi4ELi4ELi4ELb0EEENS1_21CollectiveEpilogueBwdISA_SB_SD_Li256ELb0ELb0ELi2EEENS1_25SingleTileBwdLPTSchedulerILb0ELi128ELb0EEEEEEEEEvNT_6ParamsE$_ZN4cute3eso3ESOILb0ELb0EJNS_6LayoutINS_5tupleIJNS3_IJNS3_IJNS_1CILi8EEENS4_ILi1EEEEEES6_EEENS3_IJNS3_IJS6_S6_EEENS4_ILi2EEEEEEEEENS3_IJNS3_IJNS3_IJS6_NS4_ILi0EEEEEESD_EEENS3_IJNS3_IJSD_SD_EEEiEEEEEEEENS_10ViewEngineINS_8smem_ptrIPN7cutlass10bfloat16_tEEEEEEEC2ERKSJ_RKSQ_) ;  /* 0xfffd766000007944 */ /* 0x026fea0003c3ffff */
[----:B-1----:R1:W5:Y:S04]  /*2f930*/  LDL R8, [R1+0x758] ;  /* 0x0007580001087983 */ /* 0x0023680000100800 */
[----:B------:R1:W5:Y:S01]  /*2f940*/  LDL.64 R4, [R1+0x760] ;  /* 0x0007600001047983 */ /* 0x0003620000100a00 */
[----:B------:R-:W-:-:S02]  /*2f950*/  MOV R67, R23 ;  /* 0x0000001700437202 */ /* 0x000fc40000000f00 */
[----:B------:R-:W-:Y:S02]  /*2f960*/  MOV R6, 0x2f980 ;  /* 0x0002f98000067802 */ /* 0x000fe40000000f00 */
[----:B-1---5:R-:W-:Y:S05]  /*2f970*/  CALL.REL.NOINC `($_ZN7cutlass13device_kernelIN5flash19enable_sm80_to_sm89INS1_16FlashAttnBwdSm80INS1_25CollectiveMainloopBwdSm80ILi2ELi2EN4cute5tupleIJNS5_1CILi128EEES8_NS7_ILi64EEEEEENS_10bfloat16_tEfNS_4arch4Sm80ELb1ELb0ELb1ELb0ELb0ELb0ELb0ELb0ELi2ELi4ELi4ELi4ELb0EEENS1_21CollectiveEpilogueBwdISA_SB_SD_Li256ELb0ELb0ELi2EEENS1_25SingleTileBwdLPTSchedulerILb0ELi128ELb0EEEEEEEEEvNT_6ParamsE$_ZN4cute3eso3ESOILb1ELb0EJNS_6LayoutINS_5tupleIJNS3_IJNS3_IJNS_1CILi4EEENS4_ILi2EEEEEENS4_ILi1EEEEEES6_EEENS3_IJNS3_IJNS3_IJS8_NS4_ILi32EEEEEENS4_ILi0EEEEEENS4_ILi64EEEEEEEENS_10ViewEngineIPN7cutlass10bfloat16_tEEEEEC2ERKSH_RKSM_) ;  /* 0xfffda51000007944 */ /* 0x022fea0003c3ffff */
[----:B------:R2:W5:Y:S01]  /*2f980*/  LDL.64 R14, [R1+0x758] ;  /* 0x00075800010e7983 */ /* 0x0005620000100a00 */
[----:B------:R-:W-:Y:S02]  /*2f990*/  MOV R3, R8 ;  /* 0x0000000800037202 */ /* 0x000fe40000000f00 */
[----:B------:R-:W-:Y:S02]  /*2f9a0*/  MOV R6, 0x2f9c0 ;  /* 0x0002f9c000067802 */ /* 0x000fe40000000f00 */
[----:B-12--5:R-:W-:Y:S05]  /*2f9b0*/  CALL.REL.NOINC `($_ZN7cutlass13device_kernelIN5flash19enable_sm80_to_sm89INS1_16FlashAttnBwdSm80INS1_25CollectiveMainloopBwdSm80ILi2ELi2EN4cute5tupleIJNS5_1CILi128EEES8_NS7_ILi64EEEEEENS_10bfloat16_tEfNS_4arch4Sm80ELb1ELb0ELb1ELb0ELb0ELb0ELb0ELb0ELi2ELi4ELi4ELi4ELb0EEENS1_21CollectiveEpilogueBwdISA_SB_SD_Li256ELb0ELb0ELi2EEENS1_25SingleTileBwdLPTSchedulerILb0ELi128ELb0EEEEEEEEEvNT_6ParamsE$_ZZN4cute5sliceINS_5tupleIJNS1_IJNS_10UnderscoreENS_1CILi0EEEEEENS1_IJS4_S2_EEEEEENS1_IJNS1_IJNS1_IJNS3_ILi1EEES4_EEES4_EEENS1_IJNS1_IJS4_S4_EEEiEEEEEEEEDaRKT_RKT0_ENKUlRKT_RKT0_E_clIS6_SC_EEDaSM_SP_) ;  /* 0xfffddee000007944 */ /* 0x026fea0003c3ffff */
[----:B------:R-:W-:Y:S02]  /*2f9c0*/  MOV R8, 0x2f9e0 ;  /* 0x0002f9e000087802 */ /* 0x000fe40000000f00 */
[----:B-1----:R-:W-:Y:S05]  /*2f9d0*/  CALL.REL.NOINC `($_ZN7cutlass13device_kernelIN5flash19enable_sm80_to_sm89INS1_16FlashAttnBwdSm80INS1_25CollectiveMainloopBwdSm80ILi2ELi2EN4cute5tupleIJNS5_1CILi128EEES8_NS7_ILi64EEEEEENS_10bfloat16_tEfNS_4arch4Sm80ELb1ELb0ELb1ELb0ELb0ELb0ELb0ELb0ELi2ELi4ELi4ELi4ELb0EEENS1_21CollectiveEpilogueBwdISA_SB_SD_Li256ELb0ELb0ELi2EEENS1_25SingleTileBwdLPTSchedulerILb0ELi128ELb0EEEEEEEEEvNT_6ParamsE$_ZZN4cute12filter_tupleINS_5tupleIJNS1_IJNS_10UnderscoreENS_1CILi0EEEEEENS1_IJS4_S2_EEEEEENS1_IJNS1_IJNS1_IJNS3_ILi1EEES4_EEES4_EEENS1_IJNS1_IJS4_S4_EEEiEEEEEEZNS_5sliceIS7_SD_EEDaRKT_RKT0_EUlRKT_RKT0_E_EEDaSH_SK_OT1_ENKUlDpSN_E_clIJNS1_IJS9_EEENS1_IJiEEEEEEDaSU_) ;  /* 0xfffdc8a000007944 */ /* 0x002fea0003c3ffff */
[----:B------:R-:W-:Y:S02]  /*2f9e0*/  MOV R67, R23 ;  /* 0x0000001700437202 */ /* 0x000fe40000000f00 */
[----:B------:R-:W-:Y:S02]  /*2f9f0*/  MOV R6, 0x2fa10 ;  /* 0x0002fa1000067802 */ /* 0x000fe40000000f00 */
[----:B-1---5:R-:W-:Y:S05]  /*2fa00*/  CALL.REL.NOINC `($_ZN7cutlass13device_kernelIN5flash19enable_sm80_to_sm89INS1_16FlashAttnBwdSm80INS1_25CollectiveMainloopBwdSm80ILi2ELi2EN4cute5tupleIJNS5_1CILi128EEES8_NS7_ILi64EEEEEENS_10bfloat16_tEfNS_4arch4Sm80ELb1ELb0ELb1ELb0ELb0ELb0ELb0ELb0ELi2ELi4ELi4ELi4ELb0EEENS1_21CollectiveEpilogueBwdISA_SB_SD_Li256ELb0ELb0ELi2EEENS1_25SingleTileBwdLPTSchedulerILb0ELi128ELb0EEEEEEEEEvNT_6ParamsE$_ZN4cute5tupleIJNS0_IJNS0_IJNS_1CILi8EEENS1_ILi1EEEEEENS1_ILi2EEEEEENS0_IJNS0_IJS3_NS1_ILi0EEEEEEiEEEEEC2ERKS6_RKS9_) ;  /* 0xfffdbec000007944 */ /* 0x022fea0003c3ffff */
[----:B-1----:R1:W5:Y:S01]  /*2fa10*/  LDL R3, [R1+0x758] ;  /* 0x0007580001037983 */ /* 0x0023620000100800 */
[----:B------:R-:W-:Y:S02]  /*2fa20*/  MOV R67, R23 ;  /* 0x0000001700437202 */ /* 0x000fe40000000f00 */
[----:B------:R-:W-:Y:S02]  /*2fa30*/  MOV R6, 0x2fa50 ;  /* 0x0002fa5000067802 */ /* 0x000fe40000000f00 */
[----:B-1---5:R-:W-:Y:S05]  /*2fa40*/  CALL.REL.NOINC `($_ZN7cutlass13device_kernelIN5flash19enable_sm80_to_sm89INS1_16FlashAttnBwdSm80INS1_25CollectiveMainloopBwdSm80ILi2ELi2EN4cute5tupleIJNS5_1CILi128EEES8_NS7_ILi64EEEEEENS_10bfloat16_tEfNS_4arch4Sm80ELb1ELb0ELb1ELb0ELb0ELb0ELb0ELb0ELi2ELi4ELi4ELi4ELb0EEENS1_21CollectiveEpilogueBwdISA_SB_SD_Li256ELb0ELb0ELi2EEENS1_25SingleTileBwdLPTSchedulerILb0ELi128ELb0EEEEEEEEEvNT_6ParamsE$_ZN4cute3eso3ESOILb0ELb1EJNS_6LayoutINS_5tupleIJNS3_IJNS_1CILi8EEENS4_ILi1EEEEEENS4_ILi2EEEEEENS3_IJNS3_IJS6_NS4_ILi0EEEEEEiEEEEESA_EEC2ERKSD_RKSA_) ;  /* 0xfffd878000007944 */ /* 0x022fea0003c3ffff */
[----:B------:R2:W5:Y:S01]  /*2fa50*/  LDL R7, [R1+0x758] ;  /* 0x0007580001077983 */ /* 0x0005620000100800 */
[----:B-1----:R-:W-:Y:S01]  /*2fa60*/  IMAD.MOV.U32 R2, RZ, RZ, R4 ;  /* 0x000000ffff027224 */ /* 0x002fe200078e0004 */
[----:B------:R-:W-:Y:S01]  /*2fa70*/  MOV R3, R5 ;  /* 0x0000000500037202 */ /* 0x000fe20000000f00 */
[----:B------:R-:W-:Y:S01]  /*2fa80*/  IMAD.MOV.U32 R9, RZ, RZ, R23 ;  /* 0x000000ffff097224 */ /* 0x000fe200078e0017 */
[----:B------:R-:W-:-:S02]  /*2fa90*/  MOV R8, 0x2fab0 ;  /* 0x0002fab000087802 */ /* 0x000fc40000000f00 */
        /* <DEDUP_REMOVED lines=8> */
[----:B------:R2:W5:Y:S04]  /*2fb20*/  LDL R16, [R1+0x758] ;  /* 0x0007580001107983 */ /* 0x0005680000100800 */
[----:B------:R2:W5:Y:S01]  /*2fb30*/  LDL.64 R58, [R1+0x760] ;  /* 0x00076000013a7983 */ /* 0x0005620000100a00 */
[----:B------:R-:W-:Y:S01]  /*2fb40*/  IMAD.MOV.U32 R2, RZ, RZ, R23 ;  /* 0x000000ffff027224 */ /* 0x000fe200078e0017 */
[----:B-1----:R-:W-:-:S02]  /*2fb50*/  MOV R3, RZ ;  /* 0x000000ff00037202 */ /* 0x002fc40000000f00 */
[----:B------:R-:W-:Y:S02]  /*2fb60*/  MOV R10, 0x2fb80 ;  /* 0x0002fb80000a7802 */ /* 0x000fe40000000f00 */
[----:B--2--5:R-:W-:Y:S05]  /*2fb70*/  CALL.REL.NOINC `($_ZN7cutlass13device_kernelIN5flash19enable_sm80_to_sm89INS1_16FlashAttnBwdSm80INS1_25CollectiveMainloopBwdSm80ILi2ELi2EN4cute5tupleIJNS5_1CILi128EEES8_NS7_ILi64EEEEEENS_10bfloat16_tEfNS_4arch4Sm80ELb1ELb0ELb1ELb0ELb0ELb0ELb0ELb0ELi2ELi4ELi4ELi4ELb0EEENS1_21CollectiveEpilogueBwdISA_SB_SD_Li256ELb0ELb0ELi2EEENS1_25SingleTileBwdLPTSchedulerILb0ELi128ELb0EEEEEEEEEvNT_6ParamsE$_ZN4cute3eso3ESOILb1ELb0EJNS_10UnderscoreEiEEC2ERKS2_RKi) ;  /* 0xfffd896000007944 */ /* 0x024fea0003c3ffff */
[----:B-1----:R-:W2:Y:S01]  /*2fb80*/  LDL R3, [R1+0x758] ;  /* 0x0007580001037983 */ /* 0x002ea20000100800 */
[----:B------:R-:W-:Y:S02]  /*2fb90*/  MOV R2, R23 ;  /* 0x0000001700027202 */ /* 0x000fe40000000f00 */
[----:B------:R-:W-:Y:S01]  /*2fba0*/  MOV R6, 0x2fbd0 ;  /* 0x0002fbd000067802 */ /* 0x000fe20000000f00 */
[----:B--2---:R-:W-:Y:S02]  /*2fbb0*/  IMAD R3, R16, R3, RZ ;  /* 0x0000000310037224 */ /* 0x004fe400078e02ff */
        /* <DEDUP_REMOVED lines=19> */
[----:B------:R-:W-:Y:S05]  /*2fcf0*/  CALL.REL.NOINC `($_ZN7cutlass13device_kernelIN5flash19enable_sm80_to_sm89INS1_16FlashAttnBwdSm80INS1_25CollectiveMainloopBwdSm80ILi2ELi2EN4cute5tupleIJNS5_1CILi128EEES8_NS7_ILi64EEEEEENS_10bfloat16_tEfNS_4arch4Sm80ELb1ELb0ELb1ELb0ELb0ELb0ELb0ELb0ELi2ELi4ELi4ELi4ELb0EEENS1_21CollectiveEpilogueBwdISA_SB_SD_Li256ELb0ELb0ELi2EEENS1_25SingleTileBwdLPTSchedulerILb0ELi128ELb0EEEEEEEEEvNT_6ParamsE$_ZN4cute3eso3ESOILb1ELb0EJNS_6LayoutINS_5tupleIJNS3_IJNS3_IJNS_1CILi4EEENS4_ILi2EEEEEENS4_ILi1EEEEEEEEENS3_IJNS3_IJNS3_IJS8_NS4_ILi32EEEEEENS4_ILi0EEEEEEEEEEEiEEC2ERKSG_RKi) ;  /* 0xfffda11000007944 */ /* 0x000fea0003c3ffff */
[----:B-1----:R-:W2:Y:S01]  /*2fd00*/  LDL R3, [R1+0x758] ;  /* 0x0007580001037983 */ /* 0x002ea20000100800 */
[----:B------:R-:W-:Y:S02]  /*2fd10*/  MOV R67, R23 ;  /* 0x0000001700437202 */ /* 0x000fe40000000f00 */
[----:B------:R-:W-:Y:S01]  /*2fd20*/  MOV R6, 0x2fd60 ;  /* 0x0002fd6000067802 */ /* 0x000fe20000000f00 */
[----:B--2---:R-:W-:-:S05]  /*2fd30*/  IMAD.WIDE R2, R3, 0x2, R14 ;  /* 0x0000000203027825 */ /* 0x004fca00078e020e */
[----:B------:R-:W-:Y:S02]  /*2fd40*/  MOV R8, R2 ;  /* 0x0000000200087202 */ /* 0x000fe40000000f00 */
[----:B------:R-:W-:Y:S05]  /*2fd50*/  CALL.REL.NOINC `($_ZN7cutlass13device_kernelIN5flash19enable_sm80_to_sm89INS1_16FlashAttnBwdSm80INS1_25CollectiveMainloopBwdSm80ILi2ELi2EN4cute5tupleIJNS5_1CILi128EEES8_NS7_ILi64EEEEEENS_10bfloat16_tEfNS_4arch4Sm80ELb1ELb0ELb1ELb0ELb0ELb0ELb0ELb0ELi2ELi4ELi4ELi4ELb0EEENS1_21CollectiveEpilogueBwdISA_SB_SD_Li256ELb0ELb0ELi2EEENS1_25SingleTileBwdLPTSchedulerILb0ELi128ELb0EEEEEEEEEvNT_6ParamsE$_ZN4cute3eso3ESOILb1ELb0EJNS_6LayoutINS_5tupleIJNS3_IJNS3_IJNS_1CILi4EEENS4_ILi2EEEEEENS4_ILi1EEEEEEEEENS3_IJNS3_IJNS3_IJS8_NS4_ILi32EEEEEENS4_ILi0EEEEEEEEEEENS_10ViewEngineIPN7cutlass10bfloat16_tEEEEEC2ERKSG_RKSL_) ;  /* 0xfffda06000007944 */ /* 0x000fea0003c3ffff */
        /* <DEDUP_REMOVED lines=17> */
[----:B--2--5:R-:W-:Y:S05]  /*2fe70*/  CALL.REL.NOINC `($_ZN7cutlass13device_kernelIN5flash19enable_sm80_to_sm89INS1_16FlashAttnBwdSm80INS1_25CollectiveMainloopBwdSm80ILi2ELi2EN4cute5tupleIJNS5_1CILi128EEES8_NS7_ILi64EEEEEENS_10bfloat16_tEfNS_4arch4Sm80ELb1ELb0ELb1ELb0ELb0ELb0ELb0ELb0ELi2ELi4ELi4ELi4ELb0EEENS1_21CollectiveEpilogueBwdISA_SB_SD_Li256ELb0ELb0ELi2EEENS1_25SingleTileBwdLPTSchedulerILb0ELi128ELb0EEEEEEEEEvNT_6ParamsE$_ZN4cute3eso3ESOILb1ELb0EJNS_6LayoutINS_5tupleIJNS3_IJNS3_IJNS_1CILi2EEES5_EEENS4_ILi1EEEEEEEEENS3_IJNS3_IJNS3_IJS7_NS4_ILi16EEEEEENS4_ILi0EEEEEEEEEEENS_10ViewEngineIPjEEEEC2ERKSF_RKSI_) ;  /* 0xfffd9f0000007944 */ /* 0x024fea0003c3ffff */
        /* <DEDUP_REMOVED lines=15> */
[----:B------:R-:W-:-:S02]  /*2ff70*/  MOV R2, R23 ;  /* 0x0000001700027202 */ /* 0x000fc40000000f00 */
        /* <DEDUP_REMOVED lines=14> */
[----:B------:R-:W-:-:S02]  /*30060*/  MOV R3, 0x1 ;  /* 0x0000000100037802 */ /* 0x000fc40000000f00 */
        /* <DEDUP_REMOVED lines=46> */
[----:B------:R-:W-:-:S02]  /*30350*/  MOV R4, 0x30380 ;  /* 0x0003038000047802 */ /* 0x000fc40000000f00 */
[----:B--2---:R-:W-:Y:S02]  /*30360*/  SHF.L.U32 R3, R3, 0xa, RZ ;  /* 0x0000000a03037819 */ /* 0x004fe400000006ff */
[----:B------:R-:W-:Y:S05]  /*30370*/  CALL.REL.NOINC `($_ZN7cutlass13device_kernelIN5flash19enable_sm80_to_sm89INS1_16FlashAttnBwdSm80INS1_25CollectiveMainloopBwdSm80ILi2ELi2EN4cute5tupleIJNS5_1CILi128EEES8_NS7_ILi64EEEEEENS_10bfloat16_tEfNS_4arch4Sm80ELb1ELb0ELb1ELb0ELb0ELb0ELb0ELb0ELi2ELi4ELi4ELi4ELb0EEENS1_21CollectiveEpilogueBwdISA_SB_SD_Li256ELb0ELb0ELi2EEENS1_25SingleTileBwdLPTSchedulerILb0ELi128ELb0EEEEEEEEEvNT_6ParamsE$_ZN4cute3eso3ESOILb1ELb0EJNS_6LayoutINS_5tupleIJNS3_IJNS_1CILi8EEENS4_ILi1EEEEEENS4_ILi2EEEEEENS3_IJNS3_IJS6_NS4_ILi0EEEEEENS4_ILi8192EEEEEEEEiEEC2ERKSE_RKi) ;  /* 0xfffdadd000007944 */ /* 0x000fea0003c3ffff */
[----:B------:R-:W-:Y:S01]  /*30380*/  ULDC.64 UR4, c[0x0][0x118] ;  /* 0x0000460000047ab9 */ /* 0x000fe20000000a00 */
[----:B-1----:R-:W2:Y:S04]  /*30390*/  LDL R2, [R1+0x758] ;  /* 0x0007580001027983 */ /* 0x002ea80000100800 */
[----:B------:R-:W2:Y:S01]  /*303a0*/  LD.E.64 R4, [R54.64] ;  /* 0x0000000436047980 */ /* 0x000ea2000c101b00 */
[----:B------:R-:W-:Y:S02]  /*303b0*/  MOV R9, R23 ;  /* 0x0000001700097202 */ /* 0x000fe40000000f00 */
[----:B------:R-:W-:Y:S01]  /*303c0*/  MOV R8, 0x303f0 ;  /* 0x000303f000087802 */ /* 0x000fe20000000f00 */
[----:B--2---:R-:W-:-:S04]  /*303d0*/  IMAD.WIDE R2, R2, 0x2, R4 ;  /* 0x0000000202027825 */ /* 0x004fc800078e0204 */
[----:B------:R-:W-:Y:S05]  /*303e0*/  CALL.REL.NOINC `($_ZN7cutlass13device_kernelIN5flash19enable_sm80_to_sm89INS1_16FlashAttnBwdSm80INS1_25CollectiveMainloopBwdSm80ILi2ELi2EN4cute5tupleIJNS5_1CILi128EEES8_NS7_ILi64EEEEEENS_10bfloat16_tEfNS_4arch4Sm80ELb1ELb0ELb1ELb0ELb0ELb0ELb0ELb0ELi2ELi4ELi4ELi4ELb0EEENS1_21CollectiveEpilogueBwdISA_SB_SD_Li256ELb0ELb0ELi2EEENS1_25SingleTileBwdLPTSchedulerILb0ELi128ELb0EEEEEEEEEvNT_6ParamsE$_ZN4cute8smem_ptrIPN7cutlass10bfloat16_tEECI1NS_12iter_adaptorIS3_S4_EEES3_) ;  /* 0xfffdbcb000007944 */ /* 0x000fea0003c3ffff */
[----:B-1----:R1:W5:Y:S01]  /*303f0*/  LDL.64 R2, [R1+0x758] ;  /* 0x0007580001027983 */ /* 0x0023620000100a00 */
[----:B------:R-:W-:-:S03]  /*30400*/  MOV R6, 0x30420 ;  /* 0x0003042000067802 */ /* 0x000fc60000000f00 */
[----:B-1---5:R-:W-:Y:S05]  /*30410*/  CALL.REL.NOINC `($_ZN7cutlass13device_kernelIN5flash19enable_sm80_to_sm89INS1_16FlashAttnBwdSm80INS1_25CollectiveMainloopBwdSm80ILi2ELi2EN4cute5tupleIJNS5_1CILi128EEES8_NS7_ILi64EEEEEENS_10bfloat16_tEfNS_4arch4Sm80ELb1ELb0ELb1ELb0ELb0ELb0ELb0ELb0ELi2ELi4ELi4ELi4ELb0EEENS1_21CollectiveEpilogueBwdISA_SB_SD_Li256ELb0ELb0ELi2EEENS1_25SingleTileBwdLPTSchedulerILb0ELi128ELb0EEEEEEEEEvNT_6ParamsE$_ZN4cute3eso3ESOILb1ELb0EJNS_6LayoutINS_5tupleIJNS3_IJNS_1CILi8EEENS4_ILi1EEEEEENS4_ILi2EEEEEENS3_IJNS3_IJS6_NS4_ILi0EEEEEENS4_ILi8192EEEEEEEENS_10ViewEngineINS_8smem_ptrIPN7cutlass10bfloat16_tEEEEEEEC2ERKSE_RKSL_) ;  /* 0xfffdacf000007944 */ /* 0x022fea0003c3ffff */
        /* <DEDUP_REMOVED lines=8> */
[----:B------:R-:W-:Y:S05]  /*304a0*/  CALL.REL.NOINC `($_ZN7cutlass13device_kernelIN5flash19enable_sm80_to_sm89INS1_16FlashAttnBwdSm80INS1_25CollectiveMainloopBwdSm80ILi2ELi2EN4cute5tupleIJNS5_1CILi128EEES8_NS7_ILi64EEEEEENS_10bfloat16_tEfNS_4arch4Sm80ELb1ELb0ELb1ELb0ELb0ELb0ELb0ELb0ELi2ELi4ELi4ELi4ELb0EEENS1_21CollectiveEpilogueBwdISA_SB_SD_Li256ELb0ELb0ELi2EEENS1_25SingleTileBwdLPTSchedulerILb0ELi128ELb0EEEEEEEEEvNT_6ParamsE$_ZN4cute3eso3ESOILb1ELb0EJNS_6LayoutINS_5tupleIJNS3_IJNS_1CILi8EEENS4_ILi1EEEEEENS4_ILi2EEEEEENS3_IJNS3_IJS6_NS4_ILi0EEEEEENS4_ILi64EEEEEEEEiEEC2ERKSE_RKi) ;  /* 0xfffdac2000007944 */ /* 0x000fea0003c3ffff */
[----:B-1----:R-:W2:Y:S01]  /*304b0*/  LDL R3, [R1+0x758] ;  /* 0x0007580001037983 */ /* 0x002ea20000100800 */
[----:B------:R-:W-:Y:S01]  /*304c0*/  MOV R6, 0x30500 ;  /* 0x0003050000067802 */ /* 0x000fe20000000f00 */
[----:B--2---:R-:W-:-:S05]  /*304d0*/  IMAD.WIDE R2, R3, 0x2, R52 ;  /* 0x0000000203027825 */ /* 0x004fca00078e0234 */
[----:B------:R-:W-:Y:S02]  /*304e0*/  MOV R8, R2 ;  /* 0x0000000200087202 */ /* 0x000fe40000000f00 */
[----:B------:R-:W-:Y:S05]  /*304f0*/  CALL.REL.NOINC `($_ZN7cutlass13device_kernelIN5flash19enable_sm80_to_sm89INS1_16FlashAttnBwdSm80INS1_25CollectiveMainloopBwdSm80ILi2ELi2EN4cute5tupleIJNS5_1CILi128EEES8_NS7_ILi64EEEEEENS_10bfloat16_tEfNS_4arch4Sm80ELb1ELb0ELb1ELb0ELb0ELb0ELb0ELb0ELi2ELi4ELi4ELi4ELb0EEENS1_21CollectiveEpilogueBwdISA_SB_SD_Li256ELb0ELb0ELi2EEENS1_25SingleTileBwdLPTSchedulerILb0ELi128ELb0EEEEEEEEEvNT_6ParamsE$_ZN4cute3eso3ESOILb1ELb0EJNS_6LayoutINS_5tupleIJNS3_IJNS_1CILi8EEENS4_ILi1EEEEEENS4_ILi2EEEEEENS3_IJNS3_IJS6_NS4_ILi0EEEEEENS4_ILi64EEEEEEEENS_10ViewEngineIPN7cutlass10bfloat16_tEEEEEC2ERKSE_RKSJ_) ;  /* 0xfffdab8000007944 */ /* 0x000fea0003c3ffff */
[----:B-1----:R1:W5:Y:S01]  /*30500*/  LDL.64 R2, [R1+0x758] ;  /* 0x0007580001027983 */ /* 0x0023620000100a00 */
[----:B------:R-:W-:Y:S02]  /*30510*/  MOV R7, R5 ;  /* 0x0000000500077202 */ /* 0x000fe40000000f00 */
[----:B------:R-:W-:Y:S02]  /*30520*/  MOV R6, 0x30540 ;  /* 0x0003054000067802 */ /* 0x000fe40000000f00 */
[----:B-1---5:R-:W-:Y:S05]  /*30530*/  CALL.REL.NOINC `($_ZN7cutlass13device_kernelIN5flash19enable_sm80_to_sm89INS1_16FlashAttnBwdSm80INS1_25CollectiveMainloopBwdSm80ILi2ELi2EN4cute5tupleIJNS5_1CILi128EEES8_NS7_ILi64EEEEEENS_10bfloat16_tEfNS_4arch4Sm80ELb1ELb0ELb1ELb0ELb0ELb0ELb0ELb0ELi2ELi4ELi4ELi4ELb0EEENS1_21CollectiveEpilogueBwdISA_SB_SD_Li256ELb0ELb0ELi2EEENS1_25SingleTileBwdLPTSchedulerILb0ELi128ELb0EEEEEEEEEvNT_6ParamsE$_ZN4cute3eso3ESOILb1ELb0EJNS_6LayoutINS_5tupleIJNS3_IJNS_1CILi8EEENS4_ILi1EEEEEENS3_IJNS4_ILi2EEEEEEEEENS3_IJNS3_IJS6_NS4_ILi0EEEEEENS3_IJNS4_ILi8192EEEEEEEEEEENS_10ViewEngineINS_8smem_ptrIPN7cutlass10bfloat16_tEEEEEEEC2ERKSG_RKSN_) ;  /* 0xfffda94000007944 */ /* 0x022fea0003c3ffff */
[----:B-1----:R1:W5:Y:S01]  /*30540*/  LDL.64 R4, [R1+0x758] ;  /* 0x0007580001047983 */ /* 0x0023620000100a00 */
[----:B------:R-:W-:Y:S02]  /*30550*/  MOV R8, R2 ;  /* 0x0000000200087202 */ /* 0x000fe40000000f00 */
[----:B------:R-:W-:Y:S02]  /*30560*/  MOV R6, 0x30580 ;  /* 0x0003058000067802 */ /* 0x000fe40000000f00 */
[----:B-1---5:R-:W-:Y:S05]  /*30570*/  CALL.REL.NOINC `($_ZN7cutlass13device_kernelIN5flash19enable_sm80_to_sm89INS1_16FlashAttnBwdSm80INS1_25CollectiveMainloopBwdSm80ILi2ELi2EN4cute5tupleIJNS5_1CILi128EEES8_NS7_ILi64EEEEEENS_10bfloat16_tEfNS_4arch4Sm80ELb1ELb0ELb1ELb0ELb0ELb0ELb0ELb0ELi2ELi4ELi4ELi4ELb0EEENS1_21CollectiveEpilogueBwdISA_SB_SD_Li256ELb0ELb0ELi2EEENS1_25SingleTileBwdLPTSchedulerILb0ELi128ELb0EEEEEEEEEvNT_6ParamsE$_ZN4cute3eso3ESOILb1ELb0EJNS_6LayoutINS_5tupleIJNS3_IJNS_1CILi8EEENS4_ILi1EEEEEENS3_IJNS4_ILi2EEEEEEEEENS3_IJNS3_IJS6_NS4_ILi0EEEEEENS3_IJNS4_ILi64EEEEEEEEEEENS_10ViewEngineIPN7cutlass10bfloat16_tEEEEEC2ERKSG_RKSL_) ;  /* 0xfffda8b000007944 */ /* 0x022fea0003c3ffff */
[----:B-1----:R1:W5:Y:S01]  /*30580*/  LDL.64 R2, [R1+0x758] ;  /* 0x0007580001027983 */ /* 0x0023620000100a00 */
[----:B------:R-:W-:-:S03]  /*30590*/  MOV R8, 0x305b0 ;  /* 0x000305b000087802 */ /* 0x000fc60000000f00 */
[----:B-1---5:R-:W-:Y:S05]  /*305a0*/  CALL.REL.NOINC `($_ZN7cutlass13device_kernelIN5flash19enable_sm80_to_sm89INS1_16FlashAttnBwdSm80INS1_25CollectiveMainloopBwdSm80ILi2ELi2EN4cute5tupleIJNS5_1CILi128EEES8_NS7_ILi64EEEEEENS_10bfloat16_tEfNS_4arch4Sm80ELb1ELb0ELb1ELb0ELb0ELb0ELb0ELb0ELi2ELi4ELi4ELi4ELb0EEENS1_21CollectiveEpilogueBwdISA_SB_SD_Li256ELb0ELb0ELi2EEENS1_25SingleTileBwdLPTSchedulerILb0ELi128ELb0EEEEEEEEEvNT_6ParamsE$_ZN4cute3eso3ESOILb1ELb0EJNS_6LayoutINS_5tupleIJNS3_IJNS3_IJNS_1CILi8EEENS4_ILi1EEEEEES6_EEENS3_IJNS3_IJS6_S6_EEENS4_ILi2EEEEEEEEENS3_IJNS3_IJNS3_IJS6_NS4_ILi0EEEEEESD_EEENS3_IJNS3_IJSD_SD_EEENS4_ILi64EEEEEEEEEEENS_10ViewEngineIPN7cutlass10bfloat16_tEEEEEC2ERKSK_RKSP_) ;  /* 0xfffd9a5000007944 */ /* 0x022fea0003c3ffff */
[----:B-1----:R1:W5:Y:S01]  /*305b0*/  LDL.64 R2, [R1+0x758] ;  /* 0x0007580001027983 */ /* 0x0023620000100a00 */
[----:B------:R-:W-:Y:S02]  /*305c0*/  MOV R7, R5 ;  /* 0x0000000500077202 */ /* 0x000fe40000000f00 */
[----:B------:R-:W-:-:S02]  /*305d0*/  MOV R6, 0x305f0 ;  /* 0x000305f000067802 */ /* 0x000fc40000000f00 */
[----:B-1---5:R-:W-:Y:S05]  /*305e0*/  CALL.REL.NOINC `($_ZN7cutlass13device_kernelIN5flash19enable_sm80_to_sm89INS1_16FlashAttnBwdSm80INS1_25CollectiveMainloopBwdSm80ILi2ELi2EN4cute5tupleIJNS5_1CILi128EEES8_NS7_ILi64EEEEEENS_10bfloat16_tEfNS_4arch4Sm80ELb1ELb0ELb1ELb0ELb0ELb0ELb0ELb0ELi2ELi4ELi4ELi4ELb0EEENS1_21CollectiveEpilogueBwdISA_SB_SD_Li256ELb0ELb0ELi2EEENS1_25SingleTileBwdLPTSchedulerILb0ELi128ELb0EEEEEEEEEvNT_6ParamsE$_ZN4cute3eso3ESOILb1ELb0EJNS_6LayoutINS_5tupleIJNS3_IJNS3_IJNS_1CILi8EEENS4_ILi1EEEEEES6_EEENS3_IJNS3_IJS6_S6_EEENS4_ILi2EEEEEEEEENS3_IJNS3_IJNS3_IJS6_NS4_ILi0EEEEEESD_EEENS3_IJNS3_IJSD_SD_EEENS4_ILi8192EEEEEEEEEEENS_10ViewEngineINS_8smem_ptrIPN7cutlass10bfloat16_tEEEEEEEC2ERKSK_RKSR_) ;  /* 0xfffd9a5000007944 */ /* 0x022fea0003c3ffff */
[----:B-1----:R1:W5:Y:S01]  /*305f0*/  LDL.64 R4, [R1+0x758] ;  /* 0x0007580001047983 */ /* 0x0023620000100a00 */
[----:B------:R-:W-:-:S02]  /*30600*/  MOV R8, R2 ;  /* 0x0000000200087202 */ /* 0x000fc40000000f00 */
        /* <DEDUP_REMOVED lines=140> */
[----:B------:R2:W5:Y:S01]  /*30ed0*/  LDL R5, [R1+0x758] ;  /* 0x0007580001057983 */ /* 0x0005620000100800 */
[----:B-1----:R-:W-:-:S02]  /*30ee0*/  MOV R3, R44 ;  /* 0x0000002c00037202 */ /* 0x002fc40000000f00 */
[----:B------:R-:W-:Y:S02]  /*30ef0*/  MOV R4, 0x30f10 ;  /* 0x00030f1000047802 */ /* 0x000fe40000000f00 */
[----:B--2--5:R-:W-:Y:S05]  /*30f00*/  CALL.REL.NOINC `($_ZN7cutlass13device_kernelIN5flash19enable_sm80_to_sm89INS1_16FlashAttnBwdSm80INS1_25CollectiveMainloopBwdSm80ILi2ELi2EN4cute5tupleIJNS5_1CILi128EEES8_NS7_ILi64EEEEEENS_10bfloat16_tEfNS_4arch4Sm80ELb1ELb0ELb1ELb0ELb0ELb0ELb0ELb0ELi2ELi4ELi4ELi4ELb0EEENS1_21CollectiveEpilogueBwdISA_SB_SD_Li256ELb0ELb0ELi2EEENS1_25SingleTileBwdLPTSchedulerILb0ELi128ELb0EEEEEEEEEvNT_6ParamsE$_ZZN4cute5sliceINS_5tupleIJNS_10UnderscoreES2_iEEENS1_IJNS1_IJNS_1CILi1EEENS4_ILi0EEEEEEiNS4_ILi1024EEEEEEEEDaRKT_RKT0_ENKUlRKT_RKT0_E_clIS2_iEEDaSI_SL_) ;  /* 0xfffdcbd000007944 */ /* 0x024fea0003c3ffff */
[----:B------:R-:W-:Y:S02]  /*30f10*/  MOV R4, 0x30f30 ;  /* 0x00030f3000047802 */ /* 0x000fe40000000f00 */
[----:B-1---5:R-:W-:Y:S05]  /*30f20*/  CALL.REL.NOINC `($_ZN7cutlass13device_kernelIN5flash19enable_sm80_to_sm89INS1_16FlashAttnBwdSm80INS1_25CollectiveMainloopBwdSm80ILi2ELi2EN4cute5tupleIJNS5_1CILi128EEES8_NS7_ILi64EEEEEENS_10bfloat16_tEfNS_4arch4Sm80ELb1ELb0ELb1ELb0ELb0ELb0ELb0ELb0ELi2ELi4ELi4ELi4ELb0EEENS1_21CollectiveEpilogueBwdISA_SB_SD_Li256ELb0ELb0ELi2EEENS1_25SingleTileBwdLPTSchedulerILb0ELi128ELb0EEEEEEEEEvNT_6ParamsE$_ZZN4cute12filter_tupleINS_5tupleIJNS_10UnderscoreES2_iEEENS1_IJNS1_IJNS_1CILi1EEENS4_ILi0EEEEEEiNS4_ILi1024EEEEEEZNS_5sliceIS3_S9_EEDaRKT_RKT0_EUlRKT_RKT0_E_EEDaSD_SG_OT1_ENKUlDpSJ_E_clIJNS1_IJS7_EEENS1_IJiEEENS1_IJEEEEEEDaSQ_) ;  /* 0xfffdb81000007944 */ /* 0x022fea0003c3ffff */
[----:B------:R-:W-:Y:S02]  /*30f30*/  MOV R67, R23 ;  /* 0x0000001700437202 */ /* 0x000fe40000000f00 */
[----:B------:R-:W-:Y:S02]  /*30f40*/  MOV R6, 0x30f60 ;  /* 0x00030f6000067802 */ /* 0x000fe40000000f00 */
[----:B-1---5:R-:W-:Y:S05]  /*30f50*/  CALL.REL.NOINC `($_ZN7cutlass13device_kernelIN5flash19enable_sm80_to_sm89INS1_16FlashAttnBwdSm80INS1_25CollectiveMainloopBwdSm80ILi2ELi2EN4cute5tupleIJNS5_1CILi128EEES8_NS7_ILi64EEEEEENS_10bfloat16_tEfNS_4arch4Sm80ELb1ELb0ELb1ELb0ELb0ELb0ELb0ELb0ELi2ELi4ELi4ELi4ELb0EEENS1_21CollectiveEpilogueBwdISA_SB_SD_Li256ELb0ELb0ELi2EEENS1_25SingleTileBwdLPTSchedulerILb0ELi128ELb0EEEEEEEEEvNT_6ParamsE$_ZN4cute5tupleIJNS0_IJNS0_IJNS_1CILi8EEENS1_ILi1EEEEEENS1_ILi2EEEEEENS0_IJNS0_IJS3_NS1_ILi0EEEEEEiEEEEEC2ERKS6_RKS9_) ;  /* 0xfffda97000007944 */ /* 0x022fea0003c3ffff */
[----:B------:R2:W5:Y:S01]  /*30f60*/  LDL R6, [R1+0x758] ;  /* 0x0007580001067983 */ /* 0x0005620000100800 */
[----:B-1----:R-:W-:Y:S01]  /*30f70*/  IMAD.SHL.U32 R2, R5, 0x400, RZ ;  /* 0x0000040005027824 */ /* 0x002fe200078e00ff */
[----:B------:R-:W-:Y:S01]  /*30f80*/  MOV R58, R23 ;  /* 0x00000017003a7202 */ /* 0x000fe20000000f00 */
[----:B------:R-:W-:Y:S01]  /*30f90*/  IMAD.MOV.U32 R61, RZ, RZ, R22 ;  /* 0x000000ffff3d7224 */ /* 0x000fe200078e0016 */
[----:B------:R-:W-:Y:S02]  /*30fa0*/  MOV R4, 0x30fd0 ;  /* 0x00030fd000047802 */ /* 0x000fe40000000f00 */
[----:B------:R2:W-:Y:S04]  /*30fb0*/  STL [R1+0x770], R2 ;  /* 0x0007700201007387 */ /* 0x0005e80000100800 */
[----:B--2--5:R-:W-:Y:S05]  /*30fc0*/  CALL.REL.NOINC `($_ZN7cutlass13device_kernelIN5flash19enable_sm80_to_sm89INS1_16FlashAttnBwdSm80INS1_25CollectiveMainloopBwdSm80ILi2ELi2EN4cute5tupleIJNS5_1CILi128EEES8_NS7_ILi64EEEEEENS_10bfloat16_tEfNS_4arch4Sm80ELb1ELb0ELb1ELb0ELb0ELb0ELb0ELb0ELi2ELi4ELi4ELi4ELb0EEENS1_21CollectiveEpilogueBwdISA_SB_SD_Li256ELb0ELb0ELi2EEENS1_25SingleTileBwdLPTSchedulerILb0ELi128ELb0EEEEEEEEEvNT_6ParamsE$_ZN4cute3eso3ESOILb0ELb0EJNS_6LayoutINS_5tupleIJNS3_IJNS_1CILi8EEENS4_ILi1EEEEEENS4_ILi2EEEEEENS3_IJNS3_IJS6_NS4_ILi0EEEEEEiEEEEEiEEC2ERKSD_RKi) ;  /* 0xfffd663000007944 */ /* 0x024fea0003c3ffff */
[----:B------:R-:W2:Y:S01]  /*30fd0*/  LDL.64 R4, [R1+0x758] ;  /* 0x0007580001047983 */ /* 0x000ea20000100a00 */
[----:B------:R-:W-:Y:S02]  /*30fe0*/  MOV R9, R23 ;  /* 0x0000001700097202 */ /* 0x000fe40000000f00 */
[----:B------:R-:W-:Y:S01]  /*30ff0*/  MOV R8, 0x31020 ;  /* 0x0003102000087802 */ /* 0x000fe20000000f00 */
[----:B-12---:R-:W-:-:S04]  /*31000*/  IMAD.WIDE R2, R5, 0x2, R56 ;  /* 0x0000000205027825 */ /* 0x006fc800078e0238 */
[----:B------:R-:W-:Y:S05]  /*31010*/  CALL.REL.NOINC `($_ZN7cutlass13device_kernelIN5flash19enable_sm80_to_sm89INS1_16FlashAttnBwdSm80INS1_25CollectiveMainloopBwdSm80ILi2ELi2EN4cute5tupleIJNS5_1CILi128EEES8_NS7_ILi64EEEEEENS_10bfloat16_tEfNS_4arch4Sm80ELb1ELb0ELb1ELb0ELb0ELb0ELb0ELb0ELi2ELi4ELi4ELi4ELb0EEENS1_21CollectiveEpilogueBwdISA_SB_SD_Li256ELb0ELb0ELi2EEENS1_25SingleTileBwdLPTSchedulerILb0ELi128ELb0EEEEEEEEEvNT_6ParamsE$_ZN4cute8smem_ptrIPN7cutlass10bfloat16_tEECI1NS_12iter_adaptorIS3_S4_EEES3_) ;  /* 0xfffdb08000007944 */ /* 0x000fea0003c3ffff */
        /* <DEDUP_REMOVED lines=10> */
[----:B-1----:R-:W-:-:S02]  /*310c0*/  MOV R3, 0x1 ;  /* 0x0000000100037802 */ /* 0x002fc40000000f00 */
[----:B------:R-:W-:Y:S02]  /*310d0*/  MOV R8, 0x310f0 ;  /* 0x000310f000087802 */ /* 0x000fe40000000f00 */
[----:B--2--5:R-:W-:Y:S05]  /*310e0*/  CALL.REL.NOINC `($_ZN7cutlass13device_kernelIN5flash19enable_sm80_to_sm89INS1_16FlashAttnBwdSm80INS1_25CollectiveMainloopBwdSm80ILi2ELi2EN4cute5tupleIJNS5_1CILi128EEES8_NS7_ILi64EEEEEENS_10bfloat16_tEfNS_4arch4Sm80ELb1ELb0ELb1ELb0ELb0ELb0ELb0ELb0ELi2ELi4ELi4ELi4ELb0EEENS1_21CollectiveEpilogueBwdISA_SB_SD_Li256ELb0ELb0ELi2EEENS1_25SingleTileBwdLPTSchedulerILb0ELi128ELb0EEEEEEEEEvNT_6ParamsE$_ZN4cute3eso3ESOILb1ELb0EJNS_10UnderscoreES2_iEEC2ERKS2_S5_RKi) ;  /* 0xfffd73b000007944 */ /* 0x024fea0003c3ffff */
[----:B-1----:R-:W2:Y:S01]  /*310f0*/  LDL R3, [R1+0x758] ;  /* 0x0007580001037983 */ /* 0x002ea20000100800 */
[----:B------:R-:W-:Y:S01]  /*31100*/  IMAD.MOV.U32 R58, RZ, RZ, R23 ;  /* 0x000000ffff3a7224 */ /* 0x000fe200078e0017 */
[----:B------:R-:W-:Y:S02]  /*31110*/  MOV R4, 0x31140 ;  /* 0x0003114000047802 */ /* 0x000fe40000000f00 */
[----:B--2---:R-:W-:Y:S02]  /*31120*/  SHF.L.U32 R3, R3, 0x2, RZ ;  /* 0x0000000203037819 */ /* 0x004fe400000006ff */
[----:B------:R-:W-:Y:S05]  /*31130*/  CALL.REL.NOINC `($_ZN7cutlass13device_kernelIN5flash19enable_sm80_to_sm89INS1_16FlashAttnBwdSm80INS1_25CollectiveMainloopBwdSm80ILi2ELi2EN4cute5tupleIJNS5_1CILi128EEES8_NS7_ILi64EEEEEENS_10bfloat16_tEfNS_4arch4Sm80ELb1ELb0ELb1ELb0ELb0ELb0ELb0ELb0ELi2ELi4ELi4ELi4ELb0EEENS1_21CollectiveEpilogueBwdISA_SB_SD_Li256ELb0ELb0ELi2EEENS1_25SingleTileBwdLPTSchedulerILb0ELi128ELb0EEEEEEEEEvNT_6ParamsE$_ZN4cute3eso3ESOILb1ELb0EJNS_6LayoutINS_5tupleIJNS3_IJNS3_IJNS_1CILi4EEENS4_ILi2EEEEEENS4_ILi1EEEEEES6_EEENS3_IJNS3_IJNS3_IJS8_NS4_ILi32EEEEEENS4_ILi0EEEEEENS4_ILi64EEEEEEEEiEEC2ERKSH_RKi) ;  /* 0xfffd8d9000007944 */ /* 0x000fea0003c3ffff */
[----:B-1----:R-:W2:Y:S01]  /*31140*/  LDL R3, [R1+0x758] ;  /* 0x0007580001037983 */ /* 0x002ea20000100800 */
[----:B------:R-:W-:Y:S02]  /*31150*/  MOV R67, R23 ;  /* 0x0000001700437202 */ /* 0x000fe40000000f00 */
[----:B------:R-:W-:Y:S01]  /*31160*/  MOV R6, 0x31190 ;  /* 0x0003119000067802 */ /* 0x000fe20000000f00 */
[----:B--2---:R-:W-:-:S04]  /*31170*/  IMAD.WIDE R10, R3, 0x2, R50 ;  /* 0x00000002030a7825 */ /* 0x004fc800078e0232 */
[----:B------:R-:W-:Y:S05]  /*31180*/  CALL.REL.NOINC `($_ZN7cutlass13device_kernelIN5flash19enable_sm80_to_sm89INS1_16FlashAttnBwdSm80INS1_25CollectiveMainloopBwdSm80ILi2ELi2EN4cute5tupleIJNS5_1CILi128EEES8_NS7_ILi64EEEEEENS_10bfloat16_tEfNS_4arch4Sm80ELb1ELb0ELb1ELb0ELb0ELb0ELb0ELb0ELi2ELi4ELi4ELi4ELb0EEENS1_21CollectiveEpilogueBwdISA_SB_SD_Li256ELb0ELb0ELi2EEENS1_25SingleTileBwdLPTSchedulerILb0ELi128ELb0EEEEEEEEEvNT_6ParamsE$_ZN4cute3eso3ESOILb1ELb0EJNS_6LayoutINS_5tupleIJNS3_IJNS3_IJNS_1CILi4EEENS4_ILi2EEEEEENS4_ILi1EEEEEES6_EEENS3_IJNS3_IJNS3_IJS8_NS4_ILi32EEEEEENS4_ILi0EEEEEENS4_ILi64EEEEEEEENS_10ViewEngineIPN7cutlass10bfloat16_tEEEEEC2ERKSH_RKSM_) ;  /* 0xfffd8d0000007944 */ /* 0x000fea0003c3ffff */
[----:B------:R2:W5:Y:S01]  /*31190*/  LDL.64 R4, [R1+0x758] ;  /* 0x0007580001047983 */ /* 0x0005620000100a00 */
[----:B------:R-:W-:Y:S02]  /*311a0*/  MOV R3, R14 ;  /* 0x0000000e00037202 */ /* 0x000fe40000000f00 */
[----:B------:R-:W-:-:S02]  /*311b0*/  MOV R6, 0x311d0 ;  /* 0x000311d000067802 */ /* 0x000fc40000000f00 */
[----:B-12--5:R-:W-:Y:S05]  /*311c0*/  CALL.REL.NOINC `($_ZN7cutlass13device_kernelIN5flash19enable_sm80_to_sm89INS1_16FlashAttnBwdSm80INS1_25CollectiveMainloopBwdSm80ILi2ELi2EN4cute5tupleIJNS5_1CILi128EEES8_NS7_ILi64EEEEEENS_10bfloat16_tEfNS_4arch4Sm80ELb1ELb0ELb1ELb0ELb0ELb0ELb0ELb0ELi2ELi4ELi4ELi4ELb0EEENS1_21CollectiveEpilogueBwdISA_SB_SD_Li256ELb0ELb0ELi2EEENS1_25SingleTileBwdLPTSchedulerILb0ELi128ELb0EEEEEEEEEvNT_6ParamsE$_ZZN4cute4takeILi1ELi2ENS_5tupleIJNS1_IJNS_1CILi1EEENS2_ILi0EEEEEEiEEEEEDaRKT1_ENKUlDpRKT_E_clIJiEEEDaSD_) ;  /* 0xfffdc4a000007944 */ /* 0x026fea0003c3ffff */
[----:B------:R-:W-:Y:S02]  /*311d0*/  MOV R67, R23 ;  /* 0x0000001700437202 */ /* 0x000fe40000000f00 */
[----:B------:R-:W-:-:S02]  /*311e0*/  MOV R6, 0x31200 ;  /* 0x0003120000067802 */ /* 0x000fc40000000f00 */
[----:B-1---5:R-:W-:Y:S05]  /*311f0*/  CALL.REL.NOINC `($_ZN7cutlass13device_kernelIN5flash19enable_sm80_to_sm89INS1_16FlashAttnBwdSm80INS1_25CollectiveMainloopBwdSm80ILi2ELi2EN4cute5tupleIJNS5_1CILi128EEES8_NS7_ILi64EEEEEENS_10bfloat16_tEfNS_4arch4Sm80ELb1ELb0ELb1ELb0ELb0ELb0ELb0ELb0ELi2ELi4ELi4ELi4ELb0EEENS1_21CollectiveEpilogueBwdISA_SB_SD_Li256ELb0ELb0ELi2EEENS1_25SingleTileBwdLPTSchedulerILb0ELi128ELb0EEEEEEEEEvNT_6ParamsE$_ZN4cute3eso3ESOILb1ELb0EJNS_5tupleIJNS_1CILi1EEENS3_ILi0EEEEEENS2_IJiEEEEEC2ERKS6_RKS7_) ;  /* 0xfffd859000007944 */ /* 0x022fea0003c3ffff */
[----:B-1----:R1:W5:Y:S01]  /*31200*/  LDL R3, [R1+0x758] ;  /* 0x0007580001037983 */ /* 0x0023620000100800 */
[----:B------:R-:W-:-:S02]  /*31210*/  MOV R67, R23 ;  /* 0x0000001700437202 */ /* 0x000fc40000000f00 */
        /* <DEDUP_REMOVED lines=22> */
[----:B------:R-:W2:Y:S01]  /*31380*/  LDL R4, [R1+0x758] ;  /* 0x0007580001047983 */ /* 0x000ea20000100800 */
[----:B-1----:R-:W-:Y:S02]  /*31390*/  MOV R2, R22 ;  /* 0x0000001600027202 */ /* 0x002fe40000000f00 */
[----:B------:R-:W-:Y:S01]  /*313a0*/  MOV R12, 0x313d0 ;  /* 0x000313d0000c7802 */ /* 0x000fe20000000f00 */
[----:B--2---:R1:W-:Y:S04]  /*313b0*/  STL [R1+0x770], R4 ;  /* 0x0007700401007387 */ /* 0x0043e80000100800 */
        /* <DEDUP_REMOVED lines=194> */
[----:B------:R-:W-:Y:S05]  /*31fe0*/  CALL.REL.NOINC `($_ZN7cutlass13device_kernelIN5flash19enable_sm80_to_sm89INS1_16FlashAttnBwdSm80INS1_25CollectiveMainloopBwdSm80ILi2ELi2EN4cute5tupleIJNS5_1CILi128EEES8_NS7_ILi64EEEEEENS_10bfloat16_tEfNS_4arch4Sm80ELb1ELb0ELb1ELb0ELb0ELb0ELb0ELb0ELi2ELi4ELi4ELi4ELb0EEENS1_21CollectiveEpilogueBwdISA_SB_SD_Li256ELb0ELb0ELi2EEENS1_25SingleTileBwdLPTSchedulerILb0ELi128ELb0EEEEEEEEEvNT_6ParamsE$_ZN4cute3eso3ESOILb1ELb0EJNS_6LayoutINS_5tupleIJNS3_IJNS_1CILi2EEES5_S5_EEES5_EEENS3_IJNS3_IJNS4_ILi1EEES5_NS4_ILi4EEEEEENS4_ILi64EEEEEEEEiEEC2ERKSD_RKi) ;  /* 0xfffd8a3000007944 */ /* 0x000fea0003c3ffff */
[----:B-1----:R-:W2:Y:S01]  /*31ff0*/  LDL R3, [R1+0x758] ;  /* 0x0007580001037983 */ /* 0x002ea20000100800 */
[----:B------:R-:W-:Y:S01]  /*32000*/  MOV R4, 0x32040 ;  /* 0x0003204000047802 */ /* 0x000fe20000000f00 */
[----:B--2---:R-:W-:-:S05]  /*32010*/  IMAD.WIDE R2, R3, 0x2, R46 ;  /* 0x0000000203027825 */ /* 0x004fca00078e022e */
[----:B------:R-:W-:Y:S02]  /*32020*/  MOV R6, R2 ;  /* 0x0000000200067202 */ /* 0x000fe40000000f00 */
[----:B------:R-:W-:Y:S05]  /*32030*/  CALL.REL.NOINC `($_ZN7cutlass13device_kernelIN5flash19enable_sm80_to_sm89INS1_16FlashAttnBwdSm80INS1_25CollectiveMainloopBwdSm80ILi2ELi2EN4cute5tupleIJNS5_1CILi128EEES8_NS7_ILi64EEEEEENS_10bfloat16_tEfNS_4arch4Sm80ELb1ELb0ELb1ELb0ELb0ELb0ELb0ELb0ELi2ELi4ELi4ELi4ELb0EEENS1_21CollectiveEpilogueBwdISA_SB_SD_Li256ELb0ELb0ELi2EEENS1_25SingleTileBwdLPTSchedulerILb0ELi128ELb0EEEEEEEEEvNT_6ParamsE$_ZN4cute3eso3ESOILb1ELb0EJNS_6LayoutINS_5tupleIJNS3_IJNS_1CILi2EEES5_S5_EEES5_EEENS3_IJNS3_IJNS4_ILi1EEES5_NS4_ILi4EEEEEENS4_ILi64EEEEEEEENS_10ViewEngineIPN7cutlass10bfloat16_tEEEEEC2ERKSD_RKSI_) ;  /* 0xfffd899000007944 */ /* 0x000fea0003c3ffff */
[----:B------:R2:W5:Y:S01]  /*32040*/  LDL.64 R58, [R1+0x758] ;  /* 0x00075800013a7983 */ /* 0x0005620000100a00 */
[----:B------:R-:W-:Y:S01]  /*32050*/  IMAD.MOV.U32 R81, RZ, RZ, R23 ;  /* 0x000000ffff517224 */ /* 0x000fe200078e0017 */
[----:B------:R-:W-:Y:S02]  /*32060*/  MOV R3, RZ ;  /* 0x000000ff00037202 */ /* 0x000fe40000000f00 */
[----:B------:R-:W-:Y:S02]  /*32070*/  MOV R8, 0x32090 ;  /* 0x0003209000087802 */ /* 0x000fe40000000f00 */
[----:B-12--5:R-:W-:Y:S05]  /*32080*/  CALL.REL.NOINC `($_ZN7cutlass13device_kernelIN5flash19enable_sm80_to_sm89INS1_16FlashAttnBwdSm80INS1_25CollectiveMainloopBwdSm80ILi2ELi2EN4cute5tupleIJNS5_1CILi128EEES8_NS7_ILi64EEEEEENS_10bfloat16_tEfNS_4arch4Sm80ELb1ELb0ELb1ELb0ELb0ELb0ELb0ELb0ELi2ELi4ELi4ELi4ELb0EEENS1_21CollectiveEpilogueBwdISA_SB_SD_Li256ELb0ELb0ELi2EEENS1_25SingleTileBwdLPTSchedulerILb0ELi128ELb0EEEEEEEEEvNT_6ParamsE$_ZN4cute3eso3ESOILb1ELb0EJNS_10UnderscoreES2_iEEC2ERKS2_S5_RKi) ;  /* 0xfffd641000007944 */ /* 0x026fea0003c3ffff */
[----:B-1----:R-:W2:Y:S01]  /*32090*/  LDL R3, [R1+0x758] ;  /* 0x0007580001037983 */ /* 0x002ea20000100800 */
[----:B------:R-:W-:Y:S01]  /*320a0*/  IMAD.MOV.U32 R67, RZ, RZ, R23 ;  /* 0x000000ffff437224 */ /* 0x000fe200078e0017 */
[----:B------:R-:W-:Y:S02]  /*320b0*/  MOV R4, 0x320e0 ;  /* 0x000320e000047802 */ /* 0x000fe40000000f00 */
[----:B--2---:R-:W-:Y:S02]  /*320c0*/  SHF.L.U32 R3, R3, 0x2, RZ ;  /* 0x0000000203037819 */ /* 0x004fe400000006ff */
[----:B------:R-:W-:Y:S05]  /*320d0*/  CALL.REL.NOINC `($_ZN7cutlass13device_kernelIN5flash19enable_sm80_to_sm89INS1_16FlashAttnBwdSm80INS1_25CollectiveMainloopBwdSm80ILi2ELi2EN4cute5tupleIJNS5_1CILi128EEES8_NS7_ILi64EEEEEENS_10bfloat16_tEfNS_4arch4Sm80ELb1ELb0ELb1ELb0ELb0ELb0ELb0ELb0ELi2ELi4ELi4ELi4ELb0EEENS1_21CollectiveEpilogueBwdISA_SB_SD_Li256ELb0ELb0ELi2EEENS1_25SingleTileBwdLPTSchedulerILb0ELi128ELb0EEEEEEEEEvNT_6ParamsE$_ZN4cute3eso3ESOILb1ELb0EJNS_6LayoutINS_5tupleIJNS3_IJNS_1CILi2EEES5_EEES6_EEENS3_IJNS3_IJNS4_ILi1EEES5_EEENS3_IJNS4_ILi32EEENS4_ILi64EEEEEEEEEEEiEEC2ERKSE_RKi) ;  /* 0xfffd882000007944 */ /* 0x000fea0003c3ffff */
[----:B-1----:R-:W2:Y:S01]  /*320e0*/  LDL R3, [R1+0x758] ;  /* 0x0007580001037983 */ /* 0x002ea20000100800 */
[----:B------:R-:W-:Y:S02]  /*320f0*/  MOV R67, R23 ;  /* 0x0000001700437202 */ /* 0x000fe40000000f00 */
[----:B------:R-:W-:Y:S01]  /*32100*/  MOV R4, 0x32140 ;  /* 0x0003214000047802 */ /* 0x000fe20000000f00 */
[----:B--2---:R-:W-:-:S05]  /*32110*/  IMAD.WIDE R2, R3, 0x2, R48 ;  /* 0x0000000203027825 */ /* 0x004fca00078e0230 */
[----:B------:R-:W-:Y:S02]  /*32120*/  MOV R6, R2 ;  /* 0x0000000200067202 */ /* 0x000fe40000000f00 */
[----:B------:R-:W-:Y:S05]  /*32130*/  CALL.REL.NOINC `($_ZN7cutlass13device_kernelIN5flash19enable_sm80_to_sm89INS1_16FlashAttnBwdSm80INS1_25CollectiveMainloopBwdSm80ILi2ELi2EN4cute5tupleIJNS5_1CILi128EEES8_NS7_ILi64EEEEEENS_10bfloat16_tEfNS_4arch4Sm80ELb1ELb0ELb1ELb0ELb0ELb0ELb0ELb0ELi2ELi4ELi4ELi4ELb0EEENS1_21CollectiveEpilogueBwdISA_SB_SD_Li256ELb0ELb0ELi2EEENS1_25SingleTileBwdLPTSchedulerILb0ELi128ELb0EEEEEEEEEvNT_6ParamsE$_ZN4cute3eso3ESOILb1ELb0EJNS_6LayoutINS_5tupleIJNS3_IJNS_1CILi2EEES5_EEES6_EEENS3_IJNS3_IJNS4_ILi1EEES5_EEENS3_IJNS4_ILi32EEENS4_ILi64EEEEEEEEEEENS_10ViewEngineIPN7cutlass10bfloat16_tEEEEEC2ERKSE_RKSJ_) ;  /* 0xfffd877000007944 */ /* 0x000fea0003c3ffff */
[----:B------:R2:W5:Y:S04]  /*32140*/  LDL.64 R60, [R1+0x758] ;  /* 0x00075800013c7983 */ /* 0x0005680000100a00 */
[----:B------:R2:W-:Y:S02]  /*32150*/  STL [R1+0x770], RZ ;  /* 0x000770ff01007387 */ /* 0x0005e40000100800 */
.L_x_2438:
        /* <DEDUP_REMOVED lines=695> */
[----:B------:R-:W-:Y:S02]  /*34cd0*/  MOV R3, 0x1 ;  /* 0x0000000100037802 */ /* 0x000fe40000000f00 */
        /* <DEDUP_REMOVED lines=15> */
.L_x_2439:
        /* <DEDUP_REMOVED lines=711> */
.L_x_2440:
        /* <DEDUP_REMOVED lines=711> */
.L_x_2441:
        /* <DEDUP_REMOVED lines=711> */
.L_x_2442:
        /* <DEDUP_REMOVED lines=711> */
.L_x_2443:
        /* <DEDUP_REMOVED lines=711> */
.L_x_2444:
        /* <DEDUP_REMOVED lines=228> */
[----:B------:R-:W-:Y:S05]  /*43a40*/  CALL.REL.NOINC `($_ZN7cutlass13device_kernelIN5flash19enable_sm80_to_sm89INS1_16FlashAttnBwdSm80INS1_25CollectiveMainloopBwdSm80ILi2ELi2EN4cute5tupleIJNS5_1CILi128EEES8_NS7_ILi64EEEEEENS_10bfloat16_tEfNS_4arch4Sm80ELb1ELb0ELb1ELb0ELb0ELb0ELb0ELb0ELi2ELi4ELi4ELi4ELb0EEENS1_21CollectiveEpilogueBwdISA_SB_SD_Li256ELb0ELb0ELi2EEENS1_25SingleTileBwdLPTSchedulerILb0ELi128ELb0EEEEEEEEEvNT_6ParamsE$_ZN4cute3eso3ESOILb1ELb0EJNS_10UnderscoreES2_iEEC2ERKS2_S5_RKi) ;  /* 0xfffc4a5000007944 */ /* 0x000fea0003c3ffff */
        /* <DEDUP_REMOVED lines=27> */
.L_x_2445:
        /* <DEDUP_REMOVED lines=274> */
[----:B--2--5:R-:W-:Y:S05]  /*44d20*/  CALL.REL.NOINC `($_ZN7cutlass13device_kernelIN5flash19enable_sm80_to_sm89INS1_16FlashAttnBwdSm80INS1_25CollectiveMainloopBwdSm80ILi2ELi2EN4cute5tupleIJNS5_1CILi128EEES8_NS7_ILi64EEEEEENS_10bfloat16_tEfNS_4arch4Sm80ELb1ELb0ELb1ELb0ELb0ELb0ELb0ELb0ELi2ELi4ELi4ELi4ELb0EEENS1_21CollectiveEpilogueBwdISA_SB_SD_Li256ELb0ELb0ELi2EEENS1_25SingleTileBwdLPTSchedulerILb0ELi128ELb0EEEEEEEEEvNT_6ParamsE$_ZZZN5flash25CollectiveMainloopBwdSm80ILi2ELi2EN4cute5tupleIJNS1_1CILi128EEES4_NS3_ILi64EEEEEEN7cutlass10bfloat16_tEfNS7_4arch4Sm80ELb1ELb0ELb1ELb0ELb0ELb0ELb0ELb0ELi2ELi4ELi4ELi4ELb0EE3mmaINS_16FlashAttnBwdSm80ISB_NS_21CollectiveEpilogueBwdIS6_S8_SA_Li256ELb0ELb0ELi2EEENS_25SingleTileBwdLPTSchedulerILb0ELi128ELb0EEEE13SharedStorageENS1_6TensorINS1_11ArrayEngineIfLm32EEENS1_6LayoutINS2_IJNS2_IJNS3_ILi2EEESO_EEESO_NS3_ILi4EEEEEENS2_IJNS2_IJNS3_ILi1EEESO_EEESQ_NS3_ILi8EEEEEEEEEEEEbRKNSB_6ParamsERT0_S12_iNS2_IJiiiEEERT_ENKUliT_E_clIZSC_ISJ_SX_EbS10_S12_S12_iS13_S15_EUlRS16_iE_EEDaiS16_ENKUlT_E_clIZSC_ISJ_SX_EbS10_S12_S12_iS13_S15_EUlvE0_EEDaS1B_) ;  /* 0x0001c80000007944 */ /* 0x024fea0003c00000 */
[----:B------:R-:W2:Y:S01]  /*44d30*/  LDL.64 R2, [R28+0x188] ;  /* 0x000188001c027983 */ /* 0x000ea20000100a00 */
[----:B------:R-:W-:-:S03]  /*44d40*/  ULDC.64 UR4, c[0x0][0x118] ;  /* 0x0000460000047ab9 */ /* 0x000fc60000000a00 */
[----:B------:R3:W5:Y:S04]  /*44d50*/  LDL.64 R12, [R28+0xc8] ;  /* 0x0000c8001c0c7983 */ /* 0x0007680000100a00 */
[----:B--2---:R-:W5:Y:S01]  /*44d60*/  LD.E.64 R2, [R2.64] ;  /* 0x0000000402027980 */ /* 0x004f62000c101b00 */
[----:B-1----:R-:W-:Y:S02]  /*44d70*/  MOV R9, R23 ;  /* 0x0000001700097202 */ /* 0x002fe40000000f00 */
[----:B------:R-:W-:Y:S02]  /*44d80*/  MOV R8, 0x44da0 ;  /* 0x00044da000087802 */ /* 0x000fe40000000f00 */
[----:B---3-5:R-:W-:Y:S05]  /*44d90*/  CALL.REL.NOINC `($_ZN7cutlass13device_kernelIN5flash19enable_sm80_to_sm89INS1_16FlashAttnBwdSm80INS1_25CollectiveMainloopBwdSm80ILi2ELi2EN4cute5tupleIJNS5_1CILi128EEES8_NS7_ILi64EEEEEENS_10bfloat16_tEfNS_4arch4Sm80ELb1ELb0ELb1ELb0ELb0ELb0ELb0ELb0ELi2ELi4ELi4ELi4ELb0EEENS1_21CollectiveEpilogueBwdISA_SB_SD_Li256ELb0ELb0ELi2EEENS1_25SingleTileBwdLPTSchedulerILb0ELi128ELb0EEEEEEEEEvNT_6ParamsE$_ZN4cute8smem_ptrIPN7cutlass10bfloat16_tEECI1NS_12iter_adaptorIS3_S4_EEES3_) ;  /* 0xfffc730000007944 */ /* 0x028fea0003c3ffff */
        /* <DEDUP_REMOVED lines=84> */
[----:B------:R1:W-:Y:S01]  /*452e0*/  STL.64 [R1+0x7a0], R2 ;  /* 0x0007a00201007387 */ /* 0x0003e20000100a00 */
[----:B------:R-:W-:Y:S02]  /*452f0*/  MOV R5, R6 ;  /* 0x0000000600057202 */ /* 0x000fe40000000f00 */
[----:B------:R-:W-:Y:S02]  /*45300*/  MOV R4, 0x45320 ;  /* 0x0004532000047802 */ /* 0x000fe40000000f00 */
        /* <DEDUP_REMOVED lines=31> */
[----:B-1----:R-:W-:Y:S05]  /*45500*/  CALL.REL.NOINC `($_ZN7cutlass13device_kernelIN5flash19enable_sm80_to_sm89INS1_16FlashAttnBwdSm80INS1_25CollectiveMainloopBwdSm80ILi2ELi2EN4cute5tupleIJNS5_1CILi128EEES8_NS7_ILi64EEEEEENS_10bfloat16_tEfNS_4arch4Sm80ELb1ELb0ELb1ELb0ELb0ELb0ELb0ELb0ELi2ELi4ELi4ELi4ELb0EEENS1_21CollectiveEpilogueBwdISA_SB_SD_Li256ELb0ELb0ELi2EEENS1_25SingleTileBwdLPTSchedulerILb0ELi128ELb0EEEEEEEEEvNT_6ParamsE$_ZN4cute3eso3ESOILb1ELb0EJNS_1CILi8EEEiiiNS2_ILi144EEENS2_ILi512EEEEEC2ERKS3_RKiSA_SA_RKS4_RKS5_) ;  /* 0xfffc3c3000007944 */ /* 0x002fea0003c3ffff */
        /* <DEDUP_REMOVED lines=59> */
[----:B------:R-:W-:Y:S01]  /*458c0*/  MOV R60, R23 ;  /* 0x00000017003c7202 */ /* 0x000fe20000000f00 */
[----:B------:R-:W-:Y:S01]  /*458d0*/  IMAD.MOV.U32 R67, RZ, RZ, R22 ;  /* 0x000000ffff437224 */ /* 0x000fe200078e0016 */
        /* <DEDUP_REMOVED lines=9> */
[----:B------:R1:W-:Y:S01]  /*45970*/  STL.64 [R1+0x7a0], R2 ;  /* 0x0007a00201007387 */ /* 0x0003e20000100a00 */
[----:B------:R-:W-:-:S02]  /*45980*/  MOV R60, R45 ;  /* 0x0000002d003c7202 */ /* 0x000fc40000000f00 */
[----:B------:R-:W-:Y:S02]  /*45990*/  MOV R4, 0x459b0 ;  /* 0x000459b000047802 */ /* 0x000fe40000000f00 */
        /* <DEDUP_REMOVED lines=37> */
[----:B------:R-:W-:Y:S01]  /*45bf0*/  IMAD.SHL.U32 R8, R5, 0x2000, RZ ;  /* 0x0000200005087824 */ /* 0x000fe200078e00ff */
[----:B------:R-:W-:-:S02]  /*45c00*/  MOV R15, R44 ;  /* 0x0000002c000f7202 */ /* 0x000fc40000000f00 */
[----:B------:R-:W-:Y:S02]  /*45c10*/  MOV R4, 0x45c40 ;  /* 0x00045c4000047802 */ /* 0x000fe40000000f00 */
        /* <DEDUP_REMOVED lines=50> */
[----:B-12--5:R-:W-:Y:S05]  /*45f40*/  CALL.REL.NOINC `($_ZN7cutlass13device_kernelIN5flash19enable_sm80_to_sm89INS1_16FlashAttnBwdSm80INS1_25CollectiveMainloopBwdSm80ILi2ELi2EN4cute5tupleIJNS5_1CILi128EEES8_NS7_ILi64EEEEEENS_10bfloat16_tEfNS_4arch4Sm80ELb1ELb0ELb1ELb0ELb0ELb0ELb0ELb0ELi2ELi4ELi4ELi4ELb0EEENS1_21CollectiveEpilogueBwdISA_SB_SD_Li256ELb0ELb0ELi2EEENS1_25SingleTileBwdLPTSchedulerILb0ELi128ELb0EEEEEEEEEvNT_6ParamsE$_ZZN4cute7idx2crdINS_5tupleIJiiNS_1CILi0EEEEEENS1_IJNS1_IJNS2_ILi4EEENS2_ILi8EEEEEES5_NS2_ILi1EEEEEEEEDaRKT_RKT0_ENKUlRKT_RKT0_E_clIiS7_EEDaSI_SL_) ;  /* 0xfffca5e000007944 */ /* 0x026fea0003c3ffff */
[----:B------:R-:W-:Y:S02]  /*45f50*/  MOV R2, 0x45f70 ;  /* 0x00045f7000027802 */ /* 0x000fe40000000f00 */
[----:B-1----:R-:W-:Y:S05]  /*45f60*/  CALL.REL.NOINC `($_ZN7cutlass13device_kernelIN5flash19enable_sm80_to_sm89INS1_16FlashAttnBwdSm80INS1_25CollectiveMainloopBwdSm80ILi2ELi2EN4cute5tupleIJNS5_1CILi128EEES8_NS7_ILi64EEEEEENS_10bfloat16_tEfNS_4arch4Sm80ELb1ELb0ELb1ELb0ELb0ELb0ELb0ELb0ELi2ELi4ELi4ELi4ELb0EEENS1_21CollectiveEpilogueBwdISA_SB_SD_Li256ELb0ELb0ELi2EEENS1_25SingleTileBwdLPTSchedulerILb0ELi128ELb0EEEEEEEEEvNT_6ParamsE$_ZZN4cute7idx2crdINS_5tupleIJiiNS_1CILi0EEEEEENS1_IJNS1_IJNS2_ILi4EEENS2_ILi8EEEEEES5_NS2_ILi1EEEEEEEEDaRKT_RKT0_ENKUlRKT_RKT0_E_clIiS5_EEDaSI_SL_) ;  /* 0xfffca59000007944 */ /* 0x002fea0003c3ffff */
[----:B------:R1:W-:Y:S01]  /*45f70*/  STL [R1+0x7a0], R6 ;  /* 0x0007a00601007387 */ /* 0x0003e20000100800 */
        /* <DEDUP_REMOVED lines=18> */
[----:B------:R-:W-:Y:S02]  /*460a0*/  MOV R7, R43 ;  /* 0x0000002b00077202 */ /* 0x000fe40000000f00 */
[----:B------:R-:W-:Y:S02]  /*460b0*/  MOV R4, 0x460d0 ;  /* 0x000460d000047802 */ /* 0x000fe40000000f00 */
        /* <DEDUP_REMOVED lines=948> */
.L_x_2446:
        /* <DEDUP_REMOVED lines=711> */
.L_x_2447:
        /* <DEDUP_REMOVED lines=711> */
.L_x_2448:
        /* <DEDUP_REMOVED lines=711> */
.L_x_2449:
        /* <DEDUP_REMOVED lines=711> */
.L_x_2450:
        /* <DEDUP_REMOVED lines=711> */
.L_x_2451:
        /* <DEDUP_REMOVED lines=711> */
.L_x_2452:
        /* <DEDUP_REMOVED lines=256> */
.L_x_2453:
        /* <DEDUP_REMOVED lines=251> */
[----:B------:R-:W-:Y:S05]  /*5c650*/  RET.REL.NODEC R6 `(_ZN7cutlass13device_kernelIN5flash19enable_sm80_to_sm89INS1_16FlashAttnBwdSm80INS1_25CollectiveMainloopBwdSm80ILi2ELi2EN4cute5tupleIJNS5_1CILi128EEES8_NS7_ILi64EEEEEENS_10bfloat16_tEfNS_4arch4Sm80ELb1ELb0ELb1ELb0ELb0ELb0ELb0ELb0ELi2ELi4ELi4ELi4ELb0EEENS1_21CollectiveEpilogueBwdISA_SB_SD_Li256ELb0ELb0ELi2EEENS1_25SingleTileBwdLPTSchedulerILb0ELi128ELb0EEEEEEEEEvNT_6ParamsE) ;  /* 0xfffa39a006007950 */ /* 0x000fea0003c3ffff */
        .type           $_ZN7cutlass13device_kernelIN5flash19enable_sm80_to_sm89INS1_16FlashAttnBwdSm80INS1_25CollectiveMainloopBwdSm80ILi2ELi2EN4cute5tupleIJNS5_1CILi128EEES8_NS7_ILi64EEEEEENS_10bfloat16_tEfNS_4arch4Sm80ELb1ELb0ELb1ELb0ELb0ELb0ELb0ELb0ELi2ELi4ELi4ELi4ELb0EEENS1_21CollectiveEpilogueBwdISA_SB_SD_Li256ELb0ELb0ELi2EEENS1_25SingleTileBwdLPTSchedulerILb0ELi128ELb0EEEEEEEEEvNT_6ParamsE$_ZZN5flash25CollectiveMainloopBwdSm80ILi2ELi2EN4cute5tupleIJNS1_1CILi128EEES4_NS3_ILi64EEEEEEN7cutlass10bfloat16_tEfNS7_4arch4Sm80ELb1ELb0ELb1ELb0ELb0ELb0ELb0ELb0ELi2ELi4ELi4ELi4ELb0EE3mmaINS_16FlashAttnBwdSm80ISB_NS_21CollectiveEpilogueBwdIS6_S8_SA_Li256ELb0ELb0ELi2EEENS_25SingleTileBwdLPTSchedulerILb0ELi128ELb0EEEE13SharedStorageENS1_6TensorINS1_11ArrayEngineIfLm32EEENS1_6LayoutINS2_IJNS2_IJNS3_ILi2EEESO_EEESO_NS3_ILi4EEEEEENS2_IJNS2_IJNS3_ILi1EEESO_EEESQ_NS3_ILi8EEEEEEEEEEEEbRKNSB_6ParamsERT0_S12_iNS2_IJiiiEEERT_ENKUliiE0_clEii,@function
        .size           $_ZN7cutlass13device_kernelIN5flash19enable_sm80_to_sm89INS1_16FlashAttnBwdSm80INS1_25CollectiveMainloopBwdSm80ILi2ELi2EN4cute5tupleIJNS5_1CILi128EEES8_NS7_ILi64EEEEEENS_10bfloat16_tEfNS_4arch4Sm80ELb1ELb0ELb1ELb0ELb0ELb0ELb0ELb0ELi2ELi4ELi4ELi4ELb0EEENS1_21CollectiveEpilogueBwdISA_SB_SD_Li256ELb0ELb0ELi2EEENS1_25SingleTileBwdLPTSchedulerILb0ELi128ELb0EEEEEEEEEvNT_6ParamsE$_ZZN5flash25CollectiveMainloopBwdSm80ILi2ELi2EN4cute5tupleIJNS1_1CILi128EEES4_NS3_ILi64EEEEEEN7cutlass10bfloat16_tEfNS7_4arch4Sm80ELb1ELb0ELb1ELb0ELb0ELb0ELb0ELb0ELi2ELi4ELi4ELi4ELb0EE3mmaINS_16FlashAttnBwdSm80ISB_NS_21CollectiveEpilogueBwdIS6_S8_SA_Li256ELb0ELb0ELi2EEENS_25SingleTileBwdLPTSchedulerILb0ELi128ELb0EEEE13SharedStorageENS1_6TensorINS1_11ArrayEngineIfLm32EEENS1_6LayoutINS2_IJNS2_IJNS3_ILi2EEESO_EEESO_NS3_ILi4EEEEEENS2_IJNS2_IJNS3_ILi1EEESO_EEESQ_NS3_ILi8EEEEEEEEEEEEbRKNSB_6ParamsERT0_S12_iNS2_IJiiiEEERT_ENKUliiE0_clEii,($_ZN7cutlass13device_kernelIN5flash19enable_sm80_to_sm89INS1_16FlashAttnBwdSm80INS1_25CollectiveMainloopBwdSm80ILi2ELi2EN4cute5tupleIJNS5_1CILi128EEES8_NS7_ILi64EEEEEENS_10bfloat16_tEfNS_4arch4Sm80ELb1ELb0ELb1ELb0ELb0ELb0ELb0ELb0ELi2ELi4ELi4ELi4ELb0EEENS1_21CollectiveEpilogueBwdISA_SB_SD_Li256ELb0ELb0ELi2EEENS1_25SingleTileBwdLPTSchedulerILb0ELi128ELb0EEEEEEEEEvNT_6ParamsE$_ZZN5flash25CollectiveMainloopBwdSm80ILi2ELi2EN4cute5tupleIJNS1_1CILi128EEES4_NS3_ILi64EEEEEEN7cutlass10bfloat16_tEfNS7_4arch4Sm80ELb1ELb0ELb1ELb0ELb0ELb0ELb0ELb0ELi2ELi4ELi4ELi4ELb0EE3mmaINS_16FlashAttnBwdSm80ISB_NS_21CollectiveEpilogueBwdIS6_S8_SA_Li256ELb0ELb0ELi2EEENS_25SingleTileBwdLPTSchedulerILb0ELi128ELb0EEEE13SharedStorageENS1_6TensorINS1_11ArrayEngineIfLm32EEENS1_6LayoutINS2_IJNS2_IJNS3_ILi2EEESO_EEESO_NS3_ILi4EEEEEENS2_IJNS2_IJNS3_ILi1EEESO_EEESQ_NS3_ILi8EEEEEEEEEEEEbRKNSB_6ParamsERT0_S12_iNS2_IJiiiEEERT_ENKUliiE_clEii - $_ZN7cutlass13device_kernelIN5flash19enable_sm80_to_sm89INS1_16FlashAttnBwdSm80INS1_25CollectiveMainloopBwdSm80ILi2ELi2EN4cute5tupleIJNS5_1CILi128EEES8_NS7_ILi64EEEEEENS_10bfloat16_tEfNS_4arch4Sm80ELb1ELb0ELb1ELb0ELb0ELb0ELb0ELb0ELi2ELi4ELi4ELi4ELb0EEENS1_21CollectiveEpilogueBwdISA_SB_SD_Li256ELb0ELb0ELi2EEENS1_25SingleTileBwdLPTSchedulerILb0ELi128ELb0EEEEEEEEEvNT_6ParamsE$_ZZN5flash25CollectiveMainloopBwdSm80ILi2ELi2EN4cute5tupleIJNS1_1CILi128EEES4_NS3_ILi64EEEEEEN7cutlass10bfloat16_tEfNS7_4arch4Sm80ELb1ELb0ELb1ELb0ELb0ELb0ELb0ELb0ELi2ELi4ELi4ELi4ELb0EE3mmaINS_16FlashAttnBwdSm80ISB_NS_21CollectiveEpilogueBwdIS6_S8_SA_Li256ELb0ELb0ELi2EEENS_25SingleTileBwdLPTSchedulerILb0ELi128ELb0EEEE13SharedStorageENS1_6TensorINS1_11ArrayEngineIfLm32EEENS1_6LayoutINS2_IJNS2_IJNS3_ILi2EEESO_EEESO_NS3_ILi4EEEEEENS2_IJNS2_IJNS3_ILi1EEESO_EEESQ_NS3_ILi8EEEEEEEEEEEEbRKNSB_6ParamsERT0_S12_iNS2_IJiiiEEERT_ENKUliiE0_clEii)
$_ZN7cutlass13device_kernelIN5flash19enable_sm80_to_sm89INS1_16FlashAttnBwdSm80INS1_25CollectiveMainloopBwdSm80ILi2ELi2EN4cute5tupleIJNS5_1CILi128EEES8_NS7_ILi64EEEEEENS_10bfloat16_tEfNS_4arch4Sm80ELb1ELb0ELb1ELb0ELb0ELb0ELb0ELb0ELi2ELi4ELi4ELi4ELb0EEENS1_21CollectiveEpilogueBwdISA_SB_SD_Li256ELb0ELb0ELi2EEENS1_25SingleTileBwdLPTSchedulerILb0ELi128ELb0EEEEEEEEEvNT_6ParamsE$_ZZN5flash25CollectiveMainloopBwdSm80ILi2ELi2EN4cute5tupleIJNS1_1CILi128EEES4_NS3_ILi64EEEEEEN7cutlass10bfloat16_tEfNS7_4arch4Sm80ELb1ELb0ELb1ELb0ELb0ELb0ELb0ELb0ELi2ELi4ELi4ELi4ELb0EE3mmaINS_16FlashAttnBwdSm80ISB_NS_21CollectiveEpilogueBwdIS6_S8_SA_Li256ELb0ELb0ELi2EEENS_25SingleTileBwdLPTSchedulerILb0ELi128ELb0EEEE13SharedStorageENS1_6TensorINS1_11ArrayEngineIfLm32EEENS1_6LayoutINS2_IJNS2_IJNS3_ILi2EEESO_EEESO_NS3_ILi4EEEEEENS2_IJNS2_IJNS3_ILi1EEESO_EEESQ_NS3_ILi8EEEEEEEEEEEEbRKNSB_6ParamsERT0_S12_iNS2_IJiiiEEERT_ENKUliiE0_clEii:
        /* <DEDUP_REMOVED lines=9> */
[----:B-1---5:R-:W-:Y:S05]  /*5c6f0*/  CALL.REL.NOINC `($_ZN7cutlass13device_kernelIN5flash19enable_sm80_to_sm89INS1_16FlashAttnBwdSm80INS1_25CollectiveMainloopBwdSm80ILi2ELi2EN4cute5tupleIJNS5_1CILi128EEES8_NS7_ILi64EEEEEENS_10bfloat16_tEfNS_4arch4Sm80ELb1ELb0ELb1ELb0ELb0ELb0ELb0ELb0ELi2ELi4ELi4ELi4ELb0EEENS1_21CollectiveEpilogueBwdISA_SB_SD_Li256ELb0ELb0ELi2EEENS1_25SingleTileBwdLPTSchedulerILb0ELi128ELb0EEEEEEEEEvNT_6ParamsE$_ZN4cute3eso3ESOILb1ELb0EJNS_10UnderscoreES2_S2_iEEC2ERKS2_S5_S5_RKi) ;  /* 0xfffabd6000007944 */ /* 0x022fea0003c3ffff */
[----:B-1----:R-:W2:Y:S01]  /*5c700*/  LDL R3, [R1+0x1688] ;  /* 0x0016880001037983 */ /* 0x002ea20000100800 */
[----:B------:R-:W-:Y:S02]  /*5c710*/  MOV R4, 0x5c740 ;  /* 0x0005c74000047802 */ /* 0x000fe40000000f00 */
[----:B--2---:R-:W-:Y:S02]  /*5c720*/  SHF.L.U32 R3, R3, 0xd, RZ ;  /* 0x0000000d03037819 */ /* 0x004fe400000006ff */
[----:B------:R-:W-:Y:S05]  /*5c730*/  CALL.REL.NOINC `($_ZN7cutlass13device_kernelIN5flash19enable_sm80_to_sm89INS1_16FlashAttnBwdSm80INS1_25CollectiveMainloopBwdSm80ILi2ELi2EN4cute5tupleIJNS5_1CILi128EEES8_NS7_ILi64EEEEEENS_10bfloat16_tEfNS_4arch4Sm80ELb1ELb0ELb1ELb0ELb0ELb0ELb0ELb0ELi2ELi4ELi4ELi4ELb0EEENS1_21CollectiveEpilogueBwdISA_SB_SD_Li256ELb0ELb0ELi2EEENS1_25SingleTileBwdLPTSchedulerILb0ELi128ELb0EEEEEEEEEvNT_6ParamsE$_ZN4cute3eso3ESOILb1ELb0EJNS_6LayoutINS_5tupleIJNS3_IJNS_1CILi8EEENS4_ILi1EEEEEENS4_ILi4EEES6_EEENS3_IJNS3_IJS6_NS4_ILi0EEEEEENS4_ILi2048EEESA_EEEEEiEEC2ERKSE_RKi) ;  /* 0xfffaed3000007944 */ /* 0x000fea0003c3ffff */
[----:B------:R-:W-:Y:S01]  /*5c740*/  ULDC.64 UR8, c[0x0][0x118] ;  /* 0x0000460000087ab9 */ /* 0x000fe20000000a00 */
[----:B-1----:R-:W2:Y:S04]  /*5c750*/  LDL R2, [R1+0x1688] ;  /* 0x0016880001027983 */ /* 0x002ea80000100800 */
[----:B------:R-:W2:Y:S01]  /*5c760*/  LD.E.64 R6, [R6.64] ;  /* 0x0000000806067980 */ /* 0x000ea2000c101b00 */
[----:B------:R-:W-:-:S02]  /*5c770*/  MOV R9, R81 ;  /* 0x0000005100097202 */ /* 0x000fc40000000f00 */
[----:B------:R-:W-:Y:S01]  /*5c780*/  MOV R8, 0x5c7b0 ;  /* 0x0005c7b000087802 */ /* 0x000fe20000000f00 */
[----:B--2---:R-:W-:-:S04]  /*5c790*/  IMAD.WIDE R2, R2, 0x2, R6 ;  /* 0x0000000202027825 */ /* 0x004fc800078e0206 */
[----:B------:R-:W-:Y:S05]  /*5c7a0*/  CALL.REL.NOINC `($_ZN7cutlass13device_kernelIN5flash19enable_sm80_to_sm89INS1_16FlashAttnBwdSm80INS1_25CollectiveMainloopBwdSm80ILi2ELi2EN4cute5tupleIJNS5_1CILi128EEES8_NS7_ILi64EEEEEENS_10bfloat16_tEfNS_4arch4Sm80ELb1ELb0ELb1ELb0ELb0ELb0ELb0ELb0ELi2ELi4ELi4ELi4ELb0EEENS1_21CollectiveEpilogueBwdISA_SB_SD_Li256ELb0ELb0ELi2EEENS1_25SingleTileBwdLPTSchedulerILb0ELi128ELb0EEEEEEEEEvNT_6ParamsE$_ZN4cute8smem_ptrIPN7cutlass10bfloat16_tEECI1NS_12iter_adaptorIS3_S4_EEES3_) ;  /* 0xfffaf8f000007944 */ /* 0x000fea0003c3ffff */
[----:B-1----:R1:W5:Y:S01]  /*5c7b0*/  LDL.64 R2, [R1+0x1688] ;  /* 0x0016880001027983 */ /* 0x0023620000100a00 */
[----:B------:R-:W-:-:S03]  /*5c7c0*/  MOV R6, 0x5c7e0 ;  /* 0x0005c7e000067802 */ /* 0x000fc60000000f00 */
[----:B-1---5:R-:W-:Y:S05]  /*5c7d0*/  CALL.REL.NOINC `($_ZN7cutlass13device_kernelIN5flash19enable_sm80_to_sm89INS1_16FlashAttnBwdSm80INS1_25CollectiveMainloopBwdSm80ILi2ELi2EN4cute5tupleIJNS5_1CILi128EEES8_NS7_ILi64EEEEEENS_10bfloat16_tEfNS_4arch4Sm80ELb1ELb0ELb1ELb0ELb0ELb0ELb0ELb0ELi2ELi4ELi4ELi4ELb0EEENS1_21CollectiveEpilogueBwdISA_SB_SD_Li256ELb0ELb0ELi2EEENS1_25SingleTileBwdLPTSchedulerILb0ELi128ELb0EEEEEEEEEvNT_6ParamsE$_ZN4cute3eso3ESOILb1ELb0EJNS_6LayoutINS_5tupleIJNS3_IJNS_1CILi8EEENS4_ILi1EEEEEENS4_ILi4EEES6_EEENS3_IJNS3_IJS6_NS4_ILi0EEEEEENS4_ILi2048EEESA_EEEEENS_10ViewEngineINS_8smem_ptrIPN7cutlass10bfloat16_tEEEEEEEC2ERKSE_RKSL_) ;  /* 0xfffaec5000007944 */ /* 0x022fea0003c3ffff */
[----:B------:R-:W-:Y:S01]  /*5c7e0*/  ULDC.64 UR8, c[0x0][0x118] ;  /* 0x0000460000087ab9 */ /* 0x000fe20000000a00 */
[----:B------:R2:W5:Y:S04]  /*5c7f0*/  LDL.64 R88, [R1+0x1688] ;  /* 0x0016880001587983 */ /* 0x0005680000100a00 */
[----:B------:R2:W5:Y:S01]  /*5c800*/  LD.E.64 R10, [R84.64+0x8] ;  /* 0x00000808540a7980 */ /* 0x000562000c101b00 */
[----:B-1----:R-:W-:Y:S02]  /*5c810*/  MOV R3, R16 ;  /* 0x0000001000037202 */ /* 0x002fe40000000f00 */
[----:B------:R-:W-:-:S02]  /*5c820*/  MOV R4, 0x5c840 ;  /* 0x0005c84000047802 */ /* 0x000fc40000000f00 */
[----:B--2--5:R-:W-:Y:S05]  /*5c830*/  CALL.REL.NOINC `($_ZN7cutlass13device_kernelIN5flash19enable_sm80_to_sm89INS1_16FlashAttnBwdSm80INS1_25CollectiveMainloopBwdSm80ILi2ELi2EN4cute5tupleIJNS5_1CILi128EEES8_NS7_ILi64EEEEEENS_10bfloat16_tEfNS_4arch4Sm80ELb1ELb0ELb1ELb0ELb0ELb0ELb0ELb0ELi2ELi4ELi4ELi4ELb0EEENS1_21CollectiveEpilogueBwdISA_SB_SD_Li256ELb0ELb0ELi2EEENS1_25SingleTileBwdLPTSchedulerILb0ELi128ELb0EEEEEEEEEvNT_6ParamsE$_ZN4cute3eso3ESOILb1ELb0EJNS_10UnderscoreES2_S2_iEEC2ERKS2_S5_S5_RKi) ;  /* 0xfffabc2000007944 */ /* 0x024fea0003c3ffff */
[----:B------:R-:W2:Y:S01]  /*5c840*/  LDL R8, [R1+0x1688] ;  /* 0x0016880001087983 */ /* 0x000ea20000100800 */
[----:B------:R-:W-:-:S03]  /*5c850*/  ULDC.64 UR8, c[0x0][0x118] ;  /* 0x0000460000087ab9 */ /* 0x000fc60000000a00 */
[----:B-1----:R1:W5:Y:S01]  /*5c860*/  LD.E.64 R2, [R10.64+0x8] ;  /* 0x000008080a027980 */ /* 0x002362000c101b00 */
[----:B------:R-:W-:Y:S02]  /*5c870*/  MOV R4, 0x5c8a0 ;  /* 0x0005c8a000047802 */ /* 0x000fe40000000f00 */
[----:B--2---:R-:W-:Y:S02]  /*5c880*/  SHF.R.S32.HI R7, RZ, 0x1f, R8 ;  /* 0x0000001fff077819 */ /* 0x004fe40000011408 */
[----:B-1---5:R-:W-:Y:S05]  /*5c890*/  CALL.REL.NOINC `($_ZN7cutlass13device_kernelIN5flash19enable_sm80_to_sm89INS1_16FlashAttnBwdSm80INS1_25CollectiveMainloopBwdSm80ILi2ELi2EN4cute5tupleIJNS5_1CILi128EEES8_NS7_ILi64EEEEEENS_10bfloat16_tEfNS_4arch4Sm80ELb1ELb0ELb1ELb0ELb0ELb0ELb0ELb0ELi2ELi4ELi4ELi4ELb0EEENS1_21CollectiveEpilogueBwdISA_SB_SD_Li256ELb0ELb0ELi2EEENS1_25SingleTileBwdLPTSchedulerILb0ELi128ELb0EEEEEEEEEvNT_6ParamsE$_ZZN4cute5sliceINS_5tupleIJNS_10UnderscoreES2_S2_iEEENS1_IJNS1_IJNS_1CILi1EEENS4_ILi0EEEEEElS6_lEEEEEDaRKT_RKT0_ENKUlRKT_RKT0_E_clIS2_lEEDaSH_SK_) ;  /* 0xfffb11d000007944 */ /* 0x022fea0003c3ffff */
[----:B-----5:R-:W-:Y:S02]  /*5c8a0*/  MOV R5, R3 ;  /* 0x0000000300057202 */ /* 0x020fe40000000f00 */
[----:B------:R-:W-:Y:S02]  /*5c8b0*/  MOV R4, 0x5c8d0 ;  /* 0x0005c8d000047802 */ /* 0x000fe40000000f00 */
[----:B-1----:R-:W-:Y:S05]  /*5c8c0*/  CALL.REL.NOINC `($_ZN7cutlass13device_kernelIN5flash19enable_sm80_to_sm89INS1_16FlashAttnBwdSm80INS1_25CollectiveMainloopBwdSm80ILi2ELi2EN4cute5tupleIJNS5_1CILi128EEES8_NS7_ILi64EEEEEENS_10bfloat16_tEfNS_4arch4Sm80ELb1ELb0ELb1ELb0ELb0ELb0ELb0ELb0ELi2ELi4ELi4ELi4ELb0EEENS1_21CollectiveEpilogueBwdISA_SB_SD_Li256ELb0ELb0ELi2EEENS1_25SingleTileBwdLPTSchedulerILb0ELi128ELb0EEEEEEEEEvNT_6ParamsE$_ZZN4cute12filter_tupleINS_5tupleIJNS_10UnderscoreES2_S2_iEEENS1_IJNS1_IJNS_1CILi1EEENS4_ILi0EEEEEElS6_lEEEZNS_5sliceIS3_S8_EEDaRKT_RKT0_EUlRKT_RKT0_E_EEDaSC_SF_OT1_ENKUlDpSI_E_clIJNS1_IJS7_EEENS1_IJlEEENS1_IJS6_EEENS1_IJEEEEEEDaSP_) ;  /* 0xfffafe0000007944 */ /* 0x002fea0003c3ffff */
[----:B-----5:R-:W-:Y:S02]  /*5c8d0*/  MOV R5, R3 ;  /* 0x0000000300057202 */ /* 0x020fe40000000f00 */
[----:B------:R-:W-:Y:S02]  /*5c8e0*/  MOV R4, 0x5c900 ;  /* 0x0005c90000047802 */ /* 0x000fe40000000f00 */
[----:B-1----:R-:W-:Y:S05]  /*5c8f0*/  CALL.REL.NOINC `($_ZN7cutlass13device_kernelIN5flash19enable_sm80_to_sm89INS1_16FlashAttnBwdSm80INS1_25CollectiveMainloopBwdSm80ILi2ELi2EN4cute5tupleIJNS5_1CILi128EEES8_NS7_ILi64EEEEEENS_10bfloat16_tEfNS_4arch4Sm80ELb1ELb0ELb1ELb0ELb0ELb0ELb0ELb0ELi2ELi4ELi4ELi4ELb0EEENS1_21CollectiveEpilogueBwdISA_SB_SD_Li256ELb0ELb0ELi2EEENS1_25SingleTileBwdLPTSchedulerILb0ELi128ELb0EEEEEEEEEvNT_6ParamsE$_ZN4cute5tupleIJNS0_IJNS0_IJNS_1CILi8EEENS1_ILi1EEEEEENS1_ILi4EEES3_EEENS0_IJNS0_IJS3_NS1_ILi0EEEEEElS7_EEEEEC2ERKS6_RKS9_) ;  /* 0xfffaf0a000007944 */ /* 0x002fea0003c3ffff */
        /* <DEDUP_REMOVED lines=9> */
[----:B-1---5:R-:W-:Y:S05]  /*5c990*/  CALL.REL.NOINC `($_ZN7cutlass13device_kernelIN5flash19enable_sm80_to_sm89INS1_16FlashAttnBwdSm80INS1_25CollectiveMainloopBwdSm80ILi2ELi2EN4cute5tupleIJNS5_1CILi128EEES8_NS7_ILi64EEEEEENS_10bfloat16_tEfNS_4arch4Sm80ELb1ELb0ELb1ELb0ELb0ELb0ELb0ELb0ELi2ELi4ELi4ELi4ELb0EEENS1_21CollectiveEpilogueBwdISA_SB_SD_Li256ELb0ELb0ELi2EEENS1_25SingleTileBwdLPTSchedulerILb0ELi128ELb0EEEEEEEEEvNT_6ParamsE$_ZN4cute3eso3ESOILb0ELb0EJNS_6LayoutINS_5tupleIJNS3_IJNS_1CILi8EEENS4_ILi1EEEEEENS4_ILi4EEES6_EEENS3_IJNS3_IJS6_NS4_ILi0EEEEEElSA_EEEEElEEC2ERKSD_RKl) ;  /* 0xfffaaf4000007944 */ /* 0x022fea0003c3ffff */
[----:B------:R-:W-:Y:S01]  /*5c9a0*/  ULDC.64 UR8, c[0x0][0x118] ;  /* 0x0000460000087ab9 */ /* 0x000fe20000000a00 */
[----:B------:R-:W2:Y:S04]  /*5c9b0*/  LDL.64 R6, [R1+0x1690] ;  /* 0x0016900001067983 */ /* 0x000ea80000100a00 */
[----:B------:R-:W2:Y:S04]  /*5c9c0*/  LD.E.64 R10, [R10.64+0x18] ;  /* 0x000018080a0a7980 */ /* 0x000ea8000c101b00 */
[----:B-1----:R1:W5:Y:S01]  /*5c9d0*/  LDL.64 R2, [R1+0x1688] ;  /* 0x0016880001027983 */ /* 0x0023620000100a00 */
[----:B------:R-:W-:-:S02]  /*5c9e0*/  MOV R8, 0x5ca20 ;  /* 0x0005ca2000087802 */ /* 0x000fc40000000f00 */
[----:B--2---:R-:W-:-:S04]  /*5c9f0*/  LEA R4, P0, R6, R10, 0x1 ;  /* 0x0000000a06047211 */ /* 0x004fc800078008ff */
[----:B------:R-:W-:-:S04]  /*5ca00*/  LEA.HI.X R9, R6, R11, R7, 0x1, P0 ;  /* 0x0000000b06097211 */ /* 0x000fc800000f0c07 */
[----:B-1---5:R-:W-:Y:S05]  /*5ca10*/  CALL.REL.NOINC `($_ZN7cutlass13device_kernelIN5flash19enable_sm80_to_sm89INS1_16FlashAttnBwdSm80INS1_25CollectiveMainloopBwdSm80ILi2ELi2EN4cute5tupleIJNS5_1CILi128EEES8_NS7_ILi64EEEEEENS_10bfloat16_tEfNS_4arch4Sm80ELb1ELb0ELb1ELb0ELb0ELb0ELb0ELb0ELi2ELi4ELi4ELi4ELb0EEENS1_21CollectiveEpilogueBwdISA_SB_SD_Li256ELb0ELb0ELi2EEENS1_25SingleTileBwdLPTSchedulerILb0ELi128ELb0EEEEEEEEEvNT_6ParamsE$_ZN4cute8gmem_ptrIPKN7cutlass10bfloat16_tEECI1NS_12iter_adaptorIS4_S5_EEES4_) ;  /* 0xfffaf58000007944 */ /* 0x022fea0003c3ffff */
[----:B------:R-:W2:Y:S01]  /*5ca20*/  LDL.64 R8, [R1+0x1688] ;  /* 0x0016880001087983 */ /* 0x000ea20000100a00 */
[----:B-1----:R-:W-:Y:S02]  /*5ca30*/  MOV R5, R3 ;  /* 0x0000000300057202 */ /* 0x002fe40000000f00 */
[----:B------:R-:W-:Y:S01]  /*5ca40*/  MOV R6, 0x5ca70 ;  /* 0x0005ca7000067802 */ /* 0x000fe20000000f00 */
[----:B--2---:R1:W-:Y:S04]  /*5ca50*/  STL.64 [R1+0x1698], R8 ;  /* 0x0016980801007387 */ /* 0x0043e80000100a00 */
[----:B-1----:R-:W-:Y:S05]  /*5ca60*/  CALL.REL.NOINC `($_ZN7cutlass13device_kernelIN5flash19enable_sm80_to_sm89INS1_16FlashAttnBwdSm80INS1_25CollectiveMainloopBwdSm80ILi2ELi2EN4cute5tupleIJNS5_1CILi128EEES8_NS7_ILi64EEEEEENS_10bfloat16_tEfNS_4arch4Sm80ELb1ELb0ELb1ELb0ELb0ELb0ELb0ELb0ELi2ELi4ELi4ELi4ELb0EEENS1_21CollectiveEpilogueBwdISA_SB_SD_Li256ELb0ELb0ELi2EEENS1_25SingleTileBwdLPTSchedulerILb0ELi128ELb0EEEEEEEEEvNT_6ParamsE$_ZN4cute3eso3ESOILb0ELb0EJNS_6LayoutINS_5tupleIJNS3_IJNS_1CILi8EEENS4_ILi1EEEEEENS4_ILi4EEES6_EEENS3_IJNS3_IJS6_NS4_ILi0EEEEEElSA_EEEEENS_10ViewEngineINS_8gmem_ptrIPKN7cutlass10bfloat16_tEEEEEEEC2ERKSD_RKSL_) ;  /* 0xfffaade000007944 */ /* 0x002fea0003c3ffff */
        /* <DEDUP_REMOVED lines=11> */
[----:B--2--5:R-:W-:Y:S05]  /*5cb20*/  CALL.REL.NOINC `($_ZN7cutlass13device_kernelIN5flash19enable_sm80_to_sm89INS1_16FlashAttnBwdSm80INS1_25CollectiveMainloopBwdSm80ILi2ELi2EN4cute5tupleIJNS5_1CILi128EEES8_NS7_ILi64EEEEEENS_10bfloat16_tEfNS_4arch4Sm80ELb1ELb0ELb1ELb0ELb0ELb0ELb0ELb0ELi2ELi4ELi4ELi4ELb0EEENS1_21CollectiveEpilogueBwdISA_SB_SD_Li256ELb0ELb0ELi2EEENS1_25SingleTileBwdLPTSchedulerILb0ELi128ELb0EEEEEEEEEvNT_6ParamsE$_ZZN4cuteplIJiiEJNS_1CILi0EEES2_EEEDaRKNS_15ArithmeticTupleIJDpT_EEERKNS3_IJDpT0_EEEENKUlDpRKT_E_clIJiiEEEDaSH_) ;  /* 0xfffb477000007944 */ /* 0x024fea0003c3ffff */
[----:B-----5:R-:W-:Y:S01]  /*5cb30*/  IMAD.IADD R86, R5, 0x1, -R2 ;  /* 0x0000000105567824 */ /* 0x020fe200078e0a02 */
[----:B------:R-:W-:Y:S02]  /*5cb40*/  MOV R3, RZ ;  /* 0x000000ff00037202 */ /* 0x000fe40000000f00 */
[----:B------:R-:W-:Y:S02]  /*5cb50*/  MOV R6, 0x5cb70 ;  /* 0x0005cb7000067802 */ /* 0x000fe40000000f00 */
[----:B-1----:R-:W-:Y:S05]  /*5cb60*/  CALL.REL.NOINC `($_ZN7cutlass13device_kernelIN5flash19enable_sm80_to_sm89INS1_16FlashAttnBwdSm80INS1_25CollectiveMainloopBwdSm80ILi2ELi2EN4cute5tupleIJNS5_1CILi128EEES8_NS7_ILi64EEEEEENS_10bfloat16_tEfNS_4arch4Sm80ELb1ELb0ELb1ELb0ELb0ELb0ELb0ELb0ELi2ELi4ELi4ELi4ELb0EEENS1_21CollectiveEpilogueBwdISA_SB_SD_Li256ELb0ELb0ELi2EEENS1_25SingleTileBwdLPTSchedulerILb0ELi128ELb0EEEEEEEEEvNT_6ParamsE$_ZN4cute3eso3ESOILb1ELb0EJNS_1CILi0EEEiS3_EEC2ERKS3_RKiS6_) ;  /* 0xfffabdd000007944 */ /* 0x002fea0003c3ffff */
[----:B-1----:R-:W2:Y:S01]  /*5cb70*/  LDL R3, [R1+0x1688] ;  /* 0x0016880001037983 */ /* 0x002ea20000100800 */
[----:B------:R-:W-:Y:S01]  /*5cb80*/  IMAD.MOV.U32 R2, RZ, RZ, R81 ;  /* 0x000000ffff027224 */ /* 0x000fe200078e0051 */
[----:B------:R-:W-:Y:S02]  /*5cb90*/  MOV R10, 0x5cbc0 ;  /* 0x0005cbc0000a7802 */ /* 0x000fe40000000f00 */
[----:B--2---:R-:W-:Y:S02]  /*5cba0*/  SHF.L.U32 R3, R3, 0x5, RZ ;  /* 0x0000000503037819 */ /* 0x004fe400000006ff */
[----:B------:R-:W-:Y:S05]  /*5cbb0*/  CALL.REL.NOINC `($_ZN7cutlass13device_kernelIN5flash19enable_sm80_to_sm89INS1_16FlashAttnBwdSm80INS1_25CollectiveMainloopBwdSm80ILi2ELi2EN4cute5tupleIJNS5_1CILi128EEES8_NS7_ILi64EEEEEENS_10bfloat16_tEfNS_4arch4Sm80ELb1ELb0ELb1ELb0ELb0ELb0ELb0ELb0ELi2ELi4ELi4ELi4ELb0EEENS1_21CollectiveEpilogueBwdISA_SB_SD_Li256ELb0ELb0ELi2EEENS1_25SingleTileBwdLPTSchedulerILb0ELi128ELb0EEEEEEEEEvNT_6ParamsE$_ZN4cute5tupleIJiEEC2ERKi) ;  /* 0xfffaf30000007944 */ /* 0x000fea0003c3ffff */
[----:B------:R1:W5:Y:S01]  /*5cbc0*/  LDL R3, [R1+0x1688] ;  /* 0x0016880001037983 */ /* 0x0003620000100800 */
        /* <DEDUP_REMOVED lines=8> */
[----:B------:R-:W-:Y:S02]  /*5cc50*/  MOV R2, R81 ;  /* 0x0000005100027202 */ /* 0x000fe40000000f00 */
[----:B------:R-:W-:Y:S02]  /*5cc60*/  MOV R6, 0x5cc80 ;  /* 0x0005cc8000067802 */ /* 0x000fe40000000f00 */
[----:B-1---5:R-:W-:Y:S05]  /*5cc70*/  CALL.REL.NOINC `($_ZN7cutlass13device_kernelIN5flash19enable_sm80_to_sm89INS1_16FlashAttnBwdSm80INS1_25CollectiveMainloopBwdSm80ILi2ELi2EN4cute5tupleIJNS5_1CILi128EEES8_NS7_ILi64EEEEEENS_10bfloat16_tEfNS_4arch4Sm80ELb1ELb0ELb1ELb0ELb0ELb0ELb0ELb0ELi2ELi4ELi4ELi4ELb0EEENS1_21CollectiveEpilogueBwdISA_SB_SD_Li256ELb0ELb0ELi2EEENS1_25SingleTileBwdLPTSchedulerILb0ELi128ELb0EEEEEEEEEvNT_6ParamsE$_ZN4cute3eso3ESOILb0ELb1EJiNS_1CILi0EEEEEC2ERKiRKS3_) ;  /* 0xfffab5d000007944 */ /* 0x022fea0003c3ffff */
[----:B-1----:R1:W5:Y:S01]  /*5cc80*/  LDL R3, [R1+0x1688] ;  /* 0x0016880001037983 */ /* 0x0023620000100800 */
[----:B------:R-:W-:-:S03]  /*5cc90*/  MOV R4, 0x5ccb0 ;  /* 0x0005ccb000047802 */ /* 0x000fc60000000f00 */
[----:B-1---5:R-:W-:Y:S05]  /*5cca0*/  CALL.REL.NOINC `($_ZN7cutlass13device_kernelIN5flash19enable_sm80_to_sm89INS1_16FlashAttnBwdSm80INS1_25CollectiveMainloopBwdSm80ILi2ELi2EN4cute5tupleIJNS5_1CILi128EEES8_NS7_ILi64EEEEEENS_10bfloat16_tEfNS_4arch4Sm80ELb1ELb0ELb1ELb0ELb0ELb0ELb0ELb0ELi2ELi4ELi4ELi4ELb0EEENS1_21CollectiveEpilogueBwdISA_SB_SD_Li256ELb0ELb0ELi2EEENS1_25SingleTileBwdLPTSchedulerILb0ELi128ELb0EEEEEEEEEvNT_6ParamsE$_ZZN4cuteplIJNS_1CILi0EEES2_EJiEEEDaRKNS_15ArithmeticTupleIJDpT_EEERKNS3_IJDpT0_EEEENKUlDpRKT_E_clIJiS2_EEEDaSH_) ;  /* 0xfffb41b000007944 */ /* 0x022fea0003c3ffff */
[----:B------:R-:W-:Y:S02]  /*5ccb0*/  MOV R4, 0x5ccd0 ;  /* 0x0005ccd000047802 */ /* 0x000fe40000000f00 */
[----:B-1---5:R-:W-:Y:S05]  /*5ccc0*/  CALL.REL.NOINC `($_ZN7cutlass13device_kernelIN5flash19enable_sm80_to_sm89INS1_16FlashAttnBwdSm80INS1_25CollectiveMainloopBwdSm80ILi2ELi2EN4cute5tupleIJNS5_1CILi128EEES8_NS7_ILi64EEEEEENS_10bfloat16_tEfNS_4arch4Sm80ELb1ELb0ELb1ELb0ELb0ELb0ELb0ELb0ELi2ELi4ELi4ELi4ELb0EEENS1_21CollectiveEpilogueBwdISA_SB_SD_Li256ELb0ELb0ELi2EEENS1_25SingleTileBwdLPTSchedulerILb0ELi128ELb0EEEEEEEEEvNT_6ParamsE$_ZZN4cuteplIJNS_1CILi0EEES2_EJiS2_EEEDaRKNS_15ArithmeticTupleIJDpT_EEERKNS3_IJDpT0_EEEENKUlDpRKT_E_clIJiS2_EEEDaSH_) ;  /* 0xfffb420000007944 */ /* 0x022fea0003c3ffff */
        /* <DEDUP_REMOVED lines=9> */
[----:B--23-5:R-:W-:Y:S05]  /*5cd60*/  CALL.REL.NOINC `($_ZN7cutlass13device_kernelIN5flash19enable_sm80_to_sm89INS1_16FlashAttnBwdSm80INS1_25CollectiveMainloopBwdSm80ILi2ELi2EN4cute5tupleIJNS5_1CILi128EEES8_NS7_ILi64EEEEEENS_10bfloat16_tEfNS_4arch4Sm80ELb1ELb0ELb1ELb0ELb0ELb0ELb0ELb0ELi2ELi4ELi4ELi4ELb0EEENS1_21CollectiveEpilogueBwdISA_SB_SD_Li256ELb0ELb0ELi2EEENS1_25SingleTileBwdLPTSchedulerILb0ELi128ELb0EEEEEEEEEvNT_6ParamsE$_ZN4cute3eso3ESOILb1ELb0EJNS_10UnderscoreEiiEEC2ERKS2_RKiS7_) ;  /* 0xfffab7b000007944 */ /* 0x02cfea0003c3ffff */
[----:B------:R-:W2:Y:S01]  /*5cd70*/  LDL R5, [R1+0x1688] ;  /* 0x0016880001057983 */ /* 0x000ea20000100800 */
[----:B------:R-:W-:Y:S02]  /*5cd80*/  MOV R4, 0x5cdf0 ;  /* 0x0005cdf000047802 */ /* 0x000fe40000000f00 */
[----:B-12---:R-:W-:Y:S01]  /*5cd90*/  SHF.R.S32.HI R2, RZ, 0x1f, R5 ;  /* 0x0000001fff027819 */ /* 0x006fe20000011405 */
[-C--:B------:R-:W-:Y:S02]  /*5cda0*/  IMAD R3, R93, R5.reuse, RZ ;  /* 0x000000055d037224 */ /* 0x080fe400078e02ff */
[----:B------:R-:W-:-:S04]  /*5cdb0*/  IMAD.WIDE.U32 R6, R92, R5, RZ ;  /* 0x000000055c067225 */ /* 0x000fc800078e00ff */
[----:B------:R-:W-:-:S05]  /*5cdc0*/  IMAD R3, R92, R2, R3 ;  /* 0x000000025c037224 */ /* 0x000fca00078e0203 */
[----:B------:R-:W-:Y:S02]  /*5cdd0*/  IADD3 R3, R7, R3, RZ ;  /* 0x0000000307037210 */ /* 0x000fe40007ffe0ff */
[----:B------:R-:W-:Y:S05]  /*5cde0*/  CALL.REL.NOINC `($_ZN7cutlass13device_kernelIN5flash19enable_sm80_to_sm89INS1_16FlashAttnBwdSm80INS1_25CollectiveMainloopBwdSm80ILi2ELi2EN4cute5tupleIJNS5_1CILi128EEES8_NS7_ILi64EEEEEENS_10bfloat16_tEfNS_4arch4Sm80ELb1ELb0ELb1ELb0ELb0ELb0ELb0ELb0ELi2ELi4ELi4ELi4ELb0EEENS1_21CollectiveEpilogueBwdISA_SB_SD_Li256ELb0ELb0ELi2EEENS1_25SingleTileBwdLPTSchedulerILb0ELi128ELb0EEEEEEEEEvNT_6ParamsE$_ZN4cute3eso3ESOILb1ELb0EJNS_6LayoutINS_5tupleIJNS3_IJNS_1CILi8EEENS4_ILi1EEEEEEEEENS3_IJNS3_IJS6_NS4_ILi0EEEEEEEEEEElEEC2ERKSC_RKl) ;  /* 0xfffadf9000007944 */ /* 0x000fea0003c3ffff */
[----:B-1----:R-:W2:Y:S01]  /*5cdf0*/  LDL.64 R2, [R1+0x1688] ;  /* 0x0016880001027983 */ /* 0x002ea20000100a00 */
[----:B------:R-:W-:Y:S02]  /*5ce00*/  MOV R8, 0x5ce40 ;  /* 0x0005ce4000087802 */ /* 0x000fe40000000f00 */
[----:B--2---:R-:W-:-:S04]  /*5ce10*/  LEA R4, P1, R2, R90, 0x1 ;  /* 0x0000005a02047211 */ /* 0x004fc800078208ff */
[----:B------:R-:W-:-:S04]  /*5ce20*/  LEA.HI.X R9, R2, R91, R3, 0x1, P1 ;  /* 0x0000005b02097211 */ /* 0x000fc800008f0c03 */
[----:B------:R-:W-:Y:S05]  /*5ce30*/  CALL.REL.NOINC `($_ZN7cutlass13device_kernelIN5flash19enable_sm80_to_sm89INS1_16FlashAttnBwdSm80INS1_25CollectiveMainloopBwdSm80ILi2ELi2EN4cute5tupleIJNS5_1CILi128EEES8_NS7_ILi64EEEEEENS_10bfloat16_tEfNS_4arch4Sm80ELb1ELb0ELb1ELb0ELb0ELb0ELb0ELb0ELi2ELi4ELi4ELi4ELb0EEENS1_21CollectiveEpilogueBwdISA_SB_SD_Li256ELb0ELb0ELi2EEENS1_25SingleTileBwdLPTSchedulerILb0ELi128ELb0EEEEEEEEEvNT_6ParamsE$_ZN4cute8gmem_ptrIPKN7cutlass10bfloat16_tEECI1NS_12iter_adaptorIS4_S5_EEES4_) ;  /* 0xfffaf16000007944 */ /* 0x000fea0003c3ffff */
[----:B------:R2:W5:Y:S01]  /*5ce40*/  LDL.64 R2, [R1+0x1688] ;  /* 0x0016880001027983 */ /* 0x0005620000100a00 */
[----:B------:R-:W-:-:S03]  /*5ce50*/  MOV R6, 0x5ce70 ;  /* 0x0005ce7000067802 */ /* 0x000fc60000000f00 */
[----:B-12--5:R-:W-:Y:S05]  /*5ce60*/  CALL.REL.NOINC `($_ZN7cutlass13device_kernelIN5flash19enable_sm80_to_sm89INS1_16FlashAttnBwdSm80INS1_25CollectiveMainloopBwdSm80ILi2ELi2EN4cute5tupleIJNS5_1CILi128EEES8_NS7_ILi64EEEEEENS_10bfloat16_tEfNS_4arch4Sm80ELb1ELb0ELb1ELb0ELb0ELb0ELb0ELb0ELi2ELi4ELi4ELi4ELb0EEENS1_21CollectiveEpilogueBwdISA_SB_SD_Li256ELb0ELb0ELi2EEENS1_25SingleTileBwdLPTSchedulerILb0ELi128ELb0EEEEEEEEEvNT_6ParamsE$_ZN4cute3eso3ESOILb1ELb0EJNS_6LayoutINS_5tupleIJNS3_IJNS_1CILi8EEENS4_ILi1EEEEEEEEENS3_IJNS3_IJS6_NS4_ILi0EEEEEEEEEEENS_10ViewEngineINS_8gmem_ptrIPKN7cutlass10bfloat16_tEEEEEEEC2ERKSC_RKSK_) ;  /* 0xfffade0000007944 */ /* 0x026fea0003c3ffff */
[----:B-1----:R1:W5:Y:S01]  /*5ce70*/  LDL.64 R4, [R1+0x1688] ;  /* 0x0016880001047983 */ /* 0x0023620000100a00 */
[----:B------:R-:W-:Y:S01]  /*5ce80*/  IMAD.MOV.U32 R80, RZ, RZ, RZ ;  /* 0x000000ffff507224 */ /* 0x000fe200078e00ff */
[----:B------:R-:W-:Y:S02]  /*5ce90*/  MOV R79, R17 ;  /* 0x00000011004f7202 */ /* 0x000fe40000000f00 */
[----:B------:R-:W-:Y:S02]  /*5cea0*/  MOV R78, 0x5cec0 ;  /* 0x0005cec0004e7802 */ /* 0x000fe40000000f00 */
[----:B-1---5:R-:W-:Y:S05]  /*5ceb0*/  CALL.REL.NOINC `($_ZN7cutlass13device_kernelIN5flash19enable_sm80_to_sm89INS1_16FlashAttnBwdSm80INS1_25CollectiveMainloopBwdSm80ILi2ELi2EN4cute5tupleIJNS5_1CILi128EEES8_NS7_ILi64EEEEEENS_10bfloat16_tEfNS_4arch4Sm80ELb1ELb0ELb1ELb0ELb0ELb0ELb0ELb0ELi2ELi4ELi4ELi4ELb0EEENS1_21CollectiveEpilogueBwdISA_SB_SD_Li256ELb0ELb0ELi2EEENS1_25SingleTileBwdLPTSchedulerILb0ELi128ELb0EEEEEEEEEvNT_6ParamsE$_ZN4cute3eso3ESOILb1ELb0EJNS_10UnderscoreEiiEEC2ERKS2_RKiS7_) ;  /* 0xfffab66000007944 */ /* 0x022fea0003c3ffff */
[----:B-1----:R-:W2:Y:S01]  /*5cec0*/  LDL R3, [R1+0x1688] ;  /* 0x0016880001037983 */ /* 0x002ea20000100800 */
[----:B------:R-:W-:Y:S01]  /*5ced0*/  IMAD.MOV.U32 R2, RZ, RZ, R81 ;  /* 0x000000ffff027224 */ /* 0x000fe200078e0051 */
[----:B------:R-:W-:Y:S02]  /*5cee0*/  MOV R6, 0x5cf10 ;  /* 0x0005cf1000067802 */ /* 0x000fe40000000f00 */
[----:B--2---:R-:W-:Y:S02]  /*5cef0*/  SHF.L.U32 R3, R3, 0xb, RZ ;  /* 0x0000000b03037819 */ /* 0x004fe400000006ff */
        /* <DEDUP_REMOVED lines=10> */
[----:B-1----:R1:W5:Y:S01]  /*5cfa0*/  LDL.64 R6, [R1+0x1688] ;  /* 0x0016880001067983 */ /* 0x0023620000100a00 */
[----:B------:R-:W-:Y:S02]  /*5cfb0*/  MOV R9, R5 ;  /* 0x0000000500097202 */ /* 0x000fe40000000f00 */
[----:B------:R-:W-:Y:S02]  /*5cfc0*/  MOV R8, 0x5cfe0 ;  /* 0x0005cfe000087802 */ /* 0x000fe40000000f00 */
[----:B-1---5:R-:W-:Y:S05]  /*5cfd0*/  CALL.REL.NOINC `($_ZN7cutlass13device_kernelIN5flash19enable_sm80_to_sm89INS1_16FlashAttnBwdSm80INS1_25CollectiveMainloopBwdSm80ILi2ELi2EN4cute5tupleIJNS5_1CILi128EEES8_NS7_ILi64EEEEEENS_10bfloat16_tEfNS_4arch4Sm80ELb1ELb0ELb1ELb0ELb0ELb0ELb0ELb0ELi2ELi4ELi4ELi4ELb0EEENS1_21CollectiveEpilogueBwdISA_SB_SD_Li256ELb0ELb0ELi2EEENS1_25SingleTileBwdLPTSchedulerILb0ELi128ELb0EEEEEEEEEvNT_6ParamsE$_ZN4cute8gmem_ptrIPKN7cutlass10bfloat16_tEECI1NS_12iter_adaptorIS4_S5_EEES4_) ;  /* 0xfffaefc000007944 */ /* 0x022fea0003c3ffff */
[----:B------:R2:W5:Y:S01]  /*5cfe0*/  LDL.64 R2, [R1+0x1688] ;  /* 0x0016880001027983 */ /* 0x0005620000100a00 */
[----:B------:R-:W-:-:S03]  /*5cff0*/  MOV R8, 0x5d010 ;  /* 0x0005d01000087802 */ /* 0x000fc60000000f00 */
[----:B-12--5:R-:W-:Y:S05]  /*5d000*/  CALL.REL.NOINC `($_ZN7cutlass13device_kernelIN5flash19enable_sm80_to_sm89INS1_16FlashAttnBwdSm80INS1_25CollectiveMainloopBwdSm80ILi2ELi2EN4cute5tupleIJNS5_1CILi128EEES8_NS7_ILi64EEEEEENS_10bfloat16_tEfNS_4arch4Sm80ELb1ELb0ELb1ELb0ELb0ELb0ELb0ELb0ELi2ELi4ELi4ELi4ELb0EEENS1_21CollectiveEpilogueBwdISA_SB_SD_Li256ELb0ELb0ELi2EEENS1_25SingleTileBwdLPTSchedulerILb0ELi128ELb0EEEEEEEEEvNT_6ParamsE$_ZN4cute8gmem_ptrIPKN7cutlass9uint128_tEECI1NS_12iter_adaptorIS4_S5_EEES4_) ;  /* 0xfffaefd000007944 */ /* 0x026fea0003c3ffff */
[----:B-1----:R1:W5:Y:S01]  /*5d010*/  LDL.64 R2, [R1+0x1688] ;  /* 0x0016880001027983 */ /* 0x0023620000100a00 */
[----:B------:R-:W-:-:S03]  /*5d020*/  MOV R8, 0x5d040 ;  /* 0x0005d04000087802 */ /* 0x000fc60000000f00 */
[----:B-1---5:R-:W-:Y:S05]  /*5d030*/  CALL.REL.NOINC `($_ZN7cutlass13device_kernelIN5flash19enable_sm80_to_sm89INS1_16FlashAttnBwdSm80INS1_25CollectiveMainloopBwdSm80ILi2ELi2EN4cute5tupleIJNS5_1CILi128EEES8_NS7_ILi64EEEEEENS_10bfloat16_tEfNS_4arch4Sm80ELb1ELb0ELb1ELb0ELb0ELb0ELb0ELb0ELi2ELi4ELi4ELi4ELb0EEENS1_21CollectiveEpilogueBwdISA_SB_SD_Li256ELb0ELb0ELi2EEENS1_25SingleTileBwdLPTSchedulerILb0ELi128ELb0EEEEEEEEEvNT_6ParamsE$_ZN4cute3eso3ESOILb1ELb0EJNS_6LayoutINS_5tupleIJNS3_IJNS_1CILi1EEES5_EEEEEENS3_IJNS3_IJS5_NS4_ILi0EEEEEEEEEEENS_10ViewEngineINS_8gmem_ptrIPKN7cutlass9uint128_tEEEEEEEC2ERKSB_RKSJ_) ;  /* 0xfffad35000007944 */ /* 0x022fea0003c3ffff */
[----:B------:R2:W5:Y:S01]  /*5d040*/  LDL.64 R78, [R1+0x1688] ;  /* 0x00168800014e7983 */ /* 0x0005620000100a00 */
[----:B-1----:R-:W-:Y:S01]  /*5d050*/  IMAD.MOV.U32 R2, RZ, RZ, R6 ;  /* 0x000000ffff027224 */ /* 0x002fe200078e0006 */
[----:B------:R-:W-:Y:S01]  /*5d060*/  MOV R3, R7 ;  /* 0x0000000700037202 */ /* 0x000fe20000000f00 */
[----:B------:R-:W-:Y:S01]  /*5d070*/  IMAD.MOV.U32 R9, RZ, RZ, R81 ;  /* 0x000000ffff097224 */ /* 0x000fe200078e0051 */
[----:B------:R-:W-:-:S02]  /*5d080*/  MOV R8, 0x5d0a0 ;  /* 0x0005d0a000087802 */ /* 0x000fc40000000f00 */
[----:B--2--5:R-:W-:Y:S05]  /*5d090*/  CALL.REL.NOINC `($_ZN7cutlass13device_kernelIN5flash19enable_sm80_to_sm89INS1_16FlashAttnBwdSm80INS1_25CollectiveMainloopBwdSm80ILi2ELi2EN4cute5tupleIJNS5_1CILi128EEES8_NS7_ILi64EEEEEENS_10bfloat16_tEfNS_4arch4Sm80ELb1ELb0ELb1ELb0ELb0ELb0ELb0ELb0ELi2ELi4ELi4ELi4ELb0EEENS1_21CollectiveEpilogueBwdISA_SB_SD_Li256ELb0ELb0ELi2EEENS1_25SingleTileBwdLPTSchedulerILb0ELi128ELb0EEEEEEEEEvNT_6ParamsE$_ZN4cute8smem_ptrIPN7cutlass10bfloat16_tEECI1NS_12iter_adaptorIS3_S4_EEES3_) ;  /* 0xfffaf00000007944 */ /* 0x024fea0003c3ffff */
[----:B-1----:R1:W5:Y:S01]  /*5d0a0*/  LDL.64 R2, [R1+0x1688] ;  /* 0x0016880001027983 */ /* 0x0023620000100a00 */
[----:B------:R-:W-:-:S02]  /*5d0b0*/  MOV R4, R81 ;  /* 0x0000005100047202 */ /* 0x000fc40000000f00 */
[----:B------:R-:W-:Y:S02]  /*5d0c0*/  MOV R6, 0x5d0e0 ;  /* 0x0005d0e000067802 */ /* 0x000fe40000000f00 */
[----:B-1---5:R-:W-:Y:S05]  /*5d0d0*/  CALL.REL.NOINC `($_ZN7cutlass13device_kernelIN5flash19enable_sm80_to_sm89INS1_16FlashAttnBwdSm80INS1_25CollectiveMainloopBwdSm80ILi2ELi2EN4cute5tupleIJNS5_1CILi128EEES8_NS7_ILi64EEEEEENS_10bfloat16_tEfNS_4arch4Sm80ELb1ELb0ELb1ELb0ELb0ELb0ELb0ELb0ELi2ELi4ELi4ELi4ELb0EEENS1_21CollectiveEpilogueBwdISA_SB_SD_Li256ELb0ELb0ELi2EEENS1_25SingleTileBwdLPTSchedulerILb0ELi128ELb0EEEEEEEEEvNT_6ParamsE$_ZN4cute8smem_ptrIPN7cutlass9uint128_tEECI1NS_12iter_adaptorIS3_S4_EEES3_) ;  /* 0xfffaf00000007944 */ /* 0x022fea0003c3ffff */
[----:B-1----:R1:W5:Y:S01]  /*5d0e0*/  LDL.64 R2, [R1+0x1688] ;  /* 0x0016880001027983 */ /* 0x0023620000100a00 */
[----:B------:R-:W-:Y:S02]  /*5d0f0*/  MOV R4, R81 ;  /* 0x0000005100047202 */ /* 0x000fe40000000f00 */
[----:B------:R-:W-:Y:S02]  /*5d100*/  MOV R6, 0x5d120 ;  /* 0x0005d12000067802 */ /* 0x000fe40000000f00 */
[----:B-1---5:R-:W-:Y:S05]  /*5d110*/  CALL.REL.NOINC `($_ZN7cutlass13device_kernelIN5flash19enable_sm80_to_sm89INS1_16FlashAttnBwdSm80INS1_25CollectiveMainloopBwdSm80ILi2ELi2EN4cute5tupleIJNS5_1CILi128EEES8_NS7_ILi64EEEEEENS_10bfloat16_tEfNS_4arch4Sm80ELb1ELb0ELb1ELb0ELb0ELb0ELb0ELb0ELi2ELi4ELi4ELi4ELb0EEENS1_21CollectiveEpilogueBwdISA_SB_SD_Li256ELb0ELb0ELi2EEENS1_25SingleTileBwdLPTSchedulerILb0ELi128ELb0EEEEEEEEEvNT_6ParamsE$_ZN4cute3eso3ESOILb1ELb0EJNS_6LayoutINS_5tupleIJNS3_IJNS_1CILi1EEES5_EEEEEENS3_IJNS3_IJS5_NS4_ILi0EEEEEEEEEEENS_10ViewEngineINS_8smem_ptrIPN7cutlass9uint128_tEEEEEEEC2ERKSB_RKSI_) ;  /* 0xfffad2b000007944 */ /* 0x022fea0003c3ffff */
[----:B-1----:R1:W5:Y:S01]  /*5d120*/  LDL R4, [R1+0x1688] ;  /* 0x0016880001047983 */ /* 0x0023620000100800 */
[----:B------:R-:W-:-:S03]  /*5d130*/  MOV R2, 0x5d150 ;  /* 0x0005d15000027802 */ /* 0x000fc60000000f00 */
[----:B-1---5:R-:W-:Y:S05]  /*5d140*/  CALL.REL.NOINC `($_ZN7cutlass13device_kernelIN5flash19enable_sm80_to_sm89INS1_16FlashAttnBwdSm80INS1_25CollectiveMainloopBwdSm80ILi2ELi2EN4cute5tupleIJNS5_1CILi128EEES8_NS7_ILi64EEEEEENS_10bfloat16_tEfNS_4arch4Sm80ELb1ELb0ELb1ELb0ELb0ELb0ELb0ELb0ELi2ELi4ELi4ELi4ELb0EEENS1_21CollectiveEpilogueBwdISA_SB_SD_Li256ELb0ELb0ELi2EEENS1_25SingleTileBwdLPTSchedulerILb0ELi128ELb0EEEEEEEEEvNT_6ParamsE$_ZN73_INTERNAL_24fd9406_37_flash_bwd_hdim64_bf16_softcap_sm80_cu_8e232a79_330724__cvta_generic_to_sharedEPKv) ;  /* 0xfffaf0a000007944 */ /* 0x022fea0003c3ffff */
        /* <DEDUP_REMOVED lines=10> */
[----:B-1----:R-:W-:Y:S05]  /*5d1f0*/  CALL.REL.NOINC `($_ZN7cutlass13device_kernelIN5flash19enable_sm80_to_sm89INS1_16FlashAttnBwdSm80INS1_25CollectiveMainloopBwdSm80ILi2ELi2EN4cute5tupleIJNS5_1CILi128EEES8_NS7_ILi64EEEEEENS_10bfloat16_tEfNS_4arch4Sm80ELb1ELb0ELb1ELb0ELb0ELb0ELb0ELb0ELi2ELi4ELi4ELi4ELb0EEENS1_21CollectiveEpilogueBwdISA_SB_SD_Li256ELb0ELb0ELi2EEENS1_25SingleTileBwdLPTSchedulerILb0ELi128ELb0EEEEEEEEEvNT_6ParamsE$_ZN4cute3eso3ESOILb1ELb0EJNS_1CILi0EEEiS3_EEC2ERKS3_RKiS6_) ;  /* 0xfffab74000007944 */ /* 0x002fea0003c3ffff */
[----:B-1----:R-:W2:Y:S01]  /*5d200*/  LDL R3, [R1+0x1688] ;  /* 0x0016880001037983 */ /* 0x002ea20000100800 */
[----:B------:R-:W-:Y:S01]  /*5d210*/  IMAD.MOV.U32 R2, RZ, RZ, R81 ;  /* 0x000000ffff027224 */ /* 0x000fe200078e0051 */
[----:B------:R-:W-:-:S02]  /*5d220*/  MOV R10, 0x5d250 ;  /* 0x0005d250000a7802 */ /* 0x000fc40000000f00 */
[----:B--2---:R-:W-:Y:S02]  /*5d230*/  SHF.L.U32 R3, R3, 0x5, RZ ;  /* 0x0000000503037819 */ /* 0x004fe400000006ff */
[----:B------:R-:W-:Y:S05]  /*5d240*/  CALL.REL.NOINC `($_ZN7cutlass13device_kernelIN5flash19enable_sm80_to_sm89INS1_16FlashAttnBwdSm80INS1_25CollectiveMainloopBwdSm80ILi2ELi2EN4cute5tupleIJNS5_1CILi128EEES8_NS7_ILi64EEEEEENS_10bfloat16_tEfNS_4arch4Sm80ELb1ELb0ELb1ELb0ELb0ELb0ELb0ELb0ELi2ELi4ELi4ELi4ELb0EEENS1_21CollectiveEpilogueBwdISA_SB_SD_Li256ELb0ELb0ELi2EEENS1_25SingleTileBwdLPTSchedulerILb0ELi128ELb0EEEEEEEEEvNT_6ParamsE$_ZN4cute5tupleIJiEEC2ERKi) ;  /* 0xfffaec7000007944 */ /* 0x000fea0003c3ffff */
[----:B------:R1:W5:Y:S01]  /*5d250*/  LDL R3, [R1+0x1688] ;  /* 0x0016880001037983 */ /* 0x0003620000100800 */
        /* <DEDUP_REMOVED lines=43> */
[----:B------:R-:W-:Y:S01]  /*5d510*/  IMAD.MOV.U32 R80, RZ, RZ, 0x1 ;  /* 0x00000001ff507424 */ /* 0x000fe200078e00ff */
        /* <DEDUP_REMOVED lines=209> */
[----:B------:R-:W-:Y:S01]  /*5e230*/  IMAD.MOV.U32 R79, RZ, RZ, R17 ;  /* 0x000000ffff4f7224 */ /* 0x000fe200078e0011 */
[----:B------:R-:W-:Y:S02]  /*5e240*/  MOV R80, 0x3 ;  /* 0x0000000300507802 */ /* 0x000fe40000000f00 */
        /* <DEDUP_REMOVED lines=54> */
[----:B-1---5:R-:W-:Y:S05]  /*5e5b0*/  CALL.REL.NOINC `($_ZN7cutlass13device_kernelIN5flash19enable_sm80_to_sm89INS1_16FlashAttnBwdSm80INS1_25CollectiveMainloopBwdSm80ILi2ELi2EN4cute5tupleIJNS5_1CILi128EEES8_NS7_ILi64EEEEEENS_10bfloat16_tEfNS_4arch4Sm80ELb1ELb0ELb1ELb0ELb0ELb0ELb0ELb0ELi2ELi4ELi4ELi4ELb0EEENS1_21CollectiveEpilogueBwdISA_SB_SD_Li256ELb0ELb0ELi2EEENS1_25SingleTileBwdLPTSchedulerILb0ELi128ELb0EEEEEEEEEvNT_6ParamsE$_ZN4cute3eso3ESOILb1ELb0EJNS_10UnderscoreES2_iEEC2ERKS2_S5_RKi) ;  /* 0xfffa9ee000007944 */ /* 0x022fea0003c3ffff */
[----:B-1----:R-:W2:Y:S01]  /*5e5c0*/  LDL R3, [R1+0x1688] ;  /* 0x0016880001037983 */ /* 0x002ea20000100800 */
[----:B------:R-:W-:-:S02]  /*5e5d0*/  MOV R6, 0x5e600 ;  /* 0x0005e60000067802 */ /* 0x000fc40000000f00 */
[----:B--2---:R-:W-:Y:S02]  /*5e5e0*/  SHF.L.U32 R3, R3, 0x7, RZ ;  /* 0x0000000703037819 */ /* 0x004fe400000006ff */
[----:B------:R-:W-:Y:S05]  /*5e5f0*/  CALL.REL.NOINC `($_ZN7cutlass13device_kernelIN5flash19enable_sm80_to_sm89INS1_16FlashAttnBwdSm80INS1_25CollectiveMainloopBwdSm80ILi2ELi2EN4cute5tupleIJNS5_1CILi128EEES8_NS7_ILi64EEEEEENS_10bfloat16_tEfNS_4arch4Sm80ELb1ELb0ELb1ELb0ELb0ELb0ELb0ELb0ELi2ELi4ELi4ELi4ELb0EEENS1_21CollectiveEpilogueBwdISA_SB_SD_Li256ELb0ELb0ELi2EEENS1_25SingleTileBwdLPTSchedulerILb0ELi128ELb0EEEEEEEEEvNT_6ParamsE$_ZN4cute3eso3ESOILb1ELb0EJNS_6LayoutINS_5tupleIJNS3_IJNS_1CILi4EEENS4_ILi1EEEEEES6_EEENS3_IJNS3_IJS6_NS4_ILi0EEEEEES9_EEEEEiEEC2ERKSC_RKi) ;  /* 0xfffac63000007944 */ /* 0x000fea0003c3ffff */
[----:B------:R-:W-:Y:S01]  /*5e600*/  ULDC.64 UR8, c[0x0][0x118] ;  /* 0x0000460000087ab9 */ /* 0x000fe20000000a00 */
[----:B-1----:R-:W2:Y:S04]  /*5e610*/  LDL R2, [R1+0x1688] ;  /* 0x0016880001027983 */ /* 0x002ea80000100800 */
[----:B------:R-:W2:Y:S01]  /*5e620*/  LD.E.64 R4, [R10.64+0x8] ;  /* 0x000008080a047980 */ /* 0x000ea2000c101b00 */
[----:B------:R-:W-:Y:S01]  /*5e630*/  MOV R8, 0x5e670 ;  /* 0x0005e67000087802 */ /* 0x000fe20000000f00 */
[----:B--2---:R-:W-:Y:S01]  /*5e640*/  IMAD.WIDE R4, R2, 0x4, R4 ;  /* 0x0000000402047825 */ /* 0x004fe200078e0204 */
[----:B------:R-:W-:-:S03]  /*5e650*/  MOV R2, R81 ;  /* 0x0000005100027202 */ /* 0x000fc60000000f00 */
[----:B------:R-:W-:Y:S05]  /*5e660*/  CALL.REL.NOINC `($_ZN7cutlass13device_kernelIN5flash19enable_sm80_to_sm89INS1_16FlashAttnBwdSm80INS1_25CollectiveMainloopBwdSm80ILi2ELi2EN4cute5tupleIJNS5_1CILi128EEES8_NS7_ILi64EEEEEENS_10bfloat16_tEfNS_4arch4Sm80ELb1ELb0ELb1ELb0ELb0ELb0ELb0ELb0ELi2ELi4ELi4ELi4ELb0EEENS1_21CollectiveEpilogueBwdISA_SB_SD_Li256ELb0ELb0ELi2EEENS1_25SingleTileBwdLPTSchedulerILb0ELi128ELb0EEEEEEEEEvNT_6ParamsE$_ZN4cute8gmem_ptrIPKfECI1NS_12iter_adaptorIS2_S3_EEES2_) ;  /* 0xfffad9b000007944 */ /* 0x000fea0003c3ffff */
[----:B-1----:R1:W5:Y:S01]  /*5e670*/  LDL.64 R2, [R1+0x1688] ;  /* 0x0016880001027983 */ /* 0x0023620000100a00 */
[----:B------:R-:W-:-:S03]  /*5e680*/  MOV R6, 0x5e6a0 ;  /* 0x0005e6a000067802 */ /* 0x000fc60000000f00 */
[----:B-1---5:R-:W-:Y:S05]  /*5e690*/  CALL.REL.NOINC `($_ZN7cutlass13device_kernelIN5flash19enable_sm80_to_sm89INS1_16FlashAttnBwdSm80INS1_25CollectiveMainloopBwdSm80ILi2ELi2EN4cute5tupleIJNS5_1CILi128EEES8_NS7_ILi64EEEEEENS_10bfloat16_tEfNS_4arch4Sm80ELb1ELb0ELb1ELb0ELb0ELb0ELb0ELb0ELi2ELi4ELi4ELi4ELb0EEENS1_21CollectiveEpilogueBwdISA_SB_SD_Li256ELb0ELb0ELi2EEENS1_25SingleTileBwdLPTSchedulerILb0ELi128ELb0EEEEEEEEEvNT_6ParamsE$_ZN4cute3eso3ESOILb1ELb0EJNS_6LayoutINS_5tupleIJNS3_IJNS_1CILi4EEENS4_ILi1EEEEEES6_EEENS3_IJNS3_IJS6_NS4_ILi0EEEEEES9_EEEEENS_10ViewEngineINS_8gmem_ptrIPKfEEEEEEC2ERKSC_RKSI_) ;  /* 0xfffac51000007944 */ /* 0x022fea0003c3ffff */
[----:B------:R-:W-:Y:S01]  /*5e6a0*/  ULDC.64 UR8, c[0x0][0x118] ;  /* 0x0000460000087ab9 */ /* 0x000fe20000000a00 */
[----:B-1----:R1:W5:Y:S04]  /*5e6b0*/  LDL.64 R4, [R1+0x1688] ;  /* 0x0016880001047983 */ /* 0x0023680000100a00 */
[----:B------:R1:W5:Y:S01]  /*5e6c0*/  LD.E.64 R10, [R84.64+0x40] ;  /* 0x00004008540a7980 */ /* 0x000362000c101b00 */
[----:B------:R-:W-:-:S02]  /*5e6d0*/  MOV R3, R15 ;  /* 0x0000000f00037202 */ /* 0x000fc40000000f00 */
[----:B------:R-:W-:Y:S02]  /*5e6e0*/  MOV R8, 0x5e700 ;  /* 0x0005e70000087802 */ /* 0x000fe40000000f00 */
[----:B-1---5:R-:W-:Y:S05]  /*5e6f0*/  CALL.REL.NOINC `($_ZN7cutlass13device_kernelIN5flash19enable_sm80_to_sm89INS1_16FlashAttnBwdSm80INS1_25CollectiveMainloopBwdSm80ILi2ELi2EN4cute5tupleIJNS5_1CILi128EEES8_NS7_ILi64EEEEEENS_10bfloat16_tEfNS_4arch4Sm80ELb1ELb0ELb1ELb0ELb0ELb0ELb0ELb0ELi2ELi4ELi4ELi4ELb0EEENS1_21CollectiveEpilogueBwdISA_SB_SD_Li256ELb0ELb0ELi2EEENS1_25SingleTileBwdLPTSchedulerILb0ELi128ELb0EEEEEEEEEvNT_6ParamsE$_ZN4cute3eso3ESOILb1ELb0EJNS_10UnderscoreES2_iEEC2ERKS2_S5_RKi) ;  /* 0xfffa9da000007944 */ /* 0x022fea0003c3ffff */
[----:B-1----:R-:W2:Y:S01]  /*5e700*/  LDL R3, [R1+0x1688] ;  /* 0x0016880001037983 */ /* 0x002ea20000100800 */
[----:B------:R-:W-:Y:S02]  /*5e710*/  MOV R6, 0x5e740 ;  /* 0x0005e74000067802 */ /* 0x000fe40000000f00 */
[----:B--2---:R-:W-:Y:S02]  /*5e720*/  SHF.L.U32 R3, R3, 0x7, RZ ;  /* 0x0000000703037819 */ /* 0x004fe400000006ff */
[----:B------:R-:W-:Y:S05]  /*5e730*/  CALL.REL.NOINC `($_ZN7cutlass13device_kernelIN5flash19enable_sm80_to_sm89INS1_16FlashAttnBwdSm80INS1_25CollectiveMainloopBwdSm80ILi2ELi2EN4cute5tupleIJNS5_1CILi128EEES8_NS7_ILi64EEEEEENS_10bfloat16_tEfNS_4arch4Sm80ELb1ELb0ELb1ELb0ELb0ELb0ELb0ELb0ELi2ELi4ELi4ELi4ELb0EEENS1_21CollectiveEpilogueBwdISA_SB_SD_Li256ELb0ELb0ELi2EEENS1_25SingleTileBwdLPTSchedulerILb0ELi128ELb0EEEEEEEEEvNT_6ParamsE$_ZN4cute3eso3ESOILb1ELb0EJNS_6LayoutINS_5tupleIJNS3_IJNS_1CILi4EEENS4_ILi1EEEEEES6_EEENS3_IJNS3_IJS6_NS4_ILi0EEEEEES9_EEEEEiEEC2ERKSC_RKi) ;  /* 0xfffac4f000007944 */ /* 0x000fea0003c3ffff */
[----:B------:R-:W-:Y:S01]  /*5e740*/  ULDC.64 UR8, c[0x0][0x118] ;  /* 0x0000460000087ab9 */ /* 0x000fe20000000a00 */
[----:B-1----:R-:W2:Y:S04]  /*5e750*/  LDL R2, [R1+0x1688] ;  /* 0x0016880001027983 */ /* 0x002ea80000100800 */
[----:B------:R-:W2:Y:S01]  /*5e760*/  LD.E.64 R10, [R10.64] ;  /* 0x000000080a0a7980 */ /* 0x000ea2000c101b00 */
[----:B------:R-:W-:Y:S02]  /*5e770*/  MOV R6, R81 ;  /* 0x0000005100067202 */ /* 0x000fe40000000f00 */
[----:B------:R-:W-:Y:S01]  /*5e780*/  MOV R8, 0x5e7b0 ;  /* 0x0005e7b000087802 */ /* 0x000fe20000000f00 */
[----:B--2---:R-:W-:-:S04]  /*5e790*/  IMAD.WIDE R2, R2, 0x4, R10 ;  /* 0x0000000402027825 */ /* 0x004fc800078e020a */
[----:B------:R-:W-:Y:S05]  /*5e7a0*/  CALL.REL.NOINC `($_ZN7cutlass13device_kernelIN5flash19enable_sm80_to_sm89INS1_16FlashAttnBwdSm80INS1_25CollectiveMainloopBwdSm80ILi2ELi2EN4cute5tupleIJNS5_1CILi128EEES8_NS7_ILi64EEEEEENS_10bfloat16_tEfNS_4arch4Sm80ELb1ELb0ELb1ELb0ELb0ELb0ELb0ELb0ELi2ELi4ELi4ELi4ELb0EEENS1_21CollectiveEpilogueBwdISA_SB_SD_Li256ELb0ELb0ELi2EEENS1_25SingleTileBwdLPTSchedulerILb0ELi128ELb0EEEEEEEEEvNT_6ParamsE$_ZN4cute8smem_ptrIPfECI1NS_12iter_adaptorIS1_S2_EEES1_) ;  /* 0xfffad97000007944 */ /* 0x000fea0003c3ffff */
[----:B-1----:R1:W5:Y:S01]  /*5e7b0*/  LDL.64 R2, [R1+0x1688] ;  /* 0x0016880001027983 */ /* 0x0023620000100a00 */
[----:B------:R-:W-:-:S03]  /*5e7c0*/  MOV R8, 0x5e7e0 ;  /* 0x0005e7e000087802 */ /* 0x000fc60000000f00 */
[----:B-1---5:R-:W-:Y:S05]  /*5e7d0*/  CALL.REL.NOINC `($_ZN7cutlass13device_kernelIN5flash19enable_sm80_to_sm89INS1_16FlashAttnBwdSm80INS1_25CollectiveMainloopBwdSm80ILi2ELi2EN4cute5tupleIJNS5_1CILi128EEES8_NS7_ILi64EEEEEENS_10bfloat16_tEfNS_4arch4Sm80ELb1ELb0ELb1ELb0ELb0ELb0ELb0ELb0ELi2ELi4ELi4ELi4ELb0EEENS1_21CollectiveEpilogueBwdISA_SB_SD_Li256ELb0ELb0ELi2EEENS1_25SingleTileBwdLPTSchedulerILb0ELi128ELb0EEEEEEEEEvNT_6ParamsE$_ZN4cute3eso3ESOILb1ELb0EJNS_6LayoutINS_5tupleIJNS3_IJNS_1CILi4EEENS4_ILi1EEEEEES6_EEENS3_IJNS3_IJS6_NS4_ILi0EEEEEES9_EEEEENS_10ViewEngineINS_8smem_ptrIPfEEEEEEC2ERKSC_RKSH_) ;  /* 0xfffac41000007944 */ /* 0x022fea0003c3ffff */
[----:B------:R-:W-:Y:S01]  /*5e7e0*/  ULDC.64 UR8, c[0x0][0x118] ;  /* 0x0000460000087ab9 */ /* 0x000fe20000000a00 */
[----:B-1----:R1:W5:Y:S04]  /*5e7f0*/  LDL.64 R6, [R1+0x1688] ;  /* 0x0016880001067983 */ /* 0x0023680000100a00 */
[----:B------:R1:W5:Y:S01]  /*5e800*/  LD.E.64 R10, [R84.64+0x48] ;  /* 0x00004808540a7980 */ /* 0x000362000c101b00 */
[----:B------:R-:W-:-:S02]  /*5e810*/  MOV R3, RZ ;  /* 0x000000ff00037202 */ /* 0x000fc40000000f00 */
[----:B------:R-:W-:Y:S02]  /*5e820*/  MOV R8, 0x5e840 ;  /* 0x0005e84000087802 */ /* 0x000fe40000000f00 */
[----:B-1---5:R-:W-:Y:S05]  /*5e830*/  CALL.REL.NOINC `($_ZN7cutlass13device_kernelIN5flash19enable_sm80_to_sm89INS1_16FlashAttnBwdSm80INS1_25CollectiveMainloopBwdSm80ILi2ELi2EN4cute5tupleIJNS5_1CILi128EEES8_NS7_ILi64EEEEEENS_10bfloat16_tEfNS_4arch4Sm80ELb1ELb0ELb1ELb0ELb0ELb0ELb0ELb0ELi2ELi4ELi4ELi4ELb0EEENS1_21CollectiveEpilogueBwdISA_SB_SD_Li256ELb0ELb0ELi2EEENS1_25SingleTileBwdLPTSchedulerILb0ELi128ELb0EEEEEEEEEvNT_6ParamsE$_ZN4cute3eso3ESOILb1ELb0EJNS_1CILi0EEEiEEC2ERKS3_RKi) ;  /* 0xfffaa0c000007944 */ /* 0x022fea0003c3ffff */
[----:B------:R-:W-:Y:S02]  /*5e840*/  ULDC.64 UR8, c[0x0][0x118] ;  /* 0x0000460000087ab9 */ /* 0x000fe40000000a00 */
[----:B-1----:R1:W5:Y:S01]  /*5e850*/  LD.E R3, [R10.64] ;  /* 0x000000080a037980 */ /* 0x002362000c101900 */
[----:B------:R-:W-:-:S03]  /*5e860*/  MOV R16, 0x5e880 ;  /* 0x0005e88000107802 */ /* 0x000fc60000000f00 */
[----:B-1---5:R-:W-:Y:S05]  /*5e870*/  CALL.REL.NOINC `($_ZN7cutlass13device_kernelIN5flash19enable_sm80_to_sm89INS1_16FlashAttnBwdSm80INS1_25CollectiveMainloopBwdSm80ILi2ELi2EN4cute5tupleIJNS5_1CILi128EEES8_NS7_ILi64EEEEEENS_10bfloat16_tEfNS_4arch4Sm80ELb1ELb0ELb1ELb0ELb0ELb0ELb0ELb0ELi2ELi4ELi4ELi4ELb0EEENS1_21CollectiveEpilogueBwdISA_SB_SD_Li256ELb0ELb0ELi2EEENS1_25SingleTileBwdLPTSchedulerILb0ELi128ELb0EEEEEEEEEvNT_6ParamsE$_ZZN4cuteplIJiEJNS_1CILi0EEEEEEDaRKNS_15ArithmeticTupleIJDpT_EEERKNS3_IJDpT0_EEEENKUlDpRKT_E_clIJiEEEDaSH_) ;  /* 0xfffb284000007944 */ /* 0x022fea0003c3ffff */
[----:B-----5:R-:W-:Y:S02]  /*5e880*/  ISETP.GT.AND P0, PT, R2, 0x7f, PT ;  /* 0x0000007f0200780c */ /* 0x020fe40003f04270 */
[----:B------:R-:W-:-:S11]  /*5e890*/  MOV R15, 0x0 ;  /* 0x00000000000f7802 */ /* 0x000fd60000000f00 */
[----:B------:R-:W-:Y:S05]  /*5e8a0*/  @P0 RET.REL.NODEC R14 `(_ZN7cutlass13device_kernelIN5flash19enable_sm80_to_sm89INS1_16FlashAttnBwdSm80INS1_25CollectiveMainloopBwdSm80ILi2ELi2EN4cute5tupleIJNS5_1CILi128EEES8_NS7_ILi64EEEEEENS_10bfloat16_tEfNS_4arch4Sm80ELb1ELb0ELb1ELb0ELb0ELb0ELb0ELb0ELi2ELi4ELi4ELi4ELb0EEENS1_21CollectiveEpilogueBwdISA_SB_SD_Li256ELb0ELb0ELi2EEENS1_25SingleTileBwdLPTSchedulerILb0ELi128ELb0EEEEEEEEEvNT_6ParamsE) ;  /* 0xfffa17500e000950 */ /* 0x000fea0003c3ffff */
[----:B------:R-:W-:Y:S02]  /*5e8b0*/  ULDC.64 UR8, c[0x0][0x118] ;  /* 0x0000460000087ab9 */ /* 0x000fe40000000a00 */
[----:B------:R-:W5:Y:S01]  /*5e8c0*/  LD.E.64 R84, [R84.64+0x50] ;  /* 0x0000500854547980 */ /* 0x000f62000c101b00 */
[----:B------:R-:W-:Y:S01]  /*5e8d0*/  IMAD.MOV.U32 R2, RZ, RZ, R13 ;  /* 0x000000ffff027224 */ /* 0x000fe200078e000d */
[----:B------:R-:W-:Y:S02]  /*5e8e0*/  MOV R3, RZ ;  /* 0x000000ff00037202 */ /* 0x000fe40000000f00 */
[----:B------:R-:W-:Y:S02]  /*5e8f0*/  MOV R10, 0x5e910 ;  /* 0x0005e910000a7802 */ /* 0x000fe40000000f00 */
[----:B-1---5:R-:W-:Y:S05]  /*5e900*/  CALL.REL.NOINC `($_ZN7cutlass13device_kernelIN5flash19enable_sm80_to_sm89INS1_16FlashAttnBwdSm80INS1_25CollectiveMainloopBwdSm80ILi2ELi2EN4cute5tupleIJNS5_1CILi128EEES8_NS7_ILi64EEEEEENS_10bfloat16_tEfNS_4arch4Sm80ELb1ELb0ELb1ELb0ELb0ELb0ELb0ELb0ELi2ELi4ELi4ELi4ELb0EEENS1_21CollectiveEpilogueBwdISA_SB_SD_Li256ELb0ELb0ELi2EEENS1_25SingleTileBwdLPTSchedulerILb0ELi128ELb0EEEEEEEEEvNT_6ParamsE$_ZN4cute3eso3ESOILb1ELb0EJNS_10UnderscoreEiEEC2ERKS2_RKi) ;  /* 0xfffa9bd000007944 */ /* 0x022fea0003c3ffff */
[----:B-1----:R-:W-:Y:S02]  /*5e910*/  MOV R2, R13 ;  /* 0x0000000d00027202 */ /* 0x002fe40000000f00 */
[----:B------:R-:W-:Y:S02]  /*5e920*/  MOV R8, 0x5e940 ;  /* 0x0005e94000087802 */ /* 0x000fe40000000f00 */
[----:B------:R-:W-:Y:S05]  /*5e930*/  CALL.REL.NOINC `($_ZN7cutlass13device_kernelIN5flash19enable_sm80_to_sm89INS1_16FlashAttnBwdSm80INS1_25CollectiveMainloopBwdSm80ILi2ELi2EN4cute5tupleIJNS5_1CILi128EEES8_NS7_ILi64EEEEEENS_10bfloat16_tEfNS_4arch4Sm80ELb1ELb0ELb1ELb0ELb0ELb0ELb0ELb0ELi2ELi4ELi4ELi4ELb0EEENS1_21CollectiveEpilogueBwdISA_SB_SD_Li256ELb0ELb0ELi2EEENS1_25SingleTileBwdLPTSchedulerILb0ELi128ELb0EEEEEEEEEvNT_6ParamsE$_ZN4cute8gmem_ptrIPKfECI1NS_12iter_adaptorIS2_S3_EEES2_) ;  /* 0xfffad6e000007944 */ /* 0x000fea0003c3ffff */
[----:B-1----:R1:W5:Y:S01]  /*5e940*/  LDL.64 R2, [R1+0x1680] ;  /* 0x0016800001027983 */ /* 0x0023620000100a00 */
[----:B------:R-:W-:-:S03]  /*5e950*/  MOV R8, 0x5e970 ;  /* 0x0005e97000087802 */ /* 0x000fc60000000f00 */
[----:B-1---5:R-:W-:Y:S05]  /*5e960*/  CALL.REL.NOINC `($_ZN7cutlass13device_kernelIN5flash19enable_sm80_to_sm89INS1_16FlashAttnBwdSm80INS1_25CollectiveMainloopBwdSm80ILi2ELi2EN4cute5tupleIJNS5_1CILi128EEES8_NS7_ILi64EEEEEENS_10bfloat16_tEfNS_4arch4Sm80ELb1ELb0ELb1ELb0ELb0ELb0ELb0ELb0ELi2ELi4ELi4ELi4ELb0EEENS1_21CollectiveEpilogueBwdISA_SB_SD_Li256ELb0ELb0ELi2EEENS1_25SingleTileBwdLPTSchedulerILb0ELi128ELb0EEEEEEEEEvNT_6ParamsE$_ZN4cute3eso3ESOILb1ELb0EJNS_6LayoutINS_5tupleIJNS3_IJNS_1CILi4EEENS4_ILi1EEEEEEEEENS3_IJNS3_IJS6_NS4_ILi0EEEEEEEEEEENS_10ViewEngineINS_8gmem_ptrIPKfEEEEEEC2ERKSC_RKSI_) ;  /* 0xfffac18000007944 */ /* 0x022fea0003c3ffff */
[----:B-1----:R1:W5:Y:S01]  /*5e970*/  LDL.64 R4, [R1+0x1680] ;  /* 0x0016800001047983 */ /* 0x0023620000100a00 */
[----:B------:R-:W-:Y:S01]  /*5e980*/  IMAD.MOV.U32 R2, RZ, RZ, R13 ;  /* 0x000000ffff027224 */ /* 0x000fe200078e000d */
[----:B------:R-:W-:-:S02]  /*5e990*/  MOV R3, RZ ;  /* 0x000000ff00037202 */ /* 0x000fc40000000f00 */
[----:B------:R-:W-:Y:S02]  /*5e9a0*/  MOV R10, 0x5e9c0 ;  /* 0x0005e9c0000a7802 */ /* 0x000fe40000000f00 */
[----:B-1---5:R-:W-:Y:S05]  /*5e9b0*/  CALL.REL.NOINC `($_ZN7cutlass13device_kernelIN5flash19enable_sm80_to_sm89INS1_16FlashAttnBwdSm80INS1_25CollectiveMainloopBwdSm80ILi2ELi2EN4cute5tupleIJNS5_1CILi128EEES8_NS7_ILi64EEEEEENS_10bfloat16_tEfNS_4arch4Sm80ELb1ELb0ELb1ELb0ELb0ELb0ELb0ELb0ELi2ELi4ELi4ELi4ELb0EEENS1_21CollectiveEpilogueBwdISA_SB_SD_Li256ELb0ELb0ELi2EEENS1_25SingleTileBwdLPTSchedulerILb0ELi128ELb0EEEEEEEEEvNT_6ParamsE$_ZN4cute3eso3ESOILb1ELb0EJNS_10UnderscoreEiEEC2ERKS2_RKi) ;  /* 0xfffa9b2000007944 */ /* 0x022fea0003c3ffff */
[----:B-1----:R-:W-:Y:S01]  /*5e9c0*/  IMAD.MOV.U32 R2, RZ, RZ, R6 ;  /* 0x000000ffff027224 */ /* 0x002fe200078e0006 */
[----:B------:R-:W-:Y:S01]  /*5e9d0*/  MOV R3, R7 ;  /* 0x0000000700037202 */ /* 0x000fe20000000f00 */
[----:B------:R-:W-:Y:S01]  /*5e9e0*/  IMAD.MOV.U32 R6, RZ, RZ, R13 ;  /* 0x000000ffff067224 */ /* 0x000fe200078e000d */
[----:B------:R-:W-:Y:S02]  /*5e9f0*/  MOV R8, 0x5ea10 ;  /* 0x0005ea1000087802 */ /* 0x000fe40000000f00 */
[----:B------:R-:W-:Y:S05]  /*5ea00*/  CALL.REL.NOINC `($_ZN7cutlass13device_kernelIN5flash19enable_sm80_to_sm89INS1_16FlashAttnBwdSm80INS1_25CollectiveMainloopBwdSm80ILi2ELi2EN4cute5tupleIJNS5_1CILi128EEES8_NS7_ILi64EEEEEENS_10bfloat16_tEfNS_4arch4Sm80ELb1ELb0ELb1ELb0ELb0ELb0ELb0ELb0ELi2ELi4ELi4ELi4ELb0EEENS1_21CollectiveEpilogueBwdISA_SB_SD_Li256ELb0ELb0ELi2EEENS1_25SingleTileBwdLPTSchedulerILb0ELi128ELb0EEEEEEEEEvNT_6ParamsE$_ZN4cute8smem_ptrIPfECI1NS_12iter_adaptorIS1_S2_EEES1_) ;  /* 0xfffad71000007944 */ /* 0x000fea0003c3ffff */
[----:B-1----:R1:W5:Y:S01]  /*5ea10*/  LDL.64 R2, [R1+0x1680] ;  /* 0x0016800001027983 */ /* 0x0023620000100a00 */
[----:B------:R-:W-:-:S03]  /*5ea20*/  MOV R8, 0x5ea40 ;  /* 0x0005ea4000087802 */ /* 0x000fc60000000f00 */
[----:B-1---5:R-:W-:Y:S05]  /*5ea30*/  CALL.REL.NOINC `($_ZN7cutlass13device_kernelIN5flash19enable_sm80_to_sm89INS1_16FlashAttnBwdSm80INS1_25CollectiveMainloopBwdSm80ILi2ELi2EN4cute5tupleIJNS5_1CILi128EEES8_NS7_ILi64EEEEEENS_10bfloat16_tEfNS_4arch4Sm80ELb1ELb0ELb1ELb0ELb0ELb0ELb0ELb0ELi2ELi4ELi4ELi4ELb0EEENS1_21CollectiveEpilogueBwdISA_SB_SD_Li256ELb0ELb0ELi2EEENS1_25SingleTileBwdLPTSchedulerILb0ELi128ELb0EEEEEEEEEvNT_6ParamsE$_ZN4cute3eso3ESOILb1ELb0EJNS_6LayoutINS_5tupleIJNS3_IJNS_1CILi4EEENS4_ILi1EEEEEEEEENS3_IJNS3_IJS6_NS4_ILi0EEEEEEEEEEENS_10ViewEngineINS_8smem_ptrIPfEEEEEEC2ERKSC_RKSH_) ;  /* 0xfffac0f000007944 */ /* 0x022fea0003c3ffff */
[----:B-1----:R1:W5:Y:S01]  /*5ea40*/  LDL.64 R6, [R1+0x1680] ;  /* 0x0016800001067983 */ /* 0x0023620000100a00 */
[----:B------:R-:W-:Y:S02]  /*5ea50*/  MOV R2, R81 ;  /* 0x0000005100027202 */ /* 0x000fe40000000f00 */
[----:B------:R-:W-:Y:S02]  /*5ea60*/  MOV R8, 0x5ea80 ;  /* 0x0005ea8000087802 */ /* 0x000fe40000000f00 */
[----:B-1---5:R-:W-:Y:S05]  /*5ea70*/  CALL.REL.NOINC `($_ZN7cutlass13device_kernelIN5flash19enable_sm80_to_sm89INS1_16FlashAttnBwdSm80INS1_25CollectiveMainloopBwdSm80ILi2ELi2EN4cute5tupleIJNS5_1CILi128EEES8_NS7_ILi64EEEEEENS_10bfloat16_tEfNS_4arch4Sm80ELb1ELb0ELb1ELb0ELb0ELb0ELb0ELb0ELi2ELi4ELi4ELi4ELb0EEENS1_21CollectiveEpilogueBwdISA_SB_SD_Li256ELb0ELb0ELi2EEENS1_25SingleTileBwdLPTSchedulerILb0ELi128ELb0EEEEEEEEEvNT_6ParamsE$_ZN4cute8gmem_ptrIPKfECI1NS_12iter_adaptorIS2_S3_EEES2_) ;  /* 0xfffad5a000007944 */ /* 0x022fea0003c3ffff */
[----:B-1----:R1:W5:Y:S01]  /*5ea80*/  LDL.64 R2, [R1+0x1688] ;  /* 0x0016880001027983 */ /* 0x0023620000100a00 */
[----:B------:R-:W-:-:S03]  /*5ea90*/  MOV R8, 0x5eab0 ;  /* 0x0005eab000087802 */ /* 0x000fc60000000f00 */
[----:B-1---5:R-:W-:Y:S05]  /*5eaa0*/  CALL.REL.NOINC `($_ZN7cutlass13device_kernelIN5flash19enable_sm80_to_sm89INS1_16FlashAttnBwdSm80INS1_25CollectiveMainloopBwdSm80ILi2ELi2EN4cute5tupleIJNS5_1CILi128EEES8_NS7_ILi64EEEEEENS_10bfloat16_tEfNS_4arch4Sm80ELb1ELb0ELb1ELb0ELb0ELb0ELb0ELb0ELi2ELi4ELi4ELi4ELb0EEENS1_21CollectiveEpilogueBwdISA_SB_SD_Li256ELb0ELb0ELi2EEENS1_25SingleTileBwdLPTSchedulerILb0ELi128ELb0EEEEEEEEEvNT_6ParamsE$_ZN4cute8gmem_ptrIPKN7cutlass9uint128_tEECI1NS_12iter_adaptorIS4_S5_EEES4_) ;  /* 0xfffad53000007944 */ /* 0x022fea0003c3ffff */
        /* <DEDUP_REMOVED lines=8> */
[----:B--2--5:R-:W-:Y:S05]  /*5eb30*/  CALL.REL.NOINC `($_ZN7cutlass13device_kernelIN5flash19enable_sm80_to_sm89INS1_16FlashAttnBwdSm80INS1_25CollectiveMainloopBwdSm80ILi2ELi2EN4cute5tupleIJNS5_1CILi128EEES8_NS7_ILi64EEEEEENS_10bfloat16_tEfNS_4arch4Sm80ELb1ELb0ELb1ELb0ELb0ELb0ELb0ELb0ELi2ELi4ELi4ELi4ELb0EEENS1_21CollectiveEpilogueBwdISA_SB_SD_Li256ELb0ELb0ELi2EEENS1_25SingleTileBwdLPTSchedulerILb0ELi128ELb0EEEEEEEEEvNT_6ParamsE$_ZN4cute8smem_ptrIPfECI1NS_12iter_adaptorIS1_S2_EEES1_) ;  /* 0xfffad5e000007944 */ /* 0x024fea0003c3ffff */
        /* <DEDUP_REMOVED lines=19> */
[----:B------:R-:W-:Y:S05]  /*5ec70*/  RET.REL.NODEC R14 `(_ZN7cutlass13device_kernelIN5flash19enable_sm80_to_sm89INS1_16FlashAttnBwdSm80INS1_25CollectiveMainloopBwdSm80ILi2ELi2EN4cute5tupleIJNS5_1CILi128EEES8_NS7_ILi64EEEEEENS_10bfloat16_tEfNS_4arch4Sm80ELb1ELb0ELb1ELb0ELb0ELb0ELb0ELb0ELi2ELi4ELi4ELi4ELb0EEENS1_21CollectiveEpilogueBwdISA_SB_SD_Li256ELb0ELb0ELi2EEENS1_25SingleTileBwdLPTSchedulerILb0ELi128ELb0EEEEEEEEEvNT_6ParamsE) ;  /* 0xfffa13800e007950 */ /* 0x000fea0003c3ffff */
        .type           $_ZN7cutlass13device_kernelIN5flash19enable_sm80_to_sm89INS1_16FlashAttnBwdSm80INS1_25CollectiveMainloopBwdSm80ILi2ELi2EN4cute5tupleIJNS5_1CILi128EEES8_NS7_ILi64EEEEEENS_10bfloat16_tEfNS_4arch4Sm80ELb1ELb0ELb1ELb0ELb0ELb0ELb0ELb0ELi2ELi4ELi4ELi4ELb0EEENS1_21CollectiveEpilogueBwdISA_SB_SD_Li256ELb0ELb0ELi2EEENS1_25SingleTileBwdLPTSchedulerILb0ELi128ELb0EEEEEEEEEvNT_6ParamsE$_ZZN5flash25CollectiveMainloopBwdSm80ILi2ELi2EN4cute5tupleIJNS1_1CILi128EEES4_NS3_ILi64EEEEEEN7cutlass10bfloat16_tEfNS7_4arch4Sm80ELb1ELb0ELb1ELb0ELb0ELb0ELb0ELb0ELi2ELi4ELi4ELi4ELb0EE3mmaINS_16FlashAttnBwdSm80ISB_NS_21CollectiveEpilogueBwdIS6_S8_SA_Li256ELb0ELb0ELi2EEENS_25SingleTileBwdLPTSchedulerILb0ELi128ELb0EEEE13SharedStorageENS1_6TensorINS1_11ArrayEngineIfLm32EEENS1_6LayoutINS2_IJNS2_IJNS3_ILi2EEESO_EEESO_NS3_ILi4EEEEEENS2_IJNS2_IJNS3_ILi1EEESO_EEESQ_NS3_ILi8EEEEEEEEEEEEbRKNSB_6ParamsERT0_S12_iNS2_IJiiiEEERT_ENKUliiE_clEii,@function
        .size           $_ZN7cutlass13device_kernelIN5flash19enable_sm80_to_sm89INS1_16FlashAttnBwdSm80INS1_25CollectiveMainloopBwdSm80ILi2ELi2EN4cute5tupleIJNS5_1CILi128EEES8_NS7_ILi64EEEEEENS_10bfloat16_tEfNS_4arch4Sm80ELb1ELb0ELb1ELb0ELb0ELb0ELb0ELb0ELi2ELi4ELi4ELi4ELb0EEENS1_21CollectiveEpilogueBwdISA_SB_SD_Li256ELb0ELb0ELi2EEENS1_25SingleTileBwdLPTSchedulerILb0ELi128ELb0EEEEEEEEEvNT_6ParamsE$_ZZN5flash25CollectiveMainloopBwdSm80ILi2ELi2EN4cute5tupleIJNS1_1CILi128EEES4_NS3_ILi64EEEEEEN7cutlass10bfloat16_tEfNS7_4arch4Sm80ELb1ELb0ELb1ELb0ELb0ELb0ELb0ELb0ELi2ELi4ELi4ELi4ELb0EE3mmaINS_16FlashAttnBwdSm80ISB_NS_21CollectiveEpilogueBwdIS6_S8_SA_Li256ELb0ELb0ELi2EEENS_25SingleTileBwdLPTSchedulerILb0ELi128ELb0EEEE13SharedStorageENS1_6TensorINS1_11ArrayEngineIfLm32EEENS1_6LayoutINS2_IJNS2_IJNS3_ILi2EEESO_EEESO_NS3_ILi4EEEEEENS2_IJNS2_IJNS3_ILi1EEESO_EEESQ_NS3_ILi8EEEEEEEEEEEEbRKNSB_6ParamsERT0_S12_iNS2_IJiiiEEERT_ENKUliiE_clEii,($_ZN7cutlass13device_kernelIN5flash19enable_sm80_to_sm89INS1_16FlashAttnBwdSm80INS1_25CollectiveMainloopBwdSm80ILi2ELi2EN4cute5tupleIJNS5_1CILi128EEES8_NS7_ILi64EEEEEENS_10bfloat16_tEfNS_4arch4Sm80ELb1ELb0ELb1ELb0ELb0ELb0ELb0ELb0ELi2ELi4ELi4ELi4ELb0EEENS1_21CollectiveEpilogueBwdISA_SB_SD_Li256ELb0ELb0ELi2EEENS1_25SingleTileBwdLPTSchedulerILb0ELi128ELb0EEEEEEEEEvNT_6ParamsE$_ZZN5flash25CollectiveMainloopBwdSm80ILi2ELi2EN4cute5tupleIJNS1_1CILi128EEES4_NS3_ILi64EEEEEEN7cutlass10bfloat16_tEfNS7_4arch4Sm80ELb1ELb0ELb1ELb0ELb0ELb0ELb0ELb0ELi2ELi4ELi4ELi4ELb0EE3mmaINS_16FlashAttnBwdSm80ISB_NS_21CollectiveEpilogueBwdIS6_S8_SA_Li256ELb0ELb0ELi2EEENS_25SingleTileBwdLPTSchedulerILb0ELi128ELb0EEEE13SharedStorageENS1_6TensorINS1_11ArrayEngineIfLm32EEENS1_6LayoutINS2_IJNS2_IJNS3_ILi2EEESO_EEESO_NS3_ILi4EEEEEENS2_IJNS2_IJNS3_ILi1EEESO_EEESQ_NS3_ILi8EEEEEEEEEEEEbRKNSB_6ParamsERT0_S12_iNS2_IJiiiEEERT_ENKUlvE0_clEv - $_ZN7cutlass13device_kernelIN5flash19enable_sm80_to_sm89INS1_16FlashAttnBwdSm80INS1_25CollectiveMainloopBwdSm80ILi2ELi2EN4cute5tupleIJNS5_1CILi128EEES8_NS7_ILi64EEEEEENS_10bfloat16_tEfNS_4arch4Sm80ELb1ELb0ELb1ELb0ELb0ELb0ELb0ELb0ELi2ELi4ELi4ELi4ELb0EEENS1_21CollectiveEpilogueBwdISA_SB_SD_Li256ELb0ELb0ELi2EEENS1_25SingleTileBwdLPTSchedulerILb0ELi128ELb0EEEEEEEEEvNT_6ParamsE$_ZZN5flash25CollectiveMainloopBwdSm80ILi2ELi2EN4cute5tupleIJNS1_1CILi128EEES4_NS3_ILi64EEEEEEN7cutlass10bfloat16_tEfNS7_4arch4Sm80ELb1ELb0ELb1ELb0ELb0ELb0ELb0ELb0ELi2ELi4ELi4ELi4ELb0EE3mmaINS_16FlashAttnBwdSm80ISB_NS_21CollectiveEpilogueBwdIS6_S8_SA_Li256ELb0ELb0ELi2EEENS_25SingleTileBwdLPTSchedulerILb0ELi128ELb0EEEE13SharedStorageENS1_6TensorINS1_11ArrayEngineIfLm32EEENS1_6LayoutINS2_IJNS2_IJNS3_ILi2EEESO_EEESO_NS3_ILi4EEEEEENS2_IJNS2_IJNS3_ILi1EEESO_EEESQ_NS3_ILi8EEEEEEEEEEEEbRKNSB_6ParamsERT0_S12_iNS2_IJiiiEEERT_ENKUliiE_clEii)
$_ZN7cutlass13device_kernelIN5flash19enable_sm80_to_sm89INS1_16FlashAttnBwdSm80INS1_25CollectiveMainloopBwdSm80ILi2ELi2EN4cute5tupleIJNS5_1CILi128EEES8_NS7_ILi64EEEEEENS_10bfloat16_tEfNS_4arch4Sm80ELb1ELb0ELb1ELb0ELb0ELb0ELb0ELb0ELi2ELi4ELi4ELi4ELb0EEENS1_21CollectiveEpilogueBwdISA_SB_SD_Li256ELb0ELb0ELi2EEENS1_25SingleTileBwdLPTSchedulerILb0ELi128ELb0EEEEEEEEEvNT_6ParamsE$_ZZN5flash25CollectiveMainloopBwdSm80ILi2ELi2EN4cute5tupleIJNS1_1CILi128EEES4_NS3_ILi64EEEEEEN7cutlass10bfloat16_tEfNS7_4arch4Sm80ELb1ELb0ELb1ELb0ELb0ELb0ELb0ELb0ELi2ELi4ELi4ELi4ELb0EE3mmaINS_16FlashAttnBwdSm80ISB_NS_21CollectiveEpilogueBwdIS6_S8_SA_Li256ELb0ELb0ELi2EEENS_25SingleTileBwdLPTSchedulerILb0ELi128ELb0EEEE13SharedStorageENS1_6TensorINS1_11ArrayEngineIfLm32EEENS1_6LayoutINS2_IJNS2_IJNS3_ILi2EEESO_EEESO_NS3_ILi4EEEEEENS2_IJNS2_IJNS3_ILi1EEESO_EEESQ_NS3_ILi8EEEEEEEEEEEEbRKNSB_6ParamsERT0_S12_iNS2_IJiiiEEERT_ENKUliiE_clEii:
        /* <DEDUP_REMOVED lines=62> */
[----:B-1----:R-:W-:Y:S01]  /*5f060*/  IMAD.MOV.U32 R5, RZ, RZ, R3 ;  /* 0x000000ffff057224 */ /* 0x002fe200078e0003 */
[----:B------:R-:W-:Y:S02]  /*5f070*/  MOV R82, R49 ;  /* 0x0000003100527202 */ /* 0x000fe40000000f00 */
        /* <DEDUP_REMOVED lines=484> */
[----:B-----5:R-:W-:Y:S01]  /*60ec0*/  ISETP.GT.AND P0, PT, R2, 0x7f, PT ;  /* 0x0000007f0200780c */ /* 0x020fe20003f04270 */
[----:B------:R-:W-:Y:S01]  /*60ed0*/  IMAD.MOV.U32 R2, RZ, RZ, R12 ;  /* 0x000000ffff027224 */ /* 0x000fe200078e000c */
        /* <DEDUP_REMOVED lines=63> */
        .type           $_ZN7cutlass13device_kernelIN5flash19enable_sm80_to_sm89INS1_16FlashAttnBwdSm80INS1_25CollectiveMainloopBwdSm80ILi2ELi2EN4cute5tupleIJNS5_1CILi128EEES8_NS7_ILi64EEEEEENS_10bfloat16_tEfNS_4arch4Sm80ELb1ELb0ELb1ELb0ELb0ELb0ELb0ELb0ELi2ELi4ELi4ELi4ELb0EEENS1_21CollectiveEpilogueBwdISA_SB_SD_Li256ELb0ELb0ELi2EEENS1_25SingleTileBwdLPTSchedulerILb0ELi128ELb0EEEEEEEEEvNT_6ParamsE$_ZZN5flash25CollectiveMainloopBwdSm80ILi2ELi2EN4cute5tupleIJNS1_1CILi128EEES4_NS3_ILi64EEEEEEN7cutlass10bfloat16_tEfNS7_4arch4Sm80ELb1ELb0ELb1ELb0ELb0ELb0ELb0ELb0ELi2ELi4ELi4ELi4ELb0EE3mmaINS_16FlashAttnBwdSm80ISB_NS_21CollectiveEpilogueBwdIS6_S8_SA_Li256ELb0ELb0ELi2EEENS_25SingleTileBwdLPTSchedulerILb0ELi128ELb0EEEE13SharedStorageENS1_6TensorINS1_11ArrayEngineIfLm32EEENS1_6LayoutINS2_IJNS2_IJNS3_ILi2EEESO_EEESO_NS3_ILi4EEEEEENS2_IJNS2_IJNS3_ILi1EEESO_EEESQ_NS3_ILi8EEEEEEEEEEEEbRKNSB_6ParamsERT0_S12_iNS2_IJiiiEEERT_ENKUlvE0_clEv,@function
        .size           $_ZN7cutlass13device_kernelIN5flash19enable_sm80_to_sm89INS1_16FlashAttnBwdSm80INS1_25CollectiveMainloopBwdSm80ILi2ELi2EN4cute5tupleIJNS5_1CILi128EEES8_NS7_ILi64EEEEEENS_10bfloat16_tEfNS_4arch4Sm80ELb1ELb0ELb1ELb0ELb0ELb0ELb0ELb0ELi2ELi4ELi4ELi4ELb0EEENS1_21CollectiveEpilogueBwdISA_SB_SD_Li256ELb0ELb0ELi2EEENS1_25SingleTileBwdLPTSchedulerILb0ELi128ELb0EEEEEEEEEvNT_6ParamsE$_ZZN5flash25CollectiveMainloopBwdSm80ILi2ELi2EN4cute5tupleIJNS1_1CILi128EEES4_NS3_ILi64EEEEEEN7cutlass10bfloat16_tEfNS7_4arch4Sm80ELb1ELb0ELb1ELb0ELb0ELb0ELb0ELb0ELi2ELi4ELi4ELi4ELb0EE3mmaINS_16FlashAttnBwdSm80ISB_NS_21CollectiveEpilogueBwdIS6_S8_SA_Li256ELb0ELb0ELi2EEENS_25SingleTileBwdLPTSchedulerILb0ELi128ELb0EEEE13SharedStorageENS1_6TensorINS1_11ArrayEngineIfLm32EEENS1_6LayoutINS2_IJNS2_IJNS3_ILi2EEESO_EEESO_NS3_ILi4EEEEEENS2_IJNS2_IJNS3_ILi1EEESO_EEESQ_NS3_ILi8EEEEEEEEEEEEbRKNSB_6ParamsERT0_S12_iNS2_IJiiiEEERT_ENKUlvE0_clEv,($_ZN7cutlass13device_kernelIN5flash19enable_sm80_to_sm89INS1_16FlashAttnBwdSm80INS1_25CollectiveMainloopBwdSm80ILi2ELi2EN4cute5tupleIJNS5_1CILi128EEES8_NS7_ILi64EEEEEENS_10bfloat16_tEfNS_4arch4Sm80ELb1ELb0ELb1ELb0ELb0ELb0ELb0ELb0ELi2ELi4ELi4ELi4ELb0EEENS1_21CollectiveEpilogueBwdISA_SB_SD_Li256ELb0ELb0ELi2EEENS1_25SingleTileBwdLPTSchedulerILb0ELi128ELb0EEEEEEEEEvNT_6ParamsE$_ZZN5flash25CollectiveMainloopBwdSm80ILi2ELi2EN4cute5tupleIJNS1_1CILi128EEES4_NS3_ILi64EEEEEEN7cutlass10bfloat16_tEfNS7_4arch4Sm80ELb1ELb0ELb1ELb0ELb0ELb0ELb0ELb0ELi2ELi4ELi4ELi4ELb0EE3mmaINS_16FlashAttnBwdSm80ISB_NS_21CollectiveEpilogueBwdIS6_S8_SA_Li256ELb0ELb0ELi2EEENS_25SingleTileBwdLPTSchedulerILb0ELi128ELb0EEEE13SharedStorageENS1_6TensorINS1_11ArrayEngineIfLm32EEENS1_6LayoutINS2_IJNS2_IJNS3_ILi2EEESO_EEESO_NS3_ILi4EEEEEENS2_IJNS2_IJNS3_ILi1EEESO_EEESQ_NS3_ILi8EEEEEEEEEEEEbRKNSB_6ParamsERT0_S12_iNS2_IJiiiEEERT_ENKUlvE_clEv - $_ZN7cutlass13device_kernelIN5flash19enable_sm80_to_sm89INS1_16FlashAttnBwdSm80INS1_25CollectiveMainloopBwdSm80ILi2ELi2EN4cute5tupleIJNS5_1CILi128EEES8_NS7_ILi64EEEEEENS_10bfloat16_tEfNS_4arch4Sm80ELb1ELb0ELb1ELb0ELb0ELb0ELb0ELb0ELi2ELi4ELi4ELi4ELb0EEENS1_21CollectiveEpilogueBwdISA_SB_SD_Li256ELb0ELb0ELi2EEENS1_25SingleTileBwdLPTSchedulerILb0ELi128ELb0EEEEEEEEEvNT_6ParamsE$_ZZN5flash25CollectiveMainloopBwdSm80ILi2ELi2EN4cute5tupleIJNS1_1CILi128EEES4_NS3_ILi64EEEEEEN7cutlass10bfloat16_tEfNS7_4arch4Sm80ELb1ELb0ELb1ELb0ELb0ELb0ELb0ELb0ELi2ELi4ELi4ELi4ELb0EE3mmaINS_16FlashAttnBwdSm80ISB_NS_21CollectiveEpilogueBwdIS6_S8_SA_Li256ELb0ELb0ELi2EEENS_25SingleTileBwdLPTSchedulerILb0ELi128ELb0EEEE13SharedStorageENS1_6TensorINS1_11ArrayEngineIfLm32EEENS1_6LayoutINS2_IJNS2_IJNS3_ILi2EEESO_EEESO_NS3_ILi4EEEEEENS2_IJNS2_IJNS3_ILi1EEESO_EEESQ_NS3_ILi8EEEEEEEEEEEEbRKNSB_6ParamsERT0_S12_iNS2_IJiiiEEERT_ENKUlvE0_clEv)
$_ZN7cutlass13device_kernelIN5flash19enable_sm80_to_sm89INS1_16FlashAttnBwdSm80INS1_25CollectiveMainloopBwdSm80ILi2ELi2EN4cute5tupleIJNS5_1CILi128EEES8_NS7_ILi64EEEEEENS_10bfloat16_tEfNS_4arch4Sm80ELb1ELb0ELb1ELb0ELb0ELb0ELb0ELb0ELi2ELi4ELi4ELi4ELb0EEENS1_21CollectiveEpilogueBwdISA_SB_SD_Li256ELb0ELb0ELi2EEENS1_25SingleTileBwdLPTSchedulerILb0ELi128ELb0EEEEEEEEEvNT_6ParamsE$_ZZN5flash25CollectiveMainloopBwdSm80ILi2ELi2EN4cute5tupleIJNS1_1CILi128EEES4_NS3_ILi64EEEEEEN7cutlass10bfloat16_tEfNS7_4arch4Sm80ELb1ELb0ELb1ELb0ELb0ELb0ELb0ELb0ELi2ELi4ELi4ELi4ELb0EE3mmaINS_16FlashAttnBwdSm80ISB_NS_21CollectiveEpilogueBwdIS6_S8_SA_Li256ELb0ELb0ELi2EEENS_25SingleTileBwdLPTSchedulerILb0ELi128ELb0EEEE13SharedStorageENS1_6TensorINS1_11ArrayEngineIfLm32EEENS1_6LayoutINS2_IJNS2_IJNS3_ILi2EEESO_EEESO_NS3_ILi4EEEEEENS2_IJNS2_IJNS3_ILi1EEESO_EEESQ_NS3_ILi8EEEEEEEEEEEEbRKNSB_6ParamsERT0_S12_iNS2_IJiiiEEERT_ENKUlvE0_clEv:
        /* <DEDUP_REMOVED lines=14> */
[----:B-1---5:R-:W-:Y:S05]  /*613b0*/  CALL.REL.NOINC `($_ZN7cutlass13device_kernelIN5flash19enable_sm80_to_sm89INS1_16FlashAttnBwdSm80INS1_25CollectiveMainloopBwdSm80ILi2ELi2EN4cute5tupleIJNS5_1CILi128EEES8_NS7_ILi64EEEEEENS_10bfloat16_tEfNS_4arch4Sm80ELb1ELb0ELb1ELb0ELb0ELb0ELb0ELb0ELi2ELi4ELi4ELi4ELb0EEENS1_21CollectiveEpilogueBwdISA_SB_SD_Li256ELb0ELb0ELi2EEENS1_25SingleTileBwdLPTSchedulerILb0ELi128ELb0EEEEEEEEEvNT_6ParamsE$_ZZN5flash25CollectiveMainloopBwdSm80ILi2ELi2EN4cute5tupleIJNS1_1CILi128EEES4_NS3_ILi64EEEEEEN7cutlass10bfloat16_tEfNS7_4arch4Sm80ELb1ELb0ELb1ELb0ELb0ELb0ELb0ELb0ELi2ELi4ELi4ELi4ELb0EE3mmaINS_16FlashAttnBwdSm80ISB_NS_21CollectiveEpilogueBwdIS6_S8_SA_Li256ELb0ELb0ELi2EEENS_25SingleTileBwdLPTSchedulerILb0ELi128ELb0EEEE13SharedStorageENS1_6TensorINS1_11ArrayEngineIfLm32EEENS1_6LayoutINS2_IJNS2_IJNS3_ILi2EEESO_EEESO_NS3_ILi4EEEEEENS2_IJNS2_IJNS3_ILi1EEESO_EEESQ_NS3_ILi8EEEEEEEEEEEEbRKNSB_6ParamsERT0_S12_iNS2_IJiiiEEERT_ENKUliiE0_clEii) ;  /* 0xffffb2a000007944 */ /* 0x022fea0003c3ffff */
.L_x_2455:
[----:B------:R-:W-:Y:S05]  /*613c0*/  BSYNC B0 ;  /* 0x0000000000007941 */ /* 0x000fea0003800000 */
.L_x_2454:
[----:B------:R-:W-:Y:S01]  /*613d0*/  MOV R13, 0x0 ;  /* 0x00000000000d7802 */ /* 0x000fe20000000f00 */
[----:B------:R-:W0:Y:S03]  /*613e0*/  LDGDEPBAR ;  /* 0x00000000000079af */ /* 0x000e260000000000 */
[----:B------:R-:W-:Y:S05]  /*613f0*/  RET.REL.NODEC R12 `(_ZN7cutlass13device_kernelIN5flash19enable_sm80_to_sm89INS1_16FlashAttnBwdSm80INS1_25CollectiveMainloopBwdSm80ILi2ELi2EN4cute5tupleIJNS5_1CILi128EEES8_NS7_ILi64EEEEEENS_10bfloat16_tEfNS_4arch4Sm80ELb1ELb0ELb1ELb0ELb0ELb0ELb0ELb0ELi2ELi4ELi4ELi4ELb0EEENS1_21CollectiveEpilogueBwdISA_SB_SD_Li256ELb0ELb0ELi2EEENS1_25SingleTileBwdLPTSchedulerILb0ELi128ELb0EEEEEEEEEvNT_6ParamsE) ;  /* 0xfff9ec000c007950 */ /* 0x000fea0003c3ffff */
        .type           $_ZN7cutlass13device_kernelIN5flash19enable_sm80_to_sm89INS1_16FlashAttnBwdSm80INS1_25CollectiveMainloopBwdSm80ILi2ELi2EN4cute5tupleIJNS5_1CILi128EEES8_NS7_ILi64EEEEEENS_10bfloat16_tEfNS_4arch4Sm80ELb1ELb0ELb1ELb0ELb0ELb0ELb0ELb0ELi2ELi4ELi4ELi4ELb0EEENS1_21CollectiveEpilogueBwdISA_SB_SD_Li256ELb0ELb0ELi2EEENS1_25SingleTileBwdLPTSchedulerILb0ELi128ELb0EEEEEEEEEvNT_6ParamsE$_ZZN5flash25CollectiveMainloopBwdSm80ILi2ELi2EN4cute5tupleIJNS1_1CILi128EEES4_NS3_ILi64EEEEEEN7cutlass10bfloat16_tEfNS7_4arch4Sm80ELb1ELb0ELb1ELb0ELb0ELb0ELb0ELb0ELi2ELi4ELi4ELi4ELb0EE3mmaINS_16FlashAttnBwdSm80ISB_NS_21CollectiveEpilogueBwdIS6_S8_SA_Li256ELb0ELb0ELi2EEENS_25SingleTileBwdLPTSchedulerILb0ELi128ELb0EEEE13SharedStorageENS1_6TensorINS1_11ArrayEngineIfLm32EEENS1_6LayoutINS2_IJNS2_IJNS3_ILi2EEESO_EEESO_NS3_ILi4EEEEEENS2_IJNS2_IJNS3_ILi1EEESO_EEESQ_NS3_ILi8EEEEEEEEEEEEbRKNSB_6ParamsERT0_S12_iNS2_IJiiiEEERT_ENKUlvE_clEv,@function
        .size           $_ZN7cutlass13device_kernelIN5flash19enable_sm80_to_sm89INS1_16FlashAttnBwdSm80INS1_25CollectiveMainloopBwdSm80ILi2ELi2EN4cute5tupleIJNS5_1CILi128EEES8_NS7_ILi64EEEEEENS_10bfloat16_tEfNS_4arch4Sm80ELb1ELb0ELb1ELb0ELb0ELb0ELb0ELb0ELi2ELi4ELi4ELi4ELb0EEENS1_21CollectiveEpilogueBwdISA_SB_SD_Li256ELb0ELb0ELi2EEENS1_25SingleTileBwdLPTSchedulerILb0ELi128ELb0EEEEEEEEEvNT_6ParamsE$_ZZN5flash25CollectiveMainloopBwdSm80ILi2ELi2EN4cute5tupleIJNS1_1CILi128EEES4_NS3_ILi64EEEEEEN7cutlass10bfloat16_tEfNS7_4arch4Sm80ELb1ELb0ELb1ELb0ELb0ELb0ELb0ELb0ELi2ELi4ELi4ELi4ELb0EE3mmaINS_16FlashAttnBwdSm80ISB_NS_21CollectiveEpilogueBwdIS6_S8_SA_Li256ELb0ELb0ELi2EEENS_25SingleTileBwdLPTSchedulerILb0ELi128ELb0EEEE13SharedStorageENS1_6TensorINS1_11ArrayEngineIfLm32EEENS1_6LayoutINS2_IJNS2_IJNS3_ILi2EEESO_EEESO_NS3_ILi4EEEEEENS2_IJNS2_IJNS3_ILi1EEESO_EEESQ_NS3_ILi8EEEEEEEEEEEEbRKNSB_6ParamsERT0_S12_iNS2_IJiiiEEERT_ENKUlvE_clEv,($_ZN7cutlass13device_kernelIN5flash19enable_sm80_to_sm89INS1_16FlashAttnBwdSm80INS1_25CollectiveMainloopBwdSm80ILi2ELi2EN4cute5tupleIJNS5_1CILi128EEES8_NS7_ILi64EEEEEENS_10bfloat16_tEfNS_4arch4Sm80ELb1ELb0ELb1ELb0ELb0ELb0ELb0ELb0ELi2ELi4ELi4ELi4ELb0EEENS1_21CollectiveEpilogueBwdISA_SB_SD_Li256ELb0ELb0ELi2EEENS1_25SingleTileBwdLPTSchedulerILb0ELi128ELb0EEEEEEEEEvNT_6ParamsE$_ZZZN5flash25CollectiveMainloopBwdSm80ILi2ELi2EN4cute5tupleIJNS1_1CILi128EEES4_NS3_ILi64EEEEEEN7cutlass10bfloat16_tEfNS7_4arch4Sm80ELb1ELb0ELb1ELb0ELb0ELb0ELb0ELb0ELi2ELi4ELi4ELi4ELb0EE3mmaINS_16FlashAttnBwdSm80ISB_NS_21CollectiveEpilogueBwdIS6_S8_SA_Li256ELb0ELb0ELi2EEENS_25SingleTileBwdLPTSchedulerILb0ELi128ELb0EEEE13SharedStorageENS1_6TensorINS1_11ArrayEngineIfLm32EEENS1_6LayoutINS2_IJNS2_IJNS3_ILi2EEESO_EEESO_NS3_ILi4EEEEEENS2_IJNS2_IJNS3_ILi1EEESO_EEESQ_NS3_ILi8EEEEEEEEEEEEbRKNSB_6ParamsERT0_S12_iNS2_IJiiiEEERT_ENKUliT_E_clIZSC_ISJ_SX_EbS10_S12_S12_iS13_S15_EUlRS16_iE_EEDaiS16_ENKUlT_E_clIZSC_ISJ_SX_EbS10_S12_S12_iS13_S15_EUlvE0_EEDaS1B_ - $_ZN7cutlass13device_kernelIN5flash19enable_sm80_to_sm89INS1_16FlashAttnBwdSm80INS1_25CollectiveMainloopBwdSm80ILi2ELi2EN4cute5tupleIJNS5_1CILi128EEES8_NS7_ILi64EEEEEENS_10bfloat16_tEfNS_4arch4Sm80ELb1ELb0ELb1ELb0ELb0ELb0ELb0ELb0ELi2ELi4ELi4ELi4ELb0EEENS1_21CollectiveEpilogueBwdISA_SB_SD_Li256ELb0ELb0ELi2EEENS1_25SingleTileBwdLPTSchedulerILb0ELi128ELb0EEEEEEEEEvNT_6ParamsE$_ZZN5flash25CollectiveMainloopBwdSm80ILi2ELi2EN4cute5tupleIJNS1_1CILi128EEES4_NS3_ILi64EEEEEEN7cutlass10bfloat16_tEfNS7_4arch4Sm80ELb1ELb0ELb1ELb0ELb0ELb0ELb0ELb0ELi2ELi4ELi4ELi4ELb0EE3mmaINS_16FlashAttnBwdSm80ISB_NS_21CollectiveEpilogueBwdIS6_S8_SA_Li256ELb0ELb0ELi2EEENS_25SingleTileBwdLPTSchedulerILb0ELi128ELb0EEEE13SharedStorageENS1_6TensorINS1_11ArrayEngineIfLm32EEENS1_6LayoutINS2_IJNS2_IJNS3_ILi2EEESO_EEESO_NS3_ILi4EEEEEENS2_IJNS2_IJNS3_ILi1EEESO_EEESQ_NS3_ILi8EEEEEEEEEEEEbRKNSB_6ParamsERT0_S12_iNS2_IJiiiEEERT_ENKUlvE_clEv)
$_ZN7cutlass13device_kernelIN5flash19enable_sm80_to_sm89INS1_16FlashAttnBwdSm80INS1_25CollectiveMainloopBwdSm80ILi2ELi2EN4cute5tupleIJNS5_1CILi128EEES8_NS7_ILi64EEEEEENS_10bfloat16_tEfNS_4arch4Sm80ELb1ELb0ELb1ELb0ELb0ELb0ELb0ELb0ELi2ELi4ELi4ELi4ELb0EEENS1_21CollectiveEpilogueBwdISA_SB_SD_Li256ELb0ELb0ELi2EEENS1_25SingleTileBwdLPTSchedulerILb0ELi128ELb0EEEEEEEEEvNT_6ParamsE$_ZZN5flash25CollectiveMainloopBwdSm80ILi2ELi2EN4cute5tupleIJNS1_1CILi128EEES4_NS3_ILi64EEEEEEN7cutlass10bfloat16_tEfNS7_4arch4Sm80ELb1ELb0ELb1ELb0ELb0ELb0ELb0ELb0ELi2ELi4ELi4ELi4ELb0EE3mmaINS_16FlashAttnBwdSm80ISB_NS_21CollectiveEpilogueBwdIS6_S8_SA_Li256ELb0ELb0ELi2EEENS_25SingleTileBwdLPTSchedulerILb0ELi128ELb0EEEE13SharedStorageENS1_6TensorINS1_11ArrayEngineIfLm32EEENS1_6LayoutINS2_IJNS2_IJNS3_ILi2EEESO_EEESO_NS3_ILi4EEEEEENS2_IJNS2_IJNS3_ILi1EEESO_EEESQ_NS3_ILi8EEEEEEEEEEEEbRKNSB_6ParamsERT0_S12_iNS2_IJiiiEEERT_ENKUlvE_clEv:
        /* <DEDUP_REMOVED lines=14> */
[----:B-1---5:R-:W-:Y:S05]  /*614e0*/  CALL.REL.NOINC `($_ZN7cutlass13device_kernelIN5flash19enable_sm80_to_sm89INS1_16FlashAttnBwdSm80INS1_25CollectiveMainloopBwdSm80ILi2ELi2EN4cute5tupleIJNS5_1CILi128EEES8_NS7_ILi64EEEEEENS_10bfloat16_tEfNS_4arch4Sm80ELb1ELb0ELb1ELb0ELb0ELb0ELb0ELb0ELi2ELi4ELi4ELi4ELb0EEENS1_21CollectiveEpilogueBwdISA_SB_SD_Li256ELb0ELb0ELi2EEENS1_25SingleTileBwdLPTSchedulerILb0ELi128ELb0EEEEEEEEEvNT_6ParamsE$_ZZN5flash25CollectiveMainloopBwdSm80ILi2ELi2EN4cute5tupleIJNS1_1CILi128EEES4_NS3_ILi64EEEEEEN7cutlass10bfloat16_tEfNS7_4arch4Sm80ELb1ELb0ELb1ELb0ELb0ELb0ELb0ELb0ELi2ELi4ELi4ELi4ELb0EE3mmaINS_16FlashAttnBwdSm80ISB_NS_21CollectiveEpilogueBwdIS6_S8_SA_Li256ELb0ELb0ELi2EEENS_25SingleTileBwdLPTSchedulerILb0ELi128ELb0EEEE13SharedStorageENS1_6TensorINS1_11ArrayEngineIfLm32EEENS1_6LayoutINS2_IJNS2_IJNS3_ILi2EEESO_EEESO_NS3_ILi4EEEEEENS2_IJNS2_IJNS3_ILi1EEESO_EEESQ_NS3_ILi8EEEEEEEEEEEEbRKNSB_6ParamsERT0_S12_iNS2_IJiiiEEERT_ENKUliiE_clEii) ;  /* 0xffffd79000007944 */ /* 0x022fea0003c3ffff */
.L_x_2457:
[----:B------:R-:W-:Y:S05]  /*614f0*/  BSYNC B0 ;  /* 0x0000000000007941 */ /* 0x000fea0003800000 */
.L_x_2456:
[----:B------:R-:W-:Y:S01]  /*61500*/  MOV R15, 0x0 ;  /* 0x00000000000f7802 */ /* 0x000fe20000000f00 */
[----:B------:R-:W0:Y:S03]  /*61510*/  LDGDEPBAR ;  /* 0x00000000000079af */ /* 0x000e260000000000 */
[----:B------:R-:W-:Y:S05]  /*61520*/  RET.REL.NODEC R14 `(_ZN7cutlass13device_kernelIN5flash19enable_sm80_to_sm89INS1_16FlashAttnBwdSm80INS1_25CollectiveMainloopBwdSm80ILi2ELi2EN4cute5tupleIJNS5_1CILi128EEES8_NS7_ILi64EEEEEENS_10bfloat16_tEfNS_4arch4Sm80ELb1ELb0ELb1ELb0ELb0ELb0ELb0ELb0ELi2ELi4ELi4ELi4ELb0EEENS1_21CollectiveEpilogueBwdISA_SB_SD_Li256ELb0ELb0ELi2EEENS1_25SingleTileBwdLPTSchedulerILb0ELi128ELb0EEEEEEEEEvNT_6ParamsE) ;  /* 0xfff9ead00e007950 */ /* 0x000fea0003c3ffff */
        .type           $_ZN7cutlass13device_kernelIN5flash19enable_sm80_to_sm89INS1_16FlashAttnBwdSm80INS1_25CollectiveMainloopBwdSm80ILi2ELi2EN4cute5tupleIJNS5_1CILi128EEES8_NS7_ILi64EEEEEENS_10bfloat16_tEfNS_4arch4Sm80ELb1ELb0ELb1ELb0ELb0ELb0ELb0ELb0ELi2ELi4ELi4ELi4ELb0EEENS1_21CollectiveEpilogueBwdISA_SB_SD_Li256ELb0ELb0ELi2EEENS1_25SingleTileBwdLPTSchedulerILb0ELi128ELb0EEEEEEEEEvNT_6ParamsE$_ZZZN5flash25CollectiveMainloopBwdSm80ILi2ELi2EN4cute5tupleIJNS1_1CILi128EEES4_NS3_ILi64EEEEEEN7cutlass10bfloat16_tEfNS7_4arch4Sm80ELb1ELb0ELb1ELb0ELb0ELb0ELb0ELb0ELi2ELi4ELi4ELi4ELb0EE3mmaINS_16FlashAttnBwdSm80ISB_NS_21CollectiveEpilogueBwdIS6_S8_SA_Li256ELb0ELb0ELi2EEENS_25SingleTileBwdLPTSchedulerILb0ELi128ELb0EEEE13SharedStorageENS1_6TensorINS1_11ArrayEngineIfLm32EEENS1_6LayoutINS2_IJNS2_IJNS3_ILi2EEESO_EEESO_NS3_ILi4EEEEEENS2_IJNS2_IJNS3_ILi1EEESO_EEESQ_NS3_ILi8EEEEEEEEEEEEbRKNSB_6ParamsERT0_S12_iNS2_IJiiiEEERT_ENKUliT_E_clIZSC_ISJ_SX_EbS10_S12_S12_iS13_S15_EUlRS16_iE_EEDaiS16_ENKUlT_E_clIZSC_ISJ_SX_EbS10_S12_S12_iS13_S15_EUlvE0_EEDaS1B_,@function
        .size           $_ZN7cutlass13device_kernelIN5flash19enable_sm80_to_sm89INS1_16FlashAttnBwdSm80INS1_25CollectiveMainloopBwdSm80ILi2ELi2EN4cute5tupleIJNS5_1CILi128EEES8_NS7_ILi64EEEEEENS_10bfloat16_tEfNS_4arch4Sm80ELb1ELb0ELb1ELb0ELb0ELb0ELb0ELb0ELi2ELi4ELi4ELi4ELb0EEENS1_21CollectiveEpilogueBwdISA_SB_SD_Li256ELb0ELb0ELi2EEENS1_25SingleTileBwdLPTSchedulerILb0ELi128ELb0EEEEEEEEEvNT_6ParamsE$_ZZZN5flash25CollectiveMainloopBwdSm80ILi2ELi2EN4cute5tupleIJNS1_1CILi128EEES4_NS3_ILi64EEEEEEN7cutlass10bfloat16_tEfNS7_4arch4Sm80ELb1ELb0ELb1ELb0ELb0ELb0ELb0ELb0ELi2ELi4ELi4ELi4ELb0EE3mmaINS_16FlashAttnBwdSm80ISB_NS_21CollectiveEpilogueBwdIS6_S8_SA_Li256ELb0ELb0ELi2EEENS_25SingleTileBwdLPTSchedulerILb0ELi128ELb0EEEE13SharedStorageENS1_6TensorINS1_11ArrayEngineIfLm32EEENS1_6LayoutINS2_IJNS2_IJNS3_ILi2EEESO_EEESO_NS3_ILi4EEEEEENS2_IJNS2_IJNS3_ILi1EEESO_EEESQ_NS3_ILi8EEEEEEEEEEEEbRKNSB_6ParamsERT0_S12_iNS2_IJiiiEEERT_ENKUliT_E_clIZSC_ISJ_SX_EbS10_S12_S12_iS13_S15_EUlRS16_iE_EEDaiS16_ENKUlT_E_clIZSC_ISJ_SX_EbS10_S12_S12_iS13_S15_EUlvE0_EEDaS1B_,($_ZN7cutlass13device_kernelIN5flash19enable_sm80_to_sm89INS1_16FlashAttnBwdSm80INS1_25CollectiveMainloopBwdSm80ILi2ELi2EN4cute5tupleIJNS5_1CILi128EEES8_NS7_ILi64EEEEEENS_10bfloat16_tEfNS_4arch4Sm80ELb1ELb0ELb1ELb0ELb0ELb0ELb0ELb0ELi2ELi4ELi4ELi4ELb0EEENS1_21CollectiveEpilogueBwdISA_SB_SD_Li256ELb0ELb0ELi2EEENS1_25SingleTileBwdLPTSchedulerILb0ELi128ELb0EEEEEEEEEvNT_6ParamsE$_ZZZN5flash25CollectiveMainloopBwdSm80ILi2ELi2EN4cute5tupleIJNS1_1CILi128EEES4_NS3_ILi64EEEEEEN7cutlass10bfloat16_tEfNS7_4arch4Sm80ELb1ELb0ELb1ELb0ELb0ELb0ELb0ELb0ELi2ELi4ELi4ELi4ELb0EE3mmaINS_16FlashAttnBwdSm80ISB_NS_21CollectiveEpilogueBwdIS6_S8_SA_Li256ELb0ELb0ELi2EEENS_25SingleTileBwdLPTSchedulerILb0ELi128ELb0EEEE13SharedStorageENS1_6TensorINS1_11ArrayEngineIfLm32EEENS1_6LayoutINS2_IJNS2_IJNS3_ILi2EEESO_EEESO_NS3_ILi4EEEEEENS2_IJNS2_IJNS3_ILi1EEESO_EEESQ_NS3_ILi8EEEEEEEEEEEEbRKNSB_6ParamsERT0_S12_iNS2_IJiiiEEERT_ENKUliT_E_clIZSC_ISJ_SX_EbS10_S12_S12_iS13_S15_EUlRS16_iE_EEDaiS16_ENKUlvE0_clEv - $_ZN7cutlass13device_kernelIN5flash19enable_sm80_to_sm89INS1_16FlashAttnBwdSm80INS1_25CollectiveMainloopBwdSm80ILi2ELi2EN4cute5tupleIJNS5_1CILi128EEES8_NS7_ILi64EEEEEENS_10bfloat16_tEfNS_4arch4Sm80ELb1ELb0ELb1ELb0ELb0ELb0ELb0ELb0ELi2ELi4ELi4ELi4ELb0EEENS1_21CollectiveEpilogueBwdISA_SB_SD_Li256ELb0ELb0ELi2EEENS1_25SingleTileBwdLPTSchedulerILb0ELi128ELb0EEEEEEEEEvNT_6ParamsE$_ZZZN5flash25CollectiveMainloopBwdSm80ILi2ELi2EN4cute5tupleIJNS1_1CILi128EEES4_NS3_ILi64EEEEEEN7cutlass10bfloat16_tEfNS7_4arch4Sm80ELb1ELb0ELb1ELb0ELb0ELb0ELb0ELb0ELi2ELi4ELi4ELi4ELb0EE3mmaINS_16FlashAttnBwdSm80ISB_NS_21CollectiveEpilogueBwdIS6_S8_SA_Li256ELb0ELb0ELi2EEENS_25SingleTileBwdLPTSchedulerILb0ELi128ELb0EEEE13SharedStorageENS1_6TensorINS1_11ArrayEngineIfLm32EEENS1_6LayoutINS2_IJNS2_IJNS3_ILi2EEESO_EEESO_NS3_ILi4EEEEEENS2_IJNS2_IJNS3_ILi1EEESO_EEESQ_NS3_ILi8EEEEEEEEEEEEbRKNSB_6ParamsERT0_S12_iNS2_IJiiiEEERT_ENKUliT_E_clIZSC_ISJ_SX_EbS10_S12_S12_iS13_S15_EUlRS16_iE_EEDaiS16_ENKUlT_E_clIZSC_ISJ_SX_EbS10_S12_S12_iS13_S15_EUlvE0_EEDaS1B_)
$_ZN7cutlass13device_kernelIN5flash19enable_sm80_to_sm89INS1_16FlashAttnBwdSm80INS1_25CollectiveMainloopBwdSm80ILi2ELi2EN4cute5tupleIJNS5_1CILi128EEES8_NS7_ILi64EEEEEENS_10bfloat16_tEfNS_4arch4Sm80ELb1ELb0ELb1ELb0ELb0ELb0ELb0ELb0ELi2ELi4ELi4ELi4ELb0EEENS1_21CollectiveEpilogueBwdISA_SB_SD_Li256ELb0ELb0ELi2EEENS1_25SingleTileBwdLPTSchedulerILb0ELi128ELb0EEEEEEEEEvNT_6ParamsE$_ZZZN5flash25CollectiveMainloopBwdSm80ILi2ELi2EN4cute5tupleIJNS1_1CILi128EEES4_NS3_ILi64EEEEEEN7cutlass10bfloat16_tEfNS7_4arch4Sm80ELb1ELb0ELb1ELb0ELb0ELb0ELb0ELb0ELi2ELi4ELi4ELi4ELb0EE3mmaINS_16FlashAttnBwdSm80ISB_NS_21CollectiveEpilogueBwdIS6_S8_SA_Li256ELb0ELb0ELi2EEENS_25SingleTileBwdLPTSchedulerILb0ELi128ELb0EEEE13SharedStorageENS1_6TensorINS1_11ArrayEngineIfLm32EEENS1_6LayoutINS2_IJNS2_IJNS3_ILi2EEESO_EEESO_NS3_ILi4EEEEEENS2_IJNS2_IJNS3_ILi1EEESO_EEESQ_NS3_ILi8EEEEEEEEEEEEbRKNSB_6ParamsERT0_S12_iNS2_IJiiiEEERT_ENKUliT_E_clIZSC_ISJ_SX_EbS10_S12_S12_iS13_S15_EUlRS16_iE_EEDaiS16_ENKUlT_E_clIZSC_ISJ_SX_EbS10_S12_S12_iS13_S15_EUlvE0_EEDaS1B_:
        /* <DEDUP_REMOVED lines=38> */
[----:B-1---5:R-:W-:Y:S05]  /*61790*/  CALL.REL.NOINC `($_ZN7cutlass13device_kernelIN5flash19enable_sm80_to_sm89INS1_16FlashAttnBwdSm80INS1_25CollectiveMainloopBwdSm80ILi2ELi2EN4cute5tupleIJNS5_1CILi128EEES8_NS7_ILi64EEEEEENS_10bfloat16_tEfNS_4arch4Sm80ELb1ELb0ELb1ELb0ELb0ELb0ELb0ELb0ELi2ELi4ELi4ELi4ELb0EEENS1_21CollectiveEpilogueBwdISA_SB_SD_Li256ELb0ELb0ELi2EEENS1_25SingleTileBwdLPTSchedulerILb0ELi128ELb0EEEEEEEEEvNT_6ParamsE$_ZN4cute3eso3ESOILb1ELb0EJNS_14ComposedLayoutINS_7SwizzleILi3ELi3ELi3EEENS_1CILi0EEENS_6LayoutINS_5tupleIJNS8_IJNS8_IJNS5_ILi4EEENS5_ILi8EEEEEENS8_IJS9_NS5_ILi1EEEEEEEEENS8_IJNS8_IJNS5_ILi2EEESF_SF_EEENS8_IJSF_NS8_IJS9_SF_EEEEEEEEEEEENS8_IJNS8_IJNS8_IJSF_NS5_ILi64EEEEEENS8_IJNS5_ILi1024EEES6_EEEEEENS8_IJNS8_IJSC_NS5_ILi512EEESA_EEENS8_IJNS5_ILi4096EEENS8_IJNS5_ILi16EEENS5_ILi8192EEEEEEEEEEEEEEEEEEENS_10ViewEngineINS_8smem_ptrIPN7cutlass10bfloat16_tEEEEEEEC2ERKS10_RKS17_) ;  /* 0xfffa6e9000007944 */ /* 0x022fea0003c3ffff */
[----:B-1----:R1:W5:Y:S04]  /*617a0*/  LD.E R3, [R10.64+0x8] ;  /* 0x000008040a037980 */ /* 0x002368000c101900 */
[----:B------:R1:W5:Y:S01]  /*617b0*/  LDL.64 R88, [R1+0x1428] ;  /* 0x0014280001587983 */ /* 0x0003620000100a00 */
[----:B------:R-:W-:-:S02]  /*617c0*/  MOV R2, R60 ;  /* 0x0000003c00027202 */ /* 0x000fc40000000f00 */
[----:B------:R-:W-:Y:S02]  /*617d0*/  MOV R6, 0x617f0 ;  /* 0x000617f000067802 */ /* 0x000fe40000000f00 */
[----:B-1---5:R-:W-:Y:S05]  /*617e0*/  CALL.REL.NOINC `($_ZN7cutlass13device_kernelIN5flash19enable_sm80_to_sm89INS1_16FlashAttnBwdSm80INS1_25CollectiveMainloopBwdSm80ILi2ELi2EN4cute5tupleIJNS5_1CILi128EEES8_NS7_ILi64EEEEEENS_10bfloat16_tEfNS_4arch4Sm80ELb1ELb0ELb1ELb0ELb0ELb0ELb0ELb0ELi2ELi4ELi4ELi4ELb0EEENS1_21CollectiveEpilogueBwdISA_SB_SD_Li256ELb0ELb0ELi2EEENS1_25SingleTileBwdLPTSchedulerILb0ELi128ELb0EEEEEEEEEvNT_6ParamsE$_ZN4cute3eso3ESOILb0ELb1EJiNS_1CILi0EEEEEC2ERKiRKS3_) ;  /* 0xfffa6a6000007944 */ /* 0x022fea0003c3ffff */
[----:B------:R-:W2:Y:S01]  /*617f0*/  LDL R8, [R1+0x1428] ;  /* 0x0014280001087983 */ /* 0x000ea20000100800 */
[----:B-1----:R-:W-:Y:S01]  /*61800*/  IMAD.MOV.U32 R3, RZ, RZ, R60 ;  /* 0x000000ffff037224 */ /* 0x002fe200078e003c */
[----:B------:R-:W-:Y:S02]  /*61810*/  MOV R2, R12 ;  /* 0x0000000c00027202 */ /* 0x000fe40000000f00 */
        /* <DEDUP_REMOVED lines=89> */
[----:B-1----:R-:W-:Y:S05]  /*61db0*/  CALL.REL.NOINC `($_ZN7cutlass13device_kernelIN5flash19enable_sm80_to_sm89INS1_16FlashAttnBwdSm80INS1_25CollectiveMainloopBwdSm80ILi2ELi2EN4cute5tupleIJNS5_1CILi128EEES8_NS7_ILi64EEEEEENS_10bfloat16_tEfNS_4arch4Sm80ELb1ELb0ELb1ELb0ELb0ELb0ELb0ELb0ELi2ELi4ELi4ELi4ELb0EEENS1_21CollectiveEpilogueBwdISA_SB_SD_Li256ELb0ELb0ELi2EEENS1_25SingleTileBwdLPTSchedulerILb0ELi128ELb0EEEEEEEEEvNT_6ParamsE$_ZN4cute3eso3ESOILb0ELb0EJiiiNS_1CILi72EEENS2_ILi512EEEEEC2ERKiS7_S7_RKS3_RKS4_) ;  /* 0xfffa617000007944 */ /* 0x002fea0003c3ffff */
        /* <DEDUP_REMOVED lines=16> */
[----:B------:R-:W-:-:S03]  /*61ec0*/  MOV R90, 0x61f10 ;  /* 0x00061f10005a7802 */ /* 0x000fc60000000f00 */
[----:B------:R1:W-:Y:S04]  /*61ed0*/  STL.U8 [R1+0x1470], RZ ;  /* 0x001470ff01007387 */ /* 0x0003e80000100000 */
[----:B--2---:R1:W-:Y:S04]  /*61ee0*/  STL.64 [R1+0x1448], R2 ;  /* 0x0014480201007387 */ /* 0x0043e80000100a00 */
[----:B---3--:R1:W-:Y:S02]  /*61ef0*/  STL [R1+0x1450], R4 ;  /* 0x0014500401007387 */ /* 0x0083e40000100800 */
[----:B-1----:R-:W-:Y:S05]  /*61f00*/  CALL.REL.NOINC `($_ZN7cutlass13device_kernelIN5flash19enable_sm80_to_sm89INS1_16FlashAttnBwdSm80INS1_25CollectiveMainloopBwdSm80ILi2ELi2EN4cute5tupleIJNS5_1CILi128EEES8_NS7_ILi64EEEEEENS_10bfloat16_tEfNS_4arch4Sm80ELb1ELb0ELb1ELb0ELb0ELb0ELb0ELb0ELi2ELi4ELi4ELi4ELb0EEENS1_21CollectiveEpilogueBwdISA_SB_SD_Li256ELb0ELb0ELi2EEENS1_25SingleTileBwdLPTSchedulerILb0ELi128ELb0EEEEEEEEEvNT_6ParamsE$_ZZN4cute6detail16composition_implINS_5tupleIJNS_1CILi8EEENS3_ILi2EEES5_S5_S4_S5_EEENS2_IJNS3_ILi1EEEiiiNS3_ILi72EEENS3_ILi512EEEEEENS2_IJNS2_IJS5_S5_S5_EEES5_NS2_IJNS3_ILi4EEES5_EEEEEENS2_IJNS2_IJS7_S9_S4_EEENS3_ILi4096EEENS2_IJNS3_ILi16EEENS3_ILi8192EEEEEEEEEEEDaRKT_RKT0_RKT1_RKT2_ENKUlRKT_RKT0_E_clISB_SF_EEDaSZ_S12_) ;  /* 0xfffac97000007944 */ /* 0x002fea0003c3ffff */
[----:B------:R-:W-:Y:S02]  /*61f10*/  MOV R86, 0x61f30 ;  /* 0x00061f3000567802 */ /* 0x000fe40000000f00 */
[----:B-1---5:R-:W-:Y:S05]  /*61f20*/  CALL.REL.NOINC `($_ZN7cutlass13device_kernelIN5flash19enable_sm80_to_sm89INS1_16FlashAttnBwdSm80INS1_25CollectiveMainloopBwdSm80ILi2ELi2EN4cute5tupleIJNS5_1CILi128EEES8_NS7_ILi64EEEEEENS_10bfloat16_tEfNS_4arch4Sm80ELb1ELb0ELb1ELb0ELb0ELb0ELb0ELb0ELi2ELi4ELi4ELi4ELb0EEENS1_21CollectiveEpilogueBwdISA_SB_SD_Li256ELb0ELb0ELi2EEENS1_25SingleTileBwdLPTSchedulerILb0ELi128ELb0EEEEEEEEEvNT_6ParamsE$_ZZN4cute6detail16composition_implINS_5tupleIJNS_1CILi8EEENS3_ILi2EEES5_S5_S4_S5_EEENS2_IJNS3_ILi1EEEiiiNS3_ILi72EEENS3_ILi512EEEEEENS2_IJNS2_IJS5_S5_S5_EEES5_NS2_IJNS3_ILi4EEES5_EEEEEENS2_IJNS2_IJS7_S9_S4_EEENS3_ILi4096EEENS2_IJNS3_ILi16EEENS3_ILi8192EEEEEEEEEEEDaRKT_RKT0_RKT1_RKT2_ENKUlRKT_RKT0_E_clISD_SJ_EEDaSZ_S12_) ;  /* 0xfffaca5000007944 */ /* 0x022fea0003c3ffff */
[----:B-----5:R2:W-:Y:S01]  /*61f30*/  STL.64 [R1+0x1410], R2 ;  /* 0x0014100201007387 */ /* 0x0205e20000100a00 */
[----:B------:R-:W-:-:S03]  /*61f40*/  MOV R6, 0x61f60 ;  /* 0x00061f6000067802 */ /* 0x000fc60000000f00 */
[----:B-12---:R-:W-:Y:S05]  /*61f50*/  CALL.REL.NOINC `($_ZN7cutlass13device_kernelIN5flash19enable_sm80_to_sm89INS1_16FlashAttnBwdSm80INS1_25CollectiveMainloopBwdSm80ILi2ELi2EN4cute5tupleIJNS5_1CILi128EEES8_NS7_ILi64EEEEEENS_10bfloat16_tEfNS_4arch4Sm80ELb1ELb0ELb1ELb0ELb0ELb0ELb0ELb0ELi2ELi4ELi4ELi4ELb0EEENS1_21CollectiveEpilogueBwdISA_SB_SD_Li256ELb0ELb0ELi2EEENS1_25SingleTileBwdLPTSchedulerILb0ELi128ELb0EEEEEEEEEvNT_6ParamsE$_ZN4cute3eso3ESOILb0ELb0EJNS_5tupleIJNS_1CILi1EEENS3_ILi512EEEiEEENS3_ILi4096EEENS2_IJNS2_IJiiEEENS3_ILi8192EEEEEEEEC2ERKS6_RKS7_RKSA_) ;  /* 0xfffa4d5000007944 */ /* 0x006fea0003c3ffff */
[----:B-1----:R1:W5:Y:S04]  /*61f60*/  LDL R5, [R1+0x1430] ;  /* 0x0014300001057983 */ /* 0x0023680000100800 */
[----:B------:R1:W5:Y:S01]  /*61f70*/  LDL.64 R2, [R1+0x1428] ;  /* 0x0014280001027983 */ /* 0x0003620000100a00 */
[----:B------:R-:W-:-:S03]  /*61f80*/  MOV R6, 0x61fa0 ;  /* 0x00061fa000067802 */ /* 0x000fc60000000f00 */
[----:B-1---5:R-:W-:Y:S05]  /*61f90*/  CALL.REL.NOINC `($_ZN7cutlass13device_kernelIN5flash19enable_sm80_to_sm89INS1_16FlashAttnBwdSm80INS1_25CollectiveMainloopBwdSm80ILi2ELi2EN4cute5tupleIJNS5_1CILi128EEES8_NS7_ILi64EEEEEENS_10bfloat16_tEfNS_4arch4Sm80ELb1ELb0ELb1ELb0ELb0ELb0ELb0ELb0ELi2ELi4ELi4ELi4ELb0EEENS1_21CollectiveEpilogueBwdISA_SB_SD_Li256ELb0ELb0ELi2EEENS1_25SingleTileBwdLPTSchedulerILb0ELi128ELb0EEEEEEEEEvNT_6ParamsE$_ZN4cute5tupleIJNS0_IJNS0_IJNS_1CILi2EEES2_S2_EEES2_NS0_IJNS0_IJS2_S2_EEES2_EEEEEENS0_IJNS0_IJNS1_ILi1EEENS1_ILi512EEEiEEENS1_ILi4096EEENS0_IJNS0_IJiiEEENS1_ILi8192EEEEEEEEEEEC2ERKS6_RKSE_) ;  /* 0xfffa985000007944 */ /* 0x022fea0003c3ffff */
[----:B------:R1:W5:Y:S04]  /*61fa0*/  LDL R4, [R1+0x1430] ;  /* 0x0014300001047983 */ /* 0x0003680000100800 */
[----:B------:R1:W5:Y:S01]  /*61fb0*/  LDL.64 R2, [R1+0x1428] ;  /* 0x0014280001027983 */ /* 0x0003620000100a00 */
[----:B------:R-:W-:-:S05]  /*61fc0*/  LEA.HI R6, R13, R13, RZ, 0x1d ;  /* 0x0000000d0d067211 */ /* 0x000fca00078fe8ff */
[----:B------:R-:W-:Y:S01]  /*61fd0*/  IMAD.U32 R8, R11, 0x2, R6 ;  /* 0x000000020b087824 */ /* 0x000fe200078e0006 */
[----:B------:R-:W-:-:S04]  /*61fe0*/  MOV R6, 0x62010 ;  /* 0x0006201000067802 */ /* 0x000fc80000000f00 */
[----:B------:R1:W-:Y:S03]  /*61ff0*/  STL [R1+0x1420], R8 ;  /* 0x0014200801007387 */ /* 0x0003e60000100800 */
[----:B-1---5:R-:W-:Y:S05]  /*62000*/  CALL.REL.NOINC `($_ZN7cutlass13device_kernelIN5flash19enable_sm80_to_sm89INS1_16FlashAttnBwdSm80INS1_25CollectiveMainloopBwdSm80ILi2ELi2EN4cute5tupleIJNS5_1CILi128EEES8_NS7_ILi64EEEEEENS_10bfloat16_tEfNS_4arch4Sm80ELb1ELb0ELb1ELb0ELb0ELb0ELb0ELb0ELi2ELi4ELi4ELi4ELb0EEENS1_21CollectiveEpilogueBwdISA_SB_SD_Li256ELb0ELb0ELi2EEENS1_25SingleTileBwdLPTSchedulerILb0ELi128ELb0EEEEEEEEEvNT_6ParamsE$_ZN4cute3eso3ESOILb0ELb0EJNS_6LayoutINS_5tupleIJNS3_IJNS_1CILi2EEES5_S5_EEES5_NS3_IJNS3_IJS5_S5_EEES5_EEEEEENS3_IJNS3_IJNS4_ILi1EEENS4_ILi512EEEiEEENS4_ILi4096EEENS3_IJNS3_IJiiEEENS4_ILi8192EEEEEEEEEEEjEEC2ERKSI_RKj) ;  /* 0xfffa535000007944 */ /* 0x022fea0003c3ffff */
        /* <DEDUP_REMOVED lines=9> */
[----:B-1----:R-:W-:Y:S05]  /*620a0*/  CALL.REL.NOINC `($_ZN7cutlass13device_kernelIN5flash19enable_sm80_to_sm89INS1_16FlashAttnBwdSm80INS1_25CollectiveMainloopBwdSm80ILi2ELi2EN4cute5tupleIJNS5_1CILi128EEES8_NS7_ILi64EEEEEENS_10bfloat16_tEfNS_4arch4Sm80ELb1ELb0ELb1ELb0ELb0ELb0ELb0ELb0ELi2ELi4ELi4ELi4ELb0EEENS1_21CollectiveEpilogueBwdISA_SB_SD_Li256ELb0ELb0ELi2EEENS1_25SingleTileBwdLPTSchedulerILb0ELi128ELb0EEEEEEEEEvNT_6ParamsE$_ZN4cute3eso3ESOILb0ELb0EJNS_6LayoutINS_5tupleIJNS3_IJNS_1CILi2EEES5_S5_EEES5_NS3_IJNS3_IJS5_S5_EEES5_EEEEEENS3_IJNS3_IJNS4_ILi1EEENS4_ILi512EEEiEEENS4_ILi4096EEENS3_IJNS3_IJiiEEENS4_ILi8192EEEEEEEEEEENS_10ViewEngineINS_8smem_ptrIPN7cutlass10bfloat16_tEEEEEEEC2ERKSI_RKSP_) ;  /* 0xfffa522000007944 */ /* 0x002fea0003c3ffff */
[----:B-1----:R1:W5:Y:S04]  /*620b0*/  LDL R5, [R1+0x142c] ;  /* 0x00142c0001057983 */ /* 0x0023680000100800 */
[----:B------:R1:W5:Y:S01]  /*620c0*/  LDL R3, [R1+0x1430] ;  /* 0x0014300001037983 */ /* 0x0003620000100800 */
[----:B------:R-:W-:-:S03]  /*620d0*/  MOV R4, 0x620f0 ;  /* 0x000620f000047802 */ /* 0x000fc60000000f00 */
[----:B-1---5:R-:W-:Y:S05]  /*620e0*/  CALL.REL.NOINC `($_ZN7cutlass13device_kernelIN5flash19enable_sm80_to_sm89INS1_16FlashAttnBwdSm80INS1_25CollectiveMainloopBwdSm80ILi2ELi2EN4cute5tupleIJNS5_1CILi128EEES8_NS7_ILi64EEEEEENS_10bfloat16_tEfNS_4arch4Sm80ELb1ELb0ELb1ELb0ELb0ELb0ELb0ELb0ELi2ELi4ELi4ELi4ELb0EEENS1_21CollectiveEpilogueBwdISA_SB_SD_Li256ELb0ELb0ELi2EEENS1_25SingleTileBwdLPTSchedulerILb0ELi128ELb0EEEEEEEEEvNT_6ParamsE$_ZZN4cute4takeILi1ELi3ENS_5tupleIJNS1_IJNS_1CILi1EEENS2_ILi512EEEiEEENS2_ILi4096EEENS1_IJNS1_IJiiEEENS2_ILi8192EEEEEEEEEEEDaRKT1_ENKUlDpRKT_E_clIJS6_S9_EEEDaSH_) ;  /* 0xfffab5f000007944 */ /* 0x022fea0003c3ffff */
[----:B-----5:R2:W-:Y:S01]  /*620f0*/  STL.64 [R1+0x1410], R2 ;  /* 0x0014100201007387 */ /* 0x0205e20000100a00 */
[----:B------:R-:W-:-:S03]  /*62100*/  MOV R4, 0x62120 ;  /* 0x0006212000047802 */ /* 0x000fc60000000f00 */
[----:B-12---:R-:W-:Y:S05]  /*62110*/  CALL.REL.NOINC `($_ZN7cutlass13device_kernelIN5flash19enable_sm80_to_sm89INS1_16FlashAttnBwdSm80INS1_25CollectiveMainloopBwdSm80ILi2ELi2EN4cute5tupleIJNS5_1CILi128EEES8_NS7_ILi64EEEEEENS_10bfloat16_tEfNS_4arch4Sm80ELb1ELb0ELb1ELb0ELb0ELb0ELb0ELb0ELi2ELi4ELi4ELi4ELb0EEENS1_21CollectiveEpilogueBwdISA_SB_SD_Li256ELb0ELb0ELi2EEENS1_25SingleTileBwdLPTSchedulerILb0ELi128ELb0EEEEEEEEEvNT_6ParamsE$_ZZN4cute16flatten_to_tupleINS_5tupleIJNS_1CILi4096EEENS1_IJNS1_IJiiEEENS2_ILi8192EEEEEEEEEEEDaRKT_ENKUlRKT_E_clIS6_EEDaSD_) ;  /* 0xfffab2c000007944 */ /* 0x006fea0003c3ffff */
[----:B-----5:R2:W-:Y:S01]  /*62120*/  STL.64 [R1+0x1428], R2 ;  /* 0x0014280201007387 */ /* 0x0205e20000100a00 */
[----:B------:R-:W-:-:S03]  /*62130*/  MOV R4, 0x62150 ;  /* 0x0006215000047802 */ /* 0x000fc60000000f00 */
[----:B-12---:R-:W-:Y:S05]  /*62140*/  CALL.REL.NOINC `($_ZN7cutlass13device_kernelIN5flash19enable_sm80_to_sm89INS1_16FlashAttnBwdSm80INS1_25CollectiveMainloopBwdSm80ILi2ELi2EN4cute5tupleIJNS5_1CILi128EEES8_NS7_ILi64EEEEEENS_10bfloat16_tEfNS_4arch4Sm80ELb1ELb0ELb1ELb0ELb0ELb0ELb0ELb0ELi2ELi4ELi4ELi4ELb0EEENS1_21CollectiveEpilogueBwdISA_SB_SD_Li256ELb0ELb0ELi2EEENS1_25SingleTileBwdLPTSchedulerILb0ELi128ELb0EEEEEEEEEvNT_6ParamsE$_ZZN4cute12filter_tupleINS_5tupleIJNS_1CILi4096EEENS1_IJNS1_IJiiEEENS2_ILi8192EEEEEEEEEZNS_16flatten_to_tupleIS7_EEDaRKT_EUlRKT_E_EEDaSB_OT0_ENKUlDpSE_E_clIJNS1_IJS3_EEENS1_IJiiS5_EEEEEEDaSI_) ;  /* 0xfffaa97000007944 */ /* 0x006fea0003c3ffff */
        /* <DEDUP_REMOVED lines=21> */
[----:B--2--5:R-:W-:Y:S05]  /*622a0*/  CALL.REL.NOINC `($_ZN7cutlass13device_kernelIN5flash19enable_sm80_to_sm89INS1_16FlashAttnBwdSm80INS1_25CollectiveMainloopBwdSm80ILi2ELi2EN4cute5tupleIJNS5_1CILi128EEES8_NS7_ILi64EEEEEENS_10bfloat16_tEfNS_4arch4Sm80ELb1ELb0ELb1ELb0ELb0ELb0ELb0ELb0ELi2ELi4ELi4ELi4ELb0EEENS1_21CollectiveEpilogueBwdISA_SB_SD_Li256ELb0ELb0ELi2EEENS1_25SingleTileBwdLPTSchedulerILb0ELi128ELb0EEEEEEEEEvNT_6ParamsE$_ZN4cute3eso3ESOILb1ELb0EJNS_14ComposedLayoutINS_7SwizzleILi3ELi3ELi3EEENS_1CILi0EEENS_6LayoutINS_5tupleIJNS8_IJNS8_IJNS5_ILi4EEENS5_ILi8EEEEEENS8_IJNS5_ILi2EEENS5_ILi1EEEEEEEEENS8_IJNS8_IJSC_SC_EEESB_EEEEEENS8_IJNS8_IJNS8_IJNS5_ILi128EEESD_EEENS8_IJSA_S6_EEEEEENS8_IJNS8_IJNS5_ILi64EEENS5_ILi512EEEEEENS8_IJNS5_ILi16EEENS5_ILi1024EEEEEEEEEEEEEEEENS_10ViewEngineINS_8smem_ptrIPN7cutlass10bfloat16_tEEEEEEEC2ERKSW_RKS13_) ;  /* 0xfffa633000007944 */ /* 0x024fea0003c3ffff */
[----:B-1----:R1:W5:Y:S04]  /*622b0*/  LD.E R3, [R10.64+0xc] ;  /* 0x00000c040a037980 */ /* 0x002368000c101900 */
[----:B------:R1:W5:Y:S01]  /*622c0*/  LDL.64 R88, [R1+0x1428] ;  /* 0x0014280001587983 */ /* 0x0003620000100a00 */
[----:B------:R-:W-:Y:S02]  /*622d0*/  MOV R2, R60 ;  /* 0x0000003c00027202 */ /* 0x000fe40000000f00 */
        /* <DEDUP_REMOVED lines=32> */
[----:B--2--5:R-:W-:Y:S05]  /*624e0*/  CALL.REL.NOINC `($_ZN7cutlass13device_kernelIN5flash19enable_sm80_to_sm89INS1_16FlashAttnBwdSm80INS1_25CollectiveMainloopBwdSm80ILi2ELi2EN4cute5tupleIJNS5_1CILi128EEES8_NS7_ILi64EEEEEENS_10bfloat16_tEfNS_4arch4Sm80ELb1ELb0ELb1ELb0ELb0ELb0ELb0ELb0ELi2ELi4ELi4ELi4ELb0EEENS1_21CollectiveEpilogueBwdISA_SB_SD_Li256ELb0ELb0ELi2EEENS1_25SingleTileBwdLPTSchedulerILb0ELi128ELb0EEEEEEEEEvNT_6ParamsE$_ZZN4cute13to_mixed_bitsINS_5tupleIJNS1_IJNS_1CILi4EEENS2_ILi8EEEEEENS2_ILi2EEENS2_ILi1EEEEEENS1_IJNS1_IJNS2_ILi128EEENS2_ILi0EEEEEES4_SA_EEENS1_IJNS1_IJiiEEEiSA_EEEEEDaRKT_RKT0_RKT1_ENKUlRKT_RKT0_RKT1_E_clIS5_SB_SD_EEDaSQ_ST_SW_) ;  /* 0xfffaa8f000007944 */ /* 0x024fea0003c3ffff */
[----:B------:R-:W-:Y:S02]  /*624f0*/  MOV R6, 0x62510 ;  /* 0x0006251000067802 */ /* 0x000fe40000000f00 */
[----:B------:R-:W-:Y:S05]  /*62500*/  CALL.REL.NOINC `($_ZN7cutlass13device_kernelIN5flash19enable_sm80_to_sm89INS1_16FlashAttnBwdSm80INS1_25CollectiveMainloopBwdSm80ILi2ELi2EN4cute5tupleIJNS5_1CILi128EEES8_NS7_ILi64EEEEEENS_10bfloat16_tEfNS_4arch4Sm80ELb1ELb0ELb1ELb0ELb0ELb0ELb0ELb0ELi2ELi4ELi4ELi4ELb0EEENS1_21CollectiveEpilogueBwdISA_SB_SD_Li256ELb0ELb0ELi2EEENS1_25SingleTileBwdLPTSchedulerILb0ELi128ELb0EEEEEEEEEvNT_6ParamsE$_ZZN4cute13to_mixed_bitsINS_5tupleIJNS1_IJNS_1CILi4EEENS2_ILi8EEEEEENS2_ILi2EEENS2_ILi1EEEEEENS1_IJNS1_IJNS2_ILi128EEENS2_ILi0EEEEEES4_SA_EEENS1_IJNS1_IJiiEEEiSA_EEEEEDaRKT_RKT0_RKT1_ENKUlRKT_RKT0_RKT1_E_clIS6_S4_iEEDaSQ_ST_SW_) ;  /* 0xfffaa95000007944 */ /* 0x000fea0003c3ffff */
[----:B------:R-:W-:Y:S02]  /*62510*/  MOV R5, R2 ;  /* 0x0000000200057202 */ /* 0x000fe40000000f00 */
[----:B------:R-:W-:Y:S02]  /*62520*/  MOV R2, 0x62540 ;  /* 0x0006254000027802 */ /* 0x000fe40000000f00 */
[----:B------:R-:W-:Y:S05]  /*62530*/  CALL.REL.NOINC `($_ZN7cutlass13device_kernelIN5flash19enable_sm80_to_sm89INS1_16FlashAttnBwdSm80INS1_25CollectiveMainloopBwdSm80ILi2ELi2EN4cute5tupleIJNS5_1CILi128EEES8_NS7_ILi64EEEEEENS_10bfloat16_tEfNS_4arch4Sm80ELb1ELb0ELb1ELb0ELb0ELb0ELb0ELb0ELi2ELi4ELi4ELi4ELb0EEENS1_21CollectiveEpilogueBwdISA_SB_SD_Li256ELb0ELb0ELi2EEENS1_25SingleTileBwdLPTSchedulerILb0ELi128ELb0EEEEEEEEEvNT_6ParamsE$_ZZN4cute13to_mixed_bitsINS_5tupleIJNS1_IJNS_1CILi4EEENS2_ILi8EEEEEENS2_ILi2EEENS2_ILi1EEEEEENS1_IJNS1_IJNS2_ILi128EEENS2_ILi0EEEEEES4_SA_EEENS1_IJNS1_IJiiEEEiSA_EEEEEDaRKT_RKT0_RKT1_ENKUlDpRKT_E_clIJNS_9MixedBitsILj0ELj384EEENSU_ILj0ELj8EEENS2_ILj0EEEEEEDaSR_) ;  /* 0xfffaa86000007944 */ /* 0x000fea0003c3ffff */
        /* <DEDUP_REMOVED lines=11> */
[----:B-1----:R-:W-:Y:S05]  /*625f0*/  CALL.REL.NOINC `($_ZN7cutlass13device_kernelIN5flash19enable_sm80_to_sm89INS1_16FlashAttnBwdSm80INS1_25CollectiveMainloopBwdSm80ILi2ELi2EN4cute5tupleIJNS5_1CILi128EEES8_NS7_ILi64EEEEEENS_10bfloat16_tEfNS_4arch4Sm80ELb1ELb0ELb1ELb0ELb0ELb0ELb0ELb0ELi2ELi4ELi4ELi4ELb0EEENS1_21CollectiveEpilogueBwdISA_SB_SD_Li256ELb0ELb0ELi2EEENS1_25SingleTileBwdLPTSchedulerILb0ELi128ELb0EEEEEEEEEvNT_6ParamsE$_ZN4cute3eso3ESOILb1ELb0EJNS_1CILi8EEEiiEEC2ERKS3_RKiS8_) ;  /* 0xfffa6ad000007944 */ /* 0x002fea0003c3ffff */
[----:B-1----:R1:W5:Y:S01]  /*62600*/  LDL.64 R2, [R1+0x1428] ;  /* 0x0014280001027983 */ /* 0x0023620000100a00 */
[----:B------:R-:W-:Y:S01]  /*62610*/  IMAD.MOV.U32 R5, RZ, RZ, 0x48 ;  /* 0x00000048ff057424 */ /* 0x000fe200078e00ff */
[----:B------:R-:W-:Y:S02]  /*62620*/  LOP3.LUT P0, RZ, R11, 0x8, RZ, 0xc0, !PT ;  /* 0x000000080bff7812 */ /* 0x000fe4000780c0ff */
[----:B------:R-:W-:Y:S02]  /*62630*/  MOV R6, 0x62660 ;  /* 0x0006266000067802 */ /* 0x000fe40000000f00 */
[----:B------:R-:W-:-:S04]  /*62640*/  SEL R5, R5, 0x38, !P0 ;  /* 0x0000003805057807 */ /* 0x000fc80004000000 */
[----:B-1---5:R-:W-:Y:S05]  /*62650*/  CALL.REL.NOINC `($_ZN7cutlass13device_kernelIN5flash19enable_sm80_to_sm89INS1_16FlashAttnBwdSm80INS1_25CollectiveMainloopBwdSm80ILi2ELi2EN4cute5tupleIJNS5_1CILi128EEES8_NS7_ILi64EEEEEENS_10bfloat16_tEfNS_4arch4Sm80ELb1ELb0ELb1ELb0ELb0ELb0ELb0ELb0ELi2ELi4ELi4ELi4ELb0EEENS1_21CollectiveEpilogueBwdISA_SB_SD_Li256ELb0ELb0ELi2EEENS1_25SingleTileBwdLPTSchedulerILb0ELi128ELb0EEEEEEEEEvNT_6ParamsE$_ZN4cute3eso3ESOILb0ELb1EJiNS_1CILi144EEENS2_ILi288EEEEEC2ERKiRKS3_RKS4_) ;  /* 0xfffa5c4000007944 */ /* 0x022fea0003c3ffff */
[----:B-1----:R-:W2:Y:S01]  /*62660*/  LDL R4, [R1+0x1428] ;  /* 0x0014280001047983 */ /* 0x002ea20000100800 */
[----:B------:R-:W-:-:S03]  /*62670*/  MOV R6, 0x626a0 ;  /* 0x000626a000067802 */ /* 0x000fc60000000f00 */
[----:B--2---:R1:W-:Y:S04]  /*62680*/  STL [R1+0x1470], R4 ;  /* 0x0014700401007387 */ /* 0x0043e80000100800 */
[----:B-1----:R-:W-:Y:S05]  /*62690*/  CALL.REL.NOINC `($_ZN7cutlass13device_kernelIN5flash19enable_sm80_to_sm89INS1_16FlashAttnBwdSm80INS1_25CollectiveMainloopBwdSm80ILi2ELi2EN4cute5tupleIJNS5_1CILi128EEES8_NS7_ILi64EEEEEENS_10bfloat16_tEfNS_4arch4Sm80ELb1ELb0ELb1ELb0ELb0ELb0ELb0ELb0ELi2ELi4ELi4ELi4ELb0EEENS1_21CollectiveEpilogueBwdISA_SB_SD_Li256ELb0ELb0ELi2EEENS1_25SingleTileBwdLPTSchedulerILb0ELi128ELb0EEEEEEEEEvNT_6ParamsE$_ZN4cute3eso3ESOILb1ELb0EJNS_1CILi1EEENS_5tupleIJNS2_ILi8EEEiiEEENS2_ILi64EEENS4_IJiNS2_ILi144EEENS2_ILi288EEEEEENS2_ILi512EEEEEC2ERKS3_RKS6_RKS7_RKSA_RKSB_) ;  /* 0xfffa64e000007944 */ /* 0x002fea0003c3ffff */
[----:B-1----:R1:W5:Y:S04]  /*626a0*/  LDL R5, [R1+0x1430] ;  /* 0x0014300001057983 */ /* 0x0023680000100800 */
[----:B------:R1:W5:Y:S01]  /*626b0*/  LDL.64 R2, [R1+0x1428] ;  /* 0x0014280001027983 */ /* 0x0003620000100a00 */
[----:B------:R-:W-:-:S03]  /*626c0*/  MOV R6, 0x626e0 ;  /* 0x000626e000067802 */ /* 0x000fc60000000f00 */
[----:B-1---5:R-:W-:Y:S05]  /*626d0*/  CALL.REL.NOINC `($_ZN7cutlass13device_kernelIN5flash19enable_sm80_to_sm89INS1_16FlashAttnBwdSm80INS1_25CollectiveMainloopBwdSm80ILi2ELi2EN4cute5tupleIJNS5_1CILi128EEES8_NS7_ILi64EEEEEENS_10bfloat16_tEfNS_4arch4Sm80ELb1ELb0ELb1ELb0ELb0ELb0ELb0ELb0ELi2ELi4ELi4ELi4ELb0EEENS1_21CollectiveEpilogueBwdISA_SB_SD_Li256ELb0ELb0ELi2EEENS1_25SingleTileBwdLPTSchedulerILb0ELi128ELb0EEEEEEEEEvNT_6ParamsE$_ZN4cute5tupleIJNS0_IJNS_1CILi8EEENS0_IJNS1_ILi2EEES3_S3_EEENS1_ILi1EEES4_S5_EEENS0_IJS5_NS0_IJS2_iiEEENS1_ILi64EEENS0_IJiNS1_ILi144EEENS1_ILi288EEEEEENS1_ILi512EEEEEEEEC2ERKS6_RKSD_) ;  /* 0xfffa960000007944 */ /* 0x022fea0003c3ffff */
[----:B------:R1:W5:Y:S04]  /*626e0*/  LDL R6, [R1+0x1430] ;  /* 0x0014300001067983 */ /* 0x0003680000100800 */
[----:B------:R1:W5:Y:S01]  /*626f0*/  LDL.64 R2, [R1+0x1428] ;  /* 0x0014280001027983 */ /* 0x0003620000100a00 */
[----:B------:R-:W-:-:S03]  /*62700*/  MOV R4, 0x62720 ;  /* 0x0006272000047802 */ /* 0x000fc60000000f00 */
[----:B-1---5:R-:W-:Y:S05]  /*62710*/  CALL.REL.NOINC `($_ZN7cutlass13device_kernelIN5flash19enable_sm80_to_sm89INS1_16FlashAttnBwdSm80INS1_25CollectiveMainloopBwdSm80ILi2ELi2EN4cute5tupleIJNS5_1CILi128EEES8_NS7_ILi64EEEEEENS_10bfloat16_tEfNS_4arch4Sm80ELb1ELb0ELb1ELb0ELb0ELb0ELb0ELb0ELi2ELi4ELi4ELi4ELb0EEENS1_21CollectiveEpilogueBwdISA_SB_SD_Li256ELb0ELb0ELi2EEENS1_25SingleTileBwdLPTSchedulerILb0ELi128ELb0EEEEEEEEEvNT_6ParamsE$_ZZN4cute7flattenINS_5tupleIJNS_1CILi1EEENS1_IJNS2_ILi8EEEiiEEENS2_ILi64EEENS1_IJiNS2_ILi144EEENS2_ILi288EEEEEENS2_ILi512EEEEEEEEDaRKT_ENKUlRKT_E_clIS5_EEDaSH_) ;  /* 0xfffad91000007944 */ /* 0x022fea0003c3ffff */
[----:B------:R1:W-:Y:S01]  /*62720*/  STL.64 [R1+0x1428], R2 ;  /* 0x0014280201007387 */ /* 0x0003e20000100a00 */
[----:B------:R-:W-:-:S02]  /*62730*/  MOV R5, R6 ;  /* 0x0000000600057202 */ /* 0x000fc40000000f00 */
[----:B------:R-:W-:Y:S02]  /*62740*/  MOV R4, 0x62760 ;  /* 0x0006276000047802 */ /* 0x000fe40000000f00 */
[----:B-1----:R-:W-:Y:S05]  /*62750*/  CALL.REL.NOINC `($_ZN7cutlass13device_kernelIN5flash19enable_sm80_to_sm89INS1_16FlashAttnBwdSm80INS1_25CollectiveMainloopBwdSm80ILi2ELi2EN4cute5tupleIJNS5_1CILi128EEES8_NS7_ILi64EEEEEENS_10bfloat16_tEfNS_4arch4Sm80ELb1ELb0ELb1ELb0ELb0ELb0ELb0ELb0ELi2ELi4ELi4ELi4ELb0EEENS1_21CollectiveEpilogueBwdISA_SB_SD_Li256ELb0ELb0ELi2EEENS1_25SingleTileBwdLPTSchedulerILb0ELi128ELb0EEEEEEEEEvNT_6ParamsE$_ZZN4cute7flattenINS_5tupleIJNS_1CILi1EEENS1_IJNS2_ILi8EEEiiEEENS2_ILi64EEENS1_IJiNS2_ILi144EEENS2_ILi288EEEEEENS2_ILi512EEEEEEEEDaRKT_ENKUlRKT_E_clIS9_EEDaSH_) ;  /* 0xfffad8f000007944 */ /* 0x002fea0003c3ffff */
[----:B------:R1:W-:Y:S01]  /*62760*/  STL [R1+0x1410], R2 ;  /* 0x0014100201007387 */ /* 0x0003e20000100800 */
[----:B------:R-:W-:-:S03]  /*62770*/  MOV R4, 0x62790 ;  /* 0x0006279000047802 */ /* 0x000fc60000000f00 */
[----:B-1----:R-:W-:Y:S05]  /*62780*/  CALL.REL.NOINC `($_ZN7cutlass13device_kernelIN5flash19enable_sm80_to_sm89INS1_16FlashAttnBwdSm80INS1_25CollectiveMainloopBwdSm80ILi2ELi2EN4cute5tupleIJNS5_1CILi128EEES8_NS7_ILi64EEEEEENS_10bfloat16_tEfNS_4arch4Sm80ELb1ELb0ELb1ELb0ELb0ELb0ELb0ELb0ELi2ELi4ELi4ELi4ELb0EEENS1_21CollectiveEpilogueBwdISA_SB_SD_Li256ELb0ELb0ELi2EEENS1_25SingleTileBwdLPTSchedulerILb0ELi128ELb0EEEEEEEEEvNT_6ParamsE$_ZZN4cute12filter_tupleINS_5tupleIJNS_1CILi1EEENS1_IJNS2_ILi8EEEiiEEENS2_ILi64EEENS1_IJiNS2_ILi144EEENS2_ILi288EEEEEENS2_ILi512EEEEEEZNS_7flattenISB_EEDaRKT_EUlRKT_E_EEDaSF_OT0_ENKUlDpSI_E_clIJNS1_IJS3_EEES5_NS1_IJS6_EEES9_NS1_IJSA_EEEEEEDaSM_) ;  /* 0xfffaa1a000007944 */ /* 0x002fea0003c3ffff */
[----:B------:R-:W-:Y:S02]  /*62790*/  MOV R6, 0x627b0 ;  /* 0x000627b000067802 */ /* 0x000fe40000000f00 */
[----:B--2--5:R-:W-:Y:S05]  /*627a0*/  CALL.REL.NOINC `($_ZN7cutlass13device_kernelIN5flash19enable_sm80_to_sm89INS1_16FlashAttnBwdSm80INS1_25CollectiveMainloopBwdSm80ILi2ELi2EN4cute5tupleIJNS5_1CILi128EEES8_NS7_ILi64EEEEEENS_10bfloat16_tEfNS_4arch4Sm80ELb1ELb0ELb1ELb0ELb0ELb0ELb0ELb0ELi2ELi4ELi4ELi4ELb0EEENS1_21CollectiveEpilogueBwdISA_SB_SD_Li256ELb0ELb0ELi2EEENS1_25SingleTileBwdLPTSchedulerILb0ELi128ELb0EEEEEEEEEvNT_6ParamsE$_ZN4cute3eso3ESOILb0ELb1EJiNS_1CILi144EEENS2_ILi512EEEEEC2ERKiRKS3_RKS4_) ;  /* 0xfffa5b4000007944 */ /* 0x024fea0003c3ffff */
[----:B------:R-:W2:Y:S01]  /*627b0*/  LDL R6, [R1+0x1428] ;  /* 0x0014280001067983 */ /* 0x000ea20000100800 */
[----:B-1----:R-:W-:Y:S02]  /*627c0*/  MOV R4, R12 ;  /* 0x0000000c00047202 */ /* 0x002fe40000000f00 */
[----:B------:R-:W-:Y:S01]  /*627d0*/  MOV R8, 0x62800 ;  /* 0x0006280000087802 */ /* 0x000fe20000000f00 */
[----:B--2---:R1:W-:Y:S04]  /*627e0*/  STL [R1+0x145c], R6 ;  /* 0x00145c0601007387 */ /* 0x0043e80000100800 */
[----:B-1----:R-:W-:Y:S05]  /*627f0*/  CALL.REL.NOINC `($_ZN7cutlass13device_kernelIN5flash19enable_sm80_to_sm89INS1_16FlashAttnBwdSm80INS1_25CollectiveMainloopBwdSm80ILi2ELi2EN4cute5tupleIJNS5_1CILi128EEES8_NS7_ILi64EEEEEENS_10bfloat16_tEfNS_4arch4Sm80ELb1ELb0ELb1ELb0ELb0ELb0ELb0ELb0ELi2ELi4ELi4ELi4ELb0EEENS1_21CollectiveEpilogueBwdISA_SB_SD_Li256ELb0ELb0ELi2EEENS1_25SingleTileBwdLPTSchedulerILb0ELi128ELb0EEEEEEEEEvNT_6ParamsE$_ZN4cute3eso3ESOILb0ELb0EJiiNS_1CILi144EEENS2_ILi512EEEEEC2ERKiS7_RKS3_RKS4_) ;  /* 0xfffa53d000007944 */ /* 0x002fea0003c3ffff */
[----:B-1----:R-:W2:Y:S01]  /*62800*/  LDL.64 R4, [R1+0x1428] ;  /* 0x0014280001047983 */ /* 0x002ea20000100a00 */
[----:B------:R-:W-:Y:S01]  /*62810*/  IMAD.MOV.U32 R3, RZ, RZ, R7 ;  /* 0x000000ffff037224 */ /* 0x000fe200078e0007 */
[----:B------:R-:W-:Y:S02]  /*62820*/  IADD3 R8, R58, 0xd8, RZ ;  /* 0x000000d83a087810 */ /* 0x000fe40007ffe0ff */
[----:B------:R-:W-:Y:S01]  /*62830*/  MOV R6, 0x62870 ;  /* 0x0006287000067802 */ /* 0x000fe20000000f00 */
[----:B--2---:R1:W-:Y:S04]  /*62840*/  STL [R1+0x1454], R4 ;  /* 0x0014540401007387 */ /* 0x0043e80000100800 */
[----:B------:R1:W-:Y:S02]  /*62850*/  STL [R1+0x1458], R5 ;  /* 0x0014580501007387 */ /* 0x0003e40000100800 */
[----:B-1----:R-:W-:Y:S05]  /*62860*/  CALL.REL.NOINC `($_ZN7cutlass13device_kernelIN5flash19enable_sm80_to_sm89INS1_16FlashAttnBwdSm80INS1_25CollectiveMainloopBwdSm80ILi2ELi2EN4cute5tupleIJNS5_1CILi128EEES8_NS7_ILi64EEEEEENS_10bfloat16_tEfNS_4arch4Sm80ELb1ELb0ELb1ELb0ELb0ELb0ELb0ELb0ELi2ELi4ELi4ELi4ELb0EEENS1_21CollectiveEpilogueBwdISA_SB_SD_Li256ELb0ELb0ELi2EEENS1_25SingleTileBwdLPTSchedulerILb0ELi128ELb0EEEEEEEEEvNT_6ParamsE$_ZN4cute3eso3ESOILb0ELb0EJiiiNS_1CILi144EEENS2_ILi512EEEEEC2ERKiS7_S7_RKS3_RKS4_) ;  /* 0xfffa561000007944 */ /* 0x002fea0003c3ffff */
[----:B-1----:R-:W2:Y:S04]  /*62870*/  LDL.64 R2, [R1+0x1410] ;  /* 0x0014100001027983 */ /* 0x002ea80000100a00 */
[----:B------:R-:W3:Y:S01]  /*62880*/  LDL R6, [R1+0x1418] ;  /* 0x0014180001067983 */ /* 0x000ee20000100800 */
[----:B------:R-:W-:-:S03]  /*62890*/  MOV R4, 0x628d0 ;  /* 0x000628d000047802 */ /* 0x000fc60000000f00 */
[----:B--2---:R1:W-:Y:S04]  /*628a0*/  STL.64 [R1+0x1428], R2 ;  /* 0x0014280201007387 */ /* 0x0043e80000100a00 */
[----:B---3--:R1:W-:Y:S02]  /*628b0*/  STL [R1+0x1430], R6 ;  /* 0x0014300601007387 */ /* 0x0083e40000100800 */
[----:B-1----:R-:W-:Y:S05]  /*628c0*/  CALL.REL.NOINC `($_ZN7cutlass13device_kernelIN5flash19enable_sm80_to_sm89INS1_16FlashAttnBwdSm80INS1_25CollectiveMainloopBwdSm80ILi2ELi2EN4cute5tupleIJNS5_1CILi128EEES8_NS7_ILi64EEEEEENS_10bfloat16_tEfNS_4arch4Sm80ELb1ELb0ELb1ELb0ELb0ELb0ELb0ELb0ELi2ELi4ELi4ELi4ELb0EEENS1_21CollectiveEpilogueBwdISA_SB_SD_Li256ELb0ELb0ELi2EEENS1_25SingleTileBwdLPTSchedulerILb0ELi128ELb0EEEEEEEEEvNT_6ParamsE$_ZN4cute3eso3ESOILb1ELb0EJNS_1CILi8EEEiiiNS2_ILi144EEENS2_ILi512EEEEEC2ERKS3_RKiSA_SA_RKS4_RKS5_) ;  /* 0xfffa687000007944 */ /* 0x002fea0003c3ffff */
[----:B-1----:R-:W2:Y:S04]  /*628d0*/  LDL.64 R2, [R1+0x1448] ;  /* 0x0014480001027983 */ /* 0x002ea80000100a00 */
[----:B------:R-:W3:Y:S01]  /*628e0*/  LDL R10, [R1+0x1450] ;  /* 0x00145000010a7983 */ /* 0x000ee20000100800 */
[C---:B------:R-:W-:Y:S02]  /*628f0*/  IADD3 R8, R58.reuse, 0x94, RZ ;  /* 0x000000943a087810 */ /* 0x040fe40007ffe0ff */
[----:B------:R-:W-:-:S02]  /*62900*/  IADD3 R6, R58, 0x98, RZ ;  /* 0x000000983a067810 */ /* 0x000fc40007ffe0ff */
[----:B------:R-:W-:Y:S01]  /*62910*/  MOV R4, 0x62950 ;  /* 0x0006295000047802 */ /* 0x000fe20000000f00 */
[----:B--2---:R1:W-:Y:S04]  /*62920*/  STL.64 [R1+0x1410], R2 ;  /* 0x0014100201007387 */ /* 0x0043e80000100a00 */
[----:B---3--:R1:W-:Y:S02]  /*62930*/  STL [R1+0x1418], R10 ;  /* 0x0014180a01007387 */ /* 0x0083e40000100800 */
[----:B-1----:R-:W-:Y:S05]  /*62940*/  CALL.REL.NOINC `($_ZN7cutlass13device_kernelIN5flash19enable_sm80_to_sm89INS1_16FlashAttnBwdSm80INS1_25CollectiveMainloopBwdSm80ILi2ELi2EN4cute5tupleIJNS5_1CILi128EEES8_NS7_ILi64EEEEEENS_10bfloat16_tEfNS_4arch4Sm80ELb1ELb0ELb1ELb0ELb0ELb0ELb0ELb0ELi2ELi4ELi4ELi4ELb0EEENS1_21CollectiveEpilogueBwdISA_SB_SD_Li256ELb0ELb0ELi2EEENS1_25SingleTileBwdLPTSchedulerILb0ELi128ELb0EEEEEEEEEvNT_6ParamsE$_ZN4cute3eso3ESOILb1ELb0EJNS_1CILi1EEEiiiNS2_ILi144EEENS2_ILi512EEEEEC2ERKS3_RKiSA_SA_RKS4_RKS5_) ;  /* 0xfffa637000007944 */ /* 0x002fea0003c3ffff */
[----:B-1----:R1:W5:Y:S04]  /*62950*/  LDL R5, [R1+0x1450] ;  /* 0x0014500001057983 */ /* 0x0023680000100800 */
[----:B------:R1:W5:Y:S01]  /*62960*/  LDL.64 R2, [R1+0x1448] ;  /* 0x0014480001027983 */ /* 0x0003620000100a00 */
[----:B------:R-:W-:-:S03]  /*62970*/  MOV R6, 0x62990 ;  /* 0x0006299000067802 */ /* 0x000fc60000000f00 */
[----:B-1---5:R-:W-:Y:S05]  /*62980*/  CALL.REL.NOINC `($_ZN7cutlass13device_kernelIN5flash19enable_sm80_to_sm89INS1_16FlashAttnBwdSm80INS1_25CollectiveMainloopBwdSm80ILi2ELi2EN4cute5tupleIJNS5_1CILi128EEES8_NS7_ILi64EEEEEENS_10bfloat16_tEfNS_4arch4Sm80ELb1ELb0ELb1ELb0ELb0ELb0ELb0ELb0ELi2ELi4ELi4ELi4ELb0EEENS1_21CollectiveEpilogueBwdISA_SB_SD_Li256ELb0ELb0ELi2EEENS1_25SingleTileBwdLPTSchedulerILb0ELi128ELb0EEEEEEEEEvNT_6ParamsE$_ZN4cute5tupleIJNS0_IJNS_1CILi16EEENS1_ILi2EEES3_S3_NS1_ILi4EEES3_EEENS0_IJNS1_ILi1EEEiiiNS1_ILi144EEENS1_ILi512EEEEEEEEC2ERKS5_RKS9_) ;  /* 0xfffa905000007944 */ /* 0x022fea0003c3ffff */
        /* <DEDUP_REMOVED lines=10> */
[----:B-1----:R-:W-:Y:S05]  /*62a30*/  CALL.REL.NOINC `($_ZN7cutlass13device_kernelIN5flash19enable_sm80_to_sm89INS1_16FlashAttnBwdSm80INS1_25CollectiveMainloopBwdSm80ILi2ELi2EN4cute5tupleIJNS5_1CILi128EEES8_NS7_ILi64EEEEEENS_10bfloat16_tEfNS_4arch4Sm80ELb1ELb0ELb1ELb0ELb0ELb0ELb0ELb0ELi2ELi4ELi4ELi4ELb0EEENS1_21CollectiveEpilogueBwdISA_SB_SD_Li256ELb0ELb0ELi2EEENS1_25SingleTileBwdLPTSchedulerILb0ELi128ELb0EEEEEEEEEvNT_6ParamsE$_ZZN4cute6detail16composition_implINS_5tupleIJNS_1CILi16EEENS3_ILi2EEES5_S5_NS3_ILi4EEES5_EEENS2_IJNS3_ILi1EEEiiiNS3_ILi144EEENS3_ILi512EEEEEENS2_IJNS2_IJS5_S5_EEES6_NS3_ILi8EEEEEENS2_IJNS2_IJNS3_ILi64EEESA_EEES4_NS3_ILi1024EEEEEEEEDaRKT_RKT0_RKT1_RKT2_ENKUlRKT_RKT0_E_clISC_SG_EEDaSX_S10_) ;  /* 0xfffab48000007944 */ /* 0x002fea0003c3ffff */
[----:B------:R-:W-:Y:S01]  /*62a40*/  IMAD.MOV.U32 R5, RZ, RZ, R16 ;  /* 0x000000ffff057224 */ /* 0x000fe200078e0010 */
[----:B------:R-:W-:Y:S01]  /*62a50*/  MOV R3, R14 ;  /* 0x0000000e00037202 */ /* 0x000fe20000000f00 */
[----:B------:R-:W-:Y:S01]  /*62a60*/  IMAD.MOV.U32 R2, RZ, RZ, R15 ;  /* 0x000000ffff027224 */ /* 0x000fe200078e000f */
[----:B------:R-:W-:Y:S02]  /*62a70*/  MOV R16, 0x62a90 ;  /* 0x00062a9000107802 */ /* 0x000fe40000000f00 */
[----:B-1---5:R-:W-:Y:S05]  /*62a80*/  CALL.REL.NOINC `($_ZN7cutlass13device_kernelIN5flash19enable_sm80_to_sm89INS1_16FlashAttnBwdSm80INS1_25CollectiveMainloopBwdSm80ILi2ELi2EN4cute5tupleIJNS5_1CILi128EEES8_NS7_ILi64EEEEEENS_10bfloat16_tEfNS_4arch4Sm80ELb1ELb0ELb1ELb0ELb0ELb0ELb0ELb0ELi2ELi4ELi4ELi4ELb0EEENS1_21CollectiveEpilogueBwdISA_SB_SD_Li256ELb0ELb0ELi2EEENS1_25SingleTileBwdLPTSchedulerILb0ELi128ELb0EEEEEEEEEvNT_6ParamsE$_ZZN4cute6detail16composition_implINS_5tupleIJNS_1CILi16EEENS3_ILi2EEES5_S5_NS3_ILi4EEES5_EEENS2_IJNS3_ILi1EEEiiiNS3_ILi144EEENS3_ILi512EEEEEENS2_IJNS2_IJS5_S5_EEES6_NS3_ILi8EEEEEENS2_IJNS2_IJNS3_ILi64EEESA_EEES4_NS3_ILi1024EEEEEEEEDaRKT_RKT0_RKT1_RKT2_ENKUlRKT_RKT0_E_clIS6_S4_EEDaSX_S10_) ;  /* 0xfffab1b000007944 */ /* 0x022fea0003c3ffff */
[----:B-----5:R2:W-:Y:S01]  /*62a90*/  STL.64 [R1+0x1410], R2 ;  /* 0x0014100201007387 */ /* 0x0205e20000100a00 */
[----:B------:R-:W-:-:S03]  /*62aa0*/  MOV R4, 0x62ac0 ;  /* 0x00062ac000047802 */ /* 0x000fc60000000f00 */
[----:B-12---:R-:W-:Y:S05]  /*62ab0*/  CALL.REL.NOINC `($_ZN7cutlass13device_kernelIN5flash19enable_sm80_to_sm89INS1_16FlashAttnBwdSm80INS1_25CollectiveMainloopBwdSm80ILi2ELi2EN4cute5tupleIJNS5_1CILi128EEES8_NS7_ILi64EEEEEENS_10bfloat16_tEfNS_4arch4Sm80ELb1ELb0ELb1ELb0ELb0ELb0ELb0ELb0ELi2ELi4ELi4ELi4ELb0EEENS1_21CollectiveEpilogueBwdISA_SB_SD_Li256ELb0ELb0ELi2EEENS1_25SingleTileBwdLPTSchedulerILb0ELi128ELb0EEEEEEEEEvNT_6ParamsE$_ZN4cute3eso3ESOILb0ELb0EJNS_5tupleIJiNS_1CILi512EEEEEENS2_IJiiEEENS3_ILi1024EEEEEC2ERKS5_RKS6_RKS7_) ;  /* 0xfffa43b000007944 */ /* 0x006fea0003c3ffff */
[----:B------:R2:W5:Y:S04]  /*62ac0*/  LDL R5, [R1+0x1430] ;  /* 0x0014300001057983 */ /* 0x0005680000100800 */
[----:B-1----:R2:W5:Y:S01]  /*62ad0*/  LDL.64 R2, [R1+0x1428] ;  /* 0x0014280001027983 */ /* 0x0025620000100a00 */
[----:B------:R-:W-:-:S03]  /*62ae0*/  MOV R6, 0x62b00 ;  /* 0x00062b0000067802 */ /* 0x000fc60000000f00 */
[----:B--2--5:R-:W-:Y:S05]  /*62af0*/  CALL.REL.NOINC `($_ZN7cutlass13device_kernelIN5flash19enable_sm80_to_sm89INS1_16FlashAttnBwdSm80INS1_25CollectiveMainloopBwdSm80ILi2ELi2EN4cute5tupleIJNS5_1CILi128EEES8_NS7_ILi64EEEEEENS_10bfloat16_tEfNS_4arch4Sm80ELb1ELb0ELb1ELb0ELb0ELb0ELb0ELb0ELi2ELi4ELi4ELi4ELb0EEENS1_21CollectiveEpilogueBwdISA_SB_SD_Li256ELb0ELb0ELi2EEENS1_25SingleTileBwdLPTSchedulerILb0ELi128ELb0EEEEEEEEEvNT_6ParamsE$_ZN4cute5tupleIJNS0_IJNS0_IJNS_1CILi2EEES2_EEES3_NS1_ILi8EEEEEENS0_IJNS0_IJiNS1_ILi512EEEEEENS0_IJiiEEENS1_ILi1024EEEEEEEEC2ERKS5_RKSA_) ;  /* 0xfffa8ca000007944 */ /* 0x024fea0003c3ffff */
[----:B------:R1:W5:Y:S04]  /*62b00*/  LDL R4, [R1+0x1430] ;  /* 0x0014300001047983 */ /* 0x0003680000100800 */
[----:B------:R1:W5:Y:S01]  /*62b10*/  LDL.64 R2, [R1+0x1428] ;  /* 0x0014280001027983 */ /* 0x0003620000100a00 */
[----:B------:R-:W-:-:S04]  /*62b20*/  LOP3.LUT R6, R11, 0x180, RZ, 0xc0, !PT ;  /* 0x000001800b067812 */ /* 0x000fc800078ec0ff */
[----:B------:R-:W-:-:S04]  /*62b30*/  LEA.HI R6, R6, R71, RZ, 0x1d ;  /* 0x0000004706067211 */ /* 0x000fc800078fe8ff */
[----:B------:R-:W-:Y:S02]  /*62b40*/  LEA.HI.SX32 R8, R13, R6, 0x1e ;  /* 0x000000060d087211 */ /* 0x000fe400078ff2ff */
[----:B------:R-:W-:-:S03]  /*62b50*/  MOV R6, 0x62b80 ;  /* 0x00062b8000067802 */ /* 0x000fc60000000f00 */
[----:B------:R1:W-:Y:S04]  /*62b60*/  STL [R1+0x1420], R8 ;  /* 0x0014200801007387 */ /* 0x0003e80000100800 */
        /* <DEDUP_REMOVED lines=8> */
[----:B------:R-:W-:Y:S02]  /*62bf0*/  MOV R16, R12 ;  /* 0x0000000c00107202 */ /* 0x000fe40000000f00 */
        /* <DEDUP_REMOVED lines=10> */
[----:B------:R-:W-:-:S03]  /*62ca0*/  MOV R4, 0x62cc0 ;  /* 0x00062cc000047802 */ /* 0x000fc60000000f00 */
        /* <DEDUP_REMOVED lines=24> */
[----:B-12--5:R-:W-:Y:S05]  /*62e30*/  CALL.REL.NOINC `($_ZN7cutlass13device_kernelIN5flash19enable_sm80_to_sm89INS1_16FlashAttnBwdSm80INS1_25CollectiveMainloopBwdSm80ILi2ELi2EN4cute5tupleIJNS5_1CILi128EEES8_NS7_ILi64EEEEEENS_10bfloat16_tEfNS_4arch4Sm80ELb1ELb0ELb1ELb0ELb0ELb0ELb0ELb0ELi2ELi4ELi4ELi4ELb0EEENS1_21CollectiveEpilogueBwdISA_SB_SD_Li256ELb0ELb0ELi2EEENS1_25SingleTileBwdLPTSchedulerILb0ELi128ELb0EEEEEEEEEvNT_6ParamsE$_ZN4cute3eso3ESOILb1ELb0EJNS_6LayoutINS_5tupleIJNS3_IJNS_1CILi8EEENS4_ILi1EEEEEENS4_ILi2EEENS3_IJNS4_ILi4EEES8_EEEEEENS3_IJNS3_IJS6_NS4_ILi0EEEEEES5_NS3_IJNS4_ILi32EEENS4_ILi16EEEEEEEEEEENS_10ViewEngineIPN7cutlass10bfloat16_tEEEEEC2ERKSI_RKSN_) ;  /* 0xfffa83f000007944 */ /* 0x026fea0003c3ffff */
[----:B------:R2:W5:Y:S01]  /*62e40*/  LDL.64 R72, [R1+0x1410] ;  /* 0x0014100001487983 */ /* 0x0005620000100a00 */
[----:B------:R-:W-:Y:S01]  /*62e50*/  IMAD.MOV.U32 R6, RZ, RZ, R68 ;  /* 0x000000ffff067224 */ /* 0x000fe200078e0044 */
[----:B------:R-:W-:-:S02]  /*62e60*/  MOV R3, R69 ;  /* 0x0000004500037202 */ /* 0x000fc40000000f00 */
[----:B------:R-:W-:Y:S02]  /*62e70*/  MOV R4, 0x62e90 ;  /* 0x00062e9000047802 */ /* 0x000fe40000000f00 */
[----:B-12--5:R-:W-:Y:S05]  /*62e80*/  CALL.REL.NOINC `($_ZN7cutlass13device_kernelIN5flash19enable_sm80_to_sm89INS1_16FlashAttnBwdSm80INS1_25CollectiveMainloopBwdSm80ILi2ELi2EN4cute5tupleIJNS5_1CILi128EEES8_NS7_ILi64EEEEEENS_10bfloat16_tEfNS_4arch4Sm80ELb1ELb0ELb1ELb0ELb0ELb0ELb0ELb0ELi2ELi4ELi4ELi4ELb0EEENS1_21CollectiveEpilogueBwdISA_SB_SD_Li256ELb0ELb0ELi2EEENS1_25SingleTileBwdLPTSchedulerILb0ELi128ELb0EEEEEEEEEvNT_6ParamsE$_ZN4cute3eso3ESOILb1ELb0EJNS_6LayoutINS_5tupleIJNS3_IJNS3_IJNS_1CILi4EEENS4_ILi2EEEEEENS4_ILi1EEEEEES6_NS4_ILi8EEEEEENS3_IJNS3_IJNS3_IJS8_NS4_ILi32EEEEEENS4_ILi0EEEEEENS4_ILi64EEES5_EEEEENS_10ViewEngineIPN7cutlass10bfloat16_tEEEEEC2ERKSI_RKSN_) ;  /* 0xfffa708000007944 */ /* 0x026fea0003c3ffff */
[----:B------:R2:W5:Y:S04]  /*62e90*/  LDL.64 R70, [R1+0x1410] ;  /* 0x0014100001467983 */ /* 0x0005680000100a00 */
[----:B-1----:R2:W5:Y:S01]  /*62ea0*/  LD.E.64 R2, [R76.64+0x8] ;  /* 0x000008044c027980 */ /* 0x002562000c101b00 */
[----:B------:R-:W-:Y:S02]  /*62eb0*/  MOV R9, R67 ;  /* 0x0000004300097202 */ /* 0x000fe40000000f00 */
[----:B------:R-:W-:Y:S02]  /*62ec0*/  MOV R8, 0x62ee0 ;  /* 0x00062ee000087802 */ /* 0x000fe40000000f00 */
[----:B--2--5:R-:W-:Y:S05]  /*62ed0*/  CALL.REL.NOINC `($_ZN7cutlass13device_kernelIN5flash19enable_sm80_to_sm89INS1_16FlashAttnBwdSm80INS1_25CollectiveMainloopBwdSm80ILi2ELi2EN4cute5tupleIJNS5_1CILi128EEES8_NS7_ILi64EEEEEENS_10bfloat16_tEfNS_4arch4Sm80ELb1ELb0ELb1ELb0ELb0ELb0ELb0ELb0ELi2ELi4ELi4ELi4ELb0EEENS1_21CollectiveEpilogueBwdISA_SB_SD_Li256ELb0ELb0ELi2EEENS1_25SingleTileBwdLPTSchedulerILb0ELi128ELb0EEEEEEEEEvNT_6ParamsE$_ZN4cute8smem_ptrIPN7cutlass10bfloat16_tEECI1NS_12iter_adaptorIS3_S4_EEES3_) ;  /* 0xfffa91c000007944 */ /* 0x024fea0003c3ffff */
[----:B-1----:R1:W5:Y:S01]  /*62ee0*/  LDL.64 R2, [R1+0x1410] ;  /* 0x0014100001027983 */ /* 0x0023620000100a00 */
[----:B------:R-:W-:-:S03]  /*62ef0*/  MOV R6, 0x62f10 ;  /* 0x00062f1000067802 */ /* 0x000fc60000000f00 */
[----:B-1---5:R-:W-:Y:S05]  /*62f00*/  CALL.REL.NOINC `($_ZN7cutlass13device_kernelIN5flash19enable_sm80_to_sm89INS1_16FlashAttnBwdSm80INS1_25CollectiveMainloopBwdSm80ILi2ELi2EN4cute5tupleIJNS5_1CILi128EEES8_NS7_ILi64EEEEEENS_10bfloat16_tEfNS_4arch4Sm80ELb1ELb0ELb1ELb0ELb0ELb0ELb0ELb0ELi2ELi4ELi4ELi4ELb0EEENS1_21CollectiveEpilogueBwdISA_SB_SD_Li256ELb0ELb0ELi2EEENS1_25SingleTileBwdLPTSchedulerILb0ELi128ELb0EEEEEEEEEvNT_6ParamsE$_ZN4cute3eso3ESOILb1ELb0EJNS_6LayoutINS_5tupleIJNS3_IJNS_1CILi8EEENS4_ILi1EEEEEENS4_ILi2EEEEEENS3_IJNS3_IJS6_NS4_ILi0EEEEEENS4_ILi4096EEEEEEEENS_10ViewEngineINS_8smem_ptrIPN7cutlass10bfloat16_tEEEEEEEC2ERKSE_RKSL_) ;  /* 0xfffa80f000007944 */ /* 0x022fea0003c3ffff */
[----:B-1----:R1:W5:Y:S01]  /*62f10*/  LDL.64 R4, [R1+0x1410] ;  /* 0x0014100001047983 */ /* 0x0023620000100a00 */
[----:B------:R-:W-:Y:S01]  /*62f20*/  IMAD.MOV.U32 R6, RZ, RZ, R72 ;  /* 0x000000ffff067224 */ /* 0x000fe200078e0048 */
[----:B------:R-:W-:-:S02]  /*62f30*/  MOV R9, R73 ;  /* 0x0000004900097202 */ /* 0x000fc40000000f00 */
[----:B------:R-:W-:Y:S02]  /*62f40*/  MOV R8, 0x62f60 ;  /* 0x00062f6000087802 */ /* 0x000fe40000000f00 */
[----:B-1---5:R-:W-:Y:S05]  /*62f50*/  CALL.REL.NOINC `($_ZN7cutlass13device_kernelIN5flash19enable_sm80_to_sm89INS1_16FlashAttnBwdSm80INS1_25CollectiveMainloopBwdSm80ILi2ELi2EN4cute5tupleIJNS5_1CILi128EEES8_NS7_ILi64EEEEEENS_10bfloat16_tEfNS_4arch4Sm80ELb1ELb0ELb1ELb0ELb0ELb0ELb0ELb0ELi2ELi4ELi4ELi4ELb0EEENS1_21CollectiveEpilogueBwdISA_SB_SD_Li256ELb0ELb0ELi2EEENS1_25SingleTileBwdLPTSchedulerILb0ELi128ELb0EEEEEEEEEvNT_6ParamsE$_ZN4cute3eso3ESOILb1ELb0EJNS_6LayoutINS_5tupleIJNS3_IJNS_1CILi8EEENS4_ILi1EEEEEENS4_ILi2EEEEEENS3_IJNS3_IJS6_NS4_ILi0EEEEEES5_EEEEENS_10ViewEngineIPN7cutlass10bfloat16_tEEEEEC2ERKSD_RKSI_) ;  /* 0xfffa823000007944 */ /* 0x022fea0003c3ffff */
[----:B------:R2:W5:Y:S01]  /*62f60*/  LDL.64 R2, [R1+0x1410] ;  /* 0x0014100001027983 */ /* 0x0005620000100a00 */
[----:B-1----:R-:W-:Y:S02]  /*62f70*/  MOV R7, R5 ;  /* 0x0000000500077202 */ /* 0x002fe40000000f00 */
[----:B------:R-:W-:Y:S02]  /*62f80*/  MOV R6, 0x62fa0 ;  /* 0x00062fa000067802 */ /* 0x000fe40000000f00 */
[----:B--2--5:R-:W-:Y:S05]  /*62f90*/  CALL.REL.NOINC `($_ZN7cutlass13device_kernelIN5flash19enable_sm80_to_sm89INS1_16FlashAttnBwdSm80INS1_25CollectiveMainloopBwdSm80ILi2ELi2EN4cute5tupleIJNS5_1CILi128EEES8_NS7_ILi64EEEEEENS_10bfloat16_tEfNS_4arch4Sm80ELb1ELb0ELb1ELb0ELb0ELb0ELb0ELb0ELi2ELi4ELi4ELi4ELb0EEENS1_21CollectiveEpilogueBwdISA_SB_SD_Li256ELb0ELb0ELi2EEENS1_25SingleTileBwdLPTSchedulerILb0ELi128ELb0EEEEEEEEEvNT_6ParamsE$_ZN4cute3eso3ESOILb1ELb0EJNS_6LayoutINS_5tupleIJNS3_IJNS_1CILi8EEENS4_ILi1EEEEEENS3_IJNS4_ILi2EEEEEEEEENS3_IJNS3_IJS6_NS4_ILi0EEEEEENS3_IJNS4_ILi4096EEEEEEEEEEENS_10ViewEngineINS_8smem_ptrIPN7cutlass10bfloat16_tEEEEEEEC2ERKSG_RKSN_) ;  /* 0xfffa7e3000007944 */ /* 0x024fea0003c3ffff */
[----:B------:R2:W5:Y:S01]  /*62fa0*/  LDL.64 R6, [R1+0x1410] ;  /* 0x0014100001067983 */ /* 0x0005620000100a00 */
[----:B-1----:R-:W-:Y:S02]  /*62fb0*/  MOV R5, R3 ;  /* 0x0000000300057202 */ /* 0x002fe40000000f00 */
[----:B------:R-:W-:Y:S02]  /*62fc0*/  MOV R4, 0x62fe0 ;  /* 0x00062fe000047802 */ /* 0x000fe40000000f00 */
[----:B--2--5:R-:W-:Y:S05]  /*62fd0*/  CALL.REL.NOINC `($_ZN7cutlass13device_kernelIN5flash19enable_sm80_to_sm89INS1_16FlashAttnBwdSm80INS1_25CollectiveMainloopBwdSm80ILi2ELi2EN4cute5tupleIJNS5_1CILi128EEES8_NS7_ILi64EEEEEENS_10bfloat16_tEfNS_4arch4Sm80ELb1ELb0ELb1ELb0ELb0ELb0ELb0ELb0ELi2ELi4ELi4ELi4ELb0EEENS1_21CollectiveEpilogueBwdISA_SB_SD_Li256ELb0ELb0ELi2EEENS1_25SingleTileBwdLPTSchedulerILb0ELi128ELb0EEEEEEEEEvNT_6ParamsE$_ZN4cute3eso3ESOILb1ELb0EJNS_6LayoutINS_5tupleIJNS3_IJNS_1CILi8EEENS4_ILi1EEEEEENS3_IJNS4_ILi2EEEEEEEEENS3_IJNS3_IJS6_NS4_ILi0EEEEEENS3_IJS5_EEEEEEEENS_10ViewEngineIPN7cutlass10bfloat16_tEEEEEC2ERKSF_RKSK_) ;  /* 0xfffa7f0000007944 */ /* 0x024fea0003c3ffff */
[----:B-1----:R1:W5:Y:S01]  /*62fe0*/  LDL.64 R2, [R1+0x1410] ;  /* 0x0014100001027983 */ /* 0x0023620000100a00 */
[----:B------:R-:W-:-:S03]  /*62ff0*/  MOV R8, 0x63010 ;  /* 0x0006301000087802 */ /* 0x000fc60000000f00 */
[----:B-1---5:R-:W-:Y:S05]  /*63000*/  CALL.REL.NOINC `($_ZN7cutlass13device_kernelIN5flash19enable_sm80_to_sm89INS1_16FlashAttnBwdSm80INS1_25CollectiveMainloopBwdSm80ILi2ELi2EN4cute5tupleIJNS5_1CILi128EEES8_NS7_ILi64EEEEEENS_10bfloat16_tEfNS_4arch4Sm80ELb1ELb0ELb1ELb0ELb0ELb0ELb0ELb0ELi2ELi4ELi4ELi4ELb0EEENS1_21CollectiveEpilogueBwdISA_SB_SD_Li256ELb0ELb0ELi2EEENS1_25SingleTileBwdLPTSchedulerILb0ELi128ELb0EEEEEEEEEvNT_6ParamsE$_ZN4cute3eso3ESOILb1ELb0EJNS_6LayoutINS_5tupleIJNS3_IJNS3_IJNS_1CILi8EEENS4_ILi1EEEEEES6_EEENS3_IJNS3_IJS6_S6_EEENS4_ILi2EEEEEEEEENS3_IJNS3_IJNS3_IJS6_NS4_ILi0EEEEEESD_EEENS3_IJNS3_IJSD_SD_EEES5_EEEEEEEENS_10ViewEngineIPN7cutlass10bfloat16_tEEEEEC2ERKSJ_RKSO_) ;  /* 0xfffa709000007944 */ /* 0x022fea0003c3ffff */
[----:B-1----:R1:W5:Y:S01]  /*63010*/  LDL.64 R4, [R1+0x1410] ;  /* 0x0014100001047983 */ /* 0x0023620000100a00 */
[----:B------:R-:W-:-:S03]  /*63020*/  MOV R8, 0x63040 ;  /* 0x0006304000087802 */ /* 0x000fc60000000f00 */
[----:B-1---5:R-:W-:Y:S05]  /*63030*/  CALL.REL.NOINC `($_ZN7cutlass13device_kernelIN5flash19enable_sm80_to_sm89INS1_16FlashAttnBwdSm80INS1_25CollectiveMainloopBwdSm80ILi2ELi2EN4cute5tupleIJNS5_1CILi128EEES8_NS7_ILi64EEEEEENS_10bfloat16_tEfNS_4arch4Sm80ELb1ELb0ELb1ELb0ELb0ELb0ELb0ELb0ELi2ELi4ELi4ELi4ELb0EEENS1_21CollectiveEpilogueBwdISA_SB_SD_Li256ELb0ELb0ELi2EEENS1_25SingleTileBwdLPTSchedulerILb0ELi128ELb0EEEEEEEEEvNT_6ParamsE$_ZN4cute3eso3ESOILb1ELb0EJNS_6LayoutINS_5tupleIJNS3_IJNS3_IJNS_1CILi8EEENS4_ILi1EEEEEES6_EEENS3_IJNS3_IJS6_S6_EEENS4_ILi2EEEEEEEEENS3_IJNS3_IJNS3_IJS6_NS4_ILi0EEEEEESD_EEENS3_IJNS3_IJSD_SD_EEENS4_ILi4096EEEEEEEEEEENS_10ViewEngineINS_8smem_ptrIPN7cutlass10bfloat16_tEEEEEEEC2ERKSK_RKSR_) ;  /* 0xfffa6f8000007944 */ /* 0x022fea0003c3ffff */
[----:B-1----:R1:W5:Y:S01]  /*63040*/  LDL.64 R2, [R1+0x1410] ;  /* 0x0014100001027983 */ /* 0x0023620000100a00 */
[----:B------:R-:W-:Y:S01]  /*63050*/  IMAD.MOV.U32 R6, RZ, RZ, R4 ;  /* 0x000000ffff067224 */ /* 0x000fe200078e0004 */
[----:B------:R-:W-:-:S02]  /*63060*/  MOV R9, R5 ;  /* 0x0000000500097202 */ /* 0x000fc40000000f00 */
[----:B------:R-:W-:Y:S02]  /*63070*/  MOV R8, 0x63090 ;  /* 0x0006309000087802 */ /* 0x000fe40000000f00 */
[----:B-1---5:R-:W-:Y:S05]  /*63080*/  CALL.REL.NOINC `($_ZN7cutlass13device_kernelIN5flash19enable_sm80_to_sm89INS1_16FlashAttnBwdSm80INS1_25CollectiveMainloopBwdSm80ILi2ELi2EN4cute5tupleIJNS5_1CILi128EEES8_NS7_ILi64EEEEEENS_10bfloat16_tEfNS_4arch4Sm80ELb1ELb0ELb1ELb0ELb0ELb0ELb0ELb0ELi2ELi4ELi4ELi4ELb0EEENS1_21CollectiveEpilogueBwdISA_SB_SD_Li256ELb0ELb0ELi2EEENS1_25SingleTileBwdLPTSchedulerILb0ELi128ELb0EEEEEEEEEvNT_6ParamsE$_ZN4cute3eso3ESOILb1ELb0EJNS_6LayoutINS_5tupleIJNS3_IJNS_1CILi8EEENS4_ILi1EEEEEENS4_ILi2EEEEEENS3_IJNS3_IJS6_NS4_ILi0EEEEEES5_EEEEENS_10ViewEngineIPN7cutlass10bfloat16_tEEEEEC2ERKSD_RKSI_) ;  /* 0xfffa810000007944 */ /* 0x022fea0003c3ffff */
[----:B------:R2:W5:Y:S01]  /*63090*/  LDL.64 R14, [R1+0x1410] ;  /* 0x00141000010e7983 */ /* 0x0005620000100a00 */
[----:B------:R-:W-:Y:S02]  /*630a0*/  MOV R9, R67 ;  /* 0x0000004300097202 */ /* 0x000fe40000000f00 */
[----:B------:R-:W-:Y:S02]  /*630b0*/  MOV R8, 0x630d0 ;  /* 0x000630d000087802 */ /* 0x000fe40000000f00 */
[----:B-12--5:R-:W-:Y:S05]  /*630c0*/  CALL.REL.NOINC `($_ZN7cutlass13device_kernelIN5flash19enable_sm80_to_sm89INS1_16FlashAttnBwdSm80INS1_25CollectiveMainloopBwdSm80ILi2ELi2EN4cute5tupleIJNS5_1CILi128EEES8_NS7_ILi64EEEEEENS_10bfloat16_tEfNS_4arch4Sm80ELb1ELb0ELb1ELb0ELb0ELb0ELb0ELb0ELi2ELi4ELi4ELi4ELb0EEENS1_21CollectiveEpilogueBwdISA_SB_SD_Li256ELb0ELb0ELi2EEENS1_25SingleTileBwdLPTSchedulerILb0ELi128ELb0EEEEEEEEEvNT_6ParamsE$_ZN4cute8smem_ptrIPN7cutlass10bfloat16_tEECI1NS_12iter_adaptorIS3_S4_EEES3_) ;  /* 0xfffa8fd000007944 */ /* 0x026fea0003c3ffff */
[----:B-1----:R1:W5:Y:S01]  /*630d0*/  LDL.64 R2, [R1+0x1410] ;  /* 0x0014100001027983 */ /* 0x0023620000100a00 */
[----:B------:R-:W-:-:S03]  /*630e0*/  MOV R6, 0x63100 ;  /* 0x0006310000067802 */ /* 0x000fc60000000f00 */
        /* <DEDUP_REMOVED lines=50> */
[----:B-1----:R-:W-:-:S03]  /*63410*/  MOV R4, 0x63430 ;  /* 0x0006343000047802 */ /* 0x002fc60000000f00 */
[----:B--2--5:R-:W-:Y:S05]  /*63420*/  CALL.REL.NOINC `($_ZN7cutlass13device_kernelIN5flash19enable_sm80_to_sm89INS1_16FlashAttnBwdSm80INS1_25CollectiveMainloopBwdSm80ILi2ELi2EN4cute5tupleIJNS5_1CILi128EEES8_NS7_ILi64EEEEEENS_10bfloat16_tEfNS_4arch4Sm80ELb1ELb0ELb1ELb0ELb0ELb0ELb0ELb0ELi2ELi4ELi4ELi4ELb0EEENS1_21CollectiveEpilogueBwdISA_SB_SD_Li256ELb0ELb0ELi2EEENS1_25SingleTileBwdLPTSchedulerILb0ELi128ELb0EEEEEEEEEvNT_6ParamsE$_ZN4cute3eso3ESOILb1ELb0EJNS_6LayoutINS_5tupleIJNS3_IJNS_1CILi4EEENS4_ILi1EEEEEEEEENS3_IJNS3_IJS6_NS4_ILi0EEEEEEEEEEENS_10ViewEngineIPjEEEEC2ERKSC_RKSF_) ;  /* 0xfffa774000007944 */ /* 0x024fea0003c3ffff */
[----:B------:R2:W5:Y:S01]  /*63430*/  LDL.64 R8, [R1+0x1410] ;  /* 0x0014100001087983 */ /* 0x0005620000100a00 */
[----:B------:R-:W-:-:S02]  /*63440*/  MOV R4, R6 ;  /* 0x0000000600047202 */ /* 0x000fc40000000f00 */
[----:B-1----:R-:W-:Y:S02]  /*63450*/  MOV R2, 0x63470 ;  /* 0x0006347000027802 */ /* 0x002fe40000000f00 */
[----:B--2--5:R-:W-:Y:S05]  /*63460*/  CALL.REL.NOINC `($_ZN7cutlass13device_kernelIN5flash19enable_sm80_to_sm89INS1_16FlashAttnBwdSm80INS1_25CollectiveMainloopBwdSm80ILi2ELi2EN4cute5tupleIJNS5_1CILi128EEES8_NS7_ILi64EEEEEENS_10bfloat16_tEfNS_4arch4Sm80ELb1ELb0ELb1ELb0ELb0ELb0ELb0ELb0ELi2ELi4ELi4ELi4ELb0EEENS1_21CollectiveEpilogueBwdISA_SB_SD_Li256ELb0ELb0ELi2EEENS1_25SingleTileBwdLPTSchedulerILb0ELi128ELb0EEEEEEEEEvNT_6ParamsE$_ZN73_INTERNAL_24fd9406_37_flash_bwd_hdim64_bf16_softcap_sm80_cu_8e232a79_330724__cvta_generic_to_sharedEPKv) ;  /* 0xfffa8d8000007944 */ /* 0x024fea0003c3ffff */
        /* <DEDUP_REMOVED lines=59> */
[----:B------:R-:W1:Y:S04]  /*63820*/  LDSM.16.M88.4 R4, [R4] ;  /* 0x000000000404783b */ /* 0x000e680000000200 */
[----:B-1----:R1:W-:Y:S04]  /*63830*/  ST.E [R8.64], R4 ;  /* 0x0000000408007985 */ /* 0x0023e8000c101904 */
[----:B------:R1:W-:Y:S04]  /*63840*/  ST.E [R8.64+0x4], R5 ;  /* 0x0000040508007985 */ /* 0x0003e8000c101904 */
[----:B------:R1:W-:Y:S04]  /*63850*/  ST.E [R8.64+0x8], R6 ;  /* 0x0000080608007985 */ /* 0x0003e8000c101904 */
[----:B------:R1:W-:Y:S04]  /*63860*/  ST.E [R8.64+0xc], R7 ;  /* 0x00000c0708007985 */ /* 0x0003e8000c101904 */
[----:B------:R1:W5:Y:S01]  /*63870*/  LD.E R3, [R74.64] ;  /* 0x000000044a037980 */ /* 0x000362000c101900 */
[----:B------:R-:W-:-:S03]  /*63880*/  MOV R10, 0x638a0 ;  /* 0x000638a0000a7802 */ /* 0x000fc60000000f00 */
[----:B-1---5:R-:W-:Y:S05]  /*63890*/  CALL.REL.NOINC `($_ZN7cutlass13device_kernelIN5flash19enable_sm80_to_sm89INS1_16FlashAttnBwdSm80INS1_25CollectiveMainloopBwdSm80ILi2ELi2EN4cute5tupleIJNS5_1CILi128EEES8_NS7_ILi64EEEEEENS_10bfloat16_tEfNS_4arch4Sm80ELb1ELb0ELb1ELb0ELb0ELb0ELb0ELb0ELi2ELi4ELi4ELi4ELb0EEENS1_21CollectiveEpilogueBwdISA_SB_SD_Li256ELb0ELb0ELi2EEENS1_25SingleTileBwdLPTSchedulerILb0ELi128ELb0EEEEEEEEEvNT_6ParamsE$_ZZN4cute5sliceINS_5tupleIJNS_10UnderscoreES2_NS_1CILi0EEEEEENS1_IJNS1_IJNS3_ILi1EEES4_EEEiNS3_ILi1024EEEEEEEEDaRKT_RKT0_ENKUlRKT_RKT0_E_clIS2_iEEDaSI_SL_) ;  /* 0xfffaa07000007944 */ /* 0x022fea0003c3ffff */
[----:B------:R-:W-:Y:S02]  /*638a0*/  MOV R4, 0x638c0 ;  /* 0x000638c000047802 */ /* 0x000fe40000000f00 */
[----:B-1---5:R-:W-:Y:S05]  /*638b0*/  CALL.REL.NOINC `($_ZN7cutlass13device_kernelIN5flash19enable_sm80_to_sm89INS1_16FlashAttnBwdSm80INS1_25CollectiveMainloopBwdSm80ILi2ELi2EN4cute5tupleIJNS5_1CILi128EEES8_NS7_ILi64EEEEEENS_10bfloat16_tEfNS_4arch4Sm80ELb1ELb0ELb1ELb0ELb0ELb0ELb0ELb0ELi2ELi4ELi4ELi4ELb0EEENS1_21CollectiveEpilogueBwdISA_SB_SD_Li256ELb0ELb0ELi2EEENS1_25SingleTileBwdLPTSchedulerILb0ELi128ELb0EEEEEEEEEvNT_6ParamsE$_ZZN4cute12filter_tupleINS_5tupleIJNS_10UnderscoreES2_NS_1CILi0EEEEEENS1_IJNS1_IJNS3_ILi1EEES4_EEEiNS3_ILi1024EEEEEEZNS_5sliceIS5_S9_EEDaRKT_RKT0_EUlRKT_RKT0_E_EEDaSD_SG_OT1_ENKUlDpSJ_E_clIJNS1_IJS7_EEENS1_IJiEEENS1_IJEEEEEEDaSQ_) ;  /* 0xfffa8c8000007944 */ /* 0x022fea0003c3ffff */
[----:B------:R-:W-:Y:S02]  /*638c0*/  MOV R6, 0x638e0 ;  /* 0x000638e000067802 */ /* 0x000fe40000000f00 */
[----:B-1---5:R-:W-:Y:S05]  /*638d0*/  CALL.REL.NOINC `($_ZN7cutlass13device_kernelIN5flash19enable_sm80_to_sm89INS1_16FlashAttnBwdSm80INS1_25CollectiveMainloopBwdSm80ILi2ELi2EN4cute5tupleIJNS5_1CILi128EEES8_NS7_ILi64EEEEEENS_10bfloat16_tEfNS_4arch4Sm80ELb1ELb0ELb1ELb0ELb0ELb0ELb0ELb0ELi2ELi4ELi4ELi4ELb0EEENS1_21CollectiveEpilogueBwdISA_SB_SD_Li256ELb0ELb0ELi2EEENS1_25SingleTileBwdLPTSchedulerILb0ELi128ELb0EEEEEEEEEvNT_6ParamsE$_ZN4cute5tupleIJNS0_IJNS0_IJNS_1CILi8EEENS1_ILi1EEEEEENS1_ILi2EEEEEENS0_IJNS0_IJS3_NS1_ILi0EEEEEEiEEEEEC2ERKS6_RKS9_) ;  /* 0xfffa7ff000007944 */ /* 0x022fea0003c3ffff */
[----:B-1----:R1:W5:Y:S01]  /*638e0*/  LDL R3, [R1+0x1410] ;  /* 0x0014100001037983 */ /* 0x0023620000100800 */
[----:B------:R-:W-:-:S03]  /*638f0*/  MOV R6, 0x63910 ;  /* 0x0006391000067802 */ /* 0x000fc60000000f00 */
[----:B-1---5:R-:W-:Y:S05]  /*63900*/  CALL.REL.NOINC `($_ZN7cutlass13device_kernelIN5flash19enable_sm80_to_sm89INS1_16FlashAttnBwdSm80INS1_25CollectiveMainloopBwdSm80ILi2ELi2EN4cute5tupleIJNS5_1CILi128EEES8_NS7_ILi64EEEEEENS_10bfloat16_tEfNS_4arch4Sm80ELb1ELb0ELb1ELb0ELb0ELb0ELb0ELb0ELi2ELi4ELi4ELi4ELb0EEENS1_21CollectiveEpilogueBwdISA_SB_SD_Li256ELb0ELb0ELi2EEENS1_25SingleTileBwdLPTSchedulerILb0ELi128ELb0EEEEEEEEEvNT_6ParamsE$_ZN4cute3eso3ESOILb0ELb1EJNS_6LayoutINS_5tupleIJNS3_IJNS_1CILi8EEENS4_ILi1EEEEEENS4_ILi2EEEEEENS3_IJNS3_IJS6_NS4_ILi0EEEEEEiEEEEESA_EEC2ERKSD_RKSA_) ;  /* 0xfffa48c000007944 */ /* 0x022fea0003c3ffff */
[----:B------:R2:W5:Y:S04]  /*63910*/  LDL R4, [R1+0x1410] ;  /* 0x0014100001047983 */ /* 0x0005680000100800 */
[----:B-1----:R2:W5:Y:S01]  /*63920*/  LD.E.64 R2, [R74.64+0x8] ;  /* 0x000008044a027980 */ /* 0x002562000c101b00 */
[----:B------:R-:W-:-:S02]  /*63930*/  MOV R9, R67 ;  /* 0x0000004300097202 */ /* 0x000fc40000000f00 */
[----:B------:R-:W-:Y:S02]  /*63940*/  MOV R8, 0x63960 ;  /* 0x0006396000087802 */ /* 0x000fe40000000f00 */
[----:B--2--5:R-:W-:Y:S05]  /*63950*/  CALL.REL.NOINC `($_ZN7cutlass13device_kernelIN5flash19enable_sm80_to_sm89INS1_16FlashAttnBwdSm80INS1_25CollectiveMainloopBwdSm80ILi2ELi2EN4cute5tupleIJNS5_1CILi128EEES8_NS7_ILi64EEEEEENS_10bfloat16_tEfNS_4arch4Sm80ELb1ELb0ELb1ELb0ELb0ELb0ELb0ELb0ELi2ELi4ELi4ELi4ELb0EEENS1_21CollectiveEpilogueBwdISA_SB_SD_Li256ELb0ELb0ELi2EEENS1_25SingleTileBwdLPTSchedulerILb0ELi128ELb0EEEEEEEEEvNT_6ParamsE$_ZN4cute8smem_ptrIPN7cutlass10bfloat16_tEECI1NS_12iter_adaptorIS3_S4_EEES3_) ;  /* 0xfffa874000007944 */ /* 0x024fea0003c3ffff */
[----:B-1----:R-:W2:Y:S01]  /*63960*/  LDL.64 R2, [R1+0x1410] ;  /* 0x0014100001027983 */ /* 0x002ea20000100a00 */
[----:B------:R-:W-:Y:S02]  /*63970*/  MOV R6, R4 ;  /* 0x0000000400067202 */ /* 0x000fe40000000f00 */
[----:B------:R-:W-:Y:S01]  /*63980*/  MOV R4, 0x639b0 ;  /* 0x000639b000047802 */ /* 0x000fe20000000f00 */
[----:B--2---:R1:W-:Y:S04]  /*63990*/  STL.64 [R1+0x1448], R2 ;  /* 0x0014480201007387 */ /* 0x0043e80000100a00 */
[----:B-1----:R-:W-:Y:S05]  /*639a0*/  CALL.REL.NOINC `($_ZN7cutlass13device_kernelIN5flash19enable_sm80_to_sm89INS1_16FlashAttnBwdSm80INS1_25CollectiveMainloopBwdSm80ILi2ELi2EN4cute5tupleIJNS5_1CILi128EEES8_NS7_ILi64EEEEEENS_10bfloat16_tEfNS_4arch4Sm80ELb1ELb0ELb1ELb0ELb0ELb0ELb0ELb0ELi2ELi4ELi4ELi4ELb0EEENS1_21CollectiveEpilogueBwdISA_SB_SD_Li256ELb0ELb0ELi2EEENS1_25SingleTileBwdLPTSchedulerILb0ELi128ELb0EEEEEEEEEvNT_6ParamsE$_ZN4cute3eso3ESOILb0ELb0EJNS_6LayoutINS_5tupleIJNS3_IJNS_1CILi8EEENS4_ILi1EEEEEENS4_ILi2EEEEEENS3_IJNS3_IJS6_NS4_ILi0EEEEEEiEEEEENS_10ViewEngineINS_8smem_ptrIPN7cutlass10bfloat16_tEEEEEEEC2ERKSD_RKSK_) ;  /* 0xfffa3be000007944 */ /* 0x002fea0003c3ffff */
[----:B-1----:R1:W5:Y:S04]  /*639b0*/  LDL R8, [R1+0x1410] ;  /* 0x0014100001087983 */ /* 0x0023680000100800 */
[----:B------:R1:W5:Y:S01]  /*639c0*/  LDL.64 R12, [R1+0x1418] ;  /* 0x00141800010c7983 */ /* 0x0003620000100a00 */
[----:B------:R-:W-:Y:S01]  /*639d0*/  IMAD.MOV.U32 R10, RZ, RZ, R70 ;  /* 0x000000ffff0a7224 */ /* 0x000fe200078e0046 */
[----:B------:R-:W-:-:S02]  /*639e0*/  MOV R11, R71 ;  /* 0x00000047000b7202 */ /* 0x000fc40000000f00 */
[----:B------:R-:W-:Y:S02]  /*639f0*/  MOV R6, 0x63a10 ;  /* 0x00063a1000067802 */ /* 0x000fe40000000f00 */
[----:B-1---5:R-:W-:Y:S05]  /*63a00*/  CALL.REL.NOINC `($_ZN7cutlass13device_kernelIN5flash19enable_sm80_to_sm89INS1_16FlashAttnBwdSm80INS1_25CollectiveMainloopBwdSm80ILi2ELi2EN4cute5tupleIJNS5_1CILi128EEES8_NS7_ILi64EEEEEENS_10bfloat16_tEfNS_4arch4Sm80ELb1ELb0ELb1ELb0ELb0ELb0ELb0ELb0ELi2ELi4ELi4ELi4ELb0EEENS1_21CollectiveEpilogueBwdISA_SB_SD_Li256ELb0ELb0ELi2EEENS1_25SingleTileBwdLPTSchedulerILb0ELi128ELb0EEEEEEEEEvNT_6ParamsE$_ZN4cute3eso3ESOILb1ELb0EJNS_6LayoutINS_5tupleIJNS3_IJNS3_IJNS_1CILi4EEENS4_ILi2EEEEEENS4_ILi1EEEEEES6_EEENS3_IJNS3_IJNS3_IJS8_NS4_ILi32EEEEEENS4_ILi0EEEEEENS4_ILi64EEEEEEEENS_10ViewEngineIPN7cutlass10bfloat16_tEEEEEC2ERKSH_RKSM_) ;  /* 0xfffa648000007944 */ /* 0x022fea0003c3ffff */
[----:B------:R2:W5:Y:S01]  /*63a10*/  LDL.64 R4, [R1+0x1410] ;  /* 0x0014100001047983 */ /* 0x0005620000100a00 */
[----:B------:R-:W-:Y:S02]  /*63a20*/  MOV R3, R8 ;  /* 0x0000000800037202 */ /* 0x000fe40000000f00 */
[----:B------:R-:W-:Y:S02]  /*63a30*/  MOV R6, 0x63a50 ;  /* 0x00063a5000067802 */ /* 0x000fe40000000f00 */
[----:B-12--5:R-:W-:Y:S05]  /*63a40*/  CALL.REL.NOINC `($_ZN7cutlass13device_kernelIN5flash19enable_sm80_to_sm89INS1_16FlashAttnBwdSm80INS1_25CollectiveMainloopBwdSm80ILi2ELi2EN4cute5tupleIJNS5_1CILi128EEES8_NS7_ILi64EEEEEENS_10bfloat16_tEfNS_4arch4Sm80ELb1ELb0ELb1ELb0ELb0ELb0ELb0ELb0ELi2ELi4ELi4ELi4ELb0EEENS1_21CollectiveEpilogueBwdISA_SB_SD_Li256ELb0ELb0ELi2EEENS1_25SingleTileBwdLPTSchedulerILb0ELi128ELb0EEEEEEEEEvNT_6ParamsE$_ZZN4cute4takeILi1ELi2ENS_5tupleIJNS1_IJNS_1CILi1EEENS2_ILi0EEEEEEiEEEEEDaRKT1_ENKUlDpRKT_E_clIJiEEEDaSD_) ;  /* 0xfffa9c2000007944 */ /* 0x026fea0003c3ffff */
[----:B------:R-:W-:Y:S02]  /*63a50*/  MOV R6, 0x63a70 ;  /* 0x00063a7000067802 */ /* 0x000fe40000000f00 */
[----:B-1---5:R-:W-:Y:S05]  /*63a60*/  CALL.REL.NOINC `($_ZN7cutlass13device_kernelIN5flash19enable_sm80_to_sm89INS1_16FlashAttnBwdSm80INS1_25CollectiveMainloopBwdSm80ILi2ELi2EN4cute5tupleIJNS5_1CILi128EEES8_NS7_ILi64EEEEEENS_10bfloat16_tEfNS_4arch4Sm80ELb1ELb0ELb1ELb0ELb0ELb0ELb0ELb0ELi2ELi4ELi4ELi4ELb0EEENS1_21CollectiveEpilogueBwdISA_SB_SD_Li256ELb0ELb0ELi2EEENS1_25SingleTileBwdLPTSchedulerILb0ELi128ELb0EEEEEEEEEvNT_6ParamsE$_ZN4cute3eso3ESOILb1ELb0EJNS_5tupleIJNS_1CILi1EEENS3_ILi0EEEEEENS2_IJiEEEEEC2ERKS6_RKS7_) ;  /* 0xfffa5d2000007944 */ /* 0x022fea0003c3ffff */
[----:B-1----:R1:W5:Y:S01]  /*63a70*/  LDL R3, [R1+0x1410] ;  /* 0x0014100001037983 */ /* 0x0023620000100800 */
[----:B------:R-:W-:-:S03]  /*63a80*/  MOV R6, 0x63aa0 ;  /* 0x00063aa000067802 */ /* 0x000fc60000000f00 */
[----:B-1---5:R-:W-:Y:S05]  /*63a90*/  CALL.REL.NOINC `($_ZN7cutlass13device_kernelIN5flash19enable_sm80_to_sm89INS1_16FlashAttnBwdSm80INS1_25CollectiveMainloopBwdSm80ILi2ELi2EN4cute5tupleIJNS5_1CILi128EEES8_NS7_ILi64EEEEEENS_10bfloat16_tEfNS_4arch4Sm80ELb1ELb0ELb1ELb0ELb0ELb0ELb0ELb0ELi2ELi4ELi4ELi4ELb0EEENS1_21CollectiveEpilogueBwdISA_SB_SD_Li256ELb0ELb0ELi2EEENS1_25SingleTileBwdLPTSchedulerILb0ELi128ELb0EEEEEEEEEvNT_6ParamsE$_ZN4cute5tupleIJNS0_IJNS0_IJNS_1CILi8EEENS1_ILi1EEEEEENS0_IJNS1_ILi2EEEEEEEEENS0_IJNS0_IJS3_NS1_ILi0EEEEEENS0_IJiEEEEEEEEC2ERKS7_RKSB_) ;  /* 0xfffa7df000007944 */ /* 0x022fea0003c3ffff */
[----:B------:R2:W5:Y:S01]  /*63aa0*/  LDL R8, [R1+0x1410] ;  /* 0x0014100001087983 */ /* 0x0005620000100800 */
[----:B------:R-:W-:-:S03]  /*63ab0*/  MOV R6, 0x63ae0 ;  /* 0x00063ae000067802 */ /* 0x000fc60000000f00 */
[----:B------:R2:W-:Y:S04]  /*63ac0*/  STL.64 [R1+0x1448], R12 ;  /* 0x0014480c01007387 */ /* 0x0005e80000100a00 */
[----:B-12--5:R-:W-:Y:S05]  /*63ad0*/  CALL.REL.NOINC `($_ZN7cutlass13device_kernelIN5flash19enable_sm80_to_sm89INS1_16FlashAttnBwdSm80INS1_25CollectiveMainloopBwdSm80ILi2ELi2EN4cute5tupleIJNS5_1CILi128EEES8_NS7_ILi64EEEEEENS_10bfloat16_tEfNS_4arch4Sm80ELb1ELb0ELb1ELb0ELb0ELb0ELb0ELb0ELi2ELi4ELi4ELi4ELb0EEENS1_21CollectiveEpilogueBwdISA_SB_SD_Li256ELb0ELb0ELi2EEENS1_25SingleTileBwdLPTSchedulerILb0ELi128ELb0EEEEEEEEEvNT_6ParamsE$_ZN4cute3eso3ESOILb0ELb0EJNS_6LayoutINS_5tupleIJNS3_IJNS_1CILi8EEENS4_ILi1EEEEEENS3_IJNS4_ILi2EEEEEEEEENS3_IJNS3_IJS6_NS4_ILi0EEEEEENS3_IJiEEEEEEEENS_10ViewEngineINS_8smem_ptrIPN7cutlass10bfloat16_tEEEEEEEC2ERKSF_RKSM_) ;  /* 0xfffa3a4000007944 */ /* 0x026fea0003c3ffff */
[----:B-1----:R1:W5:Y:S04]  /*63ae0*/  LDL R8, [R1+0x1410] ;  /* 0x0014100001087983 */ /* 0x0023680000100800 */
[----:B------:R1:W5:Y:S01]  /*63af0*/  LDL.64 R14, [R1+0x1418] ;  /* 0x00141800010e7983 */ /* 0x0003620000100a00 */
[----:B------:R-:W-:-:S03]  /*63b00*/  MOV R6, 0x63b20 ;  /* 0x00063b2000067802 */ /* 0x000fc60000000f00 */
[----:B-1---5:R-:W-:Y:S05]  /*63b10*/  CALL.REL.NOINC `($_ZN7cutlass13device_kernelIN5flash19enable_sm80_to_sm89INS1_16FlashAttnBwdSm80INS1_25CollectiveMainloopBwdSm80ILi2ELi2EN4cute5tupleIJNS5_1CILi128EEES8_NS7_ILi64EEEEEENS_10bfloat16_tEfNS_4arch4Sm80ELb1ELb0ELb1ELb0ELb0ELb0ELb0ELb0ELi2ELi4ELi4ELi4ELb0EEENS1_21CollectiveEpilogueBwdISA_SB_SD_Li256ELb0ELb0ELi2EEENS1_25SingleTileBwdLPTSchedulerILb0ELi128ELb0EEEEEEEEEvNT_6ParamsE$_ZN4cute3eso3ESOILb1ELb0EJNS_6LayoutINS_5tupleIJNS3_IJNS3_IJNS_1CILi4EEENS4_ILi2EEEEEENS4_ILi1EEEEEENS3_IJS6_EEEEEENS3_IJNS3_IJNS3_IJS8_NS4_ILi32EEEEEENS4_ILi0EEEEEENS3_IJNS4_ILi64EEEEEEEEEEENS_10ViewEngineIPN7cutlass10bfloat16_tEEEEEC2ERKSJ_RKSO_) ;  /* 0xfffa633000007944 */ /* 0x022fea0003c3ffff */
[----:B-1----:R1:W5:Y:S01]  /*63b20*/  LDL.64 R2, [R1+0x1410] ;  /* 0x0014100001027983 */ /* 0x0023620000100a00 */
[----:B------:R-:W-:-:S03]  /*63b30*/  MOV R6, 0x63b50 ;  /* 0x00063b5000067802 */ /* 0x000fc60000000f00 */
[----:B-1---5:R-:W-:Y:S05]  /*63b40*/  CALL.REL.NOINC `($_ZN7cutlass13device_kernelIN5flash19enable_sm80_to_sm89INS1_16FlashAttnBwdSm80INS1_25CollectiveMainloopBwdSm80ILi2ELi2EN4cute5tupleIJNS5_1CILi128EEES8_NS7_ILi64EEEEEENS_10bfloat16_tEfNS_4arch4Sm80ELb1ELb0ELb1ELb0ELb0ELb0ELb0ELb0ELi2ELi4ELi4ELi4ELb0EEENS1_21CollectiveEpilogueBwdISA_SB_SD_Li256ELb0ELb0ELi2EEENS1_25SingleTileBwdLPTSchedulerILb0ELi128ELb0EEEEEEEEEvNT_6ParamsE$_ZN4cute3eso3ESOILb1ELb0EJNS_6LayoutINS_5tupleIJNS3_IJNS3_IJNS3_IJNS_1CILi4EEENS4_ILi2EEEEEENS4_ILi1EEEEEES8_EEENS3_IJNS3_IJNS3_IJS8_S8_EEES8_EEES6_EEEEEENS3_IJNS3_IJNS3_IJNS3_IJS8_NS4_ILi32EEEEEENS4_ILi0EEEEEESH_EEENS3_IJNS3_IJNS3_IJSH_SH_EEESH_EEENS4_ILi64EEEEEEEEEEENS_10ViewEngineIPN7cutlass10bfloat16_tEEEEEC2ERKSP_RKSU_) ;  /* 0xfffa61f000007944 */ /* 0x022fea0003c3ffff */
[----:B------:R2:W5:Y:S01]  /*63b50*/  LDL.64 R10, [R1+0x1410] ;  /* 0x00141000010a7983 */ /* 0x0005620000100a00 */
[----:B-1----:R-:W-:Y:S02]  /*63b60*/  MOV R3, R8 ;  /* 0x0000000800037202 */ /* 0x002fe40000000f00 */
[----:B------:R-:W-:Y:S02]  /*63b70*/  MOV R4, 0x63b90 ;  /* 0x00063b9000047802 */ /* 0x000fe40000000f00 */
[----:B--2--5:R-:W-:Y:S05]  /*63b80*/  CALL.REL.NOINC `($_ZN7cutlass13device_kernelIN5flash19enable_sm80_to_sm89INS1_16FlashAttnBwdSm80INS1_25CollectiveMainloopBwdSm80ILi2ELi2EN4cute5tupleIJNS5_1CILi128EEES8_NS7_ILi64EEEEEENS_10bfloat16_tEfNS_4arch4Sm80ELb1ELb0ELb1ELb0ELb0ELb0ELb0ELb0ELi2ELi4ELi4ELi4ELb0EEENS1_21CollectiveEpilogueBwdISA_SB_SD_Li256ELb0ELb0ELi2EEENS1_25SingleTileBwdLPTSchedulerILb0ELi128ELb0EEEEEEEEEvNT_6ParamsE$_ZN4cute5tupleIJNS0_IJNS_1CILi2EEEEEENS0_IJiEEEEEC2ERKS3_RKS4_) ;  /* 0xfffa7f8000007944 */ /* 0x024fea0003c3ffff */
[----:B------:R-:W2:Y:S01]  /*63b90*/  LDL R4, [R1+0x1410] ;  /* 0x0014100001047983 */ /* 0x000ea20000100800 */
[----:B-1----:R-:W-:-:S02]  /*63ba0*/  MOV R2, R59 ;  /* 0x0000003b00027202 */ /* 0x002fc40000000f00 */
[----:B------:R-:W-:Y:S01]  /*63bb0*/  MOV R12, 0x63be0 ;  /* 0x00063be0000c7802 */ /* 0x000fe20000000f00 */
[----:B--2---:R1:W-:Y:S04]  /*63bc0*/  STL [R1+0x1448], R4 ;  /* 0x0014480401007387 */ /* 0x0043e80000100800 */
[----:B-1----:R-:W-:Y:S05]  /*63bd0*/  CALL.REL.NOINC `($_ZN7cutlass13device_kernelIN5flash19enable_sm80_to_sm89INS1_16FlashAttnBwdSm80INS1_25CollectiveMainloopBwdSm80ILi2ELi2EN4cute5tupleIJNS5_1CILi128EEES8_NS7_ILi64EEEEEENS_10bfloat16_tEfNS_4arch4Sm80ELb1ELb0ELb1ELb0ELb0ELb0ELb0ELb0ELi2ELi4ELi4ELi4ELb0EEENS1_21CollectiveEpilogueBwdISA_SB_SD_Li256ELb0ELb0ELi2EEENS1_25SingleTileBwdLPTSchedulerILb0ELi128ELb0EEEEEEEEEvNT_6ParamsE$_ZZN4cute14logical_divideINS_5tupleIJNS1_IJNS_1CILi8EEENS2_ILi1EEEEEENS1_IJNS2_ILi2EEEEEEEEENS1_IJNS1_IJS4_NS2_ILi0EEEEEENS1_IJiEEEEEENS1_IJS5_NS_6LayoutIS4_S9_EEEEEEEDaRKNSD_IT_T0_EERKT1_ENKUlRKT_RKT0_E_clINSD_IS7_SB_EESE_EEDaSQ_ST_) ;  /* 0xfffa95c000007944 */ /* 0x002fea0003c3ffff */
[----:B------:R-:W-:Y:S02]  /*63be0*/  MOV R4, 0x63c00 ;  /* 0x00063c0000047802 */ /* 0x000fe40000000f00 */
[----:B-1---5:R-:W-:Y:S05]  /*63bf0*/  CALL.REL.NOINC `($_ZN7cutlass13device_kernelIN5flash19enable_sm80_to_sm89INS1_16FlashAttnBwdSm80INS1_25CollectiveMainloopBwdSm80ILi2ELi2EN4cute5tupleIJNS5_1CILi128EEES8_NS7_ILi64EEEEEENS_10bfloat16_tEfNS_4arch4Sm80ELb1ELb0ELb1ELb0ELb0ELb0ELb0ELb0ELi2ELi4ELi4ELi4ELb0EEENS1_21CollectiveEpilogueBwdISA_SB_SD_Li256ELb0ELb0ELi2EEENS1_25SingleTileBwdLPTSchedulerILb0ELi128ELb0EEEEEEEEEvNT_6ParamsE$_ZN4cute3eso3ESOILb1ELb0EJNS_5tupleIJNS2_IJNS_1CILi1EEENS3_ILi0EEEEEENS2_IJS5_S5_EEEEEENS2_IJS5_iEEEEEC2ERKS8_RKS9_) ;  /* 0xfffa56c000007944 */ /* 0x022fea0003c3ffff */
[----:B-1----:R1:W5:Y:S01]  /*63c00*/  LDL R3, [R1+0x1410] ;  /* 0x0014100001037983 */ /* 0x0023620000100800 */
[----:B------:R-:W-:-:S03]  /*63c10*/  MOV R4, 0x63c30 ;  /* 0x00063c3000047802 */ /* 0x000fc60000000f00 */
[----:B-1---5:R-:W-:Y:S05]  /*63c20*/  CALL.REL.NOINC `($_ZN7cutlass13device_kernelIN5flash19enable_sm80_to_sm89INS1_16FlashAttnBwdSm80INS1_25CollectiveMainloopBwdSm80ILi2ELi2EN4cute5tupleIJNS5_1CILi128EEES8_NS7_ILi64EEEEEENS_10bfloat16_tEfNS_4arch4Sm80ELb1ELb0ELb1ELb0ELb0ELb0ELb0ELb0ELi2ELi4ELi4ELi4ELb0EEENS1_21CollectiveEpilogueBwdISA_SB_SD_Li256ELb0ELb0ELi2EEENS1_25SingleTileBwdLPTSchedulerILb0ELi128ELb0EEEEEEEEEvNT_6ParamsE$_ZN4cute5tupleIJNS0_IJNS0_IJNS0_IJNS_1CILi8EEENS1_ILi1EEEEEENS0_IJS3_S3_EEEEEENS0_IJS3_NS1_ILi2EEEEEEEEENS0_IJNS0_IJNS0_IJS3_NS1_ILi0EEEEEENS0_IJSA_SA_EEEEEENS0_IJSA_iEEEEEEEEC2ERKS9_RKSF_) ;  /* 0xfffa7a3000007944 */ /* 0x022fea0003c3ffff */
[----:B-1----:R1:W5:Y:S01]  /*63c30*/  LDL R3, [R1+0x1410] ;  /* 0x0014100001037983 */ /* 0x0023620000100800 */
[----:B------:R-:W-:-:S03]  /*63c40*/  MOV R4, 0x63c60 ;  /* 0x00063c6000047802 */ /* 0x000fc60000000f00 */
[----:B-1---5:R-:W-:Y:S05]  /*63c50*/  CALL.REL.NOINC `($_ZN7cutlass13device_kernelIN5flash19enable_sm80_to_sm89INS1_16FlashAttnBwdSm80INS1_25CollectiveMainloopBwdSm80ILi2ELi2EN4cute5tupleIJNS5_1CILi128EEES8_NS7_ILi64EEEEEENS_10bfloat16_tEfNS_4arch4Sm80ELb1ELb0ELb1ELb0ELb0ELb0ELb0ELb0ELi2ELi4ELi4ELi4ELb0EEENS1_21CollectiveEpilogueBwdISA_SB_SD_Li256ELb0ELb0ELi2EEENS1_25SingleTileBwdLPTSchedulerILb0ELi128ELb0EEEEEEEEEvNT_6ParamsE$_ZN4cute3eso3ESOILb1ELb0EJNS_5tupleIJNS2_IJNS_1CILi1EEENS3_ILi0EEEEEENS2_IJS5_S5_EEEEEENS2_IJS5_iEEEEEC2ERKS8_RKS9_) ;  /* 0xfffa566000007944 */ /* 0x022fea0003c3ffff */
[----:B-1----:R1:W5:Y:S01]  /*63c60*/  LDL R3, [R1+0x1410] ;  /* 0x0014100001037983 */ /* 0x0023620000100800 */
[----:B------:R-:W-:-:S03]  /*63c70*/  MOV R4, 0x63c90 ;  /* 0x00063c9000047802 */ /* 0x000fc60000000f00 */
[----:B-1---5:R-:W-:Y:S05]  /*63c80*/  CALL.REL.NOINC `($_ZN7cutlass13device_kernelIN5flash19enable_sm80_to_sm89INS1_16FlashAttnBwdSm80INS1_25CollectiveMainloopBwdSm80ILi2ELi2EN4cute5tupleIJNS5_1CILi128EEES8_NS7_ILi64EEEEEENS_10bfloat16_tEfNS_4arch4Sm80ELb1ELb0ELb1ELb0ELb0ELb0ELb0ELb0ELi2ELi4ELi4ELi4ELb0EEENS1_21CollectiveEpilogueBwdISA_SB_SD_Li256ELb0ELb0ELi2EEENS1_25SingleTileBwdLPTSchedulerILb0ELi128ELb0EEEEEEEEEvNT_6ParamsE$_ZN4cute3eso3ESOILb1ELb0EJNS_5tupleIJNS_1CILi0EEES4_EEEiEEC2ERKS5_RKi) ;  /* 0xfffa5a2000007944 */ /* 0x022fea0003c3ffff */
[----:B-1----:R1:W5:Y:S01]  /*63c90*/  LDL R3, [R1+0x1410] ;  /* 0x0014100001037983 */ /* 0x0023620000100800 */
[----:B------:R-:W-:-:S03]  /*63ca0*/  MOV R4, 0x63cc0 ;  /* 0x00063cc000047802 */ /* 0x000fc60000000f00 */
[----:B-1---5:R-:W-:Y:S05]  /*63cb0*/  CALL.REL.NOINC `($_ZN7cutlass13device_kernelIN5flash19enable_sm80_to_sm89INS1_16FlashAttnBwdSm80INS1_25CollectiveMainloopBwdSm80ILi2ELi2EN4cute5tupleIJNS5_1CILi128EEES8_NS7_ILi64EEEEEENS_10bfloat16_tEfNS_4arch4Sm80ELb1ELb0ELb1ELb0ELb0ELb0ELb0ELb0ELi2ELi4ELi4ELi4ELb0EEENS1_21CollectiveEpilogueBwdISA_SB_SD_Li256ELb0ELb0ELi2EEENS1_25SingleTileBwdLPTSchedulerILb0ELi128ELb0EEEEEEEEEvNT_6ParamsE$_ZN4cute3eso3ESOILb1ELb0EJNS_5tupleIJNS2_IJNS_1CILi1EEENS3_ILi0EEEEEES5_EEENS2_IJNS2_IJS5_S5_EEEiEEEEEC2ERKS7_RKS9_) ;  /* 0xfffa564000007944 */ /* 0x022fea0003c3ffff */
[----:B-1----:R1:W5:Y:S01]  /*63cc0*/  LDL R3, [R1+0x1410] ;  /* 0x0014100001037983 */ /* 0x0023620000100800 */
[----:B------:R-:W-:-:S03]  /*63cd0*/  MOV R4, 0x63cf0 ;  /* 0x00063cf000047802 */ /* 0x000fc60000000f00 */
[----:B-1---5:R-:W-:Y:S05]  /*63ce0*/  CALL.REL.NOINC `($_ZN7cutlass13device_kernelIN5flash19enable_sm80_to_sm89INS1_16FlashAttnBwdSm80INS1_25CollectiveMainloopBwdSm80ILi2ELi2EN4cute5tupleIJNS5_1CILi128EEES8_NS7_ILi64EEEEEENS_10bfloat16_tEfNS_4arch4Sm80ELb1ELb0ELb1ELb0ELb0ELb0ELb0ELb0ELi2ELi4ELi4ELi4ELb0EEENS1_21CollectiveEpilogueBwdISA_SB_SD_Li256ELb0ELb0ELi2EEENS1_25SingleTileBwdLPTSchedulerILb0ELi128ELb0EEEEEEEEEvNT_6ParamsE$_ZN4cute5tupleIJNS0_IJNS0_IJNS0_IJNS_1CILi8EEENS1_ILi1EEEEEES3_EEENS0_IJNS0_IJS3_S3_EEENS1_ILi2EEEEEEEEENS0_IJNS0_IJNS0_IJS3_NS1_ILi0EEEEEESA_EEENS0_IJNS0_IJSA_SA_EEEiEEEEEEEEC2ERKS9_RKSF_) ;  /* 0xfffa79b000007944 */ /* 0x022fea0003c3ffff */
[----:B------:R2:W5:Y:S01]  /*63cf0*/  LDL R6, [R1+0x1410] ;  /* 0x0014100001067983 */ /* 0x0005620000100800 */
[----:B------:R-:W-:-:S03]  /*63d00*/  MOV R4, 0x63d30 ;  /* 0x00063d3000047802 */ /* 0x000fc60000000f00 */
[----:B------:R2:W-:Y:S04]  /*63d10*/  STL.64 [R1+0x1448], R14 ;  /* 0x0014480e01007387 */ /* 0x0005e80000100a00 */
[----:B-12--5:R-:W-:Y:S05]  /*63d20*/  CALL.REL.NOINC `($_ZN7cutlass13device_kernelIN5flash19enable_sm80_to_sm89INS1_16FlashAttnBwdSm80INS1_25CollectiveMainloopBwdSm80ILi2ELi2EN4cute5tupleIJNS5_1CILi128EEES8_NS7_ILi64EEEEEENS_10bfloat16_tEfNS_4arch4Sm80ELb1ELb0ELb1ELb0ELb0ELb0ELb0ELb0ELi2ELi4ELi4ELi4ELb0EEENS1_21CollectiveEpilogueBwdISA_SB_SD_Li256ELb0ELb0ELi2EEENS1_25SingleTileBwdLPTSchedulerILb0ELi128ELb0EEEEEEEEEvNT_6ParamsE$_ZN4cute3eso3ESOILb0ELb0EJNS_6LayoutINS_5tupleIJNS3_IJNS3_IJNS_1CILi8EEENS4_ILi1EEEEEES6_EEENS3_IJNS3_IJS6_S6_EEENS4_ILi2EEEEEEEEENS3_IJNS3_IJNS3_IJS6_NS4_ILi0EEEEEESD_EEENS3_IJNS3_IJSD_SD_EEEiEEEEEEEENS_10ViewEngineINS_8smem_ptrIPN7cutlass10bfloat16_tEEEEEEEC2ERKSJ_RKSQ_) ;  /* 0xfffa326000007944 */ /* 0x026fea0003c3ffff */
[----:B-1----:R1:W5:Y:S04]  /*63d30*/  LDL R8, [R1+0x1410] ;  /* 0x0014100001087983 */ /* 0x0023680000100800 */
[----:B------:R1:W5:Y:S01]  /*63d40*/  LDL.64 R4, [R1+0x1418] ;  /* 0x0014180001047983 */ /* 0x0003620000100a00 */
[----:B------:R-:W-:-:S03]  /*63d50*/  MOV R6, 0x63d70 ;  /* 0x00063d7000067802 */ /* 0x000fc60000000f00 */
[----:B-1---5:R-:W-:Y:S05]  /*63d60*/  CALL.REL.NOINC `($_ZN7cutlass13device_kernelIN5flash19enable_sm80_to_sm89INS1_16FlashAttnBwdSm80INS1_25CollectiveMainloopBwdSm80ILi2ELi2EN4cute5tupleIJNS5_1CILi128EEES8_NS7_ILi64EEEEEENS_10bfloat16_tEfNS_4arch4Sm80ELb1ELb0ELb1ELb0ELb0ELb0ELb0ELb0ELi2ELi4ELi4ELi4ELb0EEENS1_21CollectiveEpilogueBwdISA_SB_SD_Li256ELb0ELb0ELi2EEENS1_25SingleTileBwdLPTSchedulerILb0ELi128ELb0EEEEEEEEEvNT_6ParamsE$_ZN4cute3eso3ESOILb1ELb0EJNS_6LayoutINS_5tupleIJNS3_IJNS3_IJNS_1CILi4EEENS4_ILi2EEEEEENS4_ILi1EEEEEES6_EEENS3_IJNS3_IJNS3_IJS8_NS4_ILi32EEEEEENS4_ILi0EEEEEENS4_ILi64EEEEEEEENS_10ViewEngineIPN7cutlass10bfloat16_tEEEEEC2ERKSH_RKSM_) ;  /* 0xfffa612000007944 */ /* 0x022fea0003c3ffff */
[----:B------:R2:W5:Y:S01]  /*63d70*/  LDL.64 R16, [R1+0x1410] ;  /* 0x0014100001107983 */ /* 0x0005620000100a00 */
[----:B------:R-:W-:Y:S02]  /*63d80*/  MOV R3, R8 ;  /* 0x0000000800037202 */ /* 0x000fe40000000f00 */
[----:B------:R-:W-:Y:S02]  /*63d90*/  MOV R6, 0x63db0 ;  /* 0x00063db000067802 */ /* 0x000fe40000000f00 */
[----:B-12--5:R-:W-:Y:S05]  /*63da0*/  CALL.REL.NOINC `($_ZN7cutlass13device_kernelIN5flash19enable_sm80_to_sm89INS1_16FlashAttnBwdSm80INS1_25CollectiveMainloopBwdSm80ILi2ELi2EN4cute5tupleIJNS5_1CILi128EEES8_NS7_ILi64EEEEEENS_10bfloat16_tEfNS_4arch4Sm80ELb1ELb0ELb1ELb0ELb0ELb0ELb0ELb0ELi2ELi4ELi4ELi4ELb0EEENS1_21CollectiveEpilogueBwdISA_SB_SD_Li256ELb0ELb0ELi2EEENS1_25SingleTileBwdLPTSchedulerILb0ELi128ELb0EEEEEEEEEvNT_6ParamsE$_ZZN4cute5sliceINS_5tupleIJNS1_IJNS_10UnderscoreENS_1CILi0EEEEEENS1_IJS4_S2_EEEEEENS1_IJNS1_IJNS1_IJNS3_ILi1EEES4_EEES4_EEENS1_IJNS1_IJS4_S4_EEEiEEEEEEEEDaRKT_RKT0_ENKUlRKT_RKT0_E_clIS6_SC_EEDaSM_SP_) ;  /* 0xfffa9af000007944 */ /* 0x026fea0003c3ffff */
[----:B------:R-:W-:Y:S02]  /*63db0*/  MOV R8, 0x63dd0 ;  /* 0x00063dd000087802 */ /* 0x000fe40000000f00 */
[----:B-1----:R-:W-:Y:S05]  /*63dc0*/  CALL.REL.NOINC `($_ZN7cutlass13device_kernelIN5flash19enable_sm80_to_sm89INS1_16FlashAttnBwdSm80INS1_25CollectiveMainloopBwdSm80ILi2ELi2EN4cute5tupleIJNS5_1CILi128EEES8_NS7_ILi64EEEEEENS_10bfloat16_tEfNS_4arch4Sm80ELb1ELb0ELb1ELb0ELb0ELb0ELb0ELb0ELi2ELi4ELi4ELi4ELb0EEENS1_21CollectiveEpilogueBwdISA_SB_SD_Li256ELb0ELb0ELi2EEENS1_25SingleTileBwdLPTSchedulerILb0ELi128ELb0EEEEEEEEEvNT_6ParamsE$_ZZN4cute12filter_tupleINS_5tupleIJNS1_IJNS_10UnderscoreENS_1CILi0EEEEEENS1_IJS4_S2_EEEEEENS1_IJNS1_IJNS1_IJNS3_ILi1EEES4_EEES4_EEENS1_IJNS1_IJS4_S4_EEEiEEEEEEZNS_5sliceIS7_SD_EEDaRKT_RKT0_EUlRKT_RKT0_E_EEDaSH_SK_OT1_ENKUlDpSN_E_clIJNS1_IJS9_EEENS1_IJiEEEEEEDaSU_) ;  /* 0xfffa84b000007944 */ /* 0x002fea0003c3ffff */
[----:B------:R-:W-:Y:S02]  /*63dd0*/  MOV R6, 0x63df0 ;  /* 0x00063df000067802 */ /* 0x000fe40000000f00 */
[----:B-1---5:R-:W-:Y:S05]  /*63de0*/  CALL.REL.NOINC `($_ZN7cutlass13device_kernelIN5flash19enable_sm80_to_sm89INS1_16FlashAttnBwdSm80INS1_25CollectiveMainloopBwdSm80ILi2ELi2EN4cute5tupleIJNS5_1CILi128EEES8_NS7_ILi64EEEEEENS_10bfloat16_tEfNS_4arch4Sm80ELb1ELb0ELb1ELb0ELb0ELb0ELb0ELb0ELi2ELi4ELi4ELi4ELb0EEENS1_21CollectiveEpilogueBwdISA_SB_SD_Li256ELb0ELb0ELi2EEENS1_25SingleTileBwdLPTSchedulerILb0ELi128ELb0EEEEEEEEEvNT_6ParamsE$_ZN4cute5tupleIJNS0_IJNS0_IJNS_1CILi8EEENS1_ILi1EEEEEENS1_ILi2EEEEEENS0_IJNS0_IJS3_NS1_ILi0EEEEEEiEEEEEC2ERKS6_RKS9_) ;  /* 0xfffa7ae000007944 */ /* 0x022fea0003c3ffff */
[----:B-1----:R1:W5:Y:S01]  /*63df0*/  LDL R3, [R1+0x1410] ;  /* 0x0014100001037983 */ /* 0x0023620000100800 */
[----:B------:R-:W-:-:S03]  /*63e00*/  MOV R6, 0x63e20 ;  /* 0x00063e2000067802 */ /* 0x000fc60000000f00 */
        /* <DEDUP_REMOVED lines=8> */
[----:B------:R-:W-:-:S02]  /*63e90*/  MOV R6, R7 ;  /* 0x0000000700067202 */ /* 0x000fc40000000f00 */
[----:B------:R-:W-:Y:S01]  /*63ea0*/  MOV R4, 0x63ed0 ;  /* 0x00063ed000047802 */ /* 0x000fe20000000f00 */
[----:B--2---:R1:W-:Y:S04]  /*63eb0*/  STL.64 [R1+0x1448], R2 ;  /* 0x0014480201007387 */ /* 0x0043e80000100a00 */
[----:B-1----:R-:W-:Y:S05]  /*63ec0*/  CALL.REL.NOINC `($_ZN7cutlass13device_kernelIN5flash19enable_sm80_to_sm89INS1_16FlashAttnBwdSm80INS1_25CollectiveMainloopBwdSm80ILi2ELi2EN4cute5tupleIJNS5_1CILi128EEES8_NS7_ILi64EEEEEENS_10bfloat16_tEfNS_4arch4Sm80ELb1ELb0ELb1ELb0ELb0ELb0ELb0ELb0ELi2ELi4ELi4ELi4ELb0EEENS1_21CollectiveEpilogueBwdISA_SB_SD_Li256ELb0ELb0ELi2EEENS1_25SingleTileBwdLPTSchedulerILb0ELi128ELb0EEEEEEEEEvNT_6ParamsE$_ZN4cute3eso3ESOILb0ELb0EJNS_6LayoutINS_5tupleIJNS3_IJNS_1CILi8EEENS4_ILi1EEEEEENS4_ILi2EEEEEENS3_IJNS3_IJS6_NS4_ILi0EEEEEEiEEEEENS_10ViewEngineINS_8smem_ptrIPN7cutlass10bfloat16_tEEEEEEEC2ERKSD_RKSK_) ;  /* 0xfffa36c000007944 */ /* 0x002fea0003c3ffff */
[----:B------:R2:W5:Y:S04]  /*63ed0*/  LDL R14, [R1+0x1410] ;  /* 0x00141000010e7983 */ /* 0x0005680000100800 */
[----:B------:R2:W5:Y:S01]  /*63ee0*/  LDL.64 R78, [R1+0x1418] ;  /* 0x00141800014e7983 */ /* 0x0005620000100a00 */
[----:B------:R-:W-:Y:S01]  /*63ef0*/  IMAD.MOV.U32 R2, RZ, RZ, R67 ;  /* 0x000000ffff027224 */ /* 0x000fe200078e0043 */
[----:B-1----:R-:W-:Y:S02]  /*63f00*/  MOV R3, RZ ;  /* 0x000000ff00037202 */ /* 0x002fe40000000f00 */
[----:B------:R-:W-:Y:S02]  /*63f10*/  MOV R10, 0x63f30 ;  /* 0x00063f30000a7802 */ /* 0x000fe40000000f00 */
[----:B--2--5:R-:W-:Y:S05]  /*63f20*/  CALL.REL.NOINC `($_ZN7cutlass13device_kernelIN5flash19enable_sm80_to_sm89INS1_16FlashAttnBwdSm80INS1_25CollectiveMainloopBwdSm80ILi2ELi2EN4cute5tupleIJNS5_1CILi128EEES8_NS7_ILi64EEEEEENS_10bfloat16_tEfNS_4arch4Sm80ELb1ELb0ELb1ELb0ELb0ELb0ELb0ELb0ELi2ELi4ELi4ELi4ELb0EEENS1_21CollectiveEpilogueBwdISA_SB_SD_Li256ELb0ELb0ELi2EEENS1_25SingleTileBwdLPTSchedulerILb0ELi128ELb0EEEEEEEEEvNT_6ParamsE$_ZN4cute3eso3ESOILb1ELb0EJNS_10UnderscoreEiEEC2ERKS2_RKi) ;  /* 0xfffa45b000007944 */ /* 0x024fea0003c3ffff */
        /* <DEDUP_REMOVED lines=16> */
[----:B------:R-:W-:-:S02]  /*64030*/  MOV R3, RZ ;  /* 0x000000ff00037202 */ /* 0x000fc40000000f00 */
[----:B------:R-:W-:Y:S02]  /*64040*/  MOV R10, 0x64060 ;  /* 0x00064060000a7802 */ /* 0x000fe40000000f00 */
[----:B--2--5:R-:W-:Y:S05]  /*64050*/  CALL.REL.NOINC `($_ZN7cutlass13device_kernelIN5flash19enable_sm80_to_sm89INS1_16FlashAttnBwdSm80INS1_25CollectiveMainloopBwdSm80ILi2ELi2EN4cute5tupleIJNS5_1CILi128EEES8_NS7_ILi64EEEEEENS_10bfloat16_tEfNS_4arch4Sm80ELb1ELb0ELb1ELb0ELb0ELb0ELb0ELb0ELi2ELi4ELi4ELi4ELb0EEENS1_21CollectiveEpilogueBwdISA_SB_SD_Li256ELb0ELb0ELi2EEENS1_25SingleTileBwdLPTSchedulerILb0ELi128ELb0EEEEEEEEEvNT_6ParamsE$_ZN4cute3eso3ESOILb1ELb0EJNS_10UnderscoreEiEEC2ERKS2_RKi) ;  /* 0xfffa448000007944 */ /* 0x024fea0003c3ffff */
[----:B-1----:R-:W2:Y:S01]  /*64060*/  LDL R3, [R1+0x1410] ;  /* 0x0014100001037983 */ /* 0x002ea20000100800 */
[----:B------:R-:W-:Y:S02]  /*64070*/  MOV R6, 0x640a0 ;  /* 0x000640a000067802 */ /* 0x000fe40000000f00 */
[----:B--2---:R-:W-:Y:S02]  /*64080*/  SHF.L.U32 R3, R3, 0x6, RZ ;  /* 0x0000000603037819 */ /* 0x004fe400000006ff */
[----:B------:R-:W-:Y:S05]  /*64090*/  CALL.REL.NOINC `($_ZN7cutlass13device_kernelIN5flash19enable_sm80_to_sm89INS1_16FlashAttnBwdSm80INS1_25CollectiveMainloopBwdSm80ILi2ELi2EN4cute5tupleIJNS5_1CILi128EEES8_NS7_ILi64EEEEEENS_10bfloat16_tEfNS_4arch4Sm80ELb1ELb0ELb1ELb0ELb0ELb0ELb0ELb0ELi2ELi4ELi4ELi4ELb0EEENS1_21CollectiveEpilogueBwdISA_SB_SD_Li256ELb0ELb0ELi2EEENS1_25SingleTileBwdLPTSchedulerILb0ELi128ELb0EEEEEEEEEvNT_6ParamsE$_ZN4cute3eso3ESOILb1ELb0EJNS_6LayoutINS_5tupleIJNS3_IJNS3_IJNS_1CILi4EEENS4_ILi2EEEEEENS4_ILi1EEEEEEEEENS3_IJNS3_IJNS3_IJS8_NS4_ILi32EEEEEENS4_ILi0EEEEEEEEEEEiEEC2ERKSG_RKi) ;  /* 0xfffa5d7000007944 */ /* 0x000fea0003c3ffff */
[----:B-1----:R-:W2:Y:S01]  /*640a0*/  LDL R3, [R1+0x1410] ;  /* 0x0014100001037983 */ /* 0x002ea20000100800 */
        /* <DEDUP_REMOVED lines=20> */
[----:B--2--5:R-:W-:Y:S05]  /*641f0*/  CALL.REL.NOINC `($_ZN7cutlass13device_kernelIN5flash19enable_sm80_to_sm89INS1_16FlashAttnBwdSm80INS1_25CollectiveMainloopBwdSm80ILi2ELi2EN4cute5tupleIJNS5_1CILi128EEES8_NS7_ILi64EEEEEENS_10bfloat16_tEfNS_4arch4Sm80ELb1ELb0ELb1ELb0ELb0ELb0ELb0ELb0ELi2ELi4ELi4ELi4ELb0EEENS1_21CollectiveEpilogueBwdISA_SB_SD_Li256ELb0ELb0ELi2EEENS1_25SingleTileBwdLPTSchedulerILb0ELi128ELb0EEEEEEEEEvNT_6ParamsE$_ZN4cute3eso3ESOILb1ELb0EJNS_6LayoutINS_5tupleIJNS3_IJNS3_IJNS_1CILi2EEES5_EEENS4_ILi1EEEEEEEEENS3_IJNS3_IJNS3_IJS7_NS4_ILi16EEEEEENS4_ILi0EEEEEEEEEEENS_10ViewEngineIPjEEEEC2ERKSF_RKSI_) ;  /* 0xfffa5b8000007944 */ /* 0x024fea0003c3ffff */
[----:B------:R2:W5:Y:S01]  /*64200*/  LDL.64 R8, [R1+0x1410] ;  /* 0x0014100001087983 */ /* 0x0005620000100a00 */
[----:B------:R-:W-:-:S02]  /*64210*/  MOV R4, R6 ;  /* 0x0000000600047202 */ /* 0x000fc40000000f00 */
[----:B-1----:R-:W-:Y:S02]  /*64220*/  MOV R2, 0x64240 ;  /* 0x0006424000027802 */ /* 0x002fe40000000f00 */
[----:B--2--5:R-:W-:Y:S05]  /*64230*/  CALL.REL.NOINC `($_ZN7cutlass13device_kernelIN5flash19enable_sm80_to_sm89INS1_16FlashAttnBwdSm80INS1_25CollectiveMainloopBwdSm80ILi2ELi2EN4cute5tupleIJNS5_1CILi128EEES8_NS7_ILi64EEEEEENS_10bfloat16_tEfNS_4arch4Sm80ELb1ELb0ELb1ELb0ELb0ELb0ELb0ELb0ELi2ELi4ELi4ELi4ELb0EEENS1_21CollectiveEpilogueBwdISA_SB_SD_Li256ELb0ELb0ELi2EEENS1_25SingleTileBwdLPTSchedulerILb0ELi128ELb0EEEEEEEEEvNT_6ParamsE$_ZN73_INTERNAL_24fd9406_37_flash_bwd_hdim64_bf16_softcap_sm80_cu_8e232a79_330724__cvta_generic_to_sharedEPKv) ;  /* 0xfffa7fb000007944 */ /* 0x024fea0003c3ffff */
        /* <DEDUP_REMOVED lines=58> */
[----:B------:R-:W1:Y:S04]  /*645e0*/  LDSM.16.MT88.4 R4, [R4] ;  /* 0x000000000404783b */ /* 0x000e680000004200 */
[----:B-1----:R1:W-:Y:S04]  /*645f0*/  ST.E [R8.64], R4 ;  /* 0x0000000408007985 */ /* 0x0023e8000c101904 */
[----:B------:R1:W-:Y:S04]  /*64600*/  ST.E [R8.64+0x4], R5 ;  /* 0x0000040508007985 */ /* 0x0003e8000c101904 */
[----:B------:R1:W-:Y:S04]  /*64610*/  ST.E [R8.64+0x40], R6 ;  /* 0x0000400608007985 */ /* 0x0003e8000c101904 */
[----:B------:R1:W-:Y:S02]  /*64620*/  ST.E [R8.64+0x44], R7 ;  /* 0x0000440708007985 */ /* 0x0003e4000c101904 */
.L_x_2461:
[----:B------:R-:W-:-:S13]  /*64630*/  ISETP.NE.AND P0, PT, R65, 0x7, PT ;  /* 0x000000074100780c */ /* 0x000fda0003f05270 */
[----:B-1----:R-:W-:Y:S05]  /*64640*/  @!P0 BRA `(.L_x_2458) ;  /* 0x00001b5000008947 */ /* 0x002fea0003800000 */
[----:B------:R-:W-:Y:S01]  /*64650*/  IADD3 R14, R65, 0x1, RZ ;  /* 0x00000001410e7810 */ /* 0x000fe20007ffe0ff */
[----:B------:R-:W-:Y:S01]  /*64660*/  IMAD.MOV.U32 R81, RZ, RZ, R67 ;  /* 0x000000ffff517224 */ /* 0x000fe200078e0043 */
[----:B-1----:R-:W-:-:S03]  /*64670*/  MOV R8, 0x646a0 ;  /* 0x000646a000087802 */ /* 0x002fc60000000f00 */
[----:B------:R-:W-:Y:S02]  /*64680*/  IMAD.MOV.U32 R3, RZ, RZ, R14 ;  /* 0x000000ffff037224 */ /* 0x000fe400078e000e */
[----:B------:R-:W-:Y:S05]  /*64690*/  CALL.REL.NOINC `($_ZN7cutlass13device_kernelIN5flash19enable_sm80_to_sm89INS1_16FlashAttnBwdSm80INS1_25CollectiveMainloopBwdSm80ILi2ELi2EN4cute5tupleIJNS5_1CILi128EEES8_NS7_ILi64EEEEEENS_10bfloat16_tEfNS_4arch4Sm80ELb1ELb0ELb1ELb0ELb0ELb0ELb0ELb0ELi2ELi4ELi4ELi4ELb0EEENS1_21CollectiveEpilogueBwdISA_SB_SD_Li256ELb0ELb0ELi2EEENS1_25SingleTileBwdLPTSchedulerILb0ELi128ELb0EEEEEEEEEvNT_6ParamsE$_ZN4cute3eso3ESOILb1ELb0EJNS_10UnderscoreES2_iEEC2ERKS2_S5_RKi) ;  /* 0xfffa3e0000007944 */ /* 0x000fea0003c3ffff */
        /* <DEDUP_REMOVED lines=16> */
[----:B------:R-:W-:Y:S05]  /*647a0*/  CALL.REL.NOINC `($_ZN7cutlass13device_kernelIN5flash19enable_sm80_to_sm89INS1_16FlashAttnBwdSm80INS1_25CollectiveMainloopBwdSm80ILi2ELi2EN4cute5tupleIJNS5_1CILi128EEES8_NS7_ILi64EEEEEENS_10bfloat16_tEfNS_4arch4Sm80ELb1ELb0ELb1ELb0ELb0ELb0ELb0ELb0ELi2ELi4ELi4ELi4ELb0EEENS1_21CollectiveEpilogueBwdISA_SB_SD_Li256ELb0ELb0ELi2EEENS1_25SingleTileBwdLPTSchedulerILb0ELi128ELb0EEEEEEEEEvNT_6ParamsE$_ZN4cute3eso3ESOILb1ELb0EJNS_6LayoutINS_5tupleIJNS3_IJNS_1CILi8EEENS4_ILi1EEEEEENS4_ILi2EEEEEENS3_IJNS3_IJS6_NS4_ILi0EEEEEENS4_ILi4096EEEEEEEEiEEC2ERKSE_RKi) ;  /* 0xfffa689000007944 */ /* 0x000fea0003c3ffff */
        /* <DEDUP_REMOVED lines=8> */
[----:B-1---5:R-:W-:Y:S05]  /*64830*/  CALL.REL.NOINC `($_ZN7cutlass13device_kernelIN5flash19enable_sm80_to_sm89INS1_16FlashAttnBwdSm80INS1_25CollectiveMainloopBwdSm80ILi2ELi2EN4cute5tupleIJNS5_1CILi128EEES8_NS7_ILi64EEEEEENS_10bfloat16_tEfNS_4arch4Sm80ELb1ELb0ELb1ELb0ELb0ELb0ELb0ELb0ELi2ELi4ELi4ELi4ELb0EEENS1_21CollectiveEpilogueBwdISA_SB_SD_Li256ELb0ELb0ELi2EEENS1_25SingleTileBwdLPTSchedulerILb0ELi128ELb0EEEEEEEEEvNT_6ParamsE$_ZN4cute3eso3ESOILb1ELb0EJNS_6LayoutINS_5tupleIJNS3_IJNS_1CILi8EEENS4_ILi1EEEEEENS4_ILi2EEEEEENS3_IJNS3_IJS6_NS4_ILi0EEEEEENS4_ILi4096EEEEEEEENS_10ViewEngineINS_8smem_ptrIPN7cutlass10bfloat16_tEEEEEEEC2ERKSE_RKSL_) ;  /* 0xfffa67c000007944 */ /* 0x022fea0003c3ffff */
[----:B-1----:R1:W5:Y:S01]  /*64840*/  LDL.64 R4, [R1+0x1410] ;  /* 0x0014100001047983 */ /* 0x0023620000100a00 */
[----:B------:R-:W-:Y:S01]  /*64850*/  IMAD.MOV.U32 R81, RZ, RZ, R58 ;  /* 0x000000ffff517224 */ /* 0x000fe200078e003a */
[----:B------:R-:W-:-:S02]  /*64860*/  MOV R3, R14 ;  /* 0x0000000e00037202 */ /* 0x000fc40000000f00 */
[----:B------:R-:W-:Y:S02]  /*64870*/  MOV R8, 0x64890 ;  /* 0x0006489000087802 */ /* 0x000fe40000000f00 */
[----:B-1---5:R-:W-:Y:S05]  /*64880*/  CALL.REL.NOINC `($_ZN7cutlass13device_kernelIN5flash19enable_sm80_to_sm89INS1_16FlashAttnBwdSm80INS1_25CollectiveMainloopBwdSm80ILi2ELi2EN4cute5tupleIJNS5_1CILi128EEES8_NS7_ILi64EEEEEENS_10bfloat16_tEfNS_4arch4Sm80ELb1ELb0ELb1ELb0ELb0ELb0ELb0ELb0ELi2ELi4ELi4ELi4ELb0EEENS1_21CollectiveEpilogueBwdISA_SB_SD_Li256ELb0ELb0ELi2EEENS1_25SingleTileBwdLPTSchedulerILb0ELi128ELb0EEEEEEEEEvNT_6ParamsE$_ZN4cute3eso3ESOILb1ELb0EJNS_10UnderscoreES2_iEEC2ERKS2_S5_RKi) ;  /* 0xfffa3c1000007944 */ /* 0x022fea0003c3ffff */
        /* <DEDUP_REMOVED lines=10> */
[----:B------:R-:W-:Y:S05]  /*64930*/  CALL.REL.NOINC `($_ZN7cutlass13device_kernelIN5flash19enable_sm80_to_sm89INS1_16FlashAttnBwdSm80INS1_25CollectiveMainloopBwdSm80ILi2ELi2EN4cute5tupleIJNS5_1CILi128EEES8_NS7_ILi64EEEEEENS_10bfloat16_tEfNS_4arch4Sm80ELb1ELb0ELb1ELb0ELb0ELb0ELb0ELb0ELi2ELi4ELi4ELi4ELb0EEENS1_21CollectiveEpilogueBwdISA_SB_SD_Li256ELb0ELb0ELi2EEENS1_25SingleTileBwdLPTSchedulerILb0ELi128ELb0EEEEEEEEEvNT_6ParamsE$_ZN4cute3eso3ESOILb1ELb0EJNS_6LayoutINS_5tupleIJNS3_IJNS_1CILi8EEENS4_ILi1EEEEEENS4_ILi2EEEEEENS3_IJNS3_IJS6_NS4_ILi0EEEEEES5_EEEEEiEEC2ERKSD_RKi) ;  /* 0xfffa68b000007944 */ /* 0x000fea0003c3ffff */
[----:B-1----:R-:W2:Y:S01]  /*64940*/  LDL R3, [R1+0x1380] ;  /* 0x0013800001037983 */ /* 0x002ea20000100800 */
[----:B------:R-:W-:Y:S01]  /*64950*/  MOV R8, 0x64990 ;  /* 0x0006499000087802 */ /* 0x000fe20000000f00 */
[----:B--2---:R-:W-:-:S05]  /*64960*/  IMAD.WIDE R6, R3, 0x2, R72 ;  /* 0x0000000203067825 */ /* 0x004fca00078e0248 */
[----:B------:R-:W-:Y:S02]  /*64970*/  MOV R9, R7 ;  /* 0x0000000700097202 */ /* 0x000fe40000000f00 */
[----:B------:R-:W-:Y:S05]  /*64980*/  CALL.REL.NOINC `($_ZN7cutlass13device_kernelIN5flash19enable_sm80_to_sm89INS1_16FlashAttnBwdSm80INS1_25CollectiveMainloopBwdSm80ILi2ELi2EN4cute5tupleIJNS5_1CILi128EEES8_NS7_ILi64EEEEEENS_10bfloat16_tEfNS_4arch4Sm80ELb1ELb0ELb1ELb0ELb0ELb0ELb0ELb0ELi2ELi4ELi4ELi4ELb0EEENS1_21CollectiveEpilogueBwdISA_SB_SD_Li256ELb0ELb0ELi2EEENS1_25SingleTileBwdLPTSchedulerILb0ELi128ELb0EEEEEEEEEvNT_6ParamsE$_ZN4cute3eso3ESOILb1ELb0EJNS_6LayoutINS_5tupleIJNS3_IJNS_1CILi8EEENS4_ILi1EEEEEENS4_ILi2EEEEEENS3_IJNS3_IJS6_NS4_ILi0EEEEEES5_EEEEENS_10ViewEngineIPN7cutlass10bfloat16_tEEEEEC2ERKSD_RKSI_) ;  /* 0xfffa680000007944 */ /* 0x000fea0003c3ffff */
        /* <DEDUP_REMOVED lines=149> */
[----:B------:R2:W5:Y:S04]  /*652e0*/  LDL R5, [R1+0x1380] ;  /* 0x0013800001057983 */ /* 0x0005680000100800 */
[----:B-1----:R2:W5:Y:S01]  /*652f0*/  LD.E R3, [R74.64] ;  /* 0x000000044a037980 */ /* 0x002562000c101900 */
[----:B------:R-:W-:-:S03]  /*65300*/  MOV R4, 0x65320 ;  /* 0x0006532000047802 */ /* 0x000fc60000000f00 */
[----:B--2--5:R-:W-:Y:S05]  /*65310*/  CALL.REL.NOINC `($_ZN7cutlass13device_kernelIN5flash19enable_sm80_to_sm89INS1_16FlashAttnBwdSm80INS1_25CollectiveMainloopBwdSm80ILi2ELi2EN4cute5tupleIJNS5_1CILi128EEES8_NS7_ILi64EEEEEENS_10bfloat16_tEfNS_4arch4Sm80ELb1ELb0ELb1ELb0ELb0ELb0ELb0ELb0ELi2ELi4ELi4ELi4ELb0EEENS1_21CollectiveEpilogueBwdISA_SB_SD_Li256ELb0ELb0ELi2EEENS1_25SingleTileBwdLPTSchedulerILb0ELi128ELb0EEEEEEEEEvNT_6ParamsE$_ZZN4cute5sliceINS_5tupleIJNS_10UnderscoreES2_iEEENS1_IJNS1_IJNS_1CILi1EEENS4_ILi0EEEEEEiNS4_ILi1024EEEEEEEEDaRKT_RKT0_ENKUlRKT_RKT0_E_clIS2_iEEDaSI_SL_) ;  /* 0xfffa87c000007944 */ /* 0x024fea0003c3ffff */
[----:B------:R-:W-:Y:S02]  /*65320*/  MOV R4, 0x65340 ;  /* 0x0006534000047802 */ /* 0x000fe40000000f00 */
[----:B-1---5:R-:W-:Y:S05]  /*65330*/  CALL.REL.NOINC `($_ZN7cutlass13device_kernelIN5flash19enable_sm80_to_sm89INS1_16FlashAttnBwdSm80INS1_25CollectiveMainloopBwdSm80ILi2ELi2EN4cute5tupleIJNS5_1CILi128EEES8_NS7_ILi64EEEEEENS_10bfloat16_tEfNS_4arch4Sm80ELb1ELb0ELb1ELb0ELb0ELb0ELb0ELb0ELi2ELi4ELi4ELi4ELb0EEENS1_21CollectiveEpilogueBwdISA_SB_SD_Li256ELb0ELb0ELi2EEENS1_25SingleTileBwdLPTSchedulerILb0ELi128ELb0EEEEEEEEEvNT_6ParamsE$_ZZN4cute12filter_tupleINS_5tupleIJNS_10UnderscoreES2_iEEENS1_IJNS1_IJNS_1CILi1EEENS4_ILi0EEEEEEiNS4_ILi1024EEEEEEZNS_5sliceIS3_S9_EEDaRKT_RKT0_EUlRKT_RKT0_E_EEDaSD_SG_OT1_ENKUlDpSJ_E_clIJNS1_IJS7_EEENS1_IJiEEENS1_IJEEEEEEDaSQ_) ;  /* 0xfffa740000007944 */ /* 0x022fea0003c3ffff */
[----:B------:R-:W-:Y:S02]  /*65340*/  MOV R6, 0x65360 ;  /* 0x0006536000067802 */ /* 0x000fe40000000f00 */
[----:B-1---5:R-:W-:Y:S05]  /*65350*/  CALL.REL.NOINC `($_ZN7cutlass13device_kernelIN5flash19enable_sm80_to_sm89INS1_16FlashAttnBwdSm80INS1_25CollectiveMainloopBwdSm80ILi2ELi2EN4cute5tupleIJNS5_1CILi128EEES8_NS7_ILi64EEEEEENS_10bfloat16_tEfNS_4arch4Sm80ELb1ELb0ELb1ELb0ELb0ELb0ELb0ELb0ELi2ELi4ELi4ELi4ELb0EEENS1_21CollectiveEpilogueBwdISA_SB_SD_Li256ELb0ELb0ELi2EEENS1_25SingleTileBwdLPTSchedulerILb0ELi128ELb0EEEEEEEEEvNT_6ParamsE$_ZN4cute5tupleIJNS0_IJNS0_IJNS_1CILi8EEENS1_ILi1EEEEEENS1_ILi2EEEEEENS0_IJNS0_IJS3_NS1_ILi0EEEEEEiEEEEEC2ERKS6_RKS9_) ;  /* 0xfffa657000007944 */ /* 0x022fea0003c3ffff */
[----:B------:R2:W5:Y:S01]  /*65360*/  LDL R6, [R1+0x1410] ;  /* 0x0014100001067983 */ /* 0x0005620000100800 */
[----:B-1----:R-:W-:-:S02]  /*65370*/  SHF.L.U32 R2, R5, 0xa, RZ ;  /* 0x0000000a05027819 */ /* 0x002fc400000006ff */
[----:B------:R-:W-:-:S03]  /*65380*/  MOV R4, 0x653b0 ;  /* 0x000653b000047802 */ /* 0x000fc60000000f00 */
[----:B------:R2:W-:Y:S04]  /*65390*/  STL [R1+0x1420], R2 ;  /* 0x0014200201007387 */ /* 0x0005e80000100800 */
[----:B--2--5:R-:W-:Y:S05]  /*653a0*/  CALL.REL.NOINC `($_ZN7cutlass13device_kernelIN5flash19enable_sm80_to_sm89INS1_16FlashAttnBwdSm80INS1_25CollectiveMainloopBwdSm80ILi2ELi2EN4cute5tupleIJNS5_1CILi128EEES8_NS7_ILi64EEEEEENS_10bfloat16_tEfNS_4arch4Sm80ELb1ELb0ELb1ELb0ELb0ELb0ELb0ELb0ELi2ELi4ELi4ELi4ELb0EEENS1_21CollectiveEpilogueBwdISA_SB_SD_Li256ELb0ELb0ELi2EEENS1_25SingleTileBwdLPTSchedulerILb0ELi128ELb0EEEEEEEEEvNT_6ParamsE$_ZN4cute3eso3ESOILb0ELb0EJNS_6LayoutINS_5tupleIJNS3_IJNS_1CILi8EEENS4_ILi1EEEEEENS4_ILi2EEEEEENS3_IJNS3_IJS6_NS4_ILi0EEEEEEiEEEEEiEEC2ERKSD_RKi) ;  /* 0xfffa225000007944 */ /* 0x024fea0003c3ffff */
[----:B-1----:R-:W2:Y:S04]  /*653b0*/  LD.E.64 R2, [R74.64+0x8] ;  /* 0x000008044a027980 */ /* 0x002ea8000c101b00 */
[----:B------:R-:W2:Y:S01]  /*653c0*/  LDL.64 R4, [R1+0x1380] ;  /* 0x0013800001047983 */ /* 0x000ea20000100a00 */
        /* <DEDUP_REMOVED lines=8> */
[----:B-1----:R-:W-:Y:S05]  /*65450*/  CALL.REL.NOINC `($_ZN7cutlass13device_kernelIN5flash19enable_sm80_to_sm89INS1_16FlashAttnBwdSm80INS1_25CollectiveMainloopBwdSm80ILi2ELi2EN4cute5tupleIJNS5_1CILi128EEES8_NS7_ILi64EEEEEENS_10bfloat16_tEfNS_4arch4Sm80ELb1ELb0ELb1ELb0ELb0ELb0ELb0ELb0ELi2ELi4ELi4ELi4ELb0EEENS1_21CollectiveEpilogueBwdISA_SB_SD_Li256ELb0ELb0ELi2EEENS1_25SingleTileBwdLPTSchedulerILb0ELi128ELb0EEEEEEEEEvNT_6ParamsE$_ZN4cute3eso3ESOILb0ELb0EJNS_6LayoutINS_5tupleIJNS3_IJNS_1CILi8EEENS4_ILi1EEEEEENS4_ILi2EEEEEENS3_IJNS3_IJS6_NS4_ILi0EEEEEEiEEEEENS_10ViewEngineINS_8smem_ptrIPN7cutlass10bfloat16_tEEEEEEEC2ERKSD_RKSK_) ;  /* 0xfffa213000007944 */ /* 0x002fea0003c3ffff */
[----:B------:R2:W5:Y:S04]  /*65460*/  LDL R15, [R1+0x1410] ;  /* 0x00141000010f7983 */ /* 0x0005680000100800 */
[----:B------:R2:W5:Y:S01]  /*65470*/  LDL.64 R12, [R1+0x1418] ;  /* 0x00141800010c7983 */ /* 0x0005620000100a00 */
[----:B-1----:R-:W-:Y:S01]  /*65480*/  IMAD.MOV.U32 R3, RZ, RZ, R14 ;  /* 0x000000ffff037224 */ /* 0x002fe200078e000e */
[----:B------:R-:W-:-:S02]  /*65490*/  MOV R81, R58 ;  /* 0x0000003a00517202 */ /* 0x000fc40000000f00 */
[----:B------:R-:W-:Y:S02]  /*654a0*/  MOV R8, 0x654c0 ;  /* 0x000654c000087802 */ /* 0x000fe40000000f00 */
[----:B--2--5:R-:W-:Y:S05]  /*654b0*/  CALL.REL.NOINC `($_ZN7cutlass13device_kernelIN5flash19enable_sm80_to_sm89INS1_16FlashAttnBwdSm80INS1_25CollectiveMainloopBwdSm80ILi2ELi2EN4cute5tupleIJNS5_1CILi128EEES8_NS7_ILi64EEEEEENS_10bfloat16_tEfNS_4arch4Sm80ELb1ELb0ELb1ELb0ELb0ELb0ELb0ELb0ELi2ELi4ELi4ELi4ELb0EEENS1_21CollectiveEpilogueBwdISA_SB_SD_Li256ELb0ELb0ELi2EEENS1_25SingleTileBwdLPTSchedulerILb0ELi128ELb0EEEEEEEEEvNT_6ParamsE$_ZN4cute3eso3ESOILb1ELb0EJNS_10UnderscoreES2_iEEC2ERKS2_S5_RKi) ;  /* 0xfffa2fe000007944 */ /* 0x024fea0003c3ffff */
[----:B-1----:R-:W2:Y:S01]  /*654c0*/  LDL R3, [R1+0x1380] ;  /* 0x0013800001037983 */ /* 0x002ea20000100800 */
[----:B------:R-:W-:Y:S02]  /*654d0*/  MOV R4, 0x65500 ;  /* 0x0006550000047802 */ /* 0x000fe40000000f00 */
[----:B--2---:R-:W-:Y:S02]  /*654e0*/  SHF.L.U32 R3, R3, 0x2, RZ ;  /* 0x0000000203037819 */ /* 0x004fe400000006ff */
[----:B------:R-:W-:Y:S05]  /*654f0*/  CALL.REL.NOINC `($_ZN7cutlass13device_kernelIN5flash19enable_sm80_to_sm89INS1_16FlashAttnBwdSm80INS1_25CollectiveMainloopBwdSm80ILi2ELi2EN4cute5tupleIJNS5_1CILi128EEES8_NS7_ILi64EEEEEENS_10bfloat16_tEfNS_4arch4Sm80ELb1ELb0ELb1ELb0ELb0ELb0ELb0ELb0ELi2ELi4ELi4ELi4ELb0EEENS1_21CollectiveEpilogueBwdISA_SB_SD_Li256ELb0ELb0ELi2EEENS1_25SingleTileBwdLPTSchedulerILb0ELi128ELb0EEEEEEEEEvNT_6ParamsE$_ZN4cute3eso3ESOILb1ELb0EJNS_6LayoutINS_5tupleIJNS3_IJNS3_IJNS_1CILi4EEENS4_ILi2EEEEEENS4_ILi1EEEEEES6_EEENS3_IJNS3_IJNS3_IJS8_NS4_ILi32EEEEEENS4_ILi0EEEEEENS4_ILi64EEEEEEEEiEEC2ERKSH_RKi) ;  /* 0xfffa49d000007944 */ /* 0x000fea0003c3ffff */
[----:B-1----:R-:W2:Y:S01]  /*65500*/  LDL R3, [R1+0x1380] ;  /* 0x0013800001037983 */ /* 0x002ea20000100800 */
[----:B------:R-:W-:Y:S01]  /*65510*/  MOV R6, 0x65540 ;  /* 0x0006554000067802 */ /* 0x000fe20000000f00 */
[----:B--2---:R-:W-:-:S04]  /*65520*/  IMAD.WIDE R10, R3, 0x2, R70 ;  /* 0x00000002030a7825 */ /* 0x004fc800078e0246 */
[----:B------:R-:W-:Y:S05]  /*65530*/  CALL.REL.NOINC `($_ZN7cutlass13device_kernelIN5flash19enable_sm80_to_sm89INS1_16FlashAttnBwdSm80INS1_25CollectiveMainloopBwdSm80ILi2ELi2EN4cute5tupleIJNS5_1CILi128EEES8_NS7_ILi64EEEEEENS_10bfloat16_tEfNS_4arch4Sm80ELb1ELb0ELb1ELb0ELb0ELb0ELb0ELb0ELi2ELi4ELi4ELi4ELb0EEENS1_21CollectiveEpilogueBwdISA_SB_SD_Li256ELb0ELb0ELi2EEENS1_25SingleTileBwdLPTSchedulerILb0ELi128ELb0EEEEEEEEEvNT_6ParamsE$_ZN4cute3eso3ESOILb1ELb0EJNS_6LayoutINS_5tupleIJNS3_IJNS3_IJNS_1CILi4EEENS4_ILi2EEEEEENS4_ILi1EEEEEES6_EEENS3_IJNS3_IJNS3_IJS8_NS4_ILi32EEEEEENS4_ILi0EEEEEENS4_ILi64EEEEEEEENS_10ViewEngineIPN7cutlass10bfloat16_tEEEEEC2ERKSH_RKSM_) ;  /* 0xfffa495000007944 */ /* 0x000fea0003c3ffff */
        /* <DEDUP_REMOVED lines=197> */
[----:B-1----:R-:W-:Y:S05]  /*66190*/  CALL.REL.NOINC `($_ZN7cutlass13device_kernelIN5flash19enable_sm80_to_sm89INS1_16FlashAttnBwdSm80INS1_25CollectiveMainloopBwdSm80ILi2ELi2EN4cute5tupleIJNS5_1CILi128EEES8_NS7_ILi64EEEEEENS_10bfloat16_tEfNS_4arch4Sm80ELb1ELb0ELb1ELb0ELb0ELb0ELb0ELb0ELi2ELi4ELi4ELi4ELb0EEENS1_21CollectiveEpilogueBwdISA_SB_SD_Li256ELb0ELb0ELi2EEENS1_25SingleTileBwdLPTSchedulerILb0ELi128ELb0EEEEEEEEEvNT_6ParamsE$_ZZN5flash25CollectiveMainloopBwdSm80ILi2ELi2EN4cute5tupleIJNS1_1CILi128EEES4_NS3_ILi64EEEEEEN7cutlass10bfloat16_tEfNS7_4arch4Sm80ELb1ELb0ELb1ELb0ELb0ELb0ELb0ELb0ELi2ELi4ELi4ELi4ELb0EE3mmaINS_16FlashAttnBwdSm80ISB_NS_21CollectiveEpilogueBwdIS6_S8_SA_Li256ELb0ELb0ELi2EEENS_25SingleTileBwdLPTSchedulerILb0ELi128ELb0EEEE13SharedStorageENS1_6TensorINS1_11ArrayEngineIfLm32EEENS1_6LayoutINS2_IJNS2_IJNS3_ILi2EEESO_EEESO_NS3_ILi4EEEEEENS2_IJNS2_IJNS3_ILi1EEESO_EEESQ_NS3_ILi8EEEEEEEEEEEEbRKNSB_6ParamsERT0_S12_iNS2_IJiiiEEERT_ENKUlvE0_clEv) ;  /* 0xffffb13000007944 */ /* 0x002fea0003c3ffff */
.L_x_2458:
[----:B------:R-:W-:Y:S01]  /*661a0*/  IMAD.MOV.U32 R81, RZ, RZ, R67 ;  /* 0x000000ffff517224 */ /* 0x000fe200078e0043 */
[----:B------:R-:W-:Y:S01]  /*661b0*/  MOV R3, R65 ;  /* 0x0000004100037202 */ /* 0x000fe20000000f00 */
[----:B------:R-:W-:Y:S01]  /*661c0*/  IMAD.MOV.U32 R82, RZ, RZ, RZ ;  /* 0x000000ffff527224 */ /* 0x000fe200078e00ff */
[----:B-1----:R-:W-:-:S02]  /*661d0*/  MOV R8, 0x661f0 ;  /* 0x000661f000087802 */ /* 0x002fc40000000f00 */
[----:B------:R-:W-:Y:S05]  /*661e0*/  CALL.REL.NOINC `($_ZN7cutlass13device_kernelIN5flash19enable_sm80_to_sm89INS1_16FlashAttnBwdSm80INS1_25CollectiveMainloopBwdSm80ILi2ELi2EN4cute5tupleIJNS5_1CILi128EEES8_NS7_ILi64EEEEEENS_10bfloat16_tEfNS_4arch4Sm80ELb1ELb0ELb1ELb0ELb0ELb0ELb0ELb0ELi2ELi4ELi4ELi4ELb0EEENS1_21CollectiveEpilogueBwdISA_SB_SD_Li256ELb0ELb0ELi2EEENS1_25SingleTileBwdLPTSchedulerILb0ELi128ELb0EEEEEEEEEvNT_6ParamsE$_ZN4cute3eso3ESOILb1ELb0EJNS_10UnderscoreES2_iEEC2ERKS2_S5_RKi) ;  /* 0xfffa22b000007944 */ /* 0x000fea0003c3ffff */
        /* <DEDUP_REMOVED lines=15> */
[----:B------:R-:W-:Y:S05]  /*662e0*/  CALL.REL.NOINC `($_ZN7cutlass13device_kernelIN5flash19enable_sm80_to_sm89INS1_16FlashAttnBwdSm80INS1_25CollectiveMainloopBwdSm80ILi2ELi2EN4cute5tupleIJNS5_1CILi128EEES8_NS7_ILi64EEEEEENS_10bfloat16_tEfNS_4arch4Sm80ELb1ELb0ELb1ELb0ELb0ELb0ELb0ELb0ELi2ELi4ELi4ELi4ELb0EEENS1_21CollectiveEpilogueBwdISA_SB_SD_Li256ELb0ELb0ELi2EEENS1_25SingleTileBwdLPTSchedulerILb0ELi128ELb0EEEEEEEEEvNT_6ParamsE$_ZN4cute3eso3ESOILb1ELb0EJNS_6LayoutINS_5tupleIJNS3_IJNS_1CILi2EEES5_S5_EEES5_EEENS3_IJNS3_IJNS4_ILi1EEES5_NS4_ILi4EEEEEENS4_ILi8EEEEEEEEiEEC2ERKSD_RKi) ;  /* 0xfffa47c000007944 */ /* 0x000fea0003c3ffff */
[----:B-1----:R-:W2:Y:S01]  /*662f0*/  LDL R2, [R1+0x1410] ;  /* 0x0014100001027983 */ /* 0x002ea20000100800 */
        /* <DEDUP_REMOVED lines=9> */
[----:B-1----:R-:W2:Y:S01]  /*66390*/  LDL R3, [R1+0x1410] ;  /* 0x0014100001037983 */ /* 0x002ea20000100800 */
[----:B------:R-:W-:Y:S02]  /*663a0*/  MOV R4, 0x663d0 ;  /* 0x000663d000047802 */ /* 0x000fe40000000f00 */
[----:B--2---:R-:W-:Y:S02]  /*663b0*/  SHF.L.U32 R3, R3, 0x2, RZ ;  /* 0x0000000203037819 */ /* 0x004fe400000006ff */
[----:B------:R-:W-:Y:S05]  /*663c0*/  CALL.REL.NOINC `($_ZN7cutlass13device_kernelIN5flash19enable_sm80_to_sm89INS1_16FlashAttnBwdSm80INS1_25CollectiveMainloopBwdSm80ILi2ELi2EN4cute5tupleIJNS5_1CILi128EEES8_NS7_ILi64EEEEEENS_10bfloat16_tEfNS_4arch4Sm80ELb1ELb0ELb1ELb0ELb0ELb0ELb0ELb0ELi2ELi4ELi4ELi4ELb0EEENS1_21CollectiveEpilogueBwdISA_SB_SD_Li256ELb0ELb0ELi2EEENS1_25SingleTileBwdLPTSchedulerILb0ELi128ELb0EEEEEEEEEvNT_6ParamsE$_ZN4cute3eso3ESOILb1ELb0EJNS_6LayoutINS_5tupleIJNS3_IJNS_1CILi2EEES5_EEES6_EEENS3_IJNS3_IJNS4_ILi1EEES5_EEENS3_IJNS4_ILi32EEENS4_ILi64EEEEEEEEEEEiEEC2ERKSE_RKi) ;  /* 0xfffa453000007944 */ /* 0x000fea0003c3ffff */
[----:B-1----:R-:W2:Y:S01]  /*663d0*/  LDL R3, [R1+0x1410] ;  /* 0x0014100001037983 */ /* 0x002ea20000100800 */
[----:B------:R-:W-:Y:S01]  /*663e0*/  MOV R4, 0x66420 ;  /* 0x0006642000047802 */ /* 0x000fe20000000f00 */
[----:B--2---:R-:W-:-:S05]  /*663f0*/  IMAD.WIDE R2, R3, 0x2, R68 ;  /* 0x0000000203027825 */ /* 0x004fca00078e0244 */
[----:B------:R-:W-:Y:S02]  /*66400*/  MOV R6, R2 ;  /* 0x0000000200067202 */ /* 0x000fe40000000f00 */
[----:B------:R-:W-:Y:S05]  /*66410*/  CALL.REL.NOINC `($_ZN7cutlass13device_kernelIN5flash19enable_sm80_to_sm89INS1_16FlashAttnBwdSm80INS1_25CollectiveMainloopBwdSm80ILi2ELi2EN4cute5tupleIJNS5_1CILi128EEES8_NS7_ILi64EEEEEENS_10bfloat16_tEfNS_4arch4Sm80ELb1ELb0ELb1ELb0ELb0ELb0ELb0ELb0ELi2ELi4ELi4ELi4ELb0EEENS1_21CollectiveEpilogueBwdISA_SB_SD_Li256ELb0ELb0ELi2EEENS1_25SingleTileBwdLPTSchedulerILb0ELi128ELb0EEEEEEEEEvNT_6ParamsE$_ZN4cute3eso3ESOILb1ELb0EJNS_6LayoutINS_5tupleIJNS3_IJNS_1CILi2EEES5_EEES6_EEENS3_IJNS3_IJNS4_ILi1EEES5_EEENS3_IJNS4_ILi32EEENS4_ILi64EEEEEEEEEEENS_10ViewEngineIPN7cutlass10bfloat16_tEEEEEC2ERKSE_RKSJ_) ;  /* 0xfffa449000007944 */ /* 0x000fea0003c3ffff */
[----:B------:R2:W5:Y:S04]  /*66420*/  LDL.64 R84, [R1+0x1410] ;  /* 0x0014100001547983 */ /* 0x0005680000100a00 */
[----:B------:R2:W-:Y:S02]  /*66430*/  STL [R1+0x1448], RZ ;  /* 0x001448ff01007387 */ /* 0x0005e40000100800 */
.L_x_2459:
[----:B------:R-:W-:Y:S01]  /*66440*/  IMAD.MOV.U32 R81, RZ, RZ, R67 ;  /* 0x000000ffff517224 */ /* 0x000fe200078e0043 */
[----:B-1----:R-:W-:Y:S01]  /*66450*/  LOP3.LUT R80, R82, 0x1, RZ, 0xc0, !PT ;  /* 0x0000000152507812 */ /* 0x002fe200078ec0ff */
[----:B------:R-:W-:Y:S01]  /*66460*/  IMAD.MOV.U32 R79, RZ, RZ, R59 ;  /* 0x000000ffff4f7224 */ /* 0x000fe200078e003b */
[----:B------:R-:W-:Y:S02]  /*66470*/  MOV R78, 0x66490 ;  /* 0x00066490004e7802 */ /* 0x000fe40000000f00 */
[----:B-12--5:R-:W-:Y:S05]  /*66480*/  CALL.REL.NOINC `($_ZN7cutlass13device_kernelIN5flash19enable_sm80_to_sm89INS1_16FlashAttnBwdSm80INS1_25CollectiveMainloopBwdSm80ILi2ELi2EN4cute5tupleIJNS5_1CILi128EEES8_NS7_ILi64EEEEEENS_10bfloat16_tEfNS_4arch4Sm80ELb1ELb0ELb1ELb0ELb0ELb0ELb0ELb0ELi2ELi4ELi4ELi4ELb0EEENS1_21CollectiveEpilogueBwdISA_SB_SD_Li256ELb0ELb0ELi2EEENS1_25SingleTileBwdLPTSchedulerILb0ELi128ELb0EEEEEEEEEvNT_6ParamsE$_ZN4cute3eso3ESOILb1ELb0EJNS_10UnderscoreEiiEEC2ERKS2_RKiS7_) ;  /* 0xfffa209000007944 */ /* 0x026fea0003c3ffff */
[----:B------:R-:W-:Y:S01]  /*66490*/  MOV R4, 0x664e0 ;  /* 0x000664e000047802 */ /* 0x000fe20000000f00 */
[----:B-1----:R-:W2:Y:S02]  /*664a0*/  LDL.64 R2, [R1+0x1410] ;  /* 0x0014100001027983 */ /* 0x002ea40000100a00 */
[----:B--2---:R-:W-:Y:S05]  /*664b0*/  IMAD R3, R3, 0x2, R2 ;  /* 0x0000000203037824 */ /* 0x004fea00078e0202 */
[----:B------:R-:W-:Y:S02]  /*664c0*/  SHF.L.U32 R3, R3, 0x2, RZ ;  /* 0x0000000203037819 */ /* 0x000fe400000006ff */
        /* <DEDUP_REMOVED lines=13> */
[----:B-1----:R-:W2:Y:S02]  /*665a0*/  LDL R3, [R1+0x1410] ;  /* 0x0014100001037983 */ /* 0x002ea40000100800 */
[----:B--2---:R-:W-:Y:S02]  /*665b0*/  SHF.L.U32 R3, R3, 0x3, RZ ;  /* 0x0000000303037819 */ /* 0x004fe400000006ff */
[----:B------:R-:W-:Y:S05]  /*665c0*/  CALL.REL.NOINC `($_ZN7cutlass13device_kernelIN5flash19enable_sm80_to_sm89INS1_16FlashAttnBwdSm80INS1_25CollectiveMainloopBwdSm80ILi2ELi2EN4cute5tupleIJNS5_1CILi128EEES8_NS7_ILi64EEEEEENS_10bfloat16_tEfNS_4arch4Sm80ELb1ELb0ELb1ELb0ELb0ELb0ELb0ELb0ELi2ELi4ELi4ELi4ELb0EEENS1_21CollectiveEpilogueBwdISA_SB_SD_Li256ELb0ELb0ELi2EEENS1_25SingleTileBwdLPTSchedulerILb0ELi128ELb0EEEEEEEEEvNT_6ParamsE$_ZN4cute3eso3ESOILb1ELb0EJNS_6LayoutINS_5tupleIJNS3_IJNS_1CILi2EEES5_S5_EEEEEENS3_IJNS3_IJNS4_ILi1EEES5_NS4_ILi4EEEEEEEEEEEiEEC2ERKSC_RKi) ;  /* 0xfffa43c000007944 */ /* 0x000fea0003c3ffff */
[----:B------:R-:W-:Y:S01]  /*665d0*/  MOV R4, 0x66620 ;  /* 0x0006662000047802 */ /* 0x000fe20000000f00 */
[----:B-1----:R-:W2:Y:S02]  /*665e0*/  LDL R3, [R1+0x1410] ;  /* 0x0014100001037983 */ /* 0x002ea40000100800 */
        /* <DEDUP_REMOVED lines=18> */
[----:B-1----:R-:W2:Y:S02]  /*66710*/  LDL R3, [R1+0x1410] ;  /* 0x0014100001037983 */ /* 0x002ea40000100800 */
        /* <DEDUP_REMOVED lines=18> */
[----:B------:R-:W-:Y:S05]  /*66840*/  CALL.REL.NOINC `($_ZN7cutlass13device_kernelIN5flash19enable_sm80_to_sm89INS1_16FlashAttnBwdSm80INS1_25CollectiveMainloopBwdSm80ILi2ELi2EN4cute5tupleIJNS5_1CILi128EEES8_NS7_ILi64EEEEEENS_10bfloat16_tEfNS_4arch4Sm80ELb1ELb0ELb1ELb0ELb0ELb0ELb0ELb0ELi2ELi4ELi4ELi4ELb0EEENS1_21CollectiveEpilogueBwdISA_SB_SD_Li256ELb0ELb0ELi2EEENS1_25SingleTileBwdLPTSchedulerILb0ELi128ELb0EEEEEEEEEvNT_6ParamsE$_ZN4cute3eso3ESOILb1ELb0EJNS_6LayoutINS_5tupleIJNS3_IJNS_1CILi2EEES5_EEEEEENS3_IJNS3_IJNS4_ILi1EEES5_EEEEEEEENS_10ViewEngineIPKfEEEEC2ERKSB_RKSF_) ;  /* 0xfffa3c4000007944 */ /* 0x000fea0003c3ffff */
        /* <DEDUP_REMOVED lines=147> */
.L_x_2460:
[----:B-1----:R-:W-:Y:S02]  /*67180*/  MOV R4, 0x671a0 ;  /* 0x000671a000047802 */ /* 0x002fe40000000f00 */
[----:B------:R-:W-:Y:S05]  /*67190*/  CALL.REL.NOINC `($_ZN7cutlass13device_kernelIN5flash19enable_sm80_to_sm89INS1_16FlashAttnBwdSm80INS1_25CollectiveMainloopBwdSm80ILi2ELi2EN4cute5tupleIJNS5_1CILi128EEES8_NS7_ILi64EEEEEENS_10bfloat16_tEfNS_4arch4Sm80ELb1ELb0ELb1ELb0ELb0ELb0ELb0ELb0ELi2ELi4ELi4ELi4ELb0EEENS1_21CollectiveEpilogueBwdISA_SB_SD_Li256ELb0ELb0ELi2EEENS1_25SingleTileBwdLPTSchedulerILb0ELi128ELb0EEEEEEEEEvNT_6ParamsE$_ZN4cute3eso3ESOILb1ELb0EJNS_6LayoutINS_5tupleIJNS3_IJNS_1CILi1EEENS4_ILi4EEEEEENS4_ILi2EEES6_EEENS3_IJNS3_IJNS4_ILi0EEES5_EEES6_NS4_ILi8EEEEEEEENS_10ViewEngineIPfEEEEC2ERKSE_RKSH_) ;  /* 0xfffa31b000007944 */ /* 0x000fea0003c3ffff */
[----:B-1----:R-:W2:Y:S04]  /*671a0*/  LDL.64 R2, [R64+0x60] ;  /* 0x0000600040027983 */ /* 0x002ea80000100a00 */
[----:B------:R1:W5:Y:S04]  /*671b0*/  LDL.64 R4, [R64+0x58] ;  /* 0x0000580040047983 */ /* 0x0003680000100a00 */
[----:B------:R1:W5:Y:S04]  /*671c0*/  LDL.64 R6, [R1+0x1428] ;  /* 0x0014280001067983 */ /* 0x0003680000100a00 */
[----:B--2---:R1:W5:Y:S01]  /*671d0*/  LD.E R3, [R2.64] ;  /* 0x0000000402037980 */ /* 0x004362000c101900 */
[----:B------:R-:W-:-:S02]  /*671e0*/  MOV R81, R67 ;  /* 0x0000004300517202 */ /* 0x000fc40000000f00 */
[----:B------:R-:W-:Y:S02]  /*671f0*/  MOV R8, 0x67210 ;  /* 0x0006721000087802 */ /* 0x000fe40000000f00 */
[----:B-1---5:R-:W-:Y:S05]  /*67200*/  CALL.REL.NOINC `($_ZN7cutlass13device_kernelIN5flash19enable_sm80_to_sm89INS1_16FlashAttnBwdSm80INS1_25CollectiveMainloopBwdSm80ILi2ELi2EN4cute5tupleIJNS5_1CILi128EEES8_NS7_ILi64EEEEEENS_10bfloat16_tEfNS_4arch4Sm80ELb1ELb0ELb1ELb0ELb0ELb0ELb0ELb0ELi2ELi4ELi4ELi4ELb0EEENS1_21CollectiveEpilogueBwdISA_SB_SD_Li256ELb0ELb0ELi2EEENS1_25SingleTileBwdLPTSchedulerILb0ELi128ELb0EEEEEEEEEvNT_6ParamsE$_ZN4cute3eso3ESOILb1ELb0EJNS_10UnderscoreES2_iEEC2ERKS2_S5_RKi) ;  /* 0xfffa129000007944 */ /* 0x022fea0003c3ffff */
[----:B-1----:R-:W2:Y:S01]  /*67210*/  LDL R3, [R1+0x1410] ;  /* 0x0014100001037983 */ /* 0x002ea20000100800 */
[----:B------:R-:W-:Y:S02]  /*67220*/  MOV R8, 0x67250 ;  /* 0x0006725000087802 */ /* 0x000fe40000000f00 */
[----:B--2---:R-:W-:Y:S02]  /*67230*/  SHF.L.U32 R3, R3, 0xd, RZ ;  /* 0x0000000d03037819 */ /* 0x004fe400000006ff */
[----:B------:R-:W-:Y:S05]  /*67240*/  CALL.REL.NOINC `($_ZN7cutlass13device_kernelIN5flash19enable_sm80_to_sm89INS1_16FlashAttnBwdSm80INS1_25CollectiveMainloopBwdSm80ILi2ELi2EN4cute5tupleIJNS5_1CILi128EEES8_NS7_ILi64EEEEEENS_10bfloat16_tEfNS_4arch4Sm80ELb1ELb0ELb1ELb0ELb0ELb0ELb0ELb0ELi2ELi4ELi4ELi4ELb0EEENS1_21CollectiveEpilogueBwdISA_SB_SD_Li256ELb0ELb0ELi2EEENS1_25SingleTileBwdLPTSchedulerILb0ELi128ELb0EEEEEEEEEvNT_6ParamsE$_ZN4cute3eso3ESOILb1ELb0EJNS_6LayoutINS_5tupleIJNS3_IJNS_1CILi1EEES5_EEENS4_ILi32EEEEEENS3_IJNS3_IJNS4_ILi0EEES9_EEENS4_ILi256EEEEEEEEiEEC2ERKSD_RKi) ;  /* 0xfffa320000007944 */ /* 0x000fea0003c3ffff */
[----:B------:R-:W2:Y:S04]  /*67250*/  LD.E.64 R4, [R4.64+0x8] ;  /* 0x0000080404047980 */ /* 0x000ea8000c101b00 */
[----:B------:R-:W2:Y:S01]  /*67260*/  LDL R10, [R1+0x1428] ;  /* 0x00142800010a7983 */ /* 0x000ea20000100800 */
[----:B------:R-:W-:Y:S01]  /*67270*/  MOV R8, 0x672a0 ;  /* 0x000672a000087802 */ /* 0x000fe20000000f00 */
[----:B--2---:R-:W-:-:S04]  /*67280*/  IMAD.WIDE R10, R10, 0x4, R4 ;  /* 0x000000040a0a7825 */ /* 0x004fc800078e0204 */
[----:B-1----:R-:W-:Y:S05]  /*67290*/  CALL.REL.NOINC `($_ZN7cutlass13device_kernelIN5flash19enable_sm80_to_sm89INS1_16FlashAttnBwdSm80INS1_25CollectiveMainloopBwdSm80ILi2ELi2EN4cute5tupleIJNS5_1CILi128EEES8_NS7_ILi64EEEEEENS_10bfloat16_tEfNS_4arch4Sm80ELb1ELb0ELb1ELb0ELb0ELb0ELb0ELb0ELi2ELi4ELi4ELi4ELb0EEENS1_21CollectiveEpilogueBwdISA_SB_SD_Li256ELb0ELb0ELi2EEENS1_25SingleTileBwdLPTSchedulerILb0ELi128ELb0EEEEEEEEEvNT_6ParamsE$_ZN4cute8gmem_ptrIPfECI1NS_12iter_adaptorIS1_S2_EEES1_) ;  /* 0xfffa4dc000007944 */ /* 0x002fea0003c3ffff */
[----:B-1----:R1:W5:Y:S01]  /*672a0*/  LDL.64 R2, [R1+0x1428] ;  /* 0x0014280001027983 */ /* 0x0023620000100a00 */
[----:B------:R-:W-:-:S03]  /*672b0*/  MOV R4, 0x672d0 ;  /* 0x000672d000047802 */ /* 0x000fc60000000f00 */
[----:B-1---5:R-:W-:Y:S05]  /*672c0*/  CALL.REL.NOINC `($_ZN7cutlass13device_kernelIN5flash19enable_sm80_to_sm89INS1_16FlashAttnBwdSm80INS1_25CollectiveMainloopBwdSm80ILi2ELi2EN4cute5tupleIJNS5_1CILi128EEES8_NS7_ILi64EEEEEENS_10bfloat16_tEfNS_4arch4Sm80ELb1ELb0ELb1ELb0ELb0ELb0ELb0ELb0ELi2ELi4ELi4ELi4ELb0EEENS1_21CollectiveEpilogueBwdISA_SB_SD_Li256ELb0ELb0ELi2EEENS1_25SingleTileBwdLPTSchedulerILb0ELi128ELb0EEEEEEEEEvNT_6ParamsE$_ZN4cute3eso3ESOILb1ELb0EJNS_6LayoutINS_5tupleIJNS3_IJNS_1CILi1EEES5_EEENS4_ILi32EEEEEENS3_IJNS3_IJNS4_ILi0EEES9_EEENS4_ILi256EEEEEEEENS_10ViewEngineINS_8gmem_ptrIPfEEEEEEC2ERKSD_RKSI_) ;  /* 0xfffa314000007944 */ /* 0x022fea0003c3ffff */
[----:B-1----:R-:W2:Y:S04]  /*672d0*/  LDL.64 R2, [R1+0x1428] ;  /* 0x0014280001027983 */ /* 0x002ea80000100a00 */
[----:B------:R1:W5:Y:S01]  /*672e0*/  LD.E R5, [R6.64] ;  /* 0x0000000406057980 */ /* 0x000362000c101900 */
[----:B------:R-:W-:Y:S01]  /*672f0*/  MOV R10, 0x67330 ;  /* 0x00067330000a7802 */ /* 0x000fe20000000f00 */
[----:B--2---:R-:W-:Y:S01]  /*67300*/  IMAD.MOV.U32 R14, RZ, RZ, R2 ;  /* 0x000000ffff0e7224 */ /* 0x004fe200078e0002 */
[----:B------:R-:W-:-:S02]  /*67310*/  MOV R15, R3 ;  /* 0x00000003000f7202 */ /* 0x000fc40000000f00 */
[----:B-1---5:R-:W-:Y:S05]  /*67320*/  CALL.REL.NOINC `($_ZN7cutlass13device_kernelIN5flash19enable_sm80_to_sm89INS1_16FlashAttnBwdSm80INS1_25CollectiveMainloopBwdSm80ILi2ELi2EN4cute5tupleIJNS5_1CILi128EEES8_NS7_ILi64EEEEEENS_10bfloat16_tEfNS_4arch4Sm80ELb1ELb0ELb1ELb0ELb0ELb0ELb0ELb0ELi2ELi4ELi4ELi4ELb0EEENS1_21CollectiveEpilogueBwdISA_SB_SD_Li256ELb0ELb0ELi2EEENS1_25SingleTileBwdLPTSchedulerILb0ELi128ELb0EEEEEEEEEvNT_6ParamsE$_ZN73_INTERNAL_24fd9406_37_flash_bwd_hdim64_bf16_softcap_sm80_cu_8e232a79_33079atomicAddEPff) ;  /* 0xfffa4ef000007944 */ /* 0x022fea0003c3ffff */
[----:B------:R2:W5:Y:S01]  /*67330*/  LD.E R5, [R6.64+0x4] ;  /* 0x0000040406057980 */ /* 0x000562000c101900 */
[----:B-1----:R-:W-:-:S02]  /*67340*/  IADD3 R14, P0, R2, 0x400, RZ ;  /* 0x00000400020e7810 */ /* 0x002fc40007f1e0ff */
[----:B------:R-:W-:-:S03]  /*67350*/  MOV R10, 0x67380 ;  /* 0x00067380000a7802 */ /* 0x000fc60000000f00 */
[----:B------:R-:W-:-:S03]  /*67360*/  IMAD.X R15, RZ, RZ, R3, P0 ;  /* 0x000000ffff0f7224 */ /* 0x000fc600000e0603 */
[----:B--2--5:R-:W-:Y:S05]  /*67370*/  CALL.REL.NOINC `($_ZN7cutlass13device_kernelIN5flash19enable_sm80_to_sm89INS1_16FlashAttnBwdSm80INS1_25CollectiveMainloopBwdSm80ILi2ELi2EN4cute5tupleIJNS5_1CILi128EEES8_NS7_ILi64EEEEEENS_10bfloat16_tEfNS_4arch4Sm80ELb1ELb0ELb1ELb0ELb0ELb0ELb0ELb0ELi2ELi4ELi4ELi4ELb0EEENS1_21CollectiveEpilogueBwdISA_SB_SD_Li256ELb0ELb0ELi2EEENS1_25SingleTileBwdLPTSchedulerILb0ELi128ELb0EEEEEEEEEvNT_6ParamsE$_ZN73_INTERNAL_24fd9406_37_flash_bwd_hdim64_bf16_softcap_sm80_cu_8e232a79_33079atomicAddEPff) ;  /* 0xfffa4ea000007944 */ /* 0x024fea0003c3ffff */
[----:B------:R2:W5:Y:S01]  /*67380*/  LD.E R5, [R6.64+0x8] ;  /* 0x0000080406057980 */ /* 0x000562000c101900 */
[----:B-1----:R-:W-:Y:S02]  /*67390*/  IADD3 R14, P0, R2, 0x800, RZ ;  /* 0x00000800020e7810 */ /* 0x002fe40007f1e0ff */
        /* <DEDUP_REMOVED lines=148> */
[----:B------:R-:W-:-:S04]  /*67ce0*/  MOV R67, 0x0 ;  /* 0x0000000000437802 */ /* 0x000fc80000000f00 */
[----:B------:R-:W-:Y:S05]  /*67cf0*/  RET.REL.NODEC R66 `(_ZN7cutlass13device_kernelIN5flash19enable_sm80_to_sm89INS1_16FlashAttnBwdSm80INS1_25CollectiveMainloopBwdSm80ILi2ELi2EN4cute5tupleIJNS5_1CILi128EEES8_NS7_ILi64EEEEEENS_10bfloat16_tEfNS_4arch4Sm80ELb1ELb0ELb1ELb0ELb0ELb0ELb0ELb0ELi2ELi4ELi4ELi4ELb0EEENS1_21CollectiveEpilogueBwdISA_SB_SD_Li256ELb0ELb0ELi2EEENS1_25SingleTileBwdLPTSchedulerILb0ELi128ELb0EEEEEEEEEvNT_6ParamsE) ;  /* 0xfff9830042007950 */ /* 0x000fea0003c3ffff */
        .type           $_ZN7cutlass13device_kernelIN5flash19enable_sm80_to_sm89INS1_16FlashAttnBwdSm80INS1_25CollectiveMainloopBwdSm80ILi2ELi2EN4cute5tupleIJNS5_1CILi128EEES8_NS7_ILi64EEEEEENS_10bfloat16_tEfNS_4arch4Sm80ELb1ELb0ELb1ELb0ELb0ELb0ELb0ELb0ELi2ELi4ELi4ELi4ELb0EEENS1_21CollectiveEpilogueBwdISA_SB_SD_Li256ELb0ELb0ELi2EEENS1_25SingleTileBwdLPTSchedulerILb0ELi128ELb0EEEEEEEEEvNT_6ParamsE$_ZZZN5flash25CollectiveMainloopBwdSm80ILi2ELi2EN4cute5tupleIJNS1_1CILi128EEES4_NS3_ILi64EEEEEEN7cutlass10bfloat16_tEfNS7_4arch4Sm80ELb1ELb0ELb1ELb0ELb0ELb0ELb0ELb0ELi2ELi4ELi4ELi4ELb0EE3mmaINS_16FlashAttnBwdSm80ISB_NS_21CollectiveEpilogueBwdIS6_S8_SA_Li256ELb0ELb0ELi2EEENS_25SingleTileBwdLPTSchedulerILb0ELi128ELb0EEEE13SharedStorageENS1_6TensorINS1_11ArrayEngineIfLm32EEENS1_6LayoutINS2_IJNS2_IJNS3_ILi2EEESO_EEESO_NS3_ILi4EEEEEENS2_IJNS2_IJNS3_ILi1EEESO_EEESQ_NS3_ILi8EEEEEEEEEEEEbRKNSB_6ParamsERT0_S12_iNS2_IJiiiEEERT_ENKUliT_E_clIZSC_ISJ_SX_EbS10_S12_S12_iS13_S15_EUlRS16_iE_EEDaiS16_ENKUlvE0_clEv,@function
        .size           $_ZN7cutlass13device_kernelIN5flash19enable_sm80_to_sm89INS1_16FlashAttnBwdSm80INS1_25CollectiveMainloopBwdSm80ILi2ELi2EN4cute5tupleIJNS5_1CILi128EEES8_NS7_ILi64EEEEEENS_10bfloat16_tEfNS_4arch4Sm80ELb1ELb0ELb1ELb0ELb0ELb0ELb0ELb0ELi2ELi4ELi4ELi4ELb0EEENS1_21CollectiveEpilogueBwdISA_SB_SD_Li256ELb0ELb0ELi2EEENS1_25SingleTileBwdLPTSchedulerILb0ELi128ELb0EEEEEEEEEvNT_6ParamsE$_ZZZN5flash25CollectiveMainloopBwdSm80ILi2ELi2EN4cute5tupleIJNS1_1CILi128EEES4_NS3_ILi64EEEEEEN7cutlass10bfloat16_tEfNS7_4arch4Sm80ELb1ELb0ELb1ELb0ELb0ELb0ELb0ELb0ELi2ELi4ELi4ELi4ELb0EE3mmaINS_16FlashAttnBwdSm80ISB_NS_21CollectiveEpilogueBwdIS6_S8_SA_Li256ELb0ELb0ELi2EEENS_25SingleTileBwdLPTSchedulerILb0ELi128ELb0EEEE13SharedStorageENS1_6TensorINS1_11ArrayEngineIfLm32EEENS1_6LayoutINS2_IJNS2_IJNS3_ILi2EEESO_EEESO_NS3_ILi4EEEEEENS2_IJNS2_IJNS3_ILi1EEESO_EEESQ_NS3_ILi8EEEEEEEEEEEEbRKNSB_6ParamsERT0_S12_iNS2_IJiiiEEERT_ENKUliT_E_clIZSC_ISJ_SX_EbS10_S12_S12_iS13_S15_EUlRS16_iE_EEDaiS16_ENKUlvE0_clEv,($_ZN7cutlass13device_kernelIN5flash19enable_sm80_to_sm89INS1_16FlashAttnBwdSm80INS1_25CollectiveMainloopBwdSm80ILi2ELi2EN4cute5tupleIJNS5_1CILi128EEES8_NS7_ILi64EEEEEENS_10bfloat16_tEfNS_4arch4Sm80ELb1ELb0ELb1ELb0ELb0ELb0ELb0ELb0ELi2ELi4ELi4ELi4ELb0EEENS1_21CollectiveEpilogueBwdISA_SB_SD_Li256ELb0ELb0ELi2EEENS1_25SingleTileBwdLPTSchedulerILb0ELi128ELb0EEEEEEEEEvNT_6ParamsE$_ZZZN5flash25CollectiveMainloopBwdSm80ILi2ELi2EN4cute5tupleIJNS1_1CILi128EEES4_NS3_ILi64EEEEEEN7cutlass10bfloat16_tEfNS7_4arch4Sm80ELb1ELb0ELb1ELb0ELb0ELb0ELb0ELb0ELi2ELi4ELi4ELi4ELb0EE3mmaINS_16FlashAttnBwdSm80ISB_NS_21CollectiveEpilogueBwdIS6_S8_SA_Li256ELb0ELb0ELi2EEENS_25SingleTileBwdLPTSchedulerILb0ELi128ELb0EEEE13SharedStorageENS1_6TensorINS1_11ArrayEngineIfLm32EEENS1_6LayoutINS2_IJNS2_IJNS3_ILi2EEESO_EEESO_NS3_ILi4EEEEEENS2_IJNS2_IJNS3_ILi1EEESO_EEESQ_NS3_ILi8EEEEEEEEEEEEbRKNSB_6ParamsERT0_S12_iNS2_IJiiiEEERT_ENKUliT_E_clIZSC_ISJ_SX_EbS10_S12_S12_iS13_S15_EUlRS16_iE_EEDaiS16_ENKUlvE1_clEv - $_ZN7cutlass13device_kernelIN5flash19enable_sm80_to_sm89INS1_16FlashAttnBwdSm80INS1_25CollectiveMainloopBwdSm80ILi2ELi2EN4cute5tupleIJNS5_1CILi128EEES8_NS7_ILi64EEEEEENS_10bfloat16_tEfNS_4arch4Sm80ELb1ELb0ELb1ELb0ELb0ELb0ELb0ELb0ELi2ELi4ELi4ELi4ELb0EEENS1_21CollectiveEpilogueBwdISA_SB_SD_Li256ELb0ELb0ELi2EEENS1_25SingleTileBwdLPTSchedulerILb0ELi128ELb0EEEEEEEEEvNT_6ParamsE$_ZZZN5flash25CollectiveMainloopBwdSm80ILi2ELi2EN4cute5tupleIJNS1_1CILi128EEES4_NS3_ILi64EEEEEEN7cutlass10bfloat16_tEfNS7_4arch4Sm80ELb1ELb0ELb1ELb0ELb0ELb0ELb0ELb0ELi2ELi4ELi4ELi4ELb0EE3mmaINS_16FlashAttnBwdSm80ISB_NS_21CollectiveEpilogueBwdIS6_S8_SA_Li256ELb0ELb0ELi2EEENS_25SingleTileBwdLPTSchedulerILb0ELi128ELb0EEEE13SharedStorageENS1_6TensorINS1_11ArrayEngineIfLm32EEENS1_6LayoutINS2_IJNS2_IJNS3_ILi2EEESO_EEESO_NS3_ILi4EEEEEENS2_IJNS2_IJNS3_ILi1EEESO_EEESQ_NS3_ILi8EEEEEEEEEEEEbRKNSB_6ParamsERT0_S12_iNS2_IJiiiEEERT_ENKUliT_E_clIZSC_ISJ_SX_EbS10_S12_S12_iS13_S15_EUlRS16_iE_EEDaiS16_ENKUlvE0_clEv)
$_ZN7cutlass13device_kernelIN5flash19enable_sm80_to_sm89INS1_16FlashAttnBwdSm80INS1_25CollectiveMainloopBwdSm80ILi2ELi2EN4cute5tupleIJNS5_1CILi128EEES8_NS7_ILi64EEEEEENS_10bfloat16_tEfNS_4arch4Sm80ELb1ELb0ELb1ELb0ELb0ELb0ELb0ELb0ELi2ELi4ELi4ELi4ELb0EEENS1_21CollectiveEpilogueBwdISA_SB_SD_Li256ELb0ELb0ELi2EEENS1_25SingleTileBwdLPTSchedulerILb0ELi128ELb0EEEEEEEEEvNT_6ParamsE$_ZZZN5flash25CollectiveMainloopBwdSm80ILi2ELi2EN4cute5tupleIJNS1_1CILi128EEES4_NS3_ILi64EEEEEEN7cutlass10bfloat16_tEfNS7_4arch4Sm80ELb1ELb0ELb1ELb0ELb0ELb0ELb0ELb0ELi2ELi4ELi4ELi4ELb0EE3mmaINS_16FlashAttnBwdSm80ISB_NS_21CollectiveEpilogueBwdIS6_S8_SA_Li256ELb0ELb0ELi2EEENS_25SingleTileBwdLPTSchedulerILb0ELi128ELb0EEEE13SharedStorageENS1_6TensorINS1_11ArrayEngineIfLm32EEENS1_6LayoutINS2_IJNS2_IJNS3_ILi2EEESO_EEESO_NS3_ILi4EEEEEENS2_IJNS2_IJNS3_ILi1EEESO_EEESQ_NS3_ILi8EEEEEEEEEEEEbRKNSB_6ParamsERT0_S12_iNS2_IJiiiEEERT_ENKUliT_E_clIZSC_ISJ_SX_EbS10_S12_S12_iS13_S15_EUlRS16_iE_EEDaiS16_ENKUlvE0_clEv:
[----:B------:R-:W-:-:S05]  /*67d00*/  IADD3 R3, R16, -c[0x0][0x20], RZ ;  /* 0x8000080010037a10 */ /* 0x000fca0007ffe0ff */
[----:B------:R-:W-:-:S05]  /*67d10*/  IMAD R3, R10, 0x4, R3 ;  /* 0x000000040a037824 */ /* 0x000fca00078e0203 */
[----:B------:R1:W5:Y:S02]  /*67d20*/  LDL R4, [R3] ;  /* 0x0000000003047983 */ /* 0x0003640000100800 */
[----:B-1----:R-:W-:-:S04]  /*67d30*/  MOV R3, 0x0 ;  /* 0x0000000000037802 */ /* 0x002fc80000000f00 */
[----:B------:R-:W-:Y:S05]  /*67d40*/  RET.REL.NODEC R2 `(_ZN7cutlass13device_kernelIN5flash19enable_sm80_to_sm89INS1_16FlashAttnBwdSm80INS1_25CollectiveMainloopBwdSm80ILi2ELi2EN4cute5tupleIJNS5_1CILi128EEES8_NS7_ILi64EEEEEENS_10bfloat16_tEfNS_4arch4Sm80ELb1ELb0ELb1ELb0ELb0ELb0ELb0ELb0ELi2ELi4ELi4ELi4ELb0EEENS1_21CollectiveEpilogueBwdISA_SB_SD_Li256ELb0ELb0ELi2EEENS1_25SingleTileBwdLPTSchedulerILb0ELi128ELb0EEEEEEEEEvNT_6ParamsE) ;  /* 0xfff982b002007950 */ /* 0x000fea0003c3ffff */
        .type           $_ZN7cutlass13device_kernelIN5flash19enable_sm80_to_sm89INS1_16FlashAttnBwdSm80INS1_25CollectiveMainloopBwdSm80ILi2ELi2EN4cute5tupleIJNS5_1CILi128EEES8_NS7_ILi64EEEEEENS_10bfloat16_tEfNS_4arch4Sm80ELb1ELb0ELb1ELb0ELb0ELb0ELb0ELb0ELi2ELi4ELi4ELi4ELb0EEENS1_21CollectiveEpilogueBwdISA_SB_SD_Li256ELb0ELb0ELi2EEENS1_25SingleTileBwdLPTSchedulerILb0ELi128ELb0EEEEEEEEEvNT_6ParamsE$_ZZZN5flash25CollectiveMainloopBwdSm80ILi2ELi2EN4cute5tupleIJNS1_1CILi128EEES4_NS3_ILi64EEEEEEN7cutlass10bfloat16_tEfNS7_4arch4Sm80ELb1ELb0ELb1ELb0ELb0ELb0ELb0ELb0ELi2ELi4ELi4ELi4ELb0EE3mmaINS_16FlashAttnBwdSm80ISB_NS_21CollectiveEpilogueBwdIS6_S8_SA_Li256ELb0ELb0ELi2EEENS_25SingleTileBwdLPTSchedulerILb0ELi128ELb0EEEE13SharedStorageENS1_6TensorINS1_11ArrayEngineIfLm32EEENS1_6LayoutINS2_IJNS2_IJNS3_ILi2EEESO_EEESO_NS3_ILi4EEEEEENS2_IJNS2_IJNS3_ILi1EEESO_EEESQ_NS3_ILi8EEEEEEEEEEEEbRKNSB_6ParamsERT0_S12_iNS2_IJiiiEEERT_ENKUliT_E_clIZSC_ISJ_SX_EbS10_S12_S12_iS13_S15_EUlRS16_iE_EEDaiS16_ENKUlvE1_clEv,@function
        .size           $_ZN7cutlass13device_kernelIN5flash19enable_sm80_to_sm89INS1_16FlashAttnBwdSm80INS1_25CollectiveMainloopBwdSm80ILi2ELi2EN4cute5tupleIJNS5_1CILi128EEES8_NS7_ILi64EEEEEENS_10bfloat16_tEfNS_4arch4Sm80ELb1ELb0ELb1ELb0ELb0ELb0ELb0ELb0ELi2ELi4ELi4ELi4ELb0EEENS1_21CollectiveEpilogueBwdISA_SB_SD_Li256ELb0ELb0ELi2EEENS1_25SingleTileBwdLPTSchedulerILb0ELi128ELb0EEEEEEEEEvNT_6ParamsE$_ZZZN5flash25CollectiveMainloopBwdSm80ILi2ELi2EN4cute5tupleIJNS1_1CILi128EEES4_NS3_ILi64EEEEEEN7cutlass10bfloat16_tEfNS7_4arch4Sm80ELb1ELb0ELb1ELb0ELb0ELb0ELb0ELb0ELi2ELi4ELi4ELi4ELb0EE3mmaINS_16FlashAttnBwdSm80ISB_NS_21CollectiveEpilogueBwdIS6_S8_SA_Li256ELb0ELb0ELi2EEENS_25SingleTileBwdLPTSchedulerILb0ELi128ELb0EEEE13SharedStorageENS1_6TensorINS1_11ArrayEngineIfLm32EEENS1_6LayoutINS2_IJNS2_IJNS3_ILi2EEESO_EEESO_NS3_ILi4EEEEEENS2_IJNS2_IJNS3_ILi1EEESO_EEESQ_NS3_ILi8EEEEEEEEEEEEbRKNSB_6ParamsERT0_S12_iNS2_IJiiiEEERT_ENKUliT_E_clIZSC_ISJ_SX_EbS10_S12_S12_iS13_S15_EUlRS16_iE_EEDaiS16_ENKUlvE1_clEv,($_ZN7cutlass13device_kernelIN5flash19enable_sm80_to_sm89INS1_16FlashAttnBwdSm80INS1_25CollectiveMainloopBwdSm80ILi2ELi2EN4cute5tupleIJNS5_1CILi128EEES8_NS7_ILi64EEEEEENS_10bfloat16_tEfNS_4arch4Sm80ELb1ELb0ELb1ELb0ELb0ELb0ELb0ELb0ELi2ELi4ELi4ELi4ELb0EEENS1_21CollectiveEpilogueBwdISA_SB_SD_Li256ELb0ELb0ELi2EEENS1_25SingleTileBwdLPTSchedulerILb0ELi128ELb0EEEEEEEEEvNT_6ParamsE$__fAtomicAdd - $_ZN7cutlass13device_kernelIN5flash19enable_sm80_to_sm89INS1_16FlashAttnBwdSm80INS1_25CollectiveMainloopBwdSm80ILi2ELi2EN4cute5tupleIJNS5_1CILi128EEES8_NS7_ILi64EEEEEENS_10bfloat16_tEfNS_4arch4Sm80ELb1ELb0ELb1ELb0ELb0ELb0ELb0ELb0ELi2ELi4ELi4ELi4ELb0EEENS1_21CollectiveEpilogueBwdISA_SB_SD_Li256ELb0ELb0ELi2EEENS1_25SingleTileBwdLPTSchedulerILb0ELi128ELb0EEEEEEEEEvNT_6ParamsE$_ZZZN5flash25CollectiveMainloopBwdSm80ILi2ELi2EN4cute5tupleIJNS1_1CILi128EEES4_NS3_ILi64EEEEEEN7cutlass10bfloat16_tEfNS7_4arch4Sm80ELb1ELb0ELb1ELb0ELb0ELb0ELb0ELb0ELi2ELi4ELi4ELi4ELb0EE3mmaINS_16FlashAttnBwdSm80ISB_NS_21CollectiveEpilogueBwdIS6_S8_SA_Li256ELb0ELb0ELi2EEENS_25SingleTileBwdLPTSchedulerILb0ELi128ELb0EEEE13SharedStorageENS1_6TensorINS1_11ArrayEngineIfLm32EEENS1_6LayoutINS2_IJNS2_IJNS3_ILi2EEESO_EEESO_NS3_ILi4EEEEEENS2_IJNS2_IJNS3_ILi1EEESO_EEESQ_NS3_ILi8EEEEEEEEEEEEbRKNSB_6ParamsERT0_S12_iNS2_IJiiiEEERT_ENKUliT_E_clIZSC_ISJ_SX_EbS10_S12_S12_iS13_S15_EUlRS16_iE_EEDaiS16_ENKUlvE1_clEv)
$_ZN7cutlass13device_kernelIN5flash19enable_sm80_to_sm89INS1_16FlashAttnBwdSm80INS1_25CollectiveMainloopBwdSm80ILi2ELi2EN4cute5tupleIJNS5_1CILi128EEES8_NS7_ILi64EEEEEENS_10bfloat16_tEfNS_4arch4Sm80ELb1ELb0ELb1ELb0ELb0ELb0ELb0ELb0ELi2ELi4ELi4ELi4ELb0EEENS1_21CollectiveEpilogueBwdISA_SB_SD_Li256ELb0ELb0ELi2EEENS1_25SingleTileBwdLPTSchedulerILb0ELi128ELb0EEEEEEEEEvNT_6ParamsE$_ZZZN5flash25CollectiveMainloopBwdSm80ILi2ELi2EN4cute5tupleIJNS1_1CILi128EEES4_NS3_ILi64EEEEEEN7cutlass10bfloat16_tEfNS7_4arch4Sm80ELb1ELb0ELb1ELb0ELb0ELb0ELb0ELb0ELi2ELi4ELi4ELi4ELb0EE3mmaINS_16FlashAttnBwdSm80ISB_NS_21CollectiveEpilogueBwdIS6_S8_SA_Li256ELb0ELb0ELi2EEENS_25SingleTileBwdLPTSchedulerILb0ELi128ELb0EEEE13SharedStorageENS1_6TensorINS1_11ArrayEngineIfLm32EEENS1_6LayoutINS2_IJNS2_IJNS3_ILi2EEESO_EEESO_NS3_ILi4EEEEEENS2_IJNS2_IJNS3_ILi1EEESO_EEESQ_NS3_ILi8EEEEEEEEEEEEbRKNSB_6ParamsERT0_S12_iNS2_IJiiiEEERT_ENKUliT_E_clIZSC_ISJ_SX_EbS10_S12_S12_iS13_S15_EUlRS16_iE_EEDaiS16_ENKUlvE1_clEv:
[----:B------:R-:W-:-:S05]  /*67d50*/  IADD3 R3, R7, -c[0x0][0x20], RZ ;  /* 0x8000080007037a10 */ /* 0x000fca0007ffe0ff */
[----:B------:R-:W-:-:S05]  /*67d60*/  IMAD R3, R10, 0x4, R3 ;  /* 0x000000040a037824 */ /* 0x000fca00078e0203 */
[----:B------:R1:W5:Y:S02]  /*67d70*/  LDL R4, [R3] ;  /* 0x0000000003047983 */ /* 0x0003640000100800 */
[----:B-1----:R-:W-:-:S04]  /*67d80*/  MOV R3, 0x0 ;  /* 0x0000000000037802 */ /* 0x002fc80000000f00 */
[----:B------:R-:W-:Y:S05]  /*67d90*/  RET.REL.NODEC R2 `(_ZN7cutlass13device_kernelIN5flash19enable_sm80_to_sm89INS1_16FlashAttnBwdSm80INS1_25CollectiveMainloopBwdSm80ILi2ELi2EN4cute5tupleIJNS5_1CILi128EEES8_NS7_ILi64EEEEEENS_10bfloat16_tEfNS_4arch4Sm80ELb1ELb0ELb1ELb0ELb0ELb0ELb0ELb0ELi2ELi4ELi4ELi4ELb0EEENS1_21CollectiveEpilogueBwdISA_SB_SD_Li256ELb0ELb0ELi2EEENS1_25SingleTileBwdLPTSchedulerILb0ELi128ELb0EEEEEEEEEvNT_6ParamsE) ;  /* 0xfff9826002007950 */ /* 0x000fea0003c3ffff */
        .type           $_ZN7cutlass13device_kernelIN5flash19enable_sm80_to_sm89INS1_16FlashAttnBwdSm80INS1_25CollectiveMainloopBwdSm80ILi2ELi2EN4cute5tupleIJNS5_1CILi128EEES8_NS7_ILi64EEEEEENS_10bfloat16_tEfNS_4arch4Sm80ELb1ELb0ELb1ELb0ELb0ELb0ELb0ELb0ELi2ELi4ELi4ELi4ELb0EEENS1_21CollectiveEpilogueBwdISA_SB_SD_Li256ELb0ELb0ELi2EEENS1_25SingleTileBwdLPTSchedulerILb0ELi128ELb0EEEEEEEEEvNT_6ParamsE$__fAtomicAdd,@function
        .size           $_ZN7cutlass13device_kernelIN5flash19enable_sm80_to_sm89INS1_16FlashAttnBwdSm80INS1_25CollectiveMainloopBwdSm80ILi2ELi2EN4cute5tupleIJNS5_1CILi128EEES8_NS7_ILi64EEEEEENS_10bfloat16_tEfNS_4arch4Sm80ELb1ELb0ELb1ELb0ELb0ELb0ELb0ELb0ELi2ELi4ELi4ELi4ELb0EEENS1_21CollectiveEpilogueBwdISA_SB_SD_Li256ELb0ELb0ELi2EEENS1_25SingleTileBwdLPTSchedulerILb0ELi128ELb0EEEEEEEEEvNT_6ParamsE$__fAtomicAdd,($_ZN7cutlass13device_kernelIN5flash19enable_sm80_to_sm89INS1_16FlashAttnBwdSm80INS1_25CollectiveMainloopBwdSm80ILi2ELi2EN4cute5tupleIJNS5_1CILi128EEES8_NS7_ILi64EEEEEENS_10bfloat16_tEfNS_4arch4Sm80ELb1ELb0ELb1ELb0ELb0ELb0ELb0ELb0ELi2ELi4ELi4ELi4ELb0EEENS1_21CollectiveEpilogueBwdISA_SB_SD_Li256ELb0ELb0ELi2EEENS1_25SingleTileBwdLPTSchedulerILb0ELi128ELb0EEEEEEEEEvNT_6ParamsE$exp2f - $_ZN7cutlass13device_kernelIN5flash19enable_sm80_to_sm89INS1_16FlashAttnBwdSm80INS1_25CollectiveMainloopBwdSm80ILi2ELi2EN4cute5tupleIJNS5_1CILi128EEES8_NS7_ILi64EEEEEENS_10bfloat16_tEfNS_4arch4Sm80ELb1ELb0ELb1ELb0ELb0ELb0ELb0ELb0ELi2ELi4ELi4ELi4ELb0EEENS1_21CollectiveEpilogueBwdISA_SB_SD_Li256ELb0ELb0ELi2EEENS1_25SingleTileBwdLPTSchedulerILb0ELi128ELb0EEEEEEEEEvNT_6ParamsE$__fAtomicAdd)
$_ZN7cutlass13device_kernelIN5flash19enable_sm80_to_sm89INS1_16FlashAttnBwdSm80INS1_25CollectiveMainloopBwdSm80ILi2ELi2EN4cute5tupleIJNS5_1CILi128EEES8_NS7_ILi64EEEEEENS_10bfloat16_tEfNS_4arch4Sm80ELb1ELb0ELb1ELb0ELb0ELb0ELb0ELb0ELi2ELi4ELi4ELi4ELb0EEENS1_21CollectiveEpilogueBwdISA_SB_SD_Li256ELb0ELb0ELi2EEENS1_25SingleTileBwdLPTSchedulerILb0ELi128ELb0EEEEEEEEEvNT_6ParamsE$__fAtomicAdd:
[----:B------:R-:W-:Y:S02]  /*67da0*/  ULDC.64 UR8, c[0x0][0x118] ;  /* 0x0000460000087ab9 */ /* 0x000fe40000000a00 */
[----:B------:R-:W2:Y:S01]  /*67db0*/  ATOM.E.ADD.F32.FTZ.RN.STRONG.GPU P0, RZ, [R14.64], R5 ;  /* 0x000000050eff798a */ /* 0x000ea2000810e7c8 */
[----:B------:R-:W-:Y:S02]  /*67dc0*/  MOV R13, 0x0 ;  /* 0x00000000000d7802 */ /* 0x000fe40000000f00 */
[----:B------:R-:W-:Y:S02]  /*67dd0*/  MOV R9, R5 ;  /* 0x0000000500097202 */ /* 0x000fe40000000f00 */
[----:B--2---:R-:W-:Y:S05]  /*67de0*/  @P0 RET.REL.NODEC R12 `(_ZN7cutlass13device_kernelIN5flash19enable_sm80_to_sm89INS1_16FlashAttnBwdSm80INS1_25CollectiveMainloopBwdSm80ILi2ELi2EN4cute5tupleIJNS5_1CILi128EEES8_NS7_ILi64EEEEEENS_10bfloat16_tEfNS_4arch4Sm80ELb1ELb0ELb1ELb0ELb0ELb0ELb0ELb0ELi2ELi4ELi4ELi4ELb0EEENS1_21CollectiveEpilogueBwdISA_SB_SD_Li256ELb0ELb0ELi2EEENS1_25SingleTileBwdLPTSchedulerILb0ELi128ELb0EEEEEEEEEvNT_6ParamsE) ;  /* 0xfff982100c000950 */ /* 0x004fea0003c3ffff */
[----:B------:R-:W1:Y:S02]  /*67df0*/  QSPC.E.S P0, RZ, [R14] ;  /* 0x000000000eff73aa */ /* 0x000e640000000500 */
[----:B-1----:R-:W-:Y:S05]  /*67e00*/  @!P0 BRA `(.L_x_2462) ;  /* 0x0000008000008947 */ /* 0x002fea0003800000 */
[----:B------:R-:W-:-:S05]  /*67e10*/  LOP3.LUT R8, R14, 0xffffff, RZ, 0xc0, !PT ;  /* 0x00ffffff0e087812 */ /* 0x000fca00078ec0ff */
.L_x_2463:
[----:B------:R-:W1:Y:S02]  /*67e20*/  LDS R4, [R8] ;  /* 0x0000000008047984 */ /* 0x000e640000000800 */
[----:B-1----:R-:W-:-:S06]  /*67e30*/  FADD R5, R9, R4 ;  /* 0x0000000409057221 */ /* 0x002fcc0000000000 */
[----:B------:R-:W1:Y:S02]  /*67e40*/  ATOMS.CAST.SPIN R5, [R8], R4, R5 ;  /* 0x000000040805738d */ /* 0x000e640001800005 */
[----:B-1----:R-:W-:-:S13]  /*67e50*/  ISETP.EQ.U32.AND P0, PT, R5, 0x1, PT ;  /* 0x000000010500780c */ /* 0x002fda0003f02070 */
[----:B------:R-:W-:Y:S05]  /*67e60*/  @!P0 BRA `(.L_x_2463) ;  /* 0xffffffb000008947 */ /* 0x000fea000383ffff */
[----:B------:R-:W-:-:S04]  /*67e70*/  MOV R13, 0x0 ;  /* 0x00000000000d7802 */ /* 0x000fc80000000f00 */
[----:B------:R-:W-:Y:S05]  /*67e80*/  RET.REL.NODEC R12 `(_ZN7cutlass13device_kernelIN5flash19enable_sm80_to_sm89INS1_16FlashAttnBwdSm80INS1_25CollectiveMainloopBwdSm80ILi2ELi2EN4cute5tupleIJNS5_1CILi128EEES8_NS7_ILi64EEEEEENS_10bfloat16_tEfNS_4arch4Sm80ELb1ELb0ELb1ELb0ELb0ELb0ELb0ELb0ELi2ELi4ELi4ELi4ELb0EEENS1_21CollectiveEpilogueBwdISA_SB_SD_Li256ELb0ELb0ELi2EEENS1_25SingleTileBwdLPTSchedulerILb0ELi128ELb0EEEEEEEEEvNT_6ParamsE) ;  /* 0xfff981700c007950 */ /* 0x000fea0003c3ffff */
.L_x_2462:
[----:B------:R-:W2:Y:S01]  /*67e90*/  LD.E R4, [R14.64] ;  /* 0x000000080e047980 */ /* 0x000ea2000c101900 */
[----:B------:R-:W-:Y:S01]  /*67ea0*/  MOV R13, 0x0 ;  /* 0x00000000000d7802 */ /* 0x000fe20000000f00 */
[----:B--2---:R-:W-:-:S05]  /*67eb0*/  FADD R9, R9, R4 ;  /* 0x0000000409097221 */ /* 0x004fca0000000000 */
[----:B------:R1:W-:Y:S01]  /*67ec0*/  ST.E [R14.64], R9 ;  /* 0x000000090e007985 */ /* 0x0003e2000c101908 */
[----:B------:R-:W-:Y:S05]  /*67ed0*/  RET.REL.NODEC R12 `(_ZN7cutlass13device_kernelIN5flash19enable_sm80_to_sm89INS1_16FlashAttnBwdSm80INS1_25CollectiveMainloopBwdSm80ILi2ELi2EN4cute5tupleIJNS5_1CILi128EEES8_NS7_ILi64EEEEEENS_10bfloat16_tEfNS_4arch4Sm80ELb1ELb0ELb1ELb0ELb0ELb0ELb0ELb0ELi2ELi4ELi4ELi4ELb0EEENS1_21CollectiveEpilogueBwdISA_SB_SD_Li256ELb0ELb0ELi2EEENS1_25SingleTileBwdLPTSchedulerILb0ELi128ELb0EEEEEEEEEvNT_6ParamsE) ;  /* 0xfff981200c007950 */ /* 0x000fea0003c3ffff */
        .type           $_ZN7cutlass13device_kernelIN5flash19enable_sm80_to_sm89INS1_16FlashAttnBwdSm80INS1_25CollectiveMainloopBwdSm80ILi2ELi2EN4cute5tupleIJNS5_1CILi128EEES8_NS7_ILi64EEEEEENS_10bfloat16_tEfNS_4arch4Sm80ELb1ELb0ELb1ELb0ELb0ELb0ELb0ELb0ELi2ELi4ELi4ELi4ELb0EEENS1_21CollectiveEpilogueBwdISA_SB_SD_Li256ELb0ELb0ELi2EEENS1_25SingleTileBwdLPTSchedulerILb0ELi128ELb0EEEEEEEEEvNT_6ParamsE$exp2f,@function
        .size           $_ZN7cutlass13device_kernelIN5flash19enable_sm80_to_sm89INS1_16FlashAttnBwdSm80INS1_25CollectiveMainloopBwdSm80ILi2ELi2EN4cute5tupleIJNS5_1CILi128EEES8_NS7_ILi64EEEEEENS_10bfloat16_tEfNS_4arch4Sm80ELb1ELb0ELb1ELb0ELb0ELb0ELb0ELb0ELi2ELi4ELi4ELi4ELb0EEENS1_21CollectiveEpilogueBwdISA_SB_SD_Li256ELb0ELb0ELi2EEENS1_25SingleTileBwdLPTSchedulerILb0ELi128ELb0EEEEEEEEEvNT_6ParamsE$exp2f,($_ZN7cutlass13device_kernelIN5flash19enable_sm80_to_sm89INS1_16FlashAttnBwdSm80INS1_25CollectiveMainloopBwdSm80ILi2ELi2EN4cute5tupleIJNS5_1CILi128EEES8_NS7_ILi64EEEEEENS_10bfloat16_tEfNS_4arch4Sm80ELb1ELb0ELb1ELb0ELb0ELb0ELb0ELb0ELi2ELi4ELi4ELi4ELb0EEENS1_21CollectiveEpilogueBwdISA_SB_SD_Li256ELb0ELb0ELi2EEENS1_25SingleTileBwdLPTSchedulerILb0ELi128ELb0EEEEEEEEEvNT_6ParamsE$min - $_ZN7cutlass13device_kernelIN5flash19enable_sm80_to_sm89INS1_16FlashAttnBwdSm80INS1_25CollectiveMainloopBwdSm80ILi2ELi2EN4cute5tupleIJNS5_1CILi128EEES8_NS7_ILi64EEEEEENS_10bfloat16_tEfNS_4arch4Sm80ELb1ELb0ELb1ELb0ELb0ELb0ELb0ELb0ELi2ELi4ELi4ELi4ELb0EEENS1_21CollectiveEpilogueBwdISA_SB_SD_Li256ELb0ELb0ELi2EEENS1_25SingleTileBwdLPTSchedulerILb0ELi128ELb0EEEEEEEEEvNT_6ParamsE$exp2f)
$_ZN7cutlass13device_kernelIN5flash19enable_sm80_to_sm89INS1_16FlashAttnBwdSm80INS1_25CollectiveMainloopBwdSm80ILi2ELi2EN4cute5tupleIJNS5_1CILi128EEES8_NS7_ILi64EEEEEENS_10bfloat16_tEfNS_4arch4Sm80ELb1ELb0ELb1ELb0ELb0ELb0ELb0ELb0ELi2ELi4ELi4ELi4ELb0EEENS1_21CollectiveEpilogueBwdISA_SB_SD_Li256ELb0ELb0ELi2EEENS1_25SingleTileBwdLPTSchedulerILb0ELi128ELb0EEEEEEEEEvNT_6ParamsE$exp2f:
[----:B------:R-:W1:Y:S01]  /*67ee0*/  MUFU.EX2 R6, R6 ;  /* 0x0000000600067308 */ /* 0x000e620000000800 */
[----:B------:R-:W-:-:S04]  /*67ef0*/  MOV R3, 0x0 ;  /* 0x0000000000037802 */ /* 0x000fc80000000f00 */
[----:B------:R-:W-:Y:S05]  /*67f00*/  RET.REL.NODEC R2 `(_ZN7cutlass13device_kernelIN5flash19enable_sm80_to_sm89INS1_16FlashAttnBwdSm80INS1_25CollectiveMainloopBwdSm80ILi2ELi2EN4cute5tupleIJNS5_1CILi128EEES8_NS7_ILi64EEEEEENS_10bfloat16_tEfNS_4arch4Sm80ELb1ELb0ELb1ELb0ELb0ELb0ELb0ELb0ELi2ELi4ELi4ELi4ELb0EEENS1_21CollectiveEpilogueBwdISA_SB_SD_Li256ELb0ELb0ELi2EEENS1_25SingleTileBwdLPTSchedulerILb0ELi128ELb0EEEEEEEEEvNT_6ParamsE) ;  /* 0xfff980f002007950 */ /* 0x000fea0003c3ffff */
        .type           $_ZN7cutlass13device_kernelIN5flash19enable_sm80_to_sm89INS1_16FlashAttnBwdSm80INS1_25CollectiveMainloopBwdSm80ILi2ELi2EN4cute5tupleIJNS5_1CILi128EEES8_NS7_ILi64EEEEEENS_10bfloat16_tEfNS_4arch4Sm80ELb1ELb0ELb1ELb0ELb0ELb0ELb0ELb0ELi2ELi4ELi4ELi4ELb0EEENS1_21CollectiveEpilogueBwdISA_SB_SD_Li256ELb0ELb0ELi2EEENS1_25SingleTileBwdLPTSchedulerILb0ELi128ELb0EEEEEEEEEvNT_6ParamsE$min,@function
        .size           $_ZN7cutlass13device_kernelIN5flash19enable_sm80_to_sm89INS1_16FlashAttnBwdSm80INS1_25CollectiveMainloopBwdSm80ILi2ELi2EN4cute5tupleIJNS5_1CILi128EEES8_NS7_ILi64EEEEEENS_10bfloat16_tEfNS_4arch4Sm80ELb1ELb0ELb1ELb0ELb0ELb0ELb0ELb0ELi2ELi4ELi4ELi4ELb0EEENS1_21CollectiveEpilogueBwdISA_SB_SD_Li256ELb0ELb0ELi2EEENS1_25SingleTileBwdLPTSchedulerILb0ELi128ELb0EEEEEEEEEvNT_6ParamsE$min,(.L_x_11639 - $_ZN7cutlass13device_kernelIN5flash19enable_sm80_to_sm89INS1_16FlashAttnBwdSm80INS1_25CollectiveMainloopBwdSm80ILi2ELi2EN4cute5tupleIJNS5_1CILi128EEES8_NS7_ILi64EEEEEENS_10bfloat16_tEfNS_4arch4Sm80ELb1ELb0ELb1ELb0ELb0ELb0ELb0ELb0ELi2ELi4ELi4ELi4ELb0EEENS1_21CollectiveEpilogueBwdISA_SB_SD_Li256ELb0ELb0ELi2EEENS1_25SingleTileBwdLPTSchedulerILb0ELi128ELb0EEEEEEEEEvNT_6ParamsE$min)
$_ZN7cutlass13device_kernelIN5flash19enable_sm80_to_sm89INS1_16FlashAttnBwdSm80INS1_25CollectiveMainloopBwdSm80ILi2ELi2EN4cute5tupleIJNS5_1CILi128EEES8_NS7_ILi64EEEEEENS_10bfloat16_tEfNS_4arch4Sm80ELb1ELb0ELb1ELb0ELb0ELb0ELb0ELb0ELi2ELi4ELi4ELi4ELb0EEENS1_21CollectiveEpilogueBwdISA_SB_SD_Li256ELb0ELb0ELi2EEENS1_25SingleTileBwdLPTSchedulerILb0ELi128ELb0EEEEEEEEEvNT_6ParamsE$min:
[----:B------:R-:W-:Y:S01]  /*67f10*/  IMAD.MOV.U32 R8, RZ, RZ, R6 ;  /* 0x000000ffff087224 */ /* 0x000fe200078e0006 */
[----:B------:R-:W-:Y:S02]  /*67f20*/  MOV R9, 0x0 ;  /* 0x0000000000097802 */ /* 0x000fe40000000f00 */
[----:B------:R-:W-:Y:S02]  /*67f30*/  IMNMX R47, R3, R45, PT ;  /* 0x0000002d032f7217 */ /* 0x000fe40003800200 */
[----:B------:R-:W-:Y:S05]  /*67f40*/  RET.REL.NODEC R8 `(_ZN7cutlass13device_kernelIN5flash19enable_sm80_to_sm89INS1_16FlashAttnBwdSm80INS1_25CollectiveMainloopBwdSm80ILi2ELi2EN4cute5tupleIJNS5_1CILi128EEES8_NS7_ILi64EEEEEENS_10bfloat16_tEfNS_4arch4Sm80ELb1ELb0ELb1ELb0ELb0ELb0ELb0ELb0ELi2ELi4ELi4ELi4ELb0EEENS1_21CollectiveEpilogueBwdISA_SB_SD_Li256ELb0ELb0ELi2EEENS1_25SingleTileBwdLPTSchedulerILb0ELi128ELb0EEEEEEEEEvNT_6ParamsE) ;  /* 0xfff980b008007950 */ /* 0x000fea0003c3ffff */
.L_x_2464:
        /* <DEDUP_REMOVED lines=11> */
.L_x_11639:


//--------------------- .text._ZN7cutlass13device_kernelIN5flash19enable_sm80_to_sm89INS1_16FlashAttnBwdSm80INS1_25CollectiveMainloopBwdSm80ILi2ELi2EN4cute5tupleIJNS5_1CILi128EEES8_NS7_ILi64EEEEEENS_10bfloat16_tEfNS_4arch4Sm80ELb1ELb0ELb1ELb0ELb1ELb0ELb0ELb0ELi2ELi4ELi4ELi4ELb0EEENS1_21CollectiveEpilogueBwdISA_SB_SD_Li256ELb0ELb0ELi2EEENS1_25SingleTileBwdLPTSchedulerILb0ELi128ELb1EEEEEEEEEvNT_6ParamsE --------------------------
	.section	.text._ZN7cutlass13device_kernelIN5flash19enable_sm80_to_sm89INS1_16FlashAttnBwdSm80INS1_25CollectiveMainloopBwdSm80ILi2ELi2EN4cute5tupleIJNS5_1CILi128EEES8_NS7_ILi64EEEEEENS_10bfloat16_tEfNS_4arch4Sm80ELb1ELb0ELb1ELb0ELb1ELb0ELb0ELb0ELi2ELi4ELi4ELi4ELb0EEENS1_21CollectiveEpilogueBwdISA_SB_SD_Li256ELb0ELb0ELi2EEENS1_25SingleTileBwdLPTSchedulerILb0ELi128ELb1EEEEEEEEEvNT_6ParamsE,"ax",@progbits
	.sectioninfo	@"SHI_REGISTERS=128"
	.align	128
.text._ZN7cutlass13device_kernelIN5flash19enable_sm80_to_sm89INS1_16FlashAttnBwdSm80INS1_25CollectiveMainloopBwdSm80ILi2ELi2EN4cute5tupleIJNS5_1CILi128EEES8_NS7_ILi64EEEEEENS_10bfloat16_tEfNS_4arch4Sm80ELb1ELb0ELb1ELb0ELb1ELb0ELb0ELb0ELi2ELi4ELi4ELi4ELb0EEENS1_21CollectiveEpilogueBwdISA_SB_SD_Li256ELb0ELb0ELi2EEENS1_25SingleTileBwdLPTSchedulerILb0ELi128ELb1EEEEEEEEEvNT_6ParamsE:
        .type           _ZN7cutlass13device_kernelIN5flash19enable_sm80_to_sm89INS1_16FlashAttnBwdSm80INS1_25CollectiveMainloopBwdSm80ILi2ELi2EN4cute5tupleIJNS5_1CILi128EEES8_NS7_ILi64EEEEEENS_10bfloat16_tEfNS_4arch4Sm80ELb1ELb0ELb1ELb0ELb1ELb0ELb0ELb0ELi2ELi4ELi4ELi4ELb0EEENS1_21CollectiveEpilogueBwdISA_SB_SD_Li256ELb0ELb0ELi2EEENS1_25SingleTileBwdLPTSchedulerILb0ELi128ELb1EEEEEEEEEvNT_6ParamsE,@function
        .size           _ZN7cutlass13device_kernelIN5flash19enable_sm80_to_sm89INS1_16FlashAttnBwdSm80INS1_25CollectiveMainloopBwdSm80ILi2ELi2EN4cute5tupleIJNS5_1CILi128EEES8_NS7_ILi64EEEEEENS_10bfloat16_tEfNS_4arch4Sm80ELb1ELb0ELb1ELb0ELb1ELb0ELb0ELb0ELi2ELi4ELi4ELi4ELb0EEENS1_21CollectiveEpilogueBwdISA_SB_SD_Li256ELb0ELb0ELi2EEENS1_25SingleTileBwdLPTSchedulerILb0ELi128ELb1EEEEEEEEEvNT_6ParamsE,(.L_x_12038 - _ZN7cutlass13device_kernelIN5flash19enable_sm80_to_sm89INS1_16FlashAttnBwdSm80INS1_25CollectiveMainloopBwdSm80ILi2ELi2EN4cute5tupleIJNS5_1CILi128EEES8_NS7_ILi64EEEEEENS_10bfloat16_tEfNS_4arch4Sm80ELb1ELb0ELb1ELb0ELb1ELb0ELb0ELb0ELi2ELi4ELi4ELi4ELb0EEENS1_21CollectiveEpilogueBwdISA_SB_SD_Li256ELb0ELb0ELi2EEENS1_25SingleTileBwdLPTSchedulerILb0ELi128ELb1EEEEEEEEEvNT_6ParamsE)
        .other          _ZN7cutlass13device_kernelIN5flash19enable_sm80_to_sm89INS1_16FlashAttnBwdSm80INS1_25CollectiveMainloopBwdSm80ILi2ELi2EN4cute5tupleIJNS5_1CILi128EEES8_NS7_ILi64EEEEEENS_10bfloat16_tEfNS_4arch4Sm80ELb1ELb0ELb1ELb0ELb1ELb0ELb0ELb0ELi2ELi4ELi4ELi4ELb0EEENS1_21CollectiveEpilogueBwdISA_SB_SD_Li256ELb0ELb0ELi2EEENS1_25SingleTileBwdLPTSchedulerILb0ELi128ELb1EEEEEEEEEvNT_6ParamsE,@"STO_CUDA_ENTRY STV_DEFAULT"
_ZN7cutlass13device_kernelIN5flash19enable_sm80_to_sm89INS1_16FlashAttnBwdSm80INS1_25CollectiveMainloopBwdSm80ILi2ELi2EN4cute5tupleIJNS5_1CILi128EEES8_NS7_ILi64EEEEEENS_10bfloat16_tEfNS_4arch4Sm80ELb1ELb0ELb1ELb0ELb1ELb0ELb0ELb0ELi2ELi4ELi4ELi4ELb0EEENS1_21CollectiveEpilogueBwdISA_SB_SD_Li256ELb0ELb0ELi2EEENS1_25SingleTileBwdLPTSchedulerILb0ELi128ELb1EEEEEEEEEvNT_6ParamsE:
        /* <DEDUP_REMOVED lines=26> */
.L_x_2466:
[----:B------:R-:W-:-:S04]  /*01a0*/  MOV R2, c[0x0][0x3ac] ;  /* 0x0000eb0000027a02 */ /* 0x000fc80000000f00 */
[----:B------:R-:W-:Y:S02]  /*01b0*/  ISETP.NE.AND P0, PT, R2, 0x1, PT ;  /* 0x000000010200780c */ /* 0x000fe40003f05270 */
[----:B------:R-:W-:-:S11]  /*01c0*/  MOV R2, R3 ;  /* 0x0000000300027202 */ /* 0x000fd60000000f00 */
[----:B------:R-:W-:-:S05]  /*01d0*/  @P0 IMAD.HI.U32 R4, R3, c[0x0][0x3b0], RZ ;  /* 0x0000ec0003040a27 */ /* 0x000fca00078e00ff */
[----:B------:R-:W-:-:S05]  /*01e0*/  @P0 SHF.R.U32.HI R2, RZ, c[0x0][0x3b4], R4 ;  /* 0x0000ed00ff020a19 */ /* 0x000fca0000011604 */
[----:B------:R-:W-:Y:S02]  /*01f0*/  IMAD R6, R2, c[0x0][0x3ac], RZ ;  /* 0x0000eb0002067a24 */ /* 0x000fe400078e02ff */
.L_x_2467:
        /* <DEDUP_REMOVED lines=12> */
.L_x_2465:
        /* <DEDUP_REMOVED lines=16> */
.L_x_2469:
[----:B------:R-:W-:-:S04]  /*03c0*/  MOV R2, c[0x0][0x3ac] ;  /* 0x0000eb0000027a02 */ /* 0x000fc80000000f00 */
[----:B------:R-:W-:Y:S02]  /*03d0*/  ISETP.NE.AND P0, PT, R2, 0x1, PT ;  /* 0x000000010200780c */ /* 0x000fe40003f05270 */
[----:B------:R-:W-:-:S11]  /*03e0*/  MOV R2, R4 ;  /* 0x0000000400027202 */ /* 0x000fd60000000f00 */
[----:B------:R-:W-:-:S05]  /*03f0*/  @P0 IMAD.HI.U32 R3, R4, c[0x0][0x3b0], RZ ;  /* 0x0000ec0004030a27 */ /* 0x000fca00078e00ff */
[----:B------:R-:W-:-:S05]  /*0400*/  @P0 SHF.R.U32.HI R2, RZ, c[0x0][0x3b4], R3 ;  /* 0x0000ed00ff020a19 */ /* 0x000fca0000011603 */
[----:B------:R-:W-:Y:S02]  /*0410*/  IMAD R5, R2, c[0x0][0x3ac], RZ ;  /* 0x0000eb0002057a24 */ /* 0x000fe400078e02ff */
.L_x_2470:
        /* <DEDUP_REMOVED lines=11> */
.L_x_2468:
        /* <DEDUP_REMOVED lines=819> */
.L_x_2473:
[----:B-1----:R-:W-:Y:S05]  /*3800*/  BSYNC B0 ;  /* 0x0000000000007941 */ /* 0x002fea0003800000 */
.L_x_2472:
        /* <DEDUP_REMOVED lines=311> */
.L_x_2477:
[----:B-1----:R-:W-:Y:S02]  /*4b80*/  MOV R32, 0x4ba0 ;  /* 0x00004ba000207802 */ /* 0x002fe40000000f00 */
[----:B------:R-:W-:Y:S05]  /*4b90*/  CALL.REL.NOINC `($_ZN7cutlass13device_kernelIN5flash19enable_sm80_to_sm89INS1_16FlashAttnBwdSm80INS1_25CollectiveMainloopBwdSm80ILi2ELi2EN4cute5tupleIJNS5_1CILi128EEES8_NS7_ILi64EEEEEENS_10bfloat16_tEfNS_4arch4Sm80ELb1ELb0ELb1ELb0ELb1ELb0ELb0ELb0ELi2ELi4ELi4ELi4ELb0EEENS1_21CollectiveEpilogueBwdISA_SB_SD_Li256ELb0ELb0ELi2EEENS1_25SingleTileBwdLPTSchedulerILb0ELi128ELb1EEEEEEEEEvNT_6ParamsE$_ZZN5flash25CollectiveMainloopBwdSm80ILi2ELi2EN4cute5tupleIJNS1_1CILi128EEES4_NS3_ILi64EEEEEEN7cutlass10bfloat16_tEfNS7_4arch4Sm80ELb1ELb0ELb1ELb0ELb1ELb0ELb0ELb0ELi2ELi4ELi4ELi4ELb0EE3mmaINS_16FlashAttnBwdSm80ISB_NS_21CollectiveEpilogueBwdIS6_S8_SA_Li256ELb0ELb0ELi2EEENS_25SingleTileBwdLPTSchedulerILb0ELi128ELb1EEEE13SharedStorageENS1_6TensorINS1_11ArrayEngineIfLm32EEENS1_6LayoutINS2_IJNS2_IJNS3_ILi2EEESO_EEESO_NS3_ILi4EEEEEENS2_IJNS2_IJNS3_ILi1EEESO_EEESQ_NS3_ILi8EEEEEEEEEEEEbRKNSB_6ParamsERT0_S12_iNS2_IJiiiEEERT_ENKUliT_E_clIZSC_ISJ_SX_EbS10_S12_S12_iS13_S15_EUlRS16_iE_EEDaiS16_) ;  /* 0x0000f3a000007944 */ /* 0x000fea0003c00000 */
[----:B---3--:R-:W2:Y:S02]  /*4ba0*/  LDL R2, [R1+0x430] ;  /* 0x0004300001027983 */ /* 0x008ea40000100800 */
[----:B--2---:R-:W-:-:S04]  /*4bb0*/  IADD3 R2, R2, 0x1, RZ ;  /* 0x0000000102027810 */ /* 0x004fc80007ffe0ff */
[----:B------:R-:W-:Y:S01]  /*4bc0*/  ISETP.GE.AND P0, PT, R2, R39, PT ;  /* 0x000000270200720c */ /* 0x000fe20003f06270 */
[----:B------:R1:W-:-:S12]  /*4bd0*/  STL [R1+0x430], R2 ;  /* 0x0004300201007387 */ /* 0x0003d80000100800 */
[----:B------:R-:W-:Y:S05]  /*4be0*/  @!P0 BRA `(.L_x_2477) ;  /* 0xffffff9000008947 */ /* 0x000fea000383ffff */
[----:B------:R-:W-:Y:S05]  /*4bf0*/  BSYNC B1 ;  /* 0x0000000000017941 */ /* 0x000fea0003800000 */
.L_x_2476:
        /* <DEDUP_REMOVED lines=8> */
.L_x_2475:
[----:B------:R-:W-:Y:S05]  /*4c80*/  BSYNC B2 ;  /* 0x0000000000027941 */ /* 0x000fea0003800000 */
.L_x_2474:
        /* <DEDUP_REMOVED lines=41> */
.L_x_2471:
        /* <DEDUP_REMOVED lines=157> */
.L_x_2480:
[----:B------:R-:W-:Y:S05]  /*58f0*/  BSYNC B0 ;  /* 0x0000000000007941 */ /* 0x000fea0003800000 */
.L_x_2479:
        /* <DEDUP_REMOVED lines=16> */
.L_x_2482:
[----:B------:R-:W-:Y:S05]  /*5a00*/  BSYNC B0 ;  /* 0x0000000000007941 */ /* 0x000fea0003800000 */
.L_x_2481:
        /* <DEDUP_REMOVED lines=16> */
.L_x_2484:
[----:B------:R-:W-:Y:S05]  /*5b10*/  BSYNC B0 ;  /* 0x0000000000007941 */ /* 0x000fea0003800000 */
.L_x_2483:
        /* <DEDUP_REMOVED lines=16> */
.L_x_2486:
[----:B------:R-:W-:Y:S05]  /*5c20*/  BSYNC B0 ;  /* 0x0000000000007941 */ /* 0x000fea0003800000 */
.L_x_2485:
        /* <DEDUP_REMOVED lines=19> */
.L_x_2488:
[----:B------:R-:W-:Y:S05]  /*5d60*/  BSYNC B0 ;  /* 0x0000000000007941 */ /* 0x000fea0003800000 */
.L_x_2487:
        /* <DEDUP_REMOVED lines=14> */
.L_x_2490:
[----:B------:R-:W-:Y:S05]  /*5e50*/  BSYNC B0 ;  /* 0x0000000000007941 */ /* 0x000fea0003800000 */
.L_x_2489:
        /* <DEDUP_REMOVED lines=14> */
.L_x_2492:
[----:B------:R-:W-:Y:S05]  /*5f40*/  BSYNC B0 ;  /* 0x0000000000007941 */ /* 0x000fea0003800000 */
.L_x_2491:
        /* <DEDUP_REMOVED lines=13> */
.L_x_2478:
        /* <DEDUP_REMOVED lines=33> */
.L_x_2494:
[----:B------:R-:W-:Y:S05]  /*6230*/  BSYNC B0 ;  /* 0x0000000000007941 */ /* 0x000fea0003800000 */
.L_x_2493:
        /* <DEDUP_REMOVED lines=16> */
.L_x_2496:
[----:B------:R-:W-:Y:S05]  /*6340*/  BSYNC B0 ;  /* 0x0000000000007941 */ /* 0x000fea0003800000 */
.L_x_2495:
        /* <DEDUP_REMOVED lines=16> */
.L_x_2498:
[----:B------:R-:W-:Y:S05]  /*6450*/  BSYNC B0 ;  /* 0x0000000000007941 */ /* 0x000fea0003800000 */
.L_x_2497:
        /* <DEDUP_REMOVED lines=16> */
.L_x_2500:
[----:B------:R-:W-:Y:S05]  /*6560*/  BSYNC B0 ;  /* 0x0000000000007941 */ /* 0x000fea0003800000 */
.L_x_2499:
        /* <DEDUP_REMOVED lines=19> */
.L_x_2502:
[----:B------:R-:W-:Y:S05]  /*66a0*/  BSYNC B0 ;  /* 0x0000000000007941 */ /* 0x000fea0003800000 */
.L_x_2501:
        /* <DEDUP_REMOVED lines=14> */
.L_x_2504:
[----:B------:R-:W-:Y:S05]  /*6790*/  BSYNC B0 ;  /* 0x0000000000007941 */ /* 0x000fea0003800000 */
.L_x_2503:
        /* <DEDUP_REMOVED lines=14> */
.L_x_2506:
[----:B------:R-:W-:Y:S05]  /*6880*/  BSYNC B0 ;  /* 0x0000000000007941 */ /* 0x000fea0003800000 */
.L_x_2505:
        /* <DEDUP_REMOVED lines=14> */
        .type           $_ZN7cutlass13device_kernelIN5flash19enable_sm80_to_sm89INS1_16FlashAttnBwdSm80INS1_25CollectiveMainloopBwdSm80ILi2ELi2EN4cute5tupleIJNS5_1CILi128EEES8_NS7_ILi64EEEEEENS_10bfloat16_tEfNS_4arch4Sm80ELb1ELb0ELb1ELb0ELb1ELb0ELb0ELb0ELi2ELi4ELi4ELi4ELb0EEENS1_21CollectiveEpilogueBwdISA_SB_SD_Li256ELb0ELb0ELi2EEENS1_25SingleTileBwdLPTSchedulerILb0ELi128ELb1EEEEEEEEEvNT_6ParamsE$_ZN4cute12iter_adaptorIPKN7cutlass10bfloat16_tENS_8gmem_ptrIS4_EEEC2ES4_,@function
        .size           $_ZN7cutlass13device_kernelIN5flash19enable_sm80_to_sm89INS1_16FlashAttnBwdSm80INS1_25CollectiveMainloopBwdSm80ILi2ELi2EN4cute5tupleIJNS5_1CILi128EEES8_NS7_ILi64EEEEEENS_10bfloat16_tEfNS_4arch4Sm80ELb1ELb0ELb1ELb0ELb1ELb0ELb0ELb0ELi2ELi4ELi4ELi4ELb0EEENS1_21CollectiveEpilogueBwdISA_SB_SD_Li256ELb0ELb0ELi2EEENS1_25SingleTileBwdLPTSchedulerILb0ELi128ELb1EEEEEEEEEvNT_6ParamsE$_ZN4cute12iter_adaptorIPKN7cutlass10bfloat16_tENS_8gmem_ptrIS4_EEEC2ES4_,($_ZN7cutlass13device_kernelIN5flash19enable_sm80_to_sm89INS1_16FlashAttnBwdSm80INS1_25CollectiveMainloopBwdSm80ILi2ELi2EN4cute5tupleIJNS5_1CILi128EEES8_NS7_ILi64EEEEEENS_10bfloat16_tEfNS_4arch4Sm80ELb1ELb0ELb1ELb0ELb1ELb0ELb0ELb0ELi2ELi4ELi4ELi4ELb0EEENS1_21CollectiveEpilogueBwdISA_SB_SD_Li256ELb0ELb0ELi2EEENS1_25SingleTileBwdLPTSchedulerILb0ELi128ELb1EEEEEEEEEvNT_6ParamsE$_ZN4cute12iter_adaptorIPKN7cutlass9uint128_tENS_8gmem_ptrIS4_EEEC2ES4_ - $_ZN7cutlass13device_kernelIN5flash19enable_sm80_to_sm89INS1_16FlashAttnBwdSm80INS1_25CollectiveMainloopBwdSm80ILi2ELi2EN4cute5tupleIJNS5_1CILi128EEES8_NS7_ILi64EEEEEENS_10bfloat16_tEfNS_4arch4Sm80ELb1ELb0ELb1ELb0ELb1ELb0ELb0ELb0ELi2ELi4ELi4ELi4ELb0EEENS1_21CollectiveEpilogueBwdISA_SB_SD_Li256ELb0ELb0ELi2EEENS1_25SingleTileBwdLPTSchedulerILb0ELi128ELb1EEEEEEEEEvNT_6ParamsE$_ZN4cute12iter_adaptorIPKN7cutlass10bfloat16_tENS_8gmem_ptrIS4_EEEC2ES4_)
$_ZN7cutlass13device_kernelIN5flash19enable_sm80_to_sm89INS1_16FlashAttnBwdSm80INS1_25CollectiveMainloopBwdSm80ILi2ELi2EN4cute5tupleIJNS5_1CILi128EEES8_NS7_ILi64EEEEEENS_10bfloat16_tEfNS_4arch4Sm80ELb1ELb0ELb1ELb0ELb1ELb0ELb0ELb0ELi2ELi4ELi4ELi4ELb0EEENS1_21CollectiveEpilogueBwdISA_SB_SD_Li256ELb0ELb0ELi2EEENS1_25SingleTileBwdLPTSchedulerILb0ELi128ELb1EEEEEEEEEvNT_6ParamsE$_ZN4cute12iter_adaptorIPKN7cutlass10bfloat16_tENS_8gmem_ptrIS4_EEEC2ES4_:
[----:B------:R-:W-:Y:S01]  /*6970*/  IADD3 R5, R81, -c[0x0][0x20], RZ ;  /* 0x8000080051057a10 */ /* 0x000fe20007ffe0ff */
[----:B------:R-:W-:Y:S01]  /*6980*/  IMAD.MOV.U32 R78, RZ, RZ, R4 ;  /* 0x000000ffff4e7224 */ /* 0x000fe200078e0004 */
[----:B------:R-:W-:Y:S01]  /*6990*/  MOV R79, R9 ;  /* 0x00000009004f7202 */ /* 0x000fe20000000f00 */
[----:B------:R-:W-:-:S04]  /*69a0*/  IMAD.MOV.U32 R11, RZ, RZ, 0x0 ;  /* 0x00000000ff0b7424 */ /* 0x000fc800078e00ff */
[----:B------:R1:W-:Y:S01]  /*69b0*/  STL.64 [R5], R78 ;  /* 0x0000004e05007387 */ /* 0x0003e20000100a00 */
[----:B------:R-:W-:Y:S05]  /*69c0*/  RET.REL.NODEC R10 `(_ZN7cutlass13device_kernelIN5flash19enable_sm80_to_sm89INS1_16FlashAttnBwdSm80INS1_25CollectiveMainloopBwdSm80ILi2ELi2EN4cute5tupleIJNS5_1CILi128EEES8_NS7_ILi64EEEEEENS_10bfloat16_tEfNS_4arch4Sm80ELb1ELb0ELb1ELb0ELb1ELb0ELb0ELb0ELi2ELi4ELi4ELi4ELb0EEENS1_21CollectiveEpilogueBwdISA_SB_SD_Li256ELb0ELb0ELi2EEENS1_25SingleTileBwdLPTSchedulerILb0ELi128ELb1EEEEEEEEEvNT_6ParamsE) ;  /* 0xffff96300a007950 */ /* 0x000fea0003c3ffff */
        .type           $_ZN7cutlass13device_kernelIN5flash19enable_sm80_to_sm89INS1_16FlashAttnBwdSm80INS1_25CollectiveMainloopBwdSm80ILi2ELi2EN4cute5tupleIJNS5_1CILi128EEES8_NS7_ILi64EEEEEENS_10bfloat16_tEfNS_4arch4Sm80ELb1ELb0ELb1ELb0ELb1ELb0ELb0ELb0ELi2ELi4ELi4ELi4ELb0EEENS1_21CollectiveEpilogueBwdISA_SB_SD_Li256ELb0ELb0ELi2EEENS1_25SingleTileBwdLPTSchedulerILb0ELi128ELb1EEEEEEEEEvNT_6ParamsE$_ZN4cute12iter_adaptorIPKN7cutlass9uint128_tENS_8gmem_ptrIS4_EEEC2ES4_,@function
        .size           $_ZN7cutlass13device_kernelIN5flash19enable_sm80_to_sm89INS1_16FlashAttnBwdSm80INS1_25CollectiveMainloopBwdSm80ILi2ELi2EN4cute5tupleIJNS5_1CILi128EEES8_NS7_ILi64EEEEEENS_10bfloat16_tEfNS_4arch4Sm80ELb1ELb0ELb1ELb0ELb1ELb0ELb0ELb0ELi2ELi4ELi4ELi4ELb0EEENS1_21CollectiveEpilogueBwdISA_SB_SD_Li256ELb0ELb0ELi2EEENS1_25SingleTileBwdLPTSchedulerILb0ELi128ELb1EEEEEEEEEvNT_6ParamsE$_ZN4cute12iter_adaptorIPKN7cutlass9uint128_tENS_8gmem_ptrIS4_EEEC2ES4_,($_ZN7cutlass13device_kernelIN5flash19enable_sm80_to_sm89INS1_16FlashAttnBwdSm80INS1_25CollectiveMainloopBwdSm80ILi2ELi2EN4cute5tupleIJNS5_1CILi128EEES8_NS7_ILi64EEEEEENS_10bfloat16_tEfNS_4arch4Sm80ELb1ELb0ELb1ELb0ELb1ELb0ELb0ELb0ELi2ELi4ELi4ELi4ELb0EEENS1_21CollectiveEpilogueBwdISA_SB_SD_Li256ELb0ELb0ELi2EEENS1_25SingleTileBwdLPTSchedulerILb0ELi128ELb1EEEEEEEEEvNT_6ParamsE$_ZN4cute12iter_adaptorIPKfNS_8gmem_ptrIS2_EEEC2ES2_ - $_ZN7cutlass13device_kernelIN5flash19enable_sm80_to_sm89INS1_16FlashAttnBwdSm80INS1_25CollectiveMainloopBwdSm80ILi2ELi2EN4cute5tupleIJNS5_1CILi128EEES8_NS7_ILi64EEEEEENS_10bfloat16_tEfNS_4arch4Sm80ELb1ELb0ELb1ELb0ELb1ELb0ELb0ELb0ELi2ELi4ELi4ELi4ELb0EEENS1_21CollectiveEpilogueBwdISA_SB_SD_Li256ELb0ELb0ELi2EEENS1_25SingleTileBwdLPTSchedulerILb0ELi128ELb1EEEEEEEEEvNT_6ParamsE$_ZN4cute12iter_adaptorIPKN7cutlass9uint128_tENS_8gmem_ptrIS4_EEEC2ES4_)
$_ZN7cutlass13device_kernelIN5flash19enable_sm80_to_sm89INS1_16FlashAttnBwdSm80INS1_25CollectiveMainloopBwdSm80ILi2ELi2EN4cute5tupleIJNS5_1CILi128EEES8_NS7_ILi64EEEEEENS_10bfloat16_tEfNS_4arch4Sm80ELb1ELb0ELb1ELb0ELb1ELb0ELb0ELb0ELi2ELi4ELi4ELi4ELb0EEENS1_21CollectiveEpilogueBwdISA_SB_SD_Li256ELb0ELb0ELi2EEENS1_25SingleTileBwdLPTSchedulerILb0ELi128ELb1EEEEEEEEEvNT_6ParamsE$_ZN4cute12iter_adaptorIPKN7cutlass9uint128_tENS_8gmem_ptrIS4_EEEC2ES4_:
[----:B------:R-:W-:Y:S02]  /*69d0*/  IADD3 R4, R81, -c[0x0][0x20], RZ ;  /* 0x8000080051047a10 */ /* 0x000fe40007ffe0ff */
[----:B------:R-:W-:-:S03]  /*69e0*/  MOV R11, 0x0 ;  /* 0x00000000000b7802 */ /* 0x000fc60000000f00 */
[----:B------:R1:W-:Y:S01]  /*69f0*/  STL.64 [R4], R2 ;  /* 0x0000000204007387 */ /* 0x0003e20000100a00 */
[----:B------:R-:W-:Y:S05]  /*6a00*/  RET.REL.NODEC R10 `(_ZN7cutlass13device_kernelIN5flash19enable_sm80_to_sm89INS1_16FlashAttnBwdSm80INS1_25CollectiveMainloopBwdSm80ILi2ELi2EN4cute5tupleIJNS5_1CILi128EEES8_NS7_ILi64EEEEEENS_10bfloat16_tEfNS_4arch4Sm80ELb1ELb0ELb1ELb0ELb1ELb0ELb0ELb0ELi2ELi4ELi4ELi4ELb0EEENS1_21CollectiveEpilogueBwdISA_SB_SD_Li256ELb0ELb0ELi2EEENS1_25SingleTileBwdLPTSchedulerILb0ELi128ELb1EEEEEEEEEvNT_6ParamsE) ;  /* 0xffff95f00a007950 */ /* 0x000fea0003c3ffff */
        .type           $_ZN7cutlass13device_kernelIN5flash19enable_sm80_to_sm89INS1_16FlashAttnBwdSm80INS1_25CollectiveMainloopBwdSm80ILi2ELi2EN4cute5tupleIJNS5_1CILi128EEES8_NS7_ILi64EEEEEENS_10bfloat16_tEfNS_4arch4Sm80ELb1ELb0ELb1ELb0ELb1ELb0ELb0ELb0ELi2ELi4ELi4ELi4ELb0EEENS1_21CollectiveEpilogueBwdISA_SB_SD_Li256ELb0ELb0ELi2EEENS1_25SingleTileBwdLPTSchedulerILb0ELi128ELb1EEEEEEEEEvNT_6ParamsE$_ZN4cute12iter_adaptorIPKfNS_8gmem_ptrIS2_EEEC2ES2_,@function
        .size           $_ZN7cutlass13device_kernelIN5flash19enable_sm80_to_sm89INS1_16FlashAttnBwdSm80INS1_25CollectiveMainloopBwdSm80ILi2ELi2EN4cute5tupleIJNS5_1CILi128EEES8_NS7_ILi64EEEEEENS_10bfloat16_tEfNS_4arch4Sm80ELb1ELb0ELb1ELb0ELb1ELb0ELb0ELb0ELi2ELi4ELi4ELi4ELb0EEENS1_21CollectiveEpilogueBwdISA_SB_SD_Li256ELb0ELb0ELi2EEENS1_25SingleTileBwdLPTSchedulerILb0ELi128ELb1EEEEEEEEEvNT_6ParamsE$_ZN4cute12iter_adaptorIPKfNS_8gmem_ptrIS2_EEEC2ES2_,($_ZN7cutlass13device_kernelIN5flash19enable_sm80_to_sm89INS1_16FlashAttnBwdSm80INS1_25CollectiveMainloopBwdSm80ILi2ELi2EN4cute5tupleIJNS5_1CILi128EEES8_NS7_ILi64EEEEEENS_10bfloat16_tEfNS_4arch4Sm80ELb1ELb0ELb1ELb0ELb1ELb0ELb0ELb0ELi2ELi4ELi4ELi4ELb0EEENS1_21CollectiveEpilogueBwdISA_SB_SD_Li256ELb0ELb0ELi2EEENS1_25SingleTileBwdLPTSchedulerILb0ELi128ELb1EEEEEEEEEvNT_6ParamsE$_ZN4cute12iter_adaptorIPN7cutlass10bfloat16_tENS_8smem_ptrIS3_EEEC2ES3_ - $_ZN7cutlass13device_kernelIN5flash19enable_sm80_to_sm89INS1_16FlashAttnBwdSm80INS1_25CollectiveMainloopBwdSm80ILi2ELi2EN4cute5tupleIJNS5_1CILi128EEES8_NS7_ILi64EEEEEENS_10bfloat16_tEfNS_4arch4Sm80ELb1ELb0ELb1ELb0ELb1ELb0ELb0ELb0ELi2ELi4ELi4ELi4ELb0EEENS1_21CollectiveEpilogueBwdISA_SB_SD_Li256ELb0ELb0ELi2EEENS1_25SingleTileBwdLPTSchedulerILb0ELi128ELb1EEEEEEEEEvNT_6ParamsE$_ZN4cute12iter_adaptorIPKfNS_8gmem_ptrIS2_EEEC2ES2_)
$_ZN7cutlass13device_kernelIN5flash19enable_sm80_to_sm89INS1_16FlashAttnBwdSm80INS1_25CollectiveMainloopBwdSm80ILi2ELi2EN4cute5tupleIJNS5_1CILi128EEES8_NS7_ILi64EEEEEENS_10bfloat16_tEfNS_4arch4Sm80ELb1ELb0ELb1ELb0ELb1ELb0ELb0ELb0ELi2ELi4ELi4ELi4ELb0EEENS1_21CollectiveEpilogueBwdISA_SB_SD_Li256ELb0ELb0ELi2EEENS1_25SingleTileBwdLPTSchedulerILb0ELi128ELb1EEEEEEEEEvNT_6ParamsE$_ZN4cute12iter_adaptorIPKfNS_8gmem_ptrIS2_EEEC2ES2_:
[----:B------:R-:W-:Y:S02]  /*6a10*/  IADD3 R2, R2, -c[0x0][0x20], RZ ;  /* 0x8000080002027a10 */ /* 0x000fe40007ffe0ff */
[----:B------:R-:W-:-:S03]  /*6a20*/  MOV R11, 0x0 ;  /* 0x00000000000b7802 */ /* 0x000fc60000000f00 */
[----:B------:R1:W-:Y:S01]  /*6a30*/  STL.64 [R2], R4 ;  /* 0x0000000402007387 */ /* 0x0003e20000100a00 */
[----:B------:R-:W-:Y:S05]  /*6a40*/  RET.REL.NODEC R10 `(_ZN7cutlass13device_kernelIN5flash19enable_sm80_to_sm89INS1_16FlashAttnBwdSm80INS1_25CollectiveMainloopBwdSm80ILi2ELi2EN4cute5tupleIJNS5_1CILi128EEES8_NS7_ILi64EEEEEENS_10bfloat16_tEfNS_4arch4Sm80ELb1ELb0ELb1ELb0ELb1ELb0ELb0ELb0ELi2ELi4ELi4ELi4ELb0EEENS1_21CollectiveEpilogueBwdISA_SB_SD_Li256ELb0ELb0ELi2EEENS1_25SingleTileBwdLPTSchedulerILb0ELi128ELb1EEEEEEEEEvNT_6ParamsE) ;  /* 0xffff95b00a007950 */ /* 0x000fea0003c3ffff */
        .type           $_ZN7cutlass13device_kernelIN5flash19enable_sm80_to_sm89INS1_16FlashAttnBwdSm80INS1_25CollectiveMainloopBwdSm80ILi2ELi2EN4cute5tupleIJNS5_1CILi128EEES8_NS7_ILi64EEEEEENS_10bfloat16_tEfNS_4arch4Sm80ELb1ELb0ELb1ELb0ELb1ELb0ELb0ELb0ELi2ELi4ELi4ELi4ELb0EEENS1_21CollectiveEpilogueBwdISA_SB_SD_Li256ELb0ELb0ELi2EEENS1_25SingleTileBwdLPTSchedulerILb0ELi128ELb1EEEEEEEEEvNT_6ParamsE$_ZN4cute12iter_adaptorIPN7cutlass10bfloat16_tENS_8smem_ptrIS3_EEEC2ES3_,@function
        .size           $_ZN7cutlass13device_kernelIN5flash19enable_sm80_to_sm89INS1_16FlashAttnBwdSm80INS1_25CollectiveMainloopBwdSm80ILi2ELi2EN4cute5tupleIJNS5_1CILi128EEES8_NS7_ILi64EEEEEENS_10bfloat16_tEfNS_4arch4Sm80ELb1ELb0ELb1ELb0ELb1ELb0ELb0ELb0ELi2ELi4ELi4ELi4ELb0EEENS1_21CollectiveEpilogueBwdISA_SB_SD_Li256ELb0ELb0ELi2EEENS1_25SingleTileBwdLPTSchedulerILb0ELi128ELb1EEEEEEEEEvNT_6ParamsE$_ZN4cute12iter_adaptorIPN7cutlass10bfloat16_tENS_8smem_ptrIS3_EEEC2ES3_,($_ZN7cutlass13device_kernelIN5flash19enable_sm80_to_sm89INS1_16FlashAttnBwdSm80INS1_25CollectiveMainloopBwdSm80ILi2ELi2EN4cute5tupleIJNS5_1CILi128EEES8_NS7_ILi64EEEEEENS_10bfloat16_tEfNS_4arch4Sm80ELb1ELb0ELb1ELb0ELb1ELb0ELb0ELb0ELi2ELi4ELi4ELi4ELb0EEENS1_21CollectiveEpilogueBwdISA_SB_SD_Li256ELb0ELb0ELi2EEENS1_25SingleTileBwdLPTSchedulerILb0ELi128ELb1EEEEEEEEEvNT_6ParamsE$_ZN4cute12iter_adaptorIPN7cutlass9uint128_tENS_8smem_ptrIS3_EEEC2ES3_ - $_ZN7cutlass13device_kernelIN5flash19enable_sm80_to_sm89INS1_16FlashAttnBwdSm80INS1_25CollectiveMainloopBwdSm80ILi2ELi2EN4cute5tupleIJNS5_1CILi128EEES8_NS7_ILi64EEEEEENS_10bfloat16_tEfNS_4arch4Sm80ELb1ELb0ELb1ELb0ELb1ELb0ELb0ELb0ELi2ELi4ELi4ELi4ELb0EEENS1_21CollectiveEpilogueBwdISA_SB_SD_Li256ELb0ELb0ELi2EEENS1_25SingleTileBwdLPTSchedulerILb0ELi128ELb1EEEEEEEEEvNT_6ParamsE$_ZN4cute12iter_adaptorIPN7cutlass10bfloat16_tENS_8smem_ptrIS3_EEEC2ES3_)
$_ZN7cutlass13device_kernelIN5flash19enable_sm80_to_sm89INS1_16FlashAttnBwdSm80INS1_25CollectiveMainloopBwdSm80ILi2ELi2EN4cute5tupleIJNS5_1CILi128EEES8_NS7_ILi64EEEEEENS_10bfloat16_tEfNS_4arch4Sm80ELb1ELb0ELb1ELb0ELb1ELb0ELb0ELb0ELi2ELi4ELi4ELi4ELb0EEENS1_21CollectiveEpilogueBwdISA_SB_SD_Li256ELb0ELb0ELi2EEENS1_25SingleTileBwdLPTSchedulerILb0ELi128ELb1EEEEEEEEEvNT_6ParamsE$_ZN4cute12iter_adaptorIPN7cutlass10bfloat16_tENS_8smem_ptrIS3_EEEC2ES3_:
[----:B------:R-:W-:Y:S02]  /*6a50*/  IADD3 R6, R9, -c[0x0][0x20], RZ ;  /* 0x8000080009067a10 */ /* 0x000fe40007ffe0ff */
[----:B------:R-:W-:-:S03]  /*6a60*/  MOV R11, 0x0 ;  /* 0x00000000000b7802 */ /* 0x000fc60000000f00 */
[----:B------:R1:W-:Y:S01]  /*6a70*/  STL.64 [R6], R2 ;  /* 0x0000000206007387 */ /* 0x0003e20000100a00 */
[----:B------:R-:W-:Y:S05]  /*6a80*/  RET.REL.NODEC R10 `(_ZN7cutlass13device_kernelIN5flash19enable_sm80_to_sm89INS1_16FlashAttnBwdSm80INS1_25CollectiveMainloopBwdSm80ILi2ELi2EN4cute5tupleIJNS5_1CILi128EEES8_NS7_ILi64EEEEEENS_10bfloat16_tEfNS_4arch4Sm80ELb1ELb0ELb1ELb0ELb1ELb0ELb0ELb0ELi2ELi4ELi4ELi4ELb0EEENS1_21CollectiveEpilogueBwdISA_SB_SD_Li256ELb0ELb0ELi2EEENS1_25SingleTileBwdLPTSchedulerILb0ELi128ELb1EEEEEEEEEvNT_6ParamsE) ;  /* 0xffff95700a007950 */ /* 0x000fea0003c3ffff */
        .type           $_ZN7cutlass13device_kernelIN5flash19enable_sm80_to_sm89INS1_16FlashAttnBwdSm80INS1_25CollectiveMainloopBwdSm80ILi2ELi2EN4cute5tupleIJNS5_1CILi128EEES8_NS7_ILi64EEEEEENS_10bfloat16_tEfNS_4arch4Sm80ELb1ELb0ELb1ELb0ELb1ELb0ELb0ELb0ELi2ELi4ELi4ELi4ELb0EEENS1_21CollectiveEpilogueBwdISA_SB_SD_Li256ELb0ELb0ELi2EEENS1_25SingleTileBwdLPTSchedulerILb0ELi128ELb1EEEEEEEEEvNT_6ParamsE$_ZN4cute12iter_adaptorIPN7cutlass9uint128_tENS_8smem_ptrIS3_EEEC2ES3_,@function
        .size           $_ZN7cutlass13device_kernelIN5flash19enable_sm80_to_sm89INS1_16FlashAttnBwdSm80INS1_25CollectiveMainloopBwdSm80ILi2ELi2EN4cute5tupleIJNS5_1CILi128EEES8_NS7_ILi64EEEEEENS_10bfloat16_tEfNS_4arch4Sm80ELb1ELb0ELb1ELb0ELb1ELb0ELb0ELb0ELi2ELi4ELi4ELi4ELb0EEENS1_21CollectiveEpilogueBwdISA_SB_SD_Li256ELb0ELb0ELi2EEENS1_25SingleTileBwdLPTSchedulerILb0ELi128ELb1EEEEEEEEEvNT_6ParamsE$_ZN4cute12iter_adaptorIPN7cutlass9uint128_tENS_8smem_ptrIS3_EEEC2ES3_,($_ZN7cutlass13device_kernelIN5flash19enable_sm80_to_sm89INS1_16FlashAttnBwdSm80INS1_25CollectiveMainloopBwdSm80ILi2ELi2EN4cute5tupleIJNS5_1CILi128EEES8_NS7_ILi64EEEEEENS_10bfloat16_tEfNS_4arch4Sm80ELb1ELb0ELb1ELb0ELb1ELb0ELb0ELb0ELi2ELi4ELi4ELi4ELb0EEENS1_21CollectiveEpilogueBwdISA_SB_SD_Li256ELb0ELb0ELi2EEENS1_25SingleTileBwdLPTSchedulerILb0ELi128ELb1EEEEEEEEEvNT_6ParamsE$_ZN4cute12iter_adaptorIPfNS_8gmem_ptrIS1_EEEC2ES1_ - $_ZN7cutlass13device_kernelIN5flash19enable_sm80_to_sm89INS1_16FlashAttnBwdSm80INS1_25CollectiveMainloopBwdSm80ILi2ELi2EN4cute5tupleIJNS5_1CILi128EEES8_NS7_ILi64EEEEEENS_10bfloat16_tEfNS_4arch4Sm80ELb1ELb0ELb1ELb0ELb1ELb0ELb0ELb0ELi2ELi4ELi4ELi4ELb0EEENS1_21CollectiveEpilogueBwdISA_SB_SD_Li256ELb0ELb0ELi2EEENS1_25SingleTileBwdLPTSchedulerILb0ELi128ELb1EEEEEEEEEvNT_6ParamsE$_ZN4cute12iter_adaptorIPN7cutlass9uint128_tENS_8smem_ptrIS3_EEEC2ES3_)
$_ZN7cutlass13device_kernelIN5flash19enable_sm80_to_sm89INS1_16FlashAttnBwdSm80INS1_25CollectiveMainloopBwdSm80ILi2ELi2EN4cute5tupleIJNS5_1CILi128EEES8_NS7_ILi64EEEEEENS_10bfloat16_tEfNS_4arch4Sm80ELb1ELb0ELb1ELb0ELb1ELb0ELb0ELb0ELi2ELi4ELi4ELi4ELb0EEENS1_21CollectiveEpilogueBwdISA_SB_SD_Li256ELb0ELb0ELi2EEENS1_25SingleTileBwdLPTSchedulerILb0ELi128ELb1EEEEEEEEEvNT_6ParamsE$_ZN4cute12iter_adaptorIPN7cutlass9uint128_tENS_8smem_ptrIS3_EEEC2ES3_:
[----:B------:R-:W-:Y:S02]  /*6a90*/  IADD3 R4, R4, -c[0x0][0x20], RZ ;  /* 0x8000080004047a10 */ /* 0x000fe40007ffe0ff */
[----:B------:R-:W-:-:S03]  /*6aa0*/  MOV R9, 0x0 ;  /* 0x0000000000097802 */ /* 0x000fc60000000f00 */
[----:B------:R1:W-:Y:S01]  /*6ab0*/  STL.64 [R4], R2 ;  /* 0x0000000204007387 */ /* 0x0003e20000100a00 */
[----:B------:R-:W-:Y:S05]  /*6ac0*/  RET.REL.NODEC R8 `(_ZN7cutlass13device_kernelIN5flash19enable_sm80_to_sm89INS1_16FlashAttnBwdSm80INS1_25CollectiveMainloopBwdSm80ILi2ELi2EN4cute5tupleIJNS5_1CILi128EEES8_NS7_ILi64EEEEEENS_10bfloat16_tEfNS_4arch4Sm80ELb1ELb0ELb1ELb0ELb1ELb0ELb0ELb0ELi2ELi4ELi4ELi4ELb0EEENS1_21CollectiveEpilogueBwdISA_SB_SD_Li256ELb0ELb0ELi2EEENS1_25SingleTileBwdLPTSchedulerILb0ELi128ELb1EEEEEEEEEvNT_6ParamsE) ;  /* 0xffff953008007950 */ /* 0x000fea0003c3ffff */
        .type           $_ZN7cutlass13device_kernelIN5flash19enable_sm80_to_sm89INS1_16FlashAttnBwdSm80INS1_25CollectiveMainloopBwdSm80ILi2ELi2EN4cute5tupleIJNS5_1CILi128EEES8_NS7_ILi64EEEEEENS_10bfloat16_tEfNS_4arch4Sm80ELb1ELb0ELb1ELb0ELb1ELb0ELb0ELb0ELi2ELi4ELi4ELi4ELb0EEENS1_21CollectiveEpilogueBwdISA_SB_SD_Li256ELb0ELb0ELi2EEENS1_25SingleTileBwdLPTSchedulerILb0ELi128ELb1EEEEEEEEEvNT_6ParamsE$_ZN4cute12iter_adaptorIPfNS_8gmem_ptrIS1_EEEC2ES1_,@function
        .size           $_ZN7cutlass13device_kernelIN5flash19enable_sm80_to_sm89INS1_16FlashAttnBwdSm80INS1_25CollectiveMainloopBwdSm80ILi2ELi2EN4cute5tupleIJNS5_1CILi128EEES8_NS7_ILi64EEEEEENS_10bfloat16_tEfNS_4arch4Sm80ELb1ELb0ELb1ELb0ELb1ELb0ELb0ELb0ELi2ELi4ELi4ELi4ELb0EEENS1_21CollectiveEpilogueBwdISA_SB_SD_Li256ELb0ELb0ELi2EEENS1_25SingleTileBwdLPTSchedulerILb0ELi128ELb1EEEEEEEEEvNT_6ParamsE$_ZN4cute12iter_adaptorIPfNS_8gmem_ptrIS1_EEEC2ES1_,($_ZN7cutlass13device_kernelIN5flash19enable_sm80_to_sm89INS1_16FlashAttnBwdSm80INS1_25CollectiveMainloopBwdSm80ILi2ELi2EN4cute5tupleIJNS5_1CILi128EEES8_NS7_ILi64EEEEEENS_10bfloat16_tEfNS_4arch4Sm80ELb1ELb0ELb1ELb0ELb1ELb0ELb0ELb0ELi2ELi4ELi4ELi4ELb0EEENS1_21CollectiveEpilogueBwdISA_SB_SD_Li256ELb0ELb0ELi2EEENS1_25SingleTileBwdLPTSchedulerILb0ELi128ELb1EEEEEEEEEvNT_6ParamsE$_ZN4cute12iter_adaptorIPfNS_8smem_ptrIS1_EEEC2ES1_ - $_ZN7cutlass13device_kernelIN5flash19enable_sm80_to_sm89INS1_16FlashAttnBwdSm80INS1_25CollectiveMainloopBwdSm80ILi2ELi2EN4cute5tupleIJNS5_1CILi128EEES8_NS7_ILi64EEEEEENS_10bfloat16_tEfNS_4arch4Sm80ELb1ELb0ELb1ELb0ELb1ELb0ELb0ELb0ELi2ELi4ELi4ELi4ELb0EEENS1_21CollectiveEpilogueBwdISA_SB_SD_Li256ELb0ELb0ELi2EEENS1_25SingleTileBwdLPTSchedulerILb0ELi128ELb1EEEEEEEEEvNT_6ParamsE$_ZN4cute12iter_adaptorIPfNS_8gmem_ptrIS1_EEEC2ES1_)
$_ZN7cutlass13device_kernelIN5flash19enable_sm80_to_sm89INS1_16FlashAttnBwdSm80INS1_25CollectiveMainloopBwdSm80ILi2ELi2EN4cute5tupleIJNS5_1CILi128EEES8_NS7_ILi64EEEEEENS_10bfloat16_tEfNS_4arch4Sm80ELb1ELb0ELb1ELb0ELb1ELb0ELb0ELb0ELi2ELi4ELi4ELi4ELb0EEENS1_21CollectiveEpilogueBwdISA_SB_SD_Li256ELb0ELb0ELi2EEENS1_25SingleTileBwdLPTSchedulerILb0ELi128ELb1EEEEEEEEEvNT_6ParamsE$_ZN4cute12iter_adaptorIPfNS_8gmem_ptrIS1_EEEC2ES1_:
[----:B------:R-:W-:Y:S02]  /*6ad0*/  IADD3 R2, R60, -c[0x0][0x20], RZ ;  /* 0x800008003c027a10 */ /* 0x000fe40007ffe0ff */
[----:B------:R-:W-:-:S03]  /*6ae0*/  MOV R5, 0x0 ;  /* 0x0000000000057802 */ /* 0x000fc60000000f00 */
[----:B------:R1:W-:Y:S01]  /*6af0*/  STL.64 [R2], R10 ;  /* 0x0000000a02007387 */ /* 0x0003e20000100a00 */
[----:B------:R-:W-:Y:S05]  /*6b00*/  RET.REL.NODEC R4 `(_ZN7cutlass13device_kernelIN5flash19enable_sm80_to_sm89INS1_16FlashAttnBwdSm80INS1_25CollectiveMainloopBwdSm80ILi2ELi2EN4cute5tupleIJNS5_1CILi128EEES8_NS7_ILi64EEEEEENS_10bfloat16_tEfNS_4arch4Sm80ELb1ELb0ELb1ELb0ELb1ELb0ELb0ELb0ELi2ELi4ELi4ELi4ELb0EEENS1_21CollectiveEpilogueBwdISA_SB_SD_Li256ELb0ELb0ELi2EEENS1_25SingleTileBwdLPTSchedulerILb0ELi128ELb1EEEEEEEEEvNT_6ParamsE) ;  /* 0xffff94f004007950 */ /* 0x000fea0003c3ffff */
        .type           $_ZN7cutlass13device_kernelIN5flash19enable_sm80_to_sm89INS1_16FlashAttnBwdSm80INS1_25CollectiveMainloopBwdSm80ILi2ELi2EN4cute5tupleIJNS5_1CILi128EEES8_NS7_ILi64EEEEEENS_10bfloat16_tEfNS_4arch4Sm80ELb1ELb0ELb1ELb0ELb1ELb0ELb0ELb0ELi2ELi4ELi4ELi4ELb0EEENS1_21CollectiveEpilogueBwdISA_SB_SD_Li256ELb0ELb0ELi2EEENS1_25SingleTileBwdLPTSchedulerILb0ELi128ELb1EEEEEEEEEvNT_6ParamsE$_ZN4cute12iter_adaptorIPfNS_8smem_ptrIS1_EEEC2ES1_,@function
        .size           $_ZN7cutlass13device_kernelIN5flash19enable_sm80_to_sm89INS1_16FlashAttnBwdSm80INS1_25CollectiveMainloopBwdSm80ILi2ELi2EN4cute5tupleIJNS5_1CILi128EEES8_NS7_ILi64EEEEEENS_10bfloat16_tEfNS_4arch4Sm80ELb1ELb0ELb1ELb0ELb1ELb0ELb0ELb0ELi2ELi4ELi4ELi4ELb0EEENS1_21CollectiveEpilogueBwdISA_SB_SD_Li256ELb0ELb0ELi2EEENS1_25SingleTileBwdLPTSchedulerILb0ELi128ELb1EEEEEEEEEvNT_6ParamsE$_ZN4cute12iter_adaptorIPfNS_8smem_ptrIS1_EEEC2ES1_,($_ZN7cutlass13device_kernelIN5flash19enable_sm80_to_sm89INS1_16FlashAttnBwdSm80INS1_25CollectiveMainloopBwdSm80ILi2ELi2EN4cute5tupleIJNS5_1CILi128EEES8_NS7_ILi64EEEEEENS_10bfloat16_tEfNS_4arch4Sm80ELb1ELb0ELb1ELb0ELb1ELb0ELb0ELb0ELi2ELi4ELi4ELi4ELb0EEENS1_21CollectiveEpilogueBwdISA_SB_SD_Li256ELb0ELb0ELi2EEENS1_25SingleTileBwdLPTSchedulerILb0ELi128ELb1EEEEEEEEEvNT_6ParamsE$_ZN4cute12iter_adaptorIPjNS_8smem_ptrIS1_EEEC2ES1_ - $_ZN7cutlass13device_kernelIN5flash19enable_sm80_to_sm89INS1_16FlashAttnBwdSm80INS1_25CollectiveMainloopBwdSm80ILi2ELi2EN4cute5tupleIJNS5_1CILi128EEES8_NS7_ILi64EEEEEENS_10bfloat16_tEfNS_4arch4Sm80ELb1ELb0ELb1ELb0ELb1ELb0ELb0ELb0ELi2ELi4ELi4ELi4ELb0EEENS1_21CollectiveEpilogueBwdISA_SB_SD_Li256ELb0ELb0ELi2EEENS1_25SingleTileBwdLPTSchedulerILb0ELi128ELb1EEEEEEEEEvNT_6ParamsE$_ZN4cute12iter_adaptorIPfNS_8smem_ptrIS1_EEEC2ES1_)
$_ZN7cutlass13device_kernelIN5flash19enable_sm80_to_sm89INS1_16FlashAttnBwdSm80INS1_25CollectiveMainloopBwdSm80ILi2ELi2EN4cute5tupleIJNS5_1CILi128EEES8_NS7_ILi64EEEEEENS_10bfloat16_tEfNS_4arch4Sm80ELb1ELb0ELb1ELb0ELb1ELb0ELb0ELb0ELi2ELi4ELi4ELi4ELb0EEENS1_21CollectiveEpilogueBwdISA_SB_SD_Li256ELb0ELb0ELi2EEENS1_25SingleTileBwdLPTSchedulerILb0ELi128ELb1EEEEEEEEEvNT_6ParamsE$_ZN4cute12iter_adaptorIPfNS_8smem_ptrIS1_EEEC2ES1_:
[----:B------:R-:W-:Y:S02]  /*6b10*/  IADD3 R6, R6, -c[0x0][0x20], RZ ;  /* 0x8000080006067a10 */ /* 0x000fe40007ffe0ff */
[----:B------:R-:W-:-:S03]  /*6b20*/  MOV R11, 0x0 ;  /* 0x00000000000b7802 */ /* 0x000fc60000000f00 */
[----:B------:R1:W-:Y:S01]  /*6b30*/  STL.64 [R6], R2 ;  /* 0x0000000206007387 */ /* 0x0003e20000100a00 */
[----:B------:R-:W-:Y:S05]  /*6b40*/  RET.REL.NODEC R10 `(_ZN7cutlass13device_kernelIN5flash19enable_sm80_to_sm89INS1_16FlashAttnBwdSm80INS1_25CollectiveMainloopBwdSm80ILi2ELi2EN4cute5tupleIJNS5_1CILi128EEES8_NS7_ILi64EEEEEENS_10bfloat16_tEfNS_4arch4Sm80ELb1ELb0ELb1ELb0ELb1ELb0ELb0ELb0ELi2ELi4ELi4ELi4ELb0EEENS1_21CollectiveEpilogueBwdISA_SB_SD_Li256ELb0ELb0ELi2EEENS1_25SingleTileBwdLPTSchedulerILb0ELi128ELb1EEEEEEEEEvNT_6ParamsE) ;  /* 0xffff94b00a007950 */ /* 0x000fea0003c3ffff */
        .type           $_ZN7cutlass13device_kernelIN5flash19enable_sm80_to_sm89INS1_16FlashAttnBwdSm80INS1_25CollectiveMainloopBwdSm80ILi2ELi2EN4cute5tupleIJNS5_1CILi128EEES8_NS7_ILi64EEEEEENS_10bfloat16_tEfNS_4arch4Sm80ELb1ELb0ELb1ELb0ELb1ELb0ELb0ELb0ELi2ELi4ELi4ELi4ELb0EEENS1_21CollectiveEpilogueBwdISA_SB_SD_Li256ELb0ELb0ELi2EEENS1_25SingleTileBwdLPTSchedulerILb0ELi128ELb1EEEEEEEEEvNT_6ParamsE$_ZN4cute12iter_adaptorIPjNS_8smem_ptrIS1_EEEC2ES1_,@function
        .size           $_ZN7cutlass13device_kernelIN5flash19enable_sm80_to_sm89INS1_16FlashAttnBwdSm80INS1_25CollectiveMainloopBwdSm80ILi2ELi2EN4cute5tupleIJNS5_1CILi128EEES8_NS7_ILi64EEEEEENS_10bfloat16_tEfNS_4arch4Sm80ELb1ELb0ELb1ELb0ELb1ELb0ELb0ELb0ELi2ELi4ELi4ELi4ELb0EEENS1_21CollectiveEpilogueBwdISA_SB_SD_Li256ELb0ELb0ELi2EEENS1_25SingleTileBwdLPTSchedulerILb0ELi128ELb1EEEEEEEEEvNT_6ParamsE$_ZN4cute12iter_adaptorIPjNS_8smem_ptrIS1_EEEC2ES1_,($_ZN7cutlass13device_kernelIN5flash19enable_sm80_to_sm89INS1_16FlashAttnBwdSm80INS1_25CollectiveMainloopBwdSm80ILi2ELi2EN4cute5tupleIJNS5_1CILi128EEES8_NS7_ILi64EEEEEENS_10bfloat16_tEfNS_4arch4Sm80ELb1ELb0ELb1ELb0ELb1ELb0ELb0ELb0ELi2ELi4ELi4ELi4ELb0EEENS1_21CollectiveEpilogueBwdISA_SB_SD_Li256ELb0ELb0ELi2EEENS1_25SingleTileBwdLPTSchedulerILb0ELi128ELb1EEEEEEEEEvNT_6ParamsE$_ZN4cute3eso3ESOILb0ELb0EJNS_14ComposedLayoutINS_7SwizzleILi3ELi3ELi3EEENS_9MixedBitsILj0ELj432EEENS_6LayoutINS_5tupleIJNS8_IJNS_1CILi2EEESA_SA_EEESA_NS9_ILi8EEEEEENS8_IJNS8_IJNS9_ILi64EEESC_NS9_ILi512EEEEEENS9_ILi8192EEENS9_ILi1024EEEEEEEEEENS_10ViewEngineINS_8smem_ptrIPN7cutlass10bfloat16_tEEEEEEEC2ERKSL_RKSS_ - $_ZN7cutlass13device_kernelIN5flash19enable_sm80_to_sm89INS1_16FlashAttnBwdSm80INS1_25CollectiveMainloopBwdSm80ILi2ELi2EN4cute5tupleIJNS5_1CILi128EEES8_NS7_ILi64EEEEEENS_10bfloat16_tEfNS_4arch4Sm80ELb1ELb0ELb1ELb0ELb1ELb0ELb0ELb0ELi2ELi4ELi4ELi4ELb0EEENS1_21CollectiveEpilogueBwdISA_SB_SD_Li256ELb0ELb0ELi2EEENS1_25SingleTileBwdLPTSchedulerILb0ELi128ELb1EEEEEEEEEvNT_6ParamsE$_ZN4cute12iter_adaptorIPjNS_8smem_ptrIS1_EEEC2ES1_)
$_ZN7cutlass13device_kernelIN5flash19enable_sm80_to_sm89INS1_16FlashAttnBwdSm80INS1_25CollectiveMainloopBwdSm80ILi2ELi2EN4cute5tupleIJNS5_1CILi128EEES8_NS7_ILi64EEEEEENS_10bfloat16_tEfNS_4arch4Sm80ELb1ELb0ELb1ELb0ELb1ELb0ELb0ELb0ELi2ELi4ELi4ELi4ELb0EEENS1_21CollectiveEpilogueBwdISA_SB_SD_Li256ELb0ELb0ELi2EEENS1_25SingleTileBwdLPTSchedulerILb0ELi128ELb1EEEEEEEEEvNT_6ParamsE$_ZN4cute12iter_adaptorIPjNS_8smem_ptrIS1_EEEC2ES1_:
[----:B------:R-:W-:Y:S02]  /*6b50*/  IADD3 R6, R58, -c[0x0][0x20], RZ ;  /* 0x800008003a067a10 */ /* 0x000fe40007ffe0ff */
[----:B------:R-:W-:-:S03]  /*6b60*/  MOV R11, 0x0 ;  /* 0x00000000000b7802 */ /* 0x000fc60000000f00 */
[----:B------:R1:W-:Y:S01]  /*6b70*/  STL.64 [R6], R2 ;  /* 0x0000000206007387 */ /* 0x0003e20000100a00 */
[----:B------:R-:W-:Y:S05]  /*6b80*/  RET.REL.NODEC R10 `(_ZN7cutlass13device_kernelIN5flash19enable_sm80_to_sm89INS1_16FlashAttnBwdSm80INS1_25CollectiveMainloopBwdSm80ILi2ELi2EN4cute5tupleIJNS5_1CILi128EEES8_NS7_ILi64EEEEEENS_10bfloat16_tEfNS_4arch4Sm80ELb1ELb0ELb1ELb0ELb1ELb0ELb0ELb0ELi2ELi4ELi4ELi4ELb0EEENS1_21CollectiveEpilogueBwdISA_SB_SD_Li256ELb0ELb0ELi2EEENS1_25SingleTileBwdLPTSchedulerILb0ELi128ELb1EEEEEEEEEvNT_6ParamsE) ;  /* 0xffff94700a007950 */ /* 0x000fea0003c3ffff */
        .type           $_ZN7cutlass13device_kernelIN5flash19enable_sm80_to_sm89INS1_16FlashAttnBwdSm80INS1_25CollectiveMainloopBwdSm80ILi2ELi2EN4cute5tupleIJNS5_1CILi128EEES8_NS7_ILi64EEEEEENS_10bfloat16_tEfNS_4arch4Sm80ELb1ELb0ELb1ELb0ELb1ELb0ELb0ELb0ELi2ELi4ELi4ELi4ELb0EEENS1_21CollectiveEpilogueBwdISA_SB_SD_Li256ELb0ELb0ELi2EEENS1_25SingleTileBwdLPTSchedulerILb0ELi128ELb1EEEEEEEEEvNT_6ParamsE$_ZN4cute3eso3ESOILb0ELb0EJNS_14ComposedLayoutINS_7SwizzleILi3ELi3ELi3EEENS_9MixedBitsILj0ELj432EEENS_6LayoutINS_5tupleIJNS8_IJNS_1CILi2EEESA_SA_EEESA_NS9_ILi8EEEEEENS8_IJNS8_IJNS9_ILi64EEESC_NS9_ILi512EEEEEENS9_ILi8192EEENS9_ILi1024EEEEEEEEEENS_10ViewEngineINS_8smem_ptrIPN7cutlass10bfloat16_tEEEEEEEC2ERKSL_RKSS_,@function
        .size           $_ZN7cutlass13device_kernelIN5flash19enable_sm80_to_sm89INS1_16FlashAttnBwdSm80INS1_25CollectiveMainloopBwdSm80ILi2ELi2EN4cute5tupleIJNS5_1CILi128EEES8_NS7_ILi64EEEEEENS_10bfloat16_tEfNS_4arch4Sm80ELb1ELb0ELb1ELb0ELb1ELb0ELb0ELb0ELi2ELi4ELi4ELi4ELb0EEENS1_21CollectiveEpilogueBwdISA_SB_SD_Li256ELb0ELb0ELi2EEENS1_25SingleTileBwdLPTSchedulerILb0ELi128ELb1EEEEEEEEEvNT_6ParamsE$_ZN4cute3eso3ESOILb0ELb0EJNS_14ComposedLayoutINS_7SwizzleILi3ELi3ELi3EEENS_9MixedBitsILj0ELj432EEENS_6LayoutINS_5tupleIJNS8_IJNS_1CILi2EEESA_SA_EEESA_NS9_ILi8EEEEEENS8_IJNS8_IJNS9_ILi64EEESC_NS9_ILi512EEEEEENS9_ILi8192EEENS9_ILi1024EEEEEEEEEENS_10ViewEngineINS_8smem_ptrIPN7cutlass10bfloat16_tEEEEEEEC2ERKSL_RKSS_,($_ZN7cutlass13device_kernelIN5flash19enable_sm80_to_sm89INS1_16FlashAttnBwdSm80INS1_25CollectiveMainloopBwdSm80ILi2ELi2EN4cute5tupleIJNS5_1CILi128EEES8_NS7_ILi64EEEEEENS_10bfloat16_tEfNS_4arch4Sm80ELb1ELb0ELb1ELb0ELb1ELb0ELb0ELb0ELi2ELi4ELi4ELi4ELb0EEENS1_21CollectiveEpilogueBwdISA_SB_SD_Li256ELb0ELb0ELi2EEENS1_25SingleTileBwdLPTSchedulerILb0ELi128ELb1EEEEEEEEEvNT_6ParamsE$_ZN4cute3eso3ESOILb0ELb0EJNS_14ComposedLayoutINS_7SwizzleILi3ELi3ELi3EEENS_9MixedBitsILj0ELj432EEENS_6LayoutINS_5tupleIJNS8_IJNS_1CILi2EEESA_SA_EEESA_NS9_ILi8EEEEEENS8_IJNS8_IJNS9_ILi64EEESC_NS9_ILi512EEEEEENS9_ILi8192EEENS9_ILi1024EEEEEEEEEEiEEC2ERKSL_RKi - $_ZN7cutlass13device_kernelIN5flash19enable_sm80_to_sm89INS1_16FlashAttnBwdSm80INS1_25CollectiveMainloopBwdSm80ILi2ELi2EN4cute5tupleIJNS5_1CILi128EEES8_NS7_ILi64EEEEEENS_10bfloat16_tEfNS_4arch4Sm80ELb1ELb0ELb1ELb0ELb1ELb0ELb0ELb0ELi2ELi4ELi4ELi4ELb0EEENS1_21CollectiveEpilogueBwdISA_SB_SD_Li256ELb0ELb0ELi2EEENS1_25SingleTileBwdLPTSchedulerILb0ELi128ELb1EEEEEEEEEvNT_6ParamsE$_ZN4cute3eso3ESOILb0ELb0EJNS_14ComposedLayoutINS_7SwizzleILi3ELi3ELi3EEENS_9MixedBitsILj0ELj432EEENS_6LayoutINS_5tupleIJNS8_IJNS_1CILi2EEESA_SA_EEESA_NS9_ILi8EEEEEENS8_IJNS8_IJNS9_ILi64EEESC_NS9_ILi512EEEEEENS9_ILi8192EEENS9_ILi1024EEEEEEEEEENS_10ViewEngineINS_8smem_ptrIPN7cutlass10bfloat16_tEEEEEEEC2ERKSL_RKSS_)
$_ZN7cutlass13device_kernelIN5flash19enable_sm80_to_sm89INS1_16FlashAttnBwdSm80INS1_25CollectiveMainloopBwdSm80ILi2ELi2EN4cute5tupleIJNS5_1CILi128EEES8_NS7_ILi64EEEEEENS_10bfloat16_tEfNS_4arch4Sm80ELb1ELb0ELb1ELb0ELb1ELb0ELb0ELb0ELi2ELi4ELi4ELi4ELb0EEENS1_21CollectiveEpilogueBwdISA_SB_SD_Li256ELb0ELb0ELi2EEENS1_25SingleTileBwdLPTSchedulerILb0ELi128ELb1EEEEEEEEEvNT_6ParamsE$_ZN4cute3eso3ESOILb0ELb0EJNS_14ComposedLayoutINS_7SwizzleILi3ELi3ELi3EEENS_9MixedBitsILj0ELj432EEENS_6LayoutINS_5tupleIJNS8_IJNS_1CILi2EEESA_SA_EEESA_NS9_ILi8EEEEEENS8_IJNS8_IJNS9_ILi64EEESC_NS9_ILi512EEEEEENS9_ILi8192EEENS9_ILi1024EEEEEEEEEENS_10ViewEngineINS_8smem_ptrIPN7cutlass10bfloat16_tEEEEEEEC2ERKSL_RKSS_:
[----:B------:R-:W-:Y:S02]  /*6b90*/  IADD3 R3, R23, -c[0x0][0x20], RZ ;  /* 0x8000080017037a10 */ /* 0x000fe40007ffe0ff */
[----:B------:R-:W-:-:S03]  /*6ba0*/  IADD3 R2, R22, -c[0x0][0x20], RZ ;  /* 0x8000080016027a10 */ /* 0x000fc60007ffe0ff */
[----:B------:R1:W-:Y:S04]  /*6bb0*/  STL [R3], R6 ;  /* 0x0000000603007387 */ /* 0x0003e80000100800 */
[----:B------:R-:W2:Y:S01]  /*6bc0*/  LDL.64 R8, [R2] ;  /* 0x0000000002087983 */ /* 0x000ea20000100a00 */
[----:B------:R-:W-:-:S03]  /*6bd0*/  IMAD.MOV.U32 R5, RZ, RZ, 0x0 ;  /* 0x00000000ff057424 */ /* 0x000fc600078e00ff */
[----:B--2---:R1:W-:Y:S01]  /*6be0*/  STL.64 [R3+0x8], R8 ;  /* 0x0000080803007387 */ /* 0x0043e20000100a00 */
[----:B------:R-:W-:Y:S05]  /*6bf0*/  RET.REL.NODEC R4 `(_ZN7cutlass13device_kernelIN5flash19enable_sm80_to_sm89INS1_16FlashAttnBwdSm80INS1_25CollectiveMainloopBwdSm80ILi2ELi2EN4cute5tupleIJNS5_1CILi128EEES8_NS7_ILi64EEEEEENS_10bfloat16_tEfNS_4arch4Sm80ELb1ELb0ELb1ELb0ELb1ELb0ELb0ELb0ELi2ELi4ELi4ELi4ELb0EEENS1_21CollectiveEpilogueBwdISA_SB_SD_Li256ELb0ELb0ELi2EEENS1_25SingleTileBwdLPTSchedulerILb0ELi128ELb1EEEEEEEEEvNT_6ParamsE) ;  /* 0xffff940004007950 */ /* 0x000fea0003c3ffff */
        .type           $_ZN7cutlass13device_kernelIN5flash19enable_sm80_to_sm89INS1_16FlashAttnBwdSm80INS1_25CollectiveMainloopBwdSm80ILi2ELi2EN4cute5tupleIJNS5_1CILi128EEES8_NS7_ILi64EEEEEENS_10bfloat16_tEfNS_4arch4Sm80ELb1ELb0ELb1ELb0ELb1ELb0ELb0ELb0ELi2ELi4ELi4ELi4ELb0EEENS1_21CollectiveEpilogueBwdISA_SB_SD_Li256ELb0ELb0ELi2EEENS1_25SingleTileBwdLPTSchedulerILb0ELi128ELb1EEEEEEEEEvNT_6ParamsE$_ZN4cute3eso3ESOILb0ELb0EJNS_14ComposedLayoutINS_7SwizzleILi3ELi3ELi3EEENS_9MixedBitsILj0ELj432EEENS_6LayoutINS_5tupleIJNS8_IJNS_1CILi2EEESA_SA_EEESA_NS9_ILi8EEEEEENS8_IJNS8_IJNS9_ILi64EEESC_NS9_ILi512EEEEEENS9_ILi8192EEENS9_ILi1024EEEEEEEEEEiEEC2ERKSL_RKi,@function
        .size           $_ZN7cutlass13device_kernelIN5flash19enable_sm80_to_sm89INS1_16FlashAttnBwdSm80INS1_25CollectiveMainloopBwdSm80ILi2ELi2EN4cute5tupleIJNS5_1CILi128EEES8_NS7_ILi64EEEEEENS_10bfloat16_tEfNS_4arch4Sm80ELb1ELb0ELb1ELb0ELb1ELb0ELb0ELb0ELi2ELi4ELi4ELi4ELb0EEENS1_21CollectiveEpilogueBwdISA_SB_SD_Li256ELb0ELb0ELi2EEENS1_25SingleTileBwdLPTSchedulerILb0ELi128ELb1EEEEEEEEEvNT_6ParamsE$_ZN4cute3eso3ESOILb0ELb0EJNS_14ComposedLayoutINS_7SwizzleILi3ELi3ELi3EEENS_9MixedBitsILj0ELj432EEENS_6LayoutINS_5tupleIJNS8_IJNS_1CILi2EEESA_SA_EEESA_NS9_ILi8EEEEEENS8_IJNS8_IJNS9_ILi64EEESC_NS9_ILi512EEEEEENS9_ILi8192EEENS9_ILi1024EEEEEEEEEEiEEC2ERKSL_RKi,($_ZN7cutlass13device_kernelIN5flash19enable_sm80_to_sm89INS1_16FlashAttnBwdSm80INS1_25CollectiveMainloopBwdSm80ILi2ELi2EN4cute5tupleIJNS5_1CILi128EEES8_NS7_ILi64EEEEEENS_10bfloat16_tEfNS_4arch4Sm80ELb1ELb0ELb1ELb0ELb1ELb0ELb0ELb0ELi2ELi4ELi4ELi4ELb0EEENS1_21CollectiveEpilogueBwdISA_SB_SD_Li256ELb0ELb0ELi2EEENS1_25SingleTileBwdLPTSchedulerILb0ELi128ELb1EEEEEEEEEvNT_6ParamsE$_ZN4cute3eso3ESOILb0ELb0EJNS_5tupleIJNS_1CILi0EEENS2_IJNS3_ILi1EEENS3_ILi256EEEiEEEEEENS3_ILi2048EEENS2_IJiNS3_ILi4096EEEEEEEEC2ERKS8_RKS9_RKSB_ - $_ZN7cutlass13device_kernelIN5flash19enable_sm80_to_sm89INS1_16FlashAttnBwdSm80INS1_25CollectiveMainloopBwdSm80ILi2ELi2EN4cute5tupleIJNS5_1CILi128EEES8_NS7_ILi64EEEEEENS_10bfloat16_tEfNS_4arch4Sm80ELb1ELb0ELb1ELb0ELb1ELb0ELb0ELb0ELi2ELi4ELi4ELi4ELb0EEENS1_21CollectiveEpilogueBwdISA_SB_SD_Li256ELb0ELb0ELi2EEENS1_25SingleTileBwdLPTSchedulerILb0ELi128ELb1EEEEEEEEEvNT_6ParamsE$_ZN4cute3eso3ESOILb0ELb0EJNS_14ComposedLayoutINS_7SwizzleILi3ELi3ELi3EEENS_9MixedBitsILj0ELj432EEENS_6LayoutINS_5tupleIJNS8_IJNS_1CILi2EEESA_SA_EEESA_NS9_ILi8EEEEEENS8_IJNS8_IJNS9_ILi64EEESC_NS9_ILi512EEEEEENS9_ILi8192EEENS9_ILi1024EEEEEEEEEEiEEC2ERKSL_RKi)
$_ZN7cutlass13device_kernelIN5flash19enable_sm80_to_sm89INS1_16FlashAttnBwdSm80INS1_25CollectiveMainloopBwdSm80ILi2ELi2EN4cute5tupleIJNS5_1CILi128EEES8_NS7_ILi64EEEEEENS_10bfloat16_tEfNS_4arch4Sm80ELb1ELb0ELb1ELb0ELb1ELb0ELb0ELb0ELi2ELi4ELi4ELi4ELb0EEENS1_21CollectiveEpilogueBwdISA_SB_SD_Li256ELb0ELb0ELi2EEENS1_25SingleTileBwdLPTSchedulerILb0ELi128ELb1EEEEEEEEEvNT_6ParamsE$_ZN4cute3eso3ESOILb0ELb0EJNS_14ComposedLayoutINS_7SwizzleILi3ELi3ELi3EEENS_9MixedBitsILj0ELj432EEENS_6LayoutINS_5tupleIJNS8_IJNS_1CILi2EEESA_SA_EEESA_NS9_ILi8EEEEEENS8_IJNS8_IJNS9_ILi64EEESC_NS9_ILi512EEEEEENS9_ILi8192EEENS9_ILi1024EEEEEEEEEEiEEC2ERKSL_RKi:
[----:B------:R-:W-:Y:S02]  /*6c00*/  IADD3 R5, R23, -c[0x0][0x20], RZ ;  /* 0x8000080017057a10 */ /* 0x000fe40007ffe0ff */
[----:B------:R-:W-:-:S03]  /*6c10*/  IADD3 R3, R7, -c[0x0][0x20], RZ ;  /* 0x8000080007037a10 */ /* 0x000fc60007ffe0ff */
[----:B------:R1:W-:Y:S04]  /*6c20*/  STL [R5], R2 ;  /* 0x0000000205007387 */ /* 0x0003e80000100800 */
[----:B------:R-:W2:Y:S01]  /*6c30*/  LDL R6, [R3] ;  /* 0x0000000003067983 */ /* 0x000ea20000100800 */
[----:B------:R-:W-:Y:S02]  /*6c40*/  IMAD.MOV.U32 R8, RZ, RZ, R4 ;  /* 0x000000ffff087224 */ /* 0x000fe400078e0004 */
[----:B------:R-:W-:Y:S01]  /*6c50*/  IMAD.MOV.U32 R9, RZ, RZ, 0x0 ;  /* 0x00000000ff097424 */ /* 0x000fe200078e00ff */
[----:B--2---:R1:W-:Y:S03]  /*6c60*/  STL [R5+0x4], R6 ;  /* 0x0000040605007387 */ /* 0x0043e60000100800 */
[----:B------:R-:W-:Y:S05]  /*6c70*/  RET.REL.NODEC R8 `(_ZN7cutlass13device_kernelIN5flash19enable_sm80_to_sm89INS1_16FlashAttnBwdSm80INS1_25CollectiveMainloopBwdSm80ILi2ELi2EN4cute5tupleIJNS5_1CILi128EEES8_NS7_ILi64EEEEEENS_10bfloat16_tEfNS_4arch4Sm80ELb1ELb0ELb1ELb0ELb1ELb0ELb0ELb0ELi2ELi4ELi4ELi4ELb0EEENS1_21CollectiveEpilogueBwdISA_SB_SD_Li256ELb0ELb0ELi2EEENS1_25SingleTileBwdLPTSchedulerILb0ELi128ELb1EEEEEEEEEvNT_6ParamsE) ;  /* 0xffff938008007950 */ /* 0x000fea0003c3ffff */
        .type           $_ZN7cutlass13device_kernelIN5flash19enable_sm80_to_sm89INS1_16FlashAttnBwdSm80INS1_25CollectiveMainloopBwdSm80ILi2ELi2EN4cute5tupleIJNS5_1CILi128EEES8_NS7_ILi64EEEEEENS_10bfloat16_tEfNS_4arch4Sm80ELb1ELb0ELb1ELb0ELb1ELb0ELb0ELb0ELi2ELi4ELi4ELi4ELb0EEENS1_21CollectiveEpilogueBwdISA_SB_SD_Li256ELb0ELb0ELi2EEENS1_25SingleTileBwdLPTSchedulerILb0ELi128ELb1EEEEEEEEEvNT_6ParamsE$_ZN4cute3eso3ESOILb0ELb0EJNS_5tupleIJNS_1CILi0EEENS2_IJNS3_ILi1EEENS3_ILi256EEEiEEEEEENS3_ILi2048EEENS2_IJiNS3_ILi4096EEEEEEEEC2ERKS8_RKS9_RKSB_,@function
        .size           $_ZN7cutlass13device_kernelIN5flash19enable_sm80_to_sm89INS1_16FlashAttnBwdSm80INS1_25CollectiveMainloopBwdSm80ILi2ELi2EN4cute5tupleIJNS5_1CILi128EEES8_NS7_ILi64EEEEEENS_10bfloat16_tEfNS_4arch4Sm80ELb1ELb0ELb1ELb0ELb1ELb0ELb0ELb0ELi2ELi4ELi4ELi4ELb0EEENS1_21CollectiveEpilogueBwdISA_SB_SD_Li256ELb0ELb0ELi2EEENS1_25SingleTileBwdLPTSchedulerILb0ELi128ELb1EEEEEEEEEvNT_6ParamsE$_ZN4cute3eso3ESOILb0ELb0EJNS_5tupleIJNS_1CILi0EEENS2_IJNS3_ILi1EEENS3_ILi256EEEiEEEEEENS3_ILi2048EEENS2_IJiNS3_ILi4096EEEEEEEEC2ERKS8_RKS9_RKSB_,($_ZN7cutlass13device_kernelIN5flash19enable_sm80_to_sm89INS1_16FlashAttnBwdSm80INS1_25CollectiveMainloopBwdSm80ILi2ELi2EN4cute5tupleIJNS5_1CILi128EEES8_NS7_ILi64EEEEEENS_10bfloat16_tEfNS_4arch4Sm80ELb1ELb0ELb1ELb0ELb1ELb0ELb0ELb0ELi2ELi4ELi4ELi4ELb0EEENS1_21CollectiveEpilogueBwdISA_SB_SD_Li256ELb0ELb0ELi2EEENS1_25SingleTileBwdLPTSchedulerILb0ELi128ELb1EEEEEEEEEvNT_6ParamsE$_ZN4cute3eso3ESOILb0ELb0EJNS_5tupleIJNS_1CILi1EEENS3_ILi512EEEiEEENS3_ILi4096EEENS2_IJNS2_IJiiEEENS3_ILi8192EEEEEEEEC2ERKS6_RKS7_RKSA_ - $_ZN7cutlass13device_kernelIN5flash19enable_sm80_to_sm89INS1_16FlashAttnBwdSm80INS1_25CollectiveMainloopBwdSm80ILi2ELi2EN4cute5tupleIJNS5_1CILi128EEES8_NS7_ILi64EEEEEENS_10bfloat16_tEfNS_4arch4Sm80ELb1ELb0ELb1ELb0ELb1ELb0ELb0ELb0ELi2ELi4ELi4ELi4ELb0EEENS1_21CollectiveEpilogueBwdISA_SB_SD_Li256ELb0ELb0ELi2EEENS1_25SingleTileBwdLPTSchedulerILb0ELi128ELb1EEEEEEEEEvNT_6ParamsE$_ZN4cute3eso3ESOILb0ELb0EJNS_5tupleIJNS_1CILi0EEENS2_IJNS3_ILi1EEENS3_ILi256EEEiEEEEEENS3_ILi2048EEENS2_IJiNS3_ILi4096EEEEEEEEC2ERKS8_RKS9_RKSB_)
$_ZN7cutlass13device_kernelIN5flash19enable_sm80_to_sm89INS1_16FlashAttnBwdSm80INS1_25CollectiveMainloopBwdSm80ILi2ELi2EN4cute5tupleIJNS5_1CILi128EEES8_NS7_ILi64EEEEEENS_10bfloat16_tEfNS_4arch4Sm80ELb1ELb0ELb1ELb0ELb1ELb0ELb0ELb0ELi2ELi4ELi4ELi4ELb0EEENS1_21CollectiveEpilogueBwdISA_SB_SD_Li256ELb0ELb0ELi2EEENS1_25SingleTileBwdLPTSchedulerILb0ELi128ELb1EEEEEEEEEvNT_6ParamsE$_ZN4cute3eso3ESOILb0ELb0EJNS_5tupleIJNS_1CILi0EEENS2_IJNS3_ILi1EEENS3_ILi256EEEiEEEEEENS3_ILi2048EEENS2_IJiNS3_ILi4096EEEEEEEEC2ERKS8_RKS9_RKSB_:
[----:B------:R-:W-:Y:S02]  /*6c80*/  IADD3 R3, R58, -c[0x0][0x20], RZ ;  /* 0x800008003a037a10 */ /* 0x000fe40007ffe0ff */
[----:B------:R-:W-:-:S03]  /*6c90*/  IADD3 R2, R41, -c[0x0][0x20], RZ ;  /* 0x8000080029027a10 */ /* 0x000fc60007ffe0ff */
[----:B------:R1:W-:Y:S04]  /*6ca0*/  STL [R3], R35 ;  /* 0x0000002303007387 */ /* 0x0003e80000100800 */
[----:B------:R-:W2:Y:S01]  /*6cb0*/  LDL R2, [R2] ;  /* 0x0000000002027983 */ /* 0x000ea20000100800 */
[----:B------:R-:W-:-:S03]  /*6cc0*/  IMAD.MOV.U32 R5, RZ, RZ, 0x0 ;  /* 0x00000000ff057424 */ /* 0x000fc600078e00ff */
[----:B--2---:R1:W-:Y:S01]  /*6cd0*/  STL [R3+0x4], R2 ;  /* 0x0000040203007387 */ /* 0x0043e20000100800 */
[----:B------:R-:W-:Y:S05]  /*6ce0*/  RET.REL.NODEC R4 `(_ZN7cutlass13device_kernelIN5flash19enable_sm80_to_sm89INS1_16FlashAttnBwdSm80INS1_25CollectiveMainloopBwdSm80ILi2ELi2EN4cute5tupleIJNS5_1CILi128EEES8_NS7_ILi64EEEEEENS_10bfloat16_tEfNS_4arch4Sm80ELb1ELb0ELb1ELb0ELb1ELb0ELb0ELb0ELi2ELi4ELi4ELi4ELb0EEENS1_21CollectiveEpilogueBwdISA_SB_SD_Li256ELb0ELb0ELi2EEENS1_25SingleTileBwdLPTSchedulerILb0ELi128ELb1EEEEEEEEEvNT_6ParamsE) ;  /* 0xffff931004007950 */ /* 0x000fea0003c3ffff */
        .type           $_ZN7cutlass13device_kernelIN5flash19enable_sm80_to_sm89INS1_16FlashAttnBwdSm80INS1_25CollectiveMainloopBwdSm80ILi2ELi2EN4cute5tupleIJNS5_1CILi128EEES8_NS7_ILi64EEEEEENS_10bfloat16_tEfNS_4arch4Sm80ELb1ELb0ELb1ELb0ELb1ELb0ELb0ELb0ELi2ELi4ELi4ELi4ELb0EEENS1_21CollectiveEpilogueBwdISA_SB_SD_Li256ELb0ELb0ELi2EEENS1_25SingleTileBwdLPTSchedulerILb0ELi128ELb1EEEEEEEEEvNT_6ParamsE$_ZN4cute3eso3ESOILb0ELb0EJNS_5tupleIJNS_1CILi1EEENS3_ILi512EEEiEEENS3_ILi4096EEENS2_IJNS2_IJiiEEENS3_ILi8192EEEEEEEEC2ERKS6_RKS7_RKSA_,@function
        .size           $_ZN7cutlass13device_kernelIN5flash19enable_sm80_to_sm89INS1_16FlashAttnBwdSm80INS1_25CollectiveMainloopBwdSm80ILi2ELi2EN4cute5tupleIJNS5_1CILi128EEES8_NS7_ILi64EEEEEENS_10bfloat16_tEfNS_4arch4Sm80ELb1ELb0ELb1ELb0ELb1ELb0ELb0ELb0ELi2ELi4ELi4ELi4ELb0EEENS1_21CollectiveEpilogueBwdISA_SB_SD_Li256ELb0ELb0ELi2EEENS1_25SingleTileBwdLPTSchedulerILb0ELi128ELb1EEEEEEEEEvNT_6ParamsE$_ZN4cute3eso3ESOILb0ELb0EJNS_5tupleIJNS_1CILi1EEENS3_ILi512EEEiEEENS3_ILi4096EEENS2_IJNS2_IJiiEEENS3_ILi8192EEEEEEEEC2ERKS6_RKS7_RKSA_,($_ZN7cutlass13device_kernelIN5flash19enable_sm80_to_sm89INS1_16FlashAttnBwdSm80INS1_25CollectiveMainloopBwdSm80ILi2ELi2EN4cute5tupleIJNS5_1CILi128EEES8_NS7_ILi64EEEEEENS_10bfloat16_tEfNS_4arch4Sm80ELb1ELb0ELb1ELb0ELb1ELb0ELb0ELb0ELi2ELi4ELi4ELi4ELb0EEENS1_21CollectiveEpilogueBwdISA_SB_SD_Li256ELb0ELb0ELi2EEENS1_25SingleTileBwdLPTSchedulerILb0ELi128ELb1EEEEEEEEEvNT_6ParamsE$_ZN4cute3eso3ESOILb0ELb0EJNS_5tupleIJNS_1CILi1EEENS3_ILi512EEEiEEENS3_ILi4096EEENS2_IJiiEEEEEC2ERKS6_RKS7_RKS8_ - $_ZN7cutlass13device_kernelIN5flash19enable_sm80_to_sm89INS1_16FlashAttnBwdSm80INS1_25CollectiveMainloopBwdSm80ILi2ELi2EN4cute5tupleIJNS5_1CILi128EEES8_NS7_ILi64EEEEEENS_10bfloat16_tEfNS_4arch4Sm80ELb1ELb0ELb1ELb0ELb1ELb0ELb0ELb0ELi2ELi4ELi4ELi4ELb0EEENS1_21CollectiveEpilogueBwdISA_SB_SD_Li256ELb0ELb0ELi2EEENS1_25SingleTileBwdLPTSchedulerILb0ELi128ELb1EEEEEEEEEvNT_6ParamsE$_ZN4cute3eso3ESOILb0ELb0EJNS_5tupleIJNS_1CILi1EEENS3_ILi512EEEiEEENS3_ILi4096EEENS2_IJNS2_IJiiEEENS3_ILi8192EEEEEEEEC2ERKS6_RKS7_RKSA_)
$_ZN7cutlass13device_kernelIN5flash19enable_sm80_to_sm89INS1_16FlashAttnBwdSm80INS1_25CollectiveMainloopBwdSm80ILi2ELi2EN4cute5tupleIJNS5_1CILi128EEES8_NS7_ILi64EEEEEENS_10bfloat16_tEfNS_4arch4Sm80ELb1ELb0ELb1ELb0ELb1ELb0ELb0ELb0ELi2ELi4ELi4ELi4ELb0EEENS1_21CollectiveEpilogueBwdISA_SB_SD_Li256ELb0ELb0ELi2EEENS1_25SingleTileBwdLPTSchedulerILb0ELi128ELb1EEEEEEEEEvNT_6ParamsE$_ZN4cute3eso3ESOILb0ELb0EJNS_5tupleIJNS_1CILi1EEENS3_ILi512EEEiEEENS3_ILi4096EEENS2_IJNS2_IJiiEEENS3_ILi8192EEEEEEEEC2ERKS6_RKS7_RKSA_:
        /* <DEDUP_REMOVED lines=9> */
[----:B------:R-:W-:Y:S05]  /*6d80*/  RET.REL.NODEC R8 `(_ZN7cutlass13device_kernelIN5flash19enable_sm80_to_sm89INS1_16FlashAttnBwdSm80INS1_25CollectiveMainloopBwdSm80ILi2ELi2EN4cute5tupleIJNS5_1CILi128EEES8_NS7_ILi64EEEEEENS_10bfloat16_tEfNS_4arch4Sm80ELb1ELb0ELb1ELb0ELb1ELb0ELb0ELb0ELi2ELi4ELi4ELi4ELb0EEENS1_21CollectiveEpilogueBwdISA_SB_SD_Li256ELb0ELb0ELi2EEENS1_25SingleTileBwdLPTSchedulerILb0ELi128ELb1EEEEEEEEEvNT_6ParamsE) ;  /* 0xffff927008007950 */ /* 0x000fea0003c3ffff */
        .type           $_ZN7cutlass13device_kernelIN5flash19enable_sm80_to_sm89INS1_16FlashAttnBwdSm80INS1_25CollectiveMainloopBwdSm80ILi2ELi2EN4cute5tupleIJNS5_1CILi128EEES8_NS7_ILi64EEEEEENS_10bfloat16_tEfNS_4arch4Sm80ELb1ELb0ELb1ELb0ELb1ELb0ELb0ELb0ELi2ELi4ELi4ELi4ELb0EEENS1_21CollectiveEpilogueBwdISA_SB_SD_Li256ELb0ELb0ELi2EEENS1_25SingleTileBwdLPTSchedulerILb0ELi128ELb1EEEEEEEEEvNT_6ParamsE$_ZN4cute3eso3ESOILb0ELb0EJNS_5tupleIJNS_1CILi1EEENS3_ILi512EEEiEEENS3_ILi4096EEENS2_IJiiEEEEEC2ERKS6_RKS7_RKS8_,@function
        .size           $_ZN7cutlass13device_kernelIN5flash19enable_sm80_to_sm89INS1_16FlashAttnBwdSm80INS1_25CollectiveMainloopBwdSm80ILi2ELi2EN4cute5tupleIJNS5_1CILi128EEES8_NS7_ILi64EEEEEENS_10bfloat16_tEfNS_4arch4Sm80ELb1ELb0ELb1ELb0ELb1ELb0ELb0ELb0ELi2ELi4ELi4ELi4ELb0EEENS1_21CollectiveEpilogueBwdISA_SB_SD_Li256ELb0ELb0ELi2EEENS1_25SingleTileBwdLPTSchedulerILb0ELi128ELb1EEEEEEEEEvNT_6ParamsE$_ZN4cute3eso3ESOILb0ELb0EJNS_5tupleIJNS_1CILi1EEENS3_ILi512EEEiEEENS3_ILi4096EEENS2_IJiiEEEEEC2ERKS6_RKS7_RKS8_,($_ZN7cutlass13device_kernelIN5flash19enable_sm80_to_sm89INS1_16FlashAttnBwdSm80INS1_25CollectiveMainloopBwdSm80ILi2ELi2EN4cute5tupleIJNS5_1CILi128EEES8_NS7_ILi64EEEEEENS_10bfloat16_tEfNS_4arch4Sm80ELb1ELb0ELb1ELb0ELb1ELb0ELb0ELb0ELi2ELi4ELi4ELi4ELb0EEENS1_21CollectiveEpilogueBwdISA_SB_SD_Li256ELb0ELb0ELi2EEENS1_25SingleTileBwdLPTSchedulerILb0ELi128ELb1EEEEEEEEEvNT_6ParamsE$_ZN4cute3eso3ESOILb0ELb0EJNS_5tupleIJNS_1CILi1EEEiEEENS3_ILi1024EEENS2_IJiiEEEEEC2ERKS5_RKS6_RKS7_ - $_ZN7cutlass13device_kernelIN5flash19enable_sm80_to_sm89INS1_16FlashAttnBwdSm80INS1_25CollectiveMainloopBwdSm80ILi2ELi2EN4cute5tupleIJNS5_1CILi128EEES8_NS7_ILi64EEEEEENS_10bfloat16_tEfNS_4arch4Sm80ELb1ELb0ELb1ELb0ELb1ELb0ELb0ELb0ELi2ELi4ELi4ELi4ELb0EEENS1_21CollectiveEpilogueBwdISA_SB_SD_Li256ELb0ELb0ELi2EEENS1_25SingleTileBwdLPTSchedulerILb0ELi128ELb1EEEEEEEEEvNT_6ParamsE$_ZN4cute3eso3ESOILb0ELb0EJNS_5tupleIJNS_1CILi1EEENS3_ILi512EEEiEEENS3_ILi4096EEENS2_IJiiEEEEEC2ERKS6_RKS7_RKS8_)
$_ZN7cutlass13device_kernelIN5flash19enable_sm80_to_sm89INS1_16FlashAttnBwdSm80INS1_25CollectiveMainloopBwdSm80ILi2ELi2EN4cute5tupleIJNS5_1CILi128EEES8_NS7_ILi64EEEEEENS_10bfloat16_tEfNS_4arch4Sm80ELb1ELb0ELb1ELb0ELb1ELb0ELb0ELb0ELi2ELi4ELi4ELi4ELb0EEENS1_21CollectiveEpilogueBwdISA_SB_SD_Li256ELb0ELb0ELi2EEENS1_25SingleTileBwdLPTSchedulerILb0ELi128ELb1EEEEEEEEEvNT_6ParamsE$_ZN4cute3eso3ESOILb0ELb0EJNS_5tupleIJNS_1CILi1EEENS3_ILi512EEEiEEENS3_ILi4096EEENS2_IJiiEEEEEC2ERKS6_RKS7_RKS8_:
        /* <DEDUP_REMOVED lines=8> */
[----:B------:R-:W-:Y:S05]  /*6e10*/  RET.REL.NODEC R4 `(_ZN7cutlass13device_kernelIN5flash19enable_sm80_to_sm89INS1_16FlashAttnBwdSm80INS1_25CollectiveMainloopBwdSm80ILi2ELi2EN4cute5tupleIJNS5_1CILi128EEES8_NS7_ILi64EEEEEENS_10bfloat16_tEfNS_4arch4Sm80ELb1ELb0ELb1ELb0ELb1ELb0ELb0ELb0ELi2ELi4ELi4ELi4ELb0EEENS1_21CollectiveEpilogueBwdISA_SB_SD_Li256ELb0ELb0ELi2EEENS1_25SingleTileBwdLPTSchedulerILb0ELi128ELb1EEEEEEEEEvNT_6ParamsE) ;  /* 0xffff91e004007950 */ /* 0x000fea0003c3ffff */
        .type           $_ZN7cutlass13device_kernelIN5flash19enable_sm80_to_sm89INS1_16FlashAttnBwdSm80INS1_25CollectiveMainloopBwdSm80ILi2ELi2EN4cute5tupleIJNS5_1CILi128EEES8_NS7_ILi64EEEEEENS_10bfloat16_tEfNS_4arch4Sm80ELb1ELb0ELb1ELb0ELb1ELb0ELb0ELb0ELi2ELi4ELi4ELi4ELb0EEENS1_21CollectiveEpilogueBwdISA_SB_SD_Li256ELb0ELb0ELi2EEENS1_25SingleTileBwdLPTSchedulerILb0ELi128ELb1EEEEEEEEEvNT_6ParamsE$_ZN4cute3eso3ESOILb0ELb0EJNS_5tupleIJNS_1CILi1EEEiEEENS3_ILi1024EEENS2_IJiiEEEEEC2ERKS5_RKS6_RKS7_,@function
        .size           $_ZN7cutlass13device_kernelIN5flash19enable_sm80_to_sm89INS1_16FlashAttnBwdSm80INS1_25CollectiveMainloopBwdSm80ILi2ELi2EN4cute5tupleIJNS5_1CILi128EEES8_NS7_ILi64EEEEEENS_10bfloat16_tEfNS_4arch4Sm80ELb1ELb0ELb1ELb0ELb1ELb0ELb0ELb0ELi2ELi4ELi4ELi4ELb0EEENS1_21CollectiveEpilogueBwdISA_SB_SD_Li256ELb0ELb0ELi2EEENS1_25SingleTileBwdLPTSchedulerILb0ELi128ELb1EEEEEEEEEvNT_6ParamsE$_ZN4cute3eso3ESOILb0ELb0EJNS_5tupleIJNS_1CILi1EEEiEEENS3_ILi1024EEENS2_IJiiEEEEEC2ERKS5_RKS6_RKS7_,($_ZN7cutlass13device_kernelIN5flash19enable_sm80_to_sm89INS1_16FlashAttnBwdSm80INS1_25CollectiveMainloopBwdSm80ILi2ELi2EN4cute5tupleIJNS5_1CILi128EEES8_NS7_ILi64EEEEEENS_10bfloat16_tEfNS_4arch4Sm80ELb1ELb0ELb1ELb0ELb1ELb0ELb0ELb0ELi2ELi4ELi4ELi4ELb0EEENS1_21CollectiveEpilogueBwdISA_SB_SD_Li256ELb0ELb0ELi2EEENS1_25SingleTileBwdLPTSchedulerILb0ELi128ELb1EEEEEEEEEvNT_6ParamsE$_ZN4cute3eso3ESOILb0ELb0EJNS_5tupleIJiNS_1CILi512EEEEEENS2_IJiiEEENS3_ILi1024EEEEEC2ERKS5_RKS6_RKS7_ - $_ZN7cutlass13device_kernelIN5flash19enable_sm80_to_sm89INS1_16FlashAttnBwdSm80INS1_25CollectiveMainloopBwdSm80ILi2ELi2EN4cute5tupleIJNS5_1CILi128EEES8_NS7_ILi64EEEEEENS_10bfloat16_tEfNS_4arch4Sm80ELb1ELb0ELb1ELb0ELb1ELb0ELb0ELb0ELi2ELi4ELi4ELi4ELb0EEENS1_21CollectiveEpilogueBwdISA_SB_SD_Li256ELb0ELb0ELi2EEENS1_25SingleTileBwdLPTSchedulerILb0ELi128ELb1EEEEEEEEEvNT_6ParamsE$_ZN4cute3eso3ESOILb0ELb0EJNS_5tupleIJNS_1CILi1EEEiEEENS3_ILi1024EEENS2_IJiiEEEEEC2ERKS5_RKS6_RKS7_)
$_ZN7cutlass13device_kernelIN5flash19enable_sm80_to_sm89INS1_16FlashAttnBwdSm80INS1_25CollectiveMainloopBwdSm80ILi2ELi2EN4cute5tupleIJNS5_1CILi128EEES8_NS7_ILi64EEEEEENS_10bfloat16_tEfNS_4arch4Sm80ELb1ELb0ELb1ELb0ELb1ELb0ELb0ELb0ELi2ELi4ELi4ELi4ELb0EEENS1_21CollectiveEpilogueBwdISA_SB_SD_Li256ELb0ELb0ELi2EEENS1_25SingleTileBwdLPTSchedulerILb0ELi128ELb1EEEEEEEEEvNT_6ParamsE$_ZN4cute3eso3ESOILb0ELb0EJNS_5tupleIJNS_1CILi1EEEiEEENS3_ILi1024EEENS2_IJiiEEEEEC2ERKS5_RKS6_RKS7_:
        /* <DEDUP_REMOVED lines=9> */
        .type           $_ZN7cutlass13device_kernelIN5flash19enable_sm80_to_sm89INS1_16FlashAttnBwdSm80INS1_25CollectiveMainloopBwdSm80ILi2ELi2EN4cute5tupleIJNS5_1CILi128EEES8_NS7_ILi64EEEEEENS_10bfloat16_tEfNS_4arch4Sm80ELb1ELb0ELb1ELb0ELb1ELb0ELb0ELb0ELi2ELi4ELi4ELi4ELb0EEENS1_21CollectiveEpilogueBwdISA_SB_SD_Li256ELb0ELb0ELi2EEENS1_25SingleTileBwdLPTSchedulerILb0ELi128ELb1EEEEEEEEEvNT_6ParamsE$_ZN4cute3eso3ESOILb0ELb0EJNS_5tupleIJiNS_1CILi512EEEEEENS2_IJiiEEENS3_ILi1024EEEEEC2ERKS5_RKS6_RKS7_,@function
        .size           $_ZN7cutlass13device_kernelIN5flash19enable_sm80_to_sm89INS1_16FlashAttnBwdSm80INS1_25CollectiveMainloopBwdSm80ILi2ELi2EN4cute5tupleIJNS5_1CILi128EEES8_NS7_ILi64EEEEEENS_10bfloat16_tEfNS_4arch4Sm80ELb1ELb0ELb1ELb0ELb1ELb0ELb0ELb0ELi2ELi4ELi4ELi4ELb0EEENS1_21CollectiveEpilogueBwdISA_SB_SD_Li256ELb0ELb0ELi2EEENS1_25SingleTileBwdLPTSchedulerILb0ELi128ELb1EEEEEEEEEvNT_6ParamsE$_ZN4cute3eso3ESOILb0ELb0EJNS_5tupleIJiNS_1CILi512EEEEEENS2_IJiiEEENS3_ILi1024EEEEEC2ERKS5_RKS6_RKS7_,($_ZN7cutlass13device_kernelIN5flash19enable_sm80_to_sm89INS1_16FlashAttnBwdSm80INS1_25CollectiveMainloopBwdSm80ILi2ELi2EN4cute5tupleIJNS5_1CILi128EEES8_NS7_ILi64EEEEEENS_10bfloat16_tEfNS_4arch4Sm80ELb1ELb0ELb1ELb0ELb1ELb0ELb0ELb0ELi2ELi4ELi4ELi4ELb0EEENS1_21CollectiveEpilogueBwdISA_SB_SD_Li256ELb0ELb0ELi2EEENS1_25SingleTileBwdLPTSchedulerILb0ELi128ELb1EEEEEEEEEvNT_6ParamsE$_ZN4cute3eso3ESOILb0ELb0EJNS_5tupleIJiiEEEiNS_1CILi0EEEEEC2ERKS3_RKiRKS5_ - $_ZN7cutlass13device_kernelIN5flash19enable_sm80_to_sm89INS1_16FlashAttnBwdSm80INS1_25CollectiveMainloopBwdSm80ILi2ELi2EN4cute5tupleIJNS5_1CILi128EEES8_NS7_ILi64EEEEEENS_10bfloat16_tEfNS_4arch4Sm80ELb1ELb0ELb1ELb0ELb1ELb0ELb0ELb0ELi2ELi4ELi4ELi4ELb0EEENS1_21CollectiveEpilogueBwdISA_SB_SD_Li256ELb0ELb0ELi2EEENS1_25SingleTileBwdLPTSchedulerILb0ELi128ELb1EEEEEEEEEvNT_6ParamsE$_ZN4cute3eso3ESOILb0ELb0EJNS_5tupleIJiNS_1CILi512EEEEEENS2_IJiiEEENS3_ILi1024EEEEEC2ERKS5_RKS6_RKS7_)
$_ZN7cutlass13device_kernelIN5flash19enable_sm80_to_sm89INS1_16FlashAttnBwdSm80INS1_25CollectiveMainloopBwdSm80ILi2ELi2EN4cute5tupleIJNS5_1CILi128EEES8_NS7_ILi64EEEEEENS_10bfloat16_tEfNS_4arch4Sm80ELb1ELb0ELb1ELb0ELb1ELb0ELb0ELb0ELi2ELi4ELi4ELi4ELb0EEENS1_21CollectiveEpilogueBwdISA_SB_SD_Li256ELb0ELb0ELi2EEENS1_25SingleTileBwdLPTSchedulerILb0ELi128ELb1EEEEEEEEEvNT_6ParamsE$_ZN4cute3eso3ESOILb0ELb0EJNS_5tupleIJiNS_1CILi512EEEEEENS2_IJiiEEENS3_ILi1024EEEEEC2ERKS5_RKS6_RKS7_:
        /* <DEDUP_REMOVED lines=9> */
        .type           $_ZN7cutlass13device_kernelIN5flash19enable_sm80_to_sm89INS1_16FlashAttnBwdSm80INS1_25CollectiveMainloopBwdSm80ILi2ELi2EN4cute5tupleIJNS5_1CILi128EEES8_NS7_ILi64EEEEEENS_10bfloat16_tEfNS_4arch4Sm80ELb1ELb0ELb1ELb0ELb1ELb0ELb0ELb0ELi2ELi4ELi4ELi4ELb0EEENS1_21CollectiveEpilogueBwdISA_SB_SD_Li256ELb0ELb0ELi2EEENS1_25SingleTileBwdLPTSchedulerILb0ELi128ELb1EEEEEEEEEvNT_6ParamsE$_ZN4cute3eso3ESOILb0ELb0EJNS_5tupleIJiiEEEiNS_1CILi0EEEEEC2ERKS3_RKiRKS5_,@function
        .size           $_ZN7cutlass13device_kernelIN5flash19enable_sm80_to_sm89INS1_16FlashAttnBwdSm80INS1_25CollectiveMainloopBwdSm80ILi2ELi2EN4cute5tupleIJNS5_1CILi128EEES8_NS7_ILi64EEEEEENS_10bfloat16_tEfNS_4arch4Sm80ELb1ELb0ELb1ELb0ELb1ELb0ELb0ELb0ELi2ELi4ELi4ELi4ELb0EEENS1_21CollectiveEpilogueBwdISA_SB_SD_Li256ELb0ELb0ELi2EEENS1_25SingleTileBwdLPTSchedulerILb0ELi128ELb1EEEEEEEEEvNT_6ParamsE$_ZN4cute3eso3ESOILb0ELb0EJNS_5tupleIJiiEEEiNS_1CILi0EEEEEC2ERKS3_RKiRKS5_,($_ZN7cutlass13device_kernelIN5flash19enable_sm80_to_sm89INS1_16FlashAttnBwdSm80INS1_25CollectiveMainloopBwdSm80ILi2ELi2EN4cute5tupleIJNS5_1CILi128EEES8_NS7_ILi64EEEEEENS_10bfloat16_tEfNS_4arch4Sm80ELb1ELb0ELb1ELb0ELb1ELb0ELb0ELb0ELi2ELi4ELi4ELi4ELb0EEENS1_21CollectiveEpilogueBwdISA_SB_SD_Li256ELb0ELb0ELi2EEENS1_25SingleTileBwdLPTSchedulerILb0ELi128ELb1EEEEEEEEEvNT_6ParamsE$_ZN4cute3eso3ESOILb0ELb0EJNS_6LayoutINS_5tupleIJNS3_IJNS3_IJNS_1CILi8EEENS4_ILi1EEEEEES6_EEENS3_IJNS3_IJS6_S6_EEENS4_ILi2EEEEEEEEENS3_IJNS3_IJNS3_IJS6_NS4_ILi0EEEEEESD_EEENS3_IJNS3_IJSD_SD_EEEiEEEEEEEENS_10ViewEngineINS_8smem_ptrIPN7cutlass10bfloat16_tEEEEEEEC2ERKSJ_RKSQ_ - $_ZN7cutlass13device_kernelIN5flash19enable_sm80_to_sm89INS1_16FlashAttnBwdSm80INS1_25CollectiveMainloopBwdSm80ILi2ELi2EN4cute5tupleIJNS5_1CILi128EEES8_NS7_ILi64EEEEEENS_10bfloat16_tEfNS_4arch4Sm80ELb1ELb0ELb1ELb0ELb1ELb0ELb0ELb0ELi2ELi4ELi4ELi4ELb0EEENS1_21CollectiveEpilogueBwdISA_SB_SD_Li256ELb0ELb0ELi2EEENS1_25SingleTileBwdLPTSchedulerILb0ELi128ELb1EEEEEEEEEvNT_6ParamsE$_ZN4cute3eso3ESOILb0ELb0EJNS_5tupleIJiiEEEiNS_1CILi0EEEEEC2ERKS3_RKiRKS5_)
$_ZN7cutlass13device_kernelIN5flash19enable_sm80_to_sm89INS1_16FlashAttnBwdSm80INS1_25CollectiveMainloopBwdSm80ILi2ELi2EN4cute5tupleIJNS5_1CILi128EEES8_NS7_ILi64EEEEEENS_10bfloat16_tEfNS_4arch4Sm80ELb1ELb0ELb1ELb0ELb1ELb0ELb0ELb0ELi2ELi4ELi4ELi4ELb0EEENS1_21CollectiveEpilogueBwdISA_SB_SD_Li256ELb0ELb0ELi2EEENS1_25SingleTileBwdLPTSchedulerILb0ELi128ELb1EEEEEEEEEvNT_6ParamsE$_ZN4cute3eso3ESOILb0ELb0EJNS_5tupleIJiiEEEiNS_1CILi0EEEEEC2ERKS3_RKiRKS5_:
        /* <DEDUP_REMOVED lines=8> */
[----:B------:R-:W-:Y:S05]  /*6fc0*/  RET.REL.NODEC R86 `(_ZN7cutlass13device_kernelIN5flash19enable_sm80_to_sm89INS1_16FlashAttnBwdSm80INS1_25CollectiveMainloopBwdSm80ILi2ELi2EN4cute5tupleIJNS5_1CILi128EEES8_NS7_ILi64EEEEEENS_10bfloat16_tEfNS_4arch4Sm80ELb1ELb0ELb1ELb0ELb1ELb0ELb0ELb0ELi2ELi4ELi4ELi4ELb0EEENS1_21CollectiveEpilogueBwdISA_SB_SD_Li256ELb0ELb0ELi2EEENS1_25SingleTileBwdLPTSchedulerILb0ELi128ELb1EEEEEEEEEvNT_6ParamsE) ;  /* 0xffff903056007950 */ /* 0x000fea0003c3ffff */
        .type           $_ZN7cutlass13device_kernelIN5flash19enable_sm80_to_sm89INS1_16FlashAttnBwdSm80INS1_25CollectiveMainloopBwdSm80ILi2ELi2EN4cute5tupleIJNS5_1CILi128EEES8_NS7_ILi64EEEEEENS_10bfloat16_tEfNS_4arch4Sm80ELb1ELb0ELb1ELb0ELb1ELb0ELb0ELb0ELi2ELi4ELi4ELi4ELb0EEENS1_21CollectiveEpilogueBwdISA_SB_SD_Li256ELb0ELb0ELi2EEENS1_25SingleTileBwdLPTSchedulerILb0ELi128ELb1EEEEEEEEEvNT_6ParamsE$_ZN4cute3eso3ESOILb0ELb0EJNS_6LayoutINS_5tupleIJNS3_IJNS3_IJNS_1CILi8EEENS4_ILi1EEEEEES6_EEENS3_IJNS3_IJS6_S6_EEENS4_ILi2EEEEEEEEENS3_IJNS3_IJNS3_IJS6_NS4_ILi0EEEEEESD_EEENS3_IJNS3_IJSD_SD_EEEiEEEEEEEENS_10ViewEngineINS_8smem_ptrIPN7cutlass10bfloat16_tEEEEEEEC2ERKSJ_RKSQ_,@function
        .size           $_ZN7cutlass13device_kernelIN5flash19enable_sm80_to_sm89INS1_16FlashAttnBwdSm80INS1_25CollectiveMainloopBwdSm80ILi2ELi2EN4cute5tupleIJNS5_1CILi128EEES8_NS7_ILi64EEEEEENS_10bfloat16_tEfNS_4arch4Sm80ELb1ELb0ELb1ELb0ELb1ELb0ELb0ELb0ELi2ELi4ELi4ELi4ELb0EEENS1_21CollectiveEpilogueBwdISA_SB_SD_Li256ELb0ELb0ELi2EEENS1_25SingleTileBwdLPTSchedulerILb0ELi128ELb1EEEEEEEEEvNT_6ParamsE$_ZN4cute3eso3ESOILb0ELb0EJNS_6LayoutINS_5tupleIJNS3_IJNS3_IJNS_1CILi8EEENS4_ILi1EEEEEES6_EEENS3_IJNS3_IJS6_S6_EEENS4_ILi2EEEEEEEEENS3_IJNS3_IJNS3_IJS6_NS4_ILi0EEEEEESD_EEENS3_IJNS3_IJSD_SD_EEEiEEEEEEEENS_10ViewEngineINS_8smem_ptrIPN7cutlass10bfloat16_tEEEEEEEC2ERKSJ_RKSQ_,($_ZN7cutlass13device_kernelIN5flash19enable_sm80_to_sm89INS1_16FlashAttnBwdSm80INS1_25CollectiveMainloopBwdSm80ILi2ELi2EN4cute5tupleIJNS5_1CILi128EEES8_NS7_ILi64EEEEEENS_10bfloat16_tEfNS_4arch4Sm80ELb1ELb0ELb1ELb0ELb1ELb0ELb0ELb0ELi2ELi4ELi4ELi4ELb0EEENS1_21CollectiveEpilogueBwdISA_SB_SD_Li256ELb0ELb0ELi2EEENS1_25SingleTileBwdLPTSchedulerILb0ELi128ELb1EEEEEEEEEvNT_6ParamsE$_ZN4cute3eso3ESOILb0ELb0EJNS_6LayoutINS_5tupleIJNS3_IJNS_1CILi1EEENS3_IJS5_NS4_ILi2EEES6_EEEEEES6_NS3_IJS6_S6_EEEEEENS3_IJNS3_IJNS4_ILi0EEENS3_IJS5_NS4_ILi256EEEiEEEEEENS4_ILi2048EEENS3_IJiNS4_ILi4096EEEEEEEEEEENS_10ViewEngineINS_8smem_ptrIPjEEEEEEC2ERKSJ_RKSO_ - $_ZN7cutlass13device_kernelIN5flash19enable_sm80_to_sm89INS1_16FlashAttnBwdSm80INS1_25CollectiveMainloopBwdSm80ILi2ELi2EN4cute5tupleIJNS5_1CILi128EEES8_NS7_ILi64EEEEEENS_10bfloat16_tEfNS_4arch4Sm80ELb1ELb0ELb1ELb0ELb1ELb0ELb0ELb0ELi2ELi4ELi4ELi4ELb0EEENS1_21CollectiveEpilogueBwdISA_SB_SD_Li256ELb0ELb0ELi2EEENS1_25SingleTileBwdLPTSchedulerILb0ELi128ELb1EEEEEEEEEvNT_6ParamsE$_ZN4cute3eso3ESOILb0ELb0EJNS_6LayoutINS_5tupleIJNS3_IJNS3_IJNS_1CILi8EEENS4_ILi1EEEEEES6_EEENS3_IJNS3_IJS6_S6_EEENS4_ILi2EEEEEEEEENS3_IJNS3_IJNS3_IJS6_NS4_ILi0EEEEEESD_EEENS3_IJNS3_IJSD_SD_EEEiEEEEEEEENS_10ViewEngineINS_8smem_ptrIPN7cutlass10bfloat16_tEEEEEEEC2ERKSJ_RKSQ_)
$_ZN7cutlass13device_kernelIN5flash19enable_sm80_to_sm89INS1_16FlashAttnBwdSm80INS1_25CollectiveMainloopBwdSm80ILi2ELi2EN4cute5tupleIJNS5_1CILi128EEES8_NS7_ILi64EEEEEENS_10bfloat16_tEfNS_4arch4Sm80ELb1ELb0ELb1ELb0ELb1ELb0ELb0ELb0ELi2ELi4ELi4ELi4ELb0EEENS1_21CollectiveEpilogueBwdISA_SB_SD_Li256ELb0ELb0ELi2EEENS1_25SingleTileBwdLPTSchedulerILb0ELi128ELb1EEEEEEEEEvNT_6ParamsE$_ZN4cute3eso3ESOILb0ELb0EJNS_6LayoutINS_5tupleIJNS3_IJNS3_IJNS_1CILi8EEENS4_ILi1EEEEEES6_EEENS3_IJNS3_IJS6_S6_EEENS4_ILi2EEEEEEEEENS3_IJNS3_IJNS3_IJS6_NS4_ILi0EEEEEESD_EEENS3_IJNS3_IJSD_SD_EEEiEEEEEEEENS_10ViewEngineINS_8smem_ptrIPN7cutlass10bfloat16_tEEEEEEEC2ERKSJ_RKSQ_:
[----:B------:R-:W-:Y:S02]  /*6fd0*/  IADD3 R3, R67, -c[0x0][0x20], RZ ;  /* 0x8000080043037a10 */ /* 0x000fe40007ffe0ff */
[----:B------:R-:W-:-:S03]  /*6fe0*/  IADD3 R2, R59, -c[0x0][0x20], RZ ;  /* 0x800008003b027a10 */ /* 0x000fc60007ffe0ff */
[----:B------:R1:W-:Y:S04]  /*6ff0*/  STL [R3], R6 ;  /* 0x0000000603007387 */ /* 0x0003e80000100800 */
[----:B------:R-:W2:Y:S01]  /*7000*/  LDL.64 R8, [R2] ;  /* 0x0000000002087983 */ /* 0x000ea20000100a00 */
[----:B------:R-:W-:-:S03]  /*7010*/  IMAD.MOV.U32 R5, RZ, RZ, 0x0 ;  /* 0x00000000ff057424 */ /* 0x000fc600078e00ff */
[----:B--2---:R1:W-:Y:S01]  /*7020*/  STL.64 [R3+0x8], R8 ;  /* 0x0000080803007387 */ /* 0x0043e20000100a00 */
[----:B------:R-:W-:Y:S05]  /*7030*/  RET.REL.NODEC R4 `(_ZN7cutlass13device_kernelIN5flash19enable_sm80_to_sm89INS1_16FlashAttnBwdSm80INS1_25CollectiveMainloopBwdSm80ILi2ELi2EN4cute5tupleIJNS5_1CILi128EEES8_NS7_ILi64EEEEEENS_10bfloat16_tEfNS_4arch4Sm80ELb1ELb0ELb1ELb0ELb1ELb0ELb0ELb0ELi2ELi4ELi4ELi4ELb0EEENS1_21CollectiveEpilogueBwdISA_SB_SD_Li256ELb0ELb0ELi2EEENS1_25SingleTileBwdLPTSchedulerILb0ELi128ELb1EEEEEEEEEvNT_6ParamsE) ;  /* 0xffff8fc004007950 */ /* 0x000fea0003c3ffff */
        .type           $_ZN7cutlass13device_kernelIN5flash19enable_sm80_to_sm89INS1_16FlashAttnBwdSm80INS1_25CollectiveMainloopBwdSm80ILi2ELi2EN4cute5tupleIJNS5_1CILi128EEES8_NS7_ILi64EEEEEENS_10bfloat16_tEfNS_4arch4Sm80ELb1ELb0ELb1ELb0ELb1ELb0ELb0ELb0ELi2ELi4ELi4ELi4ELb0EEENS1_21CollectiveEpilogueBwdISA_SB_SD_Li256ELb0ELb0ELi2EEENS1_25SingleTileBwdLPTSchedulerILb0ELi128ELb1EEEEEEEEEvNT_6ParamsE$_ZN4cute3eso3ESOILb0ELb0EJNS_6LayoutINS_5tupleIJNS3_IJNS_1CILi1EEENS3_IJS5_NS4_ILi2EEES6_EEEEEES6_NS3_IJS6_S6_EEEEEENS3_IJNS3_IJNS4_ILi0EEENS3_IJS5_NS4_ILi256EEEiEEEEEENS4_ILi2048EEENS3_IJiNS4_ILi4096EEEEEEEEEEENS_10ViewEngineINS_8smem_ptrIPjEEEEEEC2ERKSJ_RKSO_,@function
        .size           $_ZN7cutlass13device_kernelIN5flash19enable_sm80_to_sm89INS1_16FlashAttnBwdSm80INS1_25CollectiveMainloopBwdSm80ILi2ELi2EN4cute5tupleIJNS5_1CILi128EEES8_NS7_ILi64EEEEEENS_10bfloat16_tEfNS_4arch4Sm80ELb1ELb0ELb1ELb0ELb1ELb0ELb0ELb0ELi2ELi4ELi4ELi4ELb0EEENS1_21CollectiveEpilogueBwdISA_SB_SD_Li256ELb0ELb0ELi2EEENS1_25SingleTileBwdLPTSchedulerILb0ELi128ELb1EEEEEEEEEvNT_6ParamsE$_ZN4cute3eso3ESOILb0ELb0EJNS_6LayoutINS_5tupleIJNS3_IJNS_1CILi1EEENS3_IJS5_NS4_ILi2EEES6_EEEEEES6_NS3_IJS6_S6_EEEEEENS3_IJNS3_IJNS4_ILi0EEENS3_IJS5_NS4_ILi256EEEiEEEEEENS4_ILi2048EEENS3_IJiNS4_ILi4096EEEEEEEEEEENS_10ViewEngineINS_8smem_ptrIPjEEEEEEC2ERKSJ_RKSO_,($_ZN7cutlass13device_kernelIN5flash19enable_sm80_to_sm89INS1_16FlashAttnBwdSm80INS1_25CollectiveMainloopBwdSm80ILi2ELi2EN4cute5tupleIJNS5_1CILi128EEES8_NS7_ILi64EEEEEENS_10bfloat16_tEfNS_4arch4Sm80ELb1ELb0ELb1ELb0ELb1ELb0ELb0ELb0ELi2ELi4ELi4ELi4ELb0EEENS1_21CollectiveEpilogueBwdISA_SB_SD_Li256ELb0ELb0ELi2EEENS1_25SingleTileBwdLPTSchedulerILb0ELi128ELb1EEEEEEEEEvNT_6ParamsE$_ZN4cute3eso3ESOILb0ELb0EJNS_6LayoutINS_5tupleIJNS3_IJNS_1CILi2EEES5_EEENS4_ILi8EEES6_EEENS3_IJNS3_IJNS4_ILi1EEEiEEENS4_ILi1024EEENS3_IJiiEEEEEEEENS_10ViewEngineINS_8smem_ptrIPN7cutlass10bfloat16_tEEEEEEEC2ERKSE_RKSL_ - $_ZN7cutlass13device_kernelIN5flash19enable_sm80_to_sm89INS1_16FlashAttnBwdSm80INS1_25CollectiveMainloopBwdSm80ILi2ELi2EN4cute5tupleIJNS5_1CILi128EEES8_NS7_ILi64EEEEEENS_10bfloat16_tEfNS_4arch4Sm80ELb1ELb0ELb1ELb0ELb1ELb0ELb0ELb0ELi2ELi4ELi4ELi4ELb0EEENS1_21CollectiveEpilogueBwdISA_SB_SD_Li256ELb0ELb0ELi2EEENS1_25SingleTileBwdLPTSchedulerILb0ELi128ELb1EEEEEEEEEvNT_6ParamsE$_ZN4cute3eso3ESOILb0ELb0EJNS_6LayoutINS_5tupleIJNS3_IJNS_1CILi1EEENS3_IJS5_NS4_ILi2EEES6_EEEEEES6_NS3_IJS6_S6_EEEEEENS3_IJNS3_IJNS4_ILi0EEENS3_IJS5_NS4_ILi256EEEiEEEEEENS4_ILi2048EEENS3_IJiNS4_ILi4096EEEEEEEEEEENS_10ViewEngineINS_8smem_ptrIPjEEEEEEC2ERKSJ_RKSO_)
$_ZN7cutlass13device_kernelIN5flash19enable_sm80_to_sm89INS1_16FlashAttnBwdSm80INS1_25CollectiveMainloopBwdSm80ILi2ELi2EN4cute5tupleIJNS5_1CILi128EEES8_NS7_ILi64EEEEEENS_10bfloat16_tEfNS_4arch4Sm80ELb1ELb0ELb1ELb0ELb1ELb0ELb0ELb0ELi2ELi4ELi4ELi4ELb0EEENS1_21CollectiveEpilogueBwdISA_SB_SD_Li256ELb0ELb0ELi2EEENS1_25SingleTileBwdLPTSchedulerILb0ELi128ELb1EEEEEEEEEvNT_6ParamsE$_ZN4cute3eso3ESOILb0ELb0EJNS_6LayoutINS_5tupleIJNS3_IJNS_1CILi1EEENS3_IJS5_NS4_ILi2EEES6_EEEEEES6_NS3_IJS6_S6_EEEEEENS3_IJNS3_IJNS4_ILi0EEENS3_IJS5_NS4_ILi256EEEiEEEEEENS4_ILi2048EEENS3_IJiNS4_ILi4096EEEEEEEEEEENS_10ViewEngineINS_8smem_ptrIPjEEEEEEC2ERKSJ_RKSO_:
[----:B------:R-:W-:Y:S02]  /*7040*/  IADD3 R5, R58, -c[0x0][0x20], RZ ;  /* 0x800008003a057a10 */ /* 0x000fe40007ffe0ff */
[----:B------:R-:W-:-:S03]  /*7050*/  IADD3 R6, R41, -c[0x0][0x20], RZ ;  /* 0x8000080029067a10 */ /* 0x000fc60007ffe0ff */
[----:B------:R1:W-:Y:S04]  /*7060*/  STL.64 [R5], R2 ;  /* 0x0000000205007387 */ /* 0x0003e80000100a00 */
[----:B------:R-:W2:Y:S01]  /*7070*/  LDL.64 R8, [R6] ;  /* 0x0000000006087983 */ /* 0x000ea20000100a00 */
[----:B------:R-:W-:Y:S02]  /*7080*/  IMAD.MOV.U32 R10, RZ, RZ, R4 ;  /* 0x000000ffff0a7224 */ /* 0x000fe400078e0004 */
[----:B------:R-:W-:Y:S01]  /*7090*/  IMAD.MOV.U32 R11, RZ, RZ, 0x0 ;  /* 0x00000000ff0b7424 */ /* 0x000fe200078e00ff */
[----:B--2---:R1:W-:Y:S03]  /*70a0*/  STL.64 [R5+0x8], R8 ;  /* 0x0000080805007387 */ /* 0x0043e60000100a00 */
[----:B------:R-:W-:Y:S05]  /*70b0*/  RET.REL.NODEC R10 `(_ZN7cutlass13device_kernelIN5flash19enable_sm80_to_sm89INS1_16FlashAttnBwdSm80INS1_25CollectiveMainloopBwdSm80ILi2ELi2EN4cute5tupleIJNS5_1CILi128EEES8_NS7_ILi64EEEEEENS_10bfloat16_tEfNS_4arch4Sm80ELb1ELb0ELb1ELb0ELb1ELb0ELb0ELb0ELi2ELi4ELi4ELi4ELb0EEENS1_21CollectiveEpilogueBwdISA_SB_SD_Li256ELb0ELb0ELi2EEENS1_25SingleTileBwdLPTSchedulerILb0ELi128ELb1EEEEEEEEEvNT_6ParamsE) ;  /* 0xffff8f400a007950 */ /* 0x000fea0003c3ffff */
        .type           $_ZN7cutlass13device_kernelIN5flash19enable_sm80_to_sm89INS1_16FlashAttnBwdSm80INS1_25CollectiveMainloopBwdSm80ILi2ELi2EN4cute5tupleIJNS5_1CILi128EEES8_NS7_ILi64EEEEEENS_10bfloat16_tEfNS_4arch4Sm80ELb1ELb0ELb1ELb0ELb1ELb0ELb0ELb0ELi2ELi4ELi4ELi4ELb0EEENS1_21CollectiveEpilogueBwdISA_SB_SD_Li256ELb0ELb0ELi2EEENS1_25SingleTileBwdLPTSchedulerILb0ELi128ELb1EEEEEEEEEvNT_6ParamsE$_ZN4cute3eso3ESOILb0ELb0EJNS_6LayoutINS_5tupleIJNS3_IJNS_1CILi2EEES5_EEENS4_ILi8EEES6_EEENS3_IJNS3_IJNS4_ILi1EEEiEEENS4_ILi1024EEENS3_IJiiEEEEEEEENS_10ViewEngineINS_8smem_ptrIPN7cutlass10bfloat16_tEEEEEEEC2ERKSE_RKSL_,@function
        .size           $_ZN7cutlass13device_kernelIN5flash19enable_sm80_to_sm89INS1_16FlashAttnBwdSm80INS1_25CollectiveMainloopBwdSm80ILi2ELi2EN4cute5tupleIJNS5_1CILi128EEES8_NS7_ILi64EEEEEENS_10bfloat16_tEfNS_4arch4Sm80ELb1ELb0ELb1ELb0ELb1ELb0ELb0ELb0ELi2ELi4ELi4ELi4ELb0EEENS1_21CollectiveEpilogueBwdISA_SB_SD_Li256ELb0ELb0ELi2EEENS1_25SingleTileBwdLPTSchedulerILb0ELi128ELb1EEEEEEEEEvNT_6ParamsE$_ZN4cute3eso3ESOILb0ELb0EJNS_6LayoutINS_5tupleIJNS3_IJNS_1CILi2EEES5_EEENS4_ILi8EEES6_EEENS3_IJNS3_IJNS4_ILi1EEEiEEENS4_ILi1024EEENS3_IJiiEEEEEEEENS_10ViewEngineINS_8smem_ptrIPN7cutlass10bfloat16_tEEEEEEEC2ERKSE_RKSL_,($_ZN7cutlass13device_kernelIN5flash19enable_sm80_to_sm89INS1_16FlashAttnBwdSm80INS1_25CollectiveMainloopBwdSm80ILi2ELi2EN4cute5tupleIJNS5_1CILi128EEES8_NS7_ILi64EEEEEENS_10bfloat16_tEfNS_4arch4Sm80ELb1ELb0ELb1ELb0ELb1ELb0ELb0ELb0ELi2ELi4ELi4ELi4ELb0EEENS1_21CollectiveEpilogueBwdISA_SB_SD_Li256ELb0ELb0ELi2EEENS1_25SingleTileBwdLPTSchedulerILb0ELi128ELb1EEEEEEEEEvNT_6ParamsE$_ZN4cute3eso3ESOILb0ELb0EJNS_6LayoutINS_5tupleIJNS3_IJNS_1CILi2EEES5_EEENS4_ILi8EEES6_EEENS3_IJNS3_IJNS4_ILi1EEEiEEENS4_ILi1024EEENS3_IJiiEEEEEEEEjEEC2ERKSE_RKj - $_ZN7cutlass13device_kernelIN5flash19enable_sm80_to_sm89INS1_16FlashAttnBwdSm80INS1_25CollectiveMainloopBwdSm80ILi2ELi2EN4cute5tupleIJNS5_1CILi128EEES8_NS7_ILi64EEEEEENS_10bfloat16_tEfNS_4arch4Sm80ELb1ELb0ELb1ELb0ELb1ELb0ELb0ELb0ELi2ELi4ELi4ELi4ELb0EEENS1_21CollectiveEpilogueBwdISA_SB_SD_Li256ELb0ELb0ELi2EEENS1_25SingleTileBwdLPTSchedulerILb0ELi128ELb1EEEEEEEEEvNT_6ParamsE$_ZN4cute3eso3ESOILb0ELb0EJNS_6LayoutINS_5tupleIJNS3_IJNS_1CILi2EEES5_EEENS4_ILi8EEES6_EEENS3_IJNS3_IJNS4_ILi1EEEiEEENS4_ILi1024EEENS3_IJiiEEEEEEEENS_10ViewEngineINS_8smem_ptrIPN7cutlass10bfloat16_tEEEEEEEC2ERKSE_RKSL_)
$_ZN7cutlass13device_kernelIN5flash19enable_sm80_to_sm89INS1_16FlashAttnBwdSm80INS1_25CollectiveMainloopBwdSm80ILi2ELi2EN4cute5tupleIJNS5_1CILi128EEES8_NS7_ILi64EEEEEENS_10bfloat16_tEfNS_4arch4Sm80ELb1ELb0ELb1ELb0ELb1ELb0ELb0ELb0ELi2ELi4ELi4ELi4ELb0EEENS1_21CollectiveEpilogueBwdISA_SB_SD_Li256ELb0ELb0ELi2EEENS1_25SingleTileBwdLPTSchedulerILb0ELi128ELb1EEEEEEEEEvNT_6ParamsE$_ZN4cute3eso3ESOILb0ELb0EJNS_6LayoutINS_5tupleIJNS3_IJNS_1CILi2EEES5_EEENS4_ILi8EEES6_EEENS3_IJNS3_IJNS4_ILi1EEEiEEENS4_ILi1024EEENS3_IJiiEEEEEEEENS_10ViewEngineINS_8smem_ptrIPN7cutlass10bfloat16_tEEEEEEEC2ERKSE_RKSL_:
[----:B------:R-:W-:Y:S02]  /*70c0*/  IADD3 R3, R23, -c[0x0][0x20], RZ ;  /* 0x8000080017037a10 */ /* 0x000fe40007ffe0ff */
[----:B------:R-:W-:-:S03]  /*70d0*/  IADD3 R2, R22, -c[0x0][0x20], RZ ;  /* 0x8000080016027a10 */ /* 0x000fc60007ffe0ff */
[----:B------:R1:W-:Y:S04]  /*70e0*/  STL.64 [R3], R4 ;  /* 0x0000000403007387 */ /* 0x0003e80000100a00 */
[----:B------:R1:W-:Y:S04]  /*70f0*/  STL [R3+0x8], R12 ;  /* 0x0000080c03007387 */ /* 0x0003e80000100800 */
[----:B------:R-:W2:Y:S01]  /*7100*/  LDL.64 R8, [R2] ;  /* 0x0000000002087983 */ /* 0x000ea20000100a00 */
[----:B------:R-:W-:-:S03]  /*7110*/  IMAD.MOV.U32 R7, RZ, RZ, 0x0 ;  /* 0x00000000ff077424 */ /* 0x000fc600078e00ff */
[----:B--2---:R1:W-:Y:S01]  /*7120*/  STL.64 [R3+0x10], R8 ;  /* 0x0000100803007387 */ /* 0x0043e20000100a00 */
[----:B------:R-:W-:Y:S05]  /*7130*/  RET.REL.NODEC R6 `(_ZN7cutlass13device_kernelIN5flash19enable_sm80_to_sm89INS1_16FlashAttnBwdSm80INS1_25CollectiveMainloopBwdSm80ILi2ELi2EN4cute5tupleIJNS5_1CILi128EEES8_NS7_ILi64EEEEEENS_10bfloat16_tEfNS_4arch4Sm80ELb1ELb0ELb1ELb0ELb1ELb0ELb0ELb0ELi2ELi4ELi4ELi4ELb0EEENS1_21CollectiveEpilogueBwdISA_SB_SD_Li256ELb0ELb0ELi2EEENS1_25SingleTileBwdLPTSchedulerILb0ELi128ELb1EEEEEEEEEvNT_6ParamsE) ;  /* 0xffff8ec006007950 */ /* 0x000fea0003c3ffff */
        .type           $_ZN7cutlass13device_kernelIN5flash19enable_sm80_to_sm89INS1_16FlashAttnBwdSm80INS1_25CollectiveMainloopBwdSm80ILi2ELi2EN4cute5tupleIJNS5_1CILi128EEES8_NS7_ILi64EEEEEENS_10bfloat16_tEfNS_4arch4Sm80ELb1ELb0ELb1ELb0ELb1ELb0ELb0ELb0ELi2ELi4ELi4ELi4ELb0EEENS1_21CollectiveEpilogueBwdISA_SB_SD_Li256ELb0ELb0ELi2EEENS1_25SingleTileBwdLPTSchedulerILb0ELi128ELb1EEEEEEEEEvNT_6ParamsE$_ZN4cute3eso3ESOILb0ELb0EJNS_6LayoutINS_5tupleIJNS3_IJNS_1CILi2EEES5_EEENS4_ILi8EEES6_EEENS3_IJNS3_IJNS4_ILi1EEEiEEENS4_ILi1024EEENS3_IJiiEEEEEEEEjEEC2ERKSE_RKj,@function
        .size           $_ZN7cutlass13device_kernelIN5flash19enable_sm80_to_sm89INS1_16FlashAttnBwdSm80INS1_25CollectiveMainloopBwdSm80ILi2ELi2EN4cute5tupleIJNS5_1CILi128EEES8_NS7_ILi64EEEEEENS_10bfloat16_tEfNS_4arch4Sm80ELb1ELb0ELb1ELb0ELb1ELb0ELb0ELb0ELi2ELi4ELi4ELi4ELb0EEENS1_21CollectiveEpilogueBwdISA_SB_SD_Li256ELb0ELb0ELi2EEENS1_25SingleTileBwdLPTSchedulerILb0ELi128ELb1EEEEEEEEEvNT_6ParamsE$_ZN4cute3eso3ESOILb0ELb0EJNS_6LayoutINS_5tupleIJNS3_IJNS_1CILi2EEES5_EEENS4_ILi8EEES6_EEENS3_IJNS3_IJNS4_ILi1EEEiEEENS4_ILi1024EEENS3_IJiiEEEEEEEEjEEC2ERKSE_RKj,($_ZN7cutlass13device_kernelIN5flash19enable_sm80_to_sm89INS1_16FlashAttnBwdSm80INS1_25CollectiveMainloopBwdSm80ILi2ELi2EN4cute5tupleIJNS5_1CILi128EEES8_NS7_ILi64EEEEEENS_10bfloat16_tEfNS_4arch4Sm80ELb1ELb0ELb1ELb0ELb1ELb0ELb0ELb0ELi2ELi4ELi4ELi4ELb0EEENS1_21CollectiveEpilogueBwdISA_SB_SD_Li256ELb0ELb0ELi2EEENS1_25SingleTileBwdLPTSchedulerILb0ELi128ELb1EEEEEEEEEvNT_6ParamsE$_ZN4cute3eso3ESOILb0ELb0EJNS_6LayoutINS_5tupleIJNS3_IJNS_1CILi2EEES5_EEES6_NS4_ILi8EEEEEENS3_IJNS3_IJiNS4_ILi512EEEEEENS3_IJiiEEENS4_ILi1024EEEEEEEENS_10ViewEngineINS_8smem_ptrIPN7cutlass10bfloat16_tEEEEEEEC2ERKSE_RKSL_ - $_ZN7cutlass13device_kernelIN5flash19enable_sm80_to_sm89INS1_16FlashAttnBwdSm80INS1_25CollectiveMainloopBwdSm80ILi2ELi2EN4cute5tupleIJNS5_1CILi128EEES8_NS7_ILi64EEEEEENS_10bfloat16_tEfNS_4arch4Sm80ELb1ELb0ELb1ELb0ELb1ELb0ELb0ELb0ELi2ELi4ELi4ELi4ELb0EEENS1_21CollectiveEpilogueBwdISA_SB_SD_Li256ELb0ELb0ELi2EEENS1_25SingleTileBwdLPTSchedulerILb0ELi128ELb1EEEEEEEEEvNT_6ParamsE$_ZN4cute3eso3ESOILb0ELb0EJNS_6LayoutINS_5tupleIJNS3_IJNS_1CILi2EEES5_EEENS4_ILi8EEES6_EEENS3_IJNS3_IJNS4_ILi1EEEiEEENS4_ILi1024EEENS3_IJiiEEEEEEEEjEEC2ERKSE_RKj)
$_ZN7cutlass13device_kernelIN5flash19enable_sm80_to_sm89INS1_16FlashAttnBwdSm80INS1_25CollectiveMainloopBwdSm80ILi2ELi2EN4cute5tupleIJNS5_1CILi128EEES8_NS7_ILi64EEEEEENS_10bfloat16_tEfNS_4arch4Sm80ELb1ELb0ELb1ELb0ELb1ELb0ELb0ELb0ELi2ELi4ELi4ELi4ELb0EEENS1_21CollectiveEpilogueBwdISA_SB_SD_Li256ELb0ELb0ELi2EEENS1_25SingleTileBwdLPTSchedulerILb0ELi128ELb1EEEEEEEEEvNT_6ParamsE$_ZN4cute3eso3ESOILb0ELb0EJNS_6LayoutINS_5tupleIJNS3_IJNS_1CILi2EEES5_EEENS4_ILi8EEES6_EEENS3_IJNS3_IJNS4_ILi1EEEiEEENS4_ILi1024EEENS3_IJiiEEEEEEEEjEEC2ERKSE_RKj:
        /* <DEDUP_REMOVED lines=9> */
[----:B------:R-:W-:Y:S05]  /*71d0*/  RET.REL.NODEC R10 `(_ZN7cutlass13device_kernelIN5flash19enable_sm80_to_sm89INS1_16FlashAttnBwdSm80INS1_25CollectiveMainloopBwdSm80ILi2ELi2EN4cute5tupleIJNS5_1CILi128EEES8_NS7_ILi64EEEEEENS_10bfloat16_tEfNS_4arch4Sm80ELb1ELb0ELb1ELb0ELb1ELb0ELb0ELb0ELi2ELi4ELi4ELi4ELb0EEENS1_21CollectiveEpilogueBwdISA_SB_SD_Li256ELb0ELb0ELi2EEENS1_25SingleTileBwdLPTSchedulerILb0ELi128ELb1EEEEEEEEEvNT_6ParamsE) ;  /* 0xffff8e200a007950 */ /* 0x000fea0003c3ffff */
        .type           $_ZN7cutlass13device_kernelIN5flash19enable_sm80_to_sm89INS1_16FlashAttnBwdSm80INS1_25CollectiveMainloopBwdSm80ILi2ELi2EN4cute5tupleIJNS5_1CILi128EEES8_NS7_ILi64EEEEEENS_10bfloat16_tEfNS_4arch4Sm80ELb1ELb0ELb1ELb0ELb1ELb0ELb0ELb0ELi2ELi4ELi4ELi4ELb0EEENS1_21CollectiveEpilogueBwdISA_SB_SD_Li256ELb0ELb0ELi2EEENS1_25SingleTileBwdLPTSchedulerILb0ELi128ELb1EEEEEEEEEvNT_6ParamsE$_ZN4cute3eso3ESOILb0ELb0EJNS_6LayoutINS_5tupleIJNS3_IJNS_1CILi2EEES5_EEES6_NS4_ILi8EEEEEENS3_IJNS3_IJiNS4_ILi512EEEEEENS3_IJiiEEENS4_ILi1024EEEEEEEENS_10ViewEngineINS_8smem_ptrIPN7cutlass10bfloat16_tEEEEEEEC2ERKSE_RKSL_,@function
        .size           $_ZN7cutlass13device_kernelIN5flash19enable_sm80_to_sm89INS1_16FlashAttnBwdSm80INS1_25CollectiveMainloopBwdSm80ILi2ELi2EN4cute5tupleIJNS5_1CILi128EEES8_NS7_ILi64EEEEEENS_10bfloat16_tEfNS_4arch4Sm80ELb1ELb0ELb1ELb0ELb1ELb0ELb0ELb0ELi2ELi4ELi4ELi4ELb0EEENS1_21CollectiveEpilogueBwdISA_SB_SD_Li256ELb0ELb0ELi2EEENS1_25SingleTileBwdLPTSchedulerILb0ELi128ELb1EEEEEEEEEvNT_6ParamsE$_ZN4cute3eso3ESOILb0ELb0EJNS_6LayoutINS_5tupleIJNS3_IJNS_1CILi2EEES5_EEES6_NS4_ILi8EEEEEENS3_IJNS3_IJiNS4_ILi512EEEEEENS3_IJiiEEENS4_ILi1024EEEEEEEENS_10ViewEngineINS_8smem_ptrIPN7cutlass10bfloat16_tEEEEEEEC2ERKSE_RKSL_,($_ZN7cutlass13device_kernelIN5flash19enable_sm80_to_sm89INS1_16FlashAttnBwdSm80INS1_25CollectiveMainloopBwdSm80ILi2ELi2EN4cute5tupleIJNS5_1CILi128EEES8_NS7_ILi64EEEEEENS_10bfloat16_tEfNS_4arch4Sm80ELb1ELb0ELb1ELb0ELb1ELb0ELb0ELb0ELi2ELi4ELi4ELi4ELb0EEENS1_21CollectiveEpilogueBwdISA_SB_SD_Li256ELb0ELb0ELi2EEENS1_25SingleTileBwdLPTSchedulerILb0ELi128ELb1EEEEEEEEEvNT_6ParamsE$_ZN4cute3eso3ESOILb0ELb0EJNS_6LayoutINS_5tupleIJNS3_IJNS_1CILi2EEES5_EEES6_NS4_ILi8EEEEEENS3_IJNS3_IJiNS4_ILi512EEEEEENS3_IJiiEEENS4_ILi1024EEEEEEEEjEEC2ERKSE_RKj - $_ZN7cutlass13device_kernelIN5flash19enable_sm80_to_sm89INS1_16FlashAttnBwdSm80INS1_25CollectiveMainloopBwdSm80ILi2ELi2EN4cute5tupleIJNS5_1CILi128EEES8_NS7_ILi64EEEEEENS_10bfloat16_tEfNS_4arch4Sm80ELb1ELb0ELb1ELb0ELb1ELb0ELb0ELb0ELi2ELi4ELi4ELi4ELb0EEENS1_21CollectiveEpilogueBwdISA_SB_SD_Li256ELb0ELb0ELi2EEENS1_25SingleTileBwdLPTSchedulerILb0ELi128ELb1EEEEEEEEEvNT_6ParamsE$_ZN4cute3eso3ESOILb0ELb0EJNS_6LayoutINS_5tupleIJNS3_IJNS_1CILi2EEES5_EEES6_NS4_ILi8EEEEEENS3_IJNS3_IJiNS4_ILi512EEEEEENS3_IJiiEEENS4_ILi1024EEEEEEEENS_10ViewEngineINS_8smem_ptrIPN7cutlass10bfloat16_tEEEEEEEC2ERKSE_RKSL_)
$_ZN7cutlass13device_kernelIN5flash19enable_sm80_to_sm89INS1_16FlashAttnBwdSm80INS1_25CollectiveMainloopBwdSm80ILi2ELi2EN4cute5tupleIJNS5_1CILi128EEES8_NS7_ILi64EEEEEENS_10bfloat16_tEfNS_4arch4Sm80ELb1ELb0ELb1ELb0ELb1ELb0ELb0ELb0ELi2ELi4ELi4ELi4ELb0EEENS1_21CollectiveEpilogueBwdISA_SB_SD_Li256ELb0ELb0ELi2EEENS1_25SingleTileBwdLPTSchedulerILb0ELi128ELb1EEEEEEEEEvNT_6ParamsE$_ZN4cute3eso3ESOILb0ELb0EJNS_6LayoutINS_5tupleIJNS3_IJNS_1CILi2EEES5_EEES6_NS4_ILi8EEEEEENS3_IJNS3_IJiNS4_ILi512EEEEEENS3_IJiiEEENS4_ILi1024EEEEEEEENS_10ViewEngineINS_8smem_ptrIPN7cutlass10bfloat16_tEEEEEEEC2ERKSE_RKSL_:
        /* <DEDUP_REMOVED lines=8> */
[----:B------:R-:W-:Y:S05]  /*7260*/  RET.REL.NODEC R10 `(_ZN7cutlass13device_kernelIN5flash19enable_sm80_to_sm89INS1_16FlashAttnBwdSm80INS1_25CollectiveMainloopBwdSm80ILi2ELi2EN4cute5tupleIJNS5_1CILi128EEES8_NS7_ILi64EEEEEENS_10bfloat16_tEfNS_4arch4Sm80ELb1ELb0ELb1ELb0ELb1ELb0ELb0ELb0ELi2ELi4ELi4ELi4ELb0EEENS1_21CollectiveEpilogueBwdISA_SB_SD_Li256ELb0ELb0ELi2EEENS1_25SingleTileBwdLPTSchedulerILb0ELi128ELb1EEEEEEEEEvNT_6ParamsE) ;  /* 0xffff8d900a007950 */ /* 0x000fea0003c3ffff */
        .type           $_ZN7cutlass13device_kernelIN5flash19enable_sm80_to_sm89INS1_16FlashAttnBwdSm80INS1_25CollectiveMainloopBwdSm80ILi2ELi2EN4cute5tupleIJNS5_1CILi128EEES8_NS7_ILi64EEEEEENS_10bfloat16_tEfNS_4arch4Sm80ELb1ELb0ELb1ELb0ELb1ELb0ELb0ELb0ELi2ELi4ELi4ELi4ELb0EEENS1_21CollectiveEpilogueBwdISA_SB_SD_Li256ELb0ELb0ELi2EEENS1_25SingleTileBwdLPTSchedulerILb0ELi128ELb1EEEEEEEEEvNT_6ParamsE$_ZN4cute3eso3ESOILb0ELb0EJNS_6LayoutINS_5tupleIJNS3_IJNS_1CILi2EEES5_EEES6_NS4_ILi8EEEEEENS3_IJNS3_IJiNS4_ILi512EEEEEENS3_IJiiEEENS4_ILi1024EEEEEEEEjEEC2ERKSE_RKj,@function
        .size           $_ZN7cutlass13device_kernelIN5flash19enable_sm80_to_sm89INS1_16FlashAttnBwdSm80INS1_25CollectiveMainloopBwdSm80ILi2ELi2EN4cute5tupleIJNS5_1CILi128EEES8_NS7_ILi64EEEEEENS_10bfloat16_tEfNS_4arch4Sm80ELb1ELb0ELb1ELb0ELb1ELb0ELb0ELb0ELi2ELi4ELi4ELi4ELb0EEENS1_21CollectiveEpilogueBwdISA_SB_SD_Li256ELb0ELb0ELi2EEENS1_25SingleTileBwdLPTSchedulerILb0ELi128ELb1EEEEEEEEEvNT_6ParamsE$_ZN4cute3eso3ESOILb0ELb0EJNS_6LayoutINS_5tupleIJNS3_IJNS_1CILi2EEES5_EEES6_NS4_ILi8EEEEEENS3_IJNS3_IJiNS4_ILi512EEEEEENS3_IJiiEEENS4_ILi1024EEEEEEEEjEEC2ERKSE_RKj,($_ZN7cutlass13device_kernelIN5flash19enable_sm80_to_sm89INS1_16FlashAttnBwdSm80INS1_25CollectiveMainloopBwdSm80ILi2ELi2EN4cute5tupleIJNS5_1CILi128EEES8_NS7_ILi64EEEEEENS_10bfloat16_tEfNS_4arch4Sm80ELb1ELb0ELb1ELb0ELb1ELb0ELb0ELb0ELi2ELi4ELi4ELi4ELb0EEENS1_21CollectiveEpilogueBwdISA_SB_SD_Li256ELb0ELb0ELi2EEENS1_25SingleTileBwdLPTSchedulerILb0ELi128ELb1EEEEEEEEEvNT_6ParamsE$_ZN4cute3eso3ESOILb0ELb0EJNS_6LayoutINS_5tupleIJNS3_IJNS_1CILi2EEES5_S5_EEES5_NS3_IJNS3_IJS5_S5_EEES5_EEEEEENS3_IJNS3_IJNS4_ILi1EEENS4_ILi512EEEiEEENS4_ILi4096EEENS3_IJNS3_IJiiEEENS4_ILi8192EEEEEEEEEEENS_10ViewEngineINS_8smem_ptrIPN7cutlass10bfloat16_tEEEEEEEC2ERKSI_RKSP_ - $_ZN7cutlass13device_kernelIN5flash19enable_sm80_to_sm89INS1_16FlashAttnBwdSm80INS1_25CollectiveMainloopBwdSm80ILi2ELi2EN4cute5tupleIJNS5_1CILi128EEES8_NS7_ILi64EEEEEENS_10bfloat16_tEfNS_4arch4Sm80ELb1ELb0ELb1ELb0ELb1ELb0ELb0ELb0ELi2ELi4ELi4ELi4ELb0EEENS1_21CollectiveEpilogueBwdISA_SB_SD_Li256ELb0ELb0ELi2EEENS1_25SingleTileBwdLPTSchedulerILb0ELi128ELb1EEEEEEEEEvNT_6ParamsE$_ZN4cute3eso3ESOILb0ELb0EJNS_6LayoutINS_5tupleIJNS3_IJNS_1CILi2EEES5_EEES6_NS4_ILi8EEEEEENS3_IJNS3_IJiNS4_ILi512EEEEEENS3_IJiiEEENS4_ILi1024EEEEEEEEjEEC2ERKSE_RKj)
$_ZN7cutlass13device_kernelIN5flash19enable_sm80_to_sm89INS1_16FlashAttnBwdSm80INS1_25CollectiveMainloopBwdSm80ILi2ELi2EN4cute5tupleIJNS5_1CILi128EEES8_NS7_ILi64EEEEEENS_10bfloat16_tEfNS_4arch4Sm80ELb1ELb0ELb1ELb0ELb1ELb0ELb0ELb0ELi2ELi4ELi4ELi4ELb0EEENS1_21CollectiveEpilogueBwdISA_SB_SD_Li256ELb0ELb0ELi2EEENS1_25SingleTileBwdLPTSchedulerILb0ELi128ELb1EEEEEEEEEvNT_6ParamsE$_ZN4cute3eso3ESOILb0ELb0EJNS_6LayoutINS_5tupleIJNS3_IJNS_1CILi2EEES5_EEES6_NS4_ILi8EEEEEENS3_IJNS3_IJiNS4_ILi512EEEEEENS3_IJiiEEENS4_ILi1024EEEEEEEEjEEC2ERKSE_RKj:
        /* <DEDUP_REMOVED lines=10> */
        .type           $_ZN7cutlass13device_kernelIN5flash19enable_sm80_to_sm89INS1_16FlashAttnBwdSm80INS1_25CollectiveMainloopBwdSm80ILi2ELi2EN4cute5tupleIJNS5_1CILi128EEES8_NS7_ILi64EEEEEENS_10bfloat16_tEfNS_4arch4Sm80ELb1ELb0ELb1ELb0ELb1ELb0ELb0ELb0ELi2ELi4ELi4ELi4ELb0EEENS1_21CollectiveEpilogueBwdISA_SB_SD_Li256ELb0ELb0ELi2EEENS1_25SingleTileBwdLPTSchedulerILb0ELi128ELb1EEEEEEEEEvNT_6ParamsE$_ZN4cute3eso3ESOILb0ELb0EJNS_6LayoutINS_5tupleIJNS3_IJNS_1CILi2EEES5_S5_EEES5_NS3_IJNS3_IJS5_S5_EEES5_EEEEEENS3_IJNS3_IJNS4_ILi1EEENS4_ILi512EEEiEEENS4_ILi4096EEENS3_IJNS3_IJiiEEENS4_ILi8192EEEEEEEEEEENS_10ViewEngineINS_8smem_ptrIPN7cutlass10bfloat16_tEEEEEEEC2ERKSI_RKSP_,@function
        .size           $_ZN7cutlass13device_kernelIN5flash19enable_sm80_to_sm89INS1_16FlashAttnBwdSm80INS1_25CollectiveMainloopBwdSm80ILi2ELi2EN4cute5tupleIJNS5_1CILi128EEES8_NS7_ILi64EEEEEENS_10bfloat16_tEfNS_4arch4Sm80ELb1ELb0ELb1ELb0ELb1ELb0ELb0ELb0ELi2ELi4ELi4ELi4ELb0EEENS1_21CollectiveEpilogueBwdISA_SB_SD_Li256ELb0ELb0ELi2EEENS1_25SingleTileBwdLPTSchedulerILb0ELi128ELb1EEEEEEEEEvNT_6ParamsE$_ZN4cute3eso3ESOILb0ELb0EJNS_6LayoutINS_5tupleIJNS3_IJNS_1CILi2EEES5_S5_EEES5_NS3_IJNS3_IJS5_S5_EEES5_EEEEEENS3_IJNS3_IJNS4_ILi1EEENS4_ILi512EEEiEEENS4_ILi4096EEENS3_IJNS3_IJiiEEENS4_ILi8192EEEEEEEEEEENS_10ViewEngineINS_8smem_ptrIPN7cutlass10bfloat16_tEEEEEEEC2ERKSI_RKSP_,($_ZN7cutlass13device_kernelIN5flash19enable_sm80_to_sm89INS1_16FlashAttnBwdSm80INS1_25CollectiveMainloopBwdSm80ILi2ELi2EN4cute5tupleIJNS5_1CILi128EEES8_NS7_ILi64EEEEEENS_10bfloat16_tEfNS_4arch4Sm80ELb1ELb0ELb1ELb0ELb1ELb0ELb0ELb0ELi2ELi4ELi4ELi4ELb0EEENS1_21CollectiveEpilogueBwdISA_SB_SD_Li256ELb0ELb0ELi2EEENS1_25SingleTileBwdLPTSchedulerILb0ELi128ELb1EEEEEEEEEvNT_6ParamsE$_ZN4cute3eso3ESOILb0ELb0EJNS_6LayoutINS_5tupleIJNS3_IJNS_1CILi2EEES5_S5_EEES5_NS3_IJNS3_IJS5_S5_EEES5_EEEEEENS3_IJNS3_IJNS4_ILi1EEENS4_ILi512EEEiEEENS4_ILi4096EEENS3_IJNS3_IJiiEEENS4_ILi8192EEEEEEEEEEEjEEC2ERKSI_RKj - $_ZN7cutlass13device_kernelIN5flash19enable_sm80_to_sm89INS1_16FlashAttnBwdSm80INS1_25CollectiveMainloopBwdSm80ILi2ELi2EN4cute5tupleIJNS5_1CILi128EEES8_NS7_ILi64EEEEEENS_10bfloat16_tEfNS_4arch4Sm80ELb1ELb0ELb1ELb0ELb1ELb0ELb0ELb0ELi2ELi4ELi4ELi4ELb0EEENS1_21CollectiveEpilogueBwdISA_SB_SD_Li256ELb0ELb0ELi2EEENS1_25SingleTileBwdLPTSchedulerILb0ELi128ELb1EEEEEEEEEvNT_6ParamsE$_ZN4cute3eso3ESOILb0ELb0EJNS_6LayoutINS_5tupleIJNS3_IJNS_1CILi2EEES5_S5_EEES5_NS3_IJNS3_IJS5_S5_EEES5_EEEEEENS3_IJNS3_IJNS4_ILi1EEENS4_ILi512EEEiEEENS4_ILi4096EEENS3_IJNS3_IJiiEEENS4_ILi8192EEEEEEEEEEENS_10ViewEngineINS_8smem_ptrIPN7cutlass10bfloat16_tEEEEEEEC2ERKSI_RKSP_)
$_ZN7cutlass13device_kernelIN5flash19enable_sm80_to_sm89INS1_16FlashAttnBwdSm80INS1_25CollectiveMainloopBwdSm80ILi2ELi2EN4cute5tupleIJNS5_1CILi128EEES8_NS7_ILi64EEEEEENS_10bfloat16_tEfNS_4arch4Sm80ELb1ELb0ELb1ELb0ELb1ELb0ELb0ELb0ELi2ELi4ELi4ELi4ELb0EEENS1_21CollectiveEpilogueBwdISA_SB_SD_Li256ELb0ELb0ELi2EEENS1_25SingleTileBwdLPTSchedulerILb0ELi128ELb1EEEEEEEEEvNT_6ParamsE$_ZN4cute3eso3ESOILb0ELb0EJNS_6LayoutINS_5tupleIJNS3_IJNS_1CILi2EEES5_S5_EEES5_NS3_IJNS3_IJS5_S5_EEES5_EEEEEENS3_IJNS3_IJNS4_ILi1EEENS4_ILi512EEEiEEENS4_ILi4096EEENS3_IJNS3_IJiiEEENS4_ILi8192EEEEEEEEEEENS_10ViewEngineINS_8smem_ptrIPN7cutlass10bfloat16_tEEEEEEEC2ERKSI_RKSP_:
        /* <DEDUP_REMOVED lines=9> */
        .type           $_ZN7cutlass13device_kernelIN5flash19enable_sm80_to_sm89INS1_16FlashAttnBwdSm80INS1_25CollectiveMainloopBwdSm80ILi2ELi2EN4cute5tupleIJNS5_1CILi128EEES8_NS7_ILi64EEEEEENS_10bfloat16_tEfNS_4arch4Sm80ELb1ELb0ELb1ELb0ELb1ELb0ELb0ELb0ELi2ELi4ELi4ELi4ELb0EEENS1_21CollectiveEpilogueBwdISA_SB_SD_Li256ELb0ELb0ELi2EEENS1_25SingleTileBwdLPTSchedulerILb0ELi128ELb1EEEEEEEEEvNT_6ParamsE$_ZN4cute3eso3ESOILb0ELb0EJNS_6LayoutINS_5tupleIJNS3_IJNS_1CILi2EEES5_S5_EEES5_NS3_IJNS3_IJS5_S5_EEES5_EEEEEENS3_IJNS3_IJNS4_ILi1EEENS4_ILi512EEEiEEENS4_ILi4096EEENS3_IJNS3_IJiiEEENS4_ILi8192EEEEEEEEEEEjEEC2ERKSI_RKj,@function
        .size           $_ZN7cutlass13device_kernelIN5flash19enable_sm80_to_sm89INS1_16FlashAttnBwdSm80INS1_25CollectiveMainloopBwdSm80ILi2ELi2EN4cute5tupleIJNS5_1CILi128EEES8_NS7_ILi64EEEEEENS_10bfloat16_tEfNS_4arch4Sm80ELb1ELb0ELb1ELb0ELb1ELb0ELb0ELb0ELi2ELi4ELi4ELi4ELb0EEENS1_21CollectiveEpilogueBwdISA_SB_SD_Li256ELb0ELb0ELi2EEENS1_25SingleTileBwdLPTSchedulerILb0ELi128ELb1EEEEEEEEEvNT_6ParamsE$_ZN4cute3eso3ESOILb0ELb0EJNS_6LayoutINS_5tupleIJNS3_IJNS_1CILi2EEES5_S5_EEES5_NS3_IJNS3_IJS5_S5_EEES5_EEEEEENS3_IJNS3_IJNS4_ILi1EEENS4_ILi512EEEiEEENS4_ILi4096EEENS3_IJNS3_IJiiEEENS4_ILi8192EEEEEEEEEEEjEEC2ERKSI_RKj,($_ZN7cutlass13device_kernelIN5flash19enable_sm80_to_sm89INS1_16FlashAttnBwdSm80INS1_25CollectiveMainloopBwdSm80ILi2ELi2EN4cute5tupleIJNS5_1CILi128EEES8_NS7_ILi64EEEEEENS_10bfloat16_tEfNS_4arch4Sm80ELb1ELb0ELb1ELb0ELb1ELb0ELb0ELb0ELi2ELi4ELi4ELi4ELb0EEENS1_21CollectiveEpilogueBwdISA_SB_SD_Li256ELb0ELb0ELi2EEENS1_25SingleTileBwdLPTSchedulerILb0ELi128ELb1EEEEEEEEEvNT_6ParamsE$_ZN4cute3eso3ESOILb0ELb0EJNS_6LayoutINS_5tupleIJNS3_IJNS_1CILi2EEES5_S5_EEES5_NS3_IJS5_S5_EEEEEENS3_IJNS3_IJNS4_ILi1EEENS4_ILi512EEEiEEENS4_ILi4096EEENS3_IJiiEEEEEEEENS_10ViewEngineINS_8smem_ptrIPN7cutlass10bfloat16_tEEEEEEEC2ERKSF_RKSM_ - $_ZN7cutlass13device_kernelIN5flash19enable_sm80_to_sm89INS1_16FlashAttnBwdSm80INS1_25CollectiveMainloopBwdSm80ILi2ELi2EN4cute5tupleIJNS5_1CILi128EEES8_NS7_ILi64EEEEEENS_10bfloat16_tEfNS_4arch4Sm80ELb1ELb0ELb1ELb0ELb1ELb0ELb0ELb0ELi2ELi4ELi4ELi4ELb0EEENS1_21CollectiveEpilogueBwdISA_SB_SD_Li256ELb0ELb0ELi2EEENS1_25SingleTileBwdLPTSchedulerILb0ELi128ELb1EEEEEEEEEvNT_6ParamsE$_ZN4cute3eso3ESOILb0ELb0EJNS_6LayoutINS_5tupleIJNS3_IJNS_1CILi2EEES5_S5_EEES5_NS3_IJNS3_IJS5_S5_EEES5_EEEEEENS3_IJNS3_IJNS4_ILi1EEENS4_ILi512EEEiEEENS4_ILi4096EEENS3_IJNS3_IJiiEEENS4_ILi8192EEEEEEEEEEEjEEC2ERKSI_RKj)
$_ZN7cutlass13device_kernelIN5flash19enable_sm80_to_sm89INS1_16FlashAttnBwdSm80INS1_25CollectiveMainloopBwdSm80ILi2ELi2EN4cute5tupleIJNS5_1CILi128EEES8_NS7_ILi64EEEEEENS_10bfloat16_tEfNS_4arch4Sm80ELb1ELb0ELb1ELb0ELb1ELb0ELb0ELb0ELi2ELi4ELi4ELi4ELb0EEENS1_21CollectiveEpilogueBwdISA_SB_SD_Li256ELb0ELb0ELi2EEENS1_25SingleTileBwdLPTSchedulerILb0ELi128ELb1EEEEEEEEEvNT_6ParamsE$_ZN4cute3eso3ESOILb0ELb0EJNS_6LayoutINS_5tupleIJNS3_IJNS_1CILi2EEES5_S5_EEES5_NS3_IJNS3_IJS5_S5_EEES5_EEEEEENS3_IJNS3_IJNS4_ILi1EEENS4_ILi512EEEiEEENS4_ILi4096EEENS3_IJNS3_IJiiEEENS4_ILi8192EEEEEEEEEEEjEEC2ERKSI_RKj:
        /* <DEDUP_REMOVED lines=10> */
        .type           $_ZN7cutlass13device_kernelIN5flash19enable_sm80_to_sm89INS1_16FlashAttnBwdSm80INS1_25CollectiveMainloopBwdSm80ILi2ELi2EN4cute5tupleIJNS5_1CILi128EEES8_NS7_ILi64EEEEEENS_10bfloat16_tEfNS_4arch4Sm80ELb1ELb0ELb1ELb0ELb1ELb0ELb0ELb0ELi2ELi4ELi4ELi4ELb0EEENS1_21CollectiveEpilogueBwdISA_SB_SD_Li256ELb0ELb0ELi2EEENS1_25SingleTileBwdLPTSchedulerILb0ELi128ELb1EEEEEEEEEvNT_6ParamsE$_ZN4cute3eso3ESOILb0ELb0EJNS_6LayoutINS_5tupleIJNS3_IJNS_1CILi2EEES5_S5_EEES5_NS3_IJS5_S5_EEEEEENS3_IJNS3_IJNS4_ILi1EEENS4_ILi512EEEiEEENS4_ILi4096EEENS3_IJiiEEEEEEEENS_10ViewEngineINS_8smem_ptrIPN7cutlass10bfloat16_tEEEEEEEC2ERKSF_RKSM_,@function
        .size           $_ZN7cutlass13device_kernelIN5flash19enable_sm80_to_sm89INS1_16FlashAttnBwdSm80INS1_25CollectiveMainloopBwdSm80ILi2ELi2EN4cute5tupleIJNS5_1CILi128EEES8_NS7_ILi64EEEEEENS_10bfloat16_tEfNS_4arch4Sm80ELb1ELb0ELb1ELb0ELb1ELb0ELb0ELb0ELi2ELi4ELi4ELi4ELb0EEENS1_21CollectiveEpilogueBwdISA_SB_SD_Li256ELb0ELb0ELi2EEENS1_25SingleTileBwdLPTSchedulerILb0ELi128ELb1EEEEEEEEEvNT_6ParamsE$_ZN4cute3eso3ESOILb0ELb0EJNS_6LayoutINS_5tupleIJNS3_IJNS_1CILi2EEES5_S5_EEES5_NS3_IJS5_S5_EEEEEENS3_IJNS3_IJNS4_ILi1EEENS4_ILi512EEEiEEENS4_ILi4096EEENS3_IJiiEEEEEEEENS_10ViewEngineINS_8smem_ptrIPN7cutlass10bfloat16_tEEEEEEEC2ERKSF_RKSM_,($_ZN7cutlass13device_kernelIN5flash19enable_sm80_to_sm89INS1_16FlashAttnBwdSm80INS1_25CollectiveMainloopBwdSm80ILi2ELi2EN4cute5tupleIJNS5_1CILi128EEES8_NS7_ILi64EEEEEENS_10bfloat16_tEfNS_4arch4Sm80ELb1ELb0ELb1ELb0ELb1ELb0ELb0ELb0ELi2ELi4ELi4ELi4ELb0EEENS1_21CollectiveEpilogueBwdISA_SB_SD_Li256ELb0ELb0ELi2EEENS1_25SingleTileBwdLPTSchedulerILb0ELi128ELb1EEEEEEEEEvNT_6ParamsE$_ZN4cute3eso3ESOILb0ELb0EJNS_6LayoutINS_5tupleIJNS3_IJNS_1CILi2EEES5_S5_EEES5_NS3_IJS5_S5_EEEEEENS3_IJNS3_IJNS4_ILi1EEENS4_ILi512EEEiEEENS4_ILi4096EEENS3_IJiiEEEEEEEEjEEC2ERKSF_RKj - $_ZN7cutlass13device_kernelIN5flash19enable_sm80_to_sm89INS1_16FlashAttnBwdSm80INS1_25CollectiveMainloopBwdSm80ILi2ELi2EN4cute5tupleIJNS5_1CILi128EEES8_NS7_ILi64EEEEEENS_10bfloat16_tEfNS_4arch4Sm80ELb1ELb0ELb1ELb0ELb1ELb0ELb0ELb0ELi2ELi4ELi4ELi4ELb0EEENS1_21CollectiveEpilogueBwdISA_SB_SD_Li256ELb0ELb0ELi2EEENS1_25SingleTileBwdLPTSchedulerILb0ELi128ELb1EEEEEEEEEvNT_6ParamsE$_ZN4cute3eso3ESOILb0ELb0EJNS_6LayoutINS_5tupleIJNS3_IJNS_1CILi2EEES5_S5_EEES5_NS3_IJS5_S5_EEEEEENS3_IJNS3_IJNS4_ILi1EEENS4_ILi512EEEiEEENS4_ILi4096EEENS3_IJiiEEEEEEEENS_10ViewEngineINS_8smem_ptrIPN7cutlass10bfloat16_tEEEEEEEC2ERKSF_RKSM_)
$_ZN7cutlass13device_kernelIN5flash19enable_sm80_to_sm89INS1_16FlashAttnBwdSm80INS1_25CollectiveMainloopBwdSm80ILi2ELi2EN4cute5tupleIJNS5_1CILi128EEES8_NS7_ILi64EEEEEENS_10bfloat16_tEfNS_4arch4Sm80ELb1ELb0ELb1ELb0ELb1ELb0ELb0ELb0ELi2ELi4ELi4ELi4ELb0EEENS1_21CollectiveEpilogueBwdISA_SB_SD_Li256ELb0ELb0ELi2EEENS1_25SingleTileBwdLPTSchedulerILb0ELi128ELb1EEEEEEEEEvNT_6ParamsE$_ZN4cute3eso3ESOILb0ELb0EJNS_6LayoutINS_5tupleIJNS3_IJNS_1CILi2EEES5_S5_EEES5_NS3_IJS5_S5_EEEEEENS3_IJNS3_IJNS4_ILi1EEENS4_ILi512EEEiEEENS4_ILi4096EEENS3_IJiiEEEEEEEENS_10ViewEngineINS_8smem_ptrIPN7cutlass10bfloat16_tEEEEEEEC2ERKSF_RKSM_:
        /* <DEDUP_REMOVED lines=8> */
        .type           $_ZN7cutlass13device_kernelIN5flash19enable_sm80_to_sm89INS1_16FlashAttnBwdSm80INS1_25CollectiveMainloopBwdSm80ILi2ELi2EN4cute5tupleIJNS5_1CILi128EEES8_NS7_ILi64EEEEEENS_10bfloat16_tEfNS_4arch4Sm80ELb1ELb0ELb1ELb0ELb1ELb0ELb0ELb0ELi2ELi4ELi4ELi4ELb0EEENS1_21CollectiveEpilogueBwdISA_SB_SD_Li256ELb0ELb0ELi2EEENS1_25SingleTileBwdLPTSchedulerILb0ELi128ELb1EEEEEEEEEvNT_6ParamsE$_ZN4cute3eso3ESOILb0ELb0EJNS_6LayoutINS_5tupleIJNS3_IJNS_1CILi2EEES5_S5_EEES5_NS3_IJS5_S5_EEEEEENS3_IJNS3_IJNS4_ILi1EEENS4_ILi512EEEiEEENS4_ILi4096EEENS3_IJiiEEEEEEEEjEEC2ERKSF_RKj,@function
        .size           $_ZN7cutlass13device_kernelIN5flash19enable_sm80_to_sm89INS1_16FlashAttnBwdSm80INS1_25CollectiveMainloopBwdSm80ILi2ELi2EN4cute5tupleIJNS5_1CILi128EEES8_NS7_ILi64EEEEEENS_10bfloat16_tEfNS_4arch4Sm80ELb1ELb0ELb1ELb0ELb1ELb0ELb0ELb0ELi2ELi4ELi4ELi4ELb0EEENS1_21CollectiveEpilogueBwdISA_SB_SD_Li256ELb0ELb0ELi2EEENS1_25SingleTileBwdLPTSchedulerILb0ELi128ELb1EEEEEEEEEvNT_6ParamsE$_ZN4cute3eso3ESOILb0ELb0EJNS_6LayoutINS_5tupleIJNS3_IJNS_1CILi2EEES5_S5_EEES5_NS3_IJS5_S5_EEEEEENS3_IJNS3_IJNS4_ILi1EEENS4_ILi512EEEiEEENS4_ILi4096EEENS3_IJiiEEEEEEEEjEEC2ERKSF_RKj,($_ZN7cutlass13device_kernelIN5flash19enable_sm80_to_sm89INS1_16FlashAttnBwdSm80INS1_25CollectiveMainloopBwdSm80ILi2ELi2EN4cute5tupleIJNS5_1CILi128EEES8_NS7_ILi64EEEEEENS_10bfloat16_tEfNS_4arch4Sm80ELb1ELb0ELb1ELb0ELb1ELb0ELb0ELb0ELi2ELi4ELi4ELi4ELb0EEENS1_21CollectiveEpilogueBwdISA_SB_SD_Li256ELb0ELb0ELi2EEENS1_25SingleTileBwdLPTSchedulerILb0ELi128ELb1EEEEEEEEEvNT_6ParamsE$_ZN4cute3eso3ESOILb0ELb0EJNS_6LayoutINS_5tupleIJNS3_IJNS_1CILi8EEENS4_ILi1EEEEEENS3_IJNS4_ILi2EEEEEEEEENS3_IJNS3_IJS6_NS4_ILi0EEEEEENS3_IJiEEEEEEEENS_10ViewEngineINS_8smem_ptrIPN7cutlass10bfloat16_tEEEEEEEC2ERKSF_RKSM_ - $_ZN7cutlass13device_kernelIN5flash19enable_sm80_to_sm89INS1_16FlashAttnBwdSm80INS1_25CollectiveMainloopBwdSm80ILi2ELi2EN4cute5tupleIJNS5_1CILi128EEES8_NS7_ILi64EEEEEENS_10bfloat16_tEfNS_4arch4Sm80ELb1ELb0ELb1ELb0ELb1ELb0ELb0ELb0ELi2ELi4ELi4ELi4ELb0EEENS1_21CollectiveEpilogueBwdISA_SB_SD_Li256ELb0ELb0ELi2EEENS1_25SingleTileBwdLPTSchedulerILb0ELi128ELb1EEEEEEEEEvNT_6ParamsE$_ZN4cute3eso3ESOILb0ELb0EJNS_6LayoutINS_5tupleIJNS3_IJNS_1CILi2EEES5_S5_EEES5_NS3_IJS5_S5_EEEEEENS3_IJNS3_IJNS4_ILi1EEENS4_ILi512EEEiEEENS4_ILi4096EEENS3_IJiiEEEEEEEEjEEC2ERKSF_RKj)
$_ZN7cutlass13device_kernelIN5flash19enable_sm80_to_sm89INS1_16FlashAttnBwdSm80INS1_25CollectiveMainloopBwdSm80ILi2ELi2EN4cute5tupleIJNS5_1CILi128EEES8_NS7_ILi64EEEEEENS_10bfloat16_tEfNS_4arch4Sm80ELb1ELb0ELb1ELb0ELb1ELb0ELb0ELb0ELi2ELi4ELi4ELi4ELb0EEENS1_21CollectiveEpilogueBwdISA_SB_SD_Li256ELb0ELb0ELi2EEENS1_25SingleTileBwdLPTSchedulerILb0ELi128ELb1EEEEEEEEEvNT_6ParamsE$_ZN4cute3eso3ESOILb0ELb0EJNS_6LayoutINS_5tupleIJNS3_IJNS_1CILi2EEES5_S5_EEES5_NS3_IJS5_S5_EEEEEENS3_IJNS3_IJNS4_ILi1EEENS4_ILi512EEEiEEENS4_ILi4096EEENS3_IJiiEEEEEEEEjEEC2ERKSF_RKj:
        /* <DEDUP_REMOVED lines=10> */
        .type           $_ZN7cutlass13device_kernelIN5flash19enable_sm80_to_sm89INS1_16FlashAttnBwdSm80INS1_25CollectiveMainloopBwdSm80ILi2ELi2EN4cute5tupleIJNS5_1CILi128EEES8_NS7_ILi64EEEEEENS_10bfloat16_tEfNS_4arch4Sm80ELb1ELb0ELb1ELb0ELb1ELb0ELb0ELb0ELi2ELi4ELi4ELi4ELb0EEENS1_21CollectiveEpilogueBwdISA_SB_SD_Li256ELb0ELb0ELi2EEENS1_25SingleTileBwdLPTSchedulerILb0ELi128ELb1EEEEEEEEEvNT_6ParamsE$_ZN4cute3eso3ESOILb0ELb0EJNS_6LayoutINS_5tupleIJNS3_IJNS_1CILi8EEENS4_ILi1EEEEEENS3_IJNS4_ILi2EEEEEEEEENS3_IJNS3_IJS6_NS4_ILi0EEEEEENS3_IJiEEEEEEEENS_10ViewEngineINS_8smem_ptrIPN7cutlass10bfloat16_tEEEEEEEC2ERKSF_RKSM_,@function
        .size           $_ZN7cutlass13device_kernelIN5flash19enable_sm80_to_sm89INS1_16FlashAttnBwdSm80INS1_25CollectiveMainloopBwdSm80ILi2ELi2EN4cute5tupleIJNS5_1CILi128EEES8_NS7_ILi64EEEEEENS_10bfloat16_tEfNS_4arch4Sm80ELb1ELb0ELb1ELb0ELb1ELb0ELb0ELb0ELi2ELi4ELi4ELi4ELb0EEENS1_21CollectiveEpilogueBwdISA_SB_SD_Li256ELb0ELb0ELi2EEENS1_25SingleTileBwdLPTSchedulerILb0ELi128ELb1EEEEEEEEEvNT_6ParamsE$_ZN4cute3eso3ESOILb0ELb0EJNS_6LayoutINS_5tupleIJNS3_IJNS_1CILi8EEENS4_ILi1EEEEEENS3_IJNS4_ILi2EEEEEEEEENS3_IJNS3_IJS6_NS4_ILi0EEEEEENS3_IJiEEEEEEEENS_10ViewEngineINS_8smem_ptrIPN7cutlass10bfloat16_tEEEEEEEC2ERKSF_RKSM_,($_ZN7cutlass13device_kernelIN5flash19enable_sm80_to_sm89INS1_16FlashAttnBwdSm80INS1_25CollectiveMainloopBwdSm80ILi2ELi2EN4cute5tupleIJNS5_1CILi128EEES8_NS7_ILi64EEEEEENS_10bfloat16_tEfNS_4arch4Sm80ELb1ELb0ELb1ELb0ELb1ELb0ELb0ELb0ELi2ELi4ELi4ELi4ELb0EEENS1_21CollectiveEpilogueBwdISA_SB_SD_Li256ELb0ELb0ELi2EEENS1_25SingleTileBwdLPTSchedulerILb0ELi128ELb1EEEEEEEEEvNT_6ParamsE$_ZN4cute3eso3ESOILb0ELb0EJNS_6LayoutINS_5tupleIJNS3_IJNS_1CILi8EEENS4_ILi1EEEEEENS4_ILi2EEEEEENS3_IJNS3_IJS6_NS4_ILi0EEEEEEiEEEEENS_10ViewEngineINS_8smem_ptrIPN7cutlass10bfloat16_tEEEEEEEC2ERKSD_RKSK_ - $_ZN7cutlass13device_kernelIN5flash19enable_sm80_to_sm89INS1_16FlashAttnBwdSm80INS1_25CollectiveMainloopBwdSm80ILi2ELi2EN4cute5tupleIJNS5_1CILi128EEES8_NS7_ILi64EEEEEENS_10bfloat16_tEfNS_4arch4Sm80ELb1ELb0ELb1ELb0ELb1ELb0ELb0ELb0ELi2ELi4ELi4ELi4ELb0EEENS1_21CollectiveEpilogueBwdISA_SB_SD_Li256ELb0ELb0ELi2EEENS1_25SingleTileBwdLPTSchedulerILb0ELi128ELb1EEEEEEEEEvNT_6ParamsE$_ZN4cute3eso3ESOILb0ELb0EJNS_6LayoutINS_5tupleIJNS3_IJNS_1CILi8EEENS4_ILi1EEEEEENS3_IJNS4_ILi2EEEEEEEEENS3_IJNS3_IJS6_NS4_ILi0EEEEEENS3_IJiEEEEEEEENS_10ViewEngineINS_8smem_ptrIPN7cutlass10bfloat16_tEEEEEEEC2ERKSF_RKSM_)
$_ZN7cutlass13device_kernelIN5flash19enable_sm80_to_sm89INS1_16FlashAttnBwdSm80INS1_25CollectiveMainloopBwdSm80ILi2ELi2EN4cute5tupleIJNS5_1CILi128EEES8_NS7_ILi64EEEEEENS_10bfloat16_tEfNS_4arch4Sm80ELb1ELb0ELb1ELb0ELb1ELb0ELb0ELb0ELi2ELi4ELi4ELi4ELb0EEENS1_21CollectiveEpilogueBwdISA_SB_SD_Li256ELb0ELb0ELi2EEENS1_25SingleTileBwdLPTSchedulerILb0ELi128ELb1EEEEEEEEEvNT_6ParamsE$_ZN4cute3eso3ESOILb0ELb0EJNS_6LayoutINS_5tupleIJNS3_IJNS_1CILi8EEENS4_ILi1EEEEEENS3_IJNS4_ILi2EEEEEEEEENS3_IJNS3_IJS6_NS4_ILi0EEEEEENS3_IJiEEEEEEEENS_10ViewEngineINS_8smem_ptrIPN7cutlass10bfloat16_tEEEEEEEC2ERKSF_RKSM_:
[----:B------:R-:W-:Y:S02]  /*7560*/  IADD3 R3, R67, -c[0x0][0x20], RZ ;  /* 0x8000080043037a10 */ /* 0x000fe40007ffe0ff */
[----:B------:R-:W-:-:S03]  /*7570*/  IADD3 R2, R59, -c[0x0][0x20], RZ ;  /* 0x800008003b027a10 */ /* 0x000fc60007ffe0ff */
[----:B------:R1:W-:Y:S04]  /*7580*/  STL [R3], R8 ;  /* 0x0000000803007387 */ /* 0x0003e80000100800 */
[----:B------:R-:W2:Y:S01]  /*7590*/  LDL.64 R10, [R2] ;  /* 0x00000000020a7983 */ /* 0x000ea20000100a00 */
[----:B------:R-:W-:-:S03]  /*75a0*/  IMAD.MOV.U32 R7, RZ, RZ, 0x0 ;  /* 0x00000000ff077424 */ /* 0x000fc600078e00ff */
[----:B--2---:R1:W-:Y:S01]  /*75b0*/  STL.64 [R3+0x8], R10 ;  /* 0x0000080a03007387 */ /* 0x0043e20000100a00 */
[----:B------:R-:W-:Y:S05]  /*75c0*/  RET.REL.NODEC R6 `(_ZN7cutlass13device_kernelIN5flash19enable_sm80_to_sm89INS1_16FlashAttnBwdSm80INS1_25CollectiveMainloopBwdSm80ILi2ELi2EN4cute5tupleIJNS5_1CILi128EEES8_NS7_ILi64EEEEEENS_10bfloat16_tEfNS_4arch4Sm80ELb1ELb0ELb1ELb0ELb1ELb0ELb0ELb0ELi2ELi4ELi4ELi4ELb0EEENS1_21CollectiveEpilogueBwdISA_SB_SD_Li256ELb0ELb0ELi2EEENS1_25SingleTileBwdLPTSchedulerILb0ELi128ELb1EEEEEEEEEvNT_6ParamsE) ;  /* 0xffff8a3006007950 */ /* 0x000fea0003c3ffff */
        .type           $_ZN7cutlass13device_kernelIN5flash19enable_sm80_to_sm89INS1_16FlashAttnBwdSm80INS1_25CollectiveMainloopBwdSm80ILi2ELi2EN4cute5tupleIJNS5_1CILi128EEES8_NS7_ILi64EEEEEENS_10bfloat16_tEfNS_4arch4Sm80ELb1ELb0ELb1ELb0ELb1ELb0ELb0ELb0ELi2ELi4ELi4ELi4ELb0EEENS1_21CollectiveEpilogueBwdISA_SB_SD_Li256ELb0ELb0ELi2EEENS1_25SingleTileBwdLPTSchedulerILb0ELi128ELb1EEEEEEEEEvNT_6ParamsE$_ZN4cute3eso3ESOILb0ELb0EJNS_6LayoutINS_5tupleIJNS3_IJNS_1CILi8EEENS4_ILi1EEEEEENS4_ILi2EEEEEENS3_IJNS3_IJS6_NS4_ILi0EEEEEEiEEEEENS_10ViewEngineINS_8smem_ptrIPN7cutlass10bfloat16_tEEEEEEEC2ERKSD_RKSK_,@function
        .size           $_ZN7cutlass13device_kernelIN5flash19enable_sm80_to_sm89INS1_16FlashAttnBwdSm80INS1_25CollectiveMainloopBwdSm80ILi2ELi2EN4cute5tupleIJNS5_1CILi128EEES8_NS7_ILi64EEEEEENS_10bfloat16_tEfNS_4arch4Sm80ELb1ELb0ELb1ELb0ELb1ELb0ELb0ELb0ELi2ELi4ELi4ELi4ELb0EEENS1_21CollectiveEpilogueBwdISA_SB_SD_Li256ELb0ELb0ELi2EEENS1_25SingleTileBwdLPTSchedulerILb0ELi128ELb1EEEEEEEEEvNT_6ParamsE$_ZN4cute3eso3ESOILb0ELb0EJNS_6LayoutINS_5tupleIJNS3_IJNS_1CILi8EEENS4_ILi1EEEEEENS4_ILi2EEEEEENS3_IJNS3_IJS6_NS4_ILi0EEEEEEiEEEEENS_10ViewEngineINS_8smem_ptrIPN7cutlass10bfloat16_tEEEEEEEC2ERKSD_RKSK_,($_ZN7cutlass13device_kernelIN5flash19enable_sm80_to_sm89INS1_16FlashAttnBwdSm80INS1_25CollectiveMainloopBwdSm80ILi2ELi2EN4cute5tupleIJNS5_1CILi128EEES8_NS7_ILi64EEEEEENS_10bfloat16_tEfNS_4arch4Sm80ELb1ELb0ELb1ELb0ELb1ELb0ELb0ELb0ELi2ELi4ELi4ELi4ELb0EEENS1_21CollectiveEpilogueBwdISA_SB_SD_Li256ELb0ELb0ELi2EEENS1_25SingleTileBwdLPTSchedulerILb0ELi128ELb1EEEEEEEEEvNT_6ParamsE$_ZN4cute3eso3ESOILb0ELb0EJNS_6LayoutINS_5tupleIJNS3_IJNS_1CILi8EEENS4_ILi1EEEEEENS4_ILi2EEEEEENS3_IJNS3_IJS6_NS4_ILi0EEEEEEiEEEEEiEEC2ERKSD_RKi - $_ZN7cutlass13device_kernelIN5flash19enable_sm80_to_sm89INS1_16FlashAttnBwdSm80INS1_25CollectiveMainloopBwdSm80ILi2ELi2EN4cute5tupleIJNS5_1CILi128EEES8_NS7_ILi64EEEEEENS_10bfloat16_tEfNS_4arch4Sm80ELb1ELb0ELb1ELb0ELb1ELb0ELb0ELb0ELi2ELi4ELi4ELi4ELb0EEENS1_21CollectiveEpilogueBwdISA_SB_SD_Li256ELb0ELb0ELi2EEENS1_25SingleTileBwdLPTSchedulerILb0ELi128ELb1EEEEEEEEEvNT_6ParamsE$_ZN4cute3eso3ESOILb0ELb0EJNS_6LayoutINS_5tupleIJNS3_IJNS_1CILi8EEENS4_ILi1EEEEEENS4_ILi2EEEEEENS3_IJNS3_IJS6_NS4_ILi0EEEEEEiEEEEENS_10ViewEngineINS_8smem_ptrIPN7cutlass10bfloat16_tEEEEEEEC2ERKSD_RKSK_)
$_ZN7cutlass13device_kernelIN5flash19enable_sm80_to_sm89INS1_16FlashAttnBwdSm80INS1_25CollectiveMainloopBwdSm80ILi2ELi2EN4cute5tupleIJNS5_1CILi128EEES8_NS7_ILi64EEEEEENS_10bfloat16_tEfNS_4arch4Sm80ELb1ELb0ELb1ELb0ELb1ELb0ELb0ELb0ELi2ELi4ELi4ELi4ELb0EEENS1_21CollectiveEpilogueBwdISA_SB_SD_Li256ELb0ELb0ELi2EEENS1_25SingleTileBwdLPTSchedulerILb0ELi128ELb1EEEEEEEEEvNT_6ParamsE$_ZN4cute3eso3ESOILb0ELb0EJNS_6LayoutINS_5tupleIJNS3_IJNS_1CILi8EEENS4_ILi1EEEEEENS4_ILi2EEEEEENS3_IJNS3_IJS6_NS4_ILi0EEEEEEiEEEEENS_10ViewEngineINS_8smem_ptrIPN7cutlass10bfloat16_tEEEEEEEC2ERKSD_RKSK_:
[----:B------:R-:W-:Y:S02]  /*75d0*/  IADD3 R3, R67, -c[0x0][0x20], RZ ;  /* 0x8000080043037a10 */ /* 0x000fe40007ffe0ff */
[----:B------:R-:W-:-:S03]  /*75e0*/  IADD3 R2, R59, -c[0x0][0x20], RZ ;  /* 0x800008003b027a10 */ /* 0x000fc60007ffe0ff */
[----:B------:R1:W-:Y:S04]  /*75f0*/  STL [R3], R6 ;  /* 0x0000000603007387 */ /* 0x0003e80000100800 */
[----:B------:R-:W2:Y:S01]  /*7600*/  LDL.64 R8, [R2] ;  /* 0x0000000002087983 */ /* 0x000ea20000100a00 */
[----:B------:R-:W-:-:S03]  /*7610*/  IMAD.MOV.U32 R5, RZ, RZ, 0x0 ;  /* 0x00000000ff057424 */ /* 0x000fc600078e00ff */
[----:B--2---:R1:W-:Y:S01]  /*7620*/  STL.64 [R3+0x8], R8 ;  /* 0x0000080803007387 */ /* 0x0043e20000100a00 */
[----:B------:R-:W-:Y:S05]  /*7630*/  RET.REL.NODEC R4 `(_ZN7cutlass13device_kernelIN5flash19enable_sm80_to_sm89INS1_16FlashAttnBwdSm80INS1_25CollectiveMainloopBwdSm80ILi2ELi2EN4cute5tupleIJNS5_1CILi128EEES8_NS7_ILi64EEEEEENS_10bfloat16_tEfNS_4arch4Sm80ELb1ELb0ELb1ELb0ELb1ELb0ELb0ELb0ELi2ELi4ELi4ELi4ELb0EEENS1_21CollectiveEpilogueBwdISA_SB_SD_Li256ELb0ELb0ELi2EEENS1_25SingleTileBwdLPTSchedulerILb0ELi128ELb1EEEEEEEEEvNT_6ParamsE) ;  /* 0xffff89c004007950 */ /* 0x000fea0003c3ffff */
        .type           $_ZN7cutlass13device_kernelIN5flash19enable_sm80_to_sm89INS1_16FlashAttnBwdSm80INS1_25CollectiveMainloopBwdSm80ILi2ELi2EN4cute5tupleIJNS5_1CILi128EEES8_NS7_ILi64EEEEEENS_10bfloat16_tEfNS_4arch4Sm80ELb1ELb0ELb1ELb0ELb1ELb0ELb0ELb0ELi2ELi4ELi4ELi4ELb0EEENS1_21CollectiveEpilogueBwdISA_SB_SD_Li256ELb0ELb0ELi2EEENS1_25SingleTileBwdLPTSchedulerILb0ELi128ELb1EEEEEEEEEvNT_6ParamsE$_ZN4cute3eso3ESOILb0ELb0EJNS_6LayoutINS_5tupleIJNS3_IJNS_1CILi8EEENS4_ILi1EEEEEENS4_ILi2EEEEEENS3_IJNS3_IJS6_NS4_ILi0EEEEEEiEEEEEiEEC2ERKSD_RKi,@function
        .size           $_ZN7cutlass13device_kernelIN5flash19enable_sm80_to_sm89INS1_16FlashAttnBwdSm80INS1_25CollectiveMainloopBwdSm80ILi2ELi2EN4cute5tupleIJNS5_1CILi128EEES8_NS7_ILi64EEEEEENS_10bfloat16_tEfNS_4arch4Sm80ELb1ELb0ELb1ELb0ELb1ELb0ELb0ELb0ELi2ELi4ELi4ELi4ELb0EEENS1_21CollectiveEpilogueBwdISA_SB_SD_Li256ELb0ELb0ELi2EEENS1_25SingleTileBwdLPTSchedulerILb0ELi128ELb1EEEEEEEEEvNT_6ParamsE$_ZN4cute3eso3ESOILb0ELb0EJNS_6LayoutINS_5tupleIJNS3_IJNS_1CILi8EEENS4_ILi1EEEEEENS4_ILi2EEEEEENS3_IJNS3_IJS6_NS4_ILi0EEEEEEiEEEEEiEEC2ERKSD_RKi,($_ZN7cutlass13device_kernelIN5flash19enable_sm80_to_sm89INS1_16FlashAttnBwdSm80INS1_25CollectiveMainloopBwdSm80ILi2ELi2EN4cute5tupleIJNS5_1CILi128EEES8_NS7_ILi64EEEEEENS_10bfloat16_tEfNS_4arch4Sm80ELb1ELb0ELb1ELb0ELb1ELb0ELb0ELb0ELi2ELi4ELi4ELi4ELb0EEENS1_21CollectiveEpilogueBwdISA_SB_SD_Li256ELb0ELb0ELi2EEENS1_25SingleTileBwdLPTSchedulerILb0ELi128ELb1EEEEEEEEEvNT_6ParamsE$_ZN4cute3eso3ESOILb0ELb0EJNS_6LayoutINS_5tupleIJNS3_IJNS_1CILi8EEENS4_ILi1EEEEEENS4_ILi2EEENS3_IJS8_S8_EEEEEENS3_IJNS3_IJS6_NS4_ILi0EEEEEENS4_ILi4096EEENS3_IJiiEEEEEEEENS_10ViewEngineINS_8smem_ptrIPN7cutlass10bfloat16_tEEEEEEEC2ERKSG_RKSN_ - $_ZN7cutlass13device_kernelIN5flash19enable_sm80_to_sm89INS1_16FlashAttnBwdSm80INS1_25CollectiveMainloopBwdSm80ILi2ELi2EN4cute5tupleIJNS5_1CILi128EEES8_NS7_ILi64EEEEEENS_10bfloat16_tEfNS_4arch4Sm80ELb1ELb0ELb1ELb0ELb1ELb0ELb0ELb0ELi2ELi4ELi4ELi4ELb0EEENS1_21CollectiveEpilogueBwdISA_SB_SD_Li256ELb0ELb0ELi2EEENS1_25SingleTileBwdLPTSchedulerILb0ELi128ELb1EEEEEEEEEvNT_6ParamsE$_ZN4cute3eso3ESOILb0ELb0EJNS_6LayoutINS_5tupleIJNS3_IJNS_1CILi8EEENS4_ILi1EEEEEENS4_ILi2EEEEEENS3_IJNS3_IJS6_NS4_ILi0EEEEEEiEEEEEiEEC2ERKSD_RKi)
$_ZN7cutlass13device_kernelIN5flash19enable_sm80_to_sm89INS1_16FlashAttnBwdSm80INS1_25CollectiveMainloopBwdSm80ILi2ELi2EN4cute5tupleIJNS5_1CILi128EEES8_NS7_ILi64EEEEEENS_10bfloat16_tEfNS_4arch4Sm80ELb1ELb0ELb1ELb0ELb1ELb0ELb0ELb0ELi2ELi4ELi4ELi4ELb0EEENS1_21CollectiveEpilogueBwdISA_SB_SD_Li256ELb0ELb0ELi2EEENS1_25SingleTileBwdLPTSchedulerILb0ELi128ELb1EEEEEEEEEvNT_6ParamsE$_ZN4cute3eso3ESOILb0ELb0EJNS_6LayoutINS_5tupleIJNS3_IJNS_1CILi8EEENS4_ILi1EEEEEENS4_ILi2EEEEEENS3_IJNS3_IJS6_NS4_ILi0EEEEEEiEEEEEiEEC2ERKSD_RKi:
[----:B------:R-:W-:Y:S02]  /*7640*/  IADD3 R3, R58, -c[0x0][0x20], RZ ;  /* 0x800008003a037a10 */ /* 0x000fe40007ffe0ff */
[----:B------:R-:W-:-:S03]  /*7650*/  IADD3 R2, R61, -c[0x0][0x20], RZ ;  /* 0x800008003d027a10 */ /* 0x000fc60007ffe0ff */
[----:B------:R1:W-:Y:S04]  /*7660*/  STL [R3], R6 ;  /* 0x0000000603007387 */ /* 0x0003e80000100800 */
[----:B------:R-:W2:Y:S01]  /*7670*/  LDL R2, [R2] ;  /* 0x0000000002027983 */ /* 0x000ea20000100800 */
[----:B------:R-:W-:-:S03]  /*7680*/  IMAD.MOV.U32 R5, RZ, RZ, 0x0 ;  /* 0x00000000ff057424 */ /* 0x000fc600078e00ff */
[----:B--2---:R1:W-:Y:S01]  /*7690*/  STL [R3+0x4], R2 ;  /* 0x0000040203007387 */ /* 0x0043e20000100800 */
[----:B------:R-:W-:Y:S05]  /*76a0*/  RET.REL.NODEC R4 `(_ZN7cutlass13device_kernelIN5flash19enable_sm80_to_sm89INS1_16FlashAttnBwdSm80INS1_25CollectiveMainloopBwdSm80ILi2ELi2EN4cute5tupleIJNS5_1CILi128EEES8_NS7_ILi64EEEEEENS_10bfloat16_tEfNS_4arch4Sm80ELb1ELb0ELb1ELb0ELb1ELb0ELb0ELb0ELi2ELi4ELi4ELi4ELb0EEENS1_21CollectiveEpilogueBwdISA_SB_SD_Li256ELb0ELb0ELi2EEENS1_25SingleTileBwdLPTSchedulerILb0ELi128ELb1EEEEEEEEEvNT_6ParamsE) ;  /* 0xffff895004007950 */ /* 0x000fea0003c3ffff */
        .type           $_ZN7cutlass13device_kernelIN5flash19enable_sm80_to_sm89INS1_16FlashAttnBwdSm80INS1_25CollectiveMainloopBwdSm80ILi2ELi2EN4cute5tupleIJNS5_1CILi128EEES8_NS7_ILi64EEEEEENS_10bfloat16_tEfNS_4arch4Sm80ELb1ELb0ELb1ELb0ELb1ELb0ELb0ELb0ELi2ELi4ELi4ELi4ELb0EEENS1_21CollectiveEpilogueBwdISA_SB_SD_Li256ELb0ELb0ELi2EEENS1_25SingleTileBwdLPTSchedulerILb0ELi128ELb1EEEEEEEEEvNT_6ParamsE$_ZN4cute3eso3ESOILb0ELb0EJNS_6LayoutINS_5tupleIJNS3_IJNS_1CILi8EEENS4_ILi1EEEEEENS4_ILi2EEENS3_IJS8_S8_EEEEEENS3_IJNS3_IJS6_NS4_ILi0EEEEEENS4_ILi4096EEENS3_IJiiEEEEEEEENS_10ViewEngineINS_8smem_ptrIPN7cutlass10bfloat16_tEEEEEEEC2ERKSG_RKSN_,@function
        .size           $_ZN7cutlass13device_kernelIN5flash19enable_sm80_to_sm89INS1_16FlashAttnBwdSm80INS1_25CollectiveMainloopBwdSm80ILi2ELi2EN4cute5tupleIJNS5_1CILi128EEES8_NS7_ILi64EEEEEENS_10bfloat16_tEfNS_4arch4Sm80ELb1ELb0ELb1ELb0ELb1ELb0ELb0ELb0ELi2ELi4ELi4ELi4ELb0EEENS1_21CollectiveEpilogueBwdISA_SB_SD_Li256ELb0ELb0ELi2EEENS1_25SingleTileBwdLPTSchedulerILb0ELi128ELb1EEEEEEEEEvNT_6ParamsE$_ZN4cute3eso3ESOILb0ELb0EJNS_6LayoutINS_5tupleIJNS3_IJNS_1CILi8EEENS4_ILi1EEEEEENS4_ILi2EEENS3_IJS8_S8_EEEEEENS3_IJNS3_IJS6_NS4_ILi0EEEEEENS4_ILi4096EEENS3_IJiiEEEEEEEENS_10ViewEngineINS_8smem_ptrIPN7cutlass10bfloat16_tEEEEEEEC2ERKSG_RKSN_,($_ZN7cutlass13device_kernelIN5flash19enable_sm80_to_sm89INS1_16FlashAttnBwdSm80INS1_25CollectiveMainloopBwdSm80ILi2ELi2EN4cute5tupleIJNS5_1CILi128EEES8_NS7_ILi64EEEEEENS_10bfloat16_tEfNS_4arch4Sm80ELb1ELb0ELb1ELb0ELb1ELb0ELb0ELb0ELi2ELi4ELi4ELi4ELb0EEENS1_21CollectiveEpilogueBwdISA_SB_SD_Li256ELb0ELb0ELi2EEENS1_25SingleTileBwdLPTSchedulerILb0ELi128ELb1EEEEEEEEEvNT_6ParamsE$_ZN4cute3eso3ESOILb0ELb0EJNS_6LayoutINS_5tupleIJNS3_IJNS_1CILi8EEENS4_ILi1EEEEEENS4_ILi2EEENS3_IJS8_S8_EEEEEENS3_IJNS3_IJS6_NS4_ILi0EEEEEENS4_ILi4096EEENS3_IJiiEEEEEEEEiEEC2ERKSG_RKi - $_ZN7cutlass13device_kernelIN5flash19enable_sm80_to_sm89INS1_16FlashAttnBwdSm80INS1_25CollectiveMainloopBwdSm80ILi2ELi2EN4cute5tupleIJNS5_1CILi128EEES8_NS7_ILi64EEEEEENS_10bfloat16_tEfNS_4arch4Sm80ELb1ELb0ELb1ELb0ELb1ELb0ELb0ELb0ELi2ELi4ELi4ELi4ELb0EEENS1_21CollectiveEpilogueBwdISA_SB_SD_Li256ELb0ELb0ELi2EEENS1_25SingleTileBwdLPTSchedulerILb0ELi128ELb1EEEEEEEEEvNT_6ParamsE$_ZN4cute3eso3ESOILb0ELb0EJNS_6LayoutINS_5tupleIJNS3_IJNS_1CILi8EEENS4_ILi1EEEEEENS4_ILi2EEENS3_IJS8_S8_EEEEEENS3_IJNS3_IJS6_NS4_ILi0EEEEEENS4_ILi4096EEENS3_IJiiEEEEEEEENS_10ViewEngineINS_8smem_ptrIPN7cutlass10bfloat16_tEEEEEEEC2ERKSG_RKSN_)
$_ZN7cutlass13device_kernelIN5flash19enable_sm80_to_sm89INS1_16FlashAttnBwdSm80INS1_25CollectiveMainloopBwdSm80ILi2ELi2EN4cute5tupleIJNS5_1CILi128EEES8_NS7_ILi64EEEEEENS_10bfloat16_tEfNS_4arch4Sm80ELb1ELb0ELb1ELb0ELb1ELb0ELb0ELb0ELi2ELi4ELi4ELi4ELb0EEENS1_21CollectiveEpilogueBwdISA_SB_SD_Li256ELb0ELb0ELi2EEENS1_25SingleTileBwdLPTSchedulerILb0ELi128ELb1EEEEEEEEEvNT_6ParamsE$_ZN4cute3eso3ESOILb0ELb0EJNS_6LayoutINS_5tupleIJNS3_IJNS_1CILi8EEENS4_ILi1EEEEEENS4_ILi2EEENS3_IJS8_S8_EEEEEENS3_IJNS3_IJS6_NS4_ILi0EEEEEENS4_ILi4096EEENS3_IJiiEEEEEEEENS_10ViewEngineINS_8smem_ptrIPN7cutlass10bfloat16_tEEEEEEEC2ERKSG_RKSN_:
[----:B------:R-:W-:Y:S02]  /*76b0*/  IADD3 R3, R23, -c[0x0][0x20], RZ ;  /* 0x8000080017037a10 */ /* 0x000fe40007ffe0ff */
[----:B------:R-:W-:-:S03]  /*76c0*/  IADD3 R2, R22, -c[0x0][0x20], RZ ;  /* 0x8000080016027a10 */ /* 0x000fc60007ffe0ff */
[----:B------:R1:W-:Y:S04]  /*76d0*/  STL.64 [R3], R4 ;  /* 0x0000000403007387 */ /* 0x0003e80000100a00 */
[----:B------:R-:W2:Y:S01]  /*76e0*/  LDL.64 R8, [R2] ;  /* 0x0000000002087983 */ /* 0x000ea20000100a00 */
[----:B------:R-:W-:-:S03]  /*76f0*/  IMAD.MOV.U32 R7, RZ, RZ, 0x0 ;  /* 0x00000000ff077424 */ /* 0x000fc600078e00ff */
[----:B--2---:R1:W-:Y:S01]  /*7700*/  STL.64 [R3+0x8], R8 ;  /* 0x0000080803007387 */ /* 0x0043e20000100a00 */
[----:B------:R-:W-:Y:S05]  /*7710*/  RET.REL.NODEC R6 `(_ZN7cutlass13device_kernelIN5flash19enable_sm80_to_sm89INS1_16FlashAttnBwdSm80INS1_25CollectiveMainloopBwdSm80ILi2ELi2EN4cute5tupleIJNS5_1CILi128EEES8_NS7_ILi64EEEEEENS_10bfloat16_tEfNS_4arch4Sm80ELb1ELb0ELb1ELb0ELb1ELb0ELb0ELb0ELi2ELi4ELi4ELi4ELb0EEENS1_21CollectiveEpilogueBwdISA_SB_SD_Li256ELb0ELb0ELi2EEENS1_25SingleTileBwdLPTSchedulerILb0ELi128ELb1EEEEEEEEEvNT_6ParamsE) ;  /* 0xffff88e006007950 */ /* 0x000fea0003c3ffff */
        .type           $_ZN7cutlass13device_kernelIN5flash19enable_sm80_to_sm89INS1_16FlashAttnBwdSm80INS1_25CollectiveMainloopBwdSm80ILi2ELi2EN4cute5tupleIJNS5_1CILi128EEES8_NS7_ILi64EEEEEENS_10bfloat16_tEfNS_4arch4Sm80ELb1ELb0ELb1ELb0ELb1ELb0ELb0ELb0ELi2ELi4ELi4ELi4ELb0EEENS1_21CollectiveEpilogueBwdISA_SB_SD_Li256ELb0ELb0ELi2EEENS1_25SingleTileBwdLPTSchedulerILb0ELi128ELb1EEEEEEEEEvNT_6ParamsE$_ZN4cute3eso3ESOILb0ELb0EJNS_6LayoutINS_5tupleIJNS3_IJNS_1CILi8EEENS4_ILi1EEEEEENS4_ILi2EEENS3_IJS8_S8_EEEEEENS3_IJNS3_IJS6_NS4_ILi0EEEEEENS4_ILi4096EEENS3_IJiiEEEEEEEEiEEC2ERKSG_RKi,@function
        .size           $_ZN7cutlass13device_kernelIN5flash19enable_sm80_to_sm89INS1_16FlashAttnBwdSm80INS1_25CollectiveMainloopBwdSm80ILi2ELi2EN4cute5tupleIJNS5_1CILi128EEES8_NS7_ILi64EEEEEENS_10bfloat16_tEfNS_4arch4Sm80ELb1ELb0ELb1ELb0ELb1ELb0ELb0ELb0ELi2ELi4ELi4ELi4ELb0EEENS1_21CollectiveEpilogueBwdISA_SB_SD_Li256ELb0ELb0ELi2EEENS1_25SingleTileBwdLPTSchedulerILb0ELi128ELb1EEEEEEEEEvNT_6ParamsE$_ZN4cute3eso3ESOILb0ELb0EJNS_6LayoutINS_5tupleIJNS3_IJNS_1CILi8EEENS4_ILi1EEEEEENS4_ILi2EEENS3_IJS8_S8_EEEEEENS3_IJNS3_IJS6_NS4_ILi0EEEEEENS4_ILi4096EEENS3_IJiiEEEEEEEEiEEC2ERKSG_RKi,($_ZN7cutlass13device_kernelIN5flash19enable_sm80_to_sm89INS1_16FlashAttnBwdSm80INS1_25CollectiveMainloopBwdSm80ILi2ELi2EN4cute5tupleIJNS5_1CILi128EEES8_NS7_ILi64EEEEEENS_10bfloat16_tEfNS_4arch4Sm80ELb1ELb0ELb1ELb0ELb1ELb0ELb0ELb0ELi2ELi4ELi4ELi4ELb0EEENS1_21CollectiveEpilogueBwdISA_SB_SD_Li256ELb0ELb0ELi2EEENS1_25SingleTileBwdLPTSchedulerILb0ELi128ELb1EEEEEEEEEvNT_6ParamsE$_ZN4cute3eso3ESOILb0ELb0EJNS_6LayoutINS_5tupleIJNS3_IJNS_1CILi8EEENS4_ILi1EEEEEENS4_ILi2EEES5_EEENS3_IJNS3_IJS6_NS4_ILi0EEEEEEiNS4_ILi1024EEEEEEEENS_10ViewEngineINS_8smem_ptrIPN7cutlass10bfloat16_tEEEEEEEC2ERKSE_RKSL_ - $_ZN7cutlass13device_kernelIN5flash19enable_sm80_to_sm89INS1_16FlashAttnBwdSm80INS1_25CollectiveMainloopBwdSm80ILi2ELi2EN4cute5tupleIJNS5_1CILi128EEES8_NS7_ILi64EEEEEENS_10bfloat16_tEfNS_4arch4Sm80ELb1ELb0ELb1ELb0ELb1ELb0ELb0ELb0ELi2ELi4ELi4ELi4ELb0EEENS1_21CollectiveEpilogueBwdISA_SB_SD_Li256ELb0ELb0ELi2EEENS1_25SingleTileBwdLPTSchedulerILb0ELi128ELb1EEEEEEEEEvNT_6ParamsE$_ZN4cute3eso3ESOILb0ELb0EJNS_6LayoutINS_5tupleIJNS3_IJNS_1CILi8EEENS4_ILi1EEEEEENS4_ILi2EEENS3_IJS8_S8_EEEEEENS3_IJNS3_IJS6_NS4_ILi0EEEEEENS4_ILi4096EEENS3_IJiiEEEEEEEEiEEC2ERKSG_RKi)
$_ZN7cutlass13device_kernelIN5flash19enable_sm80_to_sm89INS1_16FlashAttnBwdSm80INS1_25CollectiveMainloopBwdSm80ILi2ELi2EN4cute5tupleIJNS5_1CILi128EEES8_NS7_ILi64EEEEEENS_10bfloat16_tEfNS_4arch4Sm80ELb1ELb0ELb1ELb0ELb1ELb0ELb0ELb0ELi2ELi4ELi4ELi4ELb0EEENS1_21CollectiveEpilogueBwdISA_SB_SD_Li256ELb0ELb0ELi2EEENS1_25SingleTileBwdLPTSchedulerILb0ELi128ELb1EEEEEEEEEvNT_6ParamsE$_ZN4cute3eso3ESOILb0ELb0EJNS_6LayoutINS_5tupleIJNS3_IJNS_1CILi8EEENS4_ILi1EEEEEENS4_ILi2EEENS3_IJS8_S8_EEEEEENS3_IJNS3_IJS6_NS4_ILi0EEEEEENS4_ILi4096EEENS3_IJiiEEEEEEEEiEEC2ERKSG_RKi:
[----:B------:R-:W-:Y:S02]  /*7720*/  IADD3 R5, R23, -c[0x0][0x20], RZ ;  /* 0x8000080017057a10 */ /* 0x000fe40007ffe0ff */
[----:B------:R-:W-:-:S03]  /*7730*/  IADD3 R4, R22, -c[0x0][0x20], RZ ;  /* 0x8000080016047a10 */ /* 0x000fc60007ffe0ff */
[----:B------:R1:W-:Y:S04]  /*7740*/  STL [R5], R2 ;  /* 0x0000000205007387 */ /* 0x0003e80000100800 */
[----:B------:R1:W-:Y:S04]  /*7750*/  STL [R5+0x4], R3 ;  /* 0x0000040305007387 */ /* 0x0003e80000100800 */
[----:B------:R-:W2:Y:S01]  /*7760*/  LDL R4, [R4] ;  /* 0x0000000004047983 */ /* 0x000ea20000100800 */
[----:B------:R-:W-:-:S03]  /*7770*/  IMAD.MOV.U32 R7, RZ, RZ, 0x0 ;  /* 0x00000000ff077424 */ /* 0x000fc600078e00ff */
[----:B--2---:R1:W-:Y:S01]  /*7780*/  STL [R5+0x8], R4 ;  /* 0x0000080405007387 */ /* 0x0043e20000100800 */
[----:B------:R-:W-:Y:S05]  /*7790*/  RET.REL.NODEC R6 `(_ZN7cutlass13device_kernelIN5flash19enable_sm80_to_sm89INS1_16FlashAttnBwdSm80INS1_25CollectiveMainloopBwdSm80ILi2ELi2EN4cute5tupleIJNS5_1CILi128EEES8_NS7_ILi64EEEEEENS_10bfloat16_tEfNS_4arch4Sm80ELb1ELb0ELb1ELb0ELb1ELb0ELb0ELb0ELi2ELi4ELi4ELi4ELb0EEENS1_21CollectiveEpilogueBwdISA_SB_SD_Li256ELb0ELb0ELi2EEENS1_25SingleTileBwdLPTSchedulerILb0ELi128ELb1EEEEEEEEEvNT_6ParamsE) ;  /* 0xffff886006007950 */ /* 0x000fea0003c3ffff */
        .type           $_ZN7cutlass13device_kernelIN5flash19enable_sm80_to_sm89INS1_16FlashAttnBwdSm80INS1_25CollectiveMainloopBwdSm80ILi2ELi2EN4cute5tupleIJNS5_1CILi128EEES8_NS7_ILi64EEEEEENS_10bfloat16_tEfNS_4arch4Sm80ELb1ELb0ELb1ELb0ELb1ELb0ELb0ELb0ELi2ELi4ELi4ELi4ELb0EEENS1_21CollectiveEpilogueBwdISA_SB_SD_Li256ELb0ELb0ELi2EEENS1_25SingleTileBwdLPTSchedulerILb0ELi128ELb1EEEEEEEEEvNT_6ParamsE$_ZN4cute3eso3ESOILb0ELb0EJNS_6LayoutINS_5tupleIJNS3_IJNS_1CILi8EEENS4_ILi1EEEEEENS4_ILi2EEES5_EEENS3_IJNS3_IJS6_NS4_ILi0EEEEEEiNS4_ILi1024EEEEEEEENS_10ViewEngineINS_8smem_ptrIPN7cutlass10bfloat16_tEEEEEEEC2ERKSE_RKSL_,@function
        .size           $_ZN7cutlass13device_kernelIN5flash19enable_sm80_to_sm89INS1_16FlashAttnBwdSm80INS1_25CollectiveMainloopBwdSm80ILi2ELi2EN4cute5tupleIJNS5_1CILi128EEES8_NS7_ILi64EEEEEENS_10bfloat16_tEfNS_4arch4Sm80ELb1ELb0ELb1ELb0ELb1ELb0ELb0ELb0ELi2ELi4ELi4ELi4ELb0EEENS1_21CollectiveEpilogueBwdISA_SB_SD_Li256ELb0ELb0ELi2EEENS1_25SingleTileBwdLPTSchedulerILb0ELi128ELb1EEEEEEEEEvNT_6ParamsE$_ZN4cute3eso3ESOILb0ELb0EJNS_6LayoutINS_5tupleIJNS3_IJNS_1CILi8EEENS4_ILi1EEEEEENS4_ILi2EEES5_EEENS3_IJNS3_IJS6_NS4_ILi0EEEEEEiNS4_ILi1024EEEEEEEENS_10ViewEngineINS_8smem_ptrIPN7cutlass10bfloat16_tEEEEEEEC2ERKSE_RKSL_,($_ZN7cutlass13device_kernelIN5flash19enable_sm80_to_sm89INS1_16FlashAttnBwdSm80INS1_25CollectiveMainloopBwdSm80ILi2ELi2EN4cute5tupleIJNS5_1CILi128EEES8_NS7_ILi64EEEEEENS_10bfloat16_tEfNS_4arch4Sm80ELb1ELb0ELb1ELb0ELb1ELb0ELb0ELb0ELi2ELi4ELi4ELi4ELb0EEENS1_21CollectiveEpilogueBwdISA_SB_SD_Li256ELb0ELb0ELi2EEENS1_25SingleTileBwdLPTSchedulerILb0ELi128ELb1EEEEEEEEEvNT_6ParamsE$_ZN4cute3eso3ESOILb0ELb0EJNS_6LayoutINS_5tupleIJNS3_IJNS_1CILi8EEENS4_ILi1EEEEEENS4_ILi2EEES5_EEENS3_IJNS3_IJS6_NS4_ILi0EEEEEEiNS4_ILi1024EEEEEEEEiEEC2ERKSE_RKi - $_ZN7cutlass13device_kernelIN5flash19enable_sm80_to_sm89INS1_16FlashAttnBwdSm80INS1_25CollectiveMainloopBwdSm80ILi2ELi2EN4cute5tupleIJNS5_1CILi128EEES8_NS7_ILi64EEEEEENS_10bfloat16_tEfNS_4arch4Sm80ELb1ELb0ELb1ELb0ELb1ELb0ELb0ELb0ELi2ELi4ELi4ELi4ELb0EEENS1_21CollectiveEpilogueBwdISA_SB_SD_Li256ELb0ELb0ELi2EEENS1_25SingleTileBwdLPTSchedulerILb0ELi128ELb1EEEEEEEEEvNT_6ParamsE$_ZN4cute3eso3ESOILb0ELb0EJNS_6LayoutINS_5tupleIJNS3_IJNS_1CILi8EEENS4_ILi1EEEEEENS4_ILi2EEES5_EEENS3_IJNS3_IJS6_NS4_ILi0EEEEEEiNS4_ILi1024EEEEEEEENS_10ViewEngineINS_8smem_ptrIPN7cutlass10bfloat16_tEEEEEEEC2ERKSE_RKSL_)
$_ZN7cutlass13device_kernelIN5flash19enable_sm80_to_sm89INS1_16FlashAttnBwdSm80INS1_25CollectiveMainloopBwdSm80ILi2ELi2EN4cute5tupleIJNS5_1CILi128EEES8_NS7_ILi64EEEEEENS_10bfloat16_tEfNS_4arch4Sm80ELb1ELb0ELb1ELb0ELb1ELb0ELb0ELb0ELi2ELi4ELi4ELi4ELb0EEENS1_21CollectiveEpilogueBwdISA_SB_SD_Li256ELb0ELb0ELi2EEENS1_25SingleTileBwdLPTSchedulerILb0ELi128ELb1EEEEEEEEEvNT_6ParamsE$_ZN4cute3eso3ESOILb0ELb0EJNS_6LayoutINS_5tupleIJNS3_IJNS_1CILi8EEENS4_ILi1EEEEEENS4_ILi2EEES5_EEENS3_IJNS3_IJS6_NS4_ILi0EEEEEEiNS4_ILi1024EEEEEEEENS_10ViewEngineINS_8smem_ptrIPN7cutlass10bfloat16_tEEEEEEEC2ERKSE_RKSL_:
[----:B------:R-:W-:Y:S02]  /*77a0*/  IADD3 R3, R23, -c[0x0][0x20], RZ ;  /* 0x8000080017037a10 */ /* 0x000fe40007ffe0ff */
[----:B------:R-:W-:-:S03]  /*77b0*/  IADD3 R2, R22, -c[0x0][0x20], RZ ;  /* 0x8000080016027a10 */ /* 0x000fc60007ffe0ff */
[----:B------:R1:W-:Y:S04]  /*77c0*/  STL [R3], R6 ;  /* 0x0000000603007387 */ /* 0x0003e80000100800 */
[----:B------:R-:W2:Y:S01]  /*77d0*/  LDL.64 R8, [R2] ;  /* 0x0000000002087983 */ /* 0x000ea20000100a00 */
[----:B------:R-:W-:-:S03]  /*77e0*/  IMAD.MOV.U32 R5, RZ, RZ, 0x0 ;  /* 0x00000000ff057424 */ /* 0x000fc600078e00ff */
[----:B--2---:R1:W-:Y:S01]  /*77f0*/  STL.64 [R3+0x8], R8 ;  /* 0x0000080803007387 */ /* 0x0043e20000100a00 */
[----:B------:R-:W-:Y:S05]  /*7800*/  RET.REL.NODEC R4 `(_ZN7cutlass13device_kernelIN5flash19enable_sm80_to_sm89INS1_16FlashAttnBwdSm80INS1_25CollectiveMainloopBwdSm80ILi2ELi2EN4cute5tupleIJNS5_1CILi128EEES8_NS7_ILi64EEEEEENS_10bfloat16_tEfNS_4arch4Sm80ELb1ELb0ELb1ELb0ELb1ELb0ELb0ELb0ELi2ELi4ELi4ELi4ELb0EEENS1_21CollectiveEpilogueBwdISA_SB_SD_Li256ELb0ELb0ELi2EEENS1_25SingleTileBwdLPTSchedulerILb0ELi128ELb1EEEEEEEEEvNT_6ParamsE) ;  /* 0xffff87f004007950 */ /* 0x000fea0003c3ffff */
        .type           $_ZN7cutlass13device_kernelIN5flash19enable_sm80_to_sm89INS1_16FlashAttnBwdSm80INS1_25CollectiveMainloopBwdSm80ILi2ELi2EN4cute5tupleIJNS5_1CILi128EEES8_NS7_ILi64EEEEEENS_10bfloat16_tEfNS_4arch4Sm80ELb1ELb0ELb1ELb0ELb1ELb0ELb0ELb0ELi2ELi4ELi4ELi4ELb0EEENS1_21CollectiveEpilogueBwdISA_SB_SD_Li256ELb0ELb0ELi2EEENS1_25SingleTileBwdLPTSchedulerILb0ELi128ELb1EEEEEEEEEvNT_6ParamsE$_ZN4cute3eso3ESOILb0ELb0EJNS_6LayoutINS_5tupleIJNS3_IJNS_1CILi8EEENS4_ILi1EEEEEENS4_ILi2EEES5_EEENS3_IJNS3_IJS6_NS4_ILi0EEEEEEiNS4_ILi1024EEEEEEEEiEEC2ERKSE_RKi,@function
        .size           $_ZN7cutlass13device_kernelIN5flash19enable_sm80_to_sm89INS1_16FlashAttnBwdSm80INS1_25CollectiveMainloopBwdSm80ILi2ELi2EN4cute5tupleIJNS5_1CILi128EEES8_NS7_ILi64EEEEEENS_10bfloat16_tEfNS_4arch4Sm80ELb1ELb0ELb1ELb0ELb1ELb0ELb0ELb0ELi2ELi4ELi4ELi4ELb0EEENS1_21CollectiveEpilogueBwdISA_SB_SD_Li256ELb0ELb0ELi2EEENS1_25SingleTileBwdLPTSchedulerILb0ELi128ELb1EEEEEEEEEvNT_6ParamsE$_ZN4cute3eso3ESOILb0ELb0EJNS_6LayoutINS_5tupleIJNS3_IJNS_1CILi8EEENS4_ILi1EEEEEENS4_ILi2EEES5_EEENS3_IJNS3_IJS6_NS4_ILi0EEEEEEiNS4_ILi1024EEEEEEEEiEEC2ERKSE_RKi,($_ZN7cutlass13device_kernelIN5flash19enable_sm80_to_sm89INS1_16FlashAttnBwdSm80INS1_25CollectiveMainloopBwdSm80ILi2ELi2EN4cute5tupleIJNS5_1CILi128EEES8_NS7_ILi64EEEEEENS_10bfloat16_tEfNS_4arch4Sm80ELb1ELb0ELb1ELb0ELb1ELb0ELb0ELb0ELi2ELi4ELi4ELi4ELb0EEENS1_21CollectiveEpilogueBwdISA_SB_SD_Li256ELb0ELb0ELi2EEENS1_25SingleTileBwdLPTSchedulerILb0ELi128ELb1EEEEEEEEEvNT_6ParamsE$_ZN4cute3eso3ESOILb0ELb0EJNS_6LayoutINS_5tupleIJNS3_IJNS_1CILi8EEENS4_ILi1EEEEEENS4_ILi4EEES6_EEENS3_IJNS3_IJS6_NS4_ILi0EEEEEElSA_EEEEENS_10ViewEngineINS_8gmem_ptrIPKN7cutlass10bfloat16_tEEEEEEEC2ERKSD_RKSL_ - $_ZN7cutlass13device_kernelIN5flash19enable_sm80_to_sm89INS1_16FlashAttnBwdSm80INS1_25CollectiveMainloopBwdSm80ILi2ELi2EN4cute5tupleIJNS5_1CILi128EEES8_NS7_ILi64EEEEEENS_10bfloat16_tEfNS_4arch4Sm80ELb1ELb0ELb1ELb0ELb1ELb0ELb0ELb0ELi2ELi4ELi4ELi4ELb0EEENS1_21CollectiveEpilogueBwdISA_SB_SD_Li256ELb0ELb0ELi2EEENS1_25SingleTileBwdLPTSchedulerILb0ELi128ELb1EEEEEEEEEvNT_6ParamsE$_ZN4cute3eso3ESOILb0ELb0EJNS_6LayoutINS_5tupleIJNS3_IJNS_1CILi8EEENS4_ILi1EEEEEENS4_ILi2EEES5_EEENS3_IJNS3_IJS6_NS4_ILi0EEEEEEiNS4_ILi1024EEEEEEEEiEEC2ERKSE_RKi)
$_ZN7cutlass13device_kernelIN5flash19enable_sm80_to_sm89INS1_16FlashAttnBwdSm80INS1_25CollectiveMainloopBwdSm80ILi2ELi2EN4cute5tupleIJNS5_1CILi128EEES8_NS7_ILi64EEEEEENS_10bfloat16_tEfNS_4arch4Sm80ELb1ELb0ELb1ELb0ELb1ELb0ELb0ELb0ELi2ELi4ELi4ELi4ELb0EEENS1_21CollectiveEpilogueBwdISA_SB_SD_Li256ELb0ELb0ELi2EEENS1_25SingleTileBwdLPTSchedulerILb0ELi128ELb1EEEEEEEEEvNT_6ParamsE$_ZN4cute3eso3ESOILb0ELb0EJNS_6LayoutINS_5tupleIJNS3_IJNS_1CILi8EEENS4_ILi1EEEEEENS4_ILi2EEES5_EEENS3_IJNS3_IJS6_NS4_ILi0EEEEEEiNS4_ILi1024EEEEEEEEiEEC2ERKSE_RKi:
        /* <DEDUP_REMOVED lines=8> */
        .type           $_ZN7cutlass13device_kernelIN5flash19enable_sm80_to_sm89INS1_16FlashAttnBwdSm80INS1_25CollectiveMainloopBwdSm80ILi2ELi2EN4cute5tupleIJNS5_1CILi128EEES8_NS7_ILi64EEEEEENS_10bfloat16_tEfNS_4arch4Sm80ELb1ELb0ELb1ELb0ELb1ELb0ELb0ELb0ELi2ELi4ELi4ELi4ELb0EEENS1_21CollectiveEpilogueBwdISA_SB_SD_Li256ELb0ELb0ELi2EEENS1_25SingleTileBwdLPTSchedulerILb0ELi128ELb1EEEEEEEEEvNT_6ParamsE$_ZN4cute3eso3ESOILb0ELb0EJNS_6LayoutINS_5tupleIJNS3_IJNS_1CILi8EEENS4_ILi1EEEEEENS4_ILi4EEES6_EEENS3_IJNS3_IJS6_NS4_ILi0EEEEEElSA_EEEEENS_10ViewEngineINS_8gmem_ptrIPKN7cutlass10bfloat16_tEEEEEEEC2ERKSD_RKSL_,@function
        .size           $_ZN7cutlass13device_kernelIN5flash19enable_sm80_to_sm89INS1_16FlashAttnBwdSm80INS1_25CollectiveMainloopBwdSm80ILi2ELi2EN4cute5tupleIJNS5_1CILi128EEES8_NS7_ILi64EEEEEENS_10bfloat16_tEfNS_4arch4Sm80ELb1ELb0ELb1ELb0ELb1ELb0ELb0ELb0ELi2ELi4ELi4ELi4ELb0EEENS1_21CollectiveEpilogueBwdISA_SB_SD_Li256ELb0ELb0ELi2EEENS1_25SingleTileBwdLPTSchedulerILb0ELi128ELb1EEEEEEEEEvNT_6ParamsE$_ZN4cute3eso3ESOILb0ELb0EJNS_6LayoutINS_5tupleIJNS3_IJNS_1CILi8EEENS4_ILi1EEEEEENS4_ILi4EEES6_EEENS3_IJNS3_IJS6_NS4_ILi0EEEEEElSA_EEEEENS_10ViewEngineINS_8gmem_ptrIPKN7cutlass10bfloat16_tEEEEEEEC2ERKSD_RKSL_,($_ZN7cutlass13device_kernelIN5flash19enable_sm80_to_sm89INS1_16FlashAttnBwdSm80INS1_25CollectiveMainloopBwdSm80ILi2ELi2EN4cute5tupleIJNS5_1CILi128EEES8_NS7_ILi64EEEEEENS_10bfloat16_tEfNS_4arch4Sm80ELb1ELb0ELb1ELb0ELb1ELb0ELb0ELb0ELi2ELi4ELi4ELi4ELb0EEENS1_21CollectiveEpilogueBwdISA_SB_SD_Li256ELb0ELb0ELi2EEENS1_25SingleTileBwdLPTSchedulerILb0ELi128ELb1EEEEEEEEEvNT_6ParamsE$_ZN4cute3eso3ESOILb0ELb0EJNS_6LayoutINS_5tupleIJNS3_IJNS_1CILi8EEENS4_ILi1EEEEEENS4_ILi4EEES6_EEENS3_IJNS3_IJS6_NS4_ILi0EEEEEElSA_EEEEElEEC2ERKSD_RKl - $_ZN7cutlass13device_kernelIN5flash19enable_sm80_to_sm89INS1_16FlashAttnBwdSm80INS1_25CollectiveMainloopBwdSm80ILi2ELi2EN4cute5tupleIJNS5_1CILi128EEES8_NS7_ILi64EEEEEENS_10bfloat16_tEfNS_4arch4Sm80ELb1ELb0ELb1ELb0ELb1ELb0ELb0ELb0ELi2ELi4ELi4ELi4ELb0EEENS1_21CollectiveEpilogueBwdISA_SB_SD_Li256ELb0ELb0ELi2EEENS1_25SingleTileBwdLPTSchedulerILb0ELi128ELb1EEEEEEEEEvNT_6ParamsE$_ZN4cute3eso3ESOILb0ELb0EJNS_6LayoutINS_5tupleIJNS3_IJNS_1CILi8EEENS4_ILi1EEEEEENS4_ILi4EEES6_EEENS3_IJNS3_IJS6_NS4_ILi0EEEEEElSA_EEEEENS_10ViewEngineINS_8gmem_ptrIPKN7cutlass10bfloat16_tEEEEEEEC2ERKSD_RKSL_)
$_ZN7cutlass13device_kernelIN5flash19enable_sm80_to_sm89INS1_16FlashAttnBwdSm80INS1_25CollectiveMainloopBwdSm80ILi2ELi2EN4cute5tupleIJNS5_1CILi128EEES8_NS7_ILi64EEEEEENS_10bfloat16_tEfNS_4arch4Sm80ELb1ELb0ELb1ELb0ELb1ELb0ELb0ELb0ELi2ELi4ELi4ELi4ELb0EEENS1_21CollectiveEpilogueBwdISA_SB_SD_Li256ELb0ELb0ELi2EEENS1_25SingleTileBwdLPTSchedulerILb0ELi128ELb1EEEEEEEEEvNT_6ParamsE$_ZN4cute3eso3ESOILb0ELb0EJNS_6LayoutINS_5tupleIJNS3_IJNS_1CILi8EEENS4_ILi1EEEEEENS4_ILi4EEES6_EEENS3_IJNS3_IJS6_NS4_ILi0EEEEEElSA_EEEEENS_10ViewEngineINS_8gmem_ptrIPKN7cutlass10bfloat16_tEEEEEEEC2ERKSD_RKSL_:
        /* <DEDUP_REMOVED lines=8> */
[----:B------:R-:W-:Y:S05]  /*7910*/  RET.REL.NODEC R6 `(_ZN7cutlass13device_kernelIN5flash19enable_sm80_to_sm89INS1_16FlashAttnBwdSm80INS1_25CollectiveMainloopBwdSm80ILi2ELi2EN4cute5tupleIJNS5_1CILi128EEES8_NS7_ILi64EEEEEENS_10bfloat16_tEfNS_4arch4Sm80ELb1ELb0ELb1ELb0ELb1ELb0ELb0ELb0ELi2ELi4ELi4ELi4ELb0EEENS1_21CollectiveEpilogueBwdISA_SB_SD_Li256ELb0ELb0ELi2EEENS1_25SingleTileBwdLPTSchedulerILb0ELi128ELb1EEEEEEEEEvNT_6ParamsE) ;  /* 0xffff86e006007950 */ /* 0x000fea0003c3ffff */
        .type           $_ZN7cutlass13device_kernelIN5flash19enable_sm80_to_sm89INS1_16FlashAttnBwdSm80INS1_25CollectiveMainloopBwdSm80ILi2ELi2EN4cute5tupleIJNS5_1CILi128EEES8_NS7_ILi64EEEEEENS_10bfloat16_tEfNS_4arch4Sm80ELb1ELb0ELb1ELb0ELb1ELb0ELb0ELb0ELi2ELi4ELi4ELi4ELb0EEENS1_21CollectiveEpilogueBwdISA_SB_SD_Li256ELb0ELb0ELi2EEENS1_25SingleTileBwdLPTSchedulerILb0ELi128ELb1EEEEEEEEEvNT_6ParamsE$_ZN4cute3eso3ESOILb0ELb0EJNS_6LayoutINS_5tupleIJNS3_IJNS_1CILi8EEENS4_ILi1EEEEEENS4_ILi4EEES6_EEENS3_IJNS3_IJS6_NS4_ILi0EEEEEElSA_EEEEElEEC2ERKSD_RKl,@function
        .size           $_ZN7cutlass13device_kernelIN5flash19enable_sm80_to_sm89INS1_16FlashAttnBwdSm80INS1_25CollectiveMainloopBwdSm80ILi2ELi2EN4cute5tupleIJNS5_1CILi128EEES8_NS7_ILi64EEEEEENS_10bfloat16_tEfNS_4arch4Sm80ELb1ELb0ELb1ELb0ELb1ELb0ELb0ELb0ELi2ELi4ELi4ELi4ELb0EEENS1_21CollectiveEpilogueBwdISA_SB_SD_Li256ELb0ELb0ELi2EEENS1_25SingleTileBwdLPTSchedulerILb0ELi128ELb1EEEEEEEEEvNT_6ParamsE$_ZN4cute3eso3ESOILb0ELb0EJNS_6LayoutINS_5tupleIJNS3_IJNS_1CILi8EEENS4_ILi1EEEEEENS4_ILi4EEES6_EEENS3_IJNS3_IJS6_NS4_ILi0EEEEEElSA_EEEEElEEC2ERKSD_RKl,($_ZN7cutlass13device_kernelIN5flash19enable_sm80_to_sm89INS1_16FlashAttnBwdSm80INS1_25CollectiveMainloopBwdSm80ILi2ELi2EN4cute5tupleIJNS5_1CILi128EEES8_NS7_ILi64EEEEEENS_10bfloat16_tEfNS_4arch4Sm80ELb1ELb0ELb1ELb0ELb1ELb0ELb0ELb0ELi2ELi4ELi4ELi4ELb0EEENS1_21CollectiveEpilogueBwdISA_SB_SD_Li256ELb0ELb0ELi2EEENS1_25SingleTileBwdLPTSchedulerILb0ELi128ELb1EEEEEEEEEvNT_6ParamsE$_ZN4cute3eso3ESOILb0ELb0EJiNS_5tupleIJiNS_1CILi0EEEEEEEEC2ERKiRKS5_ - $_ZN7cutlass13device_kernelIN5flash19enable_sm80_to_sm89INS1_16FlashAttnBwdSm80INS1_25CollectiveMainloopBwdSm80ILi2ELi2EN4cute5tupleIJNS5_1CILi128EEES8_NS7_ILi64EEEEEENS_10bfloat16_tEfNS_4arch4Sm80ELb1ELb0ELb1ELb0ELb1ELb0ELb0ELb0ELi2ELi4ELi4ELi4ELb0EEENS1_21CollectiveEpilogueBwdISA_SB_SD_Li256ELb0ELb0ELi2EEENS1_25SingleTileBwdLPTSchedulerILb0ELi128ELb1EEEEEEEEEvNT_6ParamsE$_ZN4cute3eso3ESOILb0ELb0EJNS_6LayoutINS_5tupleIJNS3_IJNS_1CILi8EEENS4_ILi1EEEEEENS4_ILi4EEES6_EEENS3_IJNS3_IJS6_NS4_ILi0EEEEEElSA_EEEEElEEC2ERKSD_RKl)
$_ZN7cutlass13device_kernelIN5flash19enable_sm80_to_sm89INS1_16FlashAttnBwdSm80INS1_25CollectiveMainloopBwdSm80ILi2ELi2EN4cute5tupleIJNS5_1CILi128EEES8_NS7_ILi64EEEEEENS_10bfloat16_tEfNS_4arch4Sm80ELb1ELb0ELb1ELb0ELb1ELb0ELb0ELb0ELi2ELi4ELi4ELi4ELb0EEENS1_21CollectiveEpilogueBwdISA_SB_SD_Li256ELb0ELb0ELi2EEENS1_25SingleTileBwdLPTSchedulerILb0ELi128ELb1EEEEEEEEEvNT_6ParamsE$_ZN4cute3eso3ESOILb0ELb0EJNS_6LayoutINS_5tupleIJNS3_IJNS_1CILi8EEENS4_ILi1EEEEEENS4_ILi4EEES6_EEENS3_IJNS3_IJS6_NS4_ILi0EEEEEElSA_EEEEElEEC2ERKSD_RKl:
[----:B------:R-:W-:Y:S02]  /*7920*/  IADD3 R5, R81, -c[0x0][0x20], RZ ;  /* 0x8000080051057a10 */ /* 0x000fe40007ffe0ff */
[----:B------:R-:W-:-:S03]  /*7930*/  IADD3 R4, R82, -c[0x0][0x20], RZ ;  /* 0x8000080052047a10 */ /* 0x000fc60007ffe0ff */
[----:B------:R1:W-:Y:S04]  /*7940*/  STL.64 [R5], R2 ;  /* 0x0000000205007387 */ /* 0x0003e80000100a00 */
[----:B------:R-:W2:Y:S01]  /*7950*/  LDL.64 R8, [R4] ;  /* 0x0000000004087983 */ /* 0x000ea20000100a00 */
[----:B------:R-:W-:-:S03]  /*7960*/  IMAD.MOV.U32 R7, RZ, RZ, 0x0 ;  /* 0x00000000ff077424 */ /* 0x000fc600078e00ff */
[----:B--2---:R1:W-:Y:S01]  /*7970*/  STL.64 [R5+0x8], R8 ;  /* 0x0000080805007387 */ /* 0x0043e20000100a00 */
[----:B------:R-:W-:Y:S05]  /*7980*/  RET.REL.NODEC R6 `(_ZN7cutlass13device_kernelIN5flash19enable_sm80_to_sm89INS1_16FlashAttnBwdSm80INS1_25CollectiveMainloopBwdSm80ILi2ELi2EN4cute5tupleIJNS5_1CILi128EEES8_NS7_ILi64EEEEEENS_10bfloat16_tEfNS_4arch4Sm80ELb1ELb0ELb1ELb0ELb1ELb0ELb0ELb0ELi2ELi4ELi4ELi4ELb0EEENS1_21CollectiveEpilogueBwdISA_SB_SD_Li256ELb0ELb0ELi2EEENS1_25SingleTileBwdLPTSchedulerILb0ELi128ELb1EEEEEEEEEvNT_6ParamsE) ;  /* 0xffff867006007950 */ /* 0x000fea0003c3ffff */
        .type           $_ZN7cutlass13device_kernelIN5flash19enable_sm80_to_sm89INS1_16FlashAttnBwdSm80INS1_25CollectiveMainloopBwdSm80ILi2ELi2EN4cute5tupleIJNS5_1CILi128EEES8_NS7_ILi64EEEEEENS_10bfloat16_tEfNS_4arch4Sm80ELb1ELb0ELb1ELb0ELb1ELb0ELb0ELb0ELi2ELi4ELi4ELi4ELb0EEENS1_21CollectiveEpilogueBwdISA_SB_SD_Li256ELb0ELb0ELi2EEENS1_25SingleTileBwdLPTSchedulerILb0ELi128ELb1EEEEEEEEEvNT_6ParamsE$_ZN4cute3eso3ESOILb0ELb0EJiNS_5tupleIJiNS_1CILi0EEEEEEEEC2ERKiRKS5_,@function
        .size           $_ZN7cutlass13device_kernelIN5flash19enable_sm80_to_sm89INS1_16FlashAttnBwdSm80INS1_25CollectiveMainloopBwdSm80ILi2ELi2EN4cute5tupleIJNS5_1CILi128EEES8_NS7_ILi64EEEEEENS_10bfloat16_tEfNS_4arch4Sm80ELb1ELb0ELb1ELb0ELb1ELb0ELb0ELb0ELi2ELi4ELi4ELi4ELb0EEENS1_21CollectiveEpilogueBwdISA_SB_SD_Li256ELb0ELb0ELi2EEENS1_25SingleTileBwdLPTSchedulerILb0ELi128ELb1EEEEEEEEEvNT_6ParamsE$_ZN4cute3eso3ESOILb0ELb0EJiNS_5tupleIJiNS_1CILi0EEEEEEEEC2ERKiRKS5_,($_ZN7cutlass13device_kernelIN5flash19enable_sm80_to_sm89INS1_16FlashAttnBwdSm80INS1_25CollectiveMainloopBwdSm80ILi2ELi2EN4cute5tupleIJNS5_1CILi128EEES8_NS7_ILi64EEEEEENS_10bfloat16_tEfNS_4arch4Sm80ELb1ELb0ELb1ELb0ELb1ELb0ELb0ELb0ELi2ELi4ELi4ELi4ELb0EEENS1_21CollectiveEpilogueBwdISA_SB_SD_Li256ELb0ELb0ELi2EEENS1_25SingleTileBwdLPTSchedulerILb0ELi128ELb1EEEEEEEEEvNT_6ParamsE$_ZN4cute3eso3ESOILb0ELb0EJiNS_5tupleIJiiEEEEEC2ERKiRKS3_ - $_ZN7cutlass13device_kernelIN5flash19enable_sm80_to_sm89INS1_16FlashAttnBwdSm80INS1_25CollectiveMainloopBwdSm80ILi2ELi2EN4cute5tupleIJNS5_1CILi128EEES8_NS7_ILi64EEEEEENS_10bfloat16_tEfNS_4arch4Sm80ELb1ELb0ELb1ELb0ELb1ELb0ELb0ELb0ELi2ELi4ELi4ELi4ELb0EEENS1_21CollectiveEpilogueBwdISA_SB_SD_Li256ELb0ELb0ELi2EEENS1_25SingleTileBwdLPTSchedulerILb0ELi128ELb1EEEEEEEEEvNT_6ParamsE$_ZN4cute3eso3ESOILb0ELb0EJiNS_5tupleIJiNS_1CILi0EEEEEEEEC2ERKiRKS5_)
$_ZN7cutlass13device_kernelIN5flash19enable_sm80_to_sm89INS1_16FlashAttnBwdSm80INS1_25CollectiveMainloopBwdSm80ILi2ELi2EN4cute5tupleIJNS5_1CILi128EEES8_NS7_ILi64EEEEEENS_10bfloat16_tEfNS_4arch4Sm80ELb1ELb0ELb1ELb0ELb1ELb0ELb0ELb0ELi2ELi4ELi4ELi4ELb0EEENS1_21CollectiveEpilogueBwdISA_SB_SD_Li256ELb0ELb0ELi2EEENS1_25SingleTileBwdLPTSchedulerILb0ELi128ELb1EEEEEEEEEvNT_6ParamsE$_ZN4cute3eso3ESOILb0ELb0EJiNS_5tupleIJiNS_1CILi0EEEEEEEEC2ERKiRKS5_:
[----:B------:R-:W-:Y:S02]  /*7990*/  IADD3 R3, R3, -c[0x0][0x20], RZ ;  /* 0x8000080003037a10 */ /* 0x000fe40007ffe0ff */
[----:B------:R-:W-:-:S03]  /*79a0*/  IADD3 R2, R2, -c[0x0][0x20], RZ ;  /* 0x8000080002027a10 */ /* 0x000fc60007ffe0ff */
[----:B------:R1:W-:Y:S04]  /*79b0*/  STL [R3], R6 ;  /* 0x0000000603007387 */ /* 0x0003e80000100800 */
[----:B------:R-:W2:Y:S01]  /*79c0*/  LDL R2, [R2] ;  /* 0x0000000002027983 */ /* 0x000ea20000100800 */
[----:B------:R-:W-:-:S03]  /*79d0*/  IMAD.MOV.U32 R5, RZ, RZ, 0x0 ;  /* 0x00000000ff057424 */ /* 0x000fc600078e00ff */
[----:B--2---:R1:W-:Y:S01]  /*79e0*/  STL [R3+0x4], R2 ;  /* 0x0000040203007387 */ /* 0x0043e20000100800 */
[----:B------:R-:W-:Y:S05]  /*79f0*/  RET.REL.NODEC R4 `(_ZN7cutlass13device_kernelIN5flash19enable_sm80_to_sm89INS1_16FlashAttnBwdSm80INS1_25CollectiveMainloopBwdSm80ILi2ELi2EN4cute5tupleIJNS5_1CILi128EEES8_NS7_ILi64EEEEEENS_10bfloat16_tEfNS_4arch4Sm80ELb1ELb0ELb1ELb0ELb1ELb0ELb0ELb0ELi2ELi4ELi4ELi4ELb0EEENS1_21CollectiveEpilogueBwdISA_SB_SD_Li256ELb0ELb0ELi2EEENS1_25SingleTileBwdLPTSchedulerILb0ELi128ELb1EEEEEEEEEvNT_6ParamsE) ;  /* 0xffff860004007950 */ /* 0x000fea0003c3ffff */
        .type           $_ZN7cutlass13device_kernelIN5flash19enable_sm80_to_sm89INS1_16FlashAttnBwdSm80INS1_25CollectiveMainloopBwdSm80ILi2ELi2EN4cute5tupleIJNS5_1CILi128EEES8_NS7_ILi64EEEEEENS_10bfloat16_tEfNS_4arch4Sm80ELb1ELb0ELb1ELb0ELb1ELb0ELb0ELb0ELi2ELi4ELi4ELi4ELb0EEENS1_21CollectiveEpilogueBwdISA_SB_SD_Li256ELb0ELb0ELi2EEENS1_25SingleTileBwdLPTSchedulerILb0ELi128ELb1EEEEEEEEEvNT_6ParamsE$_ZN4cute3eso3ESOILb0ELb0EJiNS_5tupleIJiiEEEEEC2ERKiRKS3_,@function
        .size           $_ZN7cutlass13device_kernelIN5flash19enable_sm80_to_sm89INS1_16FlashAttnBwdSm80INS1_25CollectiveMainloopBwdSm80ILi2ELi2EN4cute5tupleIJNS5_1CILi128EEES8_NS7_ILi64EEEEEENS_10bfloat16_tEfNS_4arch4Sm80ELb1ELb0ELb1ELb0ELb1ELb0ELb0ELb0ELi2ELi4ELi4ELi4ELb0EEENS1_21CollectiveEpilogueBwdISA_SB_SD_Li256ELb0ELb0ELi2EEENS1_25SingleTileBwdLPTSchedulerILb0ELi128ELb1EEEEEEEEEvNT_6ParamsE$_ZN4cute3eso3ESOILb0ELb0EJiNS_5tupleIJiiEEEEEC2ERKiRKS3_,($_ZN7cutlass13device_kernelIN5flash19enable_sm80_to_sm89INS1_16FlashAttnBwdSm80INS1_25CollectiveMainloopBwdSm80ILi2ELi2EN4cute5tupleIJNS5_1CILi128EEES8_NS7_ILi64EEEEEENS_10bfloat16_tEfNS_4arch4Sm80ELb1ELb0ELb1ELb0ELb1ELb0ELb0ELb0ELi2ELi4ELi4ELi4ELb0EEENS1_21CollectiveEpilogueBwdISA_SB_SD_Li256ELb0ELb0ELi2EEENS1_25SingleTileBwdLPTSchedulerILb0ELi128ELb1EEEEEEEEEvNT_6ParamsE$_ZN4cute3eso3ESOILb0ELb0EJiiEEC2ERKiS4_ - $_ZN7cutlass13device_kernelIN5flash19enable_sm80_to_sm89INS1_16FlashAttnBwdSm80INS1_25CollectiveMainloopBwdSm80ILi2ELi2EN4cute5tupleIJNS5_1CILi128EEES8_NS7_ILi64EEEEEENS_10bfloat16_tEfNS_4arch4Sm80ELb1ELb0ELb1ELb0ELb1ELb0ELb0ELb0ELi2ELi4ELi4ELi4ELb0EEENS1_21CollectiveEpilogueBwdISA_SB_SD_Li256ELb0ELb0ELi2EEENS1_25SingleTileBwdLPTSchedulerILb0ELi128ELb1EEEEEEEEEvNT_6ParamsE$_ZN4cute3eso3ESOILb0ELb0EJiNS_5tupleIJiiEEEEEC2ERKiRKS3_)
$_ZN7cutlass13device_kernelIN5flash19enable_sm80_to_sm89INS1_16FlashAttnBwdSm80INS1_25CollectiveMainloopBwdSm80ILi2ELi2EN4cute5tupleIJNS5_1CILi128EEES8_NS7_ILi64EEEEEENS_10bfloat16_tEfNS_4arch4Sm80ELb1ELb0ELb1ELb0ELb1ELb0ELb0ELb0ELi2ELi4ELi4ELi4ELb0EEENS1_21CollectiveEpilogueBwdISA_SB_SD_Li256ELb0ELb0ELi2EEENS1_25SingleTileBwdLPTSchedulerILb0ELi128ELb1EEEEEEEEEvNT_6ParamsE$_ZN4cute3eso3ESOILb0ELb0EJiNS_5tupleIJiiEEEEEC2ERKiRKS3_:
        /* <DEDUP_REMOVED lines=10> */
        .type           $_ZN7cutlass13device_kernelIN5flash19enable_sm80_to_sm89INS1_16FlashAttnBwdSm80INS1_25CollectiveMainloopBwdSm80ILi2ELi2EN4cute5tupleIJNS5_1CILi128EEES8_NS7_ILi64EEEEEENS_10bfloat16_tEfNS_4arch4Sm80ELb1ELb0ELb1ELb0ELb1ELb0ELb0ELb0ELi2ELi4ELi4ELi4ELb0EEENS1_21CollectiveEpilogueBwdISA_SB_SD_Li256ELb0ELb0ELi2EEENS1_25SingleTileBwdLPTSchedulerILb0ELi128ELb1EEEEEEEEEvNT_6ParamsE$_ZN4cute3eso3ESOILb0ELb0EJiiEEC2ERKiS4_,@function
        .size           $_ZN7cutlass13device_kernelIN5flash19enable_sm80_to_sm89INS1_16FlashAttnBwdSm80INS1_25CollectiveMainloopBwdSm80ILi2ELi2EN4cute5tupleIJNS5_1CILi128EEES8_NS7_ILi64EEEEEENS_10bfloat16_tEfNS_4arch4Sm80ELb1ELb0ELb1ELb0ELb1ELb0ELb0ELb0ELi2ELi4ELi4ELi4ELb0EEENS1_21CollectiveEpilogueBwdISA_SB_SD_Li256ELb0ELb0ELi2EEENS1_25SingleTileBwdLPTSchedulerILb0ELi128ELb1EEEEEEEEEvNT_6ParamsE$_ZN4cute3eso3ESOILb0ELb0EJiiEEC2ERKiS4_,($_ZN7cutlass13device_kernelIN5flash19enable_sm80_to_sm89INS1_16FlashAttnBwdSm80INS1_25CollectiveMainloopBwdSm80ILi2ELi2EN4cute5tupleIJNS5_1CILi128EEES8_NS7_ILi64EEEEEENS_10bfloat16_tEfNS_4arch4Sm80ELb1ELb0ELb1ELb0ELb1ELb0ELb0ELb0ELi2ELi4ELi4ELi4ELb0EEENS1_21CollectiveEpilogueBwdISA_SB_SD_Li256ELb0ELb0ELi2EEENS1_25SingleTileBwdLPTSchedulerILb0ELi128ELb1EEEEEEEEEvNT_6ParamsE$_ZN4cute3eso3ESOILb0ELb0EJiiNS_1CILi0EEEEEC2ERKiS6_RKS3_ - $_ZN7cutlass13device_kernelIN5flash19enable_sm80_to_sm89INS1_16FlashAttnBwdSm80INS1_25CollectiveMainloopBwdSm80ILi2ELi2EN4cute5tupleIJNS5_1CILi128EEES8_NS7_ILi64EEEEEENS_10bfloat16_tEfNS_4arch4Sm80ELb1ELb0ELb1ELb0ELb1ELb0ELb0ELb0ELi2ELi4ELi4ELi4ELb0EEENS1_21CollectiveEpilogueBwdISA_SB_SD_Li256ELb0ELb0ELi2EEENS1_25SingleTileBwdLPTSchedulerILb0ELi128ELb1EEEEEEEEEvNT_6ParamsE$_ZN4cute3eso3ESOILb0ELb0EJiiEEC2ERKiS4_)
$_ZN7cutlass13device_kernelIN5flash19enable_sm80_to_sm89INS1_16FlashAttnBwdSm80INS1_25CollectiveMainloopBwdSm80ILi2ELi2EN4cute5tupleIJNS5_1CILi128EEES8_NS7_ILi64EEEEEENS_10bfloat16_tEfNS_4arch4Sm80ELb1ELb0ELb1ELb0ELb1ELb0ELb0ELb0ELi2ELi4ELi4ELi4ELb0EEENS1_21CollectiveEpilogueBwdISA_SB_SD_Li256ELb0ELb0ELi2EEENS1_25SingleTileBwdLPTSchedulerILb0ELi128ELb1EEEEEEEEEvNT_6ParamsE$_ZN4cute3eso3ESOILb0ELb0EJiiEEC2ERKiS4_:
[----:B------:R-:W-:Y:S02]  /*7aa0*/  IADD3 R3, R3, -c[0x0][0x20], RZ ;  /* 0x8000080003037a10 */ /* 0x000fe40007ffe0ff */
[----:B------:R-:W-:-:S03]  /*7ab0*/  IADD3 R2, R2, -c[0x0][0x20], RZ ;  /* 0x8000080002027a10 */ /* 0x000fc60007ffe0ff */
[----:B------:R1:W-:Y:S04]  /*7ac0*/  STL [R3], R10 ;  /* 0x0000000a03007387 */ /* 0x0003e80000100800 */
[----:B------:R-:W2:Y:S01]  /*7ad0*/  LDL R2, [R2] ;  /* 0x0000000002027983 */ /* 0x000ea20000100800 */
[----:B------:R-:W-:-:S03]  /*7ae0*/  IMAD.MOV.U32 R9, RZ, RZ, 0x0 ;  /* 0x00000000ff097424 */ /* 0x000fc600078e00ff */
[----:B--2---:R1:W-:Y:S01]  /*7af0*/  STL [R3+0x4], R2 ;  /* 0x0000040203007387 */ /* 0x0043e20000100800 */
[----:B------:R-:W-:Y:S05]  /*7b00*/  RET.REL.NODEC R8 `(_ZN7cutlass13device_kernelIN5flash19enable_sm80_to_sm89INS1_16FlashAttnBwdSm80INS1_25CollectiveMainloopBwdSm80ILi2ELi2EN4cute5tupleIJNS5_1CILi128EEES8_NS7_ILi64EEEEEENS_10bfloat16_tEfNS_4arch4Sm80ELb1ELb0ELb1ELb0ELb1ELb0ELb0ELb0ELi2ELi4ELi4ELi4ELb0EEENS1_21CollectiveEpilogueBwdISA_SB_SD_Li256ELb0ELb0ELi2EEENS1_25SingleTileBwdLPTSchedulerILb0ELi128ELb1EEEEEEEEEvNT_6ParamsE) ;  /* 0xffff84f008007950 */ /* 0x000fea0003c3ffff */
        .type           $_ZN7cutlass13device_kernelIN5flash19enable_sm80_to_sm89INS1_16FlashAttnBwdSm80INS1_25CollectiveMainloopBwdSm80ILi2ELi2EN4cute5tupleIJNS5_1CILi128EEES8_NS7_ILi64EEEEEENS_10bfloat16_tEfNS_4arch4Sm80ELb1ELb0ELb1ELb0ELb1ELb0ELb0ELb0ELi2ELi4ELi4ELi4ELb0EEENS1_21CollectiveEpilogueBwdISA_SB_SD_Li256ELb0ELb0ELi2EEENS1_25SingleTileBwdLPTSchedulerILb0ELi128ELb1EEEEEEEEEvNT_6ParamsE$_ZN4cute3eso3ESOILb0ELb0EJiiNS_1CILi0EEEEEC2ERKiS6_RKS3_,@function
        .size           $_ZN7cutlass13device_kernelIN5flash19enable_sm80_to_sm89INS1_16FlashAttnBwdSm80INS1_25CollectiveMainloopBwdSm80ILi2ELi2EN4cute5tupleIJNS5_1CILi128EEES8_NS7_ILi64EEEEEENS_10bfloat16_tEfNS_4arch4Sm80ELb1ELb0ELb1ELb0ELb1ELb0ELb0ELb0ELi2ELi4ELi4ELi4ELb0EEENS1_21CollectiveEpilogueBwdISA_SB_SD_Li256ELb0ELb0ELi2EEENS1_25SingleTileBwdLPTSchedulerILb0ELi128ELb1EEEEEEEEEvNT_6ParamsE$_ZN4cute3eso3ESOILb0ELb0EJiiNS_1CILi0EEEEEC2ERKiS6_RKS3_,($_ZN7cutlass13device_kernelIN5flash19enable_sm80_to_sm89INS1_16FlashAttnBwdSm80INS1_25CollectiveMainloopBwdSm80ILi2ELi2EN4cute5tupleIJNS5_1CILi128EEES8_NS7_ILi64EEEEEENS_10bfloat16_tEfNS_4arch4Sm80ELb1ELb0ELb1ELb0ELb1ELb0ELb0ELb0ELi2ELi4ELi4ELi4ELb0EEENS1_21CollectiveEpilogueBwdISA_SB_SD_Li256ELb0ELb0ELi2EEENS1_25SingleTileBwdLPTSchedulerILb0ELi128ELb1EEEEEEEEEvNT_6ParamsE$_ZN4cute3eso3ESOILb0ELb0EJiiNS_1CILi1024EEEEEC2ERKiS6_RKS3_ - $_ZN7cutlass13device_kernelIN5flash19enable_sm80_to_sm89INS1_16FlashAttnBwdSm80INS1_25CollectiveMainloopBwdSm80ILi2ELi2EN4cute5tupleIJNS5_1CILi128EEES8_NS7_ILi64EEEEEENS_10bfloat16_tEfNS_4arch4Sm80ELb1ELb0ELb1ELb0ELb1ELb0ELb0ELb0ELi2ELi4ELi4ELi4ELb0EEENS1_21CollectiveEpilogueBwdISA_SB_SD_Li256ELb0ELb0ELi2EEENS1_25SingleTileBwdLPTSchedulerILb0ELi128ELb1EEEEEEEEEvNT_6ParamsE$_ZN4cute3eso3ESOILb0ELb0EJiiNS_1CILi0EEEEEC2ERKiS6_RKS3_)
$_ZN7cutlass13device_kernelIN5flash19enable_sm80_to_sm89INS1_16FlashAttnBwdSm80INS1_25CollectiveMainloopBwdSm80ILi2ELi2EN4cute5tupleIJNS5_1CILi128EEES8_NS7_ILi64EEEEEENS_10bfloat16_tEfNS_4arch4Sm80ELb1ELb0ELb1ELb0ELb1ELb0ELb0ELb0ELi2ELi4ELi4ELi4ELb0EEENS1_21CollectiveEpilogueBwdISA_SB_SD_Li256ELb0ELb0ELi2EEENS1_25SingleTileBwdLPTSchedulerILb0ELi128ELb1EEEEEEEEEvNT_6ParamsE$_ZN4cute3eso3ESOILb0ELb0EJiiNS_1CILi0EEEEEC2ERKiS6_RKS3_:
        /* <DEDUP_REMOVED lines=8> */
        .type           $_ZN7cutlass13device_kernelIN5flash19enable_sm80_to_sm89INS1_16FlashAttnBwdSm80INS1_25CollectiveMainloopBwdSm80ILi2ELi2EN4cute5tupleIJNS5_1CILi128EEES8_NS7_ILi64EEEEEENS_10bfloat16_tEfNS_4arch4Sm80ELb1ELb0ELb1ELb0ELb1ELb0ELb0ELb0ELi2ELi4ELi4ELi4ELb0EEENS1_21CollectiveEpilogueBwdISA_SB_SD_Li256ELb0ELb0ELi2EEENS1_25SingleTileBwdLPTSchedulerILb0ELi128ELb1EEEEEEEEEvNT_6ParamsE$_ZN4cute3eso3ESOILb0ELb0EJiiNS_1CILi1024EEEEEC2ERKiS6_RKS3_,@function
        .size           $_ZN7cutlass13device_kernelIN5flash19enable_sm80_to_sm89INS1_16FlashAttnBwdSm80INS1_25CollectiveMainloopBwdSm80ILi2ELi2EN4cute5tupleIJNS5_1CILi128EEES8_NS7_ILi64EEEEEENS_10bfloat16_tEfNS_4arch4Sm80ELb1ELb0ELb1ELb0ELb1ELb0ELb0ELb0ELi2ELi4ELi4ELi4ELb0EEENS1_21CollectiveEpilogueBwdISA_SB_SD_Li256ELb0ELb0ELi2EEENS1_25SingleTileBwdLPTSchedulerILb0ELi128ELb1EEEEEEEEEvNT_6ParamsE$_ZN4cute3eso3ESOILb0ELb0EJiiNS_1CILi1024EEEEEC2ERKiS6_RKS3_,($_ZN7cutlass13device_kernelIN5flash19enable_sm80_to_sm89INS1_16FlashAttnBwdSm80INS1_25CollectiveMainloopBwdSm80ILi2ELi2EN4cute5tupleIJNS5_1CILi128EEES8_NS7_ILi64EEEEEENS_10bfloat16_tEfNS_4arch4Sm80ELb1ELb0ELb1ELb0ELb1ELb0ELb0ELb0ELi2ELi4ELi4ELi4ELb0EEENS1_21CollectiveEpilogueBwdISA_SB_SD_Li256ELb0ELb0ELi2EEENS1_25SingleTileBwdLPTSchedulerILb0ELi128ELb1EEEEEEEEEvNT_6ParamsE$_ZN4cute3eso3ESOILb0ELb0EJiiNS_1CILi144EEENS2_ILi512EEEEEC2ERKiS7_RKS3_RKS4_ - $_ZN7cutlass13device_kernelIN5flash19enable_sm80_to_sm89INS1_16FlashAttnBwdSm80INS1_25CollectiveMainloopBwdSm80ILi2ELi2EN4cute5tupleIJNS5_1CILi128EEES8_NS7_ILi64EEEEEENS_10bfloat16_tEfNS_4arch4Sm80ELb1ELb0ELb1ELb0ELb1ELb0ELb0ELb0ELi2ELi4ELi4ELi4ELb0EEENS1_21CollectiveEpilogueBwdISA_SB_SD_Li256ELb0ELb0ELi2EEENS1_25SingleTileBwdLPTSchedulerILb0ELi128ELb1EEEEEEEEEvNT_6ParamsE$_ZN4cute3eso3ESOILb0ELb0EJiiNS_1CILi1024EEEEEC2ERKiS6_RKS3_)
$_ZN7cutlass13device_kernelIN5flash19enable_sm80_to_sm89INS1_16FlashAttnBwdSm80INS1_25CollectiveMainloopBwdSm80ILi2ELi2EN4cute5tupleIJNS5_1CILi128EEES8_NS7_ILi64EEEEEENS_10bfloat16_tEfNS_4arch4Sm80ELb1ELb0ELb1ELb0ELb1ELb0ELb0ELb0ELi2ELi4ELi4ELi4ELb0EEENS1_21CollectiveEpilogueBwdISA_SB_SD_Li256ELb0ELb0ELi2EEENS1_25SingleTileBwdLPTSchedulerILb0ELi128ELb1EEEEEEEEEvNT_6ParamsE$_ZN4cute3eso3ESOILb0ELb0EJiiNS_1CILi1024EEEEEC2ERKiS6_RKS3_:
        /* <DEDUP_REMOVED lines=8> */
        .type           $_ZN7cutlass13device_kernelIN5flash19enable_sm80_to_sm89INS1_16FlashAttnBwdSm80INS1_25CollectiveMainloopBwdSm80ILi2ELi2EN4cute5tupleIJNS5_1CILi128EEES8_NS7_ILi64EEEEEENS_10bfloat16_tEfNS_4arch4Sm80ELb1ELb0ELb1ELb0ELb1ELb0ELb0ELb0ELi2ELi4ELi4ELi4ELb0EEENS1_21CollectiveEpilogueBwdISA_SB_SD_Li256ELb0ELb0ELi2EEENS1_25SingleTileBwdLPTSchedulerILb0ELi128ELb1EEEEEEEEEvNT_6ParamsE$_ZN4cute3eso3ESOILb0ELb0EJiiNS_1CILi144EEENS2_ILi512EEEEEC2ERKiS7_RKS3_RKS4_,@function
        .size           $_ZN7cutlass13device_kernelIN5flash19enable_sm80_to_sm89INS1_16FlashAttnBwdSm80INS1_25CollectiveMainloopBwdSm80ILi2ELi2EN4cute5tupleIJNS5_1CILi128EEES8_NS7_ILi64EEEEEENS_10bfloat16_tEfNS_4arch4Sm80ELb1ELb0ELb1ELb0ELb1ELb0ELb0ELb0ELi2ELi4ELi4ELi4ELb0EEENS1_21CollectiveEpilogueBwdISA_SB_SD_Li256ELb0ELb0ELi2EEENS1_25SingleTileBwdLPTSchedulerILb0ELi128ELb1EEEEEEEEEvNT_6ParamsE$_ZN4cute3eso3ESOILb0ELb0EJiiNS_1CILi144EEENS2_ILi512EEEEEC2ERKiS7_RKS3_RKS4_,($_ZN7cutlass13device_kernelIN5flash19enable_sm80_to_sm89INS1_16FlashAttnBwdSm80INS1_25CollectiveMainloopBwdSm80ILi2ELi2EN4cute5tupleIJNS5_1CILi128EEES8_NS7_ILi64EEEEEENS_10bfloat16_tEfNS_4arch4Sm80ELb1ELb0ELb1ELb0ELb1ELb0ELb0ELb0ELi2ELi4ELi4ELi4ELb0EEENS1_21CollectiveEpilogueBwdISA_SB_SD_Li256ELb0ELb0ELi2EEENS1_25SingleTileBwdLPTSchedulerILb0ELi128ELb1EEEEEEEEEvNT_6ParamsE$_ZN4cute3eso3ESOILb0ELb0EJiiNS_1CILi72EEENS2_ILi512EEEEEC2ERKiS7_RKS3_RKS4_ - $_ZN7cutlass13device_kernelIN5flash19enable_sm80_to_sm89INS1_16FlashAttnBwdSm80INS1_25CollectiveMainloopBwdSm80ILi2ELi2EN4cute5tupleIJNS5_1CILi128EEES8_NS7_ILi64EEEEEENS_10bfloat16_tEfNS_4arch4Sm80ELb1ELb0ELb1ELb0ELb1ELb0ELb0ELb0ELi2ELi4ELi4ELi4ELb0EEENS1_21CollectiveEpilogueBwdISA_SB_SD_Li256ELb0ELb0ELi2EEENS1_25SingleTileBwdLPTSchedulerILb0ELi128ELb1EEEEEEEEEvNT_6ParamsE$_ZN4cute3eso3ESOILb0ELb0EJiiNS_1CILi144EEENS2_ILi512EEEEEC2ERKiS7_RKS3_RKS4_)
$_ZN7cutlass13device_kernelIN5flash19enable_sm80_to_sm89INS1_16FlashAttnBwdSm80INS1_25CollectiveMainloopBwdSm80ILi2ELi2EN4cute5tupleIJNS5_1CILi128EEES8_NS7_ILi64EEEEEENS_10bfloat16_tEfNS_4arch4Sm80ELb1ELb0ELb1ELb0ELb1ELb0ELb0ELb0ELi2ELi4ELi4ELi4ELb0EEENS1_21CollectiveEpilogueBwdISA_SB_SD_Li256ELb0ELb0ELi2EEENS1_25SingleTileBwdLPTSchedulerILb0ELi128ELb1EEEEEEEEEvNT_6ParamsE$_ZN4cute3eso3ESOILb0ELb0EJiiNS_1CILi144EEENS2_ILi512EEEEEC2ERKiS7_RKS3_RKS4_:
[----:B------:R-:W-:Y:S02]  /*7c10*/  IADD3 R6, R60, -c[0x0][0x20], RZ ;  /* 0x800008003c067a10 */ /* 0x000fe40007ffe0ff */
[----:B------:R-:W-:-:S03]  /*7c20*/  IADD3 R4, R4, -c[0x0][0x20], RZ ;  /* 0x8000080004047a10 */ /* 0x000fc60007ffe0ff */
[----:B------:R1:W-:Y:S04]  /*7c30*/  STL [R6], R3 ;  /* 0x0000000306007387 */ /* 0x0003e80000100800 */
[----:B------:R-:W2:Y:S01]  /*7c40*/  LDL R5, [R4] ;  /* 0x0000000004057983 */ /* 0x000ea20000100800 */
[----:B------:R-:W-:-:S03]  /*7c50*/  IMAD.MOV.U32 R9, RZ, RZ, 0x0 ;  /* 0x00000000ff097424 */ /* 0x000fc600078e00ff */
[----:B--2---:R1:W-:Y:S01]  /*7c60*/  STL [R6+0x4], R5 ;  /* 0x0000040506007387 */ /* 0x0043e20000100800 */
[----:B------:R-:W-:Y:S05]  /*7c70*/  RET.REL.NODEC R8 `(_ZN7cutlass13device_kernelIN5flash19enable_sm80_to_sm89INS1_16FlashAttnBwdSm80INS1_25CollectiveMainloopBwdSm80ILi2ELi2EN4cute5tupleIJNS5_1CILi128EEES8_NS7_ILi64EEEEEENS_10bfloat16_tEfNS_4arch4Sm80ELb1ELb0ELb1ELb0ELb1ELb0ELb0ELb0ELi2ELi4ELi4ELi4ELb0EEENS1_21CollectiveEpilogueBwdISA_SB_SD_Li256ELb0ELb0ELi2EEENS1_25SingleTileBwdLPTSchedulerILb0ELi128ELb1EEEEEEEEEvNT_6ParamsE) ;  /* 0xffff838008007950 */ /* 0x000fea0003c3ffff */
        .type           $_ZN7cutlass13device_kernelIN5flash19enable_sm80_to_sm89INS1_16FlashAttnBwdSm80INS1_25CollectiveMainloopBwdSm80ILi2ELi2EN4cute5tupleIJNS5_1CILi128EEES8_NS7_ILi64EEEEEENS_10bfloat16_tEfNS_4arch4Sm80ELb1ELb0ELb1ELb0ELb1ELb0ELb0ELb0ELi2ELi4ELi4ELi4ELb0EEENS1_21CollectiveEpilogueBwdISA_SB_SD_Li256ELb0ELb0ELi2EEENS1_25SingleTileBwdLPTSchedulerILb0ELi128ELb1EEEEEEEEEvNT_6ParamsE$_ZN4cute3eso3ESOILb0ELb0EJiiNS_1CILi72EEENS2_ILi512EEEEEC2ERKiS7_RKS3_RKS4_,@function
        .size           $_ZN7cutlass13device_kernelIN5flash19enable_sm80_to_sm89INS1_16FlashAttnBwdSm80INS1_25CollectiveMainloopBwdSm80ILi2ELi2EN4cute5tupleIJNS5_1CILi128EEES8_NS7_ILi64EEEEEENS_10bfloat16_tEfNS_4arch4Sm80ELb1ELb0ELb1ELb0ELb1ELb0ELb0ELb0ELi2ELi4ELi4ELi4ELb0EEENS1_21CollectiveEpilogueBwdISA_SB_SD_Li256ELb0ELb0ELi2EEENS1_25SingleTileBwdLPTSchedulerILb0ELi128ELb1EEEEEEEEEvNT_6ParamsE$_ZN4cute3eso3ESOILb0ELb0EJiiNS_1CILi72EEENS2_ILi512EEEEEC2ERKiS7_RKS3_RKS4_,($_ZN7cutlass13device_kernelIN5flash19enable_sm80_to_sm89INS1_16FlashAttnBwdSm80INS1_25CollectiveMainloopBwdSm80ILi2ELi2EN4cute5tupleIJNS5_1CILi128EEES8_NS7_ILi64EEEEEENS_10bfloat16_tEfNS_4arch4Sm80ELb1ELb0ELb1ELb0ELb1ELb0ELb0ELb0ELi2ELi4ELi4ELi4ELb0EEENS1_21CollectiveEpilogueBwdISA_SB_SD_Li256ELb0ELb0ELi2EEENS1_25SingleTileBwdLPTSchedulerILb0ELi128ELb1EEEEEEEEEvNT_6ParamsE$_ZN4cute3eso3ESOILb0ELb0EJiiNS_1CILi8192EEEEEC2ERKiS6_RKS3_ - $_ZN7cutlass13device_kernelIN5flash19enable_sm80_to_sm89INS1_16FlashAttnBwdSm80INS1_25CollectiveMainloopBwdSm80ILi2ELi2EN4cute5tupleIJNS5_1CILi128EEES8_NS7_ILi64EEEEEENS_10bfloat16_tEfNS_4arch4Sm80ELb1ELb0ELb1ELb0ELb1ELb0ELb0ELb0ELi2ELi4ELi4ELi4ELb0EEENS1_21CollectiveEpilogueBwdISA_SB_SD_Li256ELb0ELb0ELi2EEENS1_25SingleTileBwdLPTSchedulerILb0ELi128ELb1EEEEEEEEEvNT_6ParamsE$_ZN4cute3eso3ESOILb0ELb0EJiiNS_1CILi72EEENS2_ILi512EEEEEC2ERKiS7_RKS3_RKS4_)
$_ZN7cutlass13device_kernelIN5flash19enable_sm80_to_sm89INS1_16FlashAttnBwdSm80INS1_25CollectiveMainloopBwdSm80ILi2ELi2EN4cute5tupleIJNS5_1CILi128EEES8_NS7_ILi64EEEEEENS_10bfloat16_tEfNS_4arch4Sm80ELb1ELb0ELb1ELb0ELb1ELb0ELb0ELb0ELi2ELi4ELi4ELi4ELb0EEENS1_21CollectiveEpilogueBwdISA_SB_SD_Li256ELb0ELb0ELi2EEENS1_25SingleTileBwdLPTSchedulerILb0ELi128ELb1EEEEEEEEEvNT_6ParamsE$_ZN4cute3eso3ESOILb0ELb0EJiiNS_1CILi72EEENS2_ILi512EEEEEC2ERKiS7_RKS3_RKS4_:
        /* <DEDUP_REMOVED lines=8> */
        .type           $_ZN7cutlass13device_kernelIN5flash19enable_sm80_to_sm89INS1_16FlashAttnBwdSm80INS1_25CollectiveMainloopBwdSm80ILi2ELi2EN4cute5tupleIJNS5_1CILi128EEES8_NS7_ILi64EEEEEENS_10bfloat16_tEfNS_4arch4Sm80ELb1ELb0ELb1ELb0ELb1ELb0ELb0ELb0ELi2ELi4ELi4ELi4ELb0EEENS1_21CollectiveEpilogueBwdISA_SB_SD_Li256ELb0ELb0ELi2EEENS1_25SingleTileBwdLPTSchedulerILb0ELi128ELb1EEEEEEEEEvNT_6ParamsE$_ZN4cute3eso3ESOILb0ELb0EJiiNS_1CILi8192EEEEEC2ERKiS6_RKS3_,@function
        .size           $_ZN7cutlass13device_kernelIN5flash19enable_sm80_to_sm89INS1_16FlashAttnBwdSm80INS1_25CollectiveMainloopBwdSm80ILi2ELi2EN4cute5tupleIJNS5_1CILi128EEES8_NS7_ILi64EEEEEENS_10bfloat16_tEfNS_4arch4Sm80ELb1ELb0ELb1ELb0ELb1ELb0ELb0ELb0ELi2ELi4ELi4ELi4ELb0EEENS1_21CollectiveEpilogueBwdISA_SB_SD_Li256ELb0ELb0ELi2EEENS1_25SingleTileBwdLPTSchedulerILb0ELi128ELb1EEEEEEEEEvNT_6ParamsE$_ZN4cute3eso3ESOILb0ELb0EJiiNS_1CILi8192EEEEEC2ERKiS6_RKS3_,($_ZN7cutlass13device_kernelIN5flash19enable_sm80_to_sm89INS1_16FlashAttnBwdSm80INS1_25CollectiveMainloopBwdSm80ILi2ELi2EN4cute5tupleIJNS5_1CILi128EEES8_NS7_ILi64EEEEEENS_10bfloat16_tEfNS_4arch4Sm80ELb1ELb0ELb1ELb0ELb1ELb0ELb0ELb0ELi2ELi4ELi4ELi4ELb0EEENS1_21CollectiveEpilogueBwdISA_SB_SD_Li256ELb0ELb0ELi2EEENS1_25SingleTileBwdLPTSchedulerILb0ELi128ELb1EEEEEEEEEvNT_6ParamsE$_ZN4cute3eso3ESOILb0ELb0EJiiiEEC2ERKiS4_S4_ - $_ZN7cutlass13device_kernelIN5flash19enable_sm80_to_sm89INS1_16FlashAttnBwdSm80INS1_25CollectiveMainloopBwdSm80ILi2ELi2EN4cute5tupleIJNS5_1CILi128EEES8_NS7_ILi64EEEEEENS_10bfloat16_tEfNS_4arch4Sm80ELb1ELb0ELb1ELb0ELb1ELb0ELb0ELb0ELi2ELi4ELi4ELi4ELb0EEENS1_21CollectiveEpilogueBwdISA_SB_SD_Li256ELb0ELb0ELi2EEENS1_25SingleTileBwdLPTSchedulerILb0ELi128ELb1EEEEEEEEEvNT_6ParamsE$_ZN4cute3eso3ESOILb0ELb0EJiiNS_1CILi8192EEEEEC2ERKiS6_RKS3_)
$_ZN7cutlass13device_kernelIN5flash19enable_sm80_to_sm89INS1_16FlashAttnBwdSm80INS1_25CollectiveMainloopBwdSm80ILi2ELi2EN4cute5tupleIJNS5_1CILi128EEES8_NS7_ILi64EEEEEENS_10bfloat16_tEfNS_4arch4Sm80ELb1ELb0ELb1ELb0ELb1ELb0ELb0ELb0ELi2ELi4ELi4ELi4ELb0EEENS1_21CollectiveEpilogueBwdISA_SB_SD_Li256ELb0ELb0ELi2EEENS1_25SingleTileBwdLPTSchedulerILb0ELi128ELb1EEEEEEEEEvNT_6ParamsE$_ZN4cute3eso3ESOILb0ELb0EJiiNS_1CILi8192EEEEEC2ERKiS6_RKS3_:
[----:B------:R-:W-:Y:S02]  /*7d00*/  IADD3 R3, R3, -c[0x0][0x20], RZ ;  /* 0x8000080003037a10 */ /* 0x000fe40007ffe0ff */
[----:B------:R-:W-:-:S03]  /*7d10*/  IADD3 R2, R2, -c[0x0][0x20], RZ ;  /* 0x8000080002027a10 */ /* 0x000fc60007ffe0ff */
[----:B------:R1:W-:Y:S04]  /*7d20*/  STL [R3], R10 ;  /* 0x0000000a03007387 */ /* 0x0003e80000100800 */
[----:B------:R-:W2:Y:S01]  /*7d30*/  LDL R2, [R2] ;  /* 0x0000000002027983 */ /* 0x000ea20000100800 */
[----:B------:R-:W-:-:S03]  /*7d40*/  IMAD.MOV.U32 R9, RZ, RZ, 0x0 ;  /* 0x00000000ff097424 */ /* 0x000fc600078e00ff */
[----:B--2---:R1:W-:Y:S01]  /*7d50*/  STL [R3+0x4], R2 ;  /* 0x0000040203007387 */ /* 0x0043e20000100800 */
[----:B------:R-:W-:Y:S05]  /*7d60*/  RET.REL.NODEC R8 `(_ZN7cutlass13device_kernelIN5flash19enable_sm80_to_sm89INS1_16FlashAttnBwdSm80INS1_25CollectiveMainloopBwdSm80ILi2ELi2EN4cute5tupleIJNS5_1CILi128EEES8_NS7_ILi64EEEEEENS_10bfloat16_tEfNS_4arch4Sm80ELb1ELb0ELb1ELb0ELb1ELb0ELb0ELb0ELi2ELi4ELi4ELi4ELb0EEENS1_21CollectiveEpilogueBwdISA_SB_SD_Li256ELb0ELb0ELi2EEENS1_25SingleTileBwdLPTSchedulerILb0ELi128ELb1EEEEEEEEEvNT_6ParamsE) ;  /* 0xffff829008007950 */ /* 0x000fea0003c3ffff */
        .type           $_ZN7cutlass13device_kernelIN5flash19enable_sm80_to_sm89INS1_16FlashAttnBwdSm80INS1_25CollectiveMainloopBwdSm80ILi2ELi2EN4cute5tupleIJNS5_1CILi128EEES8_NS7_ILi64EEEEEENS_10bfloat16_tEfNS_4arch4Sm80ELb1ELb0ELb1ELb0ELb1ELb0ELb0ELb0ELi2ELi4ELi4ELi4ELb0EEENS1_21CollectiveEpilogueBwdISA_SB_SD_Li256ELb0ELb0ELi2EEENS1_25SingleTileBwdLPTSchedulerILb0ELi128ELb1EEEEEEEEEvNT_6ParamsE$_ZN4cute3eso3ESOILb0ELb0EJiiiEEC2ERKiS4_S4_,@function
        .size           $_ZN7cutlass13device_kernelIN5flash19enable_sm80_to_sm89INS1_16FlashAttnBwdSm80INS1_25CollectiveMainloopBwdSm80ILi2ELi2EN4cute5tupleIJNS5_1CILi128EEES8_NS7_ILi64EEEEEENS_10bfloat16_tEfNS_4arch4Sm80ELb1ELb0ELb1ELb0ELb1ELb0ELb0ELb0ELi2ELi4ELi4ELi4ELb0EEENS1_21CollectiveEpilogueBwdISA_SB_SD_Li256ELb0ELb0ELi2EEENS1_25SingleTileBwdLPTSchedulerILb0ELi128ELb1EEEEEEEEEvNT_6ParamsE$_ZN4cute3eso3ESOILb0ELb0EJiiiEEC2ERKiS4_S4_,($_ZN7cutlass13device_kernelIN5flash19enable_sm80_to_sm89INS1_16FlashAttnBwdSm80INS1_25CollectiveMainloopBwdSm80ILi2ELi2EN4cute5tupleIJNS5_1CILi128EEES8_NS7_ILi64EEEEEENS_10bfloat16_tEfNS_4arch4Sm80ELb1ELb0ELb1ELb0ELb1ELb0ELb0ELb0ELi2ELi4ELi4ELi4ELb0EEENS1_21CollectiveEpilogueBwdISA_SB_SD_Li256ELb0ELb0ELi2EEENS1_25SingleTileBwdLPTSchedulerILb0ELi128ELb1EEEEEEEEEvNT_6ParamsE$_ZN4cute3eso3ESOILb0ELb0EJiiiNS_1CILi0EEEEEC2ERKiS6_S6_RKS3_ - $_ZN7cutlass13device_kernelIN5flash19enable_sm80_to_sm89INS1_16FlashAttnBwdSm80INS1_25CollectiveMainloopBwdSm80ILi2ELi2EN4cute5tupleIJNS5_1CILi128EEES8_NS7_ILi64EEEEEENS_10bfloat16_tEfNS_4arch4Sm80ELb1ELb0ELb1ELb0ELb1ELb0ELb0ELb0ELi2ELi4ELi4ELi4ELb0EEENS1_21CollectiveEpilogueBwdISA_SB_SD_Li256ELb0ELb0ELi2EEENS1_25SingleTileBwdLPTSchedulerILb0ELi128ELb1EEEEEEEEEvNT_6ParamsE$_ZN4cute3eso3ESOILb0ELb0EJiiiEEC2ERKiS4_S4_)
$_ZN7cutlass13device_kernelIN5flash19enable_sm80_to_sm89INS1_16FlashAttnBwdSm80INS1_25CollectiveMainloopBwdSm80ILi2ELi2EN4cute5tupleIJNS5_1CILi128EEES8_NS7_ILi64EEEEEENS_10bfloat16_tEfNS_4arch4Sm80ELb1ELb0ELb1ELb0ELb1ELb0ELb0ELb0ELi2ELi4ELi4ELi4ELb0EEENS1_21CollectiveEpilogueBwdISA_SB_SD_Li256ELb0ELb0ELi2EEENS1_25SingleTileBwdLPTSchedulerILb0ELi128ELb1EEEEEEEEEvNT_6ParamsE$_ZN4cute3eso3ESOILb0ELb0EJiiiEEC2ERKiS4_S4_:
        /* <DEDUP_REMOVED lines=9> */
[----:B------:R-:W-:Y:S05]  /*7e00*/  RET.REL.NODEC R4 `(_ZN7cutlass13device_kernelIN5flash19enable_sm80_to_sm89INS1_16FlashAttnBwdSm80INS1_25CollectiveMainloopBwdSm80ILi2ELi2EN4cute5tupleIJNS5_1CILi128EEES8_NS7_ILi64EEEEEENS_10bfloat16_tEfNS_4arch4Sm80ELb1ELb0ELb1ELb0ELb1ELb0ELb0ELb0ELi2ELi4ELi4ELi4ELb0EEENS1_21CollectiveEpilogueBwdISA_SB_SD_Li256ELb0ELb0ELi2EEENS1_25SingleTileBwdLPTSchedulerILb0ELi128ELb1EEEEEEEEEvNT_6ParamsE) ;  /* 0xffff81f004007950 */ /* 0x000fea0003c3ffff */
        .type           $_ZN7cutlass13device_kernelIN5flash19enable_sm80_to_sm89INS1_16FlashAttnBwdSm80INS1_25CollectiveMainloopBwdSm80ILi2ELi2EN4cute5tupleIJNS5_1CILi128EEES8_NS7_ILi64EEEEEENS_10bfloat16_tEfNS_4arch4Sm80ELb1ELb0ELb1ELb0ELb1ELb0ELb0ELb0ELi2ELi4ELi4ELi4ELb0EEENS1_21CollectiveEpilogueBwdISA_SB_SD_Li256ELb0ELb0ELi2EEENS1_25SingleTileBwdLPTSchedulerILb0ELi128ELb1EEEEEEEEEvNT_6ParamsE$_ZN4cute3eso3ESOILb0ELb0EJiiiNS_1CILi0EEEEEC2ERKiS6_S6_RKS3_,@function
        .size           $_ZN7cutlass13device_kernelIN5flash19enable_sm80_to_sm89INS1_16FlashAttnBwdSm80INS1_25CollectiveMainloopBwdSm80ILi2ELi2EN4cute5tupleIJNS5_1CILi128EEES8_NS7_ILi64EEEEEENS_10bfloat16_tEfNS_4arch4Sm80ELb1ELb0ELb1ELb0ELb1ELb0ELb0ELb0ELi2ELi4ELi4ELi4ELb0EEENS1_21CollectiveEpilogueBwdISA_SB_SD_Li256ELb0ELb0ELi2EEENS1_25SingleTileBwdLPTSchedulerILb0ELi128ELb1EEEEEEEEEvNT_6ParamsE$_ZN4cute3eso3ESOILb0ELb0EJiiiNS_1CILi0EEEEEC2ERKiS6_S6_RKS3_,($_ZN7cutlass13device_kernelIN5flash19enable_sm80_to_sm89INS1_16FlashAttnBwdSm80INS1_25CollectiveMainloopBwdSm80ILi2ELi2EN4cute5tupleIJNS5_1CILi128EEES8_NS7_ILi64EEEEEENS_10bfloat16_tEfNS_4arch4Sm80ELb1ELb0ELb1ELb0ELb1ELb0ELb0ELb0ELi2ELi4ELi4ELi4ELb0EEENS1_21CollectiveEpilogueBwdISA_SB_SD_Li256ELb0ELb0ELi2EEENS1_25SingleTileBwdLPTSchedulerILb0ELi128ELb1EEEEEEEEEvNT_6ParamsE$_ZN4cute3eso3ESOILb0ELb0EJiiiNS_1CILi144EEENS2_ILi512EEEEEC2ERKiS7_S7_RKS3_RKS4_ - $_ZN7cutlass13device_kernelIN5flash19enable_sm80_to_sm89INS1_16FlashAttnBwdSm80INS1_25CollectiveMainloopBwdSm80ILi2ELi2EN4cute5tupleIJNS5_1CILi128EEES8_NS7_ILi64EEEEEENS_10bfloat16_tEfNS_4arch4Sm80ELb1ELb0ELb1ELb0ELb1ELb0ELb0ELb0ELi2ELi4ELi4ELi4ELb0EEENS1_21CollectiveEpilogueBwdISA_SB_SD_Li256ELb0ELb0ELi2EEENS1_25SingleTileBwdLPTSchedulerILb0ELi128ELb1EEEEEEEEEvNT_6ParamsE$_ZN4cute3eso3ESOILb0ELb0EJiiiNS_1CILi0EEEEEC2ERKiS6_S6_RKS3_)
$_ZN7cutlass13device_kernelIN5flash19enable_sm80_to_sm89INS1_16FlashAttnBwdSm80INS1_25CollectiveMainloopBwdSm80ILi2ELi2EN4cute5tupleIJNS5_1CILi128EEES8_NS7_ILi64EEEEEENS_10bfloat16_tEfNS_4arch4Sm80ELb1ELb0ELb1ELb0ELb1ELb0ELb0ELb0ELi2ELi4ELi4ELi4ELb0EEENS1_21CollectiveEpilogueBwdISA_SB_SD_Li256ELb0ELb0ELi2EEENS1_25SingleTileBwdLPTSchedulerILb0ELi128ELb1EEEEEEEEEvNT_6ParamsE$_ZN4cute3eso3ESOILb0ELb0EJiiiNS_1CILi0EEEEEC2ERKiS6_S6_RKS3_:
        /* <DEDUP_REMOVED lines=10> */
[----:B------:R-:W-:Y:S05]  /*7eb0*/  RET.REL.NODEC R46 `(_ZN7cutlass13device_kernelIN5flash19enable_sm80_to_sm89INS1_16FlashAttnBwdSm80INS1_25CollectiveMainloopBwdSm80ILi2ELi2EN4cute5tupleIJNS5_1CILi128EEES8_NS7_ILi64EEEEEENS_10bfloat16_tEfNS_4arch4Sm80ELb1ELb0ELb1ELb0ELb1ELb0ELb0ELb0ELi2ELi4ELi4ELi4ELb0EEENS1_21CollectiveEpilogueBwdISA_SB_SD_Li256ELb0ELb0ELi2EEENS1_25SingleTileBwdLPTSchedulerILb0ELi128ELb1EEEEEEEEEvNT_6ParamsE) ;  /* 0xffff81402e007950 */ /* 0x000fea0003c3ffff */
        .type           $_ZN7cutlass13device_kernelIN5flash19enable_sm80_to_sm89INS1_16FlashAttnBwdSm80INS1_25CollectiveMainloopBwdSm80ILi2ELi2EN4cute5tupleIJNS5_1CILi128EEES8_NS7_ILi64EEEEEENS_10bfloat16_tEfNS_4arch4Sm80ELb1ELb0ELb1ELb0ELb1ELb0ELb0ELb0ELi2ELi4ELi4ELi4ELb0EEENS1_21CollectiveEpilogueBwdISA_SB_SD_Li256ELb0ELb0ELi2EEENS1_25SingleTileBwdLPTSchedulerILb0ELi128ELb1EEEEEEEEEvNT_6ParamsE$_ZN4cute3eso3ESOILb0ELb0EJiiiNS_1CILi144EEENS2_ILi512EEEEEC2ERKiS7_S7_RKS3_RKS4_,@function
        .size           $_ZN7cutlass13device_kernelIN5flash19enable_sm80_to_sm89INS1_16FlashAttnBwdSm80INS1_25CollectiveMainloopBwdSm80ILi2ELi2EN4cute5tupleIJNS5_1CILi128EEES8_NS7_ILi64EEEEEENS_10bfloat16_tEfNS_4arch4Sm80ELb1ELb0ELb1ELb0ELb1ELb0ELb0ELb0ELi2ELi4ELi4ELi4ELb0EEENS1_21CollectiveEpilogueBwdISA_SB_SD_Li256ELb0ELb0ELi2EEENS1_25SingleTileBwdLPTSchedulerILb0ELi128ELb1EEEEEEEEEvNT_6ParamsE$_ZN4cute3eso3ESOILb0ELb0EJiiiNS_1CILi144EEENS2_ILi512EEEEEC2ERKiS7_S7_RKS3_RKS4_,($_ZN7cutlass13device_kernelIN5flash19enable_sm80_to_sm89INS1_16FlashAttnBwdSm80INS1_25CollectiveMainloopBwdSm80ILi2ELi2EN4cute5tupleIJNS5_1CILi128EEES8_NS7_ILi64EEEEEENS_10bfloat16_tEfNS_4arch4Sm80ELb1ELb0ELb1ELb0ELb1ELb0ELb0ELb0ELi2ELi4ELi4ELi4ELb0EEENS1_21CollectiveEpilogueBwdISA_SB_SD_Li256ELb0ELb0ELi2EEENS1_25SingleTileBwdLPTSchedulerILb0ELi128ELb1EEEEEEEEEvNT_6ParamsE$_ZN4cute3eso3ESOILb0ELb0EJiiiNS_1CILi72EEENS2_ILi512EEEEEC2ERKiS7_S7_RKS3_RKS4_ - $_ZN7cutlass13device_kernelIN5flash19enable_sm80_to_sm89INS1_16FlashAttnBwdSm80INS1_25CollectiveMainloopBwdSm80ILi2ELi2EN4cute5tupleIJNS5_1CILi128EEES8_NS7_ILi64EEEEEENS_10bfloat16_tEfNS_4arch4Sm80ELb1ELb0ELb1ELb0ELb1ELb0ELb0ELb0ELi2ELi4ELi4ELi4ELb0EEENS1_21CollectiveEpilogueBwdISA_SB_SD_Li256ELb0ELb0ELi2EEENS1_25SingleTileBwdLPTSchedulerILb0ELi128ELb1EEEEEEEEEvNT_6ParamsE$_ZN4cute3eso3ESOILb0ELb0EJiiiNS_1CILi144EEENS2_ILi512EEEEEC2ERKiS7_S7_RKS3_RKS4_)
$_ZN7cutlass13device_kernelIN5flash19enable_sm80_to_sm89INS1_16FlashAttnBwdSm80INS1_25CollectiveMainloopBwdSm80ILi2ELi2EN4cute5tupleIJNS5_1CILi128EEES8_NS7_ILi64EEEEEENS_10bfloat16_tEfNS_4arch4Sm80ELb1ELb0ELb1ELb0ELb1ELb0ELb0ELb0ELi2ELi4ELi4ELi4ELb0EEENS1_21CollectiveEpilogueBwdISA_SB_SD_Li256ELb0ELb0ELi2EEENS1_25SingleTileBwdLPTSchedulerILb0ELi128ELb1EEEEEEEEEvNT_6ParamsE$_ZN4cute3eso3ESOILb0ELb0EJiiiNS_1CILi144EEENS2_ILi512EEEEEC2ERKiS7_S7_RKS3_RKS4_:
        /* <DEDUP_REMOVED lines=11> */
        .type           $_ZN7cutlass13device_kernelIN5flash19enable_sm80_to_sm89INS1_16FlashAttnBwdSm80INS1_25CollectiveMainloopBwdSm80ILi2ELi2EN4cute5tupleIJNS5_1CILi128EEES8_NS7_ILi64EEEEEENS_10bfloat16_tEfNS_4arch4Sm80ELb1ELb0ELb1ELb0ELb1ELb0ELb0ELb0ELi2ELi4ELi4ELi4ELb0EEENS1_21CollectiveEpilogueBwdISA_SB_SD_Li256ELb0ELb0ELi2EEENS1_25SingleTileBwdLPTSchedulerILb0ELi128ELb1EEEEEEEEEvNT_6ParamsE$_ZN4cute3eso3ESOILb0ELb0EJiiiNS_1CILi72EEENS2_ILi512EEEEEC2ERKiS7_S7_RKS3_RKS4_,@function
        .size           $_ZN7cutlass13device_kernelIN5flash19enable_sm80_to_sm89INS1_16FlashAttnBwdSm80INS1_25CollectiveMainloopBwdSm80ILi2ELi2EN4cute5tupleIJNS5_1CILi128EEES8_NS7_ILi64EEEEEENS_10bfloat16_tEfNS_4arch4Sm80ELb1ELb0ELb1ELb0ELb1ELb0ELb0ELb0ELi2ELi4ELi4ELi4ELb0EEENS1_21CollectiveEpilogueBwdISA_SB_SD_Li256ELb0ELb0ELi2EEENS1_25SingleTileBwdLPTSchedulerILb0ELi128ELb1EEEEEEEEEvNT_6ParamsE$_ZN4cute3eso3ESOILb0ELb0EJiiiNS_1CILi72EEENS2_ILi512EEEEEC2ERKiS7_S7_RKS3_RKS4_,($_ZN7cutlass13device_kernelIN5flash19enable_sm80_to_sm89INS1_16FlashAttnBwdSm80INS1_25CollectiveMainloopBwdSm80ILi2ELi2EN4cute5tupleIJNS5_1CILi128EEES8_NS7_ILi64EEEEEENS_10bfloat16_tEfNS_4arch4Sm80ELb1ELb0ELb1ELb0ELb1ELb0ELb0ELb0ELi2ELi4ELi4ELi4ELb0EEENS1_21CollectiveEpilogueBwdISA_SB_SD_Li256ELb0ELb0ELi2EEENS1_25SingleTileBwdLPTSchedulerILb0ELi128ELb1EEEEEEEEEvNT_6ParamsE$_ZN4cute3eso3ESOILb0ELb1EJNS_5tupleIJiNS2_IJiNS_1CILi0EEEEEEEEENS2_IJNS_10UnderscoreENS2_IJS7_S7_EEEEEEEEC2ERKS6_RKS9_ - $_ZN7cutlass13device_kernelIN5flash19enable_sm80_to_sm89INS1_16FlashAttnBwdSm80INS1_25CollectiveMainloopBwdSm80ILi2ELi2EN4cute5tupleIJNS5_1CILi128EEES8_NS7_ILi64EEEEEENS_10bfloat16_tEfNS_4arch4Sm80ELb1ELb0ELb1ELb0ELb1ELb0ELb0ELb0ELi2ELi4ELi4ELi4ELb0EEENS1_21CollectiveEpilogueBwdISA_SB_SD_Li256ELb0ELb0ELi2EEENS1_25SingleTileBwdLPTSchedulerILb0ELi128ELb1EEEEEEEEEvNT_6ParamsE$_ZN4cute3eso3ESOILb0ELb0EJiiiNS_1CILi72EEENS2_ILi512EEEEEC2ERKiS7_S7_RKS3_RKS4_)
$_ZN7cutlass13device_kernelIN5flash19enable_sm80_to_sm89INS1_16FlashAttnBwdSm80INS1_25CollectiveMainloopBwdSm80ILi2ELi2EN4cute5tupleIJNS5_1CILi128EEES8_NS7_ILi64EEEEEENS_10bfloat16_tEfNS_4arch4Sm80ELb1ELb0ELb1ELb0ELb1ELb0ELb0ELb0ELi2ELi4ELi4ELi4ELb0EEENS1_21CollectiveEpilogueBwdISA_SB_SD_Li256ELb0ELb0ELi2EEENS1_25SingleTileBwdLPTSchedulerILb0ELi128ELb1EEEEEEEEEvNT_6ParamsE$_ZN4cute3eso3ESOILb0ELb0EJiiiNS_1CILi72EEENS2_ILi512EEEEEC2ERKiS7_S7_RKS3_RKS4_:
        /* <DEDUP_REMOVED lines=11> */
        .type           $_ZN7cutlass13device_kernelIN5flash19enable_sm80_to_sm89INS1_16FlashAttnBwdSm80INS1_25CollectiveMainloopBwdSm80ILi2ELi2EN4cute5tupleIJNS5_1CILi128EEES8_NS7_ILi64EEEEEENS_10bfloat16_tEfNS_4arch4Sm80ELb1ELb0ELb1ELb0ELb1ELb0ELb0ELb0ELi2ELi4ELi4ELi4ELb0EEENS1_21CollectiveEpilogueBwdISA_SB_SD_Li256ELb0ELb0ELi2EEENS1_25SingleTileBwdLPTSchedulerILb0ELi128ELb1EEEEEEEEEvNT_6ParamsE$_ZN4cute3eso3ESOILb0ELb1EJNS_5tupleIJiNS2_IJiNS_1CILi0EEEEEEEEENS2_IJNS_10UnderscoreENS2_IJS7_S7_EEEEEEEEC2ERKS6_RKS9_,@function
        .size           $_ZN7cutlass13device_kernelIN5flash19enable_sm80_to_sm89INS1_16FlashAttnBwdSm80INS1_25CollectiveMainloopBwdSm80ILi2ELi2EN4cute5tupleIJNS5_1CILi128EEES8_NS7_ILi64EEEEEENS_10bfloat16_tEfNS_4arch4Sm80ELb1ELb0ELb1ELb0ELb1ELb0ELb0ELb0ELi2ELi4ELi4ELi4ELb0EEENS1_21CollectiveEpilogueBwdISA_SB_SD_Li256ELb0ELb0ELi2EEENS1_25SingleTileBwdLPTSchedulerILb0ELi128ELb1EEEEEEEEEvNT_6ParamsE$_ZN4cute3eso3ESOILb0ELb1EJNS_5tupleIJiNS2_IJiNS_1CILi0EEEEEEEEENS2_IJNS_10UnderscoreENS2_IJS7_S7_EEEEEEEEC2ERKS6_RKS9_,($_ZN7cutlass13device_kernelIN5flash19enable_sm80_to_sm89INS1_16FlashAttnBwdSm80INS1_25CollectiveMainloopBwdSm80ILi2ELi2EN4cute5tupleIJNS5_1CILi128EEES8_NS7_ILi64EEEEEENS_10bfloat16_tEfNS_4arch4Sm80ELb1ELb0ELb1ELb0ELb1ELb0ELb0ELb0ELi2ELi4ELi4ELi4ELb0EEENS1_21CollectiveEpilogueBwdISA_SB_SD_Li256ELb0ELb0ELi2EEENS1_25SingleTileBwdLPTSchedulerILb0ELi128ELb1EEEEEEEEEvNT_6ParamsE$_ZN4cute3eso3ESOILb0ELb1EJNS_5tupleIJiNS2_IJiiEEEEEENS2_IJNS_10UnderscoreENS2_IJS5_S5_EEEEEEEEC2ERKS4_RKS7_ - $_ZN7cutlass13device_kernelIN5flash19enable_sm80_to_sm89INS1_16FlashAttnBwdSm80INS1_25CollectiveMainloopBwdSm80ILi2ELi2EN4cute5tupleIJNS5_1CILi128EEES8_NS7_ILi64EEEEEENS_10bfloat16_tEfNS_4arch4Sm80ELb1ELb0ELb1ELb0ELb1ELb0ELb0ELb0ELi2ELi4ELi4ELi4ELb0EEENS1_21CollectiveEpilogueBwdISA_SB_SD_Li256ELb0ELb0ELi2EEENS1_25SingleTileBwdLPTSchedulerILb0ELi128ELb1EEEEEEEEEvNT_6ParamsE$_ZN4cute3eso3ESOILb0ELb1EJNS_5tupleIJiNS2_IJiNS_1CILi0EEEEEEEEENS2_IJNS_10UnderscoreENS2_IJS7_S7_EEEEEEEEC2ERKS6_RKS9_)
$_ZN7cutlass13device_kernelIN5flash19enable_sm80_to_sm89INS1_16FlashAttnBwdSm80INS1_25CollectiveMainloopBwdSm80ILi2ELi2EN4cute5tupleIJNS5_1CILi128EEES8_NS7_ILi64EEEEEENS_10bfloat16_tEfNS_4arch4Sm80ELb1ELb0ELb1ELb0ELb1ELb0ELb0ELb0ELi2ELi4ELi4ELi4ELb0EEENS1_21CollectiveEpilogueBwdISA_SB_SD_Li256ELb0ELb0ELi2EEENS1_25SingleTileBwdLPTSchedulerILb0ELi128ELb1EEEEEEEEEvNT_6ParamsE$_ZN4cute3eso3ESOILb0ELb1EJNS_5tupleIJiNS2_IJiNS_1CILi0EEEEEEEEENS2_IJNS_10UnderscoreENS2_IJS7_S7_EEEEEEEEC2ERKS6_RKS9_:
[----:B------:R-:W-:Y:S01]  /*8020*/  IADD3 R4, R4, -c[0x0][0x20], RZ ;  /* 0x8000080004047a10 */ /* 0x000fe20007ffe0ff */
[----:B------:R-:W-:Y:S01]  /*8030*/  IMAD.MOV.U32 R8, RZ, RZ, R6 ;  /* 0x000000ffff087224 */ /* 0x000fe200078e0006 */
[----:B------:R-:W-:-:S03]  /*8040*/  MOV R9, 0x0 ;  /* 0x0000000000097802 */ /* 0x000fc60000000f00 */
[----:B------:R1:W-:Y:S04]  /*8050*/  STL [R4], R2 ;  /* 0x0000000204007387 */ /* 0x0003e80000100800 */
[----:B------:R1:W-:Y:S01]  /*8060*/  STL [R4+0x4], R3 ;  /* 0x0000040304007387 */ /* 0x0003e20000100800 */
[----:B------:R-:W-:Y:S05]  /*8070*/  RET.REL.NODEC R8 `(_ZN7cutlass13device_kernelIN5flash19enable_sm80_to_sm89INS1_16FlashAttnBwdSm80INS1_25CollectiveMainloopBwdSm80ILi2ELi2EN4cute5tupleIJNS5_1CILi128EEES8_NS7_ILi64EEEEEENS_10bfloat16_tEfNS_4arch4Sm80ELb1ELb0ELb1ELb0ELb1ELb0ELb0ELb0ELi2ELi4ELi4ELi4ELb0EEENS1_21CollectiveEpilogueBwdISA_SB_SD_Li256ELb0ELb0ELi2EEENS1_25SingleTileBwdLPTSchedulerILb0ELi128ELb1EEEEEEEEEvNT_6ParamsE) ;  /* 0xffff7f8008007950 */ /* 0x000fea0003c3ffff */
        .type           $_ZN7cutlass13device_kernelIN5flash19enable_sm80_to_sm89INS1_16FlashAttnBwdSm80INS1_25CollectiveMainloopBwdSm80ILi2ELi2EN4cute5tupleIJNS5_1CILi128EEES8_NS7_ILi64EEEEEENS_10bfloat16_tEfNS_4arch4Sm80ELb1ELb0ELb1ELb0ELb1ELb0ELb0ELb0ELi2ELi4ELi4ELi4ELb0EEENS1_21CollectiveEpilogueBwdISA_SB_SD_Li256ELb0ELb0ELi2EEENS1_25SingleTileBwdLPTSchedulerILb0ELi128ELb1EEEEEEEEEvNT_6ParamsE$_ZN4cute3eso3ESOILb0ELb1EJNS_5tupleIJiNS2_IJiiEEEEEENS2_IJNS_10UnderscoreENS2_IJS5_S5_EEEEEEEEC2ERKS4_RKS7_,@function
        .size           $_ZN7cutlass13device_kernelIN5flash19enable_sm80_to_sm89INS1_16FlashAttnBwdSm80INS1_25CollectiveMainloopBwdSm80ILi2ELi2EN4cute5tupleIJNS5_1CILi128EEES8_NS7_ILi64EEEEEENS_10bfloat16_tEfNS_4arch4Sm80ELb1ELb0ELb1ELb0ELb1ELb0ELb0ELb0ELi2ELi4ELi4ELi4ELb0EEENS1_21CollectiveEpilogueBwdISA_SB_SD_Li256ELb0ELb0ELi2EEENS1_25SingleTileBwdLPTSchedulerILb0ELi128ELb1EEEEEEEEEvNT_6ParamsE$_ZN4cute3eso3ESOILb0ELb1EJNS_5tupleIJiNS2_IJiiEEEEEENS2_IJNS_10UnderscoreENS2_IJS5_S5_EEEEEEEEC2ERKS4_RKS7_,($_ZN7cutlass13device_kernelIN5flash19enable_sm80_to_sm89INS1_16FlashAttnBwdSm80INS1_25CollectiveMainloopBwdSm80ILi2ELi2EN4cute5tupleIJNS5_1CILi128EEES8_NS7_ILi64EEEEEENS_10bfloat16_tEfNS_4arch4Sm80ELb1ELb0ELb1ELb0ELb1ELb0ELb0ELb0ELi2ELi4ELi4ELi4ELb0EEENS1_21CollectiveEpilogueBwdISA_SB_SD_Li256ELb0ELb0ELi2EEENS1_25SingleTileBwdLPTSchedulerILb0ELi128ELb1EEEEEEEEEvNT_6ParamsE$_ZN4cute3eso3ESOILb0ELb1EJNS_5tupleIJiiEEEEEC2ERKS3_ - $_ZN7cutlass13device_kernelIN5flash19enable_sm80_to_sm89INS1_16FlashAttnBwdSm80INS1_25CollectiveMainloopBwdSm80ILi2ELi2EN4cute5tupleIJNS5_1CILi128EEES8_NS7_ILi64EEEEEENS_10bfloat16_tEfNS_4arch4Sm80ELb1ELb0ELb1ELb0ELb1ELb0ELb0ELb0ELi2ELi4ELi4ELi4ELb0EEENS1_21CollectiveEpilogueBwdISA_SB_SD_Li256ELb0ELb0ELi2EEENS1_25SingleTileBwdLPTSchedulerILb0ELi128ELb1EEEEEEEEEvNT_6ParamsE$_ZN4cute3eso3ESOILb0ELb1EJNS_5tupleIJiNS2_IJiiEEEEEENS2_IJNS_10UnderscoreENS2_IJS5_S5_EEEEEEEEC2ERKS4_RKS7_)
$_ZN7cutlass13device_kernelIN5flash19enable_sm80_to_sm89INS1_16FlashAttnBwdSm80INS1_25CollectiveMainloopBwdSm80ILi2ELi2EN4cute5tupleIJNS5_1CILi128EEES8_NS7_ILi64EEEEEENS_10bfloat16_tEfNS_4arch4Sm80ELb1ELb0ELb1ELb0ELb1ELb0ELb0ELb0ELi2ELi4ELi4ELi4ELb0EEENS1_21CollectiveEpilogueBwdISA_SB_SD_Li256ELb0ELb0ELi2EEENS1_25SingleTileBwdLPTSchedulerILb0ELi128ELb1EEEEEEEEEvNT_6ParamsE$_ZN4cute3eso3ESOILb0ELb1EJNS_5tupleIJiNS2_IJiiEEEEEENS2_IJNS_10UnderscoreENS2_IJS5_S5_EEEEEEEEC2ERKS4_RKS7_:
[----:B------:R-:W-:Y:S01]  /*8080*/  IADD3 R4, R81, -c[0x0][0x20], RZ ;  /* 0x8000080051047a10 */ /* 0x000fe20007ffe0ff */
[----:B------:R-:W-:Y:S01]  /*8090*/  IMAD.MOV.U32 R8, RZ, RZ, R6 ;  /* 0x000000ffff087224 */ /* 0x000fe200078e0006 */
[----:B------:R-:W-:-:S03]  /*80a0*/  MOV R9, 0x0 ;  /* 0x0000000000097802 */ /* 0x000fc60000000f00 */
[----:B------:R1:W-:Y:S04]  /*80b0*/  STL [R4], R2 ;  /* 0x0000000204007387 */ /* 0x0003e80000100800 */
[----:B------:R1:W-:Y:S04]  /*80c0*/  STL [R4+0x4], R3 ;  /* 0x0000040304007387 */ /* 0x0003e80000100800 */
[----:B------:R1:W-:Y:S01]  /*80d0*/  STL [R4+0x8], R5 ;  /* 0x0000080504007387 */ /* 0x0003e20000100800 */
[----:B------:R-:W-:Y:S05]  /*80e0*/  RET.REL.NODEC R8 `(_ZN7cutlass13device_kernelIN5flash19enable_sm80_to_sm89INS1_16FlashAttnBwdSm80INS1_25CollectiveMainloopBwdSm80ILi2ELi2EN4cute5tupleIJNS5_1CILi128EEES8_NS7_ILi64EEEEEENS_10bfloat16_tEfNS_4arch4Sm80ELb1ELb0ELb1ELb0ELb1ELb0ELb0ELb0ELi2ELi4ELi4ELi4ELb0EEENS1_21CollectiveEpilogueBwdISA_SB_SD_Li256ELb0ELb0ELi2EEENS1_25SingleTileBwdLPTSchedulerILb0ELi128ELb1EEEEEEEEEvNT_6ParamsE) ;  /* 0xffff7f1008007950 */ /* 0x000fea0003c3ffff */
        .type           $_ZN7cutlass13device_kernelIN5flash19enable_sm80_to_sm89INS1_16FlashAttnBwdSm80INS1_25CollectiveMainloopBwdSm80ILi2ELi2EN4cute5tupleIJNS5_1CILi128EEES8_NS7_ILi64EEEEEENS_10bfloat16_tEfNS_4arch4Sm80ELb1ELb0ELb1ELb0ELb1ELb0ELb0ELb0ELi2ELi4ELi4ELi4ELb0EEENS1_21CollectiveEpilogueBwdISA_SB_SD_Li256ELb0ELb0ELi2EEENS1_25SingleTileBwdLPTSchedulerILb0ELi128ELb1EEEEEEEEEvNT_6ParamsE$_ZN4cute3eso3ESOILb0ELb1EJNS_5tupleIJiiEEEEEC2ERKS3_,@function
        .size           $_ZN7cutlass13device_kernelIN5flash19enable_sm80_to_sm89INS1_16FlashAttnBwdSm80INS1_25CollectiveMainloopBwdSm80ILi2ELi2EN4cute5tupleIJNS5_1CILi128EEES8_NS7_ILi64EEEEEENS_10bfloat16_tEfNS_4arch4Sm80ELb1ELb0ELb1ELb0ELb1ELb0ELb0ELb0ELi2ELi4ELi4ELi4ELb0EEENS1_21CollectiveEpilogueBwdISA_SB_SD_Li256ELb0ELb0ELi2EEENS1_25SingleTileBwdLPTSchedulerILb0ELi128ELb1EEEEEEEEEvNT_6ParamsE$_ZN4cute3eso3ESOILb0ELb1EJNS_5tupleIJiiEEEEEC2ERKS3_,($_ZN7cutlass13device_kernelIN5flash19enable_sm80_to_sm89INS1_16FlashAttnBwdSm80INS1_25CollectiveMainloopBwdSm80ILi2ELi2EN4cute5tupleIJNS5_1CILi128EEES8_NS7_ILi64EEEEEENS_10bfloat16_tEfNS_4arch4Sm80ELb1ELb0ELb1ELb0ELb1ELb0ELb0ELb0ELi2ELi4ELi4ELi4ELb0EEENS1_21CollectiveEpilogueBwdISA_SB_SD_Li256ELb0ELb0ELi2EEENS1_25SingleTileBwdLPTSchedulerILb0ELi128ELb1EEEEEEEEEvNT_6ParamsE$_ZN4cute3eso3ESOILb0ELb1EJNS_5tupleIJiiEEENS_1CILi1024EEEEEC2ERKS3_RKS5_ - $_ZN7cutlass13device_kernelIN5flash19enable_sm80_to_sm89INS1_16FlashAttnBwdSm80INS1_25CollectiveMainloopBwdSm80ILi2ELi2EN4cute5tupleIJNS5_1CILi128EEES8_NS7_ILi64EEEEEENS_10bfloat16_tEfNS_4arch4Sm80ELb1ELb0ELb1ELb0ELb1ELb0ELb0ELb0ELi2ELi4ELi4ELi4ELb0EEENS1_21CollectiveEpilogueBwdISA_SB_SD_Li256ELb0ELb0ELi2EEENS1_25SingleTileBwdLPTSchedulerILb0ELi128ELb1EEEEEEEEEvNT_6ParamsE$_ZN4cute3eso3ESOILb0ELb1EJNS_5tupleIJiiEEEEEC2ERKS3_)
$_ZN7cutlass13device_kernelIN5flash19enable_sm80_to_sm89INS1_16FlashAttnBwdSm80INS1_25CollectiveMainloopBwdSm80ILi2ELi2EN4cute5tupleIJNS5_1CILi128EEES8_NS7_ILi64EEEEEENS_10bfloat16_tEfNS_4arch4Sm80ELb1ELb0ELb1ELb0ELb1ELb0ELb0ELb0ELi2ELi4ELi4ELi4ELb0EEENS1_21CollectiveEpilogueBwdISA_SB_SD_Li256ELb0ELb0ELi2EEENS1_25SingleTileBwdLPTSchedulerILb0ELi128ELb1EEEEEEEEEvNT_6ParamsE$_ZN4cute3eso3ESOILb0ELb1EJNS_5tupleIJiiEEEEEC2ERKS3_:
[----:B------:R-:W-:Y:S01]  /*80f0*/  IADD3 R2, R2, -c[0x0][0x20], RZ ;  /* 0x8000080002027a10 */ /* 0x000fe20007ffe0ff */
[----:B------:R-:W-:Y:S01]  /*8100*/  IMAD.MOV.U32 R8, RZ, RZ, R6 ;  /* 0x000000ffff087224 */ /* 0x000fe200078e0006 */
[----:B------:R-:W-:-:S03]  /*8110*/  MOV R9, 0x0 ;  /* 0x0000000000097802 */ /* 0x000fc60000000f00 */
[----:B------:R1:W-:Y:S04]  /*8120*/  STL [R2], R5 ;  /* 0x0000000502007387 */ /* 0x0003e80000100800 */
[----:B------:R1:W-:Y:S01]  /*8130*/  STL [R2+0x4], R3 ;  /* 0x0000040302007387 */ /* 0x0003e20000100800 */
[----:B------:R-:W-:Y:S05]  /*8140*/  RET.REL.NODEC R8 `(_ZN7cutlass13device_kernelIN5flash19enable_sm80_to_sm89INS1_16FlashAttnBwdSm80INS1_25CollectiveMainloopBwdSm80ILi2ELi2EN4cute5tupleIJNS5_1CILi128EEES8_NS7_ILi64EEEEEENS_10bfloat16_tEfNS_4arch4Sm80ELb1ELb0ELb1ELb0ELb1ELb0ELb0ELb0ELi2ELi4ELi4ELi4ELb0EEENS1_21CollectiveEpilogueBwdISA_SB_SD_Li256ELb0ELb0ELi2EEENS1_25SingleTileBwdLPTSchedulerILb0ELi128ELb1EEEEEEEEEvNT_6ParamsE) ;  /* 0xffff7eb008007950 */ /* 0x000fea0003c3ffff */
        .type           $_ZN7cutlass13device_kernelIN5flash19enable_sm80_to_sm89INS1_16FlashAttnBwdSm80INS1_25CollectiveMainloopBwdSm80ILi2ELi2EN4cute5tupleIJNS5_1CILi128EEES8_NS7_ILi64EEEEEENS_10bfloat16_tEfNS_4arch4Sm80ELb1ELb0ELb1ELb0ELb1ELb0ELb0ELb0ELi2ELi4ELi4ELi4ELb0EEENS1_21CollectiveEpilogueBwdISA_SB_SD_Li256ELb0ELb0ELi2EEENS1_25SingleTileBwdLPTSchedulerILb0ELi128ELb1EEEEEEEEEvNT_6ParamsE$_ZN4cute3eso3ESOILb0ELb1EJNS_5tupleIJiiEEENS_1CILi1024EEEEEC2ERKS3_RKS5_,@function
        .size           $_ZN7cutlass13device_kernelIN5flash19enable_sm80_to_sm89INS1_16FlashAttnBwdSm80INS1_25CollectiveMainloopBwdSm80ILi2ELi2EN4cute5tupleIJNS5_1CILi128EEES8_NS7_ILi64EEEEEENS_10bfloat16_tEfNS_4arch4Sm80ELb1ELb0ELb1ELb0ELb1ELb0ELb0ELb0ELi2ELi4ELi4ELi4ELb0EEENS1_21CollectiveEpilogueBwdISA_SB_SD_Li256ELb0ELb0ELi2EEENS1_25SingleTileBwdLPTSchedulerILb0ELi128ELb1EEEEEEEEEvNT_6ParamsE$_ZN4cute3eso3ESOILb0ELb1EJNS_5tupleIJiiEEENS_1CILi1024EEEEEC2ERKS3_RKS5_,($_ZN7cutlass13device_kernelIN5flash19enable_sm80_to_sm89INS1_16FlashAttnBwdSm80INS1_25CollectiveMainloopBwdSm80ILi2ELi2EN4cute5tupleIJNS5_1CILi128EEES8_NS7_ILi64EEEEEENS_10bfloat16_tEfNS_4arch4Sm80ELb1ELb0ELb1ELb0ELb1ELb0ELb0ELb0ELi2ELi4ELi4ELi4ELb0EEENS1_21CollectiveEpilogueBwdISA_SB_SD_Li256ELb0ELb0ELi2EEENS1_25SingleTileBwdLPTSchedulerILb0ELi128ELb1EEEEEEEEEvNT_6ParamsE$_ZN4cute3eso3ESOILb0ELb1EJNS_5tupleIJiiEEENS_1CILi8192EEEEEC2ERKS3_RKS5_ - $_ZN7cutlass13device_kernelIN5flash19enable_sm80_to_sm89INS1_16FlashAttnBwdSm80INS1_25CollectiveMainloopBwdSm80ILi2ELi2EN4cute5tupleIJNS5_1CILi128EEES8_NS7_ILi64EEEEEENS_10bfloat16_tEfNS_4arch4Sm80ELb1ELb0ELb1ELb0ELb1ELb0ELb0ELb0ELi2ELi4ELi4ELi4ELb0EEENS1_21CollectiveEpilogueBwdISA_SB_SD_Li256ELb0ELb0ELi2EEENS1_25SingleTileBwdLPTSchedulerILb0ELi128ELb1EEEEEEEEEvNT_6ParamsE$_ZN4cute3eso3ESOILb0ELb1EJNS_5tupleIJiiEEENS_1CILi1024EEEEEC2ERKS3_RKS5_)
$_ZN7cutlass13device_kernelIN5flash19enable_sm80_to_sm89INS1_16FlashAttnBwdSm80INS1_25CollectiveMainloopBwdSm80ILi2ELi2EN4cute5tupleIJNS5_1CILi128EEES8_NS7_ILi64EEEEEENS_10bfloat16_tEfNS_4arch4Sm80ELb1ELb0ELb1ELb0ELb1ELb0ELb0ELb0ELi2ELi4ELi4ELi4ELb0EEENS1_21CollectiveEpilogueBwdISA_SB_SD_Li256ELb0ELb0ELi2EEENS1_25SingleTileBwdLPTSchedulerILb0ELi128ELb1EEEEEEEEEvNT_6ParamsE$_ZN4cute3eso3ESOILb0ELb1EJNS_5tupleIJiiEEENS_1CILi1024EEEEEC2ERKS3_RKS5_:
[----:B------:R-:W-:Y:S01]  /*8150*/  IADD3 R2, R2, -c[0x0][0x20], RZ ;  /* 0x8000080002027a10 */ /* 0x000fe20007ffe0ff */
[----:B------:R-:W-:Y:S01]  /*8160*/  IMAD.MOV.U32 R8, RZ, RZ, R6 ;  /* 0x000000ffff087224 */ /* 0x000fe200078e0006 */
[----:B------:R-:W-:-:S03]  /*8170*/  MOV R9, 0x0 ;  /* 0x0000000000097802 */ /* 0x000fc60000000f00 */
[----:B------:R1:W-:Y:S04]  /*8180*/  STL [R2], R5 ;  /* 0x0000000502007387 */ /* 0x0003e80000100800 */
[----:B------:R1:W-:Y:S01]  /*8190*/  STL [R2+0x4], R3 ;  /* 0x0000040302007387 */ /* 0x0003e20000100800 */
[----:B------:R-:W-:Y:S05]  /*81a0*/  RET.REL.NODEC R8 `(_ZN7cutlass13device_kernelIN5flash19enable_sm80_to_sm89INS1_16FlashAttnBwdSm80INS1_25CollectiveMainloopBwdSm80ILi2ELi2EN4cute5tupleIJNS5_1CILi128EEES8_NS7_ILi64EEEEEENS_10bfloat16_tEfNS_4arch4Sm80ELb1ELb0ELb1ELb0ELb1ELb0ELb0ELb0ELi2ELi4ELi4ELi4ELb0EEENS1_21CollectiveEpilogueBwdISA_SB_SD_Li256ELb0ELb0ELi2EEENS1_25SingleTileBwdLPTSchedulerILb0ELi128ELb1EEEEEEEEEvNT_6ParamsE) ;  /* 0xffff7e5008007950 */ /* 0x000fea0003c3ffff */
        .type           $_ZN7cutlass13device_kernelIN5flash19enable_sm80_to_sm89INS1_16FlashAttnBwdSm80INS1_25CollectiveMainloopBwdSm80ILi2ELi2EN4cute5tupleIJNS5_1CILi128EEES8_NS7_ILi64EEEEEENS_10bfloat16_tEfNS_4arch4Sm80ELb1ELb0ELb1ELb0ELb1ELb0ELb0ELb0ELi2ELi4ELi4ELi4ELb0EEENS1_21CollectiveEpilogueBwdISA_SB_SD_Li256ELb0ELb0ELi2EEENS1_25SingleTileBwdLPTSchedulerILb0ELi128ELb1EEEEEEEEEvNT_6ParamsE$_ZN4cute3eso3ESOILb0ELb1EJNS_5tupleIJiiEEENS_1CILi8192EEEEEC2ERKS3_RKS5_,@function
        .size           $_ZN7cutlass13device_kernelIN5flash19enable_sm80_to_sm89INS1_16FlashAttnBwdSm80INS1_25CollectiveMainloopBwdSm80ILi2ELi2EN4cute5tupleIJNS5_1CILi128EEES8_NS7_ILi64EEEEEENS_10bfloat16_tEfNS_4arch4Sm80ELb1ELb0ELb1ELb0ELb1ELb0ELb0ELb0ELi2ELi4ELi4ELi4ELb0EEENS1_21CollectiveEpilogueBwdISA_SB_SD_Li256ELb0ELb0ELi2EEENS1_25SingleTileBwdLPTSchedulerILb0ELi128ELb1EEEEEEEEEvNT_6ParamsE$_ZN4cute3eso3ESOILb0ELb1EJNS_5tupleIJiiEEENS_1CILi8192EEEEEC2ERKS3_RKS5_,($_ZN7cutlass13device_kernelIN5flash19enable_sm80_to_sm89INS1_16FlashAttnBwdSm80INS1_25CollectiveMainloopBwdSm80ILi2ELi2EN4cute5tupleIJNS5_1CILi128EEES8_NS7_ILi64EEEEEENS_10bfloat16_tEfNS_4arch4Sm80ELb1ELb0ELb1ELb0ELb1ELb0ELb0ELb0ELi2ELi4ELi4ELi4ELb0EEENS1_21CollectiveEpilogueBwdISA_SB_SD_Li256ELb0ELb0ELi2EEENS1_25SingleTileBwdLPTSchedulerILb0ELi128ELb1EEEEEEEEEvNT_6ParamsE$_ZN4cute3eso3ESOILb0ELb1EJNS_6LayoutINS_5tupleIJNS3_IJNS_1CILi8EEENS4_ILi1EEEEEENS4_ILi2EEEEEENS3_IJNS3_IJS6_NS4_ILi0EEEEEEiEEEEESA_EEC2ERKSD_RKSA_ - $_ZN7cutlass13device_kernelIN5flash19enable_sm80_to_sm89INS1_16FlashAttnBwdSm80INS1_25CollectiveMainloopBwdSm80ILi2ELi2EN4cute5tupleIJNS5_1CILi128EEES8_NS7_ILi64EEEEEENS_10bfloat16_tEfNS_4arch4Sm80ELb1ELb0ELb1ELb0ELb1ELb0ELb0ELb0ELi2ELi4ELi4ELi4ELb0EEENS1_21CollectiveEpilogueBwdISA_SB_SD_Li256ELb0ELb0ELi2EEENS1_25SingleTileBwdLPTSchedulerILb0ELi128ELb1EEEEEEEEEvNT_6ParamsE$_ZN4cute3eso3ESOILb0ELb1EJNS_5tupleIJiiEEENS_1CILi8192EEEEEC2ERKS3_RKS5_)
$_ZN7cutlass13device_kernelIN5flash19enable_sm80_to_sm89INS1_16FlashAttnBwdSm80INS1_25CollectiveMainloopBwdSm80ILi2ELi2EN4cute5tupleIJNS5_1CILi128EEES8_NS7_ILi64EEEEEENS_10bfloat16_tEfNS_4arch4Sm80ELb1ELb0ELb1ELb0ELb1ELb0ELb0ELb0ELi2ELi4ELi4ELi4ELb0EEENS1_21CollectiveEpilogueBwdISA_SB_SD_Li256ELb0ELb0ELi2EEENS1_25SingleTileBwdLPTSchedulerILb0ELi128ELb1EEEEEEEEEvNT_6ParamsE$_ZN4cute3eso3ESOILb0ELb1EJNS_5tupleIJiiEEENS_1CILi8192EEEEEC2ERKS3_RKS5_:
[----:B------:R-:W-:Y:S01]  /*81b0*/  IADD3 R4, R65, -c[0x0][0x20], RZ ;  /* 0x8000080041047a10 */ /* 0x000fe20007ffe0ff */
[----:B------:R-:W-:Y:S01]  /*81c0*/  IMAD.MOV.U32 R8, RZ, RZ, R6 ;  /* 0x000000ffff087224 */ /* 0x000fe200078e0006 */
[----:B------:R-:W-:-:S03]  /*81d0*/  MOV R9, 0x0 ;  /* 0x0000000000097802 */ /* 0x000fc60000000f00 */
[----:B------:R1:W-:Y:S04]  /*81e0*/  STL [R4], R2 ;  /* 0x0000000204007387 */ /* 0x0003e80000100800 */
[----:B------:R1:W-:Y:S01]  /*81f0*/  STL [R4+0x4], R3 ;  /* 0x0000040304007387 */ /* 0x0003e20000100800 */
[----:B------:R-:W-:Y:S05]  /*8200*/  RET.REL.NODEC R8 `(_ZN7cutlass13device_kernelIN5flash19enable_sm80_to_sm89INS1_16FlashAttnBwdSm80INS1_25CollectiveMainloopBwdSm80ILi2ELi2EN4cute5tupleIJNS5_1CILi128EEES8_NS7_ILi64EEEEEENS_10bfloat16_tEfNS_4arch4Sm80ELb1ELb0ELb1ELb0ELb1ELb0ELb0ELb0ELi2ELi4ELi4ELi4ELb0EEENS1_21CollectiveEpilogueBwdISA_SB_SD_Li256ELb0ELb0ELi2EEENS1_25SingleTileBwdLPTSchedulerILb0ELi128ELb1EEEEEEEEEvNT_6ParamsE) ;  /* 0xffff7df008007950 */ /* 0x000fea0003c3ffff */
        .type           $_ZN7cutlass13device_kernelIN5flash19enable_sm80_to_sm89INS1_16FlashAttnBwdSm80INS1_25CollectiveMainloopBwdSm80ILi2ELi2EN4cute5tupleIJNS5_1CILi128EEES8_NS7_ILi64EEEEEENS_10bfloat16_tEfNS_4arch4Sm80ELb1ELb0ELb1ELb0ELb1ELb0ELb0ELb0ELi2ELi4ELi4ELi4ELb0EEENS1_21CollectiveEpilogueBwdISA_SB_SD_Li256ELb0ELb0ELi2EEENS1_25SingleTileBwdLPTSchedulerILb0ELi128ELb1EEEEEEEEEvNT_6ParamsE$_ZN4cute3eso3ESOILb0ELb1EJNS_6LayoutINS_5tupleIJNS3_IJNS_1CILi8EEENS4_ILi1EEEEEENS4_ILi2EEEEEENS3_IJNS3_IJS6_NS4_ILi0EEEEEEiEEEEESA_EEC2ERKSD_RKSA_,@function
        .size           $_ZN7cutlass13device_kernelIN5flash19enable_sm80_to_sm89INS1_16FlashAttnBwdSm80INS1_25CollectiveMainloopBwdSm80ILi2ELi2EN4cute5tupleIJNS5_1CILi128EEES8_NS7_ILi64EEEEEENS_10bfloat16_tEfNS_4arch4Sm80ELb1ELb0ELb1ELb0ELb1ELb0ELb0ELb0ELi2ELi4ELi4ELi4ELb0EEENS1_21CollectiveEpilogueBwdISA_SB_SD_Li256ELb0ELb0ELi2EEENS1_25SingleTileBwdLPTSchedulerILb0ELi128ELb1EEEEEEEEEvNT_6ParamsE$_ZN4cute3eso3ESOILb0ELb1EJNS_6LayoutINS_5tupleIJNS3_IJNS_1CILi8EEENS4_ILi1EEEEEENS4_ILi2EEEEEENS3_IJNS3_IJS6_NS4_ILi0EEEEEEiEEEEESA_EEC2ERKSD_RKSA_,($_ZN7cutlass13device_kernelIN5flash19enable_sm80_to_sm89INS1_16FlashAttnBwdSm80INS1_25CollectiveMainloopBwdSm80ILi2ELi2EN4cute5tupleIJNS5_1CILi128EEES8_NS7_ILi64EEEEEENS_10bfloat16_tEfNS_4arch4Sm80ELb1ELb0ELb1ELb0ELb1ELb0ELb0ELb0ELi2ELi4ELi4ELi4ELb0EEENS1_21CollectiveEpilogueBwdISA_SB_SD_Li256ELb0ELb0ELi2EEENS1_25SingleTileBwdLPTSchedulerILb0ELi128ELb1EEEEEEEEEvNT_6ParamsE$_ZN4cute3eso3ESOILb0ELb1EJiEEC2ERKi - $_ZN7cutlass13device_kernelIN5flash19enable_sm80_to_sm89INS1_16FlashAttnBwdSm80INS1_25CollectiveMainloopBwdSm80ILi2ELi2EN4cute5tupleIJNS5_1CILi128EEES8_NS7_ILi64EEEEEENS_10bfloat16_tEfNS_4arch4Sm80ELb1ELb0ELb1ELb0ELb1ELb0ELb0ELb0ELi2ELi4ELi4ELi4ELb0EEENS1_21CollectiveEpilogueBwdISA_SB_SD_Li256ELb0ELb0ELi2EEENS1_25SingleTileBwdLPTSchedulerILb0ELi128ELb1EEEEEEEEEvNT_6ParamsE$_ZN4cute3eso3ESOILb0ELb1EJNS_6LayoutINS_5tupleIJNS3_IJNS_1CILi8EEENS4_ILi1EEEEEENS4_ILi2EEEEEENS3_IJNS3_IJS6_NS4_ILi0EEEEEEiEEEEESA_EEC2ERKSD_RKSA_)
$_ZN7cutlass13device_kernelIN5flash19enable_sm80_to_sm89INS1_16FlashAttnBwdSm80INS1_25CollectiveMainloopBwdSm80ILi2ELi2EN4cute5tupleIJNS5_1CILi128EEES8_NS7_ILi64EEEEEENS_10bfloat16_tEfNS_4arch4Sm80ELb1ELb0ELb1ELb0ELb1ELb0ELb0ELb0ELi2ELi4ELi4ELi4ELb0EEENS1_21CollectiveEpilogueBwdISA_SB_SD_Li256ELb0ELb0ELi2EEENS1_25SingleTileBwdLPTSchedulerILb0ELi128ELb1EEEEEEEEEvNT_6ParamsE$_ZN4cute3eso3ESOILb0ELb1EJNS_6LayoutINS_5tupleIJNS3_IJNS_1CILi8EEENS4_ILi1EEEEEENS4_ILi2EEEEEENS3_IJNS3_IJS6_NS4_ILi0EEEEEEiEEEEESA_EEC2ERKSD_RKSA_:
[----:B------:R-:W-:Y:S02]  /*8210*/  IADD3 R2, R67, -c[0x0][0x20], RZ ;  /* 0x8000080043027a10 */ /* 0x000fe40007ffe0ff */
[----:B------:R-:W-:-:S03]  /*8220*/  MOV R7, 0x0 ;  /* 0x0000000000077802 */ /* 0x000fc60000000f00 */
[----:B------:R1:W-:Y:S01]  /*8230*/  STL [R2], R3 ;  /* 0x0000000302007387 */ /* 0x0003e20000100800 */
[----:B------:R-:W-:Y:S05]  /*8240*/  RET.REL.NODEC R6 `(_ZN7cutlass13device_kernelIN5flash19enable_sm80_to_sm89INS1_16FlashAttnBwdSm80INS1_25CollectiveMainloopBwdSm80ILi2ELi2EN4cute5tupleIJNS5_1CILi128EEES8_NS7_ILi64EEEEEENS_10bfloat16_tEfNS_4arch4Sm80ELb1ELb0ELb1ELb0ELb1ELb0ELb0ELb0ELi2ELi4ELi4ELi4ELb0EEENS1_21CollectiveEpilogueBwdISA_SB_SD_Li256ELb0ELb0ELi2EEENS1_25SingleTileBwdLPTSchedulerILb0ELi128ELb1EEEEEEEEEvNT_6ParamsE) ;  /* 0xffff7db006007950 */ /* 0x000fea0003c3ffff */
        .type           $_ZN7cutlass13device_kernelIN5flash19enable_sm80_to_sm89INS1_16FlashAttnBwdSm80INS1_25CollectiveMainloopBwdSm80ILi2ELi2EN4cute5tupleIJNS5_1CILi128EEES8_NS7_ILi64EEEEEENS_10bfloat16_tEfNS_4arch4Sm80ELb1ELb0ELb1ELb0ELb1ELb0ELb0ELb0ELi2ELi4ELi4ELi4ELb0EEENS1_21CollectiveEpilogueBwdISA_SB_SD_Li256ELb0ELb0ELi2EEENS1_25SingleTileBwdLPTSchedulerILb0ELi128ELb1EEEEEEEEEvNT_6ParamsE$_ZN4cute3eso3ESOILb0ELb1EJiEEC2ERKi,@function
        .size           $_ZN7cutlass13device_kernelIN5flash19enable_sm80_to_sm89INS1_16FlashAttnBwdSm80INS1_25CollectiveMainloopBwdSm80ILi2ELi2EN4cute5tupleIJNS5_1CILi128EEES8_NS7_ILi64EEEEEENS_10bfloat16_tEfNS_4arch4Sm80ELb1ELb0ELb1ELb0ELb1ELb0ELb0ELb0ELi2ELi4ELi4ELi4ELb0EEENS1_21CollectiveEpilogueBwdISA_SB_SD_Li256ELb0ELb0ELi2EEENS1_25SingleTileBwdLPTSchedulerILb0ELi128ELb1EEEEEEEEEvNT_6ParamsE$_ZN4cute3eso3ESOILb0ELb1EJiEEC2ERKi,($_ZN7cutlass13device_kernelIN5flash19enable_sm80_to_sm89INS1_16FlashAttnBwdSm80INS1_25CollectiveMainloopBwdSm80ILi2ELi2EN4cute5tupleIJNS5_1CILi128EEES8_NS7_ILi64EEEEEENS_10bfloat16_tEfNS_4arch4Sm80ELb1ELb0ELb1ELb0ELb1ELb0ELb0ELb0ELi2ELi4ELi4ELi4ELb0EEENS1_21CollectiveEpilogueBwdISA_SB_SD_Li256ELb0ELb0ELi2EEENS1_25SingleTileBwdLPTSchedulerILb0ELi128ELb1EEEEEEEEEvNT_6ParamsE$_ZN4cute3eso3ESOILb0ELb1EJiNS_1CILi0EEEEEC2ERKiRKS3_ - $_ZN7cutlass13device_kernelIN5flash19enable_sm80_to_sm89INS1_16FlashAttnBwdSm80INS1_25CollectiveMainloopBwdSm80ILi2ELi2EN4cute5tupleIJNS5_1CILi128EEES8_NS7_ILi64EEEEEENS_10bfloat16_tEfNS_4arch4Sm80ELb1ELb0ELb1ELb0ELb1ELb0ELb0ELb0ELi2ELi4ELi4ELi4ELb0EEENS1_21CollectiveEpilogueBwdISA_SB_SD_Li256ELb0ELb0ELi2EEENS1_25SingleTileBwdLPTSchedulerILb0ELi128ELb1EEEEEEEEEvNT_6ParamsE$_ZN4cute3eso3ESOILb0ELb1EJiEEC2ERKi)
$_ZN7cutlass13device_kernelIN5flash19enable_sm80_to_sm89INS1_16FlashAttnBwdSm80INS1_25CollectiveMainloopBwdSm80ILi2ELi2EN4cute5tupleIJNS5_1CILi128EEES8_NS7_ILi64EEEEEENS_10bfloat16_tEfNS_4arch4Sm80ELb1ELb0ELb1ELb0ELb1ELb0ELb0ELb0ELi2ELi4ELi4ELi4ELb0EEENS1_21CollectiveEpilogueBwdISA_SB_SD_Li256ELb0ELb0ELi2EEENS1_25SingleTileBwdLPTSchedulerILb0ELi128ELb1EEEEEEEEEvNT_6ParamsE$_ZN4cute3eso3ESOILb0ELb1EJiEEC2ERKi:
[----:B------:R-:W-:Y:S02]  /*8250*/  IADD3 R2, R2, -c[0x0][0x20], RZ ;  /* 0x8000080002027a10 */ /* 0x000fe40007ffe0ff */
[----:B------:R-:W-:-:S03]  /*8260*/  MOV R9, 0x0 ;  /* 0x0000000000097802 */ /* 0x000fc60000000f00 */
[----:B------:R1:W-:Y:S01]  /*8270*/  STL [R2], R3 ;  /* 0x0000000302007387 */ /* 0x0003e20000100800 */
[----:B------:R-:W-:Y:S05]  /*8280*/  RET.REL.NODEC R8 `(_ZN7cutlass13device_kernelIN5flash19enable_sm80_to_sm89INS1_16FlashAttnBwdSm80INS1_25CollectiveMainloopBwdSm80ILi2ELi2EN4cute5tupleIJNS5_1CILi128EEES8_NS7_ILi64EEEEEENS_10bfloat16_tEfNS_4arch4Sm80ELb1ELb0ELb1ELb0ELb1ELb0ELb0ELb0ELi2ELi4ELi4ELi4ELb0EEENS1_21CollectiveEpilogueBwdISA_SB_SD_Li256ELb0ELb0ELi2EEENS1_25SingleTileBwdLPTSchedulerILb0ELi128ELb1EEEEEEEEEvNT_6ParamsE) ;  /* 0xffff7d7008007950 */ /* 0x000fea0003c3ffff */
        .type           $_ZN7cutlass13device_kernelIN5flash19enable_sm80_to_sm89INS1_16FlashAttnBwdSm80INS1_25CollectiveMainloopBwdSm80ILi2ELi2EN4cute5tupleIJNS5_1CILi128EEES8_NS7_ILi64EEEEEENS_10bfloat16_tEfNS_4arch4Sm80ELb1ELb0ELb1ELb0ELb1ELb0ELb0ELb0ELi2ELi4ELi4ELi4ELb0EEENS1_21CollectiveEpilogueBwdISA_SB_SD_Li256ELb0ELb0ELi2EEENS1_25SingleTileBwdLPTSchedulerILb0ELi128ELb1EEEEEEEEEvNT_6ParamsE$_ZN4cute3eso3ESOILb0ELb1EJiNS_1CILi0EEEEEC2ERKiRKS3_,@function
        .size           $_ZN7cutlass13device_kernelIN5flash19enable_sm80_to_sm89INS1_16FlashAttnBwdSm80INS1_25CollectiveMainloopBwdSm80ILi2ELi2EN4cute5tupleIJNS5_1CILi128EEES8_NS7_ILi64EEEEEENS_10bfloat16_tEfNS_4arch4Sm80ELb1ELb0ELb1ELb0ELb1ELb0ELb0ELb0ELi2ELi4ELi4ELi4ELb0EEENS1_21CollectiveEpilogueBwdISA_SB_SD_Li256ELb0ELb0ELi2EEENS1_25SingleTileBwdLPTSchedulerILb0ELi128ELb1EEEEEEEEEvNT_6ParamsE$_ZN4cute3eso3ESOILb0ELb1EJiNS_1CILi0EEEEEC2ERKiRKS3_,($_ZN7cutlass13device_kernelIN5flash19enable_sm80_to_sm89INS1_16FlashAttnBwdSm80INS1_25CollectiveMainloopBwdSm80ILi2ELi2EN4cute5tupleIJNS5_1CILi128EEES8_NS7_ILi64EEEEEENS_10bfloat16_tEfNS_4arch4Sm80ELb1ELb0ELb1ELb0ELb1ELb0ELb0ELb0ELi2ELi4ELi4ELi4ELb0EEENS1_21CollectiveEpilogueBwdISA_SB_SD_Li256ELb0ELb0ELi2EEENS1_25SingleTileBwdLPTSchedulerILb0ELi128ELb1EEEEEEEEEvNT_6ParamsE$_ZN4cute3eso3ESOILb0ELb1EJiNS_1CILi144EEENS2_ILi288EEEEEC2ERKiRKS3_RKS4_ - $_ZN7cutlass13device_kernelIN5flash19enable_sm80_to_sm89INS1_16FlashAttnBwdSm80INS1_25CollectiveMainloopBwdSm80ILi2ELi2EN4cute5tupleIJNS5_1CILi128EEES8_NS7_ILi64EEEEEENS_10bfloat16_tEfNS_4arch4Sm80ELb1ELb0ELb1ELb0ELb1ELb0ELb0ELb0ELi2ELi4ELi4ELi4ELb0EEENS1_21CollectiveEpilogueBwdISA_SB_SD_Li256ELb0ELb0ELi2EEENS1_25SingleTileBwdLPTSchedulerILb0ELi128ELb1EEEEEEEEEvNT_6ParamsE$_ZN4cute3eso3ESOILb0ELb1EJiNS_1CILi0EEEEEC2ERKiRKS3_)
$_ZN7cutlass13device_kernelIN5flash19enable_sm80_to_sm89INS1_16FlashAttnBwdSm80INS1_25CollectiveMainloopBwdSm80ILi2ELi2EN4cute5tupleIJNS5_1CILi128EEES8_NS7_ILi64EEEEEENS_10bfloat16_tEfNS_4arch4Sm80ELb1ELb0ELb1ELb0ELb1ELb0ELb0ELb0ELi2ELi4ELi4ELi4ELb0EEENS1_21CollectiveEpilogueBwdISA_SB_SD_Li256ELb0ELb0ELi2EEENS1_25SingleTileBwdLPTSchedulerILb0ELi128ELb1EEEEEEEEEvNT_6ParamsE$_ZN4cute3eso3ESOILb0ELb1EJiNS_1CILi0EEEEEC2ERKiRKS3_:
[----:B------:R-:W-:Y:S01]  /*8290*/  IADD3 R2, R2, -c[0x0][0x20], RZ ;  /* 0x8000080002027a10 */ /* 0x000fe20007ffe0ff */
[----:B------:R-:W-:Y:S01]  /*82a0*/  IMAD.MOV.U32 R8, RZ, RZ, R6 ;  /* 0x000000ffff087224 */ /* 0x000fe200078e0006 */
[----:B------:R-:W-:-:S03]  /*82b0*/  MOV R9, 0x0 ;  /* 0x0000000000097802 */ /* 0x000fc60000000f00 */
[----:B------:R1:W-:Y:S01]  /*82c0*/  STL [R2], R3 ;  /* 0x0000000302007387 */ /* 0x0003e20000100800 */
[----:B------:R-:W-:Y:S05]  /*82d0*/  RET.REL.NODEC R8 `(_ZN7cutlass13device_kernelIN5flash19enable_sm80_to_sm89INS1_16FlashAttnBwdSm80INS1_25CollectiveMainloopBwdSm80ILi2ELi2EN4cute5tupleIJNS5_1CILi128EEES8_NS7_ILi64EEEEEENS_10bfloat16_tEfNS_4arch4Sm80ELb1ELb0ELb1ELb0ELb1ELb0ELb0ELb0ELi2ELi4ELi4ELi4ELb0EEENS1_21CollectiveEpilogueBwdISA_SB_SD_Li256ELb0ELb0ELi2EEENS1_25SingleTileBwdLPTSchedulerILb0ELi128ELb1EEEEEEEEEvNT_6ParamsE) ;  /* 0xffff7d2008007950 */ /* 0x000fea0003c3ffff */
        .type           $_ZN7cutlass13device_kernelIN5flash19enable_sm80_to_sm89INS1_16FlashAttnBwdSm80INS1_25CollectiveMainloopBwdSm80ILi2ELi2EN4cute5tupleIJNS5_1CILi128EEES8_NS7_ILi64EEEEEENS_10bfloat16_tEfNS_4arch4Sm80ELb1ELb0ELb1ELb0ELb1ELb0ELb0ELb0ELi2ELi4ELi4ELi4ELb0EEENS1_21CollectiveEpilogueBwdISA_SB_SD_Li256ELb0ELb0ELi2EEENS1_25SingleTileBwdLPTSchedulerILb0ELi128ELb1EEEEEEEEEvNT_6ParamsE$_ZN4cute3eso3ESOILb0ELb1EJiNS_1CILi144EEENS2_ILi288EEEEEC2ERKiRKS3_RKS4_,@function
        .size           $_ZN7cutlass13device_kernelIN5flash19enable_sm80_to_sm89INS1_16FlashAttnBwdSm80INS1_25CollectiveMainloopBwdSm80ILi2ELi2EN4cute5tupleIJNS5_1CILi128EEES8_NS7_ILi64EEEEEENS_10bfloat16_tEfNS_4arch4Sm80ELb1ELb0ELb1ELb0ELb1ELb0ELb0ELb0ELi2ELi4ELi4ELi4ELb0EEENS1_21CollectiveEpilogueBwdISA_SB_SD_Li256ELb0ELb0ELi2EEENS1_25SingleTileBwdLPTSchedulerILb0ELi128ELb1EEEEEEEEEvNT_6ParamsE$_ZN4cute3eso3ESOILb0ELb1EJiNS_1CILi144EEENS2_ILi288EEEEEC2ERKiRKS3_RKS4_,($_ZN7cutlass13device_kernelIN5flash19enable_sm80_to_sm89INS1_16FlashAttnBwdSm80INS1_25CollectiveMainloopBwdSm80ILi2ELi2EN4cute5tupleIJNS5_1CILi128EEES8_NS7_ILi64EEEEEENS_10bfloat16_tEfNS_4arch4Sm80ELb1ELb0ELb1ELb0ELb1ELb0ELb0ELb0ELi2ELi4ELi4ELi4ELb0EEENS1_21CollectiveEpilogueBwdISA_SB_SD_Li256ELb0ELb0ELi2EEENS1_25SingleTileBwdLPTSchedulerILb0ELi128ELb1EEEEEEEEEvNT_6ParamsE$_ZN4cute3eso3ESOILb0ELb1EJiNS_1CILi144EEENS2_ILi512EEEEEC2ERKiRKS3_RKS4_ - $_ZN7cutlass13device_kernelIN5flash19enable_sm80_to_sm89INS1_16FlashAttnBwdSm80INS1_25CollectiveMainloopBwdSm80ILi2ELi2EN4cute5tupleIJNS5_1CILi128EEES8_NS7_ILi64EEEEEENS_10bfloat16_tEfNS_4arch4Sm80ELb1ELb0ELb1ELb0ELb1ELb0ELb0ELb0ELi2ELi4ELi4ELi4ELb0EEENS1_21CollectiveEpilogueBwdISA_SB_SD_Li256ELb0ELb0ELi2EEENS1_25SingleTileBwdLPTSchedulerILb0ELi128ELb1EEEEEEEEEvNT_6ParamsE$_ZN4cute3eso3ESOILb0ELb1EJiNS_1CILi144EEENS2_ILi288EEEEEC2ERKiRKS3_RKS4_)
$_ZN7cutlass13device_kernelIN5flash19enable_sm80_to_sm89INS1_16FlashAttnBwdSm80INS1_25CollectiveMainloopBwdSm80ILi2ELi2EN4cute5tupleIJNS5_1CILi128EEES8_NS7_ILi64EEEEEENS_10bfloat16_tEfNS_4arch4Sm80ELb1ELb0ELb1ELb0ELb1ELb0ELb0ELb0ELi2ELi4ELi4ELi4ELb0EEENS1_21CollectiveEpilogueBwdISA_SB_SD_Li256ELb0ELb0ELi2EEENS1_25SingleTileBwdLPTSchedulerILb0ELi128ELb1EEEEEEEEEvNT_6ParamsE$_ZN4cute3eso3ESOILb0ELb1EJiNS_1CILi144EEENS2_ILi288EEEEEC2ERKiRKS3_RKS4_:
[----:B------:R-:W-:Y:S01]  /*82e0*/  IADD3 R4, R60, -c[0x0][0x20], RZ ;  /* 0x800008003c047a10 */ /* 0x000fe20007ffe0ff */
[----:B------:R-:W-:Y:S01]  /*82f0*/  IMAD.MOV.U32 R8, RZ, RZ, R6 ;  /* 0x000000ffff087224 */ /* 0x000fe200078e0006 */
[----:B------:R-:W-:-:S03]  /*8300*/  MOV R9, 0x0 ;  /* 0x0000000000097802 */ /* 0x000fc60000000f00 */
[----:B------:R1:W-:Y:S01]  /*8310*/  STL [R4], R5 ;  /* 0x0000000504007387 */ /* 0x0003e20000100800 */
[----:B------:R-:W-:Y:S05]  /*8320*/  RET.REL.NODEC R8 `(_ZN7cutlass13device_kernelIN5flash19enable_sm80_to_sm89INS1_16FlashAttnBwdSm80INS1_25CollectiveMainloopBwdSm80ILi2ELi2EN4cute5tupleIJNS5_1CILi128EEES8_NS7_ILi64EEEEEENS_10bfloat16_tEfNS_4arch4Sm80ELb1ELb0ELb1ELb0ELb1ELb0ELb0ELb0ELi2ELi4ELi4ELi4ELb0EEENS1_21CollectiveEpilogueBwdISA_SB_SD_Li256ELb0ELb0ELi2EEENS1_25SingleTileBwdLPTSchedulerILb0ELi128ELb1EEEEEEEEEvNT_6ParamsE) ;  /* 0xffff7cd008007950 */ /* 0x000fea0003c3ffff */
        .type           $_ZN7cutlass13device_kernelIN5flash19enable_sm80_to_sm89INS1_16FlashAttnBwdSm80INS1_25CollectiveMainloopBwdSm80ILi2ELi2EN4cute5tupleIJNS5_1CILi128EEES8_NS7_ILi64EEEEEENS_10bfloat16_tEfNS_4arch4Sm80ELb1ELb0ELb1ELb0ELb1ELb0ELb0ELb0ELi2ELi4ELi4ELi4ELb0EEENS1_21CollectiveEpilogueBwdISA_SB_SD_Li256ELb0ELb0ELi2EEENS1_25SingleTileBwdLPTSchedulerILb0ELi128ELb1EEEEEEEEEvNT_6ParamsE$_ZN4cute3eso3ESOILb0ELb1EJiNS_1CILi144EEENS2_ILi512EEEEEC2ERKiRKS3_RKS4_,@function
        .size           $_ZN7cutlass13device_kernelIN5flash19enable_sm80_to_sm89INS1_16FlashAttnBwdSm80INS1_25CollectiveMainloopBwdSm80ILi2ELi2EN4cute5tupleIJNS5_1CILi128EEES8_NS7_ILi64EEEEEENS_10bfloat16_tEfNS_4arch4Sm80ELb1ELb0ELb1ELb0ELb1ELb0ELb0ELb0ELi2ELi4ELi4ELi4ELb0EEENS1_21CollectiveEpilogueBwdISA_SB_SD_Li256ELb0ELb0ELi2EEENS1_25SingleTileBwdLPTSchedulerILb0ELi128ELb1EEEEEEEEEvNT_6ParamsE$_ZN4cute3eso3ESOILb0ELb1EJiNS_1CILi144EEENS2_ILi512EEEEEC2ERKiRKS3_RKS4_,($_ZN7cutlass13device_kernelIN5flash19enable_sm80_to_sm89INS1_16FlashAttnBwdSm80INS1_25CollectiveMainloopBwdSm80ILi2ELi2EN4cute5tupleIJNS5_1CILi128EEES8_NS7_ILi64EEEEEENS_10bfloat16_tEfNS_4arch4Sm80ELb1ELb0ELb1ELb0ELb1ELb0ELb0ELb0ELi2ELi4ELi4ELi4ELb0EEENS1_21CollectiveEpilogueBwdISA_SB_SD_Li256ELb0ELb0ELi2EEENS1_25SingleTileBwdLPTSchedulerILb0ELi128ELb1EEEEEEEEEvNT_6ParamsE$_ZN4cute3eso3ESOILb0ELb1EJiNS_1CILi4096EEEEEC2ERKiRKS3_ - $_ZN7cutlass13device_kernelIN5flash19enable_sm80_to_sm89INS1_16FlashAttnBwdSm80INS1_25CollectiveMainloopBwdSm80ILi2ELi2EN4cute5tupleIJNS5_1CILi128EEES8_NS7_ILi64EEEEEENS_10bfloat16_tEfNS_4arch4Sm80ELb1ELb0ELb1ELb0ELb1ELb0ELb0ELb0ELi2ELi4ELi4ELi4ELb0EEENS1_21CollectiveEpilogueBwdISA_SB_SD_Li256ELb0ELb0ELi2EEENS1_25SingleTileBwdLPTSchedulerILb0ELi128ELb1EEEEEEEEEvNT_6ParamsE$_ZN4cute3eso3ESOILb0ELb1EJiNS_1CILi144EEENS2_ILi512EEEEEC2ERKiRKS3_RKS4_)
$_ZN7cutlass13device_kernelIN5flash19enable_sm80_to_sm89INS1_16FlashAttnBwdSm80INS1_25CollectiveMainloopBwdSm80ILi2ELi2EN4cute5tupleIJNS5_1CILi128EEES8_NS7_ILi64EEEEEENS_10bfloat16_tEfNS_4arch4Sm80ELb1ELb0ELb1ELb0ELb1ELb0ELb0ELb0ELi2ELi4ELi4ELi4ELb0EEENS1_21CollectiveEpilogueBwdISA_SB_SD_Li256ELb0ELb0ELi2EEENS1_25SingleTileBwdLPTSchedulerILb0ELi128ELb1EEEEEEEEEvNT_6ParamsE$_ZN4cute3eso3ESOILb0ELb1EJiNS_1CILi144EEENS2_ILi512EEEEEC2ERKiRKS3_RKS4_:
[----:B------:R-:W-:Y:S01]  /*8330*/  IADD3 R4, R60, -c[0x0][0x20], RZ ;  /* 0x800008003c047a10 */ /* 0x000fe20007ffe0ff */
[----:B------:R-:W-:Y:S01]  /*8340*/  IMAD.MOV.U32 R8, RZ, RZ, R6 ;  /* 0x000000ffff087224 */ /* 0x000fe200078e0006 */
[----:B------:R-:W-:-:S03]  /*8350*/  MOV R9, 0x0 ;  /* 0x0000000000097802 */ /* 0x000fc60000000f00 */
[----:B------:R1:W-:Y:S01]  /*8360*/  STL [R4], R5 ;  /* 0x0000000504007387 */ /* 0x0003e20000100800 */
[----:B------:R-:W-:Y:S05]  /*8370*/  RET.REL.NODEC R8 `(_ZN7cutlass13device_kernelIN5flash19enable_sm80_to_sm89INS1_16FlashAttnBwdSm80INS1_25CollectiveMainloopBwdSm80ILi2ELi2EN4cute5tupleIJNS5_1CILi128EEES8_NS7_ILi64EEEEEENS_10bfloat16_tEfNS_4arch4Sm80ELb1ELb0ELb1ELb0ELb1ELb0ELb0ELb0ELi2ELi4ELi4ELi4ELb0EEENS1_21CollectiveEpilogueBwdISA_SB_SD_Li256ELb0ELb0ELi2EEENS1_25SingleTileBwdLPTSchedulerILb0ELi128ELb1EEEEEEEEEvNT_6ParamsE) ;  /* 0xffff7c8008007950 */ /* 0x000fea0003c3ffff */
        .type           $_ZN7cutlass13device_kernelIN5flash19enable_sm80_to_sm89INS1_16FlashAttnBwdSm80INS1_25CollectiveMainloopBwdSm80ILi2ELi2EN4cute5tupleIJNS5_1CILi128EEES8_NS7_ILi64EEEEEENS_10bfloat16_tEfNS_4arch4Sm80ELb1ELb0ELb1ELb0ELb1ELb0ELb0ELb0ELi2ELi4ELi4ELi4ELb0EEENS1_21CollectiveEpilogueBwdISA_SB_SD_Li256ELb0ELb0ELi2EEENS1_25SingleTileBwdLPTSchedulerILb0ELi128ELb1EEEEEEEEEvNT_6ParamsE$_ZN4cute3eso3ESOILb0ELb1EJiNS_1CILi4096EEEEEC2ERKiRKS3_,@function
        .size           $_ZN7cutlass13device_kernelIN5flash19enable_sm80_to_sm89INS1_16FlashAttnBwdSm80INS1_25CollectiveMainloopBwdSm80ILi2ELi2EN4cute5tupleIJNS5_1CILi128EEES8_NS7_ILi64EEEEEENS_10bfloat16_tEfNS_4arch4Sm80ELb1ELb0ELb1ELb0ELb1ELb0ELb0ELb0ELi2ELi4ELi4ELi4ELb0EEENS1_21CollectiveEpilogueBwdISA_SB_SD_Li256ELb0ELb0ELi2EEENS1_25SingleTileBwdLPTSchedulerILb0ELi128ELb1EEEEEEEEEvNT_6ParamsE$_ZN4cute3eso3ESOILb0ELb1EJiNS_1CILi4096EEEEEC2ERKiRKS3_,($_ZN7cutlass13device_kernelIN5flash19enable_sm80_to_sm89INS1_16FlashAttnBwdSm80INS1_25CollectiveMainloopBwdSm80ILi2ELi2EN4cute5tupleIJNS5_1CILi128EEES8_NS7_ILi64EEEEEENS_10bfloat16_tEfNS_4arch4Sm80ELb1ELb0ELb1ELb0ELb1ELb0ELb0ELb0ELi2ELi4ELi4ELi4ELb0EEENS1_21CollectiveEpilogueBwdISA_SB_SD_Li256ELb0ELb0ELi2EEENS1_25SingleTileBwdLPTSchedulerILb0ELi128ELb1EEEEEEEEEvNT_6ParamsE$_ZN4cute3eso3ESOILb0ELb1EJiNS_1CILi512EEEEEC2ERKiRKS3_ - $_ZN7cutlass13device_kernelIN5flash19enable_sm80_to_sm89INS1_16FlashAttnBwdSm80INS1_25CollectiveMainloopBwdSm80ILi2ELi2EN4cute5tupleIJNS5_1CILi128EEES8_NS7_ILi64EEEEEENS_10bfloat16_tEfNS_4arch4Sm80ELb1ELb0ELb1ELb0ELb1ELb0ELb0ELb0ELi2ELi4ELi4ELi4ELb0EEENS1_21CollectiveEpilogueBwdISA_SB_SD_Li256ELb0ELb0ELi2EEENS1_25SingleTileBwdLPTSchedulerILb0ELi128ELb1EEEEEEEEEvNT_6ParamsE$_ZN4cute3eso3ESOILb0ELb1EJiNS_1CILi4096EEEEEC2ERKiRKS3_)
$_ZN7cutlass13device_kernelIN5flash19enable_sm80_to_sm89INS1_16FlashAttnBwdSm80INS1_25CollectiveMainloopBwdSm80ILi2ELi2EN4cute5tupleIJNS5_1CILi128EEES8_NS7_ILi64EEEEEENS_10bfloat16_tEfNS_4arch4Sm80ELb1ELb0ELb1ELb0ELb1ELb0ELb0ELb0ELi2ELi4ELi4ELi4ELb0EEENS1_21CollectiveEpilogueBwdISA_SB_SD_Li256ELb0ELb0ELi2EEENS1_25SingleTileBwdLPTSchedulerILb0ELi128ELb1EEEEEEEEEvNT_6ParamsE$_ZN4cute3eso3ESOILb0ELb1EJiNS_1CILi4096EEEEEC2ERKiRKS3_:
[----:B------:R-:W-:Y:S02]  /*8380*/  IADD3 R9, R9, -c[0x0][0x20], RZ ;  /* 0x8000080009097a10 */ /* 0x000fe40007ffe0ff */
[----:B------:R-:W-:-:S03]  /*8390*/  MOV R5, 0x0 ;  /* 0x0000000000057802 */ /* 0x000fc60000000f00 */
[----:B------:R1:W-:Y:S01]  /*83a0*/  STL [R9], R2 ;  /* 0x0000000209007387 */ /* 0x0003e20000100800 */
[----:B------:R-:W-:Y:S05]  /*83b0*/  RET.REL.NODEC R4 `(_ZN7cutlass13device_kernelIN5flash19enable_sm80_to_sm89INS1_16FlashAttnBwdSm80INS1_25CollectiveMainloopBwdSm80ILi2ELi2EN4cute5tupleIJNS5_1CILi128EEES8_NS7_ILi64EEEEEENS_10bfloat16_tEfNS_4arch4Sm80ELb1ELb0ELb1ELb0ELb1ELb0ELb0ELb0ELi2ELi4ELi4ELi4ELb0EEENS1_21CollectiveEpilogueBwdISA_SB_SD_Li256ELb0ELb0ELi2EEENS1_25SingleTileBwdLPTSchedulerILb0ELi128ELb1EEEEEEEEEvNT_6ParamsE) ;  /* 0xffff7c4004007950 */ /* 0x000fea0003c3ffff */
        .type           $_ZN7cutlass13device_kernelIN5flash19enable_sm80_to_sm89INS1_16FlashAttnBwdSm80INS1_25CollectiveMainloopBwdSm80ILi2ELi2EN4cute5tupleIJNS5_1CILi128EEES8_NS7_ILi64EEEEEENS_10bfloat16_tEfNS_4arch4Sm80ELb1ELb0ELb1ELb0ELb1ELb0ELb0ELb0ELi2ELi4ELi4ELi4ELb0EEENS1_21CollectiveEpilogueBwdISA_SB_SD_Li256ELb0ELb0ELi2EEENS1_25SingleTileBwdLPTSchedulerILb0ELi128ELb1EEEEEEEEEvNT_6ParamsE$_ZN4cute3eso3ESOILb0ELb1EJiNS_1CILi512EEEEEC2ERKiRKS3_,@function
        .size           $_ZN7cutlass13device_kernelIN5flash19enable_sm80_to_sm89INS1_16FlashAttnBwdSm80INS1_25CollectiveMainloopBwdSm80ILi2ELi2EN4cute5tupleIJNS5_1CILi128EEES8_NS7_ILi64EEEEEENS_10bfloat16_tEfNS_4arch4Sm80ELb1ELb0ELb1ELb0ELb1ELb0ELb0ELb0ELi2ELi4ELi4ELi4ELb0EEENS1_21CollectiveEpilogueBwdISA_SB_SD_Li256ELb0ELb0ELi2EEENS1_25SingleTileBwdLPTSchedulerILb0ELi128ELb1EEEEEEEEEvNT_6ParamsE$_ZN4cute3eso3ESOILb0ELb1EJiNS_1CILi512EEEEEC2ERKiRKS3_,($_ZN7cutlass13device_kernelIN5flash19enable_sm80_to_sm89INS1_16FlashAttnBwdSm80INS1_25CollectiveMainloopBwdSm80ILi2ELi2EN4cute5tupleIJNS5_1CILi128EEES8_NS7_ILi64EEEEEENS_10bfloat16_tEfNS_4arch4Sm80ELb1ELb0ELb1ELb0ELb1ELb0ELb0ELb0ELi2ELi4ELi4ELi4ELb0EEENS1_21CollectiveEpilogueBwdISA_SB_SD_Li256ELb0ELb0ELi2EEENS1_25SingleTileBwdLPTSchedulerILb0ELi128ELb1EEEEEEEEEvNT_6ParamsE$_ZN4cute3eso3ESOILb0ELb1EJiNS_1CILi72EEENS2_ILi512EEEEEC2ERKiRKS3_RKS4_ - $_ZN7cutlass13device_kernelIN5flash19enable_sm80_to_sm89INS1_16FlashAttnBwdSm80INS1_25CollectiveMainloopBwdSm80ILi2ELi2EN4cute5tupleIJNS5_1CILi128EEES8_NS7_ILi64EEEEEENS_10bfloat16_tEfNS_4arch4Sm80ELb1ELb0ELb1ELb0ELb1ELb0ELb0ELb0ELi2ELi4ELi4ELi4ELb0EEENS1_21CollectiveEpilogueBwdISA_SB_SD_Li256ELb0ELb0ELi2EEENS1_25SingleTileBwdLPTSchedulerILb0ELi128ELb1EEEEEEEEEvNT_6ParamsE$_ZN4cute3eso3ESOILb0ELb1EJiNS_1CILi512EEEEEC2ERKiRKS3_)
$_ZN7cutlass13device_kernelIN5flash19enable_sm80_to_sm89INS1_16FlashAttnBwdSm80INS1_25CollectiveMainloopBwdSm80ILi2ELi2EN4cute5tupleIJNS5_1CILi128EEES8_NS7_ILi64EEEEEENS_10bfloat16_tEfNS_4arch4Sm80ELb1ELb0ELb1ELb0ELb1ELb0ELb0ELb0ELi2ELi4ELi4ELi4ELb0EEENS1_21CollectiveEpilogueBwdISA_SB_SD_Li256ELb0ELb0ELi2EEENS1_25SingleTileBwdLPTSchedulerILb0ELi128ELb1EEEEEEEEEvNT_6ParamsE$_ZN4cute3eso3ESOILb0ELb1EJiNS_1CILi512EEEEEC2ERKiRKS3_:
[----:B------:R-:W-:Y:S02]  /*83c0*/  IADD3 R3, R70, -c[0x0][0x20], RZ ;  /* 0x8000080046037a10 */ /* 0x000fe40007ffe0ff */
[----:B------:R-:W-:-:S03]  /*83d0*/  MOV R5, 0x0 ;  /* 0x0000000000057802 */ /* 0x000fc60000000f00 */
[----:B------:R1:W-:Y:S01]  /*83e0*/  STL [R3], R2 ;  /* 0x0000000203007387 */ /* 0x0003e20000100800 */
[----:B------:R-:W-:Y:S05]  /*83f0*/  RET.REL.NODEC R4 `(_ZN7cutlass13device_kernelIN5flash19enable_sm80_to_sm89INS1_16FlashAttnBwdSm80INS1_25CollectiveMainloopBwdSm80ILi2ELi2EN4cute5tupleIJNS5_1CILi128EEES8_NS7_ILi64EEEEEENS_10bfloat16_tEfNS_4arch4Sm80ELb1ELb0ELb1ELb0ELb1ELb0ELb0ELb0ELi2ELi4ELi4ELi4ELb0EEENS1_21CollectiveEpilogueBwdISA_SB_SD_Li256ELb0ELb0ELi2EEENS1_25SingleTileBwdLPTSchedulerILb0ELi128ELb1EEEEEEEEEvNT_6ParamsE) ;  /* 0xffff7c0004007950 */ /* 0x000fea0003c3ffff */
        .type           $_ZN7cutlass13device_kernelIN5flash19enable_sm80_to_sm89INS1_16FlashAttnBwdSm80INS1_25CollectiveMainloopBwdSm80ILi2ELi2EN4cute5tupleIJNS5_1CILi128EEES8_NS7_ILi64EEEEEENS_10bfloat16_tEfNS_4arch4Sm80ELb1ELb0ELb1ELb0ELb1ELb0ELb0ELb0ELi2ELi4ELi4ELi4ELb0EEENS1_21CollectiveEpilogueBwdISA_SB_SD_Li256ELb0ELb0ELi2EEENS1_25SingleTileBwdLPTSchedulerILb0ELi128ELb1EEEEEEEEEvNT_6ParamsE$_ZN4cute3eso3ESOILb0ELb1EJiNS_1CILi72EEENS2_ILi512EEEEEC2ERKiRKS3_RKS4_,@function
        .size           $_ZN7cutlass13device_kernelIN5flash19enable_sm80_to_sm89INS1_16FlashAttnBwdSm80INS1_25CollectiveMainloopBwdSm80ILi2ELi2EN4cute5tupleIJNS5_1CILi128EEES8_NS7_ILi64EEEEEENS_10bfloat16_tEfNS_4arch4Sm80ELb1ELb0ELb1ELb0ELb1ELb0ELb0ELb0ELi2ELi4ELi4ELi4ELb0EEENS1_21CollectiveEpilogueBwdISA_SB_SD_Li256ELb0ELb0ELi2EEENS1_25SingleTileBwdLPTSchedulerILb0ELi128ELb1EEEEEEEEEvNT_6ParamsE$_ZN4cute3eso3ESOILb0ELb1EJiNS_1CILi72EEENS2_ILi512EEEEEC2ERKiRKS3_RKS4_,($_ZN7cutlass13device_kernelIN5flash19enable_sm80_to_sm89INS1_16FlashAttnBwdSm80INS1_25CollectiveMainloopBwdSm80ILi2ELi2EN4cute5tupleIJNS5_1CILi128EEES8_NS7_ILi64EEEEEENS_10bfloat16_tEfNS_4arch4Sm80ELb1ELb0ELb1ELb0ELb1ELb0ELb0ELb0ELi2ELi4ELi4ELi4ELb0EEENS1_21CollectiveEpilogueBwdISA_SB_SD_Li256ELb0ELb0ELi2EEENS1_25SingleTileBwdLPTSchedulerILb0ELi128ELb1EEEEEEEEEvNT_6ParamsE$_ZN4cute3eso3ESOILb0ELb1EJlEEC2ERKl - $_ZN7cutlass13device_kernelIN5flash19enable_sm80_to_sm89INS1_16FlashAttnBwdSm80INS1_25CollectiveMainloopBwdSm80ILi2ELi2EN4cute5tupleIJNS5_1CILi128EEES8_NS7_ILi64EEEEEENS_10bfloat16_tEfNS_4arch4Sm80ELb1ELb0ELb1ELb0ELb1ELb0ELb0ELb0ELi2ELi4ELi4ELi4ELb0EEENS1_21CollectiveEpilogueBwdISA_SB_SD_Li256ELb0ELb0ELi2EEENS1_25SingleTileBwdLPTSchedulerILb0ELi128ELb1EEEEEEEEEvNT_6ParamsE$_ZN4cute3eso3ESOILb0ELb1EJiNS_1CILi72EEENS2_ILi512EEEEEC2ERKiRKS3_RKS4_)
$_ZN7cutlass13device_kernelIN5flash19enable_sm80_to_sm89INS1_16FlashAttnBwdSm80INS1_25CollectiveMainloopBwdSm80ILi2ELi2EN4cute5tupleIJNS5_1CILi128EEES8_NS7_ILi64EEEEEENS_10bfloat16_tEfNS_4arch4Sm80ELb1ELb0ELb1ELb0ELb1ELb0ELb0ELb0ELi2ELi4ELi4ELi4ELb0EEENS1_21CollectiveEpilogueBwdISA_SB_SD_Li256ELb0ELb0ELi2EEENS1_25SingleTileBwdLPTSchedulerILb0ELi128ELb1EEEEEEEEEvNT_6ParamsE$_ZN4cute3eso3ESOILb0ELb1EJiNS_1CILi72EEENS2_ILi512EEEEEC2ERKiRKS3_RKS4_:
[----:B------:R-:W-:Y:S01]  /*8400*/  IADD3 R4, R4, -c[0x0][0x20], RZ ;  /* 0x8000080004047a10 */ /* 0x000fe20007ffe0ff */
[----:B------:R-:W-:Y:S01]  /*8410*/  IMAD.MOV.U32 R8, RZ, RZ, R6 ;  /* 0x000000ffff087224 */ /* 0x000fe200078e0006 */
[----:B------:R-:W-:-:S03]  /*8420*/  MOV R9, 0x0 ;  /* 0x0000000000097802 */ /* 0x000fc60000000f00 */
[----:B------:R1:W-:Y:S01]  /*8430*/  STL [R4], R5 ;  /* 0x0000000504007387 */ /* 0x0003e20000100800 */
[----:B------:R-:W-:Y:S05]  /*8440*/  RET.REL.NODEC R8 `(_ZN7cutlass13device_kernelIN5flash19enable_sm80_to_sm89INS1_16FlashAttnBwdSm80INS1_25CollectiveMainloopBwdSm80ILi2ELi2EN4cute5tupleIJNS5_1CILi128EEES8_NS7_ILi64EEEEEENS_10bfloat16_tEfNS_4arch4Sm80ELb1ELb0ELb1ELb0ELb1ELb0ELb0ELb0ELi2ELi4ELi4ELi4ELb0EEENS1_21CollectiveEpilogueBwdISA_SB_SD_Li256ELb0ELb0ELi2EEENS1_25SingleTileBwdLPTSchedulerILb0ELi128ELb1EEEEEEEEEvNT_6ParamsE) ;  /* 0xffff7bb008007950 */ /* 0x000fea0003c3ffff */
        .type           $_ZN7cutlass13device_kernelIN5flash19enable_sm80_to_sm89INS1_16FlashAttnBwdSm80INS1_25CollectiveMainloopBwdSm80ILi2ELi2EN4cute5tupleIJNS5_1CILi128EEES8_NS7_ILi64EEEEEENS_10bfloat16_tEfNS_4arch4Sm80ELb1ELb0ELb1ELb0ELb1ELb0ELb0ELb0ELi2ELi4ELi4ELi4ELb0EEENS1_21CollectiveEpilogueBwdISA_SB_SD_Li256ELb0ELb0ELi2EEENS1_25SingleTileBwdLPTSchedulerILb0ELi128ELb1EEEEEEEEEvNT_6ParamsE$_ZN4cute3eso3ESOILb0ELb1EJlEEC2ERKl,@function
        .size           $_ZN7cutlass13device_kernelIN5flash19enable_sm80_to_sm89INS1_16FlashAttnBwdSm80INS1_25CollectiveMainloopBwdSm80ILi2ELi2EN4cute5tupleIJNS5_1CILi128EEES8_NS7_ILi64EEEEEENS_10bfloat16_tEfNS_4arch4Sm80ELb1ELb0ELb1ELb0ELb1ELb0ELb0ELb0ELi2ELi4ELi4ELi4ELb0EEENS1_21CollectiveEpilogueBwdISA_SB_SD_Li256ELb0ELb0ELi2EEENS1_25SingleTileBwdLPTSchedulerILb0ELi128ELb1EEEEEEEEEvNT_6ParamsE$_ZN4cute3eso3ESOILb0ELb1EJlEEC2ERKl,($_ZN7cutlass13device_kernelIN5flash19enable_sm80_to_sm89INS1_16FlashAttnBwdSm80INS1_25CollectiveMainloopBwdSm80ILi2ELi2EN4cute5tupleIJNS5_1CILi128EEES8_NS7_ILi64EEEEEENS_10bfloat16_tEfNS_4arch4Sm80ELb1ELb0ELb1ELb0ELb1ELb0ELb0ELb0ELi2ELi4ELi4ELi4ELb0EEENS1_21CollectiveEpilogueBwdISA_SB_SD_Li256ELb0ELb0ELi2EEENS1_25SingleTileBwdLPTSchedulerILb0ELi128ELb1EEEEEEEEEvNT_6ParamsE$_ZN4cute3eso3ESOILb1ELb0EJNS_10UnderscoreES2_S2_iEEC2ERKS2_S5_S5_RKi - $_ZN7cutlass13device_kernelIN5flash19enable_sm80_to_sm89INS1_16FlashAttnBwdSm80INS1_25CollectiveMainloopBwdSm80ILi2ELi2EN4cute5tupleIJNS5_1CILi128EEES8_NS7_ILi64EEEEEENS_10bfloat16_tEfNS_4arch4Sm80ELb1ELb0ELb1ELb0ELb1ELb0ELb0ELb0ELi2ELi4ELi4ELi4ELb0EEENS1_21CollectiveEpilogueBwdISA_SB_SD_Li256ELb0ELb0ELi2EEENS1_25SingleTileBwdLPTSchedulerILb0ELi128ELb1EEEEEEEEEvNT_6ParamsE$_ZN4cute3eso3ESOILb0ELb1EJlEEC2ERKl)
$_ZN7cutlass13device_kernelIN5flash19enable_sm80_to_sm89INS1_16FlashAttnBwdSm80INS1_25CollectiveMainloopBwdSm80ILi2ELi2EN4cute5tupleIJNS5_1CILi128EEES8_NS7_ILi64EEEEEENS_10bfloat16_tEfNS_4arch4Sm80ELb1ELb0ELb1ELb0ELb1ELb0ELb0ELb0ELi2ELi4ELi4ELi4ELb0EEENS1_21CollectiveEpilogueBwdISA_SB_SD_Li256ELb0ELb0ELi2EEENS1_25SingleTileBwdLPTSchedulerILb0ELi128ELb1EEEEEEEEEvNT_6ParamsE$_ZN4cute3eso3ESOILb0ELb1EJlEEC2ERKl:
[----:B------:R-:W-:Y:S01]  /*8450*/  IADD3 R5, R5, -c[0x0][0x20], RZ ;  /* 0x8000080005057a10 */ /* 0x000fe20007ffe0ff */
[----:B------:R-:W-:Y:S01]  /*8460*/  IMAD.MOV.U32 R78, RZ, RZ, R6 ;  /* 0x000000ffff4e7224 */ /* 0x000fe200078e0006 */
[----:B------:R-:W-:-:S03]  /*8470*/  MOV R79, 0x0 ;  /* 0x00000000004f7802 */ /* 0x000fc60000000f00 */
[----:B------:R1:W-:Y:S01]  /*8480*/  STL.64 [R5], R2 ;  /* 0x0000000205007387 */ /* 0x0003e20000100a00 */
[----:B------:R-:W-:Y:S05]  /*8490*/  RET.REL.NODEC R78 `(_ZN7cutlass13device_kernelIN5flash19enable_sm80_to_sm89INS1_16FlashAttnBwdSm80INS1_25CollectiveMainloopBwdSm80ILi2ELi2EN4cute5tupleIJNS5_1CILi128EEES8_NS7_ILi64EEEEEENS_10bfloat16_tEfNS_4arch4Sm80ELb1ELb0ELb1ELb0ELb1ELb0ELb0ELb0ELi2ELi4ELi4ELi4ELb0EEENS1_21CollectiveEpilogueBwdISA_SB_SD_Li256ELb0ELb0ELi2EEENS1_25SingleTileBwdLPTSchedulerILb0ELi128ELb1EEEEEEEEEvNT_6ParamsE) ;  /* 0xffff7b604e007950 */ /* 0x000fea0003c3ffff */
        .type           $_ZN7cutlass13device_kernelIN5flash19enable_sm80_to_sm89INS1_16FlashAttnBwdSm80INS1_25CollectiveMainloopBwdSm80ILi2ELi2EN4cute5tupleIJNS5_1CILi128EEES8_NS7_ILi64EEEEEENS_10bfloat16_tEfNS_4arch4Sm80ELb1ELb0ELb1ELb0ELb1ELb0ELb0ELb0ELi2ELi4ELi4ELi4ELb0EEENS1_21CollectiveEpilogueBwdISA_SB_SD_Li256ELb0ELb0ELi2EEENS1_25SingleTileBwdLPTSchedulerILb0ELi128ELb1EEEEEEEEEvNT_6ParamsE$_ZN4cute3eso3ESOILb1ELb0EJNS_10UnderscoreES2_S2_iEEC2ERKS2_S5_S5_RKi,@function
        .size           $_ZN7cutlass13device_kernelIN5flash19enable_sm80_to_sm89INS1_16FlashAttnBwdSm80INS1_25CollectiveMainloopBwdSm80ILi2ELi2EN4cute5tupleIJNS5_1CILi128EEES8_NS7_ILi64EEEEEENS_10bfloat16_tEfNS_4arch4Sm80ELb1ELb0ELb1ELb0ELb1ELb0ELb0ELb0ELi2ELi4ELi4ELi4ELb0EEENS1_21CollectiveEpilogueBwdISA_SB_SD_Li256ELb0ELb0ELi2EEENS1_25SingleTileBwdLPTSchedulerILb0ELi128ELb1EEEEEEEEEvNT_6ParamsE$_ZN4cute3eso3ESOILb1ELb0EJNS_10UnderscoreES2_S2_iEEC2ERKS2_S5_S5_RKi,($_ZN7cutlass13device_kernelIN5flash19enable_sm80_to_sm89INS1_16FlashAttnBwdSm80INS1_25CollectiveMainloopBwdSm80ILi2ELi2EN4cute5tupleIJNS5_1CILi128EEES8_NS7_ILi64EEEEEENS_10bfloat16_tEfNS_4arch4Sm80ELb1ELb0ELb1ELb0ELb1ELb0ELb0ELb0ELi2ELi4ELi4ELi4ELb0EEENS1_21CollectiveEpilogueBwdISA_SB_SD_Li256ELb0ELb0ELi2EEENS1_25SingleTileBwdLPTSchedulerILb0ELi128ELb1EEEEEEEEEvNT_6ParamsE$_ZN4cute3eso3ESOILb1ELb0EJNS_10UnderscoreES2_iEEC2ERKS2_S5_RKi - $_ZN7cutlass13device_kernelIN5flash19enable_sm80_to_sm89INS1_16FlashAttnBwdSm80INS1_25CollectiveMainloopBwdSm80ILi2ELi2EN4cute5tupleIJNS5_1CILi128EEES8_NS7_ILi64EEEEEENS_10bfloat16_tEfNS_4arch4Sm80ELb1ELb0ELb1ELb0ELb1ELb0ELb0ELb0ELi2ELi4ELi4ELi4ELb0EEENS1_21CollectiveEpilogueBwdISA_SB_SD_Li256ELb0ELb0ELi2EEENS1_25SingleTileBwdLPTSchedulerILb0ELi128ELb1EEEEEEEEEvNT_6ParamsE$_ZN4cute3eso3ESOILb1ELb0EJNS_10UnderscoreES2_S2_iEEC2ERKS2_S5_S5_RKi)
$_ZN7cutlass13device_kernelIN5flash19enable_sm80_to_sm89INS1_16FlashAttnBwdSm80INS1_25CollectiveMainloopBwdSm80ILi2ELi2EN4cute5tupleIJNS5_1CILi128EEES8_NS7_ILi64EEEEEENS_10bfloat16_tEfNS_4arch4Sm80ELb1ELb0ELb1ELb0ELb1ELb0ELb0ELb0ELi2ELi4ELi4ELi4ELb0EEENS1_21CollectiveEpilogueBwdISA_SB_SD_Li256ELb0ELb0ELi2EEENS1_25SingleTileBwdLPTSchedulerILb0ELi128ELb1EEEEEEEEEvNT_6ParamsE$_ZN4cute3eso3ESOILb1ELb0EJNS_10UnderscoreES2_S2_iEEC2ERKS2_S5_S5_RKi:
[----:B------:R-:W-:Y:S02]  /*84a0*/  IADD3 R2, R81, -c[0x0][0x20], RZ ;  /* 0x8000080051027a10 */ /* 0x000fe40007ffe0ff */
[----:B------:R-:W-:-:S03]  /*84b0*/  MOV R5, 0x0 ;  /* 0x0000000000057802 */ /* 0x000fc60000000f00 */
[----:B------:R1:W-:Y:S01]  /*84c0*/  STL [R2], R3 ;  /* 0x0000000302007387 */ /* 0x0003e20000100800 */
[----:B------:R-:W-:Y:S05]  /*84d0*/  RET.REL.NODEC R4 `(_ZN7cutlass13device_kernelIN5flash19enable_sm80_to_sm89INS1_16FlashAttnBwdSm80INS1_25CollectiveMainloopBwdSm80ILi2ELi2EN4cute5tupleIJNS5_1CILi128EEES8_NS7_ILi64EEEEEENS_10bfloat16_tEfNS_4arch4Sm80ELb1ELb0ELb1ELb0ELb1ELb0ELb0ELb0ELi2ELi4ELi4ELi4ELb0EEENS1_21CollectiveEpilogueBwdISA_SB_SD_Li256ELb0ELb0ELi2EEENS1_25SingleTileBwdLPTSchedulerILb0ELi128ELb1EEEEEEEEEvNT_6ParamsE) ;  /* 0xffff7b2004007950 */ /* 0x000fea0003c3ffff */
        .type           $_ZN7cutlass13device_kernelIN5flash19enable_sm80_to_sm89INS1_16FlashAttnBwdSm80INS1_25CollectiveMainloopBwdSm80ILi2ELi2EN4cute5tupleIJNS5_1CILi128EEES8_NS7_ILi64EEEEEENS_10bfloat16_tEfNS_4arch4Sm80ELb1ELb0ELb1ELb0ELb1ELb0ELb0ELb0ELi2ELi4ELi4ELi4ELb0EEENS1_21CollectiveEpilogueBwdISA_SB_SD_Li256ELb0ELb0ELi2EEENS1_25SingleTileBwdLPTSchedulerILb0ELi128ELb1EEEEEEEEEvNT_6ParamsE$_ZN4cute3eso3ESOILb1ELb0EJNS_10UnderscoreES2_iEEC2ERKS2_S5_RKi,@function
        .size           $_ZN7cutlass13device_kernelIN5flash19enable_sm80_to_sm89INS1_16FlashAttnBwdSm80INS1_25CollectiveMainloopBwdSm80ILi2ELi2EN4cute5tupleIJNS5_1CILi128EEES8_NS7_ILi64EEEEEENS_10bfloat16_tEfNS_4arch4Sm80ELb1ELb0ELb1ELb0ELb1ELb0ELb0ELb0ELi2ELi4ELi4ELi4ELb0EEENS1_21CollectiveEpilogueBwdISA_SB_SD_Li256ELb0ELb0ELi2EEENS1_25SingleTileBwdLPTSchedulerILb0ELi128ELb1EEEEEEEEEvNT_6ParamsE$_ZN4cute3eso3ESOILb1ELb0EJNS_10UnderscoreES2_iEEC2ERKS2_S5_RKi,($_ZN7cutlass13device_kernelIN5flash19enable_sm80_to_sm89INS1_16FlashAttnBwdSm80INS1_25CollectiveMainloopBwdSm80ILi2ELi2EN4cute5tupleIJNS5_1CILi128EEES8_NS7_ILi64EEEEEENS_10bfloat16_tEfNS_4arch4Sm80ELb1ELb0ELb1ELb0ELb1ELb0ELb0ELb0ELi2ELi4ELi4ELi4ELb0EEENS1_21CollectiveEpilogueBwdISA_SB_SD_Li256ELb0ELb0ELi2EEENS1_25SingleTileBwdLPTSchedulerILb0ELi128ELb1EEEEEEEEEvNT_6ParamsE$_ZN4cute3eso3ESOILb1ELb0EJNS_10UnderscoreEiEEC2ERKS2_RKi - $_ZN7cutlass13device_kernelIN5flash19enable_sm80_to_sm89INS1_16FlashAttnBwdSm80INS1_25CollectiveMainloopBwdSm80ILi2ELi2EN4cute5tupleIJNS5_1CILi128EEES8_NS7_ILi64EEEEEENS_10bfloat16_tEfNS_4arch4Sm80ELb1ELb0ELb1ELb0ELb1ELb0ELb0ELb0ELi2ELi4ELi4ELi4ELb0EEENS1_21CollectiveEpilogueBwdISA_SB_SD_Li256ELb0ELb0ELi2EEENS1_25SingleTileBwdLPTSchedulerILb0ELi128ELb1EEEEEEEEEvNT_6ParamsE$_ZN4cute3eso3ESOILb1ELb0EJNS_10UnderscoreES2_iEEC2ERKS2_S5_RKi)
$_ZN7cutlass13device_kernelIN5flash19enable_sm80_to_sm89INS1_16FlashAttnBwdSm80INS1_25CollectiveMainloopBwdSm80ILi2ELi2EN4cute5tupleIJNS5_1CILi128EEES8_NS7_ILi64EEEEEENS_10bfloat16_tEfNS_4arch4Sm80ELb1ELb0ELb1ELb0ELb1ELb0ELb0ELb0ELi2ELi4ELi4ELi4ELb0EEENS1_21CollectiveEpilogueBwdISA_SB_SD_Li256ELb0ELb0ELi2EEENS1_25SingleTileBwdLPTSchedulerILb0ELi128ELb1EEEEEEEEEvNT_6ParamsE$_ZN4cute3eso3ESOILb1ELb0EJNS_10UnderscoreES2_iEEC2ERKS2_S5_RKi:
[----:B------:R-:W-:Y:S02]  /*84e0*/  IADD3 R2, R81, -c[0x0][0x20], RZ ;  /* 0x8000080051027a10 */ /* 0x000fe40007ffe0ff */
[----:B------:R-:W-:-:S03]  /*84f0*/  MOV R9, 0x0 ;  /* 0x0000000000097802 */ /* 0x000fc60000000f00 */
[----:B------:R1:W-:Y:S01]  /*8500*/  STL [R2], R3 ;  /* 0x0000000302007387 */ /* 0x0003e20000100800 */
[----:B------:R-:W-:Y:S05]  /*8510*/  RET.REL.NODEC R8 `(_ZN7cutlass13device_kernelIN5flash19enable_sm80_to_sm89INS1_16FlashAttnBwdSm80INS1_25CollectiveMainloopBwdSm80ILi2ELi2EN4cute5tupleIJNS5_1CILi128EEES8_NS7_ILi64EEEEEENS_10bfloat16_tEfNS_4arch4Sm80ELb1ELb0ELb1ELb0ELb1ELb0ELb0ELb0ELi2ELi4ELi4ELi4ELb0EEENS1_21CollectiveEpilogueBwdISA_SB_SD_Li256ELb0ELb0ELi2EEENS1_25SingleTileBwdLPTSchedulerILb0ELi128ELb1EEEEEEEEEvNT_6ParamsE) ;  /* 0xffff7ae008007950 */ /* 0x000fea0003c3ffff */
        .type           $_ZN7cutlass13device_kernelIN5flash19enable_sm80_to_sm89INS1_16FlashAttnBwdSm80INS1_25CollectiveMainloopBwdSm80ILi2ELi2EN4cute5tupleIJNS5_1CILi128EEES8_NS7_ILi64EEEEEENS_10bfloat16_tEfNS_4arch4Sm80ELb1ELb0ELb1ELb0ELb1ELb0ELb0ELb0ELi2ELi4ELi4ELi4ELb0EEENS1_21CollectiveEpilogueBwdISA_SB_SD_Li256ELb0ELb0ELi2EEENS1_25SingleTileBwdLPTSchedulerILb0ELi128ELb1EEEEEEEEEvNT_6ParamsE$_ZN4cute3eso3ESOILb1ELb0EJNS_10UnderscoreEiEEC2ERKS2_RKi,@function
        .size           $_ZN7cutlass13device_kernelIN5flash19enable_sm80_to_sm89INS1_16FlashAttnBwdSm80INS1_25CollectiveMainloopBwdSm80ILi2ELi2EN4cute5tupleIJNS5_1CILi128EEES8_NS7_ILi64EEEEEENS_10bfloat16_tEfNS_4arch4Sm80ELb1ELb0ELb1ELb0ELb1ELb0ELb0ELb0ELi2ELi4ELi4ELi4ELb0EEENS1_21CollectiveEpilogueBwdISA_SB_SD_Li256ELb0ELb0ELi2EEENS1_25SingleTileBwdLPTSchedulerILb0ELi128ELb1EEEEEEEEEvNT_6ParamsE$_ZN4cute3eso3ESOILb1ELb0EJNS_10UnderscoreEiEEC2ERKS2_RKi,($_ZN7cutlass13device_kernelIN5flash19enable_sm80_to_sm89INS1_16FlashAttnBwdSm80INS1_25CollectiveMainloopBwdSm80ILi2ELi2EN4cute5tupleIJNS5_1CILi128EEES8_NS7_ILi64EEEEEENS_10bfloat16_tEfNS_4arch4Sm80ELb1ELb0ELb1ELb0ELb1ELb0ELb0ELb0ELi2ELi4ELi4ELi4ELb0EEENS1_21CollectiveEpilogueBwdISA_SB_SD_Li256ELb0ELb0ELi2EEENS1_25SingleTileBwdLPTSchedulerILb0ELi128ELb1EEEEEEEEEvNT_6ParamsE$_ZN4cute3eso3ESOILb1ELb0EJNS_10UnderscoreEiiEEC2ERKS2_RKiS7_ - $_ZN7cutlass13device_kernelIN5flash19enable_sm80_to_sm89INS1_16FlashAttnBwdSm80INS1_25CollectiveMainloopBwdSm80ILi2ELi2EN4cute5tupleIJNS5_1CILi128EEES8_NS7_ILi64EEEEEENS_10bfloat16_tEfNS_4arch4Sm80ELb1ELb0ELb1ELb0ELb1ELb0ELb0ELb0ELi2ELi4ELi4ELi4ELb0EEENS1_21CollectiveEpilogueBwdISA_SB_SD_Li256ELb0ELb0ELi2EEENS1_25SingleTileBwdLPTSchedulerILb0ELi128ELb1EEEEEEEEEvNT_6ParamsE$_ZN4cute3eso3ESOILb1ELb0EJNS_10UnderscoreEiEEC2ERKS2_RKi)
$_ZN7cutlass13device_kernelIN5flash19enable_sm80_to_sm89INS1_16FlashAttnBwdSm80INS1_25CollectiveMainloopBwdSm80ILi2ELi2EN4cute5tupleIJNS5_1CILi128EEES8_NS7_ILi64EEEEEENS_10bfloat16_tEfNS_4arch4Sm80ELb1ELb0ELb1ELb0ELb1ELb0ELb0ELb0ELi2ELi4ELi4ELi4ELb0EEENS1_21CollectiveEpilogueBwdISA_SB_SD_Li256ELb0ELb0ELi2EEENS1_25SingleTileBwdLPTSchedulerILb0ELi128ELb1EEEEEEEEEvNT_6ParamsE$_ZN4cute3eso3ESOILb1ELb0EJNS_10UnderscoreEiEEC2ERKS2_RKi:
[----:B------:R-:W-:Y:S02]  /*8520*/  IADD3 R2, R2, -c[0x0][0x20], RZ ;  /* 0x8000080002027a10 */ /* 0x000fe40007ffe0ff */
[----:B------:R-:W-:-:S03]  /*8530*/  MOV R11, 0x0 ;  /* 0x00000000000b7802 */ /* 0x000fc60000000f00 */
[----:B------:R1:W-:Y:S01]  /*8540*/  STL [R2], R3 ;  /* 0x0000000302007387 */ /* 0x0003e20000100800 */
[----:B------:R-:W-:Y:S05]  /*8550*/  RET.REL.NODEC R10 `(_ZN7cutlass13device_kernelIN5flash19enable_sm80_to_sm89INS1_16FlashAttnBwdSm80INS1_25CollectiveMainloopBwdSm80ILi2ELi2EN4cute5tupleIJNS5_1CILi128EEES8_NS7_ILi64EEEEEENS_10bfloat16_tEfNS_4arch4Sm80ELb1ELb0ELb1ELb0ELb1ELb0ELb0ELb0ELi2ELi4ELi4ELi4ELb0EEENS1_21CollectiveEpilogueBwdISA_SB_SD_Li256ELb0ELb0ELi2EEENS1_25SingleTileBwdLPTSchedulerILb0ELi128ELb1EEEEEEEEEvNT_6ParamsE) ;  /* 0xffff7aa00a007950 */ /* 0x000fea0003c3ffff */
        .type           $_ZN7cutlass13device_kernelIN5flash19enable_sm80_to_sm89INS1_16FlashAttnBwdSm80INS1_25CollectiveMainloopBwdSm80ILi2ELi2EN4cute5tupleIJNS5_1CILi128EEES8_NS7_ILi64EEEEEENS_10bfloat16_tEfNS_4arch4Sm80ELb1ELb0ELb1ELb0ELb1ELb0ELb0ELb0ELi2ELi4ELi4ELi4ELb0EEENS1_21CollectiveEpilogueBwdISA_SB_SD_Li256ELb0ELb0ELi2EEENS1_25SingleTileBwdLPTSchedulerILb0ELi128ELb1EEEEEEEEEvNT_6ParamsE$_ZN4cute3eso3ESOILb1ELb0EJNS_10UnderscoreEiiEEC2ERKS2_RKiS7_,@function
        .size           $_ZN7cutlass13device_kernelIN5flash19enable_sm80_to_sm89INS1_16FlashAttnBwdSm80INS1_25CollectiveMainloopBwdSm80ILi2ELi2EN4cute5tupleIJNS5_1CILi128EEES8_NS7_ILi64EEEEEENS_10bfloat16_tEfNS_4arch4Sm80ELb1ELb0ELb1ELb0ELb1ELb0ELb0ELb0ELi2ELi4ELi4ELi4ELb0EEENS1_21CollectiveEpilogueBwdISA_SB_SD_Li256ELb0ELb0ELi2EEENS1_25SingleTileBwdLPTSchedulerILb0ELi128ELb1EEEEEEEEEvNT_6ParamsE$_ZN4cute3eso3ESOILb1ELb0EJNS_10UnderscoreEiiEEC2ERKS2_RKiS7_,($_ZN7cutlass13device_kernelIN5flash19enable_sm80_to_sm89INS1_16FlashAttnBwdSm80INS1_25CollectiveMainloopBwdSm80ILi2ELi2EN4cute5tupleIJNS5_1CILi128EEES8_NS7_ILi64EEEEEENS_10bfloat16_tEfNS_4arch4Sm80ELb1ELb0ELb1ELb0ELb1ELb0ELb0ELb0ELi2ELi4ELi4ELi4ELb0EEENS1_21CollectiveEpilogueBwdISA_SB_SD_Li256ELb0ELb0ELi2EEENS1_25SingleTileBwdLPTSchedulerILb0ELi128ELb1EEEEEEEEEvNT_6ParamsE$_ZN4cute3eso3ESOILb1ELb0EJNS_14ComposedLayoutINS_7SwizzleILi3ELi3ELi3EEENS_1CILi0EEENS_6LayoutINS_5tupleIJNS8_IJNS8_IJNS5_ILi4EEENS5_ILi8EEEEEENS8_IJNS5_ILi2EEENS5_ILi1EEEEEEEEENS8_IJNS8_IJSC_SC_EEENS8_IJSA_S9_EEEEEEEEENS8_IJNS8_IJNS8_IJSC_NS5_ILi64EEEEEENS8_IJNS5_ILi512EEES6_EEEEEENS8_IJNS8_IJSD_SA_EEENS8_IJNS5_ILi1024EEENS5_ILi16EEEEEEEEEEEEEEEENS_10ViewEngineINS_8smem_ptrIPN7cutlass10bfloat16_tEEEEEEEC2ERKSW_RKS13_ - $_ZN7cutlass13device_kernelIN5flash19enable_sm80_to_sm89INS1_16FlashAttnBwdSm80INS1_25CollectiveMainloopBwdSm80ILi2ELi2EN4cute5tupleIJNS5_1CILi128EEES8_NS7_ILi64EEEEEENS_10bfloat16_tEfNS_4arch4Sm80ELb1ELb0ELb1ELb0ELb1ELb0ELb0ELb0ELi2ELi4ELi4ELi4ELb0EEENS1_21CollectiveEpilogueBwdISA_SB_SD_Li256ELb0ELb0ELi2EEENS1_25SingleTileBwdLPTSchedulerILb0ELi128ELb1EEEEEEEEEvNT_6ParamsE$_ZN4cute3eso3ESOILb1ELb0EJNS_10UnderscoreEiiEEC2ERKS2_RKiS7_)
$_ZN7cutlass13device_kernelIN5flash19enable_sm80_to_sm89INS1_16FlashAttnBwdSm80INS1_25CollectiveMainloopBwdSm80ILi2ELi2EN4cute5tupleIJNS5_1CILi128EEES8_NS7_ILi64EEEEEENS_10bfloat16_tEfNS_4arch4Sm80ELb1ELb0ELb1ELb0ELb1ELb0ELb0ELb0ELi2ELi4ELi4ELi4ELb0EEENS1_21CollectiveEpilogueBwdISA_SB_SD_Li256ELb0ELb0ELi2EEENS1_25SingleTileBwdLPTSchedulerILb0ELi128ELb1EEEEEEEEEvNT_6ParamsE$_ZN4cute3eso3ESOILb1ELb0EJNS_10UnderscoreEiiEEC2ERKS2_RKiS7_:
[----:B------:R-:W-:Y:S02]  /*8560*/  IADD3 R3, R81, -c[0x0][0x20], RZ ;  /* 0x8000080051037a10 */ /* 0x000fe40007ffe0ff */
[----:B------:R-:W-:-:S03]  /*8570*/  IADD3 R2, R79, -c[0x0][0x20], RZ ;  /* 0x800008004f027a10 */ /* 0x000fc60007ffe0ff */
[----:B------:R1:W-:Y:S04]  /*8580*/  STL [R3], R80 ;  /* 0x0000005003007387 */ /* 0x0003e80000100800 */
[----:B------:R-:W2:Y:S01]  /*8590*/  LDL R2, [R2] ;  /* 0x0000000002027983 */ /* 0x000ea20000100800 */
[----:B------:R-:W-:-:S03]  /*85a0*/  IMAD.MOV.U32 R79, RZ, RZ, 0x0 ;  /* 0x00000000ff4f7424 */ /* 0x000fc600078e00ff */
[----:B--2---:R1:W-:Y:S01]  /*85b0*/  STL [R3+0x4], R2 ;  /* 0x0000040203007387 */ /* 0x0043e20000100800 */
[----:B------:R-:W-:Y:S05]  /*85c0*/  RET.REL.NODEC R78 `(_ZN7cutlass13device_kernelIN5flash19enable_sm80_to_sm89INS1_16FlashAttnBwdSm80INS1_25CollectiveMainloopBwdSm80ILi2ELi2EN4cute5tupleIJNS5_1CILi128EEES8_NS7_ILi64EEEEEENS_10bfloat16_tEfNS_4arch4Sm80ELb1ELb0ELb1ELb0ELb1ELb0ELb0ELb0ELi2ELi4ELi4ELi4ELb0EEENS1_21CollectiveEpilogueBwdISA_SB_SD_Li256ELb0ELb0ELi2EEENS1_25SingleTileBwdLPTSchedulerILb0ELi128ELb1EEEEEEEEEvNT_6ParamsE) ;  /* 0xffff7a304e007950 */ /* 0x000fea0003c3ffff */
        .type           $_ZN7cutlass13device_kernelIN5flash19enable_sm80_to_sm89INS1_16FlashAttnBwdSm80INS1_25CollectiveMainloopBwdSm80ILi2ELi2EN4cute5tupleIJNS5_1CILi128EEES8_NS7_ILi64EEEEEENS_10bfloat16_tEfNS_4arch4Sm80ELb1ELb0ELb1ELb0ELb1ELb0ELb0ELb0ELi2ELi4ELi4ELi4ELb0EEENS1_21CollectiveEpilogueBwdISA_SB_SD_Li256ELb0ELb0ELi2EEENS1_25SingleTileBwdLPTSchedulerILb0ELi128ELb1EEEEEEEEEvNT_6ParamsE$_ZN4cute3eso3ESOILb1ELb0EJNS_14ComposedLayoutINS_7SwizzleILi3ELi3ELi3EEENS_1CILi0EEENS_6LayoutINS_5tupleIJNS8_IJNS8_IJNS5_ILi4EEENS5_ILi8EEEEEENS8_IJNS5_ILi2EEENS5_ILi1EEEEEEEEENS8_IJNS8_IJSC_SC_EEENS8_IJSA_S9_EEEEEEEEENS8_IJNS8_IJNS8_IJSC_NS5_ILi64EEEEEENS8_IJNS5_ILi512EEES6_EEEEEENS8_IJNS8_IJSD_SA_EEENS8_IJNS5_ILi1024EEENS5_ILi16EEEEEEEEEEEEEEEENS_10ViewEngineINS_8smem_ptrIPN7cutlass10bfloat16_tEEEEEEEC2ERKSW_RKS13_,@function
        .size           $_ZN7cutlass13device_kernelIN5flash19enable_sm80_to_sm89INS1_16FlashAttnBwdSm80INS1_25CollectiveMainloopBwdSm80ILi2ELi2EN4cute5tupleIJNS5_1CILi128EEES8_NS7_ILi64EEEEEENS_10bfloat16_tEfNS_4arch4Sm80ELb1ELb0ELb1ELb0ELb1ELb0ELb0ELb0ELi2ELi4ELi4ELi4ELb0EEENS1_21CollectiveEpilogueBwdISA_SB_SD_Li256ELb0ELb0ELi2EEENS1_25SingleTileBwdLPTSchedulerILb0ELi128ELb1EEEEEEEEEvNT_6ParamsE$_ZN4cute3eso3ESOILb1ELb0EJNS_14ComposedLayoutINS_7SwizzleILi3ELi3ELi3EEENS_1CILi0EEENS_6LayoutINS_5tupleIJNS8_IJNS8_IJNS5_ILi4EEENS5_ILi8EEEEEENS8_IJNS5_ILi2EEENS5_ILi1EEEEEEEEENS8_IJNS8_IJSC_SC_EEENS8_IJSA_S9_EEEEEEEEENS8_IJNS8_IJNS8_IJSC_NS5_ILi64EEEEEENS8_IJNS5_ILi512EEES6_EEEEEENS8_IJNS8_IJSD_SA_EEENS8_IJNS5_ILi1024EEENS5_ILi16EEEEEEEEEEEEEEEENS_10ViewEngineINS_8smem_ptrIPN7cutlass10bfloat16_tEEEEEEEC2ERKSW_RKS13_,($_ZN7cutlass13device_kernelIN5flash19enable_sm80_to_sm89INS1_16FlashAttnBwdSm80INS1_25CollectiveMainloopBwdSm80ILi2ELi2EN4cute5tupleIJNS5_1CILi128EEES8_NS7_ILi64EEEEEENS_10bfloat16_tEfNS_4arch4Sm80ELb1ELb0ELb1ELb0ELb1ELb0ELb0ELb0ELi2ELi4ELi4ELi4ELb0EEENS1_21CollectiveEpilogueBwdISA_SB_SD_Li256ELb0ELb0ELi2EEENS1_25SingleTileBwdLPTSchedulerILb0ELi128ELb1EEEEEEEEEvNT_6ParamsE$_ZN4cute3eso3ESOILb1ELb0EJNS_14ComposedLayoutINS_7SwizzleILi3ELi3ELi3EEENS_1CILi0EEENS_6LayoutINS_5tupleIJNS8_IJNS8_IJNS5_ILi4EEENS5_ILi8EEEEEENS8_IJNS5_ILi2EEENS5_ILi1EEEEEEEEENS8_IJNS8_IJSC_SC_EEESB_EEEEEENS8_IJNS8_IJNS8_IJNS5_ILi128EEESD_EEENS8_IJSA_S6_EEEEEENS8_IJNS8_IJNS5_ILi64EEENS5_ILi512EEEEEENS8_IJNS5_ILi16EEENS5_ILi1024EEEEEEEEEEEEEEEENS_10ViewEngineINS_8smem_ptrIPN7cutlass10bfloat16_tEEEEEEEC2ERKSW_RKS13_ - $_ZN7cutlass13device_kernelIN5flash19enable_sm80_to_sm89INS1_16FlashAttnBwdSm80INS1_25CollectiveMainloopBwdSm80ILi2ELi2EN4cute5tupleIJNS5_1CILi128EEES8_NS7_ILi64EEEEEENS_10bfloat16_tEfNS_4arch4Sm80ELb1ELb0ELb1ELb0ELb1ELb0ELb0ELb0ELi2ELi4ELi4ELi4ELb0EEENS1_21CollectiveEpilogueBwdISA_SB_SD_Li256ELb0ELb0ELi2EEENS1_25SingleTileBwdLPTSchedulerILb0ELi128ELb1EEEEEEEEEvNT_6ParamsE$_ZN4cute3eso3ESOILb1ELb0EJNS_14ComposedLayoutINS_7SwizzleILi3ELi3ELi3EEENS_1CILi0EEENS_6LayoutINS_5tupleIJNS8_IJNS8_IJNS5_ILi4EEENS5_ILi8EEEEEENS8_IJNS5_ILi2EEENS5_ILi1EEEEEEEEENS8_IJNS8_IJSC_SC_EEENS8_IJSA_S9_EEEEEEEEENS8_IJNS8_IJNS8_IJSC_NS5_ILi64EEEEEENS8_IJNS5_ILi512EEES6_EEEEEENS8_IJNS8_IJSD_SA_EEENS8_IJNS5_ILi1024EEENS5_ILi16EEEEEEEEEEEEEEEENS_10ViewEngineINS_8smem_ptrIPN7cutlass10bfloat16_tEEEEEEEC2ERKSW_RKS13_)
$_ZN7cutlass13device_kernelIN5flash19enable_sm80_to_sm89INS1_16FlashAttnBwdSm80INS1_25CollectiveMainloopBwdSm80ILi2ELi2EN4cute5tupleIJNS5_1CILi128EEES8_NS7_ILi64EEEEEENS_10bfloat16_tEfNS_4arch4Sm80ELb1ELb0ELb1ELb0ELb1ELb0ELb0ELb0ELi2ELi4ELi4ELi4ELb0EEENS1_21CollectiveEpilogueBwdISA_SB_SD_Li256ELb0ELb0ELi2EEENS1_25SingleTileBwdLPTSchedulerILb0ELi128ELb1EEEEEEEEEvNT_6ParamsE$_ZN4cute3eso3ESOILb1ELb0EJNS_14ComposedLayoutINS_7SwizzleILi3ELi3ELi3EEENS_1CILi0EEENS_6LayoutINS_5tupleIJNS8_IJNS8_IJNS5_ILi4EEENS5_ILi8EEEEEENS8_IJNS5_ILi2EEENS5_ILi1EEEEEEEEENS8_IJNS8_IJSC_SC_EEENS8_IJSA_S9_EEEEEEEEENS8_IJNS8_IJNS8_IJSC_NS5_ILi64EEEEEENS8_IJNS5_ILi512EEES6_EEEEEENS8_IJNS8_IJSD_SA_EEENS8_IJNS5_ILi1024EEENS5_ILi16EEEEEEEEEEEEEEEENS_10ViewEngineINS_8smem_ptrIPN7cutlass10bfloat16_tEEEEEEEC2ERKSW_RKS13_:
[----:B------:R-:W-:Y:S01]  /*85d0*/  IADD3 R4, R23, -c[0x0][0x20], RZ ;  /* 0x8000080017047a10 */ /* 0x000fe20007ffe0ff */
[----:B------:R-:W-:Y:S01]  /*85e0*/  IMAD.MOV.U32 R8, RZ, RZ, R6 ;  /* 0x000000ffff087224 */ /* 0x000fe200078e0006 */
[----:B------:R-:W-:-:S03]  /*85f0*/  MOV R9, 0x0 ;  /* 0x0000000000097802 */ /* 0x000fc60000000f00 */
[----:B------:R1:W-:Y:S01]  /*8600*/  STL.64 [R4], R2 ;  /* 0x0000000204007387 */ /* 0x0003e20000100a00 */
[----:B------:R-:W-:Y:S05]  /*8610*/  RET.REL.NODEC R8 `(_ZN7cutlass13device_kernelIN5flash19enable_sm80_to_sm89INS1_16FlashAttnBwdSm80INS1_25CollectiveMainloopBwdSm80ILi2ELi2EN4cute5tupleIJNS5_1CILi128EEES8_NS7_ILi64EEEEEENS_10bfloat16_tEfNS_4arch4Sm80ELb1ELb0ELb1ELb0ELb1ELb0ELb0ELb0ELi2ELi4ELi4ELi4ELb0EEENS1_21CollectiveEpilogueBwdISA_SB_SD_Li256ELb0ELb0ELi2EEENS1_25SingleTileBwdLPTSchedulerILb0ELi128ELb1EEEEEEEEEvNT_6ParamsE) ;  /* 0xffff79e008007950 */ /* 0x000fea0003c3ffff */
        .type           $_ZN7cutlass13device_kernelIN5flash19enable_sm80_to_sm89INS1_16FlashAttnBwdSm80INS1_25CollectiveMainloopBwdSm80ILi2ELi2EN4cute5tupleIJNS5_1CILi128EEES8_NS7_ILi64EEEEEENS_10bfloat16_tEfNS_4arch4Sm80ELb1ELb0ELb1ELb0ELb1ELb0ELb0ELb0ELi2ELi4ELi4ELi4ELb0EEENS1_21CollectiveEpilogueBwdISA_SB_SD_Li256ELb0ELb0ELi2EEENS1_25SingleTileBwdLPTSchedulerILb0ELi128ELb1EEEEEEEEEvNT_6ParamsE$_ZN4cute3eso3ESOILb1ELb0EJNS_14ComposedLayoutINS_7SwizzleILi3ELi3ELi3EEENS_1CILi0EEENS_6LayoutINS_5tupleIJNS8_IJNS8_IJNS5_ILi4EEENS5_ILi8EEEEEENS8_IJNS5_ILi2EEENS5_ILi1EEEEEEEEENS8_IJNS8_IJSC_SC_EEESB_EEEEEENS8_IJNS8_IJNS8_IJNS5_ILi128EEESD_EEENS8_IJSA_S6_EEEEEENS8_IJNS8_IJNS5_ILi64EEENS5_ILi512EEEEEENS8_IJNS5_ILi16EEENS5_ILi1024EEEEEEEEEEEEEEEENS_10ViewEngineINS_8smem_ptrIPN7cutlass10bfloat16_tEEEEEEEC2ERKSW_RKS13_,@function
        .size           $_ZN7cutlass13device_kernelIN5flash19enable_sm80_to_sm89INS1_16FlashAttnBwdSm80INS1_25CollectiveMainloopBwdSm80ILi2ELi2EN4cute5tupleIJNS5_1CILi128EEES8_NS7_ILi64EEEEEENS_10bfloat16_tEfNS_4arch4Sm80ELb1ELb0ELb1ELb0ELb1ELb0ELb0ELb0ELi2ELi4ELi4ELi4ELb0EEENS1_21CollectiveEpilogueBwdISA_SB_SD_Li256ELb0ELb0ELi2EEENS1_25SingleTileBwdLPTSchedulerILb0ELi128ELb1EEEEEEEEEvNT_6ParamsE$_ZN4cute3eso3ESOILb1ELb0EJNS_14ComposedLayoutINS_7SwizzleILi3ELi3ELi3EEENS_1CILi0EEENS_6LayoutINS_5tupleIJNS8_IJNS8_IJNS5_ILi4EEENS5_ILi8EEEEEENS8_IJNS5_ILi2EEENS5_ILi1EEEEEEEEENS8_IJNS8_IJSC_SC_EEESB_EEEEEENS8_IJNS8_IJNS8_IJNS5_ILi128EEESD_EEENS8_IJSA_S6_EEEEEENS8_IJNS8_IJNS5_ILi64EEENS5_ILi512EEEEEENS8_IJNS5_ILi16EEENS5_ILi1024EEEEEEEEEEEEEEEENS_10ViewEngineINS_8smem_ptrIPN7cutlass10bfloat16_tEEEEEEEC2ERKSW_RKS13_,($_ZN7cutlass13device_kernelIN5flash19enable_sm80_to_sm89INS1_16FlashAttnBwdSm80INS1_25CollectiveMainloopBwdSm80ILi2ELi2EN4cute5tupleIJNS5_1CILi128EEES8_NS7_ILi64EEEEEENS_10bfloat16_tEfNS_4arch4Sm80ELb1ELb0ELb1ELb0ELb1ELb0ELb0ELb0ELi2ELi4ELi4ELi4ELb0EEENS1_21CollectiveEpilogueBwdISA_SB_SD_Li256ELb0ELb0ELi2EEENS1_25SingleTileBwdLPTSchedulerILb0ELi128ELb1EEEEEEEEEvNT_6ParamsE$_ZN4cute3eso3ESOILb1ELb0EJNS_14ComposedLayoutINS_7SwizzleILi3ELi3ELi3EEENS_1CILi0EEENS_6LayoutINS_5tupleIJNS8_IJNS8_IJNS5_ILi4EEENS5_ILi8EEEEEENS8_IJS9_NS5_ILi1EEEEEEEEENS8_IJNS8_IJNS5_ILi2EEESF_SF_EEENS8_IJSF_NS8_IJS9_SF_EEEEEEEEEEEENS8_IJNS8_IJNS8_IJSF_NS5_ILi64EEEEEENS8_IJNS5_ILi1024EEES6_EEEEEENS8_IJNS8_IJSC_NS5_ILi512EEESA_EEENS8_IJNS5_ILi4096EEENS8_IJNS5_ILi16EEENS5_ILi8192EEEEEEEEEEEEEEEEEEENS_10ViewEngineINS_8smem_ptrIPN7cutlass10bfloat16_tEEEEEEEC2ERKS10_RKS17_ - $_ZN7cutlass13device_kernelIN5flash19enable_sm80_to_sm89INS1_16FlashAttnBwdSm80INS1_25CollectiveMainloopBwdSm80ILi2ELi2EN4cute5tupleIJNS5_1CILi128EEES8_NS7_ILi64EEEEEENS_10bfloat16_tEfNS_4arch4Sm80ELb1ELb0ELb1ELb0ELb1ELb0ELb0ELb0ELi2ELi4ELi4ELi4ELb0EEENS1_21CollectiveEpilogueBwdISA_SB_SD_Li256ELb0ELb0ELi2EEENS1_25SingleTileBwdLPTSchedulerILb0ELi128ELb1EEEEEEEEEvNT_6ParamsE$_ZN4cute3eso3ESOILb1ELb0EJNS_14ComposedLayoutINS_7SwizzleILi3ELi3ELi3EEENS_1CILi0EEENS_6LayoutINS_5tupleIJNS8_IJNS8_IJNS5_ILi4EEENS5_ILi8EEEEEENS8_IJNS5_ILi2EEENS5_ILi1EEEEEEEEENS8_IJNS8_IJSC_SC_EEESB_EEEEEENS8_IJNS8_IJNS8_IJNS5_ILi128EEESD_EEENS8_IJSA_S6_EEEEEENS8_IJNS8_IJNS5_ILi64EEENS5_ILi512EEEEEENS8_IJNS5_ILi16EEENS5_ILi1024EEEEEEEEEEEEEEEENS_10ViewEngineINS_8smem_ptrIPN7cutlass10bfloat16_tEEEEEEEC2ERKSW_RKS13_)
$_ZN7cutlass13device_kernelIN5flash19enable_sm80_to_sm89INS1_16FlashAttnBwdSm80INS1_25CollectiveMainloopBwdSm80ILi2ELi2EN4cute5tupleIJNS5_1CILi128EEES8_NS7_ILi64EEEEEENS_10bfloat16_tEfNS_4arch4Sm80ELb1ELb0ELb1ELb0ELb1ELb0ELb0ELb0ELi2ELi4ELi4ELi4ELb0EEENS1_21CollectiveEpilogueBwdISA_SB_SD_Li256ELb0ELb0ELi2EEENS1_25SingleTileBwdLPTSchedulerILb0ELi128ELb1EEEEEEEEEvNT_6ParamsE$_ZN4cute3eso3ESOILb1ELb0EJNS_14ComposedLayoutINS_7SwizzleILi3ELi3ELi3EEENS_1CILi0EEENS_6LayoutINS_5tupleIJNS8_IJNS8_IJNS5_ILi4EEENS5_ILi8EEEEEENS8_IJNS5_ILi2EEENS5_ILi1EEEEEEEEENS8_IJNS8_IJSC_SC_EEESB_EEEEEENS8_IJNS8_IJNS8_IJNS5_ILi128EEESD_EEENS8_IJSA_S6_EEEEEENS8_IJNS8_IJNS5_ILi64EEENS5_ILi512EEEEEENS8_IJNS5_ILi16EEENS5_ILi1024EEEEEEEEEEEEEEEENS_10ViewEngineINS_8smem_ptrIPN7cutlass10bfloat16_tEEEEEEEC2ERKSW_RKS13_:
[----:B------:R-:W-:Y:S01]  /*8620*/  IADD3 R4, R60, -c[0x0][0x20], RZ ;  /* 0x800008003c047a10 */ /* 0x000fe20007ffe0ff */
[----:B------:R-:W-:Y:S01]  /*8630*/  IMAD.MOV.U32 R8, RZ, RZ, R6 ;  /* 0x000000ffff087224 */ /* 0x000fe200078e0006 */
[----:B------:R-:W-:-:S03]  /*8640*/  MOV R9, 0x0 ;  /* 0x0000000000097802 */ /* 0x000fc60000000f00 */
[----:B------:R1:W-:Y:S01]  /*8650*/  STL.64 [R4], R2 ;  /* 0x0000000204007387 */ /* 0x0003e20000100a00 */
[----:B------:R-:W-:Y:S05]  /*8660*/  RET.REL.NODEC R8 `(_ZN7cutlass13device_kernelIN5flash19enable_sm80_to_sm89INS1_16FlashAttnBwdSm80INS1_25CollectiveMainloopBwdSm80ILi2ELi2EN4cute5tupleIJNS5_1CILi128EEES8_NS7_ILi64EEEEEENS_10bfloat16_tEfNS_4arch4Sm80ELb1ELb0ELb1ELb0ELb1ELb0ELb0ELb0ELi2ELi4ELi4ELi4ELb0EEENS1_21CollectiveEpilogueBwdISA_SB_SD_Li256ELb0ELb0ELi2EEENS1_25SingleTileBwdLPTSchedulerILb0ELi128ELb1EEEEEEEEEvNT_6ParamsE) ;  /* 0xffff799008007950 */ /* 0x000fea0003c3ffff */
        .type           $_ZN7cutlass13device_kernelIN5flash19enable_sm80_to_sm89INS1_16FlashAttnBwdSm80INS1_25CollectiveMainloopBwdSm80ILi2ELi2EN4cute5tupleIJNS5_1CILi128EEES8_NS7_ILi64EEEEEENS_10bfloat16_tEfNS_4arch4Sm80ELb1ELb0ELb1ELb0ELb1ELb0ELb0ELb0ELi2ELi4ELi4ELi4ELb0EEENS1_21CollectiveEpilogueBwdISA_SB_SD_Li256ELb0ELb0ELi2EEENS1_25SingleTileBwdLPTSchedulerILb0ELi128ELb1EEEEEEEEEvNT_6ParamsE$_ZN4cute3eso3ESOILb1ELb0EJNS_14ComposedLayoutINS_7SwizzleILi3ELi3ELi3EEENS_1CILi0EEENS_6LayoutINS_5tupleIJNS8_IJNS8_IJNS5_ILi4EEENS5_ILi8EEEEEENS8_IJS9_NS5_ILi1EEEEEEEEENS8_IJNS8_IJNS5_ILi2EEESF_SF_EEENS8_IJSF_NS8_IJS9_SF_EEEEEEEEEEEENS8_IJNS8_IJNS8_IJSF_NS5_ILi64EEEEEENS8_IJNS5_ILi1024EEES6_EEEEEENS8_IJNS8_IJSC_NS5_ILi512EEESA_EEENS8_IJNS5_ILi4096EEENS8_IJNS5_ILi16EEENS5_ILi8192EEEEEEEEEEEEEEEEEEENS_10ViewEngineINS_8smem_ptrIPN7cutlass10bfloat16_tEEEEEEEC2ERKS10_RKS17_,@function
        .size           $_ZN7cutlass13device_kernelIN5flash19enable_sm80_to_sm89INS1_16FlashAttnBwdSm80INS1_25CollectiveMainloopBwdSm80ILi2ELi2EN4cute5tupleIJNS5_1CILi128EEES8_NS7_ILi64EEEEEENS_10bfloat16_tEfNS_4arch4Sm80ELb1ELb0ELb1ELb0ELb1ELb0ELb0ELb0ELi2ELi4ELi4ELi4ELb0EEENS1_21CollectiveEpilogueBwdISA_SB_SD_Li256ELb0ELb0ELi2EEENS1_25SingleTileBwdLPTSchedulerILb0ELi128ELb1EEEEEEEEEvNT_6ParamsE$_ZN4cute3eso3ESOILb1ELb0EJNS_14ComposedLayoutINS_7SwizzleILi3ELi3ELi3EEENS_1CILi0EEENS_6LayoutINS_5tupleIJNS8_IJNS8_IJNS5_ILi4EEENS5_ILi8EEEEEENS8_IJS9_NS5_ILi1EEEEEEEEENS8_IJNS8_IJNS5_ILi2EEESF_SF_EEENS8_IJSF_NS8_IJS9_SF_EEEEEEEEEEEENS8_IJNS8_IJNS8_IJSF_NS5_ILi64EEEEEENS8_IJNS5_ILi1024EEES6_EEEEEENS8_IJNS8_IJSC_NS5_ILi512EEESA_EEENS8_IJNS5_ILi4096EEENS8_IJNS5_ILi16EEENS5_ILi8192EEEEEEEEEEEEEEEEEEENS_10ViewEngineINS_8smem_ptrIPN7cutlass10bfloat16_tEEEEEEEC2ERKS10_RKS17_,($_ZN7cutlass13device_kernelIN5flash19enable_sm80_to_sm89INS1_16FlashAttnBwdSm80INS1_25CollectiveMainloopBwdSm80ILi2ELi2EN4cute5tupleIJNS5_1CILi128EEES8_NS7_ILi64EEEEEENS_10bfloat16_tEfNS_4arch4Sm80ELb1ELb0ELb1ELb0ELb1ELb0ELb0ELb0ELi2ELi4ELi4ELi4ELb0EEENS1_21CollectiveEpilogueBwdISA_SB_SD_Li256ELb0ELb0ELi2EEENS1_25SingleTileBwdLPTSchedulerILb0ELi128ELb1EEEEEEEEEvNT_6ParamsE$_ZN4cute3eso3ESOILb1ELb0EJNS_14ComposedLayoutINS_7SwizzleILi3ELi3ELi3EEENS_1CILi0EEENS_6LayoutINS_5tupleIJNS8_IJNS8_IJNS5_ILi4EEENS5_ILi8EEEEEENS8_IJS9_NS5_ILi1EEEEEEEEENS8_IJNS8_IJNS5_ILi2EEESF_SF_EEENS8_IJSF_SA_EEEEEEEEENS8_IJNS8_IJNS8_IJNS5_ILi128EEESC_EEENS8_IJNS5_ILi16EEES6_EEEEEENS8_IJNS8_IJNS5_ILi64EEESA_NS5_ILi512EEEEEENS8_IJNS5_ILi8192EEENS5_ILi1024EEEEEEEEEEEEEEEENS_10ViewEngineINS_8smem_ptrIPN7cutlass10bfloat16_tEEEEEEEC2ERKSY_RKS15_ - $_ZN7cutlass13device_kernelIN5flash19enable_sm80_to_sm89INS1_16FlashAttnBwdSm80INS1_25CollectiveMainloopBwdSm80ILi2ELi2EN4cute5tupleIJNS5_1CILi128EEES8_NS7_ILi64EEEEEENS_10bfloat16_tEfNS_4arch4Sm80ELb1ELb0ELb1ELb0ELb1ELb0ELb0ELb0ELi2ELi4ELi4ELi4ELb0EEENS1_21CollectiveEpilogueBwdISA_SB_SD_Li256ELb0ELb0ELi2EEENS1_25SingleTileBwdLPTSchedulerILb0ELi128ELb1EEEEEEEEEvNT_6ParamsE$_ZN4cute3eso3ESOILb1ELb0EJNS_14ComposedLayoutINS_7SwizzleILi3ELi3ELi3EEENS_1CILi0EEENS_6LayoutINS_5tupleIJNS8_IJNS8_IJNS5_ILi4EEENS5_ILi8EEEEEENS8_IJS9_NS5_ILi1EEEEEEEEENS8_IJNS8_IJNS5_ILi2EEESF_SF_EEENS8_IJSF_NS8_IJS9_SF_EEEEEEEEEEEENS8_IJNS8_IJNS8_IJSF_NS5_ILi64EEEEEENS8_IJNS5_ILi1024EEES6_EEEEEENS8_IJNS8_IJSC_NS5_ILi512EEESA_EEENS8_IJNS5_ILi4096EEENS8_IJNS5_ILi16EEENS5_ILi8192EEEEEEEEEEEEEEEEEEENS_10ViewEngineINS_8smem_ptrIPN7cutlass10bfloat16_tEEEEEEEC2ERKS10_RKS17_)
$_ZN7cutlass13device_kernelIN5flash19enable_sm80_to_sm89INS1_16FlashAttnBwdSm80INS1_25CollectiveMainloopBwdSm80ILi2ELi2EN4cute5tupleIJNS5_1CILi128EEES8_NS7_ILi64EEEEEENS_10bfloat16_tEfNS_4arch4Sm80ELb1ELb0ELb1ELb0ELb1ELb0ELb0ELb0ELi2ELi4ELi4ELi4ELb0EEENS1_21CollectiveEpilogueBwdISA_SB_SD_Li256ELb0ELb0ELi2EEENS1_25SingleTileBwdLPTSchedulerILb0ELi128ELb1EEEEEEEEEvNT_6ParamsE$_ZN4cute3eso3ESOILb1ELb0EJNS_14ComposedLayoutINS_7SwizzleILi3ELi3ELi3EEENS_1CILi0EEENS_6LayoutINS_5tupleIJNS8_IJNS8_IJNS5_ILi4EEENS5_ILi8EEEEEENS8_IJS9_NS5_ILi1EEEEEEEEENS8_IJNS8_IJNS5_ILi2EEESF_SF_EEENS8_IJSF_NS8_IJS9_SF_EEEEEEEEEEEENS8_IJNS8_IJNS8_IJSF_NS5_ILi64EEEEEENS8_IJNS5_ILi1024EEES6_EEEEEENS8_IJNS8_IJSC_NS5_ILi512EEESA_EEENS8_IJNS5_ILi4096EEENS8_IJNS5_ILi16EEENS5_ILi8192EEEEEEEEEEEEEEEEEEENS_10ViewEngineINS_8smem_ptrIPN7cutlass10bfloat16_tEEEEEEEC2ERKS10_RKS17_:
[----:B------:R-:W-:Y:S01]  /*8670*/  IADD3 R4, R60, -c[0x0][0x20], RZ ;  /* 0x800008003c047a10 */ /* 0x000fe20007ffe0ff */
[----:B------:R-:W-:Y:S01]  /*8680*/  IMAD.MOV.U32 R8, RZ, RZ, R6 ;  /* 0x000000ffff087224 */ /* 0x000fe200078e0006 */
[----:B------:R-:W-:-:S03]  /*8690*/  MOV R9, 0x0 ;  /* 0x0000000000097802 */ /* 0x000fc60000000f00 */
[----:B------:R1:W-:Y:S01]  /*86a0*/  STL.64 [R4], R2 ;  /* 0x0000000204007387 */ /* 0x0003e20000100a00 */
[----:B------:R-:W-:Y:S05]  /*86b0*/  RET.REL.NODEC R8 `(_ZN7cutlass13device_kernelIN5flash19enable_sm80_to_sm89INS1_16FlashAttnBwdSm80INS1_25CollectiveMainloopBwdSm80ILi2ELi2EN4cute5tupleIJNS5_1CILi128EEES8_NS7_ILi64EEEEEENS_10bfloat16_tEfNS_4arch4Sm80ELb1ELb0ELb1ELb0ELb1ELb0ELb0ELb0ELi2ELi4ELi4ELi4ELb0EEENS1_21CollectiveEpilogueBwdISA_SB_SD_Li256ELb0ELb0ELi2EEENS1_25SingleTileBwdLPTSchedulerILb0ELi128ELb1EEEEEEEEEvNT_6ParamsE) ;  /* 0xffff794008007950 */ /* 0x000fea0003c3ffff */
        .type           $_ZN7cutlass13device_kernelIN5flash19enable_sm80_to_sm89INS1_16FlashAttnBwdSm80INS1_25CollectiveMainloopBwdSm80ILi2ELi2EN4cute5tupleIJNS5_1CILi128EEES8_NS7_ILi64EEEEEENS_10bfloat16_tEfNS_4arch4Sm80ELb1ELb0ELb1ELb0ELb1ELb0ELb0ELb0ELi2ELi4ELi4ELi4ELb0EEENS1_21CollectiveEpilogueBwdISA_SB_SD_Li256ELb0ELb0ELi2EEENS1_25SingleTileBwdLPTSchedulerILb0ELi128ELb1EEEEEEEEEvNT_6ParamsE$_ZN4cute3eso3ESOILb1ELb0EJNS_14ComposedLayoutINS_7SwizzleILi3ELi3ELi3EEENS_1CILi0EEENS_6LayoutINS_5tupleIJNS8_IJNS8_IJNS5_ILi4EEENS5_ILi8EEEEEENS8_IJS9_NS5_ILi1EEEEEEEEENS8_IJNS8_IJNS5_ILi2EEESF_SF_EEENS8_IJSF_SA_EEEEEEEEENS8_IJNS8_IJNS8_IJNS5_ILi128EEESC_EEENS8_IJNS5_ILi16EEES6_EEEEEENS8_IJNS8_IJNS5_ILi64EEESA_NS5_ILi512EEEEEENS8_IJNS5_ILi8192EEENS5_ILi1024EEEEEEEEEEEEEEEENS_10ViewEngineINS_8smem_ptrIPN7cutlass10bfloat16_tEEEEEEEC2ERKSY_RKS15_,@function
        .size           $_ZN7cutlass13device_kernelIN5flash19enable_sm80_to_sm89INS1_16FlashAttnBwdSm80INS1_25CollectiveMainloopBwdSm80ILi2ELi2EN4cute5tupleIJNS5_1CILi128EEES8_NS7_ILi64EEEEEENS_10bfloat16_tEfNS_4arch4Sm80ELb1ELb0ELb1ELb0ELb1ELb0ELb0ELb0ELi2ELi4ELi4ELi4ELb0EEENS1_21CollectiveEpilogueBwdISA_SB_SD_Li256ELb0ELb0ELi2EEENS1_25SingleTileBwdLPTSchedulerILb0ELi128ELb1EEEEEEEEEvNT_6ParamsE$_ZN4cute3eso3ESOILb1ELb0EJNS_14ComposedLayoutINS_7SwizzleILi3ELi3ELi3EEENS_1CILi0EEENS_6LayoutINS_5tupleIJNS8_IJNS8_IJNS5_ILi4EEENS5_ILi8EEEEEENS8_IJS9_NS5_ILi1EEEEEEEEENS8_IJNS8_IJNS5_ILi2EEESF_SF_EEENS8_IJSF_SA_EEEEEEEEENS8_IJNS8_IJNS8_IJNS5_ILi128EEESC_EEENS8_IJNS5_ILi16EEES6_EEEEEENS8_IJNS8_IJNS5_ILi64EEESA_NS5_ILi512EEEEEENS8_IJNS5_ILi8192EEENS5_ILi1024EEEEEEEEEEEEEEEENS_10ViewEngineINS_8smem_ptrIPN7cutlass10bfloat16_tEEEEEEEC2ERKSY_RKS15_,($_ZN7cutlass13device_kernelIN5flash19enable_sm80_to_sm89INS1_16FlashAttnBwdSm80INS1_25CollectiveMainloopBwdSm80ILi2ELi2EN4cute5tupleIJNS5_1CILi128EEES8_NS7_ILi64EEEEEENS_10bfloat16_tEfNS_4arch4Sm80ELb1ELb0ELb1ELb0ELb1ELb0ELb0ELb0ELi2ELi4ELi4ELi4ELb0EEENS1_21CollectiveEpilogueBwdISA_SB_SD_Li256ELb0ELb0ELi2EEENS1_25SingleTileBwdLPTSchedulerILb0ELi128ELb1EEEEEEEEEvNT_6ParamsE$_ZN4cute3eso3ESOILb1ELb0EJNS_14ComposedLayoutINS_7SwizzleILi3ELi3ELi3EEENS_1CILj0EEENS_6LayoutINS_5tupleIJNS5_ILi64EEENS5_ILi128EEEEEENS8_IJNS5_ILi1EEES9_EEEEEEENS_10ViewEngineINS_8smem_ptrIPN7cutlass10bfloat16_tEEEEEEEC2ERKSF_RKSM_ - $_ZN7cutlass13device_kernelIN5flash19enable_sm80_to_sm89INS1_16FlashAttnBwdSm80INS1_25CollectiveMainloopBwdSm80ILi2ELi2EN4cute5tupleIJNS5_1CILi128EEES8_NS7_ILi64EEEEEENS_10bfloat16_tEfNS_4arch4Sm80ELb1ELb0ELb1ELb0ELb1ELb0ELb0ELb0ELi2ELi4ELi4ELi4ELb0EEENS1_21CollectiveEpilogueBwdISA_SB_SD_Li256ELb0ELb0ELi2EEENS1_25SingleTileBwdLPTSchedulerILb0ELi128ELb1EEEEEEEEEvNT_6ParamsE$_ZN4cute3eso3ESOILb1ELb0EJNS_14ComposedLayoutINS_7SwizzleILi3ELi3ELi3EEENS_1CILi0EEENS_6LayoutINS_5tupleIJNS8_IJNS8_IJNS5_ILi4EEENS5_ILi8EEEEEENS8_IJS9_NS5_ILi1EEEEEEEEENS8_IJNS8_IJNS5_ILi2EEESF_SF_EEENS8_IJSF_SA_EEEEEEEEENS8_IJNS8_IJNS8_IJNS5_ILi128EEESC_EEENS8_IJNS5_ILi16EEES6_EEEEEENS8_IJNS8_IJNS5_ILi64EEESA_NS5_ILi512EEEEEENS8_IJNS5_ILi8192EEENS5_ILi1024EEEEEEEEEEEEEEEENS_10ViewEngineINS_8smem_ptrIPN7cutlass10bfloat16_tEEEEEEEC2ERKSY_RKS15_)
$_ZN7cutlass13device_kernelIN5flash19enable_sm80_to_sm89INS1_16FlashAttnBwdSm80INS1_25CollectiveMainloopBwdSm80ILi2ELi2EN4cute5tupleIJNS5_1CILi128EEES8_NS7_ILi64EEEEEENS_10bfloat16_tEfNS_4arch4Sm80ELb1ELb0ELb1ELb0ELb1ELb0ELb0ELb0ELi2ELi4ELi4ELi4ELb0EEENS1_21CollectiveEpilogueBwdISA_SB_SD_Li256ELb0ELb0ELi2EEENS1_25SingleTileBwdLPTSchedulerILb0ELi128ELb1EEEEEEEEEvNT_6ParamsE$_ZN4cute3eso3ESOILb1ELb0EJNS_14ComposedLayoutINS_7SwizzleILi3ELi3ELi3EEENS_1CILi0EEENS_6LayoutINS_5tupleIJNS8_IJNS8_IJNS5_ILi4EEENS5_ILi8EEEEEENS8_IJS9_NS5_ILi1EEEEEEEEENS8_IJNS8_IJNS5_ILi2EEESF_SF_EEENS8_IJSF_SA_EEEEEEEEENS8_IJNS8_IJNS8_IJNS5_ILi128EEESC_EEENS8_IJNS5_ILi16EEES6_EEEEEENS8_IJNS8_IJNS5_ILi64EEESA_NS5_ILi512EEEEEENS8_IJNS5_ILi8192EEENS5_ILi1024EEEEEEEEEEEEEEEENS_10ViewEngineINS_8smem_ptrIPN7cutlass10bfloat16_tEEEEEEEC2ERKSY_RKS15_:
[----:B------:R-:W-:Y:S01]  /*86c0*/  IADD3 R4, R23, -c[0x0][0x20], RZ ;  /* 0x8000080017047a10 */ /* 0x000fe20007ffe0ff */
[----:B------:R-:W-:Y:S01]  /*86d0*/  IMAD.MOV.U32 R8, RZ, RZ, R6 ;  /* 0x000000ffff087224 */ /* 0x000fe200078e0006 */
[----:B------:R-:W-:-:S03]  /*86e0*/  MOV R9, 0x0 ;  /* 0x0000000000097802 */ /* 0x000fc60000000f00 */
[----:B------:R1:W-:Y:S01]  /*86f0*/  STL.64 [R4], R2 ;  /* 0x0000000204007387 */ /* 0x0003e20000100a00 */
[----:B------:R-:W-:Y:S05]  /*8700*/  RET.REL.NODEC R8 `(_ZN7cutlass13device_kernelIN5flash19enable_sm80_to_sm89INS1_16FlashAttnBwdSm80INS1_25CollectiveMainloopBwdSm80ILi2ELi2EN4cute5tupleIJNS5_1CILi128EEES8_NS7_ILi64EEEEEENS_10bfloat16_tEfNS_4arch4Sm80ELb1ELb0ELb1ELb0ELb1ELb0ELb0ELb0ELi2ELi4ELi4ELi4ELb0EEENS1_21CollectiveEpilogueBwdISA_SB_SD_Li256ELb0ELb0ELi2EEENS1_25SingleTileBwdLPTSchedulerILb0ELi128ELb1EEEEEEEEEvNT_6ParamsE) ;  /* 0xffff78f008007950 */ /* 0x000fea0003c3ffff */
        .type           $_ZN7cutlass13device_kernelIN5flash19enable_sm80_to_sm89INS1_16FlashAttnBwdSm80INS1_25CollectiveMainloopBwdSm80ILi2ELi2EN4cute5tupleIJNS5_1CILi128EEES8_NS7_ILi64EEEEEENS_10bfloat16_tEfNS_4arch4Sm80ELb1ELb0ELb1ELb0ELb1ELb0ELb0ELb0ELi2ELi4ELi4ELi4ELb0EEENS1_21CollectiveEpilogueBwdISA_SB_SD_Li256ELb0ELb0ELi2EEENS1_25SingleTileBwdLPTSchedulerILb0ELi128ELb1EEEEEEEEEvNT_6ParamsE$_ZN4cute3eso3ESOILb1ELb0EJNS_14ComposedLayoutINS_7SwizzleILi3ELi3ELi3EEENS_1CILj0EEENS_6LayoutINS_5tupleIJNS5_ILi64EEENS5_ILi128EEEEEENS8_IJNS5_ILi1EEES9_EEEEEEENS_10ViewEngineINS_8smem_ptrIPN7cutlass10bfloat16_tEEEEEEEC2ERKSF_RKSM_,@function
        .size           $_ZN7cutlass13device_kernelIN5flash19enable_sm80_to_sm89INS1_16FlashAttnBwdSm80INS1_25CollectiveMainloopBwdSm80ILi2ELi2EN4cute5tupleIJNS5_1CILi128EEES8_NS7_ILi64EEEEEENS_10bfloat16_tEfNS_4arch4Sm80ELb1ELb0ELb1ELb0ELb1ELb0ELb0ELb0ELi2ELi4ELi4ELi4ELb0EEENS1_21CollectiveEpilogueBwdISA_SB_SD_Li256ELb0ELb0ELi2EEENS1_25SingleTileBwdLPTSchedulerILb0ELi128ELb1EEEEEEEEEvNT_6ParamsE$_ZN4cute3eso3ESOILb1ELb0EJNS_14ComposedLayoutINS_7SwizzleILi3ELi3ELi3EEENS_1CILj0EEENS_6LayoutINS_5tupleIJNS5_ILi64EEENS5_ILi128EEEEEENS8_IJNS5_ILi1EEES9_EEEEEEENS_10ViewEngineINS_8smem_ptrIPN7cutlass10bfloat16_tEEEEEEEC2ERKSF_RKSM_,($_ZN7cutlass13device_kernelIN5flash19enable_sm80_to_sm89INS1_16FlashAttnBwdSm80INS1_25CollectiveMainloopBwdSm80ILi2ELi2EN4cute5tupleIJNS5_1CILi128EEES8_NS7_ILi64EEEEEENS_10bfloat16_tEfNS_4arch4Sm80ELb1ELb0ELb1ELb0ELb1ELb0ELb0ELb0ELi2ELi4ELi4ELi4ELb0EEENS1_21CollectiveEpilogueBwdISA_SB_SD_Li256ELb0ELb0ELi2EEENS1_25SingleTileBwdLPTSchedulerILb0ELi128ELb1EEEEEEEEEvNT_6ParamsE$_ZN4cute3eso3ESOILb1ELb0EJNS_14ComposedLayoutINS_7SwizzleILi3ELi3ELi3EEENS_1CILj0EEENS_6LayoutINS_5tupleIJNS8_IJNS5_ILi8EEENS5_ILi16EEEEEENS8_IJNS5_ILi64EEENS5_ILi1EEEEEEEEENS8_IJNS8_IJSC_NS5_ILi512EEEEEENS8_IJSD_NS5_ILi0EEEEEEEEEEEEENS_10ViewEngineINS_8smem_ptrIPN7cutlass10bfloat16_tEEEEEEEC2ERKSM_RKST_ - $_ZN7cutlass13device_kernelIN5flash19enable_sm80_to_sm89INS1_16FlashAttnBwdSm80INS1_25CollectiveMainloopBwdSm80ILi2ELi2EN4cute5tupleIJNS5_1CILi128EEES8_NS7_ILi64EEEEEENS_10bfloat16_tEfNS_4arch4Sm80ELb1ELb0ELb1ELb0ELb1ELb0ELb0ELb0ELi2ELi4ELi4ELi4ELb0EEENS1_21CollectiveEpilogueBwdISA_SB_SD_Li256ELb0ELb0ELi2EEENS1_25SingleTileBwdLPTSchedulerILb0ELi128ELb1EEEEEEEEEvNT_6ParamsE$_ZN4cute3eso3ESOILb1ELb0EJNS_14ComposedLayoutINS_7SwizzleILi3ELi3ELi3EEENS_1CILj0EEENS_6LayoutINS_5tupleIJNS5_ILi64EEENS5_ILi128EEEEEENS8_IJNS5_ILi1EEES9_EEEEEEENS_10ViewEngineINS_8smem_ptrIPN7cutlass10bfloat16_tEEEEEEEC2ERKSF_RKSM_)
$_ZN7cutlass13device_kernelIN5flash19enable_sm80_to_sm89INS1_16FlashAttnBwdSm80INS1_25CollectiveMainloopBwdSm80ILi2ELi2EN4cute5tupleIJNS5_1CILi128EEES8_NS7_ILi64EEEEEENS_10bfloat16_tEfNS_4arch4Sm80ELb1ELb0ELb1ELb0ELb1ELb0ELb0ELb0ELi2ELi4ELi4ELi4ELb0EEENS1_21CollectiveEpilogueBwdISA_SB_SD_Li256ELb0ELb0ELi2EEENS1_25SingleTileBwdLPTSchedulerILb0ELi128ELb1EEEEEEEEEvNT_6ParamsE$_ZN4cute3eso3ESOILb1ELb0EJNS_14ComposedLayoutINS_7SwizzleILi3ELi3ELi3EEENS_1CILj0EEENS_6LayoutINS_5tupleIJNS5_ILi64EEENS5_ILi128EEEEEENS8_IJNS5_ILi1EEES9_EEEEEEENS_10ViewEngineINS_8smem_ptrIPN7cutlass10bfloat16_tEEEEEEEC2ERKSF_RKSM_:
[----:B------:R-:W-:Y:S01]  /*8710*/  IADD3 R4, R23, -c[0x0][0x20], RZ ;  /* 0x8000080017047a10 */ /* 0x000fe20007ffe0ff */
[----:B------:R-:W-:Y:S01]  /*8720*/  IMAD.MOV.U32 R8, RZ, RZ, R6 ;  /* 0x000000ffff087224 */ /* 0x000fe200078e0006 */
[----:B------:R-:W-:-:S03]  /*8730*/  MOV R9, 0x0 ;  /* 0x0000000000097802 */ /* 0x000fc60000000f00 */
[----:B------:R1:W-:Y:S01]  /*8740*/  STL.64 [R4], R2 ;  /* 0x0000000204007387 */ /* 0x0003e20000100a00 */
[----:B------:R-:W-:Y:S05]  /*8750*/  RET.REL.NODEC R8 `(_ZN7cutlass13device_kernelIN5flash19enable_sm80_to_sm89INS1_16FlashAttnBwdSm80INS1_25CollectiveMainloopBwdSm80ILi2ELi2EN4cute5tupleIJNS5_1CILi128EEES8_NS7_ILi64EEEEEENS_10bfloat16_tEfNS_4arch4Sm80ELb1ELb0ELb1ELb0ELb1ELb0ELb0ELb0ELi2ELi4ELi4ELi4ELb0EEENS1_21CollectiveEpilogueBwdISA_SB_SD_Li256ELb0ELb0ELi2EEENS1_25SingleTileBwdLPTSchedulerILb0ELi128ELb1EEEEEEEEEvNT_6ParamsE) ;  /* 0xffff78a008007950 */ /* 0x000fea0003c3ffff */
        .type           $_ZN7cutlass13device_kernelIN5flash19enable_sm80_to_sm89INS1_16FlashAttnBwdSm80INS1_25CollectiveMainloopBwdSm80ILi2ELi2EN4cute5tupleIJNS5_1CILi128EEES8_NS7_ILi64EEEEEENS_10bfloat16_tEfNS_4arch4Sm80ELb1ELb0ELb1ELb0ELb1ELb0ELb0ELb0ELi2ELi4ELi4ELi4ELb0EEENS1_21CollectiveEpilogueBwdISA_SB_SD_Li256ELb0ELb0ELi2EEENS1_25SingleTileBwdLPTSchedulerILb0ELi128ELb1EEEEEEEEEvNT_6ParamsE$_ZN4cute3eso3ESOILb1ELb0EJNS_14ComposedLayoutINS_7SwizzleILi3ELi3ELi3EEENS_1CILj0EEENS_6LayoutINS_5tupleIJNS8_IJNS5_ILi8EEENS5_ILi16EEEEEENS8_IJNS5_ILi64EEENS5_ILi1EEEEEEEEENS8_IJNS8_IJSC_NS5_ILi512EEEEEENS8_IJSD_NS5_ILi0EEEEEEEEEEEEENS_10ViewEngineINS_8smem_ptrIPN7cutlass10bfloat16_tEEEEEEEC2ERKSM_RKST_,@function
        .size           $_ZN7cutlass13device_kernelIN5flash19enable_sm80_to_sm89INS1_16FlashAttnBwdSm80INS1_25CollectiveMainloopBwdSm80ILi2ELi2EN4cute5tupleIJNS5_1CILi128EEES8_NS7_ILi64EEEEEENS_10bfloat16_tEfNS_4arch4Sm80ELb1ELb0ELb1ELb0ELb1ELb0ELb0ELb0ELi2ELi4ELi4ELi4ELb0EEENS1_21CollectiveEpilogueBwdISA_SB_SD_Li256ELb0ELb0ELi2EEENS1_25SingleTileBwdLPTSchedulerILb0ELi128ELb1EEEEEEEEEvNT_6ParamsE$_ZN4cute3eso3ESOILb1ELb0EJNS_14ComposedLayoutINS_7SwizzleILi3ELi3ELi3EEENS_1CILj0EEENS_6LayoutINS_5tupleIJNS8_IJNS5_ILi8EEENS5_ILi16EEEEEENS8_IJNS5_ILi64EEENS5_ILi1EEEEEEEEENS8_IJNS8_IJSC_NS5_ILi512EEEEEENS8_IJSD_NS5_ILi0EEEEEEEEEEEEENS_10ViewEngineINS_8smem_ptrIPN7cutlass10bfloat16_tEEEEEEEC2ERKSM_RKST_,($_ZN7cutlass13device_kernelIN5flash19enable_sm80_to_sm89INS1_16FlashAttnBwdSm80INS1_25CollectiveMainloopBwdSm80ILi2ELi2EN4cute5tupleIJNS5_1CILi128EEES8_NS7_ILi64EEEEEENS_10bfloat16_tEfNS_4arch4Sm80ELb1ELb0ELb1ELb0ELb1ELb0ELb0ELb0ELi2ELi4ELi4ELi4ELb0EEENS1_21CollectiveEpilogueBwdISA_SB_SD_Li256ELb0ELb0ELi2EEENS1_25SingleTileBwdLPTSchedulerILb0ELi128ELb1EEEEEEEEEvNT_6ParamsE$_ZN4cute3eso3ESOILb1ELb0EJNS_14ComposedLayoutINS_7SwizzleILi3ELi3ELi3EEENS_1CILj0EEENS_6LayoutINS_5tupleIJNS8_IJNS8_IJNS5_ILi4EEENS5_ILi8EEEEEENS8_IJNS5_ILi2EEENS5_ILi1EEEEEEEEENS8_IJNS8_IJSC_SC_EEESB_EEEEEENS8_IJNS8_IJNS8_IJNS5_ILi128EEESD_EEENS8_IJSA_NS5_ILi0EEEEEEEEENS8_IJNS8_IJNS5_ILi64EEENS5_ILi512EEEEEENS8_IJNS5_ILi16EEENS5_ILi1024EEEEEEEEEEEEEEEENS_10ViewEngineINS_8smem_ptrIPN7cutlass10bfloat16_tEEEEEEEC2ERKSX_RKS14_ - $_ZN7cutlass13device_kernelIN5flash19enable_sm80_to_sm89INS1_16FlashAttnBwdSm80INS1_25CollectiveMainloopBwdSm80ILi2ELi2EN4cute5tupleIJNS5_1CILi128EEES8_NS7_ILi64EEEEEENS_10bfloat16_tEfNS_4arch4Sm80ELb1ELb0ELb1ELb0ELb1ELb0ELb0ELb0ELi2ELi4ELi4ELi4ELb0EEENS1_21CollectiveEpilogueBwdISA_SB_SD_Li256ELb0ELb0ELi2EEENS1_25SingleTileBwdLPTSchedulerILb0ELi128ELb1EEEEEEEEEvNT_6ParamsE$_ZN4cute3eso3ESOILb1ELb0EJNS_14ComposedLayoutINS_7SwizzleILi3ELi3ELi3EEENS_1CILj0EEENS_6LayoutINS_5tupleIJNS8_IJNS5_ILi8EEENS5_ILi16EEEEEENS8_IJNS5_ILi64EEENS5_ILi1EEEEEEEEENS8_IJNS8_IJSC_NS5_ILi512EEEEEENS8_IJSD_NS5_ILi0EEEEEEEEEEEEENS_10ViewEngineINS_8smem_ptrIPN7cutlass10bfloat16_tEEEEEEEC2ERKSM_RKST_)
$_ZN7cutlass13device_kernelIN5flash19enable_sm80_to_sm89INS1_16FlashAttnBwdSm80INS1_25CollectiveMainloopBwdSm80ILi2ELi2EN4cute5tupleIJNS5_1CILi128EEES8_NS7_ILi64EEEEEENS_10bfloat16_tEfNS_4arch4Sm80ELb1ELb0ELb1ELb0ELb1ELb0ELb0ELb0ELi2ELi4ELi4ELi4ELb0EEENS1_21CollectiveEpilogueBwdISA_SB_SD_Li256ELb0ELb0ELi2EEENS1_25SingleTileBwdLPTSchedulerILb0ELi128ELb1EEEEEEEEEvNT_6ParamsE$_ZN4cute3eso3ESOILb1ELb0EJNS_14ComposedLayoutINS_7SwizzleILi3ELi3ELi3EEENS_1CILj0EEENS_6LayoutINS_5tupleIJNS8_IJNS5_ILi8EEENS5_ILi16EEEEEENS8_IJNS5_ILi64EEENS5_ILi1EEEEEEEEENS8_IJNS8_IJSC_NS5_ILi512EEEEEENS8_IJSD_NS5_ILi0EEEEEEEEEEEEENS_10ViewEngineINS_8smem_ptrIPN7cutlass10bfloat16_tEEEEEEEC2ERKSM_RKST_:
[----:B------:R-:W-:Y:S01]  /*8760*/  IADD3 R4, R23, -c[0x0][0x20], RZ ;  /* 0x8000080017047a10 */ /* 0x000fe20007ffe0ff */
[----:B------:R-:W-:Y:S01]  /*8770*/  IMAD.MOV.U32 R8, RZ, RZ, R6 ;  /* 0x000000ffff087224 */ /* 0x000fe200078e0006 */
[----:B------:R-:W-:-:S03]  /*8780*/  MOV R9, 0x0 ;  /* 0x0000000000097802 */ /* 0x000fc60000000f00 */
[----:B------:R1:W-:Y:S01]  /*8790*/  STL.64 [R4], R2 ;  /* 0x0000000204007387 */ /* 0x0003e20000100a00 */
[----:B------:R-:W-:Y:S05]  /*87a0*/  RET.REL.NODEC R8 `(_ZN7cutlass13device_kernelIN5flash19enable_sm80_to_sm89INS1_16FlashAttnBwdSm80INS1_25CollectiveMainloopBwdSm80ILi2ELi2EN4cute5tupleIJNS5_1CILi128EEES8_NS7_ILi64EEEEEENS_10bfloat16_tEfNS_4arch4Sm80ELb1ELb0ELb1ELb0ELb1ELb0ELb0ELb0ELi2ELi4ELi4ELi4ELb0EEENS1_21CollectiveEpilogueBwdISA_SB_SD_Li256ELb0ELb0ELi2EEENS1_25SingleTileBwdLPTSchedulerILb0ELi128ELb1EEEEEEEEEvNT_6ParamsE) ;  /* 0xffff785008007950 */ /* 0x000fea0003c3ffff */
        .type           $_ZN7cutlass13device_kernelIN5flash19enable_sm80_to_sm89INS1_16FlashAttnBwdSm80INS1_25CollectiveMainloopBwdSm80ILi2ELi2EN4cute5tupleIJNS5_1CILi128EEES8_NS7_ILi64EEEEEENS_10bfloat16_tEfNS_4arch4Sm80ELb1ELb0ELb1ELb0ELb1ELb0ELb0ELb0ELi2ELi4ELi4ELi4ELb0EEENS1_21CollectiveEpilogueBwdISA_SB_SD_Li256ELb0ELb0ELi2EEENS1_25SingleTileBwdLPTSchedulerILb0ELi128ELb1EEEEEEEEEvNT_6ParamsE$_ZN4cute3eso3ESOILb1ELb0EJNS_14ComposedLayoutINS_7SwizzleILi3ELi3ELi3EEENS_1CILj0EEENS_6LayoutINS_5tupleIJNS8_IJNS8_IJNS5_ILi4EEENS5_ILi8EEEEEENS8_IJNS5_ILi2EEENS5_ILi1EEEEEEEEENS8_IJNS8_IJSC_SC_EEESB_EEEEEENS8_IJNS8_IJNS8_IJNS5_ILi128EEESD_EEENS8_IJSA_NS5_ILi0EEEEEEEEENS8_IJNS8_IJNS5_ILi64EEENS5_ILi512EEEEEENS8_IJNS5_ILi16EEENS5_ILi1024EEEEEEEEEEEEEEEENS_10ViewEngineINS_8smem_ptrIPN7cutlass10bfloat16_tEEEEEEEC2ERKSX_RKS14_,@function
        .size           $_ZN7cutlass13device_kernelIN5flash19enable_sm80_to_sm89INS1_16FlashAttnBwdSm80INS1_25CollectiveMainloopBwdSm80ILi2ELi2EN4cute5tupleIJNS5_1CILi128EEES8_NS7_ILi64EEEEEENS_10bfloat16_tEfNS_4arch4Sm80ELb1ELb0ELb1ELb0ELb1ELb0ELb0ELb0ELi2ELi4ELi4ELi4ELb0EEENS1_21CollectiveEpilogueBwdISA_SB_SD_Li256ELb0ELb0ELi2EEENS1_25SingleTileBwdLPTSchedulerILb0ELi128ELb1EEEEEEEEEvNT_6ParamsE$_ZN4cute3eso3ESOILb1ELb0EJNS_14ComposedLayoutINS_7SwizzleILi3ELi3ELi3EEENS_1CILj0EEENS_6LayoutINS_5tupleIJNS8_IJNS8_IJNS5_ILi4EEENS5_ILi8EEEEEENS8_IJNS5_ILi2EEENS5_ILi1EEEEEEEEENS8_IJNS8_IJSC_SC_EEESB_EEEEEENS8_IJNS8_IJNS8_IJNS5_ILi128EEESD_EEENS8_IJSA_NS5_ILi0EEEEEEEEENS8_IJNS8_IJNS5_ILi64EEENS5_ILi512EEEEEENS8_IJNS5_ILi16EEENS5_ILi1024EEEEEEEEEEEEEEEENS_10ViewEngineINS_8smem_ptrIPN7cutlass10bfloat16_tEEEEEEEC2ERKSX_RKS14_,($_ZN7cutlass13device_kernelIN5flash19enable_sm80_to_sm89INS1_16FlashAttnBwdSm80INS1_25CollectiveMainloopBwdSm80ILi2ELi2EN4cute5tupleIJNS5_1CILi128EEES8_NS7_ILi64EEEEEENS_10bfloat16_tEfNS_4arch4Sm80ELb1ELb0ELb1ELb0ELb1ELb0ELb0ELb0ELi2ELi4ELi4ELi4ELb0EEENS1_21CollectiveEpilogueBwdISA_SB_SD_Li256ELb0ELb0ELi2EEENS1_25SingleTileBwdLPTSchedulerILb0ELi128ELb1EEEEEEEEEvNT_6ParamsE$_ZN4cute3eso3ESOILb1ELb0EJNS_14ComposedLayoutINS_7SwizzleILi3ELi3ELi3EEENS_1CILj0EEENS_6LayoutINS_5tupleIJNS8_IJNS8_IJNS5_ILi4EEENS5_ILi8EEEEEENS8_IJS9_NS5_ILi1EEEEEEEEENS8_IJNS8_IJNS5_ILi2EEESF_SF_EEENS8_IJSF_S9_EEEEEEEEENS8_IJNS8_IJNS8_IJSF_NS5_ILi64EEEEEENS8_IJNS5_ILi1024EEENS5_ILi0EEEEEEEEENS8_IJNS8_IJSC_NS5_ILi512EEESA_EEENS8_IJNS5_ILi4096EEENS5_ILi16EEEEEEEEEEEEEEEENS_10ViewEngineINS_8smem_ptrIPN7cutlass10bfloat16_tEEEEEEEC2ERKSY_RKS15_ - $_ZN7cutlass13device_kernelIN5flash19enable_sm80_to_sm89INS1_16FlashAttnBwdSm80INS1_25CollectiveMainloopBwdSm80ILi2ELi2EN4cute5tupleIJNS5_1CILi128EEES8_NS7_ILi64EEEEEENS_10bfloat16_tEfNS_4arch4Sm80ELb1ELb0ELb1ELb0ELb1ELb0ELb0ELb0ELi2ELi4ELi4ELi4ELb0EEENS1_21CollectiveEpilogueBwdISA_SB_SD_Li256ELb0ELb0ELi2EEENS1_25SingleTileBwdLPTSchedulerILb0ELi128ELb1EEEEEEEEEvNT_6ParamsE$_ZN4cute3eso3ESOILb1ELb0EJNS_14ComposedLayoutINS_7SwizzleILi3ELi3ELi3EEENS_1CILj0EEENS_6LayoutINS_5tupleIJNS8_IJNS8_IJNS5_ILi4EEENS5_ILi8EEEEEENS8_IJNS5_ILi2EEENS5_ILi1EEEEEEEEENS8_IJNS8_IJSC_SC_EEESB_EEEEEENS8_IJNS8_IJNS8_IJNS5_ILi128EEESD_EEENS8_IJSA_NS5_ILi0EEEEEEEEENS8_IJNS8_IJNS5_ILi64EEENS5_ILi512EEEEEENS8_IJNS5_ILi16EEENS5_ILi1024EEEEEEEEEEEEEEEENS_10ViewEngineINS_8smem_ptrIPN7cutlass10bfloat16_tEEEEEEEC2ERKSX_RKS14_)
$_ZN7cutlass13device_kernelIN5flash19enable_sm80_to_sm89INS1_16FlashAttnBwdSm80INS1_25CollectiveMainloopBwdSm80ILi2ELi2EN4cute5tupleIJNS5_1CILi128EEES8_NS7_ILi64EEEEEENS_10bfloat16_tEfNS_4arch4Sm80ELb1ELb0ELb1ELb0ELb1ELb0ELb0ELb0ELi2ELi4ELi4ELi4ELb0EEENS1_21CollectiveEpilogueBwdISA_SB_SD_Li256ELb0ELb0ELi2EEENS1_25SingleTileBwdLPTSchedulerILb0ELi128ELb1EEEEEEEEEvNT_6ParamsE$_ZN4cute3eso3ESOILb1ELb0EJNS_14ComposedLayoutINS_7SwizzleILi3ELi3ELi3EEENS_1CILj0EEENS_6LayoutINS_5tupleIJNS8_IJNS8_IJNS5_ILi4EEENS5_ILi8EEEEEENS8_IJNS5_ILi2EEENS5_ILi1EEEEEEEEENS8_IJNS8_IJSC_SC_EEESB_EEEEEENS8_IJNS8_IJNS8_IJNS5_ILi128EEESD_EEENS8_IJSA_NS5_ILi0EEEEEEEEENS8_IJNS8_IJNS5_ILi64EEENS5_ILi512EEEEEENS8_IJNS5_ILi16EEENS5_ILi1024EEEEEEEEEEEEEEEENS_10ViewEngineINS_8smem_ptrIPN7cutlass10bfloat16_tEEEEEEEC2ERKSX_RKS14_:
[----:B------:R-:W-:Y:S01]  /*87b0*/  IADD3 R4, R23, -c[0x0][0x20], RZ ;  /* 0x8000080017047a10 */ /* 0x000fe20007ffe0ff */
[----:B------:R-:W-:Y:S01]  /*87c0*/  IMAD.MOV.U32 R8, RZ, RZ, R6 ;  /* 0x000000ffff087224 */ /* 0x000fe200078e0006 */
[----:B------:R-:W-:-:S03]  /*87d0*/  MOV R9, 0x0 ;  /* 0x0000000000097802 */ /* 0x000fc60000000f00 */
[----:B------:R1:W-:Y:S01]  /*87e0*/  STL.64 [R4], R2 ;  /* 0x0000000204007387 */ /* 0x0003e20000100a00 */
[----:B------:R-:W-:Y:S05]  /*87f0*/  RET.REL.NODEC R8 `(_ZN7cutlass13device_kernelIN5flash19enable_sm80_to_sm89INS1_16FlashAttnBwdSm80INS1_25CollectiveMainloopBwdSm80ILi2ELi2EN4cute5tupleIJNS5_1CILi128EEES8_NS7_ILi64EEEEEENS_10bfloat16_tEfNS_4arch4Sm80ELb1ELb0ELb1ELb0ELb1ELb0ELb0ELb0ELi2ELi4ELi4ELi4ELb0EEENS1_21CollectiveEpilogueBwdISA_SB_SD_Li256ELb0ELb0ELi2EEENS1_25SingleTileBwdLPTSchedulerILb0ELi128ELb1EEEEEEEEEvNT_6ParamsE) ;  /* 0xffff780008007950 */ /* 0x000fea0003c3ffff */
        .type           $_ZN7cutlass13device_kernelIN5flash19enable_sm80_to_sm89INS1_16FlashAttnBwdSm80INS1_25CollectiveMainloopBwdSm80ILi2ELi2EN4cute5tupleIJNS5_1CILi128EEES8_NS7_ILi64EEEEEENS_10bfloat16_tEfNS_4arch4Sm80ELb1ELb0ELb1ELb0ELb1ELb0ELb0ELb0ELi2ELi4ELi4ELi4ELb0EEENS1_21CollectiveEpilogueBwdISA_SB_SD_Li256ELb0ELb0ELi2EEENS1_25SingleTileBwdLPTSchedulerILb0ELi128ELb1EEEEEEEEEvNT_6ParamsE$_ZN4cute3eso3ESOILb1ELb0EJNS_14ComposedLayoutINS_7SwizzleILi3ELi3ELi3EEENS_1CILj0EEENS_6LayoutINS_5tupleIJNS8_IJNS8_IJNS5_ILi4EEENS5_ILi8EEEEEENS8_IJS9_NS5_ILi1EEEEEEEEENS8_IJNS8_IJNS5_ILi2EEESF_SF_EEENS8_IJSF_S9_EEEEEEEEENS8_IJNS8_IJNS8_IJSF_NS5_ILi64EEEEEENS8_IJNS5_ILi1024EEENS5_ILi0EEEEEEEEENS8_IJNS8_IJSC_NS5_ILi512EEESA_EEENS8_IJNS5_ILi4096EEENS5_ILi16EEEEEEEEEEEEEEEENS_10ViewEngineINS_8smem_ptrIPN7cutlass10bfloat16_tEEEEEEEC2ERKSY_RKS15_,@function
        .size           $_ZN7cutlass13device_kernelIN5flash19enable_sm80_to_sm89INS1_16FlashAttnBwdSm80INS1_25CollectiveMainloopBwdSm80ILi2ELi2EN4cute5tupleIJNS5_1CILi128EEES8_NS7_ILi64EEEEEENS_10bfloat16_tEfNS_4arch4Sm80ELb1ELb0ELb1ELb0ELb1ELb0ELb0ELb0ELi2ELi4ELi4ELi4ELb0EEENS1_21CollectiveEpilogueBwdISA_SB_SD_Li256ELb0ELb0ELi2EEENS1_25SingleTileBwdLPTSchedulerILb0ELi128ELb1EEEEEEEEEvNT_6ParamsE$_ZN4cute3eso3ESOILb1ELb0EJNS_14ComposedLayoutINS_7SwizzleILi3ELi3ELi3EEENS_1CILj0EEENS_6LayoutINS_5tupleIJNS8_IJNS8_IJNS5_ILi4EEENS5_ILi8EEEEEENS8_IJS9_NS5_ILi1EEEEEEEEENS8_IJNS8_IJNS5_ILi2EEESF_SF_EEENS8_IJSF_S9_EEEEEEEEENS8_IJNS8_IJNS8_IJSF_NS5_ILi64EEEEEENS8_IJNS5_ILi1024EEENS5_ILi0EEEEEEEEENS8_IJNS8_IJSC_NS5_ILi512EEESA_EEENS8_IJNS5_ILi4096EEENS5_ILi16EEEEEEEEEEEEEEEENS_10ViewEngineINS_8smem_ptrIPN7cutlass10bfloat16_tEEEEEEEC2ERKSY_RKS15_,($_ZN7cutlass13device_kernelIN5flash19enable_sm80_to_sm89INS1_16FlashAttnBwdSm80INS1_25CollectiveMainloopBwdSm80ILi2ELi2EN4cute5tupleIJNS5_1CILi128EEES8_NS7_ILi64EEEEEENS_10bfloat16_tEfNS_4arch4Sm80ELb1ELb0ELb1ELb0ELb1ELb0ELb0ELb0ELi2ELi4ELi4ELi4ELb0EEENS1_21CollectiveEpilogueBwdISA_SB_SD_Li256ELb0ELb0ELi2EEENS1_25SingleTileBwdLPTSchedulerILb0ELi128ELb1EEEEEEEEEvNT_6ParamsE$_ZN4cute3eso3ESOILb1ELb0EJNS_1CILi0EEENS2_ILi1EEENS2_ILi512EEEiEEC2ERKS3_RKS4_RKS5_RKi - $_ZN7cutlass13device_kernelIN5flash19enable_sm80_to_sm89INS1_16FlashAttnBwdSm80INS1_25CollectiveMainloopBwdSm80ILi2ELi2EN4cute5tupleIJNS5_1CILi128EEES8_NS7_ILi64EEEEEENS_10bfloat16_tEfNS_4arch4Sm80ELb1ELb0ELb1ELb0ELb1ELb0ELb0ELb0ELi2ELi4ELi4ELi4ELb0EEENS1_21CollectiveEpilogueBwdISA_SB_SD_Li256ELb0ELb0ELi2EEENS1_25SingleTileBwdLPTSchedulerILb0ELi128ELb1EEEEEEEEEvNT_6ParamsE$_ZN4cute3eso3ESOILb1ELb0EJNS_14ComposedLayoutINS_7SwizzleILi3ELi3ELi3EEENS_1CILj0EEENS_6LayoutINS_5tupleIJNS8_IJNS8_IJNS5_ILi4EEENS5_ILi8EEEEEENS8_IJS9_NS5_ILi1EEEEEEEEENS8_IJNS8_IJNS5_ILi2EEESF_SF_EEENS8_IJSF_S9_EEEEEEEEENS8_IJNS8_IJNS8_IJSF_NS5_ILi64EEEEEENS8_IJNS5_ILi1024EEENS5_ILi0EEEEEEEEENS8_IJNS8_IJSC_NS5_ILi512EEESA_EEENS8_IJNS5_ILi4096EEENS5_ILi16EEEEEEEEEEEEEEEENS_10ViewEngineINS_8smem_ptrIPN7cutlass10bfloat16_tEEEEEEEC2ERKSY_RKS15_)
$_ZN7cutlass13device_kernelIN5flash19enable_sm80_to_sm89INS1_16FlashAttnBwdSm80INS1_25CollectiveMainloopBwdSm80ILi2ELi2EN4cute5tupleIJNS5_1CILi128EEES8_NS7_ILi64EEEEEENS_10bfloat16_tEfNS_4arch4Sm80ELb1ELb0ELb1ELb0ELb1ELb0ELb0ELb0ELi2ELi4ELi4ELi4ELb0EEENS1_21CollectiveEpilogueBwdISA_SB_SD_Li256ELb0ELb0ELi2EEENS1_25SingleTileBwdLPTSchedulerILb0ELi128ELb1EEEEEEEEEvNT_6ParamsE$_ZN4cute3eso3ESOILb1ELb0EJNS_14ComposedLayoutINS_7SwizzleILi3ELi3ELi3EEENS_1CILj0EEENS_6LayoutINS_5tupleIJNS8_IJNS8_IJNS5_ILi4EEENS5_ILi8EEEEEENS8_IJS9_NS5_ILi1EEEEEEEEENS8_IJNS8_IJNS5_ILi2EEESF_SF_EEENS8_IJSF_S9_EEEEEEEEENS8_IJNS8_IJNS8_IJSF_NS5_ILi64EEEEEENS8_IJNS5_ILi1024EEENS5_ILi0EEEEEEEEENS8_IJNS8_IJSC_NS5_ILi512EEESA_EEENS8_IJNS5_ILi4096EEENS5_ILi16EEEEEEEEEEEEEEEENS_10ViewEngineINS_8smem_ptrIPN7cutlass10bfloat16_tEEEEEEEC2ERKSY_RKS15_:
[----:B------:R-:W-:Y:S01]  /*8800*/  IADD3 R4, R23, -c[0x0][0x20], RZ ;  /* 0x8000080017047a10 */ /* 0x000fe20007ffe0ff */
[----:B------:R-:W-:Y:S01]  /*8810*/  IMAD.MOV.U32 R8, RZ, RZ, R6 ;  /* 0x000000ffff087224 */ /* 0x000fe200078e0006 */
[----:B------:R-:W-:-:S03]  /*8820*/  MOV R9, 0x0 ;  /* 0x0000000000097802 */ /* 0x000fc60000000f00 */
[----:B------:R1:W-:Y:S01]  /*8830*/  STL.64 [R4], R2 ;  /* 0x0000000204007387 */ /* 0x0003e20000100a00 */
[----:B------:R-:W-:Y:S05]  /*8840*/  RET.REL.NODEC R8 `(_ZN7cutlass13device_kernelIN5flash19enable_sm80_to_sm89INS1_16FlashAttnBwdSm80INS1_25CollectiveMainloopBwdSm80ILi2ELi2EN4cute5tupleIJNS5_1CILi128EEES8_NS7_ILi64EEEEEENS_10bfloat16_tEfNS_4arch4Sm80ELb1ELb0ELb1ELb0ELb1ELb0ELb0ELb0ELi2ELi4ELi4ELi4ELb0EEENS1_21CollectiveEpilogueBwdISA_SB_SD_Li256ELb0ELb0ELi2EEENS1_25SingleTileBwdLPTSchedulerILb0ELi128ELb1EEEEEEEEEvNT_6ParamsE) ;  /* 0xffff77b008007950 */ /* 0x000fea0003c3ffff */
        .type           $_ZN7cutlass13device_kernelIN5flash19enable_sm80_to_sm89INS1_16FlashAttnBwdSm80INS1_25CollectiveMainloopBwdSm80ILi2ELi2EN4cute5tupleIJNS5_1CILi128EEES8_NS7_ILi64EEEEEENS_10bfloat16_tEfNS_4arch4Sm80ELb1ELb0ELb1ELb0ELb1ELb0ELb0ELb0ELi2ELi4ELi4ELi4ELb0EEENS1_21CollectiveEpilogueBwdISA_SB_SD_Li256ELb0ELb0ELi2EEENS1_25SingleTileBwdLPTSchedulerILb0ELi128ELb1EEEEEEEEEvNT_6ParamsE$_ZN4cute3eso3ESOILb1ELb0EJNS_1CILi0EEENS2_ILi1EEENS2_ILi512EEEiEEC2ERKS3_RKS4_RKS5_RKi,@function
        .size           $_ZN7cutlass13device_kernelIN5flash19enable_sm80_to_sm89INS1_16FlashAttnBwdSm80INS1_25CollectiveMainloopBwdSm80ILi2ELi2EN4cute5tupleIJNS5_1CILi128EEES8_NS7_ILi64EEEEEENS_10bfloat16_tEfNS_4arch4Sm80ELb1ELb0ELb1ELb0ELb1ELb0ELb0ELb0ELi2ELi4ELi4ELi4ELb0EEENS1_21CollectiveEpilogueBwdISA_SB_SD_Li256ELb0ELb0ELi2EEENS1_25SingleTileBwdLPTSchedulerILb0ELi128ELb1EEEEEEEEEvNT_6ParamsE$_ZN4cute3eso3ESOILb1ELb0EJNS_1CILi0EEENS2_ILi1EEENS2_ILi512EEEiEEC2ERKS3_RKS4_RKS5_RKi,($_ZN7cutlass13device_kernelIN5flash19enable_sm80_to_sm89INS1_16FlashAttnBwdSm80INS1_25CollectiveMainloopBwdSm80ILi2ELi2EN4cute5tupleIJNS5_1CILi128EEES8_NS7_ILi64EEEEEENS_10bfloat16_tEfNS_4arch4Sm80ELb1ELb0ELb1ELb0ELb1ELb0ELb0ELb0ELi2ELi4ELi4ELi4ELb0EEENS1_21CollectiveEpilogueBwdISA_SB_SD_Li256ELb0ELb0ELi2EEENS1_25SingleTileBwdLPTSchedulerILb0ELi128ELb1EEEEEEEEEvNT_6ParamsE$_ZN4cute3eso3ESOILb1ELb0EJNS_1CILi0EEENS2_ILi1EEENS2_ILi512EEEiNS2_ILi4096EEEiNS2_ILi8192EEEEEC2ERKS3_RKS4_RKS5_RKiRKS6_SG_RKS7_ - $_ZN7cutlass13device_kernelIN5flash19enable_sm80_to_sm89INS1_16FlashAttnBwdSm80INS1_25CollectiveMainloopBwdSm80ILi2ELi2EN4cute5tupleIJNS5_1CILi128EEES8_NS7_ILi64EEEEEENS_10bfloat16_tEfNS_4arch4Sm80ELb1ELb0ELb1ELb0ELb1ELb0ELb0ELb0ELi2ELi4ELi4ELi4ELb0EEENS1_21CollectiveEpilogueBwdISA_SB_SD_Li256ELb0ELb0ELi2EEENS1_25SingleTileBwdLPTSchedulerILb0ELi128ELb1EEEEEEEEEvNT_6ParamsE$_ZN4cute3eso3ESOILb1ELb0EJNS_1CILi0EEENS2_ILi1EEENS2_ILi512EEEiEEC2ERKS3_RKS4_RKS5_RKi)
$_ZN7cutlass13device_kernelIN5flash19enable_sm80_to_sm89INS1_16FlashAttnBwdSm80INS1_25CollectiveMainloopBwdSm80ILi2ELi2EN4cute5tupleIJNS5_1CILi128EEES8_NS7_ILi64EEEEEENS_10bfloat16_tEfNS_4arch4Sm80ELb1ELb0ELb1ELb0ELb1ELb0ELb0ELb0ELi2ELi4ELi4ELi4ELb0EEENS1_21CollectiveEpilogueBwdISA_SB_SD_Li256ELb0ELb0ELi2EEENS1_25SingleTileBwdLPTSchedulerILb0ELi128ELb1EEEEEEEEEvNT_6ParamsE$_ZN4cute3eso3ESOILb1ELb0EJNS_1CILi0EEENS2_ILi1EEENS2_ILi512EEEiEEC2ERKS3_RKS4_RKS5_RKi:
[----:B------:R-:W-:Y:S02]  /*8850*/  IADD3 R2, R2, -c[0x0][0x20], RZ ;  /* 0x8000080002027a10 */ /* 0x000fe40007ffe0ff */
[----:B------:R-:W-:-:S03]  /*8860*/  MOV R9, 0x0 ;  /* 0x0000000000097802 */ /* 0x000fc60000000f00 */
[----:B------:R1:W-:Y:S01]  /*8870*/  STL [R2], R3 ;  /* 0x0000000302007387 */ /* 0x0003e20000100800 */
[----:B------:R-:W-:Y:S05]  /*8880*/  RET.REL.NODEC R8 `(_ZN7cutlass13device_kernelIN5flash19enable_sm80_to_sm89INS1_16FlashAttnBwdSm80INS1_25CollectiveMainloopBwdSm80ILi2ELi2EN4cute5tupleIJNS5_1CILi128EEES8_NS7_ILi64EEEEEENS_10bfloat16_tEfNS_4arch4Sm80ELb1ELb0ELb1ELb0ELb1ELb0ELb0ELb0ELi2ELi4ELi4ELi4ELb0EEENS1_21CollectiveEpilogueBwdISA_SB_SD_Li256ELb0ELb0ELi2EEENS1_25SingleTileBwdLPTSchedulerILb0ELi128ELb1EEEEEEEEEvNT_6ParamsE) ;  /* 0xffff777008007950 */ /* 0x000fea0003c3ffff */
        .type           $_ZN7cutlass13device_kernelIN5flash19enable_sm80_to_sm89INS1_16FlashAttnBwdSm80INS1_25CollectiveMainloopBwdSm80ILi2ELi2EN4cute5tupleIJNS5_1CILi128EEES8_NS7_ILi64EEEEEENS_10bfloat16_tEfNS_4arch4Sm80ELb1ELb0ELb1ELb0ELb1ELb0ELb0ELb0ELi2ELi4ELi4ELi4ELb0EEENS1_21CollectiveEpilogueBwdISA_SB_SD_Li256ELb0ELb0ELi2EEENS1_25SingleTileBwdLPTSchedulerILb0ELi128ELb1EEEEEEEEEvNT_6ParamsE$_ZN4cute3eso3ESOILb1ELb0EJNS_1CILi0EEENS2_ILi1EEENS2_ILi512EEEiNS2_ILi4096EEEiNS2_ILi8192EEEEEC2ERKS3_RKS4_RKS5_RKiRKS6_SG_RKS7_,@function
        .size           $_ZN7cutlass13device_kernelIN5flash19enable_sm80_to_sm89INS1_16FlashAttnBwdSm80INS1_25CollectiveMainloopBwdSm80ILi2ELi2EN4cute5tupleIJNS5_1CILi128EEES8_NS7_ILi64EEEEEENS_10bfloat16_tEfNS_4arch4Sm80ELb1ELb0ELb1ELb0ELb1ELb0ELb0ELb0ELi2ELi4ELi4ELi4ELb0EEENS1_21CollectiveEpilogueBwdISA_SB_SD_Li256ELb0ELb0ELi2EEENS1_25SingleTileBwdLPTSchedulerILb0ELi128ELb1EEEEEEEEEvNT_6ParamsE$_ZN4cute3eso3ESOILb1ELb0EJNS_1CILi0EEENS2_ILi1EEENS2_ILi512EEEiNS2_ILi4096EEEiNS2_ILi8192EEEEEC2ERKS3_RKS4_RKS5_RKiRKS6_SG_RKS7_,($_ZN7cutlass13device_kernelIN5flash19enable_sm80_to_sm89INS1_16FlashAttnBwdSm80INS1_25CollectiveMainloopBwdSm80ILi2ELi2EN4cute5tupleIJNS5_1CILi128EEES8_NS7_ILi64EEEEEENS_10bfloat16_tEfNS_4arch4Sm80ELb1ELb0ELb1ELb0ELb1ELb0ELb0ELb0ELi2ELi4ELi4ELi4ELb0EEENS1_21CollectiveEpilogueBwdISA_SB_SD_Li256ELb0ELb0ELi2EEENS1_25SingleTileBwdLPTSchedulerILb0ELi128ELb1EEEEEEEEEvNT_6ParamsE$_ZN4cute3eso3ESOILb1ELb0EJNS_1CILi0EEENS_5tupleIJNS2_ILi1EEENS2_ILi256EEEiEEEEEC2ERKS3_RKS7_ - $_ZN7cutlass13device_kernelIN5flash19enable_sm80_to_sm89INS1_16FlashAttnBwdSm80INS1_25CollectiveMainloopBwdSm80ILi2ELi2EN4cute5tupleIJNS5_1CILi128EEES8_NS7_ILi64EEEEEENS_10bfloat16_tEfNS_4arch4Sm80ELb1ELb0ELb1ELb0ELb1ELb0ELb0ELb0ELi2ELi4ELi4ELi4ELb0EEENS1_21CollectiveEpilogueBwdISA_SB_SD_Li256ELb0ELb0ELi2EEENS1_25SingleTileBwdLPTSchedulerILb0ELi128ELb1EEEEEEEEEvNT_6ParamsE$_ZN4cute3eso3ESOILb1ELb0EJNS_1CILi0EEENS2_ILi1EEENS2_ILi512EEEiNS2_ILi4096EEEiNS2_ILi8192EEEEEC2ERKS3_RKS4_RKS5_RKiRKS6_SG_RKS7_)
$_ZN7cutlass13device_kernelIN5flash19enable_sm80_to_sm89INS1_16FlashAttnBwdSm80INS1_25CollectiveMainloopBwdSm80ILi2ELi2EN4cute5tupleIJNS5_1CILi128EEES8_NS7_ILi64EEEEEENS_10bfloat16_tEfNS_4arch4Sm80ELb1ELb0ELb1ELb0ELb1ELb0ELb0ELb0ELi2ELi4ELi4ELi4ELb0EEENS1_21CollectiveEpilogueBwdISA_SB_SD_Li256ELb0ELb0ELi2EEENS1_25SingleTileBwdLPTSchedulerILb0ELi128ELb1EEEEEEEEEvNT_6ParamsE$_ZN4cute3eso3ESOILb1ELb0EJNS_1CILi0EEENS2_ILi1EEENS2_ILi512EEEiNS2_ILi4096EEEiNS2_ILi8192EEEEEC2ERKS3_RKS4_RKS5_RKiRKS6_SG_RKS7_:
[----:B------:R-:W-:Y:S02]  /*8890*/  IADD3 R3, R3, -c[0x0][0x20], RZ ;  /* 0x8000080003037a10 */ /* 0x000fe40007ffe0ff */
[----:B------:R-:W-:-:S03]  /*88a0*/  IADD3 R2, R58, -c[0x0][0x20], RZ ;  /* 0x800008003a027a10 */ /* 0x000fc60007ffe0ff */
[----:B------:R1:W-:Y:S04]  /*88b0*/  STL [R3], R10 ;  /* 0x0000000a03007387 */ /* 0x0003e80000100800 */
[----:B------:R-:W2:Y:S01]  /*88c0*/  LDL R2, [R2] ;  /* 0x0000000002027983 */ /* 0x000ea20000100800 */
[----:B------:R-:W-:-:S03]  /*88d0*/  IMAD.MOV.U32 R9, RZ, RZ, 0x0 ;  /* 0x00000000ff097424 */ /* 0x000fc600078e00ff */
[----:B--2---:R1:W-:Y:S01]  /*88e0*/  STL [R3+0x4], R2 ;  /* 0x0000040203007387 */ /* 0x0043e20000100800 */
[----:B------:R-:W-:Y:S05]  /*88f0*/  RET.REL.NODEC R8 `(_ZN7cutlass13device_kernelIN5flash19enable_sm80_to_sm89INS1_16FlashAttnBwdSm80INS1_25CollectiveMainloopBwdSm80ILi2ELi2EN4cute5tupleIJNS5_1CILi128EEES8_NS7_ILi64EEEEEENS_10bfloat16_tEfNS_4arch4Sm80ELb1ELb0ELb1ELb0ELb1ELb0ELb0ELb0ELi2ELi4ELi4ELi4ELb0EEENS1_21CollectiveEpilogueBwdISA_SB_SD_Li256ELb0ELb0ELi2EEENS1_25SingleTileBwdLPTSchedulerILb0ELi128ELb1EEEEEEEEEvNT_6ParamsE) ;  /* 0xffff770008007950 */ /* 0x000fea0003c3ffff */
        .type           $_ZN7cutlass13device_kernelIN5flash19enable_sm80_to_sm89INS1_16FlashAttnBwdSm80INS1_25CollectiveMainloopBwdSm80ILi2ELi2EN4cute5tupleIJNS5_1CILi128EEES8_NS7_ILi64EEEEEENS_10bfloat16_tEfNS_4arch4Sm80ELb1ELb0ELb1ELb0ELb1ELb0ELb0ELb0ELi2ELi4ELi4ELi4ELb0EEENS1_21CollectiveEpilogueBwdISA_SB_SD_Li256ELb0ELb0ELi2EEENS1_25SingleTileBwdLPTSchedulerILb0ELi128ELb1EEEEEEEEEvNT_6ParamsE$_ZN4cute3eso3ESOILb1ELb0EJNS_1CILi0EEENS_5tupleIJNS2_ILi1EEENS2_ILi256EEEiEEEEEC2ERKS3_RKS7_,@function
        .size           $_ZN7cutlass13device_kernelIN5flash19enable_sm80_to_sm89INS1_16FlashAttnBwdSm80INS1_25CollectiveMainloopBwdSm80ILi2ELi2EN4cute5tupleIJNS5_1CILi128EEES8_NS7_ILi64EEEEEENS_10bfloat16_tEfNS_4arch4Sm80ELb1ELb0ELb1ELb0ELb1ELb0ELb0ELb0ELi2ELi4ELi4ELi4ELb0EEENS1_21CollectiveEpilogueBwdISA_SB_SD_Li256ELb0ELb0ELi2EEENS1_25SingleTileBwdLPTSchedulerILb0ELi128ELb1EEEEEEEEEvNT_6ParamsE$_ZN4cute3eso3ESOILb1ELb0EJNS_1CILi0EEENS_5tupleIJNS2_ILi1EEENS2_ILi256EEEiEEEEEC2ERKS3_RKS7_,($_ZN7cutlass13device_kernelIN5flash19enable_sm80_to_sm89INS1_16FlashAttnBwdSm80INS1_25CollectiveMainloopBwdSm80ILi2ELi2EN4cute5tupleIJNS5_1CILi128EEES8_NS7_ILi64EEEEEENS_10bfloat16_tEfNS_4arch4Sm80ELb1ELb0ELb1ELb0ELb1ELb0ELb0ELb0ELi2ELi4ELi4ELi4ELb0EEENS1_21CollectiveEpilogueBwdISA_SB_SD_Li256ELb0ELb0ELi2EEENS1_25SingleTileBwdLPTSchedulerILb0ELi128ELb1EEEEEEEEEvNT_6ParamsE$_ZN4cute3eso3ESOILb1ELb0EJNS_1CILi0EEEiEEC2ERKS3_RKi - $_ZN7cutlass13device_kernelIN5flash19enable_sm80_to_sm89INS1_16FlashAttnBwdSm80INS1_25CollectiveMainloopBwdSm80ILi2ELi2EN4cute5tupleIJNS5_1CILi128EEES8_NS7_ILi64EEEEEENS_10bfloat16_tEfNS_4arch4Sm80ELb1ELb0ELb1ELb0ELb1ELb0ELb0ELb0ELi2ELi4ELi4ELi4ELb0EEENS1_21CollectiveEpilogueBwdISA_SB_SD_Li256ELb0ELb0ELi2EEENS1_25SingleTileBwdLPTSchedulerILb0ELi128ELb1EEEEEEEEEvNT_6ParamsE$_ZN4cute3eso3ESOILb1ELb0EJNS_1CILi0EEENS_5tupleIJNS2_ILi1EEENS2_ILi256EEEiEEEEEC2ERKS3_RKS7_)
$_ZN7cutlass13device_kernelIN5flash19enable_sm80_to_sm89INS1_16FlashAttnBwdSm80INS1_25CollectiveMainloopBwdSm80ILi2ELi2EN4cute5tupleIJNS5_1CILi128EEES8_NS7_ILi64EEEEEENS_10bfloat16_tEfNS_4arch4Sm80ELb1ELb0ELb1ELb0ELb1ELb0ELb0ELb0ELi2ELi4ELi4ELi4ELb0EEENS1_21CollectiveEpilogueBwdISA_SB_SD_Li256ELb0ELb0ELi2EEENS1_25SingleTileBwdLPTSchedulerILb0ELi128ELb1EEEEEEEEEvNT_6ParamsE$_ZN4cute3eso3ESOILb1ELb0EJNS_1CILi0EEENS_5tupleIJNS2_ILi1EEENS2_ILi256EEEiEEEEEC2ERKS3_RKS7_:
[----:B------:R-:W-:Y:S02]  /*8900*/  IADD3 R3, R10, -c[0x0][0x20], RZ ;  /* 0x800008000a037a10 */ /* 0x000fe40007ffe0ff */
[----:B------:R-:W-:-:S03]  /*8910*/  MOV R5, 0x0 ;  /* 0x0000000000057802 */ /* 0x000fc60000000f00 */
[----:B------:R1:W-:Y:S01]  /*8920*/  STL [R3], R2 ;  /* 0x0000000203007387 */ /* 0x0003e20000100800 */
[----:B------:R-:W-:Y:S05]  /*8930*/  RET.REL.NODEC R4 `(_ZN7cutlass13device_kernelIN5flash19enable_sm80_to_sm89INS1_16FlashAttnBwdSm80INS1_25CollectiveMainloopBwdSm80ILi2ELi2EN4cute5tupleIJNS5_1CILi128EEES8_NS7_ILi64EEEEEENS_10bfloat16_tEfNS_4arch4Sm80ELb1ELb0ELb1ELb0ELb1ELb0ELb0ELb0ELi2ELi4ELi4ELi4ELb0EEENS1_21CollectiveEpilogueBwdISA_SB_SD_Li256ELb0ELb0ELi2EEENS1_25SingleTileBwdLPTSchedulerILb0ELi128ELb1EEEEEEEEEvNT_6ParamsE) ;  /* 0xffff76c004007950 */ /* 0x000fea0003c3ffff */
        .type           $_ZN7cutlass13device_kernelIN5flash19enable_sm80_to_sm89INS1_16FlashAttnBwdSm80INS1_25CollectiveMainloopBwdSm80ILi2ELi2EN4cute5tupleIJNS5_1CILi128EEES8_NS7_ILi64EEEEEENS_10bfloat16_tEfNS_4arch4Sm80ELb1ELb0ELb1ELb0ELb1ELb0ELb0ELb0ELi2ELi4ELi4ELi4ELb0EEENS1_21CollectiveEpilogueBwdISA_SB_SD_Li256ELb0ELb0ELi2EEENS1_25SingleTileBwdLPTSchedulerILb0ELi128ELb1EEEEEEEEEvNT_6ParamsE$_ZN4cute3eso3ESOILb1ELb0EJNS_1CILi0EEEiEEC2ERKS3_RKi,@function
        .size           $_ZN7cutlass13device_kernelIN5flash19enable_sm80_to_sm89INS1_16FlashAttnBwdSm80INS1_25CollectiveMainloopBwdSm80ILi2ELi2EN4cute5tupleIJNS5_1CILi128EEES8_NS7_ILi64EEEEEENS_10bfloat16_tEfNS_4arch4Sm80ELb1ELb0ELb1ELb0ELb1ELb0ELb0ELb0ELi2ELi4ELi4ELi4ELb0EEENS1_21CollectiveEpilogueBwdISA_SB_SD_Li256ELb0ELb0ELi2EEENS1_25SingleTileBwdLPTSchedulerILb0ELi128ELb1EEEEEEEEEvNT_6ParamsE$_ZN4cute3eso3ESOILb1ELb0EJNS_1CILi0EEEiEEC2ERKS3_RKi,($_ZN7cutlass13device_kernelIN5flash19enable_sm80_to_sm89INS1_16FlashAttnBwdSm80INS1_25CollectiveMainloopBwdSm80ILi2ELi2EN4cute5tupleIJNS5_1CILi128EEES8_NS7_ILi64EEEEEENS_10bfloat16_tEfNS_4arch4Sm80ELb1ELb0ELb1ELb0ELb1ELb0ELb0ELb0ELi2ELi4ELi4ELi4ELb0EEENS1_21CollectiveEpilogueBwdISA_SB_SD_Li256ELb0ELb0ELi2EEENS1_25SingleTileBwdLPTSchedulerILb0ELi128ELb1EEEEEEEEEvNT_6ParamsE$_ZN4cute3eso3ESOILb1ELb0EJNS_1CILi0EEEiS3_EEC2ERKS3_RKiS6_ - $_ZN7cutlass13device_kernelIN5flash19enable_sm80_to_sm89INS1_16FlashAttnBwdSm80INS1_25CollectiveMainloopBwdSm80ILi2ELi2EN4cute5tupleIJNS5_1CILi128EEES8_NS7_ILi64EEEEEENS_10bfloat16_tEfNS_4arch4Sm80ELb1ELb0ELb1ELb0ELb1ELb0ELb0ELb0ELi2ELi4ELi4ELi4ELb0EEENS1_21CollectiveEpilogueBwdISA_SB_SD_Li256ELb0ELb0ELi2EEENS1_25SingleTileBwdLPTSchedulerILb0ELi128ELb1EEEEEEEEEvNT_6ParamsE$_ZN4cute3eso3ESOILb1ELb0EJNS_1CILi0EEEiEEC2ERKS3_RKi)
$_ZN7cutlass13device_kernelIN5flash19enable_sm80_to_sm89INS1_16FlashAttnBwdSm80INS1_25CollectiveMainloopBwdSm80ILi2ELi2EN4cute5tupleIJNS5_1CILi128EEES8_NS7_ILi64EEEEEENS_10bfloat16_tEfNS_4arch4Sm80ELb1ELb0ELb1ELb0ELb1ELb0ELb0ELb0ELi2ELi4ELi4ELi4ELb0EEENS1_21CollectiveEpilogueBwdISA_SB_SD_Li256ELb0ELb0ELi2EEENS1_25SingleTileBwdLPTSchedulerILb0ELi128ELb1EEEEEEEEEvNT_6ParamsE$_ZN4cute3eso3ESOILb1ELb0EJNS_1CILi0EEEiEEC2ERKS3_RKi:
[----:B------:R-:W-:Y:S02]  /*8940*/  IADD3 R2, R13, -c[0x0][0x20], RZ ;  /* 0x800008000d027a10 */ /* 0x000fe40007ffe0ff */
[----:B------:R-:W-:-:S03]  /*8950*/  MOV R9, 0x0 ;  /* 0x0000000000097802 */ /* 0x000fc60000000f00 */
[----:B------:R1:W-:Y:S01]  /*8960*/  STL [R2], R3 ;  /* 0x0000000302007387 */ /* 0x0003e20000100800 */
[----:B------:R-:W-:Y:S05]  /*8970*/  RET.REL.NODEC R8 `(_ZN7cutlass13device_kernelIN5flash19enable_sm80_to_sm89INS1_16FlashAttnBwdSm80INS1_25CollectiveMainloopBwdSm80ILi2ELi2EN4cute5tupleIJNS5_1CILi128EEES8_NS7_ILi64EEEEEENS_10bfloat16_tEfNS_4arch4Sm80ELb1ELb0ELb1ELb0ELb1ELb0ELb0ELb0ELi2ELi4ELi4ELi4ELb0EEENS1_21CollectiveEpilogueBwdISA_SB_SD_Li256ELb0ELb0ELi2EEENS1_25SingleTileBwdLPTSchedulerILb0ELi128ELb1EEEEEEEEEvNT_6ParamsE) ;  /* 0xffff768008007950 */ /* 0x000fea0003c3ffff */
        .type           $_ZN7cutlass13device_kernelIN5flash19enable_sm80_to_sm89INS1_16FlashAttnBwdSm80INS1_25CollectiveMainloopBwdSm80ILi2ELi2EN4cute5tupleIJNS5_1CILi128EEES8_NS7_ILi64EEEEEENS_10bfloat16_tEfNS_4arch4Sm80ELb1ELb0ELb1ELb0ELb1ELb0ELb0ELb0ELi2ELi4ELi4ELi4ELb0EEENS1_21CollectiveEpilogueBwdISA_SB_SD_Li256ELb0ELb0ELi2EEENS1_25SingleTileBwdLPTSchedulerILb0ELi128ELb1EEEEEEEEEvNT_6ParamsE$_ZN4cute3eso3ESOILb1ELb0EJNS_1CILi0EEEiS3_EEC2ERKS3_RKiS6_,@function
        .size           $_ZN7cutlass13device_kernelIN5flash19enable_sm80_to_sm89INS1_16FlashAttnBwdSm80INS1_25CollectiveMainloopBwdSm80ILi2ELi2EN4cute5tupleIJNS5_1CILi128EEES8_NS7_ILi64EEEEEENS_10bfloat16_tEfNS_4arch4Sm80ELb1ELb0ELb1ELb0ELb1ELb0ELb0ELb0ELi2ELi4ELi4ELi4ELb0EEENS1_21CollectiveEpilogueBwdISA_SB_SD_Li256ELb0ELb0ELi2EEENS1_25SingleTileBwdLPTSchedulerILb0ELi128ELb1EEEEEEEEEvNT_6ParamsE$_ZN4cute3eso3ESOILb1ELb0EJNS_1CILi0EEEiS3_EEC2ERKS3_RKiS6_,($_ZN7cutlass13device_kernelIN5flash19enable_sm80_to_sm89INS1_16FlashAttnBwdSm80INS1_25CollectiveMainloopBwdSm80ILi2ELi2EN4cute5tupleIJNS5_1CILi128EEES8_NS7_ILi64EEEEEENS_10bfloat16_tEfNS_4arch4Sm80ELb1ELb0ELb1ELb0ELb1ELb0ELb0ELb0ELi2ELi4ELi4ELi4ELb0EEENS1_21CollectiveEpilogueBwdISA_SB_SD_Li256ELb0ELb0ELi2EEENS1_25SingleTileBwdLPTSchedulerILb0ELi128ELb1EEEEEEEEEvNT_6ParamsE$_ZN4cute3eso3ESOILb1ELb0EJNS_1CILi1024EEENS_5tupleIJiiEEEEEC2ERKS3_RKS5_ - $_ZN7cutlass13device_kernelIN5flash19enable_sm80_to_sm89INS1_16FlashAttnBwdSm80INS1_25CollectiveMainloopBwdSm80ILi2ELi2EN4cute5tupleIJNS5_1CILi128EEES8_NS7_ILi64EEEEEENS_10bfloat16_tEfNS_4arch4Sm80ELb1ELb0ELb1ELb0ELb1ELb0ELb0ELb0ELi2ELi4ELi4ELi4ELb0EEENS1_21CollectiveEpilogueBwdISA_SB_SD_Li256ELb0ELb0ELi2EEENS1_25SingleTileBwdLPTSchedulerILb0ELi128ELb1EEEEEEEEEvNT_6ParamsE$_ZN4cute3eso3ESOILb1ELb0EJNS_1CILi0EEEiS3_EEC2ERKS3_RKiS6_)
$_ZN7cutlass13device_kernelIN5flash19enable_sm80_to_sm89INS1_16FlashAttnBwdSm80INS1_25CollectiveMainloopBwdSm80ILi2ELi2EN4cute5tupleIJNS5_1CILi128EEES8_NS7_ILi64EEEEEENS_10bfloat16_tEfNS_4arch4Sm80ELb1ELb0ELb1ELb0ELb1ELb0ELb0ELb0ELi2ELi4ELi4ELi4ELb0EEENS1_21CollectiveEpilogueBwdISA_SB_SD_Li256ELb0ELb0ELi2EEENS1_25SingleTileBwdLPTSchedulerILb0ELi128ELb1EEEEEEEEEvNT_6ParamsE$_ZN4cute3eso3ESOILb1ELb0EJNS_1CILi0EEEiS3_EEC2ERKS3_RKiS6_:
[----:B------:R-:W-:Y:S02]  /*8980*/  IADD3 R2, R81, -c[0x0][0x20], RZ ;  /* 0x8000080051027a10 */ /* 0x000fe40007ffe0ff */
[----:B------:R-:W-:-:S03]  /*8990*/  MOV R7, 0x0 ;  /* 0x0000000000077802 */ /* 0x000fc60000000f00 */
[----:B------:R1:W-:Y:S01]  /*89a0*/  STL [R2], R3 ;  /* 0x0000000302007387 */ /* 0x0003e20000100800 */
[----:B------:R-:W-:Y:S05]  /*89b0*/  RET.REL.NODEC R6 `(_ZN7cutlass13device_kernelIN5flash19enable_sm80_to_sm89INS1_16FlashAttnBwdSm80INS1_25CollectiveMainloopBwdSm80ILi2ELi2EN4cute5tupleIJNS5_1CILi128EEES8_NS7_ILi64EEEEEENS_10bfloat16_tEfNS_4arch4Sm80ELb1ELb0ELb1ELb0ELb1ELb0ELb0ELb0ELi2ELi4ELi4ELi4ELb0EEENS1_21CollectiveEpilogueBwdISA_SB_SD_Li256ELb0ELb0ELi2EEENS1_25SingleTileBwdLPTSchedulerILb0ELi128ELb1EEEEEEEEEvNT_6ParamsE) ;  /* 0xffff764006007950 */ /* 0x000fea0003c3ffff */
        .type           $_ZN7cutlass13device_kernelIN5flash19enable_sm80_to_sm89INS1_16FlashAttnBwdSm80INS1_25CollectiveMainloopBwdSm80ILi2ELi2EN4cute5tupleIJNS5_1CILi128EEES8_NS7_ILi64EEEEEENS_10bfloat16_tEfNS_4arch4Sm80ELb1ELb0ELb1ELb0ELb1ELb0ELb0ELb0ELi2ELi4ELi4ELi4ELb0EEENS1_21CollectiveEpilogueBwdISA_SB_SD_Li256ELb0ELb0ELi2EEENS1_25SingleTileBwdLPTSchedulerILb0ELi128ELb1EEEEEEEEEvNT_6ParamsE$_ZN4cute3eso3ESOILb1ELb0EJNS_1CILi1024EEENS_5tupleIJiiEEEEEC2ERKS3_RKS5_,@function
        .size           $_ZN7cutlass13device_kernelIN5flash19enable_sm80_to_sm89INS1_16FlashAttnBwdSm80INS1_25CollectiveMainloopBwdSm80ILi2ELi2EN4cute5tupleIJNS5_1CILi128EEES8_NS7_ILi64EEEEEENS_10bfloat16_tEfNS_4arch4Sm80ELb1ELb0ELb1ELb0ELb1ELb0ELb0ELb0ELi2ELi4ELi4ELi4ELb0EEENS1_21CollectiveEpilogueBwdISA_SB_SD_Li256ELb0ELb0ELi2EEENS1_25SingleTileBwdLPTSchedulerILb0ELi128ELb1EEEEEEEEEvNT_6ParamsE$_ZN4cute3eso3ESOILb1ELb0EJNS_1CILi1024EEENS_5tupleIJiiEEEEEC2ERKS3_RKS5_,($_ZN7cutlass13device_kernelIN5flash19enable_sm80_to_sm89INS1_16FlashAttnBwdSm80INS1_25CollectiveMainloopBwdSm80ILi2ELi2EN4cute5tupleIJNS5_1CILi128EEES8_NS7_ILi64EEEEEENS_10bfloat16_tEfNS_4arch4Sm80ELb1ELb0ELb1ELb0ELb1ELb0ELb0ELb0ELi2ELi4ELi4ELi4ELb0EEENS1_21CollectiveEpilogueBwdISA_SB_SD_Li256ELb0ELb0ELi2EEENS1_25SingleTileBwdLPTSchedulerILb0ELi128ELb1EEEEEEEEEvNT_6ParamsE$_ZN4cute3eso3ESOILb1ELb0EJNS_1CILi1024EEEiiEEC2ERKS3_RKiS8_ - $_ZN7cutlass13device_kernelIN5flash19enable_sm80_to_sm89INS1_16FlashAttnBwdSm80INS1_25CollectiveMainloopBwdSm80ILi2ELi2EN4cute5tupleIJNS5_1CILi128EEES8_NS7_ILi64EEEEEENS_10bfloat16_tEfNS_4arch4Sm80ELb1ELb0ELb1ELb0ELb1ELb0ELb0ELb0ELi2ELi4ELi4ELi4ELb0EEENS1_21CollectiveEpilogueBwdISA_SB_SD_Li256ELb0ELb0ELi2EEENS1_25SingleTileBwdLPTSchedulerILb0ELi128ELb1EEEEEEEEEvNT_6ParamsE$_ZN4cute3eso3ESOILb1ELb0EJNS_1CILi1024EEENS_5tupleIJiiEEEEEC2ERKS3_RKS5_)
$_ZN7cutlass13device_kernelIN5flash19enable_sm80_to_sm89INS1_16FlashAttnBwdSm80INS1_25CollectiveMainloopBwdSm80ILi2ELi2EN4cute5tupleIJNS5_1CILi128EEES8_NS7_ILi64EEEEEENS_10bfloat16_tEfNS_4arch4Sm80ELb1ELb0ELb1ELb0ELb1ELb0ELb0ELb0ELi2ELi4ELi4ELi4ELb0EEENS1_21CollectiveEpilogueBwdISA_SB_SD_Li256ELb0ELb0ELi2EEENS1_25SingleTileBwdLPTSchedulerILb0ELi128ELb1EEEEEEEEEvNT_6ParamsE$_ZN4cute3eso3ESOILb1ELb0EJNS_1CILi1024EEENS_5tupleIJiiEEEEEC2ERKS3_RKS5_:
[----:B------:R-:W-:Y:S02]  /*89c0*/  IADD3 R2, R2, -c[0x0][0x20], RZ ;  /* 0x8000080002027a10 */ /* 0x000fe40007ffe0ff */
[----:B------:R-:W-:-:S03]  /*89d0*/  MOV R7, 0x0 ;  /* 0x0000000000077802 */ /* 0x000fc60000000f00 */
[----:B------:R1:W-:Y:S04]  /*89e0*/  STL [R2], R5 ;  /* 0x0000000502007387 */ /* 0x0003e80000100800 */
[----:B------:R1:W-:Y:S01]  /*89f0*/  STL [R2+0x4], R3 ;  /* 0x0000040302007387 */ /* 0x0003e20000100800 */
[----:B------:R-:W-:Y:S05]  /*8a00*/  RET.REL.NODEC R6 `(_ZN7cutlass13device_kernelIN5flash19enable_sm80_to_sm89INS1_16FlashAttnBwdSm80INS1_25CollectiveMainloopBwdSm80ILi2ELi2EN4cute5tupleIJNS5_1CILi128EEES8_NS7_ILi64EEEEEENS_10bfloat16_tEfNS_4arch4Sm80ELb1ELb0ELb1ELb0ELb1ELb0ELb0ELb0ELi2ELi4ELi4ELi4ELb0EEENS1_21CollectiveEpilogueBwdISA_SB_SD_Li256ELb0ELb0ELi2EEENS1_25SingleTileBwdLPTSchedulerILb0ELi128ELb1EEEEEEEEEvNT_6ParamsE) ;  /* 0xffff75f006007950 */ /* 0x000fea0003c3ffff */
        .type           $_ZN7cutlass13device_kernelIN5flash19enable_sm80_to_sm89INS1_16FlashAttnBwdSm80INS1_25CollectiveMainloopBwdSm80ILi2ELi2EN4cute5tupleIJNS5_1CILi128EEES8_NS7_ILi64EEEEEENS_10bfloat16_tEfNS_4arch4Sm80ELb1ELb0ELb1ELb0ELb1ELb0ELb0ELb0ELi2ELi4ELi4ELi4ELb0EEENS1_21CollectiveEpilogueBwdISA_SB_SD_Li256ELb0ELb0ELi2EEENS1_25SingleTileBwdLPTSchedulerILb0ELi128ELb1EEEEEEEEEvNT_6ParamsE$_ZN4cute3eso3ESOILb1ELb0EJNS_1CILi1024EEEiiEEC2ERKS3_RKiS8_,@function
        .size           $_ZN7cutlass13device_kernelIN5flash19enable_sm80_to_sm89INS1_16FlashAttnBwdSm80INS1_25CollectiveMainloopBwdSm80ILi2ELi2EN4cute5tupleIJNS5_1CILi128EEES8_NS7_ILi64EEEEEENS_10bfloat16_tEfNS_4arch4Sm80ELb1ELb0ELb1ELb0ELb1ELb0ELb0ELb0ELi2ELi4ELi4ELi4ELb0EEENS1_21CollectiveEpilogueBwdISA_SB_SD_Li256ELb0ELb0ELi2EEENS1_25SingleTileBwdLPTSchedulerILb0ELi128ELb1EEEEEEEEEvNT_6ParamsE$_ZN4cute3eso3ESOILb1ELb0EJNS_1CILi1024EEEiiEEC2ERKS3_RKiS8_,($_ZN7cutlass13device_kernelIN5flash19enable_sm80_to_sm89INS1_16FlashAttnBwdSm80INS1_25CollectiveMainloopBwdSm80ILi2ELi2EN4cute5tupleIJNS5_1CILi128EEES8_NS7_ILi64EEEEEENS_10bfloat16_tEfNS_4arch4Sm80ELb1ELb0ELb1ELb0ELb1ELb0ELb0ELb0ELi2ELi4ELi4ELi4ELb0EEENS1_21CollectiveEpilogueBwdISA_SB_SD_Li256ELb0ELb0ELi2EEENS1_25SingleTileBwdLPTSchedulerILb0ELi128ELb1EEEEEEEEEvNT_6ParamsE$_ZN4cute3eso3ESOILb1ELb0EJNS_1CILi1EEENS2_ILi256EEEiEEC2ERKS3_RKS4_RKi - $_ZN7cutlass13device_kernelIN5flash19enable_sm80_to_sm89INS1_16FlashAttnBwdSm80INS1_25CollectiveMainloopBwdSm80ILi2ELi2EN4cute5tupleIJNS5_1CILi128EEES8_NS7_ILi64EEEEEENS_10bfloat16_tEfNS_4arch4Sm80ELb1ELb0ELb1ELb0ELb1ELb0ELb0ELb0ELi2ELi4ELi4ELi4ELb0EEENS1_21CollectiveEpilogueBwdISA_SB_SD_Li256ELb0ELb0ELi2EEENS1_25SingleTileBwdLPTSchedulerILb0ELi128ELb1EEEEEEEEEvNT_6ParamsE$_ZN4cute3eso3ESOILb1ELb0EJNS_1CILi1024EEEiiEEC2ERKS3_RKiS8_)
$_ZN7cutlass13device_kernelIN5flash19enable_sm80_to_sm89INS1_16FlashAttnBwdSm80INS1_25CollectiveMainloopBwdSm80ILi2ELi2EN4cute5tupleIJNS5_1CILi128EEES8_NS7_ILi64EEEEEENS_10bfloat16_tEfNS_4arch4Sm80ELb1ELb0ELb1ELb0ELb1ELb0ELb0ELb0ELi2ELi4ELi4ELi4ELb0EEENS1_21CollectiveEpilogueBwdISA_SB_SD_Li256ELb0ELb0ELi2EEENS1_25SingleTileBwdLPTSchedulerILb0ELi128ELb1EEEEEEEEEvNT_6ParamsE$_ZN4cute3eso3ESOILb1ELb0EJNS_1CILi1024EEEiiEEC2ERKS3_RKiS8_:
[----:B------:R-:W-:Y:S02]  /*8a10*/  IADD3 R3, R3, -c[0x0][0x20], RZ ;  /* 0x8000080003037a10 */ /* 0x000fe40007ffe0ff */
[----:B------:R-:W-:-:S03]  /*8a20*/  IADD3 R2, R2, -c[0x0][0x20], RZ ;  /* 0x8000080002027a10 */ /* 0x000fc60007ffe0ff */
[----:B------:R1:W-:Y:S04]  /*8a30*/  STL [R3], R8 ;  /* 0x0000000803007387 */ /* 0x0003e80000100800 */
[----:B------:R-:W2:Y:S01]  /*8a40*/  LDL R2, [R2] ;  /* 0x0000000002027983 */ /* 0x000ea20000100800 */
[----:B------:R-:W-:-:S03]  /*8a50*/  IMAD.MOV.U32 R7, RZ, RZ, 0x0 ;  /* 0x00000000ff077424 */ /* 0x000fc600078e00ff */
[----:B--2---:R1:W-:Y:S01]  /*8a60*/  STL [R3+0x4], R2 ;  /* 0x0000040203007387 */ /* 0x0043e20000100800 */
[----:B------:R-:W-:Y:S05]  /*8a70*/  RET.REL.NODEC R6 `(_ZN7cutlass13device_kernelIN5flash19enable_sm80_to_sm89INS1_16FlashAttnBwdSm80INS1_25CollectiveMainloopBwdSm80ILi2ELi2EN4cute5tupleIJNS5_1CILi128EEES8_NS7_ILi64EEEEEENS_10bfloat16_tEfNS_4arch4Sm80ELb1ELb0ELb1ELb0ELb1ELb0ELb0ELb0ELi2ELi4ELi4ELi4ELb0EEENS1_21CollectiveEpilogueBwdISA_SB_SD_Li256ELb0ELb0ELi2EEENS1_25SingleTileBwdLPTSchedulerILb0ELi128ELb1EEEEEEEEEvNT_6ParamsE) ;  /* 0xffff758006007950 */ /* 0x000fea0003c3ffff */
        .type           $_ZN7cutlass13device_kernelIN5flash19enable_sm80_to_sm89INS1_16FlashAttnBwdSm80INS1_25CollectiveMainloopBwdSm80ILi2ELi2EN4cute5tupleIJNS5_1CILi128EEES8_NS7_ILi64EEEEEENS_10bfloat16_tEfNS_4arch4Sm80ELb1ELb0ELb1ELb0ELb1ELb0ELb0ELb0ELi2ELi4ELi4ELi4ELb0EEENS1_21CollectiveEpilogueBwdISA_SB_SD_Li256ELb0ELb0ELi2EEENS1_25SingleTileBwdLPTSchedulerILb0ELi128ELb1EEEEEEEEEvNT_6ParamsE$_ZN4cute3eso3ESOILb1ELb0EJNS_1CILi1EEENS2_ILi256EEEiEEC2ERKS3_RKS4_RKi,@function
        .size           $_ZN7cutlass13device_kernelIN5flash19enable_sm80_to_sm89INS1_16FlashAttnBwdSm80INS1_25CollectiveMainloopBwdSm80ILi2ELi2EN4cute5tupleIJNS5_1CILi128EEES8_NS7_ILi64EEEEEENS_10bfloat16_tEfNS_4arch4Sm80ELb1ELb0ELb1ELb0ELb1ELb0ELb0ELb0ELi2ELi4ELi4ELi4ELb0EEENS1_21CollectiveEpilogueBwdISA_SB_SD_Li256ELb0ELb0ELi2EEENS1_25SingleTileBwdLPTSchedulerILb0ELi128ELb1EEEEEEEEEvNT_6ParamsE$_ZN4cute3eso3ESOILb1ELb0EJNS_1CILi1EEENS2_ILi256EEEiEEC2ERKS3_RKS4_RKi,($_ZN7cutlass13device_kernelIN5flash19enable_sm80_to_sm89INS1_16FlashAttnBwdSm80INS1_25CollectiveMainloopBwdSm80ILi2ELi2EN4cute5tupleIJNS5_1CILi128EEES8_NS7_ILi64EEEEEENS_10bfloat16_tEfNS_4arch4Sm80ELb1ELb0ELb1ELb0ELb1ELb0ELb0ELb0ELi2ELi4ELi4ELi4ELb0EEENS1_21CollectiveEpilogueBwdISA_SB_SD_Li256ELb0ELb0ELi2EEENS1_25SingleTileBwdLPTSchedulerILb0ELi128ELb1EEEEEEEEEvNT_6ParamsE$_ZN4cute3eso3ESOILb1ELb0EJNS_1CILi1EEENS2_ILi512EEEiEEC2ERKS3_RKS4_RKi - $_ZN7cutlass13device_kernelIN5flash19enable_sm80_to_sm89INS1_16FlashAttnBwdSm80INS1_25CollectiveMainloopBwdSm80ILi2ELi2EN4cute5tupleIJNS5_1CILi128EEES8_NS7_ILi64EEEEEENS_10bfloat16_tEfNS_4arch4Sm80ELb1ELb0ELb1ELb0ELb1ELb0ELb0ELb0ELi2ELi4ELi4ELi4ELb0EEENS1_21CollectiveEpilogueBwdISA_SB_SD_Li256ELb0ELb0ELi2EEENS1_25SingleTileBwdLPTSchedulerILb0ELi128ELb1EEEEEEEEEvNT_6ParamsE$_ZN4cute3eso3ESOILb1ELb0EJNS_1CILi1EEENS2_ILi256EEEiEEC2ERKS3_RKS4_RKi)
$_ZN7cutlass13device_kernelIN5flash19enable_sm80_to_sm89INS1_16FlashAttnBwdSm80INS1_25CollectiveMainloopBwdSm80ILi2ELi2EN4cute5tupleIJNS5_1CILi128EEES8_NS7_ILi64EEEEEENS_10bfloat16_tEfNS_4arch4Sm80ELb1ELb0ELb1ELb0ELb1ELb0ELb0ELb0ELi2ELi4ELi4ELi4ELb0EEENS1_21CollectiveEpilogueBwdISA_SB_SD_Li256ELb0ELb0ELi2EEENS1_25SingleTileBwdLPTSchedulerILb0ELi128ELb1EEEEEEEEEvNT_6ParamsE$_ZN4cute3eso3ESOILb1ELb0EJNS_1CILi1EEENS2_ILi256EEEiEEC2ERKS3_RKS4_RKi:
[----:B------:R-:W-:Y:S02]  /*8a80*/  IADD3 R35, R35, -c[0x0][0x20], RZ ;  /* 0x8000080023237a10 */ /* 0x000fe40007ffe0ff */
[----:B------:R-:W-:-:S03]  /*8a90*/  MOV R5, 0x0 ;  /* 0x0000000000057802 */ /* 0x000fc60000000f00 */
[----:B------:R1:W-:Y:S01]  /*8aa0*/  STL [R35], R2 ;  /* 0x0000000223007387 */ /* 0x0003e20000100800 */
[----:B------:R-:W-:Y:S05]  /*8ab0*/  RET.REL.NODEC R4 `(_ZN7cutlass13device_kernelIN5flash19enable_sm80_to_sm89INS1_16FlashAttnBwdSm80INS1_25CollectiveMainloopBwdSm80ILi2ELi2EN4cute5tupleIJNS5_1CILi128EEES8_NS7_ILi64EEEEEENS_10bfloat16_tEfNS_4arch4Sm80ELb1ELb0ELb1ELb0ELb1ELb0ELb0ELb0ELi2ELi4ELi4ELi4ELb0EEENS1_21CollectiveEpilogueBwdISA_SB_SD_Li256ELb0ELb0ELi2EEENS1_25SingleTileBwdLPTSchedulerILb0ELi128ELb1EEEEEEEEEvNT_6ParamsE) ;  /* 0xffff754004007950 */ /* 0x000fea0003c3ffff */
        .type           $_ZN7cutlass13device_kernelIN5flash19enable_sm80_to_sm89INS1_16FlashAttnBwdSm80INS1_25CollectiveMainloopBwdSm80ILi2ELi2EN4cute5tupleIJNS5_1CILi128EEES8_NS7_ILi64EEEEEENS_10bfloat16_tEfNS_4arch4Sm80ELb1ELb0ELb1ELb0ELb1ELb0ELb0ELb0ELi2ELi4ELi4ELi4ELb0EEENS1_21CollectiveEpilogueBwdISA_SB_SD_Li256ELb0ELb0ELi2EEENS1_25SingleTileBwdLPTSchedulerILb0ELi128ELb1EEEEEEEEEvNT_6ParamsE$_ZN4cute3eso3ESOILb1ELb0EJNS_1CILi1EEENS2_ILi512EEEiEEC2ERKS3_RKS4_RKi,@function
        .size           $_ZN7cutlass13device_kernelIN5flash19enable_sm80_to_sm89INS1_16FlashAttnBwdSm80INS1_25CollectiveMainloopBwdSm80ILi2ELi2EN4cute5tupleIJNS5_1CILi128EEES8_NS7_ILi64EEEEEENS_10bfloat16_tEfNS_4arch4Sm80ELb1ELb0ELb1ELb0ELb1ELb0ELb0ELb0ELi2ELi4ELi4ELi4ELb0EEENS1_21CollectiveEpilogueBwdISA_SB_SD_Li256ELb0ELb0ELi2EEENS1_25SingleTileBwdLPTSchedulerILb0ELi128ELb1EEEEEEEEEvNT_6ParamsE$_ZN4cute3eso3ESOILb1ELb0EJNS_1CILi1EEENS2_ILi512EEEiEEC2ERKS3_RKS4_RKi,($_ZN7cutlass13device_kernelIN5flash19enable_sm80_to_sm89INS1_16FlashAttnBwdSm80INS1_25CollectiveMainloopBwdSm80ILi2ELi2EN4cute5tupleIJNS5_1CILi128EEES8_NS7_ILi64EEEEEENS_10bfloat16_tEfNS_4arch4Sm80ELb1ELb0ELb1ELb0ELb1ELb0ELb0ELb0ELi2ELi4ELi4ELi4ELb0EEENS1_21CollectiveEpilogueBwdISA_SB_SD_Li256ELb0ELb0ELi2EEENS1_25SingleTileBwdLPTSchedulerILb0ELi128ELb1EEEEEEEEEvNT_6ParamsE$_ZN4cute3eso3ESOILb1ELb0EJNS_1CILi1EEENS2_ILi8EEEiiNS2_ILi64EEEiNS2_ILi144EEENS2_ILi288EEENS2_ILi512EEEEEC2ERKS3_RKS4_RKiSF_RKS5_SF_RKS6_RKS7_RKS8_ - $_ZN7cutlass13device_kernelIN5flash19enable_sm80_to_sm89INS1_16FlashAttnBwdSm80INS1_25CollectiveMainloopBwdSm80ILi2ELi2EN4cute5tupleIJNS5_1CILi128EEES8_NS7_ILi64EEEEEENS_10bfloat16_tEfNS_4arch4Sm80ELb1ELb0ELb1ELb0ELb1ELb0ELb0ELb0ELi2ELi4ELi4ELi4ELb0EEENS1_21CollectiveEpilogueBwdISA_SB_SD_Li256ELb0ELb0ELi2EEENS1_25SingleTileBwdLPTSchedulerILb0ELi128ELb1EEEEEEEEEvNT_6ParamsE$_ZN4cute3eso3ESOILb1ELb0EJNS_1CILi1EEENS2_ILi512EEEiEEC2ERKS3_RKS4_RKi)
$_ZN7cutlass13device_kernelIN5flash19enable_sm80_to_sm89INS1_16FlashAttnBwdSm80INS1_25CollectiveMainloopBwdSm80ILi2ELi2EN4cute5tupleIJNS5_1CILi128EEES8_NS7_ILi64EEEEEENS_10bfloat16_tEfNS_4arch4Sm80ELb1ELb0ELb1ELb0ELb1ELb0ELb0ELb0ELi2ELi4ELi4ELi4ELb0EEENS1_21CollectiveEpilogueBwdISA_SB_SD_Li256ELb0ELb0ELi2EEENS1_25SingleTileBwdLPTSchedulerILb0ELi128ELb1EEEEEEEEEvNT_6ParamsE$_ZN4cute3eso3ESOILb1ELb0EJNS_1CILi1EEENS2_ILi512EEEiEEC2ERKS3_RKS4_RKi:
[----:B------:R-:W-:Y:S01]  /*8ac0*/  IADD3 R86, R86, -c[0x0][0x20], RZ ;  /* 0x8000080056567a10 */ /* 0x000fe20007ffe0ff */
[----:B------:R-:W-:Y:S01]  /*8ad0*/  IMAD.MOV.U32 R4, RZ, RZ, R2 ;  /* 0x000000ffff047224 */ /* 0x000fe200078e0002 */
[----:B------:R-:W-:-:S03]  /*8ae0*/  MOV R5, 0x0 ;  /* 0x0000000000057802 */ /* 0x000fc60000000f00 */
[----:B------:R1:W-:Y:S01]  /*8af0*/  STL [R86], R3 ;  /* 0x0000000356007387 */ /* 0x0003e20000100800 */
[----:B------:R-:W-:Y:S05]  /*8b00*/  RET.REL.NODEC R4 `(_ZN7cutlass13device_kernelIN5flash19enable_sm80_to_sm89INS1_16FlashAttnBwdSm80INS1_25CollectiveMainloopBwdSm80ILi2ELi2EN4cute5tupleIJNS5_1CILi128EEES8_NS7_ILi64EEEEEENS_10bfloat16_tEfNS_4arch4Sm80ELb1ELb0ELb1ELb0ELb1ELb0ELb0ELb0ELi2ELi4ELi4ELi4ELb0EEENS1_21CollectiveEpilogueBwdISA_SB_SD_Li256ELb0ELb0ELi2EEENS1_25SingleTileBwdLPTSchedulerILb0ELi128ELb1EEEEEEEEEvNT_6ParamsE) ;  /* 0xffff74f004007950 */ /* 0x000fea0003c3ffff */
        .type           $_ZN7cutlass13device_kernelIN5flash19enable_sm80_to_sm89INS1_16FlashAttnBwdSm80INS1_25CollectiveMainloopBwdSm80ILi2ELi2EN4cute5tupleIJNS5_1CILi128EEES8_NS7_ILi64EEEEEENS_10bfloat16_tEfNS_4arch4Sm80ELb1ELb0ELb1ELb0ELb1ELb0ELb0ELb0ELi2ELi4ELi4ELi4ELb0EEENS1_21CollectiveEpilogueBwdISA_SB_SD_Li256ELb0ELb0ELi2EEENS1_25SingleTileBwdLPTSchedulerILb0ELi128ELb1EEEEEEEEEvNT_6ParamsE$_ZN4cute3eso3ESOILb1ELb0EJNS_1CILi1EEENS2_ILi8EEEiiNS2_ILi64EEEiNS2_ILi144EEENS2_ILi288EEENS2_ILi512EEEEEC2ERKS3_RKS4_RKiSF_RKS5_SF_RKS6_RKS7_RKS8_,@function
        .size           $_ZN7cutlass13device_kernelIN5flash19enable_sm80_to_sm89INS1_16FlashAttnBwdSm80INS1_25CollectiveMainloopBwdSm80ILi2ELi2EN4cute5tupleIJNS5_1CILi128EEES8_NS7_ILi64EEEEEENS_10bfloat16_tEfNS_4arch4Sm80ELb1ELb0ELb1ELb0ELb1ELb0ELb0ELb0ELi2ELi4ELi4ELi4ELb0EEENS1_21CollectiveEpilogueBwdISA_SB_SD_Li256ELb0ELb0ELi2EEENS1_25SingleTileBwdLPTSchedulerILb0ELi128ELb1EEEEEEEEEvNT_6ParamsE$_ZN4cute3eso3ESOILb1ELb0EJNS_1CILi1EEENS2_ILi8EEEiiNS2_ILi64EEEiNS2_ILi144EEENS2_ILi288EEENS2_ILi512EEEEEC2ERKS3_RKS4_RKiSF_RKS5_SF_RKS6_RKS7_RKS8_,($_ZN7cutlass13device_kernelIN5flash19enable_sm80_to_sm89INS1_16FlashAttnBwdSm80INS1_25CollectiveMainloopBwdSm80ILi2ELi2EN4cute5tupleIJNS5_1CILi128EEES8_NS7_ILi64EEEEEENS_10bfloat16_tEfNS_4arch4Sm80ELb1ELb0ELb1ELb0ELb1ELb0ELb0ELb0ELi2ELi4ELi4ELi4ELb0EEENS1_21CollectiveEpilogueBwdISA_SB_SD_Li256ELb0ELb0ELi2EEENS1_25SingleTileBwdLPTSchedulerILb0ELi128ELb1EEEEEEEEEvNT_6ParamsE$_ZN4cute3eso3ESOILb1ELb0EJNS_1CILi1EEENS_5tupleIJNS2_ILi8EEEiiEEENS2_ILi64EEENS4_IJiNS2_ILi144EEENS2_ILi288EEEEEENS2_ILi512EEEEEC2ERKS3_RKS6_RKS7_RKSA_RKSB_ - $_ZN7cutlass13device_kernelIN5flash19enable_sm80_to_sm89INS1_16FlashAttnBwdSm80INS1_25CollectiveMainloopBwdSm80ILi2ELi2EN4cute5tupleIJNS5_1CILi128EEES8_NS7_ILi64EEEEEENS_10bfloat16_tEfNS_4arch4Sm80ELb1ELb0ELb1ELb0ELb1ELb0ELb0ELb0ELi2ELi4ELi4ELi4ELb0EEENS1_21CollectiveEpilogueBwdISA_SB_SD_Li256ELb0ELb0ELi2EEENS1_25SingleTileBwdLPTSchedulerILb0ELi128ELb1EEEEEEEEEvNT_6ParamsE$_ZN4cute3eso3ESOILb1ELb0EJNS_1CILi1EEENS2_ILi8EEEiiNS2_ILi64EEEiNS2_ILi144EEENS2_ILi288EEENS2_ILi512EEEEEC2ERKS3_RKS4_RKiSF_RKS5_SF_RKS6_RKS7_RKS8_)
$_ZN7cutlass13device_kernelIN5flash19enable_sm80_to_sm89INS1_16FlashAttnBwdSm80INS1_25CollectiveMainloopBwdSm80ILi2ELi2EN4cute5tupleIJNS5_1CILi128EEES8_NS7_ILi64EEEEEENS_10bfloat16_tEfNS_4arch4Sm80ELb1ELb0ELb1ELb0ELb1ELb0ELb0ELb0ELi2ELi4ELi4ELi4ELb0EEENS1_21CollectiveEpilogueBwdISA_SB_SD_Li256ELb0ELb0ELi2EEENS1_25SingleTileBwdLPTSchedulerILb0ELi128ELb1EEEEEEEEEvNT_6ParamsE$_ZN4cute3eso3ESOILb1ELb0EJNS_1CILi1EEENS2_ILi8EEEiiNS2_ILi64EEEiNS2_ILi144EEENS2_ILi288EEENS2_ILi512EEEEEC2ERKS3_RKS4_RKiSF_RKS5_SF_RKS6_RKS7_RKS8_:
        /* <DEDUP_REMOVED lines=11> */
        .type           $_ZN7cutlass13device_kernelIN5flash19enable_sm80_to_sm89INS1_16FlashAttnBwdSm80INS1_25CollectiveMainloopBwdSm80ILi2ELi2EN4cute5tupleIJNS5_1CILi128EEES8_NS7_ILi64EEEEEENS_10bfloat16_tEfNS_4arch4Sm80ELb1ELb0ELb1ELb0ELb1ELb0ELb0ELb0ELi2ELi4ELi4ELi4ELb0EEENS1_21CollectiveEpilogueBwdISA_SB_SD_Li256ELb0ELb0ELi2EEENS1_25SingleTileBwdLPTSchedulerILb0ELi128ELb1EEEEEEEEEvNT_6ParamsE$_ZN4cute3eso3ESOILb1ELb0EJNS_1CILi1EEENS_5tupleIJNS2_ILi8EEEiiEEENS2_ILi64EEENS4_IJiNS2_ILi144EEENS2_ILi288EEEEEENS2_ILi512EEEEEC2ERKS3_RKS6_RKS7_RKSA_RKSB_,@function
        .size           $_ZN7cutlass13device_kernelIN5flash19enable_sm80_to_sm89INS1_16FlashAttnBwdSm80INS1_25CollectiveMainloopBwdSm80ILi2ELi2EN4cute5tupleIJNS5_1CILi128EEES8_NS7_ILi64EEEEEENS_10bfloat16_tEfNS_4arch4Sm80ELb1ELb0ELb1ELb0ELb1ELb0ELb0ELb0ELi2ELi4ELi4ELi4ELb0EEENS1_21CollectiveEpilogueBwdISA_SB_SD_Li256ELb0ELb0ELi2EEENS1_25SingleTileBwdLPTSchedulerILb0ELi128ELb1EEEEEEEEEvNT_6ParamsE$_ZN4cute3eso3ESOILb1ELb0EJNS_1CILi1EEENS_5tupleIJNS2_ILi8EEEiiEEENS2_ILi64EEENS4_IJiNS2_ILi144EEENS2_ILi288EEEEEENS2_ILi512EEEEEC2ERKS3_RKS6_RKS7_RKSA_RKSB_,($_ZN7cutlass13device_kernelIN5flash19enable_sm80_to_sm89INS1_16FlashAttnBwdSm80INS1_25CollectiveMainloopBwdSm80ILi2ELi2EN4cute5tupleIJNS5_1CILi128EEES8_NS7_ILi64EEEEEENS_10bfloat16_tEfNS_4arch4Sm80ELb1ELb0ELb1ELb0ELb1ELb0ELb0ELb0ELi2ELi4ELi4ELi4ELb0EEENS1_21CollectiveEpilogueBwdISA_SB_SD_Li256ELb0ELb0ELi2EEENS1_25SingleTileBwdLPTSchedulerILb0ELi128ELb1EEEEEEEEEvNT_6ParamsE$_ZN4cute3eso3ESOILb1ELb0EJNS_1CILi1EEENS_5tupleIJiiiEEENS2_ILi64EEENS4_IJNS2_ILi72EEENS2_ILi144EEENS2_ILi288EEEEEENS2_ILi512EEEEEC2ERKS3_RKS5_RKS6_RKSA_RKSB_ - $_ZN7cutlass13device_kernelIN5flash19enable_sm80_to_sm89INS1_16FlashAttnBwdSm80INS1_25CollectiveMainloopBwdSm80ILi2ELi2EN4cute5tupleIJNS5_1CILi128EEES8_NS7_ILi64EEEEEENS_10bfloat16_tEfNS_4arch4Sm80ELb1ELb0ELb1ELb0ELb1ELb0ELb0ELb0ELi2ELi4ELi4ELi4ELb0EEENS1_21CollectiveEpilogueBwdISA_SB_SD_Li256ELb0ELb0ELi2EEENS1_25SingleTileBwdLPTSchedulerILb0ELi128ELb1EEEEEEEEEvNT_6ParamsE$_ZN4cute3eso3ESOILb1ELb0EJNS_1CILi1EEENS_5tupleIJNS2_ILi8EEEiiEEENS2_ILi64EEENS4_IJiNS2_ILi144EEENS2_ILi288EEEEEENS2_ILi512EEEEEC2ERKS3_RKS6_RKS7_RKSA_RKSB_)
$_ZN7cutlass13device_kernelIN5flash19enable_sm80_to_sm89INS1_16FlashAttnBwdSm80INS1_25CollectiveMainloopBwdSm80ILi2ELi2EN4cute5tupleIJNS5_1CILi128EEES8_NS7_ILi64EEEEEENS_10bfloat16_tEfNS_4arch4Sm80ELb1ELb0ELb1ELb0ELb1ELb0ELb0ELb0ELi2ELi4ELi4ELi4ELb0EEENS1_21CollectiveEpilogueBwdISA_SB_SD_Li256ELb0ELb0ELi2EEENS1_25SingleTileBwdLPTSchedulerILb0ELi128ELb1EEEEEEEEEvNT_6ParamsE$_ZN4cute3eso3ESOILb1ELb0EJNS_1CILi1EEENS_5tupleIJNS2_ILi8EEEiiEEENS2_ILi64EEENS4_IJiNS2_ILi144EEENS2_ILi288EEEEEENS2_ILi512EEEEEC2ERKS3_RKS6_RKS7_RKSA_RKSB_:
        /* <DEDUP_REMOVED lines=9> */
        .type           $_ZN7cutlass13device_kernelIN5flash19enable_sm80_to_sm89INS1_16FlashAttnBwdSm80INS1_25CollectiveMainloopBwdSm80ILi2ELi2EN4cute5tupleIJNS5_1CILi128EEES8_NS7_ILi64EEEEEENS_10bfloat16_tEfNS_4arch4Sm80ELb1ELb0ELb1ELb0ELb1ELb0ELb0ELb0ELi2ELi4ELi4ELi4ELb0EEENS1_21CollectiveEpilogueBwdISA_SB_SD_Li256ELb0ELb0ELi2EEENS1_25SingleTileBwdLPTSchedulerILb0ELi128ELb1EEEEEEEEEvNT_6ParamsE$_ZN4cute3eso3ESOILb1ELb0EJNS_1CILi1EEENS_5tupleIJiiiEEENS2_ILi64EEENS4_IJNS2_ILi72EEENS2_ILi144EEENS2_ILi288EEEEEENS2_ILi512EEEEEC2ERKS3_RKS5_RKS6_RKSA_RKSB_,@function
        .size           $_ZN7cutlass13device_kernelIN5flash19enable_sm80_to_sm89INS1_16FlashAttnBwdSm80INS1_25CollectiveMainloopBwdSm80ILi2ELi2EN4cute5tupleIJNS5_1CILi128EEES8_NS7_ILi64EEEEEENS_10bfloat16_tEfNS_4arch4Sm80ELb1ELb0ELb1ELb0ELb1ELb0ELb0ELb0ELi2ELi4ELi4ELi4ELb0EEENS1_21CollectiveEpilogueBwdISA_SB_SD_Li256ELb0ELb0ELi2EEENS1_25SingleTileBwdLPTSchedulerILb0ELi128ELb1EEEEEEEEEvNT_6ParamsE$_ZN4cute3eso3ESOILb1ELb0EJNS_1CILi1EEENS_5tupleIJiiiEEENS2_ILi64EEENS4_IJNS2_ILi72EEENS2_ILi144EEENS2_ILi288EEEEEENS2_ILi512EEEEEC2ERKS3_RKS5_RKS6_RKSA_RKSB_,($_ZN7cutlass13device_kernelIN5flash19enable_sm80_to_sm89INS1_16FlashAttnBwdSm80INS1_25CollectiveMainloopBwdSm80ILi2ELi2EN4cute5tupleIJNS5_1CILi128EEES8_NS7_ILi64EEEEEENS_10bfloat16_tEfNS_4arch4Sm80ELb1ELb0ELb1ELb0ELb1ELb0ELb0ELb0ELi2ELi4ELi4ELi4ELb0EEENS1_21CollectiveEpilogueBwdISA_SB_SD_Li256ELb0ELb0ELi2EEENS1_25SingleTileBwdLPTSchedulerILb0ELi128ELb1EEEEEEEEEvNT_6ParamsE$_ZN4cute3eso3ESOILb1ELb0EJNS_1CILi1EEEiEEC2ERKS3_RKi - $_ZN7cutlass13device_kernelIN5flash19enable_sm80_to_sm89INS1_16FlashAttnBwdSm80INS1_25CollectiveMainloopBwdSm80ILi2ELi2EN4cute5tupleIJNS5_1CILi128EEES8_NS7_ILi64EEEEEENS_10bfloat16_tEfNS_4arch4Sm80ELb1ELb0ELb1ELb0ELb1ELb0ELb0ELb0ELi2ELi4ELi4ELi4ELb0EEENS1_21CollectiveEpilogueBwdISA_SB_SD_Li256ELb0ELb0ELi2EEENS1_25SingleTileBwdLPTSchedulerILb0ELi128ELb1EEEEEEEEEvNT_6ParamsE$_ZN4cute3eso3ESOILb1ELb0EJNS_1CILi1EEENS_5tupleIJiiiEEENS2_ILi64EEENS4_IJNS2_ILi72EEENS2_ILi144EEENS2_ILi288EEEEEENS2_ILi512EEEEEC2ERKS3_RKS5_RKS6_RKSA_RKSB_)
$_ZN7cutlass13device_kernelIN5flash19enable_sm80_to_sm89INS1_16FlashAttnBwdSm80INS1_25CollectiveMainloopBwdSm80ILi2ELi2EN4cute5tupleIJNS5_1CILi128EEES8_NS7_ILi64EEEEEENS_10bfloat16_tEfNS_4arch4Sm80ELb1ELb0ELb1ELb0ELb1ELb0ELb0ELb0ELi2ELi4ELi4ELi4ELb0EEENS1_21CollectiveEpilogueBwdISA_SB_SD_Li256ELb0ELb0ELi2EEENS1_25SingleTileBwdLPTSchedulerILb0ELi128ELb1EEEEEEEEEvNT_6ParamsE$_ZN4cute3eso3ESOILb1ELb0EJNS_1CILi1EEENS_5tupleIJiiiEEENS2_ILi64EEENS4_IJNS2_ILi72EEENS2_ILi144EEENS2_ILi288EEEEEENS2_ILi512EEEEEC2ERKS3_RKS5_RKS6_RKSA_RKSB_:
[----:B------:R-:W-:Y:S01]  /*8c50*/  IADD3 R4, R4, -c[0x0][0x20], RZ ;  /* 0x8000080004047a10 */ /* 0x000fe20007ffe0ff */
[----:B------:R-:W-:Y:S01]  /*8c60*/  IMAD.MOV.U32 R8, RZ, RZ, R6 ;  /* 0x000000ffff087224 */ /* 0x000fe200078e0006 */
[----:B------:R-:W-:-:S03]  /*8c70*/  MOV R9, 0x0 ;  /* 0x0000000000097802 */ /* 0x000fc60000000f00 */
[----:B------:R1:W-:Y:S04]  /*8c80*/  STL [R4], R2 ;  /* 0x0000000204007387 */ /* 0x0003e80000100800 */
[----:B------:R1:W-:Y:S04]  /*8c90*/  STL [R4+0x4], R3 ;  /* 0x0000040304007387 */ /* 0x0003e80000100800 */
[----:B------:R1:W-:Y:S01]  /*8ca0*/  STL [R4+0x8], R5 ;  /* 0x0000080504007387 */ /* 0x0003e20000100800 */
[----:B------:R-:W-:Y:S05]  /*8cb0*/  RET.REL.NODEC R8 `(_ZN7cutlass13device_kernelIN5flash19enable_sm80_to_sm89INS1_16FlashAttnBwdSm80INS1_25CollectiveMainloopBwdSm80ILi2ELi2EN4cute5tupleIJNS5_1CILi128EEES8_NS7_ILi64EEEEEENS_10bfloat16_tEfNS_4arch4Sm80ELb1ELb0ELb1ELb0ELb1ELb0ELb0ELb0ELi2ELi4ELi4ELi4ELb0EEENS1_21CollectiveEpilogueBwdISA_SB_SD_Li256ELb0ELb0ELi2EEENS1_25SingleTileBwdLPTSchedulerILb0ELi128ELb1EEEEEEEEEvNT_6ParamsE) ;  /* 0xffff734008007950 */ /* 0x000fea0003c3ffff */
        .type           $_ZN7cutlass13device_kernelIN5flash19enable_sm80_to_sm89INS1_16FlashAttnBwdSm80INS1_25CollectiveMainloopBwdSm80ILi2ELi2EN4cute5tupleIJNS5_1CILi128EEES8_NS7_ILi64EEEEEENS_10bfloat16_tEfNS_4arch4Sm80ELb1ELb0ELb1ELb0ELb1ELb0ELb0ELb0ELi2ELi4ELi4ELi4ELb0EEENS1_21CollectiveEpilogueBwdISA_SB_SD_Li256ELb0ELb0ELi2EEENS1_25SingleTileBwdLPTSchedulerILb0ELi128ELb1EEEEEEEEEvNT_6ParamsE$_ZN4cute3eso3ESOILb1ELb0EJNS_1CILi1EEEiEEC2ERKS3_RKi,@function
        .size           $_ZN7cutlass13device_kernelIN5flash19enable_sm80_to_sm89INS1_16FlashAttnBwdSm80INS1_25CollectiveMainloopBwdSm80ILi2ELi2EN4cute5tupleIJNS5_1CILi128EEES8_NS7_ILi64EEEEEENS_10bfloat16_tEfNS_4arch4Sm80ELb1ELb0ELb1ELb0ELb1ELb0ELb0ELb0ELi2ELi4ELi4ELi4ELb0EEENS1_21CollectiveEpilogueBwdISA_SB_SD_Li256ELb0ELb0ELi2EEENS1_25SingleTileBwdLPTSchedulerILb0ELi128ELb1EEEEEEEEEvNT_6ParamsE$_ZN4cute3eso3ESOILb1ELb0EJNS_1CILi1EEEiEEC2ERKS3_RKi,($_ZN7cutlass13device_kernelIN5flash19enable_sm80_to_sm89INS1_16FlashAttnBwdSm80INS1_25CollectiveMainloopBwdSm80ILi2ELi2EN4cute5tupleIJNS5_1CILi128EEES8_NS7_ILi64EEEEEENS_10bfloat16_tEfNS_4arch4Sm80ELb1ELb0ELb1ELb0ELb1ELb0ELb0ELb0ELi2ELi4ELi4ELi4ELb0EEENS1_21CollectiveEpilogueBwdISA_SB_SD_Li256ELb0ELb0ELi2EEENS1_25SingleTileBwdLPTSchedulerILb0ELi128ELb1EEEEEEEEEvNT_6ParamsE$_ZN4cute3eso3ESOILb1ELb0EJNS_1CILi1EEEiiiNS2_ILi144EEENS2_ILi512EEEEEC2ERKS3_RKiSA_SA_RKS4_RKS5_ - $_ZN7cutlass13device_kernelIN5flash19enable_sm80_to_sm89INS1_16FlashAttnBwdSm80INS1_25CollectiveMainloopBwdSm80ILi2ELi2EN4cute5tupleIJNS5_1CILi128EEES8_NS7_ILi64EEEEEENS_10bfloat16_tEfNS_4arch4Sm80ELb1ELb0ELb1ELb0ELb1ELb0ELb0ELb0ELi2ELi4ELi4ELi4ELb0EEENS1_21CollectiveEpilogueBwdISA_SB_SD_Li256ELb0ELb0ELi2EEENS1_25SingleTileBwdLPTSchedulerILb0ELi128ELb1EEEEEEEEEvNT_6ParamsE$_ZN4cute3eso3ESOILb1ELb0EJNS_1CILi1EEEiEEC2ERKS3_RKi)
$_ZN7cutlass13device_kernelIN5flash19enable_sm80_to_sm89INS1_16FlashAttnBwdSm80INS1_25CollectiveMainloopBwdSm80ILi2ELi2EN4cute5tupleIJNS5_1CILi128EEES8_NS7_ILi64EEEEEENS_10bfloat16_tEfNS_4arch4Sm80ELb1ELb0ELb1ELb0ELb1ELb0ELb0ELb0ELi2ELi4ELi4ELi4ELb0EEENS1_21CollectiveEpilogueBwdISA_SB_SD_Li256ELb0ELb0ELi2EEENS1_25SingleTileBwdLPTSchedulerILb0ELi128ELb1EEEEEEEEEvNT_6ParamsE$_ZN4cute3eso3ESOILb1ELb0EJNS_1CILi1EEEiEEC2ERKS3_RKi:
[----:B------:R-:W-:Y:S02]  /*8cc0*/  IADD3 R3, R62, -c[0x0][0x20], RZ ;  /* 0x800008003e037a10 */ /* 0x000fe40007ffe0ff */
[----:B------:R-:W-:-:S03]  /*8cd0*/  MOV R5, 0x0 ;  /* 0x0000000000057802 */ /* 0x000fc60000000f00 */
[----:B------:R1:W-:Y:S01]  /*8ce0*/  STL [R3], R2 ;  /* 0x0000000203007387 */ /* 0x0003e20000100800 */
[----:B------:R-:W-:Y:S05]  /*8cf0*/  RET.REL.NODEC R4 `(_ZN7cutlass13device_kernelIN5flash19enable_sm80_to_sm89INS1_16FlashAttnBwdSm80INS1_25CollectiveMainloopBwdSm80ILi2ELi2EN4cute5tupleIJNS5_1CILi128EEES8_NS7_ILi64EEEEEENS_10bfloat16_tEfNS_4arch4Sm80ELb1ELb0ELb1ELb0ELb1ELb0ELb0ELb0ELi2ELi4ELi4ELi4ELb0EEENS1_21CollectiveEpilogueBwdISA_SB_SD_Li256ELb0ELb0ELi2EEENS1_25SingleTileBwdLPTSchedulerILb0ELi128ELb1EEEEEEEEEvNT_6ParamsE) ;  /* 0xffff730004007950 */ /* 0x000fea0003c3ffff */
        .type           $_ZN7cutlass13device_kernelIN5flash19enable_sm80_to_sm89INS1_16FlashAttnBwdSm80INS1_25CollectiveMainloopBwdSm80ILi2ELi2EN4cute5tupleIJNS5_1CILi128EEES8_NS7_ILi64EEEEEENS_10bfloat16_tEfNS_4arch4Sm80ELb1ELb0ELb1ELb0ELb1ELb0ELb0ELb0ELi2ELi4ELi4ELi4ELb0EEENS1_21CollectiveEpilogueBwdISA_SB_SD_Li256ELb0ELb0ELi2EEENS1_25SingleTileBwdLPTSchedulerILb0ELi128ELb1EEEEEEEEEvNT_6ParamsE$_ZN4cute3eso3ESOILb1ELb0EJNS_1CILi1EEEiiiNS2_ILi144EEENS2_ILi512EEEEEC2ERKS3_RKiSA_SA_RKS4_RKS5_,@function
        .size           $_ZN7cutlass13device_kernelIN5flash19enable_sm80_to_sm89INS1_16FlashAttnBwdSm80INS1_25CollectiveMainloopBwdSm80ILi2ELi2EN4cute5tupleIJNS5_1CILi128EEES8_NS7_ILi64EEEEEENS_10bfloat16_tEfNS_4arch4Sm80ELb1ELb0ELb1ELb0ELb1ELb0ELb0ELb0ELi2ELi4ELi4ELi4ELb0EEENS1_21CollectiveEpilogueBwdISA_SB_SD_Li256ELb0ELb0ELi2EEENS1_25SingleTileBwdLPTSchedulerILb0ELi128ELb1EEEEEEEEEvNT_6ParamsE$_ZN4cute3eso3ESOILb1ELb0EJNS_1CILi1EEEiiiNS2_ILi144EEENS2_ILi512EEEEEC2ERKS3_RKiSA_SA_RKS4_RKS5_,($_ZN7cutlass13device_kernelIN5flash19enable_sm80_to_sm89INS1_16FlashAttnBwdSm80INS1_25CollectiveMainloopBwdSm80ILi2ELi2EN4cute5tupleIJNS5_1CILi128EEES8_NS7_ILi64EEEEEENS_10bfloat16_tEfNS_4arch4Sm80ELb1ELb0ELb1ELb0ELb1ELb0ELb0ELb0ELi2ELi4ELi4ELi4ELb0EEENS1_21CollectiveEpilogueBwdISA_SB_SD_Li256ELb0ELb0ELi2EEENS1_25SingleTileBwdLPTSchedulerILb0ELi128ELb1EEEEEEEEEvNT_6ParamsE$_ZN4cute3eso3ESOILb1ELb0EJNS_1CILi1EEEiiiNS2_ILi64EEENS2_ILi72EEENS2_ILi144EEENS2_ILi288EEENS2_ILi512EEEEEC2ERKS3_RKiSD_SD_RKS4_RKS5_RKS6_RKS7_RKS8_ - $_ZN7cutlass13device_kernelIN5flash19enable_sm80_to_sm89INS1_16FlashAttnBwdSm80INS1_25CollectiveMainloopBwdSm80ILi2ELi2EN4cute5tupleIJNS5_1CILi128EEES8_NS7_ILi64EEEEEENS_10bfloat16_tEfNS_4arch4Sm80ELb1ELb0ELb1ELb0ELb1ELb0ELb0ELb0ELi2ELi4ELi4ELi4ELb0EEENS1_21CollectiveEpilogueBwdISA_SB_SD_Li256ELb0ELb0ELi2EEENS1_25SingleTileBwdLPTSchedulerILb0ELi128ELb1EEEEEEEEEvNT_6ParamsE$_ZN4cute3eso3ESOILb1ELb0EJNS_1CILi1EEEiiiNS2_ILi144EEENS2_ILi512EEEEEC2ERKS3_RKiSA_SA_RKS4_RKS5_)
$_ZN7cutlass13device_kernelIN5flash19enable_sm80_to_sm89INS1_16FlashAttnBwdSm80INS1_25CollectiveMainloopBwdSm80ILi2ELi2EN4cute5tupleIJNS5_1CILi128EEES8_NS7_ILi64EEEEEENS_10bfloat16_tEfNS_4arch4Sm80ELb1ELb0ELb1ELb0ELb1ELb0ELb0ELb0ELi2ELi4ELi4ELi4ELb0EEENS1_21CollectiveEpilogueBwdISA_SB_SD_Li256ELb0ELb0ELi2EEENS1_25SingleTileBwdLPTSchedulerILb0ELi128ELb1EEEEEEEEEvNT_6ParamsE$_ZN4cute3eso3ESOILb1ELb0EJNS_1CILi1EEEiiiNS2_ILi144EEENS2_ILi512EEEEEC2ERKS3_RKiSA_SA_RKS4_RKS5_:
        /* <DEDUP_REMOVED lines=11> */
        .type           $_ZN7cutlass13device_kernelIN5flash19enable_sm80_to_sm89INS1_16FlashAttnBwdSm80INS1_25CollectiveMainloopBwdSm80ILi2ELi2EN4cute5tupleIJNS5_1CILi128EEES8_NS7_ILi64EEEEEENS_10bfloat16_tEfNS_4arch4Sm80ELb1ELb0ELb1ELb0ELb1ELb0ELb0ELb0ELi2ELi4ELi4ELi4ELb0EEENS1_21CollectiveEpilogueBwdISA_SB_SD_Li256ELb0ELb0ELi2EEENS1_25SingleTileBwdLPTSchedulerILb0ELi128ELb1EEEEEEEEEvNT_6ParamsE$_ZN4cute3eso3ESOILb1ELb0EJNS_1CILi1EEEiiiNS2_ILi64EEENS2_ILi72EEENS2_ILi144EEENS2_ILi288EEENS2_ILi512EEEEEC2ERKS3_RKiSD_SD_RKS4_RKS5_RKS6_RKS7_RKS8_,@function
        .size           $_ZN7cutlass13device_kernelIN5flash19enable_sm80_to_sm89INS1_16FlashAttnBwdSm80INS1_25CollectiveMainloopBwdSm80ILi2ELi2EN4cute5tupleIJNS5_1CILi128EEES8_NS7_ILi64EEEEEENS_10bfloat16_tEfNS_4arch4Sm80ELb1ELb0ELb1ELb0ELb1ELb0ELb0ELb0ELi2ELi4ELi4ELi4ELb0EEENS1_21CollectiveEpilogueBwdISA_SB_SD_Li256ELb0ELb0ELi2EEENS1_25SingleTileBwdLPTSchedulerILb0ELi128ELb1EEEEEEEEEvNT_6ParamsE$_ZN4cute3eso3ESOILb1ELb0EJNS_1CILi1EEEiiiNS2_ILi64EEENS2_ILi72EEENS2_ILi144EEENS2_ILi288EEENS2_ILi512EEEEEC2ERKS3_RKiSD_SD_RKS4_RKS5_RKS6_RKS7_RKS8_,($_ZN7cutlass13device_kernelIN5flash19enable_sm80_to_sm89INS1_16FlashAttnBwdSm80INS1_25CollectiveMainloopBwdSm80ILi2ELi2EN4cute5tupleIJNS5_1CILi128EEES8_NS7_ILi64EEEEEENS_10bfloat16_tEfNS_4arch4Sm80ELb1ELb0ELb1ELb0ELb1ELb0ELb0ELb0ELi2ELi4ELi4ELi4ELb0EEENS1_21CollectiveEpilogueBwdISA_SB_SD_Li256ELb0ELb0ELi2EEENS1_25SingleTileBwdLPTSchedulerILb0ELi128ELb1EEEEEEEEEvNT_6ParamsE$_ZN4cute3eso3ESOILb1ELb0EJNS_1CILi1EEEiiiNS2_ILi72EEENS2_ILi512EEEEEC2ERKS3_RKiSA_SA_RKS4_RKS5_ - $_ZN7cutlass13device_kernelIN5flash19enable_sm80_to_sm89INS1_16FlashAttnBwdSm80INS1_25CollectiveMainloopBwdSm80ILi2ELi2EN4cute5tupleIJNS5_1CILi128EEES8_NS7_ILi64EEEEEENS_10bfloat16_tEfNS_4arch4Sm80ELb1ELb0ELb1ELb0ELb1ELb0ELb0ELb0ELi2ELi4ELi4ELi4ELb0EEENS1_21CollectiveEpilogueBwdISA_SB_SD_Li256ELb0ELb0ELi2EEENS1_25SingleTileBwdLPTSchedulerILb0ELi128ELb1EEEEEEEEEvNT_6ParamsE$_ZN4cute3eso3ESOILb1ELb0EJNS_1CILi1EEEiiiNS2_ILi64EEENS2_ILi72EEENS2_ILi144EEENS2_ILi288EEENS2_ILi512EEEEEC2ERKS3_RKiSD_SD_RKS4_RKS5_RKS6_RKS7_RKS8_)
$_ZN7cutlass13device_kernelIN5flash19enable_sm80_to_sm89INS1_16FlashAttnBwdSm80INS1_25CollectiveMainloopBwdSm80ILi2ELi2EN4cute5tupleIJNS5_1CILi128EEES8_NS7_ILi64EEEEEENS_10bfloat16_tEfNS_4arch4Sm80ELb1ELb0ELb1ELb0ELb1ELb0ELb0ELb0ELi2ELi4ELi4ELi4ELb0EEENS1_21CollectiveEpilogueBwdISA_SB_SD_Li256ELb0ELb0ELi2EEENS1_25SingleTileBwdLPTSchedulerILb0ELi128ELb1EEEEEEEEEvNT_6ParamsE$_ZN4cute3eso3ESOILb1ELb0EJNS_1CILi1EEEiiiNS2_ILi64EEENS2_ILi72EEENS2_ILi144EEENS2_ILi288EEENS2_ILi512EEEEEC2ERKS3_RKiSD_SD_RKS4_RKS5_RKS6_RKS7_RKS8_:
        /* <DEDUP_REMOVED lines=11> */
        .type           $_ZN7cutlass13device_kernelIN5flash19enable_sm80_to_sm89INS1_16FlashAttnBwdSm80INS1_25CollectiveMainloopBwdSm80ILi2ELi2EN4cute5tupleIJNS5_1CILi128EEES8_NS7_ILi64EEEEEENS_10bfloat16_tEfNS_4arch4Sm80ELb1ELb0ELb1ELb0ELb1ELb0ELb0ELb0ELi2ELi4ELi4ELi4ELb0EEENS1_21CollectiveEpilogueBwdISA_SB_SD_Li256ELb0ELb0ELi2EEENS1_25SingleTileBwdLPTSchedulerILb0ELi128ELb1EEEEEEEEEvNT_6ParamsE$_ZN4cute3eso3ESOILb1ELb0EJNS_1CILi1EEEiiiNS2_ILi72EEENS2_ILi512EEEEEC2ERKS3_RKiSA_SA_RKS4_RKS5_,@function
        .size           $_ZN7cutlass13device_kernelIN5flash19enable_sm80_to_sm89INS1_16FlashAttnBwdSm80INS1_25CollectiveMainloopBwdSm80ILi2ELi2EN4cute5tupleIJNS5_1CILi128EEES8_NS7_ILi64EEEEEENS_10bfloat16_tEfNS_4arch4Sm80ELb1ELb0ELb1ELb0ELb1ELb0ELb0ELb0ELi2ELi4ELi4ELi4ELb0EEENS1_21CollectiveEpilogueBwdISA_SB_SD_Li256ELb0ELb0ELi2EEENS1_25SingleTileBwdLPTSchedulerILb0ELi128ELb1EEEEEEEEEvNT_6ParamsE$_ZN4cute3eso3ESOILb1ELb0EJNS_1CILi1EEEiiiNS2_ILi72EEENS2_ILi512EEEEEC2ERKS3_RKiSA_SA_RKS4_RKS5_,($_ZN7cutlass13device_kernelIN5flash19enable_sm80_to_sm89INS1_16FlashAttnBwdSm80INS1_25CollectiveMainloopBwdSm80ILi2ELi2EN4cute5tupleIJNS5_1CILi128EEES8_NS7_ILi64EEEEEENS_10bfloat16_tEfNS_4arch4Sm80ELb1ELb0ELb1ELb0ELb1ELb0ELb0ELb0ELi2ELi4ELi4ELi4ELb0EEENS1_21CollectiveEpilogueBwdISA_SB_SD_Li256ELb0ELb0ELi2EEENS1_25SingleTileBwdLPTSchedulerILb0ELi128ELb1EEEEEEEEEvNT_6ParamsE$_ZN4cute3eso3ESOILb1ELb0EJNS_1CILi2EEEiEEC2ERKS3_RKi - $_ZN7cutlass13device_kernelIN5flash19enable_sm80_to_sm89INS1_16FlashAttnBwdSm80INS1_25CollectiveMainloopBwdSm80ILi2ELi2EN4cute5tupleIJNS5_1CILi128EEES8_NS7_ILi64EEEEEENS_10bfloat16_tEfNS_4arch4Sm80ELb1ELb0ELb1ELb0ELb1ELb0ELb0ELb0ELi2ELi4ELi4ELi4ELb0EEENS1_21CollectiveEpilogueBwdISA_SB_SD_Li256ELb0ELb0ELi2EEENS1_25SingleTileBwdLPTSchedulerILb0ELi128ELb1EEEEEEEEEvNT_6ParamsE$_ZN4cute3eso3ESOILb1ELb0EJNS_1CILi1EEEiiiNS2_ILi72EEENS2_ILi512EEEEEC2ERKS3_RKiSA_SA_RKS4_RKS5_)
$_ZN7cutlass13device_kernelIN5flash19enable_sm80_to_sm89INS1_16FlashAttnBwdSm80INS1_25CollectiveMainloopBwdSm80ILi2ELi2EN4cute5tupleIJNS5_1CILi128EEES8_NS7_ILi64EEEEEENS_10bfloat16_tEfNS_4arch4Sm80ELb1ELb0ELb1ELb0ELb1ELb0ELb0ELb0ELi2ELi4ELi4ELi4ELb0EEENS1_21CollectiveEpilogueBwdISA_SB_SD_Li256ELb0ELb0ELi2EEENS1_25SingleTileBwdLPTSchedulerILb0ELi128ELb1EEEEEEEEEvNT_6ParamsE$_ZN4cute3eso3ESOILb1ELb0EJNS_1CILi1EEEiiiNS2_ILi72EEENS2_ILi512EEEEEC2ERKS3_RKiSA_SA_RKS4_RKS5_:
        /* <DEDUP_REMOVED lines=11> */
        .type           $_ZN7cutlass13device_kernelIN5flash19enable_sm80_to_sm89INS1_16FlashAttnBwdSm80INS1_25CollectiveMainloopBwdSm80ILi2ELi2EN4cute5tupleIJNS5_1CILi128EEES8_NS7_ILi64EEEEEENS_10bfloat16_tEfNS_4arch4Sm80ELb1ELb0ELb1ELb0ELb1ELb0ELb0ELb0ELi2ELi4ELi4ELi4ELb0EEENS1_21CollectiveEpilogueBwdISA_SB_SD_Li256ELb0ELb0ELi2EEENS1_25SingleTileBwdLPTSchedulerILb0ELi128ELb1EEEEEEEEEvNT_6ParamsE$_ZN4cute3eso3ESOILb1ELb0EJNS_1CILi2EEEiEEC2ERKS3_RKi,@function
        .size           $_ZN7cutlass13device_kernelIN5flash19enable_sm80_to_sm89INS1_16FlashAttnBwdSm80INS1_25CollectiveMainloopBwdSm80ILi2ELi2EN4cute5tupleIJNS5_1CILi128EEES8_NS7_ILi64EEEEEENS_10bfloat16_tEfNS_4arch4Sm80ELb1ELb0ELb1ELb0ELb1ELb0ELb0ELb0ELi2ELi4ELi4ELi4ELb0EEENS1_21CollectiveEpilogueBwdISA_SB_SD_Li256ELb0ELb0ELi2EEENS1_25SingleTileBwdLPTSchedulerILb0ELi128ELb1EEEEEEEEEvNT_6ParamsE$_ZN4cute3eso3ESOILb1ELb0EJNS_1CILi2EEEiEEC2ERKS3_RKi,($_ZN7cutlass13device_kernelIN5flash19enable_sm80_to_sm89INS1_16FlashAttnBwdSm80INS1_25CollectiveMainloopBwdSm80ILi2ELi2EN4cute5tupleIJNS5_1CILi128EEES8_NS7_ILi64EEEEEENS_10bfloat16_tEfNS_4arch4Sm80ELb1ELb0ELb1ELb0ELb1ELb0ELb0ELb0ELi2ELi4ELi4ELi4ELb0EEENS1_21CollectiveEpilogueBwdISA_SB_SD_Li256ELb0ELb0ELi2EEENS1_25SingleTileBwdLPTSchedulerILb0ELi128ELb1EEEEEEEEEvNT_6ParamsE$_ZN4cute3eso3ESOILb1ELb0EJNS_1CILi4096EEENS_5tupleIJNS4_IJiiEEENS2_ILi8192EEEEEEEEC2ERKS3_RKS7_ - $_ZN7cutlass13device_kernelIN5flash19enable_sm80_to_sm89INS1_16FlashAttnBwdSm80INS1_25CollectiveMainloopBwdSm80ILi2ELi2EN4cute5tupleIJNS5_1CILi128EEES8_NS7_ILi64EEEEEENS_10bfloat16_tEfNS_4arch4Sm80ELb1ELb0ELb1ELb0ELb1ELb0ELb0ELb0ELi2ELi4ELi4ELi4ELb0EEENS1_21CollectiveEpilogueBwdISA_SB_SD_Li256ELb0ELb0ELi2EEENS1_25SingleTileBwdLPTSchedulerILb0ELi128ELb1EEEEEEEEEvNT_6ParamsE$_ZN4cute3eso3ESOILb1ELb0EJNS_1CILi2EEEiEEC2ERKS3_RKi)
$_ZN7cutlass13device_kernelIN5flash19enable_sm80_to_sm89INS1_16FlashAttnBwdSm80INS1_25CollectiveMainloopBwdSm80ILi2ELi2EN4cute5tupleIJNS5_1CILi128EEES8_NS7_ILi64EEEEEENS_10bfloat16_tEfNS_4arch4Sm80ELb1ELb0ELb1ELb0ELb1ELb0ELb0ELb0ELi2ELi4ELi4ELi4ELb0EEENS1_21CollectiveEpilogueBwdISA_SB_SD_Li256ELb0ELb0ELi2EEENS1_25SingleTileBwdLPTSchedulerILb0ELi128ELb1EEEEEEEEEvNT_6ParamsE$_ZN4cute3eso3ESOILb1ELb0EJNS_1CILi2EEEiEEC2ERKS3_RKi:
[----:B------:R-:W-:Y:S02]  /*8f10*/  IADD3 R2, R2, -c[0x0][0x20], RZ ;  /* 0x8000080002027a10 */ /* 0x000fe40007ffe0ff */
[----:B------:R-:W-:-:S03]  /*8f20*/  MOV R5, 0x0 ;  /* 0x0000000000057802 */ /* 0x000fc60000000f00 */
[----:B------:R1:W-:Y:S01]  /*8f30*/  STL [R2], R3 ;  /* 0x0000000302007387 */ /* 0x0003e20000100800 */
[----:B------:R-:W-:Y:S05]  /*8f40*/  RET.REL.NODEC R4 `(_ZN7cutlass13device_kernelIN5flash19enable_sm80_to_sm89INS1_16FlashAttnBwdSm80INS1_25CollectiveMainloopBwdSm80ILi2ELi2EN4cute5tupleIJNS5_1CILi128EEES8_NS7_ILi64EEEEEENS_10bfloat16_tEfNS_4arch4Sm80ELb1ELb0ELb1ELb0ELb1ELb0ELb0ELb0ELi2ELi4ELi4ELi4ELb0EEENS1_21CollectiveEpilogueBwdISA_SB_SD_Li256ELb0ELb0ELi2EEENS1_25SingleTileBwdLPTSchedulerILb0ELi128ELb1EEEEEEEEEvNT_6ParamsE) ;  /* 0xffff70b004007950 */ /* 0x000fea0003c3ffff */
        .type           $_ZN7cutlass13device_kernelIN5flash19enable_sm80_to_sm89INS1_16FlashAttnBwdSm80INS1_25CollectiveMainloopBwdSm80ILi2ELi2EN4cute5tupleIJNS5_1CILi128EEES8_NS7_ILi64EEEEEENS_10bfloat16_tEfNS_4arch4Sm80ELb1ELb0ELb1ELb0ELb1ELb0ELb0ELb0ELi2ELi4ELi4ELi4ELb0EEENS1_21CollectiveEpilogueBwdISA_SB_SD_Li256ELb0ELb0ELi2EEENS1_25SingleTileBwdLPTSchedulerILb0ELi128ELb1EEEEEEEEEvNT_6ParamsE$_ZN4cute3eso3ESOILb1ELb0EJNS_1CILi4096EEENS_5tupleIJNS4_IJiiEEENS2_ILi8192EEEEEEEEC2ERKS3_RKS7_,@function
        .size           $_ZN7cutlass13device_kernelIN5flash19enable_sm80_to_sm89INS1_16FlashAttnBwdSm80INS1_25CollectiveMainloopBwdSm80ILi2ELi2EN4cute5tupleIJNS5_1CILi128EEES8_NS7_ILi64EEEEEENS_10bfloat16_tEfNS_4arch4Sm80ELb1ELb0ELb1ELb0ELb1ELb0ELb0ELb0ELi2ELi4ELi4ELi4ELb0EEENS1_21CollectiveEpilogueBwdISA_SB_SD_Li256ELb0ELb0ELi2EEENS1_25SingleTileBwdLPTSchedulerILb0ELi128ELb1EEEEEEEEEvNT_6ParamsE$_ZN4cute3eso3ESOILb1ELb0EJNS_1CILi4096EEENS_5tupleIJNS4_IJiiEEENS2_ILi8192EEEEEEEEC2ERKS3_RKS7_,($_ZN7cutlass13device_kernelIN5flash19enable_sm80_to_sm89INS1_16FlashAttnBwdSm80INS1_25CollectiveMainloopBwdSm80ILi2ELi2EN4cute5tupleIJNS5_1CILi128EEES8_NS7_ILi64EEEEEENS_10bfloat16_tEfNS_4arch4Sm80ELb1ELb0ELb1ELb0ELb1ELb0ELb0ELb0ELi2ELi4ELi4ELi4ELb0EEENS1_21CollectiveEpilogueBwdISA_SB_SD_Li256ELb0ELb0ELi2EEENS1_25SingleTileBwdLPTSchedulerILb0ELi128ELb1EEEEEEEEEvNT_6ParamsE$_ZN4cute3eso3ESOILb1ELb0EJNS_1CILi4096EEENS_5tupleIJiiEEEEEC2ERKS3_RKS5_ - $_ZN7cutlass13device_kernelIN5flash19enable_sm80_to_sm89INS1_16FlashAttnBwdSm80INS1_25CollectiveMainloopBwdSm80ILi2ELi2EN4cute5tupleIJNS5_1CILi128EEES8_NS7_ILi64EEEEEENS_10bfloat16_tEfNS_4arch4Sm80ELb1ELb0ELb1ELb0ELb1ELb0ELb0ELb0ELi2ELi4ELi4ELi4ELb0EEENS1_21CollectiveEpilogueBwdISA_SB_SD_Li256ELb0ELb0ELi2EEENS1_25SingleTileBwdLPTSchedulerILb0ELi128ELb1EEEEEEEEEvNT_6ParamsE$_ZN4cute3eso3ESOILb1ELb0EJNS_1CILi4096EEENS_5tupleIJNS4_IJiiEEENS2_ILi8192EEEEEEEEC2ERKS3_RKS7_)
$_ZN7cutlass13device_kernelIN5flash19enable_sm80_to_sm89INS1_16FlashAttnBwdSm80INS1_25CollectiveMainloopBwdSm80ILi2ELi2EN4cute5tupleIJNS5_1CILi128EEES8_NS7_ILi64EEEEEENS_10bfloat16_tEfNS_4arch4Sm80ELb1ELb0ELb1ELb0ELb1ELb0ELb0ELb0ELi2ELi4ELi4ELi4ELb0EEENS1_21CollectiveEpilogueBwdISA_SB_SD_Li256ELb0ELb0ELi2EEENS1_25SingleTileBwdLPTSchedulerILb0ELi128ELb1EEEEEEEEEvNT_6ParamsE$_ZN4cute3eso3ESOILb1ELb0EJNS_1CILi4096EEENS_5tupleIJNS4_IJiiEEENS2_ILi8192EEEEEEEEC2ERKS3_RKS7_:
[----:B------:R-:W-:Y:S01]  /*8f50*/  IADD3 R2, R2, -c[0x0][0x20], RZ ;  /* 0x8000080002027a10 */ /* 0x000fe20007ffe0ff */
[----:B------:R-:W-:Y:S01]  /*8f60*/  IMAD.MOV.U32 R8, RZ, RZ, R6 ;  /* 0x000000ffff087224 */ /* 0x000fe200078e0006 */
[----:B------:R-:W-:-:S03]  /*8f70*/  MOV R9, 0x0 ;  /* 0x0000000000097802 */ /* 0x000fc60000000f00 */
[----:B------:R1:W-:Y:S04]  /*8f80*/  STL [R2], R5 ;  /* 0x0000000502007387 */ /* 0x0003e80000100800 */
[----:B------:R1:W-:Y:S01]  /*8f90*/  STL [R2+0x4], R3 ;  /* 0x0000040302007387 */ /* 0x0003e20000100800 */
[----:B------:R-:W-:Y:S05]  /*8fa0*/  RET.REL.NODEC R8 `(_ZN7cutlass13device_kernelIN5flash19enable_sm80_to_sm89INS1_16FlashAttnBwdSm80INS1_25CollectiveMainloopBwdSm80ILi2ELi2EN4cute5tupleIJNS5_1CILi128EEES8_NS7_ILi64EEEEEENS_10bfloat16_tEfNS_4arch4Sm80ELb1ELb0ELb1ELb0ELb1ELb0ELb0ELb0ELi2ELi4ELi4ELi4ELb0EEENS1_21CollectiveEpilogueBwdISA_SB_SD_Li256ELb0ELb0ELi2EEENS1_25SingleTileBwdLPTSchedulerILb0ELi128ELb1EEEEEEEEEvNT_6ParamsE) ;  /* 0xffff705008007950 */ /* 0x000fea0003c3ffff */
        .type           $_ZN7cutlass13device_kernelIN5flash19enable_sm80_to_sm89INS1_16FlashAttnBwdSm80INS1_25CollectiveMainloopBwdSm80ILi2ELi2EN4cute5tupleIJNS5_1CILi128EEES8_NS7_ILi64EEEEEENS_10bfloat16_tEfNS_4arch4Sm80ELb1ELb0ELb1ELb0ELb1ELb0ELb0ELb0ELi2ELi4ELi4ELi4ELb0EEENS1_21CollectiveEpilogueBwdISA_SB_SD_Li256ELb0ELb0ELi2EEENS1_25SingleTileBwdLPTSchedulerILb0ELi128ELb1EEEEEEEEEvNT_6ParamsE$_ZN4cute3eso3ESOILb1ELb0EJNS_1CILi4096EEENS_5tupleIJiiEEEEEC2ERKS3_RKS5_,@function
        .size           $_ZN7cutlass13device_kernelIN5flash19enable_sm80_to_sm89INS1_16FlashAttnBwdSm80INS1_25CollectiveMainloopBwdSm80ILi2ELi2EN4cute5tupleIJNS5_1CILi128EEES8_NS7_ILi64EEEEEENS_10bfloat16_tEfNS_4arch4Sm80ELb1ELb0ELb1ELb0ELb1ELb0ELb0ELb0ELi2ELi4ELi4ELi4ELb0EEENS1_21CollectiveEpilogueBwdISA_SB_SD_Li256ELb0ELb0ELi2EEENS1_25SingleTileBwdLPTSchedulerILb0ELi128ELb1EEEEEEEEEvNT_6ParamsE$_ZN4cute3eso3ESOILb1ELb0EJNS_1CILi4096EEENS_5tupleIJiiEEEEEC2ERKS3_RKS5_,($_ZN7cutlass13device_kernelIN5flash19enable_sm80_to_sm89INS1_16FlashAttnBwdSm80INS1_25CollectiveMainloopBwdSm80ILi2ELi2EN4cute5tupleIJNS5_1CILi128EEES8_NS7_ILi64EEEEEENS_10bfloat16_tEfNS_4arch4Sm80ELb1ELb0ELb1ELb0ELb1ELb0ELb0ELb0ELi2ELi4ELi4ELi4ELb0EEENS1_21CollectiveEpilogueBwdISA_SB_SD_Li256ELb0ELb0ELi2EEENS1_25SingleTileBwdLPTSchedulerILb0ELi128ELb1EEEEEEEEEvNT_6ParamsE$_ZN4cute3eso3ESOILb1ELb0EJNS_1CILi4096EEEiiEEC2ERKS3_RKiS8_ - $_ZN7cutlass13device_kernelIN5flash19enable_sm80_to_sm89INS1_16FlashAttnBwdSm80INS1_25CollectiveMainloopBwdSm80ILi2ELi2EN4cute5tupleIJNS5_1CILi128EEES8_NS7_ILi64EEEEEENS_10bfloat16_tEfNS_4arch4Sm80ELb1ELb0ELb1ELb0ELb1ELb0ELb0ELb0ELi2ELi4ELi4ELi4ELb0EEENS1_21CollectiveEpilogueBwdISA_SB_SD_Li256ELb0ELb0ELi2EEENS1_25SingleTileBwdLPTSchedulerILb0ELi128ELb1EEEEEEEEEvNT_6ParamsE$_ZN4cute3eso3ESOILb1ELb0EJNS_1CILi4096EEENS_5tupleIJiiEEEEEC2ERKS3_RKS5_)
$_ZN7cutlass13device_kernelIN5flash19enable_sm80_to_sm89INS1_16FlashAttnBwdSm80INS1_25CollectiveMainloopBwdSm80ILi2ELi2EN4cute5tupleIJNS5_1CILi128EEES8_NS7_ILi64EEEEEENS_10bfloat16_tEfNS_4arch4Sm80ELb1ELb0ELb1ELb0ELb1ELb0ELb0ELb0ELi2ELi4ELi4ELi4ELb0EEENS1_21CollectiveEpilogueBwdISA_SB_SD_Li256ELb0ELb0ELi2EEENS1_25SingleTileBwdLPTSchedulerILb0ELi128ELb1EEEEEEEEEvNT_6ParamsE$_ZN4cute3eso3ESOILb1ELb0EJNS_1CILi4096EEENS_5tupleIJiiEEEEEC2ERKS3_RKS5_:
[----:B------:R-:W-:Y:S01]  /*8fb0*/  IADD3 R2, R2, -c[0x0][0x20], RZ ;  /* 0x8000080002027a10 */ /* 0x000fe20007ffe0ff */
[----:B------:R-:W-:Y:S01]  /*8fc0*/  IMAD.MOV.U32 R8, RZ, RZ, R6 ;  /* 0x000000ffff087224 */ /* 0x000fe200078e0006 */
[----:B------:R-:W-:-:S03]  /*8fd0*/  MOV R9, 0x0 ;  /* 0x0000000000097802 */ /* 0x000fc60000000f00 */
[----:B------:R1:W-:Y:S04]  /*8fe0*/  STL [R2], R5 ;  /* 0x0000000502007387 */ /* 0x0003e80000100800 */
[----:B------:R1:W-:Y:S01]  /*8ff0*/  STL [R2+0x4], R3 ;  /* 0x0000040302007387 */ /* 0x0003e20000100800 */
[----:B------:R-:W-:Y:S05]  /*9000*/  RET.REL.NODEC R8 `(_ZN7cutlass13device_kernelIN5flash19enable_sm80_to_sm89INS1_16FlashAttnBwdSm80INS1_25CollectiveMainloopBwdSm80ILi2ELi2EN4cute5tupleIJNS5_1CILi128EEES8_NS7_ILi64EEEEEENS_10bfloat16_tEfNS_4arch4Sm80ELb1ELb0ELb1ELb0ELb1ELb0ELb0ELb0ELi2ELi4ELi4ELi4ELb0EEENS1_21CollectiveEpilogueBwdISA_SB_SD_Li256ELb0ELb0ELi2EEENS1_25SingleTileBwdLPTSchedulerILb0ELi128ELb1EEEEEEEEEvNT_6ParamsE) ;  /* 0xffff6ff008007950 */ /* 0x000fea0003c3ffff */
        .type           $_ZN7cutlass13device_kernelIN5flash19enable_sm80_to_sm89INS1_16FlashAttnBwdSm80INS1_25CollectiveMainloopBwdSm80ILi2ELi2EN4cute5tupleIJNS5_1CILi128EEES8_NS7_ILi64EEEEEENS_10bfloat16_tEfNS_4arch4Sm80ELb1ELb0ELb1ELb0ELb1ELb0ELb0ELb0ELi2ELi4ELi4ELi4ELb0EEENS1_21CollectiveEpilogueBwdISA_SB_SD_Li256ELb0ELb0ELi2EEENS1_25SingleTileBwdLPTSchedulerILb0ELi128ELb1EEEEEEEEEvNT_6ParamsE$_ZN4cute3eso3ESOILb1ELb0EJNS_1CILi4096EEEiiEEC2ERKS3_RKiS8_,@function
        .size           $_ZN7cutlass13device_kernelIN5flash19enable_sm80_to_sm89INS1_16FlashAttnBwdSm80INS1_25CollectiveMainloopBwdSm80ILi2ELi2EN4cute5tupleIJNS5_1CILi128EEES8_NS7_ILi64EEEEEENS_10bfloat16_tEfNS_4arch4Sm80ELb1ELb0ELb1ELb0ELb1ELb0ELb0ELb0ELi2ELi4ELi4ELi4ELb0EEENS1_21CollectiveEpilogueBwdISA_SB_SD_Li256ELb0ELb0ELi2EEENS1_25SingleTileBwdLPTSchedulerILb0ELi128ELb1EEEEEEEEEvNT_6ParamsE$_ZN4cute3eso3ESOILb1ELb0EJNS_1CILi4096EEEiiEEC2ERKS3_RKiS8_,($_ZN7cutlass13device_kernelIN5flash19enable_sm80_to_sm89INS1_16FlashAttnBwdSm80INS1_25CollectiveMainloopBwdSm80ILi2ELi2EN4cute5tupleIJNS5_1CILi128EEES8_NS7_ILi64EEEEEENS_10bfloat16_tEfNS_4arch4Sm80ELb1ELb0ELb1ELb0ELb1ELb0ELb0ELb0ELi2ELi4ELi4ELi4ELb0EEENS1_21CollectiveEpilogueBwdISA_SB_SD_Li256ELb0ELb0ELi2EEENS1_25SingleTileBwdLPTSchedulerILb0ELi128ELb1EEEEEEEEEvNT_6ParamsE$_ZN4cute3eso3ESOILb1ELb0EJNS_1CILi4096EEEiiNS2_ILi8192EEEEEC2ERKS3_RKiS9_RKS4_ - $_ZN7cutlass13device_kernelIN5flash19enable_sm80_to_sm89INS1_16FlashAttnBwdSm80INS1_25CollectiveMainloopBwdSm80ILi2ELi2EN4cute5tupleIJNS5_1CILi128EEES8_NS7_ILi64EEEEEENS_10bfloat16_tEfNS_4arch4Sm80ELb1ELb0ELb1ELb0ELb1ELb0ELb0ELb0ELi2ELi4ELi4ELi4ELb0EEENS1_21CollectiveEpilogueBwdISA_SB_SD_Li256ELb0ELb0ELi2EEENS1_25SingleTileBwdLPTSchedulerILb0ELi128ELb1EEEEEEEEEvNT_6ParamsE$_ZN4cute3eso3ESOILb1ELb0EJNS_1CILi4096EEEiiEEC2ERKS3_RKiS8_)
$_ZN7cutlass13device_kernelIN5flash19enable_sm80_to_sm89INS1_16FlashAttnBwdSm80INS1_25CollectiveMainloopBwdSm80ILi2ELi2EN4cute5tupleIJNS5_1CILi128EEES8_NS7_ILi64EEEEEENS_10bfloat16_tEfNS_4arch4Sm80ELb1ELb0ELb1ELb0ELb1ELb0ELb0ELb0ELi2ELi4ELi4ELi4ELb0EEENS1_21CollectiveEpilogueBwdISA_SB_SD_Li256ELb0ELb0ELi2EEENS1_25SingleTileBwdLPTSchedulerILb0ELi128ELb1EEEEEEEEEvNT_6ParamsE$_ZN4cute3eso3ESOILb1ELb0EJNS_1CILi4096EEEiiEEC2ERKS3_RKiS8_:
        /* <DEDUP_REMOVED lines=8> */
        .type           $_ZN7cutlass13device_kernelIN5flash19enable_sm80_to_sm89INS1_16FlashAttnBwdSm80INS1_25CollectiveMainloopBwdSm80ILi2ELi2EN4cute5tupleIJNS5_1CILi128EEES8_NS7_ILi64EEEEEENS_10bfloat16_tEfNS_4arch4Sm80ELb1ELb0ELb1ELb0ELb1ELb0ELb0ELb0ELi2ELi4ELi4ELi4ELb0EEENS1_21CollectiveEpilogueBwdISA_SB_SD_Li256ELb0ELb0ELi2EEENS1_25SingleTileBwdLPTSchedulerILb0ELi128ELb1EEEEEEEEEvNT_6ParamsE$_ZN4cute3eso3ESOILb1ELb0EJNS_1CILi4096EEEiiNS2_ILi8192EEEEEC2ERKS3_RKiS9_RKS4_,@function
        .size           $_ZN7cutlass13device_kernelIN5flash19enable_sm80_to_sm89INS1_16FlashAttnBwdSm80INS1_25CollectiveMainloopBwdSm80ILi2ELi2EN4cute5tupleIJNS5_1CILi128EEES8_NS7_ILi64EEEEEENS_10bfloat16_tEfNS_4arch4Sm80ELb1ELb0ELb1ELb0ELb1ELb0ELb0ELb0ELi2ELi4ELi4ELi4ELb0EEENS1_21CollectiveEpilogueBwdISA_SB_SD_Li256ELb0ELb0ELi2EEENS1_25SingleTileBwdLPTSchedulerILb0ELi128ELb1EEEEEEEEEvNT_6ParamsE$_ZN4cute3eso3ESOILb1ELb0EJNS_1CILi4096EEEiiNS2_ILi8192EEEEEC2ERKS3_RKiS9_RKS4_,($_ZN7cutlass13device_kernelIN5flash19enable_sm80_to_sm89INS1_16FlashAttnBwdSm80INS1_25CollectiveMainloopBwdSm80ILi2ELi2EN4cute5tupleIJNS5_1CILi128EEES8_NS7_ILi64EEEEEENS_10bfloat16_tEfNS_4arch4Sm80ELb1ELb0ELb1ELb0ELb1ELb0ELb0ELb0ELi2ELi4ELi4ELi4ELb0EEENS1_21CollectiveEpilogueBwdISA_SB_SD_Li256ELb0ELb0ELi2EEENS1_25SingleTileBwdLPTSchedulerILb0ELi128ELb1EEEEEEEEEvNT_6ParamsE$_ZN4cute3eso3ESOILb1ELb0EJNS_1CILi8EEEiiEEC2ERKS3_RKiS8_ - $_ZN7cutlass13device_kernelIN5flash19enable_sm80_to_sm89INS1_16FlashAttnBwdSm80INS1_25CollectiveMainloopBwdSm80ILi2ELi2EN4cute5tupleIJNS5_1CILi128EEES8_NS7_ILi64EEEEEENS_10bfloat16_tEfNS_4arch4Sm80ELb1ELb0ELb1ELb0ELb1ELb0ELb0ELb0ELi2ELi4ELi4ELi4ELb0EEENS1_21CollectiveEpilogueBwdISA_SB_SD_Li256ELb0ELb0ELi2EEENS1_25SingleTileBwdLPTSchedulerILb0ELi128ELb1EEEEEEEEEvNT_6ParamsE$_ZN4cute3eso3ESOILb1ELb0EJNS_1CILi4096EEEiiNS2_ILi8192EEEEEC2ERKS3_RKiS9_RKS4_)
$_ZN7cutlass13device_kernelIN5flash19enable_sm80_to_sm89INS1_16FlashAttnBwdSm80INS1_25CollectiveMainloopBwdSm80ILi2ELi2EN4cute5tupleIJNS5_1CILi128EEES8_NS7_ILi64EEEEEENS_10bfloat16_tEfNS_4arch4Sm80ELb1ELb0ELb1ELb0ELb1ELb0ELb0ELb0ELi2ELi4ELi4ELi4ELb0EEENS1_21CollectiveEpilogueBwdISA_SB_SD_Li256ELb0ELb0ELi2EEENS1_25SingleTileBwdLPTSchedulerILb0ELi128ELb1EEEEEEEEEvNT_6ParamsE$_ZN4cute3eso3ESOILb1ELb0EJNS_1CILi4096EEEiiNS2_ILi8192EEEEEC2ERKS3_RKiS9_RKS4_:
        /* <DEDUP_REMOVED lines=8> */
        .type           $_ZN7cutlass13device_kernelIN5flash19enable_sm80_to_sm89INS1_16FlashAttnBwdSm80INS1_25CollectiveMainloopBwdSm80ILi2ELi2EN4cute5tupleIJNS5_1CILi128EEES8_NS7_ILi64EEEEEENS_10bfloat16_tEfNS_4arch4Sm80ELb1ELb0ELb1ELb0ELb1ELb0ELb0ELb0ELi2ELi4ELi4ELi4ELb0EEENS1_21CollectiveEpilogueBwdISA_SB_SD_Li256ELb0ELb0ELi2EEENS1_25SingleTileBwdLPTSchedulerILb0ELi128ELb1EEEEEEEEEvNT_6ParamsE$_ZN4cute3eso3ESOILb1ELb0EJNS_1CILi8EEEiiEEC2ERKS3_RKiS8_,@function
        .size           $_ZN7cutlass13device_kernelIN5flash19enable_sm80_to_sm89INS1_16FlashAttnBwdSm80INS1_25CollectiveMainloopBwdSm80ILi2ELi2EN4cute5tupleIJNS5_1CILi128EEES8_NS7_ILi64EEEEEENS_10bfloat16_tEfNS_4arch4Sm80ELb1ELb0ELb1ELb0ELb1ELb0ELb0ELb0ELi2ELi4ELi4ELi4ELb0EEENS1_21CollectiveEpilogueBwdISA_SB_SD_Li256ELb0ELb0ELi2EEENS1_25SingleTileBwdLPTSchedulerILb0ELi128ELb1EEEEEEEEEvNT_6ParamsE$_ZN4cute3eso3ESOILb1ELb0EJNS_1CILi8EEEiiEEC2ERKS3_RKiS8_,($_ZN7cutlass13device_kernelIN5flash19enable_sm80_to_sm89INS1_16FlashAttnBwdSm80INS1_25CollectiveMainloopBwdSm80ILi2ELi2EN4cute5tupleIJNS5_1CILi128EEES8_NS7_ILi64EEEEEENS_10bfloat16_tEfNS_4arch4Sm80ELb1ELb0ELb1ELb0ELb1ELb0ELb0ELb0ELi2ELi4ELi4ELi4ELb0EEENS1_21CollectiveEpilogueBwdISA_SB_SD_Li256ELb0ELb0ELi2EEENS1_25SingleTileBwdLPTSchedulerILb0ELi128ELb1EEEEEEEEEvNT_6ParamsE$_ZN4cute3eso3ESOILb1ELb0EJNS_1CILi8EEEiiiNS2_ILi144EEENS2_ILi512EEEEEC2ERKS3_RKiSA_SA_RKS4_RKS5_ - $_ZN7cutlass13device_kernelIN5flash19enable_sm80_to_sm89INS1_16FlashAttnBwdSm80INS1_25CollectiveMainloopBwdSm80ILi2ELi2EN4cute5tupleIJNS5_1CILi128EEES8_NS7_ILi64EEEEEENS_10bfloat16_tEfNS_4arch4Sm80ELb1ELb0ELb1ELb0ELb1ELb0ELb0ELb0ELi2ELi4ELi4ELi4ELb0EEENS1_21CollectiveEpilogueBwdISA_SB_SD_Li256ELb0ELb0ELi2EEENS1_25SingleTileBwdLPTSchedulerILb0ELi128ELb1EEEEEEEEEvNT_6ParamsE$_ZN4cute3eso3ESOILb1ELb0EJNS_1CILi8EEEiiEEC2ERKS3_RKiS8_)
$_ZN7cutlass13device_kernelIN5flash19enable_sm80_to_sm89INS1_16FlashAttnBwdSm80INS1_25CollectiveMainloopBwdSm80ILi2ELi2EN4cute5tupleIJNS5_1CILi128EEES8_NS7_ILi64EEEEEENS_10bfloat16_tEfNS_4arch4Sm80ELb1ELb0ELb1ELb0ELb1ELb0ELb0ELb0ELi2ELi4ELi4ELi4ELb0EEENS1_21CollectiveEpilogueBwdISA_SB_SD_Li256ELb0ELb0ELi2EEENS1_25SingleTileBwdLPTSchedulerILb0ELi128ELb1EEEEEEEEEvNT_6ParamsE$_ZN4cute3eso3ESOILb1ELb0EJNS_1CILi8EEEiiEEC2ERKS3_RKiS8_:
[----:B------:R-:W-:Y:S02]  /*9110*/  IADD3 R3, R60, -c[0x0][0x20], RZ ;  /* 0x800008003c037a10 */ /* 0x000fe40007ffe0ff */
[----:B------:R-:W-:-:S03]  /*9120*/  IADD3 R2, R59, -c[0x0][0x20], RZ ;  /* 0x800008003b027a10 */ /* 0x000fc60007ffe0ff */
[----:B------:R1:W-:Y:S04]  /*9130*/  STL [R3], R6 ;  /* 0x0000000603007387 */ /* 0x0003e80000100800 */
[----:B------:R-:W2:Y:S01]  /*9140*/  LDL R2, [R2] ;  /* 0x0000000002027983 */ /* 0x000ea20000100800 */
[----:B------:R-:W-:-:S03]  /*9150*/  IMAD.MOV.U32 R5, RZ, RZ, 0x0 ;  /* 0x00000000ff057424 */ /* 0x000fc600078e00ff */
[----:B--2---:R1:W-:Y:S01]  /*9160*/  STL [R3+0x4], R2 ;  /* 0x0000040203007387 */ /* 0x0043e20000100800 */
[----:B------:R-:W-:Y:S05]  /*9170*/  RET.REL.NODEC R4 `(_ZN7cutlass13device_kernelIN5flash19enable_sm80_to_sm89INS1_16FlashAttnBwdSm80INS1_25CollectiveMainloopBwdSm80ILi2ELi2EN4cute5tupleIJNS5_1CILi128EEES8_NS7_ILi64EEEEEENS_10bfloat16_tEfNS_4arch4Sm80ELb1ELb0ELb1ELb0ELb1ELb0ELb0ELb0ELi2ELi4ELi4ELi4ELb0EEENS1_21CollectiveEpilogueBwdISA_SB_SD_Li256ELb0ELb0ELi2EEENS1_25SingleTileBwdLPTSchedulerILb0ELi128ELb1EEEEEEEEEvNT_6ParamsE) ;  /* 0xffff6e8004007950 */ /* 0x000fea0003c3ffff */
        .type           $_ZN7cutlass13device_kernelIN5flash19enable_sm80_to_sm89INS1_16FlashAttnBwdSm80INS1_25CollectiveMainloopBwdSm80ILi2ELi2EN4cute5tupleIJNS5_1CILi128EEES8_NS7_ILi64EEEEEENS_10bfloat16_tEfNS_4arch4Sm80ELb1ELb0ELb1ELb0ELb1ELb0ELb0ELb0ELi2ELi4ELi4ELi4ELb0EEENS1_21CollectiveEpilogueBwdISA_SB_SD_Li256ELb0ELb0ELi2EEENS1_25SingleTileBwdLPTSchedulerILb0ELi128ELb1EEEEEEEEEvNT_6ParamsE$_ZN4cute3eso3ESOILb1ELb0EJNS_1CILi8EEEiiiNS2_ILi144EEENS2_ILi512EEEEEC2ERKS3_RKiSA_SA_RKS4_RKS5_,@function
        .size           $_ZN7cutlass13device_kernelIN5flash19enable_sm80_to_sm89INS1_16FlashAttnBwdSm80INS1_25CollectiveMainloopBwdSm80ILi2ELi2EN4cute5tupleIJNS5_1CILi128EEES8_NS7_ILi64EEEEEENS_10bfloat16_tEfNS_4arch4Sm80ELb1ELb0ELb1ELb0ELb1ELb0ELb0ELb0ELi2ELi4ELi4ELi4ELb0EEENS1_21CollectiveEpilogueBwdISA_SB_SD_Li256ELb0ELb0ELi2EEENS1_25SingleTileBwdLPTSchedulerILb0ELi128ELb1EEEEEEEEEvNT_6ParamsE$_ZN4cute3eso3ESOILb1ELb0EJNS_1CILi8EEEiiiNS2_ILi144EEENS2_ILi512EEEEEC2ERKS3_RKiSA_SA_RKS4_RKS5_,($_ZN7cutlass13device_kernelIN5flash19enable_sm80_to_sm89INS1_16FlashAttnBwdSm80INS1_25CollectiveMainloopBwdSm80ILi2ELi2EN4cute5tupleIJNS5_1CILi128EEES8_NS7_ILi64EEEEEENS_10bfloat16_tEfNS_4arch4Sm80ELb1ELb0ELb1ELb0ELb1ELb0ELb0ELb0ELi2ELi4ELi4ELi4ELb0EEENS1_21CollectiveEpilogueBwdISA_SB_SD_Li256ELb0ELb0ELi2EEENS1_25SingleTileBwdLPTSchedulerILb0ELi128ELb1EEEEEEEEEvNT_6ParamsE$_ZN4cute3eso3ESOILb1ELb0EJNS_5tupleIJNS2_IJNS2_IJNS_1CILi8EEENS3_ILi1EEEEEENS2_IJS5_S5_EEEEEENS2_IJS5_NS3_ILi2EEEEEEEEENS2_IJNS2_IJNS2_IJS5_NS3_ILi0EEEEEENS2_IJSC_SC_EEEEEENS2_IJSC_iEEEEEEEEC2ERKSB_RKSH_ - $_ZN7cutlass13device_kernelIN5flash19enable_sm80_to_sm89INS1_16FlashAttnBwdSm80INS1_25CollectiveMainloopBwdSm80ILi2ELi2EN4cute5tupleIJNS5_1CILi128EEES8_NS7_ILi64EEEEEENS_10bfloat16_tEfNS_4arch4Sm80ELb1ELb0ELb1ELb0ELb1ELb0ELb0ELb0ELi2ELi4ELi4ELi4ELb0EEENS1_21CollectiveEpilogueBwdISA_SB_SD_Li256ELb0ELb0ELi2EEENS1_25SingleTileBwdLPTSchedulerILb0ELi128ELb1EEEEEEEEEvNT_6ParamsE$_ZN4cute3eso3ESOILb1ELb0EJNS_1CILi8EEEiiiNS2_ILi144EEENS2_ILi512EEEEEC2ERKS3_RKiSA_SA_RKS4_RKS5_)
$_ZN7cutlass13device_kernelIN5flash19enable_sm80_to_sm89INS1_16FlashAttnBwdSm80INS1_25CollectiveMainloopBwdSm80ILi2ELi2EN4cute5tupleIJNS5_1CILi128EEES8_NS7_ILi64EEEEEENS_10bfloat16_tEfNS_4arch4Sm80ELb1ELb0ELb1ELb0ELb1ELb0ELb0ELb0ELi2ELi4ELi4ELi4ELb0EEENS1_21CollectiveEpilogueBwdISA_SB_SD_Li256ELb0ELb0ELi2EEENS1_25SingleTileBwdLPTSchedulerILb0ELi128ELb1EEEEEEEEEvNT_6ParamsE$_ZN4cute3eso3ESOILb1ELb0EJNS_1CILi8EEEiiiNS2_ILi144EEENS2_ILi512EEEEEC2ERKS3_RKiSA_SA_RKS4_RKS5_:
        /* <DEDUP_REMOVED lines=9> */
[----:B------:R-:W-:Y:S05]  /*9210*/  RET.REL.NODEC R4 `(_ZN7cutlass13device_kernelIN5flash19enable_sm80_to_sm89INS1_16FlashAttnBwdSm80INS1_25CollectiveMainloopBwdSm80ILi2ELi2EN4cute5tupleIJNS5_1CILi128EEES8_NS7_ILi64EEEEEENS_10bfloat16_tEfNS_4arch4Sm80ELb1ELb0ELb1ELb0ELb1ELb0ELb0ELb0ELi2ELi4ELi4ELi4ELb0EEENS1_21CollectiveEpilogueBwdISA_SB_SD_Li256ELb0ELb0ELi2EEENS1_25SingleTileBwdLPTSchedulerILb0ELi128ELb1EEEEEEEEEvNT_6ParamsE) ;  /* 0xffff6de004007950 */ /* 0x000fea0003c3ffff */
        .type           $_ZN7cutlass13device_kernelIN5flash19enable_sm80_to_sm89INS1_16FlashAttnBwdSm80INS1_25CollectiveMainloopBwdSm80ILi2ELi2EN4cute5tupleIJNS5_1CILi128EEES8_NS7_ILi64EEEEEENS_10bfloat16_tEfNS_4arch4Sm80ELb1ELb0ELb1ELb0ELb1ELb0ELb0ELb0ELi2ELi4ELi4ELi4ELb0EEENS1_21CollectiveEpilogueBwdISA_SB_SD_Li256ELb0ELb0ELi2EEENS1_25SingleTileBwdLPTSchedulerILb0ELi128ELb1EEEEEEEEEvNT_6ParamsE$_ZN4cute3eso3ESOILb1ELb0EJNS_5tupleIJNS2_IJNS2_IJNS_1CILi8EEENS3_ILi1EEEEEENS2_IJS5_S5_EEEEEENS2_IJS5_NS3_ILi2EEEEEEEEENS2_IJNS2_IJNS2_IJS5_NS3_ILi0EEEEEENS2_IJSC_SC_EEEEEENS2_IJSC_iEEEEEEEEC2ERKSB_RKSH_,@function
        .size           $_ZN7cutlass13device_kernelIN5flash19enable_sm80_to_sm89INS1_16FlashAttnBwdSm80INS1_25CollectiveMainloopBwdSm80ILi2ELi2EN4cute5tupleIJNS5_1CILi128EEES8_NS7_ILi64EEEEEENS_10bfloat16_tEfNS_4arch4Sm80ELb1ELb0ELb1ELb0ELb1ELb0ELb0ELb0ELi2ELi4ELi4ELi4ELb0EEENS1_21CollectiveEpilogueBwdISA_SB_SD_Li256ELb0ELb0ELi2EEENS1_25SingleTileBwdLPTSchedulerILb0ELi128ELb1EEEEEEEEEvNT_6ParamsE$_ZN4cute3eso3ESOILb1ELb0EJNS_5tupleIJNS2_IJNS2_IJNS_1CILi8EEENS3_ILi1EEEEEENS2_IJS5_S5_EEEEEENS2_IJS5_NS3_ILi2EEEEEEEEENS2_IJNS2_IJNS2_IJS5_NS3_ILi0EEEEEENS2_IJSC_SC_EEEEEENS2_IJSC_iEEEEEEEEC2ERKSB_RKSH_,($_ZN7cutlass13device_kernelIN5flash19enable_sm80_to_sm89INS1_16FlashAttnBwdSm80INS1_25CollectiveMainloopBwdSm80ILi2ELi2EN4cute5tupleIJNS5_1CILi128EEES8_NS7_ILi64EEEEEENS_10bfloat16_tEfNS_4arch4Sm80ELb1ELb0ELb1ELb0ELb1ELb0ELb0ELb0ELi2ELi4ELi4ELi4ELb0EEENS1_21CollectiveEpilogueBwdISA_SB_SD_Li256ELb0ELb0ELi2EEENS1_25SingleTileBwdLPTSchedulerILb0ELi128ELb1EEEEEEEEEvNT_6ParamsE$_ZN4cute3eso3ESOILb1ELb0EJNS_5tupleIJNS2_IJNS2_IJNS_1CILi8EEENS3_ILi1EEEEEES5_EEENS2_IJNS2_IJS5_S5_EEENS3_ILi2EEEEEEEEENS2_IJNS2_IJNS2_IJS5_NS3_ILi0EEEEEESC_EEENS2_IJNS2_IJSC_SC_EEEiEEEEEEEEC2ERKSB_RKSH_ - $_ZN7cutlass13device_kernelIN5flash19enable_sm80_to_sm89INS1_16FlashAttnBwdSm80INS1_25CollectiveMainloopBwdSm80ILi2ELi2EN4cute5tupleIJNS5_1CILi128EEES8_NS7_ILi64EEEEEENS_10bfloat16_tEfNS_4arch4Sm80ELb1ELb0ELb1ELb0ELb1ELb0ELb0ELb0ELi2ELi4ELi4ELi4ELb0EEENS1_21CollectiveEpilogueBwdISA_SB_SD_Li256ELb0ELb0ELi2EEENS1_25SingleTileBwdLPTSchedulerILb0ELi128ELb1EEEEEEEEEvNT_6ParamsE$_ZN4cute3eso3ESOILb1ELb0EJNS_5tupleIJNS2_IJNS2_IJNS_1CILi8EEENS3_ILi1EEEEEENS2_IJS5_S5_EEEEEENS2_IJS5_NS3_ILi2EEEEEEEEENS2_IJNS2_IJNS2_IJS5_NS3_ILi0EEEEEENS2_IJSC_SC_EEEEEENS2_IJSC_iEEEEEEEEC2ERKSB_RKSH_)
$_ZN7cutlass13device_kernelIN5flash19enable_sm80_to_sm89INS1_16FlashAttnBwdSm80INS1_25CollectiveMainloopBwdSm80ILi2ELi2EN4cute5tupleIJNS5_1CILi128EEES8_NS7_ILi64EEEEEENS_10bfloat16_tEfNS_4arch4Sm80ELb1ELb0ELb1ELb0ELb1ELb0ELb0ELb0ELi2ELi4ELi4ELi4ELb0EEENS1_21CollectiveEpilogueBwdISA_SB_SD_Li256ELb0ELb0ELi2EEENS1_25SingleTileBwdLPTSchedulerILb0ELi128ELb1EEEEEEEEEvNT_6ParamsE$_ZN4cute3eso3ESOILb1ELb0EJNS_5tupleIJNS2_IJNS2_IJNS_1CILi8EEENS3_ILi1EEEEEENS2_IJS5_S5_EEEEEENS2_IJS5_NS3_ILi2EEEEEEEEENS2_IJNS2_IJNS2_IJS5_NS3_ILi0EEEEEENS2_IJSC_SC_EEEEEENS2_IJSC_iEEEEEEEEC2ERKSB_RKSH_:
[----:B------:R-:W-:Y:S02]  /*9220*/  IADD3 R2, R67, -c[0x0][0x20], RZ ;  /* 0x8000080043027a10 */ /* 0x000fe40007ffe0ff */
[----:B------:R-:W-:-:S03]  /*9230*/  MOV R7, 0x0 ;  /* 0x0000000000077802 */ /* 0x000fc60000000f00 */
[----:B------:R1:W-:Y:S01]  /*9240*/  STL [R2], R3 ;  /* 0x0000000302007387 */ /* 0x0003e20000100800 */
[----:B------:R-:W-:Y:S05]  /*9250*/  RET.REL.NODEC R6 `(_ZN7cutlass13device_kernelIN5flash19enable_sm80_to_sm89INS1_16FlashAttnBwdSm80INS1_25CollectiveMainloopBwdSm80ILi2ELi2EN4cute5tupleIJNS5_1CILi128EEES8_NS7_ILi64EEEEEENS_10bfloat16_tEfNS_4arch4Sm80ELb1ELb0ELb1ELb0ELb1ELb0ELb0ELb0ELi2ELi4ELi4ELi4ELb0EEENS1_21CollectiveEpilogueBwdISA_SB_SD_Li256ELb0ELb0ELi2EEENS1_25SingleTileBwdLPTSchedulerILb0ELi128ELb1EEEEEEEEEvNT_6ParamsE) ;  /* 0xffff6da006007950 */ /* 0x000fea0003c3ffff */
        .type           $_ZN7cutlass13device_kernelIN5flash19enable_sm80_to_sm89INS1_16FlashAttnBwdSm80INS1_25CollectiveMainloopBwdSm80ILi2ELi2EN4cute5tupleIJNS5_1CILi128EEES8_NS7_ILi64EEEEEENS_10bfloat16_tEfNS_4arch4Sm80ELb1ELb0ELb1ELb0ELb1ELb0ELb0ELb0ELi2ELi4ELi4ELi4ELb0EEENS1_21CollectiveEpilogueBwdISA_SB_SD_Li256ELb0ELb0ELi2EEENS1_25SingleTileBwdLPTSchedulerILb0ELi128ELb1EEEEEEEEEvNT_6ParamsE$_ZN4cute3eso3ESOILb1ELb0EJNS_5tupleIJNS2_IJNS2_IJNS_1CILi8EEENS3_ILi1EEEEEES5_EEENS2_IJNS2_IJS5_S5_EEENS3_ILi2EEEEEEEEENS2_IJNS2_IJNS2_IJS5_NS3_ILi0EEEEEESC_EEENS2_IJNS2_IJSC_SC_EEEiEEEEEEEEC2ERKSB_RKSH_,@function
        .size           $_ZN7cutlass13device_kernelIN5flash19enable_sm80_to_sm89INS1_16FlashAttnBwdSm80INS1_25CollectiveMainloopBwdSm80ILi2ELi2EN4cute5tupleIJNS5_1CILi128EEES8_NS7_ILi64EEEEEENS_10bfloat16_tEfNS_4arch4Sm80ELb1ELb0ELb1ELb0ELb1ELb0ELb0ELb0ELi2ELi4ELi4ELi4ELb0EEENS1_21CollectiveEpilogueBwdISA_SB_SD_Li256ELb0ELb0ELi2EEENS1_25SingleTileBwdLPTSchedulerILb0ELi128ELb1EEEEEEEEEvNT_6ParamsE$_ZN4cute3eso3ESOILb1ELb0EJNS_5tupleIJNS2_IJNS2_IJNS_1CILi8EEENS3_ILi1EEEEEES5_EEENS2_IJNS2_IJS5_S5_EEENS3_ILi2EEEEEEEEENS2_IJNS2_IJNS2_IJS5_NS3_ILi0EEEEEESC_EEENS2_IJNS2_IJSC_SC_EEEiEEEEEEEEC2ERKSB_RKSH_,($_ZN7cutlass13device_kernelIN5flash19enable_sm80_to_sm89INS1_16FlashAttnBwdSm80INS1_25CollectiveMainloopBwdSm80ILi2ELi2EN4cute5tupleIJNS5_1CILi128EEES8_NS7_ILi64EEEEEENS_10bfloat16_tEfNS_4arch4Sm80ELb1ELb0ELb1ELb0ELb1ELb0ELb0ELb0ELi2ELi4ELi4ELi4ELb0EEENS1_21CollectiveEpilogueBwdISA_SB_SD_Li256ELb0ELb0ELi2EEENS1_25SingleTileBwdLPTSchedulerILb0ELi128ELb1EEEEEEEEEvNT_6ParamsE$_ZN4cute3eso3ESOILb1ELb0EJNS_5tupleIJNS2_IJNS_1CILi1EEENS2_IJS4_NS3_ILi2EEES5_EEEEEES5_NS2_IJS5_S5_EEEEEENS2_IJNS2_IJNS3_ILi0EEENS2_IJS4_NS3_ILi256EEEiEEEEEENS3_ILi2048EEENS2_IJiNS3_ILi4096EEEEEEEEEEEC2ERKS9_RKSH_ - $_ZN7cutlass13device_kernelIN5flash19enable_sm80_to_sm89INS1_16FlashAttnBwdSm80INS1_25CollectiveMainloopBwdSm80ILi2ELi2EN4cute5tupleIJNS5_1CILi128EEES8_NS7_ILi64EEEEEENS_10bfloat16_tEfNS_4arch4Sm80ELb1ELb0ELb1ELb0ELb1ELb0ELb0ELb0ELi2ELi4ELi4ELi4ELb0EEENS1_21CollectiveEpilogueBwdISA_SB_SD_Li256ELb0ELb0ELi2EEENS1_25SingleTileBwdLPTSchedulerILb0ELi128ELb1EEEEEEEEEvNT_6ParamsE$_ZN4cute3eso3ESOILb1ELb0EJNS_5tupleIJNS2_IJNS2_IJNS_1CILi8EEENS3_ILi1EEEEEES5_EEENS2_IJNS2_IJS5_S5_EEENS3_ILi2EEEEEEEEENS2_IJNS2_IJNS2_IJS5_NS3_ILi0EEEEEESC_EEENS2_IJNS2_IJSC_SC_EEEiEEEEEEEEC2ERKSB_RKSH_)
$_ZN7cutlass13device_kernelIN5flash19enable_sm80_to_sm89INS1_16FlashAttnBwdSm80INS1_25CollectiveMainloopBwdSm80ILi2ELi2EN4cute5tupleIJNS5_1CILi128EEES8_NS7_ILi64EEEEEENS_10bfloat16_tEfNS_4arch4Sm80ELb1ELb0ELb1ELb0ELb1ELb0ELb0ELb0ELi2ELi4ELi4ELi4ELb0EEENS1_21CollectiveEpilogueBwdISA_SB_SD_Li256ELb0ELb0ELi2EEENS1_25SingleTileBwdLPTSchedulerILb0ELi128ELb1EEEEEEEEEvNT_6ParamsE$_ZN4cute3eso3ESOILb1ELb0EJNS_5tupleIJNS2_IJNS2_IJNS_1CILi8EEENS3_ILi1EEEEEES5_EEENS2_IJNS2_IJS5_S5_EEENS3_ILi2EEEEEEEEENS2_IJNS2_IJNS2_IJS5_NS3_ILi0EEEEEESC_EEENS2_IJNS2_IJSC_SC_EEEiEEEEEEEEC2ERKSB_RKSH_:
[----:B------:R-:W-:Y:S02]  /*9260*/  IADD3 R2, R67, -c[0x0][0x20], RZ ;  /* 0x8000080043027a10 */ /* 0x000fe40007ffe0ff */
[----:B------:R-:W-:-:S03]  /*9270*/  MOV R7, 0x0 ;  /* 0x0000000000077802 */ /* 0x000fc60000000f00 */
[----:B------:R1:W-:Y:S01]  /*9280*/  STL [R2], R3 ;  /* 0x0000000302007387 */ /* 0x0003e20000100800 */
[----:B------:R-:W-:Y:S05]  /*9290*/  RET.REL.NODEC R6 `(_ZN7cutlass13device_kernelIN5flash19enable_sm80_to_sm89INS1_16FlashAttnBwdSm80INS1_25CollectiveMainloopBwdSm80ILi2ELi2EN4cute5tupleIJNS5_1CILi128EEES8_NS7_ILi64EEEEEENS_10bfloat16_tEfNS_4arch4Sm80ELb1ELb0ELb1ELb0ELb1ELb0ELb0ELb0ELi2ELi4ELi4ELi4ELb0EEENS1_21CollectiveEpilogueBwdISA_SB_SD_Li256ELb0ELb0ELi2EEENS1_25SingleTileBwdLPTSchedulerILb0ELi128ELb1EEEEEEEEEvNT_6ParamsE) ;  /* 0xffff6d6006007950 */ /* 0x000fea0003c3ffff */
        .type           $_ZN7cutlass13device_kernelIN5flash19enable_sm80_to_sm89INS1_16FlashAttnBwdSm80INS1_25CollectiveMainloopBwdSm80ILi2ELi2EN4cute5tupleIJNS5_1CILi128EEES8_NS7_ILi64EEEEEENS_10bfloat16_tEfNS_4arch4Sm80ELb1ELb0ELb1ELb0ELb1ELb0ELb0ELb0ELi2ELi4ELi4ELi4ELb0EEENS1_21CollectiveEpilogueBwdISA_SB_SD_Li256ELb0ELb0ELi2EEENS1_25SingleTileBwdLPTSchedulerILb0ELi128ELb1EEEEEEEEEvNT_6ParamsE$_ZN4cute3eso3ESOILb1ELb0EJNS_5tupleIJNS2_IJNS_1CILi1EEENS2_IJS4_NS3_ILi2EEES5_EEEEEES5_NS2_IJS5_S5_EEEEEENS2_IJNS2_IJNS3_ILi0EEENS2_IJS4_NS3_ILi256EEEiEEEEEENS3_ILi2048EEENS2_IJiNS3_ILi4096EEEEEEEEEEEC2ERKS9_RKSH_,@function
        .size           $_ZN7cutlass13device_kernelIN5flash19enable_sm80_to_sm89INS1_16FlashAttnBwdSm80INS1_25CollectiveMainloopBwdSm80ILi2ELi2EN4cute5tupleIJNS5_1CILi128EEES8_NS7_ILi64EEEEEENS_10bfloat16_tEfNS_4arch4Sm80ELb1ELb0ELb1ELb0ELb1ELb0ELb0ELb0ELi2ELi4ELi4ELi4ELb0EEENS1_21CollectiveEpilogueBwdISA_SB_SD_Li256ELb0ELb0ELi2EEENS1_25SingleTileBwdLPTSchedulerILb0ELi128ELb1EEEEEEEEEvNT_6ParamsE$_ZN4cute3eso3ESOILb1ELb0EJNS_5tupleIJNS2_IJNS_1CILi1EEENS2_IJS4_NS3_ILi2EEES5_EEEEEES5_NS2_IJS5_S5_EEEEEENS2_IJNS2_IJNS3_ILi0EEENS2_IJS4_NS3_ILi256EEEiEEEEEENS3_ILi2048EEENS2_IJiNS3_ILi4096EEEEEEEEEEEC2ERKS9_RKSH_,($_ZN7cutlass13device_kernelIN5flash19enable_sm80_to_sm89INS1_16FlashAttnBwdSm80INS1_25CollectiveMainloopBwdSm80ILi2ELi2EN4cute5tupleIJNS5_1CILi128EEES8_NS7_ILi64EEEEEENS_10bfloat16_tEfNS_4arch4Sm80ELb1ELb0ELb1ELb0ELb1ELb0ELb0ELb0ELi2ELi4ELi4ELi4ELb0EEENS1_21CollectiveEpilogueBwdISA_SB_SD_Li256ELb0ELb0ELi2EEENS1_25SingleTileBwdLPTSchedulerILb0ELi128ELb1EEEEEEEEEvNT_6ParamsE$_ZN4cute3eso3ESOILb1ELb0EJNS_5tupleIJNS2_IJNS_1CILi1EEENS3_ILi0EEEEEENS2_IJS5_S5_EEEEEENS2_IJS5_iEEEEEC2ERKS8_RKS9_ - $_ZN7cutlass13device_kernelIN5flash19enable_sm80_to_sm89INS1_16FlashAttnBwdSm80INS1_25CollectiveMainloopBwdSm80ILi2ELi2EN4cute5tupleIJNS5_1CILi128EEES8_NS7_ILi64EEEEEENS_10bfloat16_tEfNS_4arch4Sm80ELb1ELb0ELb1ELb0ELb1ELb0ELb0ELb0ELi2ELi4ELi4ELi4ELb0EEENS1_21CollectiveEpilogueBwdISA_SB_SD_Li256ELb0ELb0ELi2EEENS1_25SingleTileBwdLPTSchedulerILb0ELi128ELb1EEEEEEEEEvNT_6ParamsE$_ZN4cute3eso3ESOILb1ELb0EJNS_5tupleIJNS2_IJNS_1CILi1EEENS2_IJS4_NS3_ILi2EEES5_EEEEEES5_NS2_IJS5_S5_EEEEEENS2_IJNS2_IJNS3_ILi0EEENS2_IJS4_NS3_ILi256EEEiEEEEEENS3_ILi2048EEENS2_IJiNS3_ILi4096EEEEEEEEEEEC2ERKS9_RKSH_)
$_ZN7cutlass13device_kernelIN5flash19enable_sm80_to_sm89INS1_16FlashAttnBwdSm80INS1_25CollectiveMainloopBwdSm80ILi2ELi2EN4cute5tupleIJNS5_1CILi128EEES8_NS7_ILi64EEEEEENS_10bfloat16_tEfNS_4arch4Sm80ELb1ELb0ELb1ELb0ELb1ELb0ELb0ELb0ELi2ELi4ELi4ELi4ELb0EEENS1_21CollectiveEpilogueBwdISA_SB_SD_Li256ELb0ELb0ELi2EEENS1_25SingleTileBwdLPTSchedulerILb0ELi128ELb1EEEEEEEEEvNT_6ParamsE$_ZN4cute3eso3ESOILb1ELb0EJNS_5tupleIJNS2_IJNS_1CILi1EEENS2_IJS4_NS3_ILi2EEES5_EEEEEES5_NS2_IJS5_S5_EEEEEENS2_IJNS2_IJNS3_ILi0EEENS2_IJS4_NS3_ILi256EEEiEEEEEENS3_ILi2048EEENS2_IJiNS3_ILi4096EEEEEEEEEEEC2ERKS9_RKSH_:
[----:B------:R-:W-:Y:S01]  /*92a0*/  IADD3 R2, R58, -c[0x0][0x20], RZ ;  /* 0x800008003a027a10 */ /* 0x000fe20007ffe0ff */
[----:B------:R-:W-:Y:S01]  /*92b0*/  IMAD.MOV.U32 R8, RZ, RZ, R6 ;  /* 0x000000ffff087224 */ /* 0x000fe200078e0006 */
[----:B------:R-:W-:-:S03]  /*92c0*/  MOV R9, 0x0 ;  /* 0x0000000000097802 */ /* 0x000fc60000000f00 */
[----:B------:R1:W-:Y:S04]  /*92d0*/  STL [R2], R5 ;  /* 0x0000000502007387 */ /* 0x0003e80000100800 */
[----:B------:R1:W-:Y:S01]  /*92e0*/  STL [R2+0x4], R3 ;  /* 0x0000040302007387 */ /* 0x0003e20000100800 */
[----:B------:R-:W-:Y:S05]  /*92f0*/  RET.REL.NODEC R8 `(_ZN7cutlass13device_kernelIN5flash19enable_sm80_to_sm89INS1_16FlashAttnBwdSm80INS1_25CollectiveMainloopBwdSm80ILi2ELi2EN4cute5tupleIJNS5_1CILi128EEES8_NS7_ILi64EEEEEENS_10bfloat16_tEfNS_4arch4Sm80ELb1ELb0ELb1ELb0ELb1ELb0ELb0ELb0ELi2ELi4ELi4ELi4ELb0EEENS1_21CollectiveEpilogueBwdISA_SB_SD_Li256ELb0ELb0ELi2EEENS1_25SingleTileBwdLPTSchedulerILb0ELi128ELb1EEEEEEEEEvNT_6ParamsE) ;  /* 0xffff6d0008007950 */ /* 0x000fea0003c3ffff */
        .type           $_ZN7cutlass13device_kernelIN5flash19enable_sm80_to_sm89INS1_16FlashAttnBwdSm80INS1_25CollectiveMainloopBwdSm80ILi2ELi2EN4cute5tupleIJNS5_1CILi128EEES8_NS7_ILi64EEEEEENS_10bfloat16_tEfNS_4arch4Sm80ELb1ELb0ELb1ELb0ELb1ELb0ELb0ELb0ELi2ELi4ELi4ELi4ELb0EEENS1_21CollectiveEpilogueBwdISA_SB_SD_Li256ELb0ELb0ELi2EEENS1_25SingleTileBwdLPTSchedulerILb0ELi128ELb1EEEEEEEEEvNT_6ParamsE$_ZN4cute3eso3ESOILb1ELb0EJNS_5tupleIJNS2_IJNS_1CILi1EEENS3_ILi0EEEEEENS2_IJS5_S5_EEEEEENS2_IJS5_iEEEEEC2ERKS8_RKS9_,@function
        .size           $_ZN7cutlass13device_kernelIN5flash19enable_sm80_to_sm89INS1_16FlashAttnBwdSm80INS1_25CollectiveMainloopBwdSm80ILi2ELi2EN4cute5tupleIJNS5_1CILi128EEES8_NS7_ILi64EEEEEENS_10bfloat16_tEfNS_4arch4Sm80ELb1ELb0ELb1ELb0ELb1ELb0ELb0ELb0ELi2ELi4ELi4ELi4ELb0EEENS1_21CollectiveEpilogueBwdISA_SB_SD_Li256ELb0ELb0ELi2EEENS1_25SingleTileBwdLPTSchedulerILb0ELi128ELb1EEEEEEEEEvNT_6ParamsE$_ZN4cute3eso3ESOILb1ELb0EJNS_5tupleIJNS2_IJNS_1CILi1EEENS3_ILi0EEEEEENS2_IJS5_S5_EEEEEENS2_IJS5_iEEEEEC2ERKS8_RKS9_,($_ZN7cutlass13device_kernelIN5flash19enable_sm80_to_sm89INS1_16FlashAttnBwdSm80INS1_25CollectiveMainloopBwdSm80ILi2ELi2EN4cute5tupleIJNS5_1CILi128EEES8_NS7_ILi64EEEEEENS_10bfloat16_tEfNS_4arch4Sm80ELb1ELb0ELb1ELb0ELb1ELb0ELb0ELb0ELi2ELi4ELi4ELi4ELb0EEENS1_21CollectiveEpilogueBwdISA_SB_SD_Li256ELb0ELb0ELi2EEENS1_25SingleTileBwdLPTSchedulerILb0ELi128ELb1EEEEEEEEEvNT_6ParamsE$_ZN4cute3eso3ESOILb1ELb0EJNS_5tupleIJNS2_IJNS_1CILi1EEENS3_ILi0EEEEEES5_EEENS2_IJNS2_IJS5_S5_EEEiEEEEEC2ERKS7_RKS9_ - $_ZN7cutlass13device_kernelIN5flash19enable_sm80_to_sm89INS1_16FlashAttnBwdSm80INS1_25CollectiveMainloopBwdSm80ILi2ELi2EN4cute5tupleIJNS5_1CILi128EEES8_NS7_ILi64EEEEEENS_10bfloat16_tEfNS_4arch4Sm80ELb1ELb0ELb1ELb0ELb1ELb0ELb0ELb0ELi2ELi4ELi4ELi4ELb0EEENS1_21CollectiveEpilogueBwdISA_SB_SD_Li256ELb0ELb0ELi2EEENS1_25SingleTileBwdLPTSchedulerILb0ELi128ELb1EEEEEEEEEvNT_6ParamsE$_ZN4cute3eso3ESOILb1ELb0EJNS_5tupleIJNS2_IJNS_1CILi1EEENS3_ILi0EEEEEENS2_IJS5_S5_EEEEEENS2_IJS5_iEEEEEC2ERKS8_RKS9_)
$_ZN7cutlass13device_kernelIN5flash19enable_sm80_to_sm89INS1_16FlashAttnBwdSm80INS1_25CollectiveMainloopBwdSm80ILi2ELi2EN4cute5tupleIJNS5_1CILi128EEES8_NS7_ILi64EEEEEENS_10bfloat16_tEfNS_4arch4Sm80ELb1ELb0ELb1ELb0ELb1ELb0ELb0ELb0ELi2ELi4ELi4ELi4ELb0EEENS1_21CollectiveEpilogueBwdISA_SB_SD_Li256ELb0ELb0ELi2EEENS1_25SingleTileBwdLPTSchedulerILb0ELi128ELb1EEEEEEEEEvNT_6ParamsE$_ZN4cute3eso3ESOILb1ELb0EJNS_5tupleIJNS2_IJNS_1CILi1EEENS3_ILi0EEEEEENS2_IJS5_S5_EEEEEENS2_IJS5_iEEEEEC2ERKS8_RKS9_:
[----:B------:R-:W-:Y:S02]  /*9300*/  IADD3 R2, R67, -c[0x0][0x20], RZ ;  /* 0x8000080043027a10 */ /* 0x000fe40007ffe0ff */
[----:B------:R-:W-:-:S03]  /*9310*/  MOV R5, 0x0 ;  /* 0x0000000000057802 */ /* 0x000fc60000000f00 */
[----:B------:R1:W-:Y:S01]  /*9320*/  STL [R2], R3 ;  /* 0x0000000302007387 */ /* 0x0003e20000100800 */
[----:B------:R-:W-:Y:S05]  /*9330*/  RET.REL.NODEC R4 `(_ZN7cutlass13device_kernelIN5flash19enable_sm80_to_sm89INS1_16FlashAttnBwdSm80INS1_25CollectiveMainloopBwdSm80ILi2ELi2EN4cute5tupleIJNS5_1CILi128EEES8_NS7_ILi64EEEEEENS_10bfloat16_tEfNS_4arch4Sm80ELb1ELb0ELb1ELb0ELb1ELb0ELb0ELb0ELi2ELi4ELi4ELi4ELb0EEENS1_21CollectiveEpilogueBwdISA_SB_SD_Li256ELb0ELb0ELi2EEENS1_25SingleTileBwdLPTSchedulerILb0ELi128ELb1EEEEEEEEEvNT_6ParamsE) ;  /* 0xffff6cc004007950 */ /* 0x000fea0003c3ffff */
        .type           $_ZN7cutlass13device_kernelIN5flash19enable_sm80_to_sm89INS1_16FlashAttnBwdSm80INS1_25CollectiveMainloopBwdSm80ILi2ELi2EN4cute5tupleIJNS5_1CILi128EEES8_NS7_ILi64EEEEEENS_10bfloat16_tEfNS_4arch4Sm80ELb1ELb0ELb1ELb0ELb1ELb0ELb0ELb0ELi2ELi4ELi4ELi4ELb0EEENS1_21CollectiveEpilogueBwdISA_SB_SD_Li256ELb0ELb0ELi2EEENS1_25SingleTileBwdLPTSchedulerILb0ELi128ELb1EEEEEEEEEvNT_6ParamsE$_ZN4cute3eso3ESOILb1ELb0EJNS_5tupleIJNS2_IJNS_1CILi1EEENS3_ILi0EEEEEES5_EEENS2_IJNS2_IJS5_S5_EEEiEEEEEC2ERKS7_RKS9_,@function
        .size           $_ZN7cutlass13device_kernelIN5flash19enable_sm80_to_sm89INS1_16FlashAttnBwdSm80INS1_25CollectiveMainloopBwdSm80ILi2ELi2EN4cute5tupleIJNS5_1CILi128EEES8_NS7_ILi64EEEEEENS_10bfloat16_tEfNS_4arch4Sm80ELb1ELb0ELb1ELb0ELb1ELb0ELb0ELb0ELi2ELi4ELi4ELi4ELb0EEENS1_21CollectiveEpilogueBwdISA_SB_SD_Li256ELb0ELb0ELi2EEENS1_25SingleTileBwdLPTSchedulerILb0ELi128ELb1EEEEEEEEEvNT_6ParamsE$_ZN4cute3eso3ESOILb1ELb0EJNS_5tupleIJNS2_IJNS_1CILi1EEENS3_ILi0EEEEEES5_EEENS2_IJNS2_IJS5_S5_EEEiEEEEEC2ERKS7_RKS9_,($_ZN7cutlass13device_kernelIN5flash19enable_sm80_to_sm89INS1_16FlashAttnBwdSm80INS1_25CollectiveMainloopBwdSm80ILi2ELi2EN4cute5tupleIJNS5_1CILi128EEES8_NS7_ILi64EEEEEENS_10bfloat16_tEfNS_4arch4Sm80ELb1ELb0ELb1ELb0ELb1ELb0ELb0ELb0ELi2ELi4ELi4ELi4ELb0EEENS1_21CollectiveEpilogueBwdISA_SB_SD_Li256ELb0ELb0ELi2EEENS1_25SingleTileBwdLPTSchedulerILb0ELi128ELb1EEEEEEEEEvNT_6ParamsE$_ZN4cute3eso3ESOILb1ELb0EJNS_5tupleIJNS2_IJNS_1CILi2EEES4_EEENS3_ILi8EEES5_EEENS2_IJNS2_IJNS3_ILi1EEEiEEENS3_ILi1024EEENS2_IJiiEEEEEEEEC2ERKS7_RKSC_ - $_ZN7cutlass13device_kernelIN5flash19enable_sm80_to_sm89INS1_16FlashAttnBwdSm80INS1_25CollectiveMainloopBwdSm80ILi2ELi2EN4cute5tupleIJNS5_1CILi128EEES8_NS7_ILi64EEEEEENS_10bfloat16_tEfNS_4arch4Sm80ELb1ELb0ELb1ELb0ELb1ELb0ELb0ELb0ELi2ELi4ELi4ELi4ELb0EEENS1_21CollectiveEpilogueBwdISA_SB_SD_Li256ELb0ELb0ELi2EEENS1_25SingleTileBwdLPTSchedulerILb0ELi128ELb1EEEEEEEEEvNT_6ParamsE$_ZN4cute3eso3ESOILb1ELb0EJNS_5tupleIJNS2_IJNS_1CILi1EEENS3_ILi0EEEEEES5_EEENS2_IJNS2_IJS5_S5_EEEiEEEEEC2ERKS7_RKS9_)
$_ZN7cutlass13device_kernelIN5flash19enable_sm80_to_sm89INS1_16FlashAttnBwdSm80INS1_25CollectiveMainloopBwdSm80ILi2ELi2EN4cute5tupleIJNS5_1CILi128EEES8_NS7_ILi64EEEEEENS_10bfloat16_tEfNS_4arch4Sm80ELb1ELb0ELb1ELb0ELb1ELb0ELb0ELb0ELi2ELi4ELi4ELi4ELb0EEENS1_21CollectiveEpilogueBwdISA_SB_SD_Li256ELb0ELb0ELi2EEENS1_25SingleTileBwdLPTSchedulerILb0ELi128ELb1EEEEEEEEEvNT_6ParamsE$_ZN4cute3eso3ESOILb1ELb0EJNS_5tupleIJNS2_IJNS_1CILi1EEENS3_ILi0EEEEEES5_EEENS2_IJNS2_IJS5_S5_EEEiEEEEEC2ERKS7_RKS9_:
[----:B------:R-:W-:Y:S02]  /*9340*/  IADD3 R2, R67, -c[0x0][0x20], RZ ;  /* 0x8000080043027a10 */ /* 0x000fe40007ffe0ff */
[----:B------:R-:W-:-:S03]  /*9350*/  MOV R5, 0x0 ;  /* 0x0000000000057802 */ /* 0x000fc60000000f00 */
[----:B------:R1:W-:Y:S01]  /*9360*/  STL [R2], R3 ;  /* 0x0000000302007387 */ /* 0x0003e20000100800 */
[----:B------:R-:W-:Y:S05]  /*9370*/  RET.REL.NODEC R4 `(_ZN7cutlass13device_kernelIN5flash19enable_sm80_to_sm89INS1_16FlashAttnBwdSm80INS1_25CollectiveMainloopBwdSm80ILi2ELi2EN4cute5tupleIJNS5_1CILi128EEES8_NS7_ILi64EEEEEENS_10bfloat16_tEfNS_4arch4Sm80ELb1ELb0ELb1ELb0ELb1ELb0ELb0ELb0ELi2ELi4ELi4ELi4ELb0EEENS1_21CollectiveEpilogueBwdISA_SB_SD_Li256ELb0ELb0ELi2EEENS1_25SingleTileBwdLPTSchedulerILb0ELi128ELb1EEEEEEEEEvNT_6ParamsE) ;  /* 0xffff6c8004007950 */ /* 0x000fea0003c3ffff */
        .type           $_ZN7cutlass13device_kernelIN5flash19enable_sm80_to_sm89INS1_16FlashAttnBwdSm80INS1_25CollectiveMainloopBwdSm80ILi2ELi2EN4cute5tupleIJNS5_1CILi128EEES8_NS7_ILi64EEEEEENS_10bfloat16_tEfNS_4arch4Sm80ELb1ELb0ELb1ELb0ELb1ELb0ELb0ELb0ELi2ELi4ELi4ELi4ELb0EEENS1_21CollectiveEpilogueBwdISA_SB_SD_Li256ELb0ELb0ELi2EEENS1_25SingleTileBwdLPTSchedulerILb0ELi128ELb1EEEEEEEEEvNT_6ParamsE$_ZN4cute3eso3ESOILb1ELb0EJNS_5tupleIJNS2_IJNS_1CILi2EEES4_EEENS3_ILi8EEES5_EEENS2_IJNS2_IJNS3_ILi1EEEiEEENS3_ILi1024EEENS2_IJiiEEEEEEEEC2ERKS7_RKSC_,@function
        .size           $_ZN7cutlass13device_kernelIN5flash19enable_sm80_to_sm89INS1_16FlashAttnBwdSm80INS1_25CollectiveMainloopBwdSm80ILi2ELi2EN4cute5tupleIJNS5_1CILi128EEES8_NS7_ILi64EEEEEENS_10bfloat16_tEfNS_4arch4Sm80ELb1ELb0ELb1ELb0ELb1ELb0ELb0ELb0ELi2ELi4ELi4ELi4ELb0EEENS1_21CollectiveEpilogueBwdISA_SB_SD_Li256ELb0ELb0ELi2EEENS1_25SingleTileBwdLPTSchedulerILb0ELi128ELb1EEEEEEEEEvNT_6ParamsE$_ZN4cute3eso3ESOILb1ELb0EJNS_5tupleIJNS2_IJNS_1CILi2EEES4_EEENS3_ILi8EEES5_EEENS2_IJNS2_IJNS3_ILi1EEEiEEENS3_ILi1024EEENS2_IJiiEEEEEEEEC2ERKS7_RKSC_,($_ZN7cutlass13device_kernelIN5flash19enable_sm80_to_sm89INS1_16FlashAttnBwdSm80INS1_25CollectiveMainloopBwdSm80ILi2ELi2EN4cute5tupleIJNS5_1CILi128EEES8_NS7_ILi64EEEEEENS_10bfloat16_tEfNS_4arch4Sm80ELb1ELb0ELb1ELb0ELb1ELb0ELb0ELb0ELi2ELi4ELi4ELi4ELb0EEENS1_21CollectiveEpilogueBwdISA_SB_SD_Li256ELb0ELb0ELi2EEENS1_25SingleTileBwdLPTSchedulerILb0ELi128ELb1EEEEEEEEEvNT_6ParamsE$_ZN4cute3eso3ESOILb1ELb0EJNS_5tupleIJNS2_IJNS_1CILi2EEES4_EEES4_EEENS2_IJNS2_IJiiEEENS3_ILi8192EEEEEEEEC2ERKS6_RKS9_ - $_ZN7cutlass13device_kernelIN5flash19enable_sm80_to_sm89INS1_16FlashAttnBwdSm80INS1_25CollectiveMainloopBwdSm80ILi2ELi2EN4cute5tupleIJNS5_1CILi128EEES8_NS7_ILi64EEEEEENS_10bfloat16_tEfNS_4arch4Sm80ELb1ELb0ELb1ELb0ELb1ELb0ELb0ELb0ELi2ELi4ELi4ELi4ELb0EEENS1_21CollectiveEpilogueBwdISA_SB_SD_Li256ELb0ELb0ELi2EEENS1_25SingleTileBwdLPTSchedulerILb0ELi128ELb1EEEEEEEEEvNT_6ParamsE$_ZN4cute3eso3ESOILb1ELb0EJNS_5tupleIJNS2_IJNS_1CILi2EEES4_EEENS3_ILi8EEES5_EEENS2_IJNS2_IJNS3_ILi1EEEiEEENS3_ILi1024EEENS2_IJiiEEEEEEEEC2ERKS7_RKSC_)
$_ZN7cutlass13device_kernelIN5flash19enable_sm80_to_sm89INS1_16FlashAttnBwdSm80INS1_25CollectiveMainloopBwdSm80ILi2ELi2EN4cute5tupleIJNS5_1CILi128EEES8_NS7_ILi64EEEEEENS_10bfloat16_tEfNS_4arch4Sm80ELb1ELb0ELb1ELb0ELb1ELb0ELb0ELb0ELi2ELi4ELi4ELi4ELb0EEENS1_21CollectiveEpilogueBwdISA_SB_SD_Li256ELb0ELb0ELi2EEENS1_25SingleTileBwdLPTSchedulerILb0ELi128ELb1EEEEEEEEEvNT_6ParamsE$_ZN4cute3eso3ESOILb1ELb0EJNS_5tupleIJNS2_IJNS_1CILi2EEES4_EEENS3_ILi8EEES5_EEENS2_IJNS2_IJNS3_ILi1EEEiEEENS3_ILi1024EEENS2_IJiiEEEEEEEEC2ERKS7_RKSC_:
[----:B------:R-:W-:Y:S02]  /*9380*/  IADD3 R4, R23, -c[0x0][0x20], RZ ;  /* 0x8000080017047a10 */ /* 0x000fe40007ffe0ff */
[----:B------:R-:W-:-:S03]  /*9390*/  MOV R9, 0x0 ;  /* 0x0000000000097802 */ /* 0x000fc60000000f00 */
[----:B------:R1:W-:Y:S04]  /*93a0*/  STL [R4], R2 ;  /* 0x0000000204007387 */ /* 0x0003e80000100800 */
[----:B------:R1:W-:Y:S04]  /*93b0*/  STL [R4+0x4], R3 ;  /* 0x0000040304007387 */ /* 0x0003e80000100800 */
[----:B------:R1:W-:Y:S01]  /*93c0*/  STL [R4+0x8], R5 ;  /* 0x0000080504007387 */ /* 0x0003e20000100800 */
[----:B------:R-:W-:Y:S05]  /*93d0*/  RET.REL.NODEC R8 `(_ZN7cutlass13device_kernelIN5flash19enable_sm80_to_sm89INS1_16FlashAttnBwdSm80INS1_25CollectiveMainloopBwdSm80ILi2ELi2EN4cute5tupleIJNS5_1CILi128EEES8_NS7_ILi64EEEEEENS_10bfloat16_tEfNS_4arch4Sm80ELb1ELb0ELb1ELb0ELb1ELb0ELb0ELb0ELi2ELi4ELi4ELi4ELb0EEENS1_21CollectiveEpilogueBwdISA_SB_SD_Li256ELb0ELb0ELi2EEENS1_25SingleTileBwdLPTSchedulerILb0ELi128ELb1EEEEEEEEEvNT_6ParamsE) ;  /* 0xffff6c2008007950 */ /* 0x000fea0003c3ffff */
        .type           $_ZN7cutlass13device_kernelIN5flash19enable_sm80_to_sm89INS1_16FlashAttnBwdSm80INS1_25CollectiveMainloopBwdSm80ILi2ELi2EN4cute5tupleIJNS5_1CILi128EEES8_NS7_ILi64EEEEEENS_10bfloat16_tEfNS_4arch4Sm80ELb1ELb0ELb1ELb0ELb1ELb0ELb0ELb0ELi2ELi4ELi4ELi4ELb0EEENS1_21CollectiveEpilogueBwdISA_SB_SD_Li256ELb0ELb0ELi2EEENS1_25SingleTileBwdLPTSchedulerILb0ELi128ELb1EEEEEEEEEvNT_6ParamsE$_ZN4cute3eso3ESOILb1ELb0EJNS_5tupleIJNS2_IJNS_1CILi2EEES4_EEES4_EEENS2_IJNS2_IJiiEEENS3_ILi8192EEEEEEEEC2ERKS6_RKS9_,@function
        .size           $_ZN7cutlass13device_kernelIN5flash19enable_sm80_to_sm89INS1_16FlashAttnBwdSm80INS1_25CollectiveMainloopBwdSm80ILi2ELi2EN4cute5tupleIJNS5_1CILi128EEES8_NS7_ILi64EEEEEENS_10bfloat16_tEfNS_4arch4Sm80ELb1ELb0ELb1ELb0ELb1ELb0ELb0ELb0ELi2ELi4ELi4ELi4ELb0EEENS1_21CollectiveEpilogueBwdISA_SB_SD_Li256ELb0ELb0ELi2EEENS1_25SingleTileBwdLPTSchedulerILb0ELi128ELb1EEEEEEEEEvNT_6ParamsE$_ZN4cute3eso3ESOILb1ELb0EJNS_5tupleIJNS2_IJNS_1CILi2EEES4_EEES4_EEENS2_IJNS2_IJiiEEENS3_ILi8192EEEEEEEEC2ERKS6_RKS9_,($_ZN7cutlass13device_kernelIN5flash19enable_sm80_to_sm89INS1_16FlashAttnBwdSm80INS1_25CollectiveMainloopBwdSm80ILi2ELi2EN4cute5tupleIJNS5_1CILi128EEES8_NS7_ILi64EEEEEENS_10bfloat16_tEfNS_4arch4Sm80ELb1ELb0ELb1ELb0ELb1ELb0ELb0ELb0ELi2ELi4ELi4ELi4ELb0EEENS1_21CollectiveEpilogueBwdISA_SB_SD_Li256ELb0ELb0ELi2EEENS1_25SingleTileBwdLPTSchedulerILb0ELi128ELb1EEEEEEEEEvNT_6ParamsE$_ZN4cute3eso3ESOILb1ELb0EJNS_5tupleIJNS2_IJNS_1CILi2EEES4_EEES5_NS3_ILi8EEEEEENS2_IJNS2_IJiNS3_ILi512EEEEEENS2_IJiiEEENS3_ILi1024EEEEEEEEC2ERKS7_RKSC_ - $_ZN7cutlass13device_kernelIN5flash19enable_sm80_to_sm89INS1_16FlashAttnBwdSm80INS1_25CollectiveMainloopBwdSm80ILi2ELi2EN4cute5tupleIJNS5_1CILi128EEES8_NS7_ILi64EEEEEENS_10bfloat16_tEfNS_4arch4Sm80ELb1ELb0ELb1ELb0ELb1ELb0ELb0ELb0ELi2ELi4ELi4ELi4ELb0EEENS1_21CollectiveEpilogueBwdISA_SB_SD_Li256ELb0ELb0ELi2EEENS1_25SingleTileBwdLPTSchedulerILb0ELi128ELb1EEEEEEEEEvNT_6ParamsE$_ZN4cute3eso3ESOILb1ELb0EJNS_5tupleIJNS2_IJNS_1CILi2EEES4_EEES4_EEENS2_IJNS2_IJiiEEENS3_ILi8192EEEEEEEEC2ERKS6_RKS9_)
$_ZN7cutlass13device_kernelIN5flash19enable_sm80_to_sm89INS1_16FlashAttnBwdSm80INS1_25CollectiveMainloopBwdSm80ILi2ELi2EN4cute5tupleIJNS5_1CILi128EEES8_NS7_ILi64EEEEEENS_10bfloat16_tEfNS_4arch4Sm80ELb1ELb0ELb1ELb0ELb1ELb0ELb0ELb0ELi2ELi4ELi4ELi4ELb0EEENS1_21CollectiveEpilogueBwdISA_SB_SD_Li256ELb0ELb0ELi2EEENS1_25SingleTileBwdLPTSchedulerILb0ELi128ELb1EEEEEEEEEvNT_6ParamsE$_ZN4cute3eso3ESOILb1ELb0EJNS_5tupleIJNS2_IJNS_1CILi2EEES4_EEES4_EEENS2_IJNS2_IJiiEEENS3_ILi8192EEEEEEEEC2ERKS6_RKS9_:
[----:B------:R-:W-:Y:S01]  /*93e0*/  IADD3 R4, R65, -c[0x0][0x20], RZ ;  /* 0x8000080041047a10 */ /* 0x000fe20007ffe0ff */
[----:B------:R-:W-:Y:S01]  /*93f0*/  IMAD.MOV.U32 R72, RZ, RZ, R6 ;  /* 0x000000ffff487224 */ /* 0x000fe200078e0006 */
[----:B------:R-:W-:-:S03]  /*9400*/  MOV R73, 0x0 ;  /* 0x0000000000497802 */ /* 0x000fc60000000f00 */
[----:B------:R1:W-:Y:S04]  /*9410*/  STL [R4], R2 ;  /* 0x0000000204007387 */ /* 0x0003e80000100800 */
[----:B------:R1:W-:Y:S01]  /*9420*/  STL [R4+0x4], R3 ;  /* 0x0000040304007387 */ /* 0x0003e20000100800 */
[----:B------:R-:W-:Y:S05]  /*9430*/  RET.REL.NODEC R72 `(_ZN7cutlass13device_kernelIN5flash19enable_sm80_to_sm89INS1_16FlashAttnBwdSm80INS1_25CollectiveMainloopBwdSm80ILi2ELi2EN4cute5tupleIJNS5_1CILi128EEES8_NS7_ILi64EEEEEENS_10bfloat16_tEfNS_4arch4Sm80ELb1ELb0ELb1ELb0ELb1ELb0ELb0ELb0ELi2ELi4ELi4ELi4ELb0EEENS1_21CollectiveEpilogueBwdISA_SB_SD_Li256ELb0ELb0ELi2EEENS1_25SingleTileBwdLPTSchedulerILb0ELi128ELb1EEEEEEEEEvNT_6ParamsE) ;  /* 0xffff6bc048007950 */ /* 0x000fea0003c3ffff */
        .type           $_ZN7cutlass13device_kernelIN5flash19enable_sm80_to_sm89INS1_16FlashAttnBwdSm80INS1_25CollectiveMainloopBwdSm80ILi2ELi2EN4cute5tupleIJNS5_1CILi128EEES8_NS7_ILi64EEEEEENS_10bfloat16_tEfNS_4arch4Sm80ELb1ELb0ELb1ELb0ELb1ELb0ELb0ELb0ELi2ELi4ELi4ELi4ELb0EEENS1_21CollectiveEpilogueBwdISA_SB_SD_Li256ELb0ELb0ELi2EEENS1_25SingleTileBwdLPTSchedulerILb0ELi128ELb1EEEEEEEEEvNT_6ParamsE$_ZN4cute3eso3ESOILb1ELb0EJNS_5tupleIJNS2_IJNS_1CILi2EEES4_EEES5_NS3_ILi8EEEEEENS2_IJNS2_IJiNS3_ILi512EEEEEENS2_IJiiEEENS3_ILi1024EEEEEEEEC2ERKS7_RKSC_,@function
        .size           $_ZN7cutlass13device_kernelIN5flash19enable_sm80_to_sm89INS1_16FlashAttnBwdSm80INS1_25CollectiveMainloopBwdSm80ILi2ELi2EN4cute5tupleIJNS5_1CILi128EEES8_NS7_ILi64EEEEEENS_10bfloat16_tEfNS_4arch4Sm80ELb1ELb0ELb1ELb0ELb1ELb0ELb0ELb0ELi2ELi4ELi4ELi4ELb0EEENS1_21CollectiveEpilogueBwdISA_SB_SD_Li256ELb0ELb0ELi2EEENS1_25SingleTileBwdLPTSchedulerILb0ELi128ELb1EEEEEEEEEvNT_6ParamsE$_ZN4cute3eso3ESOILb1ELb0EJNS_5tupleIJNS2_IJNS_1CILi2EEES4_EEES5_NS3_ILi8EEEEEENS2_IJNS2_IJiNS3_ILi512EEEEEENS2_IJiiEEENS3_ILi1024EEEEEEEEC2ERKS7_RKSC_,($_ZN7cutlass13device_kernelIN5flash19enable_sm80_to_sm89INS1_16FlashAttnBwdSm80INS1_25CollectiveMainloopBwdSm80ILi2ELi2EN4cute5tupleIJNS5_1CILi128EEES8_NS7_ILi64EEEEEENS_10bfloat16_tEfNS_4arch4Sm80ELb1ELb0ELb1ELb0ELb1ELb0ELb0ELb0ELi2ELi4ELi4ELi4ELb0EEENS1_21CollectiveEpilogueBwdISA_SB_SD_Li256ELb0ELb0ELi2EEENS1_25SingleTileBwdLPTSchedulerILb0ELi128ELb1EEEEEEEEEvNT_6ParamsE$_ZN4cute3eso3ESOILb1ELb0EJNS_5tupleIJNS2_IJNS_1CILi2EEES4_S4_EEES4_NS2_IJNS2_IJS4_S4_EEES4_EEEEEENS2_IJNS2_IJNS3_ILi1EEENS3_ILi512EEEiEEENS3_ILi4096EEENS2_IJNS2_IJiiEEENS3_ILi8192EEEEEEEEEEEC2ERKS8_RKSG_ - $_ZN7cutlass13device_kernelIN5flash19enable_sm80_to_sm89INS1_16FlashAttnBwdSm80INS1_25CollectiveMainloopBwdSm80ILi2ELi2EN4cute5tupleIJNS5_1CILi128EEES8_NS7_ILi64EEEEEENS_10bfloat16_tEfNS_4arch4Sm80ELb1ELb0ELb1ELb0ELb1ELb0ELb0ELb0ELi2ELi4ELi4ELi4ELb0EEENS1_21CollectiveEpilogueBwdISA_SB_SD_Li256ELb0ELb0ELi2EEENS1_25SingleTileBwdLPTSchedulerILb0ELi128ELb1EEEEEEEEEvNT_6ParamsE$_ZN4cute3eso3ESOILb1ELb0EJNS_5tupleIJNS2_IJNS_1CILi2EEES4_EEES5_NS3_ILi8EEEEEENS2_IJNS2_IJiNS3_ILi512EEEEEENS2_IJiiEEENS3_ILi1024EEEEEEEEC2ERKS7_RKSC_)
$_ZN7cutlass13device_kernelIN5flash19enable_sm80_to_sm89INS1_16FlashAttnBwdSm80INS1_25CollectiveMainloopBwdSm80ILi2ELi2EN4cute5tupleIJNS5_1CILi128EEES8_NS7_ILi64EEEEEENS_10bfloat16_tEfNS_4arch4Sm80ELb1ELb0ELb1ELb0ELb1ELb0ELb0ELb0ELi2ELi4ELi4ELi4ELb0EEENS1_21CollectiveEpilogueBwdISA_SB_SD_Li256ELb0ELb0ELi2EEENS1_25SingleTileBwdLPTSchedulerILb0ELi128ELb1EEEEEEEEEvNT_6ParamsE$_ZN4cute3eso3ESOILb1ELb0EJNS_5tupleIJNS2_IJNS_1CILi2EEES4_EEES5_NS3_ILi8EEEEEENS2_IJNS2_IJiNS3_ILi512EEEEEENS2_IJiiEEENS3_ILi1024EEEEEEEEC2ERKS7_RKSC_:
[----:B------:R-:W-:Y:S02]  /*9440*/  IADD3 R4, R60, -c[0x0][0x20], RZ ;  /* 0x800008003c047a10 */ /* 0x000fe40007ffe0ff */
[----:B------:R-:W-:-:S03]  /*9450*/  MOV R9, 0x0 ;  /* 0x0000000000097802 */ /* 0x000fc60000000f00 */
[----:B------:R1:W-:Y:S04]  /*9460*/  STL [R4], R2 ;  /* 0x0000000204007387 */ /* 0x0003e80000100800 */
[----:B------:R1:W-:Y:S04]  /*9470*/  STL [R4+0x4], R3 ;  /* 0x0000040304007387 */ /* 0x0003e80000100800 */
[----:B------:R1:W-:Y:S01]  /*9480*/  STL [R4+0x8], R5 ;  /* 0x0000080504007387 */ /* 0x0003e20000100800 */
[----:B------:R-:W-:Y:S05]  /*9490*/  RET.REL.NODEC R8 `(_ZN7cutlass13device_kernelIN5flash19enable_sm80_to_sm89INS1_16FlashAttnBwdSm80INS1_25CollectiveMainloopBwdSm80ILi2ELi2EN4cute5tupleIJNS5_1CILi128EEES8_NS7_ILi64EEEEEENS_10bfloat16_tEfNS_4arch4Sm80ELb1ELb0ELb1ELb0ELb1ELb0ELb0ELb0ELi2ELi4ELi4ELi4ELb0EEENS1_21CollectiveEpilogueBwdISA_SB_SD_Li256ELb0ELb0ELi2EEENS1_25SingleTileBwdLPTSchedulerILb0ELi128ELb1EEEEEEEEEvNT_6ParamsE) ;  /* 0xffff6b6008007950 */ /* 0x000fea0003c3ffff */
        .type           $_ZN7cutlass13device_kernelIN5flash19enable_sm80_to_sm89INS1_16FlashAttnBwdSm80INS1_25CollectiveMainloopBwdSm80ILi2ELi2EN4cute5tupleIJNS5_1CILi128EEES8_NS7_ILi64EEEEEENS_10bfloat16_tEfNS_4arch4Sm80ELb1ELb0ELb1ELb0ELb1ELb0ELb0ELb0ELi2ELi4ELi4ELi4ELb0EEENS1_21CollectiveEpilogueBwdISA_SB_SD_Li256ELb0ELb0ELi2EEENS1_25SingleTileBwdLPTSchedulerILb0ELi128ELb1EEEEEEEEEvNT_6ParamsE$_ZN4cute3eso3ESOILb1ELb0EJNS_5tupleIJNS2_IJNS_1CILi2EEES4_S4_EEES4_NS2_IJNS2_IJS4_S4_EEES4_EEEEEENS2_IJNS2_IJNS3_ILi1EEENS3_ILi512EEEiEEENS3_ILi4096EEENS2_IJNS2_IJiiEEENS3_ILi8192EEEEEEEEEEEC2ERKS8_RKSG_,@function
        .size           $_ZN7cutlass13device_kernelIN5flash19enable_sm80_to_sm89INS1_16FlashAttnBwdSm80INS1_25CollectiveMainloopBwdSm80ILi2ELi2EN4cute5tupleIJNS5_1CILi128EEES8_NS7_ILi64EEEEEENS_10bfloat16_tEfNS_4arch4Sm80ELb1ELb0ELb1ELb0ELb1ELb0ELb0ELb0ELi2ELi4ELi4ELi4ELb0EEENS1_21CollectiveEpilogueBwdISA_SB_SD_Li256ELb0ELb0ELi2EEENS1_25SingleTileBwdLPTSchedulerILb0ELi128ELb1EEEEEEEEEvNT_6ParamsE$_ZN4cute3eso3ESOILb1ELb0EJNS_5tupleIJNS2_IJNS_1CILi2EEES4_S4_EEES4_NS2_IJNS2_IJS4_S4_EEES4_EEEEEENS2_IJNS2_IJNS3_ILi1EEENS3_ILi512EEEiEEENS3_ILi4096EEENS2_IJNS2_IJiiEEENS3_ILi8192EEEEEEEEEEEC2ERKS8_RKSG_,($_ZN7cutlass13device_kernelIN5flash19enable_sm80_to_sm89INS1_16FlashAttnBwdSm80INS1_25CollectiveMainloopBwdSm80ILi2ELi2EN4cute5tupleIJNS5_1CILi128EEES8_NS7_ILi64EEEEEENS_10bfloat16_tEfNS_4arch4Sm80ELb1ELb0ELb1ELb0ELb1ELb0ELb0ELb0ELi2ELi4ELi4ELi4ELb0EEENS1_21CollectiveEpilogueBwdISA_SB_SD_Li256ELb0ELb0ELi2EEENS1_25SingleTileBwdLPTSchedulerILb0ELi128ELb1EEEEEEEEEvNT_6ParamsE$_ZN4cute3eso3ESOILb1ELb0EJNS_5tupleIJNS2_IJNS_1CILi2EEES4_S4_EEES4_NS2_IJS4_S4_EEEEEENS2_IJNS2_IJNS3_ILi1EEENS3_ILi512EEEiEEENS3_ILi4096EEENS2_IJiiEEEEEEEEC2ERKS7_RKSD_ - $_ZN7cutlass13device_kernelIN5flash19enable_sm80_to_sm89INS1_16FlashAttnBwdSm80INS1_25CollectiveMainloopBwdSm80ILi2ELi2EN4cute5tupleIJNS5_1CILi128EEES8_NS7_ILi64EEEEEENS_10bfloat16_tEfNS_4arch4Sm80ELb1ELb0ELb1ELb0ELb1ELb0ELb0ELb0ELi2ELi4ELi4ELi4ELb0EEENS1_21CollectiveEpilogueBwdISA_SB_SD_Li256ELb0ELb0ELi2EEENS1_25SingleTileBwdLPTSchedulerILb0ELi128ELb1EEEEEEEEEvNT_6ParamsE$_ZN4cute3eso3ESOILb1ELb0EJNS_5tupleIJNS2_IJNS_1CILi2EEES4_S4_EEES4_NS2_IJNS2_IJS4_S4_EEES4_EEEEEENS2_IJNS2_IJNS3_ILi1EEENS3_ILi512EEEiEEENS3_ILi4096EEENS2_IJNS2_IJiiEEENS3_ILi8192EEEEEEEEEEEC2ERKS8_RKSG_)
$_ZN7cutlass13device_kernelIN5flash19enable_sm80_to_sm89INS1_16FlashAttnBwdSm80INS1_25CollectiveMainloopBwdSm80ILi2ELi2EN4cute5tupleIJNS5_1CILi128EEES8_NS7_ILi64EEEEEENS_10bfloat16_tEfNS_4arch4Sm80ELb1ELb0ELb1ELb0ELb1ELb0ELb0ELb0ELi2ELi4ELi4ELi4ELb0EEENS1_21CollectiveEpilogueBwdISA_SB_SD_Li256ELb0ELb0ELi2EEENS1_25SingleTileBwdLPTSchedulerILb0ELi128ELb1EEEEEEEEEvNT_6ParamsE$_ZN4cute3eso3ESOILb1ELb0EJNS_5tupleIJNS2_IJNS_1CILi2EEES4_S4_EEES4_NS2_IJNS2_IJS4_S4_EEES4_EEEEEENS2_IJNS2_IJNS3_ILi1EEENS3_ILi512EEEiEEENS3_ILi4096EEENS2_IJNS2_IJiiEEENS3_ILi8192EEEEEEEEEEEC2ERKS8_RKSG_:
[----:B------:R-:W-:Y:S02]  /*94a0*/  IADD3 R4, R60, -c[0x0][0x20], RZ ;  /* 0x800008003c047a10 */ /* 0x000fe40007ffe0ff */
[----:B------:R-:W-:-:S03]  /*94b0*/  MOV R9, 0x0 ;  /* 0x0000000000097802 */ /* 0x000fc60000000f00 */
[----:B------:R1:W-:Y:S04]  /*94c0*/  STL [R4], R2 ;  /* 0x0000000204007387 */ /* 0x0003e80000100800 */
[----:B------:R1:W-:Y:S04]  /*94d0*/  STL [R4+0x4], R3 ;  /* 0x0000040304007387 */ /* 0x0003e80000100800 */
[----:B------:R1:W-:Y:S01]  /*94e0*/  STL [R4+0x8], R5 ;  /* 0x0000080504007387 */ /* 0x0003e20000100800 */
[----:B------:R-:W-:Y:S05]  /*94f0*/  RET.REL.NODEC R8 `(_ZN7cutlass13device_kernelIN5flash19enable_sm80_to_sm89INS1_16FlashAttnBwdSm80INS1_25CollectiveMainloopBwdSm80ILi2ELi2EN4cute5tupleIJNS5_1CILi128EEES8_NS7_ILi64EEEEEENS_10bfloat16_tEfNS_4arch4Sm80ELb1ELb0ELb1ELb0ELb1ELb0ELb0ELb0ELi2ELi4ELi4ELi4ELb0EEENS1_21CollectiveEpilogueBwdISA_SB_SD_Li256ELb0ELb0ELi2EEENS1_25SingleTileBwdLPTSchedulerILb0ELi128ELb1EEEEEEEEEvNT_6ParamsE) ;  /* 0xffff6b0008007950 */ /* 0x000fea0003c3ffff */
        .type           $_ZN7cutlass13device_kernelIN5flash19enable_sm80_to_sm89INS1_16FlashAttnBwdSm80INS1_25CollectiveMainloopBwdSm80ILi2ELi2EN4cute5tupleIJNS5_1CILi128EEES8_NS7_ILi64EEEEEENS_10bfloat16_tEfNS_4arch4Sm80ELb1ELb0ELb1ELb0ELb1ELb0ELb0ELb0ELi2ELi4ELi4ELi4ELb0EEENS1_21CollectiveEpilogueBwdISA_SB_SD_Li256ELb0ELb0ELi2EEENS1_25SingleTileBwdLPTSchedulerILb0ELi128ELb1EEEEEEEEEvNT_6ParamsE$_ZN4cute3eso3ESOILb1ELb0EJNS_5tupleIJNS2_IJNS_1CILi2EEES4_S4_EEES4_NS2_IJS4_S4_EEEEEENS2_IJNS2_IJNS3_ILi1EEENS3_ILi512EEEiEEENS3_ILi4096EEENS2_IJiiEEEEEEEEC2ERKS7_RKSD_,@function
        .size           $_ZN7cutlass13device_kernelIN5flash19enable_sm80_to_sm89INS1_16FlashAttnBwdSm80INS1_25CollectiveMainloopBwdSm80ILi2ELi2EN4cute5tupleIJNS5_1CILi128EEES8_NS7_ILi64EEEEEENS_10bfloat16_tEfNS_4arch4Sm80ELb1ELb0ELb1ELb0ELb1ELb0ELb0ELb0ELi2ELi4ELi4ELi4ELb0EEENS1_21CollectiveEpilogueBwdISA_SB_SD_Li256ELb0ELb0ELi2EEENS1_25SingleTileBwdLPTSchedulerILb0ELi128ELb1EEEEEEEEEvNT_6ParamsE$_ZN4cute3eso3ESOILb1ELb0EJNS_5tupleIJNS2_IJNS_1CILi2EEES4_S4_EEES4_NS2_IJS4_S4_EEEEEENS2_IJNS2_IJNS3_ILi1EEENS3_ILi512EEEiEEENS3_ILi4096EEENS2_IJiiEEEEEEEEC2ERKS7_RKSD_,($_ZN7cutlass13device_kernelIN5flash19enable_sm80_to_sm89INS1_16FlashAttnBwdSm80INS1_25CollectiveMainloopBwdSm80ILi2ELi2EN4cute5tupleIJNS5_1CILi128EEES8_NS7_ILi64EEEEEENS_10bfloat16_tEfNS_4arch4Sm80ELb1ELb0ELb1ELb0ELb1ELb0ELb0ELb0ELi2ELi4ELi4ELi4ELb0EEENS1_21CollectiveEpilogueBwdISA_SB_SD_Li256ELb0ELb0ELi2EEENS1_25SingleTileBwdLPTSchedulerILb0ELi128ELb1EEEEEEEEEvNT_6ParamsE$_ZN4cute3eso3ESOILb1ELb0EJNS_5tupleIJNS2_IJNS_1CILi8EEENS3_ILi1EEEEEENS2_IJNS3_ILi2EEEEEEEEENS2_IJNS2_IJS5_NS3_ILi0EEEEEENS2_IJiEEEEEEEEC2ERKS9_RKSD_ - $_ZN7cutlass13device_kernelIN5flash19enable_sm80_to_sm89INS1_16FlashAttnBwdSm80INS1_25CollectiveMainloopBwdSm80ILi2ELi2EN4cute5tupleIJNS5_1CILi128EEES8_NS7_ILi64EEEEEENS_10bfloat16_tEfNS_4arch4Sm80ELb1ELb0ELb1ELb0ELb1ELb0ELb0ELb0ELi2ELi4ELi4ELi4ELb0EEENS1_21CollectiveEpilogueBwdISA_SB_SD_Li256ELb0ELb0ELi2EEENS1_25SingleTileBwdLPTSchedulerILb0ELi128ELb1EEEEEEEEEvNT_6ParamsE$_ZN4cute3eso3ESOILb1ELb0EJNS_5tupleIJNS2_IJNS_1CILi2EEES4_S4_EEES4_NS2_IJS4_S4_EEEEEENS2_IJNS2_IJNS3_ILi1EEENS3_ILi512EEEiEEENS3_ILi4096EEENS2_IJiiEEEEEEEEC2ERKS7_RKSD_)
$_ZN7cutlass13device_kernelIN5flash19enable_sm80_to_sm89INS1_16FlashAttnBwdSm80INS1_25CollectiveMainloopBwdSm80ILi2ELi2EN4cute5tupleIJNS5_1CILi128EEES8_NS7_ILi64EEEEEENS_10bfloat16_tEfNS_4arch4Sm80ELb1ELb0ELb1ELb0ELb1ELb0ELb0ELb0ELi2ELi4ELi4ELi4ELb0EEENS1_21CollectiveEpilogueBwdISA_SB_SD_Li256ELb0ELb0ELi2EEENS1_25SingleTileBwdLPTSchedulerILb0ELi128ELb1EEEEEEEEEvNT_6ParamsE$_ZN4cute3eso3ESOILb1ELb0EJNS_5tupleIJNS2_IJNS_1CILi2EEES4_S4_EEES4_NS2_IJS4_S4_EEEEEENS2_IJNS2_IJNS3_ILi1EEENS3_ILi512EEEiEEENS3_ILi4096EEENS2_IJiiEEEEEEEEC2ERKS7_RKSD_:
[----:B------:R-:W-:Y:S02]  /*9500*/  IADD3 R4, R23, -c[0x0][0x20], RZ ;  /* 0x8000080017047a10 */ /* 0x000fe40007ffe0ff */
[----:B------:R-:W-:-:S03]  /*9510*/  MOV R9, 0x0 ;  /* 0x0000000000097802 */ /* 0x000fc60000000f00 */
[----:B------:R1:W-:Y:S04]  /*9520*/  STL [R4], R2 ;  /* 0x0000000204007387 */ /* 0x0003e80000100800 */
[----:B------:R1:W-:Y:S04]  /*9530*/  STL [R4+0x4], R3 ;  /* 0x0000040304007387 */ /* 0x0003e80000100800 */
[----:B------:R1:W-:Y:S01]  /*9540*/  STL [R4+0x8], R5 ;  /* 0x0000080504007387 */ /* 0x0003e20000100800 */
[----:B------:R-:W-:Y:S05]  /*9550*/  RET.REL.NODEC R8 `(_ZN7cutlass13device_kernelIN5flash19enable_sm80_to_sm89INS1_16FlashAttnBwdSm80INS1_25CollectiveMainloopBwdSm80ILi2ELi2EN4cute5tupleIJNS5_1CILi128EEES8_NS7_ILi64EEEEEENS_10bfloat16_tEfNS_4arch4Sm80ELb1ELb0ELb1ELb0ELb1ELb0ELb0ELb0ELi2ELi4ELi4ELi4ELb0EEENS1_21CollectiveEpilogueBwdISA_SB_SD_Li256ELb0ELb0ELi2EEENS1_25SingleTileBwdLPTSchedulerILb0ELi128ELb1EEEEEEEEEvNT_6ParamsE) ;  /* 0xffff6aa008007950 */ /* 0x000fea0003c3ffff */
        .type           $_ZN7cutlass13device_kernelIN5flash19enable_sm80_to_sm89INS1_16FlashAttnBwdSm80INS1_25CollectiveMainloopBwdSm80ILi2ELi2EN4cute5tupleIJNS5_1CILi128EEES8_NS7_ILi64EEEEEENS_10bfloat16_tEfNS_4arch4Sm80ELb1ELb0ELb1ELb0ELb1ELb0ELb0ELb0ELi2ELi4ELi4ELi4ELb0EEENS1_21CollectiveEpilogueBwdISA_SB_SD_Li256ELb0ELb0ELi2EEENS1_25SingleTileBwdLPTSchedulerILb0ELi128ELb1EEEEEEEEEvNT_6ParamsE$_ZN4cute3eso3ESOILb1ELb0EJNS_5tupleIJNS2_IJNS_1CILi8EEENS3_ILi1EEEEEENS2_IJNS3_ILi2EEEEEEEEENS2_IJNS2_IJS5_NS3_ILi0EEEEEENS2_IJiEEEEEEEEC2ERKS9_RKSD_,@function
        .size           $_ZN7cutlass13device_kernelIN5flash19enable_sm80_to_sm89INS1_16FlashAttnBwdSm80INS1_25CollectiveMainloopBwdSm80ILi2ELi2EN4cute5tupleIJNS5_1CILi128EEES8_NS7_ILi64EEEEEENS_10bfloat16_tEfNS_4arch4Sm80ELb1ELb0ELb1ELb0ELb1ELb0ELb0ELb0ELi2ELi4ELi4ELi4ELb0EEENS1_21CollectiveEpilogueBwdISA_SB_SD_Li256ELb0ELb0ELi2EEENS1_25SingleTileBwdLPTSchedulerILb0ELi128ELb1EEEEEEEEEvNT_6ParamsE$_ZN4cute3eso3ESOILb1ELb0EJNS_5tupleIJNS2_IJNS_1CILi8EEENS3_ILi1EEEEEENS2_IJNS3_ILi2EEEEEEEEENS2_IJNS2_IJS5_NS3_ILi0EEEEEENS2_IJiEEEEEEEEC2ERKS9_RKSD_,($_ZN7cutlass13device_kernelIN5flash19enable_sm80_to_sm89INS1_16FlashAttnBwdSm80INS1_25CollectiveMainloopBwdSm80ILi2ELi2EN4cute5tupleIJNS5_1CILi128EEES8_NS7_ILi64EEEEEENS_10bfloat16_tEfNS_4arch4Sm80ELb1ELb0ELb1ELb0ELb1ELb0ELb0ELb0ELi2ELi4ELi4ELi4ELb0EEENS1_21CollectiveEpilogueBwdISA_SB_SD_Li256ELb0ELb0ELi2EEENS1_25SingleTileBwdLPTSchedulerILb0ELi128ELb1EEEEEEEEEvNT_6ParamsE$_ZN4cute3eso3ESOILb1ELb0EJNS_5tupleIJNS2_IJNS_1CILi8EEENS3_ILi1EEEEEENS3_ILi2EEEEEENS2_IJNS2_IJS5_NS3_ILi0EEEEEEiEEEEEC2ERKS8_RKSB_ - $_ZN7cutlass13device_kernelIN5flash19enable_sm80_to_sm89INS1_16FlashAttnBwdSm80INS1_25CollectiveMainloopBwdSm80ILi2ELi2EN4cute5tupleIJNS5_1CILi128EEES8_NS7_ILi64EEEEEENS_10bfloat16_tEfNS_4arch4Sm80ELb1ELb0ELb1ELb0ELb1ELb0ELb0ELb0ELi2ELi4ELi4ELi4ELb0EEENS1_21CollectiveEpilogueBwdISA_SB_SD_Li256ELb0ELb0ELi2EEENS1_25SingleTileBwdLPTSchedulerILb0ELi128ELb1EEEEEEEEEvNT_6ParamsE$_ZN4cute3eso3ESOILb1ELb0EJNS_5tupleIJNS2_IJNS_1CILi8EEENS3_ILi1EEEEEENS2_IJNS3_ILi2EEEEEEEEENS2_IJNS2_IJS5_NS3_ILi0EEEEEENS2_IJiEEEEEEEEC2ERKS9_RKSD_)
$_ZN7cutlass13device_kernelIN5flash19enable_sm80_to_sm89INS1_16FlashAttnBwdSm80INS1_25CollectiveMainloopBwdSm80ILi2ELi2EN4cute5tupleIJNS5_1CILi128EEES8_NS7_ILi64EEEEEENS_10bfloat16_tEfNS_4arch4Sm80ELb1ELb0ELb1ELb0ELb1ELb0ELb0ELb0ELi2ELi4ELi4ELi4ELb0EEENS1_21CollectiveEpilogueBwdISA_SB_SD_Li256ELb0ELb0ELi2EEENS1_25SingleTileBwdLPTSchedulerILb0ELi128ELb1EEEEEEEEEvNT_6ParamsE$_ZN4cute3eso3ESOILb1ELb0EJNS_5tupleIJNS2_IJNS_1CILi8EEENS3_ILi1EEEEEENS2_IJNS3_ILi2EEEEEEEEENS2_IJNS2_IJS5_NS3_ILi0EEEEEENS2_IJiEEEEEEEEC2ERKS9_RKSD_:
[----:B------:R-:W-:Y:S02]  /*9560*/  IADD3 R2, R67, -c[0x0][0x20], RZ ;  /* 0x8000080043027a10 */ /* 0x000fe40007ffe0ff */
[----:B------:R-:W-:-:S03]  /*9570*/  MOV R9, 0x0 ;  /* 0x0000000000097802 */ /* 0x000fc60000000f00 */
[----:B------:R1:W-:Y:S01]  /*9580*/  STL [R2], R3 ;  /* 0x0000000302007387 */ /* 0x0003e20000100800 */
[----:B------:R-:W-:Y:S05]  /*9590*/  RET.REL.NODEC R8 `(_ZN7cutlass13device_kernelIN5flash19enable_sm80_to_sm89INS1_16FlashAttnBwdSm80INS1_25CollectiveMainloopBwdSm80ILi2ELi2EN4cute5tupleIJNS5_1CILi128EEES8_NS7_ILi64EEEEEENS_10bfloat16_tEfNS_4arch4Sm80ELb1ELb0ELb1ELb0ELb1ELb0ELb0ELb0ELi2ELi4ELi4ELi4ELb0EEENS1_21CollectiveEpilogueBwdISA_SB_SD_Li256ELb0ELb0ELi2EEENS1_25SingleTileBwdLPTSchedulerILb0ELi128ELb1EEEEEEEEEvNT_6ParamsE) ;  /* 0xffff6a6008007950 */ /* 0x000fea0003c3ffff */
        .type           $_ZN7cutlass13device_kernelIN5flash19enable_sm80_to_sm89INS1_16FlashAttnBwdSm80INS1_25CollectiveMainloopBwdSm80ILi2ELi2EN4cute5tupleIJNS5_1CILi128EEES8_NS7_ILi64EEEEEENS_10bfloat16_tEfNS_4arch4Sm80ELb1ELb0ELb1ELb0ELb1ELb0ELb0ELb0ELi2ELi4ELi4ELi4ELb0EEENS1_21CollectiveEpilogueBwdISA_SB_SD_Li256ELb0ELb0ELi2EEENS1_25SingleTileBwdLPTSchedulerILb0ELi128ELb1EEEEEEEEEvNT_6ParamsE$_ZN4cute3eso3ESOILb1ELb0EJNS_5tupleIJNS2_IJNS_1CILi8EEENS3_ILi1EEEEEENS3_ILi2EEEEEENS2_IJNS2_IJS5_NS3_ILi0EEEEEEiEEEEEC2ERKS8_RKSB_,@function
        .size           $_ZN7cutlass13device_kernelIN5flash19enable_sm80_to_sm89INS1_16FlashAttnBwdSm80INS1_25CollectiveMainloopBwdSm80ILi2ELi2EN4cute5tupleIJNS5_1CILi128EEES8_NS7_ILi64EEEEEENS_10bfloat16_tEfNS_4arch4Sm80ELb1ELb0ELb1ELb0ELb1ELb0ELb0ELb0ELi2ELi4ELi4ELi4ELb0EEENS1_21CollectiveEpilogueBwdISA_SB_SD_Li256ELb0ELb0ELi2EEENS1_25SingleTileBwdLPTSchedulerILb0ELi128ELb1EEEEEEEEEvNT_6ParamsE$_ZN4cute3eso3ESOILb1ELb0EJNS_5tupleIJNS2_IJNS_1CILi8EEENS3_ILi1EEEEEENS3_ILi2EEEEEENS2_IJNS2_IJS5_NS3_ILi0EEEEEEiEEEEEC2ERKS8_RKSB_,($_ZN7cutlass13device_kernelIN5flash19enable_sm80_to_sm89INS1_16FlashAttnBwdSm80INS1_25CollectiveMainloopBwdSm80ILi2ELi2EN4cute5tupleIJNS5_1CILi128EEES8_NS7_ILi64EEEEEENS_10bfloat16_tEfNS_4arch4Sm80ELb1ELb0ELb1ELb0ELb1ELb0ELb0ELb0ELi2ELi4ELi4ELi4ELb0EEENS1_21CollectiveEpilogueBwdISA_SB_SD_Li256ELb0ELb0ELi2EEENS1_25SingleTileBwdLPTSchedulerILb0ELi128ELb1EEEEEEEEEvNT_6ParamsE$_ZN4cute3eso3ESOILb1ELb0EJNS_5tupleIJNS2_IJNS_1CILi8EEENS3_ILi1EEEEEENS3_ILi2EEENS2_IJS7_S7_EEEEEENS2_IJNS2_IJS5_NS3_ILi0EEEEEENS3_ILi4096EEENS2_IJiiEEEEEEEEC2ERKS9_RKSE_ - $_ZN7cutlass13device_kernelIN5flash19enable_sm80_to_sm89INS1_16FlashAttnBwdSm80INS1_25CollectiveMainloopBwdSm80ILi2ELi2EN4cute5tupleIJNS5_1CILi128EEES8_NS7_ILi64EEEEEENS_10bfloat16_tEfNS_4arch4Sm80ELb1ELb0ELb1ELb0ELb1ELb0ELb0ELb0ELi2ELi4ELi4ELi4ELb0EEENS1_21CollectiveEpilogueBwdISA_SB_SD_Li256ELb0ELb0ELi2EEENS1_25SingleTileBwdLPTSchedulerILb0ELi128ELb1EEEEEEEEEvNT_6ParamsE$_ZN4cute3eso3ESOILb1ELb0EJNS_5tupleIJNS2_IJNS_1CILi8EEENS3_ILi1EEEEEENS3_ILi2EEEEEENS2_IJNS2_IJS5_NS3_ILi0EEEEEEiEEEEEC2ERKS8_RKSB_)
$_ZN7cutlass13device_kernelIN5flash19enable_sm80_to_sm89INS1_16FlashAttnBwdSm80INS1_25CollectiveMainloopBwdSm80ILi2ELi2EN4cute5tupleIJNS5_1CILi128EEES8_NS7_ILi64EEEEEENS_10bfloat16_tEfNS_4arch4Sm80ELb1ELb0ELb1ELb0ELb1ELb0ELb0ELb0ELi2ELi4ELi4ELi4ELb0EEENS1_21CollectiveEpilogueBwdISA_SB_SD_Li256ELb0ELb0ELi2EEENS1_25SingleTileBwdLPTSchedulerILb0ELi128ELb1EEEEEEEEEvNT_6ParamsE$_ZN4cute3eso3ESOILb1ELb0EJNS_5tupleIJNS2_IJNS_1CILi8EEENS3_ILi1EEEEEENS3_ILi2EEEEEENS2_IJNS2_IJS5_NS3_ILi0EEEEEEiEEEEEC2ERKS8_RKSB_:
[----:B------:R-:W-:Y:S02]  /*95a0*/  IADD3 R2, R67, -c[0x0][0x20], RZ ;  /* 0x8000080043027a10 */ /* 0x000fe40007ffe0ff */
[----:B------:R-:W-:-:S03]  /*95b0*/  MOV R9, 0x0 ;  /* 0x0000000000097802 */ /* 0x000fc60000000f00 */
[----:B------:R1:W-:Y:S01]  /*95c0*/  STL [R2], R3 ;  /* 0x0000000302007387 */ /* 0x0003e20000100800 */
[----:B------:R-:W-:Y:S05]  /*95d0*/  RET.REL.NODEC R8 `(_ZN7cutlass13device_kernelIN5flash19enable_sm80_to_sm89INS1_16FlashAttnBwdSm80INS1_25CollectiveMainloopBwdSm80ILi2ELi2EN4cute5tupleIJNS5_1CILi128EEES8_NS7_ILi64EEEEEENS_10bfloat16_tEfNS_4arch4Sm80ELb1ELb0ELb1ELb0ELb1ELb0ELb0ELb0ELi2ELi4ELi4ELi4ELb0EEENS1_21CollectiveEpilogueBwdISA_SB_SD_Li256ELb0ELb0ELi2EEENS1_25SingleTileBwdLPTSchedulerILb0ELi128ELb1EEEEEEEEEvNT_6ParamsE) ;  /* 0xffff6a2008007950 */ /* 0x000fea0003c3ffff */
        .type           $_ZN7cutlass13device_kernelIN5flash19enable_sm80_to_sm89INS1_16FlashAttnBwdSm80INS1_25CollectiveMainloopBwdSm80ILi2ELi2EN4cute5tupleIJNS5_1CILi128EEES8_NS7_ILi64EEEEEENS_10bfloat16_tEfNS_4arch4Sm80ELb1ELb0ELb1ELb0ELb1ELb0ELb0ELb0ELi2ELi4ELi4ELi4ELb0EEENS1_21CollectiveEpilogueBwdISA_SB_SD_Li256ELb0ELb0ELi2EEENS1_25SingleTileBwdLPTSchedulerILb0ELi128ELb1EEEEEEEEEvNT_6ParamsE$_ZN4cute3eso3ESOILb1ELb0EJNS_5tupleIJNS2_IJNS_1CILi8EEENS3_ILi1EEEEEENS3_ILi2EEENS2_IJS7_S7_EEEEEENS2_IJNS2_IJS5_NS3_ILi0EEEEEENS3_ILi4096EEENS2_IJiiEEEEEEEEC2ERKS9_RKSE_,@function
        .size           $_ZN7cutlass13device_kernelIN5flash19enable_sm80_to_sm89INS1_16FlashAttnBwdSm80INS1_25CollectiveMainloopBwdSm80ILi2ELi2EN4cute5tupleIJNS5_1CILi128EEES8_NS7_ILi64EEEEEENS_10bfloat16_tEfNS_4arch4Sm80ELb1ELb0ELb1ELb0ELb1ELb0ELb0ELb0ELi2ELi4ELi4ELi4ELb0EEENS1_21CollectiveEpilogueBwdISA_SB_SD_Li256ELb0ELb0ELi2EEENS1_25SingleTileBwdLPTSchedulerILb0ELi128ELb1EEEEEEEEEvNT_6ParamsE$_ZN4cute3eso3ESOILb1ELb0EJNS_5tupleIJNS2_IJNS_1CILi8EEENS3_ILi1EEEEEENS3_ILi2EEENS2_IJS7_S7_EEEEEENS2_IJNS2_IJS5_NS3_ILi0EEEEEENS3_ILi4096EEENS2_IJiiEEEEEEEEC2ERKS9_RKSE_,($_ZN7cutlass13device_kernelIN5flash19enable_sm80_to_sm89INS1_16FlashAttnBwdSm80INS1_25CollectiveMainloopBwdSm80ILi2ELi2EN4cute5tupleIJNS5_1CILi128EEES8_NS7_ILi64EEEEEENS_10bfloat16_tEfNS_4arch4Sm80ELb1ELb0ELb1ELb0ELb1ELb0ELb0ELb0ELi2ELi4ELi4ELi4ELb0EEENS1_21CollectiveEpilogueBwdISA_SB_SD_Li256ELb0ELb0ELi2EEENS1_25SingleTileBwdLPTSchedulerILb0ELi128ELb1EEEEEEEEEvNT_6ParamsE$_ZN4cute3eso3ESOILb1ELb0EJNS_5tupleIJNS2_IJNS_1CILi8EEENS3_ILi1EEEEEENS3_ILi2EEES4_EEENS2_IJNS2_IJS5_NS3_ILi0EEEEEEiNS3_ILi1024EEEEEEEEC2ERKS8_RKSC_ - $_ZN7cutlass13device_kernelIN5flash19enable_sm80_to_sm89INS1_16FlashAttnBwdSm80INS1_25CollectiveMainloopBwdSm80ILi2ELi2EN4cute5tupleIJNS5_1CILi128EEES8_NS7_ILi64EEEEEENS_10bfloat16_tEfNS_4arch4Sm80ELb1ELb0ELb1ELb0ELb1ELb0ELb0ELb0ELi2ELi4ELi4ELi4ELb0EEENS1_21CollectiveEpilogueBwdISA_SB_SD_Li256ELb0ELb0ELi2EEENS1_25SingleTileBwdLPTSchedulerILb0ELi128ELb1EEEEEEEEEvNT_6ParamsE$_ZN4cute3eso3ESOILb1ELb0EJNS_5tupleIJNS2_IJNS_1CILi8EEENS3_ILi1EEEEEENS3_ILi2EEENS2_IJS7_S7_EEEEEENS2_IJNS2_IJS5_NS3_ILi0EEEEEENS3_ILi4096EEENS2_IJiiEEEEEEEEC2ERKS9_RKSE_)
$_ZN7cutlass13device_kernelIN5flash19enable_sm80_to_sm89INS1_16FlashAttnBwdSm80INS1_25CollectiveMainloopBwdSm80ILi2ELi2EN4cute5tupleIJNS5_1CILi128EEES8_NS7_ILi64EEEEEENS_10bfloat16_tEfNS_4arch4Sm80ELb1ELb0ELb1ELb0ELb1ELb0ELb0ELb0ELi2ELi4ELi4ELi4ELb0EEENS1_21CollectiveEpilogueBwdISA_SB_SD_Li256ELb0ELb0ELi2EEENS1_25SingleTileBwdLPTSchedulerILb0ELi128ELb1EEEEEEEEEvNT_6ParamsE$_ZN4cute3eso3ESOILb1ELb0EJNS_5tupleIJNS2_IJNS_1CILi8EEENS3_ILi1EEEEEENS3_ILi2EEENS2_IJS7_S7_EEEEEENS2_IJNS2_IJS5_NS3_ILi0EEEEEENS3_ILi4096EEENS2_IJiiEEEEEEEEC2ERKS9_RKSE_:
[----:B------:R-:W-:Y:S01]  /*95e0*/  IADD3 R3, R23, -c[0x0][0x20], RZ ;  /* 0x8000080017037a10 */ /* 0x000fe20007ffe0ff */
[----:B------:R-:W-:Y:S01]  /*95f0*/  IMAD.MOV.U32 R12, RZ, RZ, R6 ;  /* 0x000000ffff0c7224 */ /* 0x000fe200078e0006 */
[----:B------:R-:W-:-:S03]  /*9600*/  MOV R13, 0x0 ;  /* 0x00000000000d7802 */ /* 0x000fc60000000f00 */
[----:B------:R1:W-:Y:S04]  /*9610*/  STL [R3], R2 ;  /* 0x0000000203007387 */ /* 0x0003e80000100800 */
[----:B------:R1:W-:Y:S01]  /*9620*/  STL [R3+0x4], R8 ;  /* 0x0000040803007387 */ /* 0x0003e20000100800 */
[----:B------:R-:W-:Y:S05]  /*9630*/  RET.REL.NODEC R12 `(_ZN7cutlass13device_kernelIN5flash19enable_sm80_to_sm89INS1_16FlashAttnBwdSm80INS1_25CollectiveMainloopBwdSm80ILi2ELi2EN4cute5tupleIJNS5_1CILi128EEES8_NS7_ILi64EEEEEENS_10bfloat16_tEfNS_4arch4Sm80ELb1ELb0ELb1ELb0ELb1ELb0ELb0ELb0ELi2ELi4ELi4ELi4ELb0EEENS1_21CollectiveEpilogueBwdISA_SB_SD_Li256ELb0ELb0ELi2EEENS1_25SingleTileBwdLPTSchedulerILb0ELi128ELb1EEEEEEEEEvNT_6ParamsE) ;  /* 0xffff69c00c007950 */ /* 0x000fea0003c3ffff */
        .type           $_ZN7cutlass13device_kernelIN5flash19enable_sm80_to_sm89INS1_16FlashAttnBwdSm80INS1_25CollectiveMainloopBwdSm80ILi2ELi2EN4cute5tupleIJNS5_1CILi128EEES8_NS7_ILi64EEEEEENS_10bfloat16_tEfNS_4arch4Sm80ELb1ELb0ELb1ELb0ELb1ELb0ELb0ELb0ELi2ELi4ELi4ELi4ELb0EEENS1_21CollectiveEpilogueBwdISA_SB_SD_Li256ELb0ELb0ELi2EEENS1_25SingleTileBwdLPTSchedulerILb0ELi128ELb1EEEEEEEEEvNT_6ParamsE$_ZN4cute3eso3ESOILb1ELb0EJNS_5tupleIJNS2_IJNS_1CILi8EEENS3_ILi1EEEEEENS3_ILi2EEES4_EEENS2_IJNS2_IJS5_NS3_ILi0EEEEEEiNS3_ILi1024EEEEEEEEC2ERKS8_RKSC_,@function
        .size           $_ZN7cutlass13device_kernelIN5flash19enable_sm80_to_sm89INS1_16FlashAttnBwdSm80INS1_25CollectiveMainloopBwdSm80ILi2ELi2EN4cute5tupleIJNS5_1CILi128EEES8_NS7_ILi64EEEEEENS_10bfloat16_tEfNS_4arch4Sm80ELb1ELb0ELb1ELb0ELb1ELb0ELb0ELb0ELi2ELi4ELi4ELi4ELb0EEENS1_21CollectiveEpilogueBwdISA_SB_SD_Li256ELb0ELb0ELi2EEENS1_25SingleTileBwdLPTSchedulerILb0ELi128ELb1EEEEEEEEEvNT_6ParamsE$_ZN4cute3eso3ESOILb1ELb0EJNS_5tupleIJNS2_IJNS_1CILi8EEENS3_ILi1EEEEEENS3_ILi2EEES4_EEENS2_IJNS2_IJS5_NS3_ILi0EEEEEEiNS3_ILi1024EEEEEEEEC2ERKS8_RKSC_,($_ZN7cutlass13device_kernelIN5flash19enable_sm80_to_sm89INS1_16FlashAttnBwdSm80INS1_25CollectiveMainloopBwdSm80ILi2ELi2EN4cute5tupleIJNS5_1CILi128EEES8_NS7_ILi64EEEEEENS_10bfloat16_tEfNS_4arch4Sm80ELb1ELb0ELb1ELb0ELb1ELb0ELb0ELb0ELi2ELi4ELi4ELi4ELb0EEENS1_21CollectiveEpilogueBwdISA_SB_SD_Li256ELb0ELb0ELi2EEENS1_25SingleTileBwdLPTSchedulerILb0ELi128ELb1EEEEEEEEEvNT_6ParamsE$_ZN4cute3eso3ESOILb1ELb0EJNS_5tupleIJNS2_IJNS_1CILi8EEENS3_ILi1EEEEEENS3_ILi4EEES5_EEENS2_IJNS2_IJS5_NS3_ILi0EEEEEElS9_EEEEEC2ERKS8_RKSB_ - $_ZN7cutlass13device_kernelIN5flash19enable_sm80_to_sm89INS1_16FlashAttnBwdSm80INS1_25CollectiveMainloopBwdSm80ILi2ELi2EN4cute5tupleIJNS5_1CILi128EEES8_NS7_ILi64EEEEEENS_10bfloat16_tEfNS_4arch4Sm80ELb1ELb0ELb1ELb0ELb1ELb0ELb0ELb0ELi2ELi4ELi4ELi4ELb0EEENS1_21CollectiveEpilogueBwdISA_SB_SD_Li256ELb0ELb0ELi2EEENS1_25SingleTileBwdLPTSchedulerILb0ELi128ELb1EEEEEEEEEvNT_6ParamsE$_ZN4cute3eso3ESOILb1ELb0EJNS_5tupleIJNS2_IJNS_1CILi8EEENS3_ILi1EEEEEENS3_ILi2EEES4_EEENS2_IJNS2_IJS5_NS3_ILi0EEEEEEiNS3_ILi1024EEEEEEEEC2ERKS8_RKSC_)
$_ZN7cutlass13device_kernelIN5flash19enable_sm80_to_sm89INS1_16FlashAttnBwdSm80INS1_25CollectiveMainloopBwdSm80ILi2ELi2EN4cute5tupleIJNS5_1CILi128EEES8_NS7_ILi64EEEEEENS_10bfloat16_tEfNS_4arch4Sm80ELb1ELb0ELb1ELb0ELb1ELb0ELb0ELb0ELi2ELi4ELi4ELi4ELb0EEENS1_21CollectiveEpilogueBwdISA_SB_SD_Li256ELb0ELb0ELi2EEENS1_25SingleTileBwdLPTSchedulerILb0ELi128ELb1EEEEEEEEEvNT_6ParamsE$_ZN4cute3eso3ESOILb1ELb0EJNS_5tupleIJNS2_IJNS_1CILi8EEENS3_ILi1EEEEEENS3_ILi2EEES4_EEENS2_IJNS2_IJS5_NS3_ILi0EEEEEEiNS3_ILi1024EEEEEEEEC2ERKS8_RKSC_:
[----:B------:R-:W-:Y:S02]  /*9640*/  IADD3 R2, R23, -c[0x0][0x20], RZ ;  /* 0x8000080017027a10 */ /* 0x000fe40007ffe0ff */
[----:B------:R-:W-:-:S03]  /*9650*/  MOV R9, 0x0 ;  /* 0x0000000000097802 */ /* 0x000fc60000000f00 */
[----:B------:R1:W-:Y:S01]  /*9660*/  STL [R2], R3 ;  /* 0x0000000302007387 */ /* 0x0003e20000100800 */
[----:B------:R-:W-:Y:S05]  /*9670*/  RET.REL.NODEC R8 `(_ZN7cutlass13device_kernelIN5flash19enable_sm80_to_sm89INS1_16FlashAttnBwdSm80INS1_25CollectiveMainloopBwdSm80ILi2ELi2EN4cute5tupleIJNS5_1CILi128EEES8_NS7_ILi64EEEEEENS_10bfloat16_tEfNS_4arch4Sm80ELb1ELb0ELb1ELb0ELb1ELb0ELb0ELb0ELi2ELi4ELi4ELi4ELb0EEENS1_21CollectiveEpilogueBwdISA_SB_SD_Li256ELb0ELb0ELi2EEENS1_25SingleTileBwdLPTSchedulerILb0ELi128ELb1EEEEEEEEEvNT_6ParamsE) ;  /* 0xffff698008007950 */ /* 0x000fea0003c3ffff */
        .type           $_ZN7cutlass13device_kernelIN5flash19enable_sm80_to_sm89INS1_16FlashAttnBwdSm80INS1_25CollectiveMainloopBwdSm80ILi2ELi2EN4cute5tupleIJNS5_1CILi128EEES8_NS7_ILi64EEEEEENS_10bfloat16_tEfNS_4arch4Sm80ELb1ELb0ELb1ELb0ELb1ELb0ELb0ELb0ELi2ELi4ELi4ELi4ELb0EEENS1_21CollectiveEpilogueBwdISA_SB_SD_Li256ELb0ELb0ELi2EEENS1_25SingleTileBwdLPTSchedulerILb0ELi128ELb1EEEEEEEEEvNT_6ParamsE$_ZN4cute3eso3ESOILb1ELb0EJNS_5tupleIJNS2_IJNS_1CILi8EEENS3_ILi1EEEEEENS3_ILi4EEES5_EEENS2_IJNS2_IJS5_NS3_ILi0EEEEEElS9_EEEEEC2ERKS8_RKSB_,@function
        .size           $_ZN7cutlass13device_kernelIN5flash19enable_sm80_to_sm89INS1_16FlashAttnBwdSm80INS1_25CollectiveMainloopBwdSm80ILi2ELi2EN4cute5tupleIJNS5_1CILi128EEES8_NS7_ILi64EEEEEENS_10bfloat16_tEfNS_4arch4Sm80ELb1ELb0ELb1ELb0ELb1ELb0ELb0ELb0ELi2ELi4ELi4ELi4ELb0EEENS1_21CollectiveEpilogueBwdISA_SB_SD_Li256ELb0ELb0ELi2EEENS1_25SingleTileBwdLPTSchedulerILb0ELi128ELb1EEEEEEEEEvNT_6ParamsE$_ZN4cute3eso3ESOILb1ELb0EJNS_5tupleIJNS2_IJNS_1CILi8EEENS3_ILi1EEEEEENS3_ILi4EEES5_EEENS2_IJNS2_IJS5_NS3_ILi0EEEEEElS9_EEEEEC2ERKS8_RKSB_,($_ZN7cutlass13device_kernelIN5flash19enable_sm80_to_sm89INS1_16FlashAttnBwdSm80INS1_25CollectiveMainloopBwdSm80ILi2ELi2EN4cute5tupleIJNS5_1CILi128EEES8_NS7_ILi64EEEEEENS_10bfloat16_tEfNS_4arch4Sm80ELb1ELb0ELb1ELb0ELb1ELb0ELb0ELb0ELi2ELi4ELi4ELi4ELb0EEENS1_21CollectiveEpilogueBwdISA_SB_SD_Li256ELb0ELb0ELi2EEENS1_25SingleTileBwdLPTSchedulerILb0ELi128ELb1EEEEEEEEEvNT_6ParamsE$_ZN4cute3eso3ESOILb1ELb0EJNS_5tupleIJNS_1CILi0EEES4_EEEiEEC2ERKS5_RKi - $_ZN7cutlass13device_kernelIN5flash19enable_sm80_to_sm89INS1_16FlashAttnBwdSm80INS1_25CollectiveMainloopBwdSm80ILi2ELi2EN4cute5tupleIJNS5_1CILi128EEES8_NS7_ILi64EEEEEENS_10bfloat16_tEfNS_4arch4Sm80ELb1ELb0ELb1ELb0ELb1ELb0ELb0ELb0ELi2ELi4ELi4ELi4ELb0EEENS1_21CollectiveEpilogueBwdISA_SB_SD_Li256ELb0ELb0ELi2EEENS1_25SingleTileBwdLPTSchedulerILb0ELi128ELb1EEEEEEEEEvNT_6ParamsE$_ZN4cute3eso3ESOILb1ELb0EJNS_5tupleIJNS2_IJNS_1CILi8EEENS3_ILi1EEEEEENS3_ILi4EEES5_EEENS2_IJNS2_IJS5_NS3_ILi0EEEEEElS9_EEEEEC2ERKS8_RKSB_)
$_ZN7cutlass13device_kernelIN5flash19enable_sm80_to_sm89INS1_16FlashAttnBwdSm80INS1_25CollectiveMainloopBwdSm80ILi2ELi2EN4cute5tupleIJNS5_1CILi128EEES8_NS7_ILi64EEEEEENS_10bfloat16_tEfNS_4arch4Sm80ELb1ELb0ELb1ELb0ELb1ELb0ELb0ELb0ELi2ELi4ELi4ELi4ELb0EEENS1_21CollectiveEpilogueBwdISA_SB_SD_Li256ELb0ELb0ELi2EEENS1_25SingleTileBwdLPTSchedulerILb0ELi128ELb1EEEEEEEEEvNT_6ParamsE$_ZN4cute3eso3ESOILb1ELb0EJNS_5tupleIJNS2_IJNS_1CILi8EEENS3_ILi1EEEEEENS3_ILi4EEES5_EEENS2_IJNS2_IJS5_NS3_ILi0EEEEEElS9_EEEEEC2ERKS8_RKSB_:
[----:B------:R-:W-:Y:S01]  /*9680*/  IADD3 R3, R81, -c[0x0][0x20], RZ ;  /* 0x8000080051037a10 */ /* 0x000fe20007ffe0ff */
[----:B------:R-:W-:Y:S01]  /*9690*/  IMAD.MOV.U32 R78, RZ, RZ, R2 ;  /* 0x000000ffff4e7224 */ /* 0x000fe200078e0002 */
[----:B------:R-:W-:Y:S01]  /*96a0*/  MOV R86, R6 ;  /* 0x0000000600567202 */ /* 0x000fe20000000f00 */
[----:B------:R-:W-:Y:S01]  /*96b0*/  IMAD.MOV.U32 R79, RZ, RZ, R5 ;  /* 0x000000ffff4f7224 */ /* 0x000fe200078e0005 */
[----:B------:R-:W-:-:S04]  /*96c0*/  MOV R87, 0x0 ;  /* 0x0000000000577802 */ /* 0x000fc80000000f00 */
[----:B------:R1:W-:Y:S01]  /*96d0*/  STL.64 [R3], R78 ;  /* 0x0000004e03007387 */ /* 0x0003e20000100a00 */
[----:B------:R-:W-:Y:S05]  /*96e0*/  RET.REL.NODEC R86 `(_ZN7cutlass13device_kernelIN5flash19enable_sm80_to_sm89INS1_16FlashAttnBwdSm80INS1_25CollectiveMainloopBwdSm80ILi2ELi2EN4cute5tupleIJNS5_1CILi128EEES8_NS7_ILi64EEEEEENS_10bfloat16_tEfNS_4arch4Sm80ELb1ELb0ELb1ELb0ELb1ELb0ELb0ELb0ELi2ELi4ELi4ELi4ELb0EEENS1_21CollectiveEpilogueBwdISA_SB_SD_Li256ELb0ELb0ELi2EEENS1_25SingleTileBwdLPTSchedulerILb0ELi128ELb1EEEEEEEEEvNT_6ParamsE) ;  /* 0xffff691056007950 */ /* 0x000fea0003c3ffff */
        .type           $_ZN7cutlass13device_kernelIN5flash19enable_sm80_to_sm89INS1_16FlashAttnBwdSm80INS1_25CollectiveMainloopBwdSm80ILi2ELi2EN4cute5tupleIJNS5_1CILi128EEES8_NS7_ILi64EEEEEENS_10bfloat16_tEfNS_4arch4Sm80ELb1ELb0ELb1ELb0ELb1ELb0ELb0ELb0ELi2ELi4ELi4ELi4ELb0EEENS1_21CollectiveEpilogueBwdISA_SB_SD_Li256ELb0ELb0ELi2EEENS1_25SingleTileBwdLPTSchedulerILb0ELi128ELb1EEEEEEEEEvNT_6ParamsE$_ZN4cute3eso3ESOILb1ELb0EJNS_5tupleIJNS_1CILi0EEES4_EEEiEEC2ERKS5_RKi,@function
        .size           $_ZN7cutlass13device_kernelIN5flash19enable_sm80_to_sm89INS1_16FlashAttnBwdSm80INS1_25CollectiveMainloopBwdSm80ILi2ELi2EN4cute5tupleIJNS5_1CILi128EEES8_NS7_ILi64EEEEEENS_10bfloat16_tEfNS_4arch4Sm80ELb1ELb0ELb1ELb0ELb1ELb0ELb0ELb0ELi2ELi4ELi4ELi4ELb0EEENS1_21CollectiveEpilogueBwdISA_SB_SD_Li256ELb0ELb0ELi2EEENS1_25SingleTileBwdLPTSchedulerILb0ELi128ELb1EEEEEEEEEvNT_6ParamsE$_ZN4cute3eso3ESOILb1ELb0EJNS_5tupleIJNS_1CILi0EEES4_EEEiEEC2ERKS5_RKi,($_ZN7cutlass13device_kernelIN5flash19enable_sm80_to_sm89INS1_16FlashAttnBwdSm80INS1_25CollectiveMainloopBwdSm80ILi2ELi2EN4cute5tupleIJNS5_1CILi128EEES8_NS7_ILi64EEEEEENS_10bfloat16_tEfNS_4arch4Sm80ELb1ELb0ELb1ELb0ELb1ELb0ELb0ELb0ELi2ELi4ELi4ELi4ELb0EEENS1_21CollectiveEpilogueBwdISA_SB_SD_Li256ELb0ELb0ELi2EEENS1_25SingleTileBwdLPTSchedulerILb0ELi128ELb1EEEEEEEEEvNT_6ParamsE$_ZN4cute3eso3ESOILb1ELb0EJNS_5tupleIJNS_1CILi16EEENS3_ILi2EEES5_S5_NS3_ILi4EEES5_EEENS2_IJNS3_ILi1EEEiiiNS3_ILi144EEENS3_ILi512EEEEEEEEC2ERKS7_RKSB_ - $_ZN7cutlass13device_kernelIN5flash19enable_sm80_to_sm89INS1_16FlashAttnBwdSm80INS1_25CollectiveMainloopBwdSm80ILi2ELi2EN4cute5tupleIJNS5_1CILi128EEES8_NS7_ILi64EEEEEENS_10bfloat16_tEfNS_4arch4Sm80ELb1ELb0ELb1ELb0ELb1ELb0ELb0ELb0ELi2ELi4ELi4ELi4ELb0EEENS1_21CollectiveEpilogueBwdISA_SB_SD_Li256ELb0ELb0ELi2EEENS1_25SingleTileBwdLPTSchedulerILb0ELi128ELb1EEEEEEEEEvNT_6ParamsE$_ZN4cute3eso3ESOILb1ELb0EJNS_5tupleIJNS_1CILi0EEES4_EEEiEEC2ERKS5_RKi)
$_ZN7cutlass13device_kernelIN5flash19enable_sm80_to_sm89INS1_16FlashAttnBwdSm80INS1_25CollectiveMainloopBwdSm80ILi2ELi2EN4cute5tupleIJNS5_1CILi128EEES8_NS7_ILi64EEEEEENS_10bfloat16_tEfNS_4arch4Sm80ELb1ELb0ELb1ELb0ELb1ELb0ELb0ELb0ELi2ELi4ELi4ELi4ELb0EEENS1_21CollectiveEpilogueBwdISA_SB_SD_Li256ELb0ELb0ELi2EEENS1_25SingleTileBwdLPTSchedulerILb0ELi128ELb1EEEEEEEEEvNT_6ParamsE$_ZN4cute3eso3ESOILb1ELb0EJNS_5tupleIJNS_1CILi0EEES4_EEEiEEC2ERKS5_RKi:
[----:B------:R-:W-:Y:S02]  /*96f0*/  IADD3 R2, R67, -c[0x0][0x20], RZ ;  /* 0x8000080043027a10 */ /* 0x000fe40007ffe0ff */
[----:B------:R-:W-:-:S03]  /*9700*/  MOV R5, 0x0 ;  /* 0x0000000000057802 */ /* 0x000fc60000000f00 */
[----:B------:R1:W-:Y:S01]  /*9710*/  STL [R2], R3 ;  /* 0x0000000302007387 */ /* 0x0003e20000100800 */
[----:B------:R-:W-:Y:S05]  /*9720*/  RET.REL.NODEC R4 `(_ZN7cutlass13device_kernelIN5flash19enable_sm80_to_sm89INS1_16FlashAttnBwdSm80INS1_25CollectiveMainloopBwdSm80ILi2ELi2EN4cute5tupleIJNS5_1CILi128EEES8_NS7_ILi64EEEEEENS_10bfloat16_tEfNS_4arch4Sm80ELb1ELb0ELb1ELb0ELb1ELb0ELb0ELb0ELi2ELi4ELi4ELi4ELb0EEENS1_21CollectiveEpilogueBwdISA_SB_SD_Li256ELb0ELb0ELi2EEENS1_25SingleTileBwdLPTSchedulerILb0ELi128ELb1EEEEEEEEEvNT_6ParamsE) ;  /* 0xffff68d004007950 */ /* 0x000fea0003c3ffff */
        .type           $_ZN7cutlass13device_kernelIN5flash19enable_sm80_to_sm89INS1_16FlashAttnBwdSm80INS1_25CollectiveMainloopBwdSm80ILi2ELi2EN4cute5tupleIJNS5_1CILi128EEES8_NS7_ILi64EEEEEENS_10bfloat16_tEfNS_4arch4Sm80ELb1ELb0ELb1ELb0ELb1ELb0ELb0ELb0ELi2ELi4ELi4ELi4ELb0EEENS1_21CollectiveEpilogueBwdISA_SB_SD_Li256ELb0ELb0ELi2EEENS1_25SingleTileBwdLPTSchedulerILb0ELi128ELb1EEEEEEEEEvNT_6ParamsE$_ZN4cute3eso3ESOILb1ELb0EJNS_5tupleIJNS_1CILi16EEENS3_ILi2EEES5_S5_NS3_ILi4EEES5_EEENS2_IJNS3_ILi1EEEiiiNS3_ILi144EEENS3_ILi512EEEEEEEEC2ERKS7_RKSB_,@function
        .size           $_ZN7cutlass13device_kernelIN5flash19enable_sm80_to_sm89INS1_16FlashAttnBwdSm80INS1_25CollectiveMainloopBwdSm80ILi2ELi2EN4cute5tupleIJNS5_1CILi128EEES8_NS7_ILi64EEEEEENS_10bfloat16_tEfNS_4arch4Sm80ELb1ELb0ELb1ELb0ELb1ELb0ELb0ELb0ELi2ELi4ELi4ELi4ELb0EEENS1_21CollectiveEpilogueBwdISA_SB_SD_Li256ELb0ELb0ELi2EEENS1_25SingleTileBwdLPTSchedulerILb0ELi128ELb1EEEEEEEEEvNT_6ParamsE$_ZN4cute3eso3ESOILb1ELb0EJNS_5tupleIJNS_1CILi16EEENS3_ILi2EEES5_S5_NS3_ILi4EEES5_EEENS2_IJNS3_ILi1EEEiiiNS3_ILi144EEENS3_ILi512EEEEEEEEC2ERKS7_RKSB_,($_ZN7cutlass13device_kernelIN5flash19enable_sm80_to_sm89INS1_16FlashAttnBwdSm80INS1_25CollectiveMainloopBwdSm80ILi2ELi2EN4cute5tupleIJNS5_1CILi128EEES8_NS7_ILi64EEEEEENS_10bfloat16_tEfNS_4arch4Sm80ELb1ELb0ELb1ELb0ELb1ELb0ELb0ELb0ELi2ELi4ELi4ELi4ELb0EEENS1_21CollectiveEpilogueBwdISA_SB_SD_Li256ELb0ELb0ELi2EEENS1_25SingleTileBwdLPTSchedulerILb0ELi128ELb1EEEEEEEEEvNT_6ParamsE$_ZN4cute3eso3ESOILb1ELb0EJNS_5tupleIJNS_1CILi1EEENS2_IJS4_NS3_ILi2EEES5_EEEEEENS2_IJNS3_ILi0EEENS2_IJS4_NS3_ILi256EEEiEEEEEEEEC2ERKS7_RKSB_ - $_ZN7cutlass13device_kernelIN5flash19enable_sm80_to_sm89INS1_16FlashAttnBwdSm80INS1_25CollectiveMainloopBwdSm80ILi2ELi2EN4cute5tupleIJNS5_1CILi128EEES8_NS7_ILi64EEEEEENS_10bfloat16_tEfNS_4arch4Sm80ELb1ELb0ELb1ELb0ELb1ELb0ELb0ELb0ELi2ELi4ELi4ELi4ELb0EEENS1_21CollectiveEpilogueBwdISA_SB_SD_Li256ELb0ELb0ELi2EEENS1_25SingleTileBwdLPTSchedulerILb0ELi128ELb1EEEEEEEEEvNT_6ParamsE$_ZN4cute3eso3ESOILb1ELb0EJNS_5tupleIJNS_1CILi16EEENS3_ILi2EEES5_S5_NS3_ILi4EEES5_EEENS2_IJNS3_ILi1EEEiiiNS3_ILi144EEENS3_ILi512EEEEEEEEC2ERKS7_RKSB_)
$_ZN7cutlass13device_kernelIN5flash19enable_sm80_to_sm89INS1_16FlashAttnBwdSm80INS1_25CollectiveMainloopBwdSm80ILi2ELi2EN4cute5tupleIJNS5_1CILi128EEES8_NS7_ILi64EEEEEENS_10bfloat16_tEfNS_4arch4Sm80ELb1ELb0ELb1ELb0ELb1ELb0ELb0ELb0ELi2ELi4ELi4ELi4ELb0EEENS1_21CollectiveEpilogueBwdISA_SB_SD_Li256ELb0ELb0ELi2EEENS1_25SingleTileBwdLPTSchedulerILb0ELi128ELb1EEEEEEEEEvNT_6ParamsE$_ZN4cute3eso3ESOILb1ELb0EJNS_5tupleIJNS_1CILi16EEENS3_ILi2EEES5_S5_NS3_ILi4EEES5_EEENS2_IJNS3_ILi1EEEiiiNS3_ILi144EEENS3_ILi512EEEEEEEEC2ERKS7_RKSB_:
[----:B------:R-:W-:Y:S02]  /*9730*/  IADD3 R4, R59, -c[0x0][0x20], RZ ;  /* 0x800008003b047a10 */ /* 0x000fe40007ffe0ff */
[----:B------:R-:W-:-:S03]  /*9740*/  MOV R9, 0x0 ;  /* 0x0000000000097802 */ /* 0x000fc60000000f00 */
[----:B------:R1:W-:Y:S04]  /*9750*/  STL [R4], R2 ;  /* 0x0000000204007387 */ /* 0x0003e80000100800 */
[----:B------:R1:W-:Y:S04]  /*9760*/  STL [R4+0x4], R3 ;  /* 0x0000040304007387 */ /* 0x0003e80000100800 */
[----:B------:R1:W-:Y:S01]  /*9770*/  STL [R4+0x8], R5 ;  /* 0x0000080504007387 */ /* 0x0003e20000100800 */
[----:B------:R-:W-:Y:S05]  /*9780*/  RET.REL.NODEC R8 `(_ZN7cutlass13device_kernelIN5flash19enable_sm80_to_sm89INS1_16FlashAttnBwdSm80INS1_25CollectiveMainloopBwdSm80ILi2ELi2EN4cute5tupleIJNS5_1CILi128EEES8_NS7_ILi64EEEEEENS_10bfloat16_tEfNS_4arch4Sm80ELb1ELb0ELb1ELb0ELb1ELb0ELb0ELb0ELi2ELi4ELi4ELi4ELb0EEENS1_21CollectiveEpilogueBwdISA_SB_SD_Li256ELb0ELb0ELi2EEENS1_25SingleTileBwdLPTSchedulerILb0ELi128ELb1EEEEEEEEEvNT_6ParamsE) ;  /* 0xffff687008007950 */ /* 0x000fea0003c3ffff */
        .type           $_ZN7cutlass13device_kernelIN5flash19enable_sm80_to_sm89INS1_16FlashAttnBwdSm80INS1_25CollectiveMainloopBwdSm80ILi2ELi2EN4cute5tupleIJNS5_1CILi128EEES8_NS7_ILi64EEEEEENS_10bfloat16_tEfNS_4arch4Sm80ELb1ELb0ELb1ELb0ELb1ELb0ELb0ELb0ELi2ELi4ELi4ELi4ELb0EEENS1_21CollectiveEpilogueBwdISA_SB_SD_Li256ELb0ELb0ELi2EEENS1_25SingleTileBwdLPTSchedulerILb0ELi128ELb1EEEEEEEEEvNT_6ParamsE$_ZN4cute3eso3ESOILb1ELb0EJNS_5tupleIJNS_1CILi1EEENS2_IJS4_NS3_ILi2EEES5_EEEEEENS2_IJNS3_ILi0EEENS2_IJS4_NS3_ILi256EEEiEEEEEEEEC2ERKS7_RKSB_,@function
        .size           $_ZN7cutlass13device_kernelIN5flash19enable_sm80_to_sm89INS1_16FlashAttnBwdSm80INS1_25CollectiveMainloopBwdSm80ILi2ELi2EN4cute5tupleIJNS5_1CILi128EEES8_NS7_ILi64EEEEEENS_10bfloat16_tEfNS_4arch4Sm80ELb1ELb0ELb1ELb0ELb1ELb0ELb0ELb0ELi2ELi4ELi4ELi4ELb0EEENS1_21CollectiveEpilogueBwdISA_SB_SD_Li256ELb0ELb0ELi2EEENS1_25SingleTileBwdLPTSchedulerILb0ELi128ELb1EEEEEEEEEvNT_6ParamsE$_ZN4cute3eso3ESOILb1ELb0EJNS_5tupleIJNS_1CILi1EEENS2_IJS4_NS3_ILi2EEES5_EEEEEENS2_IJNS3_ILi0EEENS2_IJS4_NS3_ILi256EEEiEEEEEEEEC2ERKS7_RKSB_,($_ZN7cutlass13device_kernelIN5flash19enable_sm80_to_sm89INS1_16FlashAttnBwdSm80INS1_25CollectiveMainloopBwdSm80ILi2ELi2EN4cute5tupleIJNS5_1CILi128EEES8_NS7_ILi64EEEEEENS_10bfloat16_tEfNS_4arch4Sm80ELb1ELb0ELb1ELb0ELb1ELb0ELb0ELb0ELi2ELi4ELi4ELi4ELb0EEENS1_21CollectiveEpilogueBwdISA_SB_SD_Li256ELb0ELb0ELi2EEENS1_25SingleTileBwdLPTSchedulerILb0ELi128ELb1EEEEEEEEEvNT_6ParamsE$_ZN4cute3eso3ESOILb1ELb0EJNS_5tupleIJNS_1CILi1EEENS3_ILi0EEEEEENS2_IJiEEEEEC2ERKS6_RKS7_ - $_ZN7cutlass13device_kernelIN5flash19enable_sm80_to_sm89INS1_16FlashAttnBwdSm80INS1_25CollectiveMainloopBwdSm80ILi2ELi2EN4cute5tupleIJNS5_1CILi128EEES8_NS7_ILi64EEEEEENS_10bfloat16_tEfNS_4arch4Sm80ELb1ELb0ELb1ELb0ELb1ELb0ELb0ELb0ELi2ELi4ELi4ELi4ELb0EEENS1_21CollectiveEpilogueBwdISA_SB_SD_Li256ELb0ELb0ELi2EEENS1_25SingleTileBwdLPTSchedulerILb0ELi128ELb1EEEEEEEEEvNT_6ParamsE$_ZN4cute3eso3ESOILb1ELb0EJNS_5tupleIJNS_1CILi1EEENS2_IJS4_NS3_ILi2EEES5_EEEEEENS2_IJNS3_ILi0EEENS2_IJS4_NS3_ILi256EEEiEEEEEEEEC2ERKS7_RKSB_)
$_ZN7cutlass13device_kernelIN5flash19enable_sm80_to_sm89INS1_16FlashAttnBwdSm80INS1_25CollectiveMainloopBwdSm80ILi2ELi2EN4cute5tupleIJNS5_1CILi128EEES8_NS7_ILi64EEEEEENS_10bfloat16_tEfNS_4arch4Sm80ELb1ELb0ELb1ELb0ELb1ELb0ELb0ELb0ELi2ELi4ELi4ELi4ELb0EEENS1_21CollectiveEpilogueBwdISA_SB_SD_Li256ELb0ELb0ELi2EEENS1_25SingleTileBwdLPTSchedulerILb0ELi128ELb1EEEEEEEEEvNT_6ParamsE$_ZN4cute3eso3ESOILb1ELb0EJNS_5tupleIJNS_1CILi1EEENS2_IJS4_NS3_ILi2EEES5_EEEEEENS2_IJNS3_ILi0EEENS2_IJS4_NS3_ILi256EEEiEEEEEEEEC2ERKS7_RKSB_:
[----:B------:R-:W-:Y:S02]  /*9790*/  IADD3 R3, R9, -c[0x0][0x20], RZ ;  /* 0x8000080009037a10 */ /* 0x000fe40007ffe0ff */
[----:B------:R-:W-:-:S03]  /*97a0*/  MOV R5, 0x0 ;  /* 0x0000000000057802 */ /* 0x000fc60000000f00 */
[----:B------:R1:W-:Y:S01]  /*97b0*/  STL [R3], R2 ;  /* 0x0000000203007387 */ /* 0x0003e20000100800 */
[----:B------:R-:W-:Y:S05]  /*97c0*/  RET.REL.NODEC R4 `(_ZN7cutlass13device_kernelIN5flash19enable_sm80_to_sm89INS1_16FlashAttnBwdSm80INS1_25CollectiveMainloopBwdSm80ILi2ELi2EN4cute5tupleIJNS5_1CILi128EEES8_NS7_ILi64EEEEEENS_10bfloat16_tEfNS_4arch4Sm80ELb1ELb0ELb1ELb0ELb1ELb0ELb0ELb0ELi2ELi4ELi4ELi4ELb0EEENS1_21CollectiveEpilogueBwdISA_SB_SD_Li256ELb0ELb0ELi2EEENS1_25SingleTileBwdLPTSchedulerILb0ELi128ELb1EEEEEEEEEvNT_6ParamsE) ;  /* 0xffff683004007950 */ /* 0x000fea0003c3ffff */
        .type           $_ZN7cutlass13device_kernelIN5flash19enable_sm80_to_sm89INS1_16FlashAttnBwdSm80INS1_25CollectiveMainloopBwdSm80ILi2ELi2EN4cute5tupleIJNS5_1CILi128EEES8_NS7_ILi64EEEEEENS_10bfloat16_tEfNS_4arch4Sm80ELb1ELb0ELb1ELb0ELb1ELb0ELb0ELb0ELi2ELi4ELi4ELi4ELb0EEENS1_21CollectiveEpilogueBwdISA_SB_SD_Li256ELb0ELb0ELi2EEENS1_25SingleTileBwdLPTSchedulerILb0ELi128ELb1EEEEEEEEEvNT_6ParamsE$_ZN4cute3eso3ESOILb1ELb0EJNS_5tupleIJNS_1CILi1EEENS3_ILi0EEEEEENS2_IJiEEEEEC2ERKS6_RKS7_,@function
        .size           $_ZN7cutlass13device_kernelIN5flash19enable_sm80_to_sm89INS1_16FlashAttnBwdSm80INS1_25CollectiveMainloopBwdSm80ILi2ELi2EN4cute5tupleIJNS5_1CILi128EEES8_NS7_ILi64EEEEEENS_10bfloat16_tEfNS_4arch4Sm80ELb1ELb0ELb1ELb0ELb1ELb0ELb0ELb0ELi2ELi4ELi4ELi4ELb0EEENS1_21CollectiveEpilogueBwdISA_SB_SD_Li256ELb0ELb0ELi2EEENS1_25SingleTileBwdLPTSchedulerILb0ELi128ELb1EEEEEEEEEvNT_6ParamsE$_ZN4cute3eso3ESOILb1ELb0EJNS_5tupleIJNS_1CILi1EEENS3_ILi0EEEEEENS2_IJiEEEEEC2ERKS6_RKS7_,($_ZN7cutlass13device_kernelIN5flash19enable_sm80_to_sm89INS1_16FlashAttnBwdSm80INS1_25CollectiveMainloopBwdSm80ILi2ELi2EN4cute5tupleIJNS5_1CILi128EEES8_NS7_ILi64EEEEEENS_10bfloat16_tEfNS_4arch4Sm80ELb1ELb0ELb1ELb0ELb1ELb0ELb0ELb0ELi2ELi4ELi4ELi4ELb0EEENS1_21CollectiveEpilogueBwdISA_SB_SD_Li256ELb0ELb0ELi2EEENS1_25SingleTileBwdLPTSchedulerILb0ELi128ELb1EEEEEEEEEvNT_6ParamsE$_ZN4cute3eso3ESOILb1ELb0EJNS_5tupleIJNS_1CILi1EEENS3_ILi0EEEEEENS3_ILi4096EEENS2_IJiiEEEEEC2ERKS6_RKS7_RKS8_ - $_ZN7cutlass13device_kernelIN5flash19enable_sm80_to_sm89INS1_16FlashAttnBwdSm80INS1_25CollectiveMainloopBwdSm80ILi2ELi2EN4cute5tupleIJNS5_1CILi128EEES8_NS7_ILi64EEEEEENS_10bfloat16_tEfNS_4arch4Sm80ELb1ELb0ELb1ELb0ELb1ELb0ELb0ELb0ELi2ELi4ELi4ELi4ELb0EEENS1_21CollectiveEpilogueBwdISA_SB_SD_Li256ELb0ELb0ELi2EEENS1_25SingleTileBwdLPTSchedulerILb0ELi128ELb1EEEEEEEEEvNT_6ParamsE$_ZN4cute3eso3ESOILb1ELb0EJNS_5tupleIJNS_1CILi1EEENS3_ILi0EEEEEENS2_IJiEEEEEC2ERKS6_RKS7_)
$_ZN7cutlass13device_kernelIN5flash19enable_sm80_to_sm89INS1_16FlashAttnBwdSm80INS1_25CollectiveMainloopBwdSm80ILi2ELi2EN4cute5tupleIJNS5_1CILi128EEES8_NS7_ILi64EEEEEENS_10bfloat16_tEfNS_4arch4Sm80ELb1ELb0ELb1ELb0ELb1ELb0ELb0ELb0ELi2ELi4ELi4ELi4ELb0EEENS1_21CollectiveEpilogueBwdISA_SB_SD_Li256ELb0ELb0ELi2EEENS1_25SingleTileBwdLPTSchedulerILb0ELi128ELb1EEEEEEEEEvNT_6ParamsE$_ZN4cute3eso3ESOILb1ELb0EJNS_5tupleIJNS_1CILi1EEENS3_ILi0EEEEEENS2_IJiEEEEEC2ERKS6_RKS7_:
[----:B------:R-:W-:Y:S02]  /*97d0*/  IADD3 R2, R67, -c[0x0][0x20], RZ ;  /* 0x8000080043027a10 */ /* 0x000fe40007ffe0ff */
[----:B------:R-:W-:-:S03]  /*97e0*/  MOV R7, 0x0 ;  /* 0x0000000000077802 */ /* 0x000fc60000000f00 */
[----:B------:R1:W-:Y:S01]  /*97f0*/  STL [R2], R3 ;  /* 0x0000000302007387 */ /* 0x0003e20000100800 */
[----:B------:R-:W-:Y:S05]  /*9800*/  RET.REL.NODEC R6 `(_ZN7cutlass13device_kernelIN5flash19enable_sm80_to_sm89INS1_16FlashAttnBwdSm80INS1_25CollectiveMainloopBwdSm80ILi2ELi2EN4cute5tupleIJNS5_1CILi128EEES8_NS7_ILi64EEEEEENS_10bfloat16_tEfNS_4arch4Sm80ELb1ELb0ELb1ELb0ELb1ELb0ELb0ELb0ELi2ELi4ELi4ELi4ELb0EEENS1_21CollectiveEpilogueBwdISA_SB_SD_Li256ELb0ELb0ELi2EEENS1_25SingleTileBwdLPTSchedulerILb0ELi128ELb1EEEEEEEEEvNT_6ParamsE) ;  /* 0xffff67f006007950 */ /* 0x000fea0003c3ffff */
        .type           $_ZN7cutlass13device_kernelIN5flash19enable_sm80_to_sm89INS1_16FlashAttnBwdSm80INS1_25CollectiveMainloopBwdSm80ILi2ELi2EN4cute5tupleIJNS5_1CILi128EEES8_NS7_ILi64EEEEEENS_10bfloat16_tEfNS_4arch4Sm80ELb1ELb0ELb1ELb0ELb1ELb0ELb0ELb0ELi2ELi4ELi4ELi4ELb0EEENS1_21CollectiveEpilogueBwdISA_SB_SD_Li256ELb0ELb0ELi2EEENS1_25SingleTileBwdLPTSchedulerILb0ELi128ELb1EEEEEEEEEvNT_6ParamsE$_ZN4cute3eso3ESOILb1ELb0EJNS_5tupleIJNS_1CILi1EEENS3_ILi0EEEEEENS3_ILi4096EEENS2_IJiiEEEEEC2ERKS6_RKS7_RKS8_,@function
        .size           $_ZN7cutlass13device_kernelIN5flash19enable_sm80_to_sm89INS1_16FlashAttnBwdSm80INS1_25CollectiveMainloopBwdSm80ILi2ELi2EN4cute5tupleIJNS5_1CILi128EEES8_NS7_ILi64EEEEEENS_10bfloat16_tEfNS_4arch4Sm80ELb1ELb0ELb1ELb0ELb1ELb0ELb0ELb0ELi2ELi4ELi4ELi4ELb0EEENS1_21CollectiveEpilogueBwdISA_SB_SD_Li256ELb0ELb0ELi2EEENS1_25SingleTileBwdLPTSchedulerILb0ELi128ELb1EEEEEEEEEvNT_6ParamsE$_ZN4cute3eso3ESOILb1ELb0EJNS_5tupleIJNS_1CILi1EEENS3_ILi0EEEEEENS3_ILi4096EEENS2_IJiiEEEEEC2ERKS6_RKS7_RKS8_,($_ZN7cutlass13device_kernelIN5flash19enable_sm80_to_sm89INS1_16FlashAttnBwdSm80INS1_25CollectiveMainloopBwdSm80ILi2ELi2EN4cute5tupleIJNS5_1CILi128EEES8_NS7_ILi64EEEEEENS_10bfloat16_tEfNS_4arch4Sm80ELb1ELb0ELb1ELb0ELb1ELb0ELb0ELb0ELi2ELi4ELi4ELi4ELb0EEENS1_21CollectiveEpilogueBwdISA_SB_SD_Li256ELb0ELb0ELi2EEENS1_25SingleTileBwdLPTSchedulerILb0ELi128ELb1EEEEEEEEEvNT_6ParamsE$_ZN4cute3eso3ESOILb1ELb0EJNS_5tupleIJNS_1CILi1EEENS3_ILi0EEEEEEiEEC2ERKS6_RKi - $_ZN7cutlass13device_kernelIN5flash19enable_sm80_to_sm89INS1_16FlashAttnBwdSm80INS1_25CollectiveMainloopBwdSm80ILi2ELi2EN4cute5tupleIJNS5_1CILi128EEES8_NS7_ILi64EEEEEENS_10bfloat16_tEfNS_4arch4Sm80ELb1ELb0ELb1ELb0ELb1ELb0ELb0ELb0ELi2ELi4ELi4ELi4ELb0EEENS1_21CollectiveEpilogueBwdISA_SB_SD_Li256ELb0ELb0ELi2EEENS1_25SingleTileBwdLPTSchedulerILb0ELi128ELb1EEEEEEEEEvNT_6ParamsE$_ZN4cute3eso3ESOILb1ELb0EJNS_5tupleIJNS_1CILi1EEENS3_ILi0EEEEEENS3_ILi4096EEENS2_IJiiEEEEEC2ERKS6_RKS7_RKS8_)
$_ZN7cutlass13device_kernelIN5flash19enable_sm80_to_sm89INS1_16FlashAttnBwdSm80INS1_25CollectiveMainloopBwdSm80ILi2ELi2EN4cute5tupleIJNS5_1CILi128EEES8_NS7_ILi64EEEEEENS_10bfloat16_tEfNS_4arch4Sm80ELb1ELb0ELb1ELb0ELb1ELb0ELb0ELb0ELi2ELi4ELi4ELi4ELb0EEENS1_21CollectiveEpilogueBwdISA_SB_SD_Li256ELb0ELb0ELi2EEENS1_25SingleTileBwdLPTSchedulerILb0ELi128ELb1EEEEEEEEEvNT_6ParamsE$_ZN4cute3eso3ESOILb1ELb0EJNS_5tupleIJNS_1CILi1EEENS3_ILi0EEEEEENS3_ILi4096EEENS2_IJiiEEEEEC2ERKS6_RKS7_RKS8_:
[----:B------:R-:W-:Y:S01]  /*9810*/  IADD3 R2, R2, -c[0x0][0x20], RZ ;  /* 0x8000080002027a10 */ /* 0x000fe20007ffe0ff */
[----:B------:R-:W-:Y:S01]  /*9820*/  IMAD.MOV.U32 R8, RZ, RZ, R6 ;  /* 0x000000ffff087224 */ /* 0x000fe200078e0006 */
[----:B------:R-:W-:-:S03]  /*9830*/  MOV R9, 0x0 ;  /* 0x0000000000097802 */ /* 0x000fc60000000f00 */
[----:B------:R1:W-:Y:S04]  /*9840*/  STL [R2], R5 ;  /* 0x0000000502007387 */ /* 0x0003e80000100800 */
[----:B------:R1:W-:Y:S01]  /*9850*/  STL [R2+0x4], R3 ;  /* 0x0000040302007387 */ /* 0x0003e20000100800 */
[----:B------:R-:W-:Y:S05]  /*9860*/  RET.REL.NODEC R8 `(_ZN7cutlass13device_kernelIN5flash19enable_sm80_to_sm89INS1_16FlashAttnBwdSm80INS1_25CollectiveMainloopBwdSm80ILi2ELi2EN4cute5tupleIJNS5_1CILi128EEES8_NS7_ILi64EEEEEENS_10bfloat16_tEfNS_4arch4Sm80ELb1ELb0ELb1ELb0ELb1ELb0ELb0ELb0ELi2ELi4ELi4ELi4ELb0EEENS1_21CollectiveEpilogueBwdISA_SB_SD_Li256ELb0ELb0ELi2EEENS1_25SingleTileBwdLPTSchedulerILb0ELi128ELb1EEEEEEEEEvNT_6ParamsE) ;  /* 0xffff679008007950 */ /* 0x000fea0003c3ffff */
        .type           $_ZN7cutlass13device_kernelIN5flash19enable_sm80_to_sm89INS1_16FlashAttnBwdSm80INS1_25CollectiveMainloopBwdSm80ILi2ELi2EN4cute5tupleIJNS5_1CILi128EEES8_NS7_ILi64EEEEEENS_10bfloat16_tEfNS_4arch4Sm80ELb1ELb0ELb1ELb0ELb1ELb0ELb0ELb0ELi2ELi4ELi4ELi4ELb0EEENS1_21CollectiveEpilogueBwdISA_SB_SD_Li256ELb0ELb0ELi2EEENS1_25SingleTileBwdLPTSchedulerILb0ELi128ELb1EEEEEEEEEvNT_6ParamsE$_ZN4cute3eso3ESOILb1ELb0EJNS_5tupleIJNS_1CILi1EEENS3_ILi0EEEEEEiEEC2ERKS6_RKi,@function
        .size           $_ZN7cutlass13device_kernelIN5flash19enable_sm80_to_sm89INS1_16FlashAttnBwdSm80INS1_25CollectiveMainloopBwdSm80ILi2ELi2EN4cute5tupleIJNS5_1CILi128EEES8_NS7_ILi64EEEEEENS_10bfloat16_tEfNS_4arch4Sm80ELb1ELb0ELb1ELb0ELb1ELb0ELb0ELb0ELi2ELi4ELi4ELi4ELb0EEENS1_21CollectiveEpilogueBwdISA_SB_SD_Li256ELb0ELb0ELi2EEENS1_25SingleTileBwdLPTSchedulerILb0ELi128ELb1EEEEEEEEEvNT_6ParamsE$_ZN4cute3eso3ESOILb1ELb0EJNS_5tupleIJNS_1CILi1EEENS3_ILi0EEEEEEiEEC2ERKS6_RKi,($_ZN7cutlass13device_kernelIN5flash19enable_sm80_to_sm89INS1_16FlashAttnBwdSm80INS1_25CollectiveMainloopBwdSm80ILi2ELi2EN4cute5tupleIJNS5_1CILi128EEES8_NS7_ILi64EEEEEENS_10bfloat16_tEfNS_4arch4Sm80ELb1ELb0ELb1ELb0ELb1ELb0ELb0ELb0ELi2ELi4ELi4ELi4ELb0EEENS1_21CollectiveEpilogueBwdISA_SB_SD_Li256ELb0ELb0ELi2EEENS1_25SingleTileBwdLPTSchedulerILb0ELi128ELb1EEEEEEEEEvNT_6ParamsE$_ZN4cute3eso3ESOILb1ELb0EJNS_5tupleIJNS_1CILi1EEENS3_ILi0EEEEEEiNS3_ILi1024EEEEEC2ERKS6_RKiRKS7_ - $_ZN7cutlass13device_kernelIN5flash19enable_sm80_to_sm89INS1_16FlashAttnBwdSm80INS1_25CollectiveMainloopBwdSm80ILi2ELi2EN4cute5tupleIJNS5_1CILi128EEES8_NS7_ILi64EEEEEENS_10bfloat16_tEfNS_4arch4Sm80ELb1ELb0ELb1ELb0ELb1ELb0ELb0ELb0ELi2ELi4ELi4ELi4ELb0EEENS1_21CollectiveEpilogueBwdISA_SB_SD_Li256ELb0ELb0ELi2EEENS1_25SingleTileBwdLPTSchedulerILb0ELi128ELb1EEEEEEEEEvNT_6ParamsE$_ZN4cute3eso3ESOILb1ELb0EJNS_5tupleIJNS_1CILi1EEENS3_ILi0EEEEEEiEEC2ERKS6_RKi)
$_ZN7cutlass13device_kernelIN5flash19enable_sm80_to_sm89INS1_16FlashAttnBwdSm80INS1_25CollectiveMainloopBwdSm80ILi2ELi2EN4cute5tupleIJNS5_1CILi128EEES8_NS7_ILi64EEEEEENS_10bfloat16_tEfNS_4arch4Sm80ELb1ELb0ELb1ELb0ELb1ELb0ELb0ELb0ELi2ELi4ELi4ELi4ELb0EEENS1_21CollectiveEpilogueBwdISA_SB_SD_Li256ELb0ELb0ELi2EEENS1_25SingleTileBwdLPTSchedulerILb0ELi128ELb1EEEEEEEEEvNT_6ParamsE$_ZN4cute3eso3ESOILb1ELb0EJNS_5tupleIJNS_1CILi1EEENS3_ILi0EEEEEEiEEC2ERKS6_RKi:
[----:B------:R-:W-:Y:S02]  /*9870*/  IADD3 R2, R2, -c[0x0][0x20], RZ ;  /* 0x8000080002027a10 */ /* 0x000fe40007ffe0ff */
[----:B------:R-:W-:-:S03]  /*9880*/  MOV R7, 0x0 ;  /* 0x0000000000077802 */ /* 0x000fc60000000f00 */
[----:B------:R1:W-:Y:S01]  /*9890*/  STL [R2], R3 ;  /* 0x0000000302007387 */ /* 0x0003e20000100800 */
[----:B------:R-:W-:Y:S05]  /*98a0*/  RET.REL.NODEC R6 `(_ZN7cutlass13device_kernelIN5flash19enable_sm80_to_sm89INS1_16FlashAttnBwdSm80INS1_25CollectiveMainloopBwdSm80ILi2ELi2EN4cute5tupleIJNS5_1CILi128EEES8_NS7_ILi64EEEEEENS_10bfloat16_tEfNS_4arch4Sm80ELb1ELb0ELb1ELb0ELb1ELb0ELb0ELb0ELi2ELi4ELi4ELi4ELb0EEENS1_21CollectiveEpilogueBwdISA_SB_SD_Li256ELb0ELb0ELi2EEENS1_25SingleTileBwdLPTSchedulerILb0ELi128ELb1EEEEEEEEEvNT_6ParamsE) ;  /* 0xffff675006007950 */ /* 0x000fea0003c3ffff */
        .type           $_ZN7cutlass13device_kernelIN5flash19enable_sm80_to_sm89INS1_16FlashAttnBwdSm80INS1_25CollectiveMainloopBwdSm80ILi2ELi2EN4cute5tupleIJNS5_1CILi128EEES8_NS7_ILi64EEEEEENS_10bfloat16_tEfNS_4arch4Sm80ELb1ELb0ELb1ELb0ELb1ELb0ELb0ELb0ELi2ELi4ELi4ELi4ELb0EEENS1_21CollectiveEpilogueBwdISA_SB_SD_Li256ELb0ELb0ELi2EEENS1_25SingleTileBwdLPTSchedulerILb0ELi128ELb1EEEEEEEEEvNT_6ParamsE$_ZN4cute3eso3ESOILb1ELb0EJNS_5tupleIJNS_1CILi1EEENS3_ILi0EEEEEEiNS3_ILi1024EEEEEC2ERKS6_RKiRKS7_,@function
        .size           $_ZN7cutlass13device_kernelIN5flash19enable_sm80_to_sm89INS1_16FlashAttnBwdSm80INS1_25CollectiveMainloopBwdSm80ILi2ELi2EN4cute5tupleIJNS5_1CILi128EEES8_NS7_ILi64EEEEEENS_10bfloat16_tEfNS_4arch4Sm80ELb1ELb0ELb1ELb0ELb1ELb0ELb0ELb0ELi2ELi4ELi4ELi4ELb0EEENS1_21CollectiveEpilogueBwdISA_SB_SD_Li256ELb0ELb0ELi2EEENS1_25SingleTileBwdLPTSchedulerILb0ELi128ELb1EEEEEEEEEvNT_6ParamsE$_ZN4cute3eso3ESOILb1ELb0EJNS_5tupleIJNS_1CILi1EEENS3_ILi0EEEEEEiNS3_ILi1024EEEEEC2ERKS6_RKiRKS7_,($_ZN7cutlass13device_kernelIN5flash19enable_sm80_to_sm89INS1_16FlashAttnBwdSm80INS1_25CollectiveMainloopBwdSm80ILi2ELi2EN4cute5tupleIJNS5_1CILi128EEES8_NS7_ILi64EEEEEENS_10bfloat16_tEfNS_4arch4Sm80ELb1ELb0ELb1ELb0ELb1ELb0ELb0ELb0ELi2ELi4ELi4ELi4ELb0EEENS1_21CollectiveEpilogueBwdISA_SB_SD_Li256ELb0ELb0ELi2EEENS1_25SingleTileBwdLPTSchedulerILb0ELi128ELb1EEEEEEEEEvNT_6ParamsE$_ZN4cute3eso3ESOILb1ELb0EJNS_5tupleIJNS_1CILi1EEENS3_ILi0EEEEEElS5_EEC2ERKS6_RKlRKS5_ - $_ZN7cutlass13device_kernelIN5flash19enable_sm80_to_sm89INS1_16FlashAttnBwdSm80INS1_25CollectiveMainloopBwdSm80ILi2ELi2EN4cute5tupleIJNS5_1CILi128EEES8_NS7_ILi64EEEEEENS_10bfloat16_tEfNS_4arch4Sm80ELb1ELb0ELb1ELb0ELb1ELb0ELb0ELb0ELi2ELi4ELi4ELi4ELb0EEENS1_21CollectiveEpilogueBwdISA_SB_SD_Li256ELb0ELb0ELi2EEENS1_25SingleTileBwdLPTSchedulerILb0ELi128ELb1EEEEEEEEEvNT_6ParamsE$_ZN4cute3eso3ESOILb1ELb0EJNS_5tupleIJNS_1CILi1EEENS3_ILi0EEEEEEiNS3_ILi1024EEEEEC2ERKS6_RKiRKS7_)
$_ZN7cutlass13device_kernelIN5flash19enable_sm80_to_sm89INS1_16FlashAttnBwdSm80INS1_25CollectiveMainloopBwdSm80ILi2ELi2EN4cute5tupleIJNS5_1CILi128EEES8_NS7_ILi64EEEEEENS_10bfloat16_tEfNS_4arch4Sm80ELb1ELb0ELb1ELb0ELb1ELb0ELb0ELb0ELi2ELi4ELi4ELi4ELb0EEENS1_21CollectiveEpilogueBwdISA_SB_SD_Li256ELb0ELb0ELi2EEENS1_25SingleTileBwdLPTSchedulerILb0ELi128ELb1EEEEEEEEEvNT_6ParamsE$_ZN4cute3eso3ESOILb1ELb0EJNS_5tupleIJNS_1CILi1EEENS3_ILi0EEEEEEiNS3_ILi1024EEEEEC2ERKS6_RKiRKS7_:
[----:B------:R-:W-:Y:S02]  /*98b0*/  IADD3 R2, R2, -c[0x0][0x20], RZ ;  /* 0x8000080002027a10 */ /* 0x000fe40007ffe0ff */
[----:B------:R-:W-:-:S03]  /*98c0*/  MOV R9, 0x0 ;  /* 0x0000000000097802 */ /* 0x000fc60000000f00 */
[----:B------:R1:W-:Y:S01]  /*98d0*/  STL [R2], R3 ;  /* 0x0000000302007387 */ /* 0x0003e20000100800 */
[----:B------:R-:W-:Y:S05]  /*98e0*/  RET.REL.NODEC R8 `(_ZN7cutlass13device_kernelIN5flash19enable_sm80_to_sm89INS1_16FlashAttnBwdSm80INS1_25CollectiveMainloopBwdSm80ILi2ELi2EN4cute5tupleIJNS5_1CILi128EEES8_NS7_ILi64EEEEEENS_10bfloat16_tEfNS_4arch4Sm80ELb1ELb0ELb1ELb0ELb1ELb0ELb0ELb0ELi2ELi4ELi4ELi4ELb0EEENS1_21CollectiveEpilogueBwdISA_SB_SD_Li256ELb0ELb0ELi2EEENS1_25SingleTileBwdLPTSchedulerILb0ELi128ELb1EEEEEEEEEvNT_6ParamsE) ;  /* 0xffff671008007950 */ /* 0x000fea0003c3ffff */
        .type           $_ZN7cutlass13device_kernelIN5flash19enable_sm80_to_sm89INS1_16FlashAttnBwdSm80INS1_25CollectiveMainloopBwdSm80ILi2ELi2EN4cute5tupleIJNS5_1CILi128EEES8_NS7_ILi64EEEEEENS_10bfloat16_tEfNS_4arch4Sm80ELb1ELb0ELb1ELb0ELb1ELb0ELb0ELb0ELi2ELi4ELi4ELi4ELb0EEENS1_21CollectiveEpilogueBwdISA_SB_SD_Li256ELb0ELb0ELi2EEENS1_25SingleTileBwdLPTSchedulerILb0ELi128ELb1EEEEEEEEEvNT_6ParamsE$_ZN4cute3eso3ESOILb1ELb0EJNS_5tupleIJNS_1CILi1EEENS3_ILi0EEEEEElS5_EEC2ERKS6_RKlRKS5_,@function
        .size           $_ZN7cutlass13device_kernelIN5flash19enable_sm80_to_sm89INS1_16FlashAttnBwdSm80INS1_25CollectiveMainloopBwdSm80ILi2ELi2EN4cute5tupleIJNS5_1CILi128EEES8_NS7_ILi64EEEEEENS_10bfloat16_tEfNS_4arch4Sm80ELb1ELb0ELb1ELb0ELb1ELb0ELb0ELb0ELi2ELi4ELi4ELi4ELb0EEENS1_21CollectiveEpilogueBwdISA_SB_SD_Li256ELb0ELb0ELi2EEENS1_25SingleTileBwdLPTSchedulerILb0ELi128ELb1EEEEEEEEEvNT_6ParamsE$_ZN4cute3eso3ESOILb1ELb0EJNS_5tupleIJNS_1CILi1EEENS3_ILi0EEEEEElS5_EEC2ERKS6_RKlRKS5_,($_ZN7cutlass13device_kernelIN5flash19enable_sm80_to_sm89INS1_16FlashAttnBwdSm80INS1_25CollectiveMainloopBwdSm80ILi2ELi2EN4cute5tupleIJNS5_1CILi128EEES8_NS7_ILi64EEEEEENS_10bfloat16_tEfNS_4arch4Sm80ELb1ELb0ELb1ELb0ELb1ELb0ELb0ELb0ELi2ELi4ELi4ELi4ELb0EEENS1_21CollectiveEpilogueBwdISA_SB_SD_Li256ELb0ELb0ELi2EEENS1_25SingleTileBwdLPTSchedulerILb0ELi128ELb1EEEEEEEEEvNT_6ParamsE$_ZN4cute3eso3ESOILb1ELb0EJNS_5tupleIJNS_1CILi1EEENS3_ILi2EEEEEENS2_IJNS3_ILi0EEEiEEEEEC2ERKS6_RKS8_ - $_ZN7cutlass13device_kernelIN5flash19enable_sm80_to_sm89INS1_16FlashAttnBwdSm80INS1_25CollectiveMainloopBwdSm80ILi2ELi2EN4cute5tupleIJNS5_1CILi128EEES8_NS7_ILi64EEEEEENS_10bfloat16_tEfNS_4arch4Sm80ELb1ELb0ELb1ELb0ELb1ELb0ELb0ELb0ELi2ELi4ELi4ELi4ELb0EEENS1_21CollectiveEpilogueBwdISA_SB_SD_Li256ELb0ELb0ELi2EEENS1_25SingleTileBwdLPTSchedulerILb0ELi128ELb1EEEEEEEEEvNT_6ParamsE$_ZN4cute3eso3ESOILb1ELb0EJNS_5tupleIJNS_1CILi1EEENS3_ILi0EEEEEElS5_EEC2ERKS6_RKlRKS5_)
$_ZN7cutlass13device_kernelIN5flash19enable_sm80_to_sm89INS1_16FlashAttnBwdSm80INS1_25CollectiveMainloopBwdSm80ILi2ELi2EN4cute5tupleIJNS5_1CILi128EEES8_NS7_ILi64EEEEEENS_10bfloat16_tEfNS_4arch4Sm80ELb1ELb0ELb1ELb0ELb1ELb0ELb0ELb0ELi2ELi4ELi4ELi4ELb0EEENS1_21CollectiveEpilogueBwdISA_SB_SD_Li256ELb0ELb0ELi2EEENS1_25SingleTileBwdLPTSchedulerILb0ELi128ELb1EEEEEEEEEvNT_6ParamsE$_ZN4cute3eso3ESOILb1ELb0EJNS_5tupleIJNS_1CILi1EEENS3_ILi0EEEEEElS5_EEC2ERKS6_RKlRKS5_:
[----:B------:R-:W-:Y:S01]  /*98f0*/  IADD3 R3, R3, -c[0x0][0x20], RZ ;  /* 0x8000080003037a10 */ /* 0x000fe20007ffe0ff */
[----:B------:R-:W-:Y:S01]  /*9900*/  IMAD.MOV.U32 R78, RZ, RZ, R2 ;  /* 0x000000ffff4e7224 */ /* 0x000fe200078e0002 */
[----:B------:R-:W-:Y:S01]  /*9910*/  MOV R86, R6 ;  /* 0x0000000600567202 */ /* 0x000fe20000000f00 */
[----:B------:R-:W-:Y:S01]  /*9920*/  IMAD.MOV.U32 R79, RZ, RZ, R5 ;  /* 0x000000ffff4f7224 */ /* 0x000fe200078e0005 */
[----:B------:R-:W-:-:S04]  /*9930*/  MOV R87, 0x0 ;  /* 0x0000000000577802 */ /* 0x000fc80000000f00 */
[----:B------:R1:W-:Y:S01]  /*9940*/  STL.64 [R3], R78 ;  /* 0x0000004e03007387 */ /* 0x0003e20000100a00 */
[----:B------:R-:W-:Y:S05]  /*9950*/  RET.REL.NODEC R86 `(_ZN7cutlass13device_kernelIN5flash19enable_sm80_to_sm89INS1_16FlashAttnBwdSm80INS1_25CollectiveMainloopBwdSm80ILi2ELi2EN4cute5tupleIJNS5_1CILi128EEES8_NS7_ILi64EEEEEENS_10bfloat16_tEfNS_4arch4Sm80ELb1ELb0ELb1ELb0ELb1ELb0ELb0ELb0ELi2ELi4ELi4ELi4ELb0EEENS1_21CollectiveEpilogueBwdISA_SB_SD_Li256ELb0ELb0ELi2EEENS1_25SingleTileBwdLPTSchedulerILb0ELi128ELb1EEEEEEEEEvNT_6ParamsE) ;  /* 0xffff66a056007950 */ /* 0x000fea0003c3ffff */
        .type           $_ZN7cutlass13device_kernelIN5flash19enable_sm80_to_sm89INS1_16FlashAttnBwdSm80INS1_25CollectiveMainloopBwdSm80ILi2ELi2EN4cute5tupleIJNS5_1CILi128EEES8_NS7_ILi64EEEEEENS_10bfloat16_tEfNS_4arch4Sm80ELb1ELb0ELb1ELb0ELb1ELb0ELb0ELb0ELi2ELi4ELi4ELi4ELb0EEENS1_21CollectiveEpilogueBwdISA_SB_SD_Li256ELb0ELb0ELi2EEENS1_25SingleTileBwdLPTSchedulerILb0ELi128ELb1EEEEEEEEEvNT_6ParamsE$_ZN4cute3eso3ESOILb1ELb0EJNS_5tupleIJNS_1CILi1EEENS3_ILi2EEEEEENS2_IJNS3_ILi0EEEiEEEEEC2ERKS6_RKS8_,@function
        .size           $_ZN7cutlass13device_kernelIN5flash19enable_sm80_to_sm89INS1_16FlashAttnBwdSm80INS1_25CollectiveMainloopBwdSm80ILi2ELi2EN4cute5tupleIJNS5_1CILi128EEES8_NS7_ILi64EEEEEENS_10bfloat16_tEfNS_4arch4Sm80ELb1ELb0ELb1ELb0ELb1ELb0ELb0ELb0ELi2ELi4ELi4ELi4ELb0EEENS1_21CollectiveEpilogueBwdISA_SB_SD_Li256ELb0ELb0ELi2EEENS1_25SingleTileBwdLPTSchedulerILb0ELi128ELb1EEEEEEEEEvNT_6ParamsE$_ZN4cute3eso3ESOILb1ELb0EJNS_5tupleIJNS_1CILi1EEENS3_ILi2EEEEEENS2_IJNS3_ILi0EEEiEEEEEC2ERKS6_RKS8_,($_ZN7cutlass13device_kernelIN5flash19enable_sm80_to_sm89INS1_16FlashAttnBwdSm80INS1_25CollectiveMainloopBwdSm80ILi2ELi2EN4cute5tupleIJNS5_1CILi128EEES8_NS7_ILi64EEEEEENS_10bfloat16_tEfNS_4arch4Sm80ELb1ELb0ELb1ELb0ELb1ELb0ELb0ELb0ELi2ELi4ELi4ELi4ELb0EEENS1_21CollectiveEpilogueBwdISA_SB_SD_Li256ELb0ELb0ELi2EEENS1_25SingleTileBwdLPTSchedulerILb0ELi128ELb1EEEEEEEEEvNT_6ParamsE$_ZN4cute3eso3ESOILb1ELb0EJNS_5tupleIJNS_1CILi1EEENS3_ILi2EEES5_EEENS2_IJS4_NS3_ILi256EEEiEEEEEC2ERKS6_RKS8_ - $_ZN7cutlass13device_kernelIN5flash19enable_sm80_to_sm89INS1_16FlashAttnBwdSm80INS1_25CollectiveMainloopBwdSm80ILi2ELi2EN4cute5tupleIJNS5_1CILi128EEES8_NS7_ILi64EEEEEENS_10bfloat16_tEfNS_4arch4Sm80ELb1ELb0ELb1ELb0ELb1ELb0ELb0ELb0ELi2ELi4ELi4ELi4ELb0EEENS1_21CollectiveEpilogueBwdISA_SB_SD_Li256ELb0ELb0ELi2EEENS1_25SingleTileBwdLPTSchedulerILb0ELi128ELb1EEEEEEEEEvNT_6ParamsE$_ZN4cute3eso3ESOILb1ELb0EJNS_5tupleIJNS_1CILi1EEENS3_ILi2EEEEEENS2_IJNS3_ILi0EEEiEEEEEC2ERKS6_RKS8_)
$_ZN7cutlass13device_kernelIN5flash19enable_sm80_to_sm89INS1_16FlashAttnBwdSm80INS1_25CollectiveMainloopBwdSm80ILi2ELi2EN4cute5tupleIJNS5_1CILi128EEES8_NS7_ILi64EEEEEENS_10bfloat16_tEfNS_4arch4Sm80ELb1ELb0ELb1ELb0ELb1ELb0ELb0ELb0ELi2ELi4ELi4ELi4ELb0EEENS1_21CollectiveEpilogueBwdISA_SB_SD_Li256ELb0ELb0ELi2EEENS1_25SingleTileBwdLPTSchedulerILb0ELi128ELb1EEEEEEEEEvNT_6ParamsE$_ZN4cute3eso3ESOILb1ELb0EJNS_5tupleIJNS_1CILi1EEENS3_ILi2EEEEEENS2_IJNS3_ILi0EEEiEEEEEC2ERKS6_RKS8_:
[----:B------:R-:W-:Y:S02]  /*9960*/  IADD3 R3, R13, -c[0x0][0x20], RZ ;  /* 0x800008000d037a10 */ /* 0x000fe40007ffe0ff */
[----:B------:R-:W-:-:S03]  /*9970*/  MOV R5, 0x0 ;  /* 0x0000000000057802 */ /* 0x000fc60000000f00 */
[----:B------:R1:W-:Y:S01]  /*9980*/  STL [R3], R2 ;  /* 0x0000000203007387 */ /* 0x0003e20000100800 */
[----:B------:R-:W-:Y:S05]  /*9990*/  RET.REL.NODEC R4 `(_ZN7cutlass13device_kernelIN5flash19enable_sm80_to_sm89INS1_16FlashAttnBwdSm80INS1_25CollectiveMainloopBwdSm80ILi2ELi2EN4cute5tupleIJNS5_1CILi128EEES8_NS7_ILi64EEEEEENS_10bfloat16_tEfNS_4arch4Sm80ELb1ELb0ELb1ELb0ELb1ELb0ELb0ELb0ELi2ELi4ELi4ELi4ELb0EEENS1_21CollectiveEpilogueBwdISA_SB_SD_Li256ELb0ELb0ELi2EEENS1_25SingleTileBwdLPTSchedulerILb0ELi128ELb1EEEEEEEEEvNT_6ParamsE) ;  /* 0xffff666004007950 */ /* 0x000fea0003c3ffff */
        .type           $_ZN7cutlass13device_kernelIN5flash19enable_sm80_to_sm89INS1_16FlashAttnBwdSm80INS1_25CollectiveMainloopBwdSm80ILi2ELi2EN4cute5tupleIJNS5_1CILi128EEES8_NS7_ILi64EEEEEENS_10bfloat16_tEfNS_4arch4Sm80ELb1ELb0ELb1ELb0ELb1ELb0ELb0ELb0ELi2ELi4ELi4ELi4ELb0EEENS1_21CollectiveEpilogueBwdISA_SB_SD_Li256ELb0ELb0ELi2EEENS1_25SingleTileBwdLPTSchedulerILb0ELi128ELb1EEEEEEEEEvNT_6ParamsE$_ZN4cute3eso3ESOILb1ELb0EJNS_5tupleIJNS_1CILi1EEENS3_ILi2EEES5_EEENS2_IJS4_NS3_ILi256EEEiEEEEEC2ERKS6_RKS8_,@function
        .size           $_ZN7cutlass13device_kernelIN5flash19enable_sm80_to_sm89INS1_16FlashAttnBwdSm80INS1_25CollectiveMainloopBwdSm80ILi2ELi2EN4cute5tupleIJNS5_1CILi128EEES8_NS7_ILi64EEEEEENS_10bfloat16_tEfNS_4arch4Sm80ELb1ELb0ELb1ELb0ELb1ELb0ELb0ELb0ELi2ELi4ELi4ELi4ELb0EEENS1_21CollectiveEpilogueBwdISA_SB_SD_Li256ELb0ELb0ELi2EEENS1_25SingleTileBwdLPTSchedulerILb0ELi128ELb1EEEEEEEEEvNT_6ParamsE$_ZN4cute3eso3ESOILb1ELb0EJNS_5tupleIJNS_1CILi1EEENS3_ILi2EEES5_EEENS2_IJS4_NS3_ILi256EEEiEEEEEC2ERKS6_RKS8_,($_ZN7cutlass13device_kernelIN5flash19enable_sm80_to_sm89INS1_16FlashAttnBwdSm80INS1_25CollectiveMainloopBwdSm80ILi2ELi2EN4cute5tupleIJNS5_1CILi128EEES8_NS7_ILi64EEEEEENS_10bfloat16_tEfNS_4arch4Sm80ELb1ELb0ELb1ELb0ELb1ELb0ELb0ELb0ELi2ELi4ELi4ELi4ELb0EEENS1_21CollectiveEpilogueBwdISA_SB_SD_Li256ELb0ELb0ELi2EEENS1_25SingleTileBwdLPTSchedulerILb0ELi128ELb1EEEEEEEEEvNT_6ParamsE$_ZN4cute3eso3ESOILb1ELb0EJNS_5tupleIJNS_1CILi2EEEEEENS2_IJiEEEEEC2ERKS5_RKS6_ - $_ZN7cutlass13device_kernelIN5flash19enable_sm80_to_sm89INS1_16FlashAttnBwdSm80INS1_25CollectiveMainloopBwdSm80ILi2ELi2EN4cute5tupleIJNS5_1CILi128EEES8_NS7_ILi64EEEEEENS_10bfloat16_tEfNS_4arch4Sm80ELb1ELb0ELb1ELb0ELb1ELb0ELb0ELb0ELi2ELi4ELi4ELi4ELb0EEENS1_21CollectiveEpilogueBwdISA_SB_SD_Li256ELb0ELb0ELi2EEENS1_25SingleTileBwdLPTSchedulerILb0ELi128ELb1EEEEEEEEEvNT_6ParamsE$_ZN4cute3eso3ESOILb1ELb0EJNS_5tupleIJNS_1CILi1EEENS3_ILi2EEES5_EEENS2_IJS4_NS3_ILi256EEEiEEEEEC2ERKS6_RKS8_)
$_ZN7cutlass13device_kernelIN5flash19enable_sm80_to_sm89INS1_16FlashAttnBwdSm80INS1_25CollectiveMainloopBwdSm80ILi2ELi2EN4cute5tupleIJNS5_1CILi128EEES8_NS7_ILi64EEEEEENS_10bfloat16_tEfNS_4arch4Sm80ELb1ELb0ELb1ELb0ELb1ELb0ELb0ELb0ELi2ELi4ELi4ELi4ELb0EEENS1_21CollectiveEpilogueBwdISA_SB_SD_Li256ELb0ELb0ELi2EEENS1_25SingleTileBwdLPTSchedulerILb0ELi128ELb1EEEEEEEEEvNT_6ParamsE$_ZN4cute3eso3ESOILb1ELb0EJNS_5tupleIJNS_1CILi1EEENS3_ILi2EEES5_EEENS2_IJS4_NS3_ILi256EEEiEEEEEC2ERKS6_RKS8_:
[----:B------:R-:W-:Y:S02]  /*99a0*/  IADD3 R3, R11, -c[0x0][0x20], RZ ;  /* 0x800008000b037a10 */ /* 0x000fe40007ffe0ff */
[----:B------:R-:W-:-:S03]  /*99b0*/  MOV R5, 0x0 ;  /* 0x0000000000057802 */ /* 0x000fc60000000f00 */
[----:B------:R1:W-:Y:S01]  /*99c0*/  STL [R3], R2 ;  /* 0x0000000203007387 */ /* 0x0003e20000100800 */
[----:B------:R-:W-:Y:S05]  /*99d0*/  RET.REL.NODEC R4 `(_ZN7cutlass13device_kernelIN5flash19enable_sm80_to_sm89INS1_16FlashAttnBwdSm80INS1_25CollectiveMainloopBwdSm80ILi2ELi2EN4cute5tupleIJNS5_1CILi128EEES8_NS7_ILi64EEEEEENS_10bfloat16_tEfNS_4arch4Sm80ELb1ELb0ELb1ELb0ELb1ELb0ELb0ELb0ELi2ELi4ELi4ELi4ELb0EEENS1_21CollectiveEpilogueBwdISA_SB_SD_Li256ELb0ELb0ELi2EEENS1_25SingleTileBwdLPTSchedulerILb0ELi128ELb1EEEEEEEEEvNT_6ParamsE) ;  /* 0xffff662004007950 */ /* 0x000fea0003c3ffff */
        .type           $_ZN7cutlass13device_kernelIN5flash19enable_sm80_to_sm89INS1_16FlashAttnBwdSm80INS1_25CollectiveMainloopBwdSm80ILi2ELi2EN4cute5tupleIJNS5_1CILi128EEES8_NS7_ILi64EEEEEENS_10bfloat16_tEfNS_4arch4Sm80ELb1ELb0ELb1ELb0ELb1ELb0ELb0ELb0ELi2ELi4ELi4ELi4ELb0EEENS1_21CollectiveEpilogueBwdISA_SB_SD_Li256ELb0ELb0ELi2EEENS1_25SingleTileBwdLPTSchedulerILb0ELi128ELb1EEEEEEEEEvNT_6ParamsE$_ZN4cute3eso3ESOILb1ELb0EJNS_5tupleIJNS_1CILi2EEEEEENS2_IJiEEEEEC2ERKS5_RKS6_,@function
        .size           $_ZN7cutlass13device_kernelIN5flash19enable_sm80_to_sm89INS1_16FlashAttnBwdSm80INS1_25CollectiveMainloopBwdSm80ILi2ELi2EN4cute5tupleIJNS5_1CILi128EEES8_NS7_ILi64EEEEEENS_10bfloat16_tEfNS_4arch4Sm80ELb1ELb0ELb1ELb0ELb1ELb0ELb0ELb0ELi2ELi4ELi4ELi4ELb0EEENS1_21CollectiveEpilogueBwdISA_SB_SD_Li256ELb0ELb0ELi2EEENS1_25SingleTileBwdLPTSchedulerILb0ELi128ELb1EEEEEEEEEvNT_6ParamsE$_ZN4cute3eso3ESOILb1ELb0EJNS_5tupleIJNS_1CILi2EEEEEENS2_IJiEEEEEC2ERKS5_RKS6_,($_ZN7cutlass13device_kernelIN5flash19enable_sm80_to_sm89INS1_16FlashAttnBwdSm80INS1_25CollectiveMainloopBwdSm80ILi2ELi2EN4cute5tupleIJNS5_1CILi128EEES8_NS7_ILi64EEEEEENS_10bfloat16_tEfNS_4arch4Sm80ELb1ELb0ELb1ELb0ELb1ELb0ELb0ELb0ELi2ELi4ELi4ELi4ELb0EEENS1_21CollectiveEpilogueBwdISA_SB_SD_Li256ELb0ELb0ELi2EEENS1_25SingleTileBwdLPTSchedulerILb0ELi128ELb1EEEEEEEEEvNT_6ParamsE$_ZN4cute3eso3ESOILb1ELb0EJNS_5tupleIJNS_1CILi2EEEEEENS2_IJiEEENS3_ILi1EEES7_EEC2ERKS5_RKS6_RKS7_SE_ - $_ZN7cutlass13device_kernelIN5flash19enable_sm80_to_sm89INS1_16FlashAttnBwdSm80INS1_25CollectiveMainloopBwdSm80ILi2ELi2EN4cute5tupleIJNS5_1CILi128EEES8_NS7_ILi64EEEEEENS_10bfloat16_tEfNS_4arch4Sm80ELb1ELb0ELb1ELb0ELb1ELb0ELb0ELb0ELi2ELi4ELi4ELi4ELb0EEENS1_21CollectiveEpilogueBwdISA_SB_SD_Li256ELb0ELb0ELi2EEENS1_25SingleTileBwdLPTSchedulerILb0ELi128ELb1EEEEEEEEEvNT_6ParamsE$_ZN4cute3eso3ESOILb1ELb0EJNS_5tupleIJNS_1CILi2EEEEEENS2_IJiEEEEEC2ERKS5_RKS6_)
$_ZN7cutlass13device_kernelIN5flash19enable_sm80_to_sm89INS1_16FlashAttnBwdSm80INS1_25CollectiveMainloopBwdSm80ILi2ELi2EN4cute5tupleIJNS5_1CILi128EEES8_NS7_ILi64EEEEEENS_10bfloat16_tEfNS_4arch4Sm80ELb1ELb0ELb1ELb0ELb1ELb0ELb0ELb0ELi2ELi4ELi4ELi4ELb0EEENS1_21CollectiveEpilogueBwdISA_SB_SD_Li256ELb0ELb0ELi2EEENS1_25SingleTileBwdLPTSchedulerILb0ELi128ELb1EEEEEEEEEvNT_6ParamsE$_ZN4cute3eso3ESOILb1ELb0EJNS_5tupleIJNS_1CILi2EEEEEENS2_IJiEEEEEC2ERKS5_RKS6_:
[----:B------:R-:W-:Y:S02]  /*99e0*/  IADD3 R2, R67, -c[0x0][0x20], RZ ;  /* 0x8000080043027a10 */ /* 0x000fe40007ffe0ff */
[----:B------:R-:W-:-:S03]  /*99f0*/  MOV R7, 0x0 ;  /* 0x0000000000077802 */ /* 0x000fc60000000f00 */
[----:B------:R1:W-:Y:S01]  /*9a00*/  STL [R2], R3 ;  /* 0x0000000302007387 */ /* 0x0003e20000100800 */
[----:B------:R-:W-:Y:S05]  /*9a10*/  RET.REL.NODEC R6 `(_ZN7cutlass13device_kernelIN5flash19enable_sm80_to_sm89INS1_16FlashAttnBwdSm80INS1_25CollectiveMainloopBwdSm80ILi2ELi2EN4cute5tupleIJNS5_1CILi128EEES8_NS7_ILi64EEEEEENS_10bfloat16_tEfNS_4arch4Sm80ELb1ELb0ELb1ELb0ELb1ELb0ELb0ELb0ELi2ELi4ELi4ELi4ELb0EEENS1_21CollectiveEpilogueBwdISA_SB_SD_Li256ELb0ELb0ELi2EEENS1_25SingleTileBwdLPTSchedulerILb0ELi128ELb1EEEEEEEEEvNT_6ParamsE) ;  /* 0xffff65e006007950 */ /* 0x000fea0003c3ffff */
        .type           $_ZN7cutlass13device_kernelIN5flash19enable_sm80_to_sm89INS1_16FlashAttnBwdSm80INS1_25CollectiveMainloopBwdSm80ILi2ELi2EN4cute5tupleIJNS5_1CILi128EEES8_NS7_ILi64EEEEEENS_10bfloat16_tEfNS_4arch4Sm80ELb1ELb0ELb1ELb0ELb1ELb0ELb0ELb0ELi2ELi4ELi4ELi4ELb0EEENS1_21CollectiveEpilogueBwdISA_SB_SD_Li256ELb0ELb0ELi2EEENS1_25SingleTileBwdLPTSchedulerILb0ELi128ELb1EEEEEEEEEvNT_6ParamsE$_ZN4cute3eso3ESOILb1ELb0EJNS_5tupleIJNS_1CILi2EEEEEENS2_IJiEEENS3_ILi1EEES7_EEC2ERKS5_RKS6_RKS7_SE_,@function
        .size           $_ZN7cutlass13device_kernelIN5flash19enable_sm80_to_sm89INS1_16FlashAttnBwdSm80INS1_25CollectiveMainloopBwdSm80ILi2ELi2EN4cute5tupleIJNS5_1CILi128EEES8_NS7_ILi64EEEEEENS_10bfloat16_tEfNS_4arch4Sm80ELb1ELb0ELb1ELb0ELb1ELb0ELb0ELb0ELi2ELi4ELi4ELi4ELb0EEENS1_21CollectiveEpilogueBwdISA_SB_SD_Li256ELb0ELb0ELi2EEENS1_25SingleTileBwdLPTSchedulerILb0ELi128ELb1EEEEEEEEEvNT_6ParamsE$_ZN4cute3eso3ESOILb1ELb0EJNS_5tupleIJNS_1CILi2EEEEEENS2_IJiEEENS3_ILi1EEES7_EEC2ERKS5_RKS6_RKS7_SE_,($_ZN7cutlass13device_kernelIN5flash19enable_sm80_to_sm89INS1_16FlashAttnBwdSm80INS1_25CollectiveMainloopBwdSm80ILi2ELi2EN4cute5tupleIJNS5_1CILi128EEES8_NS7_ILi64EEEEEENS_10bfloat16_tEfNS_4arch4Sm80ELb1ELb0ELb1ELb0ELb1ELb0ELb0ELb0ELi2ELi4ELi4ELi4ELb0EEENS1_21CollectiveEpilogueBwdISA_SB_SD_Li256ELb0ELb0ELi2EEENS1_25SingleTileBwdLPTSchedulerILb0ELi128ELb1EEEEEEEEEvNT_6ParamsE$_ZN4cute3eso3ESOILb1ELb0EJNS_5tupleIJNS_1CILi2EEEEEENS2_IJiEEES4_NS3_ILi1EEEEEC2ERKS5_RKS6_RKS4_RKS7_ - $_ZN7cutlass13device_kernelIN5flash19enable_sm80_to_sm89INS1_16FlashAttnBwdSm80INS1_25CollectiveMainloopBwdSm80ILi2ELi2EN4cute5tupleIJNS5_1CILi128EEES8_NS7_ILi64EEEEEENS_10bfloat16_tEfNS_4arch4Sm80ELb1ELb0ELb1ELb0ELb1ELb0ELb0ELb0ELi2ELi4ELi4ELi4ELb0EEENS1_21CollectiveEpilogueBwdISA_SB_SD_Li256ELb0ELb0ELi2EEENS1_25SingleTileBwdLPTSchedulerILb0ELi128ELb1EEEEEEEEEvNT_6ParamsE$_ZN4cute3eso3ESOILb1ELb0EJNS_5tupleIJNS_1CILi2EEEEEENS2_IJiEEENS3_ILi1EEES7_EEC2ERKS5_RKS6_RKS7_SE_)
$_ZN7cutlass13device_kernelIN5flash19enable_sm80_to_sm89INS1_16FlashAttnBwdSm80INS1_25CollectiveMainloopBwdSm80ILi2ELi2EN4cute5tupleIJNS5_1CILi128EEES8_NS7_ILi64EEEEEENS_10bfloat16_tEfNS_4arch4Sm80ELb1ELb0ELb1ELb0ELb1ELb0ELb0ELb0ELi2ELi4ELi4ELi4ELb0EEENS1_21CollectiveEpilogueBwdISA_SB_SD_Li256ELb0ELb0ELi2EEENS1_25SingleTileBwdLPTSchedulerILb0ELi128ELb1EEEEEEEEEvNT_6ParamsE$_ZN4cute3eso3ESOILb1ELb0EJNS_5tupleIJNS_1CILi2EEEEEENS2_IJiEEENS3_ILi1EEES7_EEC2ERKS5_RKS6_RKS7_SE_:
[----:B------:R-:W-:Y:S01]  /*9a20*/  IADD3 R2, R2, -c[0x0][0x20], RZ ;  /* 0x8000080002027a10 */ /* 0x000fe20007ffe0ff */
[----:B------:R-:W-:Y:S01]  /*9a30*/  IMAD.MOV.U32 R8, RZ, RZ, R4 ;  /* 0x000000ffff087224 */ /* 0x000fe200078e0004 */
[----:B------:R-:W-:-:S03]  /*9a40*/  MOV R9, 0x0 ;  /* 0x0000000000097802 */ /* 0x000fc60000000f00 */
[----:B------:R1:W-:Y:S01]  /*9a50*/  STL [R2], R3 ;  /* 0x0000000302007387 */ /* 0x0003e20000100800 */
[----:B------:R-:W-:Y:S05]  /*9a60*/  RET.REL.NODEC R8 `(_ZN7cutlass13device_kernelIN5flash19enable_sm80_to_sm89INS1_16FlashAttnBwdSm80INS1_25CollectiveMainloopBwdSm80ILi2ELi2EN4cute5tupleIJNS5_1CILi128EEES8_NS7_ILi64EEEEEENS_10bfloat16_tEfNS_4arch4Sm80ELb1ELb0ELb1ELb0ELb1ELb0ELb0ELb0ELi2ELi4ELi4ELi4ELb0EEENS1_21CollectiveEpilogueBwdISA_SB_SD_Li256ELb0ELb0ELi2EEENS1_25SingleTileBwdLPTSchedulerILb0ELi128ELb1EEEEEEEEEvNT_6ParamsE) ;  /* 0xffff659008007950 */ /* 0x000fea0003c3ffff */
        .type           $_ZN7cutlass13device_kernelIN5flash19enable_sm80_to_sm89INS1_16FlashAttnBwdSm80INS1_25CollectiveMainloopBwdSm80ILi2ELi2EN4cute5tupleIJNS5_1CILi128EEES8_NS7_ILi64EEEEEENS_10bfloat16_tEfNS_4arch4Sm80ELb1ELb0ELb1ELb0ELb1ELb0ELb0ELb0ELi2ELi4ELi4ELi4ELb0EEENS1_21CollectiveEpilogueBwdISA_SB_SD_Li256ELb0ELb0ELi2EEENS1_25SingleTileBwdLPTSchedulerILb0ELi128ELb1EEEEEEEEEvNT_6ParamsE$_ZN4cute3eso3ESOILb1ELb0EJNS_5tupleIJNS_1CILi2EEEEEENS2_IJiEEES4_NS3_ILi1EEEEEC2ERKS5_RKS6_RKS4_RKS7_,@function
        .size           $_ZN7cutlass13device_kernelIN5flash19enable_sm80_to_sm89INS1_16FlashAttnBwdSm80INS1_25CollectiveMainloopBwdSm80ILi2ELi2EN4cute5tupleIJNS5_1CILi128EEES8_NS7_ILi64EEEEEENS_10bfloat16_tEfNS_4arch4Sm80ELb1ELb0ELb1ELb0ELb1ELb0ELb0ELb0ELi2ELi4ELi4ELi4ELb0EEENS1_21CollectiveEpilogueBwdISA_SB_SD_Li256ELb0ELb0ELi2EEENS1_25SingleTileBwdLPTSchedulerILb0ELi128ELb1EEEEEEEEEvNT_6ParamsE$_ZN4cute3eso3ESOILb1ELb0EJNS_5tupleIJNS_1CILi2EEEEEENS2_IJiEEES4_NS3_ILi1EEEEEC2ERKS5_RKS6_RKS4_RKS7_,($_ZN7cutlass13device_kernelIN5flash19enable_sm80_to_sm89INS1_16FlashAttnBwdSm80INS1_25CollectiveMainloopBwdSm80ILi2ELi2EN4cute5tupleIJNS5_1CILi128EEES8_NS7_ILi64EEEEEENS_10bfloat16_tEfNS_4arch4Sm80ELb1ELb0ELb1ELb0ELb1ELb0ELb0ELb0ELi2ELi4ELi4ELi4ELb0EEENS1_21CollectiveEpilogueBwdISA_SB_SD_Li256ELb0ELb0ELi2EEENS1_25SingleTileBwdLPTSchedulerILb0ELi128ELb1EEEEEEEEEvNT_6ParamsE$_ZN4cute3eso3ESOILb1ELb0EJNS_5tupleIJNS_1CILi2EEES4_EEENS2_IJNS3_ILi1EEEiEEEEEC2ERKS5_RKS7_ - $_ZN7cutlass13device_kernelIN5flash19enable_sm80_to_sm89INS1_16FlashAttnBwdSm80INS1_25CollectiveMainloopBwdSm80ILi2ELi2EN4cute5tupleIJNS5_1CILi128EEES8_NS7_ILi64EEEEEENS_10bfloat16_tEfNS_4arch4Sm80ELb1ELb0ELb1ELb0ELb1ELb0ELb0ELb0ELi2ELi4ELi4ELi4ELb0EEENS1_21CollectiveEpilogueBwdISA_SB_SD_Li256ELb0ELb0ELi2EEENS1_25SingleTileBwdLPTSchedulerILb0ELi128ELb1EEEEEEEEEvNT_6ParamsE$_ZN4cute3eso3ESOILb1ELb0EJNS_5tupleIJNS_1CILi2EEEEEENS2_IJiEEES4_NS3_ILi1EEEEEC2ERKS5_RKS6_RKS4_RKS7_)
$_ZN7cutlass13device_kernelIN5flash19enable_sm80_to_sm89INS1_16FlashAttnBwdSm80INS1_25CollectiveMainloopBwdSm80ILi2ELi2EN4cute5tupleIJNS5_1CILi128EEES8_NS7_ILi64EEEEEENS_10bfloat16_tEfNS_4arch4Sm80ELb1ELb0ELb1ELb0ELb1ELb0ELb0ELb0ELi2ELi4ELi4ELi4ELb0EEENS1_21CollectiveEpilogueBwdISA_SB_SD_Li256ELb0ELb0ELi2EEENS1_25SingleTileBwdLPTSchedulerILb0ELi128ELb1EEEEEEEEEvNT_6ParamsE$_ZN4cute3eso3ESOILb1ELb0EJNS_5tupleIJNS_1CILi2EEEEEENS2_IJiEEES4_NS3_ILi1EEEEEC2ERKS5_RKS6_RKS4_RKS7_:
[----:B------:R-:W-:Y:S02]  /*9a70*/  IADD3 R2, R2, -c[0x0][0x20], RZ ;  /* 0x8000080002027a10 */ /* 0x000fe40007ffe0ff */
[----:B------:R-:W-:-:S03]  /*9a80*/  MOV R5, 0x0 ;  /* 0x0000000000057802 */ /* 0x000fc60000000f00 */
[----:B------:R1:W-:Y:S01]  /*9a90*/  STL [R2], R3 ;  /* 0x0000000302007387 */ /* 0x0003e20000100800 */
[----:B------:R-:W-:Y:S05]  /*9aa0*/  RET.REL.NODEC R4 `(_ZN7cutlass13device_kernelIN5flash19enable_sm80_to_sm89INS1_16FlashAttnBwdSm80INS1_25CollectiveMainloopBwdSm80ILi2ELi2EN4cute5tupleIJNS5_1CILi128EEES8_NS7_ILi64EEEEEENS_10bfloat16_tEfNS_4arch4Sm80ELb1ELb0ELb1ELb0ELb1ELb0ELb0ELb0ELi2ELi4ELi4ELi4ELb0EEENS1_21CollectiveEpilogueBwdISA_SB_SD_Li256ELb0ELb0ELi2EEENS1_25SingleTileBwdLPTSchedulerILb0ELi128ELb1EEEEEEEEEvNT_6ParamsE) ;  /* 0xffff655004007950 */ /* 0x000fea0003c3ffff */
        .type           $_ZN7cutlass13device_kernelIN5flash19enable_sm80_to_sm89INS1_16FlashAttnBwdSm80INS1_25CollectiveMainloopBwdSm80ILi2ELi2EN4cute5tupleIJNS5_1CILi128EEES8_NS7_ILi64EEEEEENS_10bfloat16_tEfNS_4arch4Sm80ELb1ELb0ELb1ELb0ELb1ELb0ELb0ELb0ELi2ELi4ELi4ELi4ELb0EEENS1_21CollectiveEpilogueBwdISA_SB_SD_Li256ELb0ELb0ELi2EEENS1_25SingleTileBwdLPTSchedulerILb0ELi128ELb1EEEEEEEEEvNT_6ParamsE$_ZN4cute3eso3ESOILb1ELb0EJNS_5tupleIJNS_1CILi2EEES4_EEENS2_IJNS3_ILi1EEEiEEEEEC2ERKS5_RKS7_,@function
        .size           $_ZN7cutlass13device_kernelIN5flash19enable_sm80_to_sm89INS1_16FlashAttnBwdSm80INS1_25CollectiveMainloopBwdSm80ILi2ELi2EN4cute5tupleIJNS5_1CILi128EEES8_NS7_ILi64EEEEEENS_10bfloat16_tEfNS_4arch4Sm80ELb1ELb0ELb1ELb0ELb1ELb0ELb0ELb0ELi2ELi4ELi4ELi4ELb0EEENS1_21CollectiveEpilogueBwdISA_SB_SD_Li256ELb0ELb0ELi2EEENS1_25SingleTileBwdLPTSchedulerILb0ELi128ELb1EEEEEEEEEvNT_6ParamsE$_ZN4cute3eso3ESOILb1ELb0EJNS_5tupleIJNS_1CILi2EEES4_EEENS2_IJNS3_ILi1EEEiEEEEEC2ERKS5_RKS7_,($_ZN7cutlass13device_kernelIN5flash19enable_sm80_to_sm89INS1_16FlashAttnBwdSm80INS1_25CollectiveMainloopBwdSm80ILi2ELi2EN4cute5tupleIJNS5_1CILi128EEES8_NS7_ILi64EEEEEENS_10bfloat16_tEfNS_4arch4Sm80ELb1ELb0ELb1ELb0ELb1ELb0ELb0ELb0ELi2ELi4ELi4ELi4ELb0EEENS1_21CollectiveEpilogueBwdISA_SB_SD_Li256ELb0ELb0ELi2EEENS1_25SingleTileBwdLPTSchedulerILb0ELi128ELb1EEEEEEEEEvNT_6ParamsE$_ZN4cute3eso3ESOILb1ELb0EJNS_5tupleIJNS_1CILi2EEES4_EEENS2_IJiNS3_ILi4096EEEEEEEEC2ERKS5_RKS7_ - $_ZN7cutlass13device_kernelIN5flash19enable_sm80_to_sm89INS1_16FlashAttnBwdSm80INS1_25CollectiveMainloopBwdSm80ILi2ELi2EN4cute5tupleIJNS5_1CILi128EEES8_NS7_ILi64EEEEEENS_10bfloat16_tEfNS_4arch4Sm80ELb1ELb0ELb1ELb0ELb1ELb0ELb0ELb0ELi2ELi4ELi4ELi4ELb0EEENS1_21CollectiveEpilogueBwdISA_SB_SD_Li256ELb0ELb0ELi2EEENS1_25SingleTileBwdLPTSchedulerILb0ELi128ELb1EEEEEEEEEvNT_6ParamsE$_ZN4cute3eso3ESOILb1ELb0EJNS_5tupleIJNS_1CILi2EEES4_EEENS2_IJNS3_ILi1EEEiEEEEEC2ERKS5_RKS7_)
$_ZN7cutlass13device_kernelIN5flash19enable_sm80_to_sm89INS1_16FlashAttnBwdSm80INS1_25CollectiveMainloopBwdSm80ILi2ELi2EN4cute5tupleIJNS5_1CILi128EEES8_NS7_ILi64EEEEEENS_10bfloat16_tEfNS_4arch4Sm80ELb1ELb0ELb1ELb0ELb1ELb0ELb0ELb0ELi2ELi4ELi4ELi4ELb0EEENS1_21CollectiveEpilogueBwdISA_SB_SD_Li256ELb0ELb0ELi2EEENS1_25SingleTileBwdLPTSchedulerILb0ELi128ELb1EEEEEEEEEvNT_6ParamsE$_ZN4cute3eso3ESOILb1ELb0EJNS_5tupleIJNS_1CILi2EEES4_EEENS2_IJNS3_ILi1EEEiEEEEEC2ERKS5_RKS7_:
[----:B------:R-:W-:Y:S02]  /*9ab0*/  IADD3 R3, R37, -c[0x0][0x20], RZ ;  /* 0x8000080025037a10 */ /* 0x000fe40007ffe0ff */
[----:B------:R-:W-:-:S03]  /*9ac0*/  MOV R5, 0x0 ;  /* 0x0000000000057802 */ /* 0x000fc60000000f00 */
[----:B------:R1:W-:Y:S01]  /*9ad0*/  STL [R3], R2 ;  /* 0x0000000203007387 */ /* 0x0003e20000100800 */
[----:B------:R-:W-:Y:S05]  /*9ae0*/  RET.REL.NODEC R4 `(_ZN7cutlass13device_kernelIN5flash19enable_sm80_to_sm89INS1_16FlashAttnBwdSm80INS1_25CollectiveMainloopBwdSm80ILi2ELi2EN4cute5tupleIJNS5_1CILi128EEES8_NS7_ILi64EEEEEENS_10bfloat16_tEfNS_4arch4Sm80ELb1ELb0ELb1ELb0ELb1ELb0ELb0ELb0ELi2ELi4ELi4ELi4ELb0EEENS1_21CollectiveEpilogueBwdISA_SB_SD_Li256ELb0ELb0ELi2EEENS1_25SingleTileBwdLPTSchedulerILb0ELi128ELb1EEEEEEEEEvNT_6ParamsE) ;  /* 0xffff651004007950 */ /* 0x000fea0003c3ffff */
        .type           $_ZN7cutlass13device_kernelIN5flash19enable_sm80_to_sm89INS1_16FlashAttnBwdSm80INS1_25CollectiveMainloopBwdSm80ILi2ELi2EN4cute5tupleIJNS5_1CILi128EEES8_NS7_ILi64EEEEEENS_10bfloat16_tEfNS_4arch4Sm80ELb1ELb0ELb1ELb0ELb1ELb0ELb0ELb0ELi2ELi4ELi4ELi4ELb0EEENS1_21CollectiveEpilogueBwdISA_SB_SD_Li256ELb0ELb0ELi2EEENS1_25SingleTileBwdLPTSchedulerILb0ELi128ELb1EEEEEEEEEvNT_6ParamsE$_ZN4cute3eso3ESOILb1ELb0EJNS_5tupleIJNS_1CILi2EEES4_EEENS2_IJiNS3_ILi4096EEEEEEEEC2ERKS5_RKS7_,@function
        .size           $_ZN7cutlass13device_kernelIN5flash19enable_sm80_to_sm89INS1_16FlashAttnBwdSm80INS1_25CollectiveMainloopBwdSm80ILi2ELi2EN4cute5tupleIJNS5_1CILi128EEES8_NS7_ILi64EEEEEENS_10bfloat16_tEfNS_4arch4Sm80ELb1ELb0ELb1ELb0ELb1ELb0ELb0ELb0ELi2ELi4ELi4ELi4ELb0EEENS1_21CollectiveEpilogueBwdISA_SB_SD_Li256ELb0ELb0ELi2EEENS1_25SingleTileBwdLPTSchedulerILb0ELi128ELb1EEEEEEEEEvNT_6ParamsE$_ZN4cute3eso3ESOILb1ELb0EJNS_5tupleIJNS_1CILi2EEES4_EEENS2_IJiNS3_ILi4096EEEEEEEEC2ERKS5_RKS7_,($_ZN7cutlass13device_kernelIN5flash19enable_sm80_to_sm89INS1_16FlashAttnBwdSm80INS1_25CollectiveMainloopBwdSm80ILi2ELi2EN4cute5tupleIJNS5_1CILi128EEES8_NS7_ILi64EEEEEENS_10bfloat16_tEfNS_4arch4Sm80ELb1ELb0ELb1ELb0ELb1ELb0ELb0ELb0ELi2ELi4ELi4ELi4ELb0EEENS1_21CollectiveEpilogueBwdISA_SB_SD_Li256ELb0ELb0ELi2EEENS1_25SingleTileBwdLPTSchedulerILb0ELi128ELb1EEEEEEEEEvNT_6ParamsE$_ZN4cute3eso3ESOILb1ELb0EJNS_5tupleIJNS_1CILi2EEES4_EEENS2_IJiNS3_ILi512EEEEEEEEC2ERKS5_RKS7_ - $_ZN7cutlass13device_kernelIN5flash19enable_sm80_to_sm89INS1_16FlashAttnBwdSm80INS1_25CollectiveMainloopBwdSm80ILi2ELi2EN4cute5tupleIJNS5_1CILi128EEES8_NS7_ILi64EEEEEENS_10bfloat16_tEfNS_4arch4Sm80ELb1ELb0ELb1ELb0ELb1ELb0ELb0ELb0ELi2ELi4ELi4ELi4ELb0EEENS1_21CollectiveEpilogueBwdISA_SB_SD_Li256ELb0ELb0ELi2EEENS1_25SingleTileBwdLPTSchedulerILb0ELi128ELb1EEEEEEEEEvNT_6ParamsE$_ZN4cute3eso3ESOILb1ELb0EJNS_5tupleIJNS_1CILi2EEES4_EEENS2_IJiNS3_ILi4096EEEEEEEEC2ERKS5_RKS7_)
$_ZN7cutlass13device_kernelIN5flash19enable_sm80_to_sm89INS1_16FlashAttnBwdSm80INS1_25CollectiveMainloopBwdSm80ILi2ELi2EN4cute5tupleIJNS5_1CILi128EEES8_NS7_ILi64EEEEEENS_10bfloat16_tEfNS_4arch4Sm80ELb1ELb0ELb1ELb0ELb1ELb0ELb0ELb0ELi2ELi4ELi4ELi4ELb0EEENS1_21CollectiveEpilogueBwdISA_SB_SD_Li256ELb0ELb0ELi2EEENS1_25SingleTileBwdLPTSchedulerILb0ELi128ELb1EEEEEEEEEvNT_6ParamsE$_ZN4cute3eso3ESOILb1ELb0EJNS_5tupleIJNS_1CILi2EEES4_EEENS2_IJiNS3_ILi4096EEEEEEEEC2ERKS5_RKS7_:
[----:B------:R-:W-:Y:S02]  /*9af0*/  IADD3 R3, R8, -c[0x0][0x20], RZ ;  /* 0x8000080008037a10 */ /* 0x000fe40007ffe0ff */
[----:B------:R-:W-:-:S03]  /*9b00*/  MOV R5, 0x0 ;  /* 0x0000000000057802 */ /* 0x000fc60000000f00 */
[----:B------:R1:W-:Y:S01]  /*9b10*/  STL [R3], R2 ;  /* 0x0000000203007387 */ /* 0x0003e20000100800 */
[----:B------:R-:W-:Y:S05]  /*9b20*/  RET.REL.NODEC R4 `(_ZN7cutlass13device_kernelIN5flash19enable_sm80_to_sm89INS1_16FlashAttnBwdSm80INS1_25CollectiveMainloopBwdSm80ILi2ELi2EN4cute5tupleIJNS5_1CILi128EEES8_NS7_ILi64EEEEEENS_10bfloat16_tEfNS_4arch4Sm80ELb1ELb0ELb1ELb0ELb1ELb0ELb0ELb0ELi2ELi4ELi4ELi4ELb0EEENS1_21CollectiveEpilogueBwdISA_SB_SD_Li256ELb0ELb0ELi2EEENS1_25SingleTileBwdLPTSchedulerILb0ELi128ELb1EEEEEEEEEvNT_6ParamsE) ;  /* 0xffff64d004007950 */ /* 0x000fea0003c3ffff */
        .type           $_ZN7cutlass13device_kernelIN5flash19enable_sm80_to_sm89INS1_16FlashAttnBwdSm80INS1_25CollectiveMainloopBwdSm80ILi2ELi2EN4cute5tupleIJNS5_1CILi128EEES8_NS7_ILi64EEEEEENS_10bfloat16_tEfNS_4arch4Sm80ELb1ELb0ELb1ELb0ELb1ELb0ELb0ELb0ELi2ELi4ELi4ELi4ELb0EEENS1_21CollectiveEpilogueBwdISA_SB_SD_Li256ELb0ELb0ELi2EEENS1_25SingleTileBwdLPTSchedulerILb0ELi128ELb1EEEEEEEEEvNT_6ParamsE$_ZN4cute3eso3ESOILb1ELb0EJNS_5tupleIJNS_1CILi2EEES4_EEENS2_IJiNS3_ILi512EEEEEEEEC2ERKS5_RKS7_,@function
        .size           $_ZN7cutlass13device_kernelIN5flash19enable_sm80_to_sm89INS1_16FlashAttnBwdSm80INS1_25CollectiveMainloopBwdSm80ILi2ELi2EN4cute5tupleIJNS5_1CILi128EEES8_NS7_ILi64EEEEEENS_10bfloat16_tEfNS_4arch4Sm80ELb1ELb0ELb1ELb0ELb1ELb0ELb0ELb0ELi2ELi4ELi4ELi4ELb0EEENS1_21CollectiveEpilogueBwdISA_SB_SD_Li256ELb0ELb0ELi2EEENS1_25SingleTileBwdLPTSchedulerILb0ELi128ELb1EEEEEEEEEvNT_6ParamsE$_ZN4cute3eso3ESOILb1ELb0EJNS_5tupleIJNS_1CILi2EEES4_EEENS2_IJiNS3_ILi512EEEEEEEEC2ERKS5_RKS7_,($_ZN7cutlass13device_kernelIN5flash19enable_sm80_to_sm89INS1_16FlashAttnBwdSm80INS1_25CollectiveMainloopBwdSm80ILi2ELi2EN4cute5tupleIJNS5_1CILi128EEES8_NS7_ILi64EEEEEENS_10bfloat16_tEfNS_4arch4Sm80ELb1ELb0ELb1ELb0ELb1ELb0ELb0ELb0ELi2ELi4ELi4ELi4ELb0EEENS1_21CollectiveEpilogueBwdISA_SB_SD_Li256ELb0ELb0ELi2EEENS1_25SingleTileBwdLPTSchedulerILb0ELi128ELb1EEEEEEEEEvNT_6ParamsE$_ZN4cute3eso3ESOILb1ELb0EJNS_5tupleIJNS_1CILi2EEES4_EEENS2_IJiiEEEEEC2ERKS5_RKS6_ - $_ZN7cutlass13device_kernelIN5flash19enable_sm80_to_sm89INS1_16FlashAttnBwdSm80INS1_25CollectiveMainloopBwdSm80ILi2ELi2EN4cute5tupleIJNS5_1CILi128EEES8_NS7_ILi64EEEEEENS_10bfloat16_tEfNS_4arch4Sm80ELb1ELb0ELb1ELb0ELb1ELb0ELb0ELb0ELi2ELi4ELi4ELi4ELb0EEENS1_21CollectiveEpilogueBwdISA_SB_SD_Li256ELb0ELb0ELi2EEENS1_25SingleTileBwdLPTSchedulerILb0ELi128ELb1EEEEEEEEEvNT_6ParamsE$_ZN4cute3eso3ESOILb1ELb0EJNS_5tupleIJNS_1CILi2EEES4_EEENS2_IJiNS3_ILi512EEEEEEEEC2ERKS5_RKS7_)
$_ZN7cutlass13device_kernelIN5flash19enable_sm80_to_sm89INS1_16FlashAttnBwdSm80INS1_25CollectiveMainloopBwdSm80ILi2ELi2EN4cute5tupleIJNS5_1CILi128EEES8_NS7_ILi64EEEEEENS_10bfloat16_tEfNS_4arch4Sm80ELb1ELb0ELb1ELb0ELb1ELb0ELb0ELb0ELi2ELi4ELi4ELi4ELb0EEENS1_21CollectiveEpilogueBwdISA_SB_SD_Li256ELb0ELb0ELi2EEENS1_25SingleTileBwdLPTSchedulerILb0ELi128ELb1EEEEEEEEEvNT_6ParamsE$_ZN4cute3eso3ESOILb1ELb0EJNS_5tupleIJNS_1CILi2EEES4_EEENS2_IJiNS3_ILi512EEEEEEEEC2ERKS5_RKS7_:
[----:B------:R-:W-:Y:S02]  /*9b30*/  IADD3 R3, R38, -c[0x0][0x20], RZ ;  /* 0x8000080026037a10 */ /* 0x000fe40007ffe0ff */
[----:B------:R-:W-:-:S03]  /*9b40*/  MOV R5, 0x0 ;  /* 0x0000000000057802 */ /* 0x000fc60000000f00 */
[----:B------:R1:W-:Y:S01]  /*9b50*/  STL [R3], R2 ;  /* 0x0000000203007387 */ /* 0x0003e20000100800 */
[----:B------:R-:W-:Y:S05]  /*9b60*/  RET.REL.NODEC R4 `(_ZN7cutlass13device_kernelIN5flash19enable_sm80_to_sm89INS1_16FlashAttnBwdSm80INS1_25CollectiveMainloopBwdSm80ILi2ELi2EN4cute5tupleIJNS5_1CILi128EEES8_NS7_ILi64EEEEEENS_10bfloat16_tEfNS_4arch4Sm80ELb1ELb0ELb1ELb0ELb1ELb0ELb0ELb0ELi2ELi4ELi4ELi4ELb0EEENS1_21CollectiveEpilogueBwdISA_SB_SD_Li256ELb0ELb0ELi2EEENS1_25SingleTileBwdLPTSchedulerILb0ELi128ELb1EEEEEEEEEvNT_6ParamsE) ;  /* 0xffff649004007950 */ /* 0x000fea0003c3ffff */
        .type           $_ZN7cutlass13device_kernelIN5flash19enable_sm80_to_sm89INS1_16FlashAttnBwdSm80INS1_25CollectiveMainloopBwdSm80ILi2ELi2EN4cute5tupleIJNS5_1CILi128EEES8_NS7_ILi64EEEEEENS_10bfloat16_tEfNS_4arch4Sm80ELb1ELb0ELb1ELb0ELb1ELb0ELb0ELb0ELi2ELi4ELi4ELi4ELb0EEENS1_21CollectiveEpilogueBwdISA_SB_SD_Li256ELb0ELb0ELi2EEENS1_25SingleTileBwdLPTSchedulerILb0ELi128ELb1EEEEEEEEEvNT_6ParamsE$_ZN4cute3eso3ESOILb1ELb0EJNS_5tupleIJNS_1CILi2EEES4_EEENS2_IJiiEEEEEC2ERKS5_RKS6_,@function
        .size           $_ZN7cutlass13device_kernelIN5flash19enable_sm80_to_sm89INS1_16FlashAttnBwdSm80INS1_25CollectiveMainloopBwdSm80ILi2ELi2EN4cute5tupleIJNS5_1CILi128EEES8_NS7_ILi64EEEEEENS_10bfloat16_tEfNS_4arch4Sm80ELb1ELb0ELb1ELb0ELb1ELb0ELb0ELb0ELi2ELi4ELi4ELi4ELb0EEENS1_21CollectiveEpilogueBwdISA_SB_SD_Li256ELb0ELb0ELi2EEENS1_25SingleTileBwdLPTSchedulerILb0ELi128ELb1EEEEEEEEEvNT_6ParamsE$_ZN4cute3eso3ESOILb1ELb0EJNS_5tupleIJNS_1CILi2EEES4_EEENS2_IJiiEEEEEC2ERKS5_RKS6_,($_ZN7cutlass13device_kernelIN5flash19enable_sm80_to_sm89INS1_16FlashAttnBwdSm80INS1_25CollectiveMainloopBwdSm80ILi2ELi2EN4cute5tupleIJNS5_1CILi128EEES8_NS7_ILi64EEEEEENS_10bfloat16_tEfNS_4arch4Sm80ELb1ELb0ELb1ELb0ELb1ELb0ELb0ELb0ELi2ELi4ELi4ELi4ELb0EEENS1_21CollectiveEpilogueBwdISA_SB_SD_Li256ELb0ELb0ELi2EEENS1_25SingleTileBwdLPTSchedulerILb0ELi128ELb1EEEEEEEEEvNT_6ParamsE$_ZN4cute3eso3ESOILb1ELb0EJNS_5tupleIJNS_1CILi2EEES4_EEENS2_IJiiEEENS3_ILi1EEES7_EEC2ERKS5_RKS6_RKS7_SE_ - $_ZN7cutlass13device_kernelIN5flash19enable_sm80_to_sm89INS1_16FlashAttnBwdSm80INS1_25CollectiveMainloopBwdSm80ILi2ELi2EN4cute5tupleIJNS5_1CILi128EEES8_NS7_ILi64EEEEEENS_10bfloat16_tEfNS_4arch4Sm80ELb1ELb0ELb1ELb0ELb1ELb0ELb0ELb0ELi2ELi4ELi4ELi4ELb0EEENS1_21CollectiveEpilogueBwdISA_SB_SD_Li256ELb0ELb0ELi2EEENS1_25SingleTileBwdLPTSchedulerILb0ELi128ELb1EEEEEEEEEvNT_6ParamsE$_ZN4cute3eso3ESOILb1ELb0EJNS_5tupleIJNS_1CILi2EEES4_EEENS2_IJiiEEEEEC2ERKS5_RKS6_)
$_ZN7cutlass13device_kernelIN5flash19enable_sm80_to_sm89INS1_16FlashAttnBwdSm80INS1_25CollectiveMainloopBwdSm80ILi2ELi2EN4cute5tupleIJNS5_1CILi128EEES8_NS7_ILi64EEEEEENS_10bfloat16_tEfNS_4arch4Sm80ELb1ELb0ELb1ELb0ELb1ELb0ELb0ELb0ELi2ELi4ELi4ELi4ELb0EEENS1_21CollectiveEpilogueBwdISA_SB_SD_Li256ELb0ELb0ELi2EEENS1_25SingleTileBwdLPTSchedulerILb0ELi128ELb1EEEEEEEEEvNT_6ParamsE$_ZN4cute3eso3ESOILb1ELb0EJNS_5tupleIJNS_1CILi2EEES4_EEENS2_IJiiEEEEEC2ERKS5_RKS6_:
[----:B------:R-:W-:Y:S02]  /*9b70*/  IADD3 R3, R3, -c[0x0][0x20], RZ ;  /* 0x8000080003037a10 */ /* 0x000fe40007ffe0ff */
[----:B------:R-:W-:-:S03]  /*9b80*/  MOV R5, 0x0 ;  /* 0x0000000000057802 */ /* 0x000fc60000000f00 */
[----:B------:R1:W-:Y:S04]  /*9b90*/  STL [R3], R2 ;  /* 0x0000000203007387 */ /* 0x0003e80000100800 */
[----:B------:R1:W-:Y:S01]  /*9ba0*/  STL [R3+0x4], R8 ;  /* 0x0000040803007387 */ /* 0x0003e20000100800 */
[----:B------:R-:W-:Y:S05]  /*9bb0*/  RET.REL.NODEC R4 `(_ZN7cutlass13device_kernelIN5flash19enable_sm80_to_sm89INS1_16FlashAttnBwdSm80INS1_25CollectiveMainloopBwdSm80ILi2ELi2EN4cute5tupleIJNS5_1CILi128EEES8_NS7_ILi64EEEEEENS_10bfloat16_tEfNS_4arch4Sm80ELb1ELb0ELb1ELb0ELb1ELb0ELb0ELb0ELi2ELi4ELi4ELi4ELb0EEENS1_21CollectiveEpilogueBwdISA_SB_SD_Li256ELb0ELb0ELi2EEENS1_25SingleTileBwdLPTSchedulerILb0ELi128ELb1EEEEEEEEEvNT_6ParamsE) ;  /* 0xffff644004007950 */ /* 0x000fea0003c3ffff */
        .type           $_ZN7cutlass13device_kernelIN5flash19enable_sm80_to_sm89INS1_16FlashAttnBwdSm80INS1_25CollectiveMainloopBwdSm80ILi2ELi2EN4cute5tupleIJNS5_1CILi128EEES8_NS7_ILi64EEEEEENS_10bfloat16_tEfNS_4arch4Sm80ELb1ELb0ELb1ELb0ELb1ELb0ELb0ELb0ELi2ELi4ELi4ELi4ELb0EEENS1_21CollectiveEpilogueBwdISA_SB_SD_Li256ELb0ELb0ELi2EEENS1_25SingleTileBwdLPTSchedulerILb0ELi128ELb1EEEEEEEEEvNT_6ParamsE$_ZN4cute3eso3ESOILb1ELb0EJNS_5tupleIJNS_1CILi2EEES4_EEENS2_IJiiEEENS3_ILi1EEES7_EEC2ERKS5_RKS6_RKS7_SE_,@function
        .size           $_ZN7cutlass13device_kernelIN5flash19enable_sm80_to_sm89INS1_16FlashAttnBwdSm80INS1_25CollectiveMainloopBwdSm80ILi2ELi2EN4cute5tupleIJNS5_1CILi128EEES8_NS7_ILi64EEEEEENS_10bfloat16_tEfNS_4arch4Sm80ELb1ELb0ELb1ELb0ELb1ELb0ELb0ELb0ELi2ELi4ELi4ELi4ELb0EEENS1_21CollectiveEpilogueBwdISA_SB_SD_Li256ELb0ELb0ELi2EEENS1_25SingleTileBwdLPTSchedulerILb0ELi128ELb1EEEEEEEEEvNT_6ParamsE$_ZN4cute3eso3ESOILb1ELb0EJNS_5tupleIJNS_1CILi2EEES4_EEENS2_IJiiEEENS3_ILi1EEES7_EEC2ERKS5_RKS6_RKS7_SE_,($_ZN7cutlass13device_kernelIN5flash19enable_sm80_to_sm89INS1_16FlashAttnBwdSm80INS1_25CollectiveMainloopBwdSm80ILi2ELi2EN4cute5tupleIJNS5_1CILi128EEES8_NS7_ILi64EEEEEENS_10bfloat16_tEfNS_4arch4Sm80ELb1ELb0ELb1ELb0ELb1ELb0ELb0ELb0ELi2ELi4ELi4ELi4ELb0EEENS1_21CollectiveEpilogueBwdISA_SB_SD_Li256ELb0ELb0ELi2EEENS1_25SingleTileBwdLPTSchedulerILb0ELi128ELb1EEEEEEEEEvNT_6ParamsE$_ZN4cute3eso3ESOILb1ELb0EJNS_5tupleIJNS_1CILi2EEES4_S4_EEENS2_IJNS3_ILi1EEENS3_ILi512EEEiEEEEEC2ERKS5_RKS8_ - $_ZN7cutlass13device_kernelIN5flash19enable_sm80_to_sm89INS1_16FlashAttnBwdSm80INS1_25CollectiveMainloopBwdSm80ILi2ELi2EN4cute5tupleIJNS5_1CILi128EEES8_NS7_ILi64EEEEEENS_10bfloat16_tEfNS_4arch4Sm80ELb1ELb0ELb1ELb0ELb1ELb0ELb0ELb0ELi2ELi4ELi4ELi4ELb0EEENS1_21CollectiveEpilogueBwdISA_SB_SD_Li256ELb0ELb0ELi2EEENS1_25SingleTileBwdLPTSchedulerILb0ELi128ELb1EEEEEEEEEvNT_6ParamsE$_ZN4cute3eso3ESOILb1ELb0EJNS_5tupleIJNS_1CILi2EEES4_EEENS2_IJiiEEENS3_ILi1EEES7_EEC2ERKS5_RKS6_RKS7_SE_)
$_ZN7cutlass13device_kernelIN5flash19enable_sm80_to_sm89INS1_16FlashAttnBwdSm80INS1_25CollectiveMainloopBwdSm80ILi2ELi2EN4cute5tupleIJNS5_1CILi128EEES8_NS7_ILi64EEEEEENS_10bfloat16_tEfNS_4arch4Sm80ELb1ELb0ELb1ELb0ELb1ELb0ELb0ELb0ELi2ELi4ELi4ELi4ELb0EEENS1_21CollectiveEpilogueBwdISA_SB_SD_Li256ELb0ELb0ELi2EEENS1_25SingleTileBwdLPTSchedulerILb0ELi128ELb1EEEEEEEEEvNT_6ParamsE$_ZN4cute3eso3ESOILb1ELb0EJNS_5tupleIJNS_1CILi2EEES4_EEENS2_IJiiEEENS3_ILi1EEES7_EEC2ERKS5_RKS6_RKS7_SE_:
[----:B------:R-:W-:Y:S01]  /*9bc0*/  IADD3 R4, R4, -c[0x0][0x20], RZ ;  /* 0x8000080004047a10 */ /* 0x000fe20007ffe0ff */
[----:B------:R-:W-:Y:S01]  /*9bd0*/  IMAD.MOV.U32 R90, RZ, RZ, R6 ;  /* 0x000000ffff5a7224 */ /* 0x000fe200078e0006 */
[----:B------:R-:W-:-:S03]  /*9be0*/  MOV R91, 0x0 ;  /* 0x00000000005b7802 */ /* 0x000fc60000000f00 */
[----:B------:R1:W-:Y:S04]  /*9bf0*/  STL [R4], R2 ;  /* 0x0000000204007387 */ /* 0x0003e80000100800 */
[----:B------:R1:W-:Y:S01]  /*9c00*/  STL [R4+0x4], R3 ;  /* 0x0000040304007387 */ /* 0x0003e20000100800 */
[----:B------:R-:W-:Y:S05]  /*9c10*/  RET.REL.NODEC R90 `(_ZN7cutlass13device_kernelIN5flash19enable_sm80_to_sm89INS1_16FlashAttnBwdSm80INS1_25CollectiveMainloopBwdSm80ILi2ELi2EN4cute5tupleIJNS5_1CILi128EEES8_NS7_ILi64EEEEEENS_10bfloat16_tEfNS_4arch4Sm80ELb1ELb0ELb1ELb0ELb1ELb0ELb0ELb0ELi2ELi4ELi4ELi4ELb0EEENS1_21CollectiveEpilogueBwdISA_SB_SD_Li256ELb0ELb0ELi2EEENS1_25SingleTileBwdLPTSchedulerILb0ELi128ELb1EEEEEEEEEvNT_6ParamsE) ;  /* 0xffff63e05a007950 */ /* 0x000fea0003c3ffff */
        .type           $_ZN7cutlass13device_kernelIN5flash19enable_sm80_to_sm89INS1_16FlashAttnBwdSm80INS1_25CollectiveMainloopBwdSm80ILi2ELi2EN4cute5tupleIJNS5_1CILi128EEES8_NS7_ILi64EEEEEENS_10bfloat16_tEfNS_4arch4Sm80ELb1ELb0ELb1ELb0ELb1ELb0ELb0ELb0ELi2ELi4ELi4ELi4ELb0EEENS1_21CollectiveEpilogueBwdISA_SB_SD_Li256ELb0ELb0ELi2EEENS1_25SingleTileBwdLPTSchedulerILb0ELi128ELb1EEEEEEEEEvNT_6ParamsE$_ZN4cute3eso3ESOILb1ELb0EJNS_5tupleIJNS_1CILi2EEES4_S4_EEENS2_IJNS3_ILi1EEENS3_ILi512EEEiEEEEEC2ERKS5_RKS8_,@function
        .size           $_ZN7cutlass13device_kernelIN5flash19enable_sm80_to_sm89INS1_16FlashAttnBwdSm80INS1_25CollectiveMainloopBwdSm80ILi2ELi2EN4cute5tupleIJNS5_1CILi128EEES8_NS7_ILi64EEEEEENS_10bfloat16_tEfNS_4arch4Sm80ELb1ELb0ELb1ELb0ELb1ELb0ELb0ELb0ELi2ELi4ELi4ELi4ELb0EEENS1_21CollectiveEpilogueBwdISA_SB_SD_Li256ELb0ELb0ELi2EEENS1_25SingleTileBwdLPTSchedulerILb0ELi128ELb1EEEEEEEEEvNT_6ParamsE$_ZN4cute3eso3ESOILb1ELb0EJNS_5tupleIJNS_1CILi2EEES4_S4_EEENS2_IJNS3_ILi1EEENS3_ILi512EEEiEEEEEC2ERKS5_RKS8_,($_ZN7cutlass13device_kernelIN5flash19enable_sm80_to_sm89INS1_16FlashAttnBwdSm80INS1_25CollectiveMainloopBwdSm80ILi2ELi2EN4cute5tupleIJNS5_1CILi128EEES8_NS7_ILi64EEEEEENS_10bfloat16_tEfNS_4arch4Sm80ELb1ELb0ELb1ELb0ELb1ELb0ELb0ELb0ELi2ELi4ELi4ELi4ELb0EEENS1_21CollectiveEpilogueBwdISA_SB_SD_Li256ELb0ELb0ELi2EEENS1_25SingleTileBwdLPTSchedulerILb0ELi128ELb1EEEEEEEEEvNT_6ParamsE$_ZN4cute3eso3ESOILb1ELb0EJNS_5tupleIJNS_1CILi8EEENS2_IJNS3_ILi2EEES5_S5_EEENS3_ILi1EEES6_S7_EEENS2_IJS7_NS2_IJS4_iiEEENS3_ILi64EEENS2_IJiNS3_ILi144EEENS3_ILi288EEEEEENS3_ILi512EEEEEEEEC2ERKS8_RKSF_ - $_ZN7cutlass13device_kernelIN5flash19enable_sm80_to_sm89INS1_16FlashAttnBwdSm80INS1_25CollectiveMainloopBwdSm80ILi2ELi2EN4cute5tupleIJNS5_1CILi128EEES8_NS7_ILi64EEEEEENS_10bfloat16_tEfNS_4arch4Sm80ELb1ELb0ELb1ELb0ELb1ELb0ELb0ELb0ELi2ELi4ELi4ELi4ELb0EEENS1_21CollectiveEpilogueBwdISA_SB_SD_Li256ELb0ELb0ELi2EEENS1_25SingleTileBwdLPTSchedulerILb0ELi128ELb1EEEEEEEEEvNT_6ParamsE$_ZN4cute3eso3ESOILb1ELb0EJNS_5tupleIJNS_1CILi2EEES4_S4_EEENS2_IJNS3_ILi1EEENS3_ILi512EEEiEEEEEC2ERKS5_RKS8_)
$_ZN7cutlass13device_kernelIN5flash19enable_sm80_to_sm89INS1_16FlashAttnBwdSm80INS1_25CollectiveMainloopBwdSm80ILi2ELi2EN4cute5tupleIJNS5_1CILi128EEES8_NS7_ILi64EEEEEENS_10bfloat16_tEfNS_4arch4Sm80ELb1ELb0ELb1ELb0ELb1ELb0ELb0ELb0ELi2ELi4ELi4ELi4ELb0EEENS1_21CollectiveEpilogueBwdISA_SB_SD_Li256ELb0ELb0ELi2EEENS1_25SingleTileBwdLPTSchedulerILb0ELi128ELb1EEEEEEEEEvNT_6ParamsE$_ZN4cute3eso3ESOILb1ELb0EJNS_5tupleIJNS_1CILi2EEES4_S4_EEENS2_IJNS3_ILi1EEENS3_ILi512EEEiEEEEEC2ERKS5_RKS8_:
[----:B------:R-:W-:Y:S02]  /*9c20*/  IADD3 R3, R77, -c[0x0][0x20], RZ ;  /* 0x800008004d037a10 */ /* 0x000fe40007ffe0ff */
[----:B------:R-:W-:-:S03]  /*9c30*/  MOV R5, 0x0 ;  /* 0x0000000000057802 */ /* 0x000fc60000000f00 */
[----:B------:R1:W-:Y:S01]  /*9c40*/  STL [R3], R2 ;  /* 0x0000000203007387 */ /* 0x0003e20000100800 */
[----:B------:R-:W-:Y:S05]  /*9c50*/  RET.REL.NODEC R4 `(_ZN7cutlass13device_kernelIN5flash19enable_sm80_to_sm89INS1_16FlashAttnBwdSm80INS1_25CollectiveMainloopBwdSm80ILi2ELi2EN4cute5tupleIJNS5_1CILi128EEES8_NS7_ILi64EEEEEENS_10bfloat16_tEfNS_4arch4Sm80ELb1ELb0ELb1ELb0ELb1ELb0ELb0ELb0ELi2ELi4ELi4ELi4ELb0EEENS1_21CollectiveEpilogueBwdISA_SB_SD_Li256ELb0ELb0ELi2EEENS1_25SingleTileBwdLPTSchedulerILb0ELi128ELb1EEEEEEEEEvNT_6ParamsE) ;  /* 0xffff63a004007950 */ /* 0x000fea0003c3ffff */
        .type           $_ZN7cutlass13device_kernelIN5flash19enable_sm80_to_sm89INS1_16FlashAttnBwdSm80INS1_25CollectiveMainloopBwdSm80ILi2ELi2EN4cute5tupleIJNS5_1CILi128EEES8_NS7_ILi64EEEEEENS_10bfloat16_tEfNS_4arch4Sm80ELb1ELb0ELb1ELb0ELb1ELb0ELb0ELb0ELi2ELi4ELi4ELi4ELb0EEENS1_21CollectiveEpilogueBwdISA_SB_SD_Li256ELb0ELb0ELi2EEENS1_25SingleTileBwdLPTSchedulerILb0ELi128ELb1EEEEEEEEEvNT_6ParamsE$_ZN4cute3eso3ESOILb1ELb0EJNS_5tupleIJNS_1CILi8EEENS2_IJNS3_ILi2EEES5_S5_EEENS3_ILi1EEES6_S7_EEENS2_IJS7_NS2_IJS4_iiEEENS3_ILi64EEENS2_IJiNS3_ILi144EEENS3_ILi288EEEEEENS3_ILi512EEEEEEEEC2ERKS8_RKSF_,@function
        .size           $_ZN7cutlass13device_kernelIN5flash19enable_sm80_to_sm89INS1_16FlashAttnBwdSm80INS1_25CollectiveMainloopBwdSm80ILi2ELi2EN4cute5tupleIJNS5_1CILi128EEES8_NS7_ILi64EEEEEENS_10bfloat16_tEfNS_4arch4Sm80ELb1ELb0ELb1ELb0ELb1ELb0ELb0ELb0ELi2ELi4ELi4ELi4ELb0EEENS1_21CollectiveEpilogueBwdISA_SB_SD_Li256ELb0ELb0ELi2EEENS1_25SingleTileBwdLPTSchedulerILb0ELi128ELb1EEEEEEEEEvNT_6ParamsE$_ZN4cute3eso3ESOILb1ELb0EJNS_5tupleIJNS_1CILi8EEENS2_IJNS3_ILi2EEES5_S5_EEENS3_ILi1EEES6_S7_EEENS2_IJS7_NS2_IJS4_iiEEENS3_ILi64EEENS2_IJiNS3_ILi144EEENS3_ILi288EEEEEENS3_ILi512EEEEEEEEC2ERKS8_RKSF_,($_ZN7cutlass13device_kernelIN5flash19enable_sm80_to_sm89INS1_16FlashAttnBwdSm80INS1_25CollectiveMainloopBwdSm80ILi2ELi2EN4cute5tupleIJNS5_1CILi128EEES8_NS7_ILi64EEEEEENS_10bfloat16_tEfNS_4arch4Sm80ELb1ELb0ELb1ELb0ELb1ELb0ELb0ELb0ELi2ELi4ELi4ELi4ELb0EEENS1_21CollectiveEpilogueBwdISA_SB_SD_Li256ELb0ELb0ELi2EEENS1_25SingleTileBwdLPTSchedulerILb0ELi128ELb1EEEEEEEEEvNT_6ParamsE$_ZN4cute3eso3ESOILb1ELb0EJNS_5tupleIJNS_1CILi8EEENS2_IJNS3_ILi2EEES5_S5_EEENS3_ILi1EEES6_S7_EEENS2_IJS7_NS2_IJiiiEEENS3_ILi64EEENS2_IJNS3_ILi72EEENS3_ILi144EEENS3_ILi288EEEEEENS3_ILi512EEEEEEEEC2ERKS8_RKSG_ - $_ZN7cutlass13device_kernelIN5flash19enable_sm80_to_sm89INS1_16FlashAttnBwdSm80INS1_25CollectiveMainloopBwdSm80ILi2ELi2EN4cute5tupleIJNS5_1CILi128EEES8_NS7_ILi64EEEEEENS_10bfloat16_tEfNS_4arch4Sm80ELb1ELb0ELb1ELb0ELb1ELb0ELb0ELb0ELi2ELi4ELi4ELi4ELb0EEENS1_21CollectiveEpilogueBwdISA_SB_SD_Li256ELb0ELb0ELi2EEENS1_25SingleTileBwdLPTSchedulerILb0ELi128ELb1EEEEEEEEEvNT_6ParamsE$_ZN4cute3eso3ESOILb1ELb0EJNS_5tupleIJNS_1CILi8EEENS2_IJNS3_ILi2EEES5_S5_EEENS3_ILi1EEES6_S7_EEENS2_IJS7_NS2_IJS4_iiEEENS3_ILi64EEENS2_IJiNS3_ILi144EEENS3_ILi288EEEEEENS3_ILi512EEEEEEEEC2ERKS8_RKSF_)
$_ZN7cutlass13device_kernelIN5flash19enable_sm80_to_sm89INS1_16FlashAttnBwdSm80INS1_25CollectiveMainloopBwdSm80ILi2ELi2EN4cute5tupleIJNS5_1CILi128EEES8_NS7_ILi64EEEEEENS_10bfloat16_tEfNS_4arch4Sm80ELb1ELb0ELb1ELb0ELb1ELb0ELb0ELb0ELi2ELi4ELi4ELi4ELb0EEENS1_21CollectiveEpilogueBwdISA_SB_SD_Li256ELb0ELb0ELi2EEENS1_25SingleTileBwdLPTSchedulerILb0ELi128ELb1EEEEEEEEEvNT_6ParamsE$_ZN4cute3eso3ESOILb1ELb0EJNS_5tupleIJNS_1CILi8EEENS2_IJNS3_ILi2EEES5_S5_EEENS3_ILi1EEES6_S7_EEENS2_IJS7_NS2_IJS4_iiEEENS3_ILi64EEENS2_IJiNS3_ILi144EEENS3_ILi288EEEEEENS3_ILi512EEEEEEEEC2ERKS8_RKSF_:
[----:B------:R-:W-:Y:S02]  /*9c60*/  IADD3 R4, R60, -c[0x0][0x20], RZ ;  /* 0x800008003c047a10 */ /* 0x000fe40007ffe0ff */
[----:B------:R-:W-:-:S03]  /*9c70*/  MOV R9, 0x0 ;  /* 0x0000000000097802 */ /* 0x000fc60000000f00 */
[----:B------:R1:W-:Y:S04]  /*9c80*/  STL [R4], R2 ;  /* 0x0000000204007387 */ /* 0x0003e80000100800 */
[----:B------:R1:W-:Y:S04]  /*9c90*/  STL [R4+0x4], R3 ;  /* 0x0000040304007387 */ /* 0x0003e80000100800 */
[----:B------:R1:W-:Y:S01]  /*9ca0*/  STL [R4+0x8], R5 ;  /* 0x0000080504007387 */ /* 0x0003e20000100800 */
[----:B------:R-:W-:Y:S05]  /*9cb0*/  RET.REL.NODEC R8 `(_ZN7cutlass13device_kernelIN5flash19enable_sm80_to_sm89INS1_16FlashAttnBwdSm80INS1_25CollectiveMainloopBwdSm80ILi2ELi2EN4cute5tupleIJNS5_1CILi128EEES8_NS7_ILi64EEEEEENS_10bfloat16_tEfNS_4arch4Sm80ELb1ELb0ELb1ELb0ELb1ELb0ELb0ELb0ELi2ELi4ELi4ELi4ELb0EEENS1_21CollectiveEpilogueBwdISA_SB_SD_Li256ELb0ELb0ELi2EEENS1_25SingleTileBwdLPTSchedulerILb0ELi128ELb1EEEEEEEEEvNT_6ParamsE) ;  /* 0xffff634008007950 */ /* 0x000fea0003c3ffff */
        .type           $_ZN7cutlass13device_kernelIN5flash19enable_sm80_to_sm89INS1_16FlashAttnBwdSm80INS1_25CollectiveMainloopBwdSm80ILi2ELi2EN4cute5tupleIJNS5_1CILi128EEES8_NS7_ILi64EEEEEENS_10bfloat16_tEfNS_4arch4Sm80ELb1ELb0ELb1ELb0ELb1ELb0ELb0ELb0ELi2ELi4ELi4ELi4ELb0EEENS1_21CollectiveEpilogueBwdISA_SB_SD_Li256ELb0ELb0ELi2EEENS1_25SingleTileBwdLPTSchedulerILb0ELi128ELb1EEEEEEEEEvNT_6ParamsE$_ZN4cute3eso3ESOILb1ELb0EJNS_5tupleIJNS_1CILi8EEENS2_IJNS3_ILi2EEES5_S5_EEENS3_ILi1EEES6_S7_EEENS2_IJS7_NS2_IJiiiEEENS3_ILi64EEENS2_IJNS3_ILi72EEENS3_ILi144EEENS3_ILi288EEEEEENS3_ILi512EEEEEEEEC2ERKS8_RKSG_,@function
        .size           $_ZN7cutlass13device_kernelIN5flash19enable_sm80_to_sm89INS1_16FlashAttnBwdSm80INS1_25CollectiveMainloopBwdSm80ILi2ELi2EN4cute5tupleIJNS5_1CILi128EEES8_NS7_ILi64EEEEEENS_10bfloat16_tEfNS_4arch4Sm80ELb1ELb0ELb1ELb0ELb1ELb0ELb0ELb0ELi2ELi4ELi4ELi4ELb0EEENS1_21CollectiveEpilogueBwdISA_SB_SD_Li256ELb0ELb0ELi2EEENS1_25SingleTileBwdLPTSchedulerILb0ELi128ELb1EEEEEEEEEvNT_6ParamsE$_ZN4cute3eso3ESOILb1ELb0EJNS_5tupleIJNS_1CILi8EEENS2_IJNS3_ILi2EEES5_S5_EEENS3_ILi1EEES6_S7_EEENS2_IJS7_NS2_IJiiiEEENS3_ILi64EEENS2_IJNS3_ILi72EEENS3_ILi144EEENS3_ILi288EEEEEENS3_ILi512EEEEEEEEC2ERKS8_RKSG_,($_ZN7cutlass13device_kernelIN5flash19enable_sm80_to_sm89INS1_16FlashAttnBwdSm80INS1_25CollectiveMainloopBwdSm80ILi2ELi2EN4cute5tupleIJNS5_1CILi128EEES8_NS7_ILi64EEEEEENS_10bfloat16_tEfNS_4arch4Sm80ELb1ELb0ELb1ELb0ELb1ELb0ELb0ELb0ELi2ELi4ELi4ELi4ELb0EEENS1_21CollectiveEpilogueBwdISA_SB_SD_Li256ELb0ELb0ELi2EEENS1_25SingleTileBwdLPTSchedulerILb0ELi128ELb1EEEEEEEEEvNT_6ParamsE$_ZN4cute3eso3ESOILb1ELb0EJNS_5tupleIJNS_1CILi8EEENS3_ILi2EEES5_S5_S4_S5_EEENS2_IJNS3_ILi1EEEiiiNS3_ILi72EEENS3_ILi512EEEEEEEEC2ERKS6_RKSA_ - $_ZN7cutlass13device_kernelIN5flash19enable_sm80_to_sm89INS1_16FlashAttnBwdSm80INS1_25CollectiveMainloopBwdSm80ILi2ELi2EN4cute5tupleIJNS5_1CILi128EEES8_NS7_ILi64EEEEEENS_10bfloat16_tEfNS_4arch4Sm80ELb1ELb0ELb1ELb0ELb1ELb0ELb0ELb0ELi2ELi4ELi4ELi4ELb0EEENS1_21CollectiveEpilogueBwdISA_SB_SD_Li256ELb0ELb0ELi2EEENS1_25SingleTileBwdLPTSchedulerILb0ELi128ELb1EEEEEEEEEvNT_6ParamsE$_ZN4cute3eso3ESOILb1ELb0EJNS_5tupleIJNS_1CILi8EEENS2_IJNS3_ILi2EEES5_S5_EEENS3_ILi1EEES6_S7_EEENS2_IJS7_NS2_IJiiiEEENS3_ILi64EEENS2_IJNS3_ILi72EEENS3_ILi144EEENS3_ILi288EEEEEENS3_ILi512EEEEEEEEC2ERKS8_RKSG_)
$_ZN7cutlass13device_kernelIN5flash19enable_sm80_to_sm89INS1_16FlashAttnBwdSm80INS1_25CollectiveMainloopBwdSm80ILi2ELi2EN4cute5tupleIJNS5_1CILi128EEES8_NS7_ILi64EEEEEENS_10bfloat16_tEfNS_4arch4Sm80ELb1ELb0ELb1ELb0ELb1ELb0ELb0ELb0ELi2ELi4ELi4ELi4ELb0EEENS1_21CollectiveEpilogueBwdISA_SB_SD_Li256ELb0ELb0ELi2EEENS1_25SingleTileBwdLPTSchedulerILb0ELi128ELb1EEEEEEEEEvNT_6ParamsE$_ZN4cute3eso3ESOILb1ELb0EJNS_5tupleIJNS_1CILi8EEENS2_IJNS3_ILi2EEES5_S5_EEENS3_ILi1EEES6_S7_EEENS2_IJS7_NS2_IJiiiEEENS3_ILi64EEENS2_IJNS3_ILi72EEENS3_ILi144EEENS3_ILi288EEEEEENS3_ILi512EEEEEEEEC2ERKS8_RKSG_:
[----:B------:R-:W-:Y:S02]  /*9cc0*/  IADD3 R4, R4, -c[0x0][0x20], RZ ;  /* 0x8000080004047a10 */ /* 0x000fe40007ffe0ff */
[----:B------:R-:W-:-:S03]  /*9cd0*/  MOV R9, 0x0 ;  /* 0x0000000000097802 */ /* 0x000fc60000000f00 */
[----:B------:R1:W-:Y:S04]  /*9ce0*/  STL [R4], R2 ;  /* 0x0000000204007387 */ /* 0x0003e80000100800 */
[----:B------:R1:W-:Y:S04]  /*9cf0*/  STL [R4+0x4], R3 ;  /* 0x0000040304007387 */ /* 0x0003e80000100800 */
[----:B------:R1:W-:Y:S01]  /*9d00*/  STL [R4+0x8], R5 ;  /* 0x0000080504007387 */ /* 0x0003e20000100800 */
[----:B------:R-:W-:Y:S05]  /*9d10*/  RET.REL.NODEC R8 `(_ZN7cutlass13device_kernelIN5flash19enable_sm80_to_sm89INS1_16FlashAttnBwdSm80INS1_25CollectiveMainloopBwdSm80ILi2ELi2EN4cute5tupleIJNS5_1CILi128EEES8_NS7_ILi64EEEEEENS_10bfloat16_tEfNS_4arch4Sm80ELb1ELb0ELb1ELb0ELb1ELb0ELb0ELb0ELi2ELi4ELi4ELi4ELb0EEENS1_21CollectiveEpilogueBwdISA_SB_SD_Li256ELb0ELb0ELi2EEENS1_25SingleTileBwdLPTSchedulerILb0ELi128ELb1EEEEEEEEEvNT_6ParamsE) ;  /* 0xffff62e008007950 */ /* 0x000fea0003c3ffff */
        .type           $_ZN7cutlass13device_kernelIN5flash19enable_sm80_to_sm89INS1_16FlashAttnBwdSm80INS1_25CollectiveMainloopBwdSm80ILi2ELi2EN4cute5tupleIJNS5_1CILi128EEES8_NS7_ILi64EEEEEENS_10bfloat16_tEfNS_4arch4Sm80ELb1ELb0ELb1ELb0ELb1ELb0ELb0ELb0ELi2ELi4ELi4ELi4ELb0EEENS1_21CollectiveEpilogueBwdISA_SB_SD_Li256ELb0ELb0ELi2EEENS1_25SingleTileBwdLPTSchedulerILb0ELi128ELb1EEEEEEEEEvNT_6ParamsE$_ZN4cute3eso3ESOILb1ELb0EJNS_5tupleIJNS_1CILi8EEENS3_ILi2EEES5_S5_S4_S5_EEENS2_IJNS3_ILi1EEEiiiNS3_ILi72EEENS3_ILi512EEEEEEEEC2ERKS6_RKSA_,@function
        .size           $_ZN7cutlass13device_kernelIN5flash19enable_sm80_to_sm89INS1_16FlashAttnBwdSm80INS1_25CollectiveMainloopBwdSm80ILi2ELi2EN4cute5tupleIJNS5_1CILi128EEES8_NS7_ILi64EEEEEENS_10bfloat16_tEfNS_4arch4Sm80ELb1ELb0ELb1ELb0ELb1ELb0ELb0ELb0ELi2ELi4ELi4ELi4ELb0EEENS1_21CollectiveEpilogueBwdISA_SB_SD_Li256ELb0ELb0ELi2EEENS1_25SingleTileBwdLPTSchedulerILb0ELi128ELb1EEEEEEEEEvNT_6ParamsE$_ZN4cute3eso3ESOILb1ELb0EJNS_5tupleIJNS_1CILi8EEENS3_ILi2EEES5_S5_S4_S5_EEENS2_IJNS3_ILi1EEEiiiNS3_ILi72EEENS3_ILi512EEEEEEEEC2ERKS6_RKSA_,($_ZN7cutlass13device_kernelIN5flash19enable_sm80_to_sm89INS1_16FlashAttnBwdSm80INS1_25CollectiveMainloopBwdSm80ILi2ELi2EN4cute5tupleIJNS5_1CILi128EEES8_NS7_ILi64EEEEEENS_10bfloat16_tEfNS_4arch4Sm80ELb1ELb0ELb1ELb0ELb1ELb0ELb0ELb0ELi2ELi4ELi4ELi4ELb0EEENS1_21CollectiveEpilogueBwdISA_SB_SD_Li256ELb0ELb0ELi2EEENS1_25SingleTileBwdLPTSchedulerILb0ELi128ELb1EEEEEEEEEvNT_6ParamsE$_ZN4cute3eso3ESOILb1ELb0EJNS_6LayoutINS_5tupleIJNS3_IJNS3_IJNS3_IJNS_1CILi4EEENS4_ILi2EEEEEENS4_ILi1EEEEEES8_EEENS3_IJNS3_IJNS3_IJS8_S8_EEES8_EEES6_EEEEEENS3_IJNS3_IJNS3_IJNS3_IJS8_NS4_ILi32EEEEEENS4_ILi0EEEEEESH_EEENS3_IJNS3_IJNS3_IJSH_SH_EEESH_EEENS4_ILi64EEEEEEEEEEENS_10ViewEngineIPN7cutlass10bfloat16_tEEEEEC2ERKSP_RKSU_ - $_ZN7cutlass13device_kernelIN5flash19enable_sm80_to_sm89INS1_16FlashAttnBwdSm80INS1_25CollectiveMainloopBwdSm80ILi2ELi2EN4cute5tupleIJNS5_1CILi128EEES8_NS7_ILi64EEEEEENS_10bfloat16_tEfNS_4arch4Sm80ELb1ELb0ELb1ELb0ELb1ELb0ELb0ELb0ELi2ELi4ELi4ELi4ELb0EEENS1_21CollectiveEpilogueBwdISA_SB_SD_Li256ELb0ELb0ELi2EEENS1_25SingleTileBwdLPTSchedulerILb0ELi128ELb1EEEEEEEEEvNT_6ParamsE$_ZN4cute3eso3ESOILb1ELb0EJNS_5tupleIJNS_1CILi8EEENS3_ILi2EEES5_S5_S4_S5_EEENS2_IJNS3_ILi1EEEiiiNS3_ILi72EEENS3_ILi512EEEEEEEEC2ERKS6_RKSA_)
$_ZN7cutlass13device_kernelIN5flash19enable_sm80_to_sm89INS1_16FlashAttnBwdSm80INS1_25CollectiveMainloopBwdSm80ILi2ELi2EN4cute5tupleIJNS5_1CILi128EEES8_NS7_ILi64EEEEEENS_10bfloat16_tEfNS_4arch4Sm80ELb1ELb0ELb1ELb0ELb1ELb0ELb0ELb0ELi2ELi4ELi4ELi4ELb0EEENS1_21CollectiveEpilogueBwdISA_SB_SD_Li256ELb0ELb0ELi2EEENS1_25SingleTileBwdLPTSchedulerILb0ELi128ELb1EEEEEEEEEvNT_6ParamsE$_ZN4cute3eso3ESOILb1ELb0EJNS_5tupleIJNS_1CILi8EEENS3_ILi2EEES5_S5_S4_S5_EEENS2_IJNS3_ILi1EEEiiiNS3_ILi72EEENS3_ILi512EEEEEEEEC2ERKS6_RKSA_:
[----:B------:R-:W-:Y:S02]  /*9d20*/  IADD3 R4, R4, -c[0x0][0x20], RZ ;  /* 0x8000080004047a10 */ /* 0x000fe40007ffe0ff */
[----:B------:R-:W-:-:S03]  /*9d30*/  MOV R9, 0x0 ;  /* 0x0000000000097802 */ /* 0x000fc60000000f00 */
[----:B------:R1:W-:Y:S04]  /*9d40*/  STL [R4], R2 ;  /* 0x0000000204007387 */ /* 0x0003e80000100800 */
[----:B------:R1:W-:Y:S04]  /*9d50*/  STL [R4+0x4], R3 ;  /* 0x0000040304007387 */ /* 0x0003e80000100800 */
[----:B------:R1:W-:Y:S01]  /*9d60*/  STL [R4+0x8], R5 ;  /* 0x0000080504007387 */ /* 0x0003e20000100800 */
[----:B------:R-:W-:Y:S05]  /*9d70*/  RET.REL.NODEC R8 `(_ZN7cutlass13device_kernelIN5flash19enable_sm80_to_sm89INS1_16FlashAttnBwdSm80INS1_25CollectiveMainloopBwdSm80ILi2ELi2EN4cute5tupleIJNS5_1CILi128EEES8_NS7_ILi64EEEEEENS_10bfloat16_tEfNS_4arch4Sm80ELb1ELb0ELb1ELb0ELb1ELb0ELb0ELb0ELi2ELi4ELi4ELi4ELb0EEENS1_21CollectiveEpilogueBwdISA_SB_SD_Li256ELb0ELb0ELi2EEENS1_25SingleTileBwdLPTSchedulerILb0ELi128ELb1EEEEEEEEEvNT_6ParamsE) ;  /* 0xffff628008007950 */ /* 0x000fea0003c3ffff */
        .type           $_ZN7cutlass13device_kernelIN5flash19enable_sm80_to_sm89INS1_16FlashAttnBwdSm80INS1_25CollectiveMainloopBwdSm80ILi2ELi2EN4cute5tupleIJNS5_1CILi128EEES8_NS7_ILi64EEEEEENS_10bfloat16_tEfNS_4arch4Sm80ELb1ELb0ELb1ELb0ELb1ELb0ELb0ELb0ELi2ELi4ELi4ELi4ELb0EEENS1_21CollectiveEpilogueBwdISA_SB_SD_Li256ELb0ELb0ELi2EEENS1_25SingleTileBwdLPTSchedulerILb0ELi128ELb1EEEEEEEEEvNT_6ParamsE$_ZN4cute3eso3ESOILb1ELb0EJNS_6LayoutINS_5tupleIJNS3_IJNS3_IJNS3_IJNS_1CILi4EEENS4_ILi2EEEEEENS4_ILi1EEEEEES8_EEENS3_IJNS3_IJNS3_IJS8_S8_EEES8_EEES6_EEEEEENS3_IJNS3_IJNS3_IJNS3_IJS8_NS4_ILi32EEEEEENS4_ILi0EEEEEESH_EEENS3_IJNS3_IJNS3_IJSH_SH_EEESH_EEENS4_ILi64EEEEEEEEEEENS_10ViewEngineIPN7cutlass10bfloat16_tEEEEEC2ERKSP_RKSU_,@function
        .size           $_ZN7cutlass13device_kernelIN5flash19enable_sm80_to_sm89INS1_16FlashAttnBwdSm80INS1_25CollectiveMainloopBwdSm80ILi2ELi2EN4cute5tupleIJNS5_1CILi128EEES8_NS7_ILi64EEEEEENS_10bfloat16_tEfNS_4arch4Sm80ELb1ELb0ELb1ELb0ELb1ELb0ELb0ELb0ELi2ELi4ELi4ELi4ELb0EEENS1_21CollectiveEpilogueBwdISA_SB_SD_Li256ELb0ELb0ELi2EEENS1_25SingleTileBwdLPTSchedulerILb0ELi128ELb1EEEEEEEEEvNT_6ParamsE$_ZN4cute3eso3ESOILb1ELb0EJNS_6LayoutINS_5tupleIJNS3_IJNS3_IJNS3_IJNS_1CILi4EEENS4_ILi2EEEEEENS4_ILi1EEEEEES8_EEENS3_IJNS3_IJNS3_IJS8_S8_EEES8_EEES6_EEEEEENS3_IJNS3_IJNS3_IJNS3_IJS8_NS4_ILi32EEEEEENS4_ILi0EEEEEESH_EEENS3_IJNS3_IJNS3_IJSH_SH_EEESH_EEENS4_ILi64EEEEEEEEEEENS_10ViewEngineIPN7cutlass10bfloat16_tEEEEEC2ERKSP_RKSU_,($_ZN7cutlass13device_kernelIN5flash19enable_sm80_to_sm89INS1_16FlashAttnBwdSm80INS1_25CollectiveMainloopBwdSm80ILi2ELi2EN4cute5tupleIJNS5_1CILi128EEES8_NS7_ILi64EEEEEENS_10bfloat16_tEfNS_4arch4Sm80ELb1ELb0ELb1ELb0ELb1ELb0ELb0ELb0ELi2ELi4ELi4ELi4ELb0EEENS1_21CollectiveEpilogueBwdISA_SB_SD_Li256ELb0ELb0ELi2EEENS1_25SingleTileBwdLPTSchedulerILb0ELi128ELb1EEEEEEEEEvNT_6ParamsE$_ZN4cute3eso3ESOILb1ELb0EJNS_6LayoutINS_5tupleIJNS3_IJNS3_IJNS_1CILi2EEES5_EEENS4_ILi1EEEEEEEEENS3_IJNS3_IJNS3_IJS7_NS4_ILi16EEEEEENS4_ILi0EEEEEEEEEEENS_10ViewEngineIPjEEEEC2ERKSF_RKSI_ - $_ZN7cutlass13device_kernelIN5flash19enable_sm80_to_sm89INS1_16FlashAttnBwdSm80INS1_25CollectiveMainloopBwdSm80ILi2ELi2EN4cute5tupleIJNS5_1CILi128EEES8_NS7_ILi64EEEEEENS_10bfloat16_tEfNS_4arch4Sm80ELb1ELb0ELb1ELb0ELb1ELb0ELb0ELb0ELi2ELi4ELi4ELi4ELb0EEENS1_21CollectiveEpilogueBwdISA_SB_SD_Li256ELb0ELb0ELi2EEENS1_25SingleTileBwdLPTSchedulerILb0ELi128ELb1EEEEEEEEEvNT_6ParamsE$_ZN4cute3eso3ESOILb1ELb0EJNS_6LayoutINS_5tupleIJNS3_IJNS3_IJNS3_IJNS_1CILi4EEENS4_ILi2EEEEEENS4_ILi1EEEEEES8_EEENS3_IJNS3_IJNS3_IJS8_S8_EEES8_EEES6_EEEEEENS3_IJNS3_IJNS3_IJNS3_IJS8_NS4_ILi32EEEEEENS4_ILi0EEEEEESH_EEENS3_IJNS3_IJNS3_IJSH_SH_EEESH_EEENS4_ILi64EEEEEEEEEEENS_10ViewEngineIPN7cutlass10bfloat16_tEEEEEC2ERKSP_RKSU_)
$_ZN7cutlass13device_kernelIN5flash19enable_sm80_to_sm89INS1_16FlashAttnBwdSm80INS1_25CollectiveMainloopBwdSm80ILi2ELi2EN4cute5tupleIJNS5_1CILi128EEES8_NS7_ILi64EEEEEENS_10bfloat16_tEfNS_4arch4Sm80ELb1ELb0ELb1ELb0ELb1ELb0ELb0ELb0ELi2ELi4ELi4ELi4ELb0EEENS1_21CollectiveEpilogueBwdISA_SB_SD_Li256ELb0ELb0ELi2EEENS1_25SingleTileBwdLPTSchedulerILb0ELi128ELb1EEEEEEEEEvNT_6ParamsE$_ZN4cute3eso3ESOILb1ELb0EJNS_6LayoutINS_5tupleIJNS3_IJNS3_IJNS3_IJNS_1CILi4EEENS4_ILi2EEEEEENS4_ILi1EEEEEES8_EEENS3_IJNS3_IJNS3_IJS8_S8_EEES8_EEES6_EEEEEENS3_IJNS3_IJNS3_IJNS3_IJS8_NS4_ILi32EEEEEENS4_ILi0EEEEEESH_EEENS3_IJNS3_IJNS3_IJSH_SH_EEESH_EEENS4_ILi64EEEEEEEEEEENS_10ViewEngineIPN7cutlass10bfloat16_tEEEEEC2ERKSP_RKSU_:
[----:B------:R-:W-:Y:S02]  /*9d80*/  IADD3 R4, R67, -c[0x0][0x20], RZ ;  /* 0x8000080043047a10 */ /* 0x000fe40007ffe0ff */
[----:B------:R-:W-:-:S03]  /*9d90*/  MOV R7, 0x0 ;  /* 0x0000000000077802 */ /* 0x000fc60000000f00 */
[----:B------:R1:W-:Y:S01]  /*9da0*/  STL.64 [R4], R2 ;  /* 0x0000000204007387 */ /* 0x0003e20000100a00 */
[----:B------:R-:W-:Y:S05]  /*9db0*/  RET.REL.NODEC R6 `(_ZN7cutlass13device_kernelIN5flash19enable_sm80_to_sm89INS1_16FlashAttnBwdSm80INS1_25CollectiveMainloopBwdSm80ILi2ELi2EN4cute5tupleIJNS5_1CILi128EEES8_NS7_ILi64EEEEEENS_10bfloat16_tEfNS_4arch4Sm80ELb1ELb0ELb1ELb0ELb1ELb0ELb0ELb0ELi2ELi4ELi4ELi4ELb0EEENS1_21CollectiveEpilogueBwdISA_SB_SD_Li256ELb0ELb0ELi2EEENS1_25SingleTileBwdLPTSchedulerILb0ELi128ELb1EEEEEEEEEvNT_6ParamsE) ;  /* 0xffff624006007950 */ /* 0x000fea0003c3ffff */
        .type           $_ZN7cutlass13device_kernelIN5flash19enable_sm80_to_sm89INS1_16FlashAttnBwdSm80INS1_25CollectiveMainloopBwdSm80ILi2ELi2EN4cute5tupleIJNS5_1CILi128EEES8_NS7_ILi64EEEEEENS_10bfloat16_tEfNS_4arch4Sm80ELb1ELb0ELb1ELb0ELb1ELb0ELb0ELb0ELi2ELi4ELi4ELi4ELb0EEENS1_21CollectiveEpilogueBwdISA_SB_SD_Li256ELb0ELb0ELi2EEENS1_25SingleTileBwdLPTSchedulerILb0ELi128ELb1EEEEEEEEEvNT_6ParamsE$_ZN4cute3eso3ESOILb1ELb0EJNS_6LayoutINS_5tupleIJNS3_IJNS3_IJNS_1CILi2EEES5_EEENS4_ILi1EEEEEEEEENS3_IJNS3_IJNS3_IJS7_NS4_ILi16EEEEEENS4_ILi0EEEEEEEEEEENS_10ViewEngineIPjEEEEC2ERKSF_RKSI_,@function
        .size           $_ZN7cutlass13device_kernelIN5flash19enable_sm80_to_sm89INS1_16FlashAttnBwdSm80INS1_25CollectiveMainloopBwdSm80ILi2ELi2EN4cute5tupleIJNS5_1CILi128EEES8_NS7_ILi64EEEEEENS_10bfloat16_tEfNS_4arch4Sm80ELb1ELb0ELb1ELb0ELb1ELb0ELb0ELb0ELi2ELi4ELi4ELi4ELb0EEENS1_21CollectiveEpilogueBwdISA_SB_SD_Li256ELb0ELb0ELi2EEENS1_25SingleTileBwdLPTSchedulerILb0ELi128ELb1EEEEEEEEEvNT_6ParamsE$_ZN4cute3eso3ESOILb1ELb0EJNS_6LayoutINS_5tupleIJNS3_IJNS3_IJNS_1CILi2EEES5_EEENS4_ILi1EEEEEEEEENS3_IJNS3_IJNS3_IJS7_NS4_ILi16EEEEEENS4_ILi0EEEEEEEEEEENS_10ViewEngineIPjEEEEC2ERKSF_RKSI_,($_ZN7cutlass13device_kernelIN5flash19enable_sm80_to_sm89INS1_16FlashAttnBwdSm80INS1_25CollectiveMainloopBwdSm80ILi2ELi2EN4cute5tupleIJNS5_1CILi128EEES8_NS7_ILi64EEEEEENS_10bfloat16_tEfNS_4arch4Sm80ELb1ELb0ELb1ELb0ELb1ELb0ELb0ELb0ELi2ELi4ELi4ELi4ELb0EEENS1_21CollectiveEpilogueBwdISA_SB_SD_Li256ELb0ELb0ELi2EEENS1_25SingleTileBwdLPTSchedulerILb0ELi128ELb1EEEEEEEEEvNT_6ParamsE$_ZN4cute3eso3ESOILb1ELb0EJNS_6LayoutINS_5tupleIJNS3_IJNS3_IJNS_1CILi4EEENS4_ILi2EEEEEENS4_ILi1EEEEEEEEENS3_IJNS3_IJNS3_IJS8_NS4_ILi32EEEEEENS4_ILi0EEEEEEEEEEENS_10ViewEngineIPN7cutlass10bfloat16_tEEEEEC2ERKSG_RKSL_ - $_ZN7cutlass13device_kernelIN5flash19enable_sm80_to_sm89INS1_16FlashAttnBwdSm80INS1_25CollectiveMainloopBwdSm80ILi2ELi2EN4cute5tupleIJNS5_1CILi128EEES8_NS7_ILi64EEEEEENS_10bfloat16_tEfNS_4arch4Sm80ELb1ELb0ELb1ELb0ELb1ELb0ELb0ELb0ELi2ELi4ELi4ELi4ELb0EEENS1_21CollectiveEpilogueBwdISA_SB_SD_Li256ELb0ELb0ELi2EEENS1_25SingleTileBwdLPTSchedulerILb0ELi128ELb1EEEEEEEEEvNT_6ParamsE$_ZN4cute3eso3ESOILb1ELb0EJNS_6LayoutINS_5tupleIJNS3_IJNS3_IJNS_1CILi2EEES5_EEENS4_ILi1EEEEEEEEENS3_IJNS3_IJNS3_IJS7_NS4_ILi16EEEEEENS4_ILi0EEEEEEEEEEENS_10ViewEngineIPjEEEEC2ERKSF_RKSI_)
$_ZN7cutlass13device_kernelIN5flash19enable_sm80_to_sm89INS1_16FlashAttnBwdSm80INS1_25CollectiveMainloopBwdSm80ILi2ELi2EN4cute5tupleIJNS5_1CILi128EEES8_NS7_ILi64EEEEEENS_10bfloat16_tEfNS_4arch4Sm80ELb1ELb0ELb1ELb0ELb1ELb0ELb0ELb0ELi2ELi4ELi4ELi4ELb0EEENS1_21CollectiveEpilogueBwdISA_SB_SD_Li256ELb0ELb0ELi2EEENS1_25SingleTileBwdLPTSchedulerILb0ELi128ELb1EEEEEEEEEvNT_6ParamsE$_ZN4cute3eso3ESOILb1ELb0EJNS_6LayoutINS_5tupleIJNS3_IJNS3_IJNS_1CILi2EEES5_EEENS4_ILi1EEEEEEEEENS3_IJNS3_IJNS3_IJS7_NS4_ILi16EEEEEENS4_ILi0EEEEEEEEEEENS_10ViewEngineIPjEEEEC2ERKSF_RKSI_:
[----:B------:R-:W-:Y:S02]  /*9dc0*/  IADD3 R2, R67, -c[0x0][0x20], RZ ;  /* 0x8000080043027a10 */ /* 0x000fe40007ffe0ff */
[----:B------:R-:W-:-:S03]  /*9dd0*/  MOV R5, 0x0 ;  /* 0x0000000000057802 */ /* 0x000fc60000000f00 */
[----:B------:R1:W-:Y:S01]  /*9de0*/  STL.64 [R2], R12 ;  /* 0x0000000c02007387 */ /* 0x0003e20000100a00 */
[----:B------:R-:W-:Y:S05]  /*9df0*/  RET.REL.NODEC R4 `(_ZN7cutlass13device_kernelIN5flash19enable_sm80_to_sm89INS1_16FlashAttnBwdSm80INS1_25CollectiveMainloopBwdSm80ILi2ELi2EN4cute5tupleIJNS5_1CILi128EEES8_NS7_ILi64EEEEEENS_10bfloat16_tEfNS_4arch4Sm80ELb1ELb0ELb1ELb0ELb1ELb0ELb0ELb0ELi2ELi4ELi4ELi4ELb0EEENS1_21CollectiveEpilogueBwdISA_SB_SD_Li256ELb0ELb0ELi2EEENS1_25SingleTileBwdLPTSchedulerILb0ELi128ELb1EEEEEEEEEvNT_6ParamsE) ;  /* 0xffff620004007950 */ /* 0x000fea0003c3ffff */
        .type           $_ZN7cutlass13device_kernelIN5flash19enable_sm80_to_sm89INS1_16FlashAttnBwdSm80INS1_25CollectiveMainloopBwdSm80ILi2ELi2EN4cute5tupleIJNS5_1CILi128EEES8_NS7_ILi64EEEEEENS_10bfloat16_tEfNS_4arch4Sm80ELb1ELb0ELb1ELb0ELb1ELb0ELb0ELb0ELi2ELi4ELi4ELi4ELb0EEENS1_21CollectiveEpilogueBwdISA_SB_SD_Li256ELb0ELb0ELi2EEENS1_25SingleTileBwdLPTSchedulerILb0ELi128ELb1EEEEEEEEEvNT_6ParamsE$_ZN4cute3eso3ESOILb1ELb0EJNS_6LayoutINS_5tupleIJNS3_IJNS3_IJNS_1CILi4EEENS4_ILi2EEEEEENS4_ILi1EEEEEEEEENS3_IJNS3_IJNS3_IJS8_NS4_ILi32EEEEEENS4_ILi0EEEEEEEEEEENS_10ViewEngineIPN7cutlass10bfloat16_tEEEEEC2ERKSG_RKSL_,@function
        .size           $_ZN7cutlass13device_kernelIN5flash19enable_sm80_to_sm89INS1_16FlashAttnBwdSm80INS1_25CollectiveMainloopBwdSm80ILi2ELi2EN4cute5tupleIJNS5_1CILi128EEES8_NS7_ILi64EEEEEENS_10bfloat16_tEfNS_4arch4Sm80ELb1ELb0ELb1ELb0ELb1ELb0ELb0ELb0ELi2ELi4ELi4ELi4ELb0EEENS1_21CollectiveEpilogueBwdISA_SB_SD_Li256ELb0ELb0ELi2EEENS1_25SingleTileBwdLPTSchedulerILb0ELi128ELb1EEEEEEEEEvNT_6ParamsE$_ZN4cute3eso3ESOILb1ELb0EJNS_6LayoutINS_5tupleIJNS3_IJNS3_IJNS_1CILi4EEENS4_ILi2EEEEEENS4_ILi1EEEEEEEEENS3_IJNS3_IJNS3_IJS8_NS4_ILi32EEEEEENS4_ILi0EEEEEEEEEEENS_10ViewEngineIPN7cutlass10bfloat16_tEEEEEC2ERKSG_RKSL_,($_ZN7cutlass13device_kernelIN5flash19enable_sm80_to_sm89INS1_16FlashAttnBwdSm80INS1_25CollectiveMainloopBwdSm80ILi2ELi2EN4cute5tupleIJNS5_1CILi128EEES8_NS7_ILi64EEEEEENS_10bfloat16_tEfNS_4arch4Sm80ELb1ELb0ELb1ELb0ELb1ELb0ELb0ELb0ELi2ELi4ELi4ELi4ELb0EEENS1_21CollectiveEpilogueBwdISA_SB_SD_Li256ELb0ELb0ELi2EEENS1_25SingleTileBwdLPTSchedulerILb0ELi128ELb1EEEEEEEEEvNT_6ParamsE$_ZN4cute3eso3ESOILb1ELb0EJNS_6LayoutINS_5tupleIJNS3_IJNS3_IJNS_1CILi4EEENS4_ILi2EEEEEENS4_ILi1EEEEEEEEENS3_IJNS3_IJNS3_IJS8_NS4_ILi32EEEEEENS4_ILi0EEEEEEEEEEEiEEC2ERKSG_RKi - $_ZN7cutlass13device_kernelIN5flash19enable_sm80_to_sm89INS1_16FlashAttnBwdSm80INS1_25CollectiveMainloopBwdSm80ILi2ELi2EN4cute5tupleIJNS5_1CILi128EEES8_NS7_ILi64EEEEEENS_10bfloat16_tEfNS_4arch4Sm80ELb1ELb0ELb1ELb0ELb1ELb0ELb0ELb0ELi2ELi4ELi4ELi4ELb0EEENS1_21CollectiveEpilogueBwdISA_SB_SD_Li256ELb0ELb0ELi2EEENS1_25SingleTileBwdLPTSchedulerILb0ELi128ELb1EEEEEEEEEvNT_6ParamsE$_ZN4cute3eso3ESOILb1ELb0EJNS_6LayoutINS_5tupleIJNS3_IJNS3_IJNS_1CILi4EEENS4_ILi2EEEEEENS4_ILi1EEEEEEEEENS3_IJNS3_IJNS3_IJS8_NS4_ILi32EEEEEENS4_ILi0EEEEEEEEEEENS_10ViewEngineIPN7cutlass10bfloat16_tEEEEEC2ERKSG_RKSL_)
$_ZN7cutlass13device_kernelIN5flash19enable_sm80_to_sm89INS1_16FlashAttnBwdSm80INS1_25CollectiveMainloopBwdSm80ILi2ELi2EN4cute5tupleIJNS5_1CILi128EEES8_NS7_ILi64EEEEEENS_10bfloat16_tEfNS_4arch4Sm80ELb1ELb0ELb1ELb0ELb1ELb0ELb0ELb0ELi2ELi4ELi4ELi4ELb0EEENS1_21CollectiveEpilogueBwdISA_SB_SD_Li256ELb0ELb0ELi2EEENS1_25SingleTileBwdLPTSchedulerILb0ELi128ELb1EEEEEEEEEvNT_6ParamsE$_ZN4cute3eso3ESOILb1ELb0EJNS_6LayoutINS_5tupleIJNS3_IJNS3_IJNS_1CILi4EEENS4_ILi2EEEEEENS4_ILi1EEEEEEEEENS3_IJNS3_IJNS3_IJS8_NS4_ILi32EEEEEENS4_ILi0EEEEEEEEEEENS_10ViewEngineIPN7cutlass10bfloat16_tEEEEEC2ERKSG_RKSL_:
[----:B------:R-:W-:Y:S01]  /*9e00*/  IADD3 R2, R67, -c[0x0][0x20], RZ ;  /* 0x8000080043027a10 */ /* 0x000fe20007ffe0ff */
[----:B------:R-:W-:Y:S01]  /*9e10*/  IMAD.MOV.U32 R9, RZ, RZ, R3 ;  /* 0x000000ffff097224 */ /* 0x000fe200078e0003 */
[----:B------:R-:W-:-:S04]  /*9e20*/  MOV R7, 0x0 ;  /* 0x0000000000077802 */ /* 0x000fc80000000f00 */
[----:B------:R1:W-:Y:S01]  /*9e30*/  STL.64 [R2], R8 ;  /* 0x0000000802007387 */ /* 0x0003e20000100a00 */
[----:B------:R-:W-:Y:S05]  /*9e40*/  RET.REL.NODEC R6 `(_ZN7cutlass13device_kernelIN5flash19enable_sm80_to_sm89INS1_16FlashAttnBwdSm80INS1_25CollectiveMainloopBwdSm80ILi2ELi2EN4cute5tupleIJNS5_1CILi128EEES8_NS7_ILi64EEEEEENS_10bfloat16_tEfNS_4arch4Sm80ELb1ELb0ELb1ELb0ELb1ELb0ELb0ELb0ELi2ELi4ELi4ELi4ELb0EEENS1_21CollectiveEpilogueBwdISA_SB_SD_Li256ELb0ELb0ELi2EEENS1_25SingleTileBwdLPTSchedulerILb0ELi128ELb1EEEEEEEEEvNT_6ParamsE) ;  /* 0xffff61b006007950 */ /* 0x000fea0003c3ffff */
        .type           $_ZN7cutlass13device_kernelIN5flash19enable_sm80_to_sm89INS1_16FlashAttnBwdSm80INS1_25CollectiveMainloopBwdSm80ILi2ELi2EN4cute5tupleIJNS5_1CILi128EEES8_NS7_ILi64EEEEEENS_10bfloat16_tEfNS_4arch4Sm80ELb1ELb0ELb1ELb0ELb1ELb0ELb0ELb0ELi2ELi4ELi4ELi4ELb0EEENS1_21CollectiveEpilogueBwdISA_SB_SD_Li256ELb0ELb0ELi2EEENS1_25SingleTileBwdLPTSchedulerILb0ELi128ELb1EEEEEEEEEvNT_6ParamsE$_ZN4cute3eso3ESOILb1ELb0EJNS_6LayoutINS_5tupleIJNS3_IJNS3_IJNS_1CILi4EEENS4_ILi2EEEEEENS4_ILi1EEEEEEEEENS3_IJNS3_IJNS3_IJS8_NS4_ILi32EEEEEENS4_ILi0EEEEEEEEEEEiEEC2ERKSG_RKi,@function
        .size           $_ZN7cutlass13device_kernelIN5flash19enable_sm80_to_sm89INS1_16FlashAttnBwdSm80INS1_25CollectiveMainloopBwdSm80ILi2ELi2EN4cute5tupleIJNS5_1CILi128EEES8_NS7_ILi64EEEEEENS_10bfloat16_tEfNS_4arch4Sm80ELb1ELb0ELb1ELb0ELb1ELb0ELb0ELb0ELi2ELi4ELi4ELi4ELb0EEENS1_21CollectiveEpilogueBwdISA_SB_SD_Li256ELb0ELb0ELi2EEENS1_25SingleTileBwdLPTSchedulerILb0ELi128ELb1EEEEEEEEEvNT_6ParamsE$_ZN4cute3eso3ESOILb1ELb0EJNS_6LayoutINS_5tupleIJNS3_IJNS3_IJNS_1CILi4EEENS4_ILi2EEEEEENS4_ILi1EEEEEEEEENS3_IJNS3_IJNS3_IJS8_NS4_ILi32EEEEEENS4_ILi0EEEEEEEEEEEiEEC2ERKSG_RKi,($_ZN7cutlass13device_kernelIN5flash19enable_sm80_to_sm89INS1_16FlashAttnBwdSm80INS1_25CollectiveMainloopBwdSm80ILi2ELi2EN4cute5tupleIJNS5_1CILi128EEES8_NS7_ILi64EEEEEENS_10bfloat16_tEfNS_4arch4Sm80ELb1ELb0ELb1ELb0ELb1ELb0ELb0ELb0ELi2ELi4ELi4ELi4ELb0EEENS1_21CollectiveEpilogueBwdISA_SB_SD_Li256ELb0ELb0ELi2EEENS1_25SingleTileBwdLPTSchedulerILb0ELi128ELb1EEEEEEEEEvNT_6ParamsE$_ZN4cute3eso3ESOILb1ELb0EJNS_6LayoutINS_5tupleIJNS3_IJNS3_IJNS_1CILi4EEENS4_ILi2EEEEEENS4_ILi1EEEEEENS3_IJS6_EEEEEENS3_IJNS3_IJNS3_IJS8_NS4_ILi32EEEEEENS4_ILi0EEEEEENS3_IJNS4_ILi64EEEEEEEEEEENS_10ViewEngineIPN7cutlass10bfloat16_tEEEEEC2ERKSJ_RKSO_ - $_ZN7cutlass13device_kernelIN5flash19enable_sm80_to_sm89INS1_16FlashAttnBwdSm80INS1_25CollectiveMainloopBwdSm80ILi2ELi2EN4cute5tupleIJNS5_1CILi128EEES8_NS7_ILi64EEEEEENS_10bfloat16_tEfNS_4arch4Sm80ELb1ELb0ELb1ELb0ELb1ELb0ELb0ELb0ELi2ELi4ELi4ELi4ELb0EEENS1_21CollectiveEpilogueBwdISA_SB_SD_Li256ELb0ELb0ELi2EEENS1_25SingleTileBwdLPTSchedulerILb0ELi128ELb1EEEEEEEEEvNT_6ParamsE$_ZN4cute3eso3ESOILb1ELb0EJNS_6LayoutINS_5tupleIJNS3_IJNS3_IJNS_1CILi4EEENS4_ILi2EEEEEENS4_ILi1EEEEEEEEENS3_IJNS3_IJNS3_IJS8_NS4_ILi32EEEEEENS4_ILi0EEEEEEEEEEEiEEC2ERKSG_RKi)
$_ZN7cutlass13device_kernelIN5flash19enable_sm80_to_sm89INS1_16FlashAttnBwdSm80INS1_25CollectiveMainloopBwdSm80ILi2ELi2EN4cute5tupleIJNS5_1CILi128EEES8_NS7_ILi64EEEEEENS_10bfloat16_tEfNS_4arch4Sm80ELb1ELb0ELb1ELb0ELb1ELb0ELb0ELb0ELi2ELi4ELi4ELi4ELb0EEENS1_21CollectiveEpilogueBwdISA_SB_SD_Li256ELb0ELb0ELi2EEENS1_25SingleTileBwdLPTSchedulerILb0ELi128ELb1EEEEEEEEEvNT_6ParamsE$_ZN4cute3eso3ESOILb1ELb0EJNS_6LayoutINS_5tupleIJNS3_IJNS3_IJNS_1CILi4EEENS4_ILi2EEEEEENS4_ILi1EEEEEEEEENS3_IJNS3_IJNS3_IJS8_NS4_ILi32EEEEEENS4_ILi0EEEEEEEEEEEiEEC2ERKSG_RKi:
[----:B------:R-:W-:Y:S02]  /*9e50*/  IADD3 R2, R67, -c[0x0][0x20], RZ ;  /* 0x8000080043027a10 */ /* 0x000fe40007ffe0ff */
[----:B------:R-:W-:-:S03]  /*9e60*/  MOV R7, 0x0 ;  /* 0x0000000000077802 */ /* 0x000fc60000000f00 */
[----:B------:R1:W-:Y:S01]  /*9e70*/  STL [R2], R3 ;  /* 0x0000000302007387 */ /* 0x0003e20000100800 */
[----:B------:R-:W-:Y:S05]  /*9e80*/  RET.REL.NODEC R6 `(_ZN7cutlass13device_kernelIN5flash19enable_sm80_to_sm89INS1_16FlashAttnBwdSm80INS1_25CollectiveMainloopBwdSm80ILi2ELi2EN4cute5tupleIJNS5_1CILi128EEES8_NS7_ILi64EEEEEENS_10bfloat16_tEfNS_4arch4Sm80ELb1ELb0ELb1ELb0ELb1ELb0ELb0ELb0ELi2ELi4ELi4ELi4ELb0EEENS1_21CollectiveEpilogueBwdISA_SB_SD_Li256ELb0ELb0ELi2EEENS1_25SingleTileBwdLPTSchedulerILb0ELi128ELb1EEEEEEEEEvNT_6ParamsE) ;  /* 0xffff617006007950 */ /* 0x000fea0003c3ffff */
        .type           $_ZN7cutlass13device_kernelIN5flash19enable_sm80_to_sm89INS1_16FlashAttnBwdSm80INS1_25CollectiveMainloopBwdSm80ILi2ELi2EN4cute5tupleIJNS5_1CILi128EEES8_NS7_ILi64EEEEEENS_10bfloat16_tEfNS_4arch4Sm80ELb1ELb0ELb1ELb0ELb1ELb0ELb0ELb0ELi2ELi4ELi4ELi4ELb0EEENS1_21CollectiveEpilogueBwdISA_SB_SD_Li256ELb0ELb0ELi2EEENS1_25SingleTileBwdLPTSchedulerILb0ELi128ELb1EEEEEEEEEvNT_6ParamsE$_ZN4cute3eso3ESOILb1ELb0EJNS_6LayoutINS_5tupleIJNS3_IJNS3_IJNS_1CILi4EEENS4_ILi2EEEEEENS4_ILi1EEEEEENS3_IJS6_EEEEEENS3_IJNS3_IJNS3_IJS8_NS4_ILi32EEEEEENS4_ILi0EEEEEENS3_IJNS4_ILi64EEEEEEEEEEENS_10ViewEngineIPN7cutlass10bfloat16_tEEEEEC2ERKSJ_RKSO_,@function
        .size           $_ZN7cutlass13device_kernelIN5flash19enable_sm80_to_sm89INS1_16FlashAttnBwdSm80INS1_25CollectiveMainloopBwdSm80ILi2ELi2EN4cute5tupleIJNS5_1CILi128EEES8_NS7_ILi64EEEEEENS_10bfloat16_tEfNS_4arch4Sm80ELb1ELb0ELb1ELb0ELb1ELb0ELb0ELb0ELi2ELi4ELi4ELi4ELb0EEENS1_21CollectiveEpilogueBwdISA_SB_SD_Li256ELb0ELb0ELi2EEENS1_25SingleTileBwdLPTSchedulerILb0ELi128ELb1EEEEEEEEEvNT_6ParamsE$_ZN4cute3eso3ESOILb1ELb0EJNS_6LayoutINS_5tupleIJNS3_IJNS3_IJNS_1CILi4EEENS4_ILi2EEEEEENS4_ILi1EEEEEENS3_IJS6_EEEEEENS3_IJNS3_IJNS3_IJS8_NS4_ILi32EEEEEENS4_ILi0EEEEEENS3_IJNS4_ILi64EEEEEEEEEEENS_10ViewEngineIPN7cutlass10bfloat16_tEEEEEC2ERKSJ_RKSO_,($_ZN7cutlass13device_kernelIN5flash19enable_sm80_to_sm89INS1_16FlashAttnBwdSm80INS1_25CollectiveMainloopBwdSm80ILi2ELi2EN4cute5tupleIJNS5_1CILi128EEES8_NS7_ILi64EEEEEENS_10bfloat16_tEfNS_4arch4Sm80ELb1ELb0ELb1ELb0ELb1ELb0ELb0ELb0ELi2ELi4ELi4ELi4ELb0EEENS1_21CollectiveEpilogueBwdISA_SB_SD_Li256ELb0ELb0ELi2EEENS1_25SingleTileBwdLPTSchedulerILb0ELi128ELb1EEEEEEEEEvNT_6ParamsE$_ZN4cute3eso3ESOILb1ELb0EJNS_6LayoutINS_5tupleIJNS3_IJNS3_IJNS_1CILi4EEENS4_ILi2EEEEEENS4_ILi1EEEEEES6_EEENS3_IJNS3_IJNS3_IJS8_NS4_ILi32EEEEEENS4_ILi0EEEEEENS4_ILi64EEEEEEEENS_10ViewEngineIPN7cutlass10bfloat16_tEEEEEC2ERKSH_RKSM_ - $_ZN7cutlass13device_kernelIN5flash19enable_sm80_to_sm89INS1_16FlashAttnBwdSm80INS1_25CollectiveMainloopBwdSm80ILi2ELi2EN4cute5tupleIJNS5_1CILi128EEES8_NS7_ILi64EEEEEENS_10bfloat16_tEfNS_4arch4Sm80ELb1ELb0ELb1ELb0ELb1ELb0ELb0ELb0ELi2ELi4ELi4ELi4ELb0EEENS1_21CollectiveEpilogueBwdISA_SB_SD_Li256ELb0ELb0ELi2EEENS1_25SingleTileBwdLPTSchedulerILb0ELi128ELb1EEEEEEEEEvNT_6ParamsE$_ZN4cute3eso3ESOILb1ELb0EJNS_6LayoutINS_5tupleIJNS3_IJNS3_IJNS_1CILi4EEENS4_ILi2EEEEEENS4_ILi1EEEEEENS3_IJS6_EEEEEENS3_IJNS3_IJNS3_IJS8_NS4_ILi32EEEEEENS4_ILi0EEEEEENS3_IJNS4_ILi64EEEEEEEEEEENS_10ViewEngineIPN7cutlass10bfloat16_tEEEEEC2ERKSJ_RKSO_)
$_ZN7cutlass13device_kernelIN5flash19enable_sm80_to_sm89INS1_16FlashAttnBwdSm80INS1_25CollectiveMainloopBwdSm80ILi2ELi2EN4cute5tupleIJNS5_1CILi128EEES8_NS7_ILi64EEEEEENS_10bfloat16_tEfNS_4arch4Sm80ELb1ELb0ELb1ELb0ELb1ELb0ELb0ELb0ELi2ELi4ELi4ELi4ELb0EEENS1_21CollectiveEpilogueBwdISA_SB_SD_Li256ELb0ELb0ELi2EEENS1_25SingleTileBwdLPTSchedulerILb0ELi128ELb1EEEEEEEEEvNT_6ParamsE$_ZN4cute3eso3ESOILb1ELb0EJNS_6LayoutINS_5tupleIJNS3_IJNS3_IJNS_1CILi4EEENS4_ILi2EEEEEENS4_ILi1EEEEEENS3_IJS6_EEEEEENS3_IJNS3_IJNS3_IJS8_NS4_ILi32EEEEEENS4_ILi0EEEEEENS3_IJNS4_ILi64EEEEEEEEEEENS_10ViewEngineIPN7cutlass10bfloat16_tEEEEEC2ERKSJ_RKSO_:
[----:B------:R-:W-:Y:S02]  /*9e90*/  IADD3 R2, R67, -c[0x0][0x20], RZ ;  /* 0x8000080043027a10 */ /* 0x000fe40007ffe0ff */
[----:B------:R-:W-:-:S03]  /*9ea0*/  MOV R7, 0x0 ;  /* 0x0000000000077802 */ /* 0x000fc60000000f00 */
[----:B------:R1:W-:Y:S01]  /*9eb0*/  STL.64 [R2], R4 ;  /* 0x0000000402007387 */ /* 0x0003e20000100a00 */
[----:B------:R-:W-:Y:S05]  /*9ec0*/  RET.REL.NODEC R6 `(_ZN7cutlass13device_kernelIN5flash19enable_sm80_to_sm89INS1_16FlashAttnBwdSm80INS1_25CollectiveMainloopBwdSm80ILi2ELi2EN4cute5tupleIJNS5_1CILi128EEES8_NS7_ILi64EEEEEENS_10bfloat16_tEfNS_4arch4Sm80ELb1ELb0ELb1ELb0ELb1ELb0ELb0ELb0ELi2ELi4ELi4ELi4ELb0EEENS1_21CollectiveEpilogueBwdISA_SB_SD_Li256ELb0ELb0ELi2EEENS1_25SingleTileBwdLPTSchedulerILb0ELi128ELb1EEEEEEEEEvNT_6ParamsE) ;  /* 0xffff613006007950 */ /* 0x000fea0003c3ffff */
        .type           $_ZN7cutlass13device_kernelIN5flash19enable_sm80_to_sm89INS1_16FlashAttnBwdSm80INS1_25CollectiveMainloopBwdSm80ILi2ELi2EN4cute5tupleIJNS5_1CILi128EEES8_NS7_ILi64EEEEEENS_10bfloat16_tEfNS_4arch4Sm80ELb1ELb0ELb1ELb0ELb1ELb0ELb0ELb0ELi2ELi4ELi4ELi4ELb0EEENS1_21CollectiveEpilogueBwdISA_SB_SD_Li256ELb0ELb0ELi2EEENS1_25SingleTileBwdLPTSchedulerILb0ELi128ELb1EEEEEEEEEvNT_6ParamsE$_ZN4cute3eso3ESOILb1ELb0EJNS_6LayoutINS_5tupleIJNS3_IJNS3_IJNS_1CILi4EEENS4_ILi2EEEEEENS4_ILi1EEEEEES6_EEENS3_IJNS3_IJNS3_IJS8_NS4_ILi32EEEEEENS4_ILi0EEEEEENS4_ILi64EEEEEEEENS_10ViewEngineIPN7cutlass10bfloat16_tEEEEEC2ERKSH_RKSM_,@function
        .size           $_ZN7cutlass13device_kernelIN5flash19enable_sm80_to_sm89INS1_16FlashAttnBwdSm80INS1_25CollectiveMainloopBwdSm80ILi2ELi2EN4cute5tupleIJNS5_1CILi128EEES8_NS7_ILi64EEEEEENS_10bfloat16_tEfNS_4arch4Sm80ELb1ELb0ELb1ELb0ELb1ELb0ELb0ELb0ELi2ELi4ELi4ELi4ELb0EEENS1_21CollectiveEpilogueBwdISA_SB_SD_Li256ELb0ELb0ELi2EEENS1_25SingleTileBwdLPTSchedulerILb0ELi128ELb1EEEEEEEEEvNT_6ParamsE$_ZN4cute3eso3ESOILb1ELb0EJNS_6LayoutINS_5tupleIJNS3_IJNS3_IJNS_1CILi4EEENS4_ILi2EEEEEENS4_ILi1EEEEEES6_EEENS3_IJNS3_IJNS3_IJS8_NS4_ILi32EEEEEENS4_ILi0EEEEEENS4_ILi64EEEEEEEENS_10ViewEngineIPN7cutlass10bfloat16_tEEEEEC2ERKSH_RKSM_,($_ZN7cutlass13device_kernelIN5flash19enable_sm80_to_sm89INS1_16FlashAttnBwdSm80INS1_25CollectiveMainloopBwdSm80ILi2ELi2EN4cute5tupleIJNS5_1CILi128EEES8_NS7_ILi64EEEEEENS_10bfloat16_tEfNS_4arch4Sm80ELb1ELb0ELb1ELb0ELb1ELb0ELb0ELb0ELi2ELi4ELi4ELi4ELb0EEENS1_21CollectiveEpilogueBwdISA_SB_SD_Li256ELb0ELb0ELi2EEENS1_25SingleTileBwdLPTSchedulerILb0ELi128ELb1EEEEEEEEEvNT_6ParamsE$_ZN4cute3eso3ESOILb1ELb0EJNS_6LayoutINS_5tupleIJNS3_IJNS3_IJNS_1CILi4EEENS4_ILi2EEEEEENS4_ILi1EEEEEES6_EEENS3_IJNS3_IJNS3_IJS8_NS4_ILi32EEEEEENS4_ILi0EEEEEENS4_ILi64EEEEEEEEiEEC2ERKSH_RKi - $_ZN7cutlass13device_kernelIN5flash19enable_sm80_to_sm89INS1_16FlashAttnBwdSm80INS1_25CollectiveMainloopBwdSm80ILi2ELi2EN4cute5tupleIJNS5_1CILi128EEES8_NS7_ILi64EEEEEENS_10bfloat16_tEfNS_4arch4Sm80ELb1ELb0ELb1ELb0ELb1ELb0ELb0ELb0ELi2ELi4ELi4ELi4ELb0EEENS1_21CollectiveEpilogueBwdISA_SB_SD_Li256ELb0ELb0ELi2EEENS1_25SingleTileBwdLPTSchedulerILb0ELi128ELb1EEEEEEEEEvNT_6ParamsE$_ZN4cute3eso3ESOILb1ELb0EJNS_6LayoutINS_5tupleIJNS3_IJNS3_IJNS_1CILi4EEENS4_ILi2EEEEEENS4_ILi1EEEEEES6_EEENS3_IJNS3_IJNS3_IJS8_NS4_ILi32EEEEEENS4_ILi0EEEEEENS4_ILi64EEEEEEEENS_10ViewEngineIPN7cutlass10bfloat16_tEEEEEC2ERKSH_RKSM_)
$_ZN7cutlass13device_kernelIN5flash19enable_sm80_to_sm89INS1_16FlashAttnBwdSm80INS1_25CollectiveMainloopBwdSm80ILi2ELi2EN4cute5tupleIJNS5_1CILi128EEES8_NS7_ILi64EEEEEENS_10bfloat16_tEfNS_4arch4Sm80ELb1ELb0ELb1ELb0ELb1ELb0ELb0ELb0ELi2ELi4ELi4ELi4ELb0EEENS1_21CollectiveEpilogueBwdISA_SB_SD_Li256ELb0ELb0ELi2EEENS1_25SingleTileBwdLPTSchedulerILb0ELi128ELb1EEEEEEEEEvNT_6ParamsE$_ZN4cute3eso3ESOILb1ELb0EJNS_6LayoutINS_5tupleIJNS3_IJNS3_IJNS_1CILi4EEENS4_ILi2EEEEEENS4_ILi1EEEEEES6_EEENS3_IJNS3_IJNS3_IJS8_NS4_ILi32EEEEEENS4_ILi0EEEEEENS4_ILi64EEEEEEEENS_10ViewEngineIPN7cutlass10bfloat16_tEEEEEC2ERKSH_RKSM_:
[----:B------:R-:W-:Y:S02]  /*9ed0*/  IADD3 R2, R67, -c[0x0][0x20], RZ ;  /* 0x8000080043027a10 */ /* 0x000fe40007ffe0ff */
[----:B------:R-:W-:-:S03]  /*9ee0*/  MOV R7, 0x0 ;  /* 0x0000000000077802 */ /* 0x000fc60000000f00 */
[----:B------:R1:W-:Y:S01]  /*9ef0*/  STL.64 [R2], R10 ;  /* 0x0000000a02007387 */ /* 0x0003e20000100a00 */
[----:B------:R-:W-:Y:S05]  /*9f00*/  RET.REL.NODEC R6 `(_ZN7cutlass13device_kernelIN5flash19enable_sm80_to_sm89INS1_16FlashAttnBwdSm80INS1_25CollectiveMainloopBwdSm80ILi2ELi2EN4cute5tupleIJNS5_1CILi128EEES8_NS7_ILi64EEEEEENS_10bfloat16_tEfNS_4arch4Sm80ELb1ELb0ELb1ELb0ELb1ELb0ELb0ELb0ELi2ELi4ELi4ELi4ELb0EEENS1_21CollectiveEpilogueBwdISA_SB_SD_Li256ELb0ELb0ELi2EEENS1_25SingleTileBwdLPTSchedulerILb0ELi128ELb1EEEEEEEEEvNT_6ParamsE) ;  /* 0xffff60f006007950 */ /* 0x000fea0003c3ffff */
        .type           $_ZN7cutlass13device_kernelIN5flash19enable_sm80_to_sm89INS1_16FlashAttnBwdSm80INS1_25CollectiveMainloopBwdSm80ILi2ELi2EN4cute5tupleIJNS5_1CILi128EEES8_NS7_ILi64EEEEEENS_10bfloat16_tEfNS_4arch4Sm80ELb1ELb0ELb1ELb0ELb1ELb0ELb0ELb0ELi2ELi4ELi4ELi4ELb0EEENS1_21CollectiveEpilogueBwdISA_SB_SD_Li256ELb0ELb0ELi2EEENS1_25SingleTileBwdLPTSchedulerILb0ELi128ELb1EEEEEEEEEvNT_6ParamsE$_ZN4cute3eso3ESOILb1ELb0EJNS_6LayoutINS_5tupleIJNS3_IJNS3_IJNS_1CILi4EEENS4_ILi2EEEEEENS4_ILi1EEEEEES6_EEENS3_IJNS3_IJNS3_IJS8_NS4_ILi32EEEEEENS4_ILi0EEEEEENS4_ILi64EEEEEEEEiEEC2ERKSH_RKi,@function
        .size           $_ZN7cutlass13device_kernelIN5flash19enable_sm80_to_sm89INS1_16FlashAttnBwdSm80INS1_25CollectiveMainloopBwdSm80ILi2ELi2EN4cute5tupleIJNS5_1CILi128EEES8_NS7_ILi64EEEEEENS_10bfloat16_tEfNS_4arch4Sm80ELb1ELb0ELb1ELb0ELb1ELb0ELb0ELb0ELi2ELi4ELi4ELi4ELb0EEENS1_21CollectiveEpilogueBwdISA_SB_SD_Li256ELb0ELb0ELi2EEENS1_25SingleTileBwdLPTSchedulerILb0ELi128ELb1EEEEEEEEEvNT_6ParamsE$_ZN4cute3eso3ESOILb1ELb0EJNS_6LayoutINS_5tupleIJNS3_IJNS3_IJNS_1CILi4EEENS4_ILi2EEEEEENS4_ILi1EEEEEES6_EEENS3_IJNS3_IJNS3_IJS8_NS4_ILi32EEEEEENS4_ILi0EEEEEENS4_ILi64EEEEEEEEiEEC2ERKSH_RKi,($_ZN7cutlass13device_kernelIN5flash19enable_sm80_to_sm89INS1_16FlashAttnBwdSm80INS1_25CollectiveMainloopBwdSm80ILi2ELi2EN4cute5tupleIJNS5_1CILi128EEES8_NS7_ILi64EEEEEENS_10bfloat16_tEfNS_4arch4Sm80ELb1ELb0ELb1ELb0ELb1ELb0ELb0ELb0ELi2ELi4ELi4ELi4ELb0EEENS1_21CollectiveEpilogueBwdISA_SB_SD_Li256ELb0ELb0ELi2EEENS1_25SingleTileBwdLPTSchedulerILb0ELi128ELb1EEEEEEEEEvNT_6ParamsE$_ZN4cute3eso3ESOILb1ELb0EJNS_6LayoutINS_5tupleIJNS3_IJNS3_IJNS_1CILi4EEENS4_ILi2EEEEEENS4_ILi1EEEEEES6_NS4_ILi8EEEEEENS3_IJNS3_IJNS3_IJS8_NS4_ILi32EEEEEENS4_ILi0EEEEEENS4_ILi64EEES5_EEEEENS_10ViewEngineIPN7cutlass10bfloat16_tEEEEEC2ERKSI_RKSN_ - $_ZN7cutlass13device_kernelIN5flash19enable_sm80_to_sm89INS1_16FlashAttnBwdSm80INS1_25CollectiveMainloopBwdSm80ILi2ELi2EN4cute5tupleIJNS5_1CILi128EEES8_NS7_ILi64EEEEEENS_10bfloat16_tEfNS_4arch4Sm80ELb1ELb0ELb1ELb0ELb1ELb0ELb0ELb0ELi2ELi4ELi4ELi4ELb0EEENS1_21CollectiveEpilogueBwdISA_SB_SD_Li256ELb0ELb0ELi2EEENS1_25SingleTileBwdLPTSchedulerILb0ELi128ELb1EEEEEEEEEvNT_6ParamsE$_ZN4cute3eso3ESOILb1ELb0EJNS_6LayoutINS_5tupleIJNS3_IJNS3_IJNS_1CILi4EEENS4_ILi2EEEEEENS4_ILi1EEEEEES6_EEENS3_IJNS3_IJNS3_IJS8_NS4_ILi32EEEEEENS4_ILi0EEEEEENS4_ILi64EEEEEEEEiEEC2ERKSH_RKi)
$_ZN7cutlass13device_kernelIN5flash19enable_sm80_to_sm89INS1_16FlashAttnBwdSm80INS1_25CollectiveMainloopBwdSm80ILi2ELi2EN4cute5tupleIJNS5_1CILi128EEES8_NS7_ILi64EEEEEENS_10bfloat16_tEfNS_4arch4Sm80ELb1ELb0ELb1ELb0ELb1ELb0ELb0ELb0ELi2ELi4ELi4ELi4ELb0EEENS1_21CollectiveEpilogueBwdISA_SB_SD_Li256ELb0ELb0ELi2EEENS1_25SingleTileBwdLPTSchedulerILb0ELi128ELb1EEEEEEEEEvNT_6ParamsE$_ZN4cute3eso3ESOILb1ELb0EJNS_6LayoutINS_5tupleIJNS3_IJNS3_IJNS_1CILi4EEENS4_ILi2EEEEEENS4_ILi1EEEEEES6_EEENS3_IJNS3_IJNS3_IJS8_NS4_ILi32EEEEEENS4_ILi0EEEEEENS4_ILi64EEEEEEEEiEEC2ERKSH_RKi:
[----:B------:R-:W-:Y:S02]  /*9f10*/  IADD3 R2, R58, -c[0x0][0x20], RZ ;  /* 0x800008003a027a10 */ /* 0x000fe40007ffe0ff */
[----:B------:R-:W-:-:S03]  /*9f20*/  MOV R5, 0x0 ;  /* 0x0000000000057802 */ /* 0x000fc60000000f00 */
[----:B------:R1:W-:Y:S01]  /*9f30*/  STL [R2], R3 ;  /* 0x0000000302007387 */ /* 0x0003e20000100800 */
[----:B------:R-:W-:Y:S05]  /*9f40*/  RET.REL.NODEC R4 `(_ZN7cutlass13device_kernelIN5flash19enable_sm80_to_sm89INS1_16FlashAttnBwdSm80INS1_25CollectiveMainloopBwdSm80ILi2ELi2EN4cute5tupleIJNS5_1CILi128EEES8_NS7_ILi64EEEEEENS_10bfloat16_tEfNS_4arch4Sm80ELb1ELb0ELb1ELb0ELb1ELb0ELb0ELb0ELi2ELi4ELi4ELi4ELb0EEENS1_21CollectiveEpilogueBwdISA_SB_SD_Li256ELb0ELb0ELi2EEENS1_25SingleTileBwdLPTSchedulerILb0ELi128ELb1EEEEEEEEEvNT_6ParamsE) ;  /* 0xffff60b004007950 */ /* 0x000fea0003c3ffff */
        .type           $_ZN7cutlass13device_kernelIN5flash19enable_sm80_to_sm89INS1_16FlashAttnBwdSm80INS1_25CollectiveMainloopBwdSm80ILi2ELi2EN4cute5tupleIJNS5_1CILi128EEES8_NS7_ILi64EEEEEENS_10bfloat16_tEfNS_4arch4Sm80ELb1ELb0ELb1ELb0ELb1ELb0ELb0ELb0ELi2ELi4ELi4ELi4ELb0EEENS1_21CollectiveEpilogueBwdISA_SB_SD_Li256ELb0ELb0ELi2EEENS1_25SingleTileBwdLPTSchedulerILb0ELi128ELb1EEEEEEEEEvNT_6ParamsE$_ZN4cute3eso3ESOILb1ELb0EJNS_6LayoutINS_5tupleIJNS3_IJNS3_IJNS_1CILi4EEENS4_ILi2EEEEEENS4_ILi1EEEEEES6_NS4_ILi8EEEEEENS3_IJNS3_IJNS3_IJS8_NS4_ILi32EEEEEENS4_ILi0EEEEEENS4_ILi64EEES5_EEEEENS_10ViewEngineIPN7cutlass10bfloat16_tEEEEEC2ERKSI_RKSN_,@function
        .size           $_ZN7cutlass13device_kernelIN5flash19enable_sm80_to_sm89INS1_16FlashAttnBwdSm80INS1_25CollectiveMainloopBwdSm80ILi2ELi2EN4cute5tupleIJNS5_1CILi128EEES8_NS7_ILi64EEEEEENS_10bfloat16_tEfNS_4arch4Sm80ELb1ELb0ELb1ELb0ELb1ELb0ELb0ELb0ELi2ELi4ELi4ELi4ELb0EEENS1_21CollectiveEpilogueBwdISA_SB_SD_Li256ELb0ELb0ELi2EEENS1_25SingleTileBwdLPTSchedulerILb0ELi128ELb1EEEEEEEEEvNT_6ParamsE$_ZN4cute3eso3ESOILb1ELb0EJNS_6LayoutINS_5tupleIJNS3_IJNS3_IJNS_1CILi4EEENS4_ILi2EEEEEENS4_ILi1EEEEEES6_NS4_ILi8EEEEEENS3_IJNS3_IJNS3_IJS8_NS4_ILi32EEEEEENS4_ILi0EEEEEENS4_ILi64EEES5_EEEEENS_10ViewEngineIPN7cutlass10bfloat16_tEEEEEC2ERKSI_RKSN_,($_ZN7cutlass13device_kernelIN5flash19enable_sm80_to_sm89INS1_16FlashAttnBwdSm80INS1_25CollectiveMainloopBwdSm80ILi2ELi2EN4cute5tupleIJNS5_1CILi128EEES8_NS7_ILi64EEEEEENS_10bfloat16_tEfNS_4arch4Sm80ELb1ELb0ELb1ELb0ELb1ELb0ELb0ELb0ELi2ELi4ELi4ELi4ELb0EEENS1_21CollectiveEpilogueBwdISA_SB_SD_Li256ELb0ELb0ELi2EEENS1_25SingleTileBwdLPTSchedulerILb0ELi128ELb1EEEEEEEEEvNT_6ParamsE$_ZN4cute3eso3ESOILb1ELb0EJNS_6LayoutINS_5tupleIJNS3_IJNS3_IJNS_1CILi4EEENS4_ILi8EEEEEENS3_IJS5_NS4_ILi2EEEEEEEEENS3_IJNS3_IJS8_S8_EEENS3_IJS8_S6_EEEEEEEEENS3_IJNS3_IJNS3_IJNS_11ScaledBasisIS8_JLi1EEEENSF_INS4_ILi1EEEJLi0EEEEEEENS3_IJNSF_INS4_ILi16EEEJLi0EEEENSF_IS6_JLi1EEEEEEEEEENS3_IJNS3_IJNSF_ISH_JLi1EEEENSF_IS6_JLi0EEEEEEENS3_IJNSF_INS4_ILi64EEEJLi0EEEENSF_ISK_JLi1EEEEEEEEEEEEEEENS_10ViewEngineINS_23ArithmeticTupleIteratorINS_15ArithmeticTupleIJNS4_ILi0EEES12_EEEEEEEEEC2ERKSY_RKS15_ - $_ZN7cutlass13device_kernelIN5flash19enable_sm80_to_sm89INS1_16FlashAttnBwdSm80INS1_25CollectiveMainloopBwdSm80ILi2ELi2EN4cute5tupleIJNS5_1CILi128EEES8_NS7_ILi64EEEEEENS_10bfloat16_tEfNS_4arch4Sm80ELb1ELb0ELb1ELb0ELb1ELb0ELb0ELb0ELi2ELi4ELi4ELi4ELb0EEENS1_21CollectiveEpilogueBwdISA_SB_SD_Li256ELb0ELb0ELi2EEENS1_25SingleTileBwdLPTSchedulerILb0ELi128ELb1EEEEEEEEEvNT_6ParamsE$_ZN4cute3eso3ESOILb1ELb0EJNS_6LayoutINS_5tupleIJNS3_IJNS3_IJNS_1CILi4EEENS4_ILi2EEEEEENS4_ILi1EEEEEES6_NS4_ILi8EEEEEENS3_IJNS3_IJNS3_IJS8_NS4_ILi32EEEEEENS4_ILi0EEEEEENS4_ILi64EEES5_EEEEENS_10ViewEngineIPN7cutlass10bfloat16_tEEEEEC2ERKSI_RKSN_)
$_ZN7cutlass13device_kernelIN5flash19enable_sm80_to_sm89INS1_16FlashAttnBwdSm80INS1_25CollectiveMainloopBwdSm80ILi2ELi2EN4cute5tupleIJNS5_1CILi128EEES8_NS7_ILi64EEEEEENS_10bfloat16_tEfNS_4arch4Sm80ELb1ELb0ELb1ELb0ELb1ELb0ELb0ELb0ELi2ELi4ELi4ELi4ELb0EEENS1_21CollectiveEpilogueBwdISA_SB_SD_Li256ELb0ELb0ELi2EEENS1_25SingleTileBwdLPTSchedulerILb0ELi128ELb1EEEEEEEEEvNT_6ParamsE$_ZN4cute3eso3ESOILb1ELb0EJNS_6LayoutINS_5tupleIJNS3_IJNS3_IJNS_1CILi4EEENS4_ILi2EEEEEENS4_ILi1EEEEEES6_NS4_ILi8EEEEEENS3_IJNS3_IJNS3_IJS8_NS4_ILi32EEEEEENS4_ILi0EEEEEENS4_ILi64EEES5_EEEEENS_10ViewEngineIPN7cutlass10bfloat16_tEEEEEC2ERKSI_RKSN_:
[----:B------:R-:W-:Y:S01]  /*9f50*/  IADD3 R2, R67, -c[0x0][0x20], RZ ;  /* 0x8000080043027a10 */ /* 0x000fe20007ffe0ff */
[----:B------:R-:W-:Y:S01]  /*9f60*/  IMAD.MOV.U32 R7, RZ, RZ, R3 ;  /* 0x000000ffff077224 */ /* 0x000fe200078e0003 */
[----:B------:R-:W-:-:S04]  /*9f70*/  MOV R5, 0x0 ;  /* 0x0000000000057802 */ /* 0x000fc80000000f00 */
[----:B------:R1:W-:Y:S01]  /*9f80*/  STL.64 [R2], R6 ;  /* 0x0000000602007387 */ /* 0x0003e20000100a00 */
[----:B------:R-:W-:Y:S05]  /*9f90*/  RET.REL.NODEC R4 `(_ZN7cutlass13device_kernelIN5flash19enable_sm80_to_sm89INS1_16FlashAttnBwdSm80INS1_25CollectiveMainloopBwdSm80ILi2ELi2EN4cute5tupleIJNS5_1CILi128EEES8_NS7_ILi64EEEEEENS_10bfloat16_tEfNS_4arch4Sm80ELb1ELb0ELb1ELb0ELb1ELb0ELb0ELb0ELi2ELi4ELi4ELi4ELb0EEENS1_21CollectiveEpilogueBwdISA_SB_SD_Li256ELb0ELb0ELi2EEENS1_25SingleTileBwdLPTSchedulerILb0ELi128ELb1EEEEEEEEEvNT_6ParamsE) ;  /* 0xffff606004007950 */ /* 0x000fea0003c3ffff */
        .type           $_ZN7cutlass13device_kernelIN5flash19enable_sm80_to_sm89INS1_16FlashAttnBwdSm80INS1_25CollectiveMainloopBwdSm80ILi2ELi2EN4cute5tupleIJNS5_1CILi128EEES8_NS7_ILi64EEEEEENS_10bfloat16_tEfNS_4arch4Sm80ELb1ELb0ELb1ELb0ELb1ELb0ELb0ELb0ELi2ELi4ELi4ELi4ELb0EEENS1_21CollectiveEpilogueBwdISA_SB_SD_Li256ELb0ELb0ELi2EEENS1_25SingleTileBwdLPTSchedulerILb0ELi128ELb1EEEEEEEEEvNT_6ParamsE$_ZN4cute3eso3ESOILb1ELb0EJNS_6LayoutINS_5tupleIJNS3_IJNS3_IJNS_1CILi4EEENS4_ILi8EEEEEENS3_IJS5_NS4_ILi2EEEEEEEEENS3_IJNS3_IJS8_S8_EEENS3_IJS8_S6_EEEEEEEEENS3_IJNS3_IJNS3_IJNS_11ScaledBasisIS8_JLi1EEEENSF_INS4_ILi1EEEJLi0EEEEEEENS3_IJNSF_INS4_ILi16EEEJLi0EEEENSF_IS6_JLi1EEEEEEEEEENS3_IJNS3_IJNSF_ISH_JLi1EEEENSF_IS6_JLi0EEEEEEENS3_IJNSF_INS4_ILi64EEEJLi0EEEENSF_ISK_JLi1EEEEEEEEEEEEEEENS_10ViewEngineINS_23ArithmeticTupleIteratorINS_15ArithmeticTupleIJNS4_ILi0EEES12_EEEEEEEEEC2ERKSY_RKS15_,@function
        .size           $_ZN7cutlass13device_kernelIN5flash19enable_sm80_to_sm89INS1_16FlashAttnBwdSm80INS1_25CollectiveMainloopBwdSm80ILi2ELi2EN4cute5tupleIJNS5_1CILi128EEES8_NS7_ILi64EEEEEENS_10bfloat16_tEfNS_4arch4Sm80ELb1ELb0ELb1ELb0ELb1ELb0ELb0ELb0ELi2ELi4ELi4ELi4ELb0EEENS1_21CollectiveEpilogueBwdISA_SB_SD_Li256ELb0ELb0ELi2EEENS1_25SingleTileBwdLPTSchedulerILb0ELi128ELb1EEEEEEEEEvNT_6ParamsE$_ZN4cute3eso3ESOILb1ELb0EJNS_6LayoutINS_5tupleIJNS3_IJNS3_IJNS_1CILi4EEENS4_ILi8EEEEEENS3_IJS5_NS4_ILi2EEEEEEEEENS3_IJNS3_IJS8_S8_EEENS3_IJS8_S6_EEEEEEEEENS3_IJNS3_IJNS3_IJNS_11ScaledBasisIS8_JLi1EEEENSF_INS4_ILi1EEEJLi0EEEEEEENS3_IJNSF_INS4_ILi16EEEJLi0EEEENSF_IS6_JLi1EEEEEEEEEENS3_IJNS3_IJNSF_ISH_JLi1EEEENSF_IS6_JLi0EEEEEEENS3_IJNSF_INS4_ILi64EEEJLi0EEEENSF_ISK_JLi1EEEEEEEEEEEEEEENS_10ViewEngineINS_23ArithmeticTupleIteratorINS_15ArithmeticTupleIJNS4_ILi0EEES12_EEEEEEEEEC2ERKSY_RKS15_,($_ZN7cutlass13device_kernelIN5flash19enable_sm80_to_sm89INS1_16FlashAttnBwdSm80INS1_25CollectiveMainloopBwdSm80ILi2ELi2EN4cute5tupleIJNS5_1CILi128EEES8_NS7_ILi64EEEEEENS_10bfloat16_tEfNS_4arch4Sm80ELb1ELb0ELb1ELb0ELb1ELb0ELb0ELb0ELi2ELi4ELi4ELi4ELb0EEENS1_21CollectiveEpilogueBwdISA_SB_SD_Li256ELb0ELb0ELi2EEENS1_25SingleTileBwdLPTSchedulerILb0ELi128ELb1EEEEEEEEEvNT_6ParamsE$_ZN4cute3eso3ESOILb1ELb0EJNS_6LayoutINS_5tupleIJNS3_IJNS3_IJNS_1CILi8EEENS4_ILi1EEEEEES6_EEENS3_IJNS3_IJS6_S6_EEENS4_ILi2EEEEEEEEENS3_IJNS3_IJNS3_IJS6_NS4_ILi0EEEEEESD_EEENS3_IJNS3_IJSD_SD_EEENS4_ILi4096EEEEEEEEEEENS_10ViewEngineINS_8smem_ptrIPN7cutlass10bfloat16_tEEEEEEEC2ERKSK_RKSR_ - $_ZN7cutlass13device_kernelIN5flash19enable_sm80_to_sm89INS1_16FlashAttnBwdSm80INS1_25CollectiveMainloopBwdSm80ILi2ELi2EN4cute5tupleIJNS5_1CILi128EEES8_NS7_ILi64EEEEEENS_10bfloat16_tEfNS_4arch4Sm80ELb1ELb0ELb1ELb0ELb1ELb0ELb0ELb0ELi2ELi4ELi4ELi4ELb0EEENS1_21CollectiveEpilogueBwdISA_SB_SD_Li256ELb0ELb0ELi2EEENS1_25SingleTileBwdLPTSchedulerILb0ELi128ELb1EEEEEEEEEvNT_6ParamsE$_ZN4cute3eso3ESOILb1ELb0EJNS_6LayoutINS_5tupleIJNS3_IJNS3_IJNS_1CILi4EEENS4_ILi8EEEEEENS3_IJS5_NS4_ILi2EEEEEEEEENS3_IJNS3_IJS8_S8_EEENS3_IJS8_S6_EEEEEEEEENS3_IJNS3_IJNS3_IJNS_11ScaledBasisIS8_JLi1EEEENSF_INS4_ILi1EEEJLi0EEEEEEENS3_IJNSF_INS4_ILi16EEEJLi0EEEENSF_IS6_JLi1EEEEEEEEEENS3_IJNS3_IJNSF_ISH_JLi1EEEENSF_IS6_JLi0EEEEEEENS3_IJNSF_INS4_ILi64EEEJLi0EEEENSF_ISK_JLi1EEEEEEEEEEEEEEENS_10ViewEngineINS_23ArithmeticTupleIteratorINS_15ArithmeticTupleIJNS4_ILi0EEES12_EEEEEEEEEC2ERKSY_RKS15_)
$_ZN7cutlass13device_kernelIN5flash19enable_sm80_to_sm89INS1_16FlashAttnBwdSm80INS1_25CollectiveMainloopBwdSm80ILi2ELi2EN4cute5tupleIJNS5_1CILi128EEES8_NS7_ILi64EEEEEENS_10bfloat16_tEfNS_4arch4Sm80ELb1ELb0ELb1ELb0ELb1ELb0ELb0ELb0ELi2ELi4ELi4ELi4ELb0EEENS1_21CollectiveEpilogueBwdISA_SB_SD_Li256ELb0ELb0ELi2EEENS1_25SingleTileBwdLPTSchedulerILb0ELi128ELb1EEEEEEEEEvNT_6ParamsE$_ZN4cute3eso3ESOILb1ELb0EJNS_6LayoutINS_5tupleIJNS3_IJNS3_IJNS_1CILi4EEENS4_ILi8EEEEEENS3_IJS5_NS4_ILi2EEEEEEEEENS3_IJNS3_IJS8_S8_EEENS3_IJS8_S6_EEEEEEEEENS3_IJNS3_IJNS3_IJNS_11ScaledBasisIS8_JLi1EEEENSF_INS4_ILi1EEEJLi0EEEEEEENS3_IJNSF_INS4_ILi16EEEJLi0EEEENSF_IS6_JLi1EEEEEEEEEENS3_IJNS3_IJNSF_ISH_JLi1EEEENSF_IS6_JLi0EEEEEEENS3_IJNSF_INS4_ILi64EEEJLi0EEEENSF_ISK_JLi1EEEEEEEEEEEEEEENS_10ViewEngineINS_23ArithmeticTupleIteratorINS_15ArithmeticTupleIJNS4_ILi0EEES12_EEEEEEEEEC2ERKSY_RKS15_:
[----:B------:R-:W-:Y:S01]  /*9fa0*/  IADD3 R2, R46, -c[0x0][0x20], RZ ;  /* 0x800008002e027a10 */ /* 0x000fe20007ffe0ff */
[----:B------:R-:W-:Y:S01]  /*9fb0*/  IMAD.MOV.U32 R10, RZ, RZ, R6 ;  /* 0x000000ffff0a7224 */ /* 0x000fe200078e0006 */
[----:B------:R-:W-:Y:S01]  /*9fc0*/  PRMT R9, R47, 0x7770, RZ ;  /* 0x000077702f097816 */ /* 0x000fe200000000ff */
[----:B------:R-:W-:-:S04]  /*9fd0*/  IMAD.MOV.U32 R11, RZ, RZ, 0x0 ;  /* 0x00000000ff0b7424 */ /* 0x000fc800078e00ff */
[----:B------:R1:W-:Y:S01]  /*9fe0*/  STL.U8 [R2], R9 ;  /* 0x0000000902007387 */ /* 0x0003e20000100000 */
[----:B------:R-:W-:Y:S05]  /*9ff0*/  RET.REL.NODEC R10 `(_ZN7cutlass13device_kernelIN5flash19enable_sm80_to_sm89INS1_16FlashAttnBwdSm80INS1_25CollectiveMainloopBwdSm80ILi2ELi2EN4cute5tupleIJNS5_1CILi128EEES8_NS7_ILi64EEEEEENS_10bfloat16_tEfNS_4arch4Sm80ELb1ELb0ELb1ELb0ELb1ELb0ELb0ELb0ELi2ELi4ELi4ELi4ELb0EEENS1_21CollectiveEpilogueBwdISA_SB_SD_Li256ELb0ELb0ELi2EEENS1_25SingleTileBwdLPTSchedulerILb0ELi128ELb1EEEEEEEEEvNT_6ParamsE) ;  /* 0xffff60000a007950 */ /* 0x000fea0003c3ffff */
        .type           $_ZN7cutlass13device_kernelIN5flash19enable_sm80_to_sm89INS1_16FlashAttnBwdSm80INS1_25CollectiveMainloopBwdSm80ILi2ELi2EN4cute5tupleIJNS5_1CILi128EEES8_NS7_ILi64EEEEEENS_10bfloat16_tEfNS_4arch4Sm80ELb1ELb0ELb1ELb0ELb1ELb0ELb0ELb0ELi2ELi4ELi4ELi4ELb0EEENS1_21CollectiveEpilogueBwdISA_SB_SD_Li256ELb0ELb0ELi2EEENS1_25SingleTileBwdLPTSchedulerILb0ELi128ELb1EEEEEEEEEvNT_6ParamsE$_ZN4cute3eso3ESOILb1ELb0EJNS_6LayoutINS_5tupleIJNS3_IJNS3_IJNS_1CILi8EEENS4_ILi1EEEEEES6_EEENS3_IJNS3_IJS6_S6_EEENS4_ILi2EEEEEEEEENS3_IJNS3_IJNS3_IJS6_NS4_ILi0EEEEEESD_EEENS3_IJNS3_IJSD_SD_EEENS4_ILi4096EEEEEEEEEEENS_10ViewEngineINS_8smem_ptrIPN7cutlass10bfloat16_tEEEEEEEC2ERKSK_RKSR_,@function
        .size           $_ZN7cutlass13device_kernelIN5flash19enable_sm80_to_sm89INS1_16FlashAttnBwdSm80INS1_25CollectiveMainloopBwdSm80ILi2ELi2EN4cute5tupleIJNS5_1CILi128EEES8_NS7_ILi64EEEEEENS_10bfloat16_tEfNS_4arch4Sm80ELb1ELb0ELb1ELb0ELb1ELb0ELb0ELb0ELi2ELi4ELi4ELi4ELb0EEENS1_21CollectiveEpilogueBwdISA_SB_SD_Li256ELb0ELb0ELi2EEENS1_25SingleTileBwdLPTSchedulerILb0ELi128ELb1EEEEEEEEEvNT_6ParamsE$_ZN4cute3eso3ESOILb1ELb0EJNS_6LayoutINS_5tupleIJNS3_IJNS3_IJNS_1CILi8EEENS4_ILi1EEEEEES6_EEENS3_IJNS3_IJS6_S6_EEENS4_ILi2EEEEEEEEENS3_IJNS3_IJNS3_IJS6_NS4_ILi0EEEEEESD_EEENS3_IJNS3_IJSD_SD_EEENS4_ILi4096EEEEEEEEEEENS_10ViewEngineINS_8smem_ptrIPN7cutlass10bfloat16_tEEEEEEEC2ERKSK_RKSR_,($_ZN7cutlass13device_kernelIN5flash19enable_sm80_to_sm89INS1_16FlashAttnBwdSm80INS1_25CollectiveMainloopBwdSm80ILi2ELi2EN4cute5tupleIJNS5_1CILi128EEES8_NS7_ILi64EEEEEENS_10bfloat16_tEfNS_4arch4Sm80ELb1ELb0ELb1ELb0ELb1ELb0ELb0ELb0ELi2ELi4ELi4ELi4ELb0EEENS1_21CollectiveEpilogueBwdISA_SB_SD_Li256ELb0ELb0ELi2EEENS1_25SingleTileBwdLPTSchedulerILb0ELi128ELb1EEEEEEEEEvNT_6ParamsE$_ZN4cute3eso3ESOILb1ELb0EJNS_6LayoutINS_5tupleIJNS3_IJNS3_IJNS_1CILi8EEENS4_ILi1EEEEEES6_EEENS3_IJNS3_IJS6_S6_EEENS4_ILi2EEEEEEEEENS3_IJNS3_IJNS3_IJS6_NS4_ILi0EEEEEESD_EEENS3_IJNS3_IJSD_SD_EEENS4_ILi64EEEEEEEEEEENS_10ViewEngineIPN7cutlass10bfloat16_tEEEEEC2ERKSK_RKSP_ - $_ZN7cutlass13device_kernelIN5flash19enable_sm80_to_sm89INS1_16FlashAttnBwdSm80INS1_25CollectiveMainloopBwdSm80ILi2ELi2EN4cute5tupleIJNS5_1CILi128EEES8_NS7_ILi64EEEEEENS_10bfloat16_tEfNS_4arch4Sm80ELb1ELb0ELb1ELb0ELb1ELb0ELb0ELb0ELi2ELi4ELi4ELi4ELb0EEENS1_21CollectiveEpilogueBwdISA_SB_SD_Li256ELb0ELb0ELi2EEENS1_25SingleTileBwdLPTSchedulerILb0ELi128ELb1EEEEEEEEEvNT_6ParamsE$_ZN4cute3eso3ESOILb1ELb0EJNS_6LayoutINS_5tupleIJNS3_IJNS3_IJNS_1CILi8EEENS4_ILi1EEEEEES6_EEENS3_IJNS3_IJS6_S6_EEENS4_ILi2EEEEEEEEENS3_IJNS3_IJNS3_IJS6_NS4_ILi0EEEEEESD_EEENS3_IJNS3_IJSD_SD_EEENS4_ILi4096EEEEEEEEEEENS_10ViewEngineINS_8smem_ptrIPN7cutlass10bfloat16_tEEEEEEEC2ERKSK_RKSR_)
$_ZN7cutlass13device_kernelIN5flash19enable_sm80_to_sm89INS1_16FlashAttnBwdSm80INS1_25CollectiveMainloopBwdSm80ILi2ELi2EN4cute5tupleIJNS5_1CILi128EEES8_NS7_ILi64EEEEEENS_10bfloat16_tEfNS_4arch4Sm80ELb1ELb0ELb1ELb0ELb1ELb0ELb0ELb0ELi2ELi4ELi4ELi4ELb0EEENS1_21CollectiveEpilogueBwdISA_SB_SD_Li256ELb0ELb0ELi2EEENS1_25SingleTileBwdLPTSchedulerILb0ELi128ELb1EEEEEEEEEvNT_6ParamsE$_ZN4cute3eso3ESOILb1ELb0EJNS_6LayoutINS_5tupleIJNS3_IJNS3_IJNS_1CILi8EEENS4_ILi1EEEEEES6_EEENS3_IJNS3_IJS6_S6_EEENS4_ILi2EEEEEEEEENS3_IJNS3_IJNS3_IJS6_NS4_ILi0EEEEEESD_EEENS3_IJNS3_IJSD_SD_EEENS4_ILi4096EEEEEEEEEEENS_10ViewEngineINS_8smem_ptrIPN7cutlass10bfloat16_tEEEEEEEC2ERKSK_RKSR_:
[----:B------:R-:W-:Y:S02]  /*a000*/  IADD3 R2, R67, -c[0x0][0x20], RZ ;  /* 0x8000080043027a10 */ /* 0x000fe40007ffe0ff */
[----:B------:R-:W-:-:S03]  /*a010*/  MOV R9, 0x0 ;  /* 0x0000000000097802 */ /* 0x000fc60000000f00 */
[----:B------:R1:W-:Y:S01]  /*a020*/  STL.64 [R2], R6 ;  /* 0x0000000602007387 */ /* 0x0003e20000100a00 */
[----:B------:R-:W-:Y:S05]  /*a030*/  RET.REL.NODEC R8 `(_ZN7cutlass13device_kernelIN5flash19enable_sm80_to_sm89INS1_16FlashAttnBwdSm80INS1_25CollectiveMainloopBwdSm80ILi2ELi2EN4cute5tupleIJNS5_1CILi128EEES8_NS7_ILi64EEEEEENS_10bfloat16_tEfNS_4arch4Sm80ELb1ELb0ELb1ELb0ELb1ELb0ELb0ELb0ELi2ELi4ELi4ELi4ELb0EEENS1_21CollectiveEpilogueBwdISA_SB_SD_Li256ELb0ELb0ELi2EEENS1_25SingleTileBwdLPTSchedulerILb0ELi128ELb1EEEEEEEEEvNT_6ParamsE) ;  /* 0xffff5fc008007950 */ /* 0x000fea0003c3ffff */
        .type           $_ZN7cutlass13device_kernelIN5flash19enable_sm80_to_sm89INS1_16FlashAttnBwdSm80INS1_25CollectiveMainloopBwdSm80ILi2ELi2EN4cute5tupleIJNS5_1CILi128EEES8_NS7_ILi64EEEEEENS_10bfloat16_tEfNS_4arch4Sm80ELb1ELb0ELb1ELb0ELb1ELb0ELb0ELb0ELi2ELi4ELi4ELi4ELb0EEENS1_21CollectiveEpilogueBwdISA_SB_SD_Li256ELb0ELb0ELi2EEENS1_25SingleTileBwdLPTSchedulerILb0ELi128ELb1EEEEEEEEEvNT_6ParamsE$_ZN4cute3eso3ESOILb1ELb0EJNS_6LayoutINS_5tupleIJNS3_IJNS3_IJNS_1CILi8EEENS4_ILi1EEEEEES6_EEENS3_IJNS3_IJS6_S6_EEENS4_ILi2EEEEEEEEENS3_IJNS3_IJNS3_IJS6_NS4_ILi0EEEEEESD_EEENS3_IJNS3_IJSD_SD_EEENS4_ILi64EEEEEEEEEEENS_10ViewEngineIPN7cutlass10bfloat16_tEEEEEC2ERKSK_RKSP_,@function
        .size           $_ZN7cutlass13device_kernelIN5flash19enable_sm80_to_sm89INS1_16FlashAttnBwdSm80INS1_25CollectiveMainloopBwdSm80ILi2ELi2EN4cute5tupleIJNS5_1CILi128EEES8_NS7_ILi64EEEEEENS_10bfloat16_tEfNS_4arch4Sm80ELb1ELb0ELb1ELb0ELb1ELb0ELb0ELb0ELi2ELi4ELi4ELi4ELb0EEENS1_21CollectiveEpilogueBwdISA_SB_SD_Li256ELb0ELb0ELi2EEENS1_25SingleTileBwdLPTSchedulerILb0ELi128ELb1EEEEEEEEEvNT_6ParamsE$_ZN4cute3eso3ESOILb1ELb0EJNS_6LayoutINS_5tupleIJNS3_IJNS3_IJNS_1CILi8EEENS4_ILi1EEEEEES6_EEENS3_IJNS3_IJS6_S6_EEENS4_ILi2EEEEEEEEENS3_IJNS3_IJNS3_IJS6_NS4_ILi0EEEEEESD_EEENS3_IJNS3_IJSD_SD_EEENS4_ILi64EEEEEEEEEEENS_10ViewEngineIPN7cutlass10bfloat16_tEEEEEC2ERKSK_RKSP_,($_ZN7cutlass13device_kernelIN5flash19enable_sm80_to_sm89INS1_16FlashAttnBwdSm80INS1_25CollectiveMainloopBwdSm80ILi2ELi2EN4cute5tupleIJNS5_1CILi128EEES8_NS7_ILi64EEEEEENS_10bfloat16_tEfNS_4arch4Sm80ELb1ELb0ELb1ELb0ELb1ELb0ELb0ELb0ELi2ELi4ELi4ELi4ELb0EEENS1_21CollectiveEpilogueBwdISA_SB_SD_Li256ELb0ELb0ELi2EEENS1_25SingleTileBwdLPTSchedulerILb0ELi128ELb1EEEEEEEEEvNT_6ParamsE$_ZN4cute3eso3ESOILb1ELb0EJNS_6LayoutINS_5tupleIJNS3_IJNS3_IJNS_1CILi8EEENS4_ILi1EEEEEES6_EEENS3_IJNS3_IJS6_S6_EEENS4_ILi2EEEEEEEEENS3_IJNS3_IJNS3_IJS6_NS4_ILi0EEEEEESD_EEENS3_IJNS3_IJSD_SD_EEENS4_ILi8192EEEEEEEEEEENS_10ViewEngineINS_8smem_ptrIPN7cutlass10bfloat16_tEEEEEEEC2ERKSK_RKSR_ - $_ZN7cutlass13device_kernelIN5flash19enable_sm80_to_sm89INS1_16FlashAttnBwdSm80INS1_25CollectiveMainloopBwdSm80ILi2ELi2EN4cute5tupleIJNS5_1CILi128EEES8_NS7_ILi64EEEEEENS_10bfloat16_tEfNS_4arch4Sm80ELb1ELb0ELb1ELb0ELb1ELb0ELb0ELb0ELi2ELi4ELi4ELi4ELb0EEENS1_21CollectiveEpilogueBwdISA_SB_SD_Li256ELb0ELb0ELi2EEENS1_25SingleTileBwdLPTSchedulerILb0ELi128ELb1EEEEEEEEEvNT_6ParamsE$_ZN4cute3eso3ESOILb1ELb0EJNS_6LayoutINS_5tupleIJNS3_IJNS3_IJNS_1CILi8EEENS4_ILi1EEEEEES6_EEENS3_IJNS3_IJS6_S6_EEENS4_ILi2EEEEEEEEENS3_IJNS3_IJNS3_IJS6_NS4_ILi0EEEEEESD_EEENS3_IJNS3_IJSD_SD_EEENS4_ILi64EEEEEEEEEEENS_10ViewEngineIPN7cutlass10bfloat16_tEEEEEC2ERKSK_RKSP_)
$_ZN7cutlass13device_kernelIN5flash19enable_sm80_to_sm89INS1_16FlashAttnBwdSm80INS1_25CollectiveMainloopBwdSm80ILi2ELi2EN4cute5tupleIJNS5_1CILi128EEES8_NS7_ILi64EEEEEENS_10bfloat16_tEfNS_4arch4Sm80ELb1ELb0ELb1ELb0ELb1ELb0ELb0ELb0ELi2ELi4ELi4ELi4ELb0EEENS1_21CollectiveEpilogueBwdISA_SB_SD_Li256ELb0ELb0ELi2EEENS1_25SingleTileBwdLPTSchedulerILb0ELi128ELb1EEEEEEEEEvNT_6ParamsE$_ZN4cute3eso3ESOILb1ELb0EJNS_6LayoutINS_5tupleIJNS3_IJNS3_IJNS_1CILi8EEENS4_ILi1EEEEEES6_EEENS3_IJNS3_IJS6_S6_EEENS4_ILi2EEEEEEEEENS3_IJNS3_IJNS3_IJS6_NS4_ILi0EEEEEESD_EEENS3_IJNS3_IJSD_SD_EEENS4_ILi64EEEEEEEEEEENS_10ViewEngineIPN7cutlass10bfloat16_tEEEEEC2ERKSK_RKSP_:
[----:B------:R-:W-:Y:S02]  /*a040*/  IADD3 R6, R23, -c[0x0][0x20], RZ ;  /* 0x8000080017067a10 */ /* 0x000fe40007ffe0ff */
[----:B------:R-:W-:-:S03]  /*a050*/  MOV R9, 0x0 ;  /* 0x0000000000097802 */ /* 0x000fc60000000f00 */
[----:B------:R1:W-:Y:S01]  /*a060*/  STL.64 [R6], R2 ;  /* 0x0000000206007387 */ /* 0x0003e20000100a00 */
[----:B------:R-:W-:Y:S05]  /*a070*/  RET.REL.NODEC R8 `(_ZN7cutlass13device_kernelIN5flash19enable_sm80_to_sm89INS1_16FlashAttnBwdSm80INS1_25CollectiveMainloopBwdSm80ILi2ELi2EN4cute5tupleIJNS5_1CILi128EEES8_NS7_ILi64EEEEEENS_10bfloat16_tEfNS_4arch4Sm80ELb1ELb0ELb1ELb0ELb1ELb0ELb0ELb0ELi2ELi4ELi4ELi4ELb0EEENS1_21CollectiveEpilogueBwdISA_SB_SD_Li256ELb0ELb0ELi2EEENS1_25SingleTileBwdLPTSchedulerILb0ELi128ELb1EEEEEEEEEvNT_6ParamsE) ;  /* 0xffff5f8008007950 */ /* 0x000fea0003c3ffff */
        .type           $_ZN7cutlass13device_kernelIN5flash19enable_sm80_to_sm89INS1_16FlashAttnBwdSm80INS1_25CollectiveMainloopBwdSm80ILi2ELi2EN4cute5tupleIJNS5_1CILi128EEES8_NS7_ILi64EEEEEENS_10bfloat16_tEfNS_4arch4Sm80ELb1ELb0ELb1ELb0ELb1ELb0ELb0ELb0ELi2ELi4ELi4ELi4ELb0EEENS1_21CollectiveEpilogueBwdISA_SB_SD_Li256ELb0ELb0ELi2EEENS1_25SingleTileBwdLPTSchedulerILb0ELi128ELb1EEEEEEEEEvNT_6ParamsE$_ZN4cute3eso3ESOILb1ELb0EJNS_6LayoutINS_5tupleIJNS3_IJNS3_IJNS_1CILi8EEENS4_ILi1EEEEEES6_EEENS3_IJNS3_IJS6_S6_EEENS4_ILi2EEEEEEEEENS3_IJNS3_IJNS3_IJS6_NS4_ILi0EEEEEESD_EEENS3_IJNS3_IJSD_SD_EEENS4_ILi8192EEEEEEEEEEENS_10ViewEngineINS_8smem_ptrIPN7cutlass10bfloat16_tEEEEEEEC2ERKSK_RKSR_,@function
        .size           $_ZN7cutlass13device_kernelIN5flash19enable_sm80_to_sm89INS1_16FlashAttnBwdSm80INS1_25CollectiveMainloopBwdSm80ILi2ELi2EN4cute5tupleIJNS5_1CILi128EEES8_NS7_ILi64EEEEEENS_10bfloat16_tEfNS_4arch4Sm80ELb1ELb0ELb1ELb0ELb1ELb0ELb0ELb0ELi2ELi4ELi4ELi4ELb0EEENS1_21CollectiveEpilogueBwdISA_SB_SD_Li256ELb0ELb0ELi2EEENS1_25SingleTileBwdLPTSchedulerILb0ELi128ELb1EEEEEEEEEvNT_6ParamsE$_ZN4cute3eso3ESOILb1ELb0EJNS_6LayoutINS_5tupleIJNS3_IJNS3_IJNS_1CILi8EEENS4_ILi1EEEEEES6_EEENS3_IJNS3_IJS6_S6_EEENS4_ILi2EEEEEEEEENS3_IJNS3_IJNS3_IJS6_NS4_ILi0EEEEEESD_EEENS3_IJNS3_IJSD_SD_EEENS4_ILi8192EEEEEEEEEEENS_10ViewEngineINS_8smem_ptrIPN7cutlass10bfloat16_tEEEEEEEC2ERKSK_RKSR_,($_ZN7cutlass13device_kernelIN5flash19enable_sm80_to_sm89INS1_16FlashAttnBwdSm80INS1_25CollectiveMainloopBwdSm80ILi2ELi2EN4cute5tupleIJNS5_1CILi128EEES8_NS7_ILi64EEEEEENS_10bfloat16_tEfNS_4arch4Sm80ELb1ELb0ELb1ELb0ELb1ELb0ELb0ELb0ELi2ELi4ELi4ELi4ELb0EEENS1_21CollectiveEpilogueBwdISA_SB_SD_Li256ELb0ELb0ELi2EEENS1_25SingleTileBwdLPTSchedulerILb0ELi128ELb1EEEEEEEEEvNT_6ParamsE$_ZN4cute3eso3ESOILb1ELb0EJNS_6LayoutINS_5tupleIJNS3_IJNS3_IJNS_1CILi8EEENS4_ILi1EEEEEES6_EEENS3_IJNS3_IJS6_S6_EEENS4_ILi2EEEEEEEEENS3_IJNS3_IJNS3_IJS6_NS4_ILi0EEEEEESD_EEENS3_IJNS3_IJSD_SD_EEES5_EEEEEEEENS_10ViewEngineIPN7cutlass10bfloat16_tEEEEEC2ERKSJ_RKSO_ - $_ZN7cutlass13device_kernelIN5flash19enable_sm80_to_sm89INS1_16FlashAttnBwdSm80INS1_25CollectiveMainloopBwdSm80ILi2ELi2EN4cute5tupleIJNS5_1CILi128EEES8_NS7_ILi64EEEEEENS_10bfloat16_tEfNS_4arch4Sm80ELb1ELb0ELb1ELb0ELb1ELb0ELb0ELb0ELi2ELi4ELi4ELi4ELb0EEENS1_21CollectiveEpilogueBwdISA_SB_SD_Li256ELb0ELb0ELi2EEENS1_25SingleTileBwdLPTSchedulerILb0ELi128ELb1EEEEEEEEEvNT_6ParamsE$_ZN4cute3eso3ESOILb1ELb0EJNS_6LayoutINS_5tupleIJNS3_IJNS3_IJNS_1CILi8EEENS4_ILi1EEEEEES6_EEENS3_IJNS3_IJS6_S6_EEENS4_ILi2EEEEEEEEENS3_IJNS3_IJNS3_IJS6_NS4_ILi0EEEEEESD_EEENS3_IJNS3_IJSD_SD_EEENS4_ILi8192EEEEEEEEEEENS_10ViewEngineINS_8smem_ptrIPN7cutlass10bfloat16_tEEEEEEEC2ERKSK_RKSR_)
$_ZN7cutlass13device_kernelIN5flash19enable_sm80_to_sm89INS1_16FlashAttnBwdSm80INS1_25CollectiveMainloopBwdSm80ILi2ELi2EN4cute5tupleIJNS5_1CILi128EEES8_NS7_ILi64EEEEEENS_10bfloat16_tEfNS_4arch4Sm80ELb1ELb0ELb1ELb0ELb1ELb0ELb0ELb0ELi2ELi4ELi4ELi4ELb0EEENS1_21CollectiveEpilogueBwdISA_SB_SD_Li256ELb0ELb0ELi2EEENS1_25SingleTileBwdLPTSchedulerILb0ELi128ELb1EEEEEEEEEvNT_6ParamsE$_ZN4cute3eso3ESOILb1ELb0EJNS_6LayoutINS_5tupleIJNS3_IJNS3_IJNS_1CILi8EEENS4_ILi1EEEEEES6_EEENS3_IJNS3_IJS6_S6_EEENS4_ILi2EEEEEEEEENS3_IJNS3_IJNS3_IJS6_NS4_ILi0EEEEEESD_EEENS3_IJNS3_IJSD_SD_EEENS4_ILi8192EEEEEEEEEEENS_10ViewEngineINS_8smem_ptrIPN7cutlass10bfloat16_tEEEEEEEC2ERKSK_RKSR_:
[----:B------:R-:W-:Y:S01]  /*a080*/  IADD3 R5, R23, -c[0x0][0x20], RZ ;  /* 0x8000080017057a10 */ /* 0x000fe20007ffe0ff */
[----:B------:R-:W-:Y:S01]  /*a090*/  IMAD.MOV.U32 R8, RZ, RZ, R4 ;  /* 0x000000ffff087224 */ /* 0x000fe200078e0004 */
[----:B------:R-:W-:Y:S01]  /*a0a0*/  MOV R9, R7 ;  /* 0x0000000700097202 */ /* 0x000fe20000000f00 */
[----:B------:R-:W-:-:S04]  /*a0b0*/  IMAD.MOV.U32 R7, RZ, RZ, 0x0 ;  /* 0x00000000ff077424 */ /* 0x000fc800078e00ff */
[----:B------:R1:W-:Y:S01]  /*a0c0*/  STL.64 [R5], R8 ;  /* 0x0000000805007387 */ /* 0x0003e20000100a00 */
[----:B------:R-:W-:Y:S05]  /*a0d0*/  RET.REL.NODEC R6 `(_ZN7cutlass13device_kernelIN5flash19enable_sm80_to_sm89INS1_16FlashAttnBwdSm80INS1_25CollectiveMainloopBwdSm80ILi2ELi2EN4cute5tupleIJNS5_1CILi128EEES8_NS7_ILi64EEEEEENS_10bfloat16_tEfNS_4arch4Sm80ELb1ELb0ELb1ELb0ELb1ELb0ELb0ELb0ELi2ELi4ELi4ELi4ELb0EEENS1_21CollectiveEpilogueBwdISA_SB_SD_Li256ELb0ELb0ELi2EEENS1_25SingleTileBwdLPTSchedulerILb0ELi128ELb1EEEEEEEEEvNT_6ParamsE) ;  /* 0xffff5f2006007950 */ /* 0x000fea0003c3ffff */
        .type           $_ZN7cutlass13device_kernelIN5flash19enable_sm80_to_sm89INS1_16FlashAttnBwdSm80INS1_25CollectiveMainloopBwdSm80ILi2ELi2EN4cute5tupleIJNS5_1CILi128EEES8_NS7_ILi64EEEEEENS_10bfloat16_tEfNS_4arch4Sm80ELb1ELb0ELb1ELb0ELb1ELb0ELb0ELb0ELi2ELi4ELi4ELi4ELb0EEENS1_21CollectiveEpilogueBwdISA_SB_SD_Li256ELb0ELb0ELi2EEENS1_25SingleTileBwdLPTSchedulerILb0ELi128ELb1EEEEEEEEEvNT_6ParamsE$_ZN4cute3eso3ESOILb1ELb0EJNS_6LayoutINS_5tupleIJNS3_IJNS3_IJNS_1CILi8EEENS4_ILi1EEEEEES6_EEENS3_IJNS3_IJS6_S6_EEENS4_ILi2EEEEEEEEENS3_IJNS3_IJNS3_IJS6_NS4_ILi0EEEEEESD_EEENS3_IJNS3_IJSD_SD_EEES5_EEEEEEEENS_10ViewEngineIPN7cutlass10bfloat16_tEEEEEC2ERKSJ_RKSO_,@function
        .size           $_ZN7cutlass13device_kernelIN5flash19enable_sm80_to_sm89INS1_16FlashAttnBwdSm80INS1_25CollectiveMainloopBwdSm80ILi2ELi2EN4cute5tupleIJNS5_1CILi128EEES8_NS7_ILi64EEEEEENS_10bfloat16_tEfNS_4arch4Sm80ELb1ELb0ELb1ELb0ELb1ELb0ELb0ELb0ELi2ELi4ELi4ELi4ELb0EEENS1_21CollectiveEpilogueBwdISA_SB_SD_Li256ELb0ELb0ELi2EEENS1_25SingleTileBwdLPTSchedulerILb0ELi128ELb1EEEEEEEEEvNT_6ParamsE$_ZN4cute3eso3ESOILb1ELb0EJNS_6LayoutINS_5tupleIJNS3_IJNS3_IJNS_1CILi8EEENS4_ILi1EEEEEES6_EEENS3_IJNS3_IJS6_S6_EEENS4_ILi2EEEEEEEEENS3_IJNS3_IJNS3_IJS6_NS4_ILi0EEEEEESD_EEENS3_IJNS3_IJSD_SD_EEES5_EEEEEEEENS_10ViewEngineIPN7cutlass10bfloat16_tEEEEEC2ERKSJ_RKSO_,($_ZN7cutlass13device_kernelIN5flash19enable_sm80_to_sm89INS1_16FlashAttnBwdSm80INS1_25CollectiveMainloopBwdSm80ILi2ELi2EN4cute5tupleIJNS5_1CILi128EEES8_NS7_ILi64EEEEEENS_10bfloat16_tEfNS_4arch4Sm80ELb1ELb0ELb1ELb0ELb1ELb0ELb0ELb0ELi2ELi4ELi4ELi4ELb0EEENS1_21CollectiveEpilogueBwdISA_SB_SD_Li256ELb0ELb0ELi2EEENS1_25SingleTileBwdLPTSchedulerILb0ELi128ELb1EEEEEEEEEvNT_6ParamsE$_ZN4cute3eso3ESOILb1ELb0EJNS_6LayoutINS_5tupleIJNS3_IJNS3_IJNS_1CILi8EEENS4_ILi1EEEEEES6_EEENS3_IJNS3_IJS6_S6_EEENS4_ILi4EEEEEEEEENS3_IJNS3_IJNS3_IJS6_NS4_ILi0EEEEEESD_EEENS3_IJNS3_IJSD_SD_EEENS4_ILi2048EEEEEEEEEEENS_10ViewEngineINS_8smem_ptrIPN7cutlass10bfloat16_tEEEEEEEC2ERKSK_RKSR_ - $_ZN7cutlass13device_kernelIN5flash19enable_sm80_to_sm89INS1_16FlashAttnBwdSm80INS1_25CollectiveMainloopBwdSm80ILi2ELi2EN4cute5tupleIJNS5_1CILi128EEES8_NS7_ILi64EEEEEENS_10bfloat16_tEfNS_4arch4Sm80ELb1ELb0ELb1ELb0ELb1ELb0ELb0ELb0ELi2ELi4ELi4ELi4ELb0EEENS1_21CollectiveEpilogueBwdISA_SB_SD_Li256ELb0ELb0ELi2EEENS1_25SingleTileBwdLPTSchedulerILb0ELi128ELb1EEEEEEEEEvNT_6ParamsE$_ZN4cute3eso3ESOILb1ELb0EJNS_6LayoutINS_5tupleIJNS3_IJNS3_IJNS_1CILi8EEENS4_ILi1EEEEEES6_EEENS3_IJNS3_IJS6_S6_EEENS4_ILi2EEEEEEEEENS3_IJNS3_IJNS3_IJS6_NS4_ILi0EEEEEESD_EEENS3_IJNS3_IJSD_SD_EEES5_EEEEEEEENS_10ViewEngineIPN7cutlass10bfloat16_tEEEEEC2ERKSJ_RKSO_)
$_ZN7cutlass13device_kernelIN5flash19enable_sm80_to_sm89INS1_16FlashAttnBwdSm80INS1_25CollectiveMainloopBwdSm80ILi2ELi2EN4cute5tupleIJNS5_1CILi128EEES8_NS7_ILi64EEEEEENS_10bfloat16_tEfNS_4arch4Sm80ELb1ELb0ELb1ELb0ELb1ELb0ELb0ELb0ELi2ELi4ELi4ELi4ELb0EEENS1_21CollectiveEpilogueBwdISA_SB_SD_Li256ELb0ELb0ELi2EEENS1_25SingleTileBwdLPTSchedulerILb0ELi128ELb1EEEEEEEEEvNT_6ParamsE$_ZN4cute3eso3ESOILb1ELb0EJNS_6LayoutINS_5tupleIJNS3_IJNS3_IJNS_1CILi8EEENS4_ILi1EEEEEES6_EEENS3_IJNS3_IJS6_S6_EEENS4_ILi2EEEEEEEEENS3_IJNS3_IJNS3_IJS6_NS4_ILi0EEEEEESD_EEENS3_IJNS3_IJSD_SD_EEES5_EEEEEEEENS_10ViewEngineIPN7cutlass10bfloat16_tEEEEEC2ERKSJ_RKSO_:
[----:B------:R-:W-:Y:S02]  /*a0e0*/  IADD3 R4, R67, -c[0x0][0x20], RZ ;  /* 0x8000080043047a10 */ /* 0x000fe40007ffe0ff */
[----:B------:R-:W-:-:S03]  /*a0f0*/  MOV R9, 0x0 ;  /* 0x0000000000097802 */ /* 0x000fc60000000f00 */
[----:B------:R1:W-:Y:S01]  /*a100*/  STL.64 [R4], R2 ;  /* 0x0000000204007387 */ /* 0x0003e20000100a00 */
[----:B------:R-:W-:Y:S05]  /*a110*/  RET.REL.NODEC R8 `(_ZN7cutlass13device_kernelIN5flash19enable_sm80_to_sm89INS1_16FlashAttnBwdSm80INS1_25CollectiveMainloopBwdSm80ILi2ELi2EN4cute5tupleIJNS5_1CILi128EEES8_NS7_ILi64EEEEEENS_10bfloat16_tEfNS_4arch4Sm80ELb1ELb0ELb1ELb0ELb1ELb0ELb0ELb0ELi2ELi4ELi4ELi4ELb0EEENS1_21CollectiveEpilogueBwdISA_SB_SD_Li256ELb0ELb0ELi2EEENS1_25SingleTileBwdLPTSchedulerILb0ELi128ELb1EEEEEEEEEvNT_6ParamsE) ;  /* 0xffff5ee008007950 */ /* 0x000fea0003c3ffff */
        .type           $_ZN7cutlass13device_kernelIN5flash19enable_sm80_to_sm89INS1_16FlashAttnBwdSm80INS1_25CollectiveMainloopBwdSm80ILi2ELi2EN4cute5tupleIJNS5_1CILi128EEES8_NS7_ILi64EEEEEENS_10bfloat16_tEfNS_4arch4Sm80ELb1ELb0ELb1ELb0ELb1ELb0ELb0ELb0ELi2ELi4ELi4ELi4ELb0EEENS1_21CollectiveEpilogueBwdISA_SB_SD_Li256ELb0ELb0ELi2EEENS1_25SingleTileBwdLPTSchedulerILb0ELi128ELb1EEEEEEEEEvNT_6ParamsE$_ZN4cute3eso3ESOILb1ELb0EJNS_6LayoutINS_5tupleIJNS3_IJNS3_IJNS_1CILi8EEENS4_ILi1EEEEEES6_EEENS3_IJNS3_IJS6_S6_EEENS4_ILi4EEEEEEEEENS3_IJNS3_IJNS3_IJS6_NS4_ILi0EEEEEESD_EEENS3_IJNS3_IJSD_SD_EEENS4_ILi2048EEEEEEEEEEENS_10ViewEngineINS_8smem_ptrIPN7cutlass10bfloat16_tEEEEEEEC2ERKSK_RKSR_,@function
        .size           $_ZN7cutlass13device_kernelIN5flash19enable_sm80_to_sm89INS1_16FlashAttnBwdSm80INS1_25CollectiveMainloopBwdSm80ILi2ELi2EN4cute5tupleIJNS5_1CILi128EEES8_NS7_ILi64EEEEEENS_10bfloat16_tEfNS_4arch4Sm80ELb1ELb0ELb1ELb0ELb1ELb0ELb0ELb0ELi2ELi4ELi4ELi4ELb0EEENS1_21CollectiveEpilogueBwdISA_SB_SD_Li256ELb0ELb0ELi2EEENS1_25SingleTileBwdLPTSchedulerILb0ELi128ELb1EEEEEEEEEvNT_6ParamsE$_ZN4cute3eso3ESOILb1ELb0EJNS_6LayoutINS_5tupleIJNS3_IJNS3_IJNS_1CILi8EEENS4_ILi1EEEEEES6_EEENS3_IJNS3_IJS6_S6_EEENS4_ILi4EEEEEEEEENS3_IJNS3_IJNS3_IJS6_NS4_ILi0EEEEEESD_EEENS3_IJNS3_IJSD_SD_EEENS4_ILi2048EEEEEEEEEEENS_10ViewEngineINS_8smem_ptrIPN7cutlass10bfloat16_tEEEEEEEC2ERKSK_RKSR_,($_ZN7cutlass13device_kernelIN5flash19enable_sm80_to_sm89INS1_16FlashAttnBwdSm80INS1_25CollectiveMainloopBwdSm80ILi2ELi2EN4cute5tupleIJNS5_1CILi128EEES8_NS7_ILi64EEEEEENS_10bfloat16_tEfNS_4arch4Sm80ELb1ELb0ELb1ELb0ELb1ELb0ELb0ELb0ELi2ELi4ELi4ELi4ELb0EEENS1_21CollectiveEpilogueBwdISA_SB_SD_Li256ELb0ELb0ELi2EEENS1_25SingleTileBwdLPTSchedulerILb0ELi128ELb1EEEEEEEEEvNT_6ParamsE$_ZN4cute3eso3ESOILb1ELb0EJNS_6LayoutINS_5tupleIJNS3_IJNS3_IJNS_1CILi8EEENS4_ILi1EEEEEES6_EEENS3_IJNS3_IJS6_S6_EEENS4_ILi4EEEEEEEEENS3_IJNS3_IJNS3_IJS6_NS4_ILi0EEEEEESD_EEENS3_IJNS3_IJSD_SD_EEES5_EEEEEEEENS_10ViewEngineIPN7cutlass10bfloat16_tEEEEEC2ERKSJ_RKSO_ - $_ZN7cutlass13device_kernelIN5flash19enable_sm80_to_sm89INS1_16FlashAttnBwdSm80INS1_25CollectiveMainloopBwdSm80ILi2ELi2EN4cute5tupleIJNS5_1CILi128EEES8_NS7_ILi64EEEEEENS_10bfloat16_tEfNS_4arch4Sm80ELb1ELb0ELb1ELb0ELb1ELb0ELb0ELb0ELi2ELi4ELi4ELi4ELb0EEENS1_21CollectiveEpilogueBwdISA_SB_SD_Li256ELb0ELb0ELi2EEENS1_25SingleTileBwdLPTSchedulerILb0ELi128ELb1EEEEEEEEEvNT_6ParamsE$_ZN4cute3eso3ESOILb1ELb0EJNS_6LayoutINS_5tupleIJNS3_IJNS3_IJNS_1CILi8EEENS4_ILi1EEEEEES6_EEENS3_IJNS3_IJS6_S6_EEENS4_ILi4EEEEEEEEENS3_IJNS3_IJNS3_IJS6_NS4_ILi0EEEEEESD_EEENS3_IJNS3_IJSD_SD_EEENS4_ILi2048EEEEEEEEEEENS_10ViewEngineINS_8smem_ptrIPN7cutlass10bfloat16_tEEEEEEEC2ERKSK_RKSR_)
$_ZN7cutlass13device_kernelIN5flash19enable_sm80_to_sm89INS1_16FlashAttnBwdSm80INS1_25CollectiveMainloopBwdSm80ILi2ELi2EN4cute5tupleIJNS5_1CILi128EEES8_NS7_ILi64EEEEEENS_10bfloat16_tEfNS_4arch4Sm80ELb1ELb0ELb1ELb0ELb1ELb0ELb0ELb0ELi2ELi4ELi4ELi4ELb0EEENS1_21CollectiveEpilogueBwdISA_SB_SD_Li256ELb0ELb0ELi2EEENS1_25SingleTileBwdLPTSchedulerILb0ELi128ELb1EEEEEEEEEvNT_6ParamsE$_ZN4cute3eso3ESOILb1ELb0EJNS_6LayoutINS_5tupleIJNS3_IJNS3_IJNS_1CILi8EEENS4_ILi1EEEEEES6_EEENS3_IJNS3_IJS6_S6_EEENS4_ILi4EEEEEEEEENS3_IJNS3_IJNS3_IJS6_NS4_ILi0EEEEEESD_EEENS3_IJNS3_IJSD_SD_EEENS4_ILi2048EEEEEEEEEEENS_10ViewEngineINS_8smem_ptrIPN7cutlass10bfloat16_tEEEEEEEC2ERKSK_RKSR_:
[----:B------:R-:W-:Y:S02]  /*a120*/  IADD3 R2, R23, -c[0x0][0x20], RZ ;  /* 0x8000080017027a10 */ /* 0x000fe40007ffe0ff */
[----:B------:R-:W-:-:S03]  /*a130*/  MOV R9, 0x0 ;  /* 0x0000000000097802 */ /* 0x000fc60000000f00 */
[----:B------:R1:W-:Y:S01]  /*a140*/  STL.64 [R2], R6 ;  /* 0x0000000602007387 */ /* 0x0003e20000100a00 */
[----:B------:R-:W-:Y:S05]  /*a150*/  RET.REL.NODEC R8 `(_ZN7cutlass13device_kernelIN5flash19enable_sm80_to_sm89INS1_16FlashAttnBwdSm80INS1_25CollectiveMainloopBwdSm80ILi2ELi2EN4cute5tupleIJNS5_1CILi128EEES8_NS7_ILi64EEEEEENS_10bfloat16_tEfNS_4arch4Sm80ELb1ELb0ELb1ELb0ELb1ELb0ELb0ELb0ELi2ELi4ELi4ELi4ELb0EEENS1_21CollectiveEpilogueBwdISA_SB_SD_Li256ELb0ELb0ELi2EEENS1_25SingleTileBwdLPTSchedulerILb0ELi128ELb1EEEEEEEEEvNT_6ParamsE) ;  /* 0xffff5ea008007950 */ /* 0x000fea0003c3ffff */
        .type           $_ZN7cutlass13device_kernelIN5flash19enable_sm80_to_sm89INS1_16FlashAttnBwdSm80INS1_25CollectiveMainloopBwdSm80ILi2ELi2EN4cute5tupleIJNS5_1CILi128EEES8_NS7_ILi64EEEEEENS_10bfloat16_tEfNS_4arch4Sm80ELb1ELb0ELb1ELb0ELb1ELb0ELb0ELb0ELi2ELi4ELi4ELi4ELb0EEENS1_21CollectiveEpilogueBwdISA_SB_SD_Li256ELb0ELb0ELi2EEENS1_25SingleTileBwdLPTSchedulerILb0ELi128ELb1EEEEEEEEEvNT_6ParamsE$_ZN4cute3eso3ESOILb1ELb0EJNS_6LayoutINS_5tupleIJNS3_IJNS3_IJNS_1CILi8EEENS4_ILi1EEEEEES6_EEENS3_IJNS3_IJS6_S6_EEENS4_ILi4EEEEEEEEENS3_IJNS3_IJNS3_IJS6_NS4_ILi0EEEEEESD_EEENS3_IJNS3_IJSD_SD_EEES5_EEEEEEEENS_10ViewEngineIPN7cutlass10bfloat16_tEEEEEC2ERKSJ_RKSO_,@function
        .size           $_ZN7cutlass13device_kernelIN5flash19enable_sm80_to_sm89INS1_16FlashAttnBwdSm80INS1_25CollectiveMainloopBwdSm80ILi2ELi2EN4cute5tupleIJNS5_1CILi128EEES8_NS7_ILi64EEEEEENS_10bfloat16_tEfNS_4arch4Sm80ELb1ELb0ELb1ELb0ELb1ELb0ELb0ELb0ELi2ELi4ELi4ELi4ELb0EEENS1_21CollectiveEpilogueBwdISA_SB_SD_Li256ELb0ELb0ELi2EEENS1_25SingleTileBwdLPTSchedulerILb0ELi128ELb1EEEEEEEEEvNT_6ParamsE$_ZN4cute3eso3ESOILb1ELb0EJNS_6LayoutINS_5tupleIJNS3_IJNS3_IJNS_1CILi8EEENS4_ILi1EEEEEES6_EEENS3_IJNS3_IJS6_S6_EEENS4_ILi4EEEEEEEEENS3_IJNS3_IJNS3_IJS6_NS4_ILi0EEEEEESD_EEENS3_IJNS3_IJSD_SD_EEES5_EEEEEEEENS_10ViewEngineIPN7cutlass10bfloat16_tEEEEEC2ERKSJ_RKSO_,($_ZN7cutlass13device_kernelIN5flash19enable_sm80_to_sm89INS1_16FlashAttnBwdSm80INS1_25CollectiveMainloopBwdSm80ILi2ELi2EN4cute5tupleIJNS5_1CILi128EEES8_NS7_ILi64EEEEEENS_10bfloat16_tEfNS_4arch4Sm80ELb1ELb0ELb1ELb0ELb1ELb0ELb0ELb0ELi2ELi4ELi4ELi4ELb0EEENS1_21CollectiveEpilogueBwdISA_SB_SD_Li256ELb0ELb0ELi2EEENS1_25SingleTileBwdLPTSchedulerILb0ELi128ELb1EEEEEEEEEvNT_6ParamsE$_ZN4cute3eso3ESOILb1ELb0EJNS_6LayoutINS_5tupleIJNS3_IJNS_1CILi1EEENS3_IJNS4_ILi2EEES6_EEEEEES6_NS4_ILi4EEEEEENS3_IJNS3_IJNS4_ILi0EEENS3_IJS5_S9_EEEEEES6_NS4_ILi8EEEEEEEENS_10ViewEngineIPjEEEEC2ERKSG_RKSJ_ - $_ZN7cutlass13device_kernelIN5flash19enable_sm80_to_sm89INS1_16FlashAttnBwdSm80INS1_25CollectiveMainloopBwdSm80ILi2ELi2EN4cute5tupleIJNS5_1CILi128EEES8_NS7_ILi64EEEEEENS_10bfloat16_tEfNS_4arch4Sm80ELb1ELb0ELb1ELb0ELb1ELb0ELb0ELb0ELi2ELi4ELi4ELi4ELb0EEENS1_21CollectiveEpilogueBwdISA_SB_SD_Li256ELb0ELb0ELi2EEENS1_25SingleTileBwdLPTSchedulerILb0ELi128ELb1EEEEEEEEEvNT_6ParamsE$_ZN4cute3eso3ESOILb1ELb0EJNS_6LayoutINS_5tupleIJNS3_IJNS3_IJNS_1CILi8EEENS4_ILi1EEEEEES6_EEENS3_IJNS3_IJS6_S6_EEENS4_ILi4EEEEEEEEENS3_IJNS3_IJNS3_IJS6_NS4_ILi0EEEEEESD_EEENS3_IJNS3_IJSD_SD_EEES5_EEEEEEEENS_10ViewEngineIPN7cutlass10bfloat16_tEEEEEC2ERKSJ_RKSO_)
$_ZN7cutlass13device_kernelIN5flash19enable_sm80_to_sm89INS1_16FlashAttnBwdSm80INS1_25CollectiveMainloopBwdSm80ILi2ELi2EN4cute5tupleIJNS5_1CILi128EEES8_NS7_ILi64EEEEEENS_10bfloat16_tEfNS_4arch4Sm80ELb1ELb0ELb1ELb0ELb1ELb0ELb0ELb0ELi2ELi4ELi4ELi4ELb0EEENS1_21CollectiveEpilogueBwdISA_SB_SD_Li256ELb0ELb0ELi2EEENS1_25SingleTileBwdLPTSchedulerILb0ELi128ELb1EEEEEEEEEvNT_6ParamsE$_ZN4cute3eso3ESOILb1ELb0EJNS_6LayoutINS_5tupleIJNS3_IJNS3_IJNS_1CILi8EEENS4_ILi1EEEEEES6_EEENS3_IJNS3_IJS6_S6_EEENS4_ILi4EEEEEEEEENS3_IJNS3_IJNS3_IJS6_NS4_ILi0EEEEEESD_EEENS3_IJNS3_IJSD_SD_EEES5_EEEEEEEENS_10ViewEngineIPN7cutlass10bfloat16_tEEEEEC2ERKSJ_RKSO_:
[----:B------:R-:W-:Y:S02]  /*a160*/  IADD3 R4, R23, -c[0x0][0x20], RZ ;  /* 0x8000080017047a10 */ /* 0x000fe40007ffe0ff */
[----:B------:R-:W-:-:S03]  /*a170*/  MOV R9, 0x0 ;  /* 0x0000000000097802 */ /* 0x000fc60000000f00 */
[----:B------:R1:W-:Y:S01]  /*a180*/  STL.64 [R4], R2 ;  /* 0x0000000204007387 */ /* 0x0003e20000100a00 */
[----:B------:R-:W-:Y:S05]  /*a190*/  RET.REL.NODEC R8 `(_ZN7cutlass13device_kernelIN5flash19enable_sm80_to_sm89INS1_16FlashAttnBwdSm80INS1_25CollectiveMainloopBwdSm80ILi2ELi2EN4cute5tupleIJNS5_1CILi128EEES8_NS7_ILi64EEEEEENS_10bfloat16_tEfNS_4arch4Sm80ELb1ELb0ELb1ELb0ELb1ELb0ELb0ELb0ELi2ELi4ELi4ELi4ELb0EEENS1_21CollectiveEpilogueBwdISA_SB_SD_Li256ELb0ELb0ELi2EEENS1_25SingleTileBwdLPTSchedulerILb0ELi128ELb1EEEEEEEEEvNT_6ParamsE) ;  /* 0xffff5e6008007950 */ /* 0x000fea0003c3ffff */
        .type           $_ZN7cutlass13device_kernelIN5flash19enable_sm80_to_sm89INS1_16FlashAttnBwdSm80INS1_25CollectiveMainloopBwdSm80ILi2ELi2EN4cute5tupleIJNS5_1CILi128EEES8_NS7_ILi64EEEEEENS_10bfloat16_tEfNS_4arch4Sm80ELb1ELb0ELb1ELb0ELb1ELb0ELb0ELb0ELi2ELi4ELi4ELi4ELb0EEENS1_21CollectiveEpilogueBwdISA_SB_SD_Li256ELb0ELb0ELi2EEENS1_25SingleTileBwdLPTSchedulerILb0ELi128ELb1EEEEEEEEEvNT_6ParamsE$_ZN4cute3eso3ESOILb1ELb0EJNS_6LayoutINS_5tupleIJNS3_IJNS_1CILi1EEENS3_IJNS4_ILi2EEES6_EEEEEES6_NS4_ILi4EEEEEENS3_IJNS3_IJNS4_ILi0EEENS3_IJS5_S9_EEEEEES6_NS4_ILi8EEEEEEEENS_10ViewEngineIPjEEEEC2ERKSG_RKSJ_,@function
        .size           $_ZN7cutlass13device_kernelIN5flash19enable_sm80_to_sm89INS1_16FlashAttnBwdSm80INS1_25CollectiveMainloopBwdSm80ILi2ELi2EN4cute5tupleIJNS5_1CILi128EEES8_NS7_ILi64EEEEEENS_10bfloat16_tEfNS_4arch4Sm80ELb1ELb0ELb1ELb0ELb1ELb0ELb0ELb0ELi2ELi4ELi4ELi4ELb0EEENS1_21CollectiveEpilogueBwdISA_SB_SD_Li256ELb0ELb0ELi2EEENS1_25SingleTileBwdLPTSchedulerILb0ELi128ELb1EEEEEEEEEvNT_6ParamsE$_ZN4cute3eso3ESOILb1ELb0EJNS_6LayoutINS_5tupleIJNS3_IJNS_1CILi1EEENS3_IJNS4_ILi2EEES6_EEEEEES6_NS4_ILi4EEEEEENS3_IJNS3_IJNS4_ILi0EEENS3_IJS5_S9_EEEEEES6_NS4_ILi8EEEEEEEENS_10ViewEngineIPjEEEEC2ERKSG_RKSJ_,($_ZN7cutlass13device_kernelIN5flash19enable_sm80_to_sm89INS1_16FlashAttnBwdSm80INS1_25CollectiveMainloopBwdSm80ILi2ELi2EN4cute5tupleIJNS5_1CILi128EEES8_NS7_ILi64EEEEEENS_10bfloat16_tEfNS_4arch4Sm80ELb1ELb0ELb1ELb0ELb1ELb0ELb0ELb0ELi2ELi4ELi4ELi4ELb0EEENS1_21CollectiveEpilogueBwdISA_SB_SD_Li256ELb0ELb0ELi2EEENS1_25SingleTileBwdLPTSchedulerILb0ELi128ELb1EEEEEEEEEvNT_6ParamsE$_ZN4cute3eso3ESOILb1ELb0EJNS_6LayoutINS_5tupleIJNS3_IJNS_1CILi1EEENS3_IJNS4_ILi4EEENS4_ILi2EEEEEEEEES7_S6_EEENS3_IJNS3_IJNS4_ILi0EEENS3_IJS5_NS4_ILi8EEEEEEEEES6_NS4_ILi16EEEEEEEENS_10ViewEngineIPN7cutlass10bfloat16_tEEEEEC2ERKSH_RKSM_ - $_ZN7cutlass13device_kernelIN5flash19enable_sm80_to_sm89INS1_16FlashAttnBwdSm80INS1_25CollectiveMainloopBwdSm80ILi2ELi2EN4cute5tupleIJNS5_1CILi128EEES8_NS7_ILi64EEEEEENS_10bfloat16_tEfNS_4arch4Sm80ELb1ELb0ELb1ELb0ELb1ELb0ELb0ELb0ELi2ELi4ELi4ELi4ELb0EEENS1_21CollectiveEpilogueBwdISA_SB_SD_Li256ELb0ELb0ELi2EEENS1_25SingleTileBwdLPTSchedulerILb0ELi128ELb1EEEEEEEEEvNT_6ParamsE$_ZN4cute3eso3ESOILb1ELb0EJNS_6LayoutINS_5tupleIJNS3_IJNS_1CILi1EEENS3_IJNS4_ILi2EEES6_EEEEEES6_NS4_ILi4EEEEEENS3_IJNS3_IJNS4_ILi0EEENS3_IJS5_S9_EEEEEES6_NS4_ILi8EEEEEEEENS_10ViewEngineIPjEEEEC2ERKSG_RKSJ_)
$_ZN7cutlass13device_kernelIN5flash19enable_sm80_to_sm89INS1_16FlashAttnBwdSm80INS1_25CollectiveMainloopBwdSm80ILi2ELi2EN4cute5tupleIJNS5_1CILi128EEES8_NS7_ILi64EEEEEENS_10bfloat16_tEfNS_4arch4Sm80ELb1ELb0ELb1ELb0ELb1ELb0ELb0ELb0ELi2ELi4ELi4ELi4ELb0EEENS1_21CollectiveEpilogueBwdISA_SB_SD_Li256ELb0ELb0ELi2EEENS1_25SingleTileBwdLPTSchedulerILb0ELi128ELb1EEEEEEEEEvNT_6ParamsE$_ZN4cute3eso3ESOILb1ELb0EJNS_6LayoutINS_5tupleIJNS3_IJNS_1CILi1EEENS3_IJNS4_ILi2EEES6_EEEEEES6_NS4_ILi4EEEEEENS3_IJNS3_IJNS4_ILi0EEENS3_IJS5_S9_EEEEEES6_NS4_ILi8EEEEEEEENS_10ViewEngineIPjEEEEC2ERKSG_RKSJ_:
[----:B------:R-:W-:Y:S01]  /*a1a0*/  IADD3 R4, R58, -c[0x0][0x20], RZ ;  /* 0x800008003a047a10 */ /* 0x000fe20007ffe0ff */
[----:B------:R-:W-:Y:S01]  /*a1b0*/  IMAD.MOV.U32 R8, RZ, RZ, R6 ;  /* 0x000000ffff087224 */ /* 0x000fe200078e0006 */
[----:B------:R-:W-:-:S03]  /*a1c0*/  MOV R9, 0x0 ;  /* 0x0000000000097802 */ /* 0x000fc60000000f00 */
[----:B------:R1:W-:Y:S01]  /*a1d0*/  STL.64 [R4], R2 ;  /* 0x0000000204007387 */ /* 0x0003e20000100a00 */
[----:B------:R-:W-:Y:S05]  /*a1e0*/  RET.REL.NODEC R8 `(_ZN7cutlass13device_kernelIN5flash19enable_sm80_to_sm89INS1_16FlashAttnBwdSm80INS1_25CollectiveMainloopBwdSm80ILi2ELi2EN4cute5tupleIJNS5_1CILi128EEES8_NS7_ILi64EEEEEENS_10bfloat16_tEfNS_4arch4Sm80ELb1ELb0ELb1ELb0ELb1ELb0ELb0ELb0ELi2ELi4ELi4ELi4ELb0EEENS1_21CollectiveEpilogueBwdISA_SB_SD_Li256ELb0ELb0ELi2EEENS1_25SingleTileBwdLPTSchedulerILb0ELi128ELb1EEEEEEEEEvNT_6ParamsE) ;  /* 0xffff5e1008007950 */ /* 0x000fea0003c3ffff */
        .type           $_ZN7cutlass13device_kernelIN5flash19enable_sm80_to_sm89INS1_16FlashAttnBwdSm80INS1_25CollectiveMainloopBwdSm80ILi2ELi2EN4cute5tupleIJNS5_1CILi128EEES8_NS7_ILi64EEEEEENS_10bfloat16_tEfNS_4arch4Sm80ELb1ELb0ELb1ELb0ELb1ELb0ELb0ELb0ELi2ELi4ELi4ELi4ELb0EEENS1_21CollectiveEpilogueBwdISA_SB_SD_Li256ELb0ELb0ELi2EEENS1_25SingleTileBwdLPTSchedulerILb0ELi128ELb1EEEEEEEEEvNT_6ParamsE$_ZN4cute3eso3ESOILb1ELb0EJNS_6LayoutINS_5tupleIJNS3_IJNS_1CILi1EEENS3_IJNS4_ILi4EEENS4_ILi2EEEEEEEEES7_S6_EEENS3_IJNS3_IJNS4_ILi0EEENS3_IJS5_NS4_ILi8EEEEEEEEES6_NS4_ILi16EEEEEEEENS_10ViewEngineIPN7cutlass10bfloat16_tEEEEEC2ERKSH_RKSM_,@function
        .size           $_ZN7cutlass13device_kernelIN5flash19enable_sm80_to_sm89INS1_16FlashAttnBwdSm80INS1_25CollectiveMainloopBwdSm80ILi2ELi2EN4cute5tupleIJNS5_1CILi128EEES8_NS7_ILi64EEEEEENS_10bfloat16_tEfNS_4arch4Sm80ELb1ELb0ELb1ELb0ELb1ELb0ELb0ELb0ELi2ELi4ELi4ELi4ELb0EEENS1_21CollectiveEpilogueBwdISA_SB_SD_Li256ELb0ELb0ELi2EEENS1_25SingleTileBwdLPTSchedulerILb0ELi128ELb1EEEEEEEEEvNT_6ParamsE$_ZN4cute3eso3ESOILb1ELb0EJNS_6LayoutINS_5tupleIJNS3_IJNS_1CILi1EEENS3_IJNS4_ILi4EEENS4_ILi2EEEEEEEEES7_S6_EEENS3_IJNS3_IJNS4_ILi0EEENS3_IJS5_NS4_ILi8EEEEEEEEES6_NS4_ILi16EEEEEEEENS_10ViewEngineIPN7cutlass10bfloat16_tEEEEEC2ERKSH_RKSM_,($_ZN7cutlass13device_kernelIN5flash19enable_sm80_to_sm89INS1_16FlashAttnBwdSm80INS1_25CollectiveMainloopBwdSm80ILi2ELi2EN4cute5tupleIJNS5_1CILi128EEES8_NS7_ILi64EEEEEENS_10bfloat16_tEfNS_4arch4Sm80ELb1ELb0ELb1ELb0ELb1ELb0ELb0ELb0ELi2ELi4ELi4ELi4ELb0EEENS1_21CollectiveEpilogueBwdISA_SB_SD_Li256ELb0ELb0ELi2EEENS1_25SingleTileBwdLPTSchedulerILb0ELi128ELb1EEEEEEEEEvNT_6ParamsE$_ZN4cute3eso3ESOILb1ELb0EJNS_6LayoutINS_5tupleIJNS3_IJNS_1CILi1EEENS4_ILi2EEEEEEEEENS3_IJNS3_IJS5_S5_EEEEEEEENS_10ViewEngineIPjEEEEC2ERKSB_RKSE_ - $_ZN7cutlass13device_kernelIN5flash19enable_sm80_to_sm89INS1_16FlashAttnBwdSm80INS1_25CollectiveMainloopBwdSm80ILi2ELi2EN4cute5tupleIJNS5_1CILi128EEES8_NS7_ILi64EEEEEENS_10bfloat16_tEfNS_4arch4Sm80ELb1ELb0ELb1ELb0ELb1ELb0ELb0ELb0ELi2ELi4ELi4ELi4ELb0EEENS1_21CollectiveEpilogueBwdISA_SB_SD_Li256ELb0ELb0ELi2EEENS1_25SingleTileBwdLPTSchedulerILb0ELi128ELb1EEEEEEEEEvNT_6ParamsE$_ZN4cute3eso3ESOILb1ELb0EJNS_6LayoutINS_5tupleIJNS3_IJNS_1CILi1EEENS3_IJNS4_ILi4EEENS4_ILi2EEEEEEEEES7_S6_EEENS3_IJNS3_IJNS4_ILi0EEENS3_IJS5_NS4_ILi8EEEEEEEEES6_NS4_ILi16EEEEEEEENS_10ViewEngineIPN7cutlass10bfloat16_tEEEEEC2ERKSH_RKSM_)
$_ZN7cutlass13device_kernelIN5flash19enable_sm80_to_sm89INS1_16FlashAttnBwdSm80INS1_25CollectiveMainloopBwdSm80ILi2ELi2EN4cute5tupleIJNS5_1CILi128EEES8_NS7_ILi64EEEEEENS_10bfloat16_tEfNS_4arch4Sm80ELb1ELb0ELb1ELb0ELb1ELb0ELb0ELb0ELi2ELi4ELi4ELi4ELb0EEENS1_21CollectiveEpilogueBwdISA_SB_SD_Li256ELb0ELb0ELi2EEENS1_25SingleTileBwdLPTSchedulerILb0ELi128ELb1EEEEEEEEEvNT_6ParamsE$_ZN4cute3eso3ESOILb1ELb0EJNS_6LayoutINS_5tupleIJNS3_IJNS_1CILi1EEENS3_IJNS4_ILi4EEENS4_ILi2EEEEEEEEES7_S6_EEENS3_IJNS3_IJNS4_ILi0EEENS3_IJS5_NS4_ILi8EEEEEEEEES6_NS4_ILi16EEEEEEEENS_10ViewEngineIPN7cutlass10bfloat16_tEEEEEC2ERKSH_RKSM_:
[----:B------:R-:W-:Y:S01]  /*a1f0*/  IADD3 R3, R58, -c[0x0][0x20], RZ ;  /* 0x800008003a037a10 */ /* 0x000fe20007ffe0ff */
[----:B------:R-:W-:Y:S01]  /*a200*/  IMAD.MOV.U32 R52, RZ, RZ, R2 ;  /* 0x000000ffff347224 */ /* 0x000fe200078e0002 */
[----:B------:R-:W-:-:S04]  /*a210*/  MOV R5, 0x0 ;  /* 0x0000000000057802 */ /* 0x000fc80000000f00 */
[----:B------:R1:W-:Y:S01]  /*a220*/  STL.64 [R3], R52 ;  /* 0x0000003403007387 */ /* 0x0003e20000100a00 */
[----:B------:R-:W-:Y:S05]  /*a230*/  RET.REL.NODEC R4 `(_ZN7cutlass13device_kernelIN5flash19enable_sm80_to_sm89INS1_16FlashAttnBwdSm80INS1_25CollectiveMainloopBwdSm80ILi2ELi2EN4cute5tupleIJNS5_1CILi128EEES8_NS7_ILi64EEEEEENS_10bfloat16_tEfNS_4arch4Sm80ELb1ELb0ELb1ELb0ELb1ELb0ELb0ELb0ELi2ELi4ELi4ELi4ELb0EEENS1_21CollectiveEpilogueBwdISA_SB_SD_Li256ELb0ELb0ELi2EEENS1_25SingleTileBwdLPTSchedulerILb0ELi128ELb1EEEEEEEEEvNT_6ParamsE) ;  /* 0xffff5dc004007950 */ /* 0x000fea0003c3ffff */
        .type           $_ZN7cutlass13device_kernelIN5flash19enable_sm80_to_sm89INS1_16FlashAttnBwdSm80INS1_25CollectiveMainloopBwdSm80ILi2ELi2EN4cute5tupleIJNS5_1CILi128EEES8_NS7_ILi64EEEEEENS_10bfloat16_tEfNS_4arch4Sm80ELb1ELb0ELb1ELb0ELb1ELb0ELb0ELb0ELi2ELi4ELi4ELi4ELb0EEENS1_21CollectiveEpilogueBwdISA_SB_SD_Li256ELb0ELb0ELi2EEENS1_25SingleTileBwdLPTSchedulerILb0ELi128ELb1EEEEEEEEEvNT_6ParamsE$_ZN4cute3eso3ESOILb1ELb0EJNS_6LayoutINS_5tupleIJNS3_IJNS_1CILi1EEENS4_ILi2EEEEEEEEENS3_IJNS3_IJS5_S5_EEEEEEEENS_10ViewEngineIPjEEEEC2ERKSB_RKSE_,@function
        .size           $_ZN7cutlass13device_kernelIN5flash19enable_sm80_to_sm89INS1_16FlashAttnBwdSm80INS1_25CollectiveMainloopBwdSm80ILi2ELi2EN4cute5tupleIJNS5_1CILi128EEES8_NS7_ILi64EEEEEENS_10bfloat16_tEfNS_4arch4Sm80ELb1ELb0ELb1ELb0ELb1ELb0ELb0ELb0ELi2ELi4ELi4ELi4ELb0EEENS1_21CollectiveEpilogueBwdISA_SB_SD_Li256ELb0ELb0ELi2EEENS1_25SingleTileBwdLPTSchedulerILb0ELi128ELb1EEEEEEEEEvNT_6ParamsE$_ZN4cute3eso3ESOILb1ELb0EJNS_6LayoutINS_5tupleIJNS3_IJNS_1CILi1EEENS4_ILi2EEEEEEEEENS3_IJNS3_IJS5_S5_EEEEEEEENS_10ViewEngineIPjEEEEC2ERKSB_RKSE_,($_ZN7cutlass13device_kernelIN5flash19enable_sm80_to_sm89INS1_16FlashAttnBwdSm80INS1_25CollectiveMainloopBwdSm80ILi2ELi2EN4cute5tupleIJNS5_1CILi128EEES8_NS7_ILi64EEEEEENS_10bfloat16_tEfNS_4arch4Sm80ELb1ELb0ELb1ELb0ELb1ELb0ELb0ELb0ELi2ELi4ELi4ELi4ELb0EEENS1_21CollectiveEpilogueBwdISA_SB_SD_Li256ELb0ELb0ELi2EEENS1_25SingleTileBwdLPTSchedulerILb0ELi128ELb1EEEEEEEEEvNT_6ParamsE$_ZN4cute3eso3ESOILb1ELb0EJNS_6LayoutINS_5tupleIJNS3_IJNS_1CILi1EEENS4_ILi2EEEEEES6_NS4_ILi8EEEEEENS3_IJNS3_IJS5_S5_EEES6_NS4_ILi4EEEEEEEENS_10ViewEngineIPKN7cutlass5ArrayIfLi2ELb1EEEEEEEC2ERKSD_RKSK_ - $_ZN7cutlass13device_kernelIN5flash19enable_sm80_to_sm89INS1_16FlashAttnBwdSm80INS1_25CollectiveMainloopBwdSm80ILi2ELi2EN4cute5tupleIJNS5_1CILi128EEES8_NS7_ILi64EEEEEENS_10bfloat16_tEfNS_4arch4Sm80ELb1ELb0ELb1ELb0ELb1ELb0ELb0ELb0ELi2ELi4ELi4ELi4ELb0EEENS1_21CollectiveEpilogueBwdISA_SB_SD_Li256ELb0ELb0ELi2EEENS1_25SingleTileBwdLPTSchedulerILb0ELi128ELb1EEEEEEEEEvNT_6ParamsE$_ZN4cute3eso3ESOILb1ELb0EJNS_6LayoutINS_5tupleIJNS3_IJNS_1CILi1EEENS4_ILi2EEEEEEEEENS3_IJNS3_IJS5_S5_EEEEEEEENS_10ViewEngineIPjEEEEC2ERKSB_RKSE_)
$_ZN7cutlass13device_kernelIN5flash19enable_sm80_to_sm89INS1_16FlashAttnBwdSm80INS1_25CollectiveMainloopBwdSm80ILi2ELi2EN4cute5tupleIJNS5_1CILi128EEES8_NS7_ILi64EEEEEENS_10bfloat16_tEfNS_4arch4Sm80ELb1ELb0ELb1ELb0ELb1ELb0ELb0ELb0ELi2ELi4ELi4ELi4ELb0EEENS1_21CollectiveEpilogueBwdISA_SB_SD_Li256ELb0ELb0ELi2EEENS1_25SingleTileBwdLPTSchedulerILb0ELi128ELb1EEEEEEEEEvNT_6ParamsE$_ZN4cute3eso3ESOILb1ELb0EJNS_6LayoutINS_5tupleIJNS3_IJNS_1CILi1EEENS4_ILi2EEEEEEEEENS3_IJNS3_IJS5_S5_EEEEEEEENS_10ViewEngineIPjEEEEC2ERKSB_RKSE_:
[----:B------:R-:W-:Y:S01]  /*a240*/  IADD3 R2, R2, -c[0x0][0x20], RZ ;  /* 0x8000080002027a10 */ /* 0x000fe20007ffe0ff */
[----:B------:R-:W-:Y:S01]  /*a250*/  IMAD.MOV.U32 R11, RZ, RZ, R3 ;  /* 0x000000ffff0b7224 */ /* 0x000fe200078e0003 */
[----:B------:R-:W-:-:S04]  /*a260*/  MOV R5, 0x0 ;  /* 0x0000000000057802 */ /* 0x000fc80000000f00 */
[----:B------:R1:W-:Y:S01]  /*a270*/  STL.64 [R2], R10 ;  /* 0x0000000a02007387 */ /* 0x0003e20000100a00 */
[----:B------:R-:W-:Y:S05]  /*a280*/  RET.REL.NODEC R4 `(_ZN7cutlass13device_kernelIN5flash19enable_sm80_to_sm89INS1_16FlashAttnBwdSm80INS1_25CollectiveMainloopBwdSm80ILi2ELi2EN4cute5tupleIJNS5_1CILi128EEES8_NS7_ILi64EEEEEENS_10bfloat16_tEfNS_4arch4Sm80ELb1ELb0ELb1ELb0ELb1ELb0ELb0ELb0ELi2ELi4ELi4ELi4ELb0EEENS1_21CollectiveEpilogueBwdISA_SB_SD_Li256ELb0ELb0ELi2EEENS1_25SingleTileBwdLPTSchedulerILb0ELi128ELb1EEEEEEEEEvNT_6ParamsE) ;  /* 0xffff5d7004007950 */ /* 0x000fea0003c3ffff */
        .type           $_ZN7cutlass13device_kernelIN5flash19enable_sm80_to_sm89INS1_16FlashAttnBwdSm80INS1_25CollectiveMainloopBwdSm80ILi2ELi2EN4cute5tupleIJNS5_1CILi128EEES8_NS7_ILi64EEEEEENS_10bfloat16_tEfNS_4arch4Sm80ELb1ELb0ELb1ELb0ELb1ELb0ELb0ELb0ELi2ELi4ELi4ELi4ELb0EEENS1_21CollectiveEpilogueBwdISA_SB_SD_Li256ELb0ELb0ELi2EEENS1_25SingleTileBwdLPTSchedulerILb0ELi128ELb1EEEEEEEEEvNT_6ParamsE$_ZN4cute3eso3ESOILb1ELb0EJNS_6LayoutINS_5tupleIJNS3_IJNS_1CILi1EEENS4_ILi2EEEEEES6_NS4_ILi8EEEEEENS3_IJNS3_IJS5_S5_EEES6_NS4_ILi4EEEEEEEENS_10ViewEngineIPKN7cutlass5ArrayIfLi2ELb1EEEEEEEC2ERKSD_RKSK_,@function
        .size           $_ZN7cutlass13device_kernelIN5flash19enable_sm80_to_sm89INS1_16FlashAttnBwdSm80INS1_25CollectiveMainloopBwdSm80ILi2ELi2EN4cute5tupleIJNS5_1CILi128EEES8_NS7_ILi64EEEEEENS_10bfloat16_tEfNS_4arch4Sm80ELb1ELb0ELb1ELb0ELb1ELb0ELb0ELb0ELi2ELi4ELi4ELi4ELb0EEENS1_21CollectiveEpilogueBwdISA_SB_SD_Li256ELb0ELb0ELi2EEENS1_25SingleTileBwdLPTSchedulerILb0ELi128ELb1EEEEEEEEEvNT_6ParamsE$_ZN4cute3eso3ESOILb1ELb0EJNS_6LayoutINS_5tupleIJNS3_IJNS_1CILi1EEENS4_ILi2EEEEEES6_NS4_ILi8EEEEEENS3_IJNS3_IJS5_S5_EEES6_NS4_ILi4EEEEEEEENS_10ViewEngineIPKN7cutlass5ArrayIfLi2ELb1EEEEEEEC2ERKSD_RKSK_,($_ZN7cutlass13device_kernelIN5flash19enable_sm80_to_sm89INS1_16FlashAttnBwdSm80INS1_25CollectiveMainloopBwdSm80ILi2ELi2EN4cute5tupleIJNS5_1CILi128EEES8_NS7_ILi64EEEEEENS_10bfloat16_tEfNS_4arch4Sm80ELb1ELb0ELb1ELb0ELb1ELb0ELb0ELb0ELi2ELi4ELi4ELi4ELb0EEENS1_21CollectiveEpilogueBwdISA_SB_SD_Li256ELb0ELb0ELi2EEENS1_25SingleTileBwdLPTSchedulerILb0ELi128ELb1EEEEEEEEEvNT_6ParamsE$_ZN4cute3eso3ESOILb1ELb0EJNS_6LayoutINS_5tupleIJNS3_IJNS_1CILi1EEENS4_ILi2EEEEEES6_NS4_ILi8EEEEEENS3_IJNS3_IJS5_S5_EEES6_NS4_ILi4EEEEEEEENS_10ViewEngineIPN7cutlass5ArrayINSF_10bfloat16_tELi2ELb0EEEEEEEC2ERKSD_RKSK_ - $_ZN7cutlass13device_kernelIN5flash19enable_sm80_to_sm89INS1_16FlashAttnBwdSm80INS1_25CollectiveMainloopBwdSm80ILi2ELi2EN4cute5tupleIJNS5_1CILi128EEES8_NS7_ILi64EEEEEENS_10bfloat16_tEfNS_4arch4Sm80ELb1ELb0ELb1ELb0ELb1ELb0ELb0ELb0ELi2ELi4ELi4ELi4ELb0EEENS1_21CollectiveEpilogueBwdISA_SB_SD_Li256ELb0ELb0ELi2EEENS1_25SingleTileBwdLPTSchedulerILb0ELi128ELb1EEEEEEEEEvNT_6ParamsE$_ZN4cute3eso3ESOILb1ELb0EJNS_6LayoutINS_5tupleIJNS3_IJNS_1CILi1EEENS4_ILi2EEEEEES6_NS4_ILi8EEEEEENS3_IJNS3_IJS5_S5_EEES6_NS4_ILi4EEEEEEEENS_10ViewEngineIPKN7cutlass5ArrayIfLi2ELb1EEEEEEEC2ERKSD_RKSK_)
$_ZN7cutlass13device_kernelIN5flash19enable_sm80_to_sm89INS1_16FlashAttnBwdSm80INS1_25CollectiveMainloopBwdSm80ILi2ELi2EN4cute5tupleIJNS5_1CILi128EEES8_NS7_ILi64EEEEEENS_10bfloat16_tEfNS_4arch4Sm80ELb1ELb0ELb1ELb0ELb1ELb0ELb0ELb0ELi2ELi4ELi4ELi4ELb0EEENS1_21CollectiveEpilogueBwdISA_SB_SD_Li256ELb0ELb0ELi2EEENS1_25SingleTileBwdLPTSchedulerILb0ELi128ELb1EEEEEEEEEvNT_6ParamsE$_ZN4cute3eso3ESOILb1ELb0EJNS_6LayoutINS_5tupleIJNS3_IJNS_1CILi1EEENS4_ILi2EEEEEES6_NS4_ILi8EEEEEENS3_IJNS3_IJS5_S5_EEES6_NS4_ILi4EEEEEEEENS_10ViewEngineIPKN7cutlass5ArrayIfLi2ELb1EEEEEEEC2ERKSD_RKSK_:
[----:B------:R-:W-:Y:S01]  /*a290*/  IADD3 R2, R58, -c[0x0][0x20], RZ ;  /* 0x800008003a027a10 */ /* 0x000fe20007ffe0ff */
[----:B------:R-:W-:Y:S01]  /*a2a0*/  IMAD.MOV.U32 R9, RZ, RZ, R5 ;  /* 0x000000ffff097224 */ /* 0x000fe200078e0005 */
[----:B------:R-:W-:Y:S01]  /*a2b0*/  MOV R10, R6 ;  /* 0x00000006000a7202 */ /* 0x000fe20000000f00 */
[----:B------:R-:W-:-:S03]  /*a2c0*/  IMAD.MOV.U32 R11, RZ, RZ, 0x0 ;  /* 0x00000000ff0b7424 */ /* 0x000fc600078e00ff */
[----:B------:R1:W-:Y:S01]  /*a2d0*/  STL.64 [R2], R8 ;  /* 0x0000000802007387 */ /* 0x0003e20000100a00 */
[----:B------:R-:W-:Y:S05]  /*a2e0*/  RET.REL.NODEC R10 `(_ZN7cutlass13device_kernelIN5flash19enable_sm80_to_sm89INS1_16FlashAttnBwdSm80INS1_25CollectiveMainloopBwdSm80ILi2ELi2EN4cute5tupleIJNS5_1CILi128EEES8_NS7_ILi64EEEEEENS_10bfloat16_tEfNS_4arch4Sm80ELb1ELb0ELb1ELb0ELb1ELb0ELb0ELb0ELi2ELi4ELi4ELi4ELb0EEENS1_21CollectiveEpilogueBwdISA_SB_SD_Li256ELb0ELb0ELi2EEENS1_25SingleTileBwdLPTSchedulerILb0ELi128ELb1EEEEEEEEEvNT_6ParamsE) ;  /* 0xffff5d100a007950 */ /* 0x000fea0003c3ffff */
        .type           $_ZN7cutlass13device_kernelIN5flash19enable_sm80_to_sm89INS1_16FlashAttnBwdSm80INS1_25CollectiveMainloopBwdSm80ILi2ELi2EN4cute5tupleIJNS5_1CILi128EEES8_NS7_ILi64EEEEEENS_10bfloat16_tEfNS_4arch4Sm80ELb1ELb0ELb1ELb0ELb1ELb0ELb0ELb0ELi2ELi4ELi4ELi4ELb0EEENS1_21CollectiveEpilogueBwdISA_SB_SD_Li256ELb0ELb0ELi2EEENS1_25SingleTileBwdLPTSchedulerILb0ELi128ELb1EEEEEEEEEvNT_6ParamsE$_ZN4cute3eso3ESOILb1ELb0EJNS_6LayoutINS_5tupleIJNS3_IJNS_1CILi1EEENS4_ILi2EEEEEES6_NS4_ILi8EEEEEENS3_IJNS3_IJS5_S5_EEES6_NS4_ILi4EEEEEEEENS_10ViewEngineIPN7cutlass5ArrayINSF_10bfloat16_tELi2ELb0EEEEEEEC2ERKSD_RKSK_,@function
        .size           $_ZN7cutlass13device_kernelIN5flash19enable_sm80_to_sm89INS1_16FlashAttnBwdSm80INS1_25CollectiveMainloopBwdSm80ILi2ELi2EN4cute5tupleIJNS5_1CILi128EEES8_NS7_ILi64EEEEEENS_10bfloat16_tEfNS_4arch4Sm80ELb1ELb0ELb1ELb0ELb1ELb0ELb0ELb0ELi2ELi4ELi4ELi4ELb0EEENS1_21CollectiveEpilogueBwdISA_SB_SD_Li256ELb0ELb0ELi2EEENS1_25SingleTileBwdLPTSchedulerILb0ELi128ELb1EEEEEEEEEvNT_6ParamsE$_ZN4cute3eso3ESOILb1ELb0EJNS_6LayoutINS_5tupleIJNS3_IJNS_1CILi1EEENS4_ILi2EEEEEES6_NS4_ILi8EEEEEENS3_IJNS3_IJS5_S5_EEES6_NS4_ILi4EEEEEEEENS_10ViewEngineIPN7cutlass5ArrayINSF_10bfloat16_tELi2ELb0EEEEEEEC2ERKSD_RKSK_,($_ZN7cutlass13device_kernelIN5flash19enable_sm80_to_sm89INS1_16FlashAttnBwdSm80INS1_25CollectiveMainloopBwdSm80ILi2ELi2EN4cute5tupleIJNS5_1CILi128EEES8_NS7_ILi64EEEEEENS_10bfloat16_tEfNS_4arch4Sm80ELb1ELb0ELb1ELb0ELb1ELb0ELb0ELb0ELi2ELi4ELi4ELi4ELb0EEENS1_21CollectiveEpilogueBwdISA_SB_SD_Li256ELb0ELb0ELi2EEENS1_25SingleTileBwdLPTSchedulerILb0ELi128ELb1EEEEEEEEEvNT_6ParamsE$_ZN4cute3eso3ESOILb1ELb0EJNS_6LayoutINS_5tupleIJNS3_IJNS_1CILi1EEENS4_ILi2EEES6_EEEEEENS3_IJNS3_IJS5_S5_S6_EEEEEEEENS_10ViewEngineIPjEEEEC2ERKSB_RKSE_ - $_ZN7cutlass13device_kernelIN5flash19enable_sm80_to_sm89INS1_16FlashAttnBwdSm80INS1_25CollectiveMainloopBwdSm80ILi2ELi2EN4cute5tupleIJNS5_1CILi128EEES8_NS7_ILi64EEEEEENS_10bfloat16_tEfNS_4arch4Sm80ELb1ELb0ELb1ELb0ELb1ELb0ELb0ELb0ELi2ELi4ELi4ELi4ELb0EEENS1_21CollectiveEpilogueBwdISA_SB_SD_Li256ELb0ELb0ELi2EEENS1_25SingleTileBwdLPTSchedulerILb0ELi128ELb1EEEEEEEEEvNT_6ParamsE$_ZN4cute3eso3ESOILb1ELb0EJNS_6LayoutINS_5tupleIJNS3_IJNS_1CILi1EEENS4_ILi2EEEEEES6_NS4_ILi8EEEEEENS3_IJNS3_IJS5_S5_EEES6_NS4_ILi4EEEEEEEENS_10ViewEngineIPN7cutlass5ArrayINSF_10bfloat16_tELi2ELb0EEEEEEEC2ERKSD_RKSK_)
$_ZN7cutlass13device_kernelIN5flash19enable_sm80_to_sm89INS1_16FlashAttnBwdSm80INS1_25CollectiveMainloopBwdSm80ILi2ELi2EN4cute5tupleIJNS5_1CILi128EEES8_NS7_ILi64EEEEEENS_10bfloat16_tEfNS_4arch4Sm80ELb1ELb0ELb1ELb0ELb1ELb0ELb0ELb0ELi2ELi4ELi4ELi4ELb0EEENS1_21CollectiveEpilogueBwdISA_SB_SD_Li256ELb0ELb0ELi2EEENS1_25SingleTileBwdLPTSchedulerILb0ELi128ELb1EEEEEEEEEvNT_6ParamsE$_ZN4cute3eso3ESOILb1ELb0EJNS_6LayoutINS_5tupleIJNS3_IJNS_1CILi1EEENS4_ILi2EEEEEES6_NS4_ILi8EEEEEENS3_IJNS3_IJS5_S5_EEES6_NS4_ILi4EEEEEEEENS_10ViewEngineIPN7cutlass5ArrayINSF_10bfloat16_tELi2ELb0EEEEEEEC2ERKSD_RKSK_:
[----:B------:R-:W-:Y:S01]  /*a2f0*/  IADD3 R2, R58, -c[0x0][0x20], RZ ;  /* 0x800008003a027a10 */ /* 0x000fe20007ffe0ff */
[----:B------:R-:W-:Y:S01]  /*a300*/  IMAD.MOV.U32 R9, RZ, RZ, R5 ;  /* 0x000000ffff097224 */ /* 0x000fe200078e0005 */
[----:B------:R-:W-:Y:S01]  /*a310*/  MOV R52, R6 ;  /* 0x0000000600347202 */ /* 0x000fe20000000f00 */
[----:B------:R-:W-:-:S03]  /*a320*/  IMAD.MOV.U32 R53, RZ, RZ, 0x0 ;  /* 0x00000000ff357424 */ /* 0x000fc600078e00ff */
[----:B------:R1:W-:Y:S01]  /*a330*/  STL.64 [R2], R8 ;  /* 0x0000000802007387 */ /* 0x0003e20000100a00 */
[----:B------:R-:W-:Y:S05]  /*a340*/  RET.REL.NODEC R52 `(_ZN7cutlass13device_kernelIN5flash19enable_sm80_to_sm89INS1_16FlashAttnBwdSm80INS1_25CollectiveMainloopBwdSm80ILi2ELi2EN4cute5tupleIJNS5_1CILi128EEES8_NS7_ILi64EEEEEENS_10bfloat16_tEfNS_4arch4Sm80ELb1ELb0ELb1ELb0ELb1ELb0ELb0ELb0ELi2ELi4ELi4ELi4ELb0EEENS1_21CollectiveEpilogueBwdISA_SB_SD_Li256ELb0ELb0ELi2EEENS1_25SingleTileBwdLPTSchedulerILb0ELi128ELb1EEEEEEEEEvNT_6ParamsE) ;  /* 0xffff5cb034007950 */ /* 0x000fea0003c3ffff */
        .type           $_ZN7cutlass13device_kernelIN5flash19enable_sm80_to_sm89INS1_16FlashAttnBwdSm80INS1_25CollectiveMainloopBwdSm80ILi2ELi2EN4cute5tupleIJNS5_1CILi128EEES8_NS7_ILi64EEEEEENS_10bfloat16_tEfNS_4arch4Sm80ELb1ELb0ELb1ELb0ELb1ELb0ELb0ELb0ELi2ELi4ELi4ELi4ELb0EEENS1_21CollectiveEpilogueBwdISA_SB_SD_Li256ELb0ELb0ELi2EEENS1_25SingleTileBwdLPTSchedulerILb0ELi128ELb1EEEEEEEEEvNT_6ParamsE$_ZN4cute3eso3ESOILb1ELb0EJNS_6LayoutINS_5tupleIJNS3_IJNS_1CILi1EEENS4_ILi2EEES6_EEEEEENS3_IJNS3_IJS5_S5_S6_EEEEEEEENS_10ViewEngineIPjEEEEC2ERKSB_RKSE_,@function
        .size           $_ZN7cutlass13device_kernelIN5flash19enable_sm80_to_sm89INS1_16FlashAttnBwdSm80INS1_25CollectiveMainloopBwdSm80ILi2ELi2EN4cute5tupleIJNS5_1CILi128EEES8_NS7_ILi64EEEEEENS_10bfloat16_tEfNS_4arch4Sm80ELb1ELb0ELb1ELb0ELb1ELb0ELb0ELb0ELi2ELi4ELi4ELi4ELb0EEENS1_21CollectiveEpilogueBwdISA_SB_SD_Li256ELb0ELb0ELi2EEENS1_25SingleTileBwdLPTSchedulerILb0ELi128ELb1EEEEEEEEEvNT_6ParamsE$_ZN4cute3eso3ESOILb1ELb0EJNS_6LayoutINS_5tupleIJNS3_IJNS_1CILi1EEENS4_ILi2EEES6_EEEEEENS3_IJNS3_IJS5_S5_S6_EEEEEEEENS_10ViewEngineIPjEEEEC2ERKSB_RKSE_,($_ZN7cutlass13device_kernelIN5flash19enable_sm80_to_sm89INS1_16FlashAttnBwdSm80INS1_25CollectiveMainloopBwdSm80ILi2ELi2EN4cute5tupleIJNS5_1CILi128EEES8_NS7_ILi64EEEEEENS_10bfloat16_tEfNS_4arch4Sm80ELb1ELb0ELb1ELb0ELb1ELb0ELb0ELb0ELi2ELi4ELi4ELi4ELb0EEENS1_21CollectiveEpilogueBwdISA_SB_SD_Li256ELb0ELb0ELi2EEENS1_25SingleTileBwdLPTSchedulerILb0ELi128ELb1EEEEEEEEEvNT_6ParamsE$_ZN4cute3eso3ESOILb1ELb0EJNS_6LayoutINS_5tupleIJNS3_IJNS_1CILi1EEENS4_ILi4EEEEEENS4_ILi2EEES6_EEENS3_IJNS3_IJNS4_ILi0EEES5_EEES6_NS4_ILi8EEEEEEEENS_10ViewEngineIPfEEEEC2ERKSE_RKSH_ - $_ZN7cutlass13device_kernelIN5flash19enable_sm80_to_sm89INS1_16FlashAttnBwdSm80INS1_25CollectiveMainloopBwdSm80ILi2ELi2EN4cute5tupleIJNS5_1CILi128EEES8_NS7_ILi64EEEEEENS_10bfloat16_tEfNS_4arch4Sm80ELb1ELb0ELb1ELb0ELb1ELb0ELb0ELb0ELi2ELi4ELi4ELi4ELb0EEENS1_21CollectiveEpilogueBwdISA_SB_SD_Li256ELb0ELb0ELi2EEENS1_25SingleTileBwdLPTSchedulerILb0ELi128ELb1EEEEEEEEEvNT_6ParamsE$_ZN4cute3eso3ESOILb1ELb0EJNS_6LayoutINS_5tupleIJNS3_IJNS_1CILi1EEENS4_ILi2EEES6_EEEEEENS3_IJNS3_IJS5_S5_S6_EEEEEEEENS_10ViewEngineIPjEEEEC2ERKSB_RKSE_)
$_ZN7cutlass13device_kernelIN5flash19enable_sm80_to_sm89INS1_16FlashAttnBwdSm80INS1_25CollectiveMainloopBwdSm80ILi2ELi2EN4cute5tupleIJNS5_1CILi128EEES8_NS7_ILi64EEEEEENS_10bfloat16_tEfNS_4arch4Sm80ELb1ELb0ELb1ELb0ELb1ELb0ELb0ELb0ELi2ELi4ELi4ELi4ELb0EEENS1_21CollectiveEpilogueBwdISA_SB_SD_Li256ELb0ELb0ELi2EEENS1_25SingleTileBwdLPTSchedulerILb0ELi128ELb1EEEEEEEEEvNT_6ParamsE$_ZN4cute3eso3ESOILb1ELb0EJNS_6LayoutINS_5tupleIJNS3_IJNS_1CILi1EEENS4_ILi2EEES6_EEEEEENS3_IJNS3_IJS5_S5_S6_EEEEEEEENS_10ViewEngineIPjEEEEC2ERKSB_RKSE_:
[----:B------:R-:W-:Y:S02]  /*a350*/  IADD3 R2, R67, -c[0x0][0x20], RZ ;  /* 0x8000080043027a10 */ /* 0x000fe40007ffe0ff */
[----:B------:R-:W-:-:S03]  /*a360*/  MOV R5, 0x0 ;  /* 0x0000000000057802 */ /* 0x000fc60000000f00 */
[----:B------:R1:W-:Y:S01]  /*a370*/  STL.64 [R2], R12 ;  /* 0x0000000c02007387 */ /* 0x0003e20000100a00 */
[----:B------:R-:W-:Y:S05]  /*a380*/  RET.REL.NODEC R4 `(_ZN7cutlass13device_kernelIN5flash19enable_sm80_to_sm89INS1_16FlashAttnBwdSm80INS1_25CollectiveMainloopBwdSm80ILi2ELi2EN4cute5tupleIJNS5_1CILi128EEES8_NS7_ILi64EEEEEENS_10bfloat16_tEfNS_4arch4Sm80ELb1ELb0ELb1ELb0ELb1ELb0ELb0ELb0ELi2ELi4ELi4ELi4ELb0EEENS1_21CollectiveEpilogueBwdISA_SB_SD_Li256ELb0ELb0ELi2EEENS1_25SingleTileBwdLPTSchedulerILb0ELi128ELb1EEEEEEEEEvNT_6ParamsE) ;  /* 0xffff5c7004007950 */ /* 0x000fea0003c3ffff */
        .type           $_ZN7cutlass13device_kernelIN5flash19enable_sm80_to_sm89INS1_16FlashAttnBwdSm80INS1_25CollectiveMainloopBwdSm80ILi2ELi2EN4cute5tupleIJNS5_1CILi128EEES8_NS7_ILi64EEEEEENS_10bfloat16_tEfNS_4arch4Sm80ELb1ELb0ELb1ELb0ELb1ELb0ELb0ELb0ELi2ELi4ELi4ELi4ELb0EEENS1_21CollectiveEpilogueBwdISA_SB_SD_Li256ELb0ELb0ELi2EEENS1_25SingleTileBwdLPTSchedulerILb0ELi128ELb1EEEEEEEEEvNT_6ParamsE$_ZN4cute3eso3ESOILb1ELb0EJNS_6LayoutINS_5tupleIJNS3_IJNS_1CILi1EEENS4_ILi4EEEEEENS4_ILi2EEES6_EEENS3_IJNS3_IJNS4_ILi0EEES5_EEES6_NS4_ILi8EEEEEEEENS_10ViewEngineIPfEEEEC2ERKSE_RKSH_,@function
        .size           $_ZN7cutlass13device_kernelIN5flash19enable_sm80_to_sm89INS1_16FlashAttnBwdSm80INS1_25CollectiveMainloopBwdSm80ILi2ELi2EN4cute5tupleIJNS5_1CILi128EEES8_NS7_ILi64EEEEEENS_10bfloat16_tEfNS_4arch4Sm80ELb1ELb0ELb1ELb0ELb1ELb0ELb0ELb0ELi2ELi4ELi4ELi4ELb0EEENS1_21CollectiveEpilogueBwdISA_SB_SD_Li256ELb0ELb0ELi2EEENS1_25SingleTileBwdLPTSchedulerILb0ELi128ELb1EEEEEEEEEvNT_6ParamsE$_ZN4cute3eso3ESOILb1ELb0EJNS_6LayoutINS_5tupleIJNS3_IJNS_1CILi1EEENS4_ILi4EEEEEENS4_ILi2EEES6_EEENS3_IJNS3_IJNS4_ILi0EEES5_EEES6_NS4_ILi8EEEEEEEENS_10ViewEngineIPfEEEEC2ERKSE_RKSH_,($_ZN7cutlass13device_kernelIN5flash19enable_sm80_to_sm89INS1_16FlashAttnBwdSm80INS1_25CollectiveMainloopBwdSm80ILi2ELi2EN4cute5tupleIJNS5_1CILi128EEES8_NS7_ILi64EEEEEENS_10bfloat16_tEfNS_4arch4Sm80ELb1ELb0ELb1ELb0ELb1ELb0ELb0ELb0ELi2ELi4ELi4ELi4ELb0EEENS1_21CollectiveEpilogueBwdISA_SB_SD_Li256ELb0ELb0ELi2EEENS1_25SingleTileBwdLPTSchedulerILb0ELi128ELb1EEEEEEEEEvNT_6ParamsE$_ZN4cute3eso3ESOILb1ELb0EJNS_6LayoutINS_5tupleIJNS3_IJNS_1CILi1EEES5_EEEEEENS3_IJNS3_IJS5_NS4_ILi0EEEEEEEEEEENS_10ViewEngineINS_8gmem_ptrIPKN7cutlass9uint128_tEEEEEEEC2ERKSB_RKSJ_ - $_ZN7cutlass13device_kernelIN5flash19enable_sm80_to_sm89INS1_16FlashAttnBwdSm80INS1_25CollectiveMainloopBwdSm80ILi2ELi2EN4cute5tupleIJNS5_1CILi128EEES8_NS7_ILi64EEEEEENS_10bfloat16_tEfNS_4arch4Sm80ELb1ELb0ELb1ELb0ELb1ELb0ELb0ELb0ELi2ELi4ELi4ELi4ELb0EEENS1_21CollectiveEpilogueBwdISA_SB_SD_Li256ELb0ELb0ELi2EEENS1_25SingleTileBwdLPTSchedulerILb0ELi128ELb1EEEEEEEEEvNT_6ParamsE$_ZN4cute3eso3ESOILb1ELb0EJNS_6LayoutINS_5tupleIJNS3_IJNS_1CILi1EEENS4_ILi4EEEEEENS4_ILi2EEES6_EEENS3_IJNS3_IJNS4_ILi0EEES5_EEES6_NS4_ILi8EEEEEEEENS_10ViewEngineIPfEEEEC2ERKSE_RKSH_)
$_ZN7cutlass13device_kernelIN5flash19enable_sm80_to_sm89INS1_16FlashAttnBwdSm80INS1_25CollectiveMainloopBwdSm80ILi2ELi2EN4cute5tupleIJNS5_1CILi128EEES8_NS7_ILi64EEEEEENS_10bfloat16_tEfNS_4arch4Sm80ELb1ELb0ELb1ELb0ELb1ELb0ELb0ELb0ELi2ELi4ELi4ELi4ELb0EEENS1_21CollectiveEpilogueBwdISA_SB_SD_Li256ELb0ELb0ELi2EEENS1_25SingleTileBwdLPTSchedulerILb0ELi128ELb1EEEEEEEEEvNT_6ParamsE$_ZN4cute3eso3ESOILb1ELb0EJNS_6LayoutINS_5tupleIJNS3_IJNS_1CILi1EEENS4_ILi4EEEEEENS4_ILi2EEES6_EEENS3_IJNS3_IJNS4_ILi0EEES5_EEES6_NS4_ILi8EEEEEEEENS_10ViewEngineIPfEEEEC2ERKSE_RKSH_:
[----:B------:R-:W-:Y:S02]  /*a390*/  IADD3 R2, R60, -c[0x0][0x20], RZ ;  /* 0x800008003c027a10 */ /* 0x000fe40007ffe0ff */
[----:B------:R-:W-:-:S03]  /*a3a0*/  MOV R5, 0x0 ;  /* 0x0000000000057802 */ /* 0x000fc60000000f00 */
[----:B------:R1:W-:Y:S01]  /*a3b0*/  STL.64 [R2], R56 ;  /* 0x0000003802007387 */ /* 0x0003e20000100a00 */
[----:B------:R-:W-:Y:S05]  /*a3c0*/  RET.REL.NODEC R4 `(_ZN7cutlass13device_kernelIN5flash19enable_sm80_to_sm89INS1_16FlashAttnBwdSm80INS1_25CollectiveMainloopBwdSm80ILi2ELi2EN4cute5tupleIJNS5_1CILi128EEES8_NS7_ILi64EEEEEENS_10bfloat16_tEfNS_4arch4Sm80ELb1ELb0ELb1ELb0ELb1ELb0ELb0ELb0ELi2ELi4ELi4ELi4ELb0EEENS1_21CollectiveEpilogueBwdISA_SB_SD_Li256ELb0ELb0ELi2EEENS1_25SingleTileBwdLPTSchedulerILb0ELi128ELb1EEEEEEEEEvNT_6ParamsE) ;  /* 0xffff5c3004007950 */ /* 0x000fea0003c3ffff */
        .type           $_ZN7cutlass13device_kernelIN5flash19enable_sm80_to_sm89INS1_16FlashAttnBwdSm80INS1_25CollectiveMainloopBwdSm80ILi2ELi2EN4cute5tupleIJNS5_1CILi128EEES8_NS7_ILi64EEEEEENS_10bfloat16_tEfNS_4arch4Sm80ELb1ELb0ELb1ELb0ELb1ELb0ELb0ELb0ELi2ELi4ELi4ELi4ELb0EEENS1_21CollectiveEpilogueBwdISA_SB_SD_Li256ELb0ELb0ELi2EEENS1_25SingleTileBwdLPTSchedulerILb0ELi128ELb1EEEEEEEEEvNT_6ParamsE$_ZN4cute3eso3ESOILb1ELb0EJNS_6LayoutINS_5tupleIJNS3_IJNS_1CILi1EEES5_EEEEEENS3_IJNS3_IJS5_NS4_ILi0EEEEEEEEEEENS_10ViewEngineINS_8gmem_ptrIPKN7cutlass9uint128_tEEEEEEEC2ERKSB_RKSJ_,@function
        .size           $_ZN7cutlass13device_kernelIN5flash19enable_sm80_to_sm89INS1_16FlashAttnBwdSm80INS1_25CollectiveMainloopBwdSm80ILi2ELi2EN4cute5tupleIJNS5_1CILi128EEES8_NS7_ILi64EEEEEENS_10bfloat16_tEfNS_4arch4Sm80ELb1ELb0ELb1ELb0ELb1ELb0ELb0ELb0ELi2ELi4ELi4ELi4ELb0EEENS1_21CollectiveEpilogueBwdISA_SB_SD_Li256ELb0ELb0ELi2EEENS1_25SingleTileBwdLPTSchedulerILb0ELi128ELb1EEEEEEEEEvNT_6ParamsE$_ZN4cute3eso3ESOILb1ELb0EJNS_6LayoutINS_5tupleIJNS3_IJNS_1CILi1EEES5_EEEEEENS3_IJNS3_IJS5_NS4_ILi0EEEEEEEEEEENS_10ViewEngineINS_8gmem_ptrIPKN7cutlass9uint128_tEEEEEEEC2ERKSB_RKSJ_,($_ZN7cutlass13device_kernelIN5flash19enable_sm80_to_sm89INS1_16FlashAttnBwdSm80INS1_25CollectiveMainloopBwdSm80ILi2ELi2EN4cute5tupleIJNS5_1CILi128EEES8_NS7_ILi64EEEEEENS_10bfloat16_tEfNS_4arch4Sm80ELb1ELb0ELb1ELb0ELb1ELb0ELb0ELb0ELi2ELi4ELi4ELi4ELb0EEENS1_21CollectiveEpilogueBwdISA_SB_SD_Li256ELb0ELb0ELi2EEENS1_25SingleTileBwdLPTSchedulerILb0ELi128ELb1EEEEEEEEEvNT_6ParamsE$_ZN4cute3eso3ESOILb1ELb0EJNS_6LayoutINS_5tupleIJNS3_IJNS_1CILi1EEES5_EEEEEENS3_IJNS3_IJS5_NS4_ILi0EEEEEEEEEEENS_10ViewEngineINS_8smem_ptrIPN7cutlass9uint128_tEEEEEEEC2ERKSB_RKSI_ - $_ZN7cutlass13device_kernelIN5flash19enable_sm80_to_sm89INS1_16FlashAttnBwdSm80INS1_25CollectiveMainloopBwdSm80ILi2ELi2EN4cute5tupleIJNS5_1CILi128EEES8_NS7_ILi64EEEEEENS_10bfloat16_tEfNS_4arch4Sm80ELb1ELb0ELb1ELb0ELb1ELb0ELb0ELb0ELi2ELi4ELi4ELi4ELb0EEENS1_21CollectiveEpilogueBwdISA_SB_SD_Li256ELb0ELb0ELi2EEENS1_25SingleTileBwdLPTSchedulerILb0ELi128ELb1EEEEEEEEEvNT_6ParamsE$_ZN4cute3eso3ESOILb1ELb0EJNS_6LayoutINS_5tupleIJNS3_IJNS_1CILi1EEES5_EEEEEENS3_IJNS3_IJS5_NS4_ILi0EEEEEEEEEEENS_10ViewEngineINS_8gmem_ptrIPKN7cutlass9uint128_tEEEEEEEC2ERKSB_RKSJ_)
$_ZN7cutlass13device_kernelIN5flash19enable_sm80_to_sm89INS1_16FlashAttnBwdSm80INS1_25CollectiveMainloopBwdSm80ILi2ELi2EN4cute5tupleIJNS5_1CILi128EEES8_NS7_ILi64EEEEEENS_10bfloat16_tEfNS_4arch4Sm80ELb1ELb0ELb1ELb0ELb1ELb0ELb0ELb0ELi2ELi4ELi4ELi4ELb0EEENS1_21CollectiveEpilogueBwdISA_SB_SD_Li256ELb0ELb0ELi2EEENS1_25SingleTileBwdLPTSchedulerILb0ELi128ELb1EEEEEEEEEvNT_6ParamsE$_ZN4cute3eso3ESOILb1ELb0EJNS_6LayoutINS_5tupleIJNS3_IJNS_1CILi1EEES5_EEEEEENS3_IJNS3_IJS5_NS4_ILi0EEEEEEEEEEENS_10ViewEngineINS_8gmem_ptrIPKN7cutlass9uint128_tEEEEEEEC2ERKSB_RKSJ_:
[----:B------:R-:W-:Y:S02]  /*a3d0*/  IADD3 R4, R81, -c[0x0][0x20], RZ ;  /* 0x8000080051047a10 */ /* 0x000fe40007ffe0ff */
[----:B------:R-:W-:-:S03]  /*a3e0*/  MOV R9, 0x0 ;  /* 0x0000000000097802 */ /* 0x000fc60000000f00 */
[----:B------:R1:W-:Y:S01]  /*a3f0*/  STL.64 [R4], R2 ;  /* 0x0000000204007387 */ /* 0x0003e20000100a00 */
[----:B------:R-:W-:Y:S05]  /*a400*/  RET.REL.NODEC R8 `(_ZN7cutlass13device_kernelIN5flash19enable_sm80_to_sm89INS1_16FlashAttnBwdSm80INS1_25CollectiveMainloopBwdSm80ILi2ELi2EN4cute5tupleIJNS5_1CILi128EEES8_NS7_ILi64EEEEEENS_10bfloat16_tEfNS_4arch4Sm80ELb1ELb0ELb1ELb0ELb1ELb0ELb0ELb0ELi2ELi4ELi4ELi4ELb0EEENS1_21CollectiveEpilogueBwdISA_SB_SD_Li256ELb0ELb0ELi2EEENS1_25SingleTileBwdLPTSchedulerILb0ELi128ELb1EEEEEEEEEvNT_6ParamsE) ;  /* 0xffff5bf008007950 */ /* 0x000fea0003c3ffff */
        .type           $_ZN7cutlass13device_kernelIN5flash19enable_sm80_to_sm89INS1_16FlashAttnBwdSm80INS1_25CollectiveMainloopBwdSm80ILi2ELi2EN4cute5tupleIJNS5_1CILi128EEES8_NS7_ILi64EEEEEENS_10bfloat16_tEfNS_4arch4Sm80ELb1ELb0ELb1ELb0ELb1ELb0ELb0ELb0ELi2ELi4ELi4ELi4ELb0EEENS1_21CollectiveEpilogueBwdISA_SB_SD_Li256ELb0ELb0ELi2EEENS1_25SingleTileBwdLPTSchedulerILb0ELi128ELb1EEEEEEEEEvNT_6ParamsE$_ZN4cute3eso3ESOILb1ELb0EJNS_6LayoutINS_5tupleIJNS3_IJNS_1CILi1EEES5_EEEEEENS3_IJNS3_IJS5_NS4_ILi0EEEEEEEEEEENS_10ViewEngineINS_8smem_ptrIPN7cutlass9uint128_tEEEEEEEC2ERKSB_RKSI_,@function
        .size           $_ZN7cutlass13device_kernelIN5flash19enable_sm80_to_sm89INS1_16FlashAttnBwdSm80INS1_25CollectiveMainloopBwdSm80ILi2ELi2EN4cute5tupleIJNS5_1CILi128EEES8_NS7_ILi64EEEEEENS_10bfloat16_tEfNS_4arch4Sm80ELb1ELb0ELb1ELb0ELb1ELb0ELb0ELb0ELi2ELi4ELi4ELi4ELb0EEENS1_21CollectiveEpilogueBwdISA_SB_SD_Li256ELb0ELb0ELi2EEENS1_25SingleTileBwdLPTSchedulerILb0ELi128ELb1EEEEEEEEEvNT_6ParamsE$_ZN4cute3eso3ESOILb1ELb0EJNS_6LayoutINS_5tupleIJNS3_IJNS_1CILi1EEES5_EEEEEENS3_IJNS3_IJS5_NS4_ILi0EEEEEEEEEEENS_10ViewEngineINS_8smem_ptrIPN7cutlass9uint128_tEEEEEEEC2ERKSB_RKSI_,($_ZN7cutlass13device_kernelIN5flash19enable_sm80_to_sm89INS1_16FlashAttnBwdSm80INS1_25CollectiveMainloopBwdSm80ILi2ELi2EN4cute5tupleIJNS5_1CILi128EEES8_NS7_ILi64EEEEEENS_10bfloat16_tEfNS_4arch4Sm80ELb1ELb0ELb1ELb0ELb1ELb0ELb0ELb0ELi2ELi4ELi4ELi4ELb0EEENS1_21CollectiveEpilogueBwdISA_SB_SD_Li256ELb0ELb0ELi2EEENS1_25SingleTileBwdLPTSchedulerILb0ELi128ELb1EEEEEEEEEvNT_6ParamsE$_ZN4cute3eso3ESOILb1ELb0EJNS_6LayoutINS_5tupleIJNS3_IJNS_1CILi1EEES5_EEENS4_ILi32EEEEEENS3_IJNS3_IJNS4_ILi0EEES9_EEENS4_ILi256EEEEEEEENS_10ViewEngineINS_8gmem_ptrIPfEEEEEEC2ERKSD_RKSI_ - $_ZN7cutlass13device_kernelIN5flash19enable_sm80_to_sm89INS1_16FlashAttnBwdSm80INS1_25CollectiveMainloopBwdSm80ILi2ELi2EN4cute5tupleIJNS5_1CILi128EEES8_NS7_ILi64EEEEEENS_10bfloat16_tEfNS_4arch4Sm80ELb1ELb0ELb1ELb0ELb1ELb0ELb0ELb0ELi2ELi4ELi4ELi4ELb0EEENS1_21CollectiveEpilogueBwdISA_SB_SD_Li256ELb0ELb0ELi2EEENS1_25SingleTileBwdLPTSchedulerILb0ELi128ELb1EEEEEEEEEvNT_6ParamsE$_ZN4cute3eso3ESOILb1ELb0EJNS_6LayoutINS_5tupleIJNS3_IJNS_1CILi1EEES5_EEEEEENS3_IJNS3_IJS5_NS4_ILi0EEEEEEEEEEENS_10ViewEngineINS_8smem_ptrIPN7cutlass9uint128_tEEEEEEEC2ERKSB_RKSI_)
$_ZN7cutlass13device_kernelIN5flash19enable_sm80_to_sm89INS1_16FlashAttnBwdSm80INS1_25CollectiveMainloopBwdSm80ILi2ELi2EN4cute5tupleIJNS5_1CILi128EEES8_NS7_ILi64EEEEEENS_10bfloat16_tEfNS_4arch4Sm80ELb1ELb0ELb1ELb0ELb1ELb0ELb0ELb0ELi2ELi4ELi4ELi4ELb0EEENS1_21CollectiveEpilogueBwdISA_SB_SD_Li256ELb0ELb0ELi2EEENS1_25SingleTileBwdLPTSchedulerILb0ELi128ELb1EEEEEEEEEvNT_6ParamsE$_ZN4cute3eso3ESOILb1ELb0EJNS_6LayoutINS_5tupleIJNS3_IJNS_1CILi1EEES5_EEEEEENS3_IJNS3_IJS5_NS4_ILi0EEEEEEEEEEENS_10ViewEngineINS_8smem_ptrIPN7cutlass9uint128_tEEEEEEEC2ERKSB_RKSI_:
[----:B------:R-:W-:Y:S02]  /*a410*/  IADD3 R4, R4, -c[0x0][0x20], RZ ;  /* 0x8000080004047a10 */ /* 0x000fe40007ffe0ff */
[----:B------:R-:W-:-:S03]  /*a420*/  MOV R7, 0x0 ;  /* 0x0000000000077802 */ /* 0x000fc60000000f00 */
[----:B------:R1:W-:Y:S01]  /*a430*/  STL.64 [R4], R2 ;  /* 0x0000000204007387 */ /* 0x0003e20000100a00 */
[----:B------:R-:W-:Y:S05]  /*a440*/  RET.REL.NODEC R6 `(_ZN7cutlass13device_kernelIN5flash19enable_sm80_to_sm89INS1_16FlashAttnBwdSm80INS1_25CollectiveMainloopBwdSm80ILi2ELi2EN4cute5tupleIJNS5_1CILi128EEES8_NS7_ILi64EEEEEENS_10bfloat16_tEfNS_4arch4Sm80ELb1ELb0ELb1ELb0ELb1ELb0ELb0ELb0ELi2ELi4ELi4ELi4ELb0EEENS1_21CollectiveEpilogueBwdISA_SB_SD_Li256ELb0ELb0ELi2EEENS1_25SingleTileBwdLPTSchedulerILb0ELi128ELb1EEEEEEEEEvNT_6ParamsE) ;  /* 0xffff5bb006007950 */ /* 0x000fea0003c3ffff */
        .type           $_ZN7cutlass13device_kernelIN5flash19enable_sm80_to_sm89INS1_16FlashAttnBwdSm80INS1_25CollectiveMainloopBwdSm80ILi2ELi2EN4cute5tupleIJNS5_1CILi128EEES8_NS7_ILi64EEEEEENS_10bfloat16_tEfNS_4arch4Sm80ELb1ELb0ELb1ELb0ELb1ELb0ELb0ELb0ELi2ELi4ELi4ELi4ELb0EEENS1_21CollectiveEpilogueBwdISA_SB_SD_Li256ELb0ELb0ELi2EEENS1_25SingleTileBwdLPTSchedulerILb0ELi128ELb1EEEEEEEEEvNT_6ParamsE$_ZN4cute3eso3ESOILb1ELb0EJNS_6LayoutINS_5tupleIJNS3_IJNS_1CILi1EEES5_EEENS4_ILi32EEEEEENS3_IJNS3_IJNS4_ILi0EEES9_EEENS4_ILi256EEEEEEEENS_10ViewEngineINS_8gmem_ptrIPfEEEEEEC2ERKSD_RKSI_,@function
        .size           $_ZN7cutlass13device_kernelIN5flash19enable_sm80_to_sm89INS1_16FlashAttnBwdSm80INS1_25CollectiveMainloopBwdSm80ILi2ELi2EN4cute5tupleIJNS5_1CILi128EEES8_NS7_ILi64EEEEEENS_10bfloat16_tEfNS_4arch4Sm80ELb1ELb0ELb1ELb0ELb1ELb0ELb0ELb0ELi2ELi4ELi4ELi4ELb0EEENS1_21CollectiveEpilogueBwdISA_SB_SD_Li256ELb0ELb0ELi2EEENS1_25SingleTileBwdLPTSchedulerILb0ELi128ELb1EEEEEEEEEvNT_6ParamsE$_ZN4cute3eso3ESOILb1ELb0EJNS_6LayoutINS_5tupleIJNS3_IJNS_1CILi1EEES5_EEENS4_ILi32EEEEEENS3_IJNS3_IJNS4_ILi0EEES9_EEENS4_ILi256EEEEEEEENS_10ViewEngineINS_8gmem_ptrIPfEEEEEEC2ERKSD_RKSI_,($_ZN7cutlass13device_kernelIN5flash19enable_sm80_to_sm89INS1_16FlashAttnBwdSm80INS1_25CollectiveMainloopBwdSm80ILi2ELi2EN4cute5tupleIJNS5_1CILi128EEES8_NS7_ILi64EEEEEENS_10bfloat16_tEfNS_4arch4Sm80ELb1ELb0ELb1ELb0ELb1ELb0ELb0ELb0ELi2ELi4ELi4ELi4ELb0EEENS1_21CollectiveEpilogueBwdISA_SB_SD_Li256ELb0ELb0ELi2EEENS1_25SingleTileBwdLPTSchedulerILb0ELi128ELb1EEEEEEEEEvNT_6ParamsE$_ZN4cute3eso3ESOILb1ELb0EJNS_6LayoutINS_5tupleIJNS3_IJNS_1CILi1EEES5_EEENS4_ILi32EEEEEENS3_IJNS3_IJNS4_ILi0EEES9_EEENS4_ILi256EEEEEEEEiEEC2ERKSD_RKi - $_ZN7cutlass13device_kernelIN5flash19enable_sm80_to_sm89INS1_16FlashAttnBwdSm80INS1_25CollectiveMainloopBwdSm80ILi2ELi2EN4cute5tupleIJNS5_1CILi128EEES8_NS7_ILi64EEEEEENS_10bfloat16_tEfNS_4arch4Sm80ELb1ELb0ELb1ELb0ELb1ELb0ELb0ELb0ELi2ELi4ELi4ELi4ELb0EEENS1_21CollectiveEpilogueBwdISA_SB_SD_Li256ELb0ELb0ELi2EEENS1_25SingleTileBwdLPTSchedulerILb0ELi128ELb1EEEEEEEEEvNT_6ParamsE$_ZN4cute3eso3ESOILb1ELb0EJNS_6LayoutINS_5tupleIJNS3_IJNS_1CILi1EEES5_EEENS4_ILi32EEEEEENS3_IJNS3_IJNS4_ILi0EEES9_EEENS4_ILi256EEEEEEEENS_10ViewEngineINS_8gmem_ptrIPfEEEEEEC2ERKSD_RKSI_)
$_ZN7cutlass13device_kernelIN5flash19enable_sm80_to_sm89INS1_16FlashAttnBwdSm80INS1_25CollectiveMainloopBwdSm80ILi2ELi2EN4cute5tupleIJNS5_1CILi128EEES8_NS7_ILi64EEEEEENS_10bfloat16_tEfNS_4arch4Sm80ELb1ELb0ELb1ELb0ELb1ELb0ELb0ELb0ELi2ELi4ELi4ELi4ELb0EEENS1_21CollectiveEpilogueBwdISA_SB_SD_Li256ELb0ELb0ELi2EEENS1_25SingleTileBwdLPTSchedulerILb0ELi128ELb1EEEEEEEEEvNT_6ParamsE$_ZN4cute3eso3ESOILb1ELb0EJNS_6LayoutINS_5tupleIJNS3_IJNS_1CILi1EEES5_EEENS4_ILi32EEEEEENS3_IJNS3_IJNS4_ILi0EEES9_EEENS4_ILi256EEEEEEEENS_10ViewEngineINS_8gmem_ptrIPfEEEEEEC2ERKSD_RKSI_:
[----:B------:R-:W-:Y:S02]  /*a450*/  IADD3 R60, R60, -c[0x0][0x20], RZ ;  /* 0x800008003c3c7a10 */ /* 0x000fe40007ffe0ff */
[----:B------:R-:W-:-:S03]  /*a460*/  MOV R5, 0x0 ;  /* 0x0000000000057802 */ /* 0x000fc60000000f00 */
[----:B------:R1:W-:Y:S01]  /*a470*/  STL.64 [R60], R2 ;  /* 0x000000023c007387 */ /* 0x0003e20000100a00 */
[----:B------:R-:W-:Y:S05]  /*a480*/  RET.REL.NODEC R4 `(_ZN7cutlass13device_kernelIN5flash19enable_sm80_to_sm89INS1_16FlashAttnBwdSm80INS1_25CollectiveMainloopBwdSm80ILi2ELi2EN4cute5tupleIJNS5_1CILi128EEES8_NS7_ILi64EEEEEENS_10bfloat16_tEfNS_4arch4Sm80ELb1ELb0ELb1ELb0ELb1ELb0ELb0ELb0ELi2ELi4ELi4ELi4ELb0EEENS1_21CollectiveEpilogueBwdISA_SB_SD_Li256ELb0ELb0ELi2EEENS1_25SingleTileBwdLPTSchedulerILb0ELi128ELb1EEEEEEEEEvNT_6ParamsE) ;  /* 0xffff5b7004007950 */ /* 0x000fea0003c3ffff */
        .type           $_ZN7cutlass13device_kernelIN5flash19enable_sm80_to_sm89INS1_16FlashAttnBwdSm80INS1_25CollectiveMainloopBwdSm80ILi2ELi2EN4cute5tupleIJNS5_1CILi128EEES8_NS7_ILi64EEEEEENS_10bfloat16_tEfNS_4arch4Sm80ELb1ELb0ELb1ELb0ELb1ELb0ELb0ELb0ELi2ELi4ELi4ELi4ELb0EEENS1_21CollectiveEpilogueBwdISA_SB_SD_Li256ELb0ELb0ELi2EEENS1_25SingleTileBwdLPTSchedulerILb0ELi128ELb1EEEEEEEEEvNT_6ParamsE$_ZN4cute3eso3ESOILb1ELb0EJNS_6LayoutINS_5tupleIJNS3_IJNS_1CILi1EEES5_EEENS4_ILi32EEEEEENS3_IJNS3_IJNS4_ILi0EEES9_EEENS4_ILi256EEEEEEEEiEEC2ERKSD_RKi,@function
        .size           $_ZN7cutlass13device_kernelIN5flash19enable_sm80_to_sm89INS1_16FlashAttnBwdSm80INS1_25CollectiveMainloopBwdSm80ILi2ELi2EN4cute5tupleIJNS5_1CILi128EEES8_NS7_ILi64EEEEEENS_10bfloat16_tEfNS_4arch4Sm80ELb1ELb0ELb1ELb0ELb1ELb0ELb0ELb0ELi2ELi4ELi4ELi4ELb0EEENS1_21CollectiveEpilogueBwdISA_SB_SD_Li256ELb0ELb0ELi2EEENS1_25SingleTileBwdLPTSchedulerILb0ELi128ELb1EEEEEEEEEvNT_6ParamsE$_ZN4cute3eso3ESOILb1ELb0EJNS_6LayoutINS_5tupleIJNS3_IJNS_1CILi1EEES5_EEENS4_ILi32EEEEEENS3_IJNS3_IJNS4_ILi0EEES9_EEENS4_ILi256EEEEEEEEiEEC2ERKSD_RKi,($_ZN7cutlass13device_kernelIN5flash19enable_sm80_to_sm89INS1_16FlashAttnBwdSm80INS1_25CollectiveMainloopBwdSm80ILi2ELi2EN4cute5tupleIJNS5_1CILi128EEES8_NS7_ILi64EEEEEENS_10bfloat16_tEfNS_4arch4Sm80ELb1ELb0ELb1ELb0ELb1ELb0ELb0ELb0ELi2ELi4ELi4ELi4ELb0EEENS1_21CollectiveEpilogueBwdISA_SB_SD_Li256ELb0ELb0ELi2EEENS1_25SingleTileBwdLPTSchedulerILb0ELi128ELb1EEEEEEEEEvNT_6ParamsE$_ZN4cute3eso3ESOILb1ELb0EJNS_6LayoutINS_5tupleIJNS3_IJNS_1CILi2EEES5_EEEEEENS3_IJNS3_IJNS4_ILi1EEES5_EEEEEEEENS_10ViewEngineIPKfEEEEC2ERKSB_RKSF_ - $_ZN7cutlass13device_kernelIN5flash19enable_sm80_to_sm89INS1_16FlashAttnBwdSm80INS1_25CollectiveMainloopBwdSm80ILi2ELi2EN4cute5tupleIJNS5_1CILi128EEES8_NS7_ILi64EEEEEENS_10bfloat16_tEfNS_4arch4Sm80ELb1ELb0ELb1ELb0ELb1ELb0ELb0ELb0ELi2ELi4ELi4ELi4ELb0EEENS1_21CollectiveEpilogueBwdISA_SB_SD_Li256ELb0ELb0ELi2EEENS1_25SingleTileBwdLPTSchedulerILb0ELi128ELb1EEEEEEEEEvNT_6ParamsE$_ZN4cute3eso3ESOILb1ELb0EJNS_6LayoutINS_5tupleIJNS3_IJNS_1CILi1EEES5_EEENS4_ILi32EEEEEENS3_IJNS3_IJNS4_ILi0EEES9_EEENS4_ILi256EEEEEEEEiEEC2ERKSD_RKi)
$_ZN7cutlass13device_kernelIN5flash19enable_sm80_to_sm89INS1_16FlashAttnBwdSm80INS1_25CollectiveMainloopBwdSm80ILi2ELi2EN4cute5tupleIJNS5_1CILi128EEES8_NS7_ILi64EEEEEENS_10bfloat16_tEfNS_4arch4Sm80ELb1ELb0ELb1ELb0ELb1ELb0ELb0ELb0ELi2ELi4ELi4ELi4ELb0EEENS1_21CollectiveEpilogueBwdISA_SB_SD_Li256ELb0ELb0ELi2EEENS1_25SingleTileBwdLPTSchedulerILb0ELi128ELb1EEEEEEEEEvNT_6ParamsE$_ZN4cute3eso3ESOILb1ELb0EJNS_6LayoutINS_5tupleIJNS3_IJNS_1CILi1EEES5_EEENS4_ILi32EEEEEENS3_IJNS3_IJNS4_ILi0EEES9_EEENS4_ILi256EEEEEEEEiEEC2ERKSD_RKi:
[----:B------:R-:W-:Y:S02]  /*a490*/  IADD3 R2, R60, -c[0x0][0x20], RZ ;  /* 0x800008003c027a10 */ /* 0x000fe40007ffe0ff */
[----:B------:R-:W-:-:S03]  /*a4a0*/  MOV R9, 0x0 ;  /* 0x0000000000097802 */ /* 0x000fc60000000f00 */
[----:B------:R1:W-:Y:S01]  /*a4b0*/  STL [R2], R3 ;  /* 0x0000000302007387 */ /* 0x0003e20000100800 */
[----:B------:R-:W-:Y:S05]  /*a4c0*/  RET.REL.NODEC R8 `(_ZN7cutlass13device_kernelIN5flash19enable_sm80_to_sm89INS1_16FlashAttnBwdSm80INS1_25CollectiveMainloopBwdSm80ILi2ELi2EN4cute5tupleIJNS5_1CILi128EEES8_NS7_ILi64EEEEEENS_10bfloat16_tEfNS_4arch4Sm80ELb1ELb0ELb1ELb0ELb1ELb0ELb0ELb0ELi2ELi4ELi4ELi4ELb0EEENS1_21CollectiveEpilogueBwdISA_SB_SD_Li256ELb0ELb0ELi2EEENS1_25SingleTileBwdLPTSchedulerILb0ELi128ELb1EEEEEEEEEvNT_6ParamsE) ;  /* 0xffff5b3008007950 */ /* 0x000fea0003c3ffff */
        .type           $_ZN7cutlass13device_kernelIN5flash19enable_sm80_to_sm89INS1_16FlashAttnBwdSm80INS1_25CollectiveMainloopBwdSm80ILi2ELi2EN4cute5tupleIJNS5_1CILi128EEES8_NS7_ILi64EEEEEENS_10bfloat16_tEfNS_4arch4Sm80ELb1ELb0ELb1ELb0ELb1ELb0ELb0ELb0ELi2ELi4ELi4ELi4ELb0EEENS1_21CollectiveEpilogueBwdISA_SB_SD_Li256ELb0ELb0ELi2EEENS1_25SingleTileBwdLPTSchedulerILb0ELi128ELb1EEEEEEEEEvNT_6ParamsE$_ZN4cute3eso3ESOILb1ELb0EJNS_6LayoutINS_5tupleIJNS3_IJNS_1CILi2EEES5_EEEEEENS3_IJNS3_IJNS4_ILi1EEES5_EEEEEEEENS_10ViewEngineIPKfEEEEC2ERKSB_RKSF_,@function
        .size           $_ZN7cutlass13device_kernelIN5flash19enable_sm80_to_sm89INS1_16FlashAttnBwdSm80INS1_25CollectiveMainloopBwdSm80ILi2ELi2EN4cute5tupleIJNS5_1CILi128EEES8_NS7_ILi64EEEEEENS_10bfloat16_tEfNS_4arch4Sm80ELb1ELb0ELb1ELb0ELb1ELb0ELb0ELb0ELi2ELi4ELi4ELi4ELb0EEENS1_21CollectiveEpilogueBwdISA_SB_SD_Li256ELb0ELb0ELi2EEENS1_25SingleTileBwdLPTSchedulerILb0ELi128ELb1EEEEEEEEEvNT_6ParamsE$_ZN4cute3eso3ESOILb1ELb0EJNS_6LayoutINS_5tupleIJNS3_IJNS_1CILi2EEES5_EEEEEENS3_IJNS3_IJNS4_ILi1EEES5_EEEEEEEENS_10ViewEngineIPKfEEEEC2ERKSB_RKSF_,($_ZN7cutlass13device_kernelIN5flash19enable_sm80_to_sm89INS1_16FlashAttnBwdSm80INS1_25CollectiveMainloopBwdSm80ILi2ELi2EN4cute5tupleIJNS5_1CILi128EEES8_NS7_ILi64EEEEEENS_10bfloat16_tEfNS_4arch4Sm80ELb1ELb0ELb1ELb0ELb1ELb0ELb0ELb0ELi2ELi4ELi4ELi4ELb0EEENS1_21CollectiveEpilogueBwdISA_SB_SD_Li256ELb0ELb0ELi2EEENS1_25SingleTileBwdLPTSchedulerILb0ELi128ELb1EEEEEEEEEvNT_6ParamsE$_ZN4cute3eso3ESOILb1ELb0EJNS_6LayoutINS_5tupleIJNS3_IJNS_1CILi2EEES5_EEEEEENS3_IJNS3_IJNS4_ILi1EEES5_EEEEEEEENS_10ViewEngineIPN7cutlass10bfloat16_tEEEEEC2ERKSB_RKSG_ - $_ZN7cutlass13device_kernelIN5flash19enable_sm80_to_sm89INS1_16FlashAttnBwdSm80INS1_25CollectiveMainloopBwdSm80ILi2ELi2EN4cute5tupleIJNS5_1CILi128EEES8_NS7_ILi64EEEEEENS_10bfloat16_tEfNS_4arch4Sm80ELb1ELb0ELb1ELb0ELb1ELb0ELb0ELb0ELi2ELi4ELi4ELi4ELb0EEENS1_21CollectiveEpilogueBwdISA_SB_SD_Li256ELb0ELb0ELi2EEENS1_25SingleTileBwdLPTSchedulerILb0ELi128ELb1EEEEEEEEEvNT_6ParamsE$_ZN4cute3eso3ESOILb1ELb0EJNS_6LayoutINS_5tupleIJNS3_IJNS_1CILi2EEES5_EEEEEENS3_IJNS3_IJNS4_ILi1EEES5_EEEEEEEENS_10ViewEngineIPKfEEEEC2ERKSB_RKSF_)
$_ZN7cutlass13device_kernelIN5flash19enable_sm80_to_sm89INS1_16FlashAttnBwdSm80INS1_25CollectiveMainloopBwdSm80ILi2ELi2EN4cute5tupleIJNS5_1CILi128EEES8_NS7_ILi64EEEEEENS_10bfloat16_tEfNS_4arch4Sm80ELb1ELb0ELb1ELb0ELb1ELb0ELb0ELb0ELi2ELi4ELi4ELi4ELb0EEENS1_21CollectiveEpilogueBwdISA_SB_SD_Li256ELb0ELb0ELi2EEENS1_25SingleTileBwdLPTSchedulerILb0ELi128ELb1EEEEEEEEEvNT_6ParamsE$_ZN4cute3eso3ESOILb1ELb0EJNS_6LayoutINS_5tupleIJNS3_IJNS_1CILi2EEES5_EEEEEENS3_IJNS3_IJNS4_ILi1EEES5_EEEEEEEENS_10ViewEngineIPKfEEEEC2ERKSB_RKSF_:
[----:B------:R-:W-:Y:S01]  /*a4d0*/  IADD3 R2, R2, -c[0x0][0x20], RZ ;  /* 0x8000080002027a10 */ /* 0x000fe20007ffe0ff */
[----:B------:R-:W-:Y:S01]  /*a4e0*/  IMAD.MOV.U32 R7, RZ, RZ, R3 ;  /* 0x000000ffff077224 */ /* 0x000fe200078e0003 */
[----:B------:R-:W-:-:S04]  /*a4f0*/  MOV R5, 0x0 ;  /* 0x0000000000057802 */ /* 0x000fc80000000f00 */
[----:B------:R1:W-:Y:S01]  /*a500*/  STL.64 [R2], R6 ;  /* 0x0000000602007387 */ /* 0x0003e20000100a00 */
[----:B------:R-:W-:Y:S05]  /*a510*/  RET.REL.NODEC R4 `(_ZN7cutlass13device_kernelIN5flash19enable_sm80_to_sm89INS1_16FlashAttnBwdSm80INS1_25CollectiveMainloopBwdSm80ILi2ELi2EN4cute5tupleIJNS5_1CILi128EEES8_NS7_ILi64EEEEEENS_10bfloat16_tEfNS_4arch4Sm80ELb1ELb0ELb1ELb0ELb1ELb0ELb0ELb0ELi2ELi4ELi4ELi4ELb0EEENS1_21CollectiveEpilogueBwdISA_SB_SD_Li256ELb0ELb0ELi2EEENS1_25SingleTileBwdLPTSchedulerILb0ELi128ELb1EEEEEEEEEvNT_6ParamsE) ;  /* 0xffff5ae004007950 */ /* 0x000fea0003c3ffff */
        .type           $_ZN7cutlass13device_kernelIN5flash19enable_sm80_to_sm89INS1_16FlashAttnBwdSm80INS1_25CollectiveMainloopBwdSm80ILi2ELi2EN4cute5tupleIJNS5_1CILi128EEES8_NS7_ILi64EEEEEENS_10bfloat16_tEfNS_4arch4Sm80ELb1ELb0ELb1ELb0ELb1ELb0ELb0ELb0ELi2ELi4ELi4ELi4ELb0EEENS1_21CollectiveEpilogueBwdISA_SB_SD_Li256ELb0ELb0ELi2EEENS1_25SingleTileBwdLPTSchedulerILb0ELi128ELb1EEEEEEEEEvNT_6ParamsE$_ZN4cute3eso3ESOILb1ELb0EJNS_6LayoutINS_5tupleIJNS3_IJNS_1CILi2EEES5_EEEEEENS3_IJNS3_IJNS4_ILi1EEES5_EEEEEEEENS_10ViewEngineIPN7cutlass10bfloat16_tEEEEEC2ERKSB_RKSG_,@function
        .size           $_ZN7cutlass13device_kernelIN5flash19enable_sm80_to_sm89INS1_16FlashAttnBwdSm80INS1_25CollectiveMainloopBwdSm80ILi2ELi2EN4cute5tupleIJNS5_1CILi128EEES8_NS7_ILi64EEEEEENS_10bfloat16_tEfNS_4arch4Sm80ELb1ELb0ELb1ELb0ELb1ELb0ELb0ELb0ELi2ELi4ELi4ELi4ELb0EEENS1_21CollectiveEpilogueBwdISA_SB_SD_Li256ELb0ELb0ELi2EEENS1_25SingleTileBwdLPTSchedulerILb0ELi128ELb1EEEEEEEEEvNT_6ParamsE$_ZN4cute3eso3ESOILb1ELb0EJNS_6LayoutINS_5tupleIJNS3_IJNS_1CILi2EEES5_EEEEEENS3_IJNS3_IJNS4_ILi1EEES5_EEEEEEEENS_10ViewEngineIPN7cutlass10bfloat16_tEEEEEC2ERKSB_RKSG_,($_ZN7cutlass13device_kernelIN5flash19enable_sm80_to_sm89INS1_16FlashAttnBwdSm80INS1_25CollectiveMainloopBwdSm80ILi2ELi2EN4cute5tupleIJNS5_1CILi128EEES8_NS7_ILi64EEEEEENS_10bfloat16_tEfNS_4arch4Sm80ELb1ELb0ELb1ELb0ELb1ELb0ELb0ELb0ELi2ELi4ELi4ELi4ELb0EEENS1_21CollectiveEpilogueBwdISA_SB_SD_Li256ELb0ELb0ELi2EEENS1_25SingleTileBwdLPTSchedulerILb0ELi128ELb1EEEEEEEEEvNT_6ParamsE$_ZN4cute3eso3ESOILb1ELb0EJNS_6LayoutINS_5tupleIJNS3_IJNS_1CILi2EEES5_EEEEEENS3_IJNS3_IJNS4_ILi1EEES5_EEEEEEEENS_10ViewEngineIPfEEEEC2ERKSB_RKSE_ - $_ZN7cutlass13device_kernelIN5flash19enable_sm80_to_sm89INS1_16FlashAttnBwdSm80INS1_25CollectiveMainloopBwdSm80ILi2ELi2EN4cute5tupleIJNS5_1CILi128EEES8_NS7_ILi64EEEEEENS_10bfloat16_tEfNS_4arch4Sm80ELb1ELb0ELb1ELb0ELb1ELb0ELb0ELb0ELi2ELi4ELi4ELi4ELb0EEENS1_21CollectiveEpilogueBwdISA_SB_SD_Li256ELb0ELb0ELi2EEENS1_25SingleTileBwdLPTSchedulerILb0ELi128ELb1EEEEEEEEEvNT_6ParamsE$_ZN4cute3eso3ESOILb1ELb0EJNS_6LayoutINS_5tupleIJNS3_IJNS_1CILi2EEES5_EEEEEENS3_IJNS3_IJNS4_ILi1EEES5_EEEEEEEENS_10ViewEngineIPN7cutlass10bfloat16_tEEEEEC2ERKSB_RKSG_)
$_ZN7cutlass13device_kernelIN5flash19enable_sm80_to_sm89INS1_16FlashAttnBwdSm80INS1_25CollectiveMainloopBwdSm80ILi2ELi2EN4cute5tupleIJNS5_1CILi128EEES8_NS7_ILi64EEEEEENS_10bfloat16_tEfNS_4arch4Sm80ELb1ELb0ELb1ELb0ELb1ELb0ELb0ELb0ELi2ELi4ELi4ELi4ELb0EEENS1_21CollectiveEpilogueBwdISA_SB_SD_Li256ELb0ELb0ELi2EEENS1_25SingleTileBwdLPTSchedulerILb0ELi128ELb1EEEEEEEEEvNT_6ParamsE$_ZN4cute3eso3ESOILb1ELb0EJNS_6LayoutINS_5tupleIJNS3_IJNS_1CILi2EEES5_EEEEEENS3_IJNS3_IJNS4_ILi1EEES5_EEEEEEEENS_10ViewEngineIPN7cutlass10bfloat16_tEEEEEC2ERKSB_RKSG_:
[----:B------:R-:W-:Y:S01]  /*a520*/  IADD3 R2, R67, -c[0x0][0x20], RZ ;  /* 0x8000080043027a10 */ /* 0x000fe20007ffe0ff */
[----:B------:R-:W-:Y:S01]  /*a530*/  IMAD.MOV.U32 R7, RZ, RZ, R3 ;  /* 0x000000ffff077224 */ /* 0x000fe200078e0003 */
[----:B------:R-:W-:-:S04]  /*a540*/  MOV R5, 0x0 ;  /* 0x0000000000057802 */ /* 0x000fc80000000f00 */
[----:B------:R1:W-:Y:S01]  /*a550*/  STL.64 [R2], R6 ;  /* 0x0000000602007387 */ /* 0x0003e20000100a00 */
[----:B------:R-:W-:Y:S05]  /*a560*/  RET.REL.NODEC R4 `(_ZN7cutlass13device_kernelIN5flash19enable_sm80_to_sm89INS1_16FlashAttnBwdSm80INS1_25CollectiveMainloopBwdSm80ILi2ELi2EN4cute5tupleIJNS5_1CILi128EEES8_NS7_ILi64EEEEEENS_10bfloat16_tEfNS_4arch4Sm80ELb1ELb0ELb1ELb0ELb1ELb0ELb0ELb0ELi2ELi4ELi4ELi4ELb0EEENS1_21CollectiveEpilogueBwdISA_SB_SD_Li256ELb0ELb0ELi2EEENS1_25SingleTileBwdLPTSchedulerILb0ELi128ELb1EEEEEEEEEvNT_6ParamsE) ;  /* 0xffff5a9004007950 */ /* 0x000fea0003c3ffff */
        .type           $_ZN7cutlass13device_kernelIN5flash19enable_sm80_to_sm89INS1_16FlashAttnBwdSm80INS1_25CollectiveMainloopBwdSm80ILi2ELi2EN4cute5tupleIJNS5_1CILi128EEES8_NS7_ILi64EEEEEENS_10bfloat16_tEfNS_4arch4Sm80ELb1ELb0ELb1ELb0ELb1ELb0ELb0ELb0ELi2ELi4ELi4ELi4ELb0EEENS1_21CollectiveEpilogueBwdISA_SB_SD_Li256ELb0ELb0ELi2EEENS1_25SingleTileBwdLPTSchedulerILb0ELi128ELb1EEEEEEEEEvNT_6ParamsE$_ZN4cute3eso3ESOILb1ELb0EJNS_6LayoutINS_5tupleIJNS3_IJNS_1CILi2EEES5_EEEEEENS3_IJNS3_IJNS4_ILi1EEES5_EEEEEEEENS_10ViewEngineIPfEEEEC2ERKSB_RKSE_,@function
        .size           $_ZN7cutlass13device_kernelIN5flash19enable_sm80_to_sm89INS1_16FlashAttnBwdSm80INS1_25CollectiveMainloopBwdSm80ILi2ELi2EN4cute5tupleIJNS5_1CILi128EEES8_NS7_ILi64EEEEEENS_10bfloat16_tEfNS_4arch4Sm80ELb1ELb0ELb1ELb0ELb1ELb0ELb0ELb0ELi2ELi4ELi4ELi4ELb0EEENS1_21CollectiveEpilogueBwdISA_SB_SD_Li256ELb0ELb0ELi2EEENS1_25SingleTileBwdLPTSchedulerILb0ELi128ELb1EEEEEEEEEvNT_6ParamsE$_ZN4cute3eso3ESOILb1ELb0EJNS_6LayoutINS_5tupleIJNS3_IJNS_1CILi2EEES5_EEEEEENS3_IJNS3_IJNS4_ILi1EEES5_EEEEEEEENS_10ViewEngineIPfEEEEC2ERKSB_RKSE_,($_ZN7cutlass13device_kernelIN5flash19enable_sm80_to_sm89INS1_16FlashAttnBwdSm80INS1_25CollectiveMainloopBwdSm80ILi2ELi2EN4cute5tupleIJNS5_1CILi128EEES8_NS7_ILi64EEEEEENS_10bfloat16_tEfNS_4arch4Sm80ELb1ELb0ELb1ELb0ELb1ELb0ELb0ELb0ELi2ELi4ELi4ELi4ELb0EEENS1_21CollectiveEpilogueBwdISA_SB_SD_Li256ELb0ELb0ELi2EEENS1_25SingleTileBwdLPTSchedulerILb0ELi128ELb1EEEEEEEEEvNT_6ParamsE$_ZN4cute3eso3ESOILb1ELb0EJNS_6LayoutINS_5tupleIJNS3_IJNS_1CILi2EEES5_EEEEEENS3_IJNS3_IJNS4_ILi1EEES5_EEEEEEEEiEEC2ERKSB_RKi - $_ZN7cutlass13device_kernelIN5flash19enable_sm80_to_sm89INS1_16FlashAttnBwdSm80INS1_25CollectiveMainloopBwdSm80ILi2ELi2EN4cute5tupleIJNS5_1CILi128EEES8_NS7_ILi64EEEEEENS_10bfloat16_tEfNS_4arch4Sm80ELb1ELb0ELb1ELb0ELb1ELb0ELb0ELb0ELi2ELi4ELi4ELi4ELb0EEENS1_21CollectiveEpilogueBwdISA_SB_SD_Li256ELb0ELb0ELi2EEENS1_25SingleTileBwdLPTSchedulerILb0ELi128ELb1EEEEEEEEEvNT_6ParamsE$_ZN4cute3eso3ESOILb1ELb0EJNS_6LayoutINS_5tupleIJNS3_IJNS_1CILi2EEES5_EEEEEENS3_IJNS3_IJNS4_ILi1EEES5_EEEEEEEENS_10ViewEngineIPfEEEEC2ERKSB_RKSE_)
$_ZN7cutlass13device_kernelIN5flash19enable_sm80_to_sm89INS1_16FlashAttnBwdSm80INS1_25CollectiveMainloopBwdSm80ILi2ELi2EN4cute5tupleIJNS5_1CILi128EEES8_NS7_ILi64EEEEEENS_10bfloat16_tEfNS_4arch4Sm80ELb1ELb0ELb1ELb0ELb1ELb0ELb0ELb0ELi2ELi4ELi4ELi4ELb0EEENS1_21CollectiveEpilogueBwdISA_SB_SD_Li256ELb0ELb0ELi2EEENS1_25SingleTileBwdLPTSchedulerILb0ELi128ELb1EEEEEEEEEvNT_6ParamsE$_ZN4cute3eso3ESOILb1ELb0EJNS_6LayoutINS_5tupleIJNS3_IJNS_1CILi2EEES5_EEEEEENS3_IJNS3_IJNS4_ILi1EEES5_EEEEEEEENS_10ViewEngineIPfEEEEC2ERKSB_RKSE_:
[----:B------:R-:W-:Y:S01]  /*a570*/  IADD3 R2, R2, -c[0x0][0x20], RZ ;  /* 0x8000080002027a10 */ /* 0x000fe20007ffe0ff */
[----:B------:R-:W-:Y:S01]  /*a580*/  IMAD.MOV.U32 R9, RZ, RZ, R3 ;  /* 0x000000ffff097224 */ /* 0x000fe200078e0003 */
[----:B------:R-:W-:-:S04]  /*a590*/  MOV R5, 0x0 ;  /* 0x0000000000057802 */ /* 0x000fc80000000f00 */
[----:B------:R1:W-:Y:S01]  /*a5a0*/  STL.64 [R2], R8 ;  /* 0x0000000802007387 */ /* 0x0003e20000100a00 */
[----:B------:R-:W-:Y:S05]  /*a5b0*/  RET.REL.NODEC R4 `(_ZN7cutlass13device_kernelIN5flash19enable_sm80_to_sm89INS1_16FlashAttnBwdSm80INS1_25CollectiveMainloopBwdSm80ILi2ELi2EN4cute5tupleIJNS5_1CILi128EEES8_NS7_ILi64EEEEEENS_10bfloat16_tEfNS_4arch4Sm80ELb1ELb0ELb1ELb0ELb1ELb0ELb0ELb0ELi2ELi4ELi4ELi4ELb0EEENS1_21CollectiveEpilogueBwdISA_SB_SD_Li256ELb0ELb0ELi2EEENS1_25SingleTileBwdLPTSchedulerILb0ELi128ELb1EEEEEEEEEvNT_6ParamsE) ;  /* 0xffff5a4004007950 */ /* 0x000fea0003c3ffff */
        .type           $_ZN7cutlass13device_kernelIN5flash19enable_sm80_to_sm89INS1_16FlashAttnBwdSm80INS1_25CollectiveMainloopBwdSm80ILi2ELi2EN4cute5tupleIJNS5_1CILi128EEES8_NS7_ILi64EEEEEENS_10bfloat16_tEfNS_4arch4Sm80ELb1ELb0ELb1ELb0ELb1ELb0ELb0ELb0ELi2ELi4ELi4ELi4ELb0EEENS1_21CollectiveEpilogueBwdISA_SB_SD_Li256ELb0ELb0ELi2EEENS1_25SingleTileBwdLPTSchedulerILb0ELi128ELb1EEEEEEEEEvNT_6ParamsE$_ZN4cute3eso3ESOILb1ELb0EJNS_6LayoutINS_5tupleIJNS3_IJNS_1CILi2EEES5_EEEEEENS3_IJNS3_IJNS4_ILi1EEES5_EEEEEEEEiEEC2ERKSB_RKi,@function
        .size           $_ZN7cutlass13device_kernelIN5flash19enable_sm80_to_sm89INS1_16FlashAttnBwdSm80INS1_25CollectiveMainloopBwdSm80ILi2ELi2EN4cute5tupleIJNS5_1CILi128EEES8_NS7_ILi64EEEEEENS_10bfloat16_tEfNS_4arch4Sm80ELb1ELb0ELb1ELb0ELb1ELb0ELb0ELb0ELi2ELi4ELi4ELi4ELb0EEENS1_21CollectiveEpilogueBwdISA_SB_SD_Li256ELb0ELb0ELi2EEENS1_25SingleTileBwdLPTSchedulerILb0ELi128ELb1EEEEEEEEEvNT_6ParamsE$_ZN4cute3eso3ESOILb1ELb0EJNS_6LayoutINS_5tupleIJNS3_IJNS_1CILi2EEES5_EEEEEENS3_IJNS3_IJNS4_ILi1EEES5_EEEEEEEEiEEC2ERKSB_RKi,($_ZN7cutlass13device_kernelIN5flash19enable_sm80_to_sm89INS1_16FlashAttnBwdSm80INS1_25CollectiveMainloopBwdSm80ILi2ELi2EN4cute5tupleIJNS5_1CILi128EEES8_NS7_ILi64EEEEEENS_10bfloat16_tEfNS_4arch4Sm80ELb1ELb0ELb1ELb0ELb1ELb0ELb0ELb0ELi2ELi4ELi4ELi4ELb0EEENS1_21CollectiveEpilogueBwdISA_SB_SD_Li256ELb0ELb0ELi2EEENS1_25SingleTileBwdLPTSchedulerILb0ELi128ELb1EEEEEEEEEvNT_6ParamsE$_ZN4cute3eso3ESOILb1ELb0EJNS_6LayoutINS_5tupleIJNS3_IJNS_1CILi2EEES5_EEEEEENS3_IJNS3_IJNS4_ILi8EEENS4_ILi64EEEEEEEEEEENS_10ViewEngineINS_8smem_ptrIPfEEEEEEC2ERKSC_RKSH_ - $_ZN7cutlass13device_kernelIN5flash19enable_sm80_to_sm89INS1_16FlashAttnBwdSm80INS1_25CollectiveMainloopBwdSm80ILi2ELi2EN4cute5tupleIJNS5_1CILi128EEES8_NS7_ILi64EEEEEENS_10bfloat16_tEfNS_4arch4Sm80ELb1ELb0ELb1ELb0ELb1ELb0ELb0ELb0ELi2ELi4ELi4ELi4ELb0EEENS1_21CollectiveEpilogueBwdISA_SB_SD_Li256ELb0ELb0ELi2EEENS1_25SingleTileBwdLPTSchedulerILb0ELi128ELb1EEEEEEEEEvNT_6ParamsE$_ZN4cute3eso3ESOILb1ELb0EJNS_6LayoutINS_5tupleIJNS3_IJNS_1CILi2EEES5_EEEEEENS3_IJNS3_IJNS4_ILi1EEES5_EEEEEEEEiEEC2ERKSB_RKi)
$_ZN7cutlass13device_kernelIN5flash19enable_sm80_to_sm89INS1_16FlashAttnBwdSm80INS1_25CollectiveMainloopBwdSm80ILi2ELi2EN4cute5tupleIJNS5_1CILi128EEES8_NS7_ILi64EEEEEENS_10bfloat16_tEfNS_4arch4Sm80ELb1ELb0ELb1ELb0ELb1ELb0ELb0ELb0ELi2ELi4ELi4ELi4ELb0EEENS1_21CollectiveEpilogueBwdISA_SB_SD_Li256ELb0ELb0ELi2EEENS1_25SingleTileBwdLPTSchedulerILb0ELi128ELb1EEEEEEEEEvNT_6ParamsE$_ZN4cute3eso3ESOILb1ELb0EJNS_6LayoutINS_5tupleIJNS3_IJNS_1CILi2EEES5_EEEEEENS3_IJNS3_IJNS4_ILi1EEES5_EEEEEEEEiEEC2ERKSB_RKi:
[----:B------:R-:W-:Y:S02]  /*a5c0*/  IADD3 R2, R67, -c[0x0][0x20], RZ ;  /* 0x8000080043027a10 */ /* 0x000fe40007ffe0ff */
[----:B------:R-:W-:-:S03]  /*a5d0*/  MOV R5, 0x0 ;  /* 0x0000000000057802 */ /* 0x000fc60000000f00 */
[----:B------:R1:W-:Y:S01]  /*a5e0*/  STL [R2], R3 ;  /* 0x0000000302007387 */ /* 0x0003e20000100800 */
[----:B------:R-:W-:Y:S05]  /*a5f0*/  RET.REL.NODEC R4 `(_ZN7cutlass13device_kernelIN5flash19enable_sm80_to_sm89INS1_16FlashAttnBwdSm80INS1_25CollectiveMainloopBwdSm80ILi2ELi2EN4cute5tupleIJNS5_1CILi128EEES8_NS7_ILi64EEEEEENS_10bfloat16_tEfNS_4arch4Sm80ELb1ELb0ELb1ELb0ELb1ELb0ELb0ELb0ELi2ELi4ELi4ELi4ELb0EEENS1_21CollectiveEpilogueBwdISA_SB_SD_Li256ELb0ELb0ELi2EEENS1_25SingleTileBwdLPTSchedulerILb0ELi128ELb1EEEEEEEEEvNT_6ParamsE) ;  /* 0xffff5a0004007950 */ /* 0x000fea0003c3ffff */
        .type           $_ZN7cutlass13device_kernelIN5flash19enable_sm80_to_sm89INS1_16FlashAttnBwdSm80INS1_25CollectiveMainloopBwdSm80ILi2ELi2EN4cute5tupleIJNS5_1CILi128EEES8_NS7_ILi64EEEEEENS_10bfloat16_tEfNS_4arch4Sm80ELb1ELb0ELb1ELb0ELb1ELb0ELb0ELb0ELi2ELi4ELi4ELi4ELb0EEENS1_21CollectiveEpilogueBwdISA_SB_SD_Li256ELb0ELb0ELi2EEENS1_25SingleTileBwdLPTSchedulerILb0ELi128ELb1EEEEEEEEEvNT_6ParamsE$_ZN4cute3eso3ESOILb1ELb0EJNS_6LayoutINS_5tupleIJNS3_IJNS_1CILi2EEES5_EEEEEENS3_IJNS3_IJNS4_ILi8EEENS4_ILi64EEEEEEEEEEENS_10ViewEngineINS_8smem_ptrIPfEEEEEEC2ERKSC_RKSH_,@function
        .size           $_ZN7cutlass13device_kernelIN5flash19enable_sm80_to_sm89INS1_16FlashAttnBwdSm80INS1_25CollectiveMainloopBwdSm80ILi2ELi2EN4cute5tupleIJNS5_1CILi128EEES8_NS7_ILi64EEEEEENS_10bfloat16_tEfNS_4arch4Sm80ELb1ELb0ELb1ELb0ELb1ELb0ELb0ELb0ELi2ELi4ELi4ELi4ELb0EEENS1_21CollectiveEpilogueBwdISA_SB_SD_Li256ELb0ELb0ELi2EEENS1_25SingleTileBwdLPTSchedulerILb0ELi128ELb1EEEEEEEEEvNT_6ParamsE$_ZN4cute3eso3ESOILb1ELb0EJNS_6LayoutINS_5tupleIJNS3_IJNS_1CILi2EEES5_EEEEEENS3_IJNS3_IJNS4_ILi8EEENS4_ILi64EEEEEEEEEEENS_10ViewEngineINS_8smem_ptrIPfEEEEEEC2ERKSC_RKSH_,($_ZN7cutlass13device_kernelIN5flash19enable_sm80_to_sm89INS1_16FlashAttnBwdSm80INS1_25CollectiveMainloopBwdSm80ILi2ELi2EN4cute5tupleIJNS5_1CILi128EEES8_NS7_ILi64EEEEEENS_10bfloat16_tEfNS_4arch4Sm80ELb1ELb0ELb1ELb0ELb1ELb0ELb0ELb0ELi2ELi4ELi4ELi4ELb0EEENS1_21CollectiveEpilogueBwdISA_SB_SD_Li256ELb0ELb0ELi2EEENS1_25SingleTileBwdLPTSchedulerILb0ELi128ELb1EEEEEEEEEvNT_6ParamsE$_ZN4cute3eso3ESOILb1ELb0EJNS_6LayoutINS_5tupleIJNS3_IJNS_1CILi2EEES5_EEEEEENS3_IJNS3_IJNS4_ILi8EEENS4_ILi64EEEEEEEEEEEiEEC2ERKSC_RKi - $_ZN7cutlass13device_kernelIN5flash19enable_sm80_to_sm89INS1_16FlashAttnBwdSm80INS1_25CollectiveMainloopBwdSm80ILi2ELi2EN4cute5tupleIJNS5_1CILi128EEES8_NS7_ILi64EEEEEENS_10bfloat16_tEfNS_4arch4Sm80ELb1ELb0ELb1ELb0ELb1ELb0ELb0ELb0ELi2ELi4ELi4ELi4ELb0EEENS1_21CollectiveEpilogueBwdISA_SB_SD_Li256ELb0ELb0ELi2EEENS1_25SingleTileBwdLPTSchedulerILb0ELi128ELb1EEEEEEEEEvNT_6ParamsE$_ZN4cute3eso3ESOILb1ELb0EJNS_6LayoutINS_5tupleIJNS3_IJNS_1CILi2EEES5_EEEEEENS3_IJNS3_IJNS4_ILi8EEENS4_ILi64EEEEEEEEEEENS_10ViewEngineINS_8smem_ptrIPfEEEEEEC2ERKSC_RKSH_)
$_ZN7cutlass13device_kernelIN5flash19enable_sm80_to_sm89INS1_16FlashAttnBwdSm80INS1_25CollectiveMainloopBwdSm80ILi2ELi2EN4cute5tupleIJNS5_1CILi128EEES8_NS7_ILi64EEEEEENS_10bfloat16_tEfNS_4arch4Sm80ELb1ELb0ELb1ELb0ELb1ELb0ELb0ELb0ELi2ELi4ELi4ELi4ELb0EEENS1_21CollectiveEpilogueBwdISA_SB_SD_Li256ELb0ELb0ELi2EEENS1_25SingleTileBwdLPTSchedulerILb0ELi128ELb1EEEEEEEEEvNT_6ParamsE$_ZN4cute3eso3ESOILb1ELb0EJNS_6LayoutINS_5tupleIJNS3_IJNS_1CILi2EEES5_EEEEEENS3_IJNS3_IJNS4_ILi8EEENS4_ILi64EEEEEEEEEEENS_10ViewEngineINS_8smem_ptrIPfEEEEEEC2ERKSC_RKSH_:
[----:B------:R-:W-:Y:S02]  /*a600*/  IADD3 R6, R23, -c[0x0][0x20], RZ ;  /* 0x8000080017067a10 */ /* 0x000fe40007ffe0ff */
[----:B------:R-:W-:-:S03]  /*a610*/  MOV R9, 0x0 ;  /* 0x0000000000097802 */ /* 0x000fc60000000f00 */
[----:B------:R1:W-:Y:S01]  /*a620*/  STL.64 [R6], R2 ;  /* 0x0000000206007387 */ /* 0x0003e20000100a00 */
[----:B------:R-:W-:Y:S05]  /*a630*/  RET.REL.NODEC R8 `(_ZN7cutlass13device_kernelIN5flash19enable_sm80_to_sm89INS1_16FlashAttnBwdSm80INS1_25CollectiveMainloopBwdSm80ILi2ELi2EN4cute5tupleIJNS5_1CILi128EEES8_NS7_ILi64EEEEEENS_10bfloat16_tEfNS_4arch4Sm80ELb1ELb0ELb1ELb0ELb1ELb0ELb0ELb0ELi2ELi4ELi4ELi4ELb0EEENS1_21CollectiveEpilogueBwdISA_SB_SD_Li256ELb0ELb0ELi2EEENS1_25SingleTileBwdLPTSchedulerILb0ELi128ELb1EEEEEEEEEvNT_6ParamsE) ;  /* 0xffff59c008007950 */ /* 0x000fea0003c3ffff */
        .type           $_ZN7cutlass13device_kernelIN5flash19enable_sm80_to_sm89INS1_16FlashAttnBwdSm80INS1_25CollectiveMainloopBwdSm80ILi2ELi2EN4cute5tupleIJNS5_1CILi128EEES8_NS7_ILi64EEEEEENS_10bfloat16_tEfNS_4arch4Sm80ELb1ELb0ELb1ELb0ELb1ELb0ELb0ELb0ELi2ELi4ELi4ELi4ELb0EEENS1_21CollectiveEpilogueBwdISA_SB_SD_Li256ELb0ELb0ELi2EEENS1_25SingleTileBwdLPTSchedulerILb0ELi128ELb1EEEEEEEEEvNT_6ParamsE$_ZN4cute3eso3ESOILb1ELb0EJNS_6LayoutINS_5tupleIJNS3_IJNS_1CILi2EEES5_EEEEEENS3_IJNS3_IJNS4_ILi8EEENS4_ILi64EEEEEEEEEEEiEEC2ERKSC_RKi,@function
        .size           $_ZN7cutlass13device_kernelIN5flash19enable_sm80_to_sm89INS1_16FlashAttnBwdSm80INS1_25CollectiveMainloopBwdSm80ILi2ELi2EN4cute5tupleIJNS5_1CILi128EEES8_NS7_ILi64EEEEEENS_10bfloat16_tEfNS_4arch4Sm80ELb1ELb0ELb1ELb0ELb1ELb0ELb0ELb0ELi2ELi4ELi4ELi4ELb0EEENS1_21CollectiveEpilogueBwdISA_SB_SD_Li256ELb0ELb0ELi2EEENS1_25SingleTileBwdLPTSchedulerILb0ELi128ELb1EEEEEEEEEvNT_6ParamsE$_ZN4cute3eso3ESOILb1ELb0EJNS_6LayoutINS_5tupleIJNS3_IJNS_1CILi2EEES5_EEEEEENS3_IJNS3_IJNS4_ILi8EEENS4_ILi64EEEEEEEEEEEiEEC2ERKSC_RKi,($_ZN7cutlass13device_kernelIN5flash19enable_sm80_to_sm89INS1_16FlashAttnBwdSm80INS1_25CollectiveMainloopBwdSm80ILi2ELi2EN4cute5tupleIJNS5_1CILi128EEES8_NS7_ILi64EEEEEENS_10bfloat16_tEfNS_4arch4Sm80ELb1ELb0ELb1ELb0ELb1ELb0ELb0ELb0ELi2ELi4ELi4ELi4ELb0EEENS1_21CollectiveEpilogueBwdISA_SB_SD_Li256ELb0ELb0ELi2EEENS1_25SingleTileBwdLPTSchedulerILb0ELi128ELb1EEEEEEEEEvNT_6ParamsE$_ZN4cute3eso3ESOILb1ELb0EJNS_6LayoutINS_5tupleIJNS3_IJNS_1CILi2EEES5_EEENS3_IJS5_NS4_ILi8EEEEEEEEENS3_IJNS3_IJNS_11ScaledBasisIS7_JLi0EEEENSA_INS4_ILi64EEEJLi0EEEEEEENS3_IJNSA_INS4_ILi1EEEJLi1EEEENSA_INS4_ILi16EEEJLi1EEEEEEEEEEEENS_10ViewEngineINS_23ArithmeticTupleIteratorINS_15ArithmeticTupleIJNS4_ILi0EEESP_EEEEEEEEEC2ERKSL_RKSS_ - $_ZN7cutlass13device_kernelIN5flash19enable_sm80_to_sm89INS1_16FlashAttnBwdSm80INS1_25CollectiveMainloopBwdSm80ILi2ELi2EN4cute5tupleIJNS5_1CILi128EEES8_NS7_ILi64EEEEEENS_10bfloat16_tEfNS_4arch4Sm80ELb1ELb0ELb1ELb0ELb1ELb0ELb0ELb0ELi2ELi4ELi4ELi4ELb0EEENS1_21CollectiveEpilogueBwdISA_SB_SD_Li256ELb0ELb0ELi2EEENS1_25SingleTileBwdLPTSchedulerILb0ELi128ELb1EEEEEEEEEvNT_6ParamsE$_ZN4cute3eso3ESOILb1ELb0EJNS_6LayoutINS_5tupleIJNS3_IJNS_1CILi2EEES5_EEEEEENS3_IJNS3_IJNS4_ILi8EEENS4_ILi64EEEEEEEEEEEiEEC2ERKSC_RKi)
$_ZN7cutlass13device_kernelIN5flash19enable_sm80_to_sm89INS1_16FlashAttnBwdSm80INS1_25CollectiveMainloopBwdSm80ILi2ELi2EN4cute5tupleIJNS5_1CILi128EEES8_NS7_ILi64EEEEEENS_10bfloat16_tEfNS_4arch4Sm80ELb1ELb0ELb1ELb0ELb1ELb0ELb0ELb0ELi2ELi4ELi4ELi4ELb0EEENS1_21CollectiveEpilogueBwdISA_SB_SD_Li256ELb0ELb0ELi2EEENS1_25SingleTileBwdLPTSchedulerILb0ELi128ELb1EEEEEEEEEvNT_6ParamsE$_ZN4cute3eso3ESOILb1ELb0EJNS_6LayoutINS_5tupleIJNS3_IJNS_1CILi2EEES5_EEEEEENS3_IJNS3_IJNS4_ILi8EEENS4_ILi64EEEEEEEEEEEiEEC2ERKSC_RKi:
[----:B------:R-:W-:Y:S01]  /*a640*/  IADD3 R2, R23, -c[0x0][0x20], RZ ;  /* 0x8000080017027a10 */ /* 0x000fe20007ffe0ff */
[----:B------:R-:W-:Y:S01]  /*a650*/  IMAD.MOV.U32 R8, RZ, RZ, R6 ;  /* 0x000000ffff087224 */ /* 0x000fe200078e0006 */
[----:B------:R-:W-:-:S03]  /*a660*/  MOV R9, 0x0 ;  /* 0x0000000000097802 */ /* 0x000fc60000000f00 */
[----:B------:R1:W-:Y:S01]  /*a670*/  STL [R2], R3 ;  /* 0x0000000302007387 */ /* 0x0003e20000100800 */
[----:B------:R-:W-:Y:S05]  /*a680*/  RET.REL.NODEC R8 `(_ZN7cutlass13device_kernelIN5flash19enable_sm80_to_sm89INS1_16FlashAttnBwdSm80INS1_25CollectiveMainloopBwdSm80ILi2ELi2EN4cute5tupleIJNS5_1CILi128EEES8_NS7_ILi64EEEEEENS_10bfloat16_tEfNS_4arch4Sm80ELb1ELb0ELb1ELb0ELb1ELb0ELb0ELb0ELi2ELi4ELi4ELi4ELb0EEENS1_21CollectiveEpilogueBwdISA_SB_SD_Li256ELb0ELb0ELi2EEENS1_25SingleTileBwdLPTSchedulerILb0ELi128ELb1EEEEEEEEEvNT_6ParamsE) ;  /* 0xffff597008007950 */ /* 0x000fea0003c3ffff */
        .type           $_ZN7cutlass13device_kernelIN5flash19enable_sm80_to_sm89INS1_16FlashAttnBwdSm80INS1_25CollectiveMainloopBwdSm80ILi2ELi2EN4cute5tupleIJNS5_1CILi128EEES8_NS7_ILi64EEEEEENS_10bfloat16_tEfNS_4arch4Sm80ELb1ELb0ELb1ELb0ELb1ELb0ELb0ELb0ELi2ELi4ELi4ELi4ELb0EEENS1_21CollectiveEpilogueBwdISA_SB_SD_Li256ELb0ELb0ELi2EEENS1_25SingleTileBwdLPTSchedulerILb0ELi128ELb1EEEEEEEEEvNT_6ParamsE$_ZN4cute3eso3ESOILb1ELb0EJNS_6LayoutINS_5tupleIJNS3_IJNS_1CILi2EEES5_EEENS3_IJS5_NS4_ILi8EEEEEEEEENS3_IJNS3_IJNS_11ScaledBasisIS7_JLi0EEEENSA_INS4_ILi64EEEJLi0EEEEEEENS3_IJNSA_INS4_ILi1EEEJLi1EEEENSA_INS4_ILi16EEEJLi1EEEEEEEEEEEENS_10ViewEngineINS_23ArithmeticTupleIteratorINS_15ArithmeticTupleIJNS4_ILi0EEESP_EEEEEEEEEC2ERKSL_RKSS_,@function
        .size           $_ZN7cutlass13device_kernelIN5flash19enable_sm80_to_sm89INS1_16FlashAttnBwdSm80INS1_25CollectiveMainloopBwdSm80ILi2ELi2EN4cute5tupleIJNS5_1CILi128EEES8_NS7_ILi64EEEEEENS_10bfloat16_tEfNS_4arch4Sm80ELb1ELb0ELb1ELb0ELb1ELb0ELb0ELb0ELi2ELi4ELi4ELi4ELb0EEENS1_21CollectiveEpilogueBwdISA_SB_SD_Li256ELb0ELb0ELi2EEENS1_25SingleTileBwdLPTSchedulerILb0ELi128ELb1EEEEEEEEEvNT_6ParamsE$_ZN4cute3eso3ESOILb1ELb0EJNS_6LayoutINS_5tupleIJNS3_IJNS_1CILi2EEES5_EEENS3_IJS5_NS4_ILi8EEEEEEEEENS3_IJNS3_IJNS_11ScaledBasisIS7_JLi0EEEENSA_INS4_ILi64EEEJLi0EEEEEEENS3_IJNSA_INS4_ILi1EEEJLi1EEEENSA_INS4_ILi16EEEJLi1EEEEEEEEEEEENS_10ViewEngineINS_23ArithmeticTupleIteratorINS_15ArithmeticTupleIJNS4_ILi0EEESP_EEEEEEEEEC2ERKSL_RKSS_,($_ZN7cutlass13device_kernelIN5flash19enable_sm80_to_sm89INS1_16FlashAttnBwdSm80INS1_25CollectiveMainloopBwdSm80ILi2ELi2EN4cute5tupleIJNS5_1CILi128EEES8_NS7_ILi64EEEEEENS_10bfloat16_tEfNS_4arch4Sm80ELb1ELb0ELb1ELb0ELb1ELb0ELb0ELb0ELi2ELi4ELi4ELi4ELb0EEENS1_21CollectiveEpilogueBwdISA_SB_SD_Li256ELb0ELb0ELi2EEENS1_25SingleTileBwdLPTSchedulerILb0ELi128ELb1EEEEEEEEEvNT_6ParamsE$_ZN4cute3eso3ESOILb1ELb0EJNS_6LayoutINS_5tupleIJNS3_IJNS_1CILi2EEES5_EEENS3_IJS5_NS4_ILi8EEEEEEEEENS3_IJNS3_IJNS_11ScaledBasisIS7_JLi0EEEENSA_INS4_ILi64EEEJLi0EEEEEEENS3_IJNSA_INS4_ILi1EEEJLi1EEEENSA_INS4_ILi16EEEJLi1EEEEEEEEEEEENS_10ViewEngineINS_23ArithmeticTupleIteratorINS_15ArithmeticTupleIJiiEEEEEEEEEC2ERKSL_RKSR_ - $_ZN7cutlass13device_kernelIN5flash19enable_sm80_to_sm89INS1_16FlashAttnBwdSm80INS1_25CollectiveMainloopBwdSm80ILi2ELi2EN4cute5tupleIJNS5_1CILi128EEES8_NS7_ILi64EEEEEENS_10bfloat16_tEfNS_4arch4Sm80ELb1ELb0ELb1ELb0ELb1ELb0ELb0ELb0ELi2ELi4ELi4ELi4ELb0EEENS1_21CollectiveEpilogueBwdISA_SB_SD_Li256ELb0ELb0ELi2EEENS1_25SingleTileBwdLPTSchedulerILb0ELi128ELb1EEEEEEEEEvNT_6ParamsE$_ZN4cute3eso3ESOILb1ELb0EJNS_6LayoutINS_5tupleIJNS3_IJNS_1CILi2EEES5_EEENS3_IJS5_NS4_ILi8EEEEEEEEENS3_IJNS3_IJNS_11ScaledBasisIS7_JLi0EEEENSA_INS4_ILi64EEEJLi0EEEEEEENS3_IJNSA_INS4_ILi1EEEJLi1EEEENSA_INS4_ILi16EEEJLi1EEEEEEEEEEEENS_10ViewEngineINS_23ArithmeticTupleIteratorINS_15ArithmeticTupleIJNS4_ILi0EEESP_EEEEEEEEEC2ERKSL_RKSS_)
$_ZN7cutlass13device_kernelIN5flash19enable_sm80_to_sm89INS1_16FlashAttnBwdSm80INS1_25CollectiveMainloopBwdSm80ILi2ELi2EN4cute5tupleIJNS5_1CILi128EEES8_NS7_ILi64EEEEEENS_10bfloat16_tEfNS_4arch4Sm80ELb1ELb0ELb1ELb0ELb1ELb0ELb0ELb0ELi2ELi4ELi4ELi4ELb0EEENS1_21CollectiveEpilogueBwdISA_SB_SD_Li256ELb0ELb0ELi2EEENS1_25SingleTileBwdLPTSchedulerILb0ELi128ELb1EEEEEEEEEvNT_6ParamsE$_ZN4cute3eso3ESOILb1ELb0EJNS_6LayoutINS_5tupleIJNS3_IJNS_1CILi2EEES5_EEENS3_IJS5_NS4_ILi8EEEEEEEEENS3_IJNS3_IJNS_11ScaledBasisIS7_JLi0EEEENSA_INS4_ILi64EEEJLi0EEEEEEENS3_IJNSA_INS4_ILi1EEEJLi1EEEENSA_INS4_ILi16EEEJLi1EEEEEEEEEEEENS_10ViewEngineINS_23ArithmeticTupleIteratorINS_15ArithmeticTupleIJNS4_ILi0EEESP_EEEEEEEEEC2ERKSL_RKSS_:
[----:B------:R-:W-:Y:S01]  /*a690*/  IADD3 R46, R46, -c[0x0][0x20], RZ ;  /* 0x800008002e2e7a10 */ /* 0x000fe20007ffe0ff */
[----:B------:R-:W-:Y:S01]  /*a6a0*/  IMAD.MOV.U32 R8, RZ, RZ, R2 ;  /* 0x000000ffff087224 */ /* 0x000fe200078e0002 */
[----:B------:R-:W-:Y:S01]  /*a6b0*/  PRMT R3, RZ, 0x7610, R3 ;  /* 0x00007610ff037816 */ /* 0x000fe20000000003 */
[----:B------:R-:W-:-:S04]  /*a6c0*/  IMAD.MOV.U32 R9, RZ, RZ, 0x0 ;  /* 0x00000000ff097424 */ /* 0x000fc800078e00ff */
[----:B------:R1:W-:Y:S01]  /*a6d0*/  STL.U8 [R46], R3 ;  /* 0x000000032e007387 */ /* 0x0003e20000100000 */
[----:B------:R-:W-:Y:S05]  /*a6e0*/  RET.REL.NODEC R8 `(_ZN7cutlass13device_kernelIN5flash19enable_sm80_to_sm89INS1_16FlashAttnBwdSm80INS1_25CollectiveMainloopBwdSm80ILi2ELi2EN4cute5tupleIJNS5_1CILi128EEES8_NS7_ILi64EEEEEENS_10bfloat16_tEfNS_4arch4Sm80ELb1ELb0ELb1ELb0ELb1ELb0ELb0ELb0ELi2ELi4ELi4ELi4ELb0EEENS1_21CollectiveEpilogueBwdISA_SB_SD_Li256ELb0ELb0ELi2EEENS1_25SingleTileBwdLPTSchedulerILb0ELi128ELb1EEEEEEEEEvNT_6ParamsE) ;  /* 0xffff591008007950 */ /* 0x000fea0003c3ffff */
        .type           $_ZN7cutlass13device_kernelIN5flash19enable_sm80_to_sm89INS1_16FlashAttnBwdSm80INS1_25CollectiveMainloopBwdSm80ILi2ELi2EN4cute5tupleIJNS5_1CILi128EEES8_NS7_ILi64EEEEEENS_10bfloat16_tEfNS_4arch4Sm80ELb1ELb0ELb1ELb0ELb1ELb0ELb0ELb0ELi2ELi4ELi4ELi4ELb0EEENS1_21CollectiveEpilogueBwdISA_SB_SD_Li256ELb0ELb0ELi2EEENS1_25SingleTileBwdLPTSchedulerILb0ELi128ELb1EEEEEEEEEvNT_6ParamsE$_ZN4cute3eso3ESOILb1ELb0EJNS_6LayoutINS_5tupleIJNS3_IJNS_1CILi2EEES5_EEENS3_IJS5_NS4_ILi8EEEEEEEEENS3_IJNS3_IJNS_11ScaledBasisIS7_JLi0EEEENSA_INS4_ILi64EEEJLi0EEEEEEENS3_IJNSA_INS4_ILi1EEEJLi1EEEENSA_INS4_ILi16EEEJLi1EEEEEEEEEEEENS_10ViewEngineINS_23ArithmeticTupleIteratorINS_15ArithmeticTupleIJiiEEEEEEEEEC2ERKSL_RKSR_,@function
        .size           $_ZN7cutlass13device_kernelIN5flash19enable_sm80_to_sm89INS1_16FlashAttnBwdSm80INS1_25CollectiveMainloopBwdSm80ILi2ELi2EN4cute5tupleIJNS5_1CILi128EEES8_NS7_ILi64EEEEEENS_10bfloat16_tEfNS_4arch4Sm80ELb1ELb0ELb1ELb0ELb1ELb0ELb0ELb0ELi2ELi4ELi4ELi4ELb0EEENS1_21CollectiveEpilogueBwdISA_SB_SD_Li256ELb0ELb0ELi2EEENS1_25SingleTileBwdLPTSchedulerILb0ELi128ELb1EEEEEEEEEvNT_6ParamsE$_ZN4cute3eso3ESOILb1ELb0EJNS_6LayoutINS_5tupleIJNS3_IJNS_1CILi2EEES5_EEENS3_IJS5_NS4_ILi8EEEEEEEEENS3_IJNS3_IJNS_11ScaledBasisIS7_JLi0EEEENSA_INS4_ILi64EEEJLi0EEEEEEENS3_IJNSA_INS4_ILi1EEEJLi1EEEENSA_INS4_ILi16EEEJLi1EEEEEEEEEEEENS_10ViewEngineINS_23ArithmeticTupleIteratorINS_15ArithmeticTupleIJiiEEEEEEEEEC2ERKSL_RKSR_,($_ZN7cutlass13device_kernelIN5flash19enable_sm80_to_sm89INS1_16FlashAttnBwdSm80INS1_25CollectiveMainloopBwdSm80ILi2ELi2EN4cute5tupleIJNS5_1CILi128EEES8_NS7_ILi64EEEEEENS_10bfloat16_tEfNS_4arch4Sm80ELb1ELb0ELb1ELb0ELb1ELb0ELb0ELb0ELi2ELi4ELi4ELi4ELb0EEENS1_21CollectiveEpilogueBwdISA_SB_SD_Li256ELb0ELb0ELi2EEENS1_25SingleTileBwdLPTSchedulerILb0ELi128ELb1EEEEEEEEEvNT_6ParamsE$_ZN4cute3eso3ESOILb1ELb0EJNS_6LayoutINS_5tupleIJNS3_IJNS_1CILi2EEES5_EEENS3_IJS5_NS4_ILi8EEEEEEEEENS3_IJNS3_IJS5_NS4_ILi4EEEEEENS3_IJNS4_ILi1EEES7_EEEEEEEENS_10ViewEngineIPfEEEEC2ERKSF_RKSI_ - $_ZN7cutlass13device_kernelIN5flash19enable_sm80_to_sm89INS1_16FlashAttnBwdSm80INS1_25CollectiveMainloopBwdSm80ILi2ELi2EN4cute5tupleIJNS5_1CILi128EEES8_NS7_ILi64EEEEEENS_10bfloat16_tEfNS_4arch4Sm80ELb1ELb0ELb1ELb0ELb1ELb0ELb0ELb0ELi2ELi4ELi4ELi4ELb0EEENS1_21CollectiveEpilogueBwdISA_SB_SD_Li256ELb0ELb0ELi2EEENS1_25SingleTileBwdLPTSchedulerILb0ELi128ELb1EEEEEEEEEvNT_6ParamsE$_ZN4cute3eso3ESOILb1ELb0EJNS_6LayoutINS_5tupleIJNS3_IJNS_1CILi2EEES5_EEENS3_IJS5_NS4_ILi8EEEEEEEEENS3_IJNS3_IJNS_11ScaledBasisIS7_JLi0EEEENSA_INS4_ILi64EEEJLi0EEEEEEENS3_IJNSA_INS4_ILi1EEEJLi1EEEENSA_INS4_ILi16EEEJLi1EEEEEEEEEEEENS_10ViewEngineINS_23ArithmeticTupleIteratorINS_15ArithmeticTupleIJiiEEEEEEEEEC2ERKSL_RKSR_)
$_ZN7cutlass13device_kernelIN5flash19enable_sm80_to_sm89INS1_16FlashAttnBwdSm80INS1_25CollectiveMainloopBwdSm80ILi2ELi2EN4cute5tupleIJNS5_1CILi128EEES8_NS7_ILi64EEEEEENS_10bfloat16_tEfNS_4arch4Sm80ELb1ELb0ELb1ELb0ELb1ELb0ELb0ELb0ELi2ELi4ELi4ELi4ELb0EEENS1_21CollectiveEpilogueBwdISA_SB_SD_Li256ELb0ELb0ELi2EEENS1_25SingleTileBwdLPTSchedulerILb0ELi128ELb1EEEEEEEEEvNT_6ParamsE$_ZN4cute3eso3ESOILb1ELb0EJNS_6LayoutINS_5tupleIJNS3_IJNS_1CILi2EEES5_EEENS3_IJS5_NS4_ILi8EEEEEEEEENS3_IJNS3_IJNS_11ScaledBasisIS7_JLi0EEEENSA_INS4_ILi64EEEJLi0EEEEEEENS3_IJNSA_INS4_ILi1EEEJLi1EEEENSA_INS4_ILi16EEEJLi1EEEEEEEEEEEENS_10ViewEngineINS_23ArithmeticTupleIteratorINS_15ArithmeticTupleIJiiEEEEEEEEEC2ERKSL_RKSR_:
[----:B------:R-:W-:Y:S01]  /*a6f0*/  IADD3 R4, R81, -c[0x0][0x20], RZ ;  /* 0x8000080051047a10 */ /* 0x000fe20007ffe0ff */
[----:B------:R-:W-:Y:S01]  /*a700*/  IMAD.MOV.U32 R8, RZ, RZ, R6 ;  /* 0x000000ffff087224 */ /* 0x000fe200078e0006 */
[----:B------:R-:W-:-:S03]  /*a710*/  MOV R9, 0x0 ;  /* 0x0000000000097802 */ /* 0x000fc60000000f00 */
[----:B------:R1:W-:Y:S04]  /*a720*/  STL [R4], R2 ;  /* 0x0000000204007387 */ /* 0x0003e80000100800 */
[----:B------:R1:W-:Y:S01]  /*a730*/  STL [R4+0x4], R3 ;  /* 0x0000040304007387 */ /* 0x0003e20000100800 */
[----:B------:R-:W-:Y:S05]  /*a740*/  RET.REL.NODEC R8 `(_ZN7cutlass13device_kernelIN5flash19enable_sm80_to_sm89INS1_16FlashAttnBwdSm80INS1_25CollectiveMainloopBwdSm80ILi2ELi2EN4cute5tupleIJNS5_1CILi128EEES8_NS7_ILi64EEEEEENS_10bfloat16_tEfNS_4arch4Sm80ELb1ELb0ELb1ELb0ELb1ELb0ELb0ELb0ELi2ELi4ELi4ELi4ELb0EEENS1_21CollectiveEpilogueBwdISA_SB_SD_Li256ELb0ELb0ELi2EEENS1_25SingleTileBwdLPTSchedulerILb0ELi128ELb1EEEEEEEEEvNT_6ParamsE) ;  /* 0xffff58b008007950 */ /* 0x000fea0003c3ffff */
        .type           $_ZN7cutlass13device_kernelIN5flash19enable_sm80_to_sm89INS1_16FlashAttnBwdSm80INS1_25CollectiveMainloopBwdSm80ILi2ELi2EN4cute5tupleIJNS5_1CILi128EEES8_NS7_ILi64EEEEEENS_10bfloat16_tEfNS_4arch4Sm80ELb1ELb0ELb1ELb0ELb1ELb0ELb0ELb0ELi2ELi4ELi4ELi4ELb0EEENS1_21CollectiveEpilogueBwdISA_SB_SD_Li256ELb0ELb0ELi2EEENS1_25SingleTileBwdLPTSchedulerILb0ELi128ELb1EEEEEEEEEvNT_6ParamsE$_ZN4cute3eso3ESOILb1ELb0EJNS_6LayoutINS_5tupleIJNS3_IJNS_1CILi2EEES5_EEENS3_IJS5_NS4_ILi8EEEEEEEEENS3_IJNS3_IJS5_NS4_ILi4EEEEEENS3_IJNS4_ILi1EEES7_EEEEEEEENS_10ViewEngineIPfEEEEC2ERKSF_RKSI_,@function
        .size           $_ZN7cutlass13device_kernelIN5flash19enable_sm80_to_sm89INS1_16FlashAttnBwdSm80INS1_25CollectiveMainloopBwdSm80ILi2ELi2EN4cute5tupleIJNS5_1CILi128EEES8_NS7_ILi64EEEEEENS_10bfloat16_tEfNS_4arch4Sm80ELb1ELb0ELb1ELb0ELb1ELb0ELb0ELb0ELi2ELi4ELi4ELi4ELb0EEENS1_21CollectiveEpilogueBwdISA_SB_SD_Li256ELb0ELb0ELi2EEENS1_25SingleTileBwdLPTSchedulerILb0ELi128ELb1EEEEEEEEEvNT_6ParamsE$_ZN4cute3eso3ESOILb1ELb0EJNS_6LayoutINS_5tupleIJNS3_IJNS_1CILi2EEES5_EEENS3_IJS5_NS4_ILi8EEEEEEEEENS3_IJNS3_IJS5_NS4_ILi4EEEEEENS3_IJNS4_ILi1EEES7_EEEEEEEENS_10ViewEngineIPfEEEEC2ERKSF_RKSI_,($_ZN7cutlass13device_kernelIN5flash19enable_sm80_to_sm89INS1_16FlashAttnBwdSm80INS1_25CollectiveMainloopBwdSm80ILi2ELi2EN4cute5tupleIJNS5_1CILi128EEES8_NS7_ILi64EEEEEENS_10bfloat16_tEfNS_4arch4Sm80ELb1ELb0ELb1ELb0ELb1ELb0ELb0ELb0ELi2ELi4ELi4ELi4ELb0EEENS1_21CollectiveEpilogueBwdISA_SB_SD_Li256ELb0ELb0ELi2EEENS1_25SingleTileBwdLPTSchedulerILb0ELi128ELb1EEEEEEEEEvNT_6ParamsE$_ZN4cute3eso3ESOILb1ELb0EJNS_6LayoutINS_5tupleIJNS3_IJNS_1CILi2EEES5_EEENS4_ILi8EEEEEENS3_IJNS3_IJNS4_ILi1EEES5_EEENS4_ILi4EEEEEEEENS_10ViewEngineIPN7cutlass10bfloat16_tEEEEEC2ERKSD_RKSI_ - $_ZN7cutlass13device_kernelIN5flash19enable_sm80_to_sm89INS1_16FlashAttnBwdSm80INS1_25CollectiveMainloopBwdSm80ILi2ELi2EN4cute5tupleIJNS5_1CILi128EEES8_NS7_ILi64EEEEEENS_10bfloat16_tEfNS_4arch4Sm80ELb1ELb0ELb1ELb0ELb1ELb0ELb0ELb0ELi2ELi4ELi4ELi4ELb0EEENS1_21CollectiveEpilogueBwdISA_SB_SD_Li256ELb0ELb0ELi2EEENS1_25SingleTileBwdLPTSchedulerILb0ELi128ELb1EEEEEEEEEvNT_6ParamsE$_ZN4cute3eso3ESOILb1ELb0EJNS_6LayoutINS_5tupleIJNS3_IJNS_1CILi2EEES5_EEENS3_IJS5_NS4_ILi8EEEEEEEEENS3_IJNS3_IJS5_NS4_ILi4EEEEEENS3_IJNS4_ILi1EEES7_EEEEEEEENS_10ViewEngineIPfEEEEC2ERKSF_RKSI_)
$_ZN7cutlass13device_kernelIN5flash19enable_sm80_to_sm89INS1_16FlashAttnBwdSm80INS1_25CollectiveMainloopBwdSm80ILi2ELi2EN4cute5tupleIJNS5_1CILi128EEES8_NS7_ILi64EEEEEENS_10bfloat16_tEfNS_4arch4Sm80ELb1ELb0ELb1ELb0ELb1ELb0ELb0ELb0ELi2ELi4ELi4ELi4ELb0EEENS1_21CollectiveEpilogueBwdISA_SB_SD_Li256ELb0ELb0ELi2EEENS1_25SingleTileBwdLPTSchedulerILb0ELi128ELb1EEEEEEEEEvNT_6ParamsE$_ZN4cute3eso3ESOILb1ELb0EJNS_6LayoutINS_5tupleIJNS3_IJNS_1CILi2EEES5_EEENS3_IJS5_NS4_ILi8EEEEEEEEENS3_IJNS3_IJS5_NS4_ILi4EEEEEENS3_IJNS4_ILi1EEES7_EEEEEEEENS_10ViewEngineIPfEEEEC2ERKSF_RKSI_:
[----:B------:R-:W-:Y:S01]  /*a750*/  IADD3 R4, R81, -c[0x0][0x20], RZ ;  /* 0x8000080051047a10 */ /* 0x000fe20007ffe0ff */
[----:B------:R-:W-:Y:S01]  /*a760*/  IMAD.MOV.U32 R8, RZ, RZ, R6 ;  /* 0x000000ffff087224 */ /* 0x000fe200078e0006 */
[----:B------:R-:W-:-:S03]  /*a770*/  MOV R9, 0x0 ;  /* 0x0000000000097802 */ /* 0x000fc60000000f00 */
[----:B------:R1:W-:Y:S01]  /*a780*/  STL.64 [R4], R48 ;  /* 0x0000003004007387 */ /* 0x0003e20000100a00 */
[----:B------:R-:W-:Y:S05]  /*a790*/  RET.REL.NODEC R8 `(_ZN7cutlass13device_kernelIN5flash19enable_sm80_to_sm89INS1_16FlashAttnBwdSm80INS1_25CollectiveMainloopBwdSm80ILi2ELi2EN4cute5tupleIJNS5_1CILi128EEES8_NS7_ILi64EEEEEENS_10bfloat16_tEfNS_4arch4Sm80ELb1ELb0ELb1ELb0ELb1ELb0ELb0ELb0ELi2ELi4ELi4ELi4ELb0EEENS1_21CollectiveEpilogueBwdISA_SB_SD_Li256ELb0ELb0ELi2EEENS1_25SingleTileBwdLPTSchedulerILb0ELi128ELb1EEEEEEEEEvNT_6ParamsE) ;  /* 0xffff586008007950 */ /* 0x000fea0003c3ffff */
        .type           $_ZN7cutlass13device_kernelIN5flash19enable_sm80_to_sm89INS1_16FlashAttnBwdSm80INS1_25CollectiveMainloopBwdSm80ILi2ELi2EN4cute5tupleIJNS5_1CILi128EEES8_NS7_ILi64EEEEEENS_10bfloat16_tEfNS_4arch4Sm80ELb1ELb0ELb1ELb0ELb1ELb0ELb0ELb0ELi2ELi4ELi4ELi4ELb0EEENS1_21CollectiveEpilogueBwdISA_SB_SD_Li256ELb0ELb0ELi2EEENS1_25SingleTileBwdLPTSchedulerILb0ELi128ELb1EEEEEEEEEvNT_6ParamsE$_ZN4cute3eso3ESOILb1ELb0EJNS_6LayoutINS_5tupleIJNS3_IJNS_1CILi2EEES5_EEENS4_ILi8EEEEEENS3_IJNS3_IJNS4_ILi1EEES5_EEENS4_ILi4EEEEEEEENS_10ViewEngineIPN7cutlass10bfloat16_tEEEEEC2ERKSD_RKSI_,@function
        .size           $_ZN7cutlass13device_kernelIN5flash19enable_sm80_to_sm89INS1_16FlashAttnBwdSm80INS1_25CollectiveMainloopBwdSm80ILi2ELi2EN4cute5tupleIJNS5_1CILi128EEES8_NS7_ILi64EEEEEENS_10bfloat16_tEfNS_4arch4Sm80ELb1ELb0ELb1ELb0ELb1ELb0ELb0ELb0ELi2ELi4ELi4ELi4ELb0EEENS1_21CollectiveEpilogueBwdISA_SB_SD_Li256ELb0ELb0ELi2EEENS1_25SingleTileBwdLPTSchedulerILb0ELi128ELb1EEEEEEEEEvNT_6ParamsE$_ZN4cute3eso3ESOILb1ELb0EJNS_6LayoutINS_5tupleIJNS3_IJNS_1CILi2EEES5_EEENS4_ILi8EEEEEENS3_IJNS3_IJNS4_ILi1EEES5_EEENS4_ILi4EEEEEEEENS_10ViewEngineIPN7cutlass10bfloat16_tEEEEEC2ERKSD_RKSI_,($_ZN7cutlass13device_kernelIN5flash19enable_sm80_to_sm89INS1_16FlashAttnBwdSm80INS1_25CollectiveMainloopBwdSm80ILi2ELi2EN4cute5tupleIJNS5_1CILi128EEES8_NS7_ILi64EEEEEENS_10bfloat16_tEfNS_4arch4Sm80ELb1ELb0ELb1ELb0ELb1ELb0ELb0ELb0ELi2ELi4ELi4ELi4ELb0EEENS1_21CollectiveEpilogueBwdISA_SB_SD_Li256ELb0ELb0ELi2EEENS1_25SingleTileBwdLPTSchedulerILb0ELi128ELb1EEEEEEEEEvNT_6ParamsE$_ZN4cute3eso3ESOILb1ELb0EJNS_6LayoutINS_5tupleIJNS3_IJNS_1CILi2EEES5_EEENS4_ILi8EEEEEENS3_IJNS3_IJNS4_ILi1EEES5_EEENS4_ILi4EEEEEEEEiEEC2ERKSD_RKi - $_ZN7cutlass13device_kernelIN5flash19enable_sm80_to_sm89INS1_16FlashAttnBwdSm80INS1_25CollectiveMainloopBwdSm80ILi2ELi2EN4cute5tupleIJNS5_1CILi128EEES8_NS7_ILi64EEEEEENS_10bfloat16_tEfNS_4arch4Sm80ELb1ELb0ELb1ELb0ELb1ELb0ELb0ELb0ELi2ELi4ELi4ELi4ELb0EEENS1_21CollectiveEpilogueBwdISA_SB_SD_Li256ELb0ELb0ELi2EEENS1_25SingleTileBwdLPTSchedulerILb0ELi128ELb1EEEEEEEEEvNT_6ParamsE$_ZN4cute3eso3ESOILb1ELb0EJNS_6LayoutINS_5tupleIJNS3_IJNS_1CILi2EEES5_EEENS4_ILi8EEEEEENS3_IJNS3_IJNS4_ILi1EEES5_EEENS4_ILi4EEEEEEEENS_10ViewEngineIPN7cutlass10bfloat16_tEEEEEC2ERKSD_RKSI_)
$_ZN7cutlass13device_kernelIN5flash19enable_sm80_to_sm89INS1_16FlashAttnBwdSm80INS1_25CollectiveMainloopBwdSm80ILi2ELi2EN4cute5tupleIJNS5_1CILi128EEES8_NS7_ILi64EEEEEENS_10bfloat16_tEfNS_4arch4Sm80ELb1ELb0ELb1ELb0ELb1ELb0ELb0ELb0ELi2ELi4ELi4ELi4ELb0EEENS1_21CollectiveEpilogueBwdISA_SB_SD_Li256ELb0ELb0ELi2EEENS1_25SingleTileBwdLPTSchedulerILb0ELi128ELb1EEEEEEEEEvNT_6ParamsE$_ZN4cute3eso3ESOILb1ELb0EJNS_6LayoutINS_5tupleIJNS3_IJNS_1CILi2EEES5_EEENS4_ILi8EEEEEENS3_IJNS3_IJNS4_ILi1EEES5_EEENS4_ILi4EEEEEEEENS_10ViewEngineIPN7cutlass10bfloat16_tEEEEEC2ERKSD_RKSI_:
[----:B------:R-:W-:Y:S01]  /*a7a0*/  IADD3 R2, R23, -c[0x0][0x20], RZ ;  /* 0x8000080017027a10 */ /* 0x000fe20007ffe0ff */
[----:B------:R-:W-:Y:S01]  /*a7b0*/  IMAD.MOV.U32 R7, RZ, RZ, R3 ;  /* 0x000000ffff077224 */ /* 0x000fe200078e0003 */
[----:B------:R-:W-:-:S04]  /*a7c0*/  MOV R5, 0x0 ;  /* 0x0000000000057802 */ /* 0x000fc80000000f00 */
[----:B------:R1:W-:Y:S01]  /*a7d0*/  STL.64 [R2], R6 ;  /* 0x0000000602007387 */ /* 0x0003e20000100a00 */
[----:B------:R-:W-:Y:S05]  /*a7e0*/  RET.REL.NODEC R4 `(_ZN7cutlass13device_kernelIN5flash19enable_sm80_to_sm89INS1_16FlashAttnBwdSm80INS1_25CollectiveMainloopBwdSm80ILi2ELi2EN4cute5tupleIJNS5_1CILi128EEES8_NS7_ILi64EEEEEENS_10bfloat16_tEfNS_4arch4Sm80ELb1ELb0ELb1ELb0ELb1ELb0ELb0ELb0ELi2ELi4ELi4ELi4ELb0EEENS1_21CollectiveEpilogueBwdISA_SB_SD_Li256ELb0ELb0ELi2EEENS1_25SingleTileBwdLPTSchedulerILb0ELi128ELb1EEEEEEEEEvNT_6ParamsE) ;  /* 0xffff581004007950 */ /* 0x000fea0003c3ffff */
        .type           $_ZN7cutlass13device_kernelIN5flash19enable_sm80_to_sm89INS1_16FlashAttnBwdSm80INS1_25CollectiveMainloopBwdSm80ILi2ELi2EN4cute5tupleIJNS5_1CILi128EEES8_NS7_ILi64EEEEEENS_10bfloat16_tEfNS_4arch4Sm80ELb1ELb0ELb1ELb0ELb1ELb0ELb0ELb0ELi2ELi4ELi4ELi4ELb0EEENS1_21CollectiveEpilogueBwdISA_SB_SD_Li256ELb0ELb0ELi2EEENS1_25SingleTileBwdLPTSchedulerILb0ELi128ELb1EEEEEEEEEvNT_6ParamsE$_ZN4cute3eso3ESOILb1ELb0EJNS_6LayoutINS_5tupleIJNS3_IJNS_1CILi2EEES5_EEENS4_ILi8EEEEEENS3_IJNS3_IJNS4_ILi1EEES5_EEENS4_ILi4EEEEEEEEiEEC2ERKSD_RKi,@function
        .size           $_ZN7cutlass13device_kernelIN5flash19enable_sm80_to_sm89INS1_16FlashAttnBwdSm80INS1_25CollectiveMainloopBwdSm80ILi2ELi2EN4cute5tupleIJNS5_1CILi128EEES8_NS7_ILi64EEEEEENS_10bfloat16_tEfNS_4arch4Sm80ELb1ELb0ELb1ELb0ELb1ELb0ELb0ELb0ELi2ELi4ELi4ELi4ELb0EEENS1_21CollectiveEpilogueBwdISA_SB_SD_Li256ELb0ELb0ELi2EEENS1_25SingleTileBwdLPTSchedulerILb0ELi128ELb1EEEEEEEEEvNT_6ParamsE$_ZN4cute3eso3ESOILb1ELb0EJNS_6LayoutINS_5tupleIJNS3_IJNS_1CILi2EEES5_EEENS4_ILi8EEEEEENS3_IJNS3_IJNS4_ILi1EEES5_EEENS4_ILi4EEEEEEEEiEEC2ERKSD_RKi,($_ZN7cutlass13device_kernelIN5flash19enable_sm80_to_sm89INS1_16FlashAttnBwdSm80INS1_25CollectiveMainloopBwdSm80ILi2ELi2EN4cute5tupleIJNS5_1CILi128EEES8_NS7_ILi64EEEEEENS_10bfloat16_tEfNS_4arch4Sm80ELb1ELb0ELb1ELb0ELb1ELb0ELb0ELb0ELi2ELi4ELi4ELi4ELb0EEENS1_21CollectiveEpilogueBwdISA_SB_SD_Li256ELb0ELb0ELi2EEENS1_25SingleTileBwdLPTSchedulerILb0ELi128ELb1EEEEEEEEEvNT_6ParamsE$_ZN4cute3eso3ESOILb1ELb0EJNS_6LayoutINS_5tupleIJNS3_IJNS_1CILi2EEES5_EEES5_NS4_ILi8EEEEEENS3_IJNS3_IJNS_11ScaledBasisINS4_ILi1EEEJLi1EEEENS9_IS7_JLi0EEEEEEENS9_INS4_ILi64EEEJLi0EEEENS9_INS4_ILi16EEEJLi1EEEEEEEEENS_10ViewEngineINS_23ArithmeticTupleIteratorINS_15ArithmeticTupleIJiiEEEEEEEEEC2ERKSJ_RKSP_ - $_ZN7cutlass13device_kernelIN5flash19enable_sm80_to_sm89INS1_16FlashAttnBwdSm80INS1_25CollectiveMainloopBwdSm80ILi2ELi2EN4cute5tupleIJNS5_1CILi128EEES8_NS7_ILi64EEEEEENS_10bfloat16_tEfNS_4arch4Sm80ELb1ELb0ELb1ELb0ELb1ELb0ELb0ELb0ELi2ELi4ELi4ELi4ELb0EEENS1_21CollectiveEpilogueBwdISA_SB_SD_Li256ELb0ELb0ELi2EEENS1_25SingleTileBwdLPTSchedulerILb0ELi128ELb1EEEEEEEEEvNT_6ParamsE$_ZN4cute3eso3ESOILb1ELb0EJNS_6LayoutINS_5tupleIJNS3_IJNS_1CILi2EEES5_EEENS4_ILi8EEEEEENS3_IJNS3_IJNS4_ILi1EEES5_EEENS4_ILi4EEEEEEEEiEEC2ERKSD_RKi)
$_ZN7cutlass13device_kernelIN5flash19enable_sm80_to_sm89INS1_16FlashAttnBwdSm80INS1_25CollectiveMainloopBwdSm80ILi2ELi2EN4cute5tupleIJNS5_1CILi128EEES8_NS7_ILi64EEEEEENS_10bfloat16_tEfNS_4arch4Sm80ELb1ELb0ELb1ELb0ELb1ELb0ELb0ELb0ELi2ELi4ELi4ELi4ELb0EEENS1_21CollectiveEpilogueBwdISA_SB_SD_Li256ELb0ELb0ELi2EEENS1_25SingleTileBwdLPTSchedulerILb0ELi128ELb1EEEEEEEEEvNT_6ParamsE$_ZN4cute3eso3ESOILb1ELb0EJNS_6LayoutINS_5tupleIJNS3_IJNS_1CILi2EEES5_EEENS4_ILi8EEEEEENS3_IJNS3_IJNS4_ILi1EEES5_EEENS4_ILi4EEEEEEEEiEEC2ERKSD_RKi:
[----:B------:R-:W-:Y:S02]  /*a7f0*/  IADD3 R2, R23, -c[0x0][0x20], RZ ;  /* 0x8000080017027a10 */ /* 0x000fe40007ffe0ff */
[----:B------:R-:W-:-:S03]  /*a800*/  MOV R5, 0x0 ;  /* 0x0000000000057802 */ /* 0x000fc60000000f00 */
[----:B------:R1:W-:Y:S01]  /*a810*/  STL [R2], R3 ;  /* 0x0000000302007387 */ /* 0x0003e20000100800 */
[----:B------:R-:W-:Y:S05]  /*a820*/  RET.REL.NODEC R4 `(_ZN7cutlass13device_kernelIN5flash19enable_sm80_to_sm89INS1_16FlashAttnBwdSm80INS1_25CollectiveMainloopBwdSm80ILi2ELi2EN4cute5tupleIJNS5_1CILi128EEES8_NS7_ILi64EEEEEENS_10bfloat16_tEfNS_4arch4Sm80ELb1ELb0ELb1ELb0ELb1ELb0ELb0ELb0ELi2ELi4ELi4ELi4ELb0EEENS1_21CollectiveEpilogueBwdISA_SB_SD_Li256ELb0ELb0ELi2EEENS1_25SingleTileBwdLPTSchedulerILb0ELi128ELb1EEEEEEEEEvNT_6ParamsE) ;  /* 0xffff57d004007950 */ /* 0x000fea0003c3ffff */
        .type           $_ZN7cutlass13device_kernelIN5flash19enable_sm80_to_sm89INS1_16FlashAttnBwdSm80INS1_25CollectiveMainloopBwdSm80ILi2ELi2EN4cute5tupleIJNS5_1CILi128EEES8_NS7_ILi64EEEEEENS_10bfloat16_tEfNS_4arch4Sm80ELb1ELb0ELb1ELb0ELb1ELb0ELb0ELb0ELi2ELi4ELi4ELi4ELb0EEENS1_21CollectiveEpilogueBwdISA_SB_SD_Li256ELb0ELb0ELi2EEENS1_25SingleTileBwdLPTSchedulerILb0ELi128ELb1EEEEEEEEEvNT_6ParamsE$_ZN4cute3eso3ESOILb1ELb0EJNS_6LayoutINS_5tupleIJNS3_IJNS_1CILi2EEES5_EEES5_NS4_ILi8EEEEEENS3_IJNS3_IJNS_11ScaledBasisINS4_ILi1EEEJLi1EEEENS9_IS7_JLi0EEEEEEENS9_INS4_ILi64EEEJLi0EEEENS9_INS4_ILi16EEEJLi1EEEEEEEEENS_10ViewEngineINS_23ArithmeticTupleIteratorINS_15ArithmeticTupleIJiiEEEEEEEEEC2ERKSJ_RKSP_,@function
        .size           $_ZN7cutlass13device_kernelIN5flash19enable_sm80_to_sm89INS1_16FlashAttnBwdSm80INS1_25CollectiveMainloopBwdSm80ILi2ELi2EN4cute5tupleIJNS5_1CILi128EEES8_NS7_ILi64EEEEEENS_10bfloat16_tEfNS_4arch4Sm80ELb1ELb0ELb1ELb0ELb1ELb0ELb0ELb0ELi2ELi4ELi4ELi4ELb0EEENS1_21CollectiveEpilogueBwdISA_SB_SD_Li256ELb0ELb0ELi2EEENS1_25SingleTileBwdLPTSchedulerILb0ELi128ELb1EEEEEEEEEvNT_6ParamsE$_ZN4cute3eso3ESOILb1ELb0EJNS_6LayoutINS_5tupleIJNS3_IJNS_1CILi2EEES5_EEES5_NS4_ILi8EEEEEENS3_IJNS3_IJNS_11ScaledBasisINS4_ILi1EEEJLi1EEEENS9_IS7_JLi0EEEEEEENS9_INS4_ILi64EEEJLi0EEEENS9_INS4_ILi16EEEJLi1EEEEEEEEENS_10ViewEngineINS_23ArithmeticTupleIteratorINS_15ArithmeticTupleIJiiEEEEEEEEEC2ERKSJ_RKSP_,($_ZN7cutlass13device_kernelIN5flash19enable_sm80_to_sm89INS1_16FlashAttnBwdSm80INS1_25CollectiveMainloopBwdSm80ILi2ELi2EN4cute5tupleIJNS5_1CILi128EEES8_NS7_ILi64EEEEEENS_10bfloat16_tEfNS_4arch4Sm80ELb1ELb0ELb1ELb0ELb1ELb0ELb0ELb0ELi2ELi4ELi4ELi4ELb0EEENS1_21CollectiveEpilogueBwdISA_SB_SD_Li256ELb0ELb0ELi2EEENS1_25SingleTileBwdLPTSchedulerILb0ELi128ELb1EEEEEEEEEvNT_6ParamsE$_ZN4cute3eso3ESOILb1ELb0EJNS_6LayoutINS_5tupleIJNS3_IJNS_1CILi2EEES5_EEES5_NS4_ILi8EEEEEENS3_IJNS3_IJNS_11ScaledBasisINS4_ILi1EEEJLi1EEEENS9_IS7_JLi0EEEEEEENS9_INS4_ILi64EEEJLi0EEEENS9_INS4_ILi16EEEJLi1EEEEEEEEENS_15ArithmeticTupleIJiiEEEEEC2ERKSJ_RKSL_ - $_ZN7cutlass13device_kernelIN5flash19enable_sm80_to_sm89INS1_16FlashAttnBwdSm80INS1_25CollectiveMainloopBwdSm80ILi2ELi2EN4cute5tupleIJNS5_1CILi128EEES8_NS7_ILi64EEEEEENS_10bfloat16_tEfNS_4arch4Sm80ELb1ELb0ELb1ELb0ELb1ELb0ELb0ELb0ELi2ELi4ELi4ELi4ELb0EEENS1_21CollectiveEpilogueBwdISA_SB_SD_Li256ELb0ELb0ELi2EEENS1_25SingleTileBwdLPTSchedulerILb0ELi128ELb1EEEEEEEEEvNT_6ParamsE$_ZN4cute3eso3ESOILb1ELb0EJNS_6LayoutINS_5tupleIJNS3_IJNS_1CILi2EEES5_EEES5_NS4_ILi8EEEEEENS3_IJNS3_IJNS_11ScaledBasisINS4_ILi1EEEJLi1EEEENS9_IS7_JLi0EEEEEEENS9_INS4_ILi64EEEJLi0EEEENS9_INS4_ILi16EEEJLi1EEEEEEEEENS_10ViewEngineINS_23ArithmeticTupleIteratorINS_15ArithmeticTupleIJiiEEEEEEEEEC2ERKSJ_RKSP_)
$_ZN7cutlass13device_kernelIN5flash19enable_sm80_to_sm89INS1_16FlashAttnBwdSm80INS1_25CollectiveMainloopBwdSm80ILi2ELi2EN4cute5tupleIJNS5_1CILi128EEES8_NS7_ILi64EEEEEENS_10bfloat16_tEfNS_4arch4Sm80ELb1ELb0ELb1ELb0ELb1ELb0ELb0ELb0ELi2ELi4ELi4ELi4ELb0EEENS1_21CollectiveEpilogueBwdISA_SB_SD_Li256ELb0ELb0ELi2EEENS1_25SingleTileBwdLPTSchedulerILb0ELi128ELb1EEEEEEEEEvNT_6ParamsE$_ZN4cute3eso3ESOILb1ELb0EJNS_6LayoutINS_5tupleIJNS3_IJNS_1CILi2EEES5_EEES5_NS4_ILi8EEEEEENS3_IJNS3_IJNS_11ScaledBasisINS4_ILi1EEEJLi1EEEENS9_IS7_JLi0EEEEEEENS9_INS4_ILi64EEEJLi0EEEENS9_INS4_ILi16EEEJLi1EEEEEEEEENS_10ViewEngineINS_23ArithmeticTupleIteratorINS_15ArithmeticTupleIJiiEEEEEEEEEC2ERKSJ_RKSP_:
[----:B------:R-:W-:Y:S01]  /*a830*/  IADD3 R4, R81, -c[0x0][0x20], RZ ;  /* 0x8000080051047a10 */ /* 0x000fe20007ffe0ff */
[----:B------:R-:W-:Y:S01]  /*a840*/  IMAD.MOV.U32 R8, RZ, RZ, R6 ;  /* 0x000000ffff087224 */ /* 0x000fe200078e0006 */
[----:B------:R-:W-:-:S03]  /*a850*/  MOV R9, 0x0 ;  /* 0x0000000000097802 */ /* 0x000fc60000000f00 */
[----:B------:R1:W-:Y:S04]  /*a860*/  STL [R4], R2 ;  /* 0x0000000204007387 */ /* 0x0003e80000100800 */
[----:B------:R1:W-:Y:S01]  /*a870*/  STL [R4+0x4], R3 ;  /* 0x0000040304007387 */ /* 0x0003e20000100800 */
[----:B------:R-:W-:Y:S05]  /*a880*/  RET.REL.NODEC R8 `(_ZN7cutlass13device_kernelIN5flash19enable_sm80_to_sm89INS1_16FlashAttnBwdSm80INS1_25CollectiveMainloopBwdSm80ILi2ELi2EN4cute5tupleIJNS5_1CILi128EEES8_NS7_ILi64EEEEEENS_10bfloat16_tEfNS_4arch4Sm80ELb1ELb0ELb1ELb0ELb1ELb0ELb0ELb0ELi2ELi4ELi4ELi4ELb0EEENS1_21CollectiveEpilogueBwdISA_SB_SD_Li256ELb0ELb0ELi2EEENS1_25SingleTileBwdLPTSchedulerILb0ELi128ELb1EEEEEEEEEvNT_6ParamsE) ;  /* 0xffff577008007950 */ /* 0x000fea0003c3ffff */
        .type           $_ZN7cutlass13device_kernelIN5flash19enable_sm80_to_sm89INS1_16FlashAttnBwdSm80INS1_25CollectiveMainloopBwdSm80ILi2ELi2EN4cute5tupleIJNS5_1CILi128EEES8_NS7_ILi64EEEEEENS_10bfloat16_tEfNS_4arch4Sm80ELb1ELb0ELb1ELb0ELb1ELb0ELb0ELb0ELi2ELi4ELi4ELi4ELb0EEENS1_21CollectiveEpilogueBwdISA_SB_SD_Li256ELb0ELb0ELi2EEENS1_25SingleTileBwdLPTSchedulerILb0ELi128ELb1EEEEEEEEEvNT_6ParamsE$_ZN4cute3eso3ESOILb1ELb0EJNS_6LayoutINS_5tupleIJNS3_IJNS_1CILi2EEES5_EEES5_NS4_ILi8EEEEEENS3_IJNS3_IJNS_11ScaledBasisINS4_ILi1EEEJLi1EEEENS9_IS7_JLi0EEEEEEENS9_INS4_ILi64EEEJLi0EEEENS9_INS4_ILi16EEEJLi1EEEEEEEEENS_15ArithmeticTupleIJiiEEEEEC2ERKSJ_RKSL_,@function
        .size           $_ZN7cutlass13device_kernelIN5flash19enable_sm80_to_sm89INS1_16FlashAttnBwdSm80INS1_25CollectiveMainloopBwdSm80ILi2ELi2EN4cute5tupleIJNS5_1CILi128EEES8_NS7_ILi64EEEEEENS_10bfloat16_tEfNS_4arch4Sm80ELb1ELb0ELb1ELb0ELb1ELb0ELb0ELb0ELi2ELi4ELi4ELi4ELb0EEENS1_21CollectiveEpilogueBwdISA_SB_SD_Li256ELb0ELb0ELi2EEENS1_25SingleTileBwdLPTSchedulerILb0ELi128ELb1EEEEEEEEEvNT_6ParamsE$_ZN4cute3eso3ESOILb1ELb0EJNS_6LayoutINS_5tupleIJNS3_IJNS_1CILi2EEES5_EEES5_NS4_ILi8EEEEEENS3_IJNS3_IJNS_11ScaledBasisINS4_ILi1EEEJLi1EEEENS9_IS7_JLi0EEEEEEENS9_INS4_ILi64EEEJLi0EEEENS9_INS4_ILi16EEEJLi1EEEEEEEEENS_15ArithmeticTupleIJiiEEEEEC2ERKSJ_RKSL_,($_ZN7cutlass13device_kernelIN5flash19enable_sm80_to_sm89INS1_16FlashAttnBwdSm80INS1_25CollectiveMainloopBwdSm80ILi2ELi2EN4cute5tupleIJNS5_1CILi128EEES8_NS7_ILi64EEEEEENS_10bfloat16_tEfNS_4arch4Sm80ELb1ELb0ELb1ELb0ELb1ELb0ELb0ELb0ELi2ELi4ELi4ELi4ELb0EEENS1_21CollectiveEpilogueBwdISA_SB_SD_Li256ELb0ELb0ELi2EEENS1_25SingleTileBwdLPTSchedulerILb0ELi128ELb1EEEEEEEEEvNT_6ParamsE$_ZN4cute3eso3ESOILb1ELb0EJNS_6LayoutINS_5tupleIJNS3_IJNS_1CILi2EEES5_EEES6_EEENS3_IJNS3_IJNS4_ILi1EEES5_EEENS3_IJNS4_ILi32EEENS4_ILi64EEEEEEEEEEENS_10ViewEngineIPN7cutlass10bfloat16_tEEEEEC2ERKSE_RKSJ_ - $_ZN7cutlass13device_kernelIN5flash19enable_sm80_to_sm89INS1_16FlashAttnBwdSm80INS1_25CollectiveMainloopBwdSm80ILi2ELi2EN4cute5tupleIJNS5_1CILi128EEES8_NS7_ILi64EEEEEENS_10bfloat16_tEfNS_4arch4Sm80ELb1ELb0ELb1ELb0ELb1ELb0ELb0ELb0ELi2ELi4ELi4ELi4ELb0EEENS1_21CollectiveEpilogueBwdISA_SB_SD_Li256ELb0ELb0ELi2EEENS1_25SingleTileBwdLPTSchedulerILb0ELi128ELb1EEEEEEEEEvNT_6ParamsE$_ZN4cute3eso3ESOILb1ELb0EJNS_6LayoutINS_5tupleIJNS3_IJNS_1CILi2EEES5_EEES5_NS4_ILi8EEEEEENS3_IJNS3_IJNS_11ScaledBasisINS4_ILi1EEEJLi1EEEENS9_IS7_JLi0EEEEEEENS9_INS4_ILi64EEEJLi0EEEENS9_INS4_ILi16EEEJLi1EEEEEEEEENS_15ArithmeticTupleIJiiEEEEEC2ERKSJ_RKSL_)
$_ZN7cutlass13device_kernelIN5flash19enable_sm80_to_sm89INS1_16FlashAttnBwdSm80INS1_25CollectiveMainloopBwdSm80ILi2ELi2EN4cute5tupleIJNS5_1CILi128EEES8_NS7_ILi64EEEEEENS_10bfloat16_tEfNS_4arch4Sm80ELb1ELb0ELb1ELb0ELb1ELb0ELb0ELb0ELi2ELi4ELi4ELi4ELb0EEENS1_21CollectiveEpilogueBwdISA_SB_SD_Li256ELb0ELb0ELi2EEENS1_25SingleTileBwdLPTSchedulerILb0ELi128ELb1EEEEEEEEEvNT_6ParamsE$_ZN4cute3eso3ESOILb1ELb0EJNS_6LayoutINS_5tupleIJNS3_IJNS_1CILi2EEES5_EEES5_NS4_ILi8EEEEEENS3_IJNS3_IJNS_11ScaledBasisINS4_ILi1EEEJLi1EEEENS9_IS7_JLi0EEEEEEENS9_INS4_ILi64EEEJLi0EEEENS9_INS4_ILi16EEEJLi1EEEEEEEEENS_15ArithmeticTupleIJiiEEEEEC2ERKSJ_RKSL_:
[----:B------:R-:W-:Y:S01]  /*a890*/  IADD3 R4, R81, -c[0x0][0x20], RZ ;  /* 0x8000080051047a10 */ /* 0x000fe20007ffe0ff */
[----:B------:R-:W-:Y:S01]  /*a8a0*/  IMAD.MOV.U32 R8, RZ, RZ, R6 ;  /* 0x000000ffff087224 */ /* 0x000fe200078e0006 */
[----:B------:R-:W-:-:S03]  /*a8b0*/  MOV R9, 0x0 ;  /* 0x0000000000097802 */ /* 0x000fc60000000f00 */
[----:B------:R1:W-:Y:S04]  /*a8c0*/  STL [R4], R2 ;  /* 0x0000000204007387 */ /* 0x0003e80000100800 */
[----:B------:R1:W-:Y:S01]  /*a8d0*/  STL [R4+0x4], R3 ;  /* 0x0000040304007387 */ /* 0x0003e20000100800 */
[----:B------:R-:W-:Y:S05]  /*a8e0*/  RET.REL.NODEC R8 `(_ZN7cutlass13device_kernelIN5flash19enable_sm80_to_sm89INS1_16FlashAttnBwdSm80INS1_25CollectiveMainloopBwdSm80ILi2ELi2EN4cute5tupleIJNS5_1CILi128EEES8_NS7_ILi64EEEEEENS_10bfloat16_tEfNS_4arch4Sm80ELb1ELb0ELb1ELb0ELb1ELb0ELb0ELb0ELi2ELi4ELi4ELi4ELb0EEENS1_21CollectiveEpilogueBwdISA_SB_SD_Li256ELb0ELb0ELi2EEENS1_25SingleTileBwdLPTSchedulerILb0ELi128ELb1EEEEEEEEEvNT_6ParamsE) ;  /* 0xffff571008007950 */ /* 0x000fea0003c3ffff */
        .type           $_ZN7cutlass13device_kernelIN5flash19enable_sm80_to_sm89INS1_16FlashAttnBwdSm80INS1_25CollectiveMainloopBwdSm80ILi2ELi2EN4cute5tupleIJNS5_1CILi128EEES8_NS7_ILi64EEEEEENS_10bfloat16_tEfNS_4arch4Sm80ELb1ELb0ELb1ELb0ELb1ELb0ELb0ELb0ELi2ELi4ELi4ELi4ELb0EEENS1_21CollectiveEpilogueBwdISA_SB_SD_Li256ELb0ELb0ELi2EEENS1_25SingleTileBwdLPTSchedulerILb0ELi128ELb1EEEEEEEEEvNT_6ParamsE$_ZN4cute3eso3ESOILb1ELb0EJNS_6LayoutINS_5tupleIJNS3_IJNS_1CILi2EEES5_EEES6_EEENS3_IJNS3_IJNS4_ILi1EEES5_EEENS3_IJNS4_ILi32EEENS4_ILi64EEEEEEEEEEENS_10ViewEngineIPN7cutlass10bfloat16_tEEEEEC2ERKSE_RKSJ_,@function
        .size           $_ZN7cutlass13device_kernelIN5flash19enable_sm80_to_sm89INS1_16FlashAttnBwdSm80INS1_25CollectiveMainloopBwdSm80ILi2ELi2EN4cute5tupleIJNS5_1CILi128EEES8_NS7_ILi64EEEEEENS_10bfloat16_tEfNS_4arch4Sm80ELb1ELb0ELb1ELb0ELb1ELb0ELb0ELb0ELi2ELi4ELi4ELi4ELb0EEENS1_21CollectiveEpilogueBwdISA_SB_SD_Li256ELb0ELb0ELi2EEENS1_25SingleTileBwdLPTSchedulerILb0ELi128ELb1EEEEEEEEEvNT_6ParamsE$_ZN4cute3eso3ESOILb1ELb0EJNS_6LayoutINS_5tupleIJNS3_IJNS_1CILi2EEES5_EEES6_EEENS3_IJNS3_IJNS4_ILi1EEES5_EEENS3_IJNS4_ILi32EEENS4_ILi64EEEEEEEEEEENS_10ViewEngineIPN7cutlass10bfloat16_tEEEEEC2ERKSE_RKSJ_,($_ZN7cutlass13device_kernelIN5flash19enable_sm80_to_sm89INS1_16FlashAttnBwdSm80INS1_25CollectiveMainloopBwdSm80ILi2ELi2EN4cute5tupleIJNS5_1CILi128EEES8_NS7_ILi64EEEEEENS_10bfloat16_tEfNS_4arch4Sm80ELb1ELb0ELb1ELb0ELb1ELb0ELb0ELb0ELi2ELi4ELi4ELi4ELb0EEENS1_21CollectiveEpilogueBwdISA_SB_SD_Li256ELb0ELb0ELi2EEENS1_25SingleTileBwdLPTSchedulerILb0ELi128ELb1EEEEEEEEEvNT_6ParamsE$_ZN4cute3eso3ESOILb1ELb0EJNS_6LayoutINS_5tupleIJNS3_IJNS_1CILi2EEES5_EEES6_EEENS3_IJNS3_IJNS4_ILi1EEES5_EEENS3_IJNS4_ILi32EEENS4_ILi64EEEEEEEEEEEiEEC2ERKSE_RKi - $_ZN7cutlass13device_kernelIN5flash19enable_sm80_to_sm89INS1_16FlashAttnBwdSm80INS1_25CollectiveMainloopBwdSm80ILi2ELi2EN4cute5tupleIJNS5_1CILi128EEES8_NS7_ILi64EEEEEENS_10bfloat16_tEfNS_4arch4Sm80ELb1ELb0ELb1ELb0ELb1ELb0ELb0ELb0ELi2ELi4ELi4ELi4ELb0EEENS1_21CollectiveEpilogueBwdISA_SB_SD_Li256ELb0ELb0ELi2EEENS1_25SingleTileBwdLPTSchedulerILb0ELi128ELb1EEEEEEEEEvNT_6ParamsE$_ZN4cute3eso3ESOILb1ELb0EJNS_6LayoutINS_5tupleIJNS3_IJNS_1CILi2EEES5_EEES6_EEENS3_IJNS3_IJNS4_ILi1EEES5_EEENS3_IJNS4_ILi32EEENS4_ILi64EEEEEEEEEEENS_10ViewEngineIPN7cutlass10bfloat16_tEEEEEC2ERKSE_RKSJ_)
$_ZN7cutlass13device_kernelIN5flash19enable_sm80_to_sm89INS1_16FlashAttnBwdSm80INS1_25CollectiveMainloopBwdSm80ILi2ELi2EN4cute5tupleIJNS5_1CILi128EEES8_NS7_ILi64EEEEEENS_10bfloat16_tEfNS_4arch4Sm80ELb1ELb0ELb1ELb0ELb1ELb0ELb0ELb0ELi2ELi4ELi4ELi4ELb0EEENS1_21CollectiveEpilogueBwdISA_SB_SD_Li256ELb0ELb0ELi2EEENS1_25SingleTileBwdLPTSchedulerILb0ELi128ELb1EEEEEEEEEvNT_6ParamsE$_ZN4cute3eso3ESOILb1ELb0EJNS_6LayoutINS_5tupleIJNS3_IJNS_1CILi2EEES5_EEES6_EEENS3_IJNS3_IJNS4_ILi1EEES5_EEENS3_IJNS4_ILi32EEENS4_ILi64EEEEEEEEEEENS_10ViewEngineIPN7cutlass10bfloat16_tEEEEEC2ERKSE_RKSJ_:
[----:B------:R-:W-:Y:S01]  /*a8f0*/  IADD3 R2, R67, -c[0x0][0x20], RZ ;  /* 0x8000080043027a10 */ /* 0x000fe20007ffe0ff */
[----:B------:R-:W-:Y:S01]  /*a900*/  IMAD.MOV.U32 R7, RZ, RZ, R3 ;  /* 0x000000ffff077224 */ /* 0x000fe200078e0003 */
[----:B------:R-:W-:-:S04]  /*a910*/  MOV R5, 0x0 ;  /* 0x0000000000057802 */ /* 0x000fc80000000f00 */
[----:B------:R1:W-:Y:S01]  /*a920*/  STL.64 [R2], R6 ;  /* 0x0000000602007387 */ /* 0x0003e20000100a00 */
[----:B------:R-:W-:Y:S05]  /*a930*/  RET.REL.NODEC R4 `(_ZN7cutlass13device_kernelIN5flash19enable_sm80_to_sm89INS1_16FlashAttnBwdSm80INS1_25CollectiveMainloopBwdSm80ILi2ELi2EN4cute5tupleIJNS5_1CILi128EEES8_NS7_ILi64EEEEEENS_10bfloat16_tEfNS_4arch4Sm80ELb1ELb0ELb1ELb0ELb1ELb0ELb0ELb0ELi2ELi4ELi4ELi4ELb0EEENS1_21CollectiveEpilogueBwdISA_SB_SD_Li256ELb0ELb0ELi2EEENS1_25SingleTileBwdLPTSchedulerILb0ELi128ELb1EEEEEEEEEvNT_6ParamsE) ;  /* 0xffff56c004007950 */ /* 0x000fea0003c3ffff */
        .type           $_ZN7cutlass13device_kernelIN5flash19enable_sm80_to_sm89INS1_16FlashAttnBwdSm80INS1_25CollectiveMainloopBwdSm80ILi2ELi2EN4cute5tupleIJNS5_1CILi128EEES8_NS7_ILi64EEEEEENS_10bfloat16_tEfNS_4arch4Sm80ELb1ELb0ELb1ELb0ELb1ELb0ELb0ELb0ELi2ELi4ELi4ELi4ELb0EEENS1_21CollectiveEpilogueBwdISA_SB_SD_Li256ELb0ELb0ELi2EEENS1_25SingleTileBwdLPTSchedulerILb0ELi128ELb1EEEEEEEEEvNT_6ParamsE$_ZN4cute3eso3ESOILb1ELb0EJNS_6LayoutINS_5tupleIJNS3_IJNS_1CILi2EEES5_EEES6_EEENS3_IJNS3_IJNS4_ILi1EEES5_EEENS3_IJNS4_ILi32EEENS4_ILi64EEEEEEEEEEEiEEC2ERKSE_RKi,@function
        .size           $_ZN7cutlass13device_kernelIN5flash19enable_sm80_to_sm89INS1_16FlashAttnBwdSm80INS1_25CollectiveMainloopBwdSm80ILi2ELi2EN4cute5tupleIJNS5_1CILi128EEES8_NS7_ILi64EEEEEENS_10bfloat16_tEfNS_4arch4Sm80ELb1ELb0ELb1ELb0ELb1ELb0ELb0ELb0ELi2ELi4ELi4ELi4ELb0EEENS1_21CollectiveEpilogueBwdISA_SB_SD_Li256ELb0ELb0ELi2EEENS1_25SingleTileBwdLPTSchedulerILb0ELi128ELb1EEEEEEEEEvNT_6ParamsE$_ZN4cute3eso3ESOILb1ELb0EJNS_6LayoutINS_5tupleIJNS3_IJNS_1CILi2EEES5_EEES6_EEENS3_IJNS3_IJNS4_ILi1EEES5_EEENS3_IJNS4_ILi32EEENS4_ILi64EEEEEEEEEEEiEEC2ERKSE_RKi,($_ZN7cutlass13device_kernelIN5flash19enable_sm80_to_sm89INS1_16FlashAttnBwdSm80INS1_25CollectiveMainloopBwdSm80ILi2ELi2EN4cute5tupleIJNS5_1CILi128EEES8_NS7_ILi64EEEEEENS_10bfloat16_tEfNS_4arch4Sm80ELb1ELb0ELb1ELb0ELb1ELb0ELb0ELb0ELi2ELi4ELi4ELi4ELb0EEENS1_21CollectiveEpilogueBwdISA_SB_SD_Li256ELb0ELb0ELi2EEENS1_25SingleTileBwdLPTSchedulerILb0ELi128ELb1EEEEEEEEEvNT_6ParamsE$_ZN4cute3eso3ESOILb1ELb0EJNS_6LayoutINS_5tupleIJNS3_IJNS_1CILi2EEES5_S5_EEEEEENS3_IJNS3_IJNS4_ILi1EEES5_NS4_ILi4EEEEEEEEEEENS_10ViewEngineIPN7cutlass10bfloat16_tEEEEEC2ERKSC_RKSH_ - $_ZN7cutlass13device_kernelIN5flash19enable_sm80_to_sm89INS1_16FlashAttnBwdSm80INS1_25CollectiveMainloopBwdSm80ILi2ELi2EN4cute5tupleIJNS5_1CILi128EEES8_NS7_ILi64EEEEEENS_10bfloat16_tEfNS_4arch4Sm80ELb1ELb0ELb1ELb0ELb1ELb0ELb0ELb0ELi2ELi4ELi4ELi4ELb0EEENS1_21CollectiveEpilogueBwdISA_SB_SD_Li256ELb0ELb0ELi2EEENS1_25SingleTileBwdLPTSchedulerILb0ELi128ELb1EEEEEEEEEvNT_6ParamsE$_ZN4cute3eso3ESOILb1ELb0EJNS_6LayoutINS_5tupleIJNS3_IJNS_1CILi2EEES5_EEES6_EEENS3_IJNS3_IJNS4_ILi1EEES5_EEENS3_IJNS4_ILi32EEENS4_ILi64EEEEEEEEEEEiEEC2ERKSE_RKi)
$_ZN7cutlass13device_kernelIN5flash19enable_sm80_to_sm89INS1_16FlashAttnBwdSm80INS1_25CollectiveMainloopBwdSm80ILi2ELi2EN4cute5tupleIJNS5_1CILi128EEES8_NS7_ILi64EEEEEENS_10bfloat16_tEfNS_4arch4Sm80ELb1ELb0ELb1ELb0ELb1ELb0ELb0ELb0ELi2ELi4ELi4ELi4ELb0EEENS1_21CollectiveEpilogueBwdISA_SB_SD_Li256ELb0ELb0ELi2EEENS1_25SingleTileBwdLPTSchedulerILb0ELi128ELb1EEEEEEEEEvNT_6ParamsE$_ZN4cute3eso3ESOILb1ELb0EJNS_6LayoutINS_5tupleIJNS3_IJNS_1CILi2EEES5_EEES6_EEENS3_IJNS3_IJNS4_ILi1EEES5_EEENS3_IJNS4_ILi32EEENS4_ILi64EEEEEEEEEEEiEEC2ERKSE_RKi:
[----:B------:R-:W-:Y:S02]  /*a940*/  IADD3 R2, R67, -c[0x0][0x20], RZ ;  /* 0x8000080043027a10 */ /* 0x000fe40007ffe0ff */
[----:B------:R-:W-:-:S03]  /*a950*/  MOV R5, 0x0 ;  /* 0x0000000000057802 */ /* 0x000fc60000000f00 */
[----:B------:R1:W-:Y:S01]  /*a960*/  STL [R2], R3 ;  /* 0x0000000302007387 */ /* 0x0003e20000100800 */
[----:B------:R-:W-:Y:S05]  /*a970*/  RET.REL.NODEC R4 `(_ZN7cutlass13device_kernelIN5flash19enable_sm80_to_sm89INS1_16FlashAttnBwdSm80INS1_25CollectiveMainloopBwdSm80ILi2ELi2EN4cute5tupleIJNS5_1CILi128EEES8_NS7_ILi64EEEEEENS_10bfloat16_tEfNS_4arch4Sm80ELb1ELb0ELb1ELb0ELb1ELb0ELb0ELb0ELi2ELi4ELi4ELi4ELb0EEENS1_21CollectiveEpilogueBwdISA_SB_SD_Li256ELb0ELb0ELi2EEENS1_25SingleTileBwdLPTSchedulerILb0ELi128ELb1EEEEEEEEEvNT_6ParamsE) ;  /* 0xffff568004007950 */ /* 0x000fea0003c3ffff */
        .type           $_ZN7cutlass13device_kernelIN5flash19enable_sm80_to_sm89INS1_16FlashAttnBwdSm80INS1_25CollectiveMainloopBwdSm80ILi2ELi2EN4cute5tupleIJNS5_1CILi128EEES8_NS7_ILi64EEEEEENS_10bfloat16_tEfNS_4arch4Sm80ELb1ELb0ELb1ELb0ELb1ELb0ELb0ELb0ELi2ELi4ELi4ELi4ELb0EEENS1_21CollectiveEpilogueBwdISA_SB_SD_Li256ELb0ELb0ELi2EEENS1_25SingleTileBwdLPTSchedulerILb0ELi128ELb1EEEEEEEEEvNT_6ParamsE$_ZN4cute3eso3ESOILb1ELb0EJNS_6LayoutINS_5tupleIJNS3_IJNS_1CILi2EEES5_S5_EEEEEENS3_IJNS3_IJNS4_ILi1EEES5_NS4_ILi4EEEEEEEEEEENS_10ViewEngineIPN7cutlass10bfloat16_tEEEEEC2ERKSC_RKSH_,@function
        .size           $_ZN7cutlass13device_kernelIN5flash19enable_sm80_to_sm89INS1_16FlashAttnBwdSm80INS1_25CollectiveMainloopBwdSm80ILi2ELi2EN4cute5tupleIJNS5_1CILi128EEES8_NS7_ILi64EEEEEENS_10bfloat16_tEfNS_4arch4Sm80ELb1ELb0ELb1ELb0ELb1ELb0ELb0ELb0ELi2ELi4ELi4ELi4ELb0EEENS1_21CollectiveEpilogueBwdISA_SB_SD_Li256ELb0ELb0ELi2EEENS1_25SingleTileBwdLPTSchedulerILb0ELi128ELb1EEEEEEEEEvNT_6ParamsE$_ZN4cute3eso3ESOILb1ELb0EJNS_6LayoutINS_5tupleIJNS3_IJNS_1CILi2EEES5_S5_EEEEEENS3_IJNS3_IJNS4_ILi1EEES5_NS4_ILi4EEEEEEEEEEENS_10ViewEngineIPN7cutlass10bfloat16_tEEEEEC2ERKSC_RKSH_,($_ZN7cutlass13device_kernelIN5flash19enable_sm80_to_sm89INS1_16FlashAttnBwdSm80INS1_25CollectiveMainloopBwdSm80ILi2ELi2EN4cute5tupleIJNS5_1CILi128EEES8_NS7_ILi64EEEEEENS_10bfloat16_tEfNS_4arch4Sm80ELb1ELb0ELb1ELb0ELb1ELb0ELb0ELb0ELi2ELi4ELi4ELi4ELb0EEENS1_21CollectiveEpilogueBwdISA_SB_SD_Li256ELb0ELb0ELi2EEENS1_25SingleTileBwdLPTSchedulerILb0ELi128ELb1EEEEEEEEEvNT_6ParamsE$_ZN4cute3eso3ESOILb1ELb0EJNS_6LayoutINS_5tupleIJNS3_IJNS_1CILi2EEES5_S5_EEEEEENS3_IJNS3_IJNS4_ILi1EEES5_NS4_ILi4EEEEEEEEEEEiEEC2ERKSC_RKi - $_ZN7cutlass13device_kernelIN5flash19enable_sm80_to_sm89INS1_16FlashAttnBwdSm80INS1_25CollectiveMainloopBwdSm80ILi2ELi2EN4cute5tupleIJNS5_1CILi128EEES8_NS7_ILi64EEEEEENS_10bfloat16_tEfNS_4arch4Sm80ELb1ELb0ELb1ELb0ELb1ELb0ELb0ELb0ELi2ELi4ELi4ELi4ELb0EEENS1_21CollectiveEpilogueBwdISA_SB_SD_Li256ELb0ELb0ELi2EEENS1_25SingleTileBwdLPTSchedulerILb0ELi128ELb1EEEEEEEEEvNT_6ParamsE$_ZN4cute3eso3ESOILb1ELb0EJNS_6LayoutINS_5tupleIJNS3_IJNS_1CILi2EEES5_S5_EEEEEENS3_IJNS3_IJNS4_ILi1EEES5_NS4_ILi4EEEEEEEEEEENS_10ViewEngineIPN7cutlass10bfloat16_tEEEEEC2ERKSC_RKSH_)
$_ZN7cutlass13device_kernelIN5flash19enable_sm80_to_sm89INS1_16FlashAttnBwdSm80INS1_25CollectiveMainloopBwdSm80ILi2ELi2EN4cute5tupleIJNS5_1CILi128EEES8_NS7_ILi64EEEEEENS_10bfloat16_tEfNS_4arch4Sm80ELb1ELb0ELb1ELb0ELb1ELb0ELb0ELb0ELi2ELi4ELi4ELi4ELb0EEENS1_21CollectiveEpilogueBwdISA_SB_SD_Li256ELb0ELb0ELi2EEENS1_25SingleTileBwdLPTSchedulerILb0ELi128ELb1EEEEEEEEEvNT_6ParamsE$_ZN4cute3eso3ESOILb1ELb0EJNS_6LayoutINS_5tupleIJNS3_IJNS_1CILi2EEES5_S5_EEEEEENS3_IJNS3_IJNS4_ILi1EEES5_NS4_ILi4EEEEEEEEEEENS_10ViewEngineIPN7cutlass10bfloat16_tEEEEEC2ERKSC_RKSH_:
[----:B------:R-:W-:Y:S01]  /*a980*/  IADD3 R2, R67, -c[0x0][0x20], RZ ;  /* 0x8000080043027a10 */ /* 0x000fe20007ffe0ff */
[----:B------:R-:W-:Y:S01]  /*a990*/  IMAD.MOV.U32 R7, RZ, RZ, R3 ;  /* 0x000000ffff077224 */ /* 0x000fe200078e0003 */
[----:B------:R-:W-:-:S04]  /*a9a0*/  MOV R5, 0x0 ;  /* 0x0000000000057802 */ /* 0x000fc80000000f00 */
[----:B------:R1:W-:Y:S01]  /*a9b0*/  STL.64 [R2], R6 ;  /* 0x0000000602007387 */ /* 0x0003e20000100a00 */
[----:B------:R-:W-:Y:S05]  /*a9c0*/  RET.REL.NODEC R4 `(_ZN7cutlass13device_kernelIN5flash19enable_sm80_to_sm89INS1_16FlashAttnBwdSm80INS1_25CollectiveMainloopBwdSm80ILi2ELi2EN4cute5tupleIJNS5_1CILi128EEES8_NS7_ILi64EEEEEENS_10bfloat16_tEfNS_4arch4Sm80ELb1ELb0ELb1ELb0ELb1ELb0ELb0ELb0ELi2ELi4ELi4ELi4ELb0EEENS1_21CollectiveEpilogueBwdISA_SB_SD_Li256ELb0ELb0ELi2EEENS1_25SingleTileBwdLPTSchedulerILb0ELi128ELb1EEEEEEEEEvNT_6ParamsE) ;  /* 0xffff563004007950 */ /* 0x000fea0003c3ffff */
        .type           $_ZN7cutlass13device_kernelIN5flash19enable_sm80_to_sm89INS1_16FlashAttnBwdSm80INS1_25CollectiveMainloopBwdSm80ILi2ELi2EN4cute5tupleIJNS5_1CILi128EEES8_NS7_ILi64EEEEEENS_10bfloat16_tEfNS_4arch4Sm80ELb1ELb0ELb1ELb0ELb1ELb0ELb0ELb0ELi2ELi4ELi4ELi4ELb0EEENS1_21CollectiveEpilogueBwdISA_SB_SD_Li256ELb0ELb0ELi2EEENS1_25SingleTileBwdLPTSchedulerILb0ELi128ELb1EEEEEEEEEvNT_6ParamsE$_ZN4cute3eso3ESOILb1ELb0EJNS_6LayoutINS_5tupleIJNS3_IJNS_1CILi2EEES5_S5_EEEEEENS3_IJNS3_IJNS4_ILi1EEES5_NS4_ILi4EEEEEEEEEEEiEEC2ERKSC_RKi,@function
        .size           $_ZN7cutlass13device_kernelIN5flash19enable_sm80_to_sm89INS1_16FlashAttnBwdSm80INS1_25CollectiveMainloopBwdSm80ILi2ELi2EN4cute5tupleIJNS5_1CILi128EEES8_NS7_ILi64EEEEEENS_10bfloat16_tEfNS_4arch4Sm80ELb1ELb0ELb1ELb0ELb1ELb0ELb0ELb0ELi2ELi4ELi4ELi4ELb0EEENS1_21CollectiveEpilogueBwdISA_SB_SD_Li256ELb0ELb0ELi2EEENS1_25SingleTileBwdLPTSchedulerILb0ELi128ELb1EEEEEEEEEvNT_6ParamsE$_ZN4cute3eso3ESOILb1ELb0EJNS_6LayoutINS_5tupleIJNS3_IJNS_1CILi2EEES5_S5_EEEEEENS3_IJNS3_IJNS4_ILi1EEES5_NS4_ILi4EEEEEEEEEEEiEEC2ERKSC_RKi,($_ZN7cutlass13device_kernelIN5flash19enable_sm80_to_sm89INS1_16FlashAttnBwdSm80INS1_25CollectiveMainloopBwdSm80ILi2ELi2EN4cute5tupleIJNS5_1CILi128EEES8_NS7_ILi64EEEEEENS_10bfloat16_tEfNS_4arch4Sm80ELb1ELb0ELb1ELb0ELb1ELb0ELb0ELb0ELi2ELi4ELi4ELi4ELb0EEENS1_21CollectiveEpilogueBwdISA_SB_SD_Li256ELb0ELb0ELi2EEENS1_25SingleTileBwdLPTSchedulerILb0ELi128ELb1EEEEEEEEEvNT_6ParamsE$_ZN4cute3eso3ESOILb1ELb0EJNS_6LayoutINS_5tupleIJNS3_IJNS_1CILi2EEES5_S5_EEES5_EEENS3_IJNS3_IJNS4_ILi1EEES5_NS4_ILi4EEEEEENS4_ILi64EEEEEEEENS_10ViewEngineIPN7cutlass10bfloat16_tEEEEEC2ERKSD_RKSI_ - $_ZN7cutlass13device_kernelIN5flash19enable_sm80_to_sm89INS1_16FlashAttnBwdSm80INS1_25CollectiveMainloopBwdSm80ILi2ELi2EN4cute5tupleIJNS5_1CILi128EEES8_NS7_ILi64EEEEEENS_10bfloat16_tEfNS_4arch4Sm80ELb1ELb0ELb1ELb0ELb1ELb0ELb0ELb0ELi2ELi4ELi4ELi4ELb0EEENS1_21CollectiveEpilogueBwdISA_SB_SD_Li256ELb0ELb0ELi2EEENS1_25SingleTileBwdLPTSchedulerILb0ELi128ELb1EEEEEEEEEvNT_6ParamsE$_ZN4cute3eso3ESOILb1ELb0EJNS_6LayoutINS_5tupleIJNS3_IJNS_1CILi2EEES5_S5_EEEEEENS3_IJNS3_IJNS4_ILi1EEES5_NS4_ILi4EEEEEEEEEEEiEEC2ERKSC_RKi)
$_ZN7cutlass13device_kernelIN5flash19enable_sm80_to_sm89INS1_16FlashAttnBwdSm80INS1_25CollectiveMainloopBwdSm80ILi2ELi2EN4cute5tupleIJNS5_1CILi128EEES8_NS7_ILi64EEEEEENS_10bfloat16_tEfNS_4arch4Sm80ELb1ELb0ELb1ELb0ELb1ELb0ELb0ELb0ELi2ELi4ELi4ELi4ELb0EEENS1_21CollectiveEpilogueBwdISA_SB_SD_Li256ELb0ELb0ELi2EEENS1_25SingleTileBwdLPTSchedulerILb0ELi128ELb1EEEEEEEEEvNT_6ParamsE$_ZN4cute3eso3ESOILb1ELb0EJNS_6LayoutINS_5tupleIJNS3_IJNS_1CILi2EEES5_S5_EEEEEENS3_IJNS3_IJNS4_ILi1EEES5_NS4_ILi4EEEEEEEEEEEiEEC2ERKSC_RKi:
[----:B------:R-:W-:Y:S02]  /*a9d0*/  IADD3 R2, R67, -c[0x0][0x20], RZ ;  /* 0x8000080043027a10 */ /* 0x000fe40007ffe0ff */
[----:B------:R-:W-:-:S03]  /*a9e0*/  MOV R5, 0x0 ;  /* 0x0000000000057802 */ /* 0x000fc60000000f00 */
[----:B------:R1:W-:Y:S01]  /*a9f0*/  STL [R2], R3 ;  /* 0x0000000302007387 */ /* 0x0003e20000100800 */
[----:B------:R-:W-:Y:S05]  /*aa00*/  RET.REL.NODEC R4 `(_ZN7cutlass13device_kernelIN5flash19enable_sm80_to_sm89INS1_16FlashAttnBwdSm80INS1_25CollectiveMainloopBwdSm80ILi2ELi2EN4cute5tupleIJNS5_1CILi128EEES8_NS7_ILi64EEEEEENS_10bfloat16_tEfNS_4arch4Sm80ELb1ELb0ELb1ELb0ELb1ELb0ELb0ELb0ELi2ELi4ELi4ELi4ELb0EEENS1_21CollectiveEpilogueBwdISA_SB_SD_Li256ELb0ELb0ELi2EEENS1_25SingleTileBwdLPTSchedulerILb0ELi128ELb1EEEEEEEEEvNT_6ParamsE) ;  /* 0xffff55f004007950 */ /* 0x000fea0003c3ffff */
        .type           $_ZN7cutlass13device_kernelIN5flash19enable_sm80_to_sm89INS1_16FlashAttnBwdSm80INS1_25CollectiveMainloopBwdSm80ILi2ELi2EN4cute5tupleIJNS5_1CILi128EEES8_NS7_ILi64EEEEEENS_10bfloat16_tEfNS_4arch4Sm80ELb1ELb0ELb1ELb0ELb1ELb0ELb0ELb0ELi2ELi4ELi4ELi4ELb0EEENS1_21CollectiveEpilogueBwdISA_SB_SD_Li256ELb0ELb0ELi2EEENS1_25SingleTileBwdLPTSchedulerILb0ELi128ELb1EEEEEEEEEvNT_6ParamsE$_ZN4cute3eso3ESOILb1ELb0EJNS_6LayoutINS_5tupleIJNS3_IJNS_1CILi2EEES5_S5_EEES5_EEENS3_IJNS3_IJNS4_ILi1EEES5_NS4_ILi4EEEEEENS4_ILi64EEEEEEEENS_10ViewEngineIPN7cutlass10bfloat16_tEEEEEC2ERKSD_RKSI_,@function
        .size           $_ZN7cutlass13device_kernelIN5flash19enable_sm80_to_sm89INS1_16FlashAttnBwdSm80INS1_25CollectiveMainloopBwdSm80ILi2ELi2EN4cute5tupleIJNS5_1CILi128EEES8_NS7_ILi64EEEEEENS_10bfloat16_tEfNS_4arch4Sm80ELb1ELb0ELb1ELb0ELb1ELb0ELb0ELb0ELi2ELi4ELi4ELi4ELb0EEENS1_21CollectiveEpilogueBwdISA_SB_SD_Li256ELb0ELb0ELi2EEENS1_25SingleTileBwdLPTSchedulerILb0ELi128ELb1EEEEEEEEEvNT_6ParamsE$_ZN4cute3eso3ESOILb1ELb0EJNS_6LayoutINS_5tupleIJNS3_IJNS_1CILi2EEES5_S5_EEES5_EEENS3_IJNS3_IJNS4_ILi1EEES5_NS4_ILi4EEEEEENS4_ILi64EEEEEEEENS_10ViewEngineIPN7cutlass10bfloat16_tEEEEEC2ERKSD_RKSI_,($_ZN7cutlass13device_kernelIN5flash19enable_sm80_to_sm89INS1_16FlashAttnBwdSm80INS1_25CollectiveMainloopBwdSm80ILi2ELi2EN4cute5tupleIJNS5_1CILi128EEES8_NS7_ILi64EEEEEENS_10bfloat16_tEfNS_4arch4Sm80ELb1ELb0ELb1ELb0ELb1ELb0ELb0ELb0ELi2ELi4ELi4ELi4ELb0EEENS1_21CollectiveEpilogueBwdISA_SB_SD_Li256ELb0ELb0ELi2EEENS1_25SingleTileBwdLPTSchedulerILb0ELi128ELb1EEEEEEEEEvNT_6ParamsE$_ZN4cute3eso3ESOILb1ELb0EJNS_6LayoutINS_5tupleIJNS3_IJNS_1CILi2EEES5_S5_EEES5_EEENS3_IJNS3_IJNS4_ILi1EEES5_NS4_ILi4EEEEEENS4_ILi64EEEEEEEEiEEC2ERKSD_RKi - $_ZN7cutlass13device_kernelIN5flash19enable_sm80_to_sm89INS1_16FlashAttnBwdSm80INS1_25CollectiveMainloopBwdSm80ILi2ELi2EN4cute5tupleIJNS5_1CILi128EEES8_NS7_ILi64EEEEEENS_10bfloat16_tEfNS_4arch4Sm80ELb1ELb0ELb1ELb0ELb1ELb0ELb0ELb0ELi2ELi4ELi4ELi4ELb0EEENS1_21CollectiveEpilogueBwdISA_SB_SD_Li256ELb0ELb0ELi2EEENS1_25SingleTileBwdLPTSchedulerILb0ELi128ELb1EEEEEEEEEvNT_6ParamsE$_ZN4cute3eso3ESOILb1ELb0EJNS_6LayoutINS_5tupleIJNS3_IJNS_1CILi2EEES5_S5_EEES5_EEENS3_IJNS3_IJNS4_ILi1EEES5_NS4_ILi4EEEEEENS4_ILi64EEEEEEEENS_10ViewEngineIPN7cutlass10bfloat16_tEEEEEC2ERKSD_RKSI_)
$_ZN7cutlass13device_kernelIN5flash19enable_sm80_to_sm89INS1_16FlashAttnBwdSm80INS1_25CollectiveMainloopBwdSm80ILi2ELi2EN4cute5tupleIJNS5_1CILi128EEES8_NS7_ILi64EEEEEENS_10bfloat16_tEfNS_4arch4Sm80ELb1ELb0ELb1ELb0ELb1ELb0ELb0ELb0ELi2ELi4ELi4ELi4ELb0EEENS1_21CollectiveEpilogueBwdISA_SB_SD_Li256ELb0ELb0ELi2EEENS1_25SingleTileBwdLPTSchedulerILb0ELi128ELb1EEEEEEEEEvNT_6ParamsE$_ZN4cute3eso3ESOILb1ELb0EJNS_6LayoutINS_5tupleIJNS3_IJNS_1CILi2EEES5_S5_EEES5_EEENS3_IJNS3_IJNS4_ILi1EEES5_NS4_ILi4EEEEEENS4_ILi64EEEEEEEENS_10ViewEngineIPN7cutlass10bfloat16_tEEEEEC2ERKSD_RKSI_:
[----:B------:R-:W-:Y:S01]  /*aa10*/  IADD3 R2, R23, -c[0x0][0x20], RZ ;  /* 0x8000080017027a10 */ /* 0x000fe20007ffe0ff */
[----:B------:R-:W-:Y:S01]  /*aa20*/  IMAD.MOV.U32 R7, RZ, RZ, R3 ;  /* 0x000000ffff077224 */ /* 0x000fe200078e0003 */
[----:B------:R-:W-:-:S04]  /*aa30*/  MOV R5, 0x0 ;  /* 0x0000000000057802 */ /* 0x000fc80000000f00 */
[----:B------:R1:W-:Y:S01]  /*aa40*/  STL.64 [R2], R6 ;  /* 0x0000000602007387 */ /* 0x0003e20000100a00 */
[----:B------:R-:W-:Y:S05]  /*aa50*/  RET.REL.NODEC R4 `(_ZN7cutlass13device_kernelIN5flash19enable_sm80_to_sm89INS1_16FlashAttnBwdSm80INS1_25CollectiveMainloopBwdSm80ILi2ELi2EN4cute5tupleIJNS5_1CILi128EEES8_NS7_ILi64EEEEEENS_10bfloat16_tEfNS_4arch4Sm80ELb1ELb0ELb1ELb0ELb1ELb0ELb0ELb0ELi2ELi4ELi4ELi4ELb0EEENS1_21CollectiveEpilogueBwdISA_SB_SD_Li256ELb0ELb0ELi2EEENS1_25SingleTileBwdLPTSchedulerILb0ELi128ELb1EEEEEEEEEvNT_6ParamsE) ;  /* 0xffff55a004007950 */ /* 0x000fea0003c3ffff */
        .type           $_ZN7cutlass13device_kernelIN5flash19enable_sm80_to_sm89INS1_16FlashAttnBwdSm80INS1_25CollectiveMainloopBwdSm80ILi2ELi2EN4cute5tupleIJNS5_1CILi128EEES8_NS7_ILi64EEEEEENS_10bfloat16_tEfNS_4arch4Sm80ELb1ELb0ELb1ELb0ELb1ELb0ELb0ELb0ELi2ELi4ELi4ELi4ELb0EEENS1_21CollectiveEpilogueBwdISA_SB_SD_Li256ELb0ELb0ELi2EEENS1_25SingleTileBwdLPTSchedulerILb0ELi128ELb1EEEEEEEEEvNT_6ParamsE$_ZN4cute3eso3ESOILb1ELb0EJNS_6LayoutINS_5tupleIJNS3_IJNS_1CILi2EEES5_S5_EEES5_EEENS3_IJNS3_IJNS4_ILi1EEES5_NS4_ILi4EEEEEENS4_ILi64EEEEEEEEiEEC2ERKSD_RKi,@function
        .size           $_ZN7cutlass13device_kernelIN5flash19enable_sm80_to_sm89INS1_16FlashAttnBwdSm80INS1_25CollectiveMainloopBwdSm80ILi2ELi2EN4cute5tupleIJNS5_1CILi128EEES8_NS7_ILi64EEEEEENS_10bfloat16_tEfNS_4arch4Sm80ELb1ELb0ELb1ELb0ELb1ELb0ELb0ELb0ELi2ELi4ELi4ELi4ELb0EEENS1_21CollectiveEpilogueBwdISA_SB_SD_Li256ELb0ELb0ELi2EEENS1_25SingleTileBwdLPTSchedulerILb0ELi128ELb1EEEEEEEEEvNT_6ParamsE$_ZN4cute3eso3ESOILb1ELb0EJNS_6LayoutINS_5tupleIJNS3_IJNS_1CILi2EEES5_S5_EEES5_EEENS3_IJNS3_IJNS4_ILi1EEES5_NS4_ILi4EEEEEENS4_ILi64EEEEEEEEiEEC2ERKSD_RKi,($_ZN7cutlass13device_kernelIN5flash19enable_sm80_to_sm89INS1_16FlashAttnBwdSm80INS1_25CollectiveMainloopBwdSm80ILi2ELi2EN4cute5tupleIJNS5_1CILi128EEES8_NS7_ILi64EEEEEENS_10bfloat16_tEfNS_4arch4Sm80ELb1ELb0ELb1ELb0ELb1ELb0ELb0ELb0ELi2ELi4ELi4ELi4ELb0EEENS1_21CollectiveEpilogueBwdISA_SB_SD_Li256ELb0ELb0ELi2EEENS1_25SingleTileBwdLPTSchedulerILb0ELi128ELb1EEEEEEEEEvNT_6ParamsE$_ZN4cute3eso3ESOILb1ELb0EJNS_6LayoutINS_5tupleIJNS3_IJNS_1CILi2EEES5_S5_EEES5_EEENS3_IJNS3_IJNS4_ILi1EEES5_NS4_ILi4EEEEEENS4_ILi8EEEEEEEENS_10ViewEngineIPN7cutlass10bfloat16_tEEEEEC2ERKSD_RKSI_ - $_ZN7cutlass13device_kernelIN5flash19enable_sm80_to_sm89INS1_16FlashAttnBwdSm80INS1_25CollectiveMainloopBwdSm80ILi2ELi2EN4cute5tupleIJNS5_1CILi128EEES8_NS7_ILi64EEEEEENS_10bfloat16_tEfNS_4arch4Sm80ELb1ELb0ELb1ELb0ELb1ELb0ELb0ELb0ELi2ELi4ELi4ELi4ELb0EEENS1_21CollectiveEpilogueBwdISA_SB_SD_Li256ELb0ELb0ELi2EEENS1_25SingleTileBwdLPTSchedulerILb0ELi128ELb1EEEEEEEEEvNT_6ParamsE$_ZN4cute3eso3ESOILb1ELb0EJNS_6LayoutINS_5tupleIJNS3_IJNS_1CILi2EEES5_S5_EEES5_EEENS3_IJNS3_IJNS4_ILi1EEES5_NS4_ILi4EEEEEENS4_ILi64EEEEEEEEiEEC2ERKSD_RKi)
$_ZN7cutlass13device_kernelIN5flash19enable_sm80_to_sm89INS1_16FlashAttnBwdSm80INS1_25CollectiveMainloopBwdSm80ILi2ELi2EN4cute5tupleIJNS5_1CILi128EEES8_NS7_ILi64EEEEEENS_10bfloat16_tEfNS_4arch4Sm80ELb1ELb0ELb1ELb0ELb1ELb0ELb0ELb0ELi2ELi4ELi4ELi4ELb0EEENS1_21CollectiveEpilogueBwdISA_SB_SD_Li256ELb0ELb0ELi2EEENS1_25SingleTileBwdLPTSchedulerILb0ELi128ELb1EEEEEEEEEvNT_6ParamsE$_ZN4cute3eso3ESOILb1ELb0EJNS_6LayoutINS_5tupleIJNS3_IJNS_1CILi2EEES5_S5_EEES5_EEENS3_IJNS3_IJNS4_ILi1EEES5_NS4_ILi4EEEEEENS4_ILi64EEEEEEEEiEEC2ERKSD_RKi:
[----:B------:R-:W-:Y:S02]  /*aa60*/  IADD3 R2, R23, -c[0x0][0x20], RZ ;  /* 0x8000080017027a10 */ /* 0x000fe40007ffe0ff */
[----:B------:R-:W-:-:S03]  /*aa70*/  MOV R5, 0x0 ;  /* 0x0000000000057802 */ /* 0x000fc60000000f00 */
[----:B------:R1:W-:Y:S01]  /*aa80*/  STL [R2], R3 ;  /* 0x0000000302007387 */ /* 0x0003e20000100800 */
[----:B------:R-:W-:Y:S05]  /*aa90*/  RET.REL.NODEC R4 `(_ZN7cutlass13device_kernelIN5flash19enable_sm80_to_sm89INS1_16FlashAttnBwdSm80INS1_25CollectiveMainloopBwdSm80ILi2ELi2EN4cute5tupleIJNS5_1CILi128EEES8_NS7_ILi64EEEEEENS_10bfloat16_tEfNS_4arch4Sm80ELb1ELb0ELb1ELb0ELb1ELb0ELb0ELb0ELi2ELi4ELi4ELi4ELb0EEENS1_21CollectiveEpilogueBwdISA_SB_SD_Li256ELb0ELb0ELi2EEENS1_25SingleTileBwdLPTSchedulerILb0ELi128ELb1EEEEEEEEEvNT_6ParamsE) ;  /* 0xffff556004007950 */ /* 0x000fea0003c3ffff */
        .type           $_ZN7cutlass13device_kernelIN5flash19enable_sm80_to_sm89INS1_16FlashAttnBwdSm80INS1_25CollectiveMainloopBwdSm80ILi2ELi2EN4cute5tupleIJNS5_1CILi128EEES8_NS7_ILi64EEEEEENS_10bfloat16_tEfNS_4arch4Sm80ELb1ELb0ELb1ELb0ELb1ELb0ELb0ELb0ELi2ELi4ELi4ELi4ELb0EEENS1_21CollectiveEpilogueBwdISA_SB_SD_Li256ELb0ELb0ELi2EEENS1_25SingleTileBwdLPTSchedulerILb0ELi128ELb1EEEEEEEEEvNT_6ParamsE$_ZN4cute3eso3ESOILb1ELb0EJNS_6LayoutINS_5tupleIJNS3_IJNS_1CILi2EEES5_S5_EEES5_EEENS3_IJNS3_IJNS4_ILi1EEES5_NS4_ILi4EEEEEENS4_ILi8EEEEEEEENS_10ViewEngineIPN7cutlass10bfloat16_tEEEEEC2ERKSD_RKSI_,@function
        .size           $_ZN7cutlass13device_kernelIN5flash19enable_sm80_to_sm89INS1_16FlashAttnBwdSm80INS1_25CollectiveMainloopBwdSm80ILi2ELi2EN4cute5tupleIJNS5_1CILi128EEES8_NS7_ILi64EEEEEENS_10bfloat16_tEfNS_4arch4Sm80ELb1ELb0ELb1ELb0ELb1ELb0ELb0ELb0ELi2ELi4ELi4ELi4ELb0EEENS1_21CollectiveEpilogueBwdISA_SB_SD_Li256ELb0ELb0ELi2EEENS1_25SingleTileBwdLPTSchedulerILb0ELi128ELb1EEEEEEEEEvNT_6ParamsE$_ZN4cute3eso3ESOILb1ELb0EJNS_6LayoutINS_5tupleIJNS3_IJNS_1CILi2EEES5_S5_EEES5_EEENS3_IJNS3_IJNS4_ILi1EEES5_NS4_ILi4EEEEEENS4_ILi8EEEEEEEENS_10ViewEngineIPN7cutlass10bfloat16_tEEEEEC2ERKSD_RKSI_,($_ZN7cutlass13device_kernelIN5flash19enable_sm80_to_sm89INS1_16FlashAttnBwdSm80INS1_25CollectiveMainloopBwdSm80ILi2ELi2EN4cute5tupleIJNS5_1CILi128EEES8_NS7_ILi64EEEEEENS_10bfloat16_tEfNS_4arch4Sm80ELb1ELb0ELb1ELb0ELb1ELb0ELb0ELb0ELi2ELi4ELi4ELi4ELb0EEENS1_21CollectiveEpilogueBwdISA_SB_SD_Li256ELb0ELb0ELi2EEENS1_25SingleTileBwdLPTSchedulerILb0ELi128ELb1EEEEEEEEEvNT_6ParamsE$_ZN4cute3eso3ESOILb1ELb0EJNS_6LayoutINS_5tupleIJNS3_IJNS_1CILi2EEES5_S5_EEES5_EEENS3_IJNS3_IJNS4_ILi1EEES5_NS4_ILi4EEEEEENS4_ILi8EEEEEEEEiEEC2ERKSD_RKi - $_ZN7cutlass13device_kernelIN5flash19enable_sm80_to_sm89INS1_16FlashAttnBwdSm80INS1_25CollectiveMainloopBwdSm80ILi2ELi2EN4cute5tupleIJNS5_1CILi128EEES8_NS7_ILi64EEEEEENS_10bfloat16_tEfNS_4arch4Sm80ELb1ELb0ELb1ELb0ELb1ELb0ELb0ELb0ELi2ELi4ELi4ELi4ELb0EEENS1_21CollectiveEpilogueBwdISA_SB_SD_Li256ELb0ELb0ELi2EEENS1_25SingleTileBwdLPTSchedulerILb0ELi128ELb1EEEEEEEEEvNT_6ParamsE$_ZN4cute3eso3ESOILb1ELb0EJNS_6LayoutINS_5tupleIJNS3_IJNS_1CILi2EEES5_S5_EEES5_EEENS3_IJNS3_IJNS4_ILi1EEES5_NS4_ILi4EEEEEENS4_ILi8EEEEEEEENS_10ViewEngineIPN7cutlass10bfloat16_tEEEEEC2ERKSD_RKSI_)
$_ZN7cutlass13device_kernelIN5flash19enable_sm80_to_sm89INS1_16FlashAttnBwdSm80INS1_25CollectiveMainloopBwdSm80ILi2ELi2EN4cute5tupleIJNS5_1CILi128EEES8_NS7_ILi64EEEEEENS_10bfloat16_tEfNS_4arch4Sm80ELb1ELb0ELb1ELb0ELb1ELb0ELb0ELb0ELi2ELi4ELi4ELi4ELb0EEENS1_21CollectiveEpilogueBwdISA_SB_SD_Li256ELb0ELb0ELi2EEENS1_25SingleTileBwdLPTSchedulerILb0ELi128ELb1EEEEEEEEEvNT_6ParamsE$_ZN4cute3eso3ESOILb1ELb0EJNS_6LayoutINS_5tupleIJNS3_IJNS_1CILi2EEES5_S5_EEES5_EEENS3_IJNS3_IJNS4_ILi1EEES5_NS4_ILi4EEEEEENS4_ILi8EEEEEEEENS_10ViewEngineIPN7cutlass10bfloat16_tEEEEEC2ERKSD_RKSI_:
[----:B------:R-:W-:Y:S01]  /*aaa0*/  IADD3 R2, R67, -c[0x0][0x20], RZ ;  /* 0x8000080043027a10 */ /* 0x000fe20007ffe0ff */
[----:B------:R-:W-:Y:S01]  /*aab0*/  IMAD.MOV.U32 R7, RZ, RZ, R3 ;  /* 0x000000ffff077224 */ /* 0x000fe200078e0003 */
[----:B------:R-:W-:-:S04]  /*aac0*/  MOV R5, 0x0 ;  /* 0x0000000000057802 */ /* 0x000fc80000000f00 */
[----:B------:R1:W-:Y:S01]  /*aad0*/  STL.64 [R2], R6 ;  /* 0x0000000602007387 */ /* 0x0003e20000100a00 */
[----:B------:R-:W-:Y:S05]  /*aae0*/  RET.REL.NODEC R4 `(_ZN7cutlass13device_kernelIN5flash19enable_sm80_to_sm89INS1_16FlashAttnBwdSm80INS1_25CollectiveMainloopBwdSm80ILi2ELi2EN4cute5tupleIJNS5_1CILi128EEES8_NS7_ILi64EEEEEENS_10bfloat16_tEfNS_4arch4Sm80ELb1ELb0ELb1ELb0ELb1ELb0ELb0ELb0ELi2ELi4ELi4ELi4ELb0EEENS1_21CollectiveEpilogueBwdISA_SB_SD_Li256ELb0ELb0ELi2EEENS1_25SingleTileBwdLPTSchedulerILb0ELi128ELb1EEEEEEEEEvNT_6ParamsE) ;  /* 0xffff551004007950 */ /* 0x000fea0003c3ffff */
        .type           $_ZN7cutlass13device_kernelIN5flash19enable_sm80_to_sm89INS1_16FlashAttnBwdSm80INS1_25CollectiveMainloopBwdSm80ILi2ELi2EN4cute5tupleIJNS5_1CILi128EEES8_NS7_ILi64EEEEEENS_10bfloat16_tEfNS_4arch4Sm80ELb1ELb0ELb1ELb0ELb1ELb0ELb0ELb0ELi2ELi4ELi4ELi4ELb0EEENS1_21CollectiveEpilogueBwdISA_SB_SD_Li256ELb0ELb0ELi2EEENS1_25SingleTileBwdLPTSchedulerILb0ELi128ELb1EEEEEEEEEvNT_6ParamsE$_ZN4cute3eso3ESOILb1ELb0EJNS_6LayoutINS_5tupleIJNS3_IJNS_1CILi2EEES5_S5_EEES5_EEENS3_IJNS3_IJNS4_ILi1EEES5_NS4_ILi4EEEEEENS4_ILi8EEEEEEEEiEEC2ERKSD_RKi,@function
        .size           $_ZN7cutlass13device_kernelIN5flash19enable_sm80_to_sm89INS1_16FlashAttnBwdSm80INS1_25CollectiveMainloopBwdSm80ILi2ELi2EN4cute5tupleIJNS5_1CILi128EEES8_NS7_ILi64EEEEEENS_10bfloat16_tEfNS_4arch4Sm80ELb1ELb0ELb1ELb0ELb1ELb0ELb0ELb0ELi2ELi4ELi4ELi4ELb0EEENS1_21CollectiveEpilogueBwdISA_SB_SD_Li256ELb0ELb0ELi2EEENS1_25SingleTileBwdLPTSchedulerILb0ELi128ELb1EEEEEEEEEvNT_6ParamsE$_ZN4cute3eso3ESOILb1ELb0EJNS_6LayoutINS_5tupleIJNS3_IJNS_1CILi2EEES5_S5_EEES5_EEENS3_IJNS3_IJNS4_ILi1EEES5_NS4_ILi4EEEEEENS4_ILi8EEEEEEEEiEEC2ERKSD_RKi,($_ZN7cutlass13device_kernelIN5flash19enable_sm80_to_sm89INS1_16FlashAttnBwdSm80INS1_25CollectiveMainloopBwdSm80ILi2ELi2EN4cute5tupleIJNS5_1CILi128EEES8_NS7_ILi64EEEEEENS_10bfloat16_tEfNS_4arch4Sm80ELb1ELb0ELb1ELb0ELb1ELb0ELb0ELb0ELi2ELi4ELi4ELi4ELb0EEENS1_21CollectiveEpilogueBwdISA_SB_SD_Li256ELb0ELb0ELi2EEENS1_25SingleTileBwdLPTSchedulerILb0ELi128ELb1EEEEEEEEEvNT_6ParamsE$_ZN4cute3eso3ESOILb1ELb0EJNS_6LayoutINS_5tupleIJNS3_IJNS_1CILi4EEENS4_ILi1EEEEEEEEENS3_IJNS3_IJS6_NS4_ILi0EEEEEEEEEEENS_10ViewEngineINS_8gmem_ptrIPKfEEEEEEC2ERKSC_RKSI_ - $_ZN7cutlass13device_kernelIN5flash19enable_sm80_to_sm89INS1_16FlashAttnBwdSm80INS1_25CollectiveMainloopBwdSm80ILi2ELi2EN4cute5tupleIJNS5_1CILi128EEES8_NS7_ILi64EEEEEENS_10bfloat16_tEfNS_4arch4Sm80ELb1ELb0ELb1ELb0ELb1ELb0ELb0ELb0ELi2ELi4ELi4ELi4ELb0EEENS1_21CollectiveEpilogueBwdISA_SB_SD_Li256ELb0ELb0ELi2EEENS1_25SingleTileBwdLPTSchedulerILb0ELi128ELb1EEEEEEEEEvNT_6ParamsE$_ZN4cute3eso3ESOILb1ELb0EJNS_6LayoutINS_5tupleIJNS3_IJNS_1CILi2EEES5_S5_EEES5_EEENS3_IJNS3_IJNS4_ILi1EEES5_NS4_ILi4EEEEEENS4_ILi8EEEEEEEEiEEC2ERKSD_RKi)
$_ZN7cutlass13device_kernelIN5flash19enable_sm80_to_sm89INS1_16FlashAttnBwdSm80INS1_25CollectiveMainloopBwdSm80ILi2ELi2EN4cute5tupleIJNS5_1CILi128EEES8_NS7_ILi64EEEEEENS_10bfloat16_tEfNS_4arch4Sm80ELb1ELb0ELb1ELb0ELb1ELb0ELb0ELb0ELi2ELi4ELi4ELi4ELb0EEENS1_21CollectiveEpilogueBwdISA_SB_SD_Li256ELb0ELb0ELi2EEENS1_25SingleTileBwdLPTSchedulerILb0ELi128ELb1EEEEEEEEEvNT_6ParamsE$_ZN4cute3eso3ESOILb1ELb0EJNS_6LayoutINS_5tupleIJNS3_IJNS_1CILi2EEES5_S5_EEES5_EEENS3_IJNS3_IJNS4_ILi1EEES5_NS4_ILi4EEEEEENS4_ILi8EEEEEEEEiEEC2ERKSD_RKi:
[----:B------:R-:W-:Y:S02]  /*aaf0*/  IADD3 R2, R67, -c[0x0][0x20], RZ ;  /* 0x8000080043027a10 */ /* 0x000fe40007ffe0ff */
[----:B------:R-:W-:-:S03]  /*ab00*/  MOV R5, 0x0 ;  /* 0x0000000000057802 */ /* 0x000fc60000000f00 */
[----:B------:R1:W-:Y:S01]  /*ab10*/  STL [R2], R3 ;  /* 0x0000000302007387 */ /* 0x0003e20000100800 */
[----:B------:R-:W-:Y:S05]  /*ab20*/  RET.REL.NODEC R4 `(_ZN7cutlass13device_kernelIN5flash19enable_sm80_to_sm89INS1_16FlashAttnBwdSm80INS1_25CollectiveMainloopBwdSm80ILi2ELi2EN4cute5tupleIJNS5_1CILi128EEES8_NS7_ILi64EEEEEENS_10bfloat16_tEfNS_4arch4Sm80ELb1ELb0ELb1ELb0ELb1ELb0ELb0ELb0ELi2ELi4ELi4ELi4ELb0EEENS1_21CollectiveEpilogueBwdISA_SB_SD_Li256ELb0ELb0ELi2EEENS1_25SingleTileBwdLPTSchedulerILb0ELi128ELb1EEEEEEEEEvNT_6ParamsE) ;  /* 0xffff54d004007950 */ /* 0x000fea0003c3ffff */
        .type           $_ZN7cutlass13device_kernelIN5flash19enable_sm80_to_sm89INS1_16FlashAttnBwdSm80INS1_25CollectiveMainloopBwdSm80ILi2ELi2EN4cute5tupleIJNS5_1CILi128EEES8_NS7_ILi64EEEEEENS_10bfloat16_tEfNS_4arch4Sm80ELb1ELb0ELb1ELb0ELb1ELb0ELb0ELb0ELi2ELi4ELi4ELi4ELb0EEENS1_21CollectiveEpilogueBwdISA_SB_SD_Li256ELb0ELb0ELi2EEENS1_25SingleTileBwdLPTSchedulerILb0ELi128ELb1EEEEEEEEEvNT_6ParamsE$_ZN4cute3eso3ESOILb1ELb0EJNS_6LayoutINS_5tupleIJNS3_IJNS_1CILi4EEENS4_ILi1EEEEEEEEENS3_IJNS3_IJS6_NS4_ILi0EEEEEEEEEEENS_10ViewEngineINS_8gmem_ptrIPKfEEEEEEC2ERKSC_RKSI_,@function
        .size           $_ZN7cutlass13device_kernelIN5flash19enable_sm80_to_sm89INS1_16FlashAttnBwdSm80INS1_25CollectiveMainloopBwdSm80ILi2ELi2EN4cute5tupleIJNS5_1CILi128EEES8_NS7_ILi64EEEEEENS_10bfloat16_tEfNS_4arch4Sm80ELb1ELb0ELb1ELb0ELb1ELb0ELb0ELb0ELi2ELi4ELi4ELi4ELb0EEENS1_21CollectiveEpilogueBwdISA_SB_SD_Li256ELb0ELb0ELi2EEENS1_25SingleTileBwdLPTSchedulerILb0ELi128ELb1EEEEEEEEEvNT_6ParamsE$_ZN4cute3eso3ESOILb1ELb0EJNS_6LayoutINS_5tupleIJNS3_IJNS_1CILi4EEENS4_ILi1EEEEEEEEENS3_IJNS3_IJS6_NS4_ILi0EEEEEEEEEEENS_10ViewEngineINS_8gmem_ptrIPKfEEEEEEC2ERKSC_RKSI_,($_ZN7cutlass13device_kernelIN5flash19enable_sm80_to_sm89INS1_16FlashAttnBwdSm80INS1_25CollectiveMainloopBwdSm80ILi2ELi2EN4cute5tupleIJNS5_1CILi128EEES8_NS7_ILi64EEEEEENS_10bfloat16_tEfNS_4arch4Sm80ELb1ELb0ELb1ELb0ELb1ELb0ELb0ELb0ELi2ELi4ELi4ELi4ELb0EEENS1_21CollectiveEpilogueBwdISA_SB_SD_Li256ELb0ELb0ELi2EEENS1_25SingleTileBwdLPTSchedulerILb0ELi128ELb1EEEEEEEEEvNT_6ParamsE$_ZN4cute3eso3ESOILb1ELb0EJNS_6LayoutINS_5tupleIJNS3_IJNS_1CILi4EEENS4_ILi1EEEEEEEEENS3_IJNS3_IJS6_NS4_ILi0EEEEEEEEEEENS_10ViewEngineINS_8smem_ptrIPfEEEEEEC2ERKSC_RKSH_ - $_ZN7cutlass13device_kernelIN5flash19enable_sm80_to_sm89INS1_16FlashAttnBwdSm80INS1_25CollectiveMainloopBwdSm80ILi2ELi2EN4cute5tupleIJNS5_1CILi128EEES8_NS7_ILi64EEEEEENS_10bfloat16_tEfNS_4arch4Sm80ELb1ELb0ELb1ELb0ELb1ELb0ELb0ELb0ELi2ELi4ELi4ELi4ELb0EEENS1_21CollectiveEpilogueBwdISA_SB_SD_Li256ELb0ELb0ELi2EEENS1_25SingleTileBwdLPTSchedulerILb0ELi128ELb1EEEEEEEEEvNT_6ParamsE$_ZN4cute3eso3ESOILb1ELb0EJNS_6LayoutINS_5tupleIJNS3_IJNS_1CILi4EEENS4_ILi1EEEEEEEEENS3_IJNS3_IJS6_NS4_ILi0EEEEEEEEEEENS_10ViewEngineINS_8gmem_ptrIPKfEEEEEEC2ERKSC_RKSI_)
$_ZN7cutlass13device_kernelIN5flash19enable_sm80_to_sm89INS1_16FlashAttnBwdSm80INS1_25CollectiveMainloopBwdSm80ILi2ELi2EN4cute5tupleIJNS5_1CILi128EEES8_NS7_ILi64EEEEEENS_10bfloat16_tEfNS_4arch4Sm80ELb1ELb0ELb1ELb0ELb1ELb0ELb0ELb0ELi2ELi4ELi4ELi4ELb0EEENS1_21CollectiveEpilogueBwdISA_SB_SD_Li256ELb0ELb0ELi2EEENS1_25SingleTileBwdLPTSchedulerILb0ELi128ELb1EEEEEEEEEvNT_6ParamsE$_ZN4cute3eso3ESOILb1ELb0EJNS_6LayoutINS_5tupleIJNS3_IJNS_1CILi4EEENS4_ILi1EEEEEEEEENS3_IJNS3_IJS6_NS4_ILi0EEEEEEEEEEENS_10ViewEngineINS_8gmem_ptrIPKfEEEEEEC2ERKSC_RKSI_:
[----:B------:R-:W-:Y:S02]  /*ab30*/  IADD3 R4, R13, -c[0x0][0x20], RZ ;  /* 0x800008000d047a10 */ /* 0x000fe40007ffe0ff */
[----:B------:R-:W-:-:S03]  /*ab40*/  MOV R9, 0x0 ;  /* 0x0000000000097802 */ /* 0x000fc60000000f00 */
[----:B------:R1:W-:Y:S01]  /*ab50*/  STL.64 [R4], R2 ;  /* 0x0000000204007387 */ /* 0x0003e20000100a00 */
[----:B------:R-:W-:Y:S05]  /*ab60*/  RET.REL.NODEC R8 `(_ZN7cutlass13device_kernelIN5flash19enable_sm80_to_sm89INS1_16FlashAttnBwdSm80INS1_25CollectiveMainloopBwdSm80ILi2ELi2EN4cute5tupleIJNS5_1CILi128EEES8_NS7_ILi64EEEEEENS_10bfloat16_tEfNS_4arch4Sm80ELb1ELb0ELb1ELb0ELb1ELb0ELb0ELb0ELi2ELi4ELi4ELi4ELb0EEENS1_21CollectiveEpilogueBwdISA_SB_SD_Li256ELb0ELb0ELi2EEENS1_25SingleTileBwdLPTSchedulerILb0ELi128ELb1EEEEEEEEEvNT_6ParamsE) ;  /* 0xffff549008007950 */ /* 0x000fea0003c3ffff */
        .type           $_ZN7cutlass13device_kernelIN5flash19enable_sm80_to_sm89INS1_16FlashAttnBwdSm80INS1_25CollectiveMainloopBwdSm80ILi2ELi2EN4cute5tupleIJNS5_1CILi128EEES8_NS7_ILi64EEEEEENS_10bfloat16_tEfNS_4arch4Sm80ELb1ELb0ELb1ELb0ELb1ELb0ELb0ELb0ELi2ELi4ELi4ELi4ELb0EEENS1_21CollectiveEpilogueBwdISA_SB_SD_Li256ELb0ELb0ELi2EEENS1_25SingleTileBwdLPTSchedulerILb0ELi128ELb1EEEEEEEEEvNT_6ParamsE$_ZN4cute3eso3ESOILb1ELb0EJNS_6LayoutINS_5tupleIJNS3_IJNS_1CILi4EEENS4_ILi1EEEEEEEEENS3_IJNS3_IJS6_NS4_ILi0EEEEEEEEEEENS_10ViewEngineINS_8smem_ptrIPfEEEEEEC2ERKSC_RKSH_,@function
        .size           $_ZN7cutlass13device_kernelIN5flash19enable_sm80_to_sm89INS1_16FlashAttnBwdSm80INS1_25CollectiveMainloopBwdSm80ILi2ELi2EN4cute5tupleIJNS5_1CILi128EEES8_NS7_ILi64EEEEEENS_10bfloat16_tEfNS_4arch4Sm80ELb1ELb0ELb1ELb0ELb1ELb0ELb0ELb0ELi2ELi4ELi4ELi4ELb0EEENS1_21CollectiveEpilogueBwdISA_SB_SD_Li256ELb0ELb0ELi2EEENS1_25SingleTileBwdLPTSchedulerILb0ELi128ELb1EEEEEEEEEvNT_6ParamsE$_ZN4cute3eso3ESOILb1ELb0EJNS_6LayoutINS_5tupleIJNS3_IJNS_1CILi4EEENS4_ILi1EEEEEEEEENS3_IJNS3_IJS6_NS4_ILi0EEEEEEEEEEENS_10ViewEngineINS_8smem_ptrIPfEEEEEEC2ERKSC_RKSH_,($_ZN7cutlass13device_kernelIN5flash19enable_sm80_to_sm89INS1_16FlashAttnBwdSm80INS1_25CollectiveMainloopBwdSm80ILi2ELi2EN4cute5tupleIJNS5_1CILi128EEES8_NS7_ILi64EEEEEENS_10bfloat16_tEfNS_4arch4Sm80ELb1ELb0ELb1ELb0ELb1ELb0ELb0ELb0ELi2ELi4ELi4ELi4ELb0EEENS1_21CollectiveEpilogueBwdISA_SB_SD_Li256ELb0ELb0ELi2EEENS1_25SingleTileBwdLPTSchedulerILb0ELi128ELb1EEEEEEEEEvNT_6ParamsE$_ZN4cute3eso3ESOILb1ELb0EJNS_6LayoutINS_5tupleIJNS3_IJNS_1CILi4EEENS4_ILi1EEEEEEEEENS3_IJNS3_IJS6_NS4_ILi0EEEEEEEEEEENS_10ViewEngineIPjEEEEC2ERKSC_RKSF_ - $_ZN7cutlass13device_kernelIN5flash19enable_sm80_to_sm89INS1_16FlashAttnBwdSm80INS1_25CollectiveMainloopBwdSm80ILi2ELi2EN4cute5tupleIJNS5_1CILi128EEES8_NS7_ILi64EEEEEENS_10bfloat16_tEfNS_4arch4Sm80ELb1ELb0ELb1ELb0ELb1ELb0ELb0ELb0ELi2ELi4ELi4ELi4ELb0EEENS1_21CollectiveEpilogueBwdISA_SB_SD_Li256ELb0ELb0ELi2EEENS1_25SingleTileBwdLPTSchedulerILb0ELi128ELb1EEEEEEEEEvNT_6ParamsE$_ZN4cute3eso3ESOILb1ELb0EJNS_6LayoutINS_5tupleIJNS3_IJNS_1CILi4EEENS4_ILi1EEEEEEEEENS3_IJNS3_IJS6_NS4_ILi0EEEEEEEEEEENS_10ViewEngineINS_8smem_ptrIPfEEEEEEC2ERKSC_RKSH_)
$_ZN7cutlass13device_kernelIN5flash19enable_sm80_to_sm89INS1_16FlashAttnBwdSm80INS1_25CollectiveMainloopBwdSm80ILi2ELi2EN4cute5tupleIJNS5_1CILi128EEES8_NS7_ILi64EEEEEENS_10bfloat16_tEfNS_4arch4Sm80ELb1ELb0ELb1ELb0ELb1ELb0ELb0ELb0ELi2ELi4ELi4ELi4ELb0EEENS1_21CollectiveEpilogueBwdISA_SB_SD_Li256ELb0ELb0ELi2EEENS1_25SingleTileBwdLPTSchedulerILb0ELi128ELb1EEEEEEEEEvNT_6ParamsE$_ZN4cute3eso3ESOILb1ELb0EJNS_6LayoutINS_5tupleIJNS3_IJNS_1CILi4EEENS4_ILi1EEEEEEEEENS3_IJNS3_IJS6_NS4_ILi0EEEEEEEEEEENS_10ViewEngineINS_8smem_ptrIPfEEEEEEC2ERKSC_RKSH_:
[----:B------:R-:W-:Y:S02]  /*ab70*/  IADD3 R6, R13, -c[0x0][0x20], RZ ;  /* 0x800008000d067a10 */ /* 0x000fe40007ffe0ff */
[----:B------:R-:W-:-:S03]  /*ab80*/  MOV R9, 0x0 ;  /* 0x0000000000097802 */ /* 0x000fc60000000f00 */
[----:B------:R1:W-:Y:S01]  /*ab90*/  STL.64 [R6], R2 ;  /* 0x0000000206007387 */ /* 0x0003e20000100a00 */
[----:B------:R-:W-:Y:S05]  /*aba0*/  RET.REL.NODEC R8 `(_ZN7cutlass13device_kernelIN5flash19enable_sm80_to_sm89INS1_16FlashAttnBwdSm80INS1_25CollectiveMainloopBwdSm80ILi2ELi2EN4cute5tupleIJNS5_1CILi128EEES8_NS7_ILi64EEEEEENS_10bfloat16_tEfNS_4arch4Sm80ELb1ELb0ELb1ELb0ELb1ELb0ELb0ELb0ELi2ELi4ELi4ELi4ELb0EEENS1_21CollectiveEpilogueBwdISA_SB_SD_Li256ELb0ELb0ELi2EEENS1_25SingleTileBwdLPTSchedulerILb0ELi128ELb1EEEEEEEEEvNT_6ParamsE) ;  /* 0xffff545008007950 */ /* 0x000fea0003c3ffff */
        .type           $_ZN7cutlass13device_kernelIN5flash19enable_sm80_to_sm89INS1_16FlashAttnBwdSm80INS1_25CollectiveMainloopBwdSm80ILi2ELi2EN4cute5tupleIJNS5_1CILi128EEES8_NS7_ILi64EEEEEENS_10bfloat16_tEfNS_4arch4Sm80ELb1ELb0ELb1ELb0ELb1ELb0ELb0ELb0ELi2ELi4ELi4ELi4ELb0EEENS1_21CollectiveEpilogueBwdISA_SB_SD_Li256ELb0ELb0ELi2EEENS1_25SingleTileBwdLPTSchedulerILb0ELi128ELb1EEEEEEEEEvNT_6ParamsE$_ZN4cute3eso3ESOILb1ELb0EJNS_6LayoutINS_5tupleIJNS3_IJNS_1CILi4EEENS4_ILi1EEEEEEEEENS3_IJNS3_IJS6_NS4_ILi0EEEEEEEEEEENS_10ViewEngineIPjEEEEC2ERKSC_RKSF_,@function
        .size           $_ZN7cutlass13device_kernelIN5flash19enable_sm80_to_sm89INS1_16FlashAttnBwdSm80INS1_25CollectiveMainloopBwdSm80ILi2ELi2EN4cute5tupleIJNS5_1CILi128EEES8_NS7_ILi64EEEEEENS_10bfloat16_tEfNS_4arch4Sm80ELb1ELb0ELb1ELb0ELb1ELb0ELb0ELb0ELi2ELi4ELi4ELi4ELb0EEENS1_21CollectiveEpilogueBwdISA_SB_SD_Li256ELb0ELb0ELi2EEENS1_25SingleTileBwdLPTSchedulerILb0ELi128ELb1EEEEEEEEEvNT_6ParamsE$_ZN4cute3eso3ESOILb1ELb0EJNS_6LayoutINS_5tupleIJNS3_IJNS_1CILi4EEENS4_ILi1EEEEEEEEENS3_IJNS3_IJS6_NS4_ILi0EEEEEEEEEEENS_10ViewEngineIPjEEEEC2ERKSC_RKSF_,($_ZN7cutlass13device_kernelIN5flash19enable_sm80_to_sm89INS1_16FlashAttnBwdSm80INS1_25CollectiveMainloopBwdSm80ILi2ELi2EN4cute5tupleIJNS5_1CILi128EEES8_NS7_ILi64EEEEEENS_10bfloat16_tEfNS_4arch4Sm80ELb1ELb0ELb1ELb0ELb1ELb0ELb0ELb0ELi2ELi4ELi4ELi4ELb0EEENS1_21CollectiveEpilogueBwdISA_SB_SD_Li256ELb0ELb0ELi2EEENS1_25SingleTileBwdLPTSchedulerILb0ELi128ELb1EEEEEEEEEvNT_6ParamsE$_ZN4cute3eso3ESOILb1ELb0EJNS_6LayoutINS_5tupleIJNS3_IJNS_1CILi4EEENS4_ILi1EEEEEES6_EEENS3_IJNS3_IJS6_NS4_ILi0EEEEEES9_EEEEENS_10ViewEngineINS_8gmem_ptrIPKfEEEEEEC2ERKSC_RKSI_ - $_ZN7cutlass13device_kernelIN5flash19enable_sm80_to_sm89INS1_16FlashAttnBwdSm80INS1_25CollectiveMainloopBwdSm80ILi2ELi2EN4cute5tupleIJNS5_1CILi128EEES8_NS7_ILi64EEEEEENS_10bfloat16_tEfNS_4arch4Sm80ELb1ELb0ELb1ELb0ELb1ELb0ELb0ELb0ELi2ELi4ELi4ELi4ELb0EEENS1_21CollectiveEpilogueBwdISA_SB_SD_Li256ELb0ELb0ELi2EEENS1_25SingleTileBwdLPTSchedulerILb0ELi128ELb1EEEEEEEEEvNT_6ParamsE$_ZN4cute3eso3ESOILb1ELb0EJNS_6LayoutINS_5tupleIJNS3_IJNS_1CILi4EEENS4_ILi1EEEEEEEEENS3_IJNS3_IJS6_NS4_ILi0EEEEEEEEEEENS_10ViewEngineIPjEEEEC2ERKSC_RKSF_)
$_ZN7cutlass13device_kernelIN5flash19enable_sm80_to_sm89INS1_16FlashAttnBwdSm80INS1_25CollectiveMainloopBwdSm80ILi2ELi2EN4cute5tupleIJNS5_1CILi128EEES8_NS7_ILi64EEEEEENS_10bfloat16_tEfNS_4arch4Sm80ELb1ELb0ELb1ELb0ELb1ELb0ELb0ELb0ELi2ELi4ELi4ELi4ELb0EEENS1_21CollectiveEpilogueBwdISA_SB_SD_Li256ELb0ELb0ELi2EEENS1_25SingleTileBwdLPTSchedulerILb0ELi128ELb1EEEEEEEEEvNT_6ParamsE$_ZN4cute3eso3ESOILb1ELb0EJNS_6LayoutINS_5tupleIJNS3_IJNS_1CILi4EEENS4_ILi1EEEEEEEEENS3_IJNS3_IJS6_NS4_ILi0EEEEEEEEEEENS_10ViewEngineIPjEEEEC2ERKSC_RKSF_:
[----:B------:R-:W-:Y:S02]  /*abb0*/  IADD3 R2, R67, -c[0x0][0x20], RZ ;  /* 0x8000080043027a10 */ /* 0x000fe40007ffe0ff */
[----:B------:R-:W-:-:S03]  /*abc0*/  MOV R5, 0x0 ;  /* 0x0000000000057802 */ /* 0x000fc60000000f00 */
[----:B------:R1:W-:Y:S01]  /*abd0*/  STL.64 [R2], R12 ;  /* 0x0000000c02007387 */ /* 0x0003e20000100a00 */
[----:B------:R-:W-:Y:S05]  /*abe0*/  RET.REL.NODEC R4 `(_ZN7cutlass13device_kernelIN5flash19enable_sm80_to_sm89INS1_16FlashAttnBwdSm80INS1_25CollectiveMainloopBwdSm80ILi2ELi2EN4cute5tupleIJNS5_1CILi128EEES8_NS7_ILi64EEEEEENS_10bfloat16_tEfNS_4arch4Sm80ELb1ELb0ELb1ELb0ELb1ELb0ELb0ELb0ELi2ELi4ELi4ELi4ELb0EEENS1_21CollectiveEpilogueBwdISA_SB_SD_Li256ELb0ELb0ELi2EEENS1_25SingleTileBwdLPTSchedulerILb0ELi128ELb1EEEEEEEEEvNT_6ParamsE) ;  /* 0xffff541004007950 */ /* 0x000fea0003c3ffff */
        .type           $_ZN7cutlass13device_kernelIN5flash19enable_sm80_to_sm89INS1_16FlashAttnBwdSm80INS1_25CollectiveMainloopBwdSm80ILi2ELi2EN4cute5tupleIJNS5_1CILi128EEES8_NS7_ILi64EEEEEENS_10bfloat16_tEfNS_4arch4Sm80ELb1ELb0ELb1ELb0ELb1ELb0ELb0ELb0ELi2ELi4ELi4ELi4ELb0EEENS1_21CollectiveEpilogueBwdISA_SB_SD_Li256ELb0ELb0ELi2EEENS1_25SingleTileBwdLPTSchedulerILb0ELi128ELb1EEEEEEEEEvNT_6ParamsE$_ZN4cute3eso3ESOILb1ELb0EJNS_6LayoutINS_5tupleIJNS3_IJNS_1CILi4EEENS4_ILi1EEEEEES6_EEENS3_IJNS3_IJS6_NS4_ILi0EEEEEES9_EEEEENS_10ViewEngineINS_8gmem_ptrIPKfEEEEEEC2ERKSC_RKSI_,@function
        .size           $_ZN7cutlass13device_kernelIN5flash19enable_sm80_to_sm89INS1_16FlashAttnBwdSm80INS1_25CollectiveMainloopBwdSm80ILi2ELi2EN4cute5tupleIJNS5_1CILi128EEES8_NS7_ILi64EEEEEENS_10bfloat16_tEfNS_4arch4Sm80ELb1ELb0ELb1ELb0ELb1ELb0ELb0ELb0ELi2ELi4ELi4ELi4ELb0EEENS1_21CollectiveEpilogueBwdISA_SB_SD_Li256ELb0ELb0ELi2EEENS1_25SingleTileBwdLPTSchedulerILb0ELi128ELb1EEEEEEEEEvNT_6ParamsE$_ZN4cute3eso3ESOILb1ELb0EJNS_6LayoutINS_5tupleIJNS3_IJNS_1CILi4EEENS4_ILi1EEEEEES6_EEENS3_IJNS3_IJS6_NS4_ILi0EEEEEES9_EEEEENS_10ViewEngineINS_8gmem_ptrIPKfEEEEEEC2ERKSC_RKSI_,($_ZN7cutlass13device_kernelIN5flash19enable_sm80_to_sm89INS1_16FlashAttnBwdSm80INS1_25CollectiveMainloopBwdSm80ILi2ELi2EN4cute5tupleIJNS5_1CILi128EEES8_NS7_ILi64EEEEEENS_10bfloat16_tEfNS_4arch4Sm80ELb1ELb0ELb1ELb0ELb1ELb0ELb0ELb0ELi2ELi4ELi4ELi4ELb0EEENS1_21CollectiveEpilogueBwdISA_SB_SD_Li256ELb0ELb0ELi2EEENS1_25SingleTileBwdLPTSchedulerILb0ELi128ELb1EEEEEEEEEvNT_6ParamsE$_ZN4cute3eso3ESOILb1ELb0EJNS_6LayoutINS_5tupleIJNS3_IJNS_1CILi4EEENS4_ILi1EEEEEES6_EEENS3_IJNS3_IJS6_NS4_ILi0EEEEEES9_EEEEENS_10ViewEngineINS_8smem_ptrIPfEEEEEEC2ERKSC_RKSH_ - $_ZN7cutlass13device_kernelIN5flash19enable_sm80_to_sm89INS1_16FlashAttnBwdSm80INS1_25CollectiveMainloopBwdSm80ILi2ELi2EN4cute5tupleIJNS5_1CILi128EEES8_NS7_ILi64EEEEEENS_10bfloat16_tEfNS_4arch4Sm80ELb1ELb0ELb1ELb0ELb1ELb0ELb0ELb0ELi2ELi4ELi4ELi4ELb0EEENS1_21CollectiveEpilogueBwdISA_SB_SD_Li256ELb0ELb0ELi2EEENS1_25SingleTileBwdLPTSchedulerILb0ELi128ELb1EEEEEEEEEvNT_6ParamsE$_ZN4cute3eso3ESOILb1ELb0EJNS_6LayoutINS_5tupleIJNS3_IJNS_1CILi4EEENS4_ILi1EEEEEES6_EEENS3_IJNS3_IJS6_NS4_ILi0EEEEEES9_EEEEENS_10ViewEngineINS_8gmem_ptrIPKfEEEEEEC2ERKSC_RKSI_)
$_ZN7cutlass13device_kernelIN5flash19enable_sm80_to_sm89INS1_16FlashAttnBwdSm80INS1_25CollectiveMainloopBwdSm80ILi2ELi2EN4cute5tupleIJNS5_1CILi128EEES8_NS7_ILi64EEEEEENS_10bfloat16_tEfNS_4arch4Sm80ELb1ELb0ELb1ELb0ELb1ELb0ELb0ELb0ELi2ELi4ELi4ELi4ELb0EEENS1_21CollectiveEpilogueBwdISA_SB_SD_Li256ELb0ELb0ELi2EEENS1_25SingleTileBwdLPTSchedulerILb0ELi128ELb1EEEEEEEEEvNT_6ParamsE$_ZN4cute3eso3ESOILb1ELb0EJNS_6LayoutINS_5tupleIJNS3_IJNS_1CILi4EEENS4_ILi1EEEEEES6_EEENS3_IJNS3_IJS6_NS4_ILi0EEEEEES9_EEEEENS_10ViewEngineINS_8gmem_ptrIPKfEEEEEEC2ERKSC_RKSI_:
[----:B------:R-:W-:Y:S02]  /*abf0*/  IADD3 R4, R81, -c[0x0][0x20], RZ ;  /* 0x8000080051047a10 */ /* 0x000fe40007ffe0ff */
[----:B------:R-:W-:-:S03]  /*ac00*/  MOV R7, 0x0 ;  /* 0x0000000000077802 */ /* 0x000fc60000000f00 */
[----:B------:R1:W-:Y:S01]  /*ac10*/  STL.64 [R4], R2 ;  /* 0x0000000204007387 */ /* 0x0003e20000100a00 */
[----:B------:R-:W-:Y:S05]  /*ac20*/  RET.REL.NODEC R6 `(_ZN7cutlass13device_kernelIN5flash19enable_sm80_to_sm89INS1_16FlashAttnBwdSm80INS1_25CollectiveMainloopBwdSm80ILi2ELi2EN4cute5tupleIJNS5_1CILi128EEES8_NS7_ILi64EEEEEENS_10bfloat16_tEfNS_4arch4Sm80ELb1ELb0ELb1ELb0ELb1ELb0ELb0ELb0ELi2ELi4ELi4ELi4ELb0EEENS1_21CollectiveEpilogueBwdISA_SB_SD_Li256ELb0ELb0ELi2EEENS1_25SingleTileBwdLPTSchedulerILb0ELi128ELb1EEEEEEEEEvNT_6ParamsE) ;  /* 0xffff53d006007950 */ /* 0x000fea0003c3ffff */
        .type           $_ZN7cutlass13device_kernelIN5flash19enable_sm80_to_sm89INS1_16FlashAttnBwdSm80INS1_25CollectiveMainloopBwdSm80ILi2ELi2EN4cute5tupleIJNS5_1CILi128EEES8_NS7_ILi64EEEEEENS_10bfloat16_tEfNS_4arch4Sm80ELb1ELb0ELb1ELb0ELb1ELb0ELb0ELb0ELi2ELi4ELi4ELi4ELb0EEENS1_21CollectiveEpilogueBwdISA_SB_SD_Li256ELb0ELb0ELi2EEENS1_25SingleTileBwdLPTSchedulerILb0ELi128ELb1EEEEEEEEEvNT_6ParamsE$_ZN4cute3eso3ESOILb1ELb0EJNS_6LayoutINS_5tupleIJNS3_IJNS_1CILi4EEENS4_ILi1EEEEEES6_EEENS3_IJNS3_IJS6_NS4_ILi0EEEEEES9_EEEEENS_10ViewEngineINS_8smem_ptrIPfEEEEEEC2ERKSC_RKSH_,@function
        .size           $_ZN7cutlass13device_kernelIN5flash19enable_sm80_to_sm89INS1_16FlashAttnBwdSm80INS1_25CollectiveMainloopBwdSm80ILi2ELi2EN4cute5tupleIJNS5_1CILi128EEES8_NS7_ILi64EEEEEENS_10bfloat16_tEfNS_4arch4Sm80ELb1ELb0ELb1ELb0ELb1ELb0ELb0ELb0ELi2ELi4ELi4ELi4ELb0EEENS1_21CollectiveEpilogueBwdISA_SB_SD_Li256ELb0ELb0ELi2EEENS1_25SingleTileBwdLPTSchedulerILb0ELi128ELb1EEEEEEEEEvNT_6ParamsE$_ZN4cute3eso3ESOILb1ELb0EJNS_6LayoutINS_5tupleIJNS3_IJNS_1CILi4EEENS4_ILi1EEEEEES6_EEENS3_IJNS3_IJS6_NS4_ILi0EEEEEES9_EEEEENS_10ViewEngineINS_8smem_ptrIPfEEEEEEC2ERKSC_RKSH_,($_ZN7cutlass13device_kernelIN5flash19enable_sm80_to_sm89INS1_16FlashAttnBwdSm80INS1_25CollectiveMainloopBwdSm80ILi2ELi2EN4cute5tupleIJNS5_1CILi128EEES8_NS7_ILi64EEEEEENS_10bfloat16_tEfNS_4arch4Sm80ELb1ELb0ELb1ELb0ELb1ELb0ELb0ELb0ELi2ELi4ELi4ELi4ELb0EEENS1_21CollectiveEpilogueBwdISA_SB_SD_Li256ELb0ELb0ELi2EEENS1_25SingleTileBwdLPTSchedulerILb0ELi128ELb1EEEEEEEEEvNT_6ParamsE$_ZN4cute3eso3ESOILb1ELb0EJNS_6LayoutINS_5tupleIJNS3_IJNS_1CILi4EEENS4_ILi1EEEEEES6_EEENS3_IJNS3_IJS6_NS4_ILi0EEEEEES9_EEEEEiEEC2ERKSC_RKi - $_ZN7cutlass13device_kernelIN5flash19enable_sm80_to_sm89INS1_16FlashAttnBwdSm80INS1_25CollectiveMainloopBwdSm80ILi2ELi2EN4cute5tupleIJNS5_1CILi128EEES8_NS7_ILi64EEEEEENS_10bfloat16_tEfNS_4arch4Sm80ELb1ELb0ELb1ELb0ELb1ELb0ELb0ELb0ELi2ELi4ELi4ELi4ELb0EEENS1_21CollectiveEpilogueBwdISA_SB_SD_Li256ELb0ELb0ELi2EEENS1_25SingleTileBwdLPTSchedulerILb0ELi128ELb1EEEEEEEEEvNT_6ParamsE$_ZN4cute3eso3ESOILb1ELb0EJNS_6LayoutINS_5tupleIJNS3_IJNS_1CILi4EEENS4_ILi1EEEEEES6_EEENS3_IJNS3_IJS6_NS4_ILi0EEEEEES9_EEEEENS_10ViewEngineINS_8smem_ptrIPfEEEEEEC2ERKSC_RKSH_)
$_ZN7cutlass13device_kernelIN5flash19enable_sm80_to_sm89INS1_16FlashAttnBwdSm80INS1_25CollectiveMainloopBwdSm80ILi2ELi2EN4cute5tupleIJNS5_1CILi128EEES8_NS7_ILi64EEEEEENS_10bfloat16_tEfNS_4arch4Sm80ELb1ELb0ELb1ELb0ELb1ELb0ELb0ELb0ELi2ELi4ELi4ELi4ELb0EEENS1_21CollectiveEpilogueBwdISA_SB_SD_Li256ELb0ELb0ELi2EEENS1_25SingleTileBwdLPTSchedulerILb0ELi128ELb1EEEEEEEEEvNT_6ParamsE$_ZN4cute3eso3ESOILb1ELb0EJNS_6LayoutINS_5tupleIJNS3_IJNS_1CILi4EEENS4_ILi1EEEEEES6_EEENS3_IJNS3_IJS6_NS4_ILi0EEEEEES9_EEEEENS_10ViewEngineINS_8smem_ptrIPfEEEEEEC2ERKSC_RKSH_:
[----:B------:R-:W-:Y:S02]  /*ac30*/  IADD3 R6, R81, -c[0x0][0x20], RZ ;  /* 0x8000080051067a10 */ /* 0x000fe40007ffe0ff */
[----:B------:R-:W-:-:S03]  /*ac40*/  MOV R9, 0x0 ;  /* 0x0000000000097802 */ /* 0x000fc60000000f00 */
[----:B------:R1:W-:Y:S01]  /*ac50*/  STL.64 [R6], R2 ;  /* 0x0000000206007387 */ /* 0x0003e20000100a00 */
[----:B------:R-:W-:Y:S05]  /*ac60*/  RET.REL.NODEC R8 `(_ZN7cutlass13device_kernelIN5flash19enable_sm80_to_sm89INS1_16FlashAttnBwdSm80INS1_25CollectiveMainloopBwdSm80ILi2ELi2EN4cute5tupleIJNS5_1CILi128EEES8_NS7_ILi64EEEEEENS_10bfloat16_tEfNS_4arch4Sm80ELb1ELb0ELb1ELb0ELb1ELb0ELb0ELb0ELi2ELi4ELi4ELi4ELb0EEENS1_21CollectiveEpilogueBwdISA_SB_SD_Li256ELb0ELb0ELi2EEENS1_25SingleTileBwdLPTSchedulerILb0ELi128ELb1EEEEEEEEEvNT_6ParamsE) ;  /* 0xffff539008007950 */ /* 0x000fea0003c3ffff */
        .type           $_ZN7cutlass13device_kernelIN5flash19enable_sm80_to_sm89INS1_16FlashAttnBwdSm80INS1_25CollectiveMainloopBwdSm80ILi2ELi2EN4cute5tupleIJNS5_1CILi128EEES8_NS7_ILi64EEEEEENS_10bfloat16_tEfNS_4arch4Sm80ELb1ELb0ELb1ELb0ELb1ELb0ELb0ELb0ELi2ELi4ELi4ELi4ELb0EEENS1_21CollectiveEpilogueBwdISA_SB_SD_Li256ELb0ELb0ELi2EEENS1_25SingleTileBwdLPTSchedulerILb0ELi128ELb1EEEEEEEEEvNT_6ParamsE$_ZN4cute3eso3ESOILb1ELb0EJNS_6LayoutINS_5tupleIJNS3_IJNS_1CILi4EEENS4_ILi1EEEEEES6_EEENS3_IJNS3_IJS6_NS4_ILi0EEEEEES9_EEEEEiEEC2ERKSC_RKi,@function
        .size           $_ZN7cutlass13device_kernelIN5flash19enable_sm80_to_sm89INS1_16FlashAttnBwdSm80INS1_25CollectiveMainloopBwdSm80ILi2ELi2EN4cute5tupleIJNS5_1CILi128EEES8_NS7_ILi64EEEEEENS_10bfloat16_tEfNS_4arch4Sm80ELb1ELb0ELb1ELb0ELb1ELb0ELb0ELb0ELi2ELi4ELi4ELi4ELb0EEENS1_21CollectiveEpilogueBwdISA_SB_SD_Li256ELb0ELb0ELi2EEENS1_25SingleTileBwdLPTSchedulerILb0ELi128ELb1EEEEEEEEEvNT_6ParamsE$_ZN4cute3eso3ESOILb1ELb0EJNS_6LayoutINS_5tupleIJNS3_IJNS_1CILi4EEENS4_ILi1EEEEEES6_EEENS3_IJNS3_IJS6_NS4_ILi0EEEEEES9_EEEEEiEEC2ERKSC_RKi,($_ZN7cutlass13device_kernelIN5flash19enable_sm80_to_sm89INS1_16FlashAttnBwdSm80INS1_25CollectiveMainloopBwdSm80ILi2ELi2EN4cute5tupleIJNS5_1CILi128EEES8_NS7_ILi64EEEEEENS_10bfloat16_tEfNS_4arch4Sm80ELb1ELb0ELb1ELb0ELb1ELb0ELb0ELb0ELi2ELi4ELi4ELi4ELb0EEENS1_21CollectiveEpilogueBwdISA_SB_SD_Li256ELb0ELb0ELi2EEENS1_25SingleTileBwdLPTSchedulerILb0ELi128ELb1EEEEEEEEEvNT_6ParamsE$_ZN4cute3eso3ESOILb1ELb0EJNS_6LayoutINS_5tupleIJNS3_IJNS_1CILi8EEENS4_ILi1EEEEEEEEENS3_IJNS3_IJS6_NS4_ILi0EEEEEEEEEEENS_10ViewEngineINS_8gmem_ptrIPKN7cutlass10bfloat16_tEEEEEEEC2ERKSC_RKSK_ - $_ZN7cutlass13device_kernelIN5flash19enable_sm80_to_sm89INS1_16FlashAttnBwdSm80INS1_25CollectiveMainloopBwdSm80ILi2ELi2EN4cute5tupleIJNS5_1CILi128EEES8_NS7_ILi64EEEEEENS_10bfloat16_tEfNS_4arch4Sm80ELb1ELb0ELb1ELb0ELb1ELb0ELb0ELb0ELi2ELi4ELi4ELi4ELb0EEENS1_21CollectiveEpilogueBwdISA_SB_SD_Li256ELb0ELb0ELi2EEENS1_25SingleTileBwdLPTSchedulerILb0ELi128ELb1EEEEEEEEEvNT_6ParamsE$_ZN4cute3eso3ESOILb1ELb0EJNS_6LayoutINS_5tupleIJNS3_IJNS_1CILi4EEENS4_ILi1EEEEEES6_EEENS3_IJNS3_IJS6_NS4_ILi0EEEEEES9_EEEEEiEEC2ERKSC_RKi)
$_ZN7cutlass13device_kernelIN5flash19enable_sm80_to_sm89INS1_16FlashAttnBwdSm80INS1_25CollectiveMainloopBwdSm80ILi2ELi2EN4cute5tupleIJNS5_1CILi128EEES8_NS7_ILi64EEEEEENS_10bfloat16_tEfNS_4arch4Sm80ELb1ELb0ELb1ELb0ELb1ELb0ELb0ELb0ELi2ELi4ELi4ELi4ELb0EEENS1_21CollectiveEpilogueBwdISA_SB_SD_Li256ELb0ELb0ELi2EEENS1_25SingleTileBwdLPTSchedulerILb0ELi128ELb1EEEEEEEEEvNT_6ParamsE$_ZN4cute3eso3ESOILb1ELb0EJNS_6LayoutINS_5tupleIJNS3_IJNS_1CILi4EEENS4_ILi1EEEEEES6_EEENS3_IJNS3_IJS6_NS4_ILi0EEEEEES9_EEEEEiEEC2ERKSC_RKi:
[----:B------:R-:W-:Y:S02]  /*ac70*/  IADD3 R2, R81, -c[0x0][0x20], RZ ;  /* 0x8000080051027a10 */ /* 0x000fe40007ffe0ff */
[----:B------:R-:W-:-:S03]  /*ac80*/  MOV R7, 0x0 ;  /* 0x0000000000077802 */ /* 0x000fc60000000f00 */
[----:B------:R1:W-:Y:S01]  /*ac90*/  STL [R2], R3 ;  /* 0x0000000302007387 */ /* 0x0003e20000100800 */
[----:B------:R-:W-:Y:S05]  /*aca0*/  RET.REL.NODEC R6 `(_ZN7cutlass13device_kernelIN5flash19enable_sm80_to_sm89INS1_16FlashAttnBwdSm80INS1_25CollectiveMainloopBwdSm80ILi2ELi2EN4cute5tupleIJNS5_1CILi128EEES8_NS7_ILi64EEEEEENS_10bfloat16_tEfNS_4arch4Sm80ELb1ELb0ELb1ELb0ELb1ELb0ELb0ELb0ELi2ELi4ELi4ELi4ELb0EEENS1_21CollectiveEpilogueBwdISA_SB_SD_Li256ELb0ELb0ELi2EEENS1_25SingleTileBwdLPTSchedulerILb0ELi128ELb1EEEEEEEEEvNT_6ParamsE) ;  /* 0xffff535006007950 */ /* 0x000fea0003c3ffff */
        .type           $_ZN7cutlass13device_kernelIN5flash19enable_sm80_to_sm89INS1_16FlashAttnBwdSm80INS1_25CollectiveMainloopBwdSm80ILi2ELi2EN4cute5tupleIJNS5_1CILi128EEES8_NS7_ILi64EEEEEENS_10bfloat16_tEfNS_4arch4Sm80ELb1ELb0ELb1ELb0ELb1ELb0ELb0ELb0ELi2ELi4ELi4ELi4ELb0EEENS1_21CollectiveEpilogueBwdISA_SB_SD_Li256ELb0ELb0ELi2EEENS1_25SingleTileBwdLPTSchedulerILb0ELi128ELb1EEEEEEEEEvNT_6ParamsE$_ZN4cute3eso3ESOILb1ELb0EJNS_6LayoutINS_5tupleIJNS3_IJNS_1CILi8EEENS4_ILi1EEEEEEEEENS3_IJNS3_IJS6_NS4_ILi0EEEEEEEEEEENS_10ViewEngineINS_8gmem_ptrIPKN7cutlass10bfloat16_tEEEEEEEC2ERKSC_RKSK_,@function
        .size           $_ZN7cutlass13device_kernelIN5flash19enable_sm80_to_sm89INS1_16FlashAttnBwdSm80INS1_25CollectiveMainloopBwdSm80ILi2ELi2EN4cute5tupleIJNS5_1CILi128EEES8_NS7_ILi64EEEEEENS_10bfloat16_tEfNS_4arch4Sm80ELb1ELb0ELb1ELb0ELb1ELb0ELb0ELb0ELi2ELi4ELi4ELi4ELb0EEENS1_21CollectiveEpilogueBwdISA_SB_SD_Li256ELb0ELb0ELi2EEENS1_25SingleTileBwdLPTSchedulerILb0ELi128ELb1EEEEEEEEEvNT_6ParamsE$_ZN4cute3eso3ESOILb1ELb0EJNS_6LayoutINS_5tupleIJNS3_IJNS_1CILi8EEENS4_ILi1EEEEEEEEENS3_IJNS3_IJS6_NS4_ILi0EEEEEEEEEEENS_10ViewEngineINS_8gmem_ptrIPKN7cutlass10bfloat16_tEEEEEEEC2ERKSC_RKSK_,($_ZN7cutlass13device_kernelIN5flash19enable_sm80_to_sm89INS1_16FlashAttnBwdSm80INS1_25CollectiveMainloopBwdSm80ILi2ELi2EN4cute5tupleIJNS5_1CILi128EEES8_NS7_ILi64EEEEEENS_10bfloat16_tEfNS_4arch4Sm80ELb1ELb0ELb1ELb0ELb1ELb0ELb0ELb0ELi2ELi4ELi4ELi4ELb0EEENS1_21CollectiveEpilogueBwdISA_SB_SD_Li256ELb0ELb0ELi2EEENS1_25SingleTileBwdLPTSchedulerILb0ELi128ELb1EEEEEEEEEvNT_6ParamsE$_ZN4cute3eso3ESOILb1ELb0EJNS_6LayoutINS_5tupleIJNS3_IJNS_1CILi8EEENS4_ILi1EEEEEEEEENS3_IJNS3_IJS6_NS4_ILi0EEEEEEEEEEENS_10ViewEngineINS_8smem_ptrIPN7cutlass10bfloat16_tEEEEEEEC2ERKSC_RKSJ_ - $_ZN7cutlass13device_kernelIN5flash19enable_sm80_to_sm89INS1_16FlashAttnBwdSm80INS1_25CollectiveMainloopBwdSm80ILi2ELi2EN4cute5tupleIJNS5_1CILi128EEES8_NS7_ILi64EEEEEENS_10bfloat16_tEfNS_4arch4Sm80ELb1ELb0ELb1ELb0ELb1ELb0ELb0ELb0ELi2ELi4ELi4ELi4ELb0EEENS1_21CollectiveEpilogueBwdISA_SB_SD_Li256ELb0ELb0ELi2EEENS1_25SingleTileBwdLPTSchedulerILb0ELi128ELb1EEEEEEEEEvNT_6ParamsE$_ZN4cute3eso3ESOILb1ELb0EJNS_6LayoutINS_5tupleIJNS3_IJNS_1CILi8EEENS4_ILi1EEEEEEEEENS3_IJNS3_IJS6_NS4_ILi0EEEEEEEEEEENS_10ViewEngineINS_8gmem_ptrIPKN7cutlass10bfloat16_tEEEEEEEC2ERKSC_RKSK_)
$_ZN7cutlass13device_kernelIN5flash19enable_sm80_to_sm89INS1_16FlashAttnBwdSm80INS1_25CollectiveMainloopBwdSm80ILi2ELi2EN4cute5tupleIJNS5_1CILi128EEES8_NS7_ILi64EEEEEENS_10bfloat16_tEfNS_4arch4Sm80ELb1ELb0ELb1ELb0ELb1ELb0ELb0ELb0ELi2ELi4ELi4ELi4ELb0EEENS1_21CollectiveEpilogueBwdISA_SB_SD_Li256ELb0ELb0ELi2EEENS1_25SingleTileBwdLPTSchedulerILb0ELi128ELb1EEEEEEEEEvNT_6ParamsE$_ZN4cute3eso3ESOILb1ELb0EJNS_6LayoutINS_5tupleIJNS3_IJNS_1CILi8EEENS4_ILi1EEEEEEEEENS3_IJNS3_IJS6_NS4_ILi0EEEEEEEEEEENS_10ViewEngineINS_8gmem_ptrIPKN7cutlass10bfloat16_tEEEEEEEC2ERKSC_RKSK_:
[----:B------:R-:W-:Y:S02]  /*acb0*/  IADD3 R4, R81, -c[0x0][0x20], RZ ;  /* 0x8000080051047a10 */ /* 0x000fe40007ffe0ff */
[----:B------:R-:W-:-:S03]  /*acc0*/  MOV R7, 0x0 ;  /* 0x0000000000077802 */ /* 0x000fc60000000f00 */
[----:B------:R1:W-:Y:S01]  /*acd0*/  STL.64 [R4], R2 ;  /* 0x0000000204007387 */ /* 0x0003e20000100a00 */
[----:B------:R-:W-:Y:S05]  /*ace0*/  RET.REL.NODEC R6 `(_ZN7cutlass13device_kernelIN5flash19enable_sm80_to_sm89INS1_16FlashAttnBwdSm80INS1_25CollectiveMainloopBwdSm80ILi2ELi2EN4cute5tupleIJNS5_1CILi128EEES8_NS7_ILi64EEEEEENS_10bfloat16_tEfNS_4arch4Sm80ELb1ELb0ELb1ELb0ELb1ELb0ELb0ELb0ELi2ELi4ELi4ELi4ELb0EEENS1_21CollectiveEpilogueBwdISA_SB_SD_Li256ELb0ELb0ELi2EEENS1_25SingleTileBwdLPTSchedulerILb0ELi128ELb1EEEEEEEEEvNT_6ParamsE) ;  /* 0xffff531006007950 */ /* 0x000fea0003c3ffff */
        .type           $_ZN7cutlass13device_kernelIN5flash19enable_sm80_to_sm89INS1_16FlashAttnBwdSm80INS1_25CollectiveMainloopBwdSm80ILi2ELi2EN4cute5tupleIJNS5_1CILi128EEES8_NS7_ILi64EEEEEENS_10bfloat16_tEfNS_4arch4Sm80ELb1ELb0ELb1ELb0ELb1ELb0ELb0ELb0ELi2ELi4ELi4ELi4ELb0EEENS1_21CollectiveEpilogueBwdISA_SB_SD_Li256ELb0ELb0ELi2EEENS1_25SingleTileBwdLPTSchedulerILb0ELi128ELb1EEEEEEEEEvNT_6ParamsE$_ZN4cute3eso3ESOILb1ELb0EJNS_6LayoutINS_5tupleIJNS3_IJNS_1CILi8EEENS4_ILi1EEEEEEEEENS3_IJNS3_IJS6_NS4_ILi0EEEEEEEEEEENS_10ViewEngineINS_8smem_ptrIPN7cutlass10bfloat16_tEEEEEEEC2ERKSC_RKSJ_,@function
        .size           $_ZN7cutlass13device_kernelIN5flash19enable_sm80_to_sm89INS1_16FlashAttnBwdSm80INS1_25CollectiveMainloopBwdSm80ILi2ELi2EN4cute5tupleIJNS5_1CILi128EEES8_NS7_ILi64EEEEEENS_10bfloat16_tEfNS_4arch4Sm80ELb1ELb0ELb1ELb0ELb1ELb0ELb0ELb0ELi2ELi4ELi4ELi4ELb0EEENS1_21CollectiveEpilogueBwdISA_SB_SD_Li256ELb0ELb0ELi2EEENS1_25SingleTileBwdLPTSchedulerILb0ELi128ELb1EEEEEEEEEvNT_6ParamsE$_ZN4cute3eso3ESOILb1ELb0EJNS_6LayoutINS_5tupleIJNS3_IJNS_1CILi8EEENS4_ILi1EEEEEEEEENS3_IJNS3_IJS6_NS4_ILi0EEEEEEEEEEENS_10ViewEngineINS_8smem_ptrIPN7cutlass10bfloat16_tEEEEEEEC2ERKSC_RKSJ_,($_ZN7cutlass13device_kernelIN5flash19enable_sm80_to_sm89INS1_16FlashAttnBwdSm80INS1_25CollectiveMainloopBwdSm80ILi2ELi2EN4cute5tupleIJNS5_1CILi128EEES8_NS7_ILi64EEEEEENS_10bfloat16_tEfNS_4arch4Sm80ELb1ELb0ELb1ELb0ELb1ELb0ELb0ELb0ELi2ELi4ELi4ELi4ELb0EEENS1_21CollectiveEpilogueBwdISA_SB_SD_Li256ELb0ELb0ELi2EEENS1_25SingleTileBwdLPTSchedulerILb0ELi128ELb1EEEEEEEEEvNT_6ParamsE$_ZN4cute3eso3ESOILb1ELb0EJNS_6LayoutINS_5tupleIJNS3_IJNS_1CILi8EEENS4_ILi1EEEEEEEEENS3_IJNS3_IJS6_NS4_ILi0EEEEEEEEEEENS_10ViewEngineIPN7cutlass10bfloat16_tEEEEEC2ERKSC_RKSH_ - $_ZN7cutlass13device_kernelIN5flash19enable_sm80_to_sm89INS1_16FlashAttnBwdSm80INS1_25CollectiveMainloopBwdSm80ILi2ELi2EN4cute5tupleIJNS5_1CILi128EEES8_NS7_ILi64EEEEEENS_10bfloat16_tEfNS_4arch4Sm80ELb1ELb0ELb1ELb0ELb1ELb0ELb0ELb0ELi2ELi4ELi4ELi4ELb0EEENS1_21CollectiveEpilogueBwdISA_SB_SD_Li256ELb0ELb0ELi2EEENS1_25SingleTileBwdLPTSchedulerILb0ELi128ELb1EEEEEEEEEvNT_6ParamsE$_ZN4cute3eso3ESOILb1ELb0EJNS_6LayoutINS_5tupleIJNS3_IJNS_1CILi8EEENS4_ILi1EEEEEEEEENS3_IJNS3_IJS6_NS4_ILi0EEEEEEEEEEENS_10ViewEngineINS_8smem_ptrIPN7cutlass10bfloat16_tEEEEEEEC2ERKSC_RKSJ_)
$_ZN7cutlass13device_kernelIN5flash19enable_sm80_to_sm89INS1_16FlashAttnBwdSm80INS1_25CollectiveMainloopBwdSm80ILi2ELi2EN4cute5tupleIJNS5_1CILi128EEES8_NS7_ILi64EEEEEENS_10bfloat16_tEfNS_4arch4Sm80ELb1ELb0ELb1ELb0ELb1ELb0ELb0ELb0ELi2ELi4ELi4ELi4ELb0EEENS1_21CollectiveEpilogueBwdISA_SB_SD_Li256ELb0ELb0ELi2EEENS1_25SingleTileBwdLPTSchedulerILb0ELi128ELb1EEEEEEEEEvNT_6ParamsE$_ZN4cute3eso3ESOILb1ELb0EJNS_6LayoutINS_5tupleIJNS3_IJNS_1CILi8EEENS4_ILi1EEEEEEEEENS3_IJNS3_IJS6_NS4_ILi0EEEEEEEEEEENS_10ViewEngineINS_8smem_ptrIPN7cutlass10bfloat16_tEEEEEEEC2ERKSC_RKSJ_:
[----:B------:R-:W-:Y:S02]  /*acf0*/  IADD3 R6, R6, -c[0x0][0x20], RZ ;  /* 0x8000080006067a10 */ /* 0x000fe40007ffe0ff */
[----:B------:R-:W-:-:S03]  /*ad00*/  MOV R9, 0x0 ;  /* 0x0000000000097802 */ /* 0x000fc60000000f00 */
[----:B------:R1:W-:Y:S01]  /*ad10*/  STL.64 [R6], R2 ;  /* 0x0000000206007387 */ /* 0x0003e20000100a00 */
[----:B------:R-:W-:Y:S05]  /*ad20*/  RET.REL.NODEC R8 `(_ZN7cutlass13device_kernelIN5flash19enable_sm80_to_sm89INS1_16FlashAttnBwdSm80INS1_25CollectiveMainloopBwdSm80ILi2ELi2EN4cute5tupleIJNS5_1CILi128EEES8_NS7_ILi64EEEEEENS_10bfloat16_tEfNS_4arch4Sm80ELb1ELb0ELb1ELb0ELb1ELb0ELb0ELb0ELi2ELi4ELi4ELi4ELb0EEENS1_21CollectiveEpilogueBwdISA_SB_SD_Li256ELb0ELb0ELi2EEENS1_25SingleTileBwdLPTSchedulerILb0ELi128ELb1EEEEEEEEEvNT_6ParamsE) ;  /* 0xffff52d008007950 */ /* 0x000fea0003c3ffff */
        .type           $_ZN7cutlass13device_kernelIN5flash19enable_sm80_to_sm89INS1_16FlashAttnBwdSm80INS1_25CollectiveMainloopBwdSm80ILi2ELi2EN4cute5tupleIJNS5_1CILi128EEES8_NS7_ILi64EEEEEENS_10bfloat16_tEfNS_4arch4Sm80ELb1ELb0ELb1ELb0ELb1ELb0ELb0ELb0ELi2ELi4ELi4ELi4ELb0EEENS1_21CollectiveEpilogueBwdISA_SB_SD_Li256ELb0ELb0ELi2EEENS1_25SingleTileBwdLPTSchedulerILb0ELi128ELb1EEEEEEEEEvNT_6ParamsE$_ZN4cute3eso3ESOILb1ELb0EJNS_6LayoutINS_5tupleIJNS3_IJNS_1CILi8EEENS4_ILi1EEEEEEEEENS3_IJNS3_IJS6_NS4_ILi0EEEEEEEEEEENS_10ViewEngineIPN7cutlass10bfloat16_tEEEEEC2ERKSC_RKSH_,@function
        .size           $_ZN7cutlass13device_kernelIN5flash19enable_sm80_to_sm89INS1_16FlashAttnBwdSm80INS1_25CollectiveMainloopBwdSm80ILi2ELi2EN4cute5tupleIJNS5_1CILi128EEES8_NS7_ILi64EEEEEENS_10bfloat16_tEfNS_4arch4Sm80ELb1ELb0ELb1ELb0ELb1ELb0ELb0ELb0ELi2ELi4ELi4ELi4ELb0EEENS1_21CollectiveEpilogueBwdISA_SB_SD_Li256ELb0ELb0ELi2EEENS1_25SingleTileBwdLPTSchedulerILb0ELi128ELb1EEEEEEEEEvNT_6ParamsE$_ZN4cute3eso3ESOILb1ELb0EJNS_6LayoutINS_5tupleIJNS3_IJNS_1CILi8EEENS4_ILi1EEEEEEEEENS3_IJNS3_IJS6_NS4_ILi0EEEEEEEEEEENS_10ViewEngineIPN7cutlass10bfloat16_tEEEEEC2ERKSC_RKSH_,($_ZN7cutlass13device_kernelIN5flash19enable_sm80_to_sm89INS1_16FlashAttnBwdSm80INS1_25CollectiveMainloopBwdSm80ILi2ELi2EN4cute5tupleIJNS5_1CILi128EEES8_NS7_ILi64EEEEEENS_10bfloat16_tEfNS_4arch4Sm80ELb1ELb0ELb1ELb0ELb1ELb0ELb0ELb0ELi2ELi4ELi4ELi4ELb0EEENS1_21CollectiveEpilogueBwdISA_SB_SD_Li256ELb0ELb0ELi2EEENS1_25SingleTileBwdLPTSchedulerILb0ELi128ELb1EEEEEEEEEvNT_6ParamsE$_ZN4cute3eso3ESOILb1ELb0EJNS_6LayoutINS_5tupleIJNS3_IJNS_1CILi8EEENS4_ILi1EEEEEEEEENS3_IJNS3_IJS6_NS4_ILi0EEEEEEEEEEEiEEC2ERKSC_RKi - $_ZN7cutlass13device_kernelIN5flash19enable_sm80_to_sm89INS1_16FlashAttnBwdSm80INS1_25CollectiveMainloopBwdSm80ILi2ELi2EN4cute5tupleIJNS5_1CILi128EEES8_NS7_ILi64EEEEEENS_10bfloat16_tEfNS_4arch4Sm80ELb1ELb0ELb1ELb0ELb1ELb0ELb0ELb0ELi2ELi4ELi4ELi4ELb0EEENS1_21CollectiveEpilogueBwdISA_SB_SD_Li256ELb0ELb0ELi2EEENS1_25SingleTileBwdLPTSchedulerILb0ELi128ELb1EEEEEEEEEvNT_6ParamsE$_ZN4cute3eso3ESOILb1ELb0EJNS_6LayoutINS_5tupleIJNS3_IJNS_1CILi8EEENS4_ILi1EEEEEEEEENS3_IJNS3_IJS6_NS4_ILi0EEEEEEEEEEENS_10ViewEngineIPN7cutlass10bfloat16_tEEEEEC2ERKSC_RKSH_)
$_ZN7cutlass13device_kernelIN5flash19enable_sm80_to_sm89INS1_16FlashAttnBwdSm80INS1_25CollectiveMainloopBwdSm80ILi2ELi2EN4cute5tupleIJNS5_1CILi128EEES8_NS7_ILi64EEEEEENS_10bfloat16_tEfNS_4arch4Sm80ELb1ELb0ELb1ELb0ELb1ELb0ELb0ELb0ELi2ELi4ELi4ELi4ELb0EEENS1_21CollectiveEpilogueBwdISA_SB_SD_Li256ELb0ELb0ELi2EEENS1_25SingleTileBwdLPTSchedulerILb0ELi128ELb1EEEEEEEEEvNT_6ParamsE$_ZN4cute3eso3ESOILb1ELb0EJNS_6LayoutINS_5tupleIJNS3_IJNS_1CILi8EEENS4_ILi1EEEEEEEEENS3_IJNS3_IJS6_NS4_ILi0EEEEEEEEEEENS_10ViewEngineIPN7cutlass10bfloat16_tEEEEEC2ERKSC_RKSH_:
[----:B------:R-:W-:Y:S01]  /*ad30*/  IADD3 R2, R67, -c[0x0][0x20], RZ ;  /* 0x8000080043027a10 */ /* 0x000fe20007ffe0ff */
[----:B------:R-:W-:Y:S01]  /*ad40*/  IMAD.MOV.U32 R9, RZ, RZ, R3 ;  /* 0x000000ffff097224 */ /* 0x000fe200078e0003 */
[----:B------:R-:W-:-:S04]  /*ad50*/  MOV R7, 0x0 ;  /* 0x0000000000077802 */ /* 0x000fc80000000f00 */
[----:B------:R1:W-:Y:S01]  /*ad60*/  STL.64 [R2], R8 ;  /* 0x0000000802007387 */ /* 0x0003e20000100a00 */
[----:B------:R-:W-:Y:S05]  /*ad70*/  RET.REL.NODEC R6 `(_ZN7cutlass13device_kernelIN5flash19enable_sm80_to_sm89INS1_16FlashAttnBwdSm80INS1_25CollectiveMainloopBwdSm80ILi2ELi2EN4cute5tupleIJNS5_1CILi128EEES8_NS7_ILi64EEEEEENS_10bfloat16_tEfNS_4arch4Sm80ELb1ELb0ELb1ELb0ELb1ELb0ELb0ELb0ELi2ELi4ELi4ELi4ELb0EEENS1_21CollectiveEpilogueBwdISA_SB_SD_Li256ELb0ELb0ELi2EEENS1_25SingleTileBwdLPTSchedulerILb0ELi128ELb1EEEEEEEEEvNT_6ParamsE) ;  /* 0xffff528006007950 */ /* 0x000fea0003c3ffff */
        .type           $_ZN7cutlass13device_kernelIN5flash19enable_sm80_to_sm89INS1_16FlashAttnBwdSm80INS1_25CollectiveMainloopBwdSm80ILi2ELi2EN4cute5tupleIJNS5_1CILi128EEES8_NS7_ILi64EEEEEENS_10bfloat16_tEfNS_4arch4Sm80ELb1ELb0ELb1ELb0ELb1ELb0ELb0ELb0ELi2ELi4ELi4ELi4ELb0EEENS1_21CollectiveEpilogueBwdISA_SB_SD_Li256ELb0ELb0ELi2EEENS1_25SingleTileBwdLPTSchedulerILb0ELi128ELb1EEEEEEEEEvNT_6ParamsE$_ZN4cute3eso3ESOILb1ELb0EJNS_6LayoutINS_5tupleIJNS3_IJNS_1CILi8EEENS4_ILi1EEEEEEEEENS3_IJNS3_IJS6_NS4_ILi0EEEEEEEEEEEiEEC2ERKSC_RKi,@function
        .size           $_ZN7cutlass13device_kernelIN5flash19enable_sm80_to_sm89INS1_16FlashAttnBwdSm80INS1_25CollectiveMainloopBwdSm80ILi2ELi2EN4cute5tupleIJNS5_1CILi128EEES8_NS7_ILi64EEEEEENS_10bfloat16_tEfNS_4arch4Sm80ELb1ELb0ELb1ELb0ELb1ELb0ELb0ELb0ELi2ELi4ELi4ELi4ELb0EEENS1_21CollectiveEpilogueBwdISA_SB_SD_Li256ELb0ELb0ELi2EEENS1_25SingleTileBwdLPTSchedulerILb0ELi128ELb1EEEEEEEEEvNT_6ParamsE$_ZN4cute3eso3ESOILb1ELb0EJNS_6LayoutINS_5tupleIJNS3_IJNS_1CILi8EEENS4_ILi1EEEEEEEEENS3_IJNS3_IJS6_NS4_ILi0EEEEEEEEEEEiEEC2ERKSC_RKi,($_ZN7cutlass13device_kernelIN5flash19enable_sm80_to_sm89INS1_16FlashAttnBwdSm80INS1_25CollectiveMainloopBwdSm80ILi2ELi2EN4cute5tupleIJNS5_1CILi128EEES8_NS7_ILi64EEEEEENS_10bfloat16_tEfNS_4arch4Sm80ELb1ELb0ELb1ELb0ELb1ELb0ELb0ELb0ELi2ELi4ELi4ELi4ELb0EEENS1_21CollectiveEpilogueBwdISA_SB_SD_Li256ELb0ELb0ELi2EEENS1_25SingleTileBwdLPTSchedulerILb0ELi128ELb1EEEEEEEEEvNT_6ParamsE$_ZN4cute3eso3ESOILb1ELb0EJNS_6LayoutINS_5tupleIJNS3_IJNS_1CILi8EEENS4_ILi1EEEEEEEEENS3_IJNS3_IJS6_NS4_ILi0EEEEEEEEEEElEEC2ERKSC_RKl - $_ZN7cutlass13device_kernelIN5flash19enable_sm80_to_sm89INS1_16FlashAttnBwdSm80INS1_25CollectiveMainloopBwdSm80ILi2ELi2EN4cute5tupleIJNS5_1CILi128EEES8_NS7_ILi64EEEEEENS_10bfloat16_tEfNS_4arch4Sm80ELb1ELb0ELb1ELb0ELb1ELb0ELb0ELb0ELi2ELi4ELi4ELi4ELb0EEENS1_21CollectiveEpilogueBwdISA_SB_SD_Li256ELb0ELb0ELi2EEENS1_25SingleTileBwdLPTSchedulerILb0ELi128ELb1EEEEEEEEEvNT_6ParamsE$_ZN4cute3eso3ESOILb1ELb0EJNS_6LayoutINS_5tupleIJNS3_IJNS_1CILi8EEENS4_ILi1EEEEEEEEENS3_IJNS3_IJS6_NS4_ILi0EEEEEEEEEEEiEEC2ERKSC_RKi)
$_ZN7cutlass13device_kernelIN5flash19enable_sm80_to_sm89INS1_16FlashAttnBwdSm80INS1_25CollectiveMainloopBwdSm80ILi2ELi2EN4cute5tupleIJNS5_1CILi128EEES8_NS7_ILi64EEEEEENS_10bfloat16_tEfNS_4arch4Sm80ELb1ELb0ELb1ELb0ELb1ELb0ELb0ELb0ELi2ELi4ELi4ELi4ELb0EEENS1_21CollectiveEpilogueBwdISA_SB_SD_Li256ELb0ELb0ELi2EEENS1_25SingleTileBwdLPTSchedulerILb0ELi128ELb1EEEEEEEEEvNT_6ParamsE$_ZN4cute3eso3ESOILb1ELb0EJNS_6LayoutINS_5tupleIJNS3_IJNS_1CILi8EEENS4_ILi1EEEEEEEEENS3_IJNS3_IJS6_NS4_ILi0EEEEEEEEEEEiEEC2ERKSC_RKi:
[----:B------:R-:W-:Y:S02]  /*ad80*/  IADD3 R2, R2, -c[0x0][0x20], RZ ;  /* 0x8000080002027a10 */ /* 0x000fe40007ffe0ff */
[----:B------:R-:W-:-:S03]  /*ad90*/  MOV R7, 0x0 ;  /* 0x0000000000077802 */ /* 0x000fc60000000f00 */
[----:B------:R1:W-:Y:S01]  /*ada0*/  STL [R2], R3 ;  /* 0x0000000302007387 */ /* 0x0003e20000100800 */
[----:B------:R-:W-:Y:S05]  /*adb0*/  RET.REL.NODEC R6 `(_ZN7cutlass13device_kernelIN5flash19enable_sm80_to_sm89INS1_16FlashAttnBwdSm80INS1_25CollectiveMainloopBwdSm80ILi2ELi2EN4cute5tupleIJNS5_1CILi128EEES8_NS7_ILi64EEEEEENS_10bfloat16_tEfNS_4arch4Sm80ELb1ELb0ELb1ELb0ELb1ELb0ELb0ELb0ELi2ELi4ELi4ELi4ELb0EEENS1_21CollectiveEpilogueBwdISA_SB_SD_Li256ELb0ELb0ELi2EEENS1_25SingleTileBwdLPTSchedulerILb0ELi128ELb1EEEEEEEEEvNT_6ParamsE) ;  /* 0xffff524006007950 */ /* 0x000fea0003c3ffff */
        .type           $_ZN7cutlass13device_kernelIN5flash19enable_sm80_to_sm89INS1_16FlashAttnBwdSm80INS1_25CollectiveMainloopBwdSm80ILi2ELi2EN4cute5tupleIJNS5_1CILi128EEES8_NS7_ILi64EEEEEENS_10bfloat16_tEfNS_4arch4Sm80ELb1ELb0ELb1ELb0ELb1ELb0ELb0ELb0ELi2ELi4ELi4ELi4ELb0EEENS1_21CollectiveEpilogueBwdISA_SB_SD_Li256ELb0ELb0ELi2EEENS1_25SingleTileBwdLPTSchedulerILb0ELi128ELb1EEEEEEEEEvNT_6ParamsE$_ZN4cute3eso3ESOILb1ELb0EJNS_6LayoutINS_5tupleIJNS3_IJNS_1CILi8EEENS4_ILi1EEEEEEEEENS3_IJNS3_IJS6_NS4_ILi0EEEEEEEEEEElEEC2ERKSC_RKl,@function
        .size           $_ZN7cutlass13device_kernelIN5flash19enable_sm80_to_sm89INS1_16FlashAttnBwdSm80INS1_25CollectiveMainloopBwdSm80ILi2ELi2EN4cute5tupleIJNS5_1CILi128EEES8_NS7_ILi64EEEEEENS_10bfloat16_tEfNS_4arch4Sm80ELb1ELb0ELb1ELb0ELb1ELb0ELb0ELb0ELi2ELi4ELi4ELi4ELb0EEENS1_21CollectiveEpilogueBwdISA_SB_SD_Li256ELb0ELb0ELi2EEENS1_25SingleTileBwdLPTSchedulerILb0ELi128ELb1EEEEEEEEEvNT_6ParamsE$_ZN4cute3eso3ESOILb1ELb0EJNS_6LayoutINS_5tupleIJNS3_IJNS_1CILi8EEENS4_ILi1EEEEEEEEENS3_IJNS3_IJS6_NS4_ILi0EEEEEEEEEEElEEC2ERKSC_RKl,($_ZN7cutlass13device_kernelIN5flash19enable_sm80_to_sm89INS1_16FlashAttnBwdSm80INS1_25CollectiveMainloopBwdSm80ILi2ELi2EN4cute5tupleIJNS5_1CILi128EEES8_NS7_ILi64EEEEEENS_10bfloat16_tEfNS_4arch4Sm80ELb1ELb0ELb1ELb0ELb1ELb0ELb0ELb0ELi2ELi4ELi4ELi4ELb0EEENS1_21CollectiveEpilogueBwdISA_SB_SD_Li256ELb0ELb0ELi2EEENS1_25SingleTileBwdLPTSchedulerILb0ELi128ELb1EEEEEEEEEvNT_6ParamsE$_ZN4cute3eso3ESOILb1ELb0EJNS_6LayoutINS_5tupleIJNS3_IJNS_1CILi8EEENS4_ILi1EEEEEENS3_IJNS4_ILi2EEEEEEEEENS3_IJNS3_IJS6_NS4_ILi0EEEEEENS3_IJNS4_ILi4096EEEEEEEEEEENS_10ViewEngineINS_8smem_ptrIPN7cutlass10bfloat16_tEEEEEEEC2ERKSG_RKSN_ - $_ZN7cutlass13device_kernelIN5flash19enable_sm80_to_sm89INS1_16FlashAttnBwdSm80INS1_25CollectiveMainloopBwdSm80ILi2ELi2EN4cute5tupleIJNS5_1CILi128EEES8_NS7_ILi64EEEEEENS_10bfloat16_tEfNS_4arch4Sm80ELb1ELb0ELb1ELb0ELb1ELb0ELb0ELb0ELi2ELi4ELi4ELi4ELb0EEENS1_21CollectiveEpilogueBwdISA_SB_SD_Li256ELb0ELb0ELi2EEENS1_25SingleTileBwdLPTSchedulerILb0ELi128ELb1EEEEEEEEEvNT_6ParamsE$_ZN4cute3eso3ESOILb1ELb0EJNS_6LayoutINS_5tupleIJNS3_IJNS_1CILi8EEENS4_ILi1EEEEEEEEENS3_IJNS3_IJS6_NS4_ILi0EEEEEEEEEEElEEC2ERKSC_RKl)
$_ZN7cutlass13device_kernelIN5flash19enable_sm80_to_sm89INS1_16FlashAttnBwdSm80INS1_25CollectiveMainloopBwdSm80ILi2ELi2EN4cute5tupleIJNS5_1CILi128EEES8_NS7_ILi64EEEEEENS_10bfloat16_tEfNS_4arch4Sm80ELb1ELb0ELb1ELb0ELb1ELb0ELb0ELb0ELi2ELi4ELi4ELi4ELb0EEENS1_21CollectiveEpilogueBwdISA_SB_SD_Li256ELb0ELb0ELi2EEENS1_25SingleTileBwdLPTSchedulerILb0ELi128ELb1EEEEEEEEEvNT_6ParamsE$_ZN4cute3eso3ESOILb1ELb0EJNS_6LayoutINS_5tupleIJNS3_IJNS_1CILi8EEENS4_ILi1EEEEEEEEENS3_IJNS3_IJS6_NS4_ILi0EEEEEEEEEEElEEC2ERKSC_RKl:
[----:B------:R-:W-:Y:S01]  /*adc0*/  IADD3 R2, R81, -c[0x0][0x20], RZ ;  /* 0x8000080051027a10 */ /* 0x000fe20007ffe0ff */
[----:B------:R-:W-:Y:S01]  /*add0*/  IMAD.MOV.U32 R7, RZ, RZ, R3 ;  /* 0x000000ffff077224 */ /* 0x000fe200078e0003 */
[----:B------:R-:W-:-:S04]  /*ade0*/  MOV R5, 0x0 ;  /* 0x0000000000057802 */ /* 0x000fc80000000f00 */
[----:B------:R1:W-:Y:S01]  /*adf0*/  STL.64 [R2], R6 ;  /* 0x0000000602007387 */ /* 0x0003e20000100a00 */
[----:B------:R-:W-:Y:S05]  /*ae00*/  RET.REL.NODEC R4 `(_ZN7cutlass13device_kernelIN5flash19enable_sm80_to_sm89INS1_16FlashAttnBwdSm80INS1_25CollectiveMainloopBwdSm80ILi2ELi2EN4cute5tupleIJNS5_1CILi128EEES8_NS7_ILi64EEEEEENS_10bfloat16_tEfNS_4arch4Sm80ELb1ELb0ELb1ELb0ELb1ELb0ELb0ELb0ELi2ELi4ELi4ELi4ELb0EEENS1_21CollectiveEpilogueBwdISA_SB_SD_Li256ELb0ELb0ELi2EEENS1_25SingleTileBwdLPTSchedulerILb0ELi128ELb1EEEEEEEEEvNT_6ParamsE) ;  /* 0xffff51f004007950 */ /* 0x000fea0003c3ffff */
        .type           $_ZN7cutlass13device_kernelIN5flash19enable_sm80_to_sm89INS1_16FlashAttnBwdSm80INS1_25CollectiveMainloopBwdSm80ILi2ELi2EN4cute5tupleIJNS5_1CILi128EEES8_NS7_ILi64EEEEEENS_10bfloat16_tEfNS_4arch4Sm80ELb1ELb0ELb1ELb0ELb1ELb0ELb0ELb0ELi2ELi4ELi4ELi4ELb0EEENS1_21CollectiveEpilogueBwdISA_SB_SD_Li256ELb0ELb0ELi2EEENS1_25SingleTileBwdLPTSchedulerILb0ELi128ELb1EEEEEEEEEvNT_6ParamsE$_ZN4cute3eso3ESOILb1ELb0EJNS_6LayoutINS_5tupleIJNS3_IJNS_1CILi8EEENS4_ILi1EEEEEENS3_IJNS4_ILi2EEEEEEEEENS3_IJNS3_IJS6_NS4_ILi0EEEEEENS3_IJNS4_ILi4096EEEEEEEEEEENS_10ViewEngineINS_8smem_ptrIPN7cutlass10bfloat16_tEEEEEEEC2ERKSG_RKSN_,@function
        .size           $_ZN7cutlass13device_kernelIN5flash19enable_sm80_to_sm89INS1_16FlashAttnBwdSm80INS1_25CollectiveMainloopBwdSm80ILi2ELi2EN4cute5tupleIJNS5_1CILi128EEES8_NS7_ILi64EEEEEENS_10bfloat16_tEfNS_4arch4Sm80ELb1ELb0ELb1ELb0ELb1ELb0ELb0ELb0ELi2ELi4ELi4ELi4ELb0EEENS1_21CollectiveEpilogueBwdISA_SB_SD_Li256ELb0ELb0ELi2EEENS1_25SingleTileBwdLPTSchedulerILb0ELi128ELb1EEEEEEEEEvNT_6ParamsE$_ZN4cute3eso3ESOILb1ELb0EJNS_6LayoutINS_5tupleIJNS3_IJNS_1CILi8EEENS4_ILi1EEEEEENS3_IJNS4_ILi2EEEEEEEEENS3_IJNS3_IJS6_NS4_ILi0EEEEEENS3_IJNS4_ILi4096EEEEEEEEEEENS_10ViewEngineINS_8smem_ptrIPN7cutlass10bfloat16_tEEEEEEEC2ERKSG_RKSN_,($_ZN7cutlass13device_kernelIN5flash19enable_sm80_to_sm89INS1_16FlashAttnBwdSm80INS1_25CollectiveMainloopBwdSm80ILi2ELi2EN4cute5tupleIJNS5_1CILi128EEES8_NS7_ILi64EEEEEENS_10bfloat16_tEfNS_4arch4Sm80ELb1ELb0ELb1ELb0ELb1ELb0ELb0ELb0ELi2ELi4ELi4ELi4ELb0EEENS1_21CollectiveEpilogueBwdISA_SB_SD_Li256ELb0ELb0ELi2EEENS1_25SingleTileBwdLPTSchedulerILb0ELi128ELb1EEEEEEEEEvNT_6ParamsE$_ZN4cute3eso3ESOILb1ELb0EJNS_6LayoutINS_5tupleIJNS3_IJNS_1CILi8EEENS4_ILi1EEEEEENS3_IJNS4_ILi2EEEEEEEEENS3_IJNS3_IJS6_NS4_ILi0EEEEEENS3_IJNS4_ILi64EEEEEEEEEEENS_10ViewEngineIPN7cutlass10bfloat16_tEEEEEC2ERKSG_RKSL_ - $_ZN7cutlass13device_kernelIN5flash19enable_sm80_to_sm89INS1_16FlashAttnBwdSm80INS1_25CollectiveMainloopBwdSm80ILi2ELi2EN4cute5tupleIJNS5_1CILi128EEES8_NS7_ILi64EEEEEENS_10bfloat16_tEfNS_4arch4Sm80ELb1ELb0ELb1ELb0ELb1ELb0ELb0ELb0ELi2ELi4ELi4ELi4ELb0EEENS1_21CollectiveEpilogueBwdISA_SB_SD_Li256ELb0ELb0ELi2EEENS1_25SingleTileBwdLPTSchedulerILb0ELi128ELb1EEEEEEEEEvNT_6ParamsE$_ZN4cute3eso3ESOILb1ELb0EJNS_6LayoutINS_5tupleIJNS3_IJNS_1CILi8EEENS4_ILi1EEEEEENS3_IJNS4_ILi2EEEEEEEEENS3_IJNS3_IJS6_NS4_ILi0EEEEEENS3_IJNS4_ILi4096EEEEEEEEEEENS_10ViewEngineINS_8smem_ptrIPN7cutlass10bfloat16_tEEEEEEEC2ERKSG_RKSN_)
$_ZN7cutlass13device_kernelIN5flash19enable_sm80_to_sm89INS1_16FlashAttnBwdSm80INS1_25CollectiveMainloopBwdSm80ILi2ELi2EN4cute5tupleIJNS5_1CILi128EEES8_NS7_ILi64EEEEEENS_10bfloat16_tEfNS_4arch4Sm80ELb1ELb0ELb1ELb0ELb1ELb0ELb0ELb0ELi2ELi4ELi4ELi4ELb0EEENS1_21CollectiveEpilogueBwdISA_SB_SD_Li256ELb0ELb0ELi2EEENS1_25SingleTileBwdLPTSchedulerILb0ELi128ELb1EEEEEEEEEvNT_6ParamsE$_ZN4cute3eso3ESOILb1ELb0EJNS_6LayoutINS_5tupleIJNS3_IJNS_1CILi8EEENS4_ILi1EEEEEENS3_IJNS4_ILi2EEEEEEEEENS3_IJNS3_IJS6_NS4_ILi0EEEEEENS3_IJNS4_ILi4096EEEEEEEEEEENS_10ViewEngineINS_8smem_ptrIPN7cutlass10bfloat16_tEEEEEEEC2ERKSG_RKSN_:
[----:B------:R-:W-:Y:S01]  /*ae10*/  IADD3 R5, R67, -c[0x0][0x20], RZ ;  /* 0x8000080043057a10 */ /* 0x000fe20007ffe0ff */
[----:B------:R-:W-:Y:S01]  /*ae20*/  IMAD.MOV.U32 R8, RZ, RZ, R4 ;  /* 0x000000ffff087224 */ /* 0x000fe200078e0004 */
[----:B------:R-:W-:Y:S01]  /*ae30*/  MOV R9, R7 ;  /* 0x0000000700097202 */ /* 0x000fe20000000f00 */
[----:B------:R-:W-:-:S04]  /*ae40*/  IMAD.MOV.U32 R7, RZ, RZ, 0x0 ;  /* 0x00000000ff077424 */ /* 0x000fc800078e00ff */
[----:B------:R1:W-:Y:S01]  /*ae50*/  STL.64 [R5], R8 ;  /* 0x0000000805007387 */ /* 0x0003e20000100a00 */
[----:B------:R-:W-:Y:S05]  /*ae60*/  RET.REL.NODEC R6 `(_ZN7cutlass13device_kernelIN5flash19enable_sm80_to_sm89INS1_16FlashAttnBwdSm80INS1_25CollectiveMainloopBwdSm80ILi2ELi2EN4cute5tupleIJNS5_1CILi128EEES8_NS7_ILi64EEEEEENS_10bfloat16_tEfNS_4arch4Sm80ELb1ELb0ELb1ELb0ELb1ELb0ELb0ELb0ELi2ELi4ELi4ELi4ELb0EEENS1_21CollectiveEpilogueBwdISA_SB_SD_Li256ELb0ELb0ELi2EEENS1_25SingleTileBwdLPTSchedulerILb0ELi128ELb1EEEEEEEEEvNT_6ParamsE) ;  /* 0xffff519006007950 */ /* 0x000fea0003c3ffff */
        .type           $_ZN7cutlass13device_kernelIN5flash19enable_sm80_to_sm89INS1_16FlashAttnBwdSm80INS1_25CollectiveMainloopBwdSm80ILi2ELi2EN4cute5tupleIJNS5_1CILi128EEES8_NS7_ILi64EEEEEENS_10bfloat16_tEfNS_4arch4Sm80ELb1ELb0ELb1ELb0ELb1ELb0ELb0ELb0ELi2ELi4ELi4ELi4ELb0EEENS1_21CollectiveEpilogueBwdISA_SB_SD_Li256ELb0ELb0ELi2EEENS1_25SingleTileBwdLPTSchedulerILb0ELi128ELb1EEEEEEEEEvNT_6ParamsE$_ZN4cute3eso3ESOILb1ELb0EJNS_6LayoutINS_5tupleIJNS3_IJNS_1CILi8EEENS4_ILi1EEEEEENS3_IJNS4_ILi2EEEEEEEEENS3_IJNS3_IJS6_NS4_ILi0EEEEEENS3_IJNS4_ILi64EEEEEEEEEEENS_10ViewEngineIPN7cutlass10bfloat16_tEEEEEC2ERKSG_RKSL_,@function
        .size           $_ZN7cutlass13device_kernelIN5flash19enable_sm80_to_sm89INS1_16FlashAttnBwdSm80INS1_25CollectiveMainloopBwdSm80ILi2ELi2EN4cute5tupleIJNS5_1CILi128EEES8_NS7_ILi64EEEEEENS_10bfloat16_tEfNS_4arch4Sm80ELb1ELb0ELb1ELb0ELb1ELb0ELb0ELb0ELi2ELi4ELi4ELi4ELb0EEENS1_21CollectiveEpilogueBwdISA_SB_SD_Li256ELb0ELb0ELi2EEENS1_25SingleTileBwdLPTSchedulerILb0ELi128ELb1EEEEEEEEEvNT_6ParamsE$_ZN4cute3eso3ESOILb1ELb0EJNS_6LayoutINS_5tupleIJNS3_IJNS_1CILi8EEENS4_ILi1EEEEEENS3_IJNS4_ILi2EEEEEEEEENS3_IJNS3_IJS6_NS4_ILi0EEEEEENS3_IJNS4_ILi64EEEEEEEEEEENS_10ViewEngineIPN7cutlass10bfloat16_tEEEEEC2ERKSG_RKSL_,($_ZN7cutlass13device_kernelIN5flash19enable_sm80_to_sm89INS1_16FlashAttnBwdSm80INS1_25CollectiveMainloopBwdSm80ILi2ELi2EN4cute5tupleIJNS5_1CILi128EEES8_NS7_ILi64EEEEEENS_10bfloat16_tEfNS_4arch4Sm80ELb1ELb0ELb1ELb0ELb1ELb0ELb0ELb0ELi2ELi4ELi4ELi4ELb0EEENS1_21CollectiveEpilogueBwdISA_SB_SD_Li256ELb0ELb0ELi2EEENS1_25SingleTileBwdLPTSchedulerILb0ELi128ELb1EEEEEEEEEvNT_6ParamsE$_ZN4cute3eso3ESOILb1ELb0EJNS_6LayoutINS_5tupleIJNS3_IJNS_1CILi8EEENS4_ILi1EEEEEENS3_IJNS4_ILi2EEEEEEEEENS3_IJNS3_IJS6_NS4_ILi0EEEEEENS3_IJNS4_ILi8192EEEEEEEEEEENS_10ViewEngineINS_8smem_ptrIPN7cutlass10bfloat16_tEEEEEEEC2ERKSG_RKSN_ - $_ZN7cutlass13device_kernelIN5flash19enable_sm80_to_sm89INS1_16FlashAttnBwdSm80INS1_25CollectiveMainloopBwdSm80ILi2ELi2EN4cute5tupleIJNS5_1CILi128EEES8_NS7_ILi64EEEEEENS_10bfloat16_tEfNS_4arch4Sm80ELb1ELb0ELb1ELb0ELb1ELb0ELb0ELb0ELi2ELi4ELi4ELi4ELb0EEENS1_21CollectiveEpilogueBwdISA_SB_SD_Li256ELb0ELb0ELi2EEENS1_25SingleTileBwdLPTSchedulerILb0ELi128ELb1EEEEEEEEEvNT_6ParamsE$_ZN4cute3eso3ESOILb1ELb0EJNS_6LayoutINS_5tupleIJNS3_IJNS_1CILi8EEENS4_ILi1EEEEEENS3_IJNS4_ILi2EEEEEEEEENS3_IJNS3_IJS6_NS4_ILi0EEEEEENS3_IJNS4_ILi64EEEEEEEEEEENS_10ViewEngineIPN7cutlass10bfloat16_tEEEEEC2ERKSG_RKSL_)
$_ZN7cutlass13device_kernelIN5flash19enable_sm80_to_sm89INS1_16FlashAttnBwdSm80INS1_25CollectiveMainloopBwdSm80ILi2ELi2EN4cute5tupleIJNS5_1CILi128EEES8_NS7_ILi64EEEEEENS_10bfloat16_tEfNS_4arch4Sm80ELb1ELb0ELb1ELb0ELb1ELb0ELb0ELb0ELi2ELi4ELi4ELi4ELb0EEENS1_21CollectiveEpilogueBwdISA_SB_SD_Li256ELb0ELb0ELi2EEENS1_25SingleTileBwdLPTSchedulerILb0ELi128ELb1EEEEEEEEEvNT_6ParamsE$_ZN4cute3eso3ESOILb1ELb0EJNS_6LayoutINS_5tupleIJNS3_IJNS_1CILi8EEENS4_ILi1EEEEEENS3_IJNS4_ILi2EEEEEEEEENS3_IJNS3_IJS6_NS4_ILi0EEEEEENS3_IJNS4_ILi64EEEEEEEEEEENS_10ViewEngineIPN7cutlass10bfloat16_tEEEEEC2ERKSG_RKSL_:
[----:B------:R-:W-:Y:S01]  /*ae70*/  IADD3 R2, R23, -c[0x0][0x20], RZ ;  /* 0x8000080017027a10 */ /* 0x000fe20007ffe0ff */
[----:B------:R-:W-:Y:S01]  /*ae80*/  IMAD.MOV.U32 R9, RZ, RZ, R3 ;  /* 0x000000ffff097224 */ /* 0x000fe200078e0003 */
[----:B------:R-:W-:-:S04]  /*ae90*/  MOV R7, 0x0 ;  /* 0x0000000000077802 */ /* 0x000fc80000000f00 */
[----:B------:R1:W-:Y:S01]  /*aea0*/  STL.64 [R2], R8 ;  /* 0x0000000802007387 */ /* 0x0003e20000100a00 */
[----:B------:R-:W-:Y:S05]  /*aeb0*/  RET.REL.NODEC R6 `(_ZN7cutlass13device_kernelIN5flash19enable_sm80_to_sm89INS1_16FlashAttnBwdSm80INS1_25CollectiveMainloopBwdSm80ILi2ELi2EN4cute5tupleIJNS5_1CILi128EEES8_NS7_ILi64EEEEEENS_10bfloat16_tEfNS_4arch4Sm80ELb1ELb0ELb1ELb0ELb1ELb0ELb0ELb0ELi2ELi4ELi4ELi4ELb0EEENS1_21CollectiveEpilogueBwdISA_SB_SD_Li256ELb0ELb0ELi2EEENS1_25SingleTileBwdLPTSchedulerILb0ELi128ELb1EEEEEEEEEvNT_6ParamsE) ;  /* 0xffff514006007950 */ /* 0x000fea0003c3ffff */
        .type           $_ZN7cutlass13device_kernelIN5flash19enable_sm80_to_sm89INS1_16FlashAttnBwdSm80INS1_25CollectiveMainloopBwdSm80ILi2ELi2EN4cute5tupleIJNS5_1CILi128EEES8_NS7_ILi64EEEEEENS_10bfloat16_tEfNS_4arch4Sm80ELb1ELb0ELb1ELb0ELb1ELb0ELb0ELb0ELi2ELi4ELi4ELi4ELb0EEENS1_21CollectiveEpilogueBwdISA_SB_SD_Li256ELb0ELb0ELi2EEENS1_25SingleTileBwdLPTSchedulerILb0ELi128ELb1EEEEEEEEEvNT_6ParamsE$_ZN4cute3eso3ESOILb1ELb0EJNS_6LayoutINS_5tupleIJNS3_IJNS_1CILi8EEENS4_ILi1EEEEEENS3_IJNS4_ILi2EEEEEEEEENS3_IJNS3_IJS6_NS4_ILi0EEEEEENS3_IJNS4_ILi8192EEEEEEEEEEENS_10ViewEngineINS_8smem_ptrIPN7cutlass10bfloat16_tEEEEEEEC2ERKSG_RKSN_,@function
        .size           $_ZN7cutlass13device_kernelIN5flash19enable_sm80_to_sm89INS1_16FlashAttnBwdSm80INS1_25CollectiveMainloopBwdSm80ILi2ELi2EN4cute5tupleIJNS5_1CILi128EEES8_NS7_ILi64EEEEEENS_10bfloat16_tEfNS_4arch4Sm80ELb1ELb0ELb1ELb0ELb1ELb0ELb0ELb0ELi2ELi4ELi4ELi4ELb0EEENS1_21CollectiveEpilogueBwdISA_SB_SD_Li256ELb0ELb0ELi2EEENS1_25SingleTileBwdLPTSchedulerILb0ELi128ELb1EEEEEEEEEvNT_6ParamsE$_ZN4cute3eso3ESOILb1ELb0EJNS_6LayoutINS_5tupleIJNS3_IJNS_1CILi8EEENS4_ILi1EEEEEENS3_IJNS4_ILi2EEEEEEEEENS3_IJNS3_IJS6_NS4_ILi0EEEEEENS3_IJNS4_ILi8192EEEEEEEEEEENS_10ViewEngineINS_8smem_ptrIPN7cutlass10bfloat16_tEEEEEEEC2ERKSG_RKSN_,($_ZN7cutlass13device_kernelIN5flash19enable_sm80_to_sm89INS1_16FlashAttnBwdSm80INS1_25CollectiveMainloopBwdSm80ILi2ELi2EN4cute5tupleIJNS5_1CILi128EEES8_NS7_ILi64EEEEEENS_10bfloat16_tEfNS_4arch4Sm80ELb1ELb0ELb1ELb0ELb1ELb0ELb0ELb0ELi2ELi4ELi4ELi4ELb0EEENS1_21CollectiveEpilogueBwdISA_SB_SD_Li256ELb0ELb0ELi2EEENS1_25SingleTileBwdLPTSchedulerILb0ELi128ELb1EEEEEEEEEvNT_6ParamsE$_ZN4cute3eso3ESOILb1ELb0EJNS_6LayoutINS_5tupleIJNS3_IJNS_1CILi8EEENS4_ILi1EEEEEENS3_IJNS4_ILi2EEEEEEEEENS3_IJNS3_IJS6_NS4_ILi0EEEEEENS3_IJS5_EEEEEEEENS_10ViewEngineIPN7cutlass10bfloat16_tEEEEEC2ERKSF_RKSK_ - $_ZN7cutlass13device_kernelIN5flash19enable_sm80_to_sm89INS1_16FlashAttnBwdSm80INS1_25CollectiveMainloopBwdSm80ILi2ELi2EN4cute5tupleIJNS5_1CILi128EEES8_NS7_ILi64EEEEEENS_10bfloat16_tEfNS_4arch4Sm80ELb1ELb0ELb1ELb0ELb1ELb0ELb0ELb0ELi2ELi4ELi4ELi4ELb0EEENS1_21CollectiveEpilogueBwdISA_SB_SD_Li256ELb0ELb0ELi2EEENS1_25SingleTileBwdLPTSchedulerILb0ELi128ELb1EEEEEEEEEvNT_6ParamsE$_ZN4cute3eso3ESOILb1ELb0EJNS_6LayoutINS_5tupleIJNS3_IJNS_1CILi8EEENS4_ILi1EEEEEENS3_IJNS4_ILi2EEEEEEEEENS3_IJNS3_IJS6_NS4_ILi0EEEEEENS3_IJNS4_ILi8192EEEEEEEEEEENS_10ViewEngineINS_8smem_ptrIPN7cutlass10bfloat16_tEEEEEEEC2ERKSG_RKSN_)
$_ZN7cutlass13device_kernelIN5flash19enable_sm80_to_sm89INS1_16FlashAttnBwdSm80INS1_25CollectiveMainloopBwdSm80ILi2ELi2EN4cute5tupleIJNS5_1CILi128EEES8_NS7_ILi64EEEEEENS_10bfloat16_tEfNS_4arch4Sm80ELb1ELb0ELb1ELb0ELb1ELb0ELb0ELb0ELi2ELi4ELi4ELi4ELb0EEENS1_21CollectiveEpilogueBwdISA_SB_SD_Li256ELb0ELb0ELi2EEENS1_25SingleTileBwdLPTSchedulerILb0ELi128ELb1EEEEEEEEEvNT_6ParamsE$_ZN4cute3eso3ESOILb1ELb0EJNS_6LayoutINS_5tupleIJNS3_IJNS_1CILi8EEENS4_ILi1EEEEEENS3_IJNS4_ILi2EEEEEEEEENS3_IJNS3_IJS6_NS4_ILi0EEEEEENS3_IJNS4_ILi8192EEEEEEEEEEENS_10ViewEngineINS_8smem_ptrIPN7cutlass10bfloat16_tEEEEEEEC2ERKSG_RKSN_:
[----:B------:R-:W-:Y:S01]  /*aec0*/  IADD3 R5, R23, -c[0x0][0x20], RZ ;  /* 0x8000080017057a10 */ /* 0x000fe20007ffe0ff */
[----:B------:R-:W-:Y:S01]  /*aed0*/  IMAD.MOV.U32 R8, RZ, RZ, R4 ;  /* 0x000000ffff087224 */ /* 0x000fe200078e0004 */
[----:B------:R-:W-:Y:S01]  /*aee0*/  MOV R9, R7 ;  /* 0x0000000700097202 */ /* 0x000fe20000000f00 */
[----:B------:R-:W-:-:S04]  /*aef0*/  IMAD.MOV.U32 R7, RZ, RZ, 0x0 ;  /* 0x00000000ff077424 */ /* 0x000fc800078e00ff */
[----:B------:R1:W-:Y:S01]  /*af00*/  STL.64 [R5], R8 ;  /* 0x0000000805007387 */ /* 0x0003e20000100a00 */
[----:B------:R-:W-:Y:S05]  /*af10*/  RET.REL.NODEC R6 `(_ZN7cutlass13device_kernelIN5flash19enable_sm80_to_sm89INS1_16FlashAttnBwdSm80INS1_25CollectiveMainloopBwdSm80ILi2ELi2EN4cute5tupleIJNS5_1CILi128EEES8_NS7_ILi64EEEEEENS_10bfloat16_tEfNS_4arch4Sm80ELb1ELb0ELb1ELb0ELb1ELb0ELb0ELb0ELi2ELi4ELi4ELi4ELb0EEENS1_21CollectiveEpilogueBwdISA_SB_SD_Li256ELb0ELb0ELi2EEENS1_25SingleTileBwdLPTSchedulerILb0ELi128ELb1EEEEEEEEEvNT_6ParamsE) ;  /* 0xffff50e006007950 */ /* 0x000fea0003c3ffff */
        .type           $_ZN7cutlass13device_kernelIN5flash19enable_sm80_to_sm89INS1_16FlashAttnBwdSm80INS1_25CollectiveMainloopBwdSm80ILi2ELi2EN4cute5tupleIJNS5_1CILi128EEES8_NS7_ILi64EEEEEENS_10bfloat16_tEfNS_4arch4Sm80ELb1ELb0ELb1ELb0ELb1ELb0ELb0ELb0ELi2ELi4ELi4ELi4ELb0EEENS1_21CollectiveEpilogueBwdISA_SB_SD_Li256ELb0ELb0ELi2EEENS1_25SingleTileBwdLPTSchedulerILb0ELi128ELb1EEEEEEEEEvNT_6ParamsE$_ZN4cute3eso3ESOILb1ELb0EJNS_6LayoutINS_5tupleIJNS3_IJNS_1CILi8EEENS4_ILi1EEEEEENS3_IJNS4_ILi2EEEEEEEEENS3_IJNS3_IJS6_NS4_ILi0EEEEEENS3_IJS5_EEEEEEEENS_10ViewEngineIPN7cutlass10bfloat16_tEEEEEC2ERKSF_RKSK_,@function
        .size           $_ZN7cutlass13device_kernelIN5flash19enable_sm80_to_sm89INS1_16FlashAttnBwdSm80INS1_25CollectiveMainloopBwdSm80ILi2ELi2EN4cute5tupleIJNS5_1CILi128EEES8_NS7_ILi64EEEEEENS_10bfloat16_tEfNS_4arch4Sm80ELb1ELb0ELb1ELb0ELb1ELb0ELb0ELb0ELi2ELi4ELi4ELi4ELb0EEENS1_21CollectiveEpilogueBwdISA_SB_SD_Li256ELb0ELb0ELi2EEENS1_25SingleTileBwdLPTSchedulerILb0ELi128ELb1EEEEEEEEEvNT_6ParamsE$_ZN4cute3eso3ESOILb1ELb0EJNS_6LayoutINS_5tupleIJNS3_IJNS_1CILi8EEENS4_ILi1EEEEEENS3_IJNS4_ILi2EEEEEEEEENS3_IJNS3_IJS6_NS4_ILi0EEEEEENS3_IJS5_EEEEEEEENS_10ViewEngineIPN7cutlass10bfloat16_tEEEEEC2ERKSF_RKSK_,($_ZN7cutlass13device_kernelIN5flash19enable_sm80_to_sm89INS1_16FlashAttnBwdSm80INS1_25CollectiveMainloopBwdSm80ILi2ELi2EN4cute5tupleIJNS5_1CILi128EEES8_NS7_ILi64EEEEEENS_10bfloat16_tEfNS_4arch4Sm80ELb1ELb0ELb1ELb0ELb1ELb0ELb0ELb0ELi2ELi4ELi4ELi4ELb0EEENS1_21CollectiveEpilogueBwdISA_SB_SD_Li256ELb0ELb0ELi2EEENS1_25SingleTileBwdLPTSchedulerILb0ELi128ELb1EEEEEEEEEvNT_6ParamsE$_ZN4cute3eso3ESOILb1ELb0EJNS_6LayoutINS_5tupleIJNS3_IJNS_1CILi8EEENS4_ILi1EEEEEENS3_IJNS4_ILi4EEEEEEEEENS3_IJNS3_IJS6_NS4_ILi0EEEEEENS3_IJNS4_ILi2048EEEEEEEEEEENS_10ViewEngineINS_8smem_ptrIPN7cutlass10bfloat16_tEEEEEEEC2ERKSG_RKSN_ - $_ZN7cutlass13device_kernelIN5flash19enable_sm80_to_sm89INS1_16FlashAttnBwdSm80INS1_25CollectiveMainloopBwdSm80ILi2ELi2EN4cute5tupleIJNS5_1CILi128EEES8_NS7_ILi64EEEEEENS_10bfloat16_tEfNS_4arch4Sm80ELb1ELb0ELb1ELb0ELb1ELb0ELb0ELb0ELi2ELi4ELi4ELi4ELb0EEENS1_21CollectiveEpilogueBwdISA_SB_SD_Li256ELb0ELb0ELi2EEENS1_25SingleTileBwdLPTSchedulerILb0ELi128ELb1EEEEEEEEEvNT_6ParamsE$_ZN4cute3eso3ESOILb1ELb0EJNS_6LayoutINS_5tupleIJNS3_IJNS_1CILi8EEENS4_ILi1EEEEEENS3_IJNS4_ILi2EEEEEEEEENS3_IJNS3_IJS6_NS4_ILi0EEEEEENS3_IJS5_EEEEEEEENS_10ViewEngineIPN7cutlass10bfloat16_tEEEEEC2ERKSF_RKSK_)
$_ZN7cutlass13device_kernelIN5flash19enable_sm80_to_sm89INS1_16FlashAttnBwdSm80INS1_25CollectiveMainloopBwdSm80ILi2ELi2EN4cute5tupleIJNS5_1CILi128EEES8_NS7_ILi64EEEEEENS_10bfloat16_tEfNS_4arch4Sm80ELb1ELb0ELb1ELb0ELb1ELb0ELb0ELb0ELi2ELi4ELi4ELi4ELb0EEENS1_21CollectiveEpilogueBwdISA_SB_SD_Li256ELb0ELb0ELi2EEENS1_25SingleTileBwdLPTSchedulerILb0ELi128ELb1EEEEEEEEEvNT_6ParamsE$_ZN4cute3eso3ESOILb1ELb0EJNS_6LayoutINS_5tupleIJNS3_IJNS_1CILi8EEENS4_ILi1EEEEEENS3_IJNS4_ILi2EEEEEEEEENS3_IJNS3_IJS6_NS4_ILi0EEEEEENS3_IJS5_EEEEEEEENS_10ViewEngineIPN7cutlass10bfloat16_tEEEEEC2ERKSF_RKSK_:
[----:B------:R-:W-:Y:S01]  /*af20*/  IADD3 R3, R67, -c[0x0][0x20], RZ ;  /* 0x8000080043037a10 */ /* 0x000fe20007ffe0ff */
[----:B------:R-:W-:Y:S01]  /*af30*/  IMAD.MOV.U32 R8, RZ, RZ, R2 ;  /* 0x000000ffff087224 */ /* 0x000fe200078e0002 */
[----:B------:R-:W-:Y:S01]  /*af40*/  MOV R9, R5 ;  /* 0x0000000500097202 */ /* 0x000fe20000000f00 */
[----:B------:R-:W-:-:S04]  /*af50*/  IMAD.MOV.U32 R5, RZ, RZ, 0x0 ;  /* 0x00000000ff057424 */ /* 0x000fc800078e00ff */
[----:B------:R1:W-:Y:S01]  /*af60*/  STL.64 [R3], R8 ;  /* 0x0000000803007387 */ /* 0x0003e20000100a00 */
[----:B------:R-:W-:Y:S05]  /*af70*/  RET.REL.NODEC R4 `(_ZN7cutlass13device_kernelIN5flash19enable_sm80_to_sm89INS1_16FlashAttnBwdSm80INS1_25CollectiveMainloopBwdSm80ILi2ELi2EN4cute5tupleIJNS5_1CILi128EEES8_NS7_ILi64EEEEEENS_10bfloat16_tEfNS_4arch4Sm80ELb1ELb0ELb1ELb0ELb1ELb0ELb0ELb0ELi2ELi4ELi4ELi4ELb0EEENS1_21CollectiveEpilogueBwdISA_SB_SD_Li256ELb0ELb0ELi2EEENS1_25SingleTileBwdLPTSchedulerILb0ELi128ELb1EEEEEEEEEvNT_6ParamsE) ;  /* 0xffff508004007950 */ /* 0x000fea0003c3ffff */
        .type           $_ZN7cutlass13device_kernelIN5flash19enable_sm80_to_sm89INS1_16FlashAttnBwdSm80INS1_25CollectiveMainloopBwdSm80ILi2ELi2EN4cute5tupleIJNS5_1CILi128EEES8_NS7_ILi64EEEEEENS_10bfloat16_tEfNS_4arch4Sm80ELb1ELb0ELb1ELb0ELb1ELb0ELb0ELb0ELi2ELi4ELi4ELi4ELb0EEENS1_21CollectiveEpilogueBwdISA_SB_SD_Li256ELb0ELb0ELi2EEENS1_25SingleTileBwdLPTSchedulerILb0ELi128ELb1EEEEEEEEEvNT_6ParamsE$_ZN4cute3eso3ESOILb1ELb0EJNS_6LayoutINS_5tupleIJNS3_IJNS_1CILi8EEENS4_ILi1EEEEEENS3_IJNS4_ILi4EEEEEEEEENS3_IJNS3_IJS6_NS4_ILi0EEEEEENS3_IJNS4_ILi2048EEEEEEEEEEENS_10ViewEngineINS_8smem_ptrIPN7cutlass10bfloat16_tEEEEEEEC2ERKSG_RKSN_,@function
        .size           $_ZN7cutlass13device_kernelIN5flash19enable_sm80_to_sm89INS1_16FlashAttnBwdSm80INS1_25CollectiveMainloopBwdSm80ILi2ELi2EN4cute5tupleIJNS5_1CILi128EEES8_NS7_ILi64EEEEEENS_10bfloat16_tEfNS_4arch4Sm80ELb1ELb0ELb1ELb0ELb1ELb0ELb0ELb0ELi2ELi4ELi4ELi4ELb0EEENS1_21CollectiveEpilogueBwdISA_SB_SD_Li256ELb0ELb0ELi2EEENS1_25SingleTileBwdLPTSchedulerILb0ELi128ELb1EEEEEEEEEvNT_6ParamsE$_ZN4cute3eso3ESOILb1ELb0EJNS_6LayoutINS_5tupleIJNS3_IJNS_1CILi8EEENS4_ILi1EEEEEENS3_IJNS4_ILi4EEEEEEEEENS3_IJNS3_IJS6_NS4_ILi0EEEEEENS3_IJNS4_ILi2048EEEEEEEEEEENS_10ViewEngineINS_8smem_ptrIPN7cutlass10bfloat16_tEEEEEEEC2ERKSG_RKSN_,($_ZN7cutlass13device_kernelIN5flash19enable_sm80_to_sm89INS1_16FlashAttnBwdSm80INS1_25CollectiveMainloopBwdSm80ILi2ELi2EN4cute5tupleIJNS5_1CILi128EEES8_NS7_ILi64EEEEEENS_10bfloat16_tEfNS_4arch4Sm80ELb1ELb0ELb1ELb0ELb1ELb0ELb0ELb0ELi2ELi4ELi4ELi4ELb0EEENS1_21CollectiveEpilogueBwdISA_SB_SD_Li256ELb0ELb0ELi2EEENS1_25SingleTileBwdLPTSchedulerILb0ELi128ELb1EEEEEEEEEvNT_6ParamsE$_ZN4cute3eso3ESOILb1ELb0EJNS_6LayoutINS_5tupleIJNS3_IJNS_1CILi8EEENS4_ILi1EEEEEENS3_IJNS4_ILi4EEEEEEEEENS3_IJNS3_IJS6_NS4_ILi0EEEEEENS3_IJS5_EEEEEEEENS_10ViewEngineIPN7cutlass10bfloat16_tEEEEEC2ERKSF_RKSK_ - $_ZN7cutlass13device_kernelIN5flash19enable_sm80_to_sm89INS1_16FlashAttnBwdSm80INS1_25CollectiveMainloopBwdSm80ILi2ELi2EN4cute5tupleIJNS5_1CILi128EEES8_NS7_ILi64EEEEEENS_10bfloat16_tEfNS_4arch4Sm80ELb1ELb0ELb1ELb0ELb1ELb0ELb0ELb0ELi2ELi4ELi4ELi4ELb0EEENS1_21CollectiveEpilogueBwdISA_SB_SD_Li256ELb0ELb0ELi2EEENS1_25SingleTileBwdLPTSchedulerILb0ELi128ELb1EEEEEEEEEvNT_6ParamsE$_ZN4cute3eso3ESOILb1ELb0EJNS_6LayoutINS_5tupleIJNS3_IJNS_1CILi8EEENS4_ILi1EEEEEENS3_IJNS4_ILi4EEEEEEEEENS3_IJNS3_IJS6_NS4_ILi0EEEEEENS3_IJNS4_ILi2048EEEEEEEEEEENS_10ViewEngineINS_8smem_ptrIPN7cutlass10bfloat16_tEEEEEEEC2ERKSG_RKSN_)
$_ZN7cutlass13device_kernelIN5flash19enable_sm80_to_sm89INS1_16FlashAttnBwdSm80INS1_25CollectiveMainloopBwdSm80ILi2ELi2EN4cute5tupleIJNS5_1CILi128EEES8_NS7_ILi64EEEEEENS_10bfloat16_tEfNS_4arch4Sm80ELb1ELb0ELb1ELb0ELb1ELb0ELb0ELb0ELi2ELi4ELi4ELi4ELb0EEENS1_21CollectiveEpilogueBwdISA_SB_SD_Li256ELb0ELb0ELi2EEENS1_25SingleTileBwdLPTSchedulerILb0ELi128ELb1EEEEEEEEEvNT_6ParamsE$_ZN4cute3eso3ESOILb1ELb0EJNS_6LayoutINS_5tupleIJNS3_IJNS_1CILi8EEENS4_ILi1EEEEEENS3_IJNS4_ILi4EEEEEEEEENS3_IJNS3_IJS6_NS4_ILi0EEEEEENS3_IJNS4_ILi2048EEEEEEEEEEENS_10ViewEngineINS_8smem_ptrIPN7cutlass10bfloat16_tEEEEEEEC2ERKSG_RKSN_:
[----:B------:R-:W-:Y:S01]  /*af80*/  IADD3 R5, R23, -c[0x0][0x20], RZ ;  /* 0x8000080017057a10 */ /* 0x000fe20007ffe0ff */
[----:B------:R-:W-:Y:S01]  /*af90*/  IMAD.MOV.U32 R8, RZ, RZ, R4 ;  /* 0x000000ffff087224 */ /* 0x000fe200078e0004 */
[----:B------:R-:W-:Y:S01]  /*afa0*/  MOV R9, R7 ;  /* 0x0000000700097202 */ /* 0x000fe20000000f00 */
[----:B------:R-:W-:-:S04]  /*afb0*/  IMAD.MOV.U32 R7, RZ, RZ, 0x0 ;  /* 0x00000000ff077424 */ /* 0x000fc800078e00ff */
[----:B------:R1:W-:Y:S01]  /*afc0*/  STL.64 [R5], R8 ;  /* 0x0000000805007387 */ /* 0x0003e20000100a00 */
[----:B------:R-:W-:Y:S05]  /*afd0*/  RET.REL.NODEC R6 `(_ZN7cutlass13device_kernelIN5flash19enable_sm80_to_sm89INS1_16FlashAttnBwdSm80INS1_25CollectiveMainloopBwdSm80ILi2ELi2EN4cute5tupleIJNS5_1CILi128EEES8_NS7_ILi64EEEEEENS_10bfloat16_tEfNS_4arch4Sm80ELb1ELb0ELb1ELb0ELb1ELb0ELb0ELb0ELi2ELi4ELi4ELi4ELb0EEENS1_21CollectiveEpilogueBwdISA_SB_SD_Li256ELb0ELb0ELi2EEENS1_25SingleTileBwdLPTSchedulerILb0ELi128ELb1EEEEEEEEEvNT_6ParamsE) ;  /* 0xffff502006007950 */ /* 0x000fea0003c3ffff */
        .type           $_ZN7cutlass13device_kernelIN5flash19enable_sm80_to_sm89INS1_16FlashAttnBwdSm80INS1_25CollectiveMainloopBwdSm80ILi2ELi2EN4cute5tupleIJNS5_1CILi128EEES8_NS7_ILi64EEEEEENS_10bfloat16_tEfNS_4arch4Sm80ELb1ELb0ELb1ELb0ELb1ELb0ELb0ELb0ELi2ELi4ELi4ELi4ELb0EEENS1_21CollectiveEpilogueBwdISA_SB_SD_Li256ELb0ELb0ELi2EEENS1_25SingleTileBwdLPTSchedulerILb0ELi128ELb1EEEEEEEEEvNT_6ParamsE$_ZN4cute3eso3ESOILb1ELb0EJNS_6LayoutINS_5tupleIJNS3_IJNS_1CILi8EEENS4_ILi1EEEEEENS3_IJNS4_ILi4EEEEEEEEENS3_IJNS3_IJS6_NS4_ILi0EEEEEENS3_IJS5_EEEEEEEENS_10ViewEngineIPN7cutlass10bfloat16_tEEEEEC2ERKSF_RKSK_,@function
        .size           $_ZN7cutlass13device_kernelIN5flash19enable_sm80_to_sm89INS1_16FlashAttnBwdSm80INS1_25CollectiveMainloopBwdSm80ILi2ELi2EN4cute5tupleIJNS5_1CILi128EEES8_NS7_ILi64EEEEEENS_10bfloat16_tEfNS_4arch4Sm80ELb1ELb0ELb1ELb0ELb1ELb0ELb0ELb0ELi2ELi4ELi4ELi4ELb0EEENS1_21CollectiveEpilogueBwdISA_SB_SD_Li256ELb0ELb0ELi2EEENS1_25SingleTileBwdLPTSchedulerILb0ELi128ELb1EEEEEEEEEvNT_6ParamsE$_ZN4cute3eso3ESOILb1ELb0EJNS_6LayoutINS_5tupleIJNS3_IJNS_1CILi8EEENS4_ILi1EEEEEENS3_IJNS4_ILi4EEEEEEEEENS3_IJNS3_IJS6_NS4_ILi0EEEEEENS3_IJS5_EEEEEEEENS_10ViewEngineIPN7cutlass10bfloat16_tEEEEEC2ERKSF_RKSK_,($_ZN7cutlass13device_kernelIN5flash19enable_sm80_to_sm89INS1_16FlashAttnBwdSm80INS1_25CollectiveMainloopBwdSm80ILi2ELi2EN4cute5tupleIJNS5_1CILi128EEES8_NS7_ILi64EEEEEENS_10bfloat16_tEfNS_4arch4Sm80ELb1ELb0ELb1ELb0ELb1ELb0ELb0ELb0ELi2ELi4ELi4ELi4ELb0EEENS1_21CollectiveEpilogueBwdISA_SB_SD_Li256ELb0ELb0ELi2EEENS1_25SingleTileBwdLPTSchedulerILb0ELi128ELb1EEEEEEEEEvNT_6ParamsE$_ZN4cute3eso3ESOILb1ELb0EJNS_6LayoutINS_5tupleIJNS3_IJNS_1CILi8EEENS4_ILi1EEEEEENS4_ILi2EEEEEENS3_IJNS3_IJS6_NS4_ILi0EEEEEENS4_ILi4096EEEEEEEENS_10ViewEngineINS_8smem_ptrIPN7cutlass10bfloat16_tEEEEEEEC2ERKSE_RKSL_ - $_ZN7cutlass13device_kernelIN5flash19enable_sm80_to_sm89INS1_16FlashAttnBwdSm80INS1_25CollectiveMainloopBwdSm80ILi2ELi2EN4cute5tupleIJNS5_1CILi128EEES8_NS7_ILi64EEEEEENS_10bfloat16_tEfNS_4arch4Sm80ELb1ELb0ELb1ELb0ELb1ELb0ELb0ELb0ELi2ELi4ELi4ELi4ELb0EEENS1_21CollectiveEpilogueBwdISA_SB_SD_Li256ELb0ELb0ELi2EEENS1_25SingleTileBwdLPTSchedulerILb0ELi128ELb1EEEEEEEEEvNT_6ParamsE$_ZN4cute3eso3ESOILb1ELb0EJNS_6LayoutINS_5tupleIJNS3_IJNS_1CILi8EEENS4_ILi1EEEEEENS3_IJNS4_ILi4EEEEEEEEENS3_IJNS3_IJS6_NS4_ILi0EEEEEENS3_IJS5_EEEEEEEENS_10ViewEngineIPN7cutlass10bfloat16_tEEEEEC2ERKSF_RKSK_)
$_ZN7cutlass13device_kernelIN5flash19enable_sm80_to_sm89INS1_16FlashAttnBwdSm80INS1_25CollectiveMainloopBwdSm80ILi2ELi2EN4cute5tupleIJNS5_1CILi128EEES8_NS7_ILi64EEEEEENS_10bfloat16_tEfNS_4arch4Sm80ELb1ELb0ELb1ELb0ELb1ELb0ELb0ELb0ELi2ELi4ELi4ELi4ELb0EEENS1_21CollectiveEpilogueBwdISA_SB_SD_Li256ELb0ELb0ELi2EEENS1_25SingleTileBwdLPTSchedulerILb0ELi128ELb1EEEEEEEEEvNT_6ParamsE$_ZN4cute3eso3ESOILb1ELb0EJNS_6LayoutINS_5tupleIJNS3_IJNS_1CILi8EEENS4_ILi1EEEEEENS3_IJNS4_ILi4EEEEEEEEENS3_IJNS3_IJS6_NS4_ILi0EEEEEENS3_IJS5_EEEEEEEENS_10ViewEngineIPN7cutlass10bfloat16_tEEEEEC2ERKSF_RKSK_:
[----:B------:R-:W-:Y:S01]  /*afe0*/  IADD3 R3, R23, -c[0x0][0x20], RZ ;  /* 0x8000080017037a10 */ /* 0x000fe20007ffe0ff */
[----:B------:R-:W-:Y:S01]  /*aff0*/  IMAD.MOV.U32 R8, RZ, RZ, R2 ;  /* 0x000000ffff087224 */ /* 0x000fe200078e0002 */
[----:B------:R-:W-:Y:S01]  /*b000*/  MOV R9, R5 ;  /* 0x0000000500097202 */ /* 0x000fe20000000f00 */
[----:B------:R-:W-:-:S04]  /*b010*/  IMAD.MOV.U32 R5, RZ, RZ, 0x0 ;  /* 0x00000000ff057424 */ /* 0x000fc800078e00ff */
[----:B------:R1:W-:Y:S01]  /*b020*/  STL.64 [R3], R8 ;  /* 0x0000000803007387 */ /* 0x0003e20000100a00 */
[----:B------:R-:W-:Y:S05]  /*b030*/  RET.REL.NODEC R4 `(_ZN7cutlass13device_kernelIN5flash19enable_sm80_to_sm89INS1_16FlashAttnBwdSm80INS1_25CollectiveMainloopBwdSm80ILi2ELi2EN4cute5tupleIJNS5_1CILi128EEES8_NS7_ILi64EEEEEENS_10bfloat16_tEfNS_4arch4Sm80ELb1ELb0ELb1ELb0ELb1ELb0ELb0ELb0ELi2ELi4ELi4ELi4ELb0EEENS1_21CollectiveEpilogueBwdISA_SB_SD_Li256ELb0ELb0ELi2EEENS1_25SingleTileBwdLPTSchedulerILb0ELi128ELb1EEEEEEEEEvNT_6ParamsE) ;  /* 0xffff4fc004007950 */ /* 0x000fea0003c3ffff */
        .type           $_ZN7cutlass13device_kernelIN5flash19enable_sm80_to_sm89INS1_16FlashAttnBwdSm80INS1_25CollectiveMainloopBwdSm80ILi2ELi2EN4cute5tupleIJNS5_1CILi128EEES8_NS7_ILi64EEEEEENS_10bfloat16_tEfNS_4arch4Sm80ELb1ELb0ELb1ELb0ELb1ELb0ELb0ELb0ELi2ELi4ELi4ELi4ELb0EEENS1_21CollectiveEpilogueBwdISA_SB_SD_Li256ELb0ELb0ELi2EEENS1_25SingleTileBwdLPTSchedulerILb0ELi128ELb1EEEEEEEEEvNT_6ParamsE$_ZN4cute3eso3ESOILb1ELb0EJNS_6LayoutINS_5tupleIJNS3_IJNS_1CILi8EEENS4_ILi1EEEEEENS4_ILi2EEEEEENS3_IJNS3_IJS6_NS4_ILi0EEEEEENS4_ILi4096EEEEEEEENS_10ViewEngineINS_8smem_ptrIPN7cutlass10bfloat16_tEEEEEEEC2ERKSE_RKSL_,@function
        .size           $_ZN7cutlass13device_kernelIN5flash19enable_sm80_to_sm89INS1_16FlashAttnBwdSm80INS1_25CollectiveMainloopBwdSm80ILi2ELi2EN4cute5tupleIJNS5_1CILi128EEES8_NS7_ILi64EEEEEENS_10bfloat16_tEfNS_4arch4Sm80ELb1ELb0ELb1ELb0ELb1ELb0ELb0ELb0ELi2ELi4ELi4ELi4ELb0EEENS1_21CollectiveEpilogueBwdISA_SB_SD_Li256ELb0ELb0ELi2EEENS1_25SingleTileBwdLPTSchedulerILb0ELi128ELb1EEEEEEEEEvNT_6ParamsE$_ZN4cute3eso3ESOILb1ELb0EJNS_6LayoutINS_5tupleIJNS3_IJNS_1CILi8EEENS4_ILi1EEEEEENS4_ILi2EEEEEENS3_IJNS3_IJS6_NS4_ILi0EEEEEENS4_ILi4096EEEEEEEENS_10ViewEngineINS_8smem_ptrIPN7cutlass10bfloat16_tEEEEEEEC2ERKSE_RKSL_,($_ZN7cutlass13device_kernelIN5flash19enable_sm80_to_sm89INS1_16FlashAttnBwdSm80INS1_25CollectiveMainloopBwdSm80ILi2ELi2EN4cute5tupleIJNS5_1CILi128EEES8_NS7_ILi64EEEEEENS_10bfloat16_tEfNS_4arch4Sm80ELb1ELb0ELb1ELb0ELb1ELb0ELb0ELb0ELi2ELi4ELi4ELi4ELb0EEENS1_21CollectiveEpilogueBwdISA_SB_SD_Li256ELb0ELb0ELi2EEENS1_25SingleTileBwdLPTSchedulerILb0ELi128ELb1EEEEEEEEEvNT_6ParamsE$_ZN4cute3eso3ESOILb1ELb0EJNS_6LayoutINS_5tupleIJNS3_IJNS_1CILi8EEENS4_ILi1EEEEEENS4_ILi2EEEEEENS3_IJNS3_IJS6_NS4_ILi0EEEEEENS4_ILi4096EEEEEEEEiEEC2ERKSE_RKi - $_ZN7cutlass13device_kernelIN5flash19enable_sm80_to_sm89INS1_16FlashAttnBwdSm80INS1_25CollectiveMainloopBwdSm80ILi2ELi2EN4cute5tupleIJNS5_1CILi128EEES8_NS7_ILi64EEEEEENS_10bfloat16_tEfNS_4arch4Sm80ELb1ELb0ELb1ELb0ELb1ELb0ELb0ELb0ELi2ELi4ELi4ELi4ELb0EEENS1_21CollectiveEpilogueBwdISA_SB_SD_Li256ELb0ELb0ELi2EEENS1_25SingleTileBwdLPTSchedulerILb0ELi128ELb1EEEEEEEEEvNT_6ParamsE$_ZN4cute3eso3ESOILb1ELb0EJNS_6LayoutINS_5tupleIJNS3_IJNS_1CILi8EEENS4_ILi1EEEEEENS4_ILi2EEEEEENS3_IJNS3_IJS6_NS4_ILi0EEEEEENS4_ILi4096EEEEEEEENS_10ViewEngineINS_8smem_ptrIPN7cutlass10bfloat16_tEEEEEEEC2ERKSE_RKSL_)
$_ZN7cutlass13device_kernelIN5flash19enable_sm80_to_sm89INS1_16FlashAttnBwdSm80INS1_25CollectiveMainloopBwdSm80ILi2ELi2EN4cute5tupleIJNS5_1CILi128EEES8_NS7_ILi64EEEEEENS_10bfloat16_tEfNS_4arch4Sm80ELb1ELb0ELb1ELb0ELb1ELb0ELb0ELb0ELi2ELi4ELi4ELi4ELb0EEENS1_21CollectiveEpilogueBwdISA_SB_SD_Li256ELb0ELb0ELi2EEENS1_25SingleTileBwdLPTSchedulerILb0ELi128ELb1EEEEEEEEEvNT_6ParamsE$_ZN4cute3eso3ESOILb1ELb0EJNS_6LayoutINS_5tupleIJNS3_IJNS_1CILi8EEENS4_ILi1EEEEEENS4_ILi2EEEEEENS3_IJNS3_IJS6_NS4_ILi0EEEEEENS4_ILi4096EEEEEEEENS_10ViewEngineINS_8smem_ptrIPN7cutlass10bfloat16_tEEEEEEEC2ERKSE_RKSL_:
[----:B------:R-:W-:Y:S02]  /*b040*/  IADD3 R4, R67, -c[0x0][0x20], RZ ;  /* 0x8000080043047a10 */ /* 0x000fe40007ffe0ff */
[----:B------:R-:W-:-:S03]  /*b050*/  MOV R7, 0x0 ;  /* 0x0000000000077802 */ /* 0x000fc60000000f00 */
[----:B------:R1:W-:Y:S01]  /*b060*/  STL.64 [R4], R2 ;  /* 0x0000000204007387 */ /* 0x0003e20000100a00 */
[----:B------:R-:W-:Y:S05]  /*b070*/  RET.REL.NODEC R6 `(_ZN7cutlass13device_kernelIN5flash19enable_sm80_to_sm89INS1_16FlashAttnBwdSm80INS1_25CollectiveMainloopBwdSm80ILi2ELi2EN4cute5tupleIJNS5_1CILi128EEES8_NS7_ILi64EEEEEENS_10bfloat16_tEfNS_4arch4Sm80ELb1ELb0ELb1ELb0ELb1ELb0ELb0ELb0ELi2ELi4ELi4ELi4ELb0EEENS1_21CollectiveEpilogueBwdISA_SB_SD_Li256ELb0ELb0ELi2EEENS1_25SingleTileBwdLPTSchedulerILb0ELi128ELb1EEEEEEEEEvNT_6ParamsE) ;  /* 0xffff4f8006007950 */ /* 0x000fea0003c3ffff */
        .type           $_ZN7cutlass13device_kernelIN5flash19enable_sm80_to_sm89INS1_16FlashAttnBwdSm80INS1_25CollectiveMainloopBwdSm80ILi2ELi2EN4cute5tupleIJNS5_1CILi128EEES8_NS7_ILi64EEEEEENS_10bfloat16_tEfNS_4arch4Sm80ELb1ELb0ELb1ELb0ELb1ELb0ELb0ELb0ELi2ELi4ELi4ELi4ELb0EEENS1_21CollectiveEpilogueBwdISA_SB_SD_Li256ELb0ELb0ELi2EEENS1_25SingleTileBwdLPTSchedulerILb0ELi128ELb1EEEEEEEEEvNT_6ParamsE$_ZN4cute3eso3ESOILb1ELb0EJNS_6LayoutINS_5tupleIJNS3_IJNS_1CILi8EEENS4_ILi1EEEEEENS4_ILi2EEEEEENS3_IJNS3_IJS6_NS4_ILi0EEEEEENS4_ILi4096EEEEEEEEiEEC2ERKSE_RKi,@function
        .size           $_ZN7cutlass13device_kernelIN5flash19enable_sm80_to_sm89INS1_16FlashAttnBwdSm80INS1_25CollectiveMainloopBwdSm80ILi2ELi2EN4cute5tupleIJNS5_1CILi128EEES8_NS7_ILi64EEEEEENS_10bfloat16_tEfNS_4arch4Sm80ELb1ELb0ELb1ELb0ELb1ELb0ELb0ELb0ELi2ELi4ELi4ELi4ELb0EEENS1_21CollectiveEpilogueBwdISA_SB_SD_Li256ELb0ELb0ELi2EEENS1_25SingleTileBwdLPTSchedulerILb0ELi128ELb1EEEEEEEEEvNT_6ParamsE$_ZN4cute3eso3ESOILb1ELb0EJNS_6LayoutINS_5tupleIJNS3_IJNS_1CILi8EEENS4_ILi1EEEEEENS4_ILi2EEEEEENS3_IJNS3_IJS6_NS4_ILi0EEEEEENS4_ILi4096EEEEEEEEiEEC2ERKSE_RKi,($_ZN7cutlass13device_kernelIN5flash19enable_sm80_to_sm89INS1_16FlashAttnBwdSm80INS1_25CollectiveMainloopBwdSm80ILi2ELi2EN4cute5tupleIJNS5_1CILi128EEES8_NS7_ILi64EEEEEENS_10bfloat16_tEfNS_4arch4Sm80ELb1ELb0ELb1ELb0ELb1ELb0ELb0ELb0ELi2ELi4ELi4ELi4ELb0EEENS1_21CollectiveEpilogueBwdISA_SB_SD_Li256ELb0ELb0ELi2EEENS1_25SingleTileBwdLPTSchedulerILb0ELi128ELb1EEEEEEEEEvNT_6ParamsE$_ZN4cute3eso3ESOILb1ELb0EJNS_6LayoutINS_5tupleIJNS3_IJNS_1CILi8EEENS4_ILi1EEEEEENS4_ILi2EEEEEENS3_IJNS3_IJS6_NS4_ILi0EEEEEENS4_ILi64EEEEEEEENS_10ViewEngineIPN7cutlass10bfloat16_tEEEEEC2ERKSE_RKSJ_ - $_ZN7cutlass13device_kernelIN5flash19enable_sm80_to_sm89INS1_16FlashAttnBwdSm80INS1_25CollectiveMainloopBwdSm80ILi2ELi2EN4cute5tupleIJNS5_1CILi128EEES8_NS7_ILi64EEEEEENS_10bfloat16_tEfNS_4arch4Sm80ELb1ELb0ELb1ELb0ELb1ELb0ELb0ELb0ELi2ELi4ELi4ELi4ELb0EEENS1_21CollectiveEpilogueBwdISA_SB_SD_Li256ELb0ELb0ELi2EEENS1_25SingleTileBwdLPTSchedulerILb0ELi128ELb1EEEEEEEEEvNT_6ParamsE$_ZN4cute3eso3ESOILb1ELb0EJNS_6LayoutINS_5tupleIJNS3_IJNS_1CILi8EEENS4_ILi1EEEEEENS4_ILi2EEEEEENS3_IJNS3_IJS6_NS4_ILi0EEEEEENS4_ILi4096EEEEEEEEiEEC2ERKSE_RKi)
$_ZN7cutlass13device_kernelIN5flash19enable_sm80_to_sm89INS1_16FlashAttnBwdSm80INS1_25CollectiveMainloopBwdSm80ILi2ELi2EN4cute5tupleIJNS5_1CILi128EEES8_NS7_ILi64EEEEEENS_10bfloat16_tEfNS_4arch4Sm80ELb1ELb0ELb1ELb0ELb1ELb0ELb0ELb0ELi2ELi4ELi4ELi4ELb0EEENS1_21CollectiveEpilogueBwdISA_SB_SD_Li256ELb0ELb0ELi2EEENS1_25SingleTileBwdLPTSchedulerILb0ELi128ELb1EEEEEEEEEvNT_6ParamsE$_ZN4cute3eso3ESOILb1ELb0EJNS_6LayoutINS_5tupleIJNS3_IJNS_1CILi8EEENS4_ILi1EEEEEENS4_ILi2EEEEEENS3_IJNS3_IJS6_NS4_ILi0EEEEEENS4_ILi4096EEEEEEEEiEEC2ERKSE_RKi:
[----:B------:R-:W-:Y:S02]  /*b080*/  IADD3 R2, R67, -c[0x0][0x20], RZ ;  /* 0x8000080043027a10 */ /* 0x000fe40007ffe0ff */
[----:B------:R-:W-:-:S03]  /*b090*/  MOV R5, 0x0 ;  /* 0x0000000000057802 */ /* 0x000fc60000000f00 */
[----:B------:R1:W-:Y:S01]  /*b0a0*/  STL [R2], R3 ;  /* 0x0000000302007387 */ /* 0x0003e20000100800 */
[----:B------:R-:W-:Y:S05]  /*b0b0*/  RET.REL.NODEC R4 `(_ZN7cutlass13device_kernelIN5flash19enable_sm80_to_sm89INS1_16FlashAttnBwdSm80INS1_25CollectiveMainloopBwdSm80ILi2ELi2EN4cute5tupleIJNS5_1CILi128EEES8_NS7_ILi64EEEEEENS_10bfloat16_tEfNS_4arch4Sm80ELb1ELb0ELb1ELb0ELb1ELb0ELb0ELb0ELi2ELi4ELi4ELi4ELb0EEENS1_21CollectiveEpilogueBwdISA_SB_SD_Li256ELb0ELb0ELi2EEENS1_25SingleTileBwdLPTSchedulerILb0ELi128ELb1EEEEEEEEEvNT_6ParamsE) ;  /* 0xffff4f4004007950 */ /* 0x000fea0003c3ffff */
        .type           $_ZN7cutlass13device_kernelIN5flash19enable_sm80_to_sm89INS1_16FlashAttnBwdSm80INS1_25CollectiveMainloopBwdSm80ILi2ELi2EN4cute5tupleIJNS5_1CILi128EEES8_NS7_ILi64EEEEEENS_10bfloat16_tEfNS_4arch4Sm80ELb1ELb0ELb1ELb0ELb1ELb0ELb0ELb0ELi2ELi4ELi4ELi4ELb0EEENS1_21CollectiveEpilogueBwdISA_SB_SD_Li256ELb0ELb0ELi2EEENS1_25SingleTileBwdLPTSchedulerILb0ELi128ELb1EEEEEEEEEvNT_6ParamsE$_ZN4cute3eso3ESOILb1ELb0EJNS_6LayoutINS_5tupleIJNS3_IJNS_1CILi8EEENS4_ILi1EEEEEENS4_ILi2EEEEEENS3_IJNS3_IJS6_NS4_ILi0EEEEEENS4_ILi64EEEEEEEENS_10ViewEngineIPN7cutlass10bfloat16_tEEEEEC2ERKSE_RKSJ_,@function
        .size           $_ZN7cutlass13device_kernelIN5flash19enable_sm80_to_sm89INS1_16FlashAttnBwdSm80INS1_25CollectiveMainloopBwdSm80ILi2ELi2EN4cute5tupleIJNS5_1CILi128EEES8_NS7_ILi64EEEEEENS_10bfloat16_tEfNS_4arch4Sm80ELb1ELb0ELb1ELb0ELb1ELb0ELb0ELb0ELi2ELi4ELi4ELi4ELb0EEENS1_21CollectiveEpilogueBwdISA_SB_SD_Li256ELb0ELb0ELi2EEENS1_25SingleTileBwdLPTSchedulerILb0ELi128ELb1EEEEEEEEEvNT_6ParamsE$_ZN4cute3eso3ESOILb1ELb0EJNS_6LayoutINS_5tupleIJNS3_IJNS_1CILi8EEENS4_ILi1EEEEEENS4_ILi2EEEEEENS3_IJNS3_IJS6_NS4_ILi0EEEEEENS4_ILi64EEEEEEEENS_10ViewEngineIPN7cutlass10bfloat16_tEEEEEC2ERKSE_RKSJ_,($_ZN7cutlass13device_kernelIN5flash19enable_sm80_to_sm89INS1_16FlashAttnBwdSm80INS1_25CollectiveMainloopBwdSm80ILi2ELi2EN4cute5tupleIJNS5_1CILi128EEES8_NS7_ILi64EEEEEENS_10bfloat16_tEfNS_4arch4Sm80ELb1ELb0ELb1ELb0ELb1ELb0ELb0ELb0ELi2ELi4ELi4ELi4ELb0EEENS1_21CollectiveEpilogueBwdISA_SB_SD_Li256ELb0ELb0ELi2EEENS1_25SingleTileBwdLPTSchedulerILb0ELi128ELb1EEEEEEEEEvNT_6ParamsE$_ZN4cute3eso3ESOILb1ELb0EJNS_6LayoutINS_5tupleIJNS3_IJNS_1CILi8EEENS4_ILi1EEEEEENS4_ILi2EEEEEENS3_IJNS3_IJS6_NS4_ILi0EEEEEENS4_ILi64EEEEEEEEiEEC2ERKSE_RKi - $_ZN7cutlass13device_kernelIN5flash19enable_sm80_to_sm89INS1_16FlashAttnBwdSm80INS1_25CollectiveMainloopBwdSm80ILi2ELi2EN4cute5tupleIJNS5_1CILi128EEES8_NS7_ILi64EEEEEENS_10bfloat16_tEfNS_4arch4Sm80ELb1ELb0ELb1ELb0ELb1ELb0ELb0ELb0ELi2ELi4ELi4ELi4ELb0EEENS1_21CollectiveEpilogueBwdISA_SB_SD_Li256ELb0ELb0ELi2EEENS1_25SingleTileBwdLPTSchedulerILb0ELi128ELb1EEEEEEEEEvNT_6ParamsE$_ZN4cute3eso3ESOILb1ELb0EJNS_6LayoutINS_5tupleIJNS3_IJNS_1CILi8EEENS4_ILi1EEEEEENS4_ILi2EEEEEENS3_IJNS3_IJS6_NS4_ILi0EEEEEENS4_ILi64EEEEEEEENS_10ViewEngineIPN7cutlass10bfloat16_tEEEEEC2ERKSE_RKSJ_)
$_ZN7cutlass13device_kernelIN5flash19enable_sm80_to_sm89INS1_16FlashAttnBwdSm80INS1_25CollectiveMainloopBwdSm80ILi2ELi2EN4cute5tupleIJNS5_1CILi128EEES8_NS7_ILi64EEEEEENS_10bfloat16_tEfNS_4arch4Sm80ELb1ELb0ELb1ELb0ELb1ELb0ELb0ELb0ELi2ELi4ELi4ELi4ELb0EEENS1_21CollectiveEpilogueBwdISA_SB_SD_Li256ELb0ELb0ELi2EEENS1_25SingleTileBwdLPTSchedulerILb0ELi128ELb1EEEEEEEEEvNT_6ParamsE$_ZN4cute3eso3ESOILb1ELb0EJNS_6LayoutINS_5tupleIJNS3_IJNS_1CILi8EEENS4_ILi1EEEEEENS4_ILi2EEEEEENS3_IJNS3_IJS6_NS4_ILi0EEEEEENS4_ILi64EEEEEEEENS_10ViewEngineIPN7cutlass10bfloat16_tEEEEEC2ERKSE_RKSJ_:
[----:B------:R-:W-:Y:S01]  /*b0c0*/  IADD3 R2, R23, -c[0x0][0x20], RZ ;  /* 0x8000080017027a10 */ /* 0x000fe20007ffe0ff */
[----:B------:R-:W-:Y:S01]  /*b0d0*/  IMAD.MOV.U32 R9, RZ, RZ, R3 ;  /* 0x000000ffff097224 */ /* 0x000fe200078e0003 */
[----:B------:R-:W-:-:S04]  /*b0e0*/  MOV R7, 0x0 ;  /* 0x0000000000077802 */ /* 0x000fc80000000f00 */
[----:B------:R1:W-:Y:S01]  /*b0f0*/  STL.64 [R2], R8 ;  /* 0x0000000802007387 */ /* 0x0003e20000100a00 */
[----:B------:R-:W-:Y:S05]  /*b100*/  RET.REL.NODEC R6 `(_ZN7cutlass13device_kernelIN5flash19enable_sm80_to_sm89INS1_16FlashAttnBwdSm80INS1_25CollectiveMainloopBwdSm80ILi2ELi2EN4cute5tupleIJNS5_1CILi128EEES8_NS7_ILi64EEEEEENS_10bfloat16_tEfNS_4arch4Sm80ELb1ELb0ELb1ELb0ELb1ELb0ELb0ELb0ELi2ELi4ELi4ELi4ELb0EEENS1_21CollectiveEpilogueBwdISA_SB_SD_Li256ELb0ELb0ELi2EEENS1_25SingleTileBwdLPTSchedulerILb0ELi128ELb1EEEEEEEEEvNT_6ParamsE) ;  /* 0xffff4ef006007950 */ /* 0x000fea0003c3ffff */
        .type           $_ZN7cutlass13device_kernelIN5flash19enable_sm80_to_sm89INS1_16FlashAttnBwdSm80INS1_25CollectiveMainloopBwdSm80ILi2ELi2EN4cute5tupleIJNS5_1CILi128EEES8_NS7_ILi64EEEEEENS_10bfloat16_tEfNS_4arch4Sm80ELb1ELb0ELb1ELb0ELb1ELb0ELb0ELb0ELi2ELi4ELi4ELi4ELb0EEENS1_21CollectiveEpilogueBwdISA_SB_SD_Li256ELb0ELb0ELi2EEENS1_25SingleTileBwdLPTSchedulerILb0ELi128ELb1EEEEEEEEEvNT_6ParamsE$_ZN4cute3eso3ESOILb1ELb0EJNS_6LayoutINS_5tupleIJNS3_IJNS_1CILi8EEENS4_ILi1EEEEEENS4_ILi2EEEEEENS3_IJNS3_IJS6_NS4_ILi0EEEEEENS4_ILi64EEEEEEEEiEEC2ERKSE_RKi,@function
        .size           $_ZN7cutlass13device_kernelIN5flash19enable_sm80_to_sm89INS1_16FlashAttnBwdSm80INS1_25CollectiveMainloopBwdSm80ILi2ELi2EN4cute5tupleIJNS5_1CILi128EEES8_NS7_ILi64EEEEEENS_10bfloat16_tEfNS_4arch4Sm80ELb1ELb0ELb1ELb0ELb1ELb0ELb0ELb0ELi2ELi4ELi4ELi4ELb0EEENS1_21CollectiveEpilogueBwdISA_SB_SD_Li256ELb0ELb0ELi2EEENS1_25SingleTileBwdLPTSchedulerILb0ELi128ELb1EEEEEEEEEvNT_6ParamsE$_ZN4cute3eso3ESOILb1ELb0EJNS_6LayoutINS_5tupleIJNS3_IJNS_1CILi8EEENS4_ILi1EEEEEENS4_ILi2EEEEEENS3_IJNS3_IJS6_NS4_ILi0EEEEEENS4_ILi64EEEEEEEEiEEC2ERKSE_RKi,($_ZN7cutlass13device_kernelIN5flash19enable_sm80_to_sm89INS1_16FlashAttnBwdSm80INS1_25CollectiveMainloopBwdSm80ILi2ELi2EN4cute5tupleIJNS5_1CILi128EEES8_NS7_ILi64EEEEEENS_10bfloat16_tEfNS_4arch4Sm80ELb1ELb0ELb1ELb0ELb1ELb0ELb0ELb0ELi2ELi4ELi4ELi4ELb0EEENS1_21CollectiveEpilogueBwdISA_SB_SD_Li256ELb0ELb0ELi2EEENS1_25SingleTileBwdLPTSchedulerILb0ELi128ELb1EEEEEEEEEvNT_6ParamsE$_ZN4cute3eso3ESOILb1ELb0EJNS_6LayoutINS_5tupleIJNS3_IJNS_1CILi8EEENS4_ILi1EEEEEENS4_ILi2EEEEEENS3_IJNS3_IJS6_NS4_ILi0EEEEEENS4_ILi8192EEEEEEEENS_10ViewEngineINS_8smem_ptrIPN7cutlass10bfloat16_tEEEEEEEC2ERKSE_RKSL_ - $_ZN7cutlass13device_kernelIN5flash19enable_sm80_to_sm89INS1_16FlashAttnBwdSm80INS1_25CollectiveMainloopBwdSm80ILi2ELi2EN4cute5tupleIJNS5_1CILi128EEES8_NS7_ILi64EEEEEENS_10bfloat16_tEfNS_4arch4Sm80ELb1ELb0ELb1ELb0ELb1ELb0ELb0ELb0ELi2ELi4ELi4ELi4ELb0EEENS1_21CollectiveEpilogueBwdISA_SB_SD_Li256ELb0ELb0ELi2EEENS1_25SingleTileBwdLPTSchedulerILb0ELi128ELb1EEEEEEEEEvNT_6ParamsE$_ZN4cute3eso3ESOILb1ELb0EJNS_6LayoutINS_5tupleIJNS3_IJNS_1CILi8EEENS4_ILi1EEEEEENS4_ILi2EEEEEENS3_IJNS3_IJS6_NS4_ILi0EEEEEENS4_ILi64EEEEEEEEiEEC2ERKSE_RKi)
$_ZN7cutlass13device_kernelIN5flash19enable_sm80_to_sm89INS1_16FlashAttnBwdSm80INS1_25CollectiveMainloopBwdSm80ILi2ELi2EN4cute5tupleIJNS5_1CILi128EEES8_NS7_ILi64EEEEEENS_10bfloat16_tEfNS_4arch4Sm80ELb1ELb0ELb1ELb0ELb1ELb0ELb0ELb0ELi2ELi4ELi4ELi4ELb0EEENS1_21CollectiveEpilogueBwdISA_SB_SD_Li256ELb0ELb0ELi2EEENS1_25SingleTileBwdLPTSchedulerILb0ELi128ELb1EEEEEEEEEvNT_6ParamsE$_ZN4cute3eso3ESOILb1ELb0EJNS_6LayoutINS_5tupleIJNS3_IJNS_1CILi8EEENS4_ILi1EEEEEENS4_ILi2EEEEEENS3_IJNS3_IJS6_NS4_ILi0EEEEEENS4_ILi64EEEEEEEEiEEC2ERKSE_RKi:
[----:B------:R-:W-:Y:S02]  /*b110*/  IADD3 R2, R23, -c[0x0][0x20], RZ ;  /* 0x8000080017027a10 */ /* 0x000fe40007ffe0ff */
[----:B------:R-:W-:-:S03]  /*b120*/  MOV R7, 0x0 ;  /* 0x0000000000077802 */ /* 0x000fc60000000f00 */
[----:B------:R1:W-:Y:S01]  /*b130*/  STL [R2], R3 ;  /* 0x0000000302007387 */ /* 0x0003e20000100800 */
[----:B------:R-:W-:Y:S05]  /*b140*/  RET.REL.NODEC R6 `(_ZN7cutlass13device_kernelIN5flash19enable_sm80_to_sm89INS1_16FlashAttnBwdSm80INS1_25CollectiveMainloopBwdSm80ILi2ELi2EN4cute5tupleIJNS5_1CILi128EEES8_NS7_ILi64EEEEEENS_10bfloat16_tEfNS_4arch4Sm80ELb1ELb0ELb1ELb0ELb1ELb0ELb0ELb0ELi2ELi4ELi4ELi4ELb0EEENS1_21CollectiveEpilogueBwdISA_SB_SD_Li256ELb0ELb0ELi2EEENS1_25SingleTileBwdLPTSchedulerILb0ELi128ELb1EEEEEEEEEvNT_6ParamsE) ;  /* 0xffff4eb006007950 */ /* 0x000fea0003c3ffff */
        .type           $_ZN7cutlass13device_kernelIN5flash19enable_sm80_to_sm89INS1_16FlashAttnBwdSm80INS1_25CollectiveMainloopBwdSm80ILi2ELi2EN4cute5tupleIJNS5_1CILi128EEES8_NS7_ILi64EEEEEENS_10bfloat16_tEfNS_4arch4Sm80ELb1ELb0ELb1ELb0ELb1ELb0ELb0ELb0ELi2ELi4ELi4ELi4ELb0EEENS1_21CollectiveEpilogueBwdISA_SB_SD_Li256ELb0ELb0ELi2EEENS1_25SingleTileBwdLPTSchedulerILb0ELi128ELb1EEEEEEEEEvNT_6ParamsE$_ZN4cute3eso3ESOILb1ELb0EJNS_6LayoutINS_5tupleIJNS3_IJNS_1CILi8EEENS4_ILi1EEEEEENS4_ILi2EEEEEENS3_IJNS3_IJS6_NS4_ILi0EEEEEENS4_ILi8192EEEEEEEENS_10ViewEngineINS_8smem_ptrIPN7cutlass10bfloat16_tEEEEEEEC2ERKSE_RKSL_,@function
        .size           $_ZN7cutlass13device_kernelIN5flash19enable_sm80_to_sm89INS1_16FlashAttnBwdSm80INS1_25CollectiveMainloopBwdSm80ILi2ELi2EN4cute5tupleIJNS5_1CILi128EEES8_NS7_ILi64EEEEEENS_10bfloat16_tEfNS_4arch4Sm80ELb1ELb0ELb1ELb0ELb1ELb0ELb0ELb0ELi2ELi4ELi4ELi4ELb0EEENS1_21CollectiveEpilogueBwdISA_SB_SD_Li256ELb0ELb0ELi2EEENS1_25SingleTileBwdLPTSchedulerILb0ELi128ELb1EEEEEEEEEvNT_6ParamsE$_ZN4cute3eso3ESOILb1ELb0EJNS_6LayoutINS_5tupleIJNS3_IJNS_1CILi8EEENS4_ILi1EEEEEENS4_ILi2EEEEEENS3_IJNS3_IJS6_NS4_ILi0EEEEEENS4_ILi8192EEEEEEEENS_10ViewEngineINS_8smem_ptrIPN7cutlass10bfloat16_tEEEEEEEC2ERKSE_RKSL_,($_ZN7cutlass13device_kernelIN5flash19enable_sm80_to_sm89INS1_16FlashAttnBwdSm80INS1_25CollectiveMainloopBwdSm80ILi2ELi2EN4cute5tupleIJNS5_1CILi128EEES8_NS7_ILi64EEEEEENS_10bfloat16_tEfNS_4arch4Sm80ELb1ELb0ELb1ELb0ELb1ELb0ELb0ELb0ELi2ELi4ELi4ELi4ELb0EEENS1_21CollectiveEpilogueBwdISA_SB_SD_Li256ELb0ELb0ELi2EEENS1_25SingleTileBwdLPTSchedulerILb0ELi128ELb1EEEEEEEEEvNT_6ParamsE$_ZN4cute3eso3ESOILb1ELb0EJNS_6LayoutINS_5tupleIJNS3_IJNS_1CILi8EEENS4_ILi1EEEEEENS4_ILi2EEEEEENS3_IJNS3_IJS6_NS4_ILi0EEEEEENS4_ILi8192EEEEEEEEiEEC2ERKSE_RKi - $_ZN7cutlass13device_kernelIN5flash19enable_sm80_to_sm89INS1_16FlashAttnBwdSm80INS1_25CollectiveMainloopBwdSm80ILi2ELi2EN4cute5tupleIJNS5_1CILi128EEES8_NS7_ILi64EEEEEENS_10bfloat16_tEfNS_4arch4Sm80ELb1ELb0ELb1ELb0ELb1ELb0ELb0ELb0ELi2ELi4ELi4ELi4ELb0EEENS1_21CollectiveEpilogueBwdISA_SB_SD_Li256ELb0ELb0ELi2EEENS1_25SingleTileBwdLPTSchedulerILb0ELi128ELb1EEEEEEEEEvNT_6ParamsE$_ZN4cute3eso3ESOILb1ELb0EJNS_6LayoutINS_5tupleIJNS3_IJNS_1CILi8EEENS4_ILi1EEEEEENS4_ILi2EEEEEENS3_IJNS3_IJS6_NS4_ILi0EEEEEENS4_ILi8192EEEEEEEENS_10ViewEngineINS_8smem_ptrIPN7cutlass10bfloat16_tEEEEEEEC2ERKSE_RKSL_)
$_ZN7cutlass13device_kernelIN5flash19enable_sm80_to_sm89INS1_16FlashAttnBwdSm80INS1_25CollectiveMainloopBwdSm80ILi2ELi2EN4cute5tupleIJNS5_1CILi128EEES8_NS7_ILi64EEEEEENS_10bfloat16_tEfNS_4arch4Sm80ELb1ELb0ELb1ELb0ELb1ELb0ELb0ELb0ELi2ELi4ELi4ELi4ELb0EEENS1_21CollectiveEpilogueBwdISA_SB_SD_Li256ELb0ELb0ELi2EEENS1_25SingleTileBwdLPTSchedulerILb0ELi128ELb1EEEEEEEEEvNT_6ParamsE$_ZN4cute3eso3ESOILb1ELb0EJNS_6LayoutINS_5tupleIJNS3_IJNS_1CILi8EEENS4_ILi1EEEEEENS4_ILi2EEEEEENS3_IJNS3_IJS6_NS4_ILi0EEEEEENS4_ILi8192EEEEEEEENS_10ViewEngineINS_8smem_ptrIPN7cutlass10bfloat16_tEEEEEEEC2ERKSE_RKSL_:
[----:B------:R-:W-:Y:S02]  /*b150*/  IADD3 R4, R23, -c[0x0][0x20], RZ ;  /* 0x8000080017047a10 */ /* 0x000fe40007ffe0ff */
[----:B------:R-:W-:-:S03]  /*b160*/  MOV R7, 0x0 ;  /* 0x0000000000077802 */ /* 0x000fc60000000f00 */
[----:B------:R1:W-:Y:S01]  /*b170*/  STL.64 [R4], R2 ;  /* 0x0000000204007387 */ /* 0x0003e20000100a00 */
[----:B------:R-:W-:Y:S05]  /*b180*/  RET.REL.NODEC R6 `(_ZN7cutlass13device_kernelIN5flash19enable_sm80_to_sm89INS1_16FlashAttnBwdSm80INS1_25CollectiveMainloopBwdSm80ILi2ELi2EN4cute5tupleIJNS5_1CILi128EEES8_NS7_ILi64EEEEEENS_10bfloat16_tEfNS_4arch4Sm80ELb1ELb0ELb1ELb0ELb1ELb0ELb0ELb0ELi2ELi4ELi4ELi4ELb0EEENS1_21CollectiveEpilogueBwdISA_SB_SD_Li256ELb0ELb0ELi2EEENS1_25SingleTileBwdLPTSchedulerILb0ELi128ELb1EEEEEEEEEvNT_6ParamsE) ;  /* 0xffff4e7006007950 */ /* 0x000fea0003c3ffff */
        .type           $_ZN7cutlass13device_kernelIN5flash19enable_sm80_to_sm89INS1_16FlashAttnBwdSm80INS1_25CollectiveMainloopBwdSm80ILi2ELi2EN4cute5tupleIJNS5_1CILi128EEES8_NS7_ILi64EEEEEENS_10bfloat16_tEfNS_4arch4Sm80ELb1ELb0ELb1ELb0ELb1ELb0ELb0ELb0ELi2ELi4ELi4ELi4ELb0EEENS1_21CollectiveEpilogueBwdISA_SB_SD_Li256ELb0ELb0ELi2EEENS1_25SingleTileBwdLPTSchedulerILb0ELi128ELb1EEEEEEEEEvNT_6ParamsE$_ZN4cute3eso3ESOILb1ELb0EJNS_6LayoutINS_5tupleIJNS3_IJNS_1CILi8EEENS4_ILi1EEEEEENS4_ILi2EEEEEENS3_IJNS3_IJS6_NS4_ILi0EEEEEENS4_ILi8192EEEEEEEEiEEC2ERKSE_RKi,@function
        .size           $_ZN7cutlass13device_kernelIN5flash19enable_sm80_to_sm89INS1_16FlashAttnBwdSm80INS1_25CollectiveMainloopBwdSm80ILi2ELi2EN4cute5tupleIJNS5_1CILi128EEES8_NS7_ILi64EEEEEENS_10bfloat16_tEfNS_4arch4Sm80ELb1ELb0ELb1ELb0ELb1ELb0ELb0ELb0ELi2ELi4ELi4ELi4ELb0EEENS1_21CollectiveEpilogueBwdISA_SB_SD_Li256ELb0ELb0ELi2EEENS1_25SingleTileBwdLPTSchedulerILb0ELi128ELb1EEEEEEEEEvNT_6ParamsE$_ZN4cute3eso3ESOILb1ELb0EJNS_6LayoutINS_5tupleIJNS3_IJNS_1CILi8EEENS4_ILi1EEEEEENS4_ILi2EEEEEENS3_IJNS3_IJS6_NS4_ILi0EEEEEENS4_ILi8192EEEEEEEEiEEC2ERKSE_RKi,($_ZN7cutlass13device_kernelIN5flash19enable_sm80_to_sm89INS1_16FlashAttnBwdSm80INS1_25CollectiveMainloopBwdSm80ILi2ELi2EN4cute5tupleIJNS5_1CILi128EEES8_NS7_ILi64EEEEEENS_10bfloat16_tEfNS_4arch4Sm80ELb1ELb0ELb1ELb0ELb1ELb0ELb0ELb0ELi2ELi4ELi4ELi4ELb0EEENS1_21CollectiveEpilogueBwdISA_SB_SD_Li256ELb0ELb0ELi2EEENS1_25SingleTileBwdLPTSchedulerILb0ELi128ELb1EEEEEEEEEvNT_6ParamsE$_ZN4cute3eso3ESOILb1ELb0EJNS_6LayoutINS_5tupleIJNS3_IJNS_1CILi8EEENS4_ILi1EEEEEENS4_ILi2EEEEEENS3_IJNS3_IJS6_NS4_ILi0EEEEEES5_EEEEENS_10ViewEngineIPN7cutlass10bfloat16_tEEEEEC2ERKSD_RKSI_ - $_ZN7cutlass13device_kernelIN5flash19enable_sm80_to_sm89INS1_16FlashAttnBwdSm80INS1_25CollectiveMainloopBwdSm80ILi2ELi2EN4cute5tupleIJNS5_1CILi128EEES8_NS7_ILi64EEEEEENS_10bfloat16_tEfNS_4arch4Sm80ELb1ELb0ELb1ELb0ELb1ELb0ELb0ELb0ELi2ELi4ELi4ELi4ELb0EEENS1_21CollectiveEpilogueBwdISA_SB_SD_Li256ELb0ELb0ELi2EEENS1_25SingleTileBwdLPTSchedulerILb0ELi128ELb1EEEEEEEEEvNT_6ParamsE$_ZN4cute3eso3ESOILb1ELb0EJNS_6LayoutINS_5tupleIJNS3_IJNS_1CILi8EEENS4_ILi1EEEEEENS4_ILi2EEEEEENS3_IJNS3_IJS6_NS4_ILi0EEEEEENS4_ILi8192EEEEEEEEiEEC2ERKSE_RKi)
$_ZN7cutlass13device_kernelIN5flash19enable_sm80_to_sm89INS1_16FlashAttnBwdSm80INS1_25CollectiveMainloopBwdSm80ILi2ELi2EN4cute5tupleIJNS5_1CILi128EEES8_NS7_ILi64EEEEEENS_10bfloat16_tEfNS_4arch4Sm80ELb1ELb0ELb1ELb0ELb1ELb0ELb0ELb0ELi2ELi4ELi4ELi4ELb0EEENS1_21CollectiveEpilogueBwdISA_SB_SD_Li256ELb0ELb0ELi2EEENS1_25SingleTileBwdLPTSchedulerILb0ELi128ELb1EEEEEEEEEvNT_6ParamsE$_ZN4cute3eso3ESOILb1ELb0EJNS_6LayoutINS_5tupleIJNS3_IJNS_1CILi8EEENS4_ILi1EEEEEENS4_ILi2EEEEEENS3_IJNS3_IJS6_NS4_ILi0EEEEEENS4_ILi8192EEEEEEEEiEEC2ERKSE_RKi:
[----:B------:R-:W-:Y:S02]  /*b190*/  IADD3 R2, R23, -c[0x0][0x20], RZ ;  /* 0x8000080017027a10 */ /* 0x000fe40007ffe0ff */
[----:B------:R-:W-:-:S03]  /*b1a0*/  MOV R5, 0x0 ;  /* 0x0000000000057802 */ /* 0x000fc60000000f00 */
[----:B------:R1:W-:Y:S01]  /*b1b0*/  STL [R2], R3 ;  /* 0x0000000302007387 */ /* 0x0003e20000100800 */
[----:B------:R-:W-:Y:S05]  /*b1c0*/  RET.REL.NODEC R4 `(_ZN7cutlass13device_kernelIN5flash19enable_sm80_to_sm89INS1_16FlashAttnBwdSm80INS1_25CollectiveMainloopBwdSm80ILi2ELi2EN4cute5tupleIJNS5_1CILi128EEES8_NS7_ILi64EEEEEENS_10bfloat16_tEfNS_4arch4Sm80ELb1ELb0ELb1ELb0ELb1ELb0ELb0ELb0ELi2ELi4ELi4ELi4ELb0EEENS1_21CollectiveEpilogueBwdISA_SB_SD_Li256ELb0ELb0ELi2EEENS1_25SingleTileBwdLPTSchedulerILb0ELi128ELb1EEEEEEEEEvNT_6ParamsE) ;  /* 0xffff4e3004007950 */ /* 0x000fea0003c3ffff */
        .type           $_ZN7cutlass13device_kernelIN5flash19enable_sm80_to_sm89INS1_16FlashAttnBwdSm80INS1_25CollectiveMainloopBwdSm80ILi2ELi2EN4cute5tupleIJNS5_1CILi128EEES8_NS7_ILi64EEEEEENS_10bfloat16_tEfNS_4arch4Sm80ELb1ELb0ELb1ELb0ELb1ELb0ELb0ELb0ELi2ELi4ELi4ELi4ELb0EEENS1_21CollectiveEpilogueBwdISA_SB_SD_Li256ELb0ELb0ELi2EEENS1_25SingleTileBwdLPTSchedulerILb0ELi128ELb1EEEEEEEEEvNT_6ParamsE$_ZN4cute3eso3ESOILb1ELb0EJNS_6LayoutINS_5tupleIJNS3_IJNS_1CILi8EEENS4_ILi1EEEEEENS4_ILi2EEEEEENS3_IJNS3_IJS6_NS4_ILi0EEEEEES5_EEEEENS_10ViewEngineIPN7cutlass10bfloat16_tEEEEEC2ERKSD_RKSI_,@function
        .size           $_ZN7cutlass13device_kernelIN5flash19enable_sm80_to_sm89INS1_16FlashAttnBwdSm80INS1_25CollectiveMainloopBwdSm80ILi2ELi2EN4cute5tupleIJNS5_1CILi128EEES8_NS7_ILi64EEEEEENS_10bfloat16_tEfNS_4arch4Sm80ELb1ELb0ELb1ELb0ELb1ELb0ELb0ELb0ELi2ELi4ELi4ELi4ELb0EEENS1_21CollectiveEpilogueBwdISA_SB_SD_Li256ELb0ELb0ELi2EEENS1_25SingleTileBwdLPTSchedulerILb0ELi128ELb1EEEEEEEEEvNT_6ParamsE$_ZN4cute3eso3ESOILb1ELb0EJNS_6LayoutINS_5tupleIJNS3_IJNS_1CILi8EEENS4_ILi1EEEEEENS4_ILi2EEEEEENS3_IJNS3_IJS6_NS4_ILi0EEEEEES5_EEEEENS_10ViewEngineIPN7cutlass10bfloat16_tEEEEEC2ERKSD_RKSI_,($_ZN7cutlass13device_kernelIN5flash19enable_sm80_to_sm89INS1_16FlashAttnBwdSm80INS1_25CollectiveMainloopBwdSm80ILi2ELi2EN4cute5tupleIJNS5_1CILi128EEES8_NS7_ILi64EEEEEENS_10bfloat16_tEfNS_4arch4Sm80ELb1ELb0ELb1ELb0ELb1ELb0ELb0ELb0ELi2ELi4ELi4ELi4ELb0EEENS1_21CollectiveEpilogueBwdISA_SB_SD_Li256ELb0ELb0ELi2EEENS1_25SingleTileBwdLPTSchedulerILb0ELi128ELb1EEEEEEEEEvNT_6ParamsE$_ZN4cute3eso3ESOILb1ELb0EJNS_6LayoutINS_5tupleIJNS3_IJNS_1CILi8EEENS4_ILi1EEEEEENS4_ILi2EEEEEENS3_IJNS3_IJS6_NS4_ILi0EEEEEES5_EEEEEiEEC2ERKSD_RKi - $_ZN7cutlass13device_kernelIN5flash19enable_sm80_to_sm89INS1_16FlashAttnBwdSm80INS1_25CollectiveMainloopBwdSm80ILi2ELi2EN4cute5tupleIJNS5_1CILi128EEES8_NS7_ILi64EEEEEENS_10bfloat16_tEfNS_4arch4Sm80ELb1ELb0ELb1ELb0ELb1ELb0ELb0ELb0ELi2ELi4ELi4ELi4ELb0EEENS1_21CollectiveEpilogueBwdISA_SB_SD_Li256ELb0ELb0ELi2EEENS1_25SingleTileBwdLPTSchedulerILb0ELi128ELb1EEEEEEEEEvNT_6ParamsE$_ZN4cute3eso3ESOILb1ELb0EJNS_6LayoutINS_5tupleIJNS3_IJNS_1CILi8EEENS4_ILi1EEEEEENS4_ILi2EEEEEENS3_IJNS3_IJS6_NS4_ILi0EEEEEES5_EEEEENS_10ViewEngineIPN7cutlass10bfloat16_tEEEEEC2ERKSD_RKSI_)
$_ZN7cutlass13device_kernelIN5flash19enable_sm80_to_sm89INS1_16FlashAttnBwdSm80INS1_25CollectiveMainloopBwdSm80ILi2ELi2EN4cute5tupleIJNS5_1CILi128EEES8_NS7_ILi64EEEEEENS_10bfloat16_tEfNS_4arch4Sm80ELb1ELb0ELb1ELb0ELb1ELb0ELb0ELb0ELi2ELi4ELi4ELi4ELb0EEENS1_21CollectiveEpilogueBwdISA_SB_SD_Li256ELb0ELb0ELi2EEENS1_25SingleTileBwdLPTSchedulerILb0ELi128ELb1EEEEEEEEEvNT_6ParamsE$_ZN4cute3eso3ESOILb1ELb0EJNS_6LayoutINS_5tupleIJNS3_IJNS_1CILi8EEENS4_ILi1EEEEEENS4_ILi2EEEEEENS3_IJNS3_IJS6_NS4_ILi0EEEEEES5_EEEEENS_10ViewEngineIPN7cutlass10bfloat16_tEEEEEC2ERKSD_RKSI_:
[----:B------:R-:W-:Y:S01]  /*b1d0*/  IADD3 R7, R67, -c[0x0][0x20], RZ ;  /* 0x8000080043077a10 */ /* 0x000fe20007ffe0ff */
[----:B------:R-:W-:Y:S01]  /*b1e0*/  IMAD.MOV.U32 R10, RZ, RZ, R6 ;  /* 0x000000ffff0a7224 */ /* 0x000fe200078e0006 */
[----:B------:R-:W-:Y:S01]  /*b1f0*/  MOV R11, R9 ;  /* 0x00000009000b7202 */ /* 0x000fe20000000f00 */
[----:B------:R-:W-:-:S04]  /*b200*/  IMAD.MOV.U32 R9, RZ, RZ, 0x0 ;  /* 0x00000000ff097424 */ /* 0x000fc800078e00ff */
[----:B------:R1:W-:Y:S01]  /*b210*/  STL.64 [R7], R10 ;  /* 0x0000000a07007387 */ /* 0x0003e20000100a00 */
[----:B------:R-:W-:Y:S05]  /*b220*/  RET.REL.NODEC R8 `(_ZN7cutlass13device_kernelIN5flash19enable_sm80_to_sm89INS1_16FlashAttnBwdSm80INS1_25CollectiveMainloopBwdSm80ILi2ELi2EN4cute5tupleIJNS5_1CILi128EEES8_NS7_ILi64EEEEEENS_10bfloat16_tEfNS_4arch4Sm80ELb1ELb0ELb1ELb0ELb1ELb0ELb0ELb0ELi2ELi4ELi4ELi4ELb0EEENS1_21CollectiveEpilogueBwdISA_SB_SD_Li256ELb0ELb0ELi2EEENS1_25SingleTileBwdLPTSchedulerILb0ELi128ELb1EEEEEEEEEvNT_6ParamsE) ;  /* 0xffff4dd008007950 */ /* 0x000fea0003c3ffff */
        .type           $_ZN7cutlass13device_kernelIN5flash19enable_sm80_to_sm89INS1_16FlashAttnBwdSm80INS1_25CollectiveMainloopBwdSm80ILi2ELi2EN4cute5tupleIJNS5_1CILi128EEES8_NS7_ILi64EEEEEENS_10bfloat16_tEfNS_4arch4Sm80ELb1ELb0ELb1ELb0ELb1ELb0ELb0ELb0ELi2ELi4ELi4ELi4ELb0EEENS1_21CollectiveEpilogueBwdISA_SB_SD_Li256ELb0ELb0ELi2EEENS1_25SingleTileBwdLPTSchedulerILb0ELi128ELb1EEEEEEEEEvNT_6ParamsE$_ZN4cute3eso3ESOILb1ELb0EJNS_6LayoutINS_5tupleIJNS3_IJNS_1CILi8EEENS4_ILi1EEEEEENS4_ILi2EEEEEENS3_IJNS3_IJS6_NS4_ILi0EEEEEES5_EEEEEiEEC2ERKSD_RKi,@function
        .size           $_ZN7cutlass13device_kernelIN5flash19enable_sm80_to_sm89INS1_16FlashAttnBwdSm80INS1_25CollectiveMainloopBwdSm80ILi2ELi2EN4cute5tupleIJNS5_1CILi128EEES8_NS7_ILi64EEEEEENS_10bfloat16_tEfNS_4arch4Sm80ELb1ELb0ELb1ELb0ELb1ELb0ELb0ELb0ELi2ELi4ELi4ELi4ELb0EEENS1_21CollectiveEpilogueBwdISA_SB_SD_Li256ELb0ELb0ELi2EEENS1_25SingleTileBwdLPTSchedulerILb0ELi128ELb1EEEEEEEEEvNT_6ParamsE$_ZN4cute3eso3ESOILb1ELb0EJNS_6LayoutINS_5tupleIJNS3_IJNS_1CILi8EEENS4_ILi1EEEEEENS4_ILi2EEEEEENS3_IJNS3_IJS6_NS4_ILi0EEEEEES5_EEEEEiEEC2ERKSD_RKi,($_ZN7cutlass13device_kernelIN5flash19enable_sm80_to_sm89INS1_16FlashAttnBwdSm80INS1_25CollectiveMainloopBwdSm80ILi2ELi2EN4cute5tupleIJNS5_1CILi128EEES8_NS7_ILi64EEEEEENS_10bfloat16_tEfNS_4arch4Sm80ELb1ELb0ELb1ELb0ELb1ELb0ELb0ELb0ELi2ELi4ELi4ELi4ELb0EEENS1_21CollectiveEpilogueBwdISA_SB_SD_Li256ELb0ELb0ELi2EEENS1_25SingleTileBwdLPTSchedulerILb0ELi128ELb1EEEEEEEEEvNT_6ParamsE$_ZN4cute3eso3ESOILb1ELb0EJNS_6LayoutINS_5tupleIJNS3_IJNS_1CILi8EEENS4_ILi1EEEEEENS4_ILi2EEENS3_IJNS4_ILi4EEES8_EEEEEENS3_IJNS3_IJS6_NS4_ILi0EEEEEES5_NS3_IJNS4_ILi32EEENS4_ILi16EEEEEEEEEEENS_10ViewEngineIPN7cutlass10bfloat16_tEEEEEC2ERKSI_RKSN_ - $_ZN7cutlass13device_kernelIN5flash19enable_sm80_to_sm89INS1_16FlashAttnBwdSm80INS1_25CollectiveMainloopBwdSm80ILi2ELi2EN4cute5tupleIJNS5_1CILi128EEES8_NS7_ILi64EEEEEENS_10bfloat16_tEfNS_4arch4Sm80ELb1ELb0ELb1ELb0ELb1ELb0ELb0ELb0ELi2ELi4ELi4ELi4ELb0EEENS1_21CollectiveEpilogueBwdISA_SB_SD_Li256ELb0ELb0ELi2EEENS1_25SingleTileBwdLPTSchedulerILb0ELi128ELb1EEEEEEEEEvNT_6ParamsE$_ZN4cute3eso3ESOILb1ELb0EJNS_6LayoutINS_5tupleIJNS3_IJNS_1CILi8EEENS4_ILi1EEEEEENS4_ILi2EEEEEENS3_IJNS3_IJS6_NS4_ILi0EEEEEES5_EEEEEiEEC2ERKSD_RKi)
$_ZN7cutlass13device_kernelIN5flash19enable_sm80_to_sm89INS1_16FlashAttnBwdSm80INS1_25CollectiveMainloopBwdSm80ILi2ELi2EN4cute5tupleIJNS5_1CILi128EEES8_NS7_ILi64EEEEEENS_10bfloat16_tEfNS_4arch4Sm80ELb1ELb0ELb1ELb0ELb1ELb0ELb0ELb0ELi2ELi4ELi4ELi4ELb0EEENS1_21CollectiveEpilogueBwdISA_SB_SD_Li256ELb0ELb0ELi2EEENS1_25SingleTileBwdLPTSchedulerILb0ELi128ELb1EEEEEEEEEvNT_6ParamsE$_ZN4cute3eso3ESOILb1ELb0EJNS_6LayoutINS_5tupleIJNS3_IJNS_1CILi8EEENS4_ILi1EEEEEENS4_ILi2EEEEEENS3_IJNS3_IJS6_NS4_ILi0EEEEEES5_EEEEEiEEC2ERKSD_RKi:
[----:B------:R-:W-:Y:S02]  /*b230*/  IADD3 R2, R2, -c[0x0][0x20], RZ ;  /* 0x8000080002027a10 */ /* 0x000fe40007ffe0ff */
[----:B------:R-:W-:-:S03]  /*b240*/  MOV R7, 0x0 ;  /* 0x0000000000077802 */ /* 0x000fc60000000f00 */
[----:B------:R1:W-:Y:S01]  /*b250*/  STL [R2], R3 ;  /* 0x0000000302007387 */ /* 0x0003e20000100800 */
[----:B------:R-:W-:Y:S05]  /*b260*/  RET.REL.NODEC R6 `(_ZN7cutlass13device_kernelIN5flash19enable_sm80_to_sm89INS1_16FlashAttnBwdSm80INS1_25CollectiveMainloopBwdSm80ILi2ELi2EN4cute5tupleIJNS5_1CILi128EEES8_NS7_ILi64EEEEEENS_10bfloat16_tEfNS_4arch4Sm80ELb1ELb0ELb1ELb0ELb1ELb0ELb0ELb0ELi2ELi4ELi4ELi4ELb0EEENS1_21CollectiveEpilogueBwdISA_SB_SD_Li256ELb0ELb0ELi2EEENS1_25SingleTileBwdLPTSchedulerILb0ELi128ELb1EEEEEEEEEvNT_6ParamsE) ;  /* 0xffff4d9006007950 */ /* 0x000fea0003c3ffff */
        .type           $_ZN7cutlass13device_kernelIN5flash19enable_sm80_to_sm89INS1_16FlashAttnBwdSm80INS1_25CollectiveMainloopBwdSm80ILi2ELi2EN4cute5tupleIJNS5_1CILi128EEES8_NS7_ILi64EEEEEENS_10bfloat16_tEfNS_4arch4Sm80ELb1ELb0ELb1ELb0ELb1ELb0ELb0ELb0ELi2ELi4ELi4ELi4ELb0EEENS1_21CollectiveEpilogueBwdISA_SB_SD_Li256ELb0ELb0ELi2EEENS1_25SingleTileBwdLPTSchedulerILb0ELi128ELb1EEEEEEEEEvNT_6ParamsE$_ZN4cute3eso3ESOILb1ELb0EJNS_6LayoutINS_5tupleIJNS3_IJNS_1CILi8EEENS4_ILi1EEEEEENS4_ILi2EEENS3_IJNS4_ILi4EEES8_EEEEEENS3_IJNS3_IJS6_NS4_ILi0EEEEEES5_NS3_IJNS4_ILi32EEENS4_ILi16EEEEEEEEEEENS_10ViewEngineIPN7cutlass10bfloat16_tEEEEEC2ERKSI_RKSN_,@function
        .size           $_ZN7cutlass13device_kernelIN5flash19enable_sm80_to_sm89INS1_16FlashAttnBwdSm80INS1_25CollectiveMainloopBwdSm80ILi2ELi2EN4cute5tupleIJNS5_1CILi128EEES8_NS7_ILi64EEEEEENS_10bfloat16_tEfNS_4arch4Sm80ELb1ELb0ELb1ELb0ELb1ELb0ELb0ELb0ELi2ELi4ELi4ELi4ELb0EEENS1_21CollectiveEpilogueBwdISA_SB_SD_Li256ELb0ELb0ELi2EEENS1_25SingleTileBwdLPTSchedulerILb0ELi128ELb1EEEEEEEEEvNT_6ParamsE$_ZN4cute3eso3ESOILb1ELb0EJNS_6LayoutINS_5tupleIJNS3_IJNS_1CILi8EEENS4_ILi1EEEEEENS4_ILi2EEENS3_IJNS4_ILi4EEES8_EEEEEENS3_IJNS3_IJS6_NS4_ILi0EEEEEES5_NS3_IJNS4_ILi32EEENS4_ILi16EEEEEEEEEEENS_10ViewEngineIPN7cutlass10bfloat16_tEEEEEC2ERKSI_RKSN_,($_ZN7cutlass13device_kernelIN5flash19enable_sm80_to_sm89INS1_16FlashAttnBwdSm80INS1_25CollectiveMainloopBwdSm80ILi2ELi2EN4cute5tupleIJNS5_1CILi128EEES8_NS7_ILi64EEEEEENS_10bfloat16_tEfNS_4arch4Sm80ELb1ELb0ELb1ELb0ELb1ELb0ELb0ELb0ELi2ELi4ELi4ELi4ELb0EEENS1_21CollectiveEpilogueBwdISA_SB_SD_Li256ELb0ELb0ELi2EEENS1_25SingleTileBwdLPTSchedulerILb0ELi128ELb1EEEEEEEEEvNT_6ParamsE$_ZN4cute3eso3ESOILb1ELb0EJNS_6LayoutINS_5tupleIJNS3_IJNS_1CILi8EEENS4_ILi1EEEEEENS4_ILi2EEENS4_ILi4EEEEEENS3_IJNS3_IJS6_NS4_ILi0EEEEEES5_NS4_ILi16EEEEEEEENS_10ViewEngineIPN7cutlass10bfloat16_tEEEEEC2ERKSF_RKSK_ - $_ZN7cutlass13device_kernelIN5flash19enable_sm80_to_sm89INS1_16FlashAttnBwdSm80INS1_25CollectiveMainloopBwdSm80ILi2ELi2EN4cute5tupleIJNS5_1CILi128EEES8_NS7_ILi64EEEEEENS_10bfloat16_tEfNS_4arch4Sm80ELb1ELb0ELb1ELb0ELb1ELb0ELb0ELb0ELi2ELi4ELi4ELi4ELb0EEENS1_21CollectiveEpilogueBwdISA_SB_SD_Li256ELb0ELb0ELi2EEENS1_25SingleTileBwdLPTSchedulerILb0ELi128ELb1EEEEEEEEEvNT_6ParamsE$_ZN4cute3eso3ESOILb1ELb0EJNS_6LayoutINS_5tupleIJNS3_IJNS_1CILi8EEENS4_ILi1EEEEEENS4_ILi2EEENS3_IJNS4_ILi4EEES8_EEEEEENS3_IJNS3_IJS6_NS4_ILi0EEEEEES5_NS3_IJNS4_ILi32EEENS4_ILi16EEEEEEEEEEENS_10ViewEngineIPN7cutlass10bfloat16_tEEEEEC2ERKSI_RKSN_)
$_ZN7cutlass13device_kernelIN5flash19enable_sm80_to_sm89INS1_16FlashAttnBwdSm80INS1_25CollectiveMainloopBwdSm80ILi2ELi2EN4cute5tupleIJNS5_1CILi128EEES8_NS7_ILi64EEEEEENS_10bfloat16_tEfNS_4arch4Sm80ELb1ELb0ELb1ELb0ELb1ELb0ELb0ELb0ELi2ELi4ELi4ELi4ELb0EEENS1_21CollectiveEpilogueBwdISA_SB_SD_Li256ELb0ELb0ELi2EEENS1_25SingleTileBwdLPTSchedulerILb0ELi128ELb1EEEEEEEEEvNT_6ParamsE$_ZN4cute3eso3ESOILb1ELb0EJNS_6LayoutINS_5tupleIJNS3_IJNS_1CILi8EEENS4_ILi1EEEEEENS4_ILi2EEENS3_IJNS4_ILi4EEES8_EEEEEENS3_IJNS3_IJS6_NS4_ILi0EEEEEES5_NS3_IJNS4_ILi32EEENS4_ILi16EEEEEEEEEEENS_10ViewEngineIPN7cutlass10bfloat16_tEEEEEC2ERKSI_RKSN_:
[----:B------:R-:W-:Y:S02]  /*b270*/  IADD3 R2, R67, -c[0x0][0x20], RZ ;  /* 0x8000080043027a10 */ /* 0x000fe40007ffe0ff */
[----:B------:R-:W-:-:S03]  /*b280*/  MOV R5, 0x0 ;  /* 0x0000000000057802 */ /* 0x000fc60000000f00 */
[----:B------:R1:W-:Y:S01]  /*b290*/  STL.64 [R2], R62 ;  /* 0x0000003e02007387 */ /* 0x0003e20000100a00 */
[----:B------:R-:W-:Y:S05]  /*b2a0*/  RET.REL.NODEC R4 `(_ZN7cutlass13device_kernelIN5flash19enable_sm80_to_sm89INS1_16FlashAttnBwdSm80INS1_25CollectiveMainloopBwdSm80ILi2ELi2EN4cute5tupleIJNS5_1CILi128EEES8_NS7_ILi64EEEEEENS_10bfloat16_tEfNS_4arch4Sm80ELb1ELb0ELb1ELb0ELb1ELb0ELb0ELb0ELi2ELi4ELi4ELi4ELb0EEENS1_21CollectiveEpilogueBwdISA_SB_SD_Li256ELb0ELb0ELi2EEENS1_25SingleTileBwdLPTSchedulerILb0ELi128ELb1EEEEEEEEEvNT_6ParamsE) ;  /* 0xffff4d5004007950 */ /* 0x000fea0003c3ffff */
        .type           $_ZN7cutlass13device_kernelIN5flash19enable_sm80_to_sm89INS1_16FlashAttnBwdSm80INS1_25CollectiveMainloopBwdSm80ILi2ELi2EN4cute5tupleIJNS5_1CILi128EEES8_NS7_ILi64EEEEEENS_10bfloat16_tEfNS_4arch4Sm80ELb1ELb0ELb1ELb0ELb1ELb0ELb0ELb0ELi2ELi4ELi4ELi4ELb0EEENS1_21CollectiveEpilogueBwdISA_SB_SD_Li256ELb0ELb0ELi2EEENS1_25SingleTileBwdLPTSchedulerILb0ELi128ELb1EEEEEEEEEvNT_6ParamsE$_ZN4cute3eso3ESOILb1ELb0EJNS_6LayoutINS_5tupleIJNS3_IJNS_1CILi8EEENS4_ILi1EEEEEENS4_ILi2EEENS4_ILi4EEEEEENS3_IJNS3_IJS6_NS4_ILi0EEEEEES5_NS4_ILi16EEEEEEEENS_10ViewEngineIPN7cutlass10bfloat16_tEEEEEC2ERKSF_RKSK_,@function
        .size           $_ZN7cutlass13device_kernelIN5flash19enable_sm80_to_sm89INS1_16FlashAttnBwdSm80INS1_25CollectiveMainloopBwdSm80ILi2ELi2EN4cute5tupleIJNS5_1CILi128EEES8_NS7_ILi64EEEEEENS_10bfloat16_tEfNS_4arch4Sm80ELb1ELb0ELb1ELb0ELb1ELb0ELb0ELb0ELi2ELi4ELi4ELi4ELb0EEENS1_21CollectiveEpilogueBwdISA_SB_SD_Li256ELb0ELb0ELi2EEENS1_25SingleTileBwdLPTSchedulerILb0ELi128ELb1EEEEEEEEEvNT_6ParamsE$_ZN4cute3eso3ESOILb1ELb0EJNS_6LayoutINS_5tupleIJNS3_IJNS_1CILi8EEENS4_ILi1EEEEEENS4_ILi2EEENS4_ILi4EEEEEENS3_IJNS3_IJS6_NS4_ILi0EEEEEES5_NS4_ILi16EEEEEEEENS_10ViewEngineIPN7cutlass10bfloat16_tEEEEEC2ERKSF_RKSK_,($_ZN7cutlass13device_kernelIN5flash19enable_sm80_to_sm89INS1_16FlashAttnBwdSm80INS1_25CollectiveMainloopBwdSm80ILi2ELi2EN4cute5tupleIJNS5_1CILi128EEES8_NS7_ILi64EEEEEENS_10bfloat16_tEfNS_4arch4Sm80ELb1ELb0ELb1ELb0ELb1ELb0ELb0ELb0ELi2ELi4ELi4ELi4ELb0EEENS1_21CollectiveEpilogueBwdISA_SB_SD_Li256ELb0ELb0ELi2EEENS1_25SingleTileBwdLPTSchedulerILb0ELi128ELb1EEEEEEEEEvNT_6ParamsE$_ZN4cute3eso3ESOILb1ELb0EJNS_6LayoutINS_5tupleIJNS3_IJNS_1CILi8EEENS4_ILi1EEEEEENS4_ILi2EEES5_EEENS3_IJNS3_IJS6_NS4_ILi0EEEEEENS4_ILi64EEES5_EEEEENS_10ViewEngineIPN7cutlass10bfloat16_tEEEEEC2ERKSE_RKSJ_ - $_ZN7cutlass13device_kernelIN5flash19enable_sm80_to_sm89INS1_16FlashAttnBwdSm80INS1_25CollectiveMainloopBwdSm80ILi2ELi2EN4cute5tupleIJNS5_1CILi128EEES8_NS7_ILi64EEEEEENS_10bfloat16_tEfNS_4arch4Sm80ELb1ELb0ELb1ELb0ELb1ELb0ELb0ELb0ELi2ELi4ELi4ELi4ELb0EEENS1_21CollectiveEpilogueBwdISA_SB_SD_Li256ELb0ELb0ELi2EEENS1_25SingleTileBwdLPTSchedulerILb0ELi128ELb1EEEEEEEEEvNT_6ParamsE$_ZN4cute3eso3ESOILb1ELb0EJNS_6LayoutINS_5tupleIJNS3_IJNS_1CILi8EEENS4_ILi1EEEEEENS4_ILi2EEENS4_ILi4EEEEEENS3_IJNS3_IJS6_NS4_ILi0EEEEEES5_NS4_ILi16EEEEEEEENS_10ViewEngineIPN7cutlass10bfloat16_tEEEEEC2ERKSF_RKSK_)
$_ZN7cutlass13device_kernelIN5flash19enable_sm80_to_sm89INS1_16FlashAttnBwdSm80INS1_25CollectiveMainloopBwdSm80ILi2ELi2EN4cute5tupleIJNS5_1CILi128EEES8_NS7_ILi64EEEEEENS_10bfloat16_tEfNS_4arch4Sm80ELb1ELb0ELb1ELb0ELb1ELb0ELb0ELb0ELi2ELi4ELi4ELi4ELb0EEENS1_21CollectiveEpilogueBwdISA_SB_SD_Li256ELb0ELb0ELi2EEENS1_25SingleTileBwdLPTSchedulerILb0ELi128ELb1EEEEEEEEEvNT_6ParamsE$_ZN4cute3eso3ESOILb1ELb0EJNS_6LayoutINS_5tupleIJNS3_IJNS_1CILi8EEENS4_ILi1EEEEEENS4_ILi2EEENS4_ILi4EEEEEENS3_IJNS3_IJS6_NS4_ILi0EEEEEES5_NS4_ILi16EEEEEEEENS_10ViewEngineIPN7cutlass10bfloat16_tEEEEEC2ERKSF_RKSK_:
[----:B------:R-:W-:Y:S01]  /*b2b0*/  IADD3 R2, R23, -c[0x0][0x20], RZ ;  /* 0x8000080017027a10 */ /* 0x000fe20007ffe0ff */
[----:B------:R-:W-:Y:S01]  /*b2c0*/  IMAD.MOV.U32 R7, RZ, RZ, R3 ;  /* 0x000000ffff077224 */ /* 0x000fe200078e0003 */
[----:B------:R-:W-:-:S04]  /*b2d0*/  MOV R5, 0x0 ;  /* 0x0000000000057802 */ /* 0x000fc80000000f00 */
[----:B------:R1:W-:Y:S01]  /*b2e0*/  STL.64 [R2], R6 ;  /* 0x0000000602007387 */ /* 0x0003e20000100a00 */
[----:B------:R-:W-:Y:S05]  /*b2f0*/  RET.REL.NODEC R4 `(_ZN7cutlass13device_kernelIN5flash19enable_sm80_to_sm89INS1_16FlashAttnBwdSm80INS1_25CollectiveMainloopBwdSm80ILi2ELi2EN4cute5tupleIJNS5_1CILi128EEES8_NS7_ILi64EEEEEENS_10bfloat16_tEfNS_4arch4Sm80ELb1ELb0ELb1ELb0ELb1ELb0ELb0ELb0ELi2ELi4ELi4ELi4ELb0EEENS1_21CollectiveEpilogueBwdISA_SB_SD_Li256ELb0ELb0ELi2EEENS1_25SingleTileBwdLPTSchedulerILb0ELi128ELb1EEEEEEEEEvNT_6ParamsE) ;  /* 0xffff4d0004007950 */ /* 0x000fea0003c3ffff */
        .type           $_ZN7cutlass13device_kernelIN5flash19enable_sm80_to_sm89INS1_16FlashAttnBwdSm80INS1_25CollectiveMainloopBwdSm80ILi2ELi2EN4cute5tupleIJNS5_1CILi128EEES8_NS7_ILi64EEEEEENS_10bfloat16_tEfNS_4arch4Sm80ELb1ELb0ELb1ELb0ELb1ELb0ELb0ELb0ELi2ELi4ELi4ELi4ELb0EEENS1_21CollectiveEpilogueBwdISA_SB_SD_Li256ELb0ELb0ELi2EEENS1_25SingleTileBwdLPTSchedulerILb0ELi128ELb1EEEEEEEEEvNT_6ParamsE$_ZN4cute3eso3ESOILb1ELb0EJNS_6LayoutINS_5tupleIJNS3_IJNS_1CILi8EEENS4_ILi1EEEEEENS4_ILi2EEES5_EEENS3_IJNS3_IJS6_NS4_ILi0EEEEEENS4_ILi64EEES5_EEEEENS_10ViewEngineIPN7cutlass10bfloat16_tEEEEEC2ERKSE_RKSJ_,@function
        .size           $_ZN7cutlass13device_kernelIN5flash19enable_sm80_to_sm89INS1_16FlashAttnBwdSm80INS1_25CollectiveMainloopBwdSm80ILi2ELi2EN4cute5tupleIJNS5_1CILi128EEES8_NS7_ILi64EEEEEENS_10bfloat16_tEfNS_4arch4Sm80ELb1ELb0ELb1ELb0ELb1ELb0ELb0ELb0ELi2ELi4ELi4ELi4ELb0EEENS1_21CollectiveEpilogueBwdISA_SB_SD_Li256ELb0ELb0ELi2EEENS1_25SingleTileBwdLPTSchedulerILb0ELi128ELb1EEEEEEEEEvNT_6ParamsE$_ZN4cute3eso3ESOILb1ELb0EJNS_6LayoutINS_5tupleIJNS3_IJNS_1CILi8EEENS4_ILi1EEEEEENS4_ILi2EEES5_EEENS3_IJNS3_IJS6_NS4_ILi0EEEEEENS4_ILi64EEES5_EEEEENS_10ViewEngineIPN7cutlass10bfloat16_tEEEEEC2ERKSE_RKSJ_,($_ZN7cutlass13device_kernelIN5flash19enable_sm80_to_sm89INS1_16FlashAttnBwdSm80INS1_25CollectiveMainloopBwdSm80ILi2ELi2EN4cute5tupleIJNS5_1CILi128EEES8_NS7_ILi64EEEEEENS_10bfloat16_tEfNS_4arch4Sm80ELb1ELb0ELb1ELb0ELb1ELb0ELb0ELb0ELi2ELi4ELi4ELi4ELb0EEENS1_21CollectiveEpilogueBwdISA_SB_SD_Li256ELb0ELb0ELi2EEENS1_25SingleTileBwdLPTSchedulerILb0ELi128ELb1EEEEEEEEEvNT_6ParamsE$_ZN4cute3eso3ESOILb1ELb0EJNS_6LayoutINS_5tupleIJNS3_IJNS_1CILi8EEENS4_ILi1EEEEEENS4_ILi4EEEEEENS3_IJNS3_IJS6_NS4_ILi0EEEEEENS4_ILi2048EEEEEEEENS_10ViewEngineINS_8smem_ptrIPN7cutlass10bfloat16_tEEEEEEEC2ERKSE_RKSL_ - $_ZN7cutlass13device_kernelIN5flash19enable_sm80_to_sm89INS1_16FlashAttnBwdSm80INS1_25CollectiveMainloopBwdSm80ILi2ELi2EN4cute5tupleIJNS5_1CILi128EEES8_NS7_ILi64EEEEEENS_10bfloat16_tEfNS_4arch4Sm80ELb1ELb0ELb1ELb0ELb1ELb0ELb0ELb0ELi2ELi4ELi4ELi4ELb0EEENS1_21CollectiveEpilogueBwdISA_SB_SD_Li256ELb0ELb0ELi2EEENS1_25SingleTileBwdLPTSchedulerILb0ELi128ELb1EEEEEEEEEvNT_6ParamsE$_ZN4cute3eso3ESOILb1ELb0EJNS_6LayoutINS_5tupleIJNS3_IJNS_1CILi8EEENS4_ILi1EEEEEENS4_ILi2EEES5_EEENS3_IJNS3_IJS6_NS4_ILi0EEEEEENS4_ILi64EEES5_EEEEENS_10ViewEngineIPN7cutlass10bfloat16_tEEEEEC2ERKSE_RKSJ_)
$_ZN7cutlass13device_kernelIN5flash19enable_sm80_to_sm89INS1_16FlashAttnBwdSm80INS1_25CollectiveMainloopBwdSm80ILi2ELi2EN4cute5tupleIJNS5_1CILi128EEES8_NS7_ILi64EEEEEENS_10bfloat16_tEfNS_4arch4Sm80ELb1ELb0ELb1ELb0ELb1ELb0ELb0ELb0ELi2ELi4ELi4ELi4ELb0EEENS1_21CollectiveEpilogueBwdISA_SB_SD_Li256ELb0ELb0ELi2EEENS1_25SingleTileBwdLPTSchedulerILb0ELi128ELb1EEEEEEEEEvNT_6ParamsE$_ZN4cute3eso3ESOILb1ELb0EJNS_6LayoutINS_5tupleIJNS3_IJNS_1CILi8EEENS4_ILi1EEEEEENS4_ILi2EEES5_EEENS3_IJNS3_IJS6_NS4_ILi0EEEEEENS4_ILi64EEES5_EEEEENS_10ViewEngineIPN7cutlass10bfloat16_tEEEEEC2ERKSE_RKSJ_:
[----:B------:R-:W-:Y:S01]  /*b300*/  IADD3 R2, R23, -c[0x0][0x20], RZ ;  /* 0x8000080017027a10 */ /* 0x000fe20007ffe0ff */
[----:B------:R-:W-:Y:S01]  /*b310*/  IMAD.MOV.U32 R7, RZ, RZ, R3 ;  /* 0x000000ffff077224 */ /* 0x000fe200078e0003 */
[----:B------:R-:W-:-:S04]  /*b320*/  MOV R5, 0x0 ;  /* 0x0000000000057802 */ /* 0x000fc80000000f00 */
[----:B------:R1:W-:Y:S01]  /*b330*/  STL.64 [R2], R6 ;  /* 0x0000000602007387 */ /* 0x0003e20000100a00 */
[----:B------:R-:W-:Y:S05]  /*b340*/  RET.REL.NODEC R4 `(_ZN7cutlass13device_kernelIN5flash19enable_sm80_to_sm89INS1_16FlashAttnBwdSm80INS1_25CollectiveMainloopBwdSm80ILi2ELi2EN4cute5tupleIJNS5_1CILi128EEES8_NS7_ILi64EEEEEENS_10bfloat16_tEfNS_4arch4Sm80ELb1ELb0ELb1ELb0ELb1ELb0ELb0ELb0ELi2ELi4ELi4ELi4ELb0EEENS1_21CollectiveEpilogueBwdISA_SB_SD_Li256ELb0ELb0ELi2EEENS1_25SingleTileBwdLPTSchedulerILb0ELi128ELb1EEEEEEEEEvNT_6ParamsE) ;  /* 0xffff4cb004007950 */ /* 0x000fea0003c3ffff */
        .type           $_ZN7cutlass13device_kernelIN5flash19enable_sm80_to_sm89INS1_16FlashAttnBwdSm80INS1_25CollectiveMainloopBwdSm80ILi2ELi2EN4cute5tupleIJNS5_1CILi128EEES8_NS7_ILi64EEEEEENS_10bfloat16_tEfNS_4arch4Sm80ELb1ELb0ELb1ELb0ELb1ELb0ELb0ELb0ELi2ELi4ELi4ELi4ELb0EEENS1_21CollectiveEpilogueBwdISA_SB_SD_Li256ELb0ELb0ELi2EEENS1_25SingleTileBwdLPTSchedulerILb0ELi128ELb1EEEEEEEEEvNT_6ParamsE$_ZN4cute3eso3ESOILb1ELb0EJNS_6LayoutINS_5tupleIJNS3_IJNS_1CILi8EEENS4_ILi1EEEEEENS4_ILi4EEEEEENS3_IJNS3_IJS6_NS4_ILi0EEEEEENS4_ILi2048EEEEEEEENS_10ViewEngineINS_8smem_ptrIPN7cutlass10bfloat16_tEEEEEEEC2ERKSE_RKSL_,@function
        .size           $_ZN7cutlass13device_kernelIN5flash19enable_sm80_to_sm89INS1_16FlashAttnBwdSm80INS1_25CollectiveMainloopBwdSm80ILi2ELi2EN4cute5tupleIJNS5_1CILi128EEES8_NS7_ILi64EEEEEENS_10bfloat16_tEfNS_4arch4Sm80ELb1ELb0ELb1ELb0ELb1ELb0ELb0ELb0ELi2ELi4ELi4ELi4ELb0EEENS1_21CollectiveEpilogueBwdISA_SB_SD_Li256ELb0ELb0ELi2EEENS1_25SingleTileBwdLPTSchedulerILb0ELi128ELb1EEEEEEEEEvNT_6ParamsE$_ZN4cute3eso3ESOILb1ELb0EJNS_6LayoutINS_5tupleIJNS3_IJNS_1CILi8EEENS4_ILi1EEEEEENS4_ILi4EEEEEENS3_IJNS3_IJS6_NS4_ILi0EEEEEENS4_ILi2048EEEEEEEENS_10ViewEngineINS_8smem_ptrIPN7cutlass10bfloat16_tEEEEEEEC2ERKSE_RKSL_,($_ZN7cutlass13device_kernelIN5flash19enable_sm80_to_sm89INS1_16FlashAttnBwdSm80INS1_25CollectiveMainloopBwdSm80ILi2ELi2EN4cute5tupleIJNS5_1CILi128EEES8_NS7_ILi64EEEEEENS_10bfloat16_tEfNS_4arch4Sm80ELb1ELb0ELb1ELb0ELb1ELb0ELb0ELb0ELi2ELi4ELi4ELi4ELb0EEENS1_21CollectiveEpilogueBwdISA_SB_SD_Li256ELb0ELb0ELi2EEENS1_25SingleTileBwdLPTSchedulerILb0ELi128ELb1EEEEEEEEEvNT_6ParamsE$_ZN4cute3eso3ESOILb1ELb0EJNS_6LayoutINS_5tupleIJNS3_IJNS_1CILi8EEENS4_ILi1EEEEEENS4_ILi4EEEEEENS3_IJNS3_IJS6_NS4_ILi0EEEEEENS4_ILi2048EEEEEEEEiEEC2ERKSE_RKi - $_ZN7cutlass13device_kernelIN5flash19enable_sm80_to_sm89INS1_16FlashAttnBwdSm80INS1_25CollectiveMainloopBwdSm80ILi2ELi2EN4cute5tupleIJNS5_1CILi128EEES8_NS7_ILi64EEEEEENS_10bfloat16_tEfNS_4arch4Sm80ELb1ELb0ELb1ELb0ELb1ELb0ELb0ELb0ELi2ELi4ELi4ELi4ELb0EEENS1_21CollectiveEpilogueBwdISA_SB_SD_Li256ELb0ELb0ELi2EEENS1_25SingleTileBwdLPTSchedulerILb0ELi128ELb1EEEEEEEEEvNT_6ParamsE$_ZN4cute3eso3ESOILb1ELb0EJNS_6LayoutINS_5tupleIJNS3_IJNS_1CILi8EEENS4_ILi1EEEEEENS4_ILi4EEEEEENS3_IJNS3_IJS6_NS4_ILi0EEEEEENS4_ILi2048EEEEEEEENS_10ViewEngineINS_8smem_ptrIPN7cutlass10bfloat16_tEEEEEEEC2ERKSE_RKSL_)
$_ZN7cutlass13device_kernelIN5flash19enable_sm80_to_sm89INS1_16FlashAttnBwdSm80INS1_25CollectiveMainloopBwdSm80ILi2ELi2EN4cute5tupleIJNS5_1CILi128EEES8_NS7_ILi64EEEEEENS_10bfloat16_tEfNS_4arch4Sm80ELb1ELb0ELb1ELb0ELb1ELb0ELb0ELb0ELi2ELi4ELi4ELi4ELb0EEENS1_21CollectiveEpilogueBwdISA_SB_SD_Li256ELb0ELb0ELi2EEENS1_25SingleTileBwdLPTSchedulerILb0ELi128ELb1EEEEEEEEEvNT_6ParamsE$_ZN4cute3eso3ESOILb1ELb0EJNS_6LayoutINS_5tupleIJNS3_IJNS_1CILi8EEENS4_ILi1EEEEEENS4_ILi4EEEEEENS3_IJNS3_IJS6_NS4_ILi0EEEEEENS4_ILi2048EEEEEEEENS_10ViewEngineINS_8smem_ptrIPN7cutlass10bfloat16_tEEEEEEEC2ERKSE_RKSL_:
[----:B------:R-:W-:Y:S02]  /*b350*/  IADD3 R4, R23, -c[0x0][0x20], RZ ;  /* 0x8000080017047a10 */ /* 0x000fe40007ffe0ff */
[----:B------:R-:W-:-:S03]  /*b360*/  MOV R7, 0x0 ;  /* 0x0000000000077802 */ /* 0x000fc60000000f00 */
[----:B------:R1:W-:Y:S01]  /*b370*/  STL.64 [R4], R2 ;  /* 0x0000000204007387 */ /* 0x0003e20000100a00 */
[----:B------:R-:W-:Y:S05]  /*b380*/  RET.REL.NODEC R6 `(_ZN7cutlass13device_kernelIN5flash19enable_sm80_to_sm89INS1_16FlashAttnBwdSm80INS1_25CollectiveMainloopBwdSm80ILi2ELi2EN4cute5tupleIJNS5_1CILi128EEES8_NS7_ILi64EEEEEENS_10bfloat16_tEfNS_4arch4Sm80ELb1ELb0ELb1ELb0ELb1ELb0ELb0ELb0ELi2ELi4ELi4ELi4ELb0EEENS1_21CollectiveEpilogueBwdISA_SB_SD_Li256ELb0ELb0ELi2EEENS1_25SingleTileBwdLPTSchedulerILb0ELi128ELb1EEEEEEEEEvNT_6ParamsE) ;  /* 0xffff4c7006007950 */ /* 0x000fea0003c3ffff */
        .type           $_ZN7cutlass13device_kernelIN5flash19enable_sm80_to_sm89INS1_16FlashAttnBwdSm80INS1_25CollectiveMainloopBwdSm80ILi2ELi2EN4cute5tupleIJNS5_1CILi128EEES8_NS7_ILi64EEEEEENS_10bfloat16_tEfNS_4arch4Sm80ELb1ELb0ELb1ELb0ELb1ELb0ELb0ELb0ELi2ELi4ELi4ELi4ELb0EEENS1_21CollectiveEpilogueBwdISA_SB_SD_Li256ELb0ELb0ELi2EEENS1_25SingleTileBwdLPTSchedulerILb0ELi128ELb1EEEEEEEEEvNT_6ParamsE$_ZN4cute3eso3ESOILb1ELb0EJNS_6LayoutINS_5tupleIJNS3_IJNS_1CILi8EEENS4_ILi1EEEEEENS4_ILi4EEEEEENS3_IJNS3_IJS6_NS4_ILi0EEEEEENS4_ILi2048EEEEEEEEiEEC2ERKSE_RKi,@function
        .size           $_ZN7cutlass13device_kernelIN5flash19enable_sm80_to_sm89INS1_16FlashAttnBwdSm80INS1_25CollectiveMainloopBwdSm80ILi2ELi2EN4cute5tupleIJNS5_1CILi128EEES8_NS7_ILi64EEEEEENS_10bfloat16_tEfNS_4arch4Sm80ELb1ELb0ELb1ELb0ELb1ELb0ELb0ELb0ELi2ELi4ELi4ELi4ELb0EEENS1_21CollectiveEpilogueBwdISA_SB_SD_Li256ELb0ELb0ELi2EEENS1_25SingleTileBwdLPTSchedulerILb0ELi128ELb1EEEEEEEEEvNT_6ParamsE$_ZN4cute3eso3ESOILb1ELb0EJNS_6LayoutINS_5tupleIJNS3_IJNS_1CILi8EEENS4_ILi1EEEEEENS4_ILi4EEEEEENS3_IJNS3_IJS6_NS4_ILi0EEEEEENS4_ILi2048EEEEEEEEiEEC2ERKSE_RKi,($_ZN7cutlass13device_kernelIN5flash19enable_sm80_to_sm89INS1_16FlashAttnBwdSm80INS1_25CollectiveMainloopBwdSm80ILi2ELi2EN4cute5tupleIJNS5_1CILi128EEES8_NS7_ILi64EEEEEENS_10bfloat16_tEfNS_4arch4Sm80ELb1ELb0ELb1ELb0ELb1ELb0ELb0ELb0ELi2ELi4ELi4ELi4ELb0EEENS1_21CollectiveEpilogueBwdISA_SB_SD_Li256ELb0ELb0ELi2EEENS1_25SingleTileBwdLPTSchedulerILb0ELi128ELb1EEEEEEEEEvNT_6ParamsE$_ZN4cute3eso3ESOILb1ELb0EJNS_6LayoutINS_5tupleIJNS3_IJNS_1CILi8EEENS4_ILi1EEEEEENS4_ILi4EEEEEENS3_IJNS3_IJS6_NS4_ILi0EEEEEES5_EEEEENS_10ViewEngineIPN7cutlass10bfloat16_tEEEEEC2ERKSD_RKSI_ - $_ZN7cutlass13device_kernelIN5flash19enable_sm80_to_sm89INS1_16FlashAttnBwdSm80INS1_25CollectiveMainloopBwdSm80ILi2ELi2EN4cute5tupleIJNS5_1CILi128EEES8_NS7_ILi64EEEEEENS_10bfloat16_tEfNS_4arch4Sm80ELb1ELb0ELb1ELb0ELb1ELb0ELb0ELb0ELi2ELi4ELi4ELi4ELb0EEENS1_21CollectiveEpilogueBwdISA_SB_SD_Li256ELb0ELb0ELi2EEENS1_25SingleTileBwdLPTSchedulerILb0ELi128ELb1EEEEEEEEEvNT_6ParamsE$_ZN4cute3eso3ESOILb1ELb0EJNS_6LayoutINS_5tupleIJNS3_IJNS_1CILi8EEENS4_ILi1EEEEEENS4_ILi4EEEEEENS3_IJNS3_IJS6_NS4_ILi0EEEEEENS4_ILi2048EEEEEEEEiEEC2ERKSE_RKi)
$_ZN7cutlass13device_kernelIN5flash19enable_sm80_to_sm89INS1_16FlashAttnBwdSm80INS1_25CollectiveMainloopBwdSm80ILi2ELi2EN4cute5tupleIJNS5_1CILi128EEES8_NS7_ILi64EEEEEENS_10bfloat16_tEfNS_4arch4Sm80ELb1ELb0ELb1ELb0ELb1ELb0ELb0ELb0ELi2ELi4ELi4ELi4ELb0EEENS1_21CollectiveEpilogueBwdISA_SB_SD_Li256ELb0ELb0ELi2EEENS1_25SingleTileBwdLPTSchedulerILb0ELi128ELb1EEEEEEEEEvNT_6ParamsE$_ZN4cute3eso3ESOILb1ELb0EJNS_6LayoutINS_5tupleIJNS3_IJNS_1CILi8EEENS4_ILi1EEEEEENS4_ILi4EEEEEENS3_IJNS3_IJS6_NS4_ILi0EEEEEENS4_ILi2048EEEEEEEEiEEC2ERKSE_RKi:
[----:B------:R-:W-:Y:S02]  /*b390*/  IADD3 R2, R23, -c[0x0][0x20], RZ ;  /* 0x8000080017027a10 */ /* 0x000fe40007ffe0ff */
[----:B------:R-:W-:-:S03]  /*b3a0*/  MOV R5, 0x0 ;  /* 0x0000000000057802 */ /* 0x000fc60000000f00 */
[----:B------:R1:W-:Y:S01]  /*b3b0*/  STL [R2], R3 ;  /* 0x0000000302007387 */ /* 0x0003e20000100800 */
[----:B------:R-:W-:Y:S05]  /*b3c0*/  RET.REL.NODEC R4 `(_ZN7cutlass13device_kernelIN5flash19enable_sm80_to_sm89INS1_16FlashAttnBwdSm80INS1_25CollectiveMainloopBwdSm80ILi2ELi2EN4cute5tupleIJNS5_1CILi128EEES8_NS7_ILi64EEEEEENS_10bfloat16_tEfNS_4arch4Sm80ELb1ELb0ELb1ELb0ELb1ELb0ELb0ELb0ELi2ELi4ELi4ELi4ELb0EEENS1_21CollectiveEpilogueBwdISA_SB_SD_Li256ELb0ELb0ELi2EEENS1_25SingleTileBwdLPTSchedulerILb0ELi128ELb1EEEEEEEEEvNT_6ParamsE) ;  /* 0xffff4c3004007950 */ /* 0x000fea0003c3ffff */
        .type           $_ZN7cutlass13device_kernelIN5flash19enable_sm80_to_sm89INS1_16FlashAttnBwdSm80INS1_25CollectiveMainloopBwdSm80ILi2ELi2EN4cute5tupleIJNS5_1CILi128EEES8_NS7_ILi64EEEEEENS_10bfloat16_tEfNS_4arch4Sm80ELb1ELb0ELb1ELb0ELb1ELb0ELb0ELb0ELi2ELi4ELi4ELi4ELb0EEENS1_21CollectiveEpilogueBwdISA_SB_SD_Li256ELb0ELb0ELi2EEENS1_25SingleTileBwdLPTSchedulerILb0ELi128ELb1EEEEEEEEEvNT_6ParamsE$_ZN4cute3eso3ESOILb1ELb0EJNS_6LayoutINS_5tupleIJNS3_IJNS_1CILi8EEENS4_ILi1EEEEEENS4_ILi4EEEEEENS3_IJNS3_IJS6_NS4_ILi0EEEEEES5_EEEEENS_10ViewEngineIPN7cutlass10bfloat16_tEEEEEC2ERKSD_RKSI_,@function
        .size           $_ZN7cutlass13device_kernelIN5flash19enable_sm80_to_sm89INS1_16FlashAttnBwdSm80INS1_25CollectiveMainloopBwdSm80ILi2ELi2EN4cute5tupleIJNS5_1CILi128EEES8_NS7_ILi64EEEEEENS_10bfloat16_tEfNS_4arch4Sm80ELb1ELb0ELb1ELb0ELb1ELb0ELb0ELb0ELi2ELi4ELi4ELi4ELb0EEENS1_21CollectiveEpilogueBwdISA_SB_SD_Li256ELb0ELb0ELi2EEENS1_25SingleTileBwdLPTSchedulerILb0ELi128ELb1EEEEEEEEEvNT_6ParamsE$_ZN4cute3eso3ESOILb1ELb0EJNS_6LayoutINS_5tupleIJNS3_IJNS_1CILi8EEENS4_ILi1EEEEEENS4_ILi4EEEEEENS3_IJNS3_IJS6_NS4_ILi0EEEEEES5_EEEEENS_10ViewEngineIPN7cutlass10bfloat16_tEEEEEC2ERKSD_RKSI_,($_ZN7cutlass13device_kernelIN5flash19enable_sm80_to_sm89INS1_16FlashAttnBwdSm80INS1_25CollectiveMainloopBwdSm80ILi2ELi2EN4cute5tupleIJNS5_1CILi128EEES8_NS7_ILi64EEEEEENS_10bfloat16_tEfNS_4arch4Sm80ELb1ELb0ELb1ELb0ELb1ELb0ELb0ELb0ELi2ELi4ELi4ELi4ELb0EEENS1_21CollectiveEpilogueBwdISA_SB_SD_Li256ELb0ELb0ELi2EEENS1_25SingleTileBwdLPTSchedulerILb0ELi128ELb1EEEEEEEEEvNT_6ParamsE$_ZN4cute3eso3ESOILb1ELb0EJNS_6LayoutINS_5tupleIJNS3_IJNS_1CILi8EEENS4_ILi1EEEEEENS4_ILi4EEEEEENS3_IJNS3_IJS6_NS4_ILi0EEEEEES5_EEEEEiEEC2ERKSD_RKi - $_ZN7cutlass13device_kernelIN5flash19enable_sm80_to_sm89INS1_16FlashAttnBwdSm80INS1_25CollectiveMainloopBwdSm80ILi2ELi2EN4cute5tupleIJNS5_1CILi128EEES8_NS7_ILi64EEEEEENS_10bfloat16_tEfNS_4arch4Sm80ELb1ELb0ELb1ELb0ELb1ELb0ELb0ELb0ELi2ELi4ELi4ELi4ELb0EEENS1_21CollectiveEpilogueBwdISA_SB_SD_Li256ELb0ELb0ELi2EEENS1_25SingleTileBwdLPTSchedulerILb0ELi128ELb1EEEEEEEEEvNT_6ParamsE$_ZN4cute3eso3ESOILb1ELb0EJNS_6LayoutINS_5tupleIJNS3_IJNS_1CILi8EEENS4_ILi1EEEEEENS4_ILi4EEEEEENS3_IJNS3_IJS6_NS4_ILi0EEEEEES5_EEEEENS_10ViewEngineIPN7cutlass10bfloat16_tEEEEEC2ERKSD_RKSI_)
$_ZN7cutlass13device_kernelIN5flash19enable_sm80_to_sm89INS1_16FlashAttnBwdSm80INS1_25CollectiveMainloopBwdSm80ILi2ELi2EN4cute5tupleIJNS5_1CILi128EEES8_NS7_ILi64EEEEEENS_10bfloat16_tEfNS_4arch4Sm80ELb1ELb0ELb1ELb0ELb1ELb0ELb0ELb0ELi2ELi4ELi4ELi4ELb0EEENS1_21CollectiveEpilogueBwdISA_SB_SD_Li256ELb0ELb0ELi2EEENS1_25SingleTileBwdLPTSchedulerILb0ELi128ELb1EEEEEEEEEvNT_6ParamsE$_ZN4cute3eso3ESOILb1ELb0EJNS_6LayoutINS_5tupleIJNS3_IJNS_1CILi8EEENS4_ILi1EEEEEENS4_ILi4EEEEEENS3_IJNS3_IJS6_NS4_ILi0EEEEEES5_EEEEENS_10ViewEngineIPN7cutlass10bfloat16_tEEEEEC2ERKSD_RKSI_:
[----:B------:R-:W-:Y:S01]  /*b3d0*/  IADD3 R7, R23, -c[0x0][0x20], RZ ;  /* 0x8000080017077a10 */ /* 0x000fe20007ffe0ff */
[----:B------:R-:W-:Y:S01]  /*b3e0*/  IMAD.MOV.U32 R10, RZ, RZ, R6 ;  /* 0x000000ffff0a7224 */ /* 0x000fe200078e0006 */
[----:B------:R-:W-:Y:S01]  /*b3f0*/  MOV R11, R9 ;  /* 0x00000009000b7202 */ /* 0x000fe20000000f00 */
[----:B------:R-:W-:-:S04]  /*b400*/  IMAD.MOV.U32 R9, RZ, RZ, 0x0 ;  /* 0x00000000ff097424 */ /* 0x000fc800078e00ff */
[----:B------:R1:W-:Y:S01]  /*b410*/  STL.64 [R7], R10 ;  /* 0x0000000a07007387 */ /* 0x0003e20000100a00 */
[----:B------:R-:W-:Y:S05]  /*b420*/  RET.REL.NODEC R8 `(_ZN7cutlass13device_kernelIN5flash19enable_sm80_to_sm89INS1_16FlashAttnBwdSm80INS1_25CollectiveMainloopBwdSm80ILi2ELi2EN4cute5tupleIJNS5_1CILi128EEES8_NS7_ILi64EEEEEENS_10bfloat16_tEfNS_4arch4Sm80ELb1ELb0ELb1ELb0ELb1ELb0ELb0ELb0ELi2ELi4ELi4ELi4ELb0EEENS1_21CollectiveEpilogueBwdISA_SB_SD_Li256ELb0ELb0ELi2EEENS1_25SingleTileBwdLPTSchedulerILb0ELi128ELb1EEEEEEEEEvNT_6ParamsE) ;  /* 0xffff4bd008007950 */ /* 0x000fea0003c3ffff */
        .type           $_ZN7cutlass13device_kernelIN5flash19enable_sm80_to_sm89INS1_16FlashAttnBwdSm80INS1_25CollectiveMainloopBwdSm80ILi2ELi2EN4cute5tupleIJNS5_1CILi128EEES8_NS7_ILi64EEEEEENS_10bfloat16_tEfNS_4arch4Sm80ELb1ELb0ELb1ELb0ELb1ELb0ELb0ELb0ELi2ELi4ELi4ELi4ELb0EEENS1_21CollectiveEpilogueBwdISA_SB_SD_Li256ELb0ELb0ELi2EEENS1_25SingleTileBwdLPTSchedulerILb0ELi128ELb1EEEEEEEEEvNT_6ParamsE$_ZN4cute3eso3ESOILb1ELb0EJNS_6LayoutINS_5tupleIJNS3_IJNS_1CILi8EEENS4_ILi1EEEEEENS4_ILi4EEEEEENS3_IJNS3_IJS6_NS4_ILi0EEEEEES5_EEEEEiEEC2ERKSD_RKi,@function
        .size           $_ZN7cutlass13device_kernelIN5flash19enable_sm80_to_sm89INS1_16FlashAttnBwdSm80INS1_25CollectiveMainloopBwdSm80ILi2ELi2EN4cute5tupleIJNS5_1CILi128EEES8_NS7_ILi64EEEEEENS_10bfloat16_tEfNS_4arch4Sm80ELb1ELb0ELb1ELb0ELb1ELb0ELb0ELb0ELi2ELi4ELi4ELi4ELb0EEENS1_21CollectiveEpilogueBwdISA_SB_SD_Li256ELb0ELb0ELi2EEENS1_25SingleTileBwdLPTSchedulerILb0ELi128ELb1EEEEEEEEEvNT_6ParamsE$_ZN4cute3eso3ESOILb1ELb0EJNS_6LayoutINS_5tupleIJNS3_IJNS_1CILi8EEENS4_ILi1EEEEEENS4_ILi4EEEEEENS3_IJNS3_IJS6_NS4_ILi0EEEEEES5_EEEEEiEEC2ERKSD_RKi,($_ZN7cutlass13device_kernelIN5flash19enable_sm80_to_sm89INS1_16FlashAttnBwdSm80INS1_25CollectiveMainloopBwdSm80ILi2ELi2EN4cute5tupleIJNS5_1CILi128EEES8_NS7_ILi64EEEEEENS_10bfloat16_tEfNS_4arch4Sm80ELb1ELb0ELb1ELb0ELb1ELb0ELb0ELb0ELi2ELi4ELi4ELi4ELb0EEENS1_21CollectiveEpilogueBwdISA_SB_SD_Li256ELb0ELb0ELi2EEENS1_25SingleTileBwdLPTSchedulerILb0ELi128ELb1EEEEEEEEEvNT_6ParamsE$_ZN4cute3eso3ESOILb1ELb0EJNS_6LayoutINS_5tupleIJNS3_IJNS_1CILi8EEENS4_ILi1EEEEEENS4_ILi4EEES6_EEENS3_IJNS3_IJS6_NS4_ILi0EEEEEENS4_ILi2048EEESA_EEEEENS_10ViewEngineINS_8smem_ptrIPN7cutlass10bfloat16_tEEEEEEEC2ERKSE_RKSL_ - $_ZN7cutlass13device_kernelIN5flash19enable_sm80_to_sm89INS1_16FlashAttnBwdSm80INS1_25CollectiveMainloopBwdSm80ILi2ELi2EN4cute5tupleIJNS5_1CILi128EEES8_NS7_ILi64EEEEEENS_10bfloat16_tEfNS_4arch4Sm80ELb1ELb0ELb1ELb0ELb1ELb0ELb0ELb0ELi2ELi4ELi4ELi4ELb0EEENS1_21CollectiveEpilogueBwdISA_SB_SD_Li256ELb0ELb0ELi2EEENS1_25SingleTileBwdLPTSchedulerILb0ELi128ELb1EEEEEEEEEvNT_6ParamsE$_ZN4cute3eso3ESOILb1ELb0EJNS_6LayoutINS_5tupleIJNS3_IJNS_1CILi8EEENS4_ILi1EEEEEENS4_ILi4EEEEEENS3_IJNS3_IJS6_NS4_ILi0EEEEEES5_EEEEEiEEC2ERKSD_RKi)
$_ZN7cutlass13device_kernelIN5flash19enable_sm80_to_sm89INS1_16FlashAttnBwdSm80INS1_25CollectiveMainloopBwdSm80ILi2ELi2EN4cute5tupleIJNS5_1CILi128EEES8_NS7_ILi64EEEEEENS_10bfloat16_tEfNS_4arch4Sm80ELb1ELb0ELb1ELb0ELb1ELb0ELb0ELb0ELi2ELi4ELi4ELi4ELb0EEENS1_21CollectiveEpilogueBwdISA_SB_SD_Li256ELb0ELb0ELi2EEENS1_25SingleTileBwdLPTSchedulerILb0ELi128ELb1EEEEEEEEEvNT_6ParamsE$_ZN4cute3eso3ESOILb1ELb0EJNS_6LayoutINS_5tupleIJNS3_IJNS_1CILi8EEENS4_ILi1EEEEEENS4_ILi4EEEEEENS3_IJNS3_IJS6_NS4_ILi0EEEEEES5_EEEEEiEEC2ERKSD_RKi:
[----:B------:R-:W-:Y:S02]  /*b430*/  IADD3 R2, R23, -c[0x0][0x20], RZ ;  /* 0x8000080017027a10 */ /* 0x000fe40007ffe0ff */
[----:B------:R-:W-:-:S03]  /*b440*/  MOV R7, 0x0 ;  /* 0x0000000000077802 */ /* 0x000fc60000000f00 */
[----:B------:R1:W-:Y:S01]  /*b450*/  STL [R2], R3 ;  /* 0x0000000302007387 */ /* 0x0003e20000100800 */
[----:B------:R-:W-:Y:S05]  /*b460*/  RET.REL.NODEC R6 `(_ZN7cutlass13device_kernelIN5flash19enable_sm80_to_sm89INS1_16FlashAttnBwdSm80INS1_25CollectiveMainloopBwdSm80ILi2ELi2EN4cute5tupleIJNS5_1CILi128EEES8_NS7_ILi64EEEEEENS_10bfloat16_tEfNS_4arch4Sm80ELb1ELb0ELb1ELb0ELb1ELb0ELb0ELb0ELi2ELi4ELi4ELi4ELb0EEENS1_21CollectiveEpilogueBwdISA_SB_SD_Li256ELb0ELb0ELi2EEENS1_25SingleTileBwdLPTSchedulerILb0ELi128ELb1EEEEEEEEEvNT_6ParamsE) ;  /* 0xffff4b9006007950 */ /* 0x000fea0003c3ffff */
        .type           $_ZN7cutlass13device_kernelIN5flash19enable_sm80_to_sm89INS1_16FlashAttnBwdSm80INS1_25CollectiveMainloopBwdSm80ILi2ELi2EN4cute5tupleIJNS5_1CILi128EEES8_NS7_ILi64EEEEEENS_10bfloat16_tEfNS_4arch4Sm80ELb1ELb0ELb1ELb0ELb1ELb0ELb0ELb0ELi2ELi4ELi4ELi4ELb0EEENS1_21CollectiveEpilogueBwdISA_SB_SD_Li256ELb0ELb0ELi2EEENS1_25SingleTileBwdLPTSchedulerILb0ELi128ELb1EEEEEEEEEvNT_6ParamsE$_ZN4cute3eso3ESOILb1ELb0EJNS_6LayoutINS_5tupleIJNS3_IJNS_1CILi8EEENS4_ILi1EEEEEENS4_ILi4EEES6_EEENS3_IJNS3_IJS6_NS4_ILi0EEEEEENS4_ILi2048EEESA_EEEEENS_10ViewEngineINS_8smem_ptrIPN7cutlass10bfloat16_tEEEEEEEC2ERKSE_RKSL_,@function
        .size           $_ZN7cutlass13device_kernelIN5flash19enable_sm80_to_sm89INS1_16FlashAttnBwdSm80INS1_25CollectiveMainloopBwdSm80ILi2ELi2EN4cute5tupleIJNS5_1CILi128EEES8_NS7_ILi64EEEEEENS_10bfloat16_tEfNS_4arch4Sm80ELb1ELb0ELb1ELb0ELb1ELb0ELb0ELb0ELi2ELi4ELi4ELi4ELb0EEENS1_21CollectiveEpilogueBwdISA_SB_SD_Li256ELb0ELb0ELi2EEENS1_25SingleTileBwdLPTSchedulerILb0ELi128ELb1EEEEEEEEEvNT_6ParamsE$_ZN4cute3eso3ESOILb1ELb0EJNS_6LayoutINS_5tupleIJNS3_IJNS_1CILi8EEENS4_ILi1EEEEEENS4_ILi4EEES6_EEENS3_IJNS3_IJS6_NS4_ILi0EEEEEENS4_ILi2048EEESA_EEEEENS_10ViewEngineINS_8smem_ptrIPN7cutlass10bfloat16_tEEEEEEEC2ERKSE_RKSL_,($_ZN7cutlass13device_kernelIN5flash19enable_sm80_to_sm89INS1_16FlashAttnBwdSm80INS1_25CollectiveMainloopBwdSm80ILi2ELi2EN4cute5tupleIJNS5_1CILi128EEES8_NS7_ILi64EEEEEENS_10bfloat16_tEfNS_4arch4Sm80ELb1ELb0ELb1ELb0ELb1ELb0ELb0ELb0ELi2ELi4ELi4ELi4ELb0EEENS1_21CollectiveEpilogueBwdISA_SB_SD_Li256ELb0ELb0ELi2EEENS1_25SingleTileBwdLPTSchedulerILb0ELi128ELb1EEEEEEEEEvNT_6ParamsE$_ZN4cute3eso3ESOILb1ELb0EJNS_6LayoutINS_5tupleIJNS3_IJNS_1CILi8EEENS4_ILi1EEEEEENS4_ILi4EEES6_EEENS3_IJNS3_IJS6_NS4_ILi0EEEEEENS4_ILi2048EEESA_EEEEEiEEC2ERKSE_RKi - $_ZN7cutlass13device_kernelIN5flash19enable_sm80_to_sm89INS1_16FlashAttnBwdSm80INS1_25CollectiveMainloopBwdSm80ILi2ELi2EN4cute5tupleIJNS5_1CILi128EEES8_NS7_ILi64EEEEEENS_10bfloat16_tEfNS_4arch4Sm80ELb1ELb0ELb1ELb0ELb1ELb0ELb0ELb0ELi2ELi4ELi4ELi4ELb0EEENS1_21CollectiveEpilogueBwdISA_SB_SD_Li256ELb0ELb0ELi2EEENS1_25SingleTileBwdLPTSchedulerILb0ELi128ELb1EEEEEEEEEvNT_6ParamsE$_ZN4cute3eso3ESOILb1ELb0EJNS_6LayoutINS_5tupleIJNS3_IJNS_1CILi8EEENS4_ILi1EEEEEENS4_ILi4EEES6_EEENS3_IJNS3_IJS6_NS4_ILi0EEEEEENS4_ILi2048EEESA_EEEEENS_10ViewEngineINS_8smem_ptrIPN7cutlass10bfloat16_tEEEEEEEC2ERKSE_RKSL_)
$_ZN7cutlass13device_kernelIN5flash19enable_sm80_to_sm89INS1_16FlashAttnBwdSm80INS1_25CollectiveMainloopBwdSm80ILi2ELi2EN4cute5tupleIJNS5_1CILi128EEES8_NS7_ILi64EEEEEENS_10bfloat16_tEfNS_4arch4Sm80ELb1ELb0ELb1ELb0ELb1ELb0ELb0ELb0ELi2ELi4ELi4ELi4ELb0EEENS1_21CollectiveEpilogueBwdISA_SB_SD_Li256ELb0ELb0ELi2EEENS1_25SingleTileBwdLPTSchedulerILb0ELi128ELb1EEEEEEEEEvNT_6ParamsE$_ZN4cute3eso3ESOILb1ELb0EJNS_6LayoutINS_5tupleIJNS3_IJNS_1CILi8EEENS4_ILi1EEEEEENS4_ILi4EEES6_EEENS3_IJNS3_IJS6_NS4_ILi0EEEEEENS4_ILi2048EEESA_EEEEENS_10ViewEngineINS_8smem_ptrIPN7cutlass10bfloat16_tEEEEEEEC2ERKSE_RKSL_:
[----:B------:R-:W-:Y:S02]  /*b470*/  IADD3 R4, R81, -c[0x0][0x20], RZ ;  /* 0x8000080051047a10 */ /* 0x000fe40007ffe0ff */
[----:B------:R-:W-:-:S03]  /*b480*/  MOV R7, 0x0 ;  /* 0x0000000000077802 */ /* 0x000fc60000000f00 */
[----:B------:R1:W-:Y:S01]  /*b490*/  STL.64 [R4], R2 ;  /* 0x0000000204007387 */ /* 0x0003e20000100a00 */
[----:B------:R-:W-:Y:S05]  /*b4a0*/  RET.REL.NODEC R6 `(_ZN7cutlass13device_kernelIN5flash19enable_sm80_to_sm89INS1_16FlashAttnBwdSm80INS1_25CollectiveMainloopBwdSm80ILi2ELi2EN4cute5tupleIJNS5_1CILi128EEES8_NS7_ILi64EEEEEENS_10bfloat16_tEfNS_4arch4Sm80ELb1ELb0ELb1ELb0ELb1ELb0ELb0ELb0ELi2ELi4ELi4ELi4ELb0EEENS1_21CollectiveEpilogueBwdISA_SB_SD_Li256ELb0ELb0ELi2EEENS1_25SingleTileBwdLPTSchedulerILb0ELi128ELb1EEEEEEEEEvNT_6ParamsE) ;  /* 0xffff4b5006007950 */ /* 0x000fea0003c3ffff */
        .type           $_ZN7cutlass13device_kernelIN5flash19enable_sm80_to_sm89INS1_16FlashAttnBwdSm80INS1_25CollectiveMainloopBwdSm80ILi2ELi2EN4cute5tupleIJNS5_1CILi128EEES8_NS7_ILi64EEEEEENS_10bfloat16_tEfNS_4arch4Sm80ELb1ELb0ELb1ELb0ELb1ELb0ELb0ELb0ELi2ELi4ELi4ELi4ELb0EEENS1_21CollectiveEpilogueBwdISA_SB_SD_Li256ELb0ELb0ELi2EEENS1_25SingleTileBwdLPTSchedulerILb0ELi128ELb1EEEEEEEEEvNT_6ParamsE$_ZN4cute3eso3ESOILb1ELb0EJNS_6LayoutINS_5tupleIJNS3_IJNS_1CILi8EEENS4_ILi1EEEEEENS4_ILi4EEES6_EEENS3_IJNS3_IJS6_NS4_ILi0EEEEEENS4_ILi2048EEESA_EEEEEiEEC2ERKSE_RKi,@function
        .size           $_ZN7cutlass13device_kernelIN5flash19enable_sm80_to_sm89INS1_16FlashAttnBwdSm80INS1_25CollectiveMainloopBwdSm80ILi2ELi2EN4cute5tupleIJNS5_1CILi128EEES8_NS7_ILi64EEEEEENS_10bfloat16_tEfNS_4arch4Sm80ELb1ELb0ELb1ELb0ELb1ELb0ELb0ELb0ELi2ELi4ELi4ELi4ELb0EEENS1_21CollectiveEpilogueBwdISA_SB_SD_Li256ELb0ELb0ELi2EEENS1_25SingleTileBwdLPTSchedulerILb0ELi128ELb1EEEEEEEEEvNT_6ParamsE$_ZN4cute3eso3ESOILb1ELb0EJNS_6LayoutINS_5tupleIJNS3_IJNS_1CILi8EEENS4_ILi1EEEEEENS4_ILi4EEES6_EEENS3_IJNS3_IJS6_NS4_ILi0EEEEEENS4_ILi2048EEESA_EEEEEiEEC2ERKSE_RKi,($_ZN7cutlass13device_kernelIN5flash19enable_sm80_to_sm89INS1_16FlashAttnBwdSm80INS1_25CollectiveMainloopBwdSm80ILi2ELi2EN4cute5tupleIJNS5_1CILi128EEES8_NS7_ILi64EEEEEENS_10bfloat16_tEfNS_4arch4Sm80ELb1ELb0ELb1ELb0ELb1ELb0ELb0ELb0ELi2ELi4ELi4ELi4ELb0EEENS1_21CollectiveEpilogueBwdISA_SB_SD_Li256ELb0ELb0ELi2EEENS1_25SingleTileBwdLPTSchedulerILb0ELi128ELb1EEEEEEEEEvNT_6ParamsE$_ZN4cute3eso3ESOILb1ELb0EJNS_6LayoutINS_5tupleIJNS3_IJNS_1CILi8EEENS4_ILi1EEEEEENS4_ILi4EEES8_EEENS3_IJNS3_IJS6_NS4_ILi0EEEEEES5_NS4_ILi32EEEEEEEENS_10ViewEngineIPN7cutlass10bfloat16_tEEEEEC2ERKSE_RKSJ_ - $_ZN7cutlass13device_kernelIN5flash19enable_sm80_to_sm89INS1_16FlashAttnBwdSm80INS1_25CollectiveMainloopBwdSm80ILi2ELi2EN4cute5tupleIJNS5_1CILi128EEES8_NS7_ILi64EEEEEENS_10bfloat16_tEfNS_4arch4Sm80ELb1ELb0ELb1ELb0ELb1ELb0ELb0ELb0ELi2ELi4ELi4ELi4ELb0EEENS1_21CollectiveEpilogueBwdISA_SB_SD_Li256ELb0ELb0ELi2EEENS1_25SingleTileBwdLPTSchedulerILb0ELi128ELb1EEEEEEEEEvNT_6ParamsE$_ZN4cute3eso3ESOILb1ELb0EJNS_6LayoutINS_5tupleIJNS3_IJNS_1CILi8EEENS4_ILi1EEEEEENS4_ILi4EEES6_EEENS3_IJNS3_IJS6_NS4_ILi0EEEEEENS4_ILi2048EEESA_EEEEEiEEC2ERKSE_RKi)
$_ZN7cutlass13device_kernelIN5flash19enable_sm80_to_sm89INS1_16FlashAttnBwdSm80INS1_25CollectiveMainloopBwdSm80ILi2ELi2EN4cute5tupleIJNS5_1CILi128EEES8_NS7_ILi64EEEEEENS_10bfloat16_tEfNS_4arch4Sm80ELb1ELb0ELb1ELb0ELb1ELb0ELb0ELb0ELi2ELi4ELi4ELi4ELb0EEENS1_21CollectiveEpilogueBwdISA_SB_SD_Li256ELb0ELb0ELi2EEENS1_25SingleTileBwdLPTSchedulerILb0ELi128ELb1EEEEEEEEEvNT_6ParamsE$_ZN4cute3eso3ESOILb1ELb0EJNS_6LayoutINS_5tupleIJNS3_IJNS_1CILi8EEENS4_ILi1EEEEEENS4_ILi4EEES6_EEENS3_IJNS3_IJS6_NS4_ILi0EEEEEENS4_ILi2048EEESA_EEEEEiEEC2ERKSE_RKi:
[----:B------:R-:W-:Y:S02]  /*b4b0*/  IADD3 R2, R81, -c[0x0][0x20], RZ ;  /* 0x8000080051027a10 */ /* 0x000fe40007ffe0ff */
[----:B------:R-:W-:-:S03]  /*b4c0*/  MOV R5, 0x0 ;  /* 0x0000000000057802 */ /* 0x000fc60000000f00 */
[----:B------:R1:W-:Y:S01]  /*b4d0*/  STL [R2], R3 ;  /* 0x0000000302007387 */ /* 0x0003e20000100800 */
[----:B------:R-:W-:Y:S05]  /*b4e0*/  RET.REL.NODEC R4 `(_ZN7cutlass13device_kernelIN5flash19enable_sm80_to_sm89INS1_16FlashAttnBwdSm80INS1_25CollectiveMainloopBwdSm80ILi2ELi2EN4cute5tupleIJNS5_1CILi128EEES8_NS7_ILi64EEEEEENS_10bfloat16_tEfNS_4arch4Sm80ELb1ELb0ELb1ELb0ELb1ELb0ELb0ELb0ELi2ELi4ELi4ELi4ELb0EEENS1_21CollectiveEpilogueBwdISA_SB_SD_Li256ELb0ELb0ELi2EEENS1_25SingleTileBwdLPTSchedulerILb0ELi128ELb1EEEEEEEEEvNT_6ParamsE) ;  /* 0xffff4b1004007950 */ /* 0x000fea0003c3ffff */
        .type           $_ZN7cutlass13device_kernelIN5flash19enable_sm80_to_sm89INS1_16FlashAttnBwdSm80INS1_25CollectiveMainloopBwdSm80ILi2ELi2EN4cute5tupleIJNS5_1CILi128EEES8_NS7_ILi64EEEEEENS_10bfloat16_tEfNS_4arch4Sm80ELb1ELb0ELb1ELb0ELb1ELb0ELb0ELb0ELi2ELi4ELi4ELi4ELb0EEENS1_21CollectiveEpilogueBwdISA_SB_SD_Li256ELb0ELb0ELi2EEENS1_25SingleTileBwdLPTSchedulerILb0ELi128ELb1EEEEEEEEEvNT_6ParamsE$_ZN4cute3eso3ESOILb1ELb0EJNS_6LayoutINS_5tupleIJNS3_IJNS_1CILi8EEENS4_ILi1EEEEEENS4_ILi4EEES8_EEENS3_IJNS3_IJS6_NS4_ILi0EEEEEES5_NS4_ILi32EEEEEEEENS_10ViewEngineIPN7cutlass10bfloat16_tEEEEEC2ERKSE_RKSJ_,@function
        .size           $_ZN7cutlass13device_kernelIN5flash19enable_sm80_to_sm89INS1_16FlashAttnBwdSm80INS1_25CollectiveMainloopBwdSm80ILi2ELi2EN4cute5tupleIJNS5_1CILi128EEES8_NS7_ILi64EEEEEENS_10bfloat16_tEfNS_4arch4Sm80ELb1ELb0ELb1ELb0ELb1ELb0ELb0ELb0ELi2ELi4ELi4ELi4ELb0EEENS1_21CollectiveEpilogueBwdISA_SB_SD_Li256ELb0ELb0ELi2EEENS1_25SingleTileBwdLPTSchedulerILb0ELi128ELb1EEEEEEEEEvNT_6ParamsE$_ZN4cute3eso3ESOILb1ELb0EJNS_6LayoutINS_5tupleIJNS3_IJNS_1CILi8EEENS4_ILi1EEEEEENS4_ILi4EEES8_EEENS3_IJNS3_IJS6_NS4_ILi0EEEEEES5_NS4_ILi32EEEEEEEENS_10ViewEngineIPN7cutlass10bfloat16_tEEEEEC2ERKSE_RKSJ_,($_ZN7cutlass13device_kernelIN5flash19enable_sm80_to_sm89INS1_16FlashAttnBwdSm80INS1_25CollectiveMainloopBwdSm80ILi2ELi2EN4cute5tupleIJNS5_1CILi128EEES8_NS7_ILi64EEEEEENS_10bfloat16_tEfNS_4arch4Sm80ELb1ELb0ELb1ELb0ELb1ELb0ELb0ELb0ELi2ELi4ELi4ELi4ELb0EEENS1_21CollectiveEpilogueBwdISA_SB_SD_Li256ELb0ELb0ELi2EEENS1_25SingleTileBwdLPTSchedulerILb0ELi128ELb1EEEEEEEEEvNT_6ParamsE$_ZN4cute3eso3ESOILb1ELb0EJNS_6LayoutINS_5tupleIJNS_1CILi1EEENS3_IJNS4_ILi2EEES6_EEEEEENS3_IJNS4_ILi0EEENS3_IJNS4_ILi8EEENS4_ILi64EEEEEEEEEEENS_10ViewEngineINS_8smem_ptrIPfEEEEEEC2ERKSE_RKSJ_ - $_ZN7cutlass13device_kernelIN5flash19enable_sm80_to_sm89INS1_16FlashAttnBwdSm80INS1_25CollectiveMainloopBwdSm80ILi2ELi2EN4cute5tupleIJNS5_1CILi128EEES8_NS7_ILi64EEEEEENS_10bfloat16_tEfNS_4arch4Sm80ELb1ELb0ELb1ELb0ELb1ELb0ELb0ELb0ELi2ELi4ELi4ELi4ELb0EEENS1_21CollectiveEpilogueBwdISA_SB_SD_Li256ELb0ELb0ELi2EEENS1_25SingleTileBwdLPTSchedulerILb0ELi128ELb1EEEEEEEEEvNT_6ParamsE$_ZN4cute3eso3ESOILb1ELb0EJNS_6LayoutINS_5tupleIJNS3_IJNS_1CILi8EEENS4_ILi1EEEEEENS4_ILi4EEES8_EEENS3_IJNS3_IJS6_NS4_ILi0EEEEEES5_NS4_ILi32EEEEEEEENS_10ViewEngineIPN7cutlass10bfloat16_tEEEEEC2ERKSE_RKSJ_)
$_ZN7cutlass13device_kernelIN5flash19enable_sm80_to_sm89INS1_16FlashAttnBwdSm80INS1_25CollectiveMainloopBwdSm80ILi2ELi2EN4cute5tupleIJNS5_1CILi128EEES8_NS7_ILi64EEEEEENS_10bfloat16_tEfNS_4arch4Sm80ELb1ELb0ELb1ELb0ELb1ELb0ELb0ELb0ELi2ELi4ELi4ELi4ELb0EEENS1_21CollectiveEpilogueBwdISA_SB_SD_Li256ELb0ELb0ELi2EEENS1_25SingleTileBwdLPTSchedulerILb0ELi128ELb1EEEEEEEEEvNT_6ParamsE$_ZN4cute3eso3ESOILb1ELb0EJNS_6LayoutINS_5tupleIJNS3_IJNS_1CILi8EEENS4_ILi1EEEEEENS4_ILi4EEES8_EEENS3_IJNS3_IJS6_NS4_ILi0EEEEEES5_NS4_ILi32EEEEEEEENS_10ViewEngineIPN7cutlass10bfloat16_tEEEEEC2ERKSE_RKSJ_:
[----:B------:R-:W-:Y:S01]  /*b4f0*/  IADD3 R2, R23, -c[0x0][0x20], RZ ;  /* 0x8000080017027a10 */ /* 0x000fe20007ffe0ff */
[----:B------:R-:W-:Y:S01]  /*b500*/  IMAD.MOV.U32 R7, RZ, RZ, R3 ;  /* 0x000000ffff077224 */ /* 0x000fe200078e0003 */
[----:B------:R-:W-:-:S04]  /*b510*/  MOV R5, 0x0 ;  /* 0x0000000000057802 */ /* 0x000fc80000000f00 */
[----:B------:R1:W-:Y:S01]  /*b520*/  STL.64 [R2], R6 ;  /* 0x0000000602007387 */ /* 0x0003e20000100a00 */
[----:B------:R-:W-:Y:S05]  /*b530*/  RET.REL.NODEC R4 `(_ZN7cutlass13device_kernelIN5flash19enable_sm80_to_sm89INS1_16FlashAttnBwdSm80INS1_25CollectiveMainloopBwdSm80ILi2ELi2EN4cute5tupleIJNS5_1CILi128EEES8_NS7_ILi64EEEEEENS_10bfloat16_tEfNS_4arch4Sm80ELb1ELb0ELb1ELb0ELb1ELb0ELb0ELb0ELi2ELi4ELi4ELi4ELb0EEENS1_21CollectiveEpilogueBwdISA_SB_SD_Li256ELb0ELb0ELi2EEENS1_25SingleTileBwdLPTSchedulerILb0ELi128ELb1EEEEEEEEEvNT_6ParamsE) ;  /* 0xffff4ac004007950 */ /* 0x000fea0003c3ffff */
        .type           $_ZN7cutlass13device_kernelIN5flash19enable_sm80_to_sm89INS1_16FlashAttnBwdSm80INS1_25CollectiveMainloopBwdSm80ILi2ELi2EN4cute5tupleIJNS5_1CILi128EEES8_NS7_ILi64EEEEEENS_10bfloat16_tEfNS_4arch4Sm80ELb1ELb0ELb1ELb0ELb1ELb0ELb0ELb0ELi2ELi4ELi4ELi4ELb0EEENS1_21CollectiveEpilogueBwdISA_SB_SD_Li256ELb0ELb0ELi2EEENS1_25SingleTileBwdLPTSchedulerILb0ELi128ELb1EEEEEEEEEvNT_6ParamsE$_ZN4cute3eso3ESOILb1ELb0EJNS_6LayoutINS_5tupleIJNS_1CILi1EEENS3_IJNS4_ILi2EEES6_EEEEEENS3_IJNS4_ILi0EEENS3_IJNS4_ILi8EEENS4_ILi64EEEEEEEEEEENS_10ViewEngineINS_8smem_ptrIPfEEEEEEC2ERKSE_RKSJ_,@function
        .size           $_ZN7cutlass13device_kernelIN5flash19enable_sm80_to_sm89INS1_16FlashAttnBwdSm80INS1_25CollectiveMainloopBwdSm80ILi2ELi2EN4cute5tupleIJNS5_1CILi128EEES8_NS7_ILi64EEEEEENS_10bfloat16_tEfNS_4arch4Sm80ELb1ELb0ELb1ELb0ELb1ELb0ELb0ELb0ELi2ELi4ELi4ELi4ELb0EEENS1_21CollectiveEpilogueBwdISA_SB_SD_Li256ELb0ELb0ELi2EEENS1_25SingleTileBwdLPTSchedulerILb0ELi128ELb1EEEEEEEEEvNT_6ParamsE$_ZN4cute3eso3ESOILb1ELb0EJNS_6LayoutINS_5tupleIJNS_1CILi1EEENS3_IJNS4_ILi2EEES6_EEEEEENS3_IJNS4_ILi0EEENS3_IJNS4_ILi8EEENS4_ILi64EEEEEEEEEEENS_10ViewEngineINS_8smem_ptrIPfEEEEEEC2ERKSE_RKSJ_,($_ZN7cutlass13device_kernelIN5flash19enable_sm80_to_sm89INS1_16FlashAttnBwdSm80INS1_25CollectiveMainloopBwdSm80ILi2ELi2EN4cute5tupleIJNS5_1CILi128EEES8_NS7_ILi64EEEEEENS_10bfloat16_tEfNS_4arch4Sm80ELb1ELb0ELb1ELb0ELb1ELb0ELb0ELb0ELi2ELi4ELi4ELi4ELb0EEENS1_21CollectiveEpilogueBwdISA_SB_SD_Li256ELb0ELb0ELi2EEENS1_25SingleTileBwdLPTSchedulerILb0ELi128ELb1EEEEEEEEEvNT_6ParamsE$_ZN4cute3eso3ESOILb1ELb0EJNS_6LayoutINS_5tupleIJNS_1CILi1EEENS4_ILi4EEEEEENS3_IJNS4_ILi0EEES5_EEEEENS_10ViewEngineIPfEEEEC2ERKSA_RKSD_ - $_ZN7cutlass13device_kernelIN5flash19enable_sm80_to_sm89INS1_16FlashAttnBwdSm80INS1_25CollectiveMainloopBwdSm80ILi2ELi2EN4cute5tupleIJNS5_1CILi128EEES8_NS7_ILi64EEEEEENS_10bfloat16_tEfNS_4arch4Sm80ELb1ELb0ELb1ELb0ELb1ELb0ELb0ELb0ELi2ELi4ELi4ELi4ELb0EEENS1_21CollectiveEpilogueBwdISA_SB_SD_Li256ELb0ELb0ELi2EEENS1_25SingleTileBwdLPTSchedulerILb0ELi128ELb1EEEEEEEEEvNT_6ParamsE$_ZN4cute3eso3ESOILb1ELb0EJNS_6LayoutINS_5tupleIJNS_1CILi1EEENS3_IJNS4_ILi2EEES6_EEEEEENS3_IJNS4_ILi0EEENS3_IJNS4_ILi8EEENS4_ILi64EEEEEEEEEEENS_10ViewEngineINS_8smem_ptrIPfEEEEEEC2ERKSE_RKSJ_)
$_ZN7cutlass13device_kernelIN5flash19enable_sm80_to_sm89INS1_16FlashAttnBwdSm80INS1_25CollectiveMainloopBwdSm80ILi2ELi2EN4cute5tupleIJNS5_1CILi128EEES8_NS7_ILi64EEEEEENS_10bfloat16_tEfNS_4arch4Sm80ELb1ELb0ELb1ELb0ELb1ELb0ELb0ELb0ELi2ELi4ELi4ELi4ELb0EEENS1_21CollectiveEpilogueBwdISA_SB_SD_Li256ELb0ELb0ELi2EEENS1_25SingleTileBwdLPTSchedulerILb0ELi128ELb1EEEEEEEEEvNT_6ParamsE$_ZN4cute3eso3ESOILb1ELb0EJNS_6LayoutINS_5tupleIJNS_1CILi1EEENS3_IJNS4_ILi2EEES6_EEEEEENS3_IJNS4_ILi0EEENS3_IJNS4_ILi8EEENS4_ILi64EEEEEEEEEEENS_10ViewEngineINS_8smem_ptrIPfEEEEEEC2ERKSE_RKSJ_:
[----:B------:R-:W-:Y:S01]  /*b540*/  IADD3 R3, R23, -c[0x0][0x20], RZ ;  /* 0x8000080017037a10 */ /* 0x000fe20007ffe0ff */
[----:B------:R-:W-:Y:S01]  /*b550*/  IMAD.MOV.U32 R8, RZ, RZ, R2 ;  /* 0x000000ffff087224 */ /* 0x000fe200078e0002 */
[----:B------:R-:W-:Y:S01]  /*b560*/  MOV R10, R6 ;  /* 0x00000006000a7202 */ /* 0x000fe20000000f00 */
[----:B------:R-:W-:-:S03]  /*b570*/  IMAD.MOV.U32 R11, RZ, RZ, 0x0 ;  /* 0x00000000ff0b7424 */ /* 0x000fc600078e00ff */
[----:B------:R1:W-:Y:S01]  /*b580*/  STL.64 [R3], R8 ;  /* 0x0000000803007387 */ /* 0x0003e20000100a00 */
[----:B------:R-:W-:Y:S05]  /*b590*/  RET.REL.NODEC R10 `(_ZN7cutlass13device_kernelIN5flash19enable_sm80_to_sm89INS1_16FlashAttnBwdSm80INS1_25CollectiveMainloopBwdSm80ILi2ELi2EN4cute5tupleIJNS5_1CILi128EEES8_NS7_ILi64EEEEEENS_10bfloat16_tEfNS_4arch4Sm80ELb1ELb0ELb1ELb0ELb1ELb0ELb0ELb0ELi2ELi4ELi4ELi4ELb0EEENS1_21CollectiveEpilogueBwdISA_SB_SD_Li256ELb0ELb0ELi2EEENS1_25SingleTileBwdLPTSchedulerILb0ELi128ELb1EEEEEEEEEvNT_6ParamsE) ;  /* 0xffff4a600a007950 */ /* 0x000fea0003c3ffff */
        .type           $_ZN7cutlass13device_kernelIN5flash19enable_sm80_to_sm89INS1_16FlashAttnBwdSm80INS1_25CollectiveMainloopBwdSm80ILi2ELi2EN4cute5tupleIJNS5_1CILi128EEES8_NS7_ILi64EEEEEENS_10bfloat16_tEfNS_4arch4Sm80ELb1ELb0ELb1ELb0ELb1ELb0ELb0ELb0ELi2ELi4ELi4ELi4ELb0EEENS1_21CollectiveEpilogueBwdISA_SB_SD_Li256ELb0ELb0ELi2EEENS1_25SingleTileBwdLPTSchedulerILb0ELi128ELb1EEEEEEEEEvNT_6ParamsE$_ZN4cute3eso3ESOILb1ELb0EJNS_6LayoutINS_5tupleIJNS_1CILi1EEENS4_ILi4EEEEEENS3_IJNS4_ILi0EEES5_EEEEENS_10ViewEngineIPfEEEEC2ERKSA_RKSD_,@function
        .size           $_ZN7cutlass13device_kernelIN5flash19enable_sm80_to_sm89INS1_16FlashAttnBwdSm80INS1_25CollectiveMainloopBwdSm80ILi2ELi2EN4cute5tupleIJNS5_1CILi128EEES8_NS7_ILi64EEEEEENS_10bfloat16_tEfNS_4arch4Sm80ELb1ELb0ELb1ELb0ELb1ELb0ELb0ELb0ELi2ELi4ELi4ELi4ELb0EEENS1_21CollectiveEpilogueBwdISA_SB_SD_Li256ELb0ELb0ELi2EEENS1_25SingleTileBwdLPTSchedulerILb0ELi128ELb1EEEEEEEEEvNT_6ParamsE$_ZN4cute3eso3ESOILb1ELb0EJNS_6LayoutINS_5tupleIJNS_1CILi1EEENS4_ILi4EEEEEENS3_IJNS4_ILi0EEES5_EEEEENS_10ViewEngineIPfEEEEC2ERKSA_RKSD_,($_ZN7cutlass13device_kernelIN5flash19enable_sm80_to_sm89INS1_16FlashAttnBwdSm80INS1_25CollectiveMainloopBwdSm80ILi2ELi2EN4cute5tupleIJNS5_1CILi128EEES8_NS7_ILi64EEEEEENS_10bfloat16_tEfNS_4arch4Sm80ELb1ELb0ELb1ELb0ELb1ELb0ELb0ELb0ELi2ELi4ELi4ELi4ELb0EEENS1_21CollectiveEpilogueBwdISA_SB_SD_Li256ELb0ELb0ELi2EEENS1_25SingleTileBwdLPTSchedulerILb0ELi128ELb1EEEEEEEEEvNT_6ParamsE$_ZN4cute3eso3ESOILb1ELb0EJNS_6LayoutINS_5tupleIJNS_1CILi4EEEEEENS3_IJNS4_ILi1EEEEEEEENS_10ViewEngineIPfEEEEC2ERKS9_RKSC_ - $_ZN7cutlass13device_kernelIN5flash19enable_sm80_to_sm89INS1_16FlashAttnBwdSm80INS1_25CollectiveMainloopBwdSm80ILi2ELi2EN4cute5tupleIJNS5_1CILi128EEES8_NS7_ILi64EEEEEENS_10bfloat16_tEfNS_4arch4Sm80ELb1ELb0ELb1ELb0ELb1ELb0ELb0ELb0ELi2ELi4ELi4ELi4ELb0EEENS1_21CollectiveEpilogueBwdISA_SB_SD_Li256ELb0ELb0ELi2EEENS1_25SingleTileBwdLPTSchedulerILb0ELi128ELb1EEEEEEEEEvNT_6ParamsE$_ZN4cute3eso3ESOILb1ELb0EJNS_6LayoutINS_5tupleIJNS_1CILi1EEENS4_ILi4EEEEEENS3_IJNS4_ILi0EEES5_EEEEENS_10ViewEngineIPfEEEEC2ERKSA_RKSD_)
$_ZN7cutlass13device_kernelIN5flash19enable_sm80_to_sm89INS1_16FlashAttnBwdSm80INS1_25CollectiveMainloopBwdSm80ILi2ELi2EN4cute5tupleIJNS5_1CILi128EEES8_NS7_ILi64EEEEEENS_10bfloat16_tEfNS_4arch4Sm80ELb1ELb0ELb1ELb0ELb1ELb0ELb0ELb0ELi2ELi4ELi4ELi4ELb0EEENS1_21CollectiveEpilogueBwdISA_SB_SD_Li256ELb0ELb0ELi2EEENS1_25SingleTileBwdLPTSchedulerILb0ELi128ELb1EEEEEEEEEvNT_6ParamsE$_ZN4cute3eso3ESOILb1ELb0EJNS_6LayoutINS_5tupleIJNS_1CILi1EEENS4_ILi4EEEEEENS3_IJNS4_ILi0EEES5_EEEEENS_10ViewEngineIPfEEEEC2ERKSA_RKSD_:
[----:B------:R-:W-:Y:S01]  /*b5a0*/  IADD3 R5, R23, -c[0x0][0x20], RZ ;  /* 0x8000080017057a10 */ /* 0x000fe20007ffe0ff */
[----:B------:R-:W-:Y:S01]  /*b5b0*/  IMAD.MOV.U32 R8, RZ, RZ, R16 ;  /* 0x000000ffff087224 */ /* 0x000fe200078e0010 */
[----:B------:R-:W-:Y:S01]  /*b5c0*/  MOV R10, R6 ;  /* 0x00000006000a7202 */ /* 0x000fe20000000f00 */
[----:B------:R-:W-:-:S03]  /*b5d0*/  IMAD.MOV.U32 R11, RZ, RZ, 0x0 ;  /* 0x00000000ff0b7424 */ /* 0x000fc600078e00ff */
[----:B------:R1:W-:Y:S01]  /*b5e0*/  STL.64 [R5], R8 ;  /* 0x0000000805007387 */ /* 0x0003e20000100a00 */
[----:B------:R-:W-:Y:S05]  /*b5f0*/  RET.REL.NODEC R10 `(_ZN7cutlass13device_kernelIN5flash19enable_sm80_to_sm89INS1_16FlashAttnBwdSm80INS1_25CollectiveMainloopBwdSm80ILi2ELi2EN4cute5tupleIJNS5_1CILi128EEES8_NS7_ILi64EEEEEENS_10bfloat16_tEfNS_4arch4Sm80ELb1ELb0ELb1ELb0ELb1ELb0ELb0ELb0ELi2ELi4ELi4ELi4ELb0EEENS1_21CollectiveEpilogueBwdISA_SB_SD_Li256ELb0ELb0ELi2EEENS1_25SingleTileBwdLPTSchedulerILb0ELi128ELb1EEEEEEEEEvNT_6ParamsE) ;  /* 0xffff4a000a007950 */ /* 0x000fea0003c3ffff */
        .type           $_ZN7cutlass13device_kernelIN5flash19enable_sm80_to_sm89INS1_16FlashAttnBwdSm80INS1_25CollectiveMainloopBwdSm80ILi2ELi2EN4cute5tupleIJNS5_1CILi128EEES8_NS7_ILi64EEEEEENS_10bfloat16_tEfNS_4arch4Sm80ELb1ELb0ELb1ELb0ELb1ELb0ELb0ELb0ELi2ELi4ELi4ELi4ELb0EEENS1_21CollectiveEpilogueBwdISA_SB_SD_Li256ELb0ELb0ELi2EEENS1_25SingleTileBwdLPTSchedulerILb0ELi128ELb1EEEEEEEEEvNT_6ParamsE$_ZN4cute3eso3ESOILb1ELb0EJNS_6LayoutINS_5tupleIJNS_1CILi4EEEEEENS3_IJNS4_ILi1EEEEEEEENS_10ViewEngineIPfEEEEC2ERKS9_RKSC_,@function
        .size           $_ZN7cutlass13device_kernelIN5flash19enable_sm80_to_sm89INS1_16FlashAttnBwdSm80INS1_25CollectiveMainloopBwdSm80ILi2ELi2EN4cute5tupleIJNS5_1CILi128EEES8_NS7_ILi64EEEEEENS_10bfloat16_tEfNS_4arch4Sm80ELb1ELb0ELb1ELb0ELb1ELb0ELb0ELb0ELi2ELi4ELi4ELi4ELb0EEENS1_21CollectiveEpilogueBwdISA_SB_SD_Li256ELb0ELb0ELi2EEENS1_25SingleTileBwdLPTSchedulerILb0ELi128ELb1EEEEEEEEEvNT_6ParamsE$_ZN4cute3eso3ESOILb1ELb0EJNS_6LayoutINS_5tupleIJNS_1CILi4EEEEEENS3_IJNS4_ILi1EEEEEEEENS_10ViewEngineIPfEEEEC2ERKS9_RKSC_,($_ZN7cutlass13device_kernelIN5flash19enable_sm80_to_sm89INS1_16FlashAttnBwdSm80INS1_25CollectiveMainloopBwdSm80ILi2ELi2EN4cute5tupleIJNS5_1CILi128EEES8_NS7_ILi64EEEEEENS_10bfloat16_tEfNS_4arch4Sm80ELb1ELb0ELb1ELb0ELb1ELb0ELb0ELb0ELi2ELi4ELi4ELi4ELb0EEENS1_21CollectiveEpilogueBwdISA_SB_SD_Li256ELb0ELb0ELi2EEENS1_25SingleTileBwdLPTSchedulerILb0ELi128ELb1EEEEEEEEEvNT_6ParamsE$_ZN4cute3eso3ESOILb1ELb0EJNS_7SwizzleILi3ELi3ELi3EEENS_9MixedBitsILj0ELj432EEENS_6LayoutINS_5tupleIJNS7_IJNS_1CILi2EEES9_S9_EEES9_NS8_ILi8EEEEEENS7_IJNS7_IJNS8_ILi64EEESB_NS8_ILi512EEEEEENS8_ILi8192EEENS8_ILi1024EEEEEEEEEEC2ERKS3_RKS5_RKSJ_ - $_ZN7cutlass13device_kernelIN5flash19enable_sm80_to_sm89INS1_16FlashAttnBwdSm80INS1_25CollectiveMainloopBwdSm80ILi2ELi2EN4cute5tupleIJNS5_1CILi128EEES8_NS7_ILi64EEEEEENS_10bfloat16_tEfNS_4arch4Sm80ELb1ELb0ELb1ELb0ELb1ELb0ELb0ELb0ELi2ELi4ELi4ELi4ELb0EEENS1_21CollectiveEpilogueBwdISA_SB_SD_Li256ELb0ELb0ELi2EEENS1_25SingleTileBwdLPTSchedulerILb0ELi128ELb1EEEEEEEEEvNT_6ParamsE$_ZN4cute3eso3ESOILb1ELb0EJNS_6LayoutINS_5tupleIJNS_1CILi4EEEEEENS3_IJNS4_ILi1EEEEEEEENS_10ViewEngineIPfEEEEC2ERKS9_RKSC_)
$_ZN7cutlass13device_kernelIN5flash19enable_sm80_to_sm89INS1_16FlashAttnBwdSm80INS1_25CollectiveMainloopBwdSm80ILi2ELi2EN4cute5tupleIJNS5_1CILi128EEES8_NS7_ILi64EEEEEENS_10bfloat16_tEfNS_4arch4Sm80ELb1ELb0ELb1ELb0ELb1ELb0ELb0ELb0ELi2ELi4ELi4ELi4ELb0EEENS1_21CollectiveEpilogueBwdISA_SB_SD_Li256ELb0ELb0ELi2EEENS1_25SingleTileBwdLPTSchedulerILb0ELi128ELb1EEEEEEEEEvNT_6ParamsE$_ZN4cute3eso3ESOILb1ELb0EJNS_6LayoutINS_5tupleIJNS_1CILi4EEEEEENS3_IJNS4_ILi1EEEEEEEENS_10ViewEngineIPfEEEEC2ERKS9_RKSC_:
[----:B------:R-:W-:Y:S01]  /*b600*/  IADD3 R2, R23, -c[0x0][0x20], RZ ;  /* 0x8000080017027a10 */ /* 0x000fe20007ffe0ff */
[----:B------:R-:W-:Y:S01]  /*b610*/  IMAD.MOV.U32 R8, RZ, RZ, R6 ;  /* 0x000000ffff087224 */ /* 0x000fe200078e0006 */
[----:B------:R-:W-:-:S03]  /*b620*/  MOV R9, 0x0 ;  /* 0x0000000000097802 */ /* 0x000fc60000000f00 */
[----:B------:R1:W-:Y:S01]  /*b630*/  STL.64 [R2], R12 ;  /* 0x0000000c02007387 */ /* 0x0003e20000100a00 */
[----:B------:R-:W-:Y:S05]  /*b640*/  RET.REL.NODEC R8 `(_ZN7cutlass13device_kernelIN5flash19enable_sm80_to_sm89INS1_16FlashAttnBwdSm80INS1_25CollectiveMainloopBwdSm80ILi2ELi2EN4cute5tupleIJNS5_1CILi128EEES8_NS7_ILi64EEEEEENS_10bfloat16_tEfNS_4arch4Sm80ELb1ELb0ELb1ELb0ELb1ELb0ELb0ELb0ELi2ELi4ELi4ELi4ELb0EEENS1_21CollectiveEpilogueBwdISA_SB_SD_Li256ELb0ELb0ELi2EEENS1_25SingleTileBwdLPTSchedulerILb0ELi128ELb1EEEEEEEEEvNT_6ParamsE) ;  /* 0xffff49b008007950 */ /* 0x000fea0003c3ffff */
        .type           $_ZN7cutlass13device_kernelIN5flash19enable_sm80_to_sm89INS1_16FlashAttnBwdSm80INS1_25CollectiveMainloopBwdSm80ILi2ELi2EN4cute5tupleIJNS5_1CILi128EEES8_NS7_ILi64EEEEEENS_10bfloat16_tEfNS_4arch4Sm80ELb1ELb0ELb1ELb0ELb1ELb0ELb0ELb0ELi2ELi4ELi4ELi4ELb0EEENS1_21CollectiveEpilogueBwdISA_SB_SD_Li256ELb0ELb0ELi2EEENS1_25SingleTileBwdLPTSchedulerILb0ELi128ELb1EEEEEEEEEvNT_6ParamsE$_ZN4cute3eso3ESOILb1ELb0EJNS_7SwizzleILi3ELi3ELi3EEENS_9MixedBitsILj0ELj432EEENS_6LayoutINS_5tupleIJNS7_IJNS_1CILi2EEES9_S9_EEES9_NS8_ILi8EEEEEENS7_IJNS7_IJNS8_ILi64EEESB_NS8_ILi512EEEEEENS8_ILi8192EEENS8_ILi1024EEEEEEEEEEC2ERKS3_RKS5_RKSJ_,@function
        .size           $_ZN7cutlass13device_kernelIN5flash19enable_sm80_to_sm89INS1_16FlashAttnBwdSm80INS1_25CollectiveMainloopBwdSm80ILi2ELi2EN4cute5tupleIJNS5_1CILi128EEES8_NS7_ILi64EEEEEENS_10bfloat16_tEfNS_4arch4Sm80ELb1ELb0ELb1ELb0ELb1ELb0ELb0ELb0ELi2ELi4ELi4ELi4ELb0EEENS1_21CollectiveEpilogueBwdISA_SB_SD_Li256ELb0ELb0ELi2EEENS1_25SingleTileBwdLPTSchedulerILb0ELi128ELb1EEEEEEEEEvNT_6ParamsE$_ZN4cute3eso3ESOILb1ELb0EJNS_7SwizzleILi3ELi3ELi3EEENS_9MixedBitsILj0ELj432EEENS_6LayoutINS_5tupleIJNS7_IJNS_1CILi2EEES9_S9_EEES9_NS8_ILi8EEEEEENS7_IJNS7_IJNS8_ILi64EEESB_NS8_ILi512EEEEEENS8_ILi8192EEENS8_ILi1024EEEEEEEEEEC2ERKS3_RKS5_RKSJ_,($_ZN7cutlass13device_kernelIN5flash19enable_sm80_to_sm89INS1_16FlashAttnBwdSm80INS1_25CollectiveMainloopBwdSm80ILi2ELi2EN4cute5tupleIJNS5_1CILi128EEES8_NS7_ILi64EEEEEENS_10bfloat16_tEfNS_4arch4Sm80ELb1ELb0ELb1ELb0ELb1ELb0ELb0ELb0ELi2ELi4ELi4ELi4ELb0EEENS1_21CollectiveEpilogueBwdISA_SB_SD_Li256ELb0ELb0ELi2EEENS1_25SingleTileBwdLPTSchedulerILb0ELi128ELb1EEEEEEEEEvNT_6ParamsE$_ZN4cute5tupleIJNS0_IJNS0_IJNS0_IJNS_1CILi8EEENS1_ILi1EEEEEENS0_IJS3_S3_EEEEEENS0_IJS3_NS1_ILi2EEEEEEEEENS0_IJNS0_IJNS0_IJS3_NS1_ILi0EEEEEENS0_IJSA_SA_EEEEEENS0_IJSA_iEEEEEEEEC2ERKS9_RKSF_ - $_ZN7cutlass13device_kernelIN5flash19enable_sm80_to_sm89INS1_16FlashAttnBwdSm80INS1_25CollectiveMainloopBwdSm80ILi2ELi2EN4cute5tupleIJNS5_1CILi128EEES8_NS7_ILi64EEEEEENS_10bfloat16_tEfNS_4arch4Sm80ELb1ELb0ELb1ELb0ELb1ELb0ELb0ELb0ELi2ELi4ELi4ELi4ELb0EEENS1_21CollectiveEpilogueBwdISA_SB_SD_Li256ELb0ELb0ELi2EEENS1_25SingleTileBwdLPTSchedulerILb0ELi128ELb1EEEEEEEEEvNT_6ParamsE$_ZN4cute3eso3ESOILb1ELb0EJNS_7SwizzleILi3ELi3ELi3EEENS_9MixedBitsILj0ELj432EEENS_6LayoutINS_5tupleIJNS7_IJNS_1CILi2EEES9_S9_EEES9_NS8_ILi8EEEEEENS7_IJNS7_IJNS8_ILi64EEESB_NS8_ILi512EEEEEENS8_ILi8192EEENS8_ILi1024EEEEEEEEEEC2ERKS3_RKS5_RKSJ_)
$_ZN7cutlass13device_kernelIN5flash19enable_sm80_to_sm89INS1_16FlashAttnBwdSm80INS1_25CollectiveMainloopBwdSm80ILi2ELi2EN4cute5tupleIJNS5_1CILi128EEES8_NS7_ILi64EEEEEENS_10bfloat16_tEfNS_4arch4Sm80ELb1ELb0ELb1ELb0ELb1ELb0ELb0ELb0ELi2ELi4ELi4ELi4ELb0EEENS1_21CollectiveEpilogueBwdISA_SB_SD_Li256ELb0ELb0ELi2EEENS1_25SingleTileBwdLPTSchedulerILb0ELi128ELb1EEEEEEEEEvNT_6ParamsE$_ZN4cute3eso3ESOILb1ELb0EJNS_7SwizzleILi3ELi3ELi3EEENS_9MixedBitsILj0ELj432EEENS_6LayoutINS_5tupleIJNS7_IJNS_1CILi2EEES9_S9_EEES9_NS8_ILi8EEEEEENS7_IJNS7_IJNS8_ILi64EEESB_NS8_ILi512EEEEEENS8_ILi8192EEENS8_ILi1024EEEEEEEEEEC2ERKS3_RKS5_RKSJ_:
[----:B------:R-:W-:Y:S01]  /*b650*/  IADD3 R2, R23, -c[0x0][0x20], RZ ;  /* 0x8000080017027a10 */ /* 0x000fe20007ffe0ff */
[----:B------:R-:W-:Y:S01]  /*b660*/  IMAD.MOV.U32 R8, RZ, RZ, R6 ;  /* 0x000000ffff087224 */ /* 0x000fe200078e0006 */
[----:B------:R-:W-:-:S03]  /*b670*/  MOV R9, 0x0 ;  /* 0x0000000000097802 */ /* 0x000fc60000000f00 */
[----:B------:R1:W-:Y:S01]  /*b680*/  STL [R2], R3 ;  /* 0x0000000302007387 */ /* 0x0003e20000100800 */
[----:B------:R-:W-:Y:S05]  /*b690*/  RET.REL.NODEC R8 `(_ZN7cutlass13device_kernelIN5flash19enable_sm80_to_sm89INS1_16FlashAttnBwdSm80INS1_25CollectiveMainloopBwdSm80ILi2ELi2EN4cute5tupleIJNS5_1CILi128EEES8_NS7_ILi64EEEEEENS_10bfloat16_tEfNS_4arch4Sm80ELb1ELb0ELb1ELb0ELb1ELb0ELb0ELb0ELi2ELi4ELi4ELi4ELb0EEENS1_21CollectiveEpilogueBwdISA_SB_SD_Li256ELb0ELb0ELi2EEENS1_25SingleTileBwdLPTSchedulerILb0ELi128ELb1EEEEEEEEEvNT_6ParamsE) ;  /* 0xffff496008007950 */ /* 0x000fea0003c3ffff */
        .type           $_ZN7cutlass13device_kernelIN5flash19enable_sm80_to_sm89INS1_16FlashAttnBwdSm80INS1_25CollectiveMainloopBwdSm80ILi2ELi2EN4cute5tupleIJNS5_1CILi128EEES8_NS7_ILi64EEEEEENS_10bfloat16_tEfNS_4arch4Sm80ELb1ELb0ELb1ELb0ELb1ELb0ELb0ELb0ELi2ELi4ELi4ELi4ELb0EEENS1_21CollectiveEpilogueBwdISA_SB_SD_Li256ELb0ELb0ELi2EEENS1_25SingleTileBwdLPTSchedulerILb0ELi128ELb1EEEEEEEEEvNT_6ParamsE$_ZN4cute5tupleIJNS0_IJNS0_IJNS0_IJNS_1CILi8EEENS1_ILi1EEEEEENS0_IJS3_S3_EEEEEENS0_IJS3_NS1_ILi2EEEEEEEEENS0_IJNS0_IJNS0_IJS3_NS1_ILi0EEEEEENS0_IJSA_SA_EEEEEENS0_IJSA_iEEEEEEEEC2ERKS9_RKSF_,@function
        .size           $_ZN7cutlass13device_kernelIN5flash19enable_sm80_to_sm89INS1_16FlashAttnBwdSm80INS1_25CollectiveMainloopBwdSm80ILi2ELi2EN4cute5tupleIJNS5_1CILi128EEES8_NS7_ILi64EEEEEENS_10bfloat16_tEfNS_4arch4Sm80ELb1ELb0ELb1ELb0ELb1ELb0ELb0ELb0ELi2ELi4ELi4ELi4ELb0EEENS1_21CollectiveEpilogueBwdISA_SB_SD_Li256ELb0ELb0ELi2EEENS1_25SingleTileBwdLPTSchedulerILb0ELi128ELb1EEEEEEEEEvNT_6ParamsE$_ZN4cute5tupleIJNS0_IJNS0_IJNS0_IJNS_1CILi8EEENS1_ILi1EEEEEENS0_IJS3_S3_EEEEEENS0_IJS3_NS1_ILi2EEEEEEEEENS0_IJNS0_IJNS0_IJS3_NS1_ILi0EEEEEENS0_IJSA_SA_EEEEEENS0_IJSA_iEEEEEEEEC2ERKS9_RKSF_,($_ZN7cutlass13device_kernelIN5flash19enable_sm80_to_sm89INS1_16FlashAttnBwdSm80INS1_25CollectiveMainloopBwdSm80ILi2ELi2EN4cute5tupleIJNS5_1CILi128EEES8_NS7_ILi64EEEEEENS_10bfloat16_tEfNS_4arch4Sm80ELb1ELb0ELb1ELb0ELb1ELb0ELb0ELb0ELi2ELi4ELi4ELi4ELb0EEENS1_21CollectiveEpilogueBwdISA_SB_SD_Li256ELb0ELb0ELi2EEENS1_25SingleTileBwdLPTSchedulerILb0ELi128ELb1EEEEEEEEEvNT_6ParamsE$_ZN4cute5tupleIJNS0_IJNS0_IJNS0_IJNS_1CILi8EEENS1_ILi1EEEEEES3_EEENS0_IJNS0_IJS3_S3_EEENS1_ILi2EEEEEEEEENS0_IJNS0_IJNS0_IJS3_NS1_ILi0EEEEEESA_EEENS0_IJNS0_IJSA_SA_EEEiEEEEEEEEC2ERKS9_RKSF_ - $_ZN7cutlass13device_kernelIN5flash19enable_sm80_to_sm89INS1_16FlashAttnBwdSm80INS1_25CollectiveMainloopBwdSm80ILi2ELi2EN4cute5tupleIJNS5_1CILi128EEES8_NS7_ILi64EEEEEENS_10bfloat16_tEfNS_4arch4Sm80ELb1ELb0ELb1ELb0ELb1ELb0ELb0ELb0ELi2ELi4ELi4ELi4ELb0EEENS1_21CollectiveEpilogueBwdISA_SB_SD_Li256ELb0ELb0ELi2EEENS1_25SingleTileBwdLPTSchedulerILb0ELi128ELb1EEEEEEEEEvNT_6ParamsE$_ZN4cute5tupleIJNS0_IJNS0_IJNS0_IJNS_1CILi8EEENS1_ILi1EEEEEENS0_IJS3_S3_EEEEEENS0_IJS3_NS1_ILi2EEEEEEEEENS0_IJNS0_IJNS0_IJS3_NS1_ILi0EEEEEENS0_IJSA_SA_EEEEEENS0_IJSA_iEEEEEEEEC2ERKS9_RKSF_)
$_ZN7cutlass13device_kernelIN5flash19enable_sm80_to_sm89INS1_16FlashAttnBwdSm80INS1_25CollectiveMainloopBwdSm80ILi2ELi2EN4cute5tupleIJNS5_1CILi128EEES8_NS7_ILi64EEEEEENS_10bfloat16_tEfNS_4arch4Sm80ELb1ELb0ELb1ELb0ELb1ELb0ELb0ELb0ELi2ELi4ELi4ELi4ELb0EEENS1_21CollectiveEpilogueBwdISA_SB_SD_Li256ELb0ELb0ELi2EEENS1_25SingleTileBwdLPTSchedulerILb0ELi128ELb1EEEEEEEEEvNT_6ParamsE$_ZN4cute5tupleIJNS0_IJNS0_IJNS0_IJNS_1CILi8EEENS1_ILi1EEEEEENS0_IJS3_S3_EEEEEENS0_IJS3_NS1_ILi2EEEEEEEEENS0_IJNS0_IJNS0_IJS3_NS1_ILi0EEEEEENS0_IJSA_SA_EEEEEENS0_IJSA_iEEEEEEEEC2ERKS9_RKSF_:
[----:B------:R-:W-:Y:S02]  /*b6a0*/  MOV R6, 0xb6c0 ;  /* 0x0000b6c000067802 */ /* 0x000fe40000000f00 */
[----:B------:R-:W-:Y:S05]  /*b6b0*/  CALL.REL.NOINC `($_ZN7cutlass13device_kernelIN5flash19enable_sm80_to_sm89INS1_16FlashAttnBwdSm80INS1_25CollectiveMainloopBwdSm80ILi2ELi2EN4cute5tupleIJNS5_1CILi128EEES8_NS7_ILi64EEEEEENS_10bfloat16_tEfNS_4arch4Sm80ELb1ELb0ELb1ELb0ELb1ELb0ELb0ELb0ELi2ELi4ELi4ELi4ELb0EEENS1_21CollectiveEpilogueBwdISA_SB_SD_Li256ELb0ELb0ELi2EEENS1_25SingleTileBwdLPTSchedulerILb0ELi128ELb1EEEEEEEEEvNT_6ParamsE$_ZN4cute3eso3ESOILb1ELb0EJNS_5tupleIJNS2_IJNS2_IJNS_1CILi8EEENS3_ILi1EEEEEENS2_IJS5_S5_EEEEEENS2_IJS5_NS3_ILi2EEEEEEEEENS2_IJNS2_IJNS2_IJS5_NS3_ILi0EEEEEENS2_IJSC_SC_EEEEEENS2_IJSC_iEEEEEEEEC2ERKSB_RKSH_) ;  /* 0xffffdb6000007944 */ /* 0x000fea0003c3ffff */
[----:B------:R-:W-:-:S04]  /*b6c0*/  MOV R5, 0x0 ;  /* 0x0000000000057802 */ /* 0x000fc80000000f00 */
[----:B------:R-:W-:Y:S05]  /*b6d0*/  RET.REL.NODEC R4 `(_ZN7cutlass13device_kernelIN5flash19enable_sm80_to_sm89INS1_16FlashAttnBwdSm80INS1_25CollectiveMainloopBwdSm80ILi2ELi2EN4cute5tupleIJNS5_1CILi128EEES8_NS7_ILi64EEEEEENS_10bfloat16_tEfNS_4arch4Sm80ELb1ELb0ELb1ELb0ELb1ELb0ELb0ELb0ELi2ELi4ELi4ELi4ELb0EEENS1_21CollectiveEpilogueBwdISA_SB_SD_Li256ELb0ELb0ELi2EEENS1_25SingleTileBwdLPTSchedulerILb0ELi128ELb1EEEEEEEEEvNT_6ParamsE) ;  /* 0xffff492004007950 */ /* 0x000fea0003c3ffff */
        .type           $_ZN7cutlass13device_kernelIN5flash19enable_sm80_to_sm89INS1_16FlashAttnBwdSm80INS1_25CollectiveMainloopBwdSm80ILi2ELi2EN4cute5tupleIJNS5_1CILi128EEES8_NS7_ILi64EEEEEENS_10bfloat16_tEfNS_4arch4Sm80ELb1ELb0ELb1ELb0ELb1ELb0ELb0ELb0ELi2ELi4ELi4ELi4ELb0EEENS1_21CollectiveEpilogueBwdISA_SB_SD_Li256ELb0ELb0ELi2EEENS1_25SingleTileBwdLPTSchedulerILb0ELi128ELb1EEEEEEEEEvNT_6ParamsE$_ZN4cute5tupleIJNS0_IJNS0_IJNS0_IJNS_1CILi8EEENS1_ILi1EEEEEES3_EEENS0_IJNS0_IJS3_S3_EEENS1_ILi2EEEEEEEEENS0_IJNS0_IJNS0_IJS3_NS1_ILi0EEEEEESA_EEENS0_IJNS0_IJSA_SA_EEEiEEEEEEEEC2ERKS9_RKSF_,@function
        .size           $_ZN7cutlass13device_kernelIN5flash19enable_sm80_to_sm89INS1_16FlashAttnBwdSm80INS1_25CollectiveMainloopBwdSm80ILi2ELi2EN4cute5tupleIJNS5_1CILi128EEES8_NS7_ILi64EEEEEENS_10bfloat16_tEfNS_4arch4Sm80ELb1ELb0ELb1ELb0ELb1ELb0ELb0ELb0ELi2ELi4ELi4ELi4ELb0EEENS1_21CollectiveEpilogueBwdISA_SB_SD_Li256ELb0ELb0ELi2EEENS1_25SingleTileBwdLPTSchedulerILb0ELi128ELb1EEEEEEEEEvNT_6ParamsE$_ZN4cute5tupleIJNS0_IJNS0_IJNS0_IJNS_1CILi8EEENS1_ILi1EEEEEES3_EEENS0_IJNS0_IJS3_S3_EEENS1_ILi2EEEEEEEEENS0_IJNS0_IJNS0_IJS3_NS1_ILi0EEEEEESA_EEENS0_IJNS0_IJSA_SA_EEEiEEEEEEEEC2ERKS9_RKSF_,($_ZN7cutlass13device_kernelIN5flash19enable_sm80_to_sm89INS1_16FlashAttnBwdSm80INS1_25CollectiveMainloopBwdSm80ILi2ELi2EN4cute5tupleIJNS5_1CILi128EEES8_NS7_ILi64EEEEEENS_10bfloat16_tEfNS_4arch4Sm80ELb1ELb0ELb1ELb0ELb1ELb0ELb0ELb0ELi2ELi4ELi4ELi4ELb0EEENS1_21CollectiveEpilogueBwdISA_SB_SD_Li256ELb0ELb0ELi2EEENS1_25SingleTileBwdLPTSchedulerILb0ELi128ELb1EEEEEEEEEvNT_6ParamsE$_ZN4cute5tupleIJNS0_IJNS0_IJNS_1CILi1EEENS0_IJS2_NS1_ILi2EEES3_EEEEEES3_NS0_IJS3_S3_EEEEEENS0_IJNS0_IJNS1_ILi0EEENS0_IJS2_NS1_ILi256EEEiEEEEEENS1_ILi2048EEENS0_IJiNS1_ILi4096EEEEEEEEEEEC2ERKS7_RKSF_ - $_ZN7cutlass13device_kernelIN5flash19enable_sm80_to_sm89INS1_16FlashAttnBwdSm80INS1_25CollectiveMainloopBwdSm80ILi2ELi2EN4cute5tupleIJNS5_1CILi128EEES8_NS7_ILi64EEEEEENS_10bfloat16_tEfNS_4arch4Sm80ELb1ELb0ELb1ELb0ELb1ELb0ELb0ELb0ELi2ELi4ELi4ELi4ELb0EEENS1_21CollectiveEpilogueBwdISA_SB_SD_Li256ELb0ELb0ELi2EEENS1_25SingleTileBwdLPTSchedulerILb0ELi128ELb1EEEEEEEEEvNT_6ParamsE$_ZN4cute5tupleIJNS0_IJNS0_IJNS0_IJNS_1CILi8EEENS1_ILi1EEEEEES3_EEENS0_IJNS0_IJS3_S3_EEENS1_ILi2EEEEEEEEENS0_IJNS0_IJNS0_IJS3_NS1_ILi0EEEEEESA_EEENS0_IJNS0_IJSA_SA_EEEiEEEEEEEEC2ERKS9_RKSF_)
$_ZN7cutlass13device_kernelIN5flash19enable_sm80_to_sm89INS1_16FlashAttnBwdSm80INS1_25CollectiveMainloopBwdSm80ILi2ELi2EN4cute5tupleIJNS5_1CILi128EEES8_NS7_ILi64EEEEEENS_10bfloat16_tEfNS_4arch4Sm80ELb1ELb0ELb1ELb0ELb1ELb0ELb0ELb0ELi2ELi4ELi4ELi4ELb0EEENS1_21CollectiveEpilogueBwdISA_SB_SD_Li256ELb0ELb0ELi2EEENS1_25SingleTileBwdLPTSchedulerILb0ELi128ELb1EEEEEEEEEvNT_6ParamsE$_ZN4cute5tupleIJNS0_IJNS0_IJNS0_IJNS_1CILi8EEENS1_ILi1EEEEEES3_EEENS0_IJNS0_IJS3_S3_EEENS1_ILi2EEEEEEEEENS0_IJNS0_IJNS0_IJS3_NS1_ILi0EEEEEESA_EEENS0_IJNS0_IJSA_SA_EEEiEEEEEEEEC2ERKS9_RKSF_:
[----:B------:R-:W-:Y:S02]  /*b6e0*/  MOV R6, 0xb700 ;  /* 0x0000b70000067802 */ /* 0x000fe40000000f00 */
[----:B------:R-:W-:Y:S05]  /*b6f0*/  CALL.REL.NOINC `($_ZN7cutlass13device_kernelIN5flash19enable_sm80_to_sm89INS1_16FlashAttnBwdSm80INS1_25CollectiveMainloopBwdSm80ILi2ELi2EN4cute5tupleIJNS5_1CILi128EEES8_NS7_ILi64EEEEEENS_10bfloat16_tEfNS_4arch4Sm80ELb1ELb0ELb1ELb0ELb1ELb0ELb0ELb0ELi2ELi4ELi4ELi4ELb0EEENS1_21CollectiveEpilogueBwdISA_SB_SD_Li256ELb0ELb0ELi2EEENS1_25SingleTileBwdLPTSchedulerILb0ELi128ELb1EEEEEEEEEvNT_6ParamsE$_ZN4cute3eso3ESOILb1ELb0EJNS_5tupleIJNS2_IJNS2_IJNS_1CILi8EEENS3_ILi1EEEEEES5_EEENS2_IJNS2_IJS5_S5_EEENS3_ILi2EEEEEEEEENS2_IJNS2_IJNS2_IJS5_NS3_ILi0EEEEEESC_EEENS2_IJNS2_IJSC_SC_EEEiEEEEEEEEC2ERKSB_RKSH_) ;  /* 0xffffdb6000007944 */ /* 0x000fea0003c3ffff */
[----:B------:R-:W-:-:S04]  /*b700*/  MOV R5, 0x0 ;  /* 0x0000000000057802 */ /* 0x000fc80000000f00 */
[----:B------:R-:W-:Y:S05]  /*b710*/  RET.REL.NODEC R4 `(_ZN7cutlass13device_kernelIN5flash19enable_sm80_to_sm89INS1_16FlashAttnBwdSm80INS1_25CollectiveMainloopBwdSm80ILi2ELi2EN4cute5tupleIJNS5_1CILi128EEES8_NS7_ILi64EEEEEENS_10bfloat16_tEfNS_4arch4Sm80ELb1ELb0ELb1ELb0ELb1ELb0ELb0ELb0ELi2ELi4ELi4ELi4ELb0EEENS1_21CollectiveEpilogueBwdISA_SB_SD_Li256ELb0ELb0ELi2EEENS1_25SingleTileBwdLPTSchedulerILb0ELi128ELb1EEEEEEEEEvNT_6ParamsE) ;  /* 0xffff48e004007950 */ /* 0x000fea0003c3ffff */
        .type           $_ZN7cutlass13device_kernelIN5flash19enable_sm80_to_sm89INS1_16FlashAttnBwdSm80INS1_25CollectiveMainloopBwdSm80ILi2ELi2EN4cute5tupleIJNS5_1CILi128EEES8_NS7_ILi64EEEEEENS_10bfloat16_tEfNS_4arch4Sm80ELb1ELb0ELb1ELb0ELb1ELb0ELb0ELb0ELi2ELi4ELi4ELi4ELb0EEENS1_21CollectiveEpilogueBwdISA_SB_SD_Li256ELb0ELb0ELi2EEENS1_25SingleTileBwdLPTSchedulerILb0ELi128ELb1EEEEEEEEEvNT_6ParamsE$_ZN4cute5tupleIJNS0_IJNS0_IJNS_1CILi1EEENS0_IJS2_NS1_ILi2EEES3_EEEEEES3_NS0_IJS3_S3_EEEEEENS0_IJNS0_IJNS1_ILi0EEENS0_IJS2_NS1_ILi256EEEiEEEEEENS1_ILi2048EEENS0_IJiNS1_ILi4096EEEEEEEEEEEC2ERKS7_RKSF_,@function
        .size           $_ZN7cutlass13device_kernelIN5flash19enable_sm80_to_sm89INS1_16FlashAttnBwdSm80INS1_25CollectiveMainloopBwdSm80ILi2ELi2EN4cute5tupleIJNS5_1CILi128EEES8_NS7_ILi64EEEEEENS_10bfloat16_tEfNS_4arch4Sm80ELb1ELb0ELb1ELb0ELb1ELb0ELb0ELb0ELi2ELi4ELi4ELi4ELb0EEENS1_21CollectiveEpilogueBwdISA_SB_SD_Li256ELb0ELb0ELi2EEENS1_25SingleTileBwdLPTSchedulerILb0ELi128ELb1EEEEEEEEEvNT_6ParamsE$_ZN4cute5tupleIJNS0_IJNS0_IJNS_1CILi1EEENS0_IJS2_NS1_ILi2EEES3_EEEEEES3_NS0_IJS3_S3_EEEEEENS0_IJNS0_IJNS1_ILi0EEENS0_IJS2_NS1_ILi256EEEiEEEEEENS1_ILi2048EEENS0_IJiNS1_ILi4096EEEEEEEEEEEC2ERKS7_RKSF_,($_ZN7cutlass13device_kernelIN5flash19enable_sm80_to_sm89INS1_16FlashAttnBwdSm80INS1_25CollectiveMainloopBwdSm80ILi2ELi2EN4cute5tupleIJNS5_1CILi128EEES8_NS7_ILi64EEEEEENS_10bfloat16_tEfNS_4arch4Sm80ELb1ELb0ELb1ELb0ELb1ELb0ELb0ELb0ELi2ELi4ELi4ELi4ELb0EEENS1_21CollectiveEpilogueBwdISA_SB_SD_Li256ELb0ELb0ELi2EEENS1_25SingleTileBwdLPTSchedulerILb0ELi128ELb1EEEEEEEEEvNT_6ParamsE$_ZN4cute5tupleIJNS0_IJNS0_IJNS_1CILi2EEES2_EEENS1_ILi8EEES3_EEENS0_IJNS0_IJNS1_ILi1EEEiEEENS1_ILi1024EEENS0_IJiiEEEEEEEEC2ERKS5_RKSA_ - $_ZN7cutlass13device_kernelIN5flash19enable_sm80_to_sm89INS1_16FlashAttnBwdSm80INS1_25CollectiveMainloopBwdSm80ILi2ELi2EN4cute5tupleIJNS5_1CILi128EEES8_NS7_ILi64EEEEEENS_10bfloat16_tEfNS_4arch4Sm80ELb1ELb0ELb1ELb0ELb1ELb0ELb0ELb0ELi2ELi4ELi4ELi4ELb0EEENS1_21CollectiveEpilogueBwdISA_SB_SD_Li256ELb0ELb0ELi2EEENS1_25SingleTileBwdLPTSchedulerILb0ELi128ELb1EEEEEEEEEvNT_6ParamsE$_ZN4cute5tupleIJNS0_IJNS0_IJNS_1CILi1EEENS0_IJS2_NS1_ILi2EEES3_EEEEEES3_NS0_IJS3_S3_EEEEEENS0_IJNS0_IJNS1_ILi0EEENS0_IJS2_NS1_ILi256EEEiEEEEEENS1_ILi2048EEENS0_IJiNS1_ILi4096EEEEEEEEEEEC2ERKS7_RKSF_)
$_ZN7cutlass13device_kernelIN5flash19enable_sm80_to_sm89INS1_16FlashAttnBwdSm80INS1_25CollectiveMainloopBwdSm80ILi2ELi2EN4cute5tupleIJNS5_1CILi128EEES8_NS7_ILi64EEEEEENS_10bfloat16_tEfNS_4arch4Sm80ELb1ELb0ELb1ELb0ELb1ELb0ELb0ELb0ELi2ELi4ELi4ELi4ELb0EEENS1_21CollectiveEpilogueBwdISA_SB_SD_Li256ELb0ELb0ELi2EEENS1_25SingleTileBwdLPTSchedulerILb0ELi128ELb1EEEEEEEEEvNT_6ParamsE$_ZN4cute5tupleIJNS0_IJNS0_IJNS_1CILi1EEENS0_IJS2_NS1_ILi2EEES3_EEEEEES3_NS0_IJS3_S3_EEEEEENS0_IJNS0_IJNS1_ILi0EEENS0_IJS2_NS1_ILi256EEEiEEEEEENS1_ILi2048EEENS0_IJiNS1_ILi4096EEEEEEEEEEEC2ERKS7_RKSF_:
[----:B------:R-:W-:Y:S02]  /*b720*/  MOV R6, 0xb740 ;  /* 0x0000b74000067802 */ /* 0x000fe40000000f00 */
[----:B------:R-:W-:Y:S05]  /*b730*/  CALL.REL.NOINC `($_ZN7cutlass13device_kernelIN5flash19enable_sm80_to_sm89INS1_16FlashAttnBwdSm80INS1_25CollectiveMainloopBwdSm80ILi2ELi2EN4cute5tupleIJNS5_1CILi128EEES8_NS7_ILi64EEEEEENS_10bfloat16_tEfNS_4arch4Sm80ELb1ELb0ELb1ELb0ELb1ELb0ELb0ELb0ELi2ELi4ELi4ELi4ELb0EEENS1_21CollectiveEpilogueBwdISA_SB_SD_Li256ELb0ELb0ELi2EEENS1_25SingleTileBwdLPTSchedulerILb0ELi128ELb1EEEEEEEEEvNT_6ParamsE$_ZN4cute3eso3ESOILb1ELb0EJNS_5tupleIJNS2_IJNS_1CILi1EEENS2_IJS4_NS3_ILi2EEES5_EEEEEES5_NS2_IJS5_S5_EEEEEENS2_IJNS2_IJNS3_ILi0EEENS2_IJS4_NS3_ILi256EEEiEEEEEENS3_ILi2048EEENS2_IJiNS3_ILi4096EEEEEEEEEEEC2ERKS9_RKSH_) ;  /* 0xffffdb6000007944 */ /* 0x000fea0003c3ffff */
[----:B-1----:R-:W-:-:S04]  /*b740*/  MOV R5, 0x0 ;  /* 0x0000000000057802 */ /* 0x002fc80000000f00 */
[----:B------:R-:W-:Y:S05]  /*b750*/  RET.REL.NODEC R4 `(_ZN7cutlass13device_kernelIN5flash19enable_sm80_to_sm89INS1_16FlashAttnBwdSm80INS1_25CollectiveMainloopBwdSm80ILi2ELi2EN4cute5tupleIJNS5_1CILi128EEES8_NS7_ILi64EEEEEENS_10bfloat16_tEfNS_4arch4Sm80ELb1ELb0ELb1ELb0ELb1ELb0ELb0ELb0ELi2ELi4ELi4ELi4ELb0EEENS1_21CollectiveEpilogueBwdISA_SB_SD_Li256ELb0ELb0ELi2EEENS1_25SingleTileBwdLPTSchedulerILb0ELi128ELb1EEEEEEEEEvNT_6ParamsE) ;  /* 0xffff48a004007950 */ /* 0x000fea0003c3ffff */
        .type           $_ZN7cutlass13device_kernelIN5flash19enable_sm80_to_sm89INS1_16FlashAttnBwdSm80INS1_25CollectiveMainloopBwdSm80ILi2ELi2EN4cute5tupleIJNS5_1CILi128EEES8_NS7_ILi64EEEEEENS_10bfloat16_tEfNS_4arch4Sm80ELb1ELb0ELb1ELb0ELb1ELb0ELb0ELb0ELi2ELi4ELi4ELi4ELb0EEENS1_21CollectiveEpilogueBwdISA_SB_SD_Li256ELb0ELb0ELi2EEENS1_25SingleTileBwdLPTSchedulerILb0ELi128ELb1EEEEEEEEEvNT_6ParamsE$_ZN4cute5tupleIJNS0_IJNS0_IJNS_1CILi2EEES2_EEENS1_ILi8EEES3_EEENS0_IJNS0_IJNS1_ILi1EEEiEEENS1_ILi1024EEENS0_IJiiEEEEEEEEC2ERKS5_RKSA_,@function
        .size           $_ZN7cutlass13device_kernelIN5flash19enable_sm80_to_sm89INS1_16FlashAttnBwdSm80INS1_25CollectiveMainloopBwdSm80ILi2ELi2EN4cute5tupleIJNS5_1CILi128EEES8_NS7_ILi64EEEEEENS_10bfloat16_tEfNS_4arch4Sm80ELb1ELb0ELb1ELb0ELb1ELb0ELb0ELb0ELi2ELi4ELi4ELi4ELb0EEENS1_21CollectiveEpilogueBwdISA_SB_SD_Li256ELb0ELb0ELi2EEENS1_25SingleTileBwdLPTSchedulerILb0ELi128ELb1EEEEEEEEEvNT_6ParamsE$_ZN4cute5tupleIJNS0_IJNS0_IJNS_1CILi2EEES2_EEENS1_ILi8EEES3_EEENS0_IJNS0_IJNS1_ILi1EEEiEEENS1_ILi1024EEENS0_IJiiEEEEEEEEC2ERKS5_RKSA_,($_ZN7cutlass13device_kernelIN5flash19enable_sm80_to_sm89INS1_16FlashAttnBwdSm80INS1_25CollectiveMainloopBwdSm80ILi2ELi2EN4cute5tupleIJNS5_1CILi128EEES8_NS7_ILi64EEEEEENS_10bfloat16_tEfNS_4arch4Sm80ELb1ELb0ELb1ELb0ELb1ELb0ELb0ELb0ELi2ELi4ELi4ELi4ELb0EEENS1_21CollectiveEpilogueBwdISA_SB_SD_Li256ELb0ELb0ELi2EEENS1_25SingleTileBwdLPTSchedulerILb0ELi128ELb1EEEEEEEEEvNT_6ParamsE$_ZN4cute5tupleIJNS0_IJNS0_IJNS_1CILi2EEES2_EEES2_EEENS0_IJNS0_IJiiEEENS1_ILi8192EEEEEEEEC2ERKS4_RKS7_ - $_ZN7cutlass13device_kernelIN5flash19enable_sm80_to_sm89INS1_16FlashAttnBwdSm80INS1_25CollectiveMainloopBwdSm80ILi2ELi2EN4cute5tupleIJNS5_1CILi128EEES8_NS7_ILi64EEEEEENS_10bfloat16_tEfNS_4arch4Sm80ELb1ELb0ELb1ELb0ELb1ELb0ELb0ELb0ELi2ELi4ELi4ELi4ELb0EEENS1_21CollectiveEpilogueBwdISA_SB_SD_Li256ELb0ELb0ELi2EEENS1_25SingleTileBwdLPTSchedulerILb0ELi128ELb1EEEEEEEEEvNT_6ParamsE$_ZN4cute5tupleIJNS0_IJNS0_IJNS_1CILi2EEES2_EEENS1_ILi8EEES3_EEENS0_IJNS0_IJNS1_ILi1EEEiEEENS1_ILi1024EEENS0_IJiiEEEEEEEEC2ERKS5_RKSA_)
$_ZN7cutlass13device_kernelIN5flash19enable_sm80_to_sm89INS1_16FlashAttnBwdSm80INS1_25CollectiveMainloopBwdSm80ILi2ELi2EN4cute5tupleIJNS5_1CILi128EEES8_NS7_ILi64EEEEEENS_10bfloat16_tEfNS_4arch4Sm80ELb1ELb0ELb1ELb0ELb1ELb0ELb0ELb0ELi2ELi4ELi4ELi4ELb0EEENS1_21CollectiveEpilogueBwdISA_SB_SD_Li256ELb0ELb0ELi2EEENS1_25SingleTileBwdLPTSchedulerILb0ELi128ELb1EEEEEEEEEvNT_6ParamsE$_ZN4cute5tupleIJNS0_IJNS0_IJNS_1CILi2EEES2_EEENS1_ILi8EEES3_EEENS0_IJNS0_IJNS1_ILi1EEEiEEENS1_ILi1024EEENS0_IJiiEEEEEEEEC2ERKS5_RKSA_:
[----:B------:R-:W-:Y:S02]  /*b760*/  MOV R8, 0xb780 ;  /* 0x0000b78000087802 */ /* 0x000fe40000000f00 */
[----:B------:R-:W-:Y:S05]  /*b770*/  CALL.REL.NOINC `($_ZN7cutlass13device_kernelIN5flash19enable_sm80_to_sm89INS1_16FlashAttnBwdSm80INS1_25CollectiveMainloopBwdSm80ILi2ELi2EN4cute5tupleIJNS5_1CILi128EEES8_NS7_ILi64EEEEEENS_10bfloat16_tEfNS_4arch4Sm80ELb1ELb0ELb1ELb0ELb1ELb0ELb0ELb0ELi2ELi4ELi4ELi4ELb0EEENS1_21CollectiveEpilogueBwdISA_SB_SD_Li256ELb0ELb0ELi2EEENS1_25SingleTileBwdLPTSchedulerILb0ELi128ELb1EEEEEEEEEvNT_6ParamsE$_ZN4cute3eso3ESOILb1ELb0EJNS_5tupleIJNS2_IJNS_1CILi2EEES4_EEENS3_ILi8EEES5_EEENS2_IJNS2_IJNS3_ILi1EEEiEEENS3_ILi1024EEENS2_IJiiEEEEEEEEC2ERKS7_RKSC_) ;  /* 0xffffdc0000007944 */ /* 0x000fea0003c3ffff */
[----:B------:R-:W-:-:S04]  /*b780*/  MOV R7, 0x0 ;  /* 0x0000000000077802 */ /* 0x000fc80000000f00 */
[----:B------:R-:W-:Y:S05]  /*b790*/  RET.REL.NODEC R6 `(_ZN7cutlass13device_kernelIN5flash19enable_sm80_to_sm89INS1_16FlashAttnBwdSm80INS1_25CollectiveMainloopBwdSm80ILi2ELi2EN4cute5tupleIJNS5_1CILi128EEES8_NS7_ILi64EEEEEENS_10bfloat16_tEfNS_4arch4Sm80ELb1ELb0ELb1ELb0ELb1ELb0ELb0ELb0ELi2ELi4ELi4ELi4ELb0EEENS1_21CollectiveEpilogueBwdISA_SB_SD_Li256ELb0ELb0ELi2EEENS1_25SingleTileBwdLPTSchedulerILb0ELi128ELb1EEEEEEEEEvNT_6ParamsE) ;  /* 0xffff486006007950 */ /* 0x000fea0003c3ffff */
        .type           $_ZN7cutlass13device_kernelIN5flash19enable_sm80_to_sm89INS1_16FlashAttnBwdSm80INS1_25CollectiveMainloopBwdSm80ILi2ELi2EN4cute5tupleIJNS5_1CILi128EEES8_NS7_ILi64EEEEEENS_10bfloat16_tEfNS_4arch4Sm80ELb1ELb0ELb1ELb0ELb1ELb0ELb0ELb0ELi2ELi4ELi4ELi4ELb0EEENS1_21CollectiveEpilogueBwdISA_SB_SD_Li256ELb0ELb0ELi2EEENS1_25SingleTileBwdLPTSchedulerILb0ELi128ELb1EEEEEEEEEvNT_6ParamsE$_ZN4cute5tupleIJNS0_IJNS0_IJNS_1CILi2EEES2_EEES2_EEENS0_IJNS0_IJiiEEENS1_ILi8192EEEEEEEEC2ERKS4_RKS7_,@function
        .size           $_ZN7cutlass13device_kernelIN5flash19enable_sm80_to_sm89INS1_16FlashAttnBwdSm80INS1_25CollectiveMainloopBwdSm80ILi2ELi2EN4cute5tupleIJNS5_1CILi128EEES8_NS7_ILi64EEEEEENS_10bfloat16_tEfNS_4arch4Sm80ELb1ELb0ELb1ELb0ELb1ELb0ELb0ELb0ELi2ELi4ELi4ELi4ELb0EEENS1_21CollectiveEpilogueBwdISA_SB_SD_Li256ELb0ELb0ELi2EEENS1_25SingleTileBwdLPTSchedulerILb0ELi128ELb1EEEEEEEEEvNT_6ParamsE$_ZN4cute5tupleIJNS0_IJNS0_IJNS_1CILi2EEES2_EEES2_EEENS0_IJNS0_IJiiEEENS1_ILi8192EEEEEEEEC2ERKS4_RKS7_,($_ZN7cutlass13device_kernelIN5flash19enable_sm80_to_sm89INS1_16FlashAttnBwdSm80INS1_25CollectiveMainloopBwdSm80ILi2ELi2EN4cute5tupleIJNS5_1CILi128EEES8_NS7_ILi64EEEEEENS_10bfloat16_tEfNS_4arch4Sm80ELb1ELb0ELb1ELb0ELb1ELb0ELb0ELb0ELi2ELi4ELi4ELi4ELb0EEENS1_21CollectiveEpilogueBwdISA_SB_SD_Li256ELb0ELb0ELi2EEENS1_25SingleTileBwdLPTSchedulerILb0ELi128ELb1EEEEEEEEEvNT_6ParamsE$_ZN4cute5tupleIJNS0_IJNS0_IJNS_1CILi2EEES2_EEES3_NS1_ILi8EEEEEENS0_IJNS0_IJiNS1_ILi512EEEEEENS0_IJiiEEENS1_ILi1024EEEEEEEEC2ERKS5_RKSA_ - $_ZN7cutlass13device_kernelIN5flash19enable_sm80_to_sm89INS1_16FlashAttnBwdSm80INS1_25CollectiveMainloopBwdSm80ILi2ELi2EN4cute5tupleIJNS5_1CILi128EEES8_NS7_ILi64EEEEEENS_10bfloat16_tEfNS_4arch4Sm80ELb1ELb0ELb1ELb0ELb1ELb0ELb0ELb0ELi2ELi4ELi4ELi4ELb0EEENS1_21CollectiveEpilogueBwdISA_SB_SD_Li256ELb0ELb0ELi2EEENS1_25SingleTileBwdLPTSchedulerILb0ELi128ELb1EEEEEEEEEvNT_6ParamsE$_ZN4cute5tupleIJNS0_IJNS0_IJNS_1CILi2EEES2_EEES2_EEENS0_IJNS0_IJiiEEENS1_ILi8192EEEEEEEEC2ERKS4_RKS7_)
$_ZN7cutlass13device_kernelIN5flash19enable_sm80_to_sm89INS1_16FlashAttnBwdSm80INS1_25CollectiveMainloopBwdSm80ILi2ELi2EN4cute5tupleIJNS5_1CILi128EEES8_NS7_ILi64EEEEEENS_10bfloat16_tEfNS_4arch4Sm80ELb1ELb0ELb1ELb0ELb1ELb0ELb0ELb0ELi2ELi4ELi4ELi4ELb0EEENS1_21CollectiveEpilogueBwdISA_SB_SD_Li256ELb0ELb0ELi2EEENS1_25SingleTileBwdLPTSchedulerILb0ELi128ELb1EEEEEEEEEvNT_6ParamsE$_ZN4cute5tupleIJNS0_IJNS0_IJNS_1CILi2EEES2_EEES2_EEENS0_IJNS0_IJiiEEENS1_ILi8192EEEEEEEEC2ERKS4_RKS7_:
[----:B------:R-:W-:Y:S02]  /*b7a0*/  MOV R6, 0xb7c0 ;  /* 0x0000b7c000067802 */ /* 0x000fe40000000f00 */
[----:B------:R-:W-:Y:S05]  /*b7b0*/  CALL.REL.NOINC `($_ZN7cutlass13device_kernelIN5flash19enable_sm80_to_sm89INS1_16FlashAttnBwdSm80INS1_25CollectiveMainloopBwdSm80ILi2ELi2EN4cute5tupleIJNS5_1CILi128EEES8_NS7_ILi64EEEEEENS_10bfloat16_tEfNS_4arch4Sm80ELb1ELb0ELb1ELb0ELb1ELb0ELb0ELb0ELi2ELi4ELi4ELi4ELb0EEENS1_21CollectiveEpilogueBwdISA_SB_SD_Li256ELb0ELb0ELi2EEENS1_25SingleTileBwdLPTSchedulerILb0ELi128ELb1EEEEEEEEEvNT_6ParamsE$_ZN4cute3eso3ESOILb1ELb0EJNS_5tupleIJNS2_IJNS_1CILi2EEES4_EEES4_EEENS2_IJNS2_IJiiEEENS3_ILi8192EEEEEEEEC2ERKS6_RKS9_) ;  /* 0xffffdc2000007944 */ /* 0x000fea0003c3ffff */
[----:B------:R-:W-:-:S04]  /*b7c0*/  MOV R9, 0x0 ;  /* 0x0000000000097802 */ /* 0x000fc80000000f00 */
[----:B------:R-:W-:Y:S05]  /*b7d0*/  RET.REL.NODEC R8 `(_ZN7cutlass13device_kernelIN5flash19enable_sm80_to_sm89INS1_16FlashAttnBwdSm80INS1_25CollectiveMainloopBwdSm80ILi2ELi2EN4cute5tupleIJNS5_1CILi128EEES8_NS7_ILi64EEEEEENS_10bfloat16_tEfNS_4arch4Sm80ELb1ELb0ELb1ELb0ELb1ELb0ELb0ELb0ELi2ELi4ELi4ELi4ELb0EEENS1_21CollectiveEpilogueBwdISA_SB_SD_Li256ELb0ELb0ELi2EEENS1_25SingleTileBwdLPTSchedulerILb0ELi128ELb1EEEEEEEEEvNT_6ParamsE) ;  /* 0xffff482008007950 */ /* 0x000fea0003c3ffff */
        .type           $_ZN7cutlass13device_kernelIN5flash19enable_sm80_to_sm89INS1_16FlashAttnBwdSm80INS1_25CollectiveMainloopBwdSm80ILi2ELi2EN4cute5tupleIJNS5_1CILi128EEES8_NS7_ILi64EEEEEENS_10bfloat16_tEfNS_4arch4Sm80ELb1ELb0ELb1ELb0ELb1ELb0ELb0ELb0ELi2ELi4ELi4ELi4ELb0EEENS1_21CollectiveEpilogueBwdISA_SB_SD_Li256ELb0ELb0ELi2EEENS1_25SingleTileBwdLPTSchedulerILb0ELi128ELb1EEEEEEEEEvNT_6ParamsE$_ZN4cute5tupleIJNS0_IJNS0_IJNS_1CILi2EEES2_EEES3_NS1_ILi8EEEEEENS0_IJNS0_IJiNS1_ILi512EEEEEENS0_IJiiEEENS1_ILi1024EEEEEEEEC2ERKS5_RKSA_,@function
        .size           $_ZN7cutlass13device_kernelIN5flash19enable_sm80_to_sm89INS1_16FlashAttnBwdSm80INS1_25CollectiveMainloopBwdSm80ILi2ELi2EN4cute5tupleIJNS5_1CILi128EEES8_NS7_ILi64EEEEEENS_10bfloat16_tEfNS_4arch4Sm80ELb1ELb0ELb1ELb0ELb1ELb0ELb0ELb0ELi2ELi4ELi4ELi4ELb0EEENS1_21CollectiveEpilogueBwdISA_SB_SD_Li256ELb0ELb0ELi2EEENS1_25SingleTileBwdLPTSchedulerILb0ELi128ELb1EEEEEEEEEvNT_6ParamsE$_ZN4cute5tupleIJNS0_IJNS0_IJNS_1CILi2EEES2_EEES3_NS1_ILi8EEEEEENS0_IJNS0_IJiNS1_ILi512EEEEEENS0_IJiiEEENS1_ILi1024EEEEEEEEC2ERKS5_RKSA_,($_ZN7cutlass13device_kernelIN5flash19enable_sm80_to_sm89INS1_16FlashAttnBwdSm80INS1_25CollectiveMainloopBwdSm80ILi2ELi2EN4cute5tupleIJNS5_1CILi128EEES8_NS7_ILi64EEEEEENS_10bfloat16_tEfNS_4arch4Sm80ELb1ELb0ELb1ELb0ELb1ELb0ELb0ELb0ELi2ELi4ELi4ELi4ELb0EEENS1_21CollectiveEpilogueBwdISA_SB_SD_Li256ELb0ELb0ELi2EEENS1_25SingleTileBwdLPTSchedulerILb0ELi128ELb1EEEEEEEEEvNT_6ParamsE$_ZN4cute5tupleIJNS0_IJNS0_IJNS_1CILi2EEES2_S2_EEES2_NS0_IJNS0_IJS2_S2_EEES2_EEEEEENS0_IJNS0_IJNS1_ILi1EEENS1_ILi512EEEiEEENS1_ILi4096EEENS0_IJNS0_IJiiEEENS1_ILi8192EEEEEEEEEEEC2ERKS6_RKSE_ - $_ZN7cutlass13device_kernelIN5flash19enable_sm80_to_sm89INS1_16FlashAttnBwdSm80INS1_25CollectiveMainloopBwdSm80ILi2ELi2EN4cute5tupleIJNS5_1CILi128EEES8_NS7_ILi64EEEEEENS_10bfloat16_tEfNS_4arch4Sm80ELb1ELb0ELb1ELb0ELb1ELb0ELb0ELb0ELi2ELi4ELi4ELi4ELb0EEENS1_21CollectiveEpilogueBwdISA_SB_SD_Li256ELb0ELb0ELi2EEENS1_25SingleTileBwdLPTSchedulerILb0ELi128ELb1EEEEEEEEEvNT_6ParamsE$_ZN4cute5tupleIJNS0_IJNS0_IJNS_1CILi2EEES2_EEES3_NS1_ILi8EEEEEENS0_IJNS0_IJiNS1_ILi512EEEEEENS0_IJiiEEENS1_ILi1024EEEEEEEEC2ERKS5_RKSA_)
$_ZN7cutlass13device_kernelIN5flash19enable_sm80_to_sm89INS1_16FlashAttnBwdSm80INS1_25CollectiveMainloopBwdSm80ILi2ELi2EN4cute5tupleIJNS5_1CILi128EEES8_NS7_ILi64EEEEEENS_10bfloat16_tEfNS_4arch4Sm80ELb1ELb0ELb1ELb0ELb1ELb0ELb0ELb0ELi2ELi4ELi4ELi4ELb0EEENS1_21CollectiveEpilogueBwdISA_SB_SD_Li256ELb0ELb0ELi2EEENS1_25SingleTileBwdLPTSchedulerILb0ELi128ELb1EEEEEEEEEvNT_6ParamsE$_ZN4cute5tupleIJNS0_IJNS0_IJNS_1CILi2EEES2_EEES3_NS1_ILi8EEEEEENS0_IJNS0_IJiNS1_ILi512EEEEEENS0_IJiiEEENS1_ILi1024EEEEEEEEC2ERKS5_RKSA_:
[----:B------:R-:W-:Y:S02]  /*b7e0*/  MOV R8, 0xb800 ;  /* 0x0000b80000087802 */ /* 0x000fe40000000f00 */
[----:B------:R-:W-:Y:S05]  /*b7f0*/  CALL.REL.NOINC `($_ZN7cutlass13device_kernelIN5flash19enable_sm80_to_sm89INS1_16FlashAttnBwdSm80INS1_25CollectiveMainloopBwdSm80ILi2ELi2EN4cute5tupleIJNS5_1CILi128EEES8_NS7_ILi64EEEEEENS_10bfloat16_tEfNS_4arch4Sm80ELb1ELb0ELb1ELb0ELb1ELb0ELb0ELb0ELi2ELi4ELi4ELi4ELb0EEENS1_21CollectiveEpilogueBwdISA_SB_SD_Li256ELb0ELb0ELi2EEENS1_25SingleTileBwdLPTSchedulerILb0ELi128ELb1EEEEEEEEEvNT_6ParamsE$_ZN4cute3eso3ESOILb1ELb0EJNS_5tupleIJNS2_IJNS_1CILi2EEES4_EEES5_NS3_ILi8EEEEEENS2_IJNS2_IJiNS3_ILi512EEEEEENS2_IJiiEEENS3_ILi1024EEEEEEEEC2ERKS7_RKSC_) ;  /* 0xffffdc4000007944 */ /* 0x000fea0003c3ffff */
[----:B-1----:R-:W-:Y:S02]  /*b800*/  MOV R2, R6 ;  /* 0x0000000600027202 */ /* 0x002fe40000000f00 */
[----:B------:R-:W-:-:S04]  /*b810*/  MOV R3, 0x0 ;  /* 0x0000000000037802 */ /* 0x000fc80000000f00 */
[----:B------:R-:W-:Y:S05]  /*b820*/  RET.REL.NODEC R2 `(_ZN7cutlass13device_kernelIN5flash19enable_sm80_to_sm89INS1_16FlashAttnBwdSm80INS1_25CollectiveMainloopBwdSm80ILi2ELi2EN4cute5tupleIJNS5_1CILi128EEES8_NS7_ILi64EEEEEENS_10bfloat16_tEfNS_4arch4Sm80ELb1ELb0ELb1ELb0ELb1ELb0ELb0ELb0ELi2ELi4ELi4ELi4ELb0EEENS1_21CollectiveEpilogueBwdISA_SB_SD_Li256ELb0ELb0ELi2EEENS1_25SingleTileBwdLPTSchedulerILb0ELi128ELb1EEEEEEEEEvNT_6ParamsE) ;  /* 0xffff47d002007950 */ /* 0x000fea0003c3ffff */
        .type           $_ZN7cutlass13device_kernelIN5flash19enable_sm80_to_sm89INS1_16FlashAttnBwdSm80INS1_25CollectiveMainloopBwdSm80ILi2ELi2EN4cute5tupleIJNS5_1CILi128EEES8_NS7_ILi64EEEEEENS_10bfloat16_tEfNS_4arch4Sm80ELb1ELb0ELb1ELb0ELb1ELb0ELb0ELb0ELi2ELi4ELi4ELi4ELb0EEENS1_21CollectiveEpilogueBwdISA_SB_SD_Li256ELb0ELb0ELi2EEENS1_25SingleTileBwdLPTSchedulerILb0ELi128ELb1EEEEEEEEEvNT_6ParamsE$_ZN4cute5tupleIJNS0_IJNS0_IJNS_1CILi2EEES2_S2_EEES2_NS0_IJNS0_IJS2_S2_EEES2_EEEEEENS0_IJNS0_IJNS1_ILi1EEENS1_ILi512EEEiEEENS1_ILi4096EEENS0_IJNS0_IJiiEEENS1_ILi8192EEEEEEEEEEEC2ERKS6_RKSE_,@function
        .size           $_ZN7cutlass13device_kernelIN5flash19enable_sm80_to_sm89INS1_16FlashAttnBwdSm80INS1_25CollectiveMainloopBwdSm80ILi2ELi2EN4cute5tupleIJNS5_1CILi128EEES8_NS7_ILi64EEEEEENS_10bfloat16_tEfNS_4arch4Sm80ELb1ELb0ELb1ELb0ELb1ELb0ELb0ELb0ELi2ELi4ELi4ELi4ELb0EEENS1_21CollectiveEpilogueBwdISA_SB_SD_Li256ELb0ELb0ELi2EEENS1_25SingleTileBwdLPTSchedulerILb0ELi128ELb1EEEEEEEEEvNT_6ParamsE$_ZN4cute5tupleIJNS0_IJNS0_IJNS_1CILi2EEES2_S2_EEES2_NS0_IJNS0_IJS2_S2_EEES2_EEEEEENS0_IJNS0_IJNS1_ILi1EEENS1_ILi512EEEiEEENS1_ILi4096EEENS0_IJNS0_IJiiEEENS1_ILi8192EEEEEEEEEEEC2ERKS6_RKSE_,($_ZN7cutlass13device_kernelIN5flash19enable_sm80_to_sm89INS1_16FlashAttnBwdSm80INS1_25CollectiveMainloopBwdSm80ILi2ELi2EN4cute5tupleIJNS5_1CILi128EEES8_NS7_ILi64EEEEEENS_10bfloat16_tEfNS_4arch4Sm80ELb1ELb0ELb1ELb0ELb1ELb0ELb0ELb0ELi2ELi4ELi4ELi4ELb0EEENS1_21CollectiveEpilogueBwdISA_SB_SD_Li256ELb0ELb0ELi2EEENS1_25SingleTileBwdLPTSchedulerILb0ELi128ELb1EEEEEEEEEvNT_6ParamsE$_ZN4cute5tupleIJNS0_IJNS0_IJNS_1CILi2EEES2_S2_EEES2_NS0_IJS2_S2_EEEEEENS0_IJNS0_IJNS1_ILi1EEENS1_ILi512EEEiEEENS1_ILi4096EEENS0_IJiiEEEEEEEEC2ERKS5_RKSB_ - $_ZN7cutlass13device_kernelIN5flash19enable_sm80_to_sm89INS1_16FlashAttnBwdSm80INS1_25CollectiveMainloopBwdSm80ILi2ELi2EN4cute5tupleIJNS5_1CILi128EEES8_NS7_ILi64EEEEEENS_10bfloat16_tEfNS_4arch4Sm80ELb1ELb0ELb1ELb0ELb1ELb0ELb0ELb0ELi2ELi4ELi4ELi4ELb0EEENS1_21CollectiveEpilogueBwdISA_SB_SD_Li256ELb0ELb0ELi2EEENS1_25SingleTileBwdLPTSchedulerILb0ELi128ELb1EEEEEEEEEvNT_6ParamsE$_ZN4cute5tupleIJNS0_IJNS0_IJNS_1CILi2EEES2_S2_EEES2_NS0_IJNS0_IJS2_S2_EEES2_EEEEEENS0_IJNS0_IJNS1_ILi1EEENS1_ILi512EEEiEEENS1_ILi4096EEENS0_IJNS0_IJiiEEENS1_ILi8192EEEEEEEEEEEC2ERKS6_RKSE_)
$_ZN7cutlass13device_kernelIN5flash19enable_sm80_to_sm89INS1_16FlashAttnBwdSm80INS1_25CollectiveMainloopBwdSm80ILi2ELi2EN4cute5tupleIJNS5_1CILi128EEES8_NS7_ILi64EEEEEENS_10bfloat16_tEfNS_4arch4Sm80ELb1ELb0ELb1ELb0ELb1ELb0ELb0ELb0ELi2ELi4ELi4ELi4ELb0EEENS1_21CollectiveEpilogueBwdISA_SB_SD_Li256ELb0ELb0ELi2EEENS1_25SingleTileBwdLPTSchedulerILb0ELi128ELb1EEEEEEEEEvNT_6ParamsE$_ZN4cute5tupleIJNS0_IJNS0_IJNS_1CILi2EEES2_S2_EEES2_NS0_IJNS0_IJS2_S2_EEES2_EEEEEENS0_IJNS0_IJNS1_ILi1EEENS1_ILi512EEEiEEENS1_ILi4096EEENS0_IJNS0_IJiiEEENS1_ILi8192EEEEEEEEEEEC2ERKS6_RKSE_:
[----:B------:R-:W-:Y:S02]  /*b830*/  MOV R8, 0xb850 ;  /* 0x0000b85000087802 */ /* 0x000fe40000000f00 */
[----:B------:R-:W-:Y:S05]  /*b840*/  CALL.REL.NOINC `($_ZN7cutlass13device_kernelIN5flash19enable_sm80_to_sm89INS1_16FlashAttnBwdSm80INS1_25CollectiveMainloopBwdSm80ILi2ELi2EN4cute5tupleIJNS5_1CILi128EEES8_NS7_ILi64EEEEEENS_10bfloat16_tEfNS_4arch4Sm80ELb1ELb0ELb1ELb0ELb1ELb0ELb0ELb0ELi2ELi4ELi4ELi4ELb0EEENS1_21CollectiveEpilogueBwdISA_SB_SD_Li256ELb0ELb0ELi2EEENS1_25SingleTileBwdLPTSchedulerILb0ELi128ELb1EEEEEEEEEvNT_6ParamsE$_ZN4cute3eso3ESOILb1ELb0EJNS_5tupleIJNS2_IJNS_1CILi2EEES4_S4_EEES4_NS2_IJNS2_IJS4_S4_EEES4_EEEEEENS2_IJNS2_IJNS3_ILi1EEENS3_ILi512EEEiEEENS3_ILi4096EEENS2_IJNS2_IJiiEEENS3_ILi8192EEEEEEEEEEEC2ERKS8_RKSG_) ;  /* 0xffffdc5000007944 */ /* 0x000fea0003c3ffff */
[----:B-1----:R-:W-:Y:S02]  /*b850*/  MOV R2, R6 ;  /* 0x0000000600027202 */ /* 0x002fe40000000f00 */
[----:B------:R-:W-:-:S04]  /*b860*/  MOV R3, 0x0 ;  /* 0x0000000000037802 */ /* 0x000fc80000000f00 */
[----:B------:R-:W-:Y:S05]  /*b870*/  RET.REL.NODEC R2 `(_ZN7cutlass13device_kernelIN5flash19enable_sm80_to_sm89INS1_16FlashAttnBwdSm80INS1_25CollectiveMainloopBwdSm80ILi2ELi2EN4cute5tupleIJNS5_1CILi128EEES8_NS7_ILi64EEEEEENS_10bfloat16_tEfNS_4arch4Sm80ELb1ELb0ELb1ELb0ELb1ELb0ELb0ELb0ELi2ELi4ELi4ELi4ELb0EEENS1_21CollectiveEpilogueBwdISA_SB_SD_Li256ELb0ELb0ELi2EEENS1_25SingleTileBwdLPTSchedulerILb0ELi128ELb1EEEEEEEEEvNT_6ParamsE) ;  /* 0xffff478002007950 */ /* 0x000fea0003c3ffff */
        .type           $_ZN7cutlass13device_kernelIN5flash19enable_sm80_to_sm89INS1_16FlashAttnBwdSm80INS1_25CollectiveMainloopBwdSm80ILi2ELi2EN4cute5tupleIJNS5_1CILi128EEES8_NS7_ILi64EEEEEENS_10bfloat16_tEfNS_4arch4Sm80ELb1ELb0ELb1ELb0ELb1ELb0ELb0ELb0ELi2ELi4ELi4ELi4ELb0EEENS1_21CollectiveEpilogueBwdISA_SB_SD_Li256ELb0ELb0ELi2EEENS1_25SingleTileBwdLPTSchedulerILb0ELi128ELb1EEEEEEEEEvNT_6ParamsE$_ZN4cute5tupleIJNS0_IJNS0_IJNS_1CILi2EEES2_S2_EEES2_NS0_IJS2_S2_EEEEEENS0_IJNS0_IJNS1_ILi1EEENS1_ILi512EEEiEEENS1_ILi4096EEENS0_IJiiEEEEEEEEC2ERKS5_RKSB_,@function
        .size           $_ZN7cutlass13device_kernelIN5flash19enable_sm80_to_sm89INS1_16FlashAttnBwdSm80INS1_25CollectiveMainloopBwdSm80ILi2ELi2EN4cute5tupleIJNS5_1CILi128EEES8_NS7_ILi64EEEEEENS_10bfloat16_tEfNS_4arch4Sm80ELb1ELb0ELb1ELb0ELb1ELb0ELb0ELb0ELi2ELi4ELi4ELi4ELb0EEENS1_21CollectiveEpilogueBwdISA_SB_SD_Li256ELb0ELb0ELi2EEENS1_25SingleTileBwdLPTSchedulerILb0ELi128ELb1EEEEEEEEEvNT_6ParamsE$_ZN4cute5tupleIJNS0_IJNS0_IJNS_1CILi2EEES2_S2_EEES2_NS0_IJS2_S2_EEEEEENS0_IJNS0_IJNS1_ILi1EEENS1_ILi512EEEiEEENS1_ILi4096EEENS0_IJiiEEEEEEEEC2ERKS5_RKSB_,($_ZN7cutlass13device_kernelIN5flash19enable_sm80_to_sm89INS1_16FlashAttnBwdSm80INS1_25CollectiveMainloopBwdSm80ILi2ELi2EN4cute5tupleIJNS5_1CILi128EEES8_NS7_ILi64EEEEEENS_10bfloat16_tEfNS_4arch4Sm80ELb1ELb0ELb1ELb0ELb1ELb0ELb0ELb0ELi2ELi4ELi4ELi4ELb0EEENS1_21CollectiveEpilogueBwdISA_SB_SD_Li256ELb0ELb0ELi2EEENS1_25SingleTileBwdLPTSchedulerILb0ELi128ELb1EEEEEEEEEvNT_6ParamsE$_ZN4cute5tupleIJNS0_IJNS0_IJNS_1CILi8EEENS1_ILi1EEEEEENS0_IJNS1_ILi2EEEEEEEEENS0_IJNS0_IJS3_NS1_ILi0EEEEEENS0_IJiEEEEEEEEC2ERKS7_RKSB_ - $_ZN7cutlass13device_kernelIN5flash19enable_sm80_to_sm89INS1_16FlashAttnBwdSm80INS1_25CollectiveMainloopBwdSm80ILi2ELi2EN4cute5tupleIJNS5_1CILi128EEES8_NS7_ILi64EEEEEENS_10bfloat16_tEfNS_4arch4Sm80ELb1ELb0ELb1ELb0ELb1ELb0ELb0ELb0ELi2ELi4ELi4ELi4ELb0EEENS1_21CollectiveEpilogueBwdISA_SB_SD_Li256ELb0ELb0ELi2EEENS1_25SingleTileBwdLPTSchedulerILb0ELi128ELb1EEEEEEEEEvNT_6ParamsE$_ZN4cute5tupleIJNS0_IJNS0_IJNS_1CILi2EEES2_S2_EEES2_NS0_IJS2_S2_EEEEEENS0_IJNS0_IJNS1_ILi1EEENS1_ILi512EEEiEEENS1_ILi4096EEENS0_IJiiEEEEEEEEC2ERKS5_RKSB_)
$_ZN7cutlass13device_kernelIN5flash19enable_sm80_to_sm89INS1_16FlashAttnBwdSm80INS1_25CollectiveMainloopBwdSm80ILi2ELi2EN4cute5tupleIJNS5_1CILi128EEES8_NS7_ILi64EEEEEENS_10bfloat16_tEfNS_4arch4Sm80ELb1ELb0ELb1ELb0ELb1ELb0ELb0ELb0ELi2ELi4ELi4ELi4ELb0EEENS1_21CollectiveEpilogueBwdISA_SB_SD_Li256ELb0ELb0ELi2EEENS1_25SingleTileBwdLPTSchedulerILb0ELi128ELb1EEEEEEEEEvNT_6ParamsE$_ZN4cute5tupleIJNS0_IJNS0_IJNS_1CILi2EEES2_S2_EEES2_NS0_IJS2_S2_EEEEEENS0_IJNS0_IJNS1_ILi1EEENS1_ILi512EEEiEEENS1_ILi4096EEENS0_IJiiEEEEEEEEC2ERKS5_RKSB_:
[----:B------:R-:W-:Y:S02]  /*b880*/  MOV R8, 0xb8a0 ;  /* 0x0000b8a000087802 */ /* 0x000fe40000000f00 */
[----:B------:R-:W-:Y:S05]  /*b890*/  CALL.REL.NOINC `($_ZN7cutlass13device_kernelIN5flash19enable_sm80_to_sm89INS1_16FlashAttnBwdSm80INS1_25CollectiveMainloopBwdSm80ILi2ELi2EN4cute5tupleIJNS5_1CILi128EEES8_NS7_ILi64EEEEEENS_10bfloat16_tEfNS_4arch4Sm80ELb1ELb0ELb1ELb0ELb1ELb0ELb0ELb0ELi2ELi4ELi4ELi4ELb0EEENS1_21CollectiveEpilogueBwdISA_SB_SD_Li256ELb0ELb0ELi2EEENS1_25SingleTileBwdLPTSchedulerILb0ELi128ELb1EEEEEEEEEvNT_6ParamsE$_ZN4cute3eso3ESOILb1ELb0EJNS_5tupleIJNS2_IJNS_1CILi2EEES4_S4_EEES4_NS2_IJS4_S4_EEEEEENS2_IJNS2_IJNS3_ILi1EEENS3_ILi512EEEiEEENS3_ILi4096EEENS2_IJiiEEEEEEEEC2ERKS7_RKSD_) ;  /* 0xffffdc6000007944 */ /* 0x000fea0003c3ffff */
[----:B-1----:R-:W-:Y:S02]  /*b8a0*/  MOV R2, R6 ;  /* 0x0000000600027202 */ /* 0x002fe40000000f00 */
[----:B------:R-:W-:-:S04]  /*b8b0*/  MOV R3, 0x0 ;  /* 0x0000000000037802 */ /* 0x000fc80000000f00 */
[----:B------:R-:W-:Y:S05]  /*b8c0*/  RET.REL.NODEC R2 `(_ZN7cutlass13device_kernelIN5flash19enable_sm80_to_sm89INS1_16FlashAttnBwdSm80INS1_25CollectiveMainloopBwdSm80ILi2ELi2EN4cute5tupleIJNS5_1CILi128EEES8_NS7_ILi64EEEEEENS_10bfloat16_tEfNS_4arch4Sm80ELb1ELb0ELb1ELb0ELb1ELb0ELb0ELb0ELi2ELi4ELi4ELi4ELb0EEENS1_21CollectiveEpilogueBwdISA_SB_SD_Li256ELb0ELb0ELi2EEENS1_25SingleTileBwdLPTSchedulerILb0ELi128ELb1EEEEEEEEEvNT_6ParamsE) ;  /* 0xffff473002007950 */ /* 0x000fea0003c3ffff */
        .type           $_ZN7cutlass13device_kernelIN5flash19enable_sm80_to_sm89INS1_16FlashAttnBwdSm80INS1_25CollectiveMainloopBwdSm80ILi2ELi2EN4cute5tupleIJNS5_1CILi128EEES8_NS7_ILi64EEEEEENS_10bfloat16_tEfNS_4arch4Sm80ELb1ELb0ELb1ELb0ELb1ELb0ELb0ELb0ELi2ELi4ELi4ELi4ELb0EEENS1_21CollectiveEpilogueBwdISA_SB_SD_Li256ELb0ELb0ELi2EEENS1_25SingleTileBwdLPTSchedulerILb0ELi128ELb1EEEEEEEEEvNT_6ParamsE$_ZN4cute5tupleIJNS0_IJNS0_IJNS_1CILi8EEENS1_ILi1EEEEEENS0_IJNS1_ILi2EEEEEEEEENS0_IJNS0_IJS3_NS1_ILi0EEEEEENS0_IJiEEEEEEEEC2ERKS7_RKSB_,@function
        .size           $_ZN7cutlass13device_kernelIN5flash19enable_sm80_to_sm89INS1_16FlashAttnBwdSm80INS1_25CollectiveMainloopBwdSm80ILi2ELi2EN4cute5tupleIJNS5_1CILi128EEES8_NS7_ILi64EEEEEENS_10bfloat16_tEfNS_4arch4Sm80ELb1ELb0ELb1ELb0ELb1ELb0ELb0ELb0ELi2ELi4ELi4ELi4ELb0EEENS1_21CollectiveEpilogueBwdISA_SB_SD_Li256ELb0ELb0ELi2EEENS1_25SingleTileBwdLPTSchedulerILb0ELi128ELb1EEEEEEEEEvNT_6ParamsE$_ZN4cute5tupleIJNS0_IJNS0_IJNS_1CILi8EEENS1_ILi1EEEEEENS0_IJNS1_ILi2EEEEEEEEENS0_IJNS0_IJS3_NS1_ILi0EEEEEENS0_IJiEEEEEEEEC2ERKS7_RKSB_,($_ZN7cutlass13device_kernelIN5flash19enable_sm80_to_sm89INS1_16FlashAttnBwdSm80INS1_25CollectiveMainloopBwdSm80ILi2ELi2EN4cute5tupleIJNS5_1CILi128EEES8_NS7_ILi64EEEEEENS_10bfloat16_tEfNS_4arch4Sm80ELb1ELb0ELb1ELb0ELb1ELb0ELb0ELb0ELi2ELi4ELi4ELi4ELb0EEENS1_21CollectiveEpilogueBwdISA_SB_SD_Li256ELb0ELb0ELi2EEENS1_25SingleTileBwdLPTSchedulerILb0ELi128ELb1EEEEEEEEEvNT_6ParamsE$_ZN4cute5tupleIJNS0_IJNS0_IJNS_1CILi8EEENS1_ILi1EEEEEENS1_ILi2EEEEEENS0_IJNS0_IJS3_NS1_ILi0EEEEEEiEEEEEC2ERKS6_RKS9_ - $_ZN7cutlass13device_kernelIN5flash19enable_sm80_to_sm89INS1_16FlashAttnBwdSm80INS1_25CollectiveMainloopBwdSm80ILi2ELi2EN4cute5tupleIJNS5_1CILi128EEES8_NS7_ILi64EEEEEENS_10bfloat16_tEfNS_4arch4Sm80ELb1ELb0ELb1ELb0ELb1ELb0ELb0ELb0ELi2ELi4ELi4ELi4ELb0EEENS1_21CollectiveEpilogueBwdISA_SB_SD_Li256ELb0ELb0ELi2EEENS1_25SingleTileBwdLPTSchedulerILb0ELi128ELb1EEEEEEEEEvNT_6ParamsE$_ZN4cute5tupleIJNS0_IJNS0_IJNS_1CILi8EEENS1_ILi1EEEEEENS0_IJNS1_ILi2EEEEEEEEENS0_IJNS0_IJS3_NS1_ILi0EEEEEENS0_IJiEEEEEEEEC2ERKS7_RKSB_)
$_ZN7cutlass13device_kernelIN5flash19enable_sm80_to_sm89INS1_16FlashAttnBwdSm80INS1_25CollectiveMainloopBwdSm80ILi2ELi2EN4cute5tupleIJNS5_1CILi128EEES8_NS7_ILi64EEEEEENS_10bfloat16_tEfNS_4arch4Sm80ELb1ELb0ELb1ELb0ELb1ELb0ELb0ELb0ELi2ELi4ELi4ELi4ELb0EEENS1_21CollectiveEpilogueBwdISA_SB_SD_Li256ELb0ELb0ELi2EEENS1_25SingleTileBwdLPTSchedulerILb0ELi128ELb1EEEEEEEEEvNT_6ParamsE$_ZN4cute5tupleIJNS0_IJNS0_IJNS_1CILi8EEENS1_ILi1EEEEEENS0_IJNS1_ILi2EEEEEEEEENS0_IJNS0_IJS3_NS1_ILi0EEEEEENS0_IJiEEEEEEEEC2ERKS7_RKSB_:
[----:B------:R-:W-:Y:S02]  /*b8d0*/  MOV R8, 0xb8f0 ;  /* 0x0000b8f000087802 */ /* 0x000fe40000000f00 */
[----:B------:R-:W-:Y:S05]  /*b8e0*/  CALL.REL.NOINC `($_ZN7cutlass13device_kernelIN5flash19enable_sm80_to_sm89INS1_16FlashAttnBwdSm80INS1_25CollectiveMainloopBwdSm80ILi2ELi2EN4cute5tupleIJNS5_1CILi128EEES8_NS7_ILi64EEEEEENS_10bfloat16_tEfNS_4arch4Sm80ELb1ELb0ELb1ELb0ELb1ELb0ELb0ELb0ELi2ELi4ELi4ELi4ELb0EEENS1_21CollectiveEpilogueBwdISA_SB_SD_Li256ELb0ELb0ELi2EEENS1_25SingleTileBwdLPTSchedulerILb0ELi128ELb1EEEEEEEEEvNT_6ParamsE$_ZN4cute3eso3ESOILb1ELb0EJNS_5tupleIJNS2_IJNS_1CILi8EEENS3_ILi1EEEEEENS2_IJNS3_ILi2EEEEEEEEENS2_IJNS2_IJS5_NS3_ILi0EEEEEENS2_IJiEEEEEEEEC2ERKS9_RKSD_) ;  /* 0xffffdc7000007944 */ /* 0x000fea0003c3ffff */
[----:B------:R-:W-:-:S04]  /*b8f0*/  MOV R7, 0x0 ;  /* 0x0000000000077802 */ /* 0x000fc80000000f00 */
[----:B------:R-:W-:Y:S05]  /*b900*/  RET.REL.NODEC R6 `(_ZN7cutlass13device_kernelIN5flash19enable_sm80_to_sm89INS1_16FlashAttnBwdSm80INS1_25CollectiveMainloopBwdSm80ILi2ELi2EN4cute5tupleIJNS5_1CILi128EEES8_NS7_ILi64EEEEEENS_10bfloat16_tEfNS_4arch4Sm80ELb1ELb0ELb1ELb0ELb1ELb0ELb0ELb0ELi2ELi4ELi4ELi4ELb0EEENS1_21CollectiveEpilogueBwdISA_SB_SD_Li256ELb0ELb0ELi2EEENS1_25SingleTileBwdLPTSchedulerILb0ELi128ELb1EEEEEEEEEvNT_6ParamsE) ;  /* 0xffff46f006007950 */ /* 0x000fea0003c3ffff */
        .type           $_ZN7cutlass13device_kernelIN5flash19enable_sm80_to_sm89INS1_16FlashAttnBwdSm80INS1_25CollectiveMainloopBwdSm80ILi2ELi2EN4cute5tupleIJNS5_1CILi128EEES8_NS7_ILi64EEEEEENS_10bfloat16_tEfNS_4arch4Sm80ELb1ELb0ELb1ELb0ELb1ELb0ELb0ELb0ELi2ELi4ELi4ELi4ELb0EEENS1_21CollectiveEpilogueBwdISA_SB_SD_Li256ELb0ELb0ELi2EEENS1_25SingleTileBwdLPTSchedulerILb0ELi128ELb1EEEEEEEEEvNT_6ParamsE$_ZN4cute5tupleIJNS0_IJNS0_IJNS_1CILi8EEENS1_ILi1EEEEEENS1_ILi2EEEEEENS0_IJNS0_IJS3_NS1_ILi0EEEEEEiEEEEEC2ERKS6_RKS9_,@function
        .size           $_ZN7cutlass13device_kernelIN5flash19enable_sm80_to_sm89INS1_16FlashAttnBwdSm80INS1_25CollectiveMainloopBwdSm80ILi2ELi2EN4cute5tupleIJNS5_1CILi128EEES8_NS7_ILi64EEEEEENS_10bfloat16_tEfNS_4arch4Sm80ELb1ELb0ELb1ELb0ELb1ELb0ELb0ELb0ELi2ELi4ELi4ELi4ELb0EEENS1_21CollectiveEpilogueBwdISA_SB_SD_Li256ELb0ELb0ELi2EEENS1_25SingleTileBwdLPTSchedulerILb0ELi128ELb1EEEEEEEEEvNT_6ParamsE$_ZN4cute5tupleIJNS0_IJNS0_IJNS_1CILi8EEENS1_ILi1EEEEEENS1_ILi2EEEEEENS0_IJNS0_IJS3_NS1_ILi0EEEEEEiEEEEEC2ERKS6_RKS9_,($_ZN7cutlass13device_kernelIN5flash19enable_sm80_to_sm89INS1_16FlashAttnBwdSm80INS1_25CollectiveMainloopBwdSm80ILi2ELi2EN4cute5tupleIJNS5_1CILi128EEES8_NS7_ILi64EEEEEENS_10bfloat16_tEfNS_4arch4Sm80ELb1ELb0ELb1ELb0ELb1ELb0ELb0ELb0ELi2ELi4ELi4ELi4ELb0EEENS1_21CollectiveEpilogueBwdISA_SB_SD_Li256ELb0ELb0ELi2EEENS1_25SingleTileBwdLPTSchedulerILb0ELi128ELb1EEEEEEEEEvNT_6ParamsE$_ZN4cute5tupleIJNS0_IJNS0_IJNS_1CILi8EEENS1_ILi1EEEEEENS1_ILi2EEENS0_IJS5_S5_EEEEEENS0_IJNS0_IJS3_NS1_ILi0EEEEEENS1_ILi4096EEENS0_IJiiEEEEEEEEC2ERKS7_RKSC_ - $_ZN7cutlass13device_kernelIN5flash19enable_sm80_to_sm89INS1_16FlashAttnBwdSm80INS1_25CollectiveMainloopBwdSm80ILi2ELi2EN4cute5tupleIJNS5_1CILi128EEES8_NS7_ILi64EEEEEENS_10bfloat16_tEfNS_4arch4Sm80ELb1ELb0ELb1ELb0ELb1ELb0ELb0ELb0ELi2ELi4ELi4ELi4ELb0EEENS1_21CollectiveEpilogueBwdISA_SB_SD_Li256ELb0ELb0ELi2EEENS1_25SingleTileBwdLPTSchedulerILb0ELi128ELb1EEEEEEEEEvNT_6ParamsE$_ZN4cute5tupleIJNS0_IJNS0_IJNS_1CILi8EEENS1_ILi1EEEEEENS1_ILi2EEEEEENS0_IJNS0_IJS3_NS1_ILi0EEEEEEiEEEEEC2ERKS6_RKS9_)
$_ZN7cutlass13device_kernelIN5flash19enable_sm80_to_sm89INS1_16FlashAttnBwdSm80INS1_25CollectiveMainloopBwdSm80ILi2ELi2EN4cute5tupleIJNS5_1CILi128EEES8_NS7_ILi64EEEEEENS_10bfloat16_tEfNS_4arch4Sm80ELb1ELb0ELb1ELb0ELb1ELb0ELb0ELb0ELi2ELi4ELi4ELi4ELb0EEENS1_21CollectiveEpilogueBwdISA_SB_SD_Li256ELb0ELb0ELi2EEENS1_25SingleTileBwdLPTSchedulerILb0ELi128ELb1EEEEEEEEEvNT_6ParamsE$_ZN4cute5tupleIJNS0_IJNS0_IJNS_1CILi8EEENS1_ILi1EEEEEENS1_ILi2EEEEEENS0_IJNS0_IJS3_NS1_ILi0EEEEEEiEEEEEC2ERKS6_RKS9_:
[----:B------:R-:W-:Y:S02]  /*b910*/  MOV R8, 0xb930 ;  /* 0x0000b93000087802 */ /* 0x000fe40000000f00 */
[----:B------:R-:W-:Y:S05]  /*b920*/  CALL.REL.NOINC `($_ZN7cutlass13device_kernelIN5flash19enable_sm80_to_sm89INS1_16FlashAttnBwdSm80INS1_25CollectiveMainloopBwdSm80ILi2ELi2EN4cute5tupleIJNS5_1CILi128EEES8_NS7_ILi64EEEEEENS_10bfloat16_tEfNS_4arch4Sm80ELb1ELb0ELb1ELb0ELb1ELb0ELb0ELb0ELi2ELi4ELi4ELi4ELb0EEENS1_21CollectiveEpilogueBwdISA_SB_SD_Li256ELb0ELb0ELi2EEENS1_25SingleTileBwdLPTSchedulerILb0ELi128ELb1EEEEEEEEEvNT_6ParamsE$_ZN4cute3eso3ESOILb1ELb0EJNS_5tupleIJNS2_IJNS_1CILi8EEENS3_ILi1EEEEEENS3_ILi2EEEEEENS2_IJNS2_IJS5_NS3_ILi0EEEEEEiEEEEEC2ERKS8_RKSB_) ;  /* 0xffffdc7000007944 */ /* 0x000fea0003c3ffff */
[----:B------:R-:W-:-:S04]  /*b930*/  MOV R7, 0x0 ;  /* 0x0000000000077802 */ /* 0x000fc80000000f00 */
[----:B------:R-:W-:Y:S05]  /*b940*/  RET.REL.NODEC R6 `(_ZN7cutlass13device_kernelIN5flash19enable_sm80_to_sm89INS1_16FlashAttnBwdSm80INS1_25CollectiveMainloopBwdSm80ILi2ELi2EN4cute5tupleIJNS5_1CILi128EEES8_NS7_ILi64EEEEEENS_10bfloat16_tEfNS_4arch4Sm80ELb1ELb0ELb1ELb0ELb1ELb0ELb0ELb0ELi2ELi4ELi4ELi4ELb0EEENS1_21CollectiveEpilogueBwdISA_SB_SD_Li256ELb0ELb0ELi2EEENS1_25SingleTileBwdLPTSchedulerILb0ELi128ELb1EEEEEEEEEvNT_6ParamsE) ;  /* 0xffff46b006007950 */ /* 0x000fea0003c3ffff */
        .type           $_ZN7cutlass13device_kernelIN5flash19enable_sm80_to_sm89INS1_16FlashAttnBwdSm80INS1_25CollectiveMainloopBwdSm80ILi2ELi2EN4cute5tupleIJNS5_1CILi128EEES8_NS7_ILi64EEEEEENS_10bfloat16_tEfNS_4arch4Sm80ELb1ELb0ELb1ELb0ELb1ELb0ELb0ELb0ELi2ELi4ELi4ELi4ELb0EEENS1_21CollectiveEpilogueBwdISA_SB_SD_Li256ELb0ELb0ELi2EEENS1_25SingleTileBwdLPTSchedulerILb0ELi128ELb1EEEEEEEEEvNT_6ParamsE$_ZN4cute5tupleIJNS0_IJNS0_IJNS_1CILi8EEENS1_ILi1EEEEEENS1_ILi2EEENS0_IJS5_S5_EEEEEENS0_IJNS0_IJS3_NS1_ILi0EEEEEENS1_ILi4096EEENS0_IJiiEEEEEEEEC2ERKS7_RKSC_,@function
        .size           $_ZN7cutlass13device_kernelIN5flash19enable_sm80_to_sm89INS1_16FlashAttnBwdSm80INS1_25CollectiveMainloopBwdSm80ILi2ELi2EN4cute5tupleIJNS5_1CILi128EEES8_NS7_ILi64EEEEEENS_10bfloat16_tEfNS_4arch4Sm80ELb1ELb0ELb1ELb0ELb1ELb0ELb0ELb0ELi2ELi4ELi4ELi4ELb0EEENS1_21CollectiveEpilogueBwdISA_SB_SD_Li256ELb0ELb0ELi2EEENS1_25SingleTileBwdLPTSchedulerILb0ELi128ELb1EEEEEEEEEvNT_6ParamsE$_ZN4cute5tupleIJNS0_IJNS0_IJNS_1CILi8EEENS1_ILi1EEEEEENS1_ILi2EEENS0_IJS5_S5_EEEEEENS0_IJNS0_IJS3_NS1_ILi0EEEEEENS1_ILi4096EEENS0_IJiiEEEEEEEEC2ERKS7_RKSC_,($_ZN7cutlass13device_kernelIN5flash19enable_sm80_to_sm89INS1_16FlashAttnBwdSm80INS1_25CollectiveMainloopBwdSm80ILi2ELi2EN4cute5tupleIJNS5_1CILi128EEES8_NS7_ILi64EEEEEENS_10bfloat16_tEfNS_4arch4Sm80ELb1ELb0ELb1ELb0ELb1ELb0ELb0ELb0ELi2ELi4ELi4ELi4ELb0EEENS1_21CollectiveEpilogueBwdISA_SB_SD_Li256ELb0ELb0ELi2EEENS1_25SingleTileBwdLPTSchedulerILb0ELi128ELb1EEEEEEEEEvNT_6ParamsE$_ZN4cute5tupleIJNS0_IJNS0_IJNS_1CILi8EEENS1_ILi1EEEEEENS1_ILi2EEES2_EEENS0_IJNS0_IJS3_NS1_ILi0EEEEEEiNS1_ILi1024EEEEEEEEC2ERKS6_RKSA_ - $_ZN7cutlass13device_kernelIN5flash19enable_sm80_to_sm89INS1_16FlashAttnBwdSm80INS1_25CollectiveMainloopBwdSm80ILi2ELi2EN4cute5tupleIJNS5_1CILi128EEES8_NS7_ILi64EEEEEENS_10bfloat16_tEfNS_4arch4Sm80ELb1ELb0ELb1ELb0ELb1ELb0ELb0ELb0ELi2ELi4ELi4ELi4ELb0EEENS1_21CollectiveEpilogueBwdISA_SB_SD_Li256ELb0ELb0ELi2EEENS1_25SingleTileBwdLPTSchedulerILb0ELi128ELb1EEEEEEEEEvNT_6ParamsE$_ZN4cute5tupleIJNS0_IJNS0_IJNS_1CILi8EEENS1_ILi1EEEEEENS1_ILi2EEENS0_IJS5_S5_EEEEEENS0_IJNS0_IJS3_NS1_ILi0EEEEEENS1_ILi4096EEENS0_IJiiEEEEEEEEC2ERKS7_RKSC_)
$_ZN7cutlass13device_kernelIN5flash19enable_sm80_to_sm89INS1_16FlashAttnBwdSm80INS1_25CollectiveMainloopBwdSm80ILi2ELi2EN4cute5tupleIJNS5_1CILi128EEES8_NS7_ILi64EEEEEENS_10bfloat16_tEfNS_4arch4Sm80ELb1ELb0ELb1ELb0ELb1ELb0ELb0ELb0ELi2ELi4ELi4ELi4ELb0EEENS1_21CollectiveEpilogueBwdISA_SB_SD_Li256ELb0ELb0ELi2EEENS1_25SingleTileBwdLPTSchedulerILb0ELi128ELb1EEEEEEEEEvNT_6ParamsE$_ZN4cute5tupleIJNS0_IJNS0_IJNS_1CILi8EEENS1_ILi1EEEEEENS1_ILi2EEENS0_IJS5_S5_EEEEEENS0_IJNS0_IJS3_NS1_ILi0EEEEEENS1_ILi4096EEENS0_IJiiEEEEEEEEC2ERKS7_RKSC_:
[----:B------:R-:W-:Y:S02]  /*b950*/  MOV R6, 0xb970 ;  /* 0x0000b97000067802 */ /* 0x000fe40000000f00 */
[----:B------:R-:W-:Y:S05]  /*b960*/  CALL.REL.NOINC `($_ZN7cutlass13device_kernelIN5flash19enable_sm80_to_sm89INS1_16FlashAttnBwdSm80INS1_25CollectiveMainloopBwdSm80ILi2ELi2EN4cute5tupleIJNS5_1CILi128EEES8_NS7_ILi64EEEEEENS_10bfloat16_tEfNS_4arch4Sm80ELb1ELb0ELb1ELb0ELb1ELb0ELb0ELb0ELi2ELi4ELi4ELi4ELb0EEENS1_21CollectiveEpilogueBwdISA_SB_SD_Li256ELb0ELb0ELi2EEENS1_25SingleTileBwdLPTSchedulerILb0ELi128ELb1EEEEEEEEEvNT_6ParamsE$_ZN4cute3eso3ESOILb1ELb0EJNS_5tupleIJNS2_IJNS_1CILi8EEENS3_ILi1EEEEEENS3_ILi2EEENS2_IJS7_S7_EEEEEENS2_IJNS2_IJS5_NS3_ILi0EEEEEENS3_ILi4096EEENS2_IJiiEEEEEEEEC2ERKS9_RKSE_) ;  /* 0xffffdc7000007944 */ /* 0x000fea0003c3ffff */
[----:B------:R-:W-:-:S04]  /*b970*/  MOV R5, 0x0 ;  /* 0x0000000000057802 */ /* 0x000fc80000000f00 */
[----:B------:R-:W-:Y:S05]  /*b980*/  RET.REL.NODEC R4 `(_ZN7cutlass13device_kernelIN5flash19enable_sm80_to_sm89INS1_16FlashAttnBwdSm80INS1_25CollectiveMainloopBwdSm80ILi2ELi2EN4cute5tupleIJNS5_1CILi128EEES8_NS7_ILi64EEEEEENS_10bfloat16_tEfNS_4arch4Sm80ELb1ELb0ELb1ELb0ELb1ELb0ELb0ELb0ELi2ELi4ELi4ELi4ELb0EEENS1_21CollectiveEpilogueBwdISA_SB_SD_Li256ELb0ELb0ELi2EEENS1_25SingleTileBwdLPTSchedulerILb0ELi128ELb1EEEEEEEEEvNT_6ParamsE) ;  /* 0xffff467004007950 */ /* 0x000fea0003c3ffff */
        .type           $_ZN7cutlass13device_kernelIN5flash19enable_sm80_to_sm89INS1_16FlashAttnBwdSm80INS1_25CollectiveMainloopBwdSm80ILi2ELi2EN4cute5tupleIJNS5_1CILi128EEES8_NS7_ILi64EEEEEENS_10bfloat16_tEfNS_4arch4Sm80ELb1ELb0ELb1ELb0ELb1ELb0ELb0ELb0ELi2ELi4ELi4ELi4ELb0EEENS1_21CollectiveEpilogueBwdISA_SB_SD_Li256ELb0ELb0ELi2EEENS1_25SingleTileBwdLPTSchedulerILb0ELi128ELb1EEEEEEEEEvNT_6ParamsE$_ZN4cute5tupleIJNS0_IJNS0_IJNS_1CILi8EEENS1_ILi1EEEEEENS1_ILi2EEES2_EEENS0_IJNS0_IJS3_NS1_ILi0EEEEEEiNS1_ILi1024EEEEEEEEC2ERKS6_RKSA_,@function
        .size           $_ZN7cutlass13device_kernelIN5flash19enable_sm80_to_sm89INS1_16FlashAttnBwdSm80INS1_25CollectiveMainloopBwdSm80ILi2ELi2EN4cute5tupleIJNS5_1CILi128EEES8_NS7_ILi64EEEEEENS_10bfloat16_tEfNS_4arch4Sm80ELb1ELb0ELb1ELb0ELb1ELb0ELb0ELb0ELi2ELi4ELi4ELi4ELb0EEENS1_21CollectiveEpilogueBwdISA_SB_SD_Li256ELb0ELb0ELi2EEENS1_25SingleTileBwdLPTSchedulerILb0ELi128ELb1EEEEEEEEEvNT_6ParamsE$_ZN4cute5tupleIJNS0_IJNS0_IJNS_1CILi8EEENS1_ILi1EEEEEENS1_ILi2EEES2_EEENS0_IJNS0_IJS3_NS1_ILi0EEEEEEiNS1_ILi1024EEEEEEEEC2ERKS6_RKSA_,($_ZN7cutlass13device_kernelIN5flash19enable_sm80_to_sm89INS1_16FlashAttnBwdSm80INS1_25CollectiveMainloopBwdSm80ILi2ELi2EN4cute5tupleIJNS5_1CILi128EEES8_NS7_ILi64EEEEEENS_10bfloat16_tEfNS_4arch4Sm80ELb1ELb0ELb1ELb0ELb1ELb0ELb0ELb0ELi2ELi4ELi4ELi4ELb0EEENS1_21CollectiveEpilogueBwdISA_SB_SD_Li256ELb0ELb0ELi2EEENS1_25SingleTileBwdLPTSchedulerILb0ELi128ELb1EEEEEEEEEvNT_6ParamsE$_ZN4cute5tupleIJNS0_IJNS0_IJNS_1CILi8EEENS1_ILi1EEEEEENS1_ILi4EEES3_EEENS0_IJNS0_IJS3_NS1_ILi0EEEEEElS7_EEEEEC2ERKS6_RKS9_ - $_ZN7cutlass13device_kernelIN5flash19enable_sm80_to_sm89INS1_16FlashAttnBwdSm80INS1_25CollectiveMainloopBwdSm80ILi2ELi2EN4cute5tupleIJNS5_1CILi128EEES8_NS7_ILi64EEEEEENS_10bfloat16_tEfNS_4arch4Sm80ELb1ELb0ELb1ELb0ELb1ELb0ELb0ELb0ELi2ELi4ELi4ELi4ELb0EEENS1_21CollectiveEpilogueBwdISA_SB_SD_Li256ELb0ELb0ELi2EEENS1_25SingleTileBwdLPTSchedulerILb0ELi128ELb1EEEEEEEEEvNT_6ParamsE$_ZN4cute5tupleIJNS0_IJNS0_IJNS_1CILi8EEENS1_ILi1EEEEEENS1_ILi2EEES2_EEENS0_IJNS0_IJS3_NS1_ILi0EEEEEEiNS1_ILi1024EEEEEEEEC2ERKS6_RKSA_)
$_ZN7cutlass13device_kernelIN5flash19enable_sm80_to_sm89INS1_16FlashAttnBwdSm80INS1_25CollectiveMainloopBwdSm80ILi2ELi2EN4cute5tupleIJNS5_1CILi128EEES8_NS7_ILi64EEEEEENS_10bfloat16_tEfNS_4arch4Sm80ELb1ELb0ELb1ELb0ELb1ELb0ELb0ELb0ELi2ELi4ELi4ELi4ELb0EEENS1_21CollectiveEpilogueBwdISA_SB_SD_Li256ELb0ELb0ELi2EEENS1_25SingleTileBwdLPTSchedulerILb0ELi128ELb1EEEEEEEEEvNT_6ParamsE$_ZN4cute5tupleIJNS0_IJNS0_IJNS_1CILi8EEENS1_ILi1EEEEEENS1_ILi2EEES2_EEENS0_IJNS0_IJS3_NS1_ILi0EEEEEEiNS1_ILi1024EEEEEEEEC2ERKS6_RKSA_:
[----:B------:R-:W-:Y:S02]  /*b990*/  MOV R8, 0xb9b0 ;  /* 0x0000b9b000087802 */ /* 0x000fe40000000f00 */
[----:B------:R-:W-:Y:S05]  /*b9a0*/  CALL.REL.NOINC `($_ZN7cutlass13device_kernelIN5flash19enable_sm80_to_sm89INS1_16FlashAttnBwdSm80INS1_25CollectiveMainloopBwdSm80ILi2ELi2EN4cute5tupleIJNS5_1CILi128EEES8_NS7_ILi64EEEEEENS_10bfloat16_tEfNS_4arch4Sm80ELb1ELb0ELb1ELb0ELb1ELb0ELb0ELb0ELi2ELi4ELi4ELi4ELb0EEENS1_21CollectiveEpilogueBwdISA_SB_SD_Li256ELb0ELb0ELi2EEENS1_25SingleTileBwdLPTSchedulerILb0ELi128ELb1EEEEEEEEEvNT_6ParamsE$_ZN4cute3eso3ESOILb1ELb0EJNS_5tupleIJNS2_IJNS_1CILi8EEENS3_ILi1EEEEEENS3_ILi2EEES4_EEENS2_IJNS2_IJS5_NS3_ILi0EEEEEEiNS3_ILi1024EEEEEEEEC2ERKS8_RKSC_) ;  /* 0xffffdc9000007944 */ /* 0x000fea0003c3ffff */
[----:B-1----:R-:W-:Y:S02]  /*b9b0*/  MOV R2, R4 ;  /* 0x0000000400027202 */ /* 0x002fe40000000f00 */
[----:B------:R-:W-:-:S04]  /*b9c0*/  MOV R3, 0x0 ;  /* 0x0000000000037802 */ /* 0x000fc80000000f00 */
[----:B------:R-:W-:Y:S05]  /*b9d0*/  RET.REL.NODEC R2 `(_ZN7cutlass13device_kernelIN5flash19enable_sm80_to_sm89INS1_16FlashAttnBwdSm80INS1_25CollectiveMainloopBwdSm80ILi2ELi2EN4cute5tupleIJNS5_1CILi128EEES8_NS7_ILi64EEEEEENS_10bfloat16_tEfNS_4arch4Sm80ELb1ELb0ELb1ELb0ELb1ELb0ELb0ELb0ELi2ELi4ELi4ELi4ELb0EEENS1_21CollectiveEpilogueBwdISA_SB_SD_Li256ELb0ELb0ELi2EEENS1_25SingleTileBwdLPTSchedulerILb0ELi128ELb1EEEEEEEEEvNT_6ParamsE) ;  /* 0xffff462002007950 */ /* 0x000fea0003c3ffff */
        .type           $_ZN7cutlass13device_kernelIN5flash19enable_sm80_to_sm89INS1_16FlashAttnBwdSm80INS1_25CollectiveMainloopBwdSm80ILi2ELi2EN4cute5tupleIJNS5_1CILi128EEES8_NS7_ILi64EEEEEENS_10bfloat16_tEfNS_4arch4Sm80ELb1ELb0ELb1ELb0ELb1ELb0ELb0ELb0ELi2ELi4ELi4ELi4ELb0EEENS1_21CollectiveEpilogueBwdISA_SB_SD_Li256ELb0ELb0ELi2EEENS1_25SingleTileBwdLPTSchedulerILb0ELi128ELb1EEEEEEEEEvNT_6ParamsE$_ZN4cute5tupleIJNS0_IJNS0_IJNS_1CILi8EEENS1_ILi1EEEEEENS1_ILi4EEES3_EEENS0_IJNS0_IJS3_NS1_ILi0EEEEEElS7_EEEEEC2ERKS6_RKS9_,@function
        .size           $_ZN7cutlass13device_kernelIN5flash19enable_sm80_to_sm89INS1_16FlashAttnBwdSm80INS1_25CollectiveMainloopBwdSm80ILi2ELi2EN4cute5tupleIJNS5_1CILi128EEES8_NS7_ILi64EEEEEENS_10bfloat16_tEfNS_4arch4Sm80ELb1ELb0ELb1ELb0ELb1ELb0ELb0ELb0ELi2ELi4ELi4ELi4ELb0EEENS1_21CollectiveEpilogueBwdISA_SB_SD_Li256ELb0ELb0ELi2EEENS1_25SingleTileBwdLPTSchedulerILb0ELi128ELb1EEEEEEEEEvNT_6ParamsE$_ZN4cute5tupleIJNS0_IJNS0_IJNS_1CILi8EEENS1_ILi1EEEEEENS1_ILi4EEES3_EEENS0_IJNS0_IJS3_NS1_ILi0EEEEEElS7_EEEEEC2ERKS6_RKS9_,($_ZN7cutlass13device_kernelIN5flash19enable_sm80_to_sm89INS1_16FlashAttnBwdSm80INS1_25CollectiveMainloopBwdSm80ILi2ELi2EN4cute5tupleIJNS5_1CILi128EEES8_NS7_ILi64EEEEEENS_10bfloat16_tEfNS_4arch4Sm80ELb1ELb0ELb1ELb0ELb1ELb0ELb0ELb0ELi2ELi4ELi4ELi4ELb0EEENS1_21CollectiveEpilogueBwdISA_SB_SD_Li256ELb0ELb0ELi2EEENS1_25SingleTileBwdLPTSchedulerILb0ELi128ELb1EEEEEEEEEvNT_6ParamsE$_ZN4cute5tupleIJNS0_IJNS_1CILi16EEENS1_ILi2EEES3_S3_NS1_ILi4EEES3_EEENS0_IJNS1_ILi1EEEiiiNS1_ILi144EEENS1_ILi512EEEEEEEEC2ERKS5_RKS9_ - $_ZN7cutlass13device_kernelIN5flash19enable_sm80_to_sm89INS1_16FlashAttnBwdSm80INS1_25CollectiveMainloopBwdSm80ILi2ELi2EN4cute5tupleIJNS5_1CILi128EEES8_NS7_ILi64EEEEEENS_10bfloat16_tEfNS_4arch4Sm80ELb1ELb0ELb1ELb0ELb1ELb0ELb0ELb0ELi2ELi4ELi4ELi4ELb0EEENS1_21CollectiveEpilogueBwdISA_SB_SD_Li256ELb0ELb0ELi2EEENS1_25SingleTileBwdLPTSchedulerILb0ELi128ELb1EEEEEEEEEvNT_6ParamsE$_ZN4cute5tupleIJNS0_IJNS0_IJNS_1CILi8EEENS1_ILi1EEEEEENS1_ILi4EEES3_EEENS0_IJNS0_IJS3_NS1_ILi0EEEEEElS7_EEEEEC2ERKS6_RKS9_)
$_ZN7cutlass13device_kernelIN5flash19enable_sm80_to_sm89INS1_16FlashAttnBwdSm80INS1_25CollectiveMainloopBwdSm80ILi2ELi2EN4cute5tupleIJNS5_1CILi128EEES8_NS7_ILi64EEEEEENS_10bfloat16_tEfNS_4arch4Sm80ELb1ELb0ELb1ELb0ELb1ELb0ELb0ELb0ELi2ELi4ELi4ELi4ELb0EEENS1_21CollectiveEpilogueBwdISA_SB_SD_Li256ELb0ELb0ELi2EEENS1_25SingleTileBwdLPTSchedulerILb0ELi128ELb1EEEEEEEEEvNT_6ParamsE$_ZN4cute5tupleIJNS0_IJNS0_IJNS_1CILi8EEENS1_ILi1EEEEEENS1_ILi4EEES3_EEENS0_IJNS0_IJS3_NS1_ILi0EEEEEElS7_EEEEEC2ERKS6_RKS9_:
[----:B------:R-:W-:Y:S02]  /*b9e0*/  MOV R6, 0xba00 ;  /* 0x0000ba0000067802 */ /* 0x000fe40000000f00 */
[----:B------:R-:W-:Y:S05]  /*b9f0*/  CALL.REL.NOINC `($_ZN7cutlass13device_kernelIN5flash19enable_sm80_to_sm89INS1_16FlashAttnBwdSm80INS1_25CollectiveMainloopBwdSm80ILi2ELi2EN4cute5tupleIJNS5_1CILi128EEES8_NS7_ILi64EEEEEENS_10bfloat16_tEfNS_4arch4Sm80ELb1ELb0ELb1ELb0ELb1ELb0ELb0ELb0ELi2ELi4ELi4ELi4ELb0EEENS1_21CollectiveEpilogueBwdISA_SB_SD_Li256ELb0ELb0ELi2EEENS1_25SingleTileBwdLPTSchedulerILb0ELi128ELb1EEEEEEEEEvNT_6ParamsE$_ZN4cute3eso3ESOILb1ELb0EJNS_5tupleIJNS2_IJNS_1CILi8EEENS3_ILi1EEEEEENS3_ILi4EEES5_EEENS2_IJNS2_IJS5_NS3_ILi0EEEEEElS9_EEEEEC2ERKS8_RKSB_) ;  /* 0xffffdc8000007944 */ /* 0x000fea0003c3ffff */
[----:B------:R-:W-:-:S04]  /*ba00*/  MOV R5, 0x0 ;  /* 0x0000000000057802 */ /* 0x000fc80000000f00 */
[----:B------:R-:W-:Y:S05]  /*ba10*/  RET.REL.NODEC R4 `(_ZN7cutlass13device_kernelIN5flash19enable_sm80_to_sm89INS1_16FlashAttnBwdSm80INS1_25CollectiveMainloopBwdSm80ILi2ELi2EN4cute5tupleIJNS5_1CILi128EEES8_NS7_ILi64EEEEEENS_10bfloat16_tEfNS_4arch4Sm80ELb1ELb0ELb1ELb0ELb1ELb0ELb0ELb0ELi2ELi4ELi4ELi4ELb0EEENS1_21CollectiveEpilogueBwdISA_SB_SD_Li256ELb0ELb0ELi2EEENS1_25SingleTileBwdLPTSchedulerILb0ELi128ELb1EEEEEEEEEvNT_6ParamsE) ;  /* 0xffff45e004007950 */ /* 0x000fea0003c3ffff */
        .type           $_ZN7cutlass13device_kernelIN5flash19enable_sm80_to_sm89INS1_16FlashAttnBwdSm80INS1_25CollectiveMainloopBwdSm80ILi2ELi2EN4cute5tupleIJNS5_1CILi128EEES8_NS7_ILi64EEEEEENS_10bfloat16_tEfNS_4arch4Sm80ELb1ELb0ELb1ELb0ELb1ELb0ELb0ELb0ELi2ELi4ELi4ELi4ELb0EEENS1_21CollectiveEpilogueBwdISA_SB_SD_Li256ELb0ELb0ELi2EEENS1_25SingleTileBwdLPTSchedulerILb0ELi128ELb1EEEEEEEEEvNT_6ParamsE$_ZN4cute5tupleIJNS0_IJNS_1CILi16EEENS1_ILi2EEES3_S3_NS1_ILi4EEES3_EEENS0_IJNS1_ILi1EEEiiiNS1_ILi144EEENS1_ILi512EEEEEEEEC2ERKS5_RKS9_,@function
        .size           $_ZN7cutlass13device_kernelIN5flash19enable_sm80_to_sm89INS1_16FlashAttnBwdSm80INS1_25CollectiveMainloopBwdSm80ILi2ELi2EN4cute5tupleIJNS5_1CILi128EEES8_NS7_ILi64EEEEEENS_10bfloat16_tEfNS_4arch4Sm80ELb1ELb0ELb1ELb0ELb1ELb0ELb0ELb0ELi2ELi4ELi4ELi4ELb0EEENS1_21CollectiveEpilogueBwdISA_SB_SD_Li256ELb0ELb0ELi2EEENS1_25SingleTileBwdLPTSchedulerILb0ELi128ELb1EEEEEEEEEvNT_6ParamsE$_ZN4cute5tupleIJNS0_IJNS_1CILi16EEENS1_ILi2EEES3_S3_NS1_ILi4EEES3_EEENS0_IJNS1_ILi1EEEiiiNS1_ILi144EEENS1_ILi512EEEEEEEEC2ERKS5_RKS9_,($_ZN7cutlass13device_kernelIN5flash19enable_sm80_to_sm89INS1_16FlashAttnBwdSm80INS1_25CollectiveMainloopBwdSm80ILi2ELi2EN4cute5tupleIJNS5_1CILi128EEES8_NS7_ILi64EEEEEENS_10bfloat16_tEfNS_4arch4Sm80ELb1ELb0ELb1ELb0ELb1ELb0ELb0ELb0ELi2ELi4ELi4ELi4ELb0EEENS1_21CollectiveEpilogueBwdISA_SB_SD_Li256ELb0ELb0ELi2EEENS1_25SingleTileBwdLPTSchedulerILb0ELi128ELb1EEEEEEEEEvNT_6ParamsE$_ZN4cute5tupleIJNS0_IJNS_1CILi1EEENS0_IJS2_NS1_ILi2EEES3_EEEEEENS0_IJNS1_ILi0EEENS0_IJS2_NS1_ILi256EEEiEEEEEEEEC2ERKS5_RKS9_ - $_ZN7cutlass13device_kernelIN5flash19enable_sm80_to_sm89INS1_16FlashAttnBwdSm80INS1_25CollectiveMainloopBwdSm80ILi2ELi2EN4cute5tupleIJNS5_1CILi128EEES8_NS7_ILi64EEEEEENS_10bfloat16_tEfNS_4arch4Sm80ELb1ELb0ELb1ELb0ELb1ELb0ELb0ELb0ELi2ELi4ELi4ELi4ELb0EEENS1_21CollectiveEpilogueBwdISA_SB_SD_Li256ELb0ELb0ELi2EEENS1_25SingleTileBwdLPTSchedulerILb0ELi128ELb1EEEEEEEEEvNT_6ParamsE$_ZN4cute5tupleIJNS0_IJNS_1CILi16EEENS1_ILi2EEES3_S3_NS1_ILi4EEES3_EEENS0_IJNS1_ILi1EEEiiiNS1_ILi144EEENS1_ILi512EEEEEEEEC2ERKS5_RKS9_)
$_ZN7cutlass13device_kernelIN5flash19enable_sm80_to_sm89INS1_16FlashAttnBwdSm80INS1_25CollectiveMainloopBwdSm80ILi2ELi2EN4cute5tupleIJNS5_1CILi128EEES8_NS7_ILi64EEEEEENS_10bfloat16_tEfNS_4arch4Sm80ELb1ELb0ELb1ELb0ELb1ELb0ELb0ELb0ELi2ELi4ELi4ELi4ELb0EEENS1_21CollectiveEpilogueBwdISA_SB_SD_Li256ELb0ELb0ELi2EEENS1_25SingleTileBwdLPTSchedulerILb0ELi128ELb1EEEEEEEEEvNT_6ParamsE$_ZN4cute5tupleIJNS0_IJNS_1CILi16EEENS1_ILi2EEES3_S3_NS1_ILi4EEES3_EEENS0_IJNS1_ILi1EEEiiiNS1_ILi144EEENS1_ILi512EEEEEEEEC2ERKS5_RKS9_:
[----:B------:R-:W-:Y:S02]  /*ba20*/  MOV R8, 0xba40 ;  /* 0x0000ba4000087802 */ /* 0x000fe40000000f00 */
[----:B------:R-:W-:Y:S05]  /*ba30*/  CALL.REL.NOINC `($_ZN7cutlass13device_kernelIN5flash19enable_sm80_to_sm89INS1_16FlashAttnBwdSm80INS1_25CollectiveMainloopBwdSm80ILi2ELi2EN4cute5tupleIJNS5_1CILi128EEES8_NS7_ILi64EEEEEENS_10bfloat16_tEfNS_4arch4Sm80ELb1ELb0ELb1ELb0ELb1ELb0ELb0ELb0ELi2ELi4ELi4ELi4ELb0EEENS1_21CollectiveEpilogueBwdISA_SB_SD_Li256ELb0ELb0ELi2EEENS1_25SingleTileBwdLPTSchedulerILb0ELi128ELb1EEEEEEEEEvNT_6ParamsE$_ZN4cute3eso3ESOILb1ELb0EJNS_5tupleIJNS_1CILi16EEENS3_ILi2EEES5_S5_NS3_ILi4EEES5_EEENS2_IJNS3_ILi1EEEiiiNS3_ILi144EEENS3_ILi512EEEEEEEEC2ERKS7_RKSB_) ;  /* 0xffffdcf000007944 */ /* 0x000fea0003c3ffff */
[----:B-1----:R-:W-:Y:S02]  /*ba40*/  MOV R2, R6 ;  /* 0x0000000600027202 */ /* 0x002fe40000000f00 */
[----:B------:R-:W-:-:S04]  /*ba50*/  MOV R3, 0x0 ;  /* 0x0000000000037802 */ /* 0x000fc80000000f00 */
[----:B------:R-:W-:Y:S05]  /*ba60*/  RET.REL.NODEC R2 `(_ZN7cutlass13device_kernelIN5flash19enable_sm80_to_sm89INS1_16FlashAttnBwdSm80INS1_25CollectiveMainloopBwdSm80ILi2ELi2EN4cute5tupleIJNS5_1CILi128EEES8_NS7_ILi64EEEEEENS_10bfloat16_tEfNS_4arch4Sm80ELb1ELb0ELb1ELb0ELb1ELb0ELb0ELb0ELi2ELi4ELi4ELi4ELb0EEENS1_21CollectiveEpilogueBwdISA_SB_SD_Li256ELb0ELb0ELi2EEENS1_25SingleTileBwdLPTSchedulerILb0ELi128ELb1EEEEEEEEEvNT_6ParamsE) ;  /* 0xffff459002007950 */ /* 0x000fea0003c3ffff */
        .type           $_ZN7cutlass13device_kernelIN5flash19enable_sm80_to_sm89INS1_16FlashAttnBwdSm80INS1_25CollectiveMainloopBwdSm80ILi2ELi2EN4cute5tupleIJNS5_1CILi128EEES8_NS7_ILi64EEEEEENS_10bfloat16_tEfNS_4arch4Sm80ELb1ELb0ELb1ELb0ELb1ELb0ELb0ELb0ELi2ELi4ELi4ELi4ELb0EEENS1_21CollectiveEpilogueBwdISA_SB_SD_Li256ELb0ELb0ELi2EEENS1_25SingleTileBwdLPTSchedulerILb0ELi128ELb1EEEEEEEEEvNT_6ParamsE$_ZN4cute5tupleIJNS0_IJNS_1CILi1EEENS0_IJS2_NS1_ILi2EEES3_EEEEEENS0_IJNS1_ILi0EEENS0_IJS2_NS1_ILi256EEEiEEEEEEEEC2ERKS5_RKS9_,@function
        .size           $_ZN7cutlass13device_kernelIN5flash19enable_sm80_to_sm89INS1_16FlashAttnBwdSm80INS1_25CollectiveMainloopBwdSm80ILi2ELi2EN4cute5tupleIJNS5_1CILi128EEES8_NS7_ILi64EEEEEENS_10bfloat16_tEfNS_4arch4Sm80ELb1ELb0ELb1ELb0ELb1ELb0ELb0ELb0ELi2ELi4ELi4ELi4ELb0EEENS1_21CollectiveEpilogueBwdISA_SB_SD_Li256ELb0ELb0ELi2EEENS1_25SingleTileBwdLPTSchedulerILb0ELi128ELb1EEEEEEEEEvNT_6ParamsE$_ZN4cute5tupleIJNS0_IJNS_1CILi1EEENS0_IJS2_NS1_ILi2EEES3_EEEEEENS0_IJNS1_ILi0EEENS0_IJS2_NS1_ILi256EEEiEEEEEEEEC2ERKS5_RKS9_,($_ZN7cutlass13device_kernelIN5flash19enable_sm80_to_sm89INS1_16FlashAttnBwdSm80INS1_25CollectiveMainloopBwdSm80ILi2ELi2EN4cute5tupleIJNS5_1CILi128EEES8_NS7_ILi64EEEEEENS_10bfloat16_tEfNS_4arch4Sm80ELb1ELb0ELb1ELb0ELb1ELb0ELb0ELb0ELi2ELi4ELi4ELi4ELb0EEENS1_21CollectiveEpilogueBwdISA_SB_SD_Li256ELb0ELb0ELi2EEENS1_25SingleTileBwdLPTSchedulerILb0ELi128ELb1EEEEEEEEEvNT_6ParamsE$_ZN4cute5tupleIJNS0_IJNS_1CILi1EEENS1_ILi2EEEEEENS0_IJNS1_ILi0EEEiEEEEEC2ERKS4_RKS6_ - $_ZN7cutlass13device_kernelIN5flash19enable_sm80_to_sm89INS1_16FlashAttnBwdSm80INS1_25CollectiveMainloopBwdSm80ILi2ELi2EN4cute5tupleIJNS5_1CILi128EEES8_NS7_ILi64EEEEEENS_10bfloat16_tEfNS_4arch4Sm80ELb1ELb0ELb1ELb0ELb1ELb0ELb0ELb0ELi2ELi4ELi4ELi4ELb0EEENS1_21CollectiveEpilogueBwdISA_SB_SD_Li256ELb0ELb0ELi2EEENS1_25SingleTileBwdLPTSchedulerILb0ELi128ELb1EEEEEEEEEvNT_6ParamsE$_ZN4cute5tupleIJNS0_IJNS_1CILi1EEENS0_IJS2_NS1_ILi2EEES3_EEEEEENS0_IJNS1_ILi0EEENS0_IJS2_NS1_ILi256EEEiEEEEEEEEC2ERKS5_RKS9_)
$_ZN7cutlass13device_kernelIN5flash19enable_sm80_to_sm89INS1_16FlashAttnBwdSm80INS1_25CollectiveMainloopBwdSm80ILi2ELi2EN4cute5tupleIJNS5_1CILi128EEES8_NS7_ILi64EEEEEENS_10bfloat16_tEfNS_4arch4Sm80ELb1ELb0ELb1ELb0ELb1ELb0ELb0ELb0ELi2ELi4ELi4ELi4ELb0EEENS1_21CollectiveEpilogueBwdISA_SB_SD_Li256ELb0ELb0ELi2EEENS1_25SingleTileBwdLPTSchedulerILb0ELi128ELb1EEEEEEEEEvNT_6ParamsE$_ZN4cute5tupleIJNS0_IJNS_1CILi1EEENS0_IJS2_NS1_ILi2EEES3_EEEEEENS0_IJNS1_ILi0EEENS0_IJS2_NS1_ILi256EEEiEEEEEEEEC2ERKS5_RKS9_:
[----:B------:R-:W-:Y:S02]  /*ba70*/  MOV R4, 0xba90 ;  /* 0x0000ba9000047802 */ /* 0x000fe40000000f00 */
[----:B------:R-:W-:Y:S05]  /*ba80*/  CALL.REL.NOINC `($_ZN7cutlass13device_kernelIN5flash19enable_sm80_to_sm89INS1_16FlashAttnBwdSm80INS1_25CollectiveMainloopBwdSm80ILi2ELi2EN4cute5tupleIJNS5_1CILi128EEES8_NS7_ILi64EEEEEENS_10bfloat16_tEfNS_4arch4Sm80ELb1ELb0ELb1ELb0ELb1ELb0ELb0ELb0ELi2ELi4ELi4ELi4ELb0EEENS1_21CollectiveEpilogueBwdISA_SB_SD_Li256ELb0ELb0ELi2EEENS1_25SingleTileBwdLPTSchedulerILb0ELi128ELb1EEEEEEEEEvNT_6ParamsE$_ZN4cute3eso3ESOILb1ELb0EJNS_5tupleIJNS_1CILi1EEENS2_IJS4_NS3_ILi2EEES5_EEEEEENS2_IJNS3_ILi0EEENS2_IJS4_NS3_ILi256EEEiEEEEEEEEC2ERKS7_RKSB_) ;  /* 0xffffdd0000007944 */ /* 0x000fea0003c3ffff */
[----:B-1----:R-:W-:Y:S02]  /*ba90*/  MOV R2, R6 ;  /* 0x0000000600027202 */ /* 0x002fe40000000f00 */
[----:B------:R-:W-:-:S04]  /*baa0*/  MOV R3, 0x0 ;  /* 0x0000000000037802 */ /* 0x000fc80000000f00 */
[----:B------:R-:W-:Y:S05]  /*bab0*/  RET.REL.NODEC R2 `(_ZN7cutlass13device_kernelIN5flash19enable_sm80_to_sm89INS1_16FlashAttnBwdSm80INS1_25CollectiveMainloopBwdSm80ILi2ELi2EN4cute5tupleIJNS5_1CILi128EEES8_NS7_ILi64EEEEEENS_10bfloat16_tEfNS_4arch4Sm80ELb1ELb0ELb1ELb0ELb1ELb0ELb0ELb0ELi2ELi4ELi4ELi4ELb0EEENS1_21CollectiveEpilogueBwdISA_SB_SD_Li256ELb0ELb0ELi2EEENS1_25SingleTileBwdLPTSchedulerILb0ELi128ELb1EEEEEEEEEvNT_6ParamsE) ;  /* 0xffff454002007950 */ /* 0x000fea0003c3ffff */
        .type           $_ZN7cutlass13device_kernelIN5flash19enable_sm80_to_sm89INS1_16FlashAttnBwdSm80INS1_25CollectiveMainloopBwdSm80ILi2ELi2EN4cute5tupleIJNS5_1CILi128EEES8_NS7_ILi64EEEEEENS_10bfloat16_tEfNS_4arch4Sm80ELb1ELb0ELb1ELb0ELb1ELb0ELb0ELb0ELi2ELi4ELi4ELi4ELb0EEENS1_21CollectiveEpilogueBwdISA_SB_SD_Li256ELb0ELb0ELi2EEENS1_25SingleTileBwdLPTSchedulerILb0ELi128ELb1EEEEEEEEEvNT_6ParamsE$_ZN4cute5tupleIJNS0_IJNS_1CILi1EEENS1_ILi2EEEEEENS0_IJNS1_ILi0EEEiEEEEEC2ERKS4_RKS6_,@function
        .size           $_ZN7cutlass13device_kernelIN5flash19enable_sm80_to_sm89INS1_16FlashAttnBwdSm80INS1_25CollectiveMainloopBwdSm80ILi2ELi2EN4cute5tupleIJNS5_1CILi128EEES8_NS7_ILi64EEEEEENS_10bfloat16_tEfNS_4arch4Sm80ELb1ELb0ELb1ELb0ELb1ELb0ELb0ELb0ELi2ELi4ELi4ELi4ELb0EEENS1_21CollectiveEpilogueBwdISA_SB_SD_Li256ELb0ELb0ELi2EEENS1_25SingleTileBwdLPTSchedulerILb0ELi128ELb1EEEEEEEEEvNT_6ParamsE$_ZN4cute5tupleIJNS0_IJNS_1CILi1EEENS1_ILi2EEEEEENS0_IJNS1_ILi0EEEiEEEEEC2ERKS4_RKS6_,($_ZN7cutlass13device_kernelIN5flash19enable_sm80_to_sm89INS1_16FlashAttnBwdSm80INS1_25CollectiveMainloopBwdSm80ILi2ELi2EN4cute5tupleIJNS5_1CILi128EEES8_NS7_ILi64EEEEEENS_10bfloat16_tEfNS_4arch4Sm80ELb1ELb0ELb1ELb0ELb1ELb0ELb0ELb0ELi2ELi4ELi4ELi4ELb0EEENS1_21CollectiveEpilogueBwdISA_SB_SD_Li256ELb0ELb0ELi2EEENS1_25SingleTileBwdLPTSchedulerILb0ELi128ELb1EEEEEEEEEvNT_6ParamsE$_ZN4cute5tupleIJNS0_IJNS_1CILi1EEENS1_ILi2EEES3_EEENS0_IJS2_NS1_ILi256EEEiEEEEEC2ERKS4_RKS6_ - $_ZN7cutlass13device_kernelIN5flash19enable_sm80_to_sm89INS1_16FlashAttnBwdSm80INS1_25CollectiveMainloopBwdSm80ILi2ELi2EN4cute5tupleIJNS5_1CILi128EEES8_NS7_ILi64EEEEEENS_10bfloat16_tEfNS_4arch4Sm80ELb1ELb0ELb1ELb0ELb1ELb0ELb0ELb0ELi2ELi4ELi4ELi4ELb0EEENS1_21CollectiveEpilogueBwdISA_SB_SD_Li256ELb0ELb0ELi2EEENS1_25SingleTileBwdLPTSchedulerILb0ELi128ELb1EEEEEEEEEvNT_6ParamsE$_ZN4cute5tupleIJNS0_IJNS_1CILi1EEENS1_ILi2EEEEEENS0_IJNS1_ILi0EEEiEEEEEC2ERKS4_RKS6_)
$_ZN7cutlass13device_kernelIN5flash19enable_sm80_to_sm89INS1_16FlashAttnBwdSm80INS1_25CollectiveMainloopBwdSm80ILi2ELi2EN4cute5tupleIJNS5_1CILi128EEES8_NS7_ILi64EEEEEENS_10bfloat16_tEfNS_4arch4Sm80ELb1ELb0ELb1ELb0ELb1ELb0ELb0ELb0ELi2ELi4ELi4ELi4ELb0EEENS1_21CollectiveEpilogueBwdISA_SB_SD_Li256ELb0ELb0ELi2EEENS1_25SingleTileBwdLPTSchedulerILb0ELi128ELb1EEEEEEEEEvNT_6ParamsE$_ZN4cute5tupleIJNS0_IJNS_1CILi1EEENS1_ILi2EEEEEENS0_IJNS1_ILi0EEEiEEEEEC2ERKS4_RKS6_:
[----:B------:R-:W-:Y:S02]  /*bac0*/  MOV R4, 0xbae0 ;  /* 0x0000bae000047802 */ /* 0x000fe40000000f00 */
[----:B------:R-:W-:Y:S05]  /*bad0*/  CALL.REL.NOINC `($_ZN7cutlass13device_kernelIN5flash19enable_sm80_to_sm89INS1_16FlashAttnBwdSm80INS1_25CollectiveMainloopBwdSm80ILi2ELi2EN4cute5tupleIJNS5_1CILi128EEES8_NS7_ILi64EEEEEENS_10bfloat16_tEfNS_4arch4Sm80ELb1ELb0ELb1ELb0ELb1ELb0ELb0ELb0ELi2ELi4ELi4ELi4ELb0EEENS1_21CollectiveEpilogueBwdISA_SB_SD_Li256ELb0ELb0ELi2EEENS1_25SingleTileBwdLPTSchedulerILb0ELi128ELb1EEEEEEEEEvNT_6ParamsE$_ZN4cute3eso3ESOILb1ELb0EJNS_5tupleIJNS_1CILi1EEENS3_ILi2EEEEEENS2_IJNS3_ILi0EEEiEEEEEC2ERKS6_RKS8_) ;  /* 0xffffde8000007944 */ /* 0x000fea0003c3ffff */
[----:B------:R-:W-:-:S04]  /*bae0*/  MOV R7, 0x0 ;  /* 0x0000000000077802 */ /* 0x000fc80000000f00 */
[----:B------:R-:W-:Y:S05]  /*baf0*/  RET.REL.NODEC R6 `(_ZN7cutlass13device_kernelIN5flash19enable_sm80_to_sm89INS1_16FlashAttnBwdSm80INS1_25CollectiveMainloopBwdSm80ILi2ELi2EN4cute5tupleIJNS5_1CILi128EEES8_NS7_ILi64EEEEEENS_10bfloat16_tEfNS_4arch4Sm80ELb1ELb0ELb1ELb0ELb1ELb0ELb0ELb0ELi2ELi4ELi4ELi4ELb0EEENS1_21CollectiveEpilogueBwdISA_SB_SD_Li256ELb0ELb0ELi2EEENS1_25SingleTileBwdLPTSchedulerILb0ELi128ELb1EEEEEEEEEvNT_6ParamsE) ;  /* 0xffff450006007950 */ /* 0x000fea0003c3ffff */
        .type           $_ZN7cutlass13device_kernelIN5flash19enable_sm80_to_sm89INS1_16FlashAttnBwdSm80INS1_25CollectiveMainloopBwdSm80ILi2ELi2EN4cute5tupleIJNS5_1CILi128EEES8_NS7_ILi64EEEEEENS_10bfloat16_tEfNS_4arch4Sm80ELb1ELb0ELb1ELb0ELb1ELb0ELb0ELb0ELi2ELi4ELi4ELi4ELb0EEENS1_21CollectiveEpilogueBwdISA_SB_SD_Li256ELb0ELb0ELi2EEENS1_25SingleTileBwdLPTSchedulerILb0ELi128ELb1EEEEEEEEEvNT_6ParamsE$_ZN4cute5tupleIJNS0_IJNS_1CILi1EEENS1_ILi2EEES3_EEENS0_IJS2_NS1_ILi256EEEiEEEEEC2ERKS4_RKS6_,@function
        .size           $_ZN7cutlass13device_kernelIN5flash19enable_sm80_to_sm89INS1_16FlashAttnBwdSm80INS1_25CollectiveMainloopBwdSm80ILi2ELi2EN4cute5tupleIJNS5_1CILi128EEES8_NS7_ILi64EEEEEENS_10bfloat16_tEfNS_4arch4Sm80ELb1ELb0ELb1ELb0ELb1ELb0ELb0ELb0ELi2ELi4ELi4ELi4ELb0EEENS1_21CollectiveEpilogueBwdISA_SB_SD_Li256ELb0ELb0ELi2EEENS1_25SingleTileBwdLPTSchedulerILb0ELi128ELb1EEEEEEEEEvNT_6ParamsE$_ZN4cute5tupleIJNS0_IJNS_1CILi1EEENS1_ILi2EEES3_EEENS0_IJS2_NS1_ILi256EEEiEEEEEC2ERKS4_RKS6_,($_ZN7cutlass13device_kernelIN5flash19enable_sm80_to_sm89INS1_16FlashAttnBwdSm80INS1_25CollectiveMainloopBwdSm80ILi2ELi2EN4cute5tupleIJNS5_1CILi128EEES8_NS7_ILi64EEEEEENS_10bfloat16_tEfNS_4arch4Sm80ELb1ELb0ELb1ELb0ELb1ELb0ELb0ELb0ELi2ELi4ELi4ELi4ELb0EEENS1_21CollectiveEpilogueBwdISA_SB_SD_Li256ELb0ELb0ELi2EEENS1_25SingleTileBwdLPTSchedulerILb0ELi128ELb1EEEEEEEEEvNT_6ParamsE$_ZN4cute5tupleIJNS0_IJNS_1CILi2EEEEEENS0_IJiEEEEEC2ERKS3_RKS4_ - $_ZN7cutlass13device_kernelIN5flash19enable_sm80_to_sm89INS1_16FlashAttnBwdSm80INS1_25CollectiveMainloopBwdSm80ILi2ELi2EN4cute5tupleIJNS5_1CILi128EEES8_NS7_ILi64EEEEEENS_10bfloat16_tEfNS_4arch4Sm80ELb1ELb0ELb1ELb0ELb1ELb0ELb0ELb0ELi2ELi4ELi4ELi4ELb0EEENS1_21CollectiveEpilogueBwdISA_SB_SD_Li256ELb0ELb0ELi2EEENS1_25SingleTileBwdLPTSchedulerILb0ELi128ELb1EEEEEEEEEvNT_6ParamsE$_ZN4cute5tupleIJNS0_IJNS_1CILi1EEENS1_ILi2EEES3_EEENS0_IJS2_NS1_ILi256EEEiEEEEEC2ERKS4_RKS6_)
$_ZN7cutlass13device_kernelIN5flash19enable_sm80_to_sm89INS1_16FlashAttnBwdSm80INS1_25CollectiveMainloopBwdSm80ILi2ELi2EN4cute5tupleIJNS5_1CILi128EEES8_NS7_ILi64EEEEEENS_10bfloat16_tEfNS_4arch4Sm80ELb1ELb0ELb1ELb0ELb1ELb0ELb0ELb0ELi2ELi4ELi4ELi4ELb0EEENS1_21CollectiveEpilogueBwdISA_SB_SD_Li256ELb0ELb0ELi2EEENS1_25SingleTileBwdLPTSchedulerILb0ELi128ELb1EEEEEEEEEvNT_6ParamsE$_ZN4cute5tupleIJNS0_IJNS_1CILi1EEENS1_ILi2EEES3_EEENS0_IJS2_NS1_ILi256EEEiEEEEEC2ERKS4_RKS6_:
[----:B------:R-:W-:Y:S02]  /*bb00*/  MOV R4, 0xbb20 ;  /* 0x0000bb2000047802 */ /* 0x000fe40000000f00 */
[----:B------:R-:W-:Y:S05]  /*bb10*/  CALL.REL.NOINC `($_ZN7cutlass13device_kernelIN5flash19enable_sm80_to_sm89INS1_16FlashAttnBwdSm80INS1_25CollectiveMainloopBwdSm80ILi2ELi2EN4cute5tupleIJNS5_1CILi128EEES8_NS7_ILi64EEEEEENS_10bfloat16_tEfNS_4arch4Sm80ELb1ELb0ELb1ELb0ELb1ELb0ELb0ELb0ELi2ELi4ELi4ELi4ELb0EEENS1_21CollectiveEpilogueBwdISA_SB_SD_Li256ELb0ELb0ELi2EEENS1_25SingleTileBwdLPTSchedulerILb0ELi128ELb1EEEEEEEEEvNT_6ParamsE$_ZN4cute3eso3ESOILb1ELb0EJNS_5tupleIJNS_1CILi1EEENS3_ILi2EEES5_EEENS2_IJS4_NS3_ILi256EEEiEEEEEC2ERKS6_RKS8_) ;  /* 0xffffde8000007944 */ /* 0x000fea0003c3ffff */
[----:B-1----:R-:W-:Y:S02]  /*bb20*/  MOV R2, R6 ;  /* 0x0000000600027202 */ /* 0x002fe40000000f00 */
[----:B------:R-:W-:-:S04]  /*bb30*/  MOV R3, 0x0 ;  /* 0x0000000000037802 */ /* 0x000fc80000000f00 */
[----:B------:R-:W-:Y:S05]  /*bb40*/  RET.REL.NODEC R2 `(_ZN7cutlass13device_kernelIN5flash19enable_sm80_to_sm89INS1_16FlashAttnBwdSm80INS1_25CollectiveMainloopBwdSm80ILi2ELi2EN4cute5tupleIJNS5_1CILi128EEES8_NS7_ILi64EEEEEENS_10bfloat16_tEfNS_4arch4Sm80ELb1ELb0ELb1ELb0ELb1ELb0ELb0ELb0ELi2ELi4ELi4ELi4ELb0EEENS1_21CollectiveEpilogueBwdISA_SB_SD_Li256ELb0ELb0ELi2EEENS1_25SingleTileBwdLPTSchedulerILb0ELi128ELb1EEEEEEEEEvNT_6ParamsE) ;  /* 0xffff44b002007950 */ /* 0x000fea0003c3ffff */
        .type           $_ZN7cutlass13device_kernelIN5flash19enable_sm80_to_sm89INS1_16FlashAttnBwdSm80INS1_25CollectiveMainloopBwdSm80ILi2ELi2EN4cute5tupleIJNS5_1CILi128EEES8_NS7_ILi64EEEEEENS_10bfloat16_tEfNS_4arch4Sm80ELb1ELb0ELb1ELb0ELb1ELb0ELb0ELb0ELi2ELi4ELi4ELi4ELb0EEENS1_21CollectiveEpilogueBwdISA_SB_SD_Li256ELb0ELb0ELi2EEENS1_25SingleTileBwdLPTSchedulerILb0ELi128ELb1EEEEEEEEEvNT_6ParamsE$_ZN4cute5tupleIJNS0_IJNS_1CILi2EEEEEENS0_IJiEEEEEC2ERKS3_RKS4_,@function
        .size           $_ZN7cutlass13device_kernelIN5flash19enable_sm80_to_sm89INS1_16FlashAttnBwdSm80INS1_25CollectiveMainloopBwdSm80ILi2ELi2EN4cute5tupleIJNS5_1CILi128EEES8_NS7_ILi64EEEEEENS_10bfloat16_tEfNS_4arch4Sm80ELb1ELb0ELb1ELb0ELb1ELb0ELb0ELb0ELi2ELi4ELi4ELi4ELb0EEENS1_21CollectiveEpilogueBwdISA_SB_SD_Li256ELb0ELb0ELi2EEENS1_25SingleTileBwdLPTSchedulerILb0ELi128ELb1EEEEEEEEEvNT_6ParamsE$_ZN4cute5tupleIJNS0_IJNS_1CILi2EEEEEENS0_IJiEEEEEC2ERKS3_RKS4_,($_ZN7cutlass13device_kernelIN5flash19enable_sm80_to_sm89INS1_16FlashAttnBwdSm80INS1_25CollectiveMainloopBwdSm80ILi2ELi2EN4cute5tupleIJNS5_1CILi128EEES8_NS7_ILi64EEEEEENS_10bfloat16_tEfNS_4arch4Sm80ELb1ELb0ELb1ELb0ELb1ELb0ELb0ELb0ELi2ELi4ELi4ELi4ELb0EEENS1_21CollectiveEpilogueBwdISA_SB_SD_Li256ELb0ELb0ELi2EEENS1_25SingleTileBwdLPTSchedulerILb0ELi128ELb1EEEEEEEEEvNT_6ParamsE$_ZN4cute5tupleIJNS0_IJNS_1CILi2EEES2_EEENS0_IJNS1_ILi1EEEiEEEEEC2ERKS3_RKS5_ - $_ZN7cutlass13device_kernelIN5flash19enable_sm80_to_sm89INS1_16FlashAttnBwdSm80INS1_25CollectiveMainloopBwdSm80ILi2ELi2EN4cute5tupleIJNS5_1CILi128EEES8_NS7_ILi64EEEEEENS_10bfloat16_tEfNS_4arch4Sm80ELb1ELb0ELb1ELb0ELb1ELb0ELb0ELb0ELi2ELi4ELi4ELi4ELb0EEENS1_21CollectiveEpilogueBwdISA_SB_SD_Li256ELb0ELb0ELi2EEENS1_25SingleTileBwdLPTSchedulerILb0ELi128ELb1EEEEEEEEEvNT_6ParamsE$_ZN4cute5tupleIJNS0_IJNS_1CILi2EEEEEENS0_IJiEEEEEC2ERKS3_RKS4_)
$_ZN7cutlass13device_kernelIN5flash19enable_sm80_to_sm89INS1_16FlashAttnBwdSm80INS1_25CollectiveMainloopBwdSm80ILi2ELi2EN4cute5tupleIJNS5_1CILi128EEES8_NS7_ILi64EEEEEENS_10bfloat16_tEfNS_4arch4Sm80ELb1ELb0ELb1ELb0ELb1ELb0ELb0ELb0ELi2ELi4ELi4ELi4ELb0EEENS1_21CollectiveEpilogueBwdISA_SB_SD_Li256ELb0ELb0ELi2EEENS1_25SingleTileBwdLPTSchedulerILb0ELi128ELb1EEEEEEEEEvNT_6ParamsE$_ZN4cute5tupleIJNS0_IJNS_1CILi2EEEEEENS0_IJiEEEEEC2ERKS3_RKS4_:
[----:B------:R-:W-:Y:S02]  /*bb50*/  MOV R6, 0xbb70 ;  /* 0x0000bb7000067802 */ /* 0x000fe40000000f00 */
[----:B------:R-:W-:Y:S05]  /*bb60*/  CALL.REL.NOINC `($_ZN7cutlass13device_kernelIN5flash19enable_sm80_to_sm89INS1_16FlashAttnBwdSm80INS1_25CollectiveMainloopBwdSm80ILi2ELi2EN4cute5tupleIJNS5_1CILi128EEES8_NS7_ILi64EEEEEENS_10bfloat16_tEfNS_4arch4Sm80ELb1ELb0ELb1ELb0ELb1ELb0ELb0ELb0ELi2ELi4ELi4ELi4ELb0EEENS1_21CollectiveEpilogueBwdISA_SB_SD_Li256ELb0ELb0ELi2EEENS1_25SingleTileBwdLPTSchedulerILb0ELi128ELb1EEEEEEEEEvNT_6ParamsE$_ZN4cute3eso3ESOILb1ELb0EJNS_5tupleIJNS_1CILi2EEEEEENS2_IJiEEEEEC2ERKS5_RKS6_) ;  /* 0xffffde7000007944 */ /* 0x000fea0003c3ffff */
[----:B------:R-:W-:-:S04]  /*bb70*/  MOV R5, 0x0 ;  /* 0x0000000000057802 */ /* 0x000fc80000000f00 */
[----:B------:R-:W-:Y:S05]  /*bb80*/  RET.REL.NODEC R4 `(_ZN7cutlass13device_kernelIN5flash19enable_sm80_to_sm89INS1_16FlashAttnBwdSm80INS1_25CollectiveMainloopBwdSm80ILi2ELi2EN4cute5tupleIJNS5_1CILi128EEES8_NS7_ILi64EEEEEENS_10bfloat16_tEfNS_4arch4Sm80ELb1ELb0ELb1ELb0ELb1ELb0ELb0ELb0ELi2ELi4ELi4ELi4ELb0EEENS1_21CollectiveEpilogueBwdISA_SB_SD_Li256ELb0ELb0ELi2EEENS1_25SingleTileBwdLPTSchedulerILb0ELi128ELb1EEEEEEEEEvNT_6ParamsE) ;  /* 0xffff447004007950 */ /* 0x000fea0003c3ffff */
        .type           $_ZN7cutlass13device_kernelIN5flash19enable_sm80_to_sm89INS1_16FlashAttnBwdSm80INS1_25CollectiveMainloopBwdSm80ILi2ELi2EN4cute5tupleIJNS5_1CILi128EEES8_NS7_ILi64EEEEEENS_10bfloat16_tEfNS_4arch4Sm80ELb1ELb0ELb1ELb0ELb1ELb0ELb0ELb0ELi2ELi4ELi4ELi4ELb0EEENS1_21CollectiveEpilogueBwdISA_SB_SD_Li256ELb0ELb0ELi2EEENS1_25SingleTileBwdLPTSchedulerILb0ELi128ELb1EEEEEEEEEvNT_6ParamsE$_ZN4cute5tupleIJNS0_IJNS_1CILi2EEES2_EEENS0_IJNS1_ILi1EEEiEEEEEC2ERKS3_RKS5_,@function
        .size           $_ZN7cutlass13device_kernelIN5flash19enable_sm80_to_sm89INS1_16FlashAttnBwdSm80INS1_25CollectiveMainloopBwdSm80ILi2ELi2EN4cute5tupleIJNS5_1CILi128EEES8_NS7_ILi64EEEEEENS_10bfloat16_tEfNS_4arch4Sm80ELb1ELb0ELb1ELb0ELb1ELb0ELb0ELb0ELi2ELi4ELi4ELi4ELb0EEENS1_21CollectiveEpilogueBwdISA_SB_SD_Li256ELb0ELb0ELi2EEENS1_25SingleTileBwdLPTSchedulerILb0ELi128ELb1EEEEEEEEEvNT_6ParamsE$_ZN4cute5tupleIJNS0_IJNS_1CILi2EEES2_EEENS0_IJNS1_ILi1EEEiEEEEEC2ERKS3_RKS5_,($_ZN7cutlass13device_kernelIN5flash19enable_sm80_to_sm89INS1_16FlashAttnBwdSm80INS1_25CollectiveMainloopBwdSm80ILi2ELi2EN4cute5tupleIJNS5_1CILi128EEES8_NS7_ILi64EEEEEENS_10bfloat16_tEfNS_4arch4Sm80ELb1ELb0ELb1ELb0ELb1ELb0ELb0ELb0ELi2ELi4ELi4ELi4ELb0EEENS1_21CollectiveEpilogueBwdISA_SB_SD_Li256ELb0ELb0ELi2EEENS1_25SingleTileBwdLPTSchedulerILb0ELi128ELb1EEEEEEEEEvNT_6ParamsE$_ZN4cute5tupleIJNS0_IJNS_1CILi2EEES2_EEENS0_IJiNS1_ILi4096EEEEEEEEC2ERKS3_RKS5_ - $_ZN7cutlass13device_kernelIN5flash19enable_sm80_to_sm89INS1_16FlashAttnBwdSm80INS1_25CollectiveMainloopBwdSm80ILi2ELi2EN4cute5tupleIJNS5_1CILi128EEES8_NS7_ILi64EEEEEENS_10bfloat16_tEfNS_4arch4Sm80ELb1ELb0ELb1ELb0ELb1ELb0ELb0ELb0ELi2ELi4ELi4ELi4ELb0EEENS1_21CollectiveEpilogueBwdISA_SB_SD_Li256ELb0ELb0ELi2EEENS1_25SingleTileBwdLPTSchedulerILb0ELi128ELb1EEEEEEEEEvNT_6ParamsE$_ZN4cute5tupleIJNS0_IJNS_1CILi2EEES2_EEENS0_IJNS1_ILi1EEEiEEEEEC2ERKS3_RKS5_)
$_ZN7cutlass13device_kernelIN5flash19enable_sm80_to_sm89INS1_16FlashAttnBwdSm80INS1_25CollectiveMainloopBwdSm80ILi2ELi2EN4cute5tupleIJNS5_1CILi128EEES8_NS7_ILi64EEEEEENS_10bfloat16_tEfNS_4arch4Sm80ELb1ELb0ELb1ELb0ELb1ELb0ELb0ELb0ELi2ELi4ELi4ELi4ELb0EEENS1_21CollectiveEpilogueBwdISA_SB_SD_Li256ELb0ELb0ELi2EEENS1_25SingleTileBwdLPTSchedulerILb0ELi128ELb1EEEEEEEEEvNT_6ParamsE$_ZN4cute5tupleIJNS0_IJNS_1CILi2EEES2_EEENS0_IJNS1_ILi1EEEiEEEEEC2ERKS3_RKS5_:
[----:B------:R-:W-:Y:S02]  /*bb90*/  MOV R4, 0xbbb0 ;  /* 0x0000bbb000047802 */ /* 0x000fe40000000f00 */
[----:B------:R-:W-:Y:S05]  /*bba0*/  CALL.REL.NOINC `($_ZN7cutlass13device_kernelIN5flash19enable_sm80_to_sm89INS1_16FlashAttnBwdSm80INS1_25CollectiveMainloopBwdSm80ILi2ELi2EN4cute5tupleIJNS5_1CILi128EEES8_NS7_ILi64EEEEEENS_10bfloat16_tEfNS_4arch4Sm80ELb1ELb0ELb1ELb0ELb1ELb0ELb0ELb0ELi2ELi4ELi4ELi4ELb0EEENS1_21CollectiveEpilogueBwdISA_SB_SD_Li256ELb0ELb0ELi2EEENS1_25SingleTileBwdLPTSchedulerILb0ELi128ELb1EEEEEEEEEvNT_6ParamsE$_ZN4cute3eso3ESOILb1ELb0EJNS_5tupleIJNS_1CILi2EEES4_EEENS2_IJNS3_ILi1EEEiEEEEEC2ERKS5_RKS7_) ;  /* 0xffffdf0000007944 */ /* 0x000fea0003c3ffff */
[----:B-1----:R-:W-:Y:S02]  /*bbb0*/  MOV R2, R6 ;  /* 0x0000000600027202 */ /* 0x002fe40000000f00 */
[----:B------:R-:W-:-:S04]  /*bbc0*/  MOV R3, 0x0 ;  /* 0x0000000000037802 */ /* 0x000fc80000000f00 */
[----:B------:R-:W-:Y:S05]  /*bbd0*/  RET.REL.NODEC R2 `(_ZN7cutlass13device_kernelIN5flash19enable_sm80_to_sm89INS1_16FlashAttnBwdSm80INS1_25CollectiveMainloopBwdSm80ILi2ELi2EN4cute5tupleIJNS5_1CILi128EEES8_NS7_ILi64EEEEEENS_10bfloat16_tEfNS_4arch4Sm80ELb1ELb0ELb1ELb0ELb1ELb0ELb0ELb0ELi2ELi4ELi4ELi4ELb0EEENS1_21CollectiveEpilogueBwdISA_SB_SD_Li256ELb0ELb0ELi2EEENS1_25SingleTileBwdLPTSchedulerILb0ELi128ELb1EEEEEEEEEvNT_6ParamsE) ;  /* 0xffff442002007950 */ /* 0x000fea0003c3ffff */
        .type           $_ZN7cutlass13device_kernelIN5flash19enable_sm80_to_sm89INS1_16FlashAttnBwdSm80INS1_25CollectiveMainloopBwdSm80ILi2ELi2EN4cute5tupleIJNS5_1CILi128EEES8_NS7_ILi64EEEEEENS_10bfloat16_tEfNS_4arch4Sm80ELb1ELb0ELb1ELb0ELb1ELb0ELb0ELb0ELi2ELi4ELi4ELi4ELb0EEENS1_21CollectiveEpilogueBwdISA_SB_SD_Li256ELb0ELb0ELi2EEENS1_25SingleTileBwdLPTSchedulerILb0ELi128ELb1EEEEEEEEEvNT_6ParamsE$_ZN4cute5tupleIJNS0_IJNS_1CILi2EEES2_EEENS0_IJiNS1_ILi4096EEEEEEEEC2ERKS3_RKS5_,@function
        .size           $_ZN7cutlass13device_kernelIN5flash19enable_sm80_to_sm89INS1_16FlashAttnBwdSm80INS1_25CollectiveMainloopBwdSm80ILi2ELi2EN4cute5tupleIJNS5_1CILi128EEES8_NS7_ILi64EEEEEENS_10bfloat16_tEfNS_4arch4Sm80ELb1ELb0ELb1ELb0ELb1ELb0ELb0ELb0ELi2ELi4ELi4ELi4ELb0EEENS1_21CollectiveEpilogueBwdISA_SB_SD_Li256ELb0ELb0ELi2EEENS1_25SingleTileBwdLPTSchedulerILb0ELi128ELb1EEEEEEEEEvNT_6ParamsE$_ZN4cute5tupleIJNS0_IJNS_1CILi2EEES2_EEENS0_IJiNS1_ILi4096EEEEEEEEC2ERKS3_RKS5_,($_ZN7cutlass13device_kernelIN5flash19enable_sm80_to_sm89INS1_16FlashAttnBwdSm80INS1_25CollectiveMainloopBwdSm80ILi2ELi2EN4cute5tupleIJNS5_1CILi128EEES8_NS7_ILi64EEEEEENS_10bfloat16_tEfNS_4arch4Sm80ELb1ELb0ELb1ELb0ELb1ELb0ELb0ELb0ELi2ELi4ELi4ELi4ELb0EEENS1_21CollectiveEpilogueBwdISA_SB_SD_Li256ELb0ELb0ELi2EEENS1_25SingleTileBwdLPTSchedulerILb0ELi128ELb1EEEEEEEEEvNT_6ParamsE$_ZN4cute5tupleIJNS0_IJNS_1CILi2EEES2_EEENS0_IJiNS1_ILi512EEEEEEEEC2ERKS3_RKS5_ - $_ZN7cutlass13device_kernelIN5flash19enable_sm80_to_sm89INS1_16FlashAttnBwdSm80INS1_25CollectiveMainloopBwdSm80ILi2ELi2EN4cute5tupleIJNS5_1CILi128EEES8_NS7_ILi64EEEEEENS_10bfloat16_tEfNS_4arch4Sm80ELb1ELb0ELb1ELb0ELb1ELb0ELb0ELb0ELi2ELi4ELi4ELi4ELb0EEENS1_21CollectiveEpilogueBwdISA_SB_SD_Li256ELb0ELb0ELi2EEENS1_25SingleTileBwdLPTSchedulerILb0ELi128ELb1EEEEEEEEEvNT_6ParamsE$_ZN4cute5tupleIJNS0_IJNS_1CILi2EEES2_EEENS0_IJiNS1_ILi4096EEEEEEEEC2ERKS3_RKS5_)
$_ZN7cutlass13device_kernelIN5flash19enable_sm80_to_sm89INS1_16FlashAttnBwdSm80INS1_25CollectiveMainloopBwdSm80ILi2ELi2EN4cute5tupleIJNS5_1CILi128EEES8_NS7_ILi64EEEEEENS_10bfloat16_tEfNS_4arch4Sm80ELb1ELb0ELb1ELb0ELb1ELb0ELb0ELb0ELi2ELi4ELi4ELi4ELb0EEENS1_21CollectiveEpilogueBwdISA_SB_SD_Li256ELb0ELb0ELi2EEENS1_25SingleTileBwdLPTSchedulerILb0ELi128ELb1EEEEEEEEEvNT_6ParamsE$_ZN4cute5tupleIJNS0_IJNS_1CILi2EEES2_EEENS0_IJiNS1_ILi4096EEEEEEEEC2ERKS3_RKS5_:
[----:B------:R-:W-:Y:S02]  /*bbe0*/  MOV R4, 0xbc00 ;  /* 0x0000bc0000047802 */ /* 0x000fe40000000f00 */
[----:B------:R-:W-:Y:S05]  /*bbf0*/  CALL.REL.NOINC `($_ZN7cutlass13device_kernelIN5flash19enable_sm80_to_sm89INS1_16FlashAttnBwdSm80INS1_25CollectiveMainloopBwdSm80ILi2ELi2EN4cute5tupleIJNS5_1CILi128EEES8_NS7_ILi64EEEEEENS_10bfloat16_tEfNS_4arch4Sm80ELb1ELb0ELb1ELb0ELb1ELb0ELb0ELb0ELi2ELi4ELi4ELi4ELb0EEENS1_21CollectiveEpilogueBwdISA_SB_SD_Li256ELb0ELb0ELi2EEENS1_25SingleTileBwdLPTSchedulerILb0ELi128ELb1EEEEEEEEEvNT_6ParamsE$_ZN4cute3eso3ESOILb1ELb0EJNS_5tupleIJNS_1CILi2EEES4_EEENS2_IJiNS3_ILi4096EEEEEEEEC2ERKS5_RKS7_) ;  /* 0xffffdef000007944 */ /* 0x000fea0003c3ffff */
[----:B-1----:R-:W-:Y:S02]  /*bc00*/  MOV R2, R6 ;  /* 0x0000000600027202 */ /* 0x002fe40000000f00 */
[----:B------:R-:W-:-:S04]  /*bc10*/  MOV R3, 0x0 ;  /* 0x0000000000037802 */ /* 0x000fc80000000f00 */
[----:B------:R-:W-:Y:S05]  /*bc20*/  RET.REL.NODEC R2 `(_ZN7cutlass13device_kernelIN5flash19enable_sm80_to_sm89INS1_16FlashAttnBwdSm80INS1_25CollectiveMainloopBwdSm80ILi2ELi2EN4cute5tupleIJNS5_1CILi128EEES8_NS7_ILi64EEEEEENS_10bfloat16_tEfNS_4arch4Sm80ELb1ELb0ELb1ELb0ELb1ELb0ELb0ELb0ELi2ELi4ELi4ELi4ELb0EEENS1_21CollectiveEpilogueBwdISA_SB_SD_Li256ELb0ELb0ELi2EEENS1_25SingleTileBwdLPTSchedulerILb0ELi128ELb1EEEEEEEEEvNT_6ParamsE) ;  /* 0xffff43d002007950 */ /* 0x000fea0003c3ffff */
        .type           $_ZN7cutlass13device_kernelIN5flash19enable_sm80_to_sm89INS1_16FlashAttnBwdSm80INS1_25CollectiveMainloopBwdSm80ILi2ELi2EN4cute5tupleIJNS5_1CILi128EEES8_NS7_ILi64EEEEEENS_10bfloat16_tEfNS_4arch4Sm80ELb1ELb0ELb1ELb0ELb1ELb0ELb0ELb0ELi2ELi4ELi4ELi4ELb0EEENS1_21CollectiveEpilogueBwdISA_SB_SD_Li256ELb0ELb0ELi2EEENS1_25SingleTileBwdLPTSchedulerILb0ELi128ELb1EEEEEEEEEvNT_6ParamsE$_ZN4cute5tupleIJNS0_IJNS_1CILi2EEES2_EEENS0_IJiNS1_ILi512EEEEEEEEC2ERKS3_RKS5_,@function
        .size           $_ZN7cutlass13device_kernelIN5flash19enable_sm80_to_sm89INS1_16FlashAttnBwdSm80INS1_25CollectiveMainloopBwdSm80ILi2ELi2EN4cute5tupleIJNS5_1CILi128EEES8_NS7_ILi64EEEEEENS_10bfloat16_tEfNS_4arch4Sm80ELb1ELb0ELb1ELb0ELb1ELb0ELb0ELb0ELi2ELi4ELi4ELi4ELb0EEENS1_21CollectiveEpilogueBwdISA_SB_SD_Li256ELb0ELb0ELi2EEENS1_25SingleTileBwdLPTSchedulerILb0ELi128ELb1EEEEEEEEEvNT_6ParamsE$_ZN4cute5tupleIJNS0_IJNS_1CILi2EEES2_EEENS0_IJiNS1_ILi512EEEEEEEEC2ERKS3_RKS5_,($_ZN7cutlass13device_kernelIN5flash19enable_sm80_to_sm89INS1_16FlashAttnBwdSm80INS1_25CollectiveMainloopBwdSm80ILi2ELi2EN4cute5tupleIJNS5_1CILi128EEES8_NS7_ILi64EEEEEENS_10bfloat16_tEfNS_4arch4Sm80ELb1ELb0ELb1ELb0ELb1ELb0ELb0ELb0ELi2ELi4ELi4ELi4ELb0EEENS1_21CollectiveEpilogueBwdISA_SB_SD_Li256ELb0ELb0ELi2EEENS1_25SingleTileBwdLPTSchedulerILb0ELi128ELb1EEEEEEEEEvNT_6ParamsE$_ZN4cute5tupleIJNS0_IJNS_1CILi2EEES2_EEENS0_IJiiEEEEEC2ERKS3_RKS4_ - $_ZN7cutlass13device_kernelIN5flash19enable_sm80_to_sm89INS1_16FlashAttnBwdSm80INS1_25CollectiveMainloopBwdSm80ILi2ELi2EN4cute5tupleIJNS5_1CILi128EEES8_NS7_ILi64EEEEEENS_10bfloat16_tEfNS_4arch4Sm80ELb1ELb0ELb1ELb0ELb1ELb0ELb0ELb0ELi2ELi4ELi4ELi4ELb0EEENS1_21CollectiveEpilogueBwdISA_SB_SD_Li256ELb0ELb0ELi2EEENS1_25SingleTileBwdLPTSchedulerILb0ELi128ELb1EEEEEEEEEvNT_6ParamsE$_ZN4cute5tupleIJNS0_IJNS_1CILi2EEES2_EEENS0_IJiNS1_ILi512EEEEEEEEC2ERKS3_RKS5_)
$_ZN7cutlass13device_kernelIN5flash19enable_sm80_to_sm89INS1_16FlashAttnBwdSm80INS1_25CollectiveMainloopBwdSm80ILi2ELi2EN4cute5tupleIJNS5_1CILi128EEES8_NS7_ILi64EEEEEENS_10bfloat16_tEfNS_4arch4Sm80ELb1ELb0ELb1ELb0ELb1ELb0ELb0ELb0ELi2ELi4ELi4ELi4ELb0EEENS1_21CollectiveEpilogueBwdISA_SB_SD_Li256ELb0ELb0ELi2EEENS1_25SingleTileBwdLPTSchedulerILb0ELi128ELb1EEEEEEEEEvNT_6ParamsE$_ZN4cute5tupleIJNS0_IJNS_1CILi2EEES2_EEENS0_IJiNS1_ILi512EEEEEEEEC2ERKS3_RKS5_:
[----:B------:R-:W-:Y:S02]  /*bc30*/  MOV R4, 0xbc50 ;  /* 0x0000bc5000047802 */ /* 0x000fe40000000f00 */
[----:B------:R-:W-:Y:S05]  /*bc40*/  CALL.REL.NOINC `($_ZN7cutlass13device_kernelIN5flash19enable_sm80_to_sm89INS1_16FlashAttnBwdSm80INS1_25CollectiveMainloopBwdSm80ILi2ELi2EN4cute5tupleIJNS5_1CILi128EEES8_NS7_ILi64EEEEEENS_10bfloat16_tEfNS_4arch4Sm80ELb1ELb0ELb1ELb0ELb1ELb0ELb0ELb0ELi2ELi4ELi4ELi4ELb0EEENS1_21CollectiveEpilogueBwdISA_SB_SD_Li256ELb0ELb0ELi2EEENS1_25SingleTileBwdLPTSchedulerILb0ELi128ELb1EEEEEEEEEvNT_6ParamsE$_ZN4cute3eso3ESOILb1ELb0EJNS_5tupleIJNS_1CILi2EEES4_EEENS2_IJiNS3_ILi512EEEEEEEEC2ERKS5_RKS7_) ;  /* 0xffffdee000007944 */ /* 0x000fea0003c3ffff */
[----:B-1----:R-:W-:Y:S02]  /*bc50*/  MOV R2, R6 ;  /* 0x0000000600027202 */ /* 0x002fe40000000f00 */
[----:B------:R-:W-:-:S04]  /*bc60*/  MOV R3, 0x0 ;  /* 0x0000000000037802 */ /* 0x000fc80000000f00 */
[----:B------:R-:W-:Y:S05]  /*bc70*/  RET.REL.NODEC R2 `(_ZN7cutlass13device_kernelIN5flash19enable_sm80_to_sm89INS1_16FlashAttnBwdSm80INS1_25CollectiveMainloopBwdSm80ILi2ELi2EN4cute5tupleIJNS5_1CILi128EEES8_NS7_ILi64EEEEEENS_10bfloat16_tEfNS_4arch4Sm80ELb1ELb0ELb1ELb0ELb1ELb0ELb0ELb0ELi2ELi4ELi4ELi4ELb0EEENS1_21CollectiveEpilogueBwdISA_SB_SD_Li256ELb0ELb0ELi2EEENS1_25SingleTileBwdLPTSchedulerILb0ELi128ELb1EEEEEEEEEvNT_6ParamsE) ;  /* 0xffff438002007950 */ /* 0x000fea0003c3ffff */
        .type           $_ZN7cutlass13device_kernelIN5flash19enable_sm80_to_sm89INS1_16FlashAttnBwdSm80INS1_25CollectiveMainloopBwdSm80ILi2ELi2EN4cute5tupleIJNS5_1CILi128EEES8_NS7_ILi64EEEEEENS_10bfloat16_tEfNS_4arch4Sm80ELb1ELb0ELb1ELb0ELb1ELb0ELb0ELb0ELi2ELi4ELi4ELi4ELb0EEENS1_21CollectiveEpilogueBwdISA_SB_SD_Li256ELb0ELb0ELi2EEENS1_25SingleTileBwdLPTSchedulerILb0ELi128ELb1EEEEEEEEEvNT_6ParamsE$_ZN4cute5tupleIJNS0_IJNS_1CILi2EEES2_EEENS0_IJiiEEEEEC2ERKS3_RKS4_,@function
        .size           $_ZN7cutlass13device_kernelIN5flash19enable_sm80_to_sm89INS1_16FlashAttnBwdSm80INS1_25CollectiveMainloopBwdSm80ILi2ELi2EN4cute5tupleIJNS5_1CILi128EEES8_NS7_ILi64EEEEEENS_10bfloat16_tEfNS_4arch4Sm80ELb1ELb0ELb1ELb0ELb1ELb0ELb0ELb0ELi2ELi4ELi4ELi4ELb0EEENS1_21CollectiveEpilogueBwdISA_SB_SD_Li256ELb0ELb0ELi2EEENS1_25SingleTileBwdLPTSchedulerILb0ELi128ELb1EEEEEEEEEvNT_6ParamsE$_ZN4cute5tupleIJNS0_IJNS_1CILi2EEES2_EEENS0_IJiiEEEEEC2ERKS3_RKS4_,($_ZN7cutlass13device_kernelIN5flash19enable_sm80_to_sm89INS1_16FlashAttnBwdSm80INS1_25CollectiveMainloopBwdSm80ILi2ELi2EN4cute5tupleIJNS5_1CILi128EEES8_NS7_ILi64EEEEEENS_10bfloat16_tEfNS_4arch4Sm80ELb1ELb0ELb1ELb0ELb1ELb0ELb0ELb0ELi2ELi4ELi4ELi4ELb0EEENS1_21CollectiveEpilogueBwdISA_SB_SD_Li256ELb0ELb0ELi2EEENS1_25SingleTileBwdLPTSchedulerILb0ELi128ELb1EEEEEEEEEvNT_6ParamsE$_ZN4cute5tupleIJNS0_IJNS_1CILi2EEES2_S2_EEENS0_IJNS1_ILi1EEENS1_ILi512EEEiEEEEEC2ERKS3_RKS6_ - $_ZN7cutlass13device_kernelIN5flash19enable_sm80_to_sm89INS1_16FlashAttnBwdSm80INS1_25CollectiveMainloopBwdSm80ILi2ELi2EN4cute5tupleIJNS5_1CILi128EEES8_NS7_ILi64EEEEEENS_10bfloat16_tEfNS_4arch4Sm80ELb1ELb0ELb1ELb0ELb1ELb0ELb0ELb0ELi2ELi4ELi4ELi4ELb0EEENS1_21CollectiveEpilogueBwdISA_SB_SD_Li256ELb0ELb0ELi2EEENS1_25SingleTileBwdLPTSchedulerILb0ELi128ELb1EEEEEEEEEvNT_6ParamsE$_ZN4cute5tupleIJNS0_IJNS_1CILi2EEES2_EEENS0_IJiiEEEEEC2ERKS3_RKS4_)
$_ZN7cutlass13device_kernelIN5flash19enable_sm80_to_sm89INS1_16FlashAttnBwdSm80INS1_25CollectiveMainloopBwdSm80ILi2ELi2EN4cute5tupleIJNS5_1CILi128EEES8_NS7_ILi64EEEEEENS_10bfloat16_tEfNS_4arch4Sm80ELb1ELb0ELb1ELb0ELb1ELb0ELb0ELb0ELi2ELi4ELi4ELi4ELb0EEENS1_21CollectiveEpilogueBwdISA_SB_SD_Li256ELb0ELb0ELi2EEENS1_25SingleTileBwdLPTSchedulerILb0ELi128ELb1EEEEEEEEEvNT_6ParamsE$_ZN4cute5tupleIJNS0_IJNS_1CILi2EEES2_EEENS0_IJiiEEEEEC2ERKS3_RKS4_:
[----:B------:R-:W-:Y:S02]  /*bc80*/  MOV R4, 0xbca0 ;  /* 0x0000bca000047802 */ /* 0x000fe40000000f00 */
[----:B------:R-:W-:Y:S05]  /*bc90*/  CALL.REL.NOINC `($_ZN7cutlass13device_kernelIN5flash19enable_sm80_to_sm89INS1_16FlashAttnBwdSm80INS1_25CollectiveMainloopBwdSm80ILi2ELi2EN4cute5tupleIJNS5_1CILi128EEES8_NS7_ILi64EEEEEENS_10bfloat16_tEfNS_4arch4Sm80ELb1ELb0ELb1ELb0ELb1ELb0ELb0ELb0ELi2ELi4ELi4ELi4ELb0EEENS1_21CollectiveEpilogueBwdISA_SB_SD_Li256ELb0ELb0ELi2EEENS1_25SingleTileBwdLPTSchedulerILb0ELi128ELb1EEEEEEEEEvNT_6ParamsE$_ZN4cute3eso3ESOILb1ELb0EJNS_5tupleIJNS_1CILi2EEES4_EEENS2_IJiiEEEEEC2ERKS5_RKS6_) ;  /* 0xffffded000007944 */ /* 0x000fea0003c3ffff */
[----:B-1----:R-:W-:Y:S02]  /*bca0*/  MOV R2, R6 ;  /* 0x0000000600027202 */ /* 0x002fe40000000f00 */
[----:B------:R-:W-:-:S04]  /*bcb0*/  MOV R3, 0x0 ;  /* 0x0000000000037802 */ /* 0x000fc80000000f00 */
[----:B------:R-:W-:Y:S05]  /*bcc0*/  RET.REL.NODEC R2 `(_ZN7cutlass13device_kernelIN5flash19enable_sm80_to_sm89INS1_16FlashAttnBwdSm80INS1_25CollectiveMainloopBwdSm80ILi2ELi2EN4cute5tupleIJNS5_1CILi128EEES8_NS7_ILi64EEEEEENS_10bfloat16_tEfNS_4arch4Sm80ELb1ELb0ELb1ELb0ELb1ELb0ELb0ELb0ELi2ELi4ELi4ELi4ELb0EEENS1_21CollectiveEpilogueBwdISA_SB_SD_Li256ELb0ELb0ELi2EEENS1_25SingleTileBwdLPTSchedulerILb0ELi128ELb1EEEEEEEEEvNT_6ParamsE) ;  /* 0xffff433002007950 */ /* 0x000fea0003c3ffff */
        .type           $_ZN7cutlass13device_kernelIN5flash19enable_sm80_to_sm89INS1_16FlashAttnBwdSm80INS1_25CollectiveMainloopBwdSm80ILi2ELi2EN4cute5tupleIJNS5_1CILi128EEES8_NS7_ILi64EEEEEENS_10bfloat16_tEfNS_4arch4Sm80ELb1ELb0ELb1ELb0ELb1ELb0ELb0ELb0ELi2ELi4ELi4ELi4ELb0EEENS1_21CollectiveEpilogueBwdISA_SB_SD_Li256ELb0ELb0ELi2EEENS1_25SingleTileBwdLPTSchedulerILb0ELi128ELb1EEEEEEEEEvNT_6ParamsE$_ZN4cute5tupleIJNS0_IJNS_1CILi2EEES2_S2_EEENS0_IJNS1_ILi1EEENS1_ILi512EEEiEEEEEC2ERKS3_RKS6_,@function
        .size           $_ZN7cutlass13device_kernelIN5flash19enable_sm80_to_sm89INS1_16FlashAttnBwdSm80INS1_25CollectiveMainloopBwdSm80ILi2ELi2EN4cute5tupleIJNS5_1CILi128EEES8_NS7_ILi64EEEEEENS_10bfloat16_tEfNS_4arch4Sm80ELb1ELb0ELb1ELb0ELb1ELb0ELb0ELb0ELi2ELi4ELi4ELi4ELb0EEENS1_21CollectiveEpilogueBwdISA_SB_SD_Li256ELb0ELb0ELi2EEENS1_25SingleTileBwdLPTSchedulerILb0ELi128ELb1EEEEEEEEEvNT_6ParamsE$_ZN4cute5tupleIJNS0_IJNS_1CILi2EEES2_S2_EEENS0_IJNS1_ILi1EEENS1_ILi512EEEiEEEEEC2ERKS3_RKS6_,($_ZN7cutlass13device_kernelIN5flash19enable_sm80_to_sm89INS1_16FlashAttnBwdSm80INS1_25CollectiveMainloopBwdSm80ILi2ELi2EN4cute5tupleIJNS5_1CILi128EEES8_NS7_ILi64EEEEEENS_10bfloat16_tEfNS_4arch4Sm80ELb1ELb0ELb1ELb0ELb1ELb0ELb0ELb0ELi2ELi4ELi4ELi4ELb0EEENS1_21CollectiveEpilogueBwdISA_SB_SD_Li256ELb0ELb0ELi2EEENS1_25SingleTileBwdLPTSchedulerILb0ELi128ELb1EEEEEEEEEvNT_6ParamsE$_ZN4cute5tupleIJNS0_IJNS_1CILi8EEENS0_IJNS1_ILi2EEES3_S3_EEENS1_ILi1EEES4_S5_EEENS0_IJS5_NS0_IJS2_iiEEENS1_ILi64EEENS0_IJiNS1_ILi144EEENS1_ILi288EEEEEENS1_ILi512EEEEEEEEC2ERKS6_RKSD_ - $_ZN7cutlass13device_kernelIN5flash19enable_sm80_to_sm89INS1_16FlashAttnBwdSm80INS1_25CollectiveMainloopBwdSm80ILi2ELi2EN4cute5tupleIJNS5_1CILi128EEES8_NS7_ILi64EEEEEENS_10bfloat16_tEfNS_4arch4Sm80ELb1ELb0ELb1ELb0ELb1ELb0ELb0ELb0ELi2ELi4ELi4ELi4ELb0EEENS1_21CollectiveEpilogueBwdISA_SB_SD_Li256ELb0ELb0ELi2EEENS1_25SingleTileBwdLPTSchedulerILb0ELi128ELb1EEEEEEEEEvNT_6ParamsE$_ZN4cute5tupleIJNS0_IJNS_1CILi2EEES2_S2_EEENS0_IJNS1_ILi1EEENS1_ILi512EEEiEEEEEC2ERKS3_RKS6_)
$_ZN7cutlass13device_kernelIN5flash19enable_sm80_to_sm89INS1_16FlashAttnBwdSm80INS1_25CollectiveMainloopBwdSm80ILi2ELi2EN4cute5tupleIJNS5_1CILi128EEES8_NS7_ILi64EEEEEENS_10bfloat16_tEfNS_4arch4Sm80ELb1ELb0ELb1ELb0ELb1ELb0ELb0ELb0ELi2ELi4ELi4ELi4ELb0EEENS1_21CollectiveEpilogueBwdISA_SB_SD_Li256ELb0ELb0ELi2EEENS1_25SingleTileBwdLPTSchedulerILb0ELi128ELb1EEEEEEEEEvNT_6ParamsE$_ZN4cute5tupleIJNS0_IJNS_1CILi2EEES2_S2_EEENS0_IJNS1_ILi1EEENS1_ILi512EEEiEEEEEC2ERKS3_RKS6_:
[----:B------:R-:W-:Y:S02]  /*bcd0*/  MOV R4, 0xbcf0 ;  /* 0x0000bcf000047802 */ /* 0x000fe40000000f00 */
[----:B------:R-:W-:Y:S05]  /*bce0*/  CALL.REL.NOINC `($_ZN7cutlass13device_kernelIN5flash19enable_sm80_to_sm89INS1_16FlashAttnBwdSm80INS1_25CollectiveMainloopBwdSm80ILi2ELi2EN4cute5tupleIJNS5_1CILi128EEES8_NS7_ILi64EEEEEENS_10bfloat16_tEfNS_4arch4Sm80ELb1ELb0ELb1ELb0ELb1ELb0ELb0ELb0ELi2ELi4ELi4ELi4ELb0EEENS1_21CollectiveEpilogueBwdISA_SB_SD_Li256ELb0ELb0ELi2EEENS1_25SingleTileBwdLPTSchedulerILb0ELi128ELb1EEEEEEEEEvNT_6ParamsE$_ZN4cute3eso3ESOILb1ELb0EJNS_5tupleIJNS_1CILi2EEES4_S4_EEENS2_IJNS3_ILi1EEENS3_ILi512EEEiEEEEEC2ERKS5_RKS8_) ;  /* 0xffffdf3000007944 */ /* 0x000fea0003c3ffff */
[----:B-1----:R-:W-:Y:S02]  /*bcf0*/  MOV R2, R6 ;  /* 0x0000000600027202 */ /* 0x002fe40000000f00 */
[----:B------:R-:W-:-:S04]  /*bd00*/  MOV R3, 0x0 ;  /* 0x0000000000037802 */ /* 0x000fc80000000f00 */
[----:B------:R-:W-:Y:S05]  /*bd10*/  RET.REL.NODEC R2 `(_ZN7cutlass13device_kernelIN5flash19enable_sm80_to_sm89INS1_16FlashAttnBwdSm80INS1_25CollectiveMainloopBwdSm80ILi2ELi2EN4cute5tupleIJNS5_1CILi128EEES8_NS7_ILi64EEEEEENS_10bfloat16_tEfNS_4arch4Sm80ELb1ELb0ELb1ELb0ELb1ELb0ELb0ELb0ELi2ELi4ELi4ELi4ELb0EEENS1_21CollectiveEpilogueBwdISA_SB_SD_Li256ELb0ELb0ELi2EEENS1_25SingleTileBwdLPTSchedulerILb0ELi128ELb1EEEEEEEEEvNT_6ParamsE) ;  /* 0xffff42e002007950 */ /* 0x000fea0003c3ffff */
        .type           $_ZN7cutlass13device_kernelIN5flash19enable_sm80_to_sm89INS1_16FlashAttnBwdSm80INS1_25CollectiveMainloopBwdSm80ILi2ELi2EN4cute5tupleIJNS5_1CILi128EEES8_NS7_ILi64EEEEEENS_10bfloat16_tEfNS_4arch4Sm80ELb1ELb0ELb1ELb0ELb1ELb0ELb0ELb0ELi2ELi4ELi4ELi4ELb0EEENS1_21CollectiveEpilogueBwdISA_SB_SD_Li256ELb0ELb0ELi2EEENS1_25SingleTileBwdLPTSchedulerILb0ELi128ELb1EEEEEEEEEvNT_6ParamsE$_ZN4cute5tupleIJNS0_IJNS_1CILi8EEENS0_IJNS1_ILi2EEES3_S3_EEENS1_ILi1EEES4_S5_EEENS0_IJS5_NS0_IJS2_iiEEENS1_ILi64EEENS0_IJiNS1_ILi144EEENS1_ILi288EEEEEENS1_ILi512EEEEEEEEC2ERKS6_RKSD_,@function
        .size           $_ZN7cutlass13device_kernelIN5flash19enable_sm80_to_sm89INS1_16FlashAttnBwdSm80INS1_25CollectiveMainloopBwdSm80ILi2ELi2EN4cute5tupleIJNS5_1CILi128EEES8_NS7_ILi64EEEEEENS_10bfloat16_tEfNS_4arch4Sm80ELb1ELb0ELb1ELb0ELb1ELb0ELb0ELb0ELi2ELi4ELi4ELi4ELb0EEENS1_21CollectiveEpilogueBwdISA_SB_SD_Li256ELb0ELb0ELi2EEENS1_25SingleTileBwdLPTSchedulerILb0ELi128ELb1EEEEEEEEEvNT_6ParamsE$_ZN4cute5tupleIJNS0_IJNS_1CILi8EEENS0_IJNS1_ILi2EEES3_S3_EEENS1_ILi1EEES4_S5_EEENS0_IJS5_NS0_IJS2_iiEEENS1_ILi64EEENS0_IJiNS1_ILi144EEENS1_ILi288EEEEEENS1_ILi512EEEEEEEEC2ERKS6_RKSD_,($_ZN7cutlass13device_kernelIN5flash19enable_sm80_to_sm89INS1_16FlashAttnBwdSm80INS1_25CollectiveMainloopBwdSm80ILi2ELi2EN4cute5tupleIJNS5_1CILi128EEES8_NS7_ILi64EEEEEENS_10bfloat16_tEfNS_4arch4Sm80ELb1ELb0ELb1ELb0ELb1ELb0ELb0ELb0ELi2ELi4ELi4ELi4ELb0EEENS1_21CollectiveEpilogueBwdISA_SB_SD_Li256ELb0ELb0ELi2EEENS1_25SingleTileBwdLPTSchedulerILb0ELi128ELb1EEEEEEEEEvNT_6ParamsE$_ZN4cute5tupleIJNS0_IJNS_1CILi8EEENS0_IJNS1_ILi2EEES3_S3_EEENS1_ILi1EEES4_S5_EEENS0_IJS5_NS0_IJiiiEEENS1_ILi64EEENS0_IJNS1_ILi72EEENS1_ILi144EEENS1_ILi288EEEEEENS1_ILi512EEEEEEEEC2ERKS6_RKSE_ - $_ZN7cutlass13device_kernelIN5flash19enable_sm80_to_sm89INS1_16FlashAttnBwdSm80INS1_25CollectiveMainloopBwdSm80ILi2ELi2EN4cute5tupleIJNS5_1CILi128EEES8_NS7_ILi64EEEEEENS_10bfloat16_tEfNS_4arch4Sm80ELb1ELb0ELb1ELb0ELb1ELb0ELb0ELb0ELi2ELi4ELi4ELi4ELb0EEENS1_21CollectiveEpilogueBwdISA_SB_SD_Li256ELb0ELb0ELi2EEENS1_25SingleTileBwdLPTSchedulerILb0ELi128ELb1EEEEEEEEEvNT_6ParamsE$_ZN4cute5tupleIJNS0_IJNS_1CILi8EEENS0_IJNS1_ILi2EEES3_S3_EEENS1_ILi1EEES4_S5_EEENS0_IJS5_NS0_IJS2_iiEEENS1_ILi64EEENS0_IJiNS1_ILi144EEENS1_ILi288EEEEEENS1_ILi512EEEEEEEEC2ERKS6_RKSD_)
$_ZN7cutlass13device_kernelIN5flash19enable_sm80_to_sm89INS1_16FlashAttnBwdSm80INS1_25CollectiveMainloopBwdSm80ILi2ELi2EN4cute5tupleIJNS5_1CILi128EEES8_NS7_ILi64EEEEEENS_10bfloat16_tEfNS_4arch4Sm80ELb1ELb0ELb1ELb0ELb1ELb0ELb0ELb0ELi2ELi4ELi4ELi4ELb0EEENS1_21CollectiveEpilogueBwdISA_SB_SD_Li256ELb0ELb0ELi2EEENS1_25SingleTileBwdLPTSchedulerILb0ELi128ELb1EEEEEEEEEvNT_6ParamsE$_ZN4cute5tupleIJNS0_IJNS_1CILi8EEENS0_IJNS1_ILi2EEES3_S3_EEENS1_ILi1EEES4_S5_EEENS0_IJS5_NS0_IJS2_iiEEENS1_ILi64EEENS0_IJiNS1_ILi144EEENS1_ILi288EEEEEENS1_ILi512EEEEEEEEC2ERKS6_RKSD_:
[----:B------:R-:W-:Y:S02]  /*bd20*/  MOV R8, 0xbd40 ;  /* 0x0000bd4000087802 */ /* 0x000fe40000000f00 */
[----:B------:R-:W-:Y:S05]  /*bd30*/  CALL.REL.NOINC `($_ZN7cutlass13device_kernelIN5flash19enable_sm80_to_sm89INS1_16FlashAttnBwdSm80INS1_25CollectiveMainloopBwdSm80ILi2ELi2EN4cute5tupleIJNS5_1CILi128EEES8_NS7_ILi64EEEEEENS_10bfloat16_tEfNS_4arch4Sm80ELb1ELb0ELb1ELb0ELb1ELb0ELb0ELb0ELi2ELi4ELi4ELi4ELb0EEENS1_21CollectiveEpilogueBwdISA_SB_SD_Li256ELb0ELb0ELi2EEENS1_25SingleTileBwdLPTSchedulerILb0ELi128ELb1EEEEEEEEEvNT_6ParamsE$_ZN4cute3eso3ESOILb1ELb0EJNS_5tupleIJNS_1CILi8EEENS2_IJNS3_ILi2EEES5_S5_EEENS3_ILi1EEES6_S7_EEENS2_IJS7_NS2_IJS4_iiEEENS3_ILi64EEENS2_IJiNS3_ILi144EEENS3_ILi288EEEEEENS3_ILi512EEEEEEEEC2ERKS8_RKSF_) ;  /* 0xffffdf2000007944 */ /* 0x000fea0003c3ffff */
[----:B-1----:R-:W-:Y:S02]  /*bd40*/  MOV R2, R6 ;  /* 0x0000000600027202 */ /* 0x002fe40000000f00 */
[----:B------:R-:W-:-:S04]  /*bd50*/  MOV R3, 0x0 ;  /* 0x0000000000037802 */ /* 0x000fc80000000f00 */
[----:B------:R-:W-:Y:S05]  /*bd60*/  RET.REL.NODEC R2 `(_ZN7cutlass13device_kernelIN5flash19enable_sm80_to_sm89INS1_16FlashAttnBwdSm80INS1_25CollectiveMainloopBwdSm80ILi2ELi2EN4cute5tupleIJNS5_1CILi128EEES8_NS7_ILi64EEEEEENS_10bfloat16_tEfNS_4arch4Sm80ELb1ELb0ELb1ELb0ELb1ELb0ELb0ELb0ELi2ELi4ELi4ELi4ELb0EEENS1_21CollectiveEpilogueBwdISA_SB_SD_Li256ELb0ELb0ELi2EEENS1_25SingleTileBwdLPTSchedulerILb0ELi128ELb1EEEEEEEEEvNT_6ParamsE) ;  /* 0xffff429002007950 */ /* 0x000fea0003c3ffff */
        .type           $_ZN7cutlass13device_kernelIN5flash19enable_sm80_to_sm89INS1_16FlashAttnBwdSm80INS1_25CollectiveMainloopBwdSm80ILi2ELi2EN4cute5tupleIJNS5_1CILi128EEES8_NS7_ILi64EEEEEENS_10bfloat16_tEfNS_4arch4Sm80ELb1ELb0ELb1ELb0ELb1ELb0ELb0ELb0ELi2ELi4ELi4ELi4ELb0EEENS1_21CollectiveEpilogueBwdISA_SB_SD_Li256ELb0ELb0ELi2EEENS1_25SingleTileBwdLPTSchedulerILb0ELi128ELb1EEEEEEEEEvNT_6ParamsE$_ZN4cute5tupleIJNS0_IJNS_1CILi8EEENS0_IJNS1_ILi2EEES3_S3_EEENS1_ILi1EEES4_S5_EEENS0_IJS5_NS0_IJiiiEEENS1_ILi64EEENS0_IJNS1_ILi72EEENS1_ILi144EEENS1_ILi288EEEEEENS1_ILi512EEEEEEEEC2ERKS6_RKSE_,@function
        .size           $_ZN7cutlass13device_kernelIN5flash19enable_sm80_to_sm89INS1_16FlashAttnBwdSm80INS1_25CollectiveMainloopBwdSm80ILi2ELi2EN4cute5tupleIJNS5_1CILi128EEES8_NS7_ILi64EEEEEENS_10bfloat16_tEfNS_4arch4Sm80ELb1ELb0ELb1ELb0ELb1ELb0ELb0ELb0ELi2ELi4ELi4ELi4ELb0EEENS1_21CollectiveEpilogueBwdISA_SB_SD_Li256ELb0ELb0ELi2EEENS1_25SingleTileBwdLPTSchedulerILb0ELi128ELb1EEEEEEEEEvNT_6ParamsE$_ZN4cute5tupleIJNS0_IJNS_1CILi8EEENS0_IJNS1_ILi2EEES3_S3_EEENS1_ILi1EEES4_S5_EEENS0_IJS5_NS0_IJiiiEEENS1_ILi64EEENS0_IJNS1_ILi72EEENS1_ILi144EEENS1_ILi288EEEEEENS1_ILi512EEEEEEEEC2ERKS6_RKSE_,($_ZN7cutlass13device_kernelIN5flash19enable_sm80_to_sm89INS1_16FlashAttnBwdSm80INS1_25CollectiveMainloopBwdSm80ILi2ELi2EN4cute5tupleIJNS5_1CILi128EEES8_NS7_ILi64EEEEEENS_10bfloat16_tEfNS_4arch4Sm80ELb1ELb0ELb1ELb0ELb1ELb0ELb0ELb0ELi2ELi4ELi4ELi4ELb0EEENS1_21CollectiveEpilogueBwdISA_SB_SD_Li256ELb0ELb0ELi2EEENS1_25SingleTileBwdLPTSchedulerILb0ELi128ELb1EEEEEEEEEvNT_6ParamsE$_ZN4cute5tupleIJNS0_IJNS_1CILi8EEENS1_ILi2EEES3_S3_S2_S3_EEENS0_IJNS1_ILi1EEEiiiNS1_ILi72EEENS1_ILi512EEEEEEEEC2ERKS4_RKS8_ - $_ZN7cutlass13device_kernelIN5flash19enable_sm80_to_sm89INS1_16FlashAttnBwdSm80INS1_25CollectiveMainloopBwdSm80ILi2ELi2EN4cute5tupleIJNS5_1CILi128EEES8_NS7_ILi64EEEEEENS_10bfloat16_tEfNS_4arch4Sm80ELb1ELb0ELb1ELb0ELb1ELb0ELb0ELb0ELi2ELi4ELi4ELi4ELb0EEENS1_21CollectiveEpilogueBwdISA_SB_SD_Li256ELb0ELb0ELi2EEENS1_25SingleTileBwdLPTSchedulerILb0ELi128ELb1EEEEEEEEEvNT_6ParamsE$_ZN4cute5tupleIJNS0_IJNS_1CILi8EEENS0_IJNS1_ILi2EEES3_S3_EEENS1_ILi1EEES4_S5_EEENS0_IJS5_NS0_IJiiiEEENS1_ILi64EEENS0_IJNS1_ILi72EEENS1_ILi144EEENS1_ILi288EEEEEENS1_ILi512EEEEEEEEC2ERKS6_RKSE_)
$_ZN7cutlass13device_kernelIN5flash19enable_sm80_to_sm89INS1_16FlashAttnBwdSm80INS1_25CollectiveMainloopBwdSm80ILi2ELi2EN4cute5tupleIJNS5_1CILi128EEES8_NS7_ILi64EEEEEENS_10bfloat16_tEfNS_4arch4Sm80ELb1ELb0ELb1ELb0ELb1ELb0ELb0ELb0ELi2ELi4ELi4ELi4ELb0EEENS1_21CollectiveEpilogueBwdISA_SB_SD_Li256ELb0ELb0ELi2EEENS1_25SingleTileBwdLPTSchedulerILb0ELi128ELb1EEEEEEEEEvNT_6ParamsE$_ZN4cute5tupleIJNS0_IJNS_1CILi8EEENS0_IJNS1_ILi2EEES3_S3_EEENS1_ILi1EEES4_S5_EEENS0_IJS5_NS0_IJiiiEEENS1_ILi64EEENS0_IJNS1_ILi72EEENS1_ILi144EEENS1_ILi288EEEEEENS1_ILi512EEEEEEEEC2ERKS6_RKSE_:
[----:B------:R-:W-:Y:S02]  /*bd70*/  MOV R8, 0xbd90 ;  /* 0x0000bd9000087802 */ /* 0x000fe40000000f00 */
[----:B------:R-:W-:Y:S05]  /*bd80*/  CALL.REL.NOINC `($_ZN7cutlass13device_kernelIN5flash19enable_sm80_to_sm89INS1_16FlashAttnBwdSm80INS1_25CollectiveMainloopBwdSm80ILi2ELi2EN4cute5tupleIJNS5_1CILi128EEES8_NS7_ILi64EEEEEENS_10bfloat16_tEfNS_4arch4Sm80ELb1ELb0ELb1ELb0ELb1ELb0ELb0ELb0ELi2ELi4ELi4ELi4ELb0EEENS1_21CollectiveEpilogueBwdISA_SB_SD_Li256ELb0ELb0ELi2EEENS1_25SingleTileBwdLPTSchedulerILb0ELi128ELb1EEEEEEEEEvNT_6ParamsE$_ZN4cute3eso3ESOILb1ELb0EJNS_5tupleIJNS_1CILi8EEENS2_IJNS3_ILi2EEES5_S5_EEENS3_ILi1EEES6_S7_EEENS2_IJS7_NS2_IJiiiEEENS3_ILi64EEENS2_IJNS3_ILi72EEENS3_ILi144EEENS3_ILi288EEEEEENS3_ILi512EEEEEEEEC2ERKS8_RKSG_) ;  /* 0xffffdf3000007944 */ /* 0x000fea0003c3ffff */
[----:B-1----:R-:W-:Y:S02]  /*bd90*/  MOV R2, R6 ;  /* 0x0000000600027202 */ /* 0x002fe40000000f00 */
[----:B------:R-:W-:-:S04]  /*bda0*/  MOV R3, 0x0 ;  /* 0x0000000000037802 */ /* 0x000fc80000000f00 */
[----:B------:R-:W-:Y:S05]  /*bdb0*/  RET.REL.NODEC R2 `(_ZN7cutlass13device_kernelIN5flash19enable_sm80_to_sm89INS1_16FlashAttnBwdSm80INS1_25CollectiveMainloopBwdSm80ILi2ELi2EN4cute5tupleIJNS5_1CILi128EEES8_NS7_ILi64EEEEEENS_10bfloat16_tEfNS_4arch4Sm80ELb1ELb0ELb1ELb0ELb1ELb0ELb0ELb0ELi2ELi4ELi4ELi4ELb0EEENS1_21CollectiveEpilogueBwdISA_SB_SD_Li256ELb0ELb0ELi2EEENS1_25SingleTileBwdLPTSchedulerILb0ELi128ELb1EEEEEEEEEvNT_6ParamsE) ;  /* 0xffff424002007950 */ /* 0x000fea0003c3ffff */
        .type           $_ZN7cutlass13device_kernelIN5flash19enable_sm80_to_sm89INS1_16FlashAttnBwdSm80INS1_25CollectiveMainloopBwdSm80ILi2ELi2EN4cute5tupleIJNS5_1CILi128EEES8_NS7_ILi64EEEEEENS_10bfloat16_tEfNS_4arch4Sm80ELb1ELb0ELb1ELb0ELb1ELb0ELb0ELb0ELi2ELi4ELi4ELi4ELb0EEENS1_21CollectiveEpilogueBwdISA_SB_SD_Li256ELb0ELb0ELi2EEENS1_25SingleTileBwdLPTSchedulerILb0ELi128ELb1EEEEEEEEEvNT_6ParamsE$_ZN4cute5tupleIJNS0_IJNS_1CILi8EEENS1_ILi2EEES3_S3_S2_S3_EEENS0_IJNS1_ILi1EEEiiiNS1_ILi72EEENS1_ILi512EEEEEEEEC2ERKS4_RKS8_,@function
        .size           $_ZN7cutlass13device_kernelIN5flash19enable_sm80_to_sm89INS1_16FlashAttnBwdSm80INS1_25CollectiveMainloopBwdSm80ILi2ELi2EN4cute5tupleIJNS5_1CILi128EEES8_NS7_ILi64EEEEEENS_10bfloat16_tEfNS_4arch4Sm80ELb1ELb0ELb1ELb0ELb1ELb0ELb0ELb0ELi2ELi4ELi4ELi4ELb0EEENS1_21CollectiveEpilogueBwdISA_SB_SD_Li256ELb0ELb0ELi2EEENS1_25SingleTileBwdLPTSchedulerILb0ELi128ELb1EEEEEEEEEvNT_6ParamsE$_ZN4cute5tupleIJNS0_IJNS_1CILi8EEENS1_ILi2EEES3_S3_S2_S3_EEENS0_IJNS1_ILi1EEEiiiNS1_ILi72EEENS1_ILi512EEEEEEEEC2ERKS4_RKS8_,($_ZN7cutlass13device_kernelIN5flash19enable_sm80_to_sm89INS1_16FlashAttnBwdSm80INS1_25CollectiveMainloopBwdSm80ILi2ELi2EN4cute5tupleIJNS5_1CILi128EEES8_NS7_ILi64EEEEEENS_10bfloat16_tEfNS_4arch4Sm80ELb1ELb0ELb1ELb0ELb1ELb0ELb0ELb0ELi2ELi4ELi4ELi4ELb0EEENS1_21CollectiveEpilogueBwdISA_SB_SD_Li256ELb0ELb0ELi2EEENS1_25SingleTileBwdLPTSchedulerILb0ELi128ELb1EEEEEEEEEvNT_6ParamsE$_ZN4cute5tupleIJNS_1CILi0EEEiEEC2ERKS2_RKi - $_ZN7cutlass13device_kernelIN5flash19enable_sm80_to_sm89INS1_16FlashAttnBwdSm80INS1_25CollectiveMainloopBwdSm80ILi2ELi2EN4cute5tupleIJNS5_1CILi128EEES8_NS7_ILi64EEEEEENS_10bfloat16_tEfNS_4arch4Sm80ELb1ELb0ELb1ELb0ELb1ELb0ELb0ELb0ELi2ELi4ELi4ELi4ELb0EEENS1_21CollectiveEpilogueBwdISA_SB_SD_Li256ELb0ELb0ELi2EEENS1_25SingleTileBwdLPTSchedulerILb0ELi128ELb1EEEEEEEEEvNT_6ParamsE$_ZN4cute5tupleIJNS0_IJNS_1CILi8EEENS1_ILi2EEES3_S3_S2_S3_EEENS0_IJNS1_ILi1EEEiiiNS1_ILi72EEENS1_ILi512EEEEEEEEC2ERKS4_RKS8_)
$_ZN7cutlass13device_kernelIN5flash19enable_sm80_to_sm89INS1_16FlashAttnBwdSm80INS1_25CollectiveMainloopBwdSm80ILi2ELi2EN4cute5tupleIJNS5_1CILi128EEES8_NS7_ILi64EEEEEENS_10bfloat16_tEfNS_4arch4Sm80ELb1ELb0ELb1ELb0ELb1ELb0ELb0ELb0ELi2ELi4ELi4ELi4ELb0EEENS1_21CollectiveEpilogueBwdISA_SB_SD_Li256ELb0ELb0ELi2EEENS1_25SingleTileBwdLPTSchedulerILb0ELi128ELb1EEEEEEEEEvNT_6ParamsE$_ZN4cute5tupleIJNS0_IJNS_1CILi8EEENS1_ILi2EEES3_S3_S2_S3_EEENS0_IJNS1_ILi1EEEiiiNS1_ILi72EEENS1_ILi512EEEEEEEEC2ERKS4_RKS8_:
[----:B------:R-:W-:Y:S02]  /*bdc0*/  MOV R8, 0xbde0 ;  /* 0x0000bde000087802 */ /* 0x000fe40000000f00 */
[----:B------:R-:W-:Y:S05]  /*bdd0*/  CALL.REL.NOINC `($_ZN7cutlass13device_kernelIN5flash19enable_sm80_to_sm89INS1_16FlashAttnBwdSm80INS1_25CollectiveMainloopBwdSm80ILi2ELi2EN4cute5tupleIJNS5_1CILi128EEES8_NS7_ILi64EEEEEENS_10bfloat16_tEfNS_4arch4Sm80ELb1ELb0ELb1ELb0ELb1ELb0ELb0ELb0ELi2ELi4ELi4ELi4ELb0EEENS1_21CollectiveEpilogueBwdISA_SB_SD_Li256ELb0ELb0ELi2EEENS1_25SingleTileBwdLPTSchedulerILb0ELi128ELb1EEEEEEEEEvNT_6ParamsE$_ZN4cute3eso3ESOILb1ELb0EJNS_5tupleIJNS_1CILi8EEENS3_ILi2EEES5_S5_S4_S5_EEENS2_IJNS3_ILi1EEEiiiNS3_ILi72EEENS3_ILi512EEEEEEEEC2ERKS6_RKSA_) ;  /* 0xffffdf4000007944 */ /* 0x000fea0003c3ffff */
[----:B-1----:R-:W-:Y:S02]  /*bde0*/  MOV R2, R6 ;  /* 0x0000000600027202 */ /* 0x002fe40000000f00 */
[----:B------:R-:W-:-:S04]  /*bdf0*/  MOV R3, 0x0 ;  /* 0x0000000000037802 */ /* 0x000fc80000000f00 */
[----:B------:R-:W-:Y:S05]  /*be00*/  RET.REL.NODEC R2 `(_ZN7cutlass13device_kernelIN5flash19enable_sm80_to_sm89INS1_16FlashAttnBwdSm80INS1_25CollectiveMainloopBwdSm80ILi2ELi2EN4cute5tupleIJNS5_1CILi128EEES8_NS7_ILi64EEEEEENS_10bfloat16_tEfNS_4arch4Sm80ELb1ELb0ELb1ELb0ELb1ELb0ELb0ELb0ELi2ELi4ELi4ELi4ELb0EEENS1_21CollectiveEpilogueBwdISA_SB_SD_Li256ELb0ELb0ELi2EEENS1_25SingleTileBwdLPTSchedulerILb0ELi128ELb1EEEEEEEEEvNT_6ParamsE) ;  /* 0xffff41f002007950 */ /* 0x000fea0003c3ffff */
        .type           $_ZN7cutlass13device_kernelIN5flash19enable_sm80_to_sm89INS1_16FlashAttnBwdSm80INS1_25CollectiveMainloopBwdSm80ILi2ELi2EN4cute5tupleIJNS5_1CILi128EEES8_NS7_ILi64EEEEEENS_10bfloat16_tEfNS_4arch4Sm80ELb1ELb0ELb1ELb0ELb1ELb0ELb0ELb0ELi2ELi4ELi4ELi4ELb0EEENS1_21CollectiveEpilogueBwdISA_SB_SD_Li256ELb0ELb0ELi2EEENS1_25SingleTileBwdLPTSchedulerILb0ELi128ELb1EEEEEEEEEvNT_6ParamsE$_ZN4cute5tupleIJNS_1CILi0EEEiEEC2ERKS2_RKi,@function
        .size           $_ZN7cutlass13device_kernelIN5flash19enable_sm80_to_sm89INS1_16FlashAttnBwdSm80INS1_25CollectiveMainloopBwdSm80ILi2ELi2EN4cute5tupleIJNS5_1CILi128EEES8_NS7_ILi64EEEEEENS_10bfloat16_tEfNS_4arch4Sm80ELb1ELb0ELb1ELb0ELb1ELb0ELb0ELb0ELi2ELi4ELi4ELi4ELb0EEENS1_21CollectiveEpilogueBwdISA_SB_SD_Li256ELb0ELb0ELi2EEENS1_25SingleTileBwdLPTSchedulerILb0ELi128ELb1EEEEEEEEEvNT_6ParamsE$_ZN4cute5tupleIJNS_1CILi0EEEiEEC2ERKS2_RKi,($_ZN7cutlass13device_kernelIN5flash19enable_sm80_to_sm89INS1_16FlashAttnBwdSm80INS1_25CollectiveMainloopBwdSm80ILi2ELi2EN4cute5tupleIJNS5_1CILi128EEES8_NS7_ILi64EEEEEENS_10bfloat16_tEfNS_4arch4Sm80ELb1ELb0ELb1ELb0ELb1ELb0ELb0ELb0ELi2ELi4ELi4ELi4ELb0EEENS1_21CollectiveEpilogueBwdISA_SB_SD_Li256ELb0ELb0ELi2EEENS1_25SingleTileBwdLPTSchedulerILb0ELi128ELb1EEEEEEEEEvNT_6ParamsE$_ZN4cute5tupleIJNS_1CILi2EEEiEEC2ERKS2_RKi - $_ZN7cutlass13device_kernelIN5flash19enable_sm80_to_sm89INS1_16FlashAttnBwdSm80INS1_25CollectiveMainloopBwdSm80ILi2ELi2EN4cute5tupleIJNS5_1CILi128EEES8_NS7_ILi64EEEEEENS_10bfloat16_tEfNS_4arch4Sm80ELb1ELb0ELb1ELb0ELb1ELb0ELb0ELb0ELi2ELi4ELi4ELi4ELb0EEENS1_21CollectiveEpilogueBwdISA_SB_SD_Li256ELb0ELb0ELi2EEENS1_25SingleTileBwdLPTSchedulerILb0ELi128ELb1EEEEEEEEEvNT_6ParamsE$_ZN4cute5tupleIJNS_1CILi0EEEiEEC2ERKS2_RKi)
$_ZN7cutlass13device_kernelIN5flash19enable_sm80_to_sm89INS1_16FlashAttnBwdSm80INS1_25CollectiveMainloopBwdSm80ILi2ELi2EN4cute5tupleIJNS5_1CILi128EEES8_NS7_ILi64EEEEEENS_10bfloat16_tEfNS_4arch4Sm80ELb1ELb0ELb1ELb0ELb1ELb0ELb0ELb0ELi2ELi4ELi4ELi4ELb0EEENS1_21CollectiveEpilogueBwdISA_SB_SD_Li256ELb0ELb0ELi2EEENS1_25SingleTileBwdLPTSchedulerILb0ELi128ELb1EEEEEEEEEvNT_6ParamsE$_ZN4cute5tupleIJNS_1CILi0EEEiEEC2ERKS2_RKi:
[----:B------:R-:W-:Y:S02]  /*be10*/  MOV R13, R11 ;  /* 0x0000000b000d7202 */ /* 0x000fe40000000f00 */
[----:B------:R-:W-:Y:S02]  /*be20*/  MOV R8, 0xbe40 ;  /* 0x0000be4000087802 */ /* 0x000fe40000000f00 */
[----:B------:R-:W-:Y:S05]  /*be30*/  CALL.REL.NOINC `($_ZN7cutlass13device_kernelIN5flash19enable_sm80_to_sm89INS1_16FlashAttnBwdSm80INS1_25CollectiveMainloopBwdSm80ILi2ELi2EN4cute5tupleIJNS5_1CILi128EEES8_NS7_ILi64EEEEEENS_10bfloat16_tEfNS_4arch4Sm80ELb1ELb0ELb1ELb0ELb1ELb0ELb0ELb0ELi2ELi4ELi4ELi4ELb0EEENS1_21CollectiveEpilogueBwdISA_SB_SD_Li256ELb0ELb0ELi2EEENS1_25SingleTileBwdLPTSchedulerILb0ELi128ELb1EEEEEEEEEvNT_6ParamsE$_ZN4cute3eso3ESOILb1ELb0EJNS_1CILi0EEEiEEC2ERKS3_RKi) ;  /* 0xffffcb0000007944 */ /* 0x000fea0003c3ffff */
[----:B-1----:R-:W-:Y:S02]  /*be40*/  MOV R2, R6 ;  /* 0x0000000600027202 */ /* 0x002fe40000000f00 */
[----:B------:R-:W-:-:S04]  /*be50*/  MOV R3, 0x0 ;  /* 0x0000000000037802 */ /* 0x000fc80000000f00 */
[----:B------:R-:W-:Y:S05]  /*be60*/  RET.REL.NODEC R2 `(_ZN7cutlass13device_kernelIN5flash19enable_sm80_to_sm89INS1_16FlashAttnBwdSm80INS1_25CollectiveMainloopBwdSm80ILi2ELi2EN4cute5tupleIJNS5_1CILi128EEES8_NS7_ILi64EEEEEENS_10bfloat16_tEfNS_4arch4Sm80ELb1ELb0ELb1ELb0ELb1ELb0ELb0ELb0ELi2ELi4ELi4ELi4ELb0EEENS1_21CollectiveEpilogueBwdISA_SB_SD_Li256ELb0ELb0ELi2EEENS1_25SingleTileBwdLPTSchedulerILb0ELi128ELb1EEEEEEEEEvNT_6ParamsE) ;  /* 0xffff419002007950 */ /* 0x000fea0003c3ffff */
        .type           $_ZN7cutlass13device_kernelIN5flash19enable_sm80_to_sm89INS1_16FlashAttnBwdSm80INS1_25CollectiveMainloopBwdSm80ILi2ELi2EN4cute5tupleIJNS5_1CILi128EEES8_NS7_ILi64EEEEEENS_10bfloat16_tEfNS_4arch4Sm80ELb1ELb0ELb1ELb0ELb1ELb0ELb0ELb0ELi2ELi4ELi4ELi4ELb0EEENS1_21CollectiveEpilogueBwdISA_SB_SD_Li256ELb0ELb0ELi2EEENS1_25SingleTileBwdLPTSchedulerILb0ELi128ELb1EEEEEEEEEvNT_6ParamsE$_ZN4cute5tupleIJNS_1CILi2EEEiEEC2ERKS2_RKi,@function
        .size           $_ZN7cutlass13device_kernelIN5flash19enable_sm80_to_sm89INS1_16FlashAttnBwdSm80INS1_25CollectiveMainloopBwdSm80ILi2ELi2EN4cute5tupleIJNS5_1CILi128EEES8_NS7_ILi64EEEEEENS_10bfloat16_tEfNS_4arch4Sm80ELb1ELb0ELb1ELb0ELb1ELb0ELb0ELb0ELi2ELi4ELi4ELi4ELb0EEENS1_21CollectiveEpilogueBwdISA_SB_SD_Li256ELb0ELb0ELi2EEENS1_25SingleTileBwdLPTSchedulerILb0ELi128ELb1EEEEEEEEEvNT_6ParamsE$_ZN4cute5tupleIJNS_1CILi2EEEiEEC2ERKS2_RKi,($_ZN7cutlass13device_kernelIN5flash19enable_sm80_to_sm89INS1_16FlashAttnBwdSm80INS1_25CollectiveMainloopBwdSm80ILi2ELi2EN4cute5tupleIJNS5_1CILi128EEES8_NS7_ILi64EEEEEENS_10bfloat16_tEfNS_4arch4Sm80ELb1ELb0ELb1ELb0ELb1ELb0ELb0ELb0ELi2ELi4ELi4ELi4ELb0EEENS1_21CollectiveEpilogueBwdISA_SB_SD_Li256ELb0ELb0ELi2EEENS1_25SingleTileBwdLPTSchedulerILb0ELi128ELb1EEEEEEEEEvNT_6ParamsE$_ZN4cute5tupleIJNS_7SwizzleILi3ELi3ELi3EEENS_9MixedBitsILj0ELj432EEENS_6LayoutINS0_IJNS0_IJNS_1CILi2EEES7_S7_EEES7_NS6_ILi8EEEEEENS0_IJNS0_IJNS6_ILi64EEES9_NS6_ILi512EEEEEENS6_ILi8192EEENS6_ILi1024EEEEEEEEEEC2ERKS2_RKS4_RKSH_ - $_ZN7cutlass13device_kernelIN5flash19enable_sm80_to_sm89INS1_16FlashAttnBwdSm80INS1_25CollectiveMainloopBwdSm80ILi2ELi2EN4cute5tupleIJNS5_1CILi128EEES8_NS7_ILi64EEEEEENS_10bfloat16_tEfNS_4arch4Sm80ELb1ELb0ELb1ELb0ELb1ELb0ELb0ELb0ELi2ELi4ELi4ELi4ELb0EEENS1_21CollectiveEpilogueBwdISA_SB_SD_Li256ELb0ELb0ELi2EEENS1_25SingleTileBwdLPTSchedulerILb0ELi128ELb1EEEEEEEEEvNT_6ParamsE$_ZN4cute5tupleIJNS_1CILi2EEEiEEC2ERKS2_RKi)
$_ZN7cutlass13device_kernelIN5flash19enable_sm80_to_sm89INS1_16FlashAttnBwdSm80INS1_25CollectiveMainloopBwdSm80ILi2ELi2EN4cute5tupleIJNS5_1CILi128EEES8_NS7_ILi64EEEEEENS_10bfloat16_tEfNS_4arch4Sm80ELb1ELb0ELb1ELb0ELb1ELb0ELb0ELb0ELi2ELi4ELi4ELi4ELb0EEENS1_21CollectiveEpilogueBwdISA_SB_SD_Li256ELb0ELb0ELi2EEENS1_25SingleTileBwdLPTSchedulerILb0ELi128ELb1EEEEEEEEEvNT_6ParamsE$_ZN4cute5tupleIJNS_1CILi2EEEiEEC2ERKS2_RKi:
[----:B------:R-:W-:Y:S02]  /*be70*/  MOV R4, 0xbe90 ;  /* 0x0000be9000047802 */ /* 0x000fe40000000f00 */
[----:B------:R-:W-:Y:S05]  /*be80*/  CALL.REL.NOINC `($_ZN7cutlass13device_kernelIN5flash19enable_sm80_to_sm89INS1_16FlashAttnBwdSm80INS1_25CollectiveMainloopBwdSm80ILi2ELi2EN4cute5tupleIJNS5_1CILi128EEES8_NS7_ILi64EEEEEENS_10bfloat16_tEfNS_4arch4Sm80ELb1ELb0ELb1ELb0ELb1ELb0ELb0ELb0ELi2ELi4ELi4ELi4ELb0EEENS1_21CollectiveEpilogueBwdISA_SB_SD_Li256ELb0ELb0ELi2EEENS1_25SingleTileBwdLPTSchedulerILb0ELi128ELb1EEEEEEEEEvNT_6ParamsE$_ZN4cute3eso3ESOILb1ELb0EJNS_1CILi2EEEiEEC2ERKS3_RKi) ;  /* 0xffffd08000007944 */ /* 0x000fea0003c3ffff */
[----:B-1----:R-:W-:Y:S02]  /*be90*/  MOV R2, R6 ;  /* 0x0000000600027202 */ /* 0x002fe40000000f00 */
[----:B------:R-:W-:-:S04]  /*bea0*/  MOV R3, 0x0 ;  /* 0x0000000000037802 */ /* 0x000fc80000000f00 */
[----:B------:R-:W-:Y:S05]  /*beb0*/  RET.REL.NODEC R2 `(_ZN7cutlass13device_kernelIN5flash19enable_sm80_to_sm89INS1_16FlashAttnBwdSm80INS1_25CollectiveMainloopBwdSm80ILi2ELi2EN4cute5tupleIJNS5_1CILi128EEES8_NS7_ILi64EEEEEENS_10bfloat16_tEfNS_4arch4Sm80ELb1ELb0ELb1ELb0ELb1ELb0ELb0ELb0ELi2ELi4ELi4ELi4ELb0EEENS1_21CollectiveEpilogueBwdISA_SB_SD_Li256ELb0ELb0ELi2EEENS1_25SingleTileBwdLPTSchedulerILb0ELi128ELb1EEEEEEEEEvNT_6ParamsE) ;  /* 0xffff414002007950 */ /* 0x000fea0003c3ffff */
        .type           $_ZN7cutlass13device_kernelIN5flash19enable_sm80_to_sm89INS1_16FlashAttnBwdSm80INS1_25CollectiveMainloopBwdSm80ILi2ELi2EN4cute5tupleIJNS5_1CILi128EEES8_NS7_ILi64EEEEEENS_10bfloat16_tEfNS_4arch4Sm80ELb1ELb0ELb1ELb0ELb1ELb0ELb0ELb0ELi2ELi4ELi4ELi4ELb0EEENS1_21CollectiveEpilogueBwdISA_SB_SD_Li256ELb0ELb0ELi2EEENS1_25SingleTileBwdLPTSchedulerILb0ELi128ELb1EEEEEEEEEvNT_6ParamsE$_ZN4cute5tupleIJNS_7SwizzleILi3ELi3ELi3EEENS_9MixedBitsILj0ELj432EEENS_6LayoutINS0_IJNS0_IJNS_1CILi2EEES7_S7_EEES7_NS6_ILi8EEEEEENS0_IJNS0_IJNS6_ILi64EEES9_NS6_ILi512EEEEEENS6_ILi8192EEENS6_ILi1024EEEEEEEEEEC2ERKS2_RKS4_RKSH_,@function
        .size           $_ZN7cutlass13device_kernelIN5flash19enable_sm80_to_sm89INS1_16FlashAttnBwdSm80INS1_25CollectiveMainloopBwdSm80ILi2ELi2EN4cute5tupleIJNS5_1CILi128EEES8_NS7_ILi64EEEEEENS_10bfloat16_tEfNS_4arch4Sm80ELb1ELb0ELb1ELb0ELb1ELb0ELb0ELb0ELi2ELi4ELi4ELi4ELb0EEENS1_21CollectiveEpilogueBwdISA_SB_SD_Li256ELb0ELb0ELi2EEENS1_25SingleTileBwdLPTSchedulerILb0ELi128ELb1EEEEEEEEEvNT_6ParamsE$_ZN4cute5tupleIJNS_7SwizzleILi3ELi3ELi3EEENS_9MixedBitsILj0ELj432EEENS_6LayoutINS0_IJNS0_IJNS_1CILi2EEES7_S7_EEES7_NS6_ILi8EEEEEENS0_IJNS0_IJNS6_ILi64EEES9_NS6_ILi512EEEEEENS6_ILi8192EEENS6_ILi1024EEEEEEEEEEC2ERKS2_RKS4_RKSH_,($_ZN7cutlass13device_kernelIN5flash19enable_sm80_to_sm89INS1_16FlashAttnBwdSm80INS1_25CollectiveMainloopBwdSm80ILi2ELi2EN4cute5tupleIJNS5_1CILi128EEES8_NS7_ILi64EEEEEENS_10bfloat16_tEfNS_4arch4Sm80ELb1ELb0ELb1ELb0ELb1ELb0ELb0ELb0ELi2ELi4ELi4ELi4ELb0EEENS1_21CollectiveEpilogueBwdISA_SB_SD_Li256ELb0ELb0ELi2EEENS1_25SingleTileBwdLPTSchedulerILb0ELi128ELb1EEEEEEEEEvNT_6ParamsE$_ZN4cute5tupleIJiEEC2ERKi - $_ZN7cutlass13device_kernelIN5flash19enable_sm80_to_sm89INS1_16FlashAttnBwdSm80INS1_25CollectiveMainloopBwdSm80ILi2ELi2EN4cute5tupleIJNS5_1CILi128EEES8_NS7_ILi64EEEEEENS_10bfloat16_tEfNS_4arch4Sm80ELb1ELb0ELb1ELb0ELb1ELb0ELb0ELb0ELi2ELi4ELi4ELi4ELb0EEENS1_21CollectiveEpilogueBwdISA_SB_SD_Li256ELb0ELb0ELi2EEENS1_25SingleTileBwdLPTSchedulerILb0ELi128ELb1EEEEEEEEEvNT_6ParamsE$_ZN4cute5tupleIJNS_7SwizzleILi3ELi3ELi3EEENS_9MixedBitsILj0ELj432EEENS_6LayoutINS0_IJNS0_IJNS_1CILi2EEES7_S7_EEES7_NS6_ILi8EEEEEENS0_IJNS0_IJNS6_ILi64EEES9_NS6_ILi512EEEEEENS6_ILi8192EEENS6_ILi1024EEEEEEEEEEC2ERKS2_RKS4_RKSH_)
$_ZN7cutlass13device_kernelIN5flash19enable_sm80_to_sm89INS1_16FlashAttnBwdSm80INS1_25CollectiveMainloopBwdSm80ILi2ELi2EN4cute5tupleIJNS5_1CILi128EEES8_NS7_ILi64EEEEEENS_10bfloat16_tEfNS_4arch4Sm80ELb1ELb0ELb1ELb0ELb1ELb0ELb0ELb0ELi2ELi4ELi4ELi4ELb0EEENS1_21CollectiveEpilogueBwdISA_SB_SD_Li256ELb0ELb0ELi2EEENS1_25SingleTileBwdLPTSchedulerILb0ELi128ELb1EEEEEEEEEvNT_6ParamsE$_ZN4cute5tupleIJNS_7SwizzleILi3ELi3ELi3EEENS_9MixedBitsILj0ELj432EEENS_6LayoutINS0_IJNS0_IJNS_1CILi2EEES7_S7_EEES7_NS6_ILi8EEEEEENS0_IJNS0_IJNS6_ILi64EEES9_NS6_ILi512EEEEEENS6_ILi8192EEENS6_ILi1024EEEEEEEEEEC2ERKS2_RKS4_RKSH_:
[----:B------:R-:W-:Y:S02]  /*bec0*/  MOV R6, 0xbee0 ;  /* 0x0000bee000067802 */ /* 0x000fe40000000f00 */
[----:B------:R-:W-:Y:S05]  /*bed0*/  CALL.REL.NOINC `($_ZN7cutlass13device_kernelIN5flash19enable_sm80_to_sm89INS1_16FlashAttnBwdSm80INS1_25CollectiveMainloopBwdSm80ILi2ELi2EN4cute5tupleIJNS5_1CILi128EEES8_NS7_ILi64EEEEEENS_10bfloat16_tEfNS_4arch4Sm80ELb1ELb0ELb1ELb0ELb1ELb0ELb0ELb0ELi2ELi4ELi4ELi4ELb0EEENS1_21CollectiveEpilogueBwdISA_SB_SD_Li256ELb0ELb0ELi2EEENS1_25SingleTileBwdLPTSchedulerILb0ELi128ELb1EEEEEEEEEvNT_6ParamsE$_ZN4cute3eso3ESOILb1ELb0EJNS_7SwizzleILi3ELi3ELi3EEENS_9MixedBitsILj0ELj432EEENS_6LayoutINS_5tupleIJNS7_IJNS_1CILi2EEES9_S9_EEES9_NS8_ILi8EEEEEENS7_IJNS7_IJNS8_ILi64EEESB_NS8_ILi512EEEEEENS8_ILi8192EEENS8_ILi1024EEEEEEEEEEC2ERKS3_RKS5_RKSJ_) ;  /* 0xfffff77000007944 */ /* 0x000fea0003c3ffff */
[----:B------:R-:W-:-:S04]  /*bee0*/  MOV R5, 0x0 ;  /* 0x0000000000057802 */ /* 0x000fc80000000f00 */
[----:B------:R-:W-:Y:S05]  /*bef0*/  RET.REL.NODEC R4 `(_ZN7cutlass13device_kernelIN5flash19enable_sm80_to_sm89INS1_16FlashAttnBwdSm80INS1_25CollectiveMainloopBwdSm80ILi2ELi2EN4cute5tupleIJNS5_1CILi128EEES8_NS7_ILi64EEEEEENS_10bfloat16_tEfNS_4arch4Sm80ELb1ELb0ELb1ELb0ELb1ELb0ELb0ELb0ELi2ELi4ELi4ELi4ELb0EEENS1_21CollectiveEpilogueBwdISA_SB_SD_Li256ELb0ELb0ELi2EEENS1_25SingleTileBwdLPTSchedulerILb0ELi128ELb1EEEEEEEEEvNT_6ParamsE) ;  /* 0xffff410004007950 */ /* 0x000fea0003c3ffff */
        .type           $_ZN7cutlass13device_kernelIN5flash19enable_sm80_to_sm89INS1_16FlashAttnBwdSm80INS1_25CollectiveMainloopBwdSm80ILi2ELi2EN4cute5tupleIJNS5_1CILi128EEES8_NS7_ILi64EEEEEENS_10bfloat16_tEfNS_4arch4Sm80ELb1ELb0ELb1ELb0ELb1ELb0ELb0ELb0ELi2ELi4ELi4ELi4ELb0EEENS1_21CollectiveEpilogueBwdISA_SB_SD_Li256ELb0ELb0ELi2EEENS1_25SingleTileBwdLPTSchedulerILb0ELi128ELb1EEEEEEEEEvNT_6ParamsE$_ZN4cute5tupleIJiEEC2ERKi,@function
        .size           $_ZN7cutlass13device_kernelIN5flash19enable_sm80_to_sm89INS1_16FlashAttnBwdSm80INS1_25CollectiveMainloopBwdSm80ILi2ELi2EN4cute5tupleIJNS5_1CILi128EEES8_NS7_ILi64EEEEEENS_10bfloat16_tEfNS_4arch4Sm80ELb1ELb0ELb1ELb0ELb1ELb0ELb0ELb0ELi2ELi4ELi4ELi4ELb0EEENS1_21CollectiveEpilogueBwdISA_SB_SD_Li256ELb0ELb0ELi2EEENS1_25SingleTileBwdLPTSchedulerILb0ELi128ELb1EEEEEEEEEvNT_6ParamsE$_ZN4cute5tupleIJiEEC2ERKi,($_ZN7cutlass13device_kernelIN5flash19enable_sm80_to_sm89INS1_16FlashAttnBwdSm80INS1_25CollectiveMainloopBwdSm80ILi2ELi2EN4cute5tupleIJNS5_1CILi128EEES8_NS7_ILi64EEEEEENS_10bfloat16_tEfNS_4arch4Sm80ELb1ELb0ELb1ELb0ELb1ELb0ELb0ELb0ELi2ELi4ELi4ELi4ELb0EEENS1_21CollectiveEpilogueBwdISA_SB_SD_Li256ELb0ELb0ELi2EEENS1_25SingleTileBwdLPTSchedulerILb0ELi128ELb1EEEEEEEEEvNT_6ParamsE$_ZN4cute5tupleIJiNS_1CILi0EEEEEC2ERKiRKS2_ - $_ZN7cutlass13device_kernelIN5flash19enable_sm80_to_sm89INS1_16FlashAttnBwdSm80INS1_25CollectiveMainloopBwdSm80ILi2ELi2EN4cute5tupleIJNS5_1CILi128EEES8_NS7_ILi64EEEEEENS_10bfloat16_tEfNS_4arch4Sm80ELb1ELb0ELb1ELb0ELb1ELb0ELb0ELb0ELi2ELi4ELi4ELi4ELb0EEENS1_21CollectiveEpilogueBwdISA_SB_SD_Li256ELb0ELb0ELi2EEENS1_25SingleTileBwdLPTSchedulerILb0ELi128ELb1EEEEEEEEEvNT_6ParamsE$_ZN4cute5tupleIJiEEC2ERKi)
$_ZN7cutlass13device_kernelIN5flash19enable_sm80_to_sm89INS1_16FlashAttnBwdSm80INS1_25CollectiveMainloopBwdSm80ILi2ELi2EN4cute5tupleIJNS5_1CILi128EEES8_NS7_ILi64EEEEEENS_10bfloat16_tEfNS_4arch4Sm80ELb1ELb0ELb1ELb0ELb1ELb0ELb0ELb0ELi2ELi4ELi4ELi4ELb0EEENS1_21CollectiveEpilogueBwdISA_SB_SD_Li256ELb0ELb0ELi2EEENS1_25SingleTileBwdLPTSchedulerILb0ELi128ELb1EEEEEEEEEvNT_6ParamsE$_ZN4cute5tupleIJiEEC2ERKi:
[----:B------:R-:W-:Y:S02]  /*bf00*/  MOV R8, 0xbf20 ;  /* 0x0000bf2000087802 */ /* 0x000fe40000000f00 */
[----:B------:R-:W-:Y:S05]  /*bf10*/  CALL.REL.NOINC `($_ZN7cutlass13device_kernelIN5flash19enable_sm80_to_sm89INS1_16FlashAttnBwdSm80INS1_25CollectiveMainloopBwdSm80ILi2ELi2EN4cute5tupleIJNS5_1CILi128EEES8_NS7_ILi64EEEEEENS_10bfloat16_tEfNS_4arch4Sm80ELb1ELb0ELb1ELb0ELb1ELb0ELb0ELb0ELi2ELi4ELi4ELi4ELb0EEENS1_21CollectiveEpilogueBwdISA_SB_SD_Li256ELb0ELb0ELi2EEENS1_25SingleTileBwdLPTSchedulerILb0ELi128ELb1EEEEEEEEEvNT_6ParamsE$_ZN4cute3eso3ESOILb0ELb1EJiEEC2ERKi) ;  /* 0xffffc33000007944 */ /* 0x000fea0003c3ffff */
[----:B-1----:R-:W-:Y:S02]  /*bf20*/  MOV R2, R10 ;  /* 0x0000000a00027202 */ /* 0x002fe40000000f00 */
[----:B------:R-:W-:-:S04]  /*bf30*/  MOV R3, 0x0 ;  /* 0x0000000000037802 */ /* 0x000fc80000000f00 */
[----:B------:R-:W-:Y:S05]  /*bf40*/  RET.REL.NODEC R2 `(_ZN7cutlass13device_kernelIN5flash19enable_sm80_to_sm89INS1_16FlashAttnBwdSm80INS1_25CollectiveMainloopBwdSm80ILi2ELi2EN4cute5tupleIJNS5_1CILi128EEES8_NS7_ILi64EEEEEENS_10bfloat16_tEfNS_4arch4Sm80ELb1ELb0ELb1ELb0ELb1ELb0ELb0ELb0ELi2ELi4ELi4ELi4ELb0EEENS1_21CollectiveEpilogueBwdISA_SB_SD_Li256ELb0ELb0ELi2EEENS1_25SingleTileBwdLPTSchedulerILb0ELi128ELb1EEEEEEEEEvNT_6ParamsE) ;  /* 0xffff40b002007950 */ /* 0x000fea0003c3ffff */
        .type           $_ZN7cutlass13device_kernelIN5flash19enable_sm80_to_sm89INS1_16FlashAttnBwdSm80INS1_25CollectiveMainloopBwdSm80ILi2ELi2EN4cute5tupleIJNS5_1CILi128EEES8_NS7_ILi64EEEEEENS_10bfloat16_tEfNS_4arch4Sm80ELb1ELb0ELb1ELb0ELb1ELb0ELb0ELb0ELi2ELi4ELi4ELi4ELb0EEENS1_21CollectiveEpilogueBwdISA_SB_SD_Li256ELb0ELb0ELi2EEENS1_25SingleTileBwdLPTSchedulerILb0ELi128ELb1EEEEEEEEEvNT_6ParamsE$_ZN4cute5tupleIJiNS_1CILi0EEEEEC2ERKiRKS2_,@function
        .size           $_ZN7cutlass13device_kernelIN5flash19enable_sm80_to_sm89INS1_16FlashAttnBwdSm80INS1_25CollectiveMainloopBwdSm80ILi2ELi2EN4cute5tupleIJNS5_1CILi128EEES8_NS7_ILi64EEEEEENS_10bfloat16_tEfNS_4arch4Sm80ELb1ELb0ELb1ELb0ELb1ELb0ELb0ELb0ELi2ELi4ELi4ELi4ELb0EEENS1_21CollectiveEpilogueBwdISA_SB_SD_Li256ELb0ELb0ELi2EEENS1_25SingleTileBwdLPTSchedulerILb0ELi128ELb1EEEEEEEEEvNT_6ParamsE$_ZN4cute5tupleIJiNS_1CILi0EEEEEC2ERKiRKS2_,($_ZN7cutlass13device_kernelIN5flash19enable_sm80_to_sm89INS1_16FlashAttnBwdSm80INS1_25CollectiveMainloopBwdSm80ILi2ELi2EN4cute5tupleIJNS5_1CILi128EEES8_NS7_ILi64EEEEEENS_10bfloat16_tEfNS_4arch4Sm80ELb1ELb0ELb1ELb0ELb1ELb0ELb0ELb0ELi2ELi4ELi4ELi4ELb0EEENS1_21CollectiveEpilogueBwdISA_SB_SD_Li256ELb0ELb0ELi2EEENS1_25SingleTileBwdLPTSchedulerILb0ELi128ELb1EEEEEEEEEvNT_6ParamsE$_ZN4cute5tupleIJiiEEC2ERKiS3_ - $_ZN7cutlass13device_kernelIN5flash19enable_sm80_to_sm89INS1_16FlashAttnBwdSm80INS1_25CollectiveMainloopBwdSm80ILi2ELi2EN4cute5tupleIJNS5_1CILi128EEES8_NS7_ILi64EEEEEENS_10bfloat16_tEfNS_4arch4Sm80ELb1ELb0ELb1ELb0ELb1ELb0ELb0ELb0ELi2ELi4ELi4ELi4ELb0EEENS1_21CollectiveEpilogueBwdISA_SB_SD_Li256ELb0ELb0ELi2EEENS1_25SingleTileBwdLPTSchedulerILb0ELi128ELb1EEEEEEEEEvNT_6ParamsE$_ZN4cute5tupleIJiNS_1CILi0EEEEEC2ERKiRKS2_)
$_ZN7cutlass13device_kernelIN5flash19enable_sm80_to_sm89INS1_16FlashAttnBwdSm80INS1_25CollectiveMainloopBwdSm80ILi2ELi2EN4cute5tupleIJNS5_1CILi128EEES8_NS7_ILi64EEEEEENS_10bfloat16_tEfNS_4arch4Sm80ELb1ELb0ELb1ELb0ELb1ELb0ELb0ELb0ELi2ELi4ELi4ELi4ELb0EEENS1_21CollectiveEpilogueBwdISA_SB_SD_Li256ELb0ELb0ELi2EEENS1_25SingleTileBwdLPTSchedulerILb0ELi128ELb1EEEEEEEEEvNT_6ParamsE$_ZN4cute5tupleIJiNS_1CILi0EEEEEC2ERKiRKS2_:
[----:B------:R-:W-:Y:S02]  /*bf50*/  MOV R6, 0xbf70 ;  /* 0x0000bf7000067802 */ /* 0x000fe40000000f00 */
[----:B------:R-:W-:Y:S05]  /*bf60*/  CALL.REL.NOINC `($_ZN7cutlass13device_kernelIN5flash19enable_sm80_to_sm89INS1_16FlashAttnBwdSm80INS1_25CollectiveMainloopBwdSm80ILi2ELi2EN4cute5tupleIJNS5_1CILi128EEES8_NS7_ILi64EEEEEENS_10bfloat16_tEfNS_4arch4Sm80ELb1ELb0ELb1ELb0ELb1ELb0ELb0ELb0ELi2ELi4ELi4ELi4ELb0EEENS1_21CollectiveEpilogueBwdISA_SB_SD_Li256ELb0ELb0ELi2EEENS1_25SingleTileBwdLPTSchedulerILb0ELi128ELb1EEEEEEEEEvNT_6ParamsE$_ZN4cute3eso3ESOILb0ELb1EJiNS_1CILi0EEEEEC2ERKiRKS3_) ;  /* 0xffffc32000007944 */ /* 0x000fea0003c3ffff */
[----:B------:R-:W-:-:S04]  /*bf70*/  MOV R11, 0x0 ;  /* 0x00000000000b7802 */ /* 0x000fc80000000f00 */
[----:B------:R-:W-:Y:S05]  /*bf80*/  RET.REL.NODEC R10 `(_ZN7cutlass13device_kernelIN5flash19enable_sm80_to_sm89INS1_16FlashAttnBwdSm80INS1_25CollectiveMainloopBwdSm80ILi2ELi2EN4cute5tupleIJNS5_1CILi128EEES8_NS7_ILi64EEEEEENS_10bfloat16_tEfNS_4arch4Sm80ELb1ELb0ELb1ELb0ELb1ELb0ELb0ELb0ELi2ELi4ELi4ELi4ELb0EEENS1_21CollectiveEpilogueBwdISA_SB_SD_Li256ELb0ELb0ELi2EEENS1_25SingleTileBwdLPTSchedulerILb0ELi128ELb1EEEEEEEEEvNT_6ParamsE) ;  /* 0xffff40700a007950 */ /* 0x000fea0003c3ffff */
        .type           $_ZN7cutlass13device_kernelIN5flash19enable_sm80_to_sm89INS1_16FlashAttnBwdSm80INS1_25CollectiveMainloopBwdSm80ILi2ELi2EN4cute5tupleIJNS5_1CILi128EEES8_NS7_ILi64EEEEEENS_10bfloat16_tEfNS_4arch4Sm80ELb1ELb0ELb1ELb0ELb1ELb0ELb0ELb0ELi2ELi4ELi4ELi4ELb0EEENS1_21CollectiveEpilogueBwdISA_SB_SD_Li256ELb0ELb0ELi2EEENS1_25SingleTileBwdLPTSchedulerILb0ELi128ELb1EEEEEEEEEvNT_6ParamsE$_ZN4cute5tupleIJiiEEC2ERKiS3_,@function
        .size           $_ZN7cutlass13device_kernelIN5flash19enable_sm80_to_sm89INS1_16FlashAttnBwdSm80INS1_25CollectiveMainloopBwdSm80ILi2ELi2EN4cute5tupleIJNS5_1CILi128EEES8_NS7_ILi64EEEEEENS_10bfloat16_tEfNS_4arch4Sm80ELb1ELb0ELb1ELb0ELb1ELb0ELb0ELb0ELi2ELi4ELi4ELi4ELb0EEENS1_21CollectiveEpilogueBwdISA_SB_SD_Li256ELb0ELb0ELi2EEENS1_25SingleTileBwdLPTSchedulerILb0ELi128ELb1EEEEEEEEEvNT_6ParamsE$_ZN4cute5tupleIJiiEEC2ERKiS3_,($_ZN7cutlass13device_kernelIN5flash19enable_sm80_to_sm89INS1_16FlashAttnBwdSm80INS1_25CollectiveMainloopBwdSm80ILi2ELi2EN4cute5tupleIJNS5_1CILi128EEES8_NS7_ILi64EEEEEENS_10bfloat16_tEfNS_4arch4Sm80ELb1ELb0ELb1ELb0ELb1ELb0ELb0ELb0ELi2ELi4ELi4ELi4ELb0EEENS1_21CollectiveEpilogueBwdISA_SB_SD_Li256ELb0ELb0ELi2EEENS1_25SingleTileBwdLPTSchedulerILb0ELi128ELb1EEEEEEEEEvNT_6ParamsE$_ZN4cute8gmem_ptrIPKN7cutlass10bfloat16_tEECI1NS_12iter_adaptorIS4_S5_EEES4_ - $_ZN7cutlass13device_kernelIN5flash19enable_sm80_to_sm89INS1_16FlashAttnBwdSm80INS1_25CollectiveMainloopBwdSm80ILi2ELi2EN4cute5tupleIJNS5_1CILi128EEES8_NS7_ILi64EEEEEENS_10bfloat16_tEfNS_4arch4Sm80ELb1ELb0ELb1ELb0ELb1ELb0ELb0ELb0ELi2ELi4ELi4ELi4ELb0EEENS1_21CollectiveEpilogueBwdISA_SB_SD_Li256ELb0ELb0ELi2EEENS1_25SingleTileBwdLPTSchedulerILb0ELi128ELb1EEEEEEEEEvNT_6ParamsE$_ZN4cute5tupleIJiiEEC2ERKiS3_)
$_ZN7cutlass13device_kernelIN5flash19enable_sm80_to_sm89INS1_16FlashAttnBwdSm80INS1_25CollectiveMainloopBwdSm80ILi2ELi2EN4cute5tupleIJNS5_1CILi128EEES8_NS7_ILi64EEEEEENS_10bfloat16_tEfNS_4arch4Sm80ELb1ELb0ELb1ELb0ELb1ELb0ELb0ELb0ELi2ELi4ELi4ELi4ELb0EEENS1_21CollectiveEpilogueBwdISA_SB_SD_Li256ELb0ELb0ELi2EEENS1_25SingleTileBwdLPTSchedulerILb0ELi128ELb1EEEEEEEEEvNT_6ParamsE$_ZN4cute5tupleIJiiEEC2ERKiS3_:
[----:B------:R-:W-:Y:S02]  /*bf90*/  MOV R8, 0xbfb0 ;  /* 0x0000bfb000087802 */ /* 0x000fe40000000f00 */
[----:B------:R-:W-:Y:S05]  /*bfa0*/  CALL.REL.NOINC `($_ZN7cutlass13device_kernelIN5flash19enable_sm80_to_sm89INS1_16FlashAttnBwdSm80INS1_25CollectiveMainloopBwdSm80ILi2ELi2EN4cute5tupleIJNS5_1CILi128EEES8_NS7_ILi64EEEEEENS_10bfloat16_tEfNS_4arch4Sm80ELb1ELb0ELb1ELb0ELb1ELb0ELb0ELb0ELi2ELi4ELi4ELi4ELb0EEENS1_21CollectiveEpilogueBwdISA_SB_SD_Li256ELb0ELb0ELi2EEENS1_25SingleTileBwdLPTSchedulerILb0ELi128ELb1EEEEEEEEEvNT_6ParamsE$_ZN4cute3eso3ESOILb0ELb0EJiiEEC2ERKiS4_) ;  /* 0xffffbaf000007944 */ /* 0x000fea0003c3ffff */
[----:B-1----:R-:W-:Y:S02]  /*bfb0*/  MOV R2, R6 ;  /* 0x0000000600027202 */ /* 0x002fe40000000f00 */
[----:B------:R-:W-:-:S04]  /*bfc0*/  MOV R3, 0x0 ;  /* 0x0000000000037802 */ /* 0x000fc80000000f00 */
[----:B------:R-:W-:Y:S05]  /*bfd0*/  RET.REL.NODEC R2 `(_ZN7cutlass13device_kernelIN5flash19enable_sm80_to_sm89INS1_16FlashAttnBwdSm80INS1_25CollectiveMainloopBwdSm80ILi2ELi2EN4cute5tupleIJNS5_1CILi128EEES8_NS7_ILi64EEEEEENS_10bfloat16_tEfNS_4arch4Sm80ELb1ELb0ELb1ELb0ELb1ELb0ELb0ELb0ELi2ELi4ELi4ELi4ELb0EEENS1_21CollectiveEpilogueBwdISA_SB_SD_Li256ELb0ELb0ELi2EEENS1_25SingleTileBwdLPTSchedulerILb0ELi128ELb1EEEEEEEEEvNT_6ParamsE) ;  /* 0xffff402002007950 */ /* 0x000fea0003c3ffff */
        .type           $_ZN7cutlass13device_kernelIN5flash19enable_sm80_to_sm89INS1_16FlashAttnBwdSm80INS1_25CollectiveMainloopBwdSm80ILi2ELi2EN4cute5tupleIJNS5_1CILi128EEES8_NS7_ILi64EEEEEENS_10bfloat16_tEfNS_4arch4Sm80ELb1ELb0ELb1ELb0ELb1ELb0ELb0ELb0ELi2ELi4ELi4ELi4ELb0EEENS1_21CollectiveEpilogueBwdISA_SB_SD_Li256ELb0ELb0ELi2EEENS1_25SingleTileBwdLPTSchedulerILb0ELi128ELb1EEEEEEEEEvNT_6ParamsE$_ZN4cute8gmem_ptrIPKN7cutlass10bfloat16_tEECI1NS_12iter_adaptorIS4_S5_EEES4_,@function
        .size           $_ZN7cutlass13device_kernelIN5flash19enable_sm80_to_sm89INS1_16FlashAttnBwdSm80INS1_25CollectiveMainloopBwdSm80ILi2ELi2EN4cute5tupleIJNS5_1CILi128EEES8_NS7_ILi64EEEEEENS_10bfloat16_tEfNS_4arch4Sm80ELb1ELb0ELb1ELb0ELb1ELb0ELb0ELb0ELi2ELi4ELi4ELi4ELb0EEENS1_21CollectiveEpilogueBwdISA_SB_SD_Li256ELb0ELb0ELi2EEENS1_25SingleTileBwdLPTSchedulerILb0ELi128ELb1EEEEEEEEEvNT_6ParamsE$_ZN4cute8gmem_ptrIPKN7cutlass10bfloat16_tEECI1NS_12iter_adaptorIS4_S5_EEES4_,($_ZN7cutlass13device_kernelIN5flash19enable_sm80_to_sm89INS1_16FlashAttnBwdSm80INS1_25CollectiveMainloopBwdSm80ILi2ELi2EN4cute5tupleIJNS5_1CILi128EEES8_NS7_ILi64EEEEEENS_10bfloat16_tEfNS_4arch4Sm80ELb1ELb0ELb1ELb0ELb1ELb0ELb0ELb0ELi2ELi4ELi4ELi4ELb0EEENS1_21CollectiveEpilogueBwdISA_SB_SD_Li256ELb0ELb0ELi2EEENS1_25SingleTileBwdLPTSchedulerILb0ELi128ELb1EEEEEEEEEvNT_6ParamsE$_ZN4cute8gmem_ptrIPKN7cutlass9uint128_tEECI1NS_12iter_adaptorIS4_S5_EEES4_ - $_ZN7cutlass13device_kernelIN5flash19enable_sm80_to_sm89INS1_16FlashAttnBwdSm80INS1_25CollectiveMainloopBwdSm80ILi2ELi2EN4cute5tupleIJNS5_1CILi128EEES8_NS7_ILi64EEEEEENS_10bfloat16_tEfNS_4arch4Sm80ELb1ELb0ELb1ELb0ELb1ELb0ELb0ELb0ELi2ELi4ELi4ELi4ELb0EEENS1_21CollectiveEpilogueBwdISA_SB_SD_Li256ELb0ELb0ELi2EEENS1_25SingleTileBwdLPTSchedulerILb0ELi128ELb1EEEEEEEEEvNT_6ParamsE$_ZN4cute8gmem_ptrIPKN7cutlass10bfloat16_tEECI1NS_12iter_adaptorIS4_S5_EEES4_)
$_ZN7cutlass13device_kernelIN5flash19enable_sm80_to_sm89INS1_16FlashAttnBwdSm80INS1_25CollectiveMainloopBwdSm80ILi2ELi2EN4cute5tupleIJNS5_1CILi128EEES8_NS7_ILi64EEEEEENS_10bfloat16_tEfNS_4arch4Sm80ELb1ELb0ELb1ELb0ELb1ELb0ELb0ELb0ELi2ELi4ELi4ELi4ELb0EEENS1_21CollectiveEpilogueBwdISA_SB_SD_Li256ELb0ELb0ELi2EEENS1_25SingleTileBwdLPTSchedulerILb0ELi128ELb1EEEEEEEEEvNT_6ParamsE$_ZN4cute8gmem_ptrIPKN7cutlass10bfloat16_tEECI1NS_12iter_adaptorIS4_S5_EEES4_:
[----:B------:R-:W-:Y:S02]  /*bfe0*/  MOV R10, 0xc000 ;  /* 0x0000c000000a7802 */ /* 0x000fe40000000f00 */
[----:B------:R-:W-:Y:S05]  /*bff0*/  CALL.REL.NOINC `($_ZN7cutlass13device_kernelIN5flash19enable_sm80_to_sm89INS1_16FlashAttnBwdSm80INS1_25CollectiveMainloopBwdSm80ILi2ELi2EN4cute5tupleIJNS5_1CILi128EEES8_NS7_ILi64EEEEEENS_10bfloat16_tEfNS_4arch4Sm80ELb1ELb0ELb1ELb0ELb1ELb0ELb0ELb0ELi2ELi4ELi4ELi4ELb0EEENS1_21CollectiveEpilogueBwdISA_SB_SD_Li256ELb0ELb0ELi2EEENS1_25SingleTileBwdLPTSchedulerILb0ELi128ELb1EEEEEEEEEvNT_6ParamsE$_ZN4cute12iter_adaptorIPKN7cutlass10bfloat16_tENS_8gmem_ptrIS4_EEEC2ES4_) ;  /* 0xffffa97000007944 */ /* 0x000fea0003c3ffff */
[----:B------:R-:W-:-:S04]  /*c000*/  MOV R9, 0x0 ;  /* 0x0000000000097802 */ /* 0x000fc80000000f00 */
[----:B------:R-:W-:Y:S05]  /*c010*/  RET.REL.NODEC R8 `(_ZN7cutlass13device_kernelIN5flash19enable_sm80_to_sm89INS1_16FlashAttnBwdSm80INS1_25CollectiveMainloopBwdSm80ILi2ELi2EN4cute5tupleIJNS5_1CILi128EEES8_NS7_ILi64EEEEEENS_10bfloat16_tEfNS_4arch4Sm80ELb1ELb0ELb1ELb0ELb1ELb0ELb0ELb0ELi2ELi4ELi4ELi4ELb0EEENS1_21CollectiveEpilogueBwdISA_SB_SD_Li256ELb0ELb0ELi2EEENS1_25SingleTileBwdLPTSchedulerILb0ELi128ELb1EEEEEEEEEvNT_6ParamsE) ;  /* 0xffff3fe008007950 */ /* 0x000fea0003c3ffff */
        .type           $_ZN7cutlass13device_kernelIN5flash19enable_sm80_to_sm89INS1_16FlashAttnBwdSm80INS1_25CollectiveMainloopBwdSm80ILi2ELi2EN4cute5tupleIJNS5_1CILi128EEES8_NS7_ILi64EEEEEENS_10bfloat16_tEfNS_4arch4Sm80ELb1ELb0ELb1ELb0ELb1ELb0ELb0ELb0ELi2ELi4ELi4ELi4ELb0EEENS1_21CollectiveEpilogueBwdISA_SB_SD_Li256ELb0ELb0ELi2EEENS1_25SingleTileBwdLPTSchedulerILb0ELi128ELb1EEEEEEEEEvNT_6ParamsE$_ZN4cute8gmem_ptrIPKN7cutlass9uint128_tEECI1NS_12iter_adaptorIS4_S5_EEES4_,@function
        .size           $_ZN7cutlass13device_kernelIN5flash19enable_sm80_to_sm89INS1_16FlashAttnBwdSm80INS1_25CollectiveMainloopBwdSm80ILi2ELi2EN4cute5tupleIJNS5_1CILi128EEES8_NS7_ILi64EEEEEENS_10bfloat16_tEfNS_4arch4Sm80ELb1ELb0ELb1ELb0ELb1ELb0ELb0ELb0ELi2ELi4ELi4ELi4ELb0EEENS1_21CollectiveEpilogueBwdISA_SB_SD_Li256ELb0ELb0ELi2EEENS1_25SingleTileBwdLPTSchedulerILb0ELi128ELb1EEEEEEEEEvNT_6ParamsE$_ZN4cute8gmem_ptrIPKN7cutlass9uint128_tEECI1NS_12iter_adaptorIS4_S5_EEES4_,($_ZN7cutlass13device_kernelIN5flash19enable_sm80_to_sm89INS1_16FlashAttnBwdSm80INS1_25CollectiveMainloopBwdSm80ILi2ELi2EN4cute5tupleIJNS5_1CILi128EEES8_NS7_ILi64EEEEEENS_10bfloat16_tEfNS_4arch4Sm80ELb1ELb0ELb1ELb0ELb1ELb0ELb0ELb0ELi2ELi4ELi4ELi4ELb0EEENS1_21CollectiveEpilogueBwdISA_SB_SD_Li256ELb0ELb0ELi2EEENS1_25SingleTileBwdLPTSchedulerILb0ELi128ELb1EEEEEEEEEvNT_6ParamsE$_ZN4cute8gmem_ptrIPKfECI1NS_12iter_adaptorIS2_S3_EEES2_ - $_ZN7cutlass13device_kernelIN5flash19enable_sm80_to_sm89INS1_16FlashAttnBwdSm80INS1_25CollectiveMainloopBwdSm80ILi2ELi2EN4cute5tupleIJNS5_1CILi128EEES8_NS7_ILi64EEEEEENS_10bfloat16_tEfNS_4arch4Sm80ELb1ELb0ELb1ELb0ELb1ELb0ELb0ELb0ELi2ELi4ELi4ELi4ELb0EEENS1_21CollectiveEpilogueBwdISA_SB_SD_Li256ELb0ELb0ELi2EEENS1_25SingleTileBwdLPTSchedulerILb0ELi128ELb1EEEEEEEEEvNT_6ParamsE$_ZN4cute8gmem_ptrIPKN7cutlass9uint128_tEECI1NS_12iter_adaptorIS4_S5_EEES4_)
$_ZN7cutlass13device_kernelIN5flash19enable_sm80_to_sm89INS1_16FlashAttnBwdSm80INS1_25CollectiveMainloopBwdSm80ILi2ELi2EN4cute5tupleIJNS5_1CILi128EEES8_NS7_ILi64EEEEEENS_10bfloat16_tEfNS_4arch4Sm80ELb1ELb0ELb1ELb0ELb1ELb0ELb0ELb0ELi2ELi4ELi4ELi4ELb0EEENS1_21CollectiveEpilogueBwdISA_SB_SD_Li256ELb0ELb0ELi2EEENS1_25SingleTileBwdLPTSchedulerILb0ELi128ELb1EEEEEEEEEvNT_6ParamsE$_ZN4cute8gmem_ptrIPKN7cutlass9uint128_tEECI1NS_12iter_adaptorIS4_S5_EEES4_:
[----:B------:R-:W-:Y:S02]  /*c020*/  MOV R10, 0xc040 ;  /* 0x0000c040000a7802 */ /* 0x000fe40000000f00 */
[----:B------:R-:W-:Y:S05]  /*c030*/  CALL.REL.NOINC `($_ZN7cutlass13device_kernelIN5flash19enable_sm80_to_sm89INS1_16FlashAttnBwdSm80INS1_25CollectiveMainloopBwdSm80ILi2ELi2EN4cute5tupleIJNS5_1CILi128EEES8_NS7_ILi64EEEEEENS_10bfloat16_tEfNS_4arch4Sm80ELb1ELb0ELb1ELb0ELb1ELb0ELb0ELb0ELi2ELi4ELi4ELi4ELb0EEENS1_21CollectiveEpilogueBwdISA_SB_SD_Li256ELb0ELb0ELi2EEENS1_25SingleTileBwdLPTSchedulerILb0ELi128ELb1EEEEEEEEEvNT_6ParamsE$_ZN4cute12iter_adaptorIPKN7cutlass9uint128_tENS_8gmem_ptrIS4_EEEC2ES4_) ;  /* 0xffffa99000007944 */ /* 0x000fea0003c3ffff */
[----:B------:R-:W-:-:S04]  /*c040*/  MOV R9, 0x0 ;  /* 0x0000000000097802 */ /* 0x000fc80000000f00 */
[----:B------:R-:W-:Y:S05]  /*c050*/  RET.REL.NODEC R8 `(_ZN7cutlass13device_kernelIN5flash19enable_sm80_to_sm89INS1_16FlashAttnBwdSm80INS1_25CollectiveMainloopBwdSm80ILi2ELi2EN4cute5tupleIJNS5_1CILi128EEES8_NS7_ILi64EEEEEENS_10bfloat16_tEfNS_4arch4Sm80ELb1ELb0ELb1ELb0ELb1ELb0ELb0ELb0ELi2ELi4ELi4ELi4ELb0EEENS1_21CollectiveEpilogueBwdISA_SB_SD_Li256ELb0ELb0ELi2EEENS1_25SingleTileBwdLPTSchedulerILb0ELi128ELb1EEEEEEEEEvNT_6ParamsE) ;  /* 0xffff3fa008007950 */ /* 0x000fea0003c3ffff */
        .type           $_ZN7cutlass13device_kernelIN5flash19enable_sm80_to_sm89INS1_16FlashAttnBwdSm80INS1_25CollectiveMainloopBwdSm80ILi2ELi2EN4cute5tupleIJNS5_1CILi128EEES8_NS7_ILi64EEEEEENS_10bfloat16_tEfNS_4arch4Sm80ELb1ELb0ELb1ELb0ELb1ELb0ELb0ELb0ELi2ELi4ELi4ELi4ELb0EEENS1_21CollectiveEpilogueBwdISA_SB_SD_Li256ELb0ELb0ELi2EEENS1_25SingleTileBwdLPTSchedulerILb0ELi128ELb1EEEEEEEEEvNT_6ParamsE$_ZN4cute8gmem_ptrIPKfECI1NS_12iter_adaptorIS2_S3_EEES2_,@function
        .size           $_ZN7cutlass13device_kernelIN5flash19enable_sm80_to_sm89INS1_16FlashAttnBwdSm80INS1_25CollectiveMainloopBwdSm80ILi2ELi2EN4cute5tupleIJNS5_1CILi128EEES8_NS7_ILi64EEEEEENS_10bfloat16_tEfNS_4arch4Sm80ELb1ELb0ELb1ELb0ELb1ELb0ELb0ELb0ELi2ELi4ELi4ELi4ELb0EEENS1_21CollectiveEpilogueBwdISA_SB_SD_Li256ELb0ELb0ELi2EEENS1_25SingleTileBwdLPTSchedulerILb0ELi128ELb1EEEEEEEEEvNT_6ParamsE$_ZN4cute8gmem_ptrIPKfECI1NS_12iter_adaptorIS2_S3_EEES2_,($_ZN7cutlass13device_kernelIN5flash19enable_sm80_to_sm89INS1_16FlashAttnBwdSm80INS1_25CollectiveMainloopBwdSm80ILi2ELi2EN4cute5tupleIJNS5_1CILi128EEES8_NS7_ILi64EEEEEENS_10bfloat16_tEfNS_4arch4Sm80ELb1ELb0ELb1ELb0ELb1ELb0ELb0ELb0ELi2ELi4ELi4ELi4ELb0EEENS1_21CollectiveEpilogueBwdISA_SB_SD_Li256ELb0ELb0ELi2EEENS1_25SingleTileBwdLPTSchedulerILb0ELi128ELb1EEEEEEEEEvNT_6ParamsE$_ZN4cute8gmem_ptrIPfECI1NS_12iter_adaptorIS1_S2_EEES1_ - $_ZN7cutlass13device_kernelIN5flash19enable_sm80_to_sm89INS1_16FlashAttnBwdSm80INS1_25CollectiveMainloopBwdSm80ILi2ELi2EN4cute5tupleIJNS5_1CILi128EEES8_NS7_ILi64EEEEEENS_10bfloat16_tEfNS_4arch4Sm80ELb1ELb0ELb1ELb0ELb1ELb0ELb0ELb0ELi2ELi4ELi4ELi4ELb0EEENS1_21CollectiveEpilogueBwdISA_SB_SD_Li256ELb0ELb0ELi2EEENS1_25SingleTileBwdLPTSchedulerILb0ELi128ELb1EEEEEEEEEvNT_6ParamsE$_ZN4cute8gmem_ptrIPKfECI1NS_12iter_adaptorIS2_S3_EEES2_)
$_ZN7cutlass13device_kernelIN5flash19enable_sm80_to_sm89INS1_16FlashAttnBwdSm80INS1_25CollectiveMainloopBwdSm80ILi2ELi2EN4cute5tupleIJNS5_1CILi128EEES8_NS7_ILi64EEEEEENS_10bfloat16_tEfNS_4arch4Sm80ELb1ELb0ELb1ELb0ELb1ELb0ELb0ELb0ELi2ELi4ELi4ELi4ELb0EEENS1_21CollectiveEpilogueBwdISA_SB_SD_Li256ELb0ELb0ELi2EEENS1_25SingleTileBwdLPTSchedulerILb0ELi128ELb1EEEEEEEEEvNT_6ParamsE$_ZN4cute8gmem_ptrIPKfECI1NS_12iter_adaptorIS2_S3_EEES2_:
[----:B------:R-:W-:Y:S02]  /*c060*/  MOV R10, 0xc080 ;  /* 0x0000c080000a7802 */ /* 0x000fe40000000f00 */
[----:B------:R-:W-:Y:S05]  /*c070*/  CALL.REL.NOINC `($_ZN7cutlass13device_kernelIN5flash19enable_sm80_to_sm89INS1_16FlashAttnBwdSm80INS1_25CollectiveMainloopBwdSm80ILi2ELi2EN4cute5tupleIJNS5_1CILi128EEES8_NS7_ILi64EEEEEENS_10bfloat16_tEfNS_4arch4Sm80ELb1ELb0ELb1ELb0ELb1ELb0ELb0ELb0ELi2ELi4ELi4ELi4ELb0EEENS1_21CollectiveEpilogueBwdISA_SB_SD_Li256ELb0ELb0ELi2EEENS1_25SingleTileBwdLPTSchedulerILb0ELi128ELb1EEEEEEEEEvNT_6ParamsE$_ZN4cute12iter_adaptorIPKfNS_8gmem_ptrIS2_EEEC2ES2_) ;  /* 0xffffa99000007944 */ /* 0x000fea0003c3ffff */
[----:B------:R-:W-:-:S04]  /*c080*/  MOV R9, 0x0 ;  /* 0x0000000000097802 */ /* 0x000fc80000000f00 */
[----:B------:R-:W-:Y:S05]  /*c090*/  RET.REL.NODEC R8 `(_ZN7cutlass13device_kernelIN5flash19enable_sm80_to_sm89INS1_16FlashAttnBwdSm80INS1_25CollectiveMainloopBwdSm80ILi2ELi2EN4cute5tupleIJNS5_1CILi128EEES8_NS7_ILi64EEEEEENS_10bfloat16_tEfNS_4arch4Sm80ELb1ELb0ELb1ELb0ELb1ELb0ELb0ELb0ELi2ELi4ELi4ELi4ELb0EEENS1_21CollectiveEpilogueBwdISA_SB_SD_Li256ELb0ELb0ELi2EEENS1_25SingleTileBwdLPTSchedulerILb0ELi128ELb1EEEEEEEEEvNT_6ParamsE) ;  /* 0xffff3f6008007950 */ /* 0x000fea0003c3ffff */
        .type           $_ZN7cutlass13device_kernelIN5flash19enable_sm80_to_sm89INS1_16FlashAttnBwdSm80INS1_25CollectiveMainloopBwdSm80ILi2ELi2EN4cute5tupleIJNS5_1CILi128EEES8_NS7_ILi64EEEEEENS_10bfloat16_tEfNS_4arch4Sm80ELb1ELb0ELb1ELb0ELb1ELb0ELb0ELb0ELi2ELi4ELi4ELi4ELb0EEENS1_21CollectiveEpilogueBwdISA_SB_SD_Li256ELb0ELb0ELi2EEENS1_25SingleTileBwdLPTSchedulerILb0ELi128ELb1EEEEEEEEEvNT_6ParamsE$_ZN4cute8gmem_ptrIPfECI1NS_12iter_adaptorIS1_S2_EEES1_,@function
        .size           $_ZN7cutlass13device_kernelIN5flash19enable_sm80_to_sm89INS1_16FlashAttnBwdSm80INS1_25CollectiveMainloopBwdSm80ILi2ELi2EN4cute5tupleIJNS5_1CILi128EEES8_NS7_ILi64EEEEEENS_10bfloat16_tEfNS_4arch4Sm80ELb1ELb0ELb1ELb0ELb1ELb0ELb0ELb0ELi2ELi4ELi4ELi4ELb0EEENS1_21CollectiveEpilogueBwdISA_SB_SD_Li256ELb0ELb0ELi2EEENS1_25SingleTileBwdLPTSchedulerILb0ELi128ELb1EEEEEEEEEvNT_6ParamsE$_ZN4cute8gmem_ptrIPfECI1NS_12iter_adaptorIS1_S2_EEES1_,($_ZN7cutlass13device_kernelIN5flash19enable_sm80_to_sm89INS1_16FlashAttnBwdSm80INS1_25CollectiveMainloopBwdSm80ILi2ELi2EN4cute5tupleIJNS5_1CILi128EEES8_NS7_ILi64EEEEEENS_10bfloat16_tEfNS_4arch4Sm80ELb1ELb0ELb1ELb0ELb1ELb0ELb0ELb0ELi2ELi4ELi4ELi4ELb0EEENS1_21CollectiveEpilogueBwdISA_SB_SD_Li256ELb0ELb0ELi2EEENS1_25SingleTileBwdLPTSchedulerILb0ELi128ELb1EEEEEEEEEvNT_6ParamsE$_ZN4cute8smem_ptrIPN7cutlass10bfloat16_tEECI1NS_12iter_adaptorIS3_S4_EEES3_ - $_ZN7cutlass13device_kernelIN5flash19enable_sm80_to_sm89INS1_16FlashAttnBwdSm80INS1_25CollectiveMainloopBwdSm80ILi2ELi2EN4cute5tupleIJNS5_1CILi128EEES8_NS7_ILi64EEEEEENS_10bfloat16_tEfNS_4arch4Sm80ELb1ELb0ELb1ELb0ELb1ELb0ELb0ELb0ELi2ELi4ELi4ELi4ELb0EEENS1_21CollectiveEpilogueBwdISA_SB_SD_Li256ELb0ELb0ELi2EEENS1_25SingleTileBwdLPTSchedulerILb0ELi128ELb1EEEEEEEEEvNT_6ParamsE$_ZN4cute8gmem_ptrIPfECI1NS_12iter_adaptorIS1_S2_EEES1_)
$_ZN7cutlass13device_kernelIN5flash19enable_sm80_to_sm89INS1_16FlashAttnBwdSm80INS1_25CollectiveMainloopBwdSm80ILi2ELi2EN4cute5tupleIJNS5_1CILi128EEES8_NS7_ILi64EEEEEENS_10bfloat16_tEfNS_4arch4Sm80ELb1ELb0ELb1ELb0ELb1ELb0ELb0ELb0ELi2ELi4ELi4ELi4ELb0EEENS1_21CollectiveEpilogueBwdISA_SB_SD_Li256ELb0ELb0ELi2EEENS1_25SingleTileBwdLPTSchedulerILb0ELi128ELb1EEEEEEEEEvNT_6ParamsE$_ZN4cute8gmem_ptrIPfECI1NS_12iter_adaptorIS1_S2_EEES1_:
[----:B------:R-:W-:Y:S02]  /*c0a0*/  MOV R4, 0xc0c0 ;  /* 0x0000c0c000047802 */ /* 0x000fe40000000f00 */
[----:B------:R-:W-:Y:S05]  /*c0b0*/  CALL.REL.NOINC `($_ZN7cutlass13device_kernelIN5flash19enable_sm80_to_sm89INS1_16FlashAttnBwdSm80INS1_25CollectiveMainloopBwdSm80ILi2ELi2EN4cute5tupleIJNS5_1CILi128EEES8_NS7_ILi64EEEEEENS_10bfloat16_tEfNS_4arch4Sm80ELb1ELb0ELb1ELb0ELb1ELb0ELb0ELb0ELi2ELi4ELi4ELi4ELb0EEENS1_21CollectiveEpilogueBwdISA_SB_SD_Li256ELb0ELb0ELi2EEENS1_25SingleTileBwdLPTSchedulerILb0ELi128ELb1EEEEEEEEEvNT_6ParamsE$_ZN4cute12iter_adaptorIPfNS_8gmem_ptrIS1_EEEC2ES1_) ;  /* 0xffffaa1000007944 */ /* 0x000fea0003c3ffff */
[----:B------:R-:W-:-:S04]  /*c0c0*/  MOV R9, 0x0 ;  /* 0x0000000000097802 */ /* 0x000fc80000000f00 */
[----:B------:R-:W-:Y:S05]  /*c0d0*/  RET.REL.NODEC R8 `(_ZN7cutlass13device_kernelIN5flash19enable_sm80_to_sm89INS1_16FlashAttnBwdSm80INS1_25CollectiveMainloopBwdSm80ILi2ELi2EN4cute5tupleIJNS5_1CILi128EEES8_NS7_ILi64EEEEEENS_10bfloat16_tEfNS_4arch4Sm80ELb1ELb0ELb1ELb0ELb1ELb0ELb0ELb0ELi2ELi4ELi4ELi4ELb0EEENS1_21CollectiveEpilogueBwdISA_SB_SD_Li256ELb0ELb0ELi2EEENS1_25SingleTileBwdLPTSchedulerILb0ELi128ELb1EEEEEEEEEvNT_6ParamsE) ;  /* 0xffff3f2008007950 */ /* 0x000fea0003c3ffff */
        .type           $_ZN7cutlass13device_kernelIN5flash19enable_sm80_to_sm89INS1_16FlashAttnBwdSm80INS1_25CollectiveMainloopBwdSm80ILi2ELi2EN4cute5tupleIJNS5_1CILi128EEES8_NS7_ILi64EEEEEENS_10bfloat16_tEfNS_4arch4Sm80ELb1ELb0ELb1ELb0ELb1ELb0ELb0ELb0ELi2ELi4ELi4ELi4ELb0EEENS1_21CollectiveEpilogueBwdISA_SB_SD_Li256ELb0ELb0ELi2EEENS1_25SingleTileBwdLPTSchedulerILb0ELi128ELb1EEEEEEEEEvNT_6ParamsE$_ZN4cute8smem_ptrIPN7cutlass10bfloat16_tEECI1NS_12iter_adaptorIS3_S4_EEES3_,@function
        .size           $_ZN7cutlass13device_kernelIN5flash19enable_sm80_to_sm89INS1_16FlashAttnBwdSm80INS1_25CollectiveMainloopBwdSm80ILi2ELi2EN4cute5tupleIJNS5_1CILi128EEES8_NS7_ILi64EEEEEENS_10bfloat16_tEfNS_4arch4Sm80ELb1ELb0ELb1ELb0ELb1ELb0ELb0ELb0ELi2ELi4ELi4ELi4ELb0EEENS1_21CollectiveEpilogueBwdISA_SB_SD_Li256ELb0ELb0ELi2EEENS1_25SingleTileBwdLPTSchedulerILb0ELi128ELb1EEEEEEEEEvNT_6ParamsE$_ZN4cute8smem_ptrIPN7cutlass10bfloat16_tEECI1NS_12iter_adaptorIS3_S4_EEES3_,($_ZN7cutlass13device_kernelIN5flash19enable_sm80_to_sm89INS1_16FlashAttnBwdSm80INS1_25CollectiveMainloopBwdSm80ILi2ELi2EN4cute5tupleIJNS5_1CILi128EEES8_NS7_ILi64EEEEEENS_10bfloat16_tEfNS_4arch4Sm80ELb1ELb0ELb1ELb0ELb1ELb0ELb0ELb0ELi2ELi4ELi4ELi4ELb0EEENS1_21CollectiveEpilogueBwdISA_SB_SD_Li256ELb0ELb0ELi2EEENS1_25SingleTileBwdLPTSchedulerILb0ELi128ELb1EEEEEEEEEvNT_6ParamsE$_ZN4cute8smem_ptrIPN7cutlass9uint128_tEECI1NS_12iter_adaptorIS3_S4_EEES3_ - $_ZN7cutlass13device_kernelIN5flash19enable_sm80_to_sm89INS1_16FlashAttnBwdSm80INS1_25CollectiveMainloopBwdSm80ILi2ELi2EN4cute5tupleIJNS5_1CILi128EEES8_NS7_ILi64EEEEEENS_10bfloat16_tEfNS_4arch4Sm80ELb1ELb0ELb1ELb0ELb1ELb0ELb0ELb0ELi2ELi4ELi4ELi4ELb0EEENS1_21CollectiveEpilogueBwdISA_SB_SD_Li256ELb0ELb0ELi2EEENS1_25SingleTileBwdLPTSchedulerILb0ELi128ELb1EEEEEEEEEvNT_6ParamsE$_ZN4cute8smem_ptrIPN7cutlass10bfloat16_tEECI1NS_12iter_adaptorIS3_S4_EEES3_)
$_ZN7cutlass13device_kernelIN5flash19enable_sm80_to_sm89INS1_16FlashAttnBwdSm80INS1_25CollectiveMainloopBwdSm80ILi2ELi2EN4cute5tupleIJNS5_1CILi128EEES8_NS7_ILi64EEEEEENS_10bfloat16_tEfNS_4arch4Sm80ELb1ELb0ELb1ELb0ELb1ELb0ELb0ELb0ELi2ELi4ELi4ELi4ELb0EEENS1_21CollectiveEpilogueBwdISA_SB_SD_Li256ELb0ELb0ELi2EEENS1_25SingleTileBwdLPTSchedulerILb0ELi128ELb1EEEEEEEEEvNT_6ParamsE$_ZN4cute8smem_ptrIPN7cutlass10bfloat16_tEECI1NS_12iter_adaptorIS3_S4_EEES3_:
[----:B------:R-:W-:Y:S02]  /*c0e0*/  MOV R10, 0xc100 ;  /* 0x0000c100000a7802 */ /* 0x000fe40000000f00 */
[----:B------:R-:W-:Y:S05]  /*c0f0*/  CALL.REL.NOINC `($_ZN7cutlass13device_kernelIN5flash19enable_sm80_to_sm89INS1_16FlashAttnBwdSm80INS1_25CollectiveMainloopBwdSm80ILi2ELi2EN4cute5tupleIJNS5_1CILi128EEES8_NS7_ILi64EEEEEENS_10bfloat16_tEfNS_4arch4Sm80ELb1ELb0ELb1ELb0ELb1ELb0ELb0ELb0ELi2ELi4ELi4ELi4ELb0EEENS1_21CollectiveEpilogueBwdISA_SB_SD_Li256ELb0ELb0ELi2EEENS1_25SingleTileBwdLPTSchedulerILb0ELi128ELb1EEEEEEEEEvNT_6ParamsE$_ZN4cute12iter_adaptorIPN7cutlass10bfloat16_tENS_8smem_ptrIS3_EEEC2ES3_) ;  /* 0xffffa95000007944 */ /* 0x000fea0003c3ffff */
[----:B------:R-:W-:-:S04]  /*c100*/  MOV R9, 0x0 ;  /* 0x0000000000097802 */ /* 0x000fc80000000f00 */
[----:B------:R-:W-:Y:S05]  /*c110*/  RET.REL.NODEC R8 `(_ZN7cutlass13device_kernelIN5flash19enable_sm80_to_sm89INS1_16FlashAttnBwdSm80INS1_25CollectiveMainloopBwdSm80ILi2ELi2EN4cute5tupleIJNS5_1CILi128EEES8_NS7_ILi64EEEEEENS_10bfloat16_tEfNS_4arch4Sm80ELb1ELb0ELb1ELb0ELb1ELb0ELb0ELb0ELi2ELi4ELi4ELi4ELb0EEENS1_21CollectiveEpilogueBwdISA_SB_SD_Li256ELb0ELb0ELi2EEENS1_25SingleTileBwdLPTSchedulerILb0ELi128ELb1EEEEEEEEEvNT_6ParamsE) ;  /* 0xffff3ee008007950 */ /* 0x000fea0003c3ffff */
        .type           $_ZN7cutlass13device_kernelIN5flash19enable_sm80_to_sm89INS1_16FlashAttnBwdSm80INS1_25CollectiveMainloopBwdSm80ILi2ELi2EN4cute5tupleIJNS5_1CILi128EEES8_NS7_ILi64EEEEEENS_10bfloat16_tEfNS_4arch4Sm80ELb1ELb0ELb1ELb0ELb1ELb0ELb0ELb0ELi2ELi4ELi4ELi4ELb0EEENS1_21CollectiveEpilogueBwdISA_SB_SD_Li256ELb0ELb0ELi2EEENS1_25SingleTileBwdLPTSchedulerILb0ELi128ELb1EEEEEEEEEvNT_6ParamsE$_ZN4cute8smem_ptrIPN7cutlass9uint128_tEECI1NS_12iter_adaptorIS3_S4_EEES3_,@function
        .size           $_ZN7cutlass13device_kernelIN5flash19enable_sm80_to_sm89INS1_16FlashAttnBwdSm80INS1_25CollectiveMainloopBwdSm80ILi2ELi2EN4cute5tupleIJNS5_1CILi128EEES8_NS7_ILi64EEEEEENS_10bfloat16_tEfNS_4arch4Sm80ELb1ELb0ELb1ELb0ELb1ELb0ELb0ELb0ELi2ELi4ELi4ELi4ELb0EEENS1_21CollectiveEpilogueBwdISA_SB_SD_Li256ELb0ELb0ELi2EEENS1_25SingleTileBwdLPTSchedulerILb0ELi128ELb1EEEEEEEEEvNT_6ParamsE$_ZN4cute8smem_ptrIPN7cutlass9uint128_tEECI1NS_12iter_adaptorIS3_S4_EEES3_,($_ZN7cutlass13device_kernelIN5flash19enable_sm80_to_sm89INS1_16FlashAttnBwdSm80INS1_25CollectiveMainloopBwdSm80ILi2ELi2EN4cute5tupleIJNS5_1CILi128EEES8_NS7_ILi64EEEEEENS_10bfloat16_tEfNS_4arch4Sm80ELb1ELb0ELb1ELb0ELb1ELb0ELb0ELb0ELi2ELi4ELi4ELi4ELb0EEENS1_21CollectiveEpilogueBwdISA_SB_SD_Li256ELb0ELb0ELi2EEENS1_25SingleTileBwdLPTSchedulerILb0ELi128ELb1EEEEEEEEEvNT_6ParamsE$_ZN4cute8smem_ptrIPfECI1NS_12iter_adaptorIS1_S2_EEES1_ - $_ZN7cutlass13device_kernelIN5flash19enable_sm80_to_sm89INS1_16FlashAttnBwdSm80INS1_25CollectiveMainloopBwdSm80ILi2ELi2EN4cute5tupleIJNS5_1CILi128EEES8_NS7_ILi64EEEEEENS_10bfloat16_tEfNS_4arch4Sm80ELb1ELb0ELb1ELb0ELb1ELb0ELb0ELb0ELi2ELi4ELi4ELi4ELb0EEENS1_21CollectiveEpilogueBwdISA_SB_SD_Li256ELb0ELb0ELi2EEENS1_25SingleTileBwdLPTSchedulerILb0ELi128ELb1EEEEEEEEEvNT_6ParamsE$_ZN4cute8smem_ptrIPN7cutlass9uint128_tEECI1NS_12iter_adaptorIS3_S4_EEES3_)
$_ZN7cutlass13device_kernelIN5flash19enable_sm80_to_sm89INS1_16FlashAttnBwdSm80INS1_25CollectiveMainloopBwdSm80ILi2ELi2EN4cute5tupleIJNS5_1CILi128EEES8_NS7_ILi64EEEEEENS_10bfloat16_tEfNS_4arch4Sm80ELb1ELb0ELb1ELb0ELb1ELb0ELb0ELb0ELi2ELi4ELi4ELi4ELb0EEENS1_21CollectiveEpilogueBwdISA_SB_SD_Li256ELb0ELb0ELi2EEENS1_25SingleTileBwdLPTSchedulerILb0ELi128ELb1EEEEEEEEEvNT_6ParamsE$_ZN4cute8smem_ptrIPN7cutlass9uint128_tEECI1NS_12iter_adaptorIS3_S4_EEES3_:
[----:B------:R-:W-:Y:S02]  /*c120*/  MOV R8, 0xc140 ;  /* 0x0000c14000087802 */ /* 0x000fe40000000f00 */
[----:B------:R-:W-:Y:S05]  /*c130*/  CALL.REL.NOINC `($_ZN7cutlass13device_kernelIN5flash19enable_sm80_to_sm89INS1_16FlashAttnBwdSm80INS1_25CollectiveMainloopBwdSm80ILi2ELi2EN4cute5tupleIJNS5_1CILi128EEES8_NS7_ILi64EEEEEENS_10bfloat16_tEfNS_4arch4Sm80ELb1ELb0ELb1ELb0ELb1ELb0ELb0ELb0ELi2ELi4ELi4ELi4ELb0EEENS1_21CollectiveEpilogueBwdISA_SB_SD_Li256ELb0ELb0ELi2EEENS1_25SingleTileBwdLPTSchedulerILb0ELi128ELb1EEEEEEEEEvNT_6ParamsE$_ZN4cute12iter_adaptorIPN7cutlass9uint128_tENS_8smem_ptrIS3_EEEC2ES3_) ;  /* 0xffffa95000007944 */ /* 0x000fea0003c3ffff */
[----:B------:R-:W-:-:S04]  /*c140*/  MOV R7, 0x0 ;  /* 0x0000000000077802 */ /* 0x000fc80000000f00 */
[----:B------:R-:W-:Y:S05]  /*c150*/  RET.REL.NODEC R6 `(_ZN7cutlass13device_kernelIN5flash19enable_sm80_to_sm89INS1_16FlashAttnBwdSm80INS1_25CollectiveMainloopBwdSm80ILi2ELi2EN4cute5tupleIJNS5_1CILi128EEES8_NS7_ILi64EEEEEENS_10bfloat16_tEfNS_4arch4Sm80ELb1ELb0ELb1ELb0ELb1ELb0ELb0ELb0ELi2ELi4ELi4ELi4ELb0EEENS1_21CollectiveEpilogueBwdISA_SB_SD_Li256ELb0ELb0ELi2EEENS1_25SingleTileBwdLPTSchedulerILb0ELi128ELb1EEEEEEEEEvNT_6ParamsE) ;  /* 0xffff3ea006007950 */ /* 0x000fea0003c3ffff */
        .type           $_ZN7cutlass13device_kernelIN5flash19enable_sm80_to_sm89INS1_16FlashAttnBwdSm80INS1_25CollectiveMainloopBwdSm80ILi2ELi2EN4cute5tupleIJNS5_1CILi128EEES8_NS7_ILi64EEEEEENS_10bfloat16_tEfNS_4arch4Sm80ELb1ELb0ELb1ELb0ELb1ELb0ELb0ELb0ELi2ELi4ELi4ELi4ELb0EEENS1_21CollectiveEpilogueBwdISA_SB_SD_Li256ELb0ELb0ELi2EEENS1_25SingleTileBwdLPTSchedulerILb0ELi128ELb1EEEEEEEEEvNT_6ParamsE$_ZN4cute8smem_ptrIPfECI1NS_12iter_adaptorIS1_S2_EEES1_,@function
        .size           $_ZN7cutlass13device_kernelIN5flash19enable_sm80_to_sm89INS1_16FlashAttnBwdSm80INS1_25CollectiveMainloopBwdSm80ILi2ELi2EN4cute5tupleIJNS5_1CILi128EEES8_NS7_ILi64EEEEEENS_10bfloat16_tEfNS_4arch4Sm80ELb1ELb0ELb1ELb0ELb1ELb0ELb0ELb0ELi2ELi4ELi4ELi4ELb0EEENS1_21CollectiveEpilogueBwdISA_SB_SD_Li256ELb0ELb0ELi2EEENS1_25SingleTileBwdLPTSchedulerILb0ELi128ELb1EEEEEEEEEvNT_6ParamsE$_ZN4cute8smem_ptrIPfECI1NS_12iter_adaptorIS1_S2_EEES1_,($_ZN7cutlass13device_kernelIN5flash19enable_sm80_to_sm89INS1_16FlashAttnBwdSm80INS1_25CollectiveMainloopBwdSm80ILi2ELi2EN4cute5tupleIJNS5_1CILi128EEES8_NS7_ILi64EEEEEENS_10bfloat16_tEfNS_4arch4Sm80ELb1ELb0ELb1ELb0ELb1ELb0ELb0ELb0ELi2ELi4ELi4ELi4ELb0EEENS1_21CollectiveEpilogueBwdISA_SB_SD_Li256ELb0ELb0ELi2EEENS1_25SingleTileBwdLPTSchedulerILb0ELi128ELb1EEEEEEEEEvNT_6ParamsE$_ZN4cute8smem_ptrIPjECI1NS_12iter_adaptorIS1_S2_EEES1_ - $_ZN7cutlass13device_kernelIN5flash19enable_sm80_to_sm89INS1_16FlashAttnBwdSm80INS1_25CollectiveMainloopBwdSm80ILi2ELi2EN4cute5tupleIJNS5_1CILi128EEES8_NS7_ILi64EEEEEENS_10bfloat16_tEfNS_4arch4Sm80ELb1ELb0ELb1ELb0ELb1ELb0ELb0ELb0ELi2ELi4ELi4ELi4ELb0EEENS1_21CollectiveEpilogueBwdISA_SB_SD_Li256ELb0ELb0ELi2EEENS1_25SingleTileBwdLPTSchedulerILb0ELi128ELb1EEEEEEEEEvNT_6ParamsE$_ZN4cute8smem_ptrIPfECI1NS_12iter_adaptorIS1_S2_EEES1_)
$_ZN7cutlass13device_kernelIN5flash19enable_sm80_to_sm89INS1_16FlashAttnBwdSm80INS1_25CollectiveMainloopBwdSm80ILi2ELi2EN4cute5tupleIJNS5_1CILi128EEES8_NS7_ILi64EEEEEENS_10bfloat16_tEfNS_4arch4Sm80ELb1ELb0ELb1ELb0ELb1ELb0ELb0ELb0ELi2ELi4ELi4ELi4ELb0EEENS1_21CollectiveEpilogueBwdISA_SB_SD_Li256ELb0ELb0ELi2EEENS1_25SingleTileBwdLPTSchedulerILb0ELi128ELb1EEEEEEEEEvNT_6ParamsE$_ZN4cute8smem_ptrIPfECI1NS_12iter_adaptorIS1_S2_EEES1_:
[----:B------:R-:W-:Y:S02]  /*c160*/  MOV R10, 0xc180 ;  /* 0x0000c180000a7802 */ /* 0x000fe40000000f00 */
[----:B------:R-:W-:Y:S05]  /*c170*/  CALL.REL.NOINC `($_ZN7cutlass13device_kernelIN5flash19enable_sm80_to_sm89INS1_16FlashAttnBwdSm80INS1_25CollectiveMainloopBwdSm80ILi2ELi2EN4cute5tupleIJNS5_1CILi128EEES8_NS7_ILi64EEEEEENS_10bfloat16_tEfNS_4arch4Sm80ELb1ELb0ELb1ELb0ELb1ELb0ELb0ELb0ELi2ELi4ELi4ELi4ELb0EEENS1_21CollectiveEpilogueBwdISA_SB_SD_Li256ELb0ELb0ELi2EEENS1_25SingleTileBwdLPTSchedulerILb0ELi128ELb1EEEEEEEEEvNT_6ParamsE$_ZN4cute12iter_adaptorIPfNS_8smem_ptrIS1_EEEC2ES1_) ;  /* 0xffffa99000007944 */ /* 0x000fea0003c3ffff */
[----:B------:R-:W-:-:S04]  /*c180*/  MOV R9, 0x0 ;  /* 0x0000000000097802 */ /* 0x000fc80000000f00 */
[----:B------:R-:W-:Y:S05]  /*c190*/  RET.REL.NODEC R8 `(_ZN7cutlass13device_kernelIN5flash19enable_sm80_to_sm89INS1_16FlashAttnBwdSm80INS1_25CollectiveMainloopBwdSm80ILi2ELi2EN4cute5tupleIJNS5_1CILi128EEES8_NS7_ILi64EEEEEENS_10bfloat16_tEfNS_4arch4Sm80ELb1ELb0ELb1ELb0ELb1ELb0ELb0ELb0ELi2ELi4ELi4ELi4ELb0EEENS1_21CollectiveEpilogueBwdISA_SB_SD_Li256ELb0ELb0ELi2EEENS1_25SingleTileBwdLPTSchedulerILb0ELi128ELb1EEEEEEEEEvNT_6ParamsE) ;  /* 0xffff3e6008007950 */ /* 0x000fea0003c3ffff */
        .type           $_ZN7cutlass13device_kernelIN5flash19enable_sm80_to_sm89INS1_16FlashAttnBwdSm80INS1_25CollectiveMainloopBwdSm80ILi2ELi2EN4cute5tupleIJNS5_1CILi128EEES8_NS7_ILi64EEEEEENS_10bfloat16_tEfNS_4arch4Sm80ELb1ELb0ELb1ELb0ELb1ELb0ELb0ELb0ELi2ELi4ELi4ELi4ELb0EEENS1_21CollectiveEpilogueBwdISA_SB_SD_Li256ELb0ELb0ELi2EEENS1_25SingleTileBwdLPTSchedulerILb0ELi128ELb1EEEEEEEEEvNT_6ParamsE$_ZN4cute8smem_ptrIPjECI1NS_12iter_adaptorIS1_S2_EEES1_,@function
        .size           $_ZN7cutlass13device_kernelIN5flash19enable_sm80_to_sm89INS1_16FlashAttnBwdSm80INS1_25CollectiveMainloopBwdSm80ILi2ELi2EN4cute5tupleIJNS5_1CILi128EEES8_NS7_ILi64EEEEEENS_10bfloat16_tEfNS_4arch4Sm80ELb1ELb0ELb1ELb0ELb1ELb0ELb0ELb0ELi2ELi4ELi4ELi4ELb0EEENS1_21CollectiveEpilogueBwdISA_SB_SD_Li256ELb0ELb0ELi2EEENS1_25SingleTileBwdLPTSchedulerILb0ELi128ELb1EEEEEEEEEvNT_6ParamsE$_ZN4cute8smem_ptrIPjECI1NS_12iter_adaptorIS1_S2_EEES1_,($_ZN7cutlass13device_kernelIN5flash19enable_sm80_to_sm89INS1_16FlashAttnBwdSm80INS1_25CollectiveMainloopBwdSm80ILi2ELi2EN4cute5tupleIJNS5_1CILi128EEES8_NS7_ILi64EEEEEENS_10bfloat16_tEfNS_4arch4Sm80ELb1ELb0ELb1ELb0ELb1ELb0ELb0ELb0ELi2ELi4ELi4ELi4ELb0EEENS1_21CollectiveEpilogueBwdISA_SB_SD_Li256ELb0ELb0ELi2EEENS1_25SingleTileBwdLPTSchedulerILb0ELi128ELb1EEEEEEEEEvNT_6ParamsE$_ZN73_INTERNAL_24fd9406_37_flash_bwd_hdim64_bf16_softcap_sm80_cu_8e232a79_330714__viaddmin_s32Eiii - $_ZN7cutlass13device_kernelIN5flash19enable_sm80_to_sm89INS1_16FlashAttnBwdSm80INS1_25CollectiveMainloopBwdSm80ILi2ELi2EN4cute5tupleIJNS5_1CILi128EEES8_NS7_ILi64EEEEEENS_10bfloat16_tEfNS_4arch4Sm80ELb1ELb0ELb1ELb0ELb1ELb0ELb0ELb0ELi2ELi4ELi4ELi4ELb0EEENS1_21CollectiveEpilogueBwdISA_SB_SD_Li256ELb0ELb0ELi2EEENS1_25SingleTileBwdLPTSchedulerILb0ELi128ELb1EEEEEEEEEvNT_6ParamsE$_ZN4cute8smem_ptrIPjECI1NS_12iter_adaptorIS1_S2_EEES1_)
$_ZN7cutlass13device_kernelIN5flash19enable_sm80_to_sm89INS1_16FlashAttnBwdSm80INS1_25CollectiveMainloopBwdSm80ILi2ELi2EN4cute5tupleIJNS5_1CILi128EEES8_NS7_ILi64EEEEEENS_10bfloat16_tEfNS_4arch4Sm80ELb1ELb0ELb1ELb0ELb1ELb0ELb0ELb0ELi2ELi4ELi4ELi4ELb0EEENS1_21CollectiveEpilogueBwdISA_SB_SD_Li256ELb0ELb0ELi2EEENS1_25SingleTileBwdLPTSchedulerILb0ELi128ELb1EEEEEEEEEvNT_6ParamsE$_ZN4cute8smem_ptrIPjECI1NS_12iter_adaptorIS1_S2_EEES1_:
[----:B------:R-:W-:Y:S02]  /*c1a0*/  MOV R10, 0xc1c0 ;  /* 0x0000c1c0000a7802 */ /* 0x000fe40000000f00 */
[----:B------:R-:W-:Y:S05]  /*c1b0*/  CALL.REL.NOINC `($_ZN7cutlass13device_kernelIN5flash19enable_sm80_to_sm89INS1_16FlashAttnBwdSm80INS1_25CollectiveMainloopBwdSm80ILi2ELi2EN4cute5tupleIJNS5_1CILi128EEES8_NS7_ILi64EEEEEENS_10bfloat16_tEfNS_4arch4Sm80ELb1ELb0ELb1ELb0ELb1ELb0ELb0ELb0ELi2ELi4ELi4ELi4ELb0EEENS1_21CollectiveEpilogueBwdISA_SB_SD_Li256ELb0ELb0ELi2EEENS1_25SingleTileBwdLPTSchedulerILb0ELi128ELb1EEEEEEEEEvNT_6ParamsE$_ZN4cute12iter_adaptorIPjNS_8smem_ptrIS1_EEEC2ES1_) ;  /* 0xffffa99000007944 */ /* 0x000fea0003c3ffff */
[----:B------:R-:W-:-:S04]  /*c1c0*/  MOV R9, 0x0 ;  /* 0x0000000000097802 */ /* 0x000fc80000000f00 */
[----:B------:R-:W-:Y:S05]  /*c1d0*/  RET.REL.NODEC R8 `(_ZN7cutlass13device_kernelIN5flash19enable_sm80_to_sm89INS1_16FlashAttnBwdSm80INS1_25CollectiveMainloopBwdSm80ILi2ELi2EN4cute5tupleIJNS5_1CILi128EEES8_NS7_ILi64EEEEEENS_10bfloat16_tEfNS_4arch4Sm80ELb1ELb0ELb1ELb0ELb1ELb0ELb0ELb0ELi2ELi4ELi4ELi4ELb0EEENS1_21CollectiveEpilogueBwdISA_SB_SD_Li256ELb0ELb0ELi2EEENS1_25SingleTileBwdLPTSchedulerILb0ELi128ELb1EEEEEEEEEvNT_6ParamsE) ;  /* 0xffff3e2008007950 */ /* 0x000fea0003c3ffff */
        .type           $_ZN7cutlass13device_kernelIN5flash19enable_sm80_to_sm89INS1_16FlashAttnBwdSm80INS1_25CollectiveMainloopBwdSm80ILi2ELi2EN4cute5tupleIJNS5_1CILi128EEES8_NS7_ILi64EEEEEENS_10bfloat16_tEfNS_4arch4Sm80ELb1ELb0ELb1ELb0ELb1ELb0ELb0ELb0ELi2ELi4ELi4ELi4ELb0EEENS1_21CollectiveEpilogueBwdISA_SB_SD_Li256ELb0ELb0ELi2EEENS1_25SingleTileBwdLPTSchedulerILb0ELi128ELb1EEEEEEEEEvNT_6ParamsE$_ZN73_INTERNAL_24fd9406_37_flash_bwd_hdim64_bf16_softcap_sm80_cu_8e232a79_330714__viaddmin_s32Eiii,@function
        .size           $_ZN7cutlass13device_kernelIN5flash19enable_sm80_to_sm89INS1_16FlashAttnBwdSm80INS1_25CollectiveMainloopBwdSm80ILi2ELi2EN4cute5tupleIJNS5_1CILi128EEES8_NS7_ILi64EEEEEENS_10bfloat16_tEfNS_4arch4Sm80ELb1ELb0ELb1ELb0ELb1ELb0ELb0ELb0ELi2ELi4ELi4ELi4ELb0EEENS1_21CollectiveEpilogueBwdISA_SB_SD_Li256ELb0ELb0ELi2EEENS1_25SingleTileBwdLPTSchedulerILb0ELi128ELb1EEEEEEEEEvNT_6ParamsE$_ZN73_INTERNAL_24fd9406_37_flash_bwd_hdim64_bf16_softcap_sm80_cu_8e232a79_330714__viaddmin_s32Eiii,($_ZN7cutlass13device_kernelIN5flash19enable_sm80_to_sm89INS1_16FlashAttnBwdSm80INS1_25CollectiveMainloopBwdSm80ILi2ELi2EN4cute5tupleIJNS5_1CILi128EEES8_NS7_ILi64EEEEEENS_10bfloat16_tEfNS_4arch4Sm80ELb1ELb0ELb1ELb0ELb1ELb0ELb0ELb0ELi2ELi4ELi4ELi4ELb0EEENS1_21CollectiveEpilogueBwdISA_SB_SD_Li256ELb0ELb0ELi2EEENS1_25SingleTileBwdLPTSchedulerILb0ELi128ELb1EEEEEEEEEvNT_6ParamsE$_ZN73_INTERNAL_24fd9406_37_flash_bwd_hdim64_bf16_softcap_sm80_cu_8e232a79_330724__cvta_generic_to_sharedEPKv - $_ZN7cutlass13device_kernelIN5flash19enable_sm80_to_sm89INS1_16FlashAttnBwdSm80INS1_25CollectiveMainloopBwdSm80ILi2ELi2EN4cute5tupleIJNS5_1CILi128EEES8_NS7_ILi64EEEEEENS_10bfloat16_tEfNS_4arch4Sm80ELb1ELb0ELb1ELb0ELb1ELb0ELb0ELb0ELi2ELi4ELi4ELi4ELb0EEENS1_21CollectiveEpilogueBwdISA_SB_SD_Li256ELb0ELb0ELi2EEENS1_25SingleTileBwdLPTSchedulerILb0ELi128ELb1EEEEEEEEEvNT_6ParamsE$_ZN73_INTERNAL_24fd9406_37_flash_bwd_hdim64_bf16_softcap_sm80_cu_8e232a79_330714__viaddmin_s32Eiii)
$_ZN7cutlass13device_kernelIN5flash19enable_sm80_to_sm89INS1_16FlashAttnBwdSm80INS1_25CollectiveMainloopBwdSm80ILi2ELi2EN4cute5tupleIJNS5_1CILi128EEES8_NS7_ILi64EEEEEENS_10bfloat16_tEfNS_4arch4Sm80ELb1ELb0ELb1ELb0ELb1ELb0ELb0ELb0ELi2ELi4ELi4ELi4ELb0EEENS1_21CollectiveEpilogueBwdISA_SB_SD_Li256ELb0ELb0ELi2EEENS1_25SingleTileBwdLPTSchedulerILb0ELi128ELb1EEEEEEEEEvNT_6ParamsE$_ZN73_INTERNAL_24fd9406_37_flash_bwd_hdim64_bf16_softcap_sm80_cu_8e232a79_330714__viaddmin_s32Eiii:
[----:B------:R-:W-:Y:S02]  /*c1e0*/  IADD3 R3, R3, R46, RZ ;  /* 0x0000002e03037210 */ /* 0x000fe40007ffe0ff */
[----:B------:R-:W-:Y:S02]  /*c1f0*/  MOV R6, 0xc210 ;  /* 0x0000c21000067802 */ /* 0x000fe40000000f00 */
[----:B------:R-:W-:Y:S05]  /*c200*/  CALL.REL.NOINC `($_ZN7cutlass13device_kernelIN5flash19enable_sm80_to_sm89INS1_16FlashAttnBwdSm80INS1_25CollectiveMainloopBwdSm80ILi2ELi2EN4cute5tupleIJNS5_1CILi128EEES8_NS7_ILi64EEEEEENS_10bfloat16_tEfNS_4arch4Sm80ELb1ELb0ELb1ELb0ELb1ELb0ELb0ELb0ELi2ELi4ELi4ELi4ELb0EEENS1_21CollectiveEpilogueBwdISA_SB_SD_Li256ELb0ELb0ELi2EEENS1_25SingleTileBwdLPTSchedulerILb0ELi128ELb1EEEEEEEEEvNT_6ParamsE$min) ;  /* 0x0005bd4000007944 */ /* 0x000fea0003c00000 */
[----:B------:R-:W-:-:S04]  /*c210*/  MOV R3, 0x0 ;  /* 0x0000000000037802 */ /* 0x000fc80000000f00 */
[----:B------:R-:W-:Y:S05]  /*c220*/  RET.REL.NODEC R2 `(_ZN7cutlass13device_kernelIN5flash19enable_sm80_to_sm89INS1_16FlashAttnBwdSm80INS1_25CollectiveMainloopBwdSm80ILi2ELi2EN4cute5tupleIJNS5_1CILi128EEES8_NS7_ILi64EEEEEENS_10bfloat16_tEfNS_4arch4Sm80ELb1ELb0ELb1ELb0ELb1ELb0ELb0ELb0ELi2ELi4ELi4ELi4ELb0EEENS1_21CollectiveEpilogueBwdISA_SB_SD_Li256ELb0ELb0ELi2EEENS1_25SingleTileBwdLPTSchedulerILb0ELi128ELb1EEEEEEEEEvNT_6ParamsE) ;  /* 0xffff3dd002007950 */ /* 0x000fea0003c3ffff */
        .type           $_ZN7cutlass13device_kernelIN5flash19enable_sm80_to_sm89INS1_16FlashAttnBwdSm80INS1_25CollectiveMainloopBwdSm80ILi2ELi2EN4cute5tupleIJNS5_1CILi128EEES8_NS7_ILi64EEEEEENS_10bfloat16_tEfNS_4arch4Sm80ELb1ELb0ELb1ELb0ELb1ELb0ELb0ELb0ELi2ELi4ELi4ELi4ELb0EEENS1_21CollectiveEpilogueBwdISA_SB_SD_Li256ELb0ELb0ELi2EEENS1_25SingleTileBwdLPTSchedulerILb0ELi128ELb1EEEEEEEEEvNT_6ParamsE$_ZN73_INTERNAL_24fd9406_37_flash_bwd_hdim64_bf16_softcap_sm80_cu_8e232a79_330724__cvta_generic_to_sharedEPKv,@function
        .size           $_ZN7cutlass13device_kernelIN5flash19enable_sm80_to_sm89INS1_16FlashAttnBwdSm80INS1_25CollectiveMainloopBwdSm80ILi2ELi2EN4cute5tupleIJNS5_1CILi128EEES8_NS7_ILi64EEEEEENS_10bfloat16_tEfNS_4arch4Sm80ELb1ELb0ELb1ELb0ELb1ELb0ELb0ELb0ELi2ELi4ELi4ELi4ELb0EEENS1_21CollectiveEpilogueBwdISA_SB_SD_Li256ELb0ELb0ELi2EEENS1_25SingleTileBwdLPTSchedulerILb0ELi128ELb1EEEEEEEEEvNT_6ParamsE$_ZN73_INTERNAL_24fd9406_37_flash_bwd_hdim64_bf16_softcap_sm80_cu_8e232a79_330724__cvta_generic_to_sharedEPKv,($_ZN7cutlass13device_kernelIN5flash19enable_sm80_to_sm89INS1_16FlashAttnBwdSm80INS1_25CollectiveMainloopBwdSm80ILi2ELi2EN4cute5tupleIJNS5_1CILi128EEES8_NS7_ILi64EEEEEENS_10bfloat16_tEfNS_4arch4Sm80ELb1ELb0ELb1ELb0ELb1ELb0ELb0ELb0ELi2ELi4ELi4ELi4ELb0EEENS1_21CollectiveEpilogueBwdISA_SB_SD_Li256ELb0ELb0ELi2EEENS1_25SingleTileBwdLPTSchedulerILb0ELi128ELb1EEEEEEEEEvNT_6ParamsE$_ZN73_INTERNAL_24fd9406_37_flash_bwd_hdim64_bf16_softcap_sm80_cu_8e232a79_33079atomicAddEPff - $_ZN7cutlass13device_kernelIN5flash19enable_sm80_to_sm89INS1_16FlashAttnBwdSm80INS1_25CollectiveMainloopBwdSm80ILi2ELi2EN4cute5tupleIJNS5_1CILi128EEES8_NS7_ILi64EEEEEENS_10bfloat16_tEfNS_4arch4Sm80ELb1ELb0ELb1ELb0ELb1ELb0ELb0ELb0ELi2ELi4ELi4ELi4ELb0EEENS1_21CollectiveEpilogueBwdISA_SB_SD_Li256ELb0ELb0ELi2EEENS1_25SingleTileBwdLPTSchedulerILb0ELi128ELb1EEEEEEEEEvNT_6ParamsE$_ZN73_INTERNAL_24fd9406_37_flash_bwd_hdim64_bf16_softcap_sm80_cu_8e232a79_330724__cvta_generic_to_sharedEPKv)
$_ZN7cutlass13device_kernelIN5flash19enable_sm80_to_sm89INS1_16FlashAttnBwdSm80INS1_25CollectiveMainloopBwdSm80ILi2ELi2EN4cute5tupleIJNS5_1CILi128EEES8_NS7_ILi64EEEEEENS_10bfloat16_tEfNS_4arch4Sm80ELb1ELb0ELb1ELb0ELb1ELb0ELb0ELb0ELi2ELi4ELi4ELi4ELb0EEENS1_21CollectiveEpilogueBwdISA_SB_SD_Li256ELb0ELb0ELi2EEENS1_25SingleTileBwdLPTSchedulerILb0ELi128ELb1EEEEEEEEEvNT_6ParamsE$_ZN73_INTERNAL_24fd9406_37_flash_bwd_hdim64_bf16_softcap_sm80_cu_8e232a79_330724__cvta_generic_to_sharedEPKv:
[----:B------:R-:W-:Y:S02]  /*c230*/  MOV R3, 0x0 ;  /* 0x0000000000037802 */ /* 0x000fe40000000f00 */
[----:B------:R-:W-:Y:S02]  /*c240*/  IADD3 R4, R4, -c[0x0][0x18], RZ ;  /* 0x8000060004047a10 */ /* 0x000fe40007ffe0ff */
[----:B------:R-:W-:Y:S05]  /*c250*/  RET.REL.NODEC R2 `(_ZN7cutlass13device_kernelIN5flash19enable_sm80_to_sm89INS1_16FlashAttnBwdSm80INS1_25CollectiveMainloopBwdSm80ILi2ELi2EN4cute5tupleIJNS5_1CILi128EEES8_NS7_ILi64EEEEEENS_10bfloat16_tEfNS_4arch4Sm80ELb1ELb0ELb1ELb0ELb1ELb0ELb0ELb0ELi2ELi4ELi4ELi4ELb0EEENS1_21CollectiveEpilogueBwdISA_SB_SD_Li256ELb0ELb0ELi2EEENS1_25SingleTileBwdLPTSchedulerILb0ELi128ELb1EEEEEEEEEvNT_6ParamsE) ;  /* 0xffff3da002007950 */ /* 0x000fea0003c3ffff */
        .type           $_ZN7cutlass13device_kernelIN5flash19enable_sm80_to_sm89INS1_16FlashAttnBwdSm80INS1_25CollectiveMainloopBwdSm80ILi2ELi2EN4cute5tupleIJNS5_1CILi128EEES8_NS7_ILi64EEEEEENS_10bfloat16_tEfNS_4arch4Sm80ELb1ELb0ELb1ELb0ELb1ELb0ELb0ELb0ELi2ELi4ELi4ELi4ELb0EEENS1_21CollectiveEpilogueBwdISA_SB_SD_Li256ELb0ELb0ELi2EEENS1_25SingleTileBwdLPTSchedulerILb0ELi128ELb1EEEEEEEEEvNT_6ParamsE$_ZN73_INTERNAL_24fd9406_37_flash_bwd_hdim64_bf16_softcap_sm80_cu_8e232a79_33079atomicAddEPff,@function
        .size           $_ZN7cutlass13device_kernelIN5flash19enable_sm80_to_sm89INS1_16FlashAttnBwdSm80INS1_25CollectiveMainloopBwdSm80ILi2ELi2EN4cute5tupleIJNS5_1CILi128EEES8_NS7_ILi64EEEEEENS_10bfloat16_tEfNS_4arch4Sm80ELb1ELb0ELb1ELb0ELb1ELb0ELb0ELb0ELi2ELi4ELi4ELi4ELb0EEENS1_21CollectiveEpilogueBwdISA_SB_SD_Li256ELb0ELb0ELi2EEENS1_25SingleTileBwdLPTSchedulerILb0ELi128ELb1EEEEEEEEEvNT_6ParamsE$_ZN73_INTERNAL_24fd9406_37_flash_bwd_hdim64_bf16_softcap_sm80_cu_8e232a79_33079atomicAddEPff,($_ZN7cutlass13device_kernelIN5flash19enable_sm80_to_sm89INS1_16FlashAttnBwdSm80INS1_25CollectiveMainloopBwdSm80ILi2ELi2EN4cute5tupleIJNS5_1CILi128EEES8_NS7_ILi64EEEEEENS_10bfloat16_tEfNS_4arch4Sm80ELb1ELb0ELb1ELb0ELb1ELb0ELb0ELb0ELi2ELi4ELi4ELi4ELb0EEENS1_21CollectiveEpilogueBwdISA_SB_SD_Li256ELb0ELb0ELi2EEENS1_25SingleTileBwdLPTSchedulerILb0ELi128ELb1EEEEEEEEEvNT_6ParamsE$_ZZN4cute12filter_tupleINS_5tupleIJNS1_IJNS_10UnderscoreENS_1CILi0EEEEEENS1_IJS4_S2_EEEEEENS1_IJNS1_IJNS1_IJNS3_ILi1EEES4_EEES4_EEENS1_IJNS1_IJS4_S4_EEEiEEEEEEZNS_5sliceIS7_SD_EEDaRKT_RKT0_EUlRKT_RKT0_E_EEDaSH_SK_OT1_ENKUlDpSN_E_clIJNS1_IJS9_EEENS1_IJiEEEEEEDaSU_ - $_ZN7cutlass13device_kernelIN5flash19enable_sm80_to_sm89INS1_16FlashAttnBwdSm80INS1_25CollectiveMainloopBwdSm80ILi2ELi2EN4cute5tupleIJNS5_1CILi128EEES8_NS7_ILi64EEEEEENS_10bfloat16_tEfNS_4arch4Sm80ELb1ELb0ELb1ELb0ELb1ELb0ELb0ELb0ELi2ELi4ELi4ELi4ELb0EEENS1_21CollectiveEpilogueBwdISA_SB_SD_Li256ELb0ELb0ELi2EEENS1_25SingleTileBwdLPTSchedulerILb0ELi128ELb1EEEEEEEEEvNT_6ParamsE$_ZN73_INTERNAL_24fd9406_37_flash_bwd_hdim64_bf16_softcap_sm80_cu_8e232a79_33079atomicAddEPff)
$_ZN7cutlass13device_kernelIN5flash19enable_sm80_to_sm89INS1_16FlashAttnBwdSm80INS1_25CollectiveMainloopBwdSm80ILi2ELi2EN4cute5tupleIJNS5_1CILi128EEES8_NS7_ILi64EEEEEENS_10bfloat16_tEfNS_4arch4Sm80ELb1ELb0ELb1ELb0ELb1ELb0ELb0ELb0ELi2ELi4ELi4ELi4ELb0EEENS1_21CollectiveEpilogueBwdISA_SB_SD_Li256ELb0ELb0ELi2EEENS1_25SingleTileBwdLPTSchedulerILb0ELi128ELb1EEEEEEEEEvNT_6ParamsE$_ZN73_INTERNAL_24fd9406_37_flash_bwd_hdim64_bf16_softcap_sm80_cu_8e232a79_33079atomicAddEPff:
[----:B------:R-:W-:Y:S01]  /*c260*/  BSSY B0, `(.L_x_2507) ;  /* 0x0000003000007945 */ /* 0x000fe20003800000 */
[----:B------:R-:W-:Y:S02]  /*c270*/  MOV R12, 0xc290 ;  /* 0x0000c290000c7802 */ /* 0x000fe40000000f00 */
[----:B------:R-:W-:Y:S05]  /*c280*/  CALL.REL.NOINC `($_ZN7cutlass13device_kernelIN5flash19enable_sm80_to_sm89INS1_16FlashAttnBwdSm80INS1_25CollectiveMainloopBwdSm80ILi2ELi2EN4cute5tupleIJNS5_1CILi128EEES8_NS7_ILi64EEEEEENS_10bfloat16_tEfNS_4arch4Sm80ELb1ELb0ELb1ELb0ELb1ELb0ELb0ELb0ELi2ELi4ELi4ELi4ELb0EEENS1_21CollectiveEpilogueBwdISA_SB_SD_Li256ELb0ELb0ELi2EEENS1_25SingleTileBwdLPTSchedulerILb0ELi128ELb1EEEEEEEEEvNT_6ParamsE$__fAtomicAdd) ;  /* 0x0005bb5000007944 */ /* 0x000fea0003c00000 */
[----:B------:R-:W-:Y:S05]  /*c290*/  BSYNC B0 ;  /* 0x0000000000007941 */ /* 0x000fea0003800000 */
.L_x_2507:
[----:B------:R-:W-:-:S04]  /*c2a0*/  MOV R11, 0x0 ;  /* 0x00000000000b7802 */ /* 0x000fc80000000f00 */
[----:B------:R-:W-:Y:S05]  /*c2b0*/  RET.REL.NODEC R10 `(_ZN7cutlass13device_kernelIN5flash19enable_sm80_to_sm89INS1_16FlashAttnBwdSm80INS1_25CollectiveMainloopBwdSm80ILi2ELi2EN4cute5tupleIJNS5_1CILi128EEES8_NS7_ILi64EEEEEENS_10bfloat16_tEfNS_4arch4Sm80ELb1ELb0ELb1ELb0ELb1ELb0ELb0ELb0ELi2ELi4ELi4ELi4ELb0EEENS1_21CollectiveEpilogueBwdISA_SB_SD_Li256ELb0ELb0ELi2EEENS1_25SingleTileBwdLPTSchedulerILb0ELi128ELb1EEEEEEEEEvNT_6ParamsE) ;  /* 0xffff3d400a007950 */ /* 0x000fea0003c3ffff */
        .type           $_ZN7cutlass13device_kernelIN5flash19enable_sm80_to_sm89INS1_16FlashAttnBwdSm80INS1_25CollectiveMainloopBwdSm80ILi2ELi2EN4cute5tupleIJNS5_1CILi128EEES8_NS7_ILi64EEEEEENS_10bfloat16_tEfNS_4arch4Sm80ELb1ELb0ELb1ELb0ELb1ELb0ELb0ELb0ELi2ELi4ELi4ELi4ELb0EEENS1_21CollectiveEpilogueBwdISA_SB_SD_Li256ELb0ELb0ELi2EEENS1_25SingleTileBwdLPTSchedulerILb0ELi128ELb1EEEEEEEEEvNT_6ParamsE$_ZZN4cute12filter_tupleINS_5tupleIJNS1_IJNS_10UnderscoreENS_1CILi0EEEEEENS1_IJS4_S2_EEEEEENS1_IJNS1_IJNS1_IJNS3_ILi1EEES4_EEES4_EEENS1_IJNS1_IJS4_S4_EEEiEEEEEEZNS_5sliceIS7_SD_EEDaRKT_RKT0_EUlRKT_RKT0_E_EEDaSH_SK_OT1_ENKUlDpSN_E_clIJNS1_IJS9_EEENS1_IJiEEEEEEDaSU_,@function
        .size           $_ZN7cutlass13device_kernelIN5flash19enable_sm80_to_sm89INS1_16FlashAttnBwdSm80INS1_25CollectiveMainloopBwdSm80ILi2ELi2EN4cute5tupleIJNS5_1CILi128EEES8_NS7_ILi64EEEEEENS_10bfloat16_tEfNS_4arch4Sm80ELb1ELb0ELb1ELb0ELb1ELb0ELb0ELb0ELi2ELi4ELi4ELi4ELb0EEENS1_21CollectiveEpilogueBwdISA_SB_SD_Li256ELb0ELb0ELi2EEENS1_25SingleTileBwdLPTSchedulerILb0ELi128ELb1EEEEEEEEEvNT_6ParamsE$_ZZN4cute12filter_tupleINS_5tupleIJNS1_IJNS_10UnderscoreENS_1CILi0EEEEEENS1_IJS4_S2_EEEEEENS1_IJNS1_IJNS1_IJNS3_ILi1EEES4_EEES4_EEENS1_IJNS1_IJS4_S4_EEEiEEEEEEZNS_5sliceIS7_SD_EEDaRKT_RKT0_EUlRKT_RKT0_E_EEDaSH_SK_OT1_ENKUlDpSN_E_clIJNS1_IJS9_EEENS1_IJiEEEEEEDaSU_,($_ZN7cutlass13device_kernelIN5flash19enable_sm80_to_sm89INS1_16FlashAttnBwdSm80INS1_25CollectiveMainloopBwdSm80ILi2ELi2EN4cute5tupleIJNS5_1CILi128EEES8_NS7_ILi64EEEEEENS_10bfloat16_tEfNS_4arch4Sm80ELb1ELb0ELb1ELb0ELb1ELb0ELb0ELb0ELi2ELi4ELi4ELi4ELb0EEENS1_21CollectiveEpilogueBwdISA_SB_SD_Li256ELb0ELb0ELi2EEENS1_25SingleTileBwdLPTSchedulerILb0ELi128ELb1EEEEEEEEEvNT_6ParamsE$_ZZN4cute12filter_tupleINS_5tupleIJNS1_IJNS_1CILi0EEENS1_IJNS2_ILi1EEENS2_ILi512EEEiEEEEEENS2_ILi4096EEENS1_IJiNS2_ILi8192EEEEEEEEEZNS_7flattenISB_EEDaRKT_EUlRKT_E_EEDaSF_OT0_ENKUlDpSI_E_clIJNS1_IJS3_S4_S5_iEEENS1_IJS8_EEESA_EEEDaSM_ - $_ZN7cutlass13device_kernelIN5flash19enable_sm80_to_sm89INS1_16FlashAttnBwdSm80INS1_25CollectiveMainloopBwdSm80ILi2ELi2EN4cute5tupleIJNS5_1CILi128EEES8_NS7_ILi64EEEEEENS_10bfloat16_tEfNS_4arch4Sm80ELb1ELb0ELb1ELb0ELb1ELb0ELb0ELb0ELi2ELi4ELi4ELi4ELb0EEENS1_21CollectiveEpilogueBwdISA_SB_SD_Li256ELb0ELb0ELi2EEENS1_25SingleTileBwdLPTSchedulerILb0ELi128ELb1EEEEEEEEEvNT_6ParamsE$_ZZN4cute12filter_tupleINS_5tupleIJNS1_IJNS_10UnderscoreENS_1CILi0EEEEEENS1_IJS4_S2_EEEEEENS1_IJNS1_IJNS1_IJNS3_ILi1EEES4_EEES4_EEENS1_IJNS1_IJS4_S4_EEEiEEEEEEZNS_5sliceIS7_SD_EEDaRKT_RKT0_EUlRKT_RKT0_E_EEDaSH_SK_OT1_ENKUlDpSN_E_clIJNS1_IJS9_EEENS1_IJiEEEEEEDaSU_)
$_ZN7cutlass13device_kernelIN5flash19enable_sm80_to_sm89INS1_16FlashAttnBwdSm80INS1_25CollectiveMainloopBwdSm80ILi2ELi2EN4cute5tupleIJNS5_1CILi128EEES8_NS7_ILi64EEEEEENS_10bfloat16_tEfNS_4arch4Sm80ELb1ELb0ELb1ELb0ELb1ELb0ELb0ELb0ELi2ELi4ELi4ELi4ELb0EEENS1_21CollectiveEpilogueBwdISA_SB_SD_Li256ELb0ELb0ELi2EEENS1_25SingleTileBwdLPTSchedulerILb0ELi128ELb1EEEEEEEEEvNT_6ParamsE$_ZZN4cute12filter_tupleINS_5tupleIJNS1_IJNS_10UnderscoreENS_1CILi0EEEEEENS1_IJS4_S2_EEEEEENS1_IJNS1_IJNS1_IJNS3_ILi1EEES4_EEES4_EEENS1_IJNS1_IJS4_S4_EEEiEEEEEEZNS_5sliceIS7_SD_EEDaRKT_RKT0_EUlRKT_RKT0_E_EEDaSH_SK_OT1_ENKUlDpSN_E_clIJNS1_IJS9_EEENS1_IJiEEEEEEDaSU_:
[----:B------:R-:W-:Y:S02]  /*c2c0*/  IADD3 R2, R1, 0x1680, RZ ;  /* 0x0000168001027810 */ /* 0x000fe40007ffe0ff */
[----:B------:R-:W-:Y:S02]  /*c2d0*/  MOV R6, 0xc300 ;  /* 0x0000c30000067802 */ /* 0x000fe40000000f00 */
[----:B------:R-:W-:Y:S02]  /*c2e0*/  IADD3 R2, R2, c[0x0][0x20], RZ ;  /* 0x0000080002027a10 */ /* 0x000fe40007ffe0ff */
[----:B------:R-:W-:Y:S05]  /*c2f0*/  CALL.REL.NOINC `($_ZN7cutlass13device_kernelIN5flash19enable_sm80_to_sm89INS1_16FlashAttnBwdSm80INS1_25CollectiveMainloopBwdSm80ILi2ELi2EN4cute5tupleIJNS5_1CILi128EEES8_NS7_ILi64EEEEEENS_10bfloat16_tEfNS_4arch4Sm80ELb1ELb0ELb1ELb0ELb1ELb0ELb0ELb0ELi2ELi4ELi4ELi4ELb0EEENS1_21CollectiveEpilogueBwdISA_SB_SD_Li256ELb0ELb0ELi2EEENS1_25SingleTileBwdLPTSchedulerILb0ELi128ELb1EEEEEEEEEvNT_6ParamsE$_ZN4cute3eso3ESOILb1ELb0EJNS_5tupleIJNS_1CILi1EEENS3_ILi0EEEEEEiEEC2ERKS6_RKi) ;  /* 0xffffd57000007944 */ /* 0x000fea0003c3ffff */
[----:B-1----:R1:W5:Y:S01]  /*c300*/  LDL R3, [R1+0x1680] ;  /* 0x0016800001037983 */ /* 0x0023620000100800 */
[----:B------:R-:W-:-:S04]  /*c310*/  MOV R9, 0x0 ;  /* 0x0000000000097802 */ /* 0x000fc80000000f00 */
[----:B------:R-:W-:Y:S05]  /*c320*/  RET.REL.NODEC R8 `(_ZN7cutlass13device_kernelIN5flash19enable_sm80_to_sm89INS1_16FlashAttnBwdSm80INS1_25CollectiveMainloopBwdSm80ILi2ELi2EN4cute5tupleIJNS5_1CILi128EEES8_NS7_ILi64EEEEEENS_10bfloat16_tEfNS_4arch4Sm80ELb1ELb0ELb1ELb0ELb1ELb0ELb0ELb0ELi2ELi4ELi4ELi4ELb0EEENS1_21CollectiveEpilogueBwdISA_SB_SD_Li256ELb0ELb0ELi2EEENS1_25SingleTileBwdLPTSchedulerILb0ELi128ELb1EEEEEEEEEvNT_6ParamsE) ;  /* 0xffff3cd008007950 */ /* 0x000fea0003c3ffff */
        .type           $_ZN7cutlass13device_kernelIN5flash19enable_sm80_to_sm89INS1_16FlashAttnBwdSm80INS1_25CollectiveMainloopBwdSm80ILi2ELi2EN4cute5tupleIJNS5_1CILi128EEES8_NS7_ILi64EEEEEENS_10bfloat16_tEfNS_4arch4Sm80ELb1ELb0ELb1ELb0ELb1ELb0ELb0ELb0ELi2ELi4ELi4ELi4ELb0EEENS1_21CollectiveEpilogueBwdISA_SB_SD_Li256ELb0ELb0ELi2EEENS1_25SingleTileBwdLPTSchedulerILb0ELi128ELb1EEEEEEEEEvNT_6ParamsE$_ZZN4cute12filter_tupleINS_5tupleIJNS1_IJNS_1CILi0EEENS1_IJNS2_ILi1EEENS2_ILi512EEEiEEEEEENS2_ILi4096EEENS1_IJiNS2_ILi8192EEEEEEEEEZNS_7flattenISB_EEDaRKT_EUlRKT_E_EEDaSF_OT0_ENKUlDpSI_E_clIJNS1_IJS3_S4_S5_iEEENS1_IJS8_EEESA_EEEDaSM_,@function
        .size           $_ZN7cutlass13device_kernelIN5flash19enable_sm80_to_sm89INS1_16FlashAttnBwdSm80INS1_25CollectiveMainloopBwdSm80ILi2ELi2EN4cute5tupleIJNS5_1CILi128EEES8_NS7_ILi64EEEEEENS_10bfloat16_tEfNS_4arch4Sm80ELb1ELb0ELb1ELb0ELb1ELb0ELb0ELb0ELi2ELi4ELi4ELi4ELb0EEENS1_21CollectiveEpilogueBwdISA_SB_SD_Li256ELb0ELb0ELi2EEENS1_25SingleTileBwdLPTSchedulerILb0ELi128ELb1EEEEEEEEEvNT_6ParamsE$_ZZN4cute12filter_tupleINS_5tupleIJNS1_IJNS_1CILi0EEENS1_IJNS2_ILi1EEENS2_ILi512EEEiEEEEEENS2_ILi4096EEENS1_IJiNS2_ILi8192EEEEEEEEEZNS_7flattenISB_EEDaRKT_EUlRKT_E_EEDaSF_OT0_ENKUlDpSI_E_clIJNS1_IJS3_S4_S5_iEEENS1_IJS8_EEESA_EEEDaSM_,($_ZN7cutlass13device_kernelIN5flash19enable_sm80_to_sm89INS1_16FlashAttnBwdSm80INS1_25CollectiveMainloopBwdSm80ILi2ELi2EN4cute5tupleIJNS5_1CILi128EEES8_NS7_ILi64EEEEEENS_10bfloat16_tEfNS_4arch4Sm80ELb1ELb0ELb1ELb0ELb1ELb0ELb0ELb0ELi2ELi4ELi4ELi4ELb0EEENS1_21CollectiveEpilogueBwdISA_SB_SD_Li256ELb0ELb0ELi2EEENS1_25SingleTileBwdLPTSchedulerILb0ELi128ELb1EEEEEEEEEvNT_6ParamsE$_ZZN4cute12filter_tupleINS_5tupleIJNS1_IJiNS1_IJiNS_1CILi0EEEEEEEEENS1_IJNS_10UnderscoreENS1_IJS6_S6_EEEEEEEEES9_ZNS_4diceIS9_S9_EEDaRKT_RKT0_EUlRKT_RKT0_E_EEDaSD_SG_OT1_ENKUlDpSJ_E_clIJNS1_IJiiS3_EEENS1_IJEEEEEEDaSQ_ - $_ZN7cutlass13device_kernelIN5flash19enable_sm80_to_sm89INS1_16FlashAttnBwdSm80INS1_25CollectiveMainloopBwdSm80ILi2ELi2EN4cute5tupleIJNS5_1CILi128EEES8_NS7_ILi64EEEEEENS_10bfloat16_tEfNS_4arch4Sm80ELb1ELb0ELb1ELb0ELb1ELb0ELb0ELb0ELi2ELi4ELi4ELi4ELb0EEENS1_21CollectiveEpilogueBwdISA_SB_SD_Li256ELb0ELb0ELi2EEENS1_25SingleTileBwdLPTSchedulerILb0ELi128ELb1EEEEEEEEEvNT_6ParamsE$_ZZN4cute12filter_tupleINS_5tupleIJNS1_IJNS_1CILi0EEENS1_IJNS2_ILi1EEENS2_ILi512EEEiEEEEEENS2_ILi4096EEENS1_IJiNS2_ILi8192EEEEEEEEEZNS_7flattenISB_EEDaRKT_EUlRKT_E_EEDaSF_OT0_ENKUlDpSI_E_clIJNS1_IJS3_S4_S5_iEEENS1_IJS8_EEESA_EEEDaSM_)
$_ZN7cutlass13device_kernelIN5flash19enable_sm80_to_sm89INS1_16FlashAttnBwdSm80INS1_25CollectiveMainloopBwdSm80ILi2ELi2EN4cute5tupleIJNS5_1CILi128EEES8_NS7_ILi64EEEEEENS_10bfloat16_tEfNS_4arch4Sm80ELb1ELb0ELb1ELb0ELb1ELb0ELb0ELb0ELi2ELi4ELi4ELi4ELb0EEENS1_21CollectiveEpilogueBwdISA_SB_SD_Li256ELb0ELb0ELi2EEENS1_25SingleTileBwdLPTSchedulerILb0ELi128ELb1EEEEEEEEEvNT_6ParamsE$_ZZN4cute12filter_tupleINS_5tupleIJNS1_IJNS_1CILi0EEENS1_IJNS2_ILi1EEENS2_ILi512EEEiEEEEEENS2_ILi4096EEENS1_IJiNS2_ILi8192EEEEEEEEEZNS_7flattenISB_EEDaRKT_EUlRKT_E_EEDaSF_OT0_ENKUlDpSI_E_clIJNS1_IJS3_S4_S5_iEEENS1_IJS8_EEESA_EEEDaSM_:
[----:B------:R-:W-:Y:S02]  /*c330*/  IADD3 R3, R1, 0x1380, RZ ;  /* 0x0000138001037810 */ /* 0x000fe40007ffe0ff */
[----:B------:R-:W-:Y:S02]  /*c340*/  MOV R8, 0xc370 ;  /* 0x0000c37000087802 */ /* 0x000fe40000000f00 */
[----:B------:R-:W-:Y:S02]  /*c350*/  IADD3 R3, R3, c[0x0][0x20], RZ ;  /* 0x0000080003037a10 */ /* 0x000fe40007ffe0ff */
[----:B------:R-:W-:Y:S05]  /*c360*/  CALL.REL.NOINC `($_ZN7cutlass13device_kernelIN5flash19enable_sm80_to_sm89INS1_16FlashAttnBwdSm80INS1_25CollectiveMainloopBwdSm80ILi2ELi2EN4cute5tupleIJNS5_1CILi128EEES8_NS7_ILi64EEEEEENS_10bfloat16_tEfNS_4arch4Sm80ELb1ELb0ELb1ELb0ELb1ELb0ELb0ELb0ELi2ELi4ELi4ELi4ELb0EEENS1_21CollectiveEpilogueBwdISA_SB_SD_Li256ELb0ELb0ELi2EEENS1_25SingleTileBwdLPTSchedulerILb0ELi128ELb1EEEEEEEEEvNT_6ParamsE$_ZN4cute3eso3ESOILb1ELb0EJNS_1CILi0EEENS2_ILi1EEENS2_ILi512EEEiNS2_ILi4096EEEiNS2_ILi8192EEEEEC2ERKS3_RKS4_RKS5_RKiRKS6_SG_RKS7_) ;  /* 0xffffc52000007944 */ /* 0x000fea0003c3ffff */
[----:B-1----:R-:W-:Y:S02]  /*c370*/  MOV R2, R6 ;  /* 0x0000000600027202 */ /* 0x002fe40000000f00 */
[----:B------:R-:W-:-:S04]  /*c380*/  MOV R3, 0x0 ;  /* 0x0000000000037802 */ /* 0x000fc80000000f00 */
[----:B------:R-:W-:Y:S05]  /*c390*/  RET.REL.NODEC R2 `(_ZN7cutlass13device_kernelIN5flash19enable_sm80_to_sm89INS1_16FlashAttnBwdSm80INS1_25CollectiveMainloopBwdSm80ILi2ELi2EN4cute5tupleIJNS5_1CILi128EEES8_NS7_ILi64EEEEEENS_10bfloat16_tEfNS_4arch4Sm80ELb1ELb0ELb1ELb0ELb1ELb0ELb0ELb0ELi2ELi4ELi4ELi4ELb0EEENS1_21CollectiveEpilogueBwdISA_SB_SD_Li256ELb0ELb0ELi2EEENS1_25SingleTileBwdLPTSchedulerILb0ELi128ELb1EEEEEEEEEvNT_6ParamsE) ;  /* 0xffff3c6002007950 */ /* 0x000fea0003c3ffff */
        .type           $_ZN7cutlass13device_kernelIN5flash19enable_sm80_to_sm89INS1_16FlashAttnBwdSm80INS1_25CollectiveMainloopBwdSm80ILi2ELi2EN4cute5tupleIJNS5_1CILi128EEES8_NS7_ILi64EEEEEENS_10bfloat16_tEfNS_4arch4Sm80ELb1ELb0ELb1ELb0ELb1ELb0ELb0ELb0ELi2ELi4ELi4ELi4ELb0EEENS1_21CollectiveEpilogueBwdISA_SB_SD_Li256ELb0ELb0ELi2EEENS1_25SingleTileBwdLPTSchedulerILb0ELi128ELb1EEEEEEEEEvNT_6ParamsE$_ZZN4cute12filter_tupleINS_5tupleIJNS1_IJiNS1_IJiNS_1CILi0EEEEEEEEENS1_IJNS_10UnderscoreENS1_IJS6_S6_EEEEEEEEES9_ZNS_4diceIS9_S9_EEDaRKT_RKT0_EUlRKT_RKT0_E_EEDaSD_SG_OT1_ENKUlDpSJ_E_clIJNS1_IJiiS3_EEENS1_IJEEEEEEDaSQ_,@function
        .size           $_ZN7cutlass13device_kernelIN5flash19enable_sm80_to_sm89INS1_16FlashAttnBwdSm80INS1_25CollectiveMainloopBwdSm80ILi2ELi2EN4cute5tupleIJNS5_1CILi128EEES8_NS7_ILi64EEEEEENS_10bfloat16_tEfNS_4arch4Sm80ELb1ELb0ELb1ELb0ELb1ELb0ELb0ELb0ELi2ELi4ELi4ELi4ELb0EEENS1_21CollectiveEpilogueBwdISA_SB_SD_Li256ELb0ELb0ELi2EEENS1_25SingleTileBwdLPTSchedulerILb0ELi128ELb1EEEEEEEEEvNT_6ParamsE$_ZZN4cute12filter_tupleINS_5tupleIJNS1_IJiNS1_IJiNS_1CILi0EEEEEEEEENS1_IJNS_10UnderscoreENS1_IJS6_S6_EEEEEEEEES9_ZNS_4diceIS9_S9_EEDaRKT_RKT0_EUlRKT_RKT0_E_EEDaSD_SG_OT1_ENKUlDpSJ_E_clIJNS1_IJiiS3_EEENS1_IJEEEEEEDaSQ_,($_ZN7cutlass13device_kernelIN5flash19enable_sm80_to_sm89INS1_16FlashAttnBwdSm80INS1_25CollectiveMainloopBwdSm80ILi2ELi2EN4cute5tupleIJNS5_1CILi128EEES8_NS7_ILi64EEEEEENS_10bfloat16_tEfNS_4arch4Sm80ELb1ELb0ELb1ELb0ELb1ELb0ELb0ELb0ELi2ELi4ELi4ELi4ELb0EEENS1_21CollectiveEpilogueBwdISA_SB_SD_Li256ELb0ELb0ELi2EEENS1_25SingleTileBwdLPTSchedulerILb0ELi128ELb1EEEEEEEEEvNT_6ParamsE$_ZZN4cute12filter_tupleINS_5tupleIJNS1_IJiiEEENS_1CILi1024EEEEEEZNS_16flatten_to_tupleIS5_EEDaRKT_EUlRKT_E_EEDaS9_OT0_ENKUlDpSC_E_clIJS2_NS1_IJS4_EEEEEEDaSG_ - $_ZN7cutlass13device_kernelIN5flash19enable_sm80_to_sm89INS1_16FlashAttnBwdSm80INS1_25CollectiveMainloopBwdSm80ILi2ELi2EN4cute5tupleIJNS5_1CILi128EEES8_NS7_ILi64EEEEEENS_10bfloat16_tEfNS_4arch4Sm80ELb1ELb0ELb1ELb0ELb1ELb0ELb0ELb0ELi2ELi4ELi4ELi4ELb0EEENS1_21CollectiveEpilogueBwdISA_SB_SD_Li256ELb0ELb0ELi2EEENS1_25SingleTileBwdLPTSchedulerILb0ELi128ELb1EEEEEEEEEvNT_6ParamsE$_ZZN4cute12filter_tupleINS_5tupleIJNS1_IJiNS1_IJiNS_1CILi0EEEEEEEEENS1_IJNS_10UnderscoreENS1_IJS6_S6_EEEEEEEEES9_ZNS_4diceIS9_S9_EEDaRKT_RKT0_EUlRKT_RKT0_E_EEDaSD_SG_OT1_ENKUlDpSJ_E_clIJNS1_IJiiS3_EEENS1_IJEEEEEEDaSQ_)
$_ZN7cutlass13device_kernelIN5flash19enable_sm80_to_sm89INS1_16FlashAttnBwdSm80INS1_25CollectiveMainloopBwdSm80ILi2ELi2EN4cute5tupleIJNS5_1CILi128EEES8_NS7_ILi64EEEEEENS_10bfloat16_tEfNS_4arch4Sm80ELb1ELb0ELb1ELb0ELb1ELb0ELb0ELb0ELi2ELi4ELi4ELi4ELb0EEENS1_21CollectiveEpilogueBwdISA_SB_SD_Li256ELb0ELb0ELi2EEENS1_25SingleTileBwdLPTSchedulerILb0ELi128ELb1EEEEEEEEEvNT_6ParamsE$_ZZN4cute12filter_tupleINS_5tupleIJNS1_IJiNS1_IJiNS_1CILi0EEEEEEEEENS1_IJNS_10UnderscoreENS1_IJS6_S6_EEEEEEEEES9_ZNS_4diceIS9_S9_EEDaRKT_RKT0_EUlRKT_RKT0_E_EEDaSD_SG_OT1_ENKUlDpSJ_E_clIJNS1_IJiiS3_EEENS1_IJEEEEEEDaSQ_:
[----:B------:R-:W-:-:S06]  /*c3a0*/  IADD3 R11, R4, -c[0x0][0x20], RZ ;  /* 0x80000800040b7a10 */ /* 0x000fcc0007ffe0ff */
[----:B------:R-:W5:Y:S01]  /*c3b0*/  LDL R11, [R11] ;  /* 0x000000000b0b7983 */ /* 0x000f620000100800 */
[----:B------:R-:W-:Y:S02]  /*c3c0*/  IADD3 R6, R1, 0x1680, RZ ;  /* 0x0000168001067810 */ /* 0x000fe40007ffe0ff */
[----:B------:R-:W-:Y:S02]  /*c3d0*/  IADD3 R5, R4, 0x4, RZ ;  /* 0x0000000404057810 */ /* 0x000fe40007ffe0ff */
[----:B------:R-:W-:Y:S02]  /*c3e0*/  IADD3 R6, R6, c[0x0][0x20], RZ ;  /* 0x0000080006067a10 */ /* 0x000fe40007ffe0ff */
[----:B------:R-:W-:Y:S02]  /*c3f0*/  MOV R10, 0xc410 ;  /* 0x0000c410000a7802 */ /* 0x000fe40000000f00 */
[----:B-----5:R-:W-:Y:S05]  /*c400*/  CALL.REL.NOINC `($_ZN7cutlass13device_kernelIN5flash19enable_sm80_to_sm89INS1_16FlashAttnBwdSm80INS1_25CollectiveMainloopBwdSm80ILi2ELi2EN4cute5tupleIJNS5_1CILi128EEES8_NS7_ILi64EEEEEENS_10bfloat16_tEfNS_4arch4Sm80ELb1ELb0ELb1ELb0ELb1ELb0ELb0ELb0ELi2ELi4ELi4ELi4ELb0EEENS1_21CollectiveEpilogueBwdISA_SB_SD_Li256ELb0ELb0ELi2EEENS1_25SingleTileBwdLPTSchedulerILb0ELi128ELb1EEEEEEEEEvNT_6ParamsE$_ZN4cute3eso3ESOILb0ELb0EJiiNS_1CILi0EEEEEC2ERKiS6_RKS3_) ;  /* 0xffffb70000007944 */ /* 0x020fea0003c3ffff */
[----:B------:R2:W5:Y:S01]  /*c410*/  LDL.64 R4, [R1+0x1680] ;  /* 0x0016800001047983 */ /* 0x0005620000100a00 */
[----:B------:R-:W-:-:S04]  /*c420*/  MOV R9, 0x0 ;  /* 0x0000000000097802 */ /* 0x000fc80000000f00 */
[----:B------:R-:W-:Y:S05]  /*c430*/  RET.REL.NODEC R8 `(_ZN7cutlass13device_kernelIN5flash19enable_sm80_to_sm89INS1_16FlashAttnBwdSm80INS1_25CollectiveMainloopBwdSm80ILi2ELi2EN4cute5tupleIJNS5_1CILi128EEES8_NS7_ILi64EEEEEENS_10bfloat16_tEfNS_4arch4Sm80ELb1ELb0ELb1ELb0ELb1ELb0ELb0ELb0ELi2ELi4ELi4ELi4ELb0EEENS1_21CollectiveEpilogueBwdISA_SB_SD_Li256ELb0ELb0ELi2EEENS1_25SingleTileBwdLPTSchedulerILb0ELi128ELb1EEEEEEEEEvNT_6ParamsE) ;  /* 0xffff3bc008007950 */ /* 0x000fea0003c3ffff */
        .type           $_ZN7cutlass13device_kernelIN5flash19enable_sm80_to_sm89INS1_16FlashAttnBwdSm80INS1_25CollectiveMainloopBwdSm80ILi2ELi2EN4cute5tupleIJNS5_1CILi128EEES8_NS7_ILi64EEEEEENS_10bfloat16_tEfNS_4arch4Sm80ELb1ELb0ELb1ELb0ELb1ELb0ELb0ELb0ELi2ELi4ELi4ELi4ELb0EEENS1_21CollectiveEpilogueBwdISA_SB_SD_Li256ELb0ELb0ELi2EEENS1_25SingleTileBwdLPTSchedulerILb0ELi128ELb1EEEEEEEEEvNT_6ParamsE$_ZZN4cute12filter_tupleINS_5tupleIJNS1_IJiiEEENS_1CILi1024EEEEEEZNS_16flatten_to_tupleIS5_EEDaRKT_EUlRKT_E_EEDaS9_OT0_ENKUlDpSC_E_clIJS2_NS1_IJS4_EEEEEEDaSG_,@function
        .size           $_ZN7cutlass13device_kernelIN5flash19enable_sm80_to_sm89INS1_16FlashAttnBwdSm80INS1_25CollectiveMainloopBwdSm80ILi2ELi2EN4cute5tupleIJNS5_1CILi128EEES8_NS7_ILi64EEEEEENS_10bfloat16_tEfNS_4arch4Sm80ELb1ELb0ELb1ELb0ELb1ELb0ELb0ELb0ELi2ELi4ELi4ELi4ELb0EEENS1_21CollectiveEpilogueBwdISA_SB_SD_Li256ELb0ELb0ELi2EEENS1_25SingleTileBwdLPTSchedulerILb0ELi128ELb1EEEEEEEEEvNT_6ParamsE$_ZZN4cute12filter_tupleINS_5tupleIJNS1_IJiiEEENS_1CILi1024EEEEEEZNS_16flatten_to_tupleIS5_EEDaRKT_EUlRKT_E_EEDaS9_OT0_ENKUlDpSC_E_clIJS2_NS1_IJS4_EEEEEEDaSG_,($_ZN7cutlass13device_kernelIN5flash19enable_sm80_to_sm89INS1_16FlashAttnBwdSm80INS1_25CollectiveMainloopBwdSm80ILi2ELi2EN4cute5tupleIJNS5_1CILi128EEES8_NS7_ILi64EEEEEENS_10bfloat16_tEfNS_4arch4Sm80ELb1ELb0ELb1ELb0ELb1ELb0ELb0ELb0ELi2ELi4ELi4ELi4ELb0EEENS1_21CollectiveEpilogueBwdISA_SB_SD_Li256ELb0ELb0ELi2EEENS1_25SingleTileBwdLPTSchedulerILb0ELi128ELb1EEEEEEEEEvNT_6ParamsE$_ZZN4cute12filter_tupleINS_5tupleIJNS1_IJiiEEENS_1CILi8192EEEEEEZNS_16flatten_to_tupleIS5_EEDaRKT_EUlRKT_E_EEDaS9_OT0_ENKUlDpSC_E_clIJS2_NS1_IJS4_EEEEEEDaSG_ - $_ZN7cutlass13device_kernelIN5flash19enable_sm80_to_sm89INS1_16FlashAttnBwdSm80INS1_25CollectiveMainloopBwdSm80ILi2ELi2EN4cute5tupleIJNS5_1CILi128EEES8_NS7_ILi64EEEEEENS_10bfloat16_tEfNS_4arch4Sm80ELb1ELb0ELb1ELb0ELb1ELb0ELb0ELb0ELi2ELi4ELi4ELi4ELb0EEENS1_21CollectiveEpilogueBwdISA_SB_SD_Li256ELb0ELb0ELi2EEENS1_25SingleTileBwdLPTSchedulerILb0ELi128ELb1EEEEEEEEEvNT_6ParamsE$_ZZN4cute12filter_tupleINS_5tupleIJNS1_IJiiEEENS_1CILi1024EEEEEEZNS_16flatten_to_tupleIS5_EEDaRKT_EUlRKT_E_EEDaS9_OT0_ENKUlDpSC_E_clIJS2_NS1_IJS4_EEEEEEDaSG_)
$_ZN7cutlass13device_kernelIN5flash19enable_sm80_to_sm89INS1_16FlashAttnBwdSm80INS1_25CollectiveMainloopBwdSm80ILi2ELi2EN4cute5tupleIJNS5_1CILi128EEES8_NS7_ILi64EEEEEENS_10bfloat16_tEfNS_4arch4Sm80ELb1ELb0ELb1ELb0ELb1ELb0ELb0ELb0ELi2ELi4ELi4ELi4ELb0EEENS1_21CollectiveEpilogueBwdISA_SB_SD_Li256ELb0ELb0ELi2EEENS1_25SingleTileBwdLPTSchedulerILb0ELi128ELb1EEEEEEEEEvNT_6ParamsE$_ZZN4cute12filter_tupleINS_5tupleIJNS1_IJiiEEENS_1CILi1024EEEEEEZNS_16flatten_to_tupleIS5_EEDaRKT_EUlRKT_E_EEDaS9_OT0_ENKUlDpSC_E_clIJS2_NS1_IJS4_EEEEEEDaSG_:
[----:B------:R-:W-:-:S06]  /*c440*/  IADD3 R8, R60, -c[0x0][0x20], RZ ;  /* 0x800008003c087a10 */ /* 0x000fcc0007ffe0ff */
[----:B------:R-:W5:Y:S01]  /*c450*/  LDL R8, [R8] ;  /* 0x0000000008087983 */ /* 0x000f620000100800 */
[----:B------:R-:W-:Y:S02]  /*c460*/  IADD3 R3, R1, 0x1680, RZ ;  /* 0x0000168001037810 */ /* 0x000fe40007ffe0ff */
[----:B------:R-:W-:Y:S02]  /*c470*/  IADD3 R2, R60, 0x4, RZ ;  /* 0x000000043c027810 */ /* 0x000fe40007ffe0ff */
[----:B------:R-:W-:Y:S02]  /*c480*/  IADD3 R3, R3, c[0x0][0x20], RZ ;  /* 0x0000080003037a10 */ /* 0x000fe40007ffe0ff */
[----:B------:R-:W-:Y:S02]  /*c490*/  MOV R6, 0xc4b0 ;  /* 0x0000c4b000067802 */ /* 0x000fe40000000f00 */
[----:B-----5:R-:W-:Y:S05]  /*c4a0*/  CALL.REL.NOINC `($_ZN7cutlass13device_kernelIN5flash19enable_sm80_to_sm89INS1_16FlashAttnBwdSm80INS1_25CollectiveMainloopBwdSm80ILi2ELi2EN4cute5tupleIJNS5_1CILi128EEES8_NS7_ILi64EEEEEENS_10bfloat16_tEfNS_4arch4Sm80ELb1ELb0ELb1ELb0ELb1ELb0ELb0ELb0ELi2ELi4ELi4ELi4ELb0EEENS1_21CollectiveEpilogueBwdISA_SB_SD_Li256ELb0ELb0ELi2EEENS1_25SingleTileBwdLPTSchedulerILb0ELi128ELb1EEEEEEEEEvNT_6ParamsE$_ZN4cute3eso3ESOILb0ELb0EJiiNS_1CILi1024EEEEEC2ERKiS6_RKS3_) ;  /* 0xffffb6e000007944 */ /* 0x020fea0003c3ffff */
[----:B------:R-:W-:-:S04]  /*c4b0*/  MOV R5, 0x0 ;  /* 0x0000000000057802 */ /* 0x000fc80000000f00 */
[----:B------:R-:W-:Y:S05]  /*c4c0*/  RET.REL.NODEC R4 `(_ZN7cutlass13device_kernelIN5flash19enable_sm80_to_sm89INS1_16FlashAttnBwdSm80INS1_25CollectiveMainloopBwdSm80ILi2ELi2EN4cute5tupleIJNS5_1CILi128EEES8_NS7_ILi64EEEEEENS_10bfloat16_tEfNS_4arch4Sm80ELb1ELb0ELb1ELb0ELb1ELb0ELb0ELb0ELi2ELi4ELi4ELi4ELb0EEENS1_21CollectiveEpilogueBwdISA_SB_SD_Li256ELb0ELb0ELi2EEENS1_25SingleTileBwdLPTSchedulerILb0ELi128ELb1EEEEEEEEEvNT_6ParamsE) ;  /* 0xffff3b3004007950 */ /* 0x000fea0003c3ffff */
        .type           $_ZN7cutlass13device_kernelIN5flash19enable_sm80_to_sm89INS1_16FlashAttnBwdSm80INS1_25CollectiveMainloopBwdSm80ILi2ELi2EN4cute5tupleIJNS5_1CILi128EEES8_NS7_ILi64EEEEEENS_10bfloat16_tEfNS_4arch4Sm80ELb1ELb0ELb1ELb0ELb1ELb0ELb0ELb0ELi2ELi4ELi4ELi4ELb0EEENS1_21CollectiveEpilogueBwdISA_SB_SD_Li256ELb0ELb0ELi2EEENS1_25SingleTileBwdLPTSchedulerILb0ELi128ELb1EEEEEEEEEvNT_6ParamsE$_ZZN4cute12filter_tupleINS_5tupleIJNS1_IJiiEEENS_1CILi8192EEEEEEZNS_16flatten_to_tupleIS5_EEDaRKT_EUlRKT_E_EEDaS9_OT0_ENKUlDpSC_E_clIJS2_NS1_IJS4_EEEEEEDaSG_,@function
        .size           $_ZN7cutlass13device_kernelIN5flash19enable_sm80_to_sm89INS1_16FlashAttnBwdSm80INS1_25CollectiveMainloopBwdSm80ILi2ELi2EN4cute5tupleIJNS5_1CILi128EEES8_NS7_ILi64EEEEEENS_10bfloat16_tEfNS_4arch4Sm80ELb1ELb0ELb1ELb0ELb1ELb0ELb0ELb0ELi2ELi4ELi4ELi4ELb0EEENS1_21CollectiveEpilogueBwdISA_SB_SD_Li256ELb0ELb0ELi2EEENS1_25SingleTileBwdLPTSchedulerILb0ELi128ELb1EEEEEEEEEvNT_6ParamsE$_ZZN4cute12filter_tupleINS_5tupleIJNS1_IJiiEEENS_1CILi8192EEEEEEZNS_16flatten_to_tupleIS5_EEDaRKT_EUlRKT_E_EEDaS9_OT0_ENKUlDpSC_E_clIJS2_NS1_IJS4_EEEEEEDaSG_,($_ZN7cutlass13device_kernelIN5flash19enable_sm80_to_sm89INS1_16FlashAttnBwdSm80INS1_25CollectiveMainloopBwdSm80ILi2ELi2EN4cute5tupleIJNS5_1CILi128EEES8_NS7_ILi64EEEEEENS_10bfloat16_tEfNS_4arch4Sm80ELb1ELb0ELb1ELb0ELb1ELb0ELb0ELb0ELi2ELi4ELi4ELi4ELb0EEENS1_21CollectiveEpilogueBwdISA_SB_SD_Li256ELb0ELb0ELi2EEENS1_25SingleTileBwdLPTSchedulerILb0ELi128ELb1EEEEEEEEEvNT_6ParamsE$_ZZN4cute12filter_tupleINS_5tupleIJNS_10UnderscoreES2_NS_1CILi0EEEEEENS1_IJNS1_IJNS3_ILi1EEES4_EEEiNS3_ILi1024EEEEEEZNS_5sliceIS5_S9_EEDaRKT_RKT0_EUlRKT_RKT0_E_EEDaSD_SG_OT1_ENKUlDpSJ_E_clIJNS1_IJS7_EEENS1_IJiEEENS1_IJEEEEEEDaSQ_ - $_ZN7cutlass13device_kernelIN5flash19enable_sm80_to_sm89INS1_16FlashAttnBwdSm80INS1_25CollectiveMainloopBwdSm80ILi2ELi2EN4cute5tupleIJNS5_1CILi128EEES8_NS7_ILi64EEEEEENS_10bfloat16_tEfNS_4arch4Sm80ELb1ELb0ELb1ELb0ELb1ELb0ELb0ELb0ELi2ELi4ELi4ELi4ELb0EEENS1_21CollectiveEpilogueBwdISA_SB_SD_Li256ELb0ELb0ELi2EEENS1_25SingleTileBwdLPTSchedulerILb0ELi128ELb1EEEEEEEEEvNT_6ParamsE$_ZZN4cute12filter_tupleINS_5tupleIJNS1_IJiiEEENS_1CILi8192EEEEEEZNS_16flatten_to_tupleIS5_EEDaRKT_EUlRKT_E_EEDaS9_OT0_ENKUlDpSC_E_clIJS2_NS1_IJS4_EEEEEEDaSG_)
$_ZN7cutlass13device_kernelIN5flash19enable_sm80_to_sm89INS1_16FlashAttnBwdSm80INS1_25CollectiveMainloopBwdSm80ILi2ELi2EN4cute5tupleIJNS5_1CILi128EEES8_NS7_ILi64EEEEEENS_10bfloat16_tEfNS_4arch4Sm80ELb1ELb0ELb1ELb0ELb1ELb0ELb0ELb0ELi2ELi4ELi4ELi4ELb0EEENS1_21CollectiveEpilogueBwdISA_SB_SD_Li256ELb0ELb0ELi2EEENS1_25SingleTileBwdLPTSchedulerILb0ELi128ELb1EEEEEEEEEvNT_6ParamsE$_ZZN4cute12filter_tupleINS_5tupleIJNS1_IJiiEEENS_1CILi8192EEEEEEZNS_16flatten_to_tupleIS5_EEDaRKT_EUlRKT_E_EEDaS9_OT0_ENKUlDpSC_E_clIJS2_NS1_IJS4_EEEEEEDaSG_:
[----:B------:R-:W-:-:S06]  /*c4d0*/  IADD3 R10, R5, -c[0x0][0x20], RZ ;  /* 0x80000800050a7a10 */ /* 0x000fcc0007ffe0ff */
[----:B------:R-:W5:Y:S01]  /*c4e0*/  LDL R10, [R10] ;  /* 0x000000000a0a7983 */ /* 0x000f620000100800 */
[----:B------:R-:W-:Y:S02]  /*c4f0*/  IADD3 R3, R1, 0x1688, RZ ;  /* 0x0000168801037810 */ /* 0x000fe40007ffe0ff */
[----:B------:R-:W-:Y:S02]  /*c500*/  IADD3 R2, R5, 0x4, RZ ;  /* 0x0000000405027810 */ /* 0x000fe40007ffe0ff */
[----:B------:R-:W-:Y:S02]  /*c510*/  IADD3 R3, R3, c[0x0][0x20], RZ ;  /* 0x0000080003037a10 */ /* 0x000fe40007ffe0ff */
[----:B------:R-:W-:Y:S02]  /*c520*/  MOV R8, 0xc540 ;  /* 0x0000c54000087802 */ /* 0x000fe40000000f00 */
[----:B-----5:R-:W-:Y:S05]  /*c530*/  CALL.REL.NOINC `($_ZN7cutlass13device_kernelIN5flash19enable_sm80_to_sm89INS1_16FlashAttnBwdSm80INS1_25CollectiveMainloopBwdSm80ILi2ELi2EN4cute5tupleIJNS5_1CILi128EEES8_NS7_ILi64EEEEEENS_10bfloat16_tEfNS_4arch4Sm80ELb1ELb0ELb1ELb0ELb1ELb0ELb0ELb0ELi2ELi4ELi4ELi4ELb0EEENS1_21CollectiveEpilogueBwdISA_SB_SD_Li256ELb0ELb0ELi2EEENS1_25SingleTileBwdLPTSchedulerILb0ELi128ELb1EEEEEEEEEvNT_6ParamsE$_ZN4cute3eso3ESOILb0ELb0EJiiNS_1CILi8192EEEEEC2ERKiS6_RKS3_) ;  /* 0xffffb7c000007944 */ /* 0x020fea0003c3ffff */
[----:B-1----:R1:W5:Y:S01]  /*c540*/  LDL.64 R2, [R1+0x1688] ;  /* 0x0016880001027983 */ /* 0x0023620000100a00 */
[----:B------:R-:W-:Y:S02]  /*c550*/  MOV R8, R6 ;  /* 0x0000000600087202 */ /* 0x000fe40000000f00 */
[----:B------:R-:W-:-:S04]  /*c560*/  MOV R9, 0x0 ;  /* 0x0000000000097802 */ /* 0x000fc80000000f00 */
[----:B------:R-:W-:Y:S05]  /*c570*/  RET.REL.NODEC R8 `(_ZN7cutlass13device_kernelIN5flash19enable_sm80_to_sm89INS1_16FlashAttnBwdSm80INS1_25CollectiveMainloopBwdSm80ILi2ELi2EN4cute5tupleIJNS5_1CILi128EEES8_NS7_ILi64EEEEEENS_10bfloat16_tEfNS_4arch4Sm80ELb1ELb0ELb1ELb0ELb1ELb0ELb0ELb0ELi2ELi4ELi4ELi4ELb0EEENS1_21CollectiveEpilogueBwdISA_SB_SD_Li256ELb0ELb0ELi2EEENS1_25SingleTileBwdLPTSchedulerILb0ELi128ELb1EEEEEEEEEvNT_6ParamsE) ;  /* 0xffff3a8008007950 */ /* 0x000fea0003c3ffff */
        .type           $_ZN7cutlass13device_kernelIN5flash19enable_sm80_to_sm89INS1_16FlashAttnBwdSm80INS1_25CollectiveMainloopBwdSm80ILi2ELi2EN4cute5tupleIJNS5_1CILi128EEES8_NS7_ILi64EEEEEENS_10bfloat16_tEfNS_4arch4Sm80ELb1ELb0ELb1ELb0ELb1ELb0ELb0ELb0ELi2ELi4ELi4ELi4ELb0EEENS1_21CollectiveEpilogueBwdISA_SB_SD_Li256ELb0ELb0ELi2EEENS1_25SingleTileBwdLPTSchedulerILb0ELi128ELb1EEEEEEEEEvNT_6ParamsE$_ZZN4cute12filter_tupleINS_5tupleIJNS_10UnderscoreES2_NS_1CILi0EEEEEENS1_IJNS1_IJNS3_ILi1EEES4_EEEiNS3_ILi1024EEEEEEZNS_5sliceIS5_S9_EEDaRKT_RKT0_EUlRKT_RKT0_E_EEDaSD_SG_OT1_ENKUlDpSJ_E_clIJNS1_IJS7_EEENS1_IJiEEENS1_IJEEEEEEDaSQ_,@function
        .size           $_ZN7cutlass13device_kernelIN5flash19enable_sm80_to_sm89INS1_16FlashAttnBwdSm80INS1_25CollectiveMainloopBwdSm80ILi2ELi2EN4cute5tupleIJNS5_1CILi128EEES8_NS7_ILi64EEEEEENS_10bfloat16_tEfNS_4arch4Sm80ELb1ELb0ELb1ELb0ELb1ELb0ELb0ELb0ELi2ELi4ELi4ELi4ELb0EEENS1_21CollectiveEpilogueBwdISA_SB_SD_Li256ELb0ELb0ELi2EEENS1_25SingleTileBwdLPTSchedulerILb0ELi128ELb1EEEEEEEEEvNT_6ParamsE$_ZZN4cute12filter_tupleINS_5tupleIJNS_10UnderscoreES2_NS_1CILi0EEEEEENS1_IJNS1_IJNS3_ILi1EEES4_EEEiNS3_ILi1024EEEEEEZNS_5sliceIS5_S9_EEDaRKT_RKT0_EUlRKT_RKT0_E_EEDaSD_SG_OT1_ENKUlDpSJ_E_clIJNS1_IJS7_EEENS1_IJiEEENS1_IJEEEEEEDaSQ_,($_ZN7cutlass13device_kernelIN5flash19enable_sm80_to_sm89INS1_16FlashAttnBwdSm80INS1_25CollectiveMainloopBwdSm80ILi2ELi2EN4cute5tupleIJNS5_1CILi128EEES8_NS7_ILi64EEEEEENS_10bfloat16_tEfNS_4arch4Sm80ELb1ELb0ELb1ELb0ELb1ELb0ELb0ELb0ELi2ELi4ELi4ELi4ELb0EEENS1_21CollectiveEpilogueBwdISA_SB_SD_Li256ELb0ELb0ELi2EEENS1_25SingleTileBwdLPTSchedulerILb0ELi128ELb1EEEEEEEEEvNT_6ParamsE$_ZZN4cute12filter_tupleINS_5tupleIJNS_10UnderscoreES2_S2_iEEENS1_IJNS1_IJNS_1CILi1EEENS4_ILi0EEEEEENS4_ILi4096EEENS1_IJiiEEENS1_IJS6_NS4_ILi8192EEEEEEEEEZNS_5sliceIS3_SC_EEDaRKT_RKT0_EUlRKT_RKT0_E_EEDaSG_SJ_OT1_ENKUlDpSM_E_clIJNS1_IJS7_EEENS1_IJS8_EEENS1_IJS9_EEENS1_IJEEEEEEDaST_ - $_ZN7cutlass13device_kernelIN5flash19enable_sm80_to_sm89INS1_16FlashAttnBwdSm80INS1_25CollectiveMainloopBwdSm80ILi2ELi2EN4cute5tupleIJNS5_1CILi128EEES8_NS7_ILi64EEEEEENS_10bfloat16_tEfNS_4arch4Sm80ELb1ELb0ELb1ELb0ELb1ELb0ELb0ELb0ELi2ELi4ELi4ELi4ELb0EEENS1_21CollectiveEpilogueBwdISA_SB_SD_Li256ELb0ELb0ELi2EEENS1_25SingleTileBwdLPTSchedulerILb0ELi128ELb1EEEEEEEEEvNT_6ParamsE$_ZZN4cute12filter_tupleINS_5tupleIJNS_10UnderscoreES2_NS_1CILi0EEEEEENS1_IJNS1_IJNS3_ILi1EEES4_EEEiNS3_ILi1024EEEEEEZNS_5sliceIS5_S9_EEDaRKT_RKT0_EUlRKT_RKT0_E_EEDaSD_SG_OT1_ENKUlDpSJ_E_clIJNS1_IJS7_EEENS1_IJiEEENS1_IJEEEEEEDaSQ_)
$_ZN7cutlass13device_kernelIN5flash19enable_sm80_to_sm89INS1_16FlashAttnBwdSm80INS1_25CollectiveMainloopBwdSm80ILi2ELi2EN4cute5tupleIJNS5_1CILi128EEES8_NS7_ILi64EEEEEENS_10bfloat16_tEfNS_4arch4Sm80ELb1ELb0ELb1ELb0ELb1ELb0ELb0ELb0ELi2ELi4ELi4ELi4ELb0EEENS1_21CollectiveEpilogueBwdISA_SB_SD_Li256ELb0ELb0ELi2EEENS1_25SingleTileBwdLPTSchedulerILb0ELi128ELb1EEEEEEEEEvNT_6ParamsE$_ZZN4cute12filter_tupleINS_5tupleIJNS_10UnderscoreES2_NS_1CILi0EEEEEENS1_IJNS1_IJNS3_ILi1EEES4_EEEiNS3_ILi1024EEEEEEZNS_5sliceIS5_S9_EEDaRKT_RKT0_EUlRKT_RKT0_E_EEDaSD_SG_OT1_ENKUlDpSJ_E_clIJNS1_IJS7_EEENS1_IJiEEENS1_IJEEEEEEDaSQ_:
[----:B------:R-:W-:Y:S02]  /*c580*/  IADD3 R2, R1, 0x1680, RZ ;  /* 0x0000168001027810 */ /* 0x000fe40007ffe0ff */
[----:B------:R-:W-:Y:S02]  /*c590*/  MOV R6, 0xc5c0 ;  /* 0x0000c5c000067802 */ /* 0x000fe40000000f00 */
[----:B------:R-:W-:Y:S02]  /*c5a0*/  IADD3 R2, R2, c[0x0][0x20], RZ ;  /* 0x0000080002027a10 */ /* 0x000fe40007ffe0ff */
[----:B------:R-:W-:Y:S05]  /*c5b0*/  CALL.REL.NOINC `($_ZN7cutlass13device_kernelIN5flash19enable_sm80_to_sm89INS1_16FlashAttnBwdSm80INS1_25CollectiveMainloopBwdSm80ILi2ELi2EN4cute5tupleIJNS5_1CILi128EEES8_NS7_ILi64EEEEEENS_10bfloat16_tEfNS_4arch4Sm80ELb1ELb0ELb1ELb0ELb1ELb0ELb0ELb0ELi2ELi4ELi4ELi4ELb0EEENS1_21CollectiveEpilogueBwdISA_SB_SD_Li256ELb0ELb0ELi2EEENS1_25SingleTileBwdLPTSchedulerILb0ELi128ELb1EEEEEEEEEvNT_6ParamsE$_ZN4cute3eso3ESOILb1ELb0EJNS_5tupleIJNS_1CILi1EEENS3_ILi0EEEEEEiEEC2ERKS6_RKi) ;  /* 0xffffd2b000007944 */ /* 0x000fea0003c3ffff */
[----:B-1----:R1:W5:Y:S01]  /*c5c0*/  LDL R3, [R1+0x1680] ;  /* 0x0016800001037983 */ /* 0x0023620000100800 */
[----:B------:R-:W-:-:S04]  /*c5d0*/  MOV R5, 0x0 ;  /* 0x0000000000057802 */ /* 0x000fc80000000f00 */
[----:B------:R-:W-:Y:S05]  /*c5e0*/  RET.REL.NODEC R4 `(_ZN7cutlass13device_kernelIN5flash19enable_sm80_to_sm89INS1_16FlashAttnBwdSm80INS1_25CollectiveMainloopBwdSm80ILi2ELi2EN4cute5tupleIJNS5_1CILi128EEES8_NS7_ILi64EEEEEENS_10bfloat16_tEfNS_4arch4Sm80ELb1ELb0ELb1ELb0ELb1ELb0ELb0ELb0ELi2ELi4ELi4ELi4ELb0EEENS1_21CollectiveEpilogueBwdISA_SB_SD_Li256ELb0ELb0ELi2EEENS1_25SingleTileBwdLPTSchedulerILb0ELi128ELb1EEEEEEEEEvNT_6ParamsE) ;  /* 0xffff3a1004007950 */ /* 0x000fea0003c3ffff */
        .type           $_ZN7cutlass13device_kernelIN5flash19enable_sm80_to_sm89INS1_16FlashAttnBwdSm80INS1_25CollectiveMainloopBwdSm80ILi2ELi2EN4cute5tupleIJNS5_1CILi128EEES8_NS7_ILi64EEEEEENS_10bfloat16_tEfNS_4arch4Sm80ELb1ELb0ELb1ELb0ELb1ELb0ELb0ELb0ELi2ELi4ELi4ELi4ELb0EEENS1_21CollectiveEpilogueBwdISA_SB_SD_Li256ELb0ELb0ELi2EEENS1_25SingleTileBwdLPTSchedulerILb0ELi128ELb1EEEEEEEEEvNT_6ParamsE$_ZZN4cute12filter_tupleINS_5tupleIJNS_10UnderscoreES2_S2_iEEENS1_IJNS1_IJNS_1CILi1EEENS4_ILi0EEEEEENS4_ILi4096EEENS1_IJiiEEENS1_IJS6_NS4_ILi8192EEEEEEEEEZNS_5sliceIS3_SC_EEDaRKT_RKT0_EUlRKT_RKT0_E_EEDaSG_SJ_OT1_ENKUlDpSM_E_clIJNS1_IJS7_EEENS1_IJS8_EEENS1_IJS9_EEENS1_IJEEEEEEDaST_,@function
        .size           $_ZN7cutlass13device_kernelIN5flash19enable_sm80_to_sm89INS1_16FlashAttnBwdSm80INS1_25CollectiveMainloopBwdSm80ILi2ELi2EN4cute5tupleIJNS5_1CILi128EEES8_NS7_ILi64EEEEEENS_10bfloat16_tEfNS_4arch4Sm80ELb1ELb0ELb1ELb0ELb1ELb0ELb0ELb0ELi2ELi4ELi4ELi4ELb0EEENS1_21CollectiveEpilogueBwdISA_SB_SD_Li256ELb0ELb0ELi2EEENS1_25SingleTileBwdLPTSchedulerILb0ELi128ELb1EEEEEEEEEvNT_6ParamsE$_ZZN4cute12filter_tupleINS_5tupleIJNS_10UnderscoreES2_S2_iEEENS1_IJNS1_IJNS_1CILi1EEENS4_ILi0EEEEEENS4_ILi4096EEENS1_IJiiEEENS1_IJS6_NS4_ILi8192EEEEEEEEEZNS_5sliceIS3_SC_EEDaRKT_RKT0_EUlRKT_RKT0_E_EEDaSG_SJ_OT1_ENKUlDpSM_E_clIJNS1_IJS7_EEENS1_IJS8_EEENS1_IJS9_EEENS1_IJEEEEEEDaST_,($_ZN7cutlass13device_kernelIN5flash19enable_sm80_to_sm89INS1_16FlashAttnBwdSm80INS1_25CollectiveMainloopBwdSm80ILi2ELi2EN4cute5tupleIJNS5_1CILi128EEES8_NS7_ILi64EEEEEENS_10bfloat16_tEfNS_4arch4Sm80ELb1ELb0ELb1ELb0ELb1ELb0ELb0ELb0ELi2ELi4ELi4ELi4ELb0EEENS1_21CollectiveEpilogueBwdISA_SB_SD_Li256ELb0ELb0ELi2EEENS1_25SingleTileBwdLPTSchedulerILb0ELi128ELb1EEEEEEEEEvNT_6ParamsE$_ZZN4cute12filter_tupleINS_5tupleIJNS_10UnderscoreES2_S2_iEEENS1_IJNS1_IJNS_1CILi1EEENS4_ILi0EEEEEEiNS4_ILi1024EEENS4_ILi8192EEEEEEZNS_5sliceIS3_SA_EEDaRKT_RKT0_EUlRKT_RKT0_E_EEDaSE_SH_OT1_ENKUlDpSK_E_clIJNS1_IJS7_EEENS1_IJiEEENS1_IJS8_EEENS1_IJEEEEEEDaSR_ - $_ZN7cutlass13device_kernelIN5flash19enable_sm80_to_sm89INS1_16FlashAttnBwdSm80INS1_25CollectiveMainloopBwdSm80ILi2ELi2EN4cute5tupleIJNS5_1CILi128EEES8_NS7_ILi64EEEEEENS_10bfloat16_tEfNS_4arch4Sm80ELb1ELb0ELb1ELb0ELb1ELb0ELb0ELb0ELi2ELi4ELi4ELi4ELb0EEENS1_21CollectiveEpilogueBwdISA_SB_SD_Li256ELb0ELb0ELi2EEENS1_25SingleTileBwdLPTSchedulerILb0ELi128ELb1EEEEEEEEEvNT_6ParamsE$_ZZN4cute12filter_tupleINS_5tupleIJNS_10UnderscoreES2_S2_iEEENS1_IJNS1_IJNS_1CILi1EEENS4_ILi0EEEEEENS4_ILi4096EEENS1_IJiiEEENS1_IJS6_NS4_ILi8192EEEEEEEEEZNS_5sliceIS3_SC_EEDaRKT_RKT0_EUlRKT_RKT0_E_EEDaSG_SJ_OT1_ENKUlDpSM_E_clIJNS1_IJS7_EEENS1_IJS8_EEENS1_IJS9_EEENS1_IJEEEEEEDaST_)
$_ZN7cutlass13device_kernelIN5flash19enable_sm80_to_sm89INS1_16FlashAttnBwdSm80INS1_25CollectiveMainloopBwdSm80ILi2ELi2EN4cute5tupleIJNS5_1CILi128EEES8_NS7_ILi64EEEEEENS_10bfloat16_tEfNS_4arch4Sm80ELb1ELb0ELb1ELb0ELb1ELb0ELb0ELb0ELi2ELi4ELi4ELi4ELb0EEENS1_21CollectiveEpilogueBwdISA_SB_SD_Li256ELb0ELb0ELi2EEENS1_25SingleTileBwdLPTSchedulerILb0ELi128ELb1EEEEEEEEEvNT_6ParamsE$_ZZN4cute12filter_tupleINS_5tupleIJNS_10UnderscoreES2_S2_iEEENS1_IJNS1_IJNS_1CILi1EEENS4_ILi0EEEEEENS4_ILi4096EEENS1_IJiiEEENS1_IJS6_NS4_ILi8192EEEEEEEEEZNS_5sliceIS3_SC_EEDaRKT_RKT0_EUlRKT_RKT0_E_EEDaSG_SJ_OT1_ENKUlDpSM_E_clIJNS1_IJS7_EEENS1_IJS8_EEENS1_IJS9_EEENS1_IJEEEEEEDaST_:
[----:B------:R-:W-:-:S05]  /*c5f0*/  IADD3 R8, R58, -c[0x0][0x20], RZ ;  /* 0x800008003a087a10 */ /* 0x000fca0007ffe0ff */
[----:B------:R1:W5:Y:S04]  /*c600*/  LDL R5, [R8] ;  /* 0x0000000008057983 */ /* 0x0003680000100800 */
[----:B------:R1:W5:Y:S01]  /*c610*/  LDL R3, [R8+0x4] ;  /* 0x0000040008037983 */ /* 0x0003620000100800 */
[----:B------:R-:W-:Y:S02]  /*c620*/  IADD3 R2, R1, 0x1380, RZ ;  /* 0x0000138001027810 */ /* 0x000fe40007ffe0ff */
[----:B------:R-:W-:Y:S02]  /*c630*/  MOV R6, 0xc660 ;  /* 0x0000c66000067802 */ /* 0x000fe40000000f00 */
[----:B------:R-:W-:Y:S02]  /*c640*/  IADD3 R2, R2, c[0x0][0x20], RZ ;  /* 0x0000080002027a10 */ /* 0x000fe40007ffe0ff */
[----:B-1---5:R-:W-:Y:S05]  /*c650*/  CALL.REL.NOINC `($_ZN7cutlass13device_kernelIN5flash19enable_sm80_to_sm89INS1_16FlashAttnBwdSm80INS1_25CollectiveMainloopBwdSm80ILi2ELi2EN4cute5tupleIJNS5_1CILi128EEES8_NS7_ILi64EEEEEENS_10bfloat16_tEfNS_4arch4Sm80ELb1ELb0ELb1ELb0ELb1ELb0ELb0ELb0ELi2ELi4ELi4ELi4ELb0EEENS1_21CollectiveEpilogueBwdISA_SB_SD_Li256ELb0ELb0ELi2EEENS1_25SingleTileBwdLPTSchedulerILb0ELi128ELb1EEEEEEEEEvNT_6ParamsE$_ZN4cute3eso3ESOILb1ELb0EJNS_5tupleIJNS_1CILi1EEENS3_ILi0EEEEEENS3_ILi4096EEENS2_IJiiEEEEEC2ERKS6_RKS7_RKS8_) ;  /* 0xffffd1b000007944 */ /* 0x022fea0003c3ffff */
[----:B-1----:R1:W5:Y:S01]  /*c660*/  LDL.64 R2, [R1+0x1380] ;  /* 0x0013800001027983 */ /* 0x0023620000100a00 */
[----:B------:R-:W-:-:S04]  /*c670*/  MOV R5, 0x0 ;  /* 0x0000000000057802 */ /* 0x000fc80000000f00 */
[----:B------:R-:W-:Y:S05]  /*c680*/  RET.REL.NODEC R4 `(_ZN7cutlass13device_kernelIN5flash19enable_sm80_to_sm89INS1_16FlashAttnBwdSm80INS1_25CollectiveMainloopBwdSm80ILi2ELi2EN4cute5tupleIJNS5_1CILi128EEES8_NS7_ILi64EEEEEENS_10bfloat16_tEfNS_4arch4Sm80ELb1ELb0ELb1ELb0ELb1ELb0ELb0ELb0ELi2ELi4ELi4ELi4ELb0EEENS1_21CollectiveEpilogueBwdISA_SB_SD_Li256ELb0ELb0ELi2EEENS1_25SingleTileBwdLPTSchedulerILb0ELi128ELb1EEEEEEEEEvNT_6ParamsE) ;  /* 0xffff397004007950 */ /* 0x000fea0003c3ffff */
        .type           $_ZN7cutlass13device_kernelIN5flash19enable_sm80_to_sm89INS1_16FlashAttnBwdSm80INS1_25CollectiveMainloopBwdSm80ILi2ELi2EN4cute5tupleIJNS5_1CILi128EEES8_NS7_ILi64EEEEEENS_10bfloat16_tEfNS_4arch4Sm80ELb1ELb0ELb1ELb0ELb1ELb0ELb0ELb0ELi2ELi4ELi4ELi4ELb0EEENS1_21CollectiveEpilogueBwdISA_SB_SD_Li256ELb0ELb0ELi2EEENS1_25SingleTileBwdLPTSchedulerILb0ELi128ELb1EEEEEEEEEvNT_6ParamsE$_ZZN4cute12filter_tupleINS_5tupleIJNS_10UnderscoreES2_S2_iEEENS1_IJNS1_IJNS_1CILi1EEENS4_ILi0EEEEEEiNS4_ILi1024EEENS4_ILi8192EEEEEEZNS_5sliceIS3_SA_EEDaRKT_RKT0_EUlRKT_RKT0_E_EEDaSE_SH_OT1_ENKUlDpSK_E_clIJNS1_IJS7_EEENS1_IJiEEENS1_IJS8_EEENS1_IJEEEEEEDaSR_,@function
        .size           $_ZN7cutlass13device_kernelIN5flash19enable_sm80_to_sm89INS1_16FlashAttnBwdSm80INS1_25CollectiveMainloopBwdSm80ILi2ELi2EN4cute5tupleIJNS5_1CILi128EEES8_NS7_ILi64EEEEEENS_10bfloat16_tEfNS_4arch4Sm80ELb1ELb0ELb1ELb0ELb1ELb0ELb0ELb0ELi2ELi4ELi4ELi4ELb0EEENS1_21CollectiveEpilogueBwdISA_SB_SD_Li256ELb0ELb0ELi2EEENS1_25SingleTileBwdLPTSchedulerILb0ELi128ELb1EEEEEEEEEvNT_6ParamsE$_ZZN4cute12filter_tupleINS_5tupleIJNS_10UnderscoreES2_S2_iEEENS1_IJNS1_IJNS_1CILi1EEENS4_ILi0EEEEEEiNS4_ILi1024EEENS4_ILi8192EEEEEEZNS_5sliceIS3_SA_EEDaRKT_RKT0_EUlRKT_RKT0_E_EEDaSE_SH_OT1_ENKUlDpSK_E_clIJNS1_IJS7_EEENS1_IJiEEENS1_IJS8_EEENS1_IJEEEEEEDaSR_,($_ZN7cutlass13device_kernelIN5flash19enable_sm80_to_sm89INS1_16FlashAttnBwdSm80INS1_25CollectiveMainloopBwdSm80ILi2ELi2EN4cute5tupleIJNS5_1CILi128EEES8_NS7_ILi64EEEEEENS_10bfloat16_tEfNS_4arch4Sm80ELb1ELb0ELb1ELb0ELb1ELb0ELb0ELb0ELi2ELi4ELi4ELi4ELb0EEENS1_21CollectiveEpilogueBwdISA_SB_SD_Li256ELb0ELb0ELi2EEENS1_25SingleTileBwdLPTSchedulerILb0ELi128ELb1EEEEEEEEEvNT_6ParamsE$_ZZN4cute12filter_tupleINS_5tupleIJNS_10UnderscoreES2_S2_iEEENS1_IJNS1_IJNS_1CILi1EEENS4_ILi0EEEEEElS6_lEEEZNS_5sliceIS3_S8_EEDaRKT_RKT0_EUlRKT_RKT0_E_EEDaSC_SF_OT1_ENKUlDpSI_E_clIJNS1_IJS7_EEENS1_IJlEEENS1_IJS6_EEENS1_IJEEEEEEDaSP_ - $_ZN7cutlass13device_kernelIN5flash19enable_sm80_to_sm89INS1_16FlashAttnBwdSm80INS1_25CollectiveMainloopBwdSm80ILi2ELi2EN4cute5tupleIJNS5_1CILi128EEES8_NS7_ILi64EEEEEENS_10bfloat16_tEfNS_4arch4Sm80ELb1ELb0ELb1ELb0ELb1ELb0ELb0ELb0ELi2ELi4ELi4ELi4ELb0EEENS1_21CollectiveEpilogueBwdISA_SB_SD_Li256ELb0ELb0ELi2EEENS1_25SingleTileBwdLPTSchedulerILb0ELi128ELb1EEEEEEEEEvNT_6ParamsE$_ZZN4cute12filter_tupleINS_5tupleIJNS_10UnderscoreES2_S2_iEEENS1_IJNS1_IJNS_1CILi1EEENS4_ILi0EEEEEEiNS4_ILi1024EEENS4_ILi8192EEEEEEZNS_5sliceIS3_SA_EEDaRKT_RKT0_EUlRKT_RKT0_E_EEDaSE_SH_OT1_ENKUlDpSK_E_clIJNS1_IJS7_EEENS1_IJiEEENS1_IJS8_EEENS1_IJEEEEEEDaSR_)
$_ZN7cutlass13device_kernelIN5flash19enable_sm80_to_sm89INS1_16FlashAttnBwdSm80INS1_25CollectiveMainloopBwdSm80ILi2ELi2EN4cute5tupleIJNS5_1CILi128EEES8_NS7_ILi64EEEEEENS_10bfloat16_tEfNS_4arch4Sm80ELb1ELb0ELb1ELb0ELb1ELb0ELb0ELb0ELi2ELi4ELi4ELi4ELb0EEENS1_21CollectiveEpilogueBwdISA_SB_SD_Li256ELb0ELb0ELi2EEENS1_25SingleTileBwdLPTSchedulerILb0ELi128ELb1EEEEEEEEEvNT_6ParamsE$_ZZN4cute12filter_tupleINS_5tupleIJNS_10UnderscoreES2_S2_iEEENS1_IJNS1_IJNS_1CILi1EEENS4_ILi0EEEEEEiNS4_ILi1024EEENS4_ILi8192EEEEEEZNS_5sliceIS3_SA_EEDaRKT_RKT0_EUlRKT_RKT0_E_EEDaSE_SH_OT1_ENKUlDpSK_E_clIJNS1_IJS7_EEENS1_IJiEEENS1_IJS8_EEENS1_IJEEEEEEDaSR_:
[----:B------:R-:W-:Y:S02]  /*c690*/  IADD3 R2, R1, 0x1380, RZ ;  /* 0x0000138001027810 */ /* 0x000fe40007ffe0ff */
[----:B------:R-:W-:Y:S02]  /*c6a0*/  MOV R8, 0xc6d0 ;  /* 0x0000c6d000087802 */ /* 0x000fe40000000f00 */
[----:B------:R-:W-:Y:S02]  /*c6b0*/  IADD3 R2, R2, c[0x0][0x20], RZ ;  /* 0x0000080002027a10 */ /* 0x000fe40007ffe0ff */
[----:B------:R-:W-:Y:S05]  /*c6c0*/  CALL.REL.NOINC `($_ZN7cutlass13device_kernelIN5flash19enable_sm80_to_sm89INS1_16FlashAttnBwdSm80INS1_25CollectiveMainloopBwdSm80ILi2ELi2EN4cute5tupleIJNS5_1CILi128EEES8_NS7_ILi64EEEEEENS_10bfloat16_tEfNS_4arch4Sm80ELb1ELb0ELb1ELb0ELb1ELb0ELb0ELb0ELi2ELi4ELi4ELi4ELb0EEENS1_21CollectiveEpilogueBwdISA_SB_SD_Li256ELb0ELb0ELi2EEENS1_25SingleTileBwdLPTSchedulerILb0ELi128ELb1EEEEEEEEEvNT_6ParamsE$_ZN4cute3eso3ESOILb1ELb0EJNS_5tupleIJNS_1CILi1EEENS3_ILi0EEEEEEiNS3_ILi1024EEEEEC2ERKS6_RKiRKS7_) ;  /* 0xffffd1e000007944 */ /* 0x000fea0003c3ffff */
[----:B-1----:R1:W5:Y:S01]  /*c6d0*/  LDL R3, [R1+0x1380] ;  /* 0x0013800001037983 */ /* 0x0023620000100800 */
[----:B------:R-:W-:Y:S02]  /*c6e0*/  MOV R8, R4 ;  /* 0x0000000400087202 */ /* 0x000fe40000000f00 */
[----:B------:R-:W-:-:S04]  /*c6f0*/  MOV R9, 0x0 ;  /* 0x0000000000097802 */ /* 0x000fc80000000f00 */
[----:B------:R-:W-:Y:S05]  /*c700*/  RET.REL.NODEC R8 `(_ZN7cutlass13device_kernelIN5flash19enable_sm80_to_sm89INS1_16FlashAttnBwdSm80INS1_25CollectiveMainloopBwdSm80ILi2ELi2EN4cute5tupleIJNS5_1CILi128EEES8_NS7_ILi64EEEEEENS_10bfloat16_tEfNS_4arch4Sm80ELb1ELb0ELb1ELb0ELb1ELb0ELb0ELb0ELi2ELi4ELi4ELi4ELb0EEENS1_21CollectiveEpilogueBwdISA_SB_SD_Li256ELb0ELb0ELi2EEENS1_25SingleTileBwdLPTSchedulerILb0ELi128ELb1EEEEEEEEEvNT_6ParamsE) ;  /* 0xffff38f008007950 */ /* 0x000fea0003c3ffff */
        .type           $_ZN7cutlass13device_kernelIN5flash19enable_sm80_to_sm89INS1_16FlashAttnBwdSm80INS1_25CollectiveMainloopBwdSm80ILi2ELi2EN4cute5tupleIJNS5_1CILi128EEES8_NS7_ILi64EEEEEENS_10bfloat16_tEfNS_4arch4Sm80ELb1ELb0ELb1ELb0ELb1ELb0ELb0ELb0ELi2ELi4ELi4ELi4ELb0EEENS1_21CollectiveEpilogueBwdISA_SB_SD_Li256ELb0ELb0ELi2EEENS1_25SingleTileBwdLPTSchedulerILb0ELi128ELb1EEEEEEEEEvNT_6ParamsE$_ZZN4cute12filter_tupleINS_5tupleIJNS_10UnderscoreES2_S2_iEEENS1_IJNS1_IJNS_1CILi1EEENS4_ILi0EEEEEElS6_lEEEZNS_5sliceIS3_S8_EEDaRKT_RKT0_EUlRKT_RKT0_E_EEDaSC_SF_OT1_ENKUlDpSI_E_clIJNS1_IJS7_EEENS1_IJlEEENS1_IJS6_EEENS1_IJEEEEEEDaSP_,@function
        .size           $_ZN7cutlass13device_kernelIN5flash19enable_sm80_to_sm89INS1_16FlashAttnBwdSm80INS1_25CollectiveMainloopBwdSm80ILi2ELi2EN4cute5tupleIJNS5_1CILi128EEES8_NS7_ILi64EEEEEENS_10bfloat16_tEfNS_4arch4Sm80ELb1ELb0ELb1ELb0ELb1ELb0ELb0ELb0ELi2ELi4ELi4ELi4ELb0EEENS1_21CollectiveEpilogueBwdISA_SB_SD_Li256ELb0ELb0ELi2EEENS1_25SingleTileBwdLPTSchedulerILb0ELi128ELb1EEEEEEEEEvNT_6ParamsE$_ZZN4cute12filter_tupleINS_5tupleIJNS_10UnderscoreES2_S2_iEEENS1_IJNS1_IJNS_1CILi1EEENS4_ILi0EEEEEElS6_lEEEZNS_5sliceIS3_S8_EEDaRKT_RKT0_EUlRKT_RKT0_E_EEDaSC_SF_OT1_ENKUlDpSI_E_clIJNS1_IJS7_EEENS1_IJlEEENS1_IJS6_EEENS1_IJEEEEEEDaSP_,($_ZN7cutlass13device_kernelIN5flash19enable_sm80_to_sm89INS1_16FlashAttnBwdSm80INS1_25CollectiveMainloopBwdSm80ILi2ELi2EN4cute5tupleIJNS5_1CILi128EEES8_NS7_ILi64EEEEEENS_10bfloat16_tEfNS_4arch4Sm80ELb1ELb0ELb1ELb0ELb1ELb0ELb0ELb0ELi2ELi4ELi4ELi4ELb0EEENS1_21CollectiveEpilogueBwdISA_SB_SD_Li256ELb0ELb0ELi2EEENS1_25SingleTileBwdLPTSchedulerILb0ELi128ELb1EEEEEEEEEvNT_6ParamsE$_ZZN4cute12filter_tupleINS_5tupleIJNS_10UnderscoreES2_iEEENS1_IJNS1_IJNS_1CILi1EEENS4_ILi0EEEEEEiNS4_ILi1024EEEEEEZNS_5sliceIS3_S9_EEDaRKT_RKT0_EUlRKT_RKT0_E_EEDaSD_SG_OT1_ENKUlDpSJ_E_clIJNS1_IJS7_EEENS1_IJiEEENS1_IJEEEEEEDaSQ_ - $_ZN7cutlass13device_kernelIN5flash19enable_sm80_to_sm89INS1_16FlashAttnBwdSm80INS1_25CollectiveMainloopBwdSm80ILi2ELi2EN4cute5tupleIJNS5_1CILi128EEES8_NS7_ILi64EEEEEENS_10bfloat16_tEfNS_4arch4Sm80ELb1ELb0ELb1ELb0ELb1ELb0ELb0ELb0ELi2ELi4ELi4ELi4ELb0EEENS1_21CollectiveEpilogueBwdISA_SB_SD_Li256ELb0ELb0ELi2EEENS1_25SingleTileBwdLPTSchedulerILb0ELi128ELb1EEEEEEEEEvNT_6ParamsE$_ZZN4cute12filter_tupleINS_5tupleIJNS_10UnderscoreES2_S2_iEEENS1_IJNS1_IJNS_1CILi1EEENS4_ILi0EEEEEElS6_lEEEZNS_5sliceIS3_S8_EEDaRKT_RKT0_EUlRKT_RKT0_E_EEDaSC_SF_OT1_ENKUlDpSI_E_clIJNS1_IJS7_EEENS1_IJlEEENS1_IJS6_EEENS1_IJEEEEEEDaSP_)
$_ZN7cutlass13device_kernelIN5flash19enable_sm80_to_sm89INS1_16FlashAttnBwdSm80INS1_25CollectiveMainloopBwdSm80ILi2ELi2EN4cute5tupleIJNS5_1CILi128EEES8_NS7_ILi64EEEEEENS_10bfloat16_tEfNS_4arch4Sm80ELb1ELb0ELb1ELb0ELb1ELb0ELb0ELb0ELi2ELi4ELi4ELi4ELb0EEENS1_21CollectiveEpilogueBwdISA_SB_SD_Li256ELb0ELb0ELi2EEENS1_25SingleTileBwdLPTSchedulerILb0ELi128ELb1EEEEEEEEEvNT_6ParamsE$_ZZN4cute12filter_tupleINS_5tupleIJNS_10UnderscoreES2_S2_iEEENS1_IJNS1_IJNS_1CILi1EEENS4_ILi0EEEEEElS6_lEEEZNS_5sliceIS3_S8_EEDaRKT_RKT0_EUlRKT_RKT0_E_EEDaSC_SF_OT1_ENKUlDpSI_E_clIJNS1_IJS7_EEENS1_IJlEEENS1_IJS6_EEENS1_IJEEEEEEDaSP_:
[----:B------:R-:W-:Y:S02]  /*c710*/  IADD3 R3, R1, 0x16a8, RZ ;  /* 0x000016a801037810 */ /* 0x000fe40007ffe0ff */
[----:B------:R-:W-:Y:S02]  /*c720*/  MOV R6, 0xc750 ;  /* 0x0000c75000067802 */ /* 0x000fe40000000f00 */
[----:B------:R-:W-:Y:S02]  /*c730*/  IADD3 R3, R3, c[0x0][0x20], RZ ;  /* 0x0000080003037a10 */ /* 0x000fe40007ffe0ff */
[----:B------:R-:W-:Y:S05]  /*c740*/  CALL.REL.NOINC `($_ZN7cutlass13device_kernelIN5flash19enable_sm80_to_sm89INS1_16FlashAttnBwdSm80INS1_25CollectiveMainloopBwdSm80ILi2ELi2EN4cute5tupleIJNS5_1CILi128EEES8_NS7_ILi64EEEEEENS_10bfloat16_tEfNS_4arch4Sm80ELb1ELb0ELb1ELb0ELb1ELb0ELb0ELb0ELi2ELi4ELi4ELi4ELb0EEENS1_21CollectiveEpilogueBwdISA_SB_SD_Li256ELb0ELb0ELi2EEENS1_25SingleTileBwdLPTSchedulerILb0ELi128ELb1EEEEEEEEEvNT_6ParamsE$_ZN4cute3eso3ESOILb1ELb0EJNS_5tupleIJNS_1CILi1EEENS3_ILi0EEEEEElS5_EEC2ERKS6_RKlRKS5_) ;  /* 0xffffd1a000007944 */ /* 0x000fea0003c3ffff */
[----:B-1----:R1:W5:Y:S01]  /*c750*/  LDL.64 R2, [R1+0x16a8] ;  /* 0x0016a80001027983 */ /* 0x0023620000100a00 */
[----:B------:R-:W-:-:S04]  /*c760*/  MOV R5, 0x0 ;  /* 0x0000000000057802 */ /* 0x000fc80000000f00 */
[----:B------:R-:W-:Y:S05]  /*c770*/  RET.REL.NODEC R4 `(_ZN7cutlass13device_kernelIN5flash19enable_sm80_to_sm89INS1_16FlashAttnBwdSm80INS1_25CollectiveMainloopBwdSm80ILi2ELi2EN4cute5tupleIJNS5_1CILi128EEES8_NS7_ILi64EEEEEENS_10bfloat16_tEfNS_4arch4Sm80ELb1ELb0ELb1ELb0ELb1ELb0ELb0ELb0ELi2ELi4ELi4ELi4ELb0EEENS1_21CollectiveEpilogueBwdISA_SB_SD_Li256ELb0ELb0ELi2EEENS1_25SingleTileBwdLPTSchedulerILb0ELi128ELb1EEEEEEEEEvNT_6ParamsE) ;  /* 0xffff388004007950 */ /* 0x000fea0003c3ffff */
        .type           $_ZN7cutlass13device_kernelIN5flash19enable_sm80_to_sm89INS1_16FlashAttnBwdSm80INS1_25CollectiveMainloopBwdSm80ILi2ELi2EN4cute5tupleIJNS5_1CILi128EEES8_NS7_ILi64EEEEEENS_10bfloat16_tEfNS_4arch4Sm80ELb1ELb0ELb1ELb0ELb1ELb0ELb0ELb0ELi2ELi4ELi4ELi4ELb0EEENS1_21CollectiveEpilogueBwdISA_SB_SD_Li256ELb0ELb0ELi2EEENS1_25SingleTileBwdLPTSchedulerILb0ELi128ELb1EEEEEEEEEvNT_6ParamsE$_ZZN4cute12filter_tupleINS_5tupleIJNS_10UnderscoreES2_iEEENS1_IJNS1_IJNS_1CILi1EEENS4_ILi0EEEEEEiNS4_ILi1024EEEEEEZNS_5sliceIS3_S9_EEDaRKT_RKT0_EUlRKT_RKT0_E_EEDaSD_SG_OT1_ENKUlDpSJ_E_clIJNS1_IJS7_EEENS1_IJiEEENS1_IJEEEEEEDaSQ_,@function
        .size           $_ZN7cutlass13device_kernelIN5flash19enable_sm80_to_sm89INS1_16FlashAttnBwdSm80INS1_25CollectiveMainloopBwdSm80ILi2ELi2EN4cute5tupleIJNS5_1CILi128EEES8_NS7_ILi64EEEEEENS_10bfloat16_tEfNS_4arch4Sm80ELb1ELb0ELb1ELb0ELb1ELb0ELb0ELb0ELi2ELi4ELi4ELi4ELb0EEENS1_21CollectiveEpilogueBwdISA_SB_SD_Li256ELb0ELb0ELi2EEENS1_25SingleTileBwdLPTSchedulerILb0ELi128ELb1EEEEEEEEEvNT_6ParamsE$_ZZN4cute12filter_tupleINS_5tupleIJNS_10UnderscoreES2_iEEENS1_IJNS1_IJNS_1CILi1EEENS4_ILi0EEEEEEiNS4_ILi1024EEEEEEZNS_5sliceIS3_S9_EEDaRKT_RKT0_EUlRKT_RKT0_E_EEDaSD_SG_OT1_ENKUlDpSJ_E_clIJNS1_IJS7_EEENS1_IJiEEENS1_IJEEEEEEDaSQ_,($_ZN7cutlass13device_kernelIN5flash19enable_sm80_to_sm89INS1_16FlashAttnBwdSm80INS1_25CollectiveMainloopBwdSm80ILi2ELi2EN4cute5tupleIJNS5_1CILi128EEES8_NS7_ILi64EEEEEENS_10bfloat16_tEfNS_4arch4Sm80ELb1ELb0ELb1ELb0ELb1ELb0ELb0ELb0ELi2ELi4ELi4ELi4ELb0EEENS1_21CollectiveEpilogueBwdISA_SB_SD_Li256ELb0ELb0ELi2EEENS1_25SingleTileBwdLPTSchedulerILb0ELi128ELb1EEEEEEEEEvNT_6ParamsE$_ZZN4cute12filter_tupleINS_5tupleIJNS_1CILi0EEENS1_IJNS2_ILi1EEENS2_ILi512EEEiEEEEEEZNS_16flatten_to_tupleIS7_EEDaRKT_EUlRKT_E_EEDaSB_OT0_ENKUlDpSE_E_clIJNS1_IJS3_EEES6_EEEDaSI_ - $_ZN7cutlass13device_kernelIN5flash19enable_sm80_to_sm89INS1_16FlashAttnBwdSm80INS1_25CollectiveMainloopBwdSm80ILi2ELi2EN4cute5tupleIJNS5_1CILi128EEES8_NS7_ILi64EEEEEENS_10bfloat16_tEfNS_4arch4Sm80ELb1ELb0ELb1ELb0ELb1ELb0ELb0ELb0ELi2ELi4ELi4ELi4ELb0EEENS1_21CollectiveEpilogueBwdISA_SB_SD_Li256ELb0ELb0ELi2EEENS1_25SingleTileBwdLPTSchedulerILb0ELi128ELb1EEEEEEEEEvNT_6ParamsE$_ZZN4cute12filter_tupleINS_5tupleIJNS_10UnderscoreES2_iEEENS1_IJNS1_IJNS_1CILi1EEENS4_ILi0EEEEEEiNS4_ILi1024EEEEEEZNS_5sliceIS3_S9_EEDaRKT_RKT0_EUlRKT_RKT0_E_EEDaSD_SG_OT1_ENKUlDpSJ_E_clIJNS1_IJS7_EEENS1_IJiEEENS1_IJEEEEEEDaSQ_)
$_ZN7cutlass13device_kernelIN5flash19enable_sm80_to_sm89INS1_16FlashAttnBwdSm80INS1_25CollectiveMainloopBwdSm80ILi2ELi2EN4cute5tupleIJNS5_1CILi128EEES8_NS7_ILi64EEEEEENS_10bfloat16_tEfNS_4arch4Sm80ELb1ELb0ELb1ELb0ELb1ELb0ELb0ELb0ELi2ELi4ELi4ELi4ELb0EEENS1_21CollectiveEpilogueBwdISA_SB_SD_Li256ELb0ELb0ELi2EEENS1_25SingleTileBwdLPTSchedulerILb0ELi128ELb1EEEEEEEEEvNT_6ParamsE$_ZZN4cute12filter_tupleINS_5tupleIJNS_10UnderscoreES2_iEEENS1_IJNS1_IJNS_1CILi1EEENS4_ILi0EEEEEEiNS4_ILi1024EEEEEEZNS_5sliceIS3_S9_EEDaRKT_RKT0_EUlRKT_RKT0_E_EEDaSD_SG_OT1_ENKUlDpSJ_E_clIJNS1_IJS7_EEENS1_IJiEEENS1_IJEEEEEEDaSQ_:
[----:B------:R-:W-:Y:S02]  /*c780*/  IADD3 R2, R1, 0x1680, RZ ;  /* 0x0000168001027810 */ /* 0x000fe40007ffe0ff */
[----:B------:R-:W-:Y:S02]  /*c790*/  MOV R6, 0xc7c0 ;  /* 0x0000c7c000067802 */ /* 0x000fe40000000f00 */
[----:B------:R-:W-:Y:S02]  /*c7a0*/  IADD3 R2, R2, c[0x0][0x20], RZ ;  /* 0x0000080002027a10 */ /* 0x000fe40007ffe0ff */
[----:B------:R-:W-:Y:S05]  /*c7b0*/  CALL.REL.NOINC `($_ZN7cutlass13device_kernelIN5flash19enable_sm80_to_sm89INS1_16FlashAttnBwdSm80INS1_25CollectiveMainloopBwdSm80ILi2ELi2EN4cute5tupleIJNS5_1CILi128EEES8_NS7_ILi64EEEEEENS_10bfloat16_tEfNS_4arch4Sm80ELb1ELb0ELb1ELb0ELb1ELb0ELb0ELb0ELi2ELi4ELi4ELi4ELb0EEENS1_21CollectiveEpilogueBwdISA_SB_SD_Li256ELb0ELb0ELi2EEENS1_25SingleTileBwdLPTSchedulerILb0ELi128ELb1EEEEEEEEEvNT_6ParamsE$_ZN4cute3eso3ESOILb1ELb0EJNS_5tupleIJNS_1CILi1EEENS3_ILi0EEEEEEiEEC2ERKS6_RKi) ;  /* 0xffffd0b000007944 */ /* 0x000fea0003c3ffff */
[----:B-1----:R1:W5:Y:S01]  /*c7c0*/  LDL R3, [R1+0x1680] ;  /* 0x0016800001037983 */ /* 0x0023620000100800 */
[----:B------:R-:W-:Y:S02]  /*c7d0*/  MOV R6, R4 ;  /* 0x0000000400067202 */ /* 0x000fe40000000f00 */
[----:B------:R-:W-:-:S04]  /*c7e0*/  MOV R7, 0x0 ;  /* 0x0000000000077802 */ /* 0x000fc80000000f00 */
[----:B------:R-:W-:Y:S05]  /*c7f0*/  RET.REL.NODEC R6 `(_ZN7cutlass13device_kernelIN5flash19enable_sm80_to_sm89INS1_16FlashAttnBwdSm80INS1_25CollectiveMainloopBwdSm80ILi2ELi2EN4cute5tupleIJNS5_1CILi128EEES8_NS7_ILi64EEEEEENS_10bfloat16_tEfNS_4arch4Sm80ELb1ELb0ELb1ELb0ELb1ELb0ELb0ELb0ELi2ELi4ELi4ELi4ELb0EEENS1_21CollectiveEpilogueBwdISA_SB_SD_Li256ELb0ELb0ELi2EEENS1_25SingleTileBwdLPTSchedulerILb0ELi128ELb1EEEEEEEEEvNT_6ParamsE) ;  /* 0xffff380006007950 */ /* 0x000fea0003c3ffff */
        .type           $_ZN7cutlass13device_kernelIN5flash19enable_sm80_to_sm89INS1_16FlashAttnBwdSm80INS1_25CollectiveMainloopBwdSm80ILi2ELi2EN4cute5tupleIJNS5_1CILi128EEES8_NS7_ILi64EEEEEENS_10bfloat16_tEfNS_4arch4Sm80ELb1ELb0ELb1ELb0ELb1ELb0ELb0ELb0ELi2ELi4ELi4ELi4ELb0EEENS1_21CollectiveEpilogueBwdISA_SB_SD_Li256ELb0ELb0ELi2EEENS1_25SingleTileBwdLPTSchedulerILb0ELi128ELb1EEEEEEEEEvNT_6ParamsE$_ZZN4cute12filter_tupleINS_5tupleIJNS_1CILi0EEENS1_IJNS2_ILi1EEENS2_ILi512EEEiEEEEEEZNS_16flatten_to_tupleIS7_EEDaRKT_EUlRKT_E_EEDaSB_OT0_ENKUlDpSE_E_clIJNS1_IJS3_EEES6_EEEDaSI_,@function
        .size           $_ZN7cutlass13device_kernelIN5flash19enable_sm80_to_sm89INS1_16FlashAttnBwdSm80INS1_25CollectiveMainloopBwdSm80ILi2ELi2EN4cute5tupleIJNS5_1CILi128EEES8_NS7_ILi64EEEEEENS_10bfloat16_tEfNS_4arch4Sm80ELb1ELb0ELb1ELb0ELb1ELb0ELb0ELb0ELi2ELi4ELi4ELi4ELb0EEENS1_21CollectiveEpilogueBwdISA_SB_SD_Li256ELb0ELb0ELi2EEENS1_25SingleTileBwdLPTSchedulerILb0ELi128ELb1EEEEEEEEEvNT_6ParamsE$_ZZN4cute12filter_tupleINS_5tupleIJNS_1CILi0EEENS1_IJNS2_ILi1EEENS2_ILi512EEEiEEEEEEZNS_16flatten_to_tupleIS7_EEDaRKT_EUlRKT_E_EEDaSB_OT0_ENKUlDpSE_E_clIJNS1_IJS3_EEES6_EEEDaSI_,($_ZN7cutlass13device_kernelIN5flash19enable_sm80_to_sm89INS1_16FlashAttnBwdSm80INS1_25CollectiveMainloopBwdSm80ILi2ELi2EN4cute5tupleIJNS5_1CILi128EEES8_NS7_ILi64EEEEEENS_10bfloat16_tEfNS_4arch4Sm80ELb1ELb0ELb1ELb0ELb1ELb0ELb0ELb0ELi2ELi4ELi4ELi4ELb0EEENS1_21CollectiveEpilogueBwdISA_SB_SD_Li256ELb0ELb0ELi2EEENS1_25SingleTileBwdLPTSchedulerILb0ELi128ELb1EEEEEEEEEvNT_6ParamsE$_ZZN4cute12filter_tupleINS_5tupleIJNS_1CILi0EEENS_10UnderscoreEEEENS1_IJNS1_IJS3_S3_EEEiEEEZNS_6detail10lift_sliceIS5_S7_EEDaRKT_RKT0_EUlRKT_RKT0_E_EEDaSC_SF_OT1_ENKUlDpSI_E_clIJNS1_IJEEENS1_IJiEEEEEEDaSP_ - $_ZN7cutlass13device_kernelIN5flash19enable_sm80_to_sm89INS1_16FlashAttnBwdSm80INS1_25CollectiveMainloopBwdSm80ILi2ELi2EN4cute5tupleIJNS5_1CILi128EEES8_NS7_ILi64EEEEEENS_10bfloat16_tEfNS_4arch4Sm80ELb1ELb0ELb1ELb0ELb1ELb0ELb0ELb0ELi2ELi4ELi4ELi4ELb0EEENS1_21CollectiveEpilogueBwdISA_SB_SD_Li256ELb0ELb0ELi2EEENS1_25SingleTileBwdLPTSchedulerILb0ELi128ELb1EEEEEEEEEvNT_6ParamsE$_ZZN4cute12filter_tupleINS_5tupleIJNS_1CILi0EEENS1_IJNS2_ILi1EEENS2_ILi512EEEiEEEEEEZNS_16flatten_to_tupleIS7_EEDaRKT_EUlRKT_E_EEDaSB_OT0_ENKUlDpSE_E_clIJNS1_IJS3_EEES6_EEEDaSI_)
$_ZN7cutlass13device_kernelIN5flash19enable_sm80_to_sm89INS1_16FlashAttnBwdSm80INS1_25CollectiveMainloopBwdSm80ILi2ELi2EN4cute5tupleIJNS5_1CILi128EEES8_NS7_ILi64EEEEEENS_10bfloat16_tEfNS_4arch4Sm80ELb1ELb0ELb1ELb0ELb1ELb0ELb0ELb0ELi2ELi4ELi4ELi4ELb0EEENS1_21CollectiveEpilogueBwdISA_SB_SD_Li256ELb0ELb0ELi2EEENS1_25SingleTileBwdLPTSchedulerILb0ELi128ELb1EEEEEEEEEvNT_6ParamsE$_ZZN4cute12filter_tupleINS_5tupleIJNS_1CILi0EEENS1_IJNS2_ILi1EEENS2_ILi512EEEiEEEEEEZNS_16flatten_to_tupleIS7_EEDaRKT_EUlRKT_E_EEDaSB_OT0_ENKUlDpSE_E_clIJNS1_IJS3_EEES6_EEEDaSI_:
[----:B------:R-:W-:Y:S02]  /*c800*/  IADD3 R2, R1, 0x1380, RZ ;  /* 0x0000138001027810 */ /* 0x000fe40007ffe0ff */
[----:B------:R-:W-:Y:S02]  /*c810*/  MOV R8, 0xc840 ;  /* 0x0000c84000087802 */ /* 0x000fe40000000f00 */
[----:B------:R-:W-:Y:S02]  /*c820*/  IADD3 R2, R2, c[0x0][0x20], RZ ;  /* 0x0000080002027a10 */ /* 0x000fe40007ffe0ff */
[----:B------:R-:W-:Y:S05]  /*c830*/  CALL.REL.NOINC `($_ZN7cutlass13device_kernelIN5flash19enable_sm80_to_sm89INS1_16FlashAttnBwdSm80INS1_25CollectiveMainloopBwdSm80ILi2ELi2EN4cute5tupleIJNS5_1CILi128EEES8_NS7_ILi64EEEEEENS_10bfloat16_tEfNS_4arch4Sm80ELb1ELb0ELb1ELb0ELb1ELb0ELb0ELb0ELi2ELi4ELi4ELi4ELb0EEENS1_21CollectiveEpilogueBwdISA_SB_SD_Li256ELb0ELb0ELi2EEENS1_25SingleTileBwdLPTSchedulerILb0ELi128ELb1EEEEEEEEEvNT_6ParamsE$_ZN4cute3eso3ESOILb1ELb0EJNS_1CILi0EEENS2_ILi1EEENS2_ILi512EEEiEEC2ERKS3_RKS4_RKS5_RKi) ;  /* 0xffffc01000007944 */ /* 0x000fea0003c3ffff */
[----:B-1----:R1:W5:Y:S01]  /*c840*/  LDL R2, [R1+0x1380] ;  /* 0x0013800001027983 */ /* 0x0023620000100800 */
[----:B------:R-:W-:-:S04]  /*c850*/  MOV R11, 0x0 ;  /* 0x00000000000b7802 */ /* 0x000fc80000000f00 */
[----:B------:R-:W-:Y:S05]  /*c860*/  RET.REL.NODEC R10 `(_ZN7cutlass13device_kernelIN5flash19enable_sm80_to_sm89INS1_16FlashAttnBwdSm80INS1_25CollectiveMainloopBwdSm80ILi2ELi2EN4cute5tupleIJNS5_1CILi128EEES8_NS7_ILi64EEEEEENS_10bfloat16_tEfNS_4arch4Sm80ELb1ELb0ELb1ELb0ELb1ELb0ELb0ELb0ELi2ELi4ELi4ELi4ELb0EEENS1_21CollectiveEpilogueBwdISA_SB_SD_Li256ELb0ELb0ELi2EEENS1_25SingleTileBwdLPTSchedulerILb0ELi128ELb1EEEEEEEEEvNT_6ParamsE) ;  /* 0xffff37900a007950 */ /* 0x000fea0003c3ffff */
        .type           $_ZN7cutlass13device_kernelIN5flash19enable_sm80_to_sm89INS1_16FlashAttnBwdSm80INS1_25CollectiveMainloopBwdSm80ILi2ELi2EN4cute5tupleIJNS5_1CILi128EEES8_NS7_ILi64EEEEEENS_10bfloat16_tEfNS_4arch4Sm80ELb1ELb0ELb1ELb0ELb1ELb0ELb0ELb0ELi2ELi4ELi4ELi4ELb0EEENS1_21CollectiveEpilogueBwdISA_SB_SD_Li256ELb0ELb0ELi2EEENS1_25SingleTileBwdLPTSchedulerILb0ELi128ELb1EEEEEEEEEvNT_6ParamsE$_ZZN4cute12filter_tupleINS_5tupleIJNS_1CILi0EEENS_10UnderscoreEEEENS1_IJNS1_IJS3_S3_EEEiEEEZNS_6detail10lift_sliceIS5_S7_EEDaRKT_RKT0_EUlRKT_RKT0_E_EEDaSC_SF_OT1_ENKUlDpSI_E_clIJNS1_IJEEENS1_IJiEEEEEEDaSP_,@function
        .size           $_ZN7cutlass13device_kernelIN5flash19enable_sm80_to_sm89INS1_16FlashAttnBwdSm80INS1_25CollectiveMainloopBwdSm80ILi2ELi2EN4cute5tupleIJNS5_1CILi128EEES8_NS7_ILi64EEEEEENS_10bfloat16_tEfNS_4arch4Sm80ELb1ELb0ELb1ELb0ELb1ELb0ELb0ELb0ELi2ELi4ELi4ELi4ELb0EEENS1_21CollectiveEpilogueBwdISA_SB_SD_Li256ELb0ELb0ELi2EEENS1_25SingleTileBwdLPTSchedulerILb0ELi128ELb1EEEEEEEEEvNT_6ParamsE$_ZZN4cute12filter_tupleINS_5tupleIJNS_1CILi0EEENS_10UnderscoreEEEENS1_IJNS1_IJS3_S3_EEEiEEEZNS_6detail10lift_sliceIS5_S7_EEDaRKT_RKT0_EUlRKT_RKT0_E_EEDaSC_SF_OT1_ENKUlDpSI_E_clIJNS1_IJEEENS1_IJiEEEEEEDaSP_,($_ZN7cutlass13device_kernelIN5flash19enable_sm80_to_sm89INS1_16FlashAttnBwdSm80INS1_25CollectiveMainloopBwdSm80ILi2ELi2EN4cute5tupleIJNS5_1CILi128EEES8_NS7_ILi64EEEEEENS_10bfloat16_tEfNS_4arch4Sm80ELb1ELb0ELb1ELb0ELb1ELb0ELb0ELb0ELi2ELi4ELi4ELi4ELb0EEENS1_21CollectiveEpilogueBwdISA_SB_SD_Li256ELb0ELb0ELi2EEENS1_25SingleTileBwdLPTSchedulerILb0ELi128ELb1EEEEEEEEEvNT_6ParamsE$_ZZN4cute12filter_tupleINS_5tupleIJNS_1CILi1024EEENS1_IJiiEEEEEEZNS_16flatten_to_tupleIS5_EEDaRKT_EUlRKT_E_EEDaS9_OT0_ENKUlDpSC_E_clIJNS1_IJS3_EEES4_EEEDaSG_ - $_ZN7cutlass13device_kernelIN5flash19enable_sm80_to_sm89INS1_16FlashAttnBwdSm80INS1_25CollectiveMainloopBwdSm80ILi2ELi2EN4cute5tupleIJNS5_1CILi128EEES8_NS7_ILi64EEEEEENS_10bfloat16_tEfNS_4arch4Sm80ELb1ELb0ELb1ELb0ELb1ELb0ELb0ELb0ELi2ELi4ELi4ELi4ELb0EEENS1_21CollectiveEpilogueBwdISA_SB_SD_Li256ELb0ELb0ELi2EEENS1_25SingleTileBwdLPTSchedulerILb0ELi128ELb1EEEEEEEEEvNT_6ParamsE$_ZZN4cute12filter_tupleINS_5tupleIJNS_1CILi0EEENS_10UnderscoreEEEENS1_IJNS1_IJS3_S3_EEEiEEEZNS_6detail10lift_sliceIS5_S7_EEDaRKT_RKT0_EUlRKT_RKT0_E_EEDaSC_SF_OT1_ENKUlDpSI_E_clIJNS1_IJEEENS1_IJiEEEEEEDaSP_)
$_ZN7cutlass13device_kernelIN5flash19enable_sm80_to_sm89INS1_16FlashAttnBwdSm80INS1_25CollectiveMainloopBwdSm80ILi2ELi2EN4cute5tupleIJNS5_1CILi128EEES8_NS7_ILi64EEEEEENS_10bfloat16_tEfNS_4arch4Sm80ELb1ELb0ELb1ELb0ELb1ELb0ELb0ELb0ELi2ELi4ELi4ELi4ELb0EEENS1_21CollectiveEpilogueBwdISA_SB_SD_Li256ELb0ELb0ELi2EEENS1_25SingleTileBwdLPTSchedulerILb0ELi128ELb1EEEEEEEEEvNT_6ParamsE$_ZZN4cute12filter_tupleINS_5tupleIJNS_1CILi0EEENS_10UnderscoreEEEENS1_IJNS1_IJS3_S3_EEEiEEEZNS_6detail10lift_sliceIS5_S7_EEDaRKT_RKT0_EUlRKT_RKT0_E_EEDaSC_SF_OT1_ENKUlDpSI_E_clIJNS1_IJEEENS1_IJiEEEEEEDaSP_:
[----:B------:R-:W-:Y:S02]  /*c870*/  IADD3 R2, R1, 0x1680, RZ ;  /* 0x0000168001027810 */ /* 0x000fe40007ffe0ff */
[----:B------:R-:W-:Y:S02]  /*c880*/  MOV R8, 0xc8b0 ;  /* 0x0000c8b000087802 */ /* 0x000fe40000000f00 */
[----:B------:R-:W-:Y:S02]  /*c890*/  IADD3 R2, R2, c[0x0][0x20], RZ ;  /* 0x0000080002027a10 */ /* 0x000fe40007ffe0ff */
[----:B------:R-:W-:Y:S05]  /*c8a0*/  CALL.REL.NOINC `($_ZN7cutlass13device_kernelIN5flash19enable_sm80_to_sm89INS1_16FlashAttnBwdSm80INS1_25CollectiveMainloopBwdSm80ILi2ELi2EN4cute5tupleIJNS5_1CILi128EEES8_NS7_ILi64EEEEEENS_10bfloat16_tEfNS_4arch4Sm80ELb1ELb0ELb1ELb0ELb1ELb0ELb0ELb0ELi2ELi4ELi4ELi4ELb0EEENS1_21CollectiveEpilogueBwdISA_SB_SD_Li256ELb0ELb0ELi2EEENS1_25SingleTileBwdLPTSchedulerILb0ELi128ELb1EEEEEEEEEvNT_6ParamsE$_ZN4cute3eso3ESOILb0ELb1EJiEEC2ERKi) ;  /* 0xffffb9a000007944 */ /* 0x000fea0003c3ffff */
[----:B-1----:R1:W5:Y:S01]  /*c8b0*/  LDL R2, [R1+0x1680] ;  /* 0x0016800001027983 */ /* 0x0023620000100800 */
[----:B------:R-:W-:-:S04]  /*c8c0*/  MOV R11, 0x0 ;  /* 0x00000000000b7802 */ /* 0x000fc80000000f00 */
[----:B------:R-:W-:Y:S05]  /*c8d0*/  RET.REL.NODEC R10 `(_ZN7cutlass13device_kernelIN5flash19enable_sm80_to_sm89INS1_16FlashAttnBwdSm80INS1_25CollectiveMainloopBwdSm80ILi2ELi2EN4cute5tupleIJNS5_1CILi128EEES8_NS7_ILi64EEEEEENS_10bfloat16_tEfNS_4arch4Sm80ELb1ELb0ELb1ELb0ELb1ELb0ELb0ELb0ELi2ELi4ELi4ELi4ELb0EEENS1_21CollectiveEpilogueBwdISA_SB_SD_Li256ELb0ELb0ELi2EEENS1_25SingleTileBwdLPTSchedulerILb0ELi128ELb1EEEEEEEEEvNT_6ParamsE) ;  /* 0xffff37200a007950 */ /* 0x000fea0003c3ffff */
        .type           $_ZN7cutlass13device_kernelIN5flash19enable_sm80_to_sm89INS1_16FlashAttnBwdSm80INS1_25CollectiveMainloopBwdSm80ILi2ELi2EN4cute5tupleIJNS5_1CILi128EEES8_NS7_ILi64EEEEEENS_10bfloat16_tEfNS_4arch4Sm80ELb1ELb0ELb1ELb0ELb1ELb0ELb0ELb0ELi2ELi4ELi4ELi4ELb0EEENS1_21CollectiveEpilogueBwdISA_SB_SD_Li256ELb0ELb0ELi2EEENS1_25SingleTileBwdLPTSchedulerILb0ELi128ELb1EEEEEEEEEvNT_6ParamsE$_ZZN4cute12filter_tupleINS_5tupleIJNS_1CILi1024EEENS1_IJiiEEEEEEZNS_16flatten_to_tupleIS5_EEDaRKT_EUlRKT_E_EEDaS9_OT0_ENKUlDpSC_E_clIJNS1_IJS3_EEES4_EEEDaSG_,@function
        .size           $_ZN7cutlass13device_kernelIN5flash19enable_sm80_to_sm89INS1_16FlashAttnBwdSm80INS1_25CollectiveMainloopBwdSm80ILi2ELi2EN4cute5tupleIJNS5_1CILi128EEES8_NS7_ILi64EEEEEENS_10bfloat16_tEfNS_4arch4Sm80ELb1ELb0ELb1ELb0ELb1ELb0ELb0ELb0ELi2ELi4ELi4ELi4ELb0EEENS1_21CollectiveEpilogueBwdISA_SB_SD_Li256ELb0ELb0ELi2EEENS1_25SingleTileBwdLPTSchedulerILb0ELi128ELb1EEEEEEEEEvNT_6ParamsE$_ZZN4cute12filter_tupleINS_5tupleIJNS_1CILi1024EEENS1_IJiiEEEEEEZNS_16flatten_to_tupleIS5_EEDaRKT_EUlRKT_E_EEDaS9_OT0_ENKUlDpSC_E_clIJNS1_IJS3_EEES4_EEEDaSG_,($_ZN7cutlass13device_kernelIN5flash19enable_sm80_to_sm89INS1_16FlashAttnBwdSm80INS1_25CollectiveMainloopBwdSm80ILi2ELi2EN4cute5tupleIJNS5_1CILi128EEES8_NS7_ILi64EEEEEENS_10bfloat16_tEfNS_4arch4Sm80ELb1ELb0ELb1ELb0ELb1ELb0ELb0ELb0ELi2ELi4ELi4ELi4ELb0EEENS1_21CollectiveEpilogueBwdISA_SB_SD_Li256ELb0ELb0ELi2EEENS1_25SingleTileBwdLPTSchedulerILb0ELi128ELb1EEEEEEEEEvNT_6ParamsE$_ZZN4cute12filter_tupleINS_5tupleIJNS_1CILi1EEENS1_IJNS2_ILi8EEEiiEEENS2_ILi64EEENS1_IJiNS2_ILi144EEENS2_ILi288EEEEEENS2_ILi512EEEEEEZNS_7flattenISB_EEDaRKT_EUlRKT_E_EEDaSF_OT0_ENKUlDpSI_E_clIJNS1_IJS3_EEES5_NS1_IJS6_EEES9_NS1_IJSA_EEEEEEDaSM_ - $_ZN7cutlass13device_kernelIN5flash19enable_sm80_to_sm89INS1_16FlashAttnBwdSm80INS1_25CollectiveMainloopBwdSm80ILi2ELi2EN4cute5tupleIJNS5_1CILi128EEES8_NS7_ILi64EEEEEENS_10bfloat16_tEfNS_4arch4Sm80ELb1ELb0ELb1ELb0ELb1ELb0ELb0ELb0ELi2ELi4ELi4ELi4ELb0EEENS1_21CollectiveEpilogueBwdISA_SB_SD_Li256ELb0ELb0ELi2EEENS1_25SingleTileBwdLPTSchedulerILb0ELi128ELb1EEEEEEEEEvNT_6ParamsE$_ZZN4cute12filter_tupleINS_5tupleIJNS_1CILi1024EEENS1_IJiiEEEEEEZNS_16flatten_to_tupleIS5_EEDaRKT_EUlRKT_E_EEDaS9_OT0_ENKUlDpSC_E_clIJNS1_IJS3_EEES4_EEEDaSG_)
$_ZN7cutlass13device_kernelIN5flash19enable_sm80_to_sm89INS1_16FlashAttnBwdSm80INS1_25CollectiveMainloopBwdSm80ILi2ELi2EN4cute5tupleIJNS5_1CILi128EEES8_NS7_ILi64EEEEEENS_10bfloat16_tEfNS_4arch4Sm80ELb1ELb0ELb1ELb0ELb1ELb0ELb0ELb0ELi2ELi4ELi4ELi4ELb0EEENS1_21CollectiveEpilogueBwdISA_SB_SD_Li256ELb0ELb0ELi2EEENS1_25SingleTileBwdLPTSchedulerILb0ELi128ELb1EEEEEEEEEvNT_6ParamsE$_ZZN4cute12filter_tupleINS_5tupleIJNS_1CILi1024EEENS1_IJiiEEEEEEZNS_16flatten_to_tupleIS5_EEDaRKT_EUlRKT_E_EEDaS9_OT0_ENKUlDpSC_E_clIJNS1_IJS3_EEES4_EEEDaSG_:
[----:B------:R-:W-:-:S06]  /*c8e0*/  IADD3 R8, R58, -c[0x0][0x20], RZ ;  /* 0x800008003a087a10 */ /* 0x000fcc0007ffe0ff */
[----:B------:R-:W5:Y:S01]  /*c8f0*/  LDL R8, [R8] ;  /* 0x0000000008087983 */ /* 0x000f620000100800 */
[----:B------:R-:W-:Y:S02]  /*c900*/  IADD3 R3, R1, 0x1380, RZ ;  /* 0x0000138001037810 */ /* 0x000fe40007ffe0ff */
[----:B------:R-:W-:Y:S02]  /*c910*/  IADD3 R2, R58, 0x4, RZ ;  /* 0x000000043a027810 */ /* 0x000fe40007ffe0ff */
[----:B------:R-:W-:Y:S02]  /*c920*/  IADD3 R3, R3, c[0x0][0x20], RZ ;  /* 0x0000080003037a10 */ /* 0x000fe40007ffe0ff */
[----:B------:R-:W-:Y:S02]  /*c930*/  MOV R6, 0xc950 ;  /* 0x0000c95000067802 */ /* 0x000fe40000000f00 */
[----:B-----5:R-:W-:Y:S05]  /*c940*/  CALL.REL.NOINC `($_ZN7cutlass13device_kernelIN5flash19enable_sm80_to_sm89INS1_16FlashAttnBwdSm80INS1_25CollectiveMainloopBwdSm80ILi2ELi2EN4cute5tupleIJNS5_1CILi128EEES8_NS7_ILi64EEEEEENS_10bfloat16_tEfNS_4arch4Sm80ELb1ELb0ELb1ELb0ELb1ELb0ELb0ELb0ELi2ELi4ELi4ELi4ELb0EEENS1_21CollectiveEpilogueBwdISA_SB_SD_Li256ELb0ELb0ELi2EEENS1_25SingleTileBwdLPTSchedulerILb0ELi128ELb1EEEEEEEEEvNT_6ParamsE$_ZN4cute3eso3ESOILb1ELb0EJNS_1CILi1024EEEiiEEC2ERKS3_RKiS8_) ;  /* 0xffffc0c000007944 */ /* 0x020fea0003c3ffff */
[----:B------:R-:W-:-:S04]  /*c950*/  MOV R5, 0x0 ;  /* 0x0000000000057802 */ /* 0x000fc80000000f00 */
[----:B------:R-:W-:Y:S05]  /*c960*/  RET.REL.NODEC R4 `(_ZN7cutlass13device_kernelIN5flash19enable_sm80_to_sm89INS1_16FlashAttnBwdSm80INS1_25CollectiveMainloopBwdSm80ILi2ELi2EN4cute5tupleIJNS5_1CILi128EEES8_NS7_ILi64EEEEEENS_10bfloat16_tEfNS_4arch4Sm80ELb1ELb0ELb1ELb0ELb1ELb0ELb0ELb0ELi2ELi4ELi4ELi4ELb0EEENS1_21CollectiveEpilogueBwdISA_SB_SD_Li256ELb0ELb0ELi2EEENS1_25SingleTileBwdLPTSchedulerILb0ELi128ELb1EEEEEEEEEvNT_6ParamsE) ;  /* 0xffff369004007950 */ /* 0x000fea0003c3ffff */
        .type           $_ZN7cutlass13device_kernelIN5flash19enable_sm80_to_sm89INS1_16FlashAttnBwdSm80INS1_25CollectiveMainloopBwdSm80ILi2ELi2EN4cute5tupleIJNS5_1CILi128EEES8_NS7_ILi64EEEEEENS_10bfloat16_tEfNS_4arch4Sm80ELb1ELb0ELb1ELb0ELb1ELb0ELb0ELb0ELi2ELi4ELi4ELi4ELb0EEENS1_21CollectiveEpilogueBwdISA_SB_SD_Li256ELb0ELb0ELi2EEENS1_25SingleTileBwdLPTSchedulerILb0ELi128ELb1EEEEEEEEEvNT_6ParamsE$_ZZN4cute12filter_tupleINS_5tupleIJNS_1CILi1EEENS1_IJNS2_ILi8EEEiiEEENS2_ILi64EEENS1_IJiNS2_ILi144EEENS2_ILi288EEEEEENS2_ILi512EEEEEEZNS_7flattenISB_EEDaRKT_EUlRKT_E_EEDaSF_OT0_ENKUlDpSI_E_clIJNS1_IJS3_EEES5_NS1_IJS6_EEES9_NS1_IJSA_EEEEEEDaSM_,@function
        .size           $_ZN7cutlass13device_kernelIN5flash19enable_sm80_to_sm89INS1_16FlashAttnBwdSm80INS1_25CollectiveMainloopBwdSm80ILi2ELi2EN4cute5tupleIJNS5_1CILi128EEES8_NS7_ILi64EEEEEENS_10bfloat16_tEfNS_4arch4Sm80ELb1ELb0ELb1ELb0ELb1ELb0ELb0ELb0ELi2ELi4ELi4ELi4ELb0EEENS1_21CollectiveEpilogueBwdISA_SB_SD_Li256ELb0ELb0ELi2EEENS1_25SingleTileBwdLPTSchedulerILb0ELi128ELb1EEEEEEEEEvNT_6ParamsE$_ZZN4cute12filter_tupleINS_5tupleIJNS_1CILi1EEENS1_IJNS2_ILi8EEEiiEEENS2_ILi64EEENS1_IJiNS2_ILi144EEENS2_ILi288EEEEEENS2_ILi512EEEEEEZNS_7flattenISB_EEDaRKT_EUlRKT_E_EEDaSF_OT0_ENKUlDpSI_E_clIJNS1_IJS3_EEES5_NS1_IJS6_EEES9_NS1_IJSA_EEEEEEDaSM_,($_ZN7cutlass13device_kernelIN5flash19enable_sm80_to_sm89INS1_16FlashAttnBwdSm80INS1_25CollectiveMainloopBwdSm80ILi2ELi2EN4cute5tupleIJNS5_1CILi128EEES8_NS7_ILi64EEEEEENS_10bfloat16_tEfNS_4arch4Sm80ELb1ELb0ELb1ELb0ELb1ELb0ELb0ELb0ELi2ELi4ELi4ELi4ELb0EEENS1_21CollectiveEpilogueBwdISA_SB_SD_Li256ELb0ELb0ELi2EEENS1_25SingleTileBwdLPTSchedulerILb0ELi128ELb1EEEEEEEEEvNT_6ParamsE$_ZZN4cute12filter_tupleINS_5tupleIJNS_1CILi1EEENS1_IJiiiEEENS2_ILi64EEENS1_IJNS2_ILi72EEENS2_ILi144EEENS2_ILi288EEEEEENS2_ILi512EEEEEEZNS_7flattenISB_EEDaRKT_EUlRKT_E_EEDaSF_OT0_ENKUlDpSI_E_clIJNS1_IJS3_EEES4_NS1_IJS5_EEES9_NS1_IJSA_EEEEEEDaSM_ - $_ZN7cutlass13device_kernelIN5flash19enable_sm80_to_sm89INS1_16FlashAttnBwdSm80INS1_25CollectiveMainloopBwdSm80ILi2ELi2EN4cute5tupleIJNS5_1CILi128EEES8_NS7_ILi64EEEEEENS_10bfloat16_tEfNS_4arch4Sm80ELb1ELb0ELb1ELb0ELb1ELb0ELb0ELb0ELi2ELi4ELi4ELi4ELb0EEENS1_21CollectiveEpilogueBwdISA_SB_SD_Li256ELb0ELb0ELi2EEENS1_25SingleTileBwdLPTSchedulerILb0ELi128ELb1EEEEEEEEEvNT_6ParamsE$_ZZN4cute12filter_tupleINS_5tupleIJNS_1CILi1EEENS1_IJNS2_ILi8EEEiiEEENS2_ILi64EEENS1_IJiNS2_ILi144EEENS2_ILi288EEEEEENS2_ILi512EEEEEEZNS_7flattenISB_EEDaRKT_EUlRKT_E_EEDaSF_OT0_ENKUlDpSI_E_clIJNS1_IJS3_EEES5_NS1_IJS6_EEES9_NS1_IJSA_EEEEEEDaSM_)
$_ZN7cutlass13device_kernelIN5flash19enable_sm80_to_sm89INS1_16FlashAttnBwdSm80INS1_25CollectiveMainloopBwdSm80ILi2ELi2EN4cute5tupleIJNS5_1CILi128EEES8_NS7_ILi64EEEEEENS_10bfloat16_tEfNS_4arch4Sm80ELb1ELb0ELb1ELb0ELb1ELb0ELb0ELb0ELi2ELi4ELi4ELi4ELb0EEENS1_21CollectiveEpilogueBwdISA_SB_SD_Li256ELb0ELb0ELi2EEENS1_25SingleTileBwdLPTSchedulerILb0ELi128ELb1EEEEEEEEEvNT_6ParamsE$_ZZN4cute12filter_tupleINS_5tupleIJNS_1CILi1EEENS1_IJNS2_ILi8EEEiiEEENS2_ILi64EEENS1_IJiNS2_ILi144EEENS2_ILi288EEEEEENS2_ILi512EEEEEEZNS_7flattenISB_EEDaRKT_EUlRKT_E_EEDaSF_OT0_ENKUlDpSI_E_clIJNS1_IJS3_EEES5_NS1_IJS6_EEES9_NS1_IJSA_EEEEEEDaSM_:
[----:B------:R-:W-:-:S06]  /*c970*/  IADD3 R8, R60, -c[0x0][0x20], RZ ;  /* 0x800008003c087a10 */ /* 0x000fcc0007ffe0ff */
[----:B------:R-:W5:Y:S01]  /*c980*/  LDL R8, [R8] ;  /* 0x0000000008087983 */ /* 0x000f620000100800 */
[----:B------:R-:W-:Y:S02]  /*c990*/  IADD3 R3, R1, 0x1680, RZ ;  /* 0x0000168001037810 */ /* 0x000fe40007ffe0ff */
[----:B------:R-:W-:Y:S02]  /*c9a0*/  IADD3 R2, R60, 0x4, RZ ;  /* 0x000000043c027810 */ /* 0x000fe40007ffe0ff */
[----:B------:R-:W-:Y:S02]  /*c9b0*/  IADD3 R3, R3, c[0x0][0x20], RZ ;  /* 0x0000080003037a10 */ /* 0x000fe40007ffe0ff */
[----:B------:R-:W-:Y:S02]  /*c9c0*/  MOV R6, 0xc9e0 ;  /* 0x0000c9e000067802 */ /* 0x000fe40000000f00 */
[----:B-----5:R-:W-:Y:S05]  /*c9d0*/  CALL.REL.NOINC `($_ZN7cutlass13device_kernelIN5flash19enable_sm80_to_sm89INS1_16FlashAttnBwdSm80INS1_25CollectiveMainloopBwdSm80ILi2ELi2EN4cute5tupleIJNS5_1CILi128EEES8_NS7_ILi64EEEEEENS_10bfloat16_tEfNS_4arch4Sm80ELb1ELb0ELb1ELb0ELb1ELb0ELb0ELb0ELi2ELi4ELi4ELi4ELb0EEENS1_21CollectiveEpilogueBwdISA_SB_SD_Li256ELb0ELb0ELi2EEENS1_25SingleTileBwdLPTSchedulerILb0ELi128ELb1EEEEEEEEEvNT_6ParamsE$_ZN4cute3eso3ESOILb1ELb0EJNS_1CILi1EEENS2_ILi8EEEiiNS2_ILi64EEEiNS2_ILi144EEENS2_ILi288EEENS2_ILi512EEEEEC2ERKS3_RKS4_RKiSF_RKS5_SF_RKS6_RKS7_RKS8_) ;  /* 0xffffc13000007944 */ /* 0x020fea0003c3ffff */
[----:B------:R2:W5:Y:S04]  /*c9e0*/  LDL R5, [R1+0x1688] ;  /* 0x0016880001057983 */ /* 0x0005680000100800 */
[----:B-1----:R2:W5:Y:S01]  /*c9f0*/  LDL.64 R2, [R1+0x1680] ;  /* 0x0016800001027983 */ /* 0x0025620000100a00 */
[----:B------:R-:W-:-:S02]  /*ca00*/  MOV R8, R4 ;  /* 0x0000000400087202 */ /* 0x000fc40000000f00 */
[----:B------:R-:W-:-:S04]  /*ca10*/  MOV R9, 0x0 ;  /* 0x0000000000097802 */ /* 0x000fc80000000f00 */
[----:B------:R-:W-:Y:S05]  /*ca20*/  RET.REL.NODEC R8 `(_ZN7cutlass13device_kernelIN5flash19enable_sm80_to_sm89INS1_16FlashAttnBwdSm80INS1_25CollectiveMainloopBwdSm80ILi2ELi2EN4cute5tupleIJNS5_1CILi128EEES8_NS7_ILi64EEEEEENS_10bfloat16_tEfNS_4arch4Sm80ELb1ELb0ELb1ELb0ELb1ELb0ELb0ELb0ELi2ELi4ELi4ELi4ELb0EEENS1_21CollectiveEpilogueBwdISA_SB_SD_Li256ELb0ELb0ELi2EEENS1_25SingleTileBwdLPTSchedulerILb0ELi128ELb1EEEEEEEEEvNT_6ParamsE) ;  /* 0xffff35d008007950 */ /* 0x000fea0003c3ffff */
        .type           $_ZN7cutlass13device_kernelIN5flash19enable_sm80_to_sm89INS1_16FlashAttnBwdSm80INS1_25CollectiveMainloopBwdSm80ILi2ELi2EN4cute5tupleIJNS5_1CILi128EEES8_NS7_ILi64EEEEEENS_10bfloat16_tEfNS_4arch4Sm80ELb1ELb0ELb1ELb0ELb1ELb0ELb0ELb0ELi2ELi4ELi4ELi4ELb0EEENS1_21CollectiveEpilogueBwdISA_SB_SD_Li256ELb0ELb0ELi2EEENS1_25SingleTileBwdLPTSchedulerILb0ELi128ELb1EEEEEEEEEvNT_6ParamsE$_ZZN4cute12filter_tupleINS_5tupleIJNS_1CILi1EEENS1_IJiiiEEENS2_ILi64EEENS1_IJNS2_ILi72EEENS2_ILi144EEENS2_ILi288EEEEEENS2_ILi512EEEEEEZNS_7flattenISB_EEDaRKT_EUlRKT_E_EEDaSF_OT0_ENKUlDpSI_E_clIJNS1_IJS3_EEES4_NS1_IJS5_EEES9_NS1_IJSA_EEEEEEDaSM_,@function
        .size           $_ZN7cutlass13device_kernelIN5flash19enable_sm80_to_sm89INS1_16FlashAttnBwdSm80INS1_25CollectiveMainloopBwdSm80ILi2ELi2EN4cute5tupleIJNS5_1CILi128EEES8_NS7_ILi64EEEEEENS_10bfloat16_tEfNS_4arch4Sm80ELb1ELb0ELb1ELb0ELb1ELb0ELb0ELb0ELi2ELi4ELi4ELi4ELb0EEENS1_21CollectiveEpilogueBwdISA_SB_SD_Li256ELb0ELb0ELi2EEENS1_25SingleTileBwdLPTSchedulerILb0ELi128ELb1EEEEEEEEEvNT_6ParamsE$_ZZN4cute12filter_tupleINS_5tupleIJNS_1CILi1EEENS1_IJiiiEEENS2_ILi64EEENS1_IJNS2_ILi72EEENS2_ILi144EEENS2_ILi288EEEEEENS2_ILi512EEEEEEZNS_7flattenISB_EEDaRKT_EUlRKT_E_EEDaSF_OT0_ENKUlDpSI_E_clIJNS1_IJS3_EEES4_NS1_IJS5_EEES9_NS1_IJSA_EEEEEEDaSM_,($_ZN7cutlass13device_kernelIN5flash19enable_sm80_to_sm89INS1_16FlashAttnBwdSm80INS1_25CollectiveMainloopBwdSm80ILi2ELi2EN4cute5tupleIJNS5_1CILi128EEES8_NS7_ILi64EEEEEENS_10bfloat16_tEfNS_4arch4Sm80ELb1ELb0ELb1ELb0ELb1ELb0ELb0ELb0ELi2ELi4ELi4ELi4ELb0EEENS1_21CollectiveEpilogueBwdISA_SB_SD_Li256ELb0ELb0ELi2EEENS1_25SingleTileBwdLPTSchedulerILb0ELi128ELb1EEEEEEEEEvNT_6ParamsE$_ZZN4cute12filter_tupleINS_5tupleIJNS_1CILi4096EEENS1_IJNS1_IJiiEEENS2_ILi8192EEEEEEEEEZNS_16flatten_to_tupleIS7_EEDaRKT_EUlRKT_E_EEDaSB_OT0_ENKUlDpSE_E_clIJNS1_IJS3_EEENS1_IJiiS5_EEEEEEDaSI_ - $_ZN7cutlass13device_kernelIN5flash19enable_sm80_to_sm89INS1_16FlashAttnBwdSm80INS1_25CollectiveMainloopBwdSm80ILi2ELi2EN4cute5tupleIJNS5_1CILi128EEES8_NS7_ILi64EEEEEENS_10bfloat16_tEfNS_4arch4Sm80ELb1ELb0ELb1ELb0ELb1ELb0ELb0ELb0ELi2ELi4ELi4ELi4ELb0EEENS1_21CollectiveEpilogueBwdISA_SB_SD_Li256ELb0ELb0ELi2EEENS1_25SingleTileBwdLPTSchedulerILb0ELi128ELb1EEEEEEEEEvNT_6ParamsE$_ZZN4cute12filter_tupleINS_5tupleIJNS_1CILi1EEENS1_IJiiiEEENS2_ILi64EEENS1_IJNS2_ILi72EEENS2_ILi144EEENS2_ILi288EEEEEENS2_ILi512EEEEEEZNS_7flattenISB_EEDaRKT_EUlRKT_E_EEDaSF_OT0_ENKUlDpSI_E_clIJNS1_IJS3_EEES4_NS1_IJS5_EEES9_NS1_IJSA_EEEEEEDaSM_)
$_ZN7cutlass13device_kernelIN5flash19enable_sm80_to_sm89INS1_16FlashAttnBwdSm80INS1_25CollectiveMainloopBwdSm80ILi2ELi2EN4cute5tupleIJNS5_1CILi128EEES8_NS7_ILi64EEEEEENS_10bfloat16_tEfNS_4arch4Sm80ELb1ELb0ELb1ELb0ELb1ELb0ELb0ELb0ELi2ELi4ELi4ELi4ELb0EEENS1_21CollectiveEpilogueBwdISA_SB_SD_Li256ELb0ELb0ELi2EEENS1_25SingleTileBwdLPTSchedulerILb0ELi128ELb1EEEEEEEEEvNT_6ParamsE$_ZZN4cute12filter_tupleINS_5tupleIJNS_1CILi1EEENS1_IJiiiEEENS2_ILi64EEENS1_IJNS2_ILi72EEENS2_ILi144EEENS2_ILi288EEEEEENS2_ILi512EEEEEEZNS_7flattenISB_EEDaRKT_EUlRKT_E_EEDaSF_OT0_ENKUlDpSI_E_clIJNS1_IJS3_EEES4_NS1_IJS5_EEES9_NS1_IJSA_EEEEEEDaSM_:
[----:B------:R-:W-:-:S06]  /*ca30*/  IADD3 R8, R6, -c[0x0][0x20], RZ ;  /* 0x8000080006087a10 */ /* 0x000fcc0007ffe0ff */
[----:B------:R-:W5:Y:S01]  /*ca40*/  LDL R8, [R8] ;  /* 0x0000000008087983 */ /* 0x000f620000100800 */
[----:B------:R-:W-:Y:S02]  /*ca50*/  IADD3 R3, R1, 0x1680, RZ ;  /* 0x0000168001037810 */ /* 0x000fe40007ffe0ff */
[C---:B------:R-:W-:Y:S02]  /*ca60*/  IADD3 R2, R6.reuse, 0x4, RZ ;  /* 0x0000000406027810 */ /* 0x040fe40007ffe0ff */
[----:B------:R-:W-:Y:S02]  /*ca70*/  IADD3 R5, R6, 0x8, RZ ;  /* 0x0000000806057810 */ /* 0x000fe40007ffe0ff */
[----:B------:R-:W-:Y:S02]  /*ca80*/  IADD3 R3, R3, c[0x0][0x20], RZ ;  /* 0x0000080003037a10 */ /* 0x000fe40007ffe0ff */
[----:B------:R-:W-:Y:S02]  /*ca90*/  MOV R6, 0xcab0 ;  /* 0x0000cab000067802 */ /* 0x000fe40000000f00 */
[----:B-----5:R-:W-:Y:S05]  /*caa0*/  CALL.REL.NOINC `($_ZN7cutlass13device_kernelIN5flash19enable_sm80_to_sm89INS1_16FlashAttnBwdSm80INS1_25CollectiveMainloopBwdSm80ILi2ELi2EN4cute5tupleIJNS5_1CILi128EEES8_NS7_ILi64EEEEEENS_10bfloat16_tEfNS_4arch4Sm80ELb1ELb0ELb1ELb0ELb1ELb0ELb0ELb0ELi2ELi4ELi4ELi4ELb0EEENS1_21CollectiveEpilogueBwdISA_SB_SD_Li256ELb0ELb0ELi2EEENS1_25SingleTileBwdLPTSchedulerILb0ELi128ELb1EEEEEEEEEvNT_6ParamsE$_ZN4cute3eso3ESOILb1ELb0EJNS_1CILi1EEEiiiNS2_ILi64EEENS2_ILi72EEENS2_ILi144EEENS2_ILi288EEENS2_ILi512EEEEEC2ERKS3_RKiSD_SD_RKS4_RKS5_RKS6_RKS7_RKS8_) ;  /* 0xffffc30000007944 */ /* 0x020fea0003c3ffff */
[----:B------:R2:W5:Y:S04]  /*cab0*/  LDL R5, [R1+0x1688] ;  /* 0x0016880001057983 */ /* 0x0005680000100800 */
[----:B-1----:R2:W5:Y:S01]  /*cac0*/  LDL.64 R2, [R1+0x1680] ;  /* 0x0016800001027983 */ /* 0x0025620000100a00 */
[----:B------:R-:W-:-:S02]  /*cad0*/  MOV R8, R4 ;  /* 0x0000000400087202 */ /* 0x000fc40000000f00 */
[----:B------:R-:W-:-:S04]  /*cae0*/  MOV R9, 0x0 ;  /* 0x0000000000097802 */ /* 0x000fc80000000f00 */
[----:B------:R-:W-:Y:S05]  /*caf0*/  RET.REL.NODEC R8 `(_ZN7cutlass13device_kernelIN5flash19enable_sm80_to_sm89INS1_16FlashAttnBwdSm80INS1_25CollectiveMainloopBwdSm80ILi2ELi2EN4cute5tupleIJNS5_1CILi128EEES8_NS7_ILi64EEEEEENS_10bfloat16_tEfNS_4arch4Sm80ELb1ELb0ELb1ELb0ELb1ELb0ELb0ELb0ELi2ELi4ELi4ELi4ELb0EEENS1_21CollectiveEpilogueBwdISA_SB_SD_Li256ELb0ELb0ELi2EEENS1_25SingleTileBwdLPTSchedulerILb0ELi128ELb1EEEEEEEEEvNT_6ParamsE) ;  /* 0xffff350008007950 */ /* 0x000fea0003c3ffff */
        .type           $_ZN7cutlass13device_kernelIN5flash19enable_sm80_to_sm89INS1_16FlashAttnBwdSm80INS1_25CollectiveMainloopBwdSm80ILi2ELi2EN4cute5tupleIJNS5_1CILi128EEES8_NS7_ILi64EEEEEENS_10bfloat16_tEfNS_4arch4Sm80ELb1ELb0ELb1ELb0ELb1ELb0ELb0ELb0ELi2ELi4ELi4ELi4ELb0EEENS1_21CollectiveEpilogueBwdISA_SB_SD_Li256ELb0ELb0ELi2EEENS1_25SingleTileBwdLPTSchedulerILb0ELi128ELb1EEEEEEEEEvNT_6ParamsE$_ZZN4cute12filter_tupleINS_5tupleIJNS_1CILi4096EEENS1_IJNS1_IJiiEEENS2_ILi8192EEEEEEEEEZNS_16flatten_to_tupleIS7_EEDaRKT_EUlRKT_E_EEDaSB_OT0_ENKUlDpSE_E_clIJNS1_IJS3_EEENS1_IJiiS5_EEEEEEDaSI_,@function
        .size           $_ZN7cutlass13device_kernelIN5flash19enable_sm80_to_sm89INS1_16FlashAttnBwdSm80INS1_25CollectiveMainloopBwdSm80ILi2ELi2EN4cute5tupleIJNS5_1CILi128EEES8_NS7_ILi64EEEEEENS_10bfloat16_tEfNS_4arch4Sm80ELb1ELb0ELb1ELb0ELb1ELb0ELb0ELb0ELi2ELi4ELi4ELi4ELb0EEENS1_21CollectiveEpilogueBwdISA_SB_SD_Li256ELb0ELb0ELi2EEENS1_25SingleTileBwdLPTSchedulerILb0ELi128ELb1EEEEEEEEEvNT_6ParamsE$_ZZN4cute12filter_tupleINS_5tupleIJNS_1CILi4096EEENS1_IJNS1_IJiiEEENS2_ILi8192EEEEEEEEEZNS_16flatten_to_tupleIS7_EEDaRKT_EUlRKT_E_EEDaSB_OT0_ENKUlDpSE_E_clIJNS1_IJS3_EEENS1_IJiiS5_EEEEEEDaSI_,($_ZN7cutlass13device_kernelIN5flash19enable_sm80_to_sm89INS1_16FlashAttnBwdSm80INS1_25CollectiveMainloopBwdSm80ILi2ELi2EN4cute5tupleIJNS5_1CILi128EEES8_NS7_ILi64EEEEEENS_10bfloat16_tEfNS_4arch4Sm80ELb1ELb0ELb1ELb0ELb1ELb0ELb0ELb0ELi2ELi4ELi4ELi4ELb0EEENS1_21CollectiveEpilogueBwdISA_SB_SD_Li256ELb0ELb0ELi2EEENS1_25SingleTileBwdLPTSchedulerILb0ELi128ELb1EEEEEEEEEvNT_6ParamsE$_ZZN4cute12filter_tupleINS_5tupleIJNS_1CILi4096EEENS1_IJiiEEEEEEZNS_16flatten_to_tupleIS5_EEDaRKT_EUlRKT_E_EEDaS9_OT0_ENKUlDpSC_E_clIJNS1_IJS3_EEES4_EEEDaSG_ - $_ZN7cutlass13device_kernelIN5flash19enable_sm80_to_sm89INS1_16FlashAttnBwdSm80INS1_25CollectiveMainloopBwdSm80ILi2ELi2EN4cute5tupleIJNS5_1CILi128EEES8_NS7_ILi64EEEEEENS_10bfloat16_tEfNS_4arch4Sm80ELb1ELb0ELb1ELb0ELb1ELb0ELb0ELb0ELi2ELi4ELi4ELi4ELb0EEENS1_21CollectiveEpilogueBwdISA_SB_SD_Li256ELb0ELb0ELi2EEENS1_25SingleTileBwdLPTSchedulerILb0ELi128ELb1EEEEEEEEEvNT_6ParamsE$_ZZN4cute12filter_tupleINS_5tupleIJNS_1CILi4096EEENS1_IJNS1_IJiiEEENS2_ILi8192EEEEEEEEEZNS_16flatten_to_tupleIS7_EEDaRKT_EUlRKT_E_EEDaSB_OT0_ENKUlDpSE_E_clIJNS1_IJS3_EEENS1_IJiiS5_EEEEEEDaSI_)
$_ZN7cutlass13device_kernelIN5flash19enable_sm80_to_sm89INS1_16FlashAttnBwdSm80INS1_25CollectiveMainloopBwdSm80ILi2ELi2EN4cute5tupleIJNS5_1CILi128EEES8_NS7_ILi64EEEEEENS_10bfloat16_tEfNS_4arch4Sm80ELb1ELb0ELb1ELb0ELb1ELb0ELb0ELb0ELi2ELi4ELi4ELi4ELb0EEENS1_21CollectiveEpilogueBwdISA_SB_SD_Li256ELb0ELb0ELi2EEENS1_25SingleTileBwdLPTSchedulerILb0ELi128ELb1EEEEEEEEEvNT_6ParamsE$_ZZN4cute12filter_tupleINS_5tupleIJNS_1CILi4096EEENS1_IJNS1_IJiiEEENS2_ILi8192EEEEEEEEEZNS_16flatten_to_tupleIS7_EEDaRKT_EUlRKT_E_EEDaSB_OT0_ENKUlDpSE_E_clIJNS1_IJS3_EEENS1_IJiiS5_EEEEEEDaSI_:
[----:B------:R-:W-:-:S06]  /*cb00*/  IADD3 R8, R60, -c[0x0][0x20], RZ ;  /* 0x800008003c087a10 */ /* 0x000fcc0007ffe0ff */
[----:B------:R-:W5:Y:S01]  /*cb10*/  LDL R8, [R8] ;  /* 0x0000000008087983 */ /* 0x000f620000100800 */
[----:B------:R-:W-:Y:S02]  /*cb20*/  IADD3 R3, R1, 0x1680, RZ ;  /* 0x0000168001037810 */ /* 0x000fe40007ffe0ff */
[----:B------:R-:W-:Y:S02]  /*cb30*/  IADD3 R2, R60, 0x4, RZ ;  /* 0x000000043c027810 */ /* 0x000fe40007ffe0ff */
[----:B------:R-:W-:Y:S02]  /*cb40*/  IADD3 R3, R3, c[0x0][0x20], RZ ;  /* 0x0000080003037a10 */ /* 0x000fe40007ffe0ff */
[----:B------:R-:W-:Y:S02]  /*cb50*/  MOV R6, 0xcb70 ;  /* 0x0000cb7000067802 */ /* 0x000fe40000000f00 */
[----:B-----5:R-:W-:Y:S05]  /*cb60*/  CALL.REL.NOINC `($_ZN7cutlass13device_kernelIN5flash19enable_sm80_to_sm89INS1_16FlashAttnBwdSm80INS1_25CollectiveMainloopBwdSm80ILi2ELi2EN4cute5tupleIJNS5_1CILi128EEES8_NS7_ILi64EEEEEENS_10bfloat16_tEfNS_4arch4Sm80ELb1ELb0ELb1ELb0ELb1ELb0ELb0ELb0ELi2ELi4ELi4ELi4ELb0EEENS1_21CollectiveEpilogueBwdISA_SB_SD_Li256ELb0ELb0ELi2EEENS1_25SingleTileBwdLPTSchedulerILb0ELi128ELb1EEEEEEEEEvNT_6ParamsE$_ZN4cute3eso3ESOILb1ELb0EJNS_1CILi4096EEEiiNS2_ILi8192EEEEEC2ERKS3_RKiS9_RKS4_) ;  /* 0xffffc52000007944 */ /* 0x020fea0003c3ffff */
[----:B------:R-:W-:-:S04]  /*cb70*/  MOV R5, 0x0 ;  /* 0x0000000000057802 */ /* 0x000fc80000000f00 */
[----:B------:R-:W-:Y:S05]  /*cb80*/  RET.REL.NODEC R4 `(_ZN7cutlass13device_kernelIN5flash19enable_sm80_to_sm89INS1_16FlashAttnBwdSm80INS1_25CollectiveMainloopBwdSm80ILi2ELi2EN4cute5tupleIJNS5_1CILi128EEES8_NS7_ILi64EEEEEENS_10bfloat16_tEfNS_4arch4Sm80ELb1ELb0ELb1ELb0ELb1ELb0ELb0ELb0ELi2ELi4ELi4ELi4ELb0EEENS1_21CollectiveEpilogueBwdISA_SB_SD_Li256ELb0ELb0ELi2EEENS1_25SingleTileBwdLPTSchedulerILb0ELi128ELb1EEEEEEEEEvNT_6ParamsE) ;  /* 0xffff347004007950 */ /* 0x000fea0003c3ffff */
        .type           $_ZN7cutlass13device_kernelIN5flash19enable_sm80_to_sm89INS1_16FlashAttnBwdSm80INS1_25CollectiveMainloopBwdSm80ILi2ELi2EN4cute5tupleIJNS5_1CILi128EEES8_NS7_ILi64EEEEEENS_10bfloat16_tEfNS_4arch4Sm80ELb1ELb0ELb1ELb0ELb1ELb0ELb0ELb0ELi2ELi4ELi4ELi4ELb0EEENS1_21CollectiveEpilogueBwdISA_SB_SD_Li256ELb0ELb0ELi2EEENS1_25SingleTileBwdLPTSchedulerILb0ELi128ELb1EEEEEEEEEvNT_6ParamsE$_ZZN4cute12filter_tupleINS_5tupleIJNS_1CILi4096EEENS1_IJiiEEEEEEZNS_16flatten_to_tupleIS5_EEDaRKT_EUlRKT_E_EEDaS9_OT0_ENKUlDpSC_E_clIJNS1_IJS3_EEES4_EEEDaSG_,@function
        .size           $_ZN7cutlass13device_kernelIN5flash19enable_sm80_to_sm89INS1_16FlashAttnBwdSm80INS1_25CollectiveMainloopBwdSm80ILi2ELi2EN4cute5tupleIJNS5_1CILi128EEES8_NS7_ILi64EEEEEENS_10bfloat16_tEfNS_4arch4Sm80ELb1ELb0ELb1ELb0ELb1ELb0ELb0ELb0ELi2ELi4ELi4ELi4ELb0EEENS1_21CollectiveEpilogueBwdISA_SB_SD_Li256ELb0ELb0ELi2EEENS1_25SingleTileBwdLPTSchedulerILb0ELi128ELb1EEEEEEEEEvNT_6ParamsE$_ZZN4cute12filter_tupleINS_5tupleIJNS_1CILi4096EEENS1_IJiiEEEEEEZNS_16flatten_to_tupleIS5_EEDaRKT_EUlRKT_E_EEDaS9_OT0_ENKUlDpSC_E_clIJNS1_IJS3_EEES4_EEEDaSG_,($_ZN7cutlass13device_kernelIN5flash19enable_sm80_to_sm89INS1_16FlashAttnBwdSm80INS1_25CollectiveMainloopBwdSm80ILi2ELi2EN4cute5tupleIJNS5_1CILi128EEES8_NS7_ILi64EEEEEENS_10bfloat16_tEfNS_4arch4Sm80ELb1ELb0ELb1ELb0ELb1ELb0ELb0ELb0ELi2ELi4ELi4ELi4ELb0EEENS1_21CollectiveEpilogueBwdISA_SB_SD_Li256ELb0ELb0ELi2EEENS1_25SingleTileBwdLPTSchedulerILb0ELi128ELb1EEEEEEEEEvNT_6ParamsE$_ZZN4cute12filter_tupleINS_5tupleIJiNS1_IJiNS_1CILi0EEEEEEEEES5_ZNS_6detail9lift_diceIS5_S5_EEDaRKT_RKT0_EUlRKT_RKT0_E_EEDaSA_SD_OT1_ENKUlDpSG_E_clIJNS1_IJiEEES4_EEEDaSN_ - $_ZN7cutlass13device_kernelIN5flash19enable_sm80_to_sm89INS1_16FlashAttnBwdSm80INS1_25CollectiveMainloopBwdSm80ILi2ELi2EN4cute5tupleIJNS5_1CILi128EEES8_NS7_ILi64EEEEEENS_10bfloat16_tEfNS_4arch4Sm80ELb1ELb0ELb1ELb0ELb1ELb0ELb0ELb0ELi2ELi4ELi4ELi4ELb0EEENS1_21CollectiveEpilogueBwdISA_SB_SD_Li256ELb0ELb0ELi2EEENS1_25SingleTileBwdLPTSchedulerILb0ELi128ELb1EEEEEEEEEvNT_6ParamsE$_ZZN4cute12filter_tupleINS_5tupleIJNS_1CILi4096EEENS1_IJiiEEEEEEZNS_16flatten_to_tupleIS5_EEDaRKT_EUlRKT_E_EEDaS9_OT0_ENKUlDpSC_E_clIJNS1_IJS3_EEES4_EEEDaSG_)
$_ZN7cutlass13device_kernelIN5flash19enable_sm80_to_sm89INS1_16FlashAttnBwdSm80INS1_25CollectiveMainloopBwdSm80ILi2ELi2EN4cute5tupleIJNS5_1CILi128EEES8_NS7_ILi64EEEEEENS_10bfloat16_tEfNS_4arch4Sm80ELb1ELb0ELb1ELb0ELb1ELb0ELb0ELb0ELi2ELi4ELi4ELi4ELb0EEENS1_21CollectiveEpilogueBwdISA_SB_SD_Li256ELb0ELb0ELi2EEENS1_25SingleTileBwdLPTSchedulerILb0ELi128ELb1EEEEEEEEEvNT_6ParamsE$_ZZN4cute12filter_tupleINS_5tupleIJNS_1CILi4096EEENS1_IJiiEEEEEEZNS_16flatten_to_tupleIS5_EEDaRKT_EUlRKT_E_EEDaS9_OT0_ENKUlDpSC_E_clIJNS1_IJS3_EEES4_EEEDaSG_:
[----:B------:R-:W-:-:S06]  /*cb90*/  IADD3 R8, R58, -c[0x0][0x20], RZ ;  /* 0x800008003a087a10 */ /* 0x000fcc0007ffe0ff */
[----:B------:R-:W5:Y:S01]  /*cba0*/  LDL R8, [R8] ;  /* 0x0000000008087983 */ /* 0x000f620000100800 */
[----:B------:R-:W-:Y:S02]  /*cbb0*/  IADD3 R3, R1, 0x1380, RZ ;  /* 0x0000138001037810 */ /* 0x000fe40007ffe0ff */
[----:B------:R-:W-:Y:S02]  /*cbc0*/  IADD3 R2, R58, 0x4, RZ ;  /* 0x000000043a027810 */ /* 0x000fe40007ffe0ff */
[----:B------:R-:W-:Y:S02]  /*cbd0*/  IADD3 R3, R3, c[0x0][0x20], RZ ;  /* 0x0000080003037a10 */ /* 0x000fe40007ffe0ff */
[----:B------:R-:W-:Y:S02]  /*cbe0*/  MOV R6, 0xcc00 ;  /* 0x0000cc0000067802 */ /* 0x000fe40000000f00 */
[----:B-----5:R-:W-:Y:S05]  /*cbf0*/  CALL.REL.NOINC `($_ZN7cutlass13device_kernelIN5flash19enable_sm80_to_sm89INS1_16FlashAttnBwdSm80INS1_25CollectiveMainloopBwdSm80ILi2ELi2EN4cute5tupleIJNS5_1CILi128EEES8_NS7_ILi64EEEEEENS_10bfloat16_tEfNS_4arch4Sm80ELb1ELb0ELb1ELb0ELb1ELb0ELb0ELb0ELi2ELi4ELi4ELi4ELb0EEENS1_21CollectiveEpilogueBwdISA_SB_SD_Li256ELb0ELb0ELi2EEENS1_25SingleTileBwdLPTSchedulerILb0ELi128ELb1EEEEEEEEEvNT_6ParamsE$_ZN4cute3eso3ESOILb1ELb0EJNS_1CILi4096EEEiiEEC2ERKS3_RKiS8_) ;  /* 0xffffc41000007944 */ /* 0x020fea0003c3ffff */
[----:B------:R-:W-:-:S04]  /*cc00*/  MOV R5, 0x0 ;  /* 0x0000000000057802 */ /* 0x000fc80000000f00 */
[----:B------:R-:W-:Y:S05]  /*cc10*/  RET.REL.NODEC R4 `(_ZN7cutlass13device_kernelIN5flash19enable_sm80_to_sm89INS1_16FlashAttnBwdSm80INS1_25CollectiveMainloopBwdSm80ILi2ELi2EN4cute5tupleIJNS5_1CILi128EEES8_NS7_ILi64EEEEEENS_10bfloat16_tEfNS_4arch4Sm80ELb1ELb0ELb1ELb0ELb1ELb0ELb0ELb0ELi2ELi4ELi4ELi4ELb0EEENS1_21CollectiveEpilogueBwdISA_SB_SD_Li256ELb0ELb0ELi2EEENS1_25SingleTileBwdLPTSchedulerILb0ELi128ELb1EEEEEEEEEvNT_6ParamsE) ;  /* 0xffff33e004007950 */ /* 0x000fea0003c3ffff */
        .type           $_ZN7cutlass13device_kernelIN5flash19enable_sm80_to_sm89INS1_16FlashAttnBwdSm80INS1_25CollectiveMainloopBwdSm80ILi2ELi2EN4cute5tupleIJNS5_1CILi128EEES8_NS7_ILi64EEEEEENS_10bfloat16_tEfNS_4arch4Sm80ELb1ELb0ELb1ELb0ELb1ELb0ELb0ELb0ELi2ELi4ELi4ELi4ELb0EEENS1_21CollectiveEpilogueBwdISA_SB_SD_Li256ELb0ELb0ELi2EEENS1_25SingleTileBwdLPTSchedulerILb0ELi128ELb1EEEEEEEEEvNT_6ParamsE$_ZZN4cute12filter_tupleINS_5tupleIJiNS1_IJiNS_1CILi0EEEEEEEEES5_ZNS_6detail9lift_diceIS5_S5_EEDaRKT_RKT0_EUlRKT_RKT0_E_EEDaSA_SD_OT1_ENKUlDpSG_E_clIJNS1_IJiEEES4_EEEDaSN_,@function
        .size           $_ZN7cutlass13device_kernelIN5flash19enable_sm80_to_sm89INS1_16FlashAttnBwdSm80INS1_25CollectiveMainloopBwdSm80ILi2ELi2EN4cute5tupleIJNS5_1CILi128EEES8_NS7_ILi64EEEEEENS_10bfloat16_tEfNS_4arch4Sm80ELb1ELb0ELb1ELb0ELb1ELb0ELb0ELb0ELi2ELi4ELi4ELi4ELb0EEENS1_21CollectiveEpilogueBwdISA_SB_SD_Li256ELb0ELb0ELi2EEENS1_25SingleTileBwdLPTSchedulerILb0ELi128ELb1EEEEEEEEEvNT_6ParamsE$_ZZN4cute12filter_tupleINS_5tupleIJiNS1_IJiNS_1CILi0EEEEEEEEES5_ZNS_6detail9lift_diceIS5_S5_EEDaRKT_RKT0_EUlRKT_RKT0_E_EEDaSA_SD_OT1_ENKUlDpSG_E_clIJNS1_IJiEEES4_EEEDaSN_,($_ZN7cutlass13device_kernelIN5flash19enable_sm80_to_sm89INS1_16FlashAttnBwdSm80INS1_25CollectiveMainloopBwdSm80ILi2ELi2EN4cute5tupleIJNS5_1CILi128EEES8_NS7_ILi64EEEEEENS_10bfloat16_tEfNS_4arch4Sm80ELb1ELb0ELb1ELb0ELb1ELb0ELb0ELb0ELi2ELi4ELi4ELi4ELb0EEENS1_21CollectiveEpilogueBwdISA_SB_SD_Li256ELb0ELb0ELi2EEENS1_25SingleTileBwdLPTSchedulerILb0ELi128ELb1EEEEEEEEEvNT_6ParamsE$_ZZN4cute12filter_tupleINS_5tupleIJiNS_1CILi0EEEEEES4_ZNS_6detail9lift_diceIS4_S4_EEDaRKT_RKT0_EUlRKT_RKT0_E_EEDaS9_SC_OT1_ENKUlDpSF_E_clIJNS1_IJiEEENS1_IJS3_EEEEEEDaSM_ - $_ZN7cutlass13device_kernelIN5flash19enable_sm80_to_sm89INS1_16FlashAttnBwdSm80INS1_25CollectiveMainloopBwdSm80ILi2ELi2EN4cute5tupleIJNS5_1CILi128EEES8_NS7_ILi64EEEEEENS_10bfloat16_tEfNS_4arch4Sm80ELb1ELb0ELb1ELb0ELb1ELb0ELb0ELb0ELi2ELi4ELi4ELi4ELb0EEENS1_21CollectiveEpilogueBwdISA_SB_SD_Li256ELb0ELb0ELi2EEENS1_25SingleTileBwdLPTSchedulerILb0ELi128ELb1EEEEEEEEEvNT_6ParamsE$_ZZN4cute12filter_tupleINS_5tupleIJiNS1_IJiNS_1CILi0EEEEEEEEES5_ZNS_6detail9lift_diceIS5_S5_EEDaRKT_RKT0_EUlRKT_RKT0_E_EEDaSA_SD_OT1_ENKUlDpSG_E_clIJNS1_IJiEEES4_EEEDaSN_)
$_ZN7cutlass13device_kernelIN5flash19enable_sm80_to_sm89INS1_16FlashAttnBwdSm80INS1_25CollectiveMainloopBwdSm80ILi2ELi2EN4cute5tupleIJNS5_1CILi128EEES8_NS7_ILi64EEEEEENS_10bfloat16_tEfNS_4arch4Sm80ELb1ELb0ELb1ELb0ELb1ELb0ELb0ELb0ELi2ELi4ELi4ELi4ELb0EEENS1_21CollectiveEpilogueBwdISA_SB_SD_Li256ELb0ELb0ELi2EEENS1_25SingleTileBwdLPTSchedulerILb0ELi128ELb1EEEEEEEEEvNT_6ParamsE$_ZZN4cute12filter_tupleINS_5tupleIJiNS1_IJiNS_1CILi0EEEEEEEEES5_ZNS_6detail9lift_diceIS5_S5_EEDaRKT_RKT0_EUlRKT_RKT0_E_EEDaSA_SD_OT1_ENKUlDpSG_E_clIJNS1_IJiEEES4_EEEDaSN_:
[----:B------:R-:W-:Y:S02]  /*cc20*/  IADD3 R6, R1, 0x1684, RZ ;  /* 0x0000168401067810 */ /* 0x000fe40007ffe0ff */
[----:B------:R-:W-:Y:S02]  /*cc30*/  MOV R10, 0xcc60 ;  /* 0x0000cc60000a7802 */ /* 0x000fe40000000f00 */
[----:B------:R-:W-:Y:S02]  /*cc40*/  IADD3 R6, R6, c[0x0][0x20], RZ ;  /* 0x0000080006067a10 */ /* 0x000fe40007ffe0ff */
[----:B------:R-:W-:Y:S05]  /*cc50*/  CALL.REL.NOINC `($_ZN7cutlass13device_kernelIN5flash19enable_sm80_to_sm89INS1_16FlashAttnBwdSm80INS1_25CollectiveMainloopBwdSm80ILi2ELi2EN4cute5tupleIJNS5_1CILi128EEES8_NS7_ILi64EEEEEENS_10bfloat16_tEfNS_4arch4Sm80ELb1ELb0ELb1ELb0ELb1ELb0ELb0ELb0ELi2ELi4ELi4ELi4ELb0EEENS1_21CollectiveEpilogueBwdISA_SB_SD_Li256ELb0ELb0ELi2EEENS1_25SingleTileBwdLPTSchedulerILb0ELi128ELb1EEEEEEEEEvNT_6ParamsE$_ZN4cute3eso3ESOILb0ELb0EJiiNS_1CILi0EEEEEC2ERKiS6_RKS3_) ;  /* 0xffffaeb000007944 */ /* 0x000fea0003c3ffff */
[----:B-1----:R1:W5:Y:S04]  /*cc60*/  LDL R3, [R1+0x1688] ;  /* 0x0016880001037983 */ /* 0x0023680000100800 */
[----:B------:R1:W5:Y:S01]  /*cc70*/  LDL R5, [R1+0x1684] ;  /* 0x0016840001057983 */ /* 0x0003620000100800 */
[----:B------:R-:W-:Y:S02]  /*cc80*/  MOV R8, R2 ;  /* 0x0000000200087202 */ /* 0x000fe40000000f00 */
[----:B------:R-:W-:-:S04]  /*cc90*/  MOV R9, 0x0 ;  /* 0x0000000000097802 */ /* 0x000fc80000000f00 */
[----:B------:R-:W-:Y:S05]  /*cca0*/  RET.REL.NODEC R8 `(_ZN7cutlass13device_kernelIN5flash19enable_sm80_to_sm89INS1_16FlashAttnBwdSm80INS1_25CollectiveMainloopBwdSm80ILi2ELi2EN4cute5tupleIJNS5_1CILi128EEES8_NS7_ILi64EEEEEENS_10bfloat16_tEfNS_4arch4Sm80ELb1ELb0ELb1ELb0ELb1ELb0ELb0ELb0ELi2ELi4ELi4ELi4ELb0EEENS1_21CollectiveEpilogueBwdISA_SB_SD_Li256ELb0ELb0ELi2EEENS1_25SingleTileBwdLPTSchedulerILb0ELi128ELb1EEEEEEEEEvNT_6ParamsE) ;  /* 0xffff335008007950 */ /* 0x000fea0003c3ffff */
        .type           $_ZN7cutlass13device_kernelIN5flash19enable_sm80_to_sm89INS1_16FlashAttnBwdSm80INS1_25CollectiveMainloopBwdSm80ILi2ELi2EN4cute5tupleIJNS5_1CILi128EEES8_NS7_ILi64EEEEEENS_10bfloat16_tEfNS_4arch4Sm80ELb1ELb0ELb1ELb0ELb1ELb0ELb0ELb0ELi2ELi4ELi4ELi4ELb0EEENS1_21CollectiveEpilogueBwdISA_SB_SD_Li256ELb0ELb0ELi2EEENS1_25SingleTileBwdLPTSchedulerILb0ELi128ELb1EEEEEEEEEvNT_6ParamsE$_ZZN4cute12filter_tupleINS_5tupleIJiNS_1CILi0EEEEEES4_ZNS_6detail9lift_diceIS4_S4_EEDaRKT_RKT0_EUlRKT_RKT0_E_EEDaS9_SC_OT1_ENKUlDpSF_E_clIJNS1_IJiEEENS1_IJS3_EEEEEEDaSM_,@function
        .size           $_ZN7cutlass13device_kernelIN5flash19enable_sm80_to_sm89INS1_16FlashAttnBwdSm80INS1_25CollectiveMainloopBwdSm80ILi2ELi2EN4cute5tupleIJNS5_1CILi128EEES8_NS7_ILi64EEEEEENS_10bfloat16_tEfNS_4arch4Sm80ELb1ELb0ELb1ELb0ELb1ELb0ELb0ELb0ELi2ELi4ELi4ELi4ELb0EEENS1_21CollectiveEpilogueBwdISA_SB_SD_Li256ELb0ELb0ELi2EEENS1_25SingleTileBwdLPTSchedulerILb0ELi128ELb1EEEEEEEEEvNT_6ParamsE$_ZZN4cute12filter_tupleINS_5tupleIJiNS_1CILi0EEEEEES4_ZNS_6detail9lift_diceIS4_S4_EEDaRKT_RKT0_EUlRKT_RKT0_E_EEDaS9_SC_OT1_ENKUlDpSF_E_clIJNS1_IJiEEENS1_IJS3_EEEEEEDaSM_,($_ZN7cutlass13device_kernelIN5flash19enable_sm80_to_sm89INS1_16FlashAttnBwdSm80INS1_25CollectiveMainloopBwdSm80ILi2ELi2EN4cute5tupleIJNS5_1CILi128EEES8_NS7_ILi64EEEEEENS_10bfloat16_tEfNS_4arch4Sm80ELb1ELb0ELb1ELb0ELb1ELb0ELb0ELb0ELi2ELi4ELi4ELi4ELb0EEENS1_21CollectiveEpilogueBwdISA_SB_SD_Li256ELb0ELb0ELi2EEENS1_25SingleTileBwdLPTSchedulerILb0ELi128ELb1EEEEEEEEEvNT_6ParamsE$_ZZN4cute13to_mixed_bitsINS_5tupleIJNS1_IJNS_1CILi4EEENS2_ILi8EEEEEENS2_ILi2EEENS2_ILi1EEEEEENS1_IJNS1_IJNS2_ILi0EEENS2_ILi64EEEEEES9_S9_EEENS1_IJNS1_IJiiEEEiS9_EEEEEDaRKT_RKT0_RKT1_ENKUlDpRKT_E_clIJNS_9MixedBitsILj0ELj448EEENS2_ILj0EEESW_EEEDaSR_ - $_ZN7cutlass13device_kernelIN5flash19enable_sm80_to_sm89INS1_16FlashAttnBwdSm80INS1_25CollectiveMainloopBwdSm80ILi2ELi2EN4cute5tupleIJNS5_1CILi128EEES8_NS7_ILi64EEEEEENS_10bfloat16_tEfNS_4arch4Sm80ELb1ELb0ELb1ELb0ELb1ELb0ELb0ELb0ELi2ELi4ELi4ELi4ELb0EEENS1_21CollectiveEpilogueBwdISA_SB_SD_Li256ELb0ELb0ELi2EEENS1_25SingleTileBwdLPTSchedulerILb0ELi128ELb1EEEEEEEEEvNT_6ParamsE$_ZZN4cute12filter_tupleINS_5tupleIJiNS_1CILi0EEEEEES4_ZNS_6detail9lift_diceIS4_S4_EEDaRKT_RKT0_EUlRKT_RKT0_E_EEDaS9_SC_OT1_ENKUlDpSF_E_clIJNS1_IJiEEENS1_IJS3_EEEEEEDaSM_)
$_ZN7cutlass13device_kernelIN5flash19enable_sm80_to_sm89INS1_16FlashAttnBwdSm80INS1_25CollectiveMainloopBwdSm80ILi2ELi2EN4cute5tupleIJNS5_1CILi128EEES8_NS7_ILi64EEEEEENS_10bfloat16_tEfNS_4arch4Sm80ELb1ELb0ELb1ELb0ELb1ELb0ELb0ELb0ELi2ELi4ELi4ELi4ELb0EEENS1_21CollectiveEpilogueBwdISA_SB_SD_Li256ELb0ELb0ELi2EEENS1_25SingleTileBwdLPTSchedulerILb0ELi128ELb1EEEEEEEEEvNT_6ParamsE$_ZZN4cute12filter_tupleINS_5tupleIJiNS_1CILi0EEEEEES4_ZNS_6detail9lift_diceIS4_S4_EEDaRKT_RKT0_EUlRKT_RKT0_E_EEDaS9_SC_OT1_ENKUlDpSF_E_clIJNS1_IJiEEENS1_IJS3_EEEEEEDaSM_:
[----:B------:R-:W-:Y:S02]  /*ccb0*/  IADD3 R2, R1, 0x1684, RZ ;  /* 0x0000168401027810 */ /* 0x000fe40007ffe0ff */
[----:B------:R-:W-:Y:S02]  /*ccc0*/  MOV R6, 0xccf0 ;  /* 0x0000ccf000067802 */ /* 0x000fe40000000f00 */
[----:B------:R-:W-:Y:S02]  /*ccd0*/  IADD3 R2, R2, c[0x0][0x20], RZ ;  /* 0x0000080002027a10 */ /* 0x000fe40007ffe0ff */
[----:B------:R-:W-:Y:S05]  /*cce0*/  CALL.REL.NOINC `($_ZN7cutlass13device_kernelIN5flash19enable_sm80_to_sm89INS1_16FlashAttnBwdSm80INS1_25CollectiveMainloopBwdSm80ILi2ELi2EN4cute5tupleIJNS5_1CILi128EEES8_NS7_ILi64EEEEEENS_10bfloat16_tEfNS_4arch4Sm80ELb1ELb0ELb1ELb0ELb1ELb0ELb0ELb0ELi2ELi4ELi4ELi4ELb0EEENS1_21CollectiveEpilogueBwdISA_SB_SD_Li256ELb0ELb0ELi2EEENS1_25SingleTileBwdLPTSchedulerILb0ELi128ELb1EEEEEEEEEvNT_6ParamsE$_ZN4cute3eso3ESOILb0ELb1EJiNS_1CILi0EEEEEC2ERKiRKS3_) ;  /* 0xffffb5a000007944 */ /* 0x000fea0003c3ffff */
[----:B-1----:R1:W5:Y:S01]  /*ccf0*/  LDL R2, [R1+0x1684] ;  /* 0x0016840001027983 */ /* 0x0023620000100800 */
[----:B------:R-:W-:Y:S02]  /*cd00*/  MOV R8, R72 ;  /* 0x0000004800087202 */ /* 0x000fe40000000f00 */
[----:B------:R-:W-:-:S04]  /*cd10*/  MOV R9, 0x0 ;  /* 0x0000000000097802 */ /* 0x000fc80000000f00 */
[----:B------:R-:W-:Y:S05]  /*cd20*/  RET.REL.NODEC R8 `(_ZN7cutlass13device_kernelIN5flash19enable_sm80_to_sm89INS1_16FlashAttnBwdSm80INS1_25CollectiveMainloopBwdSm80ILi2ELi2EN4cute5tupleIJNS5_1CILi128EEES8_NS7_ILi64EEEEEENS_10bfloat16_tEfNS_4arch4Sm80ELb1ELb0ELb1ELb0ELb1ELb0ELb0ELb0ELi2ELi4ELi4ELi4ELb0EEENS1_21CollectiveEpilogueBwdISA_SB_SD_Li256ELb0ELb0ELi2EEENS1_25SingleTileBwdLPTSchedulerILb0ELi128ELb1EEEEEEEEEvNT_6ParamsE) ;  /* 0xffff32d008007950 */ /* 0x000fea0003c3ffff */
        .type           $_ZN7cutlass13device_kernelIN5flash19enable_sm80_to_sm89INS1_16FlashAttnBwdSm80INS1_25CollectiveMainloopBwdSm80ILi2ELi2EN4cute5tupleIJNS5_1CILi128EEES8_NS7_ILi64EEEEEENS_10bfloat16_tEfNS_4arch4Sm80ELb1ELb0ELb1ELb0ELb1ELb0ELb0ELb0ELi2ELi4ELi4ELi4ELb0EEENS1_21CollectiveEpilogueBwdISA_SB_SD_Li256ELb0ELb0ELi2EEENS1_25SingleTileBwdLPTSchedulerILb0ELi128ELb1EEEEEEEEEvNT_6ParamsE$_ZZN4cute13to_mixed_bitsINS_5tupleIJNS1_IJNS_1CILi4EEENS2_ILi8EEEEEENS2_ILi2EEENS2_ILi1EEEEEENS1_IJNS1_IJNS2_ILi0EEENS2_ILi64EEEEEES9_S9_EEENS1_IJNS1_IJiiEEEiS9_EEEEEDaRKT_RKT0_RKT1_ENKUlDpRKT_E_clIJNS_9MixedBitsILj0ELj448EEENS2_ILj0EEESW_EEEDaSR_,@function
        .size           $_ZN7cutlass13device_kernelIN5flash19enable_sm80_to_sm89INS1_16FlashAttnBwdSm80INS1_25CollectiveMainloopBwdSm80ILi2ELi2EN4cute5tupleIJNS5_1CILi128EEES8_NS7_ILi64EEEEEENS_10bfloat16_tEfNS_4arch4Sm80ELb1ELb0ELb1ELb0ELb1ELb0ELb0ELb0ELi2ELi4ELi4ELi4ELb0EEENS1_21CollectiveEpilogueBwdISA_SB_SD_Li256ELb0ELb0ELi2EEENS1_25SingleTileBwdLPTSchedulerILb0ELi128ELb1EEEEEEEEEvNT_6ParamsE$_ZZN4cute13to_mixed_bitsINS_5tupleIJNS1_IJNS_1CILi4EEENS2_ILi8EEEEEENS2_ILi2EEENS2_ILi1EEEEEENS1_IJNS1_IJNS2_ILi0EEENS2_ILi64EEEEEES9_S9_EEENS1_IJNS1_IJiiEEEiS9_EEEEEDaRKT_RKT0_RKT1_ENKUlDpRKT_E_clIJNS_9MixedBitsILj0ELj448EEENS2_ILj0EEESW_EEEDaSR_,($_ZN7cutlass13device_kernelIN5flash19enable_sm80_to_sm89INS1_16FlashAttnBwdSm80INS1_25CollectiveMainloopBwdSm80ILi2ELi2EN4cute5tupleIJNS5_1CILi128EEES8_NS7_ILi64EEEEEENS_10bfloat16_tEfNS_4arch4Sm80ELb1ELb0ELb1ELb0ELb1ELb0ELb0ELb0ELi2ELi4ELi4ELi4ELb0EEENS1_21CollectiveEpilogueBwdISA_SB_SD_Li256ELb0ELb0ELi2EEENS1_25SingleTileBwdLPTSchedulerILb0ELi128ELb1EEEEEEEEEvNT_6ParamsE$_ZZN4cute13to_mixed_bitsINS_5tupleIJNS1_IJNS_1CILi4EEENS2_ILi8EEEEEENS2_ILi2EEENS2_ILi1EEEEEENS1_IJNS1_IJNS2_ILi0EEENS2_ILi64EEEEEES9_S9_EEENS1_IJNS1_IJiiEEEiS9_EEEEEDaRKT_RKT0_RKT1_ENKUlRKT_RKT0_RKT1_E_clIS5_SB_SD_EEDaSQ_ST_SW_ - $_ZN7cutlass13device_kernelIN5flash19enable_sm80_to_sm89INS1_16FlashAttnBwdSm80INS1_25CollectiveMainloopBwdSm80ILi2ELi2EN4cute5tupleIJNS5_1CILi128EEES8_NS7_ILi64EEEEEENS_10bfloat16_tEfNS_4arch4Sm80ELb1ELb0ELb1ELb0ELb1ELb0ELb0ELb0ELi2ELi4ELi4ELi4ELb0EEENS1_21CollectiveEpilogueBwdISA_SB_SD_Li256ELb0ELb0ELi2EEENS1_25SingleTileBwdLPTSchedulerILb0ELi128ELb1EEEEEEEEEvNT_6ParamsE$_ZZN4cute13to_mixed_bitsINS_5tupleIJNS1_IJNS_1CILi4EEENS2_ILi8EEEEEENS2_ILi2EEENS2_ILi1EEEEEENS1_IJNS1_IJNS2_ILi0EEENS2_ILi64EEEEEES9_S9_EEENS1_IJNS1_IJiiEEEiS9_EEEEEDaRKT_RKT0_RKT1_ENKUlDpRKT_E_clIJNS_9MixedBitsILj0ELj448EEENS2_ILj0EEESW_EEEDaSR_)
$_ZN7cutlass13device_kernelIN5flash19enable_sm80_to_sm89INS1_16FlashAttnBwdSm80INS1_25CollectiveMainloopBwdSm80ILi2ELi2EN4cute5tupleIJNS5_1CILi128EEES8_NS7_ILi64EEEEEENS_10bfloat16_tEfNS_4arch4Sm80ELb1ELb0ELb1ELb0ELb1ELb0ELb0ELb0ELi2ELi4ELi4ELi4ELb0EEENS1_21CollectiveEpilogueBwdISA_SB_SD_Li256ELb0ELb0ELi2EEENS1_25SingleTileBwdLPTSchedulerILb0ELi128ELb1EEEEEEEEEvNT_6ParamsE$_ZZN4cute13to_mixed_bitsINS_5tupleIJNS1_IJNS_1CILi4EEENS2_ILi8EEEEEENS2_ILi2EEENS2_ILi1EEEEEENS1_IJNS1_IJNS2_ILi0EEENS2_ILi64EEEEEES9_S9_EEENS1_IJNS1_IJiiEEEiS9_EEEEEDaRKT_RKT0_RKT1_ENKUlDpRKT_E_clIJNS_9MixedBitsILj0ELj448EEENS2_ILj0EEESW_EEEDaSR_:
[----:B------:R-:W-:Y:S02]  /*cd30*/  MOV R3, 0x0 ;  /* 0x0000000000037802 */ /* 0x000fe40000000f00 */
[----:B------:R-:W-:Y:S02]  /*cd40*/  LOP3.LUT R13, R13, 0x1c0, RZ, 0xc0, !PT ;  /* 0x000001c00d0d7812 */ /* 0x000fe400078ec0ff */
[----:B------:R-:W-:Y:S05]  /*cd50*/  RET.REL.NODEC R2 `(_ZN7cutlass13device_kernelIN5flash19enable_sm80_to_sm89INS1_16FlashAttnBwdSm80INS1_25CollectiveMainloopBwdSm80ILi2ELi2EN4cute5tupleIJNS5_1CILi128EEES8_NS7_ILi64EEEEEENS_10bfloat16_tEfNS_4arch4Sm80ELb1ELb0ELb1ELb0ELb1ELb0ELb0ELb0ELi2ELi4ELi4ELi4ELb0EEENS1_21CollectiveEpilogueBwdISA_SB_SD_Li256ELb0ELb0ELi2EEENS1_25SingleTileBwdLPTSchedulerILb0ELi128ELb1EEEEEEEEEvNT_6ParamsE) ;  /* 0xffff32a002007950 */ /* 0x000fea0003c3ffff */
        .type           $_ZN7cutlass13device_kernelIN5flash19enable_sm80_to_sm89INS1_16FlashAttnBwdSm80INS1_25CollectiveMainloopBwdSm80ILi2ELi2EN4cute5tupleIJNS5_1CILi128EEES8_NS7_ILi64EEEEEENS_10bfloat16_tEfNS_4arch4Sm80ELb1ELb0ELb1ELb0ELb1ELb0ELb0ELb0ELi2ELi4ELi4ELi4ELb0EEENS1_21CollectiveEpilogueBwdISA_SB_SD_Li256ELb0ELb0ELi2EEENS1_25SingleTileBwdLPTSchedulerILb0ELi128ELb1EEEEEEEEEvNT_6ParamsE$_ZZN4cute13to_mixed_bitsINS_5tupleIJNS1_IJNS_1CILi4EEENS2_ILi8EEEEEENS2_ILi2EEENS2_ILi1EEEEEENS1_IJNS1_IJNS2_ILi0EEENS2_ILi64EEEEEES9_S9_EEENS1_IJNS1_IJiiEEEiS9_EEEEEDaRKT_RKT0_RKT1_ENKUlRKT_RKT0_RKT1_E_clIS5_SB_SD_EEDaSQ_ST_SW_,@function
        .size           $_ZN7cutlass13device_kernelIN5flash19enable_sm80_to_sm89INS1_16FlashAttnBwdSm80INS1_25CollectiveMainloopBwdSm80ILi2ELi2EN4cute5tupleIJNS5_1CILi128EEES8_NS7_ILi64EEEEEENS_10bfloat16_tEfNS_4arch4Sm80ELb1ELb0ELb1ELb0ELb1ELb0ELb0ELb0ELi2ELi4ELi4ELi4ELb0EEENS1_21CollectiveEpilogueBwdISA_SB_SD_Li256ELb0ELb0ELi2EEENS1_25SingleTileBwdLPTSchedulerILb0ELi128ELb1EEEEEEEEEvNT_6ParamsE$_ZZN4cute13to_mixed_bitsINS_5tupleIJNS1_IJNS_1CILi4EEENS2_ILi8EEEEEENS2_ILi2EEENS2_ILi1EEEEEENS1_IJNS1_IJNS2_ILi0EEENS2_ILi64EEEEEES9_S9_EEENS1_IJNS1_IJiiEEEiS9_EEEEEDaRKT_RKT0_RKT1_ENKUlRKT_RKT0_RKT1_E_clIS5_SB_SD_EEDaSQ_ST_SW_,($_ZN7cutlass13device_kernelIN5flash19enable_sm80_to_sm89INS1_16FlashAttnBwdSm80INS1_25CollectiveMainloopBwdSm80ILi2ELi2EN4cute5tupleIJNS5_1CILi128EEES8_NS7_ILi64EEEEEENS_10bfloat16_tEfNS_4arch4Sm80ELb1ELb0ELb1ELb0ELb1ELb0ELb0ELb0ELi2ELi4ELi4ELi4ELb0EEENS1_21CollectiveEpilogueBwdISA_SB_SD_Li256ELb0ELb0ELi2EEENS1_25SingleTileBwdLPTSchedulerILb0ELi128ELb1EEEEEEEEEvNT_6ParamsE$_ZZN4cute13to_mixed_bitsINS_5tupleIJNS1_IJNS_1CILi4EEENS2_ILi8EEEEEENS2_ILi2EEENS2_ILi1EEEEEENS1_IJNS1_IJNS2_ILi128EEENS2_ILi0EEEEEES4_SA_EEENS1_IJNS1_IJiiEEEiSA_EEEEEDaRKT_RKT0_RKT1_ENKUlDpRKT_E_clIJNS_9MixedBitsILj0ELj384EEENSU_ILj0ELj8EEENS2_ILj0EEEEEEDaSR_ - $_ZN7cutlass13device_kernelIN5flash19enable_sm80_to_sm89INS1_16FlashAttnBwdSm80INS1_25CollectiveMainloopBwdSm80ILi2ELi2EN4cute5tupleIJNS5_1CILi128EEES8_NS7_ILi64EEEEEENS_10bfloat16_tEfNS_4arch4Sm80ELb1ELb0ELb1ELb0ELb1ELb0ELb0ELb0ELi2ELi4ELi4ELi4ELb0EEENS1_21CollectiveEpilogueBwdISA_SB_SD_Li256ELb0ELb0ELi2EEENS1_25SingleTileBwdLPTSchedulerILb0ELi128ELb1EEEEEEEEEvNT_6ParamsE$_ZZN4cute13to_mixed_bitsINS_5tupleIJNS1_IJNS_1CILi4EEENS2_ILi8EEEEEENS2_ILi2EEENS2_ILi1EEEEEENS1_IJNS1_IJNS2_ILi0EEENS2_ILi64EEEEEES9_S9_EEENS1_IJNS1_IJiiEEEiS9_EEEEEDaRKT_RKT0_RKT1_ENKUlRKT_RKT0_RKT1_E_clIS5_SB_SD_EEDaSQ_ST_SW_)
$_ZN7cutlass13device_kernelIN5flash19enable_sm80_to_sm89INS1_16FlashAttnBwdSm80INS1_25CollectiveMainloopBwdSm80ILi2ELi2EN4cute5tupleIJNS5_1CILi128EEES8_NS7_ILi64EEEEEENS_10bfloat16_tEfNS_4arch4Sm80ELb1ELb0ELb1ELb0ELb1ELb0ELb0ELb0ELi2ELi4ELi4ELi4ELb0EEENS1_21CollectiveEpilogueBwdISA_SB_SD_Li256ELb0ELb0ELi2EEENS1_25SingleTileBwdLPTSchedulerILb0ELi128ELb1EEEEEEEEEvNT_6ParamsE$_ZZN4cute13to_mixed_bitsINS_5tupleIJNS1_IJNS_1CILi4EEENS2_ILi8EEEEEENS2_ILi2EEENS2_ILi1EEEEEENS1_IJNS1_IJNS2_ILi0EEENS2_ILi64EEEEEES9_S9_EEENS1_IJNS1_IJiiEEEiS9_EEEEEDaRKT_RKT0_RKT1_ENKUlRKT_RKT0_RKT1_E_clIS5_SB_SD_EEDaSQ_ST_SW_:
[----:B------:R-:W-:Y:S02]  /*cd60*/  MOV R2, 0xcd80 ;  /* 0x0000cd8000027802 */ /* 0x000fe40000000f00 */
[----:B------:R-:W-:Y:S05]  /*cd70*/  CALL.REL.NOINC `($_ZN7cutlass13device_kernelIN5flash19enable_sm80_to_sm89INS1_16FlashAttnBwdSm80INS1_25CollectiveMainloopBwdSm80ILi2ELi2EN4cute5tupleIJNS5_1CILi128EEES8_NS7_ILi64EEEEEENS_10bfloat16_tEfNS_4arch4Sm80ELb1ELb0ELb1ELb0ELb1ELb0ELb0ELb0ELi2ELi4ELi4ELi4ELb0EEENS1_21CollectiveEpilogueBwdISA_SB_SD_Li256ELb0ELb0ELi2EEENS1_25SingleTileBwdLPTSchedulerILb0ELi128ELb1EEEEEEEEEvNT_6ParamsE$_ZZN4cute13to_mixed_bitsINS_5tupleIJNS_1CILi4EEENS2_ILi8EEEEEENS1_IJNS2_ILi0EEENS2_ILi64EEEEEENS1_IJiiEEEEEDaRKT_RKT0_RKT1_ENKUlRKT_RKT0_RKT1_E_clIS4_S7_iEEDaSL_SO_SR_) ;  /* 0x0000038000007944 */ /* 0x000fea0003c00000 */
[----:B------:R-:W-:Y:S02]  /*cd80*/  MOV R2, 0xcda0 ;  /* 0x0000cda000027802 */ /* 0x000fe40000000f00 */
[----:B------:R-:W-:Y:S05]  /*cd90*/  CALL.REL.NOINC `($_ZN7cutlass13device_kernelIN5flash19enable_sm80_to_sm89INS1_16FlashAttnBwdSm80INS1_25CollectiveMainloopBwdSm80ILi2ELi2EN4cute5tupleIJNS5_1CILi128EEES8_NS7_ILi64EEEEEENS_10bfloat16_tEfNS_4arch4Sm80ELb1ELb0ELb1ELb0ELb1ELb0ELb0ELb0ELi2ELi4ELi4ELi4ELb0EEENS1_21CollectiveEpilogueBwdISA_SB_SD_Li256ELb0ELb0ELi2EEENS1_25SingleTileBwdLPTSchedulerILb0ELi128ELb1EEEEEEEEEvNT_6ParamsE$_ZZN4cute13to_mixed_bitsINS_5tupleIJNS_1CILi4EEENS2_ILi8EEEEEENS1_IJNS2_ILi0EEENS2_ILi64EEEEEENS1_IJiiEEEEEDaRKT_RKT0_RKT1_ENKUlDpRKT_E_clIJNS2_ILj0EEENS_9MixedBitsILj0ELj448EEEEEEDaSM_) ;  /* 0x0000032000007944 */ /* 0x000fea0003c00000 */
[----:B------:R-:W-:Y:S02]  /*cda0*/  MOV R13, R3 ;  /* 0x00000003000d7202 */ /* 0x000fe40000000f00 */
[----:B------:R-:W-:Y:S02]  /*cdb0*/  MOV R2, R6 ;  /* 0x0000000600027202 */ /* 0x000fe40000000f00 */
[----:B------:R-:W-:-:S04]  /*cdc0*/  MOV R3, 0x0 ;  /* 0x0000000000037802 */ /* 0x000fc80000000f00 */
[----:B------:R-:W-:Y:S05]  /*cdd0*/  RET.REL.NODEC R2 `(_ZN7cutlass13device_kernelIN5flash19enable_sm80_to_sm89INS1_16FlashAttnBwdSm80INS1_25CollectiveMainloopBwdSm80ILi2ELi2EN4cute5tupleIJNS5_1CILi128EEES8_NS7_ILi64EEEEEENS_10bfloat16_tEfNS_4arch4Sm80ELb1ELb0ELb1ELb0ELb1ELb0ELb0ELb0ELi2ELi4ELi4ELi4ELb0EEENS1_21CollectiveEpilogueBwdISA_SB_SD_Li256ELb0ELb0ELi2EEENS1_25SingleTileBwdLPTSchedulerILb0ELi128ELb1EEEEEEEEEvNT_6ParamsE) ;  /* 0xffff322002007950 */ /* 0x000fea0003c3ffff */
        .type           $_ZN7cutlass13device_kernelIN5flash19enable_sm80_to_sm89INS1_16FlashAttnBwdSm80INS1_25CollectiveMainloopBwdSm80ILi2ELi2EN4cute5tupleIJNS5_1CILi128EEES8_NS7_ILi64EEEEEENS_10bfloat16_tEfNS_4arch4Sm80ELb1ELb0ELb1ELb0ELb1ELb0ELb0ELb0ELi2ELi4ELi4ELi4ELb0EEENS1_21CollectiveEpilogueBwdISA_SB_SD_Li256ELb0ELb0ELi2EEENS1_25SingleTileBwdLPTSchedulerILb0ELi128ELb1EEEEEEEEEvNT_6ParamsE$_ZZN4cute13to_mixed_bitsINS_5tupleIJNS1_IJNS_1CILi4EEENS2_ILi8EEEEEENS2_ILi2EEENS2_ILi1EEEEEENS1_IJNS1_IJNS2_ILi128EEENS2_ILi0EEEEEES4_SA_EEENS1_IJNS1_IJiiEEEiSA_EEEEEDaRKT_RKT0_RKT1_ENKUlDpRKT_E_clIJNS_9MixedBitsILj0ELj384EEENSU_ILj0ELj8EEENS2_ILj0EEEEEEDaSR_,@function
        .size           $_ZN7cutlass13device_kernelIN5flash19enable_sm80_to_sm89INS1_16FlashAttnBwdSm80INS1_25CollectiveMainloopBwdSm80ILi2ELi2EN4cute5tupleIJNS5_1CILi128EEES8_NS7_ILi64EEEEEENS_10bfloat16_tEfNS_4arch4Sm80ELb1ELb0ELb1ELb0ELb1ELb0ELb0ELb0ELi2ELi4ELi4ELi4ELb0EEENS1_21CollectiveEpilogueBwdISA_SB_SD_Li256ELb0ELb0ELi2EEENS1_25SingleTileBwdLPTSchedulerILb0ELi128ELb1EEEEEEEEEvNT_6ParamsE$_ZZN4cute13to_mixed_bitsINS_5tupleIJNS1_IJNS_1CILi4EEENS2_ILi8EEEEEENS2_ILi2EEENS2_ILi1EEEEEENS1_IJNS1_IJNS2_ILi128EEENS2_ILi0EEEEEES4_SA_EEENS1_IJNS1_IJiiEEEiSA_EEEEEDaRKT_RKT0_RKT1_ENKUlDpRKT_E_clIJNS_9MixedBitsILj0ELj384EEENSU_ILj0ELj8EEENS2_ILj0EEEEEEDaSR_,($_ZN7cutlass13device_kernelIN5flash19enable_sm80_to_sm89INS1_16FlashAttnBwdSm80INS1_25CollectiveMainloopBwdSm80ILi2ELi2EN4cute5tupleIJNS5_1CILi128EEES8_NS7_ILi64EEEEEENS_10bfloat16_tEfNS_4arch4Sm80ELb1ELb0ELb1ELb0ELb1ELb0ELb0ELb0ELi2ELi4ELi4ELi4ELb0EEENS1_21CollectiveEpilogueBwdISA_SB_SD_Li256ELb0ELb0ELi2EEENS1_25SingleTileBwdLPTSchedulerILb0ELi128ELb1EEEEEEEEEvNT_6ParamsE$_ZZN4cute13to_mixed_bitsINS_5tupleIJNS1_IJNS_1CILi4EEENS2_ILi8EEEEEENS2_ILi2EEENS2_ILi1EEEEEENS1_IJNS1_IJNS2_ILi128EEENS2_ILi0EEEEEES4_SA_EEENS1_IJNS1_IJiiEEEiSA_EEEEEDaRKT_RKT0_RKT1_ENKUlRKT_RKT0_RKT1_E_clIS5_SB_SD_EEDaSQ_ST_SW_ - $_ZN7cutlass13device_kernelIN5flash19enable_sm80_to_sm89INS1_16FlashAttnBwdSm80INS1_25CollectiveMainloopBwdSm80ILi2ELi2EN4cute5tupleIJNS5_1CILi128EEES8_NS7_ILi64EEEEEENS_10bfloat16_tEfNS_4arch4Sm80ELb1ELb0ELb1ELb0ELb1ELb0ELb0ELb0ELi2ELi4ELi4ELi4ELb0EEENS1_21CollectiveEpilogueBwdISA_SB_SD_Li256ELb0ELb0ELi2EEENS1_25SingleTileBwdLPTSchedulerILb0ELi128ELb1EEEEEEEEEvNT_6ParamsE$_ZZN4cute13to_mixed_bitsINS_5tupleIJNS1_IJNS_1CILi4EEENS2_ILi8EEEEEENS2_ILi2EEENS2_ILi1EEEEEENS1_IJNS1_IJNS2_ILi128EEENS2_ILi0EEEEEES4_SA_EEENS1_IJNS1_IJiiEEEiSA_EEEEEDaRKT_RKT0_RKT1_ENKUlDpRKT_E_clIJNS_9MixedBitsILj0ELj384EEENSU_ILj0ELj8EEENS2_ILj0EEEEEEDaSR_)
$_ZN7cutlass13device_kernelIN5flash19enable_sm80_to_sm89INS1_16FlashAttnBwdSm80INS1_25CollectiveMainloopBwdSm80ILi2ELi2EN4cute5tupleIJNS5_1CILi128EEES8_NS7_ILi64EEEEEENS_10bfloat16_tEfNS_4arch4Sm80ELb1ELb0ELb1ELb0ELb1ELb0ELb0ELb0ELi2ELi4ELi4ELi4ELb0EEENS1_21CollectiveEpilogueBwdISA_SB_SD_Li256ELb0ELb0ELi2EEENS1_25SingleTileBwdLPTSchedulerILb0ELi128ELb1EEEEEEEEEvNT_6ParamsE$_ZZN4cute13to_mixed_bitsINS_5tupleIJNS1_IJNS_1CILi4EEENS2_ILi8EEEEEENS2_ILi2EEENS2_ILi1EEEEEENS1_IJNS1_IJNS2_ILi128EEENS2_ILi0EEEEEES4_SA_EEENS1_IJNS1_IJiiEEEiSA_EEEEEDaRKT_RKT0_RKT1_ENKUlDpRKT_E_clIJNS_9MixedBitsILj0ELj384EEENSU_ILj0ELj8EEENS2_ILj0EEEEEEDaSR_:
[----:B------:R-:W-:-:S04]  /*cde0*/  LOP3.LUT R6, R5, 0x8, RZ, 0xc0, !PT ;  /* 0x0000000805067812 */ /* 0x000fc800078ec0ff */
[----:B------:R-:W-:Y:S01]  /*cdf0*/  LOP3.LUT R11, R6, 0x188, R3, 0x78, !PT ;  /* 0x00000188060b7812 */ /* 0x000fe200078e7803 */
[----:B------:R-:W-:-:S04]  /*ce00*/  IMAD.MOV.U32 R3, RZ, RZ, 0x0 ;  /* 0x00000000ff037424 */ /* 0x000fc800078e00ff */
[----:B------:R-:W-:Y:S05]  /*ce10*/  RET.REL.NODEC R2 `(_ZN7cutlass13device_kernelIN5flash19enable_sm80_to_sm89INS1_16FlashAttnBwdSm80INS1_25CollectiveMainloopBwdSm80ILi2ELi2EN4cute5tupleIJNS5_1CILi128EEES8_NS7_ILi64EEEEEENS_10bfloat16_tEfNS_4arch4Sm80ELb1ELb0ELb1ELb0ELb1ELb0ELb0ELb0ELi2ELi4ELi4ELi4ELb0EEENS1_21CollectiveEpilogueBwdISA_SB_SD_Li256ELb0ELb0ELi2EEENS1_25SingleTileBwdLPTSchedulerILb0ELi128ELb1EEEEEEEEEvNT_6ParamsE) ;  /* 0xffff31e002007950 */ /* 0x000fea0003c3ffff */
        .type           $_ZN7cutlass13device_kernelIN5flash19enable_sm80_to_sm89INS1_16FlashAttnBwdSm80INS1_25CollectiveMainloopBwdSm80ILi2ELi2EN4cute5tupleIJNS5_1CILi128EEES8_NS7_ILi64EEEEEENS_10bfloat16_tEfNS_4arch4Sm80ELb1ELb0ELb1ELb0ELb1ELb0ELb0ELb0ELi2ELi4ELi4ELi4ELb0EEENS1_21CollectiveEpilogueBwdISA_SB_SD_Li256ELb0ELb0ELi2EEENS1_25SingleTileBwdLPTSchedulerILb0ELi128ELb1EEEEEEEEEvNT_6ParamsE$_ZZN4cute13to_mixed_bitsINS_5tupleIJNS1_IJNS_1CILi4EEENS2_ILi8EEEEEENS2_ILi2EEENS2_ILi1EEEEEENS1_IJNS1_IJNS2_ILi128EEENS2_ILi0EEEEEES4_SA_EEENS1_IJNS1_IJiiEEEiSA_EEEEEDaRKT_RKT0_RKT1_ENKUlRKT_RKT0_RKT1_E_clIS5_SB_SD_EEDaSQ_ST_SW_,@function
        .size           $_ZN7cutlass13device_kernelIN5flash19enable_sm80_to_sm89INS1_16FlashAttnBwdSm80INS1_25CollectiveMainloopBwdSm80ILi2ELi2EN4cute5tupleIJNS5_1CILi128EEES8_NS7_ILi64EEEEEENS_10bfloat16_tEfNS_4arch4Sm80ELb1ELb0ELb1ELb0ELb1ELb0ELb0ELb0ELi2ELi4ELi4ELi4ELb0EEENS1_21CollectiveEpilogueBwdISA_SB_SD_Li256ELb0ELb0ELi2EEENS1_25SingleTileBwdLPTSchedulerILb0ELi128ELb1EEEEEEEEEvNT_6ParamsE$_ZZN4cute13to_mixed_bitsINS_5tupleIJNS1_IJNS_1CILi4EEENS2_ILi8EEEEEENS2_ILi2EEENS2_ILi1EEEEEENS1_IJNS1_IJNS2_ILi128EEENS2_ILi0EEEEEES4_SA_EEENS1_IJNS1_IJiiEEEiSA_EEEEEDaRKT_RKT0_RKT1_ENKUlRKT_RKT0_RKT1_E_clIS5_SB_SD_EEDaSQ_ST_SW_,($_ZN7cutlass13device_kernelIN5flash19enable_sm80_to_sm89INS1_16FlashAttnBwdSm80INS1_25CollectiveMainloopBwdSm80ILi2ELi2EN4cute5tupleIJNS5_1CILi128EEES8_NS7_ILi64EEEEEENS_10bfloat16_tEfNS_4arch4Sm80ELb1ELb0ELb1ELb0ELb1ELb0ELb0ELb0ELi2ELi4ELi4ELi4ELb0EEENS1_21CollectiveEpilogueBwdISA_SB_SD_Li256ELb0ELb0ELi2EEENS1_25SingleTileBwdLPTSchedulerILb0ELi128ELb1EEEEEEEEEvNT_6ParamsE$_ZZN4cute13to_mixed_bitsINS_5tupleIJNS1_IJNS_1CILi4EEENS2_ILi8EEEEEENS2_ILi2EEENS2_ILi1EEEEEENS1_IJNS1_IJNS2_ILi128EEENS2_ILi0EEEEEES4_SA_EEENS1_IJNS1_IJiiEEEiSA_EEEEEDaRKT_RKT0_RKT1_ENKUlRKT_RKT0_RKT1_E_clIS6_S4_iEEDaSQ_ST_SW_ - $_ZN7cutlass13device_kernelIN5flash19enable_sm80_to_sm89INS1_16FlashAttnBwdSm80INS1_25CollectiveMainloopBwdSm80ILi2ELi2EN4cute5tupleIJNS5_1CILi128EEES8_NS7_ILi64EEEEEENS_10bfloat16_tEfNS_4arch4Sm80ELb1ELb0ELb1ELb0ELb1ELb0ELb0ELb0ELi2ELi4ELi4ELi4ELb0EEENS1_21CollectiveEpilogueBwdISA_SB_SD_Li256ELb0ELb0ELi2EEENS1_25SingleTileBwdLPTSchedulerILb0ELi128ELb1EEEEEEEEEvNT_6ParamsE$_ZZN4cute13to_mixed_bitsINS_5tupleIJNS1_IJNS_1CILi4EEENS2_ILi8EEEEEENS2_ILi2EEENS2_ILi1EEEEEENS1_IJNS1_IJNS2_ILi128EEENS2_ILi0EEEEEES4_SA_EEENS1_IJNS1_IJiiEEEiSA_EEEEEDaRKT_RKT0_RKT1_ENKUlRKT_RKT0_RKT1_E_clIS5_SB_SD_EEDaSQ_ST_SW_)
$_ZN7cutlass13device_kernelIN5flash19enable_sm80_to_sm89INS1_16FlashAttnBwdSm80INS1_25CollectiveMainloopBwdSm80ILi2ELi2EN4cute5tupleIJNS5_1CILi128EEES8_NS7_ILi64EEEEEENS_10bfloat16_tEfNS_4arch4Sm80ELb1ELb0ELb1ELb0ELb1ELb0ELb0ELb0ELi2ELi4ELi4ELi4ELb0EEENS1_21CollectiveEpilogueBwdISA_SB_SD_Li256ELb0ELb0ELi2EEENS1_25SingleTileBwdLPTSchedulerILb0ELi128ELb1EEEEEEEEEvNT_6ParamsE$_ZZN4cute13to_mixed_bitsINS_5tupleIJNS1_IJNS_1CILi4EEENS2_ILi8EEEEEENS2_ILi2EEENS2_ILi1EEEEEENS1_IJNS1_IJNS2_ILi128EEENS2_ILi0EEEEEES4_SA_EEENS1_IJNS1_IJiiEEEiSA_EEEEEDaRKT_RKT0_RKT1_ENKUlRKT_RKT0_RKT1_E_clIS5_SB_SD_EEDaSQ_ST_SW_:
[----:B------:R-:W-:Y:S02]  /*ce20*/  MOV R3, R2 ;  /* 0x0000000200037202 */ /* 0x000fe40000000f00 */
[----:B------:R-:W-:Y:S02]  /*ce30*/  MOV R2, 0xce50 ;  /* 0x0000ce5000027802 */ /* 0x000fe40000000f00 */
[----:B------:R-:W-:Y:S05]  /*ce40*/  CALL.REL.NOINC `($_ZN7cutlass13device_kernelIN5flash19enable_sm80_to_sm89INS1_16FlashAttnBwdSm80INS1_25CollectiveMainloopBwdSm80ILi2ELi2EN4cute5tupleIJNS5_1CILi128EEES8_NS7_ILi64EEEEEENS_10bfloat16_tEfNS_4arch4Sm80ELb1ELb0ELb1ELb0ELb1ELb0ELb0ELb0ELi2ELi4ELi4ELi4ELb0EEENS1_21CollectiveEpilogueBwdISA_SB_SD_Li256ELb0ELb0ELi2EEENS1_25SingleTileBwdLPTSchedulerILb0ELi128ELb1EEEEEEEEEvNT_6ParamsE$_ZZN4cute13to_mixed_bitsINS_5tupleIJNS_1CILi4EEENS2_ILi8EEEEEENS1_IJNS2_ILi128EEENS2_ILi0EEEEEENS1_IJiiEEEEEDaRKT_RKT0_RKT1_ENKUlRKT_RKT0_RKT1_E_clIS3_S6_iEEDaSL_SO_SR_) ;  /* 0x0000034000007944 */ /* 0x000fea0003c00000 */
[----:B------:R-:W-:Y:S02]  /*ce50*/  MOV R2, 0xce70 ;  /* 0x0000ce7000027802 */ /* 0x000fe40000000f00 */
[----:B------:R-:W-:Y:S05]  /*ce60*/  CALL.REL.NOINC `($_ZN7cutlass13device_kernelIN5flash19enable_sm80_to_sm89INS1_16FlashAttnBwdSm80INS1_25CollectiveMainloopBwdSm80ILi2ELi2EN4cute5tupleIJNS5_1CILi128EEES8_NS7_ILi64EEEEEENS_10bfloat16_tEfNS_4arch4Sm80ELb1ELb0ELb1ELb0ELb1ELb0ELb0ELb0ELi2ELi4ELi4ELi4ELb0EEENS1_21CollectiveEpilogueBwdISA_SB_SD_Li256ELb0ELb0ELi2EEENS1_25SingleTileBwdLPTSchedulerILb0ELi128ELb1EEEEEEEEEvNT_6ParamsE$_ZZN4cute13to_mixed_bitsINS_5tupleIJNS_1CILi4EEENS2_ILi8EEEEEENS1_IJNS2_ILi128EEENS2_ILi0EEEEEENS1_IJiiEEEEEDaRKT_RKT0_RKT1_ENKUlDpRKT_E_clIJNS_9MixedBitsILj0ELj384EEENS2_ILj0EEEEEEDaSM_) ;  /* 0x000002e000007944 */ /* 0x000fea0003c00000 */
[----:B------:R-:W-:Y:S02]  /*ce70*/  MOV R8, R6 ;  /* 0x0000000600087202 */ /* 0x000fe40000000f00 */
[----:B------:R-:W-:-:S04]  /*ce80*/  MOV R9, 0x0 ;  /* 0x0000000000097802 */ /* 0x000fc80000000f00 */
[----:B------:R-:W-:Y:S05]  /*ce90*/  RET.REL.NODEC R8 `(_ZN7cutlass13device_kernelIN5flash19enable_sm80_to_sm89INS1_16FlashAttnBwdSm80INS1_25CollectiveMainloopBwdSm80ILi2ELi2EN4cute5tupleIJNS5_1CILi128EEES8_NS7_ILi64EEEEEENS_10bfloat16_tEfNS_4arch4Sm80ELb1ELb0ELb1ELb0ELb1ELb0ELb0ELb0ELi2ELi4ELi4ELi4ELb0EEENS1_21CollectiveEpilogueBwdISA_SB_SD_Li256ELb0ELb0ELi2EEENS1_25SingleTileBwdLPTSchedulerILb0ELi128ELb1EEEEEEEEEvNT_6ParamsE) ;  /* 0xffff316008007950 */ /* 0x000fea0003c3ffff */
        .type           $_ZN7cutlass13device_kernelIN5flash19enable_sm80_to_sm89INS1_16FlashAttnBwdSm80INS1_25CollectiveMainloopBwdSm80ILi2ELi2EN4cute5tupleIJNS5_1CILi128EEES8_NS7_ILi64EEEEEENS_10bfloat16_tEfNS_4arch4Sm80ELb1ELb0ELb1ELb0ELb1ELb0ELb0ELb0ELi2ELi4ELi4ELi4ELb0EEENS1_21CollectiveEpilogueBwdISA_SB_SD_Li256ELb0ELb0ELi2EEENS1_25SingleTileBwdLPTSchedulerILb0ELi128ELb1EEEEEEEEEvNT_6ParamsE$_ZZN4cute13to_mixed_bitsINS_5tupleIJNS1_IJNS_1CILi4EEENS2_ILi8EEEEEENS2_ILi2EEENS2_ILi1EEEEEENS1_IJNS1_IJNS2_ILi128EEENS2_ILi0EEEEEES4_SA_EEENS1_IJNS1_IJiiEEEiSA_EEEEEDaRKT_RKT0_RKT1_ENKUlRKT_RKT0_RKT1_E_clIS6_S4_iEEDaSQ_ST_SW_,@function
        .size           $_ZN7cutlass13device_kernelIN5flash19enable_sm80_to_sm89INS1_16FlashAttnBwdSm80INS1_25CollectiveMainloopBwdSm80ILi2ELi2EN4cute5tupleIJNS5_1CILi128EEES8_NS7_ILi64EEEEEENS_10bfloat16_tEfNS_4arch4Sm80ELb1ELb0ELb1ELb0ELb1ELb0ELb0ELb0ELi2ELi4ELi4ELi4ELb0EEENS1_21CollectiveEpilogueBwdISA_SB_SD_Li256ELb0ELb0ELi2EEENS1_25SingleTileBwdLPTSchedulerILb0ELi128ELb1EEEEEEEEEvNT_6ParamsE$_ZZN4cute13to_mixed_bitsINS_5tupleIJNS1_IJNS_1CILi4EEENS2_ILi8EEEEEENS2_ILi2EEENS2_ILi1EEEEEENS1_IJNS1_IJNS2_ILi128EEENS2_ILi0EEEEEES4_SA_EEENS1_IJNS1_IJiiEEEiSA_EEEEEDaRKT_RKT0_RKT1_ENKUlRKT_RKT0_RKT1_E_clIS6_S4_iEEDaSQ_ST_SW_,($_ZN7cutlass13device_kernelIN5flash19enable_sm80_to_sm89INS1_16FlashAttnBwdSm80INS1_25CollectiveMainloopBwdSm80ILi2ELi2EN4cute5tupleIJNS5_1CILi128EEES8_NS7_ILi64EEEEEENS_10bfloat16_tEfNS_4arch4Sm80ELb1ELb0ELb1ELb0ELb1ELb0ELb0ELb0ELi2ELi4ELi4ELi4ELb0EEENS1_21CollectiveEpilogueBwdISA_SB_SD_Li256ELb0ELb0ELi2EEENS1_25SingleTileBwdLPTSchedulerILb0ELi128ELb1EEEEEEEEEvNT_6ParamsE$_ZZN4cute13to_mixed_bitsINS_5tupleIJNS1_IJNS_1CILi4EEENS2_ILi8EEEEEES3_NS2_ILi1EEEEEENS1_IJNS1_IJNS2_ILi0EEENS2_ILi64EEEEEES8_S8_EEENS1_IJNS1_IJiiEEEiS8_EEEEEDaRKT_RKT0_RKT1_ENKUlDpRKT_E_clIJNS_9MixedBitsILj0ELj448EEENS2_ILj0EEESV_EEEDaSQ_ - $_ZN7cutlass13device_kernelIN5flash19enable_sm80_to_sm89INS1_16FlashAttnBwdSm80INS1_25CollectiveMainloopBwdSm80ILi2ELi2EN4cute5tupleIJNS5_1CILi128EEES8_NS7_ILi64EEEEEENS_10bfloat16_tEfNS_4arch4Sm80ELb1ELb0ELb1ELb0ELb1ELb0ELb0ELb0ELi2ELi4ELi4ELi4ELb0EEENS1_21CollectiveEpilogueBwdISA_SB_SD_Li256ELb0ELb0ELi2EEENS1_25SingleTileBwdLPTSchedulerILb0ELi128ELb1EEEEEEEEEvNT_6ParamsE$_ZZN4cute13to_mixed_bitsINS_5tupleIJNS1_IJNS_1CILi4EEENS2_ILi8EEEEEENS2_ILi2EEENS2_ILi1EEEEEENS1_IJNS1_IJNS2_ILi128EEENS2_ILi0EEEEEES4_SA_EEENS1_IJNS1_IJiiEEEiSA_EEEEEDaRKT_RKT0_RKT1_ENKUlRKT_RKT0_RKT1_E_clIS6_S4_iEEDaSQ_ST_SW_)
$_ZN7cutlass13device_kernelIN5flash19enable_sm80_to_sm89INS1_16FlashAttnBwdSm80INS1_25CollectiveMainloopBwdSm80ILi2ELi2EN4cute5tupleIJNS5_1CILi128EEES8_NS7_ILi64EEEEEENS_10bfloat16_tEfNS_4arch4Sm80ELb1ELb0ELb1ELb0ELb1ELb0ELb0ELb0ELi2ELi4ELi4ELi4ELb0EEENS1_21CollectiveEpilogueBwdISA_SB_SD_Li256ELb0ELb0ELi2EEENS1_25SingleTileBwdLPTSchedulerILb0ELi128ELb1EEEEEEEEEvNT_6ParamsE$_ZZN4cute13to_mixed_bitsINS_5tupleIJNS1_IJNS_1CILi4EEENS2_ILi8EEEEEENS2_ILi2EEENS2_ILi1EEEEEENS1_IJNS1_IJNS2_ILi128EEENS2_ILi0EEEEEES4_SA_EEENS1_IJNS1_IJiiEEEiSA_EEEEEDaRKT_RKT0_RKT1_ENKUlRKT_RKT0_RKT1_E_clIS6_S4_iEEDaSQ_ST_SW_:
[----:B------:R-:W-:Y:S01]  /*cea0*/  MOV R8, R6 ;  /* 0x0000000600087202 */ /* 0x000fe20000000f00 */
[----:B------:R-:W-:Y:S02]  /*ceb0*/  IMAD.MOV.U32 R9, RZ, RZ, 0x0 ;  /* 0x00000000ff097424 */ /* 0x000fe400078e00ff */
[----:B------:R-:W-:-:S05]  /*cec0*/  IMAD.SHL.U32 R2, R34, 0x8, RZ ;  /* 0x0000000822027824 */ /* 0x000fca00078e00ff */
[----:B------:R-:W-:Y:S01]  /*ced0*/  LOP3.LUT R2, R2, 0x8, RZ, 0xc0, !PT ;  /* 0x0000000802027812 */ /* 0x000fe200078ec0ff */
[----:B------:R-:W-:Y:S06]  /*cee0*/  RET.REL.NODEC R8 `(_ZN7cutlass13device_kernelIN5flash19enable_sm80_to_sm89INS1_16FlashAttnBwdSm80INS1_25CollectiveMainloopBwdSm80ILi2ELi2EN4cute5tupleIJNS5_1CILi128EEES8_NS7_ILi64EEEEEENS_10bfloat16_tEfNS_4arch4Sm80ELb1ELb0ELb1ELb0ELb1ELb0ELb0ELb0ELi2ELi4ELi4ELi4ELb0EEENS1_21CollectiveEpilogueBwdISA_SB_SD_Li256ELb0ELb0ELi2EEENS1_25SingleTileBwdLPTSchedulerILb0ELi128ELb1EEEEEEEEEvNT_6ParamsE) ;  /* 0xffff311008007950 */ /* 0x000fec0003c3ffff */
        .type           $_ZN7cutlass13device_kernelIN5flash19enable_sm80_to_sm89INS1_16FlashAttnBwdSm80INS1_25CollectiveMainloopBwdSm80ILi2ELi2EN4cute5tupleIJNS5_1CILi128EEES8_NS7_ILi64EEEEEENS_10bfloat16_tEfNS_4arch4Sm80ELb1ELb0ELb1ELb0ELb1ELb0ELb0ELb0ELi2ELi4ELi4ELi4ELb0EEENS1_21CollectiveEpilogueBwdISA_SB_SD_Li256ELb0ELb0ELi2EEENS1_25SingleTileBwdLPTSchedulerILb0ELi128ELb1EEEEEEEEEvNT_6ParamsE$_ZZN4cute13to_mixed_bitsINS_5tupleIJNS1_IJNS_1CILi4EEENS2_ILi8EEEEEES3_NS2_ILi1EEEEEENS1_IJNS1_IJNS2_ILi0EEENS2_ILi64EEEEEES8_S8_EEENS1_IJNS1_IJiiEEEiS8_EEEEEDaRKT_RKT0_RKT1_ENKUlDpRKT_E_clIJNS_9MixedBitsILj0ELj448EEENS2_ILj0EEESV_EEEDaSQ_,@function
        .size           $_ZN7cutlass13device_kernelIN5flash19enable_sm80_to_sm89INS1_16FlashAttnBwdSm80INS1_25CollectiveMainloopBwdSm80ILi2ELi2EN4cute5tupleIJNS5_1CILi128EEES8_NS7_ILi64EEEEEENS_10bfloat16_tEfNS_4arch4Sm80ELb1ELb0ELb1ELb0ELb1ELb0ELb0ELb0ELi2ELi4ELi4ELi4ELb0EEENS1_21CollectiveEpilogueBwdISA_SB_SD_Li256ELb0ELb0ELi2EEENS1_25SingleTileBwdLPTSchedulerILb0ELi128ELb1EEEEEEEEEvNT_6ParamsE$_ZZN4cute13to_mixed_bitsINS_5tupleIJNS1_IJNS_1CILi4EEENS2_ILi8EEEEEES3_NS2_ILi1EEEEEENS1_IJNS1_IJNS2_ILi0EEENS2_ILi64EEEEEES8_S8_EEENS1_IJNS1_IJiiEEEiS8_EEEEEDaRKT_RKT0_RKT1_ENKUlDpRKT_E_clIJNS_9MixedBitsILj0ELj448EEENS2_ILj0EEESV_EEEDaSQ_,($_ZN7cutlass13device_kernelIN5flash19enable_sm80_to_sm89INS1_16FlashAttnBwdSm80INS1_25CollectiveMainloopBwdSm80ILi2ELi2EN4cute5tupleIJNS5_1CILi128EEES8_NS7_ILi64EEEEEENS_10bfloat16_tEfNS_4arch4Sm80ELb1ELb0ELb1ELb0ELb1ELb0ELb0ELb0ELi2ELi4ELi4ELi4ELb0EEENS1_21CollectiveEpilogueBwdISA_SB_SD_Li256ELb0ELb0ELi2EEENS1_25SingleTileBwdLPTSchedulerILb0ELi128ELb1EEEEEEEEEvNT_6ParamsE$_ZZN4cute13to_mixed_bitsINS_5tupleIJNS1_IJNS_1CILi4EEENS2_ILi8EEEEEES3_NS2_ILi1EEEEEENS1_IJNS1_IJNS2_ILi0EEENS2_ILi64EEEEEES8_S8_EEENS1_IJNS1_IJiiEEEiS8_EEEEEDaRKT_RKT0_RKT1_ENKUlRKT_RKT0_RKT1_E_clIS5_SA_SC_EEDaSP_SS_SV_ - $_ZN7cutlass13device_kernelIN5flash19enable_sm80_to_sm89INS1_16FlashAttnBwdSm80INS1_25CollectiveMainloopBwdSm80ILi2ELi2EN4cute5tupleIJNS5_1CILi128EEES8_NS7_ILi64EEEEEENS_10bfloat16_tEfNS_4arch4Sm80ELb1ELb0ELb1ELb0ELb1ELb0ELb0ELb0ELi2ELi4ELi4ELi4ELb0EEENS1_21CollectiveEpilogueBwdISA_SB_SD_Li256ELb0ELb0ELi2EEENS1_25SingleTileBwdLPTSchedulerILb0ELi128ELb1EEEEEEEEEvNT_6ParamsE$_ZZN4cute13to_mixed_bitsINS_5tupleIJNS1_IJNS_1CILi4EEENS2_ILi8EEEEEES3_NS2_ILi1EEEEEENS1_IJNS1_IJNS2_ILi0EEENS2_ILi64EEEEEES8_S8_EEENS1_IJNS1_IJiiEEEiS8_EEEEEDaRKT_RKT0_RKT1_ENKUlDpRKT_E_clIJNS_9MixedBitsILj0ELj448EEENS2_ILj0EEESV_EEEDaSQ_)
$_ZN7cutlass13device_kernelIN5flash19enable_sm80_to_sm89INS1_16FlashAttnBwdSm80INS1_25CollectiveMainloopBwdSm80ILi2ELi2EN4cute5tupleIJNS5_1CILi128EEES8_NS7_ILi64EEEEEENS_10bfloat16_tEfNS_4arch4Sm80ELb1ELb0ELb1ELb0ELb1ELb0ELb0ELb0ELi2ELi4ELi4ELi4ELb0EEENS1_21CollectiveEpilogueBwdISA_SB_SD_Li256ELb0ELb0ELi2EEENS1_25SingleTileBwdLPTSchedulerILb0ELi128ELb1EEEEEEEEEvNT_6ParamsE$_ZZN4cute13to_mixed_bitsINS_5tupleIJNS1_IJNS_1CILi4EEENS2_ILi8EEEEEES3_NS2_ILi1EEEEEENS1_IJNS1_IJNS2_ILi0EEENS2_ILi64EEEEEES8_S8_EEENS1_IJNS1_IJiiEEEiS8_EEEEEDaRKT_RKT0_RKT1_ENKUlDpRKT_E_clIJNS_9MixedBitsILj0ELj448EEENS2_ILj0EEESV_EEEDaSQ_:
[----:B------:R-:W-:Y:S02]  /*cef0*/  MOV R3, 0x0 ;  /* 0x0000000000037802 */ /* 0x000fe40000000f00 */
[----:B------:R-:W-:Y:S02]  /*cf00*/  LOP3.LUT R13, R13, 0x1c0, RZ, 0xc0, !PT ;  /* 0x000001c00d0d7812 */ /* 0x000fe400078ec0ff */
[----:B------:R-:W-:Y:S05]  /*cf10*/  RET.REL.NODEC R2 `(_ZN7cutlass13device_kernelIN5flash19enable_sm80_to_sm89INS1_16FlashAttnBwdSm80INS1_25CollectiveMainloopBwdSm80ILi2ELi2EN4cute5tupleIJNS5_1CILi128EEES8_NS7_ILi64EEEEEENS_10bfloat16_tEfNS_4arch4Sm80ELb1ELb0ELb1ELb0ELb1ELb0ELb0ELb0ELi2ELi4ELi4ELi4ELb0EEENS1_21CollectiveEpilogueBwdISA_SB_SD_Li256ELb0ELb0ELi2EEENS1_25SingleTileBwdLPTSchedulerILb0ELi128ELb1EEEEEEEEEvNT_6ParamsE) ;  /* 0xffff30e002007950 */ /* 0x000fea0003c3ffff */
        .type           $_ZN7cutlass13device_kernelIN5flash19enable_sm80_to_sm89INS1_16FlashAttnBwdSm80INS1_25CollectiveMainloopBwdSm80ILi2ELi2EN4cute5tupleIJNS5_1CILi128EEES8_NS7_ILi64EEEEEENS_10bfloat16_tEfNS_4arch4Sm80ELb1ELb0ELb1ELb0ELb1ELb0ELb0ELb0ELi2ELi4ELi4ELi4ELb0EEENS1_21CollectiveEpilogueBwdISA_SB_SD_Li256ELb0ELb0ELi2EEENS1_25SingleTileBwdLPTSchedulerILb0ELi128ELb1EEEEEEEEEvNT_6ParamsE$_ZZN4cute13to_mixed_bitsINS_5tupleIJNS1_IJNS_1CILi4EEENS2_ILi8EEEEEES3_NS2_ILi1EEEEEENS1_IJNS1_IJNS2_ILi0EEENS2_ILi64EEEEEES8_S8_EEENS1_IJNS1_IJiiEEEiS8_EEEEEDaRKT_RKT0_RKT1_ENKUlRKT_RKT0_RKT1_E_clIS5_SA_SC_EEDaSP_SS_SV_,@function
        .size           $_ZN7cutlass13device_kernelIN5flash19enable_sm80_to_sm89INS1_16FlashAttnBwdSm80INS1_25CollectiveMainloopBwdSm80ILi2ELi2EN4cute5tupleIJNS5_1CILi128EEES8_NS7_ILi64EEEEEENS_10bfloat16_tEfNS_4arch4Sm80ELb1ELb0ELb1ELb0ELb1ELb0ELb0ELb0ELi2ELi4ELi4ELi4ELb0EEENS1_21CollectiveEpilogueBwdISA_SB_SD_Li256ELb0ELb0ELi2EEENS1_25SingleTileBwdLPTSchedulerILb0ELi128ELb1EEEEEEEEEvNT_6ParamsE$_ZZN4cute13to_mixed_bitsINS_5tupleIJNS1_IJNS_1CILi4EEENS2_ILi8EEEEEES3_NS2_ILi1EEEEEENS1_IJNS1_IJNS2_ILi0EEENS2_ILi64EEEEEES8_S8_EEENS1_IJNS1_IJiiEEEiS8_EEEEEDaRKT_RKT0_RKT1_ENKUlRKT_RKT0_RKT1_E_clIS5_SA_SC_EEDaSP_SS_SV_,($_ZN7cutlass13device_kernelIN5flash19enable_sm80_to_sm89INS1_16FlashAttnBwdSm80INS1_25CollectiveMainloopBwdSm80ILi2ELi2EN4cute5tupleIJNS5_1CILi128EEES8_NS7_ILi64EEEEEENS_10bfloat16_tEfNS_4arch4Sm80ELb1ELb0ELb1ELb0ELb1ELb0ELb0ELb0ELi2ELi4ELi4ELi4ELb0EEENS1_21CollectiveEpilogueBwdISA_SB_SD_Li256ELb0ELb0ELi2EEENS1_25SingleTileBwdLPTSchedulerILb0ELi128ELb1EEEEEEEEEvNT_6ParamsE$_ZZN4cute13to_mixed_bitsINS_5tupleIJNS1_IJNS_1CILi4EEENS2_ILi8EEEEEES3_NS2_ILi1EEEEEENS1_IJNS1_IJNS2_ILi128EEENS2_ILi0EEEEEENS2_ILi16EEES9_EEENS1_IJNS1_IJiiEEEiS9_EEEEEDaRKT_RKT0_RKT1_ENKUlDpRKT_E_clIJNS_9MixedBitsILj0ELj384EEENSU_ILj0ELj48EEENS2_ILj0EEEEEEDaSR_ - $_ZN7cutlass13device_kernelIN5flash19enable_sm80_to_sm89INS1_16FlashAttnBwdSm80INS1_25CollectiveMainloopBwdSm80ILi2ELi2EN4cute5tupleIJNS5_1CILi128EEES8_NS7_ILi64EEEEEENS_10bfloat16_tEfNS_4arch4Sm80ELb1ELb0ELb1ELb0ELb1ELb0ELb0ELb0ELi2ELi4ELi4ELi4ELb0EEENS1_21CollectiveEpilogueBwdISA_SB_SD_Li256ELb0ELb0ELi2EEENS1_25SingleTileBwdLPTSchedulerILb0ELi128ELb1EEEEEEEEEvNT_6ParamsE$_ZZN4cute13to_mixed_bitsINS_5tupleIJNS1_IJNS_1CILi4EEENS2_ILi8EEEEEES3_NS2_ILi1EEEEEENS1_IJNS1_IJNS2_ILi0EEENS2_ILi64EEEEEES8_S8_EEENS1_IJNS1_IJiiEEEiS8_EEEEEDaRKT_RKT0_RKT1_ENKUlRKT_RKT0_RKT1_E_clIS5_SA_SC_EEDaSP_SS_SV_)
$_ZN7cutlass13device_kernelIN5flash19enable_sm80_to_sm89INS1_16FlashAttnBwdSm80INS1_25CollectiveMainloopBwdSm80ILi2ELi2EN4cute5tupleIJNS5_1CILi128EEES8_NS7_ILi64EEEEEENS_10bfloat16_tEfNS_4arch4Sm80ELb1ELb0ELb1ELb0ELb1ELb0ELb0ELb0ELi2ELi4ELi4ELi4ELb0EEENS1_21CollectiveEpilogueBwdISA_SB_SD_Li256ELb0ELb0ELi2EEENS1_25SingleTileBwdLPTSchedulerILb0ELi128ELb1EEEEEEEEEvNT_6ParamsE$_ZZN4cute13to_mixed_bitsINS_5tupleIJNS1_IJNS_1CILi4EEENS2_ILi8EEEEEES3_NS2_ILi1EEEEEENS1_IJNS1_IJNS2_ILi0EEENS2_ILi64EEEEEES8_S8_EEENS1_IJNS1_IJiiEEEiS8_EEEEEDaRKT_RKT0_RKT1_ENKUlRKT_RKT0_RKT1_E_clIS5_SA_SC_EEDaSP_SS_SV_:
        /* <DEDUP_REMOVED lines=8> */
        .type           $_ZN7cutlass13device_kernelIN5flash19enable_sm80_to_sm89INS1_16FlashAttnBwdSm80INS1_25CollectiveMainloopBwdSm80ILi2ELi2EN4cute5tupleIJNS5_1CILi128EEES8_NS7_ILi64EEEEEENS_10bfloat16_tEfNS_4arch4Sm80ELb1ELb0ELb1ELb0ELb1ELb0ELb0ELb0ELi2ELi4ELi4ELi4ELb0EEENS1_21CollectiveEpilogueBwdISA_SB_SD_Li256ELb0ELb0ELi2EEENS1_25SingleTileBwdLPTSchedulerILb0ELi128ELb1EEEEEEEEEvNT_6ParamsE$_ZZN4cute13to_mixed_bitsINS_5tupleIJNS1_IJNS_1CILi4EEENS2_ILi8EEEEEES3_NS2_ILi1EEEEEENS1_IJNS1_IJNS2_ILi128EEENS2_ILi0EEEEEENS2_ILi16EEES9_EEENS1_IJNS1_IJiiEEEiS9_EEEEEDaRKT_RKT0_RKT1_ENKUlDpRKT_E_clIJNS_9MixedBitsILj0ELj384EEENSU_ILj0ELj48EEENS2_ILj0EEEEEEDaSR_,@function
        .size           $_ZN7cutlass13device_kernelIN5flash19enable_sm80_to_sm89INS1_16FlashAttnBwdSm80INS1_25CollectiveMainloopBwdSm80ILi2ELi2EN4cute5tupleIJNS5_1CILi128EEES8_NS7_ILi64EEEEEENS_10bfloat16_tEfNS_4arch4Sm80ELb1ELb0ELb1ELb0ELb1ELb0ELb0ELb0ELi2ELi4ELi4ELi4ELb0EEENS1_21CollectiveEpilogueBwdISA_SB_SD_Li256ELb0ELb0ELi2EEENS1_25SingleTileBwdLPTSchedulerILb0ELi128ELb1EEEEEEEEEvNT_6ParamsE$_ZZN4cute13to_mixed_bitsINS_5tupleIJNS1_IJNS_1CILi4EEENS2_ILi8EEEEEES3_NS2_ILi1EEEEEENS1_IJNS1_IJNS2_ILi128EEENS2_ILi0EEEEEENS2_ILi16EEES9_EEENS1_IJNS1_IJiiEEEiS9_EEEEEDaRKT_RKT0_RKT1_ENKUlDpRKT_E_clIJNS_9MixedBitsILj0ELj384EEENSU_ILj0ELj48EEENS2_ILj0EEEEEEDaSR_,($_ZN7cutlass13device_kernelIN5flash19enable_sm80_to_sm89INS1_16FlashAttnBwdSm80INS1_25CollectiveMainloopBwdSm80ILi2ELi2EN4cute5tupleIJNS5_1CILi128EEES8_NS7_ILi64EEEEEENS_10bfloat16_tEfNS_4arch4Sm80ELb1ELb0ELb1ELb0ELb1ELb0ELb0ELb0ELi2ELi4ELi4ELi4ELb0EEENS1_21CollectiveEpilogueBwdISA_SB_SD_Li256ELb0ELb0ELi2EEENS1_25SingleTileBwdLPTSchedulerILb0ELi128ELb1EEEEEEEEEvNT_6ParamsE$_ZZN4cute13to_mixed_bitsINS_5tupleIJNS1_IJNS_1CILi4EEENS2_ILi8EEEEEES3_NS2_ILi1EEEEEENS1_IJNS1_IJNS2_ILi128EEENS2_ILi0EEEEEENS2_ILi16EEES9_EEENS1_IJNS1_IJiiEEEiS9_EEEEEDaRKT_RKT0_RKT1_ENKUlRKT_RKT0_RKT1_E_clIS3_SB_iEEDaSQ_ST_SW_ - $_ZN7cutlass13device_kernelIN5flash19enable_sm80_to_sm89INS1_16FlashAttnBwdSm80INS1_25CollectiveMainloopBwdSm80ILi2ELi2EN4cute5tupleIJNS5_1CILi128EEES8_NS7_ILi64EEEEEENS_10bfloat16_tEfNS_4arch4Sm80ELb1ELb0ELb1ELb0ELb1ELb0ELb0ELb0ELi2ELi4ELi4ELi4ELb0EEENS1_21CollectiveEpilogueBwdISA_SB_SD_Li256ELb0ELb0ELi2EEENS1_25SingleTileBwdLPTSchedulerILb0ELi128ELb1EEEEEEEEEvNT_6ParamsE$_ZZN4cute13to_mixed_bitsINS_5tupleIJNS1_IJNS_1CILi4EEENS2_ILi8EEEEEES3_NS2_ILi1EEEEEENS1_IJNS1_IJNS2_ILi128EEENS2_ILi0EEEEEENS2_ILi16EEES9_EEENS1_IJNS1_IJiiEEEiS9_EEEEEDaRKT_RKT0_RKT1_ENKUlDpRKT_E_clIJNS_9MixedBitsILj0ELj384EEENSU_ILj0ELj48EEENS2_ILj0EEEEEEDaSR_)
$_ZN7cutlass13device_kernelIN5flash19enable_sm80_to_sm89INS1_16FlashAttnBwdSm80INS1_25CollectiveMainloopBwdSm80ILi2ELi2EN4cute5tupleIJNS5_1CILi128EEES8_NS7_ILi64EEEEEENS_10bfloat16_tEfNS_4arch4Sm80ELb1ELb0ELb1ELb0ELb1ELb0ELb0ELb0ELi2ELi4ELi4ELi4ELb0EEENS1_21CollectiveEpilogueBwdISA_SB_SD_Li256ELb0ELb0ELi2EEENS1_25SingleTileBwdLPTSchedulerILb0ELi128ELb1EEEEEEEEEvNT_6ParamsE$_ZZN4cute13to_mixed_bitsINS_5tupleIJNS1_IJNS_1CILi4EEENS2_ILi8EEEEEES3_NS2_ILi1EEEEEENS1_IJNS1_IJNS2_ILi128EEENS2_ILi0EEEEEENS2_ILi16EEES9_EEENS1_IJNS1_IJiiEEEiS9_EEEEEDaRKT_RKT0_RKT1_ENKUlDpRKT_E_clIJNS_9MixedBitsILj0ELj384EEENSU_ILj0ELj48EEENS2_ILj0EEEEEEDaSR_:
[----:B------:R-:W-:Y:S01]  /*cfa0*/  IMAD.MOV.U32 R8, RZ, RZ, R2 ;  /* 0x000000ffff087224 */ /* 0x000fe200078e0002 */
[----:B------:R-:W-:Y:S01]  /*cfb0*/  LOP3.LUT R6, R5, 0x30, RZ, 0xc0, !PT ;  /* 0x0000003005067812 */ /* 0x000fe200078ec0ff */
[----:B------:R-:W-:-:S03]  /*cfc0*/  IMAD.MOV.U32 R9, RZ, RZ, 0x0 ;  /* 0x00000000ff097424 */ /* 0x000fc600078e00ff */
[----:B------:R-:W-:Y:S01]  /*cfd0*/  LOP3.LUT R3, R6, 0x1b0, R3, 0x78, !PT ;  /* 0x000001b006037812 */ /* 0x000fe200078e7803 */
[----:B------:R-:W-:Y:S06]  /*cfe0*/  RET.REL.NODEC R8 `(_ZN7cutlass13device_kernelIN5flash19enable_sm80_to_sm89INS1_16FlashAttnBwdSm80INS1_25CollectiveMainloopBwdSm80ILi2ELi2EN4cute5tupleIJNS5_1CILi128EEES8_NS7_ILi64EEEEEENS_10bfloat16_tEfNS_4arch4Sm80ELb1ELb0ELb1ELb0ELb1ELb0ELb0ELb0ELi2ELi4ELi4ELi4ELb0EEENS1_21CollectiveEpilogueBwdISA_SB_SD_Li256ELb0ELb0ELi2EEENS1_25SingleTileBwdLPTSchedulerILb0ELi128ELb1EEEEEEEEEvNT_6ParamsE) ;  /* 0xffff301008007950 */ /* 0x000fec0003c3ffff */
        .type           $_ZN7cutlass13device_kernelIN5flash19enable_sm80_to_sm89INS1_16FlashAttnBwdSm80INS1_25CollectiveMainloopBwdSm80ILi2ELi2EN4cute5tupleIJNS5_1CILi128EEES8_NS7_ILi64EEEEEENS_10bfloat16_tEfNS_4arch4Sm80ELb1ELb0ELb1ELb0ELb1ELb0ELb0ELb0ELi2ELi4ELi4ELi4ELb0EEENS1_21CollectiveEpilogueBwdISA_SB_SD_Li256ELb0ELb0ELi2EEENS1_25SingleTileBwdLPTSchedulerILb0ELi128ELb1EEEEEEEEEvNT_6ParamsE$_ZZN4cute13to_mixed_bitsINS_5tupleIJNS1_IJNS_1CILi4EEENS2_ILi8EEEEEES3_NS2_ILi1EEEEEENS1_IJNS1_IJNS2_ILi128EEENS2_ILi0EEEEEENS2_ILi16EEES9_EEENS1_IJNS1_IJiiEEEiS9_EEEEEDaRKT_RKT0_RKT1_ENKUlRKT_RKT0_RKT1_E_clIS3_SB_iEEDaSQ_ST_SW_,@function
        .size           $_ZN7cutlass13device_kernelIN5flash19enable_sm80_to_sm89INS1_16FlashAttnBwdSm80INS1_25CollectiveMainloopBwdSm80ILi2ELi2EN4cute5tupleIJNS5_1CILi128EEES8_NS7_ILi64EEEEEENS_10bfloat16_tEfNS_4arch4Sm80ELb1ELb0ELb1ELb0ELb1ELb0ELb0ELb0ELi2ELi4ELi4ELi4ELb0EEENS1_21CollectiveEpilogueBwdISA_SB_SD_Li256ELb0ELb0ELi2EEENS1_25SingleTileBwdLPTSchedulerILb0ELi128ELb1EEEEEEEEEvNT_6ParamsE$_ZZN4cute13to_mixed_bitsINS_5tupleIJNS1_IJNS_1CILi4EEENS2_ILi8EEEEEES3_NS2_ILi1EEEEEENS1_IJNS1_IJNS2_ILi128EEENS2_ILi0EEEEEENS2_ILi16EEES9_EEENS1_IJNS1_IJiiEEEiS9_EEEEEDaRKT_RKT0_RKT1_ENKUlRKT_RKT0_RKT1_E_clIS3_SB_iEEDaSQ_ST_SW_,($_ZN7cutlass13device_kernelIN5flash19enable_sm80_to_sm89INS1_16FlashAttnBwdSm80INS1_25CollectiveMainloopBwdSm80ILi2ELi2EN4cute5tupleIJNS5_1CILi128EEES8_NS7_ILi64EEEEEENS_10bfloat16_tEfNS_4arch4Sm80ELb1ELb0ELb1ELb0ELb1ELb0ELb0ELb0ELi2ELi4ELi4ELi4ELb0EEENS1_21CollectiveEpilogueBwdISA_SB_SD_Li256ELb0ELb0ELi2EEENS1_25SingleTileBwdLPTSchedulerILb0ELi128ELb1EEEEEEEEEvNT_6ParamsE$_ZZN4cute13to_mixed_bitsINS_5tupleIJNS1_IJNS_1CILi4EEENS2_ILi8EEEEEES3_NS2_ILi1EEEEEENS1_IJNS1_IJNS2_ILi128EEENS2_ILi0EEEEEENS2_ILi16EEES9_EEENS1_IJNS1_IJiiEEEiS9_EEEEEDaRKT_RKT0_RKT1_ENKUlRKT_RKT0_RKT1_E_clIS5_SA_SD_EEDaSQ_ST_SW_ - $_ZN7cutlass13device_kernelIN5flash19enable_sm80_to_sm89INS1_16FlashAttnBwdSm80INS1_25CollectiveMainloopBwdSm80ILi2ELi2EN4cute5tupleIJNS5_1CILi128EEES8_NS7_ILi64EEEEEENS_10bfloat16_tEfNS_4arch4Sm80ELb1ELb0ELb1ELb0ELb1ELb0ELb0ELb0ELi2ELi4ELi4ELi4ELb0EEENS1_21CollectiveEpilogueBwdISA_SB_SD_Li256ELb0ELb0ELi2EEENS1_25SingleTileBwdLPTSchedulerILb0ELi128ELb1EEEEEEEEEvNT_6ParamsE$_ZZN4cute13to_mixed_bitsINS_5tupleIJNS1_IJNS_1CILi4EEENS2_ILi8EEEEEES3_NS2_ILi1EEEEEENS1_IJNS1_IJNS2_ILi128EEENS2_ILi0EEEEEENS2_ILi16EEES9_EEENS1_IJNS1_IJiiEEEiS9_EEEEEDaRKT_RKT0_RKT1_ENKUlRKT_RKT0_RKT1_E_clIS3_SB_iEEDaSQ_ST_SW_)
$_ZN7cutlass13device_kernelIN5flash19enable_sm80_to_sm89INS1_16FlashAttnBwdSm80INS1_25CollectiveMainloopBwdSm80ILi2ELi2EN4cute5tupleIJNS5_1CILi128EEES8_NS7_ILi64EEEEEENS_10bfloat16_tEfNS_4arch4Sm80ELb1ELb0ELb1ELb0ELb1ELb0ELb0ELb0ELi2ELi4ELi4ELi4ELb0EEENS1_21CollectiveEpilogueBwdISA_SB_SD_Li256ELb0ELb0ELi2EEENS1_25SingleTileBwdLPTSchedulerILb0ELi128ELb1EEEEEEEEEvNT_6ParamsE$_ZZN4cute13to_mixed_bitsINS_5tupleIJNS1_IJNS_1CILi4EEENS2_ILi8EEEEEES3_NS2_ILi1EEEEEENS1_IJNS1_IJNS2_ILi128EEENS2_ILi0EEEEEENS2_ILi16EEES9_EEENS1_IJNS1_IJiiEEEiS9_EEEEEDaRKT_RKT0_RKT1_ENKUlRKT_RKT0_RKT1_E_clIS3_SB_iEEDaSQ_ST_SW_:
[----:B------:R-:W-:Y:S01]  /*cff0*/  MOV R8, R6 ;  /* 0x0000000600087202 */ /* 0x000fe20000000f00 */
[----:B------:R-:W-:Y:S02]  /*d000*/  IMAD.MOV.U32 R9, RZ, RZ, 0x0 ;  /* 0x00000000ff097424 */ /* 0x000fe400078e00ff */
[----:B------:R-:W-:-:S05]  /*d010*/  IMAD.SHL.U32 R2, R33, 0x10, RZ ;  /* 0x0000001021027824 */ /* 0x000fca00078e00ff */
[----:B------:R-:W-:Y:S01]  /*d020*/  LOP3.LUT R2, R2, 0x30, RZ, 0xc0, !PT ;  /* 0x0000003002027812 */ /* 0x000fe200078ec0ff */
[----:B------:R-:W-:Y:S06]  /*d030*/  RET.REL.NODEC R8 `(_ZN7cutlass13device_kernelIN5flash19enable_sm80_to_sm89INS1_16FlashAttnBwdSm80INS1_25CollectiveMainloopBwdSm80ILi2ELi2EN4cute5tupleIJNS5_1CILi128EEES8_NS7_ILi64EEEEEENS_10bfloat16_tEfNS_4arch4Sm80ELb1ELb0ELb1ELb0ELb1ELb0ELb0ELb0ELi2ELi4ELi4ELi4ELb0EEENS1_21CollectiveEpilogueBwdISA_SB_SD_Li256ELb0ELb0ELi2EEENS1_25SingleTileBwdLPTSchedulerILb0ELi128ELb1EEEEEEEEEvNT_6ParamsE) ;  /* 0xffff2fc008007950 */ /* 0x000fec0003c3ffff */
        .type           $_ZN7cutlass13device_kernelIN5flash19enable_sm80_to_sm89INS1_16FlashAttnBwdSm80INS1_25CollectiveMainloopBwdSm80ILi2ELi2EN4cute5tupleIJNS5_1CILi128EEES8_NS7_ILi64EEEEEENS_10bfloat16_tEfNS_4arch4Sm80ELb1ELb0ELb1ELb0ELb1ELb0ELb0ELb0ELi2ELi4ELi4ELi4ELb0EEENS1_21CollectiveEpilogueBwdISA_SB_SD_Li256ELb0ELb0ELi2EEENS1_25SingleTileBwdLPTSchedulerILb0ELi128ELb1EEEEEEEEEvNT_6ParamsE$_ZZN4cute13to_mixed_bitsINS_5tupleIJNS1_IJNS_1CILi4EEENS2_ILi8EEEEEES3_NS2_ILi1EEEEEENS1_IJNS1_IJNS2_ILi128EEENS2_ILi0EEEEEENS2_ILi16EEES9_EEENS1_IJNS1_IJiiEEEiS9_EEEEEDaRKT_RKT0_RKT1_ENKUlRKT_RKT0_RKT1_E_clIS5_SA_SD_EEDaSQ_ST_SW_,@function
        .size           $_ZN7cutlass13device_kernelIN5flash19enable_sm80_to_sm89INS1_16FlashAttnBwdSm80INS1_25CollectiveMainloopBwdSm80ILi2ELi2EN4cute5tupleIJNS5_1CILi128EEES8_NS7_ILi64EEEEEENS_10bfloat16_tEfNS_4arch4Sm80ELb1ELb0ELb1ELb0ELb1ELb0ELb0ELb0ELi2ELi4ELi4ELi4ELb0EEENS1_21CollectiveEpilogueBwdISA_SB_SD_Li256ELb0ELb0ELi2EEENS1_25SingleTileBwdLPTSchedulerILb0ELi128ELb1EEEEEEEEEvNT_6ParamsE$_ZZN4cute13to_mixed_bitsINS_5tupleIJNS1_IJNS_1CILi4EEENS2_ILi8EEEEEES3_NS2_ILi1EEEEEENS1_IJNS1_IJNS2_ILi128EEENS2_ILi0EEEEEENS2_ILi16EEES9_EEENS1_IJNS1_IJiiEEEiS9_EEEEEDaRKT_RKT0_RKT1_ENKUlRKT_RKT0_RKT1_E_clIS5_SA_SD_EEDaSQ_ST_SW_,($_ZN7cutlass13device_kernelIN5flash19enable_sm80_to_sm89INS1_16FlashAttnBwdSm80INS1_25CollectiveMainloopBwdSm80ILi2ELi2EN4cute5tupleIJNS5_1CILi128EEES8_NS7_ILi64EEEEEENS_10bfloat16_tEfNS_4arch4Sm80ELb1ELb0ELb1ELb0ELb1ELb0ELb0ELb0ELi2ELi4ELi4ELi4ELb0EEENS1_21CollectiveEpilogueBwdISA_SB_SD_Li256ELb0ELb0ELi2EEENS1_25SingleTileBwdLPTSchedulerILb0ELi128ELb1EEEEEEEEEvNT_6ParamsE$_ZZN4cute13to_mixed_bitsINS_5tupleIJNS_1CILi4EEENS2_ILi8EEEEEENS1_IJNS2_ILi0EEENS2_ILi64EEEEEENS1_IJiiEEEEEDaRKT_RKT0_RKT1_ENKUlDpRKT_E_clIJNS2_ILj0EEENS_9MixedBitsILj0ELj448EEEEEEDaSM_ - $_ZN7cutlass13device_kernelIN5flash19enable_sm80_to_sm89INS1_16FlashAttnBwdSm80INS1_25CollectiveMainloopBwdSm80ILi2ELi2EN4cute5tupleIJNS5_1CILi128EEES8_NS7_ILi64EEEEEENS_10bfloat16_tEfNS_4arch4Sm80ELb1ELb0ELb1ELb0ELb1ELb0ELb0ELb0ELi2ELi4ELi4ELi4ELb0EEENS1_21CollectiveEpilogueBwdISA_SB_SD_Li256ELb0ELb0ELi2EEENS1_25SingleTileBwdLPTSchedulerILb0ELi128ELb1EEEEEEEEEvNT_6ParamsE$_ZZN4cute13to_mixed_bitsINS_5tupleIJNS1_IJNS_1CILi4EEENS2_ILi8EEEEEES3_NS2_ILi1EEEEEENS1_IJNS1_IJNS2_ILi128EEENS2_ILi0EEEEEENS2_ILi16EEES9_EEENS1_IJNS1_IJiiEEEiS9_EEEEEDaRKT_RKT0_RKT1_ENKUlRKT_RKT0_RKT1_E_clIS5_SA_SD_EEDaSQ_ST_SW_)
$_ZN7cutlass13device_kernelIN5flash19enable_sm80_to_sm89INS1_16FlashAttnBwdSm80INS1_25CollectiveMainloopBwdSm80ILi2ELi2EN4cute5tupleIJNS5_1CILi128EEES8_NS7_ILi64EEEEEENS_10bfloat16_tEfNS_4arch4Sm80ELb1ELb0ELb1ELb0ELb1ELb0ELb0ELb0ELi2ELi4ELi4ELi4ELb0EEENS1_21CollectiveEpilogueBwdISA_SB_SD_Li256ELb0ELb0ELi2EEENS1_25SingleTileBwdLPTSchedulerILb0ELi128ELb1EEEEEEEEEvNT_6ParamsE$_ZZN4cute13to_mixed_bitsINS_5tupleIJNS1_IJNS_1CILi4EEENS2_ILi8EEEEEES3_NS2_ILi1EEEEEENS1_IJNS1_IJNS2_ILi128EEENS2_ILi0EEEEEENS2_ILi16EEES9_EEENS1_IJNS1_IJiiEEEiS9_EEEEEDaRKT_RKT0_RKT1_ENKUlRKT_RKT0_RKT1_E_clIS5_SA_SD_EEDaSQ_ST_SW_:
        /* <DEDUP_REMOVED lines=8> */
        .type           $_ZN7cutlass13device_kernelIN5flash19enable_sm80_to_sm89INS1_16FlashAttnBwdSm80INS1_25CollectiveMainloopBwdSm80ILi2ELi2EN4cute5tupleIJNS5_1CILi128EEES8_NS7_ILi64EEEEEENS_10bfloat16_tEfNS_4arch4Sm80ELb1ELb0ELb1ELb0ELb1ELb0ELb0ELb0ELi2ELi4ELi4ELi4ELb0EEENS1_21CollectiveEpilogueBwdISA_SB_SD_Li256ELb0ELb0ELi2EEENS1_25SingleTileBwdLPTSchedulerILb0ELi128ELb1EEEEEEEEEvNT_6ParamsE$_ZZN4cute13to_mixed_bitsINS_5tupleIJNS_1CILi4EEENS2_ILi8EEEEEENS1_IJNS2_ILi0EEENS2_ILi64EEEEEENS1_IJiiEEEEEDaRKT_RKT0_RKT1_ENKUlDpRKT_E_clIJNS2_ILj0EEENS_9MixedBitsILj0ELj448EEEEEEDaSM_,@function
        .size           $_ZN7cutlass13device_kernelIN5flash19enable_sm80_to_sm89INS1_16FlashAttnBwdSm80INS1_25CollectiveMainloopBwdSm80ILi2ELi2EN4cute5tupleIJNS5_1CILi128EEES8_NS7_ILi64EEEEEENS_10bfloat16_tEfNS_4arch4Sm80ELb1ELb0ELb1ELb0ELb1ELb0ELb0ELb0ELi2ELi4ELi4ELi4ELb0EEENS1_21CollectiveEpilogueBwdISA_SB_SD_Li256ELb0ELb0ELi2EEENS1_25SingleTileBwdLPTSchedulerILb0ELi128ELb1EEEEEEEEEvNT_6ParamsE$_ZZN4cute13to_mixed_bitsINS_5tupleIJNS_1CILi4EEENS2_ILi8EEEEEENS1_IJNS2_ILi0EEENS2_ILi64EEEEEENS1_IJiiEEEEEDaRKT_RKT0_RKT1_ENKUlDpRKT_E_clIJNS2_ILj0EEENS_9MixedBitsILj0ELj448EEEEEEDaSM_,($_ZN7cutlass13device_kernelIN5flash19enable_sm80_to_sm89INS1_16FlashAttnBwdSm80INS1_25CollectiveMainloopBwdSm80ILi2ELi2EN4cute5tupleIJNS5_1CILi128EEES8_NS7_ILi64EEEEEENS_10bfloat16_tEfNS_4arch4Sm80ELb1ELb0ELb1ELb0ELb1ELb0ELb0ELb0ELi2ELi4ELi4ELi4ELb0EEENS1_21CollectiveEpilogueBwdISA_SB_SD_Li256ELb0ELb0ELi2EEENS1_25SingleTileBwdLPTSchedulerILb0ELi128ELb1EEEEEEEEEvNT_6ParamsE$_ZZN4cute13to_mixed_bitsINS_5tupleIJNS_1CILi4EEENS2_ILi8EEEEEENS1_IJNS2_ILi0EEENS2_ILi64EEEEEENS1_IJiiEEEEEDaRKT_RKT0_RKT1_ENKUlRKT_RKT0_RKT1_E_clIS4_S7_iEEDaSL_SO_SR_ - $_ZN7cutlass13device_kernelIN5flash19enable_sm80_to_sm89INS1_16FlashAttnBwdSm80INS1_25CollectiveMainloopBwdSm80ILi2ELi2EN4cute5tupleIJNS5_1CILi128EEES8_NS7_ILi64EEEEEENS_10bfloat16_tEfNS_4arch4Sm80ELb1ELb0ELb1ELb0ELb1ELb0ELb0ELb0ELi2ELi4ELi4ELi4ELb0EEENS1_21CollectiveEpilogueBwdISA_SB_SD_Li256ELb0ELb0ELi2EEENS1_25SingleTileBwdLPTSchedulerILb0ELi128ELb1EEEEEEEEEvNT_6ParamsE$_ZZN4cute13to_mixed_bitsINS_5tupleIJNS_1CILi4EEENS2_ILi8EEEEEENS1_IJNS2_ILi0EEENS2_ILi64EEEEEENS1_IJiiEEEEEDaRKT_RKT0_RKT1_ENKUlDpRKT_E_clIJNS2_ILj0EEENS_9MixedBitsILj0ELj448EEEEEEDaSM_)
$_ZN7cutlass13device_kernelIN5flash19enable_sm80_to_sm89INS1_16FlashAttnBwdSm80INS1_25CollectiveMainloopBwdSm80ILi2ELi2EN4cute5tupleIJNS5_1CILi128EEES8_NS7_ILi64EEEEEENS_10bfloat16_tEfNS_4arch4Sm80ELb1ELb0ELb1ELb0ELb1ELb0ELb0ELb0ELi2ELi4ELi4ELi4ELb0EEENS1_21CollectiveEpilogueBwdISA_SB_SD_Li256ELb0ELb0ELi2EEENS1_25SingleTileBwdLPTSchedulerILb0ELi128ELb1EEEEEEEEEvNT_6ParamsE$_ZZN4cute13to_mixed_bitsINS_5tupleIJNS_1CILi4EEENS2_ILi8EEEEEENS1_IJNS2_ILi0EEENS2_ILi64EEEEEENS1_IJiiEEEEEDaRKT_RKT0_RKT1_ENKUlDpRKT_E_clIJNS2_ILj0EEENS_9MixedBitsILj0ELj448EEEEEEDaSM_:
[----:B------:R-:W-:Y:S01]  /*d0c0*/  IMAD.MOV.U32 R8, RZ, RZ, R2 ;  /* 0x000000ffff087224 */ /* 0x000fe200078e0002 */
[----:B------:R-:W-:Y:S02]  /*d0d0*/  MOV R9, 0x0 ;  /* 0x0000000000097802 */ /* 0x000fe40000000f00 */
[----:B------:R-:W-:Y:S02]  /*d0e0*/  LOP3.LUT R3, R3, 0x1c0, RZ, 0xc0, !PT ;  /* 0x000001c003037812 */ /* 0x000fe400078ec0ff */
[----:B------:R-:W-:Y:S05]  /*d0f0*/  RET.REL.NODEC R8 `(_ZN7cutlass13device_kernelIN5flash19enable_sm80_to_sm89INS1_16FlashAttnBwdSm80INS1_25CollectiveMainloopBwdSm80ILi2ELi2EN4cute5tupleIJNS5_1CILi128EEES8_NS7_ILi64EEEEEENS_10bfloat16_tEfNS_4arch4Sm80ELb1ELb0ELb1ELb0ELb1ELb0ELb0ELb0ELi2ELi4ELi4ELi4ELb0EEENS1_21CollectiveEpilogueBwdISA_SB_SD_Li256ELb0ELb0ELi2EEENS1_25SingleTileBwdLPTSchedulerILb0ELi128ELb1EEEEEEEEEvNT_6ParamsE) ;  /* 0xffff2f0008007950 */ /* 0x000fea0003c3ffff */
        .type           $_ZN7cutlass13device_kernelIN5flash19enable_sm80_to_sm89INS1_16FlashAttnBwdSm80INS1_25CollectiveMainloopBwdSm80ILi2ELi2EN4cute5tupleIJNS5_1CILi128EEES8_NS7_ILi64EEEEEENS_10bfloat16_tEfNS_4arch4Sm80ELb1ELb0ELb1ELb0ELb1ELb0ELb0ELb0ELi2ELi4ELi4ELi4ELb0EEENS1_21CollectiveEpilogueBwdISA_SB_SD_Li256ELb0ELb0ELi2EEENS1_25SingleTileBwdLPTSchedulerILb0ELi128ELb1EEEEEEEEEvNT_6ParamsE$_ZZN4cute13to_mixed_bitsINS_5tupleIJNS_1CILi4EEENS2_ILi8EEEEEENS1_IJNS2_ILi0EEENS2_ILi64EEEEEENS1_IJiiEEEEEDaRKT_RKT0_RKT1_ENKUlRKT_RKT0_RKT1_E_clIS4_S7_iEEDaSL_SO_SR_,@function
        .size           $_ZN7cutlass13device_kernelIN5flash19enable_sm80_to_sm89INS1_16FlashAttnBwdSm80INS1_25CollectiveMainloopBwdSm80ILi2ELi2EN4cute5tupleIJNS5_1CILi128EEES8_NS7_ILi64EEEEEENS_10bfloat16_tEfNS_4arch4Sm80ELb1ELb0ELb1ELb0ELb1ELb0ELb0ELb0ELi2ELi4ELi4ELi4ELb0EEENS1_21CollectiveEpilogueBwdISA_SB_SD_Li256ELb0ELb0ELi2EEENS1_25SingleTileBwdLPTSchedulerILb0ELi128ELb1EEEEEEEEEvNT_6ParamsE$_ZZN4cute13to_mixed_bitsINS_5tupleIJNS_1CILi4EEENS2_ILi8EEEEEENS1_IJNS2_ILi0EEENS2_ILi64EEEEEENS1_IJiiEEEEEDaRKT_RKT0_RKT1_ENKUlRKT_RKT0_RKT1_E_clIS4_S7_iEEDaSL_SO_SR_,($_ZN7cutlass13device_kernelIN5flash19enable_sm80_to_sm89INS1_16FlashAttnBwdSm80INS1_25CollectiveMainloopBwdSm80ILi2ELi2EN4cute5tupleIJNS5_1CILi128EEES8_NS7_ILi64EEEEEENS_10bfloat16_tEfNS_4arch4Sm80ELb1ELb0ELb1ELb0ELb1ELb0ELb0ELb0ELi2ELi4ELi4ELi4ELb0EEENS1_21CollectiveEpilogueBwdISA_SB_SD_Li256ELb0ELb0ELi2EEENS1_25SingleTileBwdLPTSchedulerILb0ELi128ELb1EEEEEEEEEvNT_6ParamsE$_ZZN4cute13to_mixed_bitsINS_5tupleIJNS_1CILi4EEENS2_ILi8EEEEEENS1_IJNS2_ILi128EEENS2_ILi0EEEEEENS1_IJiiEEEEEDaRKT_RKT0_RKT1_ENKUlDpRKT_E_clIJNS_9MixedBitsILj0ELj384EEENS2_ILj0EEEEEEDaSM_ - $_ZN7cutlass13device_kernelIN5flash19enable_sm80_to_sm89INS1_16FlashAttnBwdSm80INS1_25CollectiveMainloopBwdSm80ILi2ELi2EN4cute5tupleIJNS5_1CILi128EEES8_NS7_ILi64EEEEEENS_10bfloat16_tEfNS_4arch4Sm80ELb1ELb0ELb1ELb0ELb1ELb0ELb0ELb0ELi2ELi4ELi4ELi4ELb0EEENS1_21CollectiveEpilogueBwdISA_SB_SD_Li256ELb0ELb0ELi2EEENS1_25SingleTileBwdLPTSchedulerILb0ELi128ELb1EEEEEEEEEvNT_6ParamsE$_ZZN4cute13to_mixed_bitsINS_5tupleIJNS_1CILi4EEENS2_ILi8EEEEEENS1_IJNS2_ILi0EEENS2_ILi64EEEEEENS1_IJiiEEEEEDaRKT_RKT0_RKT1_ENKUlRKT_RKT0_RKT1_E_clIS4_S7_iEEDaSL_SO_SR_)
$_ZN7cutlass13device_kernelIN5flash19enable_sm80_to_sm89INS1_16FlashAttnBwdSm80INS1_25CollectiveMainloopBwdSm80ILi2ELi2EN4cute5tupleIJNS5_1CILi128EEES8_NS7_ILi64EEEEEENS_10bfloat16_tEfNS_4arch4Sm80ELb1ELb0ELb1ELb0ELb1ELb0ELb0ELb0ELi2ELi4ELi4ELi4ELb0EEENS1_21CollectiveEpilogueBwdISA_SB_SD_Li256ELb0ELb0ELi2EEENS1_25SingleTileBwdLPTSchedulerILb0ELi128ELb1EEEEEEEEEvNT_6ParamsE$_ZZN4cute13to_mixed_bitsINS_5tupleIJNS_1CILi4EEENS2_ILi8EEEEEENS1_IJNS2_ILi0EEENS2_ILi64EEEEEENS1_IJiiEEEEEDaRKT_RKT0_RKT1_ENKUlRKT_RKT0_RKT1_E_clIS4_S7_iEEDaSL_SO_SR_:
[----:B------:R-:W-:Y:S01]  /*d100*/  MOV R8, R2 ;  /* 0x0000000200087202 */ /* 0x000fe20000000f00 */
[----:B------:R-:W-:Y:S02]  /*d110*/  IMAD.MOV.U32 R9, RZ, RZ, 0x0 ;  /* 0x00000000ff097424 */ /* 0x000fe400078e00ff */
[----:B------:R-:W-:-:S05]  /*d120*/  IMAD.SHL.U32 R3, R3, 0x40, RZ ;  /* 0x0000004003037824 */ /* 0x000fca00078e00ff */
[----:B------:R-:W-:Y:S01]  /*d130*/  LOP3.LUT R3, R3, 0x1c0, RZ, 0xc0, !PT ;  /* 0x000001c003037812 */ /* 0x000fe200078ec0ff */
[----:B------:R-:W-:Y:S06]  /*d140*/  RET.REL.NODEC R8 `(_ZN7cutlass13device_kernelIN5flash19enable_sm80_to_sm89INS1_16FlashAttnBwdSm80INS1_25CollectiveMainloopBwdSm80ILi2ELi2EN4cute5tupleIJNS5_1CILi128EEES8_NS7_ILi64EEEEEENS_10bfloat16_tEfNS_4arch4Sm80ELb1ELb0ELb1ELb0ELb1ELb0ELb0ELb0ELi2ELi4ELi4ELi4ELb0EEENS1_21CollectiveEpilogueBwdISA_SB_SD_Li256ELb0ELb0ELi2EEENS1_25SingleTileBwdLPTSchedulerILb0ELi128ELb1EEEEEEEEEvNT_6ParamsE) ;  /* 0xffff2eb008007950 */ /* 0x000fec0003c3ffff */
        .type           $_ZN7cutlass13device_kernelIN5flash19enable_sm80_to_sm89INS1_16FlashAttnBwdSm80INS1_25CollectiveMainloopBwdSm80ILi2ELi2EN4cute5tupleIJNS5_1CILi128EEES8_NS7_ILi64EEEEEENS_10bfloat16_tEfNS_4arch4Sm80ELb1ELb0ELb1ELb0ELb1ELb0ELb0ELb0ELi2ELi4ELi4ELi4ELb0EEENS1_21CollectiveEpilogueBwdISA_SB_SD_Li256ELb0ELb0ELi2EEENS1_25SingleTileBwdLPTSchedulerILb0ELi128ELb1EEEEEEEEEvNT_6ParamsE$_ZZN4cute13to_mixed_bitsINS_5tupleIJNS_1CILi4EEENS2_ILi8EEEEEENS1_IJNS2_ILi128EEENS2_ILi0EEEEEENS1_IJiiEEEEEDaRKT_RKT0_RKT1_ENKUlDpRKT_E_clIJNS_9MixedBitsILj0ELj384EEENS2_ILj0EEEEEEDaSM_,@function
        .size           $_ZN7cutlass13device_kernelIN5flash19enable_sm80_to_sm89INS1_16FlashAttnBwdSm80INS1_25CollectiveMainloopBwdSm80ILi2ELi2EN4cute5tupleIJNS5_1CILi128EEES8_NS7_ILi64EEEEEENS_10bfloat16_tEfNS_4arch4Sm80ELb1ELb0ELb1ELb0ELb1ELb0ELb0ELb0ELi2ELi4ELi4ELi4ELb0EEENS1_21CollectiveEpilogueBwdISA_SB_SD_Li256ELb0ELb0ELi2EEENS1_25SingleTileBwdLPTSchedulerILb0ELi128ELb1EEEEEEEEEvNT_6ParamsE$_ZZN4cute13to_mixed_bitsINS_5tupleIJNS_1CILi4EEENS2_ILi8EEEEEENS1_IJNS2_ILi128EEENS2_ILi0EEEEEENS1_IJiiEEEEEDaRKT_RKT0_RKT1_ENKUlDpRKT_E_clIJNS_9MixedBitsILj0ELj384EEENS2_ILj0EEEEEEDaSM_,($_ZN7cutlass13device_kernelIN5flash19enable_sm80_to_sm89INS1_16FlashAttnBwdSm80INS1_25CollectiveMainloopBwdSm80ILi2ELi2EN4cute5tupleIJNS5_1CILi128EEES8_NS7_ILi64EEEEEENS_10bfloat16_tEfNS_4arch4Sm80ELb1ELb0ELb1ELb0ELb1ELb0ELb0ELb0ELi2ELi4ELi4ELi4ELb0EEENS1_21CollectiveEpilogueBwdISA_SB_SD_Li256ELb0ELb0ELi2EEENS1_25SingleTileBwdLPTSchedulerILb0ELi128ELb1EEEEEEEEEvNT_6ParamsE$_ZZN4cute13to_mixed_bitsINS_5tupleIJNS_1CILi4EEENS2_ILi8EEEEEENS1_IJNS2_ILi128EEENS2_ILi0EEEEEENS1_IJiiEEEEEDaRKT_RKT0_RKT1_ENKUlRKT_RKT0_RKT1_E_clIS3_S6_iEEDaSL_SO_SR_ - $_ZN7cutlass13device_kernelIN5flash19enable_sm80_to_sm89INS1_16FlashAttnBwdSm80INS1_25CollectiveMainloopBwdSm80ILi2ELi2EN4cute5tupleIJNS5_1CILi128EEES8_NS7_ILi64EEEEEENS_10bfloat16_tEfNS_4arch4Sm80ELb1ELb0ELb1ELb0ELb1ELb0ELb0ELb0ELi2ELi4ELi4ELi4ELb0EEENS1_21CollectiveEpilogueBwdISA_SB_SD_Li256ELb0ELb0ELi2EEENS1_25SingleTileBwdLPTSchedulerILb0ELi128ELb1EEEEEEEEEvNT_6ParamsE$_ZZN4cute13to_mixed_bitsINS_5tupleIJNS_1CILi4EEENS2_ILi8EEEEEENS1_IJNS2_ILi128EEENS2_ILi0EEEEEENS1_IJiiEEEEEDaRKT_RKT0_RKT1_ENKUlDpRKT_E_clIJNS_9MixedBitsILj0ELj384EEENS2_ILj0EEEEEEDaSM_)
$_ZN7cutlass13device_kernelIN5flash19enable_sm80_to_sm89INS1_16FlashAttnBwdSm80INS1_25CollectiveMainloopBwdSm80ILi2ELi2EN4cute5tupleIJNS5_1CILi128EEES8_NS7_ILi64EEEEEENS_10bfloat16_tEfNS_4arch4Sm80ELb1ELb0ELb1ELb0ELb1ELb0ELb0ELb0ELi2ELi4ELi4ELi4ELb0EEENS1_21CollectiveEpilogueBwdISA_SB_SD_Li256ELb0ELb0ELi2EEENS1_25SingleTileBwdLPTSchedulerILb0ELi128ELb1EEEEEEEEEvNT_6ParamsE$_ZZN4cute13to_mixed_bitsINS_5tupleIJNS_1CILi4EEENS2_ILi8EEEEEENS1_IJNS2_ILi128EEENS2_ILi0EEEEEENS1_IJiiEEEEEDaRKT_RKT0_RKT1_ENKUlDpRKT_E_clIJNS_9MixedBitsILj0ELj384EEENS2_ILj0EEEEEEDaSM_:
[----:B------:R-:W-:Y:S01]  /*d150*/  IMAD.MOV.U32 R8, RZ, RZ, R2 ;  /* 0x000000ffff087224 */ /* 0x000fe200078e0002 */
[----:B------:R-:W-:Y:S02]  /*d160*/  MOV R9, 0x0 ;  /* 0x0000000000097802 */ /* 0x000fe40000000f00 */
[----:B------:R-:W-:Y:S02]  /*d170*/  LOP3.LUT R3, R3, 0x180, RZ, 0xc0, !PT ;  /* 0x0000018003037812 */ /* 0x000fe400078ec0ff */
[----:B------:R-:W-:Y:S05]  /*d180*/  RET.REL.NODEC R8 `(_ZN7cutlass13device_kernelIN5flash19enable_sm80_to_sm89INS1_16FlashAttnBwdSm80INS1_25CollectiveMainloopBwdSm80ILi2ELi2EN4cute5tupleIJNS5_1CILi128EEES8_NS7_ILi64EEEEEENS_10bfloat16_tEfNS_4arch4Sm80ELb1ELb0ELb1ELb0ELb1ELb0ELb0ELb0ELi2ELi4ELi4ELi4ELb0EEENS1_21CollectiveEpilogueBwdISA_SB_SD_Li256ELb0ELb0ELi2EEENS1_25SingleTileBwdLPTSchedulerILb0ELi128ELb1EEEEEEEEEvNT_6ParamsE) ;  /* 0xffff2e7008007950 */ /* 0x000fea0003c3ffff */
        .type           $_ZN7cutlass13device_kernelIN5flash19enable_sm80_to_sm89INS1_16FlashAttnBwdSm80INS1_25CollectiveMainloopBwdSm80ILi2ELi2EN4cute5tupleIJNS5_1CILi128EEES8_NS7_ILi64EEEEEENS_10bfloat16_tEfNS_4arch4Sm80ELb1ELb0ELb1ELb0ELb1ELb0ELb0ELb0ELi2ELi4ELi4ELi4ELb0EEENS1_21CollectiveEpilogueBwdISA_SB_SD_Li256ELb0ELb0ELi2EEENS1_25SingleTileBwdLPTSchedulerILb0ELi128ELb1EEEEEEEEEvNT_6ParamsE$_ZZN4cute13to_mixed_bitsINS_5tupleIJNS_1CILi4EEENS2_ILi8EEEEEENS1_IJNS2_ILi128EEENS2_ILi0EEEEEENS1_IJiiEEEEEDaRKT_RKT0_RKT1_ENKUlRKT_RKT0_RKT1_E_clIS3_S6_iEEDaSL_SO_SR_,@function
        .size           $_ZN7cutlass13device_kernelIN5flash19enable_sm80_to_sm89INS1_16FlashAttnBwdSm80INS1_25CollectiveMainloopBwdSm80ILi2ELi2EN4cute5tupleIJNS5_1CILi128EEES8_NS7_ILi64EEEEEENS_10bfloat16_tEfNS_4arch4Sm80ELb1ELb0ELb1ELb0ELb1ELb0ELb0ELb0ELi2ELi4ELi4ELi4ELb0EEENS1_21CollectiveEpilogueBwdISA_SB_SD_Li256ELb0ELb0ELi2EEENS1_25SingleTileBwdLPTSchedulerILb0ELi128ELb1EEEEEEEEEvNT_6ParamsE$_ZZN4cute13to_mixed_bitsINS_5tupleIJNS_1CILi4EEENS2_ILi8EEEEEENS1_IJNS2_ILi128EEENS2_ILi0EEEEEENS1_IJiiEEEEEDaRKT_RKT0_RKT1_ENKUlRKT_RKT0_RKT1_E_clIS3_S6_iEEDaSL_SO_SR_,($_ZN7cutlass13device_kernelIN5flash19enable_sm80_to_sm89INS1_16FlashAttnBwdSm80INS1_25CollectiveMainloopBwdSm80ILi2ELi2EN4cute5tupleIJNS5_1CILi128EEES8_NS7_ILi64EEEEEENS_10bfloat16_tEfNS_4arch4Sm80ELb1ELb0ELb1ELb0ELb1ELb0ELb0ELb0ELi2ELi4ELi4ELi4ELb0EEENS1_21CollectiveEpilogueBwdISA_SB_SD_Li256ELb0ELb0ELi2EEENS1_25SingleTileBwdLPTSchedulerILb0ELi128ELb1EEEEEEEEEvNT_6ParamsE$_ZZN4cute14logical_divideINS_5tupleIJNS1_IJNS_1CILi8EEENS2_ILi1EEEEEENS1_IJNS2_ILi2EEEEEEEEENS1_IJNS1_IJS4_NS2_ILi0EEEEEENS1_IJiEEEEEENS1_IJS5_NS_6LayoutIS4_S9_EEEEEEEDaRKNSD_IT_T0_EERKT1_ENKUlRKT_RKT0_E_clINSD_IS7_SB_EESE_EEDaSQ_ST_ - $_ZN7cutlass13device_kernelIN5flash19enable_sm80_to_sm89INS1_16FlashAttnBwdSm80INS1_25CollectiveMainloopBwdSm80ILi2ELi2EN4cute5tupleIJNS5_1CILi128EEES8_NS7_ILi64EEEEEENS_10bfloat16_tEfNS_4arch4Sm80ELb1ELb0ELb1ELb0ELb1ELb0ELb0ELb0ELi2ELi4ELi4ELi4ELb0EEENS1_21CollectiveEpilogueBwdISA_SB_SD_Li256ELb0ELb0ELi2EEENS1_25SingleTileBwdLPTSchedulerILb0ELi128ELb1EEEEEEEEEvNT_6ParamsE$_ZZN4cute13to_mixed_bitsINS_5tupleIJNS_1CILi4EEENS2_ILi8EEEEEENS1_IJNS2_ILi128EEENS2_ILi0EEEEEENS1_IJiiEEEEEDaRKT_RKT0_RKT1_ENKUlRKT_RKT0_RKT1_E_clIS3_S6_iEEDaSL_SO_SR_)
$_ZN7cutlass13device_kernelIN5flash19enable_sm80_to_sm89INS1_16FlashAttnBwdSm80INS1_25CollectiveMainloopBwdSm80ILi2ELi2EN4cute5tupleIJNS5_1CILi128EEES8_NS7_ILi64EEEEEENS_10bfloat16_tEfNS_4arch4Sm80ELb1ELb0ELb1ELb0ELb1ELb0ELb0ELb0ELi2ELi4ELi4ELi4ELb0EEENS1_21CollectiveEpilogueBwdISA_SB_SD_Li256ELb0ELb0ELi2EEENS1_25SingleTileBwdLPTSchedulerILb0ELi128ELb1EEEEEEEEEvNT_6ParamsE$_ZZN4cute13to_mixed_bitsINS_5tupleIJNS_1CILi4EEENS2_ILi8EEEEEENS1_IJNS2_ILi128EEENS2_ILi0EEEEEENS1_IJiiEEEEEDaRKT_RKT0_RKT1_ENKUlRKT_RKT0_RKT1_E_clIS3_S6_iEEDaSL_SO_SR_:
[----:B------:R-:W-:Y:S01]  /*d190*/  MOV R8, R2 ;  /* 0x0000000200087202 */ /* 0x000fe20000000f00 */
[----:B------:R-:W-:Y:S02]  /*d1a0*/  IMAD.MOV.U32 R9, RZ, RZ, 0x0 ;  /* 0x00000000ff097424 */ /* 0x000fe400078e00ff */
[----:B------:R-:W-:-:S05]  /*d1b0*/  IMAD.SHL.U32 R3, R3, 0x80, RZ ;  /* 0x0000008003037824 */ /* 0x000fca00078e00ff */
[----:B------:R-:W-:Y:S01]  /*d1c0*/  LOP3.LUT R3, R3, 0x180, RZ, 0xc0, !PT ;  /* 0x0000018003037812 */ /* 0x000fe200078ec0ff */
[----:B------:R-:W-:Y:S06]  /*d1d0*/  RET.REL.NODEC R8 `(_ZN7cutlass13device_kernelIN5flash19enable_sm80_to_sm89INS1_16FlashAttnBwdSm80INS1_25CollectiveMainloopBwdSm80ILi2ELi2EN4cute5tupleIJNS5_1CILi128EEES8_NS7_ILi64EEEEEENS_10bfloat16_tEfNS_4arch4Sm80ELb1ELb0ELb1ELb0ELb1ELb0ELb0ELb0ELi2ELi4ELi4ELi4ELb0EEENS1_21CollectiveEpilogueBwdISA_SB_SD_Li256ELb0ELb0ELi2EEENS1_25SingleTileBwdLPTSchedulerILb0ELi128ELb1EEEEEEEEEvNT_6ParamsE) ;  /* 0xffff2e2008007950 */ /* 0x000fec0003c3ffff */
        .type           $_ZN7cutlass13device_kernelIN5flash19enable_sm80_to_sm89INS1_16FlashAttnBwdSm80INS1_25CollectiveMainloopBwdSm80ILi2ELi2EN4cute5tupleIJNS5_1CILi128EEES8_NS7_ILi64EEEEEENS_10bfloat16_tEfNS_4arch4Sm80ELb1ELb0ELb1ELb0ELb1ELb0ELb0ELb0ELi2ELi4ELi4ELi4ELb0EEENS1_21CollectiveEpilogueBwdISA_SB_SD_Li256ELb0ELb0ELi2EEENS1_25SingleTileBwdLPTSchedulerILb0ELi128ELb1EEEEEEEEEvNT_6ParamsE$_ZZN4cute14logical_divideINS_5tupleIJNS1_IJNS_1CILi8EEENS2_ILi1EEEEEENS1_IJNS2_ILi2EEEEEEEEENS1_IJNS1_IJS4_NS2_ILi0EEEEEENS1_IJiEEEEEENS1_IJS5_NS_6LayoutIS4_S9_EEEEEEEDaRKNSD_IT_T0_EERKT1_ENKUlRKT_RKT0_E_clINSD_IS7_SB_EESE_EEDaSQ_ST_,@function
        .size           $_ZN7cutlass13device_kernelIN5flash19enable_sm80_to_sm89INS1_16FlashAttnBwdSm80INS1_25CollectiveMainloopBwdSm80ILi2ELi2EN4cute5tupleIJNS5_1CILi128EEES8_NS7_ILi64EEEEEENS_10bfloat16_tEfNS_4arch4Sm80ELb1ELb0ELb1ELb0ELb1ELb0ELb0ELb0ELi2ELi4ELi4ELi4ELb0EEENS1_21CollectiveEpilogueBwdISA_SB_SD_Li256ELb0ELb0ELi2EEENS1_25SingleTileBwdLPTSchedulerILb0ELi128ELb1EEEEEEEEEvNT_6ParamsE$_ZZN4cute14logical_divideINS_5tupleIJNS1_IJNS_1CILi8EEENS2_ILi1EEEEEENS1_IJNS2_ILi2EEEEEEEEENS1_IJNS1_IJS4_NS2_ILi0EEEEEENS1_IJiEEEEEENS1_IJS5_NS_6LayoutIS4_S9_EEEEEEEDaRKNSD_IT_T0_EERKT1_ENKUlRKT_RKT0_E_clINSD_IS7_SB_EESE_EEDaSQ_ST_,($_ZN7cutlass13device_kernelIN5flash19enable_sm80_to_sm89INS1_16FlashAttnBwdSm80INS1_25CollectiveMainloopBwdSm80ILi2ELi2EN4cute5tupleIJNS5_1CILi128EEES8_NS7_ILi64EEEEEENS_10bfloat16_tEfNS_4arch4Sm80ELb1ELb0ELb1ELb0ELb1ELb0ELb0ELb0ELi2ELi4ELi4ELi4ELb0EEENS1_21CollectiveEpilogueBwdISA_SB_SD_Li256ELb0ELb0ELi2EEENS1_25SingleTileBwdLPTSchedulerILb0ELi128ELb1EEEEEEEEEvNT_6ParamsE$_ZZN4cute14transform_leafINS_15ArithmeticTupleIJiiEEENS_8identityEEEDaRKT_OT0_ENKUlRKT_E_clIiEEDaSB_ - $_ZN7cutlass13device_kernelIN5flash19enable_sm80_to_sm89INS1_16FlashAttnBwdSm80INS1_25CollectiveMainloopBwdSm80ILi2ELi2EN4cute5tupleIJNS5_1CILi128EEES8_NS7_ILi64EEEEEENS_10bfloat16_tEfNS_4arch4Sm80ELb1ELb0ELb1ELb0ELb1ELb0ELb0ELb0ELi2ELi4ELi4ELi4ELb0EEENS1_21CollectiveEpilogueBwdISA_SB_SD_Li256ELb0ELb0ELi2EEENS1_25SingleTileBwdLPTSchedulerILb0ELi128ELb1EEEEEEEEEvNT_6ParamsE$_ZZN4cute14logical_divideINS_5tupleIJNS1_IJNS_1CILi8EEENS2_ILi1EEEEEENS1_IJNS2_ILi2EEEEEEEEENS1_IJNS1_IJS4_NS2_ILi0EEEEEENS1_IJiEEEEEENS1_IJS5_NS_6LayoutIS4_S9_EEEEEEEDaRKNSD_IT_T0_EERKT1_ENKUlRKT_RKT0_E_clINSD_IS7_SB_EESE_EEDaSQ_ST_)
$_ZN7cutlass13device_kernelIN5flash19enable_sm80_to_sm89INS1_16FlashAttnBwdSm80INS1_25CollectiveMainloopBwdSm80ILi2ELi2EN4cute5tupleIJNS5_1CILi128EEES8_NS7_ILi64EEEEEENS_10bfloat16_tEfNS_4arch4Sm80ELb1ELb0ELb1ELb0ELb1ELb0ELb0ELb0ELi2ELi4ELi4ELi4ELb0EEENS1_21CollectiveEpilogueBwdISA_SB_SD_Li256ELb0ELb0ELi2EEENS1_25SingleTileBwdLPTSchedulerILb0ELi128ELb1EEEEEEEEEvNT_6ParamsE$_ZZN4cute14logical_divideINS_5tupleIJNS1_IJNS_1CILi8EEENS2_ILi1EEEEEENS1_IJNS2_ILi2EEEEEEEEENS1_IJNS1_IJS4_NS2_ILi0EEEEEENS1_IJiEEEEEENS1_IJS5_NS_6LayoutIS4_S9_EEEEEEEDaRKNSD_IT_T0_EERKT1_ENKUlRKT_RKT0_E_clINSD_IS7_SB_EESE_EEDaSQ_ST_:
[----:B------:R-:W-:-:S05]  /*d1e0*/  IADD3 R7, R2, -c[0x0][0x20], RZ ;  /* 0x8000080002077a10 */ /* 0x000fca0007ffe0ff */
[----:B------:R1:W5:Y:S01]  /*d1f0*/  LDL R3, [R7] ;  /* 0x0000000007037983 */ /* 0x0003620000100800 */
[----:B------:R-:W-:Y:S02]  /*d200*/  IADD3 R13, R1, 0x1680, RZ ;  /* 0x00001680010d7810 */ /* 0x000fe40007ffe0ff */
[----:B------:R-:W-:Y:S02]  /*d210*/  MOV R6, 0xd250 ;  /* 0x0000d25000067802 */ /* 0x000fe40000000f00 */
[----:B------:R-:W-:-:S04]  /*d220*/  IADD3 R13, R13, c[0x0][0x20], RZ ;  /* 0x000008000d0d7a10 */ /* 0x000fc80007ffe0ff */
[----:B------:R-:W-:Y:S02]  /*d230*/  IADD3 R2, R13, 0x4, RZ ;  /* 0x000000040d027810 */ /* 0x000fe40007ffe0ff */
[----:B-1---5:R-:W-:Y:S05]  /*d240*/  CALL.REL.NOINC `($_ZN7cutlass13device_kernelIN5flash19enable_sm80_to_sm89INS1_16FlashAttnBwdSm80INS1_25CollectiveMainloopBwdSm80ILi2ELi2EN4cute5tupleIJNS5_1CILi128EEES8_NS7_ILi64EEEEEENS_10bfloat16_tEfNS_4arch4Sm80ELb1ELb0ELb1ELb0ELb1ELb0ELb0ELb0ELi2ELi4ELi4ELi4ELb0EEENS1_21CollectiveEpilogueBwdISA_SB_SD_Li256ELb0ELb0ELi2EEENS1_25SingleTileBwdLPTSchedulerILb0ELi128ELb1EEEEEEEEEvNT_6ParamsE$_ZN4cute5tupleIJNS_1CILi2EEEiEEC2ERKS2_RKi) ;  /* 0xffffec2000007944 */ /* 0x022fea0003c3ffff */
[----:B------:R1:W5:Y:S01]  /*d250*/  LDL R3, [R7] ;  /* 0x0000000007037983 */ /* 0x0003620000100800 */
[----:B------:R-:W-:Y:S02]  /*d260*/  MOV R2, R13 ;  /* 0x0000000d00027202 */ /* 0x000fe40000000f00 */
[----:B------:R-:W-:Y:S02]  /*d270*/  MOV R6, 0xd290 ;  /* 0x0000d29000067802 */ /* 0x000fe40000000f00 */
[----:B-1---5:R-:W-:Y:S05]  /*d280*/  CALL.REL.NOINC `($_ZN7cutlass13device_kernelIN5flash19enable_sm80_to_sm89INS1_16FlashAttnBwdSm80INS1_25CollectiveMainloopBwdSm80ILi2ELi2EN4cute5tupleIJNS5_1CILi128EEES8_NS7_ILi64EEEEEENS_10bfloat16_tEfNS_4arch4Sm80ELb1ELb0ELb1ELb0ELb1ELb0ELb0ELb0ELi2ELi4ELi4ELi4ELb0EEENS1_21CollectiveEpilogueBwdISA_SB_SD_Li256ELb0ELb0ELi2EEENS1_25SingleTileBwdLPTSchedulerILb0ELi128ELb1EEEEEEEEEvNT_6ParamsE$_ZN4cute5tupleIJNS_1CILi2EEEiEEC2ERKS2_RKi) ;  /* 0xffffebe000007944 */ /* 0x022fea0003c3ffff */
[----:B------:R1:W5:Y:S01]  /*d290*/  LDL R3, [R1+0x1680] ;  /* 0x0016800001037983 */ /* 0x0003620000100800 */
[----:B------:R-:W-:-:S03]  /*d2a0*/  MOV R8, 0xd2c0 ;  /* 0x0000d2c000087802 */ /* 0x000fc60000000f00 */
[----:B-1---5:R-:W-:Y:S05]  /*d2b0*/  CALL.REL.NOINC `($_ZN7cutlass13device_kernelIN5flash19enable_sm80_to_sm89INS1_16FlashAttnBwdSm80INS1_25CollectiveMainloopBwdSm80ILi2ELi2EN4cute5tupleIJNS5_1CILi128EEES8_NS7_ILi64EEEEEENS_10bfloat16_tEfNS_4arch4Sm80ELb1ELb0ELb1ELb0ELb1ELb0ELb0ELb0ELi2ELi4ELi4ELi4ELb0EEENS1_21CollectiveEpilogueBwdISA_SB_SD_Li256ELb0ELb0ELi2EEENS1_25SingleTileBwdLPTSchedulerILb0ELi128ELb1EEEEEEEEEvNT_6ParamsE$_ZZN4cute6detail16composition_implINS_1CILi2EEEiNS_5tupleIJNS2_ILi1EEES3_EEENS4_IJNS2_ILi0EEES5_EEEEEDaRKT_RKT0_RKT1_RKT2_ENKUlRKT_RKT0_E_clIS3_S5_EEDaSN_SQ_) ;  /* 0x0000095000007944 */ /* 0x022fea0003c00000 */
[----:B------:R-:W-:Y:S02]  /*d2c0*/  MOV R8, 0xd2e0 ;  /* 0x0000d2e000087802 */ /* 0x000fe40000000f00 */
[----:B-1---5:R-:W-:Y:S05]  /*d2d0*/  CALL.REL.NOINC `($_ZN7cutlass13device_kernelIN5flash19enable_sm80_to_sm89INS1_16FlashAttnBwdSm80INS1_25CollectiveMainloopBwdSm80ILi2ELi2EN4cute5tupleIJNS5_1CILi128EEES8_NS7_ILi64EEEEEENS_10bfloat16_tEfNS_4arch4Sm80ELb1ELb0ELb1ELb0ELb1ELb0ELb0ELb0ELi2ELi4ELi4ELi4ELb0EEENS1_21CollectiveEpilogueBwdISA_SB_SD_Li256ELb0ELb0ELi2EEENS1_25SingleTileBwdLPTSchedulerILb0ELi128ELb1EEEEEEEEEvNT_6ParamsE$_ZN4cute3eso3ESOILb1ELb0EJNS_1CILi0EEEiEEC2ERKS3_RKi) ;  /* 0xffffb66000007944 */ /* 0x022fea0003c3ffff */
[----:B-1----:R1:W5:Y:S01]  /*d2e0*/  LDL R2, [R1+0x1680] ;  /* 0x0016800001027983 */ /* 0x0023620000100800 */
[----:B------:R-:W-:-:S03]  /*d2f0*/  MOV R6, 0xd310 ;  /* 0x0000d31000067802 */ /* 0x000fc60000000f00 */
[----:B-1---5:R-:W-:Y:S05]  /*d300*/  CALL.REL.NOINC `($_ZN7cutlass13device_kernelIN5flash19enable_sm80_to_sm89INS1_16FlashAttnBwdSm80INS1_25CollectiveMainloopBwdSm80ILi2ELi2EN4cute5tupleIJNS5_1CILi128EEES8_NS7_ILi64EEEEEENS_10bfloat16_tEfNS_4arch4Sm80ELb1ELb0ELb1ELb0ELb1ELb0ELb0ELb0ELi2ELi4ELi4ELi4ELb0EEENS1_21CollectiveEpilogueBwdISA_SB_SD_Li256ELb0ELb0ELi2EEENS1_25SingleTileBwdLPTSchedulerILb0ELi128ELb1EEEEEEEEEvNT_6ParamsE$_ZN4cute5tupleIJNS0_IJNS_1CILi1EEENS1_ILi2EEEEEENS0_IJNS1_ILi0EEEiEEEEEC2ERKS4_RKS6_) ;  /* 0xffffe7b000007944 */ /* 0x022fea0003c3ffff */
[----:B-1----:R1:W5:Y:S01]  /*d310*/  LDL R3, [R1+0x1680] ;  /* 0x0016800001037983 */ /* 0x0023620000100800 */
[----:B------:R-:W-:-:S04]  /*d320*/  MOV R13, 0x0 ;  /* 0x00000000000d7802 */ /* 0x000fc80000000f00 */
[----:B------:R-:W-:Y:S05]  /*d330*/  RET.REL.NODEC R12 `(_ZN7cutlass13device_kernelIN5flash19enable_sm80_to_sm89INS1_16FlashAttnBwdSm80INS1_25CollectiveMainloopBwdSm80ILi2ELi2EN4cute5tupleIJNS5_1CILi128EEES8_NS7_ILi64EEEEEENS_10bfloat16_tEfNS_4arch4Sm80ELb1ELb0ELb1ELb0ELb1ELb0ELb0ELb0ELi2ELi4ELi4ELi4ELb0EEENS1_21CollectiveEpilogueBwdISA_SB_SD_Li256ELb0ELb0ELi2EEENS1_25SingleTileBwdLPTSchedulerILb0ELi128ELb1EEEEEEEEEvNT_6ParamsE) ;  /* 0xffff2cc00c007950 */ /* 0x000fea0003c3ffff */
        .type           $_ZN7cutlass13device_kernelIN5flash19enable_sm80_to_sm89INS1_16FlashAttnBwdSm80INS1_25CollectiveMainloopBwdSm80ILi2ELi2EN4cute5tupleIJNS5_1CILi128EEES8_NS7_ILi64EEEEEENS_10bfloat16_tEfNS_4arch4Sm80ELb1ELb0ELb1ELb0ELb1ELb0ELb0ELb0ELi2ELi4ELi4ELi4ELb0EEENS1_21CollectiveEpilogueBwdISA_SB_SD_Li256ELb0ELb0ELi2EEENS1_25SingleTileBwdLPTSchedulerILb0ELi128ELb1EEEEEEEEEvNT_6ParamsE$_ZZN4cute14transform_leafINS_15ArithmeticTupleIJiiEEENS_8identityEEEDaRKT_OT0_ENKUlRKT_E_clIiEEDaSB_,@function
        .size           $_ZN7cutlass13device_kernelIN5flash19enable_sm80_to_sm89INS1_16FlashAttnBwdSm80INS1_25CollectiveMainloopBwdSm80ILi2ELi2EN4cute5tupleIJNS5_1CILi128EEES8_NS7_ILi64EEEEEENS_10bfloat16_tEfNS_4arch4Sm80ELb1ELb0ELb1ELb0ELb1ELb0ELb0ELb0ELi2ELi4ELi4ELi4ELb0EEENS1_21CollectiveEpilogueBwdISA_SB_SD_Li256ELb0ELb0ELi2EEENS1_25SingleTileBwdLPTSchedulerILb0ELi128ELb1EEEEEEEEEvNT_6ParamsE$_ZZN4cute14transform_leafINS_15ArithmeticTupleIJiiEEENS_8identityEEEDaRKT_OT0_ENKUlRKT_E_clIiEEDaSB_,($_ZN7cutlass13device_kernelIN5flash19enable_sm80_to_sm89INS1_16FlashAttnBwdSm80INS1_25CollectiveMainloopBwdSm80ILi2ELi2EN4cute5tupleIJNS5_1CILi128EEES8_NS7_ILi64EEEEEENS_10bfloat16_tEfNS_4arch4Sm80ELb1ELb0ELb1ELb0ELb1ELb0ELb0ELb0ELi2ELi4ELi4ELi4ELb0EEENS1_21CollectiveEpilogueBwdISA_SB_SD_Li256ELb0ELb0ELi2EEENS1_25SingleTileBwdLPTSchedulerILb0ELi128ELb1EEEEEEEEEvNT_6ParamsE$_ZZN4cute16flatten_to_tupleINS_5tupleIJNS1_IJiiEEENS_1CILi1024EEEEEEEEDaRKT_ENKUlRKT_E_clIS2_EEDaSB_ - $_ZN7cutlass13device_kernelIN5flash19enable_sm80_to_sm89INS1_16FlashAttnBwdSm80INS1_25CollectiveMainloopBwdSm80ILi2ELi2EN4cute5tupleIJNS5_1CILi128EEES8_NS7_ILi64EEEEEENS_10bfloat16_tEfNS_4arch4Sm80ELb1ELb0ELb1ELb0ELb1ELb0ELb0ELb0ELi2ELi4ELi4ELi4ELb0EEENS1_21CollectiveEpilogueBwdISA_SB_SD_Li256ELb0ELb0ELi2EEENS1_25SingleTileBwdLPTSchedulerILb0ELi128ELb1EEEEEEEEEvNT_6ParamsE$_ZZN4cute14transform_leafINS_15ArithmeticTupleIJiiEEENS_8identityEEEDaRKT_OT0_ENKUlRKT_E_clIiEEDaSB_)
$_ZN7cutlass13device_kernelIN5flash19enable_sm80_to_sm89INS1_16FlashAttnBwdSm80INS1_25CollectiveMainloopBwdSm80ILi2ELi2EN4cute5tupleIJNS5_1CILi128EEES8_NS7_ILi64EEEEEENS_10bfloat16_tEfNS_4arch4Sm80ELb1ELb0ELb1ELb0ELb1ELb0ELb0ELb0ELi2ELi4ELi4ELi4ELb0EEENS1_21CollectiveEpilogueBwdISA_SB_SD_Li256ELb0ELb0ELi2EEENS1_25SingleTileBwdLPTSchedulerILb0ELi128ELb1EEEEEEEEEvNT_6ParamsE$_ZZN4cute14transform_leafINS_15ArithmeticTupleIJiiEEENS_8identityEEEDaRKT_OT0_ENKUlRKT_E_clIiEEDaSB_:
[----:B------:R-:W-:Y:S02]  /*d340*/  MOV R86, R2 ;  /* 0x0000000200567202 */ /* 0x000fe40000000f00 */
[----:B------:R-:W-:Y:S02]  /*d350*/  MOV R87, 0x0 ;  /* 0x0000000000577802 */ /* 0x000fe40000000f00 */
[----:B------:R-:W-:Y:S02]  /*d360*/  MOV R8, R6 ;  /* 0x0000000600087202 */ /* 0x000fe40000000f00 */
[----:B------:R-:W-:Y:S05]  /*d370*/  RET.REL.NODEC R86 `(_ZN7cutlass13device_kernelIN5flash19enable_sm80_to_sm89INS1_16FlashAttnBwdSm80INS1_25CollectiveMainloopBwdSm80ILi2ELi2EN4cute5tupleIJNS5_1CILi128EEES8_NS7_ILi64EEEEEENS_10bfloat16_tEfNS_4arch4Sm80ELb1ELb0ELb1ELb0ELb1ELb0ELb0ELb0ELi2ELi4ELi4ELi4ELb0EEENS1_21CollectiveEpilogueBwdISA_SB_SD_Li256ELb0ELb0ELi2EEENS1_25SingleTileBwdLPTSchedulerILb0ELi128ELb1EEEEEEEEEvNT_6ParamsE) ;  /* 0xffff2c8056007950 */ /* 0x000fea0003c3ffff */
        .type           $_ZN7cutlass13device_kernelIN5flash19enable_sm80_to_sm89INS1_16FlashAttnBwdSm80INS1_25CollectiveMainloopBwdSm80ILi2ELi2EN4cute5tupleIJNS5_1CILi128EEES8_NS7_ILi64EEEEEENS_10bfloat16_tEfNS_4arch4Sm80ELb1ELb0ELb1ELb0ELb1ELb0ELb0ELb0ELi2ELi4ELi4ELi4ELb0EEENS1_21CollectiveEpilogueBwdISA_SB_SD_Li256ELb0ELb0ELi2EEENS1_25SingleTileBwdLPTSchedulerILb0ELi128ELb1EEEEEEEEEvNT_6ParamsE$_ZZN4cute16flatten_to_tupleINS_5tupleIJNS1_IJiiEEENS_1CILi1024EEEEEEEEDaRKT_ENKUlRKT_E_clIS2_EEDaSB_,@function
        .size           $_ZN7cutlass13device_kernelIN5flash19enable_sm80_to_sm89INS1_16FlashAttnBwdSm80INS1_25CollectiveMainloopBwdSm80ILi2ELi2EN4cute5tupleIJNS5_1CILi128EEES8_NS7_ILi64EEEEEENS_10bfloat16_tEfNS_4arch4Sm80ELb1ELb0ELb1ELb0ELb1ELb0ELb0ELb0ELi2ELi4ELi4ELi4ELb0EEENS1_21CollectiveEpilogueBwdISA_SB_SD_Li256ELb0ELb0ELi2EEENS1_25SingleTileBwdLPTSchedulerILb0ELi128ELb1EEEEEEEEEvNT_6ParamsE$_ZZN4cute16flatten_to_tupleINS_5tupleIJNS1_IJiiEEENS_1CILi1024EEEEEEEEDaRKT_ENKUlRKT_E_clIS2_EEDaSB_,($_ZN7cutlass13device_kernelIN5flash19enable_sm80_to_sm89INS1_16FlashAttnBwdSm80INS1_25CollectiveMainloopBwdSm80ILi2ELi2EN4cute5tupleIJNS5_1CILi128EEES8_NS7_ILi64EEEEEENS_10bfloat16_tEfNS_4arch4Sm80ELb1ELb0ELb1ELb0ELb1ELb0ELb0ELb0ELi2ELi4ELi4ELi4ELb0EEENS1_21CollectiveEpilogueBwdISA_SB_SD_Li256ELb0ELb0ELi2EEENS1_25SingleTileBwdLPTSchedulerILb0ELi128ELb1EEEEEEEEEvNT_6ParamsE$_ZZN4cute16flatten_to_tupleINS_5tupleIJNS1_IJiiEEENS_1CILi8192EEEEEEEEDaRKT_ENKUlRKT_E_clIS2_EEDaSB_ - $_ZN7cutlass13device_kernelIN5flash19enable_sm80_to_sm89INS1_16FlashAttnBwdSm80INS1_25CollectiveMainloopBwdSm80ILi2ELi2EN4cute5tupleIJNS5_1CILi128EEES8_NS7_ILi64EEEEEENS_10bfloat16_tEfNS_4arch4Sm80ELb1ELb0ELb1ELb0ELb1ELb0ELb0ELb0ELi2ELi4ELi4ELi4ELb0EEENS1_21CollectiveEpilogueBwdISA_SB_SD_Li256ELb0ELb0ELi2EEENS1_25SingleTileBwdLPTSchedulerILb0ELi128ELb1EEEEEEEEEvNT_6ParamsE$_ZZN4cute16flatten_to_tupleINS_5tupleIJNS1_IJiiEEENS_1CILi1024EEEEEEEEDaRKT_ENKUlRKT_E_clIS2_EEDaSB_)
$_ZN7cutlass13device_kernelIN5flash19enable_sm80_to_sm89INS1_16FlashAttnBwdSm80INS1_25CollectiveMainloopBwdSm80ILi2ELi2EN4cute5tupleIJNS5_1CILi128EEES8_NS7_ILi64EEEEEENS_10bfloat16_tEfNS_4arch4Sm80ELb1ELb0ELb1ELb0ELb1ELb0ELb0ELb0ELi2ELi4ELi4ELi4ELb0EEENS1_21CollectiveEpilogueBwdISA_SB_SD_Li256ELb0ELb0ELi2EEENS1_25SingleTileBwdLPTSchedulerILb0ELi128ELb1EEEEEEEEEvNT_6ParamsE$_ZZN4cute16flatten_to_tupleINS_5tupleIJNS1_IJiiEEENS_1CILi1024EEEEEEEEDaRKT_ENKUlRKT_E_clIS2_EEDaSB_:
[----:B------:R-:W-:-:S04]  /*d380*/  MOV R5, 0x0 ;  /* 0x0000000000057802 */ /* 0x000fc80000000f00 */
[----:B------:R-:W-:Y:S05]  /*d390*/  RET.REL.NODEC R4 `(_ZN7cutlass13device_kernelIN5flash19enable_sm80_to_sm89INS1_16FlashAttnBwdSm80INS1_25CollectiveMainloopBwdSm80ILi2ELi2EN4cute5tupleIJNS5_1CILi128EEES8_NS7_ILi64EEEEEENS_10bfloat16_tEfNS_4arch4Sm80ELb1ELb0ELb1ELb0ELb1ELb0ELb0ELb0ELi2ELi4ELi4ELi4ELb0EEENS1_21CollectiveEpilogueBwdISA_SB_SD_Li256ELb0ELb0ELi2EEENS1_25SingleTileBwdLPTSchedulerILb0ELi128ELb1EEEEEEEEEvNT_6ParamsE) ;  /* 0xffff2c6004007950 */ /* 0x000fea0003c3ffff */
        .type           $_ZN7cutlass13device_kernelIN5flash19enable_sm80_to_sm89INS1_16FlashAttnBwdSm80INS1_25CollectiveMainloopBwdSm80ILi2ELi2EN4cute5tupleIJNS5_1CILi128EEES8_NS7_ILi64EEEEEENS_10bfloat16_tEfNS_4arch4Sm80ELb1ELb0ELb1ELb0ELb1ELb0ELb0ELb0ELi2ELi4ELi4ELi4ELb0EEENS1_21CollectiveEpilogueBwdISA_SB_SD_Li256ELb0ELb0ELi2EEENS1_25SingleTileBwdLPTSchedulerILb0ELi128ELb1EEEEEEEEEvNT_6ParamsE$_ZZN4cute16flatten_to_tupleINS_5tupleIJNS1_IJiiEEENS_1CILi8192EEEEEEEEDaRKT_ENKUlRKT_E_clIS2_EEDaSB_,@function
        .size           $_ZN7cutlass13device_kernelIN5flash19enable_sm80_to_sm89INS1_16FlashAttnBwdSm80INS1_25CollectiveMainloopBwdSm80ILi2ELi2EN4cute5tupleIJNS5_1CILi128EEES8_NS7_ILi64EEEEEENS_10bfloat16_tEfNS_4arch4Sm80ELb1ELb0ELb1ELb0ELb1ELb0ELb0ELb0ELi2ELi4ELi4ELi4ELb0EEENS1_21CollectiveEpilogueBwdISA_SB_SD_Li256ELb0ELb0ELi2EEENS1_25SingleTileBwdLPTSchedulerILb0ELi128ELb1EEEEEEEEEvNT_6ParamsE$_ZZN4cute16flatten_to_tupleINS_5tupleIJNS1_IJiiEEENS_1CILi8192EEEEEEEEDaRKT_ENKUlRKT_E_clIS2_EEDaSB_,($_ZN7cutlass13device_kernelIN5flash19enable_sm80_to_sm89INS1_16FlashAttnBwdSm80INS1_25CollectiveMainloopBwdSm80ILi2ELi2EN4cute5tupleIJNS5_1CILi128EEES8_NS7_ILi64EEEEEENS_10bfloat16_tEfNS_4arch4Sm80ELb1ELb0ELb1ELb0ELb1ELb0ELb0ELb0ELi2ELi4ELi4ELi4ELb0EEENS1_21CollectiveEpilogueBwdISA_SB_SD_Li256ELb0ELb0ELi2EEENS1_25SingleTileBwdLPTSchedulerILb0ELi128ELb1EEEEEEEEEvNT_6ParamsE$_ZZN4cute16flatten_to_tupleINS_5tupleIJNS_1CILi0EEENS1_IJNS2_ILi1EEENS2_ILi512EEEiEEEEEEEEDaRKT_ENKUlRKT_E_clIS6_EEDaSD_ - $_ZN7cutlass13device_kernelIN5flash19enable_sm80_to_sm89INS1_16FlashAttnBwdSm80INS1_25CollectiveMainloopBwdSm80ILi2ELi2EN4cute5tupleIJNS5_1CILi128EEES8_NS7_ILi64EEEEEENS_10bfloat16_tEfNS_4arch4Sm80ELb1ELb0ELb1ELb0ELb1ELb0ELb0ELb0ELi2ELi4ELi4ELi4ELb0EEENS1_21CollectiveEpilogueBwdISA_SB_SD_Li256ELb0ELb0ELi2EEENS1_25SingleTileBwdLPTSchedulerILb0ELi128ELb1EEEEEEEEEvNT_6ParamsE$_ZZN4cute16flatten_to_tupleINS_5tupleIJNS1_IJiiEEENS_1CILi8192EEEEEEEEDaRKT_ENKUlRKT_E_clIS2_EEDaSB_)
$_ZN7cutlass13device_kernelIN5flash19enable_sm80_to_sm89INS1_16FlashAttnBwdSm80INS1_25CollectiveMainloopBwdSm80ILi2ELi2EN4cute5tupleIJNS5_1CILi128EEES8_NS7_ILi64EEEEEENS_10bfloat16_tEfNS_4arch4Sm80ELb1ELb0ELb1ELb0ELb1ELb0ELb0ELb0ELi2ELi4ELi4ELi4ELb0EEENS1_21CollectiveEpilogueBwdISA_SB_SD_Li256ELb0ELb0ELi2EEENS1_25SingleTileBwdLPTSchedulerILb0ELi128ELb1EEEEEEEEEvNT_6ParamsE$_ZZN4cute16flatten_to_tupleINS_5tupleIJNS1_IJiiEEENS_1CILi8192EEEEEEEEDaRKT_ENKUlRKT_E_clIS2_EEDaSB_:
[----:B------:R-:W-:Y:S02]  /*d3a0*/  MOV R8, R6 ;  /* 0x0000000600087202 */ /* 0x000fe40000000f00 */
[----:B------:R-:W-:-:S04]  /*d3b0*/  MOV R9, 0x0 ;  /* 0x0000000000097802 */ /* 0x000fc80000000f00 */
[----:B------:R-:W-:Y:S05]  /*d3c0*/  RET.REL.NODEC R8 `(_ZN7cutlass13device_kernelIN5flash19enable_sm80_to_sm89INS1_16FlashAttnBwdSm80INS1_25CollectiveMainloopBwdSm80ILi2ELi2EN4cute5tupleIJNS5_1CILi128EEES8_NS7_ILi64EEEEEENS_10bfloat16_tEfNS_4arch4Sm80ELb1ELb0ELb1ELb0ELb1ELb0ELb0ELb0ELi2ELi4ELi4ELi4ELb0EEENS1_21CollectiveEpilogueBwdISA_SB_SD_Li256ELb0ELb0ELi2EEENS1_25SingleTileBwdLPTSchedulerILb0ELi128ELb1EEEEEEEEEvNT_6ParamsE) ;  /* 0xffff2c3008007950 */ /* 0x000fea0003c3ffff */
        .type           $_ZN7cutlass13device_kernelIN5flash19enable_sm80_to_sm89INS1_16FlashAttnBwdSm80INS1_25CollectiveMainloopBwdSm80ILi2ELi2EN4cute5tupleIJNS5_1CILi128EEES8_NS7_ILi64EEEEEENS_10bfloat16_tEfNS_4arch4Sm80ELb1ELb0ELb1ELb0ELb1ELb0ELb0ELb0ELi2ELi4ELi4ELi4ELb0EEENS1_21CollectiveEpilogueBwdISA_SB_SD_Li256ELb0ELb0ELi2EEENS1_25SingleTileBwdLPTSchedulerILb0ELi128ELb1EEEEEEEEEvNT_6ParamsE$_ZZN4cute16flatten_to_tupleINS_5tupleIJNS_1CILi0EEENS1_IJNS2_ILi1EEENS2_ILi512EEEiEEEEEEEEDaRKT_ENKUlRKT_E_clIS6_EEDaSD_,@function
        .size           $_ZN7cutlass13device_kernelIN5flash19enable_sm80_to_sm89INS1_16FlashAttnBwdSm80INS1_25CollectiveMainloopBwdSm80ILi2ELi2EN4cute5tupleIJNS5_1CILi128EEES8_NS7_ILi64EEEEEENS_10bfloat16_tEfNS_4arch4Sm80ELb1ELb0ELb1ELb0ELb1ELb0ELb0ELb0ELi2ELi4ELi4ELi4ELb0EEENS1_21CollectiveEpilogueBwdISA_SB_SD_Li256ELb0ELb0ELi2EEENS1_25SingleTileBwdLPTSchedulerILb0ELi128ELb1EEEEEEEEEvNT_6ParamsE$_ZZN4cute16flatten_to_tupleINS_5tupleIJNS_1CILi0EEENS1_IJNS2_ILi1EEENS2_ILi512EEEiEEEEEEEEDaRKT_ENKUlRKT_E_clIS6_EEDaSD_,($_ZN7cutlass13device_kernelIN5flash19enable_sm80_to_sm89INS1_16FlashAttnBwdSm80INS1_25CollectiveMainloopBwdSm80ILi2ELi2EN4cute5tupleIJNS5_1CILi128EEES8_NS7_ILi64EEEEEENS_10bfloat16_tEfNS_4arch4Sm80ELb1ELb0ELb1ELb0ELb1ELb0ELb0ELb0ELi2ELi4ELi4ELi4ELb0EEENS1_21CollectiveEpilogueBwdISA_SB_SD_Li256ELb0ELb0ELi2EEENS1_25SingleTileBwdLPTSchedulerILb0ELi128ELb1EEEEEEEEEvNT_6ParamsE$_ZZN4cute16flatten_to_tupleINS_5tupleIJNS_1CILi1024EEENS1_IJiiEEEEEEEEDaRKT_ENKUlRKT_E_clIS4_EEDaSB_ - $_ZN7cutlass13device_kernelIN5flash19enable_sm80_to_sm89INS1_16FlashAttnBwdSm80INS1_25CollectiveMainloopBwdSm80ILi2ELi2EN4cute5tupleIJNS5_1CILi128EEES8_NS7_ILi64EEEEEENS_10bfloat16_tEfNS_4arch4Sm80ELb1ELb0ELb1ELb0ELb1ELb0ELb0ELb0ELi2ELi4ELi4ELi4ELb0EEENS1_21CollectiveEpilogueBwdISA_SB_SD_Li256ELb0ELb0ELi2EEENS1_25SingleTileBwdLPTSchedulerILb0ELi128ELb1EEEEEEEEEvNT_6ParamsE$_ZZN4cute16flatten_to_tupleINS_5tupleIJNS_1CILi0EEENS1_IJNS2_ILi1EEENS2_ILi512EEEiEEEEEEEEDaRKT_ENKUlRKT_E_clIS6_EEDaSD_)
$_ZN7cutlass13device_kernelIN5flash19enable_sm80_to_sm89INS1_16FlashAttnBwdSm80INS1_25CollectiveMainloopBwdSm80ILi2ELi2EN4cute5tupleIJNS5_1CILi128EEES8_NS7_ILi64EEEEEENS_10bfloat16_tEfNS_4arch4Sm80ELb1ELb0ELb1ELb0ELb1ELb0ELb0ELb0ELi2ELi4ELi4ELi4ELb0EEENS1_21CollectiveEpilogueBwdISA_SB_SD_Li256ELb0ELb0ELi2EEENS1_25SingleTileBwdLPTSchedulerILb0ELi128ELb1EEEEEEEEEvNT_6ParamsE$_ZZN4cute16flatten_to_tupleINS_5tupleIJNS_1CILi0EEENS1_IJNS2_ILi1EEENS2_ILi512EEEiEEEEEEEEDaRKT_ENKUlRKT_E_clIS6_EEDaSD_:
[----:B------:R-:W-:Y:S02]  /*d3d0*/  MOV R8, R2 ;  /* 0x0000000200087202 */ /* 0x000fe40000000f00 */
[----:B------:R-:W-:-:S04]  /*d3e0*/  MOV R9, 0x0 ;  /* 0x0000000000097802 */ /* 0x000fc80000000f00 */
[----:B------:R-:W-:Y:S05]  /*d3f0*/  RET.REL.NODEC R8 `(_ZN7cutlass13device_kernelIN5flash19enable_sm80_to_sm89INS1_16FlashAttnBwdSm80INS1_25CollectiveMainloopBwdSm80ILi2ELi2EN4cute5tupleIJNS5_1CILi128EEES8_NS7_ILi64EEEEEENS_10bfloat16_tEfNS_4arch4Sm80ELb1ELb0ELb1ELb0ELb1ELb0ELb0ELb0ELi2ELi4ELi4ELi4ELb0EEENS1_21CollectiveEpilogueBwdISA_SB_SD_Li256ELb0ELb0ELi2EEENS1_25SingleTileBwdLPTSchedulerILb0ELi128ELb1EEEEEEEEEvNT_6ParamsE) ;  /* 0xffff2c0008007950 */ /* 0x000fea0003c3ffff */
        .type           $_ZN7cutlass13device_kernelIN5flash19enable_sm80_to_sm89INS1_16FlashAttnBwdSm80INS1_25CollectiveMainloopBwdSm80ILi2ELi2EN4cute5tupleIJNS5_1CILi128EEES8_NS7_ILi64EEEEEENS_10bfloat16_tEfNS_4arch4Sm80ELb1ELb0ELb1ELb0ELb1ELb0ELb0ELb0ELi2ELi4ELi4ELi4ELb0EEENS1_21CollectiveEpilogueBwdISA_SB_SD_Li256ELb0ELb0ELi2EEENS1_25SingleTileBwdLPTSchedulerILb0ELi128ELb1EEEEEEEEEvNT_6ParamsE$_ZZN4cute16flatten_to_tupleINS_5tupleIJNS_1CILi1024EEENS1_IJiiEEEEEEEEDaRKT_ENKUlRKT_E_clIS4_EEDaSB_,@function
        .size           $_ZN7cutlass13device_kernelIN5flash19enable_sm80_to_sm89INS1_16FlashAttnBwdSm80INS1_25CollectiveMainloopBwdSm80ILi2ELi2EN4cute5tupleIJNS5_1CILi128EEES8_NS7_ILi64EEEEEENS_10bfloat16_tEfNS_4arch4Sm80ELb1ELb0ELb1ELb0ELb1ELb0ELb0ELb0ELi2ELi4ELi4ELi4ELb0EEENS1_21CollectiveEpilogueBwdISA_SB_SD_Li256ELb0ELb0ELi2EEENS1_25SingleTileBwdLPTSchedulerILb0ELi128ELb1EEEEEEEEEvNT_6ParamsE$_ZZN4cute16flatten_to_tupleINS_5tupleIJNS_1CILi1024EEENS1_IJiiEEEEEEEEDaRKT_ENKUlRKT_E_clIS4_EEDaSB_,($_ZN7cutlass13device_kernelIN5flash19enable_sm80_to_sm89INS1_16FlashAttnBwdSm80INS1_25CollectiveMainloopBwdSm80ILi2ELi2EN4cute5tupleIJNS5_1CILi128EEES8_NS7_ILi64EEEEEENS_10bfloat16_tEfNS_4arch4Sm80ELb1ELb0ELb1ELb0ELb1ELb0ELb0ELb0ELi2ELi4ELi4ELi4ELb0EEENS1_21CollectiveEpilogueBwdISA_SB_SD_Li256ELb0ELb0ELi2EEENS1_25SingleTileBwdLPTSchedulerILb0ELi128ELb1EEEEEEEEEvNT_6ParamsE$_ZZN4cute16flatten_to_tupleINS_5tupleIJNS_1CILi4096EEENS1_IJNS1_IJiiEEENS2_ILi8192EEEEEEEEEEEDaRKT_ENKUlRKT_E_clIS6_EEDaSD_ - $_ZN7cutlass13device_kernelIN5flash19enable_sm80_to_sm89INS1_16FlashAttnBwdSm80INS1_25CollectiveMainloopBwdSm80ILi2ELi2EN4cute5tupleIJNS5_1CILi128EEES8_NS7_ILi64EEEEEENS_10bfloat16_tEfNS_4arch4Sm80ELb1ELb0ELb1ELb0ELb1ELb0ELb0ELb0ELi2ELi4ELi4ELi4ELb0EEENS1_21CollectiveEpilogueBwdISA_SB_SD_Li256ELb0ELb0ELi2EEENS1_25SingleTileBwdLPTSchedulerILb0ELi128ELb1EEEEEEEEEvNT_6ParamsE$_ZZN4cute16flatten_to_tupleINS_5tupleIJNS_1CILi1024EEENS1_IJiiEEEEEEEEDaRKT_ENKUlRKT_E_clIS4_EEDaSB_)
$_ZN7cutlass13device_kernelIN5flash19enable_sm80_to_sm89INS1_16FlashAttnBwdSm80INS1_25CollectiveMainloopBwdSm80ILi2ELi2EN4cute5tupleIJNS5_1CILi128EEES8_NS7_ILi64EEEEEENS_10bfloat16_tEfNS_4arch4Sm80ELb1ELb0ELb1ELb0ELb1ELb0ELb0ELb0ELi2ELi4ELi4ELi4ELb0EEENS1_21CollectiveEpilogueBwdISA_SB_SD_Li256ELb0ELb0ELi2EEENS1_25SingleTileBwdLPTSchedulerILb0ELi128ELb1EEEEEEEEEvNT_6ParamsE$_ZZN4cute16flatten_to_tupleINS_5tupleIJNS_1CILi1024EEENS1_IJiiEEEEEEEEDaRKT_ENKUlRKT_E_clIS4_EEDaSB_:
[----:B------:R-:W-:-:S04]  /*d400*/  MOV R5, 0x0 ;  /* 0x0000000000057802 */ /* 0x000fc80000000f00 */
[----:B------:R-:W-:Y:S05]  /*d410*/  RET.REL.NODEC R4 `(_ZN7cutlass13device_kernelIN5flash19enable_sm80_to_sm89INS1_16FlashAttnBwdSm80INS1_25CollectiveMainloopBwdSm80ILi2ELi2EN4cute5tupleIJNS5_1CILi128EEES8_NS7_ILi64EEEEEENS_10bfloat16_tEfNS_4arch4Sm80ELb1ELb0ELb1ELb0ELb1ELb0ELb0ELb0ELi2ELi4ELi4ELi4ELb0EEENS1_21CollectiveEpilogueBwdISA_SB_SD_Li256ELb0ELb0ELi2EEENS1_25SingleTileBwdLPTSchedulerILb0ELi128ELb1EEEEEEEEEvNT_6ParamsE) ;  /* 0xffff2be004007950 */ /* 0x000fea0003c3ffff */
        .type           $_ZN7cutlass13device_kernelIN5flash19enable_sm80_to_sm89INS1_16FlashAttnBwdSm80INS1_25CollectiveMainloopBwdSm80ILi2ELi2EN4cute5tupleIJNS5_1CILi128EEES8_NS7_ILi64EEEEEENS_10bfloat16_tEfNS_4arch4Sm80ELb1ELb0ELb1ELb0ELb1ELb0ELb0ELb0ELi2ELi4ELi4ELi4ELb0EEENS1_21CollectiveEpilogueBwdISA_SB_SD_Li256ELb0ELb0ELi2EEENS1_25SingleTileBwdLPTSchedulerILb0ELi128ELb1EEEEEEEEEvNT_6ParamsE$_ZZN4cute16flatten_to_tupleINS_5tupleIJNS_1CILi4096EEENS1_IJNS1_IJiiEEENS2_ILi8192EEEEEEEEEEEDaRKT_ENKUlRKT_E_clIS6_EEDaSD_,@function
        .size           $_ZN7cutlass13device_kernelIN5flash19enable_sm80_to_sm89INS1_16FlashAttnBwdSm80INS1_25CollectiveMainloopBwdSm80ILi2ELi2EN4cute5tupleIJNS5_1CILi128EEES8_NS7_ILi64EEEEEENS_10bfloat16_tEfNS_4arch4Sm80ELb1ELb0ELb1ELb0ELb1ELb0ELb0ELb0ELi2ELi4ELi4ELi4ELb0EEENS1_21CollectiveEpilogueBwdISA_SB_SD_Li256ELb0ELb0ELi2EEENS1_25SingleTileBwdLPTSchedulerILb0ELi128ELb1EEEEEEEEEvNT_6ParamsE$_ZZN4cute16flatten_to_tupleINS_5tupleIJNS_1CILi4096EEENS1_IJNS1_IJiiEEENS2_ILi8192EEEEEEEEEEEDaRKT_ENKUlRKT_E_clIS6_EEDaSD_,($_ZN7cutlass13device_kernelIN5flash19enable_sm80_to_sm89INS1_16FlashAttnBwdSm80INS1_25CollectiveMainloopBwdSm80ILi2ELi2EN4cute5tupleIJNS5_1CILi128EEES8_NS7_ILi64EEEEEENS_10bfloat16_tEfNS_4arch4Sm80ELb1ELb0ELb1ELb0ELb1ELb0ELb0ELb0ELi2ELi4ELi4ELi4ELb0EEENS1_21CollectiveEpilogueBwdISA_SB_SD_Li256ELb0ELb0ELi2EEENS1_25SingleTileBwdLPTSchedulerILb0ELi128ELb1EEEEEEEEEvNT_6ParamsE$_ZZN4cute16flatten_to_tupleINS_5tupleIJNS_1CILi4096EEENS1_IJiiEEEEEEEEDaRKT_ENKUlRKT_E_clIS4_EEDaSB_ - $_ZN7cutlass13device_kernelIN5flash19enable_sm80_to_sm89INS1_16FlashAttnBwdSm80INS1_25CollectiveMainloopBwdSm80ILi2ELi2EN4cute5tupleIJNS5_1CILi128EEES8_NS7_ILi64EEEEEENS_10bfloat16_tEfNS_4arch4Sm80ELb1ELb0ELb1ELb0ELb1ELb0ELb0ELb0ELi2ELi4ELi4ELi4ELb0EEENS1_21CollectiveEpilogueBwdISA_SB_SD_Li256ELb0ELb0ELi2EEENS1_25SingleTileBwdLPTSchedulerILb0ELi128ELb1EEEEEEEEEvNT_6ParamsE$_ZZN4cute16flatten_to_tupleINS_5tupleIJNS_1CILi4096EEENS1_IJNS1_IJiiEEENS2_ILi8192EEEEEEEEEEEDaRKT_ENKUlRKT_E_clIS6_EEDaSD_)
$_ZN7cutlass13device_kernelIN5flash19enable_sm80_to_sm89INS1_16FlashAttnBwdSm80INS1_25CollectiveMainloopBwdSm80ILi2ELi2EN4cute5tupleIJNS5_1CILi128EEES8_NS7_ILi64EEEEEENS_10bfloat16_tEfNS_4arch4Sm80ELb1ELb0ELb1ELb0ELb1ELb0ELb0ELb0ELi2ELi4ELi4ELi4ELb0EEENS1_21CollectiveEpilogueBwdISA_SB_SD_Li256ELb0ELb0ELi2EEENS1_25SingleTileBwdLPTSchedulerILb0ELi128ELb1EEEEEEEEEvNT_6ParamsE$_ZZN4cute16flatten_to_tupleINS_5tupleIJNS_1CILi4096EEENS1_IJNS1_IJiiEEENS2_ILi8192EEEEEEEEEEEDaRKT_ENKUlRKT_E_clIS6_EEDaSD_:
[----:B------:R-:W-:-:S05]  /*d420*/  IADD3 R8, R67, -c[0x0][0x20], RZ ;  /* 0x8000080043087a10 */ /* 0x000fca0007ffe0ff */
[----:B------:R1:W5:Y:S04]  /*d430*/  LDL R2, [R8] ;  /* 0x0000000008027983 */ /* 0x0003680000100800 */
[----:B------:R1:W5:Y:S01]  /*d440*/  LDL R3, [R8+0x4] ;  /* 0x0000040008037983 */ /* 0x0003620000100800 */
[----:B------:R-:W-:Y:S02]  /*d450*/  IADD3 R5, R1, 0x1680, RZ ;  /* 0x0000168001057810 */ /* 0x000fe40007ffe0ff */
[----:B------:R-:W-:Y:S02]  /*d460*/  MOV R6, 0xd490 ;  /* 0x0000d49000067802 */ /* 0x000fe40000000f00 */
[----:B------:R-:W-:Y:S02]  /*d470*/  IADD3 R5, R5, c[0x0][0x20], RZ ;  /* 0x0000080005057a10 */ /* 0x000fe40007ffe0ff */
[----:B-1---5:R-:W-:Y:S05]  /*d480*/  CALL.REL.NOINC `($_ZN7cutlass13device_kernelIN5flash19enable_sm80_to_sm89INS1_16FlashAttnBwdSm80INS1_25CollectiveMainloopBwdSm80ILi2ELi2EN4cute5tupleIJNS5_1CILi128EEES8_NS7_ILi64EEEEEENS_10bfloat16_tEfNS_4arch4Sm80ELb1ELb0ELb1ELb0ELb1ELb0ELb0ELb0ELi2ELi4ELi4ELi4ELb0EEENS1_21CollectiveEpilogueBwdISA_SB_SD_Li256ELb0ELb0ELi2EEENS1_25SingleTileBwdLPTSchedulerILb0ELi128ELb1EEEEEEEEEvNT_6ParamsE$_ZZN4cute16flatten_to_tupleINS_5tupleIJNS1_IJiiEEENS_1CILi8192EEEEEEEEDaRKT_ENKUlRKT_E_clIS2_EEDaSB_) ;  /* 0xffffff1000007944 */ /* 0x022fea0003c3ffff */
[----:B------:R1:W-:Y:S01]  /*d490*/  STL.64 [R1+0x1680], R2 ;  /* 0x0016800201007387 */ /* 0x0003e20000100a00 */
[----:B------:R-:W-:-:S03]  /*d4a0*/  MOV R6, 0xd4c0 ;  /* 0x0000d4c000067802 */ /* 0x000fc60000000f00 */
[----:B-1----:R-:W-:Y:S05]  /*d4b0*/  CALL.REL.NOINC `($_ZN7cutlass13device_kernelIN5flash19enable_sm80_to_sm89INS1_16FlashAttnBwdSm80INS1_25CollectiveMainloopBwdSm80ILi2ELi2EN4cute5tupleIJNS5_1CILi128EEES8_NS7_ILi64EEEEEENS_10bfloat16_tEfNS_4arch4Sm80ELb1ELb0ELb1ELb0ELb1ELb0ELb0ELb0ELi2ELi4ELi4ELi4ELb0EEENS1_21CollectiveEpilogueBwdISA_SB_SD_Li256ELb0ELb0ELi2EEENS1_25SingleTileBwdLPTSchedulerILb0ELi128ELb1EEEEEEEEEvNT_6ParamsE$_ZZN4cute12filter_tupleINS_5tupleIJNS1_IJiiEEENS_1CILi8192EEEEEEZNS_16flatten_to_tupleIS5_EEDaRKT_EUlRKT_E_EEDaS9_OT0_ENKUlDpSC_E_clIJS2_NS1_IJS4_EEEEEEDaSG_) ;  /* 0xfffff01000007944 */ /* 0x002fea0003c3ffff */
[----:B------:R-:W-:-:S04]  /*d4c0*/  MOV R5, 0x0 ;  /* 0x0000000000057802 */ /* 0x000fc80000000f00 */
[----:B------:R-:W-:Y:S05]  /*d4d0*/  RET.REL.NODEC R4 `(_ZN7cutlass13device_kernelIN5flash19enable_sm80_to_sm89INS1_16FlashAttnBwdSm80INS1_25CollectiveMainloopBwdSm80ILi2ELi2EN4cute5tupleIJNS5_1CILi128EEES8_NS7_ILi64EEEEEENS_10bfloat16_tEfNS_4arch4Sm80ELb1ELb0ELb1ELb0ELb1ELb0ELb0ELb0ELi2ELi4ELi4ELi4ELb0EEENS1_21CollectiveEpilogueBwdISA_SB_SD_Li256ELb0ELb0ELi2EEENS1_25SingleTileBwdLPTSchedulerILb0ELi128ELb1EEEEEEEEEvNT_6ParamsE) ;  /* 0xffff2b2004007950 */ /* 0x000fea0003c3ffff */
        .type           $_ZN7cutlass13device_kernelIN5flash19enable_sm80_to_sm89INS1_16FlashAttnBwdSm80INS1_25CollectiveMainloopBwdSm80ILi2ELi2EN4cute5tupleIJNS5_1CILi128EEES8_NS7_ILi64EEEEEENS_10bfloat16_tEfNS_4arch4Sm80ELb1ELb0ELb1ELb0ELb1ELb0ELb0ELb0ELi2ELi4ELi4ELi4ELb0EEENS1_21CollectiveEpilogueBwdISA_SB_SD_Li256ELb0ELb0ELi2EEENS1_25SingleTileBwdLPTSchedulerILb0ELi128ELb1EEEEEEEEEvNT_6ParamsE$_ZZN4cute16flatten_to_tupleINS_5tupleIJNS_1CILi4096EEENS1_IJiiEEEEEEEEDaRKT_ENKUlRKT_E_clIS4_EEDaSB_,@function
        .size           $_ZN7cutlass13device_kernelIN5flash19enable_sm80_to_sm89INS1_16FlashAttnBwdSm80INS1_25CollectiveMainloopBwdSm80ILi2ELi2EN4cute5tupleIJNS5_1CILi128EEES8_NS7_ILi64EEEEEENS_10bfloat16_tEfNS_4arch4Sm80ELb1ELb0ELb1ELb0ELb1ELb0ELb0ELb0ELi2ELi4ELi4ELi4ELb0EEENS1_21CollectiveEpilogueBwdISA_SB_SD_Li256ELb0ELb0ELi2EEENS1_25SingleTileBwdLPTSchedulerILb0ELi128ELb1EEEEEEEEEvNT_6ParamsE$_ZZN4cute16flatten_to_tupleINS_5tupleIJNS_1CILi4096EEENS1_IJiiEEEEEEEEDaRKT_ENKUlRKT_E_clIS4_EEDaSB_,($_ZN7cutlass13device_kernelIN5flash19enable_sm80_to_sm89INS1_16FlashAttnBwdSm80INS1_25CollectiveMainloopBwdSm80ILi2ELi2EN4cute5tupleIJNS5_1CILi128EEES8_NS7_ILi64EEEEEENS_10bfloat16_tEfNS_4arch4Sm80ELb1ELb0ELb1ELb0ELb1ELb0ELb0ELb0ELi2ELi4ELi4ELi4ELb0EEENS1_21CollectiveEpilogueBwdISA_SB_SD_Li256ELb0ELb0ELi2EEENS1_25SingleTileBwdLPTSchedulerILb0ELi128ELb1EEEEEEEEEvNT_6ParamsE$_ZZN4cute19as_arithmetic_tupleINS_15ArithmeticTupleIJiiEEEEEDaRKT_ENKUlDpRKT_E_clIJiiEEEDaS9_ - $_ZN7cutlass13device_kernelIN5flash19enable_sm80_to_sm89INS1_16FlashAttnBwdSm80INS1_25CollectiveMainloopBwdSm80ILi2ELi2EN4cute5tupleIJNS5_1CILi128EEES8_NS7_ILi64EEEEEENS_10bfloat16_tEfNS_4arch4Sm80ELb1ELb0ELb1ELb0ELb1ELb0ELb0ELb0ELi2ELi4ELi4ELi4ELb0EEENS1_21CollectiveEpilogueBwdISA_SB_SD_Li256ELb0ELb0ELi2EEENS1_25SingleTileBwdLPTSchedulerILb0ELi128ELb1EEEEEEEEEvNT_6ParamsE$_ZZN4cute16flatten_to_tupleINS_5tupleIJNS_1CILi4096EEENS1_IJiiEEEEEEEEDaRKT_ENKUlRKT_E_clIS4_EEDaSB_)
$_ZN7cutlass13device_kernelIN5flash19enable_sm80_to_sm89INS1_16FlashAttnBwdSm80INS1_25CollectiveMainloopBwdSm80ILi2ELi2EN4cute5tupleIJNS5_1CILi128EEES8_NS7_ILi64EEEEEENS_10bfloat16_tEfNS_4arch4Sm80ELb1ELb0ELb1ELb0ELb1ELb0ELb0ELb0ELi2ELi4ELi4ELi4ELb0EEENS1_21CollectiveEpilogueBwdISA_SB_SD_Li256ELb0ELb0ELi2EEENS1_25SingleTileBwdLPTSchedulerILb0ELi128ELb1EEEEEEEEEvNT_6ParamsE$_ZZN4cute16flatten_to_tupleINS_5tupleIJNS_1CILi4096EEENS1_IJiiEEEEEEEEDaRKT_ENKUlRKT_E_clIS4_EEDaSB_:
[----:B------:R-:W-:-:S04]  /*d4e0*/  MOV R5, 0x0 ;  /* 0x0000000000057802 */ /* 0x000fc80000000f00 */
[----:B------:R-:W-:Y:S05]  /*d4f0*/  RET.REL.NODEC R4 `(_ZN7cutlass13device_kernelIN5flash19enable_sm80_to_sm89INS1_16FlashAttnBwdSm80INS1_25CollectiveMainloopBwdSm80ILi2ELi2EN4cute5tupleIJNS5_1CILi128EEES8_NS7_ILi64EEEEEENS_10bfloat16_tEfNS_4arch4Sm80ELb1ELb0ELb1ELb0ELb1ELb0ELb0ELb0ELi2ELi4ELi4ELi4ELb0EEENS1_21CollectiveEpilogueBwdISA_SB_SD_Li256ELb0ELb0ELi2EEENS1_25SingleTileBwdLPTSchedulerILb0ELi128ELb1EEEEEEEEEvNT_6ParamsE) ;  /* 0xffff2b0004007950 */ /* 0x000fea0003c3ffff */
        .type           $_ZN7cutlass13device_kernelIN5flash19enable_sm80_to_sm89INS1_16FlashAttnBwdSm80INS1_25CollectiveMainloopBwdSm80ILi2ELi2EN4cute5tupleIJNS5_1CILi128EEES8_NS7_ILi64EEEEEENS_10bfloat16_tEfNS_4arch4Sm80ELb1ELb0ELb1ELb0ELb1ELb0ELb0ELb0ELi2ELi4ELi4ELi4ELb0EEENS1_21CollectiveEpilogueBwdISA_SB_SD_Li256ELb0ELb0ELi2EEENS1_25SingleTileBwdLPTSchedulerILb0ELi128ELb1EEEEEEEEEvNT_6ParamsE$_ZZN4cute19as_arithmetic_tupleINS_15ArithmeticTupleIJiiEEEEEDaRKT_ENKUlDpRKT_E_clIJiiEEEDaS9_,@function
        .size           $_ZN7cutlass13device_kernelIN5flash19enable_sm80_to_sm89INS1_16FlashAttnBwdSm80INS1_25CollectiveMainloopBwdSm80ILi2ELi2EN4cute5tupleIJNS5_1CILi128EEES8_NS7_ILi64EEEEEENS_10bfloat16_tEfNS_4arch4Sm80ELb1ELb0ELb1ELb0ELb1ELb0ELb0ELb0ELi2ELi4ELi4ELi4ELb0EEENS1_21CollectiveEpilogueBwdISA_SB_SD_Li256ELb0ELb0ELi2EEENS1_25SingleTileBwdLPTSchedulerILb0ELi128ELb1EEEEEEEEEvNT_6ParamsE$_ZZN4cute19as_arithmetic_tupleINS_15ArithmeticTupleIJiiEEEEEDaRKT_ENKUlDpRKT_E_clIJiiEEEDaS9_,($_ZN7cutlass13device_kernelIN5flash19enable_sm80_to_sm89INS1_16FlashAttnBwdSm80INS1_25CollectiveMainloopBwdSm80ILi2ELi2EN4cute5tupleIJNS5_1CILi128EEES8_NS7_ILi64EEEEEENS_10bfloat16_tEfNS_4arch4Sm80ELb1ELb0ELb1ELb0ELb1ELb0ELb0ELb0ELi2ELi4ELi4ELi4ELb0EEENS1_21CollectiveEpilogueBwdISA_SB_SD_Li256ELb0ELb0ELi2EEENS1_25SingleTileBwdLPTSchedulerILb0ELi128ELb1EEEEEEEEEvNT_6ParamsE$_ZZN4cute19as_arithmetic_tupleINS_15ArithmeticTupleIJiiEEEEEDaRKT_ENKUlRKT_E_clIiEEDaS8_ - $_ZN7cutlass13device_kernelIN5flash19enable_sm80_to_sm89INS1_16FlashAttnBwdSm80INS1_25CollectiveMainloopBwdSm80ILi2ELi2EN4cute5tupleIJNS5_1CILi128EEES8_NS7_ILi64EEEEEENS_10bfloat16_tEfNS_4arch4Sm80ELb1ELb0ELb1ELb0ELb1ELb0ELb0ELb0ELi2ELi4ELi4ELi4ELb0EEENS1_21CollectiveEpilogueBwdISA_SB_SD_Li256ELb0ELb0ELi2EEENS1_25SingleTileBwdLPTSchedulerILb0ELi128ELb1EEEEEEEEEvNT_6ParamsE$_ZZN4cute19as_arithmetic_tupleINS_15ArithmeticTupleIJiiEEEEEDaRKT_ENKUlDpRKT_E_clIJiiEEEDaS9_)
$_ZN7cutlass13device_kernelIN5flash19enable_sm80_to_sm89INS1_16FlashAttnBwdSm80INS1_25CollectiveMainloopBwdSm80ILi2ELi2EN4cute5tupleIJNS5_1CILi128EEES8_NS7_ILi64EEEEEENS_10bfloat16_tEfNS_4arch4Sm80ELb1ELb0ELb1ELb0ELb1ELb0ELb0ELb0ELi2ELi4ELi4ELi4ELb0EEENS1_21CollectiveEpilogueBwdISA_SB_SD_Li256ELb0ELb0ELi2EEENS1_25SingleTileBwdLPTSchedulerILb0ELi128ELb1EEEEEEEEEvNT_6ParamsE$_ZZN4cute19as_arithmetic_tupleINS_15ArithmeticTupleIJiiEEEEEDaRKT_ENKUlDpRKT_E_clIJiiEEEDaS9_:
[----:B------:R-:W-:Y:S01]  /*d500*/  IADD3 R3, R1, 0x1688, RZ ;  /* 0x0000168801037810 */ /* 0x000fe20007ffe0ff */
[----:B------:R-:W-:Y:S01]  /*d510*/  IMAD.MOV.U32 R2, RZ, RZ, R11 ;  /* 0x000000ffff027224 */ /* 0x000fe200078e000b */
[----:B------:R-:W-:Y:S02]  /*d520*/  MOV R6, 0xd550 ;  /* 0x0000d55000067802 */ /* 0x000fe40000000f00 */
[----:B------:R-:W-:Y:S02]  /*d530*/  IADD3 R3, R3, c[0x0][0x20], RZ ;  /* 0x0000080003037a10 */ /* 0x000fe40007ffe0ff */
[----:B------:R-:W-:Y:S05]  /*d540*/  CALL.REL.NOINC `($_ZN7cutlass13device_kernelIN5flash19enable_sm80_to_sm89INS1_16FlashAttnBwdSm80INS1_25CollectiveMainloopBwdSm80ILi2ELi2EN4cute5tupleIJNS5_1CILi128EEES8_NS7_ILi64EEEEEENS_10bfloat16_tEfNS_4arch4Sm80ELb1ELb0ELb1ELb0ELb1ELb0ELb0ELb0ELi2ELi4ELi4ELi4ELb0EEENS1_21CollectiveEpilogueBwdISA_SB_SD_Li256ELb0ELb0ELi2EEENS1_25SingleTileBwdLPTSchedulerILb0ELi128ELb1EEEEEEEEEvNT_6ParamsE$_ZN4cute5tupleIJiiEEC2ERKiS3_) ;  /* 0xffffea4000007944 */ /* 0x000fea0003c3ffff */
[----:B------:R1:W5:Y:S01]  /*d550*/  LDL.64 R2, [R1+0x1688] ;  /* 0x0016880001027983 */ /* 0x0003620000100a00 */
[----:B------:R-:W-:-:S04]  /*d560*/  MOV R87, 0x0 ;  /* 0x0000000000577802 */ /* 0x000fc80000000f00 */
[----:B------:R-:W-:Y:S05]  /*d570*/  RET.REL.NODEC R86 `(_ZN7cutlass13device_kernelIN5flash19enable_sm80_to_sm89INS1_16FlashAttnBwdSm80INS1_25CollectiveMainloopBwdSm80ILi2ELi2EN4cute5tupleIJNS5_1CILi128EEES8_NS7_ILi64EEEEEENS_10bfloat16_tEfNS_4arch4Sm80ELb1ELb0ELb1ELb0ELb1ELb0ELb0ELb0ELi2ELi4ELi4ELi4ELb0EEENS1_21CollectiveEpilogueBwdISA_SB_SD_Li256ELb0ELb0ELi2EEENS1_25SingleTileBwdLPTSchedulerILb0ELi128ELb1EEEEEEEEEvNT_6ParamsE) ;  /* 0xffff2a8056007950 */ /* 0x000fea0003c3ffff */
        .type           $_ZN7cutlass13device_kernelIN5flash19enable_sm80_to_sm89INS1_16FlashAttnBwdSm80INS1_25CollectiveMainloopBwdSm80ILi2ELi2EN4cute5tupleIJNS5_1CILi128EEES8_NS7_ILi64EEEEEENS_10bfloat16_tEfNS_4arch4Sm80ELb1ELb0ELb1ELb0ELb1ELb0ELb0ELb0ELi2ELi4ELi4ELi4ELb0EEENS1_21CollectiveEpilogueBwdISA_SB_SD_Li256ELb0ELb0ELi2EEENS1_25SingleTileBwdLPTSchedulerILb0ELi128ELb1EEEEEEEEEvNT_6ParamsE$_ZZN4cute19as_arithmetic_tupleINS_15ArithmeticTupleIJiiEEEEEDaRKT_ENKUlRKT_E_clIiEEDaS8_,@function
        .size           $_ZN7cutlass13device_kernelIN5flash19enable_sm80_to_sm89INS1_16FlashAttnBwdSm80INS1_25CollectiveMainloopBwdSm80ILi2ELi2EN4cute5tupleIJNS5_1CILi128EEES8_NS7_ILi64EEEEEENS_10bfloat16_tEfNS_4arch4Sm80ELb1ELb0ELb1ELb0ELb1ELb0ELb0ELb0ELi2ELi4ELi4ELi4ELb0EEENS1_21CollectiveEpilogueBwdISA_SB_SD_Li256ELb0ELb0ELi2EEENS1_25SingleTileBwdLPTSchedulerILb0ELi128ELb1EEEEEEEEEvNT_6ParamsE$_ZZN4cute19as_arithmetic_tupleINS_15ArithmeticTupleIJiiEEEEEDaRKT_ENKUlRKT_E_clIiEEDaS8_,($_ZN7cutlass13device_kernelIN5flash19enable_sm80_to_sm89INS1_16FlashAttnBwdSm80INS1_25CollectiveMainloopBwdSm80ILi2ELi2EN4cute5tupleIJNS5_1CILi128EEES8_NS7_ILi64EEEEEENS_10bfloat16_tEfNS_4arch4Sm80ELb1ELb0ELb1ELb0ELb1ELb0ELb0ELb0ELi2ELi4ELi4ELi4ELb0EEENS1_21CollectiveEpilogueBwdISA_SB_SD_Li256ELb0ELb0ELi2EEENS1_25SingleTileBwdLPTSchedulerILb0ELi128ELb1EEEEEEEEEvNT_6ParamsE$_ZZN4cute4diceINS_5tupleIJNS1_IJiNS1_IJiNS_1CILi0EEEEEEEEENS1_IJNS_10UnderscoreENS1_IJS6_S6_EEEEEEEEES9_EEDaRKT_RKT0_ENKUlRKT_RKT0_E_clIS5_S5_EEDaSI_SL_ - $_ZN7cutlass13device_kernelIN5flash19enable_sm80_to_sm89INS1_16FlashAttnBwdSm80INS1_25CollectiveMainloopBwdSm80ILi2ELi2EN4cute5tupleIJNS5_1CILi128EEES8_NS7_ILi64EEEEEENS_10bfloat16_tEfNS_4arch4Sm80ELb1ELb0ELb1ELb0ELb1ELb0ELb0ELb0ELi2ELi4ELi4ELi4ELb0EEENS1_21CollectiveEpilogueBwdISA_SB_SD_Li256ELb0ELb0ELi2EEENS1_25SingleTileBwdLPTSchedulerILb0ELi128ELb1EEEEEEEEEvNT_6ParamsE$_ZZN4cute19as_arithmetic_tupleINS_15ArithmeticTupleIJiiEEEEEDaRKT_ENKUlRKT_E_clIiEEDaS8_)
$_ZN7cutlass13device_kernelIN5flash19enable_sm80_to_sm89INS1_16FlashAttnBwdSm80INS1_25CollectiveMainloopBwdSm80ILi2ELi2EN4cute5tupleIJNS5_1CILi128EEES8_NS7_ILi64EEEEEENS_10bfloat16_tEfNS_4arch4Sm80ELb1ELb0ELb1ELb0ELb1ELb0ELb0ELb0ELi2ELi4ELi4ELi4ELb0EEENS1_21CollectiveEpilogueBwdISA_SB_SD_Li256ELb0ELb0ELi2EEENS1_25SingleTileBwdLPTSchedulerILb0ELi128ELb1EEEEEEEEEvNT_6ParamsE$_ZZN4cute19as_arithmetic_tupleINS_15ArithmeticTupleIJiiEEEEEDaRKT_ENKUlRKT_E_clIiEEDaS8_:
[----:B------:R-:W-:Y:S02]  /*d580*/  MOV R6, R8 ;  /* 0x0000000800067202 */ /* 0x000fe40000000f00 */
[----:B------:R-:W-:Y:S02]  /*d590*/  MOV R8, R2 ;  /* 0x0000000200087202 */ /* 0x000fe40000000f00 */
[----:B------:R-:W-:-:S04]  /*d5a0*/  MOV R9, 0x0 ;  /* 0x0000000000097802 */ /* 0x000fc80000000f00 */
[----:B------:R-:W-:Y:S05]  /*d5b0*/  RET.REL.NODEC R8 `(_ZN7cutlass13device_kernelIN5flash19enable_sm80_to_sm89INS1_16FlashAttnBwdSm80INS1_25CollectiveMainloopBwdSm80ILi2ELi2EN4cute5tupleIJNS5_1CILi128EEES8_NS7_ILi64EEEEEENS_10bfloat16_tEfNS_4arch4Sm80ELb1ELb0ELb1ELb0ELb1ELb0ELb0ELb0ELi2ELi4ELi4ELi4ELb0EEENS1_21CollectiveEpilogueBwdISA_SB_SD_Li256ELb0ELb0ELi2EEENS1_25SingleTileBwdLPTSchedulerILb0ELi128ELb1EEEEEEEEEvNT_6ParamsE) ;  /* 0xffff2a4008007950 */ /* 0x000fea0003c3ffff */
        .type           $_ZN7cutlass13device_kernelIN5flash19enable_sm80_to_sm89INS1_16FlashAttnBwdSm80INS1_25CollectiveMainloopBwdSm80ILi2ELi2EN4cute5tupleIJNS5_1CILi128EEES8_NS7_ILi64EEEEEENS_10bfloat16_tEfNS_4arch4Sm80ELb1ELb0ELb1ELb0ELb1ELb0ELb0ELb0ELi2ELi4ELi4ELi4ELb0EEENS1_21CollectiveEpilogueBwdISA_SB_SD_Li256ELb0ELb0ELi2EEENS1_25SingleTileBwdLPTSchedulerILb0ELi128ELb1EEEEEEEEEvNT_6ParamsE$_ZZN4cute4diceINS_5tupleIJNS1_IJiNS1_IJiNS_1CILi0EEEEEEEEENS1_IJNS_10UnderscoreENS1_IJS6_S6_EEEEEEEEES9_EEDaRKT_RKT0_ENKUlRKT_RKT0_E_clIS5_S5_EEDaSI_SL_,@function
        .size           $_ZN7cutlass13device_kernelIN5flash19enable_sm80_to_sm89INS1_16FlashAttnBwdSm80INS1_25CollectiveMainloopBwdSm80ILi2ELi2EN4cute5tupleIJNS5_1CILi128EEES8_NS7_ILi64EEEEEENS_10bfloat16_tEfNS_4arch4Sm80ELb1ELb0ELb1ELb0ELb1ELb0ELb0ELb0ELi2ELi4ELi4ELi4ELb0EEENS1_21CollectiveEpilogueBwdISA_SB_SD_Li256ELb0ELb0ELi2EEENS1_25SingleTileBwdLPTSchedulerILb0ELi128ELb1EEEEEEEEEvNT_6ParamsE$_ZZN4cute4diceINS_5tupleIJNS1_IJiNS1_IJiNS_1CILi0EEEEEEEEENS1_IJNS_10UnderscoreENS1_IJS6_S6_EEEEEEEEES9_EEDaRKT_RKT0_ENKUlRKT_RKT0_E_clIS5_S5_EEDaSI_SL_,($_ZN7cutlass13device_kernelIN5flash19enable_sm80_to_sm89INS1_16FlashAttnBwdSm80INS1_25CollectiveMainloopBwdSm80ILi2ELi2EN4cute5tupleIJNS5_1CILi128EEES8_NS7_ILi64EEEEEENS_10bfloat16_tEfNS_4arch4Sm80ELb1ELb0ELb1ELb0ELb1ELb0ELb0ELb0ELi2ELi4ELi4ELi4ELb0EEENS1_21CollectiveEpilogueBwdISA_SB_SD_Li256ELb0ELb0ELi2EEENS1_25SingleTileBwdLPTSchedulerILb0ELi128ELb1EEEEEEEEEvNT_6ParamsE$_ZZN4cute4takeILi1ELi2ENS_5tupleIJNS1_IJNS_1CILi1EEENS2_ILi0EEEEEEiEEEEEDaRKT1_ENKUlDpRKT_E_clIJiEEEDaSD_ - $_ZN7cutlass13device_kernelIN5flash19enable_sm80_to_sm89INS1_16FlashAttnBwdSm80INS1_25CollectiveMainloopBwdSm80ILi2ELi2EN4cute5tupleIJNS5_1CILi128EEES8_NS7_ILi64EEEEEENS_10bfloat16_tEfNS_4arch4Sm80ELb1ELb0ELb1ELb0ELb1ELb0ELb0ELb0ELi2ELi4ELi4ELi4ELb0EEENS1_21CollectiveEpilogueBwdISA_SB_SD_Li256ELb0ELb0ELi2EEENS1_25SingleTileBwdLPTSchedulerILb0ELi128ELb1EEEEEEEEEvNT_6ParamsE$_ZZN4cute4diceINS_5tupleIJNS1_IJiNS1_IJiNS_1CILi0EEEEEEEEENS1_IJNS_10UnderscoreENS1_IJS6_S6_EEEEEEEEES9_EEDaRKT_RKT0_ENKUlRKT_RKT0_E_clIS5_S5_EEDaSI_SL_)
$_ZN7cutlass13device_kernelIN5flash19enable_sm80_to_sm89INS1_16FlashAttnBwdSm80INS1_25CollectiveMainloopBwdSm80ILi2ELi2EN4cute5tupleIJNS5_1CILi128EEES8_NS7_ILi64EEEEEENS_10bfloat16_tEfNS_4arch4Sm80ELb1ELb0ELb1ELb0ELb1ELb0ELb0ELb0ELi2ELi4ELi4ELi4ELb0EEENS1_21CollectiveEpilogueBwdISA_SB_SD_Li256ELb0ELb0ELi2EEENS1_25SingleTileBwdLPTSchedulerILb0ELi128ELb1EEEEEEEEEvNT_6ParamsE$_ZZN4cute4diceINS_5tupleIJNS1_IJiNS1_IJiNS_1CILi0EEEEEEEEENS1_IJNS_10UnderscoreENS1_IJS6_S6_EEEEEEEEES9_EEDaRKT_RKT0_ENKUlRKT_RKT0_E_clIS5_S5_EEDaSI_SL_:
[----:B------:R-:W-:-:S05]  /*d5c0*/  IADD3 R6, R2, -c[0x0][0x20], RZ ;  /* 0x8000080002067a10 */ /* 0x000fca0007ffe0ff */
[----:B------:R1:W5:Y:S01]  /*d5d0*/  LDL R3, [R6] ;  /* 0x0000000006037983 */ /* 0x0003620000100800 */
[----:B------:R-:W-:Y:S02]  /*d5e0*/  IADD3 R5, R1, 0x1680, RZ ;  /* 0x0000168001057810 */ /* 0x000fe40007ffe0ff */
[----:B------:R-:W-:Y:S02]  /*d5f0*/  MOV R10, 0xd620 ;  /* 0x0000d620000a7802 */ /* 0x000fe40000000f00 */
[----:B------:R-:W-:Y:S02]  /*d600*/  IADD3 R5, R5, c[0x0][0x20], RZ ;  /* 0x0000080005057a10 */ /* 0x000fe40007ffe0ff */
[----:B-1---5:R-:W-:Y:S05]  /*d610*/  CALL.REL.NOINC `($_ZN7cutlass13device_kernelIN5flash19enable_sm80_to_sm89INS1_16FlashAttnBwdSm80INS1_25CollectiveMainloopBwdSm80ILi2ELi2EN4cute5tupleIJNS5_1CILi128EEES8_NS7_ILi64EEEEEENS_10bfloat16_tEfNS_4arch4Sm80ELb1ELb0ELb1ELb0ELb1ELb0ELb0ELb0ELi2ELi4ELi4ELi4ELb0EEENS1_21CollectiveEpilogueBwdISA_SB_SD_Li256ELb0ELb0ELi2EEENS1_25SingleTileBwdLPTSchedulerILb0ELi128ELb1EEEEEEEEEvNT_6ParamsE$_ZZN4cute6detail9lift_diceINS_5tupleIJiNS2_IJiNS_1CILi0EEEEEEEEES6_EEDaRKT_RKT0_ENKUlRKT_RKT0_E_clIiiEEDaSF_SI_) ;  /* 0x0000245000007944 */ /* 0x022fea0003c00000 */
[----:B------:R1:W5:Y:S01]  /*d620*/  LDL R3, [R6+0x4] ;  /* 0x0000040006037983 */ /* 0x0003620000100800 */
[----:B------:R-:W-:-:S03]  /*d630*/  MOV R10, 0xd650 ;  /* 0x0000d650000a7802 */ /* 0x000fc60000000f00 */
[----:B-12--5:R-:W-:Y:S05]  /*d640*/  CALL.REL.NOINC `($_ZN7cutlass13device_kernelIN5flash19enable_sm80_to_sm89INS1_16FlashAttnBwdSm80INS1_25CollectiveMainloopBwdSm80ILi2ELi2EN4cute5tupleIJNS5_1CILi128EEES8_NS7_ILi64EEEEEENS_10bfloat16_tEfNS_4arch4Sm80ELb1ELb0ELb1ELb0ELb1ELb0ELb0ELb0ELi2ELi4ELi4ELi4ELb0EEENS1_21CollectiveEpilogueBwdISA_SB_SD_Li256ELb0ELb0ELi2EEENS1_25SingleTileBwdLPTSchedulerILb0ELi128ELb1EEEEEEEEEvNT_6ParamsE$_ZZN4cute6detail9lift_diceINS_5tupleIJiNS2_IJiNS_1CILi0EEEEEEEEES6_EEDaRKT_RKT0_ENKUlRKT_RKT0_E_clIS5_S5_EEDaSF_SI_) ;  /* 0x000023a000007944 */ /* 0x026fea0003c00000 */
[----:B------:R2:W-:Y:S01]  /*d650*/  STL [R1+0x1680], R6 ;  /* 0x0016800601007387 */ /* 0x0005e20000100800 */
[----:B------:R-:W-:-:S03]  /*d660*/  MOV R2, 0xd680 ;  /* 0x0000d68000027802 */ /* 0x000fc60000000f00 */
[----:B-12---:R-:W-:Y:S05]  /*d670*/  CALL.REL.NOINC `($_ZN7cutlass13device_kernelIN5flash19enable_sm80_to_sm89INS1_16FlashAttnBwdSm80INS1_25CollectiveMainloopBwdSm80ILi2ELi2EN4cute5tupleIJNS5_1CILi128EEES8_NS7_ILi64EEEEEENS_10bfloat16_tEfNS_4arch4Sm80ELb1ELb0ELb1ELb0ELb1ELb0ELb0ELb0ELi2ELi4ELi4ELi4ELb0EEENS1_21CollectiveEpilogueBwdISA_SB_SD_Li256ELb0ELb0ELi2EEENS1_25SingleTileBwdLPTSchedulerILb0ELi128ELb1EEEEEEEEEvNT_6ParamsE$_ZZN4cute12filter_tupleINS_5tupleIJiNS1_IJiNS_1CILi0EEEEEEEEES5_ZNS_6detail9lift_diceIS5_S5_EEDaRKT_RKT0_EUlRKT_RKT0_E_EEDaSA_SD_OT1_ENKUlDpSG_E_clIJNS1_IJiEEES4_EEEDaSN_) ;  /* 0xfffff5a000007944 */ /* 0x006fea0003c3ffff */
[----:B-----5:R-:W-:Y:S02]  /*d680*/  MOV R2, R5 ;  /* 0x0000000500027202 */ /* 0x020fe40000000f00 */
[----:B------:R-:W-:-:S04]  /*d690*/  MOV R5, 0x0 ;  /* 0x0000000000057802 */ /* 0x000fc80000000f00 */
[----:B------:R-:W-:Y:S05]  /*d6a0*/  RET.REL.NODEC R4 `(_ZN7cutlass13device_kernelIN5flash19enable_sm80_to_sm89INS1_16FlashAttnBwdSm80INS1_25CollectiveMainloopBwdSm80ILi2ELi2EN4cute5tupleIJNS5_1CILi128EEES8_NS7_ILi64EEEEEENS_10bfloat16_tEfNS_4arch4Sm80ELb1ELb0ELb1ELb0ELb1ELb0ELb0ELb0ELi2ELi4ELi4ELi4ELb0EEENS1_21CollectiveEpilogueBwdISA_SB_SD_Li256ELb0ELb0ELi2EEENS1_25SingleTileBwdLPTSchedulerILb0ELi128ELb1EEEEEEEEEvNT_6ParamsE) ;  /* 0xffff295004007950 */ /* 0x000fea0003c3ffff */
        .type           $_ZN7cutlass13device_kernelIN5flash19enable_sm80_to_sm89INS1_16FlashAttnBwdSm80INS1_25CollectiveMainloopBwdSm80ILi2ELi2EN4cute5tupleIJNS5_1CILi128EEES8_NS7_ILi64EEEEEENS_10bfloat16_tEfNS_4arch4Sm80ELb1ELb0ELb1ELb0ELb1ELb0ELb0ELb0ELi2ELi4ELi4ELi4ELb0EEENS1_21CollectiveEpilogueBwdISA_SB_SD_Li256ELb0ELb0ELi2EEENS1_25SingleTileBwdLPTSchedulerILb0ELi128ELb1EEEEEEEEEvNT_6ParamsE$_ZZN4cute4takeILi1ELi2ENS_5tupleIJNS1_IJNS_1CILi1EEENS2_ILi0EEEEEEiEEEEEDaRKT1_ENKUlDpRKT_E_clIJiEEEDaSD_,@function
        .size           $_ZN7cutlass13device_kernelIN5flash19enable_sm80_to_sm89INS1_16FlashAttnBwdSm80INS1_25CollectiveMainloopBwdSm80ILi2ELi2EN4cute5tupleIJNS5_1CILi128EEES8_NS7_ILi64EEEEEENS_10bfloat16_tEfNS_4arch4Sm80ELb1ELb0ELb1ELb0ELb1ELb0ELb0ELb0ELi2ELi4ELi4ELi4ELb0EEENS1_21CollectiveEpilogueBwdISA_SB_SD_Li256ELb0ELb0ELi2EEENS1_25SingleTileBwdLPTSchedulerILb0ELi128ELb1EEEEEEEEEvNT_6ParamsE$_ZZN4cute4takeILi1ELi2ENS_5tupleIJNS1_IJNS_1CILi1EEENS2_ILi0EEEEEEiEEEEEDaRKT1_ENKUlDpRKT_E_clIJiEEEDaSD_,($_ZN7cutlass13device_kernelIN5flash19enable_sm80_to_sm89INS1_16FlashAttnBwdSm80INS1_25CollectiveMainloopBwdSm80ILi2ELi2EN4cute5tupleIJNS5_1CILi128EEES8_NS7_ILi64EEEEEENS_10bfloat16_tEfNS_4arch4Sm80ELb1ELb0ELb1ELb0ELb1ELb0ELb0ELb0ELi2ELi4ELi4ELi4ELb0EEENS1_21CollectiveEpilogueBwdISA_SB_SD_Li256ELb0ELb0ELi2EEENS1_25SingleTileBwdLPTSchedulerILb0ELi128ELb1EEEEEEEEEvNT_6ParamsE$_ZZN4cute4takeILi1ELi3ENS_5tupleIJNS1_IJNS_1CILi1EEENS2_ILi512EEEiEEENS2_ILi4096EEENS1_IJNS1_IJiiEEENS2_ILi8192EEEEEEEEEEEDaRKT1_ENKUlDpRKT_E_clIJS6_S9_EEEDaSH_ - $_ZN7cutlass13device_kernelIN5flash19enable_sm80_to_sm89INS1_16FlashAttnBwdSm80INS1_25CollectiveMainloopBwdSm80ILi2ELi2EN4cute5tupleIJNS5_1CILi128EEES8_NS7_ILi64EEEEEENS_10bfloat16_tEfNS_4arch4Sm80ELb1ELb0ELb1ELb0ELb1ELb0ELb0ELb0ELi2ELi4ELi4ELi4ELb0EEENS1_21CollectiveEpilogueBwdISA_SB_SD_Li256ELb0ELb0ELi2EEENS1_25SingleTileBwdLPTSchedulerILb0ELi128ELb1EEEEEEEEEvNT_6ParamsE$_ZZN4cute4takeILi1ELi2ENS_5tupleIJNS1_IJNS_1CILi1EEENS2_ILi0EEEEEEiEEEEEDaRKT1_ENKUlDpRKT_E_clIJiEEEDaSD_)
$_ZN7cutlass13device_kernelIN5flash19enable_sm80_to_sm89INS1_16FlashAttnBwdSm80INS1_25CollectiveMainloopBwdSm80ILi2ELi2EN4cute5tupleIJNS5_1CILi128EEES8_NS7_ILi64EEEEEENS_10bfloat16_tEfNS_4arch4Sm80ELb1ELb0ELb1ELb0ELb1ELb0ELb0ELb0ELi2ELi4ELi4ELi4ELb0EEENS1_21CollectiveEpilogueBwdISA_SB_SD_Li256ELb0ELb0ELi2EEENS1_25SingleTileBwdLPTSchedulerILb0ELi128ELb1EEEEEEEEEvNT_6ParamsE$_ZZN4cute4takeILi1ELi2ENS_5tupleIJNS1_IJNS_1CILi1EEENS2_ILi0EEEEEEiEEEEEDaRKT1_ENKUlDpRKT_E_clIJiEEEDaSD_:
[----:B------:R-:W-:Y:S02]  /*d6b0*/  IADD3 R2, R1, 0x1680, RZ ;  /* 0x0000168001027810 */ /* 0x000fe40007ffe0ff */
[----:B------:R-:W-:Y:S02]  /*d6c0*/  MOV R8, 0xd6f0 ;  /* 0x0000d6f000087802 */ /* 0x000fe40000000f00 */
[----:B------:R-:W-:Y:S02]  /*d6d0*/  IADD3 R2, R2, c[0x0][0x20], RZ ;  /* 0x0000080002027a10 */ /* 0x000fe40007ffe0ff */
[----:B------:R-:W-:Y:S05]  /*d6e0*/  CALL.REL.NOINC `($_ZN7cutlass13device_kernelIN5flash19enable_sm80_to_sm89INS1_16FlashAttnBwdSm80INS1_25CollectiveMainloopBwdSm80ILi2ELi2EN4cute5tupleIJNS5_1CILi128EEES8_NS7_ILi64EEEEEENS_10bfloat16_tEfNS_4arch4Sm80ELb1ELb0ELb1ELb0ELb1ELb0ELb0ELb0ELi2ELi4ELi4ELi4ELb0EEENS1_21CollectiveEpilogueBwdISA_SB_SD_Li256ELb0ELb0ELi2EEENS1_25SingleTileBwdLPTSchedulerILb0ELi128ELb1EEEEEEEEEvNT_6ParamsE$_ZN4cute3eso3ESOILb0ELb1EJiEEC2ERKi) ;  /* 0xffffab6000007944 */ /* 0x000fea0003c3ffff */
[----:B-1----:R1:W5:Y:S01]  /*d6f0*/  LDL R3, [R1+0x1680] ;  /* 0x0016800001037983 */ /* 0x0023620000100800 */
[----:B------:R-:W-:-:S04]  /*d700*/  MOV R7, 0x0 ;  /* 0x0000000000077802 */ /* 0x000fc80000000f00 */
[----:B------:R-:W-:Y:S05]  /*d710*/  RET.REL.NODEC R6 `(_ZN7cutlass13device_kernelIN5flash19enable_sm80_to_sm89INS1_16FlashAttnBwdSm80INS1_25CollectiveMainloopBwdSm80ILi2ELi2EN4cute5tupleIJNS5_1CILi128EEES8_NS7_ILi64EEEEEENS_10bfloat16_tEfNS_4arch4Sm80ELb1ELb0ELb1ELb0ELb1ELb0ELb0ELb0ELi2ELi4ELi4ELi4ELb0EEENS1_21CollectiveEpilogueBwdISA_SB_SD_Li256ELb0ELb0ELi2EEENS1_25SingleTileBwdLPTSchedulerILb0ELi128ELb1EEEEEEEEEvNT_6ParamsE) ;  /* 0xffff28e006007950 */ /* 0x000fea0003c3ffff */
        .type           $_ZN7cutlass13device_kernelIN5flash19enable_sm80_to_sm89INS1_16FlashAttnBwdSm80INS1_25CollectiveMainloopBwdSm80ILi2ELi2EN4cute5tupleIJNS5_1CILi128EEES8_NS7_ILi64EEEEEENS_10bfloat16_tEfNS_4arch4Sm80ELb1ELb0ELb1ELb0ELb1ELb0ELb0ELb0ELi2ELi4ELi4ELi4ELb0EEENS1_21CollectiveEpilogueBwdISA_SB_SD_Li256ELb0ELb0ELi2EEENS1_25SingleTileBwdLPTSchedulerILb0ELi128ELb1EEEEEEEEEvNT_6ParamsE$_ZZN4cute4takeILi1ELi3ENS_5tupleIJNS1_IJNS_1CILi1EEENS2_ILi512EEEiEEENS2_ILi4096EEENS1_IJNS1_IJiiEEENS2_ILi8192EEEEEEEEEEEDaRKT1_ENKUlDpRKT_E_clIJS6_S9_EEEDaSH_,@function
        .size           $_ZN7cutlass13device_kernelIN5flash19enable_sm80_to_sm89INS1_16FlashAttnBwdSm80INS1_25CollectiveMainloopBwdSm80ILi2ELi2EN4cute5tupleIJNS5_1CILi128EEES8_NS7_ILi64EEEEEENS_10bfloat16_tEfNS_4arch4Sm80ELb1ELb0ELb1ELb0ELb1ELb0ELb0ELb0ELi2ELi4ELi4ELi4ELb0EEENS1_21CollectiveEpilogueBwdISA_SB_SD_Li256ELb0ELb0ELi2EEENS1_25SingleTileBwdLPTSchedulerILb0ELi128ELb1EEEEEEEEEvNT_6ParamsE$_ZZN4cute4takeILi1ELi3ENS_5tupleIJNS1_IJNS_1CILi1EEENS2_ILi512EEEiEEENS2_ILi4096EEENS1_IJNS1_IJiiEEENS2_ILi8192EEEEEEEEEEEDaRKT1_ENKUlDpRKT_E_clIJS6_S9_EEEDaSH_,($_ZN7cutlass13device_kernelIN5flash19enable_sm80_to_sm89INS1_16FlashAttnBwdSm80INS1_25CollectiveMainloopBwdSm80ILi2ELi2EN4cute5tupleIJNS5_1CILi128EEES8_NS7_ILi64EEEEEENS_10bfloat16_tEfNS_4arch4Sm80ELb1ELb0ELb1ELb0ELb1ELb0ELb0ELb0ELi2ELi4ELi4ELi4ELb0EEENS1_21CollectiveEpilogueBwdISA_SB_SD_Li256ELb0ELb0ELi2EEENS1_25SingleTileBwdLPTSchedulerILb0ELi128ELb1EEEEEEEEEvNT_6ParamsE$_ZZN4cute4takeILi1ELi3ENS_5tupleIJNS1_IJNS_1CILi1EEENS2_ILi512EEEiEEENS2_ILi4096EEENS1_IJiiEEEEEEEEDaRKT1_ENKUlDpRKT_E_clIJS6_S7_EEEDaSF_ - $_ZN7cutlass13device_kernelIN5flash19enable_sm80_to_sm89INS1_16FlashAttnBwdSm80INS1_25CollectiveMainloopBwdSm80ILi2ELi2EN4cute5tupleIJNS5_1CILi128EEES8_NS7_ILi64EEEEEENS_10bfloat16_tEfNS_4arch4Sm80ELb1ELb0ELb1ELb0ELb1ELb0ELb0ELb0ELi2ELi4ELi4ELi4ELb0EEENS1_21CollectiveEpilogueBwdISA_SB_SD_Li256ELb0ELb0ELi2EEENS1_25SingleTileBwdLPTSchedulerILb0ELi128ELb1EEEEEEEEEvNT_6ParamsE$_ZZN4cute4takeILi1ELi3ENS_5tupleIJNS1_IJNS_1CILi1EEENS2_ILi512EEEiEEENS2_ILi4096EEENS1_IJNS1_IJiiEEENS2_ILi8192EEEEEEEEEEEDaRKT1_ENKUlDpRKT_E_clIJS6_S9_EEEDaSH_)
$_ZN7cutlass13device_kernelIN5flash19enable_sm80_to_sm89INS1_16FlashAttnBwdSm80INS1_25CollectiveMainloopBwdSm80ILi2ELi2EN4cute5tupleIJNS5_1CILi128EEES8_NS7_ILi64EEEEEENS_10bfloat16_tEfNS_4arch4Sm80ELb1ELb0ELb1ELb0ELb1ELb0ELb0ELb0ELi2ELi4ELi4ELi4ELb0EEENS1_21CollectiveEpilogueBwdISA_SB_SD_Li256ELb0ELb0ELi2EEENS1_25SingleTileBwdLPTSchedulerILb0ELi128ELb1EEEEEEEEEvNT_6ParamsE$_ZZN4cute4takeILi1ELi3ENS_5tupleIJNS1_IJNS_1CILi1EEENS2_ILi512EEEiEEENS2_ILi4096EEENS1_IJNS1_IJiiEEENS2_ILi8192EEEEEEEEEEEDaRKT1_ENKUlDpRKT_E_clIJS6_S9_EEEDaSH_:
[----:B------:R-:W-:Y:S02]  /*d720*/  IADD3 R2, R1, 0x1680, RZ ;  /* 0x0000168001027810 */ /* 0x000fe40007ffe0ff */
[----:B------:R-:W-:Y:S02]  /*d730*/  MOV R6, 0xd760 ;  /* 0x0000d76000067802 */ /* 0x000fe40000000f00 */
[----:B------:R-:W-:Y:S02]  /*d740*/  IADD3 R2, R2, c[0x0][0x20], RZ ;  /* 0x0000080002027a10 */ /* 0x000fe40007ffe0ff */
[----:B------:R-:W-:Y:S05]  /*d750*/  CALL.REL.NOINC `($_ZN7cutlass13device_kernelIN5flash19enable_sm80_to_sm89INS1_16FlashAttnBwdSm80INS1_25CollectiveMainloopBwdSm80ILi2ELi2EN4cute5tupleIJNS5_1CILi128EEES8_NS7_ILi64EEEEEENS_10bfloat16_tEfNS_4arch4Sm80ELb1ELb0ELb1ELb0ELb1ELb0ELb0ELb0ELi2ELi4ELi4ELi4ELb0EEENS1_21CollectiveEpilogueBwdISA_SB_SD_Li256ELb0ELb0ELi2EEENS1_25SingleTileBwdLPTSchedulerILb0ELi128ELb1EEEEEEEEEvNT_6ParamsE$_ZN4cute3eso3ESOILb1ELb0EJNS_1CILi4096EEENS_5tupleIJNS4_IJiiEEENS2_ILi8192EEEEEEEEC2ERKS3_RKS7_) ;  /* 0xffffb7f000007944 */ /* 0x000fea0003c3ffff */
[----:B-1----:R1:W5:Y:S01]  /*d760*/  LDL.64 R2, [R1+0x1680] ;  /* 0x0016800001027983 */ /* 0x0023620000100a00 */
[----:B------:R-:W-:-:S04]  /*d770*/  MOV R5, 0x0 ;  /* 0x0000000000057802 */ /* 0x000fc80000000f00 */
[----:B------:R-:W-:Y:S05]  /*d780*/  RET.REL.NODEC R4 `(_ZN7cutlass13device_kernelIN5flash19enable_sm80_to_sm89INS1_16FlashAttnBwdSm80INS1_25CollectiveMainloopBwdSm80ILi2ELi2EN4cute5tupleIJNS5_1CILi128EEES8_NS7_ILi64EEEEEENS_10bfloat16_tEfNS_4arch4Sm80ELb1ELb0ELb1ELb0ELb1ELb0ELb0ELb0ELi2ELi4ELi4ELi4ELb0EEENS1_21CollectiveEpilogueBwdISA_SB_SD_Li256ELb0ELb0ELi2EEENS1_25SingleTileBwdLPTSchedulerILb0ELi128ELb1EEEEEEEEEvNT_6ParamsE) ;  /* 0xffff287004007950 */ /* 0x000fea0003c3ffff */
        .type           $_ZN7cutlass13device_kernelIN5flash19enable_sm80_to_sm89INS1_16FlashAttnBwdSm80INS1_25CollectiveMainloopBwdSm80ILi2ELi2EN4cute5tupleIJNS5_1CILi128EEES8_NS7_ILi64EEEEEENS_10bfloat16_tEfNS_4arch4Sm80ELb1ELb0ELb1ELb0ELb1ELb0ELb0ELb0ELi2ELi4ELi4ELi4ELb0EEENS1_21CollectiveEpilogueBwdISA_SB_SD_Li256ELb0ELb0ELi2EEENS1_25SingleTileBwdLPTSchedulerILb0ELi128ELb1EEEEEEEEEvNT_6ParamsE$_ZZN4cute4takeILi1ELi3ENS_5tupleIJNS1_IJNS_1CILi1EEENS2_ILi512EEEiEEENS2_ILi4096EEENS1_IJiiEEEEEEEEDaRKT1_ENKUlDpRKT_E_clIJS6_S7_EEEDaSF_,@function
        .size           $_ZN7cutlass13device_kernelIN5flash19enable_sm80_to_sm89INS1_16FlashAttnBwdSm80INS1_25CollectiveMainloopBwdSm80ILi2ELi2EN4cute5tupleIJNS5_1CILi128EEES8_NS7_ILi64EEEEEENS_10bfloat16_tEfNS_4arch4Sm80ELb1ELb0ELb1ELb0ELb1ELb0ELb0ELb0ELi2ELi4ELi4ELi4ELb0EEENS1_21CollectiveEpilogueBwdISA_SB_SD_Li256ELb0ELb0ELi2EEENS1_25SingleTileBwdLPTSchedulerILb0ELi128ELb1EEEEEEEEEvNT_6ParamsE$_ZZN4cute4takeILi1ELi3ENS_5tupleIJNS1_IJNS_1CILi1EEENS2_ILi512EEEiEEENS2_ILi4096EEENS1_IJiiEEEEEEEEDaRKT1_ENKUlDpRKT_E_clIJS6_S7_EEEDaSF_,($_ZN7cutlass13device_kernelIN5flash19enable_sm80_to_sm89INS1_16FlashAttnBwdSm80INS1_25CollectiveMainloopBwdSm80ILi2ELi2EN4cute5tupleIJNS5_1CILi128EEES8_NS7_ILi64EEEEEENS_10bfloat16_tEfNS_4arch4Sm80ELb1ELb0ELb1ELb0ELb1ELb0ELb0ELb0ELi2ELi4ELi4ELi4ELb0EEENS1_21CollectiveEpilogueBwdISA_SB_SD_Li256ELb0ELb0ELi2EEENS1_25SingleTileBwdLPTSchedulerILb0ELi128ELb1EEEEEEEEEvNT_6ParamsE$_ZZN4cute4takeILi1ELi3ENS_5tupleIJNS1_IJNS_1CILi1EEEiEEENS2_ILi1024EEENS1_IJiiEEEEEEEEDaRKT1_ENKUlDpRKT_E_clIJS5_S6_EEEDaSE_ - $_ZN7cutlass13device_kernelIN5flash19enable_sm80_to_sm89INS1_16FlashAttnBwdSm80INS1_25CollectiveMainloopBwdSm80ILi2ELi2EN4cute5tupleIJNS5_1CILi128EEES8_NS7_ILi64EEEEEENS_10bfloat16_tEfNS_4arch4Sm80ELb1ELb0ELb1ELb0ELb1ELb0ELb0ELb0ELi2ELi4ELi4ELi4ELb0EEENS1_21CollectiveEpilogueBwdISA_SB_SD_Li256ELb0ELb0ELi2EEENS1_25SingleTileBwdLPTSchedulerILb0ELi128ELb1EEEEEEEEEvNT_6ParamsE$_ZZN4cute4takeILi1ELi3ENS_5tupleIJNS1_IJNS_1CILi1EEENS2_ILi512EEEiEEENS2_ILi4096EEENS1_IJiiEEEEEEEEDaRKT1_ENKUlDpRKT_E_clIJS6_S7_EEEDaSF_)
$_ZN7cutlass13device_kernelIN5flash19enable_sm80_to_sm89INS1_16FlashAttnBwdSm80INS1_25CollectiveMainloopBwdSm80ILi2ELi2EN4cute5tupleIJNS5_1CILi128EEES8_NS7_ILi64EEEEEENS_10bfloat16_tEfNS_4arch4Sm80ELb1ELb0ELb1ELb0ELb1ELb0ELb0ELb0ELi2ELi4ELi4ELi4ELb0EEENS1_21CollectiveEpilogueBwdISA_SB_SD_Li256ELb0ELb0ELi2EEENS1_25SingleTileBwdLPTSchedulerILb0ELi128ELb1EEEEEEEEEvNT_6ParamsE$_ZZN4cute4takeILi1ELi3ENS_5tupleIJNS1_IJNS_1CILi1EEENS2_ILi512EEEiEEENS2_ILi4096EEENS1_IJiiEEEEEEEEDaRKT1_ENKUlDpRKT_E_clIJS6_S7_EEEDaSF_:
[----:B------:R-:W-:Y:S02]  /*d790*/  IADD3 R2, R1, 0x1380, RZ ;  /* 0x0000138001027810 */ /* 0x000fe40007ffe0ff */
[----:B------:R-:W-:Y:S02]  /*d7a0*/  MOV R6, 0xd7d0 ;  /* 0x0000d7d000067802 */ /* 0x000fe40000000f00 */
[----:B------:R-:W-:Y:S02]  /*d7b0*/  IADD3 R2, R2, c[0x0][0x20], RZ ;  /* 0x0000080002027a10 */ /* 0x000fe40007ffe0ff */
[----:B------:R-:W-:Y:S05]  /*d7c0*/  CALL.REL.NOINC `($_ZN7cutlass13device_kernelIN5flash19enable_sm80_to_sm89INS1_16FlashAttnBwdSm80INS1_25CollectiveMainloopBwdSm80ILi2ELi2EN4cute5tupleIJNS5_1CILi128EEES8_NS7_ILi64EEEEEENS_10bfloat16_tEfNS_4arch4Sm80ELb1ELb0ELb1ELb0ELb1ELb0ELb0ELb0ELi2ELi4ELi4ELi4ELb0EEENS1_21CollectiveEpilogueBwdISA_SB_SD_Li256ELb0ELb0ELi2EEENS1_25SingleTileBwdLPTSchedulerILb0ELi128ELb1EEEEEEEEEvNT_6ParamsE$_ZN4cute3eso3ESOILb1ELb0EJNS_1CILi4096EEENS_5tupleIJiiEEEEEC2ERKS3_RKS5_) ;  /* 0xffffb7e000007944 */ /* 0x000fea0003c3ffff */
[----:B-1----:R1:W5:Y:S01]  /*d7d0*/  LDL.64 R2, [R1+0x1380] ;  /* 0x0013800001027983 */ /* 0x0023620000100a00 */
[----:B------:R-:W-:-:S04]  /*d7e0*/  MOV R5, 0x0 ;  /* 0x0000000000057802 */ /* 0x000fc80000000f00 */
[----:B------:R-:W-:Y:S05]  /*d7f0*/  RET.REL.NODEC R4 `(_ZN7cutlass13device_kernelIN5flash19enable_sm80_to_sm89INS1_16FlashAttnBwdSm80INS1_25CollectiveMainloopBwdSm80ILi2ELi2EN4cute5tupleIJNS5_1CILi128EEES8_NS7_ILi64EEEEEENS_10bfloat16_tEfNS_4arch4Sm80ELb1ELb0ELb1ELb0ELb1ELb0ELb0ELb0ELi2ELi4ELi4ELi4ELb0EEENS1_21CollectiveEpilogueBwdISA_SB_SD_Li256ELb0ELb0ELi2EEENS1_25SingleTileBwdLPTSchedulerILb0ELi128ELb1EEEEEEEEEvNT_6ParamsE) ;  /* 0xffff280004007950 */ /* 0x000fea0003c3ffff */
        .type           $_ZN7cutlass13device_kernelIN5flash19enable_sm80_to_sm89INS1_16FlashAttnBwdSm80INS1_25CollectiveMainloopBwdSm80ILi2ELi2EN4cute5tupleIJNS5_1CILi128EEES8_NS7_ILi64EEEEEENS_10bfloat16_tEfNS_4arch4Sm80ELb1ELb0ELb1ELb0ELb1ELb0ELb0ELb0ELi2ELi4ELi4ELi4ELb0EEENS1_21CollectiveEpilogueBwdISA_SB_SD_Li256ELb0ELb0ELi2EEENS1_25SingleTileBwdLPTSchedulerILb0ELi128ELb1EEEEEEEEEvNT_6ParamsE$_ZZN4cute4takeILi1ELi3ENS_5tupleIJNS1_IJNS_1CILi1EEEiEEENS2_ILi1024EEENS1_IJiiEEEEEEEEDaRKT1_ENKUlDpRKT_E_clIJS5_S6_EEEDaSE_,@function
        .size           $_ZN7cutlass13device_kernelIN5flash19enable_sm80_to_sm89INS1_16FlashAttnBwdSm80INS1_25CollectiveMainloopBwdSm80ILi2ELi2EN4cute5tupleIJNS5_1CILi128EEES8_NS7_ILi64EEEEEENS_10bfloat16_tEfNS_4arch4Sm80ELb1ELb0ELb1ELb0ELb1ELb0ELb0ELb0ELi2ELi4ELi4ELi4ELb0EEENS1_21CollectiveEpilogueBwdISA_SB_SD_Li256ELb0ELb0ELi2EEENS1_25SingleTileBwdLPTSchedulerILb0ELi128ELb1EEEEEEEEEvNT_6ParamsE$_ZZN4cute4takeILi1ELi3ENS_5tupleIJNS1_IJNS_1CILi1EEEiEEENS2_ILi1024EEENS1_IJiiEEEEEEEEDaRKT1_ENKUlDpRKT_E_clIJS5_S6_EEEDaSE_,($_ZN7cutlass13device_kernelIN5flash19enable_sm80_to_sm89INS1_16FlashAttnBwdSm80INS1_25CollectiveMainloopBwdSm80ILi2ELi2EN4cute5tupleIJNS5_1CILi128EEES8_NS7_ILi64EEEEEENS_10bfloat16_tEfNS_4arch4Sm80ELb1ELb0ELb1ELb0ELb1ELb0ELb0ELb0ELi2ELi4ELi4ELi4ELb0EEENS1_21CollectiveEpilogueBwdISA_SB_SD_Li256ELb0ELb0ELi2EEENS1_25SingleTileBwdLPTSchedulerILb0ELi128ELb1EEEEEEEEEvNT_6ParamsE$_ZZN4cute4takeILi1ELi3ENS_5tupleIJNS1_IJiNS_1CILi512EEEEEENS1_IJiiEEENS2_ILi1024EEEEEEEEDaRKT1_ENKUlDpRKT_E_clIJS5_S6_EEEDaSE_ - $_ZN7cutlass13device_kernelIN5flash19enable_sm80_to_sm89INS1_16FlashAttnBwdSm80INS1_25CollectiveMainloopBwdSm80ILi2ELi2EN4cute5tupleIJNS5_1CILi128EEES8_NS7_ILi64EEEEEENS_10bfloat16_tEfNS_4arch4Sm80ELb1ELb0ELb1ELb0ELb1ELb0ELb0ELb0ELi2ELi4ELi4ELi4ELb0EEENS1_21CollectiveEpilogueBwdISA_SB_SD_Li256ELb0ELb0ELi2EEENS1_25SingleTileBwdLPTSchedulerILb0ELi128ELb1EEEEEEEEEvNT_6ParamsE$_ZZN4cute4takeILi1ELi3ENS_5tupleIJNS1_IJNS_1CILi1EEEiEEENS2_ILi1024EEENS1_IJiiEEEEEEEEDaRKT1_ENKUlDpRKT_E_clIJS5_S6_EEEDaSE_)
$_ZN7cutlass13device_kernelIN5flash19enable_sm80_to_sm89INS1_16FlashAttnBwdSm80INS1_25CollectiveMainloopBwdSm80ILi2ELi2EN4cute5tupleIJNS5_1CILi128EEES8_NS7_ILi64EEEEEENS_10bfloat16_tEfNS_4arch4Sm80ELb1ELb0ELb1ELb0ELb1ELb0ELb0ELb0ELi2ELi4ELi4ELi4ELb0EEENS1_21CollectiveEpilogueBwdISA_SB_SD_Li256ELb0ELb0ELi2EEENS1_25SingleTileBwdLPTSchedulerILb0ELi128ELb1EEEEEEEEEvNT_6ParamsE$_ZZN4cute4takeILi1ELi3ENS_5tupleIJNS1_IJNS_1CILi1EEEiEEENS2_ILi1024EEENS1_IJiiEEEEEEEEDaRKT1_ENKUlDpRKT_E_clIJS5_S6_EEEDaSE_:
[----:B------:R-:W-:Y:S02]  /*d800*/  IADD3 R2, R1, 0x1380, RZ ;  /* 0x0000138001027810 */ /* 0x000fe40007ffe0ff */
[----:B------:R-:W-:Y:S02]  /*d810*/  MOV R6, 0xd840 ;  /* 0x0000d84000067802 */ /* 0x000fe40000000f00 */
[----:B------:R-:W-:Y:S02]  /*d820*/  IADD3 R2, R2, c[0x0][0x20], RZ ;  /* 0x0000080002027a10 */ /* 0x000fe40007ffe0ff */
[----:B------:R-:W-:Y:S05]  /*d830*/  CALL.REL.NOINC `($_ZN7cutlass13device_kernelIN5flash19enable_sm80_to_sm89INS1_16FlashAttnBwdSm80INS1_25CollectiveMainloopBwdSm80ILi2ELi2EN4cute5tupleIJNS5_1CILi128EEES8_NS7_ILi64EEEEEENS_10bfloat16_tEfNS_4arch4Sm80ELb1ELb0ELb1ELb0ELb1ELb0ELb0ELb0ELi2ELi4ELi4ELi4ELb0EEENS1_21CollectiveEpilogueBwdISA_SB_SD_Li256ELb0ELb0ELi2EEENS1_25SingleTileBwdLPTSchedulerILb0ELi128ELb1EEEEEEEEEvNT_6ParamsE$_ZN4cute3eso3ESOILb1ELb0EJNS_1CILi1024EEENS_5tupleIJiiEEEEEC2ERKS3_RKS5_) ;  /* 0xffffb18000007944 */ /* 0x000fea0003c3ffff */
[----:B-1----:R1:W5:Y:S01]  /*d840*/  LDL.64 R2, [R1+0x1380] ;  /* 0x0013800001027983 */ /* 0x0023620000100a00 */
[----:B------:R-:W-:-:S04]  /*d850*/  MOV R5, 0x0 ;  /* 0x0000000000057802 */ /* 0x000fc80000000f00 */
[----:B------:R-:W-:Y:S05]  /*d860*/  RET.REL.NODEC R4 `(_ZN7cutlass13device_kernelIN5flash19enable_sm80_to_sm89INS1_16FlashAttnBwdSm80INS1_25CollectiveMainloopBwdSm80ILi2ELi2EN4cute5tupleIJNS5_1CILi128EEES8_NS7_ILi64EEEEEENS_10bfloat16_tEfNS_4arch4Sm80ELb1ELb0ELb1ELb0ELb1ELb0ELb0ELb0ELi2ELi4ELi4ELi4ELb0EEENS1_21CollectiveEpilogueBwdISA_SB_SD_Li256ELb0ELb0ELi2EEENS1_25SingleTileBwdLPTSchedulerILb0ELi128ELb1EEEEEEEEEvNT_6ParamsE) ;  /* 0xffff279004007950 */ /* 0x000fea0003c3ffff */
        .type           $_ZN7cutlass13device_kernelIN5flash19enable_sm80_to_sm89INS1_16FlashAttnBwdSm80INS1_25CollectiveMainloopBwdSm80ILi2ELi2EN4cute5tupleIJNS5_1CILi128EEES8_NS7_ILi64EEEEEENS_10bfloat16_tEfNS_4arch4Sm80ELb1ELb0ELb1ELb0ELb1ELb0ELb0ELb0ELi2ELi4ELi4ELi4ELb0EEENS1_21CollectiveEpilogueBwdISA_SB_SD_Li256ELb0ELb0ELi2EEENS1_25SingleTileBwdLPTSchedulerILb0ELi128ELb1EEEEEEEEEvNT_6ParamsE$_ZZN4cute4takeILi1ELi3ENS_5tupleIJNS1_IJiNS_1CILi512EEEEEENS1_IJiiEEENS2_ILi1024EEEEEEEEDaRKT1_ENKUlDpRKT_E_clIJS5_S6_EEEDaSE_,@function
        .size           $_ZN7cutlass13device_kernelIN5flash19enable_sm80_to_sm89INS1_16FlashAttnBwdSm80INS1_25CollectiveMainloopBwdSm80ILi2ELi2EN4cute5tupleIJNS5_1CILi128EEES8_NS7_ILi64EEEEEENS_10bfloat16_tEfNS_4arch4Sm80ELb1ELb0ELb1ELb0ELb1ELb0ELb0ELb0ELi2ELi4ELi4ELi4ELb0EEENS1_21CollectiveEpilogueBwdISA_SB_SD_Li256ELb0ELb0ELi2EEENS1_25SingleTileBwdLPTSchedulerILb0ELi128ELb1EEEEEEEEEvNT_6ParamsE$_ZZN4cute4takeILi1ELi3ENS_5tupleIJNS1_IJiNS_1CILi512EEEEEENS1_IJiiEEENS2_ILi1024EEEEEEEEDaRKT1_ENKUlDpRKT_E_clIJS5_S6_EEEDaSE_,($_ZN7cutlass13device_kernelIN5flash19enable_sm80_to_sm89INS1_16FlashAttnBwdSm80INS1_25CollectiveMainloopBwdSm80ILi2ELi2EN4cute5tupleIJNS5_1CILi128EEES8_NS7_ILi64EEEEEENS_10bfloat16_tEfNS_4arch4Sm80ELb1ELb0ELb1ELb0ELb1ELb0ELb0ELb0ELi2ELi4ELi4ELi4ELb0EEENS1_21CollectiveEpilogueBwdISA_SB_SD_Li256ELb0ELb0ELi2EEENS1_25SingleTileBwdLPTSchedulerILb0ELi128ELb1EEEEEEEEEvNT_6ParamsE$_ZZN4cute5sliceINS_5tupleIJNS1_IJNS_10UnderscoreENS_1CILi0EEEEEENS1_IJS4_S2_EEEEEENS1_IJNS1_IJNS1_IJNS3_ILi1EEES4_EEES4_EEENS1_IJNS1_IJS4_S4_EEEiEEEEEEEEDaRKT_RKT0_ENKUlRKT_RKT0_E_clIS6_SC_EEDaSM_SP_ - $_ZN7cutlass13device_kernelIN5flash19enable_sm80_to_sm89INS1_16FlashAttnBwdSm80INS1_25CollectiveMainloopBwdSm80ILi2ELi2EN4cute5tupleIJNS5_1CILi128EEES8_NS7_ILi64EEEEEENS_10bfloat16_tEfNS_4arch4Sm80ELb1ELb0ELb1ELb0ELb1ELb0ELb0ELb0ELi2ELi4ELi4ELi4ELb0EEENS1_21CollectiveEpilogueBwdISA_SB_SD_Li256ELb0ELb0ELi2EEENS1_25SingleTileBwdLPTSchedulerILb0ELi128ELb1EEEEEEEEEvNT_6ParamsE$_ZZN4cute4takeILi1ELi3ENS_5tupleIJNS1_IJiNS_1CILi512EEEEEENS1_IJiiEEENS2_ILi1024EEEEEEEEDaRKT1_ENKUlDpRKT_E_clIJS5_S6_EEEDaSE_)
$_ZN7cutlass13device_kernelIN5flash19enable_sm80_to_sm89INS1_16FlashAttnBwdSm80INS1_25CollectiveMainloopBwdSm80ILi2ELi2EN4cute5tupleIJNS5_1CILi128EEES8_NS7_ILi64EEEEEENS_10bfloat16_tEfNS_4arch4Sm80ELb1ELb0ELb1ELb0ELb1ELb0ELb0ELb0ELi2ELi4ELi4ELi4ELb0EEENS1_21CollectiveEpilogueBwdISA_SB_SD_Li256ELb0ELb0ELi2EEENS1_25SingleTileBwdLPTSchedulerILb0ELi128ELb1EEEEEEEEEvNT_6ParamsE$_ZZN4cute4takeILi1ELi3ENS_5tupleIJNS1_IJiNS_1CILi512EEEEEENS1_IJiiEEENS2_ILi1024EEEEEEEEDaRKT1_ENKUlDpRKT_E_clIJS5_S6_EEEDaSE_:
[----:B------:R-:W-:Y:S02]  /*d870*/  IADD3 R2, R1, 0x1680, RZ ;  /* 0x0000168001027810 */ /* 0x000fe40007ffe0ff */
[----:B------:R-:W-:Y:S02]  /*d880*/  MOV R6, 0xd8b0 ;  /* 0x0000d8b000067802 */ /* 0x000fe40000000f00 */
[----:B------:R-:W-:Y:S02]  /*d890*/  IADD3 R2, R2, c[0x0][0x20], RZ ;  /* 0x0000080002027a10 */ /* 0x000fe40007ffe0ff */
[----:B------:R-:W-:Y:S05]  /*d8a0*/  CALL.REL.NOINC `($_ZN7cutlass13device_kernelIN5flash19enable_sm80_to_sm89INS1_16FlashAttnBwdSm80INS1_25CollectiveMainloopBwdSm80ILi2ELi2EN4cute5tupleIJNS5_1CILi128EEES8_NS7_ILi64EEEEEENS_10bfloat16_tEfNS_4arch4Sm80ELb1ELb0ELb1ELb0ELb1ELb0ELb0ELb0ELi2ELi4ELi4ELi4ELb0EEENS1_21CollectiveEpilogueBwdISA_SB_SD_Li256ELb0ELb0ELi2EEENS1_25SingleTileBwdLPTSchedulerILb0ELi128ELb1EEEEEEEEEvNT_6ParamsE$_ZN4cute3eso3ESOILb0ELb1EJNS_5tupleIJiiEEENS_1CILi1024EEEEEC2ERKS3_RKS5_) ;  /* 0xffffa8a000007944 */ /* 0x000fea0003c3ffff */
[----:B-1----:R1:W5:Y:S01]  /*d8b0*/  LDL.64 R2, [R1+0x1680] ;  /* 0x0016800001027983 */ /* 0x0023620000100a00 */
[----:B------:R-:W-:-:S04]  /*d8c0*/  MOV R5, 0x0 ;  /* 0x0000000000057802 */ /* 0x000fc80000000f00 */
[----:B------:R-:W-:Y:S05]  /*d8d0*/  RET.REL.NODEC R4 `(_ZN7cutlass13device_kernelIN5flash19enable_sm80_to_sm89INS1_16FlashAttnBwdSm80INS1_25CollectiveMainloopBwdSm80ILi2ELi2EN4cute5tupleIJNS5_1CILi128EEES8_NS7_ILi64EEEEEENS_10bfloat16_tEfNS_4arch4Sm80ELb1ELb0ELb1ELb0ELb1ELb0ELb0ELb0ELi2ELi4ELi4ELi4ELb0EEENS1_21CollectiveEpilogueBwdISA_SB_SD_Li256ELb0ELb0ELi2EEENS1_25SingleTileBwdLPTSchedulerILb0ELi128ELb1EEEEEEEEEvNT_6ParamsE) ;  /* 0xffff272004007950 */ /* 0x000fea0003c3ffff */
        .type           $_ZN7cutlass13device_kernelIN5flash19enable_sm80_to_sm89INS1_16FlashAttnBwdSm80INS1_25CollectiveMainloopBwdSm80ILi2ELi2EN4cute5tupleIJNS5_1CILi128EEES8_NS7_ILi64EEEEEENS_10bfloat16_tEfNS_4arch4Sm80ELb1ELb0ELb1ELb0ELb1ELb0ELb0ELb0ELi2ELi4ELi4ELi4ELb0EEENS1_21CollectiveEpilogueBwdISA_SB_SD_Li256ELb0ELb0ELi2EEENS1_25SingleTileBwdLPTSchedulerILb0ELi128ELb1EEEEEEEEEvNT_6ParamsE$_ZZN4cute5sliceINS_5tupleIJNS1_IJNS_10UnderscoreENS_1CILi0EEEEEENS1_IJS4_S2_EEEEEENS1_IJNS1_IJNS1_IJNS3_ILi1EEES4_EEES4_EEENS1_IJNS1_IJS4_S4_EEEiEEEEEEEEDaRKT_RKT0_ENKUlRKT_RKT0_E_clIS6_SC_EEDaSM_SP_,@function
        .size           $_ZN7cutlass13device_kernelIN5flash19enable_sm80_to_sm89INS1_16FlashAttnBwdSm80INS1_25CollectiveMainloopBwdSm80ILi2ELi2EN4cute5tupleIJNS5_1CILi128EEES8_NS7_ILi64EEEEEENS_10bfloat16_tEfNS_4arch4Sm80ELb1ELb0ELb1ELb0ELb1ELb0ELb0ELb0ELi2ELi4ELi4ELi4ELb0EEENS1_21CollectiveEpilogueBwdISA_SB_SD_Li256ELb0ELb0ELi2EEENS1_25SingleTileBwdLPTSchedulerILb0ELi128ELb1EEEEEEEEEvNT_6ParamsE$_ZZN4cute5sliceINS_5tupleIJNS1_IJNS_10UnderscoreENS_1CILi0EEEEEENS1_IJS4_S2_EEEEEENS1_IJNS1_IJNS1_IJNS3_ILi1EEES4_EEES4_EEENS1_IJNS1_IJS4_S4_EEEiEEEEEEEEDaRKT_RKT0_ENKUlRKT_RKT0_E_clIS6_SC_EEDaSM_SP_,($_ZN7cutlass13device_kernelIN5flash19enable_sm80_to_sm89INS1_16FlashAttnBwdSm80INS1_25CollectiveMainloopBwdSm80ILi2ELi2EN4cute5tupleIJNS5_1CILi128EEES8_NS7_ILi64EEEEEENS_10bfloat16_tEfNS_4arch4Sm80ELb1ELb0ELb1ELb0ELb1ELb0ELb0ELb0ELi2ELi4ELi4ELi4ELb0EEENS1_21CollectiveEpilogueBwdISA_SB_SD_Li256ELb0ELb0ELi2EEENS1_25SingleTileBwdLPTSchedulerILb0ELi128ELb1EEEEEEEEEvNT_6ParamsE$_ZZN4cute5sliceINS_5tupleIJNS_10UnderscoreES2_NS_1CILi0EEEEEENS1_IJNS1_IJNS3_ILi1EEES4_EEEiNS3_ILi1024EEEEEEEEDaRKT_RKT0_ENKUlRKT_RKT0_E_clIS2_iEEDaSI_SL_ - $_ZN7cutlass13device_kernelIN5flash19enable_sm80_to_sm89INS1_16FlashAttnBwdSm80INS1_25CollectiveMainloopBwdSm80ILi2ELi2EN4cute5tupleIJNS5_1CILi128EEES8_NS7_ILi64EEEEEENS_10bfloat16_tEfNS_4arch4Sm80ELb1ELb0ELb1ELb0ELb1ELb0ELb0ELb0ELi2ELi4ELi4ELi4ELb0EEENS1_21CollectiveEpilogueBwdISA_SB_SD_Li256ELb0ELb0ELi2EEENS1_25SingleTileBwdLPTSchedulerILb0ELi128ELb1EEEEEEEEEvNT_6ParamsE$_ZZN4cute5sliceINS_5tupleIJNS1_IJNS_10UnderscoreENS_1CILi0EEEEEENS1_IJS4_S2_EEEEEENS1_IJNS1_IJNS1_IJNS3_ILi1EEES4_EEES4_EEENS1_IJNS1_IJS4_S4_EEEiEEEEEEEEDaRKT_RKT0_ENKUlRKT_RKT0_E_clIS6_SC_EEDaSM_SP_)
$_ZN7cutlass13device_kernelIN5flash19enable_sm80_to_sm89INS1_16FlashAttnBwdSm80INS1_25CollectiveMainloopBwdSm80ILi2ELi2EN4cute5tupleIJNS5_1CILi128EEES8_NS7_ILi64EEEEEENS_10bfloat16_tEfNS_4arch4Sm80ELb1ELb0ELb1ELb0ELb1ELb0ELb0ELb0ELi2ELi4ELi4ELi4ELb0EEENS1_21CollectiveEpilogueBwdISA_SB_SD_Li256ELb0ELb0ELi2EEENS1_25SingleTileBwdLPTSchedulerILb0ELi128ELb1EEEEEEEEEvNT_6ParamsE$_ZZN4cute5sliceINS_5tupleIJNS1_IJNS_10UnderscoreENS_1CILi0EEEEEENS1_IJS4_S2_EEEEEENS1_IJNS1_IJNS1_IJNS3_ILi1EEES4_EEES4_EEENS1_IJNS1_IJS4_S4_EEEiEEEEEEEEDaRKT_RKT0_ENKUlRKT_RKT0_E_clIS6_SC_EEDaSM_SP_:
[----:B------:R-:W-:Y:S02]  /*d8e0*/  MOV R10, 0xd900 ;  /* 0x0000d900000a7802 */ /* 0x000fe40000000f00 */
[----:B------:R-:W-:Y:S05]  /*d8f0*/  CALL.REL.NOINC `($_ZN7cutlass13device_kernelIN5flash19enable_sm80_to_sm89INS1_16FlashAttnBwdSm80INS1_25CollectiveMainloopBwdSm80ILi2ELi2EN4cute5tupleIJNS5_1CILi128EEES8_NS7_ILi64EEEEEENS_10bfloat16_tEfNS_4arch4Sm80ELb1ELb0ELb1ELb0ELb1ELb0ELb0ELb0ELi2ELi4ELi4ELi4ELb0EEENS1_21CollectiveEpilogueBwdISA_SB_SD_Li256ELb0ELb0ELi2EEENS1_25SingleTileBwdLPTSchedulerILb0ELi128ELb1EEEEEEEEEvNT_6ParamsE$_ZZN4cute6detail10lift_sliceINS_5tupleIJNS_1CILi0EEENS_10UnderscoreEEEENS2_IJNS2_IJS4_S4_EEEiEEEEEDaRKT_RKT0_ENKUlRKT_RKT0_E_clIS5_iEEDaSH_SK_) ;  /* 0x000002a000007944 */ /* 0x000fea0003c00000 */
[----:B------:R-:W-:Y:S02]  /*d900*/  MOV R10, 0xd920 ;  /* 0x0000d920000a7802 */ /* 0x000fe40000000f00 */
[----:B-1---5:R-:W-:Y:S05]  /*d910*/  CALL.REL.NOINC `($_ZN7cutlass13device_kernelIN5flash19enable_sm80_to_sm89INS1_16FlashAttnBwdSm80INS1_25CollectiveMainloopBwdSm80ILi2ELi2EN4cute5tupleIJNS5_1CILi128EEES8_NS7_ILi64EEEEEENS_10bfloat16_tEfNS_4arch4Sm80ELb1ELb0ELb1ELb0ELb1ELb0ELb0ELb0ELi2ELi4ELi4ELi4ELb0EEENS1_21CollectiveEpilogueBwdISA_SB_SD_Li256ELb0ELb0ELi2EEENS1_25SingleTileBwdLPTSchedulerILb0ELi128ELb1EEEEEEEEEvNT_6ParamsE$_ZZN4cute12filter_tupleINS_5tupleIJNS_1CILi0EEENS_10UnderscoreEEEENS1_IJNS1_IJS3_S3_EEEiEEEZNS_6detail10lift_sliceIS5_S7_EEDaRKT_RKT0_EUlRKT_RKT0_E_EEDaSC_SF_OT1_ENKUlDpSI_E_clIJNS1_IJEEENS1_IJiEEEEEEDaSP_) ;  /* 0xffffef5000007944 */ /* 0x022fea0003c3ffff */
[----:B------:R-:W-:Y:S02]  /*d920*/  MOV R7, 0x0 ;  /* 0x0000000000077802 */ /* 0x000fe40000000f00 */
[----:B-----5:R-:W-:Y:S02]  /*d930*/  MOV R3, R2 ;  /* 0x0000000200037202 */ /* 0x020fe40000000f00 */
[----:B------:R-:W-:Y:S05]  /*d940*/  RET.REL.NODEC R6 `(_ZN7cutlass13device_kernelIN5flash19enable_sm80_to_sm89INS1_16FlashAttnBwdSm80INS1_25CollectiveMainloopBwdSm80ILi2ELi2EN4cute5tupleIJNS5_1CILi128EEES8_NS7_ILi64EEEEEENS_10bfloat16_tEfNS_4arch4Sm80ELb1ELb0ELb1ELb0ELb1ELb0ELb0ELb0ELi2ELi4ELi4ELi4ELb0EEENS1_21CollectiveEpilogueBwdISA_SB_SD_Li256ELb0ELb0ELi2EEENS1_25SingleTileBwdLPTSchedulerILb0ELi128ELb1EEEEEEEEEvNT_6ParamsE) ;  /* 0xffff26b006007950 */ /* 0x000fea0003c3ffff */
        .type           $_ZN7cutlass13device_kernelIN5flash19enable_sm80_to_sm89INS1_16FlashAttnBwdSm80INS1_25CollectiveMainloopBwdSm80ILi2ELi2EN4cute5tupleIJNS5_1CILi128EEES8_NS7_ILi64EEEEEENS_10bfloat16_tEfNS_4arch4Sm80ELb1ELb0ELb1ELb0ELb1ELb0ELb0ELb0ELi2ELi4ELi4ELi4ELb0EEENS1_21CollectiveEpilogueBwdISA_SB_SD_Li256ELb0ELb0ELi2EEENS1_25SingleTileBwdLPTSchedulerILb0ELi128ELb1EEEEEEEEEvNT_6ParamsE$_ZZN4cute5sliceINS_5tupleIJNS_10UnderscoreES2_NS_1CILi0EEEEEENS1_IJNS1_IJNS3_ILi1EEES4_EEEiNS3_ILi1024EEEEEEEEDaRKT_RKT0_ENKUlRKT_RKT0_E_clIS2_iEEDaSI_SL_,@function
        .size           $_ZN7cutlass13device_kernelIN5flash19enable_sm80_to_sm89INS1_16FlashAttnBwdSm80INS1_25CollectiveMainloopBwdSm80ILi2ELi2EN4cute5tupleIJNS5_1CILi128EEES8_NS7_ILi64EEEEEENS_10bfloat16_tEfNS_4arch4Sm80ELb1ELb0ELb1ELb0ELb1ELb0ELb0ELb0ELi2ELi4ELi4ELi4ELb0EEENS1_21CollectiveEpilogueBwdISA_SB_SD_Li256ELb0ELb0ELi2EEENS1_25SingleTileBwdLPTSchedulerILb0ELi128ELb1EEEEEEEEEvNT_6ParamsE$_ZZN4cute5sliceINS_5tupleIJNS_10UnderscoreES2_NS_1CILi0EEEEEENS1_IJNS1_IJNS3_ILi1EEES4_EEEiNS3_ILi1024EEEEEEEEDaRKT_RKT0_ENKUlRKT_RKT0_E_clIS2_iEEDaSI_SL_,($_ZN7cutlass13device_kernelIN5flash19enable_sm80_to_sm89INS1_16FlashAttnBwdSm80INS1_25CollectiveMainloopBwdSm80ILi2ELi2EN4cute5tupleIJNS5_1CILi128EEES8_NS7_ILi64EEEEEENS_10bfloat16_tEfNS_4arch4Sm80ELb1ELb0ELb1ELb0ELb1ELb0ELb0ELb0ELi2ELi4ELi4ELi4ELb0EEENS1_21CollectiveEpilogueBwdISA_SB_SD_Li256ELb0ELb0ELi2EEENS1_25SingleTileBwdLPTSchedulerILb0ELi128ELb1EEEEEEEEEvNT_6ParamsE$_ZZN4cute5sliceINS_5tupleIJNS_10UnderscoreES2_S2_iEEENS1_IJNS1_IJNS_1CILi1EEENS4_ILi0EEEEEENS4_ILi4096EEENS1_IJiiEEENS1_IJS6_NS4_ILi8192EEEEEEEEEEEDaRKT_RKT0_ENKUlRKT_RKT0_E_clIS2_S9_EEDaSL_SO_ - $_ZN7cutlass13device_kernelIN5flash19enable_sm80_to_sm89INS1_16FlashAttnBwdSm80INS1_25CollectiveMainloopBwdSm80ILi2ELi2EN4cute5tupleIJNS5_1CILi128EEES8_NS7_ILi64EEEEEENS_10bfloat16_tEfNS_4arch4Sm80ELb1ELb0ELb1ELb0ELb1ELb0ELb0ELb0ELi2ELi4ELi4ELi4ELb0EEENS1_21CollectiveEpilogueBwdISA_SB_SD_Li256ELb0ELb0ELi2EEENS1_25SingleTileBwdLPTSchedulerILb0ELi128ELb1EEEEEEEEEvNT_6ParamsE$_ZZN4cute5sliceINS_5tupleIJNS_10UnderscoreES2_NS_1CILi0EEEEEENS1_IJNS1_IJNS3_ILi1EEES4_EEEiNS3_ILi1024EEEEEEEEDaRKT_RKT0_ENKUlRKT_RKT0_E_clIS2_iEEDaSI_SL_)
$_ZN7cutlass13device_kernelIN5flash19enable_sm80_to_sm89INS1_16FlashAttnBwdSm80INS1_25CollectiveMainloopBwdSm80ILi2ELi2EN4cute5tupleIJNS5_1CILi128EEES8_NS7_ILi64EEEEEENS_10bfloat16_tEfNS_4arch4Sm80ELb1ELb0ELb1ELb0ELb1ELb0ELb0ELb0ELi2ELi4ELi4ELi4ELb0EEENS1_21CollectiveEpilogueBwdISA_SB_SD_Li256ELb0ELb0ELi2EEENS1_25SingleTileBwdLPTSchedulerILb0ELi128ELb1EEEEEEEEEvNT_6ParamsE$_ZZN4cute5sliceINS_5tupleIJNS_10UnderscoreES2_NS_1CILi0EEEEEENS1_IJNS1_IJNS3_ILi1EEES4_EEEiNS3_ILi1024EEEEEEEEDaRKT_RKT0_ENKUlRKT_RKT0_E_clIS2_iEEDaSI_SL_:
[----:B------:R-:W-:Y:S02]  /*d950*/  IADD3 R2, R1, 0x1680, RZ ;  /* 0x0000168001027810 */ /* 0x000fe40007ffe0ff */
[----:B------:R-:W-:Y:S02]  /*d960*/  MOV R8, 0xd990 ;  /* 0x0000d99000087802 */ /* 0x000fe40000000f00 */
[----:B------:R-:W-:Y:S02]  /*d970*/  IADD3 R2, R2, c[0x0][0x20], RZ ;  /* 0x0000080002027a10 */ /* 0x000fe40007ffe0ff */
[----:B------:R-:W-:Y:S05]  /*d980*/  CALL.REL.NOINC `($_ZN7cutlass13device_kernelIN5flash19enable_sm80_to_sm89INS1_16FlashAttnBwdSm80INS1_25CollectiveMainloopBwdSm80ILi2ELi2EN4cute5tupleIJNS5_1CILi128EEES8_NS7_ILi64EEEEEENS_10bfloat16_tEfNS_4arch4Sm80ELb1ELb0ELb1ELb0ELb1ELb0ELb0ELb0ELi2ELi4ELi4ELi4ELb0EEENS1_21CollectiveEpilogueBwdISA_SB_SD_Li256ELb0ELb0ELi2EEENS1_25SingleTileBwdLPTSchedulerILb0ELi128ELb1EEEEEEEEEvNT_6ParamsE$_ZN4cute3eso3ESOILb0ELb1EJiEEC2ERKi) ;  /* 0xffffa8c000007944 */ /* 0x000fea0003c3ffff */
[----:B-1----:R1:W5:Y:S01]  /*d990*/  LDL R3, [R1+0x1680] ;  /* 0x0016800001037983 */ /* 0x0023620000100800 */
[----:B------:R-:W-:-:S04]  /*d9a0*/  MOV R11, 0x0 ;  /* 0x00000000000b7802 */ /* 0x000fc80000000f00 */
[----:B------:R-:W-:Y:S05]  /*d9b0*/  RET.REL.NODEC R10 `(_ZN7cutlass13device_kernelIN5flash19enable_sm80_to_sm89INS1_16FlashAttnBwdSm80INS1_25CollectiveMainloopBwdSm80ILi2ELi2EN4cute5tupleIJNS5_1CILi128EEES8_NS7_ILi64EEEEEENS_10bfloat16_tEfNS_4arch4Sm80ELb1ELb0ELb1ELb0ELb1ELb0ELb0ELb0ELi2ELi4ELi4ELi4ELb0EEENS1_21CollectiveEpilogueBwdISA_SB_SD_Li256ELb0ELb0ELi2EEENS1_25SingleTileBwdLPTSchedulerILb0ELi128ELb1EEEEEEEEEvNT_6ParamsE) ;  /* 0xffff26400a007950 */ /* 0x000fea0003c3ffff */
        .type           $_ZN7cutlass13device_kernelIN5flash19enable_sm80_to_sm89INS1_16FlashAttnBwdSm80INS1_25CollectiveMainloopBwdSm80ILi2ELi2EN4cute5tupleIJNS5_1CILi128EEES8_NS7_ILi64EEEEEENS_10bfloat16_tEfNS_4arch4Sm80ELb1ELb0ELb1ELb0ELb1ELb0ELb0ELb0ELi2ELi4ELi4ELi4ELb0EEENS1_21CollectiveEpilogueBwdISA_SB_SD_Li256ELb0ELb0ELi2EEENS1_25SingleTileBwdLPTSchedulerILb0ELi128ELb1EEEEEEEEEvNT_6ParamsE$_ZZN4cute5sliceINS_5tupleIJNS_10UnderscoreES2_S2_iEEENS1_IJNS1_IJNS_1CILi1EEENS4_ILi0EEEEEENS4_ILi4096EEENS1_IJiiEEENS1_IJS6_NS4_ILi8192EEEEEEEEEEEDaRKT_RKT0_ENKUlRKT_RKT0_E_clIS2_S9_EEDaSL_SO_,@function
        .size           $_ZN7cutlass13device_kernelIN5flash19enable_sm80_to_sm89INS1_16FlashAttnBwdSm80INS1_25CollectiveMainloopBwdSm80ILi2ELi2EN4cute5tupleIJNS5_1CILi128EEES8_NS7_ILi64EEEEEENS_10bfloat16_tEfNS_4arch4Sm80ELb1ELb0ELb1ELb0ELb1ELb0ELb0ELb0ELi2ELi4ELi4ELi4ELb0EEENS1_21CollectiveEpilogueBwdISA_SB_SD_Li256ELb0ELb0ELi2EEENS1_25SingleTileBwdLPTSchedulerILb0ELi128ELb1EEEEEEEEEvNT_6ParamsE$_ZZN4cute5sliceINS_5tupleIJNS_10UnderscoreES2_S2_iEEENS1_IJNS1_IJNS_1CILi1EEENS4_ILi0EEEEEENS4_ILi4096EEENS1_IJiiEEENS1_IJS6_NS4_ILi8192EEEEEEEEEEEDaRKT_RKT0_ENKUlRKT_RKT0_E_clIS2_S9_EEDaSL_SO_,($_ZN7cutlass13device_kernelIN5flash19enable_sm80_to_sm89INS1_16FlashAttnBwdSm80INS1_25CollectiveMainloopBwdSm80ILi2ELi2EN4cute5tupleIJNS5_1CILi128EEES8_NS7_ILi64EEEEEENS_10bfloat16_tEfNS_4arch4Sm80ELb1ELb0ELb1ELb0ELb1ELb0ELb0ELb0ELi2ELi4ELi4ELi4ELb0EEENS1_21CollectiveEpilogueBwdISA_SB_SD_Li256ELb0ELb0ELi2EEENS1_25SingleTileBwdLPTSchedulerILb0ELi128ELb1EEEEEEEEEvNT_6ParamsE$_ZZN4cute5sliceINS_5tupleIJNS_10UnderscoreES2_S2_iEEENS1_IJNS1_IJNS_1CILi1EEENS4_ILi0EEEEEEiNS4_ILi1024EEENS4_ILi8192EEEEEEEEDaRKT_RKT0_ENKUlRKT_RKT0_E_clIS2_iEEDaSJ_SM_ - $_ZN7cutlass13device_kernelIN5flash19enable_sm80_to_sm89INS1_16FlashAttnBwdSm80INS1_25CollectiveMainloopBwdSm80ILi2ELi2EN4cute5tupleIJNS5_1CILi128EEES8_NS7_ILi64EEEEEENS_10bfloat16_tEfNS_4arch4Sm80ELb1ELb0ELb1ELb0ELb1ELb0ELb0ELb0ELi2ELi4ELi4ELi4ELb0EEENS1_21CollectiveEpilogueBwdISA_SB_SD_Li256ELb0ELb0ELi2EEENS1_25SingleTileBwdLPTSchedulerILb0ELi128ELb1EEEEEEEEEvNT_6ParamsE$_ZZN4cute5sliceINS_5tupleIJNS_10UnderscoreES2_S2_iEEENS1_IJNS1_IJNS_1CILi1EEENS4_ILi0EEEEEENS4_ILi4096EEENS1_IJiiEEENS1_IJS6_NS4_ILi8192EEEEEEEEEEEDaRKT_RKT0_ENKUlRKT_RKT0_E_clIS2_S9_EEDaSL_SO_)
$_ZN7cutlass13device_kernelIN5flash19enable_sm80_to_sm89INS1_16FlashAttnBwdSm80INS1_25CollectiveMainloopBwdSm80ILi2ELi2EN4cute5tupleIJNS5_1CILi128EEES8_NS7_ILi64EEEEEENS_10bfloat16_tEfNS_4arch4Sm80ELb1ELb0ELb1ELb0ELb1ELb0ELb0ELb0ELi2ELi4ELi4ELi4ELb0EEENS1_21CollectiveEpilogueBwdISA_SB_SD_Li256ELb0ELb0ELi2EEENS1_25SingleTileBwdLPTSchedulerILb0ELi128ELb1EEEEEEEEEvNT_6ParamsE$_ZZN4cute5sliceINS_5tupleIJNS_10UnderscoreES2_S2_iEEENS1_IJNS1_IJNS_1CILi1EEENS4_ILi0EEEEEENS4_ILi4096EEENS1_IJiiEEENS1_IJS6_NS4_ILi8192EEEEEEEEEEEDaRKT_RKT0_ENKUlRKT_RKT0_E_clIS2_S9_EEDaSL_SO_:
[----:B------:R-:W-:Y:S02]  /*d9c0*/  IADD3 R2, R1, 0x1380, RZ ;  /* 0x0000138001027810 */ /* 0x000fe40007ffe0ff */
[----:B------:R-:W-:Y:S02]  /*d9d0*/  MOV R6, 0xda00 ;  /* 0x0000da0000067802 */ /* 0x000fe40000000f00 */
[----:B------:R-:W-:Y:S02]  /*d9e0*/  IADD3 R2, R2, c[0x0][0x20], RZ ;  /* 0x0000080002027a10 */ /* 0x000fe40007ffe0ff */
[----:B------:R-:W-:Y:S05]  /*d9f0*/  CALL.REL.NOINC `($_ZN7cutlass13device_kernelIN5flash19enable_sm80_to_sm89INS1_16FlashAttnBwdSm80INS1_25CollectiveMainloopBwdSm80ILi2ELi2EN4cute5tupleIJNS5_1CILi128EEES8_NS7_ILi64EEEEEENS_10bfloat16_tEfNS_4arch4Sm80ELb1ELb0ELb1ELb0ELb1ELb0ELb0ELb0ELi2ELi4ELi4ELi4ELb0EEENS1_21CollectiveEpilogueBwdISA_SB_SD_Li256ELb0ELb0ELi2EEENS1_25SingleTileBwdLPTSchedulerILb0ELi128ELb1EEEEEEEEEvNT_6ParamsE$_ZN4cute3eso3ESOILb0ELb1EJNS_5tupleIJiiEEEEEC2ERKS3_) ;  /* 0xffffa6f000007944 */ /* 0x000fea0003c3ffff */
[----:B-1----:R1:W5:Y:S01]  /*da00*/  LDL.64 R2, [R1+0x1380] ;  /* 0x0013800001027983 */ /* 0x0023620000100a00 */
[----:B------:R-:W-:-:S04]  /*da10*/  MOV R5, 0x0 ;  /* 0x0000000000057802 */ /* 0x000fc80000000f00 */
[----:B------:R-:W-:Y:S05]  /*da20*/  RET.REL.NODEC R4 `(_ZN7cutlass13device_kernelIN5flash19enable_sm80_to_sm89INS1_16FlashAttnBwdSm80INS1_25CollectiveMainloopBwdSm80ILi2ELi2EN4cute5tupleIJNS5_1CILi128EEES8_NS7_ILi64EEEEEENS_10bfloat16_tEfNS_4arch4Sm80ELb1ELb0ELb1ELb0ELb1ELb0ELb0ELb0ELi2ELi4ELi4ELi4ELb0EEENS1_21CollectiveEpilogueBwdISA_SB_SD_Li256ELb0ELb0ELi2EEENS1_25SingleTileBwdLPTSchedulerILb0ELi128ELb1EEEEEEEEEvNT_6ParamsE) ;  /* 0xffff25d004007950 */ /* 0x000fea0003c3ffff */
        .type           $_ZN7cutlass13device_kernelIN5flash19enable_sm80_to_sm89INS1_16FlashAttnBwdSm80INS1_25CollectiveMainloopBwdSm80ILi2ELi2EN4cute5tupleIJNS5_1CILi128EEES8_NS7_ILi64EEEEEENS_10bfloat16_tEfNS_4arch4Sm80ELb1ELb0ELb1ELb0ELb1ELb0ELb0ELb0ELi2ELi4ELi4ELi4ELb0EEENS1_21CollectiveEpilogueBwdISA_SB_SD_Li256ELb0ELb0ELi2EEENS1_25SingleTileBwdLPTSchedulerILb0ELi128ELb1EEEEEEEEEvNT_6ParamsE$_ZZN4cute5sliceINS_5tupleIJNS_10UnderscoreES2_S2_iEEENS1_IJNS1_IJNS_1CILi1EEENS4_ILi0EEEEEEiNS4_ILi1024EEENS4_ILi8192EEEEEEEEDaRKT_RKT0_ENKUlRKT_RKT0_E_clIS2_iEEDaSJ_SM_,@function
        .size           $_ZN7cutlass13device_kernelIN5flash19enable_sm80_to_sm89INS1_16FlashAttnBwdSm80INS1_25CollectiveMainloopBwdSm80ILi2ELi2EN4cute5tupleIJNS5_1CILi128EEES8_NS7_ILi64EEEEEENS_10bfloat16_tEfNS_4arch4Sm80ELb1ELb0ELb1ELb0ELb1ELb0ELb0ELb0ELi2ELi4ELi4ELi4ELb0EEENS1_21CollectiveEpilogueBwdISA_SB_SD_Li256ELb0ELb0ELi2EEENS1_25SingleTileBwdLPTSchedulerILb0ELi128ELb1EEEEEEEEEvNT_6ParamsE$_ZZN4cute5sliceINS_5tupleIJNS_10UnderscoreES2_S2_iEEENS1_IJNS1_IJNS_1CILi1EEENS4_ILi0EEEEEEiNS4_ILi1024EEENS4_ILi8192EEEEEEEEDaRKT_RKT0_ENKUlRKT_RKT0_E_clIS2_iEEDaSJ_SM_,($_ZN7cutlass13device_kernelIN5flash19enable_sm80_to_sm89INS1_16FlashAttnBwdSm80INS1_25CollectiveMainloopBwdSm80ILi2ELi2EN4cute5tupleIJNS5_1CILi128EEES8_NS7_ILi64EEEEEENS_10bfloat16_tEfNS_4arch4Sm80ELb1ELb0ELb1ELb0ELb1ELb0ELb0ELb0ELi2ELi4ELi4ELi4ELb0EEENS1_21CollectiveEpilogueBwdISA_SB_SD_Li256ELb0ELb0ELi2EEENS1_25SingleTileBwdLPTSchedulerILb0ELi128ELb1EEEEEEEEEvNT_6ParamsE$_ZZN4cute5sliceINS_5tupleIJNS_10UnderscoreES2_S2_iEEENS1_IJNS1_IJNS_1CILi1EEENS4_ILi0EEEEEElS6_lEEEEEDaRKT_RKT0_ENKUlRKT_RKT0_E_clIS2_lEEDaSH_SK_ - $_ZN7cutlass13device_kernelIN5flash19enable_sm80_to_sm89INS1_16FlashAttnBwdSm80INS1_25CollectiveMainloopBwdSm80ILi2ELi2EN4cute5tupleIJNS5_1CILi128EEES8_NS7_ILi64EEEEEENS_10bfloat16_tEfNS_4arch4Sm80ELb1ELb0ELb1ELb0ELb1ELb0ELb0ELb0ELi2ELi4ELi4ELi4ELb0EEENS1_21CollectiveEpilogueBwdISA_SB_SD_Li256ELb0ELb0ELi2EEENS1_25SingleTileBwdLPTSchedulerILb0ELi128ELb1EEEEEEEEEvNT_6ParamsE$_ZZN4cute5sliceINS_5tupleIJNS_10UnderscoreES2_S2_iEEENS1_IJNS1_IJNS_1CILi1EEENS4_ILi0EEEEEEiNS4_ILi1024EEENS4_ILi8192EEEEEEEEDaRKT_RKT0_ENKUlRKT_RKT0_E_clIS2_iEEDaSJ_SM_)
$_ZN7cutlass13device_kernelIN5flash19enable_sm80_to_sm89INS1_16FlashAttnBwdSm80INS1_25CollectiveMainloopBwdSm80ILi2ELi2EN4cute5tupleIJNS5_1CILi128EEES8_NS7_ILi64EEEEEENS_10bfloat16_tEfNS_4arch4Sm80ELb1ELb0ELb1ELb0ELb1ELb0ELb0ELb0ELi2ELi4ELi4ELi4ELb0EEENS1_21CollectiveEpilogueBwdISA_SB_SD_Li256ELb0ELb0ELi2EEENS1_25SingleTileBwdLPTSchedulerILb0ELi128ELb1EEEEEEEEEvNT_6ParamsE$_ZZN4cute5sliceINS_5tupleIJNS_10UnderscoreES2_S2_iEEENS1_IJNS1_IJNS_1CILi1EEENS4_ILi0EEEEEEiNS4_ILi1024EEENS4_ILi8192EEEEEEEEDaRKT_RKT0_ENKUlRKT_RKT0_E_clIS2_iEEDaSJ_SM_:
[----:B------:R-:W-:Y:S02]  /*da30*/  IADD3 R2, R1, 0x1380, RZ ;  /* 0x0000138001027810 */ /* 0x000fe40007ffe0ff */
[----:B------:R-:W-:Y:S02]  /*da40*/  MOV R8, 0xda70 ;  /* 0x0000da7000087802 */ /* 0x000fe40000000f00 */
[----:B------:R-:W-:Y:S02]  /*da50*/  IADD3 R2, R2, c[0x0][0x20], RZ ;  /* 0x0000080002027a10 */ /* 0x000fe40007ffe0ff */
[----:B------:R-:W-:Y:S05]  /*da60*/  CALL.REL.NOINC `($_ZN7cutlass13device_kernelIN5flash19enable_sm80_to_sm89INS1_16FlashAttnBwdSm80INS1_25CollectiveMainloopBwdSm80ILi2ELi2EN4cute5tupleIJNS5_1CILi128EEES8_NS7_ILi64EEEEEENS_10bfloat16_tEfNS_4arch4Sm80ELb1ELb0ELb1ELb0ELb1ELb0ELb0ELb0ELi2ELi4ELi4ELi4ELb0EEENS1_21CollectiveEpilogueBwdISA_SB_SD_Li256ELb0ELb0ELi2EEENS1_25SingleTileBwdLPTSchedulerILb0ELi128ELb1EEEEEEEEEvNT_6ParamsE$_ZN4cute3eso3ESOILb0ELb1EJiEEC2ERKi) ;  /* 0xffffa7e000007944 */ /* 0x000fea0003c3ffff */
[----:B-1----:R1:W5:Y:S01]  /*da70*/  LDL R3, [R1+0x1380] ;  /* 0x0013800001037983 */ /* 0x0023620000100800 */
[----:B------:R-:W-:Y:S02]  /*da80*/  MOV R8, R4 ;  /* 0x0000000400087202 */ /* 0x000fe40000000f00 */
[----:B------:R-:W-:-:S04]  /*da90*/  MOV R9, 0x0 ;  /* 0x0000000000097802 */ /* 0x000fc80000000f00 */
[----:B------:R-:W-:Y:S05]  /*daa0*/  RET.REL.NODEC R8 `(_ZN7cutlass13device_kernelIN5flash19enable_sm80_to_sm89INS1_16FlashAttnBwdSm80INS1_25CollectiveMainloopBwdSm80ILi2ELi2EN4cute5tupleIJNS5_1CILi128EEES8_NS7_ILi64EEEEEENS_10bfloat16_tEfNS_4arch4Sm80ELb1ELb0ELb1ELb0ELb1ELb0ELb0ELb0ELi2ELi4ELi4ELi4ELb0EEENS1_21CollectiveEpilogueBwdISA_SB_SD_Li256ELb0ELb0ELi2EEENS1_25SingleTileBwdLPTSchedulerILb0ELi128ELb1EEEEEEEEEvNT_6ParamsE) ;  /* 0xffff255008007950 */ /* 0x000fea0003c3ffff */
        .type           $_ZN7cutlass13device_kernelIN5flash19enable_sm80_to_sm89INS1_16FlashAttnBwdSm80INS1_25CollectiveMainloopBwdSm80ILi2ELi2EN4cute5tupleIJNS5_1CILi128EEES8_NS7_ILi64EEEEEENS_10bfloat16_tEfNS_4arch4Sm80ELb1ELb0ELb1ELb0ELb1ELb0ELb0ELb0ELi2ELi4ELi4ELi4ELb0EEENS1_21CollectiveEpilogueBwdISA_SB_SD_Li256ELb0ELb0ELi2EEENS1_25SingleTileBwdLPTSchedulerILb0ELi128ELb1EEEEEEEEEvNT_6ParamsE$_ZZN4cute5sliceINS_5tupleIJNS_10UnderscoreES2_S2_iEEENS1_IJNS1_IJNS_1CILi1EEENS4_ILi0EEEEEElS6_lEEEEEDaRKT_RKT0_ENKUlRKT_RKT0_E_clIS2_lEEDaSH_SK_,@function
        .size           $_ZN7cutlass13device_kernelIN5flash19enable_sm80_to_sm89INS1_16FlashAttnBwdSm80INS1_25CollectiveMainloopBwdSm80ILi2ELi2EN4cute5tupleIJNS5_1CILi128EEES8_NS7_ILi64EEEEEENS_10bfloat16_tEfNS_4arch4Sm80ELb1ELb0ELb1ELb0ELb1ELb0ELb0ELb0ELi2ELi4ELi4ELi4ELb0EEENS1_21CollectiveEpilogueBwdISA_SB_SD_Li256ELb0ELb0ELi2EEENS1_25SingleTileBwdLPTSchedulerILb0ELi128ELb1EEEEEEEEEvNT_6ParamsE$_ZZN4cute5sliceINS_5tupleIJNS_10UnderscoreES2_S2_iEEENS1_IJNS1_IJNS_1CILi1EEENS4_ILi0EEEEEElS6_lEEEEEDaRKT_RKT0_ENKUlRKT_RKT0_E_clIS2_lEEDaSH_SK_,($_ZN7cutlass13device_kernelIN5flash19enable_sm80_to_sm89INS1_16FlashAttnBwdSm80INS1_25CollectiveMainloopBwdSm80ILi2ELi2EN4cute5tupleIJNS5_1CILi128EEES8_NS7_ILi64EEEEEENS_10bfloat16_tEfNS_4arch4Sm80ELb1ELb0ELb1ELb0ELb1ELb0ELb0ELb0ELi2ELi4ELi4ELi4ELb0EEENS1_21CollectiveEpilogueBwdISA_SB_SD_Li256ELb0ELb0ELi2EEENS1_25SingleTileBwdLPTSchedulerILb0ELi128ELb1EEEEEEEEEvNT_6ParamsE$_ZZN4cute5sliceINS_5tupleIJNS_10UnderscoreES2_iEEENS1_IJNS1_IJNS_1CILi1EEENS4_ILi0EEEEEEiNS4_ILi1024EEEEEEEEDaRKT_RKT0_ENKUlRKT_RKT0_E_clIS2_iEEDaSI_SL_ - $_ZN7cutlass13device_kernelIN5flash19enable_sm80_to_sm89INS1_16FlashAttnBwdSm80INS1_25CollectiveMainloopBwdSm80ILi2ELi2EN4cute5tupleIJNS5_1CILi128EEES8_NS7_ILi64EEEEEENS_10bfloat16_tEfNS_4arch4Sm80ELb1ELb0ELb1ELb0ELb1ELb0ELb0ELb0ELi2ELi4ELi4ELi4ELb0EEENS1_21CollectiveEpilogueBwdISA_SB_SD_Li256ELb0ELb0ELi2EEENS1_25SingleTileBwdLPTSchedulerILb0ELi128ELb1EEEEEEEEEvNT_6ParamsE$_ZZN4cute5sliceINS_5tupleIJNS_10UnderscoreES2_S2_iEEENS1_IJNS1_IJNS_1CILi1EEENS4_ILi0EEEEEElS6_lEEEEEDaRKT_RKT0_ENKUlRKT_RKT0_E_clIS2_lEEDaSH_SK_)
$_ZN7cutlass13device_kernelIN5flash19enable_sm80_to_sm89INS1_16FlashAttnBwdSm80INS1_25CollectiveMainloopBwdSm80ILi2ELi2EN4cute5tupleIJNS5_1CILi128EEES8_NS7_ILi64EEEEEENS_10bfloat16_tEfNS_4arch4Sm80ELb1ELb0ELb1ELb0ELb1ELb0ELb0ELb0ELi2ELi4ELi4ELi4ELb0EEENS1_21CollectiveEpilogueBwdISA_SB_SD_Li256ELb0ELb0ELi2EEENS1_25SingleTileBwdLPTSchedulerILb0ELi128ELb1EEEEEEEEEvNT_6ParamsE$_ZZN4cute5sliceINS_5tupleIJNS_10UnderscoreES2_S2_iEEENS1_IJNS1_IJNS_1CILi1EEENS4_ILi0EEEEEElS6_lEEEEEDaRKT_RKT0_ENKUlRKT_RKT0_E_clIS2_lEEDaSH_SK_:
[----:B------:R-:W-:Y:S02]  /*dab0*/  IADD3 R5, R1, 0x16a8, RZ ;  /* 0x000016a801057810 */ /* 0x000fe40007ffe0ff */
[----:B------:R-:W-:Y:S02]  /*dac0*/  MOV R6, 0xdaf0 ;  /* 0x0000daf000067802 */ /* 0x000fe40000000f00 */
[----:B------:R-:W-:Y:S02]  /*dad0*/  IADD3 R5, R5, c[0x0][0x20], RZ ;  /* 0x0000080005057a10 */ /* 0x000fe40007ffe0ff */
[----:B------:R-:W-:Y:S05]  /*dae0*/  CALL.REL.NOINC `($_ZN7cutlass13device_kernelIN5flash19enable_sm80_to_sm89INS1_16FlashAttnBwdSm80INS1_25CollectiveMainloopBwdSm80ILi2ELi2EN4cute5tupleIJNS5_1CILi128EEES8_NS7_ILi64EEEEEENS_10bfloat16_tEfNS_4arch4Sm80ELb1ELb0ELb1ELb0ELb1ELb0ELb0ELb0ELi2ELi4ELi4ELi4ELb0EEENS1_21CollectiveEpilogueBwdISA_SB_SD_Li256ELb0ELb0ELi2EEENS1_25SingleTileBwdLPTSchedulerILb0ELi128ELb1EEEEEEEEEvNT_6ParamsE$_ZN4cute3eso3ESOILb0ELb1EJlEEC2ERKl) ;  /* 0xffffa96000007944 */ /* 0x000fea0003c3ffff */
[----:B-1----:R1:W5:Y:S01]  /*daf0*/  LDL.64 R2, [R1+0x16a8] ;  /* 0x0016a80001027983 */ /* 0x0023620000100a00 */
[----:B------:R-:W-:-:S04]  /*db00*/  MOV R5, 0x0 ;  /* 0x0000000000057802 */ /* 0x000fc80000000f00 */
[----:B------:R-:W-:Y:S05]  /*db10*/  RET.REL.NODEC R4 `(_ZN7cutlass13device_kernelIN5flash19enable_sm80_to_sm89INS1_16FlashAttnBwdSm80INS1_25CollectiveMainloopBwdSm80ILi2ELi2EN4cute5tupleIJNS5_1CILi128EEES8_NS7_ILi64EEEEEENS_10bfloat16_tEfNS_4arch4Sm80ELb1ELb0ELb1ELb0ELb1ELb0ELb0ELb0ELi2ELi4ELi4ELi4ELb0EEENS1_21CollectiveEpilogueBwdISA_SB_SD_Li256ELb0ELb0ELi2EEENS1_25SingleTileBwdLPTSchedulerILb0ELi128ELb1EEEEEEEEEvNT_6ParamsE) ;  /* 0xffff24e004007950 */ /* 0x000fea0003c3ffff */
        .type           $_ZN7cutlass13device_kernelIN5flash19enable_sm80_to_sm89INS1_16FlashAttnBwdSm80INS1_25CollectiveMainloopBwdSm80ILi2ELi2EN4cute5tupleIJNS5_1CILi128EEES8_NS7_ILi64EEEEEENS_10bfloat16_tEfNS_4arch4Sm80ELb1ELb0ELb1ELb0ELb1ELb0ELb0ELb0ELi2ELi4ELi4ELi4ELb0EEENS1_21CollectiveEpilogueBwdISA_SB_SD_Li256ELb0ELb0ELi2EEENS1_25SingleTileBwdLPTSchedulerILb0ELi128ELb1EEEEEEEEEvNT_6ParamsE$_ZZN4cute5sliceINS_5tupleIJNS_10UnderscoreES2_iEEENS1_IJNS1_IJNS_1CILi1EEENS4_ILi0EEEEEEiNS4_ILi1024EEEEEEEEDaRKT_RKT0_ENKUlRKT_RKT0_E_clIS2_iEEDaSI_SL_,@function
        .size           $_ZN7cutlass13device_kernelIN5flash19enable_sm80_to_sm89INS1_16FlashAttnBwdSm80INS1_25CollectiveMainloopBwdSm80ILi2ELi2EN4cute5tupleIJNS5_1CILi128EEES8_NS7_ILi64EEEEEENS_10bfloat16_tEfNS_4arch4Sm80ELb1ELb0ELb1ELb0ELb1ELb0ELb0ELb0ELi2ELi4ELi4ELi4ELb0EEENS1_21CollectiveEpilogueBwdISA_SB_SD_Li256ELb0ELb0ELi2EEENS1_25SingleTileBwdLPTSchedulerILb0ELi128ELb1EEEEEEEEEvNT_6ParamsE$_ZZN4cute5sliceINS_5tupleIJNS_10UnderscoreES2_iEEENS1_IJNS1_IJNS_1CILi1EEENS4_ILi0EEEEEEiNS4_ILi1024EEEEEEEEDaRKT_RKT0_ENKUlRKT_RKT0_E_clIS2_iEEDaSI_SL_,($_ZN7cutlass13device_kernelIN5flash19enable_sm80_to_sm89INS1_16FlashAttnBwdSm80INS1_25CollectiveMainloopBwdSm80ILi2ELi2EN4cute5tupleIJNS5_1CILi128EEES8_NS7_ILi64EEEEEENS_10bfloat16_tEfNS_4arch4Sm80ELb1ELb0ELb1ELb0ELb1ELb0ELb0ELb0ELi2ELi4ELi4ELi4ELb0EEENS1_21CollectiveEpilogueBwdISA_SB_SD_Li256ELb0ELb0ELi2EEENS1_25SingleTileBwdLPTSchedulerILb0ELi128ELb1EEEEEEEEEvNT_6ParamsE$_ZZN4cute6detail10lift_sliceINS_5tupleIJNS_1CILi0EEENS_10UnderscoreEEEENS2_IJNS2_IJS4_S4_EEEiEEEEEDaRKT_RKT0_ENKUlRKT_RKT0_E_clIS5_iEEDaSH_SK_ - $_ZN7cutlass13device_kernelIN5flash19enable_sm80_to_sm89INS1_16FlashAttnBwdSm80INS1_25CollectiveMainloopBwdSm80ILi2ELi2EN4cute5tupleIJNS5_1CILi128EEES8_NS7_ILi64EEEEEENS_10bfloat16_tEfNS_4arch4Sm80ELb1ELb0ELb1ELb0ELb1ELb0ELb0ELb0ELi2ELi4ELi4ELi4ELb0EEENS1_21CollectiveEpilogueBwdISA_SB_SD_Li256ELb0ELb0ELi2EEENS1_25SingleTileBwdLPTSchedulerILb0ELi128ELb1EEEEEEEEEvNT_6ParamsE$_ZZN4cute5sliceINS_5tupleIJNS_10UnderscoreES2_iEEENS1_IJNS1_IJNS_1CILi1EEENS4_ILi0EEEEEEiNS4_ILi1024EEEEEEEEDaRKT_RKT0_ENKUlRKT_RKT0_E_clIS2_iEEDaSI_SL_)
$_ZN7cutlass13device_kernelIN5flash19enable_sm80_to_sm89INS1_16FlashAttnBwdSm80INS1_25CollectiveMainloopBwdSm80ILi2ELi2EN4cute5tupleIJNS5_1CILi128EEES8_NS7_ILi64EEEEEENS_10bfloat16_tEfNS_4arch4Sm80ELb1ELb0ELb1ELb0ELb1ELb0ELb0ELb0ELi2ELi4ELi4ELi4ELb0EEENS1_21CollectiveEpilogueBwdISA_SB_SD_Li256ELb0ELb0ELi2EEENS1_25SingleTileBwdLPTSchedulerILb0ELi128ELb1EEEEEEEEEvNT_6ParamsE$_ZZN4cute5sliceINS_5tupleIJNS_10UnderscoreES2_iEEENS1_IJNS1_IJNS_1CILi1EEENS4_ILi0EEEEEEiNS4_ILi1024EEEEEEEEDaRKT_RKT0_ENKUlRKT_RKT0_E_clIS2_iEEDaSI_SL_:
        /* <DEDUP_REMOVED lines=8> */
        .type           $_ZN7cutlass13device_kernelIN5flash19enable_sm80_to_sm89INS1_16FlashAttnBwdSm80INS1_25CollectiveMainloopBwdSm80ILi2ELi2EN4cute5tupleIJNS5_1CILi128EEES8_NS7_ILi64EEEEEENS_10bfloat16_tEfNS_4arch4Sm80ELb1ELb0ELb1ELb0ELb1ELb0ELb0ELb0ELi2ELi4ELi4ELi4ELb0EEENS1_21CollectiveEpilogueBwdISA_SB_SD_Li256ELb0ELb0ELi2EEENS1_25SingleTileBwdLPTSchedulerILb0ELi128ELb1EEEEEEEEEvNT_6ParamsE$_ZZN4cute6detail10lift_sliceINS_5tupleIJNS_1CILi0EEENS_10UnderscoreEEEENS2_IJNS2_IJS4_S4_EEEiEEEEEDaRKT_RKT0_ENKUlRKT_RKT0_E_clIS5_iEEDaSH_SK_,@function
        .size           $_ZN7cutlass13device_kernelIN5flash19enable_sm80_to_sm89INS1_16FlashAttnBwdSm80INS1_25CollectiveMainloopBwdSm80ILi2ELi2EN4cute5tupleIJNS5_1CILi128EEES8_NS7_ILi64EEEEEENS_10bfloat16_tEfNS_4arch4Sm80ELb1ELb0ELb1ELb0ELb1ELb0ELb0ELb0ELi2ELi4ELi4ELi4ELb0EEENS1_21CollectiveEpilogueBwdISA_SB_SD_Li256ELb0ELb0ELi2EEENS1_25SingleTileBwdLPTSchedulerILb0ELi128ELb1EEEEEEEEEvNT_6ParamsE$_ZZN4cute6detail10lift_sliceINS_5tupleIJNS_1CILi0EEENS_10UnderscoreEEEENS2_IJNS2_IJS4_S4_EEEiEEEEEDaRKT_RKT0_ENKUlRKT_RKT0_E_clIS5_iEEDaSH_SK_,($_ZN7cutlass13device_kernelIN5flash19enable_sm80_to_sm89INS1_16FlashAttnBwdSm80INS1_25CollectiveMainloopBwdSm80ILi2ELi2EN4cute5tupleIJNS5_1CILi128EEES8_NS7_ILi64EEEEEENS_10bfloat16_tEfNS_4arch4Sm80ELb1ELb0ELb1ELb0ELb1ELb0ELb0ELb0ELi2ELi4ELi4ELi4ELb0EEENS1_21CollectiveEpilogueBwdISA_SB_SD_Li256ELb0ELb0ELi2EEENS1_25SingleTileBwdLPTSchedulerILb0ELi128ELb1EEEEEEEEEvNT_6ParamsE$_ZZN4cute6detail16composition_implINS_1CILi2EEEiNS_5tupleIJNS2_ILi1EEES3_EEENS4_IJNS2_ILi0EEES5_EEEEEDaRKT_RKT0_RKT1_RKT2_ENKUlRKT_RKT0_E_clIS3_S5_EEDaSN_SQ_ - $_ZN7cutlass13device_kernelIN5flash19enable_sm80_to_sm89INS1_16FlashAttnBwdSm80INS1_25CollectiveMainloopBwdSm80ILi2ELi2EN4cute5tupleIJNS5_1CILi128EEES8_NS7_ILi64EEEEEENS_10bfloat16_tEfNS_4arch4Sm80ELb1ELb0ELb1ELb0ELb1ELb0ELb0ELb0ELi2ELi4ELi4ELi4ELb0EEENS1_21CollectiveEpilogueBwdISA_SB_SD_Li256ELb0ELb0ELi2EEENS1_25SingleTileBwdLPTSchedulerILb0ELi128ELb1EEEEEEEEEvNT_6ParamsE$_ZZN4cute6detail10lift_sliceINS_5tupleIJNS_1CILi0EEENS_10UnderscoreEEEENS2_IJNS2_IJS4_S4_EEEiEEEEEDaRKT_RKT0_ENKUlRKT_RKT0_E_clIS5_iEEDaSH_SK_)
$_ZN7cutlass13device_kernelIN5flash19enable_sm80_to_sm89INS1_16FlashAttnBwdSm80INS1_25CollectiveMainloopBwdSm80ILi2ELi2EN4cute5tupleIJNS5_1CILi128EEES8_NS7_ILi64EEEEEENS_10bfloat16_tEfNS_4arch4Sm80ELb1ELb0ELb1ELb0ELb1ELb0ELb0ELb0ELi2ELi4ELi4ELi4ELb0EEENS1_21CollectiveEpilogueBwdISA_SB_SD_Li256ELb0ELb0ELi2EEENS1_25SingleTileBwdLPTSchedulerILb0ELi128ELb1EEEEEEEEEvNT_6ParamsE$_ZZN4cute6detail10lift_sliceINS_5tupleIJNS_1CILi0EEENS_10UnderscoreEEEENS2_IJNS2_IJS4_S4_EEEiEEEEEDaRKT_RKT0_ENKUlRKT_RKT0_E_clIS5_iEEDaSH_SK_:
[----:B------:R-:W-:Y:S02]  /*dba0*/  IADD3 R2, R1, 0x1680, RZ ;  /* 0x0000168001027810 */ /* 0x000fe40007ffe0ff */
[----:B------:R-:W-:Y:S02]  /*dbb0*/  MOV R8, 0xdbe0 ;  /* 0x0000dbe000087802 */ /* 0x000fe40000000f00 */
[----:B------:R-:W-:Y:S02]  /*dbc0*/  IADD3 R2, R2, c[0x0][0x20], RZ ;  /* 0x0000080002027a10 */ /* 0x000fe40007ffe0ff */
[----:B------:R-:W-:Y:S05]  /*dbd0*/  CALL.REL.NOINC `($_ZN7cutlass13device_kernelIN5flash19enable_sm80_to_sm89INS1_16FlashAttnBwdSm80INS1_25CollectiveMainloopBwdSm80ILi2ELi2EN4cute5tupleIJNS5_1CILi128EEES8_NS7_ILi64EEEEEENS_10bfloat16_tEfNS_4arch4Sm80ELb1ELb0ELb1ELb0ELb1ELb0ELb0ELb0ELi2ELi4ELi4ELi4ELb0EEENS1_21CollectiveEpilogueBwdISA_SB_SD_Li256ELb0ELb0ELi2EEENS1_25SingleTileBwdLPTSchedulerILb0ELi128ELb1EEEEEEEEEvNT_6ParamsE$_ZN4cute3eso3ESOILb0ELb1EJiEEC2ERKi) ;  /* 0xffffa67000007944 */ /* 0x000fea0003c3ffff */
[----:B-1----:R1:W5:Y:S01]  /*dbe0*/  LDL R3, [R1+0x1680] ;  /* 0x0016800001037983 */ /* 0x0023620000100800 */
[----:B------:R-:W-:-:S04]  /*dbf0*/  MOV R11, 0x0 ;  /* 0x00000000000b7802 */ /* 0x000fc80000000f00 */
[----:B------:R-:W-:Y:S05]  /*dc00*/  RET.REL.NODEC R10 `(_ZN7cutlass13device_kernelIN5flash19enable_sm80_to_sm89INS1_16FlashAttnBwdSm80INS1_25CollectiveMainloopBwdSm80ILi2ELi2EN4cute5tupleIJNS5_1CILi128EEES8_NS7_ILi64EEEEEENS_10bfloat16_tEfNS_4arch4Sm80ELb1ELb0ELb1ELb0ELb1ELb0ELb0ELb0ELi2ELi4ELi4ELi4ELb0EEENS1_21CollectiveEpilogueBwdISA_SB_SD_Li256ELb0ELb0ELi2EEENS1_25SingleTileBwdLPTSchedulerILb0ELi128ELb1EEEEEEEEEvNT_6ParamsE) ;  /* 0xffff23f00a007950 */ /* 0x000fea0003c3ffff */
        .type           $_ZN7cutlass13device_kernelIN5flash19enable_sm80_to_sm89INS1_16FlashAttnBwdSm80INS1_25CollectiveMainloopBwdSm80ILi2ELi2EN4cute5tupleIJNS5_1CILi128EEES8_NS7_ILi64EEEEEENS_10bfloat16_tEfNS_4arch4Sm80ELb1ELb0ELb1ELb0ELb1ELb0ELb0ELb0ELi2ELi4ELi4ELi4ELb0EEENS1_21CollectiveEpilogueBwdISA_SB_SD_Li256ELb0ELb0ELi2EEENS1_25SingleTileBwdLPTSchedulerILb0ELi128ELb1EEEEEEEEEvNT_6ParamsE$_ZZN4cute6detail16composition_implINS_1CILi2EEEiNS_5tupleIJNS2_ILi1EEES3_EEENS4_IJNS2_ILi0EEES5_EEEEEDaRKT_RKT0_RKT1_RKT2_ENKUlRKT_RKT0_E_clIS3_S5_EEDaSN_SQ_,@function
        .size           $_ZN7cutlass13device_kernelIN5flash19enable_sm80_to_sm89INS1_16FlashAttnBwdSm80INS1_25CollectiveMainloopBwdSm80ILi2ELi2EN4cute5tupleIJNS5_1CILi128EEES8_NS7_ILi64EEEEEENS_10bfloat16_tEfNS_4arch4Sm80ELb1ELb0ELb1ELb0ELb1ELb0ELb0ELb0ELi2ELi4ELi4ELi4ELb0EEENS1_21CollectiveEpilogueBwdISA_SB_SD_Li256ELb0ELb0ELi2EEENS1_25SingleTileBwdLPTSchedulerILb0ELi128ELb1EEEEEEEEEvNT_6ParamsE$_ZZN4cute6detail16composition_implINS_1CILi2EEEiNS_5tupleIJNS2_ILi1EEES3_EEENS4_IJNS2_ILi0EEES5_EEEEEDaRKT_RKT0_RKT1_RKT2_ENKUlRKT_RKT0_E_clIS3_S5_EEDaSN_SQ_,($_ZN7cutlass13device_kernelIN5flash19enable_sm80_to_sm89INS1_16FlashAttnBwdSm80INS1_25CollectiveMainloopBwdSm80ILi2ELi2EN4cute5tupleIJNS5_1CILi128EEES8_NS7_ILi64EEEEEENS_10bfloat16_tEfNS_4arch4Sm80ELb1ELb0ELb1ELb0ELb1ELb0ELb0ELb0ELi2ELi4ELi4ELi4ELb0EEENS1_21CollectiveEpilogueBwdISA_SB_SD_Li256ELb0ELb0ELi2EEENS1_25SingleTileBwdLPTSchedulerILb0ELi128ELb1EEEEEEEEEvNT_6ParamsE$_ZZN4cute6detail16composition_implINS_5tupleIJNS_1CILi16EEENS3_ILi2EEES5_S5_NS3_ILi4EEES5_EEENS2_IJNS3_ILi1EEEiiiNS3_ILi144EEENS3_ILi512EEEEEENS2_IJNS2_IJS5_S5_EEES6_NS3_ILi8EEEEEENS2_IJNS2_IJNS3_ILi64EEESA_EEES4_NS3_ILi1024EEEEEEEEDaRKT_RKT0_RKT1_RKT2_ENKUlRKT_RKT0_E_clIS6_S4_EEDaSX_S10_ - $_ZN7cutlass13device_kernelIN5flash19enable_sm80_to_sm89INS1_16FlashAttnBwdSm80INS1_25CollectiveMainloopBwdSm80ILi2ELi2EN4cute5tupleIJNS5_1CILi128EEES8_NS7_ILi64EEEEEENS_10bfloat16_tEfNS_4arch4Sm80ELb1ELb0ELb1ELb0ELb1ELb0ELb0ELb0ELi2ELi4ELi4ELi4ELb0EEENS1_21CollectiveEpilogueBwdISA_SB_SD_Li256ELb0ELb0ELi2EEENS1_25SingleTileBwdLPTSchedulerILb0ELi128ELb1EEEEEEEEEvNT_6ParamsE$_ZZN4cute6detail16composition_implINS_1CILi2EEEiNS_5tupleIJNS2_ILi1EEES3_EEENS4_IJNS2_ILi0EEES5_EEEEEDaRKT_RKT0_RKT1_RKT2_ENKUlRKT_RKT0_E_clIS3_S5_EEDaSN_SQ_)
$_ZN7cutlass13device_kernelIN5flash19enable_sm80_to_sm89INS1_16FlashAttnBwdSm80INS1_25CollectiveMainloopBwdSm80ILi2ELi2EN4cute5tupleIJNS5_1CILi128EEES8_NS7_ILi64EEEEEENS_10bfloat16_tEfNS_4arch4Sm80ELb1ELb0ELb1ELb0ELb1ELb0ELb0ELb0ELi2ELi4ELi4ELi4ELb0EEENS1_21CollectiveEpilogueBwdISA_SB_SD_Li256ELb0ELb0ELi2EEENS1_25SingleTileBwdLPTSchedulerILb0ELi128ELb1EEEEEEEEEvNT_6ParamsE$_ZZN4cute6detail16composition_implINS_1CILi2EEEiNS_5tupleIJNS2_ILi1EEES3_EEENS4_IJNS2_ILi0EEES5_EEEEEDaRKT_RKT0_RKT1_RKT2_ENKUlRKT_RKT0_E_clIS3_S5_EEDaSN_SQ_:
[----:B------:R-:W-:Y:S02]  /*dc10*/  IADD3 R2, R1, 0x1688, RZ ;  /* 0x0000168801027810 */ /* 0x000fe40007ffe0ff */
[----:B------:R-:W-:Y:S02]  /*dc20*/  MOV R6, 0xdc50 ;  /* 0x0000dc5000067802 */ /* 0x000fe40000000f00 */
[----:B------:R-:W-:Y:S02]  /*dc30*/  IADD3 R2, R2, c[0x0][0x20], RZ ;  /* 0x0000080002027a10 */ /* 0x000fe40007ffe0ff */
[----:B------:R-:W-:Y:S05]  /*dc40*/  CALL.REL.NOINC `($_ZN7cutlass13device_kernelIN5flash19enable_sm80_to_sm89INS1_16FlashAttnBwdSm80INS1_25CollectiveMainloopBwdSm80ILi2ELi2EN4cute5tupleIJNS5_1CILi128EEES8_NS7_ILi64EEEEEENS_10bfloat16_tEfNS_4arch4Sm80ELb1ELb0ELb1ELb0ELb1ELb0ELb0ELb0ELi2ELi4ELi4ELi4ELb0EEENS1_21CollectiveEpilogueBwdISA_SB_SD_Li256ELb0ELb0ELi2EEENS1_25SingleTileBwdLPTSchedulerILb0ELi128ELb1EEEEEEEEEvNT_6ParamsE$_ZN4cute5tupleIJNS_1CILi2EEEiEEC2ERKS2_RKi) ;  /* 0xffffe22000007944 */ /* 0x000fea0003c3ffff */
[----:B------:R1:W5:Y:S01]  /*dc50*/  LDL R3, [R1+0x1688] ;  /* 0x0016880001037983 */ /* 0x0003620000100800 */
[----:B------:R-:W-:-:S04]  /*dc60*/  MOV R9, 0x0 ;  /* 0x0000000000097802 */ /* 0x000fc80000000f00 */
[----:B------:R-:W-:Y:S05]  /*dc70*/  RET.REL.NODEC R8 `(_ZN7cutlass13device_kernelIN5flash19enable_sm80_to_sm89INS1_16FlashAttnBwdSm80INS1_25CollectiveMainloopBwdSm80ILi2ELi2EN4cute5tupleIJNS5_1CILi128EEES8_NS7_ILi64EEEEEENS_10bfloat16_tEfNS_4arch4Sm80ELb1ELb0ELb1ELb0ELb1ELb0ELb0ELb0ELi2ELi4ELi4ELi4ELb0EEENS1_21CollectiveEpilogueBwdISA_SB_SD_Li256ELb0ELb0ELi2EEENS1_25SingleTileBwdLPTSchedulerILb0ELi128ELb1EEEEEEEEEvNT_6ParamsE) ;  /* 0xffff238008007950 */ /* 0x000fea0003c3ffff */
        .type           $_ZN7cutlass13device_kernelIN5flash19enable_sm80_to_sm89INS1_16FlashAttnBwdSm80INS1_25CollectiveMainloopBwdSm80ILi2ELi2EN4cute5tupleIJNS5_1CILi128EEES8_NS7_ILi64EEEEEENS_10bfloat16_tEfNS_4arch4Sm80ELb1ELb0ELb1ELb0ELb1ELb0ELb0ELb0ELi2ELi4ELi4ELi4ELb0EEENS1_21CollectiveEpilogueBwdISA_SB_SD_Li256ELb0ELb0ELi2EEENS1_25SingleTileBwdLPTSchedulerILb0ELi128ELb1EEEEEEEEEvNT_6ParamsE$_ZZN4cute6detail16composition_implINS_5tupleIJNS_1CILi16EEENS3_ILi2EEES5_S5_NS3_ILi4EEES5_EEENS2_IJNS3_ILi1EEEiiiNS3_ILi144EEENS3_ILi512EEEEEENS2_IJNS2_IJS5_S5_EEES6_NS3_ILi8EEEEEENS2_IJNS2_IJNS3_ILi64EEESA_EEES4_NS3_ILi1024EEEEEEEEDaRKT_RKT0_RKT1_RKT2_ENKUlRKT_RKT0_E_clIS6_S4_EEDaSX_S10_,@function
        .size           $_ZN7cutlass13device_kernelIN5flash19enable_sm80_to_sm89INS1_16FlashAttnBwdSm80INS1_25CollectiveMainloopBwdSm80ILi2ELi2EN4cute5tupleIJNS5_1CILi128EEES8_NS7_ILi64EEEEEENS_10bfloat16_tEfNS_4arch4Sm80ELb1ELb0ELb1ELb0ELb1ELb0ELb0ELb0ELi2ELi4ELi4ELi4ELb0EEENS1_21CollectiveEpilogueBwdISA_SB_SD_Li256ELb0ELb0ELi2EEENS1_25SingleTileBwdLPTSchedulerILb0ELi128ELb1EEEEEEEEEvNT_6ParamsE$_ZZN4cute6detail16composition_implINS_5tupleIJNS_1CILi16EEENS3_ILi2EEES5_S5_NS3_ILi4EEES5_EEENS2_IJNS3_ILi1EEEiiiNS3_ILi144EEENS3_ILi512EEEEEENS2_IJNS2_IJS5_S5_EEES6_NS3_ILi8EEEEEENS2_IJNS2_IJNS3_ILi64EEESA_EEES4_NS3_ILi1024EEEEEEEEDaRKT_RKT0_RKT1_RKT2_ENKUlRKT_RKT0_E_clIS6_S4_EEDaSX_S10_,($_ZN7cutlass13device_kernelIN5flash19enable_sm80_to_sm89INS1_16FlashAttnBwdSm80INS1_25CollectiveMainloopBwdSm80ILi2ELi2EN4cute5tupleIJNS5_1CILi128EEES8_NS7_ILi64EEEEEENS_10bfloat16_tEfNS_4arch4Sm80ELb1ELb0ELb1ELb0ELb1ELb0ELb0ELb0ELi2ELi4ELi4ELi4ELb0EEENS1_21CollectiveEpilogueBwdISA_SB_SD_Li256ELb0ELb0ELi2EEENS1_25SingleTileBwdLPTSchedulerILb0ELi128ELb1EEEEEEEEEvNT_6ParamsE$_ZZN4cute6detail16composition_implINS_5tupleIJNS_1CILi16EEENS3_ILi2EEES5_S5_NS3_ILi4EEES5_EEENS2_IJNS3_ILi1EEEiiiNS3_ILi144EEENS3_ILi512EEEEEENS2_IJNS2_IJS5_S5_EEES6_NS3_ILi8EEEEEENS2_IJNS2_IJNS3_ILi64EEESA_EEES4_NS3_ILi1024EEEEEEEEDaRKT_RKT0_RKT1_RKT2_ENKUlRKT_RKT0_E_clISC_SG_EEDaSX_S10_ - $_ZN7cutlass13device_kernelIN5flash19enable_sm80_to_sm89INS1_16FlashAttnBwdSm80INS1_25CollectiveMainloopBwdSm80ILi2ELi2EN4cute5tupleIJNS5_1CILi128EEES8_NS7_ILi64EEEEEENS_10bfloat16_tEfNS_4arch4Sm80ELb1ELb0ELb1ELb0ELb1ELb0ELb0ELb0ELi2ELi4ELi4ELi4ELb0EEENS1_21CollectiveEpilogueBwdISA_SB_SD_Li256ELb0ELb0ELi2EEENS1_25SingleTileBwdLPTSchedulerILb0ELi128ELb1EEEEEEEEEvNT_6ParamsE$_ZZN4cute6detail16composition_implINS_5tupleIJNS_1CILi16EEENS3_ILi2EEES5_S5_NS3_ILi4EEES5_EEENS2_IJNS3_ILi1EEEiiiNS3_ILi144EEENS3_ILi512EEEEEENS2_IJNS2_IJS5_S5_EEES6_NS3_ILi8EEEEEENS2_IJNS2_IJNS3_ILi64EEESA_EEES4_NS3_ILi1024EEEEEEEEDaRKT_RKT0_RKT1_RKT2_ENKUlRKT_RKT0_E_clIS6_S4_EEDaSX_S10_)
$_ZN7cutlass13device_kernelIN5flash19enable_sm80_to_sm89INS1_16FlashAttnBwdSm80INS1_25CollectiveMainloopBwdSm80ILi2ELi2EN4cute5tupleIJNS5_1CILi128EEES8_NS7_ILi64EEEEEENS_10bfloat16_tEfNS_4arch4Sm80ELb1ELb0ELb1ELb0ELb1ELb0ELb0ELb0ELi2ELi4ELi4ELi4ELb0EEENS1_21CollectiveEpilogueBwdISA_SB_SD_Li256ELb0ELb0ELi2EEENS1_25SingleTileBwdLPTSchedulerILb0ELi128ELb1EEEEEEEEEvNT_6ParamsE$_ZZN4cute6detail16composition_implINS_5tupleIJNS_1CILi16EEENS3_ILi2EEES5_S5_NS3_ILi4EEES5_EEENS2_IJNS3_ILi1EEEiiiNS3_ILi144EEENS3_ILi512EEEEEENS2_IJNS2_IJS5_S5_EEES6_NS3_ILi8EEEEEENS2_IJNS2_IJNS3_ILi64EEESA_EEES4_NS3_ILi1024EEEEEEEEDaRKT_RKT0_RKT1_RKT2_ENKUlRKT_RKT0_E_clIS6_S4_EEDaSX_S10_:
        /* <DEDUP_REMOVED lines=14> */
[----:B-1---5:R-:W-:Y:S05]  /*dd60*/  CALL.REL.NOINC `($_ZN7cutlass13device_kernelIN5flash19enable_sm80_to_sm89INS1_16FlashAttnBwdSm80INS1_25CollectiveMainloopBwdSm80ILi2ELi2EN4cute5tupleIJNS5_1CILi128EEES8_NS7_ILi64EEEEEENS_10bfloat16_tEfNS_4arch4Sm80ELb1ELb0ELb1ELb0ELb1ELb0ELb0ELb0ELi2ELi4ELi4ELi4ELb0EEENS1_21CollectiveEpilogueBwdISA_SB_SD_Li256ELb0ELb0ELi2EEENS1_25SingleTileBwdLPTSchedulerILb0ELi128ELb1EEEEEEEEEvNT_6ParamsE$_ZZN4cute6detail16composition_implINS_5tupleIJNS_1CILi16EEENS3_ILi2EEES5_S5_NS3_ILi4EEES5_EEENS2_IJNS3_ILi1EEEiiiNS3_ILi144EEENS3_ILi512EEEEEES6_S4_EEDaRKT_RKT0_RKT1_RKT2_ENKUlRKT_T0_E_clINS2_IJNS2_IJEEESU_S6_S8_EEENS_17integral_constantIiLi1EEEEEDaSQ_SR_) ;  /* 0x0000055000007944 */ /* 0x022fea0003c00000 */
[----:B-----5:R2:W-:Y:S04]  /*dd70*/  STL [R1+0x16a8], R2 ;  /* 0x0016a80201007387 */ /* 0x0205e80000100800 */
[----:B------:R2:W-:Y:S04]  /*dd80*/  STL.64 [R1+0x16a0], R74 ;  /* 0x0016a04a01007387 */ /* 0x0005e80000100a00 */
[----:B------:R-:W5:Y:S01]  /*dd90*/  LDL R6, [R6+0x4] ;  /* 0x0000040006067983 */ /* 0x000f620000100800 */
[----:B------:R-:W-:Y:S02]  /*dda0*/  IADD3 R3, R70, 0x28, RZ ;  /* 0x0000002846037810 */ /* 0x000fe40007ffe0ff */
[----:B------:R-:W-:-:S02]  /*ddb0*/  MOV R72, 0xddd0 ;  /* 0x0000ddd000487802 */ /* 0x000fc40000000f00 */
[----:B-12--5:R-:W-:Y:S05]  /*ddc0*/  CALL.REL.NOINC `($_ZN7cutlass13device_kernelIN5flash19enable_sm80_to_sm89INS1_16FlashAttnBwdSm80INS1_25CollectiveMainloopBwdSm80ILi2ELi2EN4cute5tupleIJNS5_1CILi128EEES8_NS7_ILi64EEEEEENS_10bfloat16_tEfNS_4arch4Sm80ELb1ELb0ELb1ELb0ELb1ELb0ELb0ELb0ELi2ELi4ELi4ELi4ELb0EEENS1_21CollectiveEpilogueBwdISA_SB_SD_Li256ELb0ELb0ELi2EEENS1_25SingleTileBwdLPTSchedulerILb0ELi128ELb1EEEEEEEEEvNT_6ParamsE$_ZZN4cute6detail16composition_implINS_5tupleIJNS_1CILi16EEENS3_ILi2EEES5_S5_NS3_ILi4EEES5_EEENS2_IJNS3_ILi1EEEiiiNS3_ILi144EEENS3_ILi512EEEEEES6_S4_EEDaRKT_RKT0_RKT1_RKT2_ENKUlRKT_T0_E_clINS2_IJNS2_IJS5_EEENS2_IJiEEES5_S8_EEENS_17integral_constantIiLi2EEEEEDaSQ_SR_) ;  /* 0x000005c000007944 */ /* 0x026fea0003c00000 */
[----:B------:R-:W2:Y:S01]  /*ddd0*/  LDL.64 R72, [R1+0x16a0] ;  /* 0x0016a00001487983 */ /* 0x000ea20000100a00 */
[----:B------:R-:W-:-:S02]  /*dde0*/  IADD3 R5, R70, 0x18, RZ ;  /* 0x0000001846057810 */ /* 0x000fc40007ffe0ff */
[----:B------:R-:W-:Y:S01]  /*ddf0*/  MOV R8, 0xde30 ;  /* 0x0000de3000087802 */ /* 0x000fe20000000f00 */
[----:B-----5:R3:W-:Y:S04]  /*de00*/  STL.64 [R1+0x1698], R2 ;  /* 0x0016980201007387 */ /* 0x0207e80000100a00 */
[----:B--2---:R3:W-:Y:S02]  /*de10*/  STL.64 [R1+0x1690], R72 ;  /* 0x0016904801007387 */ /* 0x0047e40000100a00 */
[----:B-1-3--:R-:W-:Y:S05]  /*de20*/  CALL.REL.NOINC `($_ZN7cutlass13device_kernelIN5flash19enable_sm80_to_sm89INS1_16FlashAttnBwdSm80INS1_25CollectiveMainloopBwdSm80ILi2ELi2EN4cute5tupleIJNS5_1CILi128EEES8_NS7_ILi64EEEEEENS_10bfloat16_tEfNS_4arch4Sm80ELb1ELb0ELb1ELb0ELb1ELb0ELb0ELb0ELi2ELi4ELi4ELi4ELb0EEENS1_21CollectiveEpilogueBwdISA_SB_SD_Li256ELb0ELb0ELi2EEENS1_25SingleTileBwdLPTSchedulerILb0ELi128ELb1EEEEEEEEEvNT_6ParamsE$_ZZN4cute6detail16composition_implINS_5tupleIJNS_1CILi16EEENS3_ILi2EEES5_S5_NS3_ILi4EEES5_EEENS2_IJNS3_ILi1EEEiiiNS3_ILi144EEENS3_ILi512EEEEEES6_S4_EEDaRKT_RKT0_RKT1_RKT2_ENKUlRKT_T0_E_clINS2_IJNS2_IJS5_S5_EEENS2_IJiiEEES8_S8_EEENS_17integral_constantIiLi3EEEEEDaSQ_SR_) ;  /* 0x0000065000007944 */ /* 0x00afea0003c00000 */
[----:B------:R-:W2:Y:S01]  /*de30*/  LDL.64 R72, [R1+0x1690] ;  /* 0x0016900001487983 */ /* 0x000ea20000100a00 */
[----:B------:R-:W-:Y:S02]  /*de40*/  IADD3 R5, R70, 0x8, RZ ;  /* 0x0000000846057810 */ /* 0x000fe40007ffe0ff */
[----:B------:R-:W-:Y:S01]  /*de50*/  MOV R8, 0xde90 ;  /* 0x0000de9000087802 */ /* 0x000fe20000000f00 */
[----:B-----5:R3:W-:Y:S04]  /*de60*/  STL.64 [R1+0x1688], R2 ;  /* 0x0016880201007387 */ /* 0x0207e80000100a00 */
[----:B--2---:R3:W-:Y:S02]  /*de70*/  STL.64 [R1+0x1680], R72 ;  /* 0x0016804801007387 */ /* 0x0047e40000100a00 */
[----:B-1-3--:R-:W-:Y:S05]  /*de80*/  CALL.REL.NOINC `($_ZN7cutlass13device_kernelIN5flash19enable_sm80_to_sm89INS1_16FlashAttnBwdSm80INS1_25CollectiveMainloopBwdSm80ILi2ELi2EN4cute5tupleIJNS5_1CILi128EEES8_NS7_ILi64EEEEEENS_10bfloat16_tEfNS_4arch4Sm80ELb1ELb0ELb1ELb0ELb1ELb0ELb0ELb0ELi2ELi4ELi4ELi4ELb0EEENS1_21CollectiveEpilogueBwdISA_SB_SD_Li256ELb0ELb0ELi2EEENS1_25SingleTileBwdLPTSchedulerILb0ELi128ELb1EEEEEEEEEvNT_6ParamsE$_ZZN4cute6detail16composition_implINS_5tupleIJNS_1CILi16EEENS3_ILi2EEES5_S5_NS3_ILi4EEES5_EEENS2_IJNS3_ILi1EEEiiiNS3_ILi144EEENS3_ILi512EEEEEES6_S4_EEDaRKT_RKT0_RKT1_RKT2_ENKUlRKT_T0_E_clINS2_IJNS2_IJS5_S5_EEENS2_IJiiEEES8_S8_EEENS_17integral_constantIiLi4EEEEEDaSQ_SR_) ;  /* 0x0000069000007944 */ /* 0x00afea0003c00000 */
[----:B-----5:R-:W-:Y:S01]  /*de90*/  IMAD.MOV.U32 R8, RZ, RZ, R3 ;  /* 0x000000ffff087224 */ /* 0x020fe200078e0003 */
[----:B------:R-:W-:-:S02]  /*dea0*/  MOV R3, R17 ;  /* 0x0000001100037202 */ /* 0x000fc40000000f00 */
[----:B------:R-:W-:Y:S02]  /*deb0*/  MOV R6, 0xded0 ;  /* 0x0000ded000067802 */ /* 0x000fe40000000f00 */
[----:B-1----:R-:W-:Y:S05]  /*dec0*/  CALL.REL.NOINC `($_ZN7cutlass13device_kernelIN5flash19enable_sm80_to_sm89INS1_16FlashAttnBwdSm80INS1_25CollectiveMainloopBwdSm80ILi2ELi2EN4cute5tupleIJNS5_1CILi128EEES8_NS7_ILi64EEEEEENS_10bfloat16_tEfNS_4arch4Sm80ELb1ELb0ELb1ELb0ELb1ELb0ELb0ELb0ELi2ELi4ELi4ELi4ELb0EEENS1_21CollectiveEpilogueBwdISA_SB_SD_Li256ELb0ELb0ELi2EEENS1_25SingleTileBwdLPTSchedulerILb0ELi128ELb1EEEEEEEEEvNT_6ParamsE$_ZN4cute5tupleIJNS0_IJNS_1CILi2EEES2_EEENS0_IJiiEEEEEC2ERKS3_RKS4_) ;  /* 0xffffddb000007944 */ /* 0x002fea0003c3ffff */
[----:B------:R1:W5:Y:S01]  /*ded0*/  LDL.64 R2, [R1+0x16c0] ;  /* 0x0016c00001027983 */ /* 0x0003620000100a00 */
[----:B------:R-:W-:-:S04]  /*dee0*/  MOV R17, 0x0 ;  /* 0x0000000000117802 */ /* 0x000fc80000000f00 */
[----:B------:R-:W-:Y:S05]  /*def0*/  RET.REL.NODEC R16 `(_ZN7cutlass13device_kernelIN5flash19enable_sm80_to_sm89INS1_16FlashAttnBwdSm80INS1_25CollectiveMainloopBwdSm80ILi2ELi2EN4cute5tupleIJNS5_1CILi128EEES8_NS7_ILi64EEEEEENS_10bfloat16_tEfNS_4arch4Sm80ELb1ELb0ELb1ELb0ELb1ELb0ELb0ELb0ELi2ELi4ELi4ELi4ELb0EEENS1_21CollectiveEpilogueBwdISA_SB_SD_Li256ELb0ELb0ELi2EEENS1_25SingleTileBwdLPTSchedulerILb0ELi128ELb1EEEEEEEEEvNT_6ParamsE) ;  /* 0xffff210010007950 */ /* 0x000fea0003c3ffff */
        .type           $_ZN7cutlass13device_kernelIN5flash19enable_sm80_to_sm89INS1_16FlashAttnBwdSm80INS1_25CollectiveMainloopBwdSm80ILi2ELi2EN4cute5tupleIJNS5_1CILi128EEES8_NS7_ILi64EEEEEENS_10bfloat16_tEfNS_4arch4Sm80ELb1ELb0ELb1ELb0ELb1ELb0ELb0ELb0ELi2ELi4ELi4ELi4ELb0EEENS1_21CollectiveEpilogueBwdISA_SB_SD_Li256ELb0ELb0ELi2EEENS1_25SingleTileBwdLPTSchedulerILb0ELi128ELb1EEEEEEEEEvNT_6ParamsE$_ZZN4cute6detail16composition_implINS_5tupleIJNS_1CILi16EEENS3_ILi2EEES5_S5_NS3_ILi4EEES5_EEENS2_IJNS3_ILi1EEEiiiNS3_ILi144EEENS3_ILi512EEEEEENS2_IJNS2_IJS5_S5_EEES6_NS3_ILi8EEEEEENS2_IJNS2_IJNS3_ILi64EEESA_EEES4_NS3_ILi1024EEEEEEEEDaRKT_RKT0_RKT1_RKT2_ENKUlRKT_RKT0_E_clISC_SG_EEDaSX_S10_,@function
        .size           $_ZN7cutlass13device_kernelIN5flash19enable_sm80_to_sm89INS1_16FlashAttnBwdSm80INS1_25CollectiveMainloopBwdSm80ILi2ELi2EN4cute5tupleIJNS5_1CILi128EEES8_NS7_ILi64EEEEEENS_10bfloat16_tEfNS_4arch4Sm80ELb1ELb0ELb1ELb0ELb1ELb0ELb0ELb0ELi2ELi4ELi4ELi4ELb0EEENS1_21CollectiveEpilogueBwdISA_SB_SD_Li256ELb0ELb0ELi2EEENS1_25SingleTileBwdLPTSchedulerILb0ELi128ELb1EEEEEEEEEvNT_6ParamsE$_ZZN4cute6detail16composition_implINS_5tupleIJNS_1CILi16EEENS3_ILi2EEES5_S5_NS3_ILi4EEES5_EEENS2_IJNS3_ILi1EEEiiiNS3_ILi144EEENS3_ILi512EEEEEENS2_IJNS2_IJS5_S5_EEES6_NS3_ILi8EEEEEENS2_IJNS2_IJNS3_ILi64EEESA_EEES4_NS3_ILi1024EEEEEEEEDaRKT_RKT0_RKT1_RKT2_ENKUlRKT_RKT0_E_clISC_SG_EEDaSX_S10_,($_ZN7cutlass13device_kernelIN5flash19enable_sm80_to_sm89INS1_16FlashAttnBwdSm80INS1_25CollectiveMainloopBwdSm80ILi2ELi2EN4cute5tupleIJNS5_1CILi128EEES8_NS7_ILi64EEEEEENS_10bfloat16_tEfNS_4arch4Sm80ELb1ELb0ELb1ELb0ELb1ELb0ELb0ELb0ELi2ELi4ELi4ELi4ELb0EEENS1_21CollectiveEpilogueBwdISA_SB_SD_Li256ELb0ELb0ELi2EEENS1_25SingleTileBwdLPTSchedulerILb0ELi128ELb1EEEEEEEEEvNT_6ParamsE$_ZZN4cute6detail16composition_implINS_5tupleIJNS_1CILi16EEENS3_ILi2EEES5_S5_NS3_ILi4EEES5_EEENS2_IJNS3_ILi1EEEiiiNS3_ILi144EEENS3_ILi512EEEEEENS2_IJS5_S5_EEENS2_IJNS3_ILi64EEESA_EEEEEDaRKT_RKT0_RKT1_RKT2_ENKUlRKT_RKT0_E_clIS5_SD_EEDaST_SW_ - $_ZN7cutlass13device_kernelIN5flash19enable_sm80_to_sm89INS1_16FlashAttnBwdSm80INS1_25CollectiveMainloopBwdSm80ILi2ELi2EN4cute5tupleIJNS5_1CILi128EEES8_NS7_ILi64EEEEEENS_10bfloat16_tEfNS_4arch4Sm80ELb1ELb0ELb1ELb0ELb1ELb0ELb0ELb0ELi2ELi4ELi4ELi4ELb0EEENS1_21CollectiveEpilogueBwdISA_SB_SD_Li256ELb0ELb0ELi2EEENS1_25SingleTileBwdLPTSchedulerILb0ELi128ELb1EEEEEEEEEvNT_6ParamsE$_ZZN4cute6detail16composition_implINS_5tupleIJNS_1CILi16EEENS3_ILi2EEES5_S5_NS3_ILi4EEES5_EEENS2_IJNS3_ILi1EEEiiiNS3_ILi144EEENS3_ILi512EEEEEENS2_IJNS2_IJS5_S5_EEES6_NS3_ILi8EEEEEENS2_IJNS2_IJNS3_ILi64EEESA_EEES4_NS3_ILi1024EEEEEEEEDaRKT_RKT0_RKT1_RKT2_ENKUlRKT_RKT0_E_clISC_SG_EEDaSX_S10_)
$_ZN7cutlass13device_kernelIN5flash19enable_sm80_to_sm89INS1_16FlashAttnBwdSm80INS1_25CollectiveMainloopBwdSm80ILi2ELi2EN4cute5tupleIJNS5_1CILi128EEES8_NS7_ILi64EEEEEENS_10bfloat16_tEfNS_4arch4Sm80ELb1ELb0ELb1ELb0ELb1ELb0ELb0ELb0ELi2ELi4ELi4ELi4ELb0EEENS1_21CollectiveEpilogueBwdISA_SB_SD_Li256ELb0ELb0ELi2EEENS1_25SingleTileBwdLPTSchedulerILb0ELi128ELb1EEEEEEEEEvNT_6ParamsE$_ZZN4cute6detail16composition_implINS_5tupleIJNS_1CILi16EEENS3_ILi2EEES5_S5_NS3_ILi4EEES5_EEENS2_IJNS3_ILi1EEEiiiNS3_ILi144EEENS3_ILi512EEEEEENS2_IJNS2_IJS5_S5_EEES6_NS3_ILi8EEEEEENS2_IJNS2_IJNS3_ILi64EEESA_EEES4_NS3_ILi1024EEEEEEEEDaRKT_RKT0_RKT1_RKT2_ENKUlRKT_RKT0_E_clISC_SG_EEDaSX_S10_:
[----:B------:R-:W-:Y:S02]  /*df00*/  IADD3 R38, R1, 0x1680, RZ ;  /* 0x0000168001267810 */ /* 0x000fe40007ffe0ff */
[----:B------:R-:W-:Y:S02]  /*df10*/  MOV R72, 0xdf50 ;  /* 0x0000df5000487802 */ /* 0x000fe40000000f00 */
[----:B------:R-:W-:-:S04]  /*df20*/  IADD3 R38, R38, c[0x0][0x20], RZ ;  /* 0x0000080026267a10 */ /* 0x000fc80007ffe0ff */
[----:B------:R-:W-:Y:S02]  /*df30*/  IADD3 R70, R38, 0x4, RZ ;  /* 0x0000000426467810 */ /* 0x000fe40007ffe0ff */
[----:B------:R-:W-:Y:S05]  /*df40*/  CALL.REL.NOINC `($_ZN7cutlass13device_kernelIN5flash19enable_sm80_to_sm89INS1_16FlashAttnBwdSm80INS1_25CollectiveMainloopBwdSm80ILi2ELi2EN4cute5tupleIJNS5_1CILi128EEES8_NS7_ILi64EEEEEENS_10bfloat16_tEfNS_4arch4Sm80ELb1ELb0ELb1ELb0ELb1ELb0ELb0ELb0ELi2ELi4ELi4ELi4ELb0EEENS1_21CollectiveEpilogueBwdISA_SB_SD_Li256ELb0ELb0ELi2EEENS1_25SingleTileBwdLPTSchedulerILb0ELi128ELb1EEEEEEEEEvNT_6ParamsE$_ZZN4cute6detail16composition_implINS_5tupleIJNS_1CILi16EEENS3_ILi2EEES5_S5_NS3_ILi4EEES5_EEENS2_IJNS3_ILi1EEEiiiNS3_ILi144EEENS3_ILi512EEEEEENS2_IJS5_S5_EEENS2_IJNS3_ILi64EEESA_EEEEEDaRKT_RKT0_RKT1_RKT2_ENKUlRKT_RKT0_E_clIS5_SD_EEDaST_SW_) ;  /* 0x0000009000007944 */ /* 0x000fea0003c00000 */
[----:B------:R-:W-:Y:S02]  /*df50*/  MOV R4, 0xdf70 ;  /* 0x0000df7000047802 */ /* 0x000fe40000000f00 */
[----:B-1---5:R-:W-:Y:S05]  /*df60*/  CALL.REL.NOINC `($_ZN7cutlass13device_kernelIN5flash19enable_sm80_to_sm89INS1_16FlashAttnBwdSm80INS1_25CollectiveMainloopBwdSm80ILi2ELi2EN4cute5tupleIJNS5_1CILi128EEES8_NS7_ILi64EEEEEENS_10bfloat16_tEfNS_4arch4Sm80ELb1ELb0ELb1ELb0ELb1ELb0ELb0ELb0ELi2ELi4ELi4ELi4ELb0EEENS1_21CollectiveEpilogueBwdISA_SB_SD_Li256ELb0ELb0ELi2EEENS1_25SingleTileBwdLPTSchedulerILb0ELi128ELb1EEEEEEEEEvNT_6ParamsE$_ZN4cute3eso3ESOILb0ELb1EJiNS_1CILi512EEEEEC2ERKiRKS3_) ;  /* 0xffffa45000007944 */ /* 0x022fea0003c3ffff */
[----:B-1----:R1:W5:Y:S01]  /*df70*/  LDL R2, [R1+0x1684] ;  /* 0x0016840001027983 */ /* 0x0023620000100800 */
[----:B------:R-:W-:-:S03]  /*df80*/  MOV R6, 0xdfa0 ;  /* 0x0000dfa000067802 */ /* 0x000fc60000000f00 */
[----:B-1---5:R-:W-:Y:S05]  /*df90*/  CALL.REL.NOINC `($_ZN7cutlass13device_kernelIN5flash19enable_sm80_to_sm89INS1_16FlashAttnBwdSm80INS1_25CollectiveMainloopBwdSm80ILi2ELi2EN4cute5tupleIJNS5_1CILi128EEES8_NS7_ILi64EEEEEENS_10bfloat16_tEfNS_4arch4Sm80ELb1ELb0ELb1ELb0ELb1ELb0ELb0ELb0ELi2ELi4ELi4ELi4ELb0EEENS1_21CollectiveEpilogueBwdISA_SB_SD_Li256ELb0ELb0ELi2EEENS1_25SingleTileBwdLPTSchedulerILb0ELi128ELb1EEEEEEEEEvNT_6ParamsE$_ZN4cute5tupleIJNS0_IJNS_1CILi2EEES2_EEENS0_IJiNS1_ILi512EEEEEEEEC2ERKS3_RKS5_) ;  /* 0xffffdc9000007944 */ /* 0x022fea0003c3ffff */
[----:B------:R1:W5:Y:S01]  /*dfa0*/  LDL R38, [R1+0x1680] ;  /* 0x0016800001267983 */ /* 0x0003620000100800 */
[----:B------:R-:W-:Y:S02]  /*dfb0*/  MOV R2, R10 ;  /* 0x0000000a00027202 */ /* 0x000fe40000000f00 */
[----:B------:R-:W-:-:S04]  /*dfc0*/  MOV R3, 0x0 ;  /* 0x0000000000037802 */ /* 0x000fc80000000f00 */
[----:B------:R-:W-:Y:S05]  /*dfd0*/  RET.REL.NODEC R2 `(_ZN7cutlass13device_kernelIN5flash19enable_sm80_to_sm89INS1_16FlashAttnBwdSm80INS1_25CollectiveMainloopBwdSm80ILi2ELi2EN4cute5tupleIJNS5_1CILi128EEES8_NS7_ILi64EEEEEENS_10bfloat16_tEfNS_4arch4Sm80ELb1ELb0ELb1ELb0ELb1ELb0ELb0ELb0ELi2ELi4ELi4ELi4ELb0EEENS1_21CollectiveEpilogueBwdISA_SB_SD_Li256ELb0ELb0ELi2EEENS1_25SingleTileBwdLPTSchedulerILb0ELi128ELb1EEEEEEEEEvNT_6ParamsE) ;  /* 0xffff202002007950 */ /* 0x000fea0003c3ffff */
        .type           $_ZN7cutlass13device_kernelIN5flash19enable_sm80_to_sm89INS1_16FlashAttnBwdSm80INS1_25CollectiveMainloopBwdSm80ILi2ELi2EN4cute5tupleIJNS5_1CILi128EEES8_NS7_ILi64EEEEEENS_10bfloat16_tEfNS_4arch4Sm80ELb1ELb0ELb1ELb0ELb1ELb0ELb0ELb0ELi2ELi4ELi4ELi4ELb0EEENS1_21CollectiveEpilogueBwdISA_SB_SD_Li256ELb0ELb0ELi2EEENS1_25SingleTileBwdLPTSchedulerILb0ELi128ELb1EEEEEEEEEvNT_6ParamsE$_ZZN4cute6detail16composition_implINS_5tupleIJNS_1CILi16EEENS3_ILi2EEES5_S5_NS3_ILi4EEES5_EEENS2_IJNS3_ILi1EEEiiiNS3_ILi144EEENS3_ILi512EEEEEENS2_IJS5_S5_EEENS2_IJNS3_ILi64EEESA_EEEEEDaRKT_RKT0_RKT1_RKT2_ENKUlRKT_RKT0_E_clIS5_SD_EEDaST_SW_,@function
        .size           $_ZN7cutlass13device_kernelIN5flash19enable_sm80_to_sm89INS1_16FlashAttnBwdSm80INS1_25CollectiveMainloopBwdSm80ILi2ELi2EN4cute5tupleIJNS5_1CILi128EEES8_NS7_ILi64EEEEEENS_10bfloat16_tEfNS_4arch4Sm80ELb1ELb0ELb1ELb0ELb1ELb0ELb0ELb0ELi2ELi4ELi4ELi4ELb0EEENS1_21CollectiveEpilogueBwdISA_SB_SD_Li256ELb0ELb0ELi2EEENS1_25SingleTileBwdLPTSchedulerILb0ELi128ELb1EEEEEEEEEvNT_6ParamsE$_ZZN4cute6detail16composition_implINS_5tupleIJNS_1CILi16EEENS3_ILi2EEES5_S5_NS3_ILi4EEES5_EEENS2_IJNS3_ILi1EEEiiiNS3_ILi144EEENS3_ILi512EEEEEENS2_IJS5_S5_EEENS2_IJNS3_ILi64EEESA_EEEEEDaRKT_RKT0_RKT1_RKT2_ENKUlRKT_RKT0_E_clIS5_SD_EEDaST_SW_,($_ZN7cutlass13device_kernelIN5flash19enable_sm80_to_sm89INS1_16FlashAttnBwdSm80INS1_25CollectiveMainloopBwdSm80ILi2ELi2EN4cute5tupleIJNS5_1CILi128EEES8_NS7_ILi64EEEEEENS_10bfloat16_tEfNS_4arch4Sm80ELb1ELb0ELb1ELb0ELb1ELb0ELb0ELb0ELi2ELi4ELi4ELi4ELb0EEENS1_21CollectiveEpilogueBwdISA_SB_SD_Li256ELb0ELb0ELi2EEENS1_25SingleTileBwdLPTSchedulerILb0ELi128ELb1EEEEEEEEEvNT_6ParamsE$_ZZN4cute6detail16composition_implINS_5tupleIJNS_1CILi16EEENS3_ILi2EEES5_S5_NS3_ILi4EEES5_EEENS2_IJNS3_ILi1EEEiiiNS3_ILi144EEENS3_ILi512EEEEEES5_NS3_ILi64EEEEEDaRKT_RKT0_RKT1_RKT2_ENKUlRKT_T0_E_clINS2_IJNS2_IJEEESV_S5_S8_EEENS_17integral_constantIiLi3EEEEEDaSR_SS_ - $_ZN7cutlass13device_kernelIN5flash19enable_sm80_to_sm89INS1_16FlashAttnBwdSm80INS1_25CollectiveMainloopBwdSm80ILi2ELi2EN4cute5tupleIJNS5_1CILi128EEES8_NS7_ILi64EEEEEENS_10bfloat16_tEfNS_4arch4Sm80ELb1ELb0ELb1ELb0ELb1ELb0ELb0ELb0ELi2ELi4ELi4ELi4ELb0EEENS1_21CollectiveEpilogueBwdISA_SB_SD_Li256ELb0ELb0ELi2EEENS1_25SingleTileBwdLPTSchedulerILb0ELi128ELb1EEEEEEEEEvNT_6ParamsE$_ZZN4cute6detail16composition_implINS_5tupleIJNS_1CILi16EEENS3_ILi2EEES5_S5_NS3_ILi4EEES5_EEENS2_IJNS3_ILi1EEEiiiNS3_ILi144EEENS3_ILi512EEEEEENS2_IJS5_S5_EEENS2_IJNS3_ILi64EEESA_EEEEEDaRKT_RKT0_RKT1_RKT2_ENKUlRKT_RKT0_E_clIS5_SD_EEDaST_SW_)
$_ZN7cutlass13device_kernelIN5flash19enable_sm80_to_sm89INS1_16FlashAttnBwdSm80INS1_25CollectiveMainloopBwdSm80ILi2ELi2EN4cute5tupleIJNS5_1CILi128EEES8_NS7_ILi64EEEEEENS_10bfloat16_tEfNS_4arch4Sm80ELb1ELb0ELb1ELb0ELb1ELb0ELb0ELb0ELi2ELi4ELi4ELi4ELb0EEENS1_21CollectiveEpilogueBwdISA_SB_SD_Li256ELb0ELb0ELi2EEENS1_25SingleTileBwdLPTSchedulerILb0ELi128ELb1EEEEEEEEEvNT_6ParamsE$_ZZN4cute6detail16composition_implINS_5tupleIJNS_1CILi16EEENS3_ILi2EEES5_S5_NS3_ILi4EEES5_EEENS2_IJNS3_ILi1EEEiiiNS3_ILi144EEENS3_ILi512EEEEEENS2_IJS5_S5_EEENS2_IJNS3_ILi64EEESA_EEEEEDaRKT_RKT0_RKT1_RKT2_ENKUlRKT_RKT0_E_clIS5_SD_EEDaST_SW_:
        /* <DEDUP_REMOVED lines=13> */
[----:B-1---5:R-:W-:Y:S05]  /*e0b0*/  CALL.REL.NOINC `($_ZN7cutlass13device_kernelIN5flash19enable_sm80_to_sm89INS1_16FlashAttnBwdSm80INS1_25CollectiveMainloopBwdSm80ILi2ELi2EN4cute5tupleIJNS5_1CILi128EEES8_NS7_ILi64EEEEEENS_10bfloat16_tEfNS_4arch4Sm80ELb1ELb0ELb1ELb0ELb1ELb0ELb0ELb0ELi2ELi4ELi4ELi4ELb0EEENS1_21CollectiveEpilogueBwdISA_SB_SD_Li256ELb0ELb0ELi2EEENS1_25SingleTileBwdLPTSchedulerILb0ELi128ELb1EEEEEEEEEvNT_6ParamsE$_ZZN4cute6detail16composition_implINS_5tupleIJNS_1CILi16EEENS3_ILi2EEES5_S5_NS3_ILi4EEES5_EEENS2_IJNS3_ILi1EEEiiiNS3_ILi144EEENS3_ILi512EEEEEES5_NS3_ILi64EEEEEDaRKT_RKT0_RKT1_RKT2_ENKUlRKT_T0_E_clINS2_IJNS2_IJEEESV_S5_S8_EEENS_17integral_constantIiLi3EEEEEDaSR_SS_) ;  /* 0x000000b000007944 */ /* 0x022fea0003c00000 */
[----:B-----5:R2:W-:Y:S01]  /*e0c0*/  STL [R1+0x1690], R2 ;  /* 0x0016900201007387 */ /* 0x0205e20000100800 */
[----:B------:R-:W-:Y:S02]  /*e0d0*/  IADD3 R5, R5, 0x8, RZ ;  /* 0x0000000805057810 */ /* 0x000fe40007ffe0ff */
[----:B------:R-:W-:Y:S01]  /*e0e0*/  MOV R74, 0xe110 ;  /* 0x0000e110004a7802 */ /* 0x000fe20000000f00 */
[----:B------:R2:W-:Y:S04]  /*e0f0*/  STL.64 [R1+0x1688], R76 ;  /* 0x0016884c01007387 */ /* 0x0005e80000100a00 */
[----:B-12---:R-:W-:Y:S05]  /*e100*/  CALL.REL.NOINC `($_ZN7cutlass13device_kernelIN5flash19enable_sm80_to_sm89INS1_16FlashAttnBwdSm80INS1_25CollectiveMainloopBwdSm80ILi2ELi2EN4cute5tupleIJNS5_1CILi128EEES8_NS7_ILi64EEEEEENS_10bfloat16_tEfNS_4arch4Sm80ELb1ELb0ELb1ELb0ELb1ELb0ELb0ELb0ELi2ELi4ELi4ELi4ELb0EEENS1_21CollectiveEpilogueBwdISA_SB_SD_Li256ELb0ELb0ELi2EEENS1_25SingleTileBwdLPTSchedulerILb0ELi128ELb1EEEEEEEEEvNT_6ParamsE$_ZZN4cute6detail16composition_implINS_5tupleIJNS_1CILi16EEENS3_ILi2EEES5_S5_NS3_ILi4EEES5_EEENS2_IJNS3_ILi1EEEiiiNS3_ILi144EEENS3_ILi512EEEEEES5_NS3_ILi64EEEEEDaRKT_RKT0_RKT1_RKT2_ENKUlRKT_T0_E_clINS2_IJNS2_IJS5_EEENS2_IJiEEES8_S8_EEENS_17integral_constantIiLi4EEEEEDaSR_SS_) ;  /* 0x0000012000007944 */ /* 0x006fea0003c00000 */
[----:B------:R-:W-:Y:S02]  /*e110*/  MOV R2, R6 ;  /* 0x0000000600027202 */ /* 0x000fe40000000f00 */
[----:B------:R-:W-:Y:S02]  /*e120*/  MOV R6, 0xe140 ;  /* 0x0000e14000067802 */ /* 0x000fe40000000f00 */
[----:B-1---5:R-:W-:Y:S05]  /*e130*/  CALL.REL.NOINC `($_ZN7cutlass13device_kernelIN5flash19enable_sm80_to_sm89INS1_16FlashAttnBwdSm80INS1_25CollectiveMainloopBwdSm80ILi2ELi2EN4cute5tupleIJNS5_1CILi128EEES8_NS7_ILi64EEEEEENS_10bfloat16_tEfNS_4arch4Sm80ELb1ELb0ELb1ELb0ELb1ELb0ELb0ELb0ELi2ELi4ELi4ELi4ELb0EEENS1_21CollectiveEpilogueBwdISA_SB_SD_Li256ELb0ELb0ELi2EEENS1_25SingleTileBwdLPTSchedulerILb0ELi128ELb1EEEEEEEEEvNT_6ParamsE$_ZN4cute5tupleIJNS_1CILi2EEEiEEC2ERKS2_RKi) ;  /* 0xffffdd3000007944 */ /* 0x022fea0003c3ffff */
[----:B------:R1:W5:Y:S01]  /*e140*/  LDL R2, [R1+0x16a8] ;  /* 0x0016a80001027983 */ /* 0x0003620000100800 */
[----:B------:R-:W-:-:S04]  /*e150*/  MOV R73, 0x0 ;  /* 0x0000000000497802 */ /* 0x000fc80000000f00 */
[----:B------:R-:W-:Y:S05]  /*e160*/  RET.REL.NODEC R72 `(_ZN7cutlass13device_kernelIN5flash19enable_sm80_to_sm89INS1_16FlashAttnBwdSm80INS1_25CollectiveMainloopBwdSm80ILi2ELi2EN4cute5tupleIJNS5_1CILi128EEES8_NS7_ILi64EEEEEENS_10bfloat16_tEfNS_4arch4Sm80ELb1ELb0ELb1ELb0ELb1ELb0ELb0ELb0ELi2ELi4ELi4ELi4ELb0EEENS1_21CollectiveEpilogueBwdISA_SB_SD_Li256ELb0ELb0ELi2EEENS1_25SingleTileBwdLPTSchedulerILb0ELi128ELb1EEEEEEEEEvNT_6ParamsE) ;  /* 0xffff1e9048007950 */ /* 0x000fea0003c3ffff */
        .type           $_ZN7cutlass13device_kernelIN5flash19enable_sm80_to_sm89INS1_16FlashAttnBwdSm80INS1_25CollectiveMainloopBwdSm80ILi2ELi2EN4cute5tupleIJNS5_1CILi128EEES8_NS7_ILi64EEEEEENS_10bfloat16_tEfNS_4arch4Sm80ELb1ELb0ELb1ELb0ELb1ELb0ELb0ELb0ELi2ELi4ELi4ELi4ELb0EEENS1_21CollectiveEpilogueBwdISA_SB_SD_Li256ELb0ELb0ELi2EEENS1_25SingleTileBwdLPTSchedulerILb0ELi128ELb1EEEEEEEEEvNT_6ParamsE$_ZZN4cute6detail16composition_implINS_5tupleIJNS_1CILi16EEENS3_ILi2EEES5_S5_NS3_ILi4EEES5_EEENS2_IJNS3_ILi1EEEiiiNS3_ILi144EEENS3_ILi512EEEEEES5_NS3_ILi64EEEEEDaRKT_RKT0_RKT1_RKT2_ENKUlRKT_T0_E_clINS2_IJNS2_IJEEESV_S5_S8_EEENS_17integral_constantIiLi3EEEEEDaSR_SS_,@function
        .size           $_ZN7cutlass13device_kernelIN5flash19enable_sm80_to_sm89INS1_16FlashAttnBwdSm80INS1_25CollectiveMainloopBwdSm80ILi2ELi2EN4cute5tupleIJNS5_1CILi128EEES8_NS7_ILi64EEEEEENS_10bfloat16_tEfNS_4arch4Sm80ELb1ELb0ELb1ELb0ELb1ELb0ELb0ELb0ELi2ELi4ELi4ELi4ELb0EEENS1_21CollectiveEpilogueBwdISA_SB_SD_Li256ELb0ELb0ELi2EEENS1_25SingleTileBwdLPTSchedulerILb0ELi128ELb1EEEEEEEEEvNT_6ParamsE$_ZZN4cute6detail16composition_implINS_5tupleIJNS_1CILi16EEENS3_ILi2EEES5_S5_NS3_ILi4EEES5_EEENS2_IJNS3_ILi1EEEiiiNS3_ILi144EEENS3_ILi512EEEEEES5_NS3_ILi64EEEEEDaRKT_RKT0_RKT1_RKT2_ENKUlRKT_T0_E_clINS2_IJNS2_IJEEESV_S5_S8_EEENS_17integral_constantIiLi3EEEEEDaSR_SS_,($_ZN7cutlass13device_kernelIN5flash19enable_sm80_to_sm89INS1_16FlashAttnBwdSm80INS1_25CollectiveMainloopBwdSm80ILi2ELi2EN4cute5tupleIJNS5_1CILi128EEES8_NS7_ILi64EEEEEENS_10bfloat16_tEfNS_4arch4Sm80ELb1ELb0ELb1ELb0ELb1ELb0ELb0ELb0ELi2ELi4ELi4ELi4ELb0EEENS1_21CollectiveEpilogueBwdISA_SB_SD_Li256ELb0ELb0ELi2EEENS1_25SingleTileBwdLPTSchedulerILb0ELi128ELb1EEEEEEEEEvNT_6ParamsE$_ZZN4cute6detail16composition_implINS_5tupleIJNS_1CILi16EEENS3_ILi2EEES5_S5_NS3_ILi4EEES5_EEENS2_IJNS3_ILi1EEEiiiNS3_ILi144EEENS3_ILi512EEEEEES5_NS3_ILi64EEEEEDaRKT_RKT0_RKT1_RKT2_ENKUlRKT_T0_E_clINS2_IJNS2_IJS5_EEENS2_IJiEEES8_S8_EEENS_17integral_constantIiLi4EEEEEDaSR_SS_ - $_ZN7cutlass13device_kernelIN5flash19enable_sm80_to_sm89INS1_16FlashAttnBwdSm80INS1_25CollectiveMainloopBwdSm80ILi2ELi2EN4cute5tupleIJNS5_1CILi128EEES8_NS7_ILi64EEEEEENS_10bfloat16_tEfNS_4arch4Sm80ELb1ELb0ELb1ELb0ELb1ELb0ELb0ELb0ELi2ELi4ELi4ELi4ELb0EEENS1_21CollectiveEpilogueBwdISA_SB_SD_Li256ELb0ELb0ELi2EEENS1_25SingleTileBwdLPTSchedulerILb0ELi128ELb1EEEEEEEEEvNT_6ParamsE$_ZZN4cute6detail16composition_implINS_5tupleIJNS_1CILi16EEENS3_ILi2EEES5_S5_NS3_ILi4EEES5_EEENS2_IJNS3_ILi1EEEiiiNS3_ILi144EEENS3_ILi512EEEEEES5_NS3_ILi64EEEEEDaRKT_RKT0_RKT1_RKT2_ENKUlRKT_T0_E_clINS2_IJNS2_IJEEESV_S5_S8_EEENS_17integral_constantIiLi3EEEEEDaSR_SS_)
$_ZN7cutlass13device_kernelIN5flash19enable_sm80_to_sm89INS1_16FlashAttnBwdSm80INS1_25CollectiveMainloopBwdSm80ILi2ELi2EN4cute5tupleIJNS5_1CILi128EEES8_NS7_ILi64EEEEEENS_10bfloat16_tEfNS_4arch4Sm80ELb1ELb0ELb1ELb0ELb1ELb0ELb0ELb0ELi2ELi4ELi4ELi4ELb0EEENS1_21CollectiveEpilogueBwdISA_SB_SD_Li256ELb0ELb0ELi2EEENS1_25SingleTileBwdLPTSchedulerILb0ELi128ELb1EEEEEEEEEvNT_6ParamsE$_ZZN4cute6detail16composition_implINS_5tupleIJNS_1CILi16EEENS3_ILi2EEES5_S5_NS3_ILi4EEES5_EEENS2_IJNS3_ILi1EEEiiiNS3_ILi144EEENS3_ILi512EEEEEES5_NS3_ILi64EEEEEDaRKT_RKT0_RKT1_RKT2_ENKUlRKT_T0_E_clINS2_IJNS2_IJEEESV_S5_S8_EEENS_17integral_constantIiLi3EEEEEDaSR_SS_:
[----:B------:R-:W-:Y:S02]  /*e170*/  IADD3 R4, R1, 0x16b0, RZ ;  /* 0x000016b001047810 */ /* 0x000fe40007ffe0ff */
[----:B------:R-:W-:Y:S02]  /*e180*/  MOV R8, 0xe1c0 ;  /* 0x0000e1c000087802 */ /* 0x000fe40000000f00 */
[----:B------:R-:W-:-:S04]  /*e190*/  IADD3 R4, R4, c[0x0][0x20], RZ ;  /* 0x0000080004047a10 */ /* 0x000fc80007ffe0ff */
[----:B------:R-:W-:Y:S02]  /*e1a0*/  IADD3 R2, R4, 0x4, RZ ;  /* 0x0000000404027810 */ /* 0x000fe40007ffe0ff */
[----:B------:R-:W-:Y:S05]  /*e1b0*/  CALL.REL.NOINC `($_ZN7cutlass13device_kernelIN5flash19enable_sm80_to_sm89INS1_16FlashAttnBwdSm80INS1_25CollectiveMainloopBwdSm80ILi2ELi2EN4cute5tupleIJNS5_1CILi128EEES8_NS7_ILi64EEEEEENS_10bfloat16_tEfNS_4arch4Sm80ELb1ELb0ELb1ELb0ELb1ELb0ELb0ELb0ELi2ELi4ELi4ELi4ELb0EEENS1_21CollectiveEpilogueBwdISA_SB_SD_Li256ELb0ELb0ELi2EEENS1_25SingleTileBwdLPTSchedulerILb0ELi128ELb1EEEEEEEEEvNT_6ParamsE$_ZN4cute3eso3ESOILb0ELb1EJiEEC2ERKi) ;  /* 0xffffa09000007944 */ /* 0x000fea0003c3ffff */
[----:B-1----:R1:W5:Y:S01]  /*e1c0*/  LDL R3, [R1+0x16b4] ;  /* 0x0016b40001037983 */ /* 0x0023620000100800 */
[----:B------:R-:W-:Y:S02]  /*e1d0*/  MOV R2, R4 ;  /* 0x0000000400027202 */ /* 0x000fe40000000f00 */
[----:B------:R-:W-:Y:S02]  /*e1e0*/  MOV R4, 0xe200 ;  /* 0x0000e20000047802 */ /* 0x000fe40000000f00 */
[----:B-1---5:R-:W-:Y:S05]  /*e1f0*/  CALL.REL.NOINC `($_ZN7cutlass13device_kernelIN5flash19enable_sm80_to_sm89INS1_16FlashAttnBwdSm80INS1_25CollectiveMainloopBwdSm80ILi2ELi2EN4cute5tupleIJNS5_1CILi128EEES8_NS7_ILi64EEEEEENS_10bfloat16_tEfNS_4arch4Sm80ELb1ELb0ELb1ELb0ELb1ELb0ELb0ELb0ELi2ELi4ELi4ELi4ELb0EEENS1_21CollectiveEpilogueBwdISA_SB_SD_Li256ELb0ELb0ELi2EEENS1_25SingleTileBwdLPTSchedulerILb0ELi128ELb1EEEEEEEEEvNT_6ParamsE$_ZN4cute3eso3ESOILb1ELb0EJNS_5tupleIJNS_1CILi2EEEEEENS2_IJiEEENS3_ILi1EEES7_EEC2ERKS5_RKS6_RKS7_SE_) ;  /* 0xffffb82000007944 */ /* 0x022fea0003c3ffff */
[----:B-1----:R1:W5:Y:S01]  /*e200*/  LDL R2, [R1+0x16b0] ;  /* 0x0016b00001027983 */ /* 0x0023620000100800 */
[----:B------:R-:W-:-:S04]  /*e210*/  MOV R75, 0x0 ;  /* 0x00000000004b7802 */ /* 0x000fc80000000f00 */
[----:B------:R-:W-:Y:S05]  /*e220*/  RET.REL.NODEC R74 `(_ZN7cutlass13device_kernelIN5flash19enable_sm80_to_sm89INS1_16FlashAttnBwdSm80INS1_25CollectiveMainloopBwdSm80ILi2ELi2EN4cute5tupleIJNS5_1CILi128EEES8_NS7_ILi64EEEEEENS_10bfloat16_tEfNS_4arch4Sm80ELb1ELb0ELb1ELb0ELb1ELb0ELb0ELb0ELi2ELi4ELi4ELi4ELb0EEENS1_21CollectiveEpilogueBwdISA_SB_SD_Li256ELb0ELb0ELi2EEENS1_25SingleTileBwdLPTSchedulerILb0ELi128ELb1EEEEEEEEEvNT_6ParamsE) ;  /* 0xffff1dd04a007950 */ /* 0x000fea0003c3ffff */
        .type           $_ZN7cutlass13device_kernelIN5flash19enable_sm80_to_sm89INS1_16FlashAttnBwdSm80INS1_25CollectiveMainloopBwdSm80ILi2ELi2EN4cute5tupleIJNS5_1CILi128EEES8_NS7_ILi64EEEEEENS_10bfloat16_tEfNS_4arch4Sm80ELb1ELb0ELb1ELb0ELb1ELb0ELb0ELb0ELi2ELi4ELi4ELi4ELb0EEENS1_21CollectiveEpilogueBwdISA_SB_SD_Li256ELb0ELb0ELi2EEENS1_25SingleTileBwdLPTSchedulerILb0ELi128ELb1EEEEEEEEEvNT_6ParamsE$_ZZN4cute6detail16composition_implINS_5tupleIJNS_1CILi16EEENS3_ILi2EEES5_S5_NS3_ILi4EEES5_EEENS2_IJNS3_ILi1EEEiiiNS3_ILi144EEENS3_ILi512EEEEEES5_NS3_ILi64EEEEEDaRKT_RKT0_RKT1_RKT2_ENKUlRKT_T0_E_clINS2_IJNS2_IJS5_EEENS2_IJiEEES8_S8_EEENS_17integral_constantIiLi4EEEEEDaSR_SS_,@function
        .size           $_ZN7cutlass13device_kernelIN5flash19enable_sm80_to_sm89INS1_16FlashAttnBwdSm80INS1_25CollectiveMainloopBwdSm80ILi2ELi2EN4cute5tupleIJNS5_1CILi128EEES8_NS7_ILi64EEEEEENS_10bfloat16_tEfNS_4arch4Sm80ELb1ELb0ELb1ELb0ELb1ELb0ELb0ELb0ELi2ELi4ELi4ELi4ELb0EEENS1_21CollectiveEpilogueBwdISA_SB_SD_Li256ELb0ELb0ELi2EEENS1_25SingleTileBwdLPTSchedulerILb0ELi128ELb1EEEEEEEEEvNT_6ParamsE$_ZZN4cute6detail16composition_implINS_5tupleIJNS_1CILi16EEENS3_ILi2EEES5_S5_NS3_ILi4EEES5_EEENS2_IJNS3_ILi1EEEiiiNS3_ILi144EEENS3_ILi512EEEEEES5_NS3_ILi64EEEEEDaRKT_RKT0_RKT1_RKT2_ENKUlRKT_T0_E_clINS2_IJNS2_IJS5_EEENS2_IJiEEES8_S8_EEENS_17integral_constantIiLi4EEEEEDaSR_SS_,($_ZN7cutlass13device_kernelIN5flash19enable_sm80_to_sm89INS1_16FlashAttnBwdSm80INS1_25CollectiveMainloopBwdSm80ILi2ELi2EN4cute5tupleIJNS5_1CILi128EEES8_NS7_ILi64EEEEEENS_10bfloat16_tEfNS_4arch4Sm80ELb1ELb0ELb1ELb0ELb1ELb0ELb0ELb0ELi2ELi4ELi4ELi4ELb0EEENS1_21CollectiveEpilogueBwdISA_SB_SD_Li256ELb0ELb0ELi2EEENS1_25SingleTileBwdLPTSchedulerILb0ELi128ELb1EEEEEEEEEvNT_6ParamsE$_ZZN4cute6detail16composition_implINS_5tupleIJNS_1CILi16EEENS3_ILi2EEES5_S5_NS3_ILi4EEES5_EEENS2_IJNS3_ILi1EEEiiiNS3_ILi144EEENS3_ILi512EEEEEES6_S4_EEDaRKT_RKT0_RKT1_RKT2_ENKUlRKT_T0_E_clINS2_IJNS2_IJEEESU_S6_S8_EEENS_17integral_constantIiLi1EEEEEDaSQ_SR_ - $_ZN7cutlass13device_kernelIN5flash19enable_sm80_to_sm89INS1_16FlashAttnBwdSm80INS1_25CollectiveMainloopBwdSm80ILi2ELi2EN4cute5tupleIJNS5_1CILi128EEES8_NS7_ILi64EEEEEENS_10bfloat16_tEfNS_4arch4Sm80ELb1ELb0ELb1ELb0ELb1ELb0ELb0ELb0ELi2ELi4ELi4ELi4ELb0EEENS1_21CollectiveEpilogueBwdISA_SB_SD_Li256ELb0ELb0ELi2EEENS1_25SingleTileBwdLPTSchedulerILb0ELi128ELb1EEEEEEEEEvNT_6ParamsE$_ZZN4cute6detail16composition_implINS_5tupleIJNS_1CILi16EEENS3_ILi2EEES5_S5_NS3_ILi4EEES5_EEENS2_IJNS3_ILi1EEEiiiNS3_ILi144EEENS3_ILi512EEEEEES5_NS3_ILi64EEEEEDaRKT_RKT0_RKT1_RKT2_ENKUlRKT_T0_E_clINS2_IJNS2_IJS5_EEENS2_IJiEEES8_S8_EEENS_17integral_constantIiLi4EEEEEDaSR_SS_)
$_ZN7cutlass13device_kernelIN5flash19enable_sm80_to_sm89INS1_16FlashAttnBwdSm80INS1_25CollectiveMainloopBwdSm80ILi2ELi2EN4cute5tupleIJNS5_1CILi128EEES8_NS7_ILi64EEEEEENS_10bfloat16_tEfNS_4arch4Sm80ELb1ELb0ELb1ELb0ELb1ELb0ELb0ELb0ELi2ELi4ELi4ELi4ELb0EEENS1_21CollectiveEpilogueBwdISA_SB_SD_Li256ELb0ELb0ELi2EEENS1_25SingleTileBwdLPTSchedulerILb0ELi128ELb1EEEEEEEEEvNT_6ParamsE$_ZZN4cute6detail16composition_implINS_5tupleIJNS_1CILi16EEENS3_ILi2EEES5_S5_NS3_ILi4EEES5_EEENS2_IJNS3_ILi1EEEiiiNS3_ILi144EEENS3_ILi512EEEEEES5_NS3_ILi64EEEEEDaRKT_RKT0_RKT1_RKT2_ENKUlRKT_T0_E_clINS2_IJNS2_IJS5_EEENS2_IJiEEES8_S8_EEENS_17integral_constantIiLi4EEEEEDaSR_SS_:
[----:B------:R-:W-:-:S05]  /*e230*/  IADD3 R5, R5, -c[0x0][0x20], RZ ;  /* 0x8000080005057a10 */ /* 0x000fca0007ffe0ff */
[----:B------:R1:W5:Y:S01]  /*e240*/  LDL R3, [R5] ;  /* 0x0000000005037983 */ /* 0x0003620000100800 */
[----:B------:R-:W-:Y:S02]  /*e250*/  IADD3 R2, R1, 0x16b0, RZ ;  /* 0x000016b001027810 */ /* 0x000fe40007ffe0ff */
[----:B------:R-:W-:Y:S02]  /*e260*/  MOV R4, 0xe290 ;  /* 0x0000e29000047802 */ /* 0x000fe40000000f00 */
[----:B------:R-:W-:Y:S02]  /*e270*/  IADD3 R2, R2, c[0x0][0x20], RZ ;  /* 0x0000080002027a10 */ /* 0x000fe40007ffe0ff */
[----:B-1---5:R-:W-:Y:S05]  /*e280*/  CALL.REL.NOINC `($_ZN7cutlass13device_kernelIN5flash19enable_sm80_to_sm89INS1_16FlashAttnBwdSm80INS1_25CollectiveMainloopBwdSm80ILi2ELi2EN4cute5tupleIJNS5_1CILi128EEES8_NS7_ILi64EEEEEENS_10bfloat16_tEfNS_4arch4Sm80ELb1ELb0ELb1ELb0ELb1ELb0ELb0ELb0ELi2ELi4ELi4ELi4ELb0EEENS1_21CollectiveEpilogueBwdISA_SB_SD_Li256ELb0ELb0ELi2EEENS1_25SingleTileBwdLPTSchedulerILb0ELi128ELb1EEEEEEEEEvNT_6ParamsE$_ZN4cute3eso3ESOILb1ELb0EJNS_5tupleIJNS_1CILi2EEEEEENS2_IJiEEENS3_ILi1EEES7_EEC2ERKS5_RKS6_RKS7_SE_) ;  /* 0xffffb79000007944 */ /* 0x022fea0003c3ffff */
[----:B-1----:R1:W5:Y:S01]  /*e290*/  LDL R3, [R1+0x16b0] ;  /* 0x0016b00001037983 */ /* 0x0023620000100800 */
[----:B------:R-:W-:-:S04]  /*e2a0*/  MOV R75, 0x0 ;  /* 0x00000000004b7802 */ /* 0x000fc80000000f00 */
[----:B------:R-:W-:Y:S05]  /*e2b0*/  RET.REL.NODEC R74 `(_ZN7cutlass13device_kernelIN5flash19enable_sm80_to_sm89INS1_16FlashAttnBwdSm80INS1_25CollectiveMainloopBwdSm80ILi2ELi2EN4cute5tupleIJNS5_1CILi128EEES8_NS7_ILi64EEEEEENS_10bfloat16_tEfNS_4arch4Sm80ELb1ELb0ELb1ELb0ELb1ELb0ELb0ELb0ELi2ELi4ELi4ELi4ELb0EEENS1_21CollectiveEpilogueBwdISA_SB_SD_Li256ELb0ELb0ELi2EEENS1_25SingleTileBwdLPTSchedulerILb0ELi128ELb1EEEEEEEEEvNT_6ParamsE) ;  /* 0xffff1d404a007950 */ /* 0x000fea0003c3ffff */
        .type           $_ZN7cutlass13device_kernelIN5flash19enable_sm80_to_sm89INS1_16FlashAttnBwdSm80INS1_25CollectiveMainloopBwdSm80ILi2ELi2EN4cute5tupleIJNS5_1CILi128EEES8_NS7_ILi64EEEEEENS_10bfloat16_tEfNS_4arch4Sm80ELb1ELb0ELb1ELb0ELb1ELb0ELb0ELb0ELi2ELi4ELi4ELi4ELb0EEENS1_21CollectiveEpilogueBwdISA_SB_SD_Li256ELb0ELb0ELi2EEENS1_25SingleTileBwdLPTSchedulerILb0ELi128ELb1EEEEEEEEEvNT_6ParamsE$_ZZN4cute6detail16composition_implINS_5tupleIJNS_1CILi16EEENS3_ILi2EEES5_S5_NS3_ILi4EEES5_EEENS2_IJNS3_ILi1EEEiiiNS3_ILi144EEENS3_ILi512EEEEEES6_S4_EEDaRKT_RKT0_RKT1_RKT2_ENKUlRKT_T0_E_clINS2_IJNS2_IJEEESU_S6_S8_EEENS_17integral_constantIiLi1EEEEEDaSQ_SR_,@function
        .size           $_ZN7cutlass13device_kernelIN5flash19enable_sm80_to_sm89INS1_16FlashAttnBwdSm80INS1_25CollectiveMainloopBwdSm80ILi2ELi2EN4cute5tupleIJNS5_1CILi128EEES8_NS7_ILi64EEEEEENS_10bfloat16_tEfNS_4arch4Sm80ELb1ELb0ELb1ELb0ELb1ELb0ELb0ELb0ELi2ELi4ELi4ELi4ELb0EEENS1_21CollectiveEpilogueBwdISA_SB_SD_Li256ELb0ELb0ELi2EEENS1_25SingleTileBwdLPTSchedulerILb0ELi128ELb1EEEEEEEEEvNT_6ParamsE$_ZZN4cute6detail16composition_implINS_5tupleIJNS_1CILi16EEENS3_ILi2EEES5_S5_NS3_ILi4EEES5_EEENS2_IJNS3_ILi1EEEiiiNS3_ILi144EEENS3_ILi512EEEEEES6_S4_EEDaRKT_RKT0_RKT1_RKT2_ENKUlRKT_T0_E_clINS2_IJNS2_IJEEESU_S6_S8_EEENS_17integral_constantIiLi1EEEEEDaSQ_SR_,($_ZN7cutlass13device_kernelIN5flash19enable_sm80_to_sm89INS1_16FlashAttnBwdSm80INS1_25CollectiveMainloopBwdSm80ILi2ELi2EN4cute5tupleIJNS5_1CILi128EEES8_NS7_ILi64EEEEEENS_10bfloat16_tEfNS_4arch4Sm80ELb1ELb0ELb1ELb0ELb1ELb0ELb0ELb0ELi2ELi4ELi4ELi4ELb0EEENS1_21CollectiveEpilogueBwdISA_SB_SD_Li256ELb0ELb0ELi2EEENS1_25SingleTileBwdLPTSchedulerILb0ELi128ELb1EEEEEEEEEvNT_6ParamsE$_ZZN4cute6detail16composition_implINS_5tupleIJNS_1CILi16EEENS3_ILi2EEES5_S5_NS3_ILi4EEES5_EEENS2_IJNS3_ILi1EEEiiiNS3_ILi144EEENS3_ILi512EEEEEES6_S4_EEDaRKT_RKT0_RKT1_RKT2_ENKUlRKT_T0_E_clINS2_IJNS2_IJS5_EEENS2_IJiEEES5_S8_EEENS_17integral_constantIiLi2EEEEEDaSQ_SR_ - $_ZN7cutlass13device_kernelIN5flash19enable_sm80_to_sm89INS1_16FlashAttnBwdSm80INS1_25CollectiveMainloopBwdSm80ILi2ELi2EN4cute5tupleIJNS5_1CILi128EEES8_NS7_ILi64EEEEEENS_10bfloat16_tEfNS_4arch4Sm80ELb1ELb0ELb1ELb0ELb1ELb0ELb0ELb0ELi2ELi4ELi4ELi4ELb0EEENS1_21CollectiveEpilogueBwdISA_SB_SD_Li256ELb0ELb0ELi2EEENS1_25SingleTileBwdLPTSchedulerILb0ELi128ELb1EEEEEEEEEvNT_6ParamsE$_ZZN4cute6detail16composition_implINS_5tupleIJNS_1CILi16EEENS3_ILi2EEES5_S5_NS3_ILi4EEES5_EEENS2_IJNS3_ILi1EEEiiiNS3_ILi144EEENS3_ILi512EEEEEES6_S4_EEDaRKT_RKT0_RKT1_RKT2_ENKUlRKT_T0_E_clINS2_IJNS2_IJEEESU_S6_S8_EEENS_17integral_constantIiLi1EEEEEDaSQ_SR_)
$_ZN7cutlass13device_kernelIN5flash19enable_sm80_to_sm89INS1_16FlashAttnBwdSm80INS1_25CollectiveMainloopBwdSm80ILi2ELi2EN4cute5tupleIJNS5_1CILi128EEES8_NS7_ILi64EEEEEENS_10bfloat16_tEfNS_4arch4Sm80ELb1ELb0ELb1ELb0ELb1ELb0ELb0ELb0ELi2ELi4ELi4ELi4ELb0EEENS1_21CollectiveEpilogueBwdISA_SB_SD_Li256ELb0ELb0ELi2EEENS1_25SingleTileBwdLPTSchedulerILb0ELi128ELb1EEEEEEEEEvNT_6ParamsE$_ZZN4cute6detail16composition_implINS_5tupleIJNS_1CILi16EEENS3_ILi2EEES5_S5_NS3_ILi4EEES5_EEENS2_IJNS3_ILi1EEEiiiNS3_ILi144EEENS3_ILi512EEEEEES6_S4_EEDaRKT_RKT0_RKT1_RKT2_ENKUlRKT_T0_E_clINS2_IJNS2_IJEEESU_S6_S8_EEENS_17integral_constantIiLi1EEEEEDaSQ_SR_:
        /* <DEDUP_REMOVED lines=8> */
[----:B-1---5:R-:W-:Y:S05]  /*e340*/  CALL.REL.NOINC `($_ZN7cutlass13device_kernelIN5flash19enable_sm80_to_sm89INS1_16FlashAttnBwdSm80INS1_25CollectiveMainloopBwdSm80ILi2ELi2EN4cute5tupleIJNS5_1CILi128EEES8_NS7_ILi64EEEEEENS_10bfloat16_tEfNS_4arch4Sm80ELb1ELb0ELb1ELb0ELb1ELb0ELb0ELb0ELi2ELi4ELi4ELi4ELb0EEENS1_21CollectiveEpilogueBwdISA_SB_SD_Li256ELb0ELb0ELi2EEENS1_25SingleTileBwdLPTSchedulerILb0ELi128ELb1EEEEEEEEEvNT_6ParamsE$_ZN4cute3eso3ESOILb1ELb0EJNS_5tupleIJNS_1CILi2EEEEEENS2_IJiEEES4_NS3_ILi1EEEEEC2ERKS5_RKS6_RKS4_RKS7_) ;  /* 0xffffb72000007944 */ /* 0x022fea0003c3ffff */
[----:B-1----:R1:W5:Y:S01]  /*e350*/  LDL R2, [R1+0x16c8] ;  /* 0x0016c80001027983 */ /* 0x0023620000100800 */
[----:B------:R-:W-:Y:S02]  /*e360*/  MOV R4, R10 ;  /* 0x0000000a00047202 */ /* 0x000fe40000000f00 */
[----:B------:R-:W-:-:S04]  /*e370*/  MOV R5, 0x0 ;  /* 0x0000000000057802 */ /* 0x000fc80000000f00 */
[----:B------:R-:W-:Y:S05]  /*e380*/  RET.REL.NODEC R4 `(_ZN7cutlass13device_kernelIN5flash19enable_sm80_to_sm89INS1_16FlashAttnBwdSm80INS1_25CollectiveMainloopBwdSm80ILi2ELi2EN4cute5tupleIJNS5_1CILi128EEES8_NS7_ILi64EEEEEENS_10bfloat16_tEfNS_4arch4Sm80ELb1ELb0ELb1ELb0ELb1ELb0ELb0ELb0ELi2ELi4ELi4ELi4ELb0EEENS1_21CollectiveEpilogueBwdISA_SB_SD_Li256ELb0ELb0ELi2EEENS1_25SingleTileBwdLPTSchedulerILb0ELi128ELb1EEEEEEEEEvNT_6ParamsE) ;  /* 0xffff1c7004007950 */ /* 0x000fea0003c3ffff */
        .type           $_ZN7cutlass13device_kernelIN5flash19enable_sm80_to_sm89INS1_16FlashAttnBwdSm80INS1_25CollectiveMainloopBwdSm80ILi2ELi2EN4cute5tupleIJNS5_1CILi128EEES8_NS7_ILi64EEEEEENS_10bfloat16_tEfNS_4arch4Sm80ELb1ELb0ELb1ELb0ELb1ELb0ELb0ELb0ELi2ELi4ELi4ELi4ELb0EEENS1_21CollectiveEpilogueBwdISA_SB_SD_Li256ELb0ELb0ELi2EEENS1_25SingleTileBwdLPTSchedulerILb0ELi128ELb1EEEEEEEEEvNT_6ParamsE$_ZZN4cute6detail16composition_implINS_5tupleIJNS_1CILi16EEENS3_ILi2EEES5_S5_NS3_ILi4EEES5_EEENS2_IJNS3_ILi1EEEiiiNS3_ILi144EEENS3_ILi512EEEEEES6_S4_EEDaRKT_RKT0_RKT1_RKT2_ENKUlRKT_T0_E_clINS2_IJNS2_IJS5_EEENS2_IJiEEES5_S8_EEENS_17integral_constantIiLi2EEEEEDaSQ_SR_,@function
        .size           $_ZN7cutlass13device_kernelIN5flash19enable_sm80_to_sm89INS1_16FlashAttnBwdSm80INS1_25CollectiveMainloopBwdSm80ILi2ELi2EN4cute5tupleIJNS5_1CILi128EEES8_NS7_ILi64EEEEEENS_10bfloat16_tEfNS_4arch4Sm80ELb1ELb0ELb1ELb0ELb1ELb0ELb0ELb0ELi2ELi4ELi4ELi4ELb0EEENS1_21CollectiveEpilogueBwdISA_SB_SD_Li256ELb0ELb0ELi2EEENS1_25SingleTileBwdLPTSchedulerILb0ELi128ELb1EEEEEEEEEvNT_6ParamsE$_ZZN4cute6detail16composition_implINS_5tupleIJNS_1CILi16EEENS3_ILi2EEES5_S5_NS3_ILi4EEES5_EEENS2_IJNS3_ILi1EEEiiiNS3_ILi144EEENS3_ILi512EEEEEES6_S4_EEDaRKT_RKT0_RKT1_RKT2_ENKUlRKT_T0_E_clINS2_IJNS2_IJS5_EEENS2_IJiEEES5_S8_EEENS_17integral_constantIiLi2EEEEEDaSQ_SR_,($_ZN7cutlass13device_kernelIN5flash19enable_sm80_to_sm89INS1_16FlashAttnBwdSm80INS1_25CollectiveMainloopBwdSm80ILi2ELi2EN4cute5tupleIJNS5_1CILi128EEES8_NS7_ILi64EEEEEENS_10bfloat16_tEfNS_4arch4Sm80ELb1ELb0ELb1ELb0ELb1ELb0ELb0ELb0ELi2ELi4ELi4ELi4ELb0EEENS1_21CollectiveEpilogueBwdISA_SB_SD_Li256ELb0ELb0ELi2EEENS1_25SingleTileBwdLPTSchedulerILb0ELi128ELb1EEEEEEEEEvNT_6ParamsE$_ZZN4cute6detail16composition_implINS_5tupleIJNS_1CILi16EEENS3_ILi2EEES5_S5_NS3_ILi4EEES5_EEENS2_IJNS3_ILi1EEEiiiNS3_ILi144EEENS3_ILi512EEEEEES6_S4_EEDaRKT_RKT0_RKT1_RKT2_ENKUlRKT_T0_E_clINS2_IJNS2_IJS5_S5_EEENS2_IJiiEEES8_S8_EEENS_17integral_constantIiLi3EEEEEDaSQ_SR_ - $_ZN7cutlass13device_kernelIN5flash19enable_sm80_to_sm89INS1_16FlashAttnBwdSm80INS1_25CollectiveMainloopBwdSm80ILi2ELi2EN4cute5tupleIJNS5_1CILi128EEES8_NS7_ILi64EEEEEENS_10bfloat16_tEfNS_4arch4Sm80ELb1ELb0ELb1ELb0ELb1ELb0ELb0ELb0ELi2ELi4ELi4ELi4ELb0EEENS1_21CollectiveEpilogueBwdISA_SB_SD_Li256ELb0ELb0ELi2EEENS1_25SingleTileBwdLPTSchedulerILb0ELi128ELb1EEEEEEEEEvNT_6ParamsE$_ZZN4cute6detail16composition_implINS_5tupleIJNS_1CILi16EEENS3_ILi2EEES5_S5_NS3_ILi4EEES5_EEENS2_IJNS3_ILi1EEEiiiNS3_ILi144EEENS3_ILi512EEEEEES6_S4_EEDaRKT_RKT0_RKT1_RKT2_ENKUlRKT_T0_E_clINS2_IJNS2_IJS5_EEENS2_IJiEEES5_S8_EEENS_17integral_constantIiLi2EEEEEDaSQ_SR_)
$_ZN7cutlass13device_kernelIN5flash19enable_sm80_to_sm89INS1_16FlashAttnBwdSm80INS1_25CollectiveMainloopBwdSm80ILi2ELi2EN4cute5tupleIJNS5_1CILi128EEES8_NS7_ILi64EEEEEENS_10bfloat16_tEfNS_4arch4Sm80ELb1ELb0ELb1ELb0ELb1ELb0ELb0ELb0ELi2ELi4ELi4ELi4ELb0EEENS1_21CollectiveEpilogueBwdISA_SB_SD_Li256ELb0ELb0ELi2EEENS1_25SingleTileBwdLPTSchedulerILb0ELi128ELb1EEEEEEEEEvNT_6ParamsE$_ZZN4cute6detail16composition_implINS_5tupleIJNS_1CILi16EEENS3_ILi2EEES5_S5_NS3_ILi4EEES5_EEENS2_IJNS3_ILi1EEEiiiNS3_ILi144EEENS3_ILi512EEEEEES6_S4_EEDaRKT_RKT0_RKT1_RKT2_ENKUlRKT_T0_E_clINS2_IJNS2_IJS5_EEENS2_IJiEEES5_S8_EEENS_17integral_constantIiLi2EEEEEDaSQ_SR_:
        /* <DEDUP_REMOVED lines=8> */
[----:B-1---5:R-:W-:Y:S05]  /*e410*/  CALL.REL.NOINC `($_ZN7cutlass13device_kernelIN5flash19enable_sm80_to_sm89INS1_16FlashAttnBwdSm80INS1_25CollectiveMainloopBwdSm80ILi2ELi2EN4cute5tupleIJNS5_1CILi128EEES8_NS7_ILi64EEEEEENS_10bfloat16_tEfNS_4arch4Sm80ELb1ELb0ELb1ELb0ELb1ELb0ELb0ELb0ELi2ELi4ELi4ELi4ELb0EEENS1_21CollectiveEpilogueBwdISA_SB_SD_Li256ELb0ELb0ELi2EEENS1_25SingleTileBwdLPTSchedulerILb0ELi128ELb1EEEEEEEEEvNT_6ParamsE$_ZN4cute3eso3ESOILb0ELb0EJiiEEC2ERKiS4_) ;  /* 0xffff968000007944 */ /* 0x022fea0003c3ffff */
[----:B-1----:R1:W5:Y:S01]  /*e420*/  LDL.64 R2, [R1+0x16c8] ;  /* 0x0016c80001027983 */ /* 0x0023620000100a00 */
[----:B------:R-:W-:-:S03]  /*e430*/  MOV R6, 0xe450 ;  /* 0x0000e45000067802 */ /* 0x000fc60000000f00 */
[----:B-1---5:R-:W-:Y:S05]  /*e440*/  CALL.REL.NOINC `($_ZN7cutlass13device_kernelIN5flash19enable_sm80_to_sm89INS1_16FlashAttnBwdSm80INS1_25CollectiveMainloopBwdSm80ILi2ELi2EN4cute5tupleIJNS5_1CILi128EEES8_NS7_ILi64EEEEEENS_10bfloat16_tEfNS_4arch4Sm80ELb1ELb0ELb1ELb0ELb1ELb0ELb0ELb0ELi2ELi4ELi4ELi4ELb0EEENS1_21CollectiveEpilogueBwdISA_SB_SD_Li256ELb0ELb0ELi2EEENS1_25SingleTileBwdLPTSchedulerILb0ELi128ELb1EEEEEEEEEvNT_6ParamsE$_ZN4cute3eso3ESOILb1ELb0EJNS_5tupleIJNS_1CILi2EEES4_EEENS2_IJiiEEENS3_ILi1EEES7_EEC2ERKS5_RKS6_RKS7_SE_) ;  /* 0xffffb77000007944 */ /* 0x022fea0003c3ffff */
[----:B-1----:R1:W5:Y:S01]  /*e450*/  LDL.64 R2, [R1+0x16c8] ;  /* 0x0016c80001027983 */ /* 0x0023620000100a00 */
[----:B------:R-:W-:-:S04]  /*e460*/  MOV R73, 0x0 ;  /* 0x0000000000497802 */ /* 0x000fc80000000f00 */
[----:B------:R-:W-:Y:S05]  /*e470*/  RET.REL.NODEC R72 `(_ZN7cutlass13device_kernelIN5flash19enable_sm80_to_sm89INS1_16FlashAttnBwdSm80INS1_25CollectiveMainloopBwdSm80ILi2ELi2EN4cute5tupleIJNS5_1CILi128EEES8_NS7_ILi64EEEEEENS_10bfloat16_tEfNS_4arch4Sm80ELb1ELb0ELb1ELb0ELb1ELb0ELb0ELb0ELi2ELi4ELi4ELi4ELb0EEENS1_21CollectiveEpilogueBwdISA_SB_SD_Li256ELb0ELb0ELi2EEENS1_25SingleTileBwdLPTSchedulerILb0ELi128ELb1EEEEEEEEEvNT_6ParamsE) ;  /* 0xffff1b8048007950 */ /* 0x000fea0003c3ffff */
        .type           $_ZN7cutlass13device_kernelIN5flash19enable_sm80_to_sm89INS1_16FlashAttnBwdSm80INS1_25CollectiveMainloopBwdSm80ILi2ELi2EN4cute5tupleIJNS5_1CILi128EEES8_NS7_ILi64EEEEEENS_10bfloat16_tEfNS_4arch4Sm80ELb1ELb0ELb1ELb0ELb1ELb0ELb0ELb0ELi2ELi4ELi4ELi4ELb0EEENS1_21CollectiveEpilogueBwdISA_SB_SD_Li256ELb0ELb0ELi2EEENS1_25SingleTileBwdLPTSchedulerILb0ELi128ELb1EEEEEEEEEvNT_6ParamsE$_ZZN4cute6detail16composition_implINS_5tupleIJNS_1CILi16EEENS3_ILi2EEES5_S5_NS3_ILi4EEES5_EEENS2_IJNS3_ILi1EEEiiiNS3_ILi144EEENS3_ILi512EEEEEES6_S4_EEDaRKT_RKT0_RKT1_RKT2_ENKUlRKT_T0_E_clINS2_IJNS2_IJS5_S5_EEENS2_IJiiEEES8_S8_EEENS_17integral_constantIiLi3EEEEEDaSQ_SR_,@function
        .size           $_ZN7cutlass13device_kernelIN5flash19enable_sm80_to_sm89INS1_16FlashAttnBwdSm80INS1_25CollectiveMainloopBwdSm80ILi2ELi2EN4cute5tupleIJNS5_1CILi128EEES8_NS7_ILi64EEEEEENS_10bfloat16_tEfNS_4arch4Sm80ELb1ELb0ELb1ELb0ELb1ELb0ELb0ELb0ELi2ELi4ELi4ELi4ELb0EEENS1_21CollectiveEpilogueBwdISA_SB_SD_Li256ELb0ELb0ELi2EEENS1_25SingleTileBwdLPTSchedulerILb0ELi128ELb1EEEEEEEEEvNT_6ParamsE$_ZZN4cute6detail16composition_implINS_5tupleIJNS_1CILi16EEENS3_ILi2EEES5_S5_NS3_ILi4EEES5_EEENS2_IJNS3_ILi1EEEiiiNS3_ILi144EEENS3_ILi512EEEEEES6_S4_EEDaRKT_RKT0_RKT1_RKT2_ENKUlRKT_T0_E_clINS2_IJNS2_IJS5_S5_EEENS2_IJiiEEES8_S8_EEENS_17integral_constantIiLi3EEEEEDaSQ_SR_,($_ZN7cutlass13device_kernelIN5flash19enable_sm80_to_sm89INS1_16FlashAttnBwdSm80INS1_25CollectiveMainloopBwdSm80ILi2ELi2EN4cute5tupleIJNS5_1CILi128EEES8_NS7_ILi64EEEEEENS_10bfloat16_tEfNS_4arch4Sm80ELb1ELb0ELb1ELb0ELb1ELb0ELb0ELb0ELi2ELi4ELi4ELi4ELb0EEENS1_21CollectiveEpilogueBwdISA_SB_SD_Li256ELb0ELb0ELi2EEENS1_25SingleTileBwdLPTSchedulerILb0ELi128ELb1EEEEEEEEEvNT_6ParamsE$_ZZN4cute6detail16composition_implINS_5tupleIJNS_1CILi16EEENS3_ILi2EEES5_S5_NS3_ILi4EEES5_EEENS2_IJNS3_ILi1EEEiiiNS3_ILi144EEENS3_ILi512EEEEEES6_S4_EEDaRKT_RKT0_RKT1_RKT2_ENKUlRKT_T0_E_clINS2_IJNS2_IJS5_S5_EEENS2_IJiiEEES8_S8_EEENS_17integral_constantIiLi4EEEEEDaSQ_SR_ - $_ZN7cutlass13device_kernelIN5flash19enable_sm80_to_sm89INS1_16FlashAttnBwdSm80INS1_25CollectiveMainloopBwdSm80ILi2ELi2EN4cute5tupleIJNS5_1CILi128EEES8_NS7_ILi64EEEEEENS_10bfloat16_tEfNS_4arch4Sm80ELb1ELb0ELb1ELb0ELb1ELb0ELb0ELb0ELi2ELi4ELi4ELi4ELb0EEENS1_21CollectiveEpilogueBwdISA_SB_SD_Li256ELb0ELb0ELi2EEENS1_25SingleTileBwdLPTSchedulerILb0ELi128ELb1EEEEEEEEEvNT_6ParamsE$_ZZN4cute6detail16composition_implINS_5tupleIJNS_1CILi16EEENS3_ILi2EEES5_S5_NS3_ILi4EEES5_EEENS2_IJNS3_ILi1EEEiiiNS3_ILi144EEENS3_ILi512EEEEEES6_S4_EEDaRKT_RKT0_RKT1_RKT2_ENKUlRKT_T0_E_clINS2_IJNS2_IJS5_S5_EEENS2_IJiiEEES8_S8_EEENS_17integral_constantIiLi3EEEEEDaSQ_SR_)
$_ZN7cutlass13device_kernelIN5flash19enable_sm80_to_sm89INS1_16FlashAttnBwdSm80INS1_25CollectiveMainloopBwdSm80ILi2ELi2EN4cute5tupleIJNS5_1CILi128EEES8_NS7_ILi64EEEEEENS_10bfloat16_tEfNS_4arch4Sm80ELb1ELb0ELb1ELb0ELb1ELb0ELb0ELb0ELi2ELi4ELi4ELi4ELb0EEENS1_21CollectiveEpilogueBwdISA_SB_SD_Li256ELb0ELb0ELi2EEENS1_25SingleTileBwdLPTSchedulerILb0ELi128ELb1EEEEEEEEEvNT_6ParamsE$_ZZN4cute6detail16composition_implINS_5tupleIJNS_1CILi16EEENS3_ILi2EEES5_S5_NS3_ILi4EEES5_EEENS2_IJNS3_ILi1EEEiiiNS3_ILi144EEENS3_ILi512EEEEEES6_S4_EEDaRKT_RKT0_RKT1_RKT2_ENKUlRKT_T0_E_clINS2_IJNS2_IJS5_S5_EEENS2_IJiiEEES8_S8_EEENS_17integral_constantIiLi3EEEEEDaSQ_SR_:
[----:B------:R-:W-:-:S05]  /*e480*/  IADD3 R5, R5, -c[0x0][0x20], RZ ;  /* 0x8000080005057a10 */ /* 0x000fca0007ffe0ff */
[----:B------:R1:W5:Y:S04]  /*e490*/  LDL R2, [R5] ;  /* 0x0000000005027983 */ /* 0x0003680000100800 */
[----:B------:R1:W5:Y:S01]  /*e4a0*/  LDL R3, [R5+0x4] ;  /* 0x0000040005037983 */ /* 0x0003620000100800 */
[----:B------:R-:W-:Y:S02]  /*e4b0*/  IADD3 R4, R1, 0x16c8, RZ ;  /* 0x000016c801047810 */ /* 0x000fe40007ffe0ff */
[----:B------:R-:W-:Y:S02]  /*e4c0*/  MOV R6, 0xe4f0 ;  /* 0x0000e4f000067802 */ /* 0x000fe40000000f00 */
[----:B------:R-:W-:Y:S02]  /*e4d0*/  IADD3 R4, R4, c[0x0][0x20], RZ ;  /* 0x0000080004047a10 */ /* 0x000fe40007ffe0ff */
[----:B-1---5:R-:W-:Y:S05]  /*e4e0*/  CALL.REL.NOINC `($_ZN7cutlass13device_kernelIN5flash19enable_sm80_to_sm89INS1_16FlashAttnBwdSm80INS1_25CollectiveMainloopBwdSm80ILi2ELi2EN4cute5tupleIJNS5_1CILi128EEES8_NS7_ILi64EEEEEENS_10bfloat16_tEfNS_4arch4Sm80ELb1ELb0ELb1ELb0ELb1ELb0ELb0ELb0ELi2ELi4ELi4ELi4ELb0EEENS1_21CollectiveEpilogueBwdISA_SB_SD_Li256ELb0ELb0ELi2EEENS1_25SingleTileBwdLPTSchedulerILb0ELi128ELb1EEEEEEEEEvNT_6ParamsE$_ZN4cute3eso3ESOILb1ELb0EJNS_5tupleIJNS_1CILi2EEES4_EEENS2_IJiiEEENS3_ILi1EEES7_EEC2ERKS5_RKS6_RKS7_SE_) ;  /* 0xffffb6d000007944 */ /* 0x022fea0003c3ffff */
[----:B-1----:R1:W5:Y:S01]  /*e4f0*/  LDL.64 R2, [R1+0x16c8] ;  /* 0x0016c80001027983 */ /* 0x0023620000100a00 */
[----:B------:R-:W-:-:S04]  /*e500*/  MOV R9, 0x0 ;  /* 0x0000000000097802 */ /* 0x000fc80000000f00 */
[----:B------:R-:W-:Y:S05]  /*e510*/  RET.REL.NODEC R8 `(_ZN7cutlass13device_kernelIN5flash19enable_sm80_to_sm89INS1_16FlashAttnBwdSm80INS1_25CollectiveMainloopBwdSm80ILi2ELi2EN4cute5tupleIJNS5_1CILi128EEES8_NS7_ILi64EEEEEENS_10bfloat16_tEfNS_4arch4Sm80ELb1ELb0ELb1ELb0ELb1ELb0ELb0ELb0ELi2ELi4ELi4ELi4ELb0EEENS1_21CollectiveEpilogueBwdISA_SB_SD_Li256ELb0ELb0ELi2EEENS1_25SingleTileBwdLPTSchedulerILb0ELi128ELb1EEEEEEEEEvNT_6ParamsE) ;  /* 0xffff1ae008007950 */ /* 0x000fea0003c3ffff */
        .type           $_ZN7cutlass13device_kernelIN5flash19enable_sm80_to_sm89INS1_16FlashAttnBwdSm80INS1_25CollectiveMainloopBwdSm80ILi2ELi2EN4cute5tupleIJNS5_1CILi128EEES8_NS7_ILi64EEEEEENS_10bfloat16_tEfNS_4arch4Sm80ELb1ELb0ELb1ELb0ELb1ELb0ELb0ELb0ELi2ELi4ELi4ELi4ELb0EEENS1_21CollectiveEpilogueBwdISA_SB_SD_Li256ELb0ELb0ELi2EEENS1_25SingleTileBwdLPTSchedulerILb0ELi128ELb1EEEEEEEEEvNT_6ParamsE$_ZZN4cute6detail16composition_implINS_5tupleIJNS_1CILi16EEENS3_ILi2EEES5_S5_NS3_ILi4EEES5_EEENS2_IJNS3_ILi1EEEiiiNS3_ILi144EEENS3_ILi512EEEEEES6_S4_EEDaRKT_RKT0_RKT1_RKT2_ENKUlRKT_T0_E_clINS2_IJNS2_IJS5_S5_EEENS2_IJiiEEES8_S8_EEENS_17integral_constantIiLi4EEEEEDaSQ_SR_,@function
        .size           $_ZN7cutlass13device_kernelIN5flash19enable_sm80_to_sm89INS1_16FlashAttnBwdSm80INS1_25CollectiveMainloopBwdSm80ILi2ELi2EN4cute5tupleIJNS5_1CILi128EEES8_NS7_ILi64EEEEEENS_10bfloat16_tEfNS_4arch4Sm80ELb1ELb0ELb1ELb0ELb1ELb0ELb0ELb0ELi2ELi4ELi4ELi4ELb0EEENS1_21CollectiveEpilogueBwdISA_SB_SD_Li256ELb0ELb0ELi2EEENS1_25SingleTileBwdLPTSchedulerILb0ELi128ELb1EEEEEEEEEvNT_6ParamsE$_ZZN4cute6detail16composition_implINS_5tupleIJNS_1CILi16EEENS3_ILi2EEES5_S5_NS3_ILi4EEES5_EEENS2_IJNS3_ILi1EEEiiiNS3_ILi144EEENS3_ILi512EEEEEES6_S4_EEDaRKT_RKT0_RKT1_RKT2_ENKUlRKT_T0_E_clINS2_IJNS2_IJS5_S5_EEENS2_IJiiEEES8_S8_EEENS_17integral_constantIiLi4EEEEEDaSQ_SR_,($_ZN7cutlass13device_kernelIN5flash19enable_sm80_to_sm89INS1_16FlashAttnBwdSm80INS1_25CollectiveMainloopBwdSm80ILi2ELi2EN4cute5tupleIJNS5_1CILi128EEES8_NS7_ILi64EEEEEENS_10bfloat16_tEfNS_4arch4Sm80ELb1ELb0ELb1ELb0ELb1ELb0ELb0ELb0ELi2ELi4ELi4ELi4ELb0EEENS1_21CollectiveEpilogueBwdISA_SB_SD_Li256ELb0ELb0ELi2EEENS1_25SingleTileBwdLPTSchedulerILb0ELi128ELb1EEEEEEEEEvNT_6ParamsE$_ZZN4cute6detail16composition_implINS_5tupleIJNS_1CILi8EEENS3_ILi2EEES5_S5_S4_S5_EEENS2_IJNS3_ILi1EEEiiiNS3_ILi72EEENS3_ILi512EEEEEENS2_IJNS2_IJS5_S5_EEES4_NS3_ILi4EEEEEENS2_IJNS2_IJS7_S4_EEENS3_ILi1024EEENS3_ILi16EEEEEEEEDaRKT_RKT0_RKT1_RKT2_ENKUlRKT_RKT0_E_clISB_SE_EEDaSW_SZ_ - $_ZN7cutlass13device_kernelIN5flash19enable_sm80_to_sm89INS1_16FlashAttnBwdSm80INS1_25CollectiveMainloopBwdSm80ILi2ELi2EN4cute5tupleIJNS5_1CILi128EEES8_NS7_ILi64EEEEEENS_10bfloat16_tEfNS_4arch4Sm80ELb1ELb0ELb1ELb0ELb1ELb0ELb0ELb0ELi2ELi4ELi4ELi4ELb0EEENS1_21CollectiveEpilogueBwdISA_SB_SD_Li256ELb0ELb0ELi2EEENS1_25SingleTileBwdLPTSchedulerILb0ELi128ELb1EEEEEEEEEvNT_6ParamsE$_ZZN4cute6detail16composition_implINS_5tupleIJNS_1CILi16EEENS3_ILi2EEES5_S5_NS3_ILi4EEES5_EEENS2_IJNS3_ILi1EEEiiiNS3_ILi144EEENS3_ILi512EEEEEES6_S4_EEDaRKT_RKT0_RKT1_RKT2_ENKUlRKT_T0_E_clINS2_IJNS2_IJS5_S5_EEENS2_IJiiEEES8_S8_EEENS_17integral_constantIiLi4EEEEEDaSQ_SR_)
$_ZN7cutlass13device_kernelIN5flash19enable_sm80_to_sm89INS1_16FlashAttnBwdSm80INS1_25CollectiveMainloopBwdSm80ILi2ELi2EN4cute5tupleIJNS5_1CILi128EEES8_NS7_ILi64EEEEEENS_10bfloat16_tEfNS_4arch4Sm80ELb1ELb0ELb1ELb0ELb1ELb0ELb0ELb0ELi2ELi4ELi4ELi4ELb0EEENS1_21CollectiveEpilogueBwdISA_SB_SD_Li256ELb0ELb0ELi2EEENS1_25SingleTileBwdLPTSchedulerILb0ELi128ELb1EEEEEEEEEvNT_6ParamsE$_ZZN4cute6detail16composition_implINS_5tupleIJNS_1CILi16EEENS3_ILi2EEES5_S5_NS3_ILi4EEES5_EEENS2_IJNS3_ILi1EEEiiiNS3_ILi144EEENS3_ILi512EEEEEES6_S4_EEDaRKT_RKT0_RKT1_RKT2_ENKUlRKT_T0_E_clINS2_IJNS2_IJS5_S5_EEENS2_IJiiEEES8_S8_EEENS_17integral_constantIiLi4EEEEEDaSQ_SR_:
        /* <DEDUP_REMOVED lines=10> */
        .type           $_ZN7cutlass13device_kernelIN5flash19enable_sm80_to_sm89INS1_16FlashAttnBwdSm80INS1_25CollectiveMainloopBwdSm80ILi2ELi2EN4cute5tupleIJNS5_1CILi128EEES8_NS7_ILi64EEEEEENS_10bfloat16_tEfNS_4arch4Sm80ELb1ELb0ELb1ELb0ELb1ELb0ELb0ELb0ELi2ELi4ELi4ELi4ELb0EEENS1_21CollectiveEpilogueBwdISA_SB_SD_Li256ELb0ELb0ELi2EEENS1_25SingleTileBwdLPTSchedulerILb0ELi128ELb1EEEEEEEEEvNT_6ParamsE$_ZZN4cute6detail16composition_implINS_5tupleIJNS_1CILi8EEENS3_ILi2EEES5_S5_S4_S5_EEENS2_IJNS3_ILi1EEEiiiNS3_ILi72EEENS3_ILi512EEEEEENS2_IJNS2_IJS5_S5_EEES4_NS3_ILi4EEEEEENS2_IJNS2_IJS7_S4_EEENS3_ILi1024EEENS3_ILi16EEEEEEEEDaRKT_RKT0_RKT1_RKT2_ENKUlRKT_RKT0_E_clISB_SE_EEDaSW_SZ_,@function
        .size           $_ZN7cutlass13device_kernelIN5flash19enable_sm80_to_sm89INS1_16FlashAttnBwdSm80INS1_25CollectiveMainloopBwdSm80ILi2ELi2EN4cute5tupleIJNS5_1CILi128EEES8_NS7_ILi64EEEEEENS_10bfloat16_tEfNS_4arch4Sm80ELb1ELb0ELb1ELb0ELb1ELb0ELb0ELb0ELi2ELi4ELi4ELi4ELb0EEENS1_21CollectiveEpilogueBwdISA_SB_SD_Li256ELb0ELb0ELi2EEENS1_25SingleTileBwdLPTSchedulerILb0ELi128ELb1EEEEEEEEEvNT_6ParamsE$_ZZN4cute6detail16composition_implINS_5tupleIJNS_1CILi8EEENS3_ILi2EEES5_S5_S4_S5_EEENS2_IJNS3_ILi1EEEiiiNS3_ILi72EEENS3_ILi512EEEEEENS2_IJNS2_IJS5_S5_EEES4_NS3_ILi4EEEEEENS2_IJNS2_IJS7_S4_EEENS3_ILi1024EEENS3_ILi16EEEEEEEEDaRKT_RKT0_RKT1_RKT2_ENKUlRKT_RKT0_E_clISB_SE_EEDaSW_SZ_,($_ZN7cutlass13device_kernelIN5flash19enable_sm80_to_sm89INS1_16FlashAttnBwdSm80INS1_25CollectiveMainloopBwdSm80ILi2ELi2EN4cute5tupleIJNS5_1CILi128EEES8_NS7_ILi64EEEEEENS_10bfloat16_tEfNS_4arch4Sm80ELb1ELb0ELb1ELb0ELb1ELb0ELb0ELb0ELi2ELi4ELi4ELi4ELb0EEENS1_21CollectiveEpilogueBwdISA_SB_SD_Li256ELb0ELb0ELi2EEENS1_25SingleTileBwdLPTSchedulerILb0ELi128ELb1EEEEEEEEEvNT_6ParamsE$_ZZN4cute6detail16composition_implINS_5tupleIJNS_1CILi8EEENS3_ILi2EEES5_S5_S4_S5_EEENS2_IJNS3_ILi1EEEiiiNS3_ILi72EEENS3_ILi512EEEEEENS2_IJNS2_IJS5_S5_EEES4_NS3_ILi4EEEEEENS2_IJNS2_IJS7_S4_EEENS3_ILi1024EEENS3_ILi16EEEEEEEEDaRKT_RKT0_RKT1_RKT2_ENKUlRKT_RKT0_E_clISC_SG_EEDaSW_SZ_ - $_ZN7cutlass13device_kernelIN5flash19enable_sm80_to_sm89INS1_16FlashAttnBwdSm80INS1_25CollectiveMainloopBwdSm80ILi2ELi2EN4cute5tupleIJNS5_1CILi128EEES8_NS7_ILi64EEEEEENS_10bfloat16_tEfNS_4arch4Sm80ELb1ELb0ELb1ELb0ELb1ELb0ELb0ELb0ELi2ELi4ELi4ELi4ELb0EEENS1_21CollectiveEpilogueBwdISA_SB_SD_Li256ELb0ELb0ELi2EEENS1_25SingleTileBwdLPTSchedulerILb0ELi128ELb1EEEEEEEEEvNT_6ParamsE$_ZZN4cute6detail16composition_implINS_5tupleIJNS_1CILi8EEENS3_ILi2EEES5_S5_S4_S5_EEENS2_IJNS3_ILi1EEEiiiNS3_ILi72EEENS3_ILi512EEEEEENS2_IJNS2_IJS5_S5_EEES4_NS3_ILi4EEEEEENS2_IJNS2_IJS7_S4_EEENS3_ILi1024EEENS3_ILi16EEEEEEEEDaRKT_RKT0_RKT1_RKT2_ENKUlRKT_RKT0_E_clISB_SE_EEDaSW_SZ_)
$_ZN7cutlass13device_kernelIN5flash19enable_sm80_to_sm89INS1_16FlashAttnBwdSm80INS1_25CollectiveMainloopBwdSm80ILi2ELi2EN4cute5tupleIJNS5_1CILi128EEES8_NS7_ILi64EEEEEENS_10bfloat16_tEfNS_4arch4Sm80ELb1ELb0ELb1ELb0ELb1ELb0ELb0ELb0ELi2ELi4ELi4ELi4ELb0EEENS1_21CollectiveEpilogueBwdISA_SB_SD_Li256ELb0ELb0ELi2EEENS1_25SingleTileBwdLPTSchedulerILb0ELi128ELb1EEEEEEEEEvNT_6ParamsE$_ZZN4cute6detail16composition_implINS_5tupleIJNS_1CILi8EEENS3_ILi2EEES5_S5_S4_S5_EEENS2_IJNS3_ILi1EEEiiiNS3_ILi72EEENS3_ILi512EEEEEENS2_IJNS2_IJS5_S5_EEES4_NS3_ILi4EEEEEENS2_IJNS2_IJS7_S4_EEENS3_ILi1024EEENS3_ILi16EEEEEEEEDaRKT_RKT0_RKT1_RKT2_ENKUlRKT_RKT0_E_clISB_SE_EEDaSW_SZ_:
[----:B------:R-:W-:Y:S02]  /*e5c0*/  IADD3 R37, R1, 0x1380, RZ ;  /* 0x0000138001257810 */ /* 0x000fe40007ffe0ff */
[----:B------:R-:W-:Y:S02]  /*e5d0*/  MOV R68, 0xe610 ;  /* 0x0000e61000447802 */ /* 0x000fe40000000f00 */
[----:B------:R-:W-:-:S04]  /*e5e0*/  IADD3 R37, R37, c[0x0][0x20], RZ ;  /* 0x0000080025257a10 */ /* 0x000fc80007ffe0ff */
[----:B------:R-:W-:Y:S02]  /*e5f0*/  IADD3 R62, R37, 0x4, RZ ;  /* 0x00000004253e7810 */ /* 0x000fe40007ffe0ff */
[----:B------:R-:W-:Y:S05]  /*e600*/  CALL.REL.NOINC `($_ZN7cutlass13device_kernelIN5flash19enable_sm80_to_sm89INS1_16FlashAttnBwdSm80INS1_25CollectiveMainloopBwdSm80ILi2ELi2EN4cute5tupleIJNS5_1CILi128EEES8_NS7_ILi64EEEEEENS_10bfloat16_tEfNS_4arch4Sm80ELb1ELb0ELb1ELb0ELb1ELb0ELb0ELb0ELi2ELi4ELi4ELi4ELb0EEENS1_21CollectiveEpilogueBwdISA_SB_SD_Li256ELb0ELb0ELi2EEENS1_25SingleTileBwdLPTSchedulerILb0ELi128ELb1EEEEEEEEEvNT_6ParamsE$_ZZN4cute6detail16composition_implINS_5tupleIJNS_1CILi8EEENS3_ILi2EEES5_S5_S4_S5_EEENS2_IJNS3_ILi1EEEiiiNS3_ILi72EEENS3_ILi512EEEEEENS2_IJS5_S5_EEENS2_IJS7_S4_EEEEEDaRKT_RKT0_RKT1_RKT2_ENKUlRKT_RKT0_E_clIS5_S4_EEDaSR_SU_) ;  /* 0x000009d000007944 */ /* 0x000fea0003c00000 */
[----:B------:R-:W-:Y:S02]  /*e610*/  MOV R4, 0xe630 ;  /* 0x0000e63000047802 */ /* 0x000fe40000000f00 */
[----:B-1---5:R-:W-:Y:S05]  /*e620*/  CALL.REL.NOINC `($_ZN7cutlass13device_kernelIN5flash19enable_sm80_to_sm89INS1_16FlashAttnBwdSm80INS1_25CollectiveMainloopBwdSm80ILi2ELi2EN4cute5tupleIJNS5_1CILi128EEES8_NS7_ILi64EEEEEENS_10bfloat16_tEfNS_4arch4Sm80ELb1ELb0ELb1ELb0ELb1ELb0ELb0ELb0ELi2ELi4ELi4ELi4ELb0EEENS1_21CollectiveEpilogueBwdISA_SB_SD_Li256ELb0ELb0ELi2EEENS1_25SingleTileBwdLPTSchedulerILb0ELi128ELb1EEEEEEEEEvNT_6ParamsE$_ZN4cute3eso3ESOILb1ELb0EJNS_1CILi1EEEiEEC2ERKS3_RKi) ;  /* 0xffffa69000007944 */ /* 0x022fea0003c3ffff */
[----:B-1----:R1:W5:Y:S01]  /*e630*/  LDL R2, [R1+0x1384] ;  /* 0x0013840001027983 */ /* 0x0023620000100800 */
[----:B------:R-:W-:-:S03]  /*e640*/  MOV R6, 0xe660 ;  /* 0x0000e66000067802 */ /* 0x000fc60000000f00 */
[----:B-1---5:R-:W-:Y:S05]  /*e650*/  CALL.REL.NOINC `($_ZN7cutlass13device_kernelIN5flash19enable_sm80_to_sm89INS1_16FlashAttnBwdSm80INS1_25CollectiveMainloopBwdSm80ILi2ELi2EN4cute5tupleIJNS5_1CILi128EEES8_NS7_ILi64EEEEEENS_10bfloat16_tEfNS_4arch4Sm80ELb1ELb0ELb1ELb0ELb1ELb0ELb0ELb0ELi2ELi4ELi4ELi4ELb0EEENS1_21CollectiveEpilogueBwdISA_SB_SD_Li256ELb0ELb0ELi2EEENS1_25SingleTileBwdLPTSchedulerILb0ELi128ELb1EEEEEEEEEvNT_6ParamsE$_ZN4cute5tupleIJNS0_IJNS_1CILi2EEES2_EEENS0_IJNS1_ILi1EEEiEEEEEC2ERKS3_RKS5_) ;  /* 0xffffd53000007944 */ /* 0x022fea0003c3ffff */
[----:B------:R1:W5:Y:S01]  /*e660*/  LDL R37, [R1+0x1380] ;  /* 0x0013800001257983 */ /* 0x0003620000100800 */
[----:B------:R-:W-:Y:S02]  /*e670*/  MOV R2, R10 ;  /* 0x0000000a00027202 */ /* 0x000fe40000000f00 */
[----:B------:R-:W-:-:S04]  /*e680*/  MOV R3, 0x0 ;  /* 0x0000000000037802 */ /* 0x000fc80000000f00 */
[----:B------:R-:W-:Y:S05]  /*e690*/  RET.REL.NODEC R2 `(_ZN7cutlass13device_kernelIN5flash19enable_sm80_to_sm89INS1_16FlashAttnBwdSm80INS1_25CollectiveMainloopBwdSm80ILi2ELi2EN4cute5tupleIJNS5_1CILi128EEES8_NS7_ILi64EEEEEENS_10bfloat16_tEfNS_4arch4Sm80ELb1ELb0ELb1ELb0ELb1ELb0ELb0ELb0ELi2ELi4ELi4ELi4ELb0EEENS1_21CollectiveEpilogueBwdISA_SB_SD_Li256ELb0ELb0ELi2EEENS1_25SingleTileBwdLPTSchedulerILb0ELi128ELb1EEEEEEEEEvNT_6ParamsE) ;  /* 0xffff196002007950 */ /* 0x000fea0003c3ffff */
        .type           $_ZN7cutlass13device_kernelIN5flash19enable_sm80_to_sm89INS1_16FlashAttnBwdSm80INS1_25CollectiveMainloopBwdSm80ILi2ELi2EN4cute5tupleIJNS5_1CILi128EEES8_NS7_ILi64EEEEEENS_10bfloat16_tEfNS_4arch4Sm80ELb1ELb0ELb1ELb0ELb1ELb0ELb0ELb0ELi2ELi4ELi4ELi4ELb0EEENS1_21CollectiveEpilogueBwdISA_SB_SD_Li256ELb0ELb0ELi2EEENS1_25SingleTileBwdLPTSchedulerILb0ELi128ELb1EEEEEEEEEvNT_6ParamsE$_ZZN4cute6detail16composition_implINS_5tupleIJNS_1CILi8EEENS3_ILi2EEES5_S5_S4_S5_EEENS2_IJNS3_ILi1EEEiiiNS3_ILi72EEENS3_ILi512EEEEEENS2_IJNS2_IJS5_S5_EEES4_NS3_ILi4EEEEEENS2_IJNS2_IJS7_S4_EEENS3_ILi1024EEENS3_ILi16EEEEEEEEDaRKT_RKT0_RKT1_RKT2_ENKUlRKT_RKT0_E_clISC_SG_EEDaSW_SZ_,@function
        .size           $_ZN7cutlass13device_kernelIN5flash19enable_sm80_to_sm89INS1_16FlashAttnBwdSm80INS1_25CollectiveMainloopBwdSm80ILi2ELi2EN4cute5tupleIJNS5_1CILi128EEES8_NS7_ILi64EEEEEENS_10bfloat16_tEfNS_4arch4Sm80ELb1ELb0ELb1ELb0ELb1ELb0ELb0ELb0ELi2ELi4ELi4ELi4ELb0EEENS1_21CollectiveEpilogueBwdISA_SB_SD_Li256ELb0ELb0ELi2EEENS1_25SingleTileBwdLPTSchedulerILb0ELi128ELb1EEEEEEEEEvNT_6ParamsE$_ZZN4cute6detail16composition_implINS_5tupleIJNS_1CILi8EEENS3_ILi2EEES5_S5_S4_S5_EEENS2_IJNS3_ILi1EEEiiiNS3_ILi72EEENS3_ILi512EEEEEENS2_IJNS2_IJS5_S5_EEES4_NS3_ILi4EEEEEENS2_IJNS2_IJS7_S4_EEENS3_ILi1024EEENS3_ILi16EEEEEEEEDaRKT_RKT0_RKT1_RKT2_ENKUlRKT_RKT0_E_clISC_SG_EEDaSW_SZ_,($_ZN7cutlass13device_kernelIN5flash19enable_sm80_to_sm89INS1_16FlashAttnBwdSm80INS1_25CollectiveMainloopBwdSm80ILi2ELi2EN4cute5tupleIJNS5_1CILi128EEES8_NS7_ILi64EEEEEENS_10bfloat16_tEfNS_4arch4Sm80ELb1ELb0ELb1ELb0ELb1ELb0ELb0ELb0ELi2ELi4ELi4ELi4ELb0EEENS1_21CollectiveEpilogueBwdISA_SB_SD_Li256ELb0ELb0ELi2EEENS1_25SingleTileBwdLPTSchedulerILb0ELi128ELb1EEEEEEEEEvNT_6ParamsE$_ZZN4cute6detail16composition_implINS_5tupleIJNS_1CILi8EEENS3_ILi2EEES5_S5_S4_S5_EEENS2_IJNS3_ILi1EEEiiiNS3_ILi72EEENS3_ILi512EEEEEENS2_IJNS2_IJS5_S5_S5_EEES5_NS2_IJNS3_ILi4EEES5_EEEEEENS2_IJNS2_IJS7_S9_S4_EEENS3_ILi4096EEENS2_IJNS3_ILi16EEENS3_ILi8192EEEEEEEEEEEDaRKT_RKT0_RKT1_RKT2_ENKUlRKT_RKT0_E_clISB_SF_EEDaSZ_S12_ - $_ZN7cutlass13device_kernelIN5flash19enable_sm80_to_sm89INS1_16FlashAttnBwdSm80INS1_25CollectiveMainloopBwdSm80ILi2ELi2EN4cute5tupleIJNS5_1CILi128EEES8_NS7_ILi64EEEEEENS_10bfloat16_tEfNS_4arch4Sm80ELb1ELb0ELb1ELb0ELb1ELb0ELb0ELb0ELi2ELi4ELi4ELi4ELb0EEENS1_21CollectiveEpilogueBwdISA_SB_SD_Li256ELb0ELb0ELi2EEENS1_25SingleTileBwdLPTSchedulerILb0ELi128ELb1EEEEEEEEEvNT_6ParamsE$_ZZN4cute6detail16composition_implINS_5tupleIJNS_1CILi8EEENS3_ILi2EEES5_S5_S4_S5_EEENS2_IJNS3_ILi1EEEiiiNS3_ILi72EEENS3_ILi512EEEEEENS2_IJNS2_IJS5_S5_EEES4_NS3_ILi4EEEEEENS2_IJNS2_IJS7_S4_EEENS3_ILi1024EEENS3_ILi16EEEEEEEEDaRKT_RKT0_RKT1_RKT2_ENKUlRKT_RKT0_E_clISC_SG_EEDaSW_SZ_)
$_ZN7cutlass13device_kernelIN5flash19enable_sm80_to_sm89INS1_16FlashAttnBwdSm80INS1_25CollectiveMainloopBwdSm80ILi2ELi2EN4cute5tupleIJNS5_1CILi128EEES8_NS7_ILi64EEEEEENS_10bfloat16_tEfNS_4arch4Sm80ELb1ELb0ELb1ELb0ELb1ELb0ELb0ELb0ELi2ELi4ELi4ELi4ELb0EEENS1_21CollectiveEpilogueBwdISA_SB_SD_Li256ELb0ELb0ELi2EEENS1_25SingleTileBwdLPTSchedulerILb0ELi128ELb1EEEEEEEEEvNT_6ParamsE$_ZZN4cute6detail16composition_implINS_5tupleIJNS_1CILi8EEENS3_ILi2EEES5_S5_S4_S5_EEENS2_IJNS3_ILi1EEEiiiNS3_ILi72EEENS3_ILi512EEEEEENS2_IJNS2_IJS5_S5_EEES4_NS3_ILi4EEEEEENS2_IJNS2_IJS7_S4_EEENS3_ILi1024EEENS3_ILi16EEEEEEEEDaRKT_RKT0_RKT1_RKT2_ENKUlRKT_RKT0_E_clISC_SG_EEDaSW_SZ_:
        /* <DEDUP_REMOVED lines=14> */
[----:B-1---5:R-:W-:Y:S05]  /*e780*/  CALL.REL.NOINC `($_ZN7cutlass13device_kernelIN5flash19enable_sm80_to_sm89INS1_16FlashAttnBwdSm80INS1_25CollectiveMainloopBwdSm80ILi2ELi2EN4cute5tupleIJNS5_1CILi128EEES8_NS7_ILi64EEEEEENS_10bfloat16_tEfNS_4arch4Sm80ELb1ELb0ELb1ELb0ELb1ELb0ELb0ELb0ELi2ELi4ELi4ELi4ELb0EEENS1_21CollectiveEpilogueBwdISA_SB_SD_Li256ELb0ELb0ELi2EEENS1_25SingleTileBwdLPTSchedulerILb0ELi128ELb1EEEEEEEEEvNT_6ParamsE$_ZZN4cute6detail16composition_implINS_5tupleIJNS_1CILi8EEENS3_ILi2EEES5_S5_S4_S5_EEENS2_IJNS3_ILi1EEEiiiNS3_ILi72EEENS3_ILi512EEEEEENS3_ILi4EEENS3_ILi16EEEEEDaRKT_RKT0_RKT1_RKT2_ENKUlRKT_T0_E_clINS2_IJNS2_IJEEESV_SB_S7_EEENS_17integral_constantIiLi2EEEEEDaSR_SS_) ;  /* 0x00000d4000007944 */ /* 0x022fea0003c00000 */
[----:B-----5:R2:W-:Y:S04]  /*e790*/  STL [R1+0x1398], R2 ;  /* 0x0013980201007387 */ /* 0x0205e80000100800 */
[----:B------:R2:W-:Y:S04]  /*e7a0*/  STL.64 [R1+0x1390], R62 ;  /* 0x0013903e01007387 */ /* 0x0005e80000100a00 */
[----:B------:R2:W5:Y:S01]  /*e7b0*/  LDL R6, [R49+0x8] ;  /* 0x0000080031067983 */ /* 0x0005620000100800 */
[----:B------:R-:W-:Y:S02]  /*e7c0*/  IADD3 R10, R45, 0x18, RZ ;  /* 0x000000182d0a7810 */ /* 0x000fe40007ffe0ff */
[----:B------:R-:W-:-:S02]  /*e7d0*/  MOV R72, 0xe7f0 ;  /* 0x0000e7f000487802 */ /* 0x000fc40000000f00 */
[----:B-12--5:R-:W-:Y:S05]  /*e7e0*/  CALL.REL.NOINC `($_ZN7cutlass13device_kernelIN5flash19enable_sm80_to_sm89INS1_16FlashAttnBwdSm80INS1_25CollectiveMainloopBwdSm80ILi2ELi2EN4cute5tupleIJNS5_1CILi128EEES8_NS7_ILi64EEEEEENS_10bfloat16_tEfNS_4arch4Sm80ELb1ELb0ELb1ELb0ELb1ELb0ELb0ELb0ELi2ELi4ELi4ELi4ELb0EEENS1_21CollectiveEpilogueBwdISA_SB_SD_Li256ELb0ELb0ELi2EEENS1_25SingleTileBwdLPTSchedulerILb0ELi128ELb1EEEEEEEEEvNT_6ParamsE$_ZZN4cute6detail16composition_implINS_5tupleIJNS_1CILi8EEENS3_ILi2EEES5_S5_S4_S5_EEENS2_IJNS3_ILi1EEEiiiNS3_ILi72EEENS3_ILi512EEEEEENS3_ILi4EEENS3_ILi16EEEEEDaRKT_RKT0_RKT1_RKT2_ENKUlRKT_T0_E_clINS2_IJNS2_IJS5_EEENS2_IJiEEES5_S7_EEENS_17integral_constantIiLi3EEEEEDaSR_SS_) ;  /* 0x00000db000007944 */ /* 0x026fea0003c00000 */
[----:B------:R-:W2:Y:S01]  /*e7f0*/  LDL.64 R62, [R1+0x1390] ;  /* 0x00139000013e7983 */ /* 0x000ea20000100a00 */
[----:B------:R-:W-:-:S02]  /*e800*/  IADD3 R5, R45, 0x8, RZ ;  /* 0x000000082d057810 */ /* 0x000fc40007ffe0ff */
[----:B------:R-:W-:Y:S01]  /*e810*/  MOV R8, 0xe850 ;  /* 0x0000e85000087802 */ /* 0x000fe20000000f00 */
[----:B-----5:R3:W-:Y:S04]  /*e820*/  STL.64 [R1+0x1388], R2 ;  /* 0x0013880201007387 */ /* 0x0207e80000100a00 */
[----:B--2---:R3:W-:Y:S02]  /*e830*/  STL.64 [R1+0x1380], R62 ;  /* 0x0013803e01007387 */ /* 0x0047e40000100a00 */
[----:B-1-3--:R-:W-:Y:S05]  /*e840*/  CALL.REL.NOINC `($_ZN7cutlass13device_kernelIN5flash19enable_sm80_to_sm89INS1_16FlashAttnBwdSm80INS1_25CollectiveMainloopBwdSm80ILi2ELi2EN4cute5tupleIJNS5_1CILi128EEES8_NS7_ILi64EEEEEENS_10bfloat16_tEfNS_4arch4Sm80ELb1ELb0ELb1ELb0ELb1ELb0ELb0ELb0ELi2ELi4ELi4ELi4ELb0EEENS1_21CollectiveEpilogueBwdISA_SB_SD_Li256ELb0ELb0ELi2EEENS1_25SingleTileBwdLPTSchedulerILb0ELi128ELb1EEEEEEEEEvNT_6ParamsE$_ZZN4cute6detail16composition_implINS_5tupleIJNS_1CILi8EEENS3_ILi2EEES5_S5_S4_S5_EEENS2_IJNS3_ILi1EEEiiiNS3_ILi72EEENS3_ILi512EEEEEENS3_ILi4EEENS3_ILi16EEEEEDaRKT_RKT0_RKT1_RKT2_ENKUlRKT_T0_E_clINS2_IJNS2_IJS5_S5_EEENS2_IJiiEEES7_S7_EEENS_17integral_constantIiLi4EEEEEDaSR_SS_) ;  /* 0x00000e5000007944 */ /* 0x00afea0003c00000 */
[----:B-----5:R-:W-:Y:S01]  /*e850*/  IMAD.MOV.U32 R8, RZ, RZ, R3 ;  /* 0x000000ffff087224 */ /* 0x020fe200078e0003 */
[----:B------:R-:W-:Y:S02]  /*e860*/  MOV R3, R7 ;  /* 0x0000000700037202 */ /* 0x000fe40000000f00 */
[----:B------:R-:W-:Y:S02]  /*e870*/  MOV R6, 0xe890 ;  /* 0x0000e89000067802 */ /* 0x000fe40000000f00 */
[----:B-1----:R-:W-:Y:S05]  /*e880*/  CALL.REL.NOINC `($_ZN7cutlass13device_kernelIN5flash19enable_sm80_to_sm89INS1_16FlashAttnBwdSm80INS1_25CollectiveMainloopBwdSm80ILi2ELi2EN4cute5tupleIJNS5_1CILi128EEES8_NS7_ILi64EEEEEENS_10bfloat16_tEfNS_4arch4Sm80ELb1ELb0ELb1ELb0ELb1ELb0ELb0ELb0ELi2ELi4ELi4ELi4ELb0EEENS1_21CollectiveEpilogueBwdISA_SB_SD_Li256ELb0ELb0ELi2EEENS1_25SingleTileBwdLPTSchedulerILb0ELi128ELb1EEEEEEEEEvNT_6ParamsE$_ZN4cute5tupleIJNS0_IJNS_1CILi2EEES2_EEENS0_IJiiEEEEEC2ERKS3_RKS4_) ;  /* 0xffffd3f000007944 */ /* 0x002fea0003c3ffff */
[----:B------:R1:W5:Y:S01]  /*e890*/  LDL.64 R2, [R1+0x13b0] ;  /* 0x0013b00001027983 */ /* 0x0003620000100a00 */
[----:B------:R-:W-:-:S04]  /*e8a0*/  MOV R45, 0x0 ;  /* 0x00000000002d7802 */ /* 0x000fc80000000f00 */
[----:B------:R-:W-:Y:S05]  /*e8b0*/  RET.REL.NODEC R44 `(_ZN7cutlass13device_kernelIN5flash19enable_sm80_to_sm89INS1_16FlashAttnBwdSm80INS1_25CollectiveMainloopBwdSm80ILi2ELi2EN4cute5tupleIJNS5_1CILi128EEES8_NS7_ILi64EEEEEENS_10bfloat16_tEfNS_4arch4Sm80ELb1ELb0ELb1ELb0ELb1ELb0ELb0ELb0ELi2ELi4ELi4ELi4ELb0EEENS1_21CollectiveEpilogueBwdISA_SB_SD_Li256ELb0ELb0ELi2EEENS1_25SingleTileBwdLPTSchedulerILb0ELi128ELb1EEEEEEEEEvNT_6ParamsE) ;  /* 0xffff17402c007950 */ /* 0x000fea0003c3ffff */
        .type           $_ZN7cutlass13device_kernelIN5flash19enable_sm80_to_sm89INS1_16FlashAttnBwdSm80INS1_25CollectiveMainloopBwdSm80ILi2ELi2EN4cute5tupleIJNS5_1CILi128EEES8_NS7_ILi64EEEEEENS_10bfloat16_tEfNS_4arch4Sm80ELb1ELb0ELb1ELb0ELb1ELb0ELb0ELb0ELi2ELi4ELi4ELi4ELb0EEENS1_21CollectiveEpilogueBwdISA_SB_SD_Li256ELb0ELb0ELi2EEENS1_25SingleTileBwdLPTSchedulerILb0ELi128ELb1EEEEEEEEEvNT_6ParamsE$_ZZN4cute6detail16composition_implINS_5tupleIJNS_1CILi8EEENS3_ILi2EEES5_S5_S4_S5_EEENS2_IJNS3_ILi1EEEiiiNS3_ILi72EEENS3_ILi512EEEEEENS2_IJNS2_IJS5_S5_S5_EEES5_NS2_IJNS3_ILi4EEES5_EEEEEENS2_IJNS2_IJS7_S9_S4_EEENS3_ILi4096EEENS2_IJNS3_ILi16EEENS3_ILi8192EEEEEEEEEEEDaRKT_RKT0_RKT1_RKT2_ENKUlRKT_RKT0_E_clISB_SF_EEDaSZ_S12_,@function
        .size           $_ZN7cutlass13device_kernelIN5flash19enable_sm80_to_sm89INS1_16FlashAttnBwdSm80INS1_25CollectiveMainloopBwdSm80ILi2ELi2EN4cute5tupleIJNS5_1CILi128EEES8_NS7_ILi64EEEEEENS_10bfloat16_tEfNS_4arch4Sm80ELb1ELb0ELb1ELb0ELb1ELb0ELb0ELb0ELi2ELi4ELi4ELi4ELb0EEENS1_21CollectiveEpilogueBwdISA_SB_SD_Li256ELb0ELb0ELi2EEENS1_25SingleTileBwdLPTSchedulerILb0ELi128ELb1EEEEEEEEEvNT_6ParamsE$_ZZN4cute6detail16composition_implINS_5tupleIJNS_1CILi8EEENS3_ILi2EEES5_S5_S4_S5_EEENS2_IJNS3_ILi1EEEiiiNS3_ILi72EEENS3_ILi512EEEEEENS2_IJNS2_IJS5_S5_S5_EEES5_NS2_IJNS3_ILi4EEES5_EEEEEENS2_IJNS2_IJS7_S9_S4_EEENS3_ILi4096EEENS2_IJNS3_ILi16EEENS3_ILi8192EEEEEEEEEEEDaRKT_RKT0_RKT1_RKT2_ENKUlRKT_RKT0_E_clISB_SF_EEDaSZ_S12_,($_ZN7cutlass13device_kernelIN5flash19enable_sm80_to_sm89INS1_16FlashAttnBwdSm80INS1_25CollectiveMainloopBwdSm80ILi2ELi2EN4cute5tupleIJNS5_1CILi128EEES8_NS7_ILi64EEEEEENS_10bfloat16_tEfNS_4arch4Sm80ELb1ELb0ELb1ELb0ELb1ELb0ELb0ELb0ELi2ELi4ELi4ELi4ELb0EEENS1_21CollectiveEpilogueBwdISA_SB_SD_Li256ELb0ELb0ELi2EEENS1_25SingleTileBwdLPTSchedulerILb0ELi128ELb1EEEEEEEEEvNT_6ParamsE$_ZZN4cute6detail16composition_implINS_5tupleIJNS_1CILi8EEENS3_ILi2EEES5_S5_S4_S5_EEENS2_IJNS3_ILi1EEEiiiNS3_ILi72EEENS3_ILi512EEEEEENS2_IJNS2_IJS5_S5_S5_EEES5_NS2_IJNS3_ILi4EEES5_EEEEEENS2_IJNS2_IJS7_S9_S4_EEENS3_ILi4096EEENS2_IJNS3_ILi16EEENS3_ILi8192EEEEEEEEEEEDaRKT_RKT0_RKT1_RKT2_ENKUlRKT_RKT0_E_clISD_SJ_EEDaSZ_S12_ - $_ZN7cutlass13device_kernelIN5flash19enable_sm80_to_sm89INS1_16FlashAttnBwdSm80INS1_25CollectiveMainloopBwdSm80ILi2ELi2EN4cute5tupleIJNS5_1CILi128EEES8_NS7_ILi64EEEEEENS_10bfloat16_tEfNS_4arch4Sm80ELb1ELb0ELb1ELb0ELb1ELb0ELb0ELb0ELi2ELi4ELi4ELi4ELb0EEENS1_21CollectiveEpilogueBwdISA_SB_SD_Li256ELb0ELb0ELi2EEENS1_25SingleTileBwdLPTSchedulerILb0ELi128ELb1EEEEEEEEEvNT_6ParamsE$_ZZN4cute6detail16composition_implINS_5tupleIJNS_1CILi8EEENS3_ILi2EEES5_S5_S4_S5_EEENS2_IJNS3_ILi1EEEiiiNS3_ILi72EEENS3_ILi512EEEEEENS2_IJNS2_IJS5_S5_S5_EEES5_NS2_IJNS3_ILi4EEES5_EEEEEENS2_IJNS2_IJS7_S9_S4_EEENS3_ILi4096EEENS2_IJNS3_ILi16EEENS3_ILi8192EEEEEEEEEEEDaRKT_RKT0_RKT1_RKT2_ENKUlRKT_RKT0_E_clISB_SF_EEDaSZ_S12_)
$_ZN7cutlass13device_kernelIN5flash19enable_sm80_to_sm89INS1_16FlashAttnBwdSm80INS1_25CollectiveMainloopBwdSm80ILi2ELi2EN4cute5tupleIJNS5_1CILi128EEES8_NS7_ILi64EEEEEENS_10bfloat16_tEfNS_4arch4Sm80ELb1ELb0ELb1ELb0ELb1ELb0ELb0ELb0ELi2ELi4ELi4ELi4ELb0EEENS1_21CollectiveEpilogueBwdISA_SB_SD_Li256ELb0ELb0ELi2EEENS1_25SingleTileBwdLPTSchedulerILb0ELi128ELb1EEEEEEEEEvNT_6ParamsE$_ZZN4cute6detail16composition_implINS_5tupleIJNS_1CILi8EEENS3_ILi2EEES5_S5_S4_S5_EEENS2_IJNS3_ILi1EEEiiiNS3_ILi72EEENS3_ILi512EEEEEENS2_IJNS2_IJS5_S5_S5_EEES5_NS2_IJNS3_ILi4EEES5_EEEEEENS2_IJNS2_IJS7_S9_S4_EEENS3_ILi4096EEENS2_IJNS3_ILi16EEENS3_ILi8192EEEEEEEEEEEDaRKT_RKT0_RKT1_RKT2_ENKUlRKT_RKT0_E_clISB_SF_EEDaSZ_S12_:
[----:B------:R-:W-:Y:S01]  /*e8c0*/  IADD3 R77, R1, 0x1680, RZ ;  /* 0x00001680014d7810 */ /* 0x000fe20007ffe0ff */
[----:B------:R-:W-:Y:S01]  /*e8d0*/  IMAD.MOV.U32 R72, RZ, RZ, R70 ;  /* 0x000000ffff487224 */ /* 0x000fe200078e0046 */
[----:B------:R-:W-:Y:S01]  /*e8e0*/  MOV R10, 0xe930 ;  /* 0x0000e930000a7802 */ /* 0x000fe20000000f00 */
[----:B------:R-:W-:Y:S01]  /*e8f0*/  IMAD.MOV.U32 R5, RZ, RZ, R65 ;  /* 0x000000ffff057224 */ /* 0x000fe200078e0041 */
[----:B------:R-:W-:-:S04]  /*e900*/  IADD3 R77, R77, c[0x0][0x20], RZ ;  /* 0x000008004d4d7a10 */ /* 0x000fc80007ffe0ff */
[----:B------:R-:W-:Y:S02]  /*e910*/  IADD3 R86, R77, 0x4, RZ ;  /* 0x000000044d567810 */ /* 0x000fe40007ffe0ff */
[----:B------:R-:W-:Y:S05]  /*e920*/  CALL.REL.NOINC `($_ZN7cutlass13device_kernelIN5flash19enable_sm80_to_sm89INS1_16FlashAttnBwdSm80INS1_25CollectiveMainloopBwdSm80ILi2ELi2EN4cute5tupleIJNS5_1CILi128EEES8_NS7_ILi64EEEEEENS_10bfloat16_tEfNS_4arch4Sm80ELb1ELb0ELb1ELb0ELb1ELb0ELb0ELb0ELi2ELi4ELi4ELi4ELb0EEENS1_21CollectiveEpilogueBwdISA_SB_SD_Li256ELb0ELb0ELi2EEENS1_25SingleTileBwdLPTSchedulerILb0ELi128ELb1EEEEEEEEEvNT_6ParamsE$_ZZN4cute6detail16composition_implINS_5tupleIJNS_1CILi8EEENS3_ILi2EEES5_S5_S4_S5_EEENS2_IJNS3_ILi1EEEiiiNS3_ILi72EEENS3_ILi512EEEEEENS2_IJS5_S5_S5_EEENS2_IJS7_S9_S4_EEEEEDaRKT_RKT0_RKT1_RKT2_ENKUlRKT_RKT0_E_clIS5_S4_EEDaSR_SU_) ;  /* 0x0000092000007944 */ /* 0x000fea0003c00000 */
[----:B-----5:R-:W-:Y:S02]  /*e930*/  MOV R3, R2 ;  /* 0x0000000200037202 */ /* 0x020fe40000000f00 */
[----:B------:R-:W-:Y:S02]  /*e940*/  MOV R2, 0xe960 ;  /* 0x0000e96000027802 */ /* 0x000fe40000000f00 */
[----:B-1----:R-:W-:Y:S05]  /*e950*/  CALL.REL.NOINC `($_ZN7cutlass13device_kernelIN5flash19enable_sm80_to_sm89INS1_16FlashAttnBwdSm80INS1_25CollectiveMainloopBwdSm80ILi2ELi2EN4cute5tupleIJNS5_1CILi128EEES8_NS7_ILi64EEEEEENS_10bfloat16_tEfNS_4arch4Sm80ELb1ELb0ELb1ELb0ELb1ELb0ELb0ELb0ELi2ELi4ELi4ELi4ELb0EEENS1_21CollectiveEpilogueBwdISA_SB_SD_Li256ELb0ELb0ELi2EEENS1_25SingleTileBwdLPTSchedulerILb0ELi128ELb1EEEEEEEEEvNT_6ParamsE$_ZN4cute3eso3ESOILb1ELb0EJNS_1CILi1EEENS2_ILi512EEEiEEC2ERKS3_RKS4_RKi) ;  /* 0xffffa16000007944 */ /* 0x002fea0003c3ffff */
[----:B------:R2:W5:Y:S01]  /*e960*/  LDL R2, [R1+0x1684] ;  /* 0x0016840001027983 */ /* 0x0005620000100800 */
[----:B------:R-:W-:-:S03]  /*e970*/  MOV R6, 0xe990 ;  /* 0x0000e99000067802 */ /* 0x000fc60000000f00 */
[----:B-12--5:R-:W-:Y:S05]  /*e980*/  CALL.REL.NOINC `($_ZN7cutlass13device_kernelIN5flash19enable_sm80_to_sm89INS1_16FlashAttnBwdSm80INS1_25CollectiveMainloopBwdSm80ILi2ELi2EN4cute5tupleIJNS5_1CILi128EEES8_NS7_ILi64EEEEEENS_10bfloat16_tEfNS_4arch4Sm80ELb1ELb0ELb1ELb0ELb1ELb0ELb0ELb0ELi2ELi4ELi4ELi4ELb0EEENS1_21CollectiveEpilogueBwdISA_SB_SD_Li256ELb0ELb0ELi2EEENS1_25SingleTileBwdLPTSchedulerILb0ELi128ELb1EEEEEEEEEvNT_6ParamsE$_ZN4cute5tupleIJNS0_IJNS_1CILi2EEES2_S2_EEENS0_IJNS1_ILi1EEENS1_ILi512EEEiEEEEEC2ERKS3_RKS6_) ;  /* 0xffffd34000007944 */ /* 0x026fea0003c3ffff */
[----:B------:R1:W5:Y:S01]  /*e990*/  LDL R77, [R1+0x1680] ;  /* 0x00168000014d7983 */ /* 0x0003620000100800 */
[----:B------:R-:W-:-:S04]  /*e9a0*/  MOV R91, 0x0 ;  /* 0x00000000005b7802 */ /* 0x000fc80000000f00 */
[----:B------:R-:W-:Y:S05]  /*e9b0*/  RET.REL.NODEC R90 `(_ZN7cutlass13device_kernelIN5flash19enable_sm80_to_sm89INS1_16FlashAttnBwdSm80INS1_25CollectiveMainloopBwdSm80ILi2ELi2EN4cute5tupleIJNS5_1CILi128EEES8_NS7_ILi64EEEEEENS_10bfloat16_tEfNS_4arch4Sm80ELb1ELb0ELb1ELb0ELb1ELb0ELb0ELb0ELi2ELi4ELi4ELi4ELb0EEENS1_21CollectiveEpilogueBwdISA_SB_SD_Li256ELb0ELb0ELi2EEENS1_25SingleTileBwdLPTSchedulerILb0ELi128ELb1EEEEEEEEEvNT_6ParamsE) ;  /* 0xffff16405a007950 */ /* 0x000fea0003c3ffff */
        .type           $_ZN7cutlass13device_kernelIN5flash19enable_sm80_to_sm89INS1_16FlashAttnBwdSm80INS1_25CollectiveMainloopBwdSm80ILi2ELi2EN4cute5tupleIJNS5_1CILi128EEES8_NS7_ILi64EEEEEENS_10bfloat16_tEfNS_4arch4Sm80ELb1ELb0ELb1ELb0ELb1ELb0ELb0ELb0ELi2ELi4ELi4ELi4ELb0EEENS1_21CollectiveEpilogueBwdISA_SB_SD_Li256ELb0ELb0ELi2EEENS1_25SingleTileBwdLPTSchedulerILb0ELi128ELb1EEEEEEEEEvNT_6ParamsE$_ZZN4cute6detail16composition_implINS_5tupleIJNS_1CILi8EEENS3_ILi2EEES5_S5_S4_S5_EEENS2_IJNS3_ILi1EEEiiiNS3_ILi72EEENS3_ILi512EEEEEENS2_IJNS2_IJS5_S5_S5_EEES5_NS2_IJNS3_ILi4EEES5_EEEEEENS2_IJNS2_IJS7_S9_S4_EEENS3_ILi4096EEENS2_IJNS3_ILi16EEENS3_ILi8192EEEEEEEEEEEDaRKT_RKT0_RKT1_RKT2_ENKUlRKT_RKT0_E_clISD_SJ_EEDaSZ_S12_,@function
        .size           $_ZN7cutlass13device_kernelIN5flash19enable_sm80_to_sm89INS1_16FlashAttnBwdSm80INS1_25CollectiveMainloopBwdSm80ILi2ELi2EN4cute5tupleIJNS5_1CILi128EEES8_NS7_ILi64EEEEEENS_10bfloat16_tEfNS_4arch4Sm80ELb1ELb0ELb1ELb0ELb1ELb0ELb0ELb0ELi2ELi4ELi4ELi4ELb0EEENS1_21CollectiveEpilogueBwdISA_SB_SD_Li256ELb0ELb0ELi2EEENS1_25SingleTileBwdLPTSchedulerILb0ELi128ELb1EEEEEEEEEvNT_6ParamsE$_ZZN4cute6detail16composition_implINS_5tupleIJNS_1CILi8EEENS3_ILi2EEES5_S5_S4_S5_EEENS2_IJNS3_ILi1EEEiiiNS3_ILi72EEENS3_ILi512EEEEEENS2_IJNS2_IJS5_S5_S5_EEES5_NS2_IJNS3_ILi4EEES5_EEEEEENS2_IJNS2_IJS7_S9_S4_EEENS3_ILi4096EEENS2_IJNS3_ILi16EEENS3_ILi8192EEEEEEEEEEEDaRKT_RKT0_RKT1_RKT2_ENKUlRKT_RKT0_E_clISD_SJ_EEDaSZ_S12_,($_ZN7cutlass13device_kernelIN5flash19enable_sm80_to_sm89INS1_16FlashAttnBwdSm80INS1_25CollectiveMainloopBwdSm80ILi2ELi2EN4cute5tupleIJNS5_1CILi128EEES8_NS7_ILi64EEEEEENS_10bfloat16_tEfNS_4arch4Sm80ELb1ELb0ELb1ELb0ELb1ELb0ELb0ELb0ELi2ELi4ELi4ELi4ELb0EEENS1_21CollectiveEpilogueBwdISA_SB_SD_Li256ELb0ELb0ELi2EEENS1_25SingleTileBwdLPTSchedulerILb0ELi128ELb1EEEEEEEEEvNT_6ParamsE$_ZZN4cute6detail16composition_implINS_5tupleIJNS_1CILi8EEENS3_ILi2EEES5_S5_S4_S5_EEENS2_IJNS3_ILi1EEEiiiNS3_ILi72EEENS3_ILi512EEEEEENS2_IJNS2_IJS5_S5_S5_EEES5_NS3_ILi4EEEEEENS2_IJNS2_IJS7_S9_S4_EEENS3_ILi4096EEENS3_ILi16EEEEEEEEDaRKT_RKT0_RKT1_RKT2_ENKUlRKT_RKT0_E_clISB_SE_EEDaSW_SZ_ - $_ZN7cutlass13device_kernelIN5flash19enable_sm80_to_sm89INS1_16FlashAttnBwdSm80INS1_25CollectiveMainloopBwdSm80ILi2ELi2EN4cute5tupleIJNS5_1CILi128EEES8_NS7_ILi64EEEEEENS_10bfloat16_tEfNS_4arch4Sm80ELb1ELb0ELb1ELb0ELb1ELb0ELb0ELb0ELi2ELi4ELi4ELi4ELb0EEENS1_21CollectiveEpilogueBwdISA_SB_SD_Li256ELb0ELb0ELi2EEENS1_25SingleTileBwdLPTSchedulerILb0ELi128ELb1EEEEEEEEEvNT_6ParamsE$_ZZN4cute6detail16composition_implINS_5tupleIJNS_1CILi8EEENS3_ILi2EEES5_S5_S4_S5_EEENS2_IJNS3_ILi1EEEiiiNS3_ILi72EEENS3_ILi512EEEEEENS2_IJNS2_IJS5_S5_S5_EEES5_NS2_IJNS3_ILi4EEES5_EEEEEENS2_IJNS2_IJS7_S9_S4_EEENS3_ILi4096EEENS2_IJNS3_ILi16EEENS3_ILi8192EEEEEEEEEEEDaRKT_RKT0_RKT1_RKT2_ENKUlRKT_RKT0_E_clISD_SJ_EEDaSZ_S12_)
$_ZN7cutlass13device_kernelIN5flash19enable_sm80_to_sm89INS1_16FlashAttnBwdSm80INS1_25CollectiveMainloopBwdSm80ILi2ELi2EN4cute5tupleIJNS5_1CILi128EEES8_NS7_ILi64EEEEEENS_10bfloat16_tEfNS_4arch4Sm80ELb1ELb0ELb1ELb0ELb1ELb0ELb0ELb0ELi2ELi4ELi4ELi4ELb0EEENS1_21CollectiveEpilogueBwdISA_SB_SD_Li256ELb0ELb0ELi2EEENS1_25SingleTileBwdLPTSchedulerILb0ELi128ELb1EEEEEEEEEvNT_6ParamsE$_ZZN4cute6detail16composition_implINS_5tupleIJNS_1CILi8EEENS3_ILi2EEES5_S5_S4_S5_EEENS2_IJNS3_ILi1EEEiiiNS3_ILi72EEENS3_ILi512EEEEEENS2_IJNS2_IJS5_S5_S5_EEES5_NS2_IJNS3_ILi4EEES5_EEEEEENS2_IJNS2_IJS7_S9_S4_EEENS3_ILi4096EEENS2_IJNS3_ILi16EEENS3_ILi8192EEEEEEEEEEEDaRKT_RKT0_RKT1_RKT2_ENKUlRKT_RKT0_E_clISD_SJ_EEDaSZ_S12_:
[----:B------:R-:W-:Y:S01]  /*e9c0*/  IADD3 R2, R1, 0x1680, RZ ;  /* 0x0000168001027810 */ /* 0x000fe20007ffe0ff */
[----:B------:R-:W-:Y:S01]  /*e9d0*/  IMAD.MOV.U32 R3, RZ, RZ, R65 ;  /* 0x000000ffff037224 */ /* 0x000fe200078e0041 */
[----:B------:R-:W-:Y:S02]  /*e9e0*/  MOV R92, 0xea10 ;  /* 0x0000ea10005c7802 */ /* 0x000fe40000000f00 */
[----:B------:R-:W-:Y:S02]  /*e9f0*/  IADD3 R65, R2, c[0x0][0x20], RZ ;  /* 0x0000080002417a10 */ /* 0x000fe40007ffe0ff */
[----:B------:R-:W-:Y:S05]  /*ea00*/  CALL.REL.NOINC `($_ZN7cutlass13device_kernelIN5flash19enable_sm80_to_sm89INS1_16FlashAttnBwdSm80INS1_25CollectiveMainloopBwdSm80ILi2ELi2EN4cute5tupleIJNS5_1CILi128EEES8_NS7_ILi64EEEEEENS_10bfloat16_tEfNS_4arch4Sm80ELb1ELb0ELb1ELb0ELb1ELb0ELb0ELb0ELi2ELi4ELi4ELi4ELb0EEENS1_21CollectiveEpilogueBwdISA_SB_SD_Li256ELb0ELb0ELi2EEENS1_25SingleTileBwdLPTSchedulerILb0ELi128ELb1EEEEEEEEEvNT_6ParamsE$_ZZN4cute6detail16composition_implINS_5tupleIJNS_1CILi8EEENS3_ILi2EEES5_S5_S4_S5_EEENS2_IJNS3_ILi1EEEiiiNS3_ILi72EEENS3_ILi512EEEEEENS2_IJNS3_ILi4EEES5_EEENS2_IJNS3_ILi16EEENS3_ILi8192EEEEEEEEDaRKT_RKT0_RKT1_RKT2_ENKUlRKT_RKT0_E_clISB_SD_EEDaSU_SX_) ;  /* 0x000003a000007944 */ /* 0x000fea0003c00000 */
[----:B------:R-:W-:Y:S02]  /*ea10*/  MOV R6, 0xea30 ;  /* 0x0000ea3000067802 */ /* 0x000fe40000000f00 */
[----:B-1---5:R-:W-:Y:S05]  /*ea20*/  CALL.REL.NOINC `($_ZN7cutlass13device_kernelIN5flash19enable_sm80_to_sm89INS1_16FlashAttnBwdSm80INS1_25CollectiveMainloopBwdSm80ILi2ELi2EN4cute5tupleIJNS5_1CILi128EEES8_NS7_ILi64EEEEEENS_10bfloat16_tEfNS_4arch4Sm80ELb1ELb0ELb1ELb0ELb1ELb0ELb0ELb0ELi2ELi4ELi4ELi4ELb0EEENS1_21CollectiveEpilogueBwdISA_SB_SD_Li256ELb0ELb0ELi2EEENS1_25SingleTileBwdLPTSchedulerILb0ELi128ELb1EEEEEEEEEvNT_6ParamsE$_ZN4cute3eso3ESOILb0ELb1EJNS_5tupleIJiiEEENS_1CILi8192EEEEEC2ERKS3_RKS5_) ;  /* 0xffff978000007944 */ /* 0x022fea0003c3ffff */
[----:B-1----:R1:W5:Y:S01]  /*ea30*/  LDL.64 R2, [R1+0x1680] ;  /* 0x0016800001027983 */ /* 0x0023620000100a00 */
[----:B------:R-:W-:-:S03]  /*ea40*/  MOV R8, 0xea60 ;  /* 0x0000ea6000087802 */ /* 0x000fc60000000f00 */
[----:B-1---5:R-:W-:Y:S05]  /*ea50*/  CALL.REL.NOINC `($_ZN7cutlass13device_kernelIN5flash19enable_sm80_to_sm89INS1_16FlashAttnBwdSm80INS1_25CollectiveMainloopBwdSm80ILi2ELi2EN4cute5tupleIJNS5_1CILi128EEES8_NS7_ILi64EEEEEENS_10bfloat16_tEfNS_4arch4Sm80ELb1ELb0ELb1ELb0ELb1ELb0ELb0ELb0ELi2ELi4ELi4ELi4ELb0EEENS1_21CollectiveEpilogueBwdISA_SB_SD_Li256ELb0ELb0ELi2EEENS1_25SingleTileBwdLPTSchedulerILb0ELi128ELb1EEEEEEEEEvNT_6ParamsE$_ZN4cute5tupleIJNS0_IJNS0_IJNS_1CILi2EEES2_EEES2_EEENS0_IJNS0_IJiiEEENS1_ILi8192EEEEEEEEC2ERKS4_RKS7_) ;  /* 0xffffcd4000007944 */ /* 0x022fea0003c3ffff */
[----:B-1----:R1:W5:Y:S01]  /*ea60*/  LDL.64 R2, [R1+0x1680] ;  /* 0x0016800001027983 */ /* 0x0023620000100a00 */
[----:B------:R-:W-:-:S04]  /*ea70*/  MOV R87, 0x0 ;  /* 0x0000000000577802 */ /* 0x000fc80000000f00 */
[----:B------:R-:W-:Y:S05]  /*ea80*/  RET.REL.NODEC R86 `(_ZN7cutlass13device_kernelIN5flash19enable_sm80_to_sm89INS1_16FlashAttnBwdSm80INS1_25CollectiveMainloopBwdSm80ILi2ELi2EN4cute5tupleIJNS5_1CILi128EEES8_NS7_ILi64EEEEEENS_10bfloat16_tEfNS_4arch4Sm80ELb1ELb0ELb1ELb0ELb1ELb0ELb0ELb0ELi2ELi4ELi4ELi4ELb0EEENS1_21CollectiveEpilogueBwdISA_SB_SD_Li256ELb0ELb0ELi2EEENS1_25SingleTileBwdLPTSchedulerILb0ELi128ELb1EEEEEEEEEvNT_6ParamsE) ;  /* 0xffff157056007950 */ /* 0x000fea0003c3ffff */
        .type           $_ZN7cutlass13device_kernelIN5flash19enable_sm80_to_sm89INS1_16FlashAttnBwdSm80INS1_25CollectiveMainloopBwdSm80ILi2ELi2EN4cute5tupleIJNS5_1CILi128EEES8_NS7_ILi64EEEEEENS_10bfloat16_tEfNS_4arch4Sm80ELb1ELb0ELb1ELb0ELb1ELb0ELb0ELb0ELi2ELi4ELi4ELi4ELb0EEENS1_21CollectiveEpilogueBwdISA_SB_SD_Li256ELb0ELb0ELi2EEENS1_25SingleTileBwdLPTSchedulerILb0ELi128ELb1EEEEEEEEEvNT_6ParamsE$_ZZN4cute6detail16composition_implINS_5tupleIJNS_1CILi8EEENS3_ILi2EEES5_S5_S4_S5_EEENS2_IJNS3_ILi1EEEiiiNS3_ILi72EEENS3_ILi512EEEEEENS2_IJNS2_IJS5_S5_S5_EEES5_NS3_ILi4EEEEEENS2_IJNS2_IJS7_S9_S4_EEENS3_ILi4096EEENS3_ILi16EEEEEEEEDaRKT_RKT0_RKT1_RKT2_ENKUlRKT_RKT0_E_clISB_SE_EEDaSW_SZ_,@function
        .size           $_ZN7cutlass13device_kernelIN5flash19enable_sm80_to_sm89INS1_16FlashAttnBwdSm80INS1_25CollectiveMainloopBwdSm80ILi2ELi2EN4cute5tupleIJNS5_1CILi128EEES8_NS7_ILi64EEEEEENS_10bfloat16_tEfNS_4arch4Sm80ELb1ELb0ELb1ELb0ELb1ELb0ELb0ELb0ELi2ELi4ELi4ELi4ELb0EEENS1_21CollectiveEpilogueBwdISA_SB_SD_Li256ELb0ELb0ELi2EEENS1_25SingleTileBwdLPTSchedulerILb0ELi128ELb1EEEEEEEEEvNT_6ParamsE$_ZZN4cute6detail16composition_implINS_5tupleIJNS_1CILi8EEENS3_ILi2EEES5_S5_S4_S5_EEENS2_IJNS3_ILi1EEEiiiNS3_ILi72EEENS3_ILi512EEEEEENS2_IJNS2_IJS5_S5_S5_EEES5_NS3_ILi4EEEEEENS2_IJNS2_IJS7_S9_S4_EEENS3_ILi4096EEENS3_ILi16EEEEEEEEDaRKT_RKT0_RKT1_RKT2_ENKUlRKT_RKT0_E_clISB_SE_EEDaSW_SZ_,($_ZN7cutlass13device_kernelIN5flash19enable_sm80_to_sm89INS1_16FlashAttnBwdSm80INS1_25CollectiveMainloopBwdSm80ILi2ELi2EN4cute5tupleIJNS5_1CILi128EEES8_NS7_ILi64EEEEEENS_10bfloat16_tEfNS_4arch4Sm80ELb1ELb0ELb1ELb0ELb1ELb0ELb0ELb0ELi2ELi4ELi4ELi4ELb0EEENS1_21CollectiveEpilogueBwdISA_SB_SD_Li256ELb0ELb0ELi2EEENS1_25SingleTileBwdLPTSchedulerILb0ELi128ELb1EEEEEEEEEvNT_6ParamsE$_ZZN4cute6detail16composition_implINS_5tupleIJNS_1CILi8EEENS3_ILi2EEES5_S5_S4_S5_EEENS2_IJNS3_ILi1EEEiiiNS3_ILi72EEENS3_ILi512EEEEEENS2_IJNS2_IJS5_S5_S5_EEES5_NS3_ILi4EEEEEENS2_IJNS2_IJS7_S9_S4_EEENS3_ILi4096EEENS3_ILi16EEEEEEEEDaRKT_RKT0_RKT1_RKT2_ENKUlRKT_RKT0_E_clISC_SG_EEDaSW_SZ_ - $_ZN7cutlass13device_kernelIN5flash19enable_sm80_to_sm89INS1_16FlashAttnBwdSm80INS1_25CollectiveMainloopBwdSm80ILi2ELi2EN4cute5tupleIJNS5_1CILi128EEES8_NS7_ILi64EEEEEENS_10bfloat16_tEfNS_4arch4Sm80ELb1ELb0ELb1ELb0ELb1ELb0ELb0ELb0ELi2ELi4ELi4ELi4ELb0EEENS1_21CollectiveEpilogueBwdISA_SB_SD_Li256ELb0ELb0ELi2EEENS1_25SingleTileBwdLPTSchedulerILb0ELi128ELb1EEEEEEEEEvNT_6ParamsE$_ZZN4cute6detail16composition_implINS_5tupleIJNS_1CILi8EEENS3_ILi2EEES5_S5_S4_S5_EEENS2_IJNS3_ILi1EEEiiiNS3_ILi72EEENS3_ILi512EEEEEENS2_IJNS2_IJS5_S5_S5_EEES5_NS3_ILi4EEEEEENS2_IJNS2_IJS7_S9_S4_EEENS3_ILi4096EEENS3_ILi16EEEEEEEEDaRKT_RKT0_RKT1_RKT2_ENKUlRKT_RKT0_E_clISB_SE_EEDaSW_SZ_)
$_ZN7cutlass13device_kernelIN5flash19enable_sm80_to_sm89INS1_16FlashAttnBwdSm80INS1_25CollectiveMainloopBwdSm80ILi2ELi2EN4cute5tupleIJNS5_1CILi128EEES8_NS7_ILi64EEEEEENS_10bfloat16_tEfNS_4arch4Sm80ELb1ELb0ELb1ELb0ELb1ELb0ELb0ELb0ELi2ELi4ELi4ELi4ELb0EEENS1_21CollectiveEpilogueBwdISA_SB_SD_Li256ELb0ELb0ELi2EEENS1_25SingleTileBwdLPTSchedulerILb0ELi128ELb1EEEEEEEEEvNT_6ParamsE$_ZZN4cute6detail16composition_implINS_5tupleIJNS_1CILi8EEENS3_ILi2EEES5_S5_S4_S5_EEENS2_IJNS3_ILi1EEEiiiNS3_ILi72EEENS3_ILi512EEEEEENS2_IJNS2_IJS5_S5_S5_EEES5_NS3_ILi4EEEEEENS2_IJNS2_IJS7_S9_S4_EEENS3_ILi4096EEENS3_ILi16EEEEEEEEDaRKT_RKT0_RKT1_RKT2_ENKUlRKT_RKT0_E_clISB_SE_EEDaSW_SZ_:
[----:B------:R-:W-:Y:S01]  /*ea90*/  IADD3 R36, R1, 0x1380, RZ ;  /* 0x0000138001247810 */ /* 0x000fe20007ffe0ff */
[----:B------:R-:W-:Y:S01]  /*eaa0*/  IMAD.MOV.U32 R59, RZ, RZ, R58 ;  /* 0x000000ffff3b7224 */ /* 0x000fe200078e003a */
[----:B------:R-:W-:Y:S02]  /*eab0*/  MOV R10, 0xeaf0 ;  /* 0x0000eaf0000a7802 */ /* 0x000fe40000000f00 */
[----:B------:R-:W-:-:S04]  /*eac0*/  IADD3 R36, R36, c[0x0][0x20], RZ ;  /* 0x0000080024247a10 */ /* 0x000fc80007ffe0ff */
[----:B------:R-:W-:Y:S02]  /*ead0*/  IADD3 R55, R36, 0x4, RZ ;  /* 0x0000000424377810 */ /* 0x000fe40007ffe0ff */
[----:B------:R-:W-:Y:S05]  /*eae0*/  CALL.REL.NOINC `($_ZN7cutlass13device_kernelIN5flash19enable_sm80_to_sm89INS1_16FlashAttnBwdSm80INS1_25CollectiveMainloopBwdSm80ILi2ELi2EN4cute5tupleIJNS5_1CILi128EEES8_NS7_ILi64EEEEEENS_10bfloat16_tEfNS_4arch4Sm80ELb1ELb0ELb1ELb0ELb1ELb0ELb0ELb0ELi2ELi4ELi4ELi4ELb0EEENS1_21CollectiveEpilogueBwdISA_SB_SD_Li256ELb0ELb0ELi2EEENS1_25SingleTileBwdLPTSchedulerILb0ELi128ELb1EEEEEEEEEvNT_6ParamsE$_ZZN4cute6detail16composition_implINS_5tupleIJNS_1CILi8EEENS3_ILi2EEES5_S5_S4_S5_EEENS2_IJNS3_ILi1EEEiiiNS3_ILi72EEENS3_ILi512EEEEEENS2_IJS5_S5_S5_EEENS2_IJS7_S9_S4_EEEEEDaRKT_RKT0_RKT1_RKT2_ENKUlRKT_RKT0_E_clIS5_S4_EEDaSR_SU_) ;  /* 0x0000076000007944 */ /* 0x000fea0003c00000 */
[----:B-----5:R-:W-:Y:S01]  /*eaf0*/  MOV R3, R2 ;  /* 0x0000000200037202 */ /* 0x020fe20000000f00 */
[----:B------:R-:W-:Y:S01]  /*eb00*/  IMAD.MOV.U32 R86, RZ, RZ, R55 ;  /* 0x000000ffff567224 */ /* 0x000fe200078e0037 */
[----:B------:R-:W-:Y:S02]  /*eb10*/  MOV R2, 0xeb30 ;  /* 0x0000eb3000027802 */ /* 0x000fe40000000f00 */
[----:B-1----:R-:W-:Y:S05]  /*eb20*/  CALL.REL.NOINC `($_ZN7cutlass13device_kernelIN5flash19enable_sm80_to_sm89INS1_16FlashAttnBwdSm80INS1_25CollectiveMainloopBwdSm80ILi2ELi2EN4cute5tupleIJNS5_1CILi128EEES8_NS7_ILi64EEEEEENS_10bfloat16_tEfNS_4arch4Sm80ELb1ELb0ELb1ELb0ELb1ELb0ELb0ELb0ELi2ELi4ELi4ELi4ELb0EEENS1_21CollectiveEpilogueBwdISA_SB_SD_Li256ELb0ELb0ELi2EEENS1_25SingleTileBwdLPTSchedulerILb0ELi128ELb1EEEEEEEEEvNT_6ParamsE$_ZN4cute3eso3ESOILb1ELb0EJNS_1CILi1EEENS2_ILi512EEEiEEC2ERKS3_RKS4_RKi) ;  /* 0xffff9f9000007944 */ /* 0x002fea0003c3ffff */
[----:B------:R2:W5:Y:S01]  /*eb30*/  LDL R2, [R1+0x1384] ;  /* 0x0013840001027983 */ /* 0x0005620000100800 */
[----:B------:R-:W-:Y:S02]  /*eb40*/  MOV R77, R36 ;  /* 0x00000024004d7202 */ /* 0x000fe40000000f00 */
[----:B------:R-:W-:Y:S02]  /*eb50*/  MOV R6, 0xeb70 ;  /* 0x0000eb7000067802 */ /* 0x000fe40000000f00 */
[----:B-12--5:R-:W-:Y:S05]  /*eb60*/  CALL.REL.NOINC `($_ZN7cutlass13device_kernelIN5flash19enable_sm80_to_sm89INS1_16FlashAttnBwdSm80INS1_25CollectiveMainloopBwdSm80ILi2ELi2EN4cute5tupleIJNS5_1CILi128EEES8_NS7_ILi64EEEEEENS_10bfloat16_tEfNS_4arch4Sm80ELb1ELb0ELb1ELb0ELb1ELb0ELb0ELb0ELi2ELi4ELi4ELi4ELb0EEENS1_21CollectiveEpilogueBwdISA_SB_SD_Li256ELb0ELb0ELi2EEENS1_25SingleTileBwdLPTSchedulerILb0ELi128ELb1EEEEEEEEEvNT_6ParamsE$_ZN4cute5tupleIJNS0_IJNS_1CILi2EEES2_S2_EEENS0_IJNS1_ILi1EEENS1_ILi512EEEiEEEEEC2ERKS3_RKS6_) ;  /* 0xffffd16000007944 */ /* 0x026fea0003c3ffff */
[----:B------:R1:W5:Y:S01]  /*eb70*/  LDL R36, [R1+0x1380] ;  /* 0x0013800001247983 */ /* 0x0003620000100800 */
[----:B------:R-:W-:-:S04]  /*eb80*/  MOV R63, 0x0 ;  /* 0x00000000003f7802 */ /* 0x000fc80000000f00 */
[----:B------:R-:W-:Y:S05]  /*eb90*/  RET.REL.NODEC R62 `(_ZN7cutlass13device_kernelIN5flash19enable_sm80_to_sm89INS1_16FlashAttnBwdSm80INS1_25CollectiveMainloopBwdSm80ILi2ELi2EN4cute5tupleIJNS5_1CILi128EEES8_NS7_ILi64EEEEEENS_10bfloat16_tEfNS_4arch4Sm80ELb1ELb0ELb1ELb0ELb1ELb0ELb0ELb0ELi2ELi4ELi4ELi4ELb0EEENS1_21CollectiveEpilogueBwdISA_SB_SD_Li256ELb0ELb0ELi2EEENS1_25SingleTileBwdLPTSchedulerILb0ELi128ELb1EEEEEEEEEvNT_6ParamsE) ;  /* 0xffff14603e007950 */ /* 0x000fea0003c3ffff */
        .type           $_ZN7cutlass13device_kernelIN5flash19enable_sm80_to_sm89INS1_16FlashAttnBwdSm80INS1_25CollectiveMainloopBwdSm80ILi2ELi2EN4cute5tupleIJNS5_1CILi128EEES8_NS7_ILi64EEEEEENS_10bfloat16_tEfNS_4arch4Sm80ELb1ELb0ELb1ELb0ELb1ELb0ELb0ELb0ELi2ELi4ELi4ELi4ELb0EEENS1_21CollectiveEpilogueBwdISA_SB_SD_Li256ELb0ELb0ELi2EEENS1_25SingleTileBwdLPTSchedulerILb0ELi128ELb1EEEEEEEEEvNT_6ParamsE$_ZZN4cute6detail16composition_implINS_5tupleIJNS_1CILi8EEENS3_ILi2EEES5_S5_S4_S5_EEENS2_IJNS3_ILi1EEEiiiNS3_ILi72EEENS3_ILi512EEEEEENS2_IJNS2_IJS5_S5_S5_EEES5_NS3_ILi4EEEEEENS2_IJNS2_IJS7_S9_S4_EEENS3_ILi4096EEENS3_ILi16EEEEEEEEDaRKT_RKT0_RKT1_RKT2_ENKUlRKT_RKT0_E_clISC_SG_EEDaSW_SZ_,@function
        .size           $_ZN7cutlass13device_kernelIN5flash19enable_sm80_to_sm89INS1_16FlashAttnBwdSm80INS1_25CollectiveMainloopBwdSm80ILi2ELi2EN4cute5tupleIJNS5_1CILi128EEES8_NS7_ILi64EEEEEENS_10bfloat16_tEfNS_4arch4Sm80ELb1ELb0ELb1ELb0ELb1ELb0ELb0ELb0ELi2ELi4ELi4ELi4ELb0EEENS1_21CollectiveEpilogueBwdISA_SB_SD_Li256ELb0ELb0ELi2EEENS1_25SingleTileBwdLPTSchedulerILb0ELi128ELb1EEEEEEEEEvNT_6ParamsE$_ZZN4cute6detail16composition_implINS_5tupleIJNS_1CILi8EEENS3_ILi2EEES5_S5_S4_S5_EEENS2_IJNS3_ILi1EEEiiiNS3_ILi72EEENS3_ILi512EEEEEENS2_IJNS2_IJS5_S5_S5_EEES5_NS3_ILi4EEEEEENS2_IJNS2_IJS7_S9_S4_EEENS3_ILi4096EEENS3_ILi16EEEEEEEEDaRKT_RKT0_RKT1_RKT2_ENKUlRKT_RKT0_E_clISC_SG_EEDaSW_SZ_,($_ZN7cutlass13device_kernelIN5flash19enable_sm80_to_sm89INS1_16FlashAttnBwdSm80INS1_25CollectiveMainloopBwdSm80ILi2ELi2EN4cute5tupleIJNS5_1CILi128EEES8_NS7_ILi64EEEEEENS_10bfloat16_tEfNS_4arch4Sm80ELb1ELb0ELb1ELb0ELb1ELb0ELb0ELb0ELi2ELi4ELi4ELi4ELb0EEENS1_21CollectiveEpilogueBwdISA_SB_SD_Li256ELb0ELb0ELi2EEENS1_25SingleTileBwdLPTSchedulerILb0ELi128ELb1EEEEEEEEEvNT_6ParamsE$_ZZN4cute6detail16composition_implINS_5tupleIJNS_1CILi8EEENS3_ILi2EEES5_S5_S4_S5_EEENS2_IJNS3_ILi1EEEiiiNS3_ILi72EEENS3_ILi512EEEEEENS2_IJNS3_ILi4EEES5_EEENS2_IJNS3_ILi16EEENS3_ILi8192EEEEEEEEDaRKT_RKT0_RKT1_RKT2_ENKUlRKT_RKT0_E_clISB_SD_EEDaSU_SX_ - $_ZN7cutlass13device_kernelIN5flash19enable_sm80_to_sm89INS1_16FlashAttnBwdSm80INS1_25CollectiveMainloopBwdSm80ILi2ELi2EN4cute5tupleIJNS5_1CILi128EEES8_NS7_ILi64EEEEEENS_10bfloat16_tEfNS_4arch4Sm80ELb1ELb0ELb1ELb0ELb1ELb0ELb0ELb0ELi2ELi4ELi4ELi4ELb0EEENS1_21CollectiveEpilogueBwdISA_SB_SD_Li256ELb0ELb0ELi2EEENS1_25SingleTileBwdLPTSchedulerILb0ELi128ELb1EEEEEEEEEvNT_6ParamsE$_ZZN4cute6detail16composition_implINS_5tupleIJNS_1CILi8EEENS3_ILi2EEES5_S5_S4_S5_EEENS2_IJNS3_ILi1EEEiiiNS3_ILi72EEENS3_ILi512EEEEEENS2_IJNS2_IJS5_S5_S5_EEES5_NS3_ILi4EEEEEENS2_IJNS2_IJS7_S9_S4_EEENS3_ILi4096EEENS3_ILi16EEEEEEEEDaRKT_RKT0_RKT1_RKT2_ENKUlRKT_RKT0_E_clISC_SG_EEDaSW_SZ_)
$_ZN7cutlass13device_kernelIN5flash19enable_sm80_to_sm89INS1_16FlashAttnBwdSm80INS1_25CollectiveMainloopBwdSm80ILi2ELi2EN4cute5tupleIJNS5_1CILi128EEES8_NS7_ILi64EEEEEENS_10bfloat16_tEfNS_4arch4Sm80ELb1ELb0ELb1ELb0ELb1ELb0ELb0ELb0ELi2ELi4ELi4ELi4ELb0EEENS1_21CollectiveEpilogueBwdISA_SB_SD_Li256ELb0ELb0ELi2EEENS1_25SingleTileBwdLPTSchedulerILb0ELi128ELb1EEEEEEEEEvNT_6ParamsE$_ZZN4cute6detail16composition_implINS_5tupleIJNS_1CILi8EEENS3_ILi2EEES5_S5_S4_S5_EEENS2_IJNS3_ILi1EEEiiiNS3_ILi72EEENS3_ILi512EEEEEENS2_IJNS2_IJS5_S5_S5_EEES5_NS3_ILi4EEEEEENS2_IJNS2_IJS7_S9_S4_EEENS3_ILi4096EEENS3_ILi16EEEEEEEEDaRKT_RKT0_RKT1_RKT2_ENKUlRKT_RKT0_E_clISC_SG_EEDaSW_SZ_:
        /* <DEDUP_REMOVED lines=33> */
        .type           $_ZN7cutlass13device_kernelIN5flash19enable_sm80_to_sm89INS1_16FlashAttnBwdSm80INS1_25CollectiveMainloopBwdSm80ILi2ELi2EN4cute5tupleIJNS5_1CILi128EEES8_NS7_ILi64EEEEEENS_10bfloat16_tEfNS_4arch4Sm80ELb1ELb0ELb1ELb0ELb1ELb0ELb0ELb0ELi2ELi4ELi4ELi4ELb0EEENS1_21CollectiveEpilogueBwdISA_SB_SD_Li256ELb0ELb0ELi2EEENS1_25SingleTileBwdLPTSchedulerILb0ELi128ELb1EEEEEEEEEvNT_6ParamsE$_ZZN4cute6detail16composition_implINS_5tupleIJNS_1CILi8EEENS3_ILi2EEES5_S5_S4_S5_EEENS2_IJNS3_ILi1EEEiiiNS3_ILi72EEENS3_ILi512EEEEEENS2_IJNS3_ILi4EEES5_EEENS2_IJNS3_ILi16EEENS3_ILi8192EEEEEEEEDaRKT_RKT0_RKT1_RKT2_ENKUlRKT_RKT0_E_clISB_SD_EEDaSU_SX_,@function
        .size           $_ZN7cutlass13device_kernelIN5flash19enable_sm80_to_sm89INS1_16FlashAttnBwdSm80INS1_25CollectiveMainloopBwdSm80ILi2ELi2EN4cute5tupleIJNS5_1CILi128EEES8_NS7_ILi64EEEEEENS_10bfloat16_tEfNS_4arch4Sm80ELb1ELb0ELb1ELb0ELb1ELb0ELb0ELb0ELi2ELi4ELi4ELi4ELb0EEENS1_21CollectiveEpilogueBwdISA_SB_SD_Li256ELb0ELb0ELi2EEENS1_25SingleTileBwdLPTSchedulerILb0ELi128ELb1EEEEEEEEEvNT_6ParamsE$_ZZN4cute6detail16composition_implINS_5tupleIJNS_1CILi8EEENS3_ILi2EEES5_S5_S4_S5_EEENS2_IJNS3_ILi1EEEiiiNS3_ILi72EEENS3_ILi512EEEEEENS2_IJNS3_ILi4EEES5_EEENS2_IJNS3_ILi16EEENS3_ILi8192EEEEEEEEDaRKT_RKT0_RKT1_RKT2_ENKUlRKT_RKT0_E_clISB_SD_EEDaSU_SX_,($_ZN7cutlass13device_kernelIN5flash19enable_sm80_to_sm89INS1_16FlashAttnBwdSm80INS1_25CollectiveMainloopBwdSm80ILi2ELi2EN4cute5tupleIJNS5_1CILi128EEES8_NS7_ILi64EEEEEENS_10bfloat16_tEfNS_4arch4Sm80ELb1ELb0ELb1ELb0ELb1ELb0ELb0ELb0ELi2ELi4ELi4ELi4ELb0EEENS1_21CollectiveEpilogueBwdISA_SB_SD_Li256ELb0ELb0ELi2EEENS1_25SingleTileBwdLPTSchedulerILb0ELi128ELb1EEEEEEEEEvNT_6ParamsE$_ZZN4cute6detail16composition_implINS_5tupleIJNS_1CILi8EEENS3_ILi2EEES5_S5_S4_S5_EEENS2_IJNS3_ILi1EEEiiiNS3_ILi72EEENS3_ILi512EEEEEENS2_IJS5_S5_EEENS2_IJS7_S4_EEEEEDaRKT_RKT0_RKT1_RKT2_ENKUlRKT_RKT0_E_clIS5_S4_EEDaSR_SU_ - $_ZN7cutlass13device_kernelIN5flash19enable_sm80_to_sm89INS1_16FlashAttnBwdSm80INS1_25CollectiveMainloopBwdSm80ILi2ELi2EN4cute5tupleIJNS5_1CILi128EEES8_NS7_ILi64EEEEEENS_10bfloat16_tEfNS_4arch4Sm80ELb1ELb0ELb1ELb0ELb1ELb0ELb0ELb0ELi2ELi4ELi4ELi4ELb0EEENS1_21CollectiveEpilogueBwdISA_SB_SD_Li256ELb0ELb0ELi2EEENS1_25SingleTileBwdLPTSchedulerILb0ELi128ELb1EEEEEEEEEvNT_6ParamsE$_ZZN4cute6detail16composition_implINS_5tupleIJNS_1CILi8EEENS3_ILi2EEES5_S5_S4_S5_EEENS2_IJNS3_ILi1EEEiiiNS3_ILi72EEENS3_ILi512EEEEEENS2_IJNS3_ILi4EEES5_EEENS2_IJNS3_ILi16EEENS3_ILi8192EEEEEEEEDaRKT_RKT0_RKT1_RKT2_ENKUlRKT_RKT0_E_clISB_SD_EEDaSU_SX_)
$_ZN7cutlass13device_kernelIN5flash19enable_sm80_to_sm89INS1_16FlashAttnBwdSm80INS1_25CollectiveMainloopBwdSm80ILi2ELi2EN4cute5tupleIJNS5_1CILi128EEES8_NS7_ILi64EEEEEENS_10bfloat16_tEfNS_4arch4Sm80ELb1ELb0ELb1ELb0ELb1ELb0ELb0ELb0ELi2ELi4ELi4ELi4ELb0EEENS1_21CollectiveEpilogueBwdISA_SB_SD_Li256ELb0ELb0ELi2EEENS1_25SingleTileBwdLPTSchedulerILb0ELi128ELb1EEEEEEEEEvNT_6ParamsE$_ZZN4cute6detail16composition_implINS_5tupleIJNS_1CILi8EEENS3_ILi2EEES5_S5_S4_S5_EEENS2_IJNS3_ILi1EEEiiiNS3_ILi72EEENS3_ILi512EEEEEENS2_IJNS3_ILi4EEES5_EEENS2_IJNS3_ILi16EEENS3_ILi8192EEEEEEEEDaRKT_RKT0_RKT1_RKT2_ENKUlRKT_RKT0_E_clISB_SD_EEDaSU_SX_:
        /* <DEDUP_REMOVED lines=35> */
        .type           $_ZN7cutlass13device_kernelIN5flash19enable_sm80_to_sm89INS1_16FlashAttnBwdSm80INS1_25CollectiveMainloopBwdSm80ILi2ELi2EN4cute5tupleIJNS5_1CILi128EEES8_NS7_ILi64EEEEEENS_10bfloat16_tEfNS_4arch4Sm80ELb1ELb0ELb1ELb0ELb1ELb0ELb0ELb0ELi2ELi4ELi4ELi4ELb0EEENS1_21CollectiveEpilogueBwdISA_SB_SD_Li256ELb0ELb0ELi2EEENS1_25SingleTileBwdLPTSchedulerILb0ELi128ELb1EEEEEEEEEvNT_6ParamsE$_ZZN4cute6detail16composition_implINS_5tupleIJNS_1CILi8EEENS3_ILi2EEES5_S5_S4_S5_EEENS2_IJNS3_ILi1EEEiiiNS3_ILi72EEENS3_ILi512EEEEEENS2_IJS5_S5_EEENS2_IJS7_S4_EEEEEDaRKT_RKT0_RKT1_RKT2_ENKUlRKT_RKT0_E_clIS5_S4_EEDaSR_SU_,@function
        .size           $_ZN7cutlass13device_kernelIN5flash19enable_sm80_to_sm89INS1_16FlashAttnBwdSm80INS1_25CollectiveMainloopBwdSm80ILi2ELi2EN4cute5tupleIJNS5_1CILi128EEES8_NS7_ILi64EEEEEENS_10bfloat16_tEfNS_4arch4Sm80ELb1ELb0ELb1ELb0ELb1ELb0ELb0ELb0ELi2ELi4ELi4ELi4ELb0EEENS1_21CollectiveEpilogueBwdISA_SB_SD_Li256ELb0ELb0ELi2EEENS1_25SingleTileBwdLPTSchedulerILb0ELi128ELb1EEEEEEEEEvNT_6ParamsE$_ZZN4cute6detail16composition_implINS_5tupleIJNS_1CILi8EEENS3_ILi2EEES5_S5_S4_S5_EEENS2_IJNS3_ILi1EEEiiiNS3_ILi72EEENS3_ILi512EEEEEENS2_IJS5_S5_EEENS2_IJS7_S4_EEEEEDaRKT_RKT0_RKT1_RKT2_ENKUlRKT_RKT0_E_clIS5_S4_EEDaSR_SU_,($_ZN7cutlass13device_kernelIN5flash19enable_sm80_to_sm89INS1_16FlashAttnBwdSm80INS1_25CollectiveMainloopBwdSm80ILi2ELi2EN4cute5tupleIJNS5_1CILi128EEES8_NS7_ILi64EEEEEENS_10bfloat16_tEfNS_4arch4Sm80ELb1ELb0ELb1ELb0ELb1ELb0ELb0ELb0ELi2ELi4ELi4ELi4ELb0EEENS1_21CollectiveEpilogueBwdISA_SB_SD_Li256ELb0ELb0ELi2EEENS1_25SingleTileBwdLPTSchedulerILb0ELi128ELb1EEEEEEEEEvNT_6ParamsE$_ZZN4cute6detail16composition_implINS_5tupleIJNS_1CILi8EEENS3_ILi2EEES5_S5_S4_S5_EEENS2_IJNS3_ILi1EEEiiiNS3_ILi72EEENS3_ILi512EEEEEENS2_IJS5_S5_S5_EEENS2_IJS7_S9_S4_EEEEEDaRKT_RKT0_RKT1_RKT2_ENKUlRKT_RKT0_E_clIS5_S4_EEDaSR_SU_ - $_ZN7cutlass13device_kernelIN5flash19enable_sm80_to_sm89INS1_16FlashAttnBwdSm80INS1_25CollectiveMainloopBwdSm80ILi2ELi2EN4cute5tupleIJNS5_1CILi128EEES8_NS7_ILi64EEEEEENS_10bfloat16_tEfNS_4arch4Sm80ELb1ELb0ELb1ELb0ELb1ELb0ELb0ELb0ELi2ELi4ELi4ELi4ELb0EEENS1_21CollectiveEpilogueBwdISA_SB_SD_Li256ELb0ELb0ELi2EEENS1_25SingleTileBwdLPTSchedulerILb0ELi128ELb1EEEEEEEEEvNT_6ParamsE$_ZZN4cute6detail16composition_implINS_5tupleIJNS_1CILi8EEENS3_ILi2EEES5_S5_S4_S5_EEENS2_IJNS3_ILi1EEEiiiNS3_ILi72EEENS3_ILi512EEEEEENS2_IJS5_S5_EEENS2_IJS7_S4_EEEEEDaRKT_RKT0_RKT1_RKT2_ENKUlRKT_RKT0_E_clIS5_S4_EEDaSR_SU_)
$_ZN7cutlass13device_kernelIN5flash19enable_sm80_to_sm89INS1_16FlashAttnBwdSm80INS1_25CollectiveMainloopBwdSm80ILi2ELi2EN4cute5tupleIJNS5_1CILi128EEES8_NS7_ILi64EEEEEENS_10bfloat16_tEfNS_4arch4Sm80ELb1ELb0ELb1ELb0ELb1ELb0ELb0ELb0ELi2ELi4ELi4ELi4ELb0EEENS1_21CollectiveEpilogueBwdISA_SB_SD_Li256ELb0ELb0ELi2EEENS1_25SingleTileBwdLPTSchedulerILb0ELi128ELb1EEEEEEEEEvNT_6ParamsE$_ZZN4cute6detail16composition_implINS_5tupleIJNS_1CILi8EEENS3_ILi2EEES5_S5_S4_S5_EEENS2_IJNS3_ILi1EEEiiiNS3_ILi72EEENS3_ILi512EEEEEENS2_IJS5_S5_EEENS2_IJS7_S4_EEEEEDaRKT_RKT0_RKT1_RKT2_ENKUlRKT_RKT0_E_clIS5_S4_EEDaSR_SU_:
        /* <DEDUP_REMOVED lines=15> */
[----:B-1---5:R-:W-:Y:S05]  /*f0d0*/  CALL.REL.NOINC `($_ZN7cutlass13device_kernelIN5flash19enable_sm80_to_sm89INS1_16FlashAttnBwdSm80INS1_25CollectiveMainloopBwdSm80ILi2ELi2EN4cute5tupleIJNS5_1CILi128EEES8_NS7_ILi64EEEEEENS_10bfloat16_tEfNS_4arch4Sm80ELb1ELb0ELb1ELb0ELb1ELb0ELb0ELb0ELi2ELi4ELi4ELi4ELb0EEENS1_21CollectiveEpilogueBwdISA_SB_SD_Li256ELb0ELb0ELi2EEENS1_25SingleTileBwdLPTSchedulerILb0ELi128ELb1EEEEEEEEEvNT_6ParamsE$_ZZN4cute6detail16composition_implINS_5tupleIJNS_1CILi8EEENS3_ILi2EEES5_S5_S4_S5_EEENS2_IJNS3_ILi1EEEiiiNS3_ILi72EEENS3_ILi512EEEEEES5_S4_EEDaRKT_RKT0_RKT1_RKT2_ENKUlRKT_T0_E_clINS2_IJNS2_IJEEEST_S5_S7_EEENS_17integral_constantIiLi1EEEEEDaSP_SQ_) ;  /* 0x0000066000007944 */ /* 0x022fea0003c00000 */
[----:B-----5:R2:W-:Y:S01]  /*f0e0*/  STL [R1+0x13b0], R2 ;  /* 0x0013b00201007387 */ /* 0x0205e20000100800 */
[----:B------:R-:W-:Y:S02]  /*f0f0*/  IADD3 R3, R5, 0x28, RZ ;  /* 0x0000002805037810 */ /* 0x000fe40007ffe0ff */
[----:B------:R-:W-:Y:S01]  /*f100*/  MOV R6, 0xf130 ;  /* 0x0000f13000067802 */ /* 0x000fe20000000f00 */
[----:B------:R2:W-:Y:S04]  /*f110*/  STL.64 [R1+0x13a8], R72 ;  /* 0x0013a84801007387 */ /* 0x0005e80000100a00 */
[----:B-12---:R-:W-:Y:S05]  /*f120*/  CALL.REL.NOINC `($_ZN7cutlass13device_kernelIN5flash19enable_sm80_to_sm89INS1_16FlashAttnBwdSm80INS1_25CollectiveMainloopBwdSm80ILi2ELi2EN4cute5tupleIJNS5_1CILi128EEES8_NS7_ILi64EEEEEENS_10bfloat16_tEfNS_4arch4Sm80ELb1ELb0ELb1ELb0ELb1ELb0ELb0ELb0ELi2ELi4ELi4ELi4ELb0EEENS1_21CollectiveEpilogueBwdISA_SB_SD_Li256ELb0ELb0ELi2EEENS1_25SingleTileBwdLPTSchedulerILb0ELi128ELb1EEEEEEEEEvNT_6ParamsE$_ZZN4cute6detail16composition_implINS_5tupleIJNS_1CILi8EEENS3_ILi2EEES5_S5_S4_S5_EEENS2_IJNS3_ILi1EEEiiiNS3_ILi72EEENS3_ILi512EEEEEES5_S4_EEDaRKT_RKT0_RKT1_RKT2_ENKUlRKT_T0_E_clINS2_IJNS2_IJS5_EEENS2_IJiEEES7_S7_EEENS_17integral_constantIiLi2EEEEEDaSP_SQ_) ;  /* 0x000006e000007944 */ /* 0x006fea0003c00000 */
[----:B------:R-:W2:Y:S01]  /*f130*/  LDL.64 R8, [R1+0x13a8] ;  /* 0x0013a80001087983 */ /* 0x000ea20000100a00 */
[----:B------:R-:W-:Y:S02]  /*f140*/  IADD3 R3, R5, 0x18, RZ ;  /* 0x0000001805037810 */ /* 0x000fe40007ffe0ff */
[----:B------:R-:W-:Y:S01]  /*f150*/  MOV R6, 0xf190 ;  /* 0x0000f19000067802 */ /* 0x000fe20000000f00 */
[----:B-----5:R3:W-:Y:S04]  /*f160*/  STL [R1+0x13a0], R2 ;  /* 0x0013a00201007387 */ /* 0x0207e80000100800 */
[----:B--2---:R3:W-:Y:S02]  /*f170*/  STL.64 [R1+0x1398], R8 ;  /* 0x0013980801007387 */ /* 0x0047e40000100a00 */
[----:B-1-3--:R-:W-:Y:S05]  /*f180*/  CALL.REL.NOINC `($_ZN7cutlass13device_kernelIN5flash19enable_sm80_to_sm89INS1_16FlashAttnBwdSm80INS1_25CollectiveMainloopBwdSm80ILi2ELi2EN4cute5tupleIJNS5_1CILi128EEES8_NS7_ILi64EEEEEENS_10bfloat16_tEfNS_4arch4Sm80ELb1ELb0ELb1ELb0ELb1ELb0ELb0ELb0ELi2ELi4ELi4ELi4ELb0EEENS1_21CollectiveEpilogueBwdISA_SB_SD_Li256ELb0ELb0ELi2EEENS1_25SingleTileBwdLPTSchedulerILb0ELi128ELb1EEEEEEEEEvNT_6ParamsE$_ZZN4cute6detail16composition_implINS_5tupleIJNS_1CILi8EEENS3_ILi2EEES5_S5_S4_S5_EEENS2_IJNS3_ILi1EEEiiiNS3_ILi72EEENS3_ILi512EEEEEES5_S4_EEDaRKT_RKT0_RKT1_RKT2_ENKUlRKT_T0_E_clINS2_IJNS2_IJS5_EEENS2_IJiEEES7_S7_EEENS_17integral_constantIiLi3EEEEEDaSP_SQ_) ;  /* 0x0000072000007944 */ /* 0x00afea0003c00000 */
[----:B------:R-:W2:Y:S01]  /*f190*/  LDL.64 R8, [R1+0x1398] ;  /* 0x0013980001087983 */ /* 0x000ea20000100a00 */
[----:B------:R-:W-:-:S02]  /*f1a0*/  IADD3 R3, R5, 0x8, RZ ;  /* 0x0000000805037810 */ /* 0x000fc40007ffe0ff */
[----:B------:R-:W-:Y:S01]  /*f1b0*/  MOV R6, 0xf1f0 ;  /* 0x0000f1f000067802 */ /* 0x000fe20000000f00 */
[----:B-----5:R3:W-:Y:S04]  /*f1c0*/  STL [R1+0x1390], R2 ;  /* 0x0013900201007387 */ /* 0x0207e80000100800 */
[----:B--2---:R3:W-:Y:S02]  /*f1d0*/  STL.64 [R1+0x1388], R8 ;  /* 0x0013880801007387 */ /* 0x0047e40000100a00 */
[----:B-1-3--:R-:W-:Y:S05]  /*f1e0*/  CALL.REL.NOINC `($_ZN7cutlass13device_kernelIN5flash19enable_sm80_to_sm89INS1_16FlashAttnBwdSm80INS1_25CollectiveMainloopBwdSm80ILi2ELi2EN4cute5tupleIJNS5_1CILi128EEES8_NS7_ILi64EEEEEENS_10bfloat16_tEfNS_4arch4Sm80ELb1ELb0ELb1ELb0ELb1ELb0ELb0ELb0ELi2ELi4ELi4ELi4ELb0EEENS1_21CollectiveEpilogueBwdISA_SB_SD_Li256ELb0ELb0ELi2EEENS1_25SingleTileBwdLPTSchedulerILb0ELi128ELb1EEEEEEEEEvNT_6ParamsE$_ZZN4cute6detail16composition_implINS_5tupleIJNS_1CILi8EEENS3_ILi2EEES5_S5_S4_S5_EEENS2_IJNS3_ILi1EEEiiiNS3_ILi72EEENS3_ILi512EEEEEES5_S4_EEDaRKT_RKT0_RKT1_RKT2_ENKUlRKT_T0_E_clINS2_IJNS2_IJS5_EEENS2_IJiEEES7_S7_EEENS_17integral_constantIiLi4EEEEEDaSP_SQ_) ;  /* 0x0000076000007944 */ /* 0x00afea0003c00000 */
[----:B------:R-:W-:Y:S02]  /*f1f0*/  MOV R2, R63 ;  /* 0x0000003f00027202 */ /* 0x000fe40000000f00 */
[----:B------:R-:W-:Y:S02]  /*f200*/  MOV R6, 0xf220 ;  /* 0x0000f22000067802 */ /* 0x000fe40000000f00 */
[----:B-1---5:R-:W-:Y:S05]  /*f210*/  CALL.REL.NOINC `($_ZN7cutlass13device_kernelIN5flash19enable_sm80_to_sm89INS1_16FlashAttnBwdSm80INS1_25CollectiveMainloopBwdSm80ILi2ELi2EN4cute5tupleIJNS5_1CILi128EEES8_NS7_ILi64EEEEEENS_10bfloat16_tEfNS_4arch4Sm80ELb1ELb0ELb1ELb0ELb1ELb0ELb0ELb0ELi2ELi4ELi4ELi4ELb0EEENS1_21CollectiveEpilogueBwdISA_SB_SD_Li256ELb0ELb0ELi2EEENS1_25SingleTileBwdLPTSchedulerILb0ELi128ELb1EEEEEEEEEvNT_6ParamsE$_ZN4cute5tupleIJNS_1CILi2EEEiEEC2ERKS2_RKi) ;  /* 0xffffcc5000007944 */ /* 0x022fea0003c3ffff */
[----:B------:R1:W5:Y:S01]  /*f220*/  LDL R2, [R1+0x13c8] ;  /* 0x0013c80001027983 */ /* 0x0003620000100800 */
[----:B------:R-:W-:-:S04]  /*f230*/  MOV R69, 0x0 ;  /* 0x0000000000457802 */ /* 0x000fc80000000f00 */
[----:B------:R-:W-:Y:S05]  /*f240*/  RET.REL.NODEC R68 `(_ZN7cutlass13device_kernelIN5flash19enable_sm80_to_sm89INS1_16FlashAttnBwdSm80INS1_25CollectiveMainloopBwdSm80ILi2ELi2EN4cute5tupleIJNS5_1CILi128EEES8_NS7_ILi64EEEEEENS_10bfloat16_tEfNS_4arch4Sm80ELb1ELb0ELb1ELb0ELb1ELb0ELb0ELb0ELi2ELi4ELi4ELi4ELb0EEENS1_21CollectiveEpilogueBwdISA_SB_SD_Li256ELb0ELb0ELi2EEENS1_25SingleTileBwdLPTSchedulerILb0ELi128ELb1EEEEEEEEEvNT_6ParamsE) ;  /* 0xffff0db044007950 */ /* 0x000fea0003c3ffff */
        .type           $_ZN7cutlass13device_kernelIN5flash19enable_sm80_to_sm89INS1_16FlashAttnBwdSm80INS1_25CollectiveMainloopBwdSm80ILi2ELi2EN4cute5tupleIJNS5_1CILi128EEES8_NS7_ILi64EEEEEENS_10bfloat16_tEfNS_4arch4Sm80ELb1ELb0ELb1ELb0ELb1ELb0ELb0ELb0ELi2ELi4ELi4ELi4ELb0EEENS1_21CollectiveEpilogueBwdISA_SB_SD_Li256ELb0ELb0ELi2EEENS1_25SingleTileBwdLPTSchedulerILb0ELi128ELb1EEEEEEEEEvNT_6ParamsE$_ZZN4cute6detail16composition_implINS_5tupleIJNS_1CILi8EEENS3_ILi2EEES5_S5_S4_S5_EEENS2_IJNS3_ILi1EEEiiiNS3_ILi72EEENS3_ILi512EEEEEENS2_IJS5_S5_S5_EEENS2_IJS7_S9_S4_EEEEEDaRKT_RKT0_RKT1_RKT2_ENKUlRKT_RKT0_E_clIS5_S4_EEDaSR_SU_,@function
        .size           $_ZN7cutlass13device_kernelIN5flash19enable_sm80_to_sm89INS1_16FlashAttnBwdSm80INS1_25CollectiveMainloopBwdSm80ILi2ELi2EN4cute5tupleIJNS5_1CILi128EEES8_NS7_ILi64EEEEEENS_10bfloat16_tEfNS_4arch4Sm80ELb1ELb0ELb1ELb0ELb1ELb0ELb0ELb0ELi2ELi4ELi4ELi4ELb0EEENS1_21CollectiveEpilogueBwdISA_SB_SD_Li256ELb0ELb0ELi2EEENS1_25SingleTileBwdLPTSchedulerILb0ELi128ELb1EEEEEEEEEvNT_6ParamsE$_ZZN4cute6detail16composition_implINS_5tupleIJNS_1CILi8EEENS3_ILi2EEES5_S5_S4_S5_EEENS2_IJNS3_ILi1EEEiiiNS3_ILi72EEENS3_ILi512EEEEEENS2_IJS5_S5_S5_EEENS2_IJS7_S9_S4_EEEEEDaRKT_RKT0_RKT1_RKT2_ENKUlRKT_RKT0_E_clIS5_S4_EEDaSR_SU_,($_ZN7cutlass13device_kernelIN5flash19enable_sm80_to_sm89INS1_16FlashAttnBwdSm80INS1_25CollectiveMainloopBwdSm80ILi2ELi2EN4cute5tupleIJNS5_1CILi128EEES8_NS7_ILi64EEEEEENS_10bfloat16_tEfNS_4arch4Sm80ELb1ELb0ELb1ELb0ELb1ELb0ELb0ELb0ELi2ELi4ELi4ELi4ELb0EEENS1_21CollectiveEpilogueBwdISA_SB_SD_Li256ELb0ELb0ELi2EEENS1_25SingleTileBwdLPTSchedulerILb0ELi128ELb1EEEEEEEEEvNT_6ParamsE$_ZZN4cute6detail16composition_implINS_5tupleIJNS_1CILi8EEENS3_ILi2EEES5_S5_S4_S5_EEENS2_IJNS3_ILi1EEEiiiNS3_ILi72EEENS3_ILi512EEEEEENS3_ILi4EEENS3_ILi16EEEEEDaRKT_RKT0_RKT1_RKT2_ENKUlRKT_T0_E_clINS2_IJNS2_IJEEESV_SB_S7_EEENS_17integral_constantIiLi2EEEEEDaSR_SS_ - $_ZN7cutlass13device_kernelIN5flash19enable_sm80_to_sm89INS1_16FlashAttnBwdSm80INS1_25CollectiveMainloopBwdSm80ILi2ELi2EN4cute5tupleIJNS5_1CILi128EEES8_NS7_ILi64EEEEEENS_10bfloat16_tEfNS_4arch4Sm80ELb1ELb0ELb1ELb0ELb1ELb0ELb0ELb0ELi2ELi4ELi4ELi4ELb0EEENS1_21CollectiveEpilogueBwdISA_SB_SD_Li256ELb0ELb0ELi2EEENS1_25SingleTileBwdLPTSchedulerILb0ELi128ELb1EEEEEEEEEvNT_6ParamsE$_ZZN4cute6detail16composition_implINS_5tupleIJNS_1CILi8EEENS3_ILi2EEES5_S5_S4_S5_EEENS2_IJNS3_ILi1EEEiiiNS3_ILi72EEENS3_ILi512EEEEEENS2_IJS5_S5_S5_EEENS2_IJS7_S9_S4_EEEEEDaRKT_RKT0_RKT1_RKT2_ENKUlRKT_RKT0_E_clIS5_S4_EEDaSR_SU_)
$_ZN7cutlass13device_kernelIN5flash19enable_sm80_to_sm89INS1_16FlashAttnBwdSm80INS1_25CollectiveMainloopBwdSm80ILi2ELi2EN4cute5tupleIJNS5_1CILi128EEES8_NS7_ILi64EEEEEENS_10bfloat16_tEfNS_4arch4Sm80ELb1ELb0ELb1ELb0ELb1ELb0ELb0ELb0ELi2ELi4ELi4ELi4ELb0EEENS1_21CollectiveEpilogueBwdISA_SB_SD_Li256ELb0ELb0ELi2EEENS1_25SingleTileBwdLPTSchedulerILb0ELi128ELb1EEEEEEEEEvNT_6ParamsE$_ZZN4cute6detail16composition_implINS_5tupleIJNS_1CILi8EEENS3_ILi2EEES5_S5_S4_S5_EEENS2_IJNS3_ILi1EEEiiiNS3_ILi72EEENS3_ILi512EEEEEENS2_IJS5_S5_S5_EEENS2_IJS7_S9_S4_EEEEEDaRKT_RKT0_RKT1_RKT2_ENKUlRKT_RKT0_E_clIS5_S4_EEDaSR_SU_:
        /* <DEDUP_REMOVED lines=37> */
[----:B------:R-:W-:Y:S02]  /*f4a0*/  MOV R4, R10 ;  /* 0x0000000a00047202 */ /* 0x000fe40000000f00 */
[----:B------:R-:W-:-:S04]  /*f4b0*/  MOV R5, 0x0 ;  /* 0x0000000000057802 */ /* 0x000fc80000000f00 */
[----:B------:R-:W-:Y:S05]  /*f4c0*/  RET.REL.NODEC R4 `(_ZN7cutlass13device_kernelIN5flash19enable_sm80_to_sm89INS1_16FlashAttnBwdSm80INS1_25CollectiveMainloopBwdSm80ILi2ELi2EN4cute5tupleIJNS5_1CILi128EEES8_NS7_ILi64EEEEEENS_10bfloat16_tEfNS_4arch4Sm80ELb1ELb0ELb1ELb0ELb1ELb0ELb0ELb0ELi2ELi4ELi4ELi4ELb0EEENS1_21CollectiveEpilogueBwdISA_SB_SD_Li256ELb0ELb0ELi2EEENS1_25SingleTileBwdLPTSchedulerILb0ELi128ELb1EEEEEEEEEvNT_6ParamsE) ;  /* 0xffff0b3004007950 */ /* 0x000fea0003c3ffff */
        .type           $_ZN7cutlass13device_kernelIN5flash19enable_sm80_to_sm89INS1_16FlashAttnBwdSm80INS1_25CollectiveMainloopBwdSm80ILi2ELi2EN4cute5tupleIJNS5_1CILi128EEES8_NS7_ILi64EEEEEENS_10bfloat16_tEfNS_4arch4Sm80ELb1ELb0ELb1ELb0ELb1ELb0ELb0ELb0ELi2ELi4ELi4ELi4ELb0EEENS1_21CollectiveEpilogueBwdISA_SB_SD_Li256ELb0ELb0ELi2EEENS1_25SingleTileBwdLPTSchedulerILb0ELi128ELb1EEEEEEEEEvNT_6ParamsE$_ZZN4cute6detail16composition_implINS_5tupleIJNS_1CILi8EEENS3_ILi2EEES5_S5_S4_S5_EEENS2_IJNS3_ILi1EEEiiiNS3_ILi72EEENS3_ILi512EEEEEENS3_ILi4EEENS3_ILi16EEEEEDaRKT_RKT0_RKT1_RKT2_ENKUlRKT_T0_E_clINS2_IJNS2_IJEEESV_SB_S7_EEENS_17integral_constantIiLi2EEEEEDaSR_SS_,@function
        .size           $_ZN7cutlass13device_kernelIN5flash19enable_sm80_to_sm89INS1_16FlashAttnBwdSm80INS1_25CollectiveMainloopBwdSm80ILi2ELi2EN4cute5tupleIJNS5_1CILi128EEES8_NS7_ILi64EEEEEENS_10bfloat16_tEfNS_4arch4Sm80ELb1ELb0ELb1ELb0ELb1ELb0ELb0ELb0ELi2ELi4ELi4ELi4ELb0EEENS1_21CollectiveEpilogueBwdISA_SB_SD_Li256ELb0ELb0ELi2EEENS1_25SingleTileBwdLPTSchedulerILb0ELi128ELb1EEEEEEEEEvNT_6ParamsE$_ZZN4cute6detail16composition_implINS_5tupleIJNS_1CILi8EEENS3_ILi2EEES5_S5_S4_S5_EEENS2_IJNS3_ILi1EEEiiiNS3_ILi72EEENS3_ILi512EEEEEENS3_ILi4EEENS3_ILi16EEEEEDaRKT_RKT0_RKT1_RKT2_ENKUlRKT_T0_E_clINS2_IJNS2_IJEEESV_SB_S7_EEENS_17integral_constantIiLi2EEEEEDaSR_SS_,($_ZN7cutlass13device_kernelIN5flash19enable_sm80_to_sm89INS1_16FlashAttnBwdSm80INS1_25CollectiveMainloopBwdSm80ILi2ELi2EN4cute5tupleIJNS5_1CILi128EEES8_NS7_ILi64EEEEEENS_10bfloat16_tEfNS_4arch4Sm80ELb1ELb0ELb1ELb0ELb1ELb0ELb0ELb0ELi2ELi4ELi4ELi4ELb0EEENS1_21CollectiveEpilogueBwdISA_SB_SD_Li256ELb0ELb0ELi2EEENS1_25SingleTileBwdLPTSchedulerILb0ELi128ELb1EEEEEEEEEvNT_6ParamsE$_ZZN4cute6detail16composition_implINS_5tupleIJNS_1CILi8EEENS3_ILi2EEES5_S5_S4_S5_EEENS2_IJNS3_ILi1EEEiiiNS3_ILi72EEENS3_ILi512EEEEEENS3_ILi4EEENS3_ILi16EEEEEDaRKT_RKT0_RKT1_RKT2_ENKUlRKT_T0_E_clINS2_IJNS2_IJS5_EEENS2_IJiEEES5_S7_EEENS_17integral_constantIiLi3EEEEEDaSR_SS_ - $_ZN7cutlass13device_kernelIN5flash19enable_sm80_to_sm89INS1_16FlashAttnBwdSm80INS1_25CollectiveMainloopBwdSm80ILi2ELi2EN4cute5tupleIJNS5_1CILi128EEES8_NS7_ILi64EEEEEENS_10bfloat16_tEfNS_4arch4Sm80ELb1ELb0ELb1ELb0ELb1ELb0ELb0ELb0ELi2ELi4ELi4ELi4ELb0EEENS1_21CollectiveEpilogueBwdISA_SB_SD_Li256ELb0ELb0ELi2EEENS1_25SingleTileBwdLPTSchedulerILb0ELi128ELb1EEEEEEEEEvNT_6ParamsE$_ZZN4cute6detail16composition_implINS_5tupleIJNS_1CILi8EEENS3_ILi2EEES5_S5_S4_S5_EEENS2_IJNS3_ILi1EEEiiiNS3_ILi72EEENS3_ILi512EEEEEENS3_ILi4EEENS3_ILi16EEEEEDaRKT_RKT0_RKT1_RKT2_ENKUlRKT_T0_E_clINS2_IJNS2_IJEEESV_SB_S7_EEENS_17integral_constantIiLi2EEEEEDaSR_SS_)
$_ZN7cutlass13device_kernelIN5flash19enable_sm80_to_sm89INS1_16FlashAttnBwdSm80INS1_25CollectiveMainloopBwdSm80ILi2ELi2EN4cute5tupleIJNS5_1CILi128EEES8_NS7_ILi64EEEEEENS_10bfloat16_tEfNS_4arch4Sm80ELb1ELb0ELb1ELb0ELb1ELb0ELb0ELb0ELi2ELi4ELi4ELi4ELb0EEENS1_21CollectiveEpilogueBwdISA_SB_SD_Li256ELb0ELb0ELi2EEENS1_25SingleTileBwdLPTSchedulerILb0ELi128ELb1EEEEEEEEEvNT_6ParamsE$_ZZN4cute6detail16composition_implINS_5tupleIJNS_1CILi8EEENS3_ILi2EEES5_S5_S4_S5_EEENS2_IJNS3_ILi1EEEiiiNS3_ILi72EEENS3_ILi512EEEEEENS3_ILi4EEENS3_ILi16EEEEEDaRKT_RKT0_RKT1_RKT2_ENKUlRKT_T0_E_clINS2_IJNS2_IJEEESV_SB_S7_EEENS_17integral_constantIiLi2EEEEEDaSR_SS_:
        /* <DEDUP_REMOVED lines=13> */
        .type           $_ZN7cutlass13device_kernelIN5flash19enable_sm80_to_sm89INS1_16FlashAttnBwdSm80INS1_25CollectiveMainloopBwdSm80ILi2ELi2EN4cute5tupleIJNS5_1CILi128EEES8_NS7_ILi64EEEEEENS_10bfloat16_tEfNS_4arch4Sm80ELb1ELb0ELb1ELb0ELb1ELb0ELb0ELb0ELi2ELi4ELi4ELi4ELb0EEENS1_21CollectiveEpilogueBwdISA_SB_SD_Li256ELb0ELb0ELi2EEENS1_25SingleTileBwdLPTSchedulerILb0ELi128ELb1EEEEEEEEEvNT_6ParamsE$_ZZN4cute6detail16composition_implINS_5tupleIJNS_1CILi8EEENS3_ILi2EEES5_S5_S4_S5_EEENS2_IJNS3_ILi1EEEiiiNS3_ILi72EEENS3_ILi512EEEEEENS3_ILi4EEENS3_ILi16EEEEEDaRKT_RKT0_RKT1_RKT2_ENKUlRKT_T0_E_clINS2_IJNS2_IJS5_EEENS2_IJiEEES5_S7_EEENS_17integral_constantIiLi3EEEEEDaSR_SS_,@function
        .size           $_ZN7cutlass13device_kernelIN5flash19enable_sm80_to_sm89INS1_16FlashAttnBwdSm80INS1_25CollectiveMainloopBwdSm80ILi2ELi2EN4cute5tupleIJNS5_1CILi128EEES8_NS7_ILi64EEEEEENS_10bfloat16_tEfNS_4arch4Sm80ELb1ELb0ELb1ELb0ELb1ELb0ELb0ELb0ELi2ELi4ELi4ELi4ELb0EEENS1_21CollectiveEpilogueBwdISA_SB_SD_Li256ELb0ELb0ELi2EEENS1_25SingleTileBwdLPTSchedulerILb0ELi128ELb1EEEEEEEEEvNT_6ParamsE$_ZZN4cute6detail16composition_implINS_5tupleIJNS_1CILi8EEENS3_ILi2EEES5_S5_S4_S5_EEENS2_IJNS3_ILi1EEEiiiNS3_ILi72EEENS3_ILi512EEEEEENS3_ILi4EEENS3_ILi16EEEEEDaRKT_RKT0_RKT1_RKT2_ENKUlRKT_T0_E_clINS2_IJNS2_IJS5_EEENS2_IJiEEES5_S7_EEENS_17integral_constantIiLi3EEEEEDaSR_SS_,($_ZN7cutlass13device_kernelIN5flash19enable_sm80_to_sm89INS1_16FlashAttnBwdSm80INS1_25CollectiveMainloopBwdSm80ILi2ELi2EN4cute5tupleIJNS5_1CILi128EEES8_NS7_ILi64EEEEEENS_10bfloat16_tEfNS_4arch4Sm80ELb1ELb0ELb1ELb0ELb1ELb0ELb0ELb0ELi2ELi4ELi4ELi4ELb0EEENS1_21CollectiveEpilogueBwdISA_SB_SD_Li256ELb0ELb0ELi2EEENS1_25SingleTileBwdLPTSchedulerILb0ELi128ELb1EEEEEEEEEvNT_6ParamsE$_ZZN4cute6detail16composition_implINS_5tupleIJNS_1CILi8EEENS3_ILi2EEES5_S5_S4_S5_EEENS2_IJNS3_ILi1EEEiiiNS3_ILi72EEENS3_ILi512EEEEEENS3_ILi4EEENS3_ILi16EEEEEDaRKT_RKT0_RKT1_RKT2_ENKUlRKT_T0_E_clINS2_IJNS2_IJS5_S5_EEENS2_IJiiEEES7_S7_EEENS_17integral_constantIiLi4EEEEEDaSR_SS_ - $_ZN7cutlass13device_kernelIN5flash19enable_sm80_to_sm89INS1_16FlashAttnBwdSm80INS1_25CollectiveMainloopBwdSm80ILi2ELi2EN4cute5tupleIJNS5_1CILi128EEES8_NS7_ILi64EEEEEENS_10bfloat16_tEfNS_4arch4Sm80ELb1ELb0ELb1ELb0ELb1ELb0ELb0ELb0ELi2ELi4ELi4ELi4ELb0EEENS1_21CollectiveEpilogueBwdISA_SB_SD_Li256ELb0ELb0ELi2EEENS1_25SingleTileBwdLPTSchedulerILb0ELi128ELb1EEEEEEEEEvNT_6ParamsE$_ZZN4cute6detail16composition_implINS_5tupleIJNS_1CILi8EEENS3_ILi2EEES5_S5_S4_S5_EEENS2_IJNS3_ILi1EEEiiiNS3_ILi72EEENS3_ILi512EEEEEENS3_ILi4EEENS3_ILi16EEEEEDaRKT_RKT0_RKT1_RKT2_ENKUlRKT_T0_E_clINS2_IJNS2_IJS5_EEENS2_IJiEEES5_S7_EEENS_17integral_constantIiLi3EEEEEDaSR_SS_)
$_ZN7cutlass13device_kernelIN5flash19enable_sm80_to_sm89INS1_16FlashAttnBwdSm80INS1_25CollectiveMainloopBwdSm80ILi2ELi2EN4cute5tupleIJNS5_1CILi128EEES8_NS7_ILi64EEEEEENS_10bfloat16_tEfNS_4arch4Sm80ELb1ELb0ELb1ELb0ELb1ELb0ELb0ELb0ELi2ELi4ELi4ELi4ELb0EEENS1_21CollectiveEpilogueBwdISA_SB_SD_Li256ELb0ELb0ELi2EEENS1_25SingleTileBwdLPTSchedulerILb0ELi128ELb1EEEEEEEEEvNT_6ParamsE$_ZZN4cute6detail16composition_implINS_5tupleIJNS_1CILi8EEENS3_ILi2EEES5_S5_S4_S5_EEENS2_IJNS3_ILi1EEEiiiNS3_ILi72EEENS3_ILi512EEEEEENS3_ILi4EEENS3_ILi16EEEEEDaRKT_RKT0_RKT1_RKT2_ENKUlRKT_T0_E_clINS2_IJNS2_IJS5_EEENS2_IJiEEES5_S7_EEENS_17integral_constantIiLi3EEEEEDaSR_SS_:
        /* <DEDUP_REMOVED lines=13> */
[----:B------:R-:W-:Y:S02]  /*f670*/  MOV R4, R72 ;  /* 0x0000004800047202 */ /* 0x000fe40000000f00 */
[----:B------:R-:W-:-:S04]  /*f680*/  MOV R5, 0x0 ;  /* 0x0000000000057802 */ /* 0x000fc80000000f00 */
[----:B------:R-:W-:Y:S05]  /*f690*/  RET.REL.NODEC R4 `(_ZN7cutlass13device_kernelIN5flash19enable_sm80_to_sm89INS1_16FlashAttnBwdSm80INS1_25CollectiveMainloopBwdSm80ILi2ELi2EN4cute5tupleIJNS5_1CILi128EEES8_NS7_ILi64EEEEEENS_10bfloat16_tEfNS_4arch4Sm80ELb1ELb0ELb1ELb0ELb1ELb0ELb0ELb0ELi2ELi4ELi4ELi4ELb0EEENS1_21CollectiveEpilogueBwdISA_SB_SD_Li256ELb0ELb0ELi2EEENS1_25SingleTileBwdLPTSchedulerILb0ELi128ELb1EEEEEEEEEvNT_6ParamsE) ;  /* 0xffff096004007950 */ /* 0x000fea0003c3ffff */
        .type           $_ZN7cutlass13device_kernelIN5flash19enable_sm80_to_sm89INS1_16FlashAttnBwdSm80INS1_25CollectiveMainloopBwdSm80ILi2ELi2EN4cute5tupleIJNS5_1CILi128EEES8_NS7_ILi64EEEEEENS_10bfloat16_tEfNS_4arch4Sm80ELb1ELb0ELb1ELb0ELb1ELb0ELb0ELb0ELi2ELi4ELi4ELi4ELb0EEENS1_21CollectiveEpilogueBwdISA_SB_SD_Li256ELb0ELb0ELi2EEENS1_25SingleTileBwdLPTSchedulerILb0ELi128ELb1EEEEEEEEEvNT_6ParamsE$_ZZN4cute6detail16composition_implINS_5tupleIJNS_1CILi8EEENS3_ILi2EEES5_S5_S4_S5_EEENS2_IJNS3_ILi1EEEiiiNS3_ILi72EEENS3_ILi512EEEEEENS3_ILi4EEENS3_ILi16EEEEEDaRKT_RKT0_RKT1_RKT2_ENKUlRKT_T0_E_clINS2_IJNS2_IJS5_S5_EEENS2_IJiiEEES7_S7_EEENS_17integral_constantIiLi4EEEEEDaSR_SS_,@function
        .size           $_ZN7cutlass13device_kernelIN5flash19enable_sm80_to_sm89INS1_16FlashAttnBwdSm80INS1_25CollectiveMainloopBwdSm80ILi2ELi2EN4cute5tupleIJNS5_1CILi128EEES8_NS7_ILi64EEEEEENS_10bfloat16_tEfNS_4arch4Sm80ELb1ELb0ELb1ELb0ELb1ELb0ELb0ELb0ELi2ELi4ELi4ELi4ELb0EEENS1_21CollectiveEpilogueBwdISA_SB_SD_Li256ELb0ELb0ELi2EEENS1_25SingleTileBwdLPTSchedulerILb0ELi128ELb1EEEEEEEEEvNT_6ParamsE$_ZZN4cute6detail16composition_implINS_5tupleIJNS_1CILi8EEENS3_ILi2EEES5_S5_S4_S5_EEENS2_IJNS3_ILi1EEEiiiNS3_ILi72EEENS3_ILi512EEEEEENS3_ILi4EEENS3_ILi16EEEEEDaRKT_RKT0_RKT1_RKT2_ENKUlRKT_T0_E_clINS2_IJNS2_IJS5_S5_EEENS2_IJiiEEES7_S7_EEENS_17integral_constantIiLi4EEEEEDaSR_SS_,($_ZN7cutlass13device_kernelIN5flash19enable_sm80_to_sm89INS1_16FlashAttnBwdSm80INS1_25CollectiveMainloopBwdSm80ILi2ELi2EN4cute5tupleIJNS5_1CILi128EEES8_NS7_ILi64EEEEEENS_10bfloat16_tEfNS_4arch4Sm80ELb1ELb0ELb1ELb0ELb1ELb0ELb0ELb0ELi2ELi4ELi4ELi4ELb0EEENS1_21CollectiveEpilogueBwdISA_SB_SD_Li256ELb0ELb0ELi2EEENS1_25SingleTileBwdLPTSchedulerILb0ELi128ELb1EEEEEEEEEvNT_6ParamsE$_ZZN4cute6detail16composition_implINS_5tupleIJNS_1CILi8EEENS3_ILi2EEES5_S5_S4_S5_EEENS2_IJNS3_ILi1EEEiiiNS3_ILi72EEENS3_ILi512EEEEEES5_S4_EEDaRKT_RKT0_RKT1_RKT2_ENKUlRKT_T0_E_clINS2_IJNS2_IJEEEST_S5_S7_EEENS_17integral_constantIiLi1EEEEEDaSP_SQ_ - $_ZN7cutlass13device_kernelIN5flash19enable_sm80_to_sm89INS1_16FlashAttnBwdSm80INS1_25CollectiveMainloopBwdSm80ILi2ELi2EN4cute5tupleIJNS5_1CILi128EEES8_NS7_ILi64EEEEEENS_10bfloat16_tEfNS_4arch4Sm80ELb1ELb0ELb1ELb0ELb1ELb0ELb0ELb0ELi2ELi4ELi4ELi4ELb0EEENS1_21CollectiveEpilogueBwdISA_SB_SD_Li256ELb0ELb0ELi2EEENS1_25SingleTileBwdLPTSchedulerILb0ELi128ELb1EEEEEEEEEvNT_6ParamsE$_ZZN4cute6detail16composition_implINS_5tupleIJNS_1CILi8EEENS3_ILi2EEES5_S5_S4_S5_EEENS2_IJNS3_ILi1EEEiiiNS3_ILi72EEENS3_ILi512EEEEEENS3_ILi4EEENS3_ILi16EEEEEDaRKT_RKT0_RKT1_RKT2_ENKUlRKT_T0_E_clINS2_IJNS2_IJS5_S5_EEENS2_IJiiEEES7_S7_EEENS_17integral_constantIiLi4EEEEEDaSR_SS_)
$_ZN7cutlass13device_kernelIN5flash19enable_sm80_to_sm89INS1_16FlashAttnBwdSm80INS1_25CollectiveMainloopBwdSm80ILi2ELi2EN4cute5tupleIJNS5_1CILi128EEES8_NS7_ILi64EEEEEENS_10bfloat16_tEfNS_4arch4Sm80ELb1ELb0ELb1ELb0ELb1ELb0ELb0ELb0ELi2ELi4ELi4ELi4ELb0EEENS1_21CollectiveEpilogueBwdISA_SB_SD_Li256ELb0ELb0ELi2EEENS1_25SingleTileBwdLPTSchedulerILb0ELi128ELb1EEEEEEEEEvNT_6ParamsE$_ZZN4cute6detail16composition_implINS_5tupleIJNS_1CILi8EEENS3_ILi2EEES5_S5_S4_S5_EEENS2_IJNS3_ILi1EEEiiiNS3_ILi72EEENS3_ILi512EEEEEENS3_ILi4EEENS3_ILi16EEEEEDaRKT_RKT0_RKT1_RKT2_ENKUlRKT_T0_E_clINS2_IJNS2_IJS5_S5_EEENS2_IJiiEEES7_S7_EEENS_17integral_constantIiLi4EEEEEDaSR_SS_:
        /* <DEDUP_REMOVED lines=10> */
        .type           $_ZN7cutlass13device_kernelIN5flash19enable_sm80_to_sm89INS1_16FlashAttnBwdSm80INS1_25CollectiveMainloopBwdSm80ILi2ELi2EN4cute5tupleIJNS5_1CILi128EEES8_NS7_ILi64EEEEEENS_10bfloat16_tEfNS_4arch4Sm80ELb1ELb0ELb1ELb0ELb1ELb0ELb0ELb0ELi2ELi4ELi4ELi4ELb0EEENS1_21CollectiveEpilogueBwdISA_SB_SD_Li256ELb0ELb0ELi2EEENS1_25SingleTileBwdLPTSchedulerILb0ELi128ELb1EEEEEEEEEvNT_6ParamsE$_ZZN4cute6detail16composition_implINS_5tupleIJNS_1CILi8EEENS3_ILi2EEES5_S5_S4_S5_EEENS2_IJNS3_ILi1EEEiiiNS3_ILi72EEENS3_ILi512EEEEEES5_S4_EEDaRKT_RKT0_RKT1_RKT2_ENKUlRKT_T0_E_clINS2_IJNS2_IJEEEST_S5_S7_EEENS_17integral_constantIiLi1EEEEEDaSP_SQ_,@function
        .size           $_ZN7cutlass13device_kernelIN5flash19enable_sm80_to_sm89INS1_16FlashAttnBwdSm80INS1_25CollectiveMainloopBwdSm80ILi2ELi2EN4cute5tupleIJNS5_1CILi128EEES8_NS7_ILi64EEEEEENS_10bfloat16_tEfNS_4arch4Sm80ELb1ELb0ELb1ELb0ELb1ELb0ELb0ELb0ELi2ELi4ELi4ELi4ELb0EEENS1_21CollectiveEpilogueBwdISA_SB_SD_Li256ELb0ELb0ELi2EEENS1_25SingleTileBwdLPTSchedulerILb0ELi128ELb1EEEEEEEEEvNT_6ParamsE$_ZZN4cute6detail16composition_implINS_5tupleIJNS_1CILi8EEENS3_ILi2EEES5_S5_S4_S5_EEENS2_IJNS3_ILi1EEEiiiNS3_ILi72EEENS3_ILi512EEEEEES5_S4_EEDaRKT_RKT0_RKT1_RKT2_ENKUlRKT_T0_E_clINS2_IJNS2_IJEEEST_S5_S7_EEENS_17integral_constantIiLi1EEEEEDaSP_SQ_,($_ZN7cutlass13device_kernelIN5flash19enable_sm80_to_sm89INS1_16FlashAttnBwdSm80INS1_25CollectiveMainloopBwdSm80ILi2ELi2EN4cute5tupleIJNS5_1CILi128EEES8_NS7_ILi64EEEEEENS_10bfloat16_tEfNS_4arch4Sm80ELb1ELb0ELb1ELb0ELb1ELb0ELb0ELb0ELi2ELi4ELi4ELi4ELb0EEENS1_21CollectiveEpilogueBwdISA_SB_SD_Li256ELb0ELb0ELi2EEENS1_25SingleTileBwdLPTSchedulerILb0ELi128ELb1EEEEEEEEEvNT_6ParamsE$_ZZN4cute6detail16composition_implINS_5tupleIJNS_1CILi8EEENS3_ILi2EEES5_S5_S4_S5_EEENS2_IJNS3_ILi1EEEiiiNS3_ILi72EEENS3_ILi512EEEEEES5_S4_EEDaRKT_RKT0_RKT1_RKT2_ENKUlRKT_T0_E_clINS2_IJNS2_IJS5_EEENS2_IJiEEES7_S7_EEENS_17integral_constantIiLi2EEEEEDaSP_SQ_ - $_ZN7cutlass13device_kernelIN5flash19enable_sm80_to_sm89INS1_16FlashAttnBwdSm80INS1_25CollectiveMainloopBwdSm80ILi2ELi2EN4cute5tupleIJNS5_1CILi128EEES8_NS7_ILi64EEEEEENS_10bfloat16_tEfNS_4arch4Sm80ELb1ELb0ELb1ELb0ELb1ELb0ELb0ELb0ELi2ELi4ELi4ELi4ELb0EEENS1_21CollectiveEpilogueBwdISA_SB_SD_Li256ELb0ELb0ELi2EEENS1_25SingleTileBwdLPTSchedulerILb0ELi128ELb1EEEEEEEEEvNT_6ParamsE$_ZZN4cute6detail16composition_implINS_5tupleIJNS_1CILi8EEENS3_ILi2EEES5_S5_S4_S5_EEENS2_IJNS3_ILi1EEEiiiNS3_ILi72EEENS3_ILi512EEEEEES5_S4_EEDaRKT_RKT0_RKT1_RKT2_ENKUlRKT_T0_E_clINS2_IJNS2_IJEEEST_S5_S7_EEENS_17integral_constantIiLi1EEEEEDaSP_SQ_)
$_ZN7cutlass13device_kernelIN5flash19enable_sm80_to_sm89INS1_16FlashAttnBwdSm80INS1_25CollectiveMainloopBwdSm80ILi2ELi2EN4cute5tupleIJNS5_1CILi128EEES8_NS7_ILi64EEEEEENS_10bfloat16_tEfNS_4arch4Sm80ELb1ELb0ELb1ELb0ELb1ELb0ELb0ELb0ELi2ELi4ELi4ELi4ELb0EEENS1_21CollectiveEpilogueBwdISA_SB_SD_Li256ELb0ELb0ELi2EEENS1_25SingleTileBwdLPTSchedulerILb0ELi128ELb1EEEEEEEEEvNT_6ParamsE$_ZZN4cute6detail16composition_implINS_5tupleIJNS_1CILi8EEENS3_ILi2EEES5_S5_S4_S5_EEENS2_IJNS3_ILi1EEEiiiNS3_ILi72EEENS3_ILi512EEEEEES5_S4_EEDaRKT_RKT0_RKT1_RKT2_ENKUlRKT_T0_E_clINS2_IJNS2_IJEEEST_S5_S7_EEENS_17integral_constantIiLi1EEEEEDaSP_SQ_:
        /* <DEDUP_REMOVED lines=10> */
[----:B------:R-:W-:Y:S02]  /*f7e0*/  MOV R8, R6 ;  /* 0x0000000600087202 */ /* 0x000fe40000000f00 */
[----:B------:R-:W-:-:S04]  /*f7f0*/  MOV R9, 0x0 ;  /* 0x0000000000097802 */ /* 0x000fc80000000f00 */
[----:B------:R-:W-:Y:S05]  /*f800*/  RET.REL.NODEC R8 `(_ZN7cutlass13device_kernelIN5flash19enable_sm80_to_sm89INS1_16FlashAttnBwdSm80INS1_25CollectiveMainloopBwdSm80ILi2ELi2EN4cute5tupleIJNS5_1CILi128EEES8_NS7_ILi64EEEEEENS_10bfloat16_tEfNS_4arch4Sm80ELb1ELb0ELb1ELb0ELb1ELb0ELb0ELb0ELi2ELi4ELi4ELi4ELb0EEENS1_21CollectiveEpilogueBwdISA_SB_SD_Li256ELb0ELb0ELi2EEENS1_25SingleTileBwdLPTSchedulerILb0ELi128ELb1EEEEEEEEEvNT_6ParamsE) ;  /* 0xffff07f008007950 */ /* 0x000fea0003c3ffff */
        .type           $_ZN7cutlass13device_kernelIN5flash19enable_sm80_to_sm89INS1_16FlashAttnBwdSm80INS1_25CollectiveMainloopBwdSm80ILi2ELi2EN4cute5tupleIJNS5_1CILi128EEES8_NS7_ILi64EEEEEENS_10bfloat16_tEfNS_4arch4Sm80ELb1ELb0ELb1ELb0ELb1ELb0ELb0ELb0ELi2ELi4ELi4ELi4ELb0EEENS1_21CollectiveEpilogueBwdISA_SB_SD_Li256ELb0ELb0ELi2EEENS1_25SingleTileBwdLPTSchedulerILb0ELi128ELb1EEEEEEEEEvNT_6ParamsE$_ZZN4cute6detail16composition_implINS_5tupleIJNS_1CILi8EEENS3_ILi2EEES5_S5_S4_S5_EEENS2_IJNS3_ILi1EEEiiiNS3_ILi72EEENS3_ILi512EEEEEES5_S4_EEDaRKT_RKT0_RKT1_RKT2_ENKUlRKT_T0_E_clINS2_IJNS2_IJS5_EEENS2_IJiEEES7_S7_EEENS_17integral_constantIiLi2EEEEEDaSP_SQ_,@function
        .size           $_ZN7cutlass13device_kernelIN5flash19enable_sm80_to_sm89INS1_16FlashAttnBwdSm80INS1_25CollectiveMainloopBwdSm80ILi2ELi2EN4cute5tupleIJNS5_1CILi128EEES8_NS7_ILi64EEEEEENS_10bfloat16_tEfNS_4arch4Sm80ELb1ELb0ELb1ELb0ELb1ELb0ELb0ELb0ELi2ELi4ELi4ELi4ELb0EEENS1_21CollectiveEpilogueBwdISA_SB_SD_Li256ELb0ELb0ELi2EEENS1_25SingleTileBwdLPTSchedulerILb0ELi128ELb1EEEEEEEEEvNT_6ParamsE$_ZZN4cute6detail16composition_implINS_5tupleIJNS_1CILi8EEENS3_ILi2EEES5_S5_S4_S5_EEENS2_IJNS3_ILi1EEEiiiNS3_ILi72EEENS3_ILi512EEEEEES5_S4_EEDaRKT_RKT0_RKT1_RKT2_ENKUlRKT_T0_E_clINS2_IJNS2_IJS5_EEENS2_IJiEEES7_S7_EEENS_17integral_constantIiLi2EEEEEDaSP_SQ_,($_ZN7cutlass13device_kernelIN5flash19enable_sm80_to_sm89INS1_16FlashAttnBwdSm80INS1_25CollectiveMainloopBwdSm80ILi2ELi2EN4cute5tupleIJNS5_1CILi128EEES8_NS7_ILi64EEEEEENS_10bfloat16_tEfNS_4arch4Sm80ELb1ELb0ELb1ELb0ELb1ELb0ELb0ELb0ELi2ELi4ELi4ELi4ELb0EEENS1_21CollectiveEpilogueBwdISA_SB_SD_Li256ELb0ELb0ELi2EEENS1_25SingleTileBwdLPTSchedulerILb0ELi128ELb1EEEEEEEEEvNT_6ParamsE$_ZZN4cute6detail16composition_implINS_5tupleIJNS_1CILi8EEENS3_ILi2EEES5_S5_S4_S5_EEENS2_IJNS3_ILi1EEEiiiNS3_ILi72EEENS3_ILi512EEEEEES5_S4_EEDaRKT_RKT0_RKT1_RKT2_ENKUlRKT_T0_E_clINS2_IJNS2_IJS5_EEENS2_IJiEEES7_S7_EEENS_17integral_constantIiLi3EEEEEDaSP_SQ_ - $_ZN7cutlass13device_kernelIN5flash19enable_sm80_to_sm89INS1_16FlashAttnBwdSm80INS1_25CollectiveMainloopBwdSm80ILi2ELi2EN4cute5tupleIJNS5_1CILi128EEES8_NS7_ILi64EEEEEENS_10bfloat16_tEfNS_4arch4Sm80ELb1ELb0ELb1ELb0ELb1ELb0ELb0ELb0ELi2ELi4ELi4ELi4ELb0EEENS1_21CollectiveEpilogueBwdISA_SB_SD_Li256ELb0ELb0ELi2EEENS1_25SingleTileBwdLPTSchedulerILb0ELi128ELb1EEEEEEEEEvNT_6ParamsE$_ZZN4cute6detail16composition_implINS_5tupleIJNS_1CILi8EEENS3_ILi2EEES5_S5_S4_S5_EEENS2_IJNS3_ILi1EEEiiiNS3_ILi72EEENS3_ILi512EEEEEES5_S4_EEDaRKT_RKT0_RKT1_RKT2_ENKUlRKT_T0_E_clINS2_IJNS2_IJS5_EEENS2_IJiEEES7_S7_EEENS_17integral_constantIiLi2EEEEEDaSP_SQ_)
$_ZN7cutlass13device_kernelIN5flash19enable_sm80_to_sm89INS1_16FlashAttnBwdSm80INS1_25CollectiveMainloopBwdSm80ILi2ELi2EN4cute5tupleIJNS5_1CILi128EEES8_NS7_ILi64EEEEEENS_10bfloat16_tEfNS_4arch4Sm80ELb1ELb0ELb1ELb0ELb1ELb0ELb0ELb0ELi2ELi4ELi4ELi4ELb0EEENS1_21CollectiveEpilogueBwdISA_SB_SD_Li256ELb0ELb0ELi2EEENS1_25SingleTileBwdLPTSchedulerILb0ELi128ELb1EEEEEEEEEvNT_6ParamsE$_ZZN4cute6detail16composition_implINS_5tupleIJNS_1CILi8EEENS3_ILi2EEES5_S5_S4_S5_EEENS2_IJNS3_ILi1EEEiiiNS3_ILi72EEENS3_ILi512EEEEEES5_S4_EEDaRKT_RKT0_RKT1_RKT2_ENKUlRKT_T0_E_clINS2_IJNS2_IJS5_EEENS2_IJiEEES7_S7_EEENS_17integral_constantIiLi2EEEEEDaSP_SQ_:
[----:B------:R-:W-:-:S06]  /*f810*/  IADD3 R3, R3, -c[0x0][0x20], RZ ;  /* 0x8000080003037a10 */ /* 0x000fcc0007ffe0ff */
[----:B------:R-:W5:Y:S01]  /*f820*/  LDL R3, [R3] ;  /* 0x0000000003037983 */ /* 0x000f620000100800 */
[----:B------:R-:W-:Y:S02]  /*f830*/  IADD3 R2, R1, 0x16d0, RZ ;  /* 0x000016d001027810 */ /* 0x000fe40007ffe0ff */
[----:B------:R-:W-:Y:S02]  /*f840*/  MOV R4, 0xf870 ;  /* 0x0000f87000047802 */ /* 0x000fe40000000f00 */
[----:B------:R-:W-:Y:S02]  /*f850*/  IADD3 R2, R2, c[0x0][0x20], RZ ;  /* 0x0000080002027a10 */ /* 0x000fe40007ffe0ff */
[----:B-----5:R-:W-:Y:S05]  /*f860*/  CALL.REL.NOINC `($_ZN7cutlass13device_kernelIN5flash19enable_sm80_to_sm89INS1_16FlashAttnBwdSm80INS1_25CollectiveMainloopBwdSm80ILi2ELi2EN4cute5tupleIJNS5_1CILi128EEES8_NS7_ILi64EEEEEENS_10bfloat16_tEfNS_4arch4Sm80ELb1ELb0ELb1ELb0ELb1ELb0ELb0ELb0ELi2ELi4ELi4ELi4ELb0EEENS1_21CollectiveEpilogueBwdISA_SB_SD_Li256ELb0ELb0ELi2EEENS1_25SingleTileBwdLPTSchedulerILb0ELi128ELb1EEEEEEEEEvNT_6ParamsE$_ZN4cute3eso3ESOILb1ELb0EJNS_5tupleIJNS_1CILi2EEEEEENS2_IJiEEENS3_ILi1EEES7_EEC2ERKS5_RKS6_RKS7_SE_) ;  /* 0xffffa1b000007944 */ /* 0x020fea0003c3ffff */
[----:B-1----:R1:W5:Y:S01]  /*f870*/  LDL R2, [R1+0x16d0] ;  /* 0x0016d00001027983 */ /* 0x0023620000100800 */
[----:B------:R-:W-:Y:S02]  /*f880*/  MOV R8, R6 ;  /* 0x0000000600087202 */ /* 0x000fe40000000f00 */
[----:B------:R-:W-:-:S04]  /*f890*/  MOV R9, 0x0 ;  /* 0x0000000000097802 */ /* 0x000fc80000000f00 */
[----:B------:R-:W-:Y:S05]  /*f8a0*/  RET.REL.NODEC R8 `(_ZN7cutlass13device_kernelIN5flash19enable_sm80_to_sm89INS1_16FlashAttnBwdSm80INS1_25CollectiveMainloopBwdSm80ILi2ELi2EN4cute5tupleIJNS5_1CILi128EEES8_NS7_ILi64EEEEEENS_10bfloat16_tEfNS_4arch4Sm80ELb1ELb0ELb1ELb0ELb1ELb0ELb0ELb0ELi2ELi4ELi4ELi4ELb0EEENS1_21CollectiveEpilogueBwdISA_SB_SD_Li256ELb0ELb0ELi2EEENS1_25SingleTileBwdLPTSchedulerILb0ELi128ELb1EEEEEEEEEvNT_6ParamsE) ;  /* 0xffff075008007950 */ /* 0x000fea0003c3ffff */
        .type           $_ZN7cutlass13device_kernelIN5flash19enable_sm80_to_sm89INS1_16FlashAttnBwdSm80INS1_25CollectiveMainloopBwdSm80ILi2ELi2EN4cute5tupleIJNS5_1CILi128EEES8_NS7_ILi64EEEEEENS_10bfloat16_tEfNS_4arch4Sm80ELb1ELb0ELb1ELb0ELb1ELb0ELb0ELb0ELi2ELi4ELi4ELi4ELb0EEENS1_21CollectiveEpilogueBwdISA_SB_SD_Li256ELb0ELb0ELi2EEENS1_25SingleTileBwdLPTSchedulerILb0ELi128ELb1EEEEEEEEEvNT_6ParamsE$_ZZN4cute6detail16composition_implINS_5tupleIJNS_1CILi8EEENS3_ILi2EEES5_S5_S4_S5_EEENS2_IJNS3_ILi1EEEiiiNS3_ILi72EEENS3_ILi512EEEEEES5_S4_EEDaRKT_RKT0_RKT1_RKT2_ENKUlRKT_T0_E_clINS2_IJNS2_IJS5_EEENS2_IJiEEES7_S7_EEENS_17integral_constantIiLi3EEEEEDaSP_SQ_,@function
        .size           $_ZN7cutlass13device_kernelIN5flash19enable_sm80_to_sm89INS1_16FlashAttnBwdSm80INS1_25CollectiveMainloopBwdSm80ILi2ELi2EN4cute5tupleIJNS5_1CILi128EEES8_NS7_ILi64EEEEEENS_10bfloat16_tEfNS_4arch4Sm80ELb1ELb0ELb1ELb0ELb1ELb0ELb0ELb0ELi2ELi4ELi4ELi4ELb0EEENS1_21CollectiveEpilogueBwdISA_SB_SD_Li256ELb0ELb0ELi2EEENS1_25SingleTileBwdLPTSchedulerILb0ELi128ELb1EEEEEEEEEvNT_6ParamsE$_ZZN4cute6detail16composition_implINS_5tupleIJNS_1CILi8EEENS3_ILi2EEES5_S5_S4_S5_EEENS2_IJNS3_ILi1EEEiiiNS3_ILi72EEENS3_ILi512EEEEEES5_S4_EEDaRKT_RKT0_RKT1_RKT2_ENKUlRKT_T0_E_clINS2_IJNS2_IJS5_EEENS2_IJiEEES7_S7_EEENS_17integral_constantIiLi3EEEEEDaSP_SQ_,($_ZN7cutlass13device_kernelIN5flash19enable_sm80_to_sm89INS1_16FlashAttnBwdSm80INS1_25CollectiveMainloopBwdSm80ILi2ELi2EN4cute5tupleIJNS5_1CILi128EEES8_NS7_ILi64EEEEEENS_10bfloat16_tEfNS_4arch4Sm80ELb1ELb0ELb1ELb0ELb1ELb0ELb0ELb0ELi2ELi4ELi4ELi4ELb0EEENS1_21CollectiveEpilogueBwdISA_SB_SD_Li256ELb0ELb0ELi2EEENS1_25SingleTileBwdLPTSchedulerILb0ELi128ELb1EEEEEEEEEvNT_6ParamsE$_ZZN4cute6detail16composition_implINS_5tupleIJNS_1CILi8EEENS3_ILi2EEES5_S5_S4_S5_EEENS2_IJNS3_ILi1EEEiiiNS3_ILi72EEENS3_ILi512EEEEEES5_S4_EEDaRKT_RKT0_RKT1_RKT2_ENKUlRKT_T0_E_clINS2_IJNS2_IJS5_EEENS2_IJiEEES7_S7_EEENS_17integral_constantIiLi4EEEEEDaSP_SQ_ - $_ZN7cutlass13device_kernelIN5flash19enable_sm80_to_sm89INS1_16FlashAttnBwdSm80INS1_25CollectiveMainloopBwdSm80ILi2ELi2EN4cute5tupleIJNS5_1CILi128EEES8_NS7_ILi64EEEEEENS_10bfloat16_tEfNS_4arch4Sm80ELb1ELb0ELb1ELb0ELb1ELb0ELb0ELb0ELi2ELi4ELi4ELi4ELb0EEENS1_21CollectiveEpilogueBwdISA_SB_SD_Li256ELb0ELb0ELi2EEENS1_25SingleTileBwdLPTSchedulerILb0ELi128ELb1EEEEEEEEEvNT_6ParamsE$_ZZN4cute6detail16composition_implINS_5tupleIJNS_1CILi8EEENS3_ILi2EEES5_S5_S4_S5_EEENS2_IJNS3_ILi1EEEiiiNS3_ILi72EEENS3_ILi512EEEEEES5_S4_EEDaRKT_RKT0_RKT1_RKT2_ENKUlRKT_T0_E_clINS2_IJNS2_IJS5_EEENS2_IJiEEES7_S7_EEENS_17integral_constantIiLi3EEEEEDaSP_SQ_)
$_ZN7cutlass13device_kernelIN5flash19enable_sm80_to_sm89INS1_16FlashAttnBwdSm80INS1_25CollectiveMainloopBwdSm80ILi2ELi2EN4cute5tupleIJNS5_1CILi128EEES8_NS7_ILi64EEEEEENS_10bfloat16_tEfNS_4arch4Sm80ELb1ELb0ELb1ELb0ELb1ELb0ELb0ELb0ELi2ELi4ELi4ELi4ELb0EEENS1_21CollectiveEpilogueBwdISA_SB_SD_Li256ELb0ELb0ELi2EEENS1_25SingleTileBwdLPTSchedulerILb0ELi128ELb1EEEEEEEEEvNT_6ParamsE$_ZZN4cute6detail16composition_implINS_5tupleIJNS_1CILi8EEENS3_ILi2EEES5_S5_S4_S5_EEENS2_IJNS3_ILi1EEEiiiNS3_ILi72EEENS3_ILi512EEEEEES5_S4_EEDaRKT_RKT0_RKT1_RKT2_ENKUlRKT_T0_E_clINS2_IJNS2_IJS5_EEENS2_IJiEEES7_S7_EEENS_17integral_constantIiLi3EEEEEDaSP_SQ_:
        /* <DEDUP_REMOVED lines=10> */
        .type           $_ZN7cutlass13device_kernelIN5flash19enable_sm80_to_sm89INS1_16FlashAttnBwdSm80INS1_25CollectiveMainloopBwdSm80ILi2ELi2EN4cute5tupleIJNS5_1CILi128EEES8_NS7_ILi64EEEEEENS_10bfloat16_tEfNS_4arch4Sm80ELb1ELb0ELb1ELb0ELb1ELb0ELb0ELb0ELi2ELi4ELi4ELi4ELb0EEENS1_21CollectiveEpilogueBwdISA_SB_SD_Li256ELb0ELb0ELi2EEENS1_25SingleTileBwdLPTSchedulerILb0ELi128ELb1EEEEEEEEEvNT_6ParamsE$_ZZN4cute6detail16composition_implINS_5tupleIJNS_1CILi8EEENS3_ILi2EEES5_S5_S4_S5_EEENS2_IJNS3_ILi1EEEiiiNS3_ILi72EEENS3_ILi512EEEEEES5_S4_EEDaRKT_RKT0_RKT1_RKT2_ENKUlRKT_T0_E_clINS2_IJNS2_IJS5_EEENS2_IJiEEES7_S7_EEENS_17integral_constantIiLi4EEEEEDaSP_SQ_,@function
        .size           $_ZN7cutlass13device_kernelIN5flash19enable_sm80_to_sm89INS1_16FlashAttnBwdSm80INS1_25CollectiveMainloopBwdSm80ILi2ELi2EN4cute5tupleIJNS5_1CILi128EEES8_NS7_ILi64EEEEEENS_10bfloat16_tEfNS_4arch4Sm80ELb1ELb0ELb1ELb0ELb1ELb0ELb0ELb0ELi2ELi4ELi4ELi4ELb0EEENS1_21CollectiveEpilogueBwdISA_SB_SD_Li256ELb0ELb0ELi2EEENS1_25SingleTileBwdLPTSchedulerILb0ELi128ELb1EEEEEEEEEvNT_6ParamsE$_ZZN4cute6detail16composition_implINS_5tupleIJNS_1CILi8EEENS3_ILi2EEES5_S5_S4_S5_EEENS2_IJNS3_ILi1EEEiiiNS3_ILi72EEENS3_ILi512EEEEEES5_S4_EEDaRKT_RKT0_RKT1_RKT2_ENKUlRKT_T0_E_clINS2_IJNS2_IJS5_EEENS2_IJiEEES7_S7_EEENS_17integral_constantIiLi4EEEEEDaSP_SQ_,($_ZN7cutlass13device_kernelIN5flash19enable_sm80_to_sm89INS1_16FlashAttnBwdSm80INS1_25CollectiveMainloopBwdSm80ILi2ELi2EN4cute5tupleIJNS5_1CILi128EEES8_NS7_ILi64EEEEEENS_10bfloat16_tEfNS_4arch4Sm80ELb1ELb0ELb1ELb0ELb1ELb0ELb0ELb0ELi2ELi4ELi4ELi4ELb0EEENS1_21CollectiveEpilogueBwdISA_SB_SD_Li256ELb0ELb0ELi2EEENS1_25SingleTileBwdLPTSchedulerILb0ELi128ELb1EEEEEEEEEvNT_6ParamsE$_ZZN4cute6detail9lift_diceINS_5tupleIJiNS2_IJiNS_1CILi0EEEEEEEEES6_EEDaRKT_RKT0_ENKUlRKT_RKT0_E_clIS5_S5_EEDaSF_SI_ - $_ZN7cutlass13device_kernelIN5flash19enable_sm80_to_sm89INS1_16FlashAttnBwdSm80INS1_25CollectiveMainloopBwdSm80ILi2ELi2EN4cute5tupleIJNS5_1CILi128EEES8_NS7_ILi64EEEEEENS_10bfloat16_tEfNS_4arch4Sm80ELb1ELb0ELb1ELb0ELb1ELb0ELb0ELb0ELi2ELi4ELi4ELi4ELb0EEENS1_21CollectiveEpilogueBwdISA_SB_SD_Li256ELb0ELb0ELi2EEENS1_25SingleTileBwdLPTSchedulerILb0ELi128ELb1EEEEEEEEEvNT_6ParamsE$_ZZN4cute6detail16composition_implINS_5tupleIJNS_1CILi8EEENS3_ILi2EEES5_S5_S4_S5_EEENS2_IJNS3_ILi1EEEiiiNS3_ILi72EEENS3_ILi512EEEEEES5_S4_EEDaRKT_RKT0_RKT1_RKT2_ENKUlRKT_T0_E_clINS2_IJNS2_IJS5_EEENS2_IJiEEES7_S7_EEENS_17integral_constantIiLi4EEEEEDaSP_SQ_)
$_ZN7cutlass13device_kernelIN5flash19enable_sm80_to_sm89INS1_16FlashAttnBwdSm80INS1_25CollectiveMainloopBwdSm80ILi2ELi2EN4cute5tupleIJNS5_1CILi128EEES8_NS7_ILi64EEEEEENS_10bfloat16_tEfNS_4arch4Sm80ELb1ELb0ELb1ELb0ELb1ELb0ELb0ELb0ELi2ELi4ELi4ELi4ELb0EEENS1_21CollectiveEpilogueBwdISA_SB_SD_Li256ELb0ELb0ELi2EEENS1_25SingleTileBwdLPTSchedulerILb0ELi128ELb1EEEEEEEEEvNT_6ParamsE$_ZZN4cute6detail16composition_implINS_5tupleIJNS_1CILi8EEENS3_ILi2EEES5_S5_S4_S5_EEENS2_IJNS3_ILi1EEEiiiNS3_ILi72EEENS3_ILi512EEEEEES5_S4_EEDaRKT_RKT0_RKT1_RKT2_ENKUlRKT_T0_E_clINS2_IJNS2_IJS5_EEENS2_IJiEEES7_S7_EEENS_17integral_constantIiLi4EEEEEDaSP_SQ_:
        /* <DEDUP_REMOVED lines=10> */
        .type           $_ZN7cutlass13device_kernelIN5flash19enable_sm80_to_sm89INS1_16FlashAttnBwdSm80INS1_25CollectiveMainloopBwdSm80ILi2ELi2EN4cute5tupleIJNS5_1CILi128EEES8_NS7_ILi64EEEEEENS_10bfloat16_tEfNS_4arch4Sm80ELb1ELb0ELb1ELb0ELb1ELb0ELb0ELb0ELi2ELi4ELi4ELi4ELb0EEENS1_21CollectiveEpilogueBwdISA_SB_SD_Li256ELb0ELb0ELi2EEENS1_25SingleTileBwdLPTSchedulerILb0ELi128ELb1EEEEEEEEEvNT_6ParamsE$_ZZN4cute6detail9lift_diceINS_5tupleIJiNS2_IJiNS_1CILi0EEEEEEEEES6_EEDaRKT_RKT0_ENKUlRKT_RKT0_E_clIS5_S5_EEDaSF_SI_,@function
        .size           $_ZN7cutlass13device_kernelIN5flash19enable_sm80_to_sm89INS1_16FlashAttnBwdSm80INS1_25CollectiveMainloopBwdSm80ILi2ELi2EN4cute5tupleIJNS5_1CILi128EEES8_NS7_ILi64EEEEEENS_10bfloat16_tEfNS_4arch4Sm80ELb1ELb0ELb1ELb0ELb1ELb0ELb0ELb0ELi2ELi4ELi4ELi4ELb0EEENS1_21CollectiveEpilogueBwdISA_SB_SD_Li256ELb0ELb0ELi2EEENS1_25SingleTileBwdLPTSchedulerILb0ELi128ELb1EEEEEEEEEvNT_6ParamsE$_ZZN4cute6detail9lift_diceINS_5tupleIJiNS2_IJiNS_1CILi0EEEEEEEEES6_EEDaRKT_RKT0_ENKUlRKT_RKT0_E_clIS5_S5_EEDaSF_SI_,($_ZN7cutlass13device_kernelIN5flash19enable_sm80_to_sm89INS1_16FlashAttnBwdSm80INS1_25CollectiveMainloopBwdSm80ILi2ELi2EN4cute5tupleIJNS5_1CILi128EEES8_NS7_ILi64EEEEEENS_10bfloat16_tEfNS_4arch4Sm80ELb1ELb0ELb1ELb0ELb1ELb0ELb0ELb0ELi2ELi4ELi4ELi4ELb0EEENS1_21CollectiveEpilogueBwdISA_SB_SD_Li256ELb0ELb0ELi2EEENS1_25SingleTileBwdLPTSchedulerILb0ELi128ELb1EEEEEEEEEvNT_6ParamsE$_ZZN4cute6detail9lift_diceINS_5tupleIJiNS2_IJiNS_1CILi0EEEEEEEEES6_EEDaRKT_RKT0_ENKUlRKT_RKT0_E_clIiiEEDaSF_SI_ - $_ZN7cutlass13device_kernelIN5flash19enable_sm80_to_sm89INS1_16FlashAttnBwdSm80INS1_25CollectiveMainloopBwdSm80ILi2ELi2EN4cute5tupleIJNS5_1CILi128EEES8_NS7_ILi64EEEEEENS_10bfloat16_tEfNS_4arch4Sm80ELb1ELb0ELb1ELb0ELb1ELb0ELb0ELb0ELi2ELi4ELi4ELi4ELb0EEENS1_21CollectiveEpilogueBwdISA_SB_SD_Li256ELb0ELb0ELi2EEENS1_25SingleTileBwdLPTSchedulerILb0ELi128ELb1EEEEEEEEEvNT_6ParamsE$_ZZN4cute6detail9lift_diceINS_5tupleIJiNS2_IJiNS_1CILi0EEEEEEEEES6_EEDaRKT_RKT0_ENKUlRKT_RKT0_E_clIS5_S5_EEDaSF_SI_)
$_ZN7cutlass13device_kernelIN5flash19enable_sm80_to_sm89INS1_16FlashAttnBwdSm80INS1_25CollectiveMainloopBwdSm80ILi2ELi2EN4cute5tupleIJNS5_1CILi128EEES8_NS7_ILi64EEEEEENS_10bfloat16_tEfNS_4arch4Sm80ELb1ELb0ELb1ELb0ELb1ELb0ELb0ELb0ELi2ELi4ELi4ELi4ELb0EEENS1_21CollectiveEpilogueBwdISA_SB_SD_Li256ELb0ELb0ELi2EEENS1_25SingleTileBwdLPTSchedulerILb0ELi128ELb1EEEEEEEEEvNT_6ParamsE$_ZZN4cute6detail9lift_diceINS_5tupleIJiNS2_IJiNS_1CILi0EEEEEEEEES6_EEDaRKT_RKT0_ENKUlRKT_RKT0_E_clIS5_S5_EEDaSF_SI_:
[----:B------:R-:W-:Y:S02]  /*f9f0*/  MOV R6, 0xfa10 ;  /* 0x0000fa1000067802 */ /* 0x000fe40000000f00 */
[----:B------:R-:W-:Y:S05]  /*fa00*/  CALL.REL.NOINC `($_ZN7cutlass13device_kernelIN5flash19enable_sm80_to_sm89INS1_16FlashAttnBwdSm80INS1_25CollectiveMainloopBwdSm80ILi2ELi2EN4cute5tupleIJNS5_1CILi128EEES8_NS7_ILi64EEEEEENS_10bfloat16_tEfNS_4arch4Sm80ELb1ELb0ELb1ELb0ELb1ELb0ELb0ELb0ELi2ELi4ELi4ELi4ELb0EEENS1_21CollectiveEpilogueBwdISA_SB_SD_Li256ELb0ELb0ELi2EEENS1_25SingleTileBwdLPTSchedulerILb0ELi128ELb1EEEEEEEEEvNT_6ParamsE$_ZZN4cute6detail9lift_diceINS_5tupleIJiNS_1CILi0EEEEEES5_EEDaRKT_RKT0_ENKUlRKT_RKT0_E_clIiiEEDaSE_SH_) ;  /* 0x000000e000007944 */ /* 0x000fea0003c00000 */
[----:B------:R-:W-:Y:S02]  /*fa10*/  MOV R72, 0xfa30 ;  /* 0x0000fa3000487802 */ /* 0x000fe40000000f00 */
[----:B-1---5:R-:W-:Y:S05]  /*fa20*/  CALL.REL.NOINC `($_ZN7cutlass13device_kernelIN5flash19enable_sm80_to_sm89INS1_16FlashAttnBwdSm80INS1_25CollectiveMainloopBwdSm80ILi2ELi2EN4cute5tupleIJNS5_1CILi128EEES8_NS7_ILi64EEEEEENS_10bfloat16_tEfNS_4arch4Sm80ELb1ELb0ELb1ELb0ELb1ELb0ELb0ELb0ELi2ELi4ELi4ELi4ELb0EEENS1_21CollectiveEpilogueBwdISA_SB_SD_Li256ELb0ELb0ELi2EEENS1_25SingleTileBwdLPTSchedulerILb0ELi128ELb1EEEEEEEEEvNT_6ParamsE$_ZZN4cute12filter_tupleINS_5tupleIJiNS_1CILi0EEEEEES4_ZNS_6detail9lift_diceIS4_S4_EEDaRKT_RKT0_EUlRKT_RKT0_E_EEDaS9_SC_OT1_ENKUlDpSF_E_clIJNS1_IJiEEENS1_IJS3_EEEEEEDaSM_) ;  /* 0xffffd28000007944 */ /* 0x022fea0003c3ffff */
[----:B-----5:R-:W-:Y:S02]  /*fa30*/  MOV R6, R2 ;  /* 0x0000000200067202 */ /* 0x020fe40000000f00 */
[----:B------:R-:W-:Y:S02]  /*fa40*/  MOV R2, R10 ;  /* 0x0000000a00027202 */ /* 0x000fe40000000f00 */
[----:B------:R-:W-:-:S04]  /*fa50*/  MOV R3, 0x0 ;  /* 0x0000000000037802 */ /* 0x000fc80000000f00 */
[----:B------:R-:W-:Y:S05]  /*fa60*/  RET.REL.NODEC R2 `(_ZN7cutlass13device_kernelIN5flash19enable_sm80_to_sm89INS1_16FlashAttnBwdSm80INS1_25CollectiveMainloopBwdSm80ILi2ELi2EN4cute5tupleIJNS5_1CILi128EEES8_NS7_ILi64EEEEEENS_10bfloat16_tEfNS_4arch4Sm80ELb1ELb0ELb1ELb0ELb1ELb0ELb0ELb0ELi2ELi4ELi4ELi4ELb0EEENS1_21CollectiveEpilogueBwdISA_SB_SD_Li256ELb0ELb0ELi2EEENS1_25SingleTileBwdLPTSchedulerILb0ELi128ELb1EEEEEEEEEvNT_6ParamsE) ;  /* 0xffff059002007950 */ /* 0x000fea0003c3ffff */
        .type           $_ZN7cutlass13device_kernelIN5flash19enable_sm80_to_sm89INS1_16FlashAttnBwdSm80INS1_25CollectiveMainloopBwdSm80ILi2ELi2EN4cute5tupleIJNS5_1CILi128EEES8_NS7_ILi64EEEEEENS_10bfloat16_tEfNS_4arch4Sm80ELb1ELb0ELb1ELb0ELb1ELb0ELb0ELb0ELi2ELi4ELi4ELi4ELb0EEENS1_21CollectiveEpilogueBwdISA_SB_SD_Li256ELb0ELb0ELi2EEENS1_25SingleTileBwdLPTSchedulerILb0ELi128ELb1EEEEEEEEEvNT_6ParamsE$_ZZN4cute6detail9lift_diceINS_5tupleIJiNS2_IJiNS_1CILi0EEEEEEEEES6_EEDaRKT_RKT0_ENKUlRKT_RKT0_E_clIiiEEDaSF_SI_,@function
        .size           $_ZN7cutlass13device_kernelIN5flash19enable_sm80_to_sm89INS1_16FlashAttnBwdSm80INS1_25CollectiveMainloopBwdSm80ILi2ELi2EN4cute5tupleIJNS5_1CILi128EEES8_NS7_ILi64EEEEEENS_10bfloat16_tEfNS_4arch4Sm80ELb1ELb0ELb1ELb0ELb1ELb0ELb0ELb0ELi2ELi4ELi4ELi4ELb0EEENS1_21CollectiveEpilogueBwdISA_SB_SD_Li256ELb0ELb0ELi2EEENS1_25SingleTileBwdLPTSchedulerILb0ELi128ELb1EEEEEEEEEvNT_6ParamsE$_ZZN4cute6detail9lift_diceINS_5tupleIJiNS2_IJiNS_1CILi0EEEEEEEEES6_EEDaRKT_RKT0_ENKUlRKT_RKT0_E_clIiiEEDaSF_SI_,($_ZN7cutlass13device_kernelIN5flash19enable_sm80_to_sm89INS1_16FlashAttnBwdSm80INS1_25CollectiveMainloopBwdSm80ILi2ELi2EN4cute5tupleIJNS5_1CILi128EEES8_NS7_ILi64EEEEEENS_10bfloat16_tEfNS_4arch4Sm80ELb1ELb0ELb1ELb0ELb1ELb0ELb0ELb0ELi2ELi4ELi4ELi4ELb0EEENS1_21CollectiveEpilogueBwdISA_SB_SD_Li256ELb0ELb0ELi2EEENS1_25SingleTileBwdLPTSchedulerILb0ELi128ELb1EEEEEEEEEvNT_6ParamsE$_ZZN4cute6detail9lift_diceINS_5tupleIJiNS_1CILi0EEEEEES5_EEDaRKT_RKT0_ENKUlRKT_RKT0_E_clIiiEEDaSE_SH_ - $_ZN7cutlass13device_kernelIN5flash19enable_sm80_to_sm89INS1_16FlashAttnBwdSm80INS1_25CollectiveMainloopBwdSm80ILi2ELi2EN4cute5tupleIJNS5_1CILi128EEES8_NS7_ILi64EEEEEENS_10bfloat16_tEfNS_4arch4Sm80ELb1ELb0ELb1ELb0ELb1ELb0ELb0ELb0ELi2ELi4ELi4ELi4ELb0EEENS1_21CollectiveEpilogueBwdISA_SB_SD_Li256ELb0ELb0ELi2EEENS1_25SingleTileBwdLPTSchedulerILb0ELi128ELb1EEEEEEEEEvNT_6ParamsE$_ZZN4cute6detail9lift_diceINS_5tupleIJiNS2_IJiNS_1CILi0EEEEEEEEES6_EEDaRKT_RKT0_ENKUlRKT_RKT0_E_clIiiEEDaSF_SI_)
$_ZN7cutlass13device_kernelIN5flash19enable_sm80_to_sm89INS1_16FlashAttnBwdSm80INS1_25CollectiveMainloopBwdSm80ILi2ELi2EN4cute5tupleIJNS5_1CILi128EEES8_NS7_ILi64EEEEEENS_10bfloat16_tEfNS_4arch4Sm80ELb1ELb0ELb1ELb0ELb1ELb0ELb0ELb0ELi2ELi4ELi4ELi4ELb0EEENS1_21CollectiveEpilogueBwdISA_SB_SD_Li256ELb0ELb0ELi2EEENS1_25SingleTileBwdLPTSchedulerILb0ELi128ELb1EEEEEEEEEvNT_6ParamsE$_ZZN4cute6detail9lift_diceINS_5tupleIJiNS2_IJiNS_1CILi0EEEEEEEEES6_EEDaRKT_RKT0_ENKUlRKT_RKT0_E_clIiiEEDaSF_SI_:
[----:B------:R-:W-:Y:S02]  /*fa70*/  IADD3 R2, R1, 0x1684, RZ ;  /* 0x0000168401027810 */ /* 0x000fe40007ffe0ff */
[----:B------:R-:W-:Y:S02]  /*fa80*/  MOV R8, 0xfab0 ;  /* 0x0000fab000087802 */ /* 0x000fe40000000f00 */
[----:B------:R-:W-:Y:S02]  /*fa90*/  IADD3 R2, R2, c[0x0][0x20], RZ ;  /* 0x0000080002027a10 */ /* 0x000fe40007ffe0ff */
[----:B------:R-:W-:Y:S05]  /*faa0*/  CALL.REL.NOINC `($_ZN7cutlass13device_kernelIN5flash19enable_sm80_to_sm89INS1_16FlashAttnBwdSm80INS1_25CollectiveMainloopBwdSm80ILi2ELi2EN4cute5tupleIJNS5_1CILi128EEES8_NS7_ILi64EEEEEENS_10bfloat16_tEfNS_4arch4Sm80ELb1ELb0ELb1ELb0ELb1ELb0ELb0ELb0ELi2ELi4ELi4ELi4ELb0EEENS1_21CollectiveEpilogueBwdISA_SB_SD_Li256ELb0ELb0ELi2EEENS1_25SingleTileBwdLPTSchedulerILb0ELi128ELb1EEEEEEEEEvNT_6ParamsE$_ZN4cute3eso3ESOILb0ELb1EJiEEC2ERKi) ;  /* 0xffff87a000007944 */ /* 0x000fea0003c3ffff */
[----:B------:R2:W5:Y:S01]  /*fab0*/  LDL R11, [R1+0x1684] ;  /* 0x00168400010b7983 */ /* 0x0005620000100800 */
[----:B-1----:R-:W-:Y:S02]  /*fac0*/  MOV R2, R10 ;  /* 0x0000000a00027202 */ /* 0x002fe40000000f00 */
[----:B------:R-:W-:-:S04]  /*fad0*/  MOV R3, 0x0 ;  /* 0x0000000000037802 */ /* 0x000fc80000000f00 */
[----:B------:R-:W-:Y:S05]  /*fae0*/  RET.REL.NODEC R2 `(_ZN7cutlass13device_kernelIN5flash19enable_sm80_to_sm89INS1_16FlashAttnBwdSm80INS1_25CollectiveMainloopBwdSm80ILi2ELi2EN4cute5tupleIJNS5_1CILi128EEES8_NS7_ILi64EEEEEENS_10bfloat16_tEfNS_4arch4Sm80ELb1ELb0ELb1ELb0ELb1ELb0ELb0ELb0ELi2ELi4ELi4ELi4ELb0EEENS1_21CollectiveEpilogueBwdISA_SB_SD_Li256ELb0ELb0ELi2EEENS1_25SingleTileBwdLPTSchedulerILb0ELi128ELb1EEEEEEEEEvNT_6ParamsE) ;  /* 0xffff051002007950 */ /* 0x000fea0003c3ffff */
        .type           $_ZN7cutlass13device_kernelIN5flash19enable_sm80_to_sm89INS1_16FlashAttnBwdSm80INS1_25CollectiveMainloopBwdSm80ILi2ELi2EN4cute5tupleIJNS5_1CILi128EEES8_NS7_ILi64EEEEEENS_10bfloat16_tEfNS_4arch4Sm80ELb1ELb0ELb1ELb0ELb1ELb0ELb0ELb0ELi2ELi4ELi4ELi4ELb0EEENS1_21CollectiveEpilogueBwdISA_SB_SD_Li256ELb0ELb0ELi2EEENS1_25SingleTileBwdLPTSchedulerILb0ELi128ELb1EEEEEEEEEvNT_6ParamsE$_ZZN4cute6detail9lift_diceINS_5tupleIJiNS_1CILi0EEEEEES5_EEDaRKT_RKT0_ENKUlRKT_RKT0_E_clIiiEEDaSE_SH_,@function
        .size           $_ZN7cutlass13device_kernelIN5flash19enable_sm80_to_sm89INS1_16FlashAttnBwdSm80INS1_25CollectiveMainloopBwdSm80ILi2ELi2EN4cute5tupleIJNS5_1CILi128EEES8_NS7_ILi64EEEEEENS_10bfloat16_tEfNS_4arch4Sm80ELb1ELb0ELb1ELb0ELb1ELb0ELb0ELb0ELi2ELi4ELi4ELi4ELb0EEENS1_21CollectiveEpilogueBwdISA_SB_SD_Li256ELb0ELb0ELi2EEENS1_25SingleTileBwdLPTSchedulerILb0ELi128ELb1EEEEEEEEEvNT_6ParamsE$_ZZN4cute6detail9lift_diceINS_5tupleIJiNS_1CILi0EEEEEES5_EEDaRKT_RKT0_ENKUlRKT_RKT0_E_clIiiEEDaSE_SH_,($_ZN7cutlass13device_kernelIN5flash19enable_sm80_to_sm89INS1_16FlashAttnBwdSm80INS1_25CollectiveMainloopBwdSm80ILi2ELi2EN4cute5tupleIJNS5_1CILi128EEES8_NS7_ILi64EEEEEENS_10bfloat16_tEfNS_4arch4Sm80ELb1ELb0ELb1ELb0ELb1ELb0ELb0ELb0ELi2ELi4ELi4ELi4ELb0EEENS1_21CollectiveEpilogueBwdISA_SB_SD_Li256ELb0ELb0ELi2EEENS1_25SingleTileBwdLPTSchedulerILb0ELi128ELb1EEEEEEEEEvNT_6ParamsE$_ZZN4cute6upcastILi2ENS_5tupleIJNS1_IJNS_1CILi1EEENS1_IJNS2_ILi2EEES4_S4_EEEEEES4_NS1_IJS4_S4_EEEEEENS1_IJNS1_IJNS2_ILi0EEENS1_IJS3_NS2_ILi512EEEiEEEEEENS2_ILi4096EEENS1_IJiNS2_ILi8192EEEEEEEEEEEDaRKT0_RKT1_ENKUlRKT_RKT0_E_clIS6_SC_EEDaSP_SS_ - $_ZN7cutlass13device_kernelIN5flash19enable_sm80_to_sm89INS1_16FlashAttnBwdSm80INS1_25CollectiveMainloopBwdSm80ILi2ELi2EN4cute5tupleIJNS5_1CILi128EEES8_NS7_ILi64EEEEEENS_10bfloat16_tEfNS_4arch4Sm80ELb1ELb0ELb1ELb0ELb1ELb0ELb0ELb0ELi2ELi4ELi4ELi4ELb0EEENS1_21CollectiveEpilogueBwdISA_SB_SD_Li256ELb0ELb0ELi2EEENS1_25SingleTileBwdLPTSchedulerILb0ELi128ELb1EEEEEEEEEvNT_6ParamsE$_ZZN4cute6detail9lift_diceINS_5tupleIJiNS_1CILi0EEEEEES5_EEDaRKT_RKT0_ENKUlRKT_RKT0_E_clIiiEEDaSE_SH_)
$_ZN7cutlass13device_kernelIN5flash19enable_sm80_to_sm89INS1_16FlashAttnBwdSm80INS1_25CollectiveMainloopBwdSm80ILi2ELi2EN4cute5tupleIJNS5_1CILi128EEES8_NS7_ILi64EEEEEENS_10bfloat16_tEfNS_4arch4Sm80ELb1ELb0ELb1ELb0ELb1ELb0ELb0ELb0ELi2ELi4ELi4ELi4ELb0EEENS1_21CollectiveEpilogueBwdISA_SB_SD_Li256ELb0ELb0ELi2EEENS1_25SingleTileBwdLPTSchedulerILb0ELi128ELb1EEEEEEEEEvNT_6ParamsE$_ZZN4cute6detail9lift_diceINS_5tupleIJiNS_1CILi0EEEEEES5_EEDaRKT_RKT0_ENKUlRKT_RKT0_E_clIiiEEDaSE_SH_:
        /* <DEDUP_REMOVED lines=8> */
        .type           $_ZN7cutlass13device_kernelIN5flash19enable_sm80_to_sm89INS1_16FlashAttnBwdSm80INS1_25CollectiveMainloopBwdSm80ILi2ELi2EN4cute5tupleIJNS5_1CILi128EEES8_NS7_ILi64EEEEEENS_10bfloat16_tEfNS_4arch4Sm80ELb1ELb0ELb1ELb0ELb1ELb0ELb0ELb0ELi2ELi4ELi4ELi4ELb0EEENS1_21CollectiveEpilogueBwdISA_SB_SD_Li256ELb0ELb0ELi2EEENS1_25SingleTileBwdLPTSchedulerILb0ELi128ELb1EEEEEEEEEvNT_6ParamsE$_ZZN4cute6upcastILi2ENS_5tupleIJNS1_IJNS_1CILi1EEENS1_IJNS2_ILi2EEES4_S4_EEEEEES4_NS1_IJS4_S4_EEEEEENS1_IJNS1_IJNS2_ILi0EEENS1_IJS3_NS2_ILi512EEEiEEEEEENS2_ILi4096EEENS1_IJiNS2_ILi8192EEEEEEEEEEEDaRKT0_RKT1_ENKUlRKT_RKT0_E_clIS6_SC_EEDaSP_SS_,@function
        .size           $_ZN7cutlass13device_kernelIN5flash19enable_sm80_to_sm89INS1_16FlashAttnBwdSm80INS1_25CollectiveMainloopBwdSm80ILi2ELi2EN4cute5tupleIJNS5_1CILi128EEES8_NS7_ILi64EEEEEENS_10bfloat16_tEfNS_4arch4Sm80ELb1ELb0ELb1ELb0ELb1ELb0ELb0ELb0ELi2ELi4ELi4ELi4ELb0EEENS1_21CollectiveEpilogueBwdISA_SB_SD_Li256ELb0ELb0ELi2EEENS1_25SingleTileBwdLPTSchedulerILb0ELi128ELb1EEEEEEEEEvNT_6ParamsE$_ZZN4cute6upcastILi2ENS_5tupleIJNS1_IJNS_1CILi1EEENS1_IJNS2_ILi2EEES4_S4_EEEEEES4_NS1_IJS4_S4_EEEEEENS1_IJNS1_IJNS2_ILi0EEENS1_IJS3_NS2_ILi512EEEiEEEEEENS2_ILi4096EEENS1_IJiNS2_ILi8192EEEEEEEEEEEDaRKT0_RKT1_ENKUlRKT_RKT0_E_clIS6_SC_EEDaSP_SS_,($_ZN7cutlass13device_kernelIN5flash19enable_sm80_to_sm89INS1_16FlashAttnBwdSm80INS1_25CollectiveMainloopBwdSm80ILi2ELi2EN4cute5tupleIJNS5_1CILi128EEES8_NS7_ILi64EEEEEENS_10bfloat16_tEfNS_4arch4Sm80ELb1ELb0ELb1ELb0ELb1ELb0ELb0ELb0ELi2ELi4ELi4ELi4ELb0EEENS1_21CollectiveEpilogueBwdISA_SB_SD_Li256ELb0ELb0ELi2EEENS1_25SingleTileBwdLPTSchedulerILb0ELi128ELb1EEEEEEEEEvNT_6ParamsE$_ZZN4cute6upcastILi2ENS_5tupleIJNS1_IJNS_1CILi1EEENS1_IJNS2_ILi2EEES4_S4_EEEEEES4_NS1_IJS4_S4_EEEEEENS1_IJNS1_IJNS2_ILi0EEENS1_IJS3_NS2_ILi512EEEiEEEEEENS2_ILi4096EEENS1_IJiNS2_ILi8192EEEEEEEEEEEDaRKT0_RKT1_ENKUlRKT_RKT0_E_clIS7_SF_EEDaSP_SS_ - $_ZN7cutlass13device_kernelIN5flash19enable_sm80_to_sm89INS1_16FlashAttnBwdSm80INS1_25CollectiveMainloopBwdSm80ILi2ELi2EN4cute5tupleIJNS5_1CILi128EEES8_NS7_ILi64EEEEEENS_10bfloat16_tEfNS_4arch4Sm80ELb1ELb0ELb1ELb0ELb1ELb0ELb0ELb0ELi2ELi4ELi4ELi4ELb0EEENS1_21CollectiveEpilogueBwdISA_SB_SD_Li256ELb0ELb0ELi2EEENS1_25SingleTileBwdLPTSchedulerILb0ELi128ELb1EEEEEEEEEvNT_6ParamsE$_ZZN4cute6upcastILi2ENS_5tupleIJNS1_IJNS_1CILi1EEENS1_IJNS2_ILi2EEES4_S4_EEEEEES4_NS1_IJS4_S4_EEEEEENS1_IJNS1_IJNS2_ILi0EEENS1_IJS3_NS2_ILi512EEEiEEEEEENS2_ILi4096EEENS1_IJiNS2_ILi8192EEEEEEEEEEEDaRKT0_RKT1_ENKUlRKT_RKT0_E_clIS6_SC_EEDaSP_SS_)
$_ZN7cutlass13device_kernelIN5flash19enable_sm80_to_sm89INS1_16FlashAttnBwdSm80INS1_25CollectiveMainloopBwdSm80ILi2ELi2EN4cute5tupleIJNS5_1CILi128EEES8_NS7_ILi64EEEEEENS_10bfloat16_tEfNS_4arch4Sm80ELb1ELb0ELb1ELb0ELb1ELb0ELb0ELb0ELi2ELi4ELi4ELi4ELb0EEENS1_21CollectiveEpilogueBwdISA_SB_SD_Li256ELb0ELb0ELi2EEENS1_25SingleTileBwdLPTSchedulerILb0ELi128ELb1EEEEEEEEEvNT_6ParamsE$_ZZN4cute6upcastILi2ENS_5tupleIJNS1_IJNS_1CILi1EEENS1_IJNS2_ILi2EEES4_S4_EEEEEES4_NS1_IJS4_S4_EEEEEENS1_IJNS1_IJNS2_ILi0EEENS1_IJS3_NS2_ILi512EEEiEEEEEENS2_ILi4096EEENS1_IJiNS2_ILi8192EEEEEEEEEEEDaRKT0_RKT1_ENKUlRKT_RKT0_E_clIS6_SC_EEDaSP_SS_:
[----:B------:R-:W-:-:S06]  /*fb70*/  IADD3 R3, R42, -c[0x0][0x20], RZ ;  /* 0x800008002a037a10 */ /* 0x000fcc0007ffe0ff */
[----:B------:R-:W5:Y:S01]  /*fb80*/  LDL R3, [R3] ;  /* 0x0000000003037983 */ /* 0x000f620000100800 */
[----:B------:R-:W-:Y:S02]  /*fb90*/  IADD3 R9, R1, 0x1380, RZ ;  /* 0x0000138001097810 */ /* 0x000fe40007ffe0ff */
[----:B------:R-:W-:Y:S02]  /*fba0*/  MOV R56, 0xfbe0 ;  /* 0x0000fbe000387802 */ /* 0x000fe40000000f00 */
[----:B------:R-:W-:-:S04]  /*fbb0*/  IADD3 R9, R9, c[0x0][0x20], RZ ;  /* 0x0000080009097a10 */ /* 0x000fc80007ffe0ff */
[----:B------:R-:W-:Y:S02]  /*fbc0*/  IADD3 R10, R9, 0x4, RZ ;  /* 0x00000004090a7810 */ /* 0x000fe40007ffe0ff */
[----:B-----5:R-:W-:Y:S05]  /*fbd0*/  CALL.REL.NOINC `($_ZN7cutlass13device_kernelIN5flash19enable_sm80_to_sm89INS1_16FlashAttnBwdSm80INS1_25CollectiveMainloopBwdSm80ILi2ELi2EN4cute5tupleIJNS5_1CILi128EEES8_NS7_ILi64EEEEEENS_10bfloat16_tEfNS_4arch4Sm80ELb1ELb0ELb1ELb0ELb1ELb0ELb0ELb0ELi2ELi4ELi4ELi4ELb0EEENS1_21CollectiveEpilogueBwdISA_SB_SD_Li256ELb0ELb0ELi2EEENS1_25SingleTileBwdLPTSchedulerILb0ELi128ELb1EEEEEEEEEvNT_6ParamsE$_ZZN4cute6upcastILi2ENS_5tupleIJNS_1CILi1EEENS1_IJNS2_ILi2EEES4_S4_EEEEEENS1_IJNS2_ILi0EEENS1_IJS3_NS2_ILi512EEEiEEEEEEEEDaRKT0_RKT1_ENKUlRKT_RKT0_E_clIS5_S9_EEDaSJ_SM_) ;  /* 0x0000015000007944 */ /* 0x020fea0003c00000 */
[----:B------:R-:W-:Y:S02]  /*fbe0*/  MOV R4, 0xfc00 ;  /* 0x0000fc0000047802 */ /* 0x000fe40000000f00 */
[----:B-1---5:R-:W-:Y:S05]  /*fbf0*/  CALL.REL.NOINC `($_ZN7cutlass13device_kernelIN5flash19enable_sm80_to_sm89INS1_16FlashAttnBwdSm80INS1_25CollectiveMainloopBwdSm80ILi2ELi2EN4cute5tupleIJNS5_1CILi128EEES8_NS7_ILi64EEEEEENS_10bfloat16_tEfNS_4arch4Sm80ELb1ELb0ELb1ELb0ELb1ELb0ELb0ELb0ELi2ELi4ELi4ELi4ELb0EEENS1_21CollectiveEpilogueBwdISA_SB_SD_Li256ELb0ELb0ELi2EEENS1_25SingleTileBwdLPTSchedulerILb0ELi128ELb1EEEEEEEEEvNT_6ParamsE$_ZN4cute3eso3ESOILb1ELb0EJNS_1CILi0EEENS_5tupleIJNS2_ILi1EEENS2_ILi256EEEiEEEEEC2ERKS3_RKS7_) ;  /* 0xffff8d0000007944 */ /* 0x022fea0003c3ffff */
[----:B-1----:R1:W5:Y:S01]  /*fc00*/  LDL R2, [R1+0x1384] ;  /* 0x0013840001027983 */ /* 0x0023620000100800 */
[----:B------:R-:W-:-:S03]  /*fc10*/  MOV R6, 0xfc30 ;  /* 0x0000fc3000067802 */ /* 0x000fc60000000f00 */
[----:B-1---5:R-:W-:Y:S05]  /*fc20*/  CALL.REL.NOINC `($_ZN7cutlass13device_kernelIN5flash19enable_sm80_to_sm89INS1_16FlashAttnBwdSm80INS1_25CollectiveMainloopBwdSm80ILi2ELi2EN4cute5tupleIJNS5_1CILi128EEES8_NS7_ILi64EEEEEENS_10bfloat16_tEfNS_4arch4Sm80ELb1ELb0ELb1ELb0ELb1ELb0ELb0ELb0ELi2ELi4ELi4ELi4ELb0EEENS1_21CollectiveEpilogueBwdISA_SB_SD_Li256ELb0ELb0ELi2EEENS1_25SingleTileBwdLPTSchedulerILb0ELi128ELb1EEEEEEEEEvNT_6ParamsE$_ZN4cute5tupleIJNS0_IJNS_1CILi1EEENS0_IJS2_NS1_ILi2EEES3_EEEEEENS0_IJNS1_ILi0EEENS0_IJS2_NS1_ILi256EEEiEEEEEEEEC2ERKS5_RKS9_) ;  /* 0xffffbe4000007944 */ /* 0x022fea0003c3ffff */
[----:B------:R1:W5:Y:S01]  /*fc30*/  LDL R35, [R1+0x1380] ;  /* 0x0013800001237983 */ /* 0x0003620000100800 */
[----:B------:R-:W-:-:S04]  /*fc40*/  MOV R9, 0x0 ;  /* 0x0000000000097802 */ /* 0x000fc80000000f00 */
[----:B------:R-:W-:Y:S05]  /*fc50*/  RET.REL.NODEC R8 `(_ZN7cutlass13device_kernelIN5flash19enable_sm80_to_sm89INS1_16FlashAttnBwdSm80INS1_25CollectiveMainloopBwdSm80ILi2ELi2EN4cute5tupleIJNS5_1CILi128EEES8_NS7_ILi64EEEEEENS_10bfloat16_tEfNS_4arch4Sm80ELb1ELb0ELb1ELb0ELb1ELb0ELb0ELb0ELi2ELi4ELi4ELi4ELb0EEENS1_21CollectiveEpilogueBwdISA_SB_SD_Li256ELb0ELb0ELi2EEENS1_25SingleTileBwdLPTSchedulerILb0ELi128ELb1EEEEEEEEEvNT_6ParamsE) ;  /* 0xffff03a008007950 */ /* 0x000fea0003c3ffff */
        .type           $_ZN7cutlass13device_kernelIN5flash19enable_sm80_to_sm89INS1_16FlashAttnBwdSm80INS1_25CollectiveMainloopBwdSm80ILi2ELi2EN4cute5tupleIJNS5_1CILi128EEES8_NS7_ILi64EEEEEENS_10bfloat16_tEfNS_4arch4Sm80ELb1ELb0ELb1ELb0ELb1ELb0ELb0ELb0ELi2ELi4ELi4ELi4ELb0EEENS1_21CollectiveEpilogueBwdISA_SB_SD_Li256ELb0ELb0ELi2EEENS1_25SingleTileBwdLPTSchedulerILb0ELi128ELb1EEEEEEEEEvNT_6ParamsE$_ZZN4cute6upcastILi2ENS_5tupleIJNS1_IJNS_1CILi1EEENS1_IJNS2_ILi2EEES4_S4_EEEEEES4_NS1_IJS4_S4_EEEEEENS1_IJNS1_IJNS2_ILi0EEENS1_IJS3_NS2_ILi512EEEiEEEEEENS2_ILi4096EEENS1_IJiNS2_ILi8192EEEEEEEEEEEDaRKT0_RKT1_ENKUlRKT_RKT0_E_clIS7_SF_EEDaSP_SS_,@function
        .size           $_ZN7cutlass13device_kernelIN5flash19enable_sm80_to_sm89INS1_16FlashAttnBwdSm80INS1_25CollectiveMainloopBwdSm80ILi2ELi2EN4cute5tupleIJNS5_1CILi128EEES8_NS7_ILi64EEEEEENS_10bfloat16_tEfNS_4arch4Sm80ELb1ELb0ELb1ELb0ELb1ELb0ELb0ELb0ELi2ELi4ELi4ELi4ELb0EEENS1_21CollectiveEpilogueBwdISA_SB_SD_Li256ELb0ELb0ELi2EEENS1_25SingleTileBwdLPTSchedulerILb0ELi128ELb1EEEEEEEEEvNT_6ParamsE$_ZZN4cute6upcastILi2ENS_5tupleIJNS1_IJNS_1CILi1EEENS1_IJNS2_ILi2EEES4_S4_EEEEEES4_NS1_IJS4_S4_EEEEEENS1_IJNS1_IJNS2_ILi0EEENS1_IJS3_NS2_ILi512EEEiEEEEEENS2_ILi4096EEENS1_IJiNS2_ILi8192EEEEEEEEEEEDaRKT0_RKT1_ENKUlRKT_RKT0_E_clIS7_SF_EEDaSP_SS_,($_ZN7cutlass13device_kernelIN5flash19enable_sm80_to_sm89INS1_16FlashAttnBwdSm80INS1_25CollectiveMainloopBwdSm80ILi2ELi2EN4cute5tupleIJNS5_1CILi128EEES8_NS7_ILi64EEEEEENS_10bfloat16_tEfNS_4arch4Sm80ELb1ELb0ELb1ELb0ELb1ELb0ELb0ELb0ELi2ELi4ELi4ELi4ELb0EEENS1_21CollectiveEpilogueBwdISA_SB_SD_Li256ELb0ELb0ELi2EEENS1_25SingleTileBwdLPTSchedulerILb0ELi128ELb1EEEEEEEEEvNT_6ParamsE$_ZZN4cute6upcastILi2ENS_5tupleIJNS_1CILi1EEENS1_IJNS2_ILi2EEES4_S4_EEEEEENS1_IJNS2_ILi0EEENS1_IJS3_NS2_ILi512EEEiEEEEEEEEDaRKT0_RKT1_ENKUlRKT_RKT0_E_clIS5_S9_EEDaSJ_SM_ - $_ZN7cutlass13device_kernelIN5flash19enable_sm80_to_sm89INS1_16FlashAttnBwdSm80INS1_25CollectiveMainloopBwdSm80ILi2ELi2EN4cute5tupleIJNS5_1CILi128EEES8_NS7_ILi64EEEEEENS_10bfloat16_tEfNS_4arch4Sm80ELb1ELb0ELb1ELb0ELb1ELb0ELb0ELb0ELi2ELi4ELi4ELi4ELb0EEENS1_21CollectiveEpilogueBwdISA_SB_SD_Li256ELb0ELb0ELi2EEENS1_25SingleTileBwdLPTSchedulerILb0ELi128ELb1EEEEEEEEEvNT_6ParamsE$_ZZN4cute6upcastILi2ENS_5tupleIJNS1_IJNS_1CILi1EEENS1_IJNS2_ILi2EEES4_S4_EEEEEES4_NS1_IJS4_S4_EEEEEENS1_IJNS1_IJNS2_ILi0EEENS1_IJS3_NS2_ILi512EEEiEEEEEENS2_ILi4096EEENS1_IJiNS2_ILi8192EEEEEEEEEEEDaRKT0_RKT1_ENKUlRKT_RKT0_E_clIS7_SF_EEDaSP_SS_)
$_ZN7cutlass13device_kernelIN5flash19enable_sm80_to_sm89INS1_16FlashAttnBwdSm80INS1_25CollectiveMainloopBwdSm80ILi2ELi2EN4cute5tupleIJNS5_1CILi128EEES8_NS7_ILi64EEEEEENS_10bfloat16_tEfNS_4arch4Sm80ELb1ELb0ELb1ELb0ELb1ELb0ELb0ELb0ELi2ELi4ELi4ELi4ELb0EEENS1_21CollectiveEpilogueBwdISA_SB_SD_Li256ELb0ELb0ELi2EEENS1_25SingleTileBwdLPTSchedulerILb0ELi128ELb1EEEEEEEEEvNT_6ParamsE$_ZZN4cute6upcastILi2ENS_5tupleIJNS1_IJNS_1CILi1EEENS1_IJNS2_ILi2EEES4_S4_EEEEEES4_NS1_IJS4_S4_EEEEEENS1_IJNS1_IJNS2_ILi0EEENS1_IJS3_NS2_ILi512EEEiEEEEEENS2_ILi4096EEENS1_IJiNS2_ILi8192EEEEEEEEEEEDaRKT0_RKT1_ENKUlRKT_RKT0_E_clIS7_SF_EEDaSP_SS_:
[----:B------:R-:W-:Y:S02]  /*fc60*/  IADD3 R8, R1, 0x1380, RZ ;  /* 0x0000138001087810 */ /* 0x000fe40007ffe0ff */
[----:B------:R-:W-:Y:S02]  /*fc70*/  MOV R54, 0xfcb0 ;  /* 0x0000fcb000367802 */ /* 0x000fe40000000f00 */
[----:B------:R-:W-:-:S04]  /*fc80*/  IADD3 R8, R8, c[0x0][0x20], RZ ;  /* 0x0000080008087a10 */ /* 0x000fc80007ffe0ff */
[----:B------:R-:W-:Y:S02]  /*fc90*/  IADD3 R9, R8, 0x4, RZ ;  /* 0x0000000408097810 */ /* 0x000fe40007ffe0ff */
[----:B------:R-:W-:Y:S05]  /*fca0*/  CALL.REL.NOINC `($_ZN7cutlass13device_kernelIN5flash19enable_sm80_to_sm89INS1_16FlashAttnBwdSm80INS1_25CollectiveMainloopBwdSm80ILi2ELi2EN4cute5tupleIJNS5_1CILi128EEES8_NS7_ILi64EEEEEENS_10bfloat16_tEfNS_4arch4Sm80ELb1ELb0ELb1ELb0ELb1ELb0ELb0ELb0ELi2ELi4ELi4ELi4ELb0EEENS1_21CollectiveEpilogueBwdISA_SB_SD_Li256ELb0ELb0ELi2EEENS1_25SingleTileBwdLPTSchedulerILb0ELi128ELb1EEEEEEEEEvNT_6ParamsE$_ZZN4cute6upcastILi2ENS_5tupleIJNS_1CILi2EEES3_EEENS1_IJiNS2_ILi8192EEEEEEEEDaRKT0_RKT1_ENKUlRKT_RKT0_E_clIS3_iEEDaSF_SI_) ;  /* 0x0000015000007944 */ /* 0x000fea0003c00000 */
[----:B------:R-:W-:Y:S02]  /*fcb0*/  MOV R4, 0xfcd0 ;  /* 0x0000fcd000047802 */ /* 0x000fe40000000f00 */
[----:B-1---5:R-:W-:Y:S05]  /*fcc0*/  CALL.REL.NOINC `($_ZN7cutlass13device_kernelIN5flash19enable_sm80_to_sm89INS1_16FlashAttnBwdSm80INS1_25CollectiveMainloopBwdSm80ILi2ELi2EN4cute5tupleIJNS5_1CILi128EEES8_NS7_ILi64EEEEEENS_10bfloat16_tEfNS_4arch4Sm80ELb1ELb0ELb1ELb0ELb1ELb0ELb0ELb0ELi2ELi4ELi4ELi4ELb0EEENS1_21CollectiveEpilogueBwdISA_SB_SD_Li256ELb0ELb0ELi2EEENS1_25SingleTileBwdLPTSchedulerILb0ELi128ELb1EEEEEEEEEvNT_6ParamsE$_ZN4cute3eso3ESOILb0ELb1EJiNS_1CILi4096EEEEEC2ERKiRKS3_) ;  /* 0xffff86b000007944 */ /* 0x022fea0003c3ffff */
[----:B-1----:R1:W5:Y:S01]  /*fcd0*/  LDL R2, [R1+0x1384] ;  /* 0x0013840001027983 */ /* 0x0023620000100800 */
[----:B------:R-:W-:-:S03]  /*fce0*/  MOV R6, 0xfd00 ;  /* 0x0000fd0000067802 */ /* 0x000fc60000000f00 */
[----:B-1---5:R-:W-:Y:S05]  /*fcf0*/  CALL.REL.NOINC `($_ZN7cutlass13device_kernelIN5flash19enable_sm80_to_sm89INS1_16FlashAttnBwdSm80INS1_25CollectiveMainloopBwdSm80ILi2ELi2EN4cute5tupleIJNS5_1CILi128EEES8_NS7_ILi64EEEEEENS_10bfloat16_tEfNS_4arch4Sm80ELb1ELb0ELb1ELb0ELb1ELb0ELb0ELb0ELi2ELi4ELi4ELi4ELb0EEENS1_21CollectiveEpilogueBwdISA_SB_SD_Li256ELb0ELb0ELi2EEENS1_25SingleTileBwdLPTSchedulerILb0ELi128ELb1EEEEEEEEEvNT_6ParamsE$_ZN4cute5tupleIJNS0_IJNS_1CILi2EEES2_EEENS0_IJiNS1_ILi4096EEEEEEEEC2ERKS3_RKS5_) ;  /* 0xffffbee000007944 */ /* 0x022fea0003c3ffff */
[----:B------:R1:W5:Y:S01]  /*fd00*/  LDL R2, [R1+0x1380] ;  /* 0x0013800001027983 */ /* 0x0003620000100800 */
[----:B------:R-:W-:-:S04]  /*fd10*/  MOV R11, 0x0 ;  /* 0x00000000000b7802 */ /* 0x000fc80000000f00 */
[----:B------:R-:W-:Y:S05]  /*fd20*/  RET.REL.NODEC R10 `(_ZN7cutlass13device_kernelIN5flash19enable_sm80_to_sm89INS1_16FlashAttnBwdSm80INS1_25CollectiveMainloopBwdSm80ILi2ELi2EN4cute5tupleIJNS5_1CILi128EEES8_NS7_ILi64EEEEEENS_10bfloat16_tEfNS_4arch4Sm80ELb1ELb0ELb1ELb0ELb1ELb0ELb0ELb0ELi2ELi4ELi4ELi4ELb0EEENS1_21CollectiveEpilogueBwdISA_SB_SD_Li256ELb0ELb0ELi2EEENS1_25SingleTileBwdLPTSchedulerILb0ELi128ELb1EEEEEEEEEvNT_6ParamsE) ;  /* 0xffff02d00a007950 */ /* 0x000fea0003c3ffff */
        .type           $_ZN7cutlass13device_kernelIN5flash19enable_sm80_to_sm89INS1_16FlashAttnBwdSm80INS1_25CollectiveMainloopBwdSm80ILi2ELi2EN4cute5tupleIJNS5_1CILi128EEES8_NS7_ILi64EEEEEENS_10bfloat16_tEfNS_4arch4Sm80ELb1ELb0ELb1ELb0ELb1ELb0ELb0ELb0ELi2ELi4ELi4ELi4ELb0EEENS1_21CollectiveEpilogueBwdISA_SB_SD_Li256ELb0ELb0ELi2EEENS1_25SingleTileBwdLPTSchedulerILb0ELi128ELb1EEEEEEEEEvNT_6ParamsE$_ZZN4cute6upcastILi2ENS_5tupleIJNS_1CILi1EEENS1_IJNS2_ILi2EEES4_S4_EEEEEENS1_IJNS2_ILi0EEENS1_IJS3_NS2_ILi512EEEiEEEEEEEEDaRKT0_RKT1_ENKUlRKT_RKT0_E_clIS5_S9_EEDaSJ_SM_,@function
        .size           $_ZN7cutlass13device_kernelIN5flash19enable_sm80_to_sm89INS1_16FlashAttnBwdSm80INS1_25CollectiveMainloopBwdSm80ILi2ELi2EN4cute5tupleIJNS5_1CILi128EEES8_NS7_ILi64EEEEEENS_10bfloat16_tEfNS_4arch4Sm80ELb1ELb0ELb1ELb0ELb1ELb0ELb0ELb0ELi2ELi4ELi4ELi4ELb0EEENS1_21CollectiveEpilogueBwdISA_SB_SD_Li256ELb0ELb0ELi2EEENS1_25SingleTileBwdLPTSchedulerILb0ELi128ELb1EEEEEEEEEvNT_6ParamsE$_ZZN4cute6upcastILi2ENS_5tupleIJNS_1CILi1EEENS1_IJNS2_ILi2EEES4_S4_EEEEEENS1_IJNS2_ILi0EEENS1_IJS3_NS2_ILi512EEEiEEEEEEEEDaRKT0_RKT1_ENKUlRKT_RKT0_E_clIS5_S9_EEDaSJ_SM_,($_ZN7cutlass13device_kernelIN5flash19enable_sm80_to_sm89INS1_16FlashAttnBwdSm80INS1_25CollectiveMainloopBwdSm80ILi2ELi2EN4cute5tupleIJNS5_1CILi128EEES8_NS7_ILi64EEEEEENS_10bfloat16_tEfNS_4arch4Sm80ELb1ELb0ELb1ELb0ELb1ELb0ELb0ELb0ELi2ELi4ELi4ELi4ELb0EEENS1_21CollectiveEpilogueBwdISA_SB_SD_Li256ELb0ELb0ELi2EEENS1_25SingleTileBwdLPTSchedulerILb0ELi128ELb1EEEEEEEEEvNT_6ParamsE$_ZZN4cute6upcastILi2ENS_5tupleIJNS_1CILi2EEES3_EEENS1_IJiNS2_ILi8192EEEEEEEEDaRKT0_RKT1_ENKUlRKT_RKT0_E_clIS3_iEEDaSF_SI_ - $_ZN7cutlass13device_kernelIN5flash19enable_sm80_to_sm89INS1_16FlashAttnBwdSm80INS1_25CollectiveMainloopBwdSm80ILi2ELi2EN4cute5tupleIJNS5_1CILi128EEES8_NS7_ILi64EEEEEENS_10bfloat16_tEfNS_4arch4Sm80ELb1ELb0ELb1ELb0ELb1ELb0ELb0ELb0ELi2ELi4ELi4ELi4ELb0EEENS1_21CollectiveEpilogueBwdISA_SB_SD_Li256ELb0ELb0ELi2EEENS1_25SingleTileBwdLPTSchedulerILb0ELi128ELb1EEEEEEEEEvNT_6ParamsE$_ZZN4cute6upcastILi2ENS_5tupleIJNS_1CILi1EEENS1_IJNS2_ILi2EEES4_S4_EEEEEENS1_IJNS2_ILi0EEENS1_IJS3_NS2_ILi512EEEiEEEEEEEEDaRKT0_RKT1_ENKUlRKT_RKT0_E_clIS5_S9_EEDaSJ_SM_)
$_ZN7cutlass13device_kernelIN5flash19enable_sm80_to_sm89INS1_16FlashAttnBwdSm80INS1_25CollectiveMainloopBwdSm80ILi2ELi2EN4cute5tupleIJNS5_1CILi128EEES8_NS7_ILi64EEEEEENS_10bfloat16_tEfNS_4arch4Sm80ELb1ELb0ELb1ELb0ELb1ELb0ELb0ELb0ELi2ELi4ELi4ELi4ELb0EEENS1_21CollectiveEpilogueBwdISA_SB_SD_Li256ELb0ELb0ELi2EEENS1_25SingleTileBwdLPTSchedulerILb0ELi128ELb1EEEEEEEEEvNT_6ParamsE$_ZZN4cute6upcastILi2ENS_5tupleIJNS_1CILi1EEENS1_IJNS2_ILi2EEES4_S4_EEEEEENS1_IJNS2_ILi0EEENS1_IJS3_NS2_ILi512EEEiEEEEEEEEDaRKT0_RKT1_ENKUlRKT_RKT0_E_clIS5_S9_EEDaSJ_SM_:
[----:B------:R-:W-:Y:S02]  /*fd30*/  IADD3 R11, R1, 0x1388, RZ ;  /* 0x00001388010b7810 */ /* 0x000fe40007ffe0ff */
[----:B------:R-:W-:Y:S02]  /*fd40*/  MOV R54, 0xfd80 ;  /* 0x0000fd8000367802 */ /* 0x000fe40000000f00 */
[----:B------:R-:W-:-:S04]  /*fd50*/  IADD3 R11, R11, c[0x0][0x20], RZ ;  /* 0x000008000b0b7a10 */ /* 0x000fc80007ffe0ff */
[----:B------:R-:W-:Y:S02]  /*fd60*/  IADD3 R35, R11, 0x4, RZ ;  /* 0x000000040b237810 */ /* 0x000fe40007ffe0ff */
[----:B------:R-:W-:Y:S05]  /*fd70*/  CALL.REL.NOINC `($_ZN7cutlass13device_kernelIN5flash19enable_sm80_to_sm89INS1_16FlashAttnBwdSm80INS1_25CollectiveMainloopBwdSm80ILi2ELi2EN4cute5tupleIJNS5_1CILi128EEES8_NS7_ILi64EEEEEENS_10bfloat16_tEfNS_4arch4Sm80ELb1ELb0ELb1ELb0ELb1ELb0ELb0ELb0ELi2ELi4ELi4ELi4ELb0EEENS1_21CollectiveEpilogueBwdISA_SB_SD_Li256ELb0ELb0ELi2EEENS1_25SingleTileBwdLPTSchedulerILb0ELi128ELb1EEEEEEEEEvNT_6ParamsE$_ZZN4cute6upcastILi2ENS_5tupleIJNS_1CILi2EEES3_S3_EEENS1_IJNS2_ILi1EEENS2_ILi512EEEiEEEEEDaRKT0_RKT1_ENKUlRKT_RKT0_E_clIS3_iEEDaSG_SJ_) ;  /* 0x0000011000007944 */ /* 0x000fea0003c00000 */
[----:B------:R-:W-:Y:S02]  /*fd80*/  MOV R4, 0xfda0 ;  /* 0x0000fda000047802 */ /* 0x000fe40000000f00 */
[----:B-1---5:R-:W-:Y:S05]  /*fd90*/  CALL.REL.NOINC `($_ZN7cutlass13device_kernelIN5flash19enable_sm80_to_sm89INS1_16FlashAttnBwdSm80INS1_25CollectiveMainloopBwdSm80ILi2ELi2EN4cute5tupleIJNS5_1CILi128EEES8_NS7_ILi64EEEEEENS_10bfloat16_tEfNS_4arch4Sm80ELb1ELb0ELb1ELb0ELb1ELb0ELb0ELb0ELi2ELi4ELi4ELi4ELb0EEENS1_21CollectiveEpilogueBwdISA_SB_SD_Li256ELb0ELb0ELi2EEENS1_25SingleTileBwdLPTSchedulerILb0ELi128ELb1EEEEEEEEEvNT_6ParamsE$_ZN4cute3eso3ESOILb1ELb0EJNS_1CILi1EEENS2_ILi256EEEiEEC2ERKS3_RKS4_RKi) ;  /* 0xffff8ce000007944 */ /* 0x022fea0003c3ffff */
[----:B-1----:R1:W5:Y:S01]  /*fda0*/  LDL R2, [R1+0x138c] ;  /* 0x00138c0001027983 */ /* 0x0023620000100800 */
[----:B------:R-:W-:-:S03]  /*fdb0*/  MOV R6, 0xfdd0 ;  /* 0x0000fdd000067802 */ /* 0x000fc60000000f00 */
[----:B-1---5:R-:W-:Y:S05]  /*fdc0*/  CALL.REL.NOINC `($_ZN7cutlass13device_kernelIN5flash19enable_sm80_to_sm89INS1_16FlashAttnBwdSm80INS1_25CollectiveMainloopBwdSm80ILi2ELi2EN4cute5tupleIJNS5_1CILi128EEES8_NS7_ILi64EEEEEENS_10bfloat16_tEfNS_4arch4Sm80ELb1ELb0ELb1ELb0ELb1ELb0ELb0ELb0ELi2ELi4ELi4ELi4ELb0EEENS1_21CollectiveEpilogueBwdISA_SB_SD_Li256ELb0ELb0ELi2EEENS1_25SingleTileBwdLPTSchedulerILb0ELi128ELb1EEEEEEEEEvNT_6ParamsE$_ZN4cute5tupleIJNS0_IJNS_1CILi1EEENS1_ILi2EEES3_EEENS0_IJS2_NS1_ILi256EEEiEEEEEC2ERKS4_RKS6_) ;  /* 0xffffbd3000007944 */ /* 0x022fea0003c3ffff */
[----:B------:R1:W5:Y:S01]  /*fdd0*/  LDL R2, [R1+0x1388] ;  /* 0x0013880001027983 */ /* 0x0003620000100800 */
[----:B------:R-:W-:-:S04]  /*fde0*/  MOV R57, 0x0 ;  /* 0x0000000000397802 */ /* 0x000fc80000000f00 */
[----:B------:R-:W-:Y:S05]  /*fdf0*/  RET.REL.NODEC R56 `(_ZN7cutlass13device_kernelIN5flash19enable_sm80_to_sm89INS1_16FlashAttnBwdSm80INS1_25CollectiveMainloopBwdSm80ILi2ELi2EN4cute5tupleIJNS5_1CILi128EEES8_NS7_ILi64EEEEEENS_10bfloat16_tEfNS_4arch4Sm80ELb1ELb0ELb1ELb0ELb1ELb0ELb0ELb0ELi2ELi4ELi4ELi4ELb0EEENS1_21CollectiveEpilogueBwdISA_SB_SD_Li256ELb0ELb0ELi2EEENS1_25SingleTileBwdLPTSchedulerILb0ELi128ELb1EEEEEEEEEvNT_6ParamsE) ;  /* 0xffff020038007950 */ /* 0x000fea0003c3ffff */
        .type           $_ZN7cutlass13device_kernelIN5flash19enable_sm80_to_sm89INS1_16FlashAttnBwdSm80INS1_25CollectiveMainloopBwdSm80ILi2ELi2EN4cute5tupleIJNS5_1CILi128EEES8_NS7_ILi64EEEEEENS_10bfloat16_tEfNS_4arch4Sm80ELb1ELb0ELb1ELb0ELb1ELb0ELb0ELb0ELi2ELi4ELi4ELi4ELb0EEENS1_21CollectiveEpilogueBwdISA_SB_SD_Li256ELb0ELb0ELi2EEENS1_25SingleTileBwdLPTSchedulerILb0ELi128ELb1EEEEEEEEEvNT_6ParamsE$_ZZN4cute6upcastILi2ENS_5tupleIJNS_1CILi2EEES3_EEENS1_IJiNS2_ILi8192EEEEEEEEDaRKT0_RKT1_ENKUlRKT_RKT0_E_clIS3_iEEDaSF_SI_,@function
        .size           $_ZN7cutlass13device_kernelIN5flash19enable_sm80_to_sm89INS1_16FlashAttnBwdSm80INS1_25CollectiveMainloopBwdSm80ILi2ELi2EN4cute5tupleIJNS5_1CILi128EEES8_NS7_ILi64EEEEEENS_10bfloat16_tEfNS_4arch4Sm80ELb1ELb0ELb1ELb0ELb1ELb0ELb0ELb0ELi2ELi4ELi4ELi4ELb0EEENS1_21CollectiveEpilogueBwdISA_SB_SD_Li256ELb0ELb0ELi2EEENS1_25SingleTileBwdLPTSchedulerILb0ELi128ELb1EEEEEEEEEvNT_6ParamsE$_ZZN4cute6upcastILi2ENS_5tupleIJNS_1CILi2EEES3_EEENS1_IJiNS2_ILi8192EEEEEEEEDaRKT0_RKT1_ENKUlRKT_RKT0_E_clIS3_iEEDaSF_SI_,($_ZN7cutlass13device_kernelIN5flash19enable_sm80_to_sm89INS1_16FlashAttnBwdSm80INS1_25CollectiveMainloopBwdSm80ILi2ELi2EN4cute5tupleIJNS5_1CILi128EEES8_NS7_ILi64EEEEEENS_10bfloat16_tEfNS_4arch4Sm80ELb1ELb0ELb1ELb0ELb1ELb0ELb0ELb0ELi2ELi4ELi4ELi4ELb0EEENS1_21CollectiveEpilogueBwdISA_SB_SD_Li256ELb0ELb0ELi2EEENS1_25SingleTileBwdLPTSchedulerILb0ELi128ELb1EEEEEEEEEvNT_6ParamsE$_ZZN4cute6upcastILi2ENS_5tupleIJNS_1CILi2EEES3_S3_EEENS1_IJNS2_ILi1EEENS2_ILi512EEEiEEEEEDaRKT0_RKT1_ENKUlRKT_RKT0_E_clIS3_iEEDaSG_SJ_ - $_ZN7cutlass13device_kernelIN5flash19enable_sm80_to_sm89INS1_16FlashAttnBwdSm80INS1_25CollectiveMainloopBwdSm80ILi2ELi2EN4cute5tupleIJNS5_1CILi128EEES8_NS7_ILi64EEEEEENS_10bfloat16_tEfNS_4arch4Sm80ELb1ELb0ELb1ELb0ELb1ELb0ELb0ELb0ELi2ELi4ELi4ELi4ELb0EEENS1_21CollectiveEpilogueBwdISA_SB_SD_Li256ELb0ELb0ELi2EEENS1_25SingleTileBwdLPTSchedulerILb0ELi128ELb1EEEEEEEEEvNT_6ParamsE$_ZZN4cute6upcastILi2ENS_5tupleIJNS_1CILi2EEES3_EEENS1_IJiNS2_ILi8192EEEEEEEEDaRKT0_RKT1_ENKUlRKT_RKT0_E_clIS3_iEEDaSF_SI_)
$_ZN7cutlass13device_kernelIN5flash19enable_sm80_to_sm89INS1_16FlashAttnBwdSm80INS1_25CollectiveMainloopBwdSm80ILi2ELi2EN4cute5tupleIJNS5_1CILi128EEES8_NS7_ILi64EEEEEENS_10bfloat16_tEfNS_4arch4Sm80ELb1ELb0ELb1ELb0ELb1ELb0ELb0ELb0ELi2ELi4ELi4ELi4ELb0EEENS1_21CollectiveEpilogueBwdISA_SB_SD_Li256ELb0ELb0ELi2EEENS1_25SingleTileBwdLPTSchedulerILb0ELi128ELb1EEEEEEEEEvNT_6ParamsE$_ZZN4cute6upcastILi2ENS_5tupleIJNS_1CILi2EEES3_EEENS1_IJiNS2_ILi8192EEEEEEEEDaRKT0_RKT1_ENKUlRKT_RKT0_E_clIS3_iEEDaSF_SI_:
[----:B------:R-:W-:Y:S02]  /*fe00*/  LEA.HI R3, R3, R3, RZ, 0x1 ;  /* 0x0000000303037211 */ /* 0x000fe400078f08ff */
[----:B------:R-:W-:Y:S02]  /*fe10*/  IADD3 R2, R1, 0x1388, RZ ;  /* 0x0000138801027810 */ /* 0x000fe40007ffe0ff */
[----:B------:R-:W-:Y:S02]  /*fe20*/  SHF.R.S32.HI R3, RZ, 0x1, R3 ;  /* 0x00000001ff037819 */ /* 0x000fe40000011403 */
[----:B------:R-:W-:Y:S02]  /*fe30*/  IADD3 R2, R2, c[0x0][0x20], RZ ;  /* 0x0000080002027a10 */ /* 0x000fe40007ffe0ff */
[----:B------:R-:W-:Y:S02]  /*fe40*/  MOV R6, 0xfe60 ;  /* 0x0000fe6000067802 */ /* 0x000fe40000000f00 */
[----:B------:R-:W-:Y:S05]  /*fe50*/  CALL.REL.NOINC `($_ZN7cutlass13device_kernelIN5flash19enable_sm80_to_sm89INS1_16FlashAttnBwdSm80INS1_25CollectiveMainloopBwdSm80ILi2ELi2EN4cute5tupleIJNS5_1CILi128EEES8_NS7_ILi64EEEEEENS_10bfloat16_tEfNS_4arch4Sm80ELb1ELb0ELb1ELb0ELb1ELb0ELb0ELb0ELi2ELi4ELi4ELi4ELb0EEENS1_21CollectiveEpilogueBwdISA_SB_SD_Li256ELb0ELb0ELi2EEENS1_25SingleTileBwdLPTSchedulerILb0ELi128ELb1EEEEEEEEEvNT_6ParamsE$_ZN4cute5tupleIJNS_1CILi2EEEiEEC2ERKS2_RKi) ;  /* 0xffffc01000007944 */ /* 0x000fea0003c3ffff */
[----:B------:R1:W5:Y:S01]  /*fe60*/  LDL R2, [R1+0x1388] ;  /* 0x0013880001027983 */ /* 0x0003620000100800 */
[----:B------:R-:W-:-:S04]  /*fe70*/  MOV R55, 0x0 ;  /* 0x0000000000377802 */ /* 0x000fc80000000f00 */
[----:B------:R-:W-:Y:S05]  /*fe80*/  RET.REL.NODEC R54 `(_ZN7cutlass13device_kernelIN5flash19enable_sm80_to_sm89INS1_16FlashAttnBwdSm80INS1_25CollectiveMainloopBwdSm80ILi2ELi2EN4cute5tupleIJNS5_1CILi128EEES8_NS7_ILi64EEEEEENS_10bfloat16_tEfNS_4arch4Sm80ELb1ELb0ELb1ELb0ELb1ELb0ELb0ELb0ELi2ELi4ELi4ELi4ELb0EEENS1_21CollectiveEpilogueBwdISA_SB_SD_Li256ELb0ELb0ELi2EEENS1_25SingleTileBwdLPTSchedulerILb0ELi128ELb1EEEEEEEEEvNT_6ParamsE) ;  /* 0xffff017036007950 */ /* 0x000fea0003c3ffff */
        .type           $_ZN7cutlass13device_kernelIN5flash19enable_sm80_to_sm89INS1_16FlashAttnBwdSm80INS1_25CollectiveMainloopBwdSm80ILi2ELi2EN4cute5tupleIJNS5_1CILi128EEES8_NS7_ILi64EEEEEENS_10bfloat16_tEfNS_4arch4Sm80ELb1ELb0ELb1ELb0ELb1ELb0ELb0ELb0ELi2ELi4ELi4ELi4ELb0EEENS1_21CollectiveEpilogueBwdISA_SB_SD_Li256ELb0ELb0ELi2EEENS1_25SingleTileBwdLPTSchedulerILb0ELi128ELb1EEEEEEEEEvNT_6ParamsE$_ZZN4cute6upcastILi2ENS_5tupleIJNS_1CILi2EEES3_S3_EEENS1_IJNS2_ILi1EEENS2_ILi512EEEiEEEEEDaRKT0_RKT1_ENKUlRKT_RKT0_E_clIS3_iEEDaSG_SJ_,@function
        .size           $_ZN7cutlass13device_kernelIN5flash19enable_sm80_to_sm89INS1_16FlashAttnBwdSm80INS1_25CollectiveMainloopBwdSm80ILi2ELi2EN4cute5tupleIJNS5_1CILi128EEES8_NS7_ILi64EEEEEENS_10bfloat16_tEfNS_4arch4Sm80ELb1ELb0ELb1ELb0ELb1ELb0ELb0ELb0ELi2ELi4ELi4ELi4ELb0EEENS1_21CollectiveEpilogueBwdISA_SB_SD_Li256ELb0ELb0ELi2EEENS1_25SingleTileBwdLPTSchedulerILb0ELi128ELb1EEEEEEEEEvNT_6ParamsE$_ZZN4cute6upcastILi2ENS_5tupleIJNS_1CILi2EEES3_S3_EEENS1_IJNS2_ILi1EEENS2_ILi512EEEiEEEEEDaRKT0_RKT1_ENKUlRKT_RKT0_E_clIS3_iEEDaSG_SJ_,($_ZN7cutlass13device_kernelIN5flash19enable_sm80_to_sm89INS1_16FlashAttnBwdSm80INS1_25CollectiveMainloopBwdSm80ILi2ELi2EN4cute5tupleIJNS5_1CILi128EEES8_NS7_ILi64EEEEEENS_10bfloat16_tEfNS_4arch4Sm80ELb1ELb0ELb1ELb0ELb1ELb0ELb0ELb0ELi2ELi4ELi4ELi4ELb0EEENS1_21CollectiveEpilogueBwdISA_SB_SD_Li256ELb0ELb0ELi2EEENS1_25SingleTileBwdLPTSchedulerILb0ELi128ELb1EEEEEEEEEvNT_6ParamsE$_ZZN4cute7crd2crdINS_5tupleIJiiiNS_1CILi0EEEEEENS1_IJNS2_ILi32EEENS2_ILi4EEENS2_ILi2EEENS2_ILi1EEEEEENS1_IJS8_S8_S8_S8_EEEEEDaRKT_RKT0_RKT1_ENKUlRKT_RKT0_RKT1_E_clIiS5_S8_EEDaSM_SP_SS_ - $_ZN7cutlass13device_kernelIN5flash19enable_sm80_to_sm89INS1_16FlashAttnBwdSm80INS1_25CollectiveMainloopBwdSm80ILi2ELi2EN4cute5tupleIJNS5_1CILi128EEES8_NS7_ILi64EEEEEENS_10bfloat16_tEfNS_4arch4Sm80ELb1ELb0ELb1ELb0ELb1ELb0ELb0ELb0ELi2ELi4ELi4ELi4ELb0EEENS1_21CollectiveEpilogueBwdISA_SB_SD_Li256ELb0ELb0ELi2EEENS1_25SingleTileBwdLPTSchedulerILb0ELi128ELb1EEEEEEEEEvNT_6ParamsE$_ZZN4cute6upcastILi2ENS_5tupleIJNS_1CILi2EEES3_S3_EEENS1_IJNS2_ILi1EEENS2_ILi512EEEiEEEEEDaRKT0_RKT1_ENKUlRKT_RKT0_E_clIS3_iEEDaSG_SJ_)
$_ZN7cutlass13device_kernelIN5flash19enable_sm80_to_sm89INS1_16FlashAttnBwdSm80INS1_25CollectiveMainloopBwdSm80ILi2ELi2EN4cute5tupleIJNS5_1CILi128EEES8_NS7_ILi64EEEEEENS_10bfloat16_tEfNS_4arch4Sm80ELb1ELb0ELb1ELb0ELb1ELb0ELb0ELb0ELi2ELi4ELi4ELi4ELb0EEENS1_21CollectiveEpilogueBwdISA_SB_SD_Li256ELb0ELb0ELi2EEENS1_25SingleTileBwdLPTSchedulerILb0ELi128ELb1EEEEEEEEEvNT_6ParamsE$_ZZN4cute6upcastILi2ENS_5tupleIJNS_1CILi2EEES3_S3_EEENS1_IJNS2_ILi1EEENS2_ILi512EEEiEEEEEDaRKT0_RKT1_ENKUlRKT_RKT0_E_clIS3_iEEDaSG_SJ_:
        /* <DEDUP_REMOVED lines=9> */
        .type           $_ZN7cutlass13device_kernelIN5flash19enable_sm80_to_sm89INS1_16FlashAttnBwdSm80INS1_25CollectiveMainloopBwdSm80ILi2ELi2EN4cute5tupleIJNS5_1CILi128EEES8_NS7_ILi64EEEEEENS_10bfloat16_tEfNS_4arch4Sm80ELb1ELb0ELb1ELb0ELb1ELb0ELb0ELb0ELi2ELi4ELi4ELi4ELb0EEENS1_21CollectiveEpilogueBwdISA_SB_SD_Li256ELb0ELb0ELi2EEENS1_25SingleTileBwdLPTSchedulerILb0ELi128ELb1EEEEEEEEEvNT_6ParamsE$_ZZN4cute7crd2crdINS_5tupleIJiiiNS_1CILi0EEEEEENS1_IJNS2_ILi32EEENS2_ILi4EEENS2_ILi2EEENS2_ILi1EEEEEENS1_IJS8_S8_S8_S8_EEEEEDaRKT_RKT0_RKT1_ENKUlRKT_RKT0_RKT1_E_clIiS5_S8_EEDaSM_SP_SS_,@function
        .size           $_ZN7cutlass13device_kernelIN5flash19enable_sm80_to_sm89INS1_16FlashAttnBwdSm80INS1_25CollectiveMainloopBwdSm80ILi2ELi2EN4cute5tupleIJNS5_1CILi128EEES8_NS7_ILi64EEEEEENS_10bfloat16_tEfNS_4arch4Sm80ELb1ELb0ELb1ELb0ELb1ELb0ELb0ELb0ELi2ELi4ELi4ELi4ELb0EEENS1_21CollectiveEpilogueBwdISA_SB_SD_Li256ELb0ELb0ELi2EEENS1_25SingleTileBwdLPTSchedulerILb0ELi128ELb1EEEEEEEEEvNT_6ParamsE$_ZZN4cute7crd2crdINS_5tupleIJiiiNS_1CILi0EEEEEENS1_IJNS2_ILi32EEENS2_ILi4EEENS2_ILi2EEENS2_ILi1EEEEEENS1_IJS8_S8_S8_S8_EEEEEDaRKT_RKT0_RKT1_ENKUlRKT_RKT0_RKT1_E_clIiS5_S8_EEDaSM_SP_SS_,($_ZN7cutlass13device_kernelIN5flash19enable_sm80_to_sm89INS1_16FlashAttnBwdSm80INS1_25CollectiveMainloopBwdSm80ILi2ELi2EN4cute5tupleIJNS5_1CILi128EEES8_NS7_ILi64EEEEEENS_10bfloat16_tEfNS_4arch4Sm80ELb1ELb0ELb1ELb0ELb1ELb0ELb0ELb0ELi2ELi4ELi4ELi4ELb0EEENS1_21CollectiveEpilogueBwdISA_SB_SD_Li256ELb0ELb0ELi2EEENS1_25SingleTileBwdLPTSchedulerILb0ELi128ELb1EEEEEEEEEvNT_6ParamsE$_ZZN4cute7crd2crdINS_5tupleIJiiiNS_1CILi0EEEEEENS1_IJNS2_ILi32EEENS2_ILi4EEENS2_ILi2EEENS2_ILi1EEEEEENS1_IJS8_S8_S8_S8_EEEEEDaRKT_RKT0_RKT1_ENKUlRKT_RKT0_RKT1_E_clIiS6_S8_EEDaSM_SP_SS_ - $_ZN7cutlass13device_kernelIN5flash19enable_sm80_to_sm89INS1_16FlashAttnBwdSm80INS1_25CollectiveMainloopBwdSm80ILi2ELi2EN4cute5tupleIJNS5_1CILi128EEES8_NS7_ILi64EEEEEENS_10bfloat16_tEfNS_4arch4Sm80ELb1ELb0ELb1ELb0ELb1ELb0ELb0ELb0ELi2ELi4ELi4ELi4ELb0EEENS1_21CollectiveEpilogueBwdISA_SB_SD_Li256ELb0ELb0ELi2EEENS1_25SingleTileBwdLPTSchedulerILb0ELi128ELb1EEEEEEEEEvNT_6ParamsE$_ZZN4cute7crd2crdINS_5tupleIJiiiNS_1CILi0EEEEEENS1_IJNS2_ILi32EEENS2_ILi4EEENS2_ILi2EEENS2_ILi1EEEEEENS1_IJS8_S8_S8_S8_EEEEEDaRKT_RKT0_RKT1_ENKUlRKT_RKT0_RKT1_E_clIiS5_S8_EEDaSM_SP_SS_)
$_ZN7cutlass13device_kernelIN5flash19enable_sm80_to_sm89INS1_16FlashAttnBwdSm80INS1_25CollectiveMainloopBwdSm80ILi2ELi2EN4cute5tupleIJNS5_1CILi128EEES8_NS7_ILi64EEEEEENS_10bfloat16_tEfNS_4arch4Sm80ELb1ELb0ELb1ELb0ELb1ELb0ELb0ELb0ELi2ELi4ELi4ELi4ELb0EEENS1_21CollectiveEpilogueBwdISA_SB_SD_Li256ELb0ELb0ELi2EEENS1_25SingleTileBwdLPTSchedulerILb0ELi128ELb1EEEEEEEEEvNT_6ParamsE$_ZZN4cute7crd2crdINS_5tupleIJiiiNS_1CILi0EEEEEENS1_IJNS2_ILi32EEENS2_ILi4EEENS2_ILi2EEENS2_ILi1EEEEEENS1_IJS8_S8_S8_S8_EEEEEDaRKT_RKT0_RKT1_ENKUlRKT_RKT0_RKT1_E_clIiS5_S8_EEDaSM_SP_SS_:
[----:B------:R-:W-:Y:S02]  /*ff20*/  MOV R8, R4 ;  /* 0x0000000400087202 */ /* 0x000fe40000000f00 */
[----:B------:R-:W-:-:S04]  /*ff30*/  MOV R9, 0x0 ;  /* 0x0000000000097802 */ /* 0x000fc80000000f00 */
[----:B------:R-:W-:Y:S05]  /*ff40*/  RET.REL.NODEC R8 `(_ZN7cutlass13device_kernelIN5flash19enable_sm80_to_sm89INS1_16FlashAttnBwdSm80INS1_25CollectiveMainloopBwdSm80ILi2ELi2EN4cute5tupleIJNS5_1CILi128EEES8_NS7_ILi64EEEEEENS_10bfloat16_tEfNS_4arch4Sm80ELb1ELb0ELb1ELb0ELb1ELb0ELb0ELb0ELi2ELi4ELi4ELi4ELb0EEENS1_21CollectiveEpilogueBwdISA_SB_SD_Li256ELb0ELb0ELi2EEENS1_25SingleTileBwdLPTSchedulerILb0ELi128ELb1EEEEEEEEEvNT_6ParamsE) ;  /* 0xffff00b008007950 */ /* 0x000fea0003c3ffff */
        .type           $_ZN7cutlass13device_kernelIN5flash19enable_sm80_to_sm89INS1_16FlashAttnBwdSm80INS1_25CollectiveMainloopBwdSm80ILi2ELi2EN4cute5tupleIJNS5_1CILi128EEES8_NS7_ILi64EEEEEENS_10bfloat16_tEfNS_4arch4Sm80ELb1ELb0ELb1ELb0ELb1ELb0ELb0ELb0ELi2ELi4ELi4ELi4ELb0EEENS1_21CollectiveEpilogueBwdISA_SB_SD_Li256ELb0ELb0ELi2EEENS1_25SingleTileBwdLPTSchedulerILb0ELi128ELb1EEEEEEEEEvNT_6ParamsE$_ZZN4cute7crd2crdINS_5tupleIJiiiNS_1CILi0EEEEEENS1_IJNS2_ILi32EEENS2_ILi4EEENS2_ILi2EEENS2_ILi1EEEEEENS1_IJS8_S8_S8_S8_EEEEEDaRKT_RKT0_RKT1_ENKUlRKT_RKT0_RKT1_E_clIiS6_S8_EEDaSM_SP_SS_,@function
        .size           $_ZN7cutlass13device_kernelIN5flash19enable_sm80_to_sm89INS1_16FlashAttnBwdSm80INS1_25CollectiveMainloopBwdSm80ILi2ELi2EN4cute5tupleIJNS5_1CILi128EEES8_NS7_ILi64EEEEEENS_10bfloat16_tEfNS_4arch4Sm80ELb1ELb0ELb1ELb0ELb1ELb0ELb0ELb0ELi2ELi4ELi4ELi4ELb0EEENS1_21CollectiveEpilogueBwdISA_SB_SD_Li256ELb0ELb0ELi2EEENS1_25SingleTileBwdLPTSchedulerILb0ELi128ELb1EEEEEEEEEvNT_6ParamsE$_ZZN4cute7crd2crdINS_5tupleIJiiiNS_1CILi0EEEEEENS1_IJNS2_ILi32EEENS2_ILi4EEENS2_ILi2EEENS2_ILi1EEEEEENS1_IJS8_S8_S8_S8_EEEEEDaRKT_RKT0_RKT1_ENKUlRKT_RKT0_RKT1_E_clIiS6_S8_EEDaSM_SP_SS_,($_ZN7cutlass13device_kernelIN5flash19enable_sm80_to_sm89INS1_16FlashAttnBwdSm80INS1_25CollectiveMainloopBwdSm80ILi2ELi2EN4cute5tupleIJNS5_1CILi128EEES8_NS7_ILi64EEEEEENS_10bfloat16_tEfNS_4arch4Sm80ELb1ELb0ELb1ELb0ELb1ELb0ELb0ELb0ELi2ELi4ELi4ELi4ELb0EEENS1_21CollectiveEpilogueBwdISA_SB_SD_Li256ELb0ELb0ELi2EEENS1_25SingleTileBwdLPTSchedulerILb0ELi128ELb1EEEEEEEEEvNT_6ParamsE$_ZZN4cute7crd2crdINS_5tupleIJiiiNS_1CILi0EEEEEENS1_IJNS2_ILi32EEENS2_ILi4EEENS2_ILi2EEENS2_ILi1EEEEEENS1_IJS8_S8_S8_S8_EEEEEDaRKT_RKT0_RKT1_ENKUlRKT_RKT0_RKT1_E_clIiS7_S8_EEDaSM_SP_SS_ - $_ZN7cutlass13device_kernelIN5flash19enable_sm80_to_sm89INS1_16FlashAttnBwdSm80INS1_25CollectiveMainloopBwdSm80ILi2ELi2EN4cute5tupleIJNS5_1CILi128EEES8_NS7_ILi64EEEEEENS_10bfloat16_tEfNS_4arch4Sm80ELb1ELb0ELb1ELb0ELb1ELb0ELb0ELb0ELi2ELi4ELi4ELi4ELb0EEENS1_21CollectiveEpilogueBwdISA_SB_SD_Li256ELb0ELb0ELi2EEENS1_25SingleTileBwdLPTSchedulerILb0ELi128ELb1EEEEEEEEEvNT_6ParamsE$_ZZN4cute7crd2crdINS_5tupleIJiiiNS_1CILi0EEEEEENS1_IJNS2_ILi32EEENS2_ILi4EEENS2_ILi2EEENS2_ILi1EEEEEENS1_IJS8_S8_S8_S8_EEEEEDaRKT_RKT0_RKT1_ENKUlRKT_RKT0_RKT1_E_clIiS6_S8_EEDaSM_SP_SS_)
$_ZN7cutlass13device_kernelIN5flash19enable_sm80_to_sm89INS1_16FlashAttnBwdSm80INS1_25CollectiveMainloopBwdSm80ILi2ELi2EN4cute5tupleIJNS5_1CILi128EEES8_NS7_ILi64EEEEEENS_10bfloat16_tEfNS_4arch4Sm80ELb1ELb0ELb1ELb0ELb1ELb0ELb0ELb0ELi2ELi4ELi4ELi4ELb0EEENS1_21CollectiveEpilogueBwdISA_SB_SD_Li256ELb0ELb0ELi2EEENS1_25SingleTileBwdLPTSchedulerILb0ELi128ELb1EEEEEEEEEvNT_6ParamsE$_ZZN4cute7crd2crdINS_5tupleIJiiiNS_1CILi0EEEEEENS1_IJNS2_ILi32EEENS2_ILi4EEENS2_ILi2EEENS2_ILi1EEEEEENS1_IJS8_S8_S8_S8_EEEEEDaRKT_RKT0_RKT1_ENKUlRKT_RKT0_RKT1_E_clIiS6_S8_EEDaSM_SP_SS_:
[----:B------:R-:W-:Y:S02]  /*ff50*/  MOV R10, R2 ;  /* 0x00000002000a7202 */ /* 0x000fe40000000f00 */
[----:B------:R-:W-:-:S04]  /*ff60*/  MOV R11, 0x0 ;  /* 0x00000000000b7802 */ /* 0x000fc80000000f00 */
[----:B------:R-:W-:Y:S05]  /*ff70*/  RET.REL.NODEC R10 `(_ZN7cutlass13device_kernelIN5flash19enable_sm80_to_sm89INS1_16FlashAttnBwdSm80INS1_25CollectiveMainloopBwdSm80ILi2ELi2EN4cute5tupleIJNS5_1CILi128EEES8_NS7_ILi64EEEEEENS_10bfloat16_tEfNS_4arch4Sm80ELb1ELb0ELb1ELb0ELb1ELb0ELb0ELb0ELi2ELi4ELi4ELi4ELb0EEENS1_21CollectiveEpilogueBwdISA_SB_SD_Li256ELb0ELb0ELi2EEENS1_25SingleTileBwdLPTSchedulerILb0ELi128ELb1EEEEEEEEEvNT_6ParamsE) ;  /* 0xffff00800a007950 */ /* 0x000fea0003c3ffff */
        .type           $_ZN7cutlass13device_kernelIN5flash19enable_sm80_to_sm89INS1_16FlashAttnBwdSm80INS1_25CollectiveMainloopBwdSm80ILi2ELi2EN4cute5tupleIJNS5_1CILi128EEES8_NS7_ILi64EEEEEENS_10bfloat16_tEfNS_4arch4Sm80ELb1ELb0ELb1ELb0ELb1ELb0ELb0ELb0ELi2ELi4ELi4ELi4ELb0EEENS1_21CollectiveEpilogueBwdISA_SB_SD_Li256ELb0ELb0ELi2EEENS1_25SingleTileBwdLPTSchedulerILb0ELi128ELb1EEEEEEEEEvNT_6ParamsE$_ZZN4cute7crd2crdINS_5tupleIJiiiNS_1CILi0EEEEEENS1_IJNS2_ILi32EEENS2_ILi4EEENS2_ILi2EEENS2_ILi1EEEEEENS1_IJS8_S8_S8_S8_EEEEEDaRKT_RKT0_RKT1_ENKUlRKT_RKT0_RKT1_E_clIiS7_S8_EEDaSM_SP_SS_,@function
        .size           $_ZN7cutlass13device_kernelIN5flash19enable_sm80_to_sm89INS1_16FlashAttnBwdSm80INS1_25CollectiveMainloopBwdSm80ILi2ELi2EN4cute5tupleIJNS5_1CILi128EEES8_NS7_ILi64EEEEEENS_10bfloat16_tEfNS_4arch4Sm80ELb1ELb0ELb1ELb0ELb1ELb0ELb0ELb0ELi2ELi4ELi4ELi4ELb0EEENS1_21CollectiveEpilogueBwdISA_SB_SD_Li256ELb0ELb0ELi2EEENS1_25SingleTileBwdLPTSchedulerILb0ELi128ELb1EEEEEEEEEvNT_6ParamsE$_ZZN4cute7crd2crdINS_5tupleIJiiiNS_1CILi0EEEEEENS1_IJNS2_ILi32EEENS2_ILi4EEENS2_ILi2EEENS2_ILi1EEEEEENS1_IJS8_S8_S8_S8_EEEEEDaRKT_RKT0_RKT1_ENKUlRKT_RKT0_RKT1_E_clIiS7_S8_EEDaSM_SP_SS_,($_ZN7cutlass13device_kernelIN5flash19enable_sm80_to_sm89INS1_16FlashAttnBwdSm80INS1_25CollectiveMainloopBwdSm80ILi2ELi2EN4cute5tupleIJNS5_1CILi128EEES8_NS7_ILi64EEEEEENS_10bfloat16_tEfNS_4arch4Sm80ELb1ELb0ELb1ELb0ELb1ELb0ELb0ELb0ELi2ELi4ELi4ELi4ELb0EEENS1_21CollectiveEpilogueBwdISA_SB_SD_Li256ELb0ELb0ELi2EEENS1_25SingleTileBwdLPTSchedulerILb0ELi128ELb1EEEEEEEEEvNT_6ParamsE$_ZZN4cute7flattenINS_5tupleIJNS1_IJNS_1CILi0EEENS1_IJNS2_ILi1EEENS2_ILi512EEEiEEEEEENS2_ILi4096EEENS1_IJiNS2_ILi8192EEEEEEEEEEEDaRKT_ENKUlRKT_E_clIS7_EEDaSH_ - $_ZN7cutlass13device_kernelIN5flash19enable_sm80_to_sm89INS1_16FlashAttnBwdSm80INS1_25CollectiveMainloopBwdSm80ILi2ELi2EN4cute5tupleIJNS5_1CILi128EEES8_NS7_ILi64EEEEEENS_10bfloat16_tEfNS_4arch4Sm80ELb1ELb0ELb1ELb0ELb1ELb0ELb0ELb0ELi2ELi4ELi4ELi4ELb0EEENS1_21CollectiveEpilogueBwdISA_SB_SD_Li256ELb0ELb0ELi2EEENS1_25SingleTileBwdLPTSchedulerILb0ELi128ELb1EEEEEEEEEvNT_6ParamsE$_ZZN4cute7crd2crdINS_5tupleIJiiiNS_1CILi0EEEEEENS1_IJNS2_ILi32EEENS2_ILi4EEENS2_ILi2EEENS2_ILi1EEEEEENS1_IJS8_S8_S8_S8_EEEEEDaRKT_RKT0_RKT1_ENKUlRKT_RKT0_RKT1_E_clIiS7_S8_EEDaSM_SP_SS_)
$_ZN7cutlass13device_kernelIN5flash19enable_sm80_to_sm89INS1_16FlashAttnBwdSm80INS1_25CollectiveMainloopBwdSm80ILi2ELi2EN4cute5tupleIJNS5_1CILi128EEES8_NS7_ILi64EEEEEENS_10bfloat16_tEfNS_4arch4Sm80ELb1ELb0ELb1ELb0ELb1ELb0ELb0ELb0ELi2ELi4ELi4ELi4ELb0EEENS1_21CollectiveEpilogueBwdISA_SB_SD_Li256ELb0ELb0ELi2EEENS1_25SingleTileBwdLPTSchedulerILb0ELi128ELb1EEEEEEEEEvNT_6ParamsE$_ZZN4cute7crd2crdINS_5tupleIJiiiNS_1CILi0EEEEEENS1_IJNS2_ILi32EEENS2_ILi4EEENS2_ILi2EEENS2_ILi1EEEEEENS1_IJS8_S8_S8_S8_EEEEEDaRKT_RKT0_RKT1_ENKUlRKT_RKT0_RKT1_E_clIiS7_S8_EEDaSM_SP_SS_:
[----:B------:R-:W-:-:S04]  /*ff80*/  MOV R3, 0x0 ;  /* 0x0000000000037802 */ /* 0x000fc80000000f00 */
[----:B------:R-:W-:Y:S05]  /*ff90*/  RET.REL.NODEC R2 `(_ZN7cutlass13device_kernelIN5flash19enable_sm80_to_sm89INS1_16FlashAttnBwdSm80INS1_25CollectiveMainloopBwdSm80ILi2ELi2EN4cute5tupleIJNS5_1CILi128EEES8_NS7_ILi64EEEEEENS_10bfloat16_tEfNS_4arch4Sm80ELb1ELb0ELb1ELb0ELb1ELb0ELb0ELb0ELi2ELi4ELi4ELi4ELb0EEENS1_21CollectiveEpilogueBwdISA_SB_SD_Li256ELb0ELb0ELi2EEENS1_25SingleTileBwdLPTSchedulerILb0ELi128ELb1EEEEEEEEEvNT_6ParamsE) ;  /* 0xffff006002007950 */ /* 0x000fea0003c3ffff */
        .type           $_ZN7cutlass13device_kernelIN5flash19enable_sm80_to_sm89INS1_16FlashAttnBwdSm80INS1_25CollectiveMainloopBwdSm80ILi2ELi2EN4cute5tupleIJNS5_1CILi128EEES8_NS7_ILi64EEEEEENS_10bfloat16_tEfNS_4arch4Sm80ELb1ELb0ELb1ELb0ELb1ELb0ELb0ELb0ELi2ELi4ELi4ELi4ELb0EEENS1_21CollectiveEpilogueBwdISA_SB_SD_Li256ELb0ELb0ELi2EEENS1_25SingleTileBwdLPTSchedulerILb0ELi128ELb1EEEEEEEEEvNT_6ParamsE$_ZZN4cute7flattenINS_5tupleIJNS1_IJNS_1CILi0EEENS1_IJNS2_ILi1EEENS2_ILi512EEEiEEEEEENS2_ILi4096EEENS1_IJiNS2_ILi8192EEEEEEEEEEEDaRKT_ENKUlRKT_E_clIS7_EEDaSH_,@function
        .size           $_ZN7cutlass13device_kernelIN5flash19enable_sm80_to_sm89INS1_16FlashAttnBwdSm80INS1_25CollectiveMainloopBwdSm80ILi2ELi2EN4cute5tupleIJNS5_1CILi128EEES8_NS7_ILi64EEEEEENS_10bfloat16_tEfNS_4arch4Sm80ELb1ELb0ELb1ELb0ELb1ELb0ELb0ELb0ELi2ELi4ELi4ELi4ELb0EEENS1_21CollectiveEpilogueBwdISA_SB_SD_Li256ELb0ELb0ELi2EEENS1_25SingleTileBwdLPTSchedulerILb0ELi128ELb1EEEEEEEEEvNT_6ParamsE$_ZZN4cute7flattenINS_5tupleIJNS1_IJNS_1CILi0EEENS1_IJNS2_ILi1EEENS2_ILi512EEEiEEEEEENS2_ILi4096EEENS1_IJiNS2_ILi8192EEEEEEEEEEEDaRKT_ENKUlRKT_E_clIS7_EEDaSH_,($_ZN7cutlass13device_kernelIN5flash19enable_sm80_to_sm89INS1_16FlashAttnBwdSm80INS1_25CollectiveMainloopBwdSm80ILi2ELi2EN4cute5tupleIJNS5_1CILi128EEES8_NS7_ILi64EEEEEENS_10bfloat16_tEfNS_4arch4Sm80ELb1ELb0ELb1ELb0ELb1ELb0ELb0ELb0ELi2ELi4ELi4ELi4ELb0EEENS1_21CollectiveEpilogueBwdISA_SB_SD_Li256ELb0ELb0ELi2EEENS1_25SingleTileBwdLPTSchedulerILb0ELi128ELb1EEEEEEEEEvNT_6ParamsE$_ZZN4cute7flattenINS_5tupleIJNS1_IJNS_1CILi0EEENS1_IJNS2_ILi1EEENS2_ILi512EEEiEEEEEENS2_ILi4096EEENS1_IJiNS2_ILi8192EEEEEEEEEEEDaRKT_ENKUlRKT_E_clISA_EEDaSH_ - $_ZN7cutlass13device_kernelIN5flash19enable_sm80_to_sm89INS1_16FlashAttnBwdSm80INS1_25CollectiveMainloopBwdSm80ILi2ELi2EN4cute5tupleIJNS5_1CILi128EEES8_NS7_ILi64EEEEEENS_10bfloat16_tEfNS_4arch4Sm80ELb1ELb0ELb1ELb0ELb1ELb0ELb0ELb0ELi2ELi4ELi4ELi4ELb0EEENS1_21CollectiveEpilogueBwdISA_SB_SD_Li256ELb0ELb0ELi2EEENS1_25SingleTileBwdLPTSchedulerILb0ELi128ELb1EEEEEEEEEvNT_6ParamsE$_ZZN4cute7flattenINS_5tupleIJNS1_IJNS_1CILi0EEENS1_IJNS2_ILi1EEENS2_ILi512EEEiEEEEEENS2_ILi4096EEENS1_IJiNS2_ILi8192EEEEEEEEEEEDaRKT_ENKUlRKT_E_clIS7_EEDaSH_)
$_ZN7cutlass13device_kernelIN5flash19enable_sm80_to_sm89INS1_16FlashAttnBwdSm80INS1_25CollectiveMainloopBwdSm80ILi2ELi2EN4cute5tupleIJNS5_1CILi128EEES8_NS7_ILi64EEEEEENS_10bfloat16_tEfNS_4arch4Sm80ELb1ELb0ELb1ELb0ELb1ELb0ELb0ELb0ELi2ELi4ELi4ELi4ELb0EEENS1_21CollectiveEpilogueBwdISA_SB_SD_Li256ELb0ELb0ELi2EEENS1_25SingleTileBwdLPTSchedulerILb0ELi128ELb1EEEEEEEEEvNT_6ParamsE$_ZZN4cute7flattenINS_5tupleIJNS1_IJNS_1CILi0EEENS1_IJNS2_ILi1EEENS2_ILi512EEEiEEEEEENS2_ILi4096EEENS1_IJiNS2_ILi8192EEEEEEEEEEEDaRKT_ENKUlRKT_E_clIS7_EEDaSH_:
[----:B------:R-:W-:-:S06]  /*ffa0*/  IADD3 R3, R42, -c[0x0][0x20], RZ ;  /* 0x800008002a037a10 */ /* 0x000fcc0007ffe0ff */
[----:B------:R-:W5:Y:S01]  /*ffb0*/  LDL R3, [R3] ;  /* 0x0000000003037983 */ /* 0x000f620000100800 */
[----:B------:R-:W-:-:S03]  /*ffc0*/  MOV R2, 0xffe0 ;  /* 0x0000ffe000027802 */ /* 0x000fc60000000f00 */
[----:B-----5:R-:W-:Y:S05]  /*ffd0*/  CALL.REL.NOINC `($_ZN7cutlass13device_kernelIN5flash19enable_sm80_to_sm89INS1_16FlashAttnBwdSm80INS1_25CollectiveMainloopBwdSm80ILi2ELi2EN4cute5tupleIJNS5_1CILi128EEES8_NS7_ILi64EEEEEENS_10bfloat16_tEfNS_4arch4Sm80ELb1ELb0ELb1ELb0ELb1ELb0ELb0ELb0ELi2ELi4ELi4ELi4ELb0EEENS1_21CollectiveEpilogueBwdISA_SB_SD_Li256ELb0ELb0ELi2EEENS1_25SingleTileBwdLPTSchedulerILb0ELi128ELb1EEEEEEEEEvNT_6ParamsE$_ZZN4cute16flatten_to_tupleINS_5tupleIJNS_1CILi0EEENS1_IJNS2_ILi1EEENS2_ILi512EEEiEEEEEEEEDaRKT_ENKUlRKT_E_clIS6_EEDaSD_) ;  /* 0xffffd3f000007944 */ /* 0x020fea0003c3ffff */
[----:B------:R-:W-:Y:S02]  /*ffe0*/  MOV R10, 0x10000 ;  /* 0x00010000000a7802 */ /* 0x000fe40000000f00 */
[----:B------:R-:W-:Y:S05]  /*fff0*/  CALL.REL.NOINC `($_ZN7cutlass13device_kernelIN5flash19enable_sm80_to_sm89INS1_16FlashAttnBwdSm80INS1_25CollectiveMainloopBwdSm80ILi2ELi2EN4cute5tupleIJNS5_1CILi128EEES8_NS7_ILi64EEEEEENS_10bfloat16_tEfNS_4arch4Sm80ELb1ELb0ELb1ELb0ELb1ELb0ELb0ELb0ELi2ELi4ELi4ELi4ELb0EEENS1_21CollectiveEpilogueBwdISA_SB_SD_Li256ELb0ELb0ELi2EEENS1_25SingleTileBwdLPTSchedulerILb0ELi128ELb1EEEEEEEEEvNT_6ParamsE$_ZZN4cute12filter_tupleINS_5tupleIJNS_1CILi0EEENS1_IJNS2_ILi1EEENS2_ILi512EEEiEEEEEEZNS_16flatten_to_tupleIS7_EEDaRKT_EUlRKT_E_EEDaSB_OT0_ENKUlDpSE_E_clIJNS1_IJS3_EEES6_EEEDaSI_) ;  /* 0xffffc80000007944 */ /* 0x000fea0003c3ffff */
[----:B-----5:R-:W-:Y:S02]  /*10000*/  MOV R10, R2 ;  /* 0x00000002000a7202 */ /* 0x020fe40000000f00 */
[----:B------:R-:W-:Y:S02]  /*10010*/  MOV R2, R6 ;  /* 0x0000000600027202 */ /* 0x000fe40000000f00 */
[----:B------:R-:W-:-:S04]  /*10020*/  MOV R3, 0x0 ;  /* 0x0000000000037802 */ /* 0x000fc80000000f00 */
[----:B------:R-:W-:Y:S05]  /*10030*/  RET.REL.NODEC R2 `(_ZN7cutlass13device_kernelIN5flash19enable_sm80_to_sm89INS1_16FlashAttnBwdSm80INS1_25CollectiveMainloopBwdSm80ILi2ELi2EN4cute5tupleIJNS5_1CILi128EEES8_NS7_ILi64EEEEEENS_10bfloat16_tEfNS_4arch4Sm80ELb1ELb0ELb1ELb0ELb1ELb0ELb0ELb0ELi2ELi4ELi4ELi4ELb0EEENS1_21CollectiveEpilogueBwdISA_SB_SD_Li256ELb0ELb0ELi2EEENS1_25SingleTileBwdLPTSchedulerILb0ELi128ELb1EEEEEEEEEvNT_6ParamsE) ;  /* 0xfffeffc002007950 */ /* 0x000fea0003c3ffff */
        .type           $_ZN7cutlass13device_kernelIN5flash19enable_sm80_to_sm89INS1_16FlashAttnBwdSm80INS1_25CollectiveMainloopBwdSm80ILi2ELi2EN4cute5tupleIJNS5_1CILi128EEES8_NS7_ILi64EEEEEENS_10bfloat16_tEfNS_4arch4Sm80ELb1ELb0ELb1ELb0ELb1ELb0ELb0ELb0ELi2ELi4ELi4ELi4ELb0EEENS1_21CollectiveEpilogueBwdISA_SB_SD_Li256ELb0ELb0ELi2EEENS1_25SingleTileBwdLPTSchedulerILb0ELi128ELb1EEEEEEEEEvNT_6ParamsE$_ZZN4cute7flattenINS_5tupleIJNS1_IJNS_1CILi0EEENS1_IJNS2_ILi1EEENS2_ILi512EEEiEEEEEENS2_ILi4096EEENS1_IJiNS2_ILi8192EEEEEEEEEEEDaRKT_ENKUlRKT_E_clISA_EEDaSH_,@function
        .size           $_ZN7cutlass13device_kernelIN5flash19enable_sm80_to_sm89INS1_16FlashAttnBwdSm80INS1_25CollectiveMainloopBwdSm80ILi2ELi2EN4cute5tupleIJNS5_1CILi128EEES8_NS7_ILi64EEEEEENS_10bfloat16_tEfNS_4arch4Sm80ELb1ELb0ELb1ELb0ELb1ELb0ELb0ELb0ELi2ELi4ELi4ELi4ELb0EEENS1_21CollectiveEpilogueBwdISA_SB_SD_Li256ELb0ELb0ELi2EEENS1_25SingleTileBwdLPTSchedulerILb0ELi128ELb1EEEEEEEEEvNT_6ParamsE$_ZZN4cute7flattenINS_5tupleIJNS1_IJNS_1CILi0EEENS1_IJNS2_ILi1EEENS2_ILi512EEEiEEEEEENS2_ILi4096EEENS1_IJiNS2_ILi8192EEEEEEEEEEEDaRKT_ENKUlRKT_E_clISA_EEDaSH_,($_ZN7cutlass13device_kernelIN5flash19enable_sm80_to_sm89INS1_16FlashAttnBwdSm80INS1_25CollectiveMainloopBwdSm80ILi2ELi2EN4cute5tupleIJNS5_1CILi128EEES8_NS7_ILi64EEEEEENS_10bfloat16_tEfNS_4arch4Sm80ELb1ELb0ELb1ELb0ELb1ELb0ELb0ELb0ELi2ELi4ELi4ELi4ELb0EEENS1_21CollectiveEpilogueBwdISA_SB_SD_Li256ELb0ELb0ELi2EEENS1_25SingleTileBwdLPTSchedulerILb0ELi128ELb1EEEEEEEEEvNT_6ParamsE$_ZZN4cute7flattenINS_5tupleIJNS_1CILi1EEENS1_IJNS2_ILi8EEEiiEEENS2_ILi64EEENS1_IJiNS2_ILi144EEENS2_ILi288EEEEEENS2_ILi512EEEEEEEEDaRKT_ENKUlRKT_E_clIS5_EEDaSH_ - $_ZN7cutlass13device_kernelIN5flash19enable_sm80_to_sm89INS1_16FlashAttnBwdSm80INS1_25CollectiveMainloopBwdSm80ILi2ELi2EN4cute5tupleIJNS5_1CILi128EEES8_NS7_ILi64EEEEEENS_10bfloat16_tEfNS_4arch4Sm80ELb1ELb0ELb1ELb0ELb1ELb0ELb0ELb0ELi2ELi4ELi4ELi4ELb0EEENS1_21CollectiveEpilogueBwdISA_SB_SD_Li256ELb0ELb0ELi2EEENS1_25SingleTileBwdLPTSchedulerILb0ELi128ELb1EEEEEEEEEvNT_6ParamsE$_ZZN4cute7flattenINS_5tupleIJNS1_IJNS_1CILi0EEENS1_IJNS2_ILi1EEENS2_ILi512EEEiEEEEEENS2_ILi4096EEENS1_IJiNS2_ILi8192EEEEEEEEEEEDaRKT_ENKUlRKT_E_clISA_EEDaSH_)
$_ZN7cutlass13device_kernelIN5flash19enable_sm80_to_sm89INS1_16FlashAttnBwdSm80INS1_25CollectiveMainloopBwdSm80ILi2ELi2EN4cute5tupleIJNS5_1CILi128EEES8_NS7_ILi64EEEEEENS_10bfloat16_tEfNS_4arch4Sm80ELb1ELb0ELb1ELb0ELb1ELb0ELb0ELb0ELi2ELi4ELi4ELi4ELb0EEENS1_21CollectiveEpilogueBwdISA_SB_SD_Li256ELb0ELb0ELi2EEENS1_25SingleTileBwdLPTSchedulerILb0ELi128ELb1EEEEEEEEEvNT_6ParamsE$_ZZN4cute7flattenINS_5tupleIJNS1_IJNS_1CILi0EEENS1_IJNS2_ILi1EEENS2_ILi512EEEiEEEEEENS2_ILi4096EEENS1_IJiNS2_ILi8192EEEEEEEEEEEDaRKT_ENKUlRKT_E_clISA_EEDaSH_:
[----:B------:R-:W-:Y:S02]  /*10040*/  MOV R8, R2 ;  /* 0x0000000200087202 */ /* 0x000fe40000000f00 */
[----:B------:R-:W-:-:S04]  /*10050*/  MOV R9, 0x0 ;  /* 0x0000000000097802 */ /* 0x000fc80000000f00 */
[----:B------:R-:W-:Y:S05]  /*10060*/  RET.REL.NODEC R8 `(_ZN7cutlass13device_kernelIN5flash19enable_sm80_to_sm89INS1_16FlashAttnBwdSm80INS1_25CollectiveMainloopBwdSm80ILi2ELi2EN4cute5tupleIJNS5_1CILi128EEES8_NS7_ILi64EEEEEENS_10bfloat16_tEfNS_4arch4Sm80ELb1ELb0ELb1ELb0ELb1ELb0ELb0ELb0ELi2ELi4ELi4ELi4ELb0EEENS1_21CollectiveEpilogueBwdISA_SB_SD_Li256ELb0ELb0ELi2EEENS1_25SingleTileBwdLPTSchedulerILb0ELi128ELb1EEEEEEEEEvNT_6ParamsE) ;  /* 0xfffeff9008007950 */ /* 0x000fea0003c3ffff */
        .type           $_ZN7cutlass13device_kernelIN5flash19enable_sm80_to_sm89INS1_16FlashAttnBwdSm80INS1_25CollectiveMainloopBwdSm80ILi2ELi2EN4cute5tupleIJNS5_1CILi128EEES8_NS7_ILi64EEEEEENS_10bfloat16_tEfNS_4arch4Sm80ELb1ELb0ELb1ELb0ELb1ELb0ELb0ELb0ELi2ELi4ELi4ELi4ELb0EEENS1_21CollectiveEpilogueBwdISA_SB_SD_Li256ELb0ELb0ELi2EEENS1_25SingleTileBwdLPTSchedulerILb0ELi128ELb1EEEEEEEEEvNT_6ParamsE$_ZZN4cute7flattenINS_5tupleIJNS_1CILi1EEENS1_IJNS2_ILi8EEEiiEEENS2_ILi64EEENS1_IJiNS2_ILi144EEENS2_ILi288EEEEEENS2_ILi512EEEEEEEEDaRKT_ENKUlRKT_E_clIS5_EEDaSH_,@function
        .size           $_ZN7cutlass13device_kernelIN5flash19enable_sm80_to_sm89INS1_16FlashAttnBwdSm80INS1_25CollectiveMainloopBwdSm80ILi2ELi2EN4cute5tupleIJNS5_1CILi128EEES8_NS7_ILi64EEEEEENS_10bfloat16_tEfNS_4arch4Sm80ELb1ELb0ELb1ELb0ELb1ELb0ELb0ELb0ELi2ELi4ELi4ELi4ELb0EEENS1_21CollectiveEpilogueBwdISA_SB_SD_Li256ELb0ELb0ELi2EEENS1_25SingleTileBwdLPTSchedulerILb0ELi128ELb1EEEEEEEEEvNT_6ParamsE$_ZZN4cute7flattenINS_5tupleIJNS_1CILi1EEENS1_IJNS2_ILi8EEEiiEEENS2_ILi64EEENS1_IJiNS2_ILi144EEENS2_ILi288EEEEEENS2_ILi512EEEEEEEEDaRKT_ENKUlRKT_E_clIS5_EEDaSH_,($_ZN7cutlass13device_kernelIN5flash19enable_sm80_to_sm89INS1_16FlashAttnBwdSm80INS1_25CollectiveMainloopBwdSm80ILi2ELi2EN4cute5tupleIJNS5_1CILi128EEES8_NS7_ILi64EEEEEENS_10bfloat16_tEfNS_4arch4Sm80ELb1ELb0ELb1ELb0ELb1ELb0ELb0ELb0ELi2ELi4ELi4ELi4ELb0EEENS1_21CollectiveEpilogueBwdISA_SB_SD_Li256ELb0ELb0ELi2EEENS1_25SingleTileBwdLPTSchedulerILb0ELi128ELb1EEEEEEEEEvNT_6ParamsE$_ZZN4cute7flattenINS_5tupleIJNS_1CILi1EEENS1_IJNS2_ILi8EEEiiEEENS2_ILi64EEENS1_IJiNS2_ILi144EEENS2_ILi288EEEEEENS2_ILi512EEEEEEEEDaRKT_ENKUlRKT_E_clIS9_EEDaSH_ - $_ZN7cutlass13device_kernelIN5flash19enable_sm80_to_sm89INS1_16FlashAttnBwdSm80INS1_25CollectiveMainloopBwdSm80ILi2ELi2EN4cute5tupleIJNS5_1CILi128EEES8_NS7_ILi64EEEEEENS_10bfloat16_tEfNS_4arch4Sm80ELb1ELb0ELb1ELb0ELb1ELb0ELb0ELb0ELi2ELi4ELi4ELi4ELb0EEENS1_21CollectiveEpilogueBwdISA_SB_SD_Li256ELb0ELb0ELi2EEENS1_25SingleTileBwdLPTSchedulerILb0ELi128ELb1EEEEEEEEEvNT_6ParamsE$_ZZN4cute7flattenINS_5tupleIJNS_1CILi1EEENS1_IJNS2_ILi8EEEiiEEENS2_ILi64EEENS1_IJiNS2_ILi144EEENS2_ILi288EEEEEENS2_ILi512EEEEEEEEDaRKT_ENKUlRKT_E_clIS5_EEDaSH_)
$_ZN7cutlass13device_kernelIN5flash19enable_sm80_to_sm89INS1_16FlashAttnBwdSm80INS1_25CollectiveMainloopBwdSm80ILi2ELi2EN4cute5tupleIJNS5_1CILi128EEES8_NS7_ILi64EEEEEENS_10bfloat16_tEfNS_4arch4Sm80ELb1ELb0ELb1ELb0ELb1ELb0ELb0ELb0ELi2ELi4ELi4ELi4ELb0EEENS1_21CollectiveEpilogueBwdISA_SB_SD_Li256ELb0ELb0ELi2EEENS1_25SingleTileBwdLPTSchedulerILb0ELi128ELb1EEEEEEEEEvNT_6ParamsE$_ZZN4cute7flattenINS_5tupleIJNS_1CILi1EEENS1_IJNS2_ILi8EEEiiEEENS2_ILi64EEENS1_IJiNS2_ILi144EEENS2_ILi288EEEEEENS2_ILi512EEEEEEEEDaRKT_ENKUlRKT_E_clIS5_EEDaSH_:
[----:B------:R-:W-:-:S04]  /*10070*/  MOV R5, 0x0 ;  /* 0x0000000000057802 */ /* 0x000fc80000000f00 */
[----:B------:R-:W-:Y:S05]  /*10080*/  RET.REL.NODEC R4 `(_ZN7cutlass13device_kernelIN5flash19enable_sm80_to_sm89INS1_16FlashAttnBwdSm80INS1_25CollectiveMainloopBwdSm80ILi2ELi2EN4cute5tupleIJNS5_1CILi128EEES8_NS7_ILi64EEEEEENS_10bfloat16_tEfNS_4arch4Sm80ELb1ELb0ELb1ELb0ELb1ELb0ELb0ELb0ELi2ELi4ELi4ELi4ELb0EEENS1_21CollectiveEpilogueBwdISA_SB_SD_Li256ELb0ELb0ELi2EEENS1_25SingleTileBwdLPTSchedulerILb0ELi128ELb1EEEEEEEEEvNT_6ParamsE) ;  /* 0xfffeff7004007950 */ /* 0x000fea0003c3ffff */
        .type           $_ZN7cutlass13device_kernelIN5flash19enable_sm80_to_sm89INS1_16FlashAttnBwdSm80INS1_25CollectiveMainloopBwdSm80ILi2ELi2EN4cute5tupleIJNS5_1CILi128EEES8_NS7_ILi64EEEEEENS_10bfloat16_tEfNS_4arch4Sm80ELb1ELb0ELb1ELb0ELb1ELb0ELb0ELb0ELi2ELi4ELi4ELi4ELb0EEENS1_21CollectiveEpilogueBwdISA_SB_SD_Li256ELb0ELb0ELi2EEENS1_25SingleTileBwdLPTSchedulerILb0ELi128ELb1EEEEEEEEEvNT_6ParamsE$_ZZN4cute7flattenINS_5tupleIJNS_1CILi1EEENS1_IJNS2_ILi8EEEiiEEENS2_ILi64EEENS1_IJiNS2_ILi144EEENS2_ILi288EEEEEENS2_ILi512EEEEEEEEDaRKT_ENKUlRKT_E_clIS9_EEDaSH_,@function
        .size           $_ZN7cutlass13device_kernelIN5flash19enable_sm80_to_sm89INS1_16FlashAttnBwdSm80INS1_25CollectiveMainloopBwdSm80ILi2ELi2EN4cute5tupleIJNS5_1CILi128EEES8_NS7_ILi64EEEEEENS_10bfloat16_tEfNS_4arch4Sm80ELb1ELb0ELb1ELb0ELb1ELb0ELb0ELb0ELi2ELi4ELi4ELi4ELb0EEENS1_21CollectiveEpilogueBwdISA_SB_SD_Li256ELb0ELb0ELi2EEENS1_25SingleTileBwdLPTSchedulerILb0ELi128ELb1EEEEEEEEEvNT_6ParamsE$_ZZN4cute7flattenINS_5tupleIJNS_1CILi1EEENS1_IJNS2_ILi8EEEiiEEENS2_ILi64EEENS1_IJiNS2_ILi144EEENS2_ILi288EEEEEENS2_ILi512EEEEEEEEDaRKT_ENKUlRKT_E_clIS9_EEDaSH_,($_ZN7cutlass13device_kernelIN5flash19enable_sm80_to_sm89INS1_16FlashAttnBwdSm80INS1_25CollectiveMainloopBwdSm80ILi2ELi2EN4cute5tupleIJNS5_1CILi128EEES8_NS7_ILi64EEEEEENS_10bfloat16_tEfNS_4arch4Sm80ELb1ELb0ELb1ELb0ELb1ELb0ELb0ELb0ELi2ELi4ELi4ELi4ELb0EEENS1_21CollectiveEpilogueBwdISA_SB_SD_Li256ELb0ELb0ELi2EEENS1_25SingleTileBwdLPTSchedulerILb0ELi128ELb1EEEEEEEEEvNT_6ParamsE$_ZZN4cute7flattenINS_5tupleIJNS_1CILi1EEENS1_IJiiiEEENS2_ILi64EEENS1_IJNS2_ILi72EEENS2_ILi144EEENS2_ILi288EEEEEENS2_ILi512EEEEEEEEDaRKT_ENKUlRKT_E_clIS4_EEDaSH_ - $_ZN7cutlass13device_kernelIN5flash19enable_sm80_to_sm89INS1_16FlashAttnBwdSm80INS1_25CollectiveMainloopBwdSm80ILi2ELi2EN4cute5tupleIJNS5_1CILi128EEES8_NS7_ILi64EEEEEENS_10bfloat16_tEfNS_4arch4Sm80ELb1ELb0ELb1ELb0ELb1ELb0ELb0ELb0ELi2ELi4ELi4ELi4ELb0EEENS1_21CollectiveEpilogueBwdISA_SB_SD_Li256ELb0ELb0ELi2EEENS1_25SingleTileBwdLPTSchedulerILb0ELi128ELb1EEEEEEEEEvNT_6ParamsE$_ZZN4cute7flattenINS_5tupleIJNS_1CILi1EEENS1_IJNS2_ILi8EEEiiEEENS2_ILi64EEENS1_IJiNS2_ILi144EEENS2_ILi288EEEEEENS2_ILi512EEEEEEEEDaRKT_ENKUlRKT_E_clIS9_EEDaSH_)
$_ZN7cutlass13device_kernelIN5flash19enable_sm80_to_sm89INS1_16FlashAttnBwdSm80INS1_25CollectiveMainloopBwdSm80ILi2ELi2EN4cute5tupleIJNS5_1CILi128EEES8_NS7_ILi64EEEEEENS_10bfloat16_tEfNS_4arch4Sm80ELb1ELb0ELb1ELb0ELb1ELb0ELb0ELb0ELi2ELi4ELi4ELi4ELb0EEENS1_21CollectiveEpilogueBwdISA_SB_SD_Li256ELb0ELb0ELi2EEENS1_25SingleTileBwdLPTSchedulerILb0ELi128ELb1EEEEEEEEEvNT_6ParamsE$_ZZN4cute7flattenINS_5tupleIJNS_1CILi1EEENS1_IJNS2_ILi8EEEiiEEENS2_ILi64EEENS1_IJiNS2_ILi144EEENS2_ILi288EEEEEENS2_ILi512EEEEEEEEDaRKT_ENKUlRKT_E_clIS9_EEDaSH_:
[----:B------:R-:W-:Y:S02]  /*10090*/  MOV R2, R5 ;  /* 0x0000000500027202 */ /* 0x000fe40000000f00 */
[----:B------:R-:W-:-:S04]  /*100a0*/  MOV R5, 0x0 ;  /* 0x0000000000057802 */ /* 0x000fc80000000f00 */
[----:B------:R-:W-:Y:S05]  /*100b0*/  RET.REL.NODEC R4 `(_ZN7cutlass13device_kernelIN5flash19enable_sm80_to_sm89INS1_16FlashAttnBwdSm80INS1_25CollectiveMainloopBwdSm80ILi2ELi2EN4cute5tupleIJNS5_1CILi128EEES8_NS7_ILi64EEEEEENS_10bfloat16_tEfNS_4arch4Sm80ELb1ELb0ELb1ELb0ELb1ELb0ELb0ELb0ELi2ELi4ELi4ELi4ELb0EEENS1_21CollectiveEpilogueBwdISA_SB_SD_Li256ELb0ELb0ELi2EEENS1_25SingleTileBwdLPTSchedulerILb0ELi128ELb1EEEEEEEEEvNT_6ParamsE) ;  /* 0xfffeff4004007950 */ /* 0x000fea0003c3ffff */
        .type           $_ZN7cutlass13device_kernelIN5flash19enable_sm80_to_sm89INS1_16FlashAttnBwdSm80INS1_25CollectiveMainloopBwdSm80ILi2ELi2EN4cute5tupleIJNS5_1CILi128EEES8_NS7_ILi64EEEEEENS_10bfloat16_tEfNS_4arch4Sm80ELb1ELb0ELb1ELb0ELb1ELb0ELb0ELb0ELi2ELi4ELi4ELi4ELb0EEENS1_21CollectiveEpilogueBwdISA_SB_SD_Li256ELb0ELb0ELi2EEENS1_25SingleTileBwdLPTSchedulerILb0ELi128ELb1EEEEEEEEEvNT_6ParamsE$_ZZN4cute7flattenINS_5tupleIJNS_1CILi1EEENS1_IJiiiEEENS2_ILi64EEENS1_IJNS2_ILi72EEENS2_ILi144EEENS2_ILi288EEEEEENS2_ILi512EEEEEEEEDaRKT_ENKUlRKT_E_clIS4_EEDaSH_,@function
        .size           $_ZN7cutlass13device_kernelIN5flash19enable_sm80_to_sm89INS1_16FlashAttnBwdSm80INS1_25CollectiveMainloopBwdSm80ILi2ELi2EN4cute5tupleIJNS5_1CILi128EEES8_NS7_ILi64EEEEEENS_10bfloat16_tEfNS_4arch4Sm80ELb1ELb0ELb1ELb0ELb1ELb0ELb0ELb0ELi2ELi4ELi4ELi4ELb0EEENS1_21CollectiveEpilogueBwdISA_SB_SD_Li256ELb0ELb0ELi2EEENS1_25SingleTileBwdLPTSchedulerILb0ELi128ELb1EEEEEEEEEvNT_6ParamsE$_ZZN4cute7flattenINS_5tupleIJNS_1CILi1EEENS1_IJiiiEEENS2_ILi64EEENS1_IJNS2_ILi72EEENS2_ILi144EEENS2_ILi288EEEEEENS2_ILi512EEEEEEEEDaRKT_ENKUlRKT_E_clIS4_EEDaSH_,($_ZN7cutlass13device_kernelIN5flash19enable_sm80_to_sm89INS1_16FlashAttnBwdSm80INS1_25CollectiveMainloopBwdSm80ILi2ELi2EN4cute5tupleIJNS5_1CILi128EEES8_NS7_ILi64EEEEEENS_10bfloat16_tEfNS_4arch4Sm80ELb1ELb0ELb1ELb0ELb1ELb0ELb0ELb0ELi2ELi4ELi4ELi4ELb0EEENS1_21CollectiveEpilogueBwdISA_SB_SD_Li256ELb0ELb0ELi2EEENS1_25SingleTileBwdLPTSchedulerILb0ELi128ELb1EEEEEEEEEvNT_6ParamsE$_ZZN4cute7idx2crdINS_5tupleIJiiNS_1CILi0EEEEEENS1_IJNS1_IJNS2_ILi4EEENS2_ILi8EEEEEENS2_ILi2EEENS2_ILi1EEEEEEEEDaRKT_RKT0_ENKUlRKT_RKT0_E_clIiS7_EEDaSJ_SM_ - $_ZN7cutlass13device_kernelIN5flash19enable_sm80_to_sm89INS1_16FlashAttnBwdSm80INS1_25CollectiveMainloopBwdSm80ILi2ELi2EN4cute5tupleIJNS5_1CILi128EEES8_NS7_ILi64EEEEEENS_10bfloat16_tEfNS_4arch4Sm80ELb1ELb0ELb1ELb0ELb1ELb0ELb0ELb0ELi2ELi4ELi4ELi4ELb0EEENS1_21CollectiveEpilogueBwdISA_SB_SD_Li256ELb0ELb0ELi2EEENS1_25SingleTileBwdLPTSchedulerILb0ELi128ELb1EEEEEEEEEvNT_6ParamsE$_ZZN4cute7flattenINS_5tupleIJNS_1CILi1EEENS1_IJiiiEEENS2_ILi64EEENS1_IJNS2_ILi72EEENS2_ILi144EEENS2_ILi288EEEEEENS2_ILi512EEEEEEEEDaRKT_ENKUlRKT_E_clIS4_EEDaSH_)
$_ZN7cutlass13device_kernelIN5flash19enable_sm80_to_sm89INS1_16FlashAttnBwdSm80INS1_25CollectiveMainloopBwdSm80ILi2ELi2EN4cute5tupleIJNS5_1CILi128EEES8_NS7_ILi64EEEEEENS_10bfloat16_tEfNS_4arch4Sm80ELb1ELb0ELb1ELb0ELb1ELb0ELb0ELb0ELi2ELi4ELi4ELi4ELb0EEENS1_21CollectiveEpilogueBwdISA_SB_SD_Li256ELb0ELb0ELi2EEENS1_25SingleTileBwdLPTSchedulerILb0ELi128ELb1EEEEEEEEEvNT_6ParamsE$_ZZN4cute7flattenINS_5tupleIJNS_1CILi1EEENS1_IJiiiEEENS2_ILi64EEENS1_IJNS2_ILi72EEENS2_ILi144EEENS2_ILi288EEEEEENS2_ILi512EEEEEEEEDaRKT_ENKUlRKT_E_clIS4_EEDaSH_:
[----:B------:R-:W-:Y:S02]  /*100c0*/  MOV R8, R4 ;  /* 0x0000000400087202 */ /* 0x000fe40000000f00 */
[----:B------:R-:W-:-:S04]  /*100d0*/  MOV R9, 0x0 ;  /* 0x0000000000097802 */ /* 0x000fc80000000f00 */
[----:B------:R-:W-:Y:S05]  /*100e0*/  RET.REL.NODEC R8 `(_ZN7cutlass13device_kernelIN5flash19enable_sm80_to_sm89INS1_16FlashAttnBwdSm80INS1_25CollectiveMainloopBwdSm80ILi2ELi2EN4cute5tupleIJNS5_1CILi128EEES8_NS7_ILi64EEEEEENS_10bfloat16_tEfNS_4arch4Sm80ELb1ELb0ELb1ELb0ELb1ELb0ELb0ELb0ELi2ELi4ELi4ELi4ELb0EEENS1_21CollectiveEpilogueBwdISA_SB_SD_Li256ELb0ELb0ELi2EEENS1_25SingleTileBwdLPTSchedulerILb0ELi128ELb1EEEEEEEEEvNT_6ParamsE) ;  /* 0xfffeff1008007950 */ /* 0x000fea0003c3ffff */
        .type           $_ZN7cutlass13device_kernelIN5flash19enable_sm80_to_sm89INS1_16FlashAttnBwdSm80INS1_25CollectiveMainloopBwdSm80ILi2ELi2EN4cute5tupleIJNS5_1CILi128EEES8_NS7_ILi64EEEEEENS_10bfloat16_tEfNS_4arch4Sm80ELb1ELb0ELb1ELb0ELb1ELb0ELb0ELb0ELi2ELi4ELi4ELi4ELb0EEENS1_21CollectiveEpilogueBwdISA_SB_SD_Li256ELb0ELb0ELi2EEENS1_25SingleTileBwdLPTSchedulerILb0ELi128ELb1EEEEEEEEEvNT_6ParamsE$_ZZN4cute7idx2crdINS_5tupleIJiiNS_1CILi0EEEEEENS1_IJNS1_IJNS2_ILi4EEENS2_ILi8EEEEEENS2_ILi2EEENS2_ILi1EEEEEEEEDaRKT_RKT0_ENKUlRKT_RKT0_E_clIiS7_EEDaSJ_SM_,@function
        .size           $_ZN7cutlass13device_kernelIN5flash19enable_sm80_to_sm89INS1_16FlashAttnBwdSm80INS1_25CollectiveMainloopBwdSm80ILi2ELi2EN4cute5tupleIJNS5_1CILi128EEES8_NS7_ILi64EEEEEENS_10bfloat16_tEfNS_4arch4Sm80ELb1ELb0ELb1ELb0ELb1ELb0ELb0ELb0ELi2ELi4ELi4ELi4ELb0EEENS1_21CollectiveEpilogueBwdISA_SB_SD_Li256ELb0ELb0ELi2EEENS1_25SingleTileBwdLPTSchedulerILb0ELi128ELb1EEEEEEEEEvNT_6ParamsE$_ZZN4cute7idx2crdINS_5tupleIJiiNS_1CILi0EEEEEENS1_IJNS1_IJNS2_ILi4EEENS2_ILi8EEEEEENS2_ILi2EEENS2_ILi1EEEEEEEEDaRKT_RKT0_ENKUlRKT_RKT0_E_clIiS7_EEDaSJ_SM_,($_ZN7cutlass13device_kernelIN5flash19enable_sm80_to_sm89INS1_16FlashAttnBwdSm80INS1_25CollectiveMainloopBwdSm80ILi2ELi2EN4cute5tupleIJNS5_1CILi128EEES8_NS7_ILi64EEEEEENS_10bfloat16_tEfNS_4arch4Sm80ELb1ELb0ELb1ELb0ELb1ELb0ELb0ELb0ELi2ELi4ELi4ELi4ELb0EEENS1_21CollectiveEpilogueBwdISA_SB_SD_Li256ELb0ELb0ELi2EEENS1_25SingleTileBwdLPTSchedulerILb0ELi128ELb1EEEEEEEEEvNT_6ParamsE$_ZZN4cute7idx2crdINS_5tupleIJiiNS_1CILi0EEEEEENS1_IJNS1_IJNS2_ILi4EEENS2_ILi8EEEEEENS2_ILi2EEENS2_ILi1EEEEEEEEDaRKT_RKT0_ENKUlRKT_RKT0_E_clIiS8_EEDaSJ_SM_ - $_ZN7cutlass13device_kernelIN5flash19enable_sm80_to_sm89INS1_16FlashAttnBwdSm80INS1_25CollectiveMainloopBwdSm80ILi2ELi2EN4cute5tupleIJNS5_1CILi128EEES8_NS7_ILi64EEEEEENS_10bfloat16_tEfNS_4arch4Sm80ELb1ELb0ELb1ELb0ELb1ELb0ELb0ELb0ELi2ELi4ELi4ELi4ELb0EEENS1_21CollectiveEpilogueBwdISA_SB_SD_Li256ELb0ELb0ELi2EEENS1_25SingleTileBwdLPTSchedulerILb0ELi128ELb1EEEEEEEEEvNT_6ParamsE$_ZZN4cute7idx2crdINS_5tupleIJiiNS_1CILi0EEEEEENS1_IJNS1_IJNS2_ILi4EEENS2_ILi8EEEEEENS2_ILi2EEENS2_ILi1EEEEEEEEDaRKT_RKT0_ENKUlRKT_RKT0_E_clIiS7_EEDaSJ_SM_)
$_ZN7cutlass13device_kernelIN5flash19enable_sm80_to_sm89INS1_16FlashAttnBwdSm80INS1_25CollectiveMainloopBwdSm80ILi2ELi2EN4cute5tupleIJNS5_1CILi128EEES8_NS7_ILi64EEEEEENS_10bfloat16_tEfNS_4arch4Sm80ELb1ELb0ELb1ELb0ELb1ELb0ELb0ELb0ELi2ELi4ELi4ELi4ELb0EEENS1_21CollectiveEpilogueBwdISA_SB_SD_Li256ELb0ELb0ELi2EEENS1_25SingleTileBwdLPTSchedulerILb0ELi128ELb1EEEEEEEEEvNT_6ParamsE$_ZZN4cute7idx2crdINS_5tupleIJiiNS_1CILi0EEEEEENS1_IJNS1_IJNS2_ILi4EEENS2_ILi8EEEEEENS2_ILi2EEENS2_ILi1EEEEEEEEDaRKT_RKT0_ENKUlRKT_RKT0_E_clIiS7_EEDaSJ_SM_:
        /* <DEDUP_REMOVED lines=10> */
[----:B------:R-:W-:Y:S05]  /*10190*/  CALL.REL.NOINC `($_ZN7cutlass13device_kernelIN5flash19enable_sm80_to_sm89INS1_16FlashAttnBwdSm80INS1_25CollectiveMainloopBwdSm80ILi2ELi2EN4cute5tupleIJNS5_1CILi128EEES8_NS7_ILi64EEEEEENS_10bfloat16_tEfNS_4arch4Sm80ELb1ELb0ELb1ELb0ELb1ELb0ELb0ELb0ELi2ELi4ELi4ELi4ELb0EEENS1_21CollectiveEpilogueBwdISA_SB_SD_Li256ELb0ELb0ELi2EEENS1_25SingleTileBwdLPTSchedulerILb0ELi128ELb1EEEEEEEEEvNT_6ParamsE$_ZN4cute5tupleIJiEEC2ERKi) ;  /* 0xffffbd6000007944 */ /* 0x000fea0003c3ffff */
[----:B------:R1:W5:Y:S01]  /*101a0*/  LDL R73, [R1+0x1680] ;  /* 0x0016800001497983 */ /* 0x0003620000100800 */
[----:B------:R-:W-:Y:S01]  /*101b0*/  IMAD.MOV.U32 R3, RZ, RZ, R13 ;  /* 0x000000ffff037224 */ /* 0x000fe200078e000d */
[----:B------:R-:W-:-:S02]  /*101c0*/  MOV R2, R11 ;  /* 0x0000000b00027202 */ /* 0x000fc40000000f00 */
[----:B------:R-:W-:Y:S02]  /*101d0*/  MOV R10, 0x101f0 ;  /* 0x000101f0000a7802 */ /* 0x000fe40000000f00 */
[----:B-1---5:R-:W-:Y:S05]  /*101e0*/  CALL.REL.NOINC `($_ZN7cutlass13device_kernelIN5flash19enable_sm80_to_sm89INS1_16FlashAttnBwdSm80INS1_25CollectiveMainloopBwdSm80ILi2ELi2EN4cute5tupleIJNS5_1CILi128EEES8_NS7_ILi64EEEEEENS_10bfloat16_tEfNS_4arch4Sm80ELb1ELb0ELb1ELb0ELb1ELb0ELb0ELb0ELi2ELi4ELi4ELi4ELb0EEENS1_21CollectiveEpilogueBwdISA_SB_SD_Li256ELb0ELb0ELi2EEENS1_25SingleTileBwdLPTSchedulerILb0ELi128ELb1EEEEEEEEEvNT_6ParamsE$_ZN4cute5tupleIJiEEC2ERKi) ;  /* 0xffffbd1000007944 */ /* 0x022fea0003c3ffff */
[----:B------:R1:W5:Y:S01]  /*101f0*/  LDL R13, [R1+0x1680] ;  /* 0x00168000010d7983 */ /* 0x0003620000100800 */
[----:B------:R-:W-:Y:S01]  /*10200*/  IMAD.MOV.U32 R3, RZ, RZ, R73 ;  /* 0x000000ffff037224 */ /* 0x000fe200078e0049 */
[----:B------:R-:W-:Y:S02]  /*10210*/  MOV R2, R6 ;  /* 0x0000000600027202 */ /* 0x000fe40000000f00 */
[----:B------:R-:W-:Y:S02]  /*10220*/  MOV R10, 0x10240 ;  /* 0x00010240000a7802 */ /* 0x000fe40000000f00 */
[----:B-1---5:R-:W-:Y:S05]  /*10230*/  CALL.REL.NOINC `($_ZN7cutlass13device_kernelIN5flash19enable_sm80_to_sm89INS1_16FlashAttnBwdSm80INS1_25CollectiveMainloopBwdSm80ILi2ELi2EN4cute5tupleIJNS5_1CILi128EEES8_NS7_ILi64EEEEEENS_10bfloat16_tEfNS_4arch4Sm80ELb1ELb0ELb1ELb0ELb1ELb0ELb0ELb0ELi2ELi4ELi4ELi4ELb0EEENS1_21CollectiveEpilogueBwdISA_SB_SD_Li256ELb0ELb0ELi2EEENS1_25SingleTileBwdLPTSchedulerILb0ELi128ELb1EEEEEEEEEvNT_6ParamsE$_ZN4cute5tupleIJiEEC2ERKi) ;  /* 0xffffbcc000007944 */ /* 0x022fea0003c3ffff */
[----:B------:R1:W5:Y:S01]  /*10240*/  LDL R3, [R1+0x1684] ;  /* 0x0016840001037983 */ /* 0x0003620000100800 */
[----:B------:R-:W-:Y:S02]  /*10250*/  MOV R2, R11 ;  /* 0x0000000b00027202 */ /* 0x000fe40000000f00 */
[----:B------:R-:W-:Y:S02]  /*10260*/  MOV R10, 0x10280 ;  /* 0x00010280000a7802 */ /* 0x000fe40000000f00 */
[----:B-1---5:R-:W-:Y:S05]  /*10270*/  CALL.REL.NOINC `($_ZN7cutlass13device_kernelIN5flash19enable_sm80_to_sm89INS1_16FlashAttnBwdSm80INS1_25CollectiveMainloopBwdSm80ILi2ELi2EN4cute5tupleIJNS5_1CILi128EEES8_NS7_ILi64EEEEEENS_10bfloat16_tEfNS_4arch4Sm80ELb1ELb0ELb1ELb0ELb1ELb0ELb0ELb0ELi2ELi4ELi4ELi4ELb0EEENS1_21CollectiveEpilogueBwdISA_SB_SD_Li256ELb0ELb0ELi2EEENS1_25SingleTileBwdLPTSchedulerILb0ELi128ELb1EEEEEEEEEvNT_6ParamsE$_ZN4cute5tupleIJiEEC2ERKi) ;  /* 0xffffbc8000007944 */ /* 0x022fea0003c3ffff */
[----:B------:R1:W5:Y:S01]  /*10280*/  LDL R73, [R1+0x1680] ;  /* 0x0016800001497983 */ /* 0x0003620000100800 */
[----:B------:R-:W-:Y:S01]  /*10290*/  IMAD.MOV.U32 R2, RZ, RZ, R6 ;  /* 0x000000ffff027224 */ /* 0x000fe200078e0006 */
[----:B------:R-:W-:Y:S02]  /*102a0*/  MOV R3, R13 ;  /* 0x0000000d00037202 */ /* 0x000fe40000000f00 */
[----:B------:R-:W-:-:S02]  /*102b0*/  MOV R10, 0x102d0 ;  /* 0x000102d0000a7802 */ /* 0x000fc40000000f00 */
[----:B-1---5:R-:W-:Y:S05]  /*102c0*/  CALL.REL.NOINC `($_ZN7cutlass13device_kernelIN5flash19enable_sm80_to_sm89INS1_16FlashAttnBwdSm80INS1_25CollectiveMainloopBwdSm80ILi2ELi2EN4cute5tupleIJNS5_1CILi128EEES8_NS7_ILi64EEEEEENS_10bfloat16_tEfNS_4arch4Sm80ELb1ELb0ELb1ELb0ELb1ELb0ELb0ELb0ELi2ELi4ELi4ELi4ELb0EEENS1_21CollectiveEpilogueBwdISA_SB_SD_Li256ELb0ELb0ELi2EEENS1_25SingleTileBwdLPTSchedulerILb0ELi128ELb1EEEEEEEEEvNT_6ParamsE$_ZN4cute5tupleIJiEEC2ERKi) ;  /* 0xffffbc3000007944 */ /* 0x022fea0003c3ffff */
[----:B------:R1:W5:Y:S01]  /*102d0*/  LDL R3, [R1+0x1684] ;  /* 0x0016840001037983 */ /* 0x0003620000100800 */
[----:B------:R-:W-:-:S03]  /*102e0*/  MOV R6, 0x10300 ;  /* 0x0001030000067802 */ /* 0x000fc60000000f00 */
[----:B-1---5:R-:W-:Y:S05]  /*102f0*/  CALL.REL.NOINC `($_ZN7cutlass13device_kernelIN5flash19enable_sm80_to_sm89INS1_16FlashAttnBwdSm80INS1_25CollectiveMainloopBwdSm80ILi2ELi2EN4cute5tupleIJNS5_1CILi128EEES8_NS7_ILi64EEEEEENS_10bfloat16_tEfNS_4arch4Sm80ELb1ELb0ELb1ELb0ELb1ELb0ELb0ELb0ELi2ELi4ELi4ELi4ELb0EEENS1_21CollectiveEpilogueBwdISA_SB_SD_Li256ELb0ELb0ELi2EEENS1_25SingleTileBwdLPTSchedulerILb0ELi128ELb1EEEEEEEEEvNT_6ParamsE$_ZN4cute5tupleIJNS_1CILi0EEEiEEC2ERKS2_RKi) ;  /* 0xffffbb1000007944 */ /* 0x022fea0003c3ffff */
[----:B------:R1:W5:Y:S01]  /*10300*/  LDL R74, [R1+0x1680] ;  /* 0x00168000014a7983 */ /* 0x0003620000100800 */
[----:B------:R-:W-:Y:S01]  /*10310*/  IMAD.MOV.U32 R3, RZ, RZ, R73 ;  /* 0x000000ffff037224 */ /* 0x000fe200078e0049 */
[----:B------:R-:W-:-:S02]  /*10320*/  MOV R2, R11 ;  /* 0x0000000b00027202 */ /* 0x000fc40000000f00 */
[----:B------:R-:W-:Y:S02]  /*10330*/  MOV R6, 0x10350 ;  /* 0x0001035000067802 */ /* 0x000fe40000000f00 */
[----:B-1---5:R-:W-:Y:S05]  /*10340*/  CALL.REL.NOINC `($_ZN7cutlass13device_kernelIN5flash19enable_sm80_to_sm89INS1_16FlashAttnBwdSm80INS1_25CollectiveMainloopBwdSm80ILi2ELi2EN4cute5tupleIJNS5_1CILi128EEES8_NS7_ILi64EEEEEENS_10bfloat16_tEfNS_4arch4Sm80ELb1ELb0ELb1ELb0ELb1ELb0ELb0ELb0ELi2ELi4ELi4ELi4ELb0EEENS1_21CollectiveEpilogueBwdISA_SB_SD_Li256ELb0ELb0ELi2EEENS1_25SingleTileBwdLPTSchedulerILb0ELi128ELb1EEEEEEEEEvNT_6ParamsE$_ZN4cute3eso3ESOILb0ELb1EJiNS_1CILi0EEEEEC2ERKiRKS3_) ;  /* 0xffff7f4000007944 */ /* 0x022fea0003c3ffff */
[----:B------:R2:W5:Y:S01]  /*10350*/  LDL R10, [R1+0x1680] ;  /* 0x00168000010a7983 */ /* 0x0005620000100800 */
[----:B------:R-:W-:-:S03]  /*10360*/  MOV R86, 0x10390 ;  /* 0x0001039000567802 */ /* 0x000fc60000000f00 */
[----:B------:R2:W-:Y:S04]  /*10370*/  STL [R1+0x1680], R74 ;  /* 0x0016804a01007387 */ /* 0x0005e80000100800 */
[----:B-12--5:R-:W-:Y:S05]  /*10380*/  CALL.REL.NOINC `($_ZN7cutlass13device_kernelIN5flash19enable_sm80_to_sm89INS1_16FlashAttnBwdSm80INS1_25CollectiveMainloopBwdSm80ILi2ELi2EN4cute5tupleIJNS5_1CILi128EEES8_NS7_ILi64EEEEEENS_10bfloat16_tEfNS_4arch4Sm80ELb1ELb0ELb1ELb0ELb1ELb0ELb0ELb0ELi2ELi4ELi4ELi4ELb0EEENS1_21CollectiveEpilogueBwdISA_SB_SD_Li256ELb0ELb0ELi2EEENS1_25SingleTileBwdLPTSchedulerILb0ELi128ELb1EEEEEEEEEvNT_6ParamsE$_ZZN4cuteplIJiEJNS_1CILi0EEEiEEEDaRKNS_15ArithmeticTupleIJDpT_EEERKNS3_IJDpT0_EEEENKUlDpRKT_E_clIJiiEEEDaSH_) ;  /* 0x00000e5000007944 */ /* 0x026fea0003c00000 */
[----:B-----5:R-:W-:Y:S02]  /*10390*/  MOV R8, R2 ;  /* 0x0000000200087202 */ /* 0x020fe40000000f00 */
[----:B------:R-:W-:Y:S02]  /*103a0*/  MOV R2, 0x103c0 ;  /* 0x000103c000027802 */ /* 0x000fe40000000f00 */
[----:B-1----:R-:W-:Y:S05]  /*103b0*/  CALL.REL.NOINC `($_ZN7cutlass13device_kernelIN5flash19enable_sm80_to_sm89INS1_16FlashAttnBwdSm80INS1_25CollectiveMainloopBwdSm80ILi2ELi2EN4cute5tupleIJNS5_1CILi128EEES8_NS7_ILi64EEEEEENS_10bfloat16_tEfNS_4arch4Sm80ELb1ELb0ELb1ELb0ELb1ELb0ELb0ELb0ELi2ELi4ELi4ELi4ELb0EEENS1_21CollectiveEpilogueBwdISA_SB_SD_Li256ELb0ELb0ELi2EEENS1_25SingleTileBwdLPTSchedulerILb0ELi128ELb1EEEEEEEEEvNT_6ParamsE$_ZZN4cute19as_arithmetic_tupleINS_15ArithmeticTupleIJiiEEEEEDaRKT_ENKUlRKT_E_clIiEEDaS8_) ;  /* 0xffffd1c000007944 */ /* 0x002fea0003c3ffff */
[----:B------:R-:W-:Y:S01]  /*103c0*/  IMAD.MOV.U32 R8, RZ, RZ, R3 ;  /* 0x000000ffff087224 */ /* 0x000fe200078e0003 */
[----:B------:R-:W-:Y:S02]  /*103d0*/  MOV R10, R6 ;  /* 0x00000006000a7202 */ /* 0x000fe40000000f00 */
[----:B------:R-:W-:Y:S02]  /*103e0*/  MOV R2, 0x10400 ;  /* 0x0001040000027802 */ /* 0x000fe40000000f00 */
[----:B------:R-:W-:Y:S05]  /*103f0*/  CALL.REL.NOINC `($_ZN7cutlass13device_kernelIN5flash19enable_sm80_to_sm89INS1_16FlashAttnBwdSm80INS1_25CollectiveMainloopBwdSm80ILi2ELi2EN4cute5tupleIJNS5_1CILi128EEES8_NS7_ILi64EEEEEENS_10bfloat16_tEfNS_4arch4Sm80ELb1ELb0ELb1ELb0ELb1ELb0ELb0ELb0ELi2ELi4ELi4ELi4ELb0EEENS1_21CollectiveEpilogueBwdISA_SB_SD_Li256ELb0ELb0ELi2EEENS1_25SingleTileBwdLPTSchedulerILb0ELi128ELb1EEEEEEEEEvNT_6ParamsE$_ZZN4cute19as_arithmetic_tupleINS_15ArithmeticTupleIJiiEEEEEDaRKT_ENKUlRKT_E_clIiEEDaS8_) ;  /* 0xffffd18000007944 */ /* 0x000fea0003c3ffff */
[----:B------:R1:W-:Y:S01]  /*10400*/  STL [R1+0x1680], R6 ;  /* 0x0016800601007387 */ /* 0x0003e20000100800 */
[----:B------:R-:W-:-:S03]  /*10410*/  MOV R86, 0x10430 ;  /* 0x0001043000567802 */ /* 0x000fc60000000f00 */
[----:B-1----:R-:W-:Y:S05]  /*10420*/  CALL.REL.NOINC `($_ZN7cutlass13device_kernelIN5flash19enable_sm80_to_sm89INS1_16FlashAttnBwdSm80INS1_25CollectiveMainloopBwdSm80ILi2ELi2EN4cute5tupleIJNS5_1CILi128EEES8_NS7_ILi64EEEEEENS_10bfloat16_tEfNS_4arch4Sm80ELb1ELb0ELb1ELb0ELb1ELb0ELb0ELb0ELi2ELi4ELi4ELi4ELb0EEENS1_21CollectiveEpilogueBwdISA_SB_SD_Li256ELb0ELb0ELi2EEENS1_25SingleTileBwdLPTSchedulerILb0ELi128ELb1EEEEEEEEEvNT_6ParamsE$_ZZN4cute19as_arithmetic_tupleINS_15ArithmeticTupleIJiiEEEEEDaRKT_ENKUlDpRKT_E_clIJiiEEEDaS9_) ;  /* 0xffffd0d000007944 */ /* 0x002fea0003c3ffff */
[----:B-----5:R-:W-:Y:S02]  /*10430*/  MOV R6, R2 ;  /* 0x0000000200067202 */ /* 0x020fe40000000f00 */
[----:B------:R-:W-:Y:S02]  /*10440*/  MOV R2, 0x10460 ;  /* 0x0001046000027802 */ /* 0x000fe40000000f00 */
[----:B-1----:R-:W-:Y:S05]  /*10450*/  CALL.REL.NOINC `($_ZN7cutlass13device_kernelIN5flash19enable_sm80_to_sm89INS1_16FlashAttnBwdSm80INS1_25CollectiveMainloopBwdSm80ILi2ELi2EN4cute5tupleIJNS5_1CILi128EEES8_NS7_ILi64EEEEEENS_10bfloat16_tEfNS_4arch4Sm80ELb1ELb0ELb1ELb0ELb1ELb0ELb0ELb0ELi2ELi4ELi4ELi4ELb0EEENS1_21CollectiveEpilogueBwdISA_SB_SD_Li256ELb0ELb0ELi2EEENS1_25SingleTileBwdLPTSchedulerILb0ELi128ELb1EEEEEEEEEvNT_6ParamsE$_ZZN4cute14transform_leafINS_15ArithmeticTupleIJiiEEENS_8identityEEEDaRKT_OT0_ENKUlRKT_E_clIiEEDaSB_) ;  /* 0xffffcee000007944 */ /* 0x002fea0003c3ffff */
[----:B------:R-:W-:Y:S01]  /*10460*/  IMAD.MOV.U32 R6, RZ, RZ, R3 ;  /* 0x000000ffff067224 */ /* 0x000fe200078e0003 */
[----:B------:R-:W-:Y:S02]  /*10470*/  MOV R10, R8 ;  /* 0x00000008000a7202 */ /* 0x000fe40000000f00 */
[----:B------:R-:W-:-:S02]  /*10480*/  MOV R2, 0x104a0 ;  /* 0x000104a000027802 */ /* 0x000fc40000000f00 */
[----:B------:R-:W-:Y:S05]  /*10490*/  CALL.REL.NOINC `($_ZN7cutlass13device_kernelIN5flash19enable_sm80_to_sm89INS1_16FlashAttnBwdSm80INS1_25CollectiveMainloopBwdSm80ILi2ELi2EN4cute5tupleIJNS5_1CILi128EEES8_NS7_ILi64EEEEEENS_10bfloat16_tEfNS_4arch4Sm80ELb1ELb0ELb1ELb0ELb1ELb0ELb0ELb0ELi2ELi4ELi4ELi4ELb0EEENS1_21CollectiveEpilogueBwdISA_SB_SD_Li256ELb0ELb0ELi2EEENS1_25SingleTileBwdLPTSchedulerILb0ELi128ELb1EEEEEEEEEvNT_6ParamsE$_ZZN4cute14transform_leafINS_15ArithmeticTupleIJiiEEENS_8identityEEEDaRKT_OT0_ENKUlRKT_E_clIiEEDaSB_) ;  /* 0xffffcea000007944 */ /* 0x000fea0003c3ffff */
[----:B------:R1:W-:Y:S01]  /*104a0*/  STL [R1+0x1680], R8 ;  /* 0x0016800801007387 */ /* 0x0003e20000100800 */
[----:B------:R-:W-:-:S03]  /*104b0*/  MOV R6, 0x104d0 ;  /* 0x000104d000067802 */ /* 0x000fc60000000f00 */
[----:B-1----:R-:W-:Y:S05]  /*104c0*/  CALL.REL.NOINC `($_ZN7cutlass13device_kernelIN5flash19enable_sm80_to_sm89INS1_16FlashAttnBwdSm80INS1_25CollectiveMainloopBwdSm80ILi2ELi2EN4cute5tupleIJNS5_1CILi128EEES8_NS7_ILi64EEEEEENS_10bfloat16_tEfNS_4arch4Sm80ELb1ELb0ELb1ELb0ELb1ELb0ELb0ELb0ELi2ELi4ELi4ELi4ELb0EEENS1_21CollectiveEpilogueBwdISA_SB_SD_Li256ELb0ELb0ELi2EEENS1_25SingleTileBwdLPTSchedulerILb0ELi128ELb1EEEEEEEEEvNT_6ParamsE$_ZZN4cute9transformINS_15ArithmeticTupleIJiiEEEZNS_14transform_leafIS2_NS_8identityEEEDaRKT_OT0_EUlRKT_E_EEDaS7_S9_ENKUlDpSC_E_clIJiiEEEDaSE_) ;  /* 0x0000064000007944 */ /* 0x002fea0003c00000 */
[----:B------:R-:W-:Y:S02]  /*104d0*/  MOV R73, 0x0 ;  /* 0x0000000000497802 */ /* 0x000fe40000000f00 */
[----:B-----5:R-:W-:-:S02]  /*104e0*/  MOV R10, R2 ;  /* 0x00000002000a7202 */ /* 0x020fc40000000f00 */
[----:B------:R-:W-:Y:S01]  /*104f0*/  MOV R8, R3 ;  /* 0x0000000300087202 */ /* 0x000fe20000000f00 */
[----:B------:R-:W-:Y:S06]  /*10500*/  RET.REL.NODEC R72 `(_ZN7cutlass13device_kernelIN5flash19enable_sm80_to_sm89INS1_16FlashAttnBwdSm80INS1_25CollectiveMainloopBwdSm80ILi2ELi2EN4cute5tupleIJNS5_1CILi128EEES8_NS7_ILi64EEEEEENS_10bfloat16_tEfNS_4arch4Sm80ELb1ELb0ELb1ELb0ELb1ELb0ELb0ELb0ELi2ELi4ELi4ELi4ELb0EEENS1_21CollectiveEpilogueBwdISA_SB_SD_Li256ELb0ELb0ELi2EEENS1_25SingleTileBwdLPTSchedulerILb0ELi128ELb1EEEEEEEEEvNT_6ParamsE) ;  /* 0xfffefaf048007950 */ /* 0x000fec0003c3ffff */
        .type           $_ZN7cutlass13device_kernelIN5flash19enable_sm80_to_sm89INS1_16FlashAttnBwdSm80INS1_25CollectiveMainloopBwdSm80ILi2ELi2EN4cute5tupleIJNS5_1CILi128EEES8_NS7_ILi64EEEEEENS_10bfloat16_tEfNS_4arch4Sm80ELb1ELb0ELb1ELb0ELb1ELb0ELb0ELb0ELi2ELi4ELi4ELi4ELb0EEENS1_21CollectiveEpilogueBwdISA_SB_SD_Li256ELb0ELb0ELi2EEENS1_25SingleTileBwdLPTSchedulerILb0ELi128ELb1EEEEEEEEEvNT_6ParamsE$_ZZN4cute7idx2crdINS_5tupleIJiiNS_1CILi0EEEEEENS1_IJNS1_IJNS2_ILi4EEENS2_ILi8EEEEEENS2_ILi2EEENS2_ILi1EEEEEEEEDaRKT_RKT0_ENKUlRKT_RKT0_E_clIiS8_EEDaSJ_SM_,@function
        .size           $_ZN7cutlass13device_kernelIN5flash19enable_sm80_to_sm89INS1_16FlashAttnBwdSm80INS1_25CollectiveMainloopBwdSm80ILi2ELi2EN4cute5tupleIJNS5_1CILi128EEES8_NS7_ILi64EEEEEENS_10bfloat16_tEfNS_4arch4Sm80ELb1ELb0ELb1ELb0ELb1ELb0ELb0ELb0ELi2ELi4ELi4ELi4ELb0EEENS1_21CollectiveEpilogueBwdISA_SB_SD_Li256ELb0ELb0ELi2EEENS1_25SingleTileBwdLPTSchedulerILb0ELi128ELb1EEEEEEEEEvNT_6ParamsE$_ZZN4cute7idx2crdINS_5tupleIJiiNS_1CILi0EEEEEENS1_IJNS1_IJNS2_ILi4EEENS2_ILi8EEEEEENS2_ILi2EEENS2_ILi1EEEEEEEEDaRKT_RKT0_ENKUlRKT_RKT0_E_clIiS8_EEDaSJ_SM_,($_ZN7cutlass13device_kernelIN5flash19enable_sm80_to_sm89INS1_16FlashAttnBwdSm80INS1_25CollectiveMainloopBwdSm80ILi2ELi2EN4cute5tupleIJNS5_1CILi128EEES8_NS7_ILi64EEEEEENS_10bfloat16_tEfNS_4arch4Sm80ELb1ELb0ELb1ELb0ELb1ELb0ELb0ELb0ELi2ELi4ELi4ELi4ELb0EEENS1_21CollectiveEpilogueBwdISA_SB_SD_Li256ELb0ELb0ELi2EEENS1_25SingleTileBwdLPTSchedulerILb0ELi128ELb1EEEEEEEEEvNT_6ParamsE$_ZZN4cute7idx2crdINS_5tupleIJiiNS_1CILi0EEEEEENS1_IJNS1_IJNS2_ILi4EEENS2_ILi8EEEEEES5_NS2_ILi1EEEEEEEEDaRKT_RKT0_ENKUlRKT_RKT0_E_clIiS5_EEDaSI_SL_ - $_ZN7cutlass13device_kernelIN5flash19enable_sm80_to_sm89INS1_16FlashAttnBwdSm80INS1_25CollectiveMainloopBwdSm80ILi2ELi2EN4cute5tupleIJNS5_1CILi128EEES8_NS7_ILi64EEEEEENS_10bfloat16_tEfNS_4arch4Sm80ELb1ELb0ELb1ELb0ELb1ELb0ELb0ELb0ELi2ELi4ELi4ELi4ELb0EEENS1_21CollectiveEpilogueBwdISA_SB_SD_Li256ELb0ELb0ELi2EEENS1_25SingleTileBwdLPTSchedulerILb0ELi128ELb1EEEEEEEEEvNT_6ParamsE$_ZZN4cute7idx2crdINS_5tupleIJiiNS_1CILi0EEEEEENS1_IJNS1_IJNS2_ILi4EEENS2_ILi8EEEEEENS2_ILi2EEENS2_ILi1EEEEEEEEDaRKT_RKT0_ENKUlRKT_RKT0_E_clIiS8_EEDaSJ_SM_)
$_ZN7cutlass13device_kernelIN5flash19enable_sm80_to_sm89INS1_16FlashAttnBwdSm80INS1_25CollectiveMainloopBwdSm80ILi2ELi2EN4cute5tupleIJNS5_1CILi128EEES8_NS7_ILi64EEEEEENS_10bfloat16_tEfNS_4arch4Sm80ELb1ELb0ELb1ELb0ELb1ELb0ELb0ELb0ELi2ELi4ELi4ELi4ELb0EEENS1_21CollectiveEpilogueBwdISA_SB_SD_Li256ELb0ELb0ELi2EEENS1_25SingleTileBwdLPTSchedulerILb0ELi128ELb1EEEEEEEEEvNT_6ParamsE$_ZZN4cute7idx2crdINS_5tupleIJiiNS_1CILi0EEEEEENS1_IJNS1_IJNS2_ILi4EEENS2_ILi8EEEEEENS2_ILi2EEENS2_ILi1EEEEEEEEDaRKT_RKT0_ENKUlRKT_RKT0_E_clIiS8_EEDaSJ_SM_:
[----:B------:R-:W-:Y:S02]  /*10510*/  MOV R3, 0x0 ;  /* 0x0000000000037802 */ /* 0x000fe40000000f00 */
[----:B------:R-:W-:Y:S02]  /*10520*/  MOV R6, R5 ;  /* 0x0000000500067202 */ /* 0x000fe40000000f00 */
[----:B------:R-:W-:Y:S05]  /*10530*/  RET.REL.NODEC R2 `(_ZN7cutlass13device_kernelIN5flash19enable_sm80_to_sm89INS1_16FlashAttnBwdSm80INS1_25CollectiveMainloopBwdSm80ILi2ELi2EN4cute5tupleIJNS5_1CILi128EEES8_NS7_ILi64EEEEEENS_10bfloat16_tEfNS_4arch4Sm80ELb1ELb0ELb1ELb0ELb1ELb0ELb0ELb0ELi2ELi4ELi4ELi4ELb0EEENS1_21CollectiveEpilogueBwdISA_SB_SD_Li256ELb0ELb0ELi2EEENS1_25SingleTileBwdLPTSchedulerILb0ELi128ELb1EEEEEEEEEvNT_6ParamsE) ;  /* 0xfffefac002007950 */ /* 0x000fea0003c3ffff */
        .type           $_ZN7cutlass13device_kernelIN5flash19enable_sm80_to_sm89INS1_16FlashAttnBwdSm80INS1_25CollectiveMainloopBwdSm80ILi2ELi2EN4cute5tupleIJNS5_1CILi128EEES8_NS7_ILi64EEEEEENS_10bfloat16_tEfNS_4arch4Sm80ELb1ELb0ELb1ELb0ELb1ELb0ELb0ELb0ELi2ELi4ELi4ELi4ELb0EEENS1_21CollectiveEpilogueBwdISA_SB_SD_Li256ELb0ELb0ELi2EEENS1_25SingleTileBwdLPTSchedulerILb0ELi128ELb1EEEEEEEEEvNT_6ParamsE$_ZZN4cute7idx2crdINS_5tupleIJiiNS_1CILi0EEEEEENS1_IJNS1_IJNS2_ILi4EEENS2_ILi8EEEEEES5_NS2_ILi1EEEEEEEEDaRKT_RKT0_ENKUlRKT_RKT0_E_clIiS5_EEDaSI_SL_,@function
        .size           $_ZN7cutlass13device_kernelIN5flash19enable_sm80_to_sm89INS1_16FlashAttnBwdSm80INS1_25CollectiveMainloopBwdSm80ILi2ELi2EN4cute5tupleIJNS5_1CILi128EEES8_NS7_ILi64EEEEEENS_10bfloat16_tEfNS_4arch4Sm80ELb1ELb0ELb1ELb0ELb1ELb0ELb0ELb0ELi2ELi4ELi4ELi4ELb0EEENS1_21CollectiveEpilogueBwdISA_SB_SD_Li256ELb0ELb0ELi2EEENS1_25SingleTileBwdLPTSchedulerILb0ELi128ELb1EEEEEEEEEvNT_6ParamsE$_ZZN4cute7idx2crdINS_5tupleIJiiNS_1CILi0EEEEEENS1_IJNS1_IJNS2_ILi4EEENS2_ILi8EEEEEES5_NS2_ILi1EEEEEEEEDaRKT_RKT0_ENKUlRKT_RKT0_E_clIiS5_EEDaSI_SL_,($_ZN7cutlass13device_kernelIN5flash19enable_sm80_to_sm89INS1_16FlashAttnBwdSm80INS1_25CollectiveMainloopBwdSm80ILi2ELi2EN4cute5tupleIJNS5_1CILi128EEES8_NS7_ILi64EEEEEENS_10bfloat16_tEfNS_4arch4Sm80ELb1ELb0ELb1ELb0ELb1ELb0ELb0ELb0ELi2ELi4ELi4ELi4ELb0EEENS1_21CollectiveEpilogueBwdISA_SB_SD_Li256ELb0ELb0ELi2EEENS1_25SingleTileBwdLPTSchedulerILb0ELi128ELb1EEEEEEEEEvNT_6ParamsE$_ZZN4cute7idx2crdINS_5tupleIJiiNS_1CILi0EEEEEENS1_IJNS1_IJNS2_ILi4EEENS2_ILi8EEEEEES5_NS2_ILi1EEEEEEEEDaRKT_RKT0_ENKUlRKT_RKT0_E_clIiS7_EEDaSI_SL_ - $_ZN7cutlass13device_kernelIN5flash19enable_sm80_to_sm89INS1_16FlashAttnBwdSm80INS1_25CollectiveMainloopBwdSm80ILi2ELi2EN4cute5tupleIJNS5_1CILi128EEES8_NS7_ILi64EEEEEENS_10bfloat16_tEfNS_4arch4Sm80ELb1ELb0ELb1ELb0ELb1ELb0ELb0ELb0ELi2ELi4ELi4ELi4ELb0EEENS1_21CollectiveEpilogueBwdISA_SB_SD_Li256ELb0ELb0ELi2EEENS1_25SingleTileBwdLPTSchedulerILb0ELi128ELb1EEEEEEEEEvNT_6ParamsE$_ZZN4cute7idx2crdINS_5tupleIJiiNS_1CILi0EEEEEENS1_IJNS1_IJNS2_ILi4EEENS2_ILi8EEEEEES5_NS2_ILi1EEEEEEEEDaRKT_RKT0_ENKUlRKT_RKT0_E_clIiS5_EEDaSI_SL_)
$_ZN7cutlass13device_kernelIN5flash19enable_sm80_to_sm89INS1_16FlashAttnBwdSm80INS1_25CollectiveMainloopBwdSm80ILi2ELi2EN4cute5tupleIJNS5_1CILi128EEES8_NS7_ILi64EEEEEENS_10bfloat16_tEfNS_4arch4Sm80ELb1ELb0ELb1ELb0ELb1ELb0ELb0ELb0ELi2ELi4ELi4ELi4ELb0EEENS1_21CollectiveEpilogueBwdISA_SB_SD_Li256ELb0ELb0ELi2EEENS1_25SingleTileBwdLPTSchedulerILb0ELi128ELb1EEEEEEEEEvNT_6ParamsE$_ZZN4cute7idx2crdINS_5tupleIJiiNS_1CILi0EEEEEENS1_IJNS1_IJNS2_ILi4EEENS2_ILi8EEEEEES5_NS2_ILi1EEEEEEEEDaRKT_RKT0_ENKUlRKT_RKT0_E_clIiS5_EEDaSI_SL_:
[----:B------:R-:W-:Y:S02]  /*10540*/  MOV R3, 0x0 ;  /* 0x0000000000037802 */ /* 0x000fe40000000f00 */
[----:B------:R-:W-:Y:S02]  /*10550*/  MOV R6, R5 ;  /* 0x0000000500067202 */ /* 0x000fe40000000f00 */
[----:B------:R-:W-:Y:S05]  /*10560*/  RET.REL.NODEC R2 `(_ZN7cutlass13device_kernelIN5flash19enable_sm80_to_sm89INS1_16FlashAttnBwdSm80INS1_25CollectiveMainloopBwdSm80ILi2ELi2EN4cute5tupleIJNS5_1CILi128EEES8_NS7_ILi64EEEEEENS_10bfloat16_tEfNS_4arch4Sm80ELb1ELb0ELb1ELb0ELb1ELb0ELb0ELb0ELi2ELi4ELi4ELi4ELb0EEENS1_21CollectiveEpilogueBwdISA_SB_SD_Li256ELb0ELb0ELi2EEENS1_25SingleTileBwdLPTSchedulerILb0ELi128ELb1EEEEEEEEEvNT_6ParamsE) ;  /* 0xfffefa9002007950 */ /* 0x000fea0003c3ffff */
        .type           $_ZN7cutlass13device_kernelIN5flash19enable_sm80_to_sm89INS1_16FlashAttnBwdSm80INS1_25CollectiveMainloopBwdSm80ILi2ELi2EN4cute5tupleIJNS5_1CILi128EEES8_NS7_ILi64EEEEEENS_10bfloat16_tEfNS_4arch4Sm80ELb1ELb0ELb1ELb0ELb1ELb0ELb0ELb0ELi2ELi4ELi4ELi4ELb0EEENS1_21CollectiveEpilogueBwdISA_SB_SD_Li256ELb0ELb0ELi2EEENS1_25SingleTileBwdLPTSchedulerILb0ELi128ELb1EEEEEEEEEvNT_6ParamsE$_ZZN4cute7idx2crdINS_5tupleIJiiNS_1CILi0EEEEEENS1_IJNS1_IJNS2_ILi4EEENS2_ILi8EEEEEES5_NS2_ILi1EEEEEEEEDaRKT_RKT0_ENKUlRKT_RKT0_E_clIiS7_EEDaSI_SL_,@function
        .size           $_ZN7cutlass13device_kernelIN5flash19enable_sm80_to_sm89INS1_16FlashAttnBwdSm80INS1_25CollectiveMainloopBwdSm80ILi2ELi2EN4cute5tupleIJNS5_1CILi128EEES8_NS7_ILi64EEEEEENS_10bfloat16_tEfNS_4arch4Sm80ELb1ELb0ELb1ELb0ELb1ELb0ELb0ELb0ELi2ELi4ELi4ELi4ELb0EEENS1_21CollectiveEpilogueBwdISA_SB_SD_Li256ELb0ELb0ELi2EEENS1_25SingleTileBwdLPTSchedulerILb0ELi128ELb1EEEEEEEEEvNT_6ParamsE$_ZZN4cute7idx2crdINS_5tupleIJiiNS_1CILi0EEEEEENS1_IJNS1_IJNS2_ILi4EEENS2_ILi8EEEEEES5_NS2_ILi1EEEEEEEEDaRKT_RKT0_ENKUlRKT_RKT0_E_clIiS7_EEDaSI_SL_,($_ZN7cutlass13device_kernelIN5flash19enable_sm80_to_sm89INS1_16FlashAttnBwdSm80INS1_25CollectiveMainloopBwdSm80ILi2ELi2EN4cute5tupleIJNS5_1CILi128EEES8_NS7_ILi64EEEEEENS_10bfloat16_tEfNS_4arch4Sm80ELb1ELb0ELb1ELb0ELb1ELb0ELb0ELb0ELi2ELi4ELi4ELi4ELb0EEENS1_21CollectiveEpilogueBwdISA_SB_SD_Li256ELb0ELb0ELi2EEENS1_25SingleTileBwdLPTSchedulerILb0ELi128ELb1EEEEEEEEEvNT_6ParamsE$_ZZN4cute7idx2crdIiNS_5tupleIJNS_1CILi32EEENS2_ILi4EEENS2_ILi2EEENS2_ILi1EEEEEENS1_IJS6_S3_NS2_ILi128EEENS2_ILi0EEEEEEEEDaRKT_RKT0_RKT1_ENKUlRKT_RKT0_E_clIS3_S6_EEDaSM_SP_ - $_ZN7cutlass13device_kernelIN5flash19enable_sm80_to_sm89INS1_16FlashAttnBwdSm80INS1_25CollectiveMainloopBwdSm80ILi2ELi2EN4cute5tupleIJNS5_1CILi128EEES8_NS7_ILi64EEEEEENS_10bfloat16_tEfNS_4arch4Sm80ELb1ELb0ELb1ELb0ELb1ELb0ELb0ELb0ELi2ELi4ELi4ELi4ELb0EEENS1_21CollectiveEpilogueBwdISA_SB_SD_Li256ELb0ELb0ELi2EEENS1_25SingleTileBwdLPTSchedulerILb0ELi128ELb1EEEEEEEEEvNT_6ParamsE$_ZZN4cute7idx2crdINS_5tupleIJiiNS_1CILi0EEEEEENS1_IJNS1_IJNS2_ILi4EEENS2_ILi8EEEEEES5_NS2_ILi1EEEEEEEEDaRKT_RKT0_ENKUlRKT_RKT0_E_clIiS7_EEDaSI_SL_)
$_ZN7cutlass13device_kernelIN5flash19enable_sm80_to_sm89INS1_16FlashAttnBwdSm80INS1_25CollectiveMainloopBwdSm80ILi2ELi2EN4cute5tupleIJNS5_1CILi128EEES8_NS7_ILi64EEEEEENS_10bfloat16_tEfNS_4arch4Sm80ELb1ELb0ELb1ELb0ELb1ELb0ELb0ELb0ELi2ELi4ELi4ELi4ELb0EEENS1_21CollectiveEpilogueBwdISA_SB_SD_Li256ELb0ELb0ELi2EEENS1_25SingleTileBwdLPTSchedulerILb0ELi128ELb1EEEEEEEEEvNT_6ParamsE$_ZZN4cute7idx2crdINS_5tupleIJiiNS_1CILi0EEEEEENS1_IJNS1_IJNS2_ILi4EEENS2_ILi8EEEEEES5_NS2_ILi1EEEEEEEEDaRKT_RKT0_ENKUlRKT_RKT0_E_clIiS7_EEDaSI_SL_:
        /* <DEDUP_REMOVED lines=62> */
[----:B-----5:R-:W-:Y:S01]  /*10950*/  IMAD.MOV.U32 R10, RZ, RZ, R2 ;  /* 0x000000ffff0a7224 */ /* 0x020fe200078e0002 */
[----:B------:R-:W-:Y:S01]  /*10960*/  MOV R2, R72 ;  /* 0x0000004800027202 */ /* 0x000fe20000000f00 */
[----:B------:R-:W-:Y:S01]  /*10970*/  IMAD.MOV.U32 R8, RZ, RZ, R3 ;  /* 0x000000ffff087224 */ /* 0x000fe200078e0003 */
[----:B------:R-:W-:-:S04]  /*10980*/  MOV R3, 0x0 ;  /* 0x0000000000037802 */ /* 0x000fc80000000f00 */
[----:B------:R-:W-:Y:S05]  /*10990*/  RET.REL.NODEC R2 `(_ZN7cutlass13device_kernelIN5flash19enable_sm80_to_sm89INS1_16FlashAttnBwdSm80INS1_25CollectiveMainloopBwdSm80ILi2ELi2EN4cute5tupleIJNS5_1CILi128EEES8_NS7_ILi64EEEEEENS_10bfloat16_tEfNS_4arch4Sm80ELb1ELb0ELb1ELb0ELb1ELb0ELb0ELb0ELi2ELi4ELi4ELi4ELb0EEENS1_21CollectiveEpilogueBwdISA_SB_SD_Li256ELb0ELb0ELi2EEENS1_25SingleTileBwdLPTSchedulerILb0ELi128ELb1EEEEEEEEEvNT_6ParamsE) ;  /* 0xfffef66002007950 */ /* 0x000fea0003c3ffff */
        .type           $_ZN7cutlass13device_kernelIN5flash19enable_sm80_to_sm89INS1_16FlashAttnBwdSm80INS1_25CollectiveMainloopBwdSm80ILi2ELi2EN4cute5tupleIJNS5_1CILi128EEES8_NS7_ILi64EEEEEENS_10bfloat16_tEfNS_4arch4Sm80ELb1ELb0ELb1ELb0ELb1ELb0ELb0ELb0ELi2ELi4ELi4ELi4ELb0EEENS1_21CollectiveEpilogueBwdISA_SB_SD_Li256ELb0ELb0ELi2EEENS1_25SingleTileBwdLPTSchedulerILb0ELi128ELb1EEEEEEEEEvNT_6ParamsE$_ZZN4cute7idx2crdIiNS_5tupleIJNS_1CILi32EEENS2_ILi4EEENS2_ILi2EEENS2_ILi1EEEEEENS1_IJS6_S3_NS2_ILi128EEENS2_ILi0EEEEEEEEDaRKT_RKT0_RKT1_ENKUlRKT_RKT0_E_clIS3_S6_EEDaSM_SP_,@function
        .size           $_ZN7cutlass13device_kernelIN5flash19enable_sm80_to_sm89INS1_16FlashAttnBwdSm80INS1_25CollectiveMainloopBwdSm80ILi2ELi2EN4cute5tupleIJNS5_1CILi128EEES8_NS7_ILi64EEEEEENS_10bfloat16_tEfNS_4arch4Sm80ELb1ELb0ELb1ELb0ELb1ELb0ELb0ELb0ELi2ELi4ELi4ELi4ELb0EEENS1_21CollectiveEpilogueBwdISA_SB_SD_Li256ELb0ELb0ELi2EEENS1_25SingleTileBwdLPTSchedulerILb0ELi128ELb1EEEEEEEEEvNT_6ParamsE$_ZZN4cute7idx2crdIiNS_5tupleIJNS_1CILi32EEENS2_ILi4EEENS2_ILi2EEENS2_ILi1EEEEEENS1_IJS6_S3_NS2_ILi128EEENS2_ILi0EEEEEEEEDaRKT_RKT0_RKT1_ENKUlRKT_RKT0_E_clIS3_S6_EEDaSM_SP_,($_ZN7cutlass13device_kernelIN5flash19enable_sm80_to_sm89INS1_16FlashAttnBwdSm80INS1_25CollectiveMainloopBwdSm80ILi2ELi2EN4cute5tupleIJNS5_1CILi128EEES8_NS7_ILi64EEEEEENS_10bfloat16_tEfNS_4arch4Sm80ELb1ELb0ELb1ELb0ELb1ELb0ELb0ELb0ELi2ELi4ELi4ELi4ELb0EEENS1_21CollectiveEpilogueBwdISA_SB_SD_Li256ELb0ELb0ELi2EEENS1_25SingleTileBwdLPTSchedulerILb0ELi128ELb1EEEEEEEEEvNT_6ParamsE$_ZZN4cute7idx2crdIiNS_5tupleIJNS_1CILi32EEENS2_ILi4EEENS2_ILi2EEENS2_ILi1EEEEEENS1_IJS6_S3_NS2_ILi128EEENS2_ILi0EEEEEEEEDaRKT_RKT0_RKT1_ENKUlRKT_RKT0_E_clIS4_S3_EEDaSM_SP_ - $_ZN7cutlass13device_kernelIN5flash19enable_sm80_to_sm89INS1_16FlashAttnBwdSm80INS1_25CollectiveMainloopBwdSm80ILi2ELi2EN4cute5tupleIJNS5_1CILi128EEES8_NS7_ILi64EEEEEENS_10bfloat16_tEfNS_4arch4Sm80ELb1ELb0ELb1ELb0ELb1ELb0ELb0ELb0ELi2ELi4ELi4ELi4ELb0EEENS1_21CollectiveEpilogueBwdISA_SB_SD_Li256ELb0ELb0ELi2EEENS1_25SingleTileBwdLPTSchedulerILb0ELi128ELb1EEEEEEEEEvNT_6ParamsE$_ZZN4cute7idx2crdIiNS_5tupleIJNS_1CILi32EEENS2_ILi4EEENS2_ILi2EEENS2_ILi1EEEEEENS1_IJS6_S3_NS2_ILi128EEENS2_ILi0EEEEEEEEDaRKT_RKT0_RKT1_ENKUlRKT_RKT0_E_clIS3_S6_EEDaSM_SP_)
$_ZN7cutlass13device_kernelIN5flash19enable_sm80_to_sm89INS1_16FlashAttnBwdSm80INS1_25CollectiveMainloopBwdSm80ILi2ELi2EN4cute5tupleIJNS5_1CILi128EEES8_NS7_ILi64EEEEEENS_10bfloat16_tEfNS_4arch4Sm80ELb1ELb0ELb1ELb0ELb1ELb0ELb0ELb0ELi2ELi4ELi4ELi4ELb0EEENS1_21CollectiveEpilogueBwdISA_SB_SD_Li256ELb0ELb0ELi2EEENS1_25SingleTileBwdLPTSchedulerILb0ELi128ELb1EEEEEEEEEvNT_6ParamsE$_ZZN4cute7idx2crdIiNS_5tupleIJNS_1CILi32EEENS2_ILi4EEENS2_ILi2EEENS2_ILi1EEEEEENS1_IJS6_S3_NS2_ILi128EEENS2_ILi0EEEEEEEEDaRKT_RKT0_RKT1_ENKUlRKT_RKT0_E_clIS3_S6_EEDaSM_SP_:
[----:B------:R-:W-:Y:S01]  /*109a0*/  SHF.R.S32.HI R3, RZ, 0x1f, R2 ;  /* 0x0000001fff037819 */ /* 0x000fe20000011402 */
[----:B------:R-:W-:-:S03]  /*109b0*/  IMAD.MOV.U32 R5, RZ, RZ, 0x0 ;  /* 0x00000000ff057424 */ /* 0x000fc600078e00ff */
[----:B------:R-:W-:-:S04]  /*109c0*/  LEA.HI R3, R3, R2, RZ, 0x5 ;  /* 0x0000000203037211 */ /* 0x000fc800078f28ff */
[----:B------:R-:W-:-:S05]  /*109d0*/  LOP3.LUT R3, R3, 0xffffffe0, RZ, 0xc0, !PT ;  /* 0xffffffe003037812 */ /* 0x000fca00078ec0ff */
[----:B------:R-:W-:Y:S01]  /*109e0*/  IMAD.IADD R8, R2, 0x1, -R3 ;  /* 0x0000000102087824 */ /* 0x000fe200078e0a03 */
[----:B------:R-:W-:Y:S06]  /*109f0*/  RET.REL.NODEC R4 `(_ZN7cutlass13device_kernelIN5flash19enable_sm80_to_sm89INS1_16FlashAttnBwdSm80INS1_25CollectiveMainloopBwdSm80ILi2ELi2EN4cute5tupleIJNS5_1CILi128EEES8_NS7_ILi64EEEEEENS_10bfloat16_tEfNS_4arch4Sm80ELb1ELb0ELb1ELb0ELb1ELb0ELb0ELb0ELi2ELi4ELi4ELi4ELb0EEENS1_21CollectiveEpilogueBwdISA_SB_SD_Li256ELb0ELb0ELi2EEENS1_25SingleTileBwdLPTSchedulerILb0ELi128ELb1EEEEEEEEEvNT_6ParamsE) ;  /* 0xfffef60004007950 */ /* 0x000fec0003c3ffff */
        .type           $_ZN7cutlass13device_kernelIN5flash19enable_sm80_to_sm89INS1_16FlashAttnBwdSm80INS1_25CollectiveMainloopBwdSm80ILi2ELi2EN4cute5tupleIJNS5_1CILi128EEES8_NS7_ILi64EEEEEENS_10bfloat16_tEfNS_4arch4Sm80ELb1ELb0ELb1ELb0ELb1ELb0ELb0ELb0ELi2ELi4ELi4ELi4ELb0EEENS1_21CollectiveEpilogueBwdISA_SB_SD_Li256ELb0ELb0ELi2EEENS1_25SingleTileBwdLPTSchedulerILb0ELi128ELb1EEEEEEEEEvNT_6ParamsE$_ZZN4cute7idx2crdIiNS_5tupleIJNS_1CILi32EEENS2_ILi4EEENS2_ILi2EEENS2_ILi1EEEEEENS1_IJS6_S3_NS2_ILi128EEENS2_ILi0EEEEEEEEDaRKT_RKT0_RKT1_ENKUlRKT_RKT0_E_clIS4_S3_EEDaSM_SP_,@function
        .size           $_ZN7cutlass13device_kernelIN5flash19enable_sm80_to_sm89INS1_16FlashAttnBwdSm80INS1_25CollectiveMainloopBwdSm80ILi2ELi2EN4cute5tupleIJNS5_1CILi128EEES8_NS7_ILi64EEEEEENS_10bfloat16_tEfNS_4arch4Sm80ELb1ELb0ELb1ELb0ELb1ELb0ELb0ELb0ELi2ELi4ELi4ELi4ELb0EEENS1_21CollectiveEpilogueBwdISA_SB_SD_Li256ELb0ELb0ELi2EEENS1_25SingleTileBwdLPTSchedulerILb0ELi128ELb1EEEEEEEEEvNT_6ParamsE$_ZZN4cute7idx2crdIiNS_5tupleIJNS_1CILi32EEENS2_ILi4EEENS2_ILi2EEENS2_ILi1EEEEEENS1_IJS6_S3_NS2_ILi128EEENS2_ILi0EEEEEEEEDaRKT_RKT0_RKT1_ENKUlRKT_RKT0_E_clIS4_S3_EEDaSM_SP_,($_ZN7cutlass13device_kernelIN5flash19enable_sm80_to_sm89INS1_16FlashAttnBwdSm80INS1_25CollectiveMainloopBwdSm80ILi2ELi2EN4cute5tupleIJNS5_1CILi128EEES8_NS7_ILi64EEEEEENS_10bfloat16_tEfNS_4arch4Sm80ELb1ELb0ELb1ELb0ELb1ELb0ELb0ELb0ELi2ELi4ELi4ELi4ELb0EEENS1_21CollectiveEpilogueBwdISA_SB_SD_Li256ELb0ELb0ELi2EEENS1_25SingleTileBwdLPTSchedulerILb0ELi128ELb1EEEEEEEEEvNT_6ParamsE$_ZZN4cute7idx2crdIiNS_5tupleIJNS_1CILi32EEENS2_ILi4EEENS2_ILi2EEENS2_ILi1EEEEEENS1_IJS6_S3_NS2_ILi128EEENS2_ILi0EEEEEEEEDaRKT_RKT0_RKT1_ENKUlRKT_RKT0_E_clIS5_S8_EEDaSM_SP_ - $_ZN7cutlass13device_kernelIN5flash19enable_sm80_to_sm89INS1_16FlashAttnBwdSm80INS1_25CollectiveMainloopBwdSm80ILi2ELi2EN4cute5tupleIJNS5_1CILi128EEES8_NS7_ILi64EEEEEENS_10bfloat16_tEfNS_4arch4Sm80ELb1ELb0ELb1ELb0ELb1ELb0ELb0ELb0ELi2ELi4ELi4ELi4ELb0EEENS1_21CollectiveEpilogueBwdISA_SB_SD_Li256ELb0ELb0ELi2EEENS1_25SingleTileBwdLPTSchedulerILb0ELi128ELb1EEEEEEEEEvNT_6ParamsE$_ZZN4cute7idx2crdIiNS_5tupleIJNS_1CILi32EEENS2_ILi4EEENS2_ILi2EEENS2_ILi1EEEEEENS1_IJS6_S3_NS2_ILi128EEENS2_ILi0EEEEEEEEDaRKT_RKT0_RKT1_ENKUlRKT_RKT0_E_clIS4_S3_EEDaSM_SP_)
$_ZN7cutlass13device_kernelIN5flash19enable_sm80_to_sm89INS1_16FlashAttnBwdSm80INS1_25CollectiveMainloopBwdSm80ILi2ELi2EN4cute5tupleIJNS5_1CILi128EEES8_NS7_ILi64EEEEEENS_10bfloat16_tEfNS_4arch4Sm80ELb1ELb0ELb1ELb0ELb1ELb0ELb0ELb0ELi2ELi4ELi4ELi4ELb0EEENS1_21CollectiveEpilogueBwdISA_SB_SD_Li256ELb0ELb0ELi2EEENS1_25SingleTileBwdLPTSchedulerILb0ELi128ELb1EEEEEEEEEvNT_6ParamsE$_ZZN4cute7idx2crdIiNS_5tupleIJNS_1CILi32EEENS2_ILi4EEENS2_ILi2EEENS2_ILi1EEEEEENS1_IJS6_S3_NS2_ILi128EEENS2_ILi0EEEEEEEEDaRKT_RKT0_RKT1_ENKUlRKT_RKT0_E_clIS4_S3_EEDaSM_SP_:
        /* <DEDUP_REMOVED lines=8> */
[----:B------:R-:W-:Y:S06]  /*10a80*/  RET.REL.NODEC R4 `(_ZN7cutlass13device_kernelIN5flash19enable_sm80_to_sm89INS1_16FlashAttnBwdSm80INS1_25CollectiveMainloopBwdSm80ILi2ELi2EN4cute5tupleIJNS5_1CILi128EEES8_NS7_ILi64EEEEEENS_10bfloat16_tEfNS_4arch4Sm80ELb1ELb0ELb1ELb0ELb1ELb0ELb0ELb0ELi2ELi4ELi4ELi4ELb0EEENS1_21CollectiveEpilogueBwdISA_SB_SD_Li256ELb0ELb0ELi2EEENS1_25SingleTileBwdLPTSchedulerILb0ELi128ELb1EEEEEEEEEvNT_6ParamsE) ;  /* 0xfffef57004007950 */ /* 0x000fec0003c3ffff */
        .type           $_ZN7cutlass13device_kernelIN5flash19enable_sm80_to_sm89INS1_16FlashAttnBwdSm80INS1_25CollectiveMainloopBwdSm80ILi2ELi2EN4cute5tupleIJNS5_1CILi128EEES8_NS7_ILi64EEEEEENS_10bfloat16_tEfNS_4arch4Sm80ELb1ELb0ELb1ELb0ELb1ELb0ELb0ELb0ELi2ELi4ELi4ELi4ELb0EEENS1_21CollectiveEpilogueBwdISA_SB_SD_Li256ELb0ELb0ELi2EEENS1_25SingleTileBwdLPTSchedulerILb0ELi128ELb1EEEEEEEEEvNT_6ParamsE$_ZZN4cute7idx2crdIiNS_5tupleIJNS_1CILi32EEENS2_ILi4EEENS2_ILi2EEENS2_ILi1EEEEEENS1_IJS6_S3_NS2_ILi128EEENS2_ILi0EEEEEEEEDaRKT_RKT0_RKT1_ENKUlRKT_RKT0_E_clIS5_S8_EEDaSM_SP_,@function
        .size           $_ZN7cutlass13device_kernelIN5flash19enable_sm80_to_sm89INS1_16FlashAttnBwdSm80INS1_25CollectiveMainloopBwdSm80ILi2ELi2EN4cute5tupleIJNS5_1CILi128EEES8_NS7_ILi64EEEEEENS_10bfloat16_tEfNS_4arch4Sm80ELb1ELb0ELb1ELb0ELb1ELb0ELb0ELb0ELi2ELi4ELi4ELi4ELb0EEENS1_21CollectiveEpilogueBwdISA_SB_SD_Li256ELb0ELb0ELi2EEENS1_25SingleTileBwdLPTSchedulerILb0ELi128ELb1EEEEEEEEEvNT_6ParamsE$_ZZN4cute7idx2crdIiNS_5tupleIJNS_1CILi32EEENS2_ILi4EEENS2_ILi2EEENS2_ILi1EEEEEENS1_IJS6_S3_NS2_ILi128EEENS2_ILi0EEEEEEEEDaRKT_RKT0_RKT1_ENKUlRKT_RKT0_E_clIS5_S8_EEDaSM_SP_,($_ZN7cutlass13device_kernelIN5flash19enable_sm80_to_sm89INS1_16FlashAttnBwdSm80INS1_25CollectiveMainloopBwdSm80ILi2ELi2EN4cute5tupleIJNS5_1CILi128EEES8_NS7_ILi64EEEEEENS_10bfloat16_tEfNS_4arch4Sm80ELb1ELb0ELb1ELb0ELb1ELb0ELb0ELb0ELi2ELi4ELi4ELi4ELb0EEENS1_21CollectiveEpilogueBwdISA_SB_SD_Li256ELb0ELb0ELi2EEENS1_25SingleTileBwdLPTSchedulerILb0ELi128ELb1EEEEEEEEEvNT_6ParamsE$_ZZN4cute9transformINS_15ArithmeticTupleIJiiEEEZNS_14transform_leafIS2_NS_8identityEEEDaRKT_OT0_EUlRKT_E_EEDaS7_S9_ENKUlDpSC_E_clIJiiEEEDaSE_ - $_ZN7cutlass13device_kernelIN5flash19enable_sm80_to_sm89INS1_16FlashAttnBwdSm80INS1_25CollectiveMainloopBwdSm80ILi2ELi2EN4cute5tupleIJNS5_1CILi128EEES8_NS7_ILi64EEEEEENS_10bfloat16_tEfNS_4arch4Sm80ELb1ELb0ELb1ELb0ELb1ELb0ELb0ELb0ELi2ELi4ELi4ELi4ELb0EEENS1_21CollectiveEpilogueBwdISA_SB_SD_Li256ELb0ELb0ELi2EEENS1_25SingleTileBwdLPTSchedulerILb0ELi128ELb1EEEEEEEEEvNT_6ParamsE$_ZZN4cute7idx2crdIiNS_5tupleIJNS_1CILi32EEENS2_ILi4EEENS2_ILi2EEENS2_ILi1EEEEEENS1_IJS6_S3_NS2_ILi128EEENS2_ILi0EEEEEEEEDaRKT_RKT0_RKT1_ENKUlRKT_RKT0_E_clIS5_S8_EEDaSM_SP_)
$_ZN7cutlass13device_kernelIN5flash19enable_sm80_to_sm89INS1_16FlashAttnBwdSm80INS1_25CollectiveMainloopBwdSm80ILi2ELi2EN4cute5tupleIJNS5_1CILi128EEES8_NS7_ILi64EEEEEENS_10bfloat16_tEfNS_4arch4Sm80ELb1ELb0ELb1ELb0ELb1ELb0ELb0ELb0ELi2ELi4ELi4ELi4ELb0EEENS1_21CollectiveEpilogueBwdISA_SB_SD_Li256ELb0ELb0ELi2EEENS1_25SingleTileBwdLPTSchedulerILb0ELi128ELb1EEEEEEEEEvNT_6ParamsE$_ZZN4cute7idx2crdIiNS_5tupleIJNS_1CILi32EEENS2_ILi4EEENS2_ILi2EEENS2_ILi1EEEEEENS1_IJS6_S3_NS2_ILi128EEENS2_ILi0EEEEEEEEDaRKT_RKT0_RKT1_ENKUlRKT_RKT0_E_clIS5_S8_EEDaSM_SP_:
[----:B------:R-:W-:Y:S01]  /*10a90*/  SHF.R.S32.HI R3, RZ, 0x1f, R2 ;  /* 0x0000001fff037819 */ /* 0x000fe20000011402 */
[----:B------:R-:W-:-:S03]  /*10aa0*/  IMAD.MOV.U32 R5, RZ, RZ, 0x0 ;  /* 0x00000000ff057424 */ /* 0x000fc600078e00ff */
[----:B------:R-:W-:-:S04]  /*10ab0*/  LEA.HI R2, R3, R2, RZ, 0x7 ;  /* 0x0000000203027211 */ /* 0x000fc800078f38ff */
[----:B------:R-:W-:-:S04]  /*10ac0*/  SHF.R.S32.HI R3, RZ, 0x7, R2 ;  /* 0x00000007ff037819 */ /* 0x000fc80000011402 */
[----:B------:R-:W-:-:S04]  /*10ad0*/  LEA.HI R2, R2, R3, RZ, 0x1 ;  /* 0x0000000302027211 */ /* 0x000fc800078f08ff */
[----:B------:R-:W-:-:S05]  /*10ae0*/  LOP3.LUT R2, R2, 0xfffffffe, RZ, 0xc0, !PT ;  /* 0xfffffffe02027812 */ /* 0x000fca00078ec0ff */
[----:B------:R-:W-:Y:S01]  /*10af0*/  IMAD.IADD R2, R3, 0x1, -R2 ;  /* 0x0000000103027824 */ /* 0x000fe200078e0a02 */
[----:B------:R-:W-:Y:S06]  /*10b00*/  RET.REL.NODEC R4 `(_ZN7cutlass13device_kernelIN5flash19enable_sm80_to_sm89INS1_16FlashAttnBwdSm80INS1_25CollectiveMainloopBwdSm80ILi2ELi2EN4cute5tupleIJNS5_1CILi128EEES8_NS7_ILi64EEEEEENS_10bfloat16_tEfNS_4arch4Sm80ELb1ELb0ELb1ELb0ELb1ELb0ELb0ELb0ELi2ELi4ELi4ELi4ELb0EEENS1_21CollectiveEpilogueBwdISA_SB_SD_Li256ELb0ELb0ELi2EEENS1_25SingleTileBwdLPTSchedulerILb0ELi128ELb1EEEEEEEEEvNT_6ParamsE) ;  /* 0xfffef4f004007950 */ /* 0x000fec0003c3ffff */
        .type           $_ZN7cutlass13device_kernelIN5flash19enable_sm80_to_sm89INS1_16FlashAttnBwdSm80INS1_25CollectiveMainloopBwdSm80ILi2ELi2EN4cute5tupleIJNS5_1CILi128EEES8_NS7_ILi64EEEEEENS_10bfloat16_tEfNS_4arch4Sm80ELb1ELb0ELb1ELb0ELb1ELb0ELb0ELb0ELi2ELi4ELi4ELi4ELb0EEENS1_21CollectiveEpilogueBwdISA_SB_SD_Li256ELb0ELb0ELi2EEENS1_25SingleTileBwdLPTSchedulerILb0ELi128ELb1EEEEEEEEEvNT_6ParamsE$_ZZN4cute9transformINS_15ArithmeticTupleIJiiEEEZNS_14transform_leafIS2_NS_8identityEEEDaRKT_OT0_EUlRKT_E_EEDaS7_S9_ENKUlDpSC_E_clIJiiEEEDaSE_,@function
        .size           $_ZN7cutlass13device_kernelIN5flash19enable_sm80_to_sm89INS1_16FlashAttnBwdSm80INS1_25CollectiveMainloopBwdSm80ILi2ELi2EN4cute5tupleIJNS5_1CILi128EEES8_NS7_ILi64EEEEEENS_10bfloat16_tEfNS_4arch4Sm80ELb1ELb0ELb1ELb0ELb1ELb0ELb0ELb0ELi2ELi4ELi4ELi4ELb0EEENS1_21CollectiveEpilogueBwdISA_SB_SD_Li256ELb0ELb0ELi2EEENS1_25SingleTileBwdLPTSchedulerILb0ELi128ELb1EEEEEEEEEvNT_6ParamsE$_ZZN4cute9transformINS_15ArithmeticTupleIJiiEEEZNS_14transform_leafIS2_NS_8identityEEEDaRKT_OT0_EUlRKT_E_EEDaS7_S9_ENKUlDpSC_E_clIJiiEEEDaSE_,($_ZN7cutlass13device_kernelIN5flash19enable_sm80_to_sm89INS1_16FlashAttnBwdSm80INS1_25CollectiveMainloopBwdSm80ILi2ELi2EN4cute5tupleIJNS5_1CILi128EEES8_NS7_ILi64EEEEEENS_10bfloat16_tEfNS_4arch4Sm80ELb1ELb0ELb1ELb0ELb1ELb0ELb0ELb0ELi2ELi4ELi4ELi4ELb0EEENS1_21CollectiveEpilogueBwdISA_SB_SD_Li256ELb0ELb0ELi2EEENS1_25SingleTileBwdLPTSchedulerILb0ELi128ELb1EEEEEEEEEvNT_6ParamsE$_ZZN4cute9transformINS_5tupleIJNS_1CILi32EEENS2_ILi4EEENS2_ILi2EEENS2_ILi1EEEEEENS1_IJS6_S3_NS2_ILi128EEENS2_ILi0EEEEEEZNS_7idx2crdIiS7_SA_EEDaRKT_RKT0_RKT1_EUlRKT_RKT0_E_EEDaSE_SH_OSI_ENKUlDpSN_E_clIJiiiS9_EEEDaST_ - $_ZN7cutlass13device_kernelIN5flash19enable_sm80_to_sm89INS1_16FlashAttnBwdSm80INS1_25CollectiveMainloopBwdSm80ILi2ELi2EN4cute5tupleIJNS5_1CILi128EEES8_NS7_ILi64EEEEEENS_10bfloat16_tEfNS_4arch4Sm80ELb1ELb0ELb1ELb0ELb1ELb0ELb0ELb0ELi2ELi4ELi4ELi4ELb0EEENS1_21CollectiveEpilogueBwdISA_SB_SD_Li256ELb0ELb0ELi2EEENS1_25SingleTileBwdLPTSchedulerILb0ELi128ELb1EEEEEEEEEvNT_6ParamsE$_ZZN4cute9transformINS_15ArithmeticTupleIJiiEEEZNS_14transform_leafIS2_NS_8identityEEEDaRKT_OT0_EUlRKT_E_EEDaS7_S9_ENKUlDpSC_E_clIJiiEEEDaSE_)
$_ZN7cutlass13device_kernelIN5flash19enable_sm80_to_sm89INS1_16FlashAttnBwdSm80INS1_25CollectiveMainloopBwdSm80ILi2ELi2EN4cute5tupleIJNS5_1CILi128EEES8_NS7_ILi64EEEEEENS_10bfloat16_tEfNS_4arch4Sm80ELb1ELb0ELb1ELb0ELb1ELb0ELb0ELb0ELi2ELi4ELi4ELi4ELb0EEENS1_21CollectiveEpilogueBwdISA_SB_SD_Li256ELb0ELb0ELi2EEENS1_25SingleTileBwdLPTSchedulerILb0ELi128ELb1EEEEEEEEEvNT_6ParamsE$_ZZN4cute9transformINS_15ArithmeticTupleIJiiEEEZNS_14transform_leafIS2_NS_8identityEEEDaRKT_OT0_EUlRKT_E_EEDaS7_S9_ENKUlDpSC_E_clIJiiEEEDaSE_:
[----:B------:R-:W-:Y:S01]  /*10b10*/  IADD3 R3, R1, 0x1688, RZ ;  /* 0x0000168801037810 */ /* 0x000fe20007ffe0ff */
[----:B------:R-:W-:Y:S01]  /*10b20*/  IMAD.MOV.U32 R2, RZ, RZ, R11 ;  /* 0x000000ffff027224 */ /* 0x000fe200078e000b */
[----:B------:R-:W-:Y:S02]  /*10b30*/  MOV R8, 0x10b60 ;  /* 0x00010b6000087802 */ /* 0x000fe40000000f00 */
[----:B------:R-:W-:Y:S02]  /*10b40*/  IADD3 R3, R3, c[0x0][0x20], RZ ;  /* 0x0000080003037a10 */ /* 0x000fe40007ffe0ff */
[----:B------:R-:W-:Y:S05]  /*10b50*/  CALL.REL.NOINC `($_ZN7cutlass13device_kernelIN5flash19enable_sm80_to_sm89INS1_16FlashAttnBwdSm80INS1_25CollectiveMainloopBwdSm80ILi2ELi2EN4cute5tupleIJNS5_1CILi128EEES8_NS7_ILi64EEEEEENS_10bfloat16_tEfNS_4arch4Sm80ELb1ELb0ELb1ELb0ELb1ELb0ELb0ELb0ELi2ELi4ELi4ELi4ELb0EEENS1_21CollectiveEpilogueBwdISA_SB_SD_Li256ELb0ELb0ELi2EEENS1_25SingleTileBwdLPTSchedulerILb0ELi128ELb1EEEEEEEEEvNT_6ParamsE$_ZN4cute3eso3ESOILb0ELb0EJiiEEC2ERKiS4_) ;  /* 0xffff6f4000007944 */ /* 0x000fea0003c3ffff */
[----:B-1----:R1:W5:Y:S01]  /*10b60*/  LDL.64 R2, [R1+0x1688] ;  /* 0x0016880001027983 */ /* 0x0023620000100a00 */
[----:B------:R-:W-:Y:S02]  /*10b70*/  MOV R8, R6 ;  /* 0x0000000600087202 */ /* 0x000fe40000000f00 */
[----:B------:R-:W-:-:S04]  /*10b80*/  MOV R9, 0x0 ;  /* 0x0000000000097802 */ /* 0x000fc80000000f00 */
[----:B------:R-:W-:Y:S05]  /*10b90*/  RET.REL.NODEC R8 `(_ZN7cutlass13device_kernelIN5flash19enable_sm80_to_sm89INS1_16FlashAttnBwdSm80INS1_25CollectiveMainloopBwdSm80ILi2ELi2EN4cute5tupleIJNS5_1CILi128EEES8_NS7_ILi64EEEEEENS_10bfloat16_tEfNS_4arch4Sm80ELb1ELb0ELb1ELb0ELb1ELb0ELb0ELb0ELi2ELi4ELi4ELi4ELb0EEENS1_21CollectiveEpilogueBwdISA_SB_SD_Li256ELb0ELb0ELi2EEENS1_25SingleTileBwdLPTSchedulerILb0ELi128ELb1EEEEEEEEEvNT_6ParamsE) ;  /* 0xfffef46008007950 */ /* 0x000fea0003c3ffff */
        .type           $_ZN7cutlass13device_kernelIN5flash19enable_sm80_to_sm89INS1_16FlashAttnBwdSm80INS1_25CollectiveMainloopBwdSm80ILi2ELi2EN4cute5tupleIJNS5_1CILi128EEES8_NS7_ILi64EEEEEENS_10bfloat16_tEfNS_4arch4Sm80ELb1ELb0ELb1ELb0ELb1ELb0ELb0ELb0ELi2ELi4ELi4ELi4ELb0EEENS1_21CollectiveEpilogueBwdISA_SB_SD_Li256ELb0ELb0ELi2EEENS1_25SingleTileBwdLPTSchedulerILb0ELi128ELb1EEEEEEEEEvNT_6ParamsE$_ZZN4cute9transformINS_5tupleIJNS_1CILi32EEENS2_ILi4EEENS2_ILi2EEENS2_ILi1EEEEEENS1_IJS6_S3_NS2_ILi128EEENS2_ILi0EEEEEEZNS_7idx2crdIiS7_SA_EEDaRKT_RKT0_RKT1_EUlRKT_RKT0_E_EEDaSE_SH_OSI_ENKUlDpSN_E_clIJiiiS9_EEEDaST_,@function
        .size           $_ZN7cutlass13device_kernelIN5flash19enable_sm80_to_sm89INS1_16FlashAttnBwdSm80INS1_25CollectiveMainloopBwdSm80ILi2ELi2EN4cute5tupleIJNS5_1CILi128EEES8_NS7_ILi64EEEEEENS_10bfloat16_tEfNS_4arch4Sm80ELb1ELb0ELb1ELb0ELb1ELb0ELb0ELb0ELi2ELi4ELi4ELi4ELb0EEENS1_21CollectiveEpilogueBwdISA_SB_SD_Li256ELb0ELb0ELi2EEENS1_25SingleTileBwdLPTSchedulerILb0ELi128ELb1EEEEEEEEEvNT_6ParamsE$_ZZN4cute9transformINS_5tupleIJNS_1CILi32EEENS2_ILi4EEENS2_ILi2EEENS2_ILi1EEEEEENS1_IJS6_S3_NS2_ILi128EEENS2_ILi0EEEEEEZNS_7idx2crdIiS7_SA_EEDaRKT_RKT0_RKT1_EUlRKT_RKT0_E_EEDaSE_SH_OSI_ENKUlDpSN_E_clIJiiiS9_EEEDaST_,($_ZN7cutlass13device_kernelIN5flash19enable_sm80_to_sm89INS1_16FlashAttnBwdSm80INS1_25CollectiveMainloopBwdSm80ILi2ELi2EN4cute5tupleIJNS5_1CILi128EEES8_NS7_ILi64EEEEEENS_10bfloat16_tEfNS_4arch4Sm80ELb1ELb0ELb1ELb0ELb1ELb0ELb0ELb0ELi2ELi4ELi4ELi4ELb0EEENS1_21CollectiveEpilogueBwdISA_SB_SD_Li256ELb0ELb0ELi2EEENS1_25SingleTileBwdLPTSchedulerILb0ELi128ELb1EEEEEEEEEvNT_6ParamsE$_ZZN4cute9transformINS_5tupleIJiiNS_1CILi0EEEEEENS1_IJNS1_IJNS2_ILi4EEENS2_ILi8EEEEEENS2_ILi2EEENS2_ILi1EEEEEEZNS_7idx2crdIS4_SA_EEDaRKT_RKT0_EUlRKT_RKT0_E_EEDaSE_SH_OT1_ENKUlDpSK_E_clIJNS1_IJiiEEEiS3_EEEDaSR_ - $_ZN7cutlass13device_kernelIN5flash19enable_sm80_to_sm89INS1_16FlashAttnBwdSm80INS1_25CollectiveMainloopBwdSm80ILi2ELi2EN4cute5tupleIJNS5_1CILi128EEES8_NS7_ILi64EEEEEENS_10bfloat16_tEfNS_4arch4Sm80ELb1ELb0ELb1ELb0ELb1ELb0ELb0ELb0ELi2ELi4ELi4ELi4ELb0EEENS1_21CollectiveEpilogueBwdISA_SB_SD_Li256ELb0ELb0ELi2EEENS1_25SingleTileBwdLPTSchedulerILb0ELi128ELb1EEEEEEEEEvNT_6ParamsE$_ZZN4cute9transformINS_5tupleIJNS_1CILi32EEENS2_ILi4EEENS2_ILi2EEENS2_ILi1EEEEEENS1_IJS6_S3_NS2_ILi128EEENS2_ILi0EEEEEEZNS_7idx2crdIiS7_SA_EEDaRKT_RKT0_RKT1_EUlRKT_RKT0_E_EEDaSE_SH_OSI_ENKUlDpSN_E_clIJiiiS9_EEEDaST_)
$_ZN7cutlass13device_kernelIN5flash19enable_sm80_to_sm89INS1_16FlashAttnBwdSm80INS1_25CollectiveMainloopBwdSm80ILi2ELi2EN4cute5tupleIJNS5_1CILi128EEES8_NS7_ILi64EEEEEENS_10bfloat16_tEfNS_4arch4Sm80ELb1ELb0ELb1ELb0ELb1ELb0ELb0ELb0ELi2ELi4ELi4ELi4ELb0EEENS1_21CollectiveEpilogueBwdISA_SB_SD_Li256ELb0ELb0ELi2EEENS1_25SingleTileBwdLPTSchedulerILb0ELi128ELb1EEEEEEEEEvNT_6ParamsE$_ZZN4cute9transformINS_5tupleIJNS_1CILi32EEENS2_ILi4EEENS2_ILi2EEENS2_ILi1EEEEEENS1_IJS6_S3_NS2_ILi128EEENS2_ILi0EEEEEEZNS_7idx2crdIiS7_SA_EEDaRKT_RKT0_RKT1_EUlRKT_RKT0_E_EEDaSE_SH_OSI_ENKUlDpSN_E_clIJiiiS9_EEEDaST_:
[----:B------:R-:W-:Y:S02]  /*10ba0*/  IADD3 R3, R1, 0x13b8, RZ ;  /* 0x000013b801037810 */ /* 0x000fe40007ffe0ff */
[----:B------:R-:W-:Y:S02]  /*10bb0*/  MOV R6, 0x10be0 ;  /* 0x00010be000067802 */ /* 0x000fe40000000f00 */
[----:B------:R-:W-:Y:S02]  /*10bc0*/  IADD3 R3, R3, c[0x0][0x20], RZ ;  /* 0x0000080003037a10 */ /* 0x000fe40007ffe0ff */
[----:B------:R-:W-:Y:S05]  /*10bd0*/  CALL.REL.NOINC `($_ZN7cutlass13device_kernelIN5flash19enable_sm80_to_sm89INS1_16FlashAttnBwdSm80INS1_25CollectiveMainloopBwdSm80ILi2ELi2EN4cute5tupleIJNS5_1CILi128EEES8_NS7_ILi64EEEEEENS_10bfloat16_tEfNS_4arch4Sm80ELb1ELb0ELb1ELb0ELb1ELb0ELb0ELb0ELi2ELi4ELi4ELi4ELb0EEENS1_21CollectiveEpilogueBwdISA_SB_SD_Li256ELb0ELb0ELi2EEENS1_25SingleTileBwdLPTSchedulerILb0ELi128ELb1EEEEEEEEEvNT_6ParamsE$_ZN4cute3eso3ESOILb0ELb0EJiiiNS_1CILi0EEEEEC2ERKiS6_S6_RKS3_) ;  /* 0xffff723000007944 */ /* 0x000fea0003c3ffff */
[----:B------:R2:W5:Y:S04]  /*10be0*/  LDL R5, [R1+0x13c0] ;  /* 0x0013c00001057983 */ /* 0x0005680000100800 */
[----:B-1----:R2:W5:Y:S01]  /*10bf0*/  LDL.64 R2, [R1+0x13b8] ;  /* 0x0013b80001027983 */ /* 0x0025620000100a00 */
[----:B------:R-:W-:Y:S02]  /*10c00*/  MOV R8, R4 ;  /* 0x0000000400087202 */ /* 0x000fe40000000f00 */
[----:B------:R-:W-:-:S04]  /*10c10*/  MOV R9, 0x0 ;  /* 0x0000000000097802 */ /* 0x000fc80000000f00 */
[----:B------:R-:W-:Y:S05]  /*10c20*/  RET.REL.NODEC R8 `(_ZN7cutlass13device_kernelIN5flash19enable_sm80_to_sm89INS1_16FlashAttnBwdSm80INS1_25CollectiveMainloopBwdSm80ILi2ELi2EN4cute5tupleIJNS5_1CILi128EEES8_NS7_ILi64EEEEEENS_10bfloat16_tEfNS_4arch4Sm80ELb1ELb0ELb1ELb0ELb1ELb0ELb0ELb0ELi2ELi4ELi4ELi4ELb0EEENS1_21CollectiveEpilogueBwdISA_SB_SD_Li256ELb0ELb0ELi2EEENS1_25SingleTileBwdLPTSchedulerILb0ELi128ELb1EEEEEEEEEvNT_6ParamsE) ;  /* 0xfffef3d008007950 */ /* 0x000fea0003c3ffff */
        .type           $_ZN7cutlass13device_kernelIN5flash19enable_sm80_to_sm89INS1_16FlashAttnBwdSm80INS1_25CollectiveMainloopBwdSm80ILi2ELi2EN4cute5tupleIJNS5_1CILi128EEES8_NS7_ILi64EEEEEENS_10bfloat16_tEfNS_4arch4Sm80ELb1ELb0ELb1ELb0ELb1ELb0ELb0ELb0ELi2ELi4ELi4ELi4ELb0EEENS1_21CollectiveEpilogueBwdISA_SB_SD_Li256ELb0ELb0ELi2EEENS1_25SingleTileBwdLPTSchedulerILb0ELi128ELb1EEEEEEEEEvNT_6ParamsE$_ZZN4cute9transformINS_5tupleIJiiNS_1CILi0EEEEEENS1_IJNS1_IJNS2_ILi4EEENS2_ILi8EEEEEENS2_ILi2EEENS2_ILi1EEEEEEZNS_7idx2crdIS4_SA_EEDaRKT_RKT0_EUlRKT_RKT0_E_EEDaSE_SH_OT1_ENKUlDpSK_E_clIJNS1_IJiiEEEiS3_EEEDaSR_,@function
        .size           $_ZN7cutlass13device_kernelIN5flash19enable_sm80_to_sm89INS1_16FlashAttnBwdSm80INS1_25CollectiveMainloopBwdSm80ILi2ELi2EN4cute5tupleIJNS5_1CILi128EEES8_NS7_ILi64EEEEEENS_10bfloat16_tEfNS_4arch4Sm80ELb1ELb0ELb1ELb0ELb1ELb0ELb0ELb0ELi2ELi4ELi4ELi4ELb0EEENS1_21CollectiveEpilogueBwdISA_SB_SD_Li256ELb0ELb0ELi2EEENS1_25SingleTileBwdLPTSchedulerILb0ELi128ELb1EEEEEEEEEvNT_6ParamsE$_ZZN4cute9transformINS_5tupleIJiiNS_1CILi0EEEEEENS1_IJNS1_IJNS2_ILi4EEENS2_ILi8EEEEEENS2_ILi2EEENS2_ILi1EEEEEEZNS_7idx2crdIS4_SA_EEDaRKT_RKT0_EUlRKT_RKT0_E_EEDaSE_SH_OT1_ENKUlDpSK_E_clIJNS1_IJiiEEEiS3_EEEDaSR_,($_ZN7cutlass13device_kernelIN5flash19enable_sm80_to_sm89INS1_16FlashAttnBwdSm80INS1_25CollectiveMainloopBwdSm80ILi2ELi2EN4cute5tupleIJNS5_1CILi128EEES8_NS7_ILi64EEEEEENS_10bfloat16_tEfNS_4arch4Sm80ELb1ELb0ELb1ELb0ELb1ELb0ELb0ELb0ELi2ELi4ELi4ELi4ELb0EEENS1_21CollectiveEpilogueBwdISA_SB_SD_Li256ELb0ELb0ELi2EEENS1_25SingleTileBwdLPTSchedulerILb0ELi128ELb1EEEEEEEEEvNT_6ParamsE$_ZZN4cute9transformINS_5tupleIJiiNS_1CILi0EEEEEENS1_IJNS1_IJNS2_ILi4EEENS2_ILi8EEEEEES5_NS2_ILi1EEEEEEZNS_7idx2crdIS4_S9_EEDaRKT_RKT0_EUlRKT_RKT0_E_EEDaSD_SG_OT1_ENKUlDpSJ_E_clIJNS1_IJiiEEEiS3_EEEDaSQ_ - $_ZN7cutlass13device_kernelIN5flash19enable_sm80_to_sm89INS1_16FlashAttnBwdSm80INS1_25CollectiveMainloopBwdSm80ILi2ELi2EN4cute5tupleIJNS5_1CILi128EEES8_NS7_ILi64EEEEEENS_10bfloat16_tEfNS_4arch4Sm80ELb1ELb0ELb1ELb0ELb1ELb0ELb0ELb0ELi2ELi4ELi4ELi4ELb0EEENS1_21CollectiveEpilogueBwdISA_SB_SD_Li256ELb0ELb0ELi2EEENS1_25SingleTileBwdLPTSchedulerILb0ELi128ELb1EEEEEEEEEvNT_6ParamsE$_ZZN4cute9transformINS_5tupleIJiiNS_1CILi0EEEEEENS1_IJNS1_IJNS2_ILi4EEENS2_ILi8EEEEEENS2_ILi2EEENS2_ILi1EEEEEEZNS_7idx2crdIS4_SA_EEDaRKT_RKT0_EUlRKT_RKT0_E_EEDaSE_SH_OT1_ENKUlDpSK_E_clIJNS1_IJiiEEEiS3_EEEDaSR_)
$_ZN7cutlass13device_kernelIN5flash19enable_sm80_to_sm89INS1_16FlashAttnBwdSm80INS1_25CollectiveMainloopBwdSm80ILi2ELi2EN4cute5tupleIJNS5_1CILi128EEES8_NS7_ILi64EEEEEENS_10bfloat16_tEfNS_4arch4Sm80ELb1ELb0ELb1ELb0ELb1ELb0ELb0ELb0ELi2ELi4ELi4ELi4ELb0EEENS1_21CollectiveEpilogueBwdISA_SB_SD_Li256ELb0ELb0ELi2EEENS1_25SingleTileBwdLPTSchedulerILb0ELi128ELb1EEEEEEEEEvNT_6ParamsE$_ZZN4cute9transformINS_5tupleIJiiNS_1CILi0EEEEEENS1_IJNS1_IJNS2_ILi4EEENS2_ILi8EEEEEENS2_ILi2EEENS2_ILi1EEEEEEZNS_7idx2crdIS4_SA_EEDaRKT_RKT0_EUlRKT_RKT0_E_EEDaSE_SH_OT1_ENKUlDpSK_E_clIJNS1_IJiiEEEiS3_EEEDaSR_:
[----:B------:R-:W-:Y:S02]  /*10c30*/  IADD3 R3, R1, 0x1680, RZ ;  /* 0x0000168001037810 */ /* 0x000fe40007ffe0ff */
[----:B------:R-:W-:Y:S02]  /*10c40*/  MOV R6, 0x10c70 ;  /* 0x00010c7000067802 */ /* 0x000fe40000000f00 */
[----:B------:R-:W-:Y:S02]  /*10c50*/  IADD3 R3, R3, c[0x0][0x20], RZ ;  /* 0x0000080003037a10 */ /* 0x000fe40007ffe0ff */
[----:B------:R-:W-:Y:S05]  /*10c60*/  CALL.REL.NOINC `($_ZN7cutlass13device_kernelIN5flash19enable_sm80_to_sm89INS1_16FlashAttnBwdSm80INS1_25CollectiveMainloopBwdSm80ILi2ELi2EN4cute5tupleIJNS5_1CILi128EEES8_NS7_ILi64EEEEEENS_10bfloat16_tEfNS_4arch4Sm80ELb1ELb0ELb1ELb0ELb1ELb0ELb0ELb0ELi2ELi4ELi4ELi4ELb0EEENS1_21CollectiveEpilogueBwdISA_SB_SD_Li256ELb0ELb0ELi2EEENS1_25SingleTileBwdLPTSchedulerILb0ELi128ELb1EEEEEEEEEvNT_6ParamsE$_ZN4cute3eso3ESOILb0ELb0EJNS_5tupleIJiiEEEiNS_1CILi0EEEEEC2ERKS3_RKiRKS5_) ;  /* 0xffff62d000007944 */ /* 0x000fea0003c3ffff */
[----:B------:R2:W5:Y:S04]  /*10c70*/  LDL R34, [R1+0x1688] ;  /* 0x0016880001227983 */ /* 0x0005680000100800 */
[----:B-1----:R2:W5:Y:S01]  /*10c80*/  LDL.64 R2, [R1+0x1680] ;  /* 0x0016800001027983 */ /* 0x0025620000100a00 */
[----:B------:R-:W-:-:S04]  /*10c90*/  MOV R73, 0x0 ;  /* 0x0000000000497802 */ /* 0x000fc80000000f00 */
[----:B------:R-:W-:Y:S05]  /*10ca0*/  RET.REL.NODEC R72 `(_ZN7cutlass13device_kernelIN5flash19enable_sm80_to_sm89INS1_16FlashAttnBwdSm80INS1_25CollectiveMainloopBwdSm80ILi2ELi2EN4cute5tupleIJNS5_1CILi128EEES8_NS7_ILi64EEEEEENS_10bfloat16_tEfNS_4arch4Sm80ELb1ELb0ELb1ELb0ELb1ELb0ELb0ELb0ELi2ELi4ELi4ELi4ELb0EEENS1_21CollectiveEpilogueBwdISA_SB_SD_Li256ELb0ELb0ELi2EEENS1_25SingleTileBwdLPTSchedulerILb0ELi128ELb1EEEEEEEEEvNT_6ParamsE) ;  /* 0xfffef35048007950 */ /* 0x000fea0003c3ffff */
        .type           $_ZN7cutlass13device_kernelIN5flash19enable_sm80_to_sm89INS1_16FlashAttnBwdSm80INS1_25CollectiveMainloopBwdSm80ILi2ELi2EN4cute5tupleIJNS5_1CILi128EEES8_NS7_ILi64EEEEEENS_10bfloat16_tEfNS_4arch4Sm80ELb1ELb0ELb1ELb0ELb1ELb0ELb0ELb0ELi2ELi4ELi4ELi4ELb0EEENS1_21CollectiveEpilogueBwdISA_SB_SD_Li256ELb0ELb0ELi2EEENS1_25SingleTileBwdLPTSchedulerILb0ELi128ELb1EEEEEEEEEvNT_6ParamsE$_ZZN4cute9transformINS_5tupleIJiiNS_1CILi0EEEEEENS1_IJNS1_IJNS2_ILi4EEENS2_ILi8EEEEEES5_NS2_ILi1EEEEEEZNS_7idx2crdIS4_S9_EEDaRKT_RKT0_EUlRKT_RKT0_E_EEDaSD_SG_OT1_ENKUlDpSJ_E_clIJNS1_IJiiEEEiS3_EEEDaSQ_,@function
        .size           $_ZN7cutlass13device_kernelIN5flash19enable_sm80_to_sm89INS1_16FlashAttnBwdSm80INS1_25CollectiveMainloopBwdSm80ILi2ELi2EN4cute5tupleIJNS5_1CILi128EEES8_NS7_ILi64EEEEEENS_10bfloat16_tEfNS_4arch4Sm80ELb1ELb0ELb1ELb0ELb1ELb0ELb0ELb0ELi2ELi4ELi4ELi4ELb0EEENS1_21CollectiveEpilogueBwdISA_SB_SD_Li256ELb0ELb0ELi2EEENS1_25SingleTileBwdLPTSchedulerILb0ELi128ELb1EEEEEEEEEvNT_6ParamsE$_ZZN4cute9transformINS_5tupleIJiiNS_1CILi0EEEEEENS1_IJNS1_IJNS2_ILi4EEENS2_ILi8EEEEEES5_NS2_ILi1EEEEEEZNS_7idx2crdIS4_S9_EEDaRKT_RKT0_EUlRKT_RKT0_E_EEDaSD_SG_OT1_ENKUlDpSJ_E_clIJNS1_IJiiEEEiS3_EEEDaSQ_,($_ZN7cutlass13device_kernelIN5flash19enable_sm80_to_sm89INS1_16FlashAttnBwdSm80INS1_25CollectiveMainloopBwdSm80ILi2ELi2EN4cute5tupleIJNS5_1CILi128EEES8_NS7_ILi64EEEEEENS_10bfloat16_tEfNS_4arch4Sm80ELb1ELb0ELb1ELb0ELb1ELb0ELb0ELb0ELi2ELi4ELi4ELi4ELb0EEENS1_21CollectiveEpilogueBwdISA_SB_SD_Li256ELb0ELb0ELi2EEENS1_25SingleTileBwdLPTSchedulerILb0ELi128ELb1EEEEEEEEEvNT_6ParamsE$_ZZN4cute9transformINS_5tupleIJiiiNS_1CILi0EEEEEENS1_IJNS2_ILi32EEENS2_ILi4EEENS2_ILi2EEENS2_ILi1EEEEEENS1_IJS8_S8_S8_S8_EEEZNS_7crd2crdIS4_S9_SA_EEDaRKT_RKT0_RKT1_EUlRKT_RKT0_RKT1_E_EEDaSE_SH_SK_OT2_ENKUlDpSN_E_clIJiiiS3_EEEDaSX_ - $_ZN7cutlass13device_kernelIN5flash19enable_sm80_to_sm89INS1_16FlashAttnBwdSm80INS1_25CollectiveMainloopBwdSm80ILi2ELi2EN4cute5tupleIJNS5_1CILi128EEES8_NS7_ILi64EEEEEENS_10bfloat16_tEfNS_4arch4Sm80ELb1ELb0ELb1ELb0ELb1ELb0ELb0ELb0ELi2ELi4ELi4ELi4ELb0EEENS1_21CollectiveEpilogueBwdISA_SB_SD_Li256ELb0ELb0ELi2EEENS1_25SingleTileBwdLPTSchedulerILb0ELi128ELb1EEEEEEEEEvNT_6ParamsE$_ZZN4cute9transformINS_5tupleIJiiNS_1CILi0EEEEEENS1_IJNS1_IJNS2_ILi4EEENS2_ILi8EEEEEES5_NS2_ILi1EEEEEEZNS_7idx2crdIS4_S9_EEDaRKT_RKT0_EUlRKT_RKT0_E_EEDaSD_SG_OT1_ENKUlDpSJ_E_clIJNS1_IJiiEEEiS3_EEEDaSQ_)
$_ZN7cutlass13device_kernelIN5flash19enable_sm80_to_sm89INS1_16FlashAttnBwdSm80INS1_25CollectiveMainloopBwdSm80ILi2ELi2EN4cute5tupleIJNS5_1CILi128EEES8_NS7_ILi64EEEEEENS_10bfloat16_tEfNS_4arch4Sm80ELb1ELb0ELb1ELb0ELb1ELb0ELb0ELb0ELi2ELi4ELi4ELi4ELb0EEENS1_21CollectiveEpilogueBwdISA_SB_SD_Li256ELb0ELb0ELi2EEENS1_25SingleTileBwdLPTSchedulerILb0ELi128ELb1EEEEEEEEEvNT_6ParamsE$_ZZN4cute9transformINS_5tupleIJiiNS_1CILi0EEEEEENS1_IJNS1_IJNS2_ILi4EEENS2_ILi8EEEEEES5_NS2_ILi1EEEEEEZNS_7idx2crdIS4_S9_EEDaRKT_RKT0_EUlRKT_RKT0_E_EEDaSD_SG_OT1_ENKUlDpSJ_E_clIJNS1_IJiiEEEiS3_EEEDaSQ_:
[----:B------:R-:W-:Y:S02]  /*10cb0*/  IADD3 R3, R1, 0x1680, RZ ;  /* 0x0000168001037810 */ /* 0x000fe40007ffe0ff */
[----:B------:R-:W-:Y:S02]  /*10cc0*/  MOV R6, 0x10cf0 ;  /* 0x00010cf000067802 */ /* 0x000fe40000000f00 */
[----:B------:R-:W-:Y:S02]  /*10cd0*/  IADD3 R3, R3, c[0x0][0x20], RZ ;  /* 0x0000080003037a10 */ /* 0x000fe40007ffe0ff */
[----:B------:R-:W-:Y:S05]  /*10ce0*/  CALL.REL.NOINC `($_ZN7cutlass13device_kernelIN5flash19enable_sm80_to_sm89INS1_16FlashAttnBwdSm80INS1_25CollectiveMainloopBwdSm80ILi2ELi2EN4cute5tupleIJNS5_1CILi128EEES8_NS7_ILi64EEEEEENS_10bfloat16_tEfNS_4arch4Sm80ELb1ELb0ELb1ELb0ELb1ELb0ELb0ELb0ELi2ELi4ELi4ELi4ELb0EEENS1_21CollectiveEpilogueBwdISA_SB_SD_Li256ELb0ELb0ELi2EEENS1_25SingleTileBwdLPTSchedulerILb0ELi128ELb1EEEEEEEEEvNT_6ParamsE$_ZN4cute3eso3ESOILb0ELb0EJNS_5tupleIJiiEEEiNS_1CILi0EEEEEC2ERKS3_RKiRKS5_) ;  /* 0xffff625000007944 */ /* 0x000fea0003c3ffff */
[----:B------:R2:W5:Y:S04]  /*10cf0*/  LDL R33, [R1+0x1688] ;  /* 0x0016880001217983 */ /* 0x0005680000100800 */
[----:B-1----:R2:W5:Y:S01]  /*10d00*/  LDL.64 R2, [R1+0x1680] ;  /* 0x0016800001027983 */ /* 0x0025620000100a00 */
[----:B------:R-:W-:Y:S02]  /*10d10*/  MOV R8, R72 ;  /* 0x0000004800087202 */ /* 0x000fe40000000f00 */
[----:B------:R-:W-:-:S04]  /*10d20*/  MOV R9, 0x0 ;  /* 0x0000000000097802 */ /* 0x000fc80000000f00 */
[----:B------:R-:W-:Y:S05]  /*10d30*/  RET.REL.NODEC R8 `(_ZN7cutlass13device_kernelIN5flash19enable_sm80_to_sm89INS1_16FlashAttnBwdSm80INS1_25CollectiveMainloopBwdSm80ILi2ELi2EN4cute5tupleIJNS5_1CILi128EEES8_NS7_ILi64EEEEEENS_10bfloat16_tEfNS_4arch4Sm80ELb1ELb0ELb1ELb0ELb1ELb0ELb0ELb0ELi2ELi4ELi4ELi4ELb0EEENS1_21CollectiveEpilogueBwdISA_SB_SD_Li256ELb0ELb0ELi2EEENS1_25SingleTileBwdLPTSchedulerILb0ELi128ELb1EEEEEEEEEvNT_6ParamsE) ;  /* 0xfffef2c008007950 */ /* 0x000fea0003c3ffff */
        .type           $_ZN7cutlass13device_kernelIN5flash19enable_sm80_to_sm89INS1_16FlashAttnBwdSm80INS1_25CollectiveMainloopBwdSm80ILi2ELi2EN4cute5tupleIJNS5_1CILi128EEES8_NS7_ILi64EEEEEENS_10bfloat16_tEfNS_4arch4Sm80ELb1ELb0ELb1ELb0ELb1ELb0ELb0ELb0ELi2ELi4ELi4ELi4ELb0EEENS1_21CollectiveEpilogueBwdISA_SB_SD_Li256ELb0ELb0ELi2EEENS1_25SingleTileBwdLPTSchedulerILb0ELi128ELb1EEEEEEEEEvNT_6ParamsE$_ZZN4cute9transformINS_5tupleIJiiiNS_1CILi0EEEEEENS1_IJNS2_ILi32EEENS2_ILi4EEENS2_ILi2EEENS2_ILi1EEEEEENS1_IJS8_S8_S8_S8_EEEZNS_7crd2crdIS4_S9_SA_EEDaRKT_RKT0_RKT1_EUlRKT_RKT0_RKT1_E_EEDaSE_SH_SK_OT2_ENKUlDpSN_E_clIJiiiS3_EEEDaSX_,@function
        .size           $_ZN7cutlass13device_kernelIN5flash19enable_sm80_to_sm89INS1_16FlashAttnBwdSm80INS1_25CollectiveMainloopBwdSm80ILi2ELi2EN4cute5tupleIJNS5_1CILi128EEES8_NS7_ILi64EEEEEENS_10bfloat16_tEfNS_4arch4Sm80ELb1ELb0ELb1ELb0ELb1ELb0ELb0ELb0ELi2ELi4ELi4ELi4ELb0EEENS1_21CollectiveEpilogueBwdISA_SB_SD_Li256ELb0ELb0ELi2EEENS1_25SingleTileBwdLPTSchedulerILb0ELi128ELb1EEEEEEEEEvNT_6ParamsE$_ZZN4cute9transformINS_5tupleIJiiiNS_1CILi0EEEEEENS1_IJNS2_ILi32EEENS2_ILi4EEENS2_ILi2EEENS2_ILi1EEEEEENS1_IJS8_S8_S8_S8_EEEZNS_7crd2crdIS4_S9_SA_EEDaRKT_RKT0_RKT1_EUlRKT_RKT0_RKT1_E_EEDaSE_SH_SK_OT2_ENKUlDpSN_E_clIJiiiS3_EEEDaSX_,($_ZN7cutlass13device_kernelIN5flash19enable_sm80_to_sm89INS1_16FlashAttnBwdSm80INS1_25CollectiveMainloopBwdSm80ILi2ELi2EN4cute5tupleIJNS5_1CILi128EEES8_NS7_ILi64EEEEEENS_10bfloat16_tEfNS_4arch4Sm80ELb1ELb0ELb1ELb0ELb1ELb0ELb0ELb0ELi2ELi4ELi4ELi4ELb0EEENS1_21CollectiveEpilogueBwdISA_SB_SD_Li256ELb0ELb0ELi2EEENS1_25SingleTileBwdLPTSchedulerILb0ELi128ELb1EEEEEEEEEvNT_6ParamsE$_ZZN4cuteplIJNS_1CILi0EEEEJS2_iEEEDaRKNS_15ArithmeticTupleIJDpT_EEERKNS3_IJDpT0_EEEENKUlDpRKT_E_clIJS2_iEEEDaSH_ - $_ZN7cutlass13device_kernelIN5flash19enable_sm80_to_sm89INS1_16FlashAttnBwdSm80INS1_25CollectiveMainloopBwdSm80ILi2ELi2EN4cute5tupleIJNS5_1CILi128EEES8_NS7_ILi64EEEEEENS_10bfloat16_tEfNS_4arch4Sm80ELb1ELb0ELb1ELb0ELb1ELb0ELb0ELb0ELi2ELi4ELi4ELi4ELb0EEENS1_21CollectiveEpilogueBwdISA_SB_SD_Li256ELb0ELb0ELi2EEENS1_25SingleTileBwdLPTSchedulerILb0ELi128ELb1EEEEEEEEEvNT_6ParamsE$_ZZN4cute9transformINS_5tupleIJiiiNS_1CILi0EEEEEENS1_IJNS2_ILi32EEENS2_ILi4EEENS2_ILi2EEENS2_ILi1EEEEEENS1_IJS8_S8_S8_S8_EEEZNS_7crd2crdIS4_S9_SA_EEDaRKT_RKT0_RKT1_EUlRKT_RKT0_RKT1_E_EEDaSE_SH_SK_OT2_ENKUlDpSN_E_clIJiiiS3_EEEDaSX_)
$_ZN7cutlass13device_kernelIN5flash19enable_sm80_to_sm89INS1_16FlashAttnBwdSm80INS1_25CollectiveMainloopBwdSm80ILi2ELi2EN4cute5tupleIJNS5_1CILi128EEES8_NS7_ILi64EEEEEENS_10bfloat16_tEfNS_4arch4Sm80ELb1ELb0ELb1ELb0ELb1ELb0ELb0ELb0ELi2ELi4ELi4ELi4ELb0EEENS1_21CollectiveEpilogueBwdISA_SB_SD_Li256ELb0ELb0ELi2EEENS1_25SingleTileBwdLPTSchedulerILb0ELi128ELb1EEEEEEEEEvNT_6ParamsE$_ZZN4cute9transformINS_5tupleIJiiiNS_1CILi0EEEEEENS1_IJNS2_ILi32EEENS2_ILi4EEENS2_ILi2EEENS2_ILi1EEEEEENS1_IJS8_S8_S8_S8_EEEZNS_7crd2crdIS4_S9_SA_EEDaRKT_RKT0_RKT1_EUlRKT_RKT0_RKT1_E_EEDaSE_SH_SK_OT2_ENKUlDpSN_E_clIJiiiS3_EEEDaSX_:
[----:B------:R-:W-:Y:S02]  /*10d40*/  IADD3 R3, R1, 0x13b8, RZ ;  /* 0x000013b801037810 */ /* 0x000fe40007ffe0ff */
[----:B------:R-:W-:Y:S02]  /*10d50*/  MOV R6, 0x10d80 ;  /* 0x00010d8000067802 */ /* 0x000fe40000000f00 */
[----:B------:R-:W-:Y:S02]  /*10d60*/  IADD3 R3, R3, c[0x0][0x20], RZ ;  /* 0x0000080003037a10 */ /* 0x000fe40007ffe0ff */
[----:B------:R-:W-:Y:S05]  /*10d70*/  CALL.REL.NOINC `($_ZN7cutlass13device_kernelIN5flash19enable_sm80_to_sm89INS1_16FlashAttnBwdSm80INS1_25CollectiveMainloopBwdSm80ILi2ELi2EN4cute5tupleIJNS5_1CILi128EEES8_NS7_ILi64EEEEEENS_10bfloat16_tEfNS_4arch4Sm80ELb1ELb0ELb1ELb0ELb1ELb0ELb0ELb0ELi2ELi4ELi4ELi4ELb0EEENS1_21CollectiveEpilogueBwdISA_SB_SD_Li256ELb0ELb0ELi2EEENS1_25SingleTileBwdLPTSchedulerILb0ELi128ELb1EEEEEEEEEvNT_6ParamsE$_ZN4cute3eso3ESOILb0ELb0EJiiiNS_1CILi0EEEEEC2ERKiS6_S6_RKS3_) ;  /* 0xffff709000007944 */ /* 0x000fea0003c3ffff */
[----:B-1----:R1:W5:Y:S04]  /*10d80*/  LDL R8, [R1+0x13c0] ;  /* 0x0013c00001087983 */ /* 0x0023680000100800 */
[----:B------:R1:W5:Y:S01]  /*10d90*/  LDL.64 R2, [R1+0x13b8] ;  /* 0x0013b80001027983 */ /* 0x0003620000100a00 */
[----:B------:R-:W-:-:S04]  /*10da0*/  MOV R5, 0x0 ;  /* 0x0000000000057802 */ /* 0x000fc80000000f00 */
[----:B------:R-:W-:Y:S05]  /*10db0*/  RET.REL.NODEC R4 `(_ZN7cutlass13device_kernelIN5flash19enable_sm80_to_sm89INS1_16FlashAttnBwdSm80INS1_25CollectiveMainloopBwdSm80ILi2ELi2EN4cute5tupleIJNS5_1CILi128EEES8_NS7_ILi64EEEEEENS_10bfloat16_tEfNS_4arch4Sm80ELb1ELb0ELb1ELb0ELb1ELb0ELb0ELb0ELi2ELi4ELi4ELi4ELb0EEENS1_21CollectiveEpilogueBwdISA_SB_SD_Li256ELb0ELb0ELi2EEENS1_25SingleTileBwdLPTSchedulerILb0ELi128ELb1EEEEEEEEEvNT_6ParamsE) ;  /* 0xfffef24004007950 */ /* 0x000fea0003c3ffff */
        .type           $_ZN7cutlass13device_kernelIN5flash19enable_sm80_to_sm89INS1_16FlashAttnBwdSm80INS1_25CollectiveMainloopBwdSm80ILi2ELi2EN4cute5tupleIJNS5_1CILi128EEES8_NS7_ILi64EEEEEENS_10bfloat16_tEfNS_4arch4Sm80ELb1ELb0ELb1ELb0ELb1ELb0ELb0ELb0ELi2ELi4ELi4ELi4ELb0EEENS1_21CollectiveEpilogueBwdISA_SB_SD_Li256ELb0ELb0ELi2EEENS1_25SingleTileBwdLPTSchedulerILb0ELi128ELb1EEEEEEEEEvNT_6ParamsE$_ZZN4cuteplIJNS_1CILi0EEEEJS2_iEEEDaRKNS_15ArithmeticTupleIJDpT_EEERKNS3_IJDpT0_EEEENKUlDpRKT_E_clIJS2_iEEEDaSH_,@function
        .size           $_ZN7cutlass13device_kernelIN5flash19enable_sm80_to_sm89INS1_16FlashAttnBwdSm80INS1_25CollectiveMainloopBwdSm80ILi2ELi2EN4cute5tupleIJNS5_1CILi128EEES8_NS7_ILi64EEEEEENS_10bfloat16_tEfNS_4arch4Sm80ELb1ELb0ELb1ELb0ELb1ELb0ELb0ELb0ELi2ELi4ELi4ELi4ELb0EEENS1_21CollectiveEpilogueBwdISA_SB_SD_Li256ELb0ELb0ELi2EEENS1_25SingleTileBwdLPTSchedulerILb0ELi128ELb1EEEEEEEEEvNT_6ParamsE$_ZZN4cuteplIJNS_1CILi0EEEEJS2_iEEEDaRKNS_15ArithmeticTupleIJDpT_EEERKNS3_IJDpT0_EEEENKUlDpRKT_E_clIJS2_iEEEDaSH_,($_ZN7cutlass13device_kernelIN5flash19enable_sm80_to_sm89INS1_16FlashAttnBwdSm80INS1_25CollectiveMainloopBwdSm80ILi2ELi2EN4cute5tupleIJNS5_1CILi128EEES8_NS7_ILi64EEEEEENS_10bfloat16_tEfNS_4arch4Sm80ELb1ELb0ELb1ELb0ELb1ELb0ELb0ELb0ELi2ELi4ELi4ELi4ELb0EEENS1_21CollectiveEpilogueBwdISA_SB_SD_Li256ELb0ELb0ELi2EEENS1_25SingleTileBwdLPTSchedulerILb0ELi128ELb1EEEEEEEEEvNT_6ParamsE$_ZZN4cuteplIJNS_1CILi0EEES2_EJS2_iEEEDaRKNS_15ArithmeticTupleIJDpT_EEERKNS3_IJDpT0_EEEENKUlDpRKT_E_clIJS2_iEEEDaSH_ - $_ZN7cutlass13device_kernelIN5flash19enable_sm80_to_sm89INS1_16FlashAttnBwdSm80INS1_25CollectiveMainloopBwdSm80ILi2ELi2EN4cute5tupleIJNS5_1CILi128EEES8_NS7_ILi64EEEEEENS_10bfloat16_tEfNS_4arch4Sm80ELb1ELb0ELb1ELb0ELb1ELb0ELb0ELb0ELi2ELi4ELi4ELi4ELb0EEENS1_21CollectiveEpilogueBwdISA_SB_SD_Li256ELb0ELb0ELi2EEENS1_25SingleTileBwdLPTSchedulerILb0ELi128ELb1EEEEEEEEEvNT_6ParamsE$_ZZN4cuteplIJNS_1CILi0EEEEJS2_iEEEDaRKNS_15ArithmeticTupleIJDpT_EEERKNS3_IJDpT0_EEEENKUlDpRKT_E_clIJS2_iEEEDaSH_)
$_ZN7cutlass13device_kernelIN5flash19enable_sm80_to_sm89INS1_16FlashAttnBwdSm80INS1_25CollectiveMainloopBwdSm80ILi2ELi2EN4cute5tupleIJNS5_1CILi128EEES8_NS7_ILi64EEEEEENS_10bfloat16_tEfNS_4arch4Sm80ELb1ELb0ELb1ELb0ELb1ELb0ELb0ELb0ELi2ELi4ELi4ELi4ELb0EEENS1_21CollectiveEpilogueBwdISA_SB_SD_Li256ELb0ELb0ELi2EEENS1_25SingleTileBwdLPTSchedulerILb0ELi128ELb1EEEEEEEEEvNT_6ParamsE$_ZZN4cuteplIJNS_1CILi0EEEEJS2_iEEEDaRKNS_15ArithmeticTupleIJDpT_EEERKNS3_IJDpT0_EEEENKUlDpRKT_E_clIJS2_iEEEDaSH_:
[----:B------:R-:W-:Y:S02]  /*10dc0*/  IADD3 R11, R1, 0x13b8, RZ ;  /* 0x000013b8010b7810 */ /* 0x000fe40007ffe0ff */
[----:B------:R-:W-:Y:S02]  /*10dd0*/  MOV R6, 0x10e00 ;  /* 0x00010e0000067802 */ /* 0x000fe40000000f00 */
[----:B------:R-:W-:Y:S02]  /*10de0*/  IADD3 R11, R11, c[0x0][0x20], RZ ;  /* 0x000008000b0b7a10 */ /* 0x000fe40007ffe0ff */
[----:B------:R-:W-:Y:S05]  /*10df0*/  CALL.REL.NOINC `($_ZN7cutlass13device_kernelIN5flash19enable_sm80_to_sm89INS1_16FlashAttnBwdSm80INS1_25CollectiveMainloopBwdSm80ILi2ELi2EN4cute5tupleIJNS5_1CILi128EEES8_NS7_ILi64EEEEEENS_10bfloat16_tEfNS_4arch4Sm80ELb1ELb0ELb1ELb0ELb1ELb0ELb0ELb0ELi2ELi4ELi4ELi4ELb0EEENS1_21CollectiveEpilogueBwdISA_SB_SD_Li256ELb0ELb0ELi2EEENS1_25SingleTileBwdLPTSchedulerILb0ELi128ELb1EEEEEEEEEvNT_6ParamsE$_ZN4cute5tupleIJNS_1CILi0EEEiEEC2ERKS2_RKi) ;  /* 0xffffb01000007944 */ /* 0x000fea0003c3ffff */
[----:B------:R1:W5:Y:S01]  /*10e00*/  LDL R3, [R1+0x13b8] ;  /* 0x0013b80001037983 */ /* 0x0003620000100800 */
[----:B------:R-:W-:-:S04]  /*10e10*/  MOV R11, 0x0 ;  /* 0x00000000000b7802 */ /* 0x000fc80000000f00 */
[----:B------:R-:W-:Y:S05]  /*10e20*/  RET.REL.NODEC R10 `(_ZN7cutlass13device_kernelIN5flash19enable_sm80_to_sm89INS1_16FlashAttnBwdSm80INS1_25CollectiveMainloopBwdSm80ILi2ELi2EN4cute5tupleIJNS5_1CILi128EEES8_NS7_ILi64EEEEEENS_10bfloat16_tEfNS_4arch4Sm80ELb1ELb0ELb1ELb0ELb1ELb0ELb0ELb0ELi2ELi4ELi4ELi4ELb0EEENS1_21CollectiveEpilogueBwdISA_SB_SD_Li256ELb0ELb0ELi2EEENS1_25SingleTileBwdLPTSchedulerILb0ELi128ELb1EEEEEEEEEvNT_6ParamsE) ;  /* 0xfffef1d00a007950 */ /* 0x000fea0003c3ffff */
        .type           $_ZN7cutlass13device_kernelIN5flash19enable_sm80_to_sm89INS1_16FlashAttnBwdSm80INS1_25CollectiveMainloopBwdSm80ILi2ELi2EN4cute5tupleIJNS5_1CILi128EEES8_NS7_ILi64EEEEEENS_10bfloat16_tEfNS_4arch4Sm80ELb1ELb0ELb1ELb0ELb1ELb0ELb0ELb0ELi2ELi4ELi4ELi4ELb0EEENS1_21CollectiveEpilogueBwdISA_SB_SD_Li256ELb0ELb0ELi2EEENS1_25SingleTileBwdLPTSchedulerILb0ELi128ELb1EEEEEEEEEvNT_6ParamsE$_ZZN4cuteplIJNS_1CILi0EEES2_EJS2_iEEEDaRKNS_15ArithmeticTupleIJDpT_EEERKNS3_IJDpT0_EEEENKUlDpRKT_E_clIJS2_iEEEDaSH_,@function
        .size           $_ZN7cutlass13device_kernelIN5flash19enable_sm80_to_sm89INS1_16FlashAttnBwdSm80INS1_25CollectiveMainloopBwdSm80ILi2ELi2EN4cute5tupleIJNS5_1CILi128EEES8_NS7_ILi64EEEEEENS_10bfloat16_tEfNS_4arch4Sm80ELb1ELb0ELb1ELb0ELb1ELb0ELb0ELb0ELi2ELi4ELi4ELi4ELb0EEENS1_21CollectiveEpilogueBwdISA_SB_SD_Li256ELb0ELb0ELi2EEENS1_25SingleTileBwdLPTSchedulerILb0ELi128ELb1EEEEEEEEEvNT_6ParamsE$_ZZN4cuteplIJNS_1CILi0EEES2_EJS2_iEEEDaRKNS_15ArithmeticTupleIJDpT_EEERKNS3_IJDpT0_EEEENKUlDpRKT_E_clIJS2_iEEEDaSH_,($_ZN7cutlass13device_kernelIN5flash19enable_sm80_to_sm89INS1_16FlashAttnBwdSm80INS1_25CollectiveMainloopBwdSm80ILi2ELi2EN4cute5tupleIJNS5_1CILi128EEES8_NS7_ILi64EEEEEENS_10bfloat16_tEfNS_4arch4Sm80ELb1ELb0ELb1ELb0ELb1ELb0ELb0ELb0ELi2ELi4ELi4ELi4ELb0EEENS1_21CollectiveEpilogueBwdISA_SB_SD_Li256ELb0ELb0ELi2EEENS1_25SingleTileBwdLPTSchedulerILb0ELi128ELb1EEEEEEEEEvNT_6ParamsE$_ZZN4cuteplIJNS_1CILi0EEES2_EJiEEEDaRKNS_15ArithmeticTupleIJDpT_EEERKNS3_IJDpT0_EEEENKUlDpRKT_E_clIJiS2_EEEDaSH_ - $_ZN7cutlass13device_kernelIN5flash19enable_sm80_to_sm89INS1_16FlashAttnBwdSm80INS1_25CollectiveMainloopBwdSm80ILi2ELi2EN4cute5tupleIJNS5_1CILi128EEES8_NS7_ILi64EEEEEENS_10bfloat16_tEfNS_4arch4Sm80ELb1ELb0ELb1ELb0ELb1ELb0ELb0ELb0ELi2ELi4ELi4ELi4ELb0EEENS1_21CollectiveEpilogueBwdISA_SB_SD_Li256ELb0ELb0ELi2EEENS1_25SingleTileBwdLPTSchedulerILb0ELi128ELb1EEEEEEEEEvNT_6ParamsE$_ZZN4cuteplIJNS_1CILi0EEES2_EJS2_iEEEDaRKNS_15ArithmeticTupleIJDpT_EEERKNS3_IJDpT0_EEEENKUlDpRKT_E_clIJS2_iEEEDaSH_)
$_ZN7cutlass13device_kernelIN5flash19enable_sm80_to_sm89INS1_16FlashAttnBwdSm80INS1_25CollectiveMainloopBwdSm80ILi2ELi2EN4cute5tupleIJNS5_1CILi128EEES8_NS7_ILi64EEEEEENS_10bfloat16_tEfNS_4arch4Sm80ELb1ELb0ELb1ELb0ELb1ELb0ELb0ELb0ELi2ELi4ELi4ELi4ELb0EEENS1_21CollectiveEpilogueBwdISA_SB_SD_Li256ELb0ELb0ELi2EEENS1_25SingleTileBwdLPTSchedulerILb0ELi128ELb1EEEEEEEEEvNT_6ParamsE$_ZZN4cuteplIJNS_1CILi0EEES2_EJS2_iEEEDaRKNS_15ArithmeticTupleIJDpT_EEERKNS3_IJDpT0_EEEENKUlDpRKT_E_clIJS2_iEEEDaSH_:
[----:B------:R-:W-:Y:S02]  /*10e30*/  IADD3 R11, R1, 0x13b8, RZ ;  /* 0x000013b8010b7810 */ /* 0x000fe40007ffe0ff */
[----:B------:R-:W-:Y:S02]  /*10e40*/  MOV R6, 0x10e70 ;  /* 0x00010e7000067802 */ /* 0x000fe40000000f00 */
[----:B------:R-:W-:Y:S02]  /*10e50*/  IADD3 R11, R11, c[0x0][0x20], RZ ;  /* 0x000008000b0b7a10 */ /* 0x000fe40007ffe0ff */
[----:B------:R-:W-:Y:S05]  /*10e60*/  CALL.REL.NOINC `($_ZN7cutlass13device_kernelIN5flash19enable_sm80_to_sm89INS1_16FlashAttnBwdSm80INS1_25CollectiveMainloopBwdSm80ILi2ELi2EN4cute5tupleIJNS5_1CILi128EEES8_NS7_ILi64EEEEEENS_10bfloat16_tEfNS_4arch4Sm80ELb1ELb0ELb1ELb0ELb1ELb0ELb0ELb0ELi2ELi4ELi4ELi4ELb0EEENS1_21CollectiveEpilogueBwdISA_SB_SD_Li256ELb0ELb0ELi2EEENS1_25SingleTileBwdLPTSchedulerILb0ELi128ELb1EEEEEEEEEvNT_6ParamsE$_ZN4cute5tupleIJNS_1CILi0EEEiEEC2ERKS2_RKi) ;  /* 0xffffafa000007944 */ /* 0x000fea0003c3ffff */
[----:B------:R1:W5:Y:S01]  /*10e70*/  LDL R2, [R1+0x13b8] ;  /* 0x0013b80001027983 */ /* 0x0003620000100800 */
[----:B------:R-:W-:-:S04]  /*10e80*/  MOV R11, 0x0 ;  /* 0x00000000000b7802 */ /* 0x000fc80000000f00 */
[----:B------:R-:W-:Y:S05]  /*10e90*/  RET.REL.NODEC R10 `(_ZN7cutlass13device_kernelIN5flash19enable_sm80_to_sm89INS1_16FlashAttnBwdSm80INS1_25CollectiveMainloopBwdSm80ILi2ELi2EN4cute5tupleIJNS5_1CILi128EEES8_NS7_ILi64EEEEEENS_10bfloat16_tEfNS_4arch4Sm80ELb1ELb0ELb1ELb0ELb1ELb0ELb0ELb0ELi2ELi4ELi4ELi4ELb0EEENS1_21CollectiveEpilogueBwdISA_SB_SD_Li256ELb0ELb0ELi2EEENS1_25SingleTileBwdLPTSchedulerILb0ELi128ELb1EEEEEEEEEvNT_6ParamsE) ;  /* 0xfffef1600a007950 */ /* 0x000fea0003c3ffff */
        .type           $_ZN7cutlass13device_kernelIN5flash19enable_sm80_to_sm89INS1_16FlashAttnBwdSm80INS1_25CollectiveMainloopBwdSm80ILi2ELi2EN4cute5tupleIJNS5_1CILi128EEES8_NS7_ILi64EEEEEENS_10bfloat16_tEfNS_4arch4Sm80ELb1ELb0ELb1ELb0ELb1ELb0ELb0ELb0ELi2ELi4ELi4ELi4ELb0EEENS1_21CollectiveEpilogueBwdISA_SB_SD_Li256ELb0ELb0ELi2EEENS1_25SingleTileBwdLPTSchedulerILb0ELi128ELb1EEEEEEEEEvNT_6ParamsE$_ZZN4cuteplIJNS_1CILi0EEES2_EJiEEEDaRKNS_15ArithmeticTupleIJDpT_EEERKNS3_IJDpT0_EEEENKUlDpRKT_E_clIJiS2_EEEDaSH_,@function
        .size           $_ZN7cutlass13device_kernelIN5flash19enable_sm80_to_sm89INS1_16FlashAttnBwdSm80INS1_25CollectiveMainloopBwdSm80ILi2ELi2EN4cute5tupleIJNS5_1CILi128EEES8_NS7_ILi64EEEEEENS_10bfloat16_tEfNS_4arch4Sm80ELb1ELb0ELb1ELb0ELb1ELb0ELb0ELb0ELi2ELi4ELi4ELi4ELb0EEENS1_21CollectiveEpilogueBwdISA_SB_SD_Li256ELb0ELb0ELi2EEENS1_25SingleTileBwdLPTSchedulerILb0ELi128ELb1EEEEEEEEEvNT_6ParamsE$_ZZN4cuteplIJNS_1CILi0EEES2_EJiEEEDaRKNS_15ArithmeticTupleIJDpT_EEERKNS3_IJDpT0_EEEENKUlDpRKT_E_clIJiS2_EEEDaSH_,($_ZN7cutlass13device_kernelIN5flash19enable_sm80_to_sm89INS1_16FlashAttnBwdSm80INS1_25CollectiveMainloopBwdSm80ILi2ELi2EN4cute5tupleIJNS5_1CILi128EEES8_NS7_ILi64EEEEEENS_10bfloat16_tEfNS_4arch4Sm80ELb1ELb0ELb1ELb0ELb1ELb0ELb0ELb0ELi2ELi4ELi4ELi4ELb0EEENS1_21CollectiveEpilogueBwdISA_SB_SD_Li256ELb0ELb0ELi2EEENS1_25SingleTileBwdLPTSchedulerILb0ELi128ELb1EEEEEEEEEvNT_6ParamsE$_ZZN4cuteplIJNS_1CILi0EEES2_EJiS2_EEEDaRKNS_15ArithmeticTupleIJDpT_EEERKNS3_IJDpT0_EEEENKUlDpRKT_E_clIJiS2_EEEDaSH_ - $_ZN7cutlass13device_kernelIN5flash19enable_sm80_to_sm89INS1_16FlashAttnBwdSm80INS1_25CollectiveMainloopBwdSm80ILi2ELi2EN4cute5tupleIJNS5_1CILi128EEES8_NS7_ILi64EEEEEENS_10bfloat16_tEfNS_4arch4Sm80ELb1ELb0ELb1ELb0ELb1ELb0ELb0ELb0ELi2ELi4ELi4ELi4ELb0EEENS1_21CollectiveEpilogueBwdISA_SB_SD_Li256ELb0ELb0ELi2EEENS1_25SingleTileBwdLPTSchedulerILb0ELi128ELb1EEEEEEEEEvNT_6ParamsE$_ZZN4cuteplIJNS_1CILi0EEES2_EJiEEEDaRKNS_15ArithmeticTupleIJDpT_EEERKNS3_IJDpT0_EEEENKUlDpRKT_E_clIJiS2_EEEDaSH_)
$_ZN7cutlass13device_kernelIN5flash19enable_sm80_to_sm89INS1_16FlashAttnBwdSm80INS1_25CollectiveMainloopBwdSm80ILi2ELi2EN4cute5tupleIJNS5_1CILi128EEES8_NS7_ILi64EEEEEENS_10bfloat16_tEfNS_4arch4Sm80ELb1ELb0ELb1ELb0ELb1ELb0ELb0ELb0ELi2ELi4ELi4ELi4ELb0EEENS1_21CollectiveEpilogueBwdISA_SB_SD_Li256ELb0ELb0ELi2EEENS1_25SingleTileBwdLPTSchedulerILb0ELi128ELb1EEEEEEEEEvNT_6ParamsE$_ZZN4cuteplIJNS_1CILi0EEES2_EJiEEEDaRKNS_15ArithmeticTupleIJDpT_EEERKNS3_IJDpT0_EEEENKUlDpRKT_E_clIJiS2_EEEDaSH_:
[----:B------:R-:W-:Y:S02]  /*10ea0*/  IADD3 R2, R1, 0x16a8, RZ ;  /* 0x000016a801027810 */ /* 0x000fe40007ffe0ff */
[----:B------:R-:W-:Y:S02]  /*10eb0*/  MOV R10, 0x10ee0 ;  /* 0x00010ee0000a7802 */ /* 0x000fe40000000f00 */
[----:B------:R-:W-:Y:S02]  /*10ec0*/  IADD3 R2, R2, c[0x0][0x20], RZ ;  /* 0x0000080002027a10 */ /* 0x000fe40007ffe0ff */
[----:B------:R-:W-:Y:S05]  /*10ed0*/  CALL.REL.NOINC `($_ZN7cutlass13device_kernelIN5flash19enable_sm80_to_sm89INS1_16FlashAttnBwdSm80INS1_25CollectiveMainloopBwdSm80ILi2ELi2EN4cute5tupleIJNS5_1CILi128EEES8_NS7_ILi64EEEEEENS_10bfloat16_tEfNS_4arch4Sm80ELb1ELb0ELb1ELb0ELb1ELb0ELb0ELb0ELi2ELi4ELi4ELi4ELb0EEENS1_21CollectiveEpilogueBwdISA_SB_SD_Li256ELb0ELb0ELi2EEENS1_25SingleTileBwdLPTSchedulerILb0ELi128ELb1EEEEEEEEEvNT_6ParamsE$_ZN4cute5tupleIJiNS_1CILi0EEEEEC2ERKiRKS2_) ;  /* 0xffffb07000007944 */ /* 0x000fea0003c3ffff */
[----:B-1----:R1:W5:Y:S01]  /*10ee0*/  LDL R3, [R1+0x16a8] ;  /* 0x0016a80001037983 */ /* 0x0023620000100800 */
[----:B------:R-:W-:-:S04]  /*10ef0*/  MOV R5, 0x0 ;  /* 0x0000000000057802 */ /* 0x000fc80000000f00 */
[----:B------:R-:W-:Y:S05]  /*10f00*/  RET.REL.NODEC R4 `(_ZN7cutlass13device_kernelIN5flash19enable_sm80_to_sm89INS1_16FlashAttnBwdSm80INS1_25CollectiveMainloopBwdSm80ILi2ELi2EN4cute5tupleIJNS5_1CILi128EEES8_NS7_ILi64EEEEEENS_10bfloat16_tEfNS_4arch4Sm80ELb1ELb0ELb1ELb0ELb1ELb0ELb0ELb0ELi2ELi4ELi4ELi4ELb0EEENS1_21CollectiveEpilogueBwdISA_SB_SD_Li256ELb0ELb0ELi2EEENS1_25SingleTileBwdLPTSchedulerILb0ELi128ELb1EEEEEEEEEvNT_6ParamsE) ;  /* 0xfffef0f004007950 */ /* 0x000fea0003c3ffff */
        .type           $_ZN7cutlass13device_kernelIN5flash19enable_sm80_to_sm89INS1_16FlashAttnBwdSm80INS1_25CollectiveMainloopBwdSm80ILi2ELi2EN4cute5tupleIJNS5_1CILi128EEES8_NS7_ILi64EEEEEENS_10bfloat16_tEfNS_4arch4Sm80ELb1ELb0ELb1ELb0ELb1ELb0ELb0ELb0ELi2ELi4ELi4ELi4ELb0EEENS1_21CollectiveEpilogueBwdISA_SB_SD_Li256ELb0ELb0ELi2EEENS1_25SingleTileBwdLPTSchedulerILb0ELi128ELb1EEEEEEEEEvNT_6ParamsE$_ZZN4cuteplIJNS_1CILi0EEES2_EJiS2_EEEDaRKNS_15ArithmeticTupleIJDpT_EEERKNS3_IJDpT0_EEEENKUlDpRKT_E_clIJiS2_EEEDaSH_,@function
        .size           $_ZN7cutlass13device_kernelIN5flash19enable_sm80_to_sm89INS1_16FlashAttnBwdSm80INS1_25CollectiveMainloopBwdSm80ILi2ELi2EN4cute5tupleIJNS5_1CILi128EEES8_NS7_ILi64EEEEEENS_10bfloat16_tEfNS_4arch4Sm80ELb1ELb0ELb1ELb0ELb1ELb0ELb0ELb0ELi2ELi4ELi4ELi4ELb0EEENS1_21CollectiveEpilogueBwdISA_SB_SD_Li256ELb0ELb0ELi2EEENS1_25SingleTileBwdLPTSchedulerILb0ELi128ELb1EEEEEEEEEvNT_6ParamsE$_ZZN4cuteplIJNS_1CILi0EEES2_EJiS2_EEEDaRKNS_15ArithmeticTupleIJDpT_EEERKNS3_IJDpT0_EEEENKUlDpRKT_E_clIJiS2_EEEDaSH_,($_ZN7cutlass13device_kernelIN5flash19enable_sm80_to_sm89INS1_16FlashAttnBwdSm80INS1_25CollectiveMainloopBwdSm80ILi2ELi2EN4cute5tupleIJNS5_1CILi128EEES8_NS7_ILi64EEEEEENS_10bfloat16_tEfNS_4arch4Sm80ELb1ELb0ELb1ELb0ELb1ELb0ELb0ELb0ELi2ELi4ELi4ELi4ELb0EEENS1_21CollectiveEpilogueBwdISA_SB_SD_Li256ELb0ELb0ELi2EEENS1_25SingleTileBwdLPTSchedulerILb0ELi128ELb1EEEEEEEEEvNT_6ParamsE$_ZZN4cuteplIJNS_1CILi0EEES2_EJiiEEEDaRKNS_15ArithmeticTupleIJDpT_EEERKNS3_IJDpT0_EEEENKUlDpRKT_E_clIJiiEEEDaSH_ - $_ZN7cutlass13device_kernelIN5flash19enable_sm80_to_sm89INS1_16FlashAttnBwdSm80INS1_25CollectiveMainloopBwdSm80ILi2ELi2EN4cute5tupleIJNS5_1CILi128EEES8_NS7_ILi64EEEEEENS_10bfloat16_tEfNS_4arch4Sm80ELb1ELb0ELb1ELb0ELb1ELb0ELb0ELb0ELi2ELi4ELi4ELi4ELb0EEENS1_21CollectiveEpilogueBwdISA_SB_SD_Li256ELb0ELb0ELi2EEENS1_25SingleTileBwdLPTSchedulerILb0ELi128ELb1EEEEEEEEEvNT_6ParamsE$_ZZN4cuteplIJNS_1CILi0EEES2_EJiS2_EEEDaRKNS_15ArithmeticTupleIJDpT_EEERKNS3_IJDpT0_EEEENKUlDpRKT_E_clIJiS2_EEEDaSH_)
$_ZN7cutlass13device_kernelIN5flash19enable_sm80_to_sm89INS1_16FlashAttnBwdSm80INS1_25CollectiveMainloopBwdSm80ILi2ELi2EN4cute5tupleIJNS5_1CILi128EEES8_NS7_ILi64EEEEEENS_10bfloat16_tEfNS_4arch4Sm80ELb1ELb0ELb1ELb0ELb1ELb0ELb0ELb0ELi2ELi4ELi4ELi4ELb0EEENS1_21CollectiveEpilogueBwdISA_SB_SD_Li256ELb0ELb0ELi2EEENS1_25SingleTileBwdLPTSchedulerILb0ELi128ELb1EEEEEEEEEvNT_6ParamsE$_ZZN4cuteplIJNS_1CILi0EEES2_EJiS2_EEEDaRKNS_15ArithmeticTupleIJDpT_EEERKNS3_IJDpT0_EEEENKUlDpRKT_E_clIJiS2_EEEDaSH_:
[----:B------:R-:W-:Y:S02]  /*10f10*/  IADD3 R2, R1, 0x16a8, RZ ;  /* 0x000016a801027810 */ /* 0x000fe40007ffe0ff */
[----:B------:R-:W-:Y:S02]  /*10f20*/  MOV R10, 0x10f50 ;  /* 0x00010f50000a7802 */ /* 0x000fe40000000f00 */
[----:B------:R-:W-:Y:S02]  /*10f30*/  IADD3 R2, R2, c[0x0][0x20], RZ ;  /* 0x0000080002027a10 */ /* 0x000fe40007ffe0ff */
[----:B------:R-:W-:Y:S05]  /*10f40*/  CALL.REL.NOINC `($_ZN7cutlass13device_kernelIN5flash19enable_sm80_to_sm89INS1_16FlashAttnBwdSm80INS1_25CollectiveMainloopBwdSm80ILi2ELi2EN4cute5tupleIJNS5_1CILi128EEES8_NS7_ILi64EEEEEENS_10bfloat16_tEfNS_4arch4Sm80ELb1ELb0ELb1ELb0ELb1ELb0ELb0ELb0ELi2ELi4ELi4ELi4ELb0EEENS1_21CollectiveEpilogueBwdISA_SB_SD_Li256ELb0ELb0ELi2EEENS1_25SingleTileBwdLPTSchedulerILb0ELi128ELb1EEEEEEEEEvNT_6ParamsE$_ZN4cute5tupleIJiNS_1CILi0EEEEEC2ERKiRKS2_) ;  /* 0xffffb00000007944 */ /* 0x000fea0003c3ffff */
[----:B------:R2:W5:Y:S01]  /*10f50*/  LDL R31, [R1+0x16a8] ;  /* 0x0016a800011f7983 */ /* 0x0005620000100800 */
[----:B------:R-:W-:-:S04]  /*10f60*/  MOV R5, 0x0 ;  /* 0x0000000000057802 */ /* 0x000fc80000000f00 */
[----:B------:R-:W-:Y:S05]  /*10f70*/  RET.REL.NODEC R4 `(_ZN7cutlass13device_kernelIN5flash19enable_sm80_to_sm89INS1_16FlashAttnBwdSm80INS1_25CollectiveMainloopBwdSm80ILi2ELi2EN4cute5tupleIJNS5_1CILi128EEES8_NS7_ILi64EEEEEENS_10bfloat16_tEfNS_4arch4Sm80ELb1ELb0ELb1ELb0ELb1ELb0ELb0ELb0ELi2ELi4ELi4ELi4ELb0EEENS1_21CollectiveEpilogueBwdISA_SB_SD_Li256ELb0ELb0ELi2EEENS1_25SingleTileBwdLPTSchedulerILb0ELi128ELb1EEEEEEEEEvNT_6ParamsE) ;  /* 0xfffef08004007950 */ /* 0x000fea0003c3ffff */
        .type           $_ZN7cutlass13device_kernelIN5flash19enable_sm80_to_sm89INS1_16FlashAttnBwdSm80INS1_25CollectiveMainloopBwdSm80ILi2ELi2EN4cute5tupleIJNS5_1CILi128EEES8_NS7_ILi64EEEEEENS_10bfloat16_tEfNS_4arch4Sm80ELb1ELb0ELb1ELb0ELb1ELb0ELb0ELb0ELi2ELi4ELi4ELi4ELb0EEENS1_21CollectiveEpilogueBwdISA_SB_SD_Li256ELb0ELb0ELi2EEENS1_25SingleTileBwdLPTSchedulerILb0ELi128ELb1EEEEEEEEEvNT_6ParamsE$_ZZN4cuteplIJNS_1CILi0EEES2_EJiiEEEDaRKNS_15ArithmeticTupleIJDpT_EEERKNS3_IJDpT0_EEEENKUlDpRKT_E_clIJiiEEEDaSH_,@function
        .size           $_ZN7cutlass13device_kernelIN5flash19enable_sm80_to_sm89INS1_16FlashAttnBwdSm80INS1_25CollectiveMainloopBwdSm80ILi2ELi2EN4cute5tupleIJNS5_1CILi128EEES8_NS7_ILi64EEEEEENS_10bfloat16_tEfNS_4arch4Sm80ELb1ELb0ELb1ELb0ELb1ELb0ELb0ELb0ELi2ELi4ELi4ELi4ELb0EEENS1_21CollectiveEpilogueBwdISA_SB_SD_Li256ELb0ELb0ELi2EEENS1_25SingleTileBwdLPTSchedulerILb0ELi128ELb1EEEEEEEEEvNT_6ParamsE$_ZZN4cuteplIJNS_1CILi0EEES2_EJiiEEEDaRKNS_15ArithmeticTupleIJDpT_EEERKNS3_IJDpT0_EEEENKUlDpRKT_E_clIJiiEEEDaSH_,($_ZN7cutlass13device_kernelIN5flash19enable_sm80_to_sm89INS1_16FlashAttnBwdSm80INS1_25CollectiveMainloopBwdSm80ILi2ELi2EN4cute5tupleIJNS5_1CILi128EEES8_NS7_ILi64EEEEEENS_10bfloat16_tEfNS_4arch4Sm80ELb1ELb0ELb1ELb0ELb1ELb0ELb0ELb0ELi2ELi4ELi4ELi4ELb0EEENS1_21CollectiveEpilogueBwdISA_SB_SD_Li256ELb0ELb0ELi2EEENS1_25SingleTileBwdLPTSchedulerILb0ELi128ELb1EEEEEEEEEvNT_6ParamsE$_ZZN4cuteplIJNS_1CILi0EEEiEJS2_iEEEDaRKNS_15ArithmeticTupleIJDpT_EEERKNS3_IJDpT0_EEEENKUlDpRKT_E_clIJS2_iEEEDaSH_ - $_ZN7cutlass13device_kernelIN5flash19enable_sm80_to_sm89INS1_16FlashAttnBwdSm80INS1_25CollectiveMainloopBwdSm80ILi2ELi2EN4cute5tupleIJNS5_1CILi128EEES8_NS7_ILi64EEEEEENS_10bfloat16_tEfNS_4arch4Sm80ELb1ELb0ELb1ELb0ELb1ELb0ELb0ELb0ELi2ELi4ELi4ELi4ELb0EEENS1_21CollectiveEpilogueBwdISA_SB_SD_Li256ELb0ELb0ELi2EEENS1_25SingleTileBwdLPTSchedulerILb0ELi128ELb1EEEEEEEEEvNT_6ParamsE$_ZZN4cuteplIJNS_1CILi0EEES2_EJiiEEEDaRKNS_15ArithmeticTupleIJDpT_EEERKNS3_IJDpT0_EEEENKUlDpRKT_E_clIJiiEEEDaSH_)
$_ZN7cutlass13device_kernelIN5flash19enable_sm80_to_sm89INS1_16FlashAttnBwdSm80INS1_25CollectiveMainloopBwdSm80ILi2ELi2EN4cute5tupleIJNS5_1CILi128EEES8_NS7_ILi64EEEEEENS_10bfloat16_tEfNS_4arch4Sm80ELb1ELb0ELb1ELb0ELb1ELb0ELb0ELb0ELi2ELi4ELi4ELi4ELb0EEENS1_21CollectiveEpilogueBwdISA_SB_SD_Li256ELb0ELb0ELi2EEENS1_25SingleTileBwdLPTSchedulerILb0ELi128ELb1EEEEEEEEEvNT_6ParamsE$_ZZN4cuteplIJNS_1CILi0EEES2_EJiiEEEDaRKNS_15ArithmeticTupleIJDpT_EEERKNS3_IJDpT0_EEEENKUlDpRKT_E_clIJiiEEEDaSH_:
        /* <DEDUP_REMOVED lines=8> */
        .type           $_ZN7cutlass13device_kernelIN5flash19enable_sm80_to_sm89INS1_16FlashAttnBwdSm80INS1_25CollectiveMainloopBwdSm80ILi2ELi2EN4cute5tupleIJNS5_1CILi128EEES8_NS7_ILi64EEEEEENS_10bfloat16_tEfNS_4arch4Sm80ELb1ELb0ELb1ELb0ELb1ELb0ELb0ELb0ELi2ELi4ELi4ELi4ELb0EEENS1_21CollectiveEpilogueBwdISA_SB_SD_Li256ELb0ELb0ELi2EEENS1_25SingleTileBwdLPTSchedulerILb0ELi128ELb1EEEEEEEEEvNT_6ParamsE$_ZZN4cuteplIJNS_1CILi0EEEiEJS2_iEEEDaRKNS_15ArithmeticTupleIJDpT_EEERKNS3_IJDpT0_EEEENKUlDpRKT_E_clIJS2_iEEEDaSH_,@function
        .size           $_ZN7cutlass13device_kernelIN5flash19enable_sm80_to_sm89INS1_16FlashAttnBwdSm80INS1_25CollectiveMainloopBwdSm80ILi2ELi2EN4cute5tupleIJNS5_1CILi128EEES8_NS7_ILi64EEEEEENS_10bfloat16_tEfNS_4arch4Sm80ELb1ELb0ELb1ELb0ELb1ELb0ELb0ELb0ELi2ELi4ELi4ELi4ELb0EEENS1_21CollectiveEpilogueBwdISA_SB_SD_Li256ELb0ELb0ELi2EEENS1_25SingleTileBwdLPTSchedulerILb0ELi128ELb1EEEEEEEEEvNT_6ParamsE$_ZZN4cuteplIJNS_1CILi0EEEiEJS2_iEEEDaRKNS_15ArithmeticTupleIJDpT_EEERKNS3_IJDpT0_EEEENKUlDpRKT_E_clIJS2_iEEEDaSH_,($_ZN7cutlass13device_kernelIN5flash19enable_sm80_to_sm89INS1_16FlashAttnBwdSm80INS1_25CollectiveMainloopBwdSm80ILi2ELi2EN4cute5tupleIJNS5_1CILi128EEES8_NS7_ILi64EEEEEENS_10bfloat16_tEfNS_4arch4Sm80ELb1ELb0ELb1ELb0ELb1ELb0ELb0ELb0ELi2ELi4ELi4ELi4ELb0EEENS1_21CollectiveEpilogueBwdISA_SB_SD_Li256ELb0ELb0ELi2EEENS1_25SingleTileBwdLPTSchedulerILb0ELi128ELb1EEEEEEEEEvNT_6ParamsE$_ZZN4cuteplIJNS_1CILi0EEEiEJiEEEDaRKNS_15ArithmeticTupleIJDpT_EEERKNS3_IJDpT0_EEEENKUlDpRKT_E_clIJiiEEEDaSH_ - $_ZN7cutlass13device_kernelIN5flash19enable_sm80_to_sm89INS1_16FlashAttnBwdSm80INS1_25CollectiveMainloopBwdSm80ILi2ELi2EN4cute5tupleIJNS5_1CILi128EEES8_NS7_ILi64EEEEEENS_10bfloat16_tEfNS_4arch4Sm80ELb1ELb0ELb1ELb0ELb1ELb0ELb0ELb0ELi2ELi4ELi4ELi4ELb0EEENS1_21CollectiveEpilogueBwdISA_SB_SD_Li256ELb0ELb0ELi2EEENS1_25SingleTileBwdLPTSchedulerILb0ELi128ELb1EEEEEEEEEvNT_6ParamsE$_ZZN4cuteplIJNS_1CILi0EEEiEJS2_iEEEDaRKNS_15ArithmeticTupleIJDpT_EEERKNS3_IJDpT0_EEEENKUlDpRKT_E_clIJS2_iEEEDaSH_)
$_ZN7cutlass13device_kernelIN5flash19enable_sm80_to_sm89INS1_16FlashAttnBwdSm80INS1_25CollectiveMainloopBwdSm80ILi2ELi2EN4cute5tupleIJNS5_1CILi128EEES8_NS7_ILi64EEEEEENS_10bfloat16_tEfNS_4arch4Sm80ELb1ELb0ELb1ELb0ELb1ELb0ELb0ELb0ELi2ELi4ELi4ELi4ELb0EEENS1_21CollectiveEpilogueBwdISA_SB_SD_Li256ELb0ELb0ELi2EEENS1_25SingleTileBwdLPTSchedulerILb0ELi128ELb1EEEEEEEEEvNT_6ParamsE$_ZZN4cuteplIJNS_1CILi0EEEiEJS2_iEEEDaRKNS_15ArithmeticTupleIJDpT_EEERKNS3_IJDpT0_EEEENKUlDpRKT_E_clIJS2_iEEEDaSH_:
[----:B------:R-:W-:Y:S02]  /*11000*/  IADD3 R11, R1, 0x13b8, RZ ;  /* 0x000013b8010b7810 */ /* 0x000fe40007ffe0ff */
[----:B------:R-:W-:Y:S02]  /*11010*/  MOV R6, 0x11040 ;  /* 0x0001104000067802 */ /* 0x000fe40000000f00 */
[----:B------:R-:W-:Y:S02]  /*11020*/  IADD3 R11, R11, c[0x0][0x20], RZ ;  /* 0x000008000b0b7a10 */ /* 0x000fe40007ffe0ff */
[----:B------:R-:W-:Y:S05]  /*11030*/  CALL.REL.NOINC `($_ZN7cutlass13device_kernelIN5flash19enable_sm80_to_sm89INS1_16FlashAttnBwdSm80INS1_25CollectiveMainloopBwdSm80ILi2ELi2EN4cute5tupleIJNS5_1CILi128EEES8_NS7_ILi64EEEEEENS_10bfloat16_tEfNS_4arch4Sm80ELb1ELb0ELb1ELb0ELb1ELb0ELb0ELb0ELi2ELi4ELi4ELi4ELb0EEENS1_21CollectiveEpilogueBwdISA_SB_SD_Li256ELb0ELb0ELi2EEENS1_25SingleTileBwdLPTSchedulerILb0ELi128ELb1EEEEEEEEEvNT_6ParamsE$_ZN4cute5tupleIJNS_1CILi0EEEiEEC2ERKS2_RKi) ;  /* 0xffffadd000007944 */ /* 0x000fea0003c3ffff */
[----:B------:R1:W5:Y:S01]  /*11040*/  LDL R3, [R1+0x13b8] ;  /* 0x0013b80001037983 */ /* 0x0003620000100800 */
[----:B------:R-:W-:-:S04]  /*11050*/  MOV R11, 0x0 ;  /* 0x00000000000b7802 */ /* 0x000fc80000000f00 */
[----:B------:R-:W-:Y:S05]  /*11060*/  RET.REL.NODEC R10 `(_ZN7cutlass13device_kernelIN5flash19enable_sm80_to_sm89INS1_16FlashAttnBwdSm80INS1_25CollectiveMainloopBwdSm80ILi2ELi2EN4cute5tupleIJNS5_1CILi128EEES8_NS7_ILi64EEEEEENS_10bfloat16_tEfNS_4arch4Sm80ELb1ELb0ELb1ELb0ELb1ELb0ELb0ELb0ELi2ELi4ELi4ELi4ELb0EEENS1_21CollectiveEpilogueBwdISA_SB_SD_Li256ELb0ELb0ELi2EEENS1_25SingleTileBwdLPTSchedulerILb0ELi128ELb1EEEEEEEEEvNT_6ParamsE) ;  /* 0xfffeef900a007950 */ /* 0x000fea0003c3ffff */
        .type           $_ZN7cutlass13device_kernelIN5flash19enable_sm80_to_sm89INS1_16FlashAttnBwdSm80INS1_25CollectiveMainloopBwdSm80ILi2ELi2EN4cute5tupleIJNS5_1CILi128EEES8_NS7_ILi64EEEEEENS_10bfloat16_tEfNS_4arch4Sm80ELb1ELb0ELb1ELb0ELb1ELb0ELb0ELb0ELi2ELi4ELi4ELi4ELb0EEENS1_21CollectiveEpilogueBwdISA_SB_SD_Li256ELb0ELb0ELi2EEENS1_25SingleTileBwdLPTSchedulerILb0ELi128ELb1EEEEEEEEEvNT_6ParamsE$_ZZN4cuteplIJNS_1CILi0EEEiEJiEEEDaRKNS_15ArithmeticTupleIJDpT_EEERKNS3_IJDpT0_EEEENKUlDpRKT_E_clIJiiEEEDaSH_,@function
        .size           $_ZN7cutlass13device_kernelIN5flash19enable_sm80_to_sm89INS1_16FlashAttnBwdSm80INS1_25CollectiveMainloopBwdSm80ILi2ELi2EN4cute5tupleIJNS5_1CILi128EEES8_NS7_ILi64EEEEEENS_10bfloat16_tEfNS_4arch4Sm80ELb1ELb0ELb1ELb0ELb1ELb0ELb0ELb0ELi2ELi4ELi4ELi4ELb0EEENS1_21CollectiveEpilogueBwdISA_SB_SD_Li256ELb0ELb0ELi2EEENS1_25SingleTileBwdLPTSchedulerILb0ELi128ELb1EEEEEEEEEvNT_6ParamsE$_ZZN4cuteplIJNS_1CILi0EEEiEJiEEEDaRKNS_15ArithmeticTupleIJDpT_EEERKNS3_IJDpT0_EEEENKUlDpRKT_E_clIJiiEEEDaSH_,($_ZN7cutlass13device_kernelIN5flash19enable_sm80_to_sm89INS1_16FlashAttnBwdSm80INS1_25CollectiveMainloopBwdSm80ILi2ELi2EN4cute5tupleIJNS5_1CILi128EEES8_NS7_ILi64EEEEEENS_10bfloat16_tEfNS_4arch4Sm80ELb1ELb0ELb1ELb0ELb1ELb0ELb0ELb0ELi2ELi4ELi4ELi4ELb0EEENS1_21CollectiveEpilogueBwdISA_SB_SD_Li256ELb0ELb0ELi2EEENS1_25SingleTileBwdLPTSchedulerILb0ELi128ELb1EEEEEEEEEvNT_6ParamsE$_ZZN4cuteplIJiEJNS_1CILi0EEEEEEDaRKNS_15ArithmeticTupleIJDpT_EEERKNS3_IJDpT0_EEEENKUlDpRKT_E_clIJiEEEDaSH_ - $_ZN7cutlass13device_kernelIN5flash19enable_sm80_to_sm89INS1_16FlashAttnBwdSm80INS1_25CollectiveMainloopBwdSm80ILi2ELi2EN4cute5tupleIJNS5_1CILi128EEES8_NS7_ILi64EEEEEENS_10bfloat16_tEfNS_4arch4Sm80ELb1ELb0ELb1ELb0ELb1ELb0ELb0ELb0ELi2ELi4ELi4ELi4ELb0EEENS1_21CollectiveEpilogueBwdISA_SB_SD_Li256ELb0ELb0ELi2EEENS1_25SingleTileBwdLPTSchedulerILb0ELi128ELb1EEEEEEEEEvNT_6ParamsE$_ZZN4cuteplIJNS_1CILi0EEEiEJiEEEDaRKNS_15ArithmeticTupleIJDpT_EEERKNS3_IJDpT0_EEEENKUlDpRKT_E_clIJiiEEEDaSH_)
$_ZN7cutlass13device_kernelIN5flash19enable_sm80_to_sm89INS1_16FlashAttnBwdSm80INS1_25CollectiveMainloopBwdSm80ILi2ELi2EN4cute5tupleIJNS5_1CILi128EEES8_NS7_ILi64EEEEEENS_10bfloat16_tEfNS_4arch4Sm80ELb1ELb0ELb1ELb0ELb1ELb0ELb0ELb0ELi2ELi4ELi4ELi4ELb0EEENS1_21CollectiveEpilogueBwdISA_SB_SD_Li256ELb0ELb0ELi2EEENS1_25SingleTileBwdLPTSchedulerILb0ELi128ELb1EEEEEEEEEvNT_6ParamsE$_ZZN4cuteplIJNS_1CILi0EEEiEJiEEEDaRKNS_15ArithmeticTupleIJDpT_EEERKNS3_IJDpT0_EEEENKUlDpRKT_E_clIJiiEEEDaSH_:
[----:B------:R-:W-:Y:S01]  /*11070*/  IADD3 R3, R1, 0x13b8, RZ ;  /* 0x000013b801037810 */ /* 0x000fe20007ffe0ff */
[----:B------:R-:W-:Y:S01]  /*11080*/  IMAD.MOV.U32 R2, RZ, RZ, R81 ;  /* 0x000000ffff027224 */ /* 0x000fe200078e0051 */
[----:B------:R-:W-:Y:S02]  /*11090*/  MOV R6, 0x110c0 ;  /* 0x000110c000067802 */ /* 0x000fe40000000f00 */
[----:B------:R-:W-:Y:S02]  /*110a0*/  IADD3 R3, R3, c[0x0][0x20], RZ ;  /* 0x0000080003037a10 */ /* 0x000fe40007ffe0ff */
[----:B------:R-:W-:Y:S05]  /*110b0*/  CALL.REL.NOINC `($_ZN7cutlass13device_kernelIN5flash19enable_sm80_to_sm89INS1_16FlashAttnBwdSm80INS1_25CollectiveMainloopBwdSm80ILi2ELi2EN4cute5tupleIJNS5_1CILi128EEES8_NS7_ILi64EEEEEENS_10bfloat16_tEfNS_4arch4Sm80ELb1ELb0ELb1ELb0ELb1ELb0ELb0ELb0ELi2ELi4ELi4ELi4ELb0EEENS1_21CollectiveEpilogueBwdISA_SB_SD_Li256ELb0ELb0ELi2EEENS1_25SingleTileBwdLPTSchedulerILb0ELi128ELb1EEEEEEEEEvNT_6ParamsE$_ZN4cute5tupleIJiiEEC2ERKiS3_) ;  /* 0xffffaed000007944 */ /* 0x000fea0003c3ffff */
[----:B------:R1:W5:Y:S01]  /*110c0*/  LDL.64 R18, [R1+0x13b8] ;  /* 0x0013b80001127983 */ /* 0x0003620000100a00 */
[----:B------:R-:W-:Y:S02]  /*110d0*/  MOV R2, R4 ;  /* 0x0000000400027202 */ /* 0x000fe40000000f00 */
[----:B------:R-:W-:-:S04]  /*110e0*/  MOV R3, 0x0 ;  /* 0x0000000000037802 */ /* 0x000fc80000000f00 */
[----:B------:R-:W-:Y:S05]  /*110f0*/  RET.REL.NODEC R2 `(_ZN7cutlass13device_kernelIN5flash19enable_sm80_to_sm89INS1_16FlashAttnBwdSm80INS1_25CollectiveMainloopBwdSm80ILi2ELi2EN4cute5tupleIJNS5_1CILi128EEES8_NS7_ILi64EEEEEENS_10bfloat16_tEfNS_4arch4Sm80ELb1ELb0ELb1ELb0ELb1ELb0ELb0ELb0ELi2ELi4ELi4ELi4ELb0EEENS1_21CollectiveEpilogueBwdISA_SB_SD_Li256ELb0ELb0ELi2EEENS1_25SingleTileBwdLPTSchedulerILb0ELi128ELb1EEEEEEEEEvNT_6ParamsE) ;  /* 0xfffeef0002007950 */ /* 0x000fea0003c3ffff */
        .type           $_ZN7cutlass13device_kernelIN5flash19enable_sm80_to_sm89INS1_16FlashAttnBwdSm80INS1_25CollectiveMainloopBwdSm80ILi2ELi2EN4cute5tupleIJNS5_1CILi128EEES8_NS7_ILi64EEEEEENS_10bfloat16_tEfNS_4arch4Sm80ELb1ELb0ELb1ELb0ELb1ELb0ELb0ELb0ELi2ELi4ELi4ELi4ELb0EEENS1_21CollectiveEpilogueBwdISA_SB_SD_Li256ELb0ELb0ELi2EEENS1_25SingleTileBwdLPTSchedulerILb0ELi128ELb1EEEEEEEEEvNT_6ParamsE$_ZZN4cuteplIJiEJNS_1CILi0EEEEEEDaRKNS_15ArithmeticTupleIJDpT_EEERKNS3_IJDpT0_EEEENKUlDpRKT_E_clIJiEEEDaSH_,@function
        .size           $_ZN7cutlass13device_kernelIN5flash19enable_sm80_to_sm89INS1_16FlashAttnBwdSm80INS1_25CollectiveMainloopBwdSm80ILi2ELi2EN4cute5tupleIJNS5_1CILi128EEES8_NS7_ILi64EEEEEENS_10bfloat16_tEfNS_4arch4Sm80ELb1ELb0ELb1ELb0ELb1ELb0ELb0ELb0ELi2ELi4ELi4ELi4ELb0EEENS1_21CollectiveEpilogueBwdISA_SB_SD_Li256ELb0ELb0ELi2EEENS1_25SingleTileBwdLPTSchedulerILb0ELi128ELb1EEEEEEEEEvNT_6ParamsE$_ZZN4cuteplIJiEJNS_1CILi0EEEEEEDaRKNS_15ArithmeticTupleIJDpT_EEERKNS3_IJDpT0_EEEENKUlDpRKT_E_clIJiEEEDaSH_,($_ZN7cutlass13device_kernelIN5flash19enable_sm80_to_sm89INS1_16FlashAttnBwdSm80INS1_25CollectiveMainloopBwdSm80ILi2ELi2EN4cute5tupleIJNS5_1CILi128EEES8_NS7_ILi64EEEEEENS_10bfloat16_tEfNS_4arch4Sm80ELb1ELb0ELb1ELb0ELb1ELb0ELb0ELb0ELi2ELi4ELi4ELi4ELb0EEENS1_21CollectiveEpilogueBwdISA_SB_SD_Li256ELb0ELb0ELi2EEENS1_25SingleTileBwdLPTSchedulerILb0ELi128ELb1EEEEEEEEEvNT_6ParamsE$_ZZN4cuteplIJiEJNS_1CILi0EEES2_EEEDaRKNS_15ArithmeticTupleIJDpT_EEERKNS3_IJDpT0_EEEENKUlDpRKT_E_clIJiS2_EEEDaSH_ - $_ZN7cutlass13device_kernelIN5flash19enable_sm80_to_sm89INS1_16FlashAttnBwdSm80INS1_25CollectiveMainloopBwdSm80ILi2ELi2EN4cute5tupleIJNS5_1CILi128EEES8_NS7_ILi64EEEEEENS_10bfloat16_tEfNS_4arch4Sm80ELb1ELb0ELb1ELb0ELb1ELb0ELb0ELb0ELi2ELi4ELi4ELi4ELb0EEENS1_21CollectiveEpilogueBwdISA_SB_SD_Li256ELb0ELb0ELi2EEENS1_25SingleTileBwdLPTSchedulerILb0ELi128ELb1EEEEEEEEEvNT_6ParamsE$_ZZN4cuteplIJiEJNS_1CILi0EEEEEEDaRKNS_15ArithmeticTupleIJDpT_EEERKNS3_IJDpT0_EEEENKUlDpRKT_E_clIJiEEEDaSH_)
$_ZN7cutlass13device_kernelIN5flash19enable_sm80_to_sm89INS1_16FlashAttnBwdSm80INS1_25CollectiveMainloopBwdSm80ILi2ELi2EN4cute5tupleIJNS5_1CILi128EEES8_NS7_ILi64EEEEEENS_10bfloat16_tEfNS_4arch4Sm80ELb1ELb0ELb1ELb0ELb1ELb0ELb0ELb0ELi2ELi4ELi4ELi4ELb0EEENS1_21CollectiveEpilogueBwdISA_SB_SD_Li256ELb0ELb0ELi2EEENS1_25SingleTileBwdLPTSchedulerILb0ELi128ELb1EEEEEEEEEvNT_6ParamsE$_ZZN4cuteplIJiEJNS_1CILi0EEEEEEDaRKNS_15ArithmeticTupleIJDpT_EEERKNS3_IJDpT0_EEEENKUlDpRKT_E_clIJiEEEDaSH_:
[----:B------:R-:W-:Y:S02]  /*11100*/  IADD3 R2, R1, 0x16a8, RZ ;  /* 0x000016a801027810 */ /* 0x000fe40007ffe0ff */
[----:B------:R-:W-:Y:S02]  /*11110*/  MOV R10, 0x11140 ;  /* 0x00011140000a7802 */ /* 0x000fe40000000f00 */
[----:B------:R-:W-:Y:S02]  /*11120*/  IADD3 R2, R2, c[0x0][0x20], RZ ;  /* 0x0000080002027a10 */ /* 0x000fe40007ffe0ff */
[----:B------:R-:W-:Y:S05]  /*11130*/  CALL.REL.NOINC `($_ZN7cutlass13device_kernelIN5flash19enable_sm80_to_sm89INS1_16FlashAttnBwdSm80INS1_25CollectiveMainloopBwdSm80ILi2ELi2EN4cute5tupleIJNS5_1CILi128EEES8_NS7_ILi64EEEEEENS_10bfloat16_tEfNS_4arch4Sm80ELb1ELb0ELb1ELb0ELb1ELb0ELb0ELb0ELi2ELi4ELi4ELi4ELb0EEENS1_21CollectiveEpilogueBwdISA_SB_SD_Li256ELb0ELb0ELi2EEENS1_25SingleTileBwdLPTSchedulerILb0ELi128ELb1EEEEEEEEEvNT_6ParamsE$_ZN4cute5tupleIJiEEC2ERKi) ;  /* 0xffffadc000007944 */ /* 0x000fea0003c3ffff */
[----:B------:R1:W5:Y:S01]  /*11140*/  LDL R2, [R1+0x16a8] ;  /* 0x0016a80001027983 */ /* 0x0003620000100800 */
[----:B------:R-:W-:-:S04]  /*11150*/  MOV R17, 0x0 ;  /* 0x0000000000117802 */ /* 0x000fc80000000f00 */
[----:B------:R-:W-:Y:S05]  /*11160*/  RET.REL.NODEC R16 `(_ZN7cutlass13device_kernelIN5flash19enable_sm80_to_sm89INS1_16FlashAttnBwdSm80INS1_25CollectiveMainloopBwdSm80ILi2ELi2EN4cute5tupleIJNS5_1CILi128EEES8_NS7_ILi64EEEEEENS_10bfloat16_tEfNS_4arch4Sm80ELb1ELb0ELb1ELb0ELb1ELb0ELb0ELb0ELi2ELi4ELi4ELi4ELb0EEENS1_21CollectiveEpilogueBwdISA_SB_SD_Li256ELb0ELb0ELi2EEENS1_25SingleTileBwdLPTSchedulerILb0ELi128ELb1EEEEEEEEEvNT_6ParamsE) ;  /* 0xfffeee9010007950 */ /* 0x000fea0003c3ffff */
        .type           $_ZN7cutlass13device_kernelIN5flash19enable_sm80_to_sm89INS1_16FlashAttnBwdSm80INS1_25CollectiveMainloopBwdSm80ILi2ELi2EN4cute5tupleIJNS5_1CILi128EEES8_NS7_ILi64EEEEEENS_10bfloat16_tEfNS_4arch4Sm80ELb1ELb0ELb1ELb0ELb1ELb0ELb0ELb0ELi2ELi4ELi4ELi4ELb0EEENS1_21CollectiveEpilogueBwdISA_SB_SD_Li256ELb0ELb0ELi2EEENS1_25SingleTileBwdLPTSchedulerILb0ELi128ELb1EEEEEEEEEvNT_6ParamsE$_ZZN4cuteplIJiEJNS_1CILi0EEES2_EEEDaRKNS_15ArithmeticTupleIJDpT_EEERKNS3_IJDpT0_EEEENKUlDpRKT_E_clIJiS2_EEEDaSH_,@function
        .size           $_ZN7cutlass13device_kernelIN5flash19enable_sm80_to_sm89INS1_16FlashAttnBwdSm80INS1_25CollectiveMainloopBwdSm80ILi2ELi2EN4cute5tupleIJNS5_1CILi128EEES8_NS7_ILi64EEEEEENS_10bfloat16_tEfNS_4arch4Sm80ELb1ELb0ELb1ELb0ELb1ELb0ELb0ELb0ELi2ELi4ELi4ELi4ELb0EEENS1_21CollectiveEpilogueBwdISA_SB_SD_Li256ELb0ELb0ELi2EEENS1_25SingleTileBwdLPTSchedulerILb0ELi128ELb1EEEEEEEEEvNT_6ParamsE$_ZZN4cuteplIJiEJNS_1CILi0EEES2_EEEDaRKNS_15ArithmeticTupleIJDpT_EEERKNS3_IJDpT0_EEEENKUlDpRKT_E_clIJiS2_EEEDaSH_,($_ZN7cutlass13device_kernelIN5flash19enable_sm80_to_sm89INS1_16FlashAttnBwdSm80INS1_25CollectiveMainloopBwdSm80ILi2ELi2EN4cute5tupleIJNS5_1CILi128EEES8_NS7_ILi64EEEEEENS_10bfloat16_tEfNS_4arch4Sm80ELb1ELb0ELb1ELb0ELb1ELb0ELb0ELb0ELi2ELi4ELi4ELi4ELb0EEENS1_21CollectiveEpilogueBwdISA_SB_SD_Li256ELb0ELb0ELi2EEENS1_25SingleTileBwdLPTSchedulerILb0ELi128ELb1EEEEEEEEEvNT_6ParamsE$_ZZN4cuteplIJiEJNS_1CILi0EEEiEEEDaRKNS_15ArithmeticTupleIJDpT_EEERKNS3_IJDpT0_EEEENKUlDpRKT_E_clIJiiEEEDaSH_ - $_ZN7cutlass13device_kernelIN5flash19enable_sm80_to_sm89INS1_16FlashAttnBwdSm80INS1_25CollectiveMainloopBwdSm80ILi2ELi2EN4cute5tupleIJNS5_1CILi128EEES8_NS7_ILi64EEEEEENS_10bfloat16_tEfNS_4arch4Sm80ELb1ELb0ELb1ELb0ELb1ELb0ELb0ELb0ELi2ELi4ELi4ELi4ELb0EEENS1_21CollectiveEpilogueBwdISA_SB_SD_Li256ELb0ELb0ELi2EEENS1_25SingleTileBwdLPTSchedulerILb0ELi128ELb1EEEEEEEEEvNT_6ParamsE$_ZZN4cuteplIJiEJNS_1CILi0EEES2_EEEDaRKNS_15ArithmeticTupleIJDpT_EEERKNS3_IJDpT0_EEEENKUlDpRKT_E_clIJiS2_EEEDaSH_)
$_ZN7cutlass13device_kernelIN5flash19enable_sm80_to_sm89INS1_16FlashAttnBwdSm80INS1_25CollectiveMainloopBwdSm80ILi2ELi2EN4cute5tupleIJNS5_1CILi128EEES8_NS7_ILi64EEEEEENS_10bfloat16_tEfNS_4arch4Sm80ELb1ELb0ELb1ELb0ELb1ELb0ELb0ELb0ELi2ELi4ELi4ELi4ELb0EEENS1_21CollectiveEpilogueBwdISA_SB_SD_Li256ELb0ELb0ELi2EEENS1_25SingleTileBwdLPTSchedulerILb0ELi128ELb1EEEEEEEEEvNT_6ParamsE$_ZZN4cuteplIJiEJNS_1CILi0EEES2_EEEDaRKNS_15ArithmeticTupleIJDpT_EEERKNS3_IJDpT0_EEEENKUlDpRKT_E_clIJiS2_EEEDaSH_:
[----:B------:R-:W-:Y:S02]  /*11170*/  IADD3 R2, R1, 0x13b8, RZ ;  /* 0x000013b801027810 */ /* 0x000fe40007ffe0ff */
[----:B------:R-:W-:Y:S02]  /*11180*/  MOV R10, 0x111b0 ;  /* 0x000111b0000a7802 */ /* 0x000fe40000000f00 */
[----:B------:R-:W-:Y:S02]  /*11190*/  IADD3 R2, R2, c[0x0][0x20], RZ ;  /* 0x0000080002027a10 */ /* 0x000fe40007ffe0ff */
[----:B------:R-:W-:Y:S05]  /*111a0*/  CALL.REL.NOINC `($_ZN7cutlass13device_kernelIN5flash19enable_sm80_to_sm89INS1_16FlashAttnBwdSm80INS1_25CollectiveMainloopBwdSm80ILi2ELi2EN4cute5tupleIJNS5_1CILi128EEES8_NS7_ILi64EEEEEENS_10bfloat16_tEfNS_4arch4Sm80ELb1ELb0ELb1ELb0ELb1ELb0ELb0ELb0ELi2ELi4ELi4ELi4ELb0EEENS1_21CollectiveEpilogueBwdISA_SB_SD_Li256ELb0ELb0ELi2EEENS1_25SingleTileBwdLPTSchedulerILb0ELi128ELb1EEEEEEEEEvNT_6ParamsE$_ZN4cute5tupleIJiNS_1CILi0EEEEEC2ERKiRKS2_) ;  /* 0xffffada000007944 */ /* 0x000fea0003c3ffff */
[----:B-1----:R1:W5:Y:S01]  /*111b0*/  LDL R3, [R1+0x13b8] ;  /* 0x0013b80001037983 */ /* 0x0023620000100800 */
[----:B------:R-:W-:-:S04]  /*111c0*/  MOV R51, 0x0 ;  /* 0x0000000000337802 */ /* 0x000fc80000000f00 */
[----:B------:R-:W-:Y:S05]  /*111d0*/  RET.REL.NODEC R50 `(_ZN7cutlass13device_kernelIN5flash19enable_sm80_to_sm89INS1_16FlashAttnBwdSm80INS1_25CollectiveMainloopBwdSm80ILi2ELi2EN4cute5tupleIJNS5_1CILi128EEES8_NS7_ILi64EEEEEENS_10bfloat16_tEfNS_4arch4Sm80ELb1ELb0ELb1ELb0ELb1ELb0ELb0ELb0ELi2ELi4ELi4ELi4ELb0EEENS1_21CollectiveEpilogueBwdISA_SB_SD_Li256ELb0ELb0ELi2EEENS1_25SingleTileBwdLPTSchedulerILb0ELi128ELb1EEEEEEEEEvNT_6ParamsE) ;  /* 0xfffeee2032007950 */ /* 0x000fea0003c3ffff */
        .type           $_ZN7cutlass13device_kernelIN5flash19enable_sm80_to_sm89INS1_16FlashAttnBwdSm80INS1_25CollectiveMainloopBwdSm80ILi2ELi2EN4cute5tupleIJNS5_1CILi128EEES8_NS7_ILi64EEEEEENS_10bfloat16_tEfNS_4arch4Sm80ELb1ELb0ELb1ELb0ELb1ELb0ELb0ELb0ELi2ELi4ELi4ELi4ELb0EEENS1_21CollectiveEpilogueBwdISA_SB_SD_Li256ELb0ELb0ELi2EEENS1_25SingleTileBwdLPTSchedulerILb0ELi128ELb1EEEEEEEEEvNT_6ParamsE$_ZZN4cuteplIJiEJNS_1CILi0EEEiEEEDaRKNS_15ArithmeticTupleIJDpT_EEERKNS3_IJDpT0_EEEENKUlDpRKT_E_clIJiiEEEDaSH_,@function
        .size           $_ZN7cutlass13device_kernelIN5flash19enable_sm80_to_sm89INS1_16FlashAttnBwdSm80INS1_25CollectiveMainloopBwdSm80ILi2ELi2EN4cute5tupleIJNS5_1CILi128EEES8_NS7_ILi64EEEEEENS_10bfloat16_tEfNS_4arch4Sm80ELb1ELb0ELb1ELb0ELb1ELb0ELb0ELb0ELi2ELi4ELi4ELi4ELb0EEENS1_21CollectiveEpilogueBwdISA_SB_SD_Li256ELb0ELb0ELi2EEENS1_25SingleTileBwdLPTSchedulerILb0ELi128ELb1EEEEEEEEEvNT_6ParamsE$_ZZN4cuteplIJiEJNS_1CILi0EEEiEEEDaRKNS_15ArithmeticTupleIJDpT_EEERKNS3_IJDpT0_EEEENKUlDpRKT_E_clIJiiEEEDaSH_,($_ZN7cutlass13device_kernelIN5flash19enable_sm80_to_sm89INS1_16FlashAttnBwdSm80INS1_25CollectiveMainloopBwdSm80ILi2ELi2EN4cute5tupleIJNS5_1CILi128EEES8_NS7_ILi64EEEEEENS_10bfloat16_tEfNS_4arch4Sm80ELb1ELb0ELb1ELb0ELb1ELb0ELb0ELb0ELi2ELi4ELi4ELi4ELb0EEENS1_21CollectiveEpilogueBwdISA_SB_SD_Li256ELb0ELb0ELi2EEENS1_25SingleTileBwdLPTSchedulerILb0ELi128ELb1EEEEEEEEEvNT_6ParamsE$_ZZN4cuteplIJiEJiEEEDaRKNS_15ArithmeticTupleIJDpT_EEERKNS1_IJDpT0_EEEENKUlDpRKT_E_clIJiEEEDaSF_ - $_ZN7cutlass13device_kernelIN5flash19enable_sm80_to_sm89INS1_16FlashAttnBwdSm80INS1_25CollectiveMainloopBwdSm80ILi2ELi2EN4cute5tupleIJNS5_1CILi128EEES8_NS7_ILi64EEEEEENS_10bfloat16_tEfNS_4arch4Sm80ELb1ELb0ELb1ELb0ELb1ELb0ELb0ELb0ELi2ELi4ELi4ELi4ELb0EEENS1_21CollectiveEpilogueBwdISA_SB_SD_Li256ELb0ELb0ELi2EEENS1_25SingleTileBwdLPTSchedulerILb0ELi128ELb1EEEEEEEEEvNT_6ParamsE$_ZZN4cuteplIJiEJNS_1CILi0EEEiEEEDaRKNS_15ArithmeticTupleIJDpT_EEERKNS3_IJDpT0_EEEENKUlDpRKT_E_clIJiiEEEDaSH_)
$_ZN7cutlass13device_kernelIN5flash19enable_sm80_to_sm89INS1_16FlashAttnBwdSm80INS1_25CollectiveMainloopBwdSm80ILi2ELi2EN4cute5tupleIJNS5_1CILi128EEES8_NS7_ILi64EEEEEENS_10bfloat16_tEfNS_4arch4Sm80ELb1ELb0ELb1ELb0ELb1ELb0ELb0ELb0ELi2ELi4ELi4ELi4ELb0EEENS1_21CollectiveEpilogueBwdISA_SB_SD_Li256ELb0ELb0ELi2EEENS1_25SingleTileBwdLPTSchedulerILb0ELi128ELb1EEEEEEEEEvNT_6ParamsE$_ZZN4cuteplIJiEJNS_1CILi0EEEiEEEDaRKNS_15ArithmeticTupleIJDpT_EEERKNS3_IJDpT0_EEEENKUlDpRKT_E_clIJiiEEEDaSH_:
        /* <DEDUP_REMOVED lines=8> */
        .type           $_ZN7cutlass13device_kernelIN5flash19enable_sm80_to_sm89INS1_16FlashAttnBwdSm80INS1_25CollectiveMainloopBwdSm80ILi2ELi2EN4cute5tupleIJNS5_1CILi128EEES8_NS7_ILi64EEEEEENS_10bfloat16_tEfNS_4arch4Sm80ELb1ELb0ELb1ELb0ELb1ELb0ELb0ELb0ELi2ELi4ELi4ELi4ELb0EEENS1_21CollectiveEpilogueBwdISA_SB_SD_Li256ELb0ELb0ELi2EEENS1_25SingleTileBwdLPTSchedulerILb0ELi128ELb1EEEEEEEEEvNT_6ParamsE$_ZZN4cuteplIJiEJiEEEDaRKNS_15ArithmeticTupleIJDpT_EEERKNS1_IJDpT0_EEEENKUlDpRKT_E_clIJiEEEDaSF_,@function
        .size           $_ZN7cutlass13device_kernelIN5flash19enable_sm80_to_sm89INS1_16FlashAttnBwdSm80INS1_25CollectiveMainloopBwdSm80ILi2ELi2EN4cute5tupleIJNS5_1CILi128EEES8_NS7_ILi64EEEEEENS_10bfloat16_tEfNS_4arch4Sm80ELb1ELb0ELb1ELb0ELb1ELb0ELb0ELb0ELi2ELi4ELi4ELi4ELb0EEENS1_21CollectiveEpilogueBwdISA_SB_SD_Li256ELb0ELb0ELi2EEENS1_25SingleTileBwdLPTSchedulerILb0ELi128ELb1EEEEEEEEEvNT_6ParamsE$_ZZN4cuteplIJiEJiEEEDaRKNS_15ArithmeticTupleIJDpT_EEERKNS1_IJDpT0_EEEENKUlDpRKT_E_clIJiEEEDaSF_,($_ZN7cutlass13device_kernelIN5flash19enable_sm80_to_sm89INS1_16FlashAttnBwdSm80INS1_25CollectiveMainloopBwdSm80ILi2ELi2EN4cute5tupleIJNS5_1CILi128EEES8_NS7_ILi64EEEEEENS_10bfloat16_tEfNS_4arch4Sm80ELb1ELb0ELb1ELb0ELb1ELb0ELb0ELb0ELi2ELi4ELi4ELi4ELb0EEENS1_21CollectiveEpilogueBwdISA_SB_SD_Li256ELb0ELb0ELi2EEENS1_25SingleTileBwdLPTSchedulerILb0ELi128ELb1EEEEEEEEEvNT_6ParamsE$_ZZN4cuteplIJiiEJNS_1CILi0EEES2_EEEDaRKNS_15ArithmeticTupleIJDpT_EEERKNS3_IJDpT0_EEEENKUlDpRKT_E_clIJiiEEEDaSH_ - $_ZN7cutlass13device_kernelIN5flash19enable_sm80_to_sm89INS1_16FlashAttnBwdSm80INS1_25CollectiveMainloopBwdSm80ILi2ELi2EN4cute5tupleIJNS5_1CILi128EEES8_NS7_ILi64EEEEEENS_10bfloat16_tEfNS_4arch4Sm80ELb1ELb0ELb1ELb0ELb1ELb0ELb0ELb0ELi2ELi4ELi4ELi4ELb0EEENS1_21CollectiveEpilogueBwdISA_SB_SD_Li256ELb0ELb0ELi2EEENS1_25SingleTileBwdLPTSchedulerILb0ELi128ELb1EEEEEEEEEvNT_6ParamsE$_ZZN4cuteplIJiEJiEEEDaRKNS_15ArithmeticTupleIJDpT_EEERKNS1_IJDpT0_EEEENKUlDpRKT_E_clIJiEEEDaSF_)
$_ZN7cutlass13device_kernelIN5flash19enable_sm80_to_sm89INS1_16FlashAttnBwdSm80INS1_25CollectiveMainloopBwdSm80ILi2ELi2EN4cute5tupleIJNS5_1CILi128EEES8_NS7_ILi64EEEEEENS_10bfloat16_tEfNS_4arch4Sm80ELb1ELb0ELb1ELb0ELb1ELb0ELb0ELb0ELi2ELi4ELi4ELi4ELb0EEENS1_21CollectiveEpilogueBwdISA_SB_SD_Li256ELb0ELb0ELi2EEENS1_25SingleTileBwdLPTSchedulerILb0ELi128ELb1EEEEEEEEEvNT_6ParamsE$_ZZN4cuteplIJiEJiEEEDaRKNS_15ArithmeticTupleIJDpT_EEERKNS1_IJDpT0_EEEENKUlDpRKT_E_clIJiEEEDaSF_:
[----:B------:R-:W-:Y:S02]  /*11260*/  IADD3 R2, R1, 0x13b8, RZ ;  /* 0x000013b801027810 */ /* 0x000fe40007ffe0ff */
[----:B------:R-:W-:Y:S02]  /*11270*/  MOV R10, 0x112a0 ;  /* 0x000112a0000a7802 */ /* 0x000fe40000000f00 */
[----:B------:R-:W-:Y:S02]  /*11280*/  IADD3 R2, R2, c[0x0][0x20], RZ ;  /* 0x0000080002027a10 */ /* 0x000fe40007ffe0ff */
[----:B------:R-:W-:Y:S05]  /*11290*/  CALL.REL.NOINC `($_ZN7cutlass13device_kernelIN5flash19enable_sm80_to_sm89INS1_16FlashAttnBwdSm80INS1_25CollectiveMainloopBwdSm80ILi2ELi2EN4cute5tupleIJNS5_1CILi128EEES8_NS7_ILi64EEEEEENS_10bfloat16_tEfNS_4arch4Sm80ELb1ELb0ELb1ELb0ELb1ELb0ELb0ELb0ELi2ELi4ELi4ELi4ELb0EEENS1_21CollectiveEpilogueBwdISA_SB_SD_Li256ELb0ELb0ELi2EEENS1_25SingleTileBwdLPTSchedulerILb0ELi128ELb1EEEEEEEEEvNT_6ParamsE$_ZN4cute5tupleIJiEEC2ERKi) ;  /* 0xffffac6000007944 */ /* 0x000fea0003c3ffff */
[----:B------:R1:W5:Y:S01]  /*112a0*/  LDL R3, [R1+0x13b8] ;  /* 0x0013b80001037983 */ /* 0x0003620000100800 */
[----:B------:R-:W-:Y:S02]  /*112b0*/  MOV R8, R6 ;  /* 0x0000000600087202 */ /* 0x000fe40000000f00 */
[----:B------:R-:W-:-:S04]  /*112c0*/  MOV R9, 0x0 ;  /* 0x0000000000097802 */ /* 0x000fc80000000f00 */
[----:B------:R-:W-:Y:S05]  /*112d0*/  RET.REL.NODEC R8 `(_ZN7cutlass13device_kernelIN5flash19enable_sm80_to_sm89INS1_16FlashAttnBwdSm80INS1_25CollectiveMainloopBwdSm80ILi2ELi2EN4cute5tupleIJNS5_1CILi128EEES8_NS7_ILi64EEEEEENS_10bfloat16_tEfNS_4arch4Sm80ELb1ELb0ELb1ELb0ELb1ELb0ELb0ELb0ELi2ELi4ELi4ELi4ELb0EEENS1_21CollectiveEpilogueBwdISA_SB_SD_Li256ELb0ELb0ELi2EEENS1_25SingleTileBwdLPTSchedulerILb0ELi128ELb1EEEEEEEEEvNT_6ParamsE) ;  /* 0xfffeed2008007950 */ /* 0x000fea0003c3ffff */
        .type           $_ZN7cutlass13device_kernelIN5flash19enable_sm80_to_sm89INS1_16FlashAttnBwdSm80INS1_25CollectiveMainloopBwdSm80ILi2ELi2EN4cute5tupleIJNS5_1CILi128EEES8_NS7_ILi64EEEEEENS_10bfloat16_tEfNS_4arch4Sm80ELb1ELb0ELb1ELb0ELb1ELb0ELb0ELb0ELi2ELi4ELi4ELi4ELb0EEENS1_21CollectiveEpilogueBwdISA_SB_SD_Li256ELb0ELb0ELi2EEENS1_25SingleTileBwdLPTSchedulerILb0ELi128ELb1EEEEEEEEEvNT_6ParamsE$_ZZN4cuteplIJiiEJNS_1CILi0EEES2_EEEDaRKNS_15ArithmeticTupleIJDpT_EEERKNS3_IJDpT0_EEEENKUlDpRKT_E_clIJiiEEEDaSH_,@function
        .size           $_ZN7cutlass13device_kernelIN5flash19enable_sm80_to_sm89INS1_16FlashAttnBwdSm80INS1_25CollectiveMainloopBwdSm80ILi2ELi2EN4cute5tupleIJNS5_1CILi128EEES8_NS7_ILi64EEEEEENS_10bfloat16_tEfNS_4arch4Sm80ELb1ELb0ELb1ELb0ELb1ELb0ELb0ELb0ELi2ELi4ELi4ELi4ELb0EEENS1_21CollectiveEpilogueBwdISA_SB_SD_Li256ELb0ELb0ELi2EEENS1_25SingleTileBwdLPTSchedulerILb0ELi128ELb1EEEEEEEEEvNT_6ParamsE$_ZZN4cuteplIJiiEJNS_1CILi0EEES2_EEEDaRKNS_15ArithmeticTupleIJDpT_EEERKNS3_IJDpT0_EEEENKUlDpRKT_E_clIJiiEEEDaSH_,($_ZN7cutlass13device_kernelIN5flash19enable_sm80_to_sm89INS1_16FlashAttnBwdSm80INS1_25CollectiveMainloopBwdSm80ILi2ELi2EN4cute5tupleIJNS5_1CILi128EEES8_NS7_ILi64EEEEEENS_10bfloat16_tEfNS_4arch4Sm80ELb1ELb0ELb1ELb0ELb1ELb0ELb0ELb0ELi2ELi4ELi4ELi4ELb0EEENS1_21CollectiveEpilogueBwdISA_SB_SD_Li256ELb0ELb0ELi2EEENS1_25SingleTileBwdLPTSchedulerILb0ELi128ELb1EEEEEEEEEvNT_6ParamsE$_ZZN4cuteplIJiiEJiNS_1CILi0EEEEEEDaRKNS_15ArithmeticTupleIJDpT_EEERKNS3_IJDpT0_EEEENKUlDpRKT_E_clIJiiEEEDaSH_ - $_ZN7cutlass13device_kernelIN5flash19enable_sm80_to_sm89INS1_16FlashAttnBwdSm80INS1_25CollectiveMainloopBwdSm80ILi2ELi2EN4cute5tupleIJNS5_1CILi128EEES8_NS7_ILi64EEEEEENS_10bfloat16_tEfNS_4arch4Sm80ELb1ELb0ELb1ELb0ELb1ELb0ELb0ELb0ELi2ELi4ELi4ELi4ELb0EEENS1_21CollectiveEpilogueBwdISA_SB_SD_Li256ELb0ELb0ELi2EEENS1_25SingleTileBwdLPTSchedulerILb0ELi128ELb1EEEEEEEEEvNT_6ParamsE$_ZZN4cuteplIJiiEJNS_1CILi0EEES2_EEEDaRKNS_15ArithmeticTupleIJDpT_EEERKNS3_IJDpT0_EEEENKUlDpRKT_E_clIJiiEEEDaSH_)
$_ZN7cutlass13device_kernelIN5flash19enable_sm80_to_sm89INS1_16FlashAttnBwdSm80INS1_25CollectiveMainloopBwdSm80ILi2ELi2EN4cute5tupleIJNS5_1CILi128EEES8_NS7_ILi64EEEEEENS_10bfloat16_tEfNS_4arch4Sm80ELb1ELb0ELb1ELb0ELb1ELb0ELb0ELb0ELi2ELi4ELi4ELi4ELb0EEENS1_21CollectiveEpilogueBwdISA_SB_SD_Li256ELb0ELb0ELi2EEENS1_25SingleTileBwdLPTSchedulerILb0ELi128ELb1EEEEEEEEEvNT_6ParamsE$_ZZN4cuteplIJiiEJNS_1CILi0EEES2_EEEDaRKNS_15ArithmeticTupleIJDpT_EEERKNS3_IJDpT0_EEEENKUlDpRKT_E_clIJiiEEEDaSH_:
[----:B------:R-:W-:Y:S01]  /*112e0*/  IADD3 R3, R1, 0x16a8, RZ ;  /* 0x000016a801037810 */ /* 0x000fe20007ffe0ff */
[----:B------:R-:W-:Y:S01]  /*112f0*/  IMAD.MOV.U32 R10, RZ, RZ, R4 ;  /* 0x000000ffff0a7224 */ /* 0x000fe200078e0004 */
[----:B------:R-:W-:Y:S01]  /*11300*/  MOV R6, 0x11340 ;  /* 0x0001134000067802 */ /* 0x000fe20000000f00 */
[----:B------:R-:W-:Y:S01]  /*11310*/  IMAD.MOV.U32 R2, RZ, RZ, R81 ;  /* 0x000000ffff027224 */ /* 0x000fe200078e0051 */
[----:B------:R-:W-:Y:S02]  /*11320*/  IADD3 R3, R3, c[0x0][0x20], RZ ;  /* 0x0000080003037a10 */ /* 0x000fe40007ffe0ff */
[----:B------:R-:W-:Y:S05]  /*11330*/  CALL.REL.NOINC `($_ZN7cutlass13device_kernelIN5flash19enable_sm80_to_sm89INS1_16FlashAttnBwdSm80INS1_25CollectiveMainloopBwdSm80ILi2ELi2EN4cute5tupleIJNS5_1CILi128EEES8_NS7_ILi64EEEEEENS_10bfloat16_tEfNS_4arch4Sm80ELb1ELb0ELb1ELb0ELb1ELb0ELb0ELb0ELi2ELi4ELi4ELi4ELb0EEENS1_21CollectiveEpilogueBwdISA_SB_SD_Li256ELb0ELb0ELi2EEENS1_25SingleTileBwdLPTSchedulerILb0ELi128ELb1EEEEEEEEEvNT_6ParamsE$_ZN4cute5tupleIJiiEEC2ERKiS3_) ;  /* 0xffffac5000007944 */ /* 0x000fea0003c3ffff */
[----:B------:R1:W5:Y:S01]  /*11340*/  LDL.64 R2, [R1+0x16a8] ;  /* 0x0016a80001027983 */ /* 0x0003620000100a00 */
[----:B------:R-:W-:-:S04]  /*11350*/  MOV R79, 0x0 ;  /* 0x00000000004f7802 */ /* 0x000fc80000000f00 */
[----:B------:R-:W-:Y:S05]  /*11360*/  RET.REL.NODEC R78 `(_ZN7cutlass13device_kernelIN5flash19enable_sm80_to_sm89INS1_16FlashAttnBwdSm80INS1_25CollectiveMainloopBwdSm80ILi2ELi2EN4cute5tupleIJNS5_1CILi128EEES8_NS7_ILi64EEEEEENS_10bfloat16_tEfNS_4arch4Sm80ELb1ELb0ELb1ELb0ELb1ELb0ELb0ELb0ELi2ELi4ELi4ELi4ELb0EEENS1_21CollectiveEpilogueBwdISA_SB_SD_Li256ELb0ELb0ELi2EEENS1_25SingleTileBwdLPTSchedulerILb0ELi128ELb1EEEEEEEEEvNT_6ParamsE) ;  /* 0xfffeec904e007950 */ /* 0x000fea0003c3ffff */
        .type           $_ZN7cutlass13device_kernelIN5flash19enable_sm80_to_sm89INS1_16FlashAttnBwdSm80INS1_25CollectiveMainloopBwdSm80ILi2ELi2EN4cute5tupleIJNS5_1CILi128EEES8_NS7_ILi64EEEEEENS_10bfloat16_tEfNS_4arch4Sm80ELb1ELb0ELb1ELb0ELb1ELb0ELb0ELb0ELi2ELi4ELi4ELi4ELb0EEENS1_21CollectiveEpilogueBwdISA_SB_SD_Li256ELb0ELb0ELi2EEENS1_25SingleTileBwdLPTSchedulerILb0ELi128ELb1EEEEEEEEEvNT_6ParamsE$_ZZN4cuteplIJiiEJiNS_1CILi0EEEEEEDaRKNS_15ArithmeticTupleIJDpT_EEERKNS3_IJDpT0_EEEENKUlDpRKT_E_clIJiiEEEDaSH_,@function
        .size           $_ZN7cutlass13device_kernelIN5flash19enable_sm80_to_sm89INS1_16FlashAttnBwdSm80INS1_25CollectiveMainloopBwdSm80ILi2ELi2EN4cute5tupleIJNS5_1CILi128EEES8_NS7_ILi64EEEEEENS_10bfloat16_tEfNS_4arch4Sm80ELb1ELb0ELb1ELb0ELb1ELb0ELb0ELb0ELi2ELi4ELi4ELi4ELb0EEENS1_21CollectiveEpilogueBwdISA_SB_SD_Li256ELb0ELb0ELi2EEENS1_25SingleTileBwdLPTSchedulerILb0ELi128ELb1EEEEEEEEEvNT_6ParamsE$_ZZN4cuteplIJiiEJiNS_1CILi0EEEEEEDaRKNS_15ArithmeticTupleIJDpT_EEERKNS3_IJDpT0_EEEENKUlDpRKT_E_clIJiiEEEDaSH_,($_ZN7cutlass13device_kernelIN5flash19enable_sm80_to_sm89INS1_16FlashAttnBwdSm80INS1_25CollectiveMainloopBwdSm80ILi2ELi2EN4cute5tupleIJNS5_1CILi128EEES8_NS7_ILi64EEEEEENS_10bfloat16_tEfNS_4arch4Sm80ELb1ELb0ELb1ELb0ELb1ELb0ELb0ELb0ELi2ELi4ELi4ELi4ELb0EEENS1_21CollectiveEpilogueBwdISA_SB_SD_Li256ELb0ELb0ELi2EEENS1_25SingleTileBwdLPTSchedulerILb0ELi128ELb1EEEEEEEEEvNT_6ParamsE$_ZZN4cuteplIJiiEJiiEEEDaRKNS_15ArithmeticTupleIJDpT_EEERKNS1_IJDpT0_EEEENKUlDpRKT_E_clIJiiEEEDaSF_ - $_ZN7cutlass13device_kernelIN5flash19enable_sm80_to_sm89INS1_16FlashAttnBwdSm80INS1_25CollectiveMainloopBwdSm80ILi2ELi2EN4cute5tupleIJNS5_1CILi128EEES8_NS7_ILi64EEEEEENS_10bfloat16_tEfNS_4arch4Sm80ELb1ELb0ELb1ELb0ELb1ELb0ELb0ELb0ELi2ELi4ELi4ELi4ELb0EEENS1_21CollectiveEpilogueBwdISA_SB_SD_Li256ELb0ELb0ELi2EEENS1_25SingleTileBwdLPTSchedulerILb0ELi128ELb1EEEEEEEEEvNT_6ParamsE$_ZZN4cuteplIJiiEJiNS_1CILi0EEEEEEDaRKNS_15ArithmeticTupleIJDpT_EEERKNS3_IJDpT0_EEEENKUlDpRKT_E_clIJiiEEEDaSH_)
$_ZN7cutlass13device_kernelIN5flash19enable_sm80_to_sm89INS1_16FlashAttnBwdSm80INS1_25CollectiveMainloopBwdSm80ILi2ELi2EN4cute5tupleIJNS5_1CILi128EEES8_NS7_ILi64EEEEEENS_10bfloat16_tEfNS_4arch4Sm80ELb1ELb0ELb1ELb0ELb1ELb0ELb0ELb0ELi2ELi4ELi4ELi4ELb0EEENS1_21CollectiveEpilogueBwdISA_SB_SD_Li256ELb0ELb0ELi2EEENS1_25SingleTileBwdLPTSchedulerILb0ELi128ELb1EEEEEEEEEvNT_6ParamsE$_ZZN4cuteplIJiiEJiNS_1CILi0EEEEEEDaRKNS_15ArithmeticTupleIJDpT_EEERKNS3_IJDpT0_EEEENKUlDpRKT_E_clIJiiEEEDaSH_:
[----:B------:R-:W-:Y:S01]  /*11370*/  IADD3 R3, R1, 0x13b8, RZ ;  /* 0x000013b801037810 */ /* 0x000fe20007ffe0ff */
[----:B------:R-:W-:Y:S01]  /*11380*/  IMAD.MOV.U32 R2, RZ, RZ, R81 ;  /* 0x000000ffff027224 */ /* 0x000fe200078e0051 */
[----:B------:R-:W-:Y:S02]  /*11390*/  MOV R6, 0x113c0 ;  /* 0x000113c000067802 */ /* 0x000fe40000000f00 */
[----:B------:R-:W-:Y:S02]  /*113a0*/  IADD3 R3, R3, c[0x0][0x20], RZ ;  /* 0x0000080003037a10 */ /* 0x000fe40007ffe0ff */
[----:B------:R-:W-:Y:S05]  /*113b0*/  CALL.REL.NOINC `($_ZN7cutlass13device_kernelIN5flash19enable_sm80_to_sm89INS1_16FlashAttnBwdSm80INS1_25CollectiveMainloopBwdSm80ILi2ELi2EN4cute5tupleIJNS5_1CILi128EEES8_NS7_ILi64EEEEEENS_10bfloat16_tEfNS_4arch4Sm80ELb1ELb0ELb1ELb0ELb1ELb0ELb0ELb0ELi2ELi4ELi4ELi4ELb0EEENS1_21CollectiveEpilogueBwdISA_SB_SD_Li256ELb0ELb0ELi2EEENS1_25SingleTileBwdLPTSchedulerILb0ELi128ELb1EEEEEEEEEvNT_6ParamsE$_ZN4cute5tupleIJiiEEC2ERKiS3_) ;  /* 0xffffabd000007944 */ /* 0x000fea0003c3ffff */
[----:B------:R1:W5:Y:S01]  /*113c0*/  LDL R2, [R1+0x13b8] ;  /* 0x0013b80001027983 */ /* 0x0003620000100800 */
[----:B------:R-:W-:-:S04]  /*113d0*/  MOV R51, 0x0 ;  /* 0x0000000000337802 */ /* 0x000fc80000000f00 */
[----:B------:R-:W-:Y:S05]  /*113e0*/  RET.REL.NODEC R50 `(_ZN7cutlass13device_kernelIN5flash19enable_sm80_to_sm89INS1_16FlashAttnBwdSm80INS1_25CollectiveMainloopBwdSm80ILi2ELi2EN4cute5tupleIJNS5_1CILi128EEES8_NS7_ILi64EEEEEENS_10bfloat16_tEfNS_4arch4Sm80ELb1ELb0ELb1ELb0ELb1ELb0ELb0ELb0ELi2ELi4ELi4ELi4ELb0EEENS1_21CollectiveEpilogueBwdISA_SB_SD_Li256ELb0ELb0ELi2EEENS1_25SingleTileBwdLPTSchedulerILb0ELi128ELb1EEEEEEEEEvNT_6ParamsE) ;  /* 0xfffeec1032007950 */ /* 0x000fea0003c3ffff */
        .type           $_ZN7cutlass13device_kernelIN5flash19enable_sm80_to_sm89INS1_16FlashAttnBwdSm80INS1_25CollectiveMainloopBwdSm80ILi2ELi2EN4cute5tupleIJNS5_1CILi128EEES8_NS7_ILi64EEEEEENS_10bfloat16_tEfNS_4arch4Sm80ELb1ELb0ELb1ELb0ELb1ELb0ELb0ELb0ELi2ELi4ELi4ELi4ELb0EEENS1_21CollectiveEpilogueBwdISA_SB_SD_Li256ELb0ELb0ELi2EEENS1_25SingleTileBwdLPTSchedulerILb0ELi128ELb1EEEEEEEEEvNT_6ParamsE$_ZZN4cuteplIJiiEJiiEEEDaRKNS_15ArithmeticTupleIJDpT_EEERKNS1_IJDpT0_EEEENKUlDpRKT_E_clIJiiEEEDaSF_,@function
        .size           $_ZN7cutlass13device_kernelIN5flash19enable_sm80_to_sm89INS1_16FlashAttnBwdSm80INS1_25CollectiveMainloopBwdSm80ILi2ELi2EN4cute5tupleIJNS5_1CILi128EEES8_NS7_ILi64EEEEEENS_10bfloat16_tEfNS_4arch4Sm80ELb1ELb0ELb1ELb0ELb1ELb0ELb0ELb0ELi2ELi4ELi4ELi4ELb0EEENS1_21CollectiveEpilogueBwdISA_SB_SD_Li256ELb0ELb0ELi2EEENS1_25SingleTileBwdLPTSchedulerILb0ELi128ELb1EEEEEEEEEvNT_6ParamsE$_ZZN4cuteplIJiiEJiiEEEDaRKNS_15ArithmeticTupleIJDpT_EEERKNS1_IJDpT0_EEEENKUlDpRKT_E_clIJiiEEEDaSF_,($_ZN7cutlass13device_kernelIN5flash19enable_sm80_to_sm89INS1_16FlashAttnBwdSm80INS1_25CollectiveMainloopBwdSm80ILi2ELi2EN4cute5tupleIJNS5_1CILi128EEES8_NS7_ILi64EEEEEENS_10bfloat16_tEfNS_4arch4Sm80ELb1ELb0ELb1ELb0ELb1ELb0ELb0ELb0ELi2ELi4ELi4ELi4ELb0EEENS1_21CollectiveEpilogueBwdISA_SB_SD_Li256ELb0ELb0ELi2EEENS1_25SingleTileBwdLPTSchedulerILb0ELi128ELb1EEEEEEEEEvNT_6ParamsE$_ZZN5flash25CollectiveMainloopBwdSm80ILi2ELi2EN4cute5tupleIJNS1_1CILi128EEES4_NS3_ILi64EEEEEEN7cutlass10bfloat16_tEfNS7_4arch4Sm80ELb1ELb0ELb1ELb0ELb1ELb0ELb0ELb0ELi2ELi4ELi4ELi4ELb0EE3mmaINS_16FlashAttnBwdSm80ISB_NS_21CollectiveEpilogueBwdIS6_S8_SA_Li256ELb0ELb0ELi2EEENS_25SingleTileBwdLPTSchedulerILb0ELi128ELb1EEEE13SharedStorageENS1_6TensorINS1_11ArrayEngineIfLm32EEENS1_6LayoutINS2_IJNS2_IJNS3_ILi2EEESO_EEESO_NS3_ILi4EEEEEENS2_IJNS2_IJNS3_ILi1EEESO_EEESQ_NS3_ILi8EEEEEEEEEEEEbRKNSB_6ParamsERT0_S12_iNS2_IJiiiEEERT_ENKUlRT_iE_clINSK_INSL_IfLm64EEENSN_INS2_IJSP_SO_SU_EEESV_EEEEEEDaS17_i - $_ZN7cutlass13device_kernelIN5flash19enable_sm80_to_sm89INS1_16FlashAttnBwdSm80INS1_25CollectiveMainloopBwdSm80ILi2ELi2EN4cute5tupleIJNS5_1CILi128EEES8_NS7_ILi64EEEEEENS_10bfloat16_tEfNS_4arch4Sm80ELb1ELb0ELb1ELb0ELb1ELb0ELb0ELb0ELi2ELi4ELi4ELi4ELb0EEENS1_21CollectiveEpilogueBwdISA_SB_SD_Li256ELb0ELb0ELi2EEENS1_25SingleTileBwdLPTSchedulerILb0ELi128ELb1EEEEEEEEEvNT_6ParamsE$_ZZN4cuteplIJiiEJiiEEEDaRKNS_15ArithmeticTupleIJDpT_EEERKNS1_IJDpT0_EEEENKUlDpRKT_E_clIJiiEEEDaSF_)
$_ZN7cutlass13device_kernelIN5flash19enable_sm80_to_sm89INS1_16FlashAttnBwdSm80INS1_25CollectiveMainloopBwdSm80ILi2ELi2EN4cute5tupleIJNS5_1CILi128EEES8_NS7_ILi64EEEEEENS_10bfloat16_tEfNS_4arch4Sm80ELb1ELb0ELb1ELb0ELb1ELb0ELb0ELb0ELi2ELi4ELi4ELi4ELb0EEENS1_21CollectiveEpilogueBwdISA_SB_SD_Li256ELb0ELb0ELi2EEENS1_25SingleTileBwdLPTSchedulerILb0ELi128ELb1EEEEEEEEEvNT_6ParamsE$_ZZN4cuteplIJiiEJiiEEEDaRKNS_15ArithmeticTupleIJDpT_EEERKNS1_IJDpT0_EEEENKUlDpRKT_E_clIJiiEEEDaSF_:
        /* <DEDUP_REMOVED lines=8> */
        .type           $_ZN7cutlass13device_kernelIN5flash19enable_sm80_to_sm89INS1_16FlashAttnBwdSm80INS1_25CollectiveMainloopBwdSm80ILi2ELi2EN4cute5tupleIJNS5_1CILi128EEES8_NS7_ILi64EEEEEENS_10bfloat16_tEfNS_4arch4Sm80ELb1ELb0ELb1ELb0ELb1ELb0ELb0ELb0ELi2ELi4ELi4ELi4ELb0EEENS1_21CollectiveEpilogueBwdISA_SB_SD_Li256ELb0ELb0ELi2EEENS1_25SingleTileBwdLPTSchedulerILb0ELi128ELb1EEEEEEEEEvNT_6ParamsE$_ZZN5flash25CollectiveMainloopBwdSm80ILi2ELi2EN4cute5tupleIJNS1_1CILi128EEES4_NS3_ILi64EEEEEEN7cutlass10bfloat16_tEfNS7_4arch4Sm80ELb1ELb0ELb1ELb0ELb1ELb0ELb0ELb0ELi2ELi4ELi4ELi4ELb0EE3mmaINS_16FlashAttnBwdSm80ISB_NS_21CollectiveEpilogueBwdIS6_S8_SA_Li256ELb0ELb0ELi2EEENS_25SingleTileBwdLPTSchedulerILb0ELi128ELb1EEEE13SharedStorageENS1_6TensorINS1_11ArrayEngineIfLm32EEENS1_6LayoutINS2_IJNS2_IJNS3_ILi2EEESO_EEESO_NS3_ILi4EEEEEENS2_IJNS2_IJNS3_ILi1EEESO_EEESQ_NS3_ILi8EEEEEEEEEEEEbRKNSB_6ParamsERT0_S12_iNS2_IJiiiEEERT_ENKUlRT_iE_clINSK_INSL_IfLm64EEENSN_INS2_IJSP_SO_SU_EEESV_EEEEEEDaS17_i,@function
        .size           $_ZN7cutlass13device_kernelIN5flash19enable_sm80_to_sm89INS1_16FlashAttnBwdSm80INS1_25CollectiveMainloopBwdSm80ILi2ELi2EN4cute5tupleIJNS5_1CILi128EEES8_NS7_ILi64EEEEEENS_10bfloat16_tEfNS_4arch4Sm80ELb1ELb0ELb1ELb0ELb1ELb0ELb0ELb0ELi2ELi4ELi4ELi4ELb0EEENS1_21CollectiveEpilogueBwdISA_SB_SD_Li256ELb0ELb0ELi2EEENS1_25SingleTileBwdLPTSchedulerILb0ELi128ELb1EEEEEEEEEvNT_6ParamsE$_ZZN5flash25CollectiveMainloopBwdSm80ILi2ELi2EN4cute5tupleIJNS1_1CILi128EEES4_NS3_ILi64EEEEEEN7cutlass10bfloat16_tEfNS7_4arch4Sm80ELb1ELb0ELb1ELb0ELb1ELb0ELb0ELb0ELi2ELi4ELi4ELi4ELb0EE3mmaINS_16FlashAttnBwdSm80ISB_NS_21CollectiveEpilogueBwdIS6_S8_SA_Li256ELb0ELb0ELi2EEENS_25SingleTileBwdLPTSchedulerILb0ELi128ELb1EEEE13SharedStorageENS1_6TensorINS1_11ArrayEngineIfLm32EEENS1_6LayoutINS2_IJNS2_IJNS3_ILi2EEESO_EEESO_NS3_ILi4EEEEEENS2_IJNS2_IJNS3_ILi1EEESO_EEESQ_NS3_ILi8EEEEEEEEEEEEbRKNSB_6ParamsERT0_S12_iNS2_IJiiiEEERT_ENKUlRT_iE_clINSK_INSL_IfLm64EEENSN_INS2_IJSP_SO_SU_EEESV_EEEEEEDaS17_i,($_ZN7cutlass13device_kernelIN5flash19enable_sm80_to_sm89INS1_16FlashAttnBwdSm80INS1_25CollectiveMainloopBwdSm80ILi2ELi2EN4cute5tupleIJNS5_1CILi128EEES8_NS7_ILi64EEEEEENS_10bfloat16_tEfNS_4arch4Sm80ELb1ELb0ELb1ELb0ELb1ELb0ELb0ELb0ELi2ELi4ELi4ELi4ELb0EEENS1_21CollectiveEpilogueBwdISA_SB_SD_Li256ELb0ELb0ELi2EEENS1_25SingleTileBwdLPTSchedulerILb0ELi128ELb1EEEEEEEEEvNT_6ParamsE$_ZZN5flash25CollectiveMainloopBwdSm80ILi2ELi2EN4cute5tupleIJNS1_1CILi128EEES4_NS3_ILi64EEEEEEN7cutlass10bfloat16_tEfNS7_4arch4Sm80ELb1ELb0ELb1ELb0ELb1ELb0ELb0ELb0ELi2ELi4ELi4ELi4ELb0EE3mmaINS_16FlashAttnBwdSm80ISB_NS_21CollectiveEpilogueBwdIS6_S8_SA_Li256ELb0ELb0ELi2EEENS_25SingleTileBwdLPTSchedulerILb0ELi128ELb1EEEE13SharedStorageENS1_6TensorINS1_11ArrayEngineIfLm32EEENS1_6LayoutINS2_IJNS2_IJNS3_ILi2EEESO_EEESO_NS3_ILi4EEEEEENS2_IJNS2_IJNS3_ILi1EEESO_EEESQ_NS3_ILi8EEEEEEEEEEEEbRKNSB_6ParamsERT0_S12_iNS2_IJiiiEEERT_ENKUliT_E_clIZSC_ISJ_SX_EbS10_S12_S12_iS13_S15_EUlRS16_iE_EEDaiS16_ - $_ZN7cutlass13device_kernelIN5flash19enable_sm80_to_sm89INS1_16FlashAttnBwdSm80INS1_25CollectiveMainloopBwdSm80ILi2ELi2EN4cute5tupleIJNS5_1CILi128EEES8_NS7_ILi64EEEEEENS_10bfloat16_tEfNS_4arch4Sm80ELb1ELb0ELb1ELb0ELb1ELb0ELb0ELb0ELi2ELi4ELi4ELi4ELb0EEENS1_21CollectiveEpilogueBwdISA_SB_SD_Li256ELb0ELb0ELi2EEENS1_25SingleTileBwdLPTSchedulerILb0ELi128ELb1EEEEEEEEEvNT_6ParamsE$_ZZN5flash25CollectiveMainloopBwdSm80ILi2ELi2EN4cute5tupleIJNS1_1CILi128EEES4_NS3_ILi64EEEEEEN7cutlass10bfloat16_tEfNS7_4arch4Sm80ELb1ELb0ELb1ELb0ELb1ELb0ELb0ELb0ELi2ELi4ELi4ELi4ELb0EE3mmaINS_16FlashAttnBwdSm80ISB_NS_21CollectiveEpilogueBwdIS6_S8_SA_Li256ELb0ELb0ELi2EEENS_25SingleTileBwdLPTSchedulerILb0ELi128ELb1EEEE13SharedStorageENS1_6TensorINS1_11ArrayEngineIfLm32EEENS1_6LayoutINS2_IJNS2_IJNS3_ILi2EEESO_EEESO_NS3_ILi4EEEEEENS2_IJNS2_IJNS3_ILi1EEESO_EEESQ_NS3_ILi8EEEEEEEEEEEEbRKNSB_6ParamsERT0_S12_iNS2_IJiiiEEERT_ENKUlRT_iE_clINSK_INSL_IfLm64EEENSN_INS2_IJSP_SO_SU_EEESV_EEEEEEDaS17_i)
$_ZN7cutlass13device_kernelIN5flash19enable_sm80_to_sm89INS1_16FlashAttnBwdSm80INS1_25CollectiveMainloopBwdSm80ILi2ELi2EN4cute5tupleIJNS5_1CILi128EEES8_NS7_ILi64EEEEEENS_10bfloat16_tEfNS_4arch4Sm80ELb1ELb0ELb1ELb0ELb1ELb0ELb0ELb0ELi2ELi4ELi4ELi4ELb0EEENS1_21CollectiveEpilogueBwdISA_SB_SD_Li256ELb0ELb0ELi2EEENS1_25SingleTileBwdLPTSchedulerILb0ELi128ELb1EEEEEEEEEvNT_6ParamsE$_ZZN5flash25CollectiveMainloopBwdSm80ILi2ELi2EN4cute5tupleIJNS1_1CILi128EEES4_NS3_ILi64EEEEEEN7cutlass10bfloat16_tEfNS7_4arch4Sm80ELb1ELb0ELb1ELb0ELb1ELb0ELb0ELb0ELi2ELi4ELi4ELi4ELb0EE3mmaINS_16FlashAttnBwdSm80ISB_NS_21CollectiveEpilogueBwdIS6_S8_SA_Li256ELb0ELb0ELi2EEENS_25SingleTileBwdLPTSchedulerILb0ELi128ELb1EEEE13SharedStorageENS1_6TensorINS1_11ArrayEngineIfLm32EEENS1_6LayoutINS2_IJNS2_IJNS3_ILi2EEESO_EEESO_NS3_ILi4EEEEEENS2_IJNS2_IJNS3_ILi1EEESO_EEESQ_NS3_ILi8EEEEEEEEEEEEbRKNSB_6ParamsERT0_S12_iNS2_IJiiiEEERT_ENKUlRT_iE_clINSK_INSL_IfLm64EEENSN_INS2_IJSP_SO_SU_EEESV_EEEEEEDaS17_i:
        /* <DEDUP_REMOVED lines=13> */
[----:B-1---5:R-:W-:Y:S05]  /*11540*/  CALL.REL.NOINC `($_ZN7cutlass13device_kernelIN5flash19enable_sm80_to_sm89INS1_16FlashAttnBwdSm80INS1_25CollectiveMainloopBwdSm80ILi2ELi2EN4cute5tupleIJNS5_1CILi128EEES8_NS7_ILi64EEEEEENS_10bfloat16_tEfNS_4arch4Sm80ELb1ELb0ELb1ELb0ELb1ELb0ELb0ELb0ELi2ELi4ELi4ELi4ELb0EEENS1_21CollectiveEpilogueBwdISA_SB_SD_Li256ELb0ELb0ELi2EEENS1_25SingleTileBwdLPTSchedulerILb0ELi128ELb1EEEEEEEEEvNT_6ParamsE$_ZZN4cute7idx2crdIiNS_5tupleIJNS_1CILi32EEENS2_ILi4EEENS2_ILi2EEENS2_ILi1EEEEEENS1_IJS6_S3_NS2_ILi128EEENS2_ILi0EEEEEEEEDaRKT_RKT0_RKT1_ENKUlRKT_RKT0_E_clIS3_S6_EEDaSM_SP_) ;  /* 0xfffff45000007944 */ /* 0x022fea0003c3ffff */
[----:B------:R-:W-:Y:S02]  /*11550*/  MOV R4, 0x11570 ;  /* 0x0001157000047802 */ /* 0x000fe40000000f00 */
[----:B------:R-:W-:Y:S05]  /*11560*/  CALL.REL.NOINC `($_ZN7cutlass13device_kernelIN5flash19enable_sm80_to_sm89INS1_16FlashAttnBwdSm80INS1_25CollectiveMainloopBwdSm80ILi2ELi2EN4cute5tupleIJNS5_1CILi128EEES8_NS7_ILi64EEEEEENS_10bfloat16_tEfNS_4arch4Sm80ELb1ELb0ELb1ELb0ELb1ELb0ELb0ELb0ELi2ELi4ELi4ELi4ELb0EEENS1_21CollectiveEpilogueBwdISA_SB_SD_Li256ELb0ELb0ELi2EEENS1_25SingleTileBwdLPTSchedulerILb0ELi128ELb1EEEEEEEEEvNT_6ParamsE$_ZZN4cute7idx2crdIiNS_5tupleIJNS_1CILi32EEENS2_ILi4EEENS2_ILi2EEENS2_ILi1EEEEEENS1_IJS6_S3_NS2_ILi128EEENS2_ILi0EEEEEEEEDaRKT_RKT0_RKT1_ENKUlRKT_RKT0_E_clIS4_S3_EEDaSM_SP_) ;  /* 0xfffff49000007944 */ /* 0x000fea0003c3ffff */
[----:B------:R1:W-:Y:S01]  /*11570*/  STL [R1+0x1388], R6 ;  /* 0x0013880601007387 */ /* 0x0003e20000100800 */
[----:B------:R-:W-:-:S03]  /*11580*/  MOV R4, 0x115a0 ;  /* 0x000115a000047802 */ /* 0x000fc60000000f00 */
[----:B-1----:R-:W-:Y:S05]  /*11590*/  CALL.REL.NOINC `($_ZN7cutlass13device_kernelIN5flash19enable_sm80_to_sm89INS1_16FlashAttnBwdSm80INS1_25CollectiveMainloopBwdSm80ILi2ELi2EN4cute5tupleIJNS5_1CILi128EEES8_NS7_ILi64EEEEEENS_10bfloat16_tEfNS_4arch4Sm80ELb1ELb0ELb1ELb0ELb1ELb0ELb0ELb0ELi2ELi4ELi4ELi4ELb0EEENS1_21CollectiveEpilogueBwdISA_SB_SD_Li256ELb0ELb0ELi2EEENS1_25SingleTileBwdLPTSchedulerILb0ELi128ELb1EEEEEEEEEvNT_6ParamsE$_ZZN4cute7idx2crdIiNS_5tupleIJNS_1CILi32EEENS2_ILi4EEENS2_ILi2EEENS2_ILi1EEEEEENS1_IJS6_S3_NS2_ILi128EEENS2_ILi0EEEEEEEEDaRKT_RKT0_RKT1_ENKUlRKT_RKT0_E_clIS5_S8_EEDaSM_SP_) ;  /* 0xfffff4f000007944 */ /* 0x002fea0003c3ffff */
[----:B------:R1:W-:Y:S01]  /*115a0*/  STL [R1+0x1394], R2 ;  /* 0x0013940201007387 */ /* 0x0003e20000100800 */
[----:B------:R-:W-:-:S03]  /*115b0*/  MOV R4, 0x115d0 ;  /* 0x000115d000047802 */ /* 0x000fc60000000f00 */
[----:B-1----:R-:W-:Y:S05]  /*115c0*/  CALL.REL.NOINC `($_ZN7cutlass13device_kernelIN5flash19enable_sm80_to_sm89INS1_16FlashAttnBwdSm80INS1_25CollectiveMainloopBwdSm80ILi2ELi2EN4cute5tupleIJNS5_1CILi128EEES8_NS7_ILi64EEEEEENS_10bfloat16_tEfNS_4arch4Sm80ELb1ELb0ELb1ELb0ELb1ELb0ELb0ELb0ELi2ELi4ELi4ELi4ELb0EEENS1_21CollectiveEpilogueBwdISA_SB_SD_Li256ELb0ELb0ELi2EEENS1_25SingleTileBwdLPTSchedulerILb0ELi128ELb1EEEEEEEEEvNT_6ParamsE$_ZZN4cute9transformINS_5tupleIJNS_1CILi32EEENS2_ILi4EEENS2_ILi2EEENS2_ILi1EEEEEENS1_IJS6_S3_NS2_ILi128EEENS2_ILi0EEEEEEZNS_7idx2crdIiS7_SA_EEDaRKT_RKT0_RKT1_EUlRKT_RKT0_E_EEDaSE_SH_OSI_ENKUlDpSN_E_clIJiiiS9_EEEDaST_) ;  /* 0xfffff5d000007944 */ /* 0x002fea0003c3ffff */
[----:B------:R-:W-:Y:S02]  /*115d0*/  MOV R4, 0x115f0 ;  /* 0x000115f000047802 */ /* 0x000fe40000000f00 */
[----:B--2--5:R-:W-:Y:S05]  /*115e0*/  CALL.REL.NOINC `($_ZN7cutlass13device_kernelIN5flash19enable_sm80_to_sm89INS1_16FlashAttnBwdSm80INS1_25CollectiveMainloopBwdSm80ILi2ELi2EN4cute5tupleIJNS5_1CILi128EEES8_NS7_ILi64EEEEEENS_10bfloat16_tEfNS_4arch4Sm80ELb1ELb0ELb1ELb0ELb1ELb0ELb0ELb0ELi2ELi4ELi4ELi4ELb0EEENS1_21CollectiveEpilogueBwdISA_SB_SD_Li256ELb0ELb0ELi2EEENS1_25SingleTileBwdLPTSchedulerILb0ELi128ELb1EEEEEEEEEvNT_6ParamsE$_ZZN4cute7crd2crdINS_5tupleIJiiiNS_1CILi0EEEEEENS1_IJNS2_ILi32EEENS2_ILi4EEENS2_ILi2EEENS2_ILi1EEEEEENS1_IJS8_S8_S8_S8_EEEEEDaRKT_RKT0_RKT1_ENKUlRKT_RKT0_RKT1_E_clIiS5_S8_EEDaSM_SP_SS_) ;  /* 0xffffe93000007944 */ /* 0x024fea0003c3ffff */
[----:B------:R-:W-:Y:S02]  /*115f0*/  MOV R8, R2 ;  /* 0x0000000200087202 */ /* 0x000fe40000000f00 */
[----:B------:R-:W-:Y:S02]  /*11600*/  MOV R2, 0x11620 ;  /* 0x0001162000027802 */ /* 0x000fe40000000f00 */
[----:B------:R-:W-:Y:S05]  /*11610*/  CALL.REL.NOINC `($_ZN7cutlass13device_kernelIN5flash19enable_sm80_to_sm89INS1_16FlashAttnBwdSm80INS1_25CollectiveMainloopBwdSm80ILi2ELi2EN4cute5tupleIJNS5_1CILi128EEES8_NS7_ILi64EEEEEENS_10bfloat16_tEfNS_4arch4Sm80ELb1ELb0ELb1ELb0ELb1ELb0ELb0ELb0ELi2ELi4ELi4ELi4ELb0EEENS1_21CollectiveEpilogueBwdISA_SB_SD_Li256ELb0ELb0ELi2EEENS1_25SingleTileBwdLPTSchedulerILb0ELi128ELb1EEEEEEEEEvNT_6ParamsE$_ZZN4cute7crd2crdINS_5tupleIJiiiNS_1CILi0EEEEEENS1_IJNS2_ILi32EEENS2_ILi4EEENS2_ILi2EEENS2_ILi1EEEEEENS1_IJS8_S8_S8_S8_EEEEEDaRKT_RKT0_RKT1_ENKUlRKT_RKT0_RKT1_E_clIiS6_S8_EEDaSM_SP_SS_) ;  /* 0xffffe93000007944 */ /* 0x000fea0003c3ffff */
[----:B------:R1:W-:Y:S01]  /*11620*/  STL [R1+0x1388], R3 ;  /* 0x0013880301007387 */ /* 0x0003e20000100800 */
[----:B------:R-:W-:-:S03]  /*11630*/  MOV R2, 0x11650 ;  /* 0x0001165000027802 */ /* 0x000fc60000000f00 */
[----:B-1----:R-:W-:Y:S05]  /*11640*/  CALL.REL.NOINC `($_ZN7cutlass13device_kernelIN5flash19enable_sm80_to_sm89INS1_16FlashAttnBwdSm80INS1_25CollectiveMainloopBwdSm80ILi2ELi2EN4cute5tupleIJNS5_1CILi128EEES8_NS7_ILi64EEEEEENS_10bfloat16_tEfNS_4arch4Sm80ELb1ELb0ELb1ELb0ELb1ELb0ELb0ELb0ELi2ELi4ELi4ELi4ELb0EEENS1_21CollectiveEpilogueBwdISA_SB_SD_Li256ELb0ELb0ELi2EEENS1_25SingleTileBwdLPTSchedulerILb0ELi128ELb1EEEEEEEEEvNT_6ParamsE$_ZZN4cute7crd2crdINS_5tupleIJiiiNS_1CILi0EEEEEENS1_IJNS2_ILi32EEENS2_ILi4EEENS2_ILi2EEENS2_ILi1EEEEEENS1_IJS8_S8_S8_S8_EEEEEDaRKT_RKT0_RKT1_ENKUlRKT_RKT0_RKT1_E_clIiS7_S8_EEDaSM_SP_SS_) ;  /* 0xffffe93000007944 */ /* 0x002fea0003c3ffff */
[----:B------:R1:W-:Y:S01]  /*11650*/  STL [R1+0x1394], R5 ;  /* 0x0013940501007387 */ /* 0x0003e20000100800 */
[----:B------:R-:W-:-:S03]  /*11660*/  MOV R4, 0x11680 ;  /* 0x0001168000047802 */ /* 0x000fc60000000f00 */
[----:B-1----:R-:W-:Y:S05]  /*11670*/  CALL.REL.NOINC `($_ZN7cutlass13device_kernelIN5flash19enable_sm80_to_sm89INS1_16FlashAttnBwdSm80INS1_25CollectiveMainloopBwdSm80ILi2ELi2EN4cute5tupleIJNS5_1CILi128EEES8_NS7_ILi64EEEEEENS_10bfloat16_tEfNS_4arch4Sm80ELb1ELb0ELb1ELb0ELb1ELb0ELb0ELb0ELi2ELi4ELi4ELi4ELb0EEENS1_21CollectiveEpilogueBwdISA_SB_SD_Li256ELb0ELb0ELi2EEENS1_25SingleTileBwdLPTSchedulerILb0ELi128ELb1EEEEEEEEEvNT_6ParamsE$_ZZN4cute9transformINS_5tupleIJiiiNS_1CILi0EEEEEENS1_IJNS2_ILi32EEENS2_ILi4EEENS2_ILi2EEENS2_ILi1EEEEEENS1_IJS8_S8_S8_S8_EEEZNS_7crd2crdIS4_S9_SA_EEDaRKT_RKT0_RKT1_EUlRKT_RKT0_RKT1_E_EEDaSE_SH_SK_OT2_ENKUlDpSN_E_clIJiiiS3_EEEDaSX_) ;  /* 0xfffff6c000007944 */ /* 0x002fea0003c3ffff */
[----:B-----5:R2:W-:Y:S01]  /*11680*/  STL [R1+0x13a8], R8 ;  /* 0x0013a80801007387 */ /* 0x0205e20000100800 */
[----:B------:R-:W-:Y:S01]  /*11690*/  IADD3 R46, R7, 0x30, RZ ;  /* 0x00000030072e7810 */ /* 0x000fe20007ffe0ff */
[----:B------:R-:W-:Y:S01]  /*116a0*/  IMAD.MOV.U32 R4, RZ, RZ, R2 ;  /* 0x000000ffff047224 */ /* 0x000fe200078e0002 */
[----:B------:R-:W-:Y:S01]  /*116b0*/  MOV R6, 0x11700 ;  /* 0x0001170000067802 */ /* 0x000fe20000000f00 */
[----:B------:R2:W-:Y:S01]  /*116c0*/  STL.U8 [R1+0x139c], RZ ;  /* 0x00139cff01007387 */ /* 0x0005e20000100000 */
[----:B------:R-:W-:-:S03]  /*116d0*/  IMAD.MOV.U32 R47, RZ, RZ, RZ ;  /* 0x000000ffff2f7224 */ /* 0x000fc600078e00ff */
[----:B------:R2:W-:Y:S04]  /*116e0*/  STL.64 [R1+0x13a0], R2 ;  /* 0x0013a00201007387 */ /* 0x0005e80000100a00 */
[----:B-12---:R-:W-:Y:S05]  /*116f0*/  CALL.REL.NOINC `($_ZN7cutlass13device_kernelIN5flash19enable_sm80_to_sm89INS1_16FlashAttnBwdSm80INS1_25CollectiveMainloopBwdSm80ILi2ELi2EN4cute5tupleIJNS5_1CILi128EEES8_NS7_ILi64EEEEEENS_10bfloat16_tEfNS_4arch4Sm80ELb1ELb0ELb1ELb0ELb1ELb0ELb0ELb0ELi2ELi4ELi4ELi4ELb0EEENS1_21CollectiveEpilogueBwdISA_SB_SD_Li256ELb0ELb0ELi2EEENS1_25SingleTileBwdLPTSchedulerILb0ELi128ELb1EEEEEEEEEvNT_6ParamsE$_ZN4cute3eso3ESOILb1ELb0EJNS_6LayoutINS_5tupleIJNS3_IJNS3_IJNS_1CILi4EEENS4_ILi8EEEEEENS3_IJS5_NS4_ILi2EEEEEEEEENS3_IJNS3_IJS8_S8_EEENS3_IJS8_S6_EEEEEEEEENS3_IJNS3_IJNS3_IJNS_11ScaledBasisIS8_JLi1EEEENSF_INS4_ILi1EEEJLi0EEEEEEENS3_IJNSF_INS4_ILi16EEEJLi0EEEENSF_IS6_JLi1EEEEEEEEEENS3_IJNS3_IJNSF_ISH_JLi1EEEENSF_IS6_JLi0EEEEEEENS3_IJNSF_INS4_ILi64EEEJLi0EEEENSF_ISK_JLi1EEEEEEEEEEEEEEENS_10ViewEngineINS_23ArithmeticTupleIteratorINS_15ArithmeticTupleIJNS4_ILi0EEES12_EEEEEEEEEC2ERKSY_RKS15_) ;  /* 0xffff88a000007944 */ /* 0x006fea0003c3ffff */
[----:B------:R-:W-:Y:S01]  /*11700*/  IMAD.MOV.U32 R10, RZ, RZ, R3 ;  /* 0x000000ffff0a7224 */ /* 0x000fe200078e0003 */
[----:B-1----:R-:W-:Y:S01]  /*11710*/  IADD3 R2, R7, 0x28, RZ ;  /* 0x0000002807027810 */ /* 0x002fe20007ffe0ff */
[----:B------:R-:W-:Y:S01]  /*11720*/  IMAD.MOV.U32 R3, RZ, RZ, R81 ;  /* 0x000000ffff037224 */ /* 0x000fe200078e0051 */
[----:B------:R-:W-:Y:S02]  /*11730*/  MOV R8, 0x11750 ;  /* 0x0001175000087802 */ /* 0x000fe40000000f00 */
[----:B------:R-:W-:Y:S05]  /*11740*/  CALL.REL.NOINC `($_ZN7cutlass13device_kernelIN5flash19enable_sm80_to_sm89INS1_16FlashAttnBwdSm80INS1_25CollectiveMainloopBwdSm80ILi2ELi2EN4cute5tupleIJNS5_1CILi128EEES8_NS7_ILi64EEEEEENS_10bfloat16_tEfNS_4arch4Sm80ELb1ELb0ELb1ELb0ELb1ELb0ELb0ELb0ELi2ELi4ELi4ELi4ELb0EEENS1_21CollectiveEpilogueBwdISA_SB_SD_Li256ELb0ELb0ELi2EEENS1_25SingleTileBwdLPTSchedulerILb0ELi128ELb1EEEEEEEEEvNT_6ParamsE$_ZN4cute3eso3ESOILb0ELb0EJiiEEC2ERKiS4_) ;  /* 0xffff635000007944 */ /* 0x000fea0003c3ffff */
[----:B-1----:R-:W2:Y:S01]  /*11750*/  LDL.64 R2, [R1+0x1388] ;  /* 0x0013880001027983 */ /* 0x002ea20000100a00 */
[----:B------:R-:W-:-:S03]  /*11760*/  MOV R6, 0x117a0 ;  /* 0x000117a000067802 */ /* 0x000fc60000000f00 */
[----:B--2---:R1:W-:Y:S04]  /*11770*/  STL [R1+0x1394], R2 ;  /* 0x0013940201007387 */ /* 0x0043e80000100800 */
[----:B------:R1:W-:Y:S02]  /*11780*/  STL [R1+0x1398], R3 ;  /* 0x0013980301007387 */ /* 0x0003e40000100800 */
[----:B-1----:R-:W-:Y:S05]  /*11790*/  CALL.REL.NOINC `($_ZN7cutlass13device_kernelIN5flash19enable_sm80_to_sm89INS1_16FlashAttnBwdSm80INS1_25CollectiveMainloopBwdSm80ILi2ELi2EN4cute5tupleIJNS5_1CILi128EEES8_NS7_ILi64EEEEEENS_10bfloat16_tEfNS_4arch4Sm80ELb1ELb0ELb1ELb0ELb1ELb0ELb0ELb0ELi2ELi4ELi4ELi4ELb0EEENS1_21CollectiveEpilogueBwdISA_SB_SD_Li256ELb0ELb0ELi2EEENS1_25SingleTileBwdLPTSchedulerILb0ELi128ELb1EEEEEEEEEvNT_6ParamsE$_ZN4cute3eso3ESOILb0ELb0EJiNS_5tupleIJiiEEEEEC2ERKiRKS3_) ;  /* 0xffff626000007944 */ /* 0x002fea0003c3ffff */
[----:B------:R2:W5:Y:S04]  /*117a0*/  LDL R5, [R1+0x1390] ;  /* 0x0013900001057983 */ /* 0x0005680000100800 */
[----:B-1----:R2:W5:Y:S01]  /*117b0*/  LDL.64 R2, [R1+0x1388] ;  /* 0x0013880001027983 */ /* 0x0025620000100a00 */
[----:B------:R-:W-:-:S03]  /*117c0*/  MOV R6, 0x117e0 ;  /* 0x000117e000067802 */ /* 0x000fc60000000f00 */
[----:B--2--5:R-:W-:Y:S05]  /*117d0*/  CALL.REL.NOINC `($_ZN7cutlass13device_kernelIN5flash19enable_sm80_to_sm89INS1_16FlashAttnBwdSm80INS1_25CollectiveMainloopBwdSm80ILi2ELi2EN4cute5tupleIJNS5_1CILi128EEES8_NS7_ILi64EEEEEENS_10bfloat16_tEfNS_4arch4Sm80ELb1ELb0ELb1ELb0ELb1ELb0ELb0ELb0ELi2ELi4ELi4ELi4ELb0EEENS1_21CollectiveEpilogueBwdISA_SB_SD_Li256ELb0ELb0ELi2EEENS1_25SingleTileBwdLPTSchedulerILb0ELi128ELb1EEEEEEEEEvNT_6ParamsE$_ZN4cute3eso3ESOILb0ELb1EJNS_5tupleIJiNS2_IJiiEEEEEENS2_IJNS_10UnderscoreENS2_IJS5_S5_EEEEEEEEC2ERKS4_RKS7_) ;  /* 0xffff68a000007944 */ /* 0x024fea0003c3ffff */
        /* <DEDUP_REMOVED lines=10> */
[----:B-1---5:R-:W-:Y:S05]  /*11880*/  CALL.REL.NOINC `($_ZN7cutlass13device_kernelIN5flash19enable_sm80_to_sm89INS1_16FlashAttnBwdSm80INS1_25CollectiveMainloopBwdSm80ILi2ELi2EN4cute5tupleIJNS5_1CILi128EEES8_NS7_ILi64EEEEEENS_10bfloat16_tEfNS_4arch4Sm80ELb1ELb0ELb1ELb0ELb1ELb0ELb0ELb0ELi2ELi4ELi4ELi4ELb0EEENS1_21CollectiveEpilogueBwdISA_SB_SD_Li256ELb0ELb0ELi2EEENS1_25SingleTileBwdLPTSchedulerILb0ELi128ELb1EEEEEEEEEvNT_6ParamsE$_ZN4cute5tupleIJiEEC2ERKi) ;  /* 0xffffa67000007944 */ /* 0x022fea0003c3ffff */
[----:B------:R1:W5:Y:S01]  /*11890*/  LDL R6, [R1+0x1388] ;  /* 0x0013880001067983 */ /* 0x0003620000100800 */
[----:B------:R-:W-:Y:S01]  /*118a0*/  IMAD.MOV.U32 R3, RZ, RZ, R4 ;  /* 0x000000ffff037224 */ /* 0x000fe200078e0004 */
[----:B------:R-:W-:Y:S02]  /*118b0*/  MOV R2, R81 ;  /* 0x0000005100027202 */ /* 0x000fe40000000f00 */
        /* <DEDUP_REMOVED lines=9> */
[----:B------:R-:W-:-:S02]  /*11950*/  MOV R6, 0x11970 ;  /* 0x0001197000067802 */ /* 0x000fc40000000f00 */
[----:B-1---5:R-:W-:Y:S05]  /*11960*/  CALL.REL.NOINC `($_ZN7cutlass13device_kernelIN5flash19enable_sm80_to_sm89INS1_16FlashAttnBwdSm80INS1_25CollectiveMainloopBwdSm80ILi2ELi2EN4cute5tupleIJNS5_1CILi128EEES8_NS7_ILi64EEEEEENS_10bfloat16_tEfNS_4arch4Sm80ELb1ELb0ELb1ELb0ELb1ELb0ELb0ELb0ELi2ELi4ELi4ELi4ELb0EEENS1_21CollectiveEpilogueBwdISA_SB_SD_Li256ELb0ELb0ELi2EEENS1_25SingleTileBwdLPTSchedulerILb0ELi128ELb1EEEEEEEEEvNT_6ParamsE$_ZN4cute5tupleIJNS_1CILi0EEEiEEC2ERKS2_RKi) ;  /* 0xffffa4a000007944 */ /* 0x022fea0003c3ffff */
[----:B------:R1:W5:Y:S01]  /*11970*/  LDL R54, [R1+0x1388] ;  /* 0x0013880001367983 */ /* 0x0003620000100800 */
[----:B------:R-:W-:Y:S01]  /*11980*/  IMAD.MOV.U32 R3, RZ, RZ, R4 ;  /* 0x000000ffff037224 */ /* 0x000fe200078e0004 */
[----:B------:R-:W-:-:S02]  /*11990*/  MOV R2, R7 ;  /* 0x0000000700027202 */ /* 0x000fc40000000f00 */
[----:B------:R-:W-:Y:S02]  /*119a0*/  MOV R10, 0x119c0 ;  /* 0x000119c0000a7802 */ /* 0x000fe40000000f00 */
[----:B-1---5:R-:W-:Y:S05]  /*119b0*/  CALL.REL.NOINC `($_ZN7cutlass13device_kernelIN5flash19enable_sm80_to_sm89INS1_16FlashAttnBwdSm80INS1_25CollectiveMainloopBwdSm80ILi2ELi2EN4cute5tupleIJNS5_1CILi128EEES8_NS7_ILi64EEEEEENS_10bfloat16_tEfNS_4arch4Sm80ELb1ELb0ELb1ELb0ELb1ELb0ELb0ELb0ELi2ELi4ELi4ELi4ELb0EEENS1_21CollectiveEpilogueBwdISA_SB_SD_Li256ELb0ELb0ELi2EEENS1_25SingleTileBwdLPTSchedulerILb0ELi128ELb1EEEEEEEEEvNT_6ParamsE$_ZN4cute5tupleIJiEEC2ERKi) ;  /* 0xffffa54000007944 */ /* 0x022fea0003c3ffff */
[----:B------:R1:W5:Y:S01]  /*119c0*/  LDL R3, [R1+0x1380] ;  /* 0x0013800001037983 */ /* 0x0003620000100800 */
[----:B------:R-:W-:Y:S02]  /*119d0*/  MOV R2, R81 ;  /* 0x0000005100027202 */ /* 0x000fe40000000f00 */
[----:B------:R-:W-:Y:S02]  /*119e0*/  MOV R10, 0x11a00 ;  /* 0x00011a00000a7802 */ /* 0x000fe40000000f00 */
[----:B-1---5:R-:W-:Y:S05]  /*119f0*/  CALL.REL.NOINC `($_ZN7cutlass13device_kernelIN5flash19enable_sm80_to_sm89INS1_16FlashAttnBwdSm80INS1_25CollectiveMainloopBwdSm80ILi2ELi2EN4cute5tupleIJNS5_1CILi128EEES8_NS7_ILi64EEEEEENS_10bfloat16_tEfNS_4arch4Sm80ELb1ELb0ELb1ELb0ELb1ELb0ELb0ELb0ELi2ELi4ELi4ELi4ELb0EEENS1_21CollectiveEpilogueBwdISA_SB_SD_Li256ELb0ELb0ELi2EEENS1_25SingleTileBwdLPTSchedulerILb0ELi128ELb1EEEEEEEEEvNT_6ParamsE$_ZN4cute5tupleIJiEEC2ERKi) ;  /* 0xffffa50000007944 */ /* 0x022fea0003c3ffff */
[----:B------:R1:W5:Y:S01]  /*11a00*/  LDL R3, [R1+0x1388] ;  /* 0x0013880001037983 */ /* 0x0003620000100800 */
[----:B------:R-:W-:Y:S02]  /*11a10*/  MOV R2, R81 ;  /* 0x0000005100027202 */ /* 0x000fe40000000f00 */
[----:B------:R-:W-:Y:S02]  /*11a20*/  MOV R6, 0x11a40 ;  /* 0x00011a4000067802 */ /* 0x000fe40000000f00 */
[----:B-1---5:R-:W-:Y:S05]  /*11a30*/  CALL.REL.NOINC `($_ZN7cutlass13device_kernelIN5flash19enable_sm80_to_sm89INS1_16FlashAttnBwdSm80INS1_25CollectiveMainloopBwdSm80ILi2ELi2EN4cute5tupleIJNS5_1CILi128EEES8_NS7_ILi64EEEEEENS_10bfloat16_tEfNS_4arch4Sm80ELb1ELb0ELb1ELb0ELb1ELb0ELb0ELb0ELi2ELi4ELi4ELi4ELb0EEENS1_21CollectiveEpilogueBwdISA_SB_SD_Li256ELb0ELb0ELi2EEENS1_25SingleTileBwdLPTSchedulerILb0ELi128ELb1EEEEEEEEEvNT_6ParamsE$_ZN4cute3eso3ESOILb0ELb1EJiNS_1CILi0EEEEEC2ERKiRKS3_) ;  /* 0xffff685000007944 */ /* 0x022fea0003c3ffff */
[----:B------:R2:W5:Y:S01]  /*11a40*/  LDL R10, [R1+0x1388] ;  /* 0x00138800010a7983 */ /* 0x0005620000100800 */
[----:B------:R-:W-:-:S03]  /*11a50*/  MOV R4, 0x11a80 ;  /* 0x00011a8000047802 */ /* 0x000fc60000000f00 */
[----:B------:R2:W-:Y:S04]  /*11a60*/  STL [R1+0x1388], R54 ;  /* 0x0013883601007387 */ /* 0x0005e80000100800 */
[----:B-12--5:R-:W-:Y:S05]  /*11a70*/  CALL.REL.NOINC `($_ZN7cutlass13device_kernelIN5flash19enable_sm80_to_sm89INS1_16FlashAttnBwdSm80INS1_25CollectiveMainloopBwdSm80ILi2ELi2EN4cute5tupleIJNS5_1CILi128EEES8_NS7_ILi64EEEEEENS_10bfloat16_tEfNS_4arch4Sm80ELb1ELb0ELb1ELb0ELb1ELb0ELb0ELb0ELi2ELi4ELi4ELi4ELb0EEENS1_21CollectiveEpilogueBwdISA_SB_SD_Li256ELb0ELb0ELi2EEENS1_25SingleTileBwdLPTSchedulerILb0ELi128ELb1EEEEEEEEEvNT_6ParamsE$_ZZN4cuteplIJNS_1CILi0EEEiEJiEEEDaRKNS_15ArithmeticTupleIJDpT_EEERKNS3_IJDpT0_EEEENKUlDpRKT_E_clIJiiEEEDaSH_) ;  /* 0xfffff5f000007944 */ /* 0x026fea0003c3ffff */
[----:B------:R-:W-:Y:S01]  /*11a80*/  IMAD.SHL.U32 R3, R5, 0x10, RZ ;  /* 0x0000001005037824 */ /* 0x000fe200078e00ff */
[----:B------:R-:W-:Y:S02]  /*11a90*/  MOV R2, R81 ;  /* 0x0000005100027202 */ /* 0x000fe40000000f00 */
[----:B------:R-:W-:Y:S02]  /*11aa0*/  MOV R10, 0x11ac0 ;  /* 0x00011ac0000a7802 */ /* 0x000fe40000000f00 */
[----:B-1---5:R-:W-:Y:S05]  /*11ab0*/  CALL.REL.NOINC `($_ZN7cutlass13device_kernelIN5flash19enable_sm80_to_sm89INS1_16FlashAttnBwdSm80INS1_25CollectiveMainloopBwdSm80ILi2ELi2EN4cute5tupleIJNS5_1CILi128EEES8_NS7_ILi64EEEEEENS_10bfloat16_tEfNS_4arch4Sm80ELb1ELb0ELb1ELb0ELb1ELb0ELb0ELb0ELi2ELi4ELi4ELi4ELb0EEENS1_21CollectiveEpilogueBwdISA_SB_SD_Li256ELb0ELb0ELi2EEENS1_25SingleTileBwdLPTSchedulerILb0ELi128ELb1EEEEEEEEEvNT_6ParamsE$_ZN4cute5tupleIJiEEC2ERKi) ;  /* 0xffffa44000007944 */ /* 0x022fea0003c3ffff */
[----:B------:R1:W5:Y:S01]  /*11ac0*/  LDL R4, [R1+0x1388] ;  /* 0x0013880001047983 */ /* 0x0003620000100800 */
[----:B------:R-:W-:Y:S01]  /*11ad0*/  IMAD.SHL.U32 R3, R52, 0x8, RZ ;  /* 0x0000000834037824 */ /* 0x000fe200078e00ff */
        /* <DEDUP_REMOVED lines=20> */
[----:B-1---5:R-:W-:Y:S05]  /*11c20*/  CALL.REL.NOINC `($_ZN7cutlass13device_kernelIN5flash19enable_sm80_to_sm89INS1_16FlashAttnBwdSm80INS1_25CollectiveMainloopBwdSm80ILi2ELi2EN4cute5tupleIJNS5_1CILi128EEES8_NS7_ILi64EEEEEENS_10bfloat16_tEfNS_4arch4Sm80ELb1ELb0ELb1ELb0ELb1ELb0ELb0ELb0ELi2ELi4ELi4ELi4ELb0EEENS1_21CollectiveEpilogueBwdISA_SB_SD_Li256ELb0ELb0ELi2EEENS1_25SingleTileBwdLPTSchedulerILb0ELi128ELb1EEEEEEEEEvNT_6ParamsE$_ZN4cute5tupleIJNS_1CILi0EEEiEEC2ERKS2_RKi) ;  /* 0xffffa1e000007944 */ /* 0x022fea0003c3ffff */
[----:B------:R1:W5:Y:S01]  /*11c30*/  LDL R52, [R1+0x1388] ;  /* 0x0013880001347983 */ /* 0x0003620000100800 */
[----:B------:R-:W-:Y:S01]  /*11c40*/  IMAD.MOV.U32 R3, RZ, RZ, R4 ;  /* 0x000000ffff037224 */ /* 0x000fe200078e0004 */
[----:B------:R-:W-:Y:S02]  /*11c50*/  MOV R2, R81 ;  /* 0x0000005100027202 */ /* 0x000fe40000000f00 */
[----:B------:R-:W-:-:S02]  /*11c60*/  MOV R6, 0x11c80 ;  /* 0x00011c8000067802 */ /* 0x000fc40000000f00 */
[----:B-1---5:R-:W-:Y:S05]  /*11c70*/  CALL.REL.NOINC `($_ZN7cutlass13device_kernelIN5flash19enable_sm80_to_sm89INS1_16FlashAttnBwdSm80INS1_25CollectiveMainloopBwdSm80ILi2ELi2EN4cute5tupleIJNS5_1CILi128EEES8_NS7_ILi64EEEEEENS_10bfloat16_tEfNS_4arch4Sm80ELb1ELb0ELb1ELb0ELb1ELb0ELb0ELb0ELi2ELi4ELi4ELi4ELb0EEENS1_21CollectiveEpilogueBwdISA_SB_SD_Li256ELb0ELb0ELi2EEENS1_25SingleTileBwdLPTSchedulerILb0ELi128ELb1EEEEEEEEEvNT_6ParamsE$_ZN4cute3eso3ESOILb0ELb1EJiNS_1CILi0EEEEEC2ERKiRKS3_) ;  /* 0xffff661000007944 */ /* 0x022fea0003c3ffff */
[----:B------:R2:W5:Y:S01]  /*11c80*/  LDL R10, [R1+0x1388] ;  /* 0x00138800010a7983 */ /* 0x0005620000100800 */
[----:B------:R-:W-:-:S02]  /*11c90*/  MOV R11, R81 ;  /* 0x00000051000b7202 */ /* 0x000fc40000000f00 */
[----:B------:R-:W-:Y:S01]  /*11ca0*/  MOV R86, 0x11cd0 ;  /* 0x00011cd000567802 */ /* 0x000fe20000000f00 */
[----:B------:R2:W-:Y:S04]  /*11cb0*/  STL [R1+0x1388], R52 ;  /* 0x0013883401007387 */ /* 0x0005e80000100800 */
[----:B-12--5:R-:W-:Y:S05]  /*11cc0*/  CALL.REL.NOINC `($_ZN7cutlass13device_kernelIN5flash19enable_sm80_to_sm89INS1_16FlashAttnBwdSm80INS1_25CollectiveMainloopBwdSm80ILi2ELi2EN4cute5tupleIJNS5_1CILi128EEES8_NS7_ILi64EEEEEENS_10bfloat16_tEfNS_4arch4Sm80ELb1ELb0ELb1ELb0ELb1ELb0ELb0ELb0ELi2ELi4ELi4ELi4ELb0EEENS1_21CollectiveEpilogueBwdISA_SB_SD_Li256ELb0ELb0ELi2EEENS1_25SingleTileBwdLPTSchedulerILb0ELi128ELb1EEEEEEEEEvNT_6ParamsE$_ZZN4cuteplIJiEJNS_1CILi0EEEiEEEDaRKNS_15ArithmeticTupleIJDpT_EEERKNS3_IJDpT0_EEEENKUlDpRKT_E_clIJiiEEEDaSH_) ;  /* 0xfffff51000007944 */ /* 0x026fea0003c3ffff */
[----:B-----5:R-:W-:Y:S01]  /*11cd0*/  IMAD.IADD R4, R3, 0x1, R19 ;  /* 0x0000000103047824 */ /* 0x020fe200078e0213 */
[----:B------:R-:W-:Y:S02]  /*11ce0*/  IADD3 R10, R18, R2, RZ ;  /* 0x00000002120a7210 */ /* 0x000fe40007ffe0ff */
[----:B------:R-:W-:Y:S02]  /*11cf0*/  MOV R52, 0x11d20 ;  /* 0x00011d2000347802 */ /* 0x000fe40000000f00 */
[----:B------:R2:W-:Y:S04]  /*11d00*/  STL [R1+0x1388], R4 ;  /* 0x0013880401007387 */ /* 0x0005e80000100800 */
[----:B-12---:R-:W-:Y:S05]  /*11d10*/  CALL.REL.NOINC `($_ZN7cutlass13device_kernelIN5flash19enable_sm80_to_sm89INS1_16FlashAttnBwdSm80INS1_25CollectiveMainloopBwdSm80ILi2ELi2EN4cute5tupleIJNS5_1CILi128EEES8_NS7_ILi64EEEEEENS_10bfloat16_tEfNS_4arch4Sm80ELb1ELb0ELb1ELb0ELb1ELb0ELb0ELb0ELi2ELi4ELi4ELi4ELb0EEENS1_21CollectiveEpilogueBwdISA_SB_SD_Li256ELb0ELb0ELi2EEENS1_25SingleTileBwdLPTSchedulerILb0ELi128ELb1EEEEEEEEEvNT_6ParamsE$_ZZN4cuteplIJiiEJiiEEEDaRKNS_15ArithmeticTupleIJDpT_EEERKNS1_IJDpT0_EEEENKUlDpRKT_E_clIJiiEEEDaSF_) ;  /* 0xfffff6d000007944 */ /* 0x006fea0003c3ffff */
[----:B-----5:R2:W-:Y:S01]  /*11d20*/  STL [R1+0x1388], R5 ;  /* 0x0013880501007387 */ /* 0x0205e20000100800 */
[----:B------:R-:W-:-:S03]  /*11d30*/  MOV R78, 0x11d50 ;  /* 0x00011d50004e7802 */ /* 0x000fc60000000f00 */
[----:B-12---:R-:W-:Y:S05]  /*11d40*/  CALL.REL.NOINC `($_ZN7cutlass13device_kernelIN5flash19enable_sm80_to_sm89INS1_16FlashAttnBwdSm80INS1_25CollectiveMainloopBwdSm80ILi2ELi2EN4cute5tupleIJNS5_1CILi128EEES8_NS7_ILi64EEEEEENS_10bfloat16_tEfNS_4arch4Sm80ELb1ELb0ELb1ELb0ELb1ELb0ELb0ELb0ELi2ELi4ELi4ELi4ELb0EEENS1_21CollectiveEpilogueBwdISA_SB_SD_Li256ELb0ELb0ELi2EEENS1_25SingleTileBwdLPTSchedulerILb0ELi128ELb1EEEEEEEEEvNT_6ParamsE$_ZZN4cuteplIJiiEJNS_1CILi0EEES2_EEEDaRKNS_15ArithmeticTupleIJDpT_EEERKNS3_IJDpT0_EEEENKUlDpRKT_E_clIJiiEEEDaSH_) ;  /* 0xfffff59000007944 */ /* 0x006fea0003c3ffff */
[----:B------:R-:W-:Y:S02]  /*11d50*/  MOV R6, 0x11d70 ;  /* 0x00011d7000067802 */ /* 0x000fe40000000f00 */
[----:B-1---5:R-:W-:Y:S05]  /*11d60*/  CALL.REL.NOINC `($_ZN7cutlass13device_kernelIN5flash19enable_sm80_to_sm89INS1_16FlashAttnBwdSm80INS1_25CollectiveMainloopBwdSm80ILi2ELi2EN4cute5tupleIJNS5_1CILi128EEES8_NS7_ILi64EEEEEENS_10bfloat16_tEfNS_4arch4Sm80ELb1ELb0ELb1ELb0ELb1ELb0ELb0ELb0ELi2ELi4ELi4ELi4ELb0EEENS1_21CollectiveEpilogueBwdISA_SB_SD_Li256ELb0ELb0ELi2EEENS1_25SingleTileBwdLPTSchedulerILb0ELi128ELb1EEEEEEEEEvNT_6ParamsE$_ZN4cute3eso3ESOILb1ELb0EJNS_6LayoutINS_5tupleIJNS3_IJNS_1CILi2EEES5_EEES5_NS4_ILi8EEEEEENS3_IJNS3_IJNS_11ScaledBasisINS4_ILi1EEEJLi1EEEENS9_IS7_JLi0EEEEEEENS9_INS4_ILi64EEEJLi0EEEENS9_INS4_ILi16EEEJLi1EEEEEEEEENS_15ArithmeticTupleIJiiEEEEEC2ERKSJ_RKSL_) ;  /* 0xffff8b2000007944 */ /* 0x022fea0003c3ffff */
[----:B------:R-:W2:Y:S01]  /*11d70*/  LDL.64 R10, [R1+0x1388] ;  /* 0x00138800010a7983 */ /* 0x000ea20000100a00 */
[----:B-1----:R-:W-:-:S03]  /*11d80*/  MOV R4, 0x11db0 ;  /* 0x00011db000047802 */ /* 0x002fc60000000f00 */
[----:B--2---:R1:W-:Y:S04]  /*11d90*/  STL [R1+0x1388], R11 ;  /* 0x0013880b01007387 */ /* 0x0043e80000100800 */
[----:B-1----:R-:W-:Y:S05]  /*11da0*/  CALL.REL.NOINC `($_ZN7cutlass13device_kernelIN5flash19enable_sm80_to_sm89INS1_16FlashAttnBwdSm80INS1_25CollectiveMainloopBwdSm80ILi2ELi2EN4cute5tupleIJNS5_1CILi128EEES8_NS7_ILi64EEEEEENS_10bfloat16_tEfNS_4arch4Sm80ELb1ELb0ELb1ELb0ELb1ELb0ELb0ELb0ELi2ELi4ELi4ELi4ELb0EEENS1_21CollectiveEpilogueBwdISA_SB_SD_Li256ELb0ELb0ELi2EEENS1_25SingleTileBwdLPTSchedulerILb0ELi128ELb1EEEEEEEEEvNT_6ParamsE$_ZZN4cuteplIJNS_1CILi0EEES2_EJiiEEEDaRKNS_15ArithmeticTupleIJDpT_EEERKNS3_IJDpT0_EEEENKUlDpRKT_E_clIJiiEEEDaSH_) ;  /* 0xfffff1d000007944 */ /* 0x002fea0003c3ffff */
[----:B------:R-:W-:Y:S02]  /*11db0*/  MOV R6, 0x11dd0 ;  /* 0x00011dd000067802 */ /* 0x000fe40000000f00 */
[----:B-1---5:R-:W-:Y:S05]  /*11dc0*/  CALL.REL.NOINC `($_ZN7cutlass13device_kernelIN5flash19enable_sm80_to_sm89INS1_16FlashAttnBwdSm80INS1_25CollectiveMainloopBwdSm80ILi2ELi2EN4cute5tupleIJNS5_1CILi128EEES8_NS7_ILi64EEEEEENS_10bfloat16_tEfNS_4arch4Sm80ELb1ELb0ELb1ELb0ELb1ELb0ELb0ELb0ELi2ELi4ELi4ELi4ELb0EEENS1_21CollectiveEpilogueBwdISA_SB_SD_Li256ELb0ELb0ELi2EEENS1_25SingleTileBwdLPTSchedulerILb0ELi128ELb1EEEEEEEEEvNT_6ParamsE$_ZN4cute3eso3ESOILb1ELb0EJNS_6LayoutINS_5tupleIJNS3_IJNS_1CILi2EEES5_EEES5_NS4_ILi8EEEEEENS3_IJNS3_IJNS_11ScaledBasisINS4_ILi1EEEJLi1EEEENS9_IS7_JLi0EEEEEEENS9_INS4_ILi64EEEJLi0EEEENS9_INS4_ILi16EEEJLi1EEEEEEEEENS_10ViewEngineINS_23ArithmeticTupleIteratorINS_15ArithmeticTupleIJiiEEEEEEEEEC2ERKSJ_RKSP_) ;  /* 0xffff8a6000007944 */ /* 0x022fea0003c3ffff */
[----:B-1----:R1:W5:Y:S01]  /*11dd0*/  LDL.64 R2, [R1+0x1388] ;  /* 0x0013880001027983 */ /* 0x0023620000100a00 */
[----:B------:R-:W-:-:S03]  /*11de0*/  MOV R6, 0x11e00 ;  /* 0x00011e0000067802 */ /* 0x000fc60000000f00 */
[----:B-1---5:R-:W-:Y:S05]  /*11df0*/  CALL.REL.NOINC `($_ZN7cutlass13device_kernelIN5flash19enable_sm80_to_sm89INS1_16FlashAttnBwdSm80INS1_25CollectiveMainloopBwdSm80ILi2ELi2EN4cute5tupleIJNS5_1CILi128EEES8_NS7_ILi64EEEEEENS_10bfloat16_tEfNS_4arch4Sm80ELb1ELb0ELb1ELb0ELb1ELb0ELb0ELb0ELi2ELi4ELi4ELi4ELb0EEENS1_21CollectiveEpilogueBwdISA_SB_SD_Li256ELb0ELb0ELi2EEENS1_25SingleTileBwdLPTSchedulerILb0ELi128ELb1EEEEEEEEEvNT_6ParamsE$_ZN4cute3eso3ESOILb1ELb0EJNS_6LayoutINS_5tupleIJNS3_IJNS_1CILi2EEES5_EEENS3_IJS5_NS4_ILi8EEEEEEEEENS3_IJNS3_IJS5_NS4_ILi4EEEEEENS3_IJNS4_ILi1EEES7_EEEEEEEENS_10ViewEngineIPfEEEEC2ERKSF_RKSI_) ;  /* 0xffff895000007944 */ /* 0x022fea0003c3ffff */
[----:B-1----:R1:W5:Y:S01]  /*11e00*/  LDL.64 R48, [R1+0x1388] ;  /* 0x0013880001307983 */ /* 0x0023620000100a00 */
[----:B------:R-:W-:-:S03]  /*11e10*/  MOV R6, 0x11e30 ;  /* 0x00011e3000067802 */ /* 0x000fc60000000f00 */
[----:B-1---5:R-:W-:Y:S05]  /*11e20*/  CALL.REL.NOINC `($_ZN7cutlass13device_kernelIN5flash19enable_sm80_to_sm89INS1_16FlashAttnBwdSm80INS1_25CollectiveMainloopBwdSm80ILi2ELi2EN4cute5tupleIJNS5_1CILi128EEES8_NS7_ILi64EEEEEENS_10bfloat16_tEfNS_4arch4Sm80ELb1ELb0ELb1ELb0ELb1ELb0ELb0ELb0ELi2ELi4ELi4ELi4ELb0EEENS1_21CollectiveEpilogueBwdISA_SB_SD_Li256ELb0ELb0ELi2EEENS1_25SingleTileBwdLPTSchedulerILb0ELi128ELb1EEEEEEEEEvNT_6ParamsE$_ZN4cute3eso3ESOILb1ELb0EJNS_6LayoutINS_5tupleIJNS3_IJNS_1CILi2EEES5_EEENS3_IJS5_NS4_ILi8EEEEEEEEENS3_IJNS3_IJNS_11ScaledBasisIS7_JLi0EEEENSA_INS4_ILi64EEEJLi0EEEEEEENS3_IJNSA_INS4_ILi1EEEJLi1EEEENSA_INS4_ILi16EEEJLi1EEEEEEEEEEEENS_10ViewEngineINS_23ArithmeticTupleIteratorINS_15ArithmeticTupleIJiiEEEEEEEEEC2ERKSL_RKSR_) ;  /* 0xffff88c000007944 */ /* 0x022fea0003c3ffff */
[----:B-1----:R1:W5:Y:S01]  /*11e30*/  LDL.64 R4, [R1+0x1388] ;  /* 0x0013880001047983 */ /* 0x0023620000100a00 */
[----:B------:R-:W-:-:S03]  /*11e40*/  MOV R6, 0x11e60 ;  /* 0x00011e6000067802 */ /* 0x000fc60000000f00 */
[----:B-1---5:R-:W-:Y:S05]  /*11e50*/  CALL.REL.NOINC `($_ZN7cutlass13device_kernelIN5flash19enable_sm80_to_sm89INS1_16FlashAttnBwdSm80INS1_25CollectiveMainloopBwdSm80ILi2ELi2EN4cute5tupleIJNS5_1CILi128EEES8_NS7_ILi64EEEEEENS_10bfloat16_tEfNS_4arch4Sm80ELb1ELb0ELb1ELb0ELb1ELb0ELb0ELb0ELi2ELi4ELi4ELi4ELb0EEENS1_21CollectiveEpilogueBwdISA_SB_SD_Li256ELb0ELb0ELi2EEENS1_25SingleTileBwdLPTSchedulerILb0ELi128ELb1EEEEEEEEEvNT_6ParamsE$_ZN4cute3eso3ESOILb1ELb0EJNS_6LayoutINS_5tupleIJNS3_IJNS3_IJNS_1CILi4EEENS4_ILi8EEEEEENS3_IJS5_NS4_ILi2EEEEEEEEENS3_IJNS3_IJS8_S8_EEENS3_IJS8_S6_EEEEEEEEENS3_IJNS3_IJNS3_IJNS_11ScaledBasisIS8_JLi1EEEENSF_INS4_ILi1EEEJLi0EEEEEEENS3_IJNSF_INS4_ILi16EEEJLi0EEEENSF_IS6_JLi1EEEEEEEEEENS3_IJNS3_IJNSF_ISH_JLi1EEEENSF_IS6_JLi0EEEEEEENS3_IJNSF_INS4_ILi64EEEJLi0EEEENSF_ISK_JLi1EEEEEEEEEEEEEEENS_10ViewEngineINS_23ArithmeticTupleIteratorINS_15ArithmeticTupleIJNS4_ILi0EEES12_EEEEEEEEEC2ERKSY_RKS15_) ;  /* 0xffff814000007944 */ /* 0x022fea0003c3ffff */
[----:B-1----:R-:W-:Y:S02]  /*11e60*/  MOV R2, 0x11e80 ;  /* 0x00011e8000027802 */ /* 0x002fe40000000f00 */
[----:B------:R-:W-:Y:S05]  /*11e70*/  CALL.REL.NOINC `($_ZN7cutlass13device_kernelIN5flash19enable_sm80_to_sm89INS1_16FlashAttnBwdSm80INS1_25CollectiveMainloopBwdSm80ILi2ELi2EN4cute5tupleIJNS5_1CILi128EEES8_NS7_ILi64EEEEEENS_10bfloat16_tEfNS_4arch4Sm80ELb1ELb0ELb1ELb0ELb1ELb0ELb0ELb0ELi2ELi4ELi4ELi4ELb0EEENS1_21CollectiveEpilogueBwdISA_SB_SD_Li256ELb0ELb0ELi2EEENS1_25SingleTileBwdLPTSchedulerILb0ELi128ELb1EEEEEEEEEvNT_6ParamsE$_ZN4cute3eso3ESOILb1ELb0EJNS_6LayoutINS_5tupleIJNS3_IJNS_1CILi2EEES5_EEENS3_IJS5_NS4_ILi8EEEEEEEEENS3_IJNS3_IJNS_11ScaledBasisIS7_JLi0EEEENSA_INS4_ILi64EEEJLi0EEEEEEENS3_IJNSA_INS4_ILi1EEEJLi1EEEENSA_INS4_ILi16EEEJLi1EEEEEEEEEEEENS_10ViewEngineINS_23ArithmeticTupleIteratorINS_15ArithmeticTupleIJNS4_ILi0EEESP_EEEEEEEEEC2ERKSL_RKSS_) ;  /* 0xffff881000007944 */ /* 0x000fea0003c3ffff */
[----:B------:R2:W-:Y:S01]  /*11e80*/  STL [R1+0x1388], R5 ;  /* 0x0013880501007387 */ /* 0x0005e20000100800 */
[----:B------:R-:W-:-:S03]  /*11e90*/  MOV R78, 0x11eb0 ;  /* 0x00011eb0004e7802 */ /* 0x000fc60000000f00 */
[----:B-12---:R-:W-:Y:S05]  /*11ea0*/  CALL.REL.NOINC `($_ZN7cutlass13device_kernelIN5flash19enable_sm80_to_sm89INS1_16FlashAttnBwdSm80INS1_25CollectiveMainloopBwdSm80ILi2ELi2EN4cute5tupleIJNS5_1CILi128EEES8_NS7_ILi64EEEEEENS_10bfloat16_tEfNS_4arch4Sm80ELb1ELb0ELb1ELb0ELb1ELb0ELb0ELb0ELi2ELi4ELi4ELi4ELb0EEENS1_21CollectiveEpilogueBwdISA_SB_SD_Li256ELb0ELb0ELi2EEENS1_25SingleTileBwdLPTSchedulerILb0ELi128ELb1EEEEEEEEEvNT_6ParamsE$_ZZN4cuteplIJiiEJNS_1CILi0EEES2_EEEDaRKNS_15ArithmeticTupleIJDpT_EEERKNS3_IJDpT0_EEEENKUlDpRKT_E_clIJiiEEEDaSH_) ;  /* 0xfffff43000007944 */ /* 0x006fea0003c3ffff */
        /* <DEDUP_REMOVED lines=11> */
[----:B-1----:R-:W-:Y:S05]  /*11f60*/  CALL.REL.NOINC `($_ZN7cutlass13device_kernelIN5flash19enable_sm80_to_sm89INS1_16FlashAttnBwdSm80INS1_25CollectiveMainloopBwdSm80ILi2ELi2EN4cute5tupleIJNS5_1CILi128EEES8_NS7_ILi64EEEEEENS_10bfloat16_tEfNS_4arch4Sm80ELb1ELb0ELb1ELb0ELb1ELb0ELb0ELb0ELi2ELi4ELi4ELi4ELb0EEENS1_21CollectiveEpilogueBwdISA_SB_SD_Li256ELb0ELb0ELi2EEENS1_25SingleTileBwdLPTSchedulerILb0ELi128ELb1EEEEEEEEEvNT_6ParamsE$_ZN4cute3eso3ESOILb0ELb1EJiNS_1CILi0EEEEEC2ERKiRKS3_) ;  /* 0xffff632000007944 */ /* 0x002fea0003c3ffff */
[----:B-1----:R-:W2:Y:S01]  /*11f70*/  LDL R2, [R1+0x1388] ;  /* 0x0013880001027983 */ /* 0x002ea20000100800 */
[----:B------:R-:W-:Y:S02]  /*11f80*/  MOV R10, 0x11ff0 ;  /* 0x00011ff0000a7802 */ /* 0x000fe40000000f00 */
[----:B--2---:R-:W-:-:S04]  /*11f90*/  LEA.HI R11, R2, R2, RZ, 0x1 ;  /* 0x00000002020b7211 */ /* 0x004fc800078f08ff */
[----:B------:R-:W-:-:S05]  /*11fa0*/  LOP3.LUT R3, R11, 0x1ffffffe, RZ, 0xc0, !PT ;  /* 0x1ffffffe0b037812 */ /* 0x000fca00078ec0ff */
[----:B------:R-:W-:Y:S02]  /*11fb0*/  IMAD.IADD R3, R2, 0x1, -R3 ;  /* 0x0000000102037824 */ /* 0x000fe400078e0a03 */
[----:B------:R-:W-:Y:S02]  /*11fc0*/  IMAD.MOV.U32 R2, RZ, RZ, R81 ;  /* 0x000000ffff027224 */ /* 0x000fe400078e0051 */
[----:B------:R-:W-:Y:S02]  /*11fd0*/  IMAD.SHL.U32 R3, R3, 0x8, RZ ;  /* 0x0000000803037824 */ /* 0x000fe400078e00ff */
[----:B------:R-:W-:Y:S05]  /*11fe0*/  CALL.REL.NOINC `($_ZN7cutlass13device_kernelIN5flash19enable_sm80_to_sm89INS1_16FlashAttnBwdSm80INS1_25CollectiveMainloopBwdSm80ILi2ELi2EN4cute5tupleIJNS5_1CILi128EEES8_NS7_ILi64EEEEEENS_10bfloat16_tEfNS_4arch4Sm80ELb1ELb0ELb1ELb0ELb1ELb0ELb0ELb0ELi2ELi4ELi4ELi4ELb0EEENS1_21CollectiveEpilogueBwdISA_SB_SD_Li256ELb0ELb0ELi2EEENS1_25SingleTileBwdLPTSchedulerILb0ELi128ELb1EEEEEEEEEvNT_6ParamsE$_ZN4cute5tupleIJiEEC2ERKi) ;  /* 0xffff9f1000007944 */ /* 0x000fea0003c3ffff */
[----:B------:R1:W5:Y:S01]  /*11ff0*/  LDL R6, [R1+0x1388] ;  /* 0x0013880001067983 */ /* 0x0003620000100800 */
[----:B------:R-:W-:Y:S01]  /*12000*/  IMAD.SHL.U32 R3, R11, 0x20, RZ ;  /* 0x000000200b037824 */ /* 0x000fe200078e00ff */
[----:B------:R-:W-:Y:S01]  /*12010*/  MOV R10, 0x12050 ;  /* 0x00012050000a7802 */ /* 0x000fe20000000f00 */
[----:B------:R-:W-:-:S03]  /*12020*/  IMAD.MOV.U32 R2, RZ, RZ, R81 ;  /* 0x000000ffff027224 */ /* 0x000fc600078e0051 */
[----:B------:R-:W-:Y:S02]  /*12030*/  LOP3.LUT R3, R3, 0xffffffc0, RZ, 0xc0, !PT ;  /* 0xffffffc003037812 */ /* 0x000fe400078ec0ff */
        /* <DEDUP_REMOVED lines=19> */
[----:B------:R-:W2:Y:S02]  /*12170*/  LDL R3, [R1+0x1388] ;  /* 0x0013880001037983 */ /* 0x000ea40000100800 */
[----:B--2---:R-:W-:Y:S02]  /*12180*/  IADD3 R3, R6, R3, RZ ;  /* 0x0000000306037210 */ /* 0x004fe40007ffe0ff */
[----:B------:R-:W-:Y:S02]  /*12190*/  MOV R6, 0x121b0 ;  /* 0x000121b000067802 */ /* 0x000fe40000000f00 */
[----:B------:R-:W-:Y:S05]  /*121a0*/  CALL.REL.NOINC `($_ZN7cutlass13device_kernelIN5flash19enable_sm80_to_sm89INS1_16FlashAttnBwdSm80INS1_25CollectiveMainloopBwdSm80ILi2ELi2EN4cute5tupleIJNS5_1CILi128EEES8_NS7_ILi64EEEEEENS_10bfloat16_tEfNS_4arch4Sm80ELb1ELb0ELb1ELb0ELb1ELb0ELb0ELb0ELi2ELi4ELi4ELi4ELb0EEENS1_21CollectiveEpilogueBwdISA_SB_SD_Li256ELb0ELb0ELi2EEENS1_25SingleTileBwdLPTSchedulerILb0ELi128ELb1EEEEEEEEEvNT_6ParamsE$_ZZN4cuteplIJiEJiEEEDaRKNS_15ArithmeticTupleIJDpT_EEERKNS1_IJDpT0_EEEENKUlDpRKT_E_clIJiEEEDaSF_) ;  /* 0xfffff0b000007944 */ /* 0x000fea0003c3ffff */
[----:B------:R-:W-:Y:S02]  /*121b0*/  MOV R2, R81 ;  /* 0x0000005100027202 */ /* 0x000fe40000000f00 */
[----:B------:R-:W-:Y:S02]  /*121c0*/  MOV R6, 0x121e0 ;  /* 0x000121e000067802 */ /* 0x000fe40000000f00 */
[----:B-1---5:R-:W-:Y:S05]  /*121d0*/  CALL.REL.NOINC `($_ZN7cutlass13device_kernelIN5flash19enable_sm80_to_sm89INS1_16FlashAttnBwdSm80INS1_25CollectiveMainloopBwdSm80ILi2ELi2EN4cute5tupleIJNS5_1CILi128EEES8_NS7_ILi64EEEEEENS_10bfloat16_tEfNS_4arch4Sm80ELb1ELb0ELb1ELb0ELb1ELb0ELb0ELb0ELi2ELi4ELi4ELi4ELb0EEENS1_21CollectiveEpilogueBwdISA_SB_SD_Li256ELb0ELb0ELi2EEENS1_25SingleTileBwdLPTSchedulerILb0ELi128ELb1EEEEEEEEEvNT_6ParamsE$_ZN4cute3eso3ESOILb0ELb1EJiNS_1CILi0EEEEEC2ERKiRKS3_) ;  /* 0xffff60b000007944 */ /* 0x022fea0003c3ffff */
[----:B-1----:R1:W5:Y:S01]  /*121e0*/  LDL R3, [R1+0x1388] ;  /* 0x0013880001037983 */ /* 0x0023620000100800 */
[----:B------:R-:W-:-:S03]  /*121f0*/  MOV R50, 0x12210 ;  /* 0x0001221000327802 */ /* 0x000fc60000000f00 */
[----:B-1---5:R-:W-:Y:S05]  /*12200*/  CALL.REL.NOINC `($_ZN7cutlass13device_kernelIN5flash19enable_sm80_to_sm89INS1_16FlashAttnBwdSm80INS1_25CollectiveMainloopBwdSm80ILi2ELi2EN4cute5tupleIJNS5_1CILi128EEES8_NS7_ILi64EEEEEENS_10bfloat16_tEfNS_4arch4Sm80ELb1ELb0ELb1ELb0ELb1ELb0ELb0ELb0ELi2ELi4ELi4ELi4ELb0EEENS1_21CollectiveEpilogueBwdISA_SB_SD_Li256ELb0ELb0ELi2EEENS1_25SingleTileBwdLPTSchedulerILb0ELi128ELb1EEEEEEEEEvNT_6ParamsE$_ZZN4cuteplIJiEJNS_1CILi0EEES2_EEEDaRKNS_15ArithmeticTupleIJDpT_EEERKNS3_IJDpT0_EEEENKUlDpRKT_E_clIJiS2_EEEDaSH_) ;  /* 0xffffef6000007944 */ /* 0x022fea0003c3ffff */
[----:B------:R2:W-:Y:S01]  /*12210*/  STL [R1+0x1388], R5 ;  /* 0x0013880501007387 */ /* 0x0005e20000100800 */
[----:B-----5:R-:W-:Y:S02]  /*12220*/  IADD3 R10, R3, R4, RZ ;  /* 0x00000004030a7210 */ /* 0x020fe40007ffe0ff */
[----:B------:R-:W-:-:S02]  /*12230*/  MOV R50, 0x12250 ;  /* 0x0001225000327802 */ /* 0x000fc40000000f00 */
[----:B-12---:R-:W-:Y:S05]  /*12240*/  CALL.REL.NOINC `($_ZN7cutlass13device_kernelIN5flash19enable_sm80_to_sm89INS1_16FlashAttnBwdSm80INS1_25CollectiveMainloopBwdSm80ILi2ELi2EN4cute5tupleIJNS5_1CILi128EEES8_NS7_ILi64EEEEEENS_10bfloat16_tEfNS_4arch4Sm80ELb1ELb0ELb1ELb0ELb1ELb0ELb0ELb0ELi2ELi4ELi4ELi4ELb0EEENS1_21CollectiveEpilogueBwdISA_SB_SD_Li256ELb0ELb0ELi2EEENS1_25SingleTileBwdLPTSchedulerILb0ELi128ELb1EEEEEEEEEvNT_6ParamsE$_ZZN4cuteplIJiiEJiNS_1CILi0EEEEEEDaRKNS_15ArithmeticTupleIJDpT_EEERKNS3_IJDpT0_EEEENKUlDpRKT_E_clIJiiEEEDaSH_) ;  /* 0xfffff12000007944 */ /* 0x006fea0003c3ffff */
[----:B-----5:R-:W-:Y:S02]  /*12250*/  LEA R3, R17, R2, 0x7 ;  /* 0x0000000211037211 */ /* 0x020fe400078e38ff */
[----:B------:R-:W-:-:S02]  /*12260*/  MOV R2, 0x12280 ;  /* 0x0001228000027802 */ /* 0x000fc40000000f00 */
[----:B-1----:R-:W-:Y:S05]  /*12270*/  CALL.REL.NOINC `($_ZN7cutlass13device_kernelIN5flash19enable_sm80_to_sm89INS1_16FlashAttnBwdSm80INS1_25CollectiveMainloopBwdSm80ILi2ELi2EN4cute5tupleIJNS5_1CILi128EEES8_NS7_ILi64EEEEEENS_10bfloat16_tEfNS_4arch4Sm80ELb1ELb0ELb1ELb0ELb1ELb0ELb0ELb0ELi2ELi4ELi4ELi4ELb0EEENS1_21CollectiveEpilogueBwdISA_SB_SD_Li256ELb0ELb0ELi2EEENS1_25SingleTileBwdLPTSchedulerILb0ELi128ELb1EEEEEEEEEvNT_6ParamsE$_ZN73_INTERNAL_24fd9406_37_flash_bwd_hdim64_bf16_softcap_sm80_cu_8e232a79_330714__viaddmin_s32Eiii) ;  /* 0xffff9f6000007944 */ /* 0x002fea0003c3ffff */
[----:B------:R1:W-:Y:S02]  /*12280*/  STL [R1+0x13ac], RZ ;  /* 0x0013acff01007387 */ /* 0x0003e40000100800 */
.L_x_2510:
[C---:B--2---:R-:W-:Y:S01]  /*12290*/  IADD3 R50, R15.reuse, 0x1, RZ ;  /* 0x000000010f327810 */ /* 0x044fe20007ffe0ff */
[----:B------:R-:W-:Y:S01]  /*122a0*/  IMAD.MOV.U32 R3, RZ, RZ, R15 ;  /* 0x000000ffff037224 */ /* 0x000fe200078e000f */
[----:B------:R-:W-:Y:S01]  /*122b0*/  ISETP.GE.U32.AND P0, PT, R15, 0xf, PT ;  /* 0x0000000f0f00780c */ /* 0x000fe20003f06070 */
[----:B------:R-:W-:Y:S01]  /*122c0*/  IMAD.MOV.U32 R13, RZ, RZ, R81 ;  /* 0x000000ffff0d7224 */ /* 0x000fe200078e0051 */
[----:B-1----:R-:W-:Y:S01]  /*122d0*/  MOV R8, 0x12300 ;  /* 0x0001230000087802 */ /* 0x002fe20000000f00 */
[----:B------:R-:W-:-:S05]  /*122e0*/  IMAD.MOV.U32 R15, RZ, RZ, R50 ;  /* 0x000000ffff0f7224 */ /* 0x000fca00078e0032 */
[----:B-1----:R-:W-:Y:S05]  /*122f0*/  CALL.REL.NOINC `($_ZN7cutlass13device_kernelIN5flash19enable_sm80_to_sm89INS1_16FlashAttnBwdSm80INS1_25CollectiveMainloopBwdSm80ILi2ELi2EN4cute5tupleIJNS5_1CILi128EEES8_NS7_ILi64EEEEEENS_10bfloat16_tEfNS_4arch4Sm80ELb1ELb0ELb1ELb0ELb1ELb0ELb0ELb0ELi2ELi4ELi4ELi4ELb0EEENS1_21CollectiveEpilogueBwdISA_SB_SD_Li256ELb0ELb0ELi2EEENS1_25SingleTileBwdLPTSchedulerILb0ELi128ELb1EEEEEEEEEvNT_6ParamsE$_ZN4cute3eso3ESOILb1ELb0EJNS_1CILi0EEEiEEC2ERKS3_RKi) ;  /* 0xffff664000007944 */ /* 0x002fea0003c3ffff */
[----:B------:R-:W2:Y:S01]  /*12300*/  LDL R6, [R1+0x1388] ;  /* 0x0013880001067983 */ /* 0x000ea20000100800 */
[----:B-1----:R-:W-:Y:S01]  /*12310*/  IMAD.MOV.U32 R2, RZ, RZ, R81 ;  /* 0x000000ffff027224 */ /* 0x002fe200078e0051 */
[----:B------:R-:W-:-:S02]  /*12320*/  MOV R10, 0x12370 ;  /* 0x00012370000a7802 */ /* 0x000fc40000000f00 */
[----:B--2---:R-:W-:-:S04]  /*12330*/  LEA.HI R11, R6, R6, RZ, 0x1 ;  /* 0x00000006060b7211 */ /* 0x004fc800078f08ff */
[----:B------:R-:W-:-:S05]  /*12340*/  LOP3.LUT R3, R11, 0xfffffffe, RZ, 0xc0, !PT ;  /* 0xfffffffe0b037812 */ /* 0x000fca00078ec0ff */
[----:B------:R-:W-:Y:S02]  /*12350*/  IMAD.IADD R3, R6, 0x1, -R3 ;  /* 0x0000000106037824 */ /* 0x000fe400078e0a03 */
        /* <DEDUP_REMOVED lines=24> */
[----:B-1---5:R-:W-:Y:S05]  /*124e0*/  CALL.REL.NOINC `($_ZN7cutlass13device_kernelIN5flash19enable_sm80_to_sm89INS1_16FlashAttnBwdSm80INS1_25CollectiveMainloopBwdSm80ILi2ELi2EN4cute5tupleIJNS5_1CILi128EEES8_NS7_ILi64EEEEEENS_10bfloat16_tEfNS_4arch4Sm80ELb1ELb0ELb1ELb0ELb1ELb0ELb0ELb0ELi2ELi4ELi4ELi4ELb0EEENS1_21CollectiveEpilogueBwdISA_SB_SD_Li256ELb0ELb0ELi2EEENS1_25SingleTileBwdLPTSchedulerILb0ELi128ELb1EEEEEEEEEvNT_6ParamsE$_ZN4cute5tupleIJNS_1CILi0EEEiEEC2ERKS2_RKi) ;  /* 0xffff992000007944 */ /* 0x022fea0003c3ffff */
[----:B------:R-:W2:Y:S01]  /*124f0*/  LDL R2, [R1+0x1388] ;  /* 0x0013880001027983 */ /* 0x000ea20000100800 */
[----:B------:R-:W-:Y:S02]  /*12500*/  MOV R10, 0x12530 ;  /* 0x00012530000a7802 */ /* 0x000fe40000000f00 */
[----:B--2---:R-:W-:Y:S02]  /*12510*/  IADD3 R3, R51, R2, RZ ;  /* 0x0000000233037210 */ /* 0x004fe40007ffe0ff */
[----:B------:R-:W-:Y:S05]  /*12520*/  CALL.REL.NOINC `($_ZN7cutlass13device_kernelIN5flash19enable_sm80_to_sm89INS1_16FlashAttnBwdSm80INS1_25CollectiveMainloopBwdSm80ILi2ELi2EN4cute5tupleIJNS5_1CILi128EEES8_NS7_ILi64EEEEEENS_10bfloat16_tEfNS_4arch4Sm80ELb1ELb0ELb1ELb0ELb1ELb0ELb0ELb0ELi2ELi4ELi4ELi4ELb0EEENS1_21CollectiveEpilogueBwdISA_SB_SD_Li256ELb0ELb0ELi2EEENS1_25SingleTileBwdLPTSchedulerILb0ELi128ELb1EEEEEEEEEvNT_6ParamsE$_ZZN4cuteplIJNS_1CILi0EEEiEJS2_iEEEDaRKNS_15ArithmeticTupleIJDpT_EEERKNS3_IJDpT0_EEEENKUlDpRKT_E_clIJS2_iEEEDaSH_) ;  /* 0xffffead000007944 */ /* 0x000fea0003c3ffff */
[----:B------:R-:W-:Y:S02]  /*12530*/  MOV R10, 0x12550 ;  /* 0x00012550000a7802 */ /* 0x000fe40000000f00 */
[----:B-1---5:R-:W-:Y:S05]  /*12540*/  CALL.REL.NOINC `($_ZN7cutlass13device_kernelIN5flash19enable_sm80_to_sm89INS1_16FlashAttnBwdSm80INS1_25CollectiveMainloopBwdSm80ILi2ELi2EN4cute5tupleIJNS5_1CILi128EEES8_NS7_ILi64EEEEEENS_10bfloat16_tEfNS_4arch4Sm80ELb1ELb0ELb1ELb0ELb1ELb0ELb0ELb0ELi2ELi4ELi4ELi4ELb0EEENS1_21CollectiveEpilogueBwdISA_SB_SD_Li256ELb0ELb0ELi2EEENS1_25SingleTileBwdLPTSchedulerILb0ELi128ELb1EEEEEEEEEvNT_6ParamsE$_ZZN4cuteplIJNS_1CILi0EEEEJS2_iEEEDaRKNS_15ArithmeticTupleIJDpT_EEERKNS3_IJDpT0_EEEENKUlDpRKT_E_clIJS2_iEEEDaSH_) ;  /* 0xffffe87000007944 */ /* 0x022fea0003c3ffff */
[----:B------:R-:W-:Y:S02]  /*12550*/  MOV R10, 0x12570 ;  /* 0x00012570000a7802 */ /* 0x000fe40000000f00 */
[----:B-1---5:R-:W-:Y:S05]  /*12560*/  CALL.REL.NOINC `($_ZN7cutlass13device_kernelIN5flash19enable_sm80_to_sm89INS1_16FlashAttnBwdSm80INS1_25CollectiveMainloopBwdSm80ILi2ELi2EN4cute5tupleIJNS5_1CILi128EEES8_NS7_ILi64EEEEEENS_10bfloat16_tEfNS_4arch4Sm80ELb1ELb0ELb1ELb0ELb1ELb0ELb0ELb0ELi2ELi4ELi4ELi4ELb0EEENS1_21CollectiveEpilogueBwdISA_SB_SD_Li256ELb0ELb0ELi2EEENS1_25SingleTileBwdLPTSchedulerILb0ELi128ELb1EEEEEEEEEvNT_6ParamsE$_ZZN4cuteplIJNS_1CILi0EEES2_EJS2_iEEEDaRKNS_15ArithmeticTupleIJDpT_EEERKNS3_IJDpT0_EEEENKUlDpRKT_E_clIJS2_iEEEDaSH_) ;  /* 0xffffe8c000007944 */ /* 0x022fea0003c3ffff */
[----:B-----5:R-:W-:Y:S01]  /*12570*/  ISETP.GE.AND P1, PT, R2, R47, PT ;  /* 0x0000002f0200720c */ /* 0x020fe20003f26270 */
[----:B------:R-:W-:-:S12]  /*12580*/  BSSY B0, `(.L_x_2508) ;  /* 0x0000017000007945 */ /* 0x000fd80003800000 */
[----:B------:R-:W-:Y:S05]  /*12590*/  @!P1 BRA `(.L_x_2509) ;  /* 0x0000015000009947 */ /* 0x000fea0003800000 */
[----:B------:R-:W-:Y:S01]  /*125a0*/  IMAD.MOV.U32 R3, RZ, RZ, R81 ;  /* 0x000000ffff037224 */ /* 0x000fe200078e0051 */
[----:B------:R-:W-:Y:S01]  /*125b0*/  MOV R10, RZ ;  /* 0x000000ff000a7202 */ /* 0x000fe20000000f00 */
[----:B------:R-:W-:Y:S01]  /*125c0*/  IMAD.MOV.U32 R2, RZ, RZ, R14 ;  /* 0x000000ffff027224 */ /* 0x000fe200078e000e */
[----:B------:R-:W-:Y:S02]  /*125d0*/  MOV R8, 0x125f0 ;  /* 0x000125f000087802 */ /* 0x000fe40000000f00 */
[----:B-1----:R-:W-:Y:S05]  /*125e0*/  CALL.REL.NOINC `($_ZN7cutlass13device_kernelIN5flash19enable_sm80_to_sm89INS1_16FlashAttnBwdSm80INS1_25CollectiveMainloopBwdSm80ILi2ELi2EN4cute5tupleIJNS5_1CILi128EEES8_NS7_ILi64EEEEEENS_10bfloat16_tEfNS_4arch4Sm80ELb1ELb0ELb1ELb0ELb1ELb0ELb0ELb0ELi2ELi4ELi4ELi4ELb0EEENS1_21CollectiveEpilogueBwdISA_SB_SD_Li256ELb0ELb0ELi2EEENS1_25SingleTileBwdLPTSchedulerILb0ELi128ELb1EEEEEEEEEvNT_6ParamsE$_ZN4cute3eso3ESOILb0ELb0EJiiEEC2ERKiS4_) ;  /* 0xffff54b000007944 */ /* 0x002fea0003c3ffff */
        /* <DEDUP_REMOVED lines=16> */
.L_x_2509:
[----:B------:R-:W-:Y:S05]  /*126f0*/  BSYNC B0 ;  /* 0x0000000000007941 */ /* 0x000fea0003800000 */
.L_x_2508:
[----:B------:R2:W-:Y:S01]  /*12700*/  STL [R1+0x13ac], R50 ;  /* 0x0013ac3201007387 */ /* 0x0005e20000100800 */
[----:B------:R-:W-:Y:S05]  /*12710*/  @!P0 BRA `(.L_x_2510) ;  /* 0xfffffb7000008947 */ /* 0x000fea000383ffff */
[----:B-1----:R-:W-:Y:S01]  /*12720*/  IMAD.MOV.U32 R2, RZ, RZ, R81 ;  /* 0x000000ffff027224 */ /* 0x002fe200078e0051 */
[----:B------:R-:W-:Y:S01]  /*12730*/  MOV R3, 0x1 ;  /* 0x0000000100037802 */ /* 0x000fe20000000f00 */
[----:B------:R-:W-:Y:S01]  /*12740*/  IMAD.MOV.U32 R15, RZ, RZ, RZ ;  /* 0x000000ffff0f7224 */ /* 0x000fe200078e00ff */
[----:B------:R-:W-:Y:S02]  /*12750*/  MOV R6, 0x12770 ;  /* 0x0001277000067802 */ /* 0x000fe40000000f00 */
[----:B--2---:R-:W-:Y:S05]  /*12760*/  CALL.REL.NOINC `($_ZN7cutlass13device_kernelIN5flash19enable_sm80_to_sm89INS1_16FlashAttnBwdSm80INS1_25CollectiveMainloopBwdSm80ILi2ELi2EN4cute5tupleIJNS5_1CILi128EEES8_NS7_ILi64EEEEEENS_10bfloat16_tEfNS_4arch4Sm80ELb1ELb0ELb1ELb0ELb1ELb0ELb0ELb0ELi2ELi4ELi4ELi4ELb0EEENS1_21CollectiveEpilogueBwdISA_SB_SD_Li256ELb0ELb0ELi2EEENS1_25SingleTileBwdLPTSchedulerILb0ELi128ELb1EEEEEEEEEvNT_6ParamsE$_ZN4cute3eso3ESOILb0ELb1EJiNS_1CILi0EEEEEC2ERKiRKS3_) ;  /* 0xffff5b2000007944 */ /* 0x004fea0003c3ffff */
        /* <DEDUP_REMOVED lines=50> */
.L_x_2513:
        /* <DEDUP_REMOVED lines=50> */
[----:B------:R-:W-:Y:S01]  /*12db0*/  MOV R10, 0x1 ;  /* 0x00000001000a7802 */ /* 0x000fe20000000f00 */
        /* <DEDUP_REMOVED lines=19> */
.L_x_2512:
[----:B------:R-:W-:Y:S05]  /*12ef0*/  BSYNC B0 ;  /* 0x0000000000007941 */ /* 0x000fea0003800000 */
.L_x_2511:
        /* <DEDUP_REMOVED lines=57> */
.L_x_2516:
        /* <DEDUP_REMOVED lines=70> */
.L_x_2515:
[----:B------:R-:W-:Y:S05]  /*136f0*/  BSYNC B0 ;  /* 0x0000000000007941 */ /* 0x000fea0003800000 */
.L_x_2514:
        /* <DEDUP_REMOVED lines=57> */
.L_x_2519:
        /* <DEDUP_REMOVED lines=70> */
.L_x_2518:
[----:B------:R-:W-:Y:S05]  /*13ef0*/  BSYNC B0 ;  /* 0x0000000000007941 */ /* 0x000fea0003800000 */
.L_x_2517:
[----:B------:R2:W-:Y:S01]  /*13f00*/  STL [R1+0x13ac], R4 ;  /* 0x0013ac0401007387 */ /* 0x0005e20000100800 */
[----:B------:R-:W-:Y:S05]  /*13f10*/  @!P0 BRA `(.L_x_2519) ;  /* 0xfffffb7000008947 */ /* 0x000fea000383ffff */
[----:B------:R-:W-:-:S04]  /*13f20*/  MOV R45, 0x0 ;  /* 0x00000000002d7802 */ /* 0x000fc80000000f00 */
[----:B------:R-:W-:Y:S05]  /*13f30*/  RET.REL.NODEC R44 `(_ZN7cutlass13device_kernelIN5flash19enable_sm80_to_sm89INS1_16FlashAttnBwdSm80INS1_25CollectiveMainloopBwdSm80ILi2ELi2EN4cute5tupleIJNS5_1CILi128EEES8_NS7_ILi64EEEEEENS_10bfloat16_tEfNS_4arch4Sm80ELb1ELb0ELb1ELb0ELb1ELb0ELb0ELb0ELi2ELi4ELi4ELi4ELb0EEENS1_21CollectiveEpilogueBwdISA_SB_SD_Li256ELb0ELb0ELi2EEENS1_25SingleTileBwdLPTSchedulerILb0ELi128ELb1EEEEEEEEEvNT_6ParamsE) ;  /* 0xfffec0c02c007950 */ /* 0x000fea0003c3ffff */
        .type           $_ZN7cutlass13device_kernelIN5flash19enable_sm80_to_sm89INS1_16FlashAttnBwdSm80INS1_25CollectiveMainloopBwdSm80ILi2ELi2EN4cute5tupleIJNS5_1CILi128EEES8_NS7_ILi64EEEEEENS_10bfloat16_tEfNS_4arch4Sm80ELb1ELb0ELb1ELb0ELb1ELb0ELb0ELb0ELi2ELi4ELi4ELi4ELb0EEENS1_21CollectiveEpilogueBwdISA_SB_SD_Li256ELb0ELb0ELi2EEENS1_25SingleTileBwdLPTSchedulerILb0ELi128ELb1EEEEEEEEEvNT_6ParamsE$_ZZN5flash25CollectiveMainloopBwdSm80ILi2ELi2EN4cute5tupleIJNS1_1CILi128EEES4_NS3_ILi64EEEEEEN7cutlass10bfloat16_tEfNS7_4arch4Sm80ELb1ELb0ELb1ELb0ELb1ELb0ELb0ELb0ELi2ELi4ELi4ELi4ELb0EE3mmaINS_16FlashAttnBwdSm80ISB_NS_21CollectiveEpilogueBwdIS6_S8_SA_Li256ELb0ELb0ELi2EEENS_25SingleTileBwdLPTSchedulerILb0ELi128ELb1EEEE13SharedStorageENS1_6TensorINS1_11ArrayEngineIfLm32EEENS1_6LayoutINS2_IJNS2_IJNS3_ILi2EEESO_EEESO_NS3_ILi4EEEEEENS2_IJNS2_IJNS3_ILi1EEESO_EEESQ_NS3_ILi8EEEEEEEEEEEEbRKNSB_6ParamsERT0_S12_iNS2_IJiiiEEERT_ENKUliT_E_clIZSC_ISJ_SX_EbS10_S12_S12_iS13_S15_EUlRS16_iE_EEDaiS16_,@function
        .size           $_ZN7cutlass13device_kernelIN5flash19enable_sm80_to_sm89INS1_16FlashAttnBwdSm80INS1_25CollectiveMainloopBwdSm80ILi2ELi2EN4cute5tupleIJNS5_1CILi128EEES8_NS7_ILi64EEEEEENS_10bfloat16_tEfNS_4arch4Sm80ELb1ELb0ELb1ELb0ELb1ELb0ELb0ELb0ELi2ELi4ELi4ELi4ELb0EEENS1_21CollectiveEpilogueBwdISA_SB_SD_Li256ELb0ELb0ELi2EEENS1_25SingleTileBwdLPTSchedulerILb0ELi128ELb1EEEEEEEEEvNT_6ParamsE$_ZZN5flash25CollectiveMainloopBwdSm80ILi2ELi2EN4cute5tupleIJNS1_1CILi128EEES4_NS3_ILi64EEEEEEN7cutlass10bfloat16_tEfNS7_4arch4Sm80ELb1ELb0ELb1ELb0ELb1ELb0ELb0ELb0ELi2ELi4ELi4ELi4ELb0EE3mmaINS_16FlashAttnBwdSm80ISB_NS_21CollectiveEpilogueBwdIS6_S8_SA_Li256ELb0ELb0ELi2EEENS_25SingleTileBwdLPTSchedulerILb0ELi128ELb1EEEE13SharedStorageENS1_6TensorINS1_11ArrayEngineIfLm32EEENS1_6LayoutINS2_IJNS2_IJNS3_ILi2EEESO_EEESO_NS3_ILi4EEEEEENS2_IJNS2_IJNS3_ILi1EEESO_EEESQ_NS3_ILi8EEEEEEEEEEEEbRKNSB_6ParamsERT0_S12_iNS2_IJiiiEEERT_ENKUliT_E_clIZSC_ISJ_SX_EbS10_S12_S12_iS13_S15_EUlRS16_iE_EEDaiS16_,($_ZN7cutlass13device_kernelIN5flash19enable_sm80_to_sm89INS1_16FlashAttnBwdSm80INS1_25CollectiveMainloopBwdSm80ILi2ELi2EN4cute5tupleIJNS5_1CILi128EEES8_NS7_ILi64EEEEEENS_10bfloat16_tEfNS_4arch4Sm80ELb1ELb0ELb1ELb0ELb1ELb0ELb0ELb0ELi2ELi4ELi4ELi4ELb0EEENS1_21CollectiveEpilogueBwdISA_SB_SD_Li256ELb0ELb0ELi2EEENS1_25SingleTileBwdLPTSchedulerILb0ELi128ELb1EEEEEEEEEvNT_6ParamsE$_ZZN5flash25CollectiveMainloopBwdSm80ILi2ELi2EN4cute5tupleIJNS1_1CILi128EEES4_NS3_ILi64EEEEEEN7cutlass10bfloat16_tEfNS7_4arch4Sm80ELb1ELb0ELb1ELb0ELb1ELb0ELb0ELb0ELi2ELi4ELi4ELi4ELb0EE3mmaINS_16FlashAttnBwdSm80ISB_NS_21CollectiveEpilogueBwdIS6_S8_SA_Li256ELb0ELb0ELi2EEENS_25SingleTileBwdLPTSchedulerILb0ELi128ELb1EEEE13SharedStorageENS1_6TensorINS1_11ArrayEngineIfLm32EEENS1_6LayoutINS2_IJNS2_IJNS3_ILi2EEESO_EEESO_NS3_ILi4EEEEEENS2_IJNS2_IJNS3_ILi1EEESO_EEESQ_NS3_ILi8EEEEEEEEEEEEbRKNSB_6ParamsERT0_S12_iNS2_IJiiiEEERT_ENKUliiE0_clEii - $_ZN7cutlass13device_kernelIN5flash19enable_sm80_to_sm89INS1_16FlashAttnBwdSm80INS1_25CollectiveMainloopBwdSm80ILi2ELi2EN4cute5tupleIJNS5_1CILi128EEES8_NS7_ILi64EEEEEENS_10bfloat16_tEfNS_4arch4Sm80ELb1ELb0ELb1ELb0ELb1ELb0ELb0ELb0ELi2ELi4ELi4ELi4ELb0EEENS1_21CollectiveEpilogueBwdISA_SB_SD_Li256ELb0ELb0ELi2EEENS1_25SingleTileBwdLPTSchedulerILb0ELi128ELb1EEEEEEEEEvNT_6ParamsE$_ZZN5flash25CollectiveMainloopBwdSm80ILi2ELi2EN4cute5tupleIJNS1_1CILi128EEES4_NS3_ILi64EEEEEEN7cutlass10bfloat16_tEfNS7_4arch4Sm80ELb1ELb0ELb1ELb0ELb1ELb0ELb0ELb0ELi2ELi4ELi4ELi4ELb0EE3mmaINS_16FlashAttnBwdSm80ISB_NS_21CollectiveEpilogueBwdIS6_S8_SA_Li256ELb0ELb0ELi2EEENS_25SingleTileBwdLPTSchedulerILb0ELi128ELb1EEEE13SharedStorageENS1_6TensorINS1_11ArrayEngineIfLm32EEENS1_6LayoutINS2_IJNS2_IJNS3_ILi2EEESO_EEESO_NS3_ILi4EEEEEENS2_IJNS2_IJNS3_ILi1EEESO_EEESQ_NS3_ILi8EEEEEEEEEEEEbRKNSB_6ParamsERT0_S12_iNS2_IJiiiEEERT_ENKUliT_E_clIZSC_ISJ_SX_EbS10_S12_S12_iS13_S15_EUlRS16_iE_EEDaiS16_)
$_ZN7cutlass13device_kernelIN5flash19enable_sm80_to_sm89INS1_16FlashAttnBwdSm80INS1_25CollectiveMainloopBwdSm80ILi2ELi2EN4cute5tupleIJNS5_1CILi128EEES8_NS7_ILi64EEEEEENS_10bfloat16_tEfNS_4arch4Sm80ELb1ELb0ELb1ELb0ELb1ELb0ELb0ELb0ELi2ELi4ELi4ELi4ELb0EEENS1_21CollectiveEpilogueBwdISA_SB_SD_Li256ELb0ELb0ELi2EEENS1_25SingleTileBwdLPTSchedulerILb0ELi128ELb1EEEEEEEEEvNT_6ParamsE$_ZZN5flash25CollectiveMainloopBwdSm80ILi2ELi2EN4cute5tupleIJNS1_1CILi128EEES4_NS3_ILi64EEEEEEN7cutlass10bfloat16_tEfNS7_4arch4Sm80ELb1ELb0ELb1ELb0ELb1ELb0ELb0ELb0ELi2ELi4ELi4ELi4ELb0EE3mmaINS_16FlashAttnBwdSm80ISB_NS_21CollectiveEpilogueBwdIS6_S8_SA_Li256ELb0ELb0ELi2EEENS_25SingleTileBwdLPTSchedulerILb0ELi128ELb1EEEE13SharedStorageENS1_6TensorINS1_11ArrayEngineIfLm32EEENS1_6LayoutINS2_IJNS2_IJNS3_ILi2EEESO_EEESO_NS3_ILi4EEEEEENS2_IJNS2_IJNS3_ILi1EEESO_EEESQ_NS3_ILi8EEEEEEEEEEEEbRKNSB_6ParamsERT0_S12_iNS2_IJiiiEEERT_ENKUliT_E_clIZSC_ISJ_SX_EbS10_S12_S12_iS13_S15_EUlRS16_iE_EEDaiS16_:
        /* <DEDUP_REMOVED lines=48> */
[----:B-1---5:R-:W-:Y:S05]  /*14240*/  CALL.REL.NOINC `($_ZN7cutlass13device_kernelIN5flash19enable_sm80_to_sm89INS1_16FlashAttnBwdSm80INS1_25CollectiveMainloopBwdSm80ILi2ELi2EN4cute5tupleIJNS5_1CILi128EEES8_NS7_ILi64EEEEEENS_10bfloat16_tEfNS_4arch4Sm80ELb1ELb0ELb1ELb0ELb1ELb0ELb0ELb0ELi2ELi4ELi4ELi4ELb0EEENS1_21CollectiveEpilogueBwdISA_SB_SD_Li256ELb0ELb0ELi2EEENS1_25SingleTileBwdLPTSchedulerILb0ELi128ELb1EEEEEEEEEvNT_6ParamsE$_ZN4cute8smem_ptrIPN7cutlass10bfloat16_tEECI1NS_12iter_adaptorIS3_S4_EEES3_) ;  /* 0xffff7e9000007944 */ /* 0x022fea0003c3ffff */
[----:B-1----:R1:W5:Y:S01]  /*14250*/  LDL.64 R2, [R1+0x758] ;  /* 0x0007580001027983 */ /* 0x0023620000100a00 */
[----:B------:R-:W-:-:S03]  /*14260*/  MOV R6, 0x14280 ;  /* 0x0001428000067802 */ /* 0x000fc60000000f00 */
[----:B-1---5:R-:W-:Y:S05]  /*14270*/  CALL.REL.NOINC `($_ZN7cutlass13device_kernelIN5flash19enable_sm80_to_sm89INS1_16FlashAttnBwdSm80INS1_25CollectiveMainloopBwdSm80ILi2ELi2EN4cute5tupleIJNS5_1CILi128EEES8_NS7_ILi64EEEEEENS_10bfloat16_tEfNS_4arch4Sm80ELb1ELb0ELb1ELb0ELb1ELb0ELb0ELb0ELi2ELi4ELi4ELi4ELb0EEENS1_21CollectiveEpilogueBwdISA_SB_SD_Li256ELb0ELb0ELi2EEENS1_25SingleTileBwdLPTSchedulerILb0ELi128ELb1EEEEEEEEEvNT_6ParamsE$_ZN4cute3eso3ESOILb1ELb0EJNS_14ComposedLayoutINS_7SwizzleILi3ELi3ELi3EEENS_1CILj0EEENS_6LayoutINS_5tupleIJNS8_IJNS5_ILi8EEENS5_ILi16EEEEEENS8_IJNS5_ILi64EEENS5_ILi1EEEEEEEEENS8_IJNS8_IJSC_NS5_ILi512EEEEEENS8_IJSD_NS5_ILi0EEEEEEEEEEEEENS_10ViewEngineINS_8smem_ptrIPN7cutlass10bfloat16_tEEEEEEEC2ERKSM_RKST_) ;  /* 0xffff44e000007944 */ /* 0x022fea0003c3ffff */
[----:B-1----:R1:W5:Y:S01]  /*14280*/  LDL.64 R2, [R1+0x758] ;  /* 0x0007580001027983 */ /* 0x0023620000100a00 */
[----:B------:R-:W-:-:S03]  /*14290*/  MOV R6, 0x142b0 ;  /* 0x000142b000067802 */ /* 0x000fc60000000f00 */
[----:B-1---5:R-:W-:Y:S05]  /*142a0*/  CALL.REL.NOINC `($_ZN7cutlass13device_kernelIN5flash19enable_sm80_to_sm89INS1_16FlashAttnBwdSm80INS1_25CollectiveMainloopBwdSm80ILi2ELi2EN4cute5tupleIJNS5_1CILi128EEES8_NS7_ILi64EEEEEENS_10bfloat16_tEfNS_4arch4Sm80ELb1ELb0ELb1ELb0ELb1ELb0ELb0ELb0ELi2ELi4ELi4ELi4ELb0EEENS1_21CollectiveEpilogueBwdISA_SB_SD_Li256ELb0ELb0ELi2EEENS1_25SingleTileBwdLPTSchedulerILb0ELi128ELb1EEEEEEEEEvNT_6ParamsE$_ZN4cute3eso3ESOILb1ELb0EJNS_14ComposedLayoutINS_7SwizzleILi3ELi3ELi3EEENS_1CILj0EEENS_6LayoutINS_5tupleIJNS8_IJNS8_IJNS5_ILi4EEENS5_ILi8EEEEEENS8_IJS9_NS5_ILi1EEEEEEEEENS8_IJNS8_IJNS5_ILi2EEESF_SF_EEENS8_IJSF_S9_EEEEEEEEENS8_IJNS8_IJNS8_IJSF_NS5_ILi64EEEEEENS8_IJNS5_ILi1024EEENS5_ILi0EEEEEEEEENS8_IJNS8_IJSC_NS5_ILi512EEESA_EEENS8_IJNS5_ILi4096EEENS5_ILi16EEEEEEEEEEEEEEEENS_10ViewEngineINS_8smem_ptrIPN7cutlass10bfloat16_tEEEEEEEC2ERKSY_RKS15_) ;  /* 0xffff455000007944 */ /* 0x022fea0003c3ffff */
[----:B------:R-:W-:Y:S01]  /*142b0*/  ULDC.64 UR4, c[0x0][0x118] ;  /* 0x0000460000047ab9 */ /* 0x000fe20000000a00 */
[----:B------:R2:W5:Y:S04]  /*142c0*/  LDL.64 R56, [R1+0x758] ;  /* 0x0007580001387983 */ /* 0x0005680000100a00 */
[----:B-1----:R2:W5:Y:S01]  /*142d0*/  LD.E R3, [R54.64+0x8] ;  /* 0x0000080436037980 */ /* 0x002562000c101900 */
[----:B------:R-:W-:-:S02]  /*142e0*/  MOV R2, R23 ;  /* 0x0000001700027202 */ /* 0x000fc40000000f00 */
[----:B------:R-:W-:Y:S02]  /*142f0*/  MOV R6, 0x14310 ;  /* 0x0001431000067802 */ /* 0x000fe40000000f00 */
[----:B--2--5:R-:W-:Y:S05]  /*14300*/  CALL.REL.NOINC `($_ZN7cutlass13device_kernelIN5flash19enable_sm80_to_sm89INS1_16FlashAttnBwdSm80INS1_25CollectiveMainloopBwdSm80ILi2ELi2EN4cute5tupleIJNS5_1CILi128EEES8_NS7_ILi64EEEEEENS_10bfloat16_tEfNS_4arch4Sm80ELb1ELb0ELb1ELb0ELb1ELb0ELb0ELb0ELi2ELi4ELi4ELi4ELb0EEENS1_21CollectiveEpilogueBwdISA_SB_SD_Li256ELb0ELb0ELi2EEENS1_25SingleTileBwdLPTSchedulerILb0ELi128ELb1EEEEEEEEEvNT_6ParamsE$_ZN4cute3eso3ESOILb0ELb1EJiNS_1CILi0EEEEEC2ERKiRKS3_) ;  /* 0xffff3f8000007944 */ /* 0x024fea0003c3ffff */
[----:B------:R-:W2:Y:S01]  /*14310*/  LDL R8, [R1+0x758] ;  /* 0x0007580001087983 */ /* 0x000ea20000100800 */
[----:B------:R-:W-:Y:S01]  /*14320*/  ULDC.64 UR4, c[0x0][0x118] ;  /* 0x0000460000047ab9 */ /* 0x000fe20000000a00 */
[----:B-1----:R-:W-:Y:S01]  /*14330*/  IMAD.MOV.U32 R3, RZ, RZ, R23 ;  /* 0x000000ffff037224 */ /* 0x002fe200078e0017 */
[----:B------:R-:W-:Y:S01]  /*14340*/  MOV R2, R49 ;  /* 0x0000003100027202 */ /* 0x000fe20000000f00 */
[----:B--2---:R1:W-:Y:S04]  /*14350*/  STL [R1+0x11e8], R8 ;  /* 0x0011e80801007387 */ /* 0x0043e80000100800 */
[----:B------:R1:W5:Y:S01]  /*14360*/  LD.E R6, [R54.64+0x4] ;  /* 0x0000040436067980 */ /* 0x000362000c101900 */
[----:B------:R-:W-:-:S03]  /*14370*/  MOV R4, 0x14390 ;  /* 0x0001439000047802 */ /* 0x000fc60000000f00 */
[----:B-1---5:R-:W-:Y:S05]  /*14380*/  CALL.REL.NOINC `($_ZN7cutlass13device_kernelIN5flash19enable_sm80_to_sm89INS1_16FlashAttnBwdSm80INS1_25CollectiveMainloopBwdSm80ILi2ELi2EN4cute5tupleIJNS5_1CILi128EEES8_NS7_ILi64EEEEEENS_10bfloat16_tEfNS_4arch4Sm80ELb1ELb0ELb1ELb0ELb1ELb0ELb0ELb0ELi2ELi4ELi4ELi4ELb0EEENS1_21CollectiveEpilogueBwdISA_SB_SD_Li256ELb0ELb0ELi2EEENS1_25SingleTileBwdLPTSchedulerILb0ELi128ELb1EEEEEEEEEvNT_6ParamsE$_ZN4cute3eso3ESOILb0ELb0EJiNS_5tupleIJiNS_1CILi0EEEEEEEEC2ERKiRKS5_) ;  /* 0xffff360000007944 */ /* 0x022fea0003c3ffff */
[----:B-1----:R1:W5:Y:S01]  /*14390*/  LDL.64 R2, [R1+0x758] ;  /* 0x0007580001027983 */ /* 0x0023620000100a00 */
[----:B------:R-:W-:-:S02]  /*143a0*/  MOV R4, R23 ;  /* 0x0000001700047202 */ /* 0x000fc40000000f00 */
[----:B------:R-:W-:Y:S02]  /*143b0*/  MOV R6, 0x143d0 ;  /* 0x000143d000067802 */ /* 0x000fe40000000f00 */
[----:B-1---5:R-:W-:Y:S05]  /*143c0*/  CALL.REL.NOINC `($_ZN7cutlass13device_kernelIN5flash19enable_sm80_to_sm89INS1_16FlashAttnBwdSm80INS1_25CollectiveMainloopBwdSm80ILi2ELi2EN4cute5tupleIJNS5_1CILi128EEES8_NS7_ILi64EEEEEENS_10bfloat16_tEfNS_4arch4Sm80ELb1ELb0ELb1ELb0ELb1ELb0ELb0ELb0ELi2ELi4ELi4ELi4ELb0EEENS1_21CollectiveEpilogueBwdISA_SB_SD_Li256ELb0ELb0ELi2EEENS1_25SingleTileBwdLPTSchedulerILb0ELi128ELb1EEEEEEEEEvNT_6ParamsE$_ZN4cute3eso3ESOILb0ELb1EJNS_5tupleIJiNS2_IJiNS_1CILi0EEEEEEEEENS2_IJNS_10UnderscoreENS2_IJS7_S7_EEEEEEEEC2ERKS6_RKS9_) ;  /* 0xffff3c5000007944 */ /* 0x022fea0003c3ffff */
[----:B------:R-:W2:Y:S01]  /*143d0*/  LDL.64 R8, [R1+0x758] ;  /* 0x0007580001087983 */ /* 0x000ea20000100a00 */
[----:B-1----:R-:W-:Y:S02]  /*143e0*/  MOV R2, R52 ;  /* 0x0000003400027202 */ /* 0x002fe40000000f00 */
[----:B------:R-:W-:Y:S01]  /*143f0*/  MOV R4, 0x14430 ;  /* 0x0001443000047802 */ /* 0x000fe20000000f00 */
[----:B--2---:R1:W-:Y:S04]  /*14400*/  STL [R1+0x11ec], R8 ;  /* 0x0011ec0801007387 */ /* 0x0043e80000100800 */
[----:B------:R1:W-:Y:S02]  /*14410*/  STL [R1+0x11f0], R9 ;  /* 0x0011f00901007387 */ /* 0x0003e40000100800 */
[----:B-1----:R-:W-:Y:S05]  /*14420*/  CALL.REL.NOINC `($_ZN7cutlass13device_kernelIN5flash19enable_sm80_to_sm89INS1_16FlashAttnBwdSm80INS1_25CollectiveMainloopBwdSm80ILi2ELi2EN4cute5tupleIJNS5_1CILi128EEES8_NS7_ILi64EEEEEENS_10bfloat16_tEfNS_4arch4Sm80ELb1ELb0ELb1ELb0ELb1ELb0ELb0ELb0ELi2ELi4ELi4ELi4ELb0EEENS1_21CollectiveEpilogueBwdISA_SB_SD_Li256ELb0ELb0ELi2EEENS1_25SingleTileBwdLPTSchedulerILb0ELi128ELb1EEEEEEEEEvNT_6ParamsE$_ZZN4cute4diceINS_5tupleIJNS1_IJiNS1_IJiNS_1CILi0EEEEEEEEENS1_IJNS_10UnderscoreENS1_IJS6_S6_EEEEEEEEES9_EEDaRKT_RKT0_ENKUlRKT_RKT0_E_clIS5_S5_EEDaSI_SL_) ;  /* 0xffff919000007944 */ /* 0x002fea0003c3ffff */
[----:B------:R2:W-:Y:S01]  /*14430*/  STL.64 [R1+0x758], R2 ;  /* 0x0007580201007387 */ /* 0x0005e20000100a00 */
[----:B------:R-:W-:Y:S02]  /*14440*/  MOV R4, R23 ;  /* 0x0000001700047202 */ /* 0x000fe40000000f00 */
[----:B------:R-:W-:-:S02]  /*14450*/  MOV R8, 0x14470 ;  /* 0x0001447000087802 */ /* 0x000fc40000000f00 */
[----:B-12---:R-:W-:Y:S05]  /*14460*/  CALL.REL.NOINC `($_ZN7cutlass13device_kernelIN5flash19enable_sm80_to_sm89INS1_16FlashAttnBwdSm80INS1_25CollectiveMainloopBwdSm80ILi2ELi2EN4cute5tupleIJNS5_1CILi128EEES8_NS7_ILi64EEEEEENS_10bfloat16_tEfNS_4arch4Sm80ELb1ELb0ELb1ELb0ELb1ELb0ELb0ELb0ELi2ELi4ELi4ELi4ELb0EEENS1_21CollectiveEpilogueBwdISA_SB_SD_Li256ELb0ELb0ELi2EEENS1_25SingleTileBwdLPTSchedulerILb0ELi128ELb1EEEEEEEEEvNT_6ParamsE$_ZZN4cute12filter_tupleINS_5tupleIJNS1_IJiNS1_IJiNS_1CILi0EEEEEEEEENS1_IJNS_10UnderscoreENS1_IJS6_S6_EEEEEEEEES9_ZNS_4diceIS9_S9_EEDaRKT_RKT0_EUlRKT_RKT0_E_EEDaSD_SG_OT1_ENKUlDpSJ_E_clIJNS1_IJiiS3_EEENS1_IJEEEEEEDaSQ_) ;  /* 0xffff7f3000007944 */ /* 0x006fea0003c3ffff */
[----:B------:R-:W-:Y:S02]  /*14470*/  MOV R72, 0x14490 ;  /* 0x0001449000487802 */ /* 0x000fe40000000f00 */
[----:B-12--5:R-:W-:Y:S05]  /*14480*/  CALL.REL.NOINC `($_ZN7cutlass13device_kernelIN5flash19enable_sm80_to_sm89INS1_16FlashAttnBwdSm80INS1_25CollectiveMainloopBwdSm80ILi2ELi2EN4cute5tupleIJNS5_1CILi128EEES8_NS7_ILi64EEEEEENS_10bfloat16_tEfNS_4arch4Sm80ELb1ELb0ELb1ELb0ELb1ELb0ELb0ELb0ELi2ELi4ELi4ELi4ELb0EEENS1_21CollectiveEpilogueBwdISA_SB_SD_Li256ELb0ELb0ELi2EEENS1_25SingleTileBwdLPTSchedulerILb0ELi128ELb1EEEEEEEEEvNT_6ParamsE$_ZZN4cute7idx2crdINS_5tupleIJiiNS_1CILi0EEEEEENS1_IJNS1_IJNS2_ILi4EEENS2_ILi8EEEEEES5_NS2_ILi1EEEEEEEEDaRKT_RKT0_ENKUlRKT_RKT0_E_clIiS7_EEDaSI_SL_) ;  /* 0xffffc0e000007944 */ /* 0x026fea0003c3ffff */
[----:B------:R-:W-:Y:S02]  /*14490*/  MOV R2, 0x144b0 ;  /* 0x000144b000027802 */ /* 0x000fe40000000f00 */
[----:B-1----:R-:W-:Y:S05]  /*144a0*/  CALL.REL.NOINC `($_ZN7cutlass13device_kernelIN5flash19enable_sm80_to_sm89INS1_16FlashAttnBwdSm80INS1_25CollectiveMainloopBwdSm80ILi2ELi2EN4cute5tupleIJNS5_1CILi128EEES8_NS7_ILi64EEEEEENS_10bfloat16_tEfNS_4arch4Sm80ELb1ELb0ELb1ELb0ELb1ELb0ELb0ELb0ELi2ELi4ELi4ELi4ELb0EEENS1_21CollectiveEpilogueBwdISA_SB_SD_Li256ELb0ELb0ELi2EEENS1_25SingleTileBwdLPTSchedulerILb0ELi128ELb1EEEEEEEEEvNT_6ParamsE$_ZZN4cute7idx2crdINS_5tupleIJiiNS_1CILi0EEEEEENS1_IJNS1_IJNS2_ILi4EEENS2_ILi8EEEEEES5_NS2_ILi1EEEEEEEEDaRKT_RKT0_ENKUlRKT_RKT0_E_clIiS5_EEDaSI_SL_) ;  /* 0xffffc09000007944 */ /* 0x002fea0003c3ffff */
[----:B------:R1:W-:Y:S01]  /*144b0*/  STL [R1+0x758], R6 ;  /* 0x0007580601007387 */ /* 0x0003e20000100800 */
[----:B------:R-:W-:-:S02]  /*144c0*/  MOV R2, R23 ;  /* 0x0000001700027202 */ /* 0x000fc40000000f00 */
[----:B------:R-:W-:Y:S02]  /*144d0*/  MOV R72, 0x144f0 ;  /* 0x000144f000487802 */ /* 0x000fe40000000f00 */
[----:B-1----:R-:W-:Y:S05]  /*144e0*/  CALL.REL.NOINC `($_ZN7cutlass13device_kernelIN5flash19enable_sm80_to_sm89INS1_16FlashAttnBwdSm80INS1_25CollectiveMainloopBwdSm80ILi2ELi2EN4cute5tupleIJNS5_1CILi128EEES8_NS7_ILi64EEEEEENS_10bfloat16_tEfNS_4arch4Sm80ELb1ELb0ELb1ELb0ELb1ELb0ELb0ELb0ELi2ELi4ELi4ELi4ELb0EEENS1_21CollectiveEpilogueBwdISA_SB_SD_Li256ELb0ELb0ELi2EEENS1_25SingleTileBwdLPTSchedulerILb0ELi128ELb1EEEEEEEEEvNT_6ParamsE$_ZZN4cute9transformINS_5tupleIJiiNS_1CILi0EEEEEENS1_IJNS1_IJNS2_ILi4EEENS2_ILi8EEEEEES5_NS2_ILi1EEEEEEZNS_7idx2crdIS4_S9_EEDaRKT_RKT0_EUlRKT_RKT0_E_EEDaSD_SG_OT1_ENKUlDpSJ_E_clIJNS1_IJiiEEEiS3_EEEDaSQ_) ;  /* 0xffffc7c000007944 */ /* 0x002fea0003c3ffff */
[----:B------:R-:W-:Y:S02]  /*144f0*/  MOV R6, 0x14510 ;  /* 0x0001451000067802 */ /* 0x000fe40000000f00 */
[----:B--2--5:R-:W-:Y:S05]  /*14500*/  CALL.REL.NOINC `($_ZN7cutlass13device_kernelIN5flash19enable_sm80_to_sm89INS1_16FlashAttnBwdSm80INS1_25CollectiveMainloopBwdSm80ILi2ELi2EN4cute5tupleIJNS5_1CILi128EEES8_NS7_ILi64EEEEEENS_10bfloat16_tEfNS_4arch4Sm80ELb1ELb0ELb1ELb0ELb1ELb0ELb0ELb0ELi2ELi4ELi4ELi4ELb0EEENS1_21CollectiveEpilogueBwdISA_SB_SD_Li256ELb0ELb0ELi2EEENS1_25SingleTileBwdLPTSchedulerILb0ELi128ELb1EEEEEEEEEvNT_6ParamsE$_ZZN4cute13to_mixed_bitsINS_5tupleIJNS1_IJNS_1CILi4EEENS2_ILi8EEEEEES3_NS2_ILi1EEEEEENS1_IJNS1_IJNS2_ILi0EEENS2_ILi64EEEEEES8_S8_EEENS1_IJNS1_IJiiEEEiS8_EEEEEDaRKT_RKT0_RKT1_ENKUlRKT_RKT0_RKT1_E_clIS5_SA_SC_EEDaSP_SS_SV_) ;  /* 0xffff8a1000007944 */ /* 0x024fea0003c3ffff */
[----:B------:R-:W-:Y:S02]  /*14510*/  MOV R2, 0x14530 ;  /* 0x0001453000027802 */ /* 0x000fe40000000f00 */
[----:B------:R-:W-:Y:S05]  /*14520*/  CALL.REL.NOINC `($_ZN7cutlass13device_kernelIN5flash19enable_sm80_to_sm89INS1_16FlashAttnBwdSm80INS1_25CollectiveMainloopBwdSm80ILi2ELi2EN4cute5tupleIJNS5_1CILi128EEES8_NS7_ILi64EEEEEENS_10bfloat16_tEfNS_4arch4Sm80ELb1ELb0ELb1ELb0ELb1ELb0ELb0ELb0ELi2ELi4ELi4ELi4ELb0EEENS1_21CollectiveEpilogueBwdISA_SB_SD_Li256ELb0ELb0ELi2EEENS1_25SingleTileBwdLPTSchedulerILb0ELi128ELb1EEEEEEEEEvNT_6ParamsE$_ZZN4cute13to_mixed_bitsINS_5tupleIJNS1_IJNS_1CILi4EEENS2_ILi8EEEEEES3_NS2_ILi1EEEEEENS1_IJNS1_IJNS2_ILi0EEENS2_ILi64EEEEEES8_S8_EEENS1_IJNS1_IJiiEEEiS8_EEEEEDaRKT_RKT0_RKT1_ENKUlDpRKT_E_clIJNS_9MixedBitsILj0ELj448EEENS2_ILj0EEESV_EEEDaSQ_) ;  /* 0xffff89c000007944 */ /* 0x000fea0003c3ffff */
        /* <DEDUP_REMOVED lines=21> */
[----:B-1----:R-:W-:Y:S05]  /*14680*/  CALL.REL.NOINC `($_ZN7cutlass13device_kernelIN5flash19enable_sm80_to_sm89INS1_16FlashAttnBwdSm80INS1_25CollectiveMainloopBwdSm80ILi2ELi2EN4cute5tupleIJNS5_1CILi128EEES8_NS7_ILi64EEEEEENS_10bfloat16_tEfNS_4arch4Sm80ELb1ELb0ELb1ELb0ELb1ELb0ELb0ELb0ELi2ELi4ELi4ELi4ELb0EEENS1_21CollectiveEpilogueBwdISA_SB_SD_Li256ELb0ELb0ELi2EEENS1_25SingleTileBwdLPTSchedulerILb0ELi128ELb1EEEEEEEEEvNT_6ParamsE$_ZN4cute3eso3ESOILb0ELb0EJiiiEEC2ERKiS4_S4_) ;  /* 0xffff36e000007944 */ /* 0x002fea0003c3ffff */
[----:B------:R2:W5:Y:S04]  /*14690*/  LDL R5, [R1+0x760] ;  /* 0x0007600001057983 */ /* 0x0005680000100800 */
[----:B-1----:R2:W5:Y:S01]  /*146a0*/  LDL.64 R2, [R1+0x758] ;  /* 0x0007580001027983 */ /* 0x0025620000100a00 */
[----:B------:R-:W-:Y:S02]  /*146b0*/  MOV R4, R23 ;  /* 0x0000001700047202 */ /* 0x000fe40000000f00 */
[----:B------:R-:W-:Y:S02]  /*146c0*/  MOV R6, 0x146e0 ;  /* 0x000146e000067802 */ /* 0x000fe40000000f00 */
[----:B--2--5:R-:W-:Y:S05]  /*146d0*/  CALL.REL.NOINC `($_ZN7cutlass13device_kernelIN5flash19enable_sm80_to_sm89INS1_16FlashAttnBwdSm80INS1_25CollectiveMainloopBwdSm80ILi2ELi2EN4cute5tupleIJNS5_1CILi128EEES8_NS7_ILi64EEEEEENS_10bfloat16_tEfNS_4arch4Sm80ELb1ELb0ELb1ELb0ELb1ELb0ELb0ELb0ELi2ELi4ELi4ELi4ELb0EEENS1_21CollectiveEpilogueBwdISA_SB_SD_Li256ELb0ELb0ELi2EEENS1_25SingleTileBwdLPTSchedulerILb0ELi128ELb1EEEEEEEEEvNT_6ParamsE$_ZN4cute3eso3ESOILb1ELb0EJNS_1CILi1EEENS_5tupleIJiiiEEENS2_ILi64EEENS4_IJNS2_ILi72EEENS2_ILi144EEENS2_ILi288EEEEEENS2_ILi512EEEEEC2ERKS3_RKS5_RKS6_RKSA_RKSB_) ;  /* 0xffff457000007944 */ /* 0x024fea0003c3ffff */
[----:B-1----:R1:W5:Y:S04]  /*146e0*/  LDL R5, [R1+0x760] ;  /* 0x0007600001057983 */ /* 0x0023680000100800 */
[----:B------:R1:W5:Y:S01]  /*146f0*/  LDL.64 R2, [R1+0x758] ;  /* 0x0007580001027983 */ /* 0x0003620000100a00 */
[----:B------:R-:W-:-:S02]  /*14700*/  MOV R4, R23 ;  /* 0x0000001700047202 */ /* 0x000fc40000000f00 */
[----:B------:R-:W-:Y:S02]  /*14710*/  MOV R6, 0x14730 ;  /* 0x0001473000067802 */ /* 0x000fe40000000f00 */
[----:B-1---5:R-:W-:Y:S05]  /*14720*/  CALL.REL.NOINC `($_ZN7cutlass13device_kernelIN5flash19enable_sm80_to_sm89INS1_16FlashAttnBwdSm80INS1_25CollectiveMainloopBwdSm80ILi2ELi2EN4cute5tupleIJNS5_1CILi128EEES8_NS7_ILi64EEEEEENS_10bfloat16_tEfNS_4arch4Sm80ELb1ELb0ELb1ELb0ELb1ELb0ELb0ELb0ELi2ELi4ELi4ELi4ELb0EEENS1_21CollectiveEpilogueBwdISA_SB_SD_Li256ELb0ELb0ELi2EEENS1_25SingleTileBwdLPTSchedulerILb0ELi128ELb1EEEEEEEEEvNT_6ParamsE$_ZN4cute5tupleIJNS0_IJNS_1CILi8EEENS0_IJNS1_ILi2EEES3_S3_EEENS1_ILi1EEES4_S5_EEENS0_IJS5_NS0_IJiiiEEENS1_ILi64EEENS0_IJNS1_ILi72EEENS1_ILi144EEENS1_ILi288EEEEEENS1_ILi512EEEEEEEEC2ERKS6_RKSE_) ;  /* 0xffff764000007944 */ /* 0x022fea0003c3ffff */
[----:B------:R1:W5:Y:S04]  /*14730*/  LDL R5, [R1+0x760] ;  /* 0x0007600001057983 */ /* 0x0003680000100800 */
[----:B------:R1:W5:Y:S01]  /*14740*/  LDL.64 R2, [R1+0x758] ;  /* 0x0007580001027983 */ /* 0x0003620000100a00 */
[----:B------:R-:W-:-:S03]  /*14750*/  MOV R4, 0x14770 ;  /* 0x0001477000047802 */ /* 0x000fc60000000f00 */
[----:B-1---5:R-:W-:Y:S05]  /*14760*/  CALL.REL.NOINC `($_ZN7cutlass13device_kernelIN5flash19enable_sm80_to_sm89INS1_16FlashAttnBwdSm80INS1_25CollectiveMainloopBwdSm80ILi2ELi2EN4cute5tupleIJNS5_1CILi128EEES8_NS7_ILi64EEEEEENS_10bfloat16_tEfNS_4arch4Sm80ELb1ELb0ELb1ELb0ELb1ELb0ELb0ELb0ELi2ELi4ELi4ELi4ELb0EEENS1_21CollectiveEpilogueBwdISA_SB_SD_Li256ELb0ELb0ELi2EEENS1_25SingleTileBwdLPTSchedulerILb0ELi128ELb1EEEEEEEEEvNT_6ParamsE$_ZZN4cute7flattenINS_5tupleIJNS_1CILi1EEENS1_IJiiiEEENS2_ILi64EEENS1_IJNS2_ILi72EEENS2_ILi144EEENS2_ILi288EEEEEENS2_ILi512EEEEEEEEDaRKT_ENKUlRKT_E_clIS4_EEDaSH_) ;  /* 0xffffb95000007944 */ /* 0x022fea0003c3ffff */
[----:B------:R1:W-:Y:S01]  /*14770*/  STL.64 [R1+0x758], R2 ;  /* 0x0007580201007387 */ /* 0x0003e20000100a00 */
[----:B------:R-:W-:Y:S02]  /*14780*/  MOV R6, R23 ;  /* 0x0000001700067202 */ /* 0x000fe40000000f00 */
[----:B------:R-:W-:Y:S01]  /*14790*/  MOV R4, 0x147c0 ;  /* 0x000147c000047802 */ /* 0x000fe20000000f00 */
[----:B------:R1:W-:Y:S04]  /*147a0*/  STL [R1+0x760], R5 ;  /* 0x0007600501007387 */ /* 0x0003e80000100800 */
[----:B-1----:R-:W-:Y:S05]  /*147b0*/  CALL.REL.NOINC `($_ZN7cutlass13device_kernelIN5flash19enable_sm80_to_sm89INS1_16FlashAttnBwdSm80INS1_25CollectiveMainloopBwdSm80ILi2ELi2EN4cute5tupleIJNS5_1CILi128EEES8_NS7_ILi64EEEEEENS_10bfloat16_tEfNS_4arch4Sm80ELb1ELb0ELb1ELb0ELb1ELb0ELb0ELb0ELi2ELi4ELi4ELi4ELb0EEENS1_21CollectiveEpilogueBwdISA_SB_SD_Li256ELb0ELb0ELi2EEENS1_25SingleTileBwdLPTSchedulerILb0ELi128ELb1EEEEEEEEEvNT_6ParamsE$_ZZN4cute12filter_tupleINS_5tupleIJNS_1CILi1EEENS1_IJiiiEEENS2_ILi64EEENS1_IJNS2_ILi72EEENS2_ILi144EEENS2_ILi288EEEEEENS2_ILi512EEEEEEZNS_7flattenISB_EEDaRKT_EUlRKT_E_EEDaSF_OT0_ENKUlDpSI_E_clIJNS1_IJS3_EEES4_NS1_IJS5_EEES9_NS1_IJSA_EEEEEEDaSM_) ;  /* 0xffff827000007944 */ /* 0x002fea0003c3ffff */
[----:B------:R-:W-:Y:S02]  /*147c0*/  MOV R4, R23 ;  /* 0x0000001700047202 */ /* 0x000fe40000000f00 */
[----:B------:R-:W-:-:S02]  /*147d0*/  MOV R6, 0x147f0 ;  /* 0x000147f000067802 */ /* 0x000fc40000000f00 */
[----:B--2--5:R-:W-:Y:S05]  /*147e0*/  CALL.REL.NOINC `($_ZN7cutlass13device_kernelIN5flash19enable_sm80_to_sm89INS1_16FlashAttnBwdSm80INS1_25CollectiveMainloopBwdSm80ILi2ELi2EN4cute5tupleIJNS5_1CILi128EEES8_NS7_ILi64EEEEEENS_10bfloat16_tEfNS_4arch4Sm80ELb1ELb0ELb1ELb0ELb1ELb0ELb0ELb0ELi2ELi4ELi4ELi4ELb0EEENS1_21CollectiveEpilogueBwdISA_SB_SD_Li256ELb0ELb0ELi2EEENS1_25SingleTileBwdLPTSchedulerILb0ELi128ELb1EEEEEEEEEvNT_6ParamsE$_ZN4cute3eso3ESOILb0ELb1EJiNS_1CILi72EEENS2_ILi512EEEEEC2ERKiRKS3_RKS4_) ;  /* 0xffff3c1000007944 */ /* 0x024fea0003c3ffff */
[----:B-1----:R-:W2:Y:S01]  /*147f0*/  LDL R4, [R1+0x758] ;  /* 0x0007580001047983 */ /* 0x002ea20000100800 */
[----:B------:R-:W-:Y:S01]  /*14800*/  IMAD.MOV.U32 R5, RZ, RZ, R3 ;  /* 0x000000ffff057224 */ /* 0x000fe200078e0003 */
[----:B------:R-:W-:Y:S01]  /*14810*/  MOV R3, R23 ;  /* 0x0000001700037202 */ /* 0x000fe20000000f00 */
[----:B------:R-:W-:Y:S01]  /*14820*/  IMAD.MOV.U32 R8, RZ, RZ, R51 ;  /* 0x000000ffff087224 */ /* 0x000fe200078e0033 */
[----:B------:R-:W-:Y:S01]  /*14830*/  MOV R6, 0x14860 ;  /* 0x0001486000067802 */ /* 0x000fe20000000f00 */
[----:B--2---:R1:W-:Y:S04]  /*14840*/  STL [R1+0x790], R4 ;  /* 0x0007900401007387 */ /* 0x0043e80000100800 */
[----:B-1----:R-:W-:Y:S05]  /*14850*/  CALL.REL.NOINC `($_ZN7cutlass13device_kernelIN5flash19enable_sm80_to_sm89INS1_16FlashAttnBwdSm80INS1_25CollectiveMainloopBwdSm80ILi2ELi2EN4cute5tupleIJNS5_1CILi128EEES8_NS7_ILi64EEEEEENS_10bfloat16_tEfNS_4arch4Sm80ELb1ELb0ELb1ELb0ELb1ELb0ELb0ELb0ELi2ELi4ELi4ELi4ELb0EEENS1_21CollectiveEpilogueBwdISA_SB_SD_Li256ELb0ELb0ELi2EEENS1_25SingleTileBwdLPTSchedulerILb0ELi128ELb1EEEEEEEEEvNT_6ParamsE$_ZN4cute3eso3ESOILb0ELb0EJiiNS_1CILi72EEENS2_ILi512EEEEEC2ERKiS7_RKS3_RKS4_) ;  /* 0xffff342000007944 */ /* 0x002fea0003c3ffff */
        /* <DEDUP_REMOVED lines=8> */
[----:B-1----:R-:W-:Y:S05]  /*148e0*/  CALL.REL.NOINC `($_ZN7cutlass13device_kernelIN5flash19enable_sm80_to_sm89INS1_16FlashAttnBwdSm80INS1_25CollectiveMainloopBwdSm80ILi2ELi2EN4cute5tupleIJNS5_1CILi128EEES8_NS7_ILi64EEEEEENS_10bfloat16_tEfNS_4arch4Sm80ELb1ELb0ELb1ELb0ELb1ELb0ELb0ELb0ELi2ELi4ELi4ELi4ELb0EEENS1_21CollectiveEpilogueBwdISA_SB_SD_Li256ELb0ELb0ELi2EEENS1_25SingleTileBwdLPTSchedulerILb0ELi128ELb1EEEEEEEEEvNT_6ParamsE$_ZN4cute3eso3ESOILb0ELb0EJiiiNS_1CILi72EEENS2_ILi512EEEEEC2ERKiS7_S7_RKS3_RKS4_) ;  /* 0xffff368000007944 */ /* 0x002fea0003c3ffff */
        /* <DEDUP_REMOVED lines=10> */
[----:B-1----:R-:W-:Y:S05]  /*14990*/  CALL.REL.NOINC `($_ZN7cutlass13device_kernelIN5flash19enable_sm80_to_sm89INS1_16FlashAttnBwdSm80INS1_25CollectiveMainloopBwdSm80ILi2ELi2EN4cute5tupleIJNS5_1CILi128EEES8_NS7_ILi64EEEEEENS_10bfloat16_tEfNS_4arch4Sm80ELb1ELb0ELb1ELb0ELb1ELb0ELb0ELb0ELi2ELi4ELi4ELi4ELb0EEENS1_21CollectiveEpilogueBwdISA_SB_SD_Li256ELb0ELb0ELi2EEENS1_25SingleTileBwdLPTSchedulerILb0ELi128ELb1EEEEEEEEEvNT_6ParamsE$_ZN4cute3eso3ESOILb1ELb0EJNS_1CILi1EEEiiiNS2_ILi72EEENS2_ILi512EEEEEC2ERKS3_RKiSA_SA_RKS4_RKS5_) ;  /* 0xffff44c000007944 */ /* 0x002fea0003c3ffff */
[----:B-1----:R1:W5:Y:S04]  /*149a0*/  LDL R5, [R1+0x778] ;  /* 0x0007780001057983 */ /* 0x0023680000100800 */
[----:B------:R1:W5:Y:S01]  /*149b0*/  LDL.64 R2, [R1+0x770] ;  /* 0x0007700001027983 */ /* 0x0003620000100a00 */
[----:B------:R-:W-:-:S02]  /*149c0*/  MOV R4, R22 ;  /* 0x0000001600047202 */ /* 0x000fc40000000f00 */
[----:B------:R-:W-:Y:S02]  /*149d0*/  MOV R6, 0x149f0 ;  /* 0x000149f000067802 */ /* 0x000fe40000000f00 */
[----:B-1---5:R-:W-:Y:S05]  /*149e0*/  CALL.REL.NOINC `($_ZN7cutlass13device_kernelIN5flash19enable_sm80_to_sm89INS1_16FlashAttnBwdSm80INS1_25CollectiveMainloopBwdSm80ILi2ELi2EN4cute5tupleIJNS5_1CILi128EEES8_NS7_ILi64EEEEEENS_10bfloat16_tEfNS_4arch4Sm80ELb1ELb0ELb1ELb0ELb1ELb0ELb0ELb0ELi2ELi4ELi4ELi4ELb0EEENS1_21CollectiveEpilogueBwdISA_SB_SD_Li256ELb0ELb0ELi2EEENS1_25SingleTileBwdLPTSchedulerILb0ELi128ELb1EEEEEEEEEvNT_6ParamsE$_ZN4cute5tupleIJNS0_IJNS_1CILi8EEENS1_ILi2EEES3_S3_S2_S3_EEENS0_IJNS1_ILi1EEEiiiNS1_ILi72EEENS1_ILi512EEEEEEEEC2ERKS4_RKS8_) ;  /* 0xffff73d000007944 */ /* 0x022fea0003c3ffff */
        /* <DEDUP_REMOVED lines=11> */
[----:B-1----:R-:W-:Y:S05]  /*14aa0*/  CALL.REL.NOINC `($_ZN7cutlass13device_kernelIN5flash19enable_sm80_to_sm89INS1_16FlashAttnBwdSm80INS1_25CollectiveMainloopBwdSm80ILi2ELi2EN4cute5tupleIJNS5_1CILi128EEES8_NS7_ILi64EEEEEENS_10bfloat16_tEfNS_4arch4Sm80ELb1ELb0ELb1ELb0ELb1ELb0ELb0ELb0ELi2ELi4ELi4ELi4ELb0EEENS1_21CollectiveEpilogueBwdISA_SB_SD_Li256ELb0ELb0ELi2EEENS1_25SingleTileBwdLPTSchedulerILb0ELi128ELb1EEEEEEEEEvNT_6ParamsE$_ZZN4cute6detail16composition_implINS_5tupleIJNS_1CILi8EEENS3_ILi2EEES5_S5_S4_S5_EEENS2_IJNS3_ILi1EEEiiiNS3_ILi72EEENS3_ILi512EEEEEENS2_IJNS2_IJS5_S5_S5_EEES5_NS3_ILi4EEEEEENS2_IJNS2_IJS7_S9_S4_EEENS3_ILi4096EEENS3_ILi16EEEEEEEEDaRKT_RKT0_RKT1_RKT2_ENKUlRKT_RKT0_E_clISB_SE_EEDaSW_SZ_) ;  /* 0xffff9fe000007944 */ /* 0x002fea0003c3ffff */
[----:B------:R-:W-:Y:S01]  /*14ab0*/  IMAD.MOV.U32 R4, RZ, RZ, R45 ;  /* 0x000000ffff047224 */ /* 0x000fe200078e002d */
[----:B------:R-:W-:Y:S01]  /*14ac0*/  MOV R58, R12 ;  /* 0x0000000c003a7202 */ /* 0x000fe20000000f00 */
[----:B------:R-:W-:Y:S01]  /*14ad0*/  IMAD.MOV.U32 R5, RZ, RZ, R44 ;  /* 0x000000ffff057224 */ /* 0x000fe200078e002c */
[----:B------:R-:W-:Y:S02]  /*14ae0*/  MOV R3, R7 ;  /* 0x0000000700037202 */ /* 0x000fe40000000f00 */
[----:B------:R-:W-:Y:S02]  /*14af0*/  MOV R62, 0x14b10 ;  /* 0x00014b10003e7802 */ /* 0x000fe40000000f00 */
[----:B-1---5:R-:W-:Y:S05]  /*14b00*/  CALL.REL.NOINC `($_ZN7cutlass13device_kernelIN5flash19enable_sm80_to_sm89INS1_16FlashAttnBwdSm80INS1_25CollectiveMainloopBwdSm80ILi2ELi2EN4cute5tupleIJNS5_1CILi128EEES8_NS7_ILi64EEEEEENS_10bfloat16_tEfNS_4arch4Sm80ELb1ELb0ELb1ELb0ELb1ELb0ELb0ELb0ELi2ELi4ELi4ELi4ELb0EEENS1_21CollectiveEpilogueBwdISA_SB_SD_Li256ELb0ELb0ELi2EEENS1_25SingleTileBwdLPTSchedulerILb0ELi128ELb1EEEEEEEEEvNT_6ParamsE$_ZZN4cute6detail16composition_implINS_5tupleIJNS_1CILi8EEENS3_ILi2EEES5_S5_S4_S5_EEENS2_IJNS3_ILi1EEEiiiNS3_ILi72EEENS3_ILi512EEEEEENS2_IJNS2_IJS5_S5_S5_EEES5_NS3_ILi4EEEEEENS2_IJNS2_IJS7_S9_S4_EEENS3_ILi4096EEENS3_ILi16EEEEEEEEDaRKT_RKT0_RKT1_RKT2_ENKUlRKT_RKT0_E_clISC_SG_EEDaSW_SZ_) ;  /* 0xffffa09000007944 */ /* 0x022fea0003c3ffff */
[----:B-----5:R2:W-:Y:S01]  /*14b10*/  STL.64 [R1+0x770], R2 ;  /* 0x0007700201007387 */ /* 0x0205e20000100a00 */
[----:B------:R-:W-:-:S03]  /*14b20*/  MOV R4, 0x14b40 ;  /* 0x00014b4000047802 */ /* 0x000fc60000000f00 */
[----:B-12---:R-:W-:Y:S05]  /*14b30*/  CALL.REL.NOINC `($_ZN7cutlass13device_kernelIN5flash19enable_sm80_to_sm89INS1_16FlashAttnBwdSm80INS1_25CollectiveMainloopBwdSm80ILi2ELi2EN4cute5tupleIJNS5_1CILi128EEES8_NS7_ILi64EEEEEENS_10bfloat16_tEfNS_4arch4Sm80ELb1ELb0ELb1ELb0ELb1ELb0ELb0ELb0ELi2ELi4ELi4ELi4ELb0EEENS1_21CollectiveEpilogueBwdISA_SB_SD_Li256ELb0ELb0ELi2EEENS1_25SingleTileBwdLPTSchedulerILb0ELi128ELb1EEEEEEEEEvNT_6ParamsE$_ZN4cute3eso3ESOILb0ELb0EJNS_5tupleIJNS_1CILi1EEENS3_ILi512EEEiEEENS3_ILi4096EEENS2_IJiiEEEEEC2ERKS6_RKS7_RKS8_) ;  /* 0xffff225000007944 */ /* 0x006fea0003c3ffff */
[----:B------:R2:W5:Y:S04]  /*14b40*/  LDL R5, [R1+0x760] ;  /* 0x0007600001057983 */ /* 0x0005680000100800 */
[----:B-1----:R2:W5:Y:S01]  /*14b50*/  LDL.64 R2, [R1+0x758] ;  /* 0x0007580001027983 */ /* 0x0025620000100a00 */
[----:B------:R-:W-:-:S03]  /*14b60*/  MOV R6, 0x14b80 ;  /* 0x00014b8000067802 */ /* 0x000fc60000000f00 */
[----:B--2--5:R-:W-:Y:S05]  /*14b70*/  CALL.REL.NOINC `($_ZN7cutlass13device_kernelIN5flash19enable_sm80_to_sm89INS1_16FlashAttnBwdSm80INS1_25CollectiveMainloopBwdSm80ILi2ELi2EN4cute5tupleIJNS5_1CILi128EEES8_NS7_ILi64EEEEEENS_10bfloat16_tEfNS_4arch4Sm80ELb1ELb0ELb1ELb0ELb1ELb0ELb0ELb0ELi2ELi4ELi4ELi4ELb0EEENS1_21CollectiveEpilogueBwdISA_SB_SD_Li256ELb0ELb0ELi2EEENS1_25SingleTileBwdLPTSchedulerILb0ELi128ELb1EEEEEEEEEvNT_6ParamsE$_ZN4cute5tupleIJNS0_IJNS0_IJNS_1CILi2EEES2_S2_EEES2_NS0_IJS2_S2_EEEEEENS0_IJNS0_IJNS1_ILi1EEENS1_ILi512EEEiEEENS1_ILi4096EEENS0_IJiiEEEEEEEEC2ERKS5_RKSB_) ;  /* 0xffff6d0000007944 */ /* 0x024fea0003c3ffff */
[----:B------:R1:W5:Y:S04]  /*14b80*/  LDL R4, [R1+0x760] ;  /* 0x0007600001047983 */ /* 0x0003680000100800 */
[----:B------:R1:W5:Y:S01]  /*14b90*/  LDL.64 R2, [R1+0x758] ;  /* 0x0007580001027983 */ /* 0x0003620000100a00 */
[----:B------:R-:W-:-:S05]  /*14ba0*/  LEA.HI R6, R13, R13, RZ, 0x1d ;  /* 0x0000000d0d067211 */ /* 0x000fca00078fe8ff */
[----:B------:R-:W-:Y:S01]  /*14bb0*/  IMAD.U32 R8, R11, 0x2, R6 ;  /* 0x000000020b087824 */ /* 0x000fe200078e0006 */
[----:B------:R-:W-:-:S04]  /*14bc0*/  MOV R6, 0x14bf0 ;  /* 0x00014bf000067802 */ /* 0x000fc80000000f00 */
[----:B------:R1:W-:Y:S03]  /*14bd0*/  STL [R1+0x11e4], R8 ;  /* 0x0011e40801007387 */ /* 0x0003e60000100800 */
[----:B-1---5:R-:W-:Y:S05]  /*14be0*/  CALL.REL.NOINC `($_ZN7cutlass13device_kernelIN5flash19enable_sm80_to_sm89INS1_16FlashAttnBwdSm80INS1_25CollectiveMainloopBwdSm80ILi2ELi2EN4cute5tupleIJNS5_1CILi128EEES8_NS7_ILi64EEEEEENS_10bfloat16_tEfNS_4arch4Sm80ELb1ELb0ELb1ELb0ELb1ELb0ELb0ELb0ELi2ELi4ELi4ELi4ELb0EEENS1_21CollectiveEpilogueBwdISA_SB_SD_Li256ELb0ELb0ELi2EEENS1_25SingleTileBwdLPTSchedulerILb0ELi128ELb1EEEEEEEEEvNT_6ParamsE$_ZN4cute3eso3ESOILb0ELb0EJNS_6LayoutINS_5tupleIJNS3_IJNS_1CILi2EEES5_S5_EEES5_NS3_IJS5_S5_EEEEEENS3_IJNS3_IJNS4_ILi1EEENS4_ILi512EEEiEEENS4_ILi4096EEENS3_IJiiEEEEEEEEjEEC2ERKSF_RKj) ;  /* 0xffff28d000007944 */ /* 0x022fea0003c3ffff */
[----:B------:R-:W2:Y:S04]  /*14bf0*/  LDL.64 R58, [R1+0x760] ;  /* 0x00076000013a7983 */ /* 0x000ea80000100a00 */
[----:B-1----:R1:W5:Y:S01]  /*14c00*/  LDL.64 R4, [R1+0x758] ;  /* 0x0007580001047983 */ /* 0x0023620000100a00 */
[----:B------:R-:W-:Y:S02]  /*14c10*/  MOV R9, R23 ;  /* 0x0000001700097202 */ /* 0x000fe40000000f00 */
[----:B------:R-:W-:Y:S01]  /*14c20*/  MOV R8, 0x14c50 ;  /* 0x00014c5000087802 */ /* 0x000fe20000000f00 */
[----:B--2---:R-:W-:-:S04]  /*14c30*/  IMAD.WIDE.U32 R2, R59, 0x2, R56 ;  /* 0x000000023b027825 */ /* 0x004fc800078e0038 */
[----:B-1---5:R-:W-:Y:S05]  /*14c40*/  CALL.REL.NOINC `($_ZN7cutlass13device_kernelIN5flash19enable_sm80_to_sm89INS1_16FlashAttnBwdSm80INS1_25CollectiveMainloopBwdSm80ILi2ELi2EN4cute5tupleIJNS5_1CILi128EEES8_NS7_ILi64EEEEEENS_10bfloat16_tEfNS_4arch4Sm80ELb1ELb0ELb1ELb0ELb1ELb0ELb0ELb0ELi2ELi4ELi4ELi4ELb0EEENS1_21CollectiveEpilogueBwdISA_SB_SD_Li256ELb0ELb0ELi2EEENS1_25SingleTileBwdLPTSchedulerILb0ELi128ELb1EEEEEEEEEvNT_6ParamsE$_ZN4cute8smem_ptrIPN7cutlass10bfloat16_tEECI1NS_12iter_adaptorIS3_S4_EEES3_) ;  /* 0xffff749000007944 */ /* 0x022fea0003c3ffff */
[----:B------:R-:W2:Y:S01]  /*14c50*/  LDL.64 R10, [R1+0x758] ;  /* 0x00075800010a7983 */ /* 0x000ea20000100a00 */
[----:B-1----:R-:W-:Y:S01]  /*14c60*/  IMAD.MOV.U32 R6, RZ, RZ, R58 ;  /* 0x000000ffff067224 */ /* 0x002fe200078e003a */
[----:B------:R-:W-:Y:S01]  /*14c70*/  MOV R2, R4 ;  /* 0x0000000400027202 */ /* 0x000fe20000000f00 */
[----:B------:R-:W-:Y:S01]  /*14c80*/  IMAD.MOV.U32 R3, RZ, RZ, R5 ;  /* 0x000000ffff037224 */ /* 0x000fe200078e0005 */
[----:B------:R-:W-:Y:S01]  /*14c90*/  MOV R8, 0x14cc0 ;  /* 0x00014cc000087802 */ /* 0x000fe20000000f00 */
[----:B--2---:R1:W-:Y:S04]  /*14ca0*/  STL.64 [R1+0x770], R10 ;  /* 0x0007700a01007387 */ /* 0x0043e80000100a00 */
[----:B-1----:R-:W-:Y:S05]  /*14cb0*/  CALL.REL.NOINC `($_ZN7cutlass13device_kernelIN5flash19enable_sm80_to_sm89INS1_16FlashAttnBwdSm80INS1_25CollectiveMainloopBwdSm80ILi2ELi2EN4cute5tupleIJNS5_1CILi128EEES8_NS7_ILi64EEEEEENS_10bfloat16_tEfNS_4arch4Sm80ELb1ELb0ELb1ELb0ELb1ELb0ELb0ELb0ELi2ELi4ELi4ELi4ELb0EEENS1_21CollectiveEpilogueBwdISA_SB_SD_Li256ELb0ELb0ELi2EEENS1_25SingleTileBwdLPTSchedulerILb0ELi128ELb1EEEEEEEEEvNT_6ParamsE$_ZN4cute3eso3ESOILb0ELb0EJNS_6LayoutINS_5tupleIJNS3_IJNS_1CILi2EEES5_S5_EEES5_NS3_IJS5_S5_EEEEEENS3_IJNS3_IJNS4_ILi1EEENS4_ILi512EEEiEEENS4_ILi4096EEENS3_IJiiEEEEEEEENS_10ViewEngineINS_8smem_ptrIPN7cutlass10bfloat16_tEEEEEEEC2ERKSF_RKSM_) ;  /* 0xffff278000007944 */ /* 0x002fea0003c3ffff */
[----:B-1----:R1:W5:Y:S04]  /*14cc0*/  LDL R5, [R1+0x75c] ;  /* 0x00075c0001057983 */ /* 0x0023680000100800 */
[----:B------:R1:W5:Y:S01]  /*14cd0*/  LDL R3, [R1+0x760] ;  /* 0x0007600001037983 */ /* 0x0003620000100800 */
[----:B------:R-:W-:-:S03]  /*14ce0*/  MOV R4, 0x14d00 ;  /* 0x00014d0000047802 */ /* 0x000fc60000000f00 */
[----:B-1---5:R-:W-:Y:S05]  /*14cf0*/  CALL.REL.NOINC `($_ZN7cutlass13device_kernelIN5flash19enable_sm80_to_sm89INS1_16FlashAttnBwdSm80INS1_25CollectiveMainloopBwdSm80ILi2ELi2EN4cute5tupleIJNS5_1CILi128EEES8_NS7_ILi64EEEEEENS_10bfloat16_tEfNS_4arch4Sm80ELb1ELb0ELb1ELb0ELb1ELb0ELb0ELb0ELi2ELi4ELi4ELi4ELb0EEENS1_21CollectiveEpilogueBwdISA_SB_SD_Li256ELb0ELb0ELi2EEENS1_25SingleTileBwdLPTSchedulerILb0ELi128ELb1EEEEEEEEEvNT_6ParamsE$_ZZN4cute4takeILi1ELi3ENS_5tupleIJNS1_IJNS_1CILi1EEENS2_ILi512EEEiEEENS2_ILi4096EEENS1_IJiiEEEEEEEEDaRKT1_ENKUlDpRKT_E_clIJS6_S7_EEEDaSF_) ;  /* 0xffff8a9000007944 */ /* 0x022fea0003c3ffff */
[----:B------:R-:W-:Y:S02]  /*14d00*/  MOV R4, 0x14d20 ;  /* 0x00014d2000047802 */ /* 0x000fe40000000f00 */
[----:B-1---5:R-:W-:Y:S05]  /*14d10*/  CALL.REL.NOINC `($_ZN7cutlass13device_kernelIN5flash19enable_sm80_to_sm89INS1_16FlashAttnBwdSm80INS1_25CollectiveMainloopBwdSm80ILi2ELi2EN4cute5tupleIJNS5_1CILi128EEES8_NS7_ILi64EEEEEENS_10bfloat16_tEfNS_4arch4Sm80ELb1ELb0ELb1ELb0ELb1ELb0ELb0ELb0ELi2ELi4ELi4ELi4ELb0EEENS1_21CollectiveEpilogueBwdISA_SB_SD_Li256ELb0ELb0ELi2EEENS1_25SingleTileBwdLPTSchedulerILb0ELi128ELb1EEEEEEEEEvNT_6ParamsE$_ZZN4cute16flatten_to_tupleINS_5tupleIJNS_1CILi4096EEENS1_IJiiEEEEEEEEDaRKT_ENKUlRKT_E_clIS4_EEDaSB_) ;  /* 0xffff87c000007944 */ /* 0x022fea0003c3ffff */
[----:B------:R1:W-:Y:S01]  /*14d20*/  STL.64 [R1+0x758], R2 ;  /* 0x0007580201007387 */ /* 0x0003e20000100a00 */
[----:B------:R-:W-:-:S02]  /*14d30*/  MOV R58, R23 ;  /* 0x00000017003a7202 */ /* 0x000fc40000000f00 */
[----:B------:R-:W-:Y:S02]  /*14d40*/  MOV R4, 0x14d60 ;  /* 0x00014d6000047802 */ /* 0x000fe40000000f00 */
[----:B-1----:R-:W-:Y:S05]  /*14d50*/  CALL.REL.NOINC `($_ZN7cutlass13device_kernelIN5flash19enable_sm80_to_sm89INS1_16FlashAttnBwdSm80INS1_25CollectiveMainloopBwdSm80ILi2ELi2EN4cute5tupleIJNS5_1CILi128EEES8_NS7_ILi64EEEEEENS_10bfloat16_tEfNS_4arch4Sm80ELb1ELb0ELb1ELb0ELb1ELb0ELb0ELb0ELi2ELi4ELi4ELi4ELb0EEENS1_21CollectiveEpilogueBwdISA_SB_SD_Li256ELb0ELb0ELi2EEENS1_25SingleTileBwdLPTSchedulerILb0ELi128ELb1EEEEEEEEEvNT_6ParamsE$_ZZN4cute12filter_tupleINS_5tupleIJNS_1CILi4096EEENS1_IJiiEEEEEEZNS_16flatten_to_tupleIS5_EEDaRKT_EUlRKT_E_EEDaS9_OT0_ENKUlDpSC_E_clIJNS1_IJS3_EEES4_EEEDaSG_) ;  /* 0xffff7e3000007944 */ /* 0x002fea0003c3ffff */
        /* <DEDUP_REMOVED lines=14> */
[----:B--2--5:R-:W-:Y:S05]  /*14e40*/  CALL.REL.NOINC `($_ZN7cutlass13device_kernelIN5flash19enable_sm80_to_sm89INS1_16FlashAttnBwdSm80INS1_25CollectiveMainloopBwdSm80ILi2ELi2EN4cute5tupleIJNS5_1CILi128EEES8_NS7_ILi64EEEEEENS_10bfloat16_tEfNS_4arch4Sm80ELb1ELb0ELb1ELb0ELb1ELb0ELb0ELb0ELi2ELi4ELi4ELi4ELb0EEENS1_21CollectiveEpilogueBwdISA_SB_SD_Li256ELb0ELb0ELi2EEENS1_25SingleTileBwdLPTSchedulerILb0ELi128ELb1EEEEEEEEEvNT_6ParamsE$_ZN4cute3eso3ESOILb1ELb0EJNS_14ComposedLayoutINS_7SwizzleILi3ELi3ELi3EEENS_1CILi0EEENS_6LayoutINS_5tupleIJNS8_IJNS8_IJNS5_ILi4EEENS5_ILi8EEEEEENS8_IJNS5_ILi2EEENS5_ILi1EEEEEEEEENS8_IJNS8_IJSC_SC_EEENS8_IJSA_S9_EEEEEEEEENS8_IJNS8_IJNS8_IJSC_NS5_ILi64EEEEEENS8_IJNS5_ILi512EEES6_EEEEEENS8_IJNS8_IJSD_SA_EEENS8_IJNS5_ILi1024EEENS5_ILi16EEEEEEEEEEEEEEEENS_10ViewEngineINS_8smem_ptrIPN7cutlass10bfloat16_tEEEEEEEC2ERKSW_RKS13_) ;  /* 0xffff378000007944 */ /* 0x024fea0003c3ffff */
        /* <DEDUP_REMOVED lines=29> */
[----:B-12--5:R-:W-:Y:S05]  /*15020*/  CALL.REL.NOINC `($_ZN7cutlass13device_kernelIN5flash19enable_sm80_to_sm89INS1_16FlashAttnBwdSm80INS1_25CollectiveMainloopBwdSm80ILi2ELi2EN4cute5tupleIJNS5_1CILi128EEES8_NS7_ILi64EEEEEENS_10bfloat16_tEfNS_4arch4Sm80ELb1ELb0ELb1ELb0ELb1ELb0ELb0ELb0ELi2ELi4ELi4ELi4ELb0EEENS1_21CollectiveEpilogueBwdISA_SB_SD_Li256ELb0ELb0ELi2EEENS1_25SingleTileBwdLPTSchedulerILb0ELi128ELb1EEEEEEEEEvNT_6ParamsE$_ZZN4cute7idx2crdINS_5tupleIJiiNS_1CILi0EEEEEENS1_IJNS1_IJNS2_ILi4EEENS2_ILi8EEEEEENS2_ILi2EEENS2_ILi1EEEEEEEEDaRKT_RKT0_ENKUlRKT_RKT0_E_clIiS7_EEDaSJ_SM_) ;  /* 0xffffb0c000007944 */ /* 0x026fea0003c3ffff */
[----:B------:R-:W-:Y:S02]  /*15030*/  MOV R2, 0x15050 ;  /* 0x0001505000027802 */ /* 0x000fe40000000f00 */
[----:B-1----:R-:W-:Y:S05]  /*15040*/  CALL.REL.NOINC `($_ZN7cutlass13device_kernelIN5flash19enable_sm80_to_sm89INS1_16FlashAttnBwdSm80INS1_25CollectiveMainloopBwdSm80ILi2ELi2EN4cute5tupleIJNS5_1CILi128EEES8_NS7_ILi64EEEEEENS_10bfloat16_tEfNS_4arch4Sm80ELb1ELb0ELb1ELb0ELb1ELb0ELb0ELb0ELi2ELi4ELi4ELi4ELb0EEENS1_21CollectiveEpilogueBwdISA_SB_SD_Li256ELb0ELb0ELi2EEENS1_25SingleTileBwdLPTSchedulerILb0ELi128ELb1EEEEEEEEEvNT_6ParamsE$_ZZN4cute7idx2crdINS_5tupleIJiiNS_1CILi0EEEEEENS1_IJNS1_IJNS2_ILi4EEENS2_ILi8EEEEEENS2_ILi2EEENS2_ILi1EEEEEEEEDaRKT_RKT0_ENKUlRKT_RKT0_E_clIiS8_EEDaSJ_SM_) ;  /* 0xffffb4c000007944 */ /* 0x002fea0003c3ffff */
[----:B------:R1:W-:Y:S01]  /*15050*/  STL [R1+0x758], R6 ;  /* 0x0007580601007387 */ /* 0x0003e20000100800 */
[----:B------:R-:W-:-:S02]  /*15060*/  MOV R2, R23 ;  /* 0x0000001700027202 */ /* 0x000fc40000000f00 */
[----:B------:R-:W-:Y:S02]  /*15070*/  MOV R72, 0x15090 ;  /* 0x0001509000487802 */ /* 0x000fe40000000f00 */
[----:B-1----:R-:W-:Y:S05]  /*15080*/  CALL.REL.NOINC `($_ZN7cutlass13device_kernelIN5flash19enable_sm80_to_sm89INS1_16FlashAttnBwdSm80INS1_25CollectiveMainloopBwdSm80ILi2ELi2EN4cute5tupleIJNS5_1CILi128EEES8_NS7_ILi64EEEEEENS_10bfloat16_tEfNS_4arch4Sm80ELb1ELb0ELb1ELb0ELb1ELb0ELb0ELb0ELi2ELi4ELi4ELi4ELb0EEENS1_21CollectiveEpilogueBwdISA_SB_SD_Li256ELb0ELb0ELi2EEENS1_25SingleTileBwdLPTSchedulerILb0ELi128ELb1EEEEEEEEEvNT_6ParamsE$_ZZN4cute9transformINS_5tupleIJiiNS_1CILi0EEEEEENS1_IJNS1_IJNS2_ILi4EEENS2_ILi8EEEEEENS2_ILi2EEENS2_ILi1EEEEEEZNS_7idx2crdIS4_SA_EEDaRKT_RKT0_EUlRKT_RKT0_E_EEDaSE_SH_OT1_ENKUlDpSK_E_clIJNS1_IJiiEEEiS3_EEEDaSR_) ;  /* 0xffffbba000007944 */ /* 0x002fea0003c3ffff */
[----:B------:R-:W-:Y:S02]  /*15090*/  MOV R6, 0x150b0 ;  /* 0x000150b000067802 */ /* 0x000fe40000000f00 */
[----:B--2--5:R-:W-:Y:S05]  /*150a0*/  CALL.REL.NOINC `($_ZN7cutlass13device_kernelIN5flash19enable_sm80_to_sm89INS1_16FlashAttnBwdSm80INS1_25CollectiveMainloopBwdSm80ILi2ELi2EN4cute5tupleIJNS5_1CILi128EEES8_NS7_ILi64EEEEEENS_10bfloat16_tEfNS_4arch4Sm80ELb1ELb0ELb1ELb0ELb1ELb0ELb0ELb0ELi2ELi4ELi4ELi4ELb0EEENS1_21CollectiveEpilogueBwdISA_SB_SD_Li256ELb0ELb0ELi2EEENS1_25SingleTileBwdLPTSchedulerILb0ELi128ELb1EEEEEEEEEvNT_6ParamsE$_ZZN4cute13to_mixed_bitsINS_5tupleIJNS1_IJNS_1CILi4EEENS2_ILi8EEEEEENS2_ILi2EEENS2_ILi1EEEEEENS1_IJNS1_IJNS2_ILi0EEENS2_ILi64EEEEEES9_S9_EEENS1_IJNS1_IJiiEEEiS9_EEEEEDaRKT_RKT0_RKT1_ENKUlRKT_RKT0_RKT1_E_clIS5_SB_SD_EEDaSQ_ST_SW_) ;  /* 0xffff7cb000007944 */ /* 0x024fea0003c3ffff */
[----:B------:R-:W-:Y:S02]  /*150b0*/  MOV R2, 0x150d0 ;  /* 0x000150d000027802 */ /* 0x000fe40000000f00 */
[----:B------:R-:W-:Y:S05]  /*150c0*/  CALL.REL.NOINC `($_ZN7cutlass13device_kernelIN5flash19enable_sm80_to_sm89INS1_16FlashAttnBwdSm80INS1_25CollectiveMainloopBwdSm80ILi2ELi2EN4cute5tupleIJNS5_1CILi128EEES8_NS7_ILi64EEEEEENS_10bfloat16_tEfNS_4arch4Sm80ELb1ELb0ELb1ELb0ELb1ELb0ELb0ELb0ELi2ELi4ELi4ELi4ELb0EEENS1_21CollectiveEpilogueBwdISA_SB_SD_Li256ELb0ELb0ELi2EEENS1_25SingleTileBwdLPTSchedulerILb0ELi128ELb1EEEEEEEEEvNT_6ParamsE$_ZZN4cute13to_mixed_bitsINS_5tupleIJNS1_IJNS_1CILi4EEENS2_ILi8EEEEEENS2_ILi2EEENS2_ILi1EEEEEENS1_IJNS1_IJNS2_ILi0EEENS2_ILi64EEEEEES9_S9_EEENS1_IJNS1_IJiiEEEiS9_EEEEEDaRKT_RKT0_RKT1_ENKUlDpRKT_E_clIJNS_9MixedBitsILj0ELj448EEENS2_ILj0EEESW_EEEDaSR_) ;  /* 0xffff7c6000007944 */ /* 0x000fea0003c3ffff */
        /* <DEDUP_REMOVED lines=52> */
[----:B------:R-:W-:Y:S01]  /*15410*/  IMAD.MOV.U32 R8, RZ, RZ, R2 ;  /* 0x000000ffff087224 */ /* 0x000fe200078e0002 */
[----:B------:R-:W-:Y:S01]  /*15420*/  MOV R2, R22 ;  /* 0x0000001600027202 */ /* 0x000fe20000000f00 */
[----:B------:R-:W-:Y:S01]  /*15430*/  IMAD.MOV.U32 R10, RZ, RZ, R50 ;  /* 0x000000ffff0a7224 */ /* 0x000fe200078e0032 */
[----:B------:R-:W-:-:S02]  /*15440*/  MOV R9, R43 ;  /* 0x0000002b00097202 */ /* 0x000fc40000000f00 */
[----:B------:R-:W-:Y:S01]  /*15450*/  MOV R6, 0x15480 ;  /* 0x0001548000067802 */ /* 0x000fe20000000f00 */
[----:B--2---:R1:W-:Y:S04]  /*15460*/  STL.64 [R1+0x788], R4 ;  /* 0x0007880401007387 */ /* 0x0043e80000100a00 */
[----:B-1----:R-:W-:Y:S05]  /*15470*/  CALL.REL.NOINC `($_ZN7cutlass13device_kernelIN5flash19enable_sm80_to_sm89INS1_16FlashAttnBwdSm80INS1_25CollectiveMainloopBwdSm80ILi2ELi2EN4cute5tupleIJNS5_1CILi128EEES8_NS7_ILi64EEEEEENS_10bfloat16_tEfNS_4arch4Sm80ELb1ELb0ELb1ELb0ELb1ELb0ELb0ELb0ELi2ELi4ELi4ELi4ELb0EEENS1_21CollectiveEpilogueBwdISA_SB_SD_Li256ELb0ELb0ELi2EEENS1_25SingleTileBwdLPTSchedulerILb0ELi128ELb1EEEEEEEEEvNT_6ParamsE$_ZN4cute3eso3ESOILb0ELb0EJiiiNS_1CILi72EEENS2_ILi512EEEEEC2ERKiS7_S7_RKS3_RKS4_) ;  /* 0xffff2af000007944 */ /* 0x002fea0003c3ffff */
        /* <DEDUP_REMOVED lines=23> */
[----:B-1----:R-:W-:Y:S05]  /*155f0*/  CALL.REL.NOINC `($_ZN7cutlass13device_kernelIN5flash19enable_sm80_to_sm89INS1_16FlashAttnBwdSm80INS1_25CollectiveMainloopBwdSm80ILi2ELi2EN4cute5tupleIJNS5_1CILi128EEES8_NS7_ILi64EEEEEENS_10bfloat16_tEfNS_4arch4Sm80ELb1ELb0ELb1ELb0ELb1ELb0ELb0ELb0ELi2ELi4ELi4ELi4ELb0EEENS1_21CollectiveEpilogueBwdISA_SB_SD_Li256ELb0ELb0ELi2EEENS1_25SingleTileBwdLPTSchedulerILb0ELi128ELb1EEEEEEEEEvNT_6ParamsE$_ZZN4cute6detail16composition_implINS_5tupleIJNS_1CILi8EEENS3_ILi2EEES5_S5_S4_S5_EEENS2_IJNS3_ILi1EEEiiiNS3_ILi72EEENS3_ILi512EEEEEENS2_IJNS2_IJS5_S5_EEES4_NS3_ILi4EEEEEENS2_IJNS2_IJS7_S4_EEENS3_ILi1024EEENS3_ILi16EEEEEEEEDaRKT_RKT0_RKT1_RKT2_ENKUlRKT_RKT0_E_clISB_SE_EEDaSW_SZ_) ;  /* 0xffff8fc000007944 */ /* 0x002fea0003c3ffff */
[----:B------:R-:W-:Y:S01]  /*15600*/  IMAD.MOV.U32 R2, RZ, RZ, R45 ;  /* 0x000000ffff027224 */ /* 0x000fe200078e002d */
[----:B------:R-:W-:Y:S01]  /*15610*/  MOV R45, R44 ;  /* 0x0000002c002d7202 */ /* 0x000fe20000000f00 */
[----:B------:R-:W-:Y:S01]  /*15620*/  IMAD.MOV.U32 R4, RZ, RZ, R12 ;  /* 0x000000ffff047224 */ /* 0x000fe200078e000c */
[----:B------:R-:W-:Y:S02]  /*15630*/  MOV R44, 0x15650 ;  /* 0x00015650002c7802 */ /* 0x000fe40000000f00 */
[----:B-1---5:R-:W-:Y:S05]  /*15640*/  CALL.REL.NOINC `($_ZN7cutlass13device_kernelIN5flash19enable_sm80_to_sm89INS1_16FlashAttnBwdSm80INS1_25CollectiveMainloopBwdSm80ILi2ELi2EN4cute5tupleIJNS5_1CILi128EEES8_NS7_ILi64EEEEEENS_10bfloat16_tEfNS_4arch4Sm80ELb1ELb0ELb1ELb0ELb1ELb0ELb0ELb0ELi2ELi4ELi4ELi4ELb0EEENS1_21CollectiveEpilogueBwdISA_SB_SD_Li256ELb0ELb0ELi2EEENS1_25SingleTileBwdLPTSchedulerILb0ELi128ELb1EEEEEEEEEvNT_6ParamsE$_ZZN4cute6detail16composition_implINS_5tupleIJNS_1CILi8EEENS3_ILi2EEES5_S5_S4_S5_EEENS2_IJNS3_ILi1EEEiiiNS3_ILi72EEENS3_ILi512EEEEEENS2_IJNS2_IJS5_S5_EEES4_NS3_ILi4EEEEEENS2_IJNS2_IJS7_S4_EEENS3_ILi1024EEENS3_ILi16EEEEEEEEDaRKT_RKT0_RKT1_RKT2_ENKUlRKT_RKT0_E_clISC_SG_EEDaSW_SZ_) ;  /* 0xffff905000007944 */ /* 0x022fea0003c3ffff */
[----:B-----5:R2:W-:Y:S01]  /*15650*/  STL.64 [R1+0x770], R2 ;  /* 0x0007700201007387 */ /* 0x0205e20000100a00 */
[----:B------:R-:W-:-:S03]  /*15660*/  MOV R4, 0x15680 ;  /* 0x0001568000047802 */ /* 0x000fc60000000f00 */
[----:B-12---:R-:W-:Y:S05]  /*15670*/  CALL.REL.NOINC `($_ZN7cutlass13device_kernelIN5flash19enable_sm80_to_sm89INS1_16FlashAttnBwdSm80INS1_25CollectiveMainloopBwdSm80ILi2ELi2EN4cute5tupleIJNS5_1CILi128EEES8_NS7_ILi64EEEEEENS_10bfloat16_tEfNS_4arch4Sm80ELb1ELb0ELb1ELb0ELb1ELb0ELb0ELb0ELi2ELi4ELi4ELi4ELb0EEENS1_21CollectiveEpilogueBwdISA_SB_SD_Li256ELb0ELb0ELi2EEENS1_25SingleTileBwdLPTSchedulerILb0ELi128ELb1EEEEEEEEEvNT_6ParamsE$_ZN4cute3eso3ESOILb0ELb0EJNS_5tupleIJNS_1CILi1EEEiEEENS3_ILi1024EEENS2_IJiiEEEEEC2ERKS5_RKS6_RKS7_) ;  /* 0xffff17a000007944 */ /* 0x006fea0003c3ffff */
[----:B------:R2:W5:Y:S04]  /*15680*/  LDL R5, [R1+0x760] ;  /* 0x0007600001057983 */ /* 0x0005680000100800 */
[----:B-1----:R2:W5:Y:S01]  /*15690*/  LDL.64 R2, [R1+0x758] ;  /* 0x0007580001027983 */ /* 0x0025620000100a00 */
[----:B------:R-:W-:-:S03]  /*156a0*/  MOV R6, 0x156c0 ;  /* 0x000156c000067802 */ /* 0x000fc60000000f00 */
[----:B--2--5:R-:W-:Y:S05]  /*156b0*/  CALL.REL.NOINC `($_ZN7cutlass13device_kernelIN5flash19enable_sm80_to_sm89INS1_16FlashAttnBwdSm80INS1_25CollectiveMainloopBwdSm80ILi2ELi2EN4cute5tupleIJNS5_1CILi128EEES8_NS7_ILi64EEEEEENS_10bfloat16_tEfNS_4arch4Sm80ELb1ELb0ELb1ELb0ELb1ELb0ELb0ELb0ELi2ELi4ELi4ELi4ELb0EEENS1_21CollectiveEpilogueBwdISA_SB_SD_Li256ELb0ELb0ELi2EEENS1_25SingleTileBwdLPTSchedulerILb0ELi128ELb1EEEEEEEEEvNT_6ParamsE$_ZN4cute5tupleIJNS0_IJNS0_IJNS_1CILi2EEES2_EEENS1_ILi8EEES3_EEENS0_IJNS0_IJNS1_ILi1EEEiEEENS1_ILi1024EEENS0_IJiiEEEEEEEEC2ERKS5_RKSA_) ;  /* 0xffff60a000007944 */ /* 0x024fea0003c3ffff */
[----:B-1----:R1:W5:Y:S04]  /*156c0*/  LDL R4, [R1+0x760] ;  /* 0x0007600001047983 */ /* 0x0023680000100800 */
[----:B------:R1:W5:Y:S01]  /*156d0*/  LDL.64 R2, [R1+0x758] ;  /* 0x0007580001027983 */ /* 0x0003620000100a00 */
[----:B------:R-:W-:Y:S01]  /*156e0*/  LEA.HI R6, R13, R13, RZ, 0x1d ;  /* 0x0000000d0d067211 */ /* 0x000fe200078fe8ff */
[----:B------:R-:W-:-:S04]  /*156f0*/  IMAD.MOV.U32 R12, RZ, RZ, R48 ;  /* 0x000000ffff0c7224 */ /* 0x000fc800078e0030 */
[----:B------:R-:W-:Y:S01]  /*15700*/  IMAD.U32 R8, R11, 0x2, R6 ;  /* 0x000000020b087824 */ /* 0x000fe200078e0006 */
[----:B------:R-:W-:-:S04]  /*15710*/  MOV R6, 0x15740 ;  /* 0x0001574000067802 */ /* 0x000fc80000000f00 */
[----:B------:R1:W-:Y:S03]  /*15720*/  STL [R1+0x11e4], R8 ;  /* 0x0011e40801007387 */ /* 0x0003e60000100800 */
[----:B-1---5:R-:W-:Y:S05]  /*15730*/  CALL.REL.NOINC `($_ZN7cutlass13device_kernelIN5flash19enable_sm80_to_sm89INS1_16FlashAttnBwdSm80INS1_25CollectiveMainloopBwdSm80ILi2ELi2EN4cute5tupleIJNS5_1CILi128EEES8_NS7_ILi64EEEEEENS_10bfloat16_tEfNS_4arch4Sm80ELb1ELb0ELb1ELb0ELb1ELb0ELb0ELb0ELi2ELi4ELi4ELi4ELb0EEENS1_21CollectiveEpilogueBwdISA_SB_SD_Li256ELb0ELb0ELi2EEENS1_25SingleTileBwdLPTSchedulerILb0ELi128ELb1EEEEEEEEEvNT_6ParamsE$_ZN4cute3eso3ESOILb0ELb0EJNS_6LayoutINS_5tupleIJNS3_IJNS_1CILi2EEES5_EEENS4_ILi8EEES6_EEENS3_IJNS3_IJNS4_ILi1EEEiEEENS4_ILi1024EEENS3_IJiiEEEEEEEEjEEC2ERKSE_RKj) ;  /* 0xffff1a0000007944 */ /* 0x022fea0003c3ffff */
[----:B------:R-:W2:Y:S04]  /*15740*/  LDL.64 R12, [R1+0x760] ;  /* 0x00076000010c7983 */ /* 0x000ea80000100a00 */
[----:B-1----:R1:W5:Y:S01]  /*15750*/  LDL.64 R4, [R1+0x758] ;  /* 0x0007580001047983 */ /* 0x0023620000100a00 */
[----:B------:R-:W-:Y:S02]  /*15760*/  MOV R9, R23 ;  /* 0x0000001700097202 */ /* 0x000fe40000000f00 */
[----:B------:R-:W-:Y:S01]  /*15770*/  MOV R8, 0x157a0 ;  /* 0x000157a000087802 */ /* 0x000fe20000000f00 */
[----:B--2---:R-:W-:-:S04]  /*15780*/  IMAD.WIDE.U32 R2, R13, 0x2, R58 ;  /* 0x000000020d027825 */ /* 0x004fc800078e003a */
[----:B-1---5:R-:W-:Y:S05]  /*15790*/  CALL.REL.NOINC `($_ZN7cutlass13device_kernelIN5flash19enable_sm80_to_sm89INS1_16FlashAttnBwdSm80INS1_25CollectiveMainloopBwdSm80ILi2ELi2EN4cute5tupleIJNS5_1CILi128EEES8_NS7_ILi64EEEEEENS_10bfloat16_tEfNS_4arch4Sm80ELb1ELb0ELb1ELb0ELb1ELb0ELb0ELb0ELi2ELi4ELi4ELi4ELb0EEENS1_21CollectiveEpilogueBwdISA_SB_SD_Li256ELb0ELb0ELi2EEENS1_25SingleTileBwdLPTSchedulerILb0ELi128ELb1EEEEEEEEEvNT_6ParamsE$_ZN4cute8smem_ptrIPN7cutlass10bfloat16_tEECI1NS_12iter_adaptorIS3_S4_EEES3_) ;  /* 0xffff694000007944 */ /* 0x022fea0003c3ffff */
[----:B-1----:R-:W2:Y:S01]  /*157a0*/  LDL.64 R2, [R1+0x758] ;  /* 0x0007580001027983 */ /* 0x002ea20000100a00 */
[----:B------:R-:W-:-:S03]  /*157b0*/  MOV R6, 0x157e0 ;  /* 0x000157e000067802 */ /* 0x000fc60000000f00 */
[----:B--2---:R1:W-:Y:S04]  /*157c0*/  STL.64 [R1+0x770], R2 ;  /* 0x0007700201007387 */ /* 0x0043e80000100a00 */
[----:B-1----:R-:W-:Y:S05]  /*157d0*/  CALL.REL.NOINC `($_ZN7cutlass13device_kernelIN5flash19enable_sm80_to_sm89INS1_16FlashAttnBwdSm80INS1_25CollectiveMainloopBwdSm80ILi2ELi2EN4cute5tupleIJNS5_1CILi128EEES8_NS7_ILi64EEEEEENS_10bfloat16_tEfNS_4arch4Sm80ELb1ELb0ELb1ELb0ELb1ELb0ELb0ELb0ELi2ELi4ELi4ELi4ELb0EEENS1_21CollectiveEpilogueBwdISA_SB_SD_Li256ELb0ELb0ELi2EEENS1_25SingleTileBwdLPTSchedulerILb0ELi128ELb1EEEEEEEEEvNT_6ParamsE$_ZN4cute3eso3ESOILb0ELb0EJNS_6LayoutINS_5tupleIJNS3_IJNS_1CILi2EEES5_EEENS4_ILi8EEES6_EEENS3_IJNS3_IJNS4_ILi1EEEiEEENS4_ILi1024EEENS3_IJiiEEEEEEEENS_10ViewEngineINS_8smem_ptrIPN7cutlass10bfloat16_tEEEEEEEC2ERKSE_RKSL_) ;  /* 0xffff18e000007944 */ /* 0x002fea0003c3ffff */
[----:B-1----:R1:W5:Y:S04]  /*157e0*/  LDL R5, [R1+0x75c] ;  /* 0x00075c0001057983 */ /* 0x0023680000100800 */
[----:B------:R1:W5:Y:S01]  /*157f0*/  LDL R3, [R1+0x760] ;  /* 0x0007600001037983 */ /* 0x0003620000100800 */
[----:B------:R-:W-:-:S03]  /*15800*/  MOV R4, 0x15820 ;  /* 0x0001582000047802 */ /* 0x000fc60000000f00 */
[----:B-1---5:R-:W-:Y:S05]  /*15810*/  CALL.REL.NOINC `($_ZN7cutlass13device_kernelIN5flash19enable_sm80_to_sm89INS1_16FlashAttnBwdSm80INS1_25CollectiveMainloopBwdSm80ILi2ELi2EN4cute5tupleIJNS5_1CILi128EEES8_NS7_ILi64EEEEEENS_10bfloat16_tEfNS_4arch4Sm80ELb1ELb0ELb1ELb0ELb1ELb0ELb0ELb0ELi2ELi4ELi4ELi4ELb0EEENS1_21CollectiveEpilogueBwdISA_SB_SD_Li256ELb0ELb0ELi2EEENS1_25SingleTileBwdLPTSchedulerILb0ELi128ELb1EEEEEEEEEvNT_6ParamsE$_ZZN4cute4takeILi1ELi3ENS_5tupleIJNS1_IJNS_1CILi1EEEiEEENS2_ILi1024EEENS1_IJiiEEEEEEEEDaRKT1_ENKUlDpRKT_E_clIJS5_S6_EEEDaSE_) ;  /* 0xffff7fe000007944 */ /* 0x022fea0003c3ffff */
[----:B------:R-:W-:Y:S02]  /*15820*/  MOV R4, 0x15840 ;  /* 0x0001584000047802 */ /* 0x000fe40000000f00 */
[----:B-1---5:R-:W-:Y:S05]  /*15830*/  CALL.REL.NOINC `($_ZN7cutlass13device_kernelIN5flash19enable_sm80_to_sm89INS1_16FlashAttnBwdSm80INS1_25CollectiveMainloopBwdSm80ILi2ELi2EN4cute5tupleIJNS5_1CILi128EEES8_NS7_ILi64EEEEEENS_10bfloat16_tEfNS_4arch4Sm80ELb1ELb0ELb1ELb0ELb1ELb0ELb0ELb0ELi2ELi4ELi4ELi4ELb0EEENS1_21CollectiveEpilogueBwdISA_SB_SD_Li256ELb0ELb0ELi2EEENS1_25SingleTileBwdLPTSchedulerILb0ELi128ELb1EEEEEEEEEvNT_6ParamsE$_ZZN4cute16flatten_to_tupleINS_5tupleIJNS_1CILi1024EEENS1_IJiiEEEEEEEEDaRKT_ENKUlRKT_E_clIS4_EEDaSB_) ;  /* 0xffff7bc000007944 */ /* 0x022fea0003c3ffff */
[----:B------:R1:W-:Y:S01]  /*15840*/  STL.64 [R1+0x758], R2 ;  /* 0x0007580201007387 */ /* 0x0003e20000100a00 */
[----:B------:R-:W-:Y:S02]  /*15850*/  MOV R58, R23 ;  /* 0x00000017003a7202 */ /* 0x000fe40000000f00 */
[----:B------:R-:W-:Y:S02]  /*15860*/  MOV R4, 0x15880 ;  /* 0x0001588000047802 */ /* 0x000fe40000000f00 */
[----:B-1----:R-:W-:Y:S05]  /*15870*/  CALL.REL.NOINC `($_ZN7cutlass13device_kernelIN5flash19enable_sm80_to_sm89INS1_16FlashAttnBwdSm80INS1_25CollectiveMainloopBwdSm80ILi2ELi2EN4cute5tupleIJNS5_1CILi128EEES8_NS7_ILi64EEEEEENS_10bfloat16_tEfNS_4arch4Sm80ELb1ELb0ELb1ELb0ELb1ELb0ELb0ELb0ELi2ELi4ELi4ELi4ELb0EEENS1_21CollectiveEpilogueBwdISA_SB_SD_Li256ELb0ELb0ELi2EEENS1_25SingleTileBwdLPTSchedulerILb0ELi128ELb1EEEEEEEEEvNT_6ParamsE$_ZZN4cute12filter_tupleINS_5tupleIJNS_1CILi1024EEENS1_IJiiEEEEEEZNS_16flatten_to_tupleIS5_EEDaRKT_EUlRKT_E_EEDaS9_OT0_ENKUlDpSC_E_clIJNS1_IJS3_EEES4_EEEDaSG_) ;  /* 0xffff706000007944 */ /* 0x002fea0003c3ffff */
        /* <DEDUP_REMOVED lines=22> */
[----:B--2--5:R-:W-:Y:S05]  /*159e0*/  CALL.REL.NOINC `($_ZN7cutlass13device_kernelIN5flash19enable_sm80_to_sm89INS1_16FlashAttnBwdSm80INS1_25CollectiveMainloopBwdSm80ILi2ELi2EN4cute5tupleIJNS5_1CILi128EEES8_NS7_ILi64EEEEEENS_10bfloat16_tEfNS_4arch4Sm80ELb1ELb0ELb1ELb0ELb1ELb0ELb0ELb0ELi2ELi4ELi4ELi4ELb0EEENS1_21CollectiveEpilogueBwdISA_SB_SD_Li256ELb0ELb0ELi2EEENS1_25SingleTileBwdLPTSchedulerILb0ELi128ELb1EEEEEEEEEvNT_6ParamsE$_ZN4cute3eso3ESOILb1ELb0EJNS_10UnderscoreES2_S2_iEEC2ERKS2_S5_S5_RKi) ;  /* 0xffff2ab000007944 */ /* 0x024fea0003c3ffff */
[----:B------:R-:W-:Y:S01]  /*159f0*/  ULDC.64 UR4, c[0x0][0x118] ;  /* 0x0000460000047ab9 */ /* 0x000fe20000000a00 */
[----:B------:R2:W5:Y:S04]  /*15a00*/  LDL R7, [R1+0x758] ;  /* 0x0007580001077983 */ /* 0x0005680000100800 */
[----:B------:R2:W5:Y:S04]  /*15a10*/  LD.E R5, [R10.64] ;  /* 0x000000040a057980 */ /* 0x000568000c101900 */
[----:B-1----:R2:W5:Y:S01]  /*15a20*/  LD.E R3, [R10.64+0x4] ;  /* 0x000004040a037980 */ /* 0x002562000c101900 */
[----:B------:R-:W-:-:S03]  /*15a30*/  MOV R4, 0x15a50 ;  /* 0x00015a5000047802 */ /* 0x000fc60000000f00 */
[----:B--2--5:R-:W-:Y:S05]  /*15a40*/  CALL.REL.NOINC `($_ZN7cutlass13device_kernelIN5flash19enable_sm80_to_sm89INS1_16FlashAttnBwdSm80INS1_25CollectiveMainloopBwdSm80ILi2ELi2EN4cute5tupleIJNS5_1CILi128EEES8_NS7_ILi64EEEEEENS_10bfloat16_tEfNS_4arch4Sm80ELb1ELb0ELb1ELb0ELb1ELb0ELb0ELb0ELi2ELi4ELi4ELi4ELb0EEENS1_21CollectiveEpilogueBwdISA_SB_SD_Li256ELb0ELb0ELi2EEENS1_25SingleTileBwdLPTSchedulerILb0ELi128ELb1EEEEEEEEEvNT_6ParamsE$_ZZN4cute5sliceINS_5tupleIJNS_10UnderscoreES2_S2_iEEENS1_IJNS1_IJNS_1CILi1EEENS4_ILi0EEEEEENS4_ILi4096EEENS1_IJiiEEENS1_IJS6_NS4_ILi8192EEEEEEEEEEEDaRKT_RKT0_ENKUlRKT_RKT0_E_clIS2_S9_EEDaSL_SO_) ;  /* 0xffff7f7000007944 */ /* 0x024fea0003c3ffff */
[----:B-----5:R2:W-:Y:S01]  /*15a50*/  STL.64 [R1+0x758], R2 ;  /* 0x0007580201007387 */ /* 0x0205e20000100a00 */
[----:B------:R-:W-:-:S02]  /*15a60*/  MOV R58, R23 ;  /* 0x00000017003a7202 */ /* 0x000fc40000000f00 */
[----:B------:R-:W-:Y:S02]  /*15a70*/  MOV R4, 0x15a90 ;  /* 0x00015a9000047802 */ /* 0x000fe40000000f00 */
[----:B-12---:R-:W-:Y:S05]  /*15a80*/  CALL.REL.NOINC `($_ZN7cutlass13device_kernelIN5flash19enable_sm80_to_sm89INS1_16FlashAttnBwdSm80INS1_25CollectiveMainloopBwdSm80ILi2ELi2EN4cute5tupleIJNS5_1CILi128EEES8_NS7_ILi64EEEEEENS_10bfloat16_tEfNS_4arch4Sm80ELb1ELb0ELb1ELb0ELb1ELb0ELb0ELb0ELi2ELi4ELi4ELi4ELb0EEENS1_21CollectiveEpilogueBwdISA_SB_SD_Li256ELb0ELb0ELi2EEENS1_25SingleTileBwdLPTSchedulerILb0ELi128ELb1EEEEEEEEEvNT_6ParamsE$_ZZN4cute12filter_tupleINS_5tupleIJNS_10UnderscoreES2_S2_iEEENS1_IJNS1_IJNS_1CILi1EEENS4_ILi0EEEEEENS4_ILi4096EEENS1_IJiiEEENS1_IJS6_NS4_ILi8192EEEEEEEEEZNS_5sliceIS3_SC_EEDaRKT_RKT0_EUlRKT_RKT0_E_EEDaSG_SJ_OT1_ENKUlDpSM_E_clIJNS1_IJS7_EEENS1_IJS8_EEENS1_IJS9_EEENS1_IJEEEEEEDaST_) ;  /* 0xffff6b6000007944 */ /* 0x006fea0003c3ffff */
[----:B-----5:R-:W-:Y:S02]  /*15a90*/  MOV R8, R3 ;  /* 0x0000000300087202 */ /* 0x020fe40000000f00 */
[----:B------:R-:W-:Y:S02]  /*15aa0*/  MOV R4, 0x15ac0 ;  /* 0x00015ac000047802 */ /* 0x000fe40000000f00 */
[----:B-1----:R-:W-:Y:S05]  /*15ab0*/  CALL.REL.NOINC `($_ZN7cutlass13device_kernelIN5flash19enable_sm80_to_sm89INS1_16FlashAttnBwdSm80INS1_25CollectiveMainloopBwdSm80ILi2ELi2EN4cute5tupleIJNS5_1CILi128EEES8_NS7_ILi64EEEEEENS_10bfloat16_tEfNS_4arch4Sm80ELb1ELb0ELb1ELb0ELb1ELb0ELb0ELb0ELi2ELi4ELi4ELi4ELb0EEENS1_21CollectiveEpilogueBwdISA_SB_SD_Li256ELb0ELb0ELi2EEENS1_25SingleTileBwdLPTSchedulerILb0ELi128ELb1EEEEEEEEEvNT_6ParamsE$_ZN4cute5tupleIJNS0_IJNS0_IJNS_1CILi8EEENS1_ILi1EEEEEENS1_ILi2EEENS0_IJS5_S5_EEEEEENS0_IJNS0_IJS3_NS1_ILi0EEEEEENS1_ILi4096EEENS0_IJiiEEEEEEEEC2ERKS7_RKSC_) ;  /* 0xffff5e9000007944 */ /* 0x002fea0003c3ffff */
[----:B-1----:R1:W5:Y:S01]  /*15ac0*/  LDL.64 R2, [R1+0x758] ;  /* 0x0007580001027983 */ /* 0x0023620000100a00 */
[----:B------:R-:W-:Y:S02]  /*15ad0*/  SHF.L.U32 R4, R7, 0xd, RZ ;  /* 0x0000000d07047819 */ /* 0x000fe400000006ff */
[----:B------:R-:W-:-:S03]  /*15ae0*/  MOV R6, 0x15b10 ;  /* 0x00015b1000067802 */ /* 0x000fc60000000f00 */
[----:B------:R1:W-:Y:S04]  /*15af0*/  STL [R1+0x770], R4 ;  /* 0x0007700401007387 */ /* 0x0003e80000100800 */
[----:B-1---5:R-:W-:Y:S05]  /*15b00*/  CALL.REL.NOINC `($_ZN7cutlass13device_kernelIN5flash19enable_sm80_to_sm89INS1_16FlashAttnBwdSm80INS1_25CollectiveMainloopBwdSm80ILi2ELi2EN4cute5tupleIJNS5_1CILi128EEES8_NS7_ILi64EEEEEENS_10bfloat16_tEfNS_4arch4Sm80ELb1ELb0ELb1ELb0ELb1ELb0ELb0ELb0ELi2ELi4ELi4ELi4ELb0EEENS1_21CollectiveEpilogueBwdISA_SB_SD_Li256ELb0ELb0ELi2EEENS1_25SingleTileBwdLPTSchedulerILb0ELi128ELb1EEEEEEEEEvNT_6ParamsE$_ZN4cute3eso3ESOILb0ELb0EJNS_6LayoutINS_5tupleIJNS3_IJNS_1CILi8EEENS4_ILi1EEEEEENS4_ILi2EEENS3_IJS8_S8_EEEEEENS3_IJNS3_IJS6_NS4_ILi0EEEEEENS4_ILi4096EEENS3_IJiiEEEEEEEEiEEC2ERKSG_RKi) ;  /* 0xffff1c1000007944 */ /* 0x022fea0003c3ffff */
[----:B------:R-:W-:Y:S01]  /*15b10*/  ULDC.64 UR4, c[0x0][0x118] ;  /* 0x0000460000047ab9 */ /* 0x000fe20000000a00 */
[----:B-1----:R-:W2:Y:S04]  /*15b20*/  LDL R2, [R1+0x760] ;  /* 0x0007600001027983 */ /* 0x002ea80000100800 */
[----:B------:R-:W2:Y:S04]  /*15b30*/  LD.E.64 R10, [R10.64+0x8] ;  /* 0x000008040a0a7980 */ /* 0x000ea8000c101b00 */
[----:B------:R1:W5:Y:S01]  /*15b40*/  LDL.64 R4, [R1+0x758] ;  /* 0x0007580001047983 */ /* 0x0003620000100a00 */
[----:B------:R-:W-:-:S02]  /*15b50*/  MOV R9, R23 ;  /* 0x0000001700097202 */ /* 0x000fc40000000f00 */
[----:B------:R-:W-:Y:S01]  /*15b60*/  MOV R8, 0x15b90 ;  /* 0x00015b9000087802 */ /* 0x000fe20000000f00 */
[----:B--2---:R-:W-:-:S04]  /*15b70*/  IMAD.WIDE R2, R2, 0x2, R10 ;  /* 0x0000000202027825 */ /* 0x004fc800078e020a */
[----:B-1---5:R-:W-:Y:S05]  /*15b80*/  CALL.REL.NOINC `($_ZN7cutlass13device_kernelIN5flash19enable_sm80_to_sm89INS1_16FlashAttnBwdSm80INS1_25CollectiveMainloopBwdSm80ILi2ELi2EN4cute5tupleIJNS5_1CILi128EEES8_NS7_ILi64EEEEEENS_10bfloat16_tEfNS_4arch4Sm80ELb1ELb0ELb1ELb0ELb1ELb0ELb0ELb0ELi2ELi4ELi4ELi4ELb0EEENS1_21CollectiveEpilogueBwdISA_SB_SD_Li256ELb0ELb0ELi2EEENS1_25SingleTileBwdLPTSchedulerILb0ELi128ELb1EEEEEEEEEvNT_6ParamsE$_ZN4cute8smem_ptrIPN7cutlass10bfloat16_tEECI1NS_12iter_adaptorIS3_S4_EEES3_) ;  /* 0xffff655000007944 */ /* 0x022fea0003c3ffff */
[----:B-1----:R-:W2:Y:S01]  /*15b90*/  LDL.64 R2, [R1+0x758] ;  /* 0x0007580001027983 */ /* 0x002ea20000100a00 */
[----:B------:R-:W-:-:S03]  /*15ba0*/  MOV R6, 0x15bd0 ;  /* 0x00015bd000067802 */ /* 0x000fc60000000f00 */
[----:B--2---:R1:W-:Y:S04]  /*15bb0*/  STL.64 [R1+0x770], R2 ;  /* 0x0007700201007387 */ /* 0x0043e80000100a00 */
[----:B-1----:R-:W-:Y:S05]  /*15bc0*/  CALL.REL.NOINC `($_ZN7cutlass13device_kernelIN5flash19enable_sm80_to_sm89INS1_16FlashAttnBwdSm80INS1_25CollectiveMainloopBwdSm80ILi2ELi2EN4cute5tupleIJNS5_1CILi128EEES8_NS7_ILi64EEEEEENS_10bfloat16_tEfNS_4arch4Sm80ELb1ELb0ELb1ELb0ELb1ELb0ELb0ELb0ELi2ELi4ELi4ELi4ELb0EEENS1_21CollectiveEpilogueBwdISA_SB_SD_Li256ELb0ELb0ELi2EEENS1_25SingleTileBwdLPTSchedulerILb0ELi128ELb1EEEEEEEEEvNT_6ParamsE$_ZN4cute3eso3ESOILb0ELb0EJNS_6LayoutINS_5tupleIJNS3_IJNS_1CILi8EEENS4_ILi1EEEEEENS4_ILi2EEENS3_IJS8_S8_EEEEEENS3_IJNS3_IJS6_NS4_ILi0EEEEEENS4_ILi4096EEENS3_IJiiEEEEEEEENS_10ViewEngineINS_8smem_ptrIPN7cutlass10bfloat16_tEEEEEEEC2ERKSG_RKSN_) ;  /* 0xffff1ae000007944 */ /* 0x002fea0003c3ffff */
[----:B------:R2:W5:Y:S04]  /*15bd0*/  LDL.64 R54, [R1+0x760] ;  /* 0x0007600001367983 */ /* 0x0005680000100a00 */
[----:B------:R2:W5:Y:S04]  /*15be0*/  LDL.64 R52, [R28+0x30] ;  /* 0x000030001c347983 */ /* 0x0005680000100a00 */
[----:B------:R2:W5:Y:S01]  /*15bf0*/  LDL.64 R44, [R1+0x758] ;  /* 0x00075800012c7983 */ /* 0x0005620000100a00 */
[----:B------:R-:W-:Y:S01]  /*15c00*/  IMAD.MOV.U32 R6, RZ, RZ, R16 ;  /* 0x000000ffff067224 */ /* 0x000fe200078e0010 */
[----:B-1----:R-:W-:-:S02]  /*15c10*/  MOV R3, R17 ;  /* 0x0000001100037202 */ /* 0x002fc40000000f00 */
[----:B------:R-:W-:Y:S02]  /*15c20*/  MOV R4, 0x15c40 ;  /* 0x00015c4000047802 */ /* 0x000fe40000000f00 */
[----:B--2--5:R-:W-:Y:S05]  /*15c30*/  CALL.REL.NOINC `($_ZN7cutlass13device_kernelIN5flash19enable_sm80_to_sm89INS1_16FlashAttnBwdSm80INS1_25CollectiveMainloopBwdSm80ILi2ELi2EN4cute5tupleIJNS5_1CILi128EEES8_NS7_ILi64EEEEEENS_10bfloat16_tEfNS_4arch4Sm80ELb1ELb0ELb1ELb0ELb1ELb0ELb0ELb0ELi2ELi4ELi4ELi4ELb0EEENS1_21CollectiveEpilogueBwdISA_SB_SD_Li256ELb0ELb0ELi2EEENS1_25SingleTileBwdLPTSchedulerILb0ELi128ELb1EEEEEEEEEvNT_6ParamsE$_ZN4cute3eso3ESOILb1ELb0EJNS_6LayoutINS_5tupleIJNS3_IJNS_1CILi8EEENS4_ILi1EEEEEENS4_ILi2EEENS4_ILi4EEEEEENS3_IJNS3_IJS6_NS4_ILi0EEEEEES5_NS4_ILi16EEEEEEEENS_10ViewEngineIPN7cutlass10bfloat16_tEEEEEC2ERKSF_RKSK_) ;  /* 0xffff567000007944 */ /* 0x024fea0003c3ffff */
[----:B------:R2:W5:Y:S01]  /*15c40*/  LDL.64 R50, [R1+0x758] ;  /* 0x0007580001327983 */ /* 0x0005620000100a00 */
[----:B-1----:R-:W-:Y:S01]  /*15c50*/  IMAD.MOV.U32 R6, RZ, RZ, R14 ;  /* 0x000000ffff067224 */ /* 0x002fe200078e000e */
[----:B------:R-:W-:Y:S02]  /*15c60*/  MOV R3, R15 ;  /* 0x0000000f00037202 */ /* 0x000fe40000000f00 */
[----:B------:R-:W-:Y:S02]  /*15c70*/  MOV R4, 0x15c90 ;  /* 0x00015c9000047802 */ /* 0x000fe40000000f00 */
[----:B--2--5:R-:W-:Y:S05]  /*15c80*/  CALL.REL.NOINC `($_ZN7cutlass13device_kernelIN5flash19enable_sm80_to_sm89INS1_16FlashAttnBwdSm80INS1_25CollectiveMainloopBwdSm80ILi2ELi2EN4cute5tupleIJNS5_1CILi128EEES8_NS7_ILi64EEEEEENS_10bfloat16_tEfNS_4arch4Sm80ELb1ELb0ELb1ELb0ELb1ELb0ELb0ELb0ELi2ELi4ELi4ELi4ELb0EEENS1_21CollectiveEpilogueBwdISA_SB_SD_Li256ELb0ELb0ELi2EEENS1_25SingleTileBwdLPTSchedulerILb0ELi128ELb1EEEEEEEEEvNT_6ParamsE$_ZN4cute3eso3ESOILb1ELb0EJNS_6LayoutINS_5tupleIJNS3_IJNS_1CILi8EEENS4_ILi1EEEEEENS4_ILi4EEES8_EEENS3_IJNS3_IJS6_NS4_ILi0EEEEEES5_NS4_ILi32EEEEEEEENS_10ViewEngineIPN7cutlass10bfloat16_tEEEEEC2ERKSE_RKSJ_) ;  /* 0xffff586000007944 */ /* 0x024fea0003c3ffff */
[----:B------:R2:W5:Y:S01]  /*15c90*/  LDL.64 R48, [R1+0x758] ;  /* 0x0007580001307983 */ /* 0x0005620000100a00 */
[----:B------:R-:W-:Y:S01]  /*15ca0*/  IMAD.MOV.U32 R9, RZ, RZ, R23 ;  /* 0x000000ffff097224 */ /* 0x000fe200078e0017 */
[----:B-1----:R-:W-:Y:S01]  /*15cb0*/  MOV R2, R54 ;  /* 0x0000003600027202 */ /* 0x002fe20000000f00 */
[----:B------:R-:W-:Y:S01]  /*15cc0*/  IMAD.MOV.U32 R3, RZ, RZ, R55 ;  /* 0x000000ffff037224 */ /* 0x000fe200078e0037 */
[----:B------:R-:W-:Y:S02]  /*15cd0*/  MOV R8, 0x15cf0 ;  /* 0x00015cf000087802 */ /* 0x000fe40000000f00 */
[----:B--2--5:R-:W-:Y:S05]  /*15ce0*/  CALL.REL.NOINC `($_ZN7cutlass13device_kernelIN5flash19enable_sm80_to_sm89INS1_16FlashAttnBwdSm80INS1_25CollectiveMainloopBwdSm80ILi2ELi2EN4cute5tupleIJNS5_1CILi128EEES8_NS7_ILi64EEEEEENS_10bfloat16_tEfNS_4arch4Sm80ELb1ELb0ELb1ELb0ELb1ELb0ELb0ELb0ELi2ELi4ELi4ELi4ELb0EEENS1_21CollectiveEpilogueBwdISA_SB_SD_Li256ELb0ELb0ELi2EEENS1_25SingleTileBwdLPTSchedulerILb0ELi128ELb1EEEEEEEEEvNT_6ParamsE$_ZN4cute8smem_ptrIPN7cutlass10bfloat16_tEECI1NS_12iter_adaptorIS3_S4_EEES3_) ;  /* 0xffff63f000007944 */ /* 0x024fea0003c3ffff */
[----:B-1----:R1:W5:Y:S01]  /*15cf0*/  LDL.64 R2, [R1+0x758] ;  /* 0x0007580001027983 */ /* 0x0023620000100a00 */
[----:B------:R-:W-:Y:S02]  /*15d00*/  MOV R67, R23 ;  /* 0x0000001700437202 */ /* 0x000fe40000000f00 */
[----:B------:R-:W-:-:S02]  /*15d10*/  MOV R6, 0x15d30 ;  /* 0x00015d3000067802 */ /* 0x000fc40000000f00 */
[----:B-1---5:R-:W-:Y:S05]  /*15d20*/  CALL.REL.NOINC `($_ZN7cutlass13device_kernelIN5flash19enable_sm80_to_sm89INS1_16FlashAttnBwdSm80INS1_25CollectiveMainloopBwdSm80ILi2ELi2EN4cute5tupleIJNS5_1CILi128EEES8_NS7_ILi64EEEEEENS_10bfloat16_tEfNS_4arch4Sm80ELb1ELb0ELb1ELb0ELb1ELb0ELb0ELb0ELi2ELi4ELi4ELi4ELb0EEENS1_21CollectiveEpilogueBwdISA_SB_SD_Li256ELb0ELb0ELi2EEENS1_25SingleTileBwdLPTSchedulerILb0ELi128ELb1EEEEEEEEEvNT_6ParamsE$_ZN4cute3eso3ESOILb1ELb0EJNS_6LayoutINS_5tupleIJNS3_IJNS_1CILi8EEENS4_ILi1EEEEEENS4_ILi2EEEEEENS3_IJNS3_IJS6_NS4_ILi0EEEEEENS4_ILi4096EEEEEEEENS_10ViewEngineINS_8smem_ptrIPN7cutlass10bfloat16_tEEEEEEEC2ERKSE_RKSL_) ;  /* 0xffff531000007944 */ /* 0x022fea0003c3ffff */
[----:B-1----:R1:W5:Y:S01]  /*15d30*/  LDL.64 R4, [R1+0x758] ;  /* 0x0007580001047983 */ /* 0x0023620000100a00 */
[----:B------:R-:W-:Y:S01]  /*15d40*/  IMAD.MOV.U32 R67, RZ, RZ, R23 ;  /* 0x000000ffff437224 */ /* 0x000fe200078e0017 */
[----:B------:R-:W-:Y:S01]  /*15d50*/  MOV R6, R50 ;  /* 0x0000003200067202 */ /* 0x000fe20000000f00 */
[----:B------:R-:W-:Y:S01]  /*15d60*/  IMAD.MOV.U32 R9, RZ, RZ, R51 ;  /* 0x000000ffff097224 */ /* 0x000fe200078e0033 */
[----:B------:R-:W-:-:S02]  /*15d70*/  MOV R8, 0x15d90 ;  /* 0x00015d9000087802 */ /* 0x000fc40000000f00 */
[----:B-1---5:R-:W-:Y:S05]  /*15d80*/  CALL.REL.NOINC `($_ZN7cutlass13device_kernelIN5flash19enable_sm80_to_sm89INS1_16FlashAttnBwdSm80INS1_25CollectiveMainloopBwdSm80ILi2ELi2EN4cute5tupleIJNS5_1CILi128EEES8_NS7_ILi64EEEEEENS_10bfloat16_tEfNS_4arch4Sm80ELb1ELb0ELb1ELb0ELb1ELb0ELb0ELb0ELi2ELi4ELi4ELi4ELb0EEENS1_21CollectiveEpilogueBwdISA_SB_SD_Li256ELb0ELb0ELi2EEENS1_25SingleTileBwdLPTSchedulerILb0ELi128ELb1EEEEEEEEEvNT_6ParamsE$_ZN4cute3eso3ESOILb1ELb0EJNS_6LayoutINS_5tupleIJNS3_IJNS_1CILi8EEENS4_ILi1EEEEEENS4_ILi2EEEEEENS3_IJNS3_IJS6_NS4_ILi0EEEEEES5_EEEEENS_10ViewEngineIPN7cutlass10bfloat16_tEEEEEC2ERKSD_RKSI_) ;  /* 0xffff544000007944 */ /* 0x022fea0003c3ffff */
[----:B------:R2:W5:Y:S01]  /*15d90*/  LDL.64 R2, [R1+0x758] ;  /* 0x0007580001027983 */ /* 0x0005620000100a00 */
[----:B-1----:R-:W-:Y:S01]  /*15da0*/  IMAD.MOV.U32 R7, RZ, RZ, R5 ;  /* 0x000000ffff077224 */ /* 0x002fe200078e0005 */
[----:B------:R-:W-:-:S02]  /*15db0*/  MOV R67, R23 ;  /* 0x0000001700437202 */ /* 0x000fc40000000f00 */
[----:B------:R-:W-:Y:S02]  /*15dc0*/  MOV R6, 0x15de0 ;  /* 0x00015de000067802 */ /* 0x000fe40000000f00 */
[----:B--2--5:R-:W-:Y:S05]  /*15dd0*/  CALL.REL.NOINC `($_ZN7cutlass13device_kernelIN5flash19enable_sm80_to_sm89INS1_16FlashAttnBwdSm80INS1_25CollectiveMainloopBwdSm80ILi2ELi2EN4cute5tupleIJNS5_1CILi128EEES8_NS7_ILi64EEEEEENS_10bfloat16_tEfNS_4arch4Sm80ELb1ELb0ELb1ELb0ELb1ELb0ELb0ELb0ELi2ELi4ELi4ELi4ELb0EEENS1_21CollectiveEpilogueBwdISA_SB_SD_Li256ELb0ELb0ELi2EEENS1_25SingleTileBwdLPTSchedulerILb0ELi128ELb1EEEEEEEEEvNT_6ParamsE$_ZN4cute3eso3ESOILb1ELb0EJNS_6LayoutINS_5tupleIJNS3_IJNS_1CILi8EEENS4_ILi1EEEEEENS3_IJNS4_ILi2EEEEEEEEENS3_IJNS3_IJS6_NS4_ILi0EEEEEENS3_IJNS4_ILi4096EEEEEEEEEEENS_10ViewEngineINS_8smem_ptrIPN7cutlass10bfloat16_tEEEEEEEC2ERKSG_RKSN_) ;  /* 0xffff503000007944 */ /* 0x024fea0003c3ffff */
[----:B------:R2:W5:Y:S01]  /*15de0*/  LDL.64 R6, [R1+0x758] ;  /* 0x0007580001067983 */ /* 0x0005620000100a00 */
[----:B-1----:R-:W-:Y:S01]  /*15df0*/  IMAD.MOV.U32 R5, RZ, RZ, R3 ;  /* 0x000000ffff057224 */ /* 0x002fe200078e0003 */
[----:B------:R-:W-:Y:S02]  /*15e00*/  MOV R67, R23 ;  /* 0x0000001700437202 */ /* 0x000fe40000000f00 */
[----:B------:R-:W-:Y:S02]  /*15e10*/  MOV R4, 0x15e30 ;  /* 0x00015e3000047802 */ /* 0x000fe40000000f00 */
[----:B--2--5:R-:W-:Y:S05]  /*15e20*/  CALL.REL.NOINC `($_ZN7cutlass13device_kernelIN5flash19enable_sm80_to_sm89INS1_16FlashAttnBwdSm80INS1_25CollectiveMainloopBwdSm80ILi2ELi2EN4cute5tupleIJNS5_1CILi128EEES8_NS7_ILi64EEEEEENS_10bfloat16_tEfNS_4arch4Sm80ELb1ELb0ELb1ELb0ELb1ELb0ELb0ELb0ELi2ELi4ELi4ELi4ELb0EEENS1_21CollectiveEpilogueBwdISA_SB_SD_Li256ELb0ELb0ELi2EEENS1_25SingleTileBwdLPTSchedulerILb0ELi128ELb1EEEEEEEEEvNT_6ParamsE$_ZN4cute3eso3ESOILb1ELb0EJNS_6LayoutINS_5tupleIJNS3_IJNS_1CILi8EEENS4_ILi1EEEEEENS3_IJNS4_ILi2EEEEEEEEENS3_IJNS3_IJS6_NS4_ILi0EEEEEENS3_IJS5_EEEEEEEENS_10ViewEngineIPN7cutlass10bfloat16_tEEEEEC2ERKSF_RKSK_) ;  /* 0xffff50f000007944 */ /* 0x024fea0003c3ffff */
[----:B-1----:R1:W5:Y:S01]  /*15e30*/  LDL.64 R2, [R1+0x758] ;  /* 0x0007580001027983 */ /* 0x0023620000100a00 */
[----:B------:R-:W-:Y:S02]  /*15e40*/  MOV R67, R23 ;  /* 0x0000001700437202 */ /* 0x000fe40000000f00 */
[----:B------:R-:W-:Y:S02]  /*15e50*/  MOV R8, 0x15e70 ;  /* 0x00015e7000087802 */ /* 0x000fe40000000f00 */
[----:B-1---5:R-:W-:Y:S05]  /*15e60*/  CALL.REL.NOINC `($_ZN7cutlass13device_kernelIN5flash19enable_sm80_to_sm89INS1_16FlashAttnBwdSm80INS1_25CollectiveMainloopBwdSm80ILi2ELi2EN4cute5tupleIJNS5_1CILi128EEES8_NS7_ILi64EEEEEENS_10bfloat16_tEfNS_4arch4Sm80ELb1ELb0ELb1ELb0ELb1ELb0ELb0ELb0ELi2ELi4ELi4ELi4ELb0EEENS1_21CollectiveEpilogueBwdISA_SB_SD_Li256ELb0ELb0ELi2EEENS1_25SingleTileBwdLPTSchedulerILb0ELi128ELb1EEEEEEEEEvNT_6ParamsE$_ZN4cute3eso3ESOILb1ELb0EJNS_6LayoutINS_5tupleIJNS3_IJNS3_IJNS_1CILi8EEENS4_ILi1EEEEEES6_EEENS3_IJNS3_IJS6_S6_EEENS4_ILi2EEEEEEEEENS3_IJNS3_IJNS3_IJS6_NS4_ILi0EEEEEESD_EEENS3_IJNS3_IJSD_SD_EEES5_EEEEEEEENS_10ViewEngineIPN7cutlass10bfloat16_tEEEEEC2ERKSJ_RKSO_) ;  /* 0xffff427000007944 */ /* 0x022fea0003c3ffff */
[----:B-1----:R1:W5:Y:S01]  /*15e70*/  LDL.64 R4, [R1+0x758] ;  /* 0x0007580001047983 */ /* 0x0023620000100a00 */
[----:B------:R-:W-:Y:S02]  /*15e80*/  MOV R67, R23 ;  /* 0x0000001700437202 */ /* 0x000fe40000000f00 */
[----:B------:R-:W-:-:S02]  /*15e90*/  MOV R8, 0x15eb0 ;  /* 0x00015eb000087802 */ /* 0x000fc40000000f00 */
[----:B-1---5:R-:W-:Y:S05]  /*15ea0*/  CALL.REL.NOINC `($_ZN7cutlass13device_kernelIN5flash19enable_sm80_to_sm89INS1_16FlashAttnBwdSm80INS1_25CollectiveMainloopBwdSm80ILi2ELi2EN4cute5tupleIJNS5_1CILi128EEES8_NS7_ILi64EEEEEENS_10bfloat16_tEfNS_4arch4Sm80ELb1ELb0ELb1ELb0ELb1ELb0ELb0ELb0ELi2ELi4ELi4ELi4ELb0EEENS1_21CollectiveEpilogueBwdISA_SB_SD_Li256ELb0ELb0ELi2EEENS1_25SingleTileBwdLPTSchedulerILb0ELi128ELb1EEEEEEEEEvNT_6ParamsE$_ZN4cute3eso3ESOILb1ELb0EJNS_6LayoutINS_5tupleIJNS3_IJNS3_IJNS_1CILi8EEENS4_ILi1EEEEEES6_EEENS3_IJNS3_IJS6_S6_EEENS4_ILi2EEEEEEEEENS3_IJNS3_IJNS3_IJS6_NS4_ILi0EEEEEESD_EEENS3_IJNS3_IJSD_SD_EEENS4_ILi4096EEEEEEEEEEENS_10ViewEngineINS_8smem_ptrIPN7cutlass10bfloat16_tEEEEEEEC2ERKSK_RKSR_) ;  /* 0xffff415000007944 */ /* 0x022fea0003c3ffff */
[----:B-1----:R1:W5:Y:S01]  /*15eb0*/  LDL.64 R2, [R1+0x758] ;  /* 0x0007580001027983 */ /* 0x0023620000100a00 */
[----:B------:R-:W-:Y:S01]  /*15ec0*/  IMAD.MOV.U32 R6, RZ, RZ, R4 ;  /* 0x000000ffff067224 */ /* 0x000fe200078e0004 */
[----:B------:R-:W-:Y:S01]  /*15ed0*/  MOV R9, R5 ;  /* 0x0000000500097202 */ /* 0x000fe20000000f00 */
[----:B------:R-:W-:Y:S01]  /*15ee0*/  IMAD.MOV.U32 R67, RZ, RZ, R23 ;  /* 0x000000ffff437224 */ /* 0x000fe200078e0017 */
[----:B------:R-:W-:-:S02]  /*15ef0*/  MOV R8, 0x15f10 ;  /* 0x00015f1000087802 */ /* 0x000fc40000000f00 */
[----:B-1---5:R-:W-:Y:S05]  /*15f00*/  CALL.REL.NOINC `($_ZN7cutlass13device_kernelIN5flash19enable_sm80_to_sm89INS1_16FlashAttnBwdSm80INS1_25CollectiveMainloopBwdSm80ILi2ELi2EN4cute5tupleIJNS5_1CILi128EEES8_NS7_ILi64EEEEEENS_10bfloat16_tEfNS_4arch4Sm80ELb1ELb0ELb1ELb0ELb1ELb0ELb0ELb0ELi2ELi4ELi4ELi4ELb0EEENS1_21CollectiveEpilogueBwdISA_SB_SD_Li256ELb0ELb0ELi2EEENS1_25SingleTileBwdLPTSchedulerILb0ELi128ELb1EEEEEEEEEvNT_6ParamsE$_ZN4cute3eso3ESOILb1ELb0EJNS_6LayoutINS_5tupleIJNS3_IJNS_1CILi8EEENS4_ILi1EEEEEENS4_ILi2EEEEEENS3_IJNS3_IJS6_NS4_ILi0EEEEEES5_EEEEENS_10ViewEngineIPN7cutlass10bfloat16_tEEEEEC2ERKSD_RKSI_) ;  /* 0xffff52c000007944 */ /* 0x022fea0003c3ffff */
[----:B------:R2:W5:Y:S01]  /*15f10*/  LDL.64 R58, [R1+0x758] ;  /* 0x00075800013a7983 */ /* 0x0005620000100a00 */
[----:B------:R-:W-:-:S02]  /*15f20*/  MOV R9, R23 ;  /* 0x0000001700097202 */ /* 0x000fc40000000f00 */
[----:B------:R-:W-:Y:S02]  /*15f30*/  MOV R8, 0x15f50 ;  /* 0x00015f5000087802 */ /* 0x000fe40000000f00 */
[----:B-12--5:R-:W-:Y:S05]  /*15f40*/  CALL.REL.NOINC `($_ZN7cutlass13device_kernelIN5flash19enable_sm80_to_sm89INS1_16FlashAttnBwdSm80INS1_25CollectiveMainloopBwdSm80ILi2ELi2EN4cute5tupleIJNS5_1CILi128EEES8_NS7_ILi64EEEEEENS_10bfloat16_tEfNS_4arch4Sm80ELb1ELb0ELb1ELb0ELb1ELb0ELb0ELb0ELi2ELi4ELi4ELi4ELb0EEENS1_21CollectiveEpilogueBwdISA_SB_SD_Li256ELb0ELb0ELi2EEENS1_25SingleTileBwdLPTSchedulerILb0ELi128ELb1EEEEEEEEEvNT_6ParamsE$_ZN4cute8smem_ptrIPN7cutlass10bfloat16_tEECI1NS_12iter_adaptorIS3_S4_EEES3_) ;  /* 0xffff619000007944 */ /* 0x026fea0003c3ffff */
[----:B-1----:R1:W5:Y:S01]  /*15f50*/  LDL.64 R2, [R1+0x758] ;  /* 0x0007580001027983 */ /* 0x0023620000100a00 */
[----:B------:R-:W-:Y:S02]  /*15f60*/  MOV R67, R23 ;  /* 0x0000001700437202 */ /* 0x000fe40000000f00 */
[----:B------:R-:W-:Y:S02]  /*15f70*/  MOV R6, 0x15f90 ;  /* 0x00015f9000067802 */ /* 0x000fe40000000f00 */
[----:B-1---5:R-:W-:Y:S05]  /*15f80*/  CALL.REL.NOINC `($_ZN7cutlass13device_kernelIN5flash19enable_sm80_to_sm89INS1_16FlashAttnBwdSm80INS1_25CollectiveMainloopBwdSm80ILi2ELi2EN4cute5tupleIJNS5_1CILi128EEES8_NS7_ILi64EEEEEENS_10bfloat16_tEfNS_4arch4Sm80ELb1ELb0ELb1ELb0ELb1ELb0ELb0ELb0ELi2ELi4ELi4ELi4ELb0EEENS1_21CollectiveEpilogueBwdISA_SB_SD_Li256ELb0ELb0ELi2EEENS1_25SingleTileBwdLPTSchedulerILb0ELi128ELb1EEEEEEEEEvNT_6ParamsE$_ZN4cute3eso3ESOILb1ELb0EJNS_6LayoutINS_5tupleIJNS3_IJNS_1CILi8EEENS4_ILi1EEEEEENS4_ILi2EEEEEENS3_IJNS3_IJS6_NS4_ILi0EEEEEENS4_ILi4096EEEEEEEENS_10ViewEngineINS_8smem_ptrIPN7cutlass10bfloat16_tEEEEEEEC2ERKSE_RKSL_) ;  /* 0xffff50b000007944 */ /* 0x022fea0003c3ffff */
[----:B------:R2:W5:Y:S01]  /*15f90*/  LDL.64 R60, [R1+0x758] ;  /* 0x00075800013c7983 */ /* 0x0005620000100a00 */
[----:B-1----:R-:W-:Y:S01]  /*15fa0*/  IMAD.MOV.U32 R2, RZ, RZ, R23 ;  /* 0x000000ffff027224 */ /* 0x002fe200078e0017 */
[----:B------:R-:W-:Y:S02]  /*15fb0*/  MOV R3, RZ ;  /* 0x000000ff00037202 */ /* 0x000fe40000000f00 */
[----:B------:R-:W-:Y:S02]  /*15fc0*/  MOV R10, 0x15fe0 ;  /* 0x00015fe0000a7802 */ /* 0x000fe40000000f00 */
[----:B--2--5:R-:W-:Y:S05]  /*15fd0*/  CALL.REL.NOINC `($_ZN7cutlass13device_kernelIN5flash19enable_sm80_to_sm89INS1_16FlashAttnBwdSm80INS1_25CollectiveMainloopBwdSm80ILi2ELi2EN4cute5tupleIJNS5_1CILi128EEES8_NS7_ILi64EEEEEENS_10bfloat16_tEfNS_4arch4Sm80ELb1ELb0ELb1ELb0ELb1ELb0ELb0ELb0ELi2ELi4ELi4ELi4ELb0EEENS1_21CollectiveEpilogueBwdISA_SB_SD_Li256ELb0ELb0ELi2EEENS1_25SingleTileBwdLPTSchedulerILb0ELi128ELb1EEEEEEEEEvNT_6ParamsE$_ZN4cute3eso3ESOILb1ELb0EJNS_10UnderscoreEiEEC2ERKS2_RKi) ;  /* 0xffff254000007944 */ /* 0x024fea0003c3ffff */
[----:B-1----:R-:W2:Y:S01]  /*15fe0*/  LDL R3, [R1+0x758] ;  /* 0x0007580001037983 */ /* 0x002ea20000100800 */
[----:B------:R-:W-:Y:S01]  /*15ff0*/  IMAD.MOV.U32 R2, RZ, RZ, R23 ;  /* 0x000000ffff027224 */ /* 0x000fe200078e0017 */
[----:B------:R-:W-:Y:S02]  /*16000*/  MOV R6, 0x16030 ;  /* 0x0001603000067802 */ /* 0x000fe40000000f00 */
[----:B--2---:R-:W-:-:S02]  /*16010*/  SHF.L.U32 R3, R3, 0xc, RZ ;  /* 0x0000000c03037819 */ /* 0x004fc400000006ff */
[----:B------:R-:W-:Y:S05]  /*16020*/  CALL.REL.NOINC `($_ZN7cutlass13device_kernelIN5flash19enable_sm80_to_sm89INS1_16FlashAttnBwdSm80INS1_25CollectiveMainloopBwdSm80ILi2ELi2EN4cute5tupleIJNS5_1CILi128EEES8_NS7_ILi64EEEEEENS_10bfloat16_tEfNS_4arch4Sm80ELb1ELb0ELb1ELb0ELb1ELb0ELb0ELb0ELi2ELi4ELi4ELi4ELb0EEENS1_21CollectiveEpilogueBwdISA_SB_SD_Li256ELb0ELb0ELi2EEENS1_25SingleTileBwdLPTSchedulerILb0ELi128ELb1EEEEEEEEEvNT_6ParamsE$_ZN4cute3eso3ESOILb1ELb0EJNS_6LayoutINS_5tupleIJNS3_IJNS_1CILi8EEENS4_ILi1EEEEEEEEENS3_IJNS3_IJS6_NS4_ILi0EEEEEEEEEEEiEEC2ERKSC_RKi) ;  /* 0xffff4d5000007944 */ /* 0x000fea0003c3ffff */
[----:B-1----:R-:W2:Y:S01]  /*16030*/  LDL R3, [R1+0x758] ;  /* 0x0007580001037983 */ /* 0x002ea20000100800 */
[----:B------:R-:W-:-:S02]  /*16040*/  MOV R9, R23 ;  /* 0x0000001700097202 */ /* 0x000fc40000000f00 */
[----:B------:R-:W-:Y:S01]  /*16050*/  MOV R8, 0x16080 ;  /* 0x0001608000087802 */ /* 0x000fe20000000f00 */
[----:B--2---:R-:W-:-:S04]  /*16060*/  IMAD.WIDE R2, R3, 0x2, R60 ;  /* 0x0000000203027825 */ /* 0x004fc800078e023c */
[----:B------:R-:W-:Y:S05]  /*16070*/  CALL.REL.NOINC `($_ZN7cutlass13device_kernelIN5flash19enable_sm80_to_sm89INS1_16FlashAttnBwdSm80INS1_25CollectiveMainloopBwdSm80ILi2ELi2EN4cute5tupleIJNS5_1CILi128EEES8_NS7_ILi64EEEEEENS_10bfloat16_tEfNS_4arch4Sm80ELb1ELb0ELb1ELb0ELb1ELb0ELb0ELb0ELi2ELi4ELi4ELi4ELb0EEENS1_21CollectiveEpilogueBwdISA_SB_SD_Li256ELb0ELb0ELi2EEENS1_25SingleTileBwdLPTSchedulerILb0ELi128ELb1EEEEEEEEEvNT_6ParamsE$_ZN4cute8smem_ptrIPN7cutlass10bfloat16_tEECI1NS_12iter_adaptorIS3_S4_EEES3_) ;  /* 0xffff606000007944 */ /* 0x000fea0003c3ffff */
[----:B-1----:R1:W5:Y:S01]  /*16080*/  LDL.64 R2, [R1+0x758] ;  /* 0x0007580001027983 */ /* 0x0023620000100a00 */
[----:B------:R-:W-:Y:S02]  /*16090*/  MOV R6, R23 ;  /* 0x0000001700067202 */ /* 0x000fe40000000f00 */
[----:B------:R-:W-:Y:S02]  /*160a0*/  MOV R8, 0x160c0 ;  /* 0x000160c000087802 */ /* 0x000fe40000000f00 */
[----:B-1---5:R-:W-:Y:S05]  /*160b0*/  CALL.REL.NOINC `($_ZN7cutlass13device_kernelIN5flash19enable_sm80_to_sm89INS1_16FlashAttnBwdSm80INS1_25CollectiveMainloopBwdSm80ILi2ELi2EN4cute5tupleIJNS5_1CILi128EEES8_NS7_ILi64EEEEEENS_10bfloat16_tEfNS_4arch4Sm80ELb1ELb0ELb1ELb0ELb1ELb0ELb0ELb0ELi2ELi4ELi4ELi4ELb0EEENS1_21CollectiveEpilogueBwdISA_SB_SD_Li256ELb0ELb0ELi2EEENS1_25SingleTileBwdLPTSchedulerILb0ELi128ELb1EEEEEEEEEvNT_6ParamsE$_ZN4cute3eso3ESOILb1ELb0EJNS_6LayoutINS_5tupleIJNS3_IJNS_1CILi8EEENS4_ILi1EEEEEEEEENS3_IJNS3_IJS6_NS4_ILi0EEEEEEEEEEENS_10ViewEngineINS_8smem_ptrIPN7cutlass10bfloat16_tEEEEEEEC2ERKSC_RKSJ_) ;  /* 0xffff4c3000007944 */ /* 0x022fea0003c3ffff */
[----:B------:R2:W5:Y:S01]  /*160c0*/  LDL.64 R4, [R1+0x758] ;  /* 0x0007580001047983 */ /* 0x0005620000100a00 */
[----:B-1----:R-:W-:Y:S01]  /*160d0*/  IMAD.MOV.U32 R2, RZ, RZ, R23 ;  /* 0x000000ffff027224 */ /* 0x002fe200078e0017 */
[----:B------:R-:W-:Y:S02]  /*160e0*/  MOV R3, RZ ;  /* 0x000000ff00037202 */ /* 0x000fe40000000f00 */
[----:B------:R-:W-:Y:S02]  /*160f0*/  MOV R10, 0x16110 ;  /* 0x00016110000a7802 */ /* 0x000fe40000000f00 */
[----:B--2--5:R-:W-:Y:S05]  /*16100*/  CALL.REL.NOINC `($_ZN7cutlass13device_kernelIN5flash19enable_sm80_to_sm89INS1_16FlashAttnBwdSm80INS1_25CollectiveMainloopBwdSm80ILi2ELi2EN4cute5tupleIJNS5_1CILi128EEES8_NS7_ILi64EEEEEENS_10bfloat16_tEfNS_4arch4Sm80ELb1ELb0ELb1ELb0ELb1ELb0ELb0ELb0ELi2ELi4ELi4ELi4ELb0EEENS1_21CollectiveEpilogueBwdISA_SB_SD_Li256ELb0ELb0ELi2EEENS1_25SingleTileBwdLPTSchedulerILb0ELi128ELb1EEEEEEEEEvNT_6ParamsE$_ZN4cute3eso3ESOILb1ELb0EJNS_10UnderscoreEiEEC2ERKS2_RKi) ;  /* 0xffff241000007944 */ /* 0x024fea0003c3ffff */
[----:B-1----:R-:W2:Y:S01]  /*16110*/  LDL R3, [R1+0x758] ;  /* 0x0007580001037983 */ /* 0x002ea20000100800 */
[----:B------:R-:W-:Y:S01]  /*16120*/  IMAD.MOV.U32 R2, RZ, RZ, R23 ;  /* 0x000000ffff027224 */ /* 0x000fe200078e0017 */
[----:B------:R-:W-:-:S02]  /*16130*/  MOV R6, 0x16160 ;  /* 0x0001616000067802 */ /* 0x000fc40000000f00 */
[----:B--2---:R-:W-:Y:S02]  /*16140*/  SHF.L.U32 R3, R3, 0x3, RZ ;  /* 0x0000000303037819 */ /* 0x004fe400000006ff */
[----:B------:R-:W-:Y:S05]  /*16150*/  CALL.REL.NOINC `($_ZN7cutlass13device_kernelIN5flash19enable_sm80_to_sm89INS1_16FlashAttnBwdSm80INS1_25CollectiveMainloopBwdSm80ILi2ELi2EN4cute5tupleIJNS5_1CILi128EEES8_NS7_ILi64EEEEEENS_10bfloat16_tEfNS_4arch4Sm80ELb1ELb0ELb1ELb0ELb1ELb0ELb0ELb0ELi2ELi4ELi4ELi4ELb0EEENS1_21CollectiveEpilogueBwdISA_SB_SD_Li256ELb0ELb0ELi2EEENS1_25SingleTileBwdLPTSchedulerILb0ELi128ELb1EEEEEEEEEvNT_6ParamsE$_ZN4cute3eso3ESOILb1ELb0EJNS_6LayoutINS_5tupleIJNS3_IJNS_1CILi8EEENS4_ILi1EEEEEEEEENS3_IJNS3_IJS6_NS4_ILi0EEEEEEEEEEEiEEC2ERKSC_RKi) ;  /* 0xffff4c2000007944 */ /* 0x000fea0003c3ffff */
[----:B-1----:R-:W2:Y:S01]  /*16160*/  LDL R3, [R1+0x758] ;  /* 0x0007580001037983 */ /* 0x002ea20000100800 */
[----:B------:R-:W-:Y:S02]  /*16170*/  MOV R67, R23 ;  /* 0x0000001700437202 */ /* 0x000fe40000000f00 */
[----:B------:R-:W-:Y:S01]  /*16180*/  MOV R6, 0x161c0 ;  /* 0x000161c000067802 */ /* 0x000fe20000000f00 */
[----:B--2---:R-:W-:-:S05]  /*16190*/  IMAD.WIDE R2, R3, 0x2, R58 ;  /* 0x0000000203027825 */ /* 0x004fca00078e023a */
[----:B------:R-:W-:Y:S02]  /*161a0*/  MOV R8, R2 ;  /* 0x0000000200087202 */ /* 0x000fe40000000f00 */
[----:B------:R-:W-:Y:S05]  /*161b0*/  CALL.REL.NOINC `($_ZN7cutlass13device_kernelIN5flash19enable_sm80_to_sm89INS1_16FlashAttnBwdSm80INS1_25CollectiveMainloopBwdSm80ILi2ELi2EN4cute5tupleIJNS5_1CILi128EEES8_NS7_ILi64EEEEEENS_10bfloat16_tEfNS_4arch4Sm80ELb1ELb0ELb1ELb0ELb1ELb0ELb0ELb0ELi2ELi4ELi4ELi4ELb0EEENS1_21CollectiveEpilogueBwdISA_SB_SD_Li256ELb0ELb0ELi2EEENS1_25SingleTileBwdLPTSchedulerILb0ELi128ELb1EEEEEEEEEvNT_6ParamsE$_ZN4cute3eso3ESOILb1ELb0EJNS_6LayoutINS_5tupleIJNS3_IJNS_1CILi8EEENS4_ILi1EEEEEEEEENS3_IJNS3_IJS6_NS4_ILi0EEEEEEEEEEENS_10ViewEngineIPN7cutlass10bfloat16_tEEEEEC2ERKSC_RKSH_) ;  /* 0xffff4b7000007944 */ /* 0x000fea0003c3ffff */
[----:B------:R2:W5:Y:S01]  /*161c0*/  LDL.64 R12, [R1+0x758] ;  /* 0x00075800010c7983 */ /* 0x0005620000100a00 */
[----:B-1----:R-:W-:Y:S01]  /*161d0*/  IMAD.MOV.U32 R2, RZ, RZ, R4 ;  /* 0x000000ffff027224 */ /* 0x002fe200078e0004 */
[----:B------:R-:W-:Y:S01]  /*161e0*/  MOV R3, R5 ;  /* 0x0000000500037202 */ /* 0x000fe20000000f00 */
[----:B------:R-:W-:Y:S01]  /*161f0*/  IMAD.MOV.U32 R9, RZ, RZ, R23 ;  /* 0x000000ffff097224 */ /* 0x000fe200078e0017 */
[----:B------:R-:W-:Y:S02]  /*16200*/  MOV R8, 0x16220 ;  /* 0x0001622000087802 */ /* 0x000fe40000000f00 */
[----:B--2--5:R-:W-:Y:S05]  /*16210*/  CALL.REL.NOINC `($_ZN7cutlass13device_kernelIN5flash19enable_sm80_to_sm89INS1_16FlashAttnBwdSm80INS1_25CollectiveMainloopBwdSm80ILi2ELi2EN4cute5tupleIJNS5_1CILi128EEES8_NS7_ILi64EEEEEENS_10bfloat16_tEfNS_4arch4Sm80ELb1ELb0ELb1ELb0ELb1ELb0ELb0ELb0ELi2ELi4ELi4ELi4ELb0EEENS1_21CollectiveEpilogueBwdISA_SB_SD_Li256ELb0ELb0ELi2EEENS1_25SingleTileBwdLPTSchedulerILb0ELi128ELb1EEEEEEEEEvNT_6ParamsE$_ZN4cute8smem_ptrIPN7cutlass10bfloat16_tEECI1NS_12iter_adaptorIS3_S4_EEES3_) ;  /* 0xffff5ec000007944 */ /* 0x024fea0003c3ffff */
[----:B-1----:R1:W5:Y:S01]  /*16220*/  LDL.64 R2, [R1+0x758] ;  /* 0x0007580001027983 */ /* 0x0023620000100a00 */
[----:B------:R-:W-:Y:S02]  /*16230*/  MOV R4, R23 ;  /* 0x0000001700047202 */ /* 0x000fe40000000f00 */
[----:B------:R-:W-:Y:S02]  /*16240*/  MOV R6, 0x16260 ;  /* 0x0001626000067802 */ /* 0x000fe40000000f00 */
[----:B-1---5:R-:W-:Y:S05]  /*16250*/  CALL.REL.NOINC `($_ZN7cutlass13device_kernelIN5flash19enable_sm80_to_sm89INS1_16FlashAttnBwdSm80INS1_25CollectiveMainloopBwdSm80ILi2ELi2EN4cute5tupleIJNS5_1CILi128EEES8_NS7_ILi64EEEEEENS_10bfloat16_tEfNS_4arch4Sm80ELb1ELb0ELb1ELb0ELb1ELb0ELb0ELb0ELi2ELi4ELi4ELi4ELb0EEENS1_21CollectiveEpilogueBwdISA_SB_SD_Li256ELb0ELb0ELi2EEENS1_25SingleTileBwdLPTSchedulerILb0ELi128ELb1EEEEEEEEEvNT_6ParamsE$_ZN4cute8smem_ptrIPN7cutlass9uint128_tEECI1NS_12iter_adaptorIS3_S4_EEES3_) ;  /* 0xffff5ec000007944 */ /* 0x022fea0003c3ffff */
[----:B-1----:R1:W5:Y:S01]  /*16260*/  LDL.64 R2, [R1+0x758] ;  /* 0x0007580001027983 */ /* 0x0023620000100a00 */
[----:B------:R-:W-:Y:S02]  /*16270*/  MOV R4, R23 ;  /* 0x0000001700047202 */ /* 0x000fe40000000f00 */
[----:B------:R-:W-:-:S02]  /*16280*/  MOV R6, 0x162a0 ;  /* 0x000162a000067802 */ /* 0x000fc40000000f00 */
[----:B-1---5:R-:W-:Y:S05]  /*16290*/  CALL.REL.NOINC `($_ZN7cutlass13device_kernelIN5flash19enable_sm80_to_sm89INS1_16FlashAttnBwdSm80INS1_25CollectiveMainloopBwdSm80ILi2ELi2EN4cute5tupleIJNS5_1CILi128EEES8_NS7_ILi64EEEEEENS_10bfloat16_tEfNS_4arch4Sm80ELb1ELb0ELb1ELb0ELb1ELb0ELb0ELb0ELi2ELi4ELi4ELi4ELb0EEENS1_21CollectiveEpilogueBwdISA_SB_SD_Li256ELb0ELb0ELi2EEENS1_25SingleTileBwdLPTSchedulerILb0ELi128ELb1EEEEEEEEEvNT_6ParamsE$_ZN4cute3eso3ESOILb1ELb0EJNS_6LayoutINS_5tupleIJNS3_IJNS_1CILi1EEES5_EEEEEENS3_IJNS3_IJS5_NS4_ILi0EEEEEEEEEEENS_10ViewEngineINS_8smem_ptrIPN7cutlass9uint128_tEEEEEEEC2ERKSB_RKSI_) ;  /* 0xffff417000007944 */ /* 0x022fea0003c3ffff */
[----:B------:R2:W5:Y:S01]  /*162a0*/  LDL R6, [R1+0x758] ;  /* 0x0007580001067983 */ /* 0x0005620000100800 */
[----:B------:R-:W-:-:S02]  /*162b0*/  MOV R67, R23 ;  /* 0x0000001700437202 */ /* 0x000fc40000000f00 */
[----:B-1----:R-:W-:Y:S02]  /*162c0*/  MOV R4, 0x162e0 ;  /* 0x000162e000047802 */ /* 0x002fe40000000f00 */
[----:B--2--5:R-:W-:Y:S05]  /*162d0*/  CALL.REL.NOINC `($_ZN7cutlass13device_kernelIN5flash19enable_sm80_to_sm89INS1_16FlashAttnBwdSm80INS1_25CollectiveMainloopBwdSm80ILi2ELi2EN4cute5tupleIJNS5_1CILi128EEES8_NS7_ILi64EEEEEENS_10bfloat16_tEfNS_4arch4Sm80ELb1ELb0ELb1ELb0ELb1ELb0ELb0ELb0ELi2ELi4ELi4ELi4ELb0EEENS1_21CollectiveEpilogueBwdISA_SB_SD_Li256ELb0ELb0ELi2EEENS1_25SingleTileBwdLPTSchedulerILb0ELi128ELb1EEEEEEEEEvNT_6ParamsE$_ZN4cute3eso3ESOILb1ELb0EJNS_6LayoutINS_5tupleIJNS3_IJNS_1CILi4EEENS4_ILi1EEEEEEEEENS3_IJNS3_IJS6_NS4_ILi0EEEEEEEEEEENS_10ViewEngineIPjEEEEC2ERKSC_RKSF_) ;  /* 0xffff48d000007944 */ /* 0x024fea0003c3ffff */
[----:B------:R2:W5:Y:S01]  /*162e0*/  LDL.64 R8, [R1+0x758] ;  /* 0x0007580001087983 */ /* 0x0005620000100a00 */
[----:B------:R-:W-:Y:S02]  /*162f0*/  MOV R4, R6 ;  /* 0x0000000600047202 */ /* 0x000fe40000000f00 */
[----:B-1----:R-:W-:Y:S02]  /*16300*/  MOV R2, 0x16320 ;  /* 0x0001632000027802 */ /* 0x002fe40000000f00 */
[----:B--2--5:R-:W-:Y:S05]  /*16310*/  CALL.REL.NOINC `($_ZN7cutlass13device_kernelIN5flash19enable_sm80_to_sm89INS1_16FlashAttnBwdSm80INS1_25CollectiveMainloopBwdSm80ILi2ELi2EN4cute5tupleIJNS5_1CILi128EEES8_NS7_ILi64EEEEEENS_10bfloat16_tEfNS_4arch4Sm80ELb1ELb0ELb1ELb0ELb1ELb0ELb0ELb0ELi2ELi4ELi4ELi4ELb0EEENS1_21CollectiveEpilogueBwdISA_SB_SD_Li256ELb0ELb0ELi2EEENS1_25SingleTileBwdLPTSchedulerILb0ELi128ELb1EEEEEEEEEvNT_6ParamsE$_ZN73_INTERNAL_24fd9406_37_flash_bwd_hdim64_bf16_softcap_sm80_cu_8e232a79_330724__cvta_generic_to_sharedEPKv) ;  /* 0xffff5f1000007944 */ /* 0x024fea0003c3ffff */
        /* <DEDUP_REMOVED lines=9> */
[----:B-1----:R-:W-:Y:S05]  /*163b0*/  CALL.REL.NOINC `($_ZN7cutlass13device_kernelIN5flash19enable_sm80_to_sm89INS1_16FlashAttnBwdSm80INS1_25CollectiveMainloopBwdSm80ILi2ELi2EN4cute5tupleIJNS5_1CILi128EEES8_NS7_ILi64EEEEEENS_10bfloat16_tEfNS_4arch4Sm80ELb1ELb0ELb1ELb0ELb1ELb0ELb0ELb0ELi2ELi4ELi4ELi4ELb0EEENS1_21CollectiveEpilogueBwdISA_SB_SD_Li256ELb0ELb0ELi2EEENS1_25SingleTileBwdLPTSchedulerILb0ELi128ELb1EEEEEEEEEvNT_6ParamsE$_ZN4cute3eso3ESOILb1ELb0EJNS_10UnderscoreEiEEC2ERKS2_RKi) ;  /* 0xffff216000007944 */ /* 0x002fea0003c3ffff */
        /* <DEDUP_REMOVED lines=16> */
[----:B------:R-:W-:Y:S02]  /*164c0*/  MOV R3, 0x1 ;  /* 0x0000000100037802 */ /* 0x000fe40000000f00 */
[----:B------:R-:W-:-:S02]  /*164d0*/  MOV R10, 0x164f0 ;  /* 0x000164f0000a7802 */ /* 0x000fc40000000f00 */
        /* <DEDUP_REMOVED lines=43> */
[----:B-1---5:R-:W-:Y:S05]  /*16790*/  CALL.REL.NOINC `($_ZN7cutlass13device_kernelIN5flash19enable_sm80_to_sm89INS1_16FlashAttnBwdSm80INS1_25CollectiveMainloopBwdSm80ILi2ELi2EN4cute5tupleIJNS5_1CILi128EEES8_NS7_ILi64EEEEEENS_10bfloat16_tEfNS_4arch4Sm80ELb1ELb0ELb1ELb0ELb1ELb0ELb0ELb0ELi2ELi4ELi4ELi4ELb0EEENS1_21CollectiveEpilogueBwdISA_SB_SD_Li256ELb0ELb0ELi2EEENS1_25SingleTileBwdLPTSchedulerILb0ELi128ELb1EEEEEEEEEvNT_6ParamsE$_ZN4cute8smem_ptrIPN7cutlass10bfloat16_tEECI1NS_12iter_adaptorIS3_S4_EEES3_) ;  /* 0xffff594000007944 */ /* 0x022fea0003c3ffff */
[----:B-1----:R1:W5:Y:S01]  /*167a0*/  LDL.64 R2, [R1+0x758] ;  /* 0x0007580001027983 */ /* 0x0023620000100a00 */
[----:B------:R-:W-:-:S03]  /*167b0*/  MOV R6, 0x167d0 ;  /* 0x000167d000067802 */ /* 0x000fc60000000f00 */
[----:B-1---5:R-:W-:Y:S05]  /*167c0*/  CALL.REL.NOINC `($_ZN7cutlass13device_kernelIN5flash19enable_sm80_to_sm89INS1_16FlashAttnBwdSm80INS1_25CollectiveMainloopBwdSm80ILi2ELi2EN4cute5tupleIJNS5_1CILi128EEES8_NS7_ILi64EEEEEENS_10bfloat16_tEfNS_4arch4Sm80ELb1ELb0ELb1ELb0ELb1ELb0ELb0ELb0ELi2ELi4ELi4ELi4ELb0EEENS1_21CollectiveEpilogueBwdISA_SB_SD_Li256ELb0ELb0ELi2EEENS1_25SingleTileBwdLPTSchedulerILb0ELi128ELb1EEEEEEEEEvNT_6ParamsE$_ZN4cute3eso3ESOILb1ELb0EJNS_6LayoutINS_5tupleIJNS3_IJNS_1CILi8EEENS4_ILi1EEEEEENS4_ILi4EEEEEENS3_IJNS3_IJS6_NS4_ILi0EEEEEENS4_ILi2048EEEEEEEENS_10ViewEngineINS_8smem_ptrIPN7cutlass10bfloat16_tEEEEEEEC2ERKSE_RKSL_) ;  /* 0xffff4b8000007944 */ /* 0x022fea0003c3ffff */
[----:B-1----:R1:W5:Y:S01]  /*167d0*/  LDL.64 R4, [R1+0x758] ;  /* 0x0007580001047983 */ /* 0x0023620000100a00 */
[----:B------:R-:W-:Y:S01]  /*167e0*/  IMAD.MOV.U32 R6, RZ, RZ, R48 ;  /* 0x000000ffff067224 */ /* 0x000fe200078e0030 */
[----:B------:R-:W-:Y:S02]  /*167f0*/  MOV R9, R49 ;  /* 0x0000003100097202 */ /* 0x000fe40000000f00 */
[----:B------:R-:W-:Y:S02]  /*16800*/  MOV R8, 0x16820 ;  /* 0x0001682000087802 */ /* 0x000fe40000000f00 */
[----:B-1---5:R-:W-:Y:S05]  /*16810*/  CALL.REL.NOINC `($_ZN7cutlass13device_kernelIN5flash19enable_sm80_to_sm89INS1_16FlashAttnBwdSm80INS1_25CollectiveMainloopBwdSm80ILi2ELi2EN4cute5tupleIJNS5_1CILi128EEES8_NS7_ILi64EEEEEENS_10bfloat16_tEfNS_4arch4Sm80ELb1ELb0ELb1ELb0ELb1ELb0ELb0ELb0ELi2ELi4ELi4ELi4ELb0EEENS1_21CollectiveEpilogueBwdISA_SB_SD_Li256ELb0ELb0ELi2EEENS1_25SingleTileBwdLPTSchedulerILb0ELi128ELb1EEEEEEEEEvNT_6ParamsE$_ZN4cute3eso3ESOILb1ELb0EJNS_6LayoutINS_5tupleIJNS3_IJNS_1CILi8EEENS4_ILi1EEEEEENS4_ILi4EEEEEENS3_IJNS3_IJS6_NS4_ILi0EEEEEES5_EEEEENS_10ViewEngineIPN7cutlass10bfloat16_tEEEEEC2ERKSD_RKSI_) ;  /* 0xffff4bb000007944 */ /* 0x022fea0003c3ffff */
[----:B------:R2:W5:Y:S01]  /*16820*/  LDL.64 R2, [R1+0x758] ;  /* 0x0007580001027983 */ /* 0x0005620000100a00 */
[----:B-1----:R-:W-:Y:S02]  /*16830*/  MOV R7, R5 ;  /* 0x0000000500077202 */ /* 0x002fe40000000f00 */
[----:B------:R-:W-:Y:S02]  /*16840*/  MOV R6, 0x16860 ;  /* 0x0001686000067802 */ /* 0x000fe40000000f00 */
[----:B--2--5:R-:W-:Y:S05]  /*16850*/  CALL.REL.NOINC `($_ZN7cutlass13device_kernelIN5flash19enable_sm80_to_sm89INS1_16FlashAttnBwdSm80INS1_25CollectiveMainloopBwdSm80ILi2ELi2EN4cute5tupleIJNS5_1CILi128EEES8_NS7_ILi64EEEEEENS_10bfloat16_tEfNS_4arch4Sm80ELb1ELb0ELb1ELb0ELb1ELb0ELb0ELb0ELi2ELi4ELi4ELi4ELb0EEENS1_21CollectiveEpilogueBwdISA_SB_SD_Li256ELb0ELb0ELi2EEENS1_25SingleTileBwdLPTSchedulerILb0ELi128ELb1EEEEEEEEEvNT_6ParamsE$_ZN4cute3eso3ESOILb1ELb0EJNS_6LayoutINS_5tupleIJNS3_IJNS_1CILi8EEENS4_ILi1EEEEEENS3_IJNS4_ILi4EEEEEEEEENS3_IJNS3_IJS6_NS4_ILi0EEEEEENS3_IJNS4_ILi2048EEEEEEEEEEENS_10ViewEngineINS_8smem_ptrIPN7cutlass10bfloat16_tEEEEEEEC2ERKSG_RKSN_) ;  /* 0xffff472000007944 */ /* 0x024fea0003c3ffff */
[----:B------:R2:W5:Y:S01]  /*16860*/  LDL.64 R6, [R1+0x758] ;  /* 0x0007580001067983 */ /* 0x0005620000100a00 */
[----:B-1----:R-:W-:Y:S02]  /*16870*/  MOV R5, R3 ;  /* 0x0000000300057202 */ /* 0x002fe40000000f00 */
[----:B------:R-:W-:-:S02]  /*16880*/  MOV R4, 0x168a0 ;  /* 0x000168a000047802 */ /* 0x000fc40000000f00 */
[----:B--2--5:R-:W-:Y:S05]  /*16890*/  CALL.REL.NOINC `($_ZN7cutlass13device_kernelIN5flash19enable_sm80_to_sm89INS1_16FlashAttnBwdSm80INS1_25CollectiveMainloopBwdSm80ILi2ELi2EN4cute5tupleIJNS5_1CILi128EEES8_NS7_ILi64EEEEEENS_10bfloat16_tEfNS_4arch4Sm80ELb1ELb0ELb1ELb0ELb1ELb0ELb0ELb0ELi2ELi4ELi4ELi4ELb0EEENS1_21CollectiveEpilogueBwdISA_SB_SD_Li256ELb0ELb0ELi2EEENS1_25SingleTileBwdLPTSchedulerILb0ELi128ELb1EEEEEEEEEvNT_6ParamsE$_ZN4cute3eso3ESOILb1ELb0EJNS_6LayoutINS_5tupleIJNS3_IJNS_1CILi8EEENS4_ILi1EEEEEENS3_IJNS4_ILi4EEEEEEEEENS3_IJNS3_IJS6_NS4_ILi0EEEEEENS3_IJS5_EEEEEEEENS_10ViewEngineIPN7cutlass10bfloat16_tEEEEEC2ERKSF_RKSK_) ;  /* 0xffff474000007944 */ /* 0x024fea0003c3ffff */
[----:B-1----:R1:W5:Y:S01]  /*168a0*/  LDL.64 R2, [R1+0x758] ;  /* 0x0007580001027983 */ /* 0x0023620000100a00 */
[----:B------:R-:W-:-:S03]  /*168b0*/  MOV R8, 0x168d0 ;  /* 0x000168d000087802 */ /* 0x000fc60000000f00 */
[----:B-1---5:R-:W-:Y:S05]  /*168c0*/  CALL.REL.NOINC `($_ZN7cutlass13device_kernelIN5flash19enable_sm80_to_sm89INS1_16FlashAttnBwdSm80INS1_25CollectiveMainloopBwdSm80ILi2ELi2EN4cute5tupleIJNS5_1CILi128EEES8_NS7_ILi64EEEEEENS_10bfloat16_tEfNS_4arch4Sm80ELb1ELb0ELb1ELb0ELb1ELb0ELb0ELb0ELi2ELi4ELi4ELi4ELb0EEENS1_21CollectiveEpilogueBwdISA_SB_SD_Li256ELb0ELb0ELi2EEENS1_25SingleTileBwdLPTSchedulerILb0ELi128ELb1EEEEEEEEEvNT_6ParamsE$_ZN4cute3eso3ESOILb1ELb0EJNS_6LayoutINS_5tupleIJNS3_IJNS3_IJNS_1CILi8EEENS4_ILi1EEEEEES6_EEENS3_IJNS3_IJS6_S6_EEENS4_ILi4EEEEEEEEENS3_IJNS3_IJNS3_IJS6_NS4_ILi0EEEEEESD_EEENS3_IJNS3_IJSD_SD_EEES5_EEEEEEEENS_10ViewEngineIPN7cutlass10bfloat16_tEEEEEC2ERKSJ_RKSO_) ;  /* 0xffff389000007944 */ /* 0x022fea0003c3ffff */
[----:B-1----:R1:W5:Y:S01]  /*168d0*/  LDL.64 R4, [R1+0x758] ;  /* 0x0007580001047983 */ /* 0x0023620000100a00 */
[----:B------:R-:W-:-:S03]  /*168e0*/  MOV R8, 0x16900 ;  /* 0x0001690000087802 */ /* 0x000fc60000000f00 */
[----:B-1---5:R-:W-:Y:S05]  /*168f0*/  CALL.REL.NOINC `($_ZN7cutlass13device_kernelIN5flash19enable_sm80_to_sm89INS1_16FlashAttnBwdSm80INS1_25CollectiveMainloopBwdSm80ILi2ELi2EN4cute5tupleIJNS5_1CILi128EEES8_NS7_ILi64EEEEEENS_10bfloat16_tEfNS_4arch4Sm80ELb1ELb0ELb1ELb0ELb1ELb0ELb0ELb0ELi2ELi4ELi4ELi4ELb0EEENS1_21CollectiveEpilogueBwdISA_SB_SD_Li256ELb0ELb0ELi2EEENS1_25SingleTileBwdLPTSchedulerILb0ELi128ELb1EEEEEEEEEvNT_6ParamsE$_ZN4cute3eso3ESOILb1ELb0EJNS_6LayoutINS_5tupleIJNS3_IJNS3_IJNS_1CILi8EEENS4_ILi1EEEEEES6_EEENS3_IJNS3_IJS6_S6_EEENS4_ILi4EEEEEEEEENS3_IJNS3_IJNS3_IJS6_NS4_ILi0EEEEEESD_EEENS3_IJNS3_IJSD_SD_EEENS4_ILi2048EEEEEEEEEEENS_10ViewEngineINS_8smem_ptrIPN7cutlass10bfloat16_tEEEEEEEC2ERKSK_RKSR_) ;  /* 0xffff382000007944 */ /* 0x022fea0003c3ffff */
[----:B-1----:R1:W5:Y:S01]  /*16900*/  LDL.64 R2, [R1+0x758] ;  /* 0x0007580001027983 */ /* 0x0023620000100a00 */
[----:B------:R-:W-:Y:S01]  /*16910*/  IMAD.MOV.U32 R6, RZ, RZ, R4 ;  /* 0x000000ffff067224 */ /* 0x000fe200078e0004 */
[----:B------:R-:W-:-:S02]  /*16920*/  MOV R9, R5 ;  /* 0x0000000500097202 */ /* 0x000fc40000000f00 */
[----:B------:R-:W-:Y:S02]  /*16930*/  MOV R8, 0x16950 ;  /* 0x0001695000087802 */ /* 0x000fe40000000f00 */
[----:B-1---5:R-:W-:Y:S05]  /*16940*/  CALL.REL.NOINC `($_ZN7cutlass13device_kernelIN5flash19enable_sm80_to_sm89INS1_16FlashAttnBwdSm80INS1_25CollectiveMainloopBwdSm80ILi2ELi2EN4cute5tupleIJNS5_1CILi128EEES8_NS7_ILi64EEEEEENS_10bfloat16_tEfNS_4arch4Sm80ELb1ELb0ELb1ELb0ELb1ELb0ELb0ELb0ELi2ELi4ELi4ELi4ELb0EEENS1_21CollectiveEpilogueBwdISA_SB_SD_Li256ELb0ELb0ELi2EEENS1_25SingleTileBwdLPTSchedulerILb0ELi128ELb1EEEEEEEEEvNT_6ParamsE$_ZN4cute3eso3ESOILb1ELb0EJNS_6LayoutINS_5tupleIJNS3_IJNS_1CILi8EEENS4_ILi1EEEEEENS4_ILi4EEEEEENS3_IJNS3_IJS6_NS4_ILi0EEEEEES5_EEEEENS_10ViewEngineIPN7cutlass10bfloat16_tEEEEEC2ERKSD_RKSI_) ;  /* 0xffff4a8000007944 */ /* 0x022fea0003c3ffff */
[----:B------:R2:W5:Y:S01]  /*16950*/  LDL.64 R58, [R1+0x758] ;  /* 0x00075800013a7983 */ /* 0x0005620000100a00 */
[----:B------:R-:W-:Y:S02]  /*16960*/  MOV R9, R23 ;  /* 0x0000001700097202 */ /* 0x000fe40000000f00 */
[----:B------:R-:W-:Y:S02]  /*16970*/  MOV R8, 0x16990 ;  /* 0x0001699000087802 */ /* 0x000fe40000000f00 */
[----:B-12--5:R-:W-:Y:S05]  /*16980*/  CALL.REL.NOINC `($_ZN7cutlass13device_kernelIN5flash19enable_sm80_to_sm89INS1_16FlashAttnBwdSm80INS1_25CollectiveMainloopBwdSm80ILi2ELi2EN4cute5tupleIJNS5_1CILi128EEES8_NS7_ILi64EEEEEENS_10bfloat16_tEfNS_4arch4Sm80ELb1ELb0ELb1ELb0ELb1ELb0ELb0ELb0ELi2ELi4ELi4ELi4ELb0EEENS1_21CollectiveEpilogueBwdISA_SB_SD_Li256ELb0ELb0ELi2EEENS1_25SingleTileBwdLPTSchedulerILb0ELi128ELb1EEEEEEEEEvNT_6ParamsE$_ZN4cute8smem_ptrIPN7cutlass10bfloat16_tEECI1NS_12iter_adaptorIS3_S4_EEES3_) ;  /* 0xffff575000007944 */ /* 0x026fea0003c3ffff */
[----:B-1----:R1:W5:Y:S01]  /*16990*/  LDL.64 R2, [R1+0x758] ;  /* 0x0007580001027983 */ /* 0x0023620000100a00 */
[----:B------:R-:W-:-:S03]  /*169a0*/  MOV R6, 0x169c0 ;  /* 0x000169c000067802 */ /* 0x000fc60000000f00 */
[----:B-1---5:R-:W-:Y:S05]  /*169b0*/  CALL.REL.NOINC `($_ZN7cutlass13device_kernelIN5flash19enable_sm80_to_sm89INS1_16FlashAttnBwdSm80INS1_25CollectiveMainloopBwdSm80ILi2ELi2EN4cute5tupleIJNS5_1CILi128EEES8_NS7_ILi64EEEEEENS_10bfloat16_tEfNS_4arch4Sm80ELb1ELb0ELb1ELb0ELb1ELb0ELb0ELb0ELi2ELi4ELi4ELi4ELb0EEENS1_21CollectiveEpilogueBwdISA_SB_SD_Li256ELb0ELb0ELi2EEENS1_25SingleTileBwdLPTSchedulerILb0ELi128ELb1EEEEEEEEEvNT_6ParamsE$_ZN4cute3eso3ESOILb1ELb0EJNS_6LayoutINS_5tupleIJNS3_IJNS_1CILi8EEENS4_ILi1EEEEEENS4_ILi4EEEEEENS3_IJNS3_IJS6_NS4_ILi0EEEEEENS4_ILi2048EEEEEEEENS_10ViewEngineINS_8smem_ptrIPN7cutlass10bfloat16_tEEEEEEEC2ERKSE_RKSL_) ;  /* 0xffff499000007944 */ /* 0x022fea0003c3ffff */
        /* <DEDUP_REMOVED lines=252> */
[----:B-1----:R-:W-:Y:S05]  /*17980*/  CALL.REL.NOINC `($_ZN7cutlass13device_kernelIN5flash19enable_sm80_to_sm89INS1_16FlashAttnBwdSm80INS1_25CollectiveMainloopBwdSm80ILi2ELi2EN4cute5tupleIJNS5_1CILi128EEES8_NS7_ILi64EEEEEENS_10bfloat16_tEfNS_4arch4Sm80ELb1ELb0ELb1ELb0ELb1ELb0ELb0ELb0ELi2ELi4ELi4ELi4ELb0EEENS1_21CollectiveEpilogueBwdISA_SB_SD_Li256ELb0ELb0ELi2EEENS1_25SingleTileBwdLPTSchedulerILb0ELi128ELb1EEEEEEEEEvNT_6ParamsE$_ZN4cute3eso3ESOILb1ELb0EJNS_10UnderscoreES2_iEEC2ERKS2_S5_RKi) ;  /* 0xffff0b5000007944 */ /* 0x002fea0003c3ffff */
        /* <DEDUP_REMOVED lines=9> */
[----:B------:R-:W-:Y:S05]  /*17a20*/  CALL.REL.NOINC `($_ZN7cutlass13device_kernelIN5flash19enable_sm80_to_sm89INS1_16FlashAttnBwdSm80INS1_25CollectiveMainloopBwdSm80ILi2ELi2EN4cute5tupleIJNS5_1CILi128EEES8_NS7_ILi64EEEEEENS_10bfloat16_tEfNS_4arch4Sm80ELb1ELb0ELb1ELb0ELb1ELb0ELb0ELb0ELi2ELi4ELi4ELi4ELb0EEENS1_21CollectiveEpilogueBwdISA_SB_SD_Li256ELb0ELb0ELi2EEENS1_25SingleTileBwdLPTSchedulerILb0ELi128ELb1EEEEEEEEEvNT_6ParamsE$_ZN4cute3eso3ESOILb1ELb0EJNS_6LayoutINS_5tupleIJNS3_IJNS_1CILi8EEENS4_ILi1EEEEEENS4_ILi2EEEEEENS3_IJNS3_IJS6_NS4_ILi0EEEEEENS4_ILi4096EEEEEEEEiEEC2ERKSE_RKi) ;  /* 0xffff365000007944 */ /* 0x000fea0003c3ffff */
        /* <DEDUP_REMOVED lines=8> */
[----:B-1---5:R-:W-:Y:S05]  /*17ab0*/  CALL.REL.NOINC `($_ZN7cutlass13device_kernelIN5flash19enable_sm80_to_sm89INS1_16FlashAttnBwdSm80INS1_25CollectiveMainloopBwdSm80ILi2ELi2EN4cute5tupleIJNS5_1CILi128EEES8_NS7_ILi64EEEEEENS_10bfloat16_tEfNS_4arch4Sm80ELb1ELb0ELb1ELb0ELb1ELb0ELb0ELb0ELi2ELi4ELi4ELi4ELb0EEENS1_21CollectiveEpilogueBwdISA_SB_SD_Li256ELb0ELb0ELi2EEENS1_25SingleTileBwdLPTSchedulerILb0ELi128ELb1EEEEEEEEEvNT_6ParamsE$_ZN4cute3eso3ESOILb1ELb0EJNS_6LayoutINS_5tupleIJNS3_IJNS_1CILi8EEENS4_ILi1EEEEEENS4_ILi2EEEEEENS3_IJNS3_IJS6_NS4_ILi0EEEEEENS4_ILi4096EEEEEEEENS_10ViewEngineINS_8smem_ptrIPN7cutlass10bfloat16_tEEEEEEEC2ERKSE_RKSL_) ;  /* 0xffff358000007944 */ /* 0x022fea0003c3ffff */
[----:B-1----:R1:W5:Y:S01]  /*17ac0*/  LDL.64 R4, [R1+0x758] ;  /* 0x0007580001047983 */ /* 0x0023620000100a00 */
[----:B------:R-:W-:Y:S01]  /*17ad0*/  IMAD.MOV.U32 R81, RZ, RZ, R23 ;  /* 0x000000ffff517224 */ /* 0x000fe200078e0017 */
[----:B------:R-:W-:Y:S02]  /*17ae0*/  MOV R3, 0x1 ;  /* 0x0000000100037802 */ /* 0x000fe40000000f00 */
[----:B------:R-:W-:-:S02]  /*17af0*/  MOV R8, 0x17b10 ;  /* 0x00017b1000087802 */ /* 0x000fc40000000f00 */
[----:B-1---5:R-:W-:Y:S05]  /*17b00*/  CALL.REL.NOINC `($_ZN7cutlass13device_kernelIN5flash19enable_sm80_to_sm89INS1_16FlashAttnBwdSm80INS1_25CollectiveMainloopBwdSm80ILi2ELi2EN4cute5tupleIJNS5_1CILi128EEES8_NS7_ILi64EEEEEENS_10bfloat16_tEfNS_4arch4Sm80ELb1ELb0ELb1ELb0ELb1ELb0ELb0ELb0ELi2ELi4ELi4ELi4ELb0EEENS1_21CollectiveEpilogueBwdISA_SB_SD_Li256ELb0ELb0ELi2EEENS1_25SingleTileBwdLPTSchedulerILb0ELi128ELb1EEEEEEEEEvNT_6ParamsE$_ZN4cute3eso3ESOILb1ELb0EJNS_10UnderscoreES2_iEEC2ERKS2_S5_RKi) ;  /* 0xffff09d000007944 */ /* 0x022fea0003c3ffff */
[----:B-1----:R-:W2:Y:S01]  /*17b10*/  LDL R3, [R1+0x758] ;  /* 0x0007580001037983 */ /* 0x002ea20000100800 */
[----:B------:R-:W-:Y:S01]  /*17b20*/  IMAD.MOV.U32 R2, RZ, RZ, R23 ;  /* 0x000000ffff027224 */ /* 0x000fe200078e0017 */
[----:B------:R-:W-:-:S02]  /*17b30*/  MOV R6, 0x17b60 ;  /* 0x00017b6000067802 */ /* 0x000fc40000000f00 */
[----:B--2---:R-:W-:Y:S02]  /*17b40*/  SHF.L.U32 R3, R3, 0x4, RZ ;  /* 0x0000000403037819 */ /* 0x004fe400000006ff */
[----:B------:R-:W-:Y:S05]  /*17b50*/  CALL.REL.NOINC `($_ZN7cutlass13device_kernelIN5flash19enable_sm80_to_sm89INS1_16FlashAttnBwdSm80INS1_25CollectiveMainloopBwdSm80ILi2ELi2EN4cute5tupleIJNS5_1CILi128EEES8_NS7_ILi64EEEEEENS_10bfloat16_tEfNS_4arch4Sm80ELb1ELb0ELb1ELb0ELb1ELb0ELb0ELb0ELi2ELi4ELi4ELi4ELb0EEENS1_21CollectiveEpilogueBwdISA_SB_SD_Li256ELb0ELb0ELi2EEENS1_25SingleTileBwdLPTSchedulerILb0ELi128ELb1EEEEEEEEEvNT_6ParamsE$_ZN4cute3eso3ESOILb1ELb0EJNS_6LayoutINS_5tupleIJNS3_IJNS_1CILi8EEENS4_ILi1EEEEEENS4_ILi2EEEEEENS3_IJNS3_IJS6_NS4_ILi0EEEEEES5_EEEEEiEEC2ERKSD_RKi) ;  /* 0xffff36d000007944 */ /* 0x000fea0003c3ffff */
[----:B-1----:R-:W2:Y:S01]  /*17b60*/  LDL R3, [R1+0x758] ;  /* 0x0007580001037983 */ /* 0x002ea20000100800 */
[----:B------:R-:W-:Y:S02]  /*17b70*/  MOV R67, R23 ;  /* 0x0000001700437202 */ /* 0x000fe40000000f00 */
[----:B------:R-:W-:Y:S01]  /*17b80*/  MOV R8, 0x17bc0 ;  /* 0x00017bc000087802 */ /* 0x000fe20000000f00 */
[----:B--2---:R-:W-:-:S05]  /*17b90*/  IMAD.WIDE R6, R3, 0x2, R50 ;  /* 0x0000000203067825 */ /* 0x004fca00078e0232 */
[----:B------:R-:W-:Y:S02]  /*17ba0*/  MOV R9, R7 ;  /* 0x0000000700097202 */ /* 0x000fe40000000f00 */
[----:B------:R-:W-:Y:S05]  /*17bb0*/  CALL.REL.NOINC `($_ZN7cutlass13device_kernelIN5flash19enable_sm80_to_sm89INS1_16FlashAttnBwdSm80INS1_25CollectiveMainloopBwdSm80ILi2ELi2EN4cute5tupleIJNS5_1CILi128EEES8_NS7_ILi64EEEEEENS_10bfloat16_tEfNS_4arch4Sm80ELb1ELb0ELb1ELb0ELb1ELb0ELb0ELb0ELi2ELi4ELi4ELi4ELb0EEENS1_21CollectiveEpilogueBwdISA_SB_SD_Li256ELb0ELb0ELi2EEENS1_25SingleTileBwdLPTSchedulerILb0ELi128ELb1EEEEEEEEEvNT_6ParamsE$_ZN4cute3eso3ESOILb1ELb0EJNS_6LayoutINS_5tupleIJNS3_IJNS_1CILi8EEENS4_ILi1EEEEEENS4_ILi2EEEEEENS3_IJNS3_IJS6_NS4_ILi0EEEEEES5_EEEEENS_10ViewEngineIPN7cutlass10bfloat16_tEEEEEC2ERKSD_RKSI_) ;  /* 0xffff361000007944 */ /* 0x000fea0003c3ffff */
[----:B------:R2:W5:Y:S01]  /*17bc0*/  LDL.64 R2, [R1+0x758] ;  /* 0x0007580001027983 */ /* 0x0005620000100a00 */
[----:B-1----:R-:W-:Y:S01]  /*17bd0*/  IMAD.MOV.U32 R7, RZ, RZ, R5 ;  /* 0x000000ffff077224 */ /* 0x002fe200078e0005 */
[----:B------:R-:W-:Y:S02]  /*17be0*/  MOV R67, R23 ;  /* 0x0000001700437202 */ /* 0x000fe40000000f00 */
        /* <DEDUP_REMOVED lines=9> */
[----:B------:R-:W-:-:S02]  /*17c80*/  MOV R8, 0x17ca0 ;  /* 0x00017ca000087802 */ /* 0x000fc40000000f00 */
[----:B-1---5:R-:W-:Y:S05]  /*17c90*/  CALL.REL.NOINC `($_ZN7cutlass13device_kernelIN5flash19enable_sm80_to_sm89INS1_16FlashAttnBwdSm80INS1_25CollectiveMainloopBwdSm80ILi2ELi2EN4cute5tupleIJNS5_1CILi128EEES8_NS7_ILi64EEEEEENS_10bfloat16_tEfNS_4arch4Sm80ELb1ELb0ELb1ELb0ELb1ELb0ELb0ELb0ELi2ELi4ELi4ELi4ELb0EEENS1_21CollectiveEpilogueBwdISA_SB_SD_Li256ELb0ELb0ELi2EEENS1_25SingleTileBwdLPTSchedulerILb0ELi128ELb1EEEEEEEEEvNT_6ParamsE$_ZN4cute3eso3ESOILb1ELb0EJNS_6LayoutINS_5tupleIJNS3_IJNS3_IJNS_1CILi8EEENS4_ILi1EEEEEES6_EEENS3_IJNS3_IJS6_S6_EEENS4_ILi2EEEEEEEEENS3_IJNS3_IJNS3_IJS6_NS4_ILi0EEEEEESD_EEENS3_IJNS3_IJSD_SD_EEES5_EEEEEEEENS_10ViewEngineIPN7cutlass10bfloat16_tEEEEEC2ERKSJ_RKSO_) ;  /* 0xffff244000007944 */ /* 0x022fea0003c3ffff */
[----:B-1----:R1:W5:Y:S01]  /*17ca0*/  LDL.64 R4, [R1+0x758] ;  /* 0x0007580001047983 */ /* 0x0023620000100a00 */
[----:B------:R-:W-:-:S02]  /*17cb0*/  MOV R67, R23 ;  /* 0x0000001700437202 */ /* 0x000fc40000000f00 */
[----:B------:R-:W-:Y:S02]  /*17cc0*/  MOV R8, 0x17ce0 ;  /* 0x00017ce000087802 */ /* 0x000fe40000000f00 */
[----:B-1---5:R-:W-:Y:S05]  /*17cd0*/  CALL.REL.NOINC `($_ZN7cutlass13device_kernelIN5flash19enable_sm80_to_sm89INS1_16FlashAttnBwdSm80INS1_25CollectiveMainloopBwdSm80ILi2ELi2EN4cute5tupleIJNS5_1CILi128EEES8_NS7_ILi64EEEEEENS_10bfloat16_tEfNS_4arch4Sm80ELb1ELb0ELb1ELb0ELb1ELb0ELb0ELb0ELi2ELi4ELi4ELi4ELb0EEENS1_21CollectiveEpilogueBwdISA_SB_SD_Li256ELb0ELb0ELi2EEENS1_25SingleTileBwdLPTSchedulerILb0ELi128ELb1EEEEEEEEEvNT_6ParamsE$_ZN4cute3eso3ESOILb1ELb0EJNS_6LayoutINS_5tupleIJNS3_IJNS3_IJNS_1CILi8EEENS4_ILi1EEEEEES6_EEENS3_IJNS3_IJS6_S6_EEENS4_ILi2EEEEEEEEENS3_IJNS3_IJNS3_IJS6_NS4_ILi0EEEEEESD_EEENS3_IJNS3_IJSD_SD_EEENS4_ILi4096EEEEEEEEEEENS_10ViewEngineINS_8smem_ptrIPN7cutlass10bfloat16_tEEEEEEEC2ERKSK_RKSR_) ;  /* 0xffff232000007944 */ /* 0x022fea0003c3ffff */
[----:B-1----:R1:W5:Y:S01]  /*17ce0*/  LDL.64 R2, [R1+0x758] ;  /* 0x0007580001027983 */ /* 0x0023620000100a00 */
[----:B------:R-:W-:Y:S01]  /*17cf0*/  IMAD.MOV.U32 R6, RZ, RZ, R4 ;  /* 0x000000ffff067224 */ /* 0x000fe200078e0004 */
[----:B------:R-:W-:Y:S01]  /*17d00*/  MOV R9, R5 ;  /* 0x0000000500097202 */ /* 0x000fe20000000f00 */
[----:B------:R-:W-:Y:S01]  /*17d10*/  IMAD.MOV.U32 R67, RZ, RZ, R23 ;  /* 0x000000ffff437224 */ /* 0x000fe200078e0017 */
[----:B------:R-:W-:Y:S02]  /*17d20*/  MOV R8, 0x17d40 ;  /* 0x00017d4000087802 */ /* 0x000fe40000000f00 */
[----:B-1---5:R-:W-:Y:S05]  /*17d30*/  CALL.REL.NOINC `($_ZN7cutlass13device_kernelIN5flash19enable_sm80_to_sm89INS1_16FlashAttnBwdSm80INS1_25CollectiveMainloopBwdSm80ILi2ELi2EN4cute5tupleIJNS5_1CILi128EEES8_NS7_ILi64EEEEEENS_10bfloat16_tEfNS_4arch4Sm80ELb1ELb0ELb1ELb0ELb1ELb0ELb0ELb0ELi2ELi4ELi4ELi4ELb0EEENS1_21CollectiveEpilogueBwdISA_SB_SD_Li256ELb0ELb0ELi2EEENS1_25SingleTileBwdLPTSchedulerILb0ELi128ELb1EEEEEEEEEvNT_6ParamsE$_ZN4cute3eso3ESOILb1ELb0EJNS_6LayoutINS_5tupleIJNS3_IJNS_1CILi8EEENS4_ILi1EEEEEENS4_ILi2EEEEEENS3_IJNS3_IJS6_NS4_ILi0EEEEEES5_EEEEENS_10ViewEngineIPN7cutlass10bfloat16_tEEEEEC2ERKSD_RKSI_) ;  /* 0xffff349000007944 */ /* 0x022fea0003c3ffff */
[----:B------:R2:W5:Y:S01]  /*17d40*/  LDL.64 R58, [R1+0x758] ;  /* 0x00075800013a7983 */ /* 0x0005620000100a00 */
[----:B------:R-:W-:Y:S02]  /*17d50*/  MOV R9, R23 ;  /* 0x0000001700097202 */ /* 0x000fe40000000f00 */
[----:B------:R-:W-:Y:S02]  /*17d60*/  MOV R8, 0x17d80 ;  /* 0x00017d8000087802 */ /* 0x000fe40000000f00 */
[----:B-12--5:R-:W-:Y:S05]  /*17d70*/  CALL.REL.NOINC `($_ZN7cutlass13device_kernelIN5flash19enable_sm80_to_sm89INS1_16FlashAttnBwdSm80INS1_25CollectiveMainloopBwdSm80ILi2ELi2EN4cute5tupleIJNS5_1CILi128EEES8_NS7_ILi64EEEEEENS_10bfloat16_tEfNS_4arch4Sm80ELb1ELb0ELb1ELb0ELb1ELb0ELb0ELb0ELi2ELi4ELi4ELi4ELb0EEENS1_21CollectiveEpilogueBwdISA_SB_SD_Li256ELb0ELb0ELi2EEENS1_25SingleTileBwdLPTSchedulerILb0ELi128ELb1EEEEEEEEEvNT_6ParamsE$_ZN4cute8smem_ptrIPN7cutlass10bfloat16_tEECI1NS_12iter_adaptorIS3_S4_EEES3_) ;  /* 0xffff436000007944 */ /* 0x026fea0003c3ffff */
[----:B-1----:R1:W5:Y:S01]  /*17d80*/  LDL.64 R2, [R1+0x758] ;  /* 0x0007580001027983 */ /* 0x0023620000100a00 */
[----:B------:R-:W-:Y:S02]  /*17d90*/  MOV R67, R23 ;  /* 0x0000001700437202 */ /* 0x000fe40000000f00 */
[----:B------:R-:W-:-:S02]  /*17da0*/  MOV R6, 0x17dc0 ;  /* 0x00017dc000067802 */ /* 0x000fc40000000f00 */
[----:B-1---5:R-:W-:Y:S05]  /*17db0*/  CALL.REL.NOINC `($_ZN7cutlass13device_kernelIN5flash19enable_sm80_to_sm89INS1_16FlashAttnBwdSm80INS1_25CollectiveMainloopBwdSm80ILi2ELi2EN4cute5tupleIJNS5_1CILi128EEES8_NS7_ILi64EEEEEENS_10bfloat16_tEfNS_4arch4Sm80ELb1ELb0ELb1ELb0ELb1ELb0ELb0ELb0ELi2ELi4ELi4ELi4ELb0EEENS1_21CollectiveEpilogueBwdISA_SB_SD_Li256ELb0ELb0ELi2EEENS1_25SingleTileBwdLPTSchedulerILb0ELi128ELb1EEEEEEEEEvNT_6ParamsE$_ZN4cute3eso3ESOILb1ELb0EJNS_6LayoutINS_5tupleIJNS3_IJNS_1CILi8EEENS4_ILi1EEEEEENS4_ILi2EEEEEENS3_IJNS3_IJS6_NS4_ILi0EEEEEENS4_ILi4096EEEEEEEENS_10ViewEngineINS_8smem_ptrIPN7cutlass10bfloat16_tEEEEEEEC2ERKSE_RKSL_) ;  /* 0xffff328000007944 */ /* 0x022fea0003c3ffff */
[----:B------:R2:W5:Y:S01]  /*17dc0*/  LDL.64 R60, [R1+0x758] ;  /* 0x00075800013c7983 */ /* 0x0005620000100a00 */
[----:B-1----:R-:W-:Y:S01]  /*17dd0*/  IMAD.MOV.U32 R2, RZ, RZ, R23 ;  /* 0x000000ffff027224 */ /* 0x002fe200078e0017 */
[----:B------:R-:W-:-:S02]  /*17de0*/  MOV R3, RZ ;  /* 0x000000ff00037202 */ /* 0x000fc40000000f00 */
[----:B------:R-:W-:Y:S02]  /*17df0*/  MOV R10, 0x17e10 ;  /* 0x00017e10000a7802 */ /* 0x000fe40000000f00 */
[----:B--2--5:R-:W-:Y:S05]  /*17e00*/  CALL.REL.NOINC `($_ZN7cutlass13device_kernelIN5flash19enable_sm80_to_sm89INS1_16FlashAttnBwdSm80INS1_25CollectiveMainloopBwdSm80ILi2ELi2EN4cute5tupleIJNS5_1CILi128EEES8_NS7_ILi64EEEEEENS_10bfloat16_tEfNS_4arch4Sm80ELb1ELb0ELb1ELb0ELb1ELb0ELb0ELb0ELi2ELi4ELi4ELi4ELb0EEENS1_21CollectiveEpilogueBwdISA_SB_SD_Li256ELb0ELb0ELi2EEENS1_25SingleTileBwdLPTSchedulerILb0ELi128ELb1EEEEEEEEEvNT_6ParamsE$_ZN4cute3eso3ESOILb1ELb0EJNS_10UnderscoreEiEEC2ERKS2_RKi) ;  /* 0xffff071000007944 */ /* 0x024fea0003c3ffff */
[----:B-1----:R-:W2:Y:S01]  /*17e10*/  LDL R3, [R1+0x758] ;  /* 0x0007580001037983 */ /* 0x002ea20000100800 */
[----:B------:R-:W-:Y:S01]  /*17e20*/  IMAD.MOV.U32 R2, RZ, RZ, R23 ;  /* 0x000000ffff027224 */ /* 0x000fe200078e0017 */
[----:B------:R-:W-:Y:S02]  /*17e30*/  MOV R6, 0x17e60 ;  /* 0x00017e6000067802 */ /* 0x000fe40000000f00 */
        /* <DEDUP_REMOVED lines=9> */
[----:B------:R-:W-:-:S02]  /*17ed0*/  MOV R8, 0x17ef0 ;  /* 0x00017ef000087802 */ /* 0x000fc40000000f00 */
[----:B-1---5:R-:W-:Y:S05]  /*17ee0*/  CALL.REL.NOINC `($_ZN7cutlass13device_kernelIN5flash19enable_sm80_to_sm89INS1_16FlashAttnBwdSm80INS1_25CollectiveMainloopBwdSm80ILi2ELi2EN4cute5tupleIJNS5_1CILi128EEES8_NS7_ILi64EEEEEENS_10bfloat16_tEfNS_4arch4Sm80ELb1ELb0ELb1ELb0ELb1ELb0ELb0ELb0ELi2ELi4ELi4ELi4ELb0EEENS1_21CollectiveEpilogueBwdISA_SB_SD_Li256ELb0ELb0ELi2EEENS1_25SingleTileBwdLPTSchedulerILb0ELi128ELb1EEEEEEEEEvNT_6ParamsE$_ZN4cute3eso3ESOILb1ELb0EJNS_6LayoutINS_5tupleIJNS3_IJNS_1CILi8EEENS4_ILi1EEEEEEEEENS3_IJNS3_IJS6_NS4_ILi0EEEEEEEEEEENS_10ViewEngineINS_8smem_ptrIPN7cutlass10bfloat16_tEEEEEEEC2ERKSC_RKSJ_) ;  /* 0xffff2e0000007944 */ /* 0x022fea0003c3ffff */
        /* <DEDUP_REMOVED lines=121> */
[----:B------:R-:W-:Y:S05]  /*18680*/  CALL.REL.NOINC `($_ZN7cutlass13device_kernelIN5flash19enable_sm80_to_sm89INS1_16FlashAttnBwdSm80INS1_25CollectiveMainloopBwdSm80ILi2ELi2EN4cute5tupleIJNS5_1CILi128EEES8_NS7_ILi64EEEEEENS_10bfloat16_tEfNS_4arch4Sm80ELb1ELb0ELb1ELb0ELb1ELb0ELb0ELb0ELi2ELi4ELi4ELi4ELb0EEENS1_21CollectiveEpilogueBwdISA_SB_SD_Li256ELb0ELb0ELi2EEENS1_25SingleTileBwdLPTSchedulerILb0ELi128ELb1EEEEEEEEEvNT_6ParamsE$_ZN4cute3eso3ESOILb1ELb0EJNS_6LayoutINS_5tupleIJNS3_IJNS_1CILi8EEENS4_ILi1EEEEEENS4_ILi4EEEEEENS3_IJNS3_IJS6_NS4_ILi0EEEEEENS4_ILi2048EEEEEEEEiEEC2ERKSE_RKi) ;  /* 0xffff2d0000007944 */ /* 0x000fea0003c3ffff */
[----:B------:R-:W-:Y:S01]  /*18690*/  ULDC.64 UR4, c[0x0][0x118] ;  /* 0x0000460000047ab9 */ /* 0x000fe20000000a00 */
[----:B-1----:R-:W2:Y:S04]  /*186a0*/  LDL R2, [R1+0x758] ;  /* 0x0007580001027983 */ /* 0x002ea80000100800 */
[----:B------:R-:W2:Y:S01]  /*186b0*/  LD.E.64 R4, [R52.64+0x8] ;  /* 0x0000080434047980 */ /* 0x000ea2000c101b00 */
[----:B------:R-:W-:Y:S02]  /*186c0*/  MOV R9, R23 ;  /* 0x0000001700097202 */ /* 0x000fe40000000f00 */
[----:B------:R-:W-:Y:S01]  /*186d0*/  MOV R8, 0x18700 ;  /* 0x0001870000087802 */ /* 0x000fe20000000f00 */
[----:B--2---:R-:W-:-:S04]  /*186e0*/  IMAD.WIDE R2, R2, 0x2, R4 ;  /* 0x0000000202027825 */ /* 0x004fc800078e0204 */
[----:B------:R-:W-:Y:S05]  /*186f0*/  CALL.REL.NOINC `($_ZN7cutlass13device_kernelIN5flash19enable_sm80_to_sm89INS1_16FlashAttnBwdSm80INS1_25CollectiveMainloopBwdSm80ILi2ELi2EN4cute5tupleIJNS5_1CILi128EEES8_NS7_ILi64EEEEEENS_10bfloat16_tEfNS_4arch4Sm80ELb1ELb0ELb1ELb0ELb1ELb0ELb0ELb0ELi2ELi4ELi4ELi4ELb0EEENS1_21CollectiveEpilogueBwdISA_SB_SD_Li256ELb0ELb0ELi2EEENS1_25SingleTileBwdLPTSchedulerILb0ELi128ELb1EEEEEEEEEvNT_6ParamsE$_ZN4cute8smem_ptrIPN7cutlass10bfloat16_tEECI1NS_12iter_adaptorIS3_S4_EEES3_) ;  /* 0xffff39e000007944 */ /* 0x000fea0003c3ffff */
[----:B-1----:R1:W5:Y:S01]  /*18700*/  LDL.64 R2, [R1+0x758] ;  /* 0x0007580001027983 */ /* 0x0023620000100a00 */
[----:B------:R-:W-:-:S03]  /*18710*/  MOV R6, 0x18730 ;  /* 0x0001873000067802 */ /* 0x000fc60000000f00 */
[----:B-1---5:R-:W-:Y:S05]  /*18720*/  CALL.REL.NOINC `($_ZN7cutlass13device_kernelIN5flash19enable_sm80_to_sm89INS1_16FlashAttnBwdSm80INS1_25CollectiveMainloopBwdSm80ILi2ELi2EN4cute5tupleIJNS5_1CILi128EEES8_NS7_ILi64EEEEEENS_10bfloat16_tEfNS_4arch4Sm80ELb1ELb0ELb1ELb0ELb1ELb0ELb0ELb0ELi2ELi4ELi4ELi4ELb0EEENS1_21CollectiveEpilogueBwdISA_SB_SD_Li256ELb0ELb0ELi2EEENS1_25SingleTileBwdLPTSchedulerILb0ELi128ELb1EEEEEEEEEvNT_6ParamsE$_ZN4cute3eso3ESOILb1ELb0EJNS_6LayoutINS_5tupleIJNS3_IJNS_1CILi8EEENS4_ILi1EEEEEENS4_ILi4EEEEEENS3_IJNS3_IJS6_NS4_ILi0EEEEEENS4_ILi2048EEEEEEEENS_10ViewEngineINS_8smem_ptrIPN7cutlass10bfloat16_tEEEEEEEC2ERKSE_RKSL_) ;  /* 0xffff2c2000007944 */ /* 0x022fea0003c3ffff */
[----:B-1----:R1:W5:Y:S01]  /*18730*/  LDL.64 R4, [R1+0x758] ;  /* 0x0007580001047983 */ /* 0x0023620000100a00 */
[----:B------:R-:W-:Y:S01]  /*18740*/  IMAD.MOV.U32 R81, RZ, RZ, R23 ;  /* 0x000000ffff517224 */ /* 0x000fe200078e0017 */
[----:B------:R-:W-:-:S02]  /*18750*/  MOV R3, 0x1 ;  /* 0x0000000100037802 */ /* 0x000fc40000000f00 */
[----:B------:R-:W-:Y:S02]  /*18760*/  MOV R8, 0x18780 ;  /* 0x0001878000087802 */ /* 0x000fe40000000f00 */
[----:B-1---5:R-:W-:Y:S05]  /*18770*/  CALL.REL.NOINC `($_ZN7cutlass13device_kernelIN5flash19enable_sm80_to_sm89INS1_16FlashAttnBwdSm80INS1_25CollectiveMainloopBwdSm80ILi2ELi2EN4cute5tupleIJNS5_1CILi128EEES8_NS7_ILi64EEEEEENS_10bfloat16_tEfNS_4arch4Sm80ELb1ELb0ELb1ELb0ELb1ELb0ELb0ELb0ELi2ELi4ELi4ELi4ELb0EEENS1_21CollectiveEpilogueBwdISA_SB_SD_Li256ELb0ELb0ELi2EEENS1_25SingleTileBwdLPTSchedulerILb0ELi128ELb1EEEEEEEEEvNT_6ParamsE$_ZN4cute3eso3ESOILb1ELb0EJNS_10UnderscoreES2_iEEC2ERKS2_S5_RKi) ;  /* 0xfffefd6000007944 */ /* 0x022fea0003c3ffff */
[----:B-1----:R-:W2:Y:S01]  /*18780*/  LDL R3, [R1+0x758] ;  /* 0x0007580001037983 */ /* 0x002ea20000100800 */
[----:B------:R-:W-:Y:S02]  /*18790*/  MOV R6, 0x187c0 ;  /* 0x000187c000067802 */ /* 0x000fe40000000f00 */
[----:B--2---:R-:W-:Y:S02]  /*187a0*/  SHF.L.U32 R3, R3, 0x5, RZ ;  /* 0x0000000503037819 */ /* 0x004fe400000006ff */
[----:B------:R-:W-:Y:S05]  /*187b0*/  CALL.REL.NOINC `($_ZN7cutlass13device_kernelIN5flash19enable_sm80_to_sm89INS1_16FlashAttnBwdSm80INS1_25CollectiveMainloopBwdSm80ILi2ELi2EN4cute5tupleIJNS5_1CILi128EEES8_NS7_ILi64EEEEEENS_10bfloat16_tEfNS_4arch4Sm80ELb1ELb0ELb1ELb0ELb1ELb0ELb0ELb0ELi2ELi4ELi4ELi4ELb0EEENS1_21CollectiveEpilogueBwdISA_SB_SD_Li256ELb0ELb0ELi2EEENS1_25SingleTileBwdLPTSchedulerILb0ELi128ELb1EEEEEEEEEvNT_6ParamsE$_ZN4cute3eso3ESOILb1ELb0EJNS_6LayoutINS_5tupleIJNS3_IJNS_1CILi8EEENS4_ILi1EEEEEENS4_ILi4EEEEEENS3_IJNS3_IJS6_NS4_ILi0EEEEEES5_EEEEEiEEC2ERKSD_RKi) ;  /* 0xffff2c7000007944 */ /* 0x000fea0003c3ffff */
[----:B-1----:R-:W2:Y:S01]  /*187c0*/  LDL R3, [R1+0x758] ;  /* 0x0007580001037983 */ /* 0x002ea20000100800 */
[----:B------:R-:W-:Y:S01]  /*187d0*/  MOV R8, 0x18810 ;  /* 0x0001881000087802 */ /* 0x000fe20000000f00 */
[----:B--2---:R-:W-:-:S05]  /*187e0*/  IMAD.WIDE R6, R3, 0x2, R48 ;  /* 0x0000000203067825 */ /* 0x004fca00078e0230 */
[----:B------:R-:W-:Y:S02]  /*187f0*/  MOV R9, R7 ;  /* 0x0000000700097202 */ /* 0x000fe40000000f00 */
[----:B------:R-:W-:Y:S05]  /*18800*/  CALL.REL.NOINC `($_ZN7cutlass13device_kernelIN5flash19enable_sm80_to_sm89INS1_16FlashAttnBwdSm80INS1_25CollectiveMainloopBwdSm80ILi2ELi2EN4cute5tupleIJNS5_1CILi128EEES8_NS7_ILi64EEEEEENS_10bfloat16_tEfNS_4arch4Sm80ELb1ELb0ELb1ELb0ELb1ELb0ELb0ELb0ELi2ELi4ELi4ELi4ELb0EEENS1_21CollectiveEpilogueBwdISA_SB_SD_Li256ELb0ELb0ELi2EEENS1_25SingleTileBwdLPTSchedulerILb0ELi128ELb1EEEEEEEEEvNT_6ParamsE$_ZN4cute3eso3ESOILb1ELb0EJNS_6LayoutINS_5tupleIJNS3_IJNS_1CILi8EEENS4_ILi1EEEEEENS4_ILi4EEEEEENS3_IJNS3_IJS6_NS4_ILi0EEEEEES5_EEEEENS_10ViewEngineIPN7cutlass10bfloat16_tEEEEEC2ERKSD_RKSI_) ;  /* 0xffff2bc000007944 */ /* 0x000fea0003c3ffff */
[----:B------:R2:W5:Y:S01]  /*18810*/  LDL.64 R2, [R1+0x758] ;  /* 0x0007580001027983 */ /* 0x0005620000100a00 */
[----:B-1----:R-:W-:Y:S02]  /*18820*/  MOV R7, R5 ;  /* 0x0000000500077202 */ /* 0x002fe40000000f00 */
[----:B------:R-:W-:Y:S02]  /*18830*/  MOV R6, 0x18850 ;  /* 0x0001885000067802 */ /* 0x000fe40000000f00 */
[----:B--2--5:R-:W-:Y:S05]  /*18840*/  CALL.REL.NOINC `($_ZN7cutlass13device_kernelIN5flash19enable_sm80_to_sm89INS1_16FlashAttnBwdSm80INS1_25CollectiveMainloopBwdSm80ILi2ELi2EN4cute5tupleIJNS5_1CILi128EEES8_NS7_ILi64EEEEEENS_10bfloat16_tEfNS_4arch4Sm80ELb1ELb0ELb1ELb0ELb1ELb0ELb0ELb0ELi2ELi4ELi4ELi4ELb0EEENS1_21CollectiveEpilogueBwdISA_SB_SD_Li256ELb0ELb0ELi2EEENS1_25SingleTileBwdLPTSchedulerILb0ELi128ELb1EEEEEEEEEvNT_6ParamsE$_ZN4cute3eso3ESOILb1ELb0EJNS_6LayoutINS_5tupleIJNS3_IJNS_1CILi8EEENS4_ILi1EEEEEENS3_IJNS4_ILi4EEEEEEEEENS3_IJNS3_IJS6_NS4_ILi0EEEEEENS3_IJNS4_ILi2048EEEEEEEEEEENS_10ViewEngineINS_8smem_ptrIPN7cutlass10bfloat16_tEEEEEEEC2ERKSG_RKSN_) ;  /* 0xffff273000007944 */ /* 0x024fea0003c3ffff */
[----:B------:R2:W5:Y:S01]  /*18850*/  LDL.64 R6, [R1+0x758] ;  /* 0x0007580001067983 */ /* 0x0005620000100a00 */
[----:B-1----:R-:W-:Y:S02]  /*18860*/  MOV R5, R3 ;  /* 0x0000000300057202 */ /* 0x002fe40000000f00 */
[----:B------:R-:W-:Y:S02]  /*18870*/  MOV R4, 0x18890 ;  /* 0x0001889000047802 */ /* 0x000fe40000000f00 */
        /* <DEDUP_REMOVED lines=271> */
[----:B-1----:R-:W-:Y:S05]  /*19970*/  CALL.REL.NOINC `($_ZN7cutlass13device_kernelIN5flash19enable_sm80_to_sm89INS1_16FlashAttnBwdSm80INS1_25CollectiveMainloopBwdSm80ILi2ELi2EN4cute5tupleIJNS5_1CILi128EEES8_NS7_ILi64EEEEEENS_10bfloat16_tEfNS_4arch4Sm80ELb1ELb0ELb1ELb0ELb1ELb0ELb0ELb0ELi2ELi4ELi4ELi4ELb0EEENS1_21CollectiveEpilogueBwdISA_SB_SD_Li256ELb0ELb0ELi2EEENS1_25SingleTileBwdLPTSchedulerILb0ELi128ELb1EEEEEEEEEvNT_6ParamsE$_ZN4cute3eso3ESOILb1ELb0EJNS_10UnderscoreES2_iEEC2ERKS2_S5_RKi) ;  /* 0xfffeeb6000007944 */ /* 0x002fea0003c3ffff */
        /* <DEDUP_REMOVED lines=9> */
[----:B------:R-:W-:Y:S05]  /*19a10*/  CALL.REL.NOINC `($_ZN7cutlass13device_kernelIN5flash19enable_sm80_to_sm89INS1_16FlashAttnBwdSm80INS1_25CollectiveMainloopBwdSm80ILi2ELi2EN4cute5tupleIJNS5_1CILi128EEES8_NS7_ILi64EEEEEENS_10bfloat16_tEfNS_4arch4Sm80ELb1ELb0ELb1ELb0ELb1ELb0ELb0ELb0ELi2ELi4ELi4ELi4ELb0EEENS1_21CollectiveEpilogueBwdISA_SB_SD_Li256ELb0ELb0ELi2EEENS1_25SingleTileBwdLPTSchedulerILb0ELi128ELb1EEEEEEEEEvNT_6ParamsE$_ZN4cute3eso3ESOILb1ELb0EJNS_6LayoutINS_5tupleIJNS3_IJNS_1CILi2EEES5_S5_EEES5_EEENS3_IJNS3_IJNS4_ILi1EEES5_NS4_ILi4EEEEEENS4_ILi8EEEEEEEEiEEC2ERKSD_RKi) ;  /* 0xffff10d000007944 */ /* 0x000fea0003c3ffff */
[----:B-1----:R-:W2:Y:S01]  /*19a20*/  LDL R3, [R1+0x758] ;  /* 0x0007580001037983 */ /* 0x002ea20000100800 */
[----:B------:R-:W-:Y:S02]  /*19a30*/  MOV R67, R23 ;  /* 0x0000001700437202 */ /* 0x000fe40000000f00 */
[----:B------:R-:W-:Y:S01]  /*19a40*/  MOV R4, 0x19a80 ;  /* 0x00019a8000047802 */ /* 0x000fe20000000f00 */
[----:B--2---:R-:W-:-:S05]  /*19a50*/  IMAD.WIDE R2, R3, 0x2, R16 ;  /* 0x0000000203027825 */ /* 0x004fca00078e0210 */
[----:B------:R-:W-:Y:S02]  /*19a60*/  MOV R6, R2 ;  /* 0x0000000200067202 */ /* 0x000fe40000000f00 */
[----:B------:R-:W-:Y:S05]  /*19a70*/  CALL.REL.NOINC `($_ZN7cutlass13device_kernelIN5flash19enable_sm80_to_sm89INS1_16FlashAttnBwdSm80INS1_25CollectiveMainloopBwdSm80ILi2ELi2EN4cute5tupleIJNS5_1CILi128EEES8_NS7_ILi64EEEEEENS_10bfloat16_tEfNS_4arch4Sm80ELb1ELb0ELb1ELb0ELb1ELb0ELb0ELb0ELi2ELi4ELi4ELi4ELb0EEENS1_21CollectiveEpilogueBwdISA_SB_SD_Li256ELb0ELb0ELi2EEENS1_25SingleTileBwdLPTSchedulerILb0ELi128ELb1EEEEEEEEEvNT_6ParamsE$_ZN4cute3eso3ESOILb1ELb0EJNS_6LayoutINS_5tupleIJNS3_IJNS_1CILi2EEES5_S5_EEES5_EEENS3_IJNS3_IJNS4_ILi1EEES5_NS4_ILi4EEEEEENS4_ILi8EEEEEEEENS_10ViewEngineIPN7cutlass10bfloat16_tEEEEEC2ERKSD_RKSI_) ;  /* 0xffff102000007944 */ /* 0x000fea0003c3ffff */
[----:B------:R2:W5:Y:S01]  /*19a80*/  LDL.64 R58, [R1+0x758] ;  /* 0x00075800013a7983 */ /* 0x0005620000100a00 */
[----:B------:R-:W-:Y:S01]  /*19a90*/  IMAD.MOV.U32 R81, RZ, RZ, R23 ;  /* 0x000000ffff517224 */ /* 0x000fe200078e0017 */
[----:B------:R-:W-:Y:S02]  /*19aa0*/  MOV R3, RZ ;  /* 0x000000ff00037202 */ /* 0x000fe40000000f00 */
[----:B------:R-:W-:Y:S02]  /*19ab0*/  MOV R8, 0x19ad0 ;  /* 0x00019ad000087802 */ /* 0x000fe40000000f00 */
[----:B-12--5:R-:W-:Y:S05]  /*19ac0*/  CALL.REL.NOINC `($_ZN7cutlass13device_kernelIN5flash19enable_sm80_to_sm89INS1_16FlashAttnBwdSm80INS1_25CollectiveMainloopBwdSm80ILi2ELi2EN4cute5tupleIJNS5_1CILi128EEES8_NS7_ILi64EEEEEENS_10bfloat16_tEfNS_4arch4Sm80ELb1ELb0ELb1ELb0ELb1ELb0ELb0ELb0ELi2ELi4ELi4ELi4ELb0EEENS1_21CollectiveEpilogueBwdISA_SB_SD_Li256ELb0ELb0ELi2EEENS1_25SingleTileBwdLPTSchedulerILb0ELi128ELb1EEEEEEEEEvNT_6ParamsE$_ZN4cute3eso3ESOILb1ELb0EJNS_10UnderscoreES2_iEEC2ERKS2_S5_RKi) ;  /* 0xfffeea1000007944 */ /* 0x026fea0003c3ffff */
        /* <DEDUP_REMOVED lines=8> */
[----:B------:R-:W-:Y:S05]  /*19b50*/  CALL.REL.NOINC `($_ZN7cutlass13device_kernelIN5flash19enable_sm80_to_sm89INS1_16FlashAttnBwdSm80INS1_25CollectiveMainloopBwdSm80ILi2ELi2EN4cute5tupleIJNS5_1CILi128EEES8_NS7_ILi64EEEEEENS_10bfloat16_tEfNS_4arch4Sm80ELb1ELb0ELb1ELb0ELb1ELb0ELb0ELb0ELi2ELi4ELi4ELi4ELb0EEENS1_21CollectiveEpilogueBwdISA_SB_SD_Li256ELb0ELb0ELi2EEENS1_25SingleTileBwdLPTSchedulerILb0ELi128ELb1EEEEEEEEEvNT_6ParamsE$_ZN4cute3eso3ESOILb1ELb0EJNS_6LayoutINS_5tupleIJNS3_IJNS_1CILi2EEES5_EEENS4_ILi8EEEEEENS3_IJNS3_IJNS4_ILi1EEES5_EEENS4_ILi4EEEEEEEEiEEC2ERKSD_RKi) ;  /* 0xffff0c9000007944 */ /* 0x000fea0003c3ffff */
[----:B-1----:R-:W2:Y:S01]  /*19b60*/  LDL R3, [R1+0x758] ;  /* 0x0007580001037983 */ /* 0x002ea20000100800 */
[----:B------:R-:W-:Y:S01]  /*19b70*/  MOV R4, 0x19bb0 ;  /* 0x00019bb000047802 */ /* 0x000fe20000000f00 */
[----:B--2---:R-:W-:-:S05]  /*19b80*/  IMAD.WIDE R2, R3, 0x2, R14 ;  /* 0x0000000203027825 */ /* 0x004fca00078e020e */
[----:B------:R-:W-:Y:S02]  /*19b90*/  MOV R6, R2 ;  /* 0x0000000200067202 */ /* 0x000fe40000000f00 */
[----:B------:R-:W-:Y:S05]  /*19ba0*/  CALL.REL.NOINC `($_ZN7cutlass13device_kernelIN5flash19enable_sm80_to_sm89INS1_16FlashAttnBwdSm80INS1_25CollectiveMainloopBwdSm80ILi2ELi2EN4cute5tupleIJNS5_1CILi128EEES8_NS7_ILi64EEEEEENS_10bfloat16_tEfNS_4arch4Sm80ELb1ELb0ELb1ELb0ELb1ELb0ELb0ELb0ELi2ELi4ELi4ELi4ELb0EEENS1_21CollectiveEpilogueBwdISA_SB_SD_Li256ELb0ELb0ELi2EEENS1_25SingleTileBwdLPTSchedulerILb0ELi128ELb1EEEEEEEEEvNT_6ParamsE$_ZN4cute3eso3ESOILb1ELb0EJNS_6LayoutINS_5tupleIJNS3_IJNS_1CILi2EEES5_EEENS4_ILi8EEEEEENS3_IJNS3_IJNS4_ILi1EEES5_EEENS4_ILi4EEEEEEEENS_10ViewEngineIPN7cutlass10bfloat16_tEEEEEC2ERKSD_RKSI_) ;  /* 0xffff0bf000007944 */ /* 0x000fea0003c3ffff */
[----:B------:R2:W5:Y:S04]  /*19bb0*/  LDL.64 R60, [R1+0x758] ;  /* 0x00075800013c7983 */ /* 0x0005680000100a00 */
[----:B------:R2:W-:Y:S02]  /*19bc0*/  STL [R1+0x770], RZ ;  /* 0x000770ff01007387 */ /* 0x0005e40000100800 */
.L_x_2520:
[----:B------:R-:W-:Y:S01]  /*19bd0*/  IMAD.MOV.U32 R81, RZ, RZ, R23 ;  /* 0x000000ffff517224 */ /* 0x000fe200078e0017 */
[----:B------:R-:W-:Y:S01]  /*19be0*/  LOP3.LUT R80, R56, 0x1, RZ, 0xc0, !PT ;  /* 0x0000000138507812 */ /* 0x000fe200078ec0ff */
[----:B------:R-:W-:Y:S01]  /*19bf0*/  IMAD.MOV.U32 R79, RZ, RZ, R22 ;  /* 0x000000ffff4f7224 */ /* 0x000fe200078e0016 */
[----:B-1----:R-:W-:Y:S02]  /*19c00*/  MOV R78, 0x19c20 ;  /* 0x00019c20004e7802 */ /* 0x002fe40000000f00 */
[----:B-12--5:R-:W-:Y:S05]  /*19c10*/  CALL.REL.NOINC `($_ZN7cutlass13device_kernelIN5flash19enable_sm80_to_sm89INS1_16FlashAttnBwdSm80INS1_25CollectiveMainloopBwdSm80ILi2ELi2EN4cute5tupleIJNS5_1CILi128EEES8_NS7_ILi64EEEEEENS_10bfloat16_tEfNS_4arch4Sm80ELb1ELb0ELb1ELb0ELb1ELb0ELb0ELb0ELi2ELi4ELi4ELi4ELb0EEENS1_21CollectiveEpilogueBwdISA_SB_SD_Li256ELb0ELb0ELi2EEENS1_25SingleTileBwdLPTSchedulerILb0ELi128ELb1EEEEEEEEEvNT_6ParamsE$_ZN4cute3eso3ESOILb1ELb0EJNS_10UnderscoreEiiEEC2ERKS2_RKiS7_) ;  /* 0xfffee94000007944 */ /* 0x026fea0003c3ffff */
[----:B------:R-:W-:Y:S01]  /*19c20*/  MOV R67, R23 ;  /* 0x0000001700437202 */ /* 0x000fe20000000f00 */
[----:B-1----:R-:W2:Y:S01]  /*19c30*/  LDL.64 R2, [R1+0x758] ;  /* 0x0007580001027983 */ /* 0x002ea20000100a00 */
[----:B------:R-:W-:Y:S01]  /*19c40*/  MOV R4, 0x19c80 ;  /* 0x00019c8000047802 */ /* 0x000fe20000000f00 */
[----:B--2---:R-:W-:Y:S04]  /*19c50*/  IMAD R3, R3, 0x2, R2 ;  /* 0x0000000203037824 */ /* 0x004fe800078e0202 */
[----:B------:R-:W-:Y:S02]  /*19c60*/  IMAD.SHL.U32 R3, R3, 0x4, RZ ;  /* 0x0000000403037824 */ /* 0x000fe400078e00ff */
[----:B------:R-:W-:Y:S05]  /*19c70*/  CALL.REL.NOINC `($_ZN7cutlass13device_kernelIN5flash19enable_sm80_to_sm89INS1_16FlashAttnBwdSm80INS1_25CollectiveMainloopBwdSm80ILi2ELi2EN4cute5tupleIJNS5_1CILi128EEES8_NS7_ILi64EEEEEENS_10bfloat16_tEfNS_4arch4Sm80ELb1ELb0ELb1ELb0ELb1ELb0ELb0ELb0ELi2ELi4ELi4ELi4ELb0EEENS1_21CollectiveEpilogueBwdISA_SB_SD_Li256ELb0ELb0ELi2EEENS1_25SingleTileBwdLPTSchedulerILb0ELi128ELb1EEEEEEEEEvNT_6ParamsE$_ZN4cute3eso3ESOILb1ELb0EJNS_6LayoutINS_5tupleIJNS3_IJNS_1CILi2EEES5_EEEEEENS3_IJNS3_IJNS4_ILi1EEES5_EEEEEEEEiEEC2ERKSB_RKi) ;  /* 0xffff094000007944 */ /* 0x000fea0003c3ffff */
[----:B------:R-:W-:Y:S01]  /*19c80*/  MOV R4, 0x19ce0 ;  /* 0x00019ce000047802 */ /* 0x000fe20000000f00 */
[----:B-1----:R-:W2:Y:S01]  /*19c90*/  LDL R3, [R1+0x758] ;  /* 0x0007580001037983 */ /* 0x002ea20000100800 */
[----:B------:R-:W-:Y:S01]  /*19ca0*/  IMAD.MOV.U32 R2, RZ, RZ, R23 ;  /* 0x000000ffff027224 */ /* 0x000fe200078e0017 */
[C---:B--2---:R-:W-:Y:S04]  /*19cb0*/  LEA R8, P0, R3.reuse, R46, 0x2 ;  /* 0x0000002e03087211 */ /* 0x044fe800078010ff */
[----:B------:R-:W-:Y:S04]  /*19cc0*/  LEA.HI.X.SX32 R3, R3, R47, 0x2, P0 ;  /* 0x0000002f03037211 */ /* 0x000fe800000f16ff */
[----:B------:R-:W-:Y:S05]  /*19cd0*/  CALL.REL.NOINC `($_ZN7cutlass13device_kernelIN5flash19enable_sm80_to_sm89INS1_16FlashAttnBwdSm80INS1_25CollectiveMainloopBwdSm80ILi2ELi2EN4cute5tupleIJNS5_1CILi128EEES8_NS7_ILi64EEEEEENS_10bfloat16_tEfNS_4arch4Sm80ELb1ELb0ELb1ELb0ELb1ELb0ELb0ELb0ELi2ELi4ELi4ELi4ELb0EEENS1_21CollectiveEpilogueBwdISA_SB_SD_Li256ELb0ELb0ELi2EEENS1_25SingleTileBwdLPTSchedulerILb0ELi128ELb1EEEEEEEEEvNT_6ParamsE$_ZN4cute3eso3ESOILb1ELb0EJNS_6LayoutINS_5tupleIJNS3_IJNS_1CILi2EEES5_EEEEEENS3_IJNS3_IJNS4_ILi1EEES5_EEEEEEEENS_10ViewEngineIPfEEEEC2ERKSB_RKSE_) ;  /* 0xffff089000007944 */ /* 0x000fea0003c3ffff */
[----:B------:R-:W-:Y:S01]  /*19ce0*/  MOV R3, R80 ;  /* 0x0000005000037202 */ /* 0x000fe20000000f00 */
[----:B-1----:R1:W5:Y:S01]  /*19cf0*/  LDL.64 R8, [R1+0x758] ;  /* 0x0007580001087983 */ /* 0x0023620000100a00 */
[----:B------:R-:W-:Y:S01]  /*19d00*/  MOV R10, 0x19d30 ;  /* 0x00019d30000a7802 */ /* 0x000fe20000000f00 */
[----:B------:R-:W-:Y:S02]  /*19d10*/  IMAD.MOV.U32 R2, RZ, RZ, R23 ;  /* 0x000000ffff027224 */ /* 0x000fe400078e0017 */
[----:B-1---5:R-:W-:Y:S05]  /*19d20*/  CALL.REL.NOINC `($_ZN7cutlass13device_kernelIN5flash19enable_sm80_to_sm89INS1_16FlashAttnBwdSm80INS1_25CollectiveMainloopBwdSm80ILi2ELi2EN4cute5tupleIJNS5_1CILi128EEES8_NS7_ILi64EEEEEENS_10bfloat16_tEfNS_4arch4Sm80ELb1ELb0ELb1ELb0ELb1ELb0ELb0ELb0ELi2ELi4ELi4ELi4ELb0EEENS1_21CollectiveEpilogueBwdISA_SB_SD_Li256ELb0ELb0ELi2EEENS1_25SingleTileBwdLPTSchedulerILb0ELi128ELb1EEEEEEEEEvNT_6ParamsE$_ZN4cute3eso3ESOILb1ELb0EJNS_10UnderscoreEiEEC2ERKS2_RKi) ;  /* 0xfffee7f000007944 */ /* 0x022fea0003c3ffff */
[----:B------:R-:W-:Y:S01]  /*19d30*/  MOV R4, 0x19d80 ;  /* 0x00019d8000047802 */ /* 0x000fe20000000f00 */
[----:B-1----:R-:W2:Y:S01]  /*19d40*/  LDL R3, [R1+0x758] ;  /* 0x0007580001037983 */ /* 0x002ea20000100800 */
[----:B------:R-:W-:Y:S01]  /*19d50*/  IMAD.MOV.U32 R67, RZ, RZ, R23 ;  /* 0x000000ffff437224 */ /* 0x000fe200078e0017 */
[----:B--2---:R-:W-:Y:S02]  /*19d60*/  SHF.L.U32 R3, R3, 0x3, RZ ;  /* 0x0000000303037819 */ /* 0x004fe400000006ff */
[----:B------:R-:W-:Y:S05]  /*19d70*/  CALL.REL.NOINC `($_ZN7cutlass13device_kernelIN5flash19enable_sm80_to_sm89INS1_16FlashAttnBwdSm80INS1_25CollectiveMainloopBwdSm80ILi2ELi2EN4cute5tupleIJNS5_1CILi128EEES8_NS7_ILi64EEEEEENS_10bfloat16_tEfNS_4arch4Sm80ELb1ELb0ELb1ELb0ELb1ELb0ELb0ELb0ELi2ELi4ELi4ELi4ELb0EEENS1_21CollectiveEpilogueBwdISA_SB_SD_Li256ELb0ELb0ELi2EEENS1_25SingleTileBwdLPTSchedulerILb0ELi128ELb1EEEEEEEEEvNT_6ParamsE$_ZN4cute3eso3ESOILb1ELb0EJNS_6LayoutINS_5tupleIJNS3_IJNS_1CILi2EEES5_S5_EEEEEENS3_IJNS3_IJNS4_ILi1EEES5_NS4_ILi4EEEEEEEEEEEiEEC2ERKSC_RKi) ;  /* 0xffff0c5000007944 */ /* 0x000fea0003c3ffff */
[----:B------:R-:W-:Y:S01]  /*19d80*/  MOV R4, 0x19de0 ;  /* 0x00019de000047802 */ /* 0x000fe20000000f00 */
[----:B-1----:R-:W2:Y:S01]  /*19d90*/  LDL R3, [R1+0x758] ;  /* 0x0007580001037983 */ /* 0x002ea20000100800 */
[----:B------:R-:W-:Y:S01]  /*19da0*/  IMAD.MOV.U32 R67, RZ, RZ, R23 ;  /* 0x000000ffff437224 */ /* 0x000fe200078e0017 */
[C---:B--2---:R-:W-:Y:S04]  /*19db0*/  LEA R6, P0, R3.reuse, R58, 0x1 ;  /* 0x0000003a03067211 */ /* 0x044fe800078008ff */
[----:B------:R-:W-:Y:S04]  /*19dc0*/  LEA.HI.X.SX32 R3, R3, R59, 0x1, P0 ;  /* 0x0000003b03037211 */ /* 0x000fe800000f0eff */
[----:B------:R-:W-:Y:S05]  /*19dd0*/  CALL.REL.NOINC `($_ZN7cutlass13device_kernelIN5flash19enable_sm80_to_sm89INS1_16FlashAttnBwdSm80INS1_25CollectiveMainloopBwdSm80ILi2ELi2EN4cute5tupleIJNS5_1CILi128EEES8_NS7_ILi64EEEEEENS_10bfloat16_tEfNS_4arch4Sm80ELb1ELb0ELb1ELb0ELb1ELb0ELb0ELb0ELi2ELi4ELi4ELi4ELb0EEENS1_21CollectiveEpilogueBwdISA_SB_SD_Li256ELb0ELb0ELi2EEENS1_25SingleTileBwdLPTSchedulerILb0ELi128ELb1EEEEEEEEEvNT_6ParamsE$_ZN4cute3eso3ESOILb1ELb0EJNS_6LayoutINS_5tupleIJNS3_IJNS_1CILi2EEES5_S5_EEEEEENS3_IJNS3_IJNS4_ILi1EEES5_NS4_ILi4EEEEEEEEEEENS_10ViewEngineIPN7cutlass10bfloat16_tEEEEEC2ERKSC_RKSH_) ;  /* 0xffff0ba000007944 */ /* 0x000fea0003c3ffff */
[----:B------:R-:W-:Y:S01]  /*19de0*/  MOV R3, R56 ;  /* 0x0000003800037202 */ /* 0x000fe20000000f00 */
[----:B------:R2:W5:Y:S01]  /*19df0*/  LDL.64 R12, [R1+0x758] ;  /* 0x00075800010c7983 */ /* 0x0005620000100a00 */
[----:B------:R-:W-:Y:S01]  /*19e00*/  MOV R10, 0x19e30 ;  /* 0x00019e30000a7802 */ /* 0x000fe20000000f00 */
[----:B-1----:R-:W-:Y:S02]  /*19e10*/  IMAD.MOV.U32 R2, RZ, RZ, R23 ;  /* 0x000000ffff027224 */ /* 0x002fe400078e0017 */
[----:B--2--5:R-:W-:Y:S05]  /*19e20*/  CALL.REL.NOINC `($_ZN7cutlass13device_kernelIN5flash19enable_sm80_to_sm89INS1_16FlashAttnBwdSm80INS1_25CollectiveMainloopBwdSm80ILi2ELi2EN4cute5tupleIJNS5_1CILi128EEES8_NS7_ILi64EEEEEENS_10bfloat16_tEfNS_4arch4Sm80ELb1ELb0ELb1ELb0ELb1ELb0ELb0ELb0ELi2ELi4ELi4ELi4ELb0EEENS1_21CollectiveEpilogueBwdISA_SB_SD_Li256ELb0ELb0ELi2EEENS1_25SingleTileBwdLPTSchedulerILb0ELi128ELb1EEEEEEEEEvNT_6ParamsE$_ZN4cute3eso3ESOILb1ELb0EJNS_10UnderscoreEiEEC2ERKS2_RKi) ;  /* 0xfffee6f000007944 */ /* 0x024fea0003c3ffff */
[----:B------:R-:W-:Y:S01]  /*19e30*/  MOV R4, 0x19e80 ;  /* 0x00019e8000047802 */ /* 0x000fe20000000f00 */
[----:B-1----:R-:W2:Y:S01]  /*19e40*/  LDL R3, [R1+0x758] ;  /* 0x0007580001037983 */ /* 0x002ea20000100800 */
[----:B------:R-:W-:Y:S01]  /*19e50*/  IMAD.MOV.U32 R67, RZ, RZ, R23 ;  /* 0x000000ffff437224 */ /* 0x000fe200078e0017 */
[----:B--2---:R-:W-:Y:S02]  /*19e60*/  SHF.L.U32 R3, R3, 0x2, RZ ;  /* 0x0000000203037819 */ /* 0x004fe400000006ff */
[----:B------:R-:W-:Y:S05]  /*19e70*/  CALL.REL.NOINC `($_ZN7cutlass13device_kernelIN5flash19enable_sm80_to_sm89INS1_16FlashAttnBwdSm80INS1_25CollectiveMainloopBwdSm80ILi2ELi2EN4cute5tupleIJNS5_1CILi128EEES8_NS7_ILi64EEEEEENS_10bfloat16_tEfNS_4arch4Sm80ELb1ELb0ELb1ELb0ELb1ELb0ELb0ELb0ELi2ELi4ELi4ELi4ELb0EEENS1_21CollectiveEpilogueBwdISA_SB_SD_Li256ELb0ELb0ELi2EEENS1_25SingleTileBwdLPTSchedulerILb0ELi128ELb1EEEEEEEEEvNT_6ParamsE$_ZN4cute3eso3ESOILb1ELb0EJNS_6LayoutINS_5tupleIJNS3_IJNS_1CILi2EEES5_EEEEEENS3_IJNS3_IJNS4_ILi1EEES5_EEEEEEEEiEEC2ERKSB_RKi) ;  /* 0xffff074000007944 */ /* 0x000fea0003c3ffff */
[----:B------:R-:W-:Y:S01]  /*19e80*/  MOV R4, 0x19ee0 ;  /* 0x00019ee000047802 */ /* 0x000fe20000000f00 */
[----:B-1----:R-:W2:Y:S01]  /*19e90*/  LDL R3, [R1+0x758] ;  /* 0x0007580001037983 */ /* 0x002ea20000100800 */
[----:B------:R-:W-:Y:S01]  /*19ea0*/  IMAD.MOV.U32 R67, RZ, RZ, R23 ;  /* 0x000000ffff437224 */ /* 0x000fe200078e0017 */
[C---:B--2---:R-:W-:Y:S04]  /*19eb0*/  LEA R6, P0, R3.reuse, R60, 0x1 ;  /* 0x0000003c03067211 */ /* 0x044fe800078008ff */
[----:B------:R-:W-:Y:S04]  /*19ec0*/  LEA.HI.X.SX32 R3, R3, R61, 0x1, P0 ;  /* 0x0000003d03037211 */ /* 0x000fe800000f0eff */
[----:B------:R-:W-:Y:S05]  /*19ed0*/  CALL.REL.NOINC `($_ZN7cutlass13device_kernelIN5flash19enable_sm80_to_sm89INS1_16FlashAttnBwdSm80INS1_25CollectiveMainloopBwdSm80ILi2ELi2EN4cute5tupleIJNS5_1CILi128EEES8_NS7_ILi64EEEEEENS_10bfloat16_tEfNS_4arch4Sm80ELb1ELb0ELb1ELb0ELb1ELb0ELb0ELb0ELi2ELi4ELi4ELi4ELb0EEENS1_21CollectiveEpilogueBwdISA_SB_SD_Li256ELb0ELb0ELi2EEENS1_25SingleTileBwdLPTSchedulerILb0ELi128ELb1EEEEEEEEEvNT_6ParamsE$_ZN4cute3eso3ESOILb1ELb0EJNS_6LayoutINS_5tupleIJNS3_IJNS_1CILi2EEES5_EEEEEENS3_IJNS3_IJNS4_ILi1EEES5_EEEEEEEENS_10ViewEngineIPN7cutlass10bfloat16_tEEEEEC2ERKSB_RKSG_) ;  /* 0xffff064000007944 */ /* 0x000fea0003c3ffff */
[----:B------:R-:W-:Y:S01]  /*19ee0*/  MOV R79, R22 ;  /* 0x00000016004f7202 */ /* 0x000fe20000000f00 */
[----:B------:R2:W5:Y:S01]  /*19ef0*/  LDL.64 R10, [R1+0x758] ;  /* 0x00075800010a7983 */ /* 0x0005620000100a00 */
[----:B------:R-:W-:Y:S01]  /*19f00*/  MOV R78, 0x19f30 ;  /* 0x00019f30004e7802 */ /* 0x000fe20000000f00 */
[----:B------:R-:W-:Y:S02]  /*19f10*/  IMAD.MOV.U32 R81, RZ, RZ, R23 ;  /* 0x000000ffff517224 */ /* 0x000fe400078e0017 */
        /* <DEDUP_REMOVED lines=12> */
[----:B------:R-:W-:Y:S05]  /*19fe0*/  CALL.REL.NOINC `($_ZN7cutlass13device_kernelIN5flash19enable_sm80_to_sm89INS1_16FlashAttnBwdSm80INS1_25CollectiveMainloopBwdSm80ILi2ELi2EN4cute5tupleIJNS5_1CILi128EEES8_NS7_ILi64EEEEEENS_10bfloat16_tEfNS_4arch4Sm80ELb1ELb0ELb1ELb0ELb1ELb0ELb0ELb0ELi2ELi4ELi4ELi4ELb0EEENS1_21CollectiveEpilogueBwdISA_SB_SD_Li256ELb0ELb0ELi2EEENS1_25SingleTileBwdLPTSchedulerILb0ELi128ELb1EEEEEEEEEvNT_6ParamsE$_ZN4cute3eso3ESOILb1ELb0EJNS_6LayoutINS_5tupleIJNS3_IJNS_1CILi2EEES5_EEEEEENS3_IJNS3_IJNS4_ILi1EEES5_EEEEEEEENS_10ViewEngineIPKfEEEEC2ERKSB_RKSF_) ;  /* 0xffff04e000007944 */ /* 0x000fea0003c3ffff */
[----:B------:R-:W-:Y:S01]  /*19ff0*/  MOV R67, R23 ;  /* 0x0000001700437202 */ /* 0x000fe20000000f00 */
[----:B-1----:R1:W5:Y:S01]  /*1a000*/  LDL.64 R6, [R1+0x758] ;  /* 0x0007580001067983 */ /* 0x0023620000100a00 */
[----:B------:R-:W-:Y:S03]  /*1a010*/  MOV R4, 0x1a030 ;  /* 0x0001a03000047802 */ /* 0x000fe60000000f00 */
[----:B-1---5:R-:W-:Y:S05]  /*1a020*/  CALL.REL.NOINC `($_ZN7cutlass13device_kernelIN5flash19enable_sm80_to_sm89INS1_16FlashAttnBwdSm80INS1_25CollectiveMainloopBwdSm80ILi2ELi2EN4cute5tupleIJNS5_1CILi128EEES8_NS7_ILi64EEEEEENS_10bfloat16_tEfNS_4arch4Sm80ELb1ELb0ELb1ELb0ELb1ELb0ELb0ELb0ELi2ELi4ELi4ELi4ELb0EEENS1_21CollectiveEpilogueBwdISA_SB_SD_Li256ELb0ELb0ELi2EEENS1_25SingleTileBwdLPTSchedulerILb0ELi128ELb1EEEEEEEEEvNT_6ParamsE$_ZN4cute3eso3ESOILb1ELb0EJNS_6LayoutINS_5tupleIJNS3_IJNS_1CILi1EEENS4_ILi2EEES6_EEEEEENS3_IJNS3_IJS5_S5_S6_EEEEEEEENS_10ViewEngineIPjEEEEC2ERKSB_RKSE_) ;  /* 0xffff032000007944 */ /* 0x022fea0003c3ffff */
[----:B-1----:R-:W-:Y:S01]  /*1a030*/  MOV R2, R23 ;  /* 0x0000001700027202 */ /* 0x002fe20000000f00 */
[----:B------:R1:W5:Y:S01]  /*1a040*/  LDL.64 R14, [R1+0x758] ;  /* 0x00075800010e7983 */ /* 0x0003620000100a00 */
[----:B------:R-:W-:Y:S01]  /*1a050*/  MOV R4, 0x1a080 ;  /* 0x0001a08000047802 */ /* 0x000fe20000000f00 */
[----:B------:R-:W-:Y:S02]  /*1a060*/  IMAD.MOV.U32 R3, RZ, RZ, R11 ;  /* 0x000000ffff037224 */ /* 0x000fe400078e000b */
[----:B-1---5:R-:W-:Y:S05]  /*1a070*/  CALL.REL.NOINC `($_ZN7cutlass13device_kernelIN5flash19enable_sm80_to_sm89INS1_16FlashAttnBwdSm80INS1_25CollectiveMainloopBwdSm80ILi2ELi2EN4cute5tupleIJNS5_1CILi128EEES8_NS7_ILi64EEEEEENS_10bfloat16_tEfNS_4arch4Sm80ELb1ELb0ELb1ELb0ELb1ELb0ELb0ELb0ELi2ELi4ELi4ELi4ELb0EEENS1_21CollectiveEpilogueBwdISA_SB_SD_Li256ELb0ELb0ELi2EEENS1_25SingleTileBwdLPTSchedulerILb0ELi128ELb1EEEEEEEEEvNT_6ParamsE$_ZN4cute3eso3ESOILb1ELb0EJNS_6LayoutINS_5tupleIJNS3_IJNS_1CILi1EEENS4_ILi2EEEEEEEEENS3_IJNS3_IJS5_S5_EEEEEEEENS_10ViewEngineIPjEEEEC2ERKSB_RKSE_) ;  /* 0xffff01c000007944 */ /* 0x022fea0003c3ffff */
[----:B-1----:R-:W-:Y:S01]  /*1a080*/  MOV R2, R23 ;  /* 0x0000001700027202 */ /* 0x002fe20000000f00 */
[----:B------:R1:W5:Y:S01]  /*1a090*/  LDL.64 R16, [R1+0x758] ;  /* 0x0007580001107983 */ /* 0x0003620000100a00 */
[----:B------:R-:W-:Y:S01]  /*1a0a0*/  MOV R4, 0x1a0d0 ;  /* 0x0001a0d000047802 */ /* 0x000fe20000000f00 */
[----:B------:R-:W-:Y:S02]  /*1a0b0*/  IMAD.MOV.U32 R3, RZ, RZ, R9 ;  /* 0x000000ffff037224 */ /* 0x000fe400078e0009 */
[----:B-1---5:R-:W-:Y:S05]  /*1a0c0*/  CALL.REL.NOINC `($_ZN7cutlass13device_kernelIN5flash19enable_sm80_to_sm89INS1_16FlashAttnBwdSm80INS1_25CollectiveMainloopBwdSm80ILi2ELi2EN4cute5tupleIJNS5_1CILi128EEES8_NS7_ILi64EEEEEENS_10bfloat16_tEfNS_4arch4Sm80ELb1ELb0ELb1ELb0ELb1ELb0ELb0ELb0ELi2ELi4ELi4ELi4ELb0EEENS1_21CollectiveEpilogueBwdISA_SB_SD_Li256ELb0ELb0ELi2EEENS1_25SingleTileBwdLPTSchedulerILb0ELi128ELb1EEEEEEEEEvNT_6ParamsE$_ZN4cute3eso3ESOILb1ELb0EJNS_6LayoutINS_5tupleIJNS3_IJNS_1CILi2EEES5_EEEEEENS3_IJNS3_IJNS4_ILi1EEES5_EEEEEEEENS_10ViewEngineIPfEEEEC2ERKSB_RKSE_) ;  /* 0xffff04a000007944 */ /* 0x022fea0003c3ffff */
[----:B-1----:R-:W-:Y:S01]  /*1a0d0*/  MOV R2, R23 ;  /* 0x0000001700027202 */ /* 0x002fe20000000f00 */
[----:B------:R1:W5:Y:S01]  /*1a0e0*/  LDL.64 R62, [R1+0x758] ;  /* 0x00075800013e7983 */ /* 0x0003620000100a00 */
[----:B------:R-:W-:Y:S01]  /*1a0f0*/  MOV R4, 0x1a120 ;  /* 0x0001a12000047802 */ /* 0x000fe20000000f00 */
[----:B------:R-:W-:Y:S02]  /*1a100*/  IMAD.MOV.U32 R3, RZ, RZ, R7 ;  /* 0x000000ffff037224 */ /* 0x000fe400078e0007 */
[----:B-1---5:R-:W-:Y:S05]  /*1a110*/  CALL.REL.NOINC `($_ZN7cutlass13device_kernelIN5flash19enable_sm80_to_sm89INS1_16FlashAttnBwdSm80INS1_25CollectiveMainloopBwdSm80ILi2ELi2EN4cute5tupleIJNS5_1CILi128EEES8_NS7_ILi64EEEEEENS_10bfloat16_tEfNS_4arch4Sm80ELb1ELb0ELb1ELb0ELb1ELb0ELb0ELb0ELi2ELi4ELi4ELi4ELb0EEENS1_21CollectiveEpilogueBwdISA_SB_SD_Li256ELb0ELb0ELi2EEENS1_25SingleTileBwdLPTSchedulerILb0ELi128ELb1EEEEEEEEEvNT_6ParamsE$_ZN4cute3eso3ESOILb1ELb0EJNS_6LayoutINS_5tupleIJNS3_IJNS_1CILi2EEES5_EEEEEENS3_IJNS3_IJNS4_ILi1EEES5_EEEEEEEENS_10ViewEngineIPKfEEEEC2ERKSB_RKSF_) ;  /* 0xffff03b000007944 */ /* 0x022fea0003c3ffff */
        /* <DEDUP_REMOVED lines=24> */
[----:B-1----:R-:W-:Y:S05]  /*1a2a0*/  CALL.REL.NOINC `($_ZN7cutlass13device_kernelIN5flash19enable_sm80_to_sm89INS1_16FlashAttnBwdSm80INS1_25CollectiveMainloopBwdSm80ILi2ELi2EN4cute5tupleIJNS5_1CILi128EEES8_NS7_ILi64EEEEEENS_10bfloat16_tEfNS_4arch4Sm80ELb1ELb0ELb1ELb0ELb1ELb0ELb0ELb0ELi2ELi4ELi4ELi4ELb0EEENS1_21CollectiveEpilogueBwdISA_SB_SD_Li256ELb0ELb0ELi2EEENS1_25SingleTileBwdLPTSchedulerILb0ELi128ELb1EEEEEEEEEvNT_6ParamsE$_ZN4cute3eso3ESOILb1ELb0EJNS_10UnderscoreEiiEEC2ERKS2_RKiS7_) ;  /* 0xfffee2b000007944 */ /* 0x002fea0003c3ffff */
        /* <DEDUP_REMOVED lines=642> */
[----:B------:R-:W-:Y:S02]  /*1cad0*/  MOV R3, 0x1 ;  /* 0x0000000100037802 */ /* 0x000fe40000000f00 */
        /* <DEDUP_REMOVED lines=18> */
.L_x_2521:
        /* <DEDUP_REMOVED lines=771> */
.L_x_2522:
        /* <DEDUP_REMOVED lines=222> */
[----:B------:R-:W-:Y:S05]  /*20a10*/  CALL.REL.NOINC `($_ZN7cutlass13device_kernelIN5flash19enable_sm80_to_sm89INS1_16FlashAttnBwdSm80INS1_25CollectiveMainloopBwdSm80ILi2ELi2EN4cute5tupleIJNS5_1CILi128EEES8_NS7_ILi64EEEEEENS_10bfloat16_tEfNS_4arch4Sm80ELb1ELb0ELb1ELb0ELb1ELb0ELb0ELb0ELi2ELi4ELi4ELi4ELb0EEENS1_21CollectiveEpilogueBwdISA_SB_SD_Li256ELb0ELb0ELi2EEENS1_25SingleTileBwdLPTSchedulerILb0ELi128ELb1EEEEEEEEEvNT_6ParamsE$_ZN4cute3eso3ESOILb1ELb0EJNS_10UnderscoreES2_iEEC2ERKS2_S5_RKi) ;  /* 0xfffe7ac000007944 */ /* 0x000fea0003c3ffff */
        /* <DEDUP_REMOVED lines=37> */
.L_x_2523:
        /* <DEDUP_REMOVED lines=220> */
[----:B-----5:R-:W-:Y:S05]  /*21a30*/  CALL.REL.NOINC `($_ZN7cutlass13device_kernelIN5flash19enable_sm80_to_sm89INS1_16FlashAttnBwdSm80INS1_25CollectiveMainloopBwdSm80ILi2ELi2EN4cute5tupleIJNS5_1CILi128EEES8_NS7_ILi64EEEEEENS_10bfloat16_tEfNS_4arch4Sm80ELb1ELb0ELb1ELb0ELb1ELb0ELb0ELb0ELi2ELi4ELi4ELi4ELb0EEENS1_21CollectiveEpilogueBwdISA_SB_SD_Li256ELb0ELb0ELi2EEENS1_25SingleTileBwdLPTSchedulerILb0ELi128ELb1EEEEEEEEEvNT_6ParamsE$_ZN4cute8smem_ptrIPfECI1NS_12iter_adaptorIS1_S2_EEES1_) ;  /* 0xfffea72000007944 */ /* 0x020fea0003c3ffff */
[----:B-1----:R1:W5:Y:S01]  /*21a40*/  LDL.64 R2, [R1+0x758] ;  /* 0x0007580001027983 */ /* 0x0023620000100a00 */
[----:B------:R-:W-:-:S03]  /*21a50*/  MOV R8, 0x21a70 ;  /* 0x00021a7000087802 */ /* 0x000fc60000000f00 */
[----:B-1---5:R-:W-:Y:S05]  /*21a60*/  CALL.REL.NOINC `($_ZN7cutlass13device_kernelIN5flash19enable_sm80_to_sm89INS1_16FlashAttnBwdSm80INS1_25CollectiveMainloopBwdSm80ILi2ELi2EN4cute5tupleIJNS5_1CILi128EEES8_NS7_ILi64EEEEEENS_10bfloat16_tEfNS_4arch4Sm80ELb1ELb0ELb1ELb0ELb1ELb0ELb0ELb0ELi2ELi4ELi4ELi4ELb0EEENS1_21CollectiveEpilogueBwdISA_SB_SD_Li256ELb0ELb0ELi2EEENS1_25SingleTileBwdLPTSchedulerILb0ELi128ELb1EEEEEEEEEvNT_6ParamsE$_ZN4cute3eso3ESOILb1ELb0EJNS_6LayoutINS_5tupleIJNS3_IJNS_1CILi2EEES5_EEEEEENS3_IJNS3_IJNS4_ILi8EEENS4_ILi64EEEEEEEEEEENS_10ViewEngineINS_8smem_ptrIPfEEEEEEC2ERKSC_RKSH_) ;  /* 0xfffe8b9000007944 */ /* 0x022fea0003c3ffff */
        /* <DEDUP_REMOVED lines=9> */
[----:B--2--5:R-:W-:Y:S05]  /*21b00*/  CALL.REL.NOINC `($_ZN7cutlass13device_kernelIN5flash19enable_sm80_to_sm89INS1_16FlashAttnBwdSm80INS1_25CollectiveMainloopBwdSm80ILi2ELi2EN4cute5tupleIJNS5_1CILi128EEES8_NS7_ILi64EEEEEENS_10bfloat16_tEfNS_4arch4Sm80ELb1ELb0ELb1ELb0ELb1ELb0ELb0ELb0ELi2ELi4ELi4ELi4ELb0EEENS1_21CollectiveEpilogueBwdISA_SB_SD_Li256ELb0ELb0ELi2EEENS1_25SingleTileBwdLPTSchedulerILb0ELi128ELb1EEEEEEEEEvNT_6ParamsE$_ZN4cute3eso3ESOILb1ELb0EJNS_10UnderscoreEiEEC2ERKS2_RKi) ;  /* 0xfffe6a1000007944 */ /* 0x024fea0003c3ffff */
[----:B-1----:R-:W2:Y:S01]  /*21b10*/  LDL R3, [R1+0x758] ;  /* 0x0007580001037983 */ /* 0x002ea20000100800 */
[----:B------:R-:W-:Y:S02]  /*21b20*/  MOV R6, 0x21b50 ;  /* 0x00021b5000067802 */ /* 0x000fe40000000f00 */
[----:B--2---:R-:W-:Y:S02]  /*21b30*/  SHF.L.U32 R3, R3, 0x7, RZ ;  /* 0x0000000703037819 */ /* 0x004fe400000006ff */
[----:B------:R-:W-:Y:S05]  /*21b40*/  CALL.REL.NOINC `($_ZN7cutlass13device_kernelIN5flash19enable_sm80_to_sm89INS1_16FlashAttnBwdSm80INS1_25CollectiveMainloopBwdSm80ILi2ELi2EN4cute5tupleIJNS5_1CILi128EEES8_NS7_ILi64EEEEEENS_10bfloat16_tEfNS_4arch4Sm80ELb1ELb0ELb1ELb0ELb1ELb0ELb0ELb0ELi2ELi4ELi4ELi4ELb0EEENS1_21CollectiveEpilogueBwdISA_SB_SD_Li256ELb0ELb0ELi2EEENS1_25SingleTileBwdLPTSchedulerILb0ELi128ELb1EEEEEEEEEvNT_6ParamsE$_ZN4cute3eso3ESOILb1ELb0EJNS_6LayoutINS_5tupleIJNS3_IJNS_1CILi2EEES5_EEEEEENS3_IJNS3_IJNS4_ILi8EEENS4_ILi64EEEEEEEEEEEiEEC2ERKSC_RKi) ;  /* 0xfffe8af000007944 */ /* 0x000fea0003c3ffff */
[----:B------:R-:W-:Y:S01]  /*21b50*/  ULDC.64 UR4, c[0x0][0x118] ;  /* 0x0000460000047ab9 */ /* 0x000fe20000000a00 */
[----:B-1----:R-:W2:Y:S04]  /*21b60*/  LDL R2, [R1+0x758] ;  /* 0x0007580001027983 */ /* 0x002ea80000100800 */
[----:B------:R-:W2:Y:S01]  /*21b70*/  LD.E.64 R12, [R12.64] ;  /* 0x000000040c0c7980 */ /* 0x000ea2000c101b00 */
[----:B------:R-:W-:-:S02]  /*21b80*/  MOV R6, R23 ;  /* 0x0000001700067202 */ /* 0x000fc40000000f00 */
[----:B------:R-:W-:Y:S01]  /*21b90*/  MOV R8, 0x21bc0 ;  /* 0x00021bc000087802 */ /* 0x000fe20000000f00 */
[----:B--2---:R-:W-:-:S04]  /*21ba0*/  IMAD.WIDE R2, R2, 0x4, R12 ;  /* 0x0000000402027825 */ /* 0x004fc800078e020c */
[----:B------:R-:W-:Y:S05]  /*21bb0*/  CALL.REL.NOINC `($_ZN7cutlass13device_kernelIN5flash19enable_sm80_to_sm89INS1_16FlashAttnBwdSm80INS1_25CollectiveMainloopBwdSm80ILi2ELi2EN4cute5tupleIJNS5_1CILi128EEES8_NS7_ILi64EEEEEENS_10bfloat16_tEfNS_4arch4Sm80ELb1ELb0ELb1ELb0ELb1ELb0ELb0ELb0ELi2ELi4ELi4ELi4ELb0EEENS1_21CollectiveEpilogueBwdISA_SB_SD_Li256ELb0ELb0ELi2EEENS1_25SingleTileBwdLPTSchedulerILb0ELi128ELb1EEEEEEEEEvNT_6ParamsE$_ZN4cute8smem_ptrIPfECI1NS_12iter_adaptorIS1_S2_EEES1_) ;  /* 0xfffea5a000007944 */ /* 0x000fea0003c3ffff */
[----:B-1----:R1:W5:Y:S01]  /*21bc0*/  LDL.64 R2, [R1+0x758] ;  /* 0x0007580001027983 */ /* 0x0023620000100a00 */
[----:B------:R-:W-:-:S03]  /*21bd0*/  MOV R8, 0x21bf0 ;  /* 0x00021bf000087802 */ /* 0x000fc60000000f00 */
[----:B-1---5:R-:W-:Y:S05]  /*21be0*/  CALL.REL.NOINC `($_ZN7cutlass13device_kernelIN5flash19enable_sm80_to_sm89INS1_16FlashAttnBwdSm80INS1_25CollectiveMainloopBwdSm80ILi2ELi2EN4cute5tupleIJNS5_1CILi128EEES8_NS7_ILi64EEEEEENS_10bfloat16_tEfNS_4arch4Sm80ELb1ELb0ELb1ELb0ELb1ELb0ELb0ELb0ELi2ELi4ELi4ELi4ELb0EEENS1_21CollectiveEpilogueBwdISA_SB_SD_Li256ELb0ELb0ELi2EEENS1_25SingleTileBwdLPTSchedulerILb0ELi128ELb1EEEEEEEEEvNT_6ParamsE$_ZN4cute3eso3ESOILb1ELb0EJNS_6LayoutINS_5tupleIJNS3_IJNS_1CILi2EEES5_EEEEEENS3_IJNS3_IJNS4_ILi8EEENS4_ILi64EEEEEEEEEEENS_10ViewEngineINS_8smem_ptrIPfEEEEEEC2ERKSC_RKSH_) ;  /* 0xfffe8a1000007944 */ /* 0x022fea0003c3ffff */
[----:B-1----:R1:W5:Y:S01]  /*21bf0*/  LDL.64 R2, [R1+0x758] ;  /* 0x0007580001027983 */ /* 0x0023620000100a00 */
[----:B------:R-:W-:Y:S02]  /*21c00*/  MOV R9, R5 ;  /* 0x0000000500097202 */ /* 0x000fe40000000f00 */
[----:B------:R-:W-:Y:S02]  /*21c10*/  MOV R6, 0x21c30 ;  /* 0x00021c3000067802 */ /* 0x000fe40000000f00 */
[----:B-1---5:R-:W-:Y:S05]  /*21c20*/  CALL.REL.NOINC `($_ZN7cutlass13device_kernelIN5flash19enable_sm80_to_sm89INS1_16FlashAttnBwdSm80INS1_25CollectiveMainloopBwdSm80ILi2ELi2EN4cute5tupleIJNS5_1CILi128EEES8_NS7_ILi64EEEEEENS_10bfloat16_tEfNS_4arch4Sm80ELb1ELb0ELb1ELb0ELb1ELb0ELb0ELb0ELi2ELi4ELi4ELi4ELb0EEENS1_21CollectiveEpilogueBwdISA_SB_SD_Li256ELb0ELb0ELi2EEENS1_25SingleTileBwdLPTSchedulerILb0ELi128ELb1EEEEEEEEEvNT_6ParamsE$_ZN4cute3eso3ESOILb1ELb0EJNS_6LayoutINS_5tupleIJNS_1CILi1EEENS4_ILi4EEEEEENS3_IJNS4_ILi0EEES5_EEEEENS_10ViewEngineIPfEEEEC2ERKSA_RKSD_) ;  /* 0xfffe997000007944 */ /* 0x022fea0003c3ffff */
[----:B------:R2:W5:Y:S01]  /*21c30*/  LDL.64 R12, [R1+0x758] ;  /* 0x00075800010c7983 */ /* 0x0005620000100a00 */
[----:B-1----:R-:W-:Y:S02]  /*21c40*/  MOV R9, R3 ;  /* 0x0000000300097202 */ /* 0x002fe40000000f00 */
[----:B------:R-:W-:Y:S02]  /*21c50*/  MOV R6, 0x21c70 ;  /* 0x00021c7000067802 */ /* 0x000fe40000000f00 */
[----:B--2--5:R-:W-:Y:S05]  /*21c60*/  CALL.REL.NOINC `($_ZN7cutlass13device_kernelIN5flash19enable_sm80_to_sm89INS1_16FlashAttnBwdSm80INS1_25CollectiveMainloopBwdSm80ILi2ELi2EN4cute5tupleIJNS5_1CILi128EEES8_NS7_ILi64EEEEEENS_10bfloat16_tEfNS_4arch4Sm80ELb1ELb0ELb1ELb0ELb1ELb0ELb0ELb0ELi2ELi4ELi4ELi4ELb0EEENS1_21CollectiveEpilogueBwdISA_SB_SD_Li256ELb0ELb0ELi2EEENS1_25SingleTileBwdLPTSchedulerILb0ELi128ELb1EEEEEEEEEvNT_6ParamsE$_ZN4cute3eso3ESOILb1ELb0EJNS_6LayoutINS_5tupleIJNS_1CILi1EEENS3_IJNS4_ILi2EEES6_EEEEEENS3_IJNS4_ILi0EEENS3_IJNS4_ILi8EEENS4_ILi64EEEEEEEEEEENS_10ViewEngineINS_8smem_ptrIPfEEEEEEC2ERKSE_RKSJ_) ;  /* 0xfffe98d000007944 */ /* 0x024fea0003c3ffff */
[----:B-1----:R1:W5:Y:S01]  /*21c70*/  LDL.64 R2, [R1+0x758] ;  /* 0x0007580001027983 */ /* 0x0023620000100a00 */
[----:B------:R-:W-:Y:S02]  /*21c80*/  MOV R6, R23 ;  /* 0x0000001700067202 */ /* 0x000fe40000000f00 */
[----:B------:R-:W-:-:S02]  /*21c90*/  MOV R8, 0x21cb0 ;  /* 0x00021cb000087802 */ /* 0x000fc40000000f00 */
[----:B-1---5:R-:W-:Y:S05]  /*21ca0*/  CALL.REL.NOINC `($_ZN7cutlass13device_kernelIN5flash19enable_sm80_to_sm89INS1_16FlashAttnBwdSm80INS1_25CollectiveMainloopBwdSm80ILi2ELi2EN4cute5tupleIJNS5_1CILi128EEES8_NS7_ILi64EEEEEENS_10bfloat16_tEfNS_4arch4Sm80ELb1ELb0ELb1ELb0ELb1ELb0ELb0ELb0ELi2ELi4ELi4ELi4ELb0EEENS1_21CollectiveEpilogueBwdISA_SB_SD_Li256ELb0ELb0ELi2EEENS1_25SingleTileBwdLPTSchedulerILb0ELi128ELb1EEEEEEEEEvNT_6ParamsE$_ZN4cute8smem_ptrIPfECI1NS_12iter_adaptorIS1_S2_EEES1_) ;  /* 0xfffea4b000007944 */ /* 0x022fea0003c3ffff */
[----:B-1----:R1:W5:Y:S01]  /*21cb0*/  LDL.64 R2, [R1+0x758] ;  /* 0x0007580001027983 */ /* 0x0023620000100a00 */
[----:B------:R-:W-:-:S03]  /*21cc0*/  MOV R8, 0x21ce0 ;  /* 0x00021ce000087802 */ /* 0x000fc60000000f00 */
[----:B-1---5:R-:W-:Y:S05]  /*21cd0*/  CALL.REL.NOINC `($_ZN7cutlass13device_kernelIN5flash19enable_sm80_to_sm89INS1_16FlashAttnBwdSm80INS1_25CollectiveMainloopBwdSm80ILi2ELi2EN4cute5tupleIJNS5_1CILi128EEES8_NS7_ILi64EEEEEENS_10bfloat16_tEfNS_4arch4Sm80ELb1ELb0ELb1ELb0ELb1ELb0ELb0ELb0ELi2ELi4ELi4ELi4ELb0EEENS1_21CollectiveEpilogueBwdISA_SB_SD_Li256ELb0ELb0ELi2EEENS1_25SingleTileBwdLPTSchedulerILb0ELi128ELb1EEEEEEEEEvNT_6ParamsE$_ZN4cute3eso3ESOILb1ELb0EJNS_6LayoutINS_5tupleIJNS3_IJNS_1CILi2EEES5_EEEEEENS3_IJNS3_IJNS4_ILi8EEENS4_ILi64EEEEEEEEEEENS_10ViewEngineINS_8smem_ptrIPfEEEEEEC2ERKSC_RKSH_) ;  /* 0xfffe892000007944 */ /* 0x022fea0003c3ffff */
[----:B------:R2:W5:Y:S01]  /*21ce0*/  LDL.64 R10, [R1+0x758] ;  /* 0x00075800010a7983 */ /* 0x0005620000100a00 */
[----:B-1----:R-:W-:-:S03]  /*21cf0*/  MOV R6, 0x21d10 ;  /* 0x00021d1000067802 */ /* 0x002fc60000000f00 */
[----:B--2--5:R-:W-:Y:S05]  /*21d00*/  CALL.REL.NOINC `($_ZN7cutlass13device_kernelIN5flash19enable_sm80_to_sm89INS1_16FlashAttnBwdSm80INS1_25CollectiveMainloopBwdSm80ILi2ELi2EN4cute5tupleIJNS5_1CILi128EEES8_NS7_ILi64EEEEEENS_10bfloat16_tEfNS_4arch4Sm80ELb1ELb0ELb1ELb0ELb1ELb0ELb0ELb0ELi2ELi4ELi4ELi4ELb0EEENS1_21CollectiveEpilogueBwdISA_SB_SD_Li256ELb0ELb0ELi2EEENS1_25SingleTileBwdLPTSchedulerILb0ELi128ELb1EEEEEEEEEvNT_6ParamsE$_ZN4cute3eso3ESOILb1ELb0EJNS_6LayoutINS_5tupleIJNS_1CILi4EEEEEENS3_IJNS4_ILi1EEEEEEEENS_10ViewEngineIPfEEEEC2ERKS9_RKSC_) ;  /* 0xfffe98f000007944 */ /* 0x024fea0003c3ffff */
        /* <DEDUP_REMOVED lines=272> */
[----:B------:R-:W-:Y:S05]  /*22e10*/  CALL.REL.NOINC `($_ZN7cutlass13device_kernelIN5flash19enable_sm80_to_sm89INS1_16FlashAttnBwdSm80INS1_25CollectiveMainloopBwdSm80ILi2ELi2EN4cute5tupleIJNS5_1CILi128EEES8_NS7_ILi64EEEEEENS_10bfloat16_tEfNS_4arch4Sm80ELb1ELb0ELb1ELb0ELb1ELb0ELb0ELb0ELi2ELi4ELi4ELi4ELb0EEENS1_21CollectiveEpilogueBwdISA_SB_SD_Li256ELb0ELb0ELi2EEENS1_25SingleTileBwdLPTSchedulerILb0ELi128ELb1EEEEEEEEEvNT_6ParamsE$_ZN4cute3eso3ESOILb1ELb0EJNS_6LayoutINS_5tupleIJNS3_IJNS_1CILi2EEES5_EEENS3_IJS5_NS4_ILi8EEEEEEEEENS3_IJNS3_IJS5_NS4_ILi4EEEEEENS3_IJNS4_ILi1EEES7_EEEEEEEENS_10ViewEngineIPfEEEEC2ERKSF_RKSI_) ;  /* 0xfffe793000007944 */ /* 0x000fea0003c3ffff */
        /* <DEDUP_REMOVED lines=149> */
[----:B-1---5:R-:W-:Y:S05]  /*23770*/  CALL.REL.NOINC `($_ZN7cutlass13device_kernelIN5flash19enable_sm80_to_sm89INS1_16FlashAttnBwdSm80INS1_25CollectiveMainloopBwdSm80ILi2ELi2EN4cute5tupleIJNS5_1CILi128EEES8_NS7_ILi64EEEEEENS_10bfloat16_tEfNS_4arch4Sm80ELb1ELb0ELb1ELb0ELb1ELb0ELb0ELb0ELi2ELi4ELi4ELi4ELb0EEENS1_21CollectiveEpilogueBwdISA_SB_SD_Li256ELb0ELb0ELi2EEENS1_25SingleTileBwdLPTSchedulerILb0ELi128ELb1EEEEEEEEEvNT_6ParamsE$_ZZN5flash25CollectiveMainloopBwdSm80ILi2ELi2EN4cute5tupleIJNS1_1CILi128EEES4_NS3_ILi64EEEEEEN7cutlass10bfloat16_tEfNS7_4arch4Sm80ELb1ELb0ELb1ELb0ELb1ELb0ELb0ELb0ELi2ELi4ELi4ELi4ELb0EE3mmaINS_16FlashAttnBwdSm80ISB_NS_21CollectiveEpilogueBwdIS6_S8_SA_Li256ELb0ELb0ELi2EEENS_25SingleTileBwdLPTSchedulerILb0ELi128ELb1EEEE13SharedStorageENS1_6TensorINS1_11ArrayEngineIfLm32EEENS1_6LayoutINS2_IJNS2_IJNS3_ILi2EEESO_EEESO_NS3_ILi4EEEEEENS2_IJNS2_IJNS3_ILi1EEESO_EEESQ_NS3_ILi8EEEEEEEEEEEEbRKNSB_6ParamsERT0_S12_iNS2_IJiiiEEERT_ENKUlRT_iE_clINSK_INSL_IfLm64EEENSN_INS2_IJSP_SO_SU_EEESV_EEEEEEDaS17_i) ;  /* 0xfffedcf000007944 */ /* 0x022fea0003c3ffff */
[----:B------:R-:W-:Y:S02]  /*23780*/  MOV R10, RZ ;  /* 0x000000ff000a7202 */ /* 0x000fe40000000f00 */
.L_x_2525:
[----:B-1----:R-:W-:-:S05]  /*23790*/  MOV R2, 0x237b0 ;  /* 0x000237b000027802 */ /* 0x002fca0000000f00 */
[----:B--2---:R-:W-:Y:S05]  /*237a0*/  CALL.REL.NOINC `($_ZN7cutlass13device_kernelIN5flash19enable_sm80_to_sm89INS1_16FlashAttnBwdSm80INS1_25CollectiveMainloopBwdSm80ILi2ELi2EN4cute5tupleIJNS5_1CILi128EEES8_NS7_ILi64EEEEEENS_10bfloat16_tEfNS_4arch4Sm80ELb1ELb0ELb1ELb0ELb1ELb0ELb0ELb0ELi2ELi4ELi4ELi4ELb0EEENS1_21CollectiveEpilogueBwdISA_SB_SD_Li256ELb0ELb0ELi2EEENS1_25SingleTileBwdLPTSchedulerILb0ELi128ELb1EEEEEEEEEvNT_6ParamsE$_ZZZN5flash25CollectiveMainloopBwdSm80ILi2ELi2EN4cute5tupleIJNS1_1CILi128EEES4_NS3_ILi64EEEEEEN7cutlass10bfloat16_tEfNS7_4arch4Sm80ELb1ELb0ELb1ELb0ELb1ELb0ELb0ELb0ELi2ELi4ELi4ELi4ELb0EE3mmaINS_16FlashAttnBwdSm80ISB_NS_21CollectiveEpilogueBwdIS6_S8_SA_Li256ELb0ELb0ELi2EEENS_25SingleTileBwdLPTSchedulerILb0ELi128ELb1EEEE13SharedStorageENS1_6TensorINS1_11ArrayEngineIfLm32EEENS1_6LayoutINS2_IJNS2_IJNS3_ILi2EEESO_EEESO_NS3_ILi4EEEEEENS2_IJNS2_IJNS3_ILi1EEESO_EEESQ_NS3_ILi8EEEEEEEEEEEEbRKNSB_6ParamsERT0_S12_iNS2_IJiiiEEERT_ENKUliT_E_clIZSC_ISJ_SX_EbS10_S12_S12_iS13_S15_EUlRS16_iE_EEDaiS16_ENKUlvE0_clEv) ;  /* 0x0004459000007944 */ /* 0x004fea0003c00000 */
[----:B------:R1:W-:Y:S01]  /*237b0*/  STL [R1+0x770], RZ ;  /* 0x000770ff01007387 */ /* 0x0003e20000100800 */
[----:B------:R-:W-:-:S03]  /*237c0*/  MOV R5, RZ ;  /* 0x000000ff00057202 */ /* 0x000fc60000000f00 */
.L_x_2524:
[----:B------:R-:W-:Y:S01]  /*237d0*/  IMAD.MOV.U32 R3, RZ, RZ, R23 ;  /* 0x000000ffff037224 */ /* 0x000fe200078e0017 */
[----:B-1----:R-:W-:-:S02]  /*237e0*/  MOV R2, R22 ;  /* 0x0000001600027202 */ /* 0x002fc40000000f00 */
[----:B------:R-:W-:Y:S02]  /*237f0*/  MOV R8, 0x23810 ;  /* 0x0002381000087802 */ /* 0x000fe40000000f00 */
[----:B-1---5:R-:W-:Y:S05]  /*23800*/  CALL.REL.NOINC `($_ZN7cutlass13device_kernelIN5flash19enable_sm80_to_sm89INS1_16FlashAttnBwdSm80INS1_25CollectiveMainloopBwdSm80ILi2ELi2EN4cute5tupleIJNS5_1CILi128EEES8_NS7_ILi64EEEEEENS_10bfloat16_tEfNS_4arch4Sm80ELb1ELb0ELb1ELb0ELb1ELb0ELb0ELb0ELi2ELi4ELi4ELi4ELb0EEENS1_21CollectiveEpilogueBwdISA_SB_SD_Li256ELb0ELb0ELi2EEENS1_25SingleTileBwdLPTSchedulerILb0ELi128ELb1EEEEEEEEEvNT_6ParamsE$_ZN4cute3eso3ESOILb0ELb0EJiiEEC2ERKiS4_) ;  /* 0xfffe429000007944 */ /* 0x022fea0003c3ffff */
        /* <DEDUP_REMOVED lines=20> */
[----:B------:R-:W-:Y:S05]  /*23950*/  CALL.REL.NOINC `($_ZN7cutlass13device_kernelIN5flash19enable_sm80_to_sm89INS1_16FlashAttnBwdSm80INS1_25CollectiveMainloopBwdSm80ILi2ELi2EN4cute5tupleIJNS5_1CILi128EEES8_NS7_ILi64EEEEEENS_10bfloat16_tEfNS_4arch4Sm80ELb1ELb0ELb1ELb0ELb1ELb0ELb0ELb0ELi2ELi4ELi4ELi4ELb0EEENS1_21CollectiveEpilogueBwdISA_SB_SD_Li256ELb0ELb0ELi2EEENS1_25SingleTileBwdLPTSchedulerILb0ELi128ELb1EEEEEEEEEvNT_6ParamsE$exp2f) ;  /* 0x000445c000007944 */ /* 0x000fea0003c00000 */
[----:B------:R-:W-:Y:S01]  /*23960*/  IMAD.MOV.U32 R3, RZ, RZ, R23 ;  /* 0x000000ffff037224 */ /* 0x000fe200078e0017 */
[----:B------:R-:W-:Y:S02]  /*23970*/  MOV R2, R22 ;  /* 0x0000001600027202 */ /* 0x000fe40000000f00 */
[----:B------:R-:W-:Y:S02]  /*23980*/  MOV R8, 0x239a0 ;  /* 0x000239a000087802 */ /* 0x000fe40000000f00 */
[----:B-1----:R-:W-:Y:S05]  /*23990*/  CALL.REL.NOINC `($_ZN7cutlass13device_kernelIN5flash19enable_sm80_to_sm89INS1_16FlashAttnBwdSm80INS1_25CollectiveMainloopBwdSm80ILi2ELi2EN4cute5tupleIJNS5_1CILi128EEES8_NS7_ILi64EEEEEENS_10bfloat16_tEfNS_4arch4Sm80ELb1ELb0ELb1ELb0ELb1ELb0ELb0ELb0ELi2ELi4ELi4ELi4ELb0EEENS1_21CollectiveEpilogueBwdISA_SB_SD_Li256ELb0ELb0ELi2EEENS1_25SingleTileBwdLPTSchedulerILb0ELi128ELb1EEEEEEEEEvNT_6ParamsE$_ZN4cute3eso3ESOILb0ELb0EJiiEEC2ERKiS4_) ;  /* 0xfffe410000007944 */ /* 0x002fea0003c3ffff */
        /* <DEDUP_REMOVED lines=93> */
[----:B--2---:R1:W-:Y:S04]  /*23f70*/  STL.64 [R1+0x750], R8 ;  /* 0x0007500801007387 */ /* 0x0043e80000100a00 */
[----:B-1----:R-:W-:Y:S05]  /*23f80*/  CALL.REL.NOINC `($_ZN7cutlass13device_kernelIN5flash19enable_sm80_to_sm89INS1_16FlashAttnBwdSm80INS1_25CollectiveMainloopBwdSm80ILi2ELi2EN4cute5tupleIJNS5_1CILi128EEES8_NS7_ILi64EEEEEENS_10bfloat16_tEfNS_4arch4Sm80ELb1ELb0ELb1ELb0ELb1ELb0ELb0ELb0ELi2ELi4ELi4ELi4ELb0EEENS1_21CollectiveEpilogueBwdISA_SB_SD_Li256ELb0ELb0ELi2EEENS1_25SingleTileBwdLPTSchedulerILb0ELi128ELb1EEEEEEEEEvNT_6ParamsE$_ZZN4cute4diceINS_5tupleIJNS1_IJiNS1_IJiNS_1CILi0EEEEEEEEENS1_IJNS_10UnderscoreENS1_IJS6_S6_EEEEEEEEES9_EEDaRKT_RKT0_ENKUlRKT_RKT0_E_clIS5_S5_EEDaSI_SL_) ;  /* 0xfffe963000007944 */ /* 0x002fea0003c3ffff */
[----:B------:R2:W-:Y:S01]  /*23f90*/  STL.64 [R1+0x7a0], R2 ;  /* 0x0007a00201007387 */ /* 0x0005e20000100a00 */
[----:B------:R-:W-:Y:S02]  /*23fa0*/  IADD3 R58, P0, R41, 0x50, RZ ;  /* 0x00000050293a7810 */ /* 0x000fe40007f1e0ff */
[----:B------:R-:W-:-:S03]  /*23fb0*/  MOV R8, 0x23ff0 ;  /* 0x00023ff000087802 */ /* 0x000fc60000000f00 */
[----:B------:R-:W-:Y:S02]  /*23fc0*/  IMAD.X R47, RZ, RZ, R40, P0 ;  /* 0x000000ffff2f7224 */ /* 0x000fe400000e0628 */
[----:B------:R-:W-:Y:S02]  /*23fd0*/  IMAD.MOV.U32 R4, RZ, RZ, R58 ;  /* 0x000000ffff047224 */ /* 0x000fe400078e003a */
[----:B-12---:R-:W-:Y:S05]  /*23fe0*/  CALL.REL.NOINC `($_ZN7cutlass13device_kernelIN5flash19enable_sm80_to_sm89INS1_16FlashAttnBwdSm80INS1_25CollectiveMainloopBwdSm80ILi2ELi2EN4cute5tupleIJNS5_1CILi128EEES8_NS7_ILi64EEEEEENS_10bfloat16_tEfNS_4arch4Sm80ELb1ELb0ELb1ELb0ELb1ELb0ELb0ELb0ELi2ELi4ELi4ELi4ELb0EEENS1_21CollectiveEpilogueBwdISA_SB_SD_Li256ELb0ELb0ELi2EEENS1_25SingleTileBwdLPTSchedulerILb0ELi128ELb1EEEEEEEEEvNT_6ParamsE$_ZZN4cute12filter_tupleINS_5tupleIJNS1_IJiNS1_IJiNS_1CILi0EEEEEEEEENS1_IJNS_10UnderscoreENS1_IJS6_S6_EEEEEEEEES9_ZNS_4diceIS9_S9_EEDaRKT_RKT0_EUlRKT_RKT0_E_EEDaSD_SG_OT1_ENKUlDpSJ_E_clIJNS1_IJiiS3_EEENS1_IJEEEEEEDaSQ_) ;  /* 0xfffe83b000007944 */ /* 0x006fea0003c3ffff */
[----:B------:R-:W-:Y:S02]  /*23ff0*/  MOV R72, 0x24010 ;  /* 0x0002401000487802 */ /* 0x000fe40000000f00 */
[----:B-12--5:R-:W-:Y:S05]  /*24000*/  CALL.REL.NOINC `($_ZN7cutlass13device_kernelIN5flash19enable_sm80_to_sm89INS1_16FlashAttnBwdSm80INS1_25CollectiveMainloopBwdSm80ILi2ELi2EN4cute5tupleIJNS5_1CILi128EEES8_NS7_ILi64EEEEEENS_10bfloat16_tEfNS_4arch4Sm80ELb1ELb0ELb1ELb0ELb1ELb0ELb0ELb0ELi2ELi4ELi4ELi4ELb0EEENS1_21CollectiveEpilogueBwdISA_SB_SD_Li256ELb0ELb0ELi2EEENS1_25SingleTileBwdLPTSchedulerILb0ELi128ELb1EEEEEEEEEvNT_6ParamsE$_ZZN4cute7idx2crdINS_5tupleIJiiNS_1CILi0EEEEEENS1_IJNS1_IJNS2_ILi4EEENS2_ILi8EEEEEES5_NS2_ILi1EEEEEEEEDaRKT_RKT0_ENKUlRKT_RKT0_E_clIiS7_EEDaSI_SL_) ;  /* 0xfffec56000007944 */ /* 0x026fea0003c3ffff */
[----:B------:R-:W-:Y:S02]  /*24010*/  MOV R2, 0x24030 ;  /* 0x0002403000027802 */ /* 0x000fe40000000f00 */
[----:B-1----:R-:W-:Y:S05]  /*24020*/  CALL.REL.NOINC `($_ZN7cutlass13device_kernelIN5flash19enable_sm80_to_sm89INS1_16FlashAttnBwdSm80INS1_25CollectiveMainloopBwdSm80ILi2ELi2EN4cute5tupleIJNS5_1CILi128EEES8_NS7_ILi64EEEEEENS_10bfloat16_tEfNS_4arch4Sm80ELb1ELb0ELb1ELb0ELb1ELb0ELb0ELb0ELi2ELi4ELi4ELi4ELb0EEENS1_21CollectiveEpilogueBwdISA_SB_SD_Li256ELb0ELb0ELi2EEENS1_25SingleTileBwdLPTSchedulerILb0ELi128ELb1EEEEEEEEEvNT_6ParamsE$_ZZN4cute7idx2crdINS_5tupleIJiiNS_1CILi0EEEEEENS1_IJNS1_IJNS2_ILi4EEENS2_ILi8EEEEEES5_NS2_ILi1EEEEEEEEDaRKT_RKT0_ENKUlRKT_RKT0_E_clIiS5_EEDaSI_SL_) ;  /* 0xfffec51000007944 */ /* 0x002fea0003c3ffff */
[----:B------:R1:W-:Y:S01]  /*24030*/  STL [R1+0x7a0], R6 ;  /* 0x0007a00601007387 */ /* 0x0003e20000100800 */
[----:B------:R-:W-:Y:S02]  /*24040*/  MOV R2, R58 ;  /* 0x0000003a00027202 */ /* 0x000fe40000000f00 */
        /* <DEDUP_REMOVED lines=26> */
[----:B-1----:R-:W-:Y:S05]  /*241f0*/  CALL.REL.NOINC `($_ZN7cutlass13device_kernelIN5flash19enable_sm80_to_sm89INS1_16FlashAttnBwdSm80INS1_25CollectiveMainloopBwdSm80ILi2ELi2EN4cute5tupleIJNS5_1CILi128EEES8_NS7_ILi64EEEEEENS_10bfloat16_tEfNS_4arch4Sm80ELb1ELb0ELb1ELb0ELb1ELb0ELb0ELb0ELi2ELi4ELi4ELi4ELb0EEENS1_21CollectiveEpilogueBwdISA_SB_SD_Li256ELb0ELb0ELi2EEENS1_25SingleTileBwdLPTSchedulerILb0ELi128ELb1EEEEEEEEEvNT_6ParamsE$_ZN4cute3eso3ESOILb0ELb0EJiiiEEC2ERKiS4_S4_) ;  /* 0xfffe3b7000007944 */ /* 0x002fea0003c3ffff */
[----:B------:R2:W5:Y:S04]  /*24200*/  LDL R5, [R1+0x760] ;  /* 0x0007600001057983 */ /* 0x0005680000100800 */
[----:B-1----:R2:W5:Y:S01]  /*24210*/  LDL.64 R2, [R1+0x758] ;  /* 0x0007580001027983 */ /* 0x0025620000100a00 */
[----:B------:R-:W-:-:S02]  /*24220*/  MOV R4, R23 ;  /* 0x0000001700047202 */ /* 0x000fc40000000f00 */
[----:B------:R-:W-:Y:S02]  /*24230*/  MOV R6, 0x24250 ;  /* 0x0002425000067802 */ /* 0x000fe40000000f00 */
[----:B--2--5:R-:W-:Y:S05]  /*24240*/  CALL.REL.NOINC `($_ZN7cutlass13device_kernelIN5flash19enable_sm80_to_sm89INS1_16FlashAttnBwdSm80INS1_25CollectiveMainloopBwdSm80ILi2ELi2EN4cute5tupleIJNS5_1CILi128EEES8_NS7_ILi64EEEEEENS_10bfloat16_tEfNS_4arch4Sm80ELb1ELb0ELb1ELb0ELb1ELb0ELb0ELb0ELi2ELi4ELi4ELi4ELb0EEENS1_21CollectiveEpilogueBwdISA_SB_SD_Li256ELb0ELb0ELi2EEENS1_25SingleTileBwdLPTSchedulerILb0ELi128ELb1EEEEEEEEEvNT_6ParamsE$_ZN4cute3eso3ESOILb1ELb0EJNS_1CILi1EEENS_5tupleIJiiiEEENS2_ILi64EEENS4_IJNS2_ILi72EEENS2_ILi144EEENS2_ILi288EEEEEENS2_ILi512EEEEEC2ERKS3_RKS5_RKS6_RKSA_RKSB_) ;  /* 0xfffe4a0000007944 */ /* 0x024fea0003c3ffff */
[----:B-1----:R1:W5:Y:S04]  /*24250*/  LDL R5, [R1+0x760] ;  /* 0x0007600001057983 */ /* 0x0023680000100800 */
[----:B------:R1:W5:Y:S01]  /*24260*/  LDL.64 R2, [R1+0x758] ;  /* 0x0007580001027983 */ /* 0x0003620000100a00 */
[----:B------:R-:W-:Y:S02]  /*24270*/  MOV R4, R23 ;  /* 0x0000001700047202 */ /* 0x000fe40000000f00 */
[----:B------:R-:W-:Y:S02]  /*24280*/  MOV R6, 0x242a0 ;  /* 0x000242a000067802 */ /* 0x000fe40000000f00 */
[----:B-1---5:R-:W-:Y:S05]  /*24290*/  CALL.REL.NOINC `($_ZN7cutlass13device_kernelIN5flash19enable_sm80_to_sm89INS1_16FlashAttnBwdSm80INS1_25CollectiveMainloopBwdSm80ILi2ELi2EN4cute5tupleIJNS5_1CILi128EEES8_NS7_ILi64EEEEEENS_10bfloat16_tEfNS_4arch4Sm80ELb1ELb0ELb1ELb0ELb1ELb0ELb0ELb0ELi2ELi4ELi4ELi4ELb0EEENS1_21CollectiveEpilogueBwdISA_SB_SD_Li256ELb0ELb0ELi2EEENS1_25SingleTileBwdLPTSchedulerILb0ELi128ELb1EEEEEEEEEvNT_6ParamsE$_ZN4cute5tupleIJNS0_IJNS_1CILi8EEENS0_IJNS1_ILi2EEES3_S3_EEENS1_ILi1EEES4_S5_EEENS0_IJS5_NS0_IJiiiEEENS1_ILi64EEENS0_IJNS1_ILi72EEENS1_ILi144EEENS1_ILi288EEEEEENS1_ILi512EEEEEEEEC2ERKS6_RKSE_) ;  /* 0xfffe7ad000007944 */ /* 0x022fea0003c3ffff */
[----:B------:R1:W5:Y:S04]  /*242a0*/  LDL R5, [R1+0x760] ;  /* 0x0007600001057983 */ /* 0x0003680000100800 */
[----:B------:R1:W5:Y:S01]  /*242b0*/  LDL.64 R2, [R1+0x758] ;  /* 0x0007580001027983 */ /* 0x0003620000100a00 */
[----:B------:R-:W-:-:S03]  /*242c0*/  MOV R4, 0x242e0 ;  /* 0x000242e000047802 */ /* 0x000fc60000000f00 */
[----:B-1---5:R-:W-:Y:S05]  /*242d0*/  CALL.REL.NOINC `($_ZN7cutlass13device_kernelIN5flash19enable_sm80_to_sm89INS1_16FlashAttnBwdSm80INS1_25CollectiveMainloopBwdSm80ILi2ELi2EN4cute5tupleIJNS5_1CILi128EEES8_NS7_ILi64EEEEEENS_10bfloat16_tEfNS_4arch4Sm80ELb1ELb0ELb1ELb0ELb1ELb0ELb0ELb0ELi2ELi4ELi4ELi4ELb0EEENS1_21CollectiveEpilogueBwdISA_SB_SD_Li256ELb0ELb0ELi2EEENS1_25SingleTileBwdLPTSchedulerILb0ELi128ELb1EEEEEEEEEvNT_6ParamsE$_ZZN4cute7flattenINS_5tupleIJNS_1CILi1EEENS1_IJiiiEEENS2_ILi64EEENS1_IJNS2_ILi72EEENS2_ILi144EEENS2_ILi288EEEEEENS2_ILi512EEEEEEEEDaRKT_ENKUlRKT_E_clIS4_EEDaSH_) ;  /* 0xfffebde000007944 */ /* 0x022fea0003c3ffff */
[----:B------:R1:W-:Y:S01]  /*242e0*/  STL.64 [R1+0x7a0], R2 ;  /* 0x0007a00201007387 */ /* 0x0003e20000100a00 */
[----:B------:R-:W-:-:S02]  /*242f0*/  MOV R6, R58 ;  /* 0x0000003a00067202 */ /* 0x000fc40000000f00 */
[----:B------:R-:W-:Y:S01]  /*24300*/  MOV R4, 0x24330 ;  /* 0x0002433000047802 */ /* 0x000fe20000000f00 */
[----:B------:R1:W-:Y:S04]  /*24310*/  STL [R1+0x7a8], R5 ;  /* 0x0007a80501007387 */ /* 0x0003e80000100800 */
[----:B-1----:R-:W-:Y:S05]  /*24320*/  CALL.REL.NOINC `($_ZN7cutlass13device_kernelIN5flash19enable_sm80_to_sm89INS1_16FlashAttnBwdSm80INS1_25CollectiveMainloopBwdSm80ILi2ELi2EN4cute5tupleIJNS5_1CILi128EEES8_NS7_ILi64EEEEEENS_10bfloat16_tEfNS_4arch4Sm80ELb1ELb0ELb1ELb0ELb1ELb0ELb0ELb0ELi2ELi4ELi4ELi4ELb0EEENS1_21CollectiveEpilogueBwdISA_SB_SD_Li256ELb0ELb0ELi2EEENS1_25SingleTileBwdLPTSchedulerILb0ELi128ELb1EEEEEEEEEvNT_6ParamsE$_ZZN4cute12filter_tupleINS_5tupleIJNS_1CILi1EEENS1_IJiiiEEENS2_ILi64EEENS1_IJNS2_ILi72EEENS2_ILi144EEENS2_ILi288EEEEEENS2_ILi512EEEEEEZNS_7flattenISB_EEDaRKT_EUlRKT_E_EEDaSF_OT0_ENKUlDpSI_E_clIJNS1_IJS3_EEES4_NS1_IJS5_EEES9_NS1_IJSA_EEEEEEDaSM_) ;  /* 0xfffe870000007944 */ /* 0x002fea0003c3ffff */
[----:B------:R-:W-:Y:S02]  /*24330*/  MOV R4, R23 ;  /* 0x0000001700047202 */ /* 0x000fe40000000f00 */
[----:B------:R-:W-:Y:S02]  /*24340*/  MOV R6, 0x24360 ;  /* 0x0002436000067802 */ /* 0x000fe40000000f00 */
        /* <DEDUP_REMOVED lines=41> */
[----:B-1----:R-:W-:Y:S05]  /*245e0*/  CALL.REL.NOINC `($_ZN7cutlass13device_kernelIN5flash19enable_sm80_to_sm89INS1_16FlashAttnBwdSm80INS1_25CollectiveMainloopBwdSm80ILi2ELi2EN4cute5tupleIJNS5_1CILi128EEES8_NS7_ILi64EEEEEENS_10bfloat16_tEfNS_4arch4Sm80ELb1ELb0ELb1ELb0ELb1ELb0ELb0ELb0ELi2ELi4ELi4ELi4ELb0EEENS1_21CollectiveEpilogueBwdISA_SB_SD_Li256ELb0ELb0ELi2EEENS1_25SingleTileBwdLPTSchedulerILb0ELi128ELb1EEEEEEEEEvNT_6ParamsE$_ZZN4cute6detail16composition_implINS_5tupleIJNS_1CILi8EEENS3_ILi2EEES5_S5_S4_S5_EEENS2_IJNS3_ILi1EEEiiiNS3_ILi72EEENS3_ILi512EEEEEENS2_IJNS2_IJS5_S5_S5_EEES5_NS3_ILi4EEEEEENS2_IJNS2_IJS7_S9_S4_EEENS3_ILi4096EEENS3_ILi16EEEEEEEEDaRKT_RKT0_RKT1_RKT2_ENKUlRKT_RKT0_E_clISB_SE_EEDaSW_SZ_) ;  /* 0xfffea4a000007944 */ /* 0x002fea0003c3ffff */
[----:B------:R-:W-:Y:S01]  /*245f0*/  IMAD.MOV.U32 R4, RZ, RZ, R49 ;  /* 0x000000ffff047224 */ /* 0x000fe200078e0031 */
[----:B------:R-:W-:Y:S01]  /*24600*/  MOV R5, R45 ;  /* 0x0000002d00057202 */ /* 0x000fe20000000f00 */
[----:B------:R-:W-:Y:S01]  /*24610*/  IMAD.MOV.U32 R3, RZ, RZ, R47 ;  /* 0x000000ffff037224 */ /* 0x000fe200078e002f */
        /* <DEDUP_REMOVED lines=11> */
[----:B------:R-:W-:Y:S01]  /*246d0*/  LEA.HI R6, R13, R13, RZ, 0x1d ;  /* 0x0000000d0d067211 */ /* 0x000fe200078fe8ff */
[----:B------:R-:W-:-:S04]  /*246e0*/  IMAD.MOV.U32 R48, RZ, RZ, R17 ;  /* 0x000000ffff307224 */ /* 0x000fc800078e0011 */
        /* <DEDUP_REMOVED lines=24> */
[----:B------:R-:W-:-:S03]  /*24870*/  MOV R4, 0x24890 ;  /* 0x0002489000047802 */ /* 0x000fc60000000f00 */
        /* <DEDUP_REMOVED lines=17> */
[----:B--2--5:R-:W-:Y:S05]  /*24990*/  CALL.REL.NOINC `($_ZN7cutlass13device_kernelIN5flash19enable_sm80_to_sm89INS1_16FlashAttnBwdSm80INS1_25CollectiveMainloopBwdSm80ILi2ELi2EN4cute5tupleIJNS5_1CILi128EEES8_NS7_ILi64EEEEEENS_10bfloat16_tEfNS_4arch4Sm80ELb1ELb0ELb1ELb0ELb1ELb0ELb0ELb0ELi2ELi4ELi4ELi4ELb0EEENS1_21CollectiveEpilogueBwdISA_SB_SD_Li256ELb0ELb0ELi2EEENS1_25SingleTileBwdLPTSchedulerILb0ELi128ELb1EEEEEEEEEvNT_6ParamsE$_ZN4cute3eso3ESOILb1ELb0EJNS_14ComposedLayoutINS_7SwizzleILi3ELi3ELi3EEENS_1CILi0EEENS_6LayoutINS_5tupleIJNS8_IJNS8_IJNS5_ILi4EEENS5_ILi8EEEEEENS8_IJNS5_ILi2EEENS5_ILi1EEEEEEEEENS8_IJNS8_IJSC_SC_EEENS8_IJSA_S9_EEEEEEEEENS8_IJNS8_IJNS8_IJSC_NS5_ILi64EEEEEENS8_IJNS5_ILi512EEES6_EEEEEENS8_IJNS8_IJSD_SA_EEENS8_IJNS5_ILi1024EEENS5_ILi16EEEEEEEEEEEEEEEENS_10ViewEngineINS_8smem_ptrIPN7cutlass10bfloat16_tEEEEEEEC2ERKSW_RKS13_) ;  /* 0xfffe3c3000007944 */ /* 0x024fea0003c3ffff */
[----:B------:R-:W-:Y:S01]  /*249a0*/  ULDC.64 UR4, c[0x0][0x118] ;  /* 0x0000460000047ab9 */ /* 0x000fe20000000a00 */
[----:B------:R2:W5:Y:S04]  /*249b0*/  LDL.64 R52, [R1+0x758] ;  /* 0x0007580001347983 */ /* 0x0005680000100a00 */
[----:B-1----:R2:W5:Y:S01]  /*249c0*/  LD.E R3, [R10.64+0xc] ;  /* 0x00000c040a037980 */ /* 0x002562000c101900 */
[----:B------:R-:W-:Y:S02]  /*249d0*/  MOV R2, R23 ;  /* 0x0000001700027202 */ /* 0x000fe40000000f00 */
[----:B------:R-:W-:-:S02]  /*249e0*/  MOV R6, 0x24a00 ;  /* 0x00024a0000067802 */ /* 0x000fc40000000f00 */
        /* <DEDUP_REMOVED lines=19> */
[----:B------:R-:W-:Y:S02]  /*24b20*/  MOV R4, R58 ;  /* 0x0000003a00047202 */ /* 0x000fe40000000f00 */
[----:B------:R-:W-:Y:S02]  /*24b30*/  MOV R8, 0x24b50 ;  /* 0x00024b5000087802 */ /* 0x000fe40000000f00 */
[----:B-12---:R-:W-:Y:S05]  /*24b40*/  CALL.REL.NOINC `($_ZN7cutlass13device_kernelIN5flash19enable_sm80_to_sm89INS1_16FlashAttnBwdSm80INS1_25CollectiveMainloopBwdSm80ILi2ELi2EN4cute5tupleIJNS5_1CILi128EEES8_NS7_ILi64EEEEEENS_10bfloat16_tEfNS_4arch4Sm80ELb1ELb0ELb1ELb0ELb1ELb0ELb0ELb0ELi2ELi4ELi4ELi4ELb0EEENS1_21CollectiveEpilogueBwdISA_SB_SD_Li256ELb0ELb0ELi2EEENS1_25SingleTileBwdLPTSchedulerILb0ELi128ELb1EEEEEEEEEvNT_6ParamsE$_ZZN4cute12filter_tupleINS_5tupleIJNS1_IJiNS1_IJiNS_1CILi0EEEEEEEEENS1_IJNS_10UnderscoreENS1_IJS6_S6_EEEEEEEEES9_ZNS_4diceIS9_S9_EEDaRKT_RKT0_EUlRKT_RKT0_E_EEDaSD_SG_OT1_ENKUlDpSJ_E_clIJNS1_IJiiS3_EEENS1_IJEEEEEEDaSQ_) ;  /* 0xfffe785000007944 */ /* 0x006fea0003c3ffff */
[----:B------:R-:W-:Y:S02]  /*24b50*/  MOV R72, 0x24b70 ;  /* 0x00024b7000487802 */ /* 0x000fe40000000f00 */
[----:B-12--5:R-:W-:Y:S05]  /*24b60*/  CALL.REL.NOINC `($_ZN7cutlass13device_kernelIN5flash19enable_sm80_to_sm89INS1_16FlashAttnBwdSm80INS1_25CollectiveMainloopBwdSm80ILi2ELi2EN4cute5tupleIJNS5_1CILi128EEES8_NS7_ILi64EEEEEENS_10bfloat16_tEfNS_4arch4Sm80ELb1ELb0ELb1ELb0ELb1ELb0ELb0ELb0ELi2ELi4ELi4ELi4ELb0EEENS1_21CollectiveEpilogueBwdISA_SB_SD_Li256ELb0ELb0ELi2EEENS1_25SingleTileBwdLPTSchedulerILb0ELi128ELb1EEEEEEEEEvNT_6ParamsE$_ZZN4cute7idx2crdINS_5tupleIJiiNS_1CILi0EEEEEENS1_IJNS1_IJNS2_ILi4EEENS2_ILi8EEEEEENS2_ILi2EEENS2_ILi1EEEEEEEEDaRKT_RKT0_ENKUlRKT_RKT0_E_clIiS7_EEDaSJ_SM_) ;  /* 0xfffeb58000007944 */ /* 0x026fea0003c3ffff */
[----:B------:R-:W-:Y:S02]  /*24b70*/  MOV R2, 0x24b90 ;  /* 0x00024b9000027802 */ /* 0x000fe40000000f00 */
[----:B-1----:R-:W-:Y:S05]  /*24b80*/  CALL.REL.NOINC `($_ZN7cutlass13device_kernelIN5flash19enable_sm80_to_sm89INS1_16FlashAttnBwdSm80INS1_25CollectiveMainloopBwdSm80ILi2ELi2EN4cute5tupleIJNS5_1CILi128EEES8_NS7_ILi64EEEEEENS_10bfloat16_tEfNS_4arch4Sm80ELb1ELb0ELb1ELb0ELb1ELb0ELb0ELb0ELi2ELi4ELi4ELi4ELb0EEENS1_21CollectiveEpilogueBwdISA_SB_SD_Li256ELb0ELb0ELi2EEENS1_25SingleTileBwdLPTSchedulerILb0ELi128ELb1EEEEEEEEEvNT_6ParamsE$_ZZN4cute7idx2crdINS_5tupleIJiiNS_1CILi0EEEEEENS1_IJNS1_IJNS2_ILi4EEENS2_ILi8EEEEEENS2_ILi2EEENS2_ILi1EEEEEEEEDaRKT_RKT0_ENKUlRKT_RKT0_E_clIiS8_EEDaSJ_SM_) ;  /* 0xfffeb98000007944 */ /* 0x002fea0003c3ffff */
[----:B------:R1:W-:Y:S01]  /*24b90*/  STL [R1+0x7a0], R6 ;  /* 0x0007a00601007387 */ /* 0x0003e20000100800 */
[----:B------:R-:W-:Y:S02]  /*24ba0*/  MOV R2, R58 ;  /* 0x0000003a00027202 */ /* 0x000fe40000000f00 */
[----:B------:R-:W-:-:S02]  /*24bb0*/  MOV R72, 0x24bd0 ;  /* 0x00024bd000487802 */ /* 0x000fc40000000f00 */
        /* <DEDUP_REMOVED lines=102> */
[----:B------:R-:W-:-:S05]  /*25220*/  LEA.HI R6, R13, R13, RZ, 0x1d ;  /* 0x0000000d0d067211 */ /* 0x000fca00078fe8ff */
        /* <DEDUP_REMOVED lines=21> */
[----:B------:R-:W-:-:S03]  /*25380*/  MOV R4, 0x253a0 ;  /* 0x000253a000047802 */ /* 0x000fc60000000f00 */
        /* <DEDUP_REMOVED lines=31> */
[----:B------:R-:W-:-:S03]  /*25580*/  MOV R4, 0x255a0 ;  /* 0x000255a000047802 */ /* 0x000fc60000000f00 */
[----:B-12---:R-:W-:Y:S05]  /*25590*/  CALL.REL.NOINC `($_ZN7cutlass13device_kernelIN5flash19enable_sm80_to_sm89INS1_16FlashAttnBwdSm80INS1_25CollectiveMainloopBwdSm80ILi2ELi2EN4cute5tupleIJNS5_1CILi128EEES8_NS7_ILi64EEEEEENS_10bfloat16_tEfNS_4arch4Sm80ELb1ELb0ELb1ELb0ELb1ELb0ELb0ELb0ELi2ELi4ELi4ELi4ELb0EEENS1_21CollectiveEpilogueBwdISA_SB_SD_Li256ELb0ELb0ELi2EEENS1_25SingleTileBwdLPTSchedulerILb0ELi128ELb1EEEEEEEEEvNT_6ParamsE$_ZZN4cute12filter_tupleINS_5tupleIJNS_10UnderscoreES2_S2_iEEENS1_IJNS1_IJNS_1CILi1EEENS4_ILi0EEEEEENS4_ILi4096EEENS1_IJiiEEENS1_IJS6_NS4_ILi8192EEEEEEEEEZNS_5sliceIS3_SC_EEDaRKT_RKT0_EUlRKT_RKT0_E_EEDaSG_SJ_OT1_ENKUlDpSM_E_clIJNS1_IJS7_EEENS1_IJS8_EEENS1_IJS9_EEENS1_IJEEEEEEDaST_) ;  /* 0xfffe705000007944 */ /* 0x006fea0003c3ffff */
[----:B-----5:R-:W-:Y:S02]  /*255a0*/  MOV R8, R3 ;  /* 0x0000000300087202 */ /* 0x020fe40000000f00 */
[----:B------:R-:W-:-:S02]  /*255b0*/  MOV R4, 0x255d0 ;  /* 0x000255d000047802 */ /* 0x000fc40000000f00 */
[----:B-1----:R-:W-:Y:S05]  /*255c0*/  CALL.REL.NOINC `($_ZN7cutlass13device_kernelIN5flash19enable_sm80_to_sm89INS1_16FlashAttnBwdSm80INS1_25CollectiveMainloopBwdSm80ILi2ELi2EN4cute5tupleIJNS5_1CILi128EEES8_NS7_ILi64EEEEEENS_10bfloat16_tEfNS_4arch4Sm80ELb1ELb0ELb1ELb0ELb1ELb0ELb0ELb0ELi2ELi4ELi4ELi4ELb0EEENS1_21CollectiveEpilogueBwdISA_SB_SD_Li256ELb0ELb0ELi2EEENS1_25SingleTileBwdLPTSchedulerILb0ELi128ELb1EEEEEEEEEvNT_6ParamsE$_ZN4cute5tupleIJNS0_IJNS0_IJNS_1CILi8EEENS1_ILi1EEEEEENS1_ILi2EEENS0_IJS5_S5_EEEEEENS0_IJNS0_IJS3_NS1_ILi0EEEEEENS1_ILi4096EEENS0_IJiiEEEEEEEEC2ERKS7_RKSC_) ;  /* 0xfffe638000007944 */ /* 0x002fea0003c3ffff */
[----:B-1----:R1:W5:Y:S01]  /*255d0*/  LDL.64 R2, [R1+0x758] ;  /* 0x0007580001027983 */ /* 0x0023620000100a00 */
[----:B------:R-:W-:-:S02]  /*255e0*/  SHF.L.U32 R4, R7, 0xd, RZ ;  /* 0x0000000d07047819 */ /* 0x000fc400000006ff */
        /* <DEDUP_REMOVED lines=490> */
[----:B------:R1:W-:Y:S02]  /*27490*/  ST.E [R8.64+0xc], R7 ;  /* 0x00000c0708007985 */ /* 0x0003e4000c101904 */
.L_x_2529:
[----:B------:R-:W-:-:S13]  /*274a0*/  ISETP.NE.AND P0, PT, R48, 0x3, PT ;  /* 0x000000033000780c */ /* 0x000fda0003f05270 */
[----:B-1----:R-:W-:Y:S05]  /*274b0*/  @!P0 BRA `(.L_x_2526) ;  /* 0x0000204000008947 */ /* 0x002fea0003800000 */
[----:B------:R-:W-:Y:S01]  /*274c0*/  IADD3 R14, R48, 0x1, RZ ;  /* 0x00000001300e7810 */ /* 0x000fe20007ffe0ff */
[----:B------:R-:W-:Y:S01]  /*274d0*/  IMAD.MOV.U32 R81, RZ, RZ, R23 ;  /* 0x000000ffff517224 */ /* 0x000fe200078e0017 */
[----:B-1----:R-:W-:-:S03]  /*274e0*/  MOV R8, 0x27510 ;  /* 0x0002751000087802 */ /* 0x002fc60000000f00 */
[----:B------:R-:W-:Y:S02]  /*274f0*/  IMAD.MOV.U32 R3, RZ, RZ, R14 ;  /* 0x000000ffff037224 */ /* 0x000fe400078e000e */
[----:B------:R-:W-:Y:S05]  /*27500*/  CALL.REL.NOINC `($_ZN7cutlass13device_kernelIN5flash19enable_sm80_to_sm89INS1_16FlashAttnBwdSm80INS1_25CollectiveMainloopBwdSm80ILi2ELi2EN4cute5tupleIJNS5_1CILi128EEES8_NS7_ILi64EEEEEENS_10bfloat16_tEfNS_4arch4Sm80ELb1ELb0ELb1ELb0ELb1ELb0ELb0ELb0ELi2ELi4ELi4ELi4ELb0EEENS1_21CollectiveEpilogueBwdISA_SB_SD_Li256ELb0ELb0ELi2EEENS1_25SingleTileBwdLPTSchedulerILb0ELi128ELb1EEEEEEEEEvNT_6ParamsE$_ZN4cute3eso3ESOILb1ELb0EJNS_10UnderscoreES2_iEEC2ERKS2_S5_RKi) ;  /* 0xfffe0fd000007944 */ /* 0x000fea0003c3ffff */
        /* <DEDUP_REMOVED lines=21> */
[----:B------:R-:W-:Y:S02]  /*27660*/  MOV R3, R14 ;  /* 0x0000000e00037202 */ /* 0x000fe40000000f00 */
        /* <DEDUP_REMOVED lines=198> */
[----:B------:R-:W-:-:S02]  /*282d0*/  MOV R81, R23 ;  /* 0x0000001700517202 */ /* 0x000fc40000000f00 */
        /* <DEDUP_REMOVED lines=289> */
[----:B-1----:R-:W-:Y:S05]  /*294f0*/  CALL.REL.NOINC `($_ZN7cutlass13device_kernelIN5flash19enable_sm80_to_sm89INS1_16FlashAttnBwdSm80INS1_25CollectiveMainloopBwdSm80ILi2ELi2EN4cute5tupleIJNS5_1CILi128EEES8_NS7_ILi64EEEEEENS_10bfloat16_tEfNS_4arch4Sm80ELb1ELb0ELb1ELb0ELb1ELb0ELb0ELb0ELi2ELi4ELi4ELi4ELb0EEENS1_21CollectiveEpilogueBwdISA_SB_SD_Li256ELb0ELb0ELi2EEENS1_25SingleTileBwdLPTSchedulerILb0ELi128ELb1EEEEEEEEEvNT_6ParamsE$_ZZN5flash25CollectiveMainloopBwdSm80ILi2ELi2EN4cute5tupleIJNS1_1CILi128EEES4_NS3_ILi64EEEEEEN7cutlass10bfloat16_tEfNS7_4arch4Sm80ELb1ELb0ELb1ELb0ELb1ELb0ELb0ELb0ELi2ELi4ELi4ELi4ELb0EE3mmaINS_16FlashAttnBwdSm80ISB_NS_21CollectiveEpilogueBwdIS6_S8_SA_Li256ELb0ELb0ELi2EEENS_25SingleTileBwdLPTSchedulerILb0ELi128ELb1EEEE13SharedStorageENS1_6TensorINS1_11ArrayEngineIfLm32EEENS1_6LayoutINS2_IJNS2_IJNS3_ILi2EEESO_EEESO_NS3_ILi4EEEEEENS2_IJNS2_IJNS3_ILi1EEESO_EEESQ_NS3_ILi8EEEEEEEEEEEEbRKNSB_6ParamsERT0_S12_iNS2_IJiiiEEERT_ENKUlvE_clEv) ;  /* 0x00037f4000007944 */ /* 0x002fea0003c00000 */
.L_x_2526:
[----:B------:R-:W-:Y:S01]  /*29500*/  IMAD.MOV.U32 R81, RZ, RZ, R23 ;  /* 0x000000ffff517224 */ /* 0x000fe200078e0017 */
[----:B------:R-:W-:Y:S01]  /*29510*/  MOV R3, R48 ;  /* 0x0000003000037202 */ /* 0x000fe20000000f00 */
[----:B------:R-:W-:Y:S01]  /*29520*/  IMAD.MOV.U32 R49, RZ, RZ, RZ ;  /* 0x000000ffff317224 */ /* 0x000fe200078e00ff */
[----:B-1----:R-:W-:-:S02]  /*29530*/  MOV R8, 0x29550 ;  /* 0x0002955000087802 */ /* 0x002fc40000000f00 */
[----:B------:R-:W-:Y:S05]  /*29540*/  CALL.REL.NOINC `($_ZN7cutlass13device_kernelIN5flash19enable_sm80_to_sm89INS1_16FlashAttnBwdSm80INS1_25CollectiveMainloopBwdSm80ILi2ELi2EN4cute5tupleIJNS5_1CILi128EEES8_NS7_ILi64EEEEEENS_10bfloat16_tEfNS_4arch4Sm80ELb1ELb0ELb1ELb0ELb1ELb0ELb0ELb0ELi2ELi4ELi4ELi4ELb0EEENS1_21CollectiveEpilogueBwdISA_SB_SD_Li256ELb0ELb0ELi2EEENS1_25SingleTileBwdLPTSchedulerILb0ELi128ELb1EEEEEEEEEvNT_6ParamsE$_ZN4cute3eso3ESOILb1ELb0EJNS_10UnderscoreES2_iEEC2ERKS2_S5_RKi) ;  /* 0xfffdef9000007944 */ /* 0x000fea0003c3ffff */
        /* <DEDUP_REMOVED lines=18> */
[----:B------:R-:W-:Y:S02]  /*29670*/  MOV R3, R48 ;  /* 0x0000003000037202 */ /* 0x000fe40000000f00 */
        /* <DEDUP_REMOVED lines=18> */
.L_x_2527:
        /* <DEDUP_REMOVED lines=218> */
.L_x_2528:
[----:B------:R-:W2:Y:S01]  /*2a540*/  LDL.64 R2, [R28+0xa0] ;  /* 0x0000a0001c027983 */ /* 0x000ea20000100a00 */
[----:B------:R-:W-:Y:S01]  /*2a550*/  ULDC.64 UR4, c[0x0][0x118] ;  /* 0x0000460000047ab9 */ /* 0x000fe20000000a00 */
[----:B-1----:R-:W-:Y:S02]  /*2a560*/  MOV R6, R23 ;  /* 0x0000001700067202 */ /* 0x002fe40000000f00 */
[----:B------:R-:W-:Y:S01]  /*2a570*/  MOV R8, 0x2a5a0 ;  /* 0x0002a5a000087802 */ /* 0x000fe20000000f00 */
[----:B--2---:R-:W5:Y:S04]  /*2a580*/  LD.E.64 R2, [R2.64] ;  /* 0x0000000402027980 */ /* 0x004f68000c101b00 */
[----:B-----5:R-:W-:Y:S05]  /*2a590*/  CALL.REL.NOINC `($_ZN7cutlass13device_kernelIN5flash19enable_sm80_to_sm89INS1_16FlashAttnBwdSm80INS1_25CollectiveMainloopBwdSm80ILi2ELi2EN4cute5tupleIJNS5_1CILi128EEES8_NS7_ILi64EEEEEENS_10bfloat16_tEfNS_4arch4Sm80ELb1ELb0ELb1ELb0ELb1ELb0ELb0ELb0ELi2ELi4ELi4ELi4ELb0EEENS1_21CollectiveEpilogueBwdISA_SB_SD_Li256ELb0ELb0ELi2EEENS1_25SingleTileBwdLPTSchedulerILb0ELi128ELb1EEEEEEEEEvNT_6ParamsE$_ZN4cute8smem_ptrIPfECI1NS_12iter_adaptorIS1_S2_EEES1_) ;  /* 0xfffe1bc000007944 */ /* 0x020fea0003c3ffff */
[----:B-1----:R1:W5:Y:S01]  /*2a5a0*/  LDL.64 R2, [R1+0x758] ;  /* 0x0007580001027983 */ /* 0x0023620000100a00 */
[----:B------:R-:W-:-:S03]  /*2a5b0*/  MOV R8, 0x2a5d0 ;  /* 0x0002a5d000087802 */ /* 0x000fc60000000f00 */
[----:B-1---5:R-:W-:Y:S05]  /*2a5c0*/  CALL.REL.NOINC `($_ZN7cutlass13device_kernelIN5flash19enable_sm80_to_sm89INS1_16FlashAttnBwdSm80INS1_25CollectiveMainloopBwdSm80ILi2ELi2EN4cute5tupleIJNS5_1CILi128EEES8_NS7_ILi64EEEEEENS_10bfloat16_tEfNS_4arch4Sm80ELb1ELb0ELb1ELb0ELb1ELb0ELb0ELb0ELi2ELi4ELi4ELi4ELb0EEENS1_21CollectiveEpilogueBwdISA_SB_SD_Li256ELb0ELb0ELi2EEENS1_25SingleTileBwdLPTSchedulerILb0ELi128ELb1EEEEEEEEEvNT_6ParamsE$_ZN4cute3eso3ESOILb1ELb0EJNS_6LayoutINS_5tupleIJNS3_IJNS_1CILi2EEES5_EEEEEENS3_IJNS3_IJNS4_ILi8EEENS4_ILi64EEEEEEEEEEENS_10ViewEngineINS_8smem_ptrIPfEEEEEEC2ERKSC_RKSH_) ;  /* 0xfffe003000007944 */ /* 0x022fea0003c3ffff */
[----:B------:R2:W-:Y:S04]  /*2a5d0*/  STL.128 [R1+0xa50], RZ ;  /* 0x000a50ff01007387 */ /* 0x0005e80000100c00 */
[----:B------:R2:W5:Y:S01]  /*2a5e0*/  LDL.64 R12, [R28+0xa0] ;  /* 0x0000a0001c0c7983 */ /* 0x0005620000100a00 */
[----:B------:R-:W-:Y:S01]  /*2a5f0*/  IADD3 R7, P0, R41, 0x300, RZ ;  /* 0x0000030029077810 */ /* 0x000fe20007f1e0ff */
[----:B-1----:R-:W-:Y:S01]  /*2a600*/  IMAD.MOV.U32 R2, RZ, RZ, R23 ;  /* 0x000000ffff027224 */ /* 0x002fe200078e0017 */
[----:B------:R-:W-:-:S02]  /*2a610*/  MOV R3, R46 ;  /* 0x0000002e00037202 */ /* 0x000fc40000000f00 */
[----:B------:R-:W-:Y:S01]  /*2a620*/  MOV R10, 0x2a650 ;  /* 0x0002a650000a7802 */ /* 0x000fe20000000f00 */
[----:B------:R-:W-:-:S03]  /*2a630*/  IMAD.X R4, RZ, RZ, R40, P0 ;  /* 0x000000ffff047224 */ /* 0x000fc600000e0628 */
        /* <DEDUP_REMOVED lines=16> */
[----:B------:R-:W-:Y:S01]  /*2a740*/  IMAD.MOV.U32 R9, RZ, RZ, R4 ;  /* 0x000000ffff097224 */ /* 0x000fe200078e0004 */
[----:B------:R-:W-:Y:S02]  /*2a750*/  MOV R16, R7 ;  /* 0x0000000700107202 */ /* 0x000fe40000000f00 */
[----:B------:R-:W-:Y:S02]  /*2a760*/  MOV R6, 0x2a780 ;  /* 0x0002a78000067802 */ /* 0x000fe40000000f00 */
[----:B-1---5:R-:W-:Y:S05]  /*2a770*/  CALL.REL.NOINC `($_ZN7cutlass13device_kernelIN5flash19enable_sm80_to_sm89INS1_16FlashAttnBwdSm80INS1_25CollectiveMainloopBwdSm80ILi2ELi2EN4cute5tupleIJNS5_1CILi128EEES8_NS7_ILi64EEEEEENS_10bfloat16_tEfNS_4arch4Sm80ELb1ELb0ELb1ELb0ELb1ELb0ELb0ELb0ELi2ELi4ELi4ELi4ELb0EEENS1_21CollectiveEpilogueBwdISA_SB_SD_Li256ELb0ELb0ELi2EEENS1_25SingleTileBwdLPTSchedulerILb0ELi128ELb1EEEEEEEEEvNT_6ParamsE$_ZN4cute3eso3ESOILb1ELb0EJNS_6LayoutINS_5tupleIJNS_1CILi1EEENS4_ILi4EEEEEENS3_IJNS4_ILi0EEES5_EEEEENS_10ViewEngineIPfEEEEC2ERKSA_RKSD_) ;  /* 0xfffe0e2000007944 */ /* 0x022fea0003c3ffff */
[----:B-1----:R1:W5:Y:S01]  /*2a780*/  LDL.64 R4, [R1+0x758] ;  /* 0x0007580001047983 */ /* 0x0023620000100a00 */
[----:B------:R-:W-:Y:S02]  /*2a790*/  MOV R9, R3 ;  /* 0x0000000300097202 */ /* 0x000fe40000000f00 */
[----:B------:R-:W-:Y:S02]  /*2a7a0*/  MOV R6, 0x2a7c0 ;  /* 0x0002a7c000067802 */ /* 0x000fe40000000f00 */
[----:B-1---5:R-:W-:Y:S05]  /*2a7b0*/  CALL.REL.NOINC `($_ZN7cutlass13device_kernelIN5flash19enable_sm80_to_sm89INS1_16FlashAttnBwdSm80INS1_25CollectiveMainloopBwdSm80ILi2ELi2EN4cute5tupleIJNS5_1CILi128EEES8_NS7_ILi64EEEEEENS_10bfloat16_tEfNS_4arch4Sm80ELb1ELb0ELb1ELb0ELb1ELb0ELb0ELb0ELi2ELi4ELi4ELi4ELb0EEENS1_21CollectiveEpilogueBwdISA_SB_SD_Li256ELb0ELb0ELi2EEENS1_25SingleTileBwdLPTSchedulerILb0ELi128ELb1EEEEEEEEEvNT_6ParamsE$_ZN4cute3eso3ESOILb1ELb0EJNS_6LayoutINS_5tupleIJNS_1CILi1EEENS3_IJNS4_ILi2EEES6_EEEEEENS3_IJNS4_ILi0EEENS3_IJNS4_ILi8EEENS4_ILi64EEEEEEEEEEENS_10ViewEngineINS_8smem_ptrIPfEEEEEEC2ERKSE_RKSJ_) ;  /* 0xfffe0d8000007944 */ /* 0x022fea0003c3ffff */
[----:B-1----:R1:W5:Y:S01]  /*2a7c0*/  LDL.64 R2, [R1+0x758] ;  /* 0x0007580001027983 */ /* 0x0023620000100a00 */
[----:B------:R-:W-:-:S02]  /*2a7d0*/  MOV R6, R23 ;  /* 0x0000001700067202 */ /* 0x000fc40000000f00 */
[----:B------:R-:W-:Y:S02]  /*2a7e0*/  MOV R8, 0x2a800 ;  /* 0x0002a80000087802 */ /* 0x000fe40000000f00 */
[----:B-1---5:R-:W-:Y:S05]  /*2a7f0*/  CALL.REL.NOINC `($_ZN7cutlass13device_kernelIN5flash19enable_sm80_to_sm89INS1_16FlashAttnBwdSm80INS1_25CollectiveMainloopBwdSm80ILi2ELi2EN4cute5tupleIJNS5_1CILi128EEES8_NS7_ILi64EEEEEENS_10bfloat16_tEfNS_4arch4Sm80ELb1ELb0ELb1ELb0ELb1ELb0ELb0ELb0ELi2ELi4ELi4ELi4ELb0EEENS1_21CollectiveEpilogueBwdISA_SB_SD_Li256ELb0ELb0ELi2EEENS1_25SingleTileBwdLPTSchedulerILb0ELi128ELb1EEEEEEEEEvNT_6ParamsE$_ZN4cute8smem_ptrIPfECI1NS_12iter_adaptorIS1_S2_EEES1_) ;  /* 0xfffe196000007944 */ /* 0x022fea0003c3ffff */
[----:B-1----:R1:W5:Y:S01]  /*2a800*/  LDL.64 R2, [R1+0x758] ;  /* 0x0007580001027983 */ /* 0x0023620000100a00 */
[----:B------:R-:W-:-:S03]  /*2a810*/  MOV R8, 0x2a830 ;  /* 0x0002a83000087802 */ /* 0x000fc60000000f00 */
[----:B-1---5:R-:W-:Y:S05]  /*2a820*/  CALL.REL.NOINC `($_ZN7cutlass13device_kernelIN5flash19enable_sm80_to_sm89INS1_16FlashAttnBwdSm80INS1_25CollectiveMainloopBwdSm80ILi2ELi2EN4cute5tupleIJNS5_1CILi128EEES8_NS7_ILi64EEEEEENS_10bfloat16_tEfNS_4arch4Sm80ELb1ELb0ELb1ELb0ELb1ELb0ELb0ELb0ELi2ELi4ELi4ELi4ELb0EEENS1_21CollectiveEpilogueBwdISA_SB_SD_Li256ELb0ELb0ELi2EEENS1_25SingleTileBwdLPTSchedulerILb0ELi128ELb1EEEEEEEEEvNT_6ParamsE$_ZN4cute3eso3ESOILb1ELb0EJNS_6LayoutINS_5tupleIJNS3_IJNS_1CILi2EEES5_EEEEEENS3_IJNS3_IJNS4_ILi8EEENS4_ILi64EEEEEEEEEEENS_10ViewEngineINS_8smem_ptrIPfEEEEEEC2ERKSC_RKSH_) ;  /* 0xfffdfdd000007944 */ /* 0x022fea0003c3ffff */
[----:B------:R2:W5:Y:S01]  /*2a830*/  LDL.64 R10, [R1+0x758] ;  /* 0x00075800010a7983 */ /* 0x0005620000100a00 */
[----:B------:R-:W-:Y:S01]  /*2a840*/  IMAD.MOV.U32 R12, RZ, RZ, R4 ;  /* 0x000000ffff0c7224 */ /* 0x000fe200078e0004 */
[----:B------:R-:W-:Y:S02]  /*2a850*/  MOV R13, R5 ;  /* 0x00000005000d7202 */ /* 0x000fe40000000f00 */
[----:B-1----:R-:W-:Y:S02]  /*2a860*/  MOV R6, 0x2a880 ;  /* 0x0002a88000067802 */ /* 0x002fe40000000f00 */
[----:B--2--5:R-:W-:Y:S05]  /*2a870*/  CALL.REL.NOINC `($_ZN7cutlass13device_kernelIN5flash19enable_sm80_to_sm89INS1_16FlashAttnBwdSm80INS1_25CollectiveMainloopBwdSm80ILi2ELi2EN4cute5tupleIJNS5_1CILi128EEES8_NS7_ILi64EEEEEENS_10bfloat16_tEfNS_4arch4Sm80ELb1ELb0ELb1ELb0ELb1ELb0ELb0ELb0ELi2ELi4ELi4ELi4ELb0EEENS1_21CollectiveEpilogueBwdISA_SB_SD_Li256ELb0ELb0ELi2EEENS1_25SingleTileBwdLPTSchedulerILb0ELi128ELb1EEEEEEEEEvNT_6ParamsE$_ZN4cute3eso3ESOILb1ELb0EJNS_6LayoutINS_5tupleIJNS_1CILi4EEEEEENS3_IJNS4_ILi1EEEEEEEENS_10ViewEngineIPfEEEEC2ERKS9_RKSC_) ;  /* 0xfffe0d8000007944 */ /* 0x024fea0003c3ffff */
        /* <DEDUP_REMOVED lines=14> */
[----:B--2---:R-:W-:Y:S05]  /*2a960*/  CALL.REL.NOINC `($_ZN7cutlass13device_kernelIN5flash19enable_sm80_to_sm89INS1_16FlashAttnBwdSm80INS1_25CollectiveMainloopBwdSm80ILi2ELi2EN4cute5tupleIJNS5_1CILi128EEES8_NS7_ILi64EEEEEENS_10bfloat16_tEfNS_4arch4Sm80ELb1ELb0ELb1ELb0ELb1ELb0ELb0ELb0ELi2ELi4ELi4ELi4ELb0EEENS1_21CollectiveEpilogueBwdISA_SB_SD_Li256ELb0ELb0ELi2EEENS1_25SingleTileBwdLPTSchedulerILb0ELi128ELb1EEEEEEEEEvNT_6ParamsE$_ZN4cute3eso3ESOILb1ELb0EJNS_6LayoutINS_5tupleIJNS3_IJNS_1CILi2EEES5_EEENS3_IJS5_NS4_ILi8EEEEEEEEENS3_IJNS3_IJS5_NS4_ILi4EEEEEENS3_IJNS4_ILi1EEES7_EEEEEEEENS_10ViewEngineIPfEEEEC2ERKSF_RKSI_) ;  /* 0xfffdfde000007944 */ /* 0x004fea0003c3ffff */
[----:B------:R2:W5:Y:S01]  /*2a970*/  LDL.64 R12, [R1+0x758] ;  /* 0x00075800010c7983 */ /* 0x0005620000100a00 */
[----:B------:R-:W-:-:S03]  /*2a980*/  MOV R10, RZ ;  /* 0x000000ff000a7202 */ /* 0x000fc60000000f00 */
.L_x_2531:
[----:B-1----:R-:W-:-:S04]  /*2a990*/  MOV R2, 0x2a9b0 ;  /* 0x0002a9b000027802 */ /* 0x002fc80000000f00 */
[----:B-12--5:R-:W-:Y:S05]  /*2a9a0*/  CALL.REL.NOINC `($_ZN7cutlass13device_kernelIN5flash19enable_sm80_to_sm89INS1_16FlashAttnBwdSm80INS1_25CollectiveMainloopBwdSm80ILi2ELi2EN4cute5tupleIJNS5_1CILi128EEES8_NS7_ILi64EEEEEENS_10bfloat16_tEfNS_4arch4Sm80ELb1ELb0ELb1ELb0ELb1ELb0ELb0ELb0ELi2ELi4ELi4ELi4ELb0EEENS1_21CollectiveEpilogueBwdISA_SB_SD_Li256ELb0ELb0ELi2EEENS1_25SingleTileBwdLPTSchedulerILb0ELi128ELb1EEEEEEEEEvNT_6ParamsE$_ZZZN5flash25CollectiveMainloopBwdSm80ILi2ELi2EN4cute5tupleIJNS1_1CILi128EEES4_NS3_ILi64EEEEEEN7cutlass10bfloat16_tEfNS7_4arch4Sm80ELb1ELb0ELb1ELb0ELb1ELb0ELb0ELb0ELi2ELi4ELi4ELi4ELb0EE3mmaINS_16FlashAttnBwdSm80ISB_NS_21CollectiveEpilogueBwdIS6_S8_SA_Li256ELb0ELb0ELi2EEENS_25SingleTileBwdLPTSchedulerILb0ELi128ELb1EEEE13SharedStorageENS1_6TensorINS1_11ArrayEngineIfLm32EEENS1_6LayoutINS2_IJNS2_IJNS3_ILi2EEESO_EEESO_NS3_ILi4EEEEEENS2_IJNS2_IJNS3_ILi1EEESO_EEESQ_NS3_ILi8EEEEEEEEEEEEbRKNSB_6ParamsERT0_S12_iNS2_IJiiiEEERT_ENKUliT_E_clIZSC_ISJ_SX_EbS10_S12_S12_iS13_S15_EUlRS16_iE_EEDaiS16_ENKUlvE1_clEv) ;  /* 0x0003d3e000007944 */ /* 0x026fea0003c00000 */
[----:B------:R1:W-:Y:S01]  /*2a9b0*/  STL [R1+0x770], RZ ;  /* 0x000770ff01007387 */ /* 0x0003e20000100800 */
[----:B------:R-:W-:-:S03]  /*2a9c0*/  MOV R5, RZ ;  /* 0x000000ff00057202 */ /* 0x000fc60000000f00 */
.L_x_2530:
[----:B------:R-:W-:Y:S01]  /*2a9d0*/  IMAD.MOV.U32 R3, RZ, RZ, R23 ;  /* 0x000000ffff037224 */ /* 0x000fe200078e0017 */
[----:B-1----:R-:W-:-:S02]  /*2a9e0*/  MOV R2, R22 ;  /* 0x0000001600027202 */ /* 0x002fc40000000f00 */
[----:B------:R-:W-:Y:S02]  /*2a9f0*/  MOV R8, 0x2aa10 ;  /* 0x0002aa1000087802 */ /* 0x000fe40000000f00 */
[----:B-1---5:R-:W-:Y:S05]  /*2aa00*/  CALL.REL.NOINC `($_ZN7cutlass13device_kernelIN5flash19enable_sm80_to_sm89INS1_16FlashAttnBwdSm80INS1_25CollectiveMainloopBwdSm80ILi2ELi2EN4cute5tupleIJNS5_1CILi128EEES8_NS7_ILi64EEEEEENS_10bfloat16_tEfNS_4arch4Sm80ELb1ELb0ELb1ELb0ELb1ELb0ELb0ELb0ELi2ELi4ELi4ELi4ELb0EEENS1_21CollectiveEpilogueBwdISA_SB_SD_Li256ELb0ELb0ELi2EEENS1_25SingleTileBwdLPTSchedulerILb0ELi128ELb1EEEEEEEEEvNT_6ParamsE$_ZN4cute3eso3ESOILb0ELb0EJiiEEC2ERKiS4_) ;  /* 0xfffdd09000007944 */ /* 0x022fea0003c3ffff */
        /* <DEDUP_REMOVED lines=41> */
[----:B------:R-:W-:Y:S05]  /*2aca0*/  CALL.REL.NOINC `($_ZN7cutlass13device_kernelIN5flash19enable_sm80_to_sm89INS1_16FlashAttnBwdSm80INS1_25CollectiveMainloopBwdSm80ILi2ELi2EN4cute5tupleIJNS5_1CILi128EEES8_NS7_ILi64EEEEEENS_10bfloat16_tEfNS_4arch4Sm80ELb1ELb0ELb1ELb0ELb1ELb0ELb0ELb0ELi2ELi4ELi4ELi4ELb0EEENS1_21CollectiveEpilogueBwdISA_SB_SD_Li256ELb0ELb0ELi2EEENS1_25SingleTileBwdLPTSchedulerILb0ELi128ELb1EEEEEEEEEvNT_6ParamsE$_ZN4cute3eso3ESOILb0ELb0EJiiEEC2ERKiS4_) ;  /* 0xfffdcdf000007944 */ /* 0x000fea0003c3ffff */
        /* <DEDUP_REMOVED lines=19> */
[----:B-1----:R-:W-:Y:S05]  /*2ade0*/  CALL.REL.NOINC `($_ZN7cutlass13device_kernelIN5flash19enable_sm80_to_sm89INS1_16FlashAttnBwdSm80INS1_25CollectiveMainloopBwdSm80ILi2ELi2EN4cute5tupleIJNS5_1CILi128EEES8_NS7_ILi64EEEEEENS_10bfloat16_tEfNS_4arch4Sm80ELb1ELb0ELb1ELb0ELb1ELb0ELb0ELb0ELi2ELi4ELi4ELi4ELb0EEENS1_21CollectiveEpilogueBwdISA_SB_SD_Li256ELb0ELb0ELi2EEENS1_25SingleTileBwdLPTSchedulerILb0ELi128ELb1EEEEEEEEEvNT_6ParamsE$_ZN4cute3eso3ESOILb0ELb0EJiiEEC2ERKiS4_) ;  /* 0xfffdccb000007944 */ /* 0x002fea0003c3ffff */
        /* <DEDUP_REMOVED lines=13> */
[----:B-----5:R-:W-:Y:S05]  /*2aec0*/  CALL.REL.NOINC `($_ZN7cutlass13device_kernelIN5flash19enable_sm80_to_sm89INS1_16FlashAttnBwdSm80INS1_25CollectiveMainloopBwdSm80ILi2ELi2EN4cute5tupleIJNS5_1CILi128EEES8_NS7_ILi64EEEEEENS_10bfloat16_tEfNS_4arch4Sm80ELb1ELb0ELb1ELb0ELb1ELb0ELb0ELb0ELi2ELi4ELi4ELi4ELb0EEENS1_21CollectiveEpilogueBwdISA_SB_SD_Li256ELb0ELb0ELi2EEENS1_25SingleTileBwdLPTSchedulerILb0ELi128ELb1EEEEEEEEEvNT_6ParamsE$_ZN4cute3eso3ESOILb0ELb0EJiiEEC2ERKiS4_) ;  /* 0xfffdcbd000007944 */ /* 0x020fea0003c3ffff */
        /* <DEDUP_REMOVED lines=50> */
[----:B--2---:R-:W-:Y:S05]  /*2b1f0*/  CALL.REL.NOINC `($_ZN7cutlass13device_kernelIN5flash19enable_sm80_to_sm89INS1_16FlashAttnBwdSm80INS1_25CollectiveMainloopBwdSm80ILi2ELi2EN4cute5tupleIJNS5_1CILi128EEES8_NS7_ILi64EEEEEENS_10bfloat16_tEfNS_4arch4Sm80ELb1ELb0ELb1ELb0ELb1ELb0ELb0ELb0ELi2ELi4ELi4ELi4ELb0EEENS1_21CollectiveEpilogueBwdISA_SB_SD_Li256ELb0ELb0ELi2EEENS1_25SingleTileBwdLPTSchedulerILb0ELi128ELb1EEEEEEEEEvNT_6ParamsE$_ZN4cute3eso3ESOILb1ELb0EJNS_6LayoutINS_5tupleIJNS3_IJNS_1CILi1EEENS4_ILi2EEEEEES6_NS4_ILi8EEEEEENS3_IJNS3_IJS5_S5_EEES6_NS4_ILi4EEEEEEEENS_10ViewEngineIPKN7cutlass5ArrayIfLi2ELb1EEEEEEEC2ERKSD_RKSK_) ;  /* 0xfffdf09000007944 */ /* 0x004fea0003c3ffff */
[----:B------:R2:W5:Y:S01]  /*2b200*/  LDL.64 R10, [R14] ;  /* 0x000000000e0a7983 */ /* 0x0005620000100a00 */
[----:B-1----:R-:W-:Y:S01]  /*2b210*/  IMAD.MOV.U32 R8, RZ, RZ, R4 ;  /* 0x000000ffff087224 */ /* 0x002fe200078e0004 */
[----:B------:R-:W-:-:S02]  /*2b220*/  MOV R5, R3 ;  /* 0x0000000300057202 */ /* 0x000fc40000000f00 */
[----:B------:R-:W-:Y:S02]  /*2b230*/  MOV R6, 0x2b250 ;  /* 0x0002b25000067802 */ /* 0x000fe40000000f00 */
[----:B--2--5:R-:W-:Y:S05]  /*2b240*/  CALL.REL.NOINC `($_ZN7cutlass13device_kernelIN5flash19enable_sm80_to_sm89INS1_16FlashAttnBwdSm80INS1_25CollectiveMainloopBwdSm80ILi2ELi2EN4cute5tupleIJNS5_1CILi128EEES8_NS7_ILi64EEEEEENS_10bfloat16_tEfNS_4arch4Sm80ELb1ELb0ELb1ELb0ELb1ELb0ELb0ELb0ELi2ELi4ELi4ELi4ELb0EEENS1_21CollectiveEpilogueBwdISA_SB_SD_Li256ELb0ELb0ELi2EEENS1_25SingleTileBwdLPTSchedulerILb0ELi128ELb1EEEEEEEEEvNT_6ParamsE$_ZN4cute3eso3ESOILb1ELb0EJNS_6LayoutINS_5tupleIJNS3_IJNS_1CILi1EEENS4_ILi2EEEEEES6_NS4_ILi8EEEEEENS3_IJNS3_IJS5_S5_EEES6_NS4_ILi4EEEEEEEENS_10ViewEngineIPN7cutlass5ArrayINSF_10bfloat16_tELi2ELb0EEEEEEEC2ERKSD_RKSK_) ;  /* 0xfffdf0a000007944 */ /* 0x024fea0003c3ffff */
        /* <DEDUP_REMOVED lines=133> */
[----:B---3--:R-:W-:Y:S05]  /*2baa0*/  CALL.REL.NOINC `($_ZN7cutlass13device_kernelIN5flash19enable_sm80_to_sm89INS1_16FlashAttnBwdSm80INS1_25CollectiveMainloopBwdSm80ILi2ELi2EN4cute5tupleIJNS5_1CILi128EEES8_NS7_ILi64EEEEEENS_10bfloat16_tEfNS_4arch4Sm80ELb1ELb0ELb1ELb0ELb1ELb0ELb0ELb0ELi2ELi4ELi4ELi4ELb0EEENS1_21CollectiveEpilogueBwdISA_SB_SD_Li256ELb0ELb0ELi2EEENS1_25SingleTileBwdLPTSchedulerILb0ELi128ELb1EEEEEEEEEvNT_6ParamsE$_ZN4cute3eso3ESOILb1ELb0EJNS_6LayoutINS_5tupleIJNS3_IJNS_1CILi1EEENS3_IJNS4_ILi4EEENS4_ILi2EEEEEEEEES7_S6_EEENS3_IJNS3_IJNS4_ILi0EEENS3_IJS5_NS4_ILi8EEEEEEEEES6_NS4_ILi16EEEEEEEENS_10ViewEngineIPN7cutlass10bfloat16_tEEEEEC2ERKSH_RKSM_) ;  /* 0xfffde74000007944 */ /* 0x008fea0003c3ffff */
[----:B------:R2:W5:Y:S04]  /*2bab0*/  LDL.64 R60, [R28+0xb8] ;  /* 0x0000b8001c3c7983 */ /* 0x0005680000100a00 */
[----:B-1----:R2:W5:Y:S01]  /*2bac0*/  LDL.64 R2, [R14] ;  /* 0x000000000e027983 */ /* 0x0025620000100a00 */
[----:B------:R-:W-:-:S03]  /*2bad0*/  MOV R6, 0x2baf0 ;  /* 0x0002baf000067802 */ /* 0x000fc60000000f00 */
[----:B--2--5:R-:W-:Y:S05]  /*2bae0*/  CALL.REL.NOINC `($_ZN7cutlass13device_kernelIN5flash19enable_sm80_to_sm89INS1_16FlashAttnBwdSm80INS1_25CollectiveMainloopBwdSm80ILi2ELi2EN4cute5tupleIJNS5_1CILi128EEES8_NS7_ILi64EEEEEENS_10bfloat16_tEfNS_4arch4Sm80ELb1ELb0ELb1ELb0ELb1ELb0ELb0ELb0ELi2ELi4ELi4ELi4ELb0EEENS1_21CollectiveEpilogueBwdISA_SB_SD_Li256ELb0ELb0ELi2EEENS1_25SingleTileBwdLPTSchedulerILb0ELi128ELb1EEEEEEEEEvNT_6ParamsE$_ZN4cute3eso3ESOILb1ELb0EJNS_6LayoutINS_5tupleIJNS3_IJNS_1CILi1EEENS3_IJNS4_ILi2EEES6_EEEEEES6_NS4_ILi4EEEEEENS3_IJNS3_IJNS4_ILi0EEENS3_IJS5_S9_EEEEEES6_NS4_ILi8EEEEEEEENS_10ViewEngineIPjEEEEC2ERKSG_RKSJ_) ;  /* 0xfffde6b000007944 */ /* 0x024fea0003c3ffff */
[----:B------:R-:W-:Y:S01]  /*2baf0*/  ULDC.64 UR4, c[0x0][0x118] ;  /* 0x0000460000047ab9 */ /* 0x000fe20000000a00 */
[----:B------:R2:W5:Y:S04]  /*2bb00*/  LDL.64 R52, [R14] ;  /* 0x000000000e347983 */ /* 0x0005680000100a00 */
[----:B-1----:R-:W3:Y:S04]  /*2bb10*/  LD.E R4, [R60.64] ;  /* 0x000000043c047980 */ /* 0x002ee8000c101900 */
[----:B------:R-:W4:Y:S01]  /*2bb20*/  LD.E R2, [R60.64+0x4] ;  /* 0x000004043c027980 */ /* 0x000f22000c101900 */
[----:B------:R-:W-:-:S03]  /*2bb30*/  MOV R8, 0x2bb70 ;  /* 0x0002bb7000087802 */ /* 0x000fc60000000f00 */
[----:B---3--:R2:W-:Y:S04]  /*2bb40*/  STL [R1+0x794], R4 ;  /* 0x0007940401007387 */ /* 0x0085e80000100800 */
[----:B----4-:R2:W-:Y:S02]  /*2bb50*/  STL [R1+0x798], R2 ;  /* 0x0007980201007387 */ /* 0x0105e40000100800 */
[----:B--2--5:R-:W-:Y:S05]  /*2bb60*/  CALL.REL.NOINC `($_ZN7cutlass13device_kernelIN5flash19enable_sm80_to_sm89INS1_16FlashAttnBwdSm80INS1_25CollectiveMainloopBwdSm80ILi2ELi2EN4cute5tupleIJNS5_1CILi128EEES8_NS7_ILi64EEEEEENS_10bfloat16_tEfNS_4arch4Sm80ELb1ELb0ELb1ELb0ELb1ELb0ELb0ELb0ELi2ELi4ELi4ELi4ELb0EEENS1_21CollectiveEpilogueBwdISA_SB_SD_Li256ELb0ELb0ELi2EEENS1_25SingleTileBwdLPTSchedulerILb0ELi128ELb1EEEEEEEEEvNT_6ParamsE$_ZZN4cute6upcastILi2ENS_5tupleIJNS1_IJNS_1CILi1EEENS1_IJNS2_ILi2EEES4_S4_EEEEEES4_NS1_IJS4_S4_EEEEEENS1_IJNS1_IJNS2_ILi0EEENS1_IJS3_NS2_ILi512EEEiEEEEEENS2_ILi4096EEENS1_IJiNS2_ILi8192EEEEEEEEEEEDaRKT0_RKT1_ENKUlRKT_RKT0_E_clIS6_SC_EEDaSP_SS_) ;  /* 0xfffe400000007944 */ /* 0x024fea0003c3ffff */
[----:B------:R2:W5:Y:S01]  /*2bb70*/  LDL R3, [R1+0x798] ;  /* 0x0007980001037983 */ /* 0x0005620000100800 */
[----:B------:R-:W-:-:S03]  /*2bb80*/  MOV R10, 0x2bba0 ;  /* 0x0002bba0000a7802 */ /* 0x000fc60000000f00 */
[----:B-12--5:R-:W-:Y:S05]  /*2bb90*/  CALL.REL.NOINC `($_ZN7cutlass13device_kernelIN5flash19enable_sm80_to_sm89INS1_16FlashAttnBwdSm80INS1_25CollectiveMainloopBwdSm80ILi2ELi2EN4cute5tupleIJNS5_1CILi128EEES8_NS7_ILi64EEEEEENS_10bfloat16_tEfNS_4arch4Sm80ELb1ELb0ELb1ELb0ELb1ELb0ELb0ELb0ELi2ELi4ELi4ELi4ELb0EEENS1_21CollectiveEpilogueBwdISA_SB_SD_Li256ELb0ELb0ELi2EEENS1_25SingleTileBwdLPTSchedulerILb0ELi128ELb1EEEEEEEEEvNT_6ParamsE$_ZZN4cute6upcastILi2ENS_5tupleIJNS1_IJNS_1CILi1EEENS1_IJNS2_ILi2EEES4_S4_EEEEEES4_NS1_IJS4_S4_EEEEEENS1_IJNS1_IJNS2_ILi0EEENS1_IJS3_NS2_ILi512EEEiEEEEEENS2_ILi4096EEENS1_IJiNS2_ILi8192EEEEEEEEEEEDaRKT0_RKT1_ENKUlRKT_RKT0_E_clIS7_SF_EEDaSP_SS_) ;  /* 0xfffe40c000007944 */ /* 0x026fea0003c3ffff */
[----:B-----5:R2:W-:Y:S01]  /*2bba0*/  STL [R1+0x750], R2 ;  /* 0x0007500201007387 */ /* 0x0205e20000100800 */
[----:B------:R-:W-:-:S03]  /*2bbb0*/  MOV R4, 0x2bbd0 ;  /* 0x0002bbd000047802 */ /* 0x000fc60000000f00 */
[----:B-12---:R-:W-:Y:S05]  /*2bbc0*/  CALL.REL.NOINC `($_ZN7cutlass13device_kernelIN5flash19enable_sm80_to_sm89INS1_16FlashAttnBwdSm80INS1_25CollectiveMainloopBwdSm80ILi2ELi2EN4cute5tupleIJNS5_1CILi128EEES8_NS7_ILi64EEEEEENS_10bfloat16_tEfNS_4arch4Sm80ELb1ELb0ELb1ELb0ELb1ELb0ELb0ELb0ELi2ELi4ELi4ELi4ELb0EEENS1_21CollectiveEpilogueBwdISA_SB_SD_Li256ELb0ELb0ELi2EEENS1_25SingleTileBwdLPTSchedulerILb0ELi128ELb1EEEEEEEEEvNT_6ParamsE$_ZN4cute3eso3ESOILb0ELb0EJNS_5tupleIJNS_1CILi0EEENS2_IJNS3_ILi1EEENS3_ILi256EEEiEEEEEENS3_ILi2048EEENS2_IJiNS3_ILi4096EEEEEEEEC2ERKS8_RKS9_RKSB_) ;  /* 0xfffdb0b000007944 */ /* 0x006fea0003c3ffff */
[----:B------:R2:W5:Y:S04]  /*2bbd0*/  LDL R5, [R14] ;  /* 0x000000000e057983 */ /* 0x0005680000100800 */
[----:B-1----:R2:W5:Y:S01]  /*2bbe0*/  LDL R3, [R14+0x4] ;  /* 0x000004000e037983 */ /* 0x0025620000100800 */
[----:B------:R-:W-:-:S03]  /*2bbf0*/  MOV R4, 0x2bc10 ;  /* 0x0002bc1000047802 */ /* 0x000fc60000000f00 */
[----:B--2--5:R-:W-:Y:S05]  /*2bc00*/  CALL.REL.NOINC `($_ZN7cutlass13device_kernelIN5flash19enable_sm80_to_sm89INS1_16FlashAttnBwdSm80INS1_25CollectiveMainloopBwdSm80ILi2ELi2EN4cute5tupleIJNS5_1CILi128EEES8_NS7_ILi64EEEEEENS_10bfloat16_tEfNS_4arch4Sm80ELb1ELb0ELb1ELb0ELb1ELb0ELb0ELb0ELi2ELi4ELi4ELi4ELb0EEENS1_21CollectiveEpilogueBwdISA_SB_SD_Li256ELb0ELb0ELi2EEENS1_25SingleTileBwdLPTSchedulerILb0ELi128ELb1EEEEEEEEEvNT_6ParamsE$_ZN4cute5tupleIJNS0_IJNS0_IJNS_1CILi1EEENS0_IJS2_NS1_ILi2EEES3_EEEEEES3_NS0_IJS3_S3_EEEEEENS0_IJNS0_IJNS1_ILi0EEENS0_IJS2_NS1_ILi256EEEiEEEEEENS1_ILi2048EEENS0_IJiNS1_ILi4096EEEEEEEEEEEC2ERKS7_RKSF_) ;  /* 0xfffdfb1000007944 */ /* 0x024fea0003c3ffff */
[----:B------:R1:W5:Y:S04]  /*2bc10*/  LDL R5, [R14] ;  /* 0x000000000e057983 */ /* 0x0003680000100800 */
[----:B------:R1:W5:Y:S01]  /*2bc20*/  LDL R4, [R14+0x4] ;  /* 0x000004000e047983 */ /* 0x0003620000100800 */
[----:B------:R-:W-:-:S03]  /*2bc30*/  MOV R6, 0x2bc50 ;  /* 0x0002bc5000067802 */ /* 0x000fc60000000f00 */
[----:B-1---5:R-:W-:Y:S05]  /*2bc40*/  CALL.REL.NOINC `($_ZN7cutlass13device_kernelIN5flash19enable_sm80_to_sm89INS1_16FlashAttnBwdSm80INS1_25CollectiveMainloopBwdSm80ILi2ELi2EN4cute5tupleIJNS5_1CILi128EEES8_NS7_ILi64EEEEEENS_10bfloat16_tEfNS_4arch4Sm80ELb1ELb0ELb1ELb0ELb1ELb0ELb0ELb0ELi2ELi4ELi4ELi4ELb0EEENS1_21CollectiveEpilogueBwdISA_SB_SD_Li256ELb0ELb0ELi2EEENS1_25SingleTileBwdLPTSchedulerILb0ELi128ELb1EEEEEEEEEvNT_6ParamsE$_ZZN4cute7flattenINS_5tupleIJNS1_IJNS_1CILi0EEENS1_IJNS2_ILi1EEENS2_ILi512EEEiEEEEEENS2_ILi4096EEENS1_IJiNS2_ILi8192EEEEEEEEEEEDaRKT_ENKUlRKT_E_clIS7_EEDaSH_) ;  /* 0xfffe435000007944 */ /* 0x022fea0003c3ffff */
[----:B------:R2:W5:Y:S01]  /*2bc50*/  LDL R3, [R1+0x798] ;  /* 0x0007980001037983 */ /* 0x0005620000100800 */
[----:B------:R-:W-:-:S03]  /*2bc60*/  MOV R2, 0x2bc80 ;  /* 0x0002bc8000027802 */ /* 0x000fc60000000f00 */
[----:B-12--5:R-:W-:Y:S05]  /*2bc70*/  CALL.REL.NOINC `($_ZN7cutlass13device_kernelIN5flash19enable_sm80_to_sm89INS1_16FlashAttnBwdSm80INS1_25CollectiveMainloopBwdSm80ILi2ELi2EN4cute5tupleIJNS5_1CILi128EEES8_NS7_ILi64EEEEEENS_10bfloat16_tEfNS_4arch4Sm80ELb1ELb0ELb1ELb0ELb1ELb0ELb0ELb0ELi2ELi4ELi4ELi4ELb0EEENS1_21CollectiveEpilogueBwdISA_SB_SD_Li256ELb0ELb0ELi2EEENS1_25SingleTileBwdLPTSchedulerILb0ELi128ELb1EEEEEEEEEvNT_6ParamsE$_ZZN4cute7flattenINS_5tupleIJNS1_IJNS_1CILi0EEENS1_IJNS2_ILi1EEENS2_ILi512EEEiEEEEEENS2_ILi4096EEENS1_IJiNS2_ILi8192EEEEEEEEEEEDaRKT_ENKUlRKT_E_clISA_EEDaSH_) ;  /* 0xfffe43c000007944 */ /* 0x026fea0003c3ffff */
[----:B------:R1:W-:Y:S01]  /*2bc80*/  STL [R14], R3 ;  /* 0x000000030e007387 */ /* 0x0003e20000100800 */
[----:B------:R-:W-:-:S03]  /*2bc90*/  MOV R6, 0x2bcb0 ;  /* 0x0002bcb000067802 */ /* 0x000fc60000000f00 */
[----:B-1----:R-:W-:Y:S05]  /*2bca0*/  CALL.REL.NOINC `($_ZN7cutlass13device_kernelIN5flash19enable_sm80_to_sm89INS1_16FlashAttnBwdSm80INS1_25CollectiveMainloopBwdSm80ILi2ELi2EN4cute5tupleIJNS5_1CILi128EEES8_NS7_ILi64EEEEEENS_10bfloat16_tEfNS_4arch4Sm80ELb1ELb0ELb1ELb0ELb1ELb0ELb0ELb0ELi2ELi4ELi4ELi4ELb0EEENS1_21CollectiveEpilogueBwdISA_SB_SD_Li256ELb0ELb0ELi2EEENS1_25SingleTileBwdLPTSchedulerILb0ELi128ELb1EEEEEEEEEvNT_6ParamsE$_ZZN4cute12filter_tupleINS_5tupleIJNS1_IJNS_1CILi0EEENS1_IJNS2_ILi1EEENS2_ILi512EEEiEEEEEENS2_ILi4096EEENS1_IJiNS2_ILi8192EEEEEEEEEZNS_7flattenISB_EEDaRKT_EUlRKT_E_EEDaSF_OT0_ENKUlDpSI_E_clIJNS1_IJS3_S4_S5_iEEENS1_IJS8_EEESA_EEEDaSM_) ;  /* 0xfffe068000007944 */ /* 0x002fea0003c3ffff */
[----:B------:R-:W-:Y:S02]  /*2bcb0*/  ULDC.64 UR4, c[0x0][0x118] ;  /* 0x0000460000047ab9 */ /* 0x000fe40000000a00 */
[----:B------:R1:W5:Y:S01]  /*2bcc0*/  LD.E.64 R2, [R60.64+0x8] ;  /* 0x000008043c027980 */ /* 0x000362000c101b00 */
[----:B------:R-:W-:-:S02]  /*2bcd0*/  MOV R9, R58 ;  /* 0x0000003a00097202 */ /* 0x000fc40000000f00 */
[----:B------:R-:W-:Y:S02]  /*2bce0*/  MOV R8, 0x2bd00 ;  /* 0x0002bd0000087802 */ /* 0x000fe40000000f00 */
[----:B-1---5:R-:W-:Y:S05]  /*2bcf0*/  CALL.REL.NOINC `($_ZN7cutlass13device_kernelIN5flash19enable_sm80_to_sm89INS1_16FlashAttnBwdSm80INS1_25CollectiveMainloopBwdSm80ILi2ELi2EN4cute5tupleIJNS5_1CILi128EEES8_NS7_ILi64EEEEEENS_10bfloat16_tEfNS_4arch4Sm80ELb1ELb0ELb1ELb0ELb1ELb0ELb0ELb0ELi2ELi4ELi4ELi4ELb0EEENS1_21CollectiveEpilogueBwdISA_SB_SD_Li256ELb0ELb0ELi2EEENS1_25SingleTileBwdLPTSchedulerILb0ELi128ELb1EEEEEEEEEvNT_6ParamsE$_ZN4cute8smem_ptrIPN7cutlass10bfloat16_tEECI1NS_12iter_adaptorIS3_S4_EEES3_) ;  /* 0xfffe03e000007944 */ /* 0x022fea0003c3ffff */
[----:B-1----:R1:W5:Y:S01]  /*2bd00*/  LDL.64 R2, [R14] ;  /* 0x000000000e027983 */ /* 0x0023620000100a00 */
[----:B------:R-:W-:-:S03]  /*2bd10*/  MOV R8, 0x2bd30 ;  /* 0x0002bd3000087802 */ /* 0x000fc60000000f00 */
[----:B-1---5:R-:W-:Y:S05]  /*2bd20*/  CALL.REL.NOINC `($_ZN7cutlass13device_kernelIN5flash19enable_sm80_to_sm89INS1_16FlashAttnBwdSm80INS1_25CollectiveMainloopBwdSm80ILi2ELi2EN4cute5tupleIJNS5_1CILi128EEES8_NS7_ILi64EEEEEENS_10bfloat16_tEfNS_4arch4Sm80ELb1ELb0ELb1ELb0ELb1ELb0ELb0ELb0ELi2ELi4ELi4ELi4ELb0EEENS1_21CollectiveEpilogueBwdISA_SB_SD_Li256ELb0ELb0ELi2EEENS1_25SingleTileBwdLPTSchedulerILb0ELi128ELb1EEEEEEEEEvNT_6ParamsE$_ZN4cute8smem_ptrIPjECI1NS_12iter_adaptorIS1_S2_EEES1_) ;  /* 0xfffe047000007944 */ /* 0x022fea0003c3ffff */
[----:B------:R-:W2:Y:S01]  /*2bd30*/  LDL.64 R8, [R14] ;  /* 0x000000000e087983 */ /* 0x000ea20000100a00 */
[----:B-1----:R-:W-:Y:S01]  /*2bd40*/  MOV R3, R4 ;  /* 0x0000000400037202 */ /* 0x002fe20000000f00 */
[----:B------:R-:W-:Y:S01]  /*2bd50*/  IMAD.MOV.U32 R2, RZ, RZ, R5 ;  /* 0x000000ffff027224 */ /* 0x000fe200078e0005 */
[----:B------:R-:W-:Y:S01]  /*2bd60*/  MOV R4, 0x2bd90 ;  /* 0x0002bd9000047802 */ /* 0x000fe20000000f00 */
[----:B--2---:R1:W-:Y:S04]  /*2bd70*/  STL.64 [R1+0x750], R8 ;  /* 0x0007500801007387 */ /* 0x0043e80000100a00 */
[----:B-1----:R-:W-:Y:S05]  /*2bd80*/  CALL.REL.NOINC `($_ZN7cutlass13device_kernelIN5flash19enable_sm80_to_sm89INS1_16FlashAttnBwdSm80INS1_25CollectiveMainloopBwdSm80ILi2ELi2EN4cute5tupleIJNS5_1CILi128EEES8_NS7_ILi64EEEEEENS_10bfloat16_tEfNS_4arch4Sm80ELb1ELb0ELb1ELb0ELb1ELb0ELb0ELb0ELi2ELi4ELi4ELi4ELb0EEENS1_21CollectiveEpilogueBwdISA_SB_SD_Li256ELb0ELb0ELi2EEENS1_25SingleTileBwdLPTSchedulerILb0ELi128ELb1EEEEEEEEEvNT_6ParamsE$_ZN4cute3eso3ESOILb0ELb0EJNS_6LayoutINS_5tupleIJNS3_IJNS_1CILi1EEENS3_IJS5_NS4_ILi2EEES6_EEEEEES6_NS3_IJS6_S6_EEEEEENS3_IJNS3_IJNS4_ILi0EEENS3_IJS5_NS4_ILi256EEEiEEEEEENS4_ILi2048EEENS3_IJiNS4_ILi4096EEEEEEEEEEENS_10ViewEngineINS_8smem_ptrIPjEEEEEEC2ERKSJ_RKSO_) ;  /* 0xfffdb2b000007944 */ /* 0x002fea0003c3ffff */
        /* <DEDUP_REMOVED lines=224> */
[----:B---3--:R-:W-:Y:S05]  /*2cb90*/  CALL.REL.NOINC `($_ZN7cutlass13device_kernelIN5flash19enable_sm80_to_sm89INS1_16FlashAttnBwdSm80INS1_25CollectiveMainloopBwdSm80ILi2ELi2EN4cute5tupleIJNS5_1CILi128EEES8_NS7_ILi64EEEEEENS_10bfloat16_tEfNS_4arch4Sm80ELb1ELb0ELb1ELb0ELb1ELb0ELb0ELb0ELi2ELi4ELi4ELi4ELb0EEENS1_21CollectiveEpilogueBwdISA_SB_SD_Li256ELb0ELb0ELi2EEENS1_25SingleTileBwdLPTSchedulerILb0ELi128ELb1EEEEEEEEEvNT_6ParamsE$_ZN4cute3eso3ESOILb1ELb0EJNS_6LayoutINS_5tupleIJNS3_IJNS_1CILi1EEENS3_IJNS4_ILi4EEENS4_ILi2EEEEEEEEES7_S6_EEENS3_IJNS3_IJNS4_ILi0EEENS3_IJS5_NS4_ILi8EEEEEEEEES6_NS4_ILi16EEEEEEEENS_10ViewEngineIPN7cutlass10bfloat16_tEEEEEC2ERKSH_RKSM_) ;  /* 0xfffdd65000007944 */ /* 0x008fea0003c3ffff */
[----:B-1----:R1:W5:Y:S04]  /*2cba0*/  LDL.64 R52, [R28+0xc0] ;  /* 0x0000c0001c347983 */ /* 0x0023680000100a00 */
[----:B------:R1:W5:Y:S01]  /*2cbb0*/  LDL.64 R2, [R14] ;  /* 0x000000000e027983 */ /* 0x0003620000100a00 */
[----:B------:R-:W-:-:S03]  /*2cbc0*/  MOV R6, 0x2cbe0 ;  /* 0x0002cbe000067802 */ /* 0x000fc60000000f00 */
[----:B-1---5:R-:W-:Y:S05]  /*2cbd0*/  CALL.REL.NOINC `($_ZN7cutlass13device_kernelIN5flash19enable_sm80_to_sm89INS1_16FlashAttnBwdSm80INS1_25CollectiveMainloopBwdSm80ILi2ELi2EN4cute5tupleIJNS5_1CILi128EEES8_NS7_ILi64EEEEEENS_10bfloat16_tEfNS_4arch4Sm80ELb1ELb0ELb1ELb0ELb1ELb0ELb0ELb0ELi2ELi4ELi4ELi4ELb0EEENS1_21CollectiveEpilogueBwdISA_SB_SD_Li256ELb0ELb0ELi2EEENS1_25SingleTileBwdLPTSchedulerILb0ELi128ELb1EEEEEEEEEvNT_6ParamsE$_ZN4cute3eso3ESOILb1ELb0EJNS_6LayoutINS_5tupleIJNS3_IJNS_1CILi1EEENS3_IJNS4_ILi2EEES6_EEEEEES6_NS4_ILi4EEEEEENS3_IJNS3_IJNS4_ILi0EEENS3_IJS5_S9_EEEEEES6_NS4_ILi8EEEEEEEENS_10ViewEngineIPjEEEEC2ERKSG_RKSJ_) ;  /* 0xfffdd5c000007944 */ /* 0x022fea0003c3ffff */
        /* <DEDUP_REMOVED lines=118> */
[----:B----45:R-:W-:Y:S05]  /*2d340*/  CALL.REL.NOINC `($_ZN7cutlass13device_kernelIN5flash19enable_sm80_to_sm89INS1_16FlashAttnBwdSm80INS1_25CollectiveMainloopBwdSm80ILi2ELi2EN4cute5tupleIJNS5_1CILi128EEES8_NS7_ILi64EEEEEENS_10bfloat16_tEfNS_4arch4Sm80ELb1ELb0ELb1ELb0ELb1ELb0ELb0ELb0ELi2ELi4ELi4ELi4ELb0EEENS1_21CollectiveEpilogueBwdISA_SB_SD_Li256ELb0ELb0ELi2EEENS1_25SingleTileBwdLPTSchedulerILb0ELi128ELb1EEEEEEEEEvNT_6ParamsE$_ZN4cute8smem_ptrIPN7cutlass10bfloat16_tEECI1NS_12iter_adaptorIS3_S4_EEES3_) ;  /* 0xfffded9000007944 */ /* 0x030fea0003c3ffff */
[----:B-1----:R1:W5:Y:S01]  /*2d350*/  LDL.64 R2, [R1+0x758] ;  /* 0x0007580001027983 */ /* 0x0023620000100a00 */
[----:B------:R-:W-:-:S03]  /*2d360*/  MOV R6, 0x2d380 ;  /* 0x0002d38000067802 */ /* 0x000fc60000000f00 */
[----:B-1---5:R-:W-:Y:S05]  /*2d370*/  CALL.REL.NOINC `($_ZN7cutlass13device_kernelIN5flash19enable_sm80_to_sm89INS1_16FlashAttnBwdSm80INS1_25CollectiveMainloopBwdSm80ILi2ELi2EN4cute5tupleIJNS5_1CILi128EEES8_NS7_ILi64EEEEEENS_10bfloat16_tEfNS_4arch4Sm80ELb1ELb0ELb1ELb0ELb1ELb0ELb0ELb0ELi2ELi4ELi4ELi4ELb0EEENS1_21CollectiveEpilogueBwdISA_SB_SD_Li256ELb0ELb0ELi2EEENS1_25SingleTileBwdLPTSchedulerILb0ELi128ELb1EEEEEEEEEvNT_6ParamsE$_ZN4cute3eso3ESOILb1ELb0EJNS_14ComposedLayoutINS_7SwizzleILi3ELi3ELi3EEENS_1CILj0EEENS_6LayoutINS_5tupleIJNS5_ILi64EEENS5_ILi128EEEEEENS8_IJNS5_ILi1EEES9_EEEEEEENS_10ViewEngineINS_8smem_ptrIPN7cutlass10bfloat16_tEEEEEEEC2ERKSF_RKSM_) ;  /* 0xfffdb39000007944 */ /* 0x022fea0003c3ffff */
[----:B-1----:R1:W5:Y:S01]  /*2d380*/  LDL.64 R2, [R1+0x758] ;  /* 0x0007580001027983 */ /* 0x0023620000100a00 */
[----:B------:R-:W-:-:S03]  /*2d390*/  MOV R6, 0x2d3b0 ;  /* 0x0002d3b000067802 */ /* 0x000fc60000000f00 */
[----:B-1---5:R-:W-:Y:S05]  /*2d3a0*/  CALL.REL.NOINC `($_ZN7cutlass13device_kernelIN5flash19enable_sm80_to_sm89INS1_16FlashAttnBwdSm80INS1_25CollectiveMainloopBwdSm80ILi2ELi2EN4cute5tupleIJNS5_1CILi128EEES8_NS7_ILi64EEEEEENS_10bfloat16_tEfNS_4arch4Sm80ELb1ELb0ELb1ELb0ELb1ELb0ELb0ELb0ELi2ELi4ELi4ELi4ELb0EEENS1_21CollectiveEpilogueBwdISA_SB_SD_Li256ELb0ELb0ELi2EEENS1_25SingleTileBwdLPTSchedulerILb0ELi128ELb1EEEEEEEEEvNT_6ParamsE$_ZN4cute3eso3ESOILb1ELb0EJNS_14ComposedLayoutINS_7SwizzleILi3ELi3ELi3EEENS_1CILj0EEENS_6LayoutINS_5tupleIJNS8_IJNS8_IJNS5_ILi4EEENS5_ILi8EEEEEENS8_IJNS5_ILi2EEENS5_ILi1EEEEEEEEENS8_IJNS8_IJSC_SC_EEESB_EEEEEENS8_IJNS8_IJNS8_IJNS5_ILi128EEESD_EEENS8_IJSA_NS5_ILi0EEEEEEEEENS8_IJNS8_IJNS5_ILi64EEENS5_ILi512EEEEEENS8_IJNS5_ILi16EEENS5_ILi1024EEEEEEEEEEEEEEEENS_10ViewEngineINS_8smem_ptrIPN7cutlass10bfloat16_tEEEEEEEC2ERKSX_RKS14_) ;  /* 0xfffdb40000007944 */ /* 0x022fea0003c3ffff */
        /* <DEDUP_REMOVED lines=23> */
[----:B------:R2:W-:Y:S01]  /*2d520*/  STL [R14], R2 ;  /* 0x000000020e007387 */ /* 0x0005e20000100800 */
[----:B------:R-:W-:Y:S02]  /*2d530*/  MOV R4, R58 ;  /* 0x0000003a00047202 */ /* 0x000fe40000000f00 */
[----:B------:R-:W-:Y:S01]  /*2d540*/  MOV R8, 0x2d570 ;  /* 0x0002d57000087802 */ /* 0x000fe20000000f00 */
[----:B------:R2:W-:Y:S04]  /*2d550*/  STL [R14+0x4], R3 ;  /* 0x000004030e007387 */ /* 0x0005e80000100800 */
[----:B-12---:R-:W-:Y:S05]  /*2d560*/  CALL.REL.NOINC `($_ZN7cutlass13device_kernelIN5flash19enable_sm80_to_sm89INS1_16FlashAttnBwdSm80INS1_25CollectiveMainloopBwdSm80ILi2ELi2EN4cute5tupleIJNS5_1CILi128EEES8_NS7_ILi64EEEEEENS_10bfloat16_tEfNS_4arch4Sm80ELb1ELb0ELb1ELb0ELb1ELb0ELb0ELb0ELi2ELi4ELi4ELi4ELb0EEENS1_21CollectiveEpilogueBwdISA_SB_SD_Li256ELb0ELb0ELi2EEENS1_25SingleTileBwdLPTSchedulerILb0ELi128ELb1EEEEEEEEEvNT_6ParamsE$_ZZN4cute12filter_tupleINS_5tupleIJNS1_IJiNS1_IJiNS_1CILi0EEEEEEEEENS1_IJNS_10UnderscoreENS1_IJS6_S6_EEEEEEEEES9_ZNS_4diceIS9_S9_EEDaRKT_RKT0_EUlRKT_RKT0_E_EEDaSD_SG_OT1_ENKUlDpSJ_E_clIJNS1_IJiiS3_EEENS1_IJEEEEEEDaSQ_) ;  /* 0xfffdee3000007944 */ /* 0x006fea0003c3ffff */
[----:B------:R-:W-:Y:S02]  /*2d570*/  MOV R72, 0x2d590 ;  /* 0x0002d59000487802 */ /* 0x000fe40000000f00 */
[----:B-12--5:R-:W-:Y:S05]  /*2d580*/  CALL.REL.NOINC `($_ZN7cutlass13device_kernelIN5flash19enable_sm80_to_sm89INS1_16FlashAttnBwdSm80INS1_25CollectiveMainloopBwdSm80ILi2ELi2EN4cute5tupleIJNS5_1CILi128EEES8_NS7_ILi64EEEEEENS_10bfloat16_tEfNS_4arch4Sm80ELb1ELb0ELb1ELb0ELb1ELb0ELb0ELb0ELi2ELi4ELi4ELi4ELb0EEENS1_21CollectiveEpilogueBwdISA_SB_SD_Li256ELb0ELb0ELi2EEENS1_25SingleTileBwdLPTSchedulerILb0ELi128ELb1EEEEEEEEEvNT_6ParamsE$_ZZN4cute7idx2crdINS_5tupleIJiiNS_1CILi0EEEEEENS1_IJNS1_IJNS2_ILi4EEENS2_ILi8EEEEEENS2_ILi2EEENS2_ILi1EEEEEEEEDaRKT_RKT0_ENKUlRKT_RKT0_E_clIiS7_EEDaSJ_SM_) ;  /* 0xfffe2b6000007944 */ /* 0x026fea0003c3ffff */
[----:B------:R-:W-:Y:S02]  /*2d590*/  MOV R2, 0x2d5b0 ;  /* 0x0002d5b000027802 */ /* 0x000fe40000000f00 */
[----:B-1----:R-:W-:Y:S05]  /*2d5a0*/  CALL.REL.NOINC `($_ZN7cutlass13device_kernelIN5flash19enable_sm80_to_sm89INS1_16FlashAttnBwdSm80INS1_25CollectiveMainloopBwdSm80ILi2ELi2EN4cute5tupleIJNS5_1CILi128EEES8_NS7_ILi64EEEEEENS_10bfloat16_tEfNS_4arch4Sm80ELb1ELb0ELb1ELb0ELb1ELb0ELb0ELb0ELi2ELi4ELi4ELi4ELb0EEENS1_21CollectiveEpilogueBwdISA_SB_SD_Li256ELb0ELb0ELi2EEENS1_25SingleTileBwdLPTSchedulerILb0ELi128ELb1EEEEEEEEEvNT_6ParamsE$_ZZN4cute7idx2crdINS_5tupleIJiiNS_1CILi0EEEEEENS1_IJNS1_IJNS2_ILi4EEENS2_ILi8EEEEEENS2_ILi2EEENS2_ILi1EEEEEEEEDaRKT_RKT0_ENKUlRKT_RKT0_E_clIiS8_EEDaSJ_SM_) ;  /* 0xfffe2f6000007944 */ /* 0x002fea0003c3ffff */
[----:B------:R1:W-:Y:S01]  /*2d5b0*/  STL [R14], R6 ;  /* 0x000000060e007387 */ /* 0x0003e20000100800 */
[----:B------:R-:W-:Y:S02]  /*2d5c0*/  MOV R2, R58 ;  /* 0x0000003a00027202 */ /* 0x000fe40000000f00 */
[----:B------:R-:W-:-:S02]  /*2d5d0*/  MOV R72, 0x2d5f0 ;  /* 0x0002d5f000487802 */ /* 0x000fc40000000f00 */
[----:B-1----:R-:W-:Y:S05]  /*2d5e0*/  CALL.REL.NOINC `($_ZN7cutlass13device_kernelIN5flash19enable_sm80_to_sm89INS1_16FlashAttnBwdSm80INS1_25CollectiveMainloopBwdSm80ILi2ELi2EN4cute5tupleIJNS5_1CILi128EEES8_NS7_ILi64EEEEEENS_10bfloat16_tEfNS_4arch4Sm80ELb1ELb0ELb1ELb0ELb1ELb0ELb0ELb0ELi2ELi4ELi4ELi4ELb0EEENS1_21CollectiveEpilogueBwdISA_SB_SD_Li256ELb0ELb0ELi2EEENS1_25SingleTileBwdLPTSchedulerILb0ELi128ELb1EEEEEEEEEvNT_6ParamsE$_ZZN4cute9transformINS_5tupleIJiiNS_1CILi0EEEEEENS1_IJNS1_IJNS2_ILi4EEENS2_ILi8EEEEEENS2_ILi2EEENS2_ILi1EEEEEEZNS_7idx2crdIS4_SA_EEDaRKT_RKT0_EUlRKT_RKT0_E_EEDaSE_SH_OT1_ENKUlDpSK_E_clIJNS1_IJiiEEEiS3_EEEDaSR_) ;  /* 0xfffe364000007944 */ /* 0x002fea0003c3ffff */
[----:B------:R-:W-:Y:S02]  /*2d5f0*/  MOV R6, 0x2d610 ;  /* 0x0002d61000067802 */ /* 0x000fe40000000f00 */
[----:B--2--5:R-:W-:Y:S05]  /*2d600*/  CALL.REL.NOINC `($_ZN7cutlass13device_kernelIN5flash19enable_sm80_to_sm89INS1_16FlashAttnBwdSm80INS1_25CollectiveMainloopBwdSm80ILi2ELi2EN4cute5tupleIJNS5_1CILi128EEES8_NS7_ILi64EEEEEENS_10bfloat16_tEfNS_4arch4Sm80ELb1ELb0ELb1ELb0ELb1ELb0ELb0ELb0ELi2ELi4ELi4ELi4ELb0EEENS1_21CollectiveEpilogueBwdISA_SB_SD_Li256ELb0ELb0ELi2EEENS1_25SingleTileBwdLPTSchedulerILb0ELi128ELb1EEEEEEEEEvNT_6ParamsE$_ZZN4cute13to_mixed_bitsINS_5tupleIJNS1_IJNS_1CILi4EEENS2_ILi8EEEEEENS2_ILi2EEENS2_ILi1EEEEEENS1_IJNS1_IJNS2_ILi128EEENS2_ILi0EEEEEES4_SA_EEENS1_IJNS1_IJiiEEEiSA_EEEEEDaRKT_RKT0_RKT1_ENKUlRKT_RKT0_RKT1_E_clIS5_SB_SD_EEDaSQ_ST_SW_) ;  /* 0xfffdf81000007944 */ /* 0x024fea0003c3ffff */
[----:B------:R-:W-:Y:S02]  /*2d610*/  MOV R6, 0x2d630 ;  /* 0x0002d63000067802 */ /* 0x000fe40000000f00 */
[----:B------:R-:W-:Y:S05]  /*2d620*/  CALL.REL.NOINC `($_ZN7cutlass13device_kernelIN5flash19enable_sm80_to_sm89INS1_16FlashAttnBwdSm80INS1_25CollectiveMainloopBwdSm80ILi2ELi2EN4cute5tupleIJNS5_1CILi128EEES8_NS7_ILi64EEEEEENS_10bfloat16_tEfNS_4arch4Sm80ELb1ELb0ELb1ELb0ELb1ELb0ELb0ELb0ELi2ELi4ELi4ELi4ELb0EEENS1_21CollectiveEpilogueBwdISA_SB_SD_Li256ELb0ELb0ELi2EEENS1_25SingleTileBwdLPTSchedulerILb0ELi128ELb1EEEEEEEEEvNT_6ParamsE$_ZZN4cute13to_mixed_bitsINS_5tupleIJNS1_IJNS_1CILi4EEENS2_ILi8EEEEEENS2_ILi2EEENS2_ILi1EEEEEENS1_IJNS1_IJNS2_ILi128EEENS2_ILi0EEEEEES4_SA_EEENS1_IJNS1_IJiiEEEiSA_EEEEEDaRKT_RKT0_RKT1_ENKUlRKT_RKT0_RKT1_E_clIS6_S4_iEEDaSQ_ST_SW_) ;  /* 0xfffdf87000007944 */ /* 0x000fea0003c3ffff */
[----:B------:R-:W-:Y:S02]  /*2d630*/  MOV R5, R2 ;  /* 0x0000000200057202 */ /* 0x000fe40000000f00 */
[----:B------:R-:W-:-:S02]  /*2d640*/  MOV R2, 0x2d660 ;  /* 0x0002d66000027802 */ /* 0x000fc40000000f00 */
[----:B------:R-:W-:Y:S05]  /*2d650*/  CALL.REL.NOINC `($_ZN7cutlass13device_kernelIN5flash19enable_sm80_to_sm89INS1_16FlashAttnBwdSm80INS1_25CollectiveMainloopBwdSm80ILi2ELi2EN4cute5tupleIJNS5_1CILi128EEES8_NS7_ILi64EEEEEENS_10bfloat16_tEfNS_4arch4Sm80ELb1ELb0ELb1ELb0ELb1ELb0ELb0ELb0ELi2ELi4ELi4ELi4ELb0EEENS1_21CollectiveEpilogueBwdISA_SB_SD_Li256ELb0ELb0ELi2EEENS1_25SingleTileBwdLPTSchedulerILb0ELi128ELb1EEEEEEEEEvNT_6ParamsE$_ZZN4cute13to_mixed_bitsINS_5tupleIJNS1_IJNS_1CILi4EEENS2_ILi8EEEEEENS2_ILi2EEENS2_ILi1EEEEEENS1_IJNS1_IJNS2_ILi128EEENS2_ILi0EEEEEES4_SA_EEENS1_IJNS1_IJiiEEEiSA_EEEEEDaRKT_RKT0_RKT1_ENKUlDpRKT_E_clIJNS_9MixedBitsILj0ELj384EEENSU_ILj0ELj8EEENS2_ILj0EEEEEEDaSR_) ;  /* 0xfffdf78000007944 */ /* 0x000fea0003c3ffff */
        /* <DEDUP_REMOVED lines=13> */
[----:B-1----:R-:W-:Y:S05]  /*2d730*/  CALL.REL.NOINC `($_ZN7cutlass13device_kernelIN5flash19enable_sm80_to_sm89INS1_16FlashAttnBwdSm80INS1_25CollectiveMainloopBwdSm80ILi2ELi2EN4cute5tupleIJNS5_1CILi128EEES8_NS7_ILi64EEEEEENS_10bfloat16_tEfNS_4arch4Sm80ELb1ELb0ELb1ELb0ELb1ELb0ELb0ELb0ELi2ELi4ELi4ELi4ELb0EEENS1_21CollectiveEpilogueBwdISA_SB_SD_Li256ELb0ELb0ELi2EEENS1_25SingleTileBwdLPTSchedulerILb0ELi128ELb1EEEEEEEEEvNT_6ParamsE$_ZN4cute3eso3ESOILb1ELb0EJNS_1CILi8EEEiiEEC2ERKS3_RKiS8_) ;  /* 0xfffdb9d000007944 */ /* 0x002fea0003c3ffff */
[----:B-1----:R1:W5:Y:S01]  /*2d740*/  LDL.64 R2, [R1+0x758] ;  /* 0x0007580001027983 */ /* 0x0023620000100a00 */
[----:B------:R-:W-:Y:S01]  /*2d750*/  IMAD.MOV.U32 R5, RZ, RZ, 0x48 ;  /* 0x00000048ff057424 */ /* 0x000fe200078e00ff */
[----:B------:R-:W-:Y:S01]  /*2d760*/  LOP3.LUT P0, RZ, R11, 0x8, RZ, 0xc0, !PT ;  /* 0x000000080bff7812 */ /* 0x000fe2000780c0ff */
[----:B------:R-:W-:Y:S01]  /*2d770*/  IMAD.MOV.U32 R60, RZ, RZ, R23 ;  /* 0x000000ffff3c7224 */ /* 0x000fe200078e0017 */
[----:B------:R-:W-:-:S02]  /*2d780*/  MOV R6, 0x2d7b0 ;  /* 0x0002d7b000067802 */ /* 0x000fc40000000f00 */
[----:B------:R-:W-:-:S04]  /*2d790*/  SEL R5, R5, 0x38, !P0 ;  /* 0x0000003805057807 */ /* 0x000fc80004000000 */
[----:B-1---5:R-:W-:Y:S05]  /*2d7a0*/  CALL.REL.NOINC `($_ZN7cutlass13device_kernelIN5flash19enable_sm80_to_sm89INS1_16FlashAttnBwdSm80INS1_25CollectiveMainloopBwdSm80ILi2ELi2EN4cute5tupleIJNS5_1CILi128EEES8_NS7_ILi64EEEEEENS_10bfloat16_tEfNS_4arch4Sm80ELb1ELb0ELb1ELb0ELb1ELb0ELb0ELb0ELi2ELi4ELi4ELi4ELb0EEENS1_21CollectiveEpilogueBwdISA_SB_SD_Li256ELb0ELb0ELi2EEENS1_25SingleTileBwdLPTSchedulerILb0ELi128ELb1EEEEEEEEEvNT_6ParamsE$_ZN4cute3eso3ESOILb0ELb1EJiNS_1CILi144EEENS2_ILi288EEEEEC2ERKiRKS3_RKS4_) ;  /* 0xfffdab3000007944 */ /* 0x022fea0003c3ffff */
[----:B-1----:R-:W2:Y:S01]  /*2d7b0*/  LDL R4, [R1+0x758] ;  /* 0x0007580001047983 */ /* 0x002ea20000100800 */
[----:B------:R-:W-:Y:S01]  /*2d7c0*/  IMAD.MOV.U32 R60, RZ, RZ, R23 ;  /* 0x000000ffff3c7224 */ /* 0x000fe200078e0017 */
[----:B------:R-:W-:Y:S02]  /*2d7d0*/  MOV R70, R12 ;  /* 0x0000000c00467202 */ /* 0x000fe40000000f00 */
[----:B------:R-:W-:Y:S01]  /*2d7e0*/  MOV R6, 0x2d810 ;  /* 0x0002d81000067802 */ /* 0x000fe20000000f00 */
[----:B--2---:R1:W-:Y:S04]  /*2d7f0*/  STL [R1+0x790], R4 ;  /* 0x0007900401007387 */ /* 0x0043e80000100800 */
[----:B-1----:R-:W-:Y:S05]  /*2d800*/  CALL.REL.NOINC `($_ZN7cutlass13device_kernelIN5flash19enable_sm80_to_sm89INS1_16FlashAttnBwdSm80INS1_25CollectiveMainloopBwdSm80ILi2ELi2EN4cute5tupleIJNS5_1CILi128EEES8_NS7_ILi64EEEEEENS_10bfloat16_tEfNS_4arch4Sm80ELb1ELb0ELb1ELb0ELb1ELb0ELb0ELb0ELi2ELi4ELi4ELi4ELb0EEENS1_21CollectiveEpilogueBwdISA_SB_SD_Li256ELb0ELb0ELi2EEENS1_25SingleTileBwdLPTSchedulerILb0ELi128ELb1EEEEEEEEEvNT_6ParamsE$_ZN4cute3eso3ESOILb1ELb0EJNS_1CILi1EEENS_5tupleIJNS2_ILi8EEEiiEEENS2_ILi64EEENS4_IJiNS2_ILi144EEENS2_ILi288EEEEEENS2_ILi512EEEEEC2ERKS3_RKS6_RKS7_RKSA_RKSB_) ;  /* 0xfffdb3b000007944 */ /* 0x002fea0003c3ffff */
[----:B-1----:R1:W5:Y:S04]  /*2d810*/  LDL R5, [R1+0x760] ;  /* 0x0007600001057983 */ /* 0x0023680000100800 */
[----:B------:R1:W5:Y:S01]  /*2d820*/  LDL.64 R2, [R1+0x758] ;  /* 0x0007580001027983 */ /* 0x0003620000100a00 */
[----:B------:R-:W-:-:S02]  /*2d830*/  MOV R60, R23 ;  /* 0x00000017003c7202 */ /* 0x000fc40000000f00 */
[----:B------:R-:W-:Y:S02]  /*2d840*/  MOV R6, 0x2d860 ;  /* 0x0002d86000067802 */ /* 0x000fe40000000f00 */
[----:B-1---5:R-:W-:Y:S05]  /*2d850*/  CALL.REL.NOINC `($_ZN7cutlass13device_kernelIN5flash19enable_sm80_to_sm89INS1_16FlashAttnBwdSm80INS1_25CollectiveMainloopBwdSm80ILi2ELi2EN4cute5tupleIJNS5_1CILi128EEES8_NS7_ILi64EEEEEENS_10bfloat16_tEfNS_4arch4Sm80ELb1ELb0ELb1ELb0ELb1ELb0ELb0ELb0ELi2ELi4ELi4ELi4ELb0EEENS1_21CollectiveEpilogueBwdISA_SB_SD_Li256ELb0ELb0ELi2EEENS1_25SingleTileBwdLPTSchedulerILb0ELi128ELb1EEEEEEEEEvNT_6ParamsE$_ZN4cute5tupleIJNS0_IJNS_1CILi8EEENS0_IJNS1_ILi2EEES3_S3_EEENS1_ILi1EEES4_S5_EEENS0_IJS5_NS0_IJS2_iiEEENS1_ILi64EEENS0_IJiNS1_ILi144EEENS1_ILi288EEEEEENS1_ILi512EEEEEEEEC2ERKS6_RKSD_) ;  /* 0xfffde4c000007944 */ /* 0x022fea0003c3ffff */
[----:B------:R1:W5:Y:S04]  /*2d860*/  LDL R6, [R1+0x760] ;  /* 0x0007600001067983 */ /* 0x0003680000100800 */
[----:B------:R1:W5:Y:S01]  /*2d870*/  LDL.64 R2, [R1+0x758] ;  /* 0x0007580001027983 */ /* 0x0003620000100a00 */
[----:B------:R-:W-:-:S03]  /*2d880*/  MOV R4, 0x2d8a0 ;  /* 0x0002d8a000047802 */ /* 0x000fc60000000f00 */
[----:B-1---5:R-:W-:Y:S05]  /*2d890*/  CALL.REL.NOINC `($_ZN7cutlass13device_kernelIN5flash19enable_sm80_to_sm89INS1_16FlashAttnBwdSm80INS1_25CollectiveMainloopBwdSm80ILi2ELi2EN4cute5tupleIJNS5_1CILi128EEES8_NS7_ILi64EEEEEENS_10bfloat16_tEfNS_4arch4Sm80ELb1ELb0ELb1ELb0ELb1ELb0ELb0ELb0ELi2ELi4ELi4ELi4ELb0EEENS1_21CollectiveEpilogueBwdISA_SB_SD_Li256ELb0ELb0ELi2EEENS1_25SingleTileBwdLPTSchedulerILb0ELi128ELb1EEEEEEEEEvNT_6ParamsE$_ZZN4cute7flattenINS_5tupleIJNS_1CILi1EEENS1_IJNS2_ILi8EEEiiEEENS2_ILi64EEENS1_IJiNS2_ILi144EEENS2_ILi288EEEEEENS2_ILi512EEEEEEEEDaRKT_ENKUlRKT_E_clIS5_EEDaSH_) ;  /* 0xfffe27d000007944 */ /* 0x022fea0003c3ffff */
[----:B------:R1:W-:Y:S01]  /*2d8a0*/  STL [R14], R2 ;  /* 0x000000020e007387 */ /* 0x0003e20000100800 */
[----:B------:R-:W-:Y:S02]  /*2d8b0*/  MOV R5, R6 ;  /* 0x0000000600057202 */ /* 0x000fe40000000f00 */
[----:B------:R-:W-:Y:S01]  /*2d8c0*/  MOV R4, 0x2d8f0 ;  /* 0x0002d8f000047802 */ /* 0x000fe20000000f00 */
[----:B------:R1:W-:Y:S04]  /*2d8d0*/  STL [R14+0x4], R3 ;  /* 0x000004030e007387 */ /* 0x0003e80000100800 */
[----:B-1----:R-:W-:Y:S05]  /*2d8e0*/  CALL.REL.NOINC `($_ZN7cutlass13device_kernelIN5flash19enable_sm80_to_sm89INS1_16FlashAttnBwdSm80INS1_25CollectiveMainloopBwdSm80ILi2ELi2EN4cute5tupleIJNS5_1CILi128EEES8_NS7_ILi64EEEEEENS_10bfloat16_tEfNS_4arch4Sm80ELb1ELb0ELb1ELb0ELb1ELb0ELb0ELb0ELi2ELi4ELi4ELi4ELb0EEENS1_21CollectiveEpilogueBwdISA_SB_SD_Li256ELb0ELb0ELi2EEENS1_25SingleTileBwdLPTSchedulerILb0ELi128ELb1EEEEEEEEEvNT_6ParamsE$_ZZN4cute7flattenINS_5tupleIJNS_1CILi1EEENS1_IJNS2_ILi8EEEiiEEENS2_ILi64EEENS1_IJiNS2_ILi144EEENS2_ILi288EEEEEENS2_ILi512EEEEEEEEDaRKT_ENKUlRKT_E_clIS9_EEDaSH_) ;  /* 0xfffe27a000007944 */ /* 0x002fea0003c3ffff */
[----:B------:R1:W-:Y:S01]  /*2d8f0*/  STL [R1+0x794], R2 ;  /* 0x0007940201007387 */ /* 0x0003e20000100800 */
[----:B------:R-:W-:Y:S01]  /*2d900*/  IMAD.MOV.U32 R60, RZ, RZ, R58 ;  /* 0x000000ffff3c7224 */ /* 0x000fe200078e003a */
[----:B------:R-:W-:-:S02]  /*2d910*/  MOV R67, R42 ;  /* 0x0000002a00437202 */ /* 0x000fc40000000f00 */
[----:B------:R-:W-:Y:S02]  /*2d920*/  MOV R4, 0x2d940 ;  /* 0x0002d94000047802 */ /* 0x000fe40000000f00 */
[----:B-1----:R-:W-:Y:S05]  /*2d930*/  CALL.REL.NOINC `($_ZN7cutlass13device_kernelIN5flash19enable_sm80_to_sm89INS1_16FlashAttnBwdSm80INS1_25CollectiveMainloopBwdSm80ILi2ELi2EN4cute5tupleIJNS5_1CILi128EEES8_NS7_ILi64EEEEEENS_10bfloat16_tEfNS_4arch4Sm80ELb1ELb0ELb1ELb0ELb1ELb0ELb0ELb0ELi2ELi4ELi4ELi4ELb0EEENS1_21CollectiveEpilogueBwdISA_SB_SD_Li256ELb0ELb0ELi2EEENS1_25SingleTileBwdLPTSchedulerILb0ELi128ELb1EEEEEEEEEvNT_6ParamsE$_ZZN4cute12filter_tupleINS_5tupleIJNS_1CILi1EEENS1_IJNS2_ILi8EEEiiEEENS2_ILi64EEENS1_IJiNS2_ILi144EEENS2_ILi288EEEEEENS2_ILi512EEEEEEZNS_7flattenISB_EEDaRKT_EUlRKT_E_EEDaSF_OT0_ENKUlDpSI_E_clIJNS1_IJS3_EEES5_NS1_IJS6_EEES9_NS1_IJSA_EEEEEEDaSM_) ;  /* 0xfffdf03000007944 */ /* 0x002fea0003c3ffff */
[----:B------:R-:W-:Y:S02]  /*2d940*/  MOV R60, R23 ;  /* 0x00000017003c7202 */ /* 0x000fe40000000f00 */
[----:B------:R-:W-:Y:S02]  /*2d950*/  MOV R6, 0x2d970 ;  /* 0x0002d97000067802 */ /* 0x000fe40000000f00 */
[----:B--2--5:R-:W-:Y:S05]  /*2d960*/  CALL.REL.NOINC `($_ZN7cutlass13device_kernelIN5flash19enable_sm80_to_sm89INS1_16FlashAttnBwdSm80INS1_25CollectiveMainloopBwdSm80ILi2ELi2EN4cute5tupleIJNS5_1CILi128EEES8_NS7_ILi64EEEEEENS_10bfloat16_tEfNS_4arch4Sm80ELb1ELb0ELb1ELb0ELb1ELb0ELb0ELb0ELi2ELi4ELi4ELi4ELb0EEENS1_21CollectiveEpilogueBwdISA_SB_SD_Li256ELb0ELb0ELi2EEENS1_25SingleTileBwdLPTSchedulerILb0ELi128ELb1EEEEEEEEEvNT_6ParamsE$_ZN4cute3eso3ESOILb0ELb1EJiNS_1CILi144EEENS2_ILi512EEEEEC2ERKiRKS3_RKS4_) ;  /* 0xfffda9c000007944 */ /* 0x024fea0003c3ffff */
[----:B------:R-:W2:Y:S01]  /*2d970*/  LDL R6, [R1+0x758] ;  /* 0x0007580001067983 */ /* 0x000ea20000100800 */
[----:B-1----:R-:W-:Y:S01]  /*2d980*/  IMAD.MOV.U32 R4, RZ, RZ, R44 ;  /* 0x000000ffff047224 */ /* 0x002fe200078e002c */
[----:B------:R-:W-:Y:S02]  /*2d990*/  MOV R60, R23 ;  /* 0x00000017003c7202 */ /* 0x000fe40000000f00 */
[----:B------:R-:W-:Y:S01]  /*2d9a0*/  MOV R8, 0x2d9d0 ;  /* 0x0002d9d000087802 */ /* 0x000fe20000000f00 */
[----:B--2---:R1:W-:Y:S04]  /*2d9b0*/  STL [R1+0x11ec], R6 ;  /* 0x0011ec0601007387 */ /* 0x0043e80000100800 */
[----:B-1----:R-:W-:Y:S05]  /*2d9c0*/  CALL.REL.NOINC `($_ZN7cutlass13device_kernelIN5flash19enable_sm80_to_sm89INS1_16FlashAttnBwdSm80INS1_25CollectiveMainloopBwdSm80ILi2ELi2EN4cute5tupleIJNS5_1CILi128EEES8_NS7_ILi64EEEEEENS_10bfloat16_tEfNS_4arch4Sm80ELb1ELb0ELb1ELb0ELb1ELb0ELb0ELb0ELi2ELi4ELi4ELi4ELb0EEENS1_21CollectiveEpilogueBwdISA_SB_SD_Li256ELb0ELb0ELi2EEENS1_25SingleTileBwdLPTSchedulerILb0ELi128ELb1EEEEEEEEEvNT_6ParamsE$_ZN4cute3eso3ESOILb0ELb0EJiiNS_1CILi144EEENS2_ILi512EEEEEC2ERKiS7_RKS3_RKS4_) ;  /* 0xfffda24000007944 */ /* 0x002fea0003c3ffff */
[----:B-1----:R-:W2:Y:S01]  /*2d9d0*/  LDL.64 R4, [R1+0x758] ;  /* 0x0007580001047983 */ /* 0x002ea20000100a00 */
[----:B------:R-:W-:Y:S01]  /*2d9e0*/  IMAD.MOV.U32 R3, RZ, RZ, R16 ;  /* 0x000000ffff037224 */ /* 0x000fe200078e0010 */
[----:B------:R-:W-:Y:S01]  /*2d9f0*/  MOV R8, R43 ;  /* 0x0000002b00087202 */ /* 0x000fe20000000f00 */
[----:B------:R-:W-:Y:S01]  /*2da00*/  IMAD.MOV.U32 R67, RZ, RZ, R23 ;  /* 0x000000ffff437224 */ /* 0x000fe200078e0017 */
[----:B------:R-:W-:Y:S01]  /*2da10*/  MOV R6, 0x2da40 ;  /* 0x0002da4000067802 */ /* 0x000fe20000000f00 */
[----:B--2---:R1:W-:Y:S04]  /*2da20*/  STL.64 [R1+0x788], R4 ;  /* 0x0007880401007387 */ /* 0x0043e80000100a00 */
[----:B-1----:R-:W-:Y:S05]  /*2da30*/  CALL.REL.NOINC `($_ZN7cutlass13device_kernelIN5flash19enable_sm80_to_sm89INS1_16FlashAttnBwdSm80INS1_25CollectiveMainloopBwdSm80ILi2ELi2EN4cute5tupleIJNS5_1CILi128EEES8_NS7_ILi64EEEEEENS_10bfloat16_tEfNS_4arch4Sm80ELb1ELb0ELb1ELb0ELb1ELb0ELb0ELb0ELi2ELi4ELi4ELi4ELb0EEENS1_21CollectiveEpilogueBwdISA_SB_SD_Li256ELb0ELb0ELi2EEENS1_25SingleTileBwdLPTSchedulerILb0ELi128ELb1EEEEEEEEEvNT_6ParamsE$_ZN4cute3eso3ESOILb0ELb0EJiiiNS_1CILi144EEENS2_ILi512EEEEEC2ERKiS7_S7_RKS3_RKS4_) ;  /* 0xfffda48000007944 */ /* 0x002fea0003c3ffff */
        /* <DEDUP_REMOVED lines=9> */
[----:B-1----:R-:W-:Y:S05]  /*2dad0*/  CALL.REL.NOINC `($_ZN7cutlass13device_kernelIN5flash19enable_sm80_to_sm89INS1_16FlashAttnBwdSm80INS1_25CollectiveMainloopBwdSm80ILi2ELi2EN4cute5tupleIJNS5_1CILi128EEES8_NS7_ILi64EEEEEENS_10bfloat16_tEfNS_4arch4Sm80ELb1ELb0ELb1ELb0ELb1ELb0ELb0ELb0ELi2ELi4ELi4ELi4ELb0EEENS1_21CollectiveEpilogueBwdISA_SB_SD_Li256ELb0ELb0ELi2EEENS1_25SingleTileBwdLPTSchedulerILb0ELi128ELb1EEEEEEEEEvNT_6ParamsE$_ZN4cute3eso3ESOILb1ELb0EJNS_1CILi8EEEiiiNS2_ILi144EEENS2_ILi512EEEEEC2ERKS3_RKiSA_SA_RKS4_RKS5_) ;  /* 0xfffdb6a000007944 */ /* 0x002fea0003c3ffff */
        /* <DEDUP_REMOVED lines=8> */
[----:B-1----:R-:W-:Y:S05]  /*2db60*/  CALL.REL.NOINC `($_ZN7cutlass13device_kernelIN5flash19enable_sm80_to_sm89INS1_16FlashAttnBwdSm80INS1_25CollectiveMainloopBwdSm80ILi2ELi2EN4cute5tupleIJNS5_1CILi128EEES8_NS7_ILi64EEEEEENS_10bfloat16_tEfNS_4arch4Sm80ELb1ELb0ELb1ELb0ELb1ELb0ELb0ELb0ELi2ELi4ELi4ELi4ELb0EEENS1_21CollectiveEpilogueBwdISA_SB_SD_Li256ELb0ELb0ELi2EEENS1_25SingleTileBwdLPTSchedulerILb0ELi128ELb1EEEEEEEEEvNT_6ParamsE$_ZN4cute3eso3ESOILb1ELb0EJNS_1CILi1EEEiiiNS2_ILi144EEENS2_ILi512EEEEEC2ERKS3_RKiSA_SA_RKS4_RKS5_) ;  /* 0xfffdb19000007944 */ /* 0x002fea0003c3ffff */
[----:B-1----:R1:W5:Y:S04]  /*2db70*/  LDL R5, [R1+0x760] ;  /* 0x0007600001057983 */ /* 0x0023680000100800 */
[----:B------:R1:W5:Y:S01]  /*2db80*/  LDL.64 R2, [R1+0x758] ;  /* 0x0007580001027983 */ /* 0x0003620000100a00 */
[----:B------:R-:W-:-:S02]  /*2db90*/  MOV R59, R23 ;  /* 0x00000017003b7202 */ /* 0x000fc40000000f00 */
[----:B------:R-:W-:Y:S02]  /*2dba0*/  MOV R6, 0x2dbc0 ;  /* 0x0002dbc000067802 */ /* 0x000fe40000000f00 */
[----:B-1---5:R-:W-:Y:S05]  /*2dbb0*/  CALL.REL.NOINC `($_ZN7cutlass13device_kernelIN5flash19enable_sm80_to_sm89INS1_16FlashAttnBwdSm80INS1_25CollectiveMainloopBwdSm80ILi2ELi2EN4cute5tupleIJNS5_1CILi128EEES8_NS7_ILi64EEEEEENS_10bfloat16_tEfNS_4arch4Sm80ELb1ELb0ELb1ELb0ELb1ELb0ELb0ELb0ELi2ELi4ELi4ELi4ELb0EEENS1_21CollectiveEpilogueBwdISA_SB_SD_Li256ELb0ELb0ELi2EEENS1_25SingleTileBwdLPTSchedulerILb0ELi128ELb1EEEEEEEEEvNT_6ParamsE$_ZN4cute5tupleIJNS0_IJNS_1CILi16EEENS1_ILi2EEES3_S3_NS1_ILi4EEES3_EEENS0_IJNS1_ILi1EEEiiiNS1_ILi144EEENS1_ILi512EEEEEEEEC2ERKS5_RKS9_) ;  /* 0xfffdde6000007944 */ /* 0x022fea0003c3ffff */
        /* <DEDUP_REMOVED lines=11> */
[----:B-1----:R-:W-:Y:S05]  /*2dc70*/  CALL.REL.NOINC `($_ZN7cutlass13device_kernelIN5flash19enable_sm80_to_sm89INS1_16FlashAttnBwdSm80INS1_25CollectiveMainloopBwdSm80ILi2ELi2EN4cute5tupleIJNS5_1CILi128EEES8_NS7_ILi64EEEEEENS_10bfloat16_tEfNS_4arch4Sm80ELb1ELb0ELb1ELb0ELb1ELb0ELb0ELb0ELi2ELi4ELi4ELi4ELb0EEENS1_21CollectiveEpilogueBwdISA_SB_SD_Li256ELb0ELb0ELi2EEENS1_25SingleTileBwdLPTSchedulerILb0ELi128ELb1EEEEEEEEEvNT_6ParamsE$_ZZN4cute6detail16composition_implINS_5tupleIJNS_1CILi16EEENS3_ILi2EEES5_S5_NS3_ILi4EEES5_EEENS2_IJNS3_ILi1EEEiiiNS3_ILi144EEENS3_ILi512EEEEEENS2_IJNS2_IJS5_S5_EEES6_NS3_ILi8EEEEEENS2_IJNS2_IJNS3_ILi64EEESA_EEES4_NS3_ILi1024EEEEEEEEDaRKT_RKT0_RKT1_RKT2_ENKUlRKT_RKT0_E_clISC_SG_EEDaSX_S10_) ;  /* 0xfffe028000007944 */ /* 0x002fea0003c3ffff */
[----:B------:R-:W-:Y:S01]  /*2dc80*/  IMAD.MOV.U32 R3, RZ, RZ, R17 ;  /* 0x000000ffff037224 */ /* 0x000fe200078e0011 */
[----:B------:R-:W-:Y:S01]  /*2dc90*/  MOV R5, R47 ;  /* 0x0000002f00057202 */ /* 0x000fe20000000f00 */
[----:B------:R-:W-:Y:S01]  /*2dca0*/  IMAD.MOV.U32 R2, RZ, RZ, R42 ;  /* 0x000000ffff027224 */ /* 0x000fe200078e002a */
[----:B------:R-:W-:-:S02]  /*2dcb0*/  MOV R17, R58 ;  /* 0x0000003a00117202 */ /* 0x000fc40000000f00 */
[----:B------:R-:W-:Y:S02]  /*2dcc0*/  MOV R16, 0x2dce0 ;  /* 0x0002dce000107802 */ /* 0x000fe40000000f00 */
[----:B-1---5:R-:W-:Y:S05]  /*2dcd0*/  CALL.REL.NOINC `($_ZN7cutlass13device_kernelIN5flash19enable_sm80_to_sm89INS1_16FlashAttnBwdSm80INS1_25CollectiveMainloopBwdSm80ILi2ELi2EN4cute5tupleIJNS5_1CILi128EEES8_NS7_ILi64EEEEEENS_10bfloat16_tEfNS_4arch4Sm80ELb1ELb0ELb1ELb0ELb1ELb0ELb0ELb0ELi2ELi4ELi4ELi4ELb0EEENS1_21CollectiveEpilogueBwdISA_SB_SD_Li256ELb0ELb0ELi2EEENS1_25SingleTileBwdLPTSchedulerILb0ELi128ELb1EEEEEEEEEvNT_6ParamsE$_ZZN4cute6detail16composition_implINS_5tupleIJNS_1CILi16EEENS3_ILi2EEES5_S5_NS3_ILi4EEES5_EEENS2_IJNS3_ILi1EEEiiiNS3_ILi144EEENS3_ILi512EEEEEENS2_IJNS2_IJS5_S5_EEES6_NS3_ILi8EEEEEENS2_IJNS2_IJNS3_ILi64EEESA_EEES4_NS3_ILi1024EEEEEEEEDaRKT_RKT0_RKT1_RKT2_ENKUlRKT_RKT0_E_clIS6_S4_EEDaSX_S10_) ;  /* 0xfffdffa000007944 */ /* 0x022fea0003c3ffff */
[----:B-----5:R2:W-:Y:S01]  /*2dce0*/  STL.64 [R1+0x770], R2 ;  /* 0x0007700201007387 */ /* 0x0205e20000100a00 */
[----:B------:R-:W-:Y:S01]  /*2dcf0*/  IMAD.MOV.U32 R60, RZ, RZ, R23 ;  /* 0x000000ffff3c7224 */ /* 0x000fe200078e0017 */
[----:B------:R-:W-:Y:S02]  /*2dd00*/  MOV R67, R22 ;  /* 0x0000001600437202 */ /* 0x000fe40000000f00 */
[----:B------:R-:W-:Y:S02]  /*2dd10*/  MOV R4, 0x2dd30 ;  /* 0x0002dd3000047802 */ /* 0x000fe40000000f00 */
[----:B-12---:R-:W-:Y:S05]  /*2dd20*/  CALL.REL.NOINC `($_ZN7cutlass13device_kernelIN5flash19enable_sm80_to_sm89INS1_16FlashAttnBwdSm80INS1_25CollectiveMainloopBwdSm80ILi2ELi2EN4cute5tupleIJNS5_1CILi128EEES8_NS7_ILi64EEEEEENS_10bfloat16_tEfNS_4arch4Sm80ELb1ELb0ELb1ELb0ELb1ELb0ELb0ELb0ELi2ELi4ELi4ELi4ELb0EEENS1_21CollectiveEpilogueBwdISA_SB_SD_Li256ELb0ELb0ELi2EEENS1_25SingleTileBwdLPTSchedulerILb0ELi128ELb1EEEEEEEEEvNT_6ParamsE$_ZN4cute3eso3ESOILb0ELb0EJNS_5tupleIJiNS_1CILi512EEEEEENS2_IJiiEEENS3_ILi1024EEEEEC2ERKS5_RKS6_RKS7_) ;  /* 0xfffd918000007944 */ /* 0x006fea0003c3ffff */
[----:B------:R2:W5:Y:S04]  /*2dd30*/  LDL R5, [R1+0x760] ;  /* 0x0007600001057983 */ /* 0x0005680000100800 */
[----:B-1----:R2:W5:Y:S01]  /*2dd40*/  LDL.64 R2, [R1+0x758] ;  /* 0x0007580001027983 */ /* 0x0025620000100a00 */
[----:B------:R-:W-:Y:S02]  /*2dd50*/  MOV R60, R23 ;  /* 0x00000017003c7202 */ /* 0x000fe40000000f00 */
[----:B------:R-:W-:-:S02]  /*2dd60*/  MOV R6, 0x2dd80 ;  /* 0x0002dd8000067802 */ /* 0x000fc40000000f00 */
[----:B--2--5:R-:W-:Y:S05]  /*2dd70*/  CALL.REL.NOINC `($_ZN7cutlass13device_kernelIN5flash19enable_sm80_to_sm89INS1_16FlashAttnBwdSm80INS1_25CollectiveMainloopBwdSm80ILi2ELi2EN4cute5tupleIJNS5_1CILi128EEES8_NS7_ILi64EEEEEENS_10bfloat16_tEfNS_4arch4Sm80ELb1ELb0ELb1ELb0ELb1ELb0ELb0ELb0ELi2ELi4ELi4ELi4ELb0EEENS1_21CollectiveEpilogueBwdISA_SB_SD_Li256ELb0ELb0ELi2EEENS1_25SingleTileBwdLPTSchedulerILb0ELi128ELb1EEEEEEEEEvNT_6ParamsE$_ZN4cute5tupleIJNS0_IJNS0_IJNS_1CILi2EEES2_EEES3_NS1_ILi8EEEEEENS0_IJNS0_IJiNS1_ILi512EEEEEENS0_IJiiEEENS1_ILi1024EEEEEEEEC2ERKS5_RKSA_) ;  /* 0xfffdda6000007944 */ /* 0x024fea0003c3ffff */
        /* <DEDUP_REMOVED lines=9> */
[----:B-1---5:R-:W-:Y:S05]  /*2de10*/  CALL.REL.NOINC `($_ZN7cutlass13device_kernelIN5flash19enable_sm80_to_sm89INS1_16FlashAttnBwdSm80INS1_25CollectiveMainloopBwdSm80ILi2ELi2EN4cute5tupleIJNS5_1CILi128EEES8_NS7_ILi64EEEEEENS_10bfloat16_tEfNS_4arch4Sm80ELb1ELb0ELb1ELb0ELb1ELb0ELb0ELb0ELi2ELi4ELi4ELi4ELb0EEENS1_21CollectiveEpilogueBwdISA_SB_SD_Li256ELb0ELb0ELi2EEENS1_25SingleTileBwdLPTSchedulerILb0ELi128ELb1EEEEEEEEEvNT_6ParamsE$_ZN4cute3eso3ESOILb0ELb0EJNS_6LayoutINS_5tupleIJNS3_IJNS_1CILi2EEES5_EEES6_NS4_ILi8EEEEEENS3_IJNS3_IJiNS4_ILi512EEEEEENS3_IJiiEEENS4_ILi1024EEEEEEEEjEEC2ERKSE_RKj) ;  /* 0xfffd945000007944 */ /* 0x022fea0003c3ffff */
[----:B------:R-:W2:Y:S04]  /*2de20*/  LDL.64 R16, [R1+0x760] ;  /* 0x0007600001107983 */ /* 0x000ea80000100a00 */
[----:B-1----:R1:W5:Y:S01]  /*2de30*/  LDL.64 R4, [R1+0x758] ;  /* 0x0007580001047983 */ /* 0x0023620000100a00 */
[----:B------:R-:W-:Y:S02]  /*2de40*/  MOV R9, R23 ;  /* 0x0000001700097202 */ /* 0x000fe40000000f00 */
[----:B------:R-:W-:Y:S01]  /*2de50*/  MOV R8, 0x2de80 ;  /* 0x0002de8000087802 */ /* 0x000fe20000000f00 */
[----:B--2---:R-:W-:-:S04]  /*2de60*/  IMAD.WIDE.U32 R2, R17, 0x2, R50 ;  /* 0x0000000211027825 */ /* 0x004fc800078e0032 */
[----:B-1---5:R-:W-:Y:S05]  /*2de70*/  CALL.REL.NOINC `($_ZN7cutlass13device_kernelIN5flash19enable_sm80_to_sm89INS1_16FlashAttnBwdSm80INS1_25CollectiveMainloopBwdSm80ILi2ELi2EN4cute5tupleIJNS5_1CILi128EEES8_NS7_ILi64EEEEEENS_10bfloat16_tEfNS_4arch4Sm80ELb1ELb0ELb1ELb0ELb1ELb0ELb0ELb0ELi2ELi4ELi4ELi4ELb0EEENS1_21CollectiveEpilogueBwdISA_SB_SD_Li256ELb0ELb0ELi2EEENS1_25SingleTileBwdLPTSchedulerILb0ELi128ELb1EEEEEEEEEvNT_6ParamsE$_ZN4cute8smem_ptrIPN7cutlass10bfloat16_tEECI1NS_12iter_adaptorIS3_S4_EEES3_) ;  /* 0xfffde26000007944 */ /* 0x022fea0003c3ffff */
[----:B-1----:R-:W2:Y:S01]  /*2de80*/  LDL.64 R2, [R1+0x758] ;  /* 0x0007580001027983 */ /* 0x002ea20000100a00 */
[----:B------:R-:W-:Y:S01]  /*2de90*/  IMAD.MOV.U32 R60, RZ, RZ, R23 ;  /* 0x000000ffff3c7224 */ /* 0x000fe200078e0017 */
[----:B------:R-:W-:-:S02]  /*2dea0*/  MOV R67, R22 ;  /* 0x0000001600437202 */ /* 0x000fc40000000f00 */
[----:B------:R-:W-:Y:S01]  /*2deb0*/  MOV R6, 0x2dee0 ;  /* 0x0002dee000067802 */ /* 0x000fe20000000f00 */
[----:B--2---:R1:W-:Y:S04]  /*2dec0*/  STL.64 [R1+0x770], R2 ;  /* 0x0007700201007387 */ /* 0x0043e80000100a00 */
[----:B-1----:R-:W-:Y:S05]  /*2ded0*/  CALL.REL.NOINC `($_ZN7cutlass13device_kernelIN5flash19enable_sm80_to_sm89INS1_16FlashAttnBwdSm80INS1_25CollectiveMainloopBwdSm80ILi2ELi2EN4cute5tupleIJNS5_1CILi128EEES8_NS7_ILi64EEEEEENS_10bfloat16_tEfNS_4arch4Sm80ELb1ELb0ELb1ELb0ELb1ELb0ELb0ELb0ELi2ELi4ELi4ELi4ELb0EEENS1_21CollectiveEpilogueBwdISA_SB_SD_Li256ELb0ELb0ELi2EEENS1_25SingleTileBwdLPTSchedulerILb0ELi128ELb1EEEEEEEEEvNT_6ParamsE$_ZN4cute3eso3ESOILb0ELb0EJNS_6LayoutINS_5tupleIJNS3_IJNS_1CILi2EEES5_EEES6_NS4_ILi8EEEEEENS3_IJNS3_IJiNS4_ILi512EEEEEENS3_IJiiEEENS4_ILi1024EEEEEEEENS_10ViewEngineINS_8smem_ptrIPN7cutlass10bfloat16_tEEEEEEEC2ERKSE_RKSL_) ;  /* 0xfffd930000007944 */ /* 0x002fea0003c3ffff */
[----:B-1----:R1:W5:Y:S04]  /*2dee0*/  LDL R5, [R1+0x75c] ;  /* 0x00075c0001057983 */ /* 0x0023680000100800 */
[----:B------:R1:W5:Y:S01]  /*2def0*/  LDL R3, [R1+0x760] ;  /* 0x0007600001037983 */ /* 0x0003620000100800 */
[----:B------:R-:W-:-:S03]  /*2df00*/  MOV R4, 0x2df20 ;  /* 0x0002df2000047802 */ /* 0x000fc60000000f00 */
[----:B-1---5:R-:W-:Y:S05]  /*2df10*/  CALL.REL.NOINC `($_ZN7cutlass13device_kernelIN5flash19enable_sm80_to_sm89INS1_16FlashAttnBwdSm80INS1_25CollectiveMainloopBwdSm80ILi2ELi2EN4cute5tupleIJNS5_1CILi128EEES8_NS7_ILi64EEEEEENS_10bfloat16_tEfNS_4arch4Sm80ELb1ELb0ELb1ELb0ELb1ELb0ELb0ELb0ELi2ELi4ELi4ELi4ELb0EEENS1_21CollectiveEpilogueBwdISA_SB_SD_Li256ELb0ELb0ELi2EEENS1_25SingleTileBwdLPTSchedulerILb0ELi128ELb1EEEEEEEEEvNT_6ParamsE$_ZZN4cute4takeILi1ELi3ENS_5tupleIJNS1_IJiNS_1CILi512EEEEEENS1_IJiiEEENS2_ILi1024EEEEEEEEDaRKT1_ENKUlDpRKT_E_clIJS5_S6_EEEDaSE_) ;  /* 0xfffdf95000007944 */ /* 0x022fea0003c3ffff */
[----:B------:R-:W-:Y:S02]  /*2df20*/  MOV R4, 0x2df40 ;  /* 0x0002df4000047802 */ /* 0x000fe40000000f00 */
[----:B-1---5:R-:W-:Y:S05]  /*2df30*/  CALL.REL.NOINC `($_ZN7cutlass13device_kernelIN5flash19enable_sm80_to_sm89INS1_16FlashAttnBwdSm80INS1_25CollectiveMainloopBwdSm80ILi2ELi2EN4cute5tupleIJNS5_1CILi128EEES8_NS7_ILi64EEEEEENS_10bfloat16_tEfNS_4arch4Sm80ELb1ELb0ELb1ELb0ELb1ELb0ELb0ELb0ELi2ELi4ELi4ELi4ELb0EEENS1_21CollectiveEpilogueBwdISA_SB_SD_Li256ELb0ELb0ELi2EEENS1_25SingleTileBwdLPTSchedulerILb0ELi128ELb1EEEEEEEEEvNT_6ParamsE$_ZZN4cute16flatten_to_tupleINS_5tupleIJNS1_IJiiEEENS_1CILi1024EEEEEEEEDaRKT_ENKUlRKT_E_clIS2_EEDaSB_) ;  /* 0xfffdf44000007944 */ /* 0x022fea0003c3ffff */
[----:B------:R1:W-:Y:S01]  /*2df40*/  STL [R14], R2 ;  /* 0x000000020e007387 */ /* 0x0003e20000100800 */
[----:B------:R-:W-:Y:S02]  /*2df50*/  MOV R60, R58 ;  /* 0x0000003a003c7202 */ /* 0x000fe40000000f00 */
[----:B------:R-:W-:Y:S01]  /*2df60*/  MOV R4, 0x2df90 ;  /* 0x0002df9000047802 */ /* 0x000fe20000000f00 */
[----:B------:R1:W-:Y:S04]  /*2df70*/  STL [R14+0x4], R3 ;  /* 0x000004030e007387 */ /* 0x0003e80000100800 */
[----:B-1----:R-:W-:Y:S05]  /*2df80*/  CALL.REL.NOINC `($_ZN7cutlass13device_kernelIN5flash19enable_sm80_to_sm89INS1_16FlashAttnBwdSm80INS1_25CollectiveMainloopBwdSm80ILi2ELi2EN4cute5tupleIJNS5_1CILi128EEES8_NS7_ILi64EEEEEENS_10bfloat16_tEfNS_4arch4Sm80ELb1ELb0ELb1ELb0ELb1ELb0ELb0ELb0ELi2ELi4ELi4ELi4ELb0EEENS1_21CollectiveEpilogueBwdISA_SB_SD_Li256ELb0ELb0ELi2EEENS1_25SingleTileBwdLPTSchedulerILb0ELi128ELb1EEEEEEEEEvNT_6ParamsE$_ZZN4cute12filter_tupleINS_5tupleIJNS1_IJiiEEENS_1CILi1024EEEEEEZNS_16flatten_to_tupleIS5_EEDaRKT_EUlRKT_E_EEDaS9_OT0_ENKUlDpSC_E_clIJS2_NS1_IJS4_EEEEEEDaSG_) ;  /* 0xfffde4b000007944 */ /* 0x002fea0003c3ffff */
        /* <DEDUP_REMOVED lines=22> */
[----:B--2--5:R-:W-:Y:S05]  /*2e0f0*/  CALL.REL.NOINC `($_ZN7cutlass13device_kernelIN5flash19enable_sm80_to_sm89INS1_16FlashAttnBwdSm80INS1_25CollectiveMainloopBwdSm80ILi2ELi2EN4cute5tupleIJNS5_1CILi128EEES8_NS7_ILi64EEEEEENS_10bfloat16_tEfNS_4arch4Sm80ELb1ELb0ELb1ELb0ELb1ELb0ELb0ELb0ELi2ELi4ELi4ELi4ELb0EEENS1_21CollectiveEpilogueBwdISA_SB_SD_Li256ELb0ELb0ELi2EEENS1_25SingleTileBwdLPTSchedulerILb0ELi128ELb1EEEEEEEEEvNT_6ParamsE$_ZN4cute3eso3ESOILb1ELb0EJNS_10UnderscoreES2_S2_iEEC2ERKS2_S5_S5_RKi) ;  /* 0xfffda3a000007944 */ /* 0x024fea0003c3ffff */
[----:B------:R-:W-:Y:S01]  /*2e100*/  ULDC.64 UR4, c[0x0][0x118] ;  /* 0x0000460000047ab9 */ /* 0x000fe20000000a00 */
[----:B------:R2:W5:Y:S04]  /*2e110*/  LDL R5, [R1+0x758] ;  /* 0x0007580001057983 */ /* 0x0005680000100800 */
[----:B-1----:R2:W5:Y:S01]  /*2e120*/  LD.E R3, [R10.64] ;  /* 0x000000040a037980 */ /* 0x002562000c101900 */
[----:B------:R-:W-:-:S03]  /*2e130*/  MOV R4, 0x2e150 ;  /* 0x0002e15000047802 */ /* 0x000fc60000000f00 */
[----:B--2--5:R-:W-:Y:S05]  /*2e140*/  CALL.REL.NOINC `($_ZN7cutlass13device_kernelIN5flash19enable_sm80_to_sm89INS1_16FlashAttnBwdSm80INS1_25CollectiveMainloopBwdSm80ILi2ELi2EN4cute5tupleIJNS5_1CILi128EEES8_NS7_ILi64EEEEEENS_10bfloat16_tEfNS_4arch4Sm80ELb1ELb0ELb1ELb0ELb1ELb0ELb0ELb0ELi2ELi4ELi4ELi4ELb0EEENS1_21CollectiveEpilogueBwdISA_SB_SD_Li256ELb0ELb0ELi2EEENS1_25SingleTileBwdLPTSchedulerILb0ELi128ELb1EEEEEEEEEvNT_6ParamsE$_ZZN4cute5sliceINS_5tupleIJNS_10UnderscoreES2_S2_iEEENS1_IJNS1_IJNS_1CILi1EEENS4_ILi0EEEEEEiNS4_ILi1024EEENS4_ILi8192EEEEEEEEDaRKT_RKT0_ENKUlRKT_RKT0_E_clIS2_iEEDaSJ_SM_) ;  /* 0xfffdf8e000007944 */ /* 0x024fea0003c3ffff */
[----:B------:R-:W-:Y:S02]  /*2e150*/  MOV R4, 0x2e170 ;  /* 0x0002e17000047802 */ /* 0x000fe40000000f00 */
[----:B-1---5:R-:W-:Y:S05]  /*2e160*/  CALL.REL.NOINC `($_ZN7cutlass13device_kernelIN5flash19enable_sm80_to_sm89INS1_16FlashAttnBwdSm80INS1_25CollectiveMainloopBwdSm80ILi2ELi2EN4cute5tupleIJNS5_1CILi128EEES8_NS7_ILi64EEEEEENS_10bfloat16_tEfNS_4arch4Sm80ELb1ELb0ELb1ELb0ELb1ELb0ELb0ELb0ELi2ELi4ELi4ELi4ELb0EEENS1_21CollectiveEpilogueBwdISA_SB_SD_Li256ELb0ELb0ELi2EEENS1_25SingleTileBwdLPTSchedulerILb0ELi128ELb1EEEEEEEEEvNT_6ParamsE$_ZZN4cute12filter_tupleINS_5tupleIJNS_10UnderscoreES2_S2_iEEENS1_IJNS1_IJNS_1CILi1EEENS4_ILi0EEEEEEiNS4_ILi1024EEENS4_ILi8192EEEEEEZNS_5sliceIS3_SA_EEDaRKT_RKT0_EUlRKT_RKT0_E_EEDaSE_SH_OT1_ENKUlDpSK_E_clIJNS1_IJS7_EEENS1_IJiEEENS1_IJS8_EEENS1_IJEEEEEEDaSR_) ;  /* 0xfffde52000007944 */ /* 0x022fea0003c3ffff */
[----:B------:R-:W-:Y:S02]  /*2e170*/  MOV R4, 0x2e190 ;  /* 0x0002e19000047802 */ /* 0x000fe40000000f00 */
[----:B-1---5:R-:W-:Y:S05]  /*2e180*/  CALL.REL.NOINC `($_ZN7cutlass13device_kernelIN5flash19enable_sm80_to_sm89INS1_16FlashAttnBwdSm80INS1_25CollectiveMainloopBwdSm80ILi2ELi2EN4cute5tupleIJNS5_1CILi128EEES8_NS7_ILi64EEEEEENS_10bfloat16_tEfNS_4arch4Sm80ELb1ELb0ELb1ELb0ELb1ELb0ELb0ELb0ELi2ELi4ELi4ELi4ELb0EEENS1_21CollectiveEpilogueBwdISA_SB_SD_Li256ELb0ELb0ELi2EEENS1_25SingleTileBwdLPTSchedulerILb0ELi128ELb1EEEEEEEEEvNT_6ParamsE$_ZN4cute5tupleIJNS0_IJNS0_IJNS_1CILi8EEENS1_ILi1EEEEEENS1_ILi2EEES2_EEENS0_IJNS0_IJS3_NS1_ILi0EEEEEEiNS1_ILi1024EEEEEEEEC2ERKS6_RKSA_) ;  /* 0xfffdd80000007944 */ /* 0x022fea0003c3ffff */
[----:B------:R1:W5:Y:S01]  /*2e190*/  LDL R2, [R1+0x758] ;  /* 0x0007580001027983 */ /* 0x0003620000100800 */
[----:B------:R-:W-:Y:S02]  /*2e1a0*/  SHF.L.U32 R6, R5, 0xd, RZ ;  /* 0x0000000d05067819 */ /* 0x000fe400000006ff */
[----:B------:R-:W-:-:S03]  /*2e1b0*/  MOV R4, 0x2e1e0 ;  /* 0x0002e1e000047802 */ /* 0x000fc60000000f00 */
[----:B------:R1:W-:Y:S04]  /*2e1c0*/  STL [R1+0x11e0], R6 ;  /* 0x0011e00601007387 */ /* 0x0003e80000100800 */
[----:B-1---5:R-:W-:Y:S05]  /*2e1d0*/  CALL.REL.NOINC `($_ZN7cutlass13device_kernelIN5flash19enable_sm80_to_sm89INS1_16FlashAttnBwdSm80INS1_25CollectiveMainloopBwdSm80ILi2ELi2EN4cute5tupleIJNS5_1CILi128EEES8_NS7_ILi64EEEEEENS_10bfloat16_tEfNS_4arch4Sm80ELb1ELb0ELb1ELb0ELb1ELb0ELb0ELb0ELi2ELi4ELi4ELi4ELb0EEENS1_21CollectiveEpilogueBwdISA_SB_SD_Li256ELb0ELb0ELi2EEENS1_25SingleTileBwdLPTSchedulerILb0ELi128ELb1EEEEEEEEEvNT_6ParamsE$_ZN4cute3eso3ESOILb0ELb0EJNS_6LayoutINS_5tupleIJNS3_IJNS_1CILi8EEENS4_ILi1EEEEEENS4_ILi2EEES5_EEENS3_IJNS3_IJS6_NS4_ILi0EEEEEEiNS4_ILi1024EEEEEEEEiEEC2ERKSE_RKi) ;  /* 0xfffd963000007944 */ /* 0x022fea0003c3ffff */
[----:B------:R-:W-:Y:S01]  /*2e1e0*/  ULDC.64 UR4, c[0x0][0x118] ;  /* 0x0000460000047ab9 */ /* 0x000fe20000000a00 */
[----:B-1----:R-:W2:Y:S04]  /*2e1f0*/  LDL.64 R4, [R1+0x758] ;  /* 0x0007580001047983 */ /* 0x002ea80000100a00 */
[----:B------:R-:W2:Y:S01]  /*2e200*/  LD.E.64 R2, [R10.64+0x8] ;  /* 0x000008040a027980 */ /* 0x000ea2000c101b00 */
[----:B------:R-:W-:Y:S02]  /*2e210*/  MOV R9, R23 ;  /* 0x0000001700097202 */ /* 0x000fe40000000f00 */
[----:B------:R-:W-:Y:S01]  /*2e220*/  MOV R8, 0x2e250 ;  /* 0x0002e25000087802 */ /* 0x000fe20000000f00 */
[----:B--2---:R-:W-:-:S04]  /*2e230*/  IMAD.WIDE R2, R5, 0x2, R2 ;  /* 0x0000000205027825 */ /* 0x004fc800078e0202 */
[----:B------:R-:W-:Y:S05]  /*2e240*/  CALL.REL.NOINC `($_ZN7cutlass13device_kernelIN5flash19enable_sm80_to_sm89INS1_16FlashAttnBwdSm80INS1_25CollectiveMainloopBwdSm80ILi2ELi2EN4cute5tupleIJNS5_1CILi128EEES8_NS7_ILi64EEEEEENS_10bfloat16_tEfNS_4arch4Sm80ELb1ELb0ELb1ELb0ELb1ELb0ELb0ELb0ELi2ELi4ELi4ELi4ELb0EEENS1_21CollectiveEpilogueBwdISA_SB_SD_Li256ELb0ELb0ELi2EEENS1_25SingleTileBwdLPTSchedulerILb0ELi128ELb1EEEEEEEEEvNT_6ParamsE$_ZN4cute8smem_ptrIPN7cutlass10bfloat16_tEECI1NS_12iter_adaptorIS3_S4_EEES3_) ;  /* 0xfffdde9000007944 */ /* 0x000fea0003c3ffff */
[----:B-1----:R-:W2:Y:S01]  /*2e250*/  LDL.64 R2, [R1+0x758] ;  /* 0x0007580001027983 */ /* 0x002ea20000100a00 */
[----:B------:R-:W-:-:S02]  /*2e260*/  MOV R6, R4 ;  /* 0x0000000400067202 */ /* 0x000fc40000000f00 */
[----:B------:R-:W-:Y:S01]  /*2e270*/  MOV R4, 0x2e2a0 ;  /* 0x0002e2a000047802 */ /* 0x000fe20000000f00 */
[----:B--2---:R1:W-:Y:S04]  /*2e280*/  STL.64 [R1+0x770], R2 ;  /* 0x0007700201007387 */ /* 0x0043e80000100a00 */
[----:B-1----:R-:W-:Y:S05]  /*2e290*/  CALL.REL.NOINC `($_ZN7cutlass13device_kernelIN5flash19enable_sm80_to_sm89INS1_16FlashAttnBwdSm80INS1_25CollectiveMainloopBwdSm80ILi2ELi2EN4cute5tupleIJNS5_1CILi128EEES8_NS7_ILi64EEEEEENS_10bfloat16_tEfNS_4arch4Sm80ELb1ELb0ELb1ELb0ELb1ELb0ELb0ELb0ELi2ELi4ELi4ELi4ELb0EEENS1_21CollectiveEpilogueBwdISA_SB_SD_Li256ELb0ELb0ELi2EEENS1_25SingleTileBwdLPTSchedulerILb0ELi128ELb1EEEEEEEEEvNT_6ParamsE$_ZN4cute3eso3ESOILb0ELb0EJNS_6LayoutINS_5tupleIJNS3_IJNS_1CILi8EEENS4_ILi1EEEEEENS4_ILi2EEES5_EEENS3_IJNS3_IJS6_NS4_ILi0EEEEEEiNS4_ILi1024EEEEEEEENS_10ViewEngineINS_8smem_ptrIPN7cutlass10bfloat16_tEEEEEEEC2ERKSE_RKSL_) ;  /* 0xfffd950000007944 */ /* 0x002fea0003c3ffff */
[----:B-1----:R-:W2:Y:S01]  /*2e2a0*/  LDL.64 R2, [R28+0xe0] ;  /* 0x0000e0001c027983 */ /* 0x002ea20000100a00 */
[----:B------:R-:W-:-:S03]  /*2e2b0*/  ULDC.64 UR4, c[0x0][0x118] ;  /* 0x0000460000047ab9 */ /* 0x000fc60000000a00 */
[----:B------:R1:W5:Y:S04]  /*2e2c0*/  LDL R44, [R1+0x758] ;  /* 0x00075800012c7983 */ /* 0x0003680000100800 */
[----:B------:R1:W5:Y:S04]  /*2e2d0*/  LDL.64 R56, [R1+0x760] ;  /* 0x0007600001387983 */ /* 0x0003680000100a00 */
[----:B------:R1:W5:Y:S04]  /*2e2e0*/  LDL.64 R10, [R28+0xc8] ;  /* 0x0000c8001c0a7983 */ /* 0x0003680000100a00 */
[----:B--2---:R-:W5:Y:S01]  /*2e2f0*/  LD.E.64 R2, [R2.64] ;  /* 0x0000000402027980 */ /* 0x004f62000c101b00 */
[----:B------:R-:W-:-:S03]  /*2e300*/  MOV R6, 0x2e320 ;  /* 0x0002e32000067802 */ /* 0x000fc60000000f00 */
[----:B-1---5:R-:W-:Y:S05]  /*2e310*/  CALL.REL.NOINC `($_ZN7cutlass13device_kernelIN5flash19enable_sm80_to_sm89INS1_16FlashAttnBwdSm80INS1_25CollectiveMainloopBwdSm80ILi2ELi2EN4cute5tupleIJNS5_1CILi128EEES8_NS7_ILi64EEEEEENS_10bfloat16_tEfNS_4arch4Sm80ELb1ELb0ELb1ELb0ELb1ELb0ELb0ELb0ELi2ELi4ELi4ELi4ELb0EEENS1_21CollectiveEpilogueBwdISA_SB_SD_Li256ELb0ELb0ELi2EEENS1_25SingleTileBwdLPTSchedulerILb0ELi128ELb1EEEEEEEEEvNT_6ParamsE$_ZN4cute3eso3ESOILb1ELb0EJNS_14ComposedLayoutINS_7SwizzleILi3ELi3ELi3EEENS_1CILi0EEENS_6LayoutINS_5tupleIJNS8_IJNS8_IJNS5_ILi4EEENS5_ILi8EEEEEENS8_IJS9_NS5_ILi1EEEEEEEEENS8_IJNS8_IJNS5_ILi2EEESF_SF_EEENS8_IJSF_SA_EEEEEEEEENS8_IJNS8_IJNS8_IJNS5_ILi128EEESC_EEENS8_IJNS5_ILi16EEES6_EEEEEENS8_IJNS8_IJNS5_ILi64EEESA_NS5_ILi512EEEEEENS8_IJNS5_ILi8192EEENS5_ILi1024EEEEEEEEEEEEEEEENS_10ViewEngineINS_8smem_ptrIPN7cutlass10bfloat16_tEEEEEEEC2ERKSY_RKS15_) ;  /* 0xfffda3a000007944 */ /* 0x022fea0003c3ffff */
        /* <DEDUP_REMOVED lines=29> */
[----:B-12--5:R-:W-:Y:S05]  /*2e4f0*/  CALL.REL.NOINC `($_ZN7cutlass13device_kernelIN5flash19enable_sm80_to_sm89INS1_16FlashAttnBwdSm80INS1_25CollectiveMainloopBwdSm80ILi2ELi2EN4cute5tupleIJNS5_1CILi128EEES8_NS7_ILi64EEEEEENS_10bfloat16_tEfNS_4arch4Sm80ELb1ELb0ELb1ELb0ELb1ELb0ELb0ELb0ELi2ELi4ELi4ELi4ELb0EEENS1_21CollectiveEpilogueBwdISA_SB_SD_Li256ELb0ELb0ELi2EEENS1_25SingleTileBwdLPTSchedulerILb0ELi128ELb1EEEEEEEEEvNT_6ParamsE$_ZZN4cute7idx2crdINS_5tupleIJiiNS_1CILi0EEEEEENS1_IJNS1_IJNS2_ILi4EEENS2_ILi8EEEEEES5_NS2_ILi1EEEEEEEEDaRKT_RKT0_ENKUlRKT_RKT0_E_clIiS7_EEDaSI_SL_) ;  /* 0xfffe207000007944 */ /* 0x026fea0003c3ffff */
[----:B------:R-:W-:Y:S02]  /*2e500*/  MOV R2, 0x2e520 ;  /* 0x0002e52000027802 */ /* 0x000fe40000000f00 */
[----:B-1----:R-:W-:Y:S05]  /*2e510*/  CALL.REL.NOINC `($_ZN7cutlass13device_kernelIN5flash19enable_sm80_to_sm89INS1_16FlashAttnBwdSm80INS1_25CollectiveMainloopBwdSm80ILi2ELi2EN4cute5tupleIJNS5_1CILi128EEES8_NS7_ILi64EEEEEENS_10bfloat16_tEfNS_4arch4Sm80ELb1ELb0ELb1ELb0ELb1ELb0ELb0ELb0ELi2ELi4ELi4ELi4ELb0EEENS1_21CollectiveEpilogueBwdISA_SB_SD_Li256ELb0ELb0ELi2EEENS1_25SingleTileBwdLPTSchedulerILb0ELi128ELb1EEEEEEEEEvNT_6ParamsE$_ZZN4cute7idx2crdINS_5tupleIJiiNS_1CILi0EEEEEENS1_IJNS1_IJNS2_ILi4EEENS2_ILi8EEEEEES5_NS2_ILi1EEEEEEEEDaRKT_RKT0_ENKUlRKT_RKT0_E_clIiS5_EEDaSI_SL_) ;  /* 0xfffe202000007944 */ /* 0x002fea0003c3ffff */
[----:B------:R1:W-:Y:S01]  /*2e520*/  STL [R14], R6 ;  /* 0x000000060e007387 */ /* 0x0003e20000100800 */
[----:B------:R-:W-:Y:S02]  /*2e530*/  MOV R2, R58 ;  /* 0x0000003a00027202 */ /* 0x000fe40000000f00 */
[----:B------:R-:W-:-:S02]  /*2e540*/  MOV R72, 0x2e560 ;  /* 0x0002e56000487802 */ /* 0x000fc40000000f00 */
[----:B-1----:R-:W-:Y:S05]  /*2e550*/  CALL.REL.NOINC `($_ZN7cutlass13device_kernelIN5flash19enable_sm80_to_sm89INS1_16FlashAttnBwdSm80INS1_25CollectiveMainloopBwdSm80ILi2ELi2EN4cute5tupleIJNS5_1CILi128EEES8_NS7_ILi64EEEEEENS_10bfloat16_tEfNS_4arch4Sm80ELb1ELb0ELb1ELb0ELb1ELb0ELb0ELb0ELi2ELi4ELi4ELi4ELb0EEENS1_21CollectiveEpilogueBwdISA_SB_SD_Li256ELb0ELb0ELi2EEENS1_25SingleTileBwdLPTSchedulerILb0ELi128ELb1EEEEEEEEEvNT_6ParamsE$_ZZN4cute9transformINS_5tupleIJiiNS_1CILi0EEEEEENS1_IJNS1_IJNS2_ILi4EEENS2_ILi8EEEEEES5_NS2_ILi1EEEEEEZNS_7idx2crdIS4_S9_EEDaRKT_RKT0_EUlRKT_RKT0_E_EEDaSD_SG_OT1_ENKUlDpSJ_E_clIJNS1_IJiiEEEiS3_EEEDaSQ_) ;  /* 0xfffe275000007944 */ /* 0x002fea0003c3ffff */
[----:B------:R-:W-:Y:S02]  /*2e560*/  MOV R6, 0x2e580 ;  /* 0x0002e58000067802 */ /* 0x000fe40000000f00 */
[----:B--2--5:R-:W-:Y:S05]  /*2e570*/  CALL.REL.NOINC `($_ZN7cutlass13device_kernelIN5flash19enable_sm80_to_sm89INS1_16FlashAttnBwdSm80INS1_25CollectiveMainloopBwdSm80ILi2ELi2EN4cute5tupleIJNS5_1CILi128EEES8_NS7_ILi64EEEEEENS_10bfloat16_tEfNS_4arch4Sm80ELb1ELb0ELb1ELb0ELb1ELb0ELb0ELb0ELi2ELi4ELi4ELi4ELb0EEENS1_21CollectiveEpilogueBwdISA_SB_SD_Li256ELb0ELb0ELi2EEENS1_25SingleTileBwdLPTSchedulerILb0ELi128ELb1EEEEEEEEEvNT_6ParamsE$_ZZN4cute13to_mixed_bitsINS_5tupleIJNS1_IJNS_1CILi4EEENS2_ILi8EEEEEES3_NS2_ILi1EEEEEENS1_IJNS1_IJNS2_ILi128EEENS2_ILi0EEEEEENS2_ILi16EEES9_EEENS1_IJNS1_IJiiEEEiS9_EEEEEDaRKT_RKT0_RKT1_ENKUlRKT_RKT0_RKT1_E_clIS5_SA_SD_EEDaSQ_ST_SW_) ;  /* 0xfffdeac000007944 */ /* 0x024fea0003c3ffff */
[----:B------:R-:W-:Y:S02]  /*2e580*/  MOV R6, 0x2e5a0 ;  /* 0x0002e5a000067802 */ /* 0x000fe40000000f00 */
[----:B------:R-:W-:Y:S05]  /*2e590*/  CALL.REL.NOINC `($_ZN7cutlass13device_kernelIN5flash19enable_sm80_to_sm89INS1_16FlashAttnBwdSm80INS1_25CollectiveMainloopBwdSm80ILi2ELi2EN4cute5tupleIJNS5_1CILi128EEES8_NS7_ILi64EEEEEENS_10bfloat16_tEfNS_4arch4Sm80ELb1ELb0ELb1ELb0ELb1ELb0ELb0ELb0ELi2ELi4ELi4ELi4ELb0EEENS1_21CollectiveEpilogueBwdISA_SB_SD_Li256ELb0ELb0ELi2EEENS1_25SingleTileBwdLPTSchedulerILb0ELi128ELb1EEEEEEEEEvNT_6ParamsE$_ZZN4cute13to_mixed_bitsINS_5tupleIJNS1_IJNS_1CILi4EEENS2_ILi8EEEEEES3_NS2_ILi1EEEEEENS1_IJNS1_IJNS2_ILi128EEENS2_ILi0EEEEEENS2_ILi16EEES9_EEENS1_IJNS1_IJiiEEEiS9_EEEEEDaRKT_RKT0_RKT1_ENKUlRKT_RKT0_RKT1_E_clIS3_SB_iEEDaSQ_ST_SW_) ;  /* 0xfffdea5000007944 */ /* 0x000fea0003c3ffff */
[----:B------:R-:W-:Y:S02]  /*2e5a0*/  MOV R5, R2 ;  /* 0x0000000200057202 */ /* 0x000fe40000000f00 */
[----:B------:R-:W-:-:S02]  /*2e5b0*/  MOV R2, 0x2e5d0 ;  /* 0x0002e5d000027802 */ /* 0x000fc40000000f00 */
[----:B------:R-:W-:Y:S05]  /*2e5c0*/  CALL.REL.NOINC `($_ZN7cutlass13device_kernelIN5flash19enable_sm80_to_sm89INS1_16FlashAttnBwdSm80INS1_25CollectiveMainloopBwdSm80ILi2ELi2EN4cute5tupleIJNS5_1CILi128EEES8_NS7_ILi64EEEEEENS_10bfloat16_tEfNS_4arch4Sm80ELb1ELb0ELb1ELb0ELb1ELb0ELb0ELb0ELi2ELi4ELi4ELi4ELb0EEENS1_21CollectiveEpilogueBwdISA_SB_SD_Li256ELb0ELb0ELi2EEENS1_25SingleTileBwdLPTSchedulerILb0ELi128ELb1EEEEEEEEEvNT_6ParamsE$_ZZN4cute13to_mixed_bitsINS_5tupleIJNS1_IJNS_1CILi4EEENS2_ILi8EEEEEES3_NS2_ILi1EEEEEENS1_IJNS1_IJNS2_ILi128EEENS2_ILi0EEEEEENS2_ILi16EEES9_EEENS1_IJNS1_IJiiEEEiS9_EEEEEDaRKT_RKT0_RKT1_ENKUlDpRKT_E_clIJNS_9MixedBitsILj0ELj384EEENSU_ILj0ELj48EEENS2_ILj0EEEEEEDaSR_) ;  /* 0xfffde9d000007944 */ /* 0x000fea0003c3ffff */
[----:B------:R-:W-:Y:S02]  /*2e5d0*/  SHF.R.S32.HI R5, RZ, 0x1f, R4 ;  /* 0x0000001fff057819 */ /* 0x000fe40000011404 */
[----:B------:R-:W-:-:S02]  /*2e5e0*/  LOP3.LUT R3, R3, 0x1b0, RZ, 0xc0, !PT ;  /* 0x000001b003037812 */ /* 0x000fc400078ec0ff */
[----:B------:R-:W-:Y:S02]  /*2e5f0*/  LEA.HI R5, R5, R4, RZ, 0x2 ;  /* 0x0000000405057211 */ /* 0x000fe400078f10ff */
[----:B------:R-:W-:Y:S02]  /*2e600*/  MOV R4, 0x2e640 ;  /* 0x0002e64000047802 */ /* 0x000fe40000000f00 */
[----:B------:R-:W-:-:S05]  /*2e610*/  SHF.R.S32.HI R2, RZ, 0x2, R5 ;  /* 0x00000002ff027819 */ /* 0x000fca0000011405 */
[----:B------:R1:W-:Y:S02]  /*2e620*/  STL [R1+0x77c], R2 ;  /* 0x00077c0201007387 */ /* 0x0003e40000100800 */
[----:B-1----:R-:W-:Y:S05]  /*2e630*/  CALL.REL.NOINC `($_ZN7cutlass13device_kernelIN5flash19enable_sm80_to_sm89INS1_16FlashAttnBwdSm80INS1_25CollectiveMainloopBwdSm80ILi2ELi2EN4cute5tupleIJNS5_1CILi128EEES8_NS7_ILi64EEEEEENS_10bfloat16_tEfNS_4arch4Sm80ELb1ELb0ELb1ELb0ELb1ELb0ELb0ELb0ELi2ELi4ELi4ELi4ELb0EEENS1_21CollectiveEpilogueBwdISA_SB_SD_Li256ELb0ELb0ELi2EEENS1_25SingleTileBwdLPTSchedulerILb0ELi128ELb1EEEEEEEEEvNT_6ParamsE$_ZN4cute5tupleIJNS_7SwizzleILi3ELi3ELi3EEENS_9MixedBitsILj0ELj432EEENS_6LayoutINS0_IJNS0_IJNS_1CILi2EEES7_S7_EEES7_NS6_ILi8EEEEEENS0_IJNS0_IJNS6_ILi64EEES9_NS6_ILi512EEEEEENS6_ILi8192EEENS6_ILi1024EEEEEEEEEEC2ERKS2_RKS4_RKSH_) ;  /* 0xfffdd88000007944 */ /* 0x002fea0003c3ffff */
[----:B-1----:R1:W5:Y:S01]  /*2e640*/  LDL R2, [R1+0x758] ;  /* 0x0007580001027983 */ /* 0x0023620000100800 */
[----:B------:R-:W-:-:S03]  /*2e650*/  MOV R4, 0x2e670 ;  /* 0x0002e67000047802 */ /* 0x000fc60000000f00 */
[----:B-1---5:R-:W-:Y:S05]  /*2e660*/  CALL.REL.NOINC `($_ZN7cutlass13device_kernelIN5flash19enable_sm80_to_sm89INS1_16FlashAttnBwdSm80INS1_25CollectiveMainloopBwdSm80ILi2ELi2EN4cute5tupleIJNS5_1CILi128EEES8_NS7_ILi64EEEEEENS_10bfloat16_tEfNS_4arch4Sm80ELb1ELb0ELb1ELb0ELb1ELb0ELb0ELb0ELi2ELi4ELi4ELi4ELb0EEENS1_21CollectiveEpilogueBwdISA_SB_SD_Li256ELb0ELb0ELi2EEENS1_25SingleTileBwdLPTSchedulerILb0ELi128ELb1EEEEEEEEEvNT_6ParamsE$_ZN4cute3eso3ESOILb0ELb0EJNS_14ComposedLayoutINS_7SwizzleILi3ELi3ELi3EEENS_9MixedBitsILj0ELj432EEENS_6LayoutINS_5tupleIJNS8_IJNS_1CILi2EEESA_SA_EEESA_NS9_ILi8EEEEEENS8_IJNS8_IJNS9_ILi64EEESC_NS9_ILi512EEEEEENS9_ILi8192EEENS9_ILi1024EEEEEEEEEEiEEC2ERKSL_RKi) ;  /* 0xfffd859000007944 */ /* 0x022fea0003c3ffff */
[----:B-1----:R-:W2:Y:S01]  /*2e670*/  LDL.64 R4, [R1+0x758] ;  /* 0x0007580001047983 */ /* 0x002ea20000100a00 */
[----:B------:R-:W-:Y:S02]  /*2e680*/  MOV R9, R23 ;  /* 0x0000001700097202 */ /* 0x000fe40000000f00 */
[----:B------:R-:W-:Y:S01]  /*2e690*/  MOV R8, 0x2e6c0 ;  /* 0x0002e6c000087802 */ /* 0x000fe20000000f00 */
[----:B--2---:R-:W-:-:S04]  /*2e6a0*/  IMAD.WIDE R2, R5, 0x2, R16 ;  /* 0x0000000205027825 */ /* 0x004fc800078e0210 */
[----:B------:R-:W-:Y:S05]  /*2e6b0*/  CALL.REL.NOINC `($_ZN7cutlass13device_kernelIN5flash19enable_sm80_to_sm89INS1_16FlashAttnBwdSm80INS1_25CollectiveMainloopBwdSm80ILi2ELi2EN4cute5tupleIJNS5_1CILi128EEES8_NS7_ILi64EEEEEENS_10bfloat16_tEfNS_4arch4Sm80ELb1ELb0ELb1ELb0ELb1ELb0ELb0ELb0ELi2ELi4ELi4ELi4ELb0EEENS1_21CollectiveEpilogueBwdISA_SB_SD_Li256ELb0ELb0ELi2EEENS1_25SingleTileBwdLPTSchedulerILb0ELi128ELb1EEEEEEEEEvNT_6ParamsE$_ZN4cute8smem_ptrIPN7cutlass10bfloat16_tEECI1NS_12iter_adaptorIS3_S4_EEES3_) ;  /* 0xfffdda2000007944 */ /* 0x000fea0003c3ffff */
[----:B-1----:R-:W2:Y:S01]  /*2e6c0*/  LDL.64 R2, [R1+0x758] ;  /* 0x0007580001027983 */ /* 0x002ea20000100a00 */
[----:B------:R-:W-:Y:S02]  /*2e6d0*/  MOV R6, R4 ;  /* 0x0000000400067202 */ /* 0x000fe40000000f00 */
[----:B------:R-:W-:Y:S01]  /*2e6e0*/  MOV R4, 0x2e710 ;  /* 0x0002e71000047802 */ /* 0x000fe20000000f00 */
[----:B--2---:R1:W-:Y:S04]  /*2e6f0*/  STL.64 [R1+0x770], R2 ;  /* 0x0007700201007387 */ /* 0x0043e80000100a00 */
[----:B-1----:R-:W-:Y:S05]  /*2e700*/  CALL.REL.NOINC `($_ZN7cutlass13device_kernelIN5flash19enable_sm80_to_sm89INS1_16FlashAttnBwdSm80INS1_25CollectiveMainloopBwdSm80ILi2ELi2EN4cute5tupleIJNS5_1CILi128EEES8_NS7_ILi64EEEEEENS_10bfloat16_tEfNS_4arch4Sm80ELb1ELb0ELb1ELb0ELb1ELb0ELb0ELb0ELi2ELi4ELi4ELi4ELb0EEENS1_21CollectiveEpilogueBwdISA_SB_SD_Li256ELb0ELb0ELi2EEENS1_25SingleTileBwdLPTSchedulerILb0ELi128ELb1EEEEEEEEEvNT_6ParamsE$_ZN4cute3eso3ESOILb0ELb0EJNS_14ComposedLayoutINS_7SwizzleILi3ELi3ELi3EEENS_9MixedBitsILj0ELj432EEENS_6LayoutINS_5tupleIJNS8_IJNS_1CILi2EEESA_SA_EEESA_NS9_ILi8EEEEEENS8_IJNS8_IJNS9_ILi64EEESC_NS9_ILi512EEEEEENS9_ILi8192EEENS9_ILi1024EEEEEEEEEENS_10ViewEngineINS_8smem_ptrIPN7cutlass10bfloat16_tEEEEEEEC2ERKSL_RKSS_) ;  /* 0xfffd848000007944 */ /* 0x002fea0003c3ffff */
        /* <DEDUP_REMOVED lines=23> */
[----:B--2--5:R-:W-:Y:S05]  /*2e880*/  CALL.REL.NOINC `($_ZN7cutlass13device_kernelIN5flash19enable_sm80_to_sm89INS1_16FlashAttnBwdSm80INS1_25CollectiveMainloopBwdSm80ILi2ELi2EN4cute5tupleIJNS5_1CILi128EEES8_NS7_ILi64EEEEEENS_10bfloat16_tEfNS_4arch4Sm80ELb1ELb0ELb1ELb0ELb1ELb0ELb0ELb0ELi2ELi4ELi4ELi4ELb0EEENS1_21CollectiveEpilogueBwdISA_SB_SD_Li256ELb0ELb0ELi2EEENS1_25SingleTileBwdLPTSchedulerILb0ELi128ELb1EEEEEEEEEvNT_6ParamsE$_ZN4cute3eso3ESOILb1ELb0EJNS_6LayoutINS_5tupleIJNS3_IJNS_1CILi8EEENS4_ILi1EEEEEENS4_ILi2EEES5_EEENS3_IJNS3_IJS6_NS4_ILi0EEEEEENS4_ILi64EEES5_EEEEENS_10ViewEngineIPN7cutlass10bfloat16_tEEEEEC2ERKSE_RKSJ_) ;  /* 0xfffdca7000007944 */ /* 0x024fea0003c3ffff */
[----:B------:R2:W5:Y:S01]  /*2e890*/  LDL.64 R52, [R1+0x758] ;  /* 0x0007580001347983 */ /* 0x0005620000100a00 */
[----:B-1----:R-:W-:Y:S01]  /*2e8a0*/  IMAD.MOV.U32 R6, RZ, RZ, R48 ;  /* 0x000000ffff067224 */ /* 0x002fe200078e0030 */
[----:B------:R-:W-:Y:S01]  /*2e8b0*/  MOV R3, R49 ;  /* 0x0000003100037202 */ /* 0x000fe20000000f00 */
[----:B------:R-:W-:Y:S01]  /*2e8c0*/  IMAD.MOV.U32 R67, RZ, RZ, R23 ;  /* 0x000000ffff437224 */ /* 0x000fe200078e0017 */
[----:B------:R-:W-:Y:S02]  /*2e8d0*/  MOV R4, 0x2e8f0 ;  /* 0x0002e8f000047802 */ /* 0x000fe40000000f00 */
[----:B--2--5:R-:W-:Y:S05]  /*2e8e0*/  CALL.REL.NOINC `($_ZN7cutlass13device_kernelIN5flash19enable_sm80_to_sm89INS1_16FlashAttnBwdSm80INS1_25CollectiveMainloopBwdSm80ILi2ELi2EN4cute5tupleIJNS5_1CILi128EEES8_NS7_ILi64EEEEEENS_10bfloat16_tEfNS_4arch4Sm80ELb1ELb0ELb1ELb0ELb1ELb0ELb0ELb0ELi2ELi4ELi4ELi4ELb0EEENS1_21CollectiveEpilogueBwdISA_SB_SD_Li256ELb0ELb0ELi2EEENS1_25SingleTileBwdLPTSchedulerILb0ELi128ELb1EEEEEEEEEvNT_6ParamsE$_ZN4cute3eso3ESOILb1ELb0EJNS_6LayoutINS_5tupleIJNS3_IJNS3_IJNS_1CILi4EEENS4_ILi2EEEEEENS4_ILi1EEEEEES6_NS4_ILi8EEEEEENS3_IJNS3_IJNS3_IJS8_NS4_ILi32EEEEEENS4_ILi0EEEEEENS4_ILi64EEES5_EEEEENS_10ViewEngineIPN7cutlass10bfloat16_tEEEEEC2ERKSI_RKSN_) ;  /* 0xfffdb66000007944 */ /* 0x024fea0003c3ffff */
[----:B------:R-:W-:Y:S01]  /*2e8f0*/  ULDC.64 UR4, c[0x0][0x118] ;  /* 0x0000460000047ab9 */ /* 0x000fe20000000a00 */
[----:B------:R2:W5:Y:S04]  /*2e900*/  LDL.64 R50, [R1+0x758] ;  /* 0x0007580001327983 */ /* 0x0005680000100a00 */
[----:B-1----:R2:W5:Y:S01]  /*2e910*/  LD.E.64 R2, [R54.64] ;  /* 0x0000000436027980 */ /* 0x002562000c101b00 */
[----:B------:R-:W-:-:S02]  /*2e920*/  MOV R9, R23 ;  /* 0x0000001700097202 */ /* 0x000fc40000000f00 */
[----:B------:R-:W-:Y:S02]  /*2e930*/  MOV R8, 0x2e950 ;  /* 0x0002e95000087802 */ /* 0x000fe40000000f00 */
[----:B--2--5:R-:W-:Y:S05]  /*2e940*/  CALL.REL.NOINC `($_ZN7cutlass13device_kernelIN5flash19enable_sm80_to_sm89INS1_16FlashAttnBwdSm80INS1_25CollectiveMainloopBwdSm80ILi2ELi2EN4cute5tupleIJNS5_1CILi128EEES8_NS7_ILi64EEEEEENS_10bfloat16_tEfNS_4arch4Sm80ELb1ELb0ELb1ELb0ELb1ELb0ELb0ELb0ELi2ELi4ELi4ELi4ELb0EEENS1_21CollectiveEpilogueBwdISA_SB_SD_Li256ELb0ELb0ELi2EEENS1_25SingleTileBwdLPTSchedulerILb0ELi128ELb1EEEEEEEEEvNT_6ParamsE$_ZN4cute8smem_ptrIPN7cutlass10bfloat16_tEECI1NS_12iter_adaptorIS3_S4_EEES3_) ;  /* 0xfffdd79000007944 */ /* 0x024fea0003c3ffff */
[----:B-1----:R1:W5:Y:S01]  /*2e950*/  LDL.64 R2, [R1+0x758] ;  /* 0x0007580001027983 */ /* 0x0023620000100a00 */
[----:B------:R-:W-:-:S03]  /*2e960*/  MOV R6, 0x2e980 ;  /* 0x0002e98000067802 */ /* 0x000fc60000000f00 */
[----:B-1---5:R-:W-:Y:S05]  /*2e970*/  CALL.REL.NOINC `($_ZN7cutlass13device_kernelIN5flash19enable_sm80_to_sm89INS1_16FlashAttnBwdSm80INS1_25CollectiveMainloopBwdSm80ILi2ELi2EN4cute5tupleIJNS5_1CILi128EEES8_NS7_ILi64EEEEEENS_10bfloat16_tEfNS_4arch4Sm80ELb1ELb0ELb1ELb0ELb1ELb0ELb0ELb0ELi2ELi4ELi4ELi4ELb0EEENS1_21CollectiveEpilogueBwdISA_SB_SD_Li256ELb0ELb0ELi2EEENS1_25SingleTileBwdLPTSchedulerILb0ELi128ELb1EEEEEEEEEvNT_6ParamsE$_ZN4cute3eso3ESOILb1ELb0EJNS_6LayoutINS_5tupleIJNS3_IJNS_1CILi8EEENS4_ILi1EEEEEENS4_ILi2EEEEEENS3_IJNS3_IJS6_NS4_ILi0EEEEEENS4_ILi8192EEEEEEEENS_10ViewEngineINS_8smem_ptrIPN7cutlass10bfloat16_tEEEEEEEC2ERKSE_RKSL_) ;  /* 0xfffdc7d000007944 */ /* 0x022fea0003c3ffff */
[----:B-1----:R1:W5:Y:S01]  /*2e980*/  LDL.64 R4, [R1+0x758] ;  /* 0x0007580001047983 */ /* 0x0023620000100a00 */
[----:B------:R-:W-:Y:S01]  /*2e990*/  IMAD.MOV.U32 R8, RZ, RZ, R52 ;  /* 0x000000ffff087224 */ /* 0x000fe200078e0034 */
[----:B------:R-:W-:Y:S02]  /*2e9a0*/  MOV R3, R53 ;  /* 0x0000003500037202 */ /* 0x000fe40000000f00 */
[----:B------:R-:W-:Y:S02]  /*2e9b0*/  MOV R6, 0x2e9d0 ;  /* 0x0002e9d000067802 */ /* 0x000fe40000000f00 */
[----:B-1---5:R-:W-:Y:S05]  /*2e9c0*/  CALL.REL.NOINC `($_ZN7cutlass13device_kernelIN5flash19enable_sm80_to_sm89INS1_16FlashAttnBwdSm80INS1_25CollectiveMainloopBwdSm80ILi2ELi2EN4cute5tupleIJNS5_1CILi128EEES8_NS7_ILi64EEEEEENS_10bfloat16_tEfNS_4arch4Sm80ELb1ELb0ELb1ELb0ELb1ELb0ELb0ELb0ELi2ELi4ELi4ELi4ELb0EEENS1_21CollectiveEpilogueBwdISA_SB_SD_Li256ELb0ELb0ELi2EEENS1_25SingleTileBwdLPTSchedulerILb0ELi128ELb1EEEEEEEEEvNT_6ParamsE$_ZN4cute3eso3ESOILb1ELb0EJNS_6LayoutINS_5tupleIJNS3_IJNS_1CILi8EEENS4_ILi1EEEEEENS4_ILi2EEEEEENS3_IJNS3_IJS6_NS4_ILi0EEEEEENS4_ILi64EEEEEEEENS_10ViewEngineIPN7cutlass10bfloat16_tEEEEEC2ERKSE_RKSJ_) ;  /* 0xfffdc6f000007944 */ /* 0x022fea0003c3ffff */
[----:B-1----:R1:W5:Y:S01]  /*2e9d0*/  LDL.64 R2, [R1+0x758] ;  /* 0x0007580001027983 */ /* 0x0023620000100a00 */
[----:B------:R-:W-:Y:S02]  /*2e9e0*/  MOV R7, R5 ;  /* 0x0000000500077202 */ /* 0x000fe40000000f00 */
[----:B------:R-:W-:Y:S02]  /*2e9f0*/  MOV R6, 0x2ea10 ;  /* 0x0002ea1000067802 */ /* 0x000fe40000000f00 */
[----:B-1---5:R-:W-:Y:S05]  /*2ea00*/  CALL.REL.NOINC `($_ZN7cutlass13device_kernelIN5flash19enable_sm80_to_sm89INS1_16FlashAttnBwdSm80INS1_25CollectiveMainloopBwdSm80ILi2ELi2EN4cute5tupleIJNS5_1CILi128EEES8_NS7_ILi64EEEEEENS_10bfloat16_tEfNS_4arch4Sm80ELb1ELb0ELb1ELb0ELb1ELb0ELb0ELb0ELi2ELi4ELi4ELi4ELb0EEENS1_21CollectiveEpilogueBwdISA_SB_SD_Li256ELb0ELb0ELi2EEENS1_25SingleTileBwdLPTSchedulerILb0ELi128ELb1EEEEEEEEEvNT_6ParamsE$_ZN4cute3eso3ESOILb1ELb0EJNS_6LayoutINS_5tupleIJNS3_IJNS_1CILi8EEENS4_ILi1EEEEEENS3_IJNS4_ILi2EEEEEEEEENS3_IJNS3_IJS6_NS4_ILi0EEEEEENS3_IJNS4_ILi8192EEEEEEEEEEENS_10ViewEngineINS_8smem_ptrIPN7cutlass10bfloat16_tEEEEEEEC2ERKSG_RKSN_) ;  /* 0xfffdc4b000007944 */ /* 0x022fea0003c3ffff */
[----:B-1----:R1:W5:Y:S01]  /*2ea10*/  LDL.64 R4, [R1+0x758] ;  /* 0x0007580001047983 */ /* 0x0023620000100a00 */
[----:B------:R-:W-:Y:S02]  /*2ea20*/  MOV R8, R2 ;  /* 0x0000000200087202 */ /* 0x000fe40000000f00 */
[----:B------:R-:W-:-:S02]  /*2ea30*/  MOV R6, 0x2ea50 ;  /* 0x0002ea5000067802 */ /* 0x000fc40000000f00 */
[----:B-1---5:R-:W-:Y:S05]  /*2ea40*/  CALL.REL.NOINC `($_ZN7cutlass13device_kernelIN5flash19enable_sm80_to_sm89INS1_16FlashAttnBwdSm80INS1_25CollectiveMainloopBwdSm80ILi2ELi2EN4cute5tupleIJNS5_1CILi128EEES8_NS7_ILi64EEEEEENS_10bfloat16_tEfNS_4arch4Sm80ELb1ELb0ELb1ELb0ELb1ELb0ELb0ELb0ELi2ELi4ELi4ELi4ELb0EEENS1_21CollectiveEpilogueBwdISA_SB_SD_Li256ELb0ELb0ELi2EEENS1_25SingleTileBwdLPTSchedulerILb0ELi128ELb1EEEEEEEEEvNT_6ParamsE$_ZN4cute3eso3ESOILb1ELb0EJNS_6LayoutINS_5tupleIJNS3_IJNS_1CILi8EEENS4_ILi1EEEEEENS3_IJNS4_ILi2EEEEEEEEENS3_IJNS3_IJS6_NS4_ILi0EEEEEENS3_IJNS4_ILi64EEEEEEEEEEENS_10ViewEngineIPN7cutlass10bfloat16_tEEEEEC2ERKSG_RKSL_) ;  /* 0xfffdc42000007944 */ /* 0x022fea0003c3ffff */
[----:B-1----:R1:W5:Y:S01]  /*2ea50*/  LDL.64 R2, [R1+0x758] ;  /* 0x0007580001027983 */ /* 0x0023620000100a00 */
[----:B------:R-:W-:-:S03]  /*2ea60*/  MOV R8, 0x2ea80 ;  /* 0x0002ea8000087802 */ /* 0x000fc60000000f00 */
[----:B-1---5:R-:W-:Y:S05]  /*2ea70*/  CALL.REL.NOINC `($_ZN7cutlass13device_kernelIN5flash19enable_sm80_to_sm89INS1_16FlashAttnBwdSm80INS1_25CollectiveMainloopBwdSm80ILi2ELi2EN4cute5tupleIJNS5_1CILi128EEES8_NS7_ILi64EEEEEENS_10bfloat16_tEfNS_4arch4Sm80ELb1ELb0ELb1ELb0ELb1ELb0ELb0ELb0ELi2ELi4ELi4ELi4ELb0EEENS1_21CollectiveEpilogueBwdISA_SB_SD_Li256ELb0ELb0ELi2EEENS1_25SingleTileBwdLPTSchedulerILb0ELi128ELb1EEEEEEEEEvNT_6ParamsE$_ZN4cute3eso3ESOILb1ELb0EJNS_6LayoutINS_5tupleIJNS3_IJNS3_IJNS_1CILi8EEENS4_ILi1EEEEEES6_EEENS3_IJNS3_IJS6_S6_EEENS4_ILi2EEEEEEEEENS3_IJNS3_IJNS3_IJS6_NS4_ILi0EEEEEESD_EEENS3_IJNS3_IJSD_SD_EEENS4_ILi64EEEEEEEEEEENS_10ViewEngineIPN7cutlass10bfloat16_tEEEEEC2ERKSK_RKSP_) ;  /* 0xfffdb5c000007944 */ /* 0x022fea0003c3ffff */
[----:B-1----:R1:W5:Y:S01]  /*2ea80*/  LDL.64 R2, [R1+0x758] ;  /* 0x0007580001027983 */ /* 0x0023620000100a00 */
[----:B------:R-:W-:-:S02]  /*2ea90*/  MOV R7, R5 ;  /* 0x0000000500077202 */ /* 0x000fc40000000f00 */
[----:B------:R-:W-:Y:S02]  /*2eaa0*/  MOV R6, 0x2eac0 ;  /* 0x0002eac000067802 */ /* 0x000fe40000000f00 */
[----:B-1---5:R-:W-:Y:S05]  /*2eab0*/  CALL.REL.NOINC `($_ZN7cutlass13device_kernelIN5flash19enable_sm80_to_sm89INS1_16FlashAttnBwdSm80INS1_25CollectiveMainloopBwdSm80ILi2ELi2EN4cute5tupleIJNS5_1CILi128EEES8_NS7_ILi64EEEEEENS_10bfloat16_tEfNS_4arch4Sm80ELb1ELb0ELb1ELb0ELb1ELb0ELb0ELb0ELi2ELi4ELi4ELi4ELb0EEENS1_21CollectiveEpilogueBwdISA_SB_SD_Li256ELb0ELb0ELi2EEENS1_25SingleTileBwdLPTSchedulerILb0ELi128ELb1EEEEEEEEEvNT_6ParamsE$_ZN4cute3eso3ESOILb1ELb0EJNS_6LayoutINS_5tupleIJNS3_IJNS3_IJNS_1CILi8EEENS4_ILi1EEEEEES6_EEENS3_IJNS3_IJS6_S6_EEENS4_ILi2EEEEEEEEENS3_IJNS3_IJNS3_IJS6_NS4_ILi0EEEEEESD_EEENS3_IJNS3_IJSD_SD_EEENS4_ILi8192EEEEEEEEEEENS_10ViewEngineINS_8smem_ptrIPN7cutlass10bfloat16_tEEEEEEEC2ERKSK_RKSR_) ;  /* 0xfffdb5c000007944 */ /* 0x022fea0003c3ffff */
[----:B-1----:R1:W5:Y:S01]  /*2eac0*/  LDL.64 R4, [R1+0x758] ;  /* 0x0007580001047983 */ /* 0x0023620000100a00 */
[----:B------:R-:W-:Y:S02]  /*2ead0*/  MOV R8, R2 ;  /* 0x0000000200087202 */ /* 0x000fe40000000f00 */
[----:B------:R-:W-:Y:S02]  /*2eae0*/  MOV R6, 0x2eb00 ;  /* 0x0002eb0000067802 */ /* 0x000fe40000000f00 */
[----:B-1---5:R-:W-:Y:S05]  /*2eaf0*/  CALL.REL.NOINC `($_ZN7cutlass13device_kernelIN5flash19enable_sm80_to_sm89INS1_16FlashAttnBwdSm80INS1_25CollectiveMainloopBwdSm80ILi2ELi2EN4cute5tupleIJNS5_1CILi128EEES8_NS7_ILi64EEEEEENS_10bfloat16_tEfNS_4arch4Sm80ELb1ELb0ELb1ELb0ELb1ELb0ELb0ELb0ELi2ELi4ELi4ELi4ELb0EEENS1_21CollectiveEpilogueBwdISA_SB_SD_Li256ELb0ELb0ELi2EEENS1_25SingleTileBwdLPTSchedulerILb0ELi128ELb1EEEEEEEEEvNT_6ParamsE$_ZN4cute3eso3ESOILb1ELb0EJNS_6LayoutINS_5tupleIJNS3_IJNS_1CILi8EEENS4_ILi1EEEEEENS4_ILi2EEEEEENS3_IJNS3_IJS6_NS4_ILi0EEEEEENS4_ILi64EEEEEEEENS_10ViewEngineIPN7cutlass10bfloat16_tEEEEEC2ERKSE_RKSJ_) ;  /* 0xfffdc5c000007944 */ /* 0x022fea0003c3ffff */
[----:B------:R2:W5:Y:S01]  /*2eb00*/  LDL.64 R16, [R1+0x758] ;  /* 0x0007580001107983 */ /* 0x0005620000100a00 */
[----:B-1----:R-:W-:Y:S01]  /*2eb10*/  IMAD.MOV.U32 R2, RZ, RZ, R4 ;  /* 0x000000ffff027224 */ /* 0x002fe200078e0004 */
[----:B------:R-:W-:Y:S01]  /*2eb20*/  MOV R3, R5 ;  /* 0x0000000500037202 */ /* 0x000fe20000000f00 */
[----:B------:R-:W-:Y:S01]  /*2eb30*/  IMAD.MOV.U32 R9, RZ, RZ, R23 ;  /* 0x000000ffff097224 */ /* 0x000fe200078e0017 */
[----:B------:R-:W-:Y:S02]  /*2eb40*/  MOV R8, 0x2eb60 ;  /* 0x0002eb6000087802 */ /* 0x000fe40000000f00 */
[----:B--2--5:R-:W-:Y:S05]  /*2eb50*/  CALL.REL.NOINC `($_ZN7cutlass13device_kernelIN5flash19enable_sm80_to_sm89INS1_16FlashAttnBwdSm80INS1_25CollectiveMainloopBwdSm80ILi2ELi2EN4cute5tupleIJNS5_1CILi128EEES8_NS7_ILi64EEEEEENS_10bfloat16_tEfNS_4arch4Sm80ELb1ELb0ELb1ELb0ELb1ELb0ELb0ELb0ELi2ELi4ELi4ELi4ELb0EEENS1_21CollectiveEpilogueBwdISA_SB_SD_Li256ELb0ELb0ELi2EEENS1_25SingleTileBwdLPTSchedulerILb0ELi128ELb1EEEEEEEEEvNT_6ParamsE$_ZN4cute8smem_ptrIPN7cutlass10bfloat16_tEECI1NS_12iter_adaptorIS3_S4_EEES3_) ;  /* 0xfffdd58000007944 */ /* 0x024fea0003c3ffff */
[----:B-1----:R1:W5:Y:S01]  /*2eb60*/  LDL.64 R2, [R1+0x758] ;  /* 0x0007580001027983 */ /* 0x0023620000100a00 */
[----:B------:R-:W-:-:S03]  /*2eb70*/  MOV R6, 0x2eb90 ;  /* 0x0002eb9000067802 */ /* 0x000fc60000000f00 */
[----:B-1---5:R-:W-:Y:S05]  /*2eb80*/  CALL.REL.NOINC `($_ZN7cutlass13device_kernelIN5flash19enable_sm80_to_sm89INS1_16FlashAttnBwdSm80INS1_25CollectiveMainloopBwdSm80ILi2ELi2EN4cute5tupleIJNS5_1CILi128EEES8_NS7_ILi64EEEEEENS_10bfloat16_tEfNS_4arch4Sm80ELb1ELb0ELb1ELb0ELb1ELb0ELb0ELb0ELi2ELi4ELi4ELi4ELb0EEENS1_21CollectiveEpilogueBwdISA_SB_SD_Li256ELb0ELb0ELi2EEENS1_25SingleTileBwdLPTSchedulerILb0ELi128ELb1EEEEEEEEEvNT_6ParamsE$_ZN4cute3eso3ESOILb1ELb0EJNS_6LayoutINS_5tupleIJNS3_IJNS_1CILi8EEENS4_ILi1EEEEEENS4_ILi2EEEEEENS3_IJNS3_IJS6_NS4_ILi0EEEEEENS4_ILi8192EEEEEEEENS_10ViewEngineINS_8smem_ptrIPN7cutlass10bfloat16_tEEEEEEEC2ERKSE_RKSL_) ;  /* 0xfffdc5c000007944 */ /* 0x022fea0003c3ffff */
        /* <DEDUP_REMOVED lines=127> */
[----:B-1----:R-:W-:Y:S05]  /*2f380*/  CALL.REL.NOINC `($_ZN7cutlass13device_kernelIN5flash19enable_sm80_to_sm89INS1_16FlashAttnBwdSm80INS1_25CollectiveMainloopBwdSm80ILi2ELi2EN4cute5tupleIJNS5_1CILi128EEES8_NS7_ILi64EEEEEENS_10bfloat16_tEfNS_4arch4Sm80ELb1ELb0ELb1ELb0ELb1ELb0ELb0ELb0ELi2ELi4ELi4ELi4ELb0EEENS1_21CollectiveEpilogueBwdISA_SB_SD_Li256ELb0ELb0ELi2EEENS1_25SingleTileBwdLPTSchedulerILb0ELi128ELb1EEEEEEEEEvNT_6ParamsE$_ZZN4cute5sliceINS_5tupleIJNS_10UnderscoreES2_NS_1CILi0EEEEEENS1_IJNS1_IJNS3_ILi1EEES4_EEEiNS3_ILi1024EEEEEEEEDaRKT_RKT0_ENKUlRKT_RKT0_E_clIS2_iEEDaSI_SL_) ;  /* 0xfffde5c000007944 */ /* 0x002fea0003c3ffff */
[----:B------:R-:W-:Y:S02]  /*2f390*/  MOV R4, 0x2f3b0 ;  /* 0x0002f3b000047802 */ /* 0x000fe40000000f00 */
[----:B-1---5:R-:W-:Y:S05]  /*2f3a0*/  CALL.REL.NOINC `($_ZN7cutlass13device_kernelIN5flash19enable_sm80_to_sm89INS1_16FlashAttnBwdSm80INS1_25CollectiveMainloopBwdSm80ILi2ELi2EN4cute5tupleIJNS5_1CILi128EEES8_NS7_ILi64EEEEEENS_10bfloat16_tEfNS_4arch4Sm80ELb1ELb0ELb1ELb0ELb1ELb0ELb0ELb0ELi2ELi4ELi4ELi4ELb0EEENS1_21CollectiveEpilogueBwdISA_SB_SD_Li256ELb0ELb0ELi2EEENS1_25SingleTileBwdLPTSchedulerILb0ELi128ELb1EEEEEEEEEvNT_6ParamsE$_ZZN4cute12filter_tupleINS_5tupleIJNS_10UnderscoreES2_NS_1CILi0EEEEEENS1_IJNS1_IJNS3_ILi1EEES4_EEEiNS3_ILi1024EEEEEEZNS_5sliceIS5_S9_EEDaRKT_RKT0_EUlRKT_RKT0_E_EEDaSD_SG_OT1_ENKUlDpSJ_E_clIJNS1_IJS7_EEENS1_IJiEEENS1_IJEEEEEEDaSQ_) ;  /* 0xfffdd1d000007944 */ /* 0x022fea0003c3ffff */
[----:B------:R-:W-:Y:S02]  /*2f3b0*/  MOV R67, R23 ;  /* 0x0000001700437202 */ /* 0x000fe40000000f00 */
[----:B------:R-:W-:-:S02]  /*2f3c0*/  MOV R6, 0x2f3e0 ;  /* 0x0002f3e000067802 */ /* 0x000fc40000000f00 */
[----:B-1---5:R-:W-:Y:S05]  /*2f3d0*/  CALL.REL.NOINC `($_ZN7cutlass13device_kernelIN5flash19enable_sm80_to_sm89INS1_16FlashAttnBwdSm80INS1_25CollectiveMainloopBwdSm80ILi2ELi2EN4cute5tupleIJNS5_1CILi128EEES8_NS7_ILi64EEEEEENS_10bfloat16_tEfNS_4arch4Sm80ELb1ELb0ELb1ELb0ELb1ELb0ELb0ELb0ELi2ELi4ELi4ELi4ELb0EEENS1_21CollectiveEpilogueBwdISA_SB_SD_Li256ELb0ELb0ELi2EEENS1_25SingleTileBwdLPTSchedulerILb0ELi128ELb1EEEEEEEEEvNT_6ParamsE$_ZN4cute5tupleIJNS0_IJNS0_IJNS_1CILi8EEENS1_ILi1EEEEEENS1_ILi2EEEEEENS0_IJNS0_IJS3_NS1_ILi0EEEEEEiEEEEEC2ERKS6_RKS9_) ;  /* 0xfffdc53000007944 */ /* 0x022fea0003c3ffff */
[----:B-1----:R1:W5:Y:S01]  /*2f3e0*/  LDL R3, [R1+0x758] ;  /* 0x0007580001037983 */ /* 0x0023620000100800 */
[----:B------:R-:W-:-:S02]  /*2f3f0*/  MOV R67, R23 ;  /* 0x0000001700437202 */ /* 0x000fc40000000f00 */
[----:B------:R-:W-:Y:S02]  /*2f400*/  MOV R6, 0x2f420 ;  /* 0x0002f42000067802 */ /* 0x000fe40000000f00 */
[----:B-1---5:R-:W-:Y:S05]  /*2f410*/  CALL.REL.NOINC `($_ZN7cutlass13device_kernelIN5flash19enable_sm80_to_sm89INS1_16FlashAttnBwdSm80INS1_25CollectiveMainloopBwdSm80ILi2ELi2EN4cute5tupleIJNS5_1CILi128EEES8_NS7_ILi64EEEEEENS_10bfloat16_tEfNS_4arch4Sm80ELb1ELb0ELb1ELb0ELb1ELb0ELb0ELb0ELi2ELi4ELi4ELi4ELb0EEENS1_21CollectiveEpilogueBwdISA_SB_SD_Li256ELb0ELb0ELi2EEENS1_25SingleTileBwdLPTSchedulerILb0ELi128ELb1EEEEEEEEEvNT_6ParamsE$_ZN4cute3eso3ESOILb0ELb1EJNS_6LayoutINS_5tupleIJNS3_IJNS_1CILi8EEENS4_ILi1EEEEEENS4_ILi2EEEEEENS3_IJNS3_IJS6_NS4_ILi0EEEEEEiEEEEESA_EEC2ERKSD_RKSA_) ;  /* 0xfffd8df000007944 */ /* 0x022fea0003c3ffff */
[----:B------:R2:W5:Y:S01]  /*2f420*/  LDL R4, [R1+0x758] ;  /* 0x0007580001047983 */ /* 0x0005620000100800 */
[----:B------:R-:W-:Y:S01]  /*2f430*/  IMAD.MOV.U32 R9, RZ, RZ, R23 ;  /* 0x000000ffff097224 */ /* 0x000fe200078e0017 */
[----:B-1----:R-:W-:Y:S01]  /*2f440*/  MOV R2, R56 ;  /* 0x0000003800027202 */ /* 0x002fe20000000f00 */
[----:B------:R-:W-:Y:S01]  /*2f450*/  IMAD.MOV.U32 R3, RZ, RZ, R57 ;  /* 0x000000ffff037224 */ /* 0x000fe200078e0039 */
[----:B------:R-:W-:Y:S02]  /*2f460*/  MOV R8, 0x2f480 ;  /* 0x0002f48000087802 */ /* 0x000fe40000000f00 */
[----:B--2--5:R-:W-:Y:S05]  /*2f470*/  CALL.REL.NOINC `($_ZN7cutlass13device_kernelIN5flash19enable_sm80_to_sm89INS1_16FlashAttnBwdSm80INS1_25CollectiveMainloopBwdSm80ILi2ELi2EN4cute5tupleIJNS5_1CILi128EEES8_NS7_ILi64EEEEEENS_10bfloat16_tEfNS_4arch4Sm80ELb1ELb0ELb1ELb0ELb1ELb0ELb0ELb0ELi2ELi4ELi4ELi4ELb0EEENS1_21CollectiveEpilogueBwdISA_SB_SD_Li256ELb0ELb0ELi2EEENS1_25SingleTileBwdLPTSchedulerILb0ELi128ELb1EEEEEEEEEvNT_6ParamsE$_ZN4cute8smem_ptrIPN7cutlass10bfloat16_tEECI1NS_12iter_adaptorIS3_S4_EEES3_) ;  /* 0xfffdcc6000007944 */ /* 0x024fea0003c3ffff */
[----:B-1----:R-:W2:Y:S01]  /*2f480*/  LDL.64 R2, [R1+0x758] ;  /* 0x0007580001027983 */ /* 0x002ea20000100a00 */
[----:B------:R-:W-:Y:S01]  /*2f490*/  IMAD.MOV.U32 R6, RZ, RZ, R4 ;  /* 0x000000ffff067224 */ /* 0x000fe200078e0004 */
[----:B------:R-:W-:Y:S01]  /*2f4a0*/  MOV R67, R23 ;  /* 0x0000001700437202 */ /* 0x000fe20000000f00 */
[----:B------:R-:W-:Y:S01]  /*2f4b0*/  IMAD.MOV.U32 R59, RZ, RZ, R22 ;  /* 0x000000ffff3b7224 */ /* 0x000fe200078e0016 */
[----:B------:R-:W-:Y:S01]  /*2f4c0*/  MOV R4, 0x2f4f0 ;  /* 0x0002f4f000047802 */ /* 0x000fe20000000f00 */
[----:B--2---:R1:W-:Y:S04]  /*2f4d0*/  STL.64 [R1+0x770], R2 ;  /* 0x0007700201007387 */ /* 0x0043e80000100a00 */
[----:B-1----:R-:W-:Y:S05]  /*2f4e0*/  CALL.REL.NOINC `($_ZN7cutlass13device_kernelIN5flash19enable_sm80_to_sm89INS1_16FlashAttnBwdSm80INS1_25CollectiveMainloopBwdSm80ILi2ELi2EN4cute5tupleIJNS5_1CILi128EEES8_NS7_ILi64EEEEEENS_10bfloat16_tEfNS_4arch4Sm80ELb1ELb0ELb1ELb0ELb1ELb0ELb0ELb0ELi2ELi4ELi4ELi4ELb0EEENS1_21CollectiveEpilogueBwdISA_SB_SD_Li256ELb0ELb0ELi2EEENS1_25SingleTileBwdLPTSchedulerILb0ELi128ELb1EEEEEEEEEvNT_6ParamsE$_ZN4cute3eso3ESOILb0ELb0EJNS_6LayoutINS_5tupleIJNS3_IJNS_1CILi8EEENS4_ILi1EEEEEENS4_ILi2EEEEEENS3_IJNS3_IJS6_NS4_ILi0EEEEEEiEEEEENS_10ViewEngineINS_8smem_ptrIPN7cutlass10bfloat16_tEEEEEEEC2ERKSD_RKSK_) ;  /* 0xfffd80e000007944 */ /* 0x002fea0003c3ffff */
[----:B-1----:R1:W5:Y:S04]  /*2f4f0*/  LDL R8, [R1+0x758] ;  /* 0x0007580001087983 */ /* 0x0023680000100800 */
[----:B------:R1:W5:Y:S01]  /*2f500*/  LDL.64 R12, [R1+0x760] ;  /* 0x00076000010c7983 */ /* 0x0003620000100a00 */
[----:B------:R-:W-:Y:S01]  /*2f510*/  IMAD.MOV.U32 R67, RZ, RZ, R23 ;  /* 0x000000ffff437224 */ /* 0x000fe200078e0017 */
[----:B------:R-:W-:Y:S01]  /*2f520*/  MOV R10, R50 ;  /* 0x00000032000a7202 */ /* 0x000fe20000000f00 */
[----:B------:R-:W-:Y:S01]  /*2f530*/  IMAD.MOV.U32 R11, RZ, RZ, R51 ;  /* 0x000000ffff0b7224 */ /* 0x000fe200078e0033 */
[----:B------:R-:W-:-:S02]  /*2f540*/  MOV R6, 0x2f560 ;  /* 0x0002f56000067802 */ /* 0x000fc40000000f00 */
[----:B-1---5:R-:W-:Y:S05]  /*2f550*/  CALL.REL.NOINC `($_ZN7cutlass13device_kernelIN5flash19enable_sm80_to_sm89INS1_16FlashAttnBwdSm80INS1_25CollectiveMainloopBwdSm80ILi2ELi2EN4cute5tupleIJNS5_1CILi128EEES8_NS7_ILi64EEEEEENS_10bfloat16_tEfNS_4arch4Sm80ELb1ELb0ELb1ELb0ELb1ELb0ELb0ELb0ELi2ELi4ELi4ELi4ELb0EEENS1_21CollectiveEpilogueBwdISA_SB_SD_Li256ELb0ELb0ELi2EEENS1_25SingleTileBwdLPTSchedulerILb0ELi128ELb1EEEEEEEEEvNT_6ParamsE$_ZN4cute3eso3ESOILb1ELb0EJNS_6LayoutINS_5tupleIJNS3_IJNS3_IJNS_1CILi4EEENS4_ILi2EEEEEENS4_ILi1EEEEEES6_EEENS3_IJNS3_IJNS3_IJS8_NS4_ILi32EEEEEENS4_ILi0EEEEEENS4_ILi64EEEEEEEENS_10ViewEngineIPN7cutlass10bfloat16_tEEEEEC2ERKSH_RKSM_) ;  /* 0xfffda97000007944 */ /* 0x022fea0003c3ffff */
[----:B------:R2:W5:Y:S01]  /*2f560*/  LDL.64 R4, [R1+0x758] ;  /* 0x0007580001047983 */ /* 0x0005620000100a00 */
[----:B------:R-:W-:-:S02]  /*2f570*/  MOV R3, R8 ;  /* 0x0000000800037202 */ /* 0x000fc40000000f00 */
[----:B------:R-:W-:Y:S02]  /*2f580*/  MOV R6, 0x2f5a0 ;  /* 0x0002f5a000067802 */ /* 0x000fe40000000f00 */
[----:B-12--5:R-:W-:Y:S05]  /*2f590*/  CALL.REL.NOINC `($_ZN7cutlass13device_kernelIN5flash19enable_sm80_to_sm89INS1_16FlashAttnBwdSm80INS1_25CollectiveMainloopBwdSm80ILi2ELi2EN4cute5tupleIJNS5_1CILi128EEES8_NS7_ILi64EEEEEENS_10bfloat16_tEfNS_4arch4Sm80ELb1ELb0ELb1ELb0ELb1ELb0ELb0ELb0ELi2ELi4ELi4ELi4ELb0EEENS1_21CollectiveEpilogueBwdISA_SB_SD_Li256ELb0ELb0ELi2EEENS1_25SingleTileBwdLPTSchedulerILb0ELi128ELb1EEEEEEEEEvNT_6ParamsE$_ZZN4cute4takeILi1ELi2ENS_5tupleIJNS1_IJNS_1CILi1EEENS2_ILi0EEEEEEiEEEEEDaRKT1_ENKUlDpRKT_E_clIJiEEEDaSD_) ;  /* 0xfffde11000007944 */ /* 0x026fea0003c3ffff */
[----:B------:R-:W-:Y:S02]  /*2f5a0*/  MOV R67, R23 ;  /* 0x0000001700437202 */ /* 0x000fe40000000f00 */
[----:B------:R-:W-:Y:S02]  /*2f5b0*/  MOV R6, 0x2f5d0 ;  /* 0x0002f5d000067802 */ /* 0x000fe40000000f00 */
[----:B-1---5:R-:W-:Y:S05]  /*2f5c0*/  CALL.REL.NOINC `($_ZN7cutlass13device_kernelIN5flash19enable_sm80_to_sm89INS1_16FlashAttnBwdSm80INS1_25CollectiveMainloopBwdSm80ILi2ELi2EN4cute5tupleIJNS5_1CILi128EEES8_NS7_ILi64EEEEEENS_10bfloat16_tEfNS_4arch4Sm80ELb1ELb0ELb1ELb0ELb1ELb0ELb0ELb0ELi2ELi4ELi4ELi4ELb0EEENS1_21CollectiveEpilogueBwdISA_SB_SD_Li256ELb0ELb0ELi2EEENS1_25SingleTileBwdLPTSchedulerILb0ELi128ELb1EEEEEEEEEvNT_6ParamsE$_ZN4cute3eso3ESOILb1ELb0EJNS_5tupleIJNS_1CILi1EEENS3_ILi0EEEEEENS2_IJiEEEEEC2ERKS6_RKS7_) ;  /* 0xfffda20000007944 */ /* 0x022fea0003c3ffff */
[----:B-1----:R1:W5:Y:S01]  /*2f5d0*/  LDL R3, [R1+0x758] ;  /* 0x0007580001037983 */ /* 0x0023620000100800 */
[----:B------:R-:W-:Y:S02]  /*2f5e0*/  MOV R67, R23 ;  /* 0x0000001700437202 */ /* 0x000fe40000000f00 */
[----:B------:R-:W-:Y:S02]  /*2f5f0*/  MOV R6, 0x2f610 ;  /* 0x0002f61000067802 */ /* 0x000fe40000000f00 */
[----:B-1---5:R-:W-:Y:S05]  /*2f600*/  CALL.REL.NOINC `($_ZN7cutlass13device_kernelIN5flash19enable_sm80_to_sm89INS1_16FlashAttnBwdSm80INS1_25CollectiveMainloopBwdSm80ILi2ELi2EN4cute5tupleIJNS5_1CILi128EEES8_NS7_ILi64EEEEEENS_10bfloat16_tEfNS_4arch4Sm80ELb1ELb0ELb1ELb0ELb1ELb0ELb0ELb0ELi2ELi4ELi4ELi4ELb0EEENS1_21CollectiveEpilogueBwdISA_SB_SD_Li256ELb0ELb0ELi2EEENS1_25SingleTileBwdLPTSchedulerILb0ELi128ELb1EEEEEEEEEvNT_6ParamsE$_ZN4cute5tupleIJNS0_IJNS0_IJNS_1CILi8EEENS1_ILi1EEEEEENS0_IJNS1_ILi2EEEEEEEEENS0_IJNS0_IJS3_NS1_ILi0EEEEEENS0_IJiEEEEEEEEC2ERKS7_RKSB_) ;  /* 0xfffdc2c000007944 */ /* 0x022fea0003c3ffff */
[----:B------:R2:W5:Y:S01]  /*2f610*/  LDL R8, [R1+0x758] ;  /* 0x0007580001087983 */ /* 0x0005620000100800 */
[----:B------:R-:W-:Y:S01]  /*2f620*/  IMAD.MOV.U32 R67, RZ, RZ, R23 ;  /* 0x000000ffff437224 */ /* 0x000fe200078e0017 */
[----:B------:R-:W-:Y:S02]  /*2f630*/  MOV R59, R22 ;  /* 0x00000016003b7202 */ /* 0x000fe40000000f00 */
[----:B------:R2:W-:Y:S01]  /*2f640*/  STL.64 [R1+0x770], R12 ;  /* 0x0007700c01007387 */ /* 0x0005e20000100a00 */
[----:B------:R-:W-:-:S03]  /*2f650*/  MOV R6, 0x2f670 ;  /* 0x0002f67000067802 */ /* 0x000fc60000000f00 */
[----:B-12--5:R-:W-:Y:S05]  /*2f660*/  CALL.REL.NOINC `($_ZN7cutlass13device_kernelIN5flash19enable_sm80_to_sm89INS1_16FlashAttnBwdSm80INS1_25CollectiveMainloopBwdSm80ILi2ELi2EN4cute5tupleIJNS5_1CILi128EEES8_NS7_ILi64EEEEEENS_10bfloat16_tEfNS_4arch4Sm80ELb1ELb0ELb1ELb0ELb1ELb0ELb0ELb0ELi2ELi4ELi4ELi4ELb0EEENS1_21CollectiveEpilogueBwdISA_SB_SD_Li256ELb0ELb0ELi2EEENS1_25SingleTileBwdLPTSchedulerILb0ELi128ELb1EEEEEEEEEvNT_6ParamsE$_ZN4cute3eso3ESOILb0ELb0EJNS_6LayoutINS_5tupleIJNS3_IJNS_1CILi8EEENS4_ILi1EEEEEENS3_IJNS4_ILi2EEEEEEEEENS3_IJNS3_IJS6_NS4_ILi0EEEEEENS3_IJiEEEEEEEENS_10ViewEngineINS_8smem_ptrIPN7cutlass10bfloat16_tEEEEEEEC2ERKSF_RKSM_) ;  /* 0xfffd7ef000007944 */ /* 0x026fea0003c3ffff */
[----:B-1----:R1:W5:Y:S04]  /*2f670*/  LDL R8, [R1+0x758] ;  /* 0x0007580001087983 */ /* 0x0023680000100800 */
[----:B------:R1:W5:Y:S01]  /*2f680*/  LDL.64 R16, [R1+0x760] ;  /* 0x0007600001107983 */ /* 0x0003620000100a00 */
[----:B------:R-:W-:-:S02]  /*2f690*/  MOV R67, R23 ;  /* 0x0000001700437202 */ /* 0x000fc40000000f00 */
[----:B------:R-:W-:Y:S02]  /*2f6a0*/  MOV R6, 0x2f6c0 ;  /* 0x0002f6c000067802 */ /* 0x000fe40000000f00 */
[----:B-1---5:R-:W-:Y:S05]  /*2f6b0*/  CALL.REL.NOINC `($_ZN7cutlass13device_kernelIN5flash19enable_sm80_to_sm89INS1_16FlashAttnBwdSm80INS1_25CollectiveMainloopBwdSm80ILi2ELi2EN4cute5tupleIJNS5_1CILi128EEES8_NS7_ILi64EEEEEENS_10bfloat16_tEfNS_4arch4Sm80ELb1ELb0ELb1ELb0ELb1ELb0ELb0ELb0ELi2ELi4ELi4ELi4ELb0EEENS1_21CollectiveEpilogueBwdISA_SB_SD_Li256ELb0ELb0ELi2EEENS1_25SingleTileBwdLPTSchedulerILb0ELi128ELb1EEEEEEEEEvNT_6ParamsE$_ZN4cute3eso3ESOILb1ELb0EJNS_6LayoutINS_5tupleIJNS3_IJNS3_IJNS_1CILi4EEENS4_ILi2EEEEEENS4_ILi1EEEEEENS3_IJS6_EEEEEENS3_IJNS3_IJNS3_IJS8_NS4_ILi32EEEEEENS4_ILi0EEEEEENS3_IJNS4_ILi64EEEEEEEEEEENS_10ViewEngineIPN7cutlass10bfloat16_tEEEEEC2ERKSJ_RKSO_) ;  /* 0xfffda7d000007944 */ /* 0x022fea0003c3ffff */
[----:B-1----:R1:W5:Y:S01]  /*2f6c0*/  LDL.64 R2, [R1+0x758] ;  /* 0x0007580001027983 */ /* 0x0023620000100a00 */
[----:B------:R-:W-:Y:S02]  /*2f6d0*/  MOV R67, R23 ;  /* 0x0000001700437202 */ /* 0x000fe40000000f00 */
[----:B------:R-:W-:Y:S02]  /*2f6e0*/  MOV R6, 0x2f700 ;  /* 0x0002f70000067802 */ /* 0x000fe40000000f00 */
[----:B-1---5:R-:W-:Y:S05]  /*2f6f0*/  CALL.REL.NOINC `($_ZN7cutlass13device_kernelIN5flash19enable_sm80_to_sm89INS1_16FlashAttnBwdSm80INS1_25CollectiveMainloopBwdSm80ILi2ELi2EN4cute5tupleIJNS5_1CILi128EEES8_NS7_ILi64EEEEEENS_10bfloat16_tEfNS_4arch4Sm80ELb1ELb0ELb1ELb0ELb1ELb0ELb0ELb0ELi2ELi4ELi4ELi4ELb0EEENS1_21CollectiveEpilogueBwdISA_SB_SD_Li256ELb0ELb0ELi2EEENS1_25SingleTileBwdLPTSchedulerILb0ELi128ELb1EEEEEEEEEvNT_6ParamsE$_ZN4cute3eso3ESOILb1ELb0EJNS_6LayoutINS_5tupleIJNS3_IJNS3_IJNS3_IJNS_1CILi4EEENS4_ILi2EEEEEENS4_ILi1EEEEEES8_EEENS3_IJNS3_IJNS3_IJS8_S8_EEES8_EEES6_EEEEEENS3_IJNS3_IJNS3_IJNS3_IJS8_NS4_ILi32EEEEEENS4_ILi0EEEEEESH_EEENS3_IJNS3_IJNS3_IJSH_SH_EEESH_EEENS4_ILi64EEEEEEEEEEENS_10ViewEngineIPN7cutlass10bfloat16_tEEEEEC2ERKSP_RKSU_) ;  /* 0xfffda68000007944 */ /* 0x022fea0003c3ffff */
[----:B------:R2:W5:Y:S01]  /*2f700*/  LDL.64 R10, [R1+0x758] ;  /* 0x00075800010a7983 */ /* 0x0005620000100a00 */
[----:B-1----:R-:W-:Y:S01]  /*2f710*/  IMAD.MOV.U32 R3, RZ, RZ, R8 ;  /* 0x000000ffff037224 */ /* 0x002fe200078e0008 */
[----:B------:R-:W-:Y:S02]  /*2f720*/  MOV R67, R23 ;  /* 0x0000001700437202 */ /* 0x000fe40000000f00 */
[----:B------:R-:W-:Y:S02]  /*2f730*/  MOV R4, 0x2f750 ;  /* 0x0002f75000047802 */ /* 0x000fe40000000f00 */
[----:B--2--5:R-:W-:Y:S05]  /*2f740*/  CALL.REL.NOINC `($_ZN7cutlass13device_kernelIN5flash19enable_sm80_to_sm89INS1_16FlashAttnBwdSm80INS1_25CollectiveMainloopBwdSm80ILi2ELi2EN4cute5tupleIJNS5_1CILi128EEES8_NS7_ILi64EEEEEENS_10bfloat16_tEfNS_4arch4Sm80ELb1ELb0ELb1ELb0ELb1ELb0ELb0ELb0ELi2ELi4ELi4ELi4ELb0EEENS1_21CollectiveEpilogueBwdISA_SB_SD_Li256ELb0ELb0ELi2EEENS1_25SingleTileBwdLPTSchedulerILb0ELi128ELb1EEEEEEEEEvNT_6ParamsE$_ZN4cute5tupleIJNS0_IJNS_1CILi2EEEEEENS0_IJiEEEEEC2ERKS3_RKS4_) ;  /* 0xfffdc40000007944 */ /* 0x024fea0003c3ffff */
[----:B-1----:R-:W2:Y:S01]  /*2f750*/  LDL R3, [R1+0x758] ;  /* 0x0007580001037983 */ /* 0x002ea20000100800 */
[----:B------:R-:W-:Y:S02]  /*2f760*/  MOV R2, R58 ;  /* 0x0000003a00027202 */ /* 0x000fe40000000f00 */
[----:B------:R-:W-:Y:S01]  /*2f770*/  MOV R12, 0x2f7a0 ;  /* 0x0002f7a0000c7802 */ /* 0x000fe20000000f00 */
[----:B--2---:R1:W-:Y:S04]  /*2f780*/  STL [R14], R3 ;  /* 0x000000030e007387 */ /* 0x0043e80000100800 */
[----:B-1----:R-:W-:Y:S05]  /*2f790*/  CALL.REL.NOINC `($_ZN7cutlass13device_kernelIN5flash19enable_sm80_to_sm89INS1_16FlashAttnBwdSm80INS1_25CollectiveMainloopBwdSm80ILi2ELi2EN4cute5tupleIJNS5_1CILi128EEES8_NS7_ILi64EEEEEENS_10bfloat16_tEfNS_4arch4Sm80ELb1ELb0ELb1ELb0ELb1ELb0ELb0ELb0ELi2ELi4ELi4ELi4ELb0EEENS1_21CollectiveEpilogueBwdISA_SB_SD_Li256ELb0ELb0ELi2EEENS1_25SingleTileBwdLPTSchedulerILb0ELi128ELb1EEEEEEEEEvNT_6ParamsE$_ZZN4cute14logical_divideINS_5tupleIJNS1_IJNS_1CILi8EEENS2_ILi1EEEEEENS1_IJNS2_ILi2EEEEEEEEENS1_IJNS1_IJS4_NS2_ILi0EEEEEENS1_IJiEEEEEENS1_IJS5_NS_6LayoutIS4_S9_EEEEEEEDaRKNSD_IT_T0_EERKT1_ENKUlRKT_RKT0_E_clINSD_IS7_SB_EESE_EEDaSQ_ST_) ;  /* 0xfffdda4000007944 */ /* 0x002fea0003c3ffff */
[----:B------:R-:W-:Y:S02]  /*2f7a0*/  MOV R67, R23 ;  /* 0x0000001700437202 */ /* 0x000fe40000000f00 */
[----:B------:R-:W-:-:S02]  /*2f7b0*/  MOV R4, 0x2f7d0 ;  /* 0x0002f7d000047802 */ /* 0x000fc40000000f00 */
[----:B-1---5:R-:W-:Y:S05]  /*2f7c0*/  CALL.REL.NOINC `($_ZN7cutlass13device_kernelIN5flash19enable_sm80_to_sm89INS1_16FlashAttnBwdSm80INS1_25CollectiveMainloopBwdSm80ILi2ELi2EN4cute5tupleIJNS5_1CILi128EEES8_NS7_ILi64EEEEEENS_10bfloat16_tEfNS_4arch4Sm80ELb1ELb0ELb1ELb0ELb1ELb0ELb0ELb0ELi2ELi4ELi4ELi4ELb0EEENS1_21CollectiveEpilogueBwdISA_SB_SD_Li256ELb0ELb0ELi2EEENS1_25SingleTileBwdLPTSchedulerILb0ELi128ELb1EEEEEEEEEvNT_6ParamsE$_ZN4cute3eso3ESOILb1ELb0EJNS_5tupleIJNS2_IJNS_1CILi1EEENS3_ILi0EEEEEENS2_IJS5_S5_EEEEEENS2_IJS5_iEEEEEC2ERKS8_RKS9_) ;  /* 0xfffd9b3000007944 */ /* 0x022fea0003c3ffff */
[----:B-1----:R1:W5:Y:S01]  /*2f7d0*/  LDL R3, [R1+0x758] ;  /* 0x0007580001037983 */ /* 0x0023620000100800 */
[----:B------:R-:W-:-:S02]  /*2f7e0*/  MOV R67, R23 ;  /* 0x0000001700437202 */ /* 0x000fc40000000f00 */
[----:B------:R-:W-:Y:S02]  /*2f7f0*/  MOV R4, 0x2f810 ;  /* 0x0002f81000047802 */ /* 0x000fe40000000f00 */
[----:B-1---5:R-:W-:Y:S05]  /*2f800*/  CALL.REL.NOINC `($_ZN7cutlass13device_kernelIN5flash19enable_sm80_to_sm89INS1_16FlashAttnBwdSm80INS1_25CollectiveMainloopBwdSm80ILi2ELi2EN4cute5tupleIJNS5_1CILi128EEES8_NS7_ILi64EEEEEENS_10bfloat16_tEfNS_4arch4Sm80ELb1ELb0ELb1ELb0ELb1ELb0ELb0ELb0ELi2ELi4ELi4ELi4ELb0EEENS1_21CollectiveEpilogueBwdISA_SB_SD_Li256ELb0ELb0ELi2EEENS1_25SingleTileBwdLPTSchedulerILb0ELi128ELb1EEEEEEEEEvNT_6ParamsE$_ZN4cute5tupleIJNS0_IJNS0_IJNS0_IJNS_1CILi8EEENS1_ILi1EEEEEENS0_IJS3_S3_EEEEEENS0_IJS3_NS1_ILi2EEEEEEEEENS0_IJNS0_IJNS0_IJS3_NS1_ILi0EEEEEENS0_IJSA_SA_EEEEEENS0_IJSA_iEEEEEEEEC2ERKS9_RKSF_) ;  /* 0xfffdbe9000007944 */ /* 0x022fea0003c3ffff */
[----:B-1----:R1:W5:Y:S01]  /*2f810*/  LDL R3, [R1+0x758] ;  /* 0x0007580001037983 */ /* 0x0023620000100800 */
[----:B------:R-:W-:Y:S02]  /*2f820*/  MOV R67, R23 ;  /* 0x0000001700437202 */ /* 0x000fe40000000f00 */
[----:B------:R-:W-:Y:S02]  /*2f830*/  MOV R4, 0x2f850 ;  /* 0x0002f85000047802 */ /* 0x000fe40000000f00 */
[----:B-1---5:R-:W-:Y:S05]  /*2f840*/  CALL.REL.NOINC `($_ZN7cutlass13device_kernelIN5flash19enable_sm80_to_sm89INS1_16FlashAttnBwdSm80INS1_25CollectiveMainloopBwdSm80ILi2ELi2EN4cute5tupleIJNS5_1CILi128EEES8_NS7_ILi64EEEEEENS_10bfloat16_tEfNS_4arch4Sm80ELb1ELb0ELb1ELb0ELb1ELb0ELb0ELb0ELi2ELi4ELi4ELi4ELb0EEENS1_21CollectiveEpilogueBwdISA_SB_SD_Li256ELb0ELb0ELi2EEENS1_25SingleTileBwdLPTSchedulerILb0ELi128ELb1EEEEEEEEEvNT_6ParamsE$_ZN4cute3eso3ESOILb1ELb0EJNS_5tupleIJNS2_IJNS_1CILi1EEENS3_ILi0EEEEEENS2_IJS5_S5_EEEEEENS2_IJS5_iEEEEEC2ERKS8_RKS9_) ;  /* 0xfffd9ab000007944 */ /* 0x022fea0003c3ffff */
[----:B-1----:R1:W5:Y:S01]  /*2f850*/  LDL R3, [R1+0x758] ;  /* 0x0007580001037983 */ /* 0x0023620000100800 */
[----:B------:R-:W-:Y:S02]  /*2f860*/  MOV R67, R23 ;  /* 0x0000001700437202 */ /* 0x000fe40000000f00 */
[----:B------:R-:W-:Y:S02]  /*2f870*/  MOV R4, 0x2f890 ;  /* 0x0002f89000047802 */ /* 0x000fe40000000f00 */
[----:B-1---5:R-:W-:Y:S05]  /*2f880*/  CALL.REL.NOINC `($_ZN7cutlass13device_kernelIN5flash19enable_sm80_to_sm89INS1_16FlashAttnBwdSm80INS1_25CollectiveMainloopBwdSm80ILi2ELi2EN4cute5tupleIJNS5_1CILi128EEES8_NS7_ILi64EEEEEENS_10bfloat16_tEfNS_4arch4Sm80ELb1ELb0ELb1ELb0ELb1ELb0ELb0ELb0ELi2ELi4ELi4ELi4ELb0EEENS1_21CollectiveEpilogueBwdISA_SB_SD_Li256ELb0ELb0ELi2EEENS1_25SingleTileBwdLPTSchedulerILb0ELi128ELb1EEEEEEEEEvNT_6ParamsE$_ZN4cute3eso3ESOILb1ELb0EJNS_5tupleIJNS_1CILi0EEES4_EEEiEEC2ERKS5_RKi) ;  /* 0xfffd9e6000007944 */ /* 0x022fea0003c3ffff */
[----:B-1----:R1:W5:Y:S01]  /*2f890*/  LDL R3, [R1+0x758] ;  /* 0x0007580001037983 */ /* 0x0023620000100800 */
[----:B------:R-:W-:Y:S02]  /*2f8a0*/  MOV R67, R23 ;  /* 0x0000001700437202 */ /* 0x000fe40000000f00 */
[----:B------:R-:W-:Y:S02]  /*2f8b0*/  MOV R4, 0x2f8d0 ;  /* 0x0002f8d000047802 */ /* 0x000fe40000000f00 */
[----:B-1---5:R-:W-:Y:S05]  /*2f8c0*/  CALL.REL.NOINC `($_ZN7cutlass13device_kernelIN5flash19enable_sm80_to_sm89INS1_16FlashAttnBwdSm80INS1_25CollectiveMainloopBwdSm80ILi2ELi2EN4cute5tupleIJNS5_1CILi128EEES8_NS7_ILi64EEEEEENS_10bfloat16_tEfNS_4arch4Sm80ELb1ELb0ELb1ELb0ELb1ELb0ELb0ELb0ELi2ELi4ELi4ELi4ELb0EEENS1_21CollectiveEpilogueBwdISA_SB_SD_Li256ELb0ELb0ELi2EEENS1_25SingleTileBwdLPTSchedulerILb0ELi128ELb1EEEEEEEEEvNT_6ParamsE$_ZN4cute3eso3ESOILb1ELb0EJNS_5tupleIJNS2_IJNS_1CILi1EEENS3_ILi0EEEEEES5_EEENS2_IJNS2_IJS5_S5_EEEiEEEEEC2ERKS7_RKS9_) ;  /* 0xfffd9a7000007944 */ /* 0x022fea0003c3ffff */
[----:B-1----:R1:W5:Y:S01]  /*2f8d0*/  LDL R3, [R1+0x758] ;  /* 0x0007580001037983 */ /* 0x0023620000100800 */
[----:B------:R-:W-:-:S02]  /*2f8e0*/  MOV R67, R23 ;  /* 0x0000001700437202 */ /* 0x000fc40000000f00 */
[----:B------:R-:W-:Y:S02]  /*2f8f0*/  MOV R4, 0x2f910 ;  /* 0x0002f91000047802 */ /* 0x000fe40000000f00 */
[----:B-1---5:R-:W-:Y:S05]  /*2f900*/  CALL.REL.NOINC `($_ZN7cutlass13device_kernelIN5flash19enable_sm80_to_sm89INS1_16FlashAttnBwdSm80INS1_25CollectiveMainloopBwdSm80ILi2ELi2EN4cute5tupleIJNS5_1CILi128EEES8_NS7_ILi64EEEEEENS_10bfloat16_tEfNS_4arch4Sm80ELb1ELb0ELb1ELb0ELb1ELb0ELb0ELb0ELi2ELi4ELi4ELi4ELb0EEENS1_21CollectiveEpilogueBwdISA_SB_SD_Li256ELb0ELb0ELi2EEENS1_25SingleTileBwdLPTSchedulerILb0ELi128ELb1EEEEEEEEEvNT_6ParamsE$_ZN4cute5tupleIJNS0_IJNS0_IJNS0_IJNS_1CILi8EEENS1_ILi1EEEEEES3_EEENS0_IJNS0_IJS3_S3_EEENS1_ILi2EEEEEEEEENS0_IJNS0_IJNS0_IJS3_NS1_ILi0EEEEEESA_EEENS0_IJNS0_IJSA_SA_EEEiEEEEEEEEC2ERKS9_RKSF_) ;  /* 0xfffdbdd000007944 */ /* 0x022fea0003c3ffff */
[----:B------:R2:W5:Y:S01]  /*2f910*/  LDL R6, [R1+0x758] ;  /* 0x0007580001067983 */ /* 0x0005620000100800 */
[----:B------:R-:W-:Y:S01]  /*2f920*/  IMAD.MOV.U32 R67, RZ, RZ, R23 ;  /* 0x000000ffff437224 */ /* 0x000fe200078e0017 */
[----:B------:R-:W-:Y:S02]  /*2f930*/  MOV R59, R22 ;  /* 0x00000016003b7202 */ /* 0x000fe40000000f00 */
[----:B------:R2:W-:Y:S01]  /*2f940*/  STL.64 [R1+0x770], R16 ;  /* 0x0007701001007387 */ /* 0x0005e20000100a00 */
[----:B------:R-:W-:-:S03]  /*2f950*/  MOV R4, 0x2f970 ;  /* 0x0002f97000047802 */ /* 0x000fc60000000f00 */
[----:B-12--5:R-:W-:Y:S05]  /*2f960*/  CALL.REL.NOINC `($_ZN7cutlass13device_kernelIN5flash19enable_sm80_to_sm89INS1_16FlashAttnBwdSm80INS1_25CollectiveMainloopBwdSm80ILi2ELi2EN4cute5tupleIJNS5_1CILi128EEES8_NS7_ILi64EEEEEENS_10bfloat16_tEfNS_4arch4Sm80ELb1ELb0ELb1ELb0ELb1ELb0ELb0ELb0ELi2ELi4ELi4ELi4ELb0EEENS1_21CollectiveEpilogueBwdISA_SB_SD_Li256ELb0ELb0ELi2EEENS1_25SingleTileBwdLPTSchedulerILb0ELi128ELb1EEEEEEEEEvNT_6ParamsE$_ZN4cute3eso3ESOILb0ELb0EJNS_6LayoutINS_5tupleIJNS3_IJNS3_IJNS_1CILi8EEENS4_ILi1EEEEEES6_EEENS3_IJNS3_IJS6_S6_EEENS4_ILi2EEEEEEEEENS3_IJNS3_IJNS3_IJS6_NS4_ILi0EEEEEESD_EEENS3_IJNS3_IJSD_SD_EEEiEEEEEEEENS_10ViewEngineINS_8smem_ptrIPN7cutlass10bfloat16_tEEEEEEEC2ERKSJ_RKSQ_) ;  /* 0xfffd766000007944 */ /* 0x026fea0003c3ffff */
[----:B-1----:R1:W5:Y:S04]  /*2f970*/  LDL R8, [R1+0x758] ;  /* 0x0007580001087983 */ /* 0x0023680000100800 */
[----:B------:R1:W5:Y:S01]  /*2f980*/  LDL.64 R4, [R1+0x760] ;  /* 0x0007600001047983 */ /* 0x0003620000100a00 */
[----:B------:R-:W-:-:S02]  /*2f990*/  MOV R67, R23 ;  /* 0x0000001700437202 */ /* 0x000fc40000000f00 */
[----:B------:R-:W-:Y:S02]  /*2f9a0*/  MOV R6, 0x2f9c0 ;  /* 0x0002f9c000067802 */ /* 0x000fe40000000f00 */
[----:B-1---5:R-:W-:Y:S05]  /*2f9b0*/  CALL.REL.NOINC `($_ZN7cutlass13device_kernelIN5flash19enable_sm80_to_sm89INS1_16FlashAttnBwdSm80INS1_25CollectiveMainloopBwdSm80ILi2ELi2EN4cute5tupleIJNS5_1CILi128EEES8_NS7_ILi64EEEEEENS_10bfloat16_tEfNS_4arch4Sm80ELb1ELb0ELb1ELb0ELb1ELb0ELb0ELb0ELi2ELi4ELi4ELi4ELb0EEENS1_21CollectiveEpilogueBwdISA_SB_SD_Li256ELb0ELb0ELi2EEENS1_25SingleTileBwdLPTSchedulerILb0ELi128ELb1EEEEEEEEEvNT_6ParamsE$_ZN4cute3eso3ESOILb1ELb0EJNS_6LayoutINS_5tupleIJNS3_IJNS3_IJNS_1CILi4EEENS4_ILi2EEEEEENS4_ILi1EEEEEES6_EEENS3_IJNS3_IJNS3_IJS8_NS4_ILi32EEEEEENS4_ILi0EEEEEENS4_ILi64EEEEEEEENS_10ViewEngineIPN7cutlass10bfloat16_tEEEEEC2ERKSH_RKSM_) ;  /* 0xfffda51000007944 */ /* 0x022fea0003c3ffff */
[----:B------:R2:W5:Y:S01]  /*2f9c0*/  LDL.64 R14, [R1+0x758] ;  /* 0x00075800010e7983 */ /* 0x0005620000100a00 */
[----:B------:R-:W-:Y:S02]  /*2f9d0*/  MOV R3, R8 ;  /* 0x0000000800037202 */ /* 0x000fe40000000f00 */
[----:B------:R-:W-:Y:S02]  /*2f9e0*/  MOV R6, 0x2fa00 ;  /* 0x0002fa0000067802 */ /* 0x000fe40000000f00 */
[----:B-12--5:R-:W-:Y:S05]  /*2f9f0*/  CALL.REL.NOINC `($_ZN7cutlass13device_kernelIN5flash19enable_sm80_to_sm89INS1_16FlashAttnBwdSm80INS1_25CollectiveMainloopBwdSm80ILi2ELi2EN4cute5tupleIJNS5_1CILi128EEES8_NS7_ILi64EEEEEENS_10bfloat16_tEfNS_4arch4Sm80ELb1ELb0ELb1ELb0ELb1ELb0ELb0ELb0ELi2ELi4ELi4ELi4ELb0EEENS1_21CollectiveEpilogueBwdISA_SB_SD_Li256ELb0ELb0ELi2EEENS1_25SingleTileBwdLPTSchedulerILb0ELi128ELb1EEEEEEEEEvNT_6ParamsE$_ZZN4cute5sliceINS_5tupleIJNS1_IJNS_10UnderscoreENS_1CILi0EEEEEENS1_IJS4_S2_EEEEEENS1_IJNS1_IJNS1_IJNS3_ILi1EEES4_EEES4_EEENS1_IJNS1_IJS4_S4_EEEiEEEEEEEEDaRKT_RKT0_ENKUlRKT_RKT0_E_clIS6_SC_EEDaSM_SP_) ;  /* 0xfffddee000007944 */ /* 0x026fea0003c3ffff */
[----:B------:R-:W-:Y:S02]  /*2fa00*/  MOV R8, 0x2fa20 ;  /* 0x0002fa2000087802 */ /* 0x000fe40000000f00 */
[----:B-1----:R-:W-:Y:S05]  /*2fa10*/  CALL.REL.NOINC `($_ZN7cutlass13device_kernelIN5flash19enable_sm80_to_sm89INS1_16FlashAttnBwdSm80INS1_25CollectiveMainloopBwdSm80ILi2ELi2EN4cute5tupleIJNS5_1CILi128EEES8_NS7_ILi64EEEEEENS_10bfloat16_tEfNS_4arch4Sm80ELb1ELb0ELb1ELb0ELb1ELb0ELb0ELb0ELi2ELi4ELi4ELi4ELb0EEENS1_21CollectiveEpilogueBwdISA_SB_SD_Li256ELb0ELb0ELi2EEENS1_25SingleTileBwdLPTSchedulerILb0ELi128ELb1EEEEEEEEEvNT_6ParamsE$_ZZN4cute12filter_tupleINS_5tupleIJNS1_IJNS_10UnderscoreENS_1CILi0EEEEEENS1_IJS4_S2_EEEEEENS1_IJNS1_IJNS1_IJNS3_ILi1EEES4_EEES4_EEENS1_IJNS1_IJS4_S4_EEEiEEEEEEZNS_5sliceIS7_SD_EEDaRKT_RKT0_EUlRKT_RKT0_E_EEDaSH_SK_OT1_ENKUlDpSN_E_clIJNS1_IJS9_EEENS1_IJiEEEEEEDaSU_) ;  /* 0xfffdc8a000007944 */ /* 0x002fea0003c3ffff */
[----:B------:R-:W-:Y:S02]  /*2fa20*/  MOV R67, R23 ;  /* 0x0000001700437202 */ /* 0x000fe40000000f00 */
[----:B------:R-:W-:Y:S02]  /*2fa30*/  MOV R6, 0x2fa50 ;  /* 0x0002fa5000067802 */ /* 0x000fe40000000f00 */
[----:B-1---5:R-:W-:Y:S05]  /*2fa40*/  CALL.REL.NOINC `($_ZN7cutlass13device_kernelIN5flash19enable_sm80_to_sm89INS1_16FlashAttnBwdSm80INS1_25CollectiveMainloopBwdSm80ILi2ELi2EN4cute5tupleIJNS5_1CILi128EEES8_NS7_ILi64EEEEEENS_10bfloat16_tEfNS_4arch4Sm80ELb1ELb0ELb1ELb0ELb1ELb0ELb0ELb0ELi2ELi4ELi4ELi4ELb0EEENS1_21CollectiveEpilogueBwdISA_SB_SD_Li256ELb0ELb0ELi2EEENS1_25SingleTileBwdLPTSchedulerILb0ELi128ELb1EEEEEEEEEvNT_6ParamsE$_ZN4cute5tupleIJNS0_IJNS0_IJNS_1CILi8EEENS1_ILi1EEEEEENS1_ILi2EEEEEENS0_IJNS0_IJS3_NS1_ILi0EEEEEEiEEEEEC2ERKS6_RKS9_) ;  /* 0xfffdbec000007944 */ /* 0x022fea0003c3ffff */
[----:B-1----:R1:W5:Y:S01]  /*2fa50*/  LDL R3, [R1+0x758] ;  /* 0x0007580001037983 */ /* 0x0023620000100800 */
[----:B------:R-:W-:Y:S02]  /*2fa60*/  MOV R67, R23 ;  /* 0x0000001700437202 */ /* 0x000fe40000000f00 */
[----:B------:R-:W-:Y:S02]  /*2fa70*/  MOV R6, 0x2fa90 ;  /* 0x0002fa9000067802 */ /* 0x000fe40000000f00 */
[----:B-1---5:R-:W-:Y:S05]  /*2fa80*/  CALL.REL.NOINC `($_ZN7cutlass13device_kernelIN5flash19enable_sm80_to_sm89INS1_16FlashAttnBwdSm80INS1_25CollectiveMainloopBwdSm80ILi2ELi2EN4cute5tupleIJNS5_1CILi128EEES8_NS7_ILi64EEEEEENS_10bfloat16_tEfNS_4arch4Sm80ELb1ELb0ELb1ELb0ELb1ELb0ELb0ELb0ELi2ELi4ELi4ELi4ELb0EEENS1_21CollectiveEpilogueBwdISA_SB_SD_Li256ELb0ELb0ELi2EEENS1_25SingleTileBwdLPTSchedulerILb0ELi128ELb1EEEEEEEEEvNT_6ParamsE$_ZN4cute3eso3ESOILb0ELb1EJNS_6LayoutINS_5tupleIJNS3_IJNS_1CILi8EEENS4_ILi1EEEEEENS4_ILi2EEEEEENS3_IJNS3_IJS6_NS4_ILi0EEEEEEiEEEEESA_EEC2ERKSD_RKSA_) ;  /* 0xfffd878000007944 */ /* 0x022fea0003c3ffff */
[----:B------:R2:W5:Y:S01]  /*2fa90*/  LDL R7, [R1+0x758] ;  /* 0x0007580001077983 */ /* 0x0005620000100800 */
[----:B-1----:R-:W-:Y:S01]  /*2faa0*/  IMAD.MOV.U32 R2, RZ, RZ, R4 ;  /* 0x000000ffff027224 */ /* 0x002fe200078e0004 */
[----:B------:R-:W-:Y:S01]  /*2fab0*/  MOV R3, R5 ;  /* 0x0000000500037202 */ /* 0x000fe20000000f00 */
[----:B------:R-:W-:Y:S01]  /*2fac0*/  IMAD.MOV.U32 R9, RZ, RZ, R23 ;  /* 0x000000ffff097224 */ /* 0x000fe200078e0017 */
[----:B------:R-:W-:-:S02]  /*2fad0*/  MOV R8, 0x2faf0 ;  /* 0x0002faf000087802 */ /* 0x000fc40000000f00 */
        /* <DEDUP_REMOVED lines=8> */
[----:B------:R2:W5:Y:S04]  /*2fb60*/  LDL R16, [R1+0x758] ;  /* 0x0007580001107983 */ /* 0x0005680000100800 */
[----:B------:R2:W5:Y:S01]  /*2fb70*/  LDL.64 R58, [R1+0x760] ;  /* 0x00076000013a7983 */ /* 0x0005620000100a00 */
[----:B------:R-:W-:Y:S01]  /*2fb80*/  IMAD.MOV.U32 R2, RZ, RZ, R23 ;  /* 0x000000ffff027224 */ /* 0x000fe200078e0017 */
[----:B-1----:R-:W-:-:S02]  /*2fb90*/  MOV R3, RZ ;  /* 0x000000ff00037202 */ /* 0x002fc40000000f00 */
[----:B------:R-:W-:Y:S02]  /*2fba0*/  MOV R10, 0x2fbc0 ;  /* 0x0002fbc0000a7802 */ /* 0x000fe40000000f00 */
[----:B--2--5:R-:W-:Y:S05]  /*2fbb0*/  CALL.REL.NOINC `($_ZN7cutlass13device_kernelIN5flash19enable_sm80_to_sm89INS1_16FlashAttnBwdSm80INS1_25CollectiveMainloopBwdSm80ILi2ELi2EN4cute5tupleIJNS5_1CILi128EEES8_NS7_ILi64EEEEEENS_10bfloat16_tEfNS_4arch4Sm80ELb1ELb0ELb1ELb0ELb1ELb0ELb0ELb0ELi2ELi4ELi4ELi4ELb0EEENS1_21CollectiveEpilogueBwdISA_SB_SD_Li256ELb0ELb0ELi2EEENS1_25SingleTileBwdLPTSchedulerILb0ELi128ELb1EEEEEEEEEvNT_6ParamsE$_ZN4cute3eso3ESOILb1ELb0EJNS_10UnderscoreEiEEC2ERKS2_RKi) ;  /* 0xfffd896000007944 */ /* 0x024fea0003c3ffff */
[----:B-1----:R-:W2:Y:S01]  /*2fbc0*/  LDL R3, [R1+0x758] ;  /* 0x0007580001037983 */ /* 0x002ea20000100800 */
[----:B------:R-:W-:Y:S02]  /*2fbd0*/  MOV R2, R23 ;  /* 0x0000001700027202 */ /* 0x000fe40000000f00 */
[----:B------:R-:W-:Y:S01]  /*2fbe0*/  MOV R6, 0x2fc10 ;  /* 0x0002fc1000067802 */ /* 0x000fe20000000f00 */
[----:B--2---:R-:W-:Y:S02]  /*2fbf0*/  IMAD R3, R16, R3, RZ ;  /* 0x0000000310037224 */ /* 0x004fe400078e02ff */
        /* <DEDUP_REMOVED lines=19> */
[----:B------:R-:W-:Y:S05]  /*2fd30*/  CALL.REL.NOINC `($_ZN7cutlass13device_kernelIN5flash19enable_sm80_to_sm89INS1_16FlashAttnBwdSm80INS1_25CollectiveMainloopBwdSm80ILi2ELi2EN4cute5tupleIJNS5_1CILi128EEES8_NS7_ILi64EEEEEENS_10bfloat16_tEfNS_4arch4Sm80ELb1ELb0ELb1ELb0ELb1ELb0ELb0ELb0ELi2ELi4ELi4ELi4ELb0EEENS1_21CollectiveEpilogueBwdISA_SB_SD_Li256ELb0ELb0ELi2EEENS1_25SingleTileBwdLPTSchedulerILb0ELi128ELb1EEEEEEEEEvNT_6ParamsE$_ZN4cute3eso3ESOILb1ELb0EJNS_6LayoutINS_5tupleIJNS3_IJNS3_IJNS_1CILi4EEENS4_ILi2EEEEEENS4_ILi1EEEEEEEEENS3_IJNS3_IJNS3_IJS8_NS4_ILi32EEEEEENS4_ILi0EEEEEEEEEEEiEEC2ERKSG_RKi) ;  /* 0xfffda11000007944 */ /* 0x000fea0003c3ffff */
[----:B-1----:R-:W2:Y:S01]  /*2fd40*/  LDL R3, [R1+0x758] ;  /* 0x0007580001037983 */ /* 0x002ea20000100800 */
[----:B------:R-:W-:Y:S02]  /*2fd50*/  MOV R67, R23 ;  /* 0x0000001700437202 */ /* 0x000fe40000000f00 */
[----:B------:R-:W-:Y:S01]  /*2fd60*/  MOV R6, 0x2fda0 ;  /* 0x0002fda000067802 */ /* 0x000fe20000000f00 */
[----:B--2---:R-:W-:-:S05]  /*2fd70*/  IMAD.WIDE R2, R3, 0x2, R14 ;  /* 0x0000000203027825 */ /* 0x004fca00078e020e */
[----:B------:R-:W-:Y:S02]  /*2fd80*/  MOV R8, R2 ;  /* 0x0000000200087202 */ /* 0x000fe40000000f00 */
[----:B------:R-:W-:Y:S05]  /*2fd90*/  CALL.REL.NOINC `($_ZN7cutlass13device_kernelIN5flash19enable_sm80_to_sm89INS1_16FlashAttnBwdSm80INS1_25CollectiveMainloopBwdSm80ILi2ELi2EN4cute5tupleIJNS5_1CILi128EEES8_NS7_ILi64EEEEEENS_10bfloat16_tEfNS_4arch4Sm80ELb1ELb0ELb1ELb0ELb1ELb0ELb0ELb0ELi2ELi4ELi4ELi4ELb0EEENS1_21CollectiveEpilogueBwdISA_SB_SD_Li256ELb0ELb0ELi2EEENS1_25SingleTileBwdLPTSchedulerILb0ELi128ELb1EEEEEEEEEvNT_6ParamsE$_ZN4cute3eso3ESOILb1ELb0EJNS_6LayoutINS_5tupleIJNS3_IJNS3_IJNS_1CILi4EEENS4_ILi2EEEEEENS4_ILi1EEEEEEEEENS3_IJNS3_IJNS3_IJS8_NS4_ILi32EEEEEENS4_ILi0EEEEEEEEEEENS_10ViewEngineIPN7cutlass10bfloat16_tEEEEEC2ERKSG_RKSL_) ;  /* 0xfffda06000007944 */ /* 0x000fea0003c3ffff */
        /* <DEDUP_REMOVED lines=17> */
[----:B--2--5:R-:W-:Y:S05]  /*2feb0*/  CALL.REL.NOINC `($_ZN7cutlass13device_kernelIN5flash19enable_sm80_to_sm89INS1_16FlashAttnBwdSm80INS1_25CollectiveMainloopBwdSm80ILi2ELi2EN4cute5tupleIJNS5_1CILi128EEES8_NS7_ILi64EEEEEENS_10bfloat16_tEfNS_4arch4Sm80ELb1ELb0ELb1ELb0ELb1ELb0ELb0ELb0ELi2ELi4ELi4ELi4ELb0EEENS1_21CollectiveEpilogueBwdISA_SB_SD_Li256ELb0ELb0ELi2EEENS1_25SingleTileBwdLPTSchedulerILb0ELi128ELb1EEEEEEEEEvNT_6ParamsE$_ZN4cute3eso3ESOILb1ELb0EJNS_6LayoutINS_5tupleIJNS3_IJNS3_IJNS_1CILi2EEES5_EEENS4_ILi1EEEEEEEEENS3_IJNS3_IJNS3_IJS7_NS4_ILi16EEEEEENS4_ILi0EEEEEEEEEEENS_10ViewEngineIPjEEEEC2ERKSF_RKSI_) ;  /* 0xfffd9f0000007944 */ /* 0x024fea0003c3ffff */
        /* <DEDUP_REMOVED lines=15> */
[----:B------:R-:W-:-:S02]  /*2ffb0*/  MOV R2, R23 ;  /* 0x0000001700027202 */ /* 0x000fc40000000f00 */
        /* <DEDUP_REMOVED lines=14> */
[----:B------:R-:W-:-:S02]  /*300a0*/  MOV R3, 0x1 ;  /* 0x0000000100037802 */ /* 0x000fc40000000f00 */
        /* <DEDUP_REMOVED lines=46> */
[----:B------:R-:W-:-:S02]  /*30390*/  MOV R4, 0x303c0 ;  /* 0x000303c000047802 */ /* 0x000fc40000000f00 */
[----:B--2---:R-:W-:Y:S02]  /*303a0*/  SHF.L.U32 R3, R3, 0xa, RZ ;  /* 0x0000000a03037819 */ /* 0x004fe400000006ff */
[----:B------:R-:W-:Y:S05]  /*303b0*/  CALL.REL.NOINC `($_ZN7cutlass13device_kernelIN5flash19enable_sm80_to_sm89INS1_16FlashAttnBwdSm80INS1_25CollectiveMainloopBwdSm80ILi2ELi2EN4cute5tupleIJNS5_1CILi128EEES8_NS7_ILi64EEEEEENS_10bfloat16_tEfNS_4arch4Sm80ELb1ELb0ELb1ELb0ELb1ELb0ELb0ELb0ELi2ELi4ELi4ELi4ELb0EEENS1_21CollectiveEpilogueBwdISA_SB_SD_Li256ELb0ELb0ELi2EEENS1_25SingleTileBwdLPTSchedulerILb0ELi128ELb1EEEEEEEEEvNT_6ParamsE$_ZN4cute3eso3ESOILb1ELb0EJNS_6LayoutINS_5tupleIJNS3_IJNS_1CILi8EEENS4_ILi1EEEEEENS4_ILi2EEEEEENS3_IJNS3_IJS6_NS4_ILi0EEEEEENS4_ILi8192EEEEEEEEiEEC2ERKSE_RKi) ;  /* 0xfffdadd000007944 */ /* 0x000fea0003c3ffff */
[----:B------:R-:W-:Y:S01]  /*303c0*/  ULDC.64 UR4, c[0x0][0x118] ;  /* 0x0000460000047ab9 */ /* 0x000fe20000000a00 */
[----:B-1----:R-:W2:Y:S04]  /*303d0*/  LDL R2, [R1+0x758] ;  /* 0x0007580001027983 */ /* 0x002ea80000100800 */
[----:B------:R-:W2:Y:S01]  /*303e0*/  LD.E.64 R4, [R54.64] ;  /* 0x0000000436047980 */ /* 0x000ea2000c101b00 */
[----:B------:R-:W-:Y:S02]  /*303f0*/  MOV R9, R23 ;  /* 0x0000001700097202 */ /* 0x000fe40000000f00 */
[----:B------:R-:W-:Y:S01]  /*30400*/  MOV R8, 0x30430 ;  /* 0x0003043000087802 */ /* 0x000fe20000000f00 */
[----:B--2---:R-:W-:-:S04]  /*30410*/  IMAD.WIDE R2, R2, 0x2, R4 ;  /* 0x0000000202027825 */ /* 0x004fc800078e0204 */
[----:B------:R-:W-:Y:S05]  /*30420*/  CALL.REL.NOINC `($_ZN7cutlass13device_kernelIN5flash19enable_sm80_to_sm89INS1_16FlashAttnBwdSm80INS1_25CollectiveMainloopBwdSm80ILi2ELi2EN4cute5tupleIJNS5_1CILi128EEES8_NS7_ILi64EEEEEENS_10bfloat16_tEfNS_4arch4Sm80ELb1ELb0ELb1ELb0ELb1ELb0ELb0ELb0ELi2ELi4ELi4ELi4ELb0EEENS1_21CollectiveEpilogueBwdISA_SB_SD_Li256ELb0ELb0ELi2EEENS1_25SingleTileBwdLPTSchedulerILb0ELi128ELb1EEEEEEEEEvNT_6ParamsE$_ZN4cute8smem_ptrIPN7cutlass10bfloat16_tEECI1NS_12iter_adaptorIS3_S4_EEES3_) ;  /* 0xfffdbcb000007944 */ /* 0x000fea0003c3ffff */
[----:B-1----:R1:W5:Y:S01]  /*30430*/  LDL.64 R2, [R1+0x758] ;  /* 0x0007580001027983 */ /* 0x0023620000100a00 */
[----:B------:R-:W-:-:S03]  /*30440*/  MOV R6, 0x30460 ;  /* 0x0003046000067802 */ /* 0x000fc60000000f00 */
[----:B-1---5:R-:W-:Y:S05]  /*30450*/  CALL.REL.NOINC `($_ZN7cutlass13device_kernelIN5flash19enable_sm80_to_sm89INS1_16FlashAttnBwdSm80INS1_25CollectiveMainloopBwdSm80ILi2ELi2EN4cute5tupleIJNS5_1CILi128EEES8_NS7_ILi64EEEEEENS_10bfloat16_tEfNS_4arch4Sm80ELb1ELb0ELb1ELb0ELb1ELb0ELb0ELb0ELi2ELi4ELi4ELi4ELb0EEENS1_21CollectiveEpilogueBwdISA_SB_SD_Li256ELb0ELb0ELi2EEENS1_25SingleTileBwdLPTSchedulerILb0ELi128ELb1EEEEEEEEEvNT_6ParamsE$_ZN4cute3eso3ESOILb1ELb0EJNS_6LayoutINS_5tupleIJNS3_IJNS_1CILi8EEENS4_ILi1EEEEEENS4_ILi2EEEEEENS3_IJNS3_IJS6_NS4_ILi0EEEEEENS4_ILi8192EEEEEEEENS_10ViewEngineINS_8smem_ptrIPN7cutlass10bfloat16_tEEEEEEEC2ERKSE_RKSL_) ;  /* 0xfffdacf000007944 */ /* 0x022fea0003c3ffff */
        /* <DEDUP_REMOVED lines=8> */
[----:B------:R-:W-:Y:S05]  /*304e0*/  CALL.REL.NOINC `($_ZN7cutlass13device_kernelIN5flash19enable_sm80_to_sm89INS1_16FlashAttnBwdSm80INS1_25CollectiveMainloopBwdSm80ILi2ELi2EN4cute5tupleIJNS5_1CILi128EEES8_NS7_ILi64EEEEEENS_10bfloat16_tEfNS_4arch4Sm80ELb1ELb0ELb1ELb0ELb1ELb0ELb0ELb0ELi2ELi4ELi4ELi4ELb0EEENS1_21CollectiveEpilogueBwdISA_SB_SD_Li256ELb0ELb0ELi2EEENS1_25SingleTileBwdLPTSchedulerILb0ELi128ELb1EEEEEEEEEvNT_6ParamsE$_ZN4cute3eso3ESOILb1ELb0EJNS_6LayoutINS_5tupleIJNS3_IJNS_1CILi8EEENS4_ILi1EEEEEENS4_ILi2EEEEEENS3_IJNS3_IJS6_NS4_ILi0EEEEEENS4_ILi64EEEEEEEEiEEC2ERKSE_RKi) ;  /* 0xfffdac2000007944 */ /* 0x000fea0003c3ffff */
[----:B-1----:R-:W2:Y:S01]  /*304f0*/  LDL R3, [R1+0x758] ;  /* 0x0007580001037983 */ /* 0x002ea20000100800 */
[----:B------:R-:W-:Y:S01]  /*30500*/  MOV R6, 0x30540 ;  /* 0x0003054000067802 */ /* 0x000fe20000000f00 */
[----:B--2---:R-:W-:-:S05]  /*30510*/  IMAD.WIDE R2, R3, 0x2, R52 ;  /* 0x0000000203027825 */ /* 0x004fca00078e0234 */
[----:B------:R-:W-:Y:S02]  /*30520*/  MOV R8, R2 ;  /* 0x0000000200087202 */ /* 0x000fe40000000f00 */
[----:B------:R-:W-:Y:S05]  /*30530*/  CALL.REL.NOINC `($_ZN7cutlass13device_kernelIN5flash19enable_sm80_to_sm89INS1_16FlashAttnBwdSm80INS1_25CollectiveMainloopBwdSm80ILi2ELi2EN4cute5tupleIJNS5_1CILi128EEES8_NS7_ILi64EEEEEENS_10bfloat16_tEfNS_4arch4Sm80ELb1ELb0ELb1ELb0ELb1ELb0ELb0ELb0ELi2ELi4ELi4ELi4ELb0EEENS1_21CollectiveEpilogueBwdISA_SB_SD_Li256ELb0ELb0ELi2EEENS1_25SingleTileBwdLPTSchedulerILb0ELi128ELb1EEEEEEEEEvNT_6ParamsE$_ZN4cute3eso3ESOILb1ELb0EJNS_6LayoutINS_5tupleIJNS3_IJNS_1CILi8EEENS4_ILi1EEEEEENS4_ILi2EEEEEENS3_IJNS3_IJS6_NS4_ILi0EEEEEENS4_ILi64EEEEEEEENS_10ViewEngineIPN7cutlass10bfloat16_tEEEEEC2ERKSE_RKSJ_) ;  /* 0xfffdab8000007944 */ /* 0x000fea0003c3ffff */
[----:B-1----:R1:W5:Y:S01]  /*30540*/  LDL.64 R2, [R1+0x758] ;  /* 0x0007580001027983 */ /* 0x0023620000100a00 */
[----:B------:R-:W-:Y:S02]  /*30550*/  MOV R7, R5 ;  /* 0x0000000500077202 */ /* 0x000fe40000000f00 */
[----:B------:R-:W-:Y:S02]  /*30560*/  MOV R6, 0x30580 ;  /* 0x0003058000067802 */ /* 0x000fe40000000f00 */
[----:B-1---5:R-:W-:Y:S05]  /*30570*/  CALL.REL.NOINC `($_ZN7cutlass13device_kernelIN5flash19enable_sm80_to_sm89INS1_16FlashAttnBwdSm80INS1_25CollectiveMainloopBwdSm80ILi2ELi2EN4cute5tupleIJNS5_1CILi128EEES8_NS7_ILi64EEEEEENS_10bfloat16_tEfNS_4arch4Sm80ELb1ELb0ELb1ELb0ELb1ELb0ELb0ELb0ELi2ELi4ELi4ELi4ELb0EEENS1_21CollectiveEpilogueBwdISA_SB_SD_Li256ELb0ELb0ELi2EEENS1_25SingleTileBwdLPTSchedulerILb0ELi128ELb1EEEEEEEEEvNT_6ParamsE$_ZN4cute3eso3ESOILb1ELb0EJNS_6LayoutINS_5tupleIJNS3_IJNS_1CILi8EEENS4_ILi1EEEEEENS3_IJNS4_ILi2EEEEEEEEENS3_IJNS3_IJS6_NS4_ILi0EEEEEENS3_IJNS4_ILi8192EEEEEEEEEEENS_10ViewEngineINS_8smem_ptrIPN7cutlass10bfloat16_tEEEEEEEC2ERKSG_RKSN_) ;  /* 0xfffda94000007944 */ /* 0x022fea0003c3ffff */
[----:B-1----:R1:W5:Y:S01]  /*30580*/  LDL.64 R4, [R1+0x758] ;  /* 0x0007580001047983 */ /* 0x0023620000100a00 */
[----:B------:R-:W-:Y:S02]  /*30590*/  MOV R8, R2 ;  /* 0x0000000200087202 */ /* 0x000fe40000000f00 */
[----:B------:R-:W-:Y:S02]  /*305a0*/  MOV R6, 0x305c0 ;  /* 0x000305c000067802 */ /* 0x000fe40000000f00 */
[----:B-1---5:R-:W-:Y:S05]  /*305b0*/  CALL.REL.NOINC `($_ZN7cutlass13device_kernelIN5flash19enable_sm80_to_sm89INS1_16FlashAttnBwdSm80INS1_25CollectiveMainloopBwdSm80ILi2ELi2EN4cute5tupleIJNS5_1CILi128EEES8_NS7_ILi64EEEEEENS_10bfloat16_tEfNS_4arch4Sm80ELb1ELb0ELb1ELb0ELb1ELb0ELb0ELb0ELi2ELi4ELi4ELi4ELb0EEENS1_21CollectiveEpilogueBwdISA_SB_SD_Li256ELb0ELb0ELi2EEENS1_25SingleTileBwdLPTSchedulerILb0ELi128ELb1EEEEEEEEEvNT_6ParamsE$_ZN4cute3eso3ESOILb1ELb0EJNS_6LayoutINS_5tupleIJNS3_IJNS_1CILi8EEENS4_ILi1EEEEEENS3_IJNS4_ILi2EEEEEEEEENS3_IJNS3_IJS6_NS4_ILi0EEEEEENS3_IJNS4_ILi64EEEEEEEEEEENS_10ViewEngineIPN7cutlass10bfloat16_tEEEEEC2ERKSG_RKSL_) ;  /* 0xfffda8b000007944 */ /* 0x022fea0003c3ffff */
[----:B-1----:R1:W5:Y:S01]  /*305c0*/  LDL.64 R2, [R1+0x758] ;  /* 0x0007580001027983 */ /* 0x0023620000100a00 */
[----:B------:R-:W-:-:S03]  /*305d0*/  MOV R8, 0x305f0 ;  /* 0x000305f000087802 */ /* 0x000fc60000000f00 */
[----:B-1---5:R-:W-:Y:S05]  /*305e0*/  CALL.REL.NOINC `($_ZN7cutlass13device_kernelIN5flash19enable_sm80_to_sm89INS1_16FlashAttnBwdSm80INS1_25CollectiveMainloopBwdSm80ILi2ELi2EN4cute5tupleIJNS5_1CILi128EEES8_NS7_ILi64EEEEEENS_10bfloat16_tEfNS_4arch4Sm80ELb1ELb0ELb1ELb0ELb1ELb0ELb0ELb0ELi2ELi4ELi4ELi4ELb0EEENS1_21CollectiveEpilogueBwdISA_SB_SD_Li256ELb0ELb0ELi2EEENS1_25SingleTileBwdLPTSchedulerILb0ELi128ELb1EEEEEEEEEvNT_6ParamsE$_ZN4cute3eso3ESOILb1ELb0EJNS_6LayoutINS_5tupleIJNS3_IJNS3_IJNS_1CILi8EEENS4_ILi1EEEEEES6_EEENS3_IJNS3_IJS6_S6_EEENS4_ILi2EEEEEEEEENS3_IJNS3_IJNS3_IJS6_NS4_ILi0EEEEEESD_EEENS3_IJNS3_IJSD_SD_EEENS4_ILi64EEEEEEEEEEENS_10ViewEngineIPN7cutlass10bfloat16_tEEEEEC2ERKSK_RKSP_) ;  /* 0xfffd9a5000007944 */ /* 0x022fea0003c3ffff */
[----:B-1----:R1:W5:Y:S01]  /*305f0*/  LDL.64 R2, [R1+0x758] ;  /* 0x0007580001027983 */ /* 0x0023620000100a00 */
[----:B------:R-:W-:Y:S02]  /*30600*/  MOV R7, R5 ;  /* 0x0000000500077202 */ /* 0x000fe40000000f00 */
[----:B------:R-:W-:-:S02]  /*30610*/  MOV R6, 0x30630 ;  /* 0x0003063000067802 */ /* 0x000fc40000000f00 */
[----:B-1---5:R-:W-:Y:S05]  /*30620*/  CALL.REL.NOINC `($_ZN7cutlass13device_kernelIN5flash19enable_sm80_to_sm89INS1_16FlashAttnBwdSm80INS1_25CollectiveMainloopBwdSm80ILi2ELi2EN4cute5tupleIJNS5_1CILi128EEES8_NS7_ILi64EEEEEENS_10bfloat16_tEfNS_4arch4Sm80ELb1ELb0ELb1ELb0ELb1ELb0ELb0ELb0ELi2ELi4ELi4ELi4ELb0EEENS1_21CollectiveEpilogueBwdISA_SB_SD_Li256ELb0ELb0ELi2EEENS1_25SingleTileBwdLPTSchedulerILb0ELi128ELb1EEEEEEEEEvNT_6ParamsE$_ZN4cute3eso3ESOILb1ELb0EJNS_6LayoutINS_5tupleIJNS3_IJNS3_IJNS_1CILi8EEENS4_ILi1EEEEEES6_EEENS3_IJNS3_IJS6_S6_EEENS4_ILi2EEEEEEEEENS3_IJNS3_IJNS3_IJS6_NS4_ILi0EEEEEESD_EEENS3_IJNS3_IJSD_SD_EEENS4_ILi8192EEEEEEEEEEENS_10ViewEngineINS_8smem_ptrIPN7cutlass10bfloat16_tEEEEEEEC2ERKSK_RKSR_) ;  /* 0xfffd9a5000007944 */ /* 0x022fea0003c3ffff */
[----:B-1----:R1:W5:Y:S01]  /*30630*/  LDL.64 R4, [R1+0x758] ;  /* 0x0007580001047983 */ /* 0x0023620000100a00 */
[----:B------:R-:W-:-:S02]  /*30640*/  MOV R8, R2 ;  /* 0x0000000200087202 */ /* 0x000fc40000000f00 */
        /* <DEDUP_REMOVED lines=140> */
[----:B------:R2:W5:Y:S01]  /*30f10*/  LDL R5, [R1+0x758] ;  /* 0x0007580001057983 */ /* 0x0005620000100800 */
[----:B-1----:R-:W-:-:S02]  /*30f20*/  MOV R3, R44 ;  /* 0x0000002c00037202 */ /* 0x002fc40000000f00 */
[----:B------:R-:W-:Y:S02]  /*30f30*/  MOV R4, 0x30f50 ;  /* 0x00030f5000047802 */ /* 0x000fe40000000f00 */
[----:B--2--5:R-:W-:Y:S05]  /*30f40*/  CALL.REL.NOINC `($_ZN7cutlass13device_kernelIN5flash19enable_sm80_to_sm89INS1_16FlashAttnBwdSm80INS1_25CollectiveMainloopBwdSm80ILi2ELi2EN4cute5tupleIJNS5_1CILi128EEES8_NS7_ILi64EEEEEENS_10bfloat16_tEfNS_4arch4Sm80ELb1ELb0ELb1ELb0ELb1ELb0ELb0ELb0ELi2ELi4ELi4ELi4ELb0EEENS1_21CollectiveEpilogueBwdISA_SB_SD_Li256ELb0ELb0ELi2EEENS1_25SingleTileBwdLPTSchedulerILb0ELi128ELb1EEEEEEEEEvNT_6ParamsE$_ZZN4cute5sliceINS_5tupleIJNS_10UnderscoreES2_iEEENS1_IJNS1_IJNS_1CILi1EEENS4_ILi0EEEEEEiNS4_ILi1024EEEEEEEEDaRKT_RKT0_ENKUlRKT_RKT0_E_clIS2_iEEDaSI_SL_) ;  /* 0xfffdcbd000007944 */ /* 0x024fea0003c3ffff */
[----:B------:R-:W-:Y:S02]  /*30f50*/  MOV R4, 0x30f70 ;  /* 0x00030f7000047802 */ /* 0x000fe40000000f00 */
[----:B-1---5:R-:W-:Y:S05]  /*30f60*/  CALL.REL.NOINC `($_ZN7cutlass13device_kernelIN5flash19enable_sm80_to_sm89INS1_16FlashAttnBwdSm80INS1_25CollectiveMainloopBwdSm80ILi2ELi2EN4cute5tupleIJNS5_1CILi128EEES8_NS7_ILi64EEEEEENS_10bfloat16_tEfNS_4arch4Sm80ELb1ELb0ELb1ELb0ELb1ELb0ELb0ELb0ELi2ELi4ELi4ELi4ELb0EEENS1_21CollectiveEpilogueBwdISA_SB_SD_Li256ELb0ELb0ELi2EEENS1_25SingleTileBwdLPTSchedulerILb0ELi128ELb1EEEEEEEEEvNT_6ParamsE$_ZZN4cute12filter_tupleINS_5tupleIJNS_10UnderscoreES2_iEEENS1_IJNS1_IJNS_1CILi1EEENS4_ILi0EEEEEEiNS4_ILi1024EEEEEEZNS_5sliceIS3_S9_EEDaRKT_RKT0_EUlRKT_RKT0_E_EEDaSD_SG_OT1_ENKUlDpSJ_E_clIJNS1_IJS7_EEENS1_IJiEEENS1_IJEEEEEEDaSQ_) ;  /* 0xfffdb81000007944 */ /* 0x022fea0003c3ffff */
[----:B------:R-:W-:Y:S02]  /*30f70*/  MOV R67, R23 ;  /* 0x0000001700437202 */ /* 0x000fe40000000f00 */
[----:B------:R-:W-:Y:S02]  /*30f80*/  MOV R6, 0x30fa0 ;  /* 0x00030fa000067802 */ /* 0x000fe40000000f00 */
[----:B-1---5:R-:W-:Y:S05]  /*30f90*/  CALL.REL.NOINC `($_ZN7cutlass13device_kernelIN5flash19enable_sm80_to_sm89INS1_16FlashAttnBwdSm80INS1_25CollectiveMainloopBwdSm80ILi2ELi2EN4cute5tupleIJNS5_1CILi128EEES8_NS7_ILi64EEEEEENS_10bfloat16_tEfNS_4arch4Sm80ELb1ELb0ELb1ELb0ELb1ELb0ELb0ELb0ELi2ELi4ELi4ELi4ELb0EEENS1_21CollectiveEpilogueBwdISA_SB_SD_Li256ELb0ELb0ELi2EEENS1_25SingleTileBwdLPTSchedulerILb0ELi128ELb1EEEEEEEEEvNT_6ParamsE$_ZN4cute5tupleIJNS0_IJNS0_IJNS_1CILi8EEENS1_ILi1EEEEEENS1_ILi2EEEEEENS0_IJNS0_IJS3_NS1_ILi0EEEEEEiEEEEEC2ERKS6_RKS9_) ;  /* 0xfffda97000007944 */ /* 0x022fea0003c3ffff */
[----:B------:R2:W5:Y:S01]  /*30fa0*/  LDL R6, [R1+0x758] ;  /* 0x0007580001067983 */ /* 0x0005620000100800 */
[----:B-1----:R-:W-:Y:S01]  /*30fb0*/  IMAD.SHL.U32 R2, R5, 0x400, RZ ;  /* 0x0000040005027824 */ /* 0x002fe200078e00ff */
[----:B------:R-:W-:Y:S01]  /*30fc0*/  MOV R58, R23 ;  /* 0x00000017003a7202 */ /* 0x000fe20000000f00 */
[----:B------:R-:W-:Y:S01]  /*30fd0*/  IMAD.MOV.U32 R61, RZ, RZ, R22 ;  /* 0x000000ffff3d7224 */ /* 0x000fe200078e0016 */
[----:B------:R-:W-:Y:S02]  /*30fe0*/  MOV R4, 0x31010 ;  /* 0x0003101000047802 */ /* 0x000fe40000000f00 */
[----:B------:R2:W-:Y:S04]  /*30ff0*/  STL [R1+0x770], R2 ;  /* 0x0007700201007387 */ /* 0x0005e80000100800 */
[----:B--2--5:R-:W-:Y:S05]  /*31000*/  CALL.REL.NOINC `($_ZN7cutlass13device_kernelIN5flash19enable_sm80_to_sm89INS1_16FlashAttnBwdSm80INS1_25CollectiveMainloopBwdSm80ILi2ELi2EN4cute5tupleIJNS5_1CILi128EEES8_NS7_ILi64EEEEEENS_10bfloat16_tEfNS_4arch4Sm80ELb1ELb0ELb1ELb0ELb1ELb0ELb0ELb0ELi2ELi4ELi4ELi4ELb0EEENS1_21CollectiveEpilogueBwdISA_SB_SD_Li256ELb0ELb0ELi2EEENS1_25SingleTileBwdLPTSchedulerILb0ELi128ELb1EEEEEEEEEvNT_6ParamsE$_ZN4cute3eso3ESOILb0ELb0EJNS_6LayoutINS_5tupleIJNS3_IJNS_1CILi8EEENS4_ILi1EEEEEENS4_ILi2EEEEEENS3_IJNS3_IJS6_NS4_ILi0EEEEEEiEEEEEiEEC2ERKSD_RKi) ;  /* 0xfffd663000007944 */ /* 0x024fea0003c3ffff */
[----:B------:R-:W2:Y:S01]  /*31010*/  LDL.64 R4, [R1+0x758] ;  /* 0x0007580001047983 */ /* 0x000ea20000100a00 */
[----:B------:R-:W-:Y:S02]  /*31020*/  MOV R9, R23 ;  /* 0x0000001700097202 */ /* 0x000fe40000000f00 */
[----:B------:R-:W-:Y:S01]  /*31030*/  MOV R8, 0x31060 ;  /* 0x0003106000087802 */ /* 0x000fe20000000f00 */
[----:B-12---:R-:W-:-:S04]  /*31040*/  IMAD.WIDE R2, R5, 0x2, R56 ;  /* 0x0000000205027825 */ /* 0x006fc800078e0238 */
[----:B------:R-:W-:Y:S05]  /*31050*/  CALL.REL.NOINC `($_ZN7cutlass13device_kernelIN5flash19enable_sm80_to_sm89INS1_16FlashAttnBwdSm80INS1_25CollectiveMainloopBwdSm80ILi2ELi2EN4cute5tupleIJNS5_1CILi128EEES8_NS7_ILi64EEEEEENS_10bfloat16_tEfNS_4arch4Sm80ELb1ELb0ELb1ELb0ELb1ELb0ELb0ELb0ELi2ELi4ELi4ELi4ELb0EEENS1_21CollectiveEpilogueBwdISA_SB_SD_Li256ELb0ELb0ELi2EEENS1_25SingleTileBwdLPTSchedulerILb0ELi128ELb1EEEEEEEEEvNT_6ParamsE$_ZN4cute8smem_ptrIPN7cutlass10bfloat16_tEECI1NS_12iter_adaptorIS3_S4_EEES3_) ;  /* 0xfffdb08000007944 */ /* 0x000fea0003c3ffff */
        /* <DEDUP_REMOVED lines=10> */
[----:B-1----:R-:W-:-:S02]  /*31100*/  MOV R3, 0x1 ;  /* 0x0000000100037802 */ /* 0x002fc40000000f00 */
[----:B------:R-:W-:Y:S02]  /*31110*/  MOV R8, 0x31130 ;  /* 0x0003113000087802 */ /* 0x000fe40000000f00 */
[----:B--2--5:R-:W-:Y:S05]  /*31120*/  CALL.REL.NOINC `($_ZN7cutlass13device_kernelIN5flash19enable_sm80_to_sm89INS1_16FlashAttnBwdSm80INS1_25CollectiveMainloopBwdSm80ILi2ELi2EN4cute5tupleIJNS5_1CILi128EEES8_NS7_ILi64EEEEEENS_10bfloat16_tEfNS_4arch4Sm80ELb1ELb0ELb1ELb0ELb1ELb0ELb0ELb0ELi2ELi4ELi4ELi4ELb0EEENS1_21CollectiveEpilogueBwdISA_SB_SD_Li256ELb0ELb0ELi2EEENS1_25SingleTileBwdLPTSchedulerILb0ELi128ELb1EEEEEEEEEvNT_6ParamsE$_ZN4cute3eso3ESOILb1ELb0EJNS_10UnderscoreES2_iEEC2ERKS2_S5_RKi) ;  /* 0xfffd73b000007944 */ /* 0x024fea0003c3ffff */
[----:B-1----:R-:W2:Y:S01]  /*31130*/  LDL R3, [R1+0x758] ;  /* 0x0007580001037983 */ /* 0x002ea20000100800 */
[----:B------:R-:W-:Y:S01]  /*31140*/  IMAD.MOV.U32 R58, RZ, RZ, R23 ;  /* 0x000000ffff3a7224 */ /* 0x000fe200078e0017 */
[----:B------:R-:W-:Y:S02]  /*31150*/  MOV R4, 0x31180 ;  /* 0x0003118000047802 */ /* 0x000fe40000000f00 */
[----:B--2---:R-:W-:Y:S02]  /*31160*/  SHF.L.U32 R3, R3, 0x2, RZ ;  /* 0x0000000203037819 */ /* 0x004fe400000006ff */
[----:B------:R-:W-:Y:S05]  /*31170*/  CALL.REL.NOINC `($_ZN7cutlass13device_kernelIN5flash19enable_sm80_to_sm89INS1_16FlashAttnBwdSm80INS1_25CollectiveMainloopBwdSm80ILi2ELi2EN4cute5tupleIJNS5_1CILi128EEES8_NS7_ILi64EEEEEENS_10bfloat16_tEfNS_4arch4Sm80ELb1ELb0ELb1ELb0ELb1ELb0ELb0ELb0ELi2ELi4ELi4ELi4ELb0EEENS1_21CollectiveEpilogueBwdISA_SB_SD_Li256ELb0ELb0ELi2EEENS1_25SingleTileBwdLPTSchedulerILb0ELi128ELb1EEEEEEEEEvNT_6ParamsE$_ZN4cute3eso3ESOILb1ELb0EJNS_6LayoutINS_5tupleIJNS3_IJNS3_IJNS_1CILi4EEENS4_ILi2EEEEEENS4_ILi1EEEEEES6_EEENS3_IJNS3_IJNS3_IJS8_NS4_ILi32EEEEEENS4_ILi0EEEEEENS4_ILi64EEEEEEEEiEEC2ERKSH_RKi) ;  /* 0xfffd8d9000007944 */ /* 0x000fea0003c3ffff */
[----:B-1----:R-:W2:Y:S01]  /*31180*/  LDL R3, [R1+0x758] ;  /* 0x0007580001037983 */ /* 0x002ea20000100800 */
[----:B------:R-:W-:Y:S02]  /*31190*/  MOV R67, R23 ;  /* 0x0000001700437202 */ /* 0x000fe40000000f00 */
[----:B------:R-:W-:Y:S01]  /*311a0*/  MOV R6, 0x311d0 ;  /* 0x000311d000067802 */ /* 0x000fe20000000f00 */
[----:B--2---:R-:W-:-:S04]  /*311b0*/  IMAD.WIDE R10, R3, 0x2, R50 ;  /* 0x00000002030a7825 */ /* 0x004fc800078e0232 */
[----:B------:R-:W-:Y:S05]  /*311c0*/  CALL.REL.NOINC `($_ZN7cutlass13device_kernelIN5flash19enable_sm80_to_sm89INS1_16FlashAttnBwdSm80INS1_25CollectiveMainloopBwdSm80ILi2ELi2EN4cute5tupleIJNS5_1CILi128EEES8_NS7_ILi64EEEEEENS_10bfloat16_tEfNS_4arch4Sm80ELb1ELb0ELb1ELb0ELb1ELb0ELb0ELb0ELi2ELi4ELi4ELi4ELb0EEENS1_21CollectiveEpilogueBwdISA_SB_SD_Li256ELb0ELb0ELi2EEENS1_25SingleTileBwdLPTSchedulerILb0ELi128ELb1EEEEEEEEEvNT_6ParamsE$_ZN4cute3eso3ESOILb1ELb0EJNS_6LayoutINS_5tupleIJNS3_IJNS3_IJNS_1CILi4EEENS4_ILi2EEEEEENS4_ILi1EEEEEES6_EEENS3_IJNS3_IJNS3_IJS8_NS4_ILi32EEEEEENS4_ILi0EEEEEENS4_ILi64EEEEEEEENS_10ViewEngineIPN7cutlass10bfloat16_tEEEEEC2ERKSH_RKSM_) ;  /* 0xfffd8d0000007944 */ /* 0x000fea0003c3ffff */
[----:B------:R2:W5:Y:S01]  /*311d0*/  LDL.64 R4, [R1+0x758] ;  /* 0x0007580001047983 */ /* 0x0005620000100a00 */
[----:B------:R-:W-:Y:S02]  /*311e0*/  MOV R3, R14 ;  /* 0x0000000e00037202 */ /* 0x000fe40000000f00 */
[----:B------:R-:W-:-:S02]  /*311f0*/  MOV R6, 0x31210 ;  /* 0x0003121000067802 */ /* 0x000fc40000000f00 */
[----:B-12--5:R-:W-:Y:S05]  /*31200*/  CALL.REL.NOINC `($_ZN7cutlass13device_kernelIN5flash19enable_sm80_to_sm89INS1_16FlashAttnBwdSm80INS1_25CollectiveMainloopBwdSm80ILi2ELi2EN4cute5tupleIJNS5_1CILi128EEES8_NS7_ILi64EEEEEENS_10bfloat16_tEfNS_4arch4Sm80ELb1ELb0ELb1ELb0ELb1ELb0ELb0ELb0ELi2ELi4ELi4ELi4ELb0EEENS1_21CollectiveEpilogueBwdISA_SB_SD_Li256ELb0ELb0ELi2EEENS1_25SingleTileBwdLPTSchedulerILb0ELi128ELb1EEEEEEEEEvNT_6ParamsE$_ZZN4cute4takeILi1ELi2ENS_5tupleIJNS1_IJNS_1CILi1EEENS2_ILi0EEEEEEiEEEEEDaRKT1_ENKUlDpRKT_E_clIJiEEEDaSD_) ;  /* 0xfffdc4a000007944 */ /* 0x026fea0003c3ffff */
[----:B------:R-:W-:Y:S02]  /*31210*/  MOV R67, R23 ;  /* 0x0000001700437202 */ /* 0x000fe40000000f00 */
[----:B------:R-:W-:-:S02]  /*31220*/  MOV R6, 0x31240 ;  /* 0x0003124000067802 */ /* 0x000fc40000000f00 */
[----:B-1---5:R-:W-:Y:S05]  /*31230*/  CALL.REL.NOINC `($_ZN7cutlass13device_kernelIN5flash19enable_sm80_to_sm89INS1_16FlashAttnBwdSm80INS1_25CollectiveMainloopBwdSm80ILi2ELi2EN4cute5tupleIJNS5_1CILi128EEES8_NS7_ILi64EEEEEENS_10bfloat16_tEfNS_4arch4Sm80ELb1ELb0ELb1ELb0ELb1ELb0ELb0ELb0ELi2ELi4ELi4ELi4ELb0EEENS1_21CollectiveEpilogueBwdISA_SB_SD_Li256ELb0ELb0ELi2EEENS1_25SingleTileBwdLPTSchedulerILb0ELi128ELb1EEEEEEEEEvNT_6ParamsE$_ZN4cute3eso3ESOILb1ELb0EJNS_5tupleIJNS_1CILi1EEENS3_ILi0EEEEEENS2_IJiEEEEEC2ERKS6_RKS7_) ;  /* 0xfffd859000007944 */ /* 0x022fea0003c3ffff */
[----:B-1----:R1:W5:Y:S01]  /*31240*/  LDL R3, [R1+0x758] ;  /* 0x0007580001037983 */ /* 0x0023620000100800 */
[----:B------:R-:W-:-:S02]  /*31250*/  MOV R67, R23 ;  /* 0x0000001700437202 */ /* 0x000fc40000000f00 */
        /* <DEDUP_REMOVED lines=22> */
[----:B------:R-:W2:Y:S01]  /*313c0*/  LDL R4, [R1+0x758] ;  /* 0x0007580001047983 */ /* 0x000ea20000100800 */
[----:B-1----:R-:W-:Y:S02]  /*313d0*/  MOV R2, R22 ;  /* 0x0000001600027202 */ /* 0x002fe40000000f00 */
[----:B------:R-:W-:Y:S01]  /*313e0*/  MOV R12, 0x31410 ;  /* 0x00031410000c7802 */ /* 0x000fe20000000f00 */
[----:B--2---:R1:W-:Y:S04]  /*313f0*/  STL [R1+0x770], R4 ;  /* 0x0007700401007387 */ /* 0x0043e80000100800 */
        /* <DEDUP_REMOVED lines=194> */
[----:B------:R-:W-:Y:S05]  /*32020*/  CALL.REL.NOINC `($_ZN7cutlass13device_kernelIN5flash19enable_sm80_to_sm89INS1_16FlashAttnBwdSm80INS1_25CollectiveMainloopBwdSm80ILi2ELi2EN4cute5tupleIJNS5_1CILi128EEES8_NS7_ILi64EEEEEENS_10bfloat16_tEfNS_4arch4Sm80ELb1ELb0ELb1ELb0ELb1ELb0ELb0ELb0ELi2ELi4ELi4ELi4ELb0EEENS1_21CollectiveEpilogueBwdISA_SB_SD_Li256ELb0ELb0ELi2EEENS1_25SingleTileBwdLPTSchedulerILb0ELi128ELb1EEEEEEEEEvNT_6ParamsE$_ZN4cute3eso3ESOILb1ELb0EJNS_6LayoutINS_5tupleIJNS3_IJNS_1CILi2EEES5_S5_EEES5_EEENS3_IJNS3_IJNS4_ILi1EEES5_NS4_ILi4EEEEEENS4_ILi64EEEEEEEEiEEC2ERKSD_RKi) ;  /* 0xfffd8a3000007944 */ /* 0x000fea0003c3ffff */
[----:B-1----:R-:W2:Y:S01]  /*32030*/  LDL R3, [R1+0x758] ;  /* 0x0007580001037983 */ /* 0x002ea20000100800 */
[----:B------:R-:W-:Y:S01]  /*32040*/  MOV R4, 0x32080 ;  /* 0x0003208000047802 */ /* 0x000fe20000000f00 */
[----:B--2---:R-:W-:-:S05]  /*32050*/  IMAD.WIDE R2, R3, 0x2, R46 ;  /* 0x0000000203027825 */ /* 0x004fca00078e022e */
[----:B------:R-:W-:Y:S02]  /*32060*/  MOV R6, R2 ;  /* 0x0000000200067202 */ /* 0x000fe40000000f00 */
[----:B------:R-:W-:Y:S05]  /*32070*/  CALL.REL.NOINC `($_ZN7cutlass13device_kernelIN5flash19enable_sm80_to_sm89INS1_16FlashAttnBwdSm80INS1_25CollectiveMainloopBwdSm80ILi2ELi2EN4cute5tupleIJNS5_1CILi128EEES8_NS7_ILi64EEEEEENS_10bfloat16_tEfNS_4arch4Sm80ELb1ELb0ELb1ELb0ELb1ELb0ELb0ELb0ELi2ELi4ELi4ELi4ELb0EEENS1_21CollectiveEpilogueBwdISA_SB_SD_Li256ELb0ELb0ELi2EEENS1_25SingleTileBwdLPTSchedulerILb0ELi128ELb1EEEEEEEEEvNT_6ParamsE$_ZN4cute3eso3ESOILb1ELb0EJNS_6LayoutINS_5tupleIJNS3_IJNS_1CILi2EEES5_S5_EEES5_EEENS3_IJNS3_IJNS4_ILi1EEES5_NS4_ILi4EEEEEENS4_ILi64EEEEEEEENS_10ViewEngineIPN7cutlass10bfloat16_tEEEEEC2ERKSD_RKSI_) ;  /* 0xfffd899000007944 */ /* 0x000fea0003c3ffff */
[----:B------:R2:W5:Y:S01]  /*32080*/  LDL.64 R58, [R1+0x758] ;  /* 0x00075800013a7983 */ /* 0x0005620000100a00 */
[----:B------:R-:W-:Y:S01]  /*32090*/  IMAD.MOV.U32 R81, RZ, RZ, R23 ;  /* 0x000000ffff517224 */ /* 0x000fe200078e0017 */
[----:B------:R-:W-:Y:S02]  /*320a0*/  MOV R3, RZ ;  /* 0x000000ff00037202 */ /* 0x000fe40000000f00 */
[----:B------:R-:W-:Y:S02]  /*320b0*/  MOV R8, 0x320d0 ;  /* 0x000320d000087802 */ /* 0x000fe40000000f00 */
[----:B-12--5:R-:W-:Y:S05]  /*320c0*/  CALL.REL.NOINC `($_ZN7cutlass13device_kernelIN5flash19enable_sm80_to_sm89INS1_16FlashAttnBwdSm80INS1_25CollectiveMainloopBwdSm80ILi2ELi2EN4cute5tupleIJNS5_1CILi128EEES8_NS7_ILi64EEEEEENS_10bfloat16_tEfNS_4arch4Sm80ELb1ELb0ELb1ELb0ELb1ELb0ELb0ELb0ELi2ELi4ELi4ELi4ELb0EEENS1_21CollectiveEpilogueBwdISA_SB_SD_Li256ELb0ELb0ELi2EEENS1_25SingleTileBwdLPTSchedulerILb0ELi128ELb1EEEEEEEEEvNT_6ParamsE$_ZN4cute3eso3ESOILb1ELb0EJNS_10UnderscoreES2_iEEC2ERKS2_S5_RKi) ;  /* 0xfffd641000007944 */ /* 0x026fea0003c3ffff */
[----:B-1----:R-:W2:Y:S01]  /*320d0*/  LDL R3, [R1+0x758] ;  /* 0x0007580001037983 */ /* 0x002ea20000100800 */
[----:B------:R-:W-:Y:S01]  /*320e0*/  IMAD.MOV.U32 R67, RZ, RZ, R23 ;  /* 0x000000ffff437224 */ /* 0x000fe200078e0017 */
[----:B------:R-:W-:Y:S02]  /*320f0*/  MOV R4, 0x32120 ;  /* 0x0003212000047802 */ /* 0x000fe40000000f00 */
[----:B--2---:R-:W-:Y:S02]  /*32100*/  SHF.L.U32 R3, R3, 0x2, RZ ;  /* 0x0000000203037819 */ /* 0x004fe400000006ff */
[----:B------:R-:W-:Y:S05]  /*32110*/  CALL.REL.NOINC `($_ZN7cutlass13device_kernelIN5flash19enable_sm80_to_sm89INS1_16FlashAttnBwdSm80INS1_25CollectiveMainloopBwdSm80ILi2ELi2EN4cute5tupleIJNS5_1CILi128EEES8_NS7_ILi64EEEEEENS_10bfloat16_tEfNS_4arch4Sm80ELb1ELb0ELb1ELb0ELb1ELb0ELb0ELb0ELi2ELi4ELi4ELi4ELb0EEENS1_21CollectiveEpilogueBwdISA_SB_SD_Li256ELb0ELb0ELi2EEENS1_25SingleTileBwdLPTSchedulerILb0ELi128ELb1EEEEEEEEEvNT_6ParamsE$_ZN4cute3eso3ESOILb1ELb0EJNS_6LayoutINS_5tupleIJNS3_IJNS_1CILi2EEES5_EEES6_EEENS3_IJNS3_IJNS4_ILi1EEES5_EEENS3_IJNS4_ILi32EEENS4_ILi64EEEEEEEEEEEiEEC2ERKSE_RKi) ;  /* 0xfffd882000007944 */ /* 0x000fea0003c3ffff */
[----:B-1----:R-:W2:Y:S01]  /*32120*/  LDL R3, [R1+0x758] ;  /* 0x0007580001037983 */ /* 0x002ea20000100800 */
[----:B------:R-:W-:Y:S02]  /*32130*/  MOV R67, R23 ;  /* 0x0000001700437202 */ /* 0x000fe40000000f00 */
[----:B------:R-:W-:Y:S01]  /*32140*/  MOV R4, 0x32180 ;  /* 0x0003218000047802 */ /* 0x000fe20000000f00 */
[----:B--2---:R-:W-:-:S05]  /*32150*/  IMAD.WIDE R2, R3, 0x2, R48 ;  /* 0x0000000203027825 */ /* 0x004fca00078e0230 */
[----:B------:R-:W-:Y:S02]  /*32160*/  MOV R6, R2 ;  /* 0x0000000200067202 */ /* 0x000fe40000000f00 */
[----:B------:R-:W-:Y:S05]  /*32170*/  CALL.REL.NOINC `($_ZN7cutlass13device_kernelIN5flash19enable_sm80_to_sm89INS1_16FlashAttnBwdSm80INS1_25CollectiveMainloopBwdSm80ILi2ELi2EN4cute5tupleIJNS5_1CILi128EEES8_NS7_ILi64EEEEEENS_10bfloat16_tEfNS_4arch4Sm80ELb1ELb0ELb1ELb0ELb1ELb0ELb0ELb0ELi2ELi4ELi4ELi4ELb0EEENS1_21CollectiveEpilogueBwdISA_SB_SD_Li256ELb0ELb0ELi2EEENS1_25SingleTileBwdLPTSchedulerILb0ELi128ELb1EEEEEEEEEvNT_6ParamsE$_ZN4cute3eso3ESOILb1ELb0EJNS_6LayoutINS_5tupleIJNS3_IJNS_1CILi2EEES5_EEES6_EEENS3_IJNS3_IJNS4_ILi1EEES5_EEENS3_IJNS4_ILi32EEENS4_ILi64EEEEEEEEEEENS_10ViewEngineIPN7cutlass10bfloat16_tEEEEEC2ERKSE_RKSJ_) ;  /* 0xfffd877000007944 */ /* 0x000fea0003c3ffff */
[----:B------:R2:W5:Y:S04]  /*32180*/  LDL.64 R60, [R1+0x758] ;  /* 0x00075800013c7983 */ /* 0x0005680000100a00 */
[----:B------:R2:W-:Y:S02]  /*32190*/  STL [R1+0x770], RZ ;  /* 0x000770ff01007387 */ /* 0x0005e40000100800 */
.L_x_2532:
        /* <DEDUP_REMOVED lines=695> */
[----:B------:R-:W-:Y:S02]  /*34d10*/  MOV R3, 0x1 ;  /* 0x0000000100037802 */ /* 0x000fe40000000f00 */
        /* <DEDUP_REMOVED lines=15> */
.L_x_2533:
        /* <DEDUP_REMOVED lines=711> */
.L_x_2534:
        /* <DEDUP_REMOVED lines=711> */
.L_x_2535:
        /* <DEDUP_REMOVED lines=711> */
.L_x_2536:
        /* <DEDUP_REMOVED lines=711> */
.L_x_2537:
        /* <DEDUP_REMOVED lines=711> */
.L_x_2538:
        /* <DEDUP_REMOVED lines=228> */
[----:B------:R-:W-:Y:S05]  /*43a80*/  CALL.REL.NOINC `($_ZN7cutlass13device_kernelIN5flash19enable_sm80_to_sm89INS1_16FlashAttnBwdSm80INS1_25CollectiveMainloopBwdSm80ILi2ELi2EN4cute5tupleIJNS5_1CILi128EEES8_NS7_ILi64EEEEEENS_10bfloat16_tEfNS_4arch4Sm80ELb1ELb0ELb1ELb0ELb1ELb0ELb0ELb0ELi2ELi4ELi4ELi4ELb0EEENS1_21CollectiveEpilogueBwdISA_SB_SD_Li256ELb0ELb0ELi2EEENS1_25SingleTileBwdLPTSchedulerILb0ELi128ELb1EEEEEEEEEvNT_6ParamsE$_ZN4cute3eso3ESOILb1ELb0EJNS_10UnderscoreES2_iEEC2ERKS2_S5_RKi) ;  /* 0xfffc4a5000007944 */ /* 0x000fea0003c3ffff */
        /* <DEDUP_REMOVED lines=27> */
.L_x_2539:
        /* <DEDUP_REMOVED lines=274> */
[----:B--2--5:R-:W-:Y:S05]  /*44d60*/  CALL.REL.NOINC `($_ZN7cutlass13device_kernelIN5flash19enable_sm80_to_sm89INS1_16FlashAttnBwdSm80INS1_25CollectiveMainloopBwdSm80ILi2ELi2EN4cute5tupleIJNS5_1CILi128EEES8_NS7_ILi64EEEEEENS_10bfloat16_tEfNS_4arch4Sm80ELb1ELb0ELb1ELb0ELb1ELb0ELb0ELb0ELi2ELi4ELi4ELi4ELb0EEENS1_21CollectiveEpilogueBwdISA_SB_SD_Li256ELb0ELb0ELi2EEENS1_25SingleTileBwdLPTSchedulerILb0ELi128ELb1EEEEEEEEEvNT_6ParamsE$_ZZZN5flash25CollectiveMainloopBwdSm80ILi2ELi2EN4cute5tupleIJNS1_1CILi128EEES4_NS3_ILi64EEEEEEN7cutlass10bfloat16_tEfNS7_4arch4Sm80ELb1ELb0ELb1ELb0ELb1ELb0ELb0ELb0ELi2ELi4ELi4ELi4ELb0EE3mmaINS_16FlashAttnBwdSm80ISB_NS_21CollectiveEpilogueBwdIS6_S8_SA_Li256ELb0ELb0ELi2EEENS_25SingleTileBwdLPTSchedulerILb0ELi128ELb1EEEE13SharedStorageENS1_6TensorINS1_11ArrayEngineIfLm32EEENS1_6LayoutINS2_IJNS2_IJNS3_ILi2EEESO_EEESO_NS3_ILi4EEEEEENS2_IJNS2_IJNS3_ILi1EEESO_EEESQ_NS3_ILi8EEEEEEEEEEEEbRKNSB_6ParamsERT0_S12_iNS2_IJiiiEEERT_ENKUliT_E_clIZSC_ISJ_SX_EbS10_S12_S12_iS13_S15_EUlRS16_iE_EEDaiS16_ENKUlT_E_clIZSC_ISJ_SX_EbS10_S12_S12_iS13_S15_EUlvE0_EEDaS1B_) ;  /* 0x0001c80000007944 */ /* 0x024fea0003c00000 */
[----:B------:R-:W2:Y:S01]  /*44d70*/  LDL.64 R2, [R28+0x188] ;  /* 0x000188001c027983 */ /* 0x000ea20000100a00 */
[----:B------:R-:W-:-:S03]  /*44d80*/  ULDC.64 UR4, c[0x0][0x118] ;  /* 0x0000460000047ab9 */ /* 0x000fc60000000a00 */
[----:B------:R3:W5:Y:S04]  /*44d90*/  LDL.64 R12, [R28+0xc8] ;  /* 0x0000c8001c0c7983 */ /* 0x0007680000100a00 */
[----:B--2---:R-:W5:Y:S01]  /*44da0*/  LD.E.64 R2, [R2.64] ;  /* 0x0000000402027980 */ /* 0x004f62000c101b00 */
[----:B-1----:R-:W-:Y:S02]  /*44db0*/  MOV R9, R23 ;  /* 0x0000001700097202 */ /* 0x002fe40000000f00 */
[----:B------:R-:W-:Y:S02]  /*44dc0*/  MOV R8, 0x44de0 ;  /* 0x00044de000087802 */ /* 0x000fe40000000f00 */
[----:B---3-5:R-:W-:Y:S05]  /*44dd0*/  CALL.REL.NOINC `($_ZN7cutlass13device_kernelIN5flash19enable_sm80_to_sm89INS1_16FlashAttnBwdSm80INS1_25CollectiveMainloopBwdSm80ILi2ELi2EN4cute5tupleIJNS5_1CILi128EEES8_NS7_ILi64EEEEEENS_10bfloat16_tEfNS_4arch4Sm80ELb1ELb0ELb1ELb0ELb1ELb0ELb0ELb0ELi2ELi4ELi4ELi4ELb0EEENS1_21CollectiveEpilogueBwdISA_SB_SD_Li256ELb0ELb0ELi2EEENS1_25SingleTileBwdLPTSchedulerILb0ELi128ELb1EEEEEEEEEvNT_6ParamsE$_ZN4cute8smem_ptrIPN7cutlass10bfloat16_tEECI1NS_12iter_adaptorIS3_S4_EEES3_) ;  /* 0xfffc730000007944 */ /* 0x028fea0003c3ffff */
        /* <DEDUP_REMOVED lines=84> */
[----:B------:R1:W-:Y:S01]  /*45320*/  STL.64 [R1+0x7a0], R2 ;  /* 0x0007a00201007387 */ /* 0x0003e20000100a00 */
[----:B------:R-:W-:Y:S02]  /*45330*/  MOV R5, R6 ;  /* 0x0000000600057202 */ /* 0x000fe40000000f00 */
[----:B------:R-:W-:Y:S02]  /*45340*/  MOV R4, 0x45360 ;  /* 0x0004536000047802 */ /* 0x000fe40000000f00 */
        /* <DEDUP_REMOVED lines=31> */
[----:B-1----:R-:W-:Y:S05]  /*45540*/  CALL.REL.NOINC `($_ZN7cutlass13device_kernelIN5flash19enable_sm80_to_sm89INS1_16FlashAttnBwdSm80INS1_25CollectiveMainloopBwdSm80ILi2ELi2EN4cute5tupleIJNS5_1CILi128EEES8_NS7_ILi64EEEEEENS_10bfloat16_tEfNS_4arch4Sm80ELb1ELb0ELb1ELb0ELb1ELb0ELb0ELb0ELi2ELi4ELi4ELi4ELb0EEENS1_21CollectiveEpilogueBwdISA_SB_SD_Li256ELb0ELb0ELi2EEENS1_25SingleTileBwdLPTSchedulerILb0ELi128ELb1EEEEEEEEEvNT_6ParamsE$_ZN4cute3eso3ESOILb1ELb0EJNS_1CILi8EEEiiiNS2_ILi144EEENS2_ILi512EEEEEC2ERKS3_RKiSA_SA_RKS4_RKS5_) ;  /* 0xfffc3c3000007944 */ /* 0x002fea0003c3ffff */
        /* <DEDUP_REMOVED lines=59> */
[----:B------:R-:W-:Y:S01]  /*45900*/  MOV R60, R23 ;  /* 0x00000017003c7202 */ /* 0x000fe20000000f00 */
[----:B------:R-:W-:Y:S01]  /*45910*/  IMAD.MOV.U32 R67, RZ, RZ, R22 ;  /* 0x000000ffff437224 */ /* 0x000fe200078e0016 */
        /* <DEDUP_REMOVED lines=9> */
[----:B------:R1:W-:Y:S01]  /*459b0*/  STL.64 [R1+0x7a0], R2 ;  /* 0x0007a00201007387 */ /* 0x0003e20000100a00 */
[----:B------:R-:W-:-:S02]  /*459c0*/  MOV R60, R45 ;  /* 0x0000002d003c7202 */ /* 0x000fc40000000f00 */
[----:B------:R-:W-:Y:S02]  /*459d0*/  MOV R4, 0x459f0 ;  /* 0x000459f000047802 */ /* 0x000fe40000000f00 */
        /* <DEDUP_REMOVED lines=37> */
[----:B------:R-:W-:Y:S01]  /*45c30*/  IMAD.SHL.U32 R8, R5, 0x2000, RZ ;  /* 0x0000200005087824 */ /* 0x000fe200078e00ff */
[----:B------:R-:W-:-:S02]  /*45c40*/  MOV R15, R44 ;  /* 0x0000002c000f7202 */ /* 0x000fc40000000f00 */
[----:B------:R-:W-:Y:S02]  /*45c50*/  MOV R4, 0x45c80 ;  /* 0x00045c8000047802 */ /* 0x000fe40000000f00 */
        /* <DEDUP_REMOVED lines=50> */
[----:B-12--5:R-:W-:Y:S05]  /*45f80*/  CALL.REL.NOINC `($_ZN7cutlass13device_kernelIN5flash19enable_sm80_to_sm89INS1_16FlashAttnBwdSm80INS1_25CollectiveMainloopBwdSm80ILi2ELi2EN4cute5tupleIJNS5_1CILi128EEES8_NS7_ILi64EEEEEENS_10bfloat16_tEfNS_4arch4Sm80ELb1ELb0ELb1ELb0ELb1ELb0ELb0ELb0ELi2ELi4ELi4ELi4ELb0EEENS1_21CollectiveEpilogueBwdISA_SB_SD_Li256ELb0ELb0ELi2EEENS1_25SingleTileBwdLPTSchedulerILb0ELi128ELb1EEEEEEEEEvNT_6ParamsE$_ZZN4cute7idx2crdINS_5tupleIJiiNS_1CILi0EEEEEENS1_IJNS1_IJNS2_ILi4EEENS2_ILi8EEEEEES5_NS2_ILi1EEEEEEEEDaRKT_RKT0_ENKUlRKT_RKT0_E_clIiS7_EEDaSI_SL_) ;  /* 0xfffca5e000007944 */ /* 0x026fea0003c3ffff */
[----:B------:R-:W-:Y:S02]  /*45f90*/  MOV R2, 0x45fb0 ;  /* 0x00045fb000027802 */ /* 0x000fe40000000f00 */
[----:B-1----:R-:W-:Y:S05]  /*45fa0*/  CALL.REL.NOINC `($_ZN7cutlass13device_kernelIN5flash19enable_sm80_to_sm89INS1_16FlashAttnBwdSm80INS1_25CollectiveMainloopBwdSm80ILi2ELi2EN4cute5tupleIJNS5_1CILi128EEES8_NS7_ILi64EEEEEENS_10bfloat16_tEfNS_4arch4Sm80ELb1ELb0ELb1ELb0ELb1ELb0ELb0ELb0ELi2ELi4ELi4ELi4ELb0EEENS1_21CollectiveEpilogueBwdISA_SB_SD_Li256ELb0ELb0ELi2EEENS1_25SingleTileBwdLPTSchedulerILb0ELi128ELb1EEEEEEEEEvNT_6ParamsE$_ZZN4cute7idx2crdINS_5tupleIJiiNS_1CILi0EEEEEENS1_IJNS1_IJNS2_ILi4EEENS2_ILi8EEEEEES5_NS2_ILi1EEEEEEEEDaRKT_RKT0_ENKUlRKT_RKT0_E_clIiS5_EEDaSI_SL_) ;  /* 0xfffca59000007944 */ /* 0x002fea0003c3ffff */
[----:B------:R1:W-:Y:S01]  /*45fb0*/  STL [R1+0x7a0], R6 ;  /* 0x0007a00601007387 */ /* 0x0003e20000100800 */
        /* <DEDUP_REMOVED lines=18> */
[----:B------:R-:W-:Y:S02]  /*460e0*/  MOV R7, R43 ;  /* 0x0000002b00077202 */ /* 0x000fe40000000f00 */
[----:B------:R-:W-:Y:S02]  /*460f0*/  MOV R4, 0x46110 ;  /* 0x0004611000047802 */ /* 0x000fe40000000f00 */
        /* <DEDUP_REMOVED lines=948> */
.L_x_2540:
        /* <DEDUP_REMOVED lines=711> */
.L_x_2541:
        /* <DEDUP_REMOVED lines=711> */
.L_x_2542:
        /* <DEDUP_REMOVED lines=711> */
.L_x_2543:
        /* <DEDUP_REMOVED lines=711> */
.L_x_2544:
        /* <DEDUP_REMOVED lines=711> */
.L_x_2545:
        /* <DEDUP_REMOVED lines=711> */
.L_x_2546:
        /* <DEDUP_REMOVED lines=256> */
.L_x_2547:
        /* <DEDUP_REMOVED lines=251> */
[----:B------:R-:W-:Y:S05]  /*5c690*/  RET.REL.NODEC R6 `(_ZN7cutlass13device_kernelIN5flash19enable_sm80_to_sm89INS1_16FlashAttnBwdSm80INS1_25CollectiveMainloopBwdSm80ILi2ELi2EN4cute5tupleIJNS5_1CILi128EEES8_NS7_ILi64EEEEEENS_10bfloat16_tEfNS_4arch4Sm80ELb1ELb0ELb1ELb0ELb1ELb0ELb0ELb0ELi2ELi4ELi4ELi4ELb0EEENS1_21CollectiveEpilogueBwdISA_SB_SD_Li256ELb0ELb0ELi2EEENS1_25SingleTileBwdLPTSchedulerILb0ELi128ELb1EEEEEEEEEvNT_6ParamsE) ;  /* 0xfffa396006007950 */ /* 0x000fea0003c3ffff */
        .type           $_ZN7cutlass13device_kernelIN5flash19enable_sm80_to_sm89INS1_16FlashAttnBwdSm80INS1_25CollectiveMainloopBwdSm80ILi2ELi2EN4cute5tupleIJNS5_1CILi128EEES8_NS7_ILi64EEEEEENS_10bfloat16_tEfNS_4arch4Sm80ELb1ELb0ELb1ELb0ELb1ELb0ELb0ELb0ELi2ELi4ELi4ELi4ELb0EEENS1_21CollectiveEpilogueBwdISA_SB_SD_Li256ELb0ELb0ELi2EEENS1_25SingleTileBwdLPTSchedulerILb0ELi128ELb1EEEEEEEEEvNT_6ParamsE$_ZZN5flash25CollectiveMainloopBwdSm80ILi2ELi2EN4cute5tupleIJNS1_1CILi128EEES4_NS3_ILi64EEEEEEN7cutlass10bfloat16_tEfNS7_4arch4Sm80ELb1ELb0ELb1ELb0ELb1ELb0ELb0ELb0ELi2ELi4ELi4ELi4ELb0EE3mmaINS_16FlashAttnBwdSm80ISB_NS_21CollectiveEpilogueBwdIS6_S8_SA_Li256ELb0ELb0ELi2EEENS_25SingleTileBwdLPTSchedulerILb0ELi128ELb1EEEE13SharedStorageENS1_6TensorINS1_11ArrayEngineIfLm32EEENS1_6LayoutINS2_IJNS2_IJNS3_ILi2EEESO_EEESO_NS3_ILi4EEEEEENS2_IJNS2_IJNS3_ILi1EEESO_EEESQ_NS3_ILi8EEEEEEEEEEEEbRKNSB_6ParamsERT0_S12_iNS2_IJiiiEEERT_ENKUliiE0_clEii,@function
        .size           $_ZN7cutlass13device_kernelIN5flash19enable_sm80_to_sm89INS1_16FlashAttnBwdSm80INS1_25CollectiveMainloopBwdSm80ILi2ELi2EN4cute5tupleIJNS5_1CILi128EEES8_NS7_ILi64EEEEEENS_10bfloat16_tEfNS_4arch4Sm80ELb1ELb0ELb1ELb0ELb1ELb0ELb0ELb0ELi2ELi4ELi4ELi4ELb0EEENS1_21CollectiveEpilogueBwdISA_SB_SD_Li256ELb0ELb0ELi2EEENS1_25SingleTileBwdLPTSchedulerILb0ELi128ELb1EEEEEEEEEvNT_6ParamsE$_ZZN5flash25CollectiveMainloopBwdSm80ILi2ELi2EN4cute5tupleIJNS1_1CILi128EEES4_NS3_ILi64EEEEEEN7cutlass10bfloat16_tEfNS7_4arch4Sm80ELb1ELb0ELb1ELb0ELb1ELb0ELb0ELb0ELi2ELi4ELi4ELi4ELb0EE3mmaINS_16FlashAttnBwdSm80ISB_NS_21CollectiveEpilogueBwdIS6_S8_SA_Li256ELb0ELb0ELi2EEENS_25SingleTileBwdLPTSchedulerILb0ELi128ELb1EEEE13SharedStorageENS1_6TensorINS1_11ArrayEngineIfLm32EEENS1_6LayoutINS2_IJNS2_IJNS3_ILi2EEESO_EEESO_NS3_ILi4EEEEEENS2_IJNS2_IJNS3_ILi1EEESO_EEESQ_NS3_ILi8EEEEEEEEEEEEbRKNSB_6ParamsERT0_S12_iNS2_IJiiiEEERT_ENKUliiE0_clEii,($_ZN7cutlass13device_kernelIN5flash19enable_sm80_to_sm89INS1_16FlashAttnBwdSm80INS1_25CollectiveMainloopBwdSm80ILi2ELi2EN4cute5tupleIJNS5_1CILi128EEES8_NS7_ILi64EEEEEENS_10bfloat16_tEfNS_4arch4Sm80ELb1ELb0ELb1ELb0ELb1ELb0ELb0ELb0ELi2ELi4ELi4ELi4ELb0EEENS1_21CollectiveEpilogueBwdISA_SB_SD_Li256ELb0ELb0ELi2EEENS1_25SingleTileBwdLPTSchedulerILb0ELi128ELb1EEEEEEEEEvNT_6ParamsE$_ZZN5flash25CollectiveMainloopBwdSm80ILi2ELi2EN4cute5tupleIJNS1_1CILi128EEES4_NS3_ILi64EEEEEEN7cutlass10bfloat16_tEfNS7_4arch4Sm80ELb1ELb0ELb1ELb0ELb1ELb0ELb0ELb0ELi2ELi4ELi4ELi4ELb0EE3mmaINS_16FlashAttnBwdSm80ISB_NS_21CollectiveEpilogueBwdIS6_S8_SA_Li256ELb0ELb0ELi2EEENS_25SingleTileBwdLPTSchedulerILb0ELi128ELb1EEEE13SharedStorageENS1_6TensorINS1_11ArrayEngineIfLm32EEENS1_6LayoutINS2_IJNS2_IJNS3_ILi2EEESO_EEESO_NS3_ILi4EEEEEENS2_IJNS2_IJNS3_ILi1EEESO_EEESQ_NS3_ILi8EEEEEEEEEEEEbRKNSB_6ParamsERT0_S12_iNS2_IJiiiEEERT_ENKUliiE_clEii - $_ZN7cutlass13device_kernelIN5flash19enable_sm80_to_sm89INS1_16FlashAttnBwdSm80INS1_25CollectiveMainloopBwdSm80ILi2ELi2EN4cute5tupleIJNS5_1CILi128EEES8_NS7_ILi64EEEEEENS_10bfloat16_tEfNS_4arch4Sm80ELb1ELb0ELb1ELb0ELb1ELb0ELb0ELb0ELi2ELi4ELi4ELi4ELb0EEENS1_21CollectiveEpilogueBwdISA_SB_SD_Li256ELb0ELb0ELi2EEENS1_25SingleTileBwdLPTSchedulerILb0ELi128ELb1EEEEEEEEEvNT_6ParamsE$_ZZN5flash25CollectiveMainloopBwdSm80ILi2ELi2EN4cute5tupleIJNS1_1CILi128EEES4_NS3_ILi64EEEEEEN7cutlass10bfloat16_tEfNS7_4arch4Sm80ELb1ELb0ELb1ELb0ELb1ELb0ELb0ELb0ELi2ELi4ELi4ELi4ELb0EE3mmaINS_16FlashAttnBwdSm80ISB_NS_21CollectiveEpilogueBwdIS6_S8_SA_Li256ELb0ELb0ELi2EEENS_25SingleTileBwdLPTSchedulerILb0ELi128ELb1EEEE13SharedStorageENS1_6TensorINS1_11ArrayEngineIfLm32EEENS1_6LayoutINS2_IJNS2_IJNS3_ILi2EEESO_EEESO_NS3_ILi4EEEEEENS2_IJNS2_IJNS3_ILi1EEESO_EEESQ_NS3_ILi8EEEEEEEEEEEEbRKNSB_6ParamsERT0_S12_iNS2_IJiiiEEERT_ENKUliiE0_clEii)
$_ZN7cutlass13device_kernelIN5flash19enable_sm80_to_sm89INS1_16FlashAttnBwdSm80INS1_25CollectiveMainloopBwdSm80ILi2ELi2EN4cute5tupleIJNS5_1CILi128EEES8_NS7_ILi64EEEEEENS_10bfloat16_tEfNS_4arch4Sm80ELb1ELb0ELb1ELb0ELb1ELb0ELb0ELb0ELi2ELi4ELi4ELi4ELb0EEENS1_21CollectiveEpilogueBwdISA_SB_SD_Li256ELb0ELb0ELi2EEENS1_25SingleTileBwdLPTSchedulerILb0ELi128ELb1EEEEEEEEEvNT_6ParamsE$_ZZN5flash25CollectiveMainloopBwdSm80ILi2ELi2EN4cute5tupleIJNS1_1CILi128EEES4_NS3_ILi64EEEEEEN7cutlass10bfloat16_tEfNS7_4arch4Sm80ELb1ELb0ELb1ELb0ELb1ELb0ELb0ELb0ELi2ELi4ELi4ELi4ELb0EE3mmaINS_16FlashAttnBwdSm80ISB_NS_21CollectiveEpilogueBwdIS6_S8_SA_Li256ELb0ELb0ELi2EEENS_25SingleTileBwdLPTSchedulerILb0ELi128ELb1EEEE13SharedStorageENS1_6TensorINS1_11ArrayEngineIfLm32EEENS1_6LayoutINS2_IJNS2_IJNS3_ILi2EEESO_EEESO_NS3_ILi4EEEEEENS2_IJNS2_IJNS3_ILi1EEESO_EEESQ_NS3_ILi8EEEEEEEEEEEEbRKNSB_6ParamsERT0_S12_iNS2_IJiiiEEERT_ENKUliiE0_clEii:
        /* <DEDUP_REMOVED lines=9> */
[----:B-1---5:R-:W-:Y:S05]  /*5c730*/  CALL.REL.NOINC `($_ZN7cutlass13device_kernelIN5flash19enable_sm80_to_sm89INS1_16FlashAttnBwdSm80INS1_25CollectiveMainloopBwdSm80ILi2ELi2EN4cute5tupleIJNS5_1CILi128EEES8_NS7_ILi64EEEEEENS_10bfloat16_tEfNS_4arch4Sm80ELb1ELb0ELb1ELb0ELb1ELb0ELb0ELb0ELi2ELi4ELi4ELi4ELb0EEENS1_21CollectiveEpilogueBwdISA_SB_SD_Li256ELb0ELb0ELi2EEENS1_25SingleTileBwdLPTSchedulerILb0ELi128ELb1EEEEEEEEEvNT_6ParamsE$_ZN4cute3eso3ESOILb1ELb0EJNS_10UnderscoreES2_S2_iEEC2ERKS2_S5_S5_RKi) ;  /* 0xfffabd6000007944 */ /* 0x022fea0003c3ffff */
[----:B-1----:R-:W2:Y:S01]  /*5c740*/  LDL R3, [R1+0x1688] ;  /* 0x0016880001037983 */ /* 0x002ea20000100800 */
[----:B------:R-:W-:Y:S02]  /*5c750*/  MOV R4, 0x5c780 ;  /* 0x0005c78000047802 */ /* 0x000fe40000000f00 */
[----:B--2---:R-:W-:Y:S02]  /*5c760*/  SHF.L.U32 R3, R3, 0xd, RZ ;  /* 0x0000000d03037819 */ /* 0x004fe400000006ff */
[----:B------:R-:W-:Y:S05]  /*5c770*/  CALL.REL.NOINC `($_ZN7cutlass13device_kernelIN5flash19enable_sm80_to_sm89INS1_16FlashAttnBwdSm80INS1_25CollectiveMainloopBwdSm80ILi2ELi2EN4cute5tupleIJNS5_1CILi128EEES8_NS7_ILi64EEEEEENS_10bfloat16_tEfNS_4arch4Sm80ELb1ELb0ELb1ELb0ELb1ELb0ELb0ELb0ELi2ELi4ELi4ELi4ELb0EEENS1_21CollectiveEpilogueBwdISA_SB_SD_Li256ELb0ELb0ELi2EEENS1_25SingleTileBwdLPTSchedulerILb0ELi128ELb1EEEEEEEEEvNT_6ParamsE$_ZN4cute3eso3ESOILb1ELb0EJNS_6LayoutINS_5tupleIJNS3_IJNS_1CILi8EEENS4_ILi1EEEEEENS4_ILi4EEES6_EEENS3_IJNS3_IJS6_NS4_ILi0EEEEEENS4_ILi2048EEESA_EEEEEiEEC2ERKSE_RKi) ;  /* 0xfffaed3000007944 */ /* 0x000fea0003c3ffff */
[----:B------:R-:W-:Y:S01]  /*5c780*/  ULDC.64 UR8, c[0x0][0x118] ;  /* 0x0000460000087ab9 */ /* 0x000fe20000000a00 */
[----:B-1----:R-:W2:Y:S04]  /*5c790*/  LDL R2, [R1+0x1688] ;  /* 0x0016880001027983 */ /* 0x002ea80000100800 */
[----:B------:R-:W2:Y:S01]  /*5c7a0*/  LD.E.64 R6, [R6.64] ;  /* 0x0000000806067980 */ /* 0x000ea2000c101b00 */
[----:B------:R-:W-:-:S02]  /*5c7b0*/  MOV R9, R81 ;  /* 0x0000005100097202 */ /* 0x000fc40000000f00 */
[----:B------:R-:W-:Y:S01]  /*5c7c0*/  MOV R8, 0x5c7f0 ;  /* 0x0005c7f000087802 */ /* 0x000fe20000000f00 */
[----:B--2---:R-:W-:-:S04]  /*5c7d0*/  IMAD.WIDE R2, R2, 0x2, R6 ;  /* 0x0000000202027825 */ /* 0x004fc800078e0206 */
[----:B------:R-:W-:Y:S05]  /*5c7e0*/  CALL.REL.NOINC `($_ZN7cutlass13device_kernelIN5flash19enable_sm80_to_sm89INS1_16FlashAttnBwdSm80INS1_25CollectiveMainloopBwdSm80ILi2ELi2EN4cute5tupleIJNS5_1CILi128EEES8_NS7_ILi64EEEEEENS_10bfloat16_tEfNS_4arch4Sm80ELb1ELb0ELb1ELb0ELb1ELb0ELb0ELb0ELi2ELi4ELi4ELi4ELb0EEENS1_21CollectiveEpilogueBwdISA_SB_SD_Li256ELb0ELb0ELi2EEENS1_25SingleTileBwdLPTSchedulerILb0ELi128ELb1EEEEEEEEEvNT_6ParamsE$_ZN4cute8smem_ptrIPN7cutlass10bfloat16_tEECI1NS_12iter_adaptorIS3_S4_EEES3_) ;  /* 0xfffaf8f000007944 */ /* 0x000fea0003c3ffff */
[----:B-1----:R1:W5:Y:S01]  /*5c7f0*/  LDL.64 R2, [R1+0x1688] ;  /* 0x0016880001027983 */ /* 0x0023620000100a00 */
[----:B------:R-:W-:-:S03]  /*5c800*/  MOV R6, 0x5c820 ;  /* 0x0005c82000067802 */ /* 0x000fc60000000f00 */
[----:B-1---5:R-:W-:Y:S05]  /*5c810*/  CALL.REL.NOINC `($_ZN7cutlass13device_kernelIN5flash19enable_sm80_to_sm89INS1_16FlashAttnBwdSm80INS1_25CollectiveMainloopBwdSm80ILi2ELi2EN4cute5tupleIJNS5_1CILi128EEES8_NS7_ILi64EEEEEENS_10bfloat16_tEfNS_4arch4Sm80ELb1ELb0ELb1ELb0ELb1ELb0ELb0ELb0ELi2ELi4ELi4ELi4ELb0EEENS1_21CollectiveEpilogueBwdISA_SB_SD_Li256ELb0ELb0ELi2EEENS1_25SingleTileBwdLPTSchedulerILb0ELi128ELb1EEEEEEEEEvNT_6ParamsE$_ZN4cute3eso3ESOILb1ELb0EJNS_6LayoutINS_5tupleIJNS3_IJNS_1CILi8EEENS4_ILi1EEEEEENS4_ILi4EEES6_EEENS3_IJNS3_IJS6_NS4_ILi0EEEEEENS4_ILi2048EEESA_EEEEENS_10ViewEngineINS_8smem_ptrIPN7cutlass10bfloat16_tEEEEEEEC2ERKSE_RKSL_) ;  /* 0xfffaec5000007944 */ /* 0x022fea0003c3ffff */
[----:B------:R-:W-:Y:S01]  /*5c820*/  ULDC.64 UR8, c[0x0][0x118] ;  /* 0x0000460000087ab9 */ /* 0x000fe20000000a00 */
[----:B------:R2:W5:Y:S04]  /*5c830*/  LDL.64 R88, [R1+0x1688] ;  /* 0x0016880001587983 */ /* 0x0005680000100a00 */
[----:B------:R2:W5:Y:S01]  /*5c840*/  LD.E.64 R10, [R84.64+0x8] ;  /* 0x00000808540a7980 */ /* 0x000562000c101b00 */
[----:B-1----:R-:W-:Y:S02]  /*5c850*/  MOV R3, R16 ;  /* 0x0000001000037202 */ /* 0x002fe40000000f00 */
[----:B------:R-:W-:-:S02]  /*5c860*/  MOV R4, 0x5c880 ;  /* 0x0005c88000047802 */ /* 0x000fc40000000f00 */
[----:B--2--5:R-:W-:Y:S05]  /*5c870*/  CALL.REL.NOINC `($_ZN7cutlass13device_kernelIN5flash19enable_sm80_to_sm89INS1_16FlashAttnBwdSm80INS1_25CollectiveMainloopBwdSm80ILi2ELi2EN4cute5tupleIJNS5_1CILi128EEES8_NS7_ILi64EEEEEENS_10bfloat16_tEfNS_4arch4Sm80ELb1ELb0ELb1ELb0ELb1ELb0ELb0ELb0ELi2ELi4ELi4ELi4ELb0EEENS1_21CollectiveEpilogueBwdISA_SB_SD_Li256ELb0ELb0ELi2EEENS1_25SingleTileBwdLPTSchedulerILb0ELi128ELb1EEEEEEEEEvNT_6ParamsE$_ZN4cute3eso3ESOILb1ELb0EJNS_10UnderscoreES2_S2_iEEC2ERKS2_S5_S5_RKi) ;  /* 0xfffabc2000007944 */ /* 0x024fea0003c3ffff */
[----:B------:R-:W2:Y:S01]  /*5c880*/  LDL R8, [R1+0x1688] ;  /* 0x0016880001087983 */ /* 0x000ea20000100800 */
[----:B------:R-:W-:-:S03]  /*5c890*/  ULDC.64 UR8, c[0x0][0x118] ;  /* 0x0000460000087ab9 */ /* 0x000fc60000000a00 */
[----:B-1----:R1:W5:Y:S01]  /*5c8a0*/  LD.E.64 R2, [R10.64+0x8] ;  /* 0x000008080a027980 */ /* 0x002362000c101b00 */
[----:B------:R-:W-:Y:S02]  /*5c8b0*/  MOV R4, 0x5c8e0 ;  /* 0x0005c8e000047802 */ /* 0x000fe40000000f00 */
[----:B--2---:R-:W-:Y:S02]  /*5c8c0*/  SHF.R.S32.HI R7, RZ, 0x1f, R8 ;  /* 0x0000001fff077819 */ /* 0x004fe40000011408 */
[----:B-1---5:R-:W-:Y:S05]  /*5c8d0*/  CALL.REL.NOINC `($_ZN7cutlass13device_kernelIN5flash19enable_sm80_to_sm89INS1_16FlashAttnBwdSm80INS1_25CollectiveMainloopBwdSm80ILi2ELi2EN4cute5tupleIJNS5_1CILi128EEES8_NS7_ILi64EEEEEENS_10bfloat16_tEfNS_4arch4Sm80ELb1ELb0ELb1ELb0ELb1ELb0ELb0ELb0ELi2ELi4ELi4ELi4ELb0EEENS1_21CollectiveEpilogueBwdISA_SB_SD_Li256ELb0ELb0ELi2EEENS1_25SingleTileBwdLPTSchedulerILb0ELi128ELb1EEEEEEEEEvNT_6ParamsE$_ZZN4cute5sliceINS_5tupleIJNS_10UnderscoreES2_S2_iEEENS1_IJNS1_IJNS_1CILi1EEENS4_ILi0EEEEEElS6_lEEEEEDaRKT_RKT0_ENKUlRKT_RKT0_E_clIS2_lEEDaSH_SK_) ;  /* 0xfffb11d000007944 */ /* 0x022fea0003c3ffff */
[----:B-----5:R-:W-:Y:S02]  /*5c8e0*/  MOV R5, R3 ;  /* 0x0000000300057202 */ /* 0x020fe40000000f00 */
[----:B------:R-:W-:Y:S02]  /*5c8f0*/  MOV R4, 0x5c910 ;  /* 0x0005c91000047802 */ /* 0x000fe40000000f00 */
[----:B-1----:R-:W-:Y:S05]  /*5c900*/  CALL.REL.NOINC `($_ZN7cutlass13device_kernelIN5flash19enable_sm80_to_sm89INS1_16FlashAttnBwdSm80INS1_25CollectiveMainloopBwdSm80ILi2ELi2EN4cute5tupleIJNS5_1CILi128EEES8_NS7_ILi64EEEEEENS_10bfloat16_tEfNS_4arch4Sm80ELb1ELb0ELb1ELb0ELb1ELb0ELb0ELb0ELi2ELi4ELi4ELi4ELb0EEENS1_21CollectiveEpilogueBwdISA_SB_SD_Li256ELb0ELb0ELi2EEENS1_25SingleTileBwdLPTSchedulerILb0ELi128ELb1EEEEEEEEEvNT_6ParamsE$_ZZN4cute12filter_tupleINS_5tupleIJNS_10UnderscoreES2_S2_iEEENS1_IJNS1_IJNS_1CILi1EEENS4_ILi0EEEEEElS6_lEEEZNS_5sliceIS3_S8_EEDaRKT_RKT0_EUlRKT_RKT0_E_EEDaSC_SF_OT1_ENKUlDpSI_E_clIJNS1_IJS7_EEENS1_IJlEEENS1_IJS6_EEENS1_IJEEEEEEDaSP_) ;  /* 0xfffafe0000007944 */ /* 0x002fea0003c3ffff */
[----:B-----5:R-:W-:Y:S02]  /*5c910*/  MOV R5, R3 ;  /* 0x0000000300057202 */ /* 0x020fe40000000f00 */
[----:B------:R-:W-:Y:S02]  /*5c920*/  MOV R4, 0x5c940 ;  /* 0x0005c94000047802 */ /* 0x000fe40000000f00 */
[----:B-1----:R-:W-:Y:S05]  /*5c930*/  CALL.REL.NOINC `($_ZN7cutlass13device_kernelIN5flash19enable_sm80_to_sm89INS1_16FlashAttnBwdSm80INS1_25CollectiveMainloopBwdSm80ILi2ELi2EN4cute5tupleIJNS5_1CILi128EEES8_NS7_ILi64EEEEEENS_10bfloat16_tEfNS_4arch4Sm80ELb1ELb0ELb1ELb0ELb1ELb0ELb0ELb0ELi2ELi4ELi4ELi4ELb0EEENS1_21CollectiveEpilogueBwdISA_SB_SD_Li256ELb0ELb0ELi2EEENS1_25SingleTileBwdLPTSchedulerILb0ELi128ELb1EEEEEEEEEvNT_6ParamsE$_ZN4cute5tupleIJNS0_IJNS0_IJNS_1CILi8EEENS1_ILi1EEEEEENS1_ILi4EEES3_EEENS0_IJNS0_IJS3_NS1_ILi0EEEEEElS7_EEEEEC2ERKS6_RKS9_) ;  /* 0xfffaf0a000007944 */ /* 0x002fea0003c3ffff */
        /* <DEDUP_REMOVED lines=9> */
[----:B-1---5:R-:W-:Y:S05]  /*5c9d0*/  CALL.REL.NOINC `($_ZN7cutlass13device_kernelIN5flash19enable_sm80_to_sm89INS1_16FlashAttnBwdSm80INS1_25CollectiveMainloopBwdSm80ILi2ELi2EN4cute5tupleIJNS5_1CILi128EEES8_NS7_ILi64EEEEEENS_10bfloat16_tEfNS_4arch4Sm80ELb1ELb0ELb1ELb0ELb1ELb0ELb0ELb0ELi2ELi4ELi4ELi4ELb0EEENS1_21CollectiveEpilogueBwdISA_SB_SD_Li256ELb0ELb0ELi2EEENS1_25SingleTileBwdLPTSchedulerILb0ELi128ELb1EEEEEEEEEvNT_6ParamsE$_ZN4cute3eso3ESOILb0ELb0EJNS_6LayoutINS_5tupleIJNS3_IJNS_1CILi8EEENS4_ILi1EEEEEENS4_ILi4EEES6_EEENS3_IJNS3_IJS6_NS4_ILi0EEEEEElSA_EEEEElEEC2ERKSD_RKl) ;  /* 0xfffaaf4000007944 */ /* 0x022fea0003c3ffff */
[----:B------:R-:W-:Y:S01]  /*5c9e0*/  ULDC.64 UR8, c[0x0][0x118] ;  /* 0x0000460000087ab9 */ /* 0x000fe20000000a00 */
[----:B------:R-:W2:Y:S04]  /*5c9f0*/  LDL.64 R6, [R1+0x1690] ;  /* 0x0016900001067983 */ /* 0x000ea80000100a00 */
[----:B------:R-:W2:Y:S04]  /*5ca00*/  LD.E.64 R10, [R10.64+0x18] ;  /* 0x000018080a0a7980 */ /* 0x000ea8000c101b00 */
[----:B-1----:R1:W5:Y:S01]  /*5ca10*/  LDL.64 R2, [R1+0x1688] ;  /* 0x0016880001027983 */ /* 0x0023620000100a00 */
[----:B------:R-:W-:-:S02]  /*5ca20*/  MOV R8, 0x5ca60 ;  /* 0x0005ca6000087802 */ /* 0x000fc40000000f00 */
[----:B--2---:R-:W-:-:S04]  /*5ca30*/  LEA R4, P0, R6, R10, 0x1 ;  /* 0x0000000a06047211 */ /* 0x004fc800078008ff */
[----:B------:R-:W-:-:S04]  /*5ca40*/  LEA.HI.X R9, R6, R11, R7, 0x1, P0 ;  /* 0x0000000b06097211 */ /* 0x000fc800000f0c07 */
[----:B-1---5:R-:W-:Y:S05]  /*5ca50*/  CALL.REL.NOINC `($_ZN7cutlass13device_kernelIN5flash19enable_sm80_to_sm89INS1_16FlashAttnBwdSm80INS1_25CollectiveMainloopBwdSm80ILi2ELi2EN4cute5tupleIJNS5_1CILi128EEES8_NS7_ILi64EEEEEENS_10bfloat16_tEfNS_4arch4Sm80ELb1ELb0ELb1ELb0ELb1ELb0ELb0ELb0ELi2ELi4ELi4ELi4ELb0EEENS1_21CollectiveEpilogueBwdISA_SB_SD_Li256ELb0ELb0ELi2EEENS1_25SingleTileBwdLPTSchedulerILb0ELi128ELb1EEEEEEEEEvNT_6ParamsE$_ZN4cute8gmem_ptrIPKN7cutlass10bfloat16_tEECI1NS_12iter_adaptorIS4_S5_EEES4_) ;  /* 0xfffaf58000007944 */ /* 0x022fea0003c3ffff */
[----:B------:R-:W2:Y:S01]  /*5ca60*/  LDL.64 R8, [R1+0x1688] ;  /* 0x0016880001087983 */ /* 0x000ea20000100a00 */
[----:B-1----:R-:W-:Y:S02]  /*5ca70*/  MOV R5, R3 ;  /* 0x0000000300057202 */ /* 0x002fe40000000f00 */
[----:B------:R-:W-:Y:S01]  /*5ca80*/  MOV R6, 0x5cab0 ;  /* 0x0005cab000067802 */ /* 0x000fe20000000f00 */
[----:B--2---:R1:W-:Y:S04]  /*5ca90*/  STL.64 [R1+0x1698], R8 ;  /* 0x0016980801007387 */ /* 0x0043e80000100a00 */
[----:B-1----:R-:W-:Y:S05]  /*5caa0*/  CALL.REL.NOINC `($_ZN7cutlass13device_kernelIN5flash19enable_sm80_to_sm89INS1_16FlashAttnBwdSm80INS1_25CollectiveMainloopBwdSm80ILi2ELi2EN4cute5tupleIJNS5_1CILi128EEES8_NS7_ILi64EEEEEENS_10bfloat16_tEfNS_4arch4Sm80ELb1ELb0ELb1ELb0ELb1ELb0ELb0ELb0ELi2ELi4ELi4ELi4ELb0EEENS1_21CollectiveEpilogueBwdISA_SB_SD_Li256ELb0ELb0ELi2EEENS1_25SingleTileBwdLPTSchedulerILb0ELi128ELb1EEEEEEEEEvNT_6ParamsE$_ZN4cute3eso3ESOILb0ELb0EJNS_6LayoutINS_5tupleIJNS3_IJNS_1CILi8EEENS4_ILi1EEEEEENS4_ILi4EEES6_EEENS3_IJNS3_IJS6_NS4_ILi0EEEEEElSA_EEEEENS_10ViewEngineINS_8gmem_ptrIPKN7cutlass10bfloat16_tEEEEEEEC2ERKSD_RKSL_) ;  /* 0xfffaade000007944 */ /* 0x002fea0003c3ffff */
        /* <DEDUP_REMOVED lines=11> */
[----:B--2--5:R-:W-:Y:S05]  /*5cb60*/  CALL.REL.NOINC `($_ZN7cutlass13device_kernelIN5flash19enable_sm80_to_sm89INS1_16FlashAttnBwdSm80INS1_25CollectiveMainloopBwdSm80ILi2ELi2EN4cute5tupleIJNS5_1CILi128EEES8_NS7_ILi64EEEEEENS_10bfloat16_tEfNS_4arch4Sm80ELb1ELb0ELb1ELb0ELb1ELb0ELb0ELb0ELi2ELi4ELi4ELi4ELb0EEENS1_21CollectiveEpilogueBwdISA_SB_SD_Li256ELb0ELb0ELi2EEENS1_25SingleTileBwdLPTSchedulerILb0ELi128ELb1EEEEEEEEEvNT_6ParamsE$_ZZN4cuteplIJiiEJNS_1CILi0EEES2_EEEDaRKNS_15ArithmeticTupleIJDpT_EEERKNS3_IJDpT0_EEEENKUlDpRKT_E_clIJiiEEEDaSH_) ;  /* 0xfffb477000007944 */ /* 0x024fea0003c3ffff */
[----:B-----5:R-:W-:Y:S01]  /*5cb70*/  IMAD.IADD R86, R5, 0x1, -R2 ;  /* 0x0000000105567824 */ /* 0x020fe200078e0a02 */
[----:B------:R-:W-:Y:S02]  /*5cb80*/  MOV R3, RZ ;  /* 0x000000ff00037202 */ /* 0x000fe40000000f00 */
[----:B------:R-:W-:Y:S02]  /*5cb90*/  MOV R6, 0x5cbb0 ;  /* 0x0005cbb000067802 */ /* 0x000fe40000000f00 */
[----:B-1----:R-:W-:Y:S05]  /*5cba0*/  CALL.REL.NOINC `($_ZN7cutlass13device_kernelIN5flash19enable_sm80_to_sm89INS1_16FlashAttnBwdSm80INS1_25CollectiveMainloopBwdSm80ILi2ELi2EN4cute5tupleIJNS5_1CILi128EEES8_NS7_ILi64EEEEEENS_10bfloat16_tEfNS_4arch4Sm80ELb1ELb0ELb1ELb0ELb1ELb0ELb0ELb0ELi2ELi4ELi4ELi4ELb0EEENS1_21CollectiveEpilogueBwdISA_SB_SD_Li256ELb0ELb0ELi2EEENS1_25SingleTileBwdLPTSchedulerILb0ELi128ELb1EEEEEEEEEvNT_6ParamsE$_ZN4cute3eso3ESOILb1ELb0EJNS_1CILi0EEEiS3_EEC2ERKS3_RKiS6_) ;  /* 0xfffabdd000007944 */ /* 0x002fea0003c3ffff */
[----:B-1----:R-:W2:Y:S01]  /*5cbb0*/  LDL R3, [R1+0x1688] ;  /* 0x0016880001037983 */ /* 0x002ea20000100800 */
[----:B------:R-:W-:Y:S01]  /*5cbc0*/  IMAD.MOV.U32 R2, RZ, RZ, R81 ;  /* 0x000000ffff027224 */ /* 0x000fe200078e0051 */
[----:B------:R-:W-:Y:S02]  /*5cbd0*/  MOV R10, 0x5cc00 ;  /* 0x0005cc00000a7802 */ /* 0x000fe40000000f00 */
[----:B--2---:R-:W-:Y:S02]  /*5cbe0*/  SHF.L.U32 R3, R3, 0x5, RZ ;  /* 0x0000000503037819 */ /* 0x004fe400000006ff */
[----:B------:R-:W-:Y:S05]  /*5cbf0*/  CALL.REL.NOINC `($_ZN7cutlass13device_kernelIN5flash19enable_sm80_to_sm89INS1_16FlashAttnBwdSm80INS1_25CollectiveMainloopBwdSm80ILi2ELi2EN4cute5tupleIJNS5_1CILi128EEES8_NS7_ILi64EEEEEENS_10bfloat16_tEfNS_4arch4Sm80ELb1ELb0ELb1ELb0ELb1ELb0ELb0ELb0ELi2ELi4ELi4ELi4ELb0EEENS1_21CollectiveEpilogueBwdISA_SB_SD_Li256ELb0ELb0ELi2EEENS1_25SingleTileBwdLPTSchedulerILb0ELi128ELb1EEEEEEEEEvNT_6ParamsE$_ZN4cute5tupleIJiEEC2ERKi) ;  /* 0xfffaf30000007944 */ /* 0x000fea0003c3ffff */
[----:B------:R1:W5:Y:S01]  /*5cc00*/  LDL R3, [R1+0x1688] ;  /* 0x0016880001037983 */ /* 0x0003620000100800 */
        /* <DEDUP_REMOVED lines=8> */
[----:B------:R-:W-:Y:S02]  /*5cc90*/  MOV R2, R81 ;  /* 0x0000005100027202 */ /* 0x000fe40000000f00 */
[----:B------:R-:W-:Y:S02]  /*5cca0*/  MOV R6, 0x5ccc0 ;  /* 0x0005ccc000067802 */ /* 0x000fe40000000f00 */
[----:B-1---5:R-:W-:Y:S05]  /*5ccb0*/  CALL.REL.NOINC `($_ZN7cutlass13device_kernelIN5flash19enable_sm80_to_sm89INS1_16FlashAttnBwdSm80INS1_25CollectiveMainloopBwdSm80ILi2ELi2EN4cute5tupleIJNS5_1CILi128EEES8_NS7_ILi64EEEEEENS_10bfloat16_tEfNS_4arch4Sm80ELb1ELb0ELb1ELb0ELb1ELb0ELb0ELb0ELi2ELi4ELi4ELi4ELb0EEENS1_21CollectiveEpilogueBwdISA_SB_SD_Li256ELb0ELb0ELi2EEENS1_25SingleTileBwdLPTSchedulerILb0ELi128ELb1EEEEEEEEEvNT_6ParamsE$_ZN4cute3eso3ESOILb0ELb1EJiNS_1CILi0EEEEEC2ERKiRKS3_) ;  /* 0xfffab5d000007944 */ /* 0x022fea0003c3ffff */
[----:B-1----:R1:W5:Y:S01]  /*5ccc0*/  LDL R3, [R1+0x1688] ;  /* 0x0016880001037983 */ /* 0x0023620000100800 */
[----:B------:R-:W-:-:S03]  /*5ccd0*/  MOV R4, 0x5ccf0 ;  /* 0x0005ccf000047802 */ /* 0x000fc60000000f00 */
[----:B-1---5:R-:W-:Y:S05]  /*5cce0*/  CALL.REL.NOINC `($_ZN7cutlass13device_kernelIN5flash19enable_sm80_to_sm89INS1_16FlashAttnBwdSm80INS1_25CollectiveMainloopBwdSm80ILi2ELi2EN4cute5tupleIJNS5_1CILi128EEES8_NS7_ILi64EEEEEENS_10bfloat16_tEfNS_4arch4Sm80ELb1ELb0ELb1ELb0ELb1ELb0ELb0ELb0ELi2ELi4ELi4ELi4ELb0EEENS1_21CollectiveEpilogueBwdISA_SB_SD_Li256ELb0ELb0ELi2EEENS1_25SingleTileBwdLPTSchedulerILb0ELi128ELb1EEEEEEEEEvNT_6ParamsE$_ZZN4cuteplIJNS_1CILi0EEES2_EJiEEEDaRKNS_15ArithmeticTupleIJDpT_EEERKNS3_IJDpT0_EEEENKUlDpRKT_E_clIJiS2_EEEDaSH_) ;  /* 0xfffb41b000007944 */ /* 0x022fea0003c3ffff */
[----:B------:R-:W-:Y:S02]  /*5ccf0*/  MOV R4, 0x5cd10 ;  /* 0x0005cd1000047802 */ /* 0x000fe40000000f00 */
[----:B-1---5:R-:W-:Y:S05]  /*5cd00*/  CALL.REL.NOINC `($_ZN7cutlass13device_kernelIN5flash19enable_sm80_to_sm89INS1_16FlashAttnBwdSm80INS1_25CollectiveMainloopBwdSm80ILi2ELi2EN4cute5tupleIJNS5_1CILi128EEES8_NS7_ILi64EEEEEENS_10bfloat16_tEfNS_4arch4Sm80ELb1ELb0ELb1ELb0ELb1ELb0ELb0ELb0ELi2ELi4ELi4ELi4ELb0EEENS1_21CollectiveEpilogueBwdISA_SB_SD_Li256ELb0ELb0ELi2EEENS1_25SingleTileBwdLPTSchedulerILb0ELi128ELb1EEEEEEEEEvNT_6ParamsE$_ZZN4cuteplIJNS_1CILi0EEES2_EJiS2_EEEDaRKNS_15ArithmeticTupleIJDpT_EEERKNS3_IJDpT0_EEEENKUlDpRKT_E_clIJiS2_EEEDaSH_) ;  /* 0xfffb420000007944 */ /* 0x022fea0003c3ffff */
        /* <DEDUP_REMOVED lines=9> */
[----:B--23-5:R-:W-:Y:S05]  /*5cda0*/  CALL.REL.NOINC `($_ZN7cutlass13device_kernelIN5flash19enable_sm80_to_sm89INS1_16FlashAttnBwdSm80INS1_25CollectiveMainloopBwdSm80ILi2ELi2EN4cute5tupleIJNS5_1CILi128EEES8_NS7_ILi64EEEEEENS_10bfloat16_tEfNS_4arch4Sm80ELb1ELb0ELb1ELb0ELb1ELb0ELb0ELb0ELi2ELi4ELi4ELi4ELb0EEENS1_21CollectiveEpilogueBwdISA_SB_SD_Li256ELb0ELb0ELi2EEENS1_25SingleTileBwdLPTSchedulerILb0ELi128ELb1EEEEEEEEEvNT_6ParamsE$_ZN4cute3eso3ESOILb1ELb0EJNS_10UnderscoreEiiEEC2ERKS2_RKiS7_) ;  /* 0xfffab7b000007944 */ /* 0x02cfea0003c3ffff */
[----:B------:R-:W2:Y:S01]  /*5cdb0*/  LDL R5, [R1+0x1688] ;  /* 0x0016880001057983 */ /* 0x000ea20000100800 */
[----:B------:R-:W-:Y:S02]  /*5cdc0*/  MOV R4, 0x5ce30 ;  /* 0x0005ce3000047802 */ /* 0x000fe40000000f00 */
[----:B-12---:R-:W-:Y:S01]  /*5cdd0*/  SHF.R.S32.HI R2, RZ, 0x1f, R5 ;  /* 0x0000001fff027819 */ /* 0x006fe20000011405 */
[-C--:B------:R-:W-:Y:S02]  /*5cde0*/  IMAD R3, R93, R5.reuse, RZ ;  /* 0x000000055d037224 */ /* 0x080fe400078e02ff */
[----:B------:R-:W-:-:S04]  /*5cdf0*/  IMAD.WIDE.U32 R6, R92, R5, RZ ;  /* 0x000000055c067225 */ /* 0x000fc800078e00ff */
[----:B------:R-:W-:-:S05]  /*5ce00*/  IMAD R3, R92, R2, R3 ;  /* 0x000000025c037224 */ /* 0x000fca00078e0203 */
[----:B------:R-:W-:Y:S02]  /*5ce10*/  IADD3 R3, R7, R3, RZ ;  /* 0x0000000307037210 */ /* 0x000fe40007ffe0ff */
[----:B------:R-:W-:Y:S05]  /*5ce20*/  CALL.REL.NOINC `($_ZN7cutlass13device_kernelIN5flash19enable_sm80_to_sm89INS1_16FlashAttnBwdSm80INS1_25CollectiveMainloopBwdSm80ILi2ELi2EN4cute5tupleIJNS5_1CILi128EEES8_NS7_ILi64EEEEEENS_10bfloat16_tEfNS_4arch4Sm80ELb1ELb0ELb1ELb0ELb1ELb0ELb0ELb0ELi2ELi4ELi4ELi4ELb0EEENS1_21CollectiveEpilogueBwdISA_SB_SD_Li256ELb0ELb0ELi2EEENS1_25SingleTileBwdLPTSchedulerILb0ELi128ELb1EEEEEEEEEvNT_6ParamsE$_ZN4cute3eso3ESOILb1ELb0EJNS_6LayoutINS_5tupleIJNS3_IJNS_1CILi8EEENS4_ILi1EEEEEEEEENS3_IJNS3_IJS6_NS4_ILi0EEEEEEEEEEElEEC2ERKSC_RKl) ;  /* 0xfffadf9000007944 */ /* 0x000fea0003c3ffff */
[----:B-1----:R-:W2:Y:S01]  /*5ce30*/  LDL.64 R2, [R1+0x1688] ;  /* 0x0016880001027983 */ /* 0x002ea20000100a00 */
[----:B------:R-:W-:Y:S02]  /*5ce40*/  MOV R8, 0x5ce80 ;  /* 0x0005ce8000087802 */ /* 0x000fe40000000f00 */
[----:B--2---:R-:W-:-:S04]  /*5ce50*/  LEA R4, P1, R2, R90, 0x1 ;  /* 0x0000005a02047211 */ /* 0x004fc800078208ff */
[----:B------:R-:W-:-:S04]  /*5ce60*/  LEA.HI.X R9, R2, R91, R3, 0x1, P1 ;  /* 0x0000005b02097211 */ /* 0x000fc800008f0c03 */
[----:B------:R-:W-:Y:S05]  /*5ce70*/  CALL.REL.NOINC `($_ZN7cutlass13device_kernelIN5flash19enable_sm80_to_sm89INS1_16FlashAttnBwdSm80INS1_25CollectiveMainloopBwdSm80ILi2ELi2EN4cute5tupleIJNS5_1CILi128EEES8_NS7_ILi64EEEEEENS_10bfloat16_tEfNS_4arch4Sm80ELb1ELb0ELb1ELb0ELb1ELb0ELb0ELb0ELi2ELi4ELi4ELi4ELb0EEENS1_21CollectiveEpilogueBwdISA_SB_SD_Li256ELb0ELb0ELi2EEENS1_25SingleTileBwdLPTSchedulerILb0ELi128ELb1EEEEEEEEEvNT_6ParamsE$_ZN4cute8gmem_ptrIPKN7cutlass10bfloat16_tEECI1NS_12iter_adaptorIS4_S5_EEES4_) ;  /* 0xfffaf16000007944 */ /* 0x000fea0003c3ffff */
[----:B------:R2:W5:Y:S01]  /*5ce80*/  LDL.64 R2, [R1+0x1688] ;  /* 0x0016880001027983 */ /* 0x0005620000100a00 */
[----:B------:R-:W-:-:S03]  /*5ce90*/  MOV R6, 0x5ceb0 ;  /* 0x0005ceb000067802 */ /* 0x000fc60000000f00 */
[----:B-12--5:R-:W-:Y:S05]  /*5cea0*/  CALL.REL.NOINC `($_ZN7cutlass13device_kernelIN5flash19enable_sm80_to_sm89INS1_16FlashAttnBwdSm80INS1_25CollectiveMainloopBwdSm80ILi2ELi2EN4cute5tupleIJNS5_1CILi128EEES8_NS7_ILi64EEEEEENS_10bfloat16_tEfNS_4arch4Sm80ELb1ELb0ELb1ELb0ELb1ELb0ELb0ELb0ELi2ELi4ELi4ELi4ELb0EEENS1_21CollectiveEpilogueBwdISA_SB_SD_Li256ELb0ELb0ELi2EEENS1_25SingleTileBwdLPTSchedulerILb0ELi128ELb1EEEEEEEEEvNT_6ParamsE$_ZN4cute3eso3ESOILb1ELb0EJNS_6LayoutINS_5tupleIJNS3_IJNS_1CILi8EEENS4_ILi1EEEEEEEEENS3_IJNS3_IJS6_NS4_ILi0EEEEEEEEEEENS_10ViewEngineINS_8gmem_ptrIPKN7cutlass10bfloat16_tEEEEEEEC2ERKSC_RKSK_) ;  /* 0xfffade0000007944 */ /* 0x026fea0003c3ffff */
[----:B-1----:R1:W5:Y:S01]  /*5ceb0*/  LDL.64 R4, [R1+0x1688] ;  /* 0x0016880001047983 */ /* 0x0023620000100a00 */
[----:B------:R-:W-:Y:S01]  /*5cec0*/  IMAD.MOV.U32 R80, RZ, RZ, RZ ;  /* 0x000000ffff507224 */ /* 0x000fe200078e00ff */
[----:B------:R-:W-:Y:S02]  /*5ced0*/  MOV R79, R17 ;  /* 0x00000011004f7202 */ /* 0x000fe40000000f00 */
[----:B------:R-:W-:Y:S02]  /*5cee0*/  MOV R78, 0x5cf00 ;  /* 0x0005cf00004e7802 */ /* 0x000fe40000000f00 */
[----:B-1---5:R-:W-:Y:S05]  /*5cef0*/  CALL.REL.NOINC `($_ZN7cutlass13device_kernelIN5flash19enable_sm80_to_sm89INS1_16FlashAttnBwdSm80INS1_25CollectiveMainloopBwdSm80ILi2ELi2EN4cute5tupleIJNS5_1CILi128EEES8_NS7_ILi64EEEEEENS_10bfloat16_tEfNS_4arch4Sm80ELb1ELb0ELb1ELb0ELb1ELb0ELb0ELb0ELi2ELi4ELi4ELi4ELb0EEENS1_21CollectiveEpilogueBwdISA_SB_SD_Li256ELb0ELb0ELi2EEENS1_25SingleTileBwdLPTSchedulerILb0ELi128ELb1EEEEEEEEEvNT_6ParamsE$_ZN4cute3eso3ESOILb1ELb0EJNS_10UnderscoreEiiEEC2ERKS2_RKiS7_) ;  /* 0xfffab66000007944 */ /* 0x022fea0003c3ffff */
[----:B-1----:R-:W2:Y:S01]  /*5cf00*/  LDL R3, [R1+0x1688] ;  /* 0x0016880001037983 */ /* 0x002ea20000100800 */
[----:B------:R-:W-:Y:S01]  /*5cf10*/  IMAD.MOV.U32 R2, RZ, RZ, R81 ;  /* 0x000000ffff027224 */ /* 0x000fe200078e0051 */
[----:B------:R-:W-:Y:S02]  /*5cf20*/  MOV R6, 0x5cf50 ;  /* 0x0005cf5000067802 */ /* 0x000fe40000000f00 */
[----:B--2---:R-:W-:Y:S02]  /*5cf30*/  SHF.L.U32 R3, R3, 0xb, RZ ;  /* 0x0000000b03037819 */ /* 0x004fe400000006ff */
        /* <DEDUP_REMOVED lines=10> */
[----:B-1----:R1:W5:Y:S01]  /*5cfe0*/  LDL.64 R6, [R1+0x1688] ;  /* 0x0016880001067983 */ /* 0x0023620000100a00 */
[----:B------:R-:W-:Y:S02]  /*5cff0*/  MOV R9, R5 ;  /* 0x0000000500097202 */ /* 0x000fe40000000f00 */
[----:B------:R-:W-:Y:S02]  /*5d000*/  MOV R8, 0x5d020 ;  /* 0x0005d02000087802 */ /* 0x000fe40000000f00 */
[----:B-1---5:R-:W-:Y:S05]  /*5d010*/  CALL.REL.NOINC `($_ZN7cutlass13device_kernelIN5flash19enable_sm80_to_sm89INS1_16FlashAttnBwdSm80INS1_25CollectiveMainloopBwdSm80ILi2ELi2EN4cute5tupleIJNS5_1CILi128EEES8_NS7_ILi64EEEEEENS_10bfloat16_tEfNS_4arch4Sm80ELb1ELb0ELb1ELb0ELb1ELb0ELb0ELb0ELi2ELi4ELi4ELi4ELb0EEENS1_21CollectiveEpilogueBwdISA_SB_SD_Li256ELb0ELb0ELi2EEENS1_25SingleTileBwdLPTSchedulerILb0ELi128ELb1EEEEEEEEEvNT_6ParamsE$_ZN4cute8gmem_ptrIPKN7cutlass10bfloat16_tEECI1NS_12iter_adaptorIS4_S5_EEES4_) ;  /* 0xfffaefc000007944 */ /* 0x022fea0003c3ffff */
[----:B------:R2:W5:Y:S01]  /*5d020*/  LDL.64 R2, [R1+0x1688] ;  /* 0x0016880001027983 */ /* 0x0005620000100a00 */
[----:B------:R-:W-:-:S03]  /*5d030*/  MOV R8, 0x5d050 ;  /* 0x0005d05000087802 */ /* 0x000fc60000000f00 */
[----:B-12--5:R-:W-:Y:S05]  /*5d040*/  CALL.REL.NOINC `($_ZN7cutlass13device_kernelIN5flash19enable_sm80_to_sm89INS1_16FlashAttnBwdSm80INS1_25CollectiveMainloopBwdSm80ILi2ELi2EN4cute5tupleIJNS5_1CILi128EEES8_NS7_ILi64EEEEEENS_10bfloat16_tEfNS_4arch4Sm80ELb1ELb0ELb1ELb0ELb1ELb0ELb0ELb0ELi2ELi4ELi4ELi4ELb0EEENS1_21CollectiveEpilogueBwdISA_SB_SD_Li256ELb0ELb0ELi2EEENS1_25SingleTileBwdLPTSchedulerILb0ELi128ELb1EEEEEEEEEvNT_6ParamsE$_ZN4cute8gmem_ptrIPKN7cutlass9uint128_tEECI1NS_12iter_adaptorIS4_S5_EEES4_) ;  /* 0xfffaefd000007944 */ /* 0x026fea0003c3ffff */
[----:B-1----:R1:W5:Y:S01]  /*5d050*/  LDL.64 R2, [R1+0x1688] ;  /* 0x0016880001027983 */ /* 0x0023620000100a00 */
[----:B------:R-:W-:-:S03]  /*5d060*/  MOV R8, 0x5d080 ;  /* 0x0005d08000087802 */ /* 0x000fc60000000f00 */
[----:B-1---5:R-:W-:Y:S05]  /*5d070*/  CALL.REL.NOINC `($_ZN7cutlass13device_kernelIN5flash19enable_sm80_to_sm89INS1_16FlashAttnBwdSm80INS1_25CollectiveMainloopBwdSm80ILi2ELi2EN4cute5tupleIJNS5_1CILi128EEES8_NS7_ILi64EEEEEENS_10bfloat16_tEfNS_4arch4Sm80ELb1ELb0ELb1ELb0ELb1ELb0ELb0ELb0ELi2ELi4ELi4ELi4ELb0EEENS1_21CollectiveEpilogueBwdISA_SB_SD_Li256ELb0ELb0ELi2EEENS1_25SingleTileBwdLPTSchedulerILb0ELi128ELb1EEEEEEEEEvNT_6ParamsE$_ZN4cute3eso3ESOILb1ELb0EJNS_6LayoutINS_5tupleIJNS3_IJNS_1CILi1EEES5_EEEEEENS3_IJNS3_IJS5_NS4_ILi0EEEEEEEEEEENS_10ViewEngineINS_8gmem_ptrIPKN7cutlass9uint128_tEEEEEEEC2ERKSB_RKSJ_) ;  /* 0xfffad35000007944 */ /* 0x022fea0003c3ffff */
[----:B------:R2:W5:Y:S01]  /*5d080*/  LDL.64 R78, [R1+0x1688] ;  /* 0x00168800014e7983 */ /* 0x0005620000100a00 */
[----:B-1----:R-:W-:Y:S01]  /*5d090*/  IMAD.MOV.U32 R2, RZ, RZ, R6 ;  /* 0x000000ffff027224 */ /* 0x002fe200078e0006 */
[----:B------:R-:W-:Y:S01]  /*5d0a0*/  MOV R3, R7 ;  /* 0x0000000700037202 */ /* 0x000fe20000000f00 */
[----:B------:R-:W-:Y:S01]  /*5d0b0*/  IMAD.MOV.U32 R9, RZ, RZ, R81 ;  /* 0x000000ffff097224 */ /* 0x000fe200078e0051 */
[----:B------:R-:W-:-:S02]  /*5d0c0*/  MOV R8, 0x5d0e0 ;  /* 0x0005d0e000087802 */ /* 0x000fc40000000f00 */
[----:B--2--5:R-:W-:Y:S05]  /*5d0d0*/  CALL.REL.NOINC `($_ZN7cutlass13device_kernelIN5flash19enable_sm80_to_sm89INS1_16FlashAttnBwdSm80INS1_25CollectiveMainloopBwdSm80ILi2ELi2EN4cute5tupleIJNS5_1CILi128EEES8_NS7_ILi64EEEEEENS_10bfloat16_tEfNS_4arch4Sm80ELb1ELb0ELb1ELb0ELb1ELb0ELb0ELb0ELi2ELi4ELi4ELi4ELb0EEENS1_21CollectiveEpilogueBwdISA_SB_SD_Li256ELb0ELb0ELi2EEENS1_25SingleTileBwdLPTSchedulerILb0ELi128ELb1EEEEEEEEEvNT_6ParamsE$_ZN4cute8smem_ptrIPN7cutlass10bfloat16_tEECI1NS_12iter_adaptorIS3_S4_EEES3_) ;  /* 0xfffaf00000007944 */ /* 0x024fea0003c3ffff */
[----:B-1----:R1:W5:Y:S01]  /*5d0e0*/  LDL.64 R2, [R1+0x1688] ;  /* 0x0016880001027983 */ /* 0x0023620000100a00 */
[----:B------:R-:W-:-:S02]  /*5d0f0*/  MOV R4, R81 ;  /* 0x0000005100047202 */ /* 0x000fc40000000f00 */
[----:B------:R-:W-:Y:S02]  /*5d100*/  MOV R6, 0x5d120 ;  /* 0x0005d12000067802 */ /* 0x000fe40000000f00 */
[----:B-1---5:R-:W-:Y:S05]  /*5d110*/  CALL.REL.NOINC `($_ZN7cutlass13device_kernelIN5flash19enable_sm80_to_sm89INS1_16FlashAttnBwdSm80INS1_25CollectiveMainloopBwdSm80ILi2ELi2EN4cute5tupleIJNS5_1CILi128EEES8_NS7_ILi64EEEEEENS_10bfloat16_tEfNS_4arch4Sm80ELb1ELb0ELb1ELb0ELb1ELb0ELb0ELb0ELi2ELi4ELi4ELi4ELb0EEENS1_21CollectiveEpilogueBwdISA_SB_SD_Li256ELb0ELb0ELi2EEENS1_25SingleTileBwdLPTSchedulerILb0ELi128ELb1EEEEEEEEEvNT_6ParamsE$_ZN4cute8smem_ptrIPN7cutlass9uint128_tEECI1NS_12iter_adaptorIS3_S4_EEES3_) ;  /* 0xfffaf00000007944 */ /* 0x022fea0003c3ffff */
[----:B-1----:R1:W5:Y:S01]  /*5d120*/  LDL.64 R2, [R1+0x1688] ;  /* 0x0016880001027983 */ /* 0x0023620000100a00 */
[----:B------:R-:W-:Y:S02]  /*5d130*/  MOV R4, R81 ;  /* 0x0000005100047202 */ /* 0x000fe40000000f00 */
[----:B------:R-:W-:Y:S02]  /*5d140*/  MOV R6, 0x5d160 ;  /* 0x0005d16000067802 */ /* 0x000fe40000000f00 */
[----:B-1---5:R-:W-:Y:S05]  /*5d150*/  CALL.REL.NOINC `($_ZN7cutlass13device_kernelIN5flash19enable_sm80_to_sm89INS1_16FlashAttnBwdSm80INS1_25CollectiveMainloopBwdSm80ILi2ELi2EN4cute5tupleIJNS5_1CILi128EEES8_NS7_ILi64EEEEEENS_10bfloat16_tEfNS_4arch4Sm80ELb1ELb0ELb1ELb0ELb1ELb0ELb0ELb0ELi2ELi4ELi4ELi4ELb0EEENS1_21CollectiveEpilogueBwdISA_SB_SD_Li256ELb0ELb0ELi2EEENS1_25SingleTileBwdLPTSchedulerILb0ELi128ELb1EEEEEEEEEvNT_6ParamsE$_ZN4cute3eso3ESOILb1ELb0EJNS_6LayoutINS_5tupleIJNS3_IJNS_1CILi1EEES5_EEEEEENS3_IJNS3_IJS5_NS4_ILi0EEEEEEEEEEENS_10ViewEngineINS_8smem_ptrIPN7cutlass9uint128_tEEEEEEEC2ERKSB_RKSI_) ;  /* 0xfffad2b000007944 */ /* 0x022fea0003c3ffff */
[----:B-1----:R1:W5:Y:S01]  /*5d160*/  LDL R4, [R1+0x1688] ;  /* 0x0016880001047983 */ /* 0x0023620000100800 */
[----:B------:R-:W-:-:S03]  /*5d170*/  MOV R2, 0x5d190 ;  /* 0x0005d19000027802 */ /* 0x000fc60000000f00 */
[----:B-1---5:R-:W-:Y:S05]  /*5d180*/  CALL.REL.NOINC `($_ZN7cutlass13device_kernelIN5flash19enable_sm80_to_sm89INS1_16FlashAttnBwdSm80INS1_25CollectiveMainloopBwdSm80ILi2ELi2EN4cute5tupleIJNS5_1CILi128EEES8_NS7_ILi64EEEEEENS_10bfloat16_tEfNS_4arch4Sm80ELb1ELb0ELb1ELb0ELb1ELb0ELb0ELb0ELi2ELi4ELi4ELi4ELb0EEENS1_21CollectiveEpilogueBwdISA_SB_SD_Li256ELb0ELb0ELi2EEENS1_25SingleTileBwdLPTSchedulerILb0ELi128ELb1EEEEEEEEEvNT_6ParamsE$_ZN73_INTERNAL_24fd9406_37_flash_bwd_hdim64_bf16_softcap_sm80_cu_8e232a79_330724__cvta_generic_to_sharedEPKv) ;  /* 0xfffaf0a000007944 */ /* 0x022fea0003c3ffff */
        /* <DEDUP_REMOVED lines=10> */
[----:B-1----:R-:W-:Y:S05]  /*5d230*/  CALL.REL.NOINC `($_ZN7cutlass13device_kernelIN5flash19enable_sm80_to_sm89INS1_16FlashAttnBwdSm80INS1_25CollectiveMainloopBwdSm80ILi2ELi2EN4cute5tupleIJNS5_1CILi128EEES8_NS7_ILi64EEEEEENS_10bfloat16_tEfNS_4arch4Sm80ELb1ELb0ELb1ELb0ELb1ELb0ELb0ELb0ELi2ELi4ELi4ELi4ELb0EEENS1_21CollectiveEpilogueBwdISA_SB_SD_Li256ELb0ELb0ELi2EEENS1_25SingleTileBwdLPTSchedulerILb0ELi128ELb1EEEEEEEEEvNT_6ParamsE$_ZN4cute3eso3ESOILb1ELb0EJNS_1CILi0EEEiS3_EEC2ERKS3_RKiS6_) ;  /* 0xfffab74000007944 */ /* 0x002fea0003c3ffff */
[----:B-1----:R-:W2:Y:S01]  /*5d240*/  LDL R3, [R1+0x1688] ;  /* 0x0016880001037983 */ /* 0x002ea20000100800 */
[----:B------:R-:W-:Y:S01]  /*5d250*/  IMAD.MOV.U32 R2, RZ, RZ, R81 ;  /* 0x000000ffff027224 */ /* 0x000fe200078e0051 */
[----:B------:R-:W-:-:S02]  /*5d260*/  MOV R10, 0x5d290 ;  /* 0x0005d290000a7802 */ /* 0x000fc40000000f00 */
[----:B--2---:R-:W-:Y:S02]  /*5d270*/  SHF.L.U32 R3, R3, 0x5, RZ ;  /* 0x0000000503037819 */ /* 0x004fe400000006ff */
[----:B------:R-:W-:Y:S05]  /*5d280*/  CALL.REL.NOINC `($_ZN7cutlass13device_kernelIN5flash19enable_sm80_to_sm89INS1_16FlashAttnBwdSm80INS1_25CollectiveMainloopBwdSm80ILi2ELi2EN4cute5tupleIJNS5_1CILi128EEES8_NS7_ILi64EEEEEENS_10bfloat16_tEfNS_4arch4Sm80ELb1ELb0ELb1ELb0ELb1ELb0ELb0ELb0ELi2ELi4ELi4ELi4ELb0EEENS1_21CollectiveEpilogueBwdISA_SB_SD_Li256ELb0ELb0ELi2EEENS1_25SingleTileBwdLPTSchedulerILb0ELi128ELb1EEEEEEEEEvNT_6ParamsE$_ZN4cute5tupleIJiEEC2ERKi) ;  /* 0xfffaec7000007944 */ /* 0x000fea0003c3ffff */
[----:B------:R1:W5:Y:S01]  /*5d290*/  LDL R3, [R1+0x1688] ;  /* 0x0016880001037983 */ /* 0x0003620000100800 */
        /* <DEDUP_REMOVED lines=43> */
[----:B------:R-:W-:Y:S01]  /*5d550*/  IMAD.MOV.U32 R80, RZ, RZ, 0x1 ;  /* 0x00000001ff507424 */ /* 0x000fe200078e00ff */
        /* <DEDUP_REMOVED lines=209> */
[----:B------:R-:W-:Y:S01]  /*5e270*/  IMAD.MOV.U32 R79, RZ, RZ, R17 ;  /* 0x000000ffff4f7224 */ /* 0x000fe200078e0011 */
[----:B------:R-:W-:Y:S02]  /*5e280*/  MOV R80, 0x3 ;  /* 0x0000000300507802 */ /* 0x000fe40000000f00 */
        /* <DEDUP_REMOVED lines=54> */
[----:B-1---5:R-:W-:Y:S05]  /*5e5f0*/  CALL.REL.NOINC `($_ZN7cutlass13device_kernelIN5flash19enable_sm80_to_sm89INS1_16FlashAttnBwdSm80INS1_25CollectiveMainloopBwdSm80ILi2ELi2EN4cute5tupleIJNS5_1CILi128EEES8_NS7_ILi64EEEEEENS_10bfloat16_tEfNS_4arch4Sm80ELb1ELb0ELb1ELb0ELb1ELb0ELb0ELb0ELi2ELi4ELi4ELi4ELb0EEENS1_21CollectiveEpilogueBwdISA_SB_SD_Li256ELb0ELb0ELi2EEENS1_25SingleTileBwdLPTSchedulerILb0ELi128ELb1EEEEEEEEEvNT_6ParamsE$_ZN4cute3eso3ESOILb1ELb0EJNS_10UnderscoreES2_iEEC2ERKS2_S5_RKi) ;  /* 0xfffa9ee000007944 */ /* 0x022fea0003c3ffff */
[----:B-1----:R-:W2:Y:S01]  /*5e600*/  LDL R3, [R1+0x1688] ;  /* 0x0016880001037983 */ /* 0x002ea20000100800 */
[----:B------:R-:W-:-:S02]  /*5e610*/  MOV R6, 0x5e640 ;  /* 0x0005e64000067802 */ /* 0x000fc40000000f00 */
[----:B--2---:R-:W-:Y:S02]  /*5e620*/  SHF.L.U32 R3, R3, 0x7, RZ ;  /* 0x0000000703037819 */ /* 0x004fe400000006ff */
[----:B------:R-:W-:Y:S05]  /*5e630*/  CALL.REL.NOINC `($_ZN7cutlass13device_kernelIN5flash19enable_sm80_to_sm89INS1_16FlashAttnBwdSm80INS1_25CollectiveMainloopBwdSm80ILi2ELi2EN4cute5tupleIJNS5_1CILi128EEES8_NS7_ILi64EEEEEENS_10bfloat16_tEfNS_4arch4Sm80ELb1ELb0ELb1ELb0ELb1ELb0ELb0ELb0ELi2ELi4ELi4ELi4ELb0EEENS1_21CollectiveEpilogueBwdISA_SB_SD_Li256ELb0ELb0ELi2EEENS1_25SingleTileBwdLPTSchedulerILb0ELi128ELb1EEEEEEEEEvNT_6ParamsE$_ZN4cute3eso3ESOILb1ELb0EJNS_6LayoutINS_5tupleIJNS3_IJNS_1CILi4EEENS4_ILi1EEEEEES6_EEENS3_IJNS3_IJS6_NS4_ILi0EEEEEES9_EEEEEiEEC2ERKSC_RKi) ;  /* 0xfffac63000007944 */ /* 0x000fea0003c3ffff */
[----:B------:R-:W-:Y:S01]  /*5e640*/  ULDC.64 UR8, c[0x0][0x118] ;  /* 0x0000460000087ab9 */ /* 0x000fe20000000a00 */
[----:B-1----:R-:W2:Y:S04]  /*5e650*/  LDL R2, [R1+0x1688] ;  /* 0x0016880001027983 */ /* 0x002ea80000100800 */
[----:B------:R-:W2:Y:S01]  /*5e660*/  LD.E.64 R4, [R10.64+0x8] ;  /* 0x000008080a047980 */ /* 0x000ea2000c101b00 */
[----:B------:R-:W-:Y:S01]  /*5e670*/  MOV R8, 0x5e6b0 ;  /* 0x0005e6b000087802 */ /* 0x000fe20000000f00 */
[----:B--2---:R-:W-:Y:S01]  /*5e680*/  IMAD.WIDE R4, R2, 0x4, R4 ;  /* 0x0000000402047825 */ /* 0x004fe200078e0204 */
[----:B------:R-:W-:-:S03]  /*5e690*/  MOV R2, R81 ;  /* 0x0000005100027202 */ /* 0x000fc60000000f00 */
[----:B------:R-:W-:Y:S05]  /*5e6a0*/  CALL.REL.NOINC `($_ZN7cutlass13device_kernelIN5flash19enable_sm80_to_sm89INS1_16FlashAttnBwdSm80INS1_25CollectiveMainloopBwdSm80ILi2ELi2EN4cute5tupleIJNS5_1CILi128EEES8_NS7_ILi64EEEEEENS_10bfloat16_tEfNS_4arch4Sm80ELb1ELb0ELb1ELb0ELb1ELb0ELb0ELb0ELi2ELi4ELi4ELi4ELb0EEENS1_21CollectiveEpilogueBwdISA_SB_SD_Li256ELb0ELb0ELi2EEENS1_25SingleTileBwdLPTSchedulerILb0ELi128ELb1EEEEEEEEEvNT_6ParamsE$_ZN4cute8gmem_ptrIPKfECI1NS_12iter_adaptorIS2_S3_EEES2_) ;  /* 0xfffad9b000007944 */ /* 0x000fea0003c3ffff */
[----:B-1----:R1:W5:Y:S01]  /*5e6b0*/  LDL.64 R2, [R1+0x1688] ;  /* 0x0016880001027983 */ /* 0x0023620000100a00 */
[----:B------:R-:W-:-:S03]  /*5e6c0*/  MOV R6, 0x5e6e0 ;  /* 0x0005e6e000067802 */ /* 0x000fc60000000f00 */
[----:B-1---5:R-:W-:Y:S05]  /*5e6d0*/  CALL.REL.NOINC `($_ZN7cutlass13device_kernelIN5flash19enable_sm80_to_sm89INS1_16FlashAttnBwdSm80INS1_25CollectiveMainloopBwdSm80ILi2ELi2EN4cute5tupleIJNS5_1CILi128EEES8_NS7_ILi64EEEEEENS_10bfloat16_tEfNS_4arch4Sm80ELb1ELb0ELb1ELb0ELb1ELb0ELb0ELb0ELi2ELi4ELi4ELi4ELb0EEENS1_21CollectiveEpilogueBwdISA_SB_SD_Li256ELb0ELb0ELi2EEENS1_25SingleTileBwdLPTSchedulerILb0ELi128ELb1EEEEEEEEEvNT_6ParamsE$_ZN4cute3eso3ESOILb1ELb0EJNS_6LayoutINS_5tupleIJNS3_IJNS_1CILi4EEENS4_ILi1EEEEEES6_EEENS3_IJNS3_IJS6_NS4_ILi0EEEEEES9_EEEEENS_10ViewEngineINS_8gmem_ptrIPKfEEEEEEC2ERKSC_RKSI_) ;  /* 0xfffac51000007944 */ /* 0x022fea0003c3ffff */
[----:B------:R-:W-:Y:S01]  /*5e6e0*/  ULDC.64 UR8, c[0x0][0x118] ;  /* 0x0000460000087ab9 */ /* 0x000fe20000000a00 */
[----:B-1----:R1:W5:Y:S04]  /*5e6f0*/  LDL.64 R4, [R1+0x1688] ;  /* 0x0016880001047983 */ /* 0x0023680000100a00 */
[----:B------:R1:W5:Y:S01]  /*5e700*/  LD.E.64 R10, [R84.64+0x40] ;  /* 0x00004008540a7980 */ /* 0x000362000c101b00 */
[----:B------:R-:W-:-:S02]  /*5e710*/  MOV R3, R15 ;  /* 0x0000000f00037202 */ /* 0x000fc40000000f00 */
[----:B------:R-:W-:Y:S02]  /*5e720*/  MOV R8, 0x5e740 ;  /* 0x0005e74000087802 */ /* 0x000fe40000000f00 */
[----:B-1---5:R-:W-:Y:S05]  /*5e730*/  CALL.REL.NOINC `($_ZN7cutlass13device_kernelIN5flash19enable_sm80_to_sm89INS1_16FlashAttnBwdSm80INS1_25CollectiveMainloopBwdSm80ILi2ELi2EN4cute5tupleIJNS5_1CILi128EEES8_NS7_ILi64EEEEEENS_10bfloat16_tEfNS_4arch4Sm80ELb1ELb0ELb1ELb0ELb1ELb0ELb0ELb0ELi2ELi4ELi4ELi4ELb0EEENS1_21CollectiveEpilogueBwdISA_SB_SD_Li256ELb0ELb0ELi2EEENS1_25SingleTileBwdLPTSchedulerILb0ELi128ELb1EEEEEEEEEvNT_6ParamsE$_ZN4cute3eso3ESOILb1ELb0EJNS_10UnderscoreES2_iEEC2ERKS2_S5_RKi) ;  /* 0xfffa9da000007944 */ /* 0x022fea0003c3ffff */
[----:B-1----:R-:W2:Y:S01]  /*5e740*/  LDL R3, [R1+0x1688] ;  /* 0x0016880001037983 */ /* 0x002ea20000100800 */
[----:B------:R-:W-:Y:S02]  /*5e750*/  MOV R6, 0x5e780 ;  /* 0x0005e78000067802 */ /* 0x000fe40000000f00 */
[----:B--2---:R-:W-:Y:S02]  /*5e760*/  SHF.L.U32 R3, R3, 0x7, RZ ;  /* 0x0000000703037819 */ /* 0x004fe400000006ff */
[----:B------:R-:W-:Y:S05]  /*5e770*/  CALL.REL.NOINC `($_ZN7cutlass13device_kernelIN5flash19enable_sm80_to_sm89INS1_16FlashAttnBwdSm80INS1_25CollectiveMainloopBwdSm80ILi2ELi2EN4cute5tupleIJNS5_1CILi128EEES8_NS7_ILi64EEEEEENS_10bfloat16_tEfNS_4arch4Sm80ELb1ELb0ELb1ELb0ELb1ELb0ELb0ELb0ELi2ELi4ELi4ELi4ELb0EEENS1_21CollectiveEpilogueBwdISA_SB_SD_Li256ELb0ELb0ELi2EEENS1_25SingleTileBwdLPTSchedulerILb0ELi128ELb1EEEEEEEEEvNT_6ParamsE$_ZN4cute3eso3ESOILb1ELb0EJNS_6LayoutINS_5tupleIJNS3_IJNS_1CILi4EEENS4_ILi1EEEEEES6_EEENS3_IJNS3_IJS6_NS4_ILi0EEEEEES9_EEEEEiEEC2ERKSC_RKi) ;  /* 0xfffac4f000007944 */ /* 0x000fea0003c3ffff */
[----:B------:R-:W-:Y:S01]  /*5e780*/  ULDC.64 UR8, c[0x0][0x118] ;  /* 0x0000460000087ab9 */ /* 0x000fe20000000a00 */
[----:B-1----:R-:W2:Y:S04]  /*5e790*/  LDL R2, [R1+0x1688] ;  /* 0x0016880001027983 */ /* 0x002ea80000100800 */
[----:B------:R-:W2:Y:S01]  /*5e7a0*/  LD.E.64 R10, [R10.64] ;  /* 0x000000080a0a7980 */ /* 0x000ea2000c101b00 */
[----:B------:R-:W-:Y:S02]  /*5e7b0*/  MOV R6, R81 ;  /* 0x0000005100067202 */ /* 0x000fe40000000f00 */
[----:B------:R-:W-:Y:S01]  /*5e7c0*/  MOV R8, 0x5e7f0 ;  /* 0x0005e7f000087802 */ /* 0x000fe20000000f00 */
[----:B--2---:R-:W-:-:S04]  /*5e7d0*/  IMAD.WIDE R2, R2, 0x4, R10 ;  /* 0x0000000402027825 */ /* 0x004fc800078e020a */
[----:B------:R-:W-:Y:S05]  /*5e7e0*/  CALL.REL.NOINC `($_ZN7cutlass13device_kernelIN5flash19enable_sm80_to_sm89INS1_16FlashAttnBwdSm80INS1_25CollectiveMainloopBwdSm80ILi2ELi2EN4cute5tupleIJNS5_1CILi128EEES8_NS7_ILi64EEEEEENS_10bfloat16_tEfNS_4arch4Sm80ELb1ELb0ELb1ELb0ELb1ELb0ELb0ELb0ELi2ELi4ELi4ELi4ELb0EEENS1_21CollectiveEpilogueBwdISA_SB_SD_Li256ELb0ELb0ELi2EEENS1_25SingleTileBwdLPTSchedulerILb0ELi128ELb1EEEEEEEEEvNT_6ParamsE$_ZN4cute8smem_ptrIPfECI1NS_12iter_adaptorIS1_S2_EEES1_) ;  /* 0xfffad97000007944 */ /* 0x000fea0003c3ffff */
[----:B-1----:R1:W5:Y:S01]  /*5e7f0*/  LDL.64 R2, [R1+0x1688] ;  /* 0x0016880001027983 */ /* 0x0023620000100a00 */
[----:B------:R-:W-:-:S03]  /*5e800*/  MOV R8, 0x5e820 ;  /* 0x0005e82000087802 */ /* 0x000fc60000000f00 */
[----:B-1---5:R-:W-:Y:S05]  /*5e810*/  CALL.REL.NOINC `($_ZN7cutlass13device_kernelIN5flash19enable_sm80_to_sm89INS1_16FlashAttnBwdSm80INS1_25CollectiveMainloopBwdSm80ILi2ELi2EN4cute5tupleIJNS5_1CILi128EEES8_NS7_ILi64EEEEEENS_10bfloat16_tEfNS_4arch4Sm80ELb1ELb0ELb1ELb0ELb1ELb0ELb0ELb0ELi2ELi4ELi4ELi4ELb0EEENS1_21CollectiveEpilogueBwdISA_SB_SD_Li256ELb0ELb0ELi2EEENS1_25SingleTileBwdLPTSchedulerILb0ELi128ELb1EEEEEEEEEvNT_6ParamsE$_ZN4cute3eso3ESOILb1ELb0EJNS_6LayoutINS_5tupleIJNS3_IJNS_1CILi4EEENS4_ILi1EEEEEES6_EEENS3_IJNS3_IJS6_NS4_ILi0EEEEEES9_EEEEENS_10ViewEngineINS_8smem_ptrIPfEEEEEEC2ERKSC_RKSH_) ;  /* 0xfffac41000007944 */ /* 0x022fea0003c3ffff */
[----:B------:R-:W-:Y:S01]  /*5e820*/  ULDC.64 UR8, c[0x0][0x118] ;  /* 0x0000460000087ab9 */ /* 0x000fe20000000a00 */
[----:B-1----:R1:W5:Y:S04]  /*5e830*/  LDL.64 R6, [R1+0x1688] ;  /* 0x0016880001067983 */ /* 0x0023680000100a00 */
[----:B------:R1:W5:Y:S01]  /*5e840*/  LD.E.64 R10, [R84.64+0x48] ;  /* 0x00004808540a7980 */ /* 0x000362000c101b00 */
[----:B------:R-:W-:-:S02]  /*5e850*/  MOV R3, RZ ;  /* 0x000000ff00037202 */ /* 0x000fc40000000f00 */
[----:B------:R-:W-:Y:S02]  /*5e860*/  MOV R8, 0x5e880 ;  /* 0x0005e88000087802 */ /* 0x000fe40000000f00 */
[----:B-1---5:R-:W-:Y:S05]  /*5e870*/  CALL.REL.NOINC `($_ZN7cutlass13device_kernelIN5flash19enable_sm80_to_sm89INS1_16FlashAttnBwdSm80INS1_25CollectiveMainloopBwdSm80ILi2ELi2EN4cute5tupleIJNS5_1CILi128EEES8_NS7_ILi64EEEEEENS_10bfloat16_tEfNS_4arch4Sm80ELb1ELb0ELb1ELb0ELb1ELb0ELb0ELb0ELi2ELi4ELi4ELi4ELb0EEENS1_21CollectiveEpilogueBwdISA_SB_SD_Li256ELb0ELb0ELi2EEENS1_25SingleTileBwdLPTSchedulerILb0ELi128ELb1EEEEEEEEEvNT_6ParamsE$_ZN4cute3eso3ESOILb1ELb0EJNS_1CILi0EEEiEEC2ERKS3_RKi) ;  /* 0xfffaa0c000007944 */ /* 0x022fea0003c3ffff */
[----:B------:R-:W-:Y:S02]  /*5e880*/  ULDC.64 UR8, c[0x0][0x118] ;  /* 0x0000460000087ab9 */ /* 0x000fe40000000a00 */
[----:B-1----:R1:W5:Y:S01]  /*5e890*/  LD.E R3, [R10.64] ;  /* 0x000000080a037980 */ /* 0x002362000c101900 */
[----:B------:R-:W-:-:S03]  /*5e8a0*/  MOV R16, 0x5e8c0 ;  /* 0x0005e8c000107802 */ /* 0x000fc60000000f00 */
[----:B-1---5:R-:W-:Y:S05]  /*5e8b0*/  CALL.REL.NOINC `($_ZN7cutlass13device_kernelIN5flash19enable_sm80_to_sm89INS1_16FlashAttnBwdSm80INS1_25CollectiveMainloopBwdSm80ILi2ELi2EN4cute5tupleIJNS5_1CILi128EEES8_NS7_ILi64EEEEEENS_10bfloat16_tEfNS_4arch4Sm80ELb1ELb0ELb1ELb0ELb1ELb0ELb0ELb0ELi2ELi4ELi4ELi4ELb0EEENS1_21CollectiveEpilogueBwdISA_SB_SD_Li256ELb0ELb0ELi2EEENS1_25SingleTileBwdLPTSchedulerILb0ELi128ELb1EEEEEEEEEvNT_6ParamsE$_ZZN4cuteplIJiEJNS_1CILi0EEEEEEDaRKNS_15ArithmeticTupleIJDpT_EEERKNS3_IJDpT0_EEEENKUlDpRKT_E_clIJiEEEDaSH_) ;  /* 0xfffb284000007944 */ /* 0x022fea0003c3ffff */
[----:B-----5:R-:W-:Y:S02]  /*5e8c0*/  ISETP.GT.AND P0, PT, R2, 0x7f, PT ;  /* 0x0000007f0200780c */ /* 0x020fe40003f04270 */
[----:B------:R-:W-:-:S11]  /*5e8d0*/  MOV R15, 0x0 ;  /* 0x00000000000f7802 */ /* 0x000fd60000000f00 */
[----:B------:R-:W-:Y:S05]  /*5e8e0*/  @P0 RET.REL.NODEC R14 `(_ZN7cutlass13device_kernelIN5flash19enable_sm80_to_sm89INS1_16FlashAttnBwdSm80INS1_25CollectiveMainloopBwdSm80ILi2ELi2EN4cute5tupleIJNS5_1CILi128EEES8_NS7_ILi64EEEEEENS_10bfloat16_tEfNS_4arch4Sm80ELb1ELb0ELb1ELb0ELb1ELb0ELb0ELb0ELi2ELi4ELi4ELi4ELb0EEENS1_21CollectiveEpilogueBwdISA_SB_SD_Li256ELb0ELb0ELi2EEENS1_25SingleTileBwdLPTSchedulerILb0ELi128ELb1EEEEEEEEEvNT_6ParamsE) ;  /* 0xfffa17100e000950 */ /* 0x000fea0003c3ffff */
[----:B------:R-:W-:Y:S02]  /*5e8f0*/  ULDC.64 UR8, c[0x0][0x118] ;  /* 0x0000460000087ab9 */ /* 0x000fe40000000a00 */
[----:B------:R-:W5:Y:S01]  /*5e900*/  LD.E.64 R84, [R84.64+0x50] ;  /* 0x0000500854547980 */ /* 0x000f62000c101b00 */
[----:B------:R-:W-:Y:S01]  /*5e910*/  IMAD.MOV.U32 R2, RZ, RZ, R13 ;  /* 0x000000ffff027224 */ /* 0x000fe200078e000d */
[----:B------:R-:W-:Y:S02]  /*5e920*/  MOV R3, RZ ;  /* 0x000000ff00037202 */ /* 0x000fe40000000f00 */
[----:B------:R-:W-:Y:S02]  /*5e930*/  MOV R10, 0x5e950 ;  /* 0x0005e950000a7802 */ /* 0x000fe40000000f00 */
[----:B-1---5:R-:W-:Y:S05]  /*5e940*/  CALL.REL.NOINC `($_ZN7cutlass13device_kernelIN5flash19enable_sm80_to_sm89INS1_16FlashAttnBwdSm80INS1_25CollectiveMainloopBwdSm80ILi2ELi2EN4cute5tupleIJNS5_1CILi128EEES8_NS7_ILi64EEEEEENS_10bfloat16_tEfNS_4arch4Sm80ELb1ELb0ELb1ELb0ELb1ELb0ELb0ELb0ELi2ELi4ELi4ELi4ELb0EEENS1_21CollectiveEpilogueBwdISA_SB_SD_Li256ELb0ELb0ELi2EEENS1_25SingleTileBwdLPTSchedulerILb0ELi128ELb1EEEEEEEEEvNT_6ParamsE$_ZN4cute3eso3ESOILb1ELb0EJNS_10UnderscoreEiEEC2ERKS2_RKi) ;  /* 0xfffa9bd000007944 */ /* 0x022fea0003c3ffff */
[----:B-1----:R-:W-:Y:S02]  /*5e950*/  MOV R2, R13 ;  /* 0x0000000d00027202 */ /* 0x002fe40000000f00 */
[----:B------:R-:W-:Y:S02]  /*5e960*/  MOV R8, 0x5e980 ;  /* 0x0005e98000087802 */ /* 0x000fe40000000f00 */
[----:B------:R-:W-:Y:S05]  /*5e970*/  CALL.REL.NOINC `($_ZN7cutlass13device_kernelIN5flash19enable_sm80_to_sm89INS1_16FlashAttnBwdSm80INS1_25CollectiveMainloopBwdSm80ILi2ELi2EN4cute5tupleIJNS5_1CILi128EEES8_NS7_ILi64EEEEEENS_10bfloat16_tEfNS_4arch4Sm80ELb1ELb0ELb1ELb0ELb1ELb0ELb0ELb0ELi2ELi4ELi4ELi4ELb0EEENS1_21CollectiveEpilogueBwdISA_SB_SD_Li256ELb0ELb0ELi2EEENS1_25SingleTileBwdLPTSchedulerILb0ELi128ELb1EEEEEEEEEvNT_6ParamsE$_ZN4cute8gmem_ptrIPKfECI1NS_12iter_adaptorIS2_S3_EEES2_) ;  /* 0xfffad6e000007944 */ /* 0x000fea0003c3ffff */
[----:B-1----:R1:W5:Y:S01]  /*5e980*/  LDL.64 R2, [R1+0x1680] ;  /* 0x0016800001027983 */ /* 0x0023620000100a00 */
[----:B------:R-:W-:-:S03]  /*5e990*/  MOV R8, 0x5e9b0 ;  /* 0x0005e9b000087802 */ /* 0x000fc60000000f00 */
[----:B-1---5:R-:W-:Y:S05]  /*5e9a0*/  CALL.REL.NOINC `($_ZN7cutlass13device_kernelIN5flash19enable_sm80_to_sm89INS1_16FlashAttnBwdSm80INS1_25CollectiveMainloopBwdSm80ILi2ELi2EN4cute5tupleIJNS5_1CILi128EEES8_NS7_ILi64EEEEEENS_10bfloat16_tEfNS_4arch4Sm80ELb1ELb0ELb1ELb0ELb1ELb0ELb0ELb0ELi2ELi4ELi4ELi4ELb0EEENS1_21CollectiveEpilogueBwdISA_SB_SD_Li256ELb0ELb0ELi2EEENS1_25SingleTileBwdLPTSchedulerILb0ELi128ELb1EEEEEEEEEvNT_6ParamsE$_ZN4cute3eso3ESOILb1ELb0EJNS_6LayoutINS_5tupleIJNS3_IJNS_1CILi4EEENS4_ILi1EEEEEEEEENS3_IJNS3_IJS6_NS4_ILi0EEEEEEEEEEENS_10ViewEngineINS_8gmem_ptrIPKfEEEEEEC2ERKSC_RKSI_) ;  /* 0xfffac18000007944 */ /* 0x022fea0003c3ffff */
[----:B-1----:R1:W5:Y:S01]  /*5e9b0*/  LDL.64 R4, [R1+0x1680] ;  /* 0x0016800001047983 */ /* 0x0023620000100a00 */
[----:B------:R-:W-:Y:S01]  /*5e9c0*/  IMAD.MOV.U32 R2, RZ, RZ, R13 ;  /* 0x000000ffff027224 */ /* 0x000fe200078e000d */
[----:B------:R-:W-:-:S02]  /*5e9d0*/  MOV R3, RZ ;  /* 0x000000ff00037202 */ /* 0x000fc40000000f00 */
[----:B------:R-:W-:Y:S02]  /*5e9e0*/  MOV R10, 0x5ea00 ;  /* 0x0005ea00000a7802 */ /* 0x000fe40000000f00 */
[----:B-1---5:R-:W-:Y:S05]  /*5e9f0*/  CALL.REL.NOINC `($_ZN7cutlass13device_kernelIN5flash19enable_sm80_to_sm89INS1_16FlashAttnBwdSm80INS1_25CollectiveMainloopBwdSm80ILi2ELi2EN4cute5tupleIJNS5_1CILi128EEES8_NS7_ILi64EEEEEENS_10bfloat16_tEfNS_4arch4Sm80ELb1ELb0ELb1ELb0ELb1ELb0ELb0ELb0ELi2ELi4ELi4ELi4ELb0EEENS1_21CollectiveEpilogueBwdISA_SB_SD_Li256ELb0ELb0ELi2EEENS1_25SingleTileBwdLPTSchedulerILb0ELi128ELb1EEEEEEEEEvNT_6ParamsE$_ZN4cute3eso3ESOILb1ELb0EJNS_10UnderscoreEiEEC2ERKS2_RKi) ;  /* 0xfffa9b2000007944 */ /* 0x022fea0003c3ffff */
[----:B-1----:R-:W-:Y:S01]  /*5ea00*/  IMAD.MOV.U32 R2, RZ, RZ, R6 ;  /* 0x000000ffff027224 */ /* 0x002fe200078e0006 */
[----:B------:R-:W-:Y:S01]  /*5ea10*/  MOV R3, R7 ;  /* 0x0000000700037202 */ /* 0x000fe20000000f00 */
[----:B------:R-:W-:Y:S01]  /*5ea20*/  IMAD.MOV.U32 R6, RZ, RZ, R13 ;  /* 0x000000ffff067224 */ /* 0x000fe200078e000d */
[----:B------:R-:W-:Y:S02]  /*5ea30*/  MOV R8, 0x5ea50 ;  /* 0x0005ea5000087802 */ /* 0x000fe40000000f00 */
[----:B------:R-:W-:Y:S05]  /*5ea40*/  CALL.REL.NOINC `($_ZN7cutlass13device_kernelIN5flash19enable_sm80_to_sm89INS1_16FlashAttnBwdSm80INS1_25CollectiveMainloopBwdSm80ILi2ELi2EN4cute5tupleIJNS5_1CILi128EEES8_NS7_ILi64EEEEEENS_10bfloat16_tEfNS_4arch4Sm80ELb1ELb0ELb1ELb0ELb1ELb0ELb0ELb0ELi2ELi4ELi4ELi4ELb0EEENS1_21CollectiveEpilogueBwdISA_SB_SD_Li256ELb0ELb0ELi2EEENS1_25SingleTileBwdLPTSchedulerILb0ELi128ELb1EEEEEEEEEvNT_6ParamsE$_ZN4cute8smem_ptrIPfECI1NS_12iter_adaptorIS1_S2_EEES1_) ;  /* 0xfffad71000007944 */ /* 0x000fea0003c3ffff */
[----:B-1----:R1:W5:Y:S01]  /*5ea50*/  LDL.64 R2, [R1+0x1680] ;  /* 0x0016800001027983 */ /* 0x0023620000100a00 */
[----:B------:R-:W-:-:S03]  /*5ea60*/  MOV R8, 0x5ea80 ;  /* 0x0005ea8000087802 */ /* 0x000fc60000000f00 */
[----:B-1---5:R-:W-:Y:S05]  /*5ea70*/  CALL.REL.NOINC `($_ZN7cutlass13device_kernelIN5flash19enable_sm80_to_sm89INS1_16FlashAttnBwdSm80INS1_25CollectiveMainloopBwdSm80ILi2ELi2EN4cute5tupleIJNS5_1CILi128EEES8_NS7_ILi64EEEEEENS_10bfloat16_tEfNS_4arch4Sm80ELb1ELb0ELb1ELb0ELb1ELb0ELb0ELb0ELi2ELi4ELi4ELi4ELb0EEENS1_21CollectiveEpilogueBwdISA_SB_SD_Li256ELb0ELb0ELi2EEENS1_25SingleTileBwdLPTSchedulerILb0ELi128ELb1EEEEEEEEEvNT_6ParamsE$_ZN4cute3eso3ESOILb1ELb0EJNS_6LayoutINS_5tupleIJNS3_IJNS_1CILi4EEENS4_ILi1EEEEEEEEENS3_IJNS3_IJS6_NS4_ILi0EEEEEEEEEEENS_10ViewEngineINS_8smem_ptrIPfEEEEEEC2ERKSC_RKSH_) ;  /* 0xfffac0f000007944 */ /* 0x022fea0003c3ffff */
[----:B-1----:R1:W5:Y:S01]  /*5ea80*/  LDL.64 R6, [R1+0x1680] ;  /* 0x0016800001067983 */ /* 0x0023620000100a00 */
[----:B------:R-:W-:Y:S02]  /*5ea90*/  MOV R2, R81 ;  /* 0x0000005100027202 */ /* 0x000fe40000000f00 */
[----:B------:R-:W-:Y:S02]  /*5eaa0*/  MOV R8, 0x5eac0 ;  /* 0x0005eac000087802 */ /* 0x000fe40000000f00 */
[----:B-1---5:R-:W-:Y:S05]  /*5eab0*/  CALL.REL.NOINC `($_ZN7cutlass13device_kernelIN5flash19enable_sm80_to_sm89INS1_16FlashAttnBwdSm80INS1_25CollectiveMainloopBwdSm80ILi2ELi2EN4cute5tupleIJNS5_1CILi128EEES8_NS7_ILi64EEEEEENS_10bfloat16_tEfNS_4arch4Sm80ELb1ELb0ELb1ELb0ELb1ELb0ELb0ELb0ELi2ELi4ELi4ELi4ELb0EEENS1_21CollectiveEpilogueBwdISA_SB_SD_Li256ELb0ELb0ELi2EEENS1_25SingleTileBwdLPTSchedulerILb0ELi128ELb1EEEEEEEEEvNT_6ParamsE$_ZN4cute8gmem_ptrIPKfECI1NS_12iter_adaptorIS2_S3_EEES2_) ;  /* 0xfffad5a000007944 */ /* 0x022fea0003c3ffff */
[----:B-1----:R1:W5:Y:S01]  /*5eac0*/  LDL.64 R2, [R1+0x1688] ;  /* 0x0016880001027983 */ /* 0x0023620000100a00 */
[----:B------:R-:W-:-:S03]  /*5ead0*/  MOV R8, 0x5eaf0 ;  /* 0x0005eaf000087802 */ /* 0x000fc60000000f00 */
[----:B-1---5:R-:W-:Y:S05]  /*5eae0*/  CALL.REL.NOINC `($_ZN7cutlass13device_kernelIN5flash19enable_sm80_to_sm89INS1_16FlashAttnBwdSm80INS1_25CollectiveMainloopBwdSm80ILi2ELi2EN4cute5tupleIJNS5_1CILi128EEES8_NS7_ILi64EEEEEENS_10bfloat16_tEfNS_4arch4Sm80ELb1ELb0ELb1ELb0ELb1ELb0ELb0ELb0ELi2ELi4ELi4ELi4ELb0EEENS1_21CollectiveEpilogueBwdISA_SB_SD_Li256ELb0ELb0ELi2EEENS1_25SingleTileBwdLPTSchedulerILb0ELi128ELb1EEEEEEEEEvNT_6ParamsE$_ZN4cute8gmem_ptrIPKN7cutlass9uint128_tEECI1NS_12iter_adaptorIS4_S5_EEES4_) ;  /* 0xfffad53000007944 */ /* 0x022fea0003c3ffff */
        /* <DEDUP_REMOVED lines=8> */
[----:B--2--5:R-:W-:Y:S05]  /*5eb70*/  CALL.REL.NOINC `($_ZN7cutlass13device_kernelIN5flash19enable_sm80_to_sm89INS1_16FlashAttnBwdSm80INS1_25CollectiveMainloopBwdSm80ILi2ELi2EN4cute5tupleIJNS5_1CILi128EEES8_NS7_ILi64EEEEEENS_10bfloat16_tEfNS_4arch4Sm80ELb1ELb0ELb1ELb0ELb1ELb0ELb0ELb0ELi2ELi4ELi4ELi4ELb0EEENS1_21CollectiveEpilogueBwdISA_SB_SD_Li256ELb0ELb0ELi2EEENS1_25SingleTileBwdLPTSchedulerILb0ELi128ELb1EEEEEEEEEvNT_6ParamsE$_ZN4cute8smem_ptrIPfECI1NS_12iter_adaptorIS1_S2_EEES1_) ;  /* 0xfffad5e000007944 */ /* 0x024fea0003c3ffff */
        /* <DEDUP_REMOVED lines=19> */
[----:B------:R-:W-:Y:S05]  /*5ecb0*/  RET.REL.NODEC R14 `(_ZN7cutlass13device_kernelIN5flash19enable_sm80_to_sm89INS1_16FlashAttnBwdSm80INS1_25CollectiveMainloopBwdSm80ILi2ELi2EN4cute5tupleIJNS5_1CILi128EEES8_NS7_ILi64EEEEEENS_10bfloat16_tEfNS_4arch4Sm80ELb1ELb0ELb1ELb0ELb1ELb0ELb0ELb0ELi2ELi4ELi4ELi4ELb0EEENS1_21CollectiveEpilogueBwdISA_SB_SD_Li256ELb0ELb0ELi2EEENS1_25SingleTileBwdLPTSchedulerILb0ELi128ELb1EEEEEEEEEvNT_6ParamsE) ;  /* 0xfffa13400e007950 */ /* 0x000fea0003c3ffff */
        .type           $_ZN7cutlass13device_kernelIN5flash19enable_sm80_to_sm89INS1_16FlashAttnBwdSm80INS1_25CollectiveMainloopBwdSm80ILi2ELi2EN4cute5tupleIJNS5_1CILi128EEES8_NS7_ILi64EEEEEENS_10bfloat16_tEfNS_4arch4Sm80ELb1ELb0ELb1ELb0ELb1ELb0ELb0ELb0ELi2ELi4ELi4ELi4ELb0EEENS1_21CollectiveEpilogueBwdISA_SB_SD_Li256ELb0ELb0ELi2EEENS1_25SingleTileBwdLPTSchedulerILb0ELi128ELb1EEEEEEEEEvNT_6ParamsE$_ZZN5flash25CollectiveMainloopBwdSm80ILi2ELi2EN4cute5tupleIJNS1_1CILi128EEES4_NS3_ILi64EEEEEEN7cutlass10bfloat16_tEfNS7_4arch4Sm80ELb1ELb0ELb1ELb0ELb1ELb0ELb0ELb0ELi2ELi4ELi4ELi4ELb0EE3mmaINS_16FlashAttnBwdSm80ISB_NS_21CollectiveEpilogueBwdIS6_S8_SA_Li256ELb0ELb0ELi2EEENS_25SingleTileBwdLPTSchedulerILb0ELi128ELb1EEEE13SharedStorageENS1_6TensorINS1_11ArrayEngineIfLm32EEENS1_6LayoutINS2_IJNS2_IJNS3_ILi2EEESO_EEESO_NS3_ILi4EEEEEENS2_IJNS2_IJNS3_ILi1EEESO_EEESQ_NS3_ILi8EEEEEEEEEEEEbRKNSB_6ParamsERT0_S12_iNS2_IJiiiEEERT_ENKUliiE_clEii,@function
        .size           $_ZN7cutlass13device_kernelIN5flash19enable_sm80_to_sm89INS1_16FlashAttnBwdSm80INS1_25CollectiveMainloopBwdSm80ILi2ELi2EN4cute5tupleIJNS5_1CILi128EEES8_NS7_ILi64EEEEEENS_10bfloat16_tEfNS_4arch4Sm80ELb1ELb0ELb1ELb0ELb1ELb0ELb0ELb0ELi2ELi4ELi4ELi4ELb0EEENS1_21CollectiveEpilogueBwdISA_SB_SD_Li256ELb0ELb0ELi2EEENS1_25SingleTileBwdLPTSchedulerILb0ELi128ELb1EEEEEEEEEvNT_6ParamsE$_ZZN5flash25CollectiveMainloopBwdSm80ILi2ELi2EN4cute5tupleIJNS1_1CILi128EEES4_NS3_ILi64EEEEEEN7cutlass10bfloat16_tEfNS7_4arch4Sm80ELb1ELb0ELb1ELb0ELb1ELb0ELb0ELb0ELi2ELi4ELi4ELi4ELb0EE3mmaINS_16FlashAttnBwdSm80ISB_NS_21CollectiveEpilogueBwdIS6_S8_SA_Li256ELb0ELb0ELi2EEENS_25SingleTileBwdLPTSchedulerILb0ELi128ELb1EEEE13SharedStorageENS1_6TensorINS1_11ArrayEngineIfLm32EEENS1_6LayoutINS2_IJNS2_IJNS3_ILi2EEESO_EEESO_NS3_ILi4EEEEEENS2_IJNS2_IJNS3_ILi1EEESO_EEESQ_NS3_ILi8EEEEEEEEEEEEbRKNSB_6ParamsERT0_S12_iNS2_IJiiiEEERT_ENKUliiE_clEii,($_ZN7cutlass13device_kernelIN5flash19enable_sm80_to_sm89INS1_16FlashAttnBwdSm80INS1_25CollectiveMainloopBwdSm80ILi2ELi2EN4cute5tupleIJNS5_1CILi128EEES8_NS7_ILi64EEEEEENS_10bfloat16_tEfNS_4arch4Sm80ELb1ELb0ELb1ELb0ELb1ELb0ELb0ELb0ELi2ELi4ELi4ELi4ELb0EEENS1_21CollectiveEpilogueBwdISA_SB_SD_Li256ELb0ELb0ELi2EEENS1_25SingleTileBwdLPTSchedulerILb0ELi128ELb1EEEEEEEEEvNT_6ParamsE$_ZZN5flash25CollectiveMainloopBwdSm80ILi2ELi2EN4cute5tupleIJNS1_1CILi128EEES4_NS3_ILi64EEEEEEN7cutlass10bfloat16_tEfNS7_4arch4Sm80ELb1ELb0ELb1ELb0ELb1ELb0ELb0ELb0ELi2ELi4ELi4ELi4ELb0EE3mmaINS_16FlashAttnBwdSm80ISB_NS_21CollectiveEpilogueBwdIS6_S8_SA_Li256ELb0ELb0ELi2EEENS_25SingleTileBwdLPTSchedulerILb0ELi128ELb1EEEE13SharedStorageENS1_6TensorINS1_11ArrayEngineIfLm32EEENS1_6LayoutINS2_IJNS2_IJNS3_ILi2EEESO_EEESO_NS3_ILi4EEEEEENS2_IJNS2_IJNS3_ILi1EEESO_EEESQ_NS3_ILi8EEEEEEEEEEEEbRKNSB_6ParamsERT0_S12_iNS2_IJiiiEEERT_ENKUlvE0_clEv - $_ZN7cutlass13device_kernelIN5flash19enable_sm80_to_sm89INS1_16FlashAttnBwdSm80INS1_25CollectiveMainloopBwdSm80ILi2ELi2EN4cute5tupleIJNS5_1CILi128EEES8_NS7_ILi64EEEEEENS_10bfloat16_tEfNS_4arch4Sm80ELb1ELb0ELb1ELb0ELb1ELb0ELb0ELb0ELi2ELi4ELi4ELi4ELb0EEENS1_21CollectiveEpilogueBwdISA_SB_SD_Li256ELb0ELb0ELi2EEENS1_25SingleTileBwdLPTSchedulerILb0ELi128ELb1EEEEEEEEEvNT_6ParamsE$_ZZN5flash25CollectiveMainloopBwdSm80ILi2ELi2EN4cute5tupleIJNS1_1CILi128EEES4_NS3_ILi64EEEEEEN7cutlass10bfloat16_tEfNS7_4arch4Sm80ELb1ELb0ELb1ELb0ELb1ELb0ELb0ELb0ELi2ELi4ELi4ELi4ELb0EE3mmaINS_16FlashAttnBwdSm80ISB_NS_21CollectiveEpilogueBwdIS6_S8_SA_Li256ELb0ELb0ELi2EEENS_25SingleTileBwdLPTSchedulerILb0ELi128ELb1EEEE13SharedStorageENS1_6TensorINS1_11ArrayEngineIfLm32EEENS1_6LayoutINS2_IJNS2_IJNS3_ILi2EEESO_EEESO_NS3_ILi4EEEEEENS2_IJNS2_IJNS3_ILi1EEESO_EEESQ_NS3_ILi8EEEEEEEEEEEEbRKNSB_6ParamsERT0_S12_iNS2_IJiiiEEERT_ENKUliiE_clEii)
$_ZN7cutlass13device_kernelIN5flash19enable_sm80_to_sm89INS1_16FlashAttnBwdSm80INS1_25CollectiveMainloopBwdSm80ILi2ELi2EN4cute5tupleIJNS5_1CILi128EEES8_NS7_ILi64EEEEEENS_10bfloat16_tEfNS_4arch4Sm80ELb1ELb0ELb1ELb0ELb1ELb0ELb0ELb0ELi2ELi4ELi4ELi4ELb0EEENS1_21CollectiveEpilogueBwdISA_SB_SD_Li256ELb0ELb0ELi2EEENS1_25SingleTileBwdLPTSchedulerILb0ELi128ELb1EEEEEEEEEvNT_6ParamsE$_ZZN5flash25CollectiveMainloopBwdSm80ILi2ELi2EN4cute5tupleIJNS1_1CILi128EEES4_NS3_ILi64EEEEEEN7cutlass10bfloat16_tEfNS7_4arch4Sm80ELb1ELb0ELb1ELb0ELb1ELb0ELb0ELb0ELi2ELi4ELi4ELi4ELb0EE3mmaINS_16FlashAttnBwdSm80ISB_NS_21CollectiveEpilogueBwdIS6_S8_SA_Li256ELb0ELb0ELi2EEENS_25SingleTileBwdLPTSchedulerILb0ELi128ELb1EEEE13SharedStorageENS1_6TensorINS1_11ArrayEngineIfLm32EEENS1_6LayoutINS2_IJNS2_IJNS3_ILi2EEESO_EEESO_NS3_ILi4EEEEEENS2_IJNS2_IJNS3_ILi1EEESO_EEESQ_NS3_ILi8EEEEEEEEEEEEbRKNSB_6ParamsERT0_S12_iNS2_IJiiiEEERT_ENKUliiE_clEii:
        /* <DEDUP_REMOVED lines=62> */
[----:B-1----:R-:W-:Y:S01]  /*5f0a0*/  IMAD.MOV.U32 R5, RZ, RZ, R3 ;  /* 0x000000ffff057224 */ /* 0x002fe200078e0003 */
[----:B------:R-:W-:Y:S02]  /*5f0b0*/  MOV R82, R49 ;  /* 0x0000003100527202 */ /* 0x000fe40000000f00 */
        /* <DEDUP_REMOVED lines=484> */
[----:B-----5:R-:W-:Y:S01]  /*60f00*/  ISETP.GT.AND P0, PT, R2, 0x7f, PT ;  /* 0x0000007f0200780c */ /* 0x020fe20003f04270 */
[----:B------:R-:W-:Y:S01]  /*60f10*/  IMAD.MOV.U32 R2, RZ, RZ, R12 ;  /* 0x000000ffff027224 */ /* 0x000fe200078e000c */
        /* <DEDUP_REMOVED lines=63> */
        .type           $_ZN7cutlass13device_kernelIN5flash19enable_sm80_to_sm89INS1_16FlashAttnBwdSm80INS1_25CollectiveMainloopBwdSm80ILi2ELi2EN4cute5tupleIJNS5_1CILi128EEES8_NS7_ILi64EEEEEENS_10bfloat16_tEfNS_4arch4Sm80ELb1ELb0ELb1ELb0ELb1ELb0ELb0ELb0ELi2ELi4ELi4ELi4ELb0EEENS1_21CollectiveEpilogueBwdISA_SB_SD_Li256ELb0ELb0ELi2EEENS1_25SingleTileBwdLPTSchedulerILb0ELi128ELb1EEEEEEEEEvNT_6ParamsE$_ZZN5flash25CollectiveMainloopBwdSm80ILi2ELi2EN4cute5tupleIJNS1_1CILi128EEES4_NS3_ILi64EEEEEEN7cutlass10bfloat16_tEfNS7_4arch4Sm80ELb1ELb0ELb1ELb0ELb1ELb0ELb0ELb0ELi2ELi4ELi4ELi4ELb0EE3mmaINS_16FlashAttnBwdSm80ISB_NS_21CollectiveEpilogueBwdIS6_S8_SA_Li256ELb0ELb0ELi2EEENS_25SingleTileBwdLPTSchedulerILb0ELi128ELb1EEEE13SharedStorageENS1_6TensorINS1_11ArrayEngineIfLm32EEENS1_6LayoutINS2_IJNS2_IJNS3_ILi2EEESO_EEESO_NS3_ILi4EEEEEENS2_IJNS2_IJNS3_ILi1EEESO_EEESQ_NS3_ILi8EEEEEEEEEEEEbRKNSB_6ParamsERT0_S12_iNS2_IJiiiEEERT_ENKUlvE0_clEv,@function
        .size           $_ZN7cutlass13device_kernelIN5flash19enable_sm80_to_sm89INS1_16FlashAttnBwdSm80INS1_25CollectiveMainloopBwdSm80ILi2ELi2EN4cute5tupleIJNS5_1CILi128EEES8_NS7_ILi64EEEEEENS_10bfloat16_tEfNS_4arch4Sm80ELb1ELb0ELb1ELb0ELb1ELb0ELb0ELb0ELi2ELi4ELi4ELi4ELb0EEENS1_21CollectiveEpilogueBwdISA_SB_SD_Li256ELb0ELb0ELi2EEENS1_25SingleTileBwdLPTSchedulerILb0ELi128ELb1EEEEEEEEEvNT_6ParamsE$_ZZN5flash25CollectiveMainloopBwdSm80ILi2ELi2EN4cute5tupleIJNS1_1CILi128EEES4_NS3_ILi64EEEEEEN7cutlass10bfloat16_tEfNS7_4arch4Sm80ELb1ELb0ELb1ELb0ELb1ELb0ELb0ELb0ELi2ELi4ELi4ELi4ELb0EE3mmaINS_16FlashAttnBwdSm80ISB_NS_21CollectiveEpilogueBwdIS6_S8_SA_Li256ELb0ELb0ELi2EEENS_25SingleTileBwdLPTSchedulerILb0ELi128ELb1EEEE13SharedStorageENS1_6TensorINS1_11ArrayEngineIfLm32EEENS1_6LayoutINS2_IJNS2_IJNS3_ILi2EEESO_EEESO_NS3_ILi4EEEEEENS2_IJNS2_IJNS3_ILi1EEESO_EEESQ_NS3_ILi8EEEEEEEEEEEEbRKNSB_6ParamsERT0_S12_iNS2_IJiiiEEERT_ENKUlvE0_clEv,($_ZN7cutlass13device_kernelIN5flash19enable_sm80_to_sm89INS1_16FlashAttnBwdSm80INS1_25CollectiveMainloopBwdSm80ILi2ELi2EN4cute5tupleIJNS5_1CILi128EEES8_NS7_ILi64EEEEEENS_10bfloat16_tEfNS_4arch4Sm80ELb1ELb0ELb1ELb0ELb1ELb0ELb0ELb0ELi2ELi4ELi4ELi4ELb0EEENS1_21CollectiveEpilogueBwdISA_SB_SD_Li256ELb0ELb0ELi2EEENS1_25SingleTileBwdLPTSchedulerILb0ELi128ELb1EEEEEEEEEvNT_6ParamsE$_ZZN5flash25CollectiveMainloopBwdSm80ILi2ELi2EN4cute5tupleIJNS1_1CILi128EEES4_NS3_ILi64EEEEEEN7cutlass10bfloat16_tEfNS7_4arch4Sm80ELb1ELb0ELb1ELb0ELb1ELb0ELb0ELb0ELi2ELi4ELi4ELi4ELb0EE3mmaINS_16FlashAttnBwdSm80ISB_NS_21CollectiveEpilogueBwdIS6_S8_SA_Li256ELb0ELb0ELi2EEENS_25SingleTileBwdLPTSchedulerILb0ELi128ELb1EEEE13SharedStorageENS1_6TensorINS1_11ArrayEngineIfLm32EEENS1_6LayoutINS2_IJNS2_IJNS3_ILi2EEESO_EEESO_NS3_ILi4EEEEEENS2_IJNS2_IJNS3_ILi1EEESO_EEESQ_NS3_ILi8EEEEEEEEEEEEbRKNSB_6ParamsERT0_S12_iNS2_IJiiiEEERT_ENKUlvE_clEv - $_ZN7cutlass13device_kernelIN5flash19enable_sm80_to_sm89INS1_16FlashAttnBwdSm80INS1_25CollectiveMainloopBwdSm80ILi2ELi2EN4cute5tupleIJNS5_1CILi128EEES8_NS7_ILi64EEEEEENS_10bfloat16_tEfNS_4arch4Sm80ELb1ELb0ELb1ELb0ELb1ELb0ELb0ELb0ELi2ELi4ELi4ELi4ELb0EEENS1_21CollectiveEpilogueBwdISA_SB_SD_Li256ELb0ELb0ELi2EEENS1_25SingleTileBwdLPTSchedulerILb0ELi128ELb1EEEEEEEEEvNT_6ParamsE$_ZZN5flash25CollectiveMainloopBwdSm80ILi2ELi2EN4cute5tupleIJNS1_1CILi128EEES4_NS3_ILi64EEEEEEN7cutlass10bfloat16_tEfNS7_4arch4Sm80ELb1ELb0ELb1ELb0ELb1ELb0ELb0ELb0ELi2ELi4ELi4ELi4ELb0EE3mmaINS_16FlashAttnBwdSm80ISB_NS_21CollectiveEpilogueBwdIS6_S8_SA_Li256ELb0ELb0ELi2EEENS_25SingleTileBwdLPTSchedulerILb0ELi128ELb1EEEE13SharedStorageENS1_6TensorINS1_11ArrayEngineIfLm32EEENS1_6LayoutINS2_IJNS2_IJNS3_ILi2EEESO_EEESO_NS3_ILi4EEEEEENS2_IJNS2_IJNS3_ILi1EEESO_EEESQ_NS3_ILi8EEEEEEEEEEEEbRKNSB_6ParamsERT0_S12_iNS2_IJiiiEEERT_ENKUlvE0_clEv)
$_ZN7cutlass13device_kernelIN5flash19enable_sm80_to_sm89INS1_16FlashAttnBwdSm80INS1_25CollectiveMainloopBwdSm80ILi2ELi2EN4cute5tupleIJNS5_1CILi128EEES8_NS7_ILi64EEEEEENS_10bfloat16_tEfNS_4arch4Sm80ELb1ELb0ELb1ELb0ELb1ELb0ELb0ELb0ELi2ELi4ELi4ELi4ELb0EEENS1_21CollectiveEpilogueBwdISA_SB_SD_Li256ELb0ELb0ELi2EEENS1_25SingleTileBwdLPTSchedulerILb0ELi128ELb1EEEEEEEEEvNT_6ParamsE$_ZZN5flash25CollectiveMainloopBwdSm80ILi2ELi2EN4cute5tupleIJNS1_1CILi128EEES4_NS3_ILi64EEEEEEN7cutlass10bfloat16_tEfNS7_4arch4Sm80ELb1ELb0ELb1ELb0ELb1ELb0ELb0ELb0ELi2ELi4ELi4ELi4ELb0EE3mmaINS_16FlashAttnBwdSm80ISB_NS_21CollectiveEpilogueBwdIS6_S8_SA_Li256ELb0ELb0ELi2EEENS_25SingleTileBwdLPTSchedulerILb0ELi128ELb1EEEE13SharedStorageENS1_6TensorINS1_11ArrayEngineIfLm32EEENS1_6LayoutINS2_IJNS2_IJNS3_ILi2EEESO_EEESO_NS3_ILi4EEEEEENS2_IJNS2_IJNS3_ILi1EEESO_EEESQ_NS3_ILi8EEEEEEEEEEEEbRKNSB_6ParamsERT0_S12_iNS2_IJiiiEEERT_ENKUlvE0_clEv:
        /* <DEDUP_REMOVED lines=14> */
[----:B-1---5:R-:W-:Y:S05]  /*613f0*/  CALL.REL.NOINC `($_ZN7cutlass13device_kernelIN5flash19enable_sm80_to_sm89INS1_16FlashAttnBwdSm80INS1_25CollectiveMainloopBwdSm80ILi2ELi2EN4cute5tupleIJNS5_1CILi128EEES8_NS7_ILi64EEEEEENS_10bfloat16_tEfNS_4arch4Sm80ELb1ELb0ELb1ELb0ELb1ELb0ELb0ELb0ELi2ELi4ELi4ELi4ELb0EEENS1_21CollectiveEpilogueBwdISA_SB_SD_Li256ELb0ELb0ELi2EEENS1_25SingleTileBwdLPTSchedulerILb0ELi128ELb1EEEEEEEEEvNT_6ParamsE$_ZZN5flash25CollectiveMainloopBwdSm80ILi2ELi2EN4cute5tupleIJNS1_1CILi128EEES4_NS3_ILi64EEEEEEN7cutlass10bfloat16_tEfNS7_4arch4Sm80ELb1ELb0ELb1ELb0ELb1ELb0ELb0ELb0ELi2ELi4ELi4ELi4ELb0EE3mmaINS_16FlashAttnBwdSm80ISB_NS_21CollectiveEpilogueBwdIS6_S8_SA_Li256ELb0ELb0ELi2EEENS_25SingleTileBwdLPTSchedulerILb0ELi128ELb1EEEE13SharedStorageENS1_6TensorINS1_11ArrayEngineIfLm32EEENS1_6LayoutINS2_IJNS2_IJNS3_ILi2EEESO_EEESO_NS3_ILi4EEEEEENS2_IJNS2_IJNS3_ILi1EEESO_EEESQ_NS3_ILi8EEEEEEEEEEEEbRKNSB_6ParamsERT0_S12_iNS2_IJiiiEEERT_ENKUliiE0_clEii) ;  /* 0xffffb2a000007944 */ /* 0x022fea0003c3ffff */
.L_x_2549:
[----:B------:R-:W-:Y:S05]  /*61400*/  BSYNC B0 ;  /* 0x0000000000007941 */ /* 0x000fea0003800000 */
.L_x_2548:
[----:B------:R-:W-:Y:S01]  /*61410*/  MOV R13, 0x0 ;  /* 0x00000000000d7802 */ /* 0x000fe20000000f00 */
[----:B------:R-:W0:Y:S03]  /*61420*/  LDGDEPBAR ;  /* 0x00000000000079af */ /* 0x000e260000000000 */
[----:B------:R-:W-:Y:S05]  /*61430*/  RET.REL.NODEC R12 `(_ZN7cutlass13device_kernelIN5flash19enable_sm80_to_sm89INS1_16FlashAttnBwdSm80INS1_25CollectiveMainloopBwdSm80ILi2ELi2EN4cute5tupleIJNS5_1CILi128EEES8_NS7_ILi64EEEEEENS_10bfloat16_tEfNS_4arch4Sm80ELb1ELb0ELb1ELb0ELb1ELb0ELb0ELb0ELi2ELi4ELi4ELi4ELb0EEENS1_21CollectiveEpilogueBwdISA_SB_SD_Li256ELb0ELb0ELi2EEENS1_25SingleTileBwdLPTSchedulerILb0ELi128ELb1EEEEEEEEEvNT_6ParamsE) ;  /* 0xfff9ebc00c007950 */ /* 0x000fea0003c3ffff */
        .type           $_ZN7cutlass13device_kernelIN5flash19enable_sm80_to_sm89INS1_16FlashAttnBwdSm80INS1_25CollectiveMainloopBwdSm80ILi2ELi2EN4cute5tupleIJNS5_1CILi128EEES8_NS7_ILi64EEEEEENS_10bfloat16_tEfNS_4arch4Sm80ELb1ELb0ELb1ELb0ELb1ELb0ELb0ELb0ELi2ELi4ELi4ELi4ELb0EEENS1_21CollectiveEpilogueBwdISA_SB_SD_Li256ELb0ELb0ELi2EEENS1_25SingleTileBwdLPTSchedulerILb0ELi128ELb1EEEEEEEEEvNT_6ParamsE$_ZZN5flash25CollectiveMainloopBwdSm80ILi2ELi2EN4cute5tupleIJNS1_1CILi128EEES4_NS3_ILi64EEEEEEN7cutlass10bfloat16_tEfNS7_4arch4Sm80ELb1ELb0ELb1ELb0ELb1ELb0ELb0ELb0ELi2ELi4ELi4ELi4ELb0EE3mmaINS_16FlashAttnBwdSm80ISB_NS_21CollectiveEpilogueBwdIS6_S8_SA_Li256ELb0ELb0ELi2EEENS_25SingleTileBwdLPTSchedulerILb0ELi128ELb1EEEE13SharedStorageENS1_6TensorINS1_11ArrayEngineIfLm32EEENS1_6LayoutINS2_IJNS2_IJNS3_ILi2EEESO_EEESO_NS3_ILi4EEEEEENS2_IJNS2_IJNS3_ILi1EEESO_EEESQ_NS3_ILi8EEEEEEEEEEEEbRKNSB_6ParamsERT0_S12_iNS2_IJiiiEEERT_ENKUlvE_clEv,@function
        .size           $_ZN7cutlass13device_kernelIN5flash19enable_sm80_to_sm89INS1_16FlashAttnBwdSm80INS1_25CollectiveMainloopBwdSm80ILi2ELi2EN4cute5tupleIJNS5_1CILi128EEES8_NS7_ILi64EEEEEENS_10bfloat16_tEfNS_4arch4Sm80ELb1ELb0ELb1ELb0ELb1ELb0ELb0ELb0ELi2ELi4ELi4ELi4ELb0EEENS1_21CollectiveEpilogueBwdISA_SB_SD_Li256ELb0ELb0ELi2EEENS1_25SingleTileBwdLPTSchedulerILb0ELi128ELb1EEEEEEEEEvNT_6ParamsE$_ZZN5flash25CollectiveMainloopBwdSm80ILi2ELi2EN4cute5tupleIJNS1_1CILi128EEES4_NS3_ILi64EEEEEEN7cutlass10bfloat16_tEfNS7_4arch4Sm80ELb1ELb0ELb1ELb0ELb1ELb0ELb0ELb0ELi2ELi4ELi4ELi4ELb0EE3mmaINS_16FlashAttnBwdSm80ISB_NS_21CollectiveEpilogueBwdIS6_S8_SA_Li256ELb0ELb0ELi2EEENS_25SingleTileBwdLPTSchedulerILb0ELi128ELb1EEEE13SharedStorageENS1_6TensorINS1_11ArrayEngineIfLm32EEENS1_6LayoutINS2_IJNS2_IJNS3_ILi2EEESO_EEESO_NS3_ILi4EEEEEENS2_IJNS2_IJNS3_ILi1EEESO_EEESQ_NS3_ILi8EEEEEEEEEEEEbRKNSB_6ParamsERT0_S12_iNS2_IJiiiEEERT_ENKUlvE_clEv,($_ZN7cutlass13device_kernelIN5flash19enable_sm80_to_sm89INS1_16FlashAttnBwdSm80INS1_25CollectiveMainloopBwdSm80ILi2ELi2EN4cute5tupleIJNS5_1CILi128EEES8_NS7_ILi64EEEEEENS_10bfloat16_tEfNS_4arch4Sm80ELb1ELb0ELb1ELb0ELb1ELb0ELb0ELb0ELi2ELi4ELi4ELi4ELb0EEENS1_21CollectiveEpilogueBwdISA_SB_SD_Li256ELb0ELb0ELi2EEENS1_25SingleTileBwdLPTSchedulerILb0ELi128ELb1EEEEEEEEEvNT_6ParamsE$_ZZZN5flash25CollectiveMainloopBwdSm80ILi2ELi2EN4cute5tupleIJNS1_1CILi128EEES4_NS3_ILi64EEEEEEN7cutlass10bfloat16_tEfNS7_4arch4Sm80ELb1ELb0ELb1ELb0ELb1ELb0ELb0ELb0ELi2ELi4ELi4ELi4ELb0EE3mmaINS_16FlashAttnBwdSm80ISB_NS_21CollectiveEpilogueBwdIS6_S8_SA_Li256ELb0ELb0ELi2EEENS_25SingleTileBwdLPTSchedulerILb0ELi128ELb1EEEE13SharedStorageENS1_6TensorINS1_11ArrayEngineIfLm32EEENS1_6LayoutINS2_IJNS2_IJNS3_ILi2EEESO_EEESO_NS3_ILi4EEEEEENS2_IJNS2_IJNS3_ILi1EEESO_EEESQ_NS3_ILi8EEEEEEEEEEEEbRKNSB_6ParamsERT0_S12_iNS2_IJiiiEEERT_ENKUliT_E_clIZSC_ISJ_SX_EbS10_S12_S12_iS13_S15_EUlRS16_iE_EEDaiS16_ENKUlT_E_clIZSC_ISJ_SX_EbS10_S12_S12_iS13_S15_EUlvE0_EEDaS1B_ - $_ZN7cutlass13device_kernelIN5flash19enable_sm80_to_sm89INS1_16FlashAttnBwdSm80INS1_25CollectiveMainloopBwdSm80ILi2ELi2EN4cute5tupleIJNS5_1CILi128EEES8_NS7_ILi64EEEEEENS_10bfloat16_tEfNS_4arch4Sm80ELb1ELb0ELb1ELb0ELb1ELb0ELb0ELb0ELi2ELi4ELi4ELi4ELb0EEENS1_21CollectiveEpilogueBwdISA_SB_SD_Li256ELb0ELb0ELi2EEENS1_25SingleTileBwdLPTSchedulerILb0ELi128ELb1EEEEEEEEEvNT_6ParamsE$_ZZN5flash25CollectiveMainloopBwdSm80ILi2ELi2EN4cute5tupleIJNS1_1CILi128EEES4_NS3_ILi64EEEEEEN7cutlass10bfloat16_tEfNS7_4arch4Sm80ELb1ELb0ELb1ELb0ELb1ELb0ELb0ELb0ELi2ELi4ELi4ELi4ELb0EE3mmaINS_16FlashAttnBwdSm80ISB_NS_21CollectiveEpilogueBwdIS6_S8_SA_Li256ELb0ELb0ELi2EEENS_25SingleTileBwdLPTSchedulerILb0ELi128ELb1EEEE13SharedStorageENS1_6TensorINS1_11ArrayEngineIfLm32EEENS1_6LayoutINS2_IJNS2_IJNS3_ILi2EEESO_EEESO_NS3_ILi4EEEEEENS2_IJNS2_IJNS3_ILi1EEESO_EEESQ_NS3_ILi8EEEEEEEEEEEEbRKNSB_6ParamsERT0_S12_iNS2_IJiiiEEERT_ENKUlvE_clEv)
$_ZN7cutlass13device_kernelIN5flash19enable_sm80_to_sm89INS1_16FlashAttnBwdSm80INS1_25CollectiveMainloopBwdSm80ILi2ELi2EN4cute5tupleIJNS5_1CILi128EEES8_NS7_ILi64EEEEEENS_10bfloat16_tEfNS_4arch4Sm80ELb1ELb0ELb1ELb0ELb1ELb0ELb0ELb0ELi2ELi4ELi4ELi4ELb0EEENS1_21CollectiveEpilogueBwdISA_SB_SD_Li256ELb0ELb0ELi2EEENS1_25SingleTileBwdLPTSchedulerILb0ELi128ELb1EEEEEEEEEvNT_6ParamsE$_ZZN5flash25CollectiveMainloopBwdSm80ILi2ELi2EN4cute5tupleIJNS1_1CILi128EEES4_NS3_ILi64EEEEEEN7cutlass10bfloat16_tEfNS7_4arch4Sm80ELb1ELb0ELb1ELb0ELb1ELb0ELb0ELb0ELi2ELi4ELi4ELi4ELb0EE3mmaINS_16FlashAttnBwdSm80ISB_NS_21CollectiveEpilogueBwdIS6_S8_SA_Li256ELb0ELb0ELi2EEENS_25SingleTileBwdLPTSchedulerILb0ELi128ELb1EEEE13SharedStorageENS1_6TensorINS1_11ArrayEngineIfLm32EEENS1_6LayoutINS2_IJNS2_IJNS3_ILi2EEESO_EEESO_NS3_ILi4EEEEEENS2_IJNS2_IJNS3_ILi1EEESO_EEESQ_NS3_ILi8EEEEEEEEEEEEbRKNSB_6ParamsERT0_S12_iNS2_IJiiiEEERT_ENKUlvE_clEv:
        /* <DEDUP_REMOVED lines=14> */
[----:B-1---5:R-:W-:Y:S05]  /*61520*/  CALL.REL.NOINC `($_ZN7cutlass13device_kernelIN5flash19enable_sm80_to_sm89INS1_16FlashAttnBwdSm80INS1_25CollectiveMainloopBwdSm80ILi2ELi2EN4cute5tupleIJNS5_1CILi128EEES8_NS7_ILi64EEEEEENS_10bfloat16_tEfNS_4arch4Sm80ELb1ELb0ELb1ELb0ELb1ELb0ELb0ELb0ELi2ELi4ELi4ELi4ELb0EEENS1_21CollectiveEpilogueBwdISA_SB_SD_Li256ELb0ELb0ELi2EEENS1_25SingleTileBwdLPTSchedulerILb0ELi128ELb1EEEEEEEEEvNT_6ParamsE$_ZZN5flash25CollectiveMainloopBwdSm80ILi2ELi2EN4cute5tupleIJNS1_1CILi128EEES4_NS3_ILi64EEEEEEN7cutlass10bfloat16_tEfNS7_4arch4Sm80ELb1ELb0ELb1ELb0ELb1ELb0ELb0ELb0ELi2ELi4ELi4ELi4ELb0EE3mmaINS_16FlashAttnBwdSm80ISB_NS_21CollectiveEpilogueBwdIS6_S8_SA_Li256ELb0ELb0ELi2EEENS_25SingleTileBwdLPTSchedulerILb0ELi128ELb1EEEE13SharedStorageENS1_6TensorINS1_11ArrayEngineIfLm32EEENS1_6LayoutINS2_IJNS2_IJNS3_ILi2EEESO_EEESO_NS3_ILi4EEEEEENS2_IJNS2_IJNS3_ILi1EEESO_EEESQ_NS3_ILi8EEEEEEEEEEEEbRKNSB_6ParamsERT0_S12_iNS2_IJiiiEEERT_ENKUliiE_clEii) ;  /* 0xffffd79000007944 */ /* 0x022fea0003c3ffff */
.L_x_2551:
[----:B------:R-:W-:Y:S05]  /*61530*/  BSYNC B0 ;  /* 0x0000000000007941 */ /* 0x000fea0003800000 */
.L_x_2550:
[----:B------:R-:W-:Y:S01]  /*61540*/  MOV R15, 0x0 ;  /* 0x00000000000f7802 */ /* 0x000fe20000000f00 */
[----:B------:R-:W0:Y:S03]  /*61550*/  LDGDEPBAR ;  /* 0x00000000000079af */ /* 0x000e260000000000 */
[----:B------:R-:W-:Y:S05]  /*61560*/  RET.REL.NODEC R14 `(_ZN7cutlass13device_kernelIN5flash19enable_sm80_to_sm89INS1_16FlashAttnBwdSm80INS1_25CollectiveMainloopBwdSm80ILi2ELi2EN4cute5tupleIJNS5_1CILi128EEES8_NS7_ILi64EEEEEENS_10bfloat16_tEfNS_4arch4Sm80ELb1ELb0ELb1ELb0ELb1ELb0ELb0ELb0ELi2ELi4ELi4ELi4ELb0EEENS1_21CollectiveEpilogueBwdISA_SB_SD_Li256ELb0ELb0ELi2EEENS1_25SingleTileBwdLPTSchedulerILb0ELi128ELb1EEEEEEEEEvNT_6ParamsE) ;  /* 0xfff9ea900e007950 */ /* 0x000fea0003c3ffff */
        .type           $_ZN7cutlass13device_kernelIN5flash19enable_sm80_to_sm89INS1_16FlashAttnBwdSm80INS1_25CollectiveMainloopBwdSm80ILi2ELi2EN4cute5tupleIJNS5_1CILi128EEES8_NS7_ILi64EEEEEENS_10bfloat16_tEfNS_4arch4Sm80ELb1ELb0ELb1ELb0ELb1ELb0ELb0ELb0ELi2ELi4ELi4ELi4ELb0EEENS1_21CollectiveEpilogueBwdISA_SB_SD_Li256ELb0ELb0ELi2EEENS1_25SingleTileBwdLPTSchedulerILb0ELi128ELb1EEEEEEEEEvNT_6ParamsE$_ZZZN5flash25CollectiveMainloopBwdSm80ILi2ELi2EN4cute5tupleIJNS1_1CILi128EEES4_NS3_ILi64EEEEEEN7cutlass10bfloat16_tEfNS7_4arch4Sm80ELb1ELb0ELb1ELb0ELb1ELb0ELb0ELb0ELi2ELi4ELi4ELi4ELb0EE3mmaINS_16FlashAttnBwdSm80ISB_NS_21CollectiveEpilogueBwdIS6_S8_SA_Li256ELb0ELb0ELi2EEENS_25SingleTileBwdLPTSchedulerILb0ELi128ELb1EEEE13SharedStorageENS1_6TensorINS1_11ArrayEngineIfLm32EEENS1_6LayoutINS2_IJNS2_IJNS3_ILi2EEESO_EEESO_NS3_ILi4EEEEEENS2_IJNS2_IJNS3_ILi1EEESO_EEESQ_NS3_ILi8EEEEEEEEEEEEbRKNSB_6ParamsERT0_S12_iNS2_IJiiiEEERT_ENKUliT_E_clIZSC_ISJ_SX_EbS10_S12_S12_iS13_S15_EUlRS16_iE_EEDaiS16_ENKUlT_E_clIZSC_ISJ_SX_EbS10_S12_S12_iS13_S15_EUlvE0_EEDaS1B_,@function
        .size           $_ZN7cutlass13device_kernelIN5flash19enable_sm80_to_sm89INS1_16FlashAttnBwdSm80INS1_25CollectiveMainloopBwdSm80ILi2ELi2EN4cute5tupleIJNS5_1CILi128EEES8_NS7_ILi64EEEEEENS_10bfloat16_tEfNS_4arch4Sm80ELb1ELb0ELb1ELb0ELb1ELb0ELb0ELb0ELi2ELi4ELi4ELi4ELb0EEENS1_21CollectiveEpilogueBwdISA_SB_SD_Li256ELb0ELb0ELi2EEENS1_25SingleTileBwdLPTSchedulerILb0ELi128ELb1EEEEEEEEEvNT_6ParamsE$_ZZZN5flash25CollectiveMainloopBwdSm80ILi2ELi2EN4cute5tupleIJNS1_1CILi128EEES4_NS3_ILi64EEEEEEN7cutlass10bfloat16_tEfNS7_4arch4Sm80ELb1ELb0ELb1ELb0ELb1ELb0ELb0ELb0ELi2ELi4ELi4ELi4ELb0EE3mmaINS_16FlashAttnBwdSm80ISB_NS_21CollectiveEpilogueBwdIS6_S8_SA_Li256ELb0ELb0ELi2EEENS_25SingleTileBwdLPTSchedulerILb0ELi128ELb1EEEE13SharedStorageENS1_6TensorINS1_11ArrayEngineIfLm32EEENS1_6LayoutINS2_IJNS2_IJNS3_ILi2EEESO_EEESO_NS3_ILi4EEEEEENS2_IJNS2_IJNS3_ILi1EEESO_EEESQ_NS3_ILi8EEEEEEEEEEEEbRKNSB_6ParamsERT0_S12_iNS2_IJiiiEEERT_ENKUliT_E_clIZSC_ISJ_SX_EbS10_S12_S12_iS13_S15_EUlRS16_iE_EEDaiS16_ENKUlT_E_clIZSC_ISJ_SX_EbS10_S12_S12_iS13_S15_EUlvE0_EEDaS1B_,($_ZN7cutlass13device_kernelIN5flash19enable_sm80_to_sm89INS1_16FlashAttnBwdSm80INS1_25CollectiveMainloopBwdSm80ILi2ELi2EN4cute5tupleIJNS5_1CILi128EEES8_NS7_ILi64EEEEEENS_10bfloat16_tEfNS_4arch4Sm80ELb1ELb0ELb1ELb0ELb1ELb0ELb0ELb0ELi2ELi4ELi4ELi4ELb0EEENS1_21CollectiveEpilogueBwdISA_SB_SD_Li256ELb0ELb0ELi2EEENS1_25SingleTileBwdLPTSchedulerILb0ELi128ELb1EEEEEEEEEvNT_6ParamsE$_ZZZN5flash25CollectiveMainloopBwdSm80ILi2ELi2EN4cute5tupleIJNS1_1CILi128EEES4_NS3_ILi64EEEEEEN7cutlass10bfloat16_tEfNS7_4arch4Sm80ELb1ELb0ELb1ELb0ELb1ELb0ELb0ELb0ELi2ELi4ELi4ELi4ELb0EE3mmaINS_16FlashAttnBwdSm80ISB_NS_21CollectiveEpilogueBwdIS6_S8_SA_Li256ELb0ELb0ELi2EEENS_25SingleTileBwdLPTSchedulerILb0ELi128ELb1EEEE13SharedStorageENS1_6TensorINS1_11ArrayEngineIfLm32EEENS1_6LayoutINS2_IJNS2_IJNS3_ILi2EEESO_EEESO_NS3_ILi4EEEEEENS2_IJNS2_IJNS3_ILi1EEESO_EEESQ_NS3_ILi8EEEEEEEEEEEEbRKNSB_6ParamsERT0_S12_iNS2_IJiiiEEERT_ENKUliT_E_clIZSC_ISJ_SX_EbS10_S12_S12_iS13_S15_EUlRS16_iE_EEDaiS16_ENKUlvE0_clEv - $_ZN7cutlass13device_kernelIN5flash19enable_sm80_to_sm89INS1_16FlashAttnBwdSm80INS1_25CollectiveMainloopBwdSm80ILi2ELi2EN4cute5tupleIJNS5_1CILi128EEES8_NS7_ILi64EEEEEENS_10bfloat16_tEfNS_4arch4Sm80ELb1ELb0ELb1ELb0ELb1ELb0ELb0ELb0ELi2ELi4ELi4ELi4ELb0EEENS1_21CollectiveEpilogueBwdISA_SB_SD_Li256ELb0ELb0ELi2EEENS1_25SingleTileBwdLPTSchedulerILb0ELi128ELb1EEEEEEEEEvNT_6ParamsE$_ZZZN5flash25CollectiveMainloopBwdSm80ILi2ELi2EN4cute5tupleIJNS1_1CILi128EEES4_NS3_ILi64EEEEEEN7cutlass10bfloat16_tEfNS7_4arch4Sm80ELb1ELb0ELb1ELb0ELb1ELb0ELb0ELb0ELi2ELi4ELi4ELi4ELb0EE3mmaINS_16FlashAttnBwdSm80ISB_NS_21CollectiveEpilogueBwdIS6_S8_SA_Li256ELb0ELb0ELi2EEENS_25SingleTileBwdLPTSchedulerILb0ELi128ELb1EEEE13SharedStorageENS1_6TensorINS1_11ArrayEngineIfLm32EEENS1_6LayoutINS2_IJNS2_IJNS3_ILi2EEESO_EEESO_NS3_ILi4EEEEEENS2_IJNS2_IJNS3_ILi1EEESO_EEESQ_NS3_ILi8EEEEEEEEEEEEbRKNSB_6ParamsERT0_S12_iNS2_IJiiiEEERT_ENKUliT_E_clIZSC_ISJ_SX_EbS10_S12_S12_iS13_S15_EUlRS16_iE_EEDaiS16_ENKUlT_E_clIZSC_ISJ_SX_EbS10_S12_S12_iS13_S15_EUlvE0_EEDaS1B_)
$_ZN7cutlass13device_kernelIN5flash19enable_sm80_to_sm89INS1_16FlashAttnBwdSm80INS1_25CollectiveMainloopBwdSm80ILi2ELi2EN4cute5tupleIJNS5_1CILi128EEES8_NS7_ILi64EEEEEENS_10bfloat16_tEfNS_4arch4Sm80ELb1ELb0ELb1ELb0ELb1ELb0ELb0ELb0ELi2ELi4ELi4ELi4ELb0EEENS1_21CollectiveEpilogueBwdISA_SB_SD_Li256ELb0ELb0ELi2EEENS1_25SingleTileBwdLPTSchedulerILb0ELi128ELb1EEEEEEEEEvNT_6ParamsE$_ZZZN5flash25CollectiveMainloopBwdSm80ILi2ELi2EN4cute5tupleIJNS1_1CILi128EEES4_NS3_ILi64EEEEEEN7cutlass10bfloat16_tEfNS7_4arch4Sm80ELb1ELb0ELb1ELb0ELb1ELb0ELb0ELb0ELi2ELi4ELi4ELi4ELb0EE3mmaINS_16FlashAttnBwdSm80ISB_NS_21CollectiveEpilogueBwdIS6_S8_SA_Li256ELb0ELb0ELi2EEENS_25SingleTileBwdLPTSchedulerILb0ELi128ELb1EEEE13SharedStorageENS1_6TensorINS1_11ArrayEngineIfLm32EEENS1_6LayoutINS2_IJNS2_IJNS3_ILi2EEESO_EEESO_NS3_ILi4EEEEEENS2_IJNS2_IJNS3_ILi1EEESO_EEESQ_NS3_ILi8EEEEEEEEEEEEbRKNSB_6ParamsERT0_S12_iNS2_IJiiiEEERT_ENKUliT_E_clIZSC_ISJ_SX_EbS10_S12_S12_iS13_S15_EUlRS16_iE_EEDaiS16_ENKUlT_E_clIZSC_ISJ_SX_EbS10_S12_S12_iS13_S15_EUlvE0_EEDaS1B_:
        /* <DEDUP_REMOVED lines=38> */
[----:B-1---5:R-:W-:Y:S05]  /*617d0*/  CALL.REL.NOINC `($_ZN7cutlass13device_kernelIN5flash19enable_sm80_to_sm89INS1_16FlashAttnBwdSm80INS1_25CollectiveMainloopBwdSm80ILi2ELi2EN4cute5tupleIJNS5_1CILi128EEES8_NS7_ILi64EEEEEENS_10bfloat16_tEfNS_4arch4Sm80ELb1ELb0ELb1ELb0ELb1ELb0ELb0ELb0ELi2ELi4ELi4ELi4ELb0EEENS1_21CollectiveEpilogueBwdISA_SB_SD_Li256ELb0ELb0ELi2EEENS1_25SingleTileBwdLPTSchedulerILb0ELi128ELb1EEEEEEEEEvNT_6ParamsE$_ZN4cute3eso3ESOILb1ELb0EJNS_14ComposedLayoutINS_7SwizzleILi3ELi3ELi3EEENS_1CILi0EEENS_6LayoutINS_5tupleIJNS8_IJNS8_IJNS5_ILi4EEENS5_ILi8EEEEEENS8_IJS9_NS5_ILi1EEEEEEEEENS8_IJNS8_IJNS5_ILi2EEESF_SF_EEENS8_IJSF_NS8_IJS9_SF_EEEEEEEEEEEENS8_IJNS8_IJNS8_IJSF_NS5_ILi64EEEEEENS8_IJNS5_ILi1024EEES6_EEEEEENS8_IJNS8_IJSC_NS5_ILi512EEESA_EEENS8_IJNS5_ILi4096EEENS8_IJNS5_ILi16EEENS5_ILi8192EEEEEEEEEEEEEEEEEEENS_10ViewEngineINS_8smem_ptrIPN7cutlass10bfloat16_tEEEEEEEC2ERKS10_RKS17_) ;  /* 0xfffa6e9000007944 */ /* 0x022fea0003c3ffff */
[----:B-1----:R1:W5:Y:S04]  /*617e0*/  LD.E R3, [R10.64+0x8] ;  /* 0x000008040a037980 */ /* 0x002368000c101900 */
[----:B------:R1:W5:Y:S01]  /*617f0*/  LDL.64 R88, [R1+0x1428] ;  /* 0x0014280001587983 */ /* 0x0003620000100a00 */
[----:B------:R-:W-:-:S02]  /*61800*/  MOV R2, R60 ;  /* 0x0000003c00027202 */ /* 0x000fc40000000f00 */
[----:B------:R-:W-:Y:S02]  /*61810*/  MOV R6, 0x61830 ;  /* 0x0006183000067802 */ /* 0x000fe40000000f00 */
[----:B-1---5:R-:W-:Y:S05]  /*61820*/  CALL.REL.NOINC `($_ZN7cutlass13device_kernelIN5flash19enable_sm80_to_sm89INS1_16FlashAttnBwdSm80INS1_25CollectiveMainloopBwdSm80ILi2ELi2EN4cute5tupleIJNS5_1CILi128EEES8_NS7_ILi64EEEEEENS_10bfloat16_tEfNS_4arch4Sm80ELb1ELb0ELb1ELb0ELb1ELb0ELb0ELb0ELi2ELi4ELi4ELi4ELb0EEENS1_21CollectiveEpilogueBwdISA_SB_SD_Li256ELb0ELb0ELi2EEENS1_25SingleTileBwdLPTSchedulerILb0ELi128ELb1EEEEEEEEEvNT_6ParamsE$_ZN4cute3eso3ESOILb0ELb1EJiNS_1CILi0EEEEEC2ERKiRKS3_) ;  /* 0xfffa6a6000007944 */ /* 0x022fea0003c3ffff */
[----:B------:R-:W2:Y:S01]  /*61830*/  LDL R8, [R1+0x1428] ;  /* 0x0014280001087983 */ /* 0x000ea20000100800 */
[----:B-1----:R-:W-:Y:S01]  /*61840*/  IMAD.MOV.U32 R3, RZ, RZ, R60 ;  /* 0x000000ffff037224 */ /* 0x002fe200078e003c */
[----:B------:R-:W-:Y:S02]  /*61850*/  MOV R2, R12 ;  /* 0x0000000c00027202 */ /* 0x000fe40000000f00 */
        /* <DEDUP_REMOVED lines=89> */
[----:B-1----:R-:W-:Y:S05]  /*61df0*/  CALL.REL.NOINC `($_ZN7cutlass13device_kernelIN5flash19enable_sm80_to_sm89INS1_16FlashAttnBwdSm80INS1_25CollectiveMainloopBwdSm80ILi2ELi2EN4cute5tupleIJNS5_1CILi128EEES8_NS7_ILi64EEEEEENS_10bfloat16_tEfNS_4arch4Sm80ELb1ELb0ELb1ELb0ELb1ELb0ELb0ELb0ELi2ELi4ELi4ELi4ELb0EEENS1_21CollectiveEpilogueBwdISA_SB_SD_Li256ELb0ELb0ELi2EEENS1_25SingleTileBwdLPTSchedulerILb0ELi128ELb1EEEEEEEEEvNT_6ParamsE$_ZN4cute3eso3ESOILb0ELb0EJiiiNS_1CILi72EEENS2_ILi512EEEEEC2ERKiS7_S7_RKS3_RKS4_) ;  /* 0xfffa617000007944 */ /* 0x002fea0003c3ffff */
        /* <DEDUP_REMOVED lines=16> */
[----:B------:R-:W-:-:S03]  /*61f00*/  MOV R90, 0x61f50 ;  /* 0x00061f50005a7802 */ /* 0x000fc60000000f00 */
[----:B------:R1:W-:Y:S04]  /*61f10*/  STL.U8 [R1+0x1470], RZ ;  /* 0x001470ff01007387 */ /* 0x0003e80000100000 */
[----:B--2---:R1:W-:Y:S04]  /*61f20*/  STL.64 [R1+0x1448], R2 ;  /* 0x0014480201007387 */ /* 0x0043e80000100a00 */
[----:B---3--:R1:W-:Y:S02]  /*61f30*/  STL [R1+0x1450], R4 ;  /* 0x0014500401007387 */ /* 0x0083e40000100800 */
[----:B-1----:R-:W-:Y:S05]  /*61f40*/  CALL.REL.NOINC `($_ZN7cutlass13device_kernelIN5flash19enable_sm80_to_sm89INS1_16FlashAttnBwdSm80INS1_25CollectiveMainloopBwdSm80ILi2ELi2EN4cute5tupleIJNS5_1CILi128EEES8_NS7_ILi64EEEEEENS_10bfloat16_tEfNS_4arch4Sm80ELb1ELb0ELb1ELb0ELb1ELb0ELb0ELb0ELi2ELi4ELi4ELi4ELb0EEENS1_21CollectiveEpilogueBwdISA_SB_SD_Li256ELb0ELb0ELi2EEENS1_25SingleTileBwdLPTSchedulerILb0ELi128ELb1EEEEEEEEEvNT_6ParamsE$_ZZN4cute6detail16composition_implINS_5tupleIJNS_1CILi8EEENS3_ILi2EEES5_S5_S4_S5_EEENS2_IJNS3_ILi1EEEiiiNS3_ILi72EEENS3_ILi512EEEEEENS2_IJNS2_IJS5_S5_S5_EEES5_NS2_IJNS3_ILi4EEES5_EEEEEENS2_IJNS2_IJS7_S9_S4_EEENS3_ILi4096EEENS2_IJNS3_ILi16EEENS3_ILi8192EEEEEEEEEEEDaRKT_RKT0_RKT1_RKT2_ENKUlRKT_RKT0_E_clISB_SF_EEDaSZ_S12_) ;  /* 0xfffac97000007944 */ /* 0x002fea0003c3ffff */
[----:B------:R-:W-:Y:S02]  /*61f50*/  MOV R86, 0x61f70 ;  /* 0x00061f7000567802 */ /* 0x000fe40000000f00 */
[----:B-1---5:R-:W-:Y:S05]  /*61f60*/  CALL.REL.NOINC `($_ZN7cutlass13device_kernelIN5flash19enable_sm80_to_sm89INS1_16FlashAttnBwdSm80INS1_25CollectiveMainloopBwdSm80ILi2ELi2EN4cute5tupleIJNS5_1CILi128EEES8_NS7_ILi64EEEEEENS_10bfloat16_tEfNS_4arch4Sm80ELb1ELb0ELb1ELb0ELb1ELb0ELb0ELb0ELi2ELi4ELi4ELi4ELb0EEENS1_21CollectiveEpilogueBwdISA_SB_SD_Li256ELb0ELb0ELi2EEENS1_25SingleTileBwdLPTSchedulerILb0ELi128ELb1EEEEEEEEEvNT_6ParamsE$_ZZN4cute6detail16composition_implINS_5tupleIJNS_1CILi8EEENS3_ILi2EEES5_S5_S4_S5_EEENS2_IJNS3_ILi1EEEiiiNS3_ILi72EEENS3_ILi512EEEEEENS2_IJNS2_IJS5_S5_S5_EEES5_NS2_IJNS3_ILi4EEES5_EEEEEENS2_IJNS2_IJS7_S9_S4_EEENS3_ILi4096EEENS2_IJNS3_ILi16EEENS3_ILi8192EEEEEEEEEEEDaRKT_RKT0_RKT1_RKT2_ENKUlRKT_RKT0_E_clISD_SJ_EEDaSZ_S12_) ;  /* 0xfffaca5000007944 */ /* 0x022fea0003c3ffff */
[----:B-----5:R2:W-:Y:S01]  /*61f70*/  STL.64 [R1+0x1410], R2 ;  /* 0x0014100201007387 */ /* 0x0205e20000100a00 */
[----:B------:R-:W-:-:S03]  /*61f80*/  MOV R6, 0x61fa0 ;  /* 0x00061fa000067802 */ /* 0x000fc60000000f00 */
[----:B-12---:R-:W-:Y:S05]  /*61f90*/  CALL.REL.NOINC `($_ZN7cutlass13device_kernelIN5flash19enable_sm80_to_sm89INS1_16FlashAttnBwdSm80INS1_25CollectiveMainloopBwdSm80ILi2ELi2EN4cute5tupleIJNS5_1CILi128EEES8_NS7_ILi64EEEEEENS_10bfloat16_tEfNS_4arch4Sm80ELb1ELb0ELb1ELb0ELb1ELb0ELb0ELb0ELi2ELi4ELi4ELi4ELb0EEENS1_21CollectiveEpilogueBwdISA_SB_SD_Li256ELb0ELb0ELi2EEENS1_25SingleTileBwdLPTSchedulerILb0ELi128ELb1EEEEEEEEEvNT_6ParamsE$_ZN4cute3eso3ESOILb0ELb0EJNS_5tupleIJNS_1CILi1EEENS3_ILi512EEEiEEENS3_ILi4096EEENS2_IJNS2_IJiiEEENS3_ILi8192EEEEEEEEC2ERKS6_RKS7_RKSA_) ;  /* 0xfffa4d5000007944 */ /* 0x006fea0003c3ffff */
[----:B-1----:R1:W5:Y:S04]  /*61fa0*/  LDL R5, [R1+0x1430] ;  /* 0x0014300001057983 */ /* 0x0023680000100800 */
[----:B------:R1:W5:Y:S01]  /*61fb0*/  LDL.64 R2, [R1+0x1428] ;  /* 0x0014280001027983 */ /* 0x0003620000100a00 */
[----:B------:R-:W-:-:S03]  /*61fc0*/  MOV R6, 0x61fe0 ;  /* 0x00061fe000067802 */ /* 0x000fc60000000f00 */
[----:B-1---5:R-:W-:Y:S05]  /*61fd0*/  CALL.REL.NOINC `($_ZN7cutlass13device_kernelIN5flash19enable_sm80_to_sm89INS1_16FlashAttnBwdSm80INS1_25CollectiveMainloopBwdSm80ILi2ELi2EN4cute5tupleIJNS5_1CILi128EEES8_NS7_ILi64EEEEEENS_10bfloat16_tEfNS_4arch4Sm80ELb1ELb0ELb1ELb0ELb1ELb0ELb0ELb0ELi2ELi4ELi4ELi4ELb0EEENS1_21CollectiveEpilogueBwdISA_SB_SD_Li256ELb0ELb0ELi2EEENS1_25SingleTileBwdLPTSchedulerILb0ELi128ELb1EEEEEEEEEvNT_6ParamsE$_ZN4cute5tupleIJNS0_IJNS0_IJNS_1CILi2EEES2_S2_EEES2_NS0_IJNS0_IJS2_S2_EEES2_EEEEEENS0_IJNS0_IJNS1_ILi1EEENS1_ILi512EEEiEEENS1_ILi4096EEENS0_IJNS0_IJiiEEENS1_ILi8192EEEEEEEEEEEC2ERKS6_RKSE_) ;  /* 0xfffa985000007944 */ /* 0x022fea0003c3ffff */
[----:B------:R1:W5:Y:S04]  /*61fe0*/  LDL R4, [R1+0x1430] ;  /* 0x0014300001047983 */ /* 0x0003680000100800 */
[----:B------:R1:W5:Y:S01]  /*61ff0*/  LDL.64 R2, [R1+0x1428] ;  /* 0x0014280001027983 */ /* 0x0003620000100a00 */
[----:B------:R-:W-:-:S05]  /*62000*/  LEA.HI R6, R13, R13, RZ, 0x1d ;  /* 0x0000000d0d067211 */ /* 0x000fca00078fe8ff */
[----:B------:R-:W-:Y:S01]  /*62010*/  IMAD.U32 R8, R11, 0x2, R6 ;  /* 0x000000020b087824 */ /* 0x000fe200078e0006 */
[----:B------:R-:W-:-:S04]  /*62020*/  MOV R6, 0x62050 ;  /* 0x0006205000067802 */ /* 0x000fc80000000f00 */
[----:B------:R1:W-:Y:S03]  /*62030*/  STL [R1+0x1420], R8 ;  /* 0x0014200801007387 */ /* 0x0003e60000100800 */
[----:B-1---5:R-:W-:Y:S05]  /*62040*/  CALL.REL.NOINC `($_ZN7cutlass13device_kernelIN5flash19enable_sm80_to_sm89INS1_16FlashAttnBwdSm80INS1_25CollectiveMainloopBwdSm80ILi2ELi2EN4cute5tupleIJNS5_1CILi128EEES8_NS7_ILi64EEEEEENS_10bfloat16_tEfNS_4arch4Sm80ELb1ELb0ELb1ELb0ELb1ELb0ELb0ELb0ELi2ELi4ELi4ELi4ELb0EEENS1_21CollectiveEpilogueBwdISA_SB_SD_Li256ELb0ELb0ELi2EEENS1_25SingleTileBwdLPTSchedulerILb0ELi128ELb1EEEEEEEEEvNT_6ParamsE$_ZN4cute3eso3ESOILb0ELb0EJNS_6LayoutINS_5tupleIJNS3_IJNS_1CILi2EEES5_S5_EEES5_NS3_IJNS3_IJS5_S5_EEES5_EEEEEENS3_IJNS3_IJNS4_ILi1EEENS4_ILi512EEEiEEENS4_ILi4096EEENS3_IJNS3_IJiiEEENS4_ILi8192EEEEEEEEEEEjEEC2ERKSI_RKj) ;  /* 0xfffa535000007944 */ /* 0x022fea0003c3ffff */
        /* <DEDUP_REMOVED lines=9> */
[----:B-1----:R-:W-:Y:S05]  /*620e0*/  CALL.REL.NOINC `($_ZN7cutlass13device_kernelIN5flash19enable_sm80_to_sm89INS1_16FlashAttnBwdSm80INS1_25CollectiveMainloopBwdSm80ILi2ELi2EN4cute5tupleIJNS5_1CILi128EEES8_NS7_ILi64EEEEEENS_10bfloat16_tEfNS_4arch4Sm80ELb1ELb0ELb1ELb0ELb1ELb0ELb0ELb0ELi2ELi4ELi4ELi4ELb0EEENS1_21CollectiveEpilogueBwdISA_SB_SD_Li256ELb0ELb0ELi2EEENS1_25SingleTileBwdLPTSchedulerILb0ELi128ELb1EEEEEEEEEvNT_6ParamsE$_ZN4cute3eso3ESOILb0ELb0EJNS_6LayoutINS_5tupleIJNS3_IJNS_1CILi2EEES5_S5_EEES5_NS3_IJNS3_IJS5_S5_EEES5_EEEEEENS3_IJNS3_IJNS4_ILi1EEENS4_ILi512EEEiEEENS4_ILi4096EEENS3_IJNS3_IJiiEEENS4_ILi8192EEEEEEEEEEENS_10ViewEngineINS_8smem_ptrIPN7cutlass10bfloat16_tEEEEEEEC2ERKSI_RKSP_) ;  /* 0xfffa522000007944 */ /* 0x002fea0003c3ffff */
[----:B-1----:R1:W5:Y:S04]  /*620f0*/  LDL R5, [R1+0x142c] ;  /* 0x00142c0001057983 */ /* 0x0023680000100800 */
[----:B------:R1:W5:Y:S01]  /*62100*/  LDL R3, [R1+0x1430] ;  /* 0x0014300001037983 */ /* 0x0003620000100800 */
[----:B------:R-:W-:-:S03]  /*62110*/  MOV R4, 0x62130 ;  /* 0x0006213000047802 */ /* 0x000fc60000000f00 */
[----:B-1---5:R-:W-:Y:S05]  /*62120*/  CALL.REL.NOINC `($_ZN7cutlass13device_kernelIN5flash19enable_sm80_to_sm89INS1_16FlashAttnBwdSm80INS1_25CollectiveMainloopBwdSm80ILi2ELi2EN4cute5tupleIJNS5_1CILi128EEES8_NS7_ILi64EEEEEENS_10bfloat16_tEfNS_4arch4Sm80ELb1ELb0ELb1ELb0ELb1ELb0ELb0ELb0ELi2ELi4ELi4ELi4ELb0EEENS1_21CollectiveEpilogueBwdISA_SB_SD_Li256ELb0ELb0ELi2EEENS1_25SingleTileBwdLPTSchedulerILb0ELi128ELb1EEEEEEEEEvNT_6ParamsE$_ZZN4cute4takeILi1ELi3ENS_5tupleIJNS1_IJNS_1CILi1EEENS2_ILi512EEEiEEENS2_ILi4096EEENS1_IJNS1_IJiiEEENS2_ILi8192EEEEEEEEEEEDaRKT1_ENKUlDpRKT_E_clIJS6_S9_EEEDaSH_) ;  /* 0xfffab5f000007944 */ /* 0x022fea0003c3ffff */
[----:B-----5:R2:W-:Y:S01]  /*62130*/  STL.64 [R1+0x1410], R2 ;  /* 0x0014100201007387 */ /* 0x0205e20000100a00 */
[----:B------:R-:W-:-:S03]  /*62140*/  MOV R4, 0x62160 ;  /* 0x0006216000047802 */ /* 0x000fc60000000f00 */
[----:B-12---:R-:W-:Y:S05]  /*62150*/  CALL.REL.NOINC `($_ZN7cutlass13device_kernelIN5flash19enable_sm80_to_sm89INS1_16FlashAttnBwdSm80INS1_25CollectiveMainloopBwdSm80ILi2ELi2EN4cute5tupleIJNS5_1CILi128EEES8_NS7_ILi64EEEEEENS_10bfloat16_tEfNS_4arch4Sm80ELb1ELb0ELb1ELb0ELb1ELb0ELb0ELb0ELi2ELi4ELi4ELi4ELb0EEENS1_21CollectiveEpilogueBwdISA_SB_SD_Li256ELb0ELb0ELi2EEENS1_25SingleTileBwdLPTSchedulerILb0ELi128ELb1EEEEEEEEEvNT_6ParamsE$_ZZN4cute16flatten_to_tupleINS_5tupleIJNS_1CILi4096EEENS1_IJNS1_IJiiEEENS2_ILi8192EEEEEEEEEEEDaRKT_ENKUlRKT_E_clIS6_EEDaSD_) ;  /* 0xfffab2c000007944 */ /* 0x006fea0003c3ffff */
[----:B-----5:R2:W-:Y:S01]  /*62160*/  STL.64 [R1+0x1428], R2 ;  /* 0x0014280201007387 */ /* 0x0205e20000100a00 */
[----:B------:R-:W-:-:S03]  /*62170*/  MOV R4, 0x62190 ;  /* 0x0006219000047802 */ /* 0x000fc60000000f00 */
[----:B-12---:R-:W-:Y:S05]  /*62180*/  CALL.REL.NOINC `($_ZN7cutlass13device_kernelIN5flash19enable_sm80_to_sm89INS1_16FlashAttnBwdSm80INS1_25CollectiveMainloopBwdSm80ILi2ELi2EN4cute5tupleIJNS5_1CILi128EEES8_NS7_ILi64EEEEEENS_10bfloat16_tEfNS_4arch4Sm80ELb1ELb0ELb1ELb0ELb1ELb0ELb0ELb0ELi2ELi4ELi4ELi4ELb0EEENS1_21CollectiveEpilogueBwdISA_SB_SD_Li256ELb0ELb0ELi2EEENS1_25SingleTileBwdLPTSchedulerILb0ELi128ELb1EEEEEEEEEvNT_6ParamsE$_ZZN4cute12filter_tupleINS_5tupleIJNS_1CILi4096EEENS1_IJNS1_IJiiEEENS2_ILi8192EEEEEEEEEZNS_16flatten_to_tupleIS7_EEDaRKT_EUlRKT_E_EEDaSB_OT0_ENKUlDpSE_E_clIJNS1_IJS3_EEENS1_IJiiS5_EEEEEEDaSI_) ;  /* 0xfffaa97000007944 */ /* 0x006fea0003c3ffff */
        /* <DEDUP_REMOVED lines=21> */
[----:B--2--5:R-:W-:Y:S05]  /*622e0*/  CALL.REL.NOINC `($_ZN7cutlass13device_kernelIN5flash19enable_sm80_to_sm89INS1_16FlashAttnBwdSm80INS1_25CollectiveMainloopBwdSm80ILi2ELi2EN4cute5tupleIJNS5_1CILi128EEES8_NS7_ILi64EEEEEENS_10bfloat16_tEfNS_4arch4Sm80ELb1ELb0ELb1ELb0ELb1ELb0ELb0ELb0ELi2ELi4ELi4ELi4ELb0EEENS1_21CollectiveEpilogueBwdISA_SB_SD_Li256ELb0ELb0ELi2EEENS1_25SingleTileBwdLPTSchedulerILb0ELi128ELb1EEEEEEEEEvNT_6ParamsE$_ZN4cute3eso3ESOILb1ELb0EJNS_14ComposedLayoutINS_7SwizzleILi3ELi3ELi3EEENS_1CILi0EEENS_6LayoutINS_5tupleIJNS8_IJNS8_IJNS5_ILi4EEENS5_ILi8EEEEEENS8_IJNS5_ILi2EEENS5_ILi1EEEEEEEEENS8_IJNS8_IJSC_SC_EEESB_EEEEEENS8_IJNS8_IJNS8_IJNS5_ILi128EEESD_EEENS8_IJSA_S6_EEEEEENS8_IJNS8_IJNS5_ILi64EEENS5_ILi512EEEEEENS8_IJNS5_ILi16EEENS5_ILi1024EEEEEEEEEEEEEEEENS_10ViewEngineINS_8smem_ptrIPN7cutlass10bfloat16_tEEEEEEEC2ERKSW_RKS13_) ;  /* 0xfffa633000007944 */ /* 0x024fea0003c3ffff */
[----:B-1----:R1:W5:Y:S04]  /*622f0*/  LD.E R3, [R10.64+0xc] ;  /* 0x00000c040a037980 */ /* 0x002368000c101900 */
[----:B------:R1:W5:Y:S01]  /*62300*/  LDL.64 R88, [R1+0x1428] ;  /* 0x0014280001587983 */ /* 0x0003620000100a00 */
[----:B------:R-:W-:Y:S02]  /*62310*/  MOV R2, R60 ;  /* 0x0000003c00027202 */ /* 0x000fe40000000f00 */
        /* <DEDUP_REMOVED lines=32> */
[----:B--2--5:R-:W-:Y:S05]  /*62520*/  CALL.REL.NOINC `($_ZN7cutlass13device_kernelIN5flash19enable_sm80_to_sm89INS1_16FlashAttnBwdSm80INS1_25CollectiveMainloopBwdSm80ILi2ELi2EN4cute5tupleIJNS5_1CILi128EEES8_NS7_ILi64EEEEEENS_10bfloat16_tEfNS_4arch4Sm80ELb1ELb0ELb1ELb0ELb1ELb0ELb0ELb0ELi2ELi4ELi4ELi4ELb0EEENS1_21CollectiveEpilogueBwdISA_SB_SD_Li256ELb0ELb0ELi2EEENS1_25SingleTileBwdLPTSchedulerILb0ELi128ELb1EEEEEEEEEvNT_6ParamsE$_ZZN4cute13to_mixed_bitsINS_5tupleIJNS1_IJNS_1CILi4EEENS2_ILi8EEEEEENS2_ILi2EEENS2_ILi1EEEEEENS1_IJNS1_IJNS2_ILi128EEENS2_ILi0EEEEEES4_SA_EEENS1_IJNS1_IJiiEEEiSA_EEEEEDaRKT_RKT0_RKT1_ENKUlRKT_RKT0_RKT1_E_clIS5_SB_SD_EEDaSQ_ST_SW_) ;  /* 0xfffaa8f000007944 */ /* 0x024fea0003c3ffff */
[----:B------:R-:W-:Y:S02]  /*62530*/  MOV R6, 0x62550 ;  /* 0x0006255000067802 */ /* 0x000fe40000000f00 */
[----:B------:R-:W-:Y:S05]  /*62540*/  CALL.REL.NOINC `($_ZN7cutlass13device_kernelIN5flash19enable_sm80_to_sm89INS1_16FlashAttnBwdSm80INS1_25CollectiveMainloopBwdSm80ILi2ELi2EN4cute5tupleIJNS5_1CILi128EEES8_NS7_ILi64EEEEEENS_10bfloat16_tEfNS_4arch4Sm80ELb1ELb0ELb1ELb0ELb1ELb0ELb0ELb0ELi2ELi4ELi4ELi4ELb0EEENS1_21CollectiveEpilogueBwdISA_SB_SD_Li256ELb0ELb0ELi2EEENS1_25SingleTileBwdLPTSchedulerILb0ELi128ELb1EEEEEEEEEvNT_6ParamsE$_ZZN4cute13to_mixed_bitsINS_5tupleIJNS1_IJNS_1CILi4EEENS2_ILi8EEEEEENS2_ILi2EEENS2_ILi1EEEEEENS1_IJNS1_IJNS2_ILi128EEENS2_ILi0EEEEEES4_SA_EEENS1_IJNS1_IJiiEEEiSA_EEEEEDaRKT_RKT0_RKT1_ENKUlRKT_RKT0_RKT1_E_clIS6_S4_iEEDaSQ_ST_SW_) ;  /* 0xfffaa95000007944 */ /* 0x000fea0003c3ffff */
[----:B------:R-:W-:Y:S02]  /*62550*/  MOV R5, R2 ;  /* 0x0000000200057202 */ /* 0x000fe40000000f00 */
[----:B------:R-:W-:Y:S02]  /*62560*/  MOV R2, 0x62580 ;  /* 0x0006258000027802 */ /* 0x000fe40000000f00 */
[----:B------:R-:W-:Y:S05]  /*62570*/  CALL.REL.NOINC `($_ZN7cutlass13device_kernelIN5flash19enable_sm80_to_sm89INS1_16FlashAttnBwdSm80INS1_25CollectiveMainloopBwdSm80ILi2ELi2EN4cute5tupleIJNS5_1CILi128EEES8_NS7_ILi64EEEEEENS_10bfloat16_tEfNS_4arch4Sm80ELb1ELb0ELb1ELb0ELb1ELb0ELb0ELb0ELi2ELi4ELi4ELi4ELb0EEENS1_21CollectiveEpilogueBwdISA_SB_SD_Li256ELb0ELb0ELi2EEENS1_25SingleTileBwdLPTSchedulerILb0ELi128ELb1EEEEEEEEEvNT_6ParamsE$_ZZN4cute13to_mixed_bitsINS_5tupleIJNS1_IJNS_1CILi4EEENS2_ILi8EEEEEENS2_ILi2EEENS2_ILi1EEEEEENS1_IJNS1_IJNS2_ILi128EEENS2_ILi0EEEEEES4_SA_EEENS1_IJNS1_IJiiEEEiSA_EEEEEDaRKT_RKT0_RKT1_ENKUlDpRKT_E_clIJNS_9MixedBitsILj0ELj384EEENSU_ILj0ELj8EEENS2_ILj0EEEEEEDaSR_) ;  /* 0xfffaa86000007944 */ /* 0x000fea0003c3ffff */
        /* <DEDUP_REMOVED lines=11> */
[----:B-1----:R-:W-:Y:S05]  /*62630*/  CALL.REL.NOINC `($_ZN7cutlass13device_kernelIN5flash19enable_sm80_to_sm89INS1_16FlashAttnBwdSm80INS1_25CollectiveMainloopBwdSm80ILi2ELi2EN4cute5tupleIJNS5_1CILi128EEES8_NS7_ILi64EEEEEENS_10bfloat16_tEfNS_4arch4Sm80ELb1ELb0ELb1ELb0ELb1ELb0ELb0ELb0ELi2ELi4ELi4ELi4ELb0EEENS1_21CollectiveEpilogueBwdISA_SB_SD_Li256ELb0ELb0ELi2EEENS1_25SingleTileBwdLPTSchedulerILb0ELi128ELb1EEEEEEEEEvNT_6ParamsE$_ZN4cute3eso3ESOILb1ELb0EJNS_1CILi8EEEiiEEC2ERKS3_RKiS8_) ;  /* 0xfffa6ad000007944 */ /* 0x002fea0003c3ffff */
[----:B-1----:R1:W5:Y:S01]  /*62640*/  LDL.64 R2, [R1+0x1428] ;  /* 0x0014280001027983 */ /* 0x0023620000100a00 */
[----:B------:R-:W-:Y:S01]  /*62650*/  IMAD.MOV.U32 R5, RZ, RZ, 0x48 ;  /* 0x00000048ff057424 */ /* 0x000fe200078e00ff */
[----:B------:R-:W-:Y:S02]  /*62660*/  LOP3.LUT P0, RZ, R11, 0x8, RZ, 0xc0, !PT ;  /* 0x000000080bff7812 */ /* 0x000fe4000780c0ff */
[----:B------:R-:W-:Y:S02]  /*62670*/  MOV R6, 0x626a0 ;  /* 0x000626a000067802 */ /* 0x000fe40000000f00 */
[----:B------:R-:W-:-:S04]  /*62680*/  SEL R5, R5, 0x38, !P0 ;  /* 0x0000003805057807 */ /* 0x000fc80004000000 */
[----:B-1---5:R-:W-:Y:S05]  /*62690*/  CALL.REL.NOINC `($_ZN7cutlass13device_kernelIN5flash19enable_sm80_to_sm89INS1_16FlashAttnBwdSm80INS1_25CollectiveMainloopBwdSm80ILi2ELi2EN4cute5tupleIJNS5_1CILi128EEES8_NS7_ILi64EEEEEENS_10bfloat16_tEfNS_4arch4Sm80ELb1ELb0ELb1ELb0ELb1ELb0ELb0ELb0ELi2ELi4ELi4ELi4ELb0EEENS1_21CollectiveEpilogueBwdISA_SB_SD_Li256ELb0ELb0ELi2EEENS1_25SingleTileBwdLPTSchedulerILb0ELi128ELb1EEEEEEEEEvNT_6ParamsE$_ZN4cute3eso3ESOILb0ELb1EJiNS_1CILi144EEENS2_ILi288EEEEEC2ERKiRKS3_RKS4_) ;  /* 0xfffa5c4000007944 */ /* 0x022fea0003c3ffff */
[----:B-1----:R-:W2:Y:S01]  /*626a0*/  LDL R4, [R1+0x1428] ;  /* 0x0014280001047983 */ /* 0x002ea20000100800 */
[----:B------:R-:W-:-:S03]  /*626b0*/  MOV R6, 0x626e0 ;  /* 0x000626e000067802 */ /* 0x000fc60000000f00 */
[----:B--2---:R1:W-:Y:S04]  /*626c0*/  STL [R1+0x1470], R4 ;  /* 0x0014700401007387 */ /* 0x0043e80000100800 */
[----:B-1----:R-:W-:Y:S05]  /*626d0*/  CALL.REL.NOINC `($_ZN7cutlass13device_kernelIN5flash19enable_sm80_to_sm89INS1_16FlashAttnBwdSm80INS1_25CollectiveMainloopBwdSm80ILi2ELi2EN4cute5tupleIJNS5_1CILi128EEES8_NS7_ILi64EEEEEENS_10bfloat16_tEfNS_4arch4Sm80ELb1ELb0ELb1ELb0ELb1ELb0ELb0ELb0ELi2ELi4ELi4ELi4ELb0EEENS1_21CollectiveEpilogueBwdISA_SB_SD_Li256ELb0ELb0ELi2EEENS1_25SingleTileBwdLPTSchedulerILb0ELi128ELb1EEEEEEEEEvNT_6ParamsE$_ZN4cute3eso3ESOILb1ELb0EJNS_1CILi1EEENS_5tupleIJNS2_ILi8EEEiiEEENS2_ILi64EEENS4_IJiNS2_ILi144EEENS2_ILi288EEEEEENS2_ILi512EEEEEC2ERKS3_RKS6_RKS7_RKSA_RKSB_) ;  /* 0xfffa64e000007944 */ /* 0x002fea0003c3ffff */
[----:B-1----:R1:W5:Y:S04]  /*626e0*/  LDL R5, [R1+0x1430] ;  /* 0x0014300001057983 */ /* 0x0023680000100800 */
[----:B------:R1:W5:Y:S01]  /*626f0*/  LDL.64 R2, [R1+0x1428] ;  /* 0x0014280001027983 */ /* 0x0003620000100a00 */
[----:B------:R-:W-:-:S03]  /*62700*/  MOV R6, 0x62720 ;  /* 0x0006272000067802 */ /* 0x000fc60000000f00 */
[----:B-1---5:R-:W-:Y:S05]  /*62710*/  CALL.REL.NOINC `($_ZN7cutlass13device_kernelIN5flash19enable_sm80_to_sm89INS1_16FlashAttnBwdSm80INS1_25CollectiveMainloopBwdSm80ILi2ELi2EN4cute5tupleIJNS5_1CILi128EEES8_NS7_ILi64EEEEEENS_10bfloat16_tEfNS_4arch4Sm80ELb1ELb0ELb1ELb0ELb1ELb0ELb0ELb0ELi2ELi4ELi4ELi4ELb0EEENS1_21CollectiveEpilogueBwdISA_SB_SD_Li256ELb0ELb0ELi2EEENS1_25SingleTileBwdLPTSchedulerILb0ELi128ELb1EEEEEEEEEvNT_6ParamsE$_ZN4cute5tupleIJNS0_IJNS_1CILi8EEENS0_IJNS1_ILi2EEES3_S3_EEENS1_ILi1EEES4_S5_EEENS0_IJS5_NS0_IJS2_iiEEENS1_ILi64EEENS0_IJiNS1_ILi144EEENS1_ILi288EEEEEENS1_ILi512EEEEEEEEC2ERKS6_RKSD_) ;  /* 0xfffa960000007944 */ /* 0x022fea0003c3ffff */
[----:B------:R1:W5:Y:S04]  /*62720*/  LDL R6, [R1+0x1430] ;  /* 0x0014300001067983 */ /* 0x0003680000100800 */
[----:B------:R1:W5:Y:S01]  /*62730*/  LDL.64 R2, [R1+0x1428] ;  /* 0x0014280001027983 */ /* 0x0003620000100a00 */
[----:B------:R-:W-:-:S03]  /*62740*/  MOV R4, 0x62760 ;  /* 0x0006276000047802 */ /* 0x000fc60000000f00 */
[----:B-1---5:R-:W-:Y:S05]  /*62750*/  CALL.REL.NOINC `($_ZN7cutlass13device_kernelIN5flash19enable_sm80_to_sm89INS1_16FlashAttnBwdSm80INS1_25CollectiveMainloopBwdSm80ILi2ELi2EN4cute5tupleIJNS5_1CILi128EEES8_NS7_ILi64EEEEEENS_10bfloat16_tEfNS_4arch4Sm80ELb1ELb0ELb1ELb0ELb1ELb0ELb0ELb0ELi2ELi4ELi4ELi4ELb0EEENS1_21CollectiveEpilogueBwdISA_SB_SD_Li256ELb0ELb0ELi2EEENS1_25SingleTileBwdLPTSchedulerILb0ELi128ELb1EEEEEEEEEvNT_6ParamsE$_ZZN4cute7flattenINS_5tupleIJNS_1CILi1EEENS1_IJNS2_ILi8EEEiiEEENS2_ILi64EEENS1_IJiNS2_ILi144EEENS2_ILi288EEEEEENS2_ILi512EEEEEEEEDaRKT_ENKUlRKT_E_clIS5_EEDaSH_) ;  /* 0xfffad91000007944 */ /* 0x022fea0003c3ffff */
[----:B------:R1:W-:Y:S01]  /*62760*/  STL.64 [R1+0x1428], R2 ;  /* 0x0014280201007387 */ /* 0x0003e20000100a00 */
[----:B------:R-:W-:-:S02]  /*62770*/  MOV R5, R6 ;  /* 0x0000000600057202 */ /* 0x000fc40000000f00 */
[----:B------:R-:W-:Y:S02]  /*62780*/  MOV R4, 0x627a0 ;  /* 0x000627a000047802 */ /* 0x000fe40000000f00 */
[----:B-1----:R-:W-:Y:S05]  /*62790*/  CALL.REL.NOINC `($_ZN7cutlass13device_kernelIN5flash19enable_sm80_to_sm89INS1_16FlashAttnBwdSm80INS1_25CollectiveMainloopBwdSm80ILi2ELi2EN4cute5tupleIJNS5_1CILi128EEES8_NS7_ILi64EEEEEENS_10bfloat16_tEfNS_4arch4Sm80ELb1ELb0ELb1ELb0ELb1ELb0ELb0ELb0ELi2ELi4ELi4ELi4ELb0EEENS1_21CollectiveEpilogueBwdISA_SB_SD_Li256ELb0ELb0ELi2EEENS1_25SingleTileBwdLPTSchedulerILb0ELi128ELb1EEEEEEEEEvNT_6ParamsE$_ZZN4cute7flattenINS_5tupleIJNS_1CILi1EEENS1_IJNS2_ILi8EEEiiEEENS2_ILi64EEENS1_IJiNS2_ILi144EEENS2_ILi288EEEEEENS2_ILi512EEEEEEEEDaRKT_ENKUlRKT_E_clIS9_EEDaSH_) ;  /* 0xfffad8f000007944 */ /* 0x002fea0003c3ffff */
[----:B------:R1:W-:Y:S01]  /*627a0*/  STL [R1+0x1410], R2 ;  /* 0x0014100201007387 */ /* 0x0003e20000100800 */
[----:B------:R-:W-:-:S03]  /*627b0*/  MOV R4, 0x627d0 ;  /* 0x000627d000047802 */ /* 0x000fc60000000f00 */
[----:B-1----:R-:W-:Y:S05]  /*627c0*/  CALL.REL.NOINC `($_ZN7cutlass13device_kernelIN5flash19enable_sm80_to_sm89INS1_16FlashAttnBwdSm80INS1_25CollectiveMainloopBwdSm80ILi2ELi2EN4cute5tupleIJNS5_1CILi128EEES8_NS7_ILi64EEEEEENS_10bfloat16_tEfNS_4arch4Sm80ELb1ELb0ELb1ELb0ELb1ELb0ELb0ELb0ELi2ELi4ELi4ELi4ELb0EEENS1_21CollectiveEpilogueBwdISA_SB_SD_Li256ELb0ELb0ELi2EEENS1_25SingleTileBwdLPTSchedulerILb0ELi128ELb1EEEEEEEEEvNT_6ParamsE$_ZZN4cute12filter_tupleINS_5tupleIJNS_1CILi1EEENS1_IJNS2_ILi8EEEiiEEENS2_ILi64EEENS1_IJiNS2_ILi144EEENS2_ILi288EEEEEENS2_ILi512EEEEEEZNS_7flattenISB_EEDaRKT_EUlRKT_E_EEDaSF_OT0_ENKUlDpSI_E_clIJNS1_IJS3_EEES5_NS1_IJS6_EEES9_NS1_IJSA_EEEEEEDaSM_) ;  /* 0xfffaa1a000007944 */ /* 0x002fea0003c3ffff */
[----:B------:R-:W-:Y:S02]  /*627d0*/  MOV R6, 0x627f0 ;  /* 0x000627f000067802 */ /* 0x000fe40000000f00 */
[----:B--2--5:R-:W-:Y:S05]  /*627e0*/  CALL.REL.NOINC `($_ZN7cutlass13device_kernelIN5flash19enable_sm80_to_sm89INS1_16FlashAttnBwdSm80INS1_25CollectiveMainloopBwdSm80ILi2ELi2EN4cute5tupleIJNS5_1CILi128EEES8_NS7_ILi64EEEEEENS_10bfloat16_tEfNS_4arch4Sm80ELb1ELb0ELb1ELb0ELb1ELb0ELb0ELb0ELi2ELi4ELi4ELi4ELb0EEENS1_21CollectiveEpilogueBwdISA_SB_SD_Li256ELb0ELb0ELi2EEENS1_25SingleTileBwdLPTSchedulerILb0ELi128ELb1EEEEEEEEEvNT_6ParamsE$_ZN4cute3eso3ESOILb0ELb1EJiNS_1CILi144EEENS2_ILi512EEEEEC2ERKiRKS3_RKS4_) ;  /* 0xfffa5b4000007944 */ /* 0x024fea0003c3ffff */
[----:B------:R-:W2:Y:S01]  /*627f0*/  LDL R6, [R1+0x1428] ;  /* 0x0014280001067983 */ /* 0x000ea20000100800 */
[----:B-1----:R-:W-:Y:S02]  /*62800*/  MOV R4, R12 ;  /* 0x0000000c00047202 */ /* 0x002fe40000000f00 */
[----:B------:R-:W-:Y:S01]  /*62810*/  MOV R8, 0x62840 ;  /* 0x0006284000087802 */ /* 0x000fe20000000f00 */
[----:B--2---:R1:W-:Y:S04]  /*62820*/  STL [R1+0x145c], R6 ;  /* 0x00145c0601007387 */ /* 0x0043e80000100800 */
[----:B-1----:R-:W-:Y:S05]  /*62830*/  CALL.REL.NOINC `($_ZN7cutlass13device_kernelIN5flash19enable_sm80_to_sm89INS1_16FlashAttnBwdSm80INS1_25CollectiveMainloopBwdSm80ILi2ELi2EN4cute5tupleIJNS5_1CILi128EEES8_NS7_ILi64EEEEEENS_10bfloat16_tEfNS_4arch4Sm80ELb1ELb0ELb1ELb0ELb1ELb0ELb0ELb0ELi2ELi4ELi4ELi4ELb0EEENS1_21CollectiveEpilogueBwdISA_SB_SD_Li256ELb0ELb0ELi2EEENS1_25SingleTileBwdLPTSchedulerILb0ELi128ELb1EEEEEEEEEvNT_6ParamsE$_ZN4cute3eso3ESOILb0ELb0EJiiNS_1CILi144EEENS2_ILi512EEEEEC2ERKiS7_RKS3_RKS4_) ;  /* 0xfffa53d000007944 */ /* 0x002fea0003c3ffff */
[----:B-1----:R-:W2:Y:S01]  /*62840*/  LDL.64 R4, [R1+0x1428] ;  /* 0x0014280001047983 */ /* 0x002ea20000100a00 */
[----:B------:R-:W-:Y:S01]  /*62850*/  IMAD.MOV.U32 R3, RZ, RZ, R7 ;  /* 0x000000ffff037224 */ /* 0x000fe200078e0007 */
[----:B------:R-:W-:Y:S02]  /*62860*/  IADD3 R8, R58, 0xd8, RZ ;  /* 0x000000d83a087810 */ /* 0x000fe40007ffe0ff */
[----:B------:R-:W-:Y:S01]  /*62870*/  MOV R6, 0x628b0 ;  /* 0x000628b000067802 */ /* 0x000fe20000000f00 */
[----:B--2---:R1:W-:Y:S04]  /*62880*/  STL [R1+0x1454], R4 ;  /* 0x0014540401007387 */ /* 0x0043e80000100800 */
[----:B------:R1:W-:Y:S02]  /*62890*/  STL [R1+0x1458], R5 ;  /* 0x0014580501007387 */ /* 0x0003e40000100800 */
[----:B-1----:R-:W-:Y:S05]  /*628a0*/  CALL.REL.NOINC `($_ZN7cutlass13device_kernelIN5flash19enable_sm80_to_sm89INS1_16FlashAttnBwdSm80INS1_25CollectiveMainloopBwdSm80ILi2ELi2EN4cute5tupleIJNS5_1CILi128EEES8_NS7_ILi64EEEEEENS_10bfloat16_tEfNS_4arch4Sm80ELb1ELb0ELb1ELb0ELb1ELb0ELb0ELb0ELi2ELi4ELi4ELi4ELb0EEENS1_21CollectiveEpilogueBwdISA_SB_SD_Li256ELb0ELb0ELi2EEENS1_25SingleTileBwdLPTSchedulerILb0ELi128ELb1EEEEEEEEEvNT_6ParamsE$_ZN4cute3eso3ESOILb0ELb0EJiiiNS_1CILi144EEENS2_ILi512EEEEEC2ERKiS7_S7_RKS3_RKS4_) ;  /* 0xfffa561000007944 */ /* 0x002fea0003c3ffff */
[----:B-1----:R-:W2:Y:S04]  /*628b0*/  LDL.64 R2, [R1+0x1410] ;  /* 0x0014100001027983 */ /* 0x002ea80000100a00 */
[----:B------:R-:W3:Y:S01]  /*628c0*/  LDL R6, [R1+0x1418] ;  /* 0x0014180001067983 */ /* 0x000ee20000100800 */
[----:B------:R-:W-:-:S03]  /*628d0*/  MOV R4, 0x62910 ;  /* 0x0006291000047802 */ /* 0x000fc60000000f00 */
[----:B--2---:R1:W-:Y:S04]  /*628e0*/  STL.64 [R1+0x1428], R2 ;  /* 0x0014280201007387 */ /* 0x0043e80000100a00 */
[----:B---3--:R1:W-:Y:S02]  /*628f0*/  STL [R1+0x1430], R6 ;  /* 0x0014300601007387 */ /* 0x0083e40000100800 */
[----:B-1----:R-:W-:Y:S05]  /*62900*/  CALL.REL.NOINC `($_ZN7cutlass13device_kernelIN5flash19enable_sm80_to_sm89INS1_16FlashAttnBwdSm80INS1_25CollectiveMainloopBwdSm80ILi2ELi2EN4cute5tupleIJNS5_1CILi128EEES8_NS7_ILi64EEEEEENS_10bfloat16_tEfNS_4arch4Sm80ELb1ELb0ELb1ELb0ELb1ELb0ELb0ELb0ELi2ELi4ELi4ELi4ELb0EEENS1_21CollectiveEpilogueBwdISA_SB_SD_Li256ELb0ELb0ELi2EEENS1_25SingleTileBwdLPTSchedulerILb0ELi128ELb1EEEEEEEEEvNT_6ParamsE$_ZN4cute3eso3ESOILb1ELb0EJNS_1CILi8EEEiiiNS2_ILi144EEENS2_ILi512EEEEEC2ERKS3_RKiSA_SA_RKS4_RKS5_) ;  /* 0xfffa687000007944 */ /* 0x002fea0003c3ffff */
[----:B-1----:R-:W2:Y:S04]  /*62910*/  LDL.64 R2, [R1+0x1448] ;  /* 0x0014480001027983 */ /* 0x002ea80000100a00 */
[----:B------:R-:W3:Y:S01]  /*62920*/  LDL R10, [R1+0x1450] ;  /* 0x00145000010a7983 */ /* 0x000ee20000100800 */
[C---:B------:R-:W-:Y:S02]  /*62930*/  IADD3 R8, R58.reuse, 0x94, RZ ;  /* 0x000000943a087810 */ /* 0x040fe40007ffe0ff */
[----:B------:R-:W-:-:S02]  /*62940*/  IADD3 R6, R58, 0x98, RZ ;  /* 0x000000983a067810 */ /* 0x000fc40007ffe0ff */
[----:B------:R-:W-:Y:S01]  /*62950*/  MOV R4, 0x62990 ;  /* 0x0006299000047802 */ /* 0x000fe20000000f00 */
[----:B--2---:R1:W-:Y:S04]  /*62960*/  STL.64 [R1+0x1410], R2 ;  /* 0x0014100201007387 */ /* 0x0043e80000100a00 */
[----:B---3--:R1:W-:Y:S02]  /*62970*/  STL [R1+0x1418], R10 ;  /* 0x0014180a01007387 */ /* 0x0083e40000100800 */
[----:B-1----:R-:W-:Y:S05]  /*62980*/  CALL.REL.NOINC `($_ZN7cutlass13device_kernelIN5flash19enable_sm80_to_sm89INS1_16FlashAttnBwdSm80INS1_25CollectiveMainloopBwdSm80ILi2ELi2EN4cute5tupleIJNS5_1CILi128EEES8_NS7_ILi64EEEEEENS_10bfloat16_tEfNS_4arch4Sm80ELb1ELb0ELb1ELb0ELb1ELb0ELb0ELb0ELi2ELi4ELi4ELi4ELb0EEENS1_21CollectiveEpilogueBwdISA_SB_SD_Li256ELb0ELb0ELi2EEENS1_25SingleTileBwdLPTSchedulerILb0ELi128ELb1EEEEEEEEEvNT_6ParamsE$_ZN4cute3eso3ESOILb1ELb0EJNS_1CILi1EEEiiiNS2_ILi144EEENS2_ILi512EEEEEC2ERKS3_RKiSA_SA_RKS4_RKS5_) ;  /* 0xfffa637000007944 */ /* 0x002fea0003c3ffff */
[----:B-1----:R1:W5:Y:S04]  /*62990*/  LDL R5, [R1+0x1450] ;  /* 0x0014500001057983 */ /* 0x0023680000100800 */
[----:B------:R1:W5:Y:S01]  /*629a0*/  LDL.64 R2, [R1+0x1448] ;  /* 0x0014480001027983 */ /* 0x0003620000100a00 */
[----:B------:R-:W-:-:S03]  /*629b0*/  MOV R6, 0x629d0 ;  /* 0x000629d000067802 */ /* 0x000fc60000000f00 */
[----:B-1---5:R-:W-:Y:S05]  /*629c0*/  CALL.REL.NOINC `($_ZN7cutlass13device_kernelIN5flash19enable_sm80_to_sm89INS1_16FlashAttnBwdSm80INS1_25CollectiveMainloopBwdSm80ILi2ELi2EN4cute5tupleIJNS5_1CILi128EEES8_NS7_ILi64EEEEEENS_10bfloat16_tEfNS_4arch4Sm80ELb1ELb0ELb1ELb0ELb1ELb0ELb0ELb0ELi2ELi4ELi4ELi4ELb0EEENS1_21CollectiveEpilogueBwdISA_SB_SD_Li256ELb0ELb0ELi2EEENS1_25SingleTileBwdLPTSchedulerILb0ELi128ELb1EEEEEEEEEvNT_6ParamsE$_ZN4cute5tupleIJNS0_IJNS_1CILi16EEENS1_ILi2EEES3_S3_NS1_ILi4EEES3_EEENS0_IJNS1_ILi1EEEiiiNS1_ILi144EEENS1_ILi512EEEEEEEEC2ERKS5_RKS9_) ;  /* 0xfffa905000007944 */ /* 0x022fea0003c3ffff */
        /* <DEDUP_REMOVED lines=10> */
[----:B-1----:R-:W-:Y:S05]  /*62a70*/  CALL.REL.NOINC `($_ZN7cutlass13device_kernelIN5flash19enable_sm80_to_sm89INS1_16FlashAttnBwdSm80INS1_25CollectiveMainloopBwdSm80ILi2ELi2EN4cute5tupleIJNS5_1CILi128EEES8_NS7_ILi64EEEEEENS_10bfloat16_tEfNS_4arch4Sm80ELb1ELb0ELb1ELb0ELb1ELb0ELb0ELb0ELi2ELi4ELi4ELi4ELb0EEENS1_21CollectiveEpilogueBwdISA_SB_SD_Li256ELb0ELb0ELi2EEENS1_25SingleTileBwdLPTSchedulerILb0ELi128ELb1EEEEEEEEEvNT_6ParamsE$_ZZN4cute6detail16composition_implINS_5tupleIJNS_1CILi16EEENS3_ILi2EEES5_S5_NS3_ILi4EEES5_EEENS2_IJNS3_ILi1EEEiiiNS3_ILi144EEENS3_ILi512EEEEEENS2_IJNS2_IJS5_S5_EEES6_NS3_ILi8EEEEEENS2_IJNS2_IJNS3_ILi64EEESA_EEES4_NS3_ILi1024EEEEEEEEDaRKT_RKT0_RKT1_RKT2_ENKUlRKT_RKT0_E_clISC_SG_EEDaSX_S10_) ;  /* 0xfffab48000007944 */ /* 0x002fea0003c3ffff */
[----:B------:R-:W-:Y:S01]  /*62a80*/  IMAD.MOV.U32 R5, RZ, RZ, R16 ;  /* 0x000000ffff057224 */ /* 0x000fe200078e0010 */
[----:B------:R-:W-:Y:S01]  /*62a90*/  MOV R3, R14 ;  /* 0x0000000e00037202 */ /* 0x000fe20000000f00 */
[----:B------:R-:W-:Y:S01]  /*62aa0*/  IMAD.MOV.U32 R2, RZ, RZ, R15 ;  /* 0x000000ffff027224 */ /* 0x000fe200078e000f */
[----:B------:R-:W-:Y:S02]  /*62ab0*/  MOV R16, 0x62ad0 ;  /* 0x00062ad000107802 */ /* 0x000fe40000000f00 */
[----:B-1---5:R-:W-:Y:S05]  /*62ac0*/  CALL.REL.NOINC `($_ZN7cutlass13device_kernelIN5flash19enable_sm80_to_sm89INS1_16FlashAttnBwdSm80INS1_25CollectiveMainloopBwdSm80ILi2ELi2EN4cute5tupleIJNS5_1CILi128EEES8_NS7_ILi64EEEEEENS_10bfloat16_tEfNS_4arch4Sm80ELb1ELb0ELb1ELb0ELb1ELb0ELb0ELb0ELi2ELi4ELi4ELi4ELb0EEENS1_21CollectiveEpilogueBwdISA_SB_SD_Li256ELb0ELb0ELi2EEENS1_25SingleTileBwdLPTSchedulerILb0ELi128ELb1EEEEEEEEEvNT_6ParamsE$_ZZN4cute6detail16composition_implINS_5tupleIJNS_1CILi16EEENS3_ILi2EEES5_S5_NS3_ILi4EEES5_EEENS2_IJNS3_ILi1EEEiiiNS3_ILi144EEENS3_ILi512EEEEEENS2_IJNS2_IJS5_S5_EEES6_NS3_ILi8EEEEEENS2_IJNS2_IJNS3_ILi64EEESA_EEES4_NS3_ILi1024EEEEEEEEDaRKT_RKT0_RKT1_RKT2_ENKUlRKT_RKT0_E_clIS6_S4_EEDaSX_S10_) ;  /* 0xfffab1b000007944 */ /* 0x022fea0003c3ffff */
[----:B-----5:R2:W-:Y:S01]  /*62ad0*/  STL.64 [R1+0x1410], R2 ;  /* 0x0014100201007387 */ /* 0x0205e20000100a00 */
[----:B------:R-:W-:-:S03]  /*62ae0*/  MOV R4, 0x62b00 ;  /* 0x00062b0000047802 */ /* 0x000fc60000000f00 */
[----:B-12---:R-:W-:Y:S05]  /*62af0*/  CALL.REL.NOINC `($_ZN7cutlass13device_kernelIN5flash19enable_sm80_to_sm89INS1_16FlashAttnBwdSm80INS1_25CollectiveMainloopBwdSm80ILi2ELi2EN4cute5tupleIJNS5_1CILi128EEES8_NS7_ILi64EEEEEENS_10bfloat16_tEfNS_4arch4Sm80ELb1ELb0ELb1ELb0ELb1ELb0ELb0ELb0ELi2ELi4ELi4ELi4ELb0EEENS1_21CollectiveEpilogueBwdISA_SB_SD_Li256ELb0ELb0ELi2EEENS1_25SingleTileBwdLPTSchedulerILb0ELi128ELb1EEEEEEEEEvNT_6ParamsE$_ZN4cute3eso3ESOILb0ELb0EJNS_5tupleIJiNS_1CILi512EEEEEENS2_IJiiEEENS3_ILi1024EEEEEC2ERKS5_RKS6_RKS7_) ;  /* 0xfffa43b000007944 */ /* 0x006fea0003c3ffff */
[----:B------:R2:W5:Y:S04]  /*62b00*/  LDL R5, [R1+0x1430] ;  /* 0x0014300001057983 */ /* 0x0005680000100800 */
[----:B-1----:R2:W5:Y:S01]  /*62b10*/  LDL.64 R2, [R1+0x1428] ;  /* 0x0014280001027983 */ /* 0x0025620000100a00 */
[----:B------:R-:W-:-:S03]  /*62b20*/  MOV R6, 0x62b40 ;  /* 0x00062b4000067802 */ /* 0x000fc60000000f00 */
[----:B--2--5:R-:W-:Y:S05]  /*62b30*/  CALL.REL.NOINC `($_ZN7cutlass13device_kernelIN5flash19enable_sm80_to_sm89INS1_16FlashAttnBwdSm80INS1_25CollectiveMainloopBwdSm80ILi2ELi2EN4cute5tupleIJNS5_1CILi128EEES8_NS7_ILi64EEEEEENS_10bfloat16_tEfNS_4arch4Sm80ELb1ELb0ELb1ELb0ELb1ELb0ELb0ELb0ELi2ELi4ELi4ELi4ELb0EEENS1_21CollectiveEpilogueBwdISA_SB_SD_Li256ELb0ELb0ELi2EEENS1_25SingleTileBwdLPTSchedulerILb0ELi128ELb1EEEEEEEEEvNT_6ParamsE$_ZN4cute5tupleIJNS0_IJNS0_IJNS_1CILi2EEES2_EEES3_NS1_ILi8EEEEEENS0_IJNS0_IJiNS1_ILi512EEEEEENS0_IJiiEEENS1_ILi1024EEEEEEEEC2ERKS5_RKSA_) ;  /* 0xfffa8ca000007944 */ /* 0x024fea0003c3ffff */
[----:B------:R1:W5:Y:S04]  /*62b40*/  LDL R4, [R1+0x1430] ;  /* 0x0014300001047983 */ /* 0x0003680000100800 */
[----:B------:R1:W5:Y:S01]  /*62b50*/  LDL.64 R2, [R1+0x1428] ;  /* 0x0014280001027983 */ /* 0x0003620000100a00 */
[----:B------:R-:W-:-:S04]  /*62b60*/  LOP3.LUT R6, R11, 0x180, RZ, 0xc0, !PT ;  /* 0x000001800b067812 */ /* 0x000fc800078ec0ff */
[----:B------:R-:W-:-:S04]  /*62b70*/  LEA.HI R6, R6, R71, RZ, 0x1d ;  /* 0x0000004706067211 */ /* 0x000fc800078fe8ff */
[----:B------:R-:W-:Y:S02]  /*62b80*/  LEA.HI.SX32 R8, R13, R6, 0x1e ;  /* 0x000000060d087211 */ /* 0x000fe400078ff2ff */
[----:B------:R-:W-:-:S03]  /*62b90*/  MOV R6, 0x62bc0 ;  /* 0x00062bc000067802 */ /* 0x000fc60000000f00 */
[----:B------:R1:W-:Y:S04]  /*62ba0*/  STL [R1+0x1420], R8 ;  /* 0x0014200801007387 */ /* 0x0003e80000100800 */
        /* <DEDUP_REMOVED lines=8> */
[----:B------:R-:W-:Y:S02]  /*62c30*/  MOV R16, R12 ;  /* 0x0000000c00107202 */ /* 0x000fe40000000f00 */
        /* <DEDUP_REMOVED lines=10> */
[----:B------:R-:W-:-:S03]  /*62ce0*/  MOV R4, 0x62d00 ;  /* 0x00062d0000047802 */ /* 0x000fc60000000f00 */
        /* <DEDUP_REMOVED lines=24> */
[----:B-12--5:R-:W-:Y:S05]  /*62e70*/  CALL.REL.NOINC `($_ZN7cutlass13device_kernelIN5flash19enable_sm80_to_sm89INS1_16FlashAttnBwdSm80INS1_25CollectiveMainloopBwdSm80ILi2ELi2EN4cute5tupleIJNS5_1CILi128EEES8_NS7_ILi64EEEEEENS_10bfloat16_tEfNS_4arch4Sm80ELb1ELb0ELb1ELb0ELb1ELb0ELb0ELb0ELi2ELi4ELi4ELi4ELb0EEENS1_21CollectiveEpilogueBwdISA_SB_SD_Li256ELb0ELb0ELi2EEENS1_25SingleTileBwdLPTSchedulerILb0ELi128ELb1EEEEEEEEEvNT_6ParamsE$_ZN4cute3eso3ESOILb1ELb0EJNS_6LayoutINS_5tupleIJNS3_IJNS_1CILi8EEENS4_ILi1EEEEEENS4_ILi2EEENS3_IJNS4_ILi4EEES8_EEEEEENS3_IJNS3_IJS6_NS4_ILi0EEEEEES5_NS3_IJNS4_ILi32EEENS4_ILi16EEEEEEEEEEENS_10ViewEngineIPN7cutlass10bfloat16_tEEEEEC2ERKSI_RKSN_) ;  /* 0xfffa83f000007944 */ /* 0x026fea0003c3ffff */
[----:B------:R2:W5:Y:S01]  /*62e80*/  LDL.64 R72, [R1+0x1410] ;  /* 0x0014100001487983 */ /* 0x0005620000100a00 */
[----:B------:R-:W-:Y:S01]  /*62e90*/  IMAD.MOV.U32 R6, RZ, RZ, R68 ;  /* 0x000000ffff067224 */ /* 0x000fe200078e0044 */
[----:B------:R-:W-:-:S02]  /*62ea0*/  MOV R3, R69 ;  /* 0x0000004500037202 */ /* 0x000fc40000000f00 */
[----:B------:R-:W-:Y:S02]  /*62eb0*/  MOV R4, 0x62ed0 ;  /* 0x00062ed000047802 */ /* 0x000fe40000000f00 */
[----:B-12--5:R-:W-:Y:S05]  /*62ec0*/  CALL.REL.NOINC `($_ZN7cutlass13device_kernelIN5flash19enable_sm80_to_sm89INS1_16FlashAttnBwdSm80INS1_25CollectiveMainloopBwdSm80ILi2ELi2EN4cute5tupleIJNS5_1CILi128EEES8_NS7_ILi64EEEEEENS_10bfloat16_tEfNS_4arch4Sm80ELb1ELb0ELb1ELb0ELb1ELb0ELb0ELb0ELi2ELi4ELi4ELi4ELb0EEENS1_21CollectiveEpilogueBwdISA_SB_SD_Li256ELb0ELb0ELi2EEENS1_25SingleTileBwdLPTSchedulerILb0ELi128ELb1EEEEEEEEEvNT_6ParamsE$_ZN4cute3eso3ESOILb1ELb0EJNS_6LayoutINS_5tupleIJNS3_IJNS3_IJNS_1CILi4EEENS4_ILi2EEEEEENS4_ILi1EEEEEES6_NS4_ILi8EEEEEENS3_IJNS3_IJNS3_IJS8_NS4_ILi32EEEEEENS4_ILi0EEEEEENS4_ILi64EEES5_EEEEENS_10ViewEngineIPN7cutlass10bfloat16_tEEEEEC2ERKSI_RKSN_) ;  /* 0xfffa708000007944 */ /* 0x026fea0003c3ffff */
[----:B------:R2:W5:Y:S04]  /*62ed0*/  LDL.64 R70, [R1+0x1410] ;  /* 0x0014100001467983 */ /* 0x0005680000100a00 */
[----:B-1----:R2:W5:Y:S01]  /*62ee0*/  LD.E.64 R2, [R76.64+0x8] ;  /* 0x000008044c027980 */ /* 0x002562000c101b00 */
[----:B------:R-:W-:Y:S02]  /*62ef0*/  MOV R9, R67 ;  /* 0x0000004300097202 */ /* 0x000fe40000000f00 */
[----:B------:R-:W-:Y:S02]  /*62f00*/  MOV R8, 0x62f20 ;  /* 0x00062f2000087802 */ /* 0x000fe40000000f00 */
[----:B--2--5:R-:W-:Y:S05]  /*62f10*/  CALL.REL.NOINC `($_ZN7cutlass13device_kernelIN5flash19enable_sm80_to_sm89INS1_16FlashAttnBwdSm80INS1_25CollectiveMainloopBwdSm80ILi2ELi2EN4cute5tupleIJNS5_1CILi128EEES8_NS7_ILi64EEEEEENS_10bfloat16_tEfNS_4arch4Sm80ELb1ELb0ELb1ELb0ELb1ELb0ELb0ELb0ELi2ELi4ELi4ELi4ELb0EEENS1_21CollectiveEpilogueBwdISA_SB_SD_Li256ELb0ELb0ELi2EEENS1_25SingleTileBwdLPTSchedulerILb0ELi128ELb1EEEEEEEEEvNT_6ParamsE$_ZN4cute8smem_ptrIPN7cutlass10bfloat16_tEECI1NS_12iter_adaptorIS3_S4_EEES3_) ;  /* 0xfffa91c000007944 */ /* 0x024fea0003c3ffff */
[----:B-1----:R1:W5:Y:S01]  /*62f20*/  LDL.64 R2, [R1+0x1410] ;  /* 0x0014100001027983 */ /* 0x0023620000100a00 */
[----:B------:R-:W-:-:S03]  /*62f30*/  MOV R6, 0x62f50 ;  /* 0x00062f5000067802 */ /* 0x000fc60000000f00 */
[----:B-1---5:R-:W-:Y:S05]  /*62f40*/  CALL.REL.NOINC `($_ZN7cutlass13device_kernelIN5flash19enable_sm80_to_sm89INS1_16FlashAttnBwdSm80INS1_25CollectiveMainloopBwdSm80ILi2ELi2EN4cute5tupleIJNS5_1CILi128EEES8_NS7_ILi64EEEEEENS_10bfloat16_tEfNS_4arch4Sm80ELb1ELb0ELb1ELb0ELb1ELb0ELb0ELb0ELi2ELi4ELi4ELi4ELb0EEENS1_21CollectiveEpilogueBwdISA_SB_SD_Li256ELb0ELb0ELi2EEENS1_25SingleTileBwdLPTSchedulerILb0ELi128ELb1EEEEEEEEEvNT_6ParamsE$_ZN4cute3eso3ESOILb1ELb0EJNS_6LayoutINS_5tupleIJNS3_IJNS_1CILi8EEENS4_ILi1EEEEEENS4_ILi2EEEEEENS3_IJNS3_IJS6_NS4_ILi0EEEEEENS4_ILi4096EEEEEEEENS_10ViewEngineINS_8smem_ptrIPN7cutlass10bfloat16_tEEEEEEEC2ERKSE_RKSL_) ;  /* 0xfffa80f000007944 */ /* 0x022fea0003c3ffff */
[----:B-1----:R1:W5:Y:S01]  /*62f50*/  LDL.64 R4, [R1+0x1410] ;  /* 0x0014100001047983 */ /* 0x0023620000100a00 */
[----:B------:R-:W-:Y:S01]  /*62f60*/  IMAD.MOV.U32 R6, RZ, RZ, R72 ;  /* 0x000000ffff067224 */ /* 0x000fe200078e0048 */
[----:B------:R-:W-:-:S02]  /*62f70*/  MOV R9, R73 ;  /* 0x0000004900097202 */ /* 0x000fc40000000f00 */
[----:B------:R-:W-:Y:S02]  /*62f80*/  MOV R8, 0x62fa0 ;  /* 0x00062fa000087802 */ /* 0x000fe40000000f00 */
[----:B-1---5:R-:W-:Y:S05]  /*62f90*/  CALL.REL.NOINC `($_ZN7cutlass13device_kernelIN5flash19enable_sm80_to_sm89INS1_16FlashAttnBwdSm80INS1_25CollectiveMainloopBwdSm80ILi2ELi2EN4cute5tupleIJNS5_1CILi128EEES8_NS7_ILi64EEEEEENS_10bfloat16_tEfNS_4arch4Sm80ELb1ELb0ELb1ELb0ELb1ELb0ELb0ELb0ELi2ELi4ELi4ELi4ELb0EEENS1_21CollectiveEpilogueBwdISA_SB_SD_Li256ELb0ELb0ELi2EEENS1_25SingleTileBwdLPTSchedulerILb0ELi128ELb1EEEEEEEEEvNT_6ParamsE$_ZN4cute3eso3ESOILb1ELb0EJNS_6LayoutINS_5tupleIJNS3_IJNS_1CILi8EEENS4_ILi1EEEEEENS4_ILi2EEEEEENS3_IJNS3_IJS6_NS4_ILi0EEEEEES5_EEEEENS_10ViewEngineIPN7cutlass10bfloat16_tEEEEEC2ERKSD_RKSI_) ;  /* 0xfffa823000007944 */ /* 0x022fea0003c3ffff */
[----:B------:R2:W5:Y:S01]  /*62fa0*/  LDL.64 R2, [R1+0x1410] ;  /* 0x0014100001027983 */ /* 0x0005620000100a00 */
[----:B-1----:R-:W-:Y:S02]  /*62fb0*/  MOV R7, R5 ;  /* 0x0000000500077202 */ /* 0x002fe40000000f00 */
[----:B------:R-:W-:Y:S02]  /*62fc0*/  MOV R6, 0x62fe0 ;  /* 0x00062fe000067802 */ /* 0x000fe40000000f00 */
[----:B--2--5:R-:W-:Y:S05]  /*62fd0*/  CALL.REL.NOINC `($_ZN7cutlass13device_kernelIN5flash19enable_sm80_to_sm89INS1_16FlashAttnBwdSm80INS1_25CollectiveMainloopBwdSm80ILi2ELi2EN4cute5tupleIJNS5_1CILi128EEES8_NS7_ILi64EEEEEENS_10bfloat16_tEfNS_4arch4Sm80ELb1ELb0ELb1ELb0ELb1ELb0ELb0ELb0ELi2ELi4ELi4ELi4ELb0EEENS1_21CollectiveEpilogueBwdISA_SB_SD_Li256ELb0ELb0ELi2EEENS1_25SingleTileBwdLPTSchedulerILb0ELi128ELb1EEEEEEEEEvNT_6ParamsE$_ZN4cute3eso3ESOILb1ELb0EJNS_6LayoutINS_5tupleIJNS3_IJNS_1CILi8EEENS4_ILi1EEEEEENS3_IJNS4_ILi2EEEEEEEEENS3_IJNS3_IJS6_NS4_ILi0EEEEEENS3_IJNS4_ILi4096EEEEEEEEEEENS_10ViewEngineINS_8smem_ptrIPN7cutlass10bfloat16_tEEEEEEEC2ERKSG_RKSN_) ;  /* 0xfffa7e3000007944 */ /* 0x024fea0003c3ffff */
[----:B------:R2:W5:Y:S01]  /*62fe0*/  LDL.64 R6, [R1+0x1410] ;  /* 0x0014100001067983 */ /* 0x0005620000100a00 */
[----:B-1----:R-:W-:Y:S02]  /*62ff0*/  MOV R5, R3 ;  /* 0x0000000300057202 */ /* 0x002fe40000000f00 */
[----:B------:R-:W-:Y:S02]  /*63000*/  MOV R4, 0x63020 ;  /* 0x0006302000047802 */ /* 0x000fe40000000f00 */
[----:B--2--5:R-:W-:Y:S05]  /*63010*/  CALL.REL.NOINC `($_ZN7cutlass13device_kernelIN5flash19enable_sm80_to_sm89INS1_16FlashAttnBwdSm80INS1_25CollectiveMainloopBwdSm80ILi2ELi2EN4cute5tupleIJNS5_1CILi128EEES8_NS7_ILi64EEEEEENS_10bfloat16_tEfNS_4arch4Sm80ELb1ELb0ELb1ELb0ELb1ELb0ELb0ELb0ELi2ELi4ELi4ELi4ELb0EEENS1_21CollectiveEpilogueBwdISA_SB_SD_Li256ELb0ELb0ELi2EEENS1_25SingleTileBwdLPTSchedulerILb0ELi128ELb1EEEEEEEEEvNT_6ParamsE$_ZN4cute3eso3ESOILb1ELb0EJNS_6LayoutINS_5tupleIJNS3_IJNS_1CILi8EEENS4_ILi1EEEEEENS3_IJNS4_ILi2EEEEEEEEENS3_IJNS3_IJS6_NS4_ILi0EEEEEENS3_IJS5_EEEEEEEENS_10ViewEngineIPN7cutlass10bfloat16_tEEEEEC2ERKSF_RKSK_) ;  /* 0xfffa7f0000007944 */ /* 0x024fea0003c3ffff */
[----:B-1----:R1:W5:Y:S01]  /*63020*/  LDL.64 R2, [R1+0x1410] ;  /* 0x0014100001027983 */ /* 0x0023620000100a00 */
[----:B------:R-:W-:-:S03]  /*63030*/  MOV R8, 0x63050 ;  /* 0x0006305000087802 */ /* 0x000fc60000000f00 */
[----:B-1---5:R-:W-:Y:S05]  /*63040*/  CALL.REL.NOINC `($_ZN7cutlass13device_kernelIN5flash19enable_sm80_to_sm89INS1_16FlashAttnBwdSm80INS1_25CollectiveMainloopBwdSm80ILi2ELi2EN4cute5tupleIJNS5_1CILi128EEES8_NS7_ILi64EEEEEENS_10bfloat16_tEfNS_4arch4Sm80ELb1ELb0ELb1ELb0ELb1ELb0ELb0ELb0ELi2ELi4ELi4ELi4ELb0EEENS1_21CollectiveEpilogueBwdISA_SB_SD_Li256ELb0ELb0ELi2EEENS1_25SingleTileBwdLPTSchedulerILb0ELi128ELb1EEEEEEEEEvNT_6ParamsE$_ZN4cute3eso3ESOILb1ELb0EJNS_6LayoutINS_5tupleIJNS3_IJNS3_IJNS_1CILi8EEENS4_ILi1EEEEEES6_EEENS3_IJNS3_IJS6_S6_EEENS4_ILi2EEEEEEEEENS3_IJNS3_IJNS3_IJS6_NS4_ILi0EEEEEESD_EEENS3_IJNS3_IJSD_SD_EEES5_EEEEEEEENS_10ViewEngineIPN7cutlass10bfloat16_tEEEEEC2ERKSJ_RKSO_) ;  /* 0xfffa709000007944 */ /* 0x022fea0003c3ffff */
[----:B-1----:R1:W5:Y:S01]  /*63050*/  LDL.64 R4, [R1+0x1410] ;  /* 0x0014100001047983 */ /* 0x0023620000100a00 */
[----:B------:R-:W-:-:S03]  /*63060*/  MOV R8, 0x63080 ;  /* 0x0006308000087802 */ /* 0x000fc60000000f00 */
[----:B-1---5:R-:W-:Y:S05]  /*63070*/  CALL.REL.NOINC `($_ZN7cutlass13device_kernelIN5flash19enable_sm80_to_sm89INS1_16FlashAttnBwdSm80INS1_25CollectiveMainloopBwdSm80ILi2ELi2EN4cute5tupleIJNS5_1CILi128EEES8_NS7_ILi64EEEEEENS_10bfloat16_tEfNS_4arch4Sm80ELb1ELb0ELb1ELb0ELb1ELb0ELb0ELb0ELi2ELi4ELi4ELi4ELb0EEENS1_21CollectiveEpilogueBwdISA_SB_SD_Li256ELb0ELb0ELi2EEENS1_25SingleTileBwdLPTSchedulerILb0ELi128ELb1EEEEEEEEEvNT_6ParamsE$_ZN4cute3eso3ESOILb1ELb0EJNS_6LayoutINS_5tupleIJNS3_IJNS3_IJNS_1CILi8EEENS4_ILi1EEEEEES6_EEENS3_IJNS3_IJS6_S6_EEENS4_ILi2EEEEEEEEENS3_IJNS3_IJNS3_IJS6_NS4_ILi0EEEEEESD_EEENS3_IJNS3_IJSD_SD_EEENS4_ILi4096EEEEEEEEEEENS_10ViewEngineINS_8smem_ptrIPN7cutlass10bfloat16_tEEEEEEEC2ERKSK_RKSR_) ;  /* 0xfffa6f8000007944 */ /* 0x022fea0003c3ffff */
[----:B-1----:R1:W5:Y:S01]  /*63080*/  LDL.64 R2, [R1+0x1410] ;  /* 0x0014100001027983 */ /* 0x0023620000100a00 */
[----:B------:R-:W-:Y:S01]  /*63090*/  IMAD.MOV.U32 R6, RZ, RZ, R4 ;  /* 0x000000ffff067224 */ /* 0x000fe200078e0004 */
[----:B------:R-:W-:-:S02]  /*630a0*/  MOV R9, R5 ;  /* 0x0000000500097202 */ /* 0x000fc40000000f00 */
[----:B------:R-:W-:Y:S02]  /*630b0*/  MOV R8, 0x630d0 ;  /* 0x000630d000087802 */ /* 0x000fe40000000f00 */
[----:B-1---5:R-:W-:Y:S05]  /*630c0*/  CALL.REL.NOINC `($_ZN7cutlass13device_kernelIN5flash19enable_sm80_to_sm89INS1_16FlashAttnBwdSm80INS1_25CollectiveMainloopBwdSm80ILi2ELi2EN4cute5tupleIJNS5_1CILi128EEES8_NS7_ILi64EEEEEENS_10bfloat16_tEfNS_4arch4Sm80ELb1ELb0ELb1ELb0ELb1ELb0ELb0ELb0ELi2ELi4ELi4ELi4ELb0EEENS1_21CollectiveEpilogueBwdISA_SB_SD_Li256ELb0ELb0ELi2EEENS1_25SingleTileBwdLPTSchedulerILb0ELi128ELb1EEEEEEEEEvNT_6ParamsE$_ZN4cute3eso3ESOILb1ELb0EJNS_6LayoutINS_5tupleIJNS3_IJNS_1CILi8EEENS4_ILi1EEEEEENS4_ILi2EEEEEENS3_IJNS3_IJS6_NS4_ILi0EEEEEES5_EEEEENS_10ViewEngineIPN7cutlass10bfloat16_tEEEEEC2ERKSD_RKSI_) ;  /* 0xfffa810000007944 */ /* 0x022fea0003c3ffff */
[----:B------:R2:W5:Y:S01]  /*630d0*/  LDL.64 R14, [R1+0x1410] ;  /* 0x00141000010e7983 */ /* 0x0005620000100a00 */
[----:B------:R-:W-:Y:S02]  /*630e0*/  MOV R9, R67 ;  /* 0x0000004300097202 */ /* 0x000fe40000000f00 */
[----:B------:R-:W-:Y:S02]  /*630f0*/  MOV R8, 0x63110 ;  /* 0x0006311000087802 */ /* 0x000fe40000000f00 */
[----:B-12--5:R-:W-:Y:S05]  /*63100*/  CALL.REL.NOINC `($_ZN7cutlass13device_kernelIN5flash19enable_sm80_to_sm89INS1_16FlashAttnBwdSm80INS1_25CollectiveMainloopBwdSm80ILi2ELi2EN4cute5tupleIJNS5_1CILi128EEES8_NS7_ILi64EEEEEENS_10bfloat16_tEfNS_4arch4Sm80ELb1ELb0ELb1ELb0ELb1ELb0ELb0ELb0ELi2ELi4ELi4ELi4ELb0EEENS1_21CollectiveEpilogueBwdISA_SB_SD_Li256ELb0ELb0ELi2EEENS1_25SingleTileBwdLPTSchedulerILb0ELi128ELb1EEEEEEEEEvNT_6ParamsE$_ZN4cute8smem_ptrIPN7cutlass10bfloat16_tEECI1NS_12iter_adaptorIS3_S4_EEES3_) ;  /* 0xfffa8fd000007944 */ /* 0x026fea0003c3ffff */
[----:B-1----:R1:W5:Y:S01]  /*63110*/  LDL.64 R2, [R1+0x1410] ;  /* 0x0014100001027983 */ /* 0x0023620000100a00 */
[----:B------:R-:W-:-:S03]  /*63120*/  MOV R6, 0x63140 ;  /* 0x0006314000067802 */ /* 0x000fc60000000f00 */
        /* <DEDUP_REMOVED lines=50> */
[----:B-1----:R-:W-:-:S03]  /*63450*/  MOV R4, 0x63470 ;  /* 0x0006347000047802 */ /* 0x002fc60000000f00 */
[----:B--2--5:R-:W-:Y:S05]  /*63460*/  CALL.REL.NOINC `($_ZN7cutlass13device_kernelIN5flash19enable_sm80_to_sm89INS1_16FlashAttnBwdSm80INS1_25CollectiveMainloopBwdSm80ILi2ELi2EN4cute5tupleIJNS5_1CILi128EEES8_NS7_ILi64EEEEEENS_10bfloat16_tEfNS_4arch4Sm80ELb1ELb0ELb1ELb0ELb1ELb0ELb0ELb0ELi2ELi4ELi4ELi4ELb0EEENS1_21CollectiveEpilogueBwdISA_SB_SD_Li256ELb0ELb0ELi2EEENS1_25SingleTileBwdLPTSchedulerILb0ELi128ELb1EEEEEEEEEvNT_6ParamsE$_ZN4cute3eso3ESOILb1ELb0EJNS_6LayoutINS_5tupleIJNS3_IJNS_1CILi4EEENS4_ILi1EEEEEEEEENS3_IJNS3_IJS6_NS4_ILi0EEEEEEEEEEENS_10ViewEngineIPjEEEEC2ERKSC_RKSF_) ;  /* 0xfffa774000007944 */ /* 0x024fea0003c3ffff */
[----:B------:R2:W5:Y:S01]  /*63470*/  LDL.64 R8, [R1+0x1410] ;  /* 0x0014100001087983 */ /* 0x0005620000100a00 */
[----:B------:R-:W-:-:S02]  /*63480*/  MOV R4, R6 ;  /* 0x0000000600047202 */ /* 0x000fc40000000f00 */
[----:B-1----:R-:W-:Y:S02]  /*63490*/  MOV R2, 0x634b0 ;  /* 0x000634b000027802 */ /* 0x002fe40000000f00 */
[----:B--2--5:R-:W-:Y:S05]  /*634a0*/  CALL.REL.NOINC `($_ZN7cutlass13device_kernelIN5flash19enable_sm80_to_sm89INS1_16FlashAttnBwdSm80INS1_25CollectiveMainloopBwdSm80ILi2ELi2EN4cute5tupleIJNS5_1CILi128EEES8_NS7_ILi64EEEEEENS_10bfloat16_tEfNS_4arch4Sm80ELb1ELb0ELb1ELb0ELb1ELb0ELb0ELb0ELi2ELi4ELi4ELi4ELb0EEENS1_21CollectiveEpilogueBwdISA_SB_SD_Li256ELb0ELb0ELi2EEENS1_25SingleTileBwdLPTSchedulerILb0ELi128ELb1EEEEEEEEEvNT_6ParamsE$_ZN73_INTERNAL_24fd9406_37_flash_bwd_hdim64_bf16_softcap_sm80_cu_8e232a79_330724__cvta_generic_to_sharedEPKv) ;  /* 0xfffa8d8000007944 */ /* 0x024fea0003c3ffff */
        /* <DEDUP_REMOVED lines=59> */
[----:B------:R-:W1:Y:S04]  /*63860*/  LDSM.16.M88.4 R4, [R4] ;  /* 0x000000000404783b */ /* 0x000e680000000200 */
[----:B-1----:R1:W-:Y:S04]  /*63870*/  ST.E [R8.64], R4 ;  /* 0x0000000408007985 */ /* 0x0023e8000c101904 */
[----:B------:R1:W-:Y:S04]  /*63880*/  ST.E [R8.64+0x4], R5 ;  /* 0x0000040508007985 */ /* 0x0003e8000c101904 */
[----:B------:R1:W-:Y:S04]  /*63890*/  ST.E [R8.64+0x8], R6 ;  /* 0x0000080608007985 */ /* 0x0003e8000c101904 */
[----:B------:R1:W-:Y:S04]  /*638a0*/  ST.E [R8.64+0xc], R7 ;  /* 0x00000c0708007985 */ /* 0x0003e8000c101904 */
[----:B------:R1:W5:Y:S01]  /*638b0*/  LD.E R3, [R74.64] ;  /* 0x000000044a037980 */ /* 0x000362000c101900 */
[----:B------:R-:W-:-:S03]  /*638c0*/  MOV R10, 0x638e0 ;  /* 0x000638e0000a7802 */ /* 0x000fc60000000f00 */
[----:B-1---5:R-:W-:Y:S05]  /*638d0*/  CALL.REL.NOINC `($_ZN7cutlass13device_kernelIN5flash19enable_sm80_to_sm89INS1_16FlashAttnBwdSm80INS1_25CollectiveMainloopBwdSm80ILi2ELi2EN4cute5tupleIJNS5_1CILi128EEES8_NS7_ILi64EEEEEENS_10bfloat16_tEfNS_4arch4Sm80ELb1ELb0ELb1ELb0ELb1ELb0ELb0ELb0ELi2ELi4ELi4ELi4ELb0EEENS1_21CollectiveEpilogueBwdISA_SB_SD_Li256ELb0ELb0ELi2EEENS1_25SingleTileBwdLPTSchedulerILb0ELi128ELb1EEEEEEEEEvNT_6ParamsE$_ZZN4cute5sliceINS_5tupleIJNS_10UnderscoreES2_NS_1CILi0EEEEEENS1_IJNS1_IJNS3_ILi1EEES4_EEEiNS3_ILi1024EEEEEEEEDaRKT_RKT0_ENKUlRKT_RKT0_E_clIS2_iEEDaSI_SL_) ;  /* 0xfffaa07000007944 */ /* 0x022fea0003c3ffff */
[----:B------:R-:W-:Y:S02]  /*638e0*/  MOV R4, 0x63900 ;  /* 0x0006390000047802 */ /* 0x000fe40000000f00 */
[----:B-1---5:R-:W-:Y:S05]  /*638f0*/  CALL.REL.NOINC `($_ZN7cutlass13device_kernelIN5flash19enable_sm80_to_sm89INS1_16FlashAttnBwdSm80INS1_25CollectiveMainloopBwdSm80ILi2ELi2EN4cute5tupleIJNS5_1CILi128EEES8_NS7_ILi64EEEEEENS_10bfloat16_tEfNS_4arch4Sm80ELb1ELb0ELb1ELb0ELb1ELb0ELb0ELb0ELi2ELi4ELi4ELi4ELb0EEENS1_21CollectiveEpilogueBwdISA_SB_SD_Li256ELb0ELb0ELi2EEENS1_25SingleTileBwdLPTSchedulerILb0ELi128ELb1EEEEEEEEEvNT_6ParamsE$_ZZN4cute12filter_tupleINS_5tupleIJNS_10UnderscoreES2_NS_1CILi0EEEEEENS1_IJNS1_IJNS3_ILi1EEES4_EEEiNS3_ILi1024EEEEEEZNS_5sliceIS5_S9_EEDaRKT_RKT0_EUlRKT_RKT0_E_EEDaSD_SG_OT1_ENKUlDpSJ_E_clIJNS1_IJS7_EEENS1_IJiEEENS1_IJEEEEEEDaSQ_) ;  /* 0xfffa8c8000007944 */ /* 0x022fea0003c3ffff */
[----:B------:R-:W-:Y:S02]  /*63900*/  MOV R6, 0x63920 ;  /* 0x0006392000067802 */ /* 0x000fe40000000f00 */
[----:B-1---5:R-:W-:Y:S05]  /*63910*/  CALL.REL.NOINC `($_ZN7cutlass13device_kernelIN5flash19enable_sm80_to_sm89INS1_16FlashAttnBwdSm80INS1_25CollectiveMainloopBwdSm80ILi2ELi2EN4cute5tupleIJNS5_1CILi128EEES8_NS7_ILi64EEEEEENS_10bfloat16_tEfNS_4arch4Sm80ELb1ELb0ELb1ELb0ELb1ELb0ELb0ELb0ELi2ELi4ELi4ELi4ELb0EEENS1_21CollectiveEpilogueBwdISA_SB_SD_Li256ELb0ELb0ELi2EEENS1_25SingleTileBwdLPTSchedulerILb0ELi128ELb1EEEEEEEEEvNT_6ParamsE$_ZN4cute5tupleIJNS0_IJNS0_IJNS_1CILi8EEENS1_ILi1EEEEEENS1_ILi2EEEEEENS0_IJNS0_IJS3_NS1_ILi0EEEEEEiEEEEEC2ERKS6_RKS9_) ;  /* 0xfffa7ff000007944 */ /* 0x022fea0003c3ffff */
[----:B-1----:R1:W5:Y:S01]  /*63920*/  LDL R3, [R1+0x1410] ;  /* 0x0014100001037983 */ /* 0x0023620000100800 */
[----:B------:R-:W-:-:S03]  /*63930*/  MOV R6, 0x63950 ;  /* 0x0006395000067802 */ /* 0x000fc60000000f00 */
[----:B-1---5:R-:W-:Y:S05]  /*63940*/  CALL.REL.NOINC `($_ZN7cutlass13device_kernelIN5flash19enable_sm80_to_sm89INS1_16FlashAttnBwdSm80INS1_25CollectiveMainloopBwdSm80ILi2ELi2EN4cute5tupleIJNS5_1CILi128EEES8_NS7_ILi64EEEEEENS_10bfloat16_tEfNS_4arch4Sm80ELb1ELb0ELb1ELb0ELb1ELb0ELb0ELb0ELi2ELi4ELi4ELi4ELb0EEENS1_21CollectiveEpilogueBwdISA_SB_SD_Li256ELb0ELb0ELi2EEENS1_25SingleTileBwdLPTSchedulerILb0ELi128ELb1EEEEEEEEEvNT_6ParamsE$_ZN4cute3eso3ESOILb0ELb1EJNS_6LayoutINS_5tupleIJNS3_IJNS_1CILi8EEENS4_ILi1EEEEEENS4_ILi2EEEEEENS3_IJNS3_IJS6_NS4_ILi0EEEEEEiEEEEESA_EEC2ERKSD_RKSA_) ;  /* 0xfffa48c000007944 */ /* 0x022fea0003c3ffff */
[----:B------:R2:W5:Y:S04]  /*63950*/  LDL R4, [R1+0x1410] ;  /* 0x0014100001047983 */ /* 0x0005680000100800 */
[----:B-1----:R2:W5:Y:S01]  /*63960*/  LD.E.64 R2, [R74.64+0x8] ;  /* 0x000008044a027980 */ /* 0x002562000c101b00 */
[----:B------:R-:W-:-:S02]  /*63970*/  MOV R9, R67 ;  /* 0x0000004300097202 */ /* 0x000fc40000000f00 */
[----:B------:R-:W-:Y:S02]  /*63980*/  MOV R8, 0x639a0 ;  /* 0x000639a000087802 */ /* 0x000fe40000000f00 */
[----:B--2--5:R-:W-:Y:S05]  /*63990*/  CALL.REL.NOINC `($_ZN7cutlass13device_kernelIN5flash19enable_sm80_to_sm89INS1_16FlashAttnBwdSm80INS1_25CollectiveMainloopBwdSm80ILi2ELi2EN4cute5tupleIJNS5_1CILi128EEES8_NS7_ILi64EEEEEENS_10bfloat16_tEfNS_4arch4Sm80ELb1ELb0ELb1ELb0ELb1ELb0ELb0ELb0ELi2ELi4ELi4ELi4ELb0EEENS1_21CollectiveEpilogueBwdISA_SB_SD_Li256ELb0ELb0ELi2EEENS1_25SingleTileBwdLPTSchedulerILb0ELi128ELb1EEEEEEEEEvNT_6ParamsE$_ZN4cute8smem_ptrIPN7cutlass10bfloat16_tEECI1NS_12iter_adaptorIS3_S4_EEES3_) ;  /* 0xfffa874000007944 */ /* 0x024fea0003c3ffff */
[----:B-1----:R-:W2:Y:S01]  /*639a0*/  LDL.64 R2, [R1+0x1410] ;  /* 0x0014100001027983 */ /* 0x002ea20000100a00 */
[----:B------:R-:W-:Y:S02]  /*639b0*/  MOV R6, R4 ;  /* 0x0000000400067202 */ /* 0x000fe40000000f00 */
[----:B------:R-:W-:Y:S01]  /*639c0*/  MOV R4, 0x639f0 ;  /* 0x000639f000047802 */ /* 0x000fe20000000f00 */
[----:B--2---:R1:W-:Y:S04]  /*639d0*/  STL.64 [R1+0x1448], R2 ;  /* 0x0014480201007387 */ /* 0x0043e80000100a00 */
[----:B-1----:R-:W-:Y:S05]  /*639e0*/  CALL.REL.NOINC `($_ZN7cutlass13device_kernelIN5flash19enable_sm80_to_sm89INS1_16FlashAttnBwdSm80INS1_25CollectiveMainloopBwdSm80ILi2ELi2EN4cute5tupleIJNS5_1CILi128EEES8_NS7_ILi64EEEEEENS_10bfloat16_tEfNS_4arch4Sm80ELb1ELb0ELb1ELb0ELb1ELb0ELb0ELb0ELi2ELi4ELi4ELi4ELb0EEENS1_21CollectiveEpilogueBwdISA_SB_SD_Li256ELb0ELb0ELi2EEENS1_25SingleTileBwdLPTSchedulerILb0ELi128ELb1EEEEEEEEEvNT_6ParamsE$_ZN4cute3eso3ESOILb0ELb0EJNS_6LayoutINS_5tupleIJNS3_IJNS_1CILi8EEENS4_ILi1EEEEEENS4_ILi2EEEEEENS3_IJNS3_IJS6_NS4_ILi0EEEEEEiEEEEENS_10ViewEngineINS_8smem_ptrIPN7cutlass10bfloat16_tEEEEEEEC2ERKSD_RKSK_) ;  /* 0xfffa3be000007944 */ /* 0x002fea0003c3ffff */
[----:B-1----:R1:W5:Y:S04]  /*639f0*/  LDL R8, [R1+0x1410] ;  /* 0x0014100001087983 */ /* 0x0023680000100800 */
[----:B------:R1:W5:Y:S01]  /*63a00*/  LDL.64 R12, [R1+0x1418] ;  /* 0x00141800010c7983 */ /* 0x0003620000100a00 */
[----:B------:R-:W-:Y:S01]  /*63a10*/  IMAD.MOV.U32 R10, RZ, RZ, R70 ;  /* 0x000000ffff0a7224 */ /* 0x000fe200078e0046 */
[----:B------:R-:W-:-:S02]  /*63a20*/  MOV R11, R71 ;  /* 0x00000047000b7202 */ /* 0x000fc40000000f00 */
[----:B------:R-:W-:Y:S02]  /*63a30*/  MOV R6, 0x63a50 ;  /* 0x00063a5000067802 */ /* 0x000fe40000000f00 */
[----:B-1---5:R-:W-:Y:S05]  /*63a40*/  CALL.REL.NOINC `($_ZN7cutlass13device_kernelIN5flash19enable_sm80_to_sm89INS1_16FlashAttnBwdSm80INS1_25CollectiveMainloopBwdSm80ILi2ELi2EN4cute5tupleIJNS5_1CILi128EEES8_NS7_ILi64EEEEEENS_10bfloat16_tEfNS_4arch4Sm80ELb1ELb0ELb1ELb0ELb1ELb0ELb0ELb0ELi2ELi4ELi4ELi4ELb0EEENS1_21CollectiveEpilogueBwdISA_SB_SD_Li256ELb0ELb0ELi2EEENS1_25SingleTileBwdLPTSchedulerILb0ELi128ELb1EEEEEEEEEvNT_6ParamsE$_ZN4cute3eso3ESOILb1ELb0EJNS_6LayoutINS_5tupleIJNS3_IJNS3_IJNS_1CILi4EEENS4_ILi2EEEEEENS4_ILi1EEEEEES6_EEENS3_IJNS3_IJNS3_IJS8_NS4_ILi32EEEEEENS4_ILi0EEEEEENS4_ILi64EEEEEEEENS_10ViewEngineIPN7cutlass10bfloat16_tEEEEEC2ERKSH_RKSM_) ;  /* 0xfffa648000007944 */ /* 0x022fea0003c3ffff */
[----:B------:R2:W5:Y:S01]  /*63a50*/  LDL.64 R4, [R1+0x1410] ;  /* 0x0014100001047983 */ /* 0x0005620000100a00 */
[----:B------:R-:W-:Y:S02]  /*63a60*/  MOV R3, R8 ;  /* 0x0000000800037202 */ /* 0x000fe40000000f00 */
[----:B------:R-:W-:Y:S02]  /*63a70*/  MOV R6, 0x63a90 ;  /* 0x00063a9000067802 */ /* 0x000fe40000000f00 */
[----:B-12--5:R-:W-:Y:S05]  /*63a80*/  CALL.REL.NOINC `($_ZN7cutlass13device_kernelIN5flash19enable_sm80_to_sm89INS1_16FlashAttnBwdSm80INS1_25CollectiveMainloopBwdSm80ILi2ELi2EN4cute5tupleIJNS5_1CILi128EEES8_NS7_ILi64EEEEEENS_10bfloat16_tEfNS_4arch4Sm80ELb1ELb0ELb1ELb0ELb1ELb0ELb0ELb0ELi2ELi4ELi4ELi4ELb0EEENS1_21CollectiveEpilogueBwdISA_SB_SD_Li256ELb0ELb0ELi2EEENS1_25SingleTileBwdLPTSchedulerILb0ELi128ELb1EEEEEEEEEvNT_6ParamsE$_ZZN4cute4takeILi1ELi2ENS_5tupleIJNS1_IJNS_1CILi1EEENS2_ILi0EEEEEEiEEEEEDaRKT1_ENKUlDpRKT_E_clIJiEEEDaSD_) ;  /* 0xfffa9c2000007944 */ /* 0x026fea0003c3ffff */
[----:B------:R-:W-:Y:S02]  /*63a90*/  MOV R6, 0x63ab0 ;  /* 0x00063ab000067802 */ /* 0x000fe40000000f00 */
[----:B-1---5:R-:W-:Y:S05]  /*63aa0*/  CALL.REL.NOINC `($_ZN7cutlass13device_kernelIN5flash19enable_sm80_to_sm89INS1_16FlashAttnBwdSm80INS1_25CollectiveMainloopBwdSm80ILi2ELi2EN4cute5tupleIJNS5_1CILi128EEES8_NS7_ILi64EEEEEENS_10bfloat16_tEfNS_4arch4Sm80ELb1ELb0ELb1ELb0ELb1ELb0ELb0ELb0ELi2ELi4ELi4ELi4ELb0EEENS1_21CollectiveEpilogueBwdISA_SB_SD_Li256ELb0ELb0ELi2EEENS1_25SingleTileBwdLPTSchedulerILb0ELi128ELb1EEEEEEEEEvNT_6ParamsE$_ZN4cute3eso3ESOILb1ELb0EJNS_5tupleIJNS_1CILi1EEENS3_ILi0EEEEEENS2_IJiEEEEEC2ERKS6_RKS7_) ;  /* 0xfffa5d2000007944 */ /* 0x022fea0003c3ffff */
[----:B-1----:R1:W5:Y:S01]  /*63ab0*/  LDL R3, [R1+0x1410] ;  /* 0x0014100001037983 */ /* 0x0023620000100800 */
[----:B------:R-:W-:-:S03]  /*63ac0*/  MOV R6, 0x63ae0 ;  /* 0x00063ae000067802 */ /* 0x000fc60000000f00 */
[----:B-1---5:R-:W-:Y:S05]  /*63ad0*/  CALL.REL.NOINC `($_ZN7cutlass13device_kernelIN5flash19enable_sm80_to_sm89INS1_16FlashAttnBwdSm80INS1_25CollectiveMainloopBwdSm80ILi2ELi2EN4cute5tupleIJNS5_1CILi128EEES8_NS7_ILi64EEEEEENS_10bfloat16_tEfNS_4arch4Sm80ELb1ELb0ELb1ELb0ELb1ELb0ELb0ELb0ELi2ELi4ELi4ELi4ELb0EEENS1_21CollectiveEpilogueBwdISA_SB_SD_Li256ELb0ELb0ELi2EEENS1_25SingleTileBwdLPTSchedulerILb0ELi128ELb1EEEEEEEEEvNT_6ParamsE$_ZN4cute5tupleIJNS0_IJNS0_IJNS_1CILi8EEENS1_ILi1EEEEEENS0_IJNS1_ILi2EEEEEEEEENS0_IJNS0_IJS3_NS1_ILi0EEEEEENS0_IJiEEEEEEEEC2ERKS7_RKSB_) ;  /* 0xfffa7df000007944 */ /* 0x022fea0003c3ffff */
[----:B------:R2:W5:Y:S01]  /*63ae0*/  LDL R8, [R1+0x1410] ;  /* 0x0014100001087983 */ /* 0x0005620000100800 */
[----:B------:R-:W-:-:S03]  /*63af0*/  MOV R6, 0x63b20 ;  /* 0x00063b2000067802 */ /* 0x000fc60000000f00 */
[----:B------:R2:W-:Y:S04]  /*63b00*/  STL.64 [R1+0x1448], R12 ;  /* 0x0014480c01007387 */ /* 0x0005e80000100a00 */
[----:B-12--5:R-:W-:Y:S05]  /*63b10*/  CALL.REL.NOINC `($_ZN7cutlass13device_kernelIN5flash19enable_sm80_to_sm89INS1_16FlashAttnBwdSm80INS1_25CollectiveMainloopBwdSm80ILi2ELi2EN4cute5tupleIJNS5_1CILi128EEES8_NS7_ILi64EEEEEENS_10bfloat16_tEfNS_4arch4Sm80ELb1ELb0ELb1ELb0ELb1ELb0ELb0ELb0ELi2ELi4ELi4ELi4ELb0EEENS1_21CollectiveEpilogueBwdISA_SB_SD_Li256ELb0ELb0ELi2EEENS1_25SingleTileBwdLPTSchedulerILb0ELi128ELb1EEEEEEEEEvNT_6ParamsE$_ZN4cute3eso3ESOILb0ELb0EJNS_6LayoutINS_5tupleIJNS3_IJNS_1CILi8EEENS4_ILi1EEEEEENS3_IJNS4_ILi2EEEEEEEEENS3_IJNS3_IJS6_NS4_ILi0EEEEEENS3_IJiEEEEEEEENS_10ViewEngineINS_8smem_ptrIPN7cutlass10bfloat16_tEEEEEEEC2ERKSF_RKSM_) ;  /* 0xfffa3a4000007944 */ /* 0x026fea0003c3ffff */
[----:B-1----:R1:W5:Y:S04]  /*63b20*/  LDL R8, [R1+0x1410] ;  /* 0x0014100001087983 */ /* 0x0023680000100800 */
[----:B------:R1:W5:Y:S01]  /*63b30*/  LDL.64 R14, [R1+0x1418] ;  /* 0x00141800010e7983 */ /* 0x0003620000100a00 */
[----:B------:R-:W-:-:S03]  /*63b40*/  MOV R6, 0x63b60 ;  /* 0x00063b6000067802 */ /* 0x000fc60000000f00 */
[----:B-1---5:R-:W-:Y:S05]  /*63b50*/  CALL.REL.NOINC `($_ZN7cutlass13device_kernelIN5flash19enable_sm80_to_sm89INS1_16FlashAttnBwdSm80INS1_25CollectiveMainloopBwdSm80ILi2ELi2EN4cute5tupleIJNS5_1CILi128EEES8_NS7_ILi64EEEEEENS_10bfloat16_tEfNS_4arch4Sm80ELb1ELb0ELb1ELb0ELb1ELb0ELb0ELb0ELi2ELi4ELi4ELi4ELb0EEENS1_21CollectiveEpilogueBwdISA_SB_SD_Li256ELb0ELb0ELi2EEENS1_25SingleTileBwdLPTSchedulerILb0ELi128ELb1EEEEEEEEEvNT_6ParamsE$_ZN4cute3eso3ESOILb1ELb0EJNS_6LayoutINS_5tupleIJNS3_IJNS3_IJNS_1CILi4EEENS4_ILi2EEEEEENS4_ILi1EEEEEENS3_IJS6_EEEEEENS3_IJNS3_IJNS3_IJS8_NS4_ILi32EEEEEENS4_ILi0EEEEEENS3_IJNS4_ILi64EEEEEEEEEEENS_10ViewEngineIPN7cutlass10bfloat16_tEEEEEC2ERKSJ_RKSO_) ;  /* 0xfffa633000007944 */ /* 0x022fea0003c3ffff */
[----:B-1----:R1:W5:Y:S01]  /*63b60*/  LDL.64 R2, [R1+0x1410] ;  /* 0x0014100001027983 */ /* 0x0023620000100a00 */
[----:B------:R-:W-:-:S03]  /*63b70*/  MOV R6, 0x63b90 ;  /* 0x00063b9000067802 */ /* 0x000fc60000000f00 */
[----:B-1---5:R-:W-:Y:S05]  /*63b80*/  CALL.REL.NOINC `($_ZN7cutlass13device_kernelIN5flash19enable_sm80_to_sm89INS1_16FlashAttnBwdSm80INS1_25CollectiveMainloopBwdSm80ILi2ELi2EN4cute5tupleIJNS5_1CILi128EEES8_NS7_ILi64EEEEEENS_10bfloat16_tEfNS_4arch4Sm80ELb1ELb0ELb1ELb0ELb1ELb0ELb0ELb0ELi2ELi4ELi4ELi4ELb0EEENS1_21CollectiveEpilogueBwdISA_SB_SD_Li256ELb0ELb0ELi2EEENS1_25SingleTileBwdLPTSchedulerILb0ELi128ELb1EEEEEEEEEvNT_6ParamsE$_ZN4cute3eso3ESOILb1ELb0EJNS_6LayoutINS_5tupleIJNS3_IJNS3_IJNS3_IJNS_1CILi4EEENS4_ILi2EEEEEENS4_ILi1EEEEEES8_EEENS3_IJNS3_IJNS3_IJS8_S8_EEES8_EEES6_EEEEEENS3_IJNS3_IJNS3_IJNS3_IJS8_NS4_ILi32EEEEEENS4_ILi0EEEEEESH_EEENS3_IJNS3_IJNS3_IJSH_SH_EEESH_EEENS4_ILi64EEEEEEEEEEENS_10ViewEngineIPN7cutlass10bfloat16_tEEEEEC2ERKSP_RKSU_) ;  /* 0xfffa61f000007944 */ /* 0x022fea0003c3ffff */
[----:B------:R2:W5:Y:S01]  /*63b90*/  LDL.64 R10, [R1+0x1410] ;  /* 0x00141000010a7983 */ /* 0x0005620000100a00 */
[----:B-1----:R-:W-:Y:S02]  /*63ba0*/  MOV R3, R8 ;  /* 0x0000000800037202 */ /* 0x002fe40000000f00 */
[----:B------:R-:W-:Y:S02]  /*63bb0*/  MOV R4, 0x63bd0 ;  /* 0x00063bd000047802 */ /* 0x000fe40000000f00 */
[----:B--2--5:R-:W-:Y:S05]  /*63bc0*/  CALL.REL.NOINC `($_ZN7cutlass13device_kernelIN5flash19enable_sm80_to_sm89INS1_16FlashAttnBwdSm80INS1_25CollectiveMainloopBwdSm80ILi2ELi2EN4cute5tupleIJNS5_1CILi128EEES8_NS7_ILi64EEEEEENS_10bfloat16_tEfNS_4arch4Sm80ELb1ELb0ELb1ELb0ELb1ELb0ELb0ELb0ELi2ELi4ELi4ELi4ELb0EEENS1_21CollectiveEpilogueBwdISA_SB_SD_Li256ELb0ELb0ELi2EEENS1_25SingleTileBwdLPTSchedulerILb0ELi128ELb1EEEEEEEEEvNT_6ParamsE$_ZN4cute5tupleIJNS0_IJNS_1CILi2EEEEEENS0_IJiEEEEEC2ERKS3_RKS4_) ;  /* 0xfffa7f8000007944 */ /* 0x024fea0003c3ffff */
[----:B------:R-:W2:Y:S01]  /*63bd0*/  LDL R4, [R1+0x1410] ;  /* 0x0014100001047983 */ /* 0x000ea20000100800 */
[----:B-1----:R-:W-:-:S02]  /*63be0*/  MOV R2, R59 ;  /* 0x0000003b00027202 */ /* 0x002fc40000000f00 */
[----:B------:R-:W-:Y:S01]  /*63bf0*/  MOV R12, 0x63c20 ;  /* 0x00063c20000c7802 */ /* 0x000fe20000000f00 */
[----:B--2---:R1:W-:Y:S04]  /*63c00*/  STL [R1+0x1448], R4 ;  /* 0x0014480401007387 */ /* 0x0043e80000100800 */
[----:B-1----:R-:W-:Y:S05]  /*63c10*/  CALL.REL.NOINC `($_ZN7cutlass13device_kernelIN5flash19enable_sm80_to_sm89INS1_16FlashAttnBwdSm80INS1_25CollectiveMainloopBwdSm80ILi2ELi2EN4cute5tupleIJNS5_1CILi128EEES8_NS7_ILi64EEEEEENS_10bfloat16_tEfNS_4arch4Sm80ELb1ELb0ELb1ELb0ELb1ELb0ELb0ELb0ELi2ELi4ELi4ELi4ELb0EEENS1_21CollectiveEpilogueBwdISA_SB_SD_Li256ELb0ELb0ELi2EEENS1_25SingleTileBwdLPTSchedulerILb0ELi128ELb1EEEEEEEEEvNT_6ParamsE$_ZZN4cute14logical_divideINS_5tupleIJNS1_IJNS_1CILi8EEENS2_ILi1EEEEEENS1_IJNS2_ILi2EEEEEEEEENS1_IJNS1_IJS4_NS2_ILi0EEEEEENS1_IJiEEEEEENS1_IJS5_NS_6LayoutIS4_S9_EEEEEEEDaRKNSD_IT_T0_EERKT1_ENKUlRKT_RKT0_E_clINSD_IS7_SB_EESE_EEDaSQ_ST_) ;  /* 0xfffa95c000007944 */ /* 0x002fea0003c3ffff */
[----:B------:R-:W-:Y:S02]  /*63c20*/  MOV R4, 0x63c40 ;  /* 0x00063c4000047802 */ /* 0x000fe40000000f00 */
[----:B-1---5:R-:W-:Y:S05]  /*63c30*/  CALL.REL.NOINC `($_ZN7cutlass13device_kernelIN5flash19enable_sm80_to_sm89INS1_16FlashAttnBwdSm80INS1_25CollectiveMainloopBwdSm80ILi2ELi2EN4cute5tupleIJNS5_1CILi128EEES8_NS7_ILi64EEEEEENS_10bfloat16_tEfNS_4arch4Sm80ELb1ELb0ELb1ELb0ELb1ELb0ELb0ELb0ELi2ELi4ELi4ELi4ELb0EEENS1_21CollectiveEpilogueBwdISA_SB_SD_Li256ELb0ELb0ELi2EEENS1_25SingleTileBwdLPTSchedulerILb0ELi128ELb1EEEEEEEEEvNT_6ParamsE$_ZN4cute3eso3ESOILb1ELb0EJNS_5tupleIJNS2_IJNS_1CILi1EEENS3_ILi0EEEEEENS2_IJS5_S5_EEEEEENS2_IJS5_iEEEEEC2ERKS8_RKS9_) ;  /* 0xfffa56c000007944 */ /* 0x022fea0003c3ffff */
[----:B-1----:R1:W5:Y:S01]  /*63c40*/  LDL R3, [R1+0x1410] ;  /* 0x0014100001037983 */ /* 0x0023620000100800 */
[----:B------:R-:W-:-:S03]  /*63c50*/  MOV R4, 0x63c70 ;  /* 0x00063c7000047802 */ /* 0x000fc60000000f00 */
[----:B-1---5:R-:W-:Y:S05]  /*63c60*/  CALL.REL.NOINC `($_ZN7cutlass13device_kernelIN5flash19enable_sm80_to_sm89INS1_16FlashAttnBwdSm80INS1_25CollectiveMainloopBwdSm80ILi2ELi2EN4cute5tupleIJNS5_1CILi128EEES8_NS7_ILi64EEEEEENS_10bfloat16_tEfNS_4arch4Sm80ELb1ELb0ELb1ELb0ELb1ELb0ELb0ELb0ELi2ELi4ELi4ELi4ELb0EEENS1_21CollectiveEpilogueBwdISA_SB_SD_Li256ELb0ELb0ELi2EEENS1_25SingleTileBwdLPTSchedulerILb0ELi128ELb1EEEEEEEEEvNT_6ParamsE$_ZN4cute5tupleIJNS0_IJNS0_IJNS0_IJNS_1CILi8EEENS1_ILi1EEEEEENS0_IJS3_S3_EEEEEENS0_IJS3_NS1_ILi2EEEEEEEEENS0_IJNS0_IJNS0_IJS3_NS1_ILi0EEEEEENS0_IJSA_SA_EEEEEENS0_IJSA_iEEEEEEEEC2ERKS9_RKSF_) ;  /* 0xfffa7a3000007944 */ /* 0x022fea0003c3ffff */
[----:B-1----:R1:W5:Y:S01]  /*63c70*/  LDL R3, [R1+0x1410] ;  /* 0x0014100001037983 */ /* 0x0023620000100800 */
[----:B------:R-:W-:-:S03]  /*63c80*/  MOV R4, 0x63ca0 ;  /* 0x00063ca000047802 */ /* 0x000fc60000000f00 */
[----:B-1---5:R-:W-:Y:S05]  /*63c90*/  CALL.REL.NOINC `($_ZN7cutlass13device_kernelIN5flash19enable_sm80_to_sm89INS1_16FlashAttnBwdSm80INS1_25CollectiveMainloopBwdSm80ILi2ELi2EN4cute5tupleIJNS5_1CILi128EEES8_NS7_ILi64EEEEEENS_10bfloat16_tEfNS_4arch4Sm80ELb1ELb0ELb1ELb0ELb1ELb0ELb0ELb0ELi2ELi4ELi4ELi4ELb0EEENS1_21CollectiveEpilogueBwdISA_SB_SD_Li256ELb0ELb0ELi2EEENS1_25SingleTileBwdLPTSchedulerILb0ELi128ELb1EEEEEEEEEvNT_6ParamsE$_ZN4cute3eso3ESOILb1ELb0EJNS_5tupleIJNS2_IJNS_1CILi1EEENS3_ILi0EEEEEENS2_IJS5_S5_EEEEEENS2_IJS5_iEEEEEC2ERKS8_RKS9_) ;  /* 0xfffa566000007944 */ /* 0x022fea0003c3ffff */
[----:B-1----:R1:W5:Y:S01]  /*63ca0*/  LDL R3, [R1+0x1410] ;  /* 0x0014100001037983 */ /* 0x0023620000100800 */
[----:B------:R-:W-:-:S03]  /*63cb0*/  MOV R4, 0x63cd0 ;  /* 0x00063cd000047802 */ /* 0x000fc60000000f00 */
[----:B-1---5:R-:W-:Y:S05]  /*63cc0*/  CALL.REL.NOINC `($_ZN7cutlass13device_kernelIN5flash19enable_sm80_to_sm89INS1_16FlashAttnBwdSm80INS1_25CollectiveMainloopBwdSm80ILi2ELi2EN4cute5tupleIJNS5_1CILi128EEES8_NS7_ILi64EEEEEENS_10bfloat16_tEfNS_4arch4Sm80ELb1ELb0ELb1ELb0ELb1ELb0ELb0ELb0ELi2ELi4ELi4ELi4ELb0EEENS1_21CollectiveEpilogueBwdISA_SB_SD_Li256ELb0ELb0ELi2EEENS1_25SingleTileBwdLPTSchedulerILb0ELi128ELb1EEEEEEEEEvNT_6ParamsE$_ZN4cute3eso3ESOILb1ELb0EJNS_5tupleIJNS_1CILi0EEES4_EEEiEEC2ERKS5_RKi) ;  /* 0xfffa5a2000007944 */ /* 0x022fea0003c3ffff */
[----:B-1----:R1:W5:Y:S01]  /*63cd0*/  LDL R3, [R1+0x1410] ;  /* 0x0014100001037983 */ /* 0x0023620000100800 */
[----:B------:R-:W-:-:S03]  /*63ce0*/  MOV R4, 0x63d00 ;  /* 0x00063d0000047802 */ /* 0x000fc60000000f00 */
[----:B-1---5:R-:W-:Y:S05]  /*63cf0*/  CALL.REL.NOINC `($_ZN7cutlass13device_kernelIN5flash19enable_sm80_to_sm89INS1_16FlashAttnBwdSm80INS1_25CollectiveMainloopBwdSm80ILi2ELi2EN4cute5tupleIJNS5_1CILi128EEES8_NS7_ILi64EEEEEENS_10bfloat16_tEfNS_4arch4Sm80ELb1ELb0ELb1ELb0ELb1ELb0ELb0ELb0ELi2ELi4ELi4ELi4ELb0EEENS1_21CollectiveEpilogueBwdISA_SB_SD_Li256ELb0ELb0ELi2EEENS1_25SingleTileBwdLPTSchedulerILb0ELi128ELb1EEEEEEEEEvNT_6ParamsE$_ZN4cute3eso3ESOILb1ELb0EJNS_5tupleIJNS2_IJNS_1CILi1EEENS3_ILi0EEEEEES5_EEENS2_IJNS2_IJS5_S5_EEEiEEEEEC2ERKS7_RKS9_) ;  /* 0xfffa564000007944 */ /* 0x022fea0003c3ffff */
[----:B-1----:R1:W5:Y:S01]  /*63d00*/  LDL R3, [R1+0x1410] ;  /* 0x0014100001037983 */ /* 0x0023620000100800 */
[----:B------:R-:W-:-:S03]  /*63d10*/  MOV R4, 0x63d30 ;  /* 0x00063d3000047802 */ /* 0x000fc60000000f00 */
[----:B-1---5:R-:W-:Y:S05]  /*63d20*/  CALL.REL.NOINC `($_ZN7cutlass13device_kernelIN5flash19enable_sm80_to_sm89INS1_16FlashAttnBwdSm80INS1_25CollectiveMainloopBwdSm80ILi2ELi2EN4cute5tupleIJNS5_1CILi128EEES8_NS7_ILi64EEEEEENS_10bfloat16_tEfNS_4arch4Sm80ELb1ELb0ELb1ELb0ELb1ELb0ELb0ELb0ELi2ELi4ELi4ELi4ELb0EEENS1_21CollectiveEpilogueBwdISA_SB_SD_Li256ELb0ELb0ELi2EEENS1_25SingleTileBwdLPTSchedulerILb0ELi128ELb1EEEEEEEEEvNT_6ParamsE$_ZN4cute5tupleIJNS0_IJNS0_IJNS0_IJNS_1CILi8EEENS1_ILi1EEEEEES3_EEENS0_IJNS0_IJS3_S3_EEENS1_ILi2EEEEEEEEENS0_IJNS0_IJNS0_IJS3_NS1_ILi0EEEEEESA_EEENS0_IJNS0_IJSA_SA_EEEiEEEEEEEEC2ERKS9_RKSF_) ;  /* 0xfffa79b000007944 */ /* 0x022fea0003c3ffff */
[----:B------:R2:W5:Y:S01]  /*63d30*/  LDL R6, [R1+0x1410] ;  /* 0x0014100001067983 */ /* 0x0005620000100800 */
[----:B------:R-:W-:-:S03]  /*63d40*/  MOV R4, 0x63d70 ;  /* 0x00063d7000047802 */ /* 0x000fc60000000f00 */
[----:B------:R2:W-:Y:S04]  /*63d50*/  STL.64 [R1+0x1448], R14 ;  /* 0x0014480e01007387 */ /* 0x0005e80000100a00 */
[----:B-12--5:R-:W-:Y:S05]  /*63d60*/  CALL.REL.NOINC `($_ZN7cutlass13device_kernelIN5flash19enable_sm80_to_sm89INS1_16FlashAttnBwdSm80INS1_25CollectiveMainloopBwdSm80ILi2ELi2EN4cute5tupleIJNS5_1CILi128EEES8_NS7_ILi64EEEEEENS_10bfloat16_tEfNS_4arch4Sm80ELb1ELb0ELb1ELb0ELb1ELb0ELb0ELb0ELi2ELi4ELi4ELi4ELb0EEENS1_21CollectiveEpilogueBwdISA_SB_SD_Li256ELb0ELb0ELi2EEENS1_25SingleTileBwdLPTSchedulerILb0ELi128ELb1EEEEEEEEEvNT_6ParamsE$_ZN4cute3eso3ESOILb0ELb0EJNS_6LayoutINS_5tupleIJNS3_IJNS3_IJNS_1CILi8EEENS4_ILi1EEEEEES6_EEENS3_IJNS3_IJS6_S6_EEENS4_ILi2EEEEEEEEENS3_IJNS3_IJNS3_IJS6_NS4_ILi0EEEEEESD_EEENS3_IJNS3_IJSD_SD_EEEiEEEEEEEENS_10ViewEngineINS_8smem_ptrIPN7cutlass10bfloat16_tEEEEEEEC2ERKSJ_RKSQ_) ;  /* 0xfffa326000007944 */ /* 0x026fea0003c3ffff */
[----:B-1----:R1:W5:Y:S04]  /*63d70*/  LDL R8, [R1+0x1410] ;  /* 0x0014100001087983 */ /* 0x0023680000100800 */
[----:B------:R1:W5:Y:S01]  /*63d80*/  LDL.64 R4, [R1+0x1418] ;  /* 0x0014180001047983 */ /* 0x0003620000100a00 */
[----:B------:R-:W-:-:S03]  /*63d90*/  MOV R6, 0x63db0 ;  /* 0x00063db000067802 */ /* 0x000fc60000000f00 */
[----:B-1---5:R-:W-:Y:S05]  /*63da0*/  CALL.REL.NOINC `($_ZN7cutlass13device_kernelIN5flash19enable_sm80_to_sm89INS1_16FlashAttnBwdSm80INS1_25CollectiveMainloopBwdSm80ILi2ELi2EN4cute5tupleIJNS5_1CILi128EEES8_NS7_ILi64EEEEEENS_10bfloat16_tEfNS_4arch4Sm80ELb1ELb0ELb1ELb0ELb1ELb0ELb0ELb0ELi2ELi4ELi4ELi4ELb0EEENS1_21CollectiveEpilogueBwdISA_SB_SD_Li256ELb0ELb0ELi2EEENS1_25SingleTileBwdLPTSchedulerILb0ELi128ELb1EEEEEEEEEvNT_6ParamsE$_ZN4cute3eso3ESOILb1ELb0EJNS_6LayoutINS_5tupleIJNS3_IJNS3_IJNS_1CILi4EEENS4_ILi2EEEEEENS4_ILi1EEEEEES6_EEENS3_IJNS3_IJNS3_IJS8_NS4_ILi32EEEEEENS4_ILi0EEEEEENS4_ILi64EEEEEEEENS_10ViewEngineIPN7cutlass10bfloat16_tEEEEEC2ERKSH_RKSM_) ;  /* 0xfffa612000007944 */ /* 0x022fea0003c3ffff */
[----:B------:R2:W5:Y:S01]  /*63db0*/  LDL.64 R16, [R1+0x1410] ;  /* 0x0014100001107983 */ /* 0x0005620000100a00 */
[----:B------:R-:W-:Y:S02]  /*63dc0*/  MOV R3, R8 ;  /* 0x0000000800037202 */ /* 0x000fe40000000f00 */
[----:B------:R-:W-:Y:S02]  /*63dd0*/  MOV R6, 0x63df0 ;  /* 0x00063df000067802 */ /* 0x000fe40000000f00 */
[----:B-12--5:R-:W-:Y:S05]  /*63de0*/  CALL.REL.NOINC `($_ZN7cutlass13device_kernelIN5flash19enable_sm80_to_sm89INS1_16FlashAttnBwdSm80INS1_25CollectiveMainloopBwdSm80ILi2ELi2EN4cute5tupleIJNS5_1CILi128EEES8_NS7_ILi64EEEEEENS_10bfloat16_tEfNS_4arch4Sm80ELb1ELb0ELb1ELb0ELb1ELb0ELb0ELb0ELi2ELi4ELi4ELi4ELb0EEENS1_21CollectiveEpilogueBwdISA_SB_SD_Li256ELb0ELb0ELi2EEENS1_25SingleTileBwdLPTSchedulerILb0ELi128ELb1EEEEEEEEEvNT_6ParamsE$_ZZN4cute5sliceINS_5tupleIJNS1_IJNS_10UnderscoreENS_1CILi0EEEEEENS1_IJS4_S2_EEEEEENS1_IJNS1_IJNS1_IJNS3_ILi1EEES4_EEES4_EEENS1_IJNS1_IJS4_S4_EEEiEEEEEEEEDaRKT_RKT0_ENKUlRKT_RKT0_E_clIS6_SC_EEDaSM_SP_) ;  /* 0xfffa9af000007944 */ /* 0x026fea0003c3ffff */
[----:B------:R-:W-:Y:S02]  /*63df0*/  MOV R8, 0x63e10 ;  /* 0x00063e1000087802 */ /* 0x000fe40000000f00 */
[----:B-1----:R-:W-:Y:S05]  /*63e00*/  CALL.REL.NOINC `($_ZN7cutlass13device_kernelIN5flash19enable_sm80_to_sm89INS1_16FlashAttnBwdSm80INS1_25CollectiveMainloopBwdSm80ILi2ELi2EN4cute5tupleIJNS5_1CILi128EEES8_NS7_ILi64EEEEEENS_10bfloat16_tEfNS_4arch4Sm80ELb1ELb0ELb1ELb0ELb1ELb0ELb0ELb0ELi2ELi4ELi4ELi4ELb0EEENS1_21CollectiveEpilogueBwdISA_SB_SD_Li256ELb0ELb0ELi2EEENS1_25SingleTileBwdLPTSchedulerILb0ELi128ELb1EEEEEEEEEvNT_6ParamsE$_ZZN4cute12filter_tupleINS_5tupleIJNS1_IJNS_10UnderscoreENS_1CILi0EEEEEENS1_IJS4_S2_EEEEEENS1_IJNS1_IJNS1_IJNS3_ILi1EEES4_EEES4_EEENS1_IJNS1_IJS4_S4_EEEiEEEEEEZNS_5sliceIS7_SD_EEDaRKT_RKT0_EUlRKT_RKT0_E_EEDaSH_SK_OT1_ENKUlDpSN_E_clIJNS1_IJS9_EEENS1_IJiEEEEEEDaSU_) ;  /* 0xfffa84b000007944 */ /* 0x002fea0003c3ffff */
[----:B------:R-:W-:Y:S02]  /*63e10*/  MOV R6, 0x63e30 ;  /* 0x00063e3000067802 */ /* 0x000fe40000000f00 */
[----:B-1---5:R-:W-:Y:S05]  /*63e20*/  CALL.REL.NOINC `($_ZN7cutlass13device_kernelIN5flash19enable_sm80_to_sm89INS1_16FlashAttnBwdSm80INS1_25CollectiveMainloopBwdSm80ILi2ELi2EN4cute5tupleIJNS5_1CILi128EEES8_NS7_ILi64EEEEEENS_10bfloat16_tEfNS_4arch4Sm80ELb1ELb0ELb1ELb0ELb1ELb0ELb0ELb0ELi2ELi4ELi4ELi4ELb0EEENS1_21CollectiveEpilogueBwdISA_SB_SD_Li256ELb0ELb0ELi2EEENS1_25SingleTileBwdLPTSchedulerILb0ELi128ELb1EEEEEEEEEvNT_6ParamsE$_ZN4cute5tupleIJNS0_IJNS0_IJNS_1CILi8EEENS1_ILi1EEEEEENS1_ILi2EEEEEENS0_IJNS0_IJS3_NS1_ILi0EEEEEEiEEEEEC2ERKS6_RKS9_) ;  /* 0xfffa7ae000007944 */ /* 0x022fea0003c3ffff */
[----:B-1----:R1:W5:Y:S01]  /*63e30*/  LDL R3, [R1+0x1410] ;  /* 0x0014100001037983 */ /* 0x0023620000100800 */
[----:B------:R-:W-:-:S03]  /*63e40*/  MOV R6, 0x63e60 ;  /* 0x00063e6000067802 */ /* 0x000fc60000000f00 */
        /* <DEDUP_REMOVED lines=8> */
[----:B------:R-:W-:-:S02]  /*63ed0*/  MOV R6, R7 ;  /* 0x0000000700067202 */ /* 0x000fc40000000f00 */
[----:B------:R-:W-:Y:S01]  /*63ee0*/  MOV R4, 0x63f10 ;  /* 0x00063f1000047802 */ /* 0x000fe20000000f00 */
[----:B--2---:R1:W-:Y:S04]  /*63ef0*/  STL.64 [R1+0x1448], R2 ;  /* 0x0014480201007387 */ /* 0x0043e80000100a00 */
[----:B-1----:R-:W-:Y:S05]  /*63f00*/  CALL.REL.NOINC `($_ZN7cutlass13device_kernelIN5flash19enable_sm80_to_sm89INS1_16FlashAttnBwdSm80INS1_25CollectiveMainloopBwdSm80ILi2ELi2EN4cute5tupleIJNS5_1CILi128EEES8_NS7_ILi64EEEEEENS_10bfloat16_tEfNS_4arch4Sm80ELb1ELb0ELb1ELb0ELb1ELb0ELb0ELb0ELi2ELi4ELi4ELi4ELb0EEENS1_21CollectiveEpilogueBwdISA_SB_SD_Li256ELb0ELb0ELi2EEENS1_25SingleTileBwdLPTSchedulerILb0ELi128ELb1EEEEEEEEEvNT_6ParamsE$_ZN4cute3eso3ESOILb0ELb0EJNS_6LayoutINS_5tupleIJNS3_IJNS_1CILi8EEENS4_ILi1EEEEEENS4_ILi2EEEEEENS3_IJNS3_IJS6_NS4_ILi0EEEEEEiEEEEENS_10ViewEngineINS_8smem_ptrIPN7cutlass10bfloat16_tEEEEEEEC2ERKSD_RKSK_) ;  /* 0xfffa36c000007944 */ /* 0x002fea0003c3ffff */
[----:B------:R2:W5:Y:S04]  /*63f10*/  LDL R14, [R1+0x1410] ;  /* 0x00141000010e7983 */ /* 0x0005680000100800 */
[----:B------:R2:W5:Y:S01]  /*63f20*/  LDL.64 R78, [R1+0x1418] ;  /* 0x00141800014e7983 */ /* 0x0005620000100a00 */
[----:B------:R-:W-:Y:S01]  /*63f30*/  IMAD.MOV.U32 R2, RZ, RZ, R67 ;  /* 0x000000ffff027224 */ /* 0x000fe200078e0043 */
[----:B-1----:R-:W-:Y:S02]  /*63f40*/  MOV R3, RZ ;  /* 0x000000ff00037202 */ /* 0x002fe40000000f00 */
[----:B------:R-:W-:Y:S02]  /*63f50*/  MOV R10, 0x63f70 ;  /* 0x00063f70000a7802 */ /* 0x000fe40000000f00 */
[----:B--2--5:R-:W-:Y:S05]  /*63f60*/  CALL.REL.NOINC `($_ZN7cutlass13device_kernelIN5flash19enable_sm80_to_sm89INS1_16FlashAttnBwdSm80INS1_25CollectiveMainloopBwdSm80ILi2ELi2EN4cute5tupleIJNS5_1CILi128EEES8_NS7_ILi64EEEEEENS_10bfloat16_tEfNS_4arch4Sm80ELb1ELb0ELb1ELb0ELb1ELb0ELb0ELb0ELi2ELi4ELi4ELi4ELb0EEENS1_21CollectiveEpilogueBwdISA_SB_SD_Li256ELb0ELb0ELi2EEENS1_25SingleTileBwdLPTSchedulerILb0ELi128ELb1EEEEEEEEEvNT_6ParamsE$_ZN4cute3eso3ESOILb1ELb0EJNS_10UnderscoreEiEEC2ERKS2_RKi) ;  /* 0xfffa45b000007944 */ /* 0x024fea0003c3ffff */
        /* <DEDUP_REMOVED lines=16> */
[----:B------:R-:W-:-:S02]  /*64070*/  MOV R3, RZ ;  /* 0x000000ff00037202 */ /* 0x000fc40000000f00 */
[----:B------:R-:W-:Y:S02]  /*64080*/  MOV R10, 0x640a0 ;  /* 0x000640a0000a7802 */ /* 0x000fe40000000f00 */
[----:B--2--5:R-:W-:Y:S05]  /*64090*/  CALL.REL.NOINC `($_ZN7cutlass13device_kernelIN5flash19enable_sm80_to_sm89INS1_16FlashAttnBwdSm80INS1_25CollectiveMainloopBwdSm80ILi2ELi2EN4cute5tupleIJNS5_1CILi128EEES8_NS7_ILi64EEEEEENS_10bfloat16_tEfNS_4arch4Sm80ELb1ELb0ELb1ELb0ELb1ELb0ELb0ELb0ELi2ELi4ELi4ELi4ELb0EEENS1_21CollectiveEpilogueBwdISA_SB_SD_Li256ELb0ELb0ELi2EEENS1_25SingleTileBwdLPTSchedulerILb0ELi128ELb1EEEEEEEEEvNT_6ParamsE$_ZN4cute3eso3ESOILb1ELb0EJNS_10UnderscoreEiEEC2ERKS2_RKi) ;  /* 0xfffa448000007944 */ /* 0x024fea0003c3ffff */
[----:B-1----:R-:W2:Y:S01]  /*640a0*/  LDL R3, [R1+0x1410] ;  /* 0x0014100001037983 */ /* 0x002ea20000100800 */
[----:B------:R-:W-:Y:S02]  /*640b0*/  MOV R6, 0x640e0 ;  /* 0x000640e000067802 */ /* 0x000fe40000000f00 */
[----:B--2---:R-:W-:Y:S02]  /*640c0*/  SHF.L.U32 R3, R3, 0x6, RZ ;  /* 0x0000000603037819 */ /* 0x004fe400000006ff */
[----:B------:R-:W-:Y:S05]  /*640d0*/  CALL.REL.NOINC `($_ZN7cutlass13device_kernelIN5flash19enable_sm80_to_sm89INS1_16FlashAttnBwdSm80INS1_25CollectiveMainloopBwdSm80ILi2ELi2EN4cute5tupleIJNS5_1CILi128EEES8_NS7_ILi64EEEEEENS_10bfloat16_tEfNS_4arch4Sm80ELb1ELb0ELb1ELb0ELb1ELb0ELb0ELb0ELi2ELi4ELi4ELi4ELb0EEENS1_21CollectiveEpilogueBwdISA_SB_SD_Li256ELb0ELb0ELi2EEENS1_25SingleTileBwdLPTSchedulerILb0ELi128ELb1EEEEEEEEEvNT_6ParamsE$_ZN4cute3eso3ESOILb1ELb0EJNS_6LayoutINS_5tupleIJNS3_IJNS3_IJNS_1CILi4EEENS4_ILi2EEEEEENS4_ILi1EEEEEEEEENS3_IJNS3_IJNS3_IJS8_NS4_ILi32EEEEEENS4_ILi0EEEEEEEEEEEiEEC2ERKSG_RKi) ;  /* 0xfffa5d7000007944 */ /* 0x000fea0003c3ffff */
[----:B-1----:R-:W2:Y:S01]  /*640e0*/  LDL R3, [R1+0x1410] ;  /* 0x0014100001037983 */ /* 0x002ea20000100800 */
        /* <DEDUP_REMOVED lines=20> */
[----:B--2--5:R-:W-:Y:S05]  /*64230*/  CALL.REL.NOINC `($_ZN7cutlass13device_kernelIN5flash19enable_sm80_to_sm89INS1_16FlashAttnBwdSm80INS1_25CollectiveMainloopBwdSm80ILi2ELi2EN4cute5tupleIJNS5_1CILi128EEES8_NS7_ILi64EEEEEENS_10bfloat16_tEfNS_4arch4Sm80ELb1ELb0ELb1ELb0ELb1ELb0ELb0ELb0ELi2ELi4ELi4ELi4ELb0EEENS1_21CollectiveEpilogueBwdISA_SB_SD_Li256ELb0ELb0ELi2EEENS1_25SingleTileBwdLPTSchedulerILb0ELi128ELb1EEEEEEEEEvNT_6ParamsE$_ZN4cute3eso3ESOILb1ELb0EJNS_6LayoutINS_5tupleIJNS3_IJNS3_IJNS_1CILi2EEES5_EEENS4_ILi1EEEEEEEEENS3_IJNS3_IJNS3_IJS7_NS4_ILi16EEEEEENS4_ILi0EEEEEEEEEEENS_10ViewEngineIPjEEEEC2ERKSF_RKSI_) ;  /* 0xfffa5b8000007944 */ /* 0x024fea0003c3ffff */
[----:B------:R2:W5:Y:S01]  /*64240*/  LDL.64 R8, [R1+0x1410] ;  /* 0x0014100001087983 */ /* 0x0005620000100a00 */
[----:B------:R-:W-:-:S02]  /*64250*/  MOV R4, R6 ;  /* 0x0000000600047202 */ /* 0x000fc40000000f00 */
[----:B-1----:R-:W-:Y:S02]  /*64260*/  MOV R2, 0x64280 ;  /* 0x0006428000027802 */ /* 0x002fe40000000f00 */
[----:B--2--5:R-:W-:Y:S05]  /*64270*/  CALL.REL.NOINC `($_ZN7cutlass13device_kernelIN5flash19enable_sm80_to_sm89INS1_16FlashAttnBwdSm80INS1_25CollectiveMainloopBwdSm80ILi2ELi2EN4cute5tupleIJNS5_1CILi128EEES8_NS7_ILi64EEEEEENS_10bfloat16_tEfNS_4arch4Sm80ELb1ELb0ELb1ELb0ELb1ELb0ELb0ELb0ELi2ELi4ELi4ELi4ELb0EEENS1_21CollectiveEpilogueBwdISA_SB_SD_Li256ELb0ELb0ELi2EEENS1_25SingleTileBwdLPTSchedulerILb0ELi128ELb1EEEEEEEEEvNT_6ParamsE$_ZN73_INTERNAL_24fd9406_37_flash_bwd_hdim64_bf16_softcap_sm80_cu_8e232a79_330724__cvta_generic_to_sharedEPKv) ;  /* 0xfffa7fb000007944 */ /* 0x024fea0003c3ffff */
        /* <DEDUP_REMOVED lines=58> */
[----:B------:R-:W1:Y:S04]  /*64620*/  LDSM.16.MT88.4 R4, [R4] ;  /* 0x000000000404783b */ /* 0x000e680000004200 */
[----:B-1----:R1:W-:Y:S04]  /*64630*/  ST.E [R8.64], R4 ;  /* 0x0000000408007985 */ /* 0x0023e8000c101904 */
[----:B------:R1:W-:Y:S04]  /*64640*/  ST.E [R8.64+0x4], R5 ;  /* 0x0000040508007985 */ /* 0x0003e8000c101904 */
[----:B------:R1:W-:Y:S04]  /*64650*/  ST.E [R8.64+0x40], R6 ;  /* 0x0000400608007985 */ /* 0x0003e8000c101904 */
[----:B------:R1:W-:Y:S02]  /*64660*/  ST.E [R8.64+0x44], R7 ;  /* 0x0000440708007985 */ /* 0x0003e4000c101904 */
.L_x_2555:
[----:B------:R-:W-:-:S13]  /*64670*/  ISETP.NE.AND P0, PT, R65, 0x7, PT ;  /* 0x000000074100780c */ /* 0x000fda0003f05270 */
[----:B-1----:R-:W-:Y:S05]  /*64680*/  @!P0 BRA `(.L_x_2552) ;  /* 0x00001b5000008947 */ /* 0x002fea0003800000 */
[----:B------:R-:W-:Y:S01]  /*64690*/  IADD3 R14, R65, 0x1, RZ ;  /* 0x00000001410e7810 */ /* 0x000fe20007ffe0ff */
[----:B------:R-:W-:Y:S01]  /*646a0*/  IMAD.MOV.U32 R81, RZ, RZ, R67 ;  /* 0x000000ffff517224 */ /* 0x000fe200078e0043 */
[----:B-1----:R-:W-:-:S03]  /*646b0*/  MOV R8, 0x646e0 ;  /* 0x000646e000087802 */ /* 0x002fc60000000f00 */
[----:B------:R-:W-:Y:S02]  /*646c0*/  IMAD.MOV.U32 R3, RZ, RZ, R14 ;  /* 0x000000ffff037224 */ /* 0x000fe400078e000e */
[----:B------:R-:W-:Y:S05]  /*646d0*/  CALL.REL.NOINC `($_ZN7cutlass13device_kernelIN5flash19enable_sm80_to_sm89INS1_16FlashAttnBwdSm80INS1_25CollectiveMainloopBwdSm80ILi2ELi2EN4cute5tupleIJNS5_1CILi128EEES8_NS7_ILi64EEEEEENS_10bfloat16_tEfNS_4arch4Sm80ELb1ELb0ELb1ELb0ELb1ELb0ELb0ELb0ELi2ELi4ELi4ELi4ELb0EEENS1_21CollectiveEpilogueBwdISA_SB_SD_Li256ELb0ELb0ELi2EEENS1_25SingleTileBwdLPTSchedulerILb0ELi128ELb1EEEEEEEEEvNT_6ParamsE$_ZN4cute3eso3ESOILb1ELb0EJNS_10UnderscoreES2_iEEC2ERKS2_S5_RKi) ;  /* 0xfffa3e0000007944 */ /* 0x000fea0003c3ffff */
        /* <DEDUP_REMOVED lines=16> */
[----:B------:R-:W-:Y:S05]  /*647e0*/  CALL.REL.NOINC `($_ZN7cutlass13device_kernelIN5flash19enable_sm80_to_sm89INS1_16FlashAttnBwdSm80INS1_25CollectiveMainloopBwdSm80ILi2ELi2EN4cute5tupleIJNS5_1CILi128EEES8_NS7_ILi64EEEEEENS_10bfloat16_tEfNS_4arch4Sm80ELb1ELb0ELb1ELb0ELb1ELb0ELb0ELb0ELi2ELi4ELi4ELi4ELb0EEENS1_21CollectiveEpilogueBwdISA_SB_SD_Li256ELb0ELb0ELi2EEENS1_25SingleTileBwdLPTSchedulerILb0ELi128ELb1EEEEEEEEEvNT_6ParamsE$_ZN4cute3eso3ESOILb1ELb0EJNS_6LayoutINS_5tupleIJNS3_IJNS_1CILi8EEENS4_ILi1EEEEEENS4_ILi2EEEEEENS3_IJNS3_IJS6_NS4_ILi0EEEEEENS4_ILi4096EEEEEEEEiEEC2ERKSE_RKi) ;  /* 0xfffa689000007944 */ /* 0x000fea0003c3ffff */
        /* <DEDUP_REMOVED lines=8> */
[----:B-1---5:R-:W-:Y:S05]  /*64870*/  CALL.REL.NOINC `($_ZN7cutlass13device_kernelIN5flash19enable_sm80_to_sm89INS1_16FlashAttnBwdSm80INS1_25CollectiveMainloopBwdSm80ILi2ELi2EN4cute5tupleIJNS5_1CILi128EEES8_NS7_ILi64EEEEEENS_10bfloat16_tEfNS_4arch4Sm80ELb1ELb0ELb1ELb0ELb1ELb0ELb0ELb0ELi2ELi4ELi4ELi4ELb0EEENS1_21CollectiveEpilogueBwdISA_SB_SD_Li256ELb0ELb0ELi2EEENS1_25SingleTileBwdLPTSchedulerILb0ELi128ELb1EEEEEEEEEvNT_6ParamsE$_ZN4cute3eso3ESOILb1ELb0EJNS_6LayoutINS_5tupleIJNS3_IJNS_1CILi8EEENS4_ILi1EEEEEENS4_ILi2EEEEEENS3_IJNS3_IJS6_NS4_ILi0EEEEEENS4_ILi4096EEEEEEEENS_10ViewEngineINS_8smem_ptrIPN7cutlass10bfloat16_tEEEEEEEC2ERKSE_RKSL_) ;  /* 0xfffa67c000007944 */ /* 0x022fea0003c3ffff */
[----:B-1----:R1:W5:Y:S01]  /*64880*/  LDL.64 R4, [R1+0x1410] ;  /* 0x0014100001047983 */ /* 0x0023620000100a00 */
[----:B------:R-:W-:Y:S01]  /*64890*/  IMAD.MOV.U32 R81, RZ, RZ, R58 ;  /* 0x000000ffff517224 */ /* 0x000fe200078e003a */
[----:B------:R-:W-:-:S02]  /*648a0*/  MOV R3, R14 ;  /* 0x0000000e00037202 */ /* 0x000fc40000000f00 */
[----:B------:R-:W-:Y:S02]  /*648b0*/  MOV R8, 0x648d0 ;  /* 0x000648d000087802 */ /* 0x000fe40000000f00 */
[----:B-1---5:R-:W-:Y:S05]  /*648c0*/  CALL.REL.NOINC `($_ZN7cutlass13device_kernelIN5flash19enable_sm80_to_sm89INS1_16FlashAttnBwdSm80INS1_25CollectiveMainloopBwdSm80ILi2ELi2EN4cute5tupleIJNS5_1CILi128EEES8_NS7_ILi64EEEEEENS_10bfloat16_tEfNS_4arch4Sm80ELb1ELb0ELb1ELb0ELb1ELb0ELb0ELb0ELi2ELi4ELi4ELi4ELb0EEENS1_21CollectiveEpilogueBwdISA_SB_SD_Li256ELb0ELb0ELi2EEENS1_25SingleTileBwdLPTSchedulerILb0ELi128ELb1EEEEEEEEEvNT_6ParamsE$_ZN4cute3eso3ESOILb1ELb0EJNS_10UnderscoreES2_iEEC2ERKS2_S5_RKi) ;  /* 0xfffa3c1000007944 */ /* 0x022fea0003c3ffff */
        /* <DEDUP_REMOVED lines=10> */
[----:B------:R-:W-:Y:S05]  /*64970*/  CALL.REL.NOINC `($_ZN7cutlass13device_kernelIN5flash19enable_sm80_to_sm89INS1_16FlashAttnBwdSm80INS1_25CollectiveMainloopBwdSm80ILi2ELi2EN4cute5tupleIJNS5_1CILi128EEES8_NS7_ILi64EEEEEENS_10bfloat16_tEfNS_4arch4Sm80ELb1ELb0ELb1ELb0ELb1ELb0ELb0ELb0ELi2ELi4ELi4ELi4ELb0EEENS1_21CollectiveEpilogueBwdISA_SB_SD_Li256ELb0ELb0ELi2EEENS1_25SingleTileBwdLPTSchedulerILb0ELi128ELb1EEEEEEEEEvNT_6ParamsE$_ZN4cute3eso3ESOILb1ELb0EJNS_6LayoutINS_5tupleIJNS3_IJNS_1CILi8EEENS4_ILi1EEEEEENS4_ILi2EEEEEENS3_IJNS3_IJS6_NS4_ILi0EEEEEES5_EEEEEiEEC2ERKSD_RKi) ;  /* 0xfffa68b000007944 */ /* 0x000fea0003c3ffff */
[----:B-1----:R-:W2:Y:S01]  /*64980*/  LDL R3, [R1+0x1380] ;  /* 0x0013800001037983 */ /* 0x002ea20000100800 */
[----:B------:R-:W-:Y:S01]  /*64990*/  MOV R8, 0x649d0 ;  /* 0x000649d000087802 */ /* 0x000fe20000000f00 */
[----:B--2---:R-:W-:-:S05]  /*649a0*/  IMAD.WIDE R6, R3, 0x2, R72 ;  /* 0x0000000203067825 */ /* 0x004fca00078e0248 */
[----:B------:R-:W-:Y:S02]  /*649b0*/  MOV R9, R7 ;  /* 0x0000000700097202 */ /* 0x000fe40000000f00 */
[----:B------:R-:W-:Y:S05]  /*649c0*/  CALL.REL.NOINC `($_ZN7cutlass13device_kernelIN5flash19enable_sm80_to_sm89INS1_16FlashAttnBwdSm80INS1_25CollectiveMainloopBwdSm80ILi2ELi2EN4cute5tupleIJNS5_1CILi128EEES8_NS7_ILi64EEEEEENS_10bfloat16_tEfNS_4arch4Sm80ELb1ELb0ELb1ELb0ELb1ELb0ELb0ELb0ELi2ELi4ELi4ELi4ELb0EEENS1_21CollectiveEpilogueBwdISA_SB_SD_Li256ELb0ELb0ELi2EEENS1_25SingleTileBwdLPTSchedulerILb0ELi128ELb1EEEEEEEEEvNT_6ParamsE$_ZN4cute3eso3ESOILb1ELb0EJNS_6LayoutINS_5tupleIJNS3_IJNS_1CILi8EEENS4_ILi1EEEEEENS4_ILi2EEEEEENS3_IJNS3_IJS6_NS4_ILi0EEEEEES5_EEEEENS_10ViewEngineIPN7cutlass10bfloat16_tEEEEEC2ERKSD_RKSI_) ;  /* 0xfffa680000007944 */ /* 0x000fea0003c3ffff */
        /* <DEDUP_REMOVED lines=149> */
[----:B------:R2:W5:Y:S04]  /*65320*/  LDL R5, [R1+0x1380] ;  /* 0x0013800001057983 */ /* 0x0005680000100800 */
[----:B-1----:R2:W5:Y:S01]  /*65330*/  LD.E R3, [R74.64] ;  /* 0x000000044a037980 */ /* 0x002562000c101900 */
[----:B------:R-:W-:-:S03]  /*65340*/  MOV R4, 0x65360 ;  /* 0x0006536000047802 */ /* 0x000fc60000000f00 */
[----:B--2--5:R-:W-:Y:S05]  /*65350*/  CALL.REL.NOINC `($_ZN7cutlass13device_kernelIN5flash19enable_sm80_to_sm89INS1_16FlashAttnBwdSm80INS1_25CollectiveMainloopBwdSm80ILi2ELi2EN4cute5tupleIJNS5_1CILi128EEES8_NS7_ILi64EEEEEENS_10bfloat16_tEfNS_4arch4Sm80ELb1ELb0ELb1ELb0ELb1ELb0ELb0ELb0ELi2ELi4ELi4ELi4ELb0EEENS1_21CollectiveEpilogueBwdISA_SB_SD_Li256ELb0ELb0ELi2EEENS1_25SingleTileBwdLPTSchedulerILb0ELi128ELb1EEEEEEEEEvNT_6ParamsE$_ZZN4cute5sliceINS_5tupleIJNS_10UnderscoreES2_iEEENS1_IJNS1_IJNS_1CILi1EEENS4_ILi0EEEEEEiNS4_ILi1024EEEEEEEEDaRKT_RKT0_ENKUlRKT_RKT0_E_clIS2_iEEDaSI_SL_) ;  /* 0xfffa87c000007944 */ /* 0x024fea0003c3ffff */
[----:B------:R-:W-:Y:S02]  /*65360*/  MOV R4, 0x65380 ;  /* 0x0006538000047802 */ /* 0x000fe40000000f00 */
[----:B-1---5:R-:W-:Y:S05]  /*65370*/  CALL.REL.NOINC `($_ZN7cutlass13device_kernelIN5flash19enable_sm80_to_sm89INS1_16FlashAttnBwdSm80INS1_25CollectiveMainloopBwdSm80ILi2ELi2EN4cute5tupleIJNS5_1CILi128EEES8_NS7_ILi64EEEEEENS_10bfloat16_tEfNS_4arch4Sm80ELb1ELb0ELb1ELb0ELb1ELb0ELb0ELb0ELi2ELi4ELi4ELi4ELb0EEENS1_21CollectiveEpilogueBwdISA_SB_SD_Li256ELb0ELb0ELi2EEENS1_25SingleTileBwdLPTSchedulerILb0ELi128ELb1EEEEEEEEEvNT_6ParamsE$_ZZN4cute12filter_tupleINS_5tupleIJNS_10UnderscoreES2_iEEENS1_IJNS1_IJNS_1CILi1EEENS4_ILi0EEEEEEiNS4_ILi1024EEEEEEZNS_5sliceIS3_S9_EEDaRKT_RKT0_EUlRKT_RKT0_E_EEDaSD_SG_OT1_ENKUlDpSJ_E_clIJNS1_IJS7_EEENS1_IJiEEENS1_IJEEEEEEDaSQ_) ;  /* 0xfffa740000007944 */ /* 0x022fea0003c3ffff */
[----:B------:R-:W-:Y:S02]  /*65380*/  MOV R6, 0x653a0 ;  /* 0x000653a000067802 */ /* 0x000fe40000000f00 */
[----:B-1---5:R-:W-:Y:S05]  /*65390*/  CALL.REL.NOINC `($_ZN7cutlass13device_kernelIN5flash19enable_sm80_to_sm89INS1_16FlashAttnBwdSm80INS1_25CollectiveMainloopBwdSm80ILi2ELi2EN4cute5tupleIJNS5_1CILi128EEES8_NS7_ILi64EEEEEENS_10bfloat16_tEfNS_4arch4Sm80ELb1ELb0ELb1ELb0ELb1ELb0ELb0ELb0ELi2ELi4ELi4ELi4ELb0EEENS1_21CollectiveEpilogueBwdISA_SB_SD_Li256ELb0ELb0ELi2EEENS1_25SingleTileBwdLPTSchedulerILb0ELi128ELb1EEEEEEEEEvNT_6ParamsE$_ZN4cute5tupleIJNS0_IJNS0_IJNS_1CILi8EEENS1_ILi1EEEEEENS1_ILi2EEEEEENS0_IJNS0_IJS3_NS1_ILi0EEEEEEiEEEEEC2ERKS6_RKS9_) ;  /* 0xfffa657000007944 */ /* 0x022fea0003c3ffff */
[----:B------:R2:W5:Y:S01]  /*653a0*/  LDL R6, [R1+0x1410] ;  /* 0x0014100001067983 */ /* 0x0005620000100800 */
[----:B-1----:R-:W-:-:S02]  /*653b0*/  SHF.L.U32 R2, R5, 0xa, RZ ;  /* 0x0000000a05027819 */ /* 0x002fc400000006ff */
[----:B------:R-:W-:-:S03]  /*653c0*/  MOV R4, 0x653f0 ;  /* 0x000653f000047802 */ /* 0x000fc60000000f00 */
[----:B------:R2:W-:Y:S04]  /*653d0*/  STL [R1+0x1420], R2 ;  /* 0x0014200201007387 */ /* 0x0005e80000100800 */
[----:B--2--5:R-:W-:Y:S05]  /*653e0*/  CALL.REL.NOINC `($_ZN7cutlass13device_kernelIN5flash19enable_sm80_to_sm89INS1_16FlashAttnBwdSm80INS1_25CollectiveMainloopBwdSm80ILi2ELi2EN4cute5tupleIJNS5_1CILi128EEES8_NS7_ILi64EEEEEENS_10bfloat16_tEfNS_4arch4Sm80ELb1ELb0ELb1ELb0ELb1ELb0ELb0ELb0ELi2ELi4ELi4ELi4ELb0EEENS1_21CollectiveEpilogueBwdISA_SB_SD_Li256ELb0ELb0ELi2EEENS1_25SingleTileBwdLPTSchedulerILb0ELi128ELb1EEEEEEEEEvNT_6ParamsE$_ZN4cute3eso3ESOILb0ELb0EJNS_6LayoutINS_5tupleIJNS3_IJNS_1CILi8EEENS4_ILi1EEEEEENS4_ILi2EEEEEENS3_IJNS3_IJS6_NS4_ILi0EEEEEEiEEEEEiEEC2ERKSD_RKi) ;  /* 0xfffa225000007944 */ /* 0x024fea0003c3ffff */
[----:B-1----:R-:W2:Y:S04]  /*653f0*/  LD.E.64 R2, [R74.64+0x8] ;  /* 0x000008044a027980 */ /* 0x002ea8000c101b00 */
[----:B------:R-:W2:Y:S01]  /*65400*/  LDL.64 R4, [R1+0x1380] ;  /* 0x0013800001047983 */ /* 0x000ea20000100a00 */
        /* <DEDUP_REMOVED lines=8> */
[----:B-1----:R-:W-:Y:S05]  /*65490*/  CALL.REL.NOINC `($_ZN7cutlass13device_kernelIN5flash19enable_sm80_to_sm89INS1_16FlashAttnBwdSm80INS1_25CollectiveMainloopBwdSm80ILi2ELi2EN4cute5tupleIJNS5_1CILi128EEES8_NS7_ILi64EEEEEENS_10bfloat16_tEfNS_4arch4Sm80ELb1ELb0ELb1ELb0ELb1ELb0ELb0ELb0ELi2ELi4ELi4ELi4ELb0EEENS1_21CollectiveEpilogueBwdISA_SB_SD_Li256ELb0ELb0ELi2EEENS1_25SingleTileBwdLPTSchedulerILb0ELi128ELb1EEEEEEEEEvNT_6ParamsE$_ZN4cute3eso3ESOILb0ELb0EJNS_6LayoutINS_5tupleIJNS3_IJNS_1CILi8EEENS4_ILi1EEEEEENS4_ILi2EEEEEENS3_IJNS3_IJS6_NS4_ILi0EEEEEEiEEEEENS_10ViewEngineINS_8smem_ptrIPN7cutlass10bfloat16_tEEEEEEEC2ERKSD_RKSK_) ;  /* 0xfffa213000007944 */ /* 0x002fea0003c3ffff */
[----:B------:R2:W5:Y:S04]  /*654a0*/  LDL R15, [R1+0x1410] ;  /* 0x00141000010f7983 */ /* 0x0005680000100800 */
[----:B------:R2:W5:Y:S01]  /*654b0*/  LDL.64 R12, [R1+0x1418] ;  /* 0x00141800010c7983 */ /* 0x0005620000100a00 */
[----:B-1----:R-:W-:Y:S01]  /*654c0*/  IMAD.MOV.U32 R3, RZ, RZ, R14 ;  /* 0x000000ffff037224 */ /* 0x002fe200078e000e */
[----:B------:R-:W-:-:S02]  /*654d0*/  MOV R81, R58 ;  /* 0x0000003a00517202 */ /* 0x000fc40000000f00 */
[----:B------:R-:W-:Y:S02]  /*654e0*/  MOV R8, 0x65500 ;  /* 0x0006550000087802 */ /* 0x000fe40000000f00 */
[----:B--2--5:R-:W-:Y:S05]  /*654f0*/  CALL.REL.NOINC `($_ZN7cutlass13device_kernelIN5flash19enable_sm80_to_sm89INS1_16FlashAttnBwdSm80INS1_25CollectiveMainloopBwdSm80ILi2ELi2EN4cute5tupleIJNS5_1CILi128EEES8_NS7_ILi64EEEEEENS_10bfloat16_tEfNS_4arch4Sm80ELb1ELb0ELb1ELb0ELb1ELb0ELb0ELb0ELi2ELi4ELi4ELi4ELb0EEENS1_21CollectiveEpilogueBwdISA_SB_SD_Li256ELb0ELb0ELi2EEENS1_25SingleTileBwdLPTSchedulerILb0ELi128ELb1EEEEEEEEEvNT_6ParamsE$_ZN4cute3eso3ESOILb1ELb0EJNS_10UnderscoreES2_iEEC2ERKS2_S5_RKi) ;  /* 0xfffa2fe000007944 */ /* 0x024fea0003c3ffff */
[----:B-1----:R-:W2:Y:S01]  /*65500*/  LDL R3, [R1+0x1380] ;  /* 0x0013800001037983 */ /* 0x002ea20000100800 */
[----:B------:R-:W-:Y:S02]  /*65510*/  MOV R4, 0x65540 ;  /* 0x0006554000047802 */ /* 0x000fe40000000f00 */
[----:B--2---:R-:W-:Y:S02]  /*65520*/  SHF.L.U32 R3, R3, 0x2, RZ ;  /* 0x0000000203037819 */ /* 0x004fe400000006ff */
[----:B------:R-:W-:Y:S05]  /*65530*/  CALL.REL.NOINC `($_ZN7cutlass13device_kernelIN5flash19enable_sm80_to_sm89INS1_16FlashAttnBwdSm80INS1_25CollectiveMainloopBwdSm80ILi2ELi2EN4cute5tupleIJNS5_1CILi128EEES8_NS7_ILi64EEEEEENS_10bfloat16_tEfNS_4arch4Sm80ELb1ELb0ELb1ELb0ELb1ELb0ELb0ELb0ELi2ELi4ELi4ELi4ELb0EEENS1_21CollectiveEpilogueBwdISA_SB_SD_Li256ELb0ELb0ELi2EEENS1_25SingleTileBwdLPTSchedulerILb0ELi128ELb1EEEEEEEEEvNT_6ParamsE$_ZN4cute3eso3ESOILb1ELb0EJNS_6LayoutINS_5tupleIJNS3_IJNS3_IJNS_1CILi4EEENS4_ILi2EEEEEENS4_ILi1EEEEEES6_EEENS3_IJNS3_IJNS3_IJS8_NS4_ILi32EEEEEENS4_ILi0EEEEEENS4_ILi64EEEEEEEEiEEC2ERKSH_RKi) ;  /* 0xfffa49d000007944 */ /* 0x000fea0003c3ffff */
[----:B-1----:R-:W2:Y:S01]  /*65540*/  LDL R3, [R1+0x1380] ;  /* 0x0013800001037983 */ /* 0x002ea20000100800 */
[----:B------:R-:W-:Y:S01]  /*65550*/  MOV R6, 0x65580 ;  /* 0x0006558000067802 */ /* 0x000fe20000000f00 */
[----:B--2---:R-:W-:-:S04]  /*65560*/  IMAD.WIDE R10, R3, 0x2, R70 ;  /* 0x00000002030a7825 */ /* 0x004fc800078e0246 */
[----:B------:R-:W-:Y:S05]  /*65570*/  CALL.REL.NOINC `($_ZN7cutlass13device_kernelIN5flash19enable_sm80_to_sm89INS1_16FlashAttnBwdSm80INS1_25CollectiveMainloopBwdSm80ILi2ELi2EN4cute5tupleIJNS5_1CILi128EEES8_NS7_ILi64EEEEEENS_10bfloat16_tEfNS_4arch4Sm80ELb1ELb0ELb1ELb0ELb1ELb0ELb0ELb0ELi2ELi4ELi4ELi4ELb0EEENS1_21CollectiveEpilogueBwdISA_SB_SD_Li256ELb0ELb0ELi2EEENS1_25SingleTileBwdLPTSchedulerILb0ELi128ELb1EEEEEEEEEvNT_6ParamsE$_ZN4cute3eso3ESOILb1ELb0EJNS_6LayoutINS_5tupleIJNS3_IJNS3_IJNS_1CILi4EEENS4_ILi2EEEEEENS4_ILi1EEEEEES6_EEENS3_IJNS3_IJNS3_IJS8_NS4_ILi32EEEEEENS4_ILi0EEEEEENS4_ILi64EEEEEEEENS_10ViewEngineIPN7cutlass10bfloat16_tEEEEEC2ERKSH_RKSM_) ;  /* 0xfffa495000007944 */ /* 0x000fea0003c3ffff */
        /* <DEDUP_REMOVED lines=197> */
[----:B-1----:R-:W-:Y:S05]  /*661d0*/  CALL.REL.NOINC `($_ZN7cutlass13device_kernelIN5flash19enable_sm80_to_sm89INS1_16FlashAttnBwdSm80INS1_25CollectiveMainloopBwdSm80ILi2ELi2EN4cute5tupleIJNS5_1CILi128EEES8_NS7_ILi64EEEEEENS_10bfloat16_tEfNS_4arch4Sm80ELb1ELb0ELb1ELb0ELb1ELb0ELb0ELb0ELi2ELi4ELi4ELi4ELb0EEENS1_21CollectiveEpilogueBwdISA_SB_SD_Li256ELb0ELb0ELi2EEENS1_25SingleTileBwdLPTSchedulerILb0ELi128ELb1EEEEEEEEEvNT_6ParamsE$_ZZN5flash25CollectiveMainloopBwdSm80ILi2ELi2EN4cute5tupleIJNS1_1CILi128EEES4_NS3_ILi64EEEEEEN7cutlass10bfloat16_tEfNS7_4arch4Sm80ELb1ELb0ELb1ELb0ELb1ELb0ELb0ELb0ELi2ELi4ELi4ELi4ELb0EE3mmaINS_16FlashAttnBwdSm80ISB_NS_21CollectiveEpilogueBwdIS6_S8_SA_Li256ELb0ELb0ELi2EEENS_25SingleTileBwdLPTSchedulerILb0ELi128ELb1EEEE13SharedStorageENS1_6TensorINS1_11ArrayEngineIfLm32EEENS1_6LayoutINS2_IJNS2_IJNS3_ILi2EEESO_EEESO_NS3_ILi4EEEEEENS2_IJNS2_IJNS3_ILi1EEESO_EEESQ_NS3_ILi8EEEEEEEEEEEEbRKNSB_6ParamsERT0_S12_iNS2_IJiiiEEERT_ENKUlvE0_clEv) ;  /* 0xffffb13000007944 */ /* 0x002fea0003c3ffff */
.L_x_2552:
[----:B------:R-:W-:Y:S01]  /*661e0*/  IMAD.MOV.U32 R81, RZ, RZ, R67 ;  /* 0x000000ffff517224 */ /* 0x000fe200078e0043 */
[----:B------:R-:W-:Y:S01]  /*661f0*/  MOV R3, R65 ;  /* 0x0000004100037202 */ /* 0x000fe20000000f00 */
[----:B------:R-:W-:Y:S01]  /*66200*/  IMAD.MOV.U32 R82, RZ, RZ, RZ ;  /* 0x000000ffff527224 */ /* 0x000fe200078e00ff */
[----:B-1----:R-:W-:-:S02]  /*66210*/  MOV R8, 0x66230 ;  /* 0x0006623000087802 */ /* 0x002fc40000000f00 */
[----:B------:R-:W-:Y:S05]  /*66220*/  CALL.REL.NOINC `($_ZN7cutlass13device_kernelIN5flash19enable_sm80_to_sm89INS1_16FlashAttnBwdSm80INS1_25CollectiveMainloopBwdSm80ILi2ELi2EN4cute5tupleIJNS5_1CILi128EEES8_NS7_ILi64EEEEEENS_10bfloat16_tEfNS_4arch4Sm80ELb1ELb0ELb1ELb0ELb1ELb0ELb0ELb0ELi2ELi4ELi4ELi4ELb0EEENS1_21CollectiveEpilogueBwdISA_SB_SD_Li256ELb0ELb0ELi2EEENS1_25SingleTileBwdLPTSchedulerILb0ELi128ELb1EEEEEEEEEvNT_6ParamsE$_ZN4cute3eso3ESOILb1ELb0EJNS_10UnderscoreES2_iEEC2ERKS2_S5_RKi) ;  /* 0xfffa22b000007944 */ /* 0x000fea0003c3ffff */
        /* <DEDUP_REMOVED lines=15> */
[----:B------:R-:W-:Y:S05]  /*66320*/  CALL.REL.NOINC `($_ZN7cutlass13device_kernelIN5flash19enable_sm80_to_sm89INS1_16FlashAttnBwdSm80INS1_25CollectiveMainloopBwdSm80ILi2ELi2EN4cute5tupleIJNS5_1CILi128EEES8_NS7_ILi64EEEEEENS_10bfloat16_tEfNS_4arch4Sm80ELb1ELb0ELb1ELb0ELb1ELb0ELb0ELb0ELi2ELi4ELi4ELi4ELb0EEENS1_21CollectiveEpilogueBwdISA_SB_SD_Li256ELb0ELb0ELi2EEENS1_25SingleTileBwdLPTSchedulerILb0ELi128ELb1EEEEEEEEEvNT_6ParamsE$_ZN4cute3eso3ESOILb1ELb0EJNS_6LayoutINS_5tupleIJNS3_IJNS_1CILi2EEES5_S5_EEES5_EEENS3_IJNS3_IJNS4_ILi1EEES5_NS4_ILi4EEEEEENS4_ILi8EEEEEEEEiEEC2ERKSD_RKi) ;  /* 0xfffa47c000007944 */ /* 0x000fea0003c3ffff */
[----:B-1----:R-:W2:Y:S01]  /*66330*/  LDL R2, [R1+0x1410] ;  /* 0x0014100001027983 */ /* 0x002ea20000100800 */
        /* <DEDUP_REMOVED lines=9> */
[----:B-1----:R-:W2:Y:S01]  /*663d0*/  LDL R3, [R1+0x1410] ;  /* 0x0014100001037983 */ /* 0x002ea20000100800 */
[----:B------:R-:W-:Y:S02]  /*663e0*/  MOV R4, 0x66410 ;  /* 0x0006641000047802 */ /* 0x000fe40000000f00 */
[----:B--2---:R-:W-:Y:S02]  /*663f0*/  SHF.L.U32 R3, R3, 0x2, RZ ;  /* 0x0000000203037819 */ /* 0x004fe400000006ff */
[----:B------:R-:W-:Y:S05]  /*66400*/  CALL.REL.NOINC `($_ZN7cutlass13device_kernelIN5flash19enable_sm80_to_sm89INS1_16FlashAttnBwdSm80INS1_25CollectiveMainloopBwdSm80ILi2ELi2EN4cute5tupleIJNS5_1CILi128EEES8_NS7_ILi64EEEEEENS_10bfloat16_tEfNS_4arch4Sm80ELb1ELb0ELb1ELb0ELb1ELb0ELb0ELb0ELi2ELi4ELi4ELi4ELb0EEENS1_21CollectiveEpilogueBwdISA_SB_SD_Li256ELb0ELb0ELi2EEENS1_25SingleTileBwdLPTSchedulerILb0ELi128ELb1EEEEEEEEEvNT_6ParamsE$_ZN4cute3eso3ESOILb1ELb0EJNS_6LayoutINS_5tupleIJNS3_IJNS_1CILi2EEES5_EEES6_EEENS3_IJNS3_IJNS4_ILi1EEES5_EEENS3_IJNS4_ILi32EEENS4_ILi64EEEEEEEEEEEiEEC2ERKSE_RKi) ;  /* 0xfffa453000007944 */ /* 0x000fea0003c3ffff */
[----:B-1----:R-:W2:Y:S01]  /*66410*/  LDL R3, [R1+0x1410] ;  /* 0x0014100001037983 */ /* 0x002ea20000100800 */
[----:B------:R-:W-:Y:S01]  /*66420*/  MOV R4, 0x66460 ;  /* 0x0006646000047802 */ /* 0x000fe20000000f00 */
[----:B--2---:R-:W-:-:S05]  /*66430*/  IMAD.WIDE R2, R3, 0x2, R68 ;  /* 0x0000000203027825 */ /* 0x004fca00078e0244 */
[----:B------:R-:W-:Y:S02]  /*66440*/  MOV R6, R2 ;  /* 0x0000000200067202 */ /* 0x000fe40000000f00 */
[----:B------:R-:W-:Y:S05]  /*66450*/  CALL.REL.NOINC `($_ZN7cutlass13device_kernelIN5flash19enable_sm80_to_sm89INS1_16FlashAttnBwdSm80INS1_25CollectiveMainloopBwdSm80ILi2ELi2EN4cute5tupleIJNS5_1CILi128EEES8_NS7_ILi64EEEEEENS_10bfloat16_tEfNS_4arch4Sm80ELb1ELb0ELb1ELb0ELb1ELb0ELb0ELb0ELi2ELi4ELi4ELi4ELb0EEENS1_21CollectiveEpilogueBwdISA_SB_SD_Li256ELb0ELb0ELi2EEENS1_25SingleTileBwdLPTSchedulerILb0ELi128ELb1EEEEEEEEEvNT_6ParamsE$_ZN4cute3eso3ESOILb1ELb0EJNS_6LayoutINS_5tupleIJNS3_IJNS_1CILi2EEES5_EEES6_EEENS3_IJNS3_IJNS4_ILi1EEES5_EEENS3_IJNS4_ILi32EEENS4_ILi64EEEEEEEEEEENS_10ViewEngineIPN7cutlass10bfloat16_tEEEEEC2ERKSE_RKSJ_) ;  /* 0xfffa449000007944 */ /* 0x000fea0003c3ffff */
[----:B------:R2:W5:Y:S04]  /*66460*/  LDL.64 R84, [R1+0x1410] ;  /* 0x0014100001547983 */ /* 0x0005680000100a00 */
[----:B------:R2:W-:Y:S02]  /*66470*/  STL [R1+0x1448], RZ ;  /* 0x001448ff01007387 */ /* 0x0005e40000100800 */
.L_x_2553:
[----:B------:R-:W-:Y:S01]  /*66480*/  IMAD.MOV.U32 R81, RZ, RZ, R67 ;  /* 0x000000ffff517224 */ /* 0x000fe200078e0043 */
[----:B-1----:R-:W-:Y:S01]  /*66490*/  LOP3.LUT R80, R82, 0x1, RZ, 0xc0, !PT ;  /* 0x0000000152507812 */ /* 0x002fe200078ec0ff */
[----:B------:R-:W-:Y:S01]  /*664a0*/  IMAD.MOV.U32 R79, RZ, RZ, R59 ;  /* 0x000000ffff4f7224 */ /* 0x000fe200078e003b */
[----:B------:R-:W-:Y:S02]  /*664b0*/  MOV R78, 0x664d0 ;  /* 0x000664d0004e7802 */ /* 0x000fe40000000f00 */
[----:B-12--5:R-:W-:Y:S05]  /*664c0*/  CALL.REL.NOINC `($_ZN7cutlass13device_kernelIN5flash19enable_sm80_to_sm89INS1_16FlashAttnBwdSm80INS1_25CollectiveMainloopBwdSm80ILi2ELi2EN4cute5tupleIJNS5_1CILi128EEES8_NS7_ILi64EEEEEENS_10bfloat16_tEfNS_4arch4Sm80ELb1ELb0ELb1ELb0ELb1ELb0ELb0ELb0ELi2ELi4ELi4ELi4ELb0EEENS1_21CollectiveEpilogueBwdISA_SB_SD_Li256ELb0ELb0ELi2EEENS1_25SingleTileBwdLPTSchedulerILb0ELi128ELb1EEEEEEEEEvNT_6ParamsE$_ZN4cute3eso3ESOILb1ELb0EJNS_10UnderscoreEiiEEC2ERKS2_RKiS7_) ;  /* 0xfffa209000007944 */ /* 0x026fea0003c3ffff */
[----:B------:R-:W-:Y:S01]  /*664d0*/  MOV R4, 0x66520 ;  /* 0x0006652000047802 */ /* 0x000fe20000000f00 */
[----:B-1----:R-:W2:Y:S02]  /*664e0*/  LDL.64 R2, [R1+0x1410] ;  /* 0x0014100001027983 */ /* 0x002ea40000100a00 */
[----:B--2---:R-:W-:Y:S05]  /*664f0*/  IMAD R3, R3, 0x2, R2 ;  /* 0x0000000203037824 */ /* 0x004fea00078e0202 */
[----:B------:R-:W-:Y:S02]  /*66500*/  SHF.L.U32 R3, R3, 0x2, RZ ;  /* 0x0000000203037819 */ /* 0x000fe400000006ff */
        /* <DEDUP_REMOVED lines=13> */
[----:B-1----:R-:W2:Y:S02]  /*665e0*/  LDL R3, [R1+0x1410] ;  /* 0x0014100001037983 */ /* 0x002ea40000100800 */
[----:B--2---:R-:W-:Y:S02]  /*665f0*/  SHF.L.U32 R3, R3, 0x3, RZ ;  /* 0x0000000303037819 */ /* 0x004fe400000006ff */
[----:B------:R-:W-:Y:S05]  /*66600*/  CALL.REL.NOINC `($_ZN7cutlass13device_kernelIN5flash19enable_sm80_to_sm89INS1_16FlashAttnBwdSm80INS1_25CollectiveMainloopBwdSm80ILi2ELi2EN4cute5tupleIJNS5_1CILi128EEES8_NS7_ILi64EEEEEENS_10bfloat16_tEfNS_4arch4Sm80ELb1ELb0ELb1ELb0ELb1ELb0ELb0ELb0ELi2ELi4ELi4ELi4ELb0EEENS1_21CollectiveEpilogueBwdISA_SB_SD_Li256ELb0ELb0ELi2EEENS1_25SingleTileBwdLPTSchedulerILb0ELi128ELb1EEEEEEEEEvNT_6ParamsE$_ZN4cute3eso3ESOILb1ELb0EJNS_6LayoutINS_5tupleIJNS3_IJNS_1CILi2EEES5_S5_EEEEEENS3_IJNS3_IJNS4_ILi1EEES5_NS4_ILi4EEEEEEEEEEEiEEC2ERKSC_RKi) ;  /* 0xfffa43c000007944 */ /* 0x000fea0003c3ffff */
[----:B------:R-:W-:Y:S01]  /*66610*/  MOV R4, 0x66660 ;  /* 0x0006666000047802 */ /* 0x000fe20000000f00 */
[----:B-1----:R-:W2:Y:S02]  /*66620*/  LDL R3, [R1+0x1410] ;  /* 0x0014100001037983 */ /* 0x002ea40000100800 */
        /* <DEDUP_REMOVED lines=18> */
[----:B-1----:R-:W2:Y:S02]  /*66750*/  LDL R3, [R1+0x1410] ;  /* 0x0014100001037983 */ /* 0x002ea40000100800 */
        /* <DEDUP_REMOVED lines=18> */
[----:B------:R-:W-:Y:S05]  /*66880*/  CALL.REL.NOINC `($_ZN7cutlass13device_kernelIN5flash19enable_sm80_to_sm89INS1_16FlashAttnBwdSm80INS1_25CollectiveMainloopBwdSm80ILi2ELi2EN4cute5tupleIJNS5_1CILi128EEES8_NS7_ILi64EEEEEENS_10bfloat16_tEfNS_4arch4Sm80ELb1ELb0ELb1ELb0ELb1ELb0ELb0ELb0ELi2ELi4ELi4ELi4ELb0EEENS1_21CollectiveEpilogueBwdISA_SB_SD_Li256ELb0ELb0ELi2EEENS1_25SingleTileBwdLPTSchedulerILb0ELi128ELb1EEEEEEEEEvNT_6ParamsE$_ZN4cute3eso3ESOILb1ELb0EJNS_6LayoutINS_5tupleIJNS3_IJNS_1CILi2EEES5_EEEEEENS3_IJNS3_IJNS4_ILi1EEES5_EEEEEEEENS_10ViewEngineIPKfEEEEC2ERKSB_RKSF_) ;  /* 0xfffa3c4000007944 */ /* 0x000fea0003c3ffff */
        /* <DEDUP_REMOVED lines=147> */
.L_x_2554:
[----:B-1----:R-:W-:Y:S02]  /*671c0*/  MOV R4, 0x671e0 ;  /* 0x000671e000047802 */ /* 0x002fe40000000f00 */
[----:B------:R-:W-:Y:S05]  /*671d0*/  CALL.REL.NOINC `($_ZN7cutlass13device_kernelIN5flash19enable_sm80_to_sm89INS1_16FlashAttnBwdSm80INS1_25CollectiveMainloopBwdSm80ILi2ELi2EN4cute5tupleIJNS5_1CILi128EEES8_NS7_ILi64EEEEEENS_10bfloat16_tEfNS_4arch4Sm80ELb1ELb0ELb1ELb0ELb1ELb0ELb0ELb0ELi2ELi4ELi4ELi4ELb0EEENS1_21CollectiveEpilogueBwdISA_SB_SD_Li256ELb0ELb0ELi2EEENS1_25SingleTileBwdLPTSchedulerILb0ELi128ELb1EEEEEEEEEvNT_6ParamsE$_ZN4cute3eso3ESOILb1ELb0EJNS_6LayoutINS_5tupleIJNS3_IJNS_1CILi1EEENS4_ILi4EEEEEENS4_ILi2EEES6_EEENS3_IJNS3_IJNS4_ILi0EEES5_EEES6_NS4_ILi8EEEEEEEENS_10ViewEngineIPfEEEEC2ERKSE_RKSH_) ;  /* 0xfffa31b000007944 */ /* 0x000fea0003c3ffff */
[----:B-1----:R-:W2:Y:S04]  /*671e0*/  LDL.64 R2, [R64+0x60] ;  /* 0x0000600040027983 */ /* 0x002ea80000100a00 */
[----:B------:R1:W5:Y:S04]  /*671f0*/  LDL.64 R4, [R64+0x58] ;  /* 0x0000580040047983 */ /* 0x0003680000100a00 */
[----:B------:R1:W5:Y:S04]  /*67200*/  LDL.64 R6, [R1+0x1428] ;  /* 0x0014280001067983 */ /* 0x0003680000100a00 */
[----:B--2---:R1:W5:Y:S01]  /*67210*/  LD.E R3, [R2.64] ;  /* 0x0000000402037980 */ /* 0x004362000c101900 */
[----:B------:R-:W-:-:S02]  /*67220*/  MOV R81, R67 ;  /* 0x0000004300517202 */ /* 0x000fc40000000f00 */
[----:B------:R-:W-:Y:S02]  /*67230*/  MOV R8, 0x67250 ;  /* 0x0006725000087802 */ /* 0x000fe40000000f00 */
[----:B-1---5:R-:W-:Y:S05]  /*67240*/  CALL.REL.NOINC `($_ZN7cutlass13device_kernelIN5flash19enable_sm80_to_sm89INS1_16FlashAttnBwdSm80INS1_25CollectiveMainloopBwdSm80ILi2ELi2EN4cute5tupleIJNS5_1CILi128EEES8_NS7_ILi64EEEEEENS_10bfloat16_tEfNS_4arch4Sm80ELb1ELb0ELb1ELb0ELb1ELb0ELb0ELb0ELi2ELi4ELi4ELi4ELb0EEENS1_21CollectiveEpilogueBwdISA_SB_SD_Li256ELb0ELb0ELi2EEENS1_25SingleTileBwdLPTSchedulerILb0ELi128ELb1EEEEEEEEEvNT_6ParamsE$_ZN4cute3eso3ESOILb1ELb0EJNS_10UnderscoreES2_iEEC2ERKS2_S5_RKi) ;  /* 0xfffa129000007944 */ /* 0x022fea0003c3ffff */
[----:B-1----:R-:W2:Y:S01]  /*67250*/  LDL R3, [R1+0x1410] ;  /* 0x0014100001037983 */ /* 0x002ea20000100800 */
[----:B------:R-:W-:Y:S02]  /*67260*/  MOV R8, 0x67290 ;  /* 0x0006729000087802 */ /* 0x000fe40000000f00 */
[----:B--2---:R-:W-:Y:S02]  /*67270*/  SHF.L.U32 R3, R3, 0xd, RZ ;  /* 0x0000000d03037819 */ /* 0x004fe400000006ff */
[----:B------:R-:W-:Y:S05]  /*67280*/  CALL.REL.NOINC `($_ZN7cutlass13device_kernelIN5flash19enable_sm80_to_sm89INS1_16FlashAttnBwdSm80INS1_25CollectiveMainloopBwdSm80ILi2ELi2EN4cute5tupleIJNS5_1CILi128EEES8_NS7_ILi64EEEEEENS_10bfloat16_tEfNS_4arch4Sm80ELb1ELb0ELb1ELb0ELb1ELb0ELb0ELb0ELi2ELi4ELi4ELi4ELb0EEENS1_21CollectiveEpilogueBwdISA_SB_SD_Li256ELb0ELb0ELi2EEENS1_25SingleTileBwdLPTSchedulerILb0ELi128ELb1EEEEEEEEEvNT_6ParamsE$_ZN4cute3eso3ESOILb1ELb0EJNS_6LayoutINS_5tupleIJNS3_IJNS_1CILi1EEES5_EEENS4_ILi32EEEEEENS3_IJNS3_IJNS4_ILi0EEES9_EEENS4_ILi256EEEEEEEEiEEC2ERKSD_RKi) ;  /* 0xfffa320000007944 */ /* 0x000fea0003c3ffff */
[----:B------:R-:W2:Y:S04]  /*67290*/  LD.E.64 R4, [R4.64+0x8] ;  /* 0x0000080404047980 */ /* 0x000ea8000c101b00 */
[----:B------:R-:W2:Y:S01]  /*672a0*/  LDL R10, [R1+0x1428] ;  /* 0x00142800010a7983 */ /* 0x000ea20000100800 */
[----:B------:R-:W-:Y:S01]  /*672b0*/  MOV R8, 0x672e0 ;  /* 0x000672e000087802 */ /* 0x000fe20000000f00 */
[----:B--2---:R-:W-:-:S04]  /*672c0*/  IMAD.WIDE R10, R10, 0x4, R4 ;  /* 0x000000040a0a7825 */ /* 0x004fc800078e0204 */
[----:B-1----:R-:W-:Y:S05]  /*672d0*/  CALL.REL.NOINC `($_ZN7cutlass13device_kernelIN5flash19enable_sm80_to_sm89INS1_16FlashAttnBwdSm80INS1_25CollectiveMainloopBwdSm80ILi2ELi2EN4cute5tupleIJNS5_1CILi128EEES8_NS7_ILi64EEEEEENS_10bfloat16_tEfNS_4arch4Sm80ELb1ELb0ELb1ELb0ELb1ELb0ELb0ELb0ELi2ELi4ELi4ELi4ELb0EEENS1_21CollectiveEpilogueBwdISA_SB_SD_Li256ELb0ELb0ELi2EEENS1_25SingleTileBwdLPTSchedulerILb0ELi128ELb1EEEEEEEEEvNT_6ParamsE$_ZN4cute8gmem_ptrIPfECI1NS_12iter_adaptorIS1_S2_EEES1_) ;  /* 0xfffa4dc000007944 */ /* 0x002fea0003c3ffff */
[----:B-1----:R1:W5:Y:S01]  /*672e0*/  LDL.64 R2, [R1+0x1428] ;  /* 0x0014280001027983 */ /* 0x0023620000100a00 */
[----:B------:R-:W-:-:S03]  /*672f0*/  MOV R4, 0x67310 ;  /* 0x0006731000047802 */ /* 0x000fc60000000f00 */
[----:B-1---5:R-:W-:Y:S05]  /*67300*/  CALL.REL.NOINC `($_ZN7cutlass13device_kernelIN5flash19enable_sm80_to_sm89INS1_16FlashAttnBwdSm80INS1_25CollectiveMainloopBwdSm80ILi2ELi2EN4cute5tupleIJNS5_1CILi128EEES8_NS7_ILi64EEEEEENS_10bfloat16_tEfNS_4arch4Sm80ELb1ELb0ELb1ELb0ELb1ELb0ELb0ELb0ELi2ELi4ELi4ELi4ELb0EEENS1_21CollectiveEpilogueBwdISA_SB_SD_Li256ELb0ELb0ELi2EEENS1_25SingleTileBwdLPTSchedulerILb0ELi128ELb1EEEEEEEEEvNT_6ParamsE$_ZN4cute3eso3ESOILb1ELb0EJNS_6LayoutINS_5tupleIJNS3_IJNS_1CILi1EEES5_EEENS4_ILi32EEEEEENS3_IJNS3_IJNS4_ILi0EEES9_EEENS4_ILi256EEEEEEEENS_10ViewEngineINS_8gmem_ptrIPfEEEEEEC2ERKSD_RKSI_) ;  /* 0xfffa314000007944 */ /* 0x022fea0003c3ffff */
[----:B-1----:R-:W2:Y:S04]  /*67310*/  LDL.64 R2, [R1+0x1428] ;  /* 0x0014280001027983 */ /* 0x002ea80000100a00 */
[----:B------:R1:W5:Y:S01]  /*67320*/  LD.E R5, [R6.64] ;  /* 0x0000000406057980 */ /* 0x000362000c101900 */
[----:B------:R-:W-:Y:S01]  /*67330*/  MOV R10, 0x67370 ;  /* 0x00067370000a7802 */ /* 0x000fe20000000f00 */
[----:B--2---:R-:W-:Y:S01]  /*67340*/  IMAD.MOV.U32 R14, RZ, RZ, R2 ;  /* 0x000000ffff0e7224 */ /* 0x004fe200078e0002 */
[----:B------:R-:W-:-:S02]  /*67350*/  MOV R15, R3 ;  /* 0x00000003000f7202 */ /* 0x000fc40000000f00 */
[----:B-1---5:R-:W-:Y:S05]  /*67360*/  CALL.REL.NOINC `($_ZN7cutlass13device_kernelIN5flash19enable_sm80_to_sm89INS1_16FlashAttnBwdSm80INS1_25CollectiveMainloopBwdSm80ILi2ELi2EN4cute5tupleIJNS5_1CILi128EEES8_NS7_ILi64EEEEEENS_10bfloat16_tEfNS_4arch4Sm80ELb1ELb0ELb1ELb0ELb1ELb0ELb0ELb0ELi2ELi4ELi4ELi4ELb0EEENS1_21CollectiveEpilogueBwdISA_SB_SD_Li256ELb0ELb0ELi2EEENS1_25SingleTileBwdLPTSchedulerILb0ELi128ELb1EEEEEEEEEvNT_6ParamsE$_ZN73_INTERNAL_24fd9406_37_flash_bwd_hdim64_bf16_softcap_sm80_cu_8e232a79_33079atomicAddEPff) ;  /* 0xfffa4ef000007944 */ /* 0x022fea0003c3ffff */
[----:B------:R2:W5:Y:S01]  /*67370*/  LD.E R5, [R6.64+0x4] ;  /* 0x0000040406057980 */ /* 0x000562000c101900 */
[----:B-1----:R-:W-:-:S02]  /*67380*/  IADD3 R14, P0, R2, 0x400, RZ ;  /* 0x00000400020e7810 */ /* 0x002fc40007f1e0ff */
[----:B------:R-:W-:-:S03]  /*67390*/  MOV R10, 0x673c0 ;  /* 0x000673c0000a7802 */ /* 0x000fc60000000f00 */
[----:B------:R-:W-:-:S03]  /*673a0*/  IMAD.X R15, RZ, RZ, R3, P0 ;  /* 0x000000ffff0f7224 */ /* 0x000fc600000e0603 */
[----:B--2--5:R-:W-:Y:S05]  /*673b0*/  CALL.REL.NOINC `($_ZN7cutlass13device_kernelIN5flash19enable_sm80_to_sm89INS1_16FlashAttnBwdSm80INS1_25CollectiveMainloopBwdSm80ILi2ELi2EN4cute5tupleIJNS5_1CILi128EEES8_NS7_ILi64EEEEEENS_10bfloat16_tEfNS_4arch4Sm80ELb1ELb0ELb1ELb0ELb1ELb0ELb0ELb0ELi2ELi4ELi4ELi4ELb0EEENS1_21CollectiveEpilogueBwdISA_SB_SD_Li256ELb0ELb0ELi2EEENS1_25SingleTileBwdLPTSchedulerILb0ELi128ELb1EEEEEEEEEvNT_6ParamsE$_ZN73_INTERNAL_24fd9406_37_flash_bwd_hdim64_bf16_softcap_sm80_cu_8e232a79_33079atomicAddEPff) ;  /* 0xfffa4ea000007944 */ /* 0x024fea0003c3ffff */
[----:B------:R2:W5:Y:S01]  /*673c0*/  LD.E R5, [R6.64+0x8] ;  /* 0x0000080406057980 */ /* 0x000562000c101900 */
[----:B-1----:R-:W-:Y:S02]  /*673d0*/  IADD3 R14, P0, R2, 0x800, RZ ;  /* 0x00000800020e7810 */ /* 0x002fe40007f1e0ff */
        /* <DEDUP_REMOVED lines=148> */
[----:B------:R-:W-:-:S04]  /*67d20*/  MOV R67, 0x0 ;  /* 0x0000000000437802 */ /* 0x000fc80000000f00 */
[----:B------:R-:W-:Y:S05]  /*67d30*/  RET.REL.NODEC R66 `(_ZN7cutlass13device_kernelIN5flash19enable_sm80_to_sm89INS1_16FlashAttnBwdSm80INS1_25CollectiveMainloopBwdSm80ILi2ELi2EN4cute5tupleIJNS5_1CILi128EEES8_NS7_ILi64EEEEEENS_10bfloat16_tEfNS_4arch4Sm80ELb1ELb0ELb1ELb0ELb1ELb0ELb0ELb0ELi2ELi4ELi4ELi4ELb0EEENS1_21CollectiveEpilogueBwdISA_SB_SD_Li256ELb0ELb0ELi2EEENS1_25SingleTileBwdLPTSchedulerILb0ELi128ELb1EEEEEEEEEvNT_6ParamsE) ;  /* 0xfff982c042007950 */ /* 0x000fea0003c3ffff */
        .type           $_ZN7cutlass13device_kernelIN5flash19enable_sm80_to_sm89INS1_16FlashAttnBwdSm80INS1_25CollectiveMainloopBwdSm80ILi2ELi2EN4cute5tupleIJNS5_1CILi128EEES8_NS7_ILi64EEEEEENS_10bfloat16_tEfNS_4arch4Sm80ELb1ELb0ELb1ELb0ELb1ELb0ELb0ELb0ELi2ELi4ELi4ELi4ELb0EEENS1_21CollectiveEpilogueBwdISA_SB_SD_Li256ELb0ELb0ELi2EEENS1_25SingleTileBwdLPTSchedulerILb0ELi128ELb1EEEEEEEEEvNT_6ParamsE$_ZZZN5flash25CollectiveMainloopBwdSm80ILi2ELi2EN4cute5tupleIJNS1_1CILi128EEES4_NS3_ILi64EEEEEEN7cutlass10bfloat16_tEfNS7_4arch4Sm80ELb1ELb0ELb1ELb0ELb1ELb0ELb0ELb0ELi2ELi4ELi4ELi4ELb0EE3mmaINS_16FlashAttnBwdSm80ISB_NS_21CollectiveEpilogueBwdIS6_S8_SA_Li256ELb0ELb0ELi2EEENS_25SingleTileBwdLPTSchedulerILb0ELi128ELb1EEEE13SharedStorageENS1_6TensorINS1_11ArrayEngineIfLm32EEENS1_6LayoutINS2_IJNS2_IJNS3_ILi2EEESO_EEESO_NS3_ILi4EEEEEENS2_IJNS2_IJNS3_ILi1EEESO_EEESQ_NS3_ILi8EEEEEEEEEEEEbRKNSB_6ParamsERT0_S12_iNS2_IJiiiEEERT_ENKUliT_E_clIZSC_ISJ_SX_EbS10_S12_S12_iS13_S15_EUlRS16_iE_EEDaiS16_ENKUlvE0_clEv,@function
        .size           $_ZN7cutlass13device_kernelIN5flash19enable_sm80_to_sm89INS1_16FlashAttnBwdSm80INS1_25CollectiveMainloopBwdSm80ILi2ELi2EN4cute5tupleIJNS5_1CILi128EEES8_NS7_ILi64EEEEEENS_10bfloat16_tEfNS_4arch4Sm80ELb1ELb0ELb1ELb0ELb1ELb0ELb0ELb0ELi2ELi4ELi4ELi4ELb0EEENS1_21CollectiveEpilogueBwdISA_SB_SD_Li256ELb0ELb0ELi2EEENS1_25SingleTileBwdLPTSchedulerILb0ELi128ELb1EEEEEEEEEvNT_6ParamsE$_ZZZN5flash25CollectiveMainloopBwdSm80ILi2ELi2EN4cute5tupleIJNS1_1CILi128EEES4_NS3_ILi64EEEEEEN7cutlass10bfloat16_tEfNS7_4arch4Sm80ELb1ELb0ELb1ELb0ELb1ELb0ELb0ELb0ELi2ELi4ELi4ELi4ELb0EE3mmaINS_16FlashAttnBwdSm80ISB_NS_21CollectiveEpilogueBwdIS6_S8_SA_Li256ELb0ELb0ELi2EEENS_25SingleTileBwdLPTSchedulerILb0ELi128ELb1EEEE13SharedStorageENS1_6TensorINS1_11ArrayEngineIfLm32EEENS1_6LayoutINS2_IJNS2_IJNS3_ILi2EEESO_EEESO_NS3_ILi4EEEEEENS2_IJNS2_IJNS3_ILi1EEESO_EEESQ_NS3_ILi8EEEEEEEEEEEEbRKNSB_6ParamsERT0_S12_iNS2_IJiiiEEERT_ENKUliT_E_clIZSC_ISJ_SX_EbS10_S12_S12_iS13_S15_EUlRS16_iE_EEDaiS16_ENKUlvE0_clEv,($_ZN7cutlass13device_kernelIN5flash19enable_sm80_to_sm89INS1_16FlashAttnBwdSm80INS1_25CollectiveMainloopBwdSm80ILi2ELi2EN4cute5tupleIJNS5_1CILi128EEES8_NS7_ILi64EEEEEENS_10bfloat16_tEfNS_4arch4Sm80ELb1ELb0ELb1ELb0ELb1ELb0ELb0ELb0ELi2ELi4ELi4ELi4ELb0EEENS1_21CollectiveEpilogueBwdISA_SB_SD_Li256ELb0ELb0ELi2EEENS1_25SingleTileBwdLPTSchedulerILb0ELi128ELb1EEEEEEEEEvNT_6ParamsE$_ZZZN5flash25CollectiveMainloopBwdSm80ILi2ELi2EN4cute5tupleIJNS1_1CILi128EEES4_NS3_ILi64EEEEEEN7cutlass10bfloat16_tEfNS7_4arch4Sm80ELb1ELb0ELb1ELb0ELb1ELb0ELb0ELb0ELi2ELi4ELi4ELi4ELb0EE3mmaINS_16FlashAttnBwdSm80ISB_NS_21CollectiveEpilogueBwdIS6_S8_SA_Li256ELb0ELb0ELi2EEENS_25SingleTileBwdLPTSchedulerILb0ELi128ELb1EEEE13SharedStorageENS1_6TensorINS1_11ArrayEngineIfLm32EEENS1_6LayoutINS2_IJNS2_IJNS3_ILi2EEESO_EEESO_NS3_ILi4EEEEEENS2_IJNS2_IJNS3_ILi1EEESO_EEESQ_NS3_ILi8EEEEEEEEEEEEbRKNSB_6ParamsERT0_S12_iNS2_IJiiiEEERT_ENKUliT_E_clIZSC_ISJ_SX_EbS10_S12_S12_iS13_S15_EUlRS16_iE_EEDaiS16_ENKUlvE1_clEv - $_ZN7cutlass13device_kernelIN5flash19enable_sm80_to_sm89INS1_16FlashAttnBwdSm80INS1_25CollectiveMainloopBwdSm80ILi2ELi2EN4cute5tupleIJNS5_1CILi128EEES8_NS7_ILi64EEEEEENS_10bfloat16_tEfNS_4arch4Sm80ELb1ELb0ELb1ELb0ELb1ELb0ELb0ELb0ELi2ELi4ELi4ELi4ELb0EEENS1_21CollectiveEpilogueBwdISA_SB_SD_Li256ELb0ELb0ELi2EEENS1_25SingleTileBwdLPTSchedulerILb0ELi128ELb1EEEEEEEEEvNT_6ParamsE$_ZZZN5flash25CollectiveMainloopBwdSm80ILi2ELi2EN4cute5tupleIJNS1_1CILi128EEES4_NS3_ILi64EEEEEEN7cutlass10bfloat16_tEfNS7_4arch4Sm80ELb1ELb0ELb1ELb0ELb1ELb0ELb0ELb0ELi2ELi4ELi4ELi4ELb0EE3mmaINS_16FlashAttnBwdSm80ISB_NS_21CollectiveEpilogueBwdIS6_S8_SA_Li256ELb0ELb0ELi2EEENS_25SingleTileBwdLPTSchedulerILb0ELi128ELb1EEEE13SharedStorageENS1_6TensorINS1_11ArrayEngineIfLm32EEENS1_6LayoutINS2_IJNS2_IJNS3_ILi2EEESO_EEESO_NS3_ILi4EEEEEENS2_IJNS2_IJNS3_ILi1EEESO_EEESQ_NS3_ILi8EEEEEEEEEEEEbRKNSB_6ParamsERT0_S12_iNS2_IJiiiEEERT_ENKUliT_E_clIZSC_ISJ_SX_EbS10_S12_S12_iS13_S15_EUlRS16_iE_EEDaiS16_ENKUlvE0_clEv)
$_ZN7cutlass13device_kernelIN5flash19enable_sm80_to_sm89INS1_16FlashAttnBwdSm80INS1_25CollectiveMainloopBwdSm80ILi2ELi2EN4cute5tupleIJNS5_1CILi128EEES8_NS7_ILi64EEEEEENS_10bfloat16_tEfNS_4arch4Sm80ELb1ELb0ELb1ELb0ELb1ELb0ELb0ELb0ELi2ELi4ELi4ELi4ELb0EEENS1_21CollectiveEpilogueBwdISA_SB_SD_Li256ELb0ELb0ELi2EEENS1_25SingleTileBwdLPTSchedulerILb0ELi128ELb1EEEEEEEEEvNT_6ParamsE$_ZZZN5flash25CollectiveMainloopBwdSm80ILi2ELi2EN4cute5tupleIJNS1_1CILi128EEES4_NS3_ILi64EEEEEEN7cutlass10bfloat16_tEfNS7_4arch4Sm80ELb1ELb0ELb1ELb0ELb1ELb0ELb0ELb0ELi2ELi4ELi4ELi4ELb0EE3mmaINS_16FlashAttnBwdSm80ISB_NS_21CollectiveEpilogueBwdIS6_S8_SA_Li256ELb0ELb0ELi2EEENS_25SingleTileBwdLPTSchedulerILb0ELi128ELb1EEEE13SharedStorageENS1_6TensorINS1_11ArrayEngineIfLm32EEENS1_6LayoutINS2_IJNS2_IJNS3_ILi2EEESO_EEESO_NS3_ILi4EEEEEENS2_IJNS2_IJNS3_ILi1EEESO_EEESQ_NS3_ILi8EEEEEEEEEEEEbRKNSB_6ParamsERT0_S12_iNS2_IJiiiEEERT_ENKUliT_E_clIZSC_ISJ_SX_EbS10_S12_S12_iS13_S15_EUlRS16_iE_EEDaiS16_ENKUlvE0_clEv:
[----:B------:R-:W-:-:S05]  /*67d40*/  IADD3 R3, R16, -c[0x0][0x20], RZ ;  /* 0x8000080010037a10 */ /* 0x000fca0007ffe0ff */
[----:B------:R-:W-:-:S05]  /*67d50*/  IMAD R3, R10, 0x4, R3 ;  /* 0x000000040a037824 */ /* 0x000fca00078e0203 */
[----:B------:R1:W5:Y:S02]  /*67d60*/  LDL R4, [R3] ;  /* 0x0000000003047983 */ /* 0x0003640000100800 */
[----:B-1----:R-:W-:-:S04]  /*67d70*/  MOV R3, 0x0 ;  /* 0x0000000000037802 */ /* 0x002fc80000000f00 */
[----:B------:R-:W-:Y:S05]  /*67d80*/  RET.REL.NODEC R2 `(_ZN7cutlass13device_kernelIN5flash19enable_sm80_to_sm89INS1_16FlashAttnBwdSm80INS1_25CollectiveMainloopBwdSm80ILi2ELi2EN4cute5tupleIJNS5_1CILi128EEES8_NS7_ILi64EEEEEENS_10bfloat16_tEfNS_4arch4Sm80ELb1ELb0ELb1ELb0ELb1ELb0ELb0ELb0ELi2ELi4ELi4ELi4ELb0EEENS1_21CollectiveEpilogueBwdISA_SB_SD_Li256ELb0ELb0ELi2EEENS1_25SingleTileBwdLPTSchedulerILb0ELi128ELb1EEEEEEEEEvNT_6ParamsE) ;  /* 0xfff9827002007950 */ /* 0x000fea0003c3ffff */
        .type           $_ZN7cutlass13device_kernelIN5flash19enable_sm80_to_sm89INS1_16FlashAttnBwdSm80INS1_25CollectiveMainloopBwdSm80ILi2ELi2EN4cute5tupleIJNS5_1CILi128EEES8_NS7_ILi64EEEEEENS_10bfloat16_tEfNS_4arch4Sm80ELb1ELb0ELb1ELb0ELb1ELb0ELb0ELb0ELi2ELi4ELi4ELi4ELb0EEENS1_21CollectiveEpilogueBwdISA_SB_SD_Li256ELb0ELb0ELi2EEENS1_25SingleTileBwdLPTSchedulerILb0ELi128ELb1EEEEEEEEEvNT_6ParamsE$_ZZZN5flash25CollectiveMainloopBwdSm80ILi2ELi2EN4cute5tupleIJNS1_1CILi128EEES4_NS3_ILi64EEEEEEN7cutlass10bfloat16_tEfNS7_4arch4Sm80ELb1ELb0ELb1ELb0ELb1ELb0ELb0ELb0ELi2ELi4ELi4ELi4ELb0EE3mmaINS_16FlashAttnBwdSm80ISB_NS_21CollectiveEpilogueBwdIS6_S8_SA_Li256ELb0ELb0ELi2EEENS_25SingleTileBwdLPTSchedulerILb0ELi128ELb1EEEE13SharedStorageENS1_6TensorINS1_11ArrayEngineIfLm32EEENS1_6LayoutINS2_IJNS2_IJNS3_ILi2EEESO_EEESO_NS3_ILi4EEEEEENS2_IJNS2_IJNS3_ILi1EEESO_EEESQ_NS3_ILi8EEEEEEEEEEEEbRKNSB_6ParamsERT0_S12_iNS2_IJiiiEEERT_ENKUliT_E_clIZSC_ISJ_SX_EbS10_S12_S12_iS13_S15_EUlRS16_iE_EEDaiS16_ENKUlvE1_clEv,@function
        .size           $_ZN7cutlass13device_kernelIN5flash19enable_sm80_to_sm89INS1_16FlashAttnBwdSm80INS1_25CollectiveMainloopBwdSm80ILi2ELi2EN4cute5tupleIJNS5_1CILi128EEES8_NS7_ILi64EEEEEENS_10bfloat16_tEfNS_4arch4Sm80ELb1ELb0ELb1ELb0ELb1ELb0ELb0ELb0ELi2ELi4ELi4ELi4ELb0EEENS1_21CollectiveEpilogueBwdISA_SB_SD_Li256ELb0ELb0ELi2EEENS1_25SingleTileBwdLPTSchedulerILb0ELi128ELb1EEEEEEEEEvNT_6ParamsE$_ZZZN5flash25CollectiveMainloopBwdSm80ILi2ELi2EN4cute5tupleIJNS1_1CILi128EEES4_NS3_ILi64EEEEEEN7cutlass10bfloat16_tEfNS7_4arch4Sm80ELb1ELb0ELb1ELb0ELb1ELb0ELb0ELb0ELi2ELi4ELi4ELi4ELb0EE3mmaINS_16FlashAttnBwdSm80ISB_NS_21CollectiveEpilogueBwdIS6_S8_SA_Li256ELb0ELb0ELi2EEENS_25SingleTileBwdLPTSchedulerILb0ELi128ELb1EEEE13SharedStorageENS1_6TensorINS1_11ArrayEngineIfLm32EEENS1_6LayoutINS2_IJNS2_IJNS3_ILi2EEESO_EEESO_NS3_ILi4EEEEEENS2_IJNS2_IJNS3_ILi1EEESO_EEESQ_NS3_ILi8EEEEEEEEEEEEbRKNSB_6ParamsERT0_S12_iNS2_IJiiiEEERT_ENKUliT_E_clIZSC_ISJ_SX_EbS10_S12_S12_iS13_S15_EUlRS16_iE_EEDaiS16_ENKUlvE1_clEv,($_ZN7cutlass13device_kernelIN5flash19enable_sm80_to_sm89INS1_16FlashAttnBwdSm80INS1_25CollectiveMainloopBwdSm80ILi2ELi2EN4cute5tupleIJNS5_1CILi128EEES8_NS7_ILi64EEEEEENS_10bfloat16_tEfNS_4arch4Sm80ELb1ELb0ELb1ELb0ELb1ELb0ELb0ELb0ELi2ELi4ELi4ELi4ELb0EEENS1_21CollectiveEpilogueBwdISA_SB_SD_Li256ELb0ELb0ELi2EEENS1_25SingleTileBwdLPTSchedulerILb0ELi128ELb1EEEEEEEEEvNT_6ParamsE$__fAtomicAdd - $_ZN7cutlass13device_kernelIN5flash19enable_sm80_to_sm89INS1_16FlashAttnBwdSm80INS1_25CollectiveMainloopBwdSm80ILi2ELi2EN4cute5tupleIJNS5_1CILi128EEES8_NS7_ILi64EEEEEENS_10bfloat16_tEfNS_4arch4Sm80ELb1ELb0ELb1ELb0ELb1ELb0ELb0ELb0ELi2ELi4ELi4ELi4ELb0EEENS1_21CollectiveEpilogueBwdISA_SB_SD_Li256ELb0ELb0ELi2EEENS1_25SingleTileBwdLPTSchedulerILb0ELi128ELb1EEEEEEEEEvNT_6ParamsE$_ZZZN5flash25CollectiveMainloopBwdSm80ILi2ELi2EN4cute5tupleIJNS1_1CILi128EEES4_NS3_ILi64EEEEEEN7cutlass10bfloat16_tEfNS7_4arch4Sm80ELb1ELb0ELb1ELb0ELb1ELb0ELb0ELb0ELi2ELi4ELi4ELi4ELb0EE3mmaINS_16FlashAttnBwdSm80ISB_NS_21CollectiveEpilogueBwdIS6_S8_SA_Li256ELb0ELb0ELi2EEENS_25SingleTileBwdLPTSchedulerILb0ELi128ELb1EEEE13SharedStorageENS1_6TensorINS1_11ArrayEngineIfLm32EEENS1_6LayoutINS2_IJNS2_IJNS3_ILi2EEESO_EEESO_NS3_ILi4EEEEEENS2_IJNS2_IJNS3_ILi1EEESO_EEESQ_NS3_ILi8EEEEEEEEEEEEbRKNSB_6ParamsERT0_S12_iNS2_IJiiiEEERT_ENKUliT_E_clIZSC_ISJ_SX_EbS10_S12_S12_iS13_S15_EUlRS16_iE_EEDaiS16_ENKUlvE1_clEv)
$_ZN7cutlass13device_kernelIN5flash19enable_sm80_to_sm89INS1_16FlashAttnBwdSm80INS1_25CollectiveMainloopBwdSm80ILi2ELi2EN4cute5tupleIJNS5_1CILi128EEES8_NS7_ILi64EEEEEENS_10bfloat16_tEfNS_4arch4Sm80ELb1ELb0ELb1ELb0ELb1ELb0ELb0ELb0ELi2ELi4ELi4ELi4ELb0EEENS1_21CollectiveEpilogueBwdISA_SB_SD_Li256ELb0ELb0ELi2EEENS1_25SingleTileBwdLPTSchedulerILb0ELi128ELb1EEEEEEEEEvNT_6ParamsE$_ZZZN5flash25CollectiveMainloopBwdSm80ILi2ELi2EN4cute5tupleIJNS1_1CILi128EEES4_NS3_ILi64EEEEEEN7cutlass10bfloat16_tEfNS7_4arch4Sm80ELb1ELb0ELb1ELb0ELb1ELb0ELb0ELb0ELi2ELi4ELi4ELi4ELb0EE3mmaINS_16FlashAttnBwdSm80ISB_NS_21CollectiveEpilogueBwdIS6_S8_SA_Li256ELb0ELb0ELi2EEENS_25SingleTileBwdLPTSchedulerILb0ELi128ELb1EEEE13SharedStorageENS1_6TensorINS1_11ArrayEngineIfLm32EEENS1_6LayoutINS2_IJNS2_IJNS3_ILi2EEESO_EEESO_NS3_ILi4EEEEEENS2_IJNS2_IJNS3_ILi1EEESO_EEESQ_NS3_ILi8EEEEEEEEEEEEbRKNSB_6ParamsERT0_S12_iNS2_IJiiiEEERT_ENKUliT_E_clIZSC_ISJ_SX_EbS10_S12_S12_iS13_S15_EUlRS16_iE_EEDaiS16_ENKUlvE1_clEv:
[----:B------:R-:W-:-:S05]  /*67d90*/  IADD3 R3, R7, -c[0x0][0x20], RZ ;  /* 0x8000080007037a10 */ /* 0x000fca0007ffe0ff */
[----:B------:R-:W-:-:S05]  /*67da0*/  IMAD R3, R10, 0x4, R3 ;  /* 0x000000040a037824 */ /* 0x000fca00078e0203 */
[----:B------:R1:W5:Y:S02]  /*67db0*/  LDL R4, [R3] ;  /* 0x0000000003047983 */ /* 0x0003640000100800 */
[----:B-1----:R-:W-:-:S04]  /*67dc0*/  MOV R3, 0x0 ;  /* 0x0000000000037802 */ /* 0x002fc80000000f00 */
[----:B------:R-:W-:Y:S05]  /*67dd0*/  RET.REL.NODEC R2 `(_ZN7cutlass13device_kernelIN5flash19enable_sm80_to_sm89INS1_16FlashAttnBwdSm80INS1_25CollectiveMainloopBwdSm80ILi2ELi2EN4cute5tupleIJNS5_1CILi128EEES8_NS7_ILi64EEEEEENS_10bfloat16_tEfNS_4arch4Sm80ELb1ELb0ELb1ELb0ELb1ELb0ELb0ELb0ELi2ELi4ELi4ELi4ELb0EEENS1_21CollectiveEpilogueBwdISA_SB_SD_Li256ELb0ELb0ELi2EEENS1_25SingleTileBwdLPTSchedulerILb0ELi128ELb1EEEEEEEEEvNT_6ParamsE) ;  /* 0xfff9822002007950 */ /* 0x000fea0003c3ffff */
        .type           $_ZN7cutlass13device_kernelIN5flash19enable_sm80_to_sm89INS1_16FlashAttnBwdSm80INS1_25CollectiveMainloopBwdSm80ILi2ELi2EN4cute5tupleIJNS5_1CILi128EEES8_NS7_ILi64EEEEEENS_10bfloat16_tEfNS_4arch4Sm80ELb1ELb0ELb1ELb0ELb1ELb0ELb0ELb0ELi2ELi4ELi4ELi4ELb0EEENS1_21CollectiveEpilogueBwdISA_SB_SD_Li256ELb0ELb0ELi2EEENS1_25SingleTileBwdLPTSchedulerILb0ELi128ELb1EEEEEEEEEvNT_6ParamsE$__fAtomicAdd,@function
        .size           $_ZN7cutlass13device_kernelIN5flash19enable_sm80_to_sm89INS1_16FlashAttnBwdSm80INS1_25CollectiveMainloopBwdSm80ILi2ELi2EN4cute5tupleIJNS5_1CILi128EEES8_NS7_ILi64EEEEEENS_10bfloat16_tEfNS_4arch4Sm80ELb1ELb0ELb1ELb0ELb1ELb0ELb0ELb0ELi2ELi4ELi4ELi4ELb0EEENS1_21CollectiveEpilogueBwdISA_SB_SD_Li256ELb0ELb0ELi2EEENS1_25SingleTileBwdLPTSchedulerILb0ELi128ELb1EEEEEEEEEvNT_6ParamsE$__fAtomicAdd,($_ZN7cutlass13device_kernelIN5flash19enable_sm80_to_sm89INS1_16FlashAttnBwdSm80INS1_25CollectiveMainloopBwdSm80ILi2ELi2EN4cute5tupleIJNS5_1CILi128EEES8_NS7_ILi64EEEEEENS_10bfloat16_tEfNS_4arch4Sm80ELb1ELb0ELb1ELb0ELb1ELb0ELb0ELb0ELi2ELi4ELi4ELi4ELb0EEENS1_21CollectiveEpilogueBwdISA_SB_SD_Li256ELb0ELb0ELi2EEENS1_25SingleTileBwdLPTSchedulerILb0ELi128ELb1EEEEEEEEEvNT_6ParamsE$exp2f - $_ZN7cutlass13device_kernelIN5flash19enable_sm80_to_sm89INS1_16FlashAttnBwdSm80INS1_25CollectiveMainloopBwdSm80ILi2ELi2EN4cute5tupleIJNS5_1CILi128EEES8_NS7_ILi64EEEEEENS_10bfloat16_tEfNS_4arch4Sm80ELb1ELb0ELb1ELb0ELb1ELb0ELb0ELb0ELi2ELi4ELi4ELi4ELb0EEENS1_21CollectiveEpilogueBwdISA_SB_SD_Li256ELb0ELb0ELi2EEENS1_25SingleTileBwdLPTSchedulerILb0ELi128ELb1EEEEEEEEEvNT_6ParamsE$__fAtomicAdd)
$_ZN7cutlass13device_kernelIN5flash19enable_sm80_to_sm89INS1_16FlashAttnBwdSm80INS1_25CollectiveMainloopBwdSm80ILi2ELi2EN4cute5tupleIJNS5_1CILi128EEES8_NS7_ILi64EEEEEENS_10bfloat16_tEfNS_4arch4Sm80ELb1ELb0ELb1ELb0ELb1ELb0ELb0ELb0ELi2ELi4ELi4ELi4ELb0EEENS1_21CollectiveEpilogueBwdISA_SB_SD_Li256ELb0ELb0ELi2EEENS1_25SingleTileBwdLPTSchedulerILb0ELi128ELb1EEEEEEEEEvNT_6ParamsE$__fAtomicAdd:
[----:B------:R-:W-:Y:S02]  /*67de0*/  ULDC.64 UR8, c[0x0][0x118] ;  /* 0x0000460000087ab9 */ /* 0x000fe40000000a00 */
[----:B------:R-:W2:Y:S01]  /*67df0*/  ATOM.E.ADD.F32.FTZ.RN.STRONG.GPU P0, RZ, [R14.64], R5 ;  /* 0x000000050eff798a */ /* 0x000ea2000810e7c8 */
[----:B------:R-:W-:Y:S02]  /*67e00*/  MOV R13, 0x0 ;  /* 0x00000000000d7802 */ /* 0x000fe40000000f00 */
[----:B------:R-:W-:Y:S02]  /*67e10*/  MOV R9, R5 ;  /* 0x0000000500097202 */ /* 0x000fe40000000f00 */
[----:B--2---:R-:W-:Y:S05]  /*67e20*/  @P0 RET.REL.NODEC R12 `(_ZN7cutlass13device_kernelIN5flash19enable_sm80_to_sm89INS1_16FlashAttnBwdSm80INS1_25CollectiveMainloopBwdSm80ILi2ELi2EN4cute5tupleIJNS5_1CILi128EEES8_NS7_ILi64EEEEEENS_10bfloat16_tEfNS_4arch4Sm80ELb1ELb0ELb1ELb0ELb1ELb0ELb0ELb0ELi2ELi4ELi4ELi4ELb0EEENS1_21CollectiveEpilogueBwdISA_SB_SD_Li256ELb0ELb0ELi2EEENS1_25SingleTileBwdLPTSchedulerILb0ELi128ELb1EEEEEEEEEvNT_6ParamsE) ;  /* 0xfff981d00c000950 */ /* 0x004fea0003c3ffff */
[----:B------:R-:W1:Y:S02]  /*67e30*/  QSPC.E.S P0, RZ, [R14] ;  /* 0x000000000eff73aa */ /* 0x000e640000000500 */
[----:B-1----:R-:W-:Y:S05]  /*67e40*/  @!P0 BRA `(.L_x_2556) ;  /* 0x0000008000008947 */ /* 0x002fea0003800000 */
[----:B------:R-:W-:-:S05]  /*67e50*/  LOP3.LUT R8, R14, 0xffffff, RZ, 0xc0, !PT ;  /* 0x00ffffff0e087812 */ /* 0x000fca00078ec0ff */
.L_x_2557:
[----:B------:R-:W1:Y:S02]  /*67e60*/  LDS R4, [R8] ;  /* 0x0000000008047984 */ /* 0x000e640000000800 */
[----:B-1----:R-:W-:-:S06]  /*67e70*/  FADD R5, R9, R4 ;  /* 0x0000000409057221 */ /* 0x002fcc0000000000 */
[----:B------:R-:W1:Y:S02]  /*67e80*/  ATOMS.CAST.SPIN R5, [R8], R4, R5 ;  /* 0x000000040805738d */ /* 0x000e640001800005 */
[----:B-1----:R-:W-:-:S13]  /*67e90*/  ISETP.EQ.U32.AND P0, PT, R5, 0x1, PT ;  /* 0x000000010500780c */ /* 0x002fda0003f02070 */
[----:B------:R-:W-:Y:S05]  /*67ea0*/  @!P0 BRA `(.L_x_2557) ;  /* 0xffffffb000008947 */ /* 0x000fea000383ffff */
[----:B------:R-:W-:-:S04]  /*67eb0*/  MOV R13, 0x0 ;  /* 0x00000000000d7802 */ /* 0x000fc80000000f00 */
[----:B------:R-:W-:Y:S05]  /*67ec0*/  RET.REL.NODEC R12 `(_ZN7cutlass13device_kernelIN5flash19enable_sm80_to_sm89INS1_16FlashAttnBwdSm80INS1_25CollectiveMainloopBwdSm80ILi2ELi2EN4cute5tupleIJNS5_1CILi128EEES8_NS7_ILi64EEEEEENS_10bfloat16_tEfNS_4arch4Sm80ELb1ELb0ELb1ELb0ELb1ELb0ELb0ELb0ELi2ELi4ELi4ELi4ELb0EEENS1_21CollectiveEpilogueBwdISA_SB_SD_Li256ELb0ELb0ELi2EEENS1_25SingleTileBwdLPTSchedulerILb0ELi128ELb1EEEEEEEEEvNT_6ParamsE) ;  /* 0xfff981300c007950 */ /* 0x000fea0003c3ffff */
.L_x_2556:
[----:B------:R-:W2:Y:S01]  /*67ed0*/  LD.E R4, [R14.64] ;  /* 0x000000080e047980 */ /* 0x000ea2000c101900 */
[----:B------:R-:W-:Y:S01]  /*67ee0*/  MOV R13, 0x0 ;  /* 0x00000000000d7802 */ /* 0x000fe20000000f00 */
[----:B--2---:R-:W-:-:S05]  /*67ef0*/  FADD R9, R9, R4 ;  /* 0x0000000409097221 */ /* 0x004fca0000000000 */
[----:B------:R1:W-:Y:S01]  /*67f00*/  ST.E [R14.64], R9 ;  /* 0x000000090e007985 */ /* 0x0003e2000c101908 */
[----:B------:R-:W-:Y:S05]  /*67f10*/  RET.REL.NODEC R12 `(_ZN7cutlass13device_kernelIN5flash19enable_sm80_to_sm89INS1_16FlashAttnBwdSm80INS1_25CollectiveMainloopBwdSm80ILi2ELi2EN4cute5tupleIJNS5_1CILi128EEES8_NS7_ILi64EEEEEENS_10bfloat16_tEfNS_4arch4Sm80ELb1ELb0ELb1ELb0ELb1ELb0ELb0ELb0ELi2ELi4ELi4ELi4ELb0EEENS1_21CollectiveEpilogueBwdISA_SB_SD_Li256ELb0ELb0ELi2EEENS1_25SingleTileBwdLPTSchedulerILb0ELi128ELb1EEEEEEEEEvNT_6ParamsE) ;  /* 0xfff980e00c007950 */ /* 0x000fea0003c3ffff */
        .type           $_ZN7cutlass13device_kernelIN5flash19enable_sm80_to_sm89INS1_16FlashAttnBwdSm80INS1_25CollectiveMainloopBwdSm80ILi2ELi2EN4cute5tupleIJNS5_1CILi128EEES8_NS7_ILi64EEEEEENS_10bfloat16_tEfNS_4arch4Sm80ELb1ELb0ELb1ELb0ELb1ELb0ELb0ELb0ELi2ELi4ELi4ELi4ELb0EEENS1_21CollectiveEpilogueBwdISA_SB_SD_Li256ELb0ELb0ELi2EEENS1_25SingleTileBwdLPTSchedulerILb0ELi128ELb1EEEEEEEEEvNT_6ParamsE$exp2f,@function
        .size           $_ZN7cutlass13device_kernelIN5flash19enable_sm80_to_sm89INS1_16FlashAttnBwdSm80INS1_25CollectiveMainloopBwdSm80ILi2ELi2EN4cute5tupleIJNS5_1CILi128EEES8_NS7_ILi64EEEEEENS_10bfloat16_tEfNS_4arch4Sm80ELb1ELb0ELb1ELb0ELb1ELb0ELb0ELb0ELi2ELi4ELi4ELi4ELb0EEENS1_21CollectiveEpilogueBwdISA_SB_SD_Li256ELb0ELb0ELi2EEENS1_25SingleTileBwdLPTSchedulerILb0ELi128ELb1EEEEEEEEEvNT_6ParamsE$exp2f,($_ZN7cutlass13device_kernelIN5flash19enable_sm80_to_sm89INS1_16FlashAttnBwdSm80INS1_25CollectiveMainloopBwdSm80ILi2ELi2EN4cute5tupleIJNS5_1CILi128EEES8_NS7_ILi64EEEEEENS_10bfloat16_tEfNS_4arch4Sm80ELb1ELb0ELb1ELb0ELb1ELb0ELb0ELb0ELi2ELi4ELi4ELi4ELb0EEENS1_21CollectiveEpilogueBwdISA_SB_SD_Li256ELb0ELb0ELi2EEENS1_25SingleTileBwdLPTSchedulerILb0ELi128ELb1EEEEEEEEEvNT_6ParamsE$min - $_ZN7cutlass13device_kernelIN5flash19enable_sm80_to_sm89INS1_16FlashAttnBwdSm80INS1_25CollectiveMainloopBwdSm80ILi2ELi2EN4cute5tupleIJNS5_1CILi128EEES8_NS7_ILi64EEEEEENS_10bfloat16_tEfNS_4arch4Sm80ELb1ELb0ELb1ELb0ELb1ELb0ELb0ELb0ELi2ELi4ELi4ELi4ELb0EEENS1_21CollectiveEpilogueBwdISA_SB_SD_Li256ELb0ELb0ELi2EEENS1_25SingleTileBwdLPTSchedulerILb0ELi128ELb1EEEEEEEEEvNT_6ParamsE$exp2f)
$_ZN7cutlass13device_kernelIN5flash19enable_sm80_to_sm89INS1_16FlashAttnBwdSm80INS1_25CollectiveMainloopBwdSm80ILi2ELi2EN4cute5tupleIJNS5_1CILi128EEES8_NS7_ILi64EEEEEENS_10bfloat16_tEfNS_4arch4Sm80ELb1ELb0ELb1ELb0ELb1ELb0ELb0ELb0ELi2ELi4ELi4ELi4ELb0EEENS1_21CollectiveEpilogueBwdISA_SB_SD_Li256ELb0ELb0ELi2EEENS1_25SingleTileBwdLPTSchedulerILb0ELi128ELb1EEEEEEEEEvNT_6ParamsE$exp2f:
[----:B------:R-:W1:Y:S01]  /*67f20*/  MUFU.EX2 R6, R6 ;  /* 0x0000000600067308 */ /* 0x000e620000000800 */
[----:B------:R-:W-:-:S04]  /*67f30*/  MOV R3, 0x0 ;  /* 0x0000000000037802 */ /* 0x000fc80000000f00 */
[----:B------:R-:W-:Y:S05]  /*67f40*/  RET.REL.NODEC R2 `(_ZN7cutlass13device_kernelIN5flash19enable_sm80_to_sm89INS1_16FlashAttnBwdSm80INS1_25CollectiveMainloopBwdSm80ILi2ELi2EN4cute5tupleIJNS5_1CILi128EEES8_NS7_ILi64EEEEEENS_10bfloat16_tEfNS_4arch4Sm80ELb1ELb0ELb1ELb0ELb1ELb0ELb0ELb0ELi2ELi4ELi4ELi4ELb0EEENS1_21CollectiveEpilogueBwdISA_SB_SD_Li256ELb0ELb0ELi2EEENS1_25SingleTileBwdLPTSchedulerILb0ELi128ELb1EEEEEEEEEvNT_6ParamsE) ;  /* 0xfff980b002007950 */ /* 0x000fea0003c3ffff */
        .type           $_ZN7cutlass13device_kernelIN5flash19enable_sm80_to_sm89INS1_16FlashAttnBwdSm80INS1_25CollectiveMainloopBwdSm80ILi2ELi2EN4cute5tupleIJNS5_1CILi128EEES8_NS7_ILi64EEEEEENS_10bfloat16_tEfNS_4arch4Sm80ELb1ELb0ELb1ELb0ELb1ELb0ELb0ELb0ELi2ELi4ELi4ELi4ELb0EEENS1_21CollectiveEpilogueBwdISA_SB_SD_Li256ELb0ELb0ELi2EEENS1_25SingleTileBwdLPTSchedulerILb0ELi128ELb1EEEEEEEEEvNT_6ParamsE$min,@function
        .size           $_ZN7cutlass13device_kernelIN5flash19enable_sm80_to_sm89INS1_16FlashAttnBwdSm80INS1_25CollectiveMainloopBwdSm80ILi2ELi2EN4cute5tupleIJNS5_1CILi128EEES8_NS7_ILi64EEEEEENS_10bfloat16_tEfNS_4arch4Sm80ELb1ELb0ELb1ELb0ELb1ELb0ELb0ELb0ELi2ELi4ELi4ELi4ELb0EEENS1_21CollectiveEpilogueBwdISA_SB_SD_Li256ELb0ELb0ELi2EEENS1_25SingleTileBwdLPTSchedulerILb0ELi128ELb1EEEEEEEEEvNT_6ParamsE$min,(.L_x_12038 - $_ZN7cutlass13device_kernelIN5flash19enable_sm80_to_sm89INS1_16FlashAttnBwdSm80INS1_25CollectiveMainloopBwdSm80ILi2ELi2EN4cute5tupleIJNS5_1CILi128EEES8_NS7_ILi64EEEEEENS_10bfloat16_tEfNS_4arch4Sm80ELb1ELb0ELb1ELb0ELb1ELb0ELb0ELb0ELi2ELi4ELi4ELi4ELb0EEENS1_21CollectiveEpilogueBwdISA_SB_SD_Li256ELb0ELb0ELi2EEENS1_25SingleTileBwdLPTSchedulerILb0ELi128ELb1EEEEEEEEEvNT_6ParamsE$min)
$_ZN7cutlass13device_kernelIN5flash19enable_sm80_to_sm89INS1_16FlashAttnBwdSm80INS1_25CollectiveMainloopBwdSm80ILi2ELi2EN4cute5tupleIJNS5_1CILi128EEES8_NS7_ILi64EEEEEENS_10bfloat16_tEfNS_4arch4Sm80ELb1ELb0ELb1ELb0ELb1ELb0ELb0ELb0ELi2ELi4ELi4ELi4ELb0EEENS1_21CollectiveEpilogueBwdISA_SB_SD_Li256ELb0ELb0ELi2EEENS1_25SingleTileBwdLPTSchedulerILb0ELi128ELb1EEEEEEEEEvNT_6ParamsE$min:
[----:B------:R-:W-:Y:S01]  /*67f50*/  IMAD.MOV.U32 R8, RZ, RZ, R6 ;  /* 0x000000ffff087224 */ /* 0x000fe200078e0006 */
[----:B------:R-:W-:Y:S02]  /*67f60*/  MOV R9, 0x0 ;  /* 0x0000000000097802 */ /* 0x000fe40000000f00 */
[----:B------:R-:W-:Y:S02]  /*67f70*/  IMNMX R47, R3, R45, PT ;  /* 0x0000002d032f7217 */ /* 0x000fe40003800200 */
[----:B------:R-:W-:Y:S05]  /*67f80*/  RET.REL.NODEC R8 `(_ZN7cutlass13device_kernelIN5flash19enable_sm80_to_sm89INS1_16FlashAttnBwdSm80INS1_25CollectiveMainloopBwdSm80ILi2ELi2EN4cute5tupleIJNS5_1CILi128EEES8_NS7_ILi64EEEEEENS_10bfloat16_tEfNS_4arch4Sm80ELb1ELb0ELb1ELb0ELb1ELb0ELb0ELb0ELi2ELi4ELi4ELi4ELb0EEENS1_21CollectiveEpilogueBwdISA_SB_SD_Li256ELb0ELb0ELi2EEENS1_25SingleTileBwdLPTSchedulerILb0ELi128ELb1EEEEEEEEEvNT_6ParamsE) ;  /* 0xfff9807008007950 */ /* 0x000fea0003c3ffff */
.L_x_2558:
        /* <DEDUP_REMOVED lines=15> */
.L_x_12038:


//--------------------- .text._ZN7cutlass13device_kernelIN5flash19enable_sm80_to_sm89INS1_16FlashAttnBwdSm80INS1_25CollectiveMainloopBwdSm80ILi2ELi2EN4cute5tupleIJNS5_1CILi128EEES8_NS7_ILi64EEEEEENS_10bfloat16_tEfNS_4arch4Sm80ELb1ELb0ELb1ELb0ELb0ELb0ELb0ELb0ELi2ELi4ELi4ELi4ELb0EEENS1_24CollectiveEpilogueBwdGQAISA_fSD_Li256ELb0ELb0EEENS1_25SingleTileBwdLPTSchedulerILb0ELi128ELb0EEEEEEEEEvNT_6ParamsE --------------------------
	.section	.text._ZN7cutlass13device_kernelIN5flash19enable_sm80_to_sm89INS1_16FlashAttnBwdSm80INS1_25CollectiveMainloopBwdSm80ILi2ELi2EN4cute5tupleIJNS5_1CILi128EEES8_NS7_ILi64EEEEEENS_10bfloat16_tEfNS_4arch4Sm80ELb1ELb0ELb1ELb0ELb0ELb0ELb0ELb0ELi2ELi4ELi4ELi4ELb0EEENS1_24CollectiveEpilogueBwdGQAISA_fSD_Li256ELb0ELb0EEENS1_25SingleTileBwdLPTSchedulerILb0ELi128ELb0EEEEEEEEEvNT_6ParamsE,"ax",@progbits
	.sectioninfo	@"SHI_REGISTERS=128"
	.align	128
.text._ZN7cutlass13device_kernelIN5flash19enable_sm80_to_sm89INS1_16FlashAttnBwdSm80INS1_25CollectiveMainloopBwdSm80ILi2ELi2EN4cute5tupleIJNS5_1CILi128EEES8_NS7_ILi64EEEEEENS_10bfloat16_tEfNS_4arch4Sm80ELb1ELb0ELb1ELb0ELb0ELb0ELb0ELb0ELi2ELi4ELi4ELi4ELb0EEENS1_24CollectiveEpilogueBwdGQAISA_fSD_Li256ELb0ELb0EEENS1_25SingleTileBwdLPTSchedulerILb0ELi128ELb0EEEEEEEEEvNT_6ParamsE:
        .type           _ZN7cutlass13device_kernelIN5flash19enable_sm80_to_sm89INS1_16FlashAttnBwdSm80INS1_25CollectiveMainloopBwdSm80ILi2ELi2EN4cute5tupleIJNS5_1CILi128EEES8_NS7_ILi64EEEEEENS_10bfloat16_tEfNS_4arch4Sm80ELb1ELb0ELb1ELb0ELb0ELb0ELb0ELb0ELi2ELi4ELi4ELi4ELb0EEENS1_24CollectiveEpilogueBwdGQAISA_fSD_Li256ELb0ELb0EEENS1_25SingleTileBwdLPTSchedulerILb0ELi128ELb0EEEEEEEEEvNT_6ParamsE,@function
        .size           _ZN7cutlass13device_kernelIN5flash19enable_sm80_to_sm89INS1_16FlashAttnBwdSm80INS1_25CollectiveMainloopBwdSm80ILi2ELi2EN4cute5tupleIJNS5_1CILi128EEES8_NS7_ILi64EEEEEENS_10bfloat16_tEfNS_4arch4Sm80ELb1ELb0ELb1ELb0ELb0ELb0ELb0ELb0ELi2ELi4ELi4ELi4ELb0EEENS1_24CollectiveEpilogueBwdGQAISA_fSD_Li256ELb0ELb0EEENS1_25SingleTileBwdLPTSchedulerILb0ELi128ELb0EEEEEEEEEvNT_6ParamsE,(.L_x_12437 - _ZN7cutlass13device_kernelIN5flash19enable_sm80_to_sm89INS1_16FlashAttnBwdSm80INS1_25CollectiveMainloopBwdSm80ILi2ELi2EN4cute5tupleIJNS5_1CILi128EEES8_NS7_ILi64EEEEEENS_10bfloat16_tEfNS_4arch4Sm80ELb1ELb0ELb1ELb0ELb0ELb0ELb0ELb0ELi2ELi4ELi4ELi4ELb0EEENS1_24CollectiveEpilogueBwdGQAISA_fSD_Li256ELb0ELb0EEENS1_25SingleTileBwdLPTSchedulerILb0ELi128ELb0EEEEEEEEEvNT_6ParamsE)
        .other          _ZN7cutlass13device_kernelIN5flash19enable_sm80_to_sm89INS1_16FlashAttnBwdSm80INS1_25CollectiveMainloopBwdSm80ILi2ELi2EN4cute5tupleIJNS5_1CILi128EEES8_NS7_ILi64EEEEEENS_10bfloat16_tEfNS_4arch4Sm80ELb1ELb0ELb1ELb0ELb0ELb0ELb0ELb0ELi2ELi4ELi4ELi4ELb0EEENS1_24CollectiveEpilogueBwdGQAISA_fSD_Li256ELb0ELb0EEENS1_25SingleTileBwdLPTSchedulerILb0ELi128ELb0EEEEEEEEEvNT_6ParamsE,@"STO_CUDA_ENTRY STV_DEFAULT"
_ZN7cutlass13device_kernelIN5flash19enable_sm80_to_sm89INS1_16FlashAttnBwdSm80INS1_25CollectiveMainloopBwdSm80ILi2ELi2EN4cute5tupleIJNS5_1CILi128EEES8_NS7_ILi64EEEEEENS_10bfloat16_tEfNS_4arch4Sm80ELb1ELb0ELb1ELb0ELb0ELb0ELb0ELb0ELi2ELi4ELi4ELi4ELb0EEENS1_24CollectiveEpilogueBwdGQAISA_fSD_Li256ELb0ELb0EEENS1_25SingleTileBwdLPTSchedulerILb0ELi128ELb0EEEEEEEEEvNT_6ParamsE:
        /* <DEDUP_REMOVED lines=26> */
.L_x_2560:
[----:B------:R-:W-:Y:S02]  /*01a0*/  MOV R2, c[0x0][0x3b4] ;  /* 0x0000ed0000027a02 */ /* 0x000fe40000000f00 */
[----:B------:R-:W-:Y:S02]  /*01b0*/  MOV R38, R0 ;  /* 0x0000000000267202 */ /* 0x000fe40000000f00 */
[----:B------:R-:W-:-:S13]  /*01c0*/  ISETP.NE.AND P0, PT, R2, 0x1, PT ;  /* 0x000000010200780c */ /* 0x000fda0003f05270 */
[----:B------:R-:W-:-:S05]  /*01d0*/  @P0 IMAD.HI.U32 R2, R0, c[0x0][0x3b8], RZ ;  /* 0x0000ee0000020a27 */ /* 0x000fca00078e00ff */
[----:B------:R-:W-:-:S05]  /*01e0*/  @P0 SHF.R.U32.HI R38, RZ, c[0x0][0x3bc], R2 ;  /* 0x0000ef00ff260a19 */ /* 0x000fca0000011602 */
[----:B------:R-:W-:-:S03]  /*01f0*/  IMAD R3, R38, c[0x0][0x3b4], RZ ;  /* 0x0000ed0026037a24 */ /* 0x000fc600078e02ff */
.L_x_2561:
        /* <DEDUP_REMOVED lines=10> */
.L_x_2559:
        /* <DEDUP_REMOVED lines=16> */
.L_x_2563:
[----:B------:R-:W-:Y:S02]  /*03a0*/  MOV R0, c[0x0][0x3b4] ;  /* 0x0000ed0000007a02 */ /* 0x000fe40000000f00 */
[----:B------:R-:W-:Y:S02]  /*03b0*/  MOV R38, R2 ;  /* 0x0000000200267202 */ /* 0x000fe40000000f00 */
[----:B------:R-:W-:-:S13]  /*03c0*/  ISETP.NE.AND P0, PT, R0, 0x1, PT ;  /* 0x000000010000780c */ /* 0x000fda0003f05270 */
[----:B------:R-:W-:-:S05]  /*03d0*/  @P0 IMAD.HI.U32 R0, R2, c[0x0][0x3b8], RZ ;  /* 0x0000ee0002000a27 */ /* 0x000fca00078e00ff */
[----:B------:R-:W-:-:S05]  /*03e0*/  @P0 SHF.R.U32.HI R38, RZ, c[0x0][0x3bc], R0 ;  /* 0x0000ef00ff260a19 */ /* 0x000fca0000011600 */
[----:B------:R-:W-:-:S03]  /*03f0*/  IMAD R3, R38, c[0x0][0x3b4], RZ ;  /* 0x0000ed0026037a24 */ /* 0x000fc600078e02ff */
.L_x_2564:
        /* <DEDUP_REMOVED lines=9> */
.L_x_2562:
[----:B------:R-:W-:-:S13]  /*0490*/  ISETP.GE.AND P0, PT, R37, RZ, PT ;  /* 0x000000ff2500720c */ /* 0x000fda0003f06270 */
[----:B------:R-:W-:Y:S05]  /*04a0*/  @!P0 EXIT ;  /* 0x000000000000894d */ /* 0x000fea0003800000 */
[----:B------:R-:W-:Y:S01]  /*04b0*/  IMAD.MOV.U32 R8, RZ, RZ, c[0x0][0x168] ;  /* 0x00005a00ff087624 */ /* 0x000fe200078e00ff */
[----:B------:R-:W-:Y:S01]  /*04c0*/  IADD3 R46, P0, R20, 0x4, RZ ;  /* 0x00000004142e7810 */ /* 0x000fe20007f1e0ff */
[----:B------:R-:W-:Y:S01]  /*04d0*/  IMAD.MOV.U32 R9, RZ, RZ, c[0x0][0x198] ;  /* 0x00006600ff097624 */ /* 0x000fe200078e00ff */
[----:B------:R1:W-:Y:S01]  /*04e0*/  STL.128 [R1+0x650], RZ ;  /* 0x000650ff01007387 */ /* 0x0003e20000100c00 */
[----:B------:R-:W-:Y:S01]  /*04f0*/  ULDC.64 UR6, c[0x0][0x118] ;  /* 0x0000460000067ab9 */ /* 0x000fe20000000a00 */
[----:B------:R-:W-:Y:S01]  /*0500*/  IADD3 R3, R8, 0x7f, RZ ;  /* 0x0000007f08037810 */ /* 0x000fe20007ffe0ff */
[----:B------:R-:W-:Y:S01]  /*0510*/  IMAD.X R47, RZ, RZ, R21, P0 ;  /* 0x000000ffff2f7224 */ /* 0x000fe200000e0615 */
[----:B------:R-:W-:Y:S01]  /*0520*/  IADD3 R0, R46, -c[0x0][0x20], RZ ;  /* 0x800008002e007a10 */ /* 0x000fe20007ffe0ff */
[----:B------:R1:W-:Y:S01]  /*0530*/  STL.128 [R1+0x660], RZ ;  /* 0x000660ff01007387 */ /* 0x0003e20000100c00 */
[----:B------:R-:W-:Y:S02]  /*0540*/  SHF.R.S32.HI R4, RZ, 0x1f, R3 ;  /* 0x0000001fff047819 */ /* 0x000fe40000011403 */
[----:B------:R-:W-:Y:S01]  /*0550*/  PLOP3.LUT P2, PT, PT, PT, PT, 0x80, 0x0 ;  /* 0x000000000000781c */ /* 0x000fe20003f4f070 */
[----:B------:R1:W-:Y:S01]  /*0560*/  STL.128 [R1+0x670], RZ ;  /* 0x000670ff01007387 */ /* 0x0003e20000100c00 */
[----:B------:R-:W-:-:S02]  /*0570*/  LEA.HI R4, R4, R3, RZ, 0x7 ;  /* 0x0000000304047211 */ /* 0x000fc400078f38ff */
[----:B------:R-:W-:Y:S01]  /*0580*/  IADD3 R3, R8, -c[0x0][0x198], RZ ;  /* 0x8000660008037a10 */ /* 0x000fe20007ffe0ff */
[----:B------:R1:W-:Y:S01]  /*0590*/  STL.128 [R1+0x680], RZ ;  /* 0x000680ff01007387 */ /* 0x0003e20000100c00 */
[----:B------:R-:W-:-:S03]  /*05a0*/  SHF.R.S32.HI R4, RZ, 0x7, R4 ;  /* 0x00000007ff047819 */ /* 0x000fc60000011404 */
[----:B------:R-:W-:Y:S01]  /*05b0*/  IMAD R3, R38, 0x80, R3 ;  /* 0x0000008026037824 */ /* 0x000fe200078e0203 */
[----:B------:R1:W-:Y:S04]  /*05c0*/  STL.128 [R1+0x690], RZ ;  /* 0x000690ff01007387 */ /* 0x0003e80000100c00 */
[----:B------:R-:W-:Y:S01]  /*05d0*/  IADD3 R3, R3, -c[0x0][0x2a4], RZ ;  /* 0x8000a90003037a10 */ /* 0x000fe20007ffe0ff */
[----:B------:R1:W-:Y:S03]  /*05e0*/  STL.128 [R1+0x6a0], RZ ;  /* 0x0006a0ff01007387 */ /* 0x0003e60000100c00 */
[----:B------:R-:W-:Y:S01]  /*05f0*/  SHF.R.S32.HI R2, RZ, 0x1f, R3 ;  /* 0x0000001fff027819 */ /* 0x000fe20000011403 */
[----:B------:R1:W-:Y:S03]  /*0600*/  STL.128 [R1+0x6b0], RZ ;  /* 0x0006b0ff01007387 */ /* 0x0003e60000100c00 */
[----:B------:R-:W-:Y:S01]  /*0610*/  LEA.HI R2, R2, R3, RZ, 0x7 ;  /* 0x0000000302027211 */ /* 0x000fe200078f38ff */
[----:B------:R1:W-:Y:S03]  /*0620*/  STL.128 [R1+0x6c0], RZ ;  /* 0x0006c0ff01007387 */ /* 0x0003e60000100c00 */
[----:B------:R-:W-:Y:S01]  /*0630*/  SHF.R.S32.HI R30, RZ, 0x7, R2 ;  /* 0x00000007ff1e7819 */ /* 0x000fe20000011402 */
[----:B------:R1:W-:Y:S03]  /*0640*/  STL.128 [R1+0x6d0], RZ ;  /* 0x0006d0ff01007387 */ /* 0x0003e60000100c00 */
[----:B------:R-:W-:Y:S01]  /*0650*/  IMNMX R30, RZ, R30, !PT ;  /* 0x0000001eff1e7217 */ /* 0x000fe20007800200 */
[----:B------:R1:W-:Y:S03]  /*0660*/  STL.128 [R1+0x6e0], RZ ;  /* 0x0006e0ff01007387 */ /* 0x0003e60000100c00 */
[----:B------:R-:W-:Y:S01]  /*0670*/  ISETP.GT.AND P1, PT, R4, R30, PT ;  /* 0x0000001e0400720c */ /* 0x000fe20003f24270 */
        /* <DEDUP_REMOVED lines=12> */
[----:B------:R1:W-:Y:S01]  /*0740*/  STL [R1+0x18], R4 ;  /* 0x0000180401007387 */ /* 0x0003e20000100800 */
[----:B------:R-:W-:Y:S05]  /*0750*/  @!P1 BRA `(.L_x_2565) ;  /* 0x0000456000009947 */ /* 0x000fea0003800000 */
[----:B-1----:R-:W-:Y:S01]  /*0760*/  IMAD.MOV.U32 R0, RZ, RZ, 0x1 ;  /* 0x00000001ff007424 */ /* 0x002fe200078e00ff */
[----:B------:R-:W-:Y:S01]  /*0770*/  SHF.R.S32.HI R13, RZ, 0x1f, R36 ;  /* 0x0000001fff0d7819 */ /* 0x000fe20000011424 */
[----:B------:R-:W-:Y:S01]  /*0780*/  IMAD.MOV.U32 R5, RZ, RZ, c[0x0][0x260] ;  /* 0x00009800ff057624 */ /* 0x000fe200078e00ff */
[----:B------:R-:W-:Y:S01]  /*0790*/  SHF.R.S32.HI R19, RZ, 0x1f, R28 ;  /* 0x0000001fff137819 */ /* 0x000fe2000001141c */
[----:B------:R-:W-:Y:S01]  /*07a0*/  IMAD.WIDE.U32 R22, R36, c[0x0][0x238], RZ ;  /* 0x00008e0024167a25 */ /* 0x000fe200078e00ff */
[----:B------:R-:W-:Y:S01]  /*07b0*/  PRMT R3, R0, 0x7610, R3 ;  /* 0x0000761000037816 */ /* 0x000fe20000000003 */
[----:B------:R1:W-:Y:S01]  /*07c0*/  STL [R1+0x78], R4 ;  /* 0x0000780401007387 */ /* 0x0003e20000100800 */
[----:B------:R-:W-:Y:S01]  /*07d0*/  IADD3 R5, R5, 0x7f, RZ ;  /* 0x0000007f05057810 */ /* 0x000fe20007ffe0ff */
[----:B------:R-:W-:Y:S01]  /*07e0*/  IMAD.MOV.U32 R2, RZ, RZ, c[0x0][0x1f8] ;  /* 0x00007e00ff027624 */ /* 0x000fe200078e00ff */
[----:B------:R-:W-:Y:S01]  /*07f0*/  LEA.HI R6, R19, R28, RZ, 0x2 ;  /* 0x0000001c13067211 */ /* 0x000fe200078f10ff */
[----:B------:R-:W-:Y:S01]  /*0800*/  STL.U8 [R1+0x70], R3 ;  /* 0x0000700301007387 */ /* 0x000fe20000100000 */
[----:B------:R-:W-:Y:S01]  /*0810*/  IMAD.MOV.U32 R0, RZ, RZ, c[0x0][0x228] ;  /* 0x00008a00ff007624 */ /* 0x000fe200078e00ff */
[----:B------:R-:W-:Y:S01]  /*0820*/  SHF.R.S32.HI R44, RZ, 0x1f, R5 ;  /* 0x0000001fff2c7819 */ /* 0x000fe20000011405 */
[----:B------:R-:W-:Y:S01]  /*0830*/  IMAD.SHL.U32 R50, R28, 0x4, RZ ;  /* 0x000000041c327824 */ /* 0x000fe200078e00ff */
[----:B------:R2:W-:Y:S01]  /*0840*/  STL.U8 [R1+0x71], R3 ;  /* 0x0000710301007387 */ /* 0x0005e20000100000 */
[----:B------:R-:W-:Y:S01]  /*0850*/  IADD3 R2, R2, 0x7f, RZ ;  /* 0x0000007f02027810 */ /* 0x000fe20007ffe0ff */
[----:B------:R-:W-:Y:S01]  /*0860*/  UMOV UR16, 0x7 ;  /* 0x0000000700107882 */ /* 0x000fe20000000000 */
[----:B------:R-:W-:Y:S01]  /*0870*/  LEA.HI R44, R44, R5, RZ, 0x7 ;  /* 0x000000052c2c7211 */ /* 0x000fe200078f38ff */
[----:B------:R-:W-:Y:S01]  /*0880*/  IMAD R5, R13, c[0x0][0x270], RZ ;  /* 0x00009c000d057a24 */ /* 0x000fe200078e02ff */
[----:B------:R-:W-:Y:S01]  /*0890*/  IADD3 R0, R0, 0x1fff, RZ ;  /* 0x00001fff00007810 */ /* 0x000fe20007ffe0ff */
[----:B------:R-:W-:Y:S01]  /*08a0*/  ULDC.64 UR10, c[0x0][0x178] ;  /* 0x00005e00000a7ab9 */ /* 0x000fe20000000a00 */
[----:B------:R-:W-:Y:S01]  /*08b0*/  SHF.R.S32.HI R45, RZ, 0x1f, R2 ;  /* 0x0000001fff2d7819 */ /* 0x000fe20000011402 */
[C---:B------:R-:W-:Y:S01]  /*08c0*/  IMAD R54, R36.reuse, c[0x0][0x274], R5 ;  /* 0x00009d0024367a24 */ /* 0x040fe200078e0205 */
[----:B------:R-:W-:Y:S01]  /*08d0*/  SHF.R.S32.HI R33, RZ, 0x1f, R0 ;  /* 0x0000001fff217819 */ /* 0x000fe20000011400 */
[----:B------:R-:W-:Y:S01]  /*08e0*/  UMOV UR12, 0x5 ;  /* 0x00000005000c7882 */ /* 0x000fe20000000000 */
[----:B------:R-:W-:Y:S01]  /*08f0*/  SHF.R.S32.HI R12, RZ, 0x2, R6 ;  /* 0x00000002ff0c7819 */ /* 0x000fe20000011406 */
[----:B------:R-:W-:Y:S01]  /*0900*/  USHF.L.U64.HI UR13, UR10, UR16, UR11 ;  /* 0x000000100a0d7299 */ /* 0x000fe2000801020b */
[----:B------:R-:W-:Y:S01]  /*0910*/  LEA.HI R45, R45, R2, RZ, 0x7 ;  /* 0x000000022d2d7211 */ /* 0x000fe200078f38ff */
[----:B------:R-:W-:Y:S01]  /*0920*/  USHF.L.U64.HI UR11, UR10, UR12, UR11 ;  /* 0x0000000c0a0b7299 */ /* 0x000fe2000801020b */
[----:B------:R-:W-:Y:S01]  /*0930*/  LEA.HI R33, R33, R0, RZ, 0xd ;  /* 0x0000000021217211 */ /* 0x000fe200078f68ff */
[----:B------:R-:W-:Y:S01]  /*0940*/  USHF.L.U32 UR4, UR10, 0x5, URZ ;  /* 0x000000050a047899 */ /* 0x000fe2000800063f */
[CC--:B-1----:R-:W-:Y:S01]  /*0950*/  LEA.HI R4, R19.reuse, R28.reuse, RZ, 0x4 ;  /* 0x0000001c13047211 */ /* 0x0c2fe200078f20ff */
[----:B------:R-:W-:Y:S01]  /*0960*/  USHF.L.U32 UR15, UR10, 0x7, URZ ;  /* 0x000000070a0f7899 */ /* 0x000fe2000800063f */
[----:B------:R-:W-:Y:S01]  /*0970*/  SHF.R.S32.HI R51, RZ, 0x1f, R50 ;  /* 0x0000001fff337819 */ /* 0x000fe20000011432 */
[----:B------:R-:W-:Y:S01]  /*0980*/  ULDC.64 UR8, c[0x0][0x18] ;  /* 0x0000060000087ab9 */ /* 0x000fe20000000a00 */
[----:B------:R-:W-:Y:S01]  /*0990*/  SHF.R.S32.HI R5, RZ, 0x4, R4 ;  /* 0x00000004ff057819 */ /* 0x000fe20000011404 */
[----:B------:R-:W-:Y:S01]  /*09a0*/  IMAD.U32 R24, RZ, RZ, UR4 ;  /* 0x00000004ff187e24 */ /* 0x000fe2000f8e00ff */
[CC--:B------:R-:W-:Y:S01]  /*09b0*/  LEA.HI R7, R19.reuse, R28.reuse, RZ, 0x3 ;  /* 0x0000001c13077211 */ /* 0x0c0fe200078f18ff */
[----:B------:R-:W-:Y:S01]  /*09c0*/  IMAD.WIDE.U32 R14, R36, c[0x0][0x270], R50 ;  /* 0x00009c00240e7a25 */ /* 0x000fe200078e0032 */
[----:B------:R-:W-:Y:S01]  /*09d0*/  LEA.HI R2, R4, R5, RZ, 0x1 ;  /* 0x0000000504027211 */ /* 0x000fe200078f08ff */
[----:B------:R-:W-:Y:S01]  /*09e0*/  UIADD3 UR5, UP1, UR8, 0x80, URZ ;  /* 0x0000008008057890 */ /* 0x000fe2000ff3e03f */
[----:B------:R-:W-:Y:S01]  /*09f0*/  LEA.HI R17, R19, R28, RZ, 0x5 ;  /* 0x0000001c13117211 */ /* 0x000fe200078f28ff */
[----:B--2---:R-:W-:Y:S01]  /*0a00*/  IMAD R3, R13, c[0x0][0x238], RZ ;  /* 0x00008e000d037a24 */ /* 0x004fe200078e02ff */
[----:B------:R-:W-:Y:S01]  /*0a10*/  LOP3.LUT R2, R2, 0xfffffffe, RZ, 0xc0, !PT ;  /* 0xfffffffe02027812 */ /* 0x000fe200078ec0ff */
[----:B------:R-:W-:Y:S01]  /*0a20*/  IMAD.IADD R55, R15, 0x1, R54 ;  /* 0x000000010f377824 */ /* 0x000fe200078e0236 */
[----:B------:R-:W-:Y:S01]  /*0a30*/  MOV R54, R14 ;  /* 0x0000000e00367202 */ /* 0x000fe20000000f00 */
[C---:B------:R-:W-:Y:S01]  /*0a40*/  IMAD R3, R36.reuse, c[0x0][0x23c], R3 ;  /* 0x00008f0024037a24 */ /* 0x040fe200078e0203 */
[----:B------:R-:W-:Y:S01]  /*0a50*/  UIADD3 UR14, UP0, UR8, 0x4080, URZ ;  /* 0x00004080080e7890 */ /* 0x000fe2000ff1e03f */
[----:B------:R-:W-:Y:S01]  /*0a60*/  IMAD.IADD R5, R5, 0x1, -R2 ;  /* 0x0000000105057824 */ /* 0x000fe200078e0a02 */
[----:B------:R-:W-:Y:S01]  /*0a70*/  SHF.R.S32.HI R2, RZ, 0x3, R7 ;  /* 0x00000003ff027819 */ /* 0x000fe20000011407 */
[----:B------:R-:W-:Y:S01]  /*0a80*/  IMAD.U32 R25, RZ, RZ, UR11 ;  /* 0x0000000bff197e24 */ /* 0x000fe2000f8e00ff */
[----:B------:R-:W-:Y:S01]  /*0a90*/  IADD3 R23, R23, R3, RZ ;  /* 0x0000000317177210 */ /* 0x000fe20007ffe0ff */
[----:B------:R-:W-:Y:S01]  /*0aa0*/  IMAD R3, R13, c[0x0][0x288], RZ ;  /* 0x0000a2000d037a24 */ /* 0x000fe200078e02ff */
[----:B------:R-:W-:Y:S01]  /*0ab0*/  UIADD3.X UR4, URZ, UR9, URZ, UP1, !UPT ;  /* 0x000000093f047290 */ /* 0x000fe20008ffe43f */
[----:B------:R-:W-:Y:S01]  /*0ac0*/  IMAD.U32 R26, RZ, RZ, UR15 ;  /* 0x0000000fff1a7e24 */ /* 0x000fe2000f8e00ff */
[----:B------:R-:W-:Y:S01]  /*0ad0*/  UIADD3.X UR11, URZ, UR9, URZ, UP0, !UPT ;  /* 0x000000093f0b7290 */ /* 0x000fe200087fe43f */
[----:B------:R-:W-:Y:S01]  /*0ae0*/  IMAD R52, R36, c[0x0][0x28c], R3 ;  /* 0x0000a30024347a24 */ /* 0x000fe200078e0203 */
[----:B------:R-:W-:Y:S01]  /*0af0*/  SHF.R.S32.HI R3, RZ, 0x1f, R6 ;  /* 0x0000001fff037819 */ /* 0x000fe20000011406 */
[----:B------:R-:W-:Y:S01]  /*0b00*/  IMAD.U32 R27, RZ, RZ, UR13 ;  /* 0x0000000dff1b7e24 */ /* 0x000fe2000f8e00ff */
[----:B------:R-:W-:Y:S01]  /*0b10*/  SHF.R.S32.HI R48, RZ, 0x1f, R28 ;  /* 0x0000001fff307819 */ /* 0x000fe2000001141c */
[----:B------:R-:W-:Y:S01]  /*0b20*/  IMAD.SHL.U32 R16, R2, 0x40, RZ ;  /* 0x0000004002107824 */ /* 0x000fe200078e00ff */
[----:B------:R-:W-:Y:S01]  /*0b30*/  LEA.HI R0, R3, R12, RZ, 0x3 ;  /* 0x0000000c03007211 */ /* 0x000fe200078f18ff */
[----:B------:R-:W-:Y:S01]  /*0b40*/  IMAD.WIDE.U32 R10, R36, c[0x0][0x288], R50 ;  /* 0x0000a200240a7a25 */ /* 0x000fe200078e0032 */
[----:B------:R1:W-:Y:S01]  /*0b50*/  STL.128 [R1+0x80], R24 ;  /* 0x0000801801007387 */ /* 0x0003e20000100c00 */
[----:B------:R-:W-:-:S02]  /*0b60*/  LEA.HI R32, R19, R28, RZ, 0x6 ;  /* 0x0000001c13207211 */ /* 0x000fc400078f30ff */
[----:B------:R-:W-:Y:S01]  /*0b70*/  LOP3.LUT R3, R0, 0xfffffff8, RZ, 0xc0, !PT ;  /* 0xfffffff800037812 */ /* 0x000fe200078ec0ff */
[----:B------:R-:W-:Y:S01]  /*0b80*/  IMAD.IADD R53, R11, 0x1, R52 ;  /* 0x000000010b357824 */ /* 0x000fe200078e0234 */
[----:B------:R-:W-:Y:S01]  /*0b90*/  LOP3.LUT R16, R16, 0x1c0, RZ, 0xc0, !PT ;  /* 0x000001c010107812 */ /* 0x000fe200078ec0ff */
[----:B------:R-:W-:Y:S01]  /*0ba0*/  IMAD.MOV.U32 R52, RZ, RZ, R10 ;  /* 0x000000ffff347224 */ /* 0x000fe200078e000a */
[----:B------:R-:W-:Y:S01]  /*0bb0*/  LOP3.LUT R11, R4, 0xfffffff0, RZ, 0xc0, !PT ;  /* 0xfffffff0040b7812 */ /* 0x000fe200078ec0ff */
[----:B------:R-:W-:Y:S01]  /*0bc0*/  IMAD.IADD R12, R12, 0x1, -R3 ;  /* 0x000000010c0c7824 */ /* 0x000fe200078e0a03 */
[----:B------:R-:W-:Y:S01]  /*0bd0*/  LOP3.LUT R3, R7, 0xfffffff8, RZ, 0xc0, !PT ;  /* 0xfffffff807037812 */ /* 0x000fe200078ec0ff */
[----:B------:R-:W-:Y:S01]  /*0be0*/  IMAD.WIDE.U32 R34, R37, c[0x0][0x240], R22 ;  /* 0x0000900025227a25 */ /* 0x000fe200078e0016 */
[----:B------:R-:W-:Y:S01]  /*0bf0*/  SHF.R.U32.HI R29, RZ, 0x3, R16 ;  /* 0x00000003ff1d7819 */ /* 0x000fe20000011610 */
[----:B------:R-:W-:Y:S01]  /*0c00*/  STL [R1+0x74], R28 ;  /* 0x0000741c01007387 */ /* 0x000fe20000100800 */
[----:B------:R-:W-:Y:S01]  /*0c10*/  SHF.R.S32.HI R0, RZ, 0x1f, R37 ;  /* 0x0000001fff007819 */ /* 0x000fe20000011425 */
[C---:B------:R-:W-:Y:S01]  /*0c20*/  IMAD.IADD R14, R28.reuse, 0x1, -R3 ;  /* 0x000000011c0e7824 */ /* 0x040fe200078e0a03 */
[----:B------:R-:W-:Y:S01]  /*0c30*/  IADD3 R34, P0, R28, R34, RZ ;  /* 0x000000221c227210 */ /* 0x000fe20007f1e0ff */
[----:B------:R-:W-:Y:S01]  /*0c40*/  IMAD.SHL.U32 R32, R32, 0x8, RZ ;  /* 0x0000000820207824 */ /* 0x000fe200078e00ff */
[----:B------:R-:W-:Y:S01]  /*0c50*/  LEA.HI R19, R19, R28, RZ, 0x7 ;  /* 0x0000001c13137211 */ /* 0x000fe200078f38ff */
[----:B------:R-:W-:Y:S01]  /*0c60*/  IMAD.SHL.U32 R3, R14, 0x8, RZ ;  /* 0x000000080e037824 */ /* 0x000fe200078e00ff */
[----:B------:R-:W-:Y:S01]  /*0c70*/  SHF.R.S32.HI R44, RZ, 0x7, R44 ;  /* 0x00000007ff2c7819 */ /* 0x000fe2000001142c */
[----:B------:R-:W-:-:S02]  /*0c80*/  IMAD R4, R0, c[0x0][0x240], RZ ;  /* 0x0000900000047a24 */ /* 0x000fc400078e02ff */
[----:B------:R-:W-:Y:S01]  /*0c90*/  IMAD R18, R0, c[0x0][0x278], RZ ;  /* 0x00009e0000127a24 */ /* 0x000fe200078e02ff */
[----:B------:R-:W-:Y:S01]  /*0ca0*/  LOP3.LUT R10, R16, 0x38, R3, 0xf8, !PT ;  /* 0x00000038100a7812 */ /* 0x000fe200078ef803 */
[----:B------:R-:W-:Y:S01]  /*0cb0*/  IMAD.IADD R16, R28, 0x1, -R11 ;  /* 0x000000011c107824 */ /* 0x000fe200078e0a0b */
[--C-:B------:R-:W-:Y:S01]  /*0cc0*/  SHF.R.S32.HI R11, RZ, 0x1f, R17.reuse ;  /* 0x0000001fff0b7819 */ /* 0x100fe20000011411 */
[C---:B------:R-:W-:Y:S01]  /*0cd0*/  IMAD R15, R37.reuse, c[0x0][0x244], R4 ;  /* 0x00009100250f7a24 */ /* 0x040fe200078e0204 */
[----:B------:R-:W-:Y:S01]  /*0ce0*/  LOP3.LUT R29, R10, R29, RZ, 0x3c, !PT ;  /* 0x0000001d0a1d7212 */ /* 0x000fe200078e3cff */
[C---:B------:R-:W-:Y:S01]  /*0cf0*/  IMAD R18, R37.reuse, c[0x0][0x27c], R18 ;  /* 0x00009f0025127a24 */ /* 0x040fe200078e0212 */
[----:B------:R-:W-:Y:S01]  /*0d00*/  SHF.R.S32.HI R10, RZ, 0x5, R17 ;  /* 0x00000005ff0a7819 */ /* 0x000fe20000011411 */
[----:B------:R-:W-:Y:S01]  /*0d10*/  IMAD.WIDE.U32 R52, R37, c[0x0][0x290], R52 ;  /* 0x0000a40025347a25 */ /* 0x000fe200078e0034 */
[----:B------:R-:W-:Y:S02]  /*0d20*/  SHF.R.S32.HI R23, RZ, 0x1f, R16 ;  /* 0x0000001fff177819 */ /* 0x000fe40000011410 */
[----:B------:R-:W-:Y:S01]  /*0d30*/  LEA.HI R11, R11, R10, RZ, 0x2 ;  /* 0x0000000a0b0b7211 */ /* 0x000fe200078f10ff */
[----:B-1----:R-:W-:Y:S01]  /*0d40*/  IMAD.U32 R24, RZ, RZ, UR5 ;  /* 0x00000005ff187e24 */ /* 0x002fe2000f8e00ff */
[----:B------:R-:W-:Y:S01]  /*0d50*/  UIADD3 UR5, UP0, UR8, 0x20880, URZ ;  /* 0x0002088008057890 */ /* 0x000fe2000ff1e03f */
[----:B------:R-:W-:Y:S01]  /*0d60*/  IMAD.U32 R25, RZ, RZ, UR4 ;  /* 0x00000004ff197e24 */ /* 0x000fe2000f8e00ff */
[----:B------:R-:W-:Y:S01]  /*0d70*/  LEA.HI R4, R23, R16, RZ, 0x3 ;  /* 0x0000001017047211 */ /* 0x000fe200078f18ff */
[----:B------:R-:W-:Y:S01]  /*0d80*/  IMAD.WIDE.U32 R22, R37, c[0x0][0x278], R54 ;  /* 0x00009e0025167a25 */ /* 0x000fe200078e0036 */
[----:B------:R-:W-:Y:S01]  /*0d90*/  UIADD3.X UR4, URZ, UR9, URZ, UP0, !UPT ;  /* 0x000000093f047290 */ /* 0x000fe200087fe43f */
[----:B------:R-:W-:-:S02]  /*0da0*/  LOP3.LUT R11, R11, 0xfffffffc, RZ, 0xc0, !PT ;  /* 0xfffffffc0b0b7812 */ /* 0x000fc400078ec0ff */
[----:B------:R-:W-:Y:S01]  /*0db0*/  IMAD.U32 R40, RZ, RZ, UR5 ;  /* 0x00000005ff287e24 */ /* 0x000fe2000f8e00ff */
[----:B------:R-:W-:Y:S01]  /*0dc0*/  LOP3.LUT R17, R17, 0xffffffe0, RZ, 0xc0, !PT ;  /* 0xffffffe011117812 */ /* 0x000fe200078ec0ff */
[----:B------:R-:W-:Y:S01]  /*0dd0*/  IMAD.MOV.U32 R54, RZ, RZ, R3 ;  /* 0x000000ffff367224 */ /* 0x000fe200078e0003 */
[----:B------:R-:W-:Y:S01]  /*0de0*/  IADD3.X R15, R48, R35, R15, P0, !PT ;  /* 0x00000023300f7210 */ /* 0x000fe200007fe40f */
[----:B------:R-:W-:Y:S01]  /*0df0*/  IMAD.U32 R41, RZ, RZ, UR4 ;  /* 0x00000004ff297e24 */ /* 0x000fe2000f8e00ff */
[----:B------:R-:W-:Y:S01]  /*0e00*/  LOP3.LUT R49, R4, 0xfffffff8, RZ, 0xc0, !PT ;  /* 0xfffffff804317812 */ /* 0x000fe200078ec0ff */
[----:B------:R-:W-:Y:S01]  /*0e10*/  IMAD.MOV.U32 R42, RZ, RZ, R40 ;  /* 0x000000ffff2a7224 */ /* 0x000fe200078e0028 */
[----:B------:R-:W-:Y:S01]  /*0e20*/  LEA R48, P0, R22, c[0x0][0x258], 0x2 ;  /* 0x0000960016307a11 */ /* 0x000fe200078010ff */
[----:B------:R-:W-:Y:S01]  /*0e30*/  IMAD.MOV.U32 R43, RZ, RZ, R41 ;  /* 0x000000ffff2b7224 */ /* 0x000fe200078e0029 */
[----:B------:R-:W-:Y:S01]  /*0e40*/  IADD3 R49, R16, -R49, RZ ;  /* 0x8000003110317210 */ /* 0x000fe20007ffe0ff */
[----:B------:R-:W-:Y:S01]  /*0e50*/  IMAD.IADD R11, R10, 0x1, -R11 ;  /* 0x000000010a0b7824 */ /* 0x000fe200078e0a0b */
[----:B------:R-:W-:Y:S01]  /*0e60*/  LOP3.LUT R29, R29, 0xfffffe00, R32, 0xf8, !PT ;  /* 0xfffffe001d1d7812 */ /* 0x000fe200078ef820 */
[----:B------:R-:W-:Y:S01]  /*0e70*/  IMAD.IADD R10, R28, 0x1, -R17 ;  /* 0x000000011c0a7824 */ /* 0x000fe200078e0a11 */
[----:B------:R1:W-:Y:S01]  /*0e80*/  STL.128 [R1+0x60], R40 ;  /* 0x0000602801007387 */ /* 0x0003e20000100c00 */
[----:B------:R-:W-:Y:S01]  /*0e90*/  IMAD R16, R0, c[0x0][0x290], RZ ;  /* 0x0000a40000107a24 */ /* 0x000fe200078e02ff */
[----:B------:R-:W-:Y:S01]  /*0ea0*/  SHF.R.S32.HI R55, RZ, 0x1f, R3 ;  /* 0x0000001fff377819 */ /* 0x000fe20000011403 */
[----:B------:R-:W-:Y:S01]  /*0eb0*/  IMAD.SHL.U32 R31, R11, 0x10, RZ ;  /* 0x000000100b1f7824 */ /* 0x000fe200078e00ff */
[----:B------:R-:W-:Y:S01]  /*0ec0*/  SHF.R.S32.HI R17, RZ, 0x1f, R10 ;  /* 0x0000001fff117819 */ /* 0x000fe2000001140a */
[----:B------:R-:W-:Y:S01]  /*0ed0*/  IMAD.U32 R26, RZ, RZ, UR14 ;  /* 0x0000000eff1a7e24 */ /* 0x000fe2000f8e00ff */
[----:B------:R-:W-:Y:S01]  /*0ee0*/  LEA R66, P1, R52, c[0x0][0x280], 0x2 ;  /* 0x0000a00034427a11 */ /* 0x000fe200078210ff */
[----:B------:R-:W-:Y:S01]  /*0ef0*/  IMAD.U32 R27, RZ, RZ, UR11 ;  /* 0x0000000bff1b7e24 */ /* 0x000fe2000f8e00ff */
[----:B------:R-:W-:-:S02]  /*0f00*/  UIADD3 UR14, UP1, UR8, 0x18880, URZ ;  /* 0x00018880080e7890 */ /* 0x000fc4000ff3e03f */
[----:B------:R-:W-:Y:S02]  /*0f10*/  ULDC.64 UR4, c[0x0][0x208] ;  /* 0x0000820000047ab9 */ /* 0x000fe40000000a00 */
[----:B------:R-:W-:Y:S01]  /*0f20*/  UIADD3.X UR11, URZ, UR9, URZ, UP1, !UPT ;  /* 0x000000093f0b7290 */ /* 0x000fe20008ffe43f */
[----:B------:R2:W-:Y:S01]  /*0f30*/  STL.128 [R1+0x30], R24 ;  /* 0x0000301801007387 */ /* 0x0005e20000100c00 */
[----:B------:R-:W-:Y:S02]  /*0f40*/  USHF.L.U64.HI UR16, UR4, UR16, UR5 ;  /* 0x0000001004107299 */ /* 0x000fe40008010205 */
[----:B------:R-:W-:Y:S02]  /*0f50*/  USHF.L.U32 UR17, UR4, 0x7, URZ ;  /* 0x0000000704117899 */ /* 0x000fe4000800063f */
[----:B------:R-:W-:Y:S02]  /*0f60*/  USHF.L.U64.HI UR5, UR4, UR12, UR5 ;  /* 0x0000000c04057299 */ /* 0x000fe40008010205 */
[----:B------:R-:W-:Y:S01]  /*0f70*/  USHF.L.U32 UR4, UR4, 0x5, URZ ;  /* 0x0000000504047899 */ /* 0x000fe2000800063f */
[----:B------:R-:W-:-:S02]  /*0f80*/  IMAD.U32 R77, RZ, RZ, UR16 ;  /* 0x00000010ff4d7e24 */ /* 0x000fc4000f8e00ff */
[----:B------:R-:W-:Y:S02]  /*0f90*/  IMAD.U32 R76, RZ, RZ, UR17 ;  /* 0x00000011ff4c7e24 */ /* 0x000fe4000f8e00ff */
[----:B------:R-:W-:Y:S02]  /*0fa0*/  IMAD.U32 R73, RZ, RZ, UR5 ;  /* 0x00000005ff497e24 */ /* 0x000fe4000f8e00ff */
[----:B------:R-:W-:Y:S01]  /*0fb0*/  IMAD.U32 R72, RZ, RZ, UR4 ;  /* 0x00000004ff487e24 */ /* 0x000fe2000f8e00ff */
[----:B------:R-:W-:Y:S01]  /*0fc0*/  ULDC UR4, c[0x0][0x1c] ;  /* 0x0000070000047ab9 */ /* 0x000fe20000000800 */
[----:B-1----:R-:W-:Y:S01]  /*0fd0*/  IMAD.IADD R43, R23, 0x1, R18 ;  /* 0x00000001172b7824 */ /* 0x002fe200078e0212 */
[----:B------:R-:W-:Y:S01]  /*0fe0*/  SHF.R.S32.HI R18, RZ, 0x7, R19 ;  /* 0x00000007ff127819 */ /* 0x000fe20000011413 */
[----:B------:R-:W-:Y:S01]  /*0ff0*/  IMAD R23, R37, c[0x0][0x294], R16 ;  /* 0x0000a50025177a24 */ /* 0x000fe200078e0210 */
[----:B------:R-:W-:Y:S02]  /*1000*/  LEA.HI R16, R17, R10, RZ, 0x2 ;  /* 0x0000000a11107211 */ /* 0x000fe400078f10ff */
[----:B------:R-:W-:Y:S01]  /*1010*/  LEA.HI.X R43, R22, c[0x0][0x25c], R43, 0x2, P0 ;  /* 0x00009700162b7a11 */ /* 0x000fe200000f142b */
[----:B------:R-:W-:Y:S01]  /*1020*/  IMAD.SHL.U32 R22, R14, 0x40, RZ ;  /* 0x000000400e167824 */ /* 0x000fe200078e00ff */
[----:B------:R-:W-:Y:S01]  /*1030*/  LEA.HI.SX32 R39, R16, R31, 0x1e ;  /* 0x0000001f10277211 */ /* 0x000fe200078ff2ff */
[----:B------:R-:W-:Y:S01]  /*1040*/  IMAD.IADD R23, R53, 0x1, R23 ;  /* 0x0000000135177824 */ /* 0x000fe200078e0217 */
[----:B------:R-:W-:Y:S01]  /*1050*/  LEA R64, P0, R34, c[0x0][0x220], 0x2 ;  /* 0x0000880022407a11 */ /* 0x000fe200078010ff */
[----:B------:R-:W-:Y:S01]  /*1060*/  IMAD R57, R5, 0x2, R18 ;  /* 0x0000000205397824 */ /* 0x000fe200078e0212 */
[----:B------:R-:W-:-:S02]  /*1070*/  LOP3.LUT R22, R22, 0x1c0, RZ, 0xc0, !PT ;  /* 0x000001c016167812 */ /* 0x000fc400078ec0ff */
[----:B------:R-:W-:Y:S01]  /*1080*/  LEA.HI R19, R19, R18, RZ, 0x1 ;  /* 0x0000001213137211 */ /* 0x000fe200078f08ff */
[----:B--2---:R-:W-:Y:S01]  /*1090*/  IMAD.U32 R27, RZ, RZ, UR11 ;  /* 0x0000000bff1b7e24 */ /* 0x004fe2000f8e00ff */
[C---:B------:R-:W-:Y:S02]  /*10a0*/  LOP3.LUT R17, R22.reuse, 0x8, R7, 0xf8, !PT ;  /* 0x0000000816117812 */ /* 0x040fe400078ef807 */
[----:B------:R-:W-:Y:S02]  /*10b0*/  LOP3.LUT R16, R22, 0x30, R31, 0xf8, !PT ;  /* 0x0000003016107812 */ /* 0x000fe400078ef81f */
[----:B------:R-:W-:Y:S02]  /*10c0*/  SHF.R.U32.HI R22, RZ, 0x3, R22 ;  /* 0x00000003ff167819 */ /* 0x000fe40000011616 */
[----:B------:R-:W-:Y:S01]  /*10d0*/  LEA.HI.X R65, R34, c[0x0][0x224], R15, 0x2, P0 ;  /* 0x0000890022417a11 */ /* 0x000fe200000f140f */
[----:B------:R-:W-:Y:S01]  /*10e0*/  IMAD R15, R13, c[0x0][0x210], RZ ;  /* 0x000084000d0f7a24 */ /* 0x000fe200078e02ff */
[----:B------:R-:W-:Y:S01]  /*10f0*/  LOP3.LUT R32, R17, R22, RZ, 0x3c, !PT ;  /* 0x0000001611207212 */ /* 0x000fe200078e3cff */
[----:B------:R-:W-:Y:S01]  /*1100*/  IMAD R17, R13, c[0x0][0x180], RZ ;  /* 0x000060000d117a24 */ /* 0x000fe200078e02ff */
[----:B------:R-:W-:Y:S01]  /*1110*/  LOP3.LUT R13, R19, 0xfffffffe, RZ, 0xc0, !PT ;  /* 0xfffffffe130d7812 */ /* 0x000fe200078ec0ff */
[----:B------:R-:W-:Y:S01]  /*1120*/  IMAD R62, R36, c[0x0][0x214], R15 ;  /* 0x00008500243e7a24 */ /* 0x000fe200078e020f */
[----:B------:R-:W-:Y:S01]  /*1130*/  LOP3.LUT R7, R16, 0x8, R7, 0xf8, !PT ;  /* 0x0000000810077812 */ /* 0x000fe200078ef807 */
[----:B------:R-:W-:Y:S01]  /*1140*/  IMAD.WIDE.U32 R34, R36, c[0x0][0x210], R54 ;  /* 0x0000840024227a25 */ /* 0x000fe200078e0036 */
[----:B------:R-:W-:-:S02]  /*1150*/  IADD3 R42, R18, -R13, RZ ;  /* 0x8000000d122a7210 */ /* 0x000fc40007ffe0ff */
[----:B------:R-:W-:Y:S01]  /*1160*/  LEA.HI.X R67, R52, c[0x0][0x284], R23, 0x2, P1 ;  /* 0x0000a10034437a11 */ /* 0x000fe200008f1417 */
[----:B------:R-:W-:Y:S01]  /*1170*/  IMAD.SHL.U32 R13, R12, 0x40, RZ ;  /* 0x000000400c0d7824 */ /* 0x000fe200078e00ff */
[----:B------:R-:W-:Y:S01]  /*1180*/  LOP3.LUT R22, R7, R22, RZ, 0x3c, !PT ;  /* 0x0000001607167212 */ /* 0x000fe200078e3cff */
[----:B------:R-:W-:Y:S01]  /*1190*/  IMAD.SHL.U32 R18, R18, 0x8, RZ ;  /* 0x0000000812127824 */ /* 0x000fe200078e00ff */
[----:B------:R-:W-:Y:S01]  /*11a0*/  LOP3.LUT R7, R6, 0x7ffffffc, RZ, 0xc0, !PT ;  /* 0x7ffffffc06077812 */ /* 0x000fe200078ec0ff */
[C---:B------:R-:W-:Y:S01]  /*11b0*/  IMAD R68, R36.reuse, c[0x0][0x184], R17 ;  /* 0x0000610024447a24 */ /* 0x040fe200078e0211 */
[----:B------:R-:W-:Y:S01]  /*11c0*/  LOP3.LUT R13, R13, 0x1c0, RZ, 0xc0, !PT ;  /* 0x000001c00d0d7812 */ /* 0x000fe200078ec0ff */
[----:B------:R-:W-:Y:S01]  /*11d0*/  IMAD.WIDE.U32 R52, R36, c[0x0][0x180], R54 ;  /* 0x0000600024347a25 */ /* 0x000fe200078e0036 */
[----:B------:R-:W-:Y:S02]  /*11e0*/  LOP3.LUT R18, R18, 0x8, RZ, 0xc0, !PT ;  /* 0x0000000812127812 */ /* 0x000fe400078ec0ff */
[----:B------:R-:W-:Y:S01]  /*11f0*/  SHF.R.U32.HI R61, RZ, 0x3, R13 ;  /* 0x00000003ff3d7819 */ /* 0x000fe2000001160d */
[----:B------:R-:W-:Y:S01]  /*1200*/  IMAD.IADD R63, R35, 0x1, R62 ;  /* 0x00000001233f7824 */ /* 0x000fe200078e023e */
[----:B------:R-:W-:Y:S01]  /*1210*/  MOV R62, R34 ;  /* 0x00000022003e7202 */ /* 0x000fe20000000f00 */
[----:B------:R-:W-:Y:S01]  /*1220*/  IMAD.IADD R69, R53, 0x1, R68 ;  /* 0x0000000135457824 */ /* 0x000fe200078e0244 */
[----:B------:R-:W-:Y:S01]  /*1230*/  R2P PR, R49, 0x6 ;  /* 0x0000000631007804 */ /* 0x000fe20000000000 */
[----:B------:R-:W-:Y:S01]  /*1240*/  IMAD.MOV.U32 R35, RZ, RZ, 0x20 ;  /* 0x00000020ff237424 */ /* 0x000fe200078e00ff */
[----:B------:R-:W-:Y:S01]  /*1250*/  LOP3.LUT R61, R61, R13, R18, 0x1e, !PT ;  /* 0x0000000d3d3d7212 */ /* 0x000fe200078e1e12 */
[----:B------:R-:W-:Y:S01]  /*1260*/  IMAD.MOV.U32 R34, RZ, RZ, 0x10 ;  /* 0x00000010ff227424 */ /* 0x000fe200078e00ff */
[----:B------:R-:W-:Y:S01]  /*1270*/  SHF.L.U32 R49, R49, 0x6, RZ ;  /* 0x0000000631317819 */ /* 0x000fe200000006ff */
[----:B------:R-:W-:Y:S01]  /*1280*/  IMAD.MOV.U32 R68, RZ, RZ, R52 ;  /* 0x000000ffff447224 */ /* 0x000fe200078e0034 */
[----:B------:R-:W-:Y:S01]  /*1290*/  MOV R26, UR14 ;  /* 0x0000000e001a7c02 */ /* 0x000fe20008000f00 */
[----:B------:R-:W-:Y:S01]  /*12a0*/  IMAD.IADD R52, R28, 0x1, -R7 ;  /* 0x000000011c347824 */ /* 0x000fe200078e0a07 */
[----:B------:R-:W-:Y:S01]  /*12b0*/  SEL R7, R35, 0xffffffe0, !P2 ;  /* 0xffffffe023077807 */ /* 0x000fe20005000000 */
[----:B------:R-:W-:Y:S01]  /*12c0*/  IMAD.SHL.U32 R13, R11, 0x400, RZ ;  /* 0x000004000b0d7824 */ /* 0x000fe200078e00ff */
[----:B------:R-:W-:Y:S01]  /*12d0*/  SEL R6, R34, 0xfffffff0, !P1 ;  /* 0xfffffff022067807 */ /* 0x000fe20004800000 */
[----:B------:R-:W-:Y:S01]  /*12e0*/  IMAD.U32 R57, R57, 0x200, R32 ;  /* 0x0000020039397824 */ /* 0x000fe200078e0020 */
[----:B------:R-:W-:Y:S01]  /*12f0*/  R2P PR, R14, 0x6 ;  /* 0x000000060e007804 */ /* 0x000fe20000000000 */
[----:B------:R-:W-:Y:S01]  /*1300*/  IMAD R52, R52, 0x2, R13 ;  /* 0x0000000234347824 */ /* 0x000fe200078e020d */
[----:B------:R-:W-:Y:S01]  /*1310*/  LOP3.LUT R49, R49, 0x1c0, RZ, 0xc0, !PT ;  /* 0x000001c031317812 */ /* 0x000fe200078ec0ff */
[----:B------:R-:W-:Y:S01]  /*1320*/  IMAD.MOV.U32 R14, RZ, RZ, 0x2 ;  /* 0x00000002ff0e7424 */ /* 0x000fe200078e00ff */
[----:B------:R-:W-:Y:S01]  /*1330*/  UIADD3 UR14, UP0, UR8, 0x8080, URZ ;  /* 0x00008080080e7890 */ /* 0x000fe2000ff1e03f */
[----:B------:R-:W-:Y:S01]  /*1340*/  IMAD.IADD R61, R52, 0x1, R61 ;  /* 0x00000001343d7824 */ /* 0x000fe200078e023d */
[----:B------:R-:W-:Y:S01]  /*1350*/  SHF.R.U32.HI R51, RZ, 0x3, R49 ;  /* 0x00000003ff337819 */ /* 0x000fe20000011631 */
[----:B------:R-:W-:Y:S01]  /*1360*/  IMAD.SHL.U32 R15, R5, 0x10, RZ ;  /* 0x00000010050f7824 */ /* 0x000fe200078e00ff */
[----:B------:R-:W-:Y:S01]  /*1370*/  UIADD3.X UR11, URZ, UR9, URZ, UP0, !UPT ;  /* 0x000000093f0b7290 */ /* 0x000fe200087fe43f */
[----:B------:R-:W-:Y:S01]  /*1380*/  IMAD.WIDE.U32 R52, R57, R14, c[0x0][0x18] ;  /* 0x0000060039347625 */ /* 0x000fe200078e000e */
[----:B------:R-:W-:Y:S02]  /*1390*/  STL.128 [R1+0x50], R24 ;  /* 0x0000501801007387 */ /* 0x000fe40000100c00 */
[----:B------:R-:W-:Y:S01]  /*13a0*/  LOP3.LUT R16, R18, 0x10, R15, 0xf8, !PT ;  /* 0x0000001012107812 */ /* 0x000fe200078ef80f */
[----:B------:R-:W-:-:S02]  /*13b0*/  IMAD.SHL.U32 R14, R5, 0x8, RZ ;  /* 0x00000008050e7824 */ /* 0x000fc400078e00ff */
[----:B------:R-:W-:Y:S01]  /*13c0*/  IMAD R59, R5, 0x200, R22 ;  /* 0x00000200053b7824 */ /* 0x000fe200078e0216 */
[----:B------:R-:W-:Y:S01]  /*13d0*/  SEL R5, R35, 0xffffffe0, !P2 ;  /* 0xffffffe023057807 */ /* 0x000fe20005000000 */
[----:B------:R-:W-:Y:S01]  /*13e0*/  IMAD.WIDE.U32 R22, R37, c[0x0][0x218], R62 ;  /* 0x0000860025167a25 */ /* 0x000fe200078e003e */
[----:B------:R-:W-:Y:S02]  /*13f0*/  IADD3 R62, P0, R52, 0x4080, RZ ;  /* 0x00004080343e7810 */ /* 0x000fe40007f1e0ff */
[----:B------:R-:W-:Y:S01]  /*1400*/  LOP3.LUT R14, R49, 0x8, R14, 0xf8, !PT ;  /* 0x00000008310e7812 */ /* 0x000fe200078ef80e */
[C---:B------:R-:W-:Y:S01]  /*1410*/  IMAD R18, R0.reuse, c[0x0][0x188], RZ ;  /* 0x0000620000127a24 */ /* 0x040fe200078e02ff */
[----:B------:R-:W-:Y:S01]  /*1420*/  LOP3.LUT R49, R51, R16, R49, 0x1e, !PT ;  /* 0x0000001033317212 */ /* 0x000fe200078e1e31 */
[----:B------:R-:W-:Y:S01]  /*1430*/  IMAD R32, R0, c[0x0][0x218], RZ ;  /* 0x0000860000207a24 */ /* 0x000fe200078e02ff */
[----:B------:R-:W-:Y:S01]  /*1440*/  LOP3.LUT R51, R14, R51, RZ, 0x3c, !PT ;  /* 0x000000330e337212 */ /* 0x000fe200078e3cff */
[----:B------:R-:W-:Y:S01]  /*1450*/  IMAD.X R63, RZ, RZ, R53, P0 ;  /* 0x000000ffff3f7224 */ /* 0x000fe200000e0635 */
[----:B------:R-:W-:Y:S01]  /*1460*/  SHF.R.S32.HI R53, RZ, 0x1f, R2 ;  /* 0x0000001fff357819 */ /* 0x000fe20000011402 */
[C---:B------:R-:W-:Y:S01]  /*1470*/  IMAD R18, R37.reuse, c[0x0][0x18c], R18 ;  /* 0x0000630025127a24 */ /* 0x040fe200078e0212 */
[----:B------:R-:W-:Y:S01]  /*1480*/  MOV R16, R22 ;  /* 0x0000001600107202 */ /* 0x000fe20000000f00 */
[----:B------:R-:W-:-:S02]  /*1490*/  IMAD R17, R37, c[0x0][0x21c], R32 ;  /* 0x0000870025117a24 */ /* 0x000fc400078e0220 */
[----:B------:R-:W-:-:S04]  /*14a0*/  IMAD.WIDE.U32 R68, R37, c[0x0][0x188], R68 ;  /* 0x0000620025447a25 */ /* 0x000fc800078e0044 */
[----:B------:R-:W-:Y:S01]  /*14b0*/  IMAD.SHL.U32 R14, R4, 0x40, RZ ;  /* 0x00000040040e7824 */ /* 0x000fe200078e00ff */
[----:B------:R-:W-:Y:S01]  /*14c0*/  SEL R4, R34, 0xfffffff0, !P1 ;  /* 0xfffffff022047807 */ /* 0x000fe20004800000 */
[----:B------:R-:W-:Y:S01]  /*14d0*/  IMAD.IADD R19, R69, 0x1, R18 ;  /* 0x0000000145137824 */ /* 0x000fe200078e0212 */
[----:B------:R-:W-:Y:S01]  /*14e0*/  R2P PR, R12, 0x6 ;  /* 0x000000060c007804 */ /* 0x000fe20000000000 */
[----:B------:R-:W-:Y:S01]  /*14f0*/  IMAD.IADD R17, R23, 0x1, R17 ;  /* 0x0000000117117824 */ /* 0x000fe200078e0211 */
[----:B------:R-:W-:Y:S01]  /*1500*/  LOP3.LUT R14, R14, 0xfffffe00, RZ, 0xc0, !PT ;  /* 0xfffffe000e0e7812 */ /* 0x000fe200078ec0ff */
[----:B------:R-:W-:Y:S02]  /*1510*/  IMAD.MOV.U32 R18, RZ, RZ, R68 ;  /* 0x000000ffff127224 */ /* 0x000fe400078e0044 */
[----:B------:R-:W-:Y:S01]  /*1520*/  IMAD R23, R53, c[0x0][0x178], RZ ;  /* 0x00005e0035177a24 */ /* 0x000fe200078e02ff */
[-C--:B------:R-:W-:Y:S01]  /*1530*/  IADD3 R51, R51, R14.reuse, R13 ;  /* 0x0000000e33337210 */ /* 0x080fe20007ffe00d */
[----:B------:R-:W-:Y:S01]  /*1540*/  IMAD.WIDE.U32 R18, R2, c[0x0][0x178], R18 ;  /* 0x00005e0002127a25 */ /* 0x000fe200078e0012 */
[----:B------:R-:W-:-:S02]  /*1550*/  LOP3.LUT R49, R49, R14, RZ, 0xfc, !PT ;  /* 0x0000000e31317212 */ /* 0x000fc400078efcff */
[----:B------:R-:W-:Y:S01]  /*1560*/  SEL R35, R35, 0xffffffe0, !P2 ;  /* 0xffffffe023237807 */ /* 0x000fe20005000000 */
[----:B------:R-:W-:Y:S01]  /*1570*/  IMAD R23, R2, c[0x0][0x17c], R23 ;  /* 0x00005f0002177a24 */ /* 0x000fe200078e0217 */
[----:B------:R-:W-:Y:S01]  /*1580*/  LEA R22, P0, R18, c[0x0][0x160], 0x1 ;  /* 0x0000580012167a11 */ /* 0x000fe200078008ff */
[----:B------:R-:W-:Y:S01]  /*1590*/  IMAD R13, R53, c[0x0][0x208], RZ ;  /* 0x00008200350d7a24 */ /* 0x000fe200078e02ff */
[----:B------:R-:W-:Y:S01]  /*15a0*/  ISETP.GE.AND P2, PT, R3, c[0x0][0x16c], PT ;  /* 0x00005b0003007a0c */ /* 0x000fe20003f46270 */
[----:B------:R-:W-:Y:S01]  /*15b0*/  IMAD.IADD R23, R19, 0x1, R23 ;  /* 0x0000000113177824 */ /* 0x000fe200078e0217 */
[----:B------:R-:W-:Y:S01]  /*15c0*/  SEL R34, R34, 0xfffffff0, !P1 ;  /* 0xfffffff022227807 */ /* 0x000fe20004800000 */
[C---:B------:R-:W-:Y:S01]  /*15d0*/  IMAD R14, R2.reuse, c[0x0][0x20c], R13 ;  /* 0x00008300020e7a24 */ /* 0x040fe200078e020d */
[----:B------:R-:W-:Y:S01]  /*15e0*/  ISETP.GE.AND P1, PT, R3, c[0x0][0x1fc], PT ;  /* 0x00007f0003007a0c */ /* 0x000fe20003f26270 */
[----:B------:R-:W-:Y:S01]  /*15f0*/  IMAD.WIDE.U32 R16, R2, c[0x0][0x208], R16 ;  /* 0x0000820002107a25 */ /* 0x000fe200078e0010 */
[----:B------:R-:W-:-:S03]  /*1600*/  LEA.HI.X R23, R18, c[0x0][0x164], R23, 0x1, P0 ;  /* 0x0000590012177a11 */ /* 0x000fc600000f0c17 */
[----:B------:R-:W-:Y:S01]  /*1610*/  IMAD.U32 R13, RZ, RZ, UR11 ;  /* 0x0000000bff0d7e24 */ /* 0x000fe2000f8e00ff */
[----:B------:R-:W-:Y:S01]  /*1620*/  UIADD3 UR11, UP0, UR8, 0x10080, URZ ;  /* 0x00010080080b7890 */ /* 0x000fe2000ff1e03f */
[----:B------:R-:W-:Y:S01]  /*1630*/  IMAD.IADD R14, R17, 0x1, R14 ;  /* 0x00000001110e7824 */ /* 0x000fe200078e020e */
[C---:B------:R-:W-:Y:S01]  /*1640*/  LEA R70, P0, R16.reuse, c[0x0][0x1f0], 0x1 ;  /* 0x00007c0010467a11 */ /* 0x040fe200078008ff */
[----:B------:R-:W-:Y:S01]  /*1650*/  IMAD.U32 R12, RZ, RZ, UR14 ;  /* 0x0000000eff0c7e24 */ /* 0x000fe2000f8e00ff */
[----:B------:R-:W-:Y:S01]  /*1660*/  UIADD3.X UR9, URZ, UR9, URZ, UP0, !UPT ;  /* 0x000000093f097290 */ /* 0x000fe200087fe43f */
[----:B------:R-:W-:Y:S01]  /*1670*/  IMAD.MOV.U32 R17, RZ, RZ, R23 ;  /* 0x000000ffff117224 */ /* 0x000fe200078e0017 */
[----:B------:R-:W-:Y:S01]  /*1680*/  LEA.HI.X R71, R16, c[0x0][0x1f4], R14, 0x1, P0 ;  /* 0x00007d0010477a11 */ /* 0x000fe200000f0c0e */
[----:B------:R-:W-:Y:S01]  /*1690*/  IMAD.WIDE.U32 R18, R29, 0x2, R12 ;  /* 0x000000021d127825 */ /* 0x000fe200078e000c */
[----:B------:R-:W-:Y:S02]  /*16a0*/  IADD3 R32, P0, R20, 0xa0, RZ ;  /* 0x000000a014207810 */ /* 0x000fe40007f1e0ff */
[----:B------:R-:W-:Y:S01]  /*16b0*/  MOV R15, UR9 ;  /* 0x00000009000f7c02 */ /* 0x000fe20008000f00 */
[----:B------:R-:W-:Y:S01]  /*16c0*/  IMAD.MOV.U32 R16, RZ, RZ, R22 ;  /* 0x000000ffff107224 */ /* 0x000fe200078e0016 */
[----:B------:R-:W-:Y:S01]  /*16d0*/  UIADD3 UR9, UP0, UR8, 0x18080, URZ ;  /* 0x0001808008097890 */ /* 0x000fe2000ff1e03f */
[----:B------:R-:W-:Y:S01]  /*16e0*/  IMAD.U32 R14, RZ, RZ, UR11 ;  /* 0x0000000bff0e7e24 */ /* 0x000fe2000f8e00ff */
[----:B------:R-:W-:Y:S01]  /*16f0*/  IADD3 R31, R32, -c[0x0][0x20], RZ ;  /* 0x80000800201f7a10 */ /* 0x000fe20007ffe0ff */
[----:B------:R-:W-:Y:S01]  /*1700*/  IMAD.WIDE.U32 R68, R61, 0x2, R26 ;  /* 0x000000023d447825 */ /* 0x000fe200078e001a */
[----:B------:R1:W-:Y:S01]  /*1710*/  STL.128 [R1+0x90], R16 ;  /* 0x0000901001007387 */ /* 0x0003e20000100c00 */
[----:B------:R-:W-:-:S02]  /*1720*/  UIADD3.X UR5, URZ, UR4, URZ, UP0, !UPT ;  /* 0x000000043f057290 */ /* 0x000fc400087fe43f */
[----:B------:R-:W-:Y:S01]  /*1730*/  UIADD3 UR8, UP0, UR8, 0x18480, URZ ;  /* 0x0001848008087890 */ /* 0x000fe2000ff1e03f */
[----:B------:R-:W-:Y:S01]  /*1740*/  STL.128 [R1+0x20], R12 ;  /* 0x0000200c01007387 */ /* 0x000fe20000100c00 */
[--C-:B------:R-:W-:Y:S02]  /*1750*/  IMAD.WIDE.U32 R74, R49, 0x2, R14.reuse ;  /* 0x00000002314a7825 */ /* 0x100fe400078e000e */
[----:B------:R-:W-:Y:S01]  /*1760*/  UIADD3.X UR4, URZ, UR4, URZ, UP0, !UPT ;  /* 0x000000043f047290 */ /* 0x000fe200087fe43f */
[----:B------:R-:W-:Y:S01]  /*1770*/  STL.128 [R1+0x40], R12 ;  /* 0x0000400c01007387 */ /* 0x000fe20000100c00 */
[----:B------:R-:W-:-:S03]  /*1780*/  IMAD.WIDE.U32 R78, R29, 0x2, R14 ;  /* 0x000000021d4e7825 */ /* 0x000fc600078e000e */
[----:B------:R2:W-:Y:S01]  /*1790*/  STL.64 [R31+0x18], R70 ;  /* 0x000018461f007387 */ /* 0x0005e20000100a00 */
[----:B------:R-:W-:-:S03]  /*17a0*/  IMAD.WIDE.U32 R60, R61, 0x2, R40 ;  /* 0x000000023d3c7825 */ /* 0x000fc600078e0028 */
        /* <DEDUP_REMOVED lines=10> */
[----:B------:R-:W-:Y:S02]  /*1850*/  IMAD.U32 R26, RZ, RZ, UR9 ;  /* 0x00000009ff1a7e24 */ /* 0x000fe4000f8e00ff */
[----:B------:R-:W-:Y:S01]  /*1860*/  IMAD.U32 R27, RZ, RZ, UR5 ;  /* 0x00000005ff1b7e24 */ /* 0x000fe2000f8e00ff */
[----:B------:R1:W-:Y:S01]  /*1870*/  STL [R31], R12 ;  /* 0x0000000c1f007387 */ /* 0x0003e20000100800 */
[----:B---3--:R-:W-:-:S03]  /*1880*/  IMAD.WIDE.U32 R72, R51, 0x2, R14 ;  /* 0x0000000233487825 */ /* 0x008fc600078e000e */
[----:B------:R-:W-:Y:S01]  /*1890*/  STL [R1+0xc8], R44 ;  /* 0x0000c82c01007387 */ /* 0x000fe20000100800 */
[----:B------:R-:W-:-:S04]  /*18a0*/  IMAD.WIDE R14, R50, 0x4, R26 ;  /* 0x00000004320e7825 */ /* 0x000fc800078e021a */
[----:B------:R-:W-:-:S04]  /*18b0*/  IMAD.WIDE.U32 R40, R51, 0x2, R40 ;  /* 0x0000000233287825 */ /* 0x000fc800078e0028 */
[----:B------:R-:W-:-:S04]  /*18c0*/  IMAD.WIDE.U32 R24, R49, 0x2, R24 ;  /* 0x0000000231187825 */ /* 0x000fc800078e0018 */
[----:B------:R-:W-:-:S04]  /*18d0*/  IMAD.WIDE R26, R39, 0x4, R26 ;  /* 0x00000004271a7825 */ /* 0x000fc800078e021a */
[----:B-1----:R-:W-:-:S05]  /*18e0*/  IMAD.MOV.U32 R12, RZ, RZ, R48 ;  /* 0x000000ffff0c7224 */ /* 0x002fca00078e0030 */
        /* <DEDUP_REMOVED lines=8> */
[----:B-1----:R-:W-:Y:S01]  /*1970*/  IMAD.U32 R12, RZ, RZ, UR8 ;  /* 0x00000008ff0c7e24 */ /* 0x002fe2000f8e00ff */
[----:B------:R-:W-:Y:S01]  /*1980*/  SEL R14, RZ, 0x1, P2 ;  /* 0x00000001ff0e7807 */ /* 0x000fe20001000000 */
[----:B------:R-:W-:Y:S01]  /*1990*/  IMAD.U32 R13, RZ, RZ, UR4 ;  /* 0x00000004ff0d7e24 */ /* 0x000fe2000f8e00ff */
[----:B------:R-:W-:Y:S01]  /*19a0*/  IADD3 R15, P3, R20, 0x78, RZ ;  /* 0x00000078140f7810 */ /* 0x000fe20007f7e0ff */
[----:B------:R1:W-:Y:S01]  /*19b0*/  STL.128 [R1+0x2c0], R16 ;  /* 0x0002c01001007387 */ /* 0x0003e20000100c00 */
[----:B------:R-:W-:Y:S01]  /*19c0*/  IMAD.MOV.U32 R52, RZ, RZ, R2 ;  /* 0x000000ffff347224 */ /* 0x000fe200078e0002 */
[----:B------:R-:W-:-:S02]  /*19d0*/  ULDC.64 UR4, c[0x0][0x1d8] ;  /* 0x0000760000047ab9 */ /* 0x000fc40000000a00 */
[----:B------:R-:W-:Y:S04]  /*19e0*/  STL.64 [R1+0x248], R6 ;  /* 0x0002480601007387 */ /* 0x000fe80000100a00 */
[----:B------:R-:W-:Y:S01]  /*19f0*/  STL.64 [R1+0x258], R6 ;  /* 0x0002580601007387 */ /* 0x000fe20000100a00 */
[----:B--2---:R-:W-:-:S03]  /*1a00*/  IMAD.WIDE R10, R39, 0x4, R12 ;  /* 0x00000004270a7825 */ /* 0x004fc600078e020c */
[----:B------:R2:W-:Y:S01]  /*1a10*/  STL.64 [R1+0x300], R6 ;  /* 0x0003000601007387 */ /* 0x0005e20000100a00 */
[----:B------:R-:W-:-:S03]  /*1a20*/  IMAD.WIDE R12, R50, 0x4, R12 ;  /* 0x00000004320c7825 */ /* 0x000fc600078e020c */
[----:B------:R-:W-:Y:S01]  /*1a30*/  STL [R1+0x2d8], R7 ;  /* 0x0002d80701007387 */ /* 0x000fe20000100800 */
[----:B---3--:R-:W-:-:S03]  /*1a40*/  SHF.R.S32.HI R4, RZ, 0xd, R33 ;  /* 0x0000000dff047819 */ /* 0x008fc60000011421 */
[----:B------:R3:W-:Y:S01]  /*1a50*/  STL.64 [R1+0xf0], R12 ;  /* 0x0000f00c01007387 */ /* 0x0007e20000100a00 */
[----:B------:R-:W-:Y:S02]  /*1a60*/  IMAD.MOV.U32 R5, RZ, RZ, c[0x0][0x2a8] ;  /* 0x0000aa00ff057624 */ /* 0x000fe400078e00ff */
[--C-:B------:R-:W-:Y:S01]  /*1a70*/  IMAD.X R33, RZ, RZ, R21.reuse, P0 ;  /* 0x000000ffff217224 */ /* 0x100fe200000e0615 */
[----:B------:R-:W-:Y:S04]  /*1a80*/  STL [R1+0x2e8], R7 ;  /* 0x0002e80701007387 */ /* 0x000fe80000100800 */
[----:B------:R4:W-:Y:S01]  /*1a90*/  STL [R1+0x318], R7 ;  /* 0x0003180701007387 */ /* 0x0009e20000100800 */
[----:B-1----:R-:W-:Y:S01]  /*1aa0*/  SEL R18, RZ, 0x1, P1 ;  /* 0x00000001ff127807 */ /* 0x002fe20000800000 */
[----:B------:R-:W-:-:S02]  /*1ab0*/  IMAD.X R16, RZ, RZ, R21, P3 ;  /* 0x000000ffff107224 */ /* 0x000fc400018e0615 */
[----:B------:R1:W-:Y:S04]  /*1ac0*/  STL [R1+0xf8], R4 ;  /* 0x0000f80401007387 */ /* 0x0003e80000100800 */
[----:B------:R5:W-:Y:S01]  /*1ad0*/  STL.128 [R1+0x320], R24 ;  /* 0x0003201801007387 */ /* 0x000be20000100c00 */
[----:B--2---:R-:W-:-:S03]  /*1ae0*/  IMAD.MOV.U32 R6, RZ, RZ, c[0x0][0x2ac] ;  /* 0x0000ab00ff067624 */ /* 0x004fc600078e00ff */
[----:B------:R-:W-:Y:S04]  /*1af0*/  STL.64 [R1+0x100], R64 ;  /* 0x0001004001007387 */ /* 0x000fe80000100a00 */
[----:B------:R-:W-:Y:S01]  /*1b00*/  STL.64 [R1+0x278], R70 ;  /* 0x0002784601007387 */ /* 0x000fe20000100a00 */
[----:B---3--:R-:W-:-:S03]  /*1b10*/  IADD3 R12, P2, R20, 0x98, RZ ;  /* 0x00000098140c7810 */ /* 0x008fc60007f5e0ff */
[----:B------:R-:W-:Y:S01]  /*1b20*/  STL.64 [R1+0x288], R62 ;  /* 0x0002883e01007387 */ /* 0x000fe20000100a00 */
[----:B------:R-:W-:-:S03]  /*1b30*/  IADD3 R13, P1, R20, 0xc8, RZ ;  /* 0x000000c8140d7810 */ /* 0x000fc60007f3e0ff */
[----:B------:R-:W-:Y:S01]  /*1b40*/  STL.64 [R1+0x298], R34 ;  /* 0x0002982201007387 */ /* 0x000fe20000100a00 */
[----:B----4-:R-:W-:Y:S02]  /*1b50*/  IMAD.MOV.U32 R7, RZ, RZ, c[0x0][0x2b0] ;  /* 0x0000ac00ff077624 */ /* 0x010fe400078e00ff */
[----:B------:R-:W-:Y:S01]  /*1b60*/  IMAD.X R17, RZ, RZ, R21, P2 ;  /* 0x000000ffff117224 */ /* 0x000fe200010e0615 */
[----:B------:R-:W-:Y:S01]  /*1b70*/  STL.64 [R1+0x2a8], R34 ;  /* 0x0002a82201007387 */ /* 0x000fe20000100a00 */
[----:B-1----:R-:W-:-:S03]  /*1b80*/  MOV R4, RZ ;  /* 0x000000ff00047202 */ /* 0x002fc60000000f00 */
[----:B------:R-:W-:Y:S04]  /*1b90*/  STL.64 [R1+0x2a0], R68 ;  /* 0x0002a04401007387 */ /* 0x000fe80000100a00 */
[----:B------:R-:W-:Y:S01]  /*1ba0*/  STL.64 [R1+0x2b0], R60 ;  /* 0x0002b03c01007387 */ /* 0x000fe20000100a00 */
[----:B-----5:R-:W-:-:S03]  /*1bb0*/  IADD3 R26, P0, R20, 0xc0, RZ ;  /* 0x000000c0141a7810 */ /* 0x020fc60007f1e0ff */
[----:B------:R-:W-:Y:S01]  /*1bc0*/  STL.64 [R1+0x260], R72 ;  /* 0x0002604801007387 */ /* 0x000fe20000100a00 */
[----:B------:R-:W-:Y:S02]  /*1bd0*/  IADD3 R24, P5, R20, 0x71, RZ ;  /* 0x0000007114187810 */ /* 0x000fe40007fbe0ff */
[----:B------:R-:W-:Y:S01]  /*1be0*/  IADD3.X R27, RZ, R21, RZ, P0, !PT ;  /* 0x00000015ff1b7210 */ /* 0x000fe200007fe4ff */
[----:B------:R-:W-:Y:S02]  /*1bf0*/  STL.64 [R1+0x2e0], R74 ;  /* 0x0002e04a01007387 */ /* 0x000fe40000100a00 */
[----:B------:R-:W-:Y:S02]  /*1c00*/  IMAD.X R25, RZ, RZ, R21, P5 ;  /* 0x000000ffff197224 */ /* 0x000fe400028e0615 */
[----:B------:R-:W-:Y:S04]  /*1c10*/  STL.64 [R1+0x250], R56 ;  /* 0x0002503801007387 */ /* 0x000fe80000100a00 */
[----:B------:R-:W-:Y:S04]  /*1c20*/  STL.64 [R1+0x2f0], R58 ;  /* 0x0002f03a01007387 */ /* 0x000fe80000100a00 */
[----:B------:R1:W-:Y:S04]  /*1c30*/  STL.64 [R1+0x330], R10 ;  /* 0x0003300a01007387 */ /* 0x0003e80000100a00 */
[----:B------:R-:W-:Y:S04]  /*1c40*/  STL.64 [R1+0x308], R40 ;  /* 0x0003082801007387 */ /* 0x000fe80000100a00 */
[----:B------:R-:W-:Y:S04]  /*1c50*/  STL [R1+0x118], R42 ;  /* 0x0001182a01007387 */ /* 0x000fe80000100800 */
[----:B------:R-:W-:Y:S04]  /*1c60*/  STL [R1+0x128], R42 ;  /* 0x0001282a01007387 */ /* 0x000fe80000100800 */
[----:B------:R-:W-:Y:S04]  /*1c70*/  STL [R1+0x138], R42 ;  /* 0x0001382a01007387 */ /* 0x000fe80000100800 */
[----:B------:R-:W-:Y:S04]  /*1c80*/  STL.U8 [R1+0x108], RZ ;  /* 0x000108ff01007387 */ /* 0x000fe80000100000 */
[----:B------:R-:W-:Y:S01]  /*1c90*/  STL.U8 [R1+0x109], RZ ;  /* 0x000109ff01007387 */ /* 0x000fe20000100000 */
[----:B-1----:R-:W-:-:S03]  /*1ca0*/  IMAD.MOV.U32 R10, RZ, RZ, c[0x0][0x2a0] ;  /* 0x0000a800ff0a7624 */ /* 0x002fc600078e00ff */
[----:B------:R-:W-:Y:S01]  /*1cb0*/  STL.U8 [R1+0x10a], RZ ;  /* 0x00010aff01007387 */ /* 0x000fe20000100000 */
[----:B------:R-:W-:-:S03]  /*1cc0*/  IMAD.MOV.U32 R11, RZ, RZ, c[0x0][0x2a4] ;  /* 0x0000a900ff0b7624 */ /* 0x000fc600078e00ff */
[----:B------:R-:W-:Y:S04]  /*1cd0*/  STL.U8 [R1+0x10c], RZ ;  /* 0x00010cff01007387 */ /* 0x000fe80000100000 */
[----:B------:R-:W-:Y:S04]  /*1ce0*/  STL.U8 [R1+0x11c], RZ ;  /* 0x00011cff01007387 */ /* 0x000fe80000100000 */
[----:B------:R-:W-:Y:S04]  /*1cf0*/  STL.U8 [R1+0x12c], RZ ;  /* 0x00012cff01007387 */ /* 0x000fe80000100000 */
        /* <DEDUP_REMOVED lines=34> */
[----:B------:R5:W-:Y:S04]  /*1f20*/  STL.128 [R1+0x350], R8 ;  /* 0x0003500801007387 */ /* 0x000be80000100c00 */
[----:B------:R-:W-:Y:S04]  /*1f30*/  STL.128 [R1+0x3d0], R24 ;  /* 0x0003d01801007387 */ /* 0x000fe80000100c00 */
[----:B------:R-:W-:Y:S01]  /*1f40*/  STL [R1+0x34c], R28 ;  /* 0x00034c1c01007387 */ /* 0x000fe20000100800 */
[----:B-1----:R-:W-:-:S03]  /*1f50*/  IADD3 R14, P4, R20, 0x341, RZ ;  /* 0x00000341140e7810 */ /* 0x002fc60007f9e0ff */
[----:B------:R-:W-:Y:S02]  /*1f60*/  STL [R1+0x430], R30 ;  /* 0x0004301e01007387 */ /* 0x000fe40000100800 */
[----:B------:R-:W-:Y:S01]  /*1f70*/  IMAD.X R19, RZ, RZ, R21, P4 ;  /* 0x000000ffff137224 */ /* 0x000fe200020e0615 */
[C---:B------:R-:W-:Y:S01]  /*1f80*/  IADD3 R42, P4, R20.reuse, 0x70, RZ ;  /* 0x00000070142a7810 */ /* 0x040fe20007f9e0ff */
[----:B--2---:R-:W2:Y:S01]  /*1f90*/  LDL.128 R48, [R1+0xd0] ;  /* 0x0000d00001307983 */ /* 0x004ea20000100c00 */
[----:B---3--:R-:W-:-:S03]  /*1fa0*/  IADD3 R18, P2, R20, 0x344, RZ ;  /* 0x0000034414127810 */ /* 0x008fc60007f5e0ff */
[----:B------:R-:W-:Y:S02]  /*1fb0*/  IMAD.X R43, RZ, RZ, R21, P4 ;  /* 0x000000ffff2b7224 */ /* 0x000fe400020e0615 */
[----:B------:R-:W-:Y:S02]  /*1fc0*/  IMAD.MOV.U32 R44, RZ, RZ, R42 ;  /* 0x000000ffff2c7224 */ /* 0x000fe400078e002a */
[----:B------:R-:W-:Y:S02]  /*1fd0*/  IMAD.MOV.U32 R45, RZ, RZ, R43 ;  /* 0x000000ffff2d7224 */ /* 0x000fe400078e002b */
[----:B----4-:R-:W-:Y:S01]  /*1fe0*/  IMAD.MOV.U32 R6, RZ, RZ, R15 ;  /* 0x000000ffff067224 */ /* 0x010fe200078e000f */
[----:B------:R-:W-:Y:S01]  /*1ff0*/  MOV R5, R17 ;  /* 0x0000001100057202 */ /* 0x000fe20000000f00 */
[----:B------:R-:W-:Y:S01]  /*2000*/  IMAD.MOV.U32 R7, RZ, RZ, R16 ;  /* 0x000000ffff077224 */ /* 0x000fe200078e0010 */
[----:B------:R-:W-:Y:S01]  /*2010*/  IADD3 R16, P0, R20, 0xd8, RZ ;  /* 0x000000d814107810 */ /* 0x000fe20007f1e0ff */
[----:B------:R-:W-:-:S02]  /*2020*/  IMAD.MOV.U32 R4, RZ, RZ, R12 ;  /* 0x000000ffff047224 */ /* 0x000fc400078e000c */
[--C-:B-----5:R-:W-:Y:S01]  /*2030*/  IMAD.X R8, RZ, RZ, R21.reuse, P1 ;  /* 0x000000ffff087224 */ /* 0x120fe200008e0615 */
[C---:B------:R-:W-:Y:S01]  /*2040*/  IADD3 R40, P1, R20.reuse, 0x340, RZ ;  /* 0x0000034014287810 */ /* 0x040fe20007f3e0ff */
[----:B------:R-:W-:Y:S01]  /*2050*/  IMAD.MOV.U32 R12, RZ, RZ, R46 ;  /* 0x000000ffff0c7224 */ /* 0x000fe200078e002e */
[----:B------:R1:W-:Y:S01]  /*2060*/  STL.128 [R1+0x380], R4 ;  /* 0x0003800401007387 */ /* 0x0003e20000100c00 */
[--C-:B------:R-:W-:Y:S02]  /*2070*/  IMAD.X R17, RZ, RZ, R21.reuse, P0 ;  /* 0x000000ffff117224 */ /* 0x100fe400000e0615 */
[----:B------:R-:W-:Y:S01]  /*2080*/  IMAD.X R41, RZ, RZ, R21, P1 ;  /* 0x000000ffff297224 */ /* 0x000fe200008e0615 */
[----:B------:R-:W-:Y:S01]  /*2090*/  IADD3 R46, P1, R20, 0x348, RZ ;  /* 0x00000348142e7810 */ /* 0x000fe20007f3e0ff */
[----:B------:R-:W-:Y:S02]  /*20a0*/  IMAD.MOV.U32 R10, RZ, RZ, R40 ;  /* 0x000000ffff0a7224 */ /* 0x000fe400078e0028 */
[----:B------:R-:W-:Y:S01]  /*20b0*/  IMAD.MOV.U32 R11, RZ, RZ, R41 ;  /* 0x000000ffff0b7224 */ /* 0x000fe200078e0029 */
[----:B------:R-:W-:Y:S01]  /*20c0*/  STL.128 [R1+0x3a0], R40 ;  /* 0x0003a02801007387 */ /* 0x000fe20000100c00 */
[----:B------:R-:W-:-:S02]  /*20d0*/  IMAD.MOV.U32 R34, RZ, RZ, R12 ;  /* 0x000000ffff227224 */ /* 0x000fc400078e000c */
[----:B-1----:R-:W-:Y:S01]  /*20e0*/  IMAD.MOV.U32 R4, RZ, RZ, R14 ;  /* 0x000000ffff047224 */ /* 0x002fe200078e000e */
[----:B------:R-:W-:Y:S01]  /*20f0*/  IADD3 R14, P3, R20, 0x338, RZ ;  /* 0x00000338140e7810 */ /* 0x000fe20007f7e0ff */
[----:B------:R-:W-:Y:S02]  /*2100*/  IMAD.MOV.U32 R5, RZ, RZ, R19 ;  /* 0x000000ffff057224 */ /* 0x000fe400078e0013 */
[----:B------:R-:W-:Y:S01]  /*2110*/  IMAD.MOV.U32 R6, RZ, RZ, R13 ;  /* 0x000000ffff067224 */ /* 0x000fe200078e000d */
[----:B------:R-:W-:Y:S01]  /*2120*/  IADD3.X R15, RZ, R21, RZ, P3, !PT ;  /* 0x00000015ff0f7210 */ /* 0x000fe20001ffe4ff */
[----:B------:R-:W-:Y:S01]  /*2130*/  IMAD.MOV.U32 R7, RZ, RZ, R8 ;  /* 0x000000ffff077224 */ /* 0x000fe200078e0008 */
[----:B------:R-:W-:Y:S01]  /*2140*/  MOV R8, R14 ;  /* 0x0000000e00087202 */ /* 0x000fe20000000f00 */
[----:B------:R-:W-:Y:S02]  /*2150*/  IMAD.X R19, RZ, RZ, R21, P2 ;  /* 0x000000ffff137224 */ /* 0x000fe400010e0615 */
[----:B------:R-:W-:Y:S01]  /*2160*/  IMAD.MOV.U32 R9, RZ, RZ, R15 ;  /* 0x000000ffff097224 */ /* 0x000fe200078e000f */
[----:B------:R1:W-:Y:S01]  /*2170*/  STL.128 [R1+0x3b0], R4 ;  /* 0x0003b00401007387 */ /* 0x0003e20000100c00 */
[----:B------:R-:W-:-:S02]  /*2180*/  IMAD.MOV.U32 R13, RZ, RZ, R47 ;  /* 0x000000ffff0d7224 */ /* 0x000fc400078e002f */
[----:B------:R-:W-:Y:S01]  /*2190*/  IMAD.X R47, RZ, RZ, R21, P1 ;  /* 0x000000ffff2f7224 */ /* 0x000fe200008e0615 */
[----:B------:R3:W-:Y:S01]  /*21a0*/  STL.128 [R1+0x3f0], R8 ;  /* 0x0003f00801007387 */ /* 0x0007e20000100c00 */
[----:B------:R-:W-:-:S03]  /*21b0*/  IMAD.MOV.U32 R35, RZ, RZ, R13 ;  /* 0x000000ffff237224 */ /* 0x000fc600078e000d */
[----:B------:R-:W-:Y:S04]  /*21c0*/  STL.128 [R1+0x400], R44 ;  /* 0x0004002c01007387 */ /* 0x000fe80000100c00 */
[----:B------:R-:W-:Y:S04]  /*21d0*/  STL.128 [R1+0x3e0], R32 ;  /* 0x0003e02001007387 */ /* 0x000fe80000100c00 */
[----:B------:R4:W-:Y:S04]  /*21e0*/  STL.128 [R1+0x3c0], R16 ;  /* 0x0003c01001007387 */ /* 0x0009e80000100c00 */
[----:B------:R-:W-:Y:S01]  /*21f0*/  STL.128 [R1+0x390], R12 ;  /* 0x0003900c01007387 */ /* 0x000fe20000100c00 */
[----:B-1----:R-:W-:Y:S01]  /*2200*/  IMAD.MOV.U32 R6, RZ, RZ, R24 ;  /* 0x000000ffff067224 */ /* 0x002fe200078e0018 */
[----:B------:R-:W-:Y:S01]  /*2210*/  MOV R24, c[0x0][0x250] ;  /* 0x0000940000187a02 */ /* 0x000fe20000000f00 */
[----:B------:R-:W-:-:S02]  /*2220*/  IMAD.MOV.U32 R7, RZ, RZ, R25 ;  /* 0x000000ffff077224 */ /* 0x000fc400078e0019 */
[----:B------:R-:W-:Y:S01]  /*2230*/  IMAD.MOV.U32 R4, RZ, RZ, R18 ;  /* 0x000000ffff047224 */ /* 0x000fe200078e0012 */
[C---:B---3--:R-:W-:Y:S01]  /*2240*/  IADD3 R8, P1, R20.reuse, 0xe0, RZ ;  /* 0x000000e014087810 */ /* 0x048fe20007f3e0ff */
[----:B------:R-:W-:Y:S01]  /*2250*/  IMAD.MOV.U32 R5, RZ, RZ, R19 ;  /* 0x000000ffff057224 */ /* 0x000fe200078e0013 */
[----:B------:R-:W-:Y:S01]  /*2260*/  IADD3 R10, P0, R20, 0xf0, RZ ;  /* 0x000000f0140a7810 */ /* 0x000fe20007f1e0ff */
[----:B------:R-:W-:Y:S02]  /*2270*/  STL [R1+0x378], R24 ;  /* 0x0003781801007387 */ /* 0x000fe40000100800 */
[--C-:B------:R-:W-:Y:S02]  /*2280*/  IMAD.X R9, RZ, RZ, R21.reuse, P1 ;  /* 0x000000ffff097224 */ /* 0x100fe400008e0615 */
[----:B------:R1:W-:Y:S01]  /*2290*/  STL.128 [R1+0x420], R4 ;  /* 0x0004200401007387 */ /* 0x0003e20000100c00 */
[----:B------:R-:W-:-:S03]  /*22a0*/  IMAD.X R11, RZ, RZ, R21, P0 ;  /* 0x000000ffff0b7224 */ /* 0x000fc600000e0615 */
[----:B----4-:R-:W3:Y:S04]  /*22b0*/  LDL.U8 R17, [R1+0x341] ;  /* 0x0003410001117983 */ /* 0x010ee80000100000 */
[----:B------:R4:W-:Y:S04]  /*22c0*/  STL.128 [R1+0x410], R8 ;  /* 0x0004100801007387 */ /* 0x0009e80000100c00 */
[----:B------:R-:W5:Y:S01]  /*22d0*/  LDL.U8 R16, [R1+0x341] ;  /* 0x0003410001107983 */ /* 0x000f620000100000 */
[----:B-1----:R-:W-:-:S03]  /*22e0*/  IMAD.MOV.U32 R4, RZ, RZ, c[0x0][0x248] ;  /* 0x00009200ff047624 */ /* 0x002fc600078e00ff */
[----:B------:R-:W2:Y:S01]  /*22f0*/  LDL.U8 R7, [R1+0x341] ;  /* 0x0003410001077983 */ /* 0x000ea20000100000 */
[----:B------:R-:W-:-:S05]  /*2300*/  IMAD.MOV.U32 R5, RZ, RZ, c[0x0][0x24c] ;  /* 0x00009300ff057624 */ /* 0x000fca00078e00ff */
[----:B------:R1:W-:Y:S04]  /*2310*/  STL.64 [R1+0x370], R4 ;  /* 0x0003700401007387 */ /* 0x0003e80000100a00 */
[----:B------:R-:W2:Y:S01]  /*2320*/  LDL R31, [R31+0x2a4] ;  /* 0x0002a4001f1f7983 */ /* 0x000ea20000100800 */
[----:B------:R-:W-:-:S13]  /*2330*/  ISETP.NE.AND P0, PT, R4, 0x1, PT ;  /* 0x000000010400780c */ /* 0x000fda0003f05270 */
[----:B----4-:R-:W-:-:S05]  /*2340*/  @P0 IMAD.HI.U32 R11, R36, c[0x0][0x24c], RZ ;  /* 0x00009300240b0a27 */ /* 0x010fca00078e00ff */
[----:B------:R-:W-:Y:S01]  /*2350*/  @P0 SHF.R.U32.HI R11, RZ, c[0x0][0x250], R11 ;  /* 0x00009400ff0b0a19 */ /* 0x000fe2000001160b */
[----:B------:R-:W-:-:S05]  /*2360*/  @!P0 IMAD.MOV.U32 R11, RZ, RZ, R36 ;  /* 0x000000ffff0b8224 */ /* 0x000fca00078e0024 */
[----:B------:R-:W-:Y:S01]  /*2370*/  SHF.R.S32.HI R10, RZ, 0x1f, R11 ;  /* 0x0000001fff0a7819 */ /* 0x000fe2000001140b */
[----:B------:R-:W-:-:S04]  /*2380*/  IMAD.WIDE.U32 R34, R11, c[0x0][0x1e0], R54 ;  /* 0x000078000b227a25 */ /* 0x000fc800078e0036 */
[----:B-1----:R-:W-:-:S04]  /*2390*/  IMAD R4, R10, c[0x0][0x1e0], RZ ;  /* 0x000078000a047a24 */ /* 0x002fc800078e02ff */
[----:B------:R-:W-:-:S04]  /*23a0*/  IMAD R4, R11, c[0x0][0x1e4], R4 ;  /* 0x000079000b047a24 */ /* 0x000fc800078e0204 */
[----:B------:R-:W-:Y:S02]  /*23b0*/  IMAD.IADD R35, R35, 0x1, R4 ;  /* 0x0000000123237824 */ /* 0x000fe400078e0204 */
[----:B------:R-:W-:Y:S02]  /*23c0*/  IMAD R4, R0, c[0x0][0x1e8], RZ ;  /* 0x00007a0000047a24 */ /* 0x000fe400078e02ff */
[----:B------:R-:W-:Y:S02]  /*23d0*/  IMAD.MOV.U32 R5, RZ, RZ, -0x80 ;  /* 0xffffff80ff057424 */ /* 0x000fe400078e00ff */
[C---:B------:R-:W-:Y:S02]  /*23e0*/  IMAD R4, R37.reuse, c[0x0][0x1ec], R4 ;  /* 0x00007b0025047a24 */ /* 0x040fe400078e0204 */
[----:B------:R-:W-:-:S04]  /*23f0*/  IMAD.WIDE.U32 R34, R37, c[0x0][0x1e8], R34 ;  /* 0x00007a0025227a25 */ /* 0x000fc800078e0022 */
[----:B------:R-:W-:Y:S02]  /*2400*/  IMAD R10, R10, c[0x0][0x1b0], RZ ;  /* 0x00006c000a0a7a24 */ /* 0x000fe400078e02ff */
[C---:B------:R-:W-:Y:S02]  /*2410*/  IMAD R5, R38.reuse, R5, c[0x0][0x198] ;  /* 0x0000660026057624 */ /* 0x040fe400078e0205 */
[----:B------:R-:W-:Y:S01]  /*2420*/  IMAD.WIDE R24, R38, 0x80, R52 ;  /* 0x0000008026187825 */ /* 0x000fe200078e0234 */
[----:B------:R-:W-:-:S03]  /*2430*/  IADD3 R35, R35, R4, RZ ;  /* 0x0000000423237210 */ /* 0x000fc60007ffe0ff */
[----:B------:R-:W-:-:S04]  /*2440*/  IMAD.WIDE.U32 R44, R11, c[0x0][0x1b0], R54 ;  /* 0x00006c000b2c7a25 */ /* 0x000fc800078e0036 */
[----:B------:R-:W-:Y:S01]  /*2450*/  IMAD R10, R11, c[0x0][0x1b4], R10 ;  /* 0x00006d000b0a7a24 */ /* 0x000fe200078e020a */
[----:B--2---:R-:W-:-:S13]  /*2460*/  ISETP.GT.AND P1, PT, R31, 0x7f, PT ;  /* 0x0000007f1f00780c */ /* 0x004fda0003f24270 */
[----:B------:R-:W2:Y:S04]  /*2470*/  @!P1 LDL.U8 R6, [R1+0x71] ;  /* 0x0000710001069983 */ /* 0x000ea80000100000 */
[----:B------:R-:W4:Y:S04]  /*2480*/  @!P1 LDL.128 R40, [R1+0x3e0] ;  /* 0x0003e00001289983 */ /* 0x000f280000100c00 */
[----:B------:R-:W4:Y:S04]  /*2490*/  @!P1 LDL.64 R46, [R1+0x408] ;  /* 0x00040800012e9983 */ /* 0x000f280000100a00 */
[----:B------:R-:W4:Y:S04]  /*24a0*/  @!P1 LDL.64 R14, [R1+0x3f0] ;  /* 0x0003f000010e9983 */ /* 0x000f280000100a00 */
[----:B------:R-:W4:Y:S01]  /*24b0*/  @!P1 LDL.64 R26, [R1+0x3d8] ;  /* 0x0003d800011a9983 */ /* 0x000f220000100a00 */
[----:B------:R-:W-:-:S02]  /*24c0*/  IMAD.IADD R5, R5, 0x1, -R2 ;  /* 0x0000000105057824 */ /* 0x000fc400078e0a02 */
[----:B------:R-:W-:Y:S02]  /*24d0*/  IMAD R4, R25, c[0x0][0x1d8], RZ ;  /* 0x0000760019047a24 */ /* 0x000fe400078e02ff */
[----:B------:R-:W-:Y:S01]  /*24e0*/  IMAD.IADD R45, R45, 0x1, R10 ;  /* 0x000000012d2d7824 */ /* 0x000fe200078e020a */
[----:B------:R-:W-:Y:S01]  /*24f0*/  ISETP.GE.AND P5, PT, R5, 0x1, PT ;  /* 0x000000010500780c */ /* 0x000fe20003fa6270 */
[C---:B------:R-:W-:Y:S01]  /*2500*/  IMAD R4, R24.reuse, c[0x0][0x1dc], R4 ;  /* 0x0000770018047a24 */ /* 0x040fe200078e0204 */
[----:B------:R-:W-:Y:S01]  /*2510*/  USHF.L.U32 UR9, UR4, 0x6, URZ ;  /* 0x0000000604097899 */ /* 0x000fe2000800063f */
[----:B------:R-:W-:Y:S01]  /*2520*/  IMAD.WIDE.U32 R10, R24, c[0x0][0x1d8], R34 ;  /* 0x00007600180a7a25 */ /* 0x000fe200078e0022 */
[----:B------:R-:W-:Y:S01]  /*2530*/  ISETP.GE.OR P2, PT, R3, c[0x0][0x1cc], !P5 ;  /* 0x0000730003007a0c */ /* 0x000fe20006f46670 */
[----:B------:R-:W-:Y:S02]  /*2540*/  UMOV UR8, 0x6 ;  /* 0x0000000600087882 */ /* 0x000fe40000000000 */
[----:B------:R-:W-:Y:S01]  /*2550*/  IMAD.SHL.U32 R29, R29, 0x2, RZ ;  /* 0x000000021d1d7824 */ /* 0x000fe200078e00ff */
[----:B------:R-:W-:Y:S01]  /*2560*/  LEA R34, P0, R10, c[0x0][0x1c0], 0x1 ;  /* 0x000070000a227a11 */ /* 0x000fe200078008ff */
[----:B------:R-:W-:Y:S01]  /*2570*/  IMAD.IADD R4, R11, 0x1, R4 ;  /* 0x000000010b047824 */ /* 0x000fe200078e0204 */
[----:B------:R-:W-:Y:S01]  /*2580*/  USHF.L.U64.HI UR5, UR4, UR8, UR5 ;  /* 0x0000000804057299 */ /* 0x000fe20008010205 */
[----:B------:R-:W-:Y:S01]  /*2590*/  ISETP.GE.AND P4, PT, R5, 0x21, PT ;  /* 0x000000210500780c */ /* 0x000fe20003f86270 */
[----:B------:R-:W-:Y:S01]  /*25a0*/  IMAD R0, R0, c[0x0][0x1b8], RZ ;  /* 0x00006e0000007a24 */ /* 0x000fe200078e02ff */
[----:B------:R-:W-:Y:S01]  /*25b0*/  SHF.R.S32.HI R31, RZ, 0x1f, R30 ;  /* 0x0000001fff1f7819 */ /* 0x000fe2000001141e */
[----:B------:R-:W4:Y:S01]  /*25c0*/  @!P1 LDL.64 R18, [R1+0x420] ;  /* 0x0004200001129983 */ /* 0x000f220000100a00 */
[----:B------:R-:W-:-:S02]  /*25d0*/  LEA.HI.X R35, R10, c[0x0][0x1c4], R4, 0x1, P0 ;  /* 0x000071000a237a11 */ /* 0x000fc400000f0c04 */
[----:B------:R-:W-:Y:S01]  /*25e0*/  IADD3 R52, P0, R34, UR9, RZ ;  /* 0x0000000922347c10 */ /* 0x000fe2000ff1e0ff */
[----:B------:R-:W4:Y:S01]  /*25f0*/  @!P1 LDL.64 R8, [R1+0x410] ;  /* 0x0004100001089983 */ /* 0x000f220000100a00 */
[----:B------:R-:W-:Y:S02]  /*2600*/  ISETP.GE.AND P3, PT, R5, 0x41, PT ;  /* 0x000000410500780c */ /* 0x000fe40003f66270 */
[----:B------:R-:W-:Y:S01]  /*2610*/  ISETP.GE.OR P6, PT, R3, c[0x0][0x1cc], !P4 ;  /* 0x0000730003007a0c */ /* 0x000fe200067c6670 */
[----:B------:R-:W-:Y:S01]  /*2620*/  @!PT LDS RZ, [RZ] ;  /* 0x00000000fffff984 */ /* 0x000fe20000000800 */
[----:B------:R-:W-:Y:S01]  /*2630*/  @!PT LDS RZ, [RZ] ;  /* 0x00000000fffff984 */ /* 0x000fe20000000800 */
[----:B------:R-:W-:Y:S01]  /*2640*/  @!PT LDS RZ, [RZ] ;  /* 0x00000000fffff984 */ /* 0x000fe20000000800 */
[----:B------:R1:W-:Y:S01]  /*2650*/  LDGSTS.E.BYPASS.LTC128B.128 [R29+0x4080], [R34.64], !P2 ;  /* 0x04080000221d7fae */ /* 0x0003e2000d101d46 */
[----:B------:R-:W-:Y:S02]  /*2660*/  IADD3.X R53, R35, UR5, RZ, P0, !PT ;  /* 0x0000000523357c10 */ /* 0x000fe400087fe4ff */
[----:B------:R-:W-:Y:S01]  /*2670*/  ISETP.GE.OR P0, PT, R3, c[0x0][0x1cc], !P3 ;  /* 0x0000730003007a0c */ /* 0x000fe20005f06670 */
[C---:B------:R-:W-:Y:S01]  /*2680*/  IMAD R0, R37.reuse, c[0x0][0x1bc], R0 ;  /* 0x00006f0025007a24 */ /* 0x040fe200078e0200 */
[----:B------:R-:W-:Y:S01]  /*2690*/  IADD3 R54, P2, R52, UR9, RZ ;  /* 0x0000000934367c10 */ /* 0x000fe2000ff5e0ff */
[----:B------:R-:W-:-:S03]  /*26a0*/  IMAD.WIDE.U32 R44, R37, c[0x0][0x1b8], R44 ;  /* 0x00006e00252c7a25 */ /* 0x000fc600078e002c */
[----:B------:R-:W-:Y:S01]  /*26b0*/  IADD3.X R55, R53, UR5, RZ, P2, !PT ;  /* 0x0000000535377c10 */ /* 0x000fe200097fe4ff */
[----:B------:R-:W-:Y:S02]  /*26c0*/  IMAD R11, R25, c[0x0][0x1a8], RZ ;  /* 0x00006a00190b7a24 */ /* 0x000fe400078e02ff */
[----:B------:R-:W-:Y:S01]  /*26d0*/  IMAD.IADD R45, R45, 0x1, R0 ;  /* 0x000000012d2d7824 */ /* 0x000fe200078e0200 */
[----:B------:R2:W-:Y:S01]  /*26e0*/  LDGSTS.E.BYPASS.LTC128B.128 [R29+0x5080], [R52.64], !P6 ;  /* 0x05080000341d7fae */ /* 0x0005e2000f101d46 */
[C---:B------:R-:W-:Y:S02]  /*26f0*/  IMAD R11, R24.reuse, c[0x0][0x1ac], R11 ;  /* 0x00006b00180b7a24 */ /* 0x040fe400078e020b */
[----:B------:R-:W-:Y:S01]  /*2700*/  IMAD.WIDE.U32 R24, R24, c[0x0][0x1a8], R44 ;  /* 0x00006a0018187a25 */ /* 0x000fe200078e002c */
[----:B------:R2:W-:Y:S01]  /*2710*/  LDGSTS.E.BYPASS.LTC128B.128 [R29+0x6080], [R54.64], !P0 ;  /* 0x06080000361d7fae */ /* 0x0005e2000c101d46 */
[----:B------:R-:W-:Y:S02]  /*2720*/  IADD3 R44, P0, R54, UR9, RZ ;  /* 0x00000009362c7c10 */ /* 0x000fe4000ff1e0ff */
[----:B------:R-:W-:-:S02]  /*2730*/  ISETP.GE.AND P2, PT, R5, 0x61, PT ;  /* 0x000000610500780c */ /* 0x000fc40003f46270 */
[----:B------:R-:W-:Y:S01]  /*2740*/  IADD3.X R45, R55, UR5, RZ, P0, !PT ;  /* 0x00000005372d7c10 */ /* 0x000fe200087fe4ff */
[----:B------:R-:W-:Y:S01]  /*2750*/  ULDC.64 UR4, c[0x0][0x1a8] ;  /* 0x00006a0000047ab9 */ /* 0x000fe20000000a00 */
[----:B------:R-:W-:Y:S01]  /*2760*/  IMAD.IADD R11, R25, 0x1, R11 ;  /* 0x00000001190b7824 */ /* 0x000fe200078e020b */
[----:B------:R-:W-:Y:S01]  /*2770*/  USHF.L.U32 UR9, UR4, 0x6, URZ ;  /* 0x0000000604097899 */ /* 0x000fe2000800063f */
[C---:B------:R-:W-:Y:S02]  /*2780*/  ISETP.GE.OR P6, PT, R3.reuse, c[0x0][0x1cc], !P2 ;  /* 0x0000730003007a0c */ /* 0x040fe400057c6670 */
[C---:B-1----:R-:W-:Y:S02]  /*2790*/  LEA R34, P0, R24.reuse, c[0x0][0x190], 0x1 ;  /* 0x0000640018227a11 */ /* 0x042fe400078008ff */
[----:B------:R-:W-:Y:S01]  /*27a0*/  ISETP.GE.OR P5, PT, R3, c[0x0][0x19c], !P5 ;  /* 0x0000670003007a0c */ /* 0x000fe20006fa6670 */
[----:B------:R-:W-:Y:S01]  /*27b0*/  USHF.L.U64.HI UR5, UR4, UR8, UR5 ;  /* 0x0000000804057299 */ /* 0x000fe20008010205 */
[----:B------:R-:W-:-:S02]  /*27c0*/  LEA.HI.X R35, R24, c[0x0][0x194], R11, 0x1, P0 ;  /* 0x0000650018237a11 */ /* 0x000fc400000f0c0b */
[----:B------:R-:W-:Y:S01]  /*27d0*/  IADD3 R10, P0, R34, UR9, RZ ;  /* 0x00000009220a7c10 */ /* 0x000fe2000ff1e0ff */
[----:B------:R-:W-:-:S03]  /*27e0*/  IMAD R0, R30, UR13, RZ ;  /* 0x0000000d1e007c24 */ /* 0x000fc6000f8e02ff */
[----:B------:R-:W-:Y:S01]  /*27f0*/  IADD3.X R11, R35, UR5, RZ, P0, !PT ;  /* 0x00000005230b7c10 */ /* 0x000fe200087fe4ff */
[----:B------:R1:W-:Y:S01]  /*2800*/  LDGSTS.E.BYPASS.LTC128B.128 [R29+0x7080], [R44.64], !P6 ;  /* 0x070800002c1d7fae */ /* 0x0003e2000f101d46 */
[----:B------:R-:W-:Y:S02]  /*2810*/  IADD3 R24, P0, R10, UR9, RZ ;  /* 0x000000090a187c10 */ /* 0x000fe4000ff1e0ff */
        /* <DEDUP_REMOVED lines=8> */
[----:B------:R-:W-:Y:S01]  /*28a0*/  IMAD.SHL.U32 R3, R30, 0x80, RZ ;  /* 0x000000801e037824 */ /* 0x000fe200078e00ff */
[----:B------:R-:W-:Y:S01]  /*28b0*/  LEA R22, P2, R4, R22, 0x1 ;  /* 0x0000001604167211 */ /* 0x000fe200078408ff */
[----:B------:R-:W-:Y:S01]  /*28c0*/  ULDC UR4, c[0x0][0x17c] ;  /* 0x00005f0000047ab9 */ /* 0x000fe20000000800 */
[----:B------:R-:W-:Y:S02]  /*28d0*/  IADD3 R0, R5, R0, RZ ;  /* 0x0000000005007210 */ /* 0x000fe40007ffe0ff */
[----:B---3--:R-:W-:Y:S01]  /*28e0*/  LOP3.LUT R17, R17, 0x1, RZ, 0xc0, !PT ;  /* 0x0000000111117812 */ /* 0x008fe200078ec0ff */
[----:B------:R-:W-:Y:S01]  /*28f0*/  USHF.L.U64.HI UR4, UR10, UR8, UR4 ;  /* 0x000000080a047299 */ /* 0x000fe20008010204 */
[----:B-----5:R-:W-:Y:S01]  /*2900*/  LOP3.LUT R16, R16, 0x1, RZ, 0xc0, !PT ;  /* 0x0000000110107812 */ /* 0x020fe200078ec0ff */
[----:B------:R3:W-:Y:S01]  /*2910*/  LDGSTS.E.BYPASS.LTC128B.128 [R29+0x1080], [R10.64], !P4 ;  /* 0x010800000a1d7fae */ /* 0x0007e2000e101d46 */
[----:B-1----:R-:W-:-:S03]  /*2920*/  IADD3 R34, P0, R24, UR9, RZ ;  /* 0x0000000918227c10 */ /* 0x002fc6000ff1e0ff */
        /* <DEDUP_REMOVED lines=15> */
[----:B---3--:R-:W-:-:S02]  /*2a20*/  IADD3 R10, P0, R4, UR5, RZ ;  /* 0x00000005040a7c10 */ /* 0x008fc4000ff1e0ff */
[C---:B------:R-:W-:Y:S02]  /*2a30*/  ISETP.LT.OR P4, PT, R2.reuse, 0x41, P4 ;  /* 0x000000410200780c */ /* 0x040fe40002781670 */
[----:B------:R-:W-:Y:S02]  /*2a40*/  ISETP.LT.OR P3, PT, R2, 0x61, P3 ;  /* 0x000000610200780c */ /* 0x000fe40001f61670 */
[----:B------:R-:W-:Y:S01]  /*2a50*/  IADD3.X R11, R5, UR4, RZ, P0, !PT ;  /* 0x00000004050b7c10 */ /* 0x000fe200087fe4ff */
[----:B------:R-:W-:Y:S01]  /*2a60*/  IMAD.WIDE R48, R3, 0x4, R48 ;  /* 0x0000000403307825 */ /* 0x000fe200078e0230 */
[----:B------:R-:W-:Y:S01]  /*2a70*/  IADD3 R16, P0, R10, UR5, RZ ;  /* 0x000000050a107c10 */ /* 0x000fe2000ff1e0ff */
        /* <DEDUP_REMOVED lines=8> */
[----:B--2---:R-:W-:Y:S01]  /*2b00*/  @!P1 ISETP.NE.AND P5, PT, R6, RZ, PT ;  /* 0x000000ff0600920c */ /* 0x004fe20003fa5270 */
[----:B----4-:R-:W-:Y:S01]  /*2b10*/  @!P1 IMAD.MOV.U32 R32, RZ, RZ, R40 ;  /* 0x000000ffff209224 */ /* 0x010fe200078e0028 */
        /* <DEDUP_REMOVED lines=10> */
[--C-:B-1----:R-:W-:Y:S01]  /*2bc0*/  SHF.R.S32.HI R17, RZ, 0x1f, R3.reuse ;  /* 0x0000001fff117819 */ /* 0x102fe20000011403 */
[----:B------:R-:W-:-:S02]  /*2bd0*/  IMAD.MOV.U32 R16, RZ, RZ, R3 ;  /* 0x000000ffff107224 */ /* 0x000fc400078e0003 */
[----:B------:R-:W-:Y:S01]  /*2be0*/  IMAD.MOV.U32 R5, RZ, RZ, R31 ;  /* 0x000000ffff057224 */ /* 0x000fe200078e001f */
[----:B------:R-:W0:Y:S04]  /*2bf0*/  LDGDEPBAR ;  /* 0x00000000000079af */ /* 0x000e280000000000 */
[----:B--2---:R-:W2:Y:S01]  /*2c00*/  LD.E.64 R32, [R32.64+0x8] ;  /* 0x0000080620207980 */ /* 0x004ea2000c101b00 */
[----:B---3--:R-:W-:Y:S02]  /*2c10*/  @!P1 IMAD.SHL.U32 R3, R30, 0x80, RZ ;  /* 0x000000801e039824 */ /* 0x008fe400078e00ff */
[--C-:B------:R-:W-:Y:S01]  /*2c20*/  @!P1 IMAD.MOV.U32 R4, RZ, RZ, R30.reuse ;  /* 0x000000ffff049224 */ /* 0x100fe200078e001e */
[----:B------:R-:W-:Y:S02]  /*2c30*/  @!P1 SHF.R.S32.HI R5, RZ, 0x1f, R30 ;  /* 0x0000001fff059819 */ /* 0x000fe4000001141e */
[----:B----4-:R-:W-:Y:S01]  /*2c40*/  LOP3.LUT R0, R0, 0x1, RZ, 0xc0, !PT ;  /* 0x0000000100007812 */ /* 0x010fe200078ec0ff */
[----:B------:R-:W-:-:S03]  /*2c50*/  IMAD R7, R7, R4, RZ ;  /* 0x0000000407077224 */ /* 0x000fc600078e02ff */
[----:B------:R-:W-:Y:S01]  /*2c60*/  ISETP.NE.U32.AND P2, PT, R0, 0x1, PT ;  /* 0x000000010000780c */ /* 0x000fe20003f45070 */
[----:B------:R-:W-:Y:S01]  /*2c70*/  IMAD R7, R6, R5, R7 ;  /* 0x0000000506077224 */ /* 0x000fe200078e0207 */
[----:B------:R-:W-:Y:S01]  /*2c80*/  IADD3 R14, -R14, R12, -R3 ;  /* 0x0000000c0e0e7210 */ /* 0x000fe20007ffe903 */
[----:B------:R-:W-:-:S03]  /*2c90*/  IMAD.WIDE.U32 R12, R6, R4, RZ ;  /* 0x00000004060c7225 */ /* 0x000fc600078e00ff */
[----:B------:R-:W-:Y:S01]  /*2ca0*/  ISETP.LT.OR P2, PT, R14, 0x1, P2 ;  /* 0x000000010e00780c */ /* 0x000fe20001741670 */
[----:B------:R-:W-:Y:S01]  /*2cb0*/  IMAD.IADD R7, R13, 0x1, R7 ;  /* 0x000000010d077824 */ /* 0x000fe200078e0207 */
[----:B-----5:R-:W-:Y:S02]  /*2cc0*/  LEA R4, P0, R12, R10, 0x1 ;  /* 0x0000000a0c047211 */ /* 0x020fe400078008ff */
[----:B------:R-:W-:Y:S02]  /*2cd0*/  IADD3 R26, R26, -c[0x0][0x18], RZ ;  /* 0x800006001a1a7a10 */ /* 0x000fe40007ffe0ff */
[----:B------:R-:W-:-:S07]  /*2ce0*/  LEA.HI.X R5, R12, R11, R7, 0x1, P0 ;  /* 0x0000000b0c057211 */ /* 0x000fce00000f0c07 */
        /* <DEDUP_REMOVED lines=40> */
[----:B--2---:R-:W2:Y:S04]  /*2f70*/  @!P2 LDL.64 R12, [R1+0x428] ;  /* 0x00042800010ca983 */ /* 0x004ea80000100a00 */
[----:B------:R-:W3:Y:S04]  /*2f80*/  @!P2 LDL.64 R10, [R1+0x418] ;  /* 0x00041800010aa983 */ /* 0x000ee80000100a00 */
[----:B------:R-:W5:Y:S04]  /*2f90*/  @!P2 LDL R30, [R1+0x430] ;  /* 0x00043000011ea983 */ /* 0x000f680000100800 */
[----:B--2---:R-:W2:Y:S04]  /*2fa0*/  @!P2 LD.E.U8 R0, [R12.64] ;  /* 0x000000060c00a980 */ /* 0x004ea8000c101100 */
[----:B---3--:R-:W3:Y:S01]  /*2fb0*/  @!P2 LD.E R2, [R10.64] ;  /* 0x000000060a02a980 */ /* 0x008ee2000c101900 */
[--C-:B------:R-:W-:Y:S01]  /*2fc0*/  @!P1 IMAD.MOV.U32 R16, RZ, RZ, R3.reuse ;  /* 0x000000ffff109224 */ /* 0x100fe200078e0003 */
[----:B------:R-:W-:-:S04]  /*2fd0*/  @!P1 SHF.R.S32.HI R17, RZ, 0x1f, R3 ;  /* 0x0000001fff119819 */ /* 0x000fc80000011403 */
[----:B-1----:R-:W-:Y:S02]  /*2fe0*/  LEA R6, P1, R16, R8, 0x2 ;  /* 0x0000000810067211 */ /* 0x002fe400078210ff */
[----:B-----5:R-:W-:Y:S02]  /*2ff0*/  IADD3 R30, R30, 0x1, RZ ;  /* 0x000000011e1e7810 */ /* 0x020fe40007ffe0ff */
[----:B------:R-:W-:Y:S01]  /*3000*/  LEA.HI.X R7, R16, R9, R17, 0x2, P1 ;  /* 0x0000000910077211 */ /* 0x000fe200008f1411 */
[----:B------:R-:W-:Y:S01]  /*3010*/  BSSY B0, `(.L_x_2566) ;  /* 0x000005e000007945 */ /* 0x000fe20003800000 */
[----:B--2---:R-:W-:Y:S02]  /*3020*/  @!P2 ISETP.NE.AND P0, PT, R0, RZ, PT ;  /* 0x000000ff0000a20c */ /* 0x004fe40003f05270 */
[----:B---3--:R-:W-:-:S11]  /*3030*/  @!P2 IADD3 R15, R2, -c[0x0][0x18], RZ ;  /* 0x80000600020faa10 */ /* 0x008fd60007ffe0ff */
[----:B------:R-:W-:Y:S01]  /*3040*/  @!PT LDS RZ, [RZ] ;  /* 0x00000000fffff984 */ /* 0x000fe20000000800 */
[----:B------:R-:W-:Y:S01]  /*3050*/  @!PT LDS RZ, [RZ] ;  /* 0x00000000fffff984 */ /* 0x000fe20000000800 */
[----:B------:R-:W-:Y:S01]  /*3060*/  @!PT LDS RZ, [RZ] ;  /* 0x00000000fffff984 */ /* 0x000fe20000000800 */
[----:B------:R1:W-:Y:S01]  /*3070*/  @!P2 LDGSTS.E.BYPASS.LTC128B.128 [R15], [R6.64], P0 ;  /* 0x00000000060fafae */ /* 0x0003e20008101d46 */
[----:B----4-:R-:W-:Y:S02]  /*3080*/  ISETP.GE.AND P2, PT, R30, R5, PT ;  /* 0x000000051e00720c */ /* 0x010fe40003f46270 */
[C---:B------:R-:W-:Y:S01]  /*3090*/  IADD3 R0, P1, R20.reuse, 0x2c8, RZ ;  /* 0x000002c814007810 */ /* 0x040fe20007f3e0ff */
[----:B------:R-:W0:Y:S01]  /*30a0*/  LDGDEPBAR ;  /* 0x00000000000079af */ /* 0x000e220000000000 */
[----:B------:R-:W-:-:S03]  /*30b0*/  IADD3 R8, P0, R20, 0x650, RZ ;  /* 0x0000065014087810 */ /* 0x000fc60007f1e0ff */
[----:B------:R-:W0:Y:S01]  /*30c0*/  LDGDEPBAR ;  /* 0x00000000000079af */ /* 0x000e220000000000 */
[----:B------:R-:W-:Y:S02]  /*30d0*/  IMAD.MOV.U32 R5, RZ, RZ, 0x1 ;  /* 0x00000001ff057424 */ /* 0x000fe400078e00ff */
[--C-:B------:R-:W-:Y:S02]  /*30e0*/  IMAD.X R3, RZ, RZ, R21.reuse, P1 ;  /* 0x000000ffff037224 */ /* 0x100fe400008e0615 */
[----:B------:R-:W-:Y:S01]  /*30f0*/  IMAD.X R9, RZ, RZ, R21, P0 ;  /* 0x000000ffff097224 */ /* 0x000fe200000e0615 */
        /* <DEDUP_REMOVED lines=79> */
.L_x_2567:
[----:B-1----:R-:W-:Y:S05]  /*35f0*/  BSYNC B0 ;  /* 0x0000000000007941 */ /* 0x002fea0003800000 */
.L_x_2566:
        /* <DEDUP_REMOVED lines=231> */
[----:B------:R-:W-:Y:S01]  /*4470*/  MOV R4, R10 ;  /* 0x0000000a00047202 */ /* 0x000fe20000000f00 */
[----:B------:R-:W-:Y:S01]  /*4480*/  IMAD.MOV.U32 R7, RZ, RZ, R14 ;  /* 0x000000ffff077224 */ /* 0x000fe200078e000e */
[----:B------:R-:W-:Y:S01]  /*4490*/  IADD3.X R11, RZ, R21, RZ, P0, !PT ;  /* 0x00000015ff0b7210 */ /* 0x000fe200007fe4ff */
[----:B------:R-:W-:Y:S01]  /*44a0*/  IMAD.MOV.U32 R5, RZ, RZ, R13 ;  /* 0x000000ffff057224 */ /* 0x000fe200078e000d */
[C---:B------:R-:W-:Y:S01]  /*44b0*/  IADD3 R13, P2, R20.reuse, 0x40, RZ ;  /* 0x00000040140d7810 */ /* 0x040fe20007f5e0ff */
[--C-:B------:R-:W-:Y:S01]  /*44c0*/  IMAD.X R14, RZ, RZ, R21.reuse, P3 ;  /* 0x000000ffff0e7224 */ /* 0x100fe200018e0615 */
[----:B------:R-:W-:Y:S02]  /*44d0*/  IADD3 R10, P0, R20, 0x68, RZ ;  /* 0x00000068140a7810 */ /* 0x000fe40007f1e0ff */
[----:B------:R1:W-:Y:S01]  /*44e0*/  STL.128 [R1+0x5f0], R4 ;  /* 0x0005f00401007387 */ /* 0x0003e20000100c00 */
[----:B------:R-:W-:Y:S01]  /*44f0*/  IMAD.X R12, RZ, RZ, R21, P2 ;  /* 0x000000ffff0c7224 */ /* 0x000fe200010e0615 */
[----:B-1----:R-:W-:Y:S01]  /*4500*/  MOV R4, R18 ;  /* 0x0000001200047202 */ /* 0x002fe20000000f00 */
[----:B------:R-:W-:Y:S01]  /*4510*/  IMAD.MOV.U32 R5, RZ, RZ, R17 ;  /* 0x000000ffff057224 */ /* 0x000fe200078e0011 */
[----:B------:R-:W-:Y:S01]  /*4520*/  MOV R7, R11 ;  /* 0x0000000b00077202 */ /* 0x000fe20000000f00 */
[----:B------:R-:W-:-:S02]  /*4530*/  IMAD.MOV.U32 R6, RZ, RZ, R16 ;  /* 0x000000ffff067224 */ /* 0x000fc400078e0010 */
[----:B------:R-:W-:-:S03]  /*4540*/  IMAD.X R11, RZ, RZ, R21, P0 ;  /* 0x000000ffff0b7224 */ /* 0x000fc600000e0615 */
        /* <DEDUP_REMOVED lines=10> */
[----:B------:R-:W-:-:S05]  /*45f0*/  IADD3 R16, P0, R20, 0x440, RZ ;  /* 0x0000044014107810 */ /* 0x000fca0007f1e0ff */
[----:B------:R-:W-:-:S05]  /*4600*/  IMAD.X R17, RZ, RZ, R21, P0 ;  /* 0x000000ffff117224 */ /* 0x000fca00000e0615 */
[----:B------:R-:W-:Y:S04]  /*4610*/  STL.64 [R1+0x480], R16 ;  /* 0x0004801001007387 */ /* 0x000fe80000100a00 */
[----:B------:R3:W-:Y:S01]  /*4620*/  STL.64 [R1+0x640], R16 ;  /* 0x0006401001007387 */ /* 0x0007e20000100a00 */
[----:B-1----:R-:W-:Y:S01]  /*4630*/  MOV R6, R8 ;  /* 0x0000000800067202 */ /* 0x002fe20000000f00 */
[----:B------:R-:W-:Y:S01]  /*4640*/  IMAD.MOV.U32 R7, RZ, RZ, R9 ;  /* 0x000000ffff077224 */ /* 0x000fe200078e0009 */
[----:B------:R-:W-:Y:S01]  /*4650*/  MOV R5, R11 ;  /* 0x0000000b00057202 */ /* 0x000fe20000000f00 */
[----:B------:R-:W-:Y:S01]  /*4660*/  IMAD.MOV.U32 R4, RZ, RZ, R10 ;  /* 0x000000ffff047224 */ /* 0x000fe200078e000a */
[C---:B------:R-:W-:Y:S02]  /*4670*/  IADD3 R10, P3, R20.reuse, 0x380, RZ ;  /* 0x00000380140a7810 */ /* 0x040fe40007f7e0ff */
[----:B------:R-:W-:-:S02]  /*4680*/  IADD3 R8, P2, R20, 0x18, RZ ;  /* 0x0000001814087810 */ /* 0x000fc40007f5e0ff */
[----:B------:R1:W-:Y:S01]  /*4690*/  STL.128 [R1+0x620], R4 ;  /* 0x0006200401007387 */ /* 0x0003e20000100c00 */
[--C-:B------:R-:W-:Y:S02]  /*46a0*/  IMAD.X R11, RZ, RZ, R21.reuse, P3 ;  /* 0x000000ffff0b7224 */ /* 0x100fe400018e0615 */
[----:B------:R-:W-:Y:S01]  /*46b0*/  IMAD.X R9, RZ, RZ, R21, P2 ;  /* 0x000000ffff097224 */ /* 0x000fe200010e0615 */
[----:B------:R-:W-:Y:S01]  /*46c0*/  IADD3 R18, P2, R20, 0x108, RZ ;  /* 0x0000010814127810 */ /* 0x000fe20007f5e0ff */
[----:B---3--:R-:W-:-:S03]  /*46d0*/  CS2R R16, SRZ ;  /* 0x0000000000107805 */ /* 0x008fc6000001ff00 */
[----:B------:R3:W-:Y:S01]  /*46e0*/  STL.128 [R1+0x450], R8 ;  /* 0x0004500801007387 */ /* 0x0007e20000100c00 */
[----:B------:R-:W-:-:S05]  /*46f0*/  IMAD.X R19, RZ, RZ, R21, P2 ;  /* 0x000000ffff137224 */ /* 0x000fca00010e0615 */
[----:B------:R4:W-:Y:S01]  /*4700*/  STL.64 [R1+0x488], R18 ;  /* 0x0004881201007387 */ /* 0x0009e20000100a00 */
[----:B-1----:R-:W-:Y:S01]  /*4710*/  MOV R5, R12 ;  /* 0x0000000c00057202 */ /* 0x002fe20000000f00 */
[----:B------:R-:W-:Y:S01]  /*4720*/  IMAD.MOV.U32 R4, RZ, RZ, R13 ;  /* 0x000000ffff047224 */ /* 0x000fe200078e000d */
[----:B------:R-:W-:Y:S01]  /*4730*/  IADD3 R12, P1, R20, 0x328, RZ ;  /* 0x00000328140c7810 */ /* 0x000fe20007f3e0ff */
[----:B------:R-:W-:Y:S01]  /*4740*/  IMAD.MOV.U32 R7, RZ, RZ, R14 ;  /* 0x000000ffff077224 */ /* 0x000fe200078e000e */
[----:B------:R-:W-:Y:S01]  /*4750*/  MOV R6, R15 ;  /* 0x0000000f00067202 */ /* 0x000fe20000000f00 */
[----:B------:R-:W-:Y:S01]  /*4760*/  IMAD.U32 R14, RZ, RZ, UR4 ;  /* 0x00000004ff0e7e24 */ /* 0x000fe2000f8e00ff */
[----:B------:R-:W-:Y:S01]  /*4770*/  IADD3.X R13, RZ, R21, RZ, P1, !PT ;  /* 0x00000015ff0d7210 */ /* 0x000fe20000ffe4ff */
[----:B------:R-:W-:Y:S01]  /*4780*/  IMAD.U32 R15, RZ, RZ, UR5 ;  /* 0x00000005ff0f7e24 */ /* 0x000fe2000f8e00ff */
[----:B--2---:R-:W-:Y:S01]  /*4790*/  ISETP.GE.AND P1, PT, R2, R35, PT ;  /* 0x000000230200720c */ /* 0x004fe20003f26270 */
[----:B------:R-:W-:Y:S01]  /*47a0*/  STL.64 [R1+0x448], R6 ;  /* 0x0004480601007387 */ /* 0x000fe20000100a00 */
[----:B---3--:R-:W-:Y:S01]  /*47b0*/  IADD3 R10, P0, R20, 0x3d8, RZ ;  /* 0x000003d8140a7810 */ /* 0x008fe20007f1e0ff */
[----:B----4-:R-:W-:-:S02]  /*47c0*/  CS2R R18, SRZ ;  /* 0x0000000000127805 */ /* 0x010fc4000001ff00 */
[----:B------:R1:W-:Y:S02]  /*47d0*/  STL.128 [R1+0x460], R4 ;  /* 0x0004600401007387 */ /* 0x0003e40000100c00 */
[----:B------:R-:W-:Y:S01]  /*47e0*/  IMAD.X R11, RZ, RZ, R21, P0 ;  /* 0x000000ffff0b7224 */ /* 0x000fe200000e0615 */
[C---:B------:R-:W-:Y:S01]  /*47f0*/  IADD3 R26, P0, R20.reuse, 0x34c, RZ ;  /* 0x0000034c141a7810 */ /* 0x040fe20007f1e0ff */
[----:B------:R2:W-:Y:S03]  /*4800*/  STL.128 [R1+0x4e0], R12 ;  /* 0x0004e00c01007387 */ /* 0x0005e60000100c00 */
[----:B------:R-:W-:Y:S01]  /*4810*/  IADD3.X R25, RZ, R21, RZ, P0, !PT ;  /* 0x00000015ff197210 */ /* 0x000fe200007fe4ff */
[----:B------:R3:W-:Y:S01]  /*4820*/  STL.128 [R1+0x470], R8 ;  /* 0x0004700801007387 */ /* 0x0007e20000100c00 */
[----:B-1----:R-:W-:Y:S01]  /*4830*/  IMAD.MOV.U32 R6, RZ, RZ, R4 ;  /* 0x000000ffff067224 */ /* 0x002fe200078e0004 */
[----:B------:R-:W-:Y:S01]  /*4840*/  MOV R7, R5 ;  /* 0x0000000500077202 */ /* 0x000fe20000000f00 */
[----:B------:R-:W-:Y:S01]  /*4850*/  IMAD.MOV.U32 R4, RZ, RZ, R0 ;  /* 0x000000ffff047224 */ /* 0x000fe200078e0000 */
[----:B------:R-:W-:Y:S01]  /*4860*/  MOV R5, R3 ;  /* 0x0000000300057202 */ /* 0x000fe20000000f00 */
[----:B--2---:R-:W-:Y:S01]  /*4870*/  CS2R R14, SRZ ;  /* 0x00000000000e7805 */ /* 0x004fe2000001ff00 */
[----:B------:R-:W-:Y:S01]  /*4880*/  IADD3 R0, R20, 0x488, RZ ;  /* 0x0000048814007810 */ /* 0x000fe20007ffe0ff */
[----:B------:R-:W-:-:S02]  /*4890*/  CS2R R12, SRZ ;  /* 0x00000000000c7805 */ /* 0x000fc4000001ff00 */
[----:B------:R1:W-:Y:S01]  /*48a0*/  STL.128 [R1+0x630], R4 ;  /* 0x0006300401007387 */ /* 0x0003e20000100c00 */
[----:B---3--:R-:W-:Y:S01]  /*48b0*/  CS2R R10, SRZ ;  /* 0x00000000000a7805 */ /* 0x008fe2000001ff00 */
[----:B------:R-:W-:Y:S01]  /*48c0*/  CS2R R8, SRZ ;  /* 0x0000000000087805 */ /* 0x000fe2000001ff00 */
[----:B-1----:R-:W-:Y:S01]  /*48d0*/  CS2R R6, SRZ ;  /* 0x0000000000067805 */ /* 0x002fe2000001ff00 */
[----:B------:R-:W-:Y:S02]  /*48e0*/  IMAD.MOV.U32 R5, RZ, RZ, RZ ;  /* 0x000000ffff057224 */ /* 0x000fe400078e00ff */
[----:B------:R-:W-:Y:S01]  /*48f0*/  IMAD.MOV.U32 R4, RZ, RZ, RZ ;  /* 0x000000ffff047224 */ /* 0x000fe200078e00ff */
[----:B------:R-:W-:Y:S05]  /*4900*/  @P1 BRA `(.L_x_2569) ;  /* 0x0000011000001947 */ /* 0x000fea0003800000 */
[----:B------:R-:W-:Y:S02]  /*4910*/  BSSY B1, `(.L_x_2570) ;  /* 0x0000008000017945 */ /* 0x000fe40003800000 */
.L_x_2571:
[----:B-1----:R-:W-:Y:S02]  /*4920*/  MOV R28, 0x4940 ;  /* 0x00004940001c7802 */ /* 0x002fe40000000f00 */
[----:B------:R-:W-:Y:S05]  /*4930*/  CALL.REL.NOINC `($_ZN7cutlass13device_kernelIN5flash19enable_sm80_to_sm89INS1_16FlashAttnBwdSm80INS1_25CollectiveMainloopBwdSm80ILi2ELi2EN4cute5tupleIJNS5_1CILi128EEES8_NS7_ILi64EEEEEENS_10bfloat16_tEfNS_4arch4Sm80ELb1ELb0ELb1ELb0ELb0ELb0ELb0ELb0ELi2ELi4ELi4ELi4ELb0EEENS1_24CollectiveEpilogueBwdGQAISA_fSD_Li256ELb0ELb0EEENS1_25SingleTileBwdLPTSchedulerILb0ELi128ELb0EEEEEEEEEvNT_6ParamsE$_ZZN5flash25CollectiveMainloopBwdSm80ILi2ELi2EN4cute5tupleIJNS1_1CILi128EEES4_NS3_ILi64EEEEEEN7cutlass10bfloat16_tEfNS7_4arch4Sm80ELb1ELb0ELb1ELb0ELb0ELb0ELb0ELb0ELi2ELi4ELi4ELi4ELb0EE3mmaINS_16FlashAttnBwdSm80ISB_NS_24CollectiveEpilogueBwdGQAIS6_fSA_Li256ELb0ELb0EEENS_25SingleTileBwdLPTSchedulerILb0ELi128ELb0EEEE13SharedStorageENS1_6TensorINS1_11ArrayEngineIfLm32EEENS1_6LayoutINS2_IJNS2_IJNS3_ILi2EEESO_EEESO_NS3_ILi4EEEEEENS2_IJNS2_IJNS3_ILi1EEESO_EEESQ_NS3_ILi8EEEEEEEEEEEEbRKNSB_6ParamsERT0_S12_iNS2_IJiiiEEERT_ENKUliT_E_clIZSC_ISJ_SX_EbS10_S12_S12_iS13_S15_EUlRS16_iE_EEDaiS16_) ;  /* 0x0000e10000007944 */ /* 0x000fea0003c00000 */
[----:B---3--:R-:W2:Y:S02]  /*4940*/  LDL R2, [R1+0x430] ;  /* 0x0004300001027983 */ /* 0x008ea40000100800 */
[----:B--2---:R-:W-:-:S04]  /*4950*/  IADD3 R2, R2, 0x1, RZ ;  /* 0x0000000102027810 */ /* 0x004fc80007ffe0ff */
[----:B------:R-:W-:Y:S01]  /*4960*/  ISETP.GE.AND P0, PT, R2, R35, PT ;  /* 0x000000230200720c */ /* 0x000fe20003f06270 */
[----:B------:R1:W-:-:S12]  /*4970*/  STL [R1+0x430], R2 ;  /* 0x0004300201007387 */ /* 0x0003d80000100800 */
[----:B------:R-:W-:Y:S05]  /*4980*/  @!P0 BRA `(.L_x_2571) ;  /* 0xffffff9000008947 */ /* 0x000fea000383ffff */
[----:B------:R-:W-:Y:S05]  /*4990*/  BSYNC B1 ;  /* 0x0000000000017941 */ /* 0x000fea0003800000 */
.L_x_2570:
        /* <DEDUP_REMOVED lines=8> */
.L_x_2569:
[----:B------:R-:W-:Y:S05]  /*4a20*/  BSYNC B2 ;  /* 0x0000000000027941 */ /* 0x000fea0003800000 */
.L_x_2568:
        /* <DEDUP_REMOVED lines=41> */
.L_x_2565:
[----:B------:R-:W-:Y:S05]  /*4cc0*/  @P2 EXIT ;  /* 0x000000000000294d */ /* 0x000fea0003800000 */
[----:B------:R-:W4:Y:S04]  /*4cd0*/  LDL.128 R68, [R1+0x6d0] ;  /* 0x0006d00001447983 */ /* 0x000f280000100c00 */
[----:B------:R-:W5:Y:S04]  /*4ce0*/  LDL.128 R64, [R1+0x6e0] ;  /* 0x0006e00001407983 */ /* 0x000f680000100c00 */
[----:B--2---:R-:W2:Y:S04]  /*4cf0*/  LDL.128 R60, [R1+0x6f0] ;  /* 0x0006f000013c7983 */ /* 0x004ea80000100c00 */
[----:B---3--:R-:W3:Y:S04]  /*4d00*/  LDL.128 R56, [R1+0x700] ;  /* 0x0007000001387983 */ /* 0x008ee80000100c00 */
[----:B------:R-:W2:Y:S04]  /*4d10*/  LDL.128 R52, [R1+0x710] ;  /* 0x0007100001347983 */ /* 0x000ea80000100c00 */
[----:B------:R-:W2:Y:S04]  /*4d20*/  LDL.128 R48, [R1+0x720] ;  /* 0x0007200001307983 */ /* 0x000ea80000100c00 */
[----:B------:R-:W2:Y:S04]  /*4d30*/  LDL.128 R44, [R1+0x730] ;  /* 0x00073000012c7983 */ /* 0x000ea80000100c00 */
[----:B------:R-:W2:Y:S04]  /*4d40*/  LDL.128 R40, [R1+0x740] ;  /* 0x0007400001287983 */ /* 0x000ea80000100c00 */
[----:B------:R-:W2:Y:S04]  /*4d50*/  LDL.128 R32, [R1+0x650] ;  /* 0x0006500001207983 */ /* 0x000ea80000100c00 */
[----:B------:R-:W3:Y:S04]  /*4d60*/  LDL.128 R28, [R1+0x660] ;  /* 0x00066000011c7983 */ /* 0x000ee80000100c00 */
[----:B------:R-:W3:Y:S04]  /*4d70*/  LDL.128 R24, [R1+0x670] ;  /* 0x0006700001187983 */ /* 0x000ee80000100c00 */
[----:B------:R-:W3:Y:S04]  /*4d80*/  LDL.128 R20, [R1+0x680] ;  /* 0x0006800001147983 */ /* 0x000ee80000100c00 */
[----:B------:R-:W3:Y:S04]  /*4d90*/  LDL.128 R16, [R1+0x690] ;  /* 0x0006900001107983 */ /* 0x000ee80000100c00 */
[----:B------:R-:W3:Y:S04]  /*4da0*/  LDL.128 R12, [R1+0x6a0] ;  /* 0x0006a000010c7983 */ /* 0x000ee80000100c00 */
[----:B-1----:R-:W3:Y:S04]  /*4db0*/  LDL.128 R8, [R1+0x6b0] ;  /* 0x0006b00001087983 */ /* 0x002ee80000100c00 */
[----:B------:R-:W3:Y:S01]  /*4dc0*/  LDL.128 R4, [R1+0x6c0] ;  /* 0x0006c00001047983 */ /* 0x000ee20000100c00 */
[----:B------:R-:W-:Y:S01]  /*4dd0*/  MOV R2, 0x1 ;  /* 0x0000000100027802 */ /* 0x000fe20000000f00 */
[----:B------:R-:W-:Y:S01]  /*4de0*/  WARPSYNC 0xffffffff ;  /* 0xffffffff00007948 */ /* 0x000fe20003800000 */
[----:B------:R-:W-:Y:S01]  /*4df0*/  SHF.L.U32 R75, R38, 0xd, RZ ;  /* 0x0000000d264b7819 */ /* 0x000fe200000006ff */
[----:B------:R-:W1:Y:S04]  /*4e00*/  S2R R0, SR_TID.X ;  /* 0x0000000000007919 */ /* 0x000e680000002100 */
[----:B------:R-:W-:Y:S01]  /*4e10*/  BAR.SYNC.DEFER_BLOCKING 0x1, 0x100 ;  /* 0x0044000000007b1d */ /* 0x000fe20000010000 */
[----:B------:R-:W-:-:S02]  /*4e20*/  ISETP.NE.AND P0, PT, R2, c[0x0][0x338], PT ;  /* 0x0000ce0002007a0c */ /* 0x000fc40003f05270 */
[----:B------:R-:W-:-:S11]  /*4e30*/  SHF.R.S32.HI R39, RZ, 0x1f, R75 ;  /* 0x0000001fff277819 */ /* 0x000fd6000001144b */
[----:B------:R-:W-:-:S05]  /*4e40*/  @P0 IMAD.HI.U32 R2, R36, c[0x0][0x33c], RZ ;  /* 0x0000cf0024020a27 */ /* 0x000fca00078e00ff */
[----:B------:R-:W-:Y:S02]  /*4e50*/  @P0 SHF.R.U32.HI R36, RZ, c[0x0][0x340], R2 ;  /* 0x0000d000ff240a19 */ /* 0x000fe40000011602 */
[----:B-1----:R-:W-:Y:S02]  /*4e60*/  IADD3 R74, P0, R75, R0, RZ ;  /* 0x000000004b4a7210 */ /* 0x002fe40007f1e0ff */
[----:B------:R-:W-:Y:S02]  /*4e70*/  SHF.R.S32.HI R3, RZ, 0x1f, R36 ;  /* 0x0000001fff037819 */ /* 0x000fe40000011424 */
[----:B------:R-:W-:Y:S02]  /*4e80*/  LEA.HI.X.SX32 R75, R0, R39, 0x1, P0 ;  /* 0x00000027004b7211 */ /* 0x000fe400000f0eff */
[----:B------:R-:W-:Y:S01]  /*4e90*/  SHF.R.S32.HI R2, RZ, 0x1f, R37 ;  /* 0x0000001fff027819 */ /* 0x000fe20000011425 */
[----:B------:R-:W-:Y:S02]  /*4ea0*/  IMAD R39, R3, c[0x0][0x328], RZ ;  /* 0x0000ca0003277a24 */ /* 0x000fe400078e02ff */
[----:B------:R-:W-:-:S04]  /*4eb0*/  IMAD.WIDE.U32 R72, R36, c[0x0][0x328], R74 ;  /* 0x0000ca0024487a25 */ /* 0x000fc800078e004a */
[C---:B------:R-:W-:Y:S02]  /*4ec0*/  IMAD R0, R36.reuse, c[0x0][0x32c], R39 ;  /* 0x0000cb0024007a24 */ /* 0x040fe400078e0227 */
[----:B------:R-:W-:Y:S02]  /*4ed0*/  IMAD R3, R3, c[0x0][0x300], RZ ;  /* 0x0000c00003037a24 */ /* 0x000fe400078e02ff */
[----:B------:R-:W-:Y:S01]  /*4ee0*/  IMAD.WIDE.U32 R38, R36, c[0x0][0x300], R74 ;  /* 0x0000c00024267a25 */ /* 0x000fe200078e004a */
[----:B------:R-:W-:-:S03]  /*4ef0*/  IADD3 R73, R73, R0, RZ ;  /* 0x0000000049497210 */ /* 0x000fc60007ffe0ff */
[----:B------:R-:W-:Y:S02]  /*4f00*/  IMAD R0, R2, c[0x0][0x330], RZ ;  /* 0x0000cc0002007a24 */ /* 0x000fe400078e02ff */
[----:B------:R-:W-:-:S04]  /*4f10*/  IMAD.WIDE.U32 R72, R37, c[0x0][0x330], R72 ;  /* 0x0000cc0025487a25 */ /* 0x000fc800078e0048 */
[----:B------:R-:W-:Y:S01]  /*4f20*/  IMAD R0, R37, c[0x0][0x334], R0 ;  /* 0x0000cd0025007a24 */ /* 0x000fe200078e0200 */
[----:B------:R-:W-:Y:S01]  /*4f30*/  LEA R74, P1, R72, c[0x0][0x310], 0x2 ;  /* 0x0000c400484a7a11 */ /* 0x000fe200078210ff */
[----:B------:R-:W-:Y:S02]  /*4f40*/  IMAD R36, R36, c[0x0][0x304], R3 ;  /* 0x0000c10024247a24 */ /* 0x000fe400078e0203 */
[----:B------:R-:W-:Y:S01]  /*4f50*/  IMAD R2, R2, c[0x0][0x308], RZ ;  /* 0x0000c20002027a24 */ /* 0x000fe200078e02ff */
[----:B------:R-:W-:Y:S01]  /*4f60*/  IADD3 R3, R73, R0, RZ ;  /* 0x0000000049037210 */ /* 0x000fe20007ffe0ff */
[----:B------:R-:W-:Y:S02]  /*4f70*/  IMAD.IADD R39, R39, 0x1, R36 ;  /* 0x0000000127277824 */ /* 0x000fe400078e0224 */
[C---:B------:R-:W-:Y:S01]  /*4f80*/  IMAD R2, R37.reuse, c[0x0][0x30c], R2 ;  /* 0x0000c30025027a24 */ /* 0x040fe200078e0202 */
[----:B------:R-:W-:Y:S01]  /*4f90*/  LEA.HI.X R75, R72, c[0x0][0x314], R3, 0x2, P1 ;  /* 0x0000c500484b7a11 */ /* 0x000fe200008f1403 */
[----:B------:R-:W-:-:S04]  /*4fa0*/  IMAD.WIDE.U32 R38, R37, c[0x0][0x308], R38 ;  /* 0x0000c20025267a25 */ /* 0x000fc800078e0026 */
[----:B------:R-:W-:Y:S01]  /*4fb0*/  IMAD.IADD R37, R39, 0x1, R2 ;  /* 0x0000000127257824 */ /* 0x000fe200078e0202 */
[----:B------:R-:W-:-:S04]  /*4fc0*/  LEA R2, P0, R38, c[0x0][0x2e8], 0x2 ;  /* 0x0000ba0026027a11 */ /* 0x000fc800078010ff */
[----:B------:R-:W-:Y:S01]  /*4fd0*/  LEA.HI.X R3, R38, c[0x0][0x2ec], R37, 0x2, P0 ;  /* 0x0000bb0026037a11 */ /* 0x000fe200000f1425 */
        /* <DEDUP_REMOVED lines=8> */
[----:B--2---:R-:W-:Y:S04]  /*5060*/  RED.E.ADD.F32.FTZ.RN.STRONG.GPU [R74.64+0x2000], R60 ;  /* 0x0020003c4a00798e */ /* 0x004fe8000c10e786 */
        /* <DEDUP_REMOVED lines=56> */
        .type           $_ZN7cutlass13device_kernelIN5flash19enable_sm80_to_sm89INS1_16FlashAttnBwdSm80INS1_25CollectiveMainloopBwdSm80ILi2ELi2EN4cute5tupleIJNS5_1CILi128EEES8_NS7_ILi64EEEEEENS_10bfloat16_tEfNS_4arch4Sm80ELb1ELb0ELb1ELb0ELb0ELb0ELb0ELb0ELi2ELi4ELi4ELi4ELb0EEENS1_24CollectiveEpilogueBwdGQAISA_fSD_Li256ELb0ELb0EEENS1_25SingleTileBwdLPTSchedulerILb0ELi128ELb0EEEEEEEEEvNT_6ParamsE$_ZN4cute12iter_adaptorIPKN7cutlass10bfloat16_tENS_8gmem_ptrIS4_EEEC2ES4_,@function
        .size           $_ZN7cutlass13device_kernelIN5flash19enable_sm80_to_sm89INS1_16FlashAttnBwdSm80INS1_25CollectiveMainloopBwdSm80ILi2ELi2EN4cute5tupleIJNS5_1CILi128EEES8_NS7_ILi64EEEEEENS_10bfloat16_tEfNS_4arch4Sm80ELb1ELb0ELb1ELb0ELb0ELb0ELb0ELb0ELi2ELi4ELi4ELi4ELb0EEENS1_24CollectiveEpilogueBwdGQAISA_fSD_Li256ELb0ELb0EEENS1_25SingleTileBwdLPTSchedulerILb0ELi128ELb0EEEEEEEEEvNT_6ParamsE$_ZN4cute12iter_adaptorIPKN7cutlass10bfloat16_tENS_8gmem_ptrIS4_EEEC2ES4_,($_ZN7cutlass13device_kernelIN5flash19enable_sm80_to_sm89INS1_16FlashAttnBwdSm80INS1_25CollectiveMainloopBwdSm80ILi2ELi2EN4cute5tupleIJNS5_1CILi128EEES8_NS7_ILi64EEEEEENS_10bfloat16_tEfNS_4arch4Sm80ELb1ELb0ELb1ELb0ELb0ELb0ELb0ELb0ELi2ELi4ELi4ELi4ELb0EEENS1_24CollectiveEpilogueBwdGQAISA_fSD_Li256ELb0ELb0EEENS1_25SingleTileBwdLPTSchedulerILb0ELi128ELb0EEEEEEEEEvNT_6ParamsE$_ZN4cute12iter_adaptorIPKN7cutlass9uint128_tENS_8gmem_ptrIS4_EEEC2ES4_ - $_ZN7cutlass13device_kernelIN5flash19enable_sm80_to_sm89INS1_16FlashAttnBwdSm80INS1_25CollectiveMainloopBwdSm80ILi2ELi2EN4cute5tupleIJNS5_1CILi128EEES8_NS7_ILi64EEEEEENS_10bfloat16_tEfNS_4arch4Sm80ELb1ELb0ELb1ELb0ELb0ELb0ELb0ELb0ELi2ELi4ELi4ELi4ELb0EEENS1_24CollectiveEpilogueBwdGQAISA_fSD_Li256ELb0ELb0EEENS1_25SingleTileBwdLPTSchedulerILb0ELi128ELb0EEEEEEEEEvNT_6ParamsE$_ZN4cute12iter_adaptorIPKN7cutlass10bfloat16_tENS_8gmem_ptrIS4_EEEC2ES4_)
$_ZN7cutlass13device_kernelIN5flash19enable_sm80_to_sm89INS1_16FlashAttnBwdSm80INS1_25CollectiveMainloopBwdSm80ILi2ELi2EN4cute5tupleIJNS5_1CILi128EEES8_NS7_ILi64EEEEEENS_10bfloat16_tEfNS_4arch4Sm80ELb1ELb0ELb1ELb0ELb0ELb0ELb0ELb0ELi2ELi4ELi4ELi4ELb0EEENS1_24CollectiveEpilogueBwdGQAISA_fSD_Li256ELb0ELb0EEENS1_25SingleTileBwdLPTSchedulerILb0ELi128ELb0EEEEEEEEEvNT_6ParamsE$_ZN4cute12iter_adaptorIPKN7cutlass10bfloat16_tENS_8gmem_ptrIS4_EEEC2ES4_:
[----:B------:R-:W-:Y:S01]  /*53f0*/  IADD3 R5, R15, -c[0x0][0x20], RZ ;  /* 0x800008000f057a10 */ /* 0x000fe20007ffe0ff */
[----:B------:R-:W-:Y:S01]  /*5400*/  IMAD.MOV.U32 R78, RZ, RZ, R4 ;  /* 0x000000ffff4e7224 */ /* 0x000fe200078e0004 */
[----:B------:R-:W-:Y:S01]  /*5410*/  MOV R79, R9 ;  /* 0x00000009004f7202 */ /* 0x000fe20000000f00 */
[----:B------:R-:W-:-:S04]  /*5420*/  IMAD.MOV.U32 R11, RZ, RZ, 0x0 ;  /* 0x00000000ff0b7424 */ /* 0x000fc800078e00ff */
[----:B------:R1:W-:Y:S01]  /*5430*/  STL.64 [R5], R78 ;  /* 0x0000004e05007387 */ /* 0x0003e20000100a00 */
[----:B------:R-:W-:Y:S05]  /*5440*/  RET.REL.NODEC R10 `(_ZN7cutlass13device_kernelIN5flash19enable_sm80_to_sm89INS1_16FlashAttnBwdSm80INS1_25CollectiveMainloopBwdSm80ILi2ELi2EN4cute5tupleIJNS5_1CILi128EEES8_NS7_ILi64EEEEEENS_10bfloat16_tEfNS_4arch4Sm80ELb1ELb0ELb1ELb0ELb0ELb0ELb0ELb0ELi2ELi4ELi4ELi4ELb0EEENS1_24CollectiveEpilogueBwdGQAISA_fSD_Li256ELb0ELb0EEENS1_25SingleTileBwdLPTSchedulerILb0ELi128ELb0EEEEEEEEEvNT_6ParamsE) ;  /* 0xffffabb00a007950 */ /* 0x000fea0003c3ffff */
        .type           $_ZN7cutlass13device_kernelIN5flash19enable_sm80_to_sm89INS1_16FlashAttnBwdSm80INS1_25CollectiveMainloopBwdSm80ILi2ELi2EN4cute5tupleIJNS5_1CILi128EEES8_NS7_ILi64EEEEEENS_10bfloat16_tEfNS_4arch4Sm80ELb1ELb0ELb1ELb0ELb0ELb0ELb0ELb0ELi2ELi4ELi4ELi4ELb0EEENS1_24CollectiveEpilogueBwdGQAISA_fSD_Li256ELb0ELb0EEENS1_25SingleTileBwdLPTSchedulerILb0ELi128ELb0EEEEEEEEEvNT_6ParamsE$_ZN4cute12iter_adaptorIPKN7cutlass9uint128_tENS_8gmem_ptrIS4_EEEC2ES4_,@function
        .size           $_ZN7cutlass13device_kernelIN5flash19enable_sm80_to_sm89INS1_16FlashAttnBwdSm80INS1_25CollectiveMainloopBwdSm80ILi2ELi2EN4cute5tupleIJNS5_1CILi128EEES8_NS7_ILi64EEEEEENS_10bfloat16_tEfNS_4arch4Sm80ELb1ELb0ELb1ELb0ELb0ELb0ELb0ELb0ELi2ELi4ELi4ELi4ELb0EEENS1_24CollectiveEpilogueBwdGQAISA_fSD_Li256ELb0ELb0EEENS1_25SingleTileBwdLPTSchedulerILb0ELi128ELb0EEEEEEEEEvNT_6ParamsE$_ZN4cute12iter_adaptorIPKN7cutlass9uint128_tENS_8gmem_ptrIS4_EEEC2ES4_,($_ZN7cutlass13device_kernelIN5flash19enable_sm80_to_sm89INS1_16FlashAttnBwdSm80INS1_25CollectiveMainloopBwdSm80ILi2ELi2EN4cute5tupleIJNS5_1CILi128EEES8_NS7_ILi64EEEEEENS_10bfloat16_tEfNS_4arch4Sm80ELb1ELb0ELb1ELb0ELb0ELb0ELb0ELb0ELi2ELi4ELi4ELi4ELb0EEENS1_24CollectiveEpilogueBwdGQAISA_fSD_Li256ELb0ELb0EEENS1_25SingleTileBwdLPTSchedulerILb0ELi128ELb0EEEEEEEEEvNT_6ParamsE$_ZN4cute12iter_adaptorIPKfNS_8gmem_ptrIS2_EEEC2ES2_ - $_ZN7cutlass13device_kernelIN5flash19enable_sm80_to_sm89INS1_16FlashAttnBwdSm80INS1_25CollectiveMainloopBwdSm80ILi2ELi2EN4cute5tupleIJNS5_1CILi128EEES8_NS7_ILi64EEEEEENS_10bfloat16_tEfNS_4arch4Sm80ELb1ELb0ELb1ELb0ELb0ELb0ELb0ELb0ELi2ELi4ELi4ELi4ELb0EEENS1_24CollectiveEpilogueBwdGQAISA_fSD_Li256ELb0ELb0EEENS1_25SingleTileBwdLPTSchedulerILb0ELi128ELb0EEEEEEEEEvNT_6ParamsE$_ZN4cute12iter_adaptorIPKN7cutlass9uint128_tENS_8gmem_ptrIS4_EEEC2ES4_)
$_ZN7cutlass13device_kernelIN5flash19enable_sm80_to_sm89INS1_16FlashAttnBwdSm80INS1_25CollectiveMainloopBwdSm80ILi2ELi2EN4cute5tupleIJNS5_1CILi128EEES8_NS7_ILi64EEEEEENS_10bfloat16_tEfNS_4arch4Sm80ELb1ELb0ELb1ELb0ELb0ELb0ELb0ELb0ELi2ELi4ELi4ELi4ELb0EEENS1_24CollectiveEpilogueBwdGQAISA_fSD_Li256ELb0ELb0EEENS1_25SingleTileBwdLPTSchedulerILb0ELi128ELb0EEEEEEEEEvNT_6ParamsE$_ZN4cute12iter_adaptorIPKN7cutlass9uint128_tENS_8gmem_ptrIS4_EEEC2ES4_:
[----:B------:R-:W-:Y:S02]  /*5450*/  IADD3 R4, R15, -c[0x0][0x20], RZ ;  /* 0x800008000f047a10 */ /* 0x000fe40007ffe0ff */
[----:B------:R-:W-:-:S03]  /*5460*/  MOV R11, 0x0 ;  /* 0x00000000000b7802 */ /* 0x000fc60000000f00 */
[----:B------:R1:W-:Y:S01]  /*5470*/  STL.64 [R4], R2 ;  /* 0x0000000204007387 */ /* 0x0003e20000100a00 */
[----:B------:R-:W-:Y:S05]  /*5480*/  RET.REL.NODEC R10 `(_ZN7cutlass13device_kernelIN5flash19enable_sm80_to_sm89INS1_16FlashAttnBwdSm80INS1_25CollectiveMainloopBwdSm80ILi2ELi2EN4cute5tupleIJNS5_1CILi128EEES8_NS7_ILi64EEEEEENS_10bfloat16_tEfNS_4arch4Sm80ELb1ELb0ELb1ELb0ELb0ELb0ELb0ELb0ELi2ELi4ELi4ELi4ELb0EEENS1_24CollectiveEpilogueBwdGQAISA_fSD_Li256ELb0ELb0EEENS1_25SingleTileBwdLPTSchedulerILb0ELi128ELb0EEEEEEEEEvNT_6ParamsE) ;  /* 0xffffab700a007950 */ /* 0x000fea0003c3ffff */
        .type           $_ZN7cutlass13device_kernelIN5flash19enable_sm80_to_sm89INS1_16FlashAttnBwdSm80INS1_25CollectiveMainloopBwdSm80ILi2ELi2EN4cute5tupleIJNS5_1CILi128EEES8_NS7_ILi64EEEEEENS_10bfloat16_tEfNS_4arch4Sm80ELb1ELb0ELb1ELb0ELb0ELb0ELb0ELb0ELi2ELi4ELi4ELi4ELb0EEENS1_24CollectiveEpilogueBwdGQAISA_fSD_Li256ELb0ELb0EEENS1_25SingleTileBwdLPTSchedulerILb0ELi128ELb0EEEEEEEEEvNT_6ParamsE$_ZN4cute12iter_adaptorIPKfNS_8gmem_ptrIS2_EEEC2ES2_,@function
        .size           $_ZN7cutlass13device_kernelIN5flash19enable_sm80_to_sm89INS1_16FlashAttnBwdSm80INS1_25CollectiveMainloopBwdSm80ILi2ELi2EN4cute5tupleIJNS5_1CILi128EEES8_NS7_ILi64EEEEEENS_10bfloat16_tEfNS_4arch4Sm80ELb1ELb0ELb1ELb0ELb0ELb0ELb0ELb0ELi2ELi4ELi4ELi4ELb0EEENS1_24CollectiveEpilogueBwdGQAISA_fSD_Li256ELb0ELb0EEENS1_25SingleTileBwdLPTSchedulerILb0ELi128ELb0EEEEEEEEEvNT_6ParamsE$_ZN4cute12iter_adaptorIPKfNS_8gmem_ptrIS2_EEEC2ES2_,($_ZN7cutlass13device_kernelIN5flash19enable_sm80_to_sm89INS1_16FlashAttnBwdSm80INS1_25CollectiveMainloopBwdSm80ILi2ELi2EN4cute5tupleIJNS5_1CILi128EEES8_NS7_ILi64EEEEEENS_10bfloat16_tEfNS_4arch4Sm80ELb1ELb0ELb1ELb0ELb0ELb0ELb0ELb0ELi2ELi4ELi4ELi4ELb0EEENS1_24CollectiveEpilogueBwdGQAISA_fSD_Li256ELb0ELb0EEENS1_25SingleTileBwdLPTSchedulerILb0ELi128ELb0EEEEEEEEEvNT_6ParamsE$_ZN4cute12iter_adaptorIPN7cutlass10bfloat16_tENS_8smem_ptrIS3_EEEC2ES3_ - $_ZN7cutlass13device_kernelIN5flash19enable_sm80_to_sm89INS1_16FlashAttnBwdSm80INS1_25CollectiveMainloopBwdSm80ILi2ELi2EN4cute5tupleIJNS5_1CILi128EEES8_NS7_ILi64EEEEEENS_10bfloat16_tEfNS_4arch4Sm80ELb1ELb0ELb1ELb0ELb0ELb0ELb0ELb0ELi2ELi4ELi4ELi4ELb0EEENS1_24CollectiveEpilogueBwdGQAISA_fSD_Li256ELb0ELb0EEENS1_25SingleTileBwdLPTSchedulerILb0ELi128ELb0EEEEEEEEEvNT_6ParamsE$_ZN4cute12iter_adaptorIPKfNS_8gmem_ptrIS2_EEEC2ES2_)
$_ZN7cutlass13device_kernelIN5flash19enable_sm80_to_sm89INS1_16FlashAttnBwdSm80INS1_25CollectiveMainloopBwdSm80ILi2ELi2EN4cute5tupleIJNS5_1CILi128EEES8_NS7_ILi64EEEEEENS_10bfloat16_tEfNS_4arch4Sm80ELb1ELb0ELb1ELb0ELb0ELb0ELb0ELb0ELi2ELi4ELi4ELi4ELb0EEENS1_24CollectiveEpilogueBwdGQAISA_fSD_Li256ELb0ELb0EEENS1_25SingleTileBwdLPTSchedulerILb0ELi128ELb0EEEEEEEEEvNT_6ParamsE$_ZN4cute12iter_adaptorIPKfNS_8gmem_ptrIS2_EEEC2ES2_:
[----:B------:R-:W-:Y:S02]  /*5490*/  IADD3 R2, R2, -c[0x0][0x20], RZ ;  /* 0x8000080002027a10 */ /* 0x000fe40007ffe0ff */
[----:B------:R-:W-:-:S03]  /*54a0*/  MOV R11, 0x0 ;  /* 0x00000000000b7802 */ /* 0x000fc60000000f00 */
[----:B------:R1:W-:Y:S01]  /*54b0*/  STL.64 [R2], R4 ;  /* 0x0000000402007387 */ /* 0x0003e20000100a00 */
[----:B------:R-:W-:Y:S05]  /*54c0*/  RET.REL.NODEC R10 `(_ZN7cutlass13device_kernelIN5flash19enable_sm80_to_sm89INS1_16FlashAttnBwdSm80INS1_25CollectiveMainloopBwdSm80ILi2ELi2EN4cute5tupleIJNS5_1CILi128EEES8_NS7_ILi64EEEEEENS_10bfloat16_tEfNS_4arch4Sm80ELb1ELb0ELb1ELb0ELb0ELb0ELb0ELb0ELi2ELi4ELi4ELi4ELb0EEENS1_24CollectiveEpilogueBwdGQAISA_fSD_Li256ELb0ELb0EEENS1_25SingleTileBwdLPTSchedulerILb0ELi128ELb0EEEEEEEEEvNT_6ParamsE) ;  /* 0xffffab300a007950 */ /* 0x000fea0003c3ffff */
        .type           $_ZN7cutlass13device_kernelIN5flash19enable_sm80_to_sm89INS1_16FlashAttnBwdSm80INS1_25CollectiveMainloopBwdSm80ILi2ELi2EN4cute5tupleIJNS5_1CILi128EEES8_NS7_ILi64EEEEEENS_10bfloat16_tEfNS_4arch4Sm80ELb1ELb0ELb1ELb0ELb0ELb0ELb0ELb0ELi2ELi4ELi4ELi4ELb0EEENS1_24CollectiveEpilogueBwdGQAISA_fSD_Li256ELb0ELb0EEENS1_25SingleTileBwdLPTSchedulerILb0ELi128ELb0EEEEEEEEEvNT_6ParamsE$_ZN4cute12iter_adaptorIPN7cutlass10bfloat16_tENS_8smem_ptrIS3_EEEC2ES3_,@function
        .size           $_ZN7cutlass13device_kernelIN5flash19enable_sm80_to_sm89INS1_16FlashAttnBwdSm80INS1_25CollectiveMainloopBwdSm80ILi2ELi2EN4cute5tupleIJNS5_1CILi128EEES8_NS7_ILi64EEEEEENS_10bfloat16_tEfNS_4arch4Sm80ELb1ELb0ELb1ELb0ELb0ELb0ELb0ELb0ELi2ELi4ELi4ELi4ELb0EEENS1_24CollectiveEpilogueBwdGQAISA_fSD_Li256ELb0ELb0EEENS1_25SingleTileBwdLPTSchedulerILb0ELi128ELb0EEEEEEEEEvNT_6ParamsE$_ZN4cute12iter_adaptorIPN7cutlass10bfloat16_tENS_8smem_ptrIS3_EEEC2ES3_,($_ZN7cutlass13device_kernelIN5flash19enable_sm80_to_sm89INS1_16FlashAttnBwdSm80INS1_25CollectiveMainloopBwdSm80ILi2ELi2EN4cute5tupleIJNS5_1CILi128EEES8_NS7_ILi64EEEEEENS_10bfloat16_tEfNS_4arch4Sm80ELb1ELb0ELb1ELb0ELb0ELb0ELb0ELb0ELi2ELi4ELi4ELi4ELb0EEENS1_24CollectiveEpilogueBwdGQAISA_fSD_Li256ELb0ELb0EEENS1_25SingleTileBwdLPTSchedulerILb0ELi128ELb0EEEEEEEEEvNT_6ParamsE$_ZN4cute12iter_adaptorIPN7cutlass9uint128_tENS_8smem_ptrIS3_EEEC2ES3_ - $_ZN7cutlass13device_kernelIN5flash19enable_sm80_to_sm89INS1_16FlashAttnBwdSm80INS1_25CollectiveMainloopBwdSm80ILi2ELi2EN4cute5tupleIJNS5_1CILi128EEES8_NS7_ILi64EEEEEENS_10bfloat16_tEfNS_4arch4Sm80ELb1ELb0ELb1ELb0ELb0ELb0ELb0ELb0ELi2ELi4ELi4ELi4ELb0EEENS1_24CollectiveEpilogueBwdGQAISA_fSD_Li256ELb0ELb0EEENS1_25SingleTileBwdLPTSchedulerILb0ELi128ELb0EEEEEEEEEvNT_6ParamsE$_ZN4cute12iter_adaptorIPN7cutlass10bfloat16_tENS_8smem_ptrIS3_EEEC2ES3_)
$_ZN7cutlass13device_kernelIN5flash19enable_sm80_to_sm89INS1_16FlashAttnBwdSm80INS1_25CollectiveMainloopBwdSm80ILi2ELi2EN4cute5tupleIJNS5_1CILi128EEES8_NS7_ILi64EEEEEENS_10bfloat16_tEfNS_4arch4Sm80ELb1ELb0ELb1ELb0ELb0ELb0ELb0ELb0ELi2ELi4ELi4ELi4ELb0EEENS1_24CollectiveEpilogueBwdGQAISA_fSD_Li256ELb0ELb0EEENS1_25SingleTileBwdLPTSchedulerILb0ELi128ELb0EEEEEEEEEvNT_6ParamsE$_ZN4cute12iter_adaptorIPN7cutlass10bfloat16_tENS_8smem_ptrIS3_EEEC2ES3_:
[----:B------:R-:W-:Y:S02]  /*54d0*/  IADD3 R6, R9, -c[0x0][0x20], RZ ;  /* 0x8000080009067a10 */ /* 0x000fe40007ffe0ff */
[----:B------:R-:W-:-:S03]  /*54e0*/  MOV R11, 0x0 ;  /* 0x00000000000b7802 */ /* 0x000fc60000000f00 */
[----:B------:R1:W-:Y:S01]  /*54f0*/  STL.64 [R6], R2 ;  /* 0x0000000206007387 */ /* 0x0003e20000100a00 */
[----:B------:R-:W-:Y:S05]  /*5500*/  RET.REL.NODEC R10 `(_ZN7cutlass13device_kernelIN5flash19enable_sm80_to_sm89INS1_16FlashAttnBwdSm80INS1_25CollectiveMainloopBwdSm80ILi2ELi2EN4cute5tupleIJNS5_1CILi128EEES8_NS7_ILi64EEEEEENS_10bfloat16_tEfNS_4arch4Sm80ELb1ELb0ELb1ELb0ELb0ELb0ELb0ELb0ELi2ELi4ELi4ELi4ELb0EEENS1_24CollectiveEpilogueBwdGQAISA_fSD_Li256ELb0ELb0EEENS1_25SingleTileBwdLPTSchedulerILb0ELi128ELb0EEEEEEEEEvNT_6ParamsE) ;  /* 0xffffaaf00a007950 */ /* 0x000fea0003c3ffff */
        .type           $_ZN7cutlass13device_kernelIN5flash19enable_sm80_to_sm89INS1_16FlashAttnBwdSm80INS1_25CollectiveMainloopBwdSm80ILi2ELi2EN4cute5tupleIJNS5_1CILi128EEES8_NS7_ILi64EEEEEENS_10bfloat16_tEfNS_4arch4Sm80ELb1ELb0ELb1ELb0ELb0ELb0ELb0ELb0ELi2ELi4ELi4ELi4ELb0EEENS1_24CollectiveEpilogueBwdGQAISA_fSD_Li256ELb0ELb0EEENS1_25SingleTileBwdLPTSchedulerILb0ELi128ELb0EEEEEEEEEvNT_6ParamsE$_ZN4cute12iter_adaptorIPN7cutlass9uint128_tENS_8smem_ptrIS3_EEEC2ES3_,@function
        .size           $_ZN7cutlass13device_kernelIN5flash19enable_sm80_to_sm89INS1_16FlashAttnBwdSm80INS1_25CollectiveMainloopBwdSm80ILi2ELi2EN4cute5tupleIJNS5_1CILi128EEES8_NS7_ILi64EEEEEENS_10bfloat16_tEfNS_4arch4Sm80ELb1ELb0ELb1ELb0ELb0ELb0ELb0ELb0ELi2ELi4ELi4ELi4ELb0EEENS1_24CollectiveEpilogueBwdGQAISA_fSD_Li256ELb0ELb0EEENS1_25SingleTileBwdLPTSchedulerILb0ELi128ELb0EEEEEEEEEvNT_6ParamsE$_ZN4cute12iter_adaptorIPN7cutlass9uint128_tENS_8smem_ptrIS3_EEEC2ES3_,($_ZN7cutlass13device_kernelIN5flash19enable_sm80_to_sm89INS1_16FlashAttnBwdSm80INS1_25CollectiveMainloopBwdSm80ILi2ELi2EN4cute5tupleIJNS5_1CILi128EEES8_NS7_ILi64EEEEEENS_10bfloat16_tEfNS_4arch4Sm80ELb1ELb0ELb1ELb0ELb0ELb0ELb0ELb0ELi2ELi4ELi4ELi4ELb0EEENS1_24CollectiveEpilogueBwdGQAISA_fSD_Li256ELb0ELb0EEENS1_25SingleTileBwdLPTSchedulerILb0ELi128ELb0EEEEEEEEEvNT_6ParamsE$_ZN4cute12iter_adaptorIPfNS_8gmem_ptrIS1_EEEC2ES1_ - $_ZN7cutlass13device_kernelIN5flash19enable_sm80_to_sm89INS1_16FlashAttnBwdSm80INS1_25CollectiveMainloopBwdSm80ILi2ELi2EN4cute5tupleIJNS5_1CILi128EEES8_NS7_ILi64EEEEEENS_10bfloat16_tEfNS_4arch4Sm80ELb1ELb0ELb1ELb0ELb0ELb0ELb0ELb0ELi2ELi4ELi4ELi4ELb0EEENS1_24CollectiveEpilogueBwdGQAISA_fSD_Li256ELb0ELb0EEENS1_25SingleTileBwdLPTSchedulerILb0ELi128ELb0EEEEEEEEEvNT_6ParamsE$_ZN4cute12iter_adaptorIPN7cutlass9uint128_tENS_8smem_ptrIS3_EEEC2ES3_)
$_ZN7cutlass13device_kernelIN5flash19enable_sm80_to_sm89INS1_16FlashAttnBwdSm80INS1_25CollectiveMainloopBwdSm80ILi2ELi2EN4cute5tupleIJNS5_1CILi128EEES8_NS7_ILi64EEEEEENS_10bfloat16_tEfNS_4arch4Sm80ELb1ELb0ELb1ELb0ELb0ELb0ELb0ELb0ELi2ELi4ELi4ELi4ELb0EEENS1_24CollectiveEpilogueBwdGQAISA_fSD_Li256ELb0ELb0EEENS1_25SingleTileBwdLPTSchedulerILb0ELi128ELb0EEEEEEEEEvNT_6ParamsE$_ZN4cute12iter_adaptorIPN7cutlass9uint128_tENS_8smem_ptrIS3_EEEC2ES3_:
[----:B------:R-:W-:Y:S02]  /*5510*/  IADD3 R4, R4, -c[0x0][0x20], RZ ;  /* 0x8000080004047a10 */ /* 0x000fe40007ffe0ff */
[----:B------:R-:W-:-:S03]  /*5520*/  MOV R9, 0x0 ;  /* 0x0000000000097802 */ /* 0x000fc60000000f00 */
[----:B------:R1:W-:Y:S01]  /*5530*/  STL.64 [R4], R2 ;  /* 0x0000000204007387 */ /* 0x0003e20000100a00 */
[----:B------:R-:W-:Y:S05]  /*5540*/  RET.REL.NODEC R8 `(_ZN7cutlass13device_kernelIN5flash19enable_sm80_to_sm89INS1_16FlashAttnBwdSm80INS1_25CollectiveMainloopBwdSm80ILi2ELi2EN4cute5tupleIJNS5_1CILi128EEES8_NS7_ILi64EEEEEENS_10bfloat16_tEfNS_4arch4Sm80ELb1ELb0ELb1ELb0ELb0ELb0ELb0ELb0ELi2ELi4ELi4ELi4ELb0EEENS1_24CollectiveEpilogueBwdGQAISA_fSD_Li256ELb0ELb0EEENS1_25SingleTileBwdLPTSchedulerILb0ELi128ELb0EEEEEEEEEvNT_6ParamsE) ;  /* 0xffffaab008007950 */ /* 0x000fea0003c3ffff */
        .type           $_ZN7cutlass13device_kernelIN5flash19enable_sm80_to_sm89INS1_16FlashAttnBwdSm80INS1_25CollectiveMainloopBwdSm80ILi2ELi2EN4cute5tupleIJNS5_1CILi128EEES8_NS7_ILi64EEEEEENS_10bfloat16_tEfNS_4arch4Sm80ELb1ELb0ELb1ELb0ELb0ELb0ELb0ELb0ELi2ELi4ELi4ELi4ELb0EEENS1_24CollectiveEpilogueBwdGQAISA_fSD_Li256ELb0ELb0EEENS1_25SingleTileBwdLPTSchedulerILb0ELi128ELb0EEEEEEEEEvNT_6ParamsE$_ZN4cute12iter_adaptorIPfNS_8gmem_ptrIS1_EEEC2ES1_,@function
        .size           $_ZN7cutlass13device_kernelIN5flash19enable_sm80_to_sm89INS1_16FlashAttnBwdSm80INS1_25CollectiveMainloopBwdSm80ILi2ELi2EN4cute5tupleIJNS5_1CILi128EEES8_NS7_ILi64EEEEEENS_10bfloat16_tEfNS_4arch4Sm80ELb1ELb0ELb1ELb0ELb0ELb0ELb0ELb0ELi2ELi4ELi4ELi4ELb0EEENS1_24CollectiveEpilogueBwdGQAISA_fSD_Li256ELb0ELb0EEENS1_25SingleTileBwdLPTSchedulerILb0ELi128ELb0EEEEEEEEEvNT_6ParamsE$_ZN4cute12iter_adaptorIPfNS_8gmem_ptrIS1_EEEC2ES1_,($_ZN7cutlass13device_kernelIN5flash19enable_sm80_to_sm89INS1_16FlashAttnBwdSm80INS1_25CollectiveMainloopBwdSm80ILi2ELi2EN4cute5tupleIJNS5_1CILi128EEES8_NS7_ILi64EEEEEENS_10bfloat16_tEfNS_4arch4Sm80ELb1ELb0ELb1ELb0ELb0ELb0ELb0ELb0ELi2ELi4ELi4ELi4ELb0EEENS1_24CollectiveEpilogueBwdGQAISA_fSD_Li256ELb0ELb0EEENS1_25SingleTileBwdLPTSchedulerILb0ELi128ELb0EEEEEEEEEvNT_6ParamsE$_ZN4cute12iter_adaptorIPfNS_8smem_ptrIS1_EEEC2ES1_ - $_ZN7cutlass13device_kernelIN5flash19enable_sm80_to_sm89INS1_16FlashAttnBwdSm80INS1_25CollectiveMainloopBwdSm80ILi2ELi2EN4cute5tupleIJNS5_1CILi128EEES8_NS7_ILi64EEEEEENS_10bfloat16_tEfNS_4arch4Sm80ELb1ELb0ELb1ELb0ELb0ELb0ELb0ELb0ELi2ELi4ELi4ELi4ELb0EEENS1_24CollectiveEpilogueBwdGQAISA_fSD_Li256ELb0ELb0EEENS1_25SingleTileBwdLPTSchedulerILb0ELi128ELb0EEEEEEEEEvNT_6ParamsE$_ZN4cute12iter_adaptorIPfNS_8gmem_ptrIS1_EEEC2ES1_)
$_ZN7cutlass13device_kernelIN5flash19enable_sm80_to_sm89INS1_16FlashAttnBwdSm80INS1_25CollectiveMainloopBwdSm80ILi2ELi2EN4cute5tupleIJNS5_1CILi128EEES8_NS7_ILi64EEEEEENS_10bfloat16_tEfNS_4arch4Sm80ELb1ELb0ELb1ELb0ELb0ELb0ELb0ELb0ELi2ELi4ELi4ELi4ELb0EEENS1_24CollectiveEpilogueBwdGQAISA_fSD_Li256ELb0ELb0EEENS1_25SingleTileBwdLPTSchedulerILb0ELi128ELb0EEEEEEEEEvNT_6ParamsE$_ZN4cute12iter_adaptorIPfNS_8gmem_ptrIS1_EEEC2ES1_:
[----:B------:R-:W-:Y:S02]  /*5550*/  IADD3 R2, R59, -c[0x0][0x20], RZ ;  /* 0x800008003b027a10 */ /* 0x000fe40007ffe0ff */
[----:B------:R-:W-:-:S03]  /*5560*/  MOV R5, 0x0 ;  /* 0x0000000000057802 */ /* 0x000fc60000000f00 */
[----:B------:R1:W-:Y:S01]  /*5570*/  STL.64 [R2], R10 ;  /* 0x0000000a02007387 */ /* 0x0003e20000100a00 */
[----:B------:R-:W-:Y:S05]  /*5580*/  RET.REL.NODEC R4 `(_ZN7cutlass13device_kernelIN5flash19enable_sm80_to_sm89INS1_16FlashAttnBwdSm80INS1_25CollectiveMainloopBwdSm80ILi2ELi2EN4cute5tupleIJNS5_1CILi128EEES8_NS7_ILi64EEEEEENS_10bfloat16_tEfNS_4arch4Sm80ELb1ELb0ELb1ELb0ELb0ELb0ELb0ELb0ELi2ELi4ELi4ELi4ELb0EEENS1_24CollectiveEpilogueBwdGQAISA_fSD_Li256ELb0ELb0EEENS1_25SingleTileBwdLPTSchedulerILb0ELi128ELb0EEEEEEEEEvNT_6ParamsE) ;  /* 0xffffaa7004007950 */ /* 0x000fea0003c3ffff */
        .type           $_ZN7cutlass13device_kernelIN5flash19enable_sm80_to_sm89INS1_16FlashAttnBwdSm80INS1_25CollectiveMainloopBwdSm80ILi2ELi2EN4cute5tupleIJNS5_1CILi128EEES8_NS7_ILi64EEEEEENS_10bfloat16_tEfNS_4arch4Sm80ELb1ELb0ELb1ELb0ELb0ELb0ELb0ELb0ELi2ELi4ELi4ELi4ELb0EEENS1_24CollectiveEpilogueBwdGQAISA_fSD_Li256ELb0ELb0EEENS1_25SingleTileBwdLPTSchedulerILb0ELi128ELb0EEEEEEEEEvNT_6ParamsE$_ZN4cute12iter_adaptorIPfNS_8smem_ptrIS1_EEEC2ES1_,@function
        .size           $_ZN7cutlass13device_kernelIN5flash19enable_sm80_to_sm89INS1_16FlashAttnBwdSm80INS1_25CollectiveMainloopBwdSm80ILi2ELi2EN4cute5tupleIJNS5_1CILi128EEES8_NS7_ILi64EEEEEENS_10bfloat16_tEfNS_4arch4Sm80ELb1ELb0ELb1ELb0ELb0ELb0ELb0ELb0ELi2ELi4ELi4ELi4ELb0EEENS1_24CollectiveEpilogueBwdGQAISA_fSD_Li256ELb0ELb0EEENS1_25SingleTileBwdLPTSchedulerILb0ELi128ELb0EEEEEEEEEvNT_6ParamsE$_ZN4cute12iter_adaptorIPfNS_8smem_ptrIS1_EEEC2ES1_,($_ZN7cutlass13device_kernelIN5flash19enable_sm80_to_sm89INS1_16FlashAttnBwdSm80INS1_25CollectiveMainloopBwdSm80ILi2ELi2EN4cute5tupleIJNS5_1CILi128EEES8_NS7_ILi64EEEEEENS_10bfloat16_tEfNS_4arch4Sm80ELb1ELb0ELb1ELb0ELb0ELb0ELb0ELb0ELi2ELi4ELi4ELi4ELb0EEENS1_24CollectiveEpilogueBwdGQAISA_fSD_Li256ELb0ELb0EEENS1_25SingleTileBwdLPTSchedulerILb0ELi128ELb0EEEEEEEEEvNT_6ParamsE$_ZN4cute12iter_adaptorIPjNS_8smem_ptrIS1_EEEC2ES1_ - $_ZN7cutlass13device_kernelIN5flash19enable_sm80_to_sm89INS1_16FlashAttnBwdSm80INS1_25CollectiveMainloopBwdSm80ILi2ELi2EN4cute5tupleIJNS5_1CILi128EEES8_NS7_ILi64EEEEEENS_10bfloat16_tEfNS_4arch4Sm80ELb1ELb0ELb1ELb0ELb0ELb0ELb0ELb0ELi2ELi4ELi4ELi4ELb0EEENS1_24CollectiveEpilogueBwdGQAISA_fSD_Li256ELb0ELb0EEENS1_25SingleTileBwdLPTSchedulerILb0ELi128ELb0EEEEEEEEEvNT_6ParamsE$_ZN4cute12iter_adaptorIPfNS_8smem_ptrIS1_EEEC2ES1_)
$_ZN7cutlass13device_kernelIN5flash19enable_sm80_to_sm89INS1_16FlashAttnBwdSm80INS1_25CollectiveMainloopBwdSm80ILi2ELi2EN4cute5tupleIJNS5_1CILi128EEES8_NS7_ILi64EEEEEENS_10bfloat16_tEfNS_4arch4Sm80ELb1ELb0ELb1ELb0ELb0ELb0ELb0ELb0ELi2ELi4ELi4ELi4ELb0EEENS1_24CollectiveEpilogueBwdGQAISA_fSD_Li256ELb0ELb0EEENS1_25SingleTileBwdLPTSchedulerILb0ELi128ELb0EEEEEEEEEvNT_6ParamsE$_ZN4cute12iter_adaptorIPfNS_8smem_ptrIS1_EEEC2ES1_:
[----:B------:R-:W-:Y:S02]  /*5590*/  IADD3 R6, R6, -c[0x0][0x20], RZ ;  /* 0x8000080006067a10 */ /* 0x000fe40007ffe0ff */
[----:B------:R-:W-:-:S03]  /*55a0*/  MOV R11, 0x0 ;  /* 0x00000000000b7802 */ /* 0x000fc60000000f00 */
[----:B------:R1:W-:Y:S01]  /*55b0*/  STL.64 [R6], R2 ;  /* 0x0000000206007387 */ /* 0x0003e20000100a00 */
[----:B------:R-:W-:Y:S05]  /*55c0*/  RET.REL.NODEC R10 `(_ZN7cutlass13device_kernelIN5flash19enable_sm80_to_sm89INS1_16FlashAttnBwdSm80INS1_25CollectiveMainloopBwdSm80ILi2ELi2EN4cute5tupleIJNS5_1CILi128EEES8_NS7_ILi64EEEEEENS_10bfloat16_tEfNS_4arch4Sm80ELb1ELb0ELb1ELb0ELb0ELb0ELb0ELb0ELi2ELi4ELi4ELi4ELb0EEENS1_24CollectiveEpilogueBwdGQAISA_fSD_Li256ELb0ELb0EEENS1_25SingleTileBwdLPTSchedulerILb0ELi128ELb0EEEEEEEEEvNT_6ParamsE) ;  /* 0xffffaa300a007950 */ /* 0x000fea0003c3ffff */
        .type           $_ZN7cutlass13device_kernelIN5flash19enable_sm80_to_sm89INS1_16FlashAttnBwdSm80INS1_25CollectiveMainloopBwdSm80ILi2ELi2EN4cute5tupleIJNS5_1CILi128EEES8_NS7_ILi64EEEEEENS_10bfloat16_tEfNS_4arch4Sm80ELb1ELb0ELb1ELb0ELb0ELb0ELb0ELb0ELi2ELi4ELi4ELi4ELb0EEENS1_24CollectiveEpilogueBwdGQAISA_fSD_Li256ELb0ELb0EEENS1_25SingleTileBwdLPTSchedulerILb0ELi128ELb0EEEEEEEEEvNT_6ParamsE$_ZN4cute12iter_adaptorIPjNS_8smem_ptrIS1_EEEC2ES1_,@function
        .size           $_ZN7cutlass13device_kernelIN5flash19enable_sm80_to_sm89INS1_16FlashAttnBwdSm80INS1_25CollectiveMainloopBwdSm80ILi2ELi2EN4cute5tupleIJNS5_1CILi128EEES8_NS7_ILi64EEEEEENS_10bfloat16_tEfNS_4arch4Sm80ELb1ELb0ELb1ELb0ELb0ELb0ELb0ELb0ELi2ELi4ELi4ELi4ELb0EEENS1_24CollectiveEpilogueBwdGQAISA_fSD_Li256ELb0ELb0EEENS1_25SingleTileBwdLPTSchedulerILb0ELi128ELb0EEEEEEEEEvNT_6ParamsE$_ZN4cute12iter_adaptorIPjNS_8smem_ptrIS1_EEEC2ES1_,($_ZN7cutlass13device_kernelIN5flash19enable_sm80_to_sm89INS1_16FlashAttnBwdSm80INS1_25CollectiveMainloopBwdSm80ILi2ELi2EN4cute5tupleIJNS5_1CILi128EEES8_NS7_ILi64EEEEEENS_10bfloat16_tEfNS_4arch4Sm80ELb1ELb0ELb1ELb0ELb0ELb0ELb0ELb0ELi2ELi4ELi4ELi4ELb0EEENS1_24CollectiveEpilogueBwdGQAISA_fSD_Li256ELb0ELb0EEENS1_25SingleTileBwdLPTSchedulerILb0ELi128ELb0EEEEEEEEEvNT_6ParamsE$_ZN4cute3eso3ESOILb0ELb0EJNS_14ComposedLayoutINS_7SwizzleILi3ELi3ELi3EEENS_9MixedBitsILj0ELj432EEENS_6LayoutINS_5tupleIJNS8_IJNS_1CILi2EEESA_SA_EEESA_NS9_ILi8EEEEEENS8_IJNS8_IJNS9_ILi64EEESC_NS9_ILi512EEEEEENS9_ILi8192EEENS9_ILi1024EEEEEEEEEENS_10ViewEngineINS_8smem_ptrIPN7cutlass10bfloat16_tEEEEEEEC2ERKSL_RKSS_ - $_ZN7cutlass13device_kernelIN5flash19enable_sm80_to_sm89INS1_16FlashAttnBwdSm80INS1_25CollectiveMainloopBwdSm80ILi2ELi2EN4cute5tupleIJNS5_1CILi128EEES8_NS7_ILi64EEEEEENS_10bfloat16_tEfNS_4arch4Sm80ELb1ELb0ELb1ELb0ELb0ELb0ELb0ELb0ELi2ELi4ELi4ELi4ELb0EEENS1_24CollectiveEpilogueBwdGQAISA_fSD_Li256ELb0ELb0EEENS1_25SingleTileBwdLPTSchedulerILb0ELi128ELb0EEEEEEEEEvNT_6ParamsE$_ZN4cute12iter_adaptorIPjNS_8smem_ptrIS1_EEEC2ES1_)
$_ZN7cutlass13device_kernelIN5flash19enable_sm80_to_sm89INS1_16FlashAttnBwdSm80INS1_25CollectiveMainloopBwdSm80ILi2ELi2EN4cute5tupleIJNS5_1CILi128EEES8_NS7_ILi64EEEEEENS_10bfloat16_tEfNS_4arch4Sm80ELb1ELb0ELb1ELb0ELb0ELb0ELb0ELb0ELi2ELi4ELi4ELi4ELb0EEENS1_24CollectiveEpilogueBwdGQAISA_fSD_Li256ELb0ELb0EEENS1_25SingleTileBwdLPTSchedulerILb0ELi128ELb0EEEEEEEEEvNT_6ParamsE$_ZN4cute12iter_adaptorIPjNS_8smem_ptrIS1_EEEC2ES1_:
[----:B------:R-:W-:Y:S02]  /*55d0*/  IADD3 R6, R56, -c[0x0][0x20], RZ ;  /* 0x8000080038067a10 */ /* 0x000fe40007ffe0ff */
[----:B------:R-:W-:-:S03]  /*55e0*/  MOV R11, 0x0 ;  /* 0x00000000000b7802 */ /* 0x000fc60000000f00 */
[----:B------:R1:W-:Y:S01]  /*55f0*/  STL.64 [R6], R2 ;  /* 0x0000000206007387 */ /* 0x0003e20000100a00 */
[----:B------:R-:W-:Y:S05]  /*5600*/  RET.REL.NODEC R10 `(_ZN7cutlass13device_kernelIN5flash19enable_sm80_to_sm89INS1_16FlashAttnBwdSm80INS1_25CollectiveMainloopBwdSm80ILi2ELi2EN4cute5tupleIJNS5_1CILi128EEES8_NS7_ILi64EEEEEENS_10bfloat16_tEfNS_4arch4Sm80ELb1ELb0ELb1ELb0ELb0ELb0ELb0ELb0ELi2ELi4ELi4ELi4ELb0EEENS1_24CollectiveEpilogueBwdGQAISA_fSD_Li256ELb0ELb0EEENS1_25SingleTileBwdLPTSchedulerILb0ELi128ELb0EEEEEEEEEvNT_6ParamsE) ;  /* 0xffffa9f00a007950 */ /* 0x000fea0003c3ffff */
        .type           $_ZN7cutlass13device_kernelIN5flash19enable_sm80_to_sm89INS1_16FlashAttnBwdSm80INS1_25CollectiveMainloopBwdSm80ILi2ELi2EN4cute5tupleIJNS5_1CILi128EEES8_NS7_ILi64EEEEEENS_10bfloat16_tEfNS_4arch4Sm80ELb1ELb0ELb1ELb0ELb0ELb0ELb0ELb0ELi2ELi4ELi4ELi4ELb0EEENS1_24CollectiveEpilogueBwdGQAISA_fSD_Li256ELb0ELb0EEENS1_25SingleTileBwdLPTSchedulerILb0ELi128ELb0EEEEEEEEEvNT_6ParamsE$_ZN4cute3eso3ESOILb0ELb0EJNS_14ComposedLayoutINS_7SwizzleILi3ELi3ELi3EEENS_9MixedBitsILj0ELj432EEENS_6LayoutINS_5tupleIJNS8_IJNS_1CILi2EEESA_SA_EEESA_NS9_ILi8EEEEEENS8_IJNS8_IJNS9_ILi64EEESC_NS9_ILi512EEEEEENS9_ILi8192EEENS9_ILi1024EEEEEEEEEENS_10ViewEngineINS_8smem_ptrIPN7cutlass10bfloat16_tEEEEEEEC2ERKSL_RKSS_,@function
        .size           $_ZN7cutlass13device_kernelIN5flash19enable_sm80_to_sm89INS1_16FlashAttnBwdSm80INS1_25CollectiveMainloopBwdSm80ILi2ELi2EN4cute5tupleIJNS5_1CILi128EEES8_NS7_ILi64EEEEEENS_10bfloat16_tEfNS_4arch4Sm80ELb1ELb0ELb1ELb0ELb0ELb0ELb0ELb0ELi2ELi4ELi4ELi4ELb0EEENS1_24CollectiveEpilogueBwdGQAISA_fSD_Li256ELb0ELb0EEENS1_25SingleTileBwdLPTSchedulerILb0ELi128ELb0EEEEEEEEEvNT_6ParamsE$_ZN4cute3eso3ESOILb0ELb0EJNS_14ComposedLayoutINS_7SwizzleILi3ELi3ELi3EEENS_9MixedBitsILj0ELj432EEENS_6LayoutINS_5tupleIJNS8_IJNS_1CILi2EEESA_SA_EEESA_NS9_ILi8EEEEEENS8_IJNS8_IJNS9_ILi64EEESC_NS9_ILi512EEEEEENS9_ILi8192EEENS9_ILi1024EEEEEEEEEENS_10ViewEngineINS_8smem_ptrIPN7cutlass10bfloat16_tEEEEEEEC2ERKSL_RKSS_,($_ZN7cutlass13device_kernelIN5flash19enable_sm80_to_sm89INS1_16FlashAttnBwdSm80INS1_25CollectiveMainloopBwdSm80ILi2ELi2EN4cute5tupleIJNS5_1CILi128EEES8_NS7_ILi64EEEEEENS_10bfloat16_tEfNS_4arch4Sm80ELb1ELb0ELb1ELb0ELb0ELb0ELb0ELb0ELi2ELi4ELi4ELi4ELb0EEENS1_24CollectiveEpilogueBwdGQAISA_fSD_Li256ELb0ELb0EEENS1_25SingleTileBwdLPTSchedulerILb0ELi128ELb0EEEEEEEEEvNT_6ParamsE$_ZN4cute3eso3ESOILb0ELb0EJNS_14ComposedLayoutINS_7SwizzleILi3ELi3ELi3EEENS_9MixedBitsILj0ELj432EEENS_6LayoutINS_5tupleIJNS8_IJNS_1CILi2EEESA_SA_EEESA_NS9_ILi8EEEEEENS8_IJNS8_IJNS9_ILi64EEESC_NS9_ILi512EEEEEENS9_ILi8192EEENS9_ILi1024EEEEEEEEEEiEEC2ERKSL_RKi - $_ZN7cutlass13device_kernelIN5flash19enable_sm80_to_sm89INS1_16FlashAttnBwdSm80INS1_25CollectiveMainloopBwdSm80ILi2ELi2EN4cute5tupleIJNS5_1CILi128EEES8_NS7_ILi64EEEEEENS_10bfloat16_tEfNS_4arch4Sm80ELb1ELb0ELb1ELb0ELb0ELb0ELb0ELb0ELi2ELi4ELi4ELi4ELb0EEENS1_24CollectiveEpilogueBwdGQAISA_fSD_Li256ELb0ELb0EEENS1_25SingleTileBwdLPTSchedulerILb0ELi128ELb0EEEEEEEEEvNT_6ParamsE$_ZN4cute3eso3ESOILb0ELb0EJNS_14ComposedLayoutINS_7SwizzleILi3ELi3ELi3EEENS_9MixedBitsILj0ELj432EEENS_6LayoutINS_5tupleIJNS8_IJNS_1CILi2EEESA_SA_EEESA_NS9_ILi8EEEEEENS8_IJNS8_IJNS9_ILi64EEESC_NS9_ILi512EEEEEENS9_ILi8192EEENS9_ILi1024EEEEEEEEEENS_10ViewEngineINS_8smem_ptrIPN7cutlass10bfloat16_tEEEEEEEC2ERKSL_RKSS_)
$_ZN7cutlass13device_kernelIN5flash19enable_sm80_to_sm89INS1_16FlashAttnBwdSm80INS1_25CollectiveMainloopBwdSm80ILi2ELi2EN4cute5tupleIJNS5_1CILi128EEES8_NS7_ILi64EEEEEENS_10bfloat16_tEfNS_4arch4Sm80ELb1ELb0ELb1ELb0ELb0ELb0ELb0ELb0ELi2ELi4ELi4ELi4ELb0EEENS1_24CollectiveEpilogueBwdGQAISA_fSD_Li256ELb0ELb0EEENS1_25SingleTileBwdLPTSchedulerILb0ELi128ELb0EEEEEEEEEvNT_6ParamsE$_ZN4cute3eso3ESOILb0ELb0EJNS_14ComposedLayoutINS_7SwizzleILi3ELi3ELi3EEENS_9MixedBitsILj0ELj432EEENS_6LayoutINS_5tupleIJNS8_IJNS_1CILi2EEESA_SA_EEESA_NS9_ILi8EEEEEENS8_IJNS8_IJNS9_ILi64EEESC_NS9_ILi512EEEEEENS9_ILi8192EEENS9_ILi1024EEEEEEEEEENS_10ViewEngineINS_8smem_ptrIPN7cutlass10bfloat16_tEEEEEEEC2ERKSL_RKSS_:
[----:B------:R-:W-:Y:S02]  /*5610*/  IADD3 R3, R23, -c[0x0][0x20], RZ ;  /* 0x8000080017037a10 */ /* 0x000fe40007ffe0ff */
[----:B------:R-:W-:-:S03]  /*5620*/  IADD3 R2, R22, -c[0x0][0x20], RZ ;  /* 0x8000080016027a10 */ /* 0x000fc60007ffe0ff */
[----:B------:R1:W-:Y:S04]  /*5630*/  STL [R3], R6 ;  /* 0x0000000603007387 */ /* 0x0003e80000100800 */
[----:B------:R-:W2:Y:S01]  /*5640*/  LDL.64 R8, [R2] ;  /* 0x0000000002087983 */ /* 0x000ea20000100a00 */
[----:B------:R-:W-:-:S03]  /*5650*/  IMAD.MOV.U32 R5, RZ, RZ, 0x0 ;  /* 0x00000000ff057424 */ /* 0x000fc600078e00ff */
[----:B--2---:R1:W-:Y:S01]  /*5660*/  STL.64 [R3+0x8], R8 ;  /* 0x0000080803007387 */ /* 0x0043e20000100a00 */
[----:B------:R-:W-:Y:S05]  /*5670*/  RET.REL.NODEC R4 `(_ZN7cutlass13device_kernelIN5flash19enable_sm80_to_sm89INS1_16FlashAttnBwdSm80INS1_25CollectiveMainloopBwdSm80ILi2ELi2EN4cute5tupleIJNS5_1CILi128EEES8_NS7_ILi64EEEEEENS_10bfloat16_tEfNS_4arch4Sm80ELb1ELb0ELb1ELb0ELb0ELb0ELb0ELb0ELi2ELi4ELi4ELi4ELb0EEENS1_24CollectiveEpilogueBwdGQAISA_fSD_Li256ELb0ELb0EEENS1_25SingleTileBwdLPTSchedulerILb0ELi128ELb0EEEEEEEEEvNT_6ParamsE) ;  /* 0xffffa98004007950 */ /* 0x000fea0003c3ffff */
        .type           $_ZN7cutlass13device_kernelIN5flash19enable_sm80_to_sm89INS1_16FlashAttnBwdSm80INS1_25CollectiveMainloopBwdSm80ILi2ELi2EN4cute5tupleIJNS5_1CILi128EEES8_NS7_ILi64EEEEEENS_10bfloat16_tEfNS_4arch4Sm80ELb1ELb0ELb1ELb0ELb0ELb0ELb0ELb0ELi2ELi4ELi4ELi4ELb0EEENS1_24CollectiveEpilogueBwdGQAISA_fSD_Li256ELb0ELb0EEENS1_25SingleTileBwdLPTSchedulerILb0ELi128ELb0EEEEEEEEEvNT_6ParamsE$_ZN4cute3eso3ESOILb0ELb0EJNS_14ComposedLayoutINS_7SwizzleILi3ELi3ELi3EEENS_9MixedBitsILj0ELj432EEENS_6LayoutINS_5tupleIJNS8_IJNS_1CILi2EEESA_SA_EEESA_NS9_ILi8EEEEEENS8_IJNS8_IJNS9_ILi64EEESC_NS9_ILi512EEEEEENS9_ILi8192EEENS9_ILi1024EEEEEEEEEEiEEC2ERKSL_RKi,@function
        .size           $_ZN7cutlass13device_kernelIN5flash19enable_sm80_to_sm89INS1_16FlashAttnBwdSm80INS1_25CollectiveMainloopBwdSm80ILi2ELi2EN4cute5tupleIJNS5_1CILi128EEES8_NS7_ILi64EEEEEENS_10bfloat16_tEfNS_4arch4Sm80ELb1ELb0ELb1ELb0ELb0ELb0ELb0ELb0ELi2ELi4ELi4ELi4ELb0EEENS1_24CollectiveEpilogueBwdGQAISA_fSD_Li256ELb0ELb0EEENS1_25SingleTileBwdLPTSchedulerILb0ELi128ELb0EEEEEEEEEvNT_6ParamsE$_ZN4cute3eso3ESOILb0ELb0EJNS_14ComposedLayoutINS_7SwizzleILi3ELi3ELi3EEENS_9MixedBitsILj0ELj432EEENS_6LayoutINS_5tupleIJNS8_IJNS_1CILi2EEESA_SA_EEESA_NS9_ILi8EEEEEENS8_IJNS8_IJNS9_ILi64EEESC_NS9_ILi512EEEEEENS9_ILi8192EEENS9_ILi1024EEEEEEEEEEiEEC2ERKSL_RKi,($_ZN7cutlass13device_kernelIN5flash19enable_sm80_to_sm89INS1_16FlashAttnBwdSm80INS1_25CollectiveMainloopBwdSm80ILi2ELi2EN4cute5tupleIJNS5_1CILi128EEES8_NS7_ILi64EEEEEENS_10bfloat16_tEfNS_4arch4Sm80ELb1ELb0ELb1ELb0ELb0ELb0ELb0ELb0ELi2ELi4ELi4ELi4ELb0EEENS1_24CollectiveEpilogueBwdGQAISA_fSD_Li256ELb0ELb0EEENS1_25SingleTileBwdLPTSchedulerILb0ELi128ELb0EEEEEEEEEvNT_6ParamsE$_ZN4cute3eso3ESOILb0ELb0EJNS_5tupleIJNS_1CILi0EEENS2_IJNS3_ILi1EEENS3_ILi256EEEiEEEEEENS3_ILi2048EEENS2_IJiNS3_ILi4096EEEEEEEEC2ERKS8_RKS9_RKSB_ - $_ZN7cutlass13device_kernelIN5flash19enable_sm80_to_sm89INS1_16FlashAttnBwdSm80INS1_25CollectiveMainloopBwdSm80ILi2ELi2EN4cute5tupleIJNS5_1CILi128EEES8_NS7_ILi64EEEEEENS_10bfloat16_tEfNS_4arch4Sm80ELb1ELb0ELb1ELb0ELb0ELb0ELb0ELb0ELi2ELi4ELi4ELi4ELb0EEENS1_24CollectiveEpilogueBwdGQAISA_fSD_Li256ELb0ELb0EEENS1_25SingleTileBwdLPTSchedulerILb0ELi128ELb0EEEEEEEEEvNT_6ParamsE$_ZN4cute3eso3ESOILb0ELb0EJNS_14ComposedLayoutINS_7SwizzleILi3ELi3ELi3EEENS_9MixedBitsILj0ELj432EEENS_6LayoutINS_5tupleIJNS8_IJNS_1CILi2EEESA_SA_EEESA_NS9_ILi8EEEEEENS8_IJNS8_IJNS9_ILi64EEESC_NS9_ILi512EEEEEENS9_ILi8192EEENS9_ILi1024EEEEEEEEEEiEEC2ERKSL_RKi)
$_ZN7cutlass13device_kernelIN5flash19enable_sm80_to_sm89INS1_16FlashAttnBwdSm80INS1_25CollectiveMainloopBwdSm80ILi2ELi2EN4cute5tupleIJNS5_1CILi128EEES8_NS7_ILi64EEEEEENS_10bfloat16_tEfNS_4arch4Sm80ELb1ELb0ELb1ELb0ELb0ELb0ELb0ELb0ELi2ELi4ELi4ELi4ELb0EEENS1_24CollectiveEpilogueBwdGQAISA_fSD_Li256ELb0ELb0EEENS1_25SingleTileBwdLPTSchedulerILb0ELi128ELb0EEEEEEEEEvNT_6ParamsE$_ZN4cute3eso3ESOILb0ELb0EJNS_14ComposedLayoutINS_7SwizzleILi3ELi3ELi3EEENS_9MixedBitsILj0ELj432EEENS_6LayoutINS_5tupleIJNS8_IJNS_1CILi2EEESA_SA_EEESA_NS9_ILi8EEEEEENS8_IJNS8_IJNS9_ILi64EEESC_NS9_ILi512EEEEEENS9_ILi8192EEENS9_ILi1024EEEEEEEEEEiEEC2ERKSL_RKi:
[----:B------:R-:W-:Y:S02]  /*5680*/  IADD3 R5, R23, -c[0x0][0x20], RZ ;  /* 0x8000080017057a10 */ /* 0x000fe40007ffe0ff */
[----:B------:R-:W-:-:S03]  /*5690*/  IADD3 R3, R7, -c[0x0][0x20], RZ ;  /* 0x8000080007037a10 */ /* 0x000fc60007ffe0ff */
[----:B------:R1:W-:Y:S04]  /*56a0*/  STL [R5], R2 ;  /* 0x0000000205007387 */ /* 0x0003e80000100800 */
[----:B------:R-:W2:Y:S01]  /*56b0*/  LDL R6, [R3] ;  /* 0x0000000003067983 */ /* 0x000ea20000100800 */
[----:B------:R-:W-:Y:S02]  /*56c0*/  IMAD.MOV.U32 R8, RZ, RZ, R4 ;  /* 0x000000ffff087224 */ /* 0x000fe400078e0004 */
[----:B------:R-:W-:Y:S01]  /*56d0*/  IMAD.MOV.U32 R9, RZ, RZ, 0x0 ;  /* 0x00000000ff097424 */ /* 0x000fe200078e00ff */
[----:B--2---:R1:W-:Y:S03]  /*56e0*/  STL [R5+0x4], R6 ;  /* 0x0000040605007387 */ /* 0x0043e60000100800 */
[----:B------:R-:W-:Y:S05]  /*56f0*/  RET.REL.NODEC R8 `(_ZN7cutlass13device_kernelIN5flash19enable_sm80_to_sm89INS1_16FlashAttnBwdSm80INS1_25CollectiveMainloopBwdSm80ILi2ELi2EN4cute5tupleIJNS5_1CILi128EEES8_NS7_ILi64EEEEEENS_10bfloat16_tEfNS_4arch4Sm80ELb1ELb0ELb1ELb0ELb0ELb0ELb0ELb0ELi2ELi4ELi4ELi4ELb0EEENS1_24CollectiveEpilogueBwdGQAISA_fSD_Li256ELb0ELb0EEENS1_25SingleTileBwdLPTSchedulerILb0ELi128ELb0EEEEEEEEEvNT_6ParamsE) ;  /* 0xffffa90008007950 */ /* 0x000fea0003c3ffff */
        .type           $_ZN7cutlass13device_kernelIN5flash19enable_sm80_to_sm89INS1_16FlashAttnBwdSm80INS1_25CollectiveMainloopBwdSm80ILi2ELi2EN4cute5tupleIJNS5_1CILi128EEES8_NS7_ILi64EEEEEENS_10bfloat16_tEfNS_4arch4Sm80ELb1ELb0ELb1ELb0ELb0ELb0ELb0ELb0ELi2ELi4ELi4ELi4ELb0EEENS1_24CollectiveEpilogueBwdGQAISA_fSD_Li256ELb0ELb0EEENS1_25SingleTileBwdLPTSchedulerILb0ELi128ELb0EEEEEEEEEvNT_6ParamsE$_ZN4cute3eso3ESOILb0ELb0EJNS_5tupleIJNS_1CILi0EEENS2_IJNS3_ILi1EEENS3_ILi256EEEiEEEEEENS3_ILi2048EEENS2_IJiNS3_ILi4096EEEEEEEEC2ERKS8_RKS9_RKSB_,@function
        .size           $_ZN7cutlass13device_kernelIN5flash19enable_sm80_to_sm89INS1_16FlashAttnBwdSm80INS1_25CollectiveMainloopBwdSm80ILi2ELi2EN4cute5tupleIJNS5_1CILi128EEES8_NS7_ILi64EEEEEENS_10bfloat16_tEfNS_4arch4Sm80ELb1ELb0ELb1ELb0ELb0ELb0ELb0ELb0ELi2ELi4ELi4ELi4ELb0EEENS1_24CollectiveEpilogueBwdGQAISA_fSD_Li256ELb0ELb0EEENS1_25SingleTileBwdLPTSchedulerILb0ELi128ELb0EEEEEEEEEvNT_6ParamsE$_ZN4cute3eso3ESOILb0ELb0EJNS_5tupleIJNS_1CILi0EEENS2_IJNS3_ILi1EEENS3_ILi256EEEiEEEEEENS3_ILi2048EEENS2_IJiNS3_ILi4096EEEEEEEEC2ERKS8_RKS9_RKSB_,($_ZN7cutlass13device_kernelIN5flash19enable_sm80_to_sm89INS1_16FlashAttnBwdSm80INS1_25CollectiveMainloopBwdSm80ILi2ELi2EN4cute5tupleIJNS5_1CILi128EEES8_NS7_ILi64EEEEEENS_10bfloat16_tEfNS_4arch4Sm80ELb1ELb0ELb1ELb0ELb0ELb0ELb0ELb0ELi2ELi4ELi4ELi4ELb0EEENS1_24CollectiveEpilogueBwdGQAISA_fSD_Li256ELb0ELb0EEENS1_25SingleTileBwdLPTSchedulerILb0ELi128ELb0EEEEEEEEEvNT_6ParamsE$_ZN4cute3eso3ESOILb0ELb0EJNS_5tupleIJNS_1CILi1EEENS3_ILi512EEEiEEENS3_ILi4096EEENS2_IJNS2_IJiiEEENS3_ILi8192EEEEEEEEC2ERKS6_RKS7_RKSA_ - $_ZN7cutlass13device_kernelIN5flash19enable_sm80_to_sm89INS1_16FlashAttnBwdSm80INS1_25CollectiveMainloopBwdSm80ILi2ELi2EN4cute5tupleIJNS5_1CILi128EEES8_NS7_ILi64EEEEEENS_10bfloat16_tEfNS_4arch4Sm80ELb1ELb0ELb1ELb0ELb0ELb0ELb0ELb0ELi2ELi4ELi4ELi4ELb0EEENS1_24CollectiveEpilogueBwdGQAISA_fSD_Li256ELb0ELb0EEENS1_25SingleTileBwdLPTSchedulerILb0ELi128ELb0EEEEEEEEEvNT_6ParamsE$_ZN4cute3eso3ESOILb0ELb0EJNS_5tupleIJNS_1CILi0EEENS2_IJNS3_ILi1EEENS3_ILi256EEEiEEEEEENS3_ILi2048EEENS2_IJiNS3_ILi4096EEEEEEEEC2ERKS8_RKS9_RKSB_)
$_ZN7cutlass13device_kernelIN5flash19enable_sm80_to_sm89INS1_16FlashAttnBwdSm80INS1_25CollectiveMainloopBwdSm80ILi2ELi2EN4cute5tupleIJNS5_1CILi128EEES8_NS7_ILi64EEEEEENS_10bfloat16_tEfNS_4arch4Sm80ELb1ELb0ELb1ELb0ELb0ELb0ELb0ELb0ELi2ELi4ELi4ELi4ELb0EEENS1_24CollectiveEpilogueBwdGQAISA_fSD_Li256ELb0ELb0EEENS1_25SingleTileBwdLPTSchedulerILb0ELi128ELb0EEEEEEEEEvNT_6ParamsE$_ZN4cute3eso3ESOILb0ELb0EJNS_5tupleIJNS_1CILi0EEENS2_IJNS3_ILi1EEENS3_ILi256EEEiEEEEEENS3_ILi2048EEENS2_IJiNS3_ILi4096EEEEEEEEC2ERKS8_RKS9_RKSB_:
[----:B------:R-:W-:Y:S02]  /*5700*/  IADD3 R3, R56, -c[0x0][0x20], RZ ;  /* 0x8000080038037a10 */ /* 0x000fe40007ffe0ff */
[----:B------:R-:W-:-:S03]  /*5710*/  IADD3 R2, R40, -c[0x0][0x20], RZ ;  /* 0x8000080028027a10 */ /* 0x000fc60007ffe0ff */
[----:B------:R1:W-:Y:S04]  /*5720*/  STL [R3], R31 ;  /* 0x0000001f03007387 */ /* 0x0003e80000100800 */
[----:B------:R-:W2:Y:S01]  /*5730*/  LDL R2, [R2] ;  /* 0x0000000002027983 */ /* 0x000ea20000100800 */
[----:B------:R-:W-:-:S03]  /*5740*/  IMAD.MOV.U32 R5, RZ, RZ, 0x0 ;  /* 0x00000000ff057424 */ /* 0x000fc600078e00ff */
[----:B--2---:R1:W-:Y:S01]  /*5750*/  STL [R3+0x4], R2 ;  /* 0x0000040203007387 */ /* 0x0043e20000100800 */
[----:B------:R-:W-:Y:S05]  /*5760*/  RET.REL.NODEC R4 `(_ZN7cutlass13device_kernelIN5flash19enable_sm80_to_sm89INS1_16FlashAttnBwdSm80INS1_25CollectiveMainloopBwdSm80ILi2ELi2EN4cute5tupleIJNS5_1CILi128EEES8_NS7_ILi64EEEEEENS_10bfloat16_tEfNS_4arch4Sm80ELb1ELb0ELb1ELb0ELb0ELb0ELb0ELb0ELi2ELi4ELi4ELi4ELb0EEENS1_24CollectiveEpilogueBwdGQAISA_fSD_Li256ELb0ELb0EEENS1_25SingleTileBwdLPTSchedulerILb0ELi128ELb0EEEEEEEEEvNT_6ParamsE) ;  /* 0xffffa89004007950 */ /* 0x000fea0003c3ffff */
        .type           $_ZN7cutlass13device_kernelIN5flash19enable_sm80_to_sm89INS1_16FlashAttnBwdSm80INS1_25CollectiveMainloopBwdSm80ILi2ELi2EN4cute5tupleIJNS5_1CILi128EEES8_NS7_ILi64EEEEEENS_10bfloat16_tEfNS_4arch4Sm80ELb1ELb0ELb1ELb0ELb0ELb0ELb0ELb0ELi2ELi4ELi4ELi4ELb0EEENS1_24CollectiveEpilogueBwdGQAISA_fSD_Li256ELb0ELb0EEENS1_25SingleTileBwdLPTSchedulerILb0ELi128ELb0EEEEEEEEEvNT_6ParamsE$_ZN4cute3eso3ESOILb0ELb0EJNS_5tupleIJNS_1CILi1EEENS3_ILi512EEEiEEENS3_ILi4096EEENS2_IJNS2_IJiiEEENS3_ILi8192EEEEEEEEC2ERKS6_RKS7_RKSA_,@function
        .size           $_ZN7cutlass13device_kernelIN5flash19enable_sm80_to_sm89INS1_16FlashAttnBwdSm80INS1_25CollectiveMainloopBwdSm80ILi2ELi2EN4cute5tupleIJNS5_1CILi128EEES8_NS7_ILi64EEEEEENS_10bfloat16_tEfNS_4arch4Sm80ELb1ELb0ELb1ELb0ELb0ELb0ELb0ELb0ELi2ELi4ELi4ELi4ELb0EEENS1_24CollectiveEpilogueBwdGQAISA_fSD_Li256ELb0ELb0EEENS1_25SingleTileBwdLPTSchedulerILb0ELi128ELb0EEEEEEEEEvNT_6ParamsE$_ZN4cute3eso3ESOILb0ELb0EJNS_5tupleIJNS_1CILi1EEENS3_ILi512EEEiEEENS3_ILi4096EEENS2_IJNS2_IJiiEEENS3_ILi8192EEEEEEEEC2ERKS6_RKS7_RKSA_,($_ZN7cutlass13device_kernelIN5flash19enable_sm80_to_sm89INS1_16FlashAttnBwdSm80INS1_25CollectiveMainloopBwdSm80ILi2ELi2EN4cute5tupleIJNS5_1CILi128EEES8_NS7_ILi64EEEEEENS_10bfloat16_tEfNS_4arch4Sm80ELb1ELb0ELb1ELb0ELb0ELb0ELb0ELb0ELi2ELi4ELi4ELi4ELb0EEENS1_24CollectiveEpilogueBwdGQAISA_fSD_Li256ELb0ELb0EEENS1_25SingleTileBwdLPTSchedulerILb0ELi128ELb0EEEEEEEEEvNT_6ParamsE$_ZN4cute3eso3ESOILb0ELb0EJNS_5tupleIJNS_1CILi1EEENS3_ILi512EEEiEEENS3_ILi4096EEENS2_IJiiEEEEEC2ERKS6_RKS7_RKS8_ - $_ZN7cutlass13device_kernelIN5flash19enable_sm80_to_sm89INS1_16FlashAttnBwdSm80INS1_25CollectiveMainloopBwdSm80ILi2ELi2EN4cute5tupleIJNS5_1CILi128EEES8_NS7_ILi64EEEEEENS_10bfloat16_tEfNS_4arch4Sm80ELb1ELb0ELb1ELb0ELb0ELb0ELb0ELb0ELi2ELi4ELi4ELi4ELb0EEENS1_24CollectiveEpilogueBwdGQAISA_fSD_Li256ELb0ELb0EEENS1_25SingleTileBwdLPTSchedulerILb0ELi128ELb0EEEEEEEEEvNT_6ParamsE$_ZN4cute3eso3ESOILb0ELb0EJNS_5tupleIJNS_1CILi1EEENS3_ILi512EEEiEEENS3_ILi4096EEENS2_IJNS2_IJiiEEENS3_ILi8192EEEEEEEEC2ERKS6_RKS7_RKSA_)
$_ZN7cutlass13device_kernelIN5flash19enable_sm80_to_sm89INS1_16FlashAttnBwdSm80INS1_25CollectiveMainloopBwdSm80ILi2ELi2EN4cute5tupleIJNS5_1CILi128EEES8_NS7_ILi64EEEEEENS_10bfloat16_tEfNS_4arch4Sm80ELb1ELb0ELb1ELb0ELb0ELb0ELb0ELb0ELi2ELi4ELi4ELi4ELb0EEENS1_24CollectiveEpilogueBwdGQAISA_fSD_Li256ELb0ELb0EEENS1_25SingleTileBwdLPTSchedulerILb0ELi128ELb0EEEEEEEEEvNT_6ParamsE$_ZN4cute3eso3ESOILb0ELb0EJNS_5tupleIJNS_1CILi1EEENS3_ILi512EEEiEEENS3_ILi4096EEENS2_IJNS2_IJiiEEENS3_ILi8192EEEEEEEEC2ERKS6_RKS7_RKSA_:
        /* <DEDUP_REMOVED lines=9> */
[----:B------:R-:W-:Y:S05]  /*5800*/  RET.REL.NODEC R8 `(_ZN7cutlass13device_kernelIN5flash19enable_sm80_to_sm89INS1_16FlashAttnBwdSm80INS1_25CollectiveMainloopBwdSm80ILi2ELi2EN4cute5tupleIJNS5_1CILi128EEES8_NS7_ILi64EEEEEENS_10bfloat16_tEfNS_4arch4Sm80ELb1ELb0ELb1ELb0ELb0ELb0ELb0ELb0ELi2ELi4ELi4ELi4ELb0EEENS1_24CollectiveEpilogueBwdGQAISA_fSD_Li256ELb0ELb0EEENS1_25SingleTileBwdLPTSchedulerILb0ELi128ELb0EEEEEEEEEvNT_6ParamsE) ;  /* 0xffffa7f008007950 */ /* 0x000fea0003c3ffff */
        .type           $_ZN7cutlass13device_kernelIN5flash19enable_sm80_to_sm89INS1_16FlashAttnBwdSm80INS1_25CollectiveMainloopBwdSm80ILi2ELi2EN4cute5tupleIJNS5_1CILi128EEES8_NS7_ILi64EEEEEENS_10bfloat16_tEfNS_4arch4Sm80ELb1ELb0ELb1ELb0ELb0ELb0ELb0ELb0ELi2ELi4ELi4ELi4ELb0EEENS1_24CollectiveEpilogueBwdGQAISA_fSD_Li256ELb0ELb0EEENS1_25SingleTileBwdLPTSchedulerILb0ELi128ELb0EEEEEEEEEvNT_6ParamsE$_ZN4cute3eso3ESOILb0ELb0EJNS_5tupleIJNS_1CILi1EEENS3_ILi512EEEiEEENS3_ILi4096EEENS2_IJiiEEEEEC2ERKS6_RKS7_RKS8_,@function
        .size           $_ZN7cutlass13device_kernelIN5flash19enable_sm80_to_sm89INS1_16FlashAttnBwdSm80INS1_25CollectiveMainloopBwdSm80ILi2ELi2EN4cute5tupleIJNS5_1CILi128EEES8_NS7_ILi64EEEEEENS_10bfloat16_tEfNS_4arch4Sm80ELb1ELb0ELb1ELb0ELb0ELb0ELb0ELb0ELi2ELi4ELi4ELi4ELb0EEENS1_24CollectiveEpilogueBwdGQAISA_fSD_Li256ELb0ELb0EEENS1_25SingleTileBwdLPTSchedulerILb0ELi128ELb0EEEEEEEEEvNT_6ParamsE$_ZN4cute3eso3ESOILb0ELb0EJNS_5tupleIJNS_1CILi1EEENS3_ILi512EEEiEEENS3_ILi4096EEENS2_IJiiEEEEEC2ERKS6_RKS7_RKS8_,($_ZN7cutlass13device_kernelIN5flash19enable_sm80_to_sm89INS1_16FlashAttnBwdSm80INS1_25CollectiveMainloopBwdSm80ILi2ELi2EN4cute5tupleIJNS5_1CILi128EEES8_NS7_ILi64EEEEEENS_10bfloat16_tEfNS_4arch4Sm80ELb1ELb0ELb1ELb0ELb0ELb0ELb0ELb0ELi2ELi4ELi4ELi4ELb0EEENS1_24CollectiveEpilogueBwdGQAISA_fSD_Li256ELb0ELb0EEENS1_25SingleTileBwdLPTSchedulerILb0ELi128ELb0EEEEEEEEEvNT_6ParamsE$_ZN4cute3eso3ESOILb0ELb0EJNS_5tupleIJNS_1CILi1EEEiEEENS3_ILi1024EEENS2_IJiiEEEEEC2ERKS5_RKS6_RKS7_ - $_ZN7cutlass13device_kernelIN5flash19enable_sm80_to_sm89INS1_16FlashAttnBwdSm80INS1_25CollectiveMainloopBwdSm80ILi2ELi2EN4cute5tupleIJNS5_1CILi128EEES8_NS7_ILi64EEEEEENS_10bfloat16_tEfNS_4arch4Sm80ELb1ELb0ELb1ELb0ELb0ELb0ELb0ELb0ELi2ELi4ELi4ELi4ELb0EEENS1_24CollectiveEpilogueBwdGQAISA_fSD_Li256ELb0ELb0EEENS1_25SingleTileBwdLPTSchedulerILb0ELi128ELb0EEEEEEEEEvNT_6ParamsE$_ZN4cute3eso3ESOILb0ELb0EJNS_5tupleIJNS_1CILi1EEENS3_ILi512EEEiEEENS3_ILi4096EEENS2_IJiiEEEEEC2ERKS6_RKS7_RKS8_)
$_ZN7cutlass13device_kernelIN5flash19enable_sm80_to_sm89INS1_16FlashAttnBwdSm80INS1_25CollectiveMainloopBwdSm80ILi2ELi2EN4cute5tupleIJNS5_1CILi128EEES8_NS7_ILi64EEEEEENS_10bfloat16_tEfNS_4arch4Sm80ELb1ELb0ELb1ELb0ELb0ELb0ELb0ELb0ELi2ELi4ELi4ELi4ELb0EEENS1_24CollectiveEpilogueBwdGQAISA_fSD_Li256ELb0ELb0EEENS1_25SingleTileBwdLPTSchedulerILb0ELi128ELb0EEEEEEEEEvNT_6ParamsE$_ZN4cute3eso3ESOILb0ELb0EJNS_5tupleIJNS_1CILi1EEENS3_ILi512EEEiEEENS3_ILi4096EEENS2_IJiiEEEEEC2ERKS6_RKS7_RKS8_:
        /* <DEDUP_REMOVED lines=8> */
[----:B------:R-:W-:Y:S05]  /*5890*/  RET.REL.NODEC R4 `(_ZN7cutlass13device_kernelIN5flash19enable_sm80_to_sm89INS1_16FlashAttnBwdSm80INS1_25CollectiveMainloopBwdSm80ILi2ELi2EN4cute5tupleIJNS5_1CILi128EEES8_NS7_ILi64EEEEEENS_10bfloat16_tEfNS_4arch4Sm80ELb1ELb0ELb1ELb0ELb0ELb0ELb0ELb0ELi2ELi4ELi4ELi4ELb0EEENS1_24CollectiveEpilogueBwdGQAISA_fSD_Li256ELb0ELb0EEENS1_25SingleTileBwdLPTSchedulerILb0ELi128ELb0EEEEEEEEEvNT_6ParamsE) ;  /* 0xffffa76004007950 */ /* 0x000fea0003c3ffff */
        .type           $_ZN7cutlass13device_kernelIN5flash19enable_sm80_to_sm89INS1_16FlashAttnBwdSm80INS1_25CollectiveMainloopBwdSm80ILi2ELi2EN4cute5tupleIJNS5_1CILi128EEES8_NS7_ILi64EEEEEENS_10bfloat16_tEfNS_4arch4Sm80ELb1ELb0ELb1ELb0ELb0ELb0ELb0ELb0ELi2ELi4ELi4ELi4ELb0EEENS1_24CollectiveEpilogueBwdGQAISA_fSD_Li256ELb0ELb0EEENS1_25SingleTileBwdLPTSchedulerILb0ELi128ELb0EEEEEEEEEvNT_6ParamsE$_ZN4cute3eso3ESOILb0ELb0EJNS_5tupleIJNS_1CILi1EEEiEEENS3_ILi1024EEENS2_IJiiEEEEEC2ERKS5_RKS6_RKS7_,@function
        .size           $_ZN7cutlass13device_kernelIN5flash19enable_sm80_to_sm89INS1_16FlashAttnBwdSm80INS1_25CollectiveMainloopBwdSm80ILi2ELi2EN4cute5tupleIJNS5_1CILi128EEES8_NS7_ILi64EEEEEENS_10bfloat16_tEfNS_4arch4Sm80ELb1ELb0ELb1ELb0ELb0ELb0ELb0ELb0ELi2ELi4ELi4ELi4ELb0EEENS1_24CollectiveEpilogueBwdGQAISA_fSD_Li256ELb0ELb0EEENS1_25SingleTileBwdLPTSchedulerILb0ELi128ELb0EEEEEEEEEvNT_6ParamsE$_ZN4cute3eso3ESOILb0ELb0EJNS_5tupleIJNS_1CILi1EEEiEEENS3_ILi1024EEENS2_IJiiEEEEEC2ERKS5_RKS6_RKS7_,($_ZN7cutlass13device_kernelIN5flash19enable_sm80_to_sm89INS1_16FlashAttnBwdSm80INS1_25CollectiveMainloopBwdSm80ILi2ELi2EN4cute5tupleIJNS5_1CILi128EEES8_NS7_ILi64EEEEEENS_10bfloat16_tEfNS_4arch4Sm80ELb1ELb0ELb1ELb0ELb0ELb0ELb0ELb0ELi2ELi4ELi4ELi4ELb0EEENS1_24CollectiveEpilogueBwdGQAISA_fSD_Li256ELb0ELb0EEENS1_25SingleTileBwdLPTSchedulerILb0ELi128ELb0EEEEEEEEEvNT_6ParamsE$_ZN4cute3eso3ESOILb0ELb0EJNS_5tupleIJiNS_1CILi512EEEEEENS2_IJiiEEENS3_ILi1024EEEEEC2ERKS5_RKS6_RKS7_ - $_ZN7cutlass13device_kernelIN5flash19enable_sm80_to_sm89INS1_16FlashAttnBwdSm80INS1_25CollectiveMainloopBwdSm80ILi2ELi2EN4cute5tupleIJNS5_1CILi128EEES8_NS7_ILi64EEEEEENS_10bfloat16_tEfNS_4arch4Sm80ELb1ELb0ELb1ELb0ELb0ELb0ELb0ELb0ELi2ELi4ELi4ELi4ELb0EEENS1_24CollectiveEpilogueBwdGQAISA_fSD_Li256ELb0ELb0EEENS1_25SingleTileBwdLPTSchedulerILb0ELi128ELb0EEEEEEEEEvNT_6ParamsE$_ZN4cute3eso3ESOILb0ELb0EJNS_5tupleIJNS_1CILi1EEEiEEENS3_ILi1024EEENS2_IJiiEEEEEC2ERKS5_RKS6_RKS7_)
$_ZN7cutlass13device_kernelIN5flash19enable_sm80_to_sm89INS1_16FlashAttnBwdSm80INS1_25CollectiveMainloopBwdSm80ILi2ELi2EN4cute5tupleIJNS5_1CILi128EEES8_NS7_ILi64EEEEEENS_10bfloat16_tEfNS_4arch4Sm80ELb1ELb0ELb1ELb0ELb0ELb0ELb0ELb0ELi2ELi4ELi4ELi4ELb0EEENS1_24CollectiveEpilogueBwdGQAISA_fSD_Li256ELb0ELb0EEENS1_25SingleTileBwdLPTSchedulerILb0ELi128ELb0EEEEEEEEEvNT_6ParamsE$_ZN4cute3eso3ESOILb0ELb0EJNS_5tupleIJNS_1CILi1EEEiEEENS3_ILi1024EEENS2_IJiiEEEEEC2ERKS5_RKS6_RKS7_:
        /* <DEDUP_REMOVED lines=9> */
        .type           $_ZN7cutlass13device_kernelIN5flash19enable_sm80_to_sm89INS1_16FlashAttnBwdSm80INS1_25CollectiveMainloopBwdSm80ILi2ELi2EN4cute5tupleIJNS5_1CILi128EEES8_NS7_ILi64EEEEEENS_10bfloat16_tEfNS_4arch4Sm80ELb1ELb0ELb1ELb0ELb0ELb0ELb0ELb0ELi2ELi4ELi4ELi4ELb0EEENS1_24CollectiveEpilogueBwdGQAISA_fSD_Li256ELb0ELb0EEENS1_25SingleTileBwdLPTSchedulerILb0ELi128ELb0EEEEEEEEEvNT_6ParamsE$_ZN4cute3eso3ESOILb0ELb0EJNS_5tupleIJiNS_1CILi512EEEEEENS2_IJiiEEENS3_ILi1024EEEEEC2ERKS5_RKS6_RKS7_,@function
        .size           $_ZN7cutlass13device_kernelIN5flash19enable_sm80_to_sm89INS1_16FlashAttnBwdSm80INS1_25CollectiveMainloopBwdSm80ILi2ELi2EN4cute5tupleIJNS5_1CILi128EEES8_NS7_ILi64EEEEEENS_10bfloat16_tEfNS_4arch4Sm80ELb1ELb0ELb1ELb0ELb0ELb0ELb0ELb0ELi2ELi4ELi4ELi4ELb0EEENS1_24CollectiveEpilogueBwdGQAISA_fSD_Li256ELb0ELb0EEENS1_25SingleTileBwdLPTSchedulerILb0ELi128ELb0EEEEEEEEEvNT_6ParamsE$_ZN4cute3eso3ESOILb0ELb0EJNS_5tupleIJiNS_1CILi512EEEEEENS2_IJiiEEENS3_ILi1024EEEEEC2ERKS5_RKS6_RKS7_,($_ZN7cutlass13device_kernelIN5flash19enable_sm80_to_sm89INS1_16FlashAttnBwdSm80INS1_25CollectiveMainloopBwdSm80ILi2ELi2EN4cute5tupleIJNS5_1CILi128EEES8_NS7_ILi64EEEEEENS_10bfloat16_tEfNS_4arch4Sm80ELb1ELb0ELb1ELb0ELb0ELb0ELb0ELb0ELi2ELi4ELi4ELi4ELb0EEENS1_24CollectiveEpilogueBwdGQAISA_fSD_Li256ELb0ELb0EEENS1_25SingleTileBwdLPTSchedulerILb0ELi128ELb0EEEEEEEEEvNT_6ParamsE$_ZN4cute3eso3ESOILb0ELb0EJNS_5tupleIJiiEEEiNS_1CILi0EEEEEC2ERKS3_RKiRKS5_ - $_ZN7cutlass13device_kernelIN5flash19enable_sm80_to_sm89INS1_16FlashAttnBwdSm80INS1_25CollectiveMainloopBwdSm80ILi2ELi2EN4cute5tupleIJNS5_1CILi128EEES8_NS7_ILi64EEEEEENS_10bfloat16_tEfNS_4arch4Sm80ELb1ELb0ELb1ELb0ELb0ELb0ELb0ELb0ELi2ELi4ELi4ELi4ELb0EEENS1_24CollectiveEpilogueBwdGQAISA_fSD_Li256ELb0ELb0EEENS1_25SingleTileBwdLPTSchedulerILb0ELi128ELb0EEEEEEEEEvNT_6ParamsE$_ZN4cute3eso3ESOILb0ELb0EJNS_5tupleIJiNS_1CILi512EEEEEENS2_IJiiEEENS3_ILi1024EEEEEC2ERKS5_RKS6_RKS7_)
$_ZN7cutlass13device_kernelIN5flash19enable_sm80_to_sm89INS1_16FlashAttnBwdSm80INS1_25CollectiveMainloopBwdSm80ILi2ELi2EN4cute5tupleIJNS5_1CILi128EEES8_NS7_ILi64EEEEEENS_10bfloat16_tEfNS_4arch4Sm80ELb1ELb0ELb1ELb0ELb0ELb0ELb0ELb0ELi2ELi4ELi4ELi4ELb0EEENS1_24CollectiveEpilogueBwdGQAISA_fSD_Li256ELb0ELb0EEENS1_25SingleTileBwdLPTSchedulerILb0ELi128ELb0EEEEEEEEEvNT_6ParamsE$_ZN4cute3eso3ESOILb0ELb0EJNS_5tupleIJiNS_1CILi512EEEEEENS2_IJiiEEENS3_ILi1024EEEEEC2ERKS5_RKS6_RKS7_:
        /* <DEDUP_REMOVED lines=9> */
        .type           $_ZN7cutlass13device_kernelIN5flash19enable_sm80_to_sm89INS1_16FlashAttnBwdSm80INS1_25CollectiveMainloopBwdSm80ILi2ELi2EN4cute5tupleIJNS5_1CILi128EEES8_NS7_ILi64EEEEEENS_10bfloat16_tEfNS_4arch4Sm80ELb1ELb0ELb1ELb0ELb0ELb0ELb0ELb0ELi2ELi4ELi4ELi4ELb0EEENS1_24CollectiveEpilogueBwdGQAISA_fSD_Li256ELb0ELb0EEENS1_25SingleTileBwdLPTSchedulerILb0ELi128ELb0EEEEEEEEEvNT_6ParamsE$_ZN4cute3eso3ESOILb0ELb0EJNS_5tupleIJiiEEEiNS_1CILi0EEEEEC2ERKS3_RKiRKS5_,@function
        .size           $_ZN7cutlass13device_kernelIN5flash19enable_sm80_to_sm89INS1_16FlashAttnBwdSm80INS1_25CollectiveMainloopBwdSm80ILi2ELi2EN4cute5tupleIJNS5_1CILi128EEES8_NS7_ILi64EEEEEENS_10bfloat16_tEfNS_4arch4Sm80ELb1ELb0ELb1ELb0ELb0ELb0ELb0ELb0ELi2ELi4ELi4ELi4ELb0EEENS1_24CollectiveEpilogueBwdGQAISA_fSD_Li256ELb0ELb0EEENS1_25SingleTileBwdLPTSchedulerILb0ELi128ELb0EEEEEEEEEvNT_6ParamsE$_ZN4cute3eso3ESOILb0ELb0EJNS_5tupleIJiiEEEiNS_1CILi0EEEEEC2ERKS3_RKiRKS5_,($_ZN7cutlass13device_kernelIN5flash19enable_sm80_to_sm89INS1_16FlashAttnBwdSm80INS1_25CollectiveMainloopBwdSm80ILi2ELi2EN4cute5tupleIJNS5_1CILi128EEES8_NS7_ILi64EEEEEENS_10bfloat16_tEfNS_4arch4Sm80ELb1ELb0ELb1ELb0ELb0ELb0ELb0ELb0ELi2ELi4ELi4ELi4ELb0EEENS1_24CollectiveEpilogueBwdGQAISA_fSD_Li256ELb0ELb0EEENS1_25SingleTileBwdLPTSchedulerILb0ELi128ELb0EEEEEEEEEvNT_6ParamsE$_ZN4cute3eso3ESOILb0ELb0EJNS_6LayoutINS_5tupleIJNS3_IJNS3_IJNS_1CILi8EEENS4_ILi1EEEEEES6_EEENS3_IJNS3_IJS6_S6_EEENS4_ILi2EEEEEEEEENS3_IJNS3_IJNS3_IJS6_NS4_ILi0EEEEEESD_EEENS3_IJNS3_IJSD_SD_EEEiEEEEEEEENS_10ViewEngineINS_8smem_ptrIPN7cutlass10bfloat16_tEEEEEEEC2ERKSJ_RKSQ_ - $_ZN7cutlass13device_kernelIN5flash19enable_sm80_to_sm89INS1_16FlashAttnBwdSm80INS1_25CollectiveMainloopBwdSm80ILi2ELi2EN4cute5tupleIJNS5_1CILi128EEES8_NS7_ILi64EEEEEENS_10bfloat16_tEfNS_4arch4Sm80ELb1ELb0ELb1ELb0ELb0ELb0ELb0ELb0ELi2ELi4ELi4ELi4ELb0EEENS1_24CollectiveEpilogueBwdGQAISA_fSD_Li256ELb0ELb0EEENS1_25SingleTileBwdLPTSchedulerILb0ELi128ELb0EEEEEEEEEvNT_6ParamsE$_ZN4cute3eso3ESOILb0ELb0EJNS_5tupleIJiiEEEiNS_1CILi0EEEEEC2ERKS3_RKiRKS5_)
$_ZN7cutlass13device_kernelIN5flash19enable_sm80_to_sm89INS1_16FlashAttnBwdSm80INS1_25CollectiveMainloopBwdSm80ILi2ELi2EN4cute5tupleIJNS5_1CILi128EEES8_NS7_ILi64EEEEEENS_10bfloat16_tEfNS_4arch4Sm80ELb1ELb0ELb1ELb0ELb0ELb0ELb0ELb0ELi2ELi4ELi4ELi4ELb0EEENS1_24CollectiveEpilogueBwdGQAISA_fSD_Li256ELb0ELb0EEENS1_25SingleTileBwdLPTSchedulerILb0ELi128ELb0EEEEEEEEEvNT_6ParamsE$_ZN4cute3eso3ESOILb0ELb0EJNS_5tupleIJiiEEEiNS_1CILi0EEEEEC2ERKS3_RKiRKS5_:
        /* <DEDUP_REMOVED lines=8> */
[----:B------:R-:W-:Y:S05]  /*5a40*/  RET.REL.NODEC R76 `(_ZN7cutlass13device_kernelIN5flash19enable_sm80_to_sm89INS1_16FlashAttnBwdSm80INS1_25CollectiveMainloopBwdSm80ILi2ELi2EN4cute5tupleIJNS5_1CILi128EEES8_NS7_ILi64EEEEEENS_10bfloat16_tEfNS_4arch4Sm80ELb1ELb0ELb1ELb0ELb0ELb0ELb0ELb0ELi2ELi4ELi4ELi4ELb0EEENS1_24CollectiveEpilogueBwdGQAISA_fSD_Li256ELb0ELb0EEENS1_25SingleTileBwdLPTSchedulerILb0ELi128ELb0EEEEEEEEEvNT_6ParamsE) ;  /* 0xffffa5b04c007950 */ /* 0x000fea0003c3ffff */
        .type           $_ZN7cutlass13device_kernelIN5flash19enable_sm80_to_sm89INS1_16FlashAttnBwdSm80INS1_25CollectiveMainloopBwdSm80ILi2ELi2EN4cute5tupleIJNS5_1CILi128EEES8_NS7_ILi64EEEEEENS_10bfloat16_tEfNS_4arch4Sm80ELb1ELb0ELb1ELb0ELb0ELb0ELb0ELb0ELi2ELi4ELi4ELi4ELb0EEENS1_24CollectiveEpilogueBwdGQAISA_fSD_Li256ELb0ELb0EEENS1_25SingleTileBwdLPTSchedulerILb0ELi128ELb0EEEEEEEEEvNT_6ParamsE$_ZN4cute3eso3ESOILb0ELb0EJNS_6LayoutINS_5tupleIJNS3_IJNS3_IJNS_1CILi8EEENS4_ILi1EEEEEES6_EEENS3_IJNS3_IJS6_S6_EEENS4_ILi2EEEEEEEEENS3_IJNS3_IJNS3_IJS6_NS4_ILi0EEEEEESD_EEENS3_IJNS3_IJSD_SD_EEEiEEEEEEEENS_10ViewEngineINS_8smem_ptrIPN7cutlass10bfloat16_tEEEEEEEC2ERKSJ_RKSQ_,@function
        .size           $_ZN7cutlass13device_kernelIN5flash19enable_sm80_to_sm89INS1_16FlashAttnBwdSm80INS1_25CollectiveMainloopBwdSm80ILi2ELi2EN4cute5tupleIJNS5_1CILi128EEES8_NS7_ILi64EEEEEENS_10bfloat16_tEfNS_4arch4Sm80ELb1ELb0ELb1ELb0ELb0ELb0ELb0ELb0ELi2ELi4ELi4ELi4ELb0EEENS1_24CollectiveEpilogueBwdGQAISA_fSD_Li256ELb0ELb0EEENS1_25SingleTileBwdLPTSchedulerILb0ELi128ELb0EEEEEEEEEvNT_6ParamsE$_ZN4cute3eso3ESOILb0ELb0EJNS_6LayoutINS_5tupleIJNS3_IJNS3_IJNS_1CILi8EEENS4_ILi1EEEEEES6_EEENS3_IJNS3_IJS6_S6_EEENS4_ILi2EEEEEEEEENS3_IJNS3_IJNS3_IJS6_NS4_ILi0EEEEEESD_EEENS3_IJNS3_IJSD_SD_EEEiEEEEEEEENS_10ViewEngineINS_8smem_ptrIPN7cutlass10bfloat16_tEEEEEEEC2ERKSJ_RKSQ_,($_ZN7cutlass13device_kernelIN5flash19enable_sm80_to_sm89INS1_16FlashAttnBwdSm80INS1_25CollectiveMainloopBwdSm80ILi2ELi2EN4cute5tupleIJNS5_1CILi128EEES8_NS7_ILi64EEEEEENS_10bfloat16_tEfNS_4arch4Sm80ELb1ELb0ELb1ELb0ELb0ELb0ELb0ELb0ELi2ELi4ELi4ELi4ELb0EEENS1_24CollectiveEpilogueBwdGQAISA_fSD_Li256ELb0ELb0EEENS1_25SingleTileBwdLPTSchedulerILb0ELi128ELb0EEEEEEEEEvNT_6ParamsE$_ZN4cute3eso3ESOILb0ELb0EJNS_6LayoutINS_5tupleIJNS3_IJNS_1CILi1EEENS3_IJS5_NS4_ILi2EEES6_EEEEEES6_NS3_IJS6_S6_EEEEEENS3_IJNS3_IJNS4_ILi0EEENS3_IJS5_NS4_ILi256EEEiEEEEEENS4_ILi2048EEENS3_IJiNS4_ILi4096EEEEEEEEEEENS_10ViewEngineINS_8smem_ptrIPjEEEEEEC2ERKSJ_RKSO_ - $_ZN7cutlass13device_kernelIN5flash19enable_sm80_to_sm89INS1_16FlashAttnBwdSm80INS1_25CollectiveMainloopBwdSm80ILi2ELi2EN4cute5tupleIJNS5_1CILi128EEES8_NS7_ILi64EEEEEENS_10bfloat16_tEfNS_4arch4Sm80ELb1ELb0ELb1ELb0ELb0ELb0ELb0ELb0ELi2ELi4ELi4ELi4ELb0EEENS1_24CollectiveEpilogueBwdGQAISA_fSD_Li256ELb0ELb0EEENS1_25SingleTileBwdLPTSchedulerILb0ELi128ELb0EEEEEEEEEvNT_6ParamsE$_ZN4cute3eso3ESOILb0ELb0EJNS_6LayoutINS_5tupleIJNS3_IJNS3_IJNS_1CILi8EEENS4_ILi1EEEEEES6_EEENS3_IJNS3_IJS6_S6_EEENS4_ILi2EEEEEEEEENS3_IJNS3_IJNS3_IJS6_NS4_ILi0EEEEEESD_EEENS3_IJNS3_IJSD_SD_EEEiEEEEEEEENS_10ViewEngineINS_8smem_ptrIPN7cutlass10bfloat16_tEEEEEEEC2ERKSJ_RKSQ_)
$_ZN7cutlass13device_kernelIN5flash19enable_sm80_to_sm89INS1_16FlashAttnBwdSm80INS1_25CollectiveMainloopBwdSm80ILi2ELi2EN4cute5tupleIJNS5_1CILi128EEES8_NS7_ILi64EEEEEENS_10bfloat16_tEfNS_4arch4Sm80ELb1ELb0ELb1ELb0ELb0ELb0ELb0ELb0ELi2ELi4ELi4ELi4ELb0EEENS1_24CollectiveEpilogueBwdGQAISA_fSD_Li256ELb0ELb0EEENS1_25SingleTileBwdLPTSchedulerILb0ELi128ELb0EEEEEEEEEvNT_6ParamsE$_ZN4cute3eso3ESOILb0ELb0EJNS_6LayoutINS_5tupleIJNS3_IJNS3_IJNS_1CILi8EEENS4_ILi1EEEEEES6_EEENS3_IJNS3_IJS6_S6_EEENS4_ILi2EEEEEEEEENS3_IJNS3_IJNS3_IJS6_NS4_ILi0EEEEEESD_EEENS3_IJNS3_IJSD_SD_EEEiEEEEEEEENS_10ViewEngineINS_8smem_ptrIPN7cutlass10bfloat16_tEEEEEEEC2ERKSJ_RKSQ_:
[----:B------:R-:W-:Y:S02]  /*5a50*/  IADD3 R3, R66, -c[0x0][0x20], RZ ;  /* 0x8000080042037a10 */ /* 0x000fe40007ffe0ff */
[----:B------:R-:W-:-:S03]  /*5a60*/  IADD3 R2, R58, -c[0x0][0x20], RZ ;  /* 0x800008003a027a10 */ /* 0x000fc60007ffe0ff */
[----:B------:R1:W-:Y:S04]  /*5a70*/  STL [R3], R6 ;  /* 0x0000000603007387 */ /* 0x0003e80000100800 */
[----:B------:R-:W2:Y:S01]  /*5a80*/  LDL.64 R8, [R2] ;  /* 0x0000000002087983 */ /* 0x000ea20000100a00 */
[----:B------:R-:W-:-:S03]  /*5a90*/  IMAD.MOV.U32 R5, RZ, RZ, 0x0 ;  /* 0x00000000ff057424 */ /* 0x000fc600078e00ff */
[----:B--2---:R1:W-:Y:S01]  /*5aa0*/  STL.64 [R3+0x8], R8 ;  /* 0x0000080803007387 */ /* 0x0043e20000100a00 */
[----:B------:R-:W-:Y:S05]  /*5ab0*/  RET.REL.NODEC R4 `(_ZN7cutlass13device_kernelIN5flash19enable_sm80_to_sm89INS1_16FlashAttnBwdSm80INS1_25CollectiveMainloopBwdSm80ILi2ELi2EN4cute5tupleIJNS5_1CILi128EEES8_NS7_ILi64EEEEEENS_10bfloat16_tEfNS_4arch4Sm80ELb1ELb0ELb1ELb0ELb0ELb0ELb0ELb0ELi2ELi4ELi4ELi4ELb0EEENS1_24CollectiveEpilogueBwdGQAISA_fSD_Li256ELb0ELb0EEENS1_25SingleTileBwdLPTSchedulerILb0ELi128ELb0EEEEEEEEEvNT_6ParamsE) ;  /* 0xffffa54004007950 */ /* 0x000fea0003c3ffff */
        .type           $_ZN7cutlass13device_kernelIN5flash19enable_sm80_to_sm89INS1_16FlashAttnBwdSm80INS1_25CollectiveMainloopBwdSm80ILi2ELi2EN4cute5tupleIJNS5_1CILi128EEES8_NS7_ILi64EEEEEENS_10bfloat16_tEfNS_4arch4Sm80ELb1ELb0ELb1ELb0ELb0ELb0ELb0ELb0ELi2ELi4ELi4ELi4ELb0EEENS1_24CollectiveEpilogueBwdGQAISA_fSD_Li256ELb0ELb0EEENS1_25SingleTileBwdLPTSchedulerILb0ELi128ELb0EEEEEEEEEvNT_6ParamsE$_ZN4cute3eso3ESOILb0ELb0EJNS_6LayoutINS_5tupleIJNS3_IJNS_1CILi1EEENS3_IJS5_NS4_ILi2EEES6_EEEEEES6_NS3_IJS6_S6_EEEEEENS3_IJNS3_IJNS4_ILi0EEENS3_IJS5_NS4_ILi256EEEiEEEEEENS4_ILi2048EEENS3_IJiNS4_ILi4096EEEEEEEEEEENS_10ViewEngineINS_8smem_ptrIPjEEEEEEC2ERKSJ_RKSO_,@function
        .size           $_ZN7cutlass13device_kernelIN5flash19enable_sm80_to_sm89INS1_16FlashAttnBwdSm80INS1_25CollectiveMainloopBwdSm80ILi2ELi2EN4cute5tupleIJNS5_1CILi128EEES8_NS7_ILi64EEEEEENS_10bfloat16_tEfNS_4arch4Sm80ELb1ELb0ELb1ELb0ELb0ELb0ELb0ELb0ELi2ELi4ELi4ELi4ELb0EEENS1_24CollectiveEpilogueBwdGQAISA_fSD_Li256ELb0ELb0EEENS1_25SingleTileBwdLPTSchedulerILb0ELi128ELb0EEEEEEEEEvNT_6ParamsE$_ZN4cute3eso3ESOILb0ELb0EJNS_6LayoutINS_5tupleIJNS3_IJNS_1CILi1EEENS3_IJS5_NS4_ILi2EEES6_EEEEEES6_NS3_IJS6_S6_EEEEEENS3_IJNS3_IJNS4_ILi0EEENS3_IJS5_NS4_ILi256EEEiEEEEEENS4_ILi2048EEENS3_IJiNS4_ILi4096EEEEEEEEEEENS_10ViewEngineINS_8smem_ptrIPjEEEEEEC2ERKSJ_RKSO_,($_ZN7cutlass13device_kernelIN5flash19enable_sm80_to_sm89INS1_16FlashAttnBwdSm80INS1_25CollectiveMainloopBwdSm80ILi2ELi2EN4cute5tupleIJNS5_1CILi128EEES8_NS7_ILi64EEEEEENS_10bfloat16_tEfNS_4arch4Sm80ELb1ELb0ELb1ELb0ELb0ELb0ELb0ELb0ELi2ELi4ELi4ELi4ELb0EEENS1_24CollectiveEpilogueBwdGQAISA_fSD_Li256ELb0ELb0EEENS1_25SingleTileBwdLPTSchedulerILb0ELi128ELb0EEEEEEEEEvNT_6ParamsE$_ZN4cute3eso3ESOILb0ELb0EJNS_6LayoutINS_5tupleIJNS3_IJNS_1CILi2EEES5_EEENS4_ILi8EEES6_EEENS3_IJNS3_IJNS4_ILi1EEEiEEENS4_ILi1024EEENS3_IJiiEEEEEEEENS_10ViewEngineINS_8smem_ptrIPN7cutlass10bfloat16_tEEEEEEEC2ERKSE_RKSL_ - $_ZN7cutlass13device_kernelIN5flash19enable_sm80_to_sm89INS1_16FlashAttnBwdSm80INS1_25CollectiveMainloopBwdSm80ILi2ELi2EN4cute5tupleIJNS5_1CILi128EEES8_NS7_ILi64EEEEEENS_10bfloat16_tEfNS_4arch4Sm80ELb1ELb0ELb1ELb0ELb0ELb0ELb0ELb0ELi2ELi4ELi4ELi4ELb0EEENS1_24CollectiveEpilogueBwdGQAISA_fSD_Li256ELb0ELb0EEENS1_25SingleTileBwdLPTSchedulerILb0ELi128ELb0EEEEEEEEEvNT_6ParamsE$_ZN4cute3eso3ESOILb0ELb0EJNS_6LayoutINS_5tupleIJNS3_IJNS_1CILi1EEENS3_IJS5_NS4_ILi2EEES6_EEEEEES6_NS3_IJS6_S6_EEEEEENS3_IJNS3_IJNS4_ILi0EEENS3_IJS5_NS4_ILi256EEEiEEEEEENS4_ILi2048EEENS3_IJiNS4_ILi4096EEEEEEEEEEENS_10ViewEngineINS_8smem_ptrIPjEEEEEEC2ERKSJ_RKSO_)
$_ZN7cutlass13device_kernelIN5flash19enable_sm80_to_sm89INS1_16FlashAttnBwdSm80INS1_25CollectiveMainloopBwdSm80ILi2ELi2EN4cute5tupleIJNS5_1CILi128EEES8_NS7_ILi64EEEEEENS_10bfloat16_tEfNS_4arch4Sm80ELb1ELb0ELb1ELb0ELb0ELb0ELb0ELb0ELi2ELi4ELi4ELi4ELb0EEENS1_24CollectiveEpilogueBwdGQAISA_fSD_Li256ELb0ELb0EEENS1_25SingleTileBwdLPTSchedulerILb0ELi128ELb0EEEEEEEEEvNT_6ParamsE$_ZN4cute3eso3ESOILb0ELb0EJNS_6LayoutINS_5tupleIJNS3_IJNS_1CILi1EEENS3_IJS5_NS4_ILi2EEES6_EEEEEES6_NS3_IJS6_S6_EEEEEENS3_IJNS3_IJNS4_ILi0EEENS3_IJS5_NS4_ILi256EEEiEEEEEENS4_ILi2048EEENS3_IJiNS4_ILi4096EEEEEEEEEEENS_10ViewEngineINS_8smem_ptrIPjEEEEEEC2ERKSJ_RKSO_:
[----:B------:R-:W-:Y:S02]  /*5ac0*/  IADD3 R5, R56, -c[0x0][0x20], RZ ;  /* 0x8000080038057a10 */ /* 0x000fe40007ffe0ff */
[----:B------:R-:W-:-:S03]  /*5ad0*/  IADD3 R6, R40, -c[0x0][0x20], RZ ;  /* 0x8000080028067a10 */ /* 0x000fc60007ffe0ff */
[----:B------:R1:W-:Y:S04]  /*5ae0*/  STL.64 [R5], R2 ;  /* 0x0000000205007387 */ /* 0x0003e80000100a00 */
[----:B------:R-:W2:Y:S01]  /*5af0*/  LDL.64 R8, [R6] ;  /* 0x0000000006087983 */ /* 0x000ea20000100a00 */
[----:B------:R-:W-:Y:S02]  /*5b00*/  IMAD.MOV.U32 R10, RZ, RZ, R4 ;  /* 0x000000ffff0a7224 */ /* 0x000fe400078e0004 */
[----:B------:R-:W-:Y:S01]  /*5b10*/  IMAD.MOV.U32 R11, RZ, RZ, 0x0 ;  /* 0x00000000ff0b7424 */ /* 0x000fe200078e00ff */
[----:B--2---:R1:W-:Y:S03]  /*5b20*/  STL.64 [R5+0x8], R8 ;  /* 0x0000080805007387 */ /* 0x0043e60000100a00 */
[----:B------:R-:W-:Y:S05]  /*5b30*/  RET.REL.NODEC R10 `(_ZN7cutlass13device_kernelIN5flash19enable_sm80_to_sm89INS1_16FlashAttnBwdSm80INS1_25CollectiveMainloopBwdSm80ILi2ELi2EN4cute5tupleIJNS5_1CILi128EEES8_NS7_ILi64EEEEEENS_10bfloat16_tEfNS_4arch4Sm80ELb1ELb0ELb1ELb0ELb0ELb0ELb0ELb0ELi2ELi4ELi4ELi4ELb0EEENS1_24CollectiveEpilogueBwdGQAISA_fSD_Li256ELb0ELb0EEENS1_25SingleTileBwdLPTSchedulerILb0ELi128ELb0EEEEEEEEEvNT_6ParamsE) ;  /* 0xffffa4c00a007950 */ /* 0x000fea0003c3ffff */
        .type           $_ZN7cutlass13device_kernelIN5flash19enable_sm80_to_sm89INS1_16FlashAttnBwdSm80INS1_25CollectiveMainloopBwdSm80ILi2ELi2EN4cute5tupleIJNS5_1CILi128EEES8_NS7_ILi64EEEEEENS_10bfloat16_tEfNS_4arch4Sm80ELb1ELb0ELb1ELb0ELb0ELb0ELb0ELb0ELi2ELi4ELi4ELi4ELb0EEENS1_24CollectiveEpilogueBwdGQAISA_fSD_Li256ELb0ELb0EEENS1_25SingleTileBwdLPTSchedulerILb0ELi128ELb0EEEEEEEEEvNT_6ParamsE$_ZN4cute3eso3ESOILb0ELb0EJNS_6LayoutINS_5tupleIJNS3_IJNS_1CILi2EEES5_EEENS4_ILi8EEES6_EEENS3_IJNS3_IJNS4_ILi1EEEiEEENS4_ILi1024EEENS3_IJiiEEEEEEEENS_10ViewEngineINS_8smem_ptrIPN7cutlass10bfloat16_tEEEEEEEC2ERKSE_RKSL_,@function
        .size           $_ZN7cutlass13device_kernelIN5flash19enable_sm80_to_sm89INS1_16FlashAttnBwdSm80INS1_25CollectiveMainloopBwdSm80ILi2ELi2EN4cute5tupleIJNS5_1CILi128EEES8_NS7_ILi64EEEEEENS_10bfloat16_tEfNS_4arch4Sm80ELb1ELb0ELb1ELb0ELb0ELb0ELb0ELb0ELi2ELi4ELi4ELi4ELb0EEENS1_24CollectiveEpilogueBwdGQAISA_fSD_Li256ELb0ELb0EEENS1_25SingleTileBwdLPTSchedulerILb0ELi128ELb0EEEEEEEEEvNT_6ParamsE$_ZN4cute3eso3ESOILb0ELb0EJNS_6LayoutINS_5tupleIJNS3_IJNS_1CILi2EEES5_EEENS4_ILi8EEES6_EEENS3_IJNS3_IJNS4_ILi1EEEiEEENS4_ILi1024EEENS3_IJiiEEEEEEEENS_10ViewEngineINS_8smem_ptrIPN7cutlass10bfloat16_tEEEEEEEC2ERKSE_RKSL_,($_ZN7cutlass13device_kernelIN5flash19enable_sm80_to_sm89INS1_16FlashAttnBwdSm80INS1_25CollectiveMainloopBwdSm80ILi2ELi2EN4cute5tupleIJNS5_1CILi128EEES8_NS7_ILi64EEEEEENS_10bfloat16_tEfNS_4arch4Sm80ELb1ELb0ELb1ELb0ELb0ELb0ELb0ELb0ELi2ELi4ELi4ELi4ELb0EEENS1_24CollectiveEpilogueBwdGQAISA_fSD_Li256ELb0ELb0EEENS1_25SingleTileBwdLPTSchedulerILb0ELi128ELb0EEEEEEEEEvNT_6ParamsE$_ZN4cute3eso3ESOILb0ELb0EJNS_6LayoutINS_5tupleIJNS3_IJNS_1CILi2EEES5_EEENS4_ILi8EEES6_EEENS3_IJNS3_IJNS4_ILi1EEEiEEENS4_ILi1024EEENS3_IJiiEEEEEEEEjEEC2ERKSE_RKj - $_ZN7cutlass13device_kernelIN5flash19enable_sm80_to_sm89INS1_16FlashAttnBwdSm80INS1_25CollectiveMainloopBwdSm80ILi2ELi2EN4cute5tupleIJNS5_1CILi128EEES8_NS7_ILi64EEEEEENS_10bfloat16_tEfNS_4arch4Sm80ELb1ELb0ELb1ELb0ELb0ELb0ELb0ELb0ELi2ELi4ELi4ELi4ELb0EEENS1_24CollectiveEpilogueBwdGQAISA_fSD_Li256ELb0ELb0EEENS1_25SingleTileBwdLPTSchedulerILb0ELi128ELb0EEEEEEEEEvNT_6ParamsE$_ZN4cute3eso3ESOILb0ELb0EJNS_6LayoutINS_5tupleIJNS3_IJNS_1CILi2EEES5_EEENS4_ILi8EEES6_EEENS3_IJNS3_IJNS4_ILi1EEEiEEENS4_ILi1024EEENS3_IJiiEEEEEEEENS_10ViewEngineINS_8smem_ptrIPN7cutlass10bfloat16_tEEEEEEEC2ERKSE_RKSL_)
$_ZN7cutlass13device_kernelIN5flash19enable_sm80_to_sm89INS1_16FlashAttnBwdSm80INS1_25CollectiveMainloopBwdSm80ILi2ELi2EN4cute5tupleIJNS5_1CILi128EEES8_NS7_ILi64EEEEEENS_10bfloat16_tEfNS_4arch4Sm80ELb1ELb0ELb1ELb0ELb0ELb0ELb0ELb0ELi2ELi4ELi4ELi4ELb0EEENS1_24CollectiveEpilogueBwdGQAISA_fSD_Li256ELb0ELb0EEENS1_25SingleTileBwdLPTSchedulerILb0ELi128ELb0EEEEEEEEEvNT_6ParamsE$_ZN4cute3eso3ESOILb0ELb0EJNS_6LayoutINS_5tupleIJNS3_IJNS_1CILi2EEES5_EEENS4_ILi8EEES6_EEENS3_IJNS3_IJNS4_ILi1EEEiEEENS4_ILi1024EEENS3_IJiiEEEEEEEENS_10ViewEngineINS_8smem_ptrIPN7cutlass10bfloat16_tEEEEEEEC2ERKSE_RKSL_:
[----:B------:R-:W-:Y:S02]  /*5b40*/  IADD3 R3, R23, -c[0x0][0x20], RZ ;  /* 0x8000080017037a10 */ /* 0x000fe40007ffe0ff */
[----:B------:R-:W-:-:S03]  /*5b50*/  IADD3 R2, R22, -c[0x0][0x20], RZ ;  /* 0x8000080016027a10 */ /* 0x000fc60007ffe0ff */
[----:B------:R1:W-:Y:S04]  /*5b60*/  STL.64 [R3], R4 ;  /* 0x0000000403007387 */ /* 0x0003e80000100a00 */
[----:B------:R1:W-:Y:S04]  /*5b70*/  STL [R3+0x8], R12 ;  /* 0x0000080c03007387 */ /* 0x0003e80000100800 */
[----:B------:R-:W2:Y:S01]  /*5b80*/  LDL.64 R8, [R2] ;  /* 0x0000000002087983 */ /* 0x000ea20000100a00 */
[----:B------:R-:W-:-:S03]  /*5b90*/  IMAD.MOV.U32 R7, RZ, RZ, 0x0 ;  /* 0x00000000ff077424 */ /* 0x000fc600078e00ff */
[----:B--2---:R1:W-:Y:S01]  /*5ba0*/  STL.64 [R3+0x10], R8 ;  /* 0x0000100803007387 */ /* 0x0043e20000100a00 */
[----:B------:R-:W-:Y:S05]  /*5bb0*/  RET.REL.NODEC R6 `(_ZN7cutlass13device_kernelIN5flash19enable_sm80_to_sm89INS1_16FlashAttnBwdSm80INS1_25CollectiveMainloopBwdSm80ILi2ELi2EN4cute5tupleIJNS5_1CILi128EEES8_NS7_ILi64EEEEEENS_10bfloat16_tEfNS_4arch4Sm80ELb1ELb0ELb1ELb0ELb0ELb0ELb0ELb0ELi2ELi4ELi4ELi4ELb0EEENS1_24CollectiveEpilogueBwdGQAISA_fSD_Li256ELb0ELb0EEENS1_25SingleTileBwdLPTSchedulerILb0ELi128ELb0EEEEEEEEEvNT_6ParamsE) ;  /* 0xffffa44006007950 */ /* 0x000fea0003c3ffff */
        .type           $_ZN7cutlass13device_kernelIN5flash19enable_sm80_to_sm89INS1_16FlashAttnBwdSm80INS1_25CollectiveMainloopBwdSm80ILi2ELi2EN4cute5tupleIJNS5_1CILi128EEES8_NS7_ILi64EEEEEENS_10bfloat16_tEfNS_4arch4Sm80ELb1ELb0ELb1ELb0ELb0ELb0ELb0ELb0ELi2ELi4ELi4ELi4ELb0EEENS1_24CollectiveEpilogueBwdGQAISA_fSD_Li256ELb0ELb0EEENS1_25SingleTileBwdLPTSchedulerILb0ELi128ELb0EEEEEEEEEvNT_6ParamsE$_ZN4cute3eso3ESOILb0ELb0EJNS_6LayoutINS_5tupleIJNS3_IJNS_1CILi2EEES5_EEENS4_ILi8EEES6_EEENS3_IJNS3_IJNS4_ILi1EEEiEEENS4_ILi1024EEENS3_IJiiEEEEEEEEjEEC2ERKSE_RKj,@function
        .size           $_ZN7cutlass13device_kernelIN5flash19enable_sm80_to_sm89INS1_16FlashAttnBwdSm80INS1_25CollectiveMainloopBwdSm80ILi2ELi2EN4cute5tupleIJNS5_1CILi128EEES8_NS7_ILi64EEEEEENS_10bfloat16_tEfNS_4arch4Sm80ELb1ELb0ELb1ELb0ELb0ELb0ELb0ELb0ELi2ELi4ELi4ELi4ELb0EEENS1_24CollectiveEpilogueBwdGQAISA_fSD_Li256ELb0ELb0EEENS1_25SingleTileBwdLPTSchedulerILb0ELi128ELb0EEEEEEEEEvNT_6ParamsE$_ZN4cute3eso3ESOILb0ELb0EJNS_6LayoutINS_5tupleIJNS3_IJNS_1CILi2EEES5_EEENS4_ILi8EEES6_EEENS3_IJNS3_IJNS4_ILi1EEEiEEENS4_ILi1024EEENS3_IJiiEEEEEEEEjEEC2ERKSE_RKj,($_ZN7cutlass13device_kernelIN5flash19enable_sm80_to_sm89INS1_16FlashAttnBwdSm80INS1_25CollectiveMainloopBwdSm80ILi2ELi2EN4cute5tupleIJNS5_1CILi128EEES8_NS7_ILi64EEEEEENS_10bfloat16_tEfNS_4arch4Sm80ELb1ELb0ELb1ELb0ELb0ELb0ELb0ELb0ELi2ELi4ELi4ELi4ELb0EEENS1_24CollectiveEpilogueBwdGQAISA_fSD_Li256ELb0ELb0EEENS1_25SingleTileBwdLPTSchedulerILb0ELi128ELb0EEEEEEEEEvNT_6ParamsE$_ZN4cute3eso3ESOILb0ELb0EJNS_6LayoutINS_5tupleIJNS3_IJNS_1CILi2EEES5_EEES6_NS4_ILi8EEEEEENS3_IJNS3_IJiNS4_ILi512EEEEEENS3_IJiiEEENS4_ILi1024EEEEEEEENS_10ViewEngineINS_8smem_ptrIPN7cutlass10bfloat16_tEEEEEEEC2ERKSE_RKSL_ - $_ZN7cutlass13device_kernelIN5flash19enable_sm80_to_sm89INS1_16FlashAttnBwdSm80INS1_25CollectiveMainloopBwdSm80ILi2ELi2EN4cute5tupleIJNS5_1CILi128EEES8_NS7_ILi64EEEEEENS_10bfloat16_tEfNS_4arch4Sm80ELb1ELb0ELb1ELb0ELb0ELb0ELb0ELb0ELi2ELi4ELi4ELi4ELb0EEENS1_24CollectiveEpilogueBwdGQAISA_fSD_Li256ELb0ELb0EEENS1_25SingleTileBwdLPTSchedulerILb0ELi128ELb0EEEEEEEEEvNT_6ParamsE$_ZN4cute3eso3ESOILb0ELb0EJNS_6LayoutINS_5tupleIJNS3_IJNS_1CILi2EEES5_EEENS4_ILi8EEES6_EEENS3_IJNS3_IJNS4_ILi1EEEiEEENS4_ILi1024EEENS3_IJiiEEEEEEEEjEEC2ERKSE_RKj)
$_ZN7cutlass13device_kernelIN5flash19enable_sm80_to_sm89INS1_16FlashAttnBwdSm80INS1_25CollectiveMainloopBwdSm80ILi2ELi2EN4cute5tupleIJNS5_1CILi128EEES8_NS7_ILi64EEEEEENS_10bfloat16_tEfNS_4arch4Sm80ELb1ELb0ELb1ELb0ELb0ELb0ELb0ELb0ELi2ELi4ELi4ELi4ELb0EEENS1_24CollectiveEpilogueBwdGQAISA_fSD_Li256ELb0ELb0EEENS1_25SingleTileBwdLPTSchedulerILb0ELi128ELb0EEEEEEEEEvNT_6ParamsE$_ZN4cute3eso3ESOILb0ELb0EJNS_6LayoutINS_5tupleIJNS3_IJNS_1CILi2EEES5_EEENS4_ILi8EEES6_EEENS3_IJNS3_IJNS4_ILi1EEEiEEENS4_ILi1024EEENS3_IJiiEEEEEEEEjEEC2ERKSE_RKj:
        /* <DEDUP_REMOVED lines=9> */
[----:B------:R-:W-:Y:S05]  /*5c50*/  RET.REL.NODEC R10 `(_ZN7cutlass13device_kernelIN5flash19enable_sm80_to_sm89INS1_16FlashAttnBwdSm80INS1_25CollectiveMainloopBwdSm80ILi2ELi2EN4cute5tupleIJNS5_1CILi128EEES8_NS7_ILi64EEEEEENS_10bfloat16_tEfNS_4arch4Sm80ELb1ELb0ELb1ELb0ELb0ELb0ELb0ELb0ELi2ELi4ELi4ELi4ELb0EEENS1_24CollectiveEpilogueBwdGQAISA_fSD_Li256ELb0ELb0EEENS1_25SingleTileBwdLPTSchedulerILb0ELi128ELb0EEEEEEEEEvNT_6ParamsE) ;  /* 0xffffa3a00a007950 */ /* 0x000fea0003c3ffff */
        .type           $_ZN7cutlass13device_kernelIN5flash19enable_sm80_to_sm89INS1_16FlashAttnBwdSm80INS1_25CollectiveMainloopBwdSm80ILi2ELi2EN4cute5tupleIJNS5_1CILi128EEES8_NS7_ILi64EEEEEENS_10bfloat16_tEfNS_4arch4Sm80ELb1ELb0ELb1ELb0ELb0ELb0ELb0ELb0ELi2ELi4ELi4ELi4ELb0EEENS1_24CollectiveEpilogueBwdGQAISA_fSD_Li256ELb0ELb0EEENS1_25SingleTileBwdLPTSchedulerILb0ELi128ELb0EEEEEEEEEvNT_6ParamsE$_ZN4cute3eso3ESOILb0ELb0EJNS_6LayoutINS_5tupleIJNS3_IJNS_1CILi2EEES5_EEES6_NS4_ILi8EEEEEENS3_IJNS3_IJiNS4_ILi512EEEEEENS3_IJiiEEENS4_ILi1024EEEEEEEENS_10ViewEngineINS_8smem_ptrIPN7cutlass10bfloat16_tEEEEEEEC2ERKSE_RKSL_,@function
        .size           $_ZN7cutlass13device_kernelIN5flash19enable_sm80_to_sm89INS1_16FlashAttnBwdSm80INS1_25CollectiveMainloopBwdSm80ILi2ELi2EN4cute5tupleIJNS5_1CILi128EEES8_NS7_ILi64EEEEEENS_10bfloat16_tEfNS_4arch4Sm80ELb1ELb0ELb1ELb0ELb0ELb0ELb0ELb0ELi2ELi4ELi4ELi4ELb0EEENS1_24CollectiveEpilogueBwdGQAISA_fSD_Li256ELb0ELb0EEENS1_25SingleTileBwdLPTSchedulerILb0ELi128ELb0EEEEEEEEEvNT_6ParamsE$_ZN4cute3eso3ESOILb0ELb0EJNS_6LayoutINS_5tupleIJNS3_IJNS_1CILi2EEES5_EEES6_NS4_ILi8EEEEEENS3_IJNS3_IJiNS4_ILi512EEEEEENS3_IJiiEEENS4_ILi1024EEEEEEEENS_10ViewEngineINS_8smem_ptrIPN7cutlass10bfloat16_tEEEEEEEC2ERKSE_RKSL_,($_ZN7cutlass13device_kernelIN5flash19enable_sm80_to_sm89INS1_16FlashAttnBwdSm80INS1_25CollectiveMainloopBwdSm80ILi2ELi2EN4cute5tupleIJNS5_1CILi128EEES8_NS7_ILi64EEEEEENS_10bfloat16_tEfNS_4arch4Sm80ELb1ELb0ELb1ELb0ELb0ELb0ELb0ELb0ELi2ELi4ELi4ELi4ELb0EEENS1_24CollectiveEpilogueBwdGQAISA_fSD_Li256ELb0ELb0EEENS1_25SingleTileBwdLPTSchedulerILb0ELi128ELb0EEEEEEEEEvNT_6ParamsE$_ZN4cute3eso3ESOILb0ELb0EJNS_6LayoutINS_5tupleIJNS3_IJNS_1CILi2EEES5_EEES6_NS4_ILi8EEEEEENS3_IJNS3_IJiNS4_ILi512EEEEEENS3_IJiiEEENS4_ILi1024EEEEEEEEjEEC2ERKSE_RKj - $_ZN7cutlass13device_kernelIN5flash19enable_sm80_to_sm89INS1_16FlashAttnBwdSm80INS1_25CollectiveMainloopBwdSm80ILi2ELi2EN4cute5tupleIJNS5_1CILi128EEES8_NS7_ILi64EEEEEENS_10bfloat16_tEfNS_4arch4Sm80ELb1ELb0ELb1ELb0ELb0ELb0ELb0ELb0ELi2ELi4ELi4ELi4ELb0EEENS1_24CollectiveEpilogueBwdGQAISA_fSD_Li256ELb0ELb0EEENS1_25SingleTileBwdLPTSchedulerILb0ELi128ELb0EEEEEEEEEvNT_6ParamsE$_ZN4cute3eso3ESOILb0ELb0EJNS_6LayoutINS_5tupleIJNS3_IJNS_1CILi2EEES5_EEES6_NS4_ILi8EEEEEENS3_IJNS3_IJiNS4_ILi512EEEEEENS3_IJiiEEENS4_ILi1024EEEEEEEENS_10ViewEngineINS_8smem_ptrIPN7cutlass10bfloat16_tEEEEEEEC2ERKSE_RKSL_)
$_ZN7cutlass13device_kernelIN5flash19enable_sm80_to_sm89INS1_16FlashAttnBwdSm80INS1_25CollectiveMainloopBwdSm80ILi2ELi2EN4cute5tupleIJNS5_1CILi128EEES8_NS7_ILi64EEEEEENS_10bfloat16_tEfNS_4arch4Sm80ELb1ELb0ELb1ELb0ELb0ELb0ELb0ELb0ELi2ELi4ELi4ELi4ELb0EEENS1_24CollectiveEpilogueBwdGQAISA_fSD_Li256ELb0ELb0EEENS1_25SingleTileBwdLPTSchedulerILb0ELi128ELb0EEEEEEEEEvNT_6ParamsE$_ZN4cute3eso3ESOILb0ELb0EJNS_6LayoutINS_5tupleIJNS3_IJNS_1CILi2EEES5_EEES6_NS4_ILi8EEEEEENS3_IJNS3_IJiNS4_ILi512EEEEEENS3_IJiiEEENS4_ILi1024EEEEEEEENS_10ViewEngineINS_8smem_ptrIPN7cutlass10bfloat16_tEEEEEEEC2ERKSE_RKSL_:
        /* <DEDUP_REMOVED lines=8> */
[----:B------:R-:W-:Y:S05]  /*5ce0*/  RET.REL.NODEC R10 `(_ZN7cutlass13device_kernelIN5flash19enable_sm80_to_sm89INS1_16FlashAttnBwdSm80INS1_25CollectiveMainloopBwdSm80ILi2ELi2EN4cute5tupleIJNS5_1CILi128EEES8_NS7_ILi64EEEEEENS_10bfloat16_tEfNS_4arch4Sm80ELb1ELb0ELb1ELb0ELb0ELb0ELb0ELb0ELi2ELi4ELi4ELi4ELb0EEENS1_24CollectiveEpilogueBwdGQAISA_fSD_Li256ELb0ELb0EEENS1_25SingleTileBwdLPTSchedulerILb0ELi128ELb0EEEEEEEEEvNT_6ParamsE) ;  /* 0xffffa3100a007950 */ /* 0x000fea0003c3ffff */
        .type           $_ZN7cutlass13device_kernelIN5flash19enable_sm80_to_sm89INS1_16FlashAttnBwdSm80INS1_25CollectiveMainloopBwdSm80ILi2ELi2EN4cute5tupleIJNS5_1CILi128EEES8_NS7_ILi64EEEEEENS_10bfloat16_tEfNS_4arch4Sm80ELb1ELb0ELb1ELb0ELb0ELb0ELb0ELb0ELi2ELi4ELi4ELi4ELb0EEENS1_24CollectiveEpilogueBwdGQAISA_fSD_Li256ELb0ELb0EEENS1_25SingleTileBwdLPTSchedulerILb0ELi128ELb0EEEEEEEEEvNT_6ParamsE$_ZN4cute3eso3ESOILb0ELb0EJNS_6LayoutINS_5tupleIJNS3_IJNS_1CILi2EEES5_EEES6_NS4_ILi8EEEEEENS3_IJNS3_IJiNS4_ILi512EEEEEENS3_IJiiEEENS4_ILi1024EEEEEEEEjEEC2ERKSE_RKj,@function
        .size           $_ZN7cutlass13device_kernelIN5flash19enable_sm80_to_sm89INS1_16FlashAttnBwdSm80INS1_25CollectiveMainloopBwdSm80ILi2ELi2EN4cute5tupleIJNS5_1CILi128EEES8_NS7_ILi64EEEEEENS_10bfloat16_tEfNS_4arch4Sm80ELb1ELb0ELb1ELb0ELb0ELb0ELb0ELb0ELi2ELi4ELi4ELi4ELb0EEENS1_24CollectiveEpilogueBwdGQAISA_fSD_Li256ELb0ELb0EEENS1_25SingleTileBwdLPTSchedulerILb0ELi128ELb0EEEEEEEEEvNT_6ParamsE$_ZN4cute3eso3ESOILb0ELb0EJNS_6LayoutINS_5tupleIJNS3_IJNS_1CILi2EEES5_EEES6_NS4_ILi8EEEEEENS3_IJNS3_IJiNS4_ILi512EEEEEENS3_IJiiEEENS4_ILi1024EEEEEEEEjEEC2ERKSE_RKj,($_ZN7cutlass13device_kernelIN5flash19enable_sm80_to_sm89INS1_16FlashAttnBwdSm80INS1_25CollectiveMainloopBwdSm80ILi2ELi2EN4cute5tupleIJNS5_1CILi128EEES8_NS7_ILi64EEEEEENS_10bfloat16_tEfNS_4arch4Sm80ELb1ELb0ELb1ELb0ELb0ELb0ELb0ELb0ELi2ELi4ELi4ELi4ELb0EEENS1_24CollectiveEpilogueBwdGQAISA_fSD_Li256ELb0ELb0EEENS1_25SingleTileBwdLPTSchedulerILb0ELi128ELb0EEEEEEEEEvNT_6ParamsE$_ZN4cute3eso3ESOILb0ELb0EJNS_6LayoutINS_5tupleIJNS3_IJNS_1CILi2EEES5_S5_EEES5_NS3_IJNS3_IJS5_S5_EEES5_EEEEEENS3_IJNS3_IJNS4_ILi1EEENS4_ILi512EEEiEEENS4_ILi4096EEENS3_IJNS3_IJiiEEENS4_ILi8192EEEEEEEEEEENS_10ViewEngineINS_8smem_ptrIPN7cutlass10bfloat16_tEEEEEEEC2ERKSI_RKSP_ - $_ZN7cutlass13device_kernelIN5flash19enable_sm80_to_sm89INS1_16FlashAttnBwdSm80INS1_25CollectiveMainloopBwdSm80ILi2ELi2EN4cute5tupleIJNS5_1CILi128EEES8_NS7_ILi64EEEEEENS_10bfloat16_tEfNS_4arch4Sm80ELb1ELb0ELb1ELb0ELb0ELb0ELb0ELb0ELi2ELi4ELi4ELi4ELb0EEENS1_24CollectiveEpilogueBwdGQAISA_fSD_Li256ELb0ELb0EEENS1_25SingleTileBwdLPTSchedulerILb0ELi128ELb0EEEEEEEEEvNT_6ParamsE$_ZN4cute3eso3ESOILb0ELb0EJNS_6LayoutINS_5tupleIJNS3_IJNS_1CILi2EEES5_EEES6_NS4_ILi8EEEEEENS3_IJNS3_IJiNS4_ILi512EEEEEENS3_IJiiEEENS4_ILi1024EEEEEEEEjEEC2ERKSE_RKj)
$_ZN7cutlass13device_kernelIN5flash19enable_sm80_to_sm89INS1_16FlashAttnBwdSm80INS1_25CollectiveMainloopBwdSm80ILi2ELi2EN4cute5tupleIJNS5_1CILi128EEES8_NS7_ILi64EEEEEENS_10bfloat16_tEfNS_4arch4Sm80ELb1ELb0ELb1ELb0ELb0ELb0ELb0ELb0ELi2ELi4ELi4ELi4ELb0EEENS1_24CollectiveEpilogueBwdGQAISA_fSD_Li256ELb0ELb0EEENS1_25SingleTileBwdLPTSchedulerILb0ELi128ELb0EEEEEEEEEvNT_6ParamsE$_ZN4cute3eso3ESOILb0ELb0EJNS_6LayoutINS_5tupleIJNS3_IJNS_1CILi2EEES5_EEES6_NS4_ILi8EEEEEENS3_IJNS3_IJiNS4_ILi512EEEEEENS3_IJiiEEENS4_ILi1024EEEEEEEEjEEC2ERKSE_RKj:
        /* <DEDUP_REMOVED lines=10> */
        .type           $_ZN7cutlass13device_kernelIN5flash19enable_sm80_to_sm89INS1_16FlashAttnBwdSm80INS1_25CollectiveMainloopBwdSm80ILi2ELi2EN4cute5tupleIJNS5_1CILi128EEES8_NS7_ILi64EEEEEENS_10bfloat16_tEfNS_4arch4Sm80ELb1ELb0ELb1ELb0ELb0ELb0ELb0ELb0ELi2ELi4ELi4ELi4ELb0EEENS1_24CollectiveEpilogueBwdGQAISA_fSD_Li256ELb0ELb0EEENS1_25SingleTileBwdLPTSchedulerILb0ELi128ELb0EEEEEEEEEvNT_6ParamsE$_ZN4cute3eso3ESOILb0ELb0EJNS_6LayoutINS_5tupleIJNS3_IJNS_1CILi2EEES5_S5_EEES5_NS3_IJNS3_IJS5_S5_EEES5_EEEEEENS3_IJNS3_IJNS4_ILi1EEENS4_ILi512EEEiEEENS4_ILi4096EEENS3_IJNS3_IJiiEEENS4_ILi8192EEEEEEEEEEENS_10ViewEngineINS_8smem_ptrIPN7cutlass10bfloat16_tEEEEEEEC2ERKSI_RKSP_,@function
        .size           $_ZN7cutlass13device_kernelIN5flash19enable_sm80_to_sm89INS1_16FlashAttnBwdSm80INS1_25CollectiveMainloopBwdSm80ILi2ELi2EN4cute5tupleIJNS5_1CILi128EEES8_NS7_ILi64EEEEEENS_10bfloat16_tEfNS_4arch4Sm80ELb1ELb0ELb1ELb0ELb0ELb0ELb0ELb0ELi2ELi4ELi4ELi4ELb0EEENS1_24CollectiveEpilogueBwdGQAISA_fSD_Li256ELb0ELb0EEENS1_25SingleTileBwdLPTSchedulerILb0ELi128ELb0EEEEEEEEEvNT_6ParamsE$_ZN4cute3eso3ESOILb0ELb0EJNS_6LayoutINS_5tupleIJNS3_IJNS_1CILi2EEES5_S5_EEES5_NS3_IJNS3_IJS5_S5_EEES5_EEEEEENS3_IJNS3_IJNS4_ILi1EEENS4_ILi512EEEiEEENS4_ILi4096EEENS3_IJNS3_IJiiEEENS4_ILi8192EEEEEEEEEEENS_10ViewEngineINS_8smem_ptrIPN7cutlass10bfloat16_tEEEEEEEC2ERKSI_RKSP_,($_ZN7cutlass13device_kernelIN5flash19enable_sm80_to_sm89INS1_16FlashAttnBwdSm80INS1_25CollectiveMainloopBwdSm80ILi2ELi2EN4cute5tupleIJNS5_1CILi128EEES8_NS7_ILi64EEEEEENS_10bfloat16_tEfNS_4arch4Sm80ELb1ELb0ELb1ELb0ELb0ELb0ELb0ELb0ELi2ELi4ELi4ELi4ELb0EEENS1_24CollectiveEpilogueBwdGQAISA_fSD_Li256ELb0ELb0EEENS1_25SingleTileBwdLPTSchedulerILb0ELi128ELb0EEEEEEEEEvNT_6ParamsE$_ZN4cute3eso3ESOILb0ELb0EJNS_6LayoutINS_5tupleIJNS3_IJNS_1CILi2EEES5_S5_EEES5_NS3_IJNS3_IJS5_S5_EEES5_EEEEEENS3_IJNS3_IJNS4_ILi1EEENS4_ILi512EEEiEEENS4_ILi4096EEENS3_IJNS3_IJiiEEENS4_ILi8192EEEEEEEEEEEjEEC2ERKSI_RKj - $_ZN7cutlass13device_kernelIN5flash19enable_sm80_to_sm89INS1_16FlashAttnBwdSm80INS1_25CollectiveMainloopBwdSm80ILi2ELi2EN4cute5tupleIJNS5_1CILi128EEES8_NS7_ILi64EEEEEENS_10bfloat16_tEfNS_4arch4Sm80ELb1ELb0ELb1ELb0ELb0ELb0ELb0ELb0ELi2ELi4ELi4ELi4ELb0EEENS1_24CollectiveEpilogueBwdGQAISA_fSD_Li256ELb0ELb0EEENS1_25SingleTileBwdLPTSchedulerILb0ELi128ELb0EEEEEEEEEvNT_6ParamsE$_ZN4cute3eso3ESOILb0ELb0EJNS_6LayoutINS_5tupleIJNS3_IJNS_1CILi2EEES5_S5_EEES5_NS3_IJNS3_IJS5_S5_EEES5_EEEEEENS3_IJNS3_IJNS4_ILi1EEENS4_ILi512EEEiEEENS4_ILi4096EEENS3_IJNS3_IJiiEEENS4_ILi8192EEEEEEEEEEENS_10ViewEngineINS_8smem_ptrIPN7cutlass10bfloat16_tEEEEEEEC2ERKSI_RKSP_)
$_ZN7cutlass13device_kernelIN5flash19enable_sm80_to_sm89INS1_16FlashAttnBwdSm80INS1_25CollectiveMainloopBwdSm80ILi2ELi2EN4cute5tupleIJNS5_1CILi128EEES8_NS7_ILi64EEEEEENS_10bfloat16_tEfNS_4arch4Sm80ELb1ELb0ELb1ELb0ELb0ELb0ELb0ELb0ELi2ELi4ELi4ELi4ELb0EEENS1_24CollectiveEpilogueBwdGQAISA_fSD_Li256ELb0ELb0EEENS1_25SingleTileBwdLPTSchedulerILb0ELi128ELb0EEEEEEEEEvNT_6ParamsE$_ZN4cute3eso3ESOILb0ELb0EJNS_6LayoutINS_5tupleIJNS3_IJNS_1CILi2EEES5_S5_EEES5_NS3_IJNS3_IJS5_S5_EEES5_EEEEEENS3_IJNS3_IJNS4_ILi1EEENS4_ILi512EEEiEEENS4_ILi4096EEENS3_IJNS3_IJiiEEENS4_ILi8192EEEEEEEEEEENS_10ViewEngineINS_8smem_ptrIPN7cutlass10bfloat16_tEEEEEEEC2ERKSI_RKSP_:
        /* <DEDUP_REMOVED lines=9> */
        .type           $_ZN7cutlass13device_kernelIN5flash19enable_sm80_to_sm89INS1_16FlashAttnBwdSm80INS1_25CollectiveMainloopBwdSm80ILi2ELi2EN4cute5tupleIJNS5_1CILi128EEES8_NS7_ILi64EEEEEENS_10bfloat16_tEfNS_4arch4Sm80ELb1ELb0ELb1ELb0ELb0ELb0ELb0ELb0ELi2ELi4ELi4ELi4ELb0EEENS1_24CollectiveEpilogueBwdGQAISA_fSD_Li256ELb0ELb0EEENS1_25SingleTileBwdLPTSchedulerILb0ELi128ELb0EEEEEEEEEvNT_6ParamsE$_ZN4cute3eso3ESOILb0ELb0EJNS_6LayoutINS_5tupleIJNS3_IJNS_1CILi2EEES5_S5_EEES5_NS3_IJNS3_IJS5_S5_EEES5_EEEEEENS3_IJNS3_IJNS4_ILi1EEENS4_ILi512EEEiEEENS4_ILi4096EEENS3_IJNS3_IJiiEEENS4_ILi8192EEEEEEEEEEEjEEC2ERKSI_RKj,@function
        .size           $_ZN7cutlass13device_kernelIN5flash19enable_sm80_to_sm89INS1_16FlashAttnBwdSm80INS1_25CollectiveMainloopBwdSm80ILi2ELi2EN4cute5tupleIJNS5_1CILi128EEES8_NS7_ILi64EEEEEENS_10bfloat16_tEfNS_4arch4Sm80ELb1ELb0ELb1ELb0ELb0ELb0ELb0ELb0ELi2ELi4ELi4ELi4ELb0EEENS1_24CollectiveEpilogueBwdGQAISA_fSD_Li256ELb0ELb0EEENS1_25SingleTileBwdLPTSchedulerILb0ELi128ELb0EEEEEEEEEvNT_6ParamsE$_ZN4cute3eso3ESOILb0ELb0EJNS_6LayoutINS_5tupleIJNS3_IJNS_1CILi2EEES5_S5_EEES5_NS3_IJNS3_IJS5_S5_EEES5_EEEEEENS3_IJNS3_IJNS4_ILi1EEENS4_ILi512EEEiEEENS4_ILi4096EEENS3_IJNS3_IJiiEEENS4_ILi8192EEEEEEEEEEEjEEC2ERKSI_RKj,($_ZN7cutlass13device_kernelIN5flash19enable_sm80_to_sm89INS1_16FlashAttnBwdSm80INS1_25CollectiveMainloopBwdSm80ILi2ELi2EN4cute5tupleIJNS5_1CILi128EEES8_NS7_ILi64EEEEEENS_10bfloat16_tEfNS_4arch4Sm80ELb1ELb0ELb1ELb0ELb0ELb0ELb0ELb0ELi2ELi4ELi4ELi4ELb0EEENS1_24CollectiveEpilogueBwdGQAISA_fSD_Li256ELb0ELb0EEENS1_25SingleTileBwdLPTSchedulerILb0ELi128ELb0EEEEEEEEEvNT_6ParamsE$_ZN4cute3eso3ESOILb0ELb0EJNS_6LayoutINS_5tupleIJNS3_IJNS_1CILi2EEES5_S5_EEES5_NS3_IJS5_S5_EEEEEENS3_IJNS3_IJNS4_ILi1EEENS4_ILi512EEEiEEENS4_ILi4096EEENS3_IJiiEEEEEEEENS_10ViewEngineINS_8smem_ptrIPN7cutlass10bfloat16_tEEEEEEEC2ERKSF_RKSM_ - $_ZN7cutlass13device_kernelIN5flash19enable_sm80_to_sm89INS1_16FlashAttnBwdSm80INS1_25CollectiveMainloopBwdSm80ILi2ELi2EN4cute5tupleIJNS5_1CILi128EEES8_NS7_ILi64EEEEEENS_10bfloat16_tEfNS_4arch4Sm80ELb1ELb0ELb1ELb0ELb0ELb0ELb0ELb0ELi2ELi4ELi4ELi4ELb0EEENS1_24CollectiveEpilogueBwdGQAISA_fSD_Li256ELb0ELb0EEENS1_25SingleTileBwdLPTSchedulerILb0ELi128ELb0EEEEEEEEEvNT_6ParamsE$_ZN4cute3eso3ESOILb0ELb0EJNS_6LayoutINS_5tupleIJNS3_IJNS_1CILi2EEES5_S5_EEES5_NS3_IJNS3_IJS5_S5_EEES5_EEEEEENS3_IJNS3_IJNS4_ILi1EEENS4_ILi512EEEiEEENS4_ILi4096EEENS3_IJNS3_IJiiEEENS4_ILi8192EEEEEEEEEEEjEEC2ERKSI_RKj)
$_ZN7cutlass13device_kernelIN5flash19enable_sm80_to_sm89INS1_16FlashAttnBwdSm80INS1_25CollectiveMainloopBwdSm80ILi2ELi2EN4cute5tupleIJNS5_1CILi128EEES8_NS7_ILi64EEEEEENS_10bfloat16_tEfNS_4arch4Sm80ELb1ELb0ELb1ELb0ELb0ELb0ELb0ELb0ELi2ELi4ELi4ELi4ELb0EEENS1_24CollectiveEpilogueBwdGQAISA_fSD_Li256ELb0ELb0EEENS1_25SingleTileBwdLPTSchedulerILb0ELi128ELb0EEEEEEEEEvNT_6ParamsE$_ZN4cute3eso3ESOILb0ELb0EJNS_6LayoutINS_5tupleIJNS3_IJNS_1CILi2EEES5_S5_EEES5_NS3_IJNS3_IJS5_S5_EEES5_EEEEEENS3_IJNS3_IJNS4_ILi1EEENS4_ILi512EEEiEEENS4_ILi4096EEENS3_IJNS3_IJiiEEENS4_ILi8192EEEEEEEEEEEjEEC2ERKSI_RKj:
        /* <DEDUP_REMOVED lines=10> */
        .type           $_ZN7cutlass13device_kernelIN5flash19enable_sm80_to_sm89INS1_16FlashAttnBwdSm80INS1_25CollectiveMainloopBwdSm80ILi2ELi2EN4cute5tupleIJNS5_1CILi128EEES8_NS7_ILi64EEEEEENS_10bfloat16_tEfNS_4arch4Sm80ELb1ELb0ELb1ELb0ELb0ELb0ELb0ELb0ELi2ELi4ELi4ELi4ELb0EEENS1_24CollectiveEpilogueBwdGQAISA_fSD_Li256ELb0ELb0EEENS1_25SingleTileBwdLPTSchedulerILb0ELi128ELb0EEEEEEEEEvNT_6ParamsE$_ZN4cute3eso3ESOILb0ELb0EJNS_6LayoutINS_5tupleIJNS3_IJNS_1CILi2EEES5_S5_EEES5_NS3_IJS5_S5_EEEEEENS3_IJNS3_IJNS4_ILi1EEENS4_ILi512EEEiEEENS4_ILi4096EEENS3_IJiiEEEEEEEENS_10ViewEngineINS_8smem_ptrIPN7cutlass10bfloat16_tEEEEEEEC2ERKSF_RKSM_,@function
        .size           $_ZN7cutlass13device_kernelIN5flash19enable_sm80_to_sm89INS1_16FlashAttnBwdSm80INS1_25CollectiveMainloopBwdSm80ILi2ELi2EN4cute5tupleIJNS5_1CILi128EEES8_NS7_ILi64EEEEEENS_10bfloat16_tEfNS_4arch4Sm80ELb1ELb0ELb1ELb0ELb0ELb0ELb0ELb0ELi2ELi4ELi4ELi4ELb0EEENS1_24CollectiveEpilogueBwdGQAISA_fSD_Li256ELb0ELb0EEENS1_25SingleTileBwdLPTSchedulerILb0ELi128ELb0EEEEEEEEEvNT_6ParamsE$_ZN4cute3eso3ESOILb0ELb0EJNS_6LayoutINS_5tupleIJNS3_IJNS_1CILi2EEES5_S5_EEES5_NS3_IJS5_S5_EEEEEENS3_IJNS3_IJNS4_ILi1EEENS4_ILi512EEEiEEENS4_ILi4096EEENS3_IJiiEEEEEEEENS_10ViewEngineINS_8smem_ptrIPN7cutlass10bfloat16_tEEEEEEEC2ERKSF_RKSM_,($_ZN7cutlass13device_kernelIN5flash19enable_sm80_to_sm89INS1_16FlashAttnBwdSm80INS1_25CollectiveMainloopBwdSm80ILi2ELi2EN4cute5tupleIJNS5_1CILi128EEES8_NS7_ILi64EEEEEENS_10bfloat16_tEfNS_4arch4Sm80ELb1ELb0ELb1ELb0ELb0ELb0ELb0ELb0ELi2ELi4ELi4ELi4ELb0EEENS1_24CollectiveEpilogueBwdGQAISA_fSD_Li256ELb0ELb0EEENS1_25SingleTileBwdLPTSchedulerILb0ELi128ELb0EEEEEEEEEvNT_6ParamsE$_ZN4cute3eso3ESOILb0ELb0EJNS_6LayoutINS_5tupleIJNS3_IJNS_1CILi2EEES5_S5_EEES5_NS3_IJS5_S5_EEEEEENS3_IJNS3_IJNS4_ILi1EEENS4_ILi512EEEiEEENS4_ILi4096EEENS3_IJiiEEEEEEEEjEEC2ERKSF_RKj - $_ZN7cutlass13device_kernelIN5flash19enable_sm80_to_sm89INS1_16FlashAttnBwdSm80INS1_25CollectiveMainloopBwdSm80ILi2ELi2EN4cute5tupleIJNS5_1CILi128EEES8_NS7_ILi64EEEEEENS_10bfloat16_tEfNS_4arch4Sm80ELb1ELb0ELb1ELb0ELb0ELb0ELb0ELb0ELi2ELi4ELi4ELi4ELb0EEENS1_24CollectiveEpilogueBwdGQAISA_fSD_Li256ELb0ELb0EEENS1_25SingleTileBwdLPTSchedulerILb0ELi128ELb0EEEEEEEEEvNT_6ParamsE$_ZN4cute3eso3ESOILb0ELb0EJNS_6LayoutINS_5tupleIJNS3_IJNS_1CILi2EEES5_S5_EEES5_NS3_IJS5_S5_EEEEEENS3_IJNS3_IJNS4_ILi1EEENS4_ILi512EEEiEEENS4_ILi4096EEENS3_IJiiEEEEEEEENS_10ViewEngineINS_8smem_ptrIPN7cutlass10bfloat16_tEEEEEEEC2ERKSF_RKSM_)
$_ZN7cutlass13device_kernelIN5flash19enable_sm80_to_sm89INS1_16FlashAttnBwdSm80INS1_25CollectiveMainloopBwdSm80ILi2ELi2EN4cute5tupleIJNS5_1CILi128EEES8_NS7_ILi64EEEEEENS_10bfloat16_tEfNS_4arch4Sm80ELb1ELb0ELb1ELb0ELb0ELb0ELb0ELb0ELi2ELi4ELi4ELi4ELb0EEENS1_24CollectiveEpilogueBwdGQAISA_fSD_Li256ELb0ELb0EEENS1_25SingleTileBwdLPTSchedulerILb0ELi128ELb0EEEEEEEEEvNT_6ParamsE$_ZN4cute3eso3ESOILb0ELb0EJNS_6LayoutINS_5tupleIJNS3_IJNS_1CILi2EEES5_S5_EEES5_NS3_IJS5_S5_EEEEEENS3_IJNS3_IJNS4_ILi1EEENS4_ILi512EEEiEEENS4_ILi4096EEENS3_IJiiEEEEEEEENS_10ViewEngineINS_8smem_ptrIPN7cutlass10bfloat16_tEEEEEEEC2ERKSF_RKSM_:
        /* <DEDUP_REMOVED lines=9> */
        .type           $_ZN7cutlass13device_kernelIN5flash19enable_sm80_to_sm89INS1_16FlashAttnBwdSm80INS1_25CollectiveMainloopBwdSm80ILi2ELi2EN4cute5tupleIJNS5_1CILi128EEES8_NS7_ILi64EEEEEENS_10bfloat16_tEfNS_4arch4Sm80ELb1ELb0ELb1ELb0ELb0ELb0ELb0ELb0ELi2ELi4ELi4ELi4ELb0EEENS1_24CollectiveEpilogueBwdGQAISA_fSD_Li256ELb0ELb0EEENS1_25SingleTileBwdLPTSchedulerILb0ELi128ELb0EEEEEEEEEvNT_6ParamsE$_ZN4cute3eso3ESOILb0ELb0EJNS_6LayoutINS_5tupleIJNS3_IJNS_1CILi2EEES5_S5_EEES5_NS3_IJS5_S5_EEEEEENS3_IJNS3_IJNS4_ILi1EEENS4_ILi512EEEiEEENS4_ILi4096EEENS3_IJiiEEEEEEEEjEEC2ERKSF_RKj,@function
        .size           $_ZN7cutlass13device_kernelIN5flash19enable_sm80_to_sm89INS1_16FlashAttnBwdSm80INS1_25CollectiveMainloopBwdSm80ILi2ELi2EN4cute5tupleIJNS5_1CILi128EEES8_NS7_ILi64EEEEEENS_10bfloat16_tEfNS_4arch4Sm80ELb1ELb0ELb1ELb0ELb0ELb0ELb0ELb0ELi2ELi4ELi4ELi4ELb0EEENS1_24CollectiveEpilogueBwdGQAISA_fSD_Li256ELb0ELb0EEENS1_25SingleTileBwdLPTSchedulerILb0ELi128ELb0EEEEEEEEEvNT_6ParamsE$_ZN4cute3eso3ESOILb0ELb0EJNS_6LayoutINS_5tupleIJNS3_IJNS_1CILi2EEES5_S5_EEES5_NS3_IJS5_S5_EEEEEENS3_IJNS3_IJNS4_ILi1EEENS4_ILi512EEEiEEENS4_ILi4096EEENS3_IJiiEEEEEEEEjEEC2ERKSF_RKj,($_ZN7cutlass13device_kernelIN5flash19enable_sm80_to_sm89INS1_16FlashAttnBwdSm80INS1_25CollectiveMainloopBwdSm80ILi2ELi2EN4cute5tupleIJNS5_1CILi128EEES8_NS7_ILi64EEEEEENS_10bfloat16_tEfNS_4arch4Sm80ELb1ELb0ELb1ELb0ELb0ELb0ELb0ELb0ELi2ELi4ELi4ELi4ELb0EEENS1_24CollectiveEpilogueBwdGQAISA_fSD_Li256ELb0ELb0EEENS1_25SingleTileBwdLPTSchedulerILb0ELi128ELb0EEEEEEEEEvNT_6ParamsE$_ZN4cute3eso3ESOILb0ELb0EJNS_6LayoutINS_5tupleIJNS3_IJNS_1CILi8EEENS4_ILi1EEEEEENS3_IJNS4_ILi2EEEEEEEEENS3_IJNS3_IJS6_NS4_ILi0EEEEEENS3_IJiEEEEEEEENS_10ViewEngineINS_8smem_ptrIPN7cutlass10bfloat16_tEEEEEEEC2ERKSF_RKSM_ - $_ZN7cutlass13device_kernelIN5flash19enable_sm80_to_sm89INS1_16FlashAttnBwdSm80INS1_25CollectiveMainloopBwdSm80ILi2ELi2EN4cute5tupleIJNS5_1CILi128EEES8_NS7_ILi64EEEEEENS_10bfloat16_tEfNS_4arch4Sm80ELb1ELb0ELb1ELb0ELb0ELb0ELb0ELb0ELi2ELi4ELi4ELi4ELb0EEENS1_24CollectiveEpilogueBwdGQAISA_fSD_Li256ELb0ELb0EEENS1_25SingleTileBwdLPTSchedulerILb0ELi128ELb0EEEEEEEEEvNT_6ParamsE$_ZN4cute3eso3ESOILb0ELb0EJNS_6LayoutINS_5tupleIJNS3_IJNS_1CILi2EEES5_S5_EEES5_NS3_IJS5_S5_EEEEEENS3_IJNS3_IJNS4_ILi1EEENS4_ILi512EEEiEEENS4_ILi4096EEENS3_IJiiEEEEEEEEjEEC2ERKSF_RKj)
$_ZN7cutlass13device_kernelIN5flash19enable_sm80_to_sm89INS1_16FlashAttnBwdSm80INS1_25CollectiveMainloopBwdSm80ILi2ELi2EN4cute5tupleIJNS5_1CILi128EEES8_NS7_ILi64EEEEEENS_10bfloat16_tEfNS_4arch4Sm80ELb1ELb0ELb1ELb0ELb0ELb0ELb0ELb0ELi2ELi4ELi4ELi4ELb0EEENS1_24CollectiveEpilogueBwdGQAISA_fSD_Li256ELb0ELb0EEENS1_25SingleTileBwdLPTSchedulerILb0ELi128ELb0EEEEEEEEEvNT_6ParamsE$_ZN4cute3eso3ESOILb0ELb0EJNS_6LayoutINS_5tupleIJNS3_IJNS_1CILi2EEES5_S5_EEES5_NS3_IJS5_S5_EEEEEENS3_IJNS3_IJNS4_ILi1EEENS4_ILi512EEEiEEENS4_ILi4096EEENS3_IJiiEEEEEEEEjEEC2ERKSF_RKj:
        /* <DEDUP_REMOVED lines=10> */
        .type           $_ZN7cutlass13device_kernelIN5flash19enable_sm80_to_sm89INS1_16FlashAttnBwdSm80INS1_25CollectiveMainloopBwdSm80ILi2ELi2EN4cute5tupleIJNS5_1CILi128EEES8_NS7_ILi64EEEEEENS_10bfloat16_tEfNS_4arch4Sm80ELb1ELb0ELb1ELb0ELb0ELb0ELb0ELb0ELi2ELi4ELi4ELi4ELb0EEENS1_24CollectiveEpilogueBwdGQAISA_fSD_Li256ELb0ELb0EEENS1_25SingleTileBwdLPTSchedulerILb0ELi128ELb0EEEEEEEEEvNT_6ParamsE$_ZN4cute3eso3ESOILb0ELb0EJNS_6LayoutINS_5tupleIJNS3_IJNS_1CILi8EEENS4_ILi1EEEEEENS3_IJNS4_ILi2EEEEEEEEENS3_IJNS3_IJS6_NS4_ILi0EEEEEENS3_IJiEEEEEEEENS_10ViewEngineINS_8smem_ptrIPN7cutlass10bfloat16_tEEEEEEEC2ERKSF_RKSM_,@function
        .size           $_ZN7cutlass13device_kernelIN5flash19enable_sm80_to_sm89INS1_16FlashAttnBwdSm80INS1_25CollectiveMainloopBwdSm80ILi2ELi2EN4cute5tupleIJNS5_1CILi128EEES8_NS7_ILi64EEEEEENS_10bfloat16_tEfNS_4arch4Sm80ELb1ELb0ELb1ELb0ELb0ELb0ELb0ELb0ELi2ELi4ELi4ELi4ELb0EEENS1_24CollectiveEpilogueBwdGQAISA_fSD_Li256ELb0ELb0EEENS1_25SingleTileBwdLPTSchedulerILb0ELi128ELb0EEEEEEEEEvNT_6ParamsE$_ZN4cute3eso3ESOILb0ELb0EJNS_6LayoutINS_5tupleIJNS3_IJNS_1CILi8EEENS4_ILi1EEEEEENS3_IJNS4_ILi2EEEEEEEEENS3_IJNS3_IJS6_NS4_ILi0EEEEEENS3_IJiEEEEEEEENS_10ViewEngineINS_8smem_ptrIPN7cutlass10bfloat16_tEEEEEEEC2ERKSF_RKSM_,($_ZN7cutlass13device_kernelIN5flash19enable_sm80_to_sm89INS1_16FlashAttnBwdSm80INS1_25CollectiveMainloopBwdSm80ILi2ELi2EN4cute5tupleIJNS5_1CILi128EEES8_NS7_ILi64EEEEEENS_10bfloat16_tEfNS_4arch4Sm80ELb1ELb0ELb1ELb0ELb0ELb0ELb0ELb0ELi2ELi4ELi4ELi4ELb0EEENS1_24CollectiveEpilogueBwdGQAISA_fSD_Li256ELb0ELb0EEENS1_25SingleTileBwdLPTSchedulerILb0ELi128ELb0EEEEEEEEEvNT_6ParamsE$_ZN4cute3eso3ESOILb0ELb0EJNS_6LayoutINS_5tupleIJNS3_IJNS_1CILi8EEENS4_ILi1EEEEEENS4_ILi2EEEEEENS3_IJNS3_IJS6_NS4_ILi0EEEEEEiEEEEENS_10ViewEngineINS_8smem_ptrIPN7cutlass10bfloat16_tEEEEEEEC2ERKSD_RKSK_ - $_ZN7cutlass13device_kernelIN5flash19enable_sm80_to_sm89INS1_16FlashAttnBwdSm80INS1_25CollectiveMainloopBwdSm80ILi2ELi2EN4cute5tupleIJNS5_1CILi128EEES8_NS7_ILi64EEEEEENS_10bfloat16_tEfNS_4arch4Sm80ELb1ELb0ELb1ELb0ELb0ELb0ELb0ELb0ELi2ELi4ELi4ELi4ELb0EEENS1_24CollectiveEpilogueBwdGQAISA_fSD_Li256ELb0ELb0EEENS1_25SingleTileBwdLPTSchedulerILb0ELi128ELb0EEEEEEEEEvNT_6ParamsE$_ZN4cute3eso3ESOILb0ELb0EJNS_6LayoutINS_5tupleIJNS3_IJNS_1CILi8EEENS4_ILi1EEEEEENS3_IJNS4_ILi2EEEEEEEEENS3_IJNS3_IJS6_NS4_ILi0EEEEEENS3_IJiEEEEEEEENS_10ViewEngineINS_8smem_ptrIPN7cutlass10bfloat16_tEEEEEEEC2ERKSF_RKSM_)
$_ZN7cutlass13device_kernelIN5flash19enable_sm80_to_sm89INS1_16FlashAttnBwdSm80INS1_25CollectiveMainloopBwdSm80ILi2ELi2EN4cute5tupleIJNS5_1CILi128EEES8_NS7_ILi64EEEEEENS_10bfloat16_tEfNS_4arch4Sm80ELb1ELb0ELb1ELb0ELb0ELb0ELb0ELb0ELi2ELi4ELi4ELi4ELb0EEENS1_24CollectiveEpilogueBwdGQAISA_fSD_Li256ELb0ELb0EEENS1_25SingleTileBwdLPTSchedulerILb0ELi128ELb0EEEEEEEEEvNT_6ParamsE$_ZN4cute3eso3ESOILb0ELb0EJNS_6LayoutINS_5tupleIJNS3_IJNS_1CILi8EEENS4_ILi1EEEEEENS3_IJNS4_ILi2EEEEEEEEENS3_IJNS3_IJS6_NS4_ILi0EEEEEENS3_IJiEEEEEEEENS_10ViewEngineINS_8smem_ptrIPN7cutlass10bfloat16_tEEEEEEEC2ERKSF_RKSM_:
[----:B------:R-:W-:Y:S02]  /*5ff0*/  IADD3 R3, R66, -c[0x0][0x20], RZ ;  /* 0x8000080042037a10 */ /* 0x000fe40007ffe0ff */
[----:B------:R-:W-:-:S03]  /*6000*/  IADD3 R2, R58, -c[0x0][0x20], RZ ;  /* 0x800008003a027a10 */ /* 0x000fc60007ffe0ff */
[----:B------:R1:W-:Y:S04]  /*6010*/  STL [R3], R8 ;  /* 0x0000000803007387 */ /* 0x0003e80000100800 */
[----:B------:R-:W2:Y:S01]  /*6020*/  LDL.64 R10, [R2] ;  /* 0x00000000020a7983 */ /* 0x000ea20000100a00 */
[----:B------:R-:W-:-:S03]  /*6030*/  IMAD.MOV.U32 R7, RZ, RZ, 0x0 ;  /* 0x00000000ff077424 */ /* 0x000fc600078e00ff */
[----:B--2---:R1:W-:Y:S01]  /*6040*/  STL.64 [R3+0x8], R10 ;  /* 0x0000080a03007387 */ /* 0x0043e20000100a00 */
[----:B------:R-:W-:Y:S05]  /*6050*/  RET.REL.NODEC R6 `(_ZN7cutlass13device_kernelIN5flash19enable_sm80_to_sm89INS1_16FlashAttnBwdSm80INS1_25CollectiveMainloopBwdSm80ILi2ELi2EN4cute5tupleIJNS5_1CILi128EEES8_NS7_ILi64EEEEEENS_10bfloat16_tEfNS_4arch4Sm80ELb1ELb0ELb1ELb0ELb0ELb0ELb0ELb0ELi2ELi4ELi4ELi4ELb0EEENS1_24CollectiveEpilogueBwdGQAISA_fSD_Li256ELb0ELb0EEENS1_25SingleTileBwdLPTSchedulerILb0ELi128ELb0EEEEEEEEEvNT_6ParamsE) ;  /* 0xffff9fa006007950 */ /* 0x000fea0003c3ffff */
        .type           $_ZN7cutlass13device_kernelIN5flash19enable_sm80_to_sm89INS1_16FlashAttnBwdSm80INS1_25CollectiveMainloopBwdSm80ILi2ELi2EN4cute5tupleIJNS5_1CILi128EEES8_NS7_ILi64EEEEEENS_10bfloat16_tEfNS_4arch4Sm80ELb1ELb0ELb1ELb0ELb0ELb0ELb0ELb0ELi2ELi4ELi4ELi4ELb0EEENS1_24CollectiveEpilogueBwdGQAISA_fSD_Li256ELb0ELb0EEENS1_25SingleTileBwdLPTSchedulerILb0ELi128ELb0EEEEEEEEEvNT_6ParamsE$_ZN4cute3eso3ESOILb0ELb0EJNS_6LayoutINS_5tupleIJNS3_IJNS_1CILi8EEENS4_ILi1EEEEEENS4_ILi2EEEEEENS3_IJNS3_IJS6_NS4_ILi0EEEEEEiEEEEENS_10ViewEngineINS_8smem_ptrIPN7cutlass10bfloat16_tEEEEEEEC2ERKSD_RKSK_,@function
        .size           $_ZN7cutlass13device_kernelIN5flash19enable_sm80_to_sm89INS1_16FlashAttnBwdSm80INS1_25CollectiveMainloopBwdSm80ILi2ELi2EN4cute5tupleIJNS5_1CILi128EEES8_NS7_ILi64EEEEEENS_10bfloat16_tEfNS_4arch4Sm80ELb1ELb0ELb1ELb0ELb0ELb0ELb0ELb0ELi2ELi4ELi4ELi4ELb0EEENS1_24CollectiveEpilogueBwdGQAISA_fSD_Li256ELb0ELb0EEENS1_25SingleTileBwdLPTSchedulerILb0ELi128ELb0EEEEEEEEEvNT_6ParamsE$_ZN4cute3eso3ESOILb0ELb0EJNS_6LayoutINS_5tupleIJNS3_IJNS_1CILi8EEENS4_ILi1EEEEEENS4_ILi2EEEEEENS3_IJNS3_IJS6_NS4_ILi0EEEEEEiEEEEENS_10ViewEngineINS_8smem_ptrIPN7cutlass10bfloat16_tEEEEEEEC2ERKSD_RKSK_,($_ZN7cutlass13device_kernelIN5flash19enable_sm80_to_sm89INS1_16FlashAttnBwdSm80INS1_25CollectiveMainloopBwdSm80ILi2ELi2EN4cute5tupleIJNS5_1CILi128EEES8_NS7_ILi64EEEEEENS_10bfloat16_tEfNS_4arch4Sm80ELb1ELb0ELb1ELb0ELb0ELb0ELb0ELb0ELi2ELi4ELi4ELi4ELb0EEENS1_24CollectiveEpilogueBwdGQAISA_fSD_Li256ELb0ELb0EEENS1_25SingleTileBwdLPTSchedulerILb0ELi128ELb0EEEEEEEEEvNT_6ParamsE$_ZN4cute3eso3ESOILb0ELb0EJNS_6LayoutINS_5tupleIJNS3_IJNS_1CILi8EEENS4_ILi1EEEEEENS4_ILi2EEEEEENS3_IJNS3_IJS6_NS4_ILi0EEEEEEiEEEEEiEEC2ERKSD_RKi - $_ZN7cutlass13device_kernelIN5flash19enable_sm80_to_sm89INS1_16FlashAttnBwdSm80INS1_25CollectiveMainloopBwdSm80ILi2ELi2EN4cute5tupleIJNS5_1CILi128EEES8_NS7_ILi64EEEEEENS_10bfloat16_tEfNS_4arch4Sm80ELb1ELb0ELb1ELb0ELb0ELb0ELb0ELb0ELi2ELi4ELi4ELi4ELb0EEENS1_24CollectiveEpilogueBwdGQAISA_fSD_Li256ELb0ELb0EEENS1_25SingleTileBwdLPTSchedulerILb0ELi128ELb0EEEEEEEEEvNT_6ParamsE$_ZN4cute3eso3ESOILb0ELb0EJNS_6LayoutINS_5tupleIJNS3_IJNS_1CILi8EEENS4_ILi1EEEEEENS4_ILi2EEEEEENS3_IJNS3_IJS6_NS4_ILi0EEEEEEiEEEEENS_10ViewEngineINS_8smem_ptrIPN7cutlass10bfloat16_tEEEEEEEC2ERKSD_RKSK_)
$_ZN7cutlass13device_kernelIN5flash19enable_sm80_to_sm89INS1_16FlashAttnBwdSm80INS1_25CollectiveMainloopBwdSm80ILi2ELi2EN4cute5tupleIJNS5_1CILi128EEES8_NS7_ILi64EEEEEENS_10bfloat16_tEfNS_4arch4Sm80ELb1ELb0ELb1ELb0ELb0ELb0ELb0ELb0ELi2ELi4ELi4ELi4ELb0EEENS1_24CollectiveEpilogueBwdGQAISA_fSD_Li256ELb0ELb0EEENS1_25SingleTileBwdLPTSchedulerILb0ELi128ELb0EEEEEEEEEvNT_6ParamsE$_ZN4cute3eso3ESOILb0ELb0EJNS_6LayoutINS_5tupleIJNS3_IJNS_1CILi8EEENS4_ILi1EEEEEENS4_ILi2EEEEEENS3_IJNS3_IJS6_NS4_ILi0EEEEEEiEEEEENS_10ViewEngineINS_8smem_ptrIPN7cutlass10bfloat16_tEEEEEEEC2ERKSD_RKSK_:
[----:B------:R-:W-:Y:S02]  /*6060*/  IADD3 R3, R66, -c[0x0][0x20], RZ ;  /* 0x8000080042037a10 */ /* 0x000fe40007ffe0ff */
[----:B------:R-:W-:-:S03]  /*6070*/  IADD3 R2, R58, -c[0x0][0x20], RZ ;  /* 0x800008003a027a10 */ /* 0x000fc60007ffe0ff */
[----:B------:R1:W-:Y:S04]  /*6080*/  STL [R3], R6 ;  /* 0x0000000603007387 */ /* 0x0003e80000100800 */
[----:B------:R-:W2:Y:S01]  /*6090*/  LDL.64 R8, [R2] ;  /* 0x0000000002087983 */ /* 0x000ea20000100a00 */
[----:B------:R-:W-:-:S03]  /*60a0*/  IMAD.MOV.U32 R5, RZ, RZ, 0x0 ;  /* 0x00000000ff057424 */ /* 0x000fc600078e00ff */
[----:B--2---:R1:W-:Y:S01]  /*60b0*/  STL.64 [R3+0x8], R8 ;  /* 0x0000080803007387 */ /* 0x0043e20000100a00 */
[----:B------:R-:W-:Y:S05]  /*60c0*/  RET.REL.NODEC R4 `(_ZN7cutlass13device_kernelIN5flash19enable_sm80_to_sm89INS1_16FlashAttnBwdSm80INS1_25CollectiveMainloopBwdSm80ILi2ELi2EN4cute5tupleIJNS5_1CILi128EEES8_NS7_ILi64EEEEEENS_10bfloat16_tEfNS_4arch4Sm80ELb1ELb0ELb1ELb0ELb0ELb0ELb0ELb0ELi2ELi4ELi4ELi4ELb0EEENS1_24CollectiveEpilogueBwdGQAISA_fSD_Li256ELb0ELb0EEENS1_25SingleTileBwdLPTSchedulerILb0ELi128ELb0EEEEEEEEEvNT_6ParamsE) ;  /* 0xffff9f3004007950 */ /* 0x000fea0003c3ffff */
        .type           $_ZN7cutlass13device_kernelIN5flash19enable_sm80_to_sm89INS1_16FlashAttnBwdSm80INS1_25CollectiveMainloopBwdSm80ILi2ELi2EN4cute5tupleIJNS5_1CILi128EEES8_NS7_ILi64EEEEEENS_10bfloat16_tEfNS_4arch4Sm80ELb1ELb0ELb1ELb0ELb0ELb0ELb0ELb0ELi2ELi4ELi4ELi4ELb0EEENS1_24CollectiveEpilogueBwdGQAISA_fSD_Li256ELb0ELb0EEENS1_25SingleTileBwdLPTSchedulerILb0ELi128ELb0EEEEEEEEEvNT_6ParamsE$_ZN4cute3eso3ESOILb0ELb0EJNS_6LayoutINS_5tupleIJNS3_IJNS_1CILi8EEENS4_ILi1EEEEEENS4_ILi2EEEEEENS3_IJNS3_IJS6_NS4_ILi0EEEEEEiEEEEEiEEC2ERKSD_RKi,@function
        .size           $_ZN7cutlass13device_kernelIN5flash19enable_sm80_to_sm89INS1_16FlashAttnBwdSm80INS1_25CollectiveMainloopBwdSm80ILi2ELi2EN4cute5tupleIJNS5_1CILi128EEES8_NS7_ILi64EEEEEENS_10bfloat16_tEfNS_4arch4Sm80ELb1ELb0ELb1ELb0ELb0ELb0ELb0ELb0ELi2ELi4ELi4ELi4ELb0EEENS1_24CollectiveEpilogueBwdGQAISA_fSD_Li256ELb0ELb0EEENS1_25SingleTileBwdLPTSchedulerILb0ELi128ELb0EEEEEEEEEvNT_6ParamsE$_ZN4cute3eso3ESOILb0ELb0EJNS_6LayoutINS_5tupleIJNS3_IJNS_1CILi8EEENS4_ILi1EEEEEENS4_ILi2EEEEEENS3_IJNS3_IJS6_NS4_ILi0EEEEEEiEEEEEiEEC2ERKSD_RKi,($_ZN7cutlass13device_kernelIN5flash19enable_sm80_to_sm89INS1_16FlashAttnBwdSm80INS1_25CollectiveMainloopBwdSm80ILi2ELi2EN4cute5tupleIJNS5_1CILi128EEES8_NS7_ILi64EEEEEENS_10bfloat16_tEfNS_4arch4Sm80ELb1ELb0ELb1ELb0ELb0ELb0ELb0ELb0ELi2ELi4ELi4ELi4ELb0EEENS1_24CollectiveEpilogueBwdGQAISA_fSD_Li256ELb0ELb0EEENS1_25SingleTileBwdLPTSchedulerILb0ELi128ELb0EEEEEEEEEvNT_6ParamsE$_ZN4cute3eso3ESOILb0ELb0EJNS_6LayoutINS_5tupleIJNS3_IJNS_1CILi8EEENS4_ILi1EEEEEENS4_ILi2EEENS3_IJS8_S8_EEEEEENS3_IJNS3_IJS6_NS4_ILi0EEEEEENS4_ILi4096EEENS3_IJiiEEEEEEEENS_10ViewEngineINS_8smem_ptrIPN7cutlass10bfloat16_tEEEEEEEC2ERKSG_RKSN_ - $_ZN7cutlass13device_kernelIN5flash19enable_sm80_to_sm89INS1_16FlashAttnBwdSm80INS1_25CollectiveMainloopBwdSm80ILi2ELi2EN4cute5tupleIJNS5_1CILi128EEES8_NS7_ILi64EEEEEENS_10bfloat16_tEfNS_4arch4Sm80ELb1ELb0ELb1ELb0ELb0ELb0ELb0ELb0ELi2ELi4ELi4ELi4ELb0EEENS1_24CollectiveEpilogueBwdGQAISA_fSD_Li256ELb0ELb0EEENS1_25SingleTileBwdLPTSchedulerILb0ELi128ELb0EEEEEEEEEvNT_6ParamsE$_ZN4cute3eso3ESOILb0ELb0EJNS_6LayoutINS_5tupleIJNS3_IJNS_1CILi8EEENS4_ILi1EEEEEENS4_ILi2EEEEEENS3_IJNS3_IJS6_NS4_ILi0EEEEEEiEEEEEiEEC2ERKSD_RKi)
$_ZN7cutlass13device_kernelIN5flash19enable_sm80_to_sm89INS1_16FlashAttnBwdSm80INS1_25CollectiveMainloopBwdSm80ILi2ELi2EN4cute5tupleIJNS5_1CILi128EEES8_NS7_ILi64EEEEEENS_10bfloat16_tEfNS_4arch4Sm80ELb1ELb0ELb1ELb0ELb0ELb0ELb0ELb0ELi2ELi4ELi4ELi4ELb0EEENS1_24CollectiveEpilogueBwdGQAISA_fSD_Li256ELb0ELb0EEENS1_25SingleTileBwdLPTSchedulerILb0ELi128ELb0EEEEEEEEEvNT_6ParamsE$_ZN4cute3eso3ESOILb0ELb0EJNS_6LayoutINS_5tupleIJNS3_IJNS_1CILi8EEENS4_ILi1EEEEEENS4_ILi2EEEEEENS3_IJNS3_IJS6_NS4_ILi0EEEEEEiEEEEEiEEC2ERKSD_RKi:
[----:B------:R-:W-:Y:S02]  /*60d0*/  IADD3 R3, R2, -c[0x0][0x20], RZ ;  /* 0x8000080002037a10 */ /* 0x000fe40007ffe0ff */
[----:B------:R-:W-:-:S03]  /*60e0*/  IADD3 R2, R60, -c[0x0][0x20], RZ ;  /* 0x800008003c027a10 */ /* 0x000fc60007ffe0ff */
[----:B------:R1:W-:Y:S04]  /*60f0*/  STL [R3], R6 ;  /* 0x0000000603007387 */ /* 0x0003e80000100800 */
[----:B------:R-:W2:Y:S01]  /*6100*/  LDL R2, [R2] ;  /* 0x0000000002027983 */ /* 0x000ea20000100800 */
[----:B------:R-:W-:-:S03]  /*6110*/  IMAD.MOV.U32 R5, RZ, RZ, 0x0 ;  /* 0x00000000ff057424 */ /* 0x000fc600078e00ff */
[----:B--2---:R1:W-:Y:S01]  /*6120*/  STL [R3+0x4], R2 ;  /* 0x0000040203007387 */ /* 0x0043e20000100800 */
[----:B------:R-:W-:Y:S05]  /*6130*/  RET.REL.NODEC R4 `(_ZN7cutlass13device_kernelIN5flash19enable_sm80_to_sm89INS1_16FlashAttnBwdSm80INS1_25CollectiveMainloopBwdSm80ILi2ELi2EN4cute5tupleIJNS5_1CILi128EEES8_NS7_ILi64EEEEEENS_10bfloat16_tEfNS_4arch4Sm80ELb1ELb0ELb1ELb0ELb0ELb0ELb0ELb0ELi2ELi4ELi4ELi4ELb0EEENS1_24CollectiveEpilogueBwdGQAISA_fSD_Li256ELb0ELb0EEENS1_25SingleTileBwdLPTSchedulerILb0ELi128ELb0EEEEEEEEEvNT_6ParamsE) ;  /* 0xffff9ec004007950 */ /* 0x000fea0003c3ffff */
        .type           $_ZN7cutlass13device_kernelIN5flash19enable_sm80_to_sm89INS1_16FlashAttnBwdSm80INS1_25CollectiveMainloopBwdSm80ILi2ELi2EN4cute5tupleIJNS5_1CILi128EEES8_NS7_ILi64EEEEEENS_10bfloat16_tEfNS_4arch4Sm80ELb1ELb0ELb1ELb0ELb0ELb0ELb0ELb0ELi2ELi4ELi4ELi4ELb0EEENS1_24CollectiveEpilogueBwdGQAISA_fSD_Li256ELb0ELb0EEENS1_25SingleTileBwdLPTSchedulerILb0ELi128ELb0EEEEEEEEEvNT_6ParamsE$_ZN4cute3eso3ESOILb0ELb0EJNS_6LayoutINS_5tupleIJNS3_IJNS_1CILi8EEENS4_ILi1EEEEEENS4_ILi2EEENS3_IJS8_S8_EEEEEENS3_IJNS3_IJS6_NS4_ILi0EEEEEENS4_ILi4096EEENS3_IJiiEEEEEEEENS_10ViewEngineINS_8smem_ptrIPN7cutlass10bfloat16_tEEEEEEEC2ERKSG_RKSN_,@function
        .size           $_ZN7cutlass13device_kernelIN5flash19enable_sm80_to_sm89INS1_16FlashAttnBwdSm80INS1_25CollectiveMainloopBwdSm80ILi2ELi2EN4cute5tupleIJNS5_1CILi128EEES8_NS7_ILi64EEEEEENS_10bfloat16_tEfNS_4arch4Sm80ELb1ELb0ELb1ELb0ELb0ELb0ELb0ELb0ELi2ELi4ELi4ELi4ELb0EEENS1_24CollectiveEpilogueBwdGQAISA_fSD_Li256ELb0ELb0EEENS1_25SingleTileBwdLPTSchedulerILb0ELi128ELb0EEEEEEEEEvNT_6ParamsE$_ZN4cute3eso3ESOILb0ELb0EJNS_6LayoutINS_5tupleIJNS3_IJNS_1CILi8EEENS4_ILi1EEEEEENS4_ILi2EEENS3_IJS8_S8_EEEEEENS3_IJNS3_IJS6_NS4_ILi0EEEEEENS4_ILi4096EEENS3_IJiiEEEEEEEENS_10ViewEngineINS_8smem_ptrIPN7cutlass10bfloat16_tEEEEEEEC2ERKSG_RKSN_,($_ZN7cutlass13device_kernelIN5flash19enable_sm80_to_sm89INS1_16FlashAttnBwdSm80INS1_25CollectiveMainloopBwdSm80ILi2ELi2EN4cute5tupleIJNS5_1CILi128EEES8_NS7_ILi64EEEEEENS_10bfloat16_tEfNS_4arch4Sm80ELb1ELb0ELb1ELb0ELb0ELb0ELb0ELb0ELi2ELi4ELi4ELi4ELb0EEENS1_24CollectiveEpilogueBwdGQAISA_fSD_Li256ELb0ELb0EEENS1_25SingleTileBwdLPTSchedulerILb0ELi128ELb0EEEEEEEEEvNT_6ParamsE$_ZN4cute3eso3ESOILb0ELb0EJNS_6LayoutINS_5tupleIJNS3_IJNS_1CILi8EEENS4_ILi1EEEEEENS4_ILi2EEENS3_IJS8_S8_EEEEEENS3_IJNS3_IJS6_NS4_ILi0EEEEEENS4_ILi4096EEENS3_IJiiEEEEEEEEiEEC2ERKSG_RKi - $_ZN7cutlass13device_kernelIN5flash19enable_sm80_to_sm89INS1_16FlashAttnBwdSm80INS1_25CollectiveMainloopBwdSm80ILi2ELi2EN4cute5tupleIJNS5_1CILi128EEES8_NS7_ILi64EEEEEENS_10bfloat16_tEfNS_4arch4Sm80ELb1ELb0ELb1ELb0ELb0ELb0ELb0ELb0ELi2ELi4ELi4ELi4ELb0EEENS1_24CollectiveEpilogueBwdGQAISA_fSD_Li256ELb0ELb0EEENS1_25SingleTileBwdLPTSchedulerILb0ELi128ELb0EEEEEEEEEvNT_6ParamsE$_ZN4cute3eso3ESOILb0ELb0EJNS_6LayoutINS_5tupleIJNS3_IJNS_1CILi8EEENS4_ILi1EEEEEENS4_ILi2EEENS3_IJS8_S8_EEEEEENS3_IJNS3_IJS6_NS4_ILi0EEEEEENS4_ILi4096EEENS3_IJiiEEEEEEEENS_10ViewEngineINS_8smem_ptrIPN7cutlass10bfloat16_tEEEEEEEC2ERKSG_RKSN_)
$_ZN7cutlass13device_kernelIN5flash19enable_sm80_to_sm89INS1_16FlashAttnBwdSm80INS1_25CollectiveMainloopBwdSm80ILi2ELi2EN4cute5tupleIJNS5_1CILi128EEES8_NS7_ILi64EEEEEENS_10bfloat16_tEfNS_4arch4Sm80ELb1ELb0ELb1ELb0ELb0ELb0ELb0ELb0ELi2ELi4ELi4ELi4ELb0EEENS1_24CollectiveEpilogueBwdGQAISA_fSD_Li256ELb0ELb0EEENS1_25SingleTileBwdLPTSchedulerILb0ELi128ELb0EEEEEEEEEvNT_6ParamsE$_ZN4cute3eso3ESOILb0ELb0EJNS_6LayoutINS_5tupleIJNS3_IJNS_1CILi8EEENS4_ILi1EEEEEENS4_ILi2EEENS3_IJS8_S8_EEEEEENS3_IJNS3_IJS6_NS4_ILi0EEEEEENS4_ILi4096EEENS3_IJiiEEEEEEEENS_10ViewEngineINS_8smem_ptrIPN7cutlass10bfloat16_tEEEEEEEC2ERKSG_RKSN_:
[----:B------:R-:W-:Y:S02]  /*6140*/  IADD3 R3, R23, -c[0x0][0x20], RZ ;  /* 0x8000080017037a10 */ /* 0x000fe40007ffe0ff */
[----:B------:R-:W-:-:S03]  /*6150*/  IADD3 R2, R22, -c[0x0][0x20], RZ ;  /* 0x8000080016027a10 */ /* 0x000fc60007ffe0ff */
[----:B------:R1:W-:Y:S04]  /*6160*/  STL.64 [R3], R4 ;  /* 0x0000000403007387 */ /* 0x0003e80000100a00 */
[----:B------:R-:W2:Y:S01]  /*6170*/  LDL.64 R8, [R2] ;  /* 0x0000000002087983 */ /* 0x000ea20000100a00 */
[----:B------:R-:W-:-:S03]  /*6180*/  IMAD.MOV.U32 R7, RZ, RZ, 0x0 ;  /* 0x00000000ff077424 */ /* 0x000fc600078e00ff */
[----:B--2---:R1:W-:Y:S01]  /*6190*/  STL.64 [R3+0x8], R8 ;  /* 0x0000080803007387 */ /* 0x0043e20000100a00 */
[----:B------:R-:W-:Y:S05]  /*61a0*/  RET.REL.NODEC R6 `(_ZN7cutlass13device_kernelIN5flash19enable_sm80_to_sm89INS1_16FlashAttnBwdSm80INS1_25CollectiveMainloopBwdSm80ILi2ELi2EN4cute5tupleIJNS5_1CILi128EEES8_NS7_ILi64EEEEEENS_10bfloat16_tEfNS_4arch4Sm80ELb1ELb0ELb1ELb0ELb0ELb0ELb0ELb0ELi2ELi4ELi4ELi4ELb0EEENS1_24CollectiveEpilogueBwdGQAISA_fSD_Li256ELb0ELb0EEENS1_25SingleTileBwdLPTSchedulerILb0ELi128ELb0EEEEEEEEEvNT_6ParamsE) ;  /* 0xffff9e5006007950 */ /* 0x000fea0003c3ffff */
        .type           $_ZN7cutlass13device_kernelIN5flash19enable_sm80_to_sm89INS1_16FlashAttnBwdSm80INS1_25CollectiveMainloopBwdSm80ILi2ELi2EN4cute5tupleIJNS5_1CILi128EEES8_NS7_ILi64EEEEEENS_10bfloat16_tEfNS_4arch4Sm80ELb1ELb0ELb1ELb0ELb0ELb0ELb0ELb0ELi2ELi4ELi4ELi4ELb0EEENS1_24CollectiveEpilogueBwdGQAISA_fSD_Li256ELb0ELb0EEENS1_25SingleTileBwdLPTSchedulerILb0ELi128ELb0EEEEEEEEEvNT_6ParamsE$_ZN4cute3eso3ESOILb0ELb0EJNS_6LayoutINS_5tupleIJNS3_IJNS_1CILi8EEENS4_ILi1EEEEEENS4_ILi2EEENS3_IJS8_S8_EEEEEENS3_IJNS3_IJS6_NS4_ILi0EEEEEENS4_ILi4096EEENS3_IJiiEEEEEEEEiEEC2ERKSG_RKi,@function
        .size           $_ZN7cutlass13device_kernelIN5flash19enable_sm80_to_sm89INS1_16FlashAttnBwdSm80INS1_25CollectiveMainloopBwdSm80ILi2ELi2EN4cute5tupleIJNS5_1CILi128EEES8_NS7_ILi64EEEEEENS_10bfloat16_tEfNS_4arch4Sm80ELb1ELb0ELb1ELb0ELb0ELb0ELb0ELb0ELi2ELi4ELi4ELi4ELb0EEENS1_24CollectiveEpilogueBwdGQAISA_fSD_Li256ELb0ELb0EEENS1_25SingleTileBwdLPTSchedulerILb0ELi128ELb0EEEEEEEEEvNT_6ParamsE$_ZN4cute3eso3ESOILb0ELb0EJNS_6LayoutINS_5tupleIJNS3_IJNS_1CILi8EEENS4_ILi1EEEEEENS4_ILi2EEENS3_IJS8_S8_EEEEEENS3_IJNS3_IJS6_NS4_ILi0EEEEEENS4_ILi4096EEENS3_IJiiEEEEEEEEiEEC2ERKSG_RKi,($_ZN7cutlass13device_kernelIN5flash19enable_sm80_to_sm89INS1_16FlashAttnBwdSm80INS1_25CollectiveMainloopBwdSm80ILi2ELi2EN4cute5tupleIJNS5_1CILi128EEES8_NS7_ILi64EEEEEENS_10bfloat16_tEfNS_4arch4Sm80ELb1ELb0ELb1ELb0ELb0ELb0ELb0ELb0ELi2ELi4ELi4ELi4ELb0EEENS1_24CollectiveEpilogueBwdGQAISA_fSD_Li256ELb0ELb0EEENS1_25SingleTileBwdLPTSchedulerILb0ELi128ELb0EEEEEEEEEvNT_6ParamsE$_ZN4cute3eso3ESOILb0ELb0EJNS_6LayoutINS_5tupleIJNS3_IJNS_1CILi8EEENS4_ILi1EEEEEENS4_ILi2EEES5_EEENS3_IJNS3_IJS6_NS4_ILi0EEEEEEiNS4_ILi1024EEEEEEEENS_10ViewEngineINS_8smem_ptrIPN7cutlass10bfloat16_tEEEEEEEC2ERKSE_RKSL_ - $_ZN7cutlass13device_kernelIN5flash19enable_sm80_to_sm89INS1_16FlashAttnBwdSm80INS1_25CollectiveMainloopBwdSm80ILi2ELi2EN4cute5tupleIJNS5_1CILi128EEES8_NS7_ILi64EEEEEENS_10bfloat16_tEfNS_4arch4Sm80ELb1ELb0ELb1ELb0ELb0ELb0ELb0ELb0ELi2ELi4ELi4ELi4ELb0EEENS1_24CollectiveEpilogueBwdGQAISA_fSD_Li256ELb0ELb0EEENS1_25SingleTileBwdLPTSchedulerILb0ELi128ELb0EEEEEEEEEvNT_6ParamsE$_ZN4cute3eso3ESOILb0ELb0EJNS_6LayoutINS_5tupleIJNS3_IJNS_1CILi8EEENS4_ILi1EEEEEENS4_ILi2EEENS3_IJS8_S8_EEEEEENS3_IJNS3_IJS6_NS4_ILi0EEEEEENS4_ILi4096EEENS3_IJiiEEEEEEEEiEEC2ERKSG_RKi)
$_ZN7cutlass13device_kernelIN5flash19enable_sm80_to_sm89INS1_16FlashAttnBwdSm80INS1_25CollectiveMainloopBwdSm80ILi2ELi2EN4cute5tupleIJNS5_1CILi128EEES8_NS7_ILi64EEEEEENS_10bfloat16_tEfNS_4arch4Sm80ELb1ELb0ELb1ELb0ELb0ELb0ELb0ELb0ELi2ELi4ELi4ELi4ELb0EEENS1_24CollectiveEpilogueBwdGQAISA_fSD_Li256ELb0ELb0EEENS1_25SingleTileBwdLPTSchedulerILb0ELi128ELb0EEEEEEEEEvNT_6ParamsE$_ZN4cute3eso3ESOILb0ELb0EJNS_6LayoutINS_5tupleIJNS3_IJNS_1CILi8EEENS4_ILi1EEEEEENS4_ILi2EEENS3_IJS8_S8_EEEEEENS3_IJNS3_IJS6_NS4_ILi0EEEEEENS4_ILi4096EEENS3_IJiiEEEEEEEEiEEC2ERKSG_RKi:
[----:B------:R-:W-:Y:S02]  /*61b0*/  IADD3 R5, R23, -c[0x0][0x20], RZ ;  /* 0x8000080017057a10 */ /* 0x000fe40007ffe0ff */
[----:B------:R-:W-:-:S03]  /*61c0*/  IADD3 R4, R22, -c[0x0][0x20], RZ ;  /* 0x8000080016047a10 */ /* 0x000fc60007ffe0ff */
[----:B------:R1:W-:Y:S04]  /*61d0*/  STL [R5], R2 ;  /* 0x0000000205007387 */ /* 0x0003e80000100800 */
[----:B------:R1:W-:Y:S04]  /*61e0*/  STL [R5+0x4], R3 ;  /* 0x0000040305007387 */ /* 0x0003e80000100800 */
[----:B------:R-:W2:Y:S01]  /*61f0*/  LDL R4, [R4] ;  /* 0x0000000004047983 */ /* 0x000ea20000100800 */
[----:B------:R-:W-:-:S03]  /*6200*/  IMAD.MOV.U32 R7, RZ, RZ, 0x0 ;  /* 0x00000000ff077424 */ /* 0x000fc600078e00ff */
[----:B--2---:R1:W-:Y:S01]  /*6210*/  STL [R5+0x8], R4 ;  /* 0x0000080405007387 */ /* 0x0043e20000100800 */
[----:B------:R-:W-:Y:S05]  /*6220*/  RET.REL.NODEC R6 `(_ZN7cutlass13device_kernelIN5flash19enable_sm80_to_sm89INS1_16FlashAttnBwdSm80INS1_25CollectiveMainloopBwdSm80ILi2ELi2EN4cute5tupleIJNS5_1CILi128EEES8_NS7_ILi64EEEEEENS_10bfloat16_tEfNS_4arch4Sm80ELb1ELb0ELb1ELb0ELb0ELb0ELb0ELb0ELi2ELi4ELi4ELi4ELb0EEENS1_24CollectiveEpilogueBwdGQAISA_fSD_Li256ELb0ELb0EEENS1_25SingleTileBwdLPTSchedulerILb0ELi128ELb0EEEEEEEEEvNT_6ParamsE) ;  /* 0xffff9dd006007950 */ /* 0x000fea0003c3ffff */
        .type           $_ZN7cutlass13device_kernelIN5flash19enable_sm80_to_sm89INS1_16FlashAttnBwdSm80INS1_25CollectiveMainloopBwdSm80ILi2ELi2EN4cute5tupleIJNS5_1CILi128EEES8_NS7_ILi64EEEEEENS_10bfloat16_tEfNS_4arch4Sm80ELb1ELb0ELb1ELb0ELb0ELb0ELb0ELb0ELi2ELi4ELi4ELi4ELb0EEENS1_24CollectiveEpilogueBwdGQAISA_fSD_Li256ELb0ELb0EEENS1_25SingleTileBwdLPTSchedulerILb0ELi128ELb0EEEEEEEEEvNT_6ParamsE$_ZN4cute3eso3ESOILb0ELb0EJNS_6LayoutINS_5tupleIJNS3_IJNS_1CILi8EEENS4_ILi1EEEEEENS4_ILi2EEES5_EEENS3_IJNS3_IJS6_NS4_ILi0EEEEEEiNS4_ILi1024EEEEEEEENS_10ViewEngineINS_8smem_ptrIPN7cutlass10bfloat16_tEEEEEEEC2ERKSE_RKSL_,@function
        .size           $_ZN7cutlass13device_kernelIN5flash19enable_sm80_to_sm89INS1_16FlashAttnBwdSm80INS1_25CollectiveMainloopBwdSm80ILi2ELi2EN4cute5tupleIJNS5_1CILi128EEES8_NS7_ILi64EEEEEENS_10bfloat16_tEfNS_4arch4Sm80ELb1ELb0ELb1ELb0ELb0ELb0ELb0ELb0ELi2ELi4ELi4ELi4ELb0EEENS1_24CollectiveEpilogueBwdGQAISA_fSD_Li256ELb0ELb0EEENS1_25SingleTileBwdLPTSchedulerILb0ELi128ELb0EEEEEEEEEvNT_6ParamsE$_ZN4cute3eso3ESOILb0ELb0EJNS_6LayoutINS_5tupleIJNS3_IJNS_1CILi8EEENS4_ILi1EEEEEENS4_ILi2EEES5_EEENS3_IJNS3_IJS6_NS4_ILi0EEEEEEiNS4_ILi1024EEEEEEEENS_10ViewEngineINS_8smem_ptrIPN7cutlass10bfloat16_tEEEEEEEC2ERKSE_RKSL_,($_ZN7cutlass13device_kernelIN5flash19enable_sm80_to_sm89INS1_16FlashAttnBwdSm80INS1_25CollectiveMainloopBwdSm80ILi2ELi2EN4cute5tupleIJNS5_1CILi128EEES8_NS7_ILi64EEEEEENS_10bfloat16_tEfNS_4arch4Sm80ELb1ELb0ELb1ELb0ELb0ELb0ELb0ELb0ELi2ELi4ELi4ELi4ELb0EEENS1_24CollectiveEpilogueBwdGQAISA_fSD_Li256ELb0ELb0EEENS1_25SingleTileBwdLPTSchedulerILb0ELi128ELb0EEEEEEEEEvNT_6ParamsE$_ZN4cute3eso3ESOILb0ELb0EJNS_6LayoutINS_5tupleIJNS3_IJNS_1CILi8EEENS4_ILi1EEEEEENS4_ILi2EEES5_EEENS3_IJNS3_IJS6_NS4_ILi0EEEEEEiNS4_ILi1024EEEEEEEEiEEC2ERKSE_RKi - $_ZN7cutlass13device_kernelIN5flash19enable_sm80_to_sm89INS1_16FlashAttnBwdSm80INS1_25CollectiveMainloopBwdSm80ILi2ELi2EN4cute5tupleIJNS5_1CILi128EEES8_NS7_ILi64EEEEEENS_10bfloat16_tEfNS_4arch4Sm80ELb1ELb0ELb1ELb0ELb0ELb0ELb0ELb0ELi2ELi4ELi4ELi4ELb0EEENS1_24CollectiveEpilogueBwdGQAISA_fSD_Li256ELb0ELb0EEENS1_25SingleTileBwdLPTSchedulerILb0ELi128ELb0EEEEEEEEEvNT_6ParamsE$_ZN4cute3eso3ESOILb0ELb0EJNS_6LayoutINS_5tupleIJNS3_IJNS_1CILi8EEENS4_ILi1EEEEEENS4_ILi2EEES5_EEENS3_IJNS3_IJS6_NS4_ILi0EEEEEEiNS4_ILi1024EEEEEEEENS_10ViewEngineINS_8smem_ptrIPN7cutlass10bfloat16_tEEEEEEEC2ERKSE_RKSL_)
$_ZN7cutlass13device_kernelIN5flash19enable_sm80_to_sm89INS1_16FlashAttnBwdSm80INS1_25CollectiveMainloopBwdSm80ILi2ELi2EN4cute5tupleIJNS5_1CILi128EEES8_NS7_ILi64EEEEEENS_10bfloat16_tEfNS_4arch4Sm80ELb1ELb0ELb1ELb0ELb0ELb0ELb0ELb0ELi2ELi4ELi4ELi4ELb0EEENS1_24CollectiveEpilogueBwdGQAISA_fSD_Li256ELb0ELb0EEENS1_25SingleTileBwdLPTSchedulerILb0ELi128ELb0EEEEEEEEEvNT_6ParamsE$_ZN4cute3eso3ESOILb0ELb0EJNS_6LayoutINS_5tupleIJNS3_IJNS_1CILi8EEENS4_ILi1EEEEEENS4_ILi2EEES5_EEENS3_IJNS3_IJS6_NS4_ILi0EEEEEEiNS4_ILi1024EEEEEEEENS_10ViewEngineINS_8smem_ptrIPN7cutlass10bfloat16_tEEEEEEEC2ERKSE_RKSL_:
[----:B------:R-:W-:Y:S02]  /*6230*/  IADD3 R3, R23, -c[0x0][0x20], RZ ;  /* 0x8000080017037a10 */ /* 0x000fe40007ffe0ff */
[----:B------:R-:W-:-:S03]  /*6240*/  IADD3 R2, R22, -c[0x0][0x20], RZ ;  /* 0x8000080016027a10 */ /* 0x000fc60007ffe0ff */
[----:B------:R1:W-:Y:S04]  /*6250*/  STL [R3], R6 ;  /* 0x0000000603007387 */ /* 0x0003e80000100800 */
[----:B------:R-:W2:Y:S01]  /*6260*/  LDL.64 R8, [R2] ;  /* 0x0000000002087983 */ /* 0x000ea20000100a00 */
[----:B------:R-:W-:-:S03]  /*6270*/  IMAD.MOV.U32 R5, RZ, RZ, 0x0 ;  /* 0x00000000ff057424 */ /* 0x000fc600078e00ff */
[----:B--2---:R1:W-:Y:S01]  /*6280*/  STL.64 [R3+0x8], R8 ;  /* 0x0000080803007387 */ /* 0x0043e20000100a00 */
[----:B------:R-:W-:Y:S05]  /*6290*/  RET.REL.NODEC R4 `(_ZN7cutlass13device_kernelIN5flash19enable_sm80_to_sm89INS1_16FlashAttnBwdSm80INS1_25CollectiveMainloopBwdSm80ILi2ELi2EN4cute5tupleIJNS5_1CILi128EEES8_NS7_ILi64EEEEEENS_10bfloat16_tEfNS_4arch4Sm80ELb1ELb0ELb1ELb0ELb0ELb0ELb0ELb0ELi2ELi4ELi4ELi4ELb0EEENS1_24CollectiveEpilogueBwdGQAISA_fSD_Li256ELb0ELb0EEENS1_25SingleTileBwdLPTSchedulerILb0ELi128ELb0EEEEEEEEEvNT_6ParamsE) ;  /* 0xffff9d6004007950 */ /* 0x000fea0003c3ffff */
        .type           $_ZN7cutlass13device_kernelIN5flash19enable_sm80_to_sm89INS1_16FlashAttnBwdSm80INS1_25CollectiveMainloopBwdSm80ILi2ELi2EN4cute5tupleIJNS5_1CILi128EEES8_NS7_ILi64EEEEEENS_10bfloat16_tEfNS_4arch4Sm80ELb1ELb0ELb1ELb0ELb0ELb0ELb0ELb0ELi2ELi4ELi4ELi4ELb0EEENS1_24CollectiveEpilogueBwdGQAISA_fSD_Li256ELb0ELb0EEENS1_25SingleTileBwdLPTSchedulerILb0ELi128ELb0EEEEEEEEEvNT_6ParamsE$_ZN4cute3eso3ESOILb0ELb0EJNS_6LayoutINS_5tupleIJNS3_IJNS_1CILi8EEENS4_ILi1EEEEEENS4_ILi2EEES5_EEENS3_IJNS3_IJS6_NS4_ILi0EEEEEEiNS4_ILi1024EEEEEEEEiEEC2ERKSE_RKi,@function
        .size           $_ZN7cutlass13device_kernelIN5flash19enable_sm80_to_sm89INS1_16FlashAttnBwdSm80INS1_25CollectiveMainloopBwdSm80ILi2ELi2EN4cute5tupleIJNS5_1CILi128EEES8_NS7_ILi64EEEEEENS_10bfloat16_tEfNS_4arch4Sm80ELb1ELb0ELb1ELb0ELb0ELb0ELb0ELb0ELi2ELi4ELi4ELi4ELb0EEENS1_24CollectiveEpilogueBwdGQAISA_fSD_Li256ELb0ELb0EEENS1_25SingleTileBwdLPTSchedulerILb0ELi128ELb0EEEEEEEEEvNT_6ParamsE$_ZN4cute3eso3ESOILb0ELb0EJNS_6LayoutINS_5tupleIJNS3_IJNS_1CILi8EEENS4_ILi1EEEEEENS4_ILi2EEES5_EEENS3_IJNS3_IJS6_NS4_ILi0EEEEEEiNS4_ILi1024EEEEEEEEiEEC2ERKSE_RKi,($_ZN7cutlass13device_kernelIN5flash19enable_sm80_to_sm89INS1_16FlashAttnBwdSm80INS1_25CollectiveMainloopBwdSm80ILi2ELi2EN4cute5tupleIJNS5_1CILi128EEES8_NS7_ILi64EEEEEENS_10bfloat16_tEfNS_4arch4Sm80ELb1ELb0ELb1ELb0ELb0ELb0ELb0ELb0ELi2ELi4ELi4ELi4ELb0EEENS1_24CollectiveEpilogueBwdGQAISA_fSD_Li256ELb0ELb0EEENS1_25SingleTileBwdLPTSchedulerILb0ELi128ELb0EEEEEEEEEvNT_6ParamsE$_ZN4cute3eso3ESOILb0ELb0EJNS_6LayoutINS_5tupleIJNS3_IJNS_1CILi8EEENS4_ILi1EEEEEENS4_ILi4EEES6_EEENS3_IJNS3_IJS6_NS4_ILi0EEEEEElSA_EEEEENS_10ViewEngineINS_8gmem_ptrIPKN7cutlass10bfloat16_tEEEEEEEC2ERKSD_RKSL_ - $_ZN7cutlass13device_kernelIN5flash19enable_sm80_to_sm89INS1_16FlashAttnBwdSm80INS1_25CollectiveMainloopBwdSm80ILi2ELi2EN4cute5tupleIJNS5_1CILi128EEES8_NS7_ILi64EEEEEENS_10bfloat16_tEfNS_4arch4Sm80ELb1ELb0ELb1ELb0ELb0ELb0ELb0ELb0ELi2ELi4ELi4ELi4ELb0EEENS1_24CollectiveEpilogueBwdGQAISA_fSD_Li256ELb0ELb0EEENS1_25SingleTileBwdLPTSchedulerILb0ELi128ELb0EEEEEEEEEvNT_6ParamsE$_ZN4cute3eso3ESOILb0ELb0EJNS_6LayoutINS_5tupleIJNS3_IJNS_1CILi8EEENS4_ILi1EEEEEENS4_ILi2EEES5_EEENS3_IJNS3_IJS6_NS4_ILi0EEEEEEiNS4_ILi1024EEEEEEEEiEEC2ERKSE_RKi)
$_ZN7cutlass13device_kernelIN5flash19enable_sm80_to_sm89INS1_16FlashAttnBwdSm80INS1_25CollectiveMainloopBwdSm80ILi2ELi2EN4cute5tupleIJNS5_1CILi128EEES8_NS7_ILi64EEEEEENS_10bfloat16_tEfNS_4arch4Sm80ELb1ELb0ELb1ELb0ELb0ELb0ELb0ELb0ELi2ELi4ELi4ELi4ELb0EEENS1_24CollectiveEpilogueBwdGQAISA_fSD_Li256ELb0ELb0EEENS1_25SingleTileBwdLPTSchedulerILb0ELi128ELb0EEEEEEEEEvNT_6ParamsE$_ZN4cute3eso3ESOILb0ELb0EJNS_6LayoutINS_5tupleIJNS3_IJNS_1CILi8EEENS4_ILi1EEEEEENS4_ILi2EEES5_EEENS3_IJNS3_IJS6_NS4_ILi0EEEEEEiNS4_ILi1024EEEEEEEEiEEC2ERKSE_RKi:
        /* <DEDUP_REMOVED lines=8> */
        .type           $_ZN7cutlass13device_kernelIN5flash19enable_sm80_to_sm89INS1_16FlashAttnBwdSm80INS1_25CollectiveMainloopBwdSm80ILi2ELi2EN4cute5tupleIJNS5_1CILi128EEES8_NS7_ILi64EEEEEENS_10bfloat16_tEfNS_4arch4Sm80ELb1ELb0ELb1ELb0ELb0ELb0ELb0ELb0ELi2ELi4ELi4ELi4ELb0EEENS1_24CollectiveEpilogueBwdGQAISA_fSD_Li256ELb0ELb0EEENS1_25SingleTileBwdLPTSchedulerILb0ELi128ELb0EEEEEEEEEvNT_6ParamsE$_ZN4cute3eso3ESOILb0ELb0EJNS_6LayoutINS_5tupleIJNS3_IJNS_1CILi8EEENS4_ILi1EEEEEENS4_ILi4EEES6_EEENS3_IJNS3_IJS6_NS4_ILi0EEEEEElSA_EEEEENS_10ViewEngineINS_8gmem_ptrIPKN7cutlass10bfloat16_tEEEEEEEC2ERKSD_RKSL_,@function
        .size           $_ZN7cutlass13device_kernelIN5flash19enable_sm80_to_sm89INS1_16FlashAttnBwdSm80INS1_25CollectiveMainloopBwdSm80ILi2ELi2EN4cute5tupleIJNS5_1CILi128EEES8_NS7_ILi64EEEEEENS_10bfloat16_tEfNS_4arch4Sm80ELb1ELb0ELb1ELb0ELb0ELb0ELb0ELb0ELi2ELi4ELi4ELi4ELb0EEENS1_24CollectiveEpilogueBwdGQAISA_fSD_Li256ELb0ELb0EEENS1_25SingleTileBwdLPTSchedulerILb0ELi128ELb0EEEEEEEEEvNT_6ParamsE$_ZN4cute3eso3ESOILb0ELb0EJNS_6LayoutINS_5tupleIJNS3_IJNS_1CILi8EEENS4_ILi1EEEEEENS4_ILi4EEES6_EEENS3_IJNS3_IJS6_NS4_ILi0EEEEEElSA_EEEEENS_10ViewEngineINS_8gmem_ptrIPKN7cutlass10bfloat16_tEEEEEEEC2ERKSD_RKSL_,($_ZN7cutlass13device_kernelIN5flash19enable_sm80_to_sm89INS1_16FlashAttnBwdSm80INS1_25CollectiveMainloopBwdSm80ILi2ELi2EN4cute5tupleIJNS5_1CILi128EEES8_NS7_ILi64EEEEEENS_10bfloat16_tEfNS_4arch4Sm80ELb1ELb0ELb1ELb0ELb0ELb0ELb0ELb0ELi2ELi4ELi4ELi4ELb0EEENS1_24CollectiveEpilogueBwdGQAISA_fSD_Li256ELb0ELb0EEENS1_25SingleTileBwdLPTSchedulerILb0ELi128ELb0EEEEEEEEEvNT_6ParamsE$_ZN4cute3eso3ESOILb0ELb0EJNS_6LayoutINS_5tupleIJNS3_IJNS_1CILi8EEENS4_ILi1EEEEEENS4_ILi4EEES6_EEENS3_IJNS3_IJS6_NS4_ILi0EEEEEElSA_EEEEElEEC2ERKSD_RKl - $_ZN7cutlass13device_kernelIN5flash19enable_sm80_to_sm89INS1_16FlashAttnBwdSm80INS1_25CollectiveMainloopBwdSm80ILi2ELi2EN4cute5tupleIJNS5_1CILi128EEES8_NS7_ILi64EEEEEENS_10bfloat16_tEfNS_4arch4Sm80ELb1ELb0ELb1ELb0ELb0ELb0ELb0ELb0ELi2ELi4ELi4ELi4ELb0EEENS1_24CollectiveEpilogueBwdGQAISA_fSD_Li256ELb0ELb0EEENS1_25SingleTileBwdLPTSchedulerILb0ELi128ELb0EEEEEEEEEvNT_6ParamsE$_ZN4cute3eso3ESOILb0ELb0EJNS_6LayoutINS_5tupleIJNS3_IJNS_1CILi8EEENS4_ILi1EEEEEENS4_ILi4EEES6_EEENS3_IJNS3_IJS6_NS4_ILi0EEEEEElSA_EEEEENS_10ViewEngineINS_8gmem_ptrIPKN7cutlass10bfloat16_tEEEEEEEC2ERKSD_RKSL_)
$_ZN7cutlass13device_kernelIN5flash19enable_sm80_to_sm89INS1_16FlashAttnBwdSm80INS1_25CollectiveMainloopBwdSm80ILi2ELi2EN4cute5tupleIJNS5_1CILi128EEES8_NS7_ILi64EEEEEENS_10bfloat16_tEfNS_4arch4Sm80ELb1ELb0ELb1ELb0ELb0ELb0ELb0ELb0ELi2ELi4ELi4ELi4ELb0EEENS1_24CollectiveEpilogueBwdGQAISA_fSD_Li256ELb0ELb0EEENS1_25SingleTileBwdLPTSchedulerILb0ELi128ELb0EEEEEEEEEvNT_6ParamsE$_ZN4cute3eso3ESOILb0ELb0EJNS_6LayoutINS_5tupleIJNS3_IJNS_1CILi8EEENS4_ILi1EEEEEENS4_ILi4EEES6_EEENS3_IJNS3_IJS6_NS4_ILi0EEEEEElSA_EEEEENS_10ViewEngineINS_8gmem_ptrIPKN7cutlass10bfloat16_tEEEEEEEC2ERKSD_RKSL_:
        /* <DEDUP_REMOVED lines=8> */
[----:B------:R-:W-:Y:S05]  /*63a0*/  RET.REL.NODEC R6 `(_ZN7cutlass13device_kernelIN5flash19enable_sm80_to_sm89INS1_16FlashAttnBwdSm80INS1_25CollectiveMainloopBwdSm80ILi2ELi2EN4cute5tupleIJNS5_1CILi128EEES8_NS7_ILi64EEEEEENS_10bfloat16_tEfNS_4arch4Sm80ELb1ELb0ELb1ELb0ELb0ELb0ELb0ELb0ELi2ELi4ELi4ELi4ELb0EEENS1_24CollectiveEpilogueBwdGQAISA_fSD_Li256ELb0ELb0EEENS1_25SingleTileBwdLPTSchedulerILb0ELi128ELb0EEEEEEEEEvNT_6ParamsE) ;  /* 0xffff9c5006007950 */ /* 0x000fea0003c3ffff */
        .type           $_ZN7cutlass13device_kernelIN5flash19enable_sm80_to_sm89INS1_16FlashAttnBwdSm80INS1_25CollectiveMainloopBwdSm80ILi2ELi2EN4cute5tupleIJNS5_1CILi128EEES8_NS7_ILi64EEEEEENS_10bfloat16_tEfNS_4arch4Sm80ELb1ELb0ELb1ELb0ELb0ELb0ELb0ELb0ELi2ELi4ELi4ELi4ELb0EEENS1_24CollectiveEpilogueBwdGQAISA_fSD_Li256ELb0ELb0EEENS1_25SingleTileBwdLPTSchedulerILb0ELi128ELb0EEEEEEEEEvNT_6ParamsE$_ZN4cute3eso3ESOILb0ELb0EJNS_6LayoutINS_5tupleIJNS3_IJNS_1CILi8EEENS4_ILi1EEEEEENS4_ILi4EEES6_EEENS3_IJNS3_IJS6_NS4_ILi0EEEEEElSA_EEEEElEEC2ERKSD_RKl,@function
        .size           $_ZN7cutlass13device_kernelIN5flash19enable_sm80_to_sm89INS1_16FlashAttnBwdSm80INS1_25CollectiveMainloopBwdSm80ILi2ELi2EN4cute5tupleIJNS5_1CILi128EEES8_NS7_ILi64EEEEEENS_10bfloat16_tEfNS_4arch4Sm80ELb1ELb0ELb1ELb0ELb0ELb0ELb0ELb0ELi2ELi4ELi4ELi4ELb0EEENS1_24CollectiveEpilogueBwdGQAISA_fSD_Li256ELb0ELb0EEENS1_25SingleTileBwdLPTSchedulerILb0ELi128ELb0EEEEEEEEEvNT_6ParamsE$_ZN4cute3eso3ESOILb0ELb0EJNS_6LayoutINS_5tupleIJNS3_IJNS_1CILi8EEENS4_ILi1EEEEEENS4_ILi4EEES6_EEENS3_IJNS3_IJS6_NS4_ILi0EEEEEElSA_EEEEElEEC2ERKSD_RKl,($_ZN7cutlass13device_kernelIN5flash19enable_sm80_to_sm89INS1_16FlashAttnBwdSm80INS1_25CollectiveMainloopBwdSm80ILi2ELi2EN4cute5tupleIJNS5_1CILi128EEES8_NS7_ILi64EEEEEENS_10bfloat16_tEfNS_4arch4Sm80ELb1ELb0ELb1ELb0ELb0ELb0ELb0ELb0ELi2ELi4ELi4ELi4ELb0EEENS1_24CollectiveEpilogueBwdGQAISA_fSD_Li256ELb0ELb0EEENS1_25SingleTileBwdLPTSchedulerILb0ELi128ELb0EEEEEEEEEvNT_6ParamsE$_ZN4cute3eso3ESOILb0ELb0EJiNS_5tupleIJiNS_1CILi0EEEEEEEEC2ERKiRKS5_ - $_ZN7cutlass13device_kernelIN5flash19enable_sm80_to_sm89INS1_16FlashAttnBwdSm80INS1_25CollectiveMainloopBwdSm80ILi2ELi2EN4cute5tupleIJNS5_1CILi128EEES8_NS7_ILi64EEEEEENS_10bfloat16_tEfNS_4arch4Sm80ELb1ELb0ELb1ELb0ELb0ELb0ELb0ELb0ELi2ELi4ELi4ELi4ELb0EEENS1_24CollectiveEpilogueBwdGQAISA_fSD_Li256ELb0ELb0EEENS1_25SingleTileBwdLPTSchedulerILb0ELi128ELb0EEEEEEEEEvNT_6ParamsE$_ZN4cute3eso3ESOILb0ELb0EJNS_6LayoutINS_5tupleIJNS3_IJNS_1CILi8EEENS4_ILi1EEEEEENS4_ILi4EEES6_EEENS3_IJNS3_IJS6_NS4_ILi0EEEEEElSA_EEEEElEEC2ERKSD_RKl)
$_ZN7cutlass13device_kernelIN5flash19enable_sm80_to_sm89INS1_16FlashAttnBwdSm80INS1_25CollectiveMainloopBwdSm80ILi2ELi2EN4cute5tupleIJNS5_1CILi128EEES8_NS7_ILi64EEEEEENS_10bfloat16_tEfNS_4arch4Sm80ELb1ELb0ELb1ELb0ELb0ELb0ELb0ELb0ELi2ELi4ELi4ELi4ELb0EEENS1_24CollectiveEpilogueBwdGQAISA_fSD_Li256ELb0ELb0EEENS1_25SingleTileBwdLPTSchedulerILb0ELi128ELb0EEEEEEEEEvNT_6ParamsE$_ZN4cute3eso3ESOILb0ELb0EJNS_6LayoutINS_5tupleIJNS3_IJNS_1CILi8EEENS4_ILi1EEEEEENS4_ILi4EEES6_EEENS3_IJNS3_IJS6_NS4_ILi0EEEEEElSA_EEEEElEEC2ERKSD_RKl:
[----:B------:R-:W-:Y:S02]  /*63b0*/  IADD3 R5, R15, -c[0x0][0x20], RZ ;  /* 0x800008000f057a10 */ /* 0x000fe40007ffe0ff */
[----:B------:R-:W-:-:S03]  /*63c0*/  IADD3 R4, R81, -c[0x0][0x20], RZ ;  /* 0x8000080051047a10 */ /* 0x000fc60007ffe0ff */
[----:B------:R1:W-:Y:S04]  /*63d0*/  STL.64 [R5], R2 ;  /* 0x0000000205007387 */ /* 0x0003e80000100a00 */
[----:B------:R-:W2:Y:S01]  /*63e0*/  LDL.64 R8, [R4] ;  /* 0x0000000004087983 */ /* 0x000ea20000100a00 */
[----:B------:R-:W-:-:S03]  /*63f0*/  IMAD.MOV.U32 R7, RZ, RZ, 0x0 ;  /* 0x00000000ff077424 */ /* 0x000fc600078e00ff */
[----:B--2---:R1:W-:Y:S01]  /*6400*/  STL.64 [R5+0x8], R8 ;  /* 0x0000080805007387 */ /* 0x0043e20000100a00 */
[----:B------:R-:W-:Y:S05]  /*6410*/  RET.REL.NODEC R6 `(_ZN7cutlass13device_kernelIN5flash19enable_sm80_to_sm89INS1_16FlashAttnBwdSm80INS1_25CollectiveMainloopBwdSm80ILi2ELi2EN4cute5tupleIJNS5_1CILi128EEES8_NS7_ILi64EEEEEENS_10bfloat16_tEfNS_4arch4Sm80ELb1ELb0ELb1ELb0ELb0ELb0ELb0ELb0ELi2ELi4ELi4ELi4ELb0EEENS1_24CollectiveEpilogueBwdGQAISA_fSD_Li256ELb0ELb0EEENS1_25SingleTileBwdLPTSchedulerILb0ELi128ELb0EEEEEEEEEvNT_6ParamsE) ;  /* 0xffff9be006007950 */ /* 0x000fea0003c3ffff */
        .type           $_ZN7cutlass13device_kernelIN5flash19enable_sm80_to_sm89INS1_16FlashAttnBwdSm80INS1_25CollectiveMainloopBwdSm80ILi2ELi2EN4cute5tupleIJNS5_1CILi128EEES8_NS7_ILi64EEEEEENS_10bfloat16_tEfNS_4arch4Sm80ELb1ELb0ELb1ELb0ELb0ELb0ELb0ELb0ELi2ELi4ELi4ELi4ELb0EEENS1_24CollectiveEpilogueBwdGQAISA_fSD_Li256ELb0ELb0EEENS1_25SingleTileBwdLPTSchedulerILb0ELi128ELb0EEEEEEEEEvNT_6ParamsE$_ZN4cute3eso3ESOILb0ELb0EJiNS_5tupleIJiNS_1CILi0EEEEEEEEC2ERKiRKS5_,@function
        .size           $_ZN7cutlass13device_kernelIN5flash19enable_sm80_to_sm89INS1_16FlashAttnBwdSm80INS1_25CollectiveMainloopBwdSm80ILi2ELi2EN4cute5tupleIJNS5_1CILi128EEES8_NS7_ILi64EEEEEENS_10bfloat16_tEfNS_4arch4Sm80ELb1ELb0ELb1ELb0ELb0ELb0ELb0ELb0ELi2ELi4ELi4ELi4ELb0EEENS1_24CollectiveEpilogueBwdGQAISA_fSD_Li256ELb0ELb0EEENS1_25SingleTileBwdLPTSchedulerILb0ELi128ELb0EEEEEEEEEvNT_6ParamsE$_ZN4cute3eso3ESOILb0ELb0EJiNS_5tupleIJiNS_1CILi0EEEEEEEEC2ERKiRKS5_,($_ZN7cutlass13device_kernelIN5flash19enable_sm80_to_sm89INS1_16FlashAttnBwdSm80INS1_25CollectiveMainloopBwdSm80ILi2ELi2EN4cute5tupleIJNS5_1CILi128EEES8_NS7_ILi64EEEEEENS_10bfloat16_tEfNS_4arch4Sm80ELb1ELb0ELb1ELb0ELb0ELb0ELb0ELb0ELi2ELi4ELi4ELi4ELb0EEENS1_24CollectiveEpilogueBwdGQAISA_fSD_Li256ELb0ELb0EEENS1_25SingleTileBwdLPTSchedulerILb0ELi128ELb0EEEEEEEEEvNT_6ParamsE$_ZN4cute3eso3ESOILb0ELb0EJiNS_5tupleIJiiEEEEEC2ERKiRKS3_ - $_ZN7cutlass13device_kernelIN5flash19enable_sm80_to_sm89INS1_16FlashAttnBwdSm80INS1_25CollectiveMainloopBwdSm80ILi2ELi2EN4cute5tupleIJNS5_1CILi128EEES8_NS7_ILi64EEEEEENS_10bfloat16_tEfNS_4arch4Sm80ELb1ELb0ELb1ELb0ELb0ELb0ELb0ELb0ELi2ELi4ELi4ELi4ELb0EEENS1_24CollectiveEpilogueBwdGQAISA_fSD_Li256ELb0ELb0EEENS1_25SingleTileBwdLPTSchedulerILb0ELi128ELb0EEEEEEEEEvNT_6ParamsE$_ZN4cute3eso3ESOILb0ELb0EJiNS_5tupleIJiNS_1CILi0EEEEEEEEC2ERKiRKS5_)
$_ZN7cutlass13device_kernelIN5flash19enable_sm80_to_sm89INS1_16FlashAttnBwdSm80INS1_25CollectiveMainloopBwdSm80ILi2ELi2EN4cute5tupleIJNS5_1CILi128EEES8_NS7_ILi64EEEEEENS_10bfloat16_tEfNS_4arch4Sm80ELb1ELb0ELb1ELb0ELb0ELb0ELb0ELb0ELi2ELi4ELi4ELi4ELb0EEENS1_24CollectiveEpilogueBwdGQAISA_fSD_Li256ELb0ELb0EEENS1_25SingleTileBwdLPTSchedulerILb0ELi128ELb0EEEEEEEEEvNT_6ParamsE$_ZN4cute3eso3ESOILb0ELb0EJiNS_5tupleIJiNS_1CILi0EEEEEEEEC2ERKiRKS5_:
[----:B------:R-:W-:Y:S02]  /*6420*/  IADD3 R3, R3, -c[0x0][0x20], RZ ;  /* 0x8000080003037a10 */ /* 0x000fe40007ffe0ff */
[----:B------:R-:W-:-:S03]  /*6430*/  IADD3 R2, R2, -c[0x0][0x20], RZ ;  /* 0x8000080002027a10 */ /* 0x000fc60007ffe0ff */
[----:B------:R1:W-:Y:S04]  /*6440*/  STL [R3], R6 ;  /* 0x0000000603007387 */ /* 0x0003e80000100800 */
[----:B------:R-:W2:Y:S01]  /*6450*/  LDL R2, [R2] ;  /* 0x0000000002027983 */ /* 0x000ea20000100800 */
[----:B------:R-:W-:-:S03]  /*6460*/  IMAD.MOV.U32 R5, RZ, RZ, 0x0 ;  /* 0x00000000ff057424 */ /* 0x000fc600078e00ff */
[----:B--2---:R1:W-:Y:S01]  /*6470*/  STL [R3+0x4], R2 ;  /* 0x0000040203007387 */ /* 0x0043e20000100800 */
[----:B------:R-:W-:Y:S05]  /*6480*/  RET.REL.NODEC R4 `(_ZN7cutlass13device_kernelIN5flash19enable_sm80_to_sm89INS1_16FlashAttnBwdSm80INS1_25CollectiveMainloopBwdSm80ILi2ELi2EN4cute5tupleIJNS5_1CILi128EEES8_NS7_ILi64EEEEEENS_10bfloat16_tEfNS_4arch4Sm80ELb1ELb0ELb1ELb0ELb0ELb0ELb0ELb0ELi2ELi4ELi4ELi4ELb0EEENS1_24CollectiveEpilogueBwdGQAISA_fSD_Li256ELb0ELb0EEENS1_25SingleTileBwdLPTSchedulerILb0ELi128ELb0EEEEEEEEEvNT_6ParamsE) ;  /* 0xffff9b7004007950 */ /* 0x000fea0003c3ffff */
        .type           $_ZN7cutlass13device_kernelIN5flash19enable_sm80_to_sm89INS1_16FlashAttnBwdSm80INS1_25CollectiveMainloopBwdSm80ILi2ELi2EN4cute5tupleIJNS5_1CILi128EEES8_NS7_ILi64EEEEEENS_10bfloat16_tEfNS_4arch4Sm80ELb1ELb0ELb1ELb0ELb0ELb0ELb0ELb0ELi2ELi4ELi4ELi4ELb0EEENS1_24CollectiveEpilogueBwdGQAISA_fSD_Li256ELb0ELb0EEENS1_25SingleTileBwdLPTSchedulerILb0ELi128ELb0EEEEEEEEEvNT_6ParamsE$_ZN4cute3eso3ESOILb0ELb0EJiNS_5tupleIJiiEEEEEC2ERKiRKS3_,@function
        .size           $_ZN7cutlass13device_kernelIN5flash19enable_sm80_to_sm89INS1_16FlashAttnBwdSm80INS1_25CollectiveMainloopBwdSm80ILi2ELi2EN4cute5tupleIJNS5_1CILi128EEES8_NS7_ILi64EEEEEENS_10bfloat16_tEfNS_4arch4Sm80ELb1ELb0ELb1ELb0ELb0ELb0ELb0ELb0ELi2ELi4ELi4ELi4ELb0EEENS1_24CollectiveEpilogueBwdGQAISA_fSD_Li256ELb0ELb0EEENS1_25SingleTileBwdLPTSchedulerILb0ELi128ELb0EEEEEEEEEvNT_6ParamsE$_ZN4cute3eso3ESOILb0ELb0EJiNS_5tupleIJiiEEEEEC2ERKiRKS3_,($_ZN7cutlass13device_kernelIN5flash19enable_sm80_to_sm89INS1_16FlashAttnBwdSm80INS1_25CollectiveMainloopBwdSm80ILi2ELi2EN4cute5tupleIJNS5_1CILi128EEES8_NS7_ILi64EEEEEENS_10bfloat16_tEfNS_4arch4Sm80ELb1ELb0ELb1ELb0ELb0ELb0ELb0ELb0ELi2ELi4ELi4ELi4ELb0EEENS1_24CollectiveEpilogueBwdGQAISA_fSD_Li256ELb0ELb0EEENS1_25SingleTileBwdLPTSchedulerILb0ELi128ELb0EEEEEEEEEvNT_6ParamsE$_ZN4cute3eso3ESOILb0ELb0EJiiEEC2ERKiS4_ - $_ZN7cutlass13device_kernelIN5flash19enable_sm80_to_sm89INS1_16FlashAttnBwdSm80INS1_25CollectiveMainloopBwdSm80ILi2ELi2EN4cute5tupleIJNS5_1CILi128EEES8_NS7_ILi64EEEEEENS_10bfloat16_tEfNS_4arch4Sm80ELb1ELb0ELb1ELb0ELb0ELb0ELb0ELb0ELi2ELi4ELi4ELi4ELb0EEENS1_24CollectiveEpilogueBwdGQAISA_fSD_Li256ELb0ELb0EEENS1_25SingleTileBwdLPTSchedulerILb0ELi128ELb0EEEEEEEEEvNT_6ParamsE$_ZN4cute3eso3ESOILb0ELb0EJiNS_5tupleIJiiEEEEEC2ERKiRKS3_)
$_ZN7cutlass13device_kernelIN5flash19enable_sm80_to_sm89INS1_16FlashAttnBwdSm80INS1_25CollectiveMainloopBwdSm80ILi2ELi2EN4cute5tupleIJNS5_1CILi128EEES8_NS7_ILi64EEEEEENS_10bfloat16_tEfNS_4arch4Sm80ELb1ELb0ELb1ELb0ELb0ELb0ELb0ELb0ELi2ELi4ELi4ELi4ELb0EEENS1_24CollectiveEpilogueBwdGQAISA_fSD_Li256ELb0ELb0EEENS1_25SingleTileBwdLPTSchedulerILb0ELi128ELb0EEEEEEEEEvNT_6ParamsE$_ZN4cute3eso3ESOILb0ELb0EJiNS_5tupleIJiiEEEEEC2ERKiRKS3_:
        /* <DEDUP_REMOVED lines=10> */
        .type           $_ZN7cutlass13device_kernelIN5flash19enable_sm80_to_sm89INS1_16FlashAttnBwdSm80INS1_25CollectiveMainloopBwdSm80ILi2ELi2EN4cute5tupleIJNS5_1CILi128EEES8_NS7_ILi64EEEEEENS_10bfloat16_tEfNS_4arch4Sm80ELb1ELb0ELb1ELb0ELb0ELb0ELb0ELb0ELi2ELi4ELi4ELi4ELb0EEENS1_24CollectiveEpilogueBwdGQAISA_fSD_Li256ELb0ELb0EEENS1_25SingleTileBwdLPTSchedulerILb0ELi128ELb0EEEEEEEEEvNT_6ParamsE$_ZN4cute3eso3ESOILb0ELb0EJiiEEC2ERKiS4_,@function
        .size           $_ZN7cutlass13device_kernelIN5flash19enable_sm80_to_sm89INS1_16FlashAttnBwdSm80INS1_25CollectiveMainloopBwdSm80ILi2ELi2EN4cute5tupleIJNS5_1CILi128EEES8_NS7_ILi64EEEEEENS_10bfloat16_tEfNS_4arch4Sm80ELb1ELb0ELb1ELb0ELb0ELb0ELb0ELb0ELi2ELi4ELi4ELi4ELb0EEENS1_24CollectiveEpilogueBwdGQAISA_fSD_Li256ELb0ELb0EEENS1_25SingleTileBwdLPTSchedulerILb0ELi128ELb0EEEEEEEEEvNT_6ParamsE$_ZN4cute3eso3ESOILb0ELb0EJiiEEC2ERKiS4_,($_ZN7cutlass13device_kernelIN5flash19enable_sm80_to_sm89INS1_16FlashAttnBwdSm80INS1_25CollectiveMainloopBwdSm80ILi2ELi2EN4cute5tupleIJNS5_1CILi128EEES8_NS7_ILi64EEEEEENS_10bfloat16_tEfNS_4arch4Sm80ELb1ELb0ELb1ELb0ELb0ELb0ELb0ELb0ELi2ELi4ELi4ELi4ELb0EEENS1_24CollectiveEpilogueBwdGQAISA_fSD_Li256ELb0ELb0EEENS1_25SingleTileBwdLPTSchedulerILb0ELi128ELb0EEEEEEEEEvNT_6ParamsE$_ZN4cute3eso3ESOILb0ELb0EJiiNS_1CILi0EEEEEC2ERKiS6_RKS3_ - $_ZN7cutlass13device_kernelIN5flash19enable_sm80_to_sm89INS1_16FlashAttnBwdSm80INS1_25CollectiveMainloopBwdSm80ILi2ELi2EN4cute5tupleIJNS5_1CILi128EEES8_NS7_ILi64EEEEEENS_10bfloat16_tEfNS_4arch4Sm80ELb1ELb0ELb1ELb0ELb0ELb0ELb0ELb0ELi2ELi4ELi4ELi4ELb0EEENS1_24CollectiveEpilogueBwdGQAISA_fSD_Li256ELb0ELb0EEENS1_25SingleTileBwdLPTSchedulerILb0ELi128ELb0EEEEEEEEEvNT_6ParamsE$_ZN4cute3eso3ESOILb0ELb0EJiiEEC2ERKiS4_)
$_ZN7cutlass13device_kernelIN5flash19enable_sm80_to_sm89INS1_16FlashAttnBwdSm80INS1_25CollectiveMainloopBwdSm80ILi2ELi2EN4cute5tupleIJNS5_1CILi128EEES8_NS7_ILi64EEEEEENS_10bfloat16_tEfNS_4arch4Sm80ELb1ELb0ELb1ELb0ELb0ELb0ELb0ELb0ELi2ELi4ELi4ELi4ELb0EEENS1_24CollectiveEpilogueBwdGQAISA_fSD_Li256ELb0ELb0EEENS1_25SingleTileBwdLPTSchedulerILb0ELi128ELb0EEEEEEEEEvNT_6ParamsE$_ZN4cute3eso3ESOILb0ELb0EJiiEEC2ERKiS4_:
[----:B------:R-:W-:Y:S02]  /*6530*/  IADD3 R3, R3, -c[0x0][0x20], RZ ;  /* 0x8000080003037a10 */ /* 0x000fe40007ffe0ff */
[----:B------:R-:W-:-:S03]  /*6540*/  IADD3 R2, R2, -c[0x0][0x20], RZ ;  /* 0x8000080002027a10 */ /* 0x000fc60007ffe0ff */
[----:B------:R1:W-:Y:S04]  /*6550*/  STL [R3], R10 ;  /* 0x0000000a03007387 */ /* 0x0003e80000100800 */
[----:B------:R-:W2:Y:S01]  /*6560*/  LDL R2, [R2] ;  /* 0x0000000002027983 */ /* 0x000ea20000100800 */
[----:B------:R-:W-:-:S03]  /*6570*/  IMAD.MOV.U32 R9, RZ, RZ, 0x0 ;  /* 0x00000000ff097424 */ /* 0x000fc600078e00ff */
[----:B--2---:R1:W-:Y:S01]  /*6580*/  STL [R3+0x4], R2 ;  /* 0x0000040203007387 */ /* 0x0043e20000100800 */
[----:B------:R-:W-:Y:S05]  /*6590*/  RET.REL.NODEC R8 `(_ZN7cutlass13device_kernelIN5flash19enable_sm80_to_sm89INS1_16FlashAttnBwdSm80INS1_25CollectiveMainloopBwdSm80ILi2ELi2EN4cute5tupleIJNS5_1CILi128EEES8_NS7_ILi64EEEEEENS_10bfloat16_tEfNS_4arch4Sm80ELb1ELb0ELb1ELb0ELb0ELb0ELb0ELb0ELi2ELi4ELi4ELi4ELb0EEENS1_24CollectiveEpilogueBwdGQAISA_fSD_Li256ELb0ELb0EEENS1_25SingleTileBwdLPTSchedulerILb0ELi128ELb0EEEEEEEEEvNT_6ParamsE) ;  /* 0xffff9a6008007950 */ /* 0x000fea0003c3ffff */
        .type           $_ZN7cutlass13device_kernelIN5flash19enable_sm80_to_sm89INS1_16FlashAttnBwdSm80INS1_25CollectiveMainloopBwdSm80ILi2ELi2EN4cute5tupleIJNS5_1CILi128EEES8_NS7_ILi64EEEEEENS_10bfloat16_tEfNS_4arch4Sm80ELb1ELb0ELb1ELb0ELb0ELb0ELb0ELb0ELi2ELi4ELi4ELi4ELb0EEENS1_24CollectiveEpilogueBwdGQAISA_fSD_Li256ELb0ELb0EEENS1_25SingleTileBwdLPTSchedulerILb0ELi128ELb0EEEEEEEEEvNT_6ParamsE$_ZN4cute3eso3ESOILb0ELb0EJiiNS_1CILi0EEEEEC2ERKiS6_RKS3_,@function
        .size           $_ZN7cutlass13device_kernelIN5flash19enable_sm80_to_sm89INS1_16FlashAttnBwdSm80INS1_25CollectiveMainloopBwdSm80ILi2ELi2EN4cute5tupleIJNS5_1CILi128EEES8_NS7_ILi64EEEEEENS_10bfloat16_tEfNS_4arch4Sm80ELb1ELb0ELb1ELb0ELb0ELb0ELb0ELb0ELi2ELi4ELi4ELi4ELb0EEENS1_24CollectiveEpilogueBwdGQAISA_fSD_Li256ELb0ELb0EEENS1_25SingleTileBwdLPTSchedulerILb0ELi128ELb0EEEEEEEEEvNT_6ParamsE$_ZN4cute3eso3ESOILb0ELb0EJiiNS_1CILi0EEEEEC2ERKiS6_RKS3_,($_ZN7cutlass13device_kernelIN5flash19enable_sm80_to_sm89INS1_16FlashAttnBwdSm80INS1_25CollectiveMainloopBwdSm80ILi2ELi2EN4cute5tupleIJNS5_1CILi128EEES8_NS7_ILi64EEEEEENS_10bfloat16_tEfNS_4arch4Sm80ELb1ELb0ELb1ELb0ELb0ELb0ELb0ELb0ELi2ELi4ELi4ELi4ELb0EEENS1_24CollectiveEpilogueBwdGQAISA_fSD_Li256ELb0ELb0EEENS1_25SingleTileBwdLPTSchedulerILb0ELi128ELb0EEEEEEEEEvNT_6ParamsE$_ZN4cute3eso3ESOILb0ELb0EJiiNS_1CILi1024EEEEEC2ERKiS6_RKS3_ - $_ZN7cutlass13device_kernelIN5flash19enable_sm80_to_sm89INS1_16FlashAttnBwdSm80INS1_25CollectiveMainloopBwdSm80ILi2ELi2EN4cute5tupleIJNS5_1CILi128EEES8_NS7_ILi64EEEEEENS_10bfloat16_tEfNS_4arch4Sm80ELb1ELb0ELb1ELb0ELb0ELb0ELb0ELb0ELi2ELi4ELi4ELi4ELb0EEENS1_24CollectiveEpilogueBwdGQAISA_fSD_Li256ELb0ELb0EEENS1_25SingleTileBwdLPTSchedulerILb0ELi128ELb0EEEEEEEEEvNT_6ParamsE$_ZN4cute3eso3ESOILb0ELb0EJiiNS_1CILi0EEEEEC2ERKiS6_RKS3_)
$_ZN7cutlass13device_kernelIN5flash19enable_sm80_to_sm89INS1_16FlashAttnBwdSm80INS1_25CollectiveMainloopBwdSm80ILi2ELi2EN4cute5tupleIJNS5_1CILi128EEES8_NS7_ILi64EEEEEENS_10bfloat16_tEfNS_4arch4Sm80ELb1ELb0ELb1ELb0ELb0ELb0ELb0ELb0ELi2ELi4ELi4ELi4ELb0EEENS1_24CollectiveEpilogueBwdGQAISA_fSD_Li256ELb0ELb0EEENS1_25SingleTileBwdLPTSchedulerILb0ELi128ELb0EEEEEEEEEvNT_6ParamsE$_ZN4cute3eso3ESOILb0ELb0EJiiNS_1CILi0EEEEEC2ERKiS6_RKS3_:
        /* <DEDUP_REMOVED lines=8> */
        .type           $_ZN7cutlass13device_kernelIN5flash19enable_sm80_to_sm89INS1_16FlashAttnBwdSm80INS1_25CollectiveMainloopBwdSm80ILi2ELi2EN4cute5tupleIJNS5_1CILi128EEES8_NS7_ILi64EEEEEENS_10bfloat16_tEfNS_4arch4Sm80ELb1ELb0ELb1ELb0ELb0ELb0ELb0ELb0ELi2ELi4ELi4ELi4ELb0EEENS1_24CollectiveEpilogueBwdGQAISA_fSD_Li256ELb0ELb0EEENS1_25SingleTileBwdLPTSchedulerILb0ELi128ELb0EEEEEEEEEvNT_6ParamsE$_ZN4cute3eso3ESOILb0ELb0EJiiNS_1CILi1024EEEEEC2ERKiS6_RKS3_,@function
        .size           $_ZN7cutlass13device_kernelIN5flash19enable_sm80_to_sm89INS1_16FlashAttnBwdSm80INS1_25CollectiveMainloopBwdSm80ILi2ELi2EN4cute5tupleIJNS5_1CILi128EEES8_NS7_ILi64EEEEEENS_10bfloat16_tEfNS_4arch4Sm80ELb1ELb0ELb1ELb0ELb0ELb0ELb0ELb0ELi2ELi4ELi4ELi4ELb0EEENS1_24CollectiveEpilogueBwdGQAISA_fSD_Li256ELb0ELb0EEENS1_25SingleTileBwdLPTSchedulerILb0ELi128ELb0EEEEEEEEEvNT_6ParamsE$_ZN4cute3eso3ESOILb0ELb0EJiiNS_1CILi1024EEEEEC2ERKiS6_RKS3_,($_ZN7cutlass13device_kernelIN5flash19enable_sm80_to_sm89INS1_16FlashAttnBwdSm80INS1_25CollectiveMainloopBwdSm80ILi2ELi2EN4cute5tupleIJNS5_1CILi128EEES8_NS7_ILi64EEEEEENS_10bfloat16_tEfNS_4arch4Sm80ELb1ELb0ELb1ELb0ELb0ELb0ELb0ELb0ELi2ELi4ELi4ELi4ELb0EEENS1_24CollectiveEpilogueBwdGQAISA_fSD_Li256ELb0ELb0EEENS1_25SingleTileBwdLPTSchedulerILb0ELi128ELb0EEEEEEEEEvNT_6ParamsE$_ZN4cute3eso3ESOILb0ELb0EJiiNS_1CILi144EEENS2_ILi512EEEEEC2ERKiS7_RKS3_RKS4_ - $_ZN7cutlass13device_kernelIN5flash19enable_sm80_to_sm89INS1_16FlashAttnBwdSm80INS1_25CollectiveMainloopBwdSm80ILi2ELi2EN4cute5tupleIJNS5_1CILi128EEES8_NS7_ILi64EEEEEENS_10bfloat16_tEfNS_4arch4Sm80ELb1ELb0ELb1ELb0ELb0ELb0ELb0ELb0ELi2ELi4ELi4ELi4ELb0EEENS1_24CollectiveEpilogueBwdGQAISA_fSD_Li256ELb0ELb0EEENS1_25SingleTileBwdLPTSchedulerILb0ELi128ELb0EEEEEEEEEvNT_6ParamsE$_ZN4cute3eso3ESOILb0ELb0EJiiNS_1CILi1024EEEEEC2ERKiS6_RKS3_)
$_ZN7cutlass13device_kernelIN5flash19enable_sm80_to_sm89INS1_16FlashAttnBwdSm80INS1_25CollectiveMainloopBwdSm80ILi2ELi2EN4cute5tupleIJNS5_1CILi128EEES8_NS7_ILi64EEEEEENS_10bfloat16_tEfNS_4arch4Sm80ELb1ELb0ELb1ELb0ELb0ELb0ELb0ELb0ELi2ELi4ELi4ELi4ELb0EEENS1_24CollectiveEpilogueBwdGQAISA_fSD_Li256ELb0ELb0EEENS1_25SingleTileBwdLPTSchedulerILb0ELi128ELb0EEEEEEEEEvNT_6ParamsE$_ZN4cute3eso3ESOILb0ELb0EJiiNS_1CILi1024EEEEEC2ERKiS6_RKS3_:
        /* <DEDUP_REMOVED lines=8> */
        .type           $_ZN7cutlass13device_kernelIN5flash19enable_sm80_to_sm89INS1_16FlashAttnBwdSm80INS1_25CollectiveMainloopBwdSm80ILi2ELi2EN4cute5tupleIJNS5_1CILi128EEES8_NS7_ILi64EEEEEENS_10bfloat16_tEfNS_4arch4Sm80ELb1ELb0ELb1ELb0ELb0ELb0ELb0ELb0ELi2ELi4ELi4ELi4ELb0EEENS1_24CollectiveEpilogueBwdGQAISA_fSD_Li256ELb0ELb0EEENS1_25SingleTileBwdLPTSchedulerILb0ELi128ELb0EEEEEEEEEvNT_6ParamsE$_ZN4cute3eso3ESOILb0ELb0EJiiNS_1CILi144EEENS2_ILi512EEEEEC2ERKiS7_RKS3_RKS4_,@function
        .size           $_ZN7cutlass13device_kernelIN5flash19enable_sm80_to_sm89INS1_16FlashAttnBwdSm80INS1_25CollectiveMainloopBwdSm80ILi2ELi2EN4cute5tupleIJNS5_1CILi128EEES8_NS7_ILi64EEEEEENS_10bfloat16_tEfNS_4arch4Sm80ELb1ELb0ELb1ELb0ELb0ELb0ELb0ELb0ELi2ELi4ELi4ELi4ELb0EEENS1_24CollectiveEpilogueBwdGQAISA_fSD_Li256ELb0ELb0EEENS1_25SingleTileBwdLPTSchedulerILb0ELi128ELb0EEEEEEEEEvNT_6ParamsE$_ZN4cute3eso3ESOILb0ELb0EJiiNS_1CILi144EEENS2_ILi512EEEEEC2ERKiS7_RKS3_RKS4_,($_ZN7cutlass13device_kernelIN5flash19enable_sm80_to_sm89INS1_16FlashAttnBwdSm80INS1_25CollectiveMainloopBwdSm80ILi2ELi2EN4cute5tupleIJNS5_1CILi128EEES8_NS7_ILi64EEEEEENS_10bfloat16_tEfNS_4arch4Sm80ELb1ELb0ELb1ELb0ELb0ELb0ELb0ELb0ELi2ELi4ELi4ELi4ELb0EEENS1_24CollectiveEpilogueBwdGQAISA_fSD_Li256ELb0ELb0EEENS1_25SingleTileBwdLPTSchedulerILb0ELi128ELb0EEEEEEEEEvNT_6ParamsE$_ZN4cute3eso3ESOILb0ELb0EJiiNS_1CILi72EEENS2_ILi512EEEEEC2ERKiS7_RKS3_RKS4_ - $_ZN7cutlass13device_kernelIN5flash19enable_sm80_to_sm89INS1_16FlashAttnBwdSm80INS1_25CollectiveMainloopBwdSm80ILi2ELi2EN4cute5tupleIJNS5_1CILi128EEES8_NS7_ILi64EEEEEENS_10bfloat16_tEfNS_4arch4Sm80ELb1ELb0ELb1ELb0ELb0ELb0ELb0ELb0ELi2ELi4ELi4ELi4ELb0EEENS1_24CollectiveEpilogueBwdGQAISA_fSD_Li256ELb0ELb0EEENS1_25SingleTileBwdLPTSchedulerILb0ELi128ELb0EEEEEEEEEvNT_6ParamsE$_ZN4cute3eso3ESOILb0ELb0EJiiNS_1CILi144EEENS2_ILi512EEEEEC2ERKiS7_RKS3_RKS4_)
$_ZN7cutlass13device_kernelIN5flash19enable_sm80_to_sm89INS1_16FlashAttnBwdSm80INS1_25CollectiveMainloopBwdSm80ILi2ELi2EN4cute5tupleIJNS5_1CILi128EEES8_NS7_ILi64EEEEEENS_10bfloat16_tEfNS_4arch4Sm80ELb1ELb0ELb1ELb0ELb0ELb0ELb0ELb0ELi2ELi4ELi4ELi4ELb0EEENS1_24CollectiveEpilogueBwdGQAISA_fSD_Li256ELb0ELb0EEENS1_25SingleTileBwdLPTSchedulerILb0ELi128ELb0EEEEEEEEEvNT_6ParamsE$_ZN4cute3eso3ESOILb0ELb0EJiiNS_1CILi144EEENS2_ILi512EEEEEC2ERKiS7_RKS3_RKS4_:
[----:B------:R-:W-:Y:S02]  /*66a0*/  IADD3 R6, R59, -c[0x0][0x20], RZ ;  /* 0x800008003b067a10 */ /* 0x000fe40007ffe0ff */
[----:B------:R-:W-:-:S03]  /*66b0*/  IADD3 R4, R4, -c[0x0][0x20], RZ ;  /* 0x8000080004047a10 */ /* 0x000fc60007ffe0ff */
[----:B------:R1:W-:Y:S04]  /*66c0*/  STL [R6], R3 ;  /* 0x0000000306007387 */ /* 0x0003e80000100800 */
[----:B------:R-:W2:Y:S01]  /*66d0*/  LDL R5, [R4] ;  /* 0x0000000004057983 */ /* 0x000ea20000100800 */
[----:B------:R-:W-:-:S03]  /*66e0*/  IMAD.MOV.U32 R9, RZ, RZ, 0x0 ;  /* 0x00000000ff097424 */ /* 0x000fc600078e00ff */
[----:B--2---:R1:W-:Y:S01]  /*66f0*/  STL [R6+0x4], R5 ;  /* 0x0000040506007387 */ /* 0x0043e20000100800 */
[----:B------:R-:W-:Y:S05]  /*6700*/  RET.REL.NODEC R8 `(_ZN7cutlass13device_kernelIN5flash19enable_sm80_to_sm89INS1_16FlashAttnBwdSm80INS1_25CollectiveMainloopBwdSm80ILi2ELi2EN4cute5tupleIJNS5_1CILi128EEES8_NS7_ILi64EEEEEENS_10bfloat16_tEfNS_4arch4Sm80ELb1ELb0ELb1ELb0ELb0ELb0ELb0ELb0ELi2ELi4ELi4ELi4ELb0EEENS1_24CollectiveEpilogueBwdGQAISA_fSD_Li256ELb0ELb0EEENS1_25SingleTileBwdLPTSchedulerILb0ELi128ELb0EEEEEEEEEvNT_6ParamsE) ;  /* 0xffff98f008007950 */ /* 0x000fea0003c3ffff */
        .type           $_ZN7cutlass13device_kernelIN5flash19enable_sm80_to_sm89INS1_16FlashAttnBwdSm80INS1_25CollectiveMainloopBwdSm80ILi2ELi2EN4cute5tupleIJNS5_1CILi128EEES8_NS7_ILi64EEEEEENS_10bfloat16_tEfNS_4arch4Sm80ELb1ELb0ELb1ELb0ELb0ELb0ELb0ELb0ELi2ELi4ELi4ELi4ELb0EEENS1_24CollectiveEpilogueBwdGQAISA_fSD_Li256ELb0ELb0EEENS1_25SingleTileBwdLPTSchedulerILb0ELi128ELb0EEEEEEEEEvNT_6ParamsE$_ZN4cute3eso3ESOILb0ELb0EJiiNS_1CILi72EEENS2_ILi512EEEEEC2ERKiS7_RKS3_RKS4_,@function
        .size           $_ZN7cutlass13device_kernelIN5flash19enable_sm80_to_sm89INS1_16FlashAttnBwdSm80INS1_25CollectiveMainloopBwdSm80ILi2ELi2EN4cute5tupleIJNS5_1CILi128EEES8_NS7_ILi64EEEEEENS_10bfloat16_tEfNS_4arch4Sm80ELb1ELb0ELb1ELb0ELb0ELb0ELb0ELb0ELi2ELi4ELi4ELi4ELb0EEENS1_24CollectiveEpilogueBwdGQAISA_fSD_Li256ELb0ELb0EEENS1_25SingleTileBwdLPTSchedulerILb0ELi128ELb0EEEEEEEEEvNT_6ParamsE$_ZN4cute3eso3ESOILb0ELb0EJiiNS_1CILi72EEENS2_ILi512EEEEEC2ERKiS7_RKS3_RKS4_,($_ZN7cutlass13device_kernelIN5flash19enable_sm80_to_sm89INS1_16FlashAttnBwdSm80INS1_25CollectiveMainloopBwdSm80ILi2ELi2EN4cute5tupleIJNS5_1CILi128EEES8_NS7_ILi64EEEEEENS_10bfloat16_tEfNS_4arch4Sm80ELb1ELb0ELb1ELb0ELb0ELb0ELb0ELb0ELi2ELi4ELi4ELi4ELb0EEENS1_24CollectiveEpilogueBwdGQAISA_fSD_Li256ELb0ELb0EEENS1_25SingleTileBwdLPTSchedulerILb0ELi128ELb0EEEEEEEEEvNT_6ParamsE$_ZN4cute3eso3ESOILb0ELb0EJiiNS_1CILi8192EEEEEC2ERKiS6_RKS3_ - $_ZN7cutlass13device_kernelIN5flash19enable_sm80_to_sm89INS1_16FlashAttnBwdSm80INS1_25CollectiveMainloopBwdSm80ILi2ELi2EN4cute5tupleIJNS5_1CILi128EEES8_NS7_ILi64EEEEEENS_10bfloat16_tEfNS_4arch4Sm80ELb1ELb0ELb1ELb0ELb0ELb0ELb0ELb0ELi2ELi4ELi4ELi4ELb0EEENS1_24CollectiveEpilogueBwdGQAISA_fSD_Li256ELb0ELb0EEENS1_25SingleTileBwdLPTSchedulerILb0ELi128ELb0EEEEEEEEEvNT_6ParamsE$_ZN4cute3eso3ESOILb0ELb0EJiiNS_1CILi72EEENS2_ILi512EEEEEC2ERKiS7_RKS3_RKS4_)
$_ZN7cutlass13device_kernelIN5flash19enable_sm80_to_sm89INS1_16FlashAttnBwdSm80INS1_25CollectiveMainloopBwdSm80ILi2ELi2EN4cute5tupleIJNS5_1CILi128EEES8_NS7_ILi64EEEEEENS_10bfloat16_tEfNS_4arch4Sm80ELb1ELb0ELb1ELb0ELb0ELb0ELb0ELb0ELi2ELi4ELi4ELi4ELb0EEENS1_24CollectiveEpilogueBwdGQAISA_fSD_Li256ELb0ELb0EEENS1_25SingleTileBwdLPTSchedulerILb0ELi128ELb0EEEEEEEEEvNT_6ParamsE$_ZN4cute3eso3ESOILb0ELb0EJiiNS_1CILi72EEENS2_ILi512EEEEEC2ERKiS7_RKS3_RKS4_:
        /* <DEDUP_REMOVED lines=8> */
        .type           $_ZN7cutlass13device_kernelIN5flash19enable_sm80_to_sm89INS1_16FlashAttnBwdSm80INS1_25CollectiveMainloopBwdSm80ILi2ELi2EN4cute5tupleIJNS5_1CILi128EEES8_NS7_ILi64EEEEEENS_10bfloat16_tEfNS_4arch4Sm80ELb1ELb0ELb1ELb0ELb0ELb0ELb0ELb0ELi2ELi4ELi4ELi4ELb0EEENS1_24CollectiveEpilogueBwdGQAISA_fSD_Li256ELb0ELb0EEENS1_25SingleTileBwdLPTSchedulerILb0ELi128ELb0EEEEEEEEEvNT_6ParamsE$_ZN4cute3eso3ESOILb0ELb0EJiiNS_1CILi8192EEEEEC2ERKiS6_RKS3_,@function
        .size           $_ZN7cutlass13device_kernelIN5flash19enable_sm80_to_sm89INS1_16FlashAttnBwdSm80INS1_25CollectiveMainloopBwdSm80ILi2ELi2EN4cute5tupleIJNS5_1CILi128EEES8_NS7_ILi64EEEEEENS_10bfloat16_tEfNS_4arch4Sm80ELb1ELb0ELb1ELb0ELb0ELb0ELb0ELb0ELi2ELi4ELi4ELi4ELb0EEENS1_24CollectiveEpilogueBwdGQAISA_fSD_Li256ELb0ELb0EEENS1_25SingleTileBwdLPTSchedulerILb0ELi128ELb0EEEEEEEEEvNT_6ParamsE$_ZN4cute3eso3ESOILb0ELb0EJiiNS_1CILi8192EEEEEC2ERKiS6_RKS3_,($_ZN7cutlass13device_kernelIN5flash19enable_sm80_to_sm89INS1_16FlashAttnBwdSm80INS1_25CollectiveMainloopBwdSm80ILi2ELi2EN4cute5tupleIJNS5_1CILi128EEES8_NS7_ILi64EEEEEENS_10bfloat16_tEfNS_4arch4Sm80ELb1ELb0ELb1ELb0ELb0ELb0ELb0ELb0ELi2ELi4ELi4ELi4ELb0EEENS1_24CollectiveEpilogueBwdGQAISA_fSD_Li256ELb0ELb0EEENS1_25SingleTileBwdLPTSchedulerILb0ELi128ELb0EEEEEEEEEvNT_6ParamsE$_ZN4cute3eso3ESOILb0ELb0EJiiiEEC2ERKiS4_S4_ - $_ZN7cutlass13device_kernelIN5flash19enable_sm80_to_sm89INS1_16FlashAttnBwdSm80INS1_25CollectiveMainloopBwdSm80ILi2ELi2EN4cute5tupleIJNS5_1CILi128EEES8_NS7_ILi64EEEEEENS_10bfloat16_tEfNS_4arch4Sm80ELb1ELb0ELb1ELb0ELb0ELb0ELb0ELb0ELi2ELi4ELi4ELi4ELb0EEENS1_24CollectiveEpilogueBwdGQAISA_fSD_Li256ELb0ELb0EEENS1_25SingleTileBwdLPTSchedulerILb0ELi128ELb0EEEEEEEEEvNT_6ParamsE$_ZN4cute3eso3ESOILb0ELb0EJiiNS_1CILi8192EEEEEC2ERKiS6_RKS3_)
$_ZN7cutlass13device_kernelIN5flash19enable_sm80_to_sm89INS1_16FlashAttnBwdSm80INS1_25CollectiveMainloopBwdSm80ILi2ELi2EN4cute5tupleIJNS5_1CILi128EEES8_NS7_ILi64EEEEEENS_10bfloat16_tEfNS_4arch4Sm80ELb1ELb0ELb1ELb0ELb0ELb0ELb0ELb0ELi2ELi4ELi4ELi4ELb0EEENS1_24CollectiveEpilogueBwdGQAISA_fSD_Li256ELb0ELb0EEENS1_25SingleTileBwdLPTSchedulerILb0ELi128ELb0EEEEEEEEEvNT_6ParamsE$_ZN4cute3eso3ESOILb0ELb0EJiiNS_1CILi8192EEEEEC2ERKiS6_RKS3_:
[----:B------:R-:W-:Y:S02]  /*6790*/  IADD3 R3, R3, -c[0x0][0x20], RZ ;  /* 0x8000080003037a10 */ /* 0x000fe40007ffe0ff */
[----:B------:R-:W-:-:S03]  /*67a0*/  IADD3 R2, R2, -c[0x0][0x20], RZ ;  /* 0x8000080002027a10 */ /* 0x000fc60007ffe0ff */
[----:B------:R1:W-:Y:S04]  /*67b0*/  STL [R3], R10 ;  /* 0x0000000a03007387 */ /* 0x0003e80000100800 */
[----:B------:R-:W2:Y:S01]  /*67c0*/  LDL R2, [R2] ;  /* 0x0000000002027983 */ /* 0x000ea20000100800 */
[----:B------:R-:W-:-:S03]  /*67d0*/  IMAD.MOV.U32 R9, RZ, RZ, 0x0 ;  /* 0x00000000ff097424 */ /* 0x000fc600078e00ff */
[----:B--2---:R1:W-:Y:S01]  /*67e0*/  STL [R3+0x4], R2 ;  /* 0x0000040203007387 */ /* 0x0043e20000100800 */
[----:B------:R-:W-:Y:S05]  /*67f0*/  RET.REL.NODEC R8 `(_ZN7cutlass13device_kernelIN5flash19enable_sm80_to_sm89INS1_16FlashAttnBwdSm80INS1_25CollectiveMainloopBwdSm80ILi2ELi2EN4cute5tupleIJNS5_1CILi128EEES8_NS7_ILi64EEEEEENS_10bfloat16_tEfNS_4arch4Sm80ELb1ELb0ELb1ELb0ELb0ELb0ELb0ELb0ELi2ELi4ELi4ELi4ELb0EEENS1_24CollectiveEpilogueBwdGQAISA_fSD_Li256ELb0ELb0EEENS1_25SingleTileBwdLPTSchedulerILb0ELi128ELb0EEEEEEEEEvNT_6ParamsE) ;  /* 0xffff980008007950 */ /* 0x000fea0003c3ffff */
        .type           $_ZN7cutlass13device_kernelIN5flash19enable_sm80_to_sm89INS1_16FlashAttnBwdSm80INS1_25CollectiveMainloopBwdSm80ILi2ELi2EN4cute5tupleIJNS5_1CILi128EEES8_NS7_ILi64EEEEEENS_10bfloat16_tEfNS_4arch4Sm80ELb1ELb0ELb1ELb0ELb0ELb0ELb0ELb0ELi2ELi4ELi4ELi4ELb0EEENS1_24CollectiveEpilogueBwdGQAISA_fSD_Li256ELb0ELb0EEENS1_25SingleTileBwdLPTSchedulerILb0ELi128ELb0EEEEEEEEEvNT_6ParamsE$_ZN4cute3eso3ESOILb0ELb0EJiiiEEC2ERKiS4_S4_,@function
        .size           $_ZN7cutlass13device_kernelIN5flash19enable_sm80_to_sm89INS1_16FlashAttnBwdSm80INS1_25CollectiveMainloopBwdSm80ILi2ELi2EN4cute5tupleIJNS5_1CILi128EEES8_NS7_ILi64EEEEEENS_10bfloat16_tEfNS_4arch4Sm80ELb1ELb0ELb1ELb0ELb0ELb0ELb0ELb0ELi2ELi4ELi4ELi4ELb0EEENS1_24CollectiveEpilogueBwdGQAISA_fSD_Li256ELb0ELb0EEENS1_25SingleTileBwdLPTSchedulerILb0ELi128ELb0EEEEEEEEEvNT_6ParamsE$_ZN4cute3eso3ESOILb0ELb0EJiiiEEC2ERKiS4_S4_,($_ZN7cutlass13device_kernelIN5flash19enable_sm80_to_sm89INS1_16FlashAttnBwdSm80INS1_25CollectiveMainloopBwdSm80ILi2ELi2EN4cute5tupleIJNS5_1CILi128EEES8_NS7_ILi64EEEEEENS_10bfloat16_tEfNS_4arch4Sm80ELb1ELb0ELb1ELb0ELb0ELb0ELb0ELb0ELi2ELi4ELi4ELi4ELb0EEENS1_24CollectiveEpilogueBwdGQAISA_fSD_Li256ELb0ELb0EEENS1_25SingleTileBwdLPTSchedulerILb0ELi128ELb0EEEEEEEEEvNT_6ParamsE$_ZN4cute3eso3ESOILb0ELb0EJiiiNS_1CILi0EEEEEC2ERKiS6_S6_RKS3_ - $_ZN7cutlass13device_kernelIN5flash19enable_sm80_to_sm89INS1_16FlashAttnBwdSm80INS1_25CollectiveMainloopBwdSm80ILi2ELi2EN4cute5tupleIJNS5_1CILi128EEES8_NS7_ILi64EEEEEENS_10bfloat16_tEfNS_4arch4Sm80ELb1ELb0ELb1ELb0ELb0ELb0ELb0ELb0ELi2ELi4ELi4ELi4ELb0EEENS1_24CollectiveEpilogueBwdGQAISA_fSD_Li256ELb0ELb0EEENS1_25SingleTileBwdLPTSchedulerILb0ELi128ELb0EEEEEEEEEvNT_6ParamsE$_ZN4cute3eso3ESOILb0ELb0EJiiiEEC2ERKiS4_S4_)
$_ZN7cutlass13device_kernelIN5flash19enable_sm80_to_sm89INS1_16FlashAttnBwdSm80INS1_25CollectiveMainloopBwdSm80ILi2ELi2EN4cute5tupleIJNS5_1CILi128EEES8_NS7_ILi64EEEEEENS_10bfloat16_tEfNS_4arch4Sm80ELb1ELb0ELb1ELb0ELb0ELb0ELb0ELb0ELi2ELi4ELi4ELi4ELb0EEENS1_24CollectiveEpilogueBwdGQAISA_fSD_Li256ELb0ELb0EEENS1_25SingleTileBwdLPTSchedulerILb0ELi128ELb0EEEEEEEEEvNT_6ParamsE$_ZN4cute3eso3ESOILb0ELb0EJiiiEEC2ERKiS4_S4_:
        /* <DEDUP_REMOVED lines=9> */
[----:B------:R-:W-:Y:S05]  /*6890*/  RET.REL.NODEC R4 `(_ZN7cutlass13device_kernelIN5flash19enable_sm80_to_sm89INS1_16FlashAttnBwdSm80INS1_25CollectiveMainloopBwdSm80ILi2ELi2EN4cute5tupleIJNS5_1CILi128EEES8_NS7_ILi64EEEEEENS_10bfloat16_tEfNS_4arch4Sm80ELb1ELb0ELb1ELb0ELb0ELb0ELb0ELb0ELi2ELi4ELi4ELi4ELb0EEENS1_24CollectiveEpilogueBwdGQAISA_fSD_Li256ELb0ELb0EEENS1_25SingleTileBwdLPTSchedulerILb0ELi128ELb0EEEEEEEEEvNT_6ParamsE) ;  /* 0xffff976004007950 */ /* 0x000fea0003c3ffff */
        .type           $_ZN7cutlass13device_kernelIN5flash19enable_sm80_to_sm89INS1_16FlashAttnBwdSm80INS1_25CollectiveMainloopBwdSm80ILi2ELi2EN4cute5tupleIJNS5_1CILi128EEES8_NS7_ILi64EEEEEENS_10bfloat16_tEfNS_4arch4Sm80ELb1ELb0ELb1ELb0ELb0ELb0ELb0ELb0ELi2ELi4ELi4ELi4ELb0EEENS1_24CollectiveEpilogueBwdGQAISA_fSD_Li256ELb0ELb0EEENS1_25SingleTileBwdLPTSchedulerILb0ELi128ELb0EEEEEEEEEvNT_6ParamsE$_ZN4cute3eso3ESOILb0ELb0EJiiiNS_1CILi0EEEEEC2ERKiS6_S6_RKS3_,@function
        .size           $_ZN7cutlass13device_kernelIN5flash19enable_sm80_to_sm89INS1_16FlashAttnBwdSm80INS1_25CollectiveMainloopBwdSm80ILi2ELi2EN4cute5tupleIJNS5_1CILi128EEES8_NS7_ILi64EEEEEENS_10bfloat16_tEfNS_4arch4Sm80ELb1ELb0ELb1ELb0ELb0ELb0ELb0ELb0ELi2ELi4ELi4ELi4ELb0EEENS1_24CollectiveEpilogueBwdGQAISA_fSD_Li256ELb0ELb0EEENS1_25SingleTileBwdLPTSchedulerILb0ELi128ELb0EEEEEEEEEvNT_6ParamsE$_ZN4cute3eso3ESOILb0ELb0EJiiiNS_1CILi0EEEEEC2ERKiS6_S6_RKS3_,($_ZN7cutlass13device_kernelIN5flash19enable_sm80_to_sm89INS1_16FlashAttnBwdSm80INS1_25CollectiveMainloopBwdSm80ILi2ELi2EN4cute5tupleIJNS5_1CILi128EEES8_NS7_ILi64EEEEEENS_10bfloat16_tEfNS_4arch4Sm80ELb1ELb0ELb1ELb0ELb0ELb0ELb0ELb0ELi2ELi4ELi4ELi4ELb0EEENS1_24CollectiveEpilogueBwdGQAISA_fSD_Li256ELb0ELb0EEENS1_25SingleTileBwdLPTSchedulerILb0ELi128ELb0EEEEEEEEEvNT_6ParamsE$_ZN4cute3eso3ESOILb0ELb0EJiiiNS_1CILi144EEENS2_ILi512EEEEEC2ERKiS7_S7_RKS3_RKS4_ - $_ZN7cutlass13device_kernelIN5flash19enable_sm80_to_sm89INS1_16FlashAttnBwdSm80INS1_25CollectiveMainloopBwdSm80ILi2ELi2EN4cute5tupleIJNS5_1CILi128EEES8_NS7_ILi64EEEEEENS_10bfloat16_tEfNS_4arch4Sm80ELb1ELb0ELb1ELb0ELb0ELb0ELb0ELb0ELi2ELi4ELi4ELi4ELb0EEENS1_24CollectiveEpilogueBwdGQAISA_fSD_Li256ELb0ELb0EEENS1_25SingleTileBwdLPTSchedulerILb0ELi128ELb0EEEEEEEEEvNT_6ParamsE$_ZN4cute3eso3ESOILb0ELb0EJiiiNS_1CILi0EEEEEC2ERKiS6_S6_RKS3_)
$_ZN7cutlass13device_kernelIN5flash19enable_sm80_to_sm89INS1_16FlashAttnBwdSm80INS1_25CollectiveMainloopBwdSm80ILi2ELi2EN4cute5tupleIJNS5_1CILi128EEES8_NS7_ILi64EEEEEENS_10bfloat16_tEfNS_4arch4Sm80ELb1ELb0ELb1ELb0ELb0ELb0ELb0ELb0ELi2ELi4ELi4ELi4ELb0EEENS1_24CollectiveEpilogueBwdGQAISA_fSD_Li256ELb0ELb0EEENS1_25SingleTileBwdLPTSchedulerILb0ELi128ELb0EEEEEEEEEvNT_6ParamsE$_ZN4cute3eso3ESOILb0ELb0EJiiiNS_1CILi0EEEEEC2ERKiS6_S6_RKS3_:
        /* <DEDUP_REMOVED lines=10> */
[----:B------:R-:W-:Y:S05]  /*6940*/  RET.REL.NODEC R46 `(_ZN7cutlass13device_kernelIN5flash19enable_sm80_to_sm89INS1_16FlashAttnBwdSm80INS1_25CollectiveMainloopBwdSm80ILi2ELi2EN4cute5tupleIJNS5_1CILi128EEES8_NS7_ILi64EEEEEENS_10bfloat16_tEfNS_4arch4Sm80ELb1ELb0ELb1ELb0ELb0ELb0ELb0ELb0ELi2ELi4ELi4ELi4ELb0EEENS1_24CollectiveEpilogueBwdGQAISA_fSD_Li256ELb0ELb0EEENS1_25SingleTileBwdLPTSchedulerILb0ELi128ELb0EEEEEEEEEvNT_6ParamsE) ;  /* 0xffff96b02e007950 */ /* 0x000fea0003c3ffff */
        .type           $_ZN7cutlass13device_kernelIN5flash19enable_sm80_to_sm89INS1_16FlashAttnBwdSm80INS1_25CollectiveMainloopBwdSm80ILi2ELi2EN4cute5tupleIJNS5_1CILi128EEES8_NS7_ILi64EEEEEENS_10bfloat16_tEfNS_4arch4Sm80ELb1ELb0ELb1ELb0ELb0ELb0ELb0ELb0ELi2ELi4ELi4ELi4ELb0EEENS1_24CollectiveEpilogueBwdGQAISA_fSD_Li256ELb0ELb0EEENS1_25SingleTileBwdLPTSchedulerILb0ELi128ELb0EEEEEEEEEvNT_6ParamsE$_ZN4cute3eso3ESOILb0ELb0EJiiiNS_1CILi144EEENS2_ILi512EEEEEC2ERKiS7_S7_RKS3_RKS4_,@function
        .size           $_ZN7cutlass13device_kernelIN5flash19enable_sm80_to_sm89INS1_16FlashAttnBwdSm80INS1_25CollectiveMainloopBwdSm80ILi2ELi2EN4cute5tupleIJNS5_1CILi128EEES8_NS7_ILi64EEEEEENS_10bfloat16_tEfNS_4arch4Sm80ELb1ELb0ELb1ELb0ELb0ELb0ELb0ELb0ELi2ELi4ELi4ELi4ELb0EEENS1_24CollectiveEpilogueBwdGQAISA_fSD_Li256ELb0ELb0EEENS1_25SingleTileBwdLPTSchedulerILb0ELi128ELb0EEEEEEEEEvNT_6ParamsE$_ZN4cute3eso3ESOILb0ELb0EJiiiNS_1CILi144EEENS2_ILi512EEEEEC2ERKiS7_S7_RKS3_RKS4_,($_ZN7cutlass13device_kernelIN5flash19enable_sm80_to_sm89INS1_16FlashAttnBwdSm80INS1_25CollectiveMainloopBwdSm80ILi2ELi2EN4cute5tupleIJNS5_1CILi128EEES8_NS7_ILi64EEEEEENS_10bfloat16_tEfNS_4arch4Sm80ELb1ELb0ELb1ELb0ELb0ELb0ELb0ELb0ELi2ELi4ELi4ELi4ELb0EEENS1_24CollectiveEpilogueBwdGQAISA_fSD_Li256ELb0ELb0EEENS1_25SingleTileBwdLPTSchedulerILb0ELi128ELb0EEEEEEEEEvNT_6ParamsE$_ZN4cute3eso3ESOILb0ELb0EJiiiNS_1CILi72EEENS2_ILi512EEEEEC2ERKiS7_S7_RKS3_RKS4_ - $_ZN7cutlass13device_kernelIN5flash19enable_sm80_to_sm89INS1_16FlashAttnBwdSm80INS1_25CollectiveMainloopBwdSm80ILi2ELi2EN4cute5tupleIJNS5_1CILi128EEES8_NS7_ILi64EEEEEENS_10bfloat16_tEfNS_4arch4Sm80ELb1ELb0ELb1ELb0ELb0ELb0ELb0ELb0ELi2ELi4ELi4ELi4ELb0EEENS1_24CollectiveEpilogueBwdGQAISA_fSD_Li256ELb0ELb0EEENS1_25SingleTileBwdLPTSchedulerILb0ELi128ELb0EEEEEEEEEvNT_6ParamsE$_ZN4cute3eso3ESOILb0ELb0EJiiiNS_1CILi144EEENS2_ILi512EEEEEC2ERKiS7_S7_RKS3_RKS4_)
$_ZN7cutlass13device_kernelIN5flash19enable_sm80_to_sm89INS1_16FlashAttnBwdSm80INS1_25CollectiveMainloopBwdSm80ILi2ELi2EN4cute5tupleIJNS5_1CILi128EEES8_NS7_ILi64EEEEEENS_10bfloat16_tEfNS_4arch4Sm80ELb1ELb0ELb1ELb0ELb0ELb0ELb0ELb0ELi2ELi4ELi4ELi4ELb0EEENS1_24CollectiveEpilogueBwdGQAISA_fSD_Li256ELb0ELb0EEENS1_25SingleTileBwdLPTSchedulerILb0ELi128ELb0EEEEEEEEEvNT_6ParamsE$_ZN4cute3eso3ESOILb0ELb0EJiiiNS_1CILi144EEENS2_ILi512EEEEEC2ERKiS7_S7_RKS3_RKS4_:
        /* <DEDUP_REMOVED lines=11> */
        .type           $_ZN7cutlass13device_kernelIN5flash19enable_sm80_to_sm89INS1_16FlashAttnBwdSm80INS1_25CollectiveMainloopBwdSm80ILi2ELi2EN4cute5tupleIJNS5_1CILi128EEES8_NS7_ILi64EEEEEENS_10bfloat16_tEfNS_4arch4Sm80ELb1ELb0ELb1ELb0ELb0ELb0ELb0ELb0ELi2ELi4ELi4ELi4ELb0EEENS1_24CollectiveEpilogueBwdGQAISA_fSD_Li256ELb0ELb0EEENS1_25SingleTileBwdLPTSchedulerILb0ELi128ELb0EEEEEEEEEvNT_6ParamsE$_ZN4cute3eso3ESOILb0ELb0EJiiiNS_1CILi72EEENS2_ILi512EEEEEC2ERKiS7_S7_RKS3_RKS4_,@function
        .size           $_ZN7cutlass13device_kernelIN5flash19enable_sm80_to_sm89INS1_16FlashAttnBwdSm80INS1_25CollectiveMainloopBwdSm80ILi2ELi2EN4cute5tupleIJNS5_1CILi128EEES8_NS7_ILi64EEEEEENS_10bfloat16_tEfNS_4arch4Sm80ELb1ELb0ELb1ELb0ELb0ELb0ELb0ELb0ELi2ELi4ELi4ELi4ELb0EEENS1_24CollectiveEpilogueBwdGQAISA_fSD_Li256ELb0ELb0EEENS1_25SingleTileBwdLPTSchedulerILb0ELi128ELb0EEEEEEEEEvNT_6ParamsE$_ZN4cute3eso3ESOILb0ELb0EJiiiNS_1CILi72EEENS2_ILi512EEEEEC2ERKiS7_S7_RKS3_RKS4_,($_ZN7cutlass13device_kernelIN5flash19enable_sm80_to_sm89INS1_16FlashAttnBwdSm80INS1_25CollectiveMainloopBwdSm80ILi2ELi2EN4cute5tupleIJNS5_1CILi128EEES8_NS7_ILi64EEEEEENS_10bfloat16_tEfNS_4arch4Sm80ELb1ELb0ELb1ELb0ELb0ELb0ELb0ELb0ELi2ELi4ELi4ELi4ELb0EEENS1_24CollectiveEpilogueBwdGQAISA_fSD_Li256ELb0ELb0EEENS1_25SingleTileBwdLPTSchedulerILb0ELi128ELb0EEEEEEEEEvNT_6ParamsE$_ZN4cute3eso3ESOILb0ELb1EJNS_5tupleIJiNS2_IJiNS_1CILi0EEEEEEEEENS2_IJNS_10UnderscoreENS2_IJS7_S7_EEEEEEEEC2ERKS6_RKS9_ - $_ZN7cutlass13device_kernelIN5flash19enable_sm80_to_sm89INS1_16FlashAttnBwdSm80INS1_25CollectiveMainloopBwdSm80ILi2ELi2EN4cute5tupleIJNS5_1CILi128EEES8_NS7_ILi64EEEEEENS_10bfloat16_tEfNS_4arch4Sm80ELb1ELb0ELb1ELb0ELb0ELb0ELb0ELb0ELi2ELi4ELi4ELi4ELb0EEENS1_24CollectiveEpilogueBwdGQAISA_fSD_Li256ELb0ELb0EEENS1_25SingleTileBwdLPTSchedulerILb0ELi128ELb0EEEEEEEEEvNT_6ParamsE$_ZN4cute3eso3ESOILb0ELb0EJiiiNS_1CILi72EEENS2_ILi512EEEEEC2ERKiS7_S7_RKS3_RKS4_)
$_ZN7cutlass13device_kernelIN5flash19enable_sm80_to_sm89INS1_16FlashAttnBwdSm80INS1_25CollectiveMainloopBwdSm80ILi2ELi2EN4cute5tupleIJNS5_1CILi128EEES8_NS7_ILi64EEEEEENS_10bfloat16_tEfNS_4arch4Sm80ELb1ELb0ELb1ELb0ELb0ELb0ELb0ELb0ELi2ELi4ELi4ELi4ELb0EEENS1_24CollectiveEpilogueBwdGQAISA_fSD_Li256ELb0ELb0EEENS1_25SingleTileBwdLPTSchedulerILb0ELi128ELb0EEEEEEEEEvNT_6ParamsE$_ZN4cute3eso3ESOILb0ELb0EJiiiNS_1CILi72EEENS2_ILi512EEEEEC2ERKiS7_S7_RKS3_RKS4_:
        /* <DEDUP_REMOVED lines=11> */
        .type           $_ZN7cutlass13device_kernelIN5flash19enable_sm80_to_sm89INS1_16FlashAttnBwdSm80INS1_25CollectiveMainloopBwdSm80ILi2ELi2EN4cute5tupleIJNS5_1CILi128EEES8_NS7_ILi64EEEEEENS_10bfloat16_tEfNS_4arch4Sm80ELb1ELb0ELb1ELb0ELb0ELb0ELb0ELb0ELi2ELi4ELi4ELi4ELb0EEENS1_24CollectiveEpilogueBwdGQAISA_fSD_Li256ELb0ELb0EEENS1_25SingleTileBwdLPTSchedulerILb0ELi128ELb0EEEEEEEEEvNT_6ParamsE$_ZN4cute3eso3ESOILb0ELb1EJNS_5tupleIJiNS2_IJiNS_1CILi0EEEEEEEEENS2_IJNS_10UnderscoreENS2_IJS7_S7_EEEEEEEEC2ERKS6_RKS9_,@function
        .size           $_ZN7cutlass13device_kernelIN5flash19enable_sm80_to_sm89INS1_16FlashAttnBwdSm80INS1_25CollectiveMainloopBwdSm80ILi2ELi2EN4cute5tupleIJNS5_1CILi128EEES8_NS7_ILi64EEEEEENS_10bfloat16_tEfNS_4arch4Sm80ELb1ELb0ELb1ELb0ELb0ELb0ELb0ELb0ELi2ELi4ELi4ELi4ELb0EEENS1_24CollectiveEpilogueBwdGQAISA_fSD_Li256ELb0ELb0EEENS1_25SingleTileBwdLPTSchedulerILb0ELi128ELb0EEEEEEEEEvNT_6ParamsE$_ZN4cute3eso3ESOILb0ELb1EJNS_5tupleIJiNS2_IJiNS_1CILi0EEEEEEEEENS2_IJNS_10UnderscoreENS2_IJS7_S7_EEEEEEEEC2ERKS6_RKS9_,($_ZN7cutlass13device_kernelIN5flash19enable_sm80_to_sm89INS1_16FlashAttnBwdSm80INS1_25CollectiveMainloopBwdSm80ILi2ELi2EN4cute5tupleIJNS5_1CILi128EEES8_NS7_ILi64EEEEEENS_10bfloat16_tEfNS_4arch4Sm80ELb1ELb0ELb1ELb0ELb0ELb0ELb0ELb0ELi2ELi4ELi4ELi4ELb0EEENS1_24CollectiveEpilogueBwdGQAISA_fSD_Li256ELb0ELb0EEENS1_25SingleTileBwdLPTSchedulerILb0ELi128ELb0EEEEEEEEEvNT_6ParamsE$_ZN4cute3eso3ESOILb0ELb1EJNS_5tupleIJiNS2_IJiiEEEEEENS2_IJNS_10UnderscoreENS2_IJS5_S5_EEEEEEEEC2ERKS4_RKS7_ - $_ZN7cutlass13device_kernelIN5flash19enable_sm80_to_sm89INS1_16FlashAttnBwdSm80INS1_25CollectiveMainloopBwdSm80ILi2ELi2EN4cute5tupleIJNS5_1CILi128EEES8_NS7_ILi64EEEEEENS_10bfloat16_tEfNS_4arch4Sm80ELb1ELb0ELb1ELb0ELb0ELb0ELb0ELb0ELi2ELi4ELi4ELi4ELb0EEENS1_24CollectiveEpilogueBwdGQAISA_fSD_Li256ELb0ELb0EEENS1_25SingleTileBwdLPTSchedulerILb0ELi128ELb0EEEEEEEEEvNT_6ParamsE$_ZN4cute3eso3ESOILb0ELb1EJNS_5tupleIJiNS2_IJiNS_1CILi0EEEEEEEEENS2_IJNS_10UnderscoreENS2_IJS7_S7_EEEEEEEEC2ERKS6_RKS9_)
$_ZN7cutlass13device_kernelIN5flash19enable_sm80_to_sm89INS1_16FlashAttnBwdSm80INS1_25CollectiveMainloopBwdSm80ILi2ELi2EN4cute5tupleIJNS5_1CILi128EEES8_NS7_ILi64EEEEEENS_10bfloat16_tEfNS_4arch4Sm80ELb1ELb0ELb1ELb0ELb0ELb0ELb0ELb0ELi2ELi4ELi4ELi4ELb0EEENS1_24CollectiveEpilogueBwdGQAISA_fSD_Li256ELb0ELb0EEENS1_25SingleTileBwdLPTSchedulerILb0ELi128ELb0EEEEEEEEEvNT_6ParamsE$_ZN4cute3eso3ESOILb0ELb1EJNS_5tupleIJiNS2_IJiNS_1CILi0EEEEEEEEENS2_IJNS_10UnderscoreENS2_IJS7_S7_EEEEEEEEC2ERKS6_RKS9_:
[----:B------:R-:W-:Y:S01]  /*6ab0*/  IADD3 R4, R4, -c[0x0][0x20], RZ ;  /* 0x8000080004047a10 */ /* 0x000fe20007ffe0ff */
[----:B------:R-:W-:Y:S01]  /*6ac0*/  IMAD.MOV.U32 R8, RZ, RZ, R6 ;  /* 0x000000ffff087224 */ /* 0x000fe200078e0006 */
[----:B------:R-:W-:-:S03]  /*6ad0*/  MOV R9, 0x0 ;  /* 0x0000000000097802 */ /* 0x000fc60000000f00 */
[----:B------:R1:W-:Y:S04]  /*6ae0*/  STL [R4], R2 ;  /* 0x0000000204007387 */ /* 0x0003e80000100800 */
[----:B------:R1:W-:Y:S01]  /*6af0*/  STL [R4+0x4], R3 ;  /* 0x0000040304007387 */ /* 0x0003e20000100800 */
[----:B------:R-:W-:Y:S05]  /*6b00*/  RET.REL.NODEC R8 `(_ZN7cutlass13device_kernelIN5flash19enable_sm80_to_sm89INS1_16FlashAttnBwdSm80INS1_25CollectiveMainloopBwdSm80ILi2ELi2EN4cute5tupleIJNS5_1CILi128EEES8_NS7_ILi64EEEEEENS_10bfloat16_tEfNS_4arch4Sm80ELb1ELb0ELb1ELb0ELb0ELb0ELb0ELb0ELi2ELi4ELi4ELi4ELb0EEENS1_24CollectiveEpilogueBwdGQAISA_fSD_Li256ELb0ELb0EEENS1_25SingleTileBwdLPTSchedulerILb0ELi128ELb0EEEEEEEEEvNT_6ParamsE) ;  /* 0xffff94f008007950 */ /* 0x000fea0003c3ffff */
        .type           $_ZN7cutlass13device_kernelIN5flash19enable_sm80_to_sm89INS1_16FlashAttnBwdSm80INS1_25CollectiveMainloopBwdSm80ILi2ELi2EN4cute5tupleIJNS5_1CILi128EEES8_NS7_ILi64EEEEEENS_10bfloat16_tEfNS_4arch4Sm80ELb1ELb0ELb1ELb0ELb0ELb0ELb0ELb0ELi2ELi4ELi4ELi4ELb0EEENS1_24CollectiveEpilogueBwdGQAISA_fSD_Li256ELb0ELb0EEENS1_25SingleTileBwdLPTSchedulerILb0ELi128ELb0EEEEEEEEEvNT_6ParamsE$_ZN4cute3eso3ESOILb0ELb1EJNS_5tupleIJiNS2_IJiiEEEEEENS2_IJNS_10UnderscoreENS2_IJS5_S5_EEEEEEEEC2ERKS4_RKS7_,@function
        .size           $_ZN7cutlass13device_kernelIN5flash19enable_sm80_to_sm89INS1_16FlashAttnBwdSm80INS1_25CollectiveMainloopBwdSm80ILi2ELi2EN4cute5tupleIJNS5_1CILi128EEES8_NS7_ILi64EEEEEENS_10bfloat16_tEfNS_4arch4Sm80ELb1ELb0ELb1ELb0ELb0ELb0ELb0ELb0ELi2ELi4ELi4ELi4ELb0EEENS1_24CollectiveEpilogueBwdGQAISA_fSD_Li256ELb0ELb0EEENS1_25SingleTileBwdLPTSchedulerILb0ELi128ELb0EEEEEEEEEvNT_6ParamsE$_ZN4cute3eso3ESOILb0ELb1EJNS_5tupleIJiNS2_IJiiEEEEEENS2_IJNS_10UnderscoreENS2_IJS5_S5_EEEEEEEEC2ERKS4_RKS7_,($_ZN7cutlass13device_kernelIN5flash19enable_sm80_to_sm89INS1_16FlashAttnBwdSm80INS1_25CollectiveMainloopBwdSm80ILi2ELi2EN4cute5tupleIJNS5_1CILi128EEES8_NS7_ILi64EEEEEENS_10bfloat16_tEfNS_4arch4Sm80ELb1ELb0ELb1ELb0ELb0ELb0ELb0ELb0ELi2ELi4ELi4ELi4ELb0EEENS1_24CollectiveEpilogueBwdGQAISA_fSD_Li256ELb0ELb0EEENS1_25SingleTileBwdLPTSchedulerILb0ELi128ELb0EEEEEEEEEvNT_6ParamsE$_ZN4cute3eso3ESOILb0ELb1EJNS_5tupleIJiiEEEEEC2ERKS3_ - $_ZN7cutlass13device_kernelIN5flash19enable_sm80_to_sm89INS1_16FlashAttnBwdSm80INS1_25CollectiveMainloopBwdSm80ILi2ELi2EN4cute5tupleIJNS5_1CILi128EEES8_NS7_ILi64EEEEEENS_10bfloat16_tEfNS_4arch4Sm80ELb1ELb0ELb1ELb0ELb0ELb0ELb0ELb0ELi2ELi4ELi4ELi4ELb0EEENS1_24CollectiveEpilogueBwdGQAISA_fSD_Li256ELb0ELb0EEENS1_25SingleTileBwdLPTSchedulerILb0ELi128ELb0EEEEEEEEEvNT_6ParamsE$_ZN4cute3eso3ESOILb0ELb1EJNS_5tupleIJiNS2_IJiiEEEEEENS2_IJNS_10UnderscoreENS2_IJS5_S5_EEEEEEEEC2ERKS4_RKS7_)
$_ZN7cutlass13device_kernelIN5flash19enable_sm80_to_sm89INS1_16FlashAttnBwdSm80INS1_25CollectiveMainloopBwdSm80ILi2ELi2EN4cute5tupleIJNS5_1CILi128EEES8_NS7_ILi64EEEEEENS_10bfloat16_tEfNS_4arch4Sm80ELb1ELb0ELb1ELb0ELb0ELb0ELb0ELb0ELi2ELi4ELi4ELi4ELb0EEENS1_24CollectiveEpilogueBwdGQAISA_fSD_Li256ELb0ELb0EEENS1_25SingleTileBwdLPTSchedulerILb0ELi128ELb0EEEEEEEEEvNT_6ParamsE$_ZN4cute3eso3ESOILb0ELb1EJNS_5tupleIJiNS2_IJiiEEEEEENS2_IJNS_10UnderscoreENS2_IJS5_S5_EEEEEEEEC2ERKS4_RKS7_:
[----:B------:R-:W-:Y:S01]  /*6b10*/  IADD3 R4, R15, -c[0x0][0x20], RZ ;  /* 0x800008000f047a10 */ /* 0x000fe20007ffe0ff */
[----:B------:R-:W-:Y:S01]  /*6b20*/  IMAD.MOV.U32 R8, RZ, RZ, R6 ;  /* 0x000000ffff087224 */ /* 0x000fe200078e0006 */
[----:B------:R-:W-:-:S03]  /*6b30*/  MOV R9, 0x0 ;  /* 0x0000000000097802 */ /* 0x000fc60000000f00 */
[----:B------:R1:W-:Y:S04]  /*6b40*/  STL [R4], R2 ;  /* 0x0000000204007387 */ /* 0x0003e80000100800 */
[----:B------:R1:W-:Y:S04]  /*6b50*/  STL [R4+0x4], R3 ;  /* 0x0000040304007387 */ /* 0x0003e80000100800 */
[----:B------:R1:W-:Y:S01]  /*6b60*/  STL [R4+0x8], R5 ;  /* 0x0000080504007387 */ /* 0x0003e20000100800 */
[----:B------:R-:W-:Y:S05]  /*6b70*/  RET.REL.NODEC R8 `(_ZN7cutlass13device_kernelIN5flash19enable_sm80_to_sm89INS1_16FlashAttnBwdSm80INS1_25CollectiveMainloopBwdSm80ILi2ELi2EN4cute5tupleIJNS5_1CILi128EEES8_NS7_ILi64EEEEEENS_10bfloat16_tEfNS_4arch4Sm80ELb1ELb0ELb1ELb0ELb0ELb0ELb0ELb0ELi2ELi4ELi4ELi4ELb0EEENS1_24CollectiveEpilogueBwdGQAISA_fSD_Li256ELb0ELb0EEENS1_25SingleTileBwdLPTSchedulerILb0ELi128ELb0EEEEEEEEEvNT_6ParamsE) ;  /* 0xffff948008007950 */ /* 0x000fea0003c3ffff */
        .type           $_ZN7cutlass13device_kernelIN5flash19enable_sm80_to_sm89INS1_16FlashAttnBwdSm80INS1_25CollectiveMainloopBwdSm80ILi2ELi2EN4cute5tupleIJNS5_1CILi128EEES8_NS7_ILi64EEEEEENS_10bfloat16_tEfNS_4arch4Sm80ELb1ELb0ELb1ELb0ELb0ELb0ELb0ELb0ELi2ELi4ELi4ELi4ELb0EEENS1_24CollectiveEpilogueBwdGQAISA_fSD_Li256ELb0ELb0EEENS1_25SingleTileBwdLPTSchedulerILb0ELi128ELb0EEEEEEEEEvNT_6ParamsE$_ZN4cute3eso3ESOILb0ELb1EJNS_5tupleIJiiEEEEEC2ERKS3_,@function
        .size           $_ZN7cutlass13device_kernelIN5flash19enable_sm80_to_sm89INS1_16FlashAttnBwdSm80INS1_25CollectiveMainloopBwdSm80ILi2ELi2EN4cute5tupleIJNS5_1CILi128EEES8_NS7_ILi64EEEEEENS_10bfloat16_tEfNS_4arch4Sm80ELb1ELb0ELb1ELb0ELb0ELb0ELb0ELb0ELi2ELi4ELi4ELi4ELb0EEENS1_24CollectiveEpilogueBwdGQAISA_fSD_Li256ELb0ELb0EEENS1_25SingleTileBwdLPTSchedulerILb0ELi128ELb0EEEEEEEEEvNT_6ParamsE$_ZN4cute3eso3ESOILb0ELb1EJNS_5tupleIJiiEEEEEC2ERKS3_,($_ZN7cutlass13device_kernelIN5flash19enable_sm80_to_sm89INS1_16FlashAttnBwdSm80INS1_25CollectiveMainloopBwdSm80ILi2ELi2EN4cute5tupleIJNS5_1CILi128EEES8_NS7_ILi64EEEEEENS_10bfloat16_tEfNS_4arch4Sm80ELb1ELb0ELb1ELb0ELb0ELb0ELb0ELb0ELi2ELi4ELi4ELi4ELb0EEENS1_24CollectiveEpilogueBwdGQAISA_fSD_Li256ELb0ELb0EEENS1_25SingleTileBwdLPTSchedulerILb0ELi128ELb0EEEEEEEEEvNT_6ParamsE$_ZN4cute3eso3ESOILb0ELb1EJNS_5tupleIJiiEEENS_1CILi1024EEEEEC2ERKS3_RKS5_ - $_ZN7cutlass13device_kernelIN5flash19enable_sm80_to_sm89INS1_16FlashAttnBwdSm80INS1_25CollectiveMainloopBwdSm80ILi2ELi2EN4cute5tupleIJNS5_1CILi128EEES8_NS7_ILi64EEEEEENS_10bfloat16_tEfNS_4arch4Sm80ELb1ELb0ELb1ELb0ELb0ELb0ELb0ELb0ELi2ELi4ELi4ELi4ELb0EEENS1_24CollectiveEpilogueBwdGQAISA_fSD_Li256ELb0ELb0EEENS1_25SingleTileBwdLPTSchedulerILb0ELi128ELb0EEEEEEEEEvNT_6ParamsE$_ZN4cute3eso3ESOILb0ELb1EJNS_5tupleIJiiEEEEEC2ERKS3_)
$_ZN7cutlass13device_kernelIN5flash19enable_sm80_to_sm89INS1_16FlashAttnBwdSm80INS1_25CollectiveMainloopBwdSm80ILi2ELi2EN4cute5tupleIJNS5_1CILi128EEES8_NS7_ILi64EEEEEENS_10bfloat16_tEfNS_4arch4Sm80ELb1ELb0ELb1ELb0ELb0ELb0ELb0ELb0ELi2ELi4ELi4ELi4ELb0EEENS1_24CollectiveEpilogueBwdGQAISA_fSD_Li256ELb0ELb0EEENS1_25SingleTileBwdLPTSchedulerILb0ELi128ELb0EEEEEEEEEvNT_6ParamsE$_ZN4cute3eso3ESOILb0ELb1EJNS_5tupleIJiiEEEEEC2ERKS3_:
[----:B------:R-:W-:Y:S01]  /*6b80*/  IADD3 R2, R2, -c[0x0][0x20], RZ ;  /* 0x8000080002027a10 */ /* 0x000fe20007ffe0ff */
[----:B------:R-:W-:Y:S01]  /*6b90*/  IMAD.MOV.U32 R8, RZ, RZ, R6 ;  /* 0x000000ffff087224 */ /* 0x000fe200078e0006 */
[----:B------:R-:W-:-:S03]  /*6ba0*/  MOV R9, 0x0 ;  /* 0x0000000000097802 */ /* 0x000fc60000000f00 */
[----:B------:R1:W-:Y:S04]  /*6bb0*/  STL [R2], R5 ;  /* 0x0000000502007387 */ /* 0x0003e80000100800 */
[----:B------:R1:W-:Y:S01]  /*6bc0*/  STL [R2+0x4], R3 ;  /* 0x0000040302007387 */ /* 0x0003e20000100800 */
[----:B------:R-:W-:Y:S05]  /*6bd0*/  RET.REL.NODEC R8 `(_ZN7cutlass13device_kernelIN5flash19enable_sm80_to_sm89INS1_16FlashAttnBwdSm80INS1_25CollectiveMainloopBwdSm80ILi2ELi2EN4cute5tupleIJNS5_1CILi128EEES8_NS7_ILi64EEEEEENS_10bfloat16_tEfNS_4arch4Sm80ELb1ELb0ELb1ELb0ELb0ELb0ELb0ELb0ELi2ELi4ELi4ELi4ELb0EEENS1_24CollectiveEpilogueBwdGQAISA_fSD_Li256ELb0ELb0EEENS1_25SingleTileBwdLPTSchedulerILb0ELi128ELb0EEEEEEEEEvNT_6ParamsE) ;  /* 0xffff942008007950 */ /* 0x000fea0003c3ffff */
        .type           $_ZN7cutlass13device_kernelIN5flash19enable_sm80_to_sm89INS1_16FlashAttnBwdSm80INS1_25CollectiveMainloopBwdSm80ILi2ELi2EN4cute5tupleIJNS5_1CILi128EEES8_NS7_ILi64EEEEEENS_10bfloat16_tEfNS_4arch4Sm80ELb1ELb0ELb1ELb0ELb0ELb0ELb0ELb0ELi2ELi4ELi4ELi4ELb0EEENS1_24CollectiveEpilogueBwdGQAISA_fSD_Li256ELb0ELb0EEENS1_25SingleTileBwdLPTSchedulerILb0ELi128ELb0EEEEEEEEEvNT_6ParamsE$_ZN4cute3eso3ESOILb0ELb1EJNS_5tupleIJiiEEENS_1CILi1024EEEEEC2ERKS3_RKS5_,@function
        .size           $_ZN7cutlass13device_kernelIN5flash19enable_sm80_to_sm89INS1_16FlashAttnBwdSm80INS1_25CollectiveMainloopBwdSm80ILi2ELi2EN4cute5tupleIJNS5_1CILi128EEES8_NS7_ILi64EEEEEENS_10bfloat16_tEfNS_4arch4Sm80ELb1ELb0ELb1ELb0ELb0ELb0ELb0ELb0ELi2ELi4ELi4ELi4ELb0EEENS1_24CollectiveEpilogueBwdGQAISA_fSD_Li256ELb0ELb0EEENS1_25SingleTileBwdLPTSchedulerILb0ELi128ELb0EEEEEEEEEvNT_6ParamsE$_ZN4cute3eso3ESOILb0ELb1EJNS_5tupleIJiiEEENS_1CILi1024EEEEEC2ERKS3_RKS5_,($_ZN7cutlass13device_kernelIN5flash19enable_sm80_to_sm89INS1_16FlashAttnBwdSm80INS1_25CollectiveMainloopBwdSm80ILi2ELi2EN4cute5tupleIJNS5_1CILi128EEES8_NS7_ILi64EEEEEENS_10bfloat16_tEfNS_4arch4Sm80ELb1ELb0ELb1ELb0ELb0ELb0ELb0ELb0ELi2ELi4ELi4ELi4ELb0EEENS1_24CollectiveEpilogueBwdGQAISA_fSD_Li256ELb0ELb0EEENS1_25SingleTileBwdLPTSchedulerILb0ELi128ELb0EEEEEEEEEvNT_6ParamsE$_ZN4cute3eso3ESOILb0ELb1EJNS_5tupleIJiiEEENS_1CILi8192EEEEEC2ERKS3_RKS5_ - $_ZN7cutlass13device_kernelIN5flash19enable_sm80_to_sm89INS1_16FlashAttnBwdSm80INS1_25CollectiveMainloopBwdSm80ILi2ELi2EN4cute5tupleIJNS5_1CILi128EEES8_NS7_ILi64EEEEEENS_10bfloat16_tEfNS_4arch4Sm80ELb1ELb0ELb1ELb0ELb0ELb0ELb0ELb0ELi2ELi4ELi4ELi4ELb0EEENS1_24CollectiveEpilogueBwdGQAISA_fSD_Li256ELb0ELb0EEENS1_25SingleTileBwdLPTSchedulerILb0ELi128ELb0EEEEEEEEEvNT_6ParamsE$_ZN4cute3eso3ESOILb0ELb1EJNS_5tupleIJiiEEENS_1CILi1024EEEEEC2ERKS3_RKS5_)
$_ZN7cutlass13device_kernelIN5flash19enable_sm80_to_sm89INS1_16FlashAttnBwdSm80INS1_25CollectiveMainloopBwdSm80ILi2ELi2EN4cute5tupleIJNS5_1CILi128EEES8_NS7_ILi64EEEEEENS_10bfloat16_tEfNS_4arch4Sm80ELb1ELb0ELb1ELb0ELb0ELb0ELb0ELb0ELi2ELi4ELi4ELi4ELb0EEENS1_24CollectiveEpilogueBwdGQAISA_fSD_Li256ELb0ELb0EEENS1_25SingleTileBwdLPTSchedulerILb0ELi128ELb0EEEEEEEEEvNT_6ParamsE$_ZN4cute3eso3ESOILb0ELb1EJNS_5tupleIJiiEEENS_1CILi1024EEEEEC2ERKS3_RKS5_:
[----:B------:R-:W-:Y:S01]  /*6be0*/  IADD3 R2, R2, -c[0x0][0x20], RZ ;  /* 0x8000080002027a10 */ /* 0x000fe20007ffe0ff */
[----:B------:R-:W-:Y:S01]  /*6bf0*/  IMAD.MOV.U32 R8, RZ, RZ, R6 ;  /* 0x000000ffff087224 */ /* 0x000fe200078e0006 */
[----:B------:R-:W-:-:S03]  /*6c00*/  MOV R9, 0x0 ;  /* 0x0000000000097802 */ /* 0x000fc60000000f00 */
[----:B------:R1:W-:Y:S04]  /*6c10*/  STL [R2], R5 ;  /* 0x0000000502007387 */ /* 0x0003e80000100800 */
[----:B------:R1:W-:Y:S01]  /*6c20*/  STL [R2+0x4], R3 ;  /* 0x0000040302007387 */ /* 0x0003e20000100800 */
[----:B------:R-:W-:Y:S05]  /*6c30*/  RET.REL.NODEC R8 `(_ZN7cutlass13device_kernelIN5flash19enable_sm80_to_sm89INS1_16FlashAttnBwdSm80INS1_25CollectiveMainloopBwdSm80ILi2ELi2EN4cute5tupleIJNS5_1CILi128EEES8_NS7_ILi64EEEEEENS_10bfloat16_tEfNS_4arch4Sm80ELb1ELb0ELb1ELb0ELb0ELb0ELb0ELb0ELi2ELi4ELi4ELi4ELb0EEENS1_24CollectiveEpilogueBwdGQAISA_fSD_Li256ELb0ELb0EEENS1_25SingleTileBwdLPTSchedulerILb0ELi128ELb0EEEEEEEEEvNT_6ParamsE) ;  /* 0xffff93c008007950 */ /* 0x000fea0003c3ffff */
        .type           $_ZN7cutlass13device_kernelIN5flash19enable_sm80_to_sm89INS1_16FlashAttnBwdSm80INS1_25CollectiveMainloopBwdSm80ILi2ELi2EN4cute5tupleIJNS5_1CILi128EEES8_NS7_ILi64EEEEEENS_10bfloat16_tEfNS_4arch4Sm80ELb1ELb0ELb1ELb0ELb0ELb0ELb0ELb0ELi2ELi4ELi4ELi4ELb0EEENS1_24CollectiveEpilogueBwdGQAISA_fSD_Li256ELb0ELb0EEENS1_25SingleTileBwdLPTSchedulerILb0ELi128ELb0EEEEEEEEEvNT_6ParamsE$_ZN4cute3eso3ESOILb0ELb1EJNS_5tupleIJiiEEENS_1CILi8192EEEEEC2ERKS3_RKS5_,@function
        .size           $_ZN7cutlass13device_kernelIN5flash19enable_sm80_to_sm89INS1_16FlashAttnBwdSm80INS1_25CollectiveMainloopBwdSm80ILi2ELi2EN4cute5tupleIJNS5_1CILi128EEES8_NS7_ILi64EEEEEENS_10bfloat16_tEfNS_4arch4Sm80ELb1ELb0ELb1ELb0ELb0ELb0ELb0ELb0ELi2ELi4ELi4ELi4ELb0EEENS1_24CollectiveEpilogueBwdGQAISA_fSD_Li256ELb0ELb0EEENS1_25SingleTileBwdLPTSchedulerILb0ELi128ELb0EEEEEEEEEvNT_6ParamsE$_ZN4cute3eso3ESOILb0ELb1EJNS_5tupleIJiiEEENS_1CILi8192EEEEEC2ERKS3_RKS5_,($_ZN7cutlass13device_kernelIN5flash19enable_sm80_to_sm89INS1_16FlashAttnBwdSm80INS1_25CollectiveMainloopBwdSm80ILi2ELi2EN4cute5tupleIJNS5_1CILi128EEES8_NS7_ILi64EEEEEENS_10bfloat16_tEfNS_4arch4Sm80ELb1ELb0ELb1ELb0ELb0ELb0ELb0ELb0ELi2ELi4ELi4ELi4ELb0EEENS1_24CollectiveEpilogueBwdGQAISA_fSD_Li256ELb0ELb0EEENS1_25SingleTileBwdLPTSchedulerILb0ELi128ELb0EEEEEEEEEvNT_6ParamsE$_ZN4cute3eso3ESOILb0ELb1EJNS_6LayoutINS_5tupleIJNS3_IJNS_1CILi8EEENS4_ILi1EEEEEENS4_ILi2EEEEEENS3_IJNS3_IJS6_NS4_ILi0EEEEEEiEEEEESA_EEC2ERKSD_RKSA_ - $_ZN7cutlass13device_kernelIN5flash19enable_sm80_to_sm89INS1_16FlashAttnBwdSm80INS1_25CollectiveMainloopBwdSm80ILi2ELi2EN4cute5tupleIJNS5_1CILi128EEES8_NS7_ILi64EEEEEENS_10bfloat16_tEfNS_4arch4Sm80ELb1ELb0ELb1ELb0ELb0ELb0ELb0ELb0ELi2ELi4ELi4ELi4ELb0EEENS1_24CollectiveEpilogueBwdGQAISA_fSD_Li256ELb0ELb0EEENS1_25SingleTileBwdLPTSchedulerILb0ELi128ELb0EEEEEEEEEvNT_6ParamsE$_ZN4cute3eso3ESOILb0ELb1EJNS_5tupleIJiiEEENS_1CILi8192EEEEEC2ERKS3_RKS5_)
$_ZN7cutlass13device_kernelIN5flash19enable_sm80_to_sm89INS1_16FlashAttnBwdSm80INS1_25CollectiveMainloopBwdSm80ILi2ELi2EN4cute5tupleIJNS5_1CILi128EEES8_NS7_ILi64EEEEEENS_10bfloat16_tEfNS_4arch4Sm80ELb1ELb0ELb1ELb0ELb0ELb0ELb0ELb0ELi2ELi4ELi4ELi4ELb0EEENS1_24CollectiveEpilogueBwdGQAISA_fSD_Li256ELb0ELb0EEENS1_25SingleTileBwdLPTSchedulerILb0ELi128ELb0EEEEEEEEEvNT_6ParamsE$_ZN4cute3eso3ESOILb0ELb1EJNS_5tupleIJiiEEENS_1CILi8192EEEEEC2ERKS3_RKS5_:
[----:B------:R-:W-:Y:S01]  /*6c40*/  IADD3 R4, R65, -c[0x0][0x20], RZ ;  /* 0x8000080041047a10 */ /* 0x000fe20007ffe0ff */
[----:B------:R-:W-:Y:S01]  /*6c50*/  IMAD.MOV.U32 R8, RZ, RZ, R6 ;  /* 0x000000ffff087224 */ /* 0x000fe200078e0006 */
[----:B------:R-:W-:-:S03]  /*6c60*/  MOV R9, 0x0 ;  /* 0x0000000000097802 */ /* 0x000fc60000000f00 */
[----:B------:R1:W-:Y:S04]  /*6c70*/  STL [R4], R2 ;  /* 0x0000000204007387 */ /* 0x0003e80000100800 */
[----:B------:R1:W-:Y:S01]  /*6c80*/  STL [R4+0x4], R3 ;  /* 0x0000040304007387 */ /* 0x0003e20000100800 */
[----:B------:R-:W-:Y:S05]  /*6c90*/  RET.REL.NODEC R8 `(_ZN7cutlass13device_kernelIN5flash19enable_sm80_to_sm89INS1_16FlashAttnBwdSm80INS1_25CollectiveMainloopBwdSm80ILi2ELi2EN4cute5tupleIJNS5_1CILi128EEES8_NS7_ILi64EEEEEENS_10bfloat16_tEfNS_4arch4Sm80ELb1ELb0ELb1ELb0ELb0ELb0ELb0ELb0ELi2ELi4ELi4ELi4ELb0EEENS1_24CollectiveEpilogueBwdGQAISA_fSD_Li256ELb0ELb0EEENS1_25SingleTileBwdLPTSchedulerILb0ELi128ELb0EEEEEEEEEvNT_6ParamsE) ;  /* 0xffff936008007950 */ /* 0x000fea0003c3ffff */
        .type           $_ZN7cutlass13device_kernelIN5flash19enable_sm80_to_sm89INS1_16FlashAttnBwdSm80INS1_25CollectiveMainloopBwdSm80ILi2ELi2EN4cute5tupleIJNS5_1CILi128EEES8_NS7_ILi64EEEEEENS_10bfloat16_tEfNS_4arch4Sm80ELb1ELb0ELb1ELb0ELb0ELb0ELb0ELb0ELi2ELi4ELi4ELi4ELb0EEENS1_24CollectiveEpilogueBwdGQAISA_fSD_Li256ELb0ELb0EEENS1_25SingleTileBwdLPTSchedulerILb0ELi128ELb0EEEEEEEEEvNT_6ParamsE$_ZN4cute3eso3ESOILb0ELb1EJNS_6LayoutINS_5tupleIJNS3_IJNS_1CILi8EEENS4_ILi1EEEEEENS4_ILi2EEEEEENS3_IJNS3_IJS6_NS4_ILi0EEEEEEiEEEEESA_EEC2ERKSD_RKSA_,@function
        .size           $_ZN7cutlass13device_kernelIN5flash19enable_sm80_to_sm89INS1_16FlashAttnBwdSm80INS1_25CollectiveMainloopBwdSm80ILi2ELi2EN4cute5tupleIJNS5_1CILi128EEES8_NS7_ILi64EEEEEENS_10bfloat16_tEfNS_4arch4Sm80ELb1ELb0ELb1ELb0ELb0ELb0ELb0ELb0ELi2ELi4ELi4ELi4ELb0EEENS1_24CollectiveEpilogueBwdGQAISA_fSD_Li256ELb0ELb0EEENS1_25SingleTileBwdLPTSchedulerILb0ELi128ELb0EEEEEEEEEvNT_6ParamsE$_ZN4cute3eso3ESOILb0ELb1EJNS_6LayoutINS_5tupleIJNS3_IJNS_1CILi8EEENS4_ILi1EEEEEENS4_ILi2EEEEEENS3_IJNS3_IJS6_NS4_ILi0EEEEEEiEEEEESA_EEC2ERKSD_RKSA_,($_ZN7cutlass13device_kernelIN5flash19enable_sm80_to_sm89INS1_16FlashAttnBwdSm80INS1_25CollectiveMainloopBwdSm80ILi2ELi2EN4cute5tupleIJNS5_1CILi128EEES8_NS7_ILi64EEEEEENS_10bfloat16_tEfNS_4arch4Sm80ELb1ELb0ELb1ELb0ELb0ELb0ELb0ELb0ELi2ELi4ELi4ELi4ELb0EEENS1_24CollectiveEpilogueBwdGQAISA_fSD_Li256ELb0ELb0EEENS1_25SingleTileBwdLPTSchedulerILb0ELi128ELb0EEEEEEEEEvNT_6ParamsE$_ZN4cute3eso3ESOILb0ELb1EJiEEC2ERKi - $_ZN7cutlass13device_kernelIN5flash19enable_sm80_to_sm89INS1_16FlashAttnBwdSm80INS1_25CollectiveMainloopBwdSm80ILi2ELi2EN4cute5tupleIJNS5_1CILi128EEES8_NS7_ILi64EEEEEENS_10bfloat16_tEfNS_4arch4Sm80ELb1ELb0ELb1ELb0ELb0ELb0ELb0ELb0ELi2ELi4ELi4ELi4ELb0EEENS1_24CollectiveEpilogueBwdGQAISA_fSD_Li256ELb0ELb0EEENS1_25SingleTileBwdLPTSchedulerILb0ELi128ELb0EEEEEEEEEvNT_6ParamsE$_ZN4cute3eso3ESOILb0ELb1EJNS_6LayoutINS_5tupleIJNS3_IJNS_1CILi8EEENS4_ILi1EEEEEENS4_ILi2EEEEEENS3_IJNS3_IJS6_NS4_ILi0EEEEEEiEEEEESA_EEC2ERKSD_RKSA_)
$_ZN7cutlass13device_kernelIN5flash19enable_sm80_to_sm89INS1_16FlashAttnBwdSm80INS1_25CollectiveMainloopBwdSm80ILi2ELi2EN4cute5tupleIJNS5_1CILi128EEES8_NS7_ILi64EEEEEENS_10bfloat16_tEfNS_4arch4Sm80ELb1ELb0ELb1ELb0ELb0ELb0ELb0ELb0ELi2ELi4ELi4ELi4ELb0EEENS1_24CollectiveEpilogueBwdGQAISA_fSD_Li256ELb0ELb0EEENS1_25SingleTileBwdLPTSchedulerILb0ELi128ELb0EEEEEEEEEvNT_6ParamsE$_ZN4cute3eso3ESOILb0ELb1EJNS_6LayoutINS_5tupleIJNS3_IJNS_1CILi8EEENS4_ILi1EEEEEENS4_ILi2EEEEEENS3_IJNS3_IJS6_NS4_ILi0EEEEEEiEEEEESA_EEC2ERKSD_RKSA_:
[----:B------:R-:W-:Y:S02]  /*6ca0*/  IADD3 R2, R66, -c[0x0][0x20], RZ ;  /* 0x8000080042027a10 */ /* 0x000fe40007ffe0ff */
[----:B------:R-:W-:-:S03]  /*6cb0*/  MOV R7, 0x0 ;  /* 0x0000000000077802 */ /* 0x000fc60000000f00 */
[----:B------:R1:W-:Y:S01]  /*6cc0*/  STL [R2], R3 ;  /* 0x0000000302007387 */ /* 0x0003e20000100800 */
[----:B------:R-:W-:Y:S05]  /*6cd0*/  RET.REL.NODEC R6 `(_ZN7cutlass13device_kernelIN5flash19enable_sm80_to_sm89INS1_16FlashAttnBwdSm80INS1_25CollectiveMainloopBwdSm80ILi2ELi2EN4cute5tupleIJNS5_1CILi128EEES8_NS7_ILi64EEEEEENS_10bfloat16_tEfNS_4arch4Sm80ELb1ELb0ELb1ELb0ELb0ELb0ELb0ELb0ELi2ELi4ELi4ELi4ELb0EEENS1_24CollectiveEpilogueBwdGQAISA_fSD_Li256ELb0ELb0EEENS1_25SingleTileBwdLPTSchedulerILb0ELi128ELb0EEEEEEEEEvNT_6ParamsE) ;  /* 0xffff932006007950 */ /* 0x000fea0003c3ffff */
        .type           $_ZN7cutlass13device_kernelIN5flash19enable_sm80_to_sm89INS1_16FlashAttnBwdSm80INS1_25CollectiveMainloopBwdSm80ILi2ELi2EN4cute5tupleIJNS5_1CILi128EEES8_NS7_ILi64EEEEEENS_10bfloat16_tEfNS_4arch4Sm80ELb1ELb0ELb1ELb0ELb0ELb0ELb0ELb0ELi2ELi4ELi4ELi4ELb0EEENS1_24CollectiveEpilogueBwdGQAISA_fSD_Li256ELb0ELb0EEENS1_25SingleTileBwdLPTSchedulerILb0ELi128ELb0EEEEEEEEEvNT_6ParamsE$_ZN4cute3eso3ESOILb0ELb1EJiEEC2ERKi,@function
        .size           $_ZN7cutlass13device_kernelIN5flash19enable_sm80_to_sm89INS1_16FlashAttnBwdSm80INS1_25CollectiveMainloopBwdSm80ILi2ELi2EN4cute5tupleIJNS5_1CILi128EEES8_NS7_ILi64EEEEEENS_10bfloat16_tEfNS_4arch4Sm80ELb1ELb0ELb1ELb0ELb0ELb0ELb0ELb0ELi2ELi4ELi4ELi4ELb0EEENS1_24CollectiveEpilogueBwdGQAISA_fSD_Li256ELb0ELb0EEENS1_25SingleTileBwdLPTSchedulerILb0ELi128ELb0EEEEEEEEEvNT_6ParamsE$_ZN4cute3eso3ESOILb0ELb1EJiEEC2ERKi,($_ZN7cutlass13device_kernelIN5flash19enable_sm80_to_sm89INS1_16FlashAttnBwdSm80INS1_25CollectiveMainloopBwdSm80ILi2ELi2EN4cute5tupleIJNS5_1CILi128EEES8_NS7_ILi64EEEEEENS_10bfloat16_tEfNS_4arch4Sm80ELb1ELb0ELb1ELb0ELb0ELb0ELb0ELb0ELi2ELi4ELi4ELi4ELb0EEENS1_24CollectiveEpilogueBwdGQAISA_fSD_Li256ELb0ELb0EEENS1_25SingleTileBwdLPTSchedulerILb0ELi128ELb0EEEEEEEEEvNT_6ParamsE$_ZN4cute3eso3ESOILb0ELb1EJiNS_1CILi0EEEEEC2ERKiRKS3_ - $_ZN7cutlass13device_kernelIN5flash19enable_sm80_to_sm89INS1_16FlashAttnBwdSm80INS1_25CollectiveMainloopBwdSm80ILi2ELi2EN4cute5tupleIJNS5_1CILi128EEES8_NS7_ILi64EEEEEENS_10bfloat16_tEfNS_4arch4Sm80ELb1ELb0ELb1ELb0ELb0ELb0ELb0ELb0ELi2ELi4ELi4ELi4ELb0EEENS1_24CollectiveEpilogueBwdGQAISA_fSD_Li256ELb0ELb0EEENS1_25SingleTileBwdLPTSchedulerILb0ELi128ELb0EEEEEEEEEvNT_6ParamsE$_ZN4cute3eso3ESOILb0ELb1EJiEEC2ERKi)
$_ZN7cutlass13device_kernelIN5flash19enable_sm80_to_sm89INS1_16FlashAttnBwdSm80INS1_25CollectiveMainloopBwdSm80ILi2ELi2EN4cute5tupleIJNS5_1CILi128EEES8_NS7_ILi64EEEEEENS_10bfloat16_tEfNS_4arch4Sm80ELb1ELb0ELb1ELb0ELb0ELb0ELb0ELb0ELi2ELi4ELi4ELi4ELb0EEENS1_24CollectiveEpilogueBwdGQAISA_fSD_Li256ELb0ELb0EEENS1_25SingleTileBwdLPTSchedulerILb0ELi128ELb0EEEEEEEEEvNT_6ParamsE$_ZN4cute3eso3ESOILb0ELb1EJiEEC2ERKi:
[----:B------:R-:W-:Y:S02]  /*6ce0*/  IADD3 R2, R2, -c[0x0][0x20], RZ ;  /* 0x8000080002027a10 */ /* 0x000fe40007ffe0ff */
[----:B------:R-:W-:-:S03]  /*6cf0*/  MOV R9, 0x0 ;  /* 0x0000000000097802 */ /* 0x000fc60000000f00 */
[----:B------:R1:W-:Y:S01]  /*6d00*/  STL [R2], R3 ;  /* 0x0000000302007387 */ /* 0x0003e20000100800 */
[----:B------:R-:W-:Y:S05]  /*6d10*/  RET.REL.NODEC R8 `(_ZN7cutlass13device_kernelIN5flash19enable_sm80_to_sm89INS1_16FlashAttnBwdSm80INS1_25CollectiveMainloopBwdSm80ILi2ELi2EN4cute5tupleIJNS5_1CILi128EEES8_NS7_ILi64EEEEEENS_10bfloat16_tEfNS_4arch4Sm80ELb1ELb0ELb1ELb0ELb0ELb0ELb0ELb0ELi2ELi4ELi4ELi4ELb0EEENS1_24CollectiveEpilogueBwdGQAISA_fSD_Li256ELb0ELb0EEENS1_25SingleTileBwdLPTSchedulerILb0ELi128ELb0EEEEEEEEEvNT_6ParamsE) ;  /* 0xffff92e008007950 */ /* 0x000fea0003c3ffff */
        .type           $_ZN7cutlass13device_kernelIN5flash19enable_sm80_to_sm89INS1_16FlashAttnBwdSm80INS1_25CollectiveMainloopBwdSm80ILi2ELi2EN4cute5tupleIJNS5_1CILi128EEES8_NS7_ILi64EEEEEENS_10bfloat16_tEfNS_4arch4Sm80ELb1ELb0ELb1ELb0ELb0ELb0ELb0ELb0ELi2ELi4ELi4ELi4ELb0EEENS1_24CollectiveEpilogueBwdGQAISA_fSD_Li256ELb0ELb0EEENS1_25SingleTileBwdLPTSchedulerILb0ELi128ELb0EEEEEEEEEvNT_6ParamsE$_ZN4cute3eso3ESOILb0ELb1EJiNS_1CILi0EEEEEC2ERKiRKS3_,@function
        .size           $_ZN7cutlass13device_kernelIN5flash19enable_sm80_to_sm89INS1_16FlashAttnBwdSm80INS1_25CollectiveMainloopBwdSm80ILi2ELi2EN4cute5tupleIJNS5_1CILi128EEES8_NS7_ILi64EEEEEENS_10bfloat16_tEfNS_4arch4Sm80ELb1ELb0ELb1ELb0ELb0ELb0ELb0ELb0ELi2ELi4ELi4ELi4ELb0EEENS1_24CollectiveEpilogueBwdGQAISA_fSD_Li256ELb0ELb0EEENS1_25SingleTileBwdLPTSchedulerILb0ELi128ELb0EEEEEEEEEvNT_6ParamsE$_ZN4cute3eso3ESOILb0ELb1EJiNS_1CILi0EEEEEC2ERKiRKS3_,($_ZN7cutlass13device_kernelIN5flash19enable_sm80_to_sm89INS1_16FlashAttnBwdSm80INS1_25CollectiveMainloopBwdSm80ILi2ELi2EN4cute5tupleIJNS5_1CILi128EEES8_NS7_ILi64EEEEEENS_10bfloat16_tEfNS_4arch4Sm80ELb1ELb0ELb1ELb0ELb0ELb0ELb0ELb0ELi2ELi4ELi4ELi4ELb0EEENS1_24CollectiveEpilogueBwdGQAISA_fSD_Li256ELb0ELb0EEENS1_25SingleTileBwdLPTSchedulerILb0ELi128ELb0EEEEEEEEEvNT_6ParamsE$_ZN4cute3eso3ESOILb0ELb1EJiNS_1CILi144EEENS2_ILi288EEEEEC2ERKiRKS3_RKS4_ - $_ZN7cutlass13device_kernelIN5flash19enable_sm80_to_sm89INS1_16FlashAttnBwdSm80INS1_25CollectiveMainloopBwdSm80ILi2ELi2EN4cute5tupleIJNS5_1CILi128EEES8_NS7_ILi64EEEEEENS_10bfloat16_tEfNS_4arch4Sm80ELb1ELb0ELb1ELb0ELb0ELb0ELb0ELb0ELi2ELi4ELi4ELi4ELb0EEENS1_24CollectiveEpilogueBwdGQAISA_fSD_Li256ELb0ELb0EEENS1_25SingleTileBwdLPTSchedulerILb0ELi128ELb0EEEEEEEEEvNT_6ParamsE$_ZN4cute3eso3ESOILb0ELb1EJiNS_1CILi0EEEEEC2ERKiRKS3_)
$_ZN7cutlass13device_kernelIN5flash19enable_sm80_to_sm89INS1_16FlashAttnBwdSm80INS1_25CollectiveMainloopBwdSm80ILi2ELi2EN4cute5tupleIJNS5_1CILi128EEES8_NS7_ILi64EEEEEENS_10bfloat16_tEfNS_4arch4Sm80ELb1ELb0ELb1ELb0ELb0ELb0ELb0ELb0ELi2ELi4ELi4ELi4ELb0EEENS1_24CollectiveEpilogueBwdGQAISA_fSD_Li256ELb0ELb0EEENS1_25SingleTileBwdLPTSchedulerILb0ELi128ELb0EEEEEEEEEvNT_6ParamsE$_ZN4cute3eso3ESOILb0ELb1EJiNS_1CILi0EEEEEC2ERKiRKS3_:
[----:B------:R-:W-:Y:S01]  /*6d20*/  IADD3 R2, R2, -c[0x0][0x20], RZ ;  /* 0x8000080002027a10 */ /* 0x000fe20007ffe0ff */
[----:B------:R-:W-:Y:S01]  /*6d30*/  IMAD.MOV.U32 R8, RZ, RZ, R6 ;  /* 0x000000ffff087224 */ /* 0x000fe200078e0006 */
[----:B------:R-:W-:-:S03]  /*6d40*/  MOV R9, 0x0 ;  /* 0x0000000000097802 */ /* 0x000fc60000000f00 */
[----:B------:R1:W-:Y:S01]  /*6d50*/  STL [R2], R3 ;  /* 0x0000000302007387 */ /* 0x0003e20000100800 */
[----:B------:R-:W-:Y:S05]  /*6d60*/  RET.REL.NODEC R8 `(_ZN7cutlass13device_kernelIN5flash19enable_sm80_to_sm89INS1_16FlashAttnBwdSm80INS1_25CollectiveMainloopBwdSm80ILi2ELi2EN4cute5tupleIJNS5_1CILi128EEES8_NS7_ILi64EEEEEENS_10bfloat16_tEfNS_4arch4Sm80ELb1ELb0ELb1ELb0ELb0ELb0ELb0ELb0ELi2ELi4ELi4ELi4ELb0EEENS1_24CollectiveEpilogueBwdGQAISA_fSD_Li256ELb0ELb0EEENS1_25SingleTileBwdLPTSchedulerILb0ELi128ELb0EEEEEEEEEvNT_6ParamsE) ;  /* 0xffff929008007950 */ /* 0x000fea0003c3ffff */
        .type           $_ZN7cutlass13device_kernelIN5flash19enable_sm80_to_sm89INS1_16FlashAttnBwdSm80INS1_25CollectiveMainloopBwdSm80ILi2ELi2EN4cute5tupleIJNS5_1CILi128EEES8_NS7_ILi64EEEEEENS_10bfloat16_tEfNS_4arch4Sm80ELb1ELb0ELb1ELb0ELb0ELb0ELb0ELb0ELi2ELi4ELi4ELi4ELb0EEENS1_24CollectiveEpilogueBwdGQAISA_fSD_Li256ELb0ELb0EEENS1_25SingleTileBwdLPTSchedulerILb0ELi128ELb0EEEEEEEEEvNT_6ParamsE$_ZN4cute3eso3ESOILb0ELb1EJiNS_1CILi144EEENS2_ILi288EEEEEC2ERKiRKS3_RKS4_,@function
        .size           $_ZN7cutlass13device_kernelIN5flash19enable_sm80_to_sm89INS1_16FlashAttnBwdSm80INS1_25CollectiveMainloopBwdSm80ILi2ELi2EN4cute5tupleIJNS5_1CILi128EEES8_NS7_ILi64EEEEEENS_10bfloat16_tEfNS_4arch4Sm80ELb1ELb0ELb1ELb0ELb0ELb0ELb0ELb0ELi2ELi4ELi4ELi4ELb0EEENS1_24CollectiveEpilogueBwdGQAISA_fSD_Li256ELb0ELb0EEENS1_25SingleTileBwdLPTSchedulerILb0ELi128ELb0EEEEEEEEEvNT_6ParamsE$_ZN4cute3eso3ESOILb0ELb1EJiNS_1CILi144EEENS2_ILi288EEEEEC2ERKiRKS3_RKS4_,($_ZN7cutlass13device_kernelIN5flash19enable_sm80_to_sm89INS1_16FlashAttnBwdSm80INS1_25CollectiveMainloopBwdSm80ILi2ELi2EN4cute5tupleIJNS5_1CILi128EEES8_NS7_ILi64EEEEEENS_10bfloat16_tEfNS_4arch4Sm80ELb1ELb0ELb1ELb0ELb0ELb0ELb0ELb0ELi2ELi4ELi4ELi4ELb0EEENS1_24CollectiveEpilogueBwdGQAISA_fSD_Li256ELb0ELb0EEENS1_25SingleTileBwdLPTSchedulerILb0ELi128ELb0EEEEEEEEEvNT_6ParamsE$_ZN4cute3eso3ESOILb0ELb1EJiNS_1CILi144EEENS2_ILi512EEEEEC2ERKiRKS3_RKS4_ - $_ZN7cutlass13device_kernelIN5flash19enable_sm80_to_sm89INS1_16FlashAttnBwdSm80INS1_25CollectiveMainloopBwdSm80ILi2ELi2EN4cute5tupleIJNS5_1CILi128EEES8_NS7_ILi64EEEEEENS_10bfloat16_tEfNS_4arch4Sm80ELb1ELb0ELb1ELb0ELb0ELb0ELb0ELb0ELi2ELi4ELi4ELi4ELb0EEENS1_24CollectiveEpilogueBwdGQAISA_fSD_Li256ELb0ELb0EEENS1_25SingleTileBwdLPTSchedulerILb0ELi128ELb0EEEEEEEEEvNT_6ParamsE$_ZN4cute3eso3ESOILb0ELb1EJiNS_1CILi144EEENS2_ILi288EEEEEC2ERKiRKS3_RKS4_)
$_ZN7cutlass13device_kernelIN5flash19enable_sm80_to_sm89INS1_16FlashAttnBwdSm80INS1_25CollectiveMainloopBwdSm80ILi2ELi2EN4cute5tupleIJNS5_1CILi128EEES8_NS7_ILi64EEEEEENS_10bfloat16_tEfNS_4arch4Sm80ELb1ELb0ELb1ELb0ELb0ELb0ELb0ELb0ELi2ELi4ELi4ELi4ELb0EEENS1_24CollectiveEpilogueBwdGQAISA_fSD_Li256ELb0ELb0EEENS1_25SingleTileBwdLPTSchedulerILb0ELi128ELb0EEEEEEEEEvNT_6ParamsE$_ZN4cute3eso3ESOILb0ELb1EJiNS_1CILi144EEENS2_ILi288EEEEEC2ERKiRKS3_RKS4_:
[----:B------:R-:W-:Y:S01]  /*6d70*/  IADD3 R4, R59, -c[0x0][0x20], RZ ;  /* 0x800008003b047a10 */ /* 0x000fe20007ffe0ff */
[----:B------:R-:W-:Y:S01]  /*6d80*/  IMAD.MOV.U32 R8, RZ, RZ, R6 ;  /* 0x000000ffff087224 */ /* 0x000fe200078e0006 */
[----:B------:R-:W-:-:S03]  /*6d90*/  MOV R9, 0x0 ;  /* 0x0000000000097802 */ /* 0x000fc60000000f00 */
[----:B------:R1:W-:Y:S01]  /*6da0*/  STL [R4], R5 ;  /* 0x0000000504007387 */ /* 0x0003e20000100800 */
[----:B------:R-:W-:Y:S05]  /*6db0*/  RET.REL.NODEC R8 `(_ZN7cutlass13device_kernelIN5flash19enable_sm80_to_sm89INS1_16FlashAttnBwdSm80INS1_25CollectiveMainloopBwdSm80ILi2ELi2EN4cute5tupleIJNS5_1CILi128EEES8_NS7_ILi64EEEEEENS_10bfloat16_tEfNS_4arch4Sm80ELb1ELb0ELb1ELb0ELb0ELb0ELb0ELb0ELi2ELi4ELi4ELi4ELb0EEENS1_24CollectiveEpilogueBwdGQAISA_fSD_Li256ELb0ELb0EEENS1_25SingleTileBwdLPTSchedulerILb0ELi128ELb0EEEEEEEEEvNT_6ParamsE) ;  /* 0xffff924008007950 */ /* 0x000fea0003c3ffff */
        .type           $_ZN7cutlass13device_kernelIN5flash19enable_sm80_to_sm89INS1_16FlashAttnBwdSm80INS1_25CollectiveMainloopBwdSm80ILi2ELi2EN4cute5tupleIJNS5_1CILi128EEES8_NS7_ILi64EEEEEENS_10bfloat16_tEfNS_4arch4Sm80ELb1ELb0ELb1ELb0ELb0ELb0ELb0ELb0ELi2ELi4ELi4ELi4ELb0EEENS1_24CollectiveEpilogueBwdGQAISA_fSD_Li256ELb0ELb0EEENS1_25SingleTileBwdLPTSchedulerILb0ELi128ELb0EEEEEEEEEvNT_6ParamsE$_ZN4cute3eso3ESOILb0ELb1EJiNS_1CILi144EEENS2_ILi512EEEEEC2ERKiRKS3_RKS4_,@function
        .size           $_ZN7cutlass13device_kernelIN5flash19enable_sm80_to_sm89INS1_16FlashAttnBwdSm80INS1_25CollectiveMainloopBwdSm80ILi2ELi2EN4cute5tupleIJNS5_1CILi128EEES8_NS7_ILi64EEEEEENS_10bfloat16_tEfNS_4arch4Sm80ELb1ELb0ELb1ELb0ELb0ELb0ELb0ELb0ELi2ELi4ELi4ELi4ELb0EEENS1_24CollectiveEpilogueBwdGQAISA_fSD_Li256ELb0ELb0EEENS1_25SingleTileBwdLPTSchedulerILb0ELi128ELb0EEEEEEEEEvNT_6ParamsE$_ZN4cute3eso3ESOILb0ELb1EJiNS_1CILi144EEENS2_ILi512EEEEEC2ERKiRKS3_RKS4_,($_ZN7cutlass13device_kernelIN5flash19enable_sm80_to_sm89INS1_16FlashAttnBwdSm80INS1_25CollectiveMainloopBwdSm80ILi2ELi2EN4cute5tupleIJNS5_1CILi128EEES8_NS7_ILi64EEEEEENS_10bfloat16_tEfNS_4arch4Sm80ELb1ELb0ELb1ELb0ELb0ELb0ELb0ELb0ELi2ELi4ELi4ELi4ELb0EEENS1_24CollectiveEpilogueBwdGQAISA_fSD_Li256ELb0ELb0EEENS1_25SingleTileBwdLPTSchedulerILb0ELi128ELb0EEEEEEEEEvNT_6ParamsE$_ZN4cute3eso3ESOILb0ELb1EJiNS_1CILi4096EEEEEC2ERKiRKS3_ - $_ZN7cutlass13device_kernelIN5flash19enable_sm80_to_sm89INS1_16FlashAttnBwdSm80INS1_25CollectiveMainloopBwdSm80ILi2ELi2EN4cute5tupleIJNS5_1CILi128EEES8_NS7_ILi64EEEEEENS_10bfloat16_tEfNS_4arch4Sm80ELb1ELb0ELb1ELb0ELb0ELb0ELb0ELb0ELi2ELi4ELi4ELi4ELb0EEENS1_24CollectiveEpilogueBwdGQAISA_fSD_Li256ELb0ELb0EEENS1_25SingleTileBwdLPTSchedulerILb0ELi128ELb0EEEEEEEEEvNT_6ParamsE$_ZN4cute3eso3ESOILb0ELb1EJiNS_1CILi144EEENS2_ILi512EEEEEC2ERKiRKS3_RKS4_)
$_ZN7cutlass13device_kernelIN5flash19enable_sm80_to_sm89INS1_16FlashAttnBwdSm80INS1_25CollectiveMainloopBwdSm80ILi2ELi2EN4cute5tupleIJNS5_1CILi128EEES8_NS7_ILi64EEEEEENS_10bfloat16_tEfNS_4arch4Sm80ELb1ELb0ELb1ELb0ELb0ELb0ELb0ELb0ELi2ELi4ELi4ELi4ELb0EEENS1_24CollectiveEpilogueBwdGQAISA_fSD_Li256ELb0ELb0EEENS1_25SingleTileBwdLPTSchedulerILb0ELi128ELb0EEEEEEEEEvNT_6ParamsE$_ZN4cute3eso3ESOILb0ELb1EJiNS_1CILi144EEENS2_ILi512EEEEEC2ERKiRKS3_RKS4_:
[----:B------:R-:W-:Y:S01]  /*6dc0*/  IADD3 R4, R59, -c[0x0][0x20], RZ ;  /* 0x800008003b047a10 */ /* 0x000fe20007ffe0ff */
[----:B------:R-:W-:Y:S01]  /*6dd0*/  IMAD.MOV.U32 R8, RZ, RZ, R6 ;  /* 0x000000ffff087224 */ /* 0x000fe200078e0006 */
[----:B------:R-:W-:-:S03]  /*6de0*/  MOV R9, 0x0 ;  /* 0x0000000000097802 */ /* 0x000fc60000000f00 */
[----:B------:R1:W-:Y:S01]  /*6df0*/  STL [R4], R5 ;  /* 0x0000000504007387 */ /* 0x0003e20000100800 */
[----:B------:R-:W-:Y:S05]  /*6e00*/  RET.REL.NODEC R8 `(_ZN7cutlass13device_kernelIN5flash19enable_sm80_to_sm89INS1_16FlashAttnBwdSm80INS1_25CollectiveMainloopBwdSm80ILi2ELi2EN4cute5tupleIJNS5_1CILi128EEES8_NS7_ILi64EEEEEENS_10bfloat16_tEfNS_4arch4Sm80ELb1ELb0ELb1ELb0ELb0ELb0ELb0ELb0ELi2ELi4ELi4ELi4ELb0EEENS1_24CollectiveEpilogueBwdGQAISA_fSD_Li256ELb0ELb0EEENS1_25SingleTileBwdLPTSchedulerILb0ELi128ELb0EEEEEEEEEvNT_6ParamsE) ;  /* 0xffff91f008007950 */ /* 0x000fea0003c3ffff */
        .type           $_ZN7cutlass13device_kernelIN5flash19enable_sm80_to_sm89INS1_16FlashAttnBwdSm80INS1_25CollectiveMainloopBwdSm80ILi2ELi2EN4cute5tupleIJNS5_1CILi128EEES8_NS7_ILi64EEEEEENS_10bfloat16_tEfNS_4arch4Sm80ELb1ELb0ELb1ELb0ELb0ELb0ELb0ELb0ELi2ELi4ELi4ELi4ELb0EEENS1_24CollectiveEpilogueBwdGQAISA_fSD_Li256ELb0ELb0EEENS1_25SingleTileBwdLPTSchedulerILb0ELi128ELb0EEEEEEEEEvNT_6ParamsE$_ZN4cute3eso3ESOILb0ELb1EJiNS_1CILi4096EEEEEC2ERKiRKS3_,@function
        .size           $_ZN7cutlass13device_kernelIN5flash19enable_sm80_to_sm89INS1_16FlashAttnBwdSm80INS1_25CollectiveMainloopBwdSm80ILi2ELi2EN4cute5tupleIJNS5_1CILi128EEES8_NS7_ILi64EEEEEENS_10bfloat16_tEfNS_4arch4Sm80ELb1ELb0ELb1ELb0ELb0ELb0ELb0ELb0ELi2ELi4ELi4ELi4ELb0EEENS1_24CollectiveEpilogueBwdGQAISA_fSD_Li256ELb0ELb0EEENS1_25SingleTileBwdLPTSchedulerILb0ELi128ELb0EEEEEEEEEvNT_6ParamsE$_ZN4cute3eso3ESOILb0ELb1EJiNS_1CILi4096EEEEEC2ERKiRKS3_,($_ZN7cutlass13device_kernelIN5flash19enable_sm80_to_sm89INS1_16FlashAttnBwdSm80INS1_25CollectiveMainloopBwdSm80ILi2ELi2EN4cute5tupleIJNS5_1CILi128EEES8_NS7_ILi64EEEEEENS_10bfloat16_tEfNS_4arch4Sm80ELb1ELb0ELb1ELb0ELb0ELb0ELb0ELb0ELi2ELi4ELi4ELi4ELb0EEENS1_24CollectiveEpilogueBwdGQAISA_fSD_Li256ELb0ELb0EEENS1_25SingleTileBwdLPTSchedulerILb0ELi128ELb0EEEEEEEEEvNT_6ParamsE$_ZN4cute3eso3ESOILb0ELb1EJiNS_1CILi512EEEEEC2ERKiRKS3_ - $_ZN7cutlass13device_kernelIN5flash19enable_sm80_to_sm89INS1_16FlashAttnBwdSm80INS1_25CollectiveMainloopBwdSm80ILi2ELi2EN4cute5tupleIJNS5_1CILi128EEES8_NS7_ILi64EEEEEENS_10bfloat16_tEfNS_4arch4Sm80ELb1ELb0ELb1ELb0ELb0ELb0ELb0ELb0ELi2ELi4ELi4ELi4ELb0EEENS1_24CollectiveEpilogueBwdGQAISA_fSD_Li256ELb0ELb0EEENS1_25SingleTileBwdLPTSchedulerILb0ELi128ELb0EEEEEEEEEvNT_6ParamsE$_ZN4cute3eso3ESOILb0ELb1EJiNS_1CILi4096EEEEEC2ERKiRKS3_)
$_ZN7cutlass13device_kernelIN5flash19enable_sm80_to_sm89INS1_16FlashAttnBwdSm80INS1_25CollectiveMainloopBwdSm80ILi2ELi2EN4cute5tupleIJNS5_1CILi128EEES8_NS7_ILi64EEEEEENS_10bfloat16_tEfNS_4arch4Sm80ELb1ELb0ELb1ELb0ELb0ELb0ELb0ELb0ELi2ELi4ELi4ELi4ELb0EEENS1_24CollectiveEpilogueBwdGQAISA_fSD_Li256ELb0ELb0EEENS1_25SingleTileBwdLPTSchedulerILb0ELi128ELb0EEEEEEEEEvNT_6ParamsE$_ZN4cute3eso3ESOILb0ELb1EJiNS_1CILi4096EEEEEC2ERKiRKS3_:
[----:B------:R-:W-:Y:S02]  /*6e10*/  IADD3 R9, R9, -c[0x0][0x20], RZ ;  /* 0x8000080009097a10 */ /* 0x000fe40007ffe0ff */
[----:B------:R-:W-:-:S03]  /*6e20*/  MOV R5, 0x0 ;  /* 0x0000000000057802 */ /* 0x000fc60000000f00 */
[----:B------:R1:W-:Y:S01]  /*6e30*/  STL [R9], R2 ;  /* 0x0000000209007387 */ /* 0x0003e20000100800 */
[----:B------:R-:W-:Y:S05]  /*6e40*/  RET.REL.NODEC R4 `(_ZN7cutlass13device_kernelIN5flash19enable_sm80_to_sm89INS1_16FlashAttnBwdSm80INS1_25CollectiveMainloopBwdSm80ILi2ELi2EN4cute5tupleIJNS5_1CILi128EEES8_NS7_ILi64EEEEEENS_10bfloat16_tEfNS_4arch4Sm80ELb1ELb0ELb1ELb0ELb0ELb0ELb0ELb0ELi2ELi4ELi4ELi4ELb0EEENS1_24CollectiveEpilogueBwdGQAISA_fSD_Li256ELb0ELb0EEENS1_25SingleTileBwdLPTSchedulerILb0ELi128ELb0EEEEEEEEEvNT_6ParamsE) ;  /* 0xffff91b004007950 */ /* 0x000fea0003c3ffff */
        .type           $_ZN7cutlass13device_kernelIN5flash19enable_sm80_to_sm89INS1_16FlashAttnBwdSm80INS1_25CollectiveMainloopBwdSm80ILi2ELi2EN4cute5tupleIJNS5_1CILi128EEES8_NS7_ILi64EEEEEENS_10bfloat16_tEfNS_4arch4Sm80ELb1ELb0ELb1ELb0ELb0ELb0ELb0ELb0ELi2ELi4ELi4ELi4ELb0EEENS1_24CollectiveEpilogueBwdGQAISA_fSD_Li256ELb0ELb0EEENS1_25SingleTileBwdLPTSchedulerILb0ELi128ELb0EEEEEEEEEvNT_6ParamsE$_ZN4cute3eso3ESOILb0ELb1EJiNS_1CILi512EEEEEC2ERKiRKS3_,@function
        .size           $_ZN7cutlass13device_kernelIN5flash19enable_sm80_to_sm89INS1_16FlashAttnBwdSm80INS1_25CollectiveMainloopBwdSm80ILi2ELi2EN4cute5tupleIJNS5_1CILi128EEES8_NS7_ILi64EEEEEENS_10bfloat16_tEfNS_4arch4Sm80ELb1ELb0ELb1ELb0ELb0ELb0ELb0ELb0ELi2ELi4ELi4ELi4ELb0EEENS1_24CollectiveEpilogueBwdGQAISA_fSD_Li256ELb0ELb0EEENS1_25SingleTileBwdLPTSchedulerILb0ELi128ELb0EEEEEEEEEvNT_6ParamsE$_ZN4cute3eso3ESOILb0ELb1EJiNS_1CILi512EEEEEC2ERKiRKS3_,($_ZN7cutlass13device_kernelIN5flash19enable_sm80_to_sm89INS1_16FlashAttnBwdSm80INS1_25CollectiveMainloopBwdSm80ILi2ELi2EN4cute5tupleIJNS5_1CILi128EEES8_NS7_ILi64EEEEEENS_10bfloat16_tEfNS_4arch4Sm80ELb1ELb0ELb1ELb0ELb0ELb0ELb0ELb0ELi2ELi4ELi4ELi4ELb0EEENS1_24CollectiveEpilogueBwdGQAISA_fSD_Li256ELb0ELb0EEENS1_25SingleTileBwdLPTSchedulerILb0ELi128ELb0EEEEEEEEEvNT_6ParamsE$_ZN4cute3eso3ESOILb0ELb1EJiNS_1CILi72EEENS2_ILi512EEEEEC2ERKiRKS3_RKS4_ - $_ZN7cutlass13device_kernelIN5flash19enable_sm80_to_sm89INS1_16FlashAttnBwdSm80INS1_25CollectiveMainloopBwdSm80ILi2ELi2EN4cute5tupleIJNS5_1CILi128EEES8_NS7_ILi64EEEEEENS_10bfloat16_tEfNS_4arch4Sm80ELb1ELb0ELb1ELb0ELb0ELb0ELb0ELb0ELi2ELi4ELi4ELi4ELb0EEENS1_24CollectiveEpilogueBwdGQAISA_fSD_Li256ELb0ELb0EEENS1_25SingleTileBwdLPTSchedulerILb0ELi128ELb0EEEEEEEEEvNT_6ParamsE$_ZN4cute3eso3ESOILb0ELb1EJiNS_1CILi512EEEEEC2ERKiRKS3_)
$_ZN7cutlass13device_kernelIN5flash19enable_sm80_to_sm89INS1_16FlashAttnBwdSm80INS1_25CollectiveMainloopBwdSm80ILi2ELi2EN4cute5tupleIJNS5_1CILi128EEES8_NS7_ILi64EEEEEENS_10bfloat16_tEfNS_4arch4Sm80ELb1ELb0ELb1ELb0ELb0ELb0ELb0ELb0ELi2ELi4ELi4ELi4ELb0EEENS1_24CollectiveEpilogueBwdGQAISA_fSD_Li256ELb0ELb0EEENS1_25SingleTileBwdLPTSchedulerILb0ELi128ELb0EEEEEEEEEvNT_6ParamsE$_ZN4cute3eso3ESOILb0ELb1EJiNS_1CILi512EEEEEC2ERKiRKS3_:
[----:B------:R-:W-:Y:S02]  /*6e50*/  IADD3 R67, R67, -c[0x0][0x20], RZ ;  /* 0x8000080043437a10 */ /* 0x000fe40007ffe0ff */
[----:B------:R-:W-:-:S03]  /*6e60*/  MOV R5, 0x0 ;  /* 0x0000000000057802 */ /* 0x000fc60000000f00 */
[----:B------:R1:W-:Y:S01]  /*6e70*/  STL [R67], R2 ;  /* 0x0000000243007387 */ /* 0x0003e20000100800 */
[----:B------:R-:W-:Y:S05]  /*6e80*/  RET.REL.NODEC R4 `(_ZN7cutlass13device_kernelIN5flash19enable_sm80_to_sm89INS1_16FlashAttnBwdSm80INS1_25CollectiveMainloopBwdSm80ILi2ELi2EN4cute5tupleIJNS5_1CILi128EEES8_NS7_ILi64EEEEEENS_10bfloat16_tEfNS_4arch4Sm80ELb1ELb0ELb1ELb0ELb0ELb0ELb0ELb0ELi2ELi4ELi4ELi4ELb0EEENS1_24CollectiveEpilogueBwdGQAISA_fSD_Li256ELb0ELb0EEENS1_25SingleTileBwdLPTSchedulerILb0ELi128ELb0EEEEEEEEEvNT_6ParamsE) ;  /* 0xffff917004007950 */ /* 0x000fea0003c3ffff */
        .type           $_ZN7cutlass13device_kernelIN5flash19enable_sm80_to_sm89INS1_16FlashAttnBwdSm80INS1_25CollectiveMainloopBwdSm80ILi2ELi2EN4cute5tupleIJNS5_1CILi128EEES8_NS7_ILi64EEEEEENS_10bfloat16_tEfNS_4arch4Sm80ELb1ELb0ELb1ELb0ELb0ELb0ELb0ELb0ELi2ELi4ELi4ELi4ELb0EEENS1_24CollectiveEpilogueBwdGQAISA_fSD_Li256ELb0ELb0EEENS1_25SingleTileBwdLPTSchedulerILb0ELi128ELb0EEEEEEEEEvNT_6ParamsE$_ZN4cute3eso3ESOILb0ELb1EJiNS_1CILi72EEENS2_ILi512EEEEEC2ERKiRKS3_RKS4_,@function
        .size           $_ZN7cutlass13device_kernelIN5flash19enable_sm80_to_sm89INS1_16FlashAttnBwdSm80INS1_25CollectiveMainloopBwdSm80ILi2ELi2EN4cute5tupleIJNS5_1CILi128EEES8_NS7_ILi64EEEEEENS_10bfloat16_tEfNS_4arch4Sm80ELb1ELb0ELb1ELb0ELb0ELb0ELb0ELb0ELi2ELi4ELi4ELi4ELb0EEENS1_24CollectiveEpilogueBwdGQAISA_fSD_Li256ELb0ELb0EEENS1_25SingleTileBwdLPTSchedulerILb0ELi128ELb0EEEEEEEEEvNT_6ParamsE$_ZN4cute3eso3ESOILb0ELb1EJiNS_1CILi72EEENS2_ILi512EEEEEC2ERKiRKS3_RKS4_,($_ZN7cutlass13device_kernelIN5flash19enable_sm80_to_sm89INS1_16FlashAttnBwdSm80INS1_25CollectiveMainloopBwdSm80ILi2ELi2EN4cute5tupleIJNS5_1CILi128EEES8_NS7_ILi64EEEEEENS_10bfloat16_tEfNS_4arch4Sm80ELb1ELb0ELb1ELb0ELb0ELb0ELb0ELb0ELi2ELi4ELi4ELi4ELb0EEENS1_24CollectiveEpilogueBwdGQAISA_fSD_Li256ELb0ELb0EEENS1_25SingleTileBwdLPTSchedulerILb0ELi128ELb0EEEEEEEEEvNT_6ParamsE$_ZN4cute3eso3ESOILb0ELb1EJlEEC2ERKl - $_ZN7cutlass13device_kernelIN5flash19enable_sm80_to_sm89INS1_16FlashAttnBwdSm80INS1_25CollectiveMainloopBwdSm80ILi2ELi2EN4cute5tupleIJNS5_1CILi128EEES8_NS7_ILi64EEEEEENS_10bfloat16_tEfNS_4arch4Sm80ELb1ELb0ELb1ELb0ELb0ELb0ELb0ELb0ELi2ELi4ELi4ELi4ELb0EEENS1_24CollectiveEpilogueBwdGQAISA_fSD_Li256ELb0ELb0EEENS1_25SingleTileBwdLPTSchedulerILb0ELi128ELb0EEEEEEEEEvNT_6ParamsE$_ZN4cute3eso3ESOILb0ELb1EJiNS_1CILi72EEENS2_ILi512EEEEEC2ERKiRKS3_RKS4_)
$_ZN7cutlass13device_kernelIN5flash19enable_sm80_to_sm89INS1_16FlashAttnBwdSm80INS1_25CollectiveMainloopBwdSm80ILi2ELi2EN4cute5tupleIJNS5_1CILi128EEES8_NS7_ILi64EEEEEENS_10bfloat16_tEfNS_4arch4Sm80ELb1ELb0ELb1ELb0ELb0ELb0ELb0ELb0ELi2ELi4ELi4ELi4ELb0EEENS1_24CollectiveEpilogueBwdGQAISA_fSD_Li256ELb0ELb0EEENS1_25SingleTileBwdLPTSchedulerILb0ELi128ELb0EEEEEEEEEvNT_6ParamsE$_ZN4cute3eso3ESOILb0ELb1EJiNS_1CILi72EEENS2_ILi512EEEEEC2ERKiRKS3_RKS4_:
[----:B------:R-:W-:Y:S01]  /*6e90*/  IADD3 R4, R4, -c[0x0][0x20], RZ ;  /* 0x8000080004047a10 */ /* 0x000fe20007ffe0ff */
[----:B------:R-:W-:Y:S01]  /*6ea0*/  IMAD.MOV.U32 R8, RZ, RZ, R6 ;  /* 0x000000ffff087224 */ /* 0x000fe200078e0006 */
[----:B------:R-:W-:-:S03]  /*6eb0*/  MOV R9, 0x0 ;  /* 0x0000000000097802 */ /* 0x000fc60000000f00 */
[----:B------:R1:W-:Y:S01]  /*6ec0*/  STL [R4], R5 ;  /* 0x0000000504007387 */ /* 0x0003e20000100800 */
[----:B------:R-:W-:Y:S05]  /*6ed0*/  RET.REL.NODEC R8 `(_ZN7cutlass13device_kernelIN5flash19enable_sm80_to_sm89INS1_16FlashAttnBwdSm80INS1_25CollectiveMainloopBwdSm80ILi2ELi2EN4cute5tupleIJNS5_1CILi128EEES8_NS7_ILi64EEEEEENS_10bfloat16_tEfNS_4arch4Sm80ELb1ELb0ELb1ELb0ELb0ELb0ELb0ELb0ELi2ELi4ELi4ELi4ELb0EEENS1_24CollectiveEpilogueBwdGQAISA_fSD_Li256ELb0ELb0EEENS1_25SingleTileBwdLPTSchedulerILb0ELi128ELb0EEEEEEEEEvNT_6ParamsE) ;  /* 0xffff912008007950 */ /* 0x000fea0003c3ffff */
        .type           $_ZN7cutlass13device_kernelIN5flash19enable_sm80_to_sm89INS1_16FlashAttnBwdSm80INS1_25CollectiveMainloopBwdSm80ILi2ELi2EN4cute5tupleIJNS5_1CILi128EEES8_NS7_ILi64EEEEEENS_10bfloat16_tEfNS_4arch4Sm80ELb1ELb0ELb1ELb0ELb0ELb0ELb0ELb0ELi2ELi4ELi4ELi4ELb0EEENS1_24CollectiveEpilogueBwdGQAISA_fSD_Li256ELb0ELb0EEENS1_25SingleTileBwdLPTSchedulerILb0ELi128ELb0EEEEEEEEEvNT_6ParamsE$_ZN4cute3eso3ESOILb0ELb1EJlEEC2ERKl,@function
        .size           $_ZN7cutlass13device_kernelIN5flash19enable_sm80_to_sm89INS1_16FlashAttnBwdSm80INS1_25CollectiveMainloopBwdSm80ILi2ELi2EN4cute5tupleIJNS5_1CILi128EEES8_NS7_ILi64EEEEEENS_10bfloat16_tEfNS_4arch4Sm80ELb1ELb0ELb1ELb0ELb0ELb0ELb0ELb0ELi2ELi4ELi4ELi4ELb0EEENS1_24CollectiveEpilogueBwdGQAISA_fSD_Li256ELb0ELb0EEENS1_25SingleTileBwdLPTSchedulerILb0ELi128ELb0EEEEEEEEEvNT_6ParamsE$_ZN4cute3eso3ESOILb0ELb1EJlEEC2ERKl,($_ZN7cutlass13device_kernelIN5flash19enable_sm80_to_sm89INS1_16FlashAttnBwdSm80INS1_25CollectiveMainloopBwdSm80ILi2ELi2EN4cute5tupleIJNS5_1CILi128EEES8_NS7_ILi64EEEEEENS_10bfloat16_tEfNS_4arch4Sm80ELb1ELb0ELb1ELb0ELb0ELb0ELb0ELb0ELi2ELi4ELi4ELi4ELb0EEENS1_24CollectiveEpilogueBwdGQAISA_fSD_Li256ELb0ELb0EEENS1_25SingleTileBwdLPTSchedulerILb0ELi128ELb0EEEEEEEEEvNT_6ParamsE$_ZN4cute3eso3ESOILb1ELb0EJNS_10UnderscoreES2_S2_iEEC2ERKS2_S5_S5_RKi - $_ZN7cutlass13device_kernelIN5flash19enable_sm80_to_sm89INS1_16FlashAttnBwdSm80INS1_25CollectiveMainloopBwdSm80ILi2ELi2EN4cute5tupleIJNS5_1CILi128EEES8_NS7_ILi64EEEEEENS_10bfloat16_tEfNS_4arch4Sm80ELb1ELb0ELb1ELb0ELb0ELb0ELb0ELb0ELi2ELi4ELi4ELi4ELb0EEENS1_24CollectiveEpilogueBwdGQAISA_fSD_Li256ELb0ELb0EEENS1_25SingleTileBwdLPTSchedulerILb0ELi128ELb0EEEEEEEEEvNT_6ParamsE$_ZN4cute3eso3ESOILb0ELb1EJlEEC2ERKl)
$_ZN7cutlass13device_kernelIN5flash19enable_sm80_to_sm89INS1_16FlashAttnBwdSm80INS1_25CollectiveMainloopBwdSm80ILi2ELi2EN4cute5tupleIJNS5_1CILi128EEES8_NS7_ILi64EEEEEENS_10bfloat16_tEfNS_4arch4Sm80ELb1ELb0ELb1ELb0ELb0ELb0ELb0ELb0ELi2ELi4ELi4ELi4ELb0EEENS1_24CollectiveEpilogueBwdGQAISA_fSD_Li256ELb0ELb0EEENS1_25SingleTileBwdLPTSchedulerILb0ELi128ELb0EEEEEEEEEvNT_6ParamsE$_ZN4cute3eso3ESOILb0ELb1EJlEEC2ERKl:
[----:B------:R-:W-:Y:S01]  /*6ee0*/  IADD3 R5, R5, -c[0x0][0x20], RZ ;  /* 0x8000080005057a10 */ /* 0x000fe20007ffe0ff */
[----:B------:R-:W-:Y:S01]  /*6ef0*/  IMAD.MOV.U32 R78, RZ, RZ, R6 ;  /* 0x000000ffff4e7224 */ /* 0x000fe200078e0006 */
[----:B------:R-:W-:-:S03]  /*6f00*/  MOV R79, 0x0 ;  /* 0x00000000004f7802 */ /* 0x000fc60000000f00 */
[----:B------:R1:W-:Y:S01]  /*6f10*/  STL.64 [R5], R2 ;  /* 0x0000000205007387 */ /* 0x0003e20000100a00 */
[----:B------:R-:W-:Y:S05]  /*6f20*/  RET.REL.NODEC R78 `(_ZN7cutlass13device_kernelIN5flash19enable_sm80_to_sm89INS1_16FlashAttnBwdSm80INS1_25CollectiveMainloopBwdSm80ILi2ELi2EN4cute5tupleIJNS5_1CILi128EEES8_NS7_ILi64EEEEEENS_10bfloat16_tEfNS_4arch4Sm80ELb1ELb0ELb1ELb0ELb0ELb0ELb0ELb0ELi2ELi4ELi4ELi4ELb0EEENS1_24CollectiveEpilogueBwdGQAISA_fSD_Li256ELb0ELb0EEENS1_25SingleTileBwdLPTSchedulerILb0ELi128ELb0EEEEEEEEEvNT_6ParamsE) ;  /* 0xffff90d04e007950 */ /* 0x000fea0003c3ffff */
        .type           $_ZN7cutlass13device_kernelIN5flash19enable_sm80_to_sm89INS1_16FlashAttnBwdSm80INS1_25CollectiveMainloopBwdSm80ILi2ELi2EN4cute5tupleIJNS5_1CILi128EEES8_NS7_ILi64EEEEEENS_10bfloat16_tEfNS_4arch4Sm80ELb1ELb0ELb1ELb0ELb0ELb0ELb0ELb0ELi2ELi4ELi4ELi4ELb0EEENS1_24CollectiveEpilogueBwdGQAISA_fSD_Li256ELb0ELb0EEENS1_25SingleTileBwdLPTSchedulerILb0ELi128ELb0EEEEEEEEEvNT_6ParamsE$_ZN4cute3eso3ESOILb1ELb0EJNS_10UnderscoreES2_S2_iEEC2ERKS2_S5_S5_RKi,@function
        .size           $_ZN7cutlass13device_kernelIN5flash19enable_sm80_to_sm89INS1_16FlashAttnBwdSm80INS1_25CollectiveMainloopBwdSm80ILi2ELi2EN4cute5tupleIJNS5_1CILi128EEES8_NS7_ILi64EEEEEENS_10bfloat16_tEfNS_4arch4Sm80ELb1ELb0ELb1ELb0ELb0ELb0ELb0ELb0ELi2ELi4ELi4ELi4ELb0EEENS1_24CollectiveEpilogueBwdGQAISA_fSD_Li256ELb0ELb0EEENS1_25SingleTileBwdLPTSchedulerILb0ELi128ELb0EEEEEEEEEvNT_6ParamsE$_ZN4cute3eso3ESOILb1ELb0EJNS_10UnderscoreES2_S2_iEEC2ERKS2_S5_S5_RKi,($_ZN7cutlass13device_kernelIN5flash19enable_sm80_to_sm89INS1_16FlashAttnBwdSm80INS1_25CollectiveMainloopBwdSm80ILi2ELi2EN4cute5tupleIJNS5_1CILi128EEES8_NS7_ILi64EEEEEENS_10bfloat16_tEfNS_4arch4Sm80ELb1ELb0ELb1ELb0ELb0ELb0ELb0ELb0ELi2ELi4ELi4ELi4ELb0EEENS1_24CollectiveEpilogueBwdGQAISA_fSD_Li256ELb0ELb0EEENS1_25SingleTileBwdLPTSchedulerILb0ELi128ELb0EEEEEEEEEvNT_6ParamsE$_ZN4cute3eso3ESOILb1ELb0EJNS_10UnderscoreES2_iEEC2ERKS2_S5_RKi - $_ZN7cutlass13device_kernelIN5flash19enable_sm80_to_sm89INS1_16FlashAttnBwdSm80INS1_25CollectiveMainloopBwdSm80ILi2ELi2EN4cute5tupleIJNS5_1CILi128EEES8_NS7_ILi64EEEEEENS_10bfloat16_tEfNS_4arch4Sm80ELb1ELb0ELb1ELb0ELb0ELb0ELb0ELb0ELi2ELi4ELi4ELi4ELb0EEENS1_24CollectiveEpilogueBwdGQAISA_fSD_Li256ELb0ELb0EEENS1_25SingleTileBwdLPTSchedulerILb0ELi128ELb0EEEEEEEEEvNT_6ParamsE$_ZN4cute3eso3ESOILb1ELb0EJNS_10UnderscoreES2_S2_iEEC2ERKS2_S5_S5_RKi)
$_ZN7cutlass13device_kernelIN5flash19enable_sm80_to_sm89INS1_16FlashAttnBwdSm80INS1_25CollectiveMainloopBwdSm80ILi2ELi2EN4cute5tupleIJNS5_1CILi128EEES8_NS7_ILi64EEEEEENS_10bfloat16_tEfNS_4arch4Sm80ELb1ELb0ELb1ELb0ELb0ELb0ELb0ELb0ELi2ELi4ELi4ELi4ELb0EEENS1_24CollectiveEpilogueBwdGQAISA_fSD_Li256ELb0ELb0EEENS1_25SingleTileBwdLPTSchedulerILb0ELi128ELb0EEEEEEEEEvNT_6ParamsE$_ZN4cute3eso3ESOILb1ELb0EJNS_10UnderscoreES2_S2_iEEC2ERKS2_S5_S5_RKi:
[----:B------:R-:W-:Y:S02]  /*6f30*/  IADD3 R2, R2, -c[0x0][0x20], RZ ;  /* 0x8000080002027a10 */ /* 0x000fe40007ffe0ff */
[----:B------:R-:W-:-:S03]  /*6f40*/  MOV R5, 0x0 ;  /* 0x0000000000057802 */ /* 0x000fc60000000f00 */
[----:B------:R1:W-:Y:S01]  /*6f50*/  STL [R2], R3 ;  /* 0x0000000302007387 */ /* 0x0003e20000100800 */
[----:B------:R-:W-:Y:S05]  /*6f60*/  RET.REL.NODEC R4 `(_ZN7cutlass13device_kernelIN5flash19enable_sm80_to_sm89INS1_16FlashAttnBwdSm80INS1_25CollectiveMainloopBwdSm80ILi2ELi2EN4cute5tupleIJNS5_1CILi128EEES8_NS7_ILi64EEEEEENS_10bfloat16_tEfNS_4arch4Sm80ELb1ELb0ELb1ELb0ELb0ELb0ELb0ELb0ELi2ELi4ELi4ELi4ELb0EEENS1_24CollectiveEpilogueBwdGQAISA_fSD_Li256ELb0ELb0EEENS1_25SingleTileBwdLPTSchedulerILb0ELi128ELb0EEEEEEEEEvNT_6ParamsE) ;  /* 0xffff909004007950 */ /* 0x000fea0003c3ffff */
        .type           $_ZN7cutlass13device_kernelIN5flash19enable_sm80_to_sm89INS1_16FlashAttnBwdSm80INS1_25CollectiveMainloopBwdSm80ILi2ELi2EN4cute5tupleIJNS5_1CILi128EEES8_NS7_ILi64EEEEEENS_10bfloat16_tEfNS_4arch4Sm80ELb1ELb0ELb1ELb0ELb0ELb0ELb0ELb0ELi2ELi4ELi4ELi4ELb0EEENS1_24CollectiveEpilogueBwdGQAISA_fSD_Li256ELb0ELb0EEENS1_25SingleTileBwdLPTSchedulerILb0ELi128ELb0EEEEEEEEEvNT_6ParamsE$_ZN4cute3eso3ESOILb1ELb0EJNS_10UnderscoreES2_iEEC2ERKS2_S5_RKi,@function
        .size           $_ZN7cutlass13device_kernelIN5flash19enable_sm80_to_sm89INS1_16FlashAttnBwdSm80INS1_25CollectiveMainloopBwdSm80ILi2ELi2EN4cute5tupleIJNS5_1CILi128EEES8_NS7_ILi64EEEEEENS_10bfloat16_tEfNS_4arch4Sm80ELb1ELb0ELb1ELb0ELb0ELb0ELb0ELb0ELi2ELi4ELi4ELi4ELb0EEENS1_24CollectiveEpilogueBwdGQAISA_fSD_Li256ELb0ELb0EEENS1_25SingleTileBwdLPTSchedulerILb0ELi128ELb0EEEEEEEEEvNT_6ParamsE$_ZN4cute3eso3ESOILb1ELb0EJNS_10UnderscoreES2_iEEC2ERKS2_S5_RKi,($_ZN7cutlass13device_kernelIN5flash19enable_sm80_to_sm89INS1_16FlashAttnBwdSm80INS1_25CollectiveMainloopBwdSm80ILi2ELi2EN4cute5tupleIJNS5_1CILi128EEES8_NS7_ILi64EEEEEENS_10bfloat16_tEfNS_4arch4Sm80ELb1ELb0ELb1ELb0ELb0ELb0ELb0ELb0ELi2ELi4ELi4ELi4ELb0EEENS1_24CollectiveEpilogueBwdGQAISA_fSD_Li256ELb0ELb0EEENS1_25SingleTileBwdLPTSchedulerILb0ELi128ELb0EEEEEEEEEvNT_6ParamsE$_ZN4cute3eso3ESOILb1ELb0EJNS_10UnderscoreEiEEC2ERKS2_RKi - $_ZN7cutlass13device_kernelIN5flash19enable_sm80_to_sm89INS1_16FlashAttnBwdSm80INS1_25CollectiveMainloopBwdSm80ILi2ELi2EN4cute5tupleIJNS5_1CILi128EEES8_NS7_ILi64EEEEEENS_10bfloat16_tEfNS_4arch4Sm80ELb1ELb0ELb1ELb0ELb0ELb0ELb0ELb0ELi2ELi4ELi4ELi4ELb0EEENS1_24CollectiveEpilogueBwdGQAISA_fSD_Li256ELb0ELb0EEENS1_25SingleTileBwdLPTSchedulerILb0ELi128ELb0EEEEEEEEEvNT_6ParamsE$_ZN4cute3eso3ESOILb1ELb0EJNS_10UnderscoreES2_iEEC2ERKS2_S5_RKi)
$_ZN7cutlass13device_kernelIN5flash19enable_sm80_to_sm89INS1_16FlashAttnBwdSm80INS1_25CollectiveMainloopBwdSm80ILi2ELi2EN4cute5tupleIJNS5_1CILi128EEES8_NS7_ILi64EEEEEENS_10bfloat16_tEfNS_4arch4Sm80ELb1ELb0ELb1ELb0ELb0ELb0ELb0ELb0ELi2ELi4ELi4ELi4ELb0EEENS1_24CollectiveEpilogueBwdGQAISA_fSD_Li256ELb0ELb0EEENS1_25SingleTileBwdLPTSchedulerILb0ELi128ELb0EEEEEEEEEvNT_6ParamsE$_ZN4cute3eso3ESOILb1ELb0EJNS_10UnderscoreES2_iEEC2ERKS2_S5_RKi:
[----:B------:R-:W-:Y:S02]  /*6f70*/  IADD3 R2, R2, -c[0x0][0x20], RZ ;  /* 0x8000080002027a10 */ /* 0x000fe40007ffe0ff */
[----:B------:R-:W-:-:S03]  /*6f80*/  MOV R9, 0x0 ;  /* 0x0000000000097802 */ /* 0x000fc60000000f00 */
[----:B------:R1:W-:Y:S01]  /*6f90*/  STL [R2], R3 ;  /* 0x0000000302007387 */ /* 0x0003e20000100800 */
[----:B------:R-:W-:Y:S05]  /*6fa0*/  RET.REL.NODEC R8 `(_ZN7cutlass13device_kernelIN5flash19enable_sm80_to_sm89INS1_16FlashAttnBwdSm80INS1_25CollectiveMainloopBwdSm80ILi2ELi2EN4cute5tupleIJNS5_1CILi128EEES8_NS7_ILi64EEEEEENS_10bfloat16_tEfNS_4arch4Sm80ELb1ELb0ELb1ELb0ELb0ELb0ELb0ELb0ELi2ELi4ELi4ELi4ELb0EEENS1_24CollectiveEpilogueBwdGQAISA_fSD_Li256ELb0ELb0EEENS1_25SingleTileBwdLPTSchedulerILb0ELi128ELb0EEEEEEEEEvNT_6ParamsE) ;  /* 0xffff905008007950 */ /* 0x000fea0003c3ffff */
        .type           $_ZN7cutlass13device_kernelIN5flash19enable_sm80_to_sm89INS1_16FlashAttnBwdSm80INS1_25CollectiveMainloopBwdSm80ILi2ELi2EN4cute5tupleIJNS5_1CILi128EEES8_NS7_ILi64EEEEEENS_10bfloat16_tEfNS_4arch4Sm80ELb1ELb0ELb1ELb0ELb0ELb0ELb0ELb0ELi2ELi4ELi4ELi4ELb0EEENS1_24CollectiveEpilogueBwdGQAISA_fSD_Li256ELb0ELb0EEENS1_25SingleTileBwdLPTSchedulerILb0ELi128ELb0EEEEEEEEEvNT_6ParamsE$_ZN4cute3eso3ESOILb1ELb0EJNS_10UnderscoreEiEEC2ERKS2_RKi,@function
        .size           $_ZN7cutlass13device_kernelIN5flash19enable_sm80_to_sm89INS1_16FlashAttnBwdSm80INS1_25CollectiveMainloopBwdSm80ILi2ELi2EN4cute5tupleIJNS5_1CILi128EEES8_NS7_ILi64EEEEEENS_10bfloat16_tEfNS_4arch4Sm80ELb1ELb0ELb1ELb0ELb0ELb0ELb0ELb0ELi2ELi4ELi4ELi4ELb0EEENS1_24CollectiveEpilogueBwdGQAISA_fSD_Li256ELb0ELb0EEENS1_25SingleTileBwdLPTSchedulerILb0ELi128ELb0EEEEEEEEEvNT_6ParamsE$_ZN4cute3eso3ESOILb1ELb0EJNS_10UnderscoreEiEEC2ERKS2_RKi,($_ZN7cutlass13device_kernelIN5flash19enable_sm80_to_sm89INS1_16FlashAttnBwdSm80INS1_25CollectiveMainloopBwdSm80ILi2ELi2EN4cute5tupleIJNS5_1CILi128EEES8_NS7_ILi64EEEEEENS_10bfloat16_tEfNS_4arch4Sm80ELb1ELb0ELb1ELb0ELb0ELb0ELb0ELb0ELi2ELi4ELi4ELi4ELb0EEENS1_24CollectiveEpilogueBwdGQAISA_fSD_Li256ELb0ELb0EEENS1_25SingleTileBwdLPTSchedulerILb0ELi128ELb0EEEEEEEEEvNT_6ParamsE$_ZN4cute3eso3ESOILb1ELb0EJNS_10UnderscoreEiiEEC2ERKS2_RKiS7_ - $_ZN7cutlass13device_kernelIN5flash19enable_sm80_to_sm89INS1_16FlashAttnBwdSm80INS1_25CollectiveMainloopBwdSm80ILi2ELi2EN4cute5tupleIJNS5_1CILi128EEES8_NS7_ILi64EEEEEENS_10bfloat16_tEfNS_4arch4Sm80ELb1ELb0ELb1ELb0ELb0ELb0ELb0ELb0ELi2ELi4ELi4ELi4ELb0EEENS1_24CollectiveEpilogueBwdGQAISA_fSD_Li256ELb0ELb0EEENS1_25SingleTileBwdLPTSchedulerILb0ELi128ELb0EEEEEEEEEvNT_6ParamsE$_ZN4cute3eso3ESOILb1ELb0EJNS_10UnderscoreEiEEC2ERKS2_RKi)
$_ZN7cutlass13device_kernelIN5flash19enable_sm80_to_sm89INS1_16FlashAttnBwdSm80INS1_25CollectiveMainloopBwdSm80ILi2ELi2EN4cute5tupleIJNS5_1CILi128EEES8_NS7_ILi64EEEEEENS_10bfloat16_tEfNS_4arch4Sm80ELb1ELb0ELb1ELb0ELb0ELb0ELb0ELb0ELi2ELi4ELi4ELi4ELb0EEENS1_24CollectiveEpilogueBwdGQAISA_fSD_Li256ELb0ELb0EEENS1_25SingleTileBwdLPTSchedulerILb0ELi128ELb0EEEEEEEEEvNT_6ParamsE$_ZN4cute3eso3ESOILb1ELb0EJNS_10UnderscoreEiEEC2ERKS2_RKi:
[----:B------:R-:W-:Y:S02]  /*6fb0*/  IADD3 R2, R2, -c[0x0][0x20], RZ ;  /* 0x8000080002027a10 */ /* 0x000fe40007ffe0ff */
[----:B------:R-:W-:-:S03]  /*6fc0*/  MOV R11, 0x0 ;  /* 0x00000000000b7802 */ /* 0x000fc60000000f00 */
[----:B------:R1:W-:Y:S01]  /*6fd0*/  STL [R2], R3 ;  /* 0x0000000302007387 */ /* 0x0003e20000100800 */
[----:B------:R-:W-:Y:S05]  /*6fe0*/  RET.REL.NODEC R10 `(_ZN7cutlass13device_kernelIN5flash19enable_sm80_to_sm89INS1_16FlashAttnBwdSm80INS1_25CollectiveMainloopBwdSm80ILi2ELi2EN4cute5tupleIJNS5_1CILi128EEES8_NS7_ILi64EEEEEENS_10bfloat16_tEfNS_4arch4Sm80ELb1ELb0ELb1ELb0ELb0ELb0ELb0ELb0ELi2ELi4ELi4ELi4ELb0EEENS1_24CollectiveEpilogueBwdGQAISA_fSD_Li256ELb0ELb0EEENS1_25SingleTileBwdLPTSchedulerILb0ELi128ELb0EEEEEEEEEvNT_6ParamsE) ;  /* 0xffff90100a007950 */ /* 0x000fea0003c3ffff */
        .type           $_ZN7cutlass13device_kernelIN5flash19enable_sm80_to_sm89INS1_16FlashAttnBwdSm80INS1_25CollectiveMainloopBwdSm80ILi2ELi2EN4cute5tupleIJNS5_1CILi128EEES8_NS7_ILi64EEEEEENS_10bfloat16_tEfNS_4arch4Sm80ELb1ELb0ELb1ELb0ELb0ELb0ELb0ELb0ELi2ELi4ELi4ELi4ELb0EEENS1_24CollectiveEpilogueBwdGQAISA_fSD_Li256ELb0ELb0EEENS1_25SingleTileBwdLPTSchedulerILb0ELi128ELb0EEEEEEEEEvNT_6ParamsE$_ZN4cute3eso3ESOILb1ELb0EJNS_10UnderscoreEiiEEC2ERKS2_RKiS7_,@function
        .size           $_ZN7cutlass13device_kernelIN5flash19enable_sm80_to_sm89INS1_16FlashAttnBwdSm80INS1_25CollectiveMainloopBwdSm80ILi2ELi2EN4cute5tupleIJNS5_1CILi128EEES8_NS7_ILi64EEEEEENS_10bfloat16_tEfNS_4arch4Sm80ELb1ELb0ELb1ELb0ELb0ELb0ELb0ELb0ELi2ELi4ELi4ELi4ELb0EEENS1_24CollectiveEpilogueBwdGQAISA_fSD_Li256ELb0ELb0EEENS1_25SingleTileBwdLPTSchedulerILb0ELi128ELb0EEEEEEEEEvNT_6ParamsE$_ZN4cute3eso3ESOILb1ELb0EJNS_10UnderscoreEiiEEC2ERKS2_RKiS7_,($_ZN7cutlass13device_kernelIN5flash19enable_sm80_to_sm89INS1_16FlashAttnBwdSm80INS1_25CollectiveMainloopBwdSm80ILi2ELi2EN4cute5tupleIJNS5_1CILi128EEES8_NS7_ILi64EEEEEENS_10bfloat16_tEfNS_4arch4Sm80ELb1ELb0ELb1ELb0ELb0ELb0ELb0ELb0ELi2ELi4ELi4ELi4ELb0EEENS1_24CollectiveEpilogueBwdGQAISA_fSD_Li256ELb0ELb0EEENS1_25SingleTileBwdLPTSchedulerILb0ELi128ELb0EEEEEEEEEvNT_6ParamsE$_ZN4cute3eso3ESOILb1ELb0EJNS_14ComposedLayoutINS_7SwizzleILi3ELi3ELi3EEENS_1CILi0EEENS_6LayoutINS_5tupleIJNS8_IJNS8_IJNS5_ILi4EEENS5_ILi8EEEEEENS8_IJNS5_ILi2EEENS5_ILi1EEEEEEEEENS8_IJNS8_IJSC_SC_EEENS8_IJSA_S9_EEEEEEEEENS8_IJNS8_IJNS8_IJSC_NS5_ILi64EEEEEENS8_IJNS5_ILi512EEES6_EEEEEENS8_IJNS8_IJSD_SA_EEENS8_IJNS5_ILi1024EEENS5_ILi16EEEEEEEEEEEEEEEENS_10ViewEngineINS_8smem_ptrIPN7cutlass10bfloat16_tEEEEEEEC2ERKSW_RKS13_ - $_ZN7cutlass13device_kernelIN5flash19enable_sm80_to_sm89INS1_16FlashAttnBwdSm80INS1_25CollectiveMainloopBwdSm80ILi2ELi2EN4cute5tupleIJNS5_1CILi128EEES8_NS7_ILi64EEEEEENS_10bfloat16_tEfNS_4arch4Sm80ELb1ELb0ELb1ELb0ELb0ELb0ELb0ELb0ELi2ELi4ELi4ELi4ELb0EEENS1_24CollectiveEpilogueBwdGQAISA_fSD_Li256ELb0ELb0EEENS1_25SingleTileBwdLPTSchedulerILb0ELi128ELb0EEEEEEEEEvNT_6ParamsE$_ZN4cute3eso3ESOILb1ELb0EJNS_10UnderscoreEiiEEC2ERKS2_RKiS7_)
$_ZN7cutlass13device_kernelIN5flash19enable_sm80_to_sm89INS1_16FlashAttnBwdSm80INS1_25CollectiveMainloopBwdSm80ILi2ELi2EN4cute5tupleIJNS5_1CILi128EEES8_NS7_ILi64EEEEEENS_10bfloat16_tEfNS_4arch4Sm80ELb1ELb0ELb1ELb0ELb0ELb0ELb0ELb0ELi2ELi4ELi4ELi4ELb0EEENS1_24CollectiveEpilogueBwdGQAISA_fSD_Li256ELb0ELb0EEENS1_25SingleTileBwdLPTSchedulerILb0ELi128ELb0EEEEEEEEEvNT_6ParamsE$_ZN4cute3eso3ESOILb1ELb0EJNS_10UnderscoreEiiEEC2ERKS2_RKiS7_:
[----:B------:R-:W-:Y:S02]  /*6ff0*/  IADD3 R3, R79, -c[0x0][0x20], RZ ;  /* 0x800008004f037a10 */ /* 0x000fe40007ffe0ff */
[----:B------:R-:W-:-:S03]  /*7000*/  IADD3 R2, R67, -c[0x0][0x20], RZ ;  /* 0x8000080043027a10 */ /* 0x000fc60007ffe0ff */
[----:B------:R1:W-:Y:S04]  /*7010*/  STL [R3], R80 ;  /* 0x0000005003007387 */ /* 0x0003e80000100800 */
[----:B------:R-:W2:Y:S01]  /*7020*/  LDL R2, [R2] ;  /* 0x0000000002027983 */ /* 0x000ea20000100800 */
[----:B------:R-:W-:-:S03]  /*7030*/  IMAD.MOV.U32 R79, RZ, RZ, 0x0 ;  /* 0x00000000ff4f7424 */ /* 0x000fc600078e00ff */
[----:B--2---:R1:W-:Y:S01]  /*7040*/  STL [R3+0x4], R2 ;  /* 0x0000040203007387 */ /* 0x0043e20000100800 */
[----:B------:R-:W-:Y:S05]  /*7050*/  RET.REL.NODEC R78 `(_ZN7cutlass13device_kernelIN5flash19enable_sm80_to_sm89INS1_16FlashAttnBwdSm80INS1_25CollectiveMainloopBwdSm80ILi2ELi2EN4cute5tupleIJNS5_1CILi128EEES8_NS7_ILi64EEEEEENS_10bfloat16_tEfNS_4arch4Sm80ELb1ELb0ELb1ELb0ELb0ELb0ELb0ELb0ELi2ELi4ELi4ELi4ELb0EEENS1_24CollectiveEpilogueBwdGQAISA_fSD_Li256ELb0ELb0EEENS1_25SingleTileBwdLPTSchedulerILb0ELi128ELb0EEEEEEEEEvNT_6ParamsE) ;  /* 0xffff8fa04e007950 */ /* 0x000fea0003c3ffff */
        .type           $_ZN7cutlass13device_kernelIN5flash19enable_sm80_to_sm89INS1_16FlashAttnBwdSm80INS1_25CollectiveMainloopBwdSm80ILi2ELi2EN4cute5tupleIJNS5_1CILi128EEES8_NS7_ILi64EEEEEENS_10bfloat16_tEfNS_4arch4Sm80ELb1ELb0ELb1ELb0ELb0ELb0ELb0ELb0ELi2ELi4ELi4ELi4ELb0EEENS1_24CollectiveEpilogueBwdGQAISA_fSD_Li256ELb0ELb0EEENS1_25SingleTileBwdLPTSchedulerILb0ELi128ELb0EEEEEEEEEvNT_6ParamsE$_ZN4cute3eso3ESOILb1ELb0EJNS_14ComposedLayoutINS_7SwizzleILi3ELi3ELi3EEENS_1CILi0EEENS_6LayoutINS_5tupleIJNS8_IJNS8_IJNS5_ILi4EEENS5_ILi8EEEEEENS8_IJNS5_ILi2EEENS5_ILi1EEEEEEEEENS8_IJNS8_IJSC_SC_EEENS8_IJSA_S9_EEEEEEEEENS8_IJNS8_IJNS8_IJSC_NS5_ILi64EEEEEENS8_IJNS5_ILi512EEES6_EEEEEENS8_IJNS8_IJSD_SA_EEENS8_IJNS5_ILi1024EEENS5_ILi16EEEEEEEEEEEEEEEENS_10ViewEngineINS_8smem_ptrIPN7cutlass10bfloat16_tEEEEEEEC2ERKSW_RKS13_,@function
        .size           $_ZN7cutlass13device_kernelIN5flash19enable_sm80_to_sm89INS1_16FlashAttnBwdSm80INS1_25CollectiveMainloopBwdSm80ILi2ELi2EN4cute5tupleIJNS5_1CILi128EEES8_NS7_ILi64EEEEEENS_10bfloat16_tEfNS_4arch4Sm80ELb1ELb0ELb1ELb0ELb0ELb0ELb0ELb0ELi2ELi4ELi4ELi4ELb0EEENS1_24CollectiveEpilogueBwdGQAISA_fSD_Li256ELb0ELb0EEENS1_25SingleTileBwdLPTSchedulerILb0ELi128ELb0EEEEEEEEEvNT_6ParamsE$_ZN4cute3eso3ESOILb1ELb0EJNS_14ComposedLayoutINS_7SwizzleILi3ELi3ELi3EEENS_1CILi0EEENS_6LayoutINS_5tupleIJNS8_IJNS8_IJNS5_ILi4EEENS5_ILi8EEEEEENS8_IJNS5_ILi2EEENS5_ILi1EEEEEEEEENS8_IJNS8_IJSC_SC_EEENS8_IJSA_S9_EEEEEEEEENS8_IJNS8_IJNS8_IJSC_NS5_ILi64EEEEEENS8_IJNS5_ILi512EEES6_EEEEEENS8_IJNS8_IJSD_SA_EEENS8_IJNS5_ILi1024EEENS5_ILi16EEEEEEEEEEEEEEEENS_10ViewEngineINS_8smem_ptrIPN7cutlass10bfloat16_tEEEEEEEC2ERKSW_RKS13_,($_ZN7cutlass13device_kernelIN5flash19enable_sm80_to_sm89INS1_16FlashAttnBwdSm80INS1_25CollectiveMainloopBwdSm80ILi2ELi2EN4cute5tupleIJNS5_1CILi128EEES8_NS7_ILi64EEEEEENS_10bfloat16_tEfNS_4arch4Sm80ELb1ELb0ELb1ELb0ELb0ELb0ELb0ELb0ELi2ELi4ELi4ELi4ELb0EEENS1_24CollectiveEpilogueBwdGQAISA_fSD_Li256ELb0ELb0EEENS1_25SingleTileBwdLPTSchedulerILb0ELi128ELb0EEEEEEEEEvNT_6ParamsE$_ZN4cute3eso3ESOILb1ELb0EJNS_14ComposedLayoutINS_7SwizzleILi3ELi3ELi3EEENS_1CILi0EEENS_6LayoutINS_5tupleIJNS8_IJNS8_IJNS5_ILi4EEENS5_ILi8EEEEEENS8_IJNS5_ILi2EEENS5_ILi1EEEEEEEEENS8_IJNS8_IJSC_SC_EEESB_EEEEEENS8_IJNS8_IJNS8_IJNS5_ILi128EEESD_EEENS8_IJSA_S6_EEEEEENS8_IJNS8_IJNS5_ILi64EEENS5_ILi512EEEEEENS8_IJNS5_ILi16EEENS5_ILi1024EEEEEEEEEEEEEEEENS_10ViewEngineINS_8smem_ptrIPN7cutlass10bfloat16_tEEEEEEEC2ERKSW_RKS13_ - $_ZN7cutlass13device_kernelIN5flash19enable_sm80_to_sm89INS1_16FlashAttnBwdSm80INS1_25CollectiveMainloopBwdSm80ILi2ELi2EN4cute5tupleIJNS5_1CILi128EEES8_NS7_ILi64EEEEEENS_10bfloat16_tEfNS_4arch4Sm80ELb1ELb0ELb1ELb0ELb0ELb0ELb0ELb0ELi2ELi4ELi4ELi4ELb0EEENS1_24CollectiveEpilogueBwdGQAISA_fSD_Li256ELb0ELb0EEENS1_25SingleTileBwdLPTSchedulerILb0ELi128ELb0EEEEEEEEEvNT_6ParamsE$_ZN4cute3eso3ESOILb1ELb0EJNS_14ComposedLayoutINS_7SwizzleILi3ELi3ELi3EEENS_1CILi0EEENS_6LayoutINS_5tupleIJNS8_IJNS8_IJNS5_ILi4EEENS5_ILi8EEEEEENS8_IJNS5_ILi2EEENS5_ILi1EEEEEEEEENS8_IJNS8_IJSC_SC_EEENS8_IJSA_S9_EEEEEEEEENS8_IJNS8_IJNS8_IJSC_NS5_ILi64EEEEEENS8_IJNS5_ILi512EEES6_EEEEEENS8_IJNS8_IJSD_SA_EEENS8_IJNS5_ILi1024EEENS5_ILi16EEEEEEEEEEEEEEEENS_10ViewEngineINS_8smem_ptrIPN7cutlass10bfloat16_tEEEEEEEC2ERKSW_RKS13_)
$_ZN7cutlass13device_kernelIN5flash19enable_sm80_to_sm89INS1_16FlashAttnBwdSm80INS1_25CollectiveMainloopBwdSm80ILi2ELi2EN4cute5tupleIJNS5_1CILi128EEES8_NS7_ILi64EEEEEENS_10bfloat16_tEfNS_4arch4Sm80ELb1ELb0ELb1ELb0ELb0ELb0ELb0ELb0ELi2ELi4ELi4ELi4ELb0EEENS1_24CollectiveEpilogueBwdGQAISA_fSD_Li256ELb0ELb0EEENS1_25SingleTileBwdLPTSchedulerILb0ELi128ELb0EEEEEEEEEvNT_6ParamsE$_ZN4cute3eso3ESOILb1ELb0EJNS_14ComposedLayoutINS_7SwizzleILi3ELi3ELi3EEENS_1CILi0EEENS_6LayoutINS_5tupleIJNS8_IJNS8_IJNS5_ILi4EEENS5_ILi8EEEEEENS8_IJNS5_ILi2EEENS5_ILi1EEEEEEEEENS8_IJNS8_IJSC_SC_EEENS8_IJSA_S9_EEEEEEEEENS8_IJNS8_IJNS8_IJSC_NS5_ILi64EEEEEENS8_IJNS5_ILi512EEES6_EEEEEENS8_IJNS8_IJSD_SA_EEENS8_IJNS5_ILi1024EEENS5_ILi16EEEEEEEEEEEEEEEENS_10ViewEngineINS_8smem_ptrIPN7cutlass10bfloat16_tEEEEEEEC2ERKSW_RKS13_:
[----:B------:R-:W-:Y:S01]  /*7060*/  IADD3 R4, R23, -c[0x0][0x20], RZ ;  /* 0x8000080017047a10 */ /* 0x000fe20007ffe0ff */
[----:B------:R-:W-:Y:S01]  /*7070*/  IMAD.MOV.U32 R8, RZ, RZ, R6 ;  /* 0x000000ffff087224 */ /* 0x000fe200078e0006 */
[----:B------:R-:W-:-:S03]  /*7080*/  MOV R9, 0x0 ;  /* 0x0000000000097802 */ /* 0x000fc60000000f00 */
[----:B------:R1:W-:Y:S01]  /*7090*/  STL.64 [R4], R2 ;  /* 0x0000000204007387 */ /* 0x0003e20000100a00 */
[----:B------:R-:W-:Y:S05]  /*70a0*/  RET.REL.NODEC R8 `(_ZN7cutlass13device_kernelIN5flash19enable_sm80_to_sm89INS1_16FlashAttnBwdSm80INS1_25CollectiveMainloopBwdSm80ILi2ELi2EN4cute5tupleIJNS5_1CILi128EEES8_NS7_ILi64EEEEEENS_10bfloat16_tEfNS_4arch4Sm80ELb1ELb0ELb1ELb0ELb0ELb0ELb0ELb0ELi2ELi4ELi4ELi4ELb0EEENS1_24CollectiveEpilogueBwdGQAISA_fSD_Li256ELb0ELb0EEENS1_25SingleTileBwdLPTSchedulerILb0ELi128ELb0EEEEEEEEEvNT_6ParamsE) ;  /* 0xffff8f5008007950 */ /* 0x000fea0003c3ffff */
        .type           $_ZN7cutlass13device_kernelIN5flash19enable_sm80_to_sm89INS1_16FlashAttnBwdSm80INS1_25CollectiveMainloopBwdSm80ILi2ELi2EN4cute5tupleIJNS5_1CILi128EEES8_NS7_ILi64EEEEEENS_10bfloat16_tEfNS_4arch4Sm80ELb1ELb0ELb1ELb0ELb0ELb0ELb0ELb0ELi2ELi4ELi4ELi4ELb0EEENS1_24CollectiveEpilogueBwdGQAISA_fSD_Li256ELb0ELb0EEENS1_25SingleTileBwdLPTSchedulerILb0ELi128ELb0EEEEEEEEEvNT_6ParamsE$_ZN4cute3eso3ESOILb1ELb0EJNS_14ComposedLayoutINS_7SwizzleILi3ELi3ELi3EEENS_1CILi0EEENS_6LayoutINS_5tupleIJNS8_IJNS8_IJNS5_ILi4EEENS5_ILi8EEEEEENS8_IJNS5_ILi2EEENS5_ILi1EEEEEEEEENS8_IJNS8_IJSC_SC_EEESB_EEEEEENS8_IJNS8_IJNS8_IJNS5_ILi128EEESD_EEENS8_IJSA_S6_EEEEEENS8_IJNS8_IJNS5_ILi64EEENS5_ILi512EEEEEENS8_IJNS5_ILi16EEENS5_ILi1024EEEEEEEEEEEEEEEENS_10ViewEngineINS_8smem_ptrIPN7cutlass10bfloat16_tEEEEEEEC2ERKSW_RKS13_,@function
        .size           $_ZN7cutlass13device_kernelIN5flash19enable_sm80_to_sm89INS1_16FlashAttnBwdSm80INS1_25CollectiveMainloopBwdSm80ILi2ELi2EN4cute5tupleIJNS5_1CILi128EEES8_NS7_ILi64EEEEEENS_10bfloat16_tEfNS_4arch4Sm80ELb1ELb0ELb1ELb0ELb0ELb0ELb0ELb0ELi2ELi4ELi4ELi4ELb0EEENS1_24CollectiveEpilogueBwdGQAISA_fSD_Li256ELb0ELb0EEENS1_25SingleTileBwdLPTSchedulerILb0ELi128ELb0EEEEEEEEEvNT_6ParamsE$_ZN4cute3eso3ESOILb1ELb0EJNS_14ComposedLayoutINS_7SwizzleILi3ELi3ELi3EEENS_1CILi0EEENS_6LayoutINS_5tupleIJNS8_IJNS8_IJNS5_ILi4EEENS5_ILi8EEEEEENS8_IJNS5_ILi2EEENS5_ILi1EEEEEEEEENS8_IJNS8_IJSC_SC_EEESB_EEEEEENS8_IJNS8_IJNS8_IJNS5_ILi128EEESD_EEENS8_IJSA_S6_EEEEEENS8_IJNS8_IJNS5_ILi64EEENS5_ILi512EEEEEENS8_IJNS5_ILi16EEENS5_ILi1024EEEEEEEEEEEEEEEENS_10ViewEngineINS_8smem_ptrIPN7cutlass10bfloat16_tEEEEEEEC2ERKSW_RKS13_,($_ZN7cutlass13device_kernelIN5flash19enable_sm80_to_sm89INS1_16FlashAttnBwdSm80INS1_25CollectiveMainloopBwdSm80ILi2ELi2EN4cute5tupleIJNS5_1CILi128EEES8_NS7_ILi64EEEEEENS_10bfloat16_tEfNS_4arch4Sm80ELb1ELb0ELb1ELb0ELb0ELb0ELb0ELb0ELi2ELi4ELi4ELi4ELb0EEENS1_24CollectiveEpilogueBwdGQAISA_fSD_Li256ELb0ELb0EEENS1_25SingleTileBwdLPTSchedulerILb0ELi128ELb0EEEEEEEEEvNT_6ParamsE$_ZN4cute3eso3ESOILb1ELb0EJNS_14ComposedLayoutINS_7SwizzleILi3ELi3ELi3EEENS_1CILi0EEENS_6LayoutINS_5tupleIJNS8_IJNS8_IJNS5_ILi4EEENS5_ILi8EEEEEENS8_IJS9_NS5_ILi1EEEEEEEEENS8_IJNS8_IJNS5_ILi2EEESF_SF_EEENS8_IJSF_NS8_IJS9_SF_EEEEEEEEEEEENS8_IJNS8_IJNS8_IJSF_NS5_ILi64EEEEEENS8_IJNS5_ILi1024EEES6_EEEEEENS8_IJNS8_IJSC_NS5_ILi512EEESA_EEENS8_IJNS5_ILi4096EEENS8_IJNS5_ILi16EEENS5_ILi8192EEEEEEEEEEEEEEEEEEENS_10ViewEngineINS_8smem_ptrIPN7cutlass10bfloat16_tEEEEEEEC2ERKS10_RKS17_ - $_ZN7cutlass13device_kernelIN5flash19enable_sm80_to_sm89INS1_16FlashAttnBwdSm80INS1_25CollectiveMainloopBwdSm80ILi2ELi2EN4cute5tupleIJNS5_1CILi128EEES8_NS7_ILi64EEEEEENS_10bfloat16_tEfNS_4arch4Sm80ELb1ELb0ELb1ELb0ELb0ELb0ELb0ELb0ELi2ELi4ELi4ELi4ELb0EEENS1_24CollectiveEpilogueBwdGQAISA_fSD_Li256ELb0ELb0EEENS1_25SingleTileBwdLPTSchedulerILb0ELi128ELb0EEEEEEEEEvNT_6ParamsE$_ZN4cute3eso3ESOILb1ELb0EJNS_14ComposedLayoutINS_7SwizzleILi3ELi3ELi3EEENS_1CILi0EEENS_6LayoutINS_5tupleIJNS8_IJNS8_IJNS5_ILi4EEENS5_ILi8EEEEEENS8_IJNS5_ILi2EEENS5_ILi1EEEEEEEEENS8_IJNS8_IJSC_SC_EEESB_EEEEEENS8_IJNS8_IJNS8_IJNS5_ILi128EEESD_EEENS8_IJSA_S6_EEEEEENS8_IJNS8_IJNS5_ILi64EEENS5_ILi512EEEEEENS8_IJNS5_ILi16EEENS5_ILi1024EEEEEEEEEEEEEEEENS_10ViewEngineINS_8smem_ptrIPN7cutlass10bfloat16_tEEEEEEEC2ERKSW_RKS13_)
$_ZN7cutlass13device_kernelIN5flash19enable_sm80_to_sm89INS1_16FlashAttnBwdSm80INS1_25CollectiveMainloopBwdSm80ILi2ELi2EN4cute5tupleIJNS5_1CILi128EEES8_NS7_ILi64EEEEEENS_10bfloat16_tEfNS_4arch4Sm80ELb1ELb0ELb1ELb0ELb0ELb0ELb0ELb0ELi2ELi4ELi4ELi4ELb0EEENS1_24CollectiveEpilogueBwdGQAISA_fSD_Li256ELb0ELb0EEENS1_25SingleTileBwdLPTSchedulerILb0ELi128ELb0EEEEEEEEEvNT_6ParamsE$_ZN4cute3eso3ESOILb1ELb0EJNS_14ComposedLayoutINS_7SwizzleILi3ELi3ELi3EEENS_1CILi0EEENS_6LayoutINS_5tupleIJNS8_IJNS8_IJNS5_ILi4EEENS5_ILi8EEEEEENS8_IJNS5_ILi2EEENS5_ILi1EEEEEEEEENS8_IJNS8_IJSC_SC_EEESB_EEEEEENS8_IJNS8_IJNS8_IJNS5_ILi128EEESD_EEENS8_IJSA_S6_EEEEEENS8_IJNS8_IJNS5_ILi64EEENS5_ILi512EEEEEENS8_IJNS5_ILi16EEENS5_ILi1024EEEEEEEEEEEEEEEENS_10ViewEngineINS_8smem_ptrIPN7cutlass10bfloat16_tEEEEEEEC2ERKSW_RKS13_:
[----:B------:R-:W-:Y:S01]  /*70b0*/  IADD3 R4, R59, -c[0x0][0x20], RZ ;  /* 0x800008003b047a10 */ /* 0x000fe20007ffe0ff */
[----:B------:R-:W-:Y:S01]  /*70c0*/  IMAD.MOV.U32 R8, RZ, RZ, R6 ;  /* 0x000000ffff087224 */ /* 0x000fe200078e0006 */
[----:B------:R-:W-:-:S03]  /*70d0*/  MOV R9, 0x0 ;  /* 0x0000000000097802 */ /* 0x000fc60000000f00 */
[----:B------:R1:W-:Y:S01]  /*70e0*/  STL.64 [R4], R2 ;  /* 0x0000000204007387 */ /* 0x0003e20000100a00 */
[----:B------:R-:W-:Y:S05]  /*70f0*/  RET.REL.NODEC R8 `(_ZN7cutlass13device_kernelIN5flash19enable_sm80_to_sm89INS1_16FlashAttnBwdSm80INS1_25CollectiveMainloopBwdSm80ILi2ELi2EN4cute5tupleIJNS5_1CILi128EEES8_NS7_ILi64EEEEEENS_10bfloat16_tEfNS_4arch4Sm80ELb1ELb0ELb1ELb0ELb0ELb0ELb0ELb0ELi2ELi4ELi4ELi4ELb0EEENS1_24CollectiveEpilogueBwdGQAISA_fSD_Li256ELb0ELb0EEENS1_25SingleTileBwdLPTSchedulerILb0ELi128ELb0EEEEEEEEEvNT_6ParamsE) ;  /* 0xffff8f0008007950 */ /* 0x000fea0003c3ffff */
        .type           $_ZN7cutlass13device_kernelIN5flash19enable_sm80_to_sm89INS1_16FlashAttnBwdSm80INS1_25CollectiveMainloopBwdSm80ILi2ELi2EN4cute5tupleIJNS5_1CILi128EEES8_NS7_ILi64EEEEEENS_10bfloat16_tEfNS_4arch4Sm80ELb1ELb0ELb1ELb0ELb0ELb0ELb0ELb0ELi2ELi4ELi4ELi4ELb0EEENS1_24CollectiveEpilogueBwdGQAISA_fSD_Li256ELb0ELb0EEENS1_25SingleTileBwdLPTSchedulerILb0ELi128ELb0EEEEEEEEEvNT_6ParamsE$_ZN4cute3eso3ESOILb1ELb0EJNS_14ComposedLayoutINS_7SwizzleILi3ELi3ELi3EEENS_1CILi0EEENS_6LayoutINS_5tupleIJNS8_IJNS8_IJNS5_ILi4EEENS5_ILi8EEEEEENS8_IJS9_NS5_ILi1EEEEEEEEENS8_IJNS8_IJNS5_ILi2EEESF_SF_EEENS8_IJSF_NS8_IJS9_SF_EEEEEEEEEEEENS8_IJNS8_IJNS8_IJSF_NS5_ILi64EEEEEENS8_IJNS5_ILi1024EEES6_EEEEEENS8_IJNS8_IJSC_NS5_ILi512EEESA_EEENS8_IJNS5_ILi4096EEENS8_IJNS5_ILi16EEENS5_ILi8192EEEEEEEEEEEEEEEEEEENS_10ViewEngineINS_8smem_ptrIPN7cutlass10bfloat16_tEEEEEEEC2ERKS10_RKS17_,@function
        .size           $_ZN7cutlass13device_kernelIN5flash19enable_sm80_to_sm89INS1_16FlashAttnBwdSm80INS1_25CollectiveMainloopBwdSm80ILi2ELi2EN4cute5tupleIJNS5_1CILi128EEES8_NS7_ILi64EEEEEENS_10bfloat16_tEfNS_4arch4Sm80ELb1ELb0ELb1ELb0ELb0ELb0ELb0ELb0ELi2ELi4ELi4ELi4ELb0EEENS1_24CollectiveEpilogueBwdGQAISA_fSD_Li256ELb0ELb0EEENS1_25SingleTileBwdLPTSchedulerILb0ELi128ELb0EEEEEEEEEvNT_6ParamsE$_ZN4cute3eso3ESOILb1ELb0EJNS_14ComposedLayoutINS_7SwizzleILi3ELi3ELi3EEENS_1CILi0EEENS_6LayoutINS_5tupleIJNS8_IJNS8_IJNS5_ILi4EEENS5_ILi8EEEEEENS8_IJS9_NS5_ILi1EEEEEEEEENS8_IJNS8_IJNS5_ILi2EEESF_SF_EEENS8_IJSF_NS8_IJS9_SF_EEEEEEEEEEEENS8_IJNS8_IJNS8_IJSF_NS5_ILi64EEEEEENS8_IJNS5_ILi1024EEES6_EEEEEENS8_IJNS8_IJSC_NS5_ILi512EEESA_EEENS8_IJNS5_ILi4096EEENS8_IJNS5_ILi16EEENS5_ILi8192EEEEEEEEEEEEEEEEEEENS_10ViewEngineINS_8smem_ptrIPN7cutlass10bfloat16_tEEEEEEEC2ERKS10_RKS17_,($_ZN7cutlass13device_kernelIN5flash19enable_sm80_to_sm89INS1_16FlashAttnBwdSm80INS1_25CollectiveMainloopBwdSm80ILi2ELi2EN4cute5tupleIJNS5_1CILi128EEES8_NS7_ILi64EEEEEENS_10bfloat16_tEfNS_4arch4Sm80ELb1ELb0ELb1ELb0ELb0ELb0ELb0ELb0ELi2ELi4ELi4ELi4ELb0EEENS1_24CollectiveEpilogueBwdGQAISA_fSD_Li256ELb0ELb0EEENS1_25SingleTileBwdLPTSchedulerILb0ELi128ELb0EEEEEEEEEvNT_6ParamsE$_ZN4cute3eso3ESOILb1ELb0EJNS_14ComposedLayoutINS_7SwizzleILi3ELi3ELi3EEENS_1CILi0EEENS_6LayoutINS_5tupleIJNS8_IJNS8_IJNS5_ILi4EEENS5_ILi8EEEEEENS8_IJS9_NS5_ILi1EEEEEEEEENS8_IJNS8_IJNS5_ILi2EEESF_SF_EEENS8_IJSF_SA_EEEEEEEEENS8_IJNS8_IJNS8_IJNS5_ILi128EEESC_EEENS8_IJNS5_ILi16EEES6_EEEEEENS8_IJNS8_IJNS5_ILi64EEESA_NS5_ILi512EEEEEENS8_IJNS5_ILi8192EEENS5_ILi1024EEEEEEEEEEEEEEEENS_10ViewEngineINS_8smem_ptrIPN7cutlass10bfloat16_tEEEEEEEC2ERKSY_RKS15_ - $_ZN7cutlass13device_kernelIN5flash19enable_sm80_to_sm89INS1_16FlashAttnBwdSm80INS1_25CollectiveMainloopBwdSm80ILi2ELi2EN4cute5tupleIJNS5_1CILi128EEES8_NS7_ILi64EEEEEENS_10bfloat16_tEfNS_4arch4Sm80ELb1ELb0ELb1ELb0ELb0ELb0ELb0ELb0ELi2ELi4ELi4ELi4ELb0EEENS1_24CollectiveEpilogueBwdGQAISA_fSD_Li256ELb0ELb0EEENS1_25SingleTileBwdLPTSchedulerILb0ELi128ELb0EEEEEEEEEvNT_6ParamsE$_ZN4cute3eso3ESOILb1ELb0EJNS_14ComposedLayoutINS_7SwizzleILi3ELi3ELi3EEENS_1CILi0EEENS_6LayoutINS_5tupleIJNS8_IJNS8_IJNS5_ILi4EEENS5_ILi8EEEEEENS8_IJS9_NS5_ILi1EEEEEEEEENS8_IJNS8_IJNS5_ILi2EEESF_SF_EEENS8_IJSF_NS8_IJS9_SF_EEEEEEEEEEEENS8_IJNS8_IJNS8_IJSF_NS5_ILi64EEEEEENS8_IJNS5_ILi1024EEES6_EEEEEENS8_IJNS8_IJSC_NS5_ILi512EEESA_EEENS8_IJNS5_ILi4096EEENS8_IJNS5_ILi16EEENS5_ILi8192EEEEEEEEEEEEEEEEEEENS_10ViewEngineINS_8smem_ptrIPN7cutlass10bfloat16_tEEEEEEEC2ERKS10_RKS17_)
$_ZN7cutlass13device_kernelIN5flash19enable_sm80_to_sm89INS1_16FlashAttnBwdSm80INS1_25CollectiveMainloopBwdSm80ILi2ELi2EN4cute5tupleIJNS5_1CILi128EEES8_NS7_ILi64EEEEEENS_10bfloat16_tEfNS_4arch4Sm80ELb1ELb0ELb1ELb0ELb0ELb0ELb0ELb0ELi2ELi4ELi4ELi4ELb0EEENS1_24CollectiveEpilogueBwdGQAISA_fSD_Li256ELb0ELb0EEENS1_25SingleTileBwdLPTSchedulerILb0ELi128ELb0EEEEEEEEEvNT_6ParamsE$_ZN4cute3eso3ESOILb1ELb0EJNS_14ComposedLayoutINS_7SwizzleILi3ELi3ELi3EEENS_1CILi0EEENS_6LayoutINS_5tupleIJNS8_IJNS8_IJNS5_ILi4EEENS5_ILi8EEEEEENS8_IJS9_NS5_ILi1EEEEEEEEENS8_IJNS8_IJNS5_ILi2EEESF_SF_EEENS8_IJSF_NS8_IJS9_SF_EEEEEEEEEEEENS8_IJNS8_IJNS8_IJSF_NS5_ILi64EEEEEENS8_IJNS5_ILi1024EEES6_EEEEEENS8_IJNS8_IJSC_NS5_ILi512EEESA_EEENS8_IJNS5_ILi4096EEENS8_IJNS5_ILi16EEENS5_ILi8192EEEEEEEEEEEEEEEEEEENS_10ViewEngineINS_8smem_ptrIPN7cutlass10bfloat16_tEEEEEEEC2ERKS10_RKS17_:
[----:B------:R-:W-:Y:S01]  /*7100*/  IADD3 R4, R59, -c[0x0][0x20], RZ ;  /* 0x800008003b047a10 */ /* 0x000fe20007ffe0ff */
[----:B------:R-:W-:Y:S01]  /*7110*/  IMAD.MOV.U32 R8, RZ, RZ, R6 ;  /* 0x000000ffff087224 */ /* 0x000fe200078e0006 */
[----:B------:R-:W-:-:S03]  /*7120*/  MOV R9, 0x0 ;  /* 0x0000000000097802 */ /* 0x000fc60000000f00 */
[----:B------:R1:W-:Y:S01]  /*7130*/  STL.64 [R4], R2 ;  /* 0x0000000204007387 */ /* 0x0003e20000100a00 */
[----:B------:R-:W-:Y:S05]  /*7140*/  RET.REL.NODEC R8 `(_ZN7cutlass13device_kernelIN5flash19enable_sm80_to_sm89INS1_16FlashAttnBwdSm80INS1_25CollectiveMainloopBwdSm80ILi2ELi2EN4cute5tupleIJNS5_1CILi128EEES8_NS7_ILi64EEEEEENS_10bfloat16_tEfNS_4arch4Sm80ELb1ELb0ELb1ELb0ELb0ELb0ELb0ELb0ELi2ELi4ELi4ELi4ELb0EEENS1_24CollectiveEpilogueBwdGQAISA_fSD_Li256ELb0ELb0EEENS1_25SingleTileBwdLPTSchedulerILb0ELi128ELb0EEEEEEEEEvNT_6ParamsE) ;  /* 0xffff8eb008007950 */ /* 0x000fea0003c3ffff */
        .type           $_ZN7cutlass13device_kernelIN5flash19enable_sm80_to_sm89INS1_16FlashAttnBwdSm80INS1_25CollectiveMainloopBwdSm80ILi2ELi2EN4cute5tupleIJNS5_1CILi128EEES8_NS7_ILi64EEEEEENS_10bfloat16_tEfNS_4arch4Sm80ELb1ELb0ELb1ELb0ELb0ELb0ELb0ELb0ELi2ELi4ELi4ELi4ELb0EEENS1_24CollectiveEpilogueBwdGQAISA_fSD_Li256ELb0ELb0EEENS1_25SingleTileBwdLPTSchedulerILb0ELi128ELb0EEEEEEEEEvNT_6ParamsE$_ZN4cute3eso3ESOILb1ELb0EJNS_14ComposedLayoutINS_7SwizzleILi3ELi3ELi3EEENS_1CILi0EEENS_6LayoutINS_5tupleIJNS8_IJNS8_IJNS5_ILi4EEENS5_ILi8EEEEEENS8_IJS9_NS5_ILi1EEEEEEEEENS8_IJNS8_IJNS5_ILi2EEESF_SF_EEENS8_IJSF_SA_EEEEEEEEENS8_IJNS8_IJNS8_IJNS5_ILi128EEESC_EEENS8_IJNS5_ILi16EEES6_EEEEEENS8_IJNS8_IJNS5_ILi64EEESA_NS5_ILi512EEEEEENS8_IJNS5_ILi8192EEENS5_ILi1024EEEEEEEEEEEEEEEENS_10ViewEngineINS_8smem_ptrIPN7cutlass10bfloat16_tEEEEEEEC2ERKSY_RKS15_,@function
        .size           $_ZN7cutlass13device_kernelIN5flash19enable_sm80_to_sm89INS1_16FlashAttnBwdSm80INS1_25CollectiveMainloopBwdSm80ILi2ELi2EN4cute5tupleIJNS5_1CILi128EEES8_NS7_ILi64EEEEEENS_10bfloat16_tEfNS_4arch4Sm80ELb1ELb0ELb1ELb0ELb0ELb0ELb0ELb0ELi2ELi4ELi4ELi4ELb0EEENS1_24CollectiveEpilogueBwdGQAISA_fSD_Li256ELb0ELb0EEENS1_25SingleTileBwdLPTSchedulerILb0ELi128ELb0EEEEEEEEEvNT_6ParamsE$_ZN4cute3eso3ESOILb1ELb0EJNS_14ComposedLayoutINS_7SwizzleILi3ELi3ELi3EEENS_1CILi0EEENS_6LayoutINS_5tupleIJNS8_IJNS8_IJNS5_ILi4EEENS5_ILi8EEEEEENS8_IJS9_NS5_ILi1EEEEEEEEENS8_IJNS8_IJNS5_ILi2EEESF_SF_EEENS8_IJSF_SA_EEEEEEEEENS8_IJNS8_IJNS8_IJNS5_ILi128EEESC_EEENS8_IJNS5_ILi16EEES6_EEEEEENS8_IJNS8_IJNS5_ILi64EEESA_NS5_ILi512EEEEEENS8_IJNS5_ILi8192EEENS5_ILi1024EEEEEEEEEEEEEEEENS_10ViewEngineINS_8smem_ptrIPN7cutlass10bfloat16_tEEEEEEEC2ERKSY_RKS15_,($_ZN7cutlass13device_kernelIN5flash19enable_sm80_to_sm89INS1_16FlashAttnBwdSm80INS1_25CollectiveMainloopBwdSm80ILi2ELi2EN4cute5tupleIJNS5_1CILi128EEES8_NS7_ILi64EEEEEENS_10bfloat16_tEfNS_4arch4Sm80ELb1ELb0ELb1ELb0ELb0ELb0ELb0ELb0ELi2ELi4ELi4ELi4ELb0EEENS1_24CollectiveEpilogueBwdGQAISA_fSD_Li256ELb0ELb0EEENS1_25SingleTileBwdLPTSchedulerILb0ELi128ELb0EEEEEEEEEvNT_6ParamsE$_ZN4cute3eso3ESOILb1ELb0EJNS_14ComposedLayoutINS_7SwizzleILi3ELi3ELi3EEENS_1CILj0EEENS_6LayoutINS_5tupleIJNS5_ILi64EEENS5_ILi128EEEEEENS8_IJNS5_ILi1EEES9_EEEEEEENS_10ViewEngineINS_8smem_ptrIPN7cutlass10bfloat16_tEEEEEEEC2ERKSF_RKSM_ - $_ZN7cutlass13device_kernelIN5flash19enable_sm80_to_sm89INS1_16FlashAttnBwdSm80INS1_25CollectiveMainloopBwdSm80ILi2ELi2EN4cute5tupleIJNS5_1CILi128EEES8_NS7_ILi64EEEEEENS_10bfloat16_tEfNS_4arch4Sm80ELb1ELb0ELb1ELb0ELb0ELb0ELb0ELb0ELi2ELi4ELi4ELi4ELb0EEENS1_24CollectiveEpilogueBwdGQAISA_fSD_Li256ELb0ELb0EEENS1_25SingleTileBwdLPTSchedulerILb0ELi128ELb0EEEEEEEEEvNT_6ParamsE$_ZN4cute3eso3ESOILb1ELb0EJNS_14ComposedLayoutINS_7SwizzleILi3ELi3ELi3EEENS_1CILi0EEENS_6LayoutINS_5tupleIJNS8_IJNS8_IJNS5_ILi4EEENS5_ILi8EEEEEENS8_IJS9_NS5_ILi1EEEEEEEEENS8_IJNS8_IJNS5_ILi2EEESF_SF_EEENS8_IJSF_SA_EEEEEEEEENS8_IJNS8_IJNS8_IJNS5_ILi128EEESC_EEENS8_IJNS5_ILi16EEES6_EEEEEENS8_IJNS8_IJNS5_ILi64EEESA_NS5_ILi512EEEEEENS8_IJNS5_ILi8192EEENS5_ILi1024EEEEEEEEEEEEEEEENS_10ViewEngineINS_8smem_ptrIPN7cutlass10bfloat16_tEEEEEEEC2ERKSY_RKS15_)
$_ZN7cutlass13device_kernelIN5flash19enable_sm80_to_sm89INS1_16FlashAttnBwdSm80INS1_25CollectiveMainloopBwdSm80ILi2ELi2EN4cute5tupleIJNS5_1CILi128EEES8_NS7_ILi64EEEEEENS_10bfloat16_tEfNS_4arch4Sm80ELb1ELb0ELb1ELb0ELb0ELb0ELb0ELb0ELi2ELi4ELi4ELi4ELb0EEENS1_24CollectiveEpilogueBwdGQAISA_fSD_Li256ELb0ELb0EEENS1_25SingleTileBwdLPTSchedulerILb0ELi128ELb0EEEEEEEEEvNT_6ParamsE$_ZN4cute3eso3ESOILb1ELb0EJNS_14ComposedLayoutINS_7SwizzleILi3ELi3ELi3EEENS_1CILi0EEENS_6LayoutINS_5tupleIJNS8_IJNS8_IJNS5_ILi4EEENS5_ILi8EEEEEENS8_IJS9_NS5_ILi1EEEEEEEEENS8_IJNS8_IJNS5_ILi2EEESF_SF_EEENS8_IJSF_SA_EEEEEEEEENS8_IJNS8_IJNS8_IJNS5_ILi128EEESC_EEENS8_IJNS5_ILi16EEES6_EEEEEENS8_IJNS8_IJNS5_ILi64EEESA_NS5_ILi512EEEEEENS8_IJNS5_ILi8192EEENS5_ILi1024EEEEEEEEEEEEEEEENS_10ViewEngineINS_8smem_ptrIPN7cutlass10bfloat16_tEEEEEEEC2ERKSY_RKS15_:
[----:B------:R-:W-:Y:S01]  /*7150*/  IADD3 R4, R23, -c[0x0][0x20], RZ ;  /* 0x8000080017047a10 */ /* 0x000fe20007ffe0ff */
[----:B------:R-:W-:Y:S01]  /*7160*/  IMAD.MOV.U32 R8, RZ, RZ, R6 ;  /* 0x000000ffff087224 */ /* 0x000fe200078e0006 */
[----:B------:R-:W-:-:S03]  /*7170*/  MOV R9, 0x0 ;  /* 0x0000000000097802 */ /* 0x000fc60000000f00 */
[----:B------:R1:W-:Y:S01]  /*7180*/  STL.64 [R4], R2 ;  /* 0x0000000204007387 */ /* 0x0003e20000100a00 */
[----:B------:R-:W-:Y:S05]  /*7190*/  RET.REL.NODEC R8 `(_ZN7cutlass13device_kernelIN5flash19enable_sm80_to_sm89INS1_16FlashAttnBwdSm80INS1_25CollectiveMainloopBwdSm80ILi2ELi2EN4cute5tupleIJNS5_1CILi128EEES8_NS7_ILi64EEEEEENS_10bfloat16_tEfNS_4arch4Sm80ELb1ELb0ELb1ELb0ELb0ELb0ELb0ELb0ELi2ELi4ELi4ELi4ELb0EEENS1_24CollectiveEpilogueBwdGQAISA_fSD_Li256ELb0ELb0EEENS1_25SingleTileBwdLPTSchedulerILb0ELi128ELb0EEEEEEEEEvNT_6ParamsE) ;  /* 0xffff8e6008007950 */ /* 0x000fea0003c3ffff */
        .type           $_ZN7cutlass13device_kernelIN5flash19enable_sm80_to_sm89INS1_16FlashAttnBwdSm80INS1_25CollectiveMainloopBwdSm80ILi2ELi2EN4cute5tupleIJNS5_1CILi128EEES8_NS7_ILi64EEEEEENS_10bfloat16_tEfNS_4arch4Sm80ELb1ELb0ELb1ELb0ELb0ELb0ELb0ELb0ELi2ELi4ELi4ELi4ELb0EEENS1_24CollectiveEpilogueBwdGQAISA_fSD_Li256ELb0ELb0EEENS1_25SingleTileBwdLPTSchedulerILb0ELi128ELb0EEEEEEEEEvNT_6ParamsE$_ZN4cute3eso3ESOILb1ELb0EJNS_14ComposedLayoutINS_7SwizzleILi3ELi3ELi3EEENS_1CILj0EEENS_6LayoutINS_5tupleIJNS5_ILi64EEENS5_ILi128EEEEEENS8_IJNS5_ILi1EEES9_EEEEEEENS_10ViewEngineINS_8smem_ptrIPN7cutlass10bfloat16_tEEEEEEEC2ERKSF_RKSM_,@function
        .size           $_ZN7cutlass13device_kernelIN5flash19enable_sm80_to_sm89INS1_16FlashAttnBwdSm80INS1_25CollectiveMainloopBwdSm80ILi2ELi2EN4cute5tupleIJNS5_1CILi128EEES8_NS7_ILi64EEEEEENS_10bfloat16_tEfNS_4arch4Sm80ELb1ELb0ELb1ELb0ELb0ELb0ELb0ELb0ELi2ELi4ELi4ELi4ELb0EEENS1_24CollectiveEpilogueBwdGQAISA_fSD_Li256ELb0ELb0EEENS1_25SingleTileBwdLPTSchedulerILb0ELi128ELb0EEEEEEEEEvNT_6ParamsE$_ZN4cute3eso3ESOILb1ELb0EJNS_14ComposedLayoutINS_7SwizzleILi3ELi3ELi3EEENS_1CILj0EEENS_6LayoutINS_5tupleIJNS5_ILi64EEENS5_ILi128EEEEEENS8_IJNS5_ILi1EEES9_EEEEEEENS_10ViewEngineINS_8smem_ptrIPN7cutlass10bfloat16_tEEEEEEEC2ERKSF_RKSM_,($_ZN7cutlass13device_kernelIN5flash19enable_sm80_to_sm89INS1_16FlashAttnBwdSm80INS1_25CollectiveMainloopBwdSm80ILi2ELi2EN4cute5tupleIJNS5_1CILi128EEES8_NS7_ILi64EEEEEENS_10bfloat16_tEfNS_4arch4Sm80ELb1ELb0ELb1ELb0ELb0ELb0ELb0ELb0ELi2ELi4ELi4ELi4ELb0EEENS1_24CollectiveEpilogueBwdGQAISA_fSD_Li256ELb0ELb0EEENS1_25SingleTileBwdLPTSchedulerILb0ELi128ELb0EEEEEEEEEvNT_6ParamsE$_ZN4cute3eso3ESOILb1ELb0EJNS_14ComposedLayoutINS_7SwizzleILi3ELi3ELi3EEENS_1CILj0EEENS_6LayoutINS_5tupleIJNS8_IJNS5_ILi8EEENS5_ILi16EEEEEENS8_IJNS5_ILi64EEENS5_ILi1EEEEEEEEENS8_IJNS8_IJSC_NS5_ILi512EEEEEENS8_IJSD_NS5_ILi0EEEEEEEEEEEEENS_10ViewEngineINS_8smem_ptrIPN7cutlass10bfloat16_tEEEEEEEC2ERKSM_RKST_ - $_ZN7cutlass13device_kernelIN5flash19enable_sm80_to_sm89INS1_16FlashAttnBwdSm80INS1_25CollectiveMainloopBwdSm80ILi2ELi2EN4cute5tupleIJNS5_1CILi128EEES8_NS7_ILi64EEEEEENS_10bfloat16_tEfNS_4arch4Sm80ELb1ELb0ELb1ELb0ELb0ELb0ELb0ELb0ELi2ELi4ELi4ELi4ELb0EEENS1_24CollectiveEpilogueBwdGQAISA_fSD_Li256ELb0ELb0EEENS1_25SingleTileBwdLPTSchedulerILb0ELi128ELb0EEEEEEEEEvNT_6ParamsE$_ZN4cute3eso3ESOILb1ELb0EJNS_14ComposedLayoutINS_7SwizzleILi3ELi3ELi3EEENS_1CILj0EEENS_6LayoutINS_5tupleIJNS5_ILi64EEENS5_ILi128EEEEEENS8_IJNS5_ILi1EEES9_EEEEEEENS_10ViewEngineINS_8smem_ptrIPN7cutlass10bfloat16_tEEEEEEEC2ERKSF_RKSM_)
$_ZN7cutlass13device_kernelIN5flash19enable_sm80_to_sm89INS1_16FlashAttnBwdSm80INS1_25CollectiveMainloopBwdSm80ILi2ELi2EN4cute5tupleIJNS5_1CILi128EEES8_NS7_ILi64EEEEEENS_10bfloat16_tEfNS_4arch4Sm80ELb1ELb0ELb1ELb0ELb0ELb0ELb0ELb0ELi2ELi4ELi4ELi4ELb0EEENS1_24CollectiveEpilogueBwdGQAISA_fSD_Li256ELb0ELb0EEENS1_25SingleTileBwdLPTSchedulerILb0ELi128ELb0EEEEEEEEEvNT_6ParamsE$_ZN4cute3eso3ESOILb1ELb0EJNS_14ComposedLayoutINS_7SwizzleILi3ELi3ELi3EEENS_1CILj0EEENS_6LayoutINS_5tupleIJNS5_ILi64EEENS5_ILi128EEEEEENS8_IJNS5_ILi1EEES9_EEEEEEENS_10ViewEngineINS_8smem_ptrIPN7cutlass10bfloat16_tEEEEEEEC2ERKSF_RKSM_:
[----:B------:R-:W-:Y:S01]  /*71a0*/  IADD3 R4, R23, -c[0x0][0x20], RZ ;  /* 0x8000080017047a10 */ /* 0x000fe20007ffe0ff */
[----:B------:R-:W-:Y:S01]  /*71b0*/  IMAD.MOV.U32 R8, RZ, RZ, R6 ;  /* 0x000000ffff087224 */ /* 0x000fe200078e0006 */
[----:B------:R-:W-:-:S03]  /*71c0*/  MOV R9, 0x0 ;  /* 0x0000000000097802 */ /* 0x000fc60000000f00 */
[----:B------:R1:W-:Y:S01]  /*71d0*/  STL.64 [R4], R2 ;  /* 0x0000000204007387 */ /* 0x0003e20000100a00 */
[----:B------:R-:W-:Y:S05]  /*71e0*/  RET.REL.NODEC R8 `(_ZN7cutlass13device_kernelIN5flash19enable_sm80_to_sm89INS1_16FlashAttnBwdSm80INS1_25CollectiveMainloopBwdSm80ILi2ELi2EN4cute5tupleIJNS5_1CILi128EEES8_NS7_ILi64EEEEEENS_10bfloat16_tEfNS_4arch4Sm80ELb1ELb0ELb1ELb0ELb0ELb0ELb0ELb0ELi2ELi4ELi4ELi4ELb0EEENS1_24CollectiveEpilogueBwdGQAISA_fSD_Li256ELb0ELb0EEENS1_25SingleTileBwdLPTSchedulerILb0ELi128ELb0EEEEEEEEEvNT_6ParamsE) ;  /* 0xffff8e1008007950 */ /* 0x000fea0003c3ffff */
        .type           $_ZN7cutlass13device_kernelIN5flash19enable_sm80_to_sm89INS1_16FlashAttnBwdSm80INS1_25CollectiveMainloopBwdSm80ILi2ELi2EN4cute5tupleIJNS5_1CILi128EEES8_NS7_ILi64EEEEEENS_10bfloat16_tEfNS_4arch4Sm80ELb1ELb0ELb1ELb0ELb0ELb0ELb0ELb0ELi2ELi4ELi4ELi4ELb0EEENS1_24CollectiveEpilogueBwdGQAISA_fSD_Li256ELb0ELb0EEENS1_25SingleTileBwdLPTSchedulerILb0ELi128ELb0EEEEEEEEEvNT_6ParamsE$_ZN4cute3eso3ESOILb1ELb0EJNS_14ComposedLayoutINS_7SwizzleILi3ELi3ELi3EEENS_1CILj0EEENS_6LayoutINS_5tupleIJNS8_IJNS5_ILi8EEENS5_ILi16EEEEEENS8_IJNS5_ILi64EEENS5_ILi1EEEEEEEEENS8_IJNS8_IJSC_NS5_ILi512EEEEEENS8_IJSD_NS5_ILi0EEEEEEEEEEEEENS_10ViewEngineINS_8smem_ptrIPN7cutlass10bfloat16_tEEEEEEEC2ERKSM_RKST_,@function
        .size           $_ZN7cutlass13device_kernelIN5flash19enable_sm80_to_sm89INS1_16FlashAttnBwdSm80INS1_25CollectiveMainloopBwdSm80ILi2ELi2EN4cute5tupleIJNS5_1CILi128EEES8_NS7_ILi64EEEEEENS_10bfloat16_tEfNS_4arch4Sm80ELb1ELb0ELb1ELb0ELb0ELb0ELb0ELb0ELi2ELi4ELi4ELi4ELb0EEENS1_24CollectiveEpilogueBwdGQAISA_fSD_Li256ELb0ELb0EEENS1_25SingleTileBwdLPTSchedulerILb0ELi128ELb0EEEEEEEEEvNT_6ParamsE$_ZN4cute3eso3ESOILb1ELb0EJNS_14ComposedLayoutINS_7SwizzleILi3ELi3ELi3EEENS_1CILj0EEENS_6LayoutINS_5tupleIJNS8_IJNS5_ILi8EEENS5_ILi16EEEEEENS8_IJNS5_ILi64EEENS5_ILi1EEEEEEEEENS8_IJNS8_IJSC_NS5_ILi512EEEEEENS8_IJSD_NS5_ILi0EEEEEEEEEEEEENS_10ViewEngineINS_8smem_ptrIPN7cutlass10bfloat16_tEEEEEEEC2ERKSM_RKST_,($_ZN7cutlass13device_kernelIN5flash19enable_sm80_to_sm89INS1_16FlashAttnBwdSm80INS1_25CollectiveMainloopBwdSm80ILi2ELi2EN4cute5tupleIJNS5_1CILi128EEES8_NS7_ILi64EEEEEENS_10bfloat16_tEfNS_4arch4Sm80ELb1ELb0ELb1ELb0ELb0ELb0ELb0ELb0ELi2ELi4ELi4ELi4ELb0EEENS1_24CollectiveEpilogueBwdGQAISA_fSD_Li256ELb0ELb0EEENS1_25SingleTileBwdLPTSchedulerILb0ELi128ELb0EEEEEEEEEvNT_6ParamsE$_ZN4cute3eso3ESOILb1ELb0EJNS_14ComposedLayoutINS_7SwizzleILi3ELi3ELi3EEENS_1CILj0EEENS_6LayoutINS_5tupleIJNS8_IJNS8_IJNS5_ILi4EEENS5_ILi8EEEEEENS8_IJNS5_ILi2EEENS5_ILi1EEEEEEEEENS8_IJNS8_IJSC_SC_EEESB_EEEEEENS8_IJNS8_IJNS8_IJNS5_ILi128EEESD_EEENS8_IJSA_NS5_ILi0EEEEEEEEENS8_IJNS8_IJNS5_ILi64EEENS5_ILi512EEEEEENS8_IJNS5_ILi16EEENS5_ILi1024EEEEEEEEEEEEEEEENS_10ViewEngineINS_8smem_ptrIPN7cutlass10bfloat16_tEEEEEEEC2ERKSX_RKS14_ - $_ZN7cutlass13device_kernelIN5flash19enable_sm80_to_sm89INS1_16FlashAttnBwdSm80INS1_25CollectiveMainloopBwdSm80ILi2ELi2EN4cute5tupleIJNS5_1CILi128EEES8_NS7_ILi64EEEEEENS_10bfloat16_tEfNS_4arch4Sm80ELb1ELb0ELb1ELb0ELb0ELb0ELb0ELb0ELi2ELi4ELi4ELi4ELb0EEENS1_24CollectiveEpilogueBwdGQAISA_fSD_Li256ELb0ELb0EEENS1_25SingleTileBwdLPTSchedulerILb0ELi128ELb0EEEEEEEEEvNT_6ParamsE$_ZN4cute3eso3ESOILb1ELb0EJNS_14ComposedLayoutINS_7SwizzleILi3ELi3ELi3EEENS_1CILj0EEENS_6LayoutINS_5tupleIJNS8_IJNS5_ILi8EEENS5_ILi16EEEEEENS8_IJNS5_ILi64EEENS5_ILi1EEEEEEEEENS8_IJNS8_IJSC_NS5_ILi512EEEEEENS8_IJSD_NS5_ILi0EEEEEEEEEEEEENS_10ViewEngineINS_8smem_ptrIPN7cutlass10bfloat16_tEEEEEEEC2ERKSM_RKST_)
$_ZN7cutlass13device_kernelIN5flash19enable_sm80_to_sm89INS1_16FlashAttnBwdSm80INS1_25CollectiveMainloopBwdSm80ILi2ELi2EN4cute5tupleIJNS5_1CILi128EEES8_NS7_ILi64EEEEEENS_10bfloat16_tEfNS_4arch4Sm80ELb1ELb0ELb1ELb0ELb0ELb0ELb0ELb0ELi2ELi4ELi4ELi4ELb0EEENS1_24CollectiveEpilogueBwdGQAISA_fSD_Li256ELb0ELb0EEENS1_25SingleTileBwdLPTSchedulerILb0ELi128ELb0EEEEEEEEEvNT_6ParamsE$_ZN4cute3eso3ESOILb1ELb0EJNS_14ComposedLayoutINS_7SwizzleILi3ELi3ELi3EEENS_1CILj0EEENS_6LayoutINS_5tupleIJNS8_IJNS5_ILi8EEENS5_ILi16EEEEEENS8_IJNS5_ILi64EEENS5_ILi1EEEEEEEEENS8_IJNS8_IJSC_NS5_ILi512EEEEEENS8_IJSD_NS5_ILi0EEEEEEEEEEEEENS_10ViewEngineINS_8smem_ptrIPN7cutlass10bfloat16_tEEEEEEEC2ERKSM_RKST_:
[----:B------:R-:W-:Y:S01]  /*71f0*/  IADD3 R4, R23, -c[0x0][0x20], RZ ;  /* 0x8000080017047a10 */ /* 0x000fe20007ffe0ff */
[----:B------:R-:W-:Y:S01]  /*7200*/  IMAD.MOV.U32 R8, RZ, RZ, R6 ;  /* 0x000000ffff087224 */ /* 0x000fe200078e0006 */
[----:B------:R-:W-:-:S03]  /*7210*/  MOV R9, 0x0 ;  /* 0x0000000000097802 */ /* 0x000fc60000000f00 */
[----:B------:R1:W-:Y:S01]  /*7220*/  STL.64 [R4], R2 ;  /* 0x0000000204007387 */ /* 0x0003e20000100a00 */
[----:B------:R-:W-:Y:S05]  /*7230*/  RET.REL.NODEC R8 `(_ZN7cutlass13device_kernelIN5flash19enable_sm80_to_sm89INS1_16FlashAttnBwdSm80INS1_25CollectiveMainloopBwdSm80ILi2ELi2EN4cute5tupleIJNS5_1CILi128EEES8_NS7_ILi64EEEEEENS_10bfloat16_tEfNS_4arch4Sm80ELb1ELb0ELb1ELb0ELb0ELb0ELb0ELb0ELi2ELi4ELi4ELi4ELb0EEENS1_24CollectiveEpilogueBwdGQAISA_fSD_Li256ELb0ELb0EEENS1_25SingleTileBwdLPTSchedulerILb0ELi128ELb0EEEEEEEEEvNT_6ParamsE) ;  /* 0xffff8dc008007950 */ /* 0x000fea0003c3ffff */
        .type           $_ZN7cutlass13device_kernelIN5flash19enable_sm80_to_sm89INS1_16FlashAttnBwdSm80INS1_25CollectiveMainloopBwdSm80ILi2ELi2EN4cute5tupleIJNS5_1CILi128EEES8_NS7_ILi64EEEEEENS_10bfloat16_tEfNS_4arch4Sm80ELb1ELb0ELb1ELb0ELb0ELb0ELb0ELb0ELi2ELi4ELi4ELi4ELb0EEENS1_24CollectiveEpilogueBwdGQAISA_fSD_Li256ELb0ELb0EEENS1_25SingleTileBwdLPTSchedulerILb0ELi128ELb0EEEEEEEEEvNT_6ParamsE$_ZN4cute3eso3ESOILb1ELb0EJNS_14ComposedLayoutINS_7SwizzleILi3ELi3ELi3EEENS_1CILj0EEENS_6LayoutINS_5tupleIJNS8_IJNS8_IJNS5_ILi4EEENS5_ILi8EEEEEENS8_IJNS5_ILi2EEENS5_ILi1EEEEEEEEENS8_IJNS8_IJSC_SC_EEESB_EEEEEENS8_IJNS8_IJNS8_IJNS5_ILi128EEESD_EEENS8_IJSA_NS5_ILi0EEEEEEEEENS8_IJNS8_IJNS5_ILi64EEENS5_ILi512EEEEEENS8_IJNS5_ILi16EEENS5_ILi1024EEEEEEEEEEEEEEEENS_10ViewEngineINS_8smem_ptrIPN7cutlass10bfloat16_tEEEEEEEC2ERKSX_RKS14_,@function
        .size           $_ZN7cutlass13device_kernelIN5flash19enable_sm80_to_sm89INS1_16FlashAttnBwdSm80INS1_25CollectiveMainloopBwdSm80ILi2ELi2EN4cute5tupleIJNS5_1CILi128EEES8_NS7_ILi64EEEEEENS_10bfloat16_tEfNS_4arch4Sm80ELb1ELb0ELb1ELb0ELb0ELb0ELb0ELb0ELi2ELi4ELi4ELi4ELb0EEENS1_24CollectiveEpilogueBwdGQAISA_fSD_Li256ELb0ELb0EEENS1_25SingleTileBwdLPTSchedulerILb0ELi128ELb0EEEEEEEEEvNT_6ParamsE$_ZN4cute3eso3ESOILb1ELb0EJNS_14ComposedLayoutINS_7SwizzleILi3ELi3ELi3EEENS_1CILj0EEENS_6LayoutINS_5tupleIJNS8_IJNS8_IJNS5_ILi4EEENS5_ILi8EEEEEENS8_IJNS5_ILi2EEENS5_ILi1EEEEEEEEENS8_IJNS8_IJSC_SC_EEESB_EEEEEENS8_IJNS8_IJNS8_IJNS5_ILi128EEESD_EEENS8_IJSA_NS5_ILi0EEEEEEEEENS8_IJNS8_IJNS5_ILi64EEENS5_ILi512EEEEEENS8_IJNS5_ILi16EEENS5_ILi1024EEEEEEEEEEEEEEEENS_10ViewEngineINS_8smem_ptrIPN7cutlass10bfloat16_tEEEEEEEC2ERKSX_RKS14_,($_ZN7cutlass13device_kernelIN5flash19enable_sm80_to_sm89INS1_16FlashAttnBwdSm80INS1_25CollectiveMainloopBwdSm80ILi2ELi2EN4cute5tupleIJNS5_1CILi128EEES8_NS7_ILi64EEEEEENS_10bfloat16_tEfNS_4arch4Sm80ELb1ELb0ELb1ELb0ELb0ELb0ELb0ELb0ELi2ELi4ELi4ELi4ELb0EEENS1_24CollectiveEpilogueBwdGQAISA_fSD_Li256ELb0ELb0EEENS1_25SingleTileBwdLPTSchedulerILb0ELi128ELb0EEEEEEEEEvNT_6ParamsE$_ZN4cute3eso3ESOILb1ELb0EJNS_14ComposedLayoutINS_7SwizzleILi3ELi3ELi3EEENS_1CILj0EEENS_6LayoutINS_5tupleIJNS8_IJNS8_IJNS5_ILi4EEENS5_ILi8EEEEEENS8_IJS9_NS5_ILi1EEEEEEEEENS8_IJNS8_IJNS5_ILi2EEESF_SF_EEENS8_IJSF_S9_EEEEEEEEENS8_IJNS8_IJNS8_IJSF_NS5_ILi64EEEEEENS8_IJNS5_ILi1024EEENS5_ILi0EEEEEEEEENS8_IJNS8_IJSC_NS5_ILi512EEESA_EEENS8_IJNS5_ILi4096EEENS5_ILi16EEEEEEEEEEEEEEEENS_10ViewEngineINS_8smem_ptrIPN7cutlass10bfloat16_tEEEEEEEC2ERKSY_RKS15_ - $_ZN7cutlass13device_kernelIN5flash19enable_sm80_to_sm89INS1_16FlashAttnBwdSm80INS1_25CollectiveMainloopBwdSm80ILi2ELi2EN4cute5tupleIJNS5_1CILi128EEES8_NS7_ILi64EEEEEENS_10bfloat16_tEfNS_4arch4Sm80ELb1ELb0ELb1ELb0ELb0ELb0ELb0ELb0ELi2ELi4ELi4ELi4ELb0EEENS1_24CollectiveEpilogueBwdGQAISA_fSD_Li256ELb0ELb0EEENS1_25SingleTileBwdLPTSchedulerILb0ELi128ELb0EEEEEEEEEvNT_6ParamsE$_ZN4cute3eso3ESOILb1ELb0EJNS_14ComposedLayoutINS_7SwizzleILi3ELi3ELi3EEENS_1CILj0EEENS_6LayoutINS_5tupleIJNS8_IJNS8_IJNS5_ILi4EEENS5_ILi8EEEEEENS8_IJNS5_ILi2EEENS5_ILi1EEEEEEEEENS8_IJNS8_IJSC_SC_EEESB_EEEEEENS8_IJNS8_IJNS8_IJNS5_ILi128EEESD_EEENS8_IJSA_NS5_ILi0EEEEEEEEENS8_IJNS8_IJNS5_ILi64EEENS5_ILi512EEEEEENS8_IJNS5_ILi16EEENS5_ILi1024EEEEEEEEEEEEEEEENS_10ViewEngineINS_8smem_ptrIPN7cutlass10bfloat16_tEEEEEEEC2ERKSX_RKS14_)
$_ZN7cutlass13device_kernelIN5flash19enable_sm80_to_sm89INS1_16FlashAttnBwdSm80INS1_25CollectiveMainloopBwdSm80ILi2ELi2EN4cute5tupleIJNS5_1CILi128EEES8_NS7_ILi64EEEEEENS_10bfloat16_tEfNS_4arch4Sm80ELb1ELb0ELb1ELb0ELb0ELb0ELb0ELb0ELi2ELi4ELi4ELi4ELb0EEENS1_24CollectiveEpilogueBwdGQAISA_fSD_Li256ELb0ELb0EEENS1_25SingleTileBwdLPTSchedulerILb0ELi128ELb0EEEEEEEEEvNT_6ParamsE$_ZN4cute3eso3ESOILb1ELb0EJNS_14ComposedLayoutINS_7SwizzleILi3ELi3ELi3EEENS_1CILj0EEENS_6LayoutINS_5tupleIJNS8_IJNS8_IJNS5_ILi4EEENS5_ILi8EEEEEENS8_IJNS5_ILi2EEENS5_ILi1EEEEEEEEENS8_IJNS8_IJSC_SC_EEESB_EEEEEENS8_IJNS8_IJNS8_IJNS5_ILi128EEESD_EEENS8_IJSA_NS5_ILi0EEEEEEEEENS8_IJNS8_IJNS5_ILi64EEENS5_ILi512EEEEEENS8_IJNS5_ILi16EEENS5_ILi1024EEEEEEEEEEEEEEEENS_10ViewEngineINS_8smem_ptrIPN7cutlass10bfloat16_tEEEEEEEC2ERKSX_RKS14_:
[----:B------:R-:W-:Y:S01]  /*7240*/  IADD3 R4, R23, -c[0x0][0x20], RZ ;  /* 0x8000080017047a10 */ /* 0x000fe20007ffe0ff */
[----:B------:R-:W-:Y:S01]  /*7250*/  IMAD.MOV.U32 R8, RZ, RZ, R6 ;  /* 0x000000ffff087224 */ /* 0x000fe200078e0006 */
[----:B------:R-:W-:-:S03]  /*7260*/  MOV R9, 0x0 ;  /* 0x0000000000097802 */ /* 0x000fc60000000f00 */
[----:B------:R1:W-:Y:S01]  /*7270*/  STL.64 [R4], R2 ;  /* 0x0000000204007387 */ /* 0x0003e20000100a00 */
[----:B------:R-:W-:Y:S05]  /*7280*/  RET.REL.NODEC R8 `(_ZN7cutlass13device_kernelIN5flash19enable_sm80_to_sm89INS1_16FlashAttnBwdSm80INS1_25CollectiveMainloopBwdSm80ILi2ELi2EN4cute5tupleIJNS5_1CILi128EEES8_NS7_ILi64EEEEEENS_10bfloat16_tEfNS_4arch4Sm80ELb1ELb0ELb1ELb0ELb0ELb0ELb0ELb0ELi2ELi4ELi4ELi4ELb0EEENS1_24CollectiveEpilogueBwdGQAISA_fSD_Li256ELb0ELb0EEENS1_25SingleTileBwdLPTSchedulerILb0ELi128ELb0EEEEEEEEEvNT_6ParamsE) ;  /* 0xffff8d7008007950 */ /* 0x000fea0003c3ffff */
        .type           $_ZN7cutlass13device_kernelIN5flash19enable_sm80_to_sm89INS1_16FlashAttnBwdSm80INS1_25CollectiveMainloopBwdSm80ILi2ELi2EN4cute5tupleIJNS5_1CILi128EEES8_NS7_ILi64EEEEEENS_10bfloat16_tEfNS_4arch4Sm80ELb1ELb0ELb1ELb0ELb0ELb0ELb0ELb0ELi2ELi4ELi4ELi4ELb0EEENS1_24CollectiveEpilogueBwdGQAISA_fSD_Li256ELb0ELb0EEENS1_25SingleTileBwdLPTSchedulerILb0ELi128ELb0EEEEEEEEEvNT_6ParamsE$_ZN4cute3eso3ESOILb1ELb0EJNS_14ComposedLayoutINS_7SwizzleILi3ELi3ELi3EEENS_1CILj0EEENS_6LayoutINS_5tupleIJNS8_IJNS8_IJNS5_ILi4EEENS5_ILi8EEEEEENS8_IJS9_NS5_ILi1EEEEEEEEENS8_IJNS8_IJNS5_ILi2EEESF_SF_EEENS8_IJSF_S9_EEEEEEEEENS8_IJNS8_IJNS8_IJSF_NS5_ILi64EEEEEENS8_IJNS5_ILi1024EEENS5_ILi0EEEEEEEEENS8_IJNS8_IJSC_NS5_ILi512EEESA_EEENS8_IJNS5_ILi4096EEENS5_ILi16EEEEEEEEEEEEEEEENS_10ViewEngineINS_8smem_ptrIPN7cutlass10bfloat16_tEEEEEEEC2ERKSY_RKS15_,@function
        .size           $_ZN7cutlass13device_kernelIN5flash19enable_sm80_to_sm89INS1_16FlashAttnBwdSm80INS1_25CollectiveMainloopBwdSm80ILi2ELi2EN4cute5tupleIJNS5_1CILi128EEES8_NS7_ILi64EEEEEENS_10bfloat16_tEfNS_4arch4Sm80ELb1ELb0ELb1ELb0ELb0ELb0ELb0ELb0ELi2ELi4ELi4ELi4ELb0EEENS1_24CollectiveEpilogueBwdGQAISA_fSD_Li256ELb0ELb0EEENS1_25SingleTileBwdLPTSchedulerILb0ELi128ELb0EEEEEEEEEvNT_6ParamsE$_ZN4cute3eso3ESOILb1ELb0EJNS_14ComposedLayoutINS_7SwizzleILi3ELi3ELi3EEENS_1CILj0EEENS_6LayoutINS_5tupleIJNS8_IJNS8_IJNS5_ILi4EEENS5_ILi8EEEEEENS8_IJS9_NS5_ILi1EEEEEEEEENS8_IJNS8_IJNS5_ILi2EEESF_SF_EEENS8_IJSF_S9_EEEEEEEEENS8_IJNS8_IJNS8_IJSF_NS5_ILi64EEEEEENS8_IJNS5_ILi1024EEENS5_ILi0EEEEEEEEENS8_IJNS8_IJSC_NS5_ILi512EEESA_EEENS8_IJNS5_ILi4096EEENS5_ILi16EEEEEEEEEEEEEEEENS_10ViewEngineINS_8smem_ptrIPN7cutlass10bfloat16_tEEEEEEEC2ERKSY_RKS15_,($_ZN7cutlass13device_kernelIN5flash19enable_sm80_to_sm89INS1_16FlashAttnBwdSm80INS1_25CollectiveMainloopBwdSm80ILi2ELi2EN4cute5tupleIJNS5_1CILi128EEES8_NS7_ILi64EEEEEENS_10bfloat16_tEfNS_4arch4Sm80ELb1ELb0ELb1ELb0ELb0ELb0ELb0ELb0ELi2ELi4ELi4ELi4ELb0EEENS1_24CollectiveEpilogueBwdGQAISA_fSD_Li256ELb0ELb0EEENS1_25SingleTileBwdLPTSchedulerILb0ELi128ELb0EEEEEEEEEvNT_6ParamsE$_ZN4cute3eso3ESOILb1ELb0EJNS_1CILi0EEENS2_ILi1EEENS2_ILi512EEEiEEC2ERKS3_RKS4_RKS5_RKi - $_ZN7cutlass13device_kernelIN5flash19enable_sm80_to_sm89INS1_16FlashAttnBwdSm80INS1_25CollectiveMainloopBwdSm80ILi2ELi2EN4cute5tupleIJNS5_1CILi128EEES8_NS7_ILi64EEEEEENS_10bfloat16_tEfNS_4arch4Sm80ELb1ELb0ELb1ELb0ELb0ELb0ELb0ELb0ELi2ELi4ELi4ELi4ELb0EEENS1_24CollectiveEpilogueBwdGQAISA_fSD_Li256ELb0ELb0EEENS1_25SingleTileBwdLPTSchedulerILb0ELi128ELb0EEEEEEEEEvNT_6ParamsE$_ZN4cute3eso3ESOILb1ELb0EJNS_14ComposedLayoutINS_7SwizzleILi3ELi3ELi3EEENS_1CILj0EEENS_6LayoutINS_5tupleIJNS8_IJNS8_IJNS5_ILi4EEENS5_ILi8EEEEEENS8_IJS9_NS5_ILi1EEEEEEEEENS8_IJNS8_IJNS5_ILi2EEESF_SF_EEENS8_IJSF_S9_EEEEEEEEENS8_IJNS8_IJNS8_IJSF_NS5_ILi64EEEEEENS8_IJNS5_ILi1024EEENS5_ILi0EEEEEEEEENS8_IJNS8_IJSC_NS5_ILi512EEESA_EEENS8_IJNS5_ILi4096EEENS5_ILi16EEEEEEEEEEEEEEEENS_10ViewEngineINS_8smem_ptrIPN7cutlass10bfloat16_tEEEEEEEC2ERKSY_RKS15_)
$_ZN7cutlass13device_kernelIN5flash19enable_sm80_to_sm89INS1_16FlashAttnBwdSm80INS1_25CollectiveMainloopBwdSm80ILi2ELi2EN4cute5tupleIJNS5_1CILi128EEES8_NS7_ILi64EEEEEENS_10bfloat16_tEfNS_4arch4Sm80ELb1ELb0ELb1ELb0ELb0ELb0ELb0ELb0ELi2ELi4ELi4ELi4ELb0EEENS1_24CollectiveEpilogueBwdGQAISA_fSD_Li256ELb0ELb0EEENS1_25SingleTileBwdLPTSchedulerILb0ELi128ELb0EEEEEEEEEvNT_6ParamsE$_ZN4cute3eso3ESOILb1ELb0EJNS_14ComposedLayoutINS_7SwizzleILi3ELi3ELi3EEENS_1CILj0EEENS_6LayoutINS_5tupleIJNS8_IJNS8_IJNS5_ILi4EEENS5_ILi8EEEEEENS8_IJS9_NS5_ILi1EEEEEEEEENS8_IJNS8_IJNS5_ILi2EEESF_SF_EEENS8_IJSF_S9_EEEEEEEEENS8_IJNS8_IJNS8_IJSF_NS5_ILi64EEEEEENS8_IJNS5_ILi1024EEENS5_ILi0EEEEEEEEENS8_IJNS8_IJSC_NS5_ILi512EEESA_EEENS8_IJNS5_ILi4096EEENS5_ILi16EEEEEEEEEEEEEEEENS_10ViewEngineINS_8smem_ptrIPN7cutlass10bfloat16_tEEEEEEEC2ERKSY_RKS15_:
[----:B------:R-:W-:Y:S01]  /*7290*/  IADD3 R4, R23, -c[0x0][0x20], RZ ;  /* 0x8000080017047a10 */ /* 0x000fe20007ffe0ff */
[----:B------:R-:W-:Y:S01]  /*72a0*/  IMAD.MOV.U32 R8, RZ, RZ, R6 ;  /* 0x000000ffff087224 */ /* 0x000fe200078e0006 */
[----:B------:R-:W-:-:S03]  /*72b0*/  MOV R9, 0x0 ;  /* 0x0000000000097802 */ /* 0x000fc60000000f00 */
[----:B------:R1:W-:Y:S01]  /*72c0*/  STL.64 [R4], R2 ;  /* 0x0000000204007387 */ /* 0x0003e20000100a00 */
[----:B------:R-:W-:Y:S05]  /*72d0*/  RET.REL.NODEC R8 `(_ZN7cutlass13device_kernelIN5flash19enable_sm80_to_sm89INS1_16FlashAttnBwdSm80INS1_25CollectiveMainloopBwdSm80ILi2ELi2EN4cute5tupleIJNS5_1CILi128EEES8_NS7_ILi64EEEEEENS_10bfloat16_tEfNS_4arch4Sm80ELb1ELb0ELb1ELb0ELb0ELb0ELb0ELb0ELi2ELi4ELi4ELi4ELb0EEENS1_24CollectiveEpilogueBwdGQAISA_fSD_Li256ELb0ELb0EEENS1_25SingleTileBwdLPTSchedulerILb0ELi128ELb0EEEEEEEEEvNT_6ParamsE) ;  /* 0xffff8d2008007950 */ /* 0x000fea0003c3ffff */
        .type           $_ZN7cutlass13device_kernelIN5flash19enable_sm80_to_sm89INS1_16FlashAttnBwdSm80INS1_25CollectiveMainloopBwdSm80ILi2ELi2EN4cute5tupleIJNS5_1CILi128EEES8_NS7_ILi64EEEEEENS_10bfloat16_tEfNS_4arch4Sm80ELb1ELb0ELb1ELb0ELb0ELb0ELb0ELb0ELi2ELi4ELi4ELi4ELb0EEENS1_24CollectiveEpilogueBwdGQAISA_fSD_Li256ELb0ELb0EEENS1_25SingleTileBwdLPTSchedulerILb0ELi128ELb0EEEEEEEEEvNT_6ParamsE$_ZN4cute3eso3ESOILb1ELb0EJNS_1CILi0EEENS2_ILi1EEENS2_ILi512EEEiEEC2ERKS3_RKS4_RKS5_RKi,@function
        .size           $_ZN7cutlass13device_kernelIN5flash19enable_sm80_to_sm89INS1_16FlashAttnBwdSm80INS1_25CollectiveMainloopBwdSm80ILi2ELi2EN4cute5tupleIJNS5_1CILi128EEES8_NS7_ILi64EEEEEENS_10bfloat16_tEfNS_4arch4Sm80ELb1ELb0ELb1ELb0ELb0ELb0ELb0ELb0ELi2ELi4ELi4ELi4ELb0EEENS1_24CollectiveEpilogueBwdGQAISA_fSD_Li256ELb0ELb0EEENS1_25SingleTileBwdLPTSchedulerILb0ELi128ELb0EEEEEEEEEvNT_6ParamsE$_ZN4cute3eso3ESOILb1ELb0EJNS_1CILi0EEENS2_ILi1EEENS2_ILi512EEEiEEC2ERKS3_RKS4_RKS5_RKi,($_ZN7cutlass13device_kernelIN5flash19enable_sm80_to_sm89INS1_16FlashAttnBwdSm80INS1_25CollectiveMainloopBwdSm80ILi2ELi2EN4cute5tupleIJNS5_1CILi128EEES8_NS7_ILi64EEEEEENS_10bfloat16_tEfNS_4arch4Sm80ELb1ELb0ELb1ELb0ELb0ELb0ELb0ELb0ELi2ELi4ELi4ELi4ELb0EEENS1_24CollectiveEpilogueBwdGQAISA_fSD_Li256ELb0ELb0EEENS1_25SingleTileBwdLPTSchedulerILb0ELi128ELb0EEEEEEEEEvNT_6ParamsE$_ZN4cute3eso3ESOILb1ELb0EJNS_1CILi0EEENS2_ILi1EEENS2_ILi512EEEiNS2_ILi4096EEEiNS2_ILi8192EEEEEC2ERKS3_RKS4_RKS5_RKiRKS6_SG_RKS7_ - $_ZN7cutlass13device_kernelIN5flash19enable_sm80_to_sm89INS1_16FlashAttnBwdSm80INS1_25CollectiveMainloopBwdSm80ILi2ELi2EN4cute5tupleIJNS5_1CILi128EEES8_NS7_ILi64EEEEEENS_10bfloat16_tEfNS_4arch4Sm80ELb1ELb0ELb1ELb0ELb0ELb0ELb0ELb0ELi2ELi4ELi4ELi4ELb0EEENS1_24CollectiveEpilogueBwdGQAISA_fSD_Li256ELb0ELb0EEENS1_25SingleTileBwdLPTSchedulerILb0ELi128ELb0EEEEEEEEEvNT_6ParamsE$_ZN4cute3eso3ESOILb1ELb0EJNS_1CILi0EEENS2_ILi1EEENS2_ILi512EEEiEEC2ERKS3_RKS4_RKS5_RKi)
$_ZN7cutlass13device_kernelIN5flash19enable_sm80_to_sm89INS1_16FlashAttnBwdSm80INS1_25CollectiveMainloopBwdSm80ILi2ELi2EN4cute5tupleIJNS5_1CILi128EEES8_NS7_ILi64EEEEEENS_10bfloat16_tEfNS_4arch4Sm80ELb1ELb0ELb1ELb0ELb0ELb0ELb0ELb0ELi2ELi4ELi4ELi4ELb0EEENS1_24CollectiveEpilogueBwdGQAISA_fSD_Li256ELb0ELb0EEENS1_25SingleTileBwdLPTSchedulerILb0ELi128ELb0EEEEEEEEEvNT_6ParamsE$_ZN4cute3eso3ESOILb1ELb0EJNS_1CILi0EEENS2_ILi1EEENS2_ILi512EEEiEEC2ERKS3_RKS4_RKS5_RKi:
[----:B------:R-:W-:Y:S02]  /*72e0*/  IADD3 R2, R2, -c[0x0][0x20], RZ ;  /* 0x8000080002027a10 */ /* 0x000fe40007ffe0ff */
[----:B------:R-:W-:-:S03]  /*72f0*/  MOV R9, 0x0 ;  /* 0x0000000000097802 */ /* 0x000fc60000000f00 */
[----:B------:R1:W-:Y:S01]  /*7300*/  STL [R2], R3 ;  /* 0x0000000302007387 */ /* 0x0003e20000100800 */
[----:B------:R-:W-:Y:S05]  /*7310*/  RET.REL.NODEC R8 `(_ZN7cutlass13device_kernelIN5flash19enable_sm80_to_sm89INS1_16FlashAttnBwdSm80INS1_25CollectiveMainloopBwdSm80ILi2ELi2EN4cute5tupleIJNS5_1CILi128EEES8_NS7_ILi64EEEEEENS_10bfloat16_tEfNS_4arch4Sm80ELb1ELb0ELb1ELb0ELb0ELb0ELb0ELb0ELi2ELi4ELi4ELi4ELb0EEENS1_24CollectiveEpilogueBwdGQAISA_fSD_Li256ELb0ELb0EEENS1_25SingleTileBwdLPTSchedulerILb0ELi128ELb0EEEEEEEEEvNT_6ParamsE) ;  /* 0xffff8ce008007950 */ /* 0x000fea0003c3ffff */
        .type           $_ZN7cutlass13device_kernelIN5flash19enable_sm80_to_sm89INS1_16FlashAttnBwdSm80INS1_25CollectiveMainloopBwdSm80ILi2ELi2EN4cute5tupleIJNS5_1CILi128EEES8_NS7_ILi64EEEEEENS_10bfloat16_tEfNS_4arch4Sm80ELb1ELb0ELb1ELb0ELb0ELb0ELb0ELb0ELi2ELi4ELi4ELi4ELb0EEENS1_24CollectiveEpilogueBwdGQAISA_fSD_Li256ELb0ELb0EEENS1_25SingleTileBwdLPTSchedulerILb0ELi128ELb0EEEEEEEEEvNT_6ParamsE$_ZN4cute3eso3ESOILb1ELb0EJNS_1CILi0EEENS2_ILi1EEENS2_ILi512EEEiNS2_ILi4096EEEiNS2_ILi8192EEEEEC2ERKS3_RKS4_RKS5_RKiRKS6_SG_RKS7_,@function
        .size           $_ZN7cutlass13device_kernelIN5flash19enable_sm80_to_sm89INS1_16FlashAttnBwdSm80INS1_25CollectiveMainloopBwdSm80ILi2ELi2EN4cute5tupleIJNS5_1CILi128EEES8_NS7_ILi64EEEEEENS_10bfloat16_tEfNS_4arch4Sm80ELb1ELb0ELb1ELb0ELb0ELb0ELb0ELb0ELi2ELi4ELi4ELi4ELb0EEENS1_24CollectiveEpilogueBwdGQAISA_fSD_Li256ELb0ELb0EEENS1_25SingleTileBwdLPTSchedulerILb0ELi128ELb0EEEEEEEEEvNT_6ParamsE$_ZN4cute3eso3ESOILb1ELb0EJNS_1CILi0EEENS2_ILi1EEENS2_ILi512EEEiNS2_ILi4096EEEiNS2_ILi8192EEEEEC2ERKS3_RKS4_RKS5_RKiRKS6_SG_RKS7_,($_ZN7cutlass13device_kernelIN5flash19enable_sm80_to_sm89INS1_16FlashAttnBwdSm80INS1_25CollectiveMainloopBwdSm80ILi2ELi2EN4cute5tupleIJNS5_1CILi128EEES8_NS7_ILi64EEEEEENS_10bfloat16_tEfNS_4arch4Sm80ELb1ELb0ELb1ELb0ELb0ELb0ELb0ELb0ELi2ELi4ELi4ELi4ELb0EEENS1_24CollectiveEpilogueBwdGQAISA_fSD_Li256ELb0ELb0EEENS1_25SingleTileBwdLPTSchedulerILb0ELi128ELb0EEEEEEEEEvNT_6ParamsE$_ZN4cute3eso3ESOILb1ELb0EJNS_1CILi0EEENS_5tupleIJNS2_ILi1EEENS2_ILi256EEEiEEEEEC2ERKS3_RKS7_ - $_ZN7cutlass13device_kernelIN5flash19enable_sm80_to_sm89INS1_16FlashAttnBwdSm80INS1_25CollectiveMainloopBwdSm80ILi2ELi2EN4cute5tupleIJNS5_1CILi128EEES8_NS7_ILi64EEEEEENS_10bfloat16_tEfNS_4arch4Sm80ELb1ELb0ELb1ELb0ELb0ELb0ELb0ELb0ELi2ELi4ELi4ELi4ELb0EEENS1_24CollectiveEpilogueBwdGQAISA_fSD_Li256ELb0ELb0EEENS1_25SingleTileBwdLPTSchedulerILb0ELi128ELb0EEEEEEEEEvNT_6ParamsE$_ZN4cute3eso3ESOILb1ELb0EJNS_1CILi0EEENS2_ILi1EEENS2_ILi512EEEiNS2_ILi4096EEEiNS2_ILi8192EEEEEC2ERKS3_RKS4_RKS5_RKiRKS6_SG_RKS7_)
$_ZN7cutlass13device_kernelIN5flash19enable_sm80_to_sm89INS1_16FlashAttnBwdSm80INS1_25CollectiveMainloopBwdSm80ILi2ELi2EN4cute5tupleIJNS5_1CILi128EEES8_NS7_ILi64EEEEEENS_10bfloat16_tEfNS_4arch4Sm80ELb1ELb0ELb1ELb0ELb0ELb0ELb0ELb0ELi2ELi4ELi4ELi4ELb0EEENS1_24CollectiveEpilogueBwdGQAISA_fSD_Li256ELb0ELb0EEENS1_25SingleTileBwdLPTSchedulerILb0ELi128ELb0EEEEEEEEEvNT_6ParamsE$_ZN4cute3eso3ESOILb1ELb0EJNS_1CILi0EEENS2_ILi1EEENS2_ILi512EEEiNS2_ILi4096EEEiNS2_ILi8192EEEEEC2ERKS3_RKS4_RKS5_RKiRKS6_SG_RKS7_:
[----:B------:R-:W-:Y:S02]  /*7320*/  IADD3 R3, R3, -c[0x0][0x20], RZ ;  /* 0x8000080003037a10 */ /* 0x000fe40007ffe0ff */
[----:B------:R-:W-:-:S03]  /*7330*/  IADD3 R2, R56, -c[0x0][0x20], RZ ;  /* 0x8000080038027a10 */ /* 0x000fc60007ffe0ff */
[----:B------:R1:W-:Y:S04]  /*7340*/  STL [R3], R10 ;  /* 0x0000000a03007387 */ /* 0x0003e80000100800 */
[----:B------:R-:W2:Y:S01]  /*7350*/  LDL R2, [R2] ;  /* 0x0000000002027983 */ /* 0x000ea20000100800 */
[----:B------:R-:W-:-:S03]  /*7360*/  IMAD.MOV.U32 R9, RZ, RZ, 0x0 ;  /* 0x00000000ff097424 */ /* 0x000fc600078e00ff */
[----:B--2---:R1:W-:Y:S01]  /*7370*/  STL [R3+0x4], R2 ;  /* 0x0000040203007387 */ /* 0x0043e20000100800 */
[----:B------:R-:W-:Y:S05]  /*7380*/  RET.REL.NODEC R8 `(_ZN7cutlass13device_kernelIN5flash19enable_sm80_to_sm89INS1_16FlashAttnBwdSm80INS1_25CollectiveMainloopBwdSm80ILi2ELi2EN4cute5tupleIJNS5_1CILi128EEES8_NS7_ILi64EEEEEENS_10bfloat16_tEfNS_4arch4Sm80ELb1ELb0ELb1ELb0ELb0ELb0ELb0ELb0ELi2ELi4ELi4ELi4ELb0EEENS1_24CollectiveEpilogueBwdGQAISA_fSD_Li256ELb0ELb0EEENS1_25SingleTileBwdLPTSchedulerILb0ELi128ELb0EEEEEEEEEvNT_6ParamsE) ;  /* 0xffff8c7008007950 */ /* 0x000fea0003c3ffff */
        .type           $_ZN7cutlass13device_kernelIN5flash19enable_sm80_to_sm89INS1_16FlashAttnBwdSm80INS1_25CollectiveMainloopBwdSm80ILi2ELi2EN4cute5tupleIJNS5_1CILi128EEES8_NS7_ILi64EEEEEENS_10bfloat16_tEfNS_4arch4Sm80ELb1ELb0ELb1ELb0ELb0ELb0ELb0ELb0ELi2ELi4ELi4ELi4ELb0EEENS1_24CollectiveEpilogueBwdGQAISA_fSD_Li256ELb0ELb0EEENS1_25SingleTileBwdLPTSchedulerILb0ELi128ELb0EEEEEEEEEvNT_6ParamsE$_ZN4cute3eso3ESOILb1ELb0EJNS_1CILi0EEENS_5tupleIJNS2_ILi1EEENS2_ILi256EEEiEEEEEC2ERKS3_RKS7_,@function
        .size           $_ZN7cutlass13device_kernelIN5flash19enable_sm80_to_sm89INS1_16FlashAttnBwdSm80INS1_25CollectiveMainloopBwdSm80ILi2ELi2EN4cute5tupleIJNS5_1CILi128EEES8_NS7_ILi64EEEEEENS_10bfloat16_tEfNS_4arch4Sm80ELb1ELb0ELb1ELb0ELb0ELb0ELb0ELb0ELi2ELi4ELi4ELi4ELb0EEENS1_24CollectiveEpilogueBwdGQAISA_fSD_Li256ELb0ELb0EEENS1_25SingleTileBwdLPTSchedulerILb0ELi128ELb0EEEEEEEEEvNT_6ParamsE$_ZN4cute3eso3ESOILb1ELb0EJNS_1CILi0EEENS_5tupleIJNS2_ILi1EEENS2_ILi256EEEiEEEEEC2ERKS3_RKS7_,($_ZN7cutlass13device_kernelIN5flash19enable_sm80_to_sm89INS1_16FlashAttnBwdSm80INS1_25CollectiveMainloopBwdSm80ILi2ELi2EN4cute5tupleIJNS5_1CILi128EEES8_NS7_ILi64EEEEEENS_10bfloat16_tEfNS_4arch4Sm80ELb1ELb0ELb1ELb0ELb0ELb0ELb0ELb0ELi2ELi4ELi4ELi4ELb0EEENS1_24CollectiveEpilogueBwdGQAISA_fSD_Li256ELb0ELb0EEENS1_25SingleTileBwdLPTSchedulerILb0ELi128ELb0EEEEEEEEEvNT_6ParamsE$_ZN4cute3eso3ESOILb1ELb0EJNS_1CILi0EEEiEEC2ERKS3_RKi - $_ZN7cutlass13device_kernelIN5flash19enable_sm80_to_sm89INS1_16FlashAttnBwdSm80INS1_25CollectiveMainloopBwdSm80ILi2ELi2EN4cute5tupleIJNS5_1CILi128EEES8_NS7_ILi64EEEEEENS_10bfloat16_tEfNS_4arch4Sm80ELb1ELb0ELb1ELb0ELb0ELb0ELb0ELb0ELi2ELi4ELi4ELi4ELb0EEENS1_24CollectiveEpilogueBwdGQAISA_fSD_Li256ELb0ELb0EEENS1_25SingleTileBwdLPTSchedulerILb0ELi128ELb0EEEEEEEEEvNT_6ParamsE$_ZN4cute3eso3ESOILb1ELb0EJNS_1CILi0EEENS_5tupleIJNS2_ILi1EEENS2_ILi256EEEiEEEEEC2ERKS3_RKS7_)
$_ZN7cutlass13device_kernelIN5flash19enable_sm80_to_sm89INS1_16FlashAttnBwdSm80INS1_25CollectiveMainloopBwdSm80ILi2ELi2EN4cute5tupleIJNS5_1CILi128EEES8_NS7_ILi64EEEEEENS_10bfloat16_tEfNS_4arch4Sm80ELb1ELb0ELb1ELb0ELb0ELb0ELb0ELb0ELi2ELi4ELi4ELi4ELb0EEENS1_24CollectiveEpilogueBwdGQAISA_fSD_Li256ELb0ELb0EEENS1_25SingleTileBwdLPTSchedulerILb0ELi128ELb0EEEEEEEEEvNT_6ParamsE$_ZN4cute3eso3ESOILb1ELb0EJNS_1CILi0EEENS_5tupleIJNS2_ILi1EEENS2_ILi256EEEiEEEEEC2ERKS3_RKS7_:
[----:B------:R-:W-:Y:S02]  /*7390*/  IADD3 R3, R10, -c[0x0][0x20], RZ ;  /* 0x800008000a037a10 */ /* 0x000fe40007ffe0ff */
[----:B------:R-:W-:-:S03]  /*73a0*/  MOV R5, 0x0 ;  /* 0x0000000000057802 */ /* 0x000fc60000000f00 */
[----:B------:R1:W-:Y:S01]  /*73b0*/  STL [R3], R2 ;  /* 0x0000000203007387 */ /* 0x0003e20000100800 */
[----:B------:R-:W-:Y:S05]  /*73c0*/  RET.REL.NODEC R4 `(_ZN7cutlass13device_kernelIN5flash19enable_sm80_to_sm89INS1_16FlashAttnBwdSm80INS1_25CollectiveMainloopBwdSm80ILi2ELi2EN4cute5tupleIJNS5_1CILi128EEES8_NS7_ILi64EEEEEENS_10bfloat16_tEfNS_4arch4Sm80ELb1ELb0ELb1ELb0ELb0ELb0ELb0ELb0ELi2ELi4ELi4ELi4ELb0EEENS1_24CollectiveEpilogueBwdGQAISA_fSD_Li256ELb0ELb0EEENS1_25SingleTileBwdLPTSchedulerILb0ELi128ELb0EEEEEEEEEvNT_6ParamsE) ;  /* 0xffff8c3004007950 */ /* 0x000fea0003c3ffff */
        .type           $_ZN7cutlass13device_kernelIN5flash19enable_sm80_to_sm89INS1_16FlashAttnBwdSm80INS1_25CollectiveMainloopBwdSm80ILi2ELi2EN4cute5tupleIJNS5_1CILi128EEES8_NS7_ILi64EEEEEENS_10bfloat16_tEfNS_4arch4Sm80ELb1ELb0ELb1ELb0ELb0ELb0ELb0ELb0ELi2ELi4ELi4ELi4ELb0EEENS1_24CollectiveEpilogueBwdGQAISA_fSD_Li256ELb0ELb0EEENS1_25SingleTileBwdLPTSchedulerILb0ELi128ELb0EEEEEEEEEvNT_6ParamsE$_ZN4cute3eso3ESOILb1ELb0EJNS_1CILi0EEEiEEC2ERKS3_RKi,@function
        .size           $_ZN7cutlass13device_kernelIN5flash19enable_sm80_to_sm89INS1_16FlashAttnBwdSm80INS1_25CollectiveMainloopBwdSm80ILi2ELi2EN4cute5tupleIJNS5_1CILi128EEES8_NS7_ILi64EEEEEENS_10bfloat16_tEfNS_4arch4Sm80ELb1ELb0ELb1ELb0ELb0ELb0ELb0ELb0ELi2ELi4ELi4ELi4ELb0EEENS1_24CollectiveEpilogueBwdGQAISA_fSD_Li256ELb0ELb0EEENS1_25SingleTileBwdLPTSchedulerILb0ELi128ELb0EEEEEEEEEvNT_6ParamsE$_ZN4cute3eso3ESOILb1ELb0EJNS_1CILi0EEEiEEC2ERKS3_RKi,($_ZN7cutlass13device_kernelIN5flash19enable_sm80_to_sm89INS1_16FlashAttnBwdSm80INS1_25CollectiveMainloopBwdSm80ILi2ELi2EN4cute5tupleIJNS5_1CILi128EEES8_NS7_ILi64EEEEEENS_10bfloat16_tEfNS_4arch4Sm80ELb1ELb0ELb1ELb0ELb0ELb0ELb0ELb0ELi2ELi4ELi4ELi4ELb0EEENS1_24CollectiveEpilogueBwdGQAISA_fSD_Li256ELb0ELb0EEENS1_25SingleTileBwdLPTSchedulerILb0ELi128ELb0EEEEEEEEEvNT_6ParamsE$_ZN4cute3eso3ESOILb1ELb0EJNS_1CILi0EEEiS3_EEC2ERKS3_RKiS6_ - $_ZN7cutlass13device_kernelIN5flash19enable_sm80_to_sm89INS1_16FlashAttnBwdSm80INS1_25CollectiveMainloopBwdSm80ILi2ELi2EN4cute5tupleIJNS5_1CILi128EEES8_NS7_ILi64EEEEEENS_10bfloat16_tEfNS_4arch4Sm80ELb1ELb0ELb1ELb0ELb0ELb0ELb0ELb0ELi2ELi4ELi4ELi4ELb0EEENS1_24CollectiveEpilogueBwdGQAISA_fSD_Li256ELb0ELb0EEENS1_25SingleTileBwdLPTSchedulerILb0ELi128ELb0EEEEEEEEEvNT_6ParamsE$_ZN4cute3eso3ESOILb1ELb0EJNS_1CILi0EEEiEEC2ERKS3_RKi)
$_ZN7cutlass13device_kernelIN5flash19enable_sm80_to_sm89INS1_16FlashAttnBwdSm80INS1_25CollectiveMainloopBwdSm80ILi2ELi2EN4cute5tupleIJNS5_1CILi128EEES8_NS7_ILi64EEEEEENS_10bfloat16_tEfNS_4arch4Sm80ELb1ELb0ELb1ELb0ELb0ELb0ELb0ELb0ELi2ELi4ELi4ELi4ELb0EEENS1_24CollectiveEpilogueBwdGQAISA_fSD_Li256ELb0ELb0EEENS1_25SingleTileBwdLPTSchedulerILb0ELi128ELb0EEEEEEEEEvNT_6ParamsE$_ZN4cute3eso3ESOILb1ELb0EJNS_1CILi0EEEiEEC2ERKS3_RKi:
[----:B------:R-:W-:Y:S02]  /*73d0*/  IADD3 R2, R13, -c[0x0][0x20], RZ ;  /* 0x800008000d027a10 */ /* 0x000fe40007ffe0ff */
[----:B------:R-:W-:-:S03]  /*73e0*/  MOV R9, 0x0 ;  /* 0x0000000000097802 */ /* 0x000fc60000000f00 */
[----:B------:R1:W-:Y:S01]  /*73f0*/  STL [R2], R3 ;  /* 0x0000000302007387 */ /* 0x0003e20000100800 */
[----:B------:R-:W-:Y:S05]  /*7400*/  RET.REL.NODEC R8 `(_ZN7cutlass13device_kernelIN5flash19enable_sm80_to_sm89INS1_16FlashAttnBwdSm80INS1_25CollectiveMainloopBwdSm80ILi2ELi2EN4cute5tupleIJNS5_1CILi128EEES8_NS7_ILi64EEEEEENS_10bfloat16_tEfNS_4arch4Sm80ELb1ELb0ELb1ELb0ELb0ELb0ELb0ELb0ELi2ELi4ELi4ELi4ELb0EEENS1_24CollectiveEpilogueBwdGQAISA_fSD_Li256ELb0ELb0EEENS1_25SingleTileBwdLPTSchedulerILb0ELi128ELb0EEEEEEEEEvNT_6ParamsE) ;  /* 0xffff8bf008007950 */ /* 0x000fea0003c3ffff */
        .type           $_ZN7cutlass13device_kernelIN5flash19enable_sm80_to_sm89INS1_16FlashAttnBwdSm80INS1_25CollectiveMainloopBwdSm80ILi2ELi2EN4cute5tupleIJNS5_1CILi128EEES8_NS7_ILi64EEEEEENS_10bfloat16_tEfNS_4arch4Sm80ELb1ELb0ELb1ELb0ELb0ELb0ELb0ELb0ELi2ELi4ELi4ELi4ELb0EEENS1_24CollectiveEpilogueBwdGQAISA_fSD_Li256ELb0ELb0EEENS1_25SingleTileBwdLPTSchedulerILb0ELi128ELb0EEEEEEEEEvNT_6ParamsE$_ZN4cute3eso3ESOILb1ELb0EJNS_1CILi0EEEiS3_EEC2ERKS3_RKiS6_,@function
        .size           $_ZN7cutlass13device_kernelIN5flash19enable_sm80_to_sm89INS1_16FlashAttnBwdSm80INS1_25CollectiveMainloopBwdSm80ILi2ELi2EN4cute5tupleIJNS5_1CILi128EEES8_NS7_ILi64EEEEEENS_10bfloat16_tEfNS_4arch4Sm80ELb1ELb0ELb1ELb0ELb0ELb0ELb0ELb0ELi2ELi4ELi4ELi4ELb0EEENS1_24CollectiveEpilogueBwdGQAISA_fSD_Li256ELb0ELb0EEENS1_25SingleTileBwdLPTSchedulerILb0ELi128ELb0EEEEEEEEEvNT_6ParamsE$_ZN4cute3eso3ESOILb1ELb0EJNS_1CILi0EEEiS3_EEC2ERKS3_RKiS6_,($_ZN7cutlass13device_kernelIN5flash19enable_sm80_to_sm89INS1_16FlashAttnBwdSm80INS1_25CollectiveMainloopBwdSm80ILi2ELi2EN4cute5tupleIJNS5_1CILi128EEES8_NS7_ILi64EEEEEENS_10bfloat16_tEfNS_4arch4Sm80ELb1ELb0ELb1ELb0ELb0ELb0ELb0ELb0ELi2ELi4ELi4ELi4ELb0EEENS1_24CollectiveEpilogueBwdGQAISA_fSD_Li256ELb0ELb0EEENS1_25SingleTileBwdLPTSchedulerILb0ELi128ELb0EEEEEEEEEvNT_6ParamsE$_ZN4cute3eso3ESOILb1ELb0EJNS_1CILi1024EEENS_5tupleIJiiEEEEEC2ERKS3_RKS5_ - $_ZN7cutlass13device_kernelIN5flash19enable_sm80_to_sm89INS1_16FlashAttnBwdSm80INS1_25CollectiveMainloopBwdSm80ILi2ELi2EN4cute5tupleIJNS5_1CILi128EEES8_NS7_ILi64EEEEEENS_10bfloat16_tEfNS_4arch4Sm80ELb1ELb0ELb1ELb0ELb0ELb0ELb0ELb0ELi2ELi4ELi4ELi4ELb0EEENS1_24CollectiveEpilogueBwdGQAISA_fSD_Li256ELb0ELb0EEENS1_25SingleTileBwdLPTSchedulerILb0ELi128ELb0EEEEEEEEEvNT_6ParamsE$_ZN4cute3eso3ESOILb1ELb0EJNS_1CILi0EEEiS3_EEC2ERKS3_RKiS6_)
$_ZN7cutlass13device_kernelIN5flash19enable_sm80_to_sm89INS1_16FlashAttnBwdSm80INS1_25CollectiveMainloopBwdSm80ILi2ELi2EN4cute5tupleIJNS5_1CILi128EEES8_NS7_ILi64EEEEEENS_10bfloat16_tEfNS_4arch4Sm80ELb1ELb0ELb1ELb0ELb0ELb0ELb0ELb0ELi2ELi4ELi4ELi4ELb0EEENS1_24CollectiveEpilogueBwdGQAISA_fSD_Li256ELb0ELb0EEENS1_25SingleTileBwdLPTSchedulerILb0ELi128ELb0EEEEEEEEEvNT_6ParamsE$_ZN4cute3eso3ESOILb1ELb0EJNS_1CILi0EEEiS3_EEC2ERKS3_RKiS6_:
[----:B------:R-:W-:Y:S02]  /*7410*/  IADD3 R2, R15, -c[0x0][0x20], RZ ;  /* 0x800008000f027a10 */ /* 0x000fe40007ffe0ff */
[----:B------:R-:W-:-:S03]  /*7420*/  MOV R7, 0x0 ;  /* 0x0000000000077802 */ /* 0x000fc60000000f00 */
[----:B------:R1:W-:Y:S01]  /*7430*/  STL [R2], R3 ;  /* 0x0000000302007387 */ /* 0x0003e20000100800 */
[----:B------:R-:W-:Y:S05]  /*7440*/  RET.REL.NODEC R6 `(_ZN7cutlass13device_kernelIN5flash19enable_sm80_to_sm89INS1_16FlashAttnBwdSm80INS1_25CollectiveMainloopBwdSm80ILi2ELi2EN4cute5tupleIJNS5_1CILi128EEES8_NS7_ILi64EEEEEENS_10bfloat16_tEfNS_4arch4Sm80ELb1ELb0ELb1ELb0ELb0ELb0ELb0ELb0ELi2ELi4ELi4ELi4ELb0EEENS1_24CollectiveEpilogueBwdGQAISA_fSD_Li256ELb0ELb0EEENS1_25SingleTileBwdLPTSchedulerILb0ELi128ELb0EEEEEEEEEvNT_6ParamsE) ;  /* 0xffff8bb006007950 */ /* 0x000fea0003c3ffff */
        .type           $_ZN7cutlass13device_kernelIN5flash19enable_sm80_to_sm89INS1_16FlashAttnBwdSm80INS1_25CollectiveMainloopBwdSm80ILi2ELi2EN4cute5tupleIJNS5_1CILi128EEES8_NS7_ILi64EEEEEENS_10bfloat16_tEfNS_4arch4Sm80ELb1ELb0ELb1ELb0ELb0ELb0ELb0ELb0ELi2ELi4ELi4ELi4ELb0EEENS1_24CollectiveEpilogueBwdGQAISA_fSD_Li256ELb0ELb0EEENS1_25SingleTileBwdLPTSchedulerILb0ELi128ELb0EEEEEEEEEvNT_6ParamsE$_ZN4cute3eso3ESOILb1ELb0EJNS_1CILi1024EEENS_5tupleIJiiEEEEEC2ERKS3_RKS5_,@function
        .size           $_ZN7cutlass13device_kernelIN5flash19enable_sm80_to_sm89INS1_16FlashAttnBwdSm80INS1_25CollectiveMainloopBwdSm80ILi2ELi2EN4cute5tupleIJNS5_1CILi128EEES8_NS7_ILi64EEEEEENS_10bfloat16_tEfNS_4arch4Sm80ELb1ELb0ELb1ELb0ELb0ELb0ELb0ELb0ELi2ELi4ELi4ELi4ELb0EEENS1_24CollectiveEpilogueBwdGQAISA_fSD_Li256ELb0ELb0EEENS1_25SingleTileBwdLPTSchedulerILb0ELi128ELb0EEEEEEEEEvNT_6ParamsE$_ZN4cute3eso3ESOILb1ELb0EJNS_1CILi1024EEENS_5tupleIJiiEEEEEC2ERKS3_RKS5_,($_ZN7cutlass13device_kernelIN5flash19enable_sm80_to_sm89INS1_16FlashAttnBwdSm80INS1_25CollectiveMainloopBwdSm80ILi2ELi2EN4cute5tupleIJNS5_1CILi128EEES8_NS7_ILi64EEEEEENS_10bfloat16_tEfNS_4arch4Sm80ELb1ELb0ELb1ELb0ELb0ELb0ELb0ELb0ELi2ELi4ELi4ELi4ELb0EEENS1_24CollectiveEpilogueBwdGQAISA_fSD_Li256ELb0ELb0EEENS1_25SingleTileBwdLPTSchedulerILb0ELi128ELb0EEEEEEEEEvNT_6ParamsE$_ZN4cute3eso3ESOILb1ELb0EJNS_1CILi1024EEEiiEEC2ERKS3_RKiS8_ - $_ZN7cutlass13device_kernelIN5flash19enable_sm80_to_sm89INS1_16FlashAttnBwdSm80INS1_25CollectiveMainloopBwdSm80ILi2ELi2EN4cute5tupleIJNS5_1CILi128EEES8_NS7_ILi64EEEEEENS_10bfloat16_tEfNS_4arch4Sm80ELb1ELb0ELb1ELb0ELb0ELb0ELb0ELb0ELi2ELi4ELi4ELi4ELb0EEENS1_24CollectiveEpilogueBwdGQAISA_fSD_Li256ELb0ELb0EEENS1_25SingleTileBwdLPTSchedulerILb0ELi128ELb0EEEEEEEEEvNT_6ParamsE$_ZN4cute3eso3ESOILb1ELb0EJNS_1CILi1024EEENS_5tupleIJiiEEEEEC2ERKS3_RKS5_)
$_ZN7cutlass13device_kernelIN5flash19enable_sm80_to_sm89INS1_16FlashAttnBwdSm80INS1_25CollectiveMainloopBwdSm80ILi2ELi2EN4cute5tupleIJNS5_1CILi128EEES8_NS7_ILi64EEEEEENS_10bfloat16_tEfNS_4arch4Sm80ELb1ELb0ELb1ELb0ELb0ELb0ELb0ELb0ELi2ELi4ELi4ELi4ELb0EEENS1_24CollectiveEpilogueBwdGQAISA_fSD_Li256ELb0ELb0EEENS1_25SingleTileBwdLPTSchedulerILb0ELi128ELb0EEEEEEEEEvNT_6ParamsE$_ZN4cute3eso3ESOILb1ELb0EJNS_1CILi1024EEENS_5tupleIJiiEEEEEC2ERKS3_RKS5_:
[----:B------:R-:W-:Y:S02]  /*7450*/  IADD3 R2, R2, -c[0x0][0x20], RZ ;  /* 0x8000080002027a10 */ /* 0x000fe40007ffe0ff */
[----:B------:R-:W-:-:S03]  /*7460*/  MOV R7, 0x0 ;  /* 0x0000000000077802 */ /* 0x000fc60000000f00 */
[----:B------:R1:W-:Y:S04]  /*7470*/  STL [R2], R5 ;  /* 0x0000000502007387 */ /* 0x0003e80000100800 */
[----:B------:R1:W-:Y:S01]  /*7480*/  STL [R2+0x4], R3 ;  /* 0x0000040302007387 */ /* 0x0003e20000100800 */
[----:B------:R-:W-:Y:S05]  /*7490*/  RET.REL.NODEC R6 `(_ZN7cutlass13device_kernelIN5flash19enable_sm80_to_sm89INS1_16FlashAttnBwdSm80INS1_25CollectiveMainloopBwdSm80ILi2ELi2EN4cute5tupleIJNS5_1CILi128EEES8_NS7_ILi64EEEEEENS_10bfloat16_tEfNS_4arch4Sm80ELb1ELb0ELb1ELb0ELb0ELb0ELb0ELb0ELi2ELi4ELi4ELi4ELb0EEENS1_24CollectiveEpilogueBwdGQAISA_fSD_Li256ELb0ELb0EEENS1_25SingleTileBwdLPTSchedulerILb0ELi128ELb0EEEEEEEEEvNT_6ParamsE) ;  /* 0xffff8b6006007950 */ /* 0x000fea0003c3ffff */
        .type           $_ZN7cutlass13device_kernelIN5flash19enable_sm80_to_sm89INS1_16FlashAttnBwdSm80INS1_25CollectiveMainloopBwdSm80ILi2ELi2EN4cute5tupleIJNS5_1CILi128EEES8_NS7_ILi64EEEEEENS_10bfloat16_tEfNS_4arch4Sm80ELb1ELb0ELb1ELb0ELb0ELb0ELb0ELb0ELi2ELi4ELi4ELi4ELb0EEENS1_24CollectiveEpilogueBwdGQAISA_fSD_Li256ELb0ELb0EEENS1_25SingleTileBwdLPTSchedulerILb0ELi128ELb0EEEEEEEEEvNT_6ParamsE$_ZN4cute3eso3ESOILb1ELb0EJNS_1CILi1024EEEiiEEC2ERKS3_RKiS8_,@function
        .size           $_ZN7cutlass13device_kernelIN5flash19enable_sm80_to_sm89INS1_16FlashAttnBwdSm80INS1_25CollectiveMainloopBwdSm80ILi2ELi2EN4cute5tupleIJNS5_1CILi128EEES8_NS7_ILi64EEEEEENS_10bfloat16_tEfNS_4arch4Sm80ELb1ELb0ELb1ELb0ELb0ELb0ELb0ELb0ELi2ELi4ELi4ELi4ELb0EEENS1_24CollectiveEpilogueBwdGQAISA_fSD_Li256ELb0ELb0EEENS1_25SingleTileBwdLPTSchedulerILb0ELi128ELb0EEEEEEEEEvNT_6ParamsE$_ZN4cute3eso3ESOILb1ELb0EJNS_1CILi1024EEEiiEEC2ERKS3_RKiS8_,($_ZN7cutlass13device_kernelIN5flash19enable_sm80_to_sm89INS1_16FlashAttnBwdSm80INS1_25CollectiveMainloopBwdSm80ILi2ELi2EN4cute5tupleIJNS5_1CILi128EEES8_NS7_ILi64EEEEEENS_10bfloat16_tEfNS_4arch4Sm80ELb1ELb0ELb1ELb0ELb0ELb0ELb0ELb0ELi2ELi4ELi4ELi4ELb0EEENS1_24CollectiveEpilogueBwdGQAISA_fSD_Li256ELb0ELb0EEENS1_25SingleTileBwdLPTSchedulerILb0ELi128ELb0EEEEEEEEEvNT_6ParamsE$_ZN4cute3eso3ESOILb1ELb0EJNS_1CILi1EEENS2_ILi256EEEiEEC2ERKS3_RKS4_RKi - $_ZN7cutlass13device_kernelIN5flash19enable_sm80_to_sm89INS1_16FlashAttnBwdSm80INS1_25CollectiveMainloopBwdSm80ILi2ELi2EN4cute5tupleIJNS5_1CILi128EEES8_NS7_ILi64EEEEEENS_10bfloat16_tEfNS_4arch4Sm80ELb1ELb0ELb1ELb0ELb0ELb0ELb0ELb0ELi2ELi4ELi4ELi4ELb0EEENS1_24CollectiveEpilogueBwdGQAISA_fSD_Li256ELb0ELb0EEENS1_25SingleTileBwdLPTSchedulerILb0ELi128ELb0EEEEEEEEEvNT_6ParamsE$_ZN4cute3eso3ESOILb1ELb0EJNS_1CILi1024EEEiiEEC2ERKS3_RKiS8_)
$_ZN7cutlass13device_kernelIN5flash19enable_sm80_to_sm89INS1_16FlashAttnBwdSm80INS1_25CollectiveMainloopBwdSm80ILi2ELi2EN4cute5tupleIJNS5_1CILi128EEES8_NS7_ILi64EEEEEENS_10bfloat16_tEfNS_4arch4Sm80ELb1ELb0ELb1ELb0ELb0ELb0ELb0ELb0ELi2ELi4ELi4ELi4ELb0EEENS1_24CollectiveEpilogueBwdGQAISA_fSD_Li256ELb0ELb0EEENS1_25SingleTileBwdLPTSchedulerILb0ELi128ELb0EEEEEEEEEvNT_6ParamsE$_ZN4cute3eso3ESOILb1ELb0EJNS_1CILi1024EEEiiEEC2ERKS3_RKiS8_:
[----:B------:R-:W-:Y:S02]  /*74a0*/  IADD3 R3, R3, -c[0x0][0x20], RZ ;  /* 0x8000080003037a10 */ /* 0x000fe40007ffe0ff */
[----:B------:R-:W-:-:S03]  /*74b0*/  IADD3 R2, R2, -c[0x0][0x20], RZ ;  /* 0x8000080002027a10 */ /* 0x000fc60007ffe0ff */
[----:B------:R1:W-:Y:S04]  /*74c0*/  STL [R3], R8 ;  /* 0x0000000803007387 */ /* 0x0003e80000100800 */
[----:B------:R-:W2:Y:S01]  /*74d0*/  LDL R2, [R2] ;  /* 0x0000000002027983 */ /* 0x000ea20000100800 */
[----:B------:R-:W-:-:S03]  /*74e0*/  IMAD.MOV.U32 R7, RZ, RZ, 0x0 ;  /* 0x00000000ff077424 */ /* 0x000fc600078e00ff */
[----:B--2---:R1:W-:Y:S01]  /*74f0*/  STL [R3+0x4], R2 ;  /* 0x0000040203007387 */ /* 0x0043e20000100800 */
[----:B------:R-:W-:Y:S05]  /*7500*/  RET.REL.NODEC R6 `(_ZN7cutlass13device_kernelIN5flash19enable_sm80_to_sm89INS1_16FlashAttnBwdSm80INS1_25CollectiveMainloopBwdSm80ILi2ELi2EN4cute5tupleIJNS5_1CILi128EEES8_NS7_ILi64EEEEEENS_10bfloat16_tEfNS_4arch4Sm80ELb1ELb0ELb1ELb0ELb0ELb0ELb0ELb0ELi2ELi4ELi4ELi4ELb0EEENS1_24CollectiveEpilogueBwdGQAISA_fSD_Li256ELb0ELb0EEENS1_25SingleTileBwdLPTSchedulerILb0ELi128ELb0EEEEEEEEEvNT_6ParamsE) ;  /* 0xffff8af006007950 */ /* 0x000fea0003c3ffff */
        .type           $_ZN7cutlass13device_kernelIN5flash19enable_sm80_to_sm89INS1_16FlashAttnBwdSm80INS1_25CollectiveMainloopBwdSm80ILi2ELi2EN4cute5tupleIJNS5_1CILi128EEES8_NS7_ILi64EEEEEENS_10bfloat16_tEfNS_4arch4Sm80ELb1ELb0ELb1ELb0ELb0ELb0ELb0ELb0ELi2ELi4ELi4ELi4ELb0EEENS1_24CollectiveEpilogueBwdGQAISA_fSD_Li256ELb0ELb0EEENS1_25SingleTileBwdLPTSchedulerILb0ELi128ELb0EEEEEEEEEvNT_6ParamsE$_ZN4cute3eso3ESOILb1ELb0EJNS_1CILi1EEENS2_ILi256EEEiEEC2ERKS3_RKS4_RKi,@function
        .size           $_ZN7cutlass13device_kernelIN5flash19enable_sm80_to_sm89INS1_16FlashAttnBwdSm80INS1_25CollectiveMainloopBwdSm80ILi2ELi2EN4cute5tupleIJNS5_1CILi128EEES8_NS7_ILi64EEEEEENS_10bfloat16_tEfNS_4arch4Sm80ELb1ELb0ELb1ELb0ELb0ELb0ELb0ELb0ELi2ELi4ELi4ELi4ELb0EEENS1_24CollectiveEpilogueBwdGQAISA_fSD_Li256ELb0ELb0EEENS1_25SingleTileBwdLPTSchedulerILb0ELi128ELb0EEEEEEEEEvNT_6ParamsE$_ZN4cute3eso3ESOILb1ELb0EJNS_1CILi1EEENS2_ILi256EEEiEEC2ERKS3_RKS4_RKi,($_ZN7cutlass13device_kernelIN5flash19enable_sm80_to_sm89INS1_16FlashAttnBwdSm80INS1_25CollectiveMainloopBwdSm80ILi2ELi2EN4cute5tupleIJNS5_1CILi128EEES8_NS7_ILi64EEEEEENS_10bfloat16_tEfNS_4arch4Sm80ELb1ELb0ELb1ELb0ELb0ELb0ELb0ELb0ELi2ELi4ELi4ELi4ELb0EEENS1_24CollectiveEpilogueBwdGQAISA_fSD_Li256ELb0ELb0EEENS1_25SingleTileBwdLPTSchedulerILb0ELi128ELb0EEEEEEEEEvNT_6ParamsE$_ZN4cute3eso3ESOILb1ELb0EJNS_1CILi1EEENS2_ILi512EEEiEEC2ERKS3_RKS4_RKi - $_ZN7cutlass13device_kernelIN5flash19enable_sm80_to_sm89INS1_16FlashAttnBwdSm80INS1_25CollectiveMainloopBwdSm80ILi2ELi2EN4cute5tupleIJNS5_1CILi128EEES8_NS7_ILi64EEEEEENS_10bfloat16_tEfNS_4arch4Sm80ELb1ELb0ELb1ELb0ELb0ELb0ELb0ELb0ELi2ELi4ELi4ELi4ELb0EEENS1_24CollectiveEpilogueBwdGQAISA_fSD_Li256ELb0ELb0EEENS1_25SingleTileBwdLPTSchedulerILb0ELi128ELb0EEEEEEEEEvNT_6ParamsE$_ZN4cute3eso3ESOILb1ELb0EJNS_1CILi1EEENS2_ILi256EEEiEEC2ERKS3_RKS4_RKi)
$_ZN7cutlass13device_kernelIN5flash19enable_sm80_to_sm89INS1_16FlashAttnBwdSm80INS1_25CollectiveMainloopBwdSm80ILi2ELi2EN4cute5tupleIJNS5_1CILi128EEES8_NS7_ILi64EEEEEENS_10bfloat16_tEfNS_4arch4Sm80ELb1ELb0ELb1ELb0ELb0ELb0ELb0ELb0ELi2ELi4ELi4ELi4ELb0EEENS1_24CollectiveEpilogueBwdGQAISA_fSD_Li256ELb0ELb0EEENS1_25SingleTileBwdLPTSchedulerILb0ELi128ELb0EEEEEEEEEvNT_6ParamsE$_ZN4cute3eso3ESOILb1ELb0EJNS_1CILi1EEENS2_ILi256EEEiEEC2ERKS3_RKS4_RKi:
[----:B------:R-:W-:Y:S02]  /*7510*/  IADD3 R31, R31, -c[0x0][0x20], RZ ;  /* 0x800008001f1f7a10 */ /* 0x000fe40007ffe0ff */
[----:B------:R-:W-:-:S03]  /*7520*/  MOV R5, 0x0 ;  /* 0x0000000000057802 */ /* 0x000fc60000000f00 */
[----:B------:R1:W-:Y:S01]  /*7530*/  STL [R31], R2 ;  /* 0x000000021f007387 */ /* 0x0003e20000100800 */
[----:B------:R-:W-:Y:S05]  /*7540*/  RET.REL.NODEC R4 `(_ZN7cutlass13device_kernelIN5flash19enable_sm80_to_sm89INS1_16FlashAttnBwdSm80INS1_25CollectiveMainloopBwdSm80ILi2ELi2EN4cute5tupleIJNS5_1CILi128EEES8_NS7_ILi64EEEEEENS_10bfloat16_tEfNS_4arch4Sm80ELb1ELb0ELb1ELb0ELb0ELb0ELb0ELb0ELi2ELi4ELi4ELi4ELb0EEENS1_24CollectiveEpilogueBwdGQAISA_fSD_Li256ELb0ELb0EEENS1_25SingleTileBwdLPTSchedulerILb0ELi128ELb0EEEEEEEEEvNT_6ParamsE) ;  /* 0xffff8ab004007950 */ /* 0x000fea0003c3ffff */
        .type           $_ZN7cutlass13device_kernelIN5flash19enable_sm80_to_sm89INS1_16FlashAttnBwdSm80INS1_25CollectiveMainloopBwdSm80ILi2ELi2EN4cute5tupleIJNS5_1CILi128EEES8_NS7_ILi64EEEEEENS_10bfloat16_tEfNS_4arch4Sm80ELb1ELb0ELb1ELb0ELb0ELb0ELb0ELb0ELi2ELi4ELi4ELi4ELb0EEENS1_24CollectiveEpilogueBwdGQAISA_fSD_Li256ELb0ELb0EEENS1_25SingleTileBwdLPTSchedulerILb0ELi128ELb0EEEEEEEEEvNT_6ParamsE$_ZN4cute3eso3ESOILb1ELb0EJNS_1CILi1EEENS2_ILi512EEEiEEC2ERKS3_RKS4_RKi,@function
        .size           $_ZN7cutlass13device_kernelIN5flash19enable_sm80_to_sm89INS1_16FlashAttnBwdSm80INS1_25CollectiveMainloopBwdSm80ILi2ELi2EN4cute5tupleIJNS5_1CILi128EEES8_NS7_ILi64EEEEEENS_10bfloat16_tEfNS_4arch4Sm80ELb1ELb0ELb1ELb0ELb0ELb0ELb0ELb0ELi2ELi4ELi4ELi4ELb0EEENS1_24CollectiveEpilogueBwdGQAISA_fSD_Li256ELb0ELb0EEENS1_25SingleTileBwdLPTSchedulerILb0ELi128ELb0EEEEEEEEEvNT_6ParamsE$_ZN4cute3eso3ESOILb1ELb0EJNS_1CILi1EEENS2_ILi512EEEiEEC2ERKS3_RKS4_RKi,($_ZN7cutlass13device_kernelIN5flash19enable_sm80_to_sm89INS1_16FlashAttnBwdSm80INS1_25CollectiveMainloopBwdSm80ILi2ELi2EN4cute5tupleIJNS5_1CILi128EEES8_NS7_ILi64EEEEEENS_10bfloat16_tEfNS_4arch4Sm80ELb1ELb0ELb1ELb0ELb0ELb0ELb0ELb0ELi2ELi4ELi4ELi4ELb0EEENS1_24CollectiveEpilogueBwdGQAISA_fSD_Li256ELb0ELb0EEENS1_25SingleTileBwdLPTSchedulerILb0ELi128ELb0EEEEEEEEEvNT_6ParamsE$_ZN4cute3eso3ESOILb1ELb0EJNS_1CILi1EEENS2_ILi8EEEiiNS2_ILi64EEEiNS2_ILi144EEENS2_ILi288EEENS2_ILi512EEEEEC2ERKS3_RKS4_RKiSF_RKS5_SF_RKS6_RKS7_RKS8_ - $_ZN7cutlass13device_kernelIN5flash19enable_sm80_to_sm89INS1_16FlashAttnBwdSm80INS1_25CollectiveMainloopBwdSm80ILi2ELi2EN4cute5tupleIJNS5_1CILi128EEES8_NS7_ILi64EEEEEENS_10bfloat16_tEfNS_4arch4Sm80ELb1ELb0ELb1ELb0ELb0ELb0ELb0ELb0ELi2ELi4ELi4ELi4ELb0EEENS1_24CollectiveEpilogueBwdGQAISA_fSD_Li256ELb0ELb0EEENS1_25SingleTileBwdLPTSchedulerILb0ELi128ELb0EEEEEEEEEvNT_6ParamsE$_ZN4cute3eso3ESOILb1ELb0EJNS_1CILi1EEENS2_ILi512EEEiEEC2ERKS3_RKS4_RKi)
$_ZN7cutlass13device_kernelIN5flash19enable_sm80_to_sm89INS1_16FlashAttnBwdSm80INS1_25CollectiveMainloopBwdSm80ILi2ELi2EN4cute5tupleIJNS5_1CILi128EEES8_NS7_ILi64EEEEEENS_10bfloat16_tEfNS_4arch4Sm80ELb1ELb0ELb1ELb0ELb0ELb0ELb0ELb0ELi2ELi4ELi4ELi4ELb0EEENS1_24CollectiveEpilogueBwdGQAISA_fSD_Li256ELb0ELb0EEENS1_25SingleTileBwdLPTSchedulerILb0ELi128ELb0EEEEEEEEEvNT_6ParamsE$_ZN4cute3eso3ESOILb1ELb0EJNS_1CILi1EEENS2_ILi512EEEiEEC2ERKS3_RKS4_RKi:
[----:B------:R-:W-:Y:S01]  /*7550*/  IADD3 R4, R77, -c[0x0][0x20], RZ ;  /* 0x800008004d047a10 */ /* 0x000fe20007ffe0ff */
[----:B------:R-:W-:Y:S01]  /*7560*/  IMAD.MOV.U32 R8, RZ, RZ, R2 ;  /* 0x000000ffff087224 */ /* 0x000fe200078e0002 */
[----:B------:R-:W-:-:S03]  /*7570*/  MOV R9, 0x0 ;  /* 0x0000000000097802 */ /* 0x000fc60000000f00 */
[----:B------:R1:W-:Y:S01]  /*7580*/  STL [R4], R3 ;  /* 0x0000000304007387 */ /* 0x0003e20000100800 */
[----:B------:R-:W-:Y:S05]  /*7590*/  RET.REL.NODEC R8 `(_ZN7cutlass13device_kernelIN5flash19enable_sm80_to_sm89INS1_16FlashAttnBwdSm80INS1_25CollectiveMainloopBwdSm80ILi2ELi2EN4cute5tupleIJNS5_1CILi128EEES8_NS7_ILi64EEEEEENS_10bfloat16_tEfNS_4arch4Sm80ELb1ELb0ELb1ELb0ELb0ELb0ELb0ELb0ELi2ELi4ELi4ELi4ELb0EEENS1_24CollectiveEpilogueBwdGQAISA_fSD_Li256ELb0ELb0EEENS1_25SingleTileBwdLPTSchedulerILb0ELi128ELb0EEEEEEEEEvNT_6ParamsE) ;  /* 0xffff8a6008007950 */ /* 0x000fea0003c3ffff */
        .type           $_ZN7cutlass13device_kernelIN5flash19enable_sm80_to_sm89INS1_16FlashAttnBwdSm80INS1_25CollectiveMainloopBwdSm80ILi2ELi2EN4cute5tupleIJNS5_1CILi128EEES8_NS7_ILi64EEEEEENS_10bfloat16_tEfNS_4arch4Sm80ELb1ELb0ELb1ELb0ELb0ELb0ELb0ELb0ELi2ELi4ELi4ELi4ELb0EEENS1_24CollectiveEpilogueBwdGQAISA_fSD_Li256ELb0ELb0EEENS1_25SingleTileBwdLPTSchedulerILb0ELi128ELb0EEEEEEEEEvNT_6ParamsE$_ZN4cute3eso3ESOILb1ELb0EJNS_1CILi1EEENS2_ILi8EEEiiNS2_ILi64EEEiNS2_ILi144EEENS2_ILi288EEENS2_ILi512EEEEEC2ERKS3_RKS4_RKiSF_RKS5_SF_RKS6_RKS7_RKS8_,@function
        .size           $_ZN7cutlass13device_kernelIN5flash19enable_sm80_to_sm89INS1_16FlashAttnBwdSm80INS1_25CollectiveMainloopBwdSm80ILi2ELi2EN4cute5tupleIJNS5_1CILi128EEES8_NS7_ILi64EEEEEENS_10bfloat16_tEfNS_4arch4Sm80ELb1ELb0ELb1ELb0ELb0ELb0ELb0ELb0ELi2ELi4ELi4ELi4ELb0EEENS1_24CollectiveEpilogueBwdGQAISA_fSD_Li256ELb0ELb0EEENS1_25SingleTileBwdLPTSchedulerILb0ELi128ELb0EEEEEEEEEvNT_6ParamsE$_ZN4cute3eso3ESOILb1ELb0EJNS_1CILi1EEENS2_ILi8EEEiiNS2_ILi64EEEiNS2_ILi144EEENS2_ILi288EEENS2_ILi512EEEEEC2ERKS3_RKS4_RKiSF_RKS5_SF_RKS6_RKS7_RKS8_,($_ZN7cutlass13device_kernelIN5flash19enable_sm80_to_sm89INS1_16FlashAttnBwdSm80INS1_25CollectiveMainloopBwdSm80ILi2ELi2EN4cute5tupleIJNS5_1CILi128EEES8_NS7_ILi64EEEEEENS_10bfloat16_tEfNS_4arch4Sm80ELb1ELb0ELb1ELb0ELb0ELb0ELb0ELb0ELi2ELi4ELi4ELi4ELb0EEENS1_24CollectiveEpilogueBwdGQAISA_fSD_Li256ELb0ELb0EEENS1_25SingleTileBwdLPTSchedulerILb0ELi128ELb0EEEEEEEEEvNT_6ParamsE$_ZN4cute3eso3ESOILb1ELb0EJNS_1CILi1EEENS_5tupleIJNS2_ILi8EEEiiEEENS2_ILi64EEENS4_IJiNS2_ILi144EEENS2_ILi288EEEEEENS2_ILi512EEEEEC2ERKS3_RKS6_RKS7_RKSA_RKSB_ - $_ZN7cutlass13device_kernelIN5flash19enable_sm80_to_sm89INS1_16FlashAttnBwdSm80INS1_25CollectiveMainloopBwdSm80ILi2ELi2EN4cute5tupleIJNS5_1CILi128EEES8_NS7_ILi64EEEEEENS_10bfloat16_tEfNS_4arch4Sm80ELb1ELb0ELb1ELb0ELb0ELb0ELb0ELb0ELi2ELi4ELi4ELi4ELb0EEENS1_24CollectiveEpilogueBwdGQAISA_fSD_Li256ELb0ELb0EEENS1_25SingleTileBwdLPTSchedulerILb0ELi128ELb0EEEEEEEEEvNT_6ParamsE$_ZN4cute3eso3ESOILb1ELb0EJNS_1CILi1EEENS2_ILi8EEEiiNS2_ILi64EEEiNS2_ILi144EEENS2_ILi288EEENS2_ILi512EEEEEC2ERKS3_RKS4_RKiSF_RKS5_SF_RKS6_RKS7_RKS8_)
$_ZN7cutlass13device_kernelIN5flash19enable_sm80_to_sm89INS1_16FlashAttnBwdSm80INS1_25CollectiveMainloopBwdSm80ILi2ELi2EN4cute5tupleIJNS5_1CILi128EEES8_NS7_ILi64EEEEEENS_10bfloat16_tEfNS_4arch4Sm80ELb1ELb0ELb1ELb0ELb0ELb0ELb0ELb0ELi2ELi4ELi4ELi4ELb0EEENS1_24CollectiveEpilogueBwdGQAISA_fSD_Li256ELb0ELb0EEENS1_25SingleTileBwdLPTSchedulerILb0ELi128ELb0EEEEEEEEEvNT_6ParamsE$_ZN4cute3eso3ESOILb1ELb0EJNS_1CILi1EEENS2_ILi8EEEiiNS2_ILi64EEEiNS2_ILi144EEENS2_ILi288EEENS2_ILi512EEEEEC2ERKS3_RKS4_RKiSF_RKS5_SF_RKS6_RKS7_RKS8_:
        /* <DEDUP_REMOVED lines=11> */
        .type           $_ZN7cutlass13device_kernelIN5flash19enable_sm80_to_sm89INS1_16FlashAttnBwdSm80INS1_25CollectiveMainloopBwdSm80ILi2ELi2EN4cute5tupleIJNS5_1CILi128EEES8_NS7_ILi64EEEEEENS_10bfloat16_tEfNS_4arch4Sm80ELb1ELb0ELb1ELb0ELb0ELb0ELb0ELb0ELi2ELi4ELi4ELi4ELb0EEENS1_24CollectiveEpilogueBwdGQAISA_fSD_Li256ELb0ELb0EEENS1_25SingleTileBwdLPTSchedulerILb0ELi128ELb0EEEEEEEEEvNT_6ParamsE$_ZN4cute3eso3ESOILb1ELb0EJNS_1CILi1EEENS_5tupleIJNS2_ILi8EEEiiEEENS2_ILi64EEENS4_IJiNS2_ILi144EEENS2_ILi288EEEEEENS2_ILi512EEEEEC2ERKS3_RKS6_RKS7_RKSA_RKSB_,@function
        .size           $_ZN7cutlass13device_kernelIN5flash19enable_sm80_to_sm89INS1_16FlashAttnBwdSm80INS1_25CollectiveMainloopBwdSm80ILi2ELi2EN4cute5tupleIJNS5_1CILi128EEES8_NS7_ILi64EEEEEENS_10bfloat16_tEfNS_4arch4Sm80ELb1ELb0ELb1ELb0ELb0ELb0ELb0ELb0ELi2ELi4ELi4ELi4ELb0EEENS1_24CollectiveEpilogueBwdGQAISA_fSD_Li256ELb0ELb0EEENS1_25SingleTileBwdLPTSchedulerILb0ELi128ELb0EEEEEEEEEvNT_6ParamsE$_ZN4cute3eso3ESOILb1ELb0EJNS_1CILi1EEENS_5tupleIJNS2_ILi8EEEiiEEENS2_ILi64EEENS4_IJiNS2_ILi144EEENS2_ILi288EEEEEENS2_ILi512EEEEEC2ERKS3_RKS6_RKS7_RKSA_RKSB_,($_ZN7cutlass13device_kernelIN5flash19enable_sm80_to_sm89INS1_16FlashAttnBwdSm80INS1_25CollectiveMainloopBwdSm80ILi2ELi2EN4cute5tupleIJNS5_1CILi128EEES8_NS7_ILi64EEEEEENS_10bfloat16_tEfNS_4arch4Sm80ELb1ELb0ELb1ELb0ELb0ELb0ELb0ELb0ELi2ELi4ELi4ELi4ELb0EEENS1_24CollectiveEpilogueBwdGQAISA_fSD_Li256ELb0ELb0EEENS1_25SingleTileBwdLPTSchedulerILb0ELi128ELb0EEEEEEEEEvNT_6ParamsE$_ZN4cute3eso3ESOILb1ELb0EJNS_1CILi1EEENS_5tupleIJiiiEEENS2_ILi64EEENS4_IJNS2_ILi72EEENS2_ILi144EEENS2_ILi288EEEEEENS2_ILi512EEEEEC2ERKS3_RKS5_RKS6_RKSA_RKSB_ - $_ZN7cutlass13device_kernelIN5flash19enable_sm80_to_sm89INS1_16FlashAttnBwdSm80INS1_25CollectiveMainloopBwdSm80ILi2ELi2EN4cute5tupleIJNS5_1CILi128EEES8_NS7_ILi64EEEEEENS_10bfloat16_tEfNS_4arch4Sm80ELb1ELb0ELb1ELb0ELb0ELb0ELb0ELb0ELi2ELi4ELi4ELi4ELb0EEENS1_24CollectiveEpilogueBwdGQAISA_fSD_Li256ELb0ELb0EEENS1_25SingleTileBwdLPTSchedulerILb0ELi128ELb0EEEEEEEEEvNT_6ParamsE$_ZN4cute3eso3ESOILb1ELb0EJNS_1CILi1EEENS_5tupleIJNS2_ILi8EEEiiEEENS2_ILi64EEENS4_IJiNS2_ILi144EEENS2_ILi288EEEEEENS2_ILi512EEEEEC2ERKS3_RKS6_RKS7_RKSA_RKSB_)
$_ZN7cutlass13device_kernelIN5flash19enable_sm80_to_sm89INS1_16FlashAttnBwdSm80INS1_25CollectiveMainloopBwdSm80ILi2ELi2EN4cute5tupleIJNS5_1CILi128EEES8_NS7_ILi64EEEEEENS_10bfloat16_tEfNS_4arch4Sm80ELb1ELb0ELb1ELb0ELb0ELb0ELb0ELb0ELi2ELi4ELi4ELi4ELb0EEENS1_24CollectiveEpilogueBwdGQAISA_fSD_Li256ELb0ELb0EEENS1_25SingleTileBwdLPTSchedulerILb0ELi128ELb0EEEEEEEEEvNT_6ParamsE$_ZN4cute3eso3ESOILb1ELb0EJNS_1CILi1EEENS_5tupleIJNS2_ILi8EEEiiEEENS2_ILi64EEENS4_IJiNS2_ILi144EEENS2_ILi288EEEEEENS2_ILi512EEEEEC2ERKS3_RKS6_RKS7_RKSA_RKSB_:
        /* <DEDUP_REMOVED lines=9> */
        .type           $_ZN7cutlass13device_kernelIN5flash19enable_sm80_to_sm89INS1_16FlashAttnBwdSm80INS1_25CollectiveMainloopBwdSm80ILi2ELi2EN4cute5tupleIJNS5_1CILi128EEES8_NS7_ILi64EEEEEENS_10bfloat16_tEfNS_4arch4Sm80ELb1ELb0ELb1ELb0ELb0ELb0ELb0ELb0ELi2ELi4ELi4ELi4ELb0EEENS1_24CollectiveEpilogueBwdGQAISA_fSD_Li256ELb0ELb0EEENS1_25SingleTileBwdLPTSchedulerILb0ELi128ELb0EEEEEEEEEvNT_6ParamsE$_ZN4cute3eso3ESOILb1ELb0EJNS_1CILi1EEENS_5tupleIJiiiEEENS2_ILi64EEENS4_IJNS2_ILi72EEENS2_ILi144EEENS2_ILi288EEEEEENS2_ILi512EEEEEC2ERKS3_RKS5_RKS6_RKSA_RKSB_,@function
        .size           $_ZN7cutlass13device_kernelIN5flash19enable_sm80_to_sm89INS1_16FlashAttnBwdSm80INS1_25CollectiveMainloopBwdSm80ILi2ELi2EN4cute5tupleIJNS5_1CILi128EEES8_NS7_ILi64EEEEEENS_10bfloat16_tEfNS_4arch4Sm80ELb1ELb0ELb1ELb0ELb0ELb0ELb0ELb0ELi2ELi4ELi4ELi4ELb0EEENS1_24CollectiveEpilogueBwdGQAISA_fSD_Li256ELb0ELb0EEENS1_25SingleTileBwdLPTSchedulerILb0ELi128ELb0EEEEEEEEEvNT_6ParamsE$_ZN4cute3eso3ESOILb1ELb0EJNS_1CILi1EEENS_5tupleIJiiiEEENS2_ILi64EEENS4_IJNS2_ILi72EEENS2_ILi144EEENS2_ILi288EEEEEENS2_ILi512EEEEEC2ERKS3_RKS5_RKS6_RKSA_RKSB_,($_ZN7cutlass13device_kernelIN5flash19enable_sm80_to_sm89INS1_16FlashAttnBwdSm80INS1_25CollectiveMainloopBwdSm80ILi2ELi2EN4cute5tupleIJNS5_1CILi128EEES8_NS7_ILi64EEEEEENS_10bfloat16_tEfNS_4arch4Sm80ELb1ELb0ELb1ELb0ELb0ELb0ELb0ELb0ELi2ELi4ELi4ELi4ELb0EEENS1_24CollectiveEpilogueBwdGQAISA_fSD_Li256ELb0ELb0EEENS1_25SingleTileBwdLPTSchedulerILb0ELi128ELb0EEEEEEEEEvNT_6ParamsE$_ZN4cute3eso3ESOILb1ELb0EJNS_1CILi1EEEiEEC2ERKS3_RKi - $_ZN7cutlass13device_kernelIN5flash19enable_sm80_to_sm89INS1_16FlashAttnBwdSm80INS1_25CollectiveMainloopBwdSm80ILi2ELi2EN4cute5tupleIJNS5_1CILi128EEES8_NS7_ILi64EEEEEENS_10bfloat16_tEfNS_4arch4Sm80ELb1ELb0ELb1ELb0ELb0ELb0ELb0ELb0ELi2ELi4ELi4ELi4ELb0EEENS1_24CollectiveEpilogueBwdGQAISA_fSD_Li256ELb0ELb0EEENS1_25SingleTileBwdLPTSchedulerILb0ELi128ELb0EEEEEEEEEvNT_6ParamsE$_ZN4cute3eso3ESOILb1ELb0EJNS_1CILi1EEENS_5tupleIJiiiEEENS2_ILi64EEENS4_IJNS2_ILi72EEENS2_ILi144EEENS2_ILi288EEEEEENS2_ILi512EEEEEC2ERKS3_RKS5_RKS6_RKSA_RKSB_)
$_ZN7cutlass13device_kernelIN5flash19enable_sm80_to_sm89INS1_16FlashAttnBwdSm80INS1_25CollectiveMainloopBwdSm80ILi2ELi2EN4cute5tupleIJNS5_1CILi128EEES8_NS7_ILi64EEEEEENS_10bfloat16_tEfNS_4arch4Sm80ELb1ELb0ELb1ELb0ELb0ELb0ELb0ELb0ELi2ELi4ELi4ELi4ELb0EEENS1_24CollectiveEpilogueBwdGQAISA_fSD_Li256ELb0ELb0EEENS1_25SingleTileBwdLPTSchedulerILb0ELi128ELb0EEEEEEEEEvNT_6ParamsE$_ZN4cute3eso3ESOILb1ELb0EJNS_1CILi1EEENS_5tupleIJiiiEEENS2_ILi64EEENS4_IJNS2_ILi72EEENS2_ILi144EEENS2_ILi288EEEEEENS2_ILi512EEEEEC2ERKS3_RKS5_RKS6_RKSA_RKSB_:
[----:B------:R-:W-:Y:S01]  /*76e0*/  IADD3 R4, R4, -c[0x0][0x20], RZ ;  /* 0x8000080004047a10 */ /* 0x000fe20007ffe0ff */
[----:B------:R-:W-:Y:S01]  /*76f0*/  IMAD.MOV.U32 R8, RZ, RZ, R6 ;  /* 0x000000ffff087224 */ /* 0x000fe200078e0006 */
[----:B------:R-:W-:-:S03]  /*7700*/  MOV R9, 0x0 ;  /* 0x0000000000097802 */ /* 0x000fc60000000f00 */
[----:B------:R1:W-:Y:S04]  /*7710*/  STL [R4], R2 ;  /* 0x0000000204007387 */ /* 0x0003e80000100800 */
[----:B------:R1:W-:Y:S04]  /*7720*/  STL [R4+0x4], R3 ;  /* 0x0000040304007387 */ /* 0x0003e80000100800 */
[----:B------:R1:W-:Y:S01]  /*7730*/  STL [R4+0x8], R5 ;  /* 0x0000080504007387 */ /* 0x0003e20000100800 */
[----:B------:R-:W-:Y:S05]  /*7740*/  RET.REL.NODEC R8 `(_ZN7cutlass13device_kernelIN5flash19enable_sm80_to_sm89INS1_16FlashAttnBwdSm80INS1_25CollectiveMainloopBwdSm80ILi2ELi2EN4cute5tupleIJNS5_1CILi128EEES8_NS7_ILi64EEEEEENS_10bfloat16_tEfNS_4arch4Sm80ELb1ELb0ELb1ELb0ELb0ELb0ELb0ELb0ELi2ELi4ELi4ELi4ELb0EEENS1_24CollectiveEpilogueBwdGQAISA_fSD_Li256ELb0ELb0EEENS1_25SingleTileBwdLPTSchedulerILb0ELi128ELb0EEEEEEEEEvNT_6ParamsE) ;  /* 0xffff88b008007950 */ /* 0x000fea0003c3ffff */
        .type           $_ZN7cutlass13device_kernelIN5flash19enable_sm80_to_sm89INS1_16FlashAttnBwdSm80INS1_25CollectiveMainloopBwdSm80ILi2ELi2EN4cute5tupleIJNS5_1CILi128EEES8_NS7_ILi64EEEEEENS_10bfloat16_tEfNS_4arch4Sm80ELb1ELb0ELb1ELb0ELb0ELb0ELb0ELb0ELi2ELi4ELi4ELi4ELb0EEENS1_24CollectiveEpilogueBwdGQAISA_fSD_Li256ELb0ELb0EEENS1_25SingleTileBwdLPTSchedulerILb0ELi128ELb0EEEEEEEEEvNT_6ParamsE$_ZN4cute3eso3ESOILb1ELb0EJNS_1CILi1EEEiEEC2ERKS3_RKi,@function
        .size           $_ZN7cutlass13device_kernelIN5flash19enable_sm80_to_sm89INS1_16FlashAttnBwdSm80INS1_25CollectiveMainloopBwdSm80ILi2ELi2EN4cute5tupleIJNS5_1CILi128EEES8_NS7_ILi64EEEEEENS_10bfloat16_tEfNS_4arch4Sm80ELb1ELb0ELb1ELb0ELb0ELb0ELb0ELb0ELi2ELi4ELi4ELi4ELb0EEENS1_24CollectiveEpilogueBwdGQAISA_fSD_Li256ELb0ELb0EEENS1_25SingleTileBwdLPTSchedulerILb0ELi128ELb0EEEEEEEEEvNT_6ParamsE$_ZN4cute3eso3ESOILb1ELb0EJNS_1CILi1EEEiEEC2ERKS3_RKi,($_ZN7cutlass13device_kernelIN5flash19enable_sm80_to_sm89INS1_16FlashAttnBwdSm80INS1_25CollectiveMainloopBwdSm80ILi2ELi2EN4cute5tupleIJNS5_1CILi128EEES8_NS7_ILi64EEEEEENS_10bfloat16_tEfNS_4arch4Sm80ELb1ELb0ELb1ELb0ELb0ELb0ELb0ELb0ELi2ELi4ELi4ELi4ELb0EEENS1_24CollectiveEpilogueBwdGQAISA_fSD_Li256ELb0ELb0EEENS1_25SingleTileBwdLPTSchedulerILb0ELi128ELb0EEEEEEEEEvNT_6ParamsE$_ZN4cute3eso3ESOILb1ELb0EJNS_1CILi1EEEiiiNS2_ILi144EEENS2_ILi512EEEEEC2ERKS3_RKiSA_SA_RKS4_RKS5_ - $_ZN7cutlass13device_kernelIN5flash19enable_sm80_to_sm89INS1_16FlashAttnBwdSm80INS1_25CollectiveMainloopBwdSm80ILi2ELi2EN4cute5tupleIJNS5_1CILi128EEES8_NS7_ILi64EEEEEENS_10bfloat16_tEfNS_4arch4Sm80ELb1ELb0ELb1ELb0ELb0ELb0ELb0ELb0ELi2ELi4ELi4ELi4ELb0EEENS1_24CollectiveEpilogueBwdGQAISA_fSD_Li256ELb0ELb0EEENS1_25SingleTileBwdLPTSchedulerILb0ELi128ELb0EEEEEEEEEvNT_6ParamsE$_ZN4cute3eso3ESOILb1ELb0EJNS_1CILi1EEEiEEC2ERKS3_RKi)
$_ZN7cutlass13device_kernelIN5flash19enable_sm80_to_sm89INS1_16FlashAttnBwdSm80INS1_25CollectiveMainloopBwdSm80ILi2ELi2EN4cute5tupleIJNS5_1CILi128EEES8_NS7_ILi64EEEEEENS_10bfloat16_tEfNS_4arch4Sm80ELb1ELb0ELb1ELb0ELb0ELb0ELb0ELb0ELi2ELi4ELi4ELi4ELb0EEENS1_24CollectiveEpilogueBwdGQAISA_fSD_Li256ELb0ELb0EEENS1_25SingleTileBwdLPTSchedulerILb0ELi128ELb0EEEEEEEEEvNT_6ParamsE$_ZN4cute3eso3ESOILb1ELb0EJNS_1CILi1EEEiEEC2ERKS3_RKi:
[----:B------:R-:W-:Y:S02]  /*7750*/  IADD3 R51, R51, -c[0x0][0x20], RZ ;  /* 0x8000080033337a10 */ /* 0x000fe40007ffe0ff */
[----:B------:R-:W-:-:S03]  /*7760*/  MOV R5, 0x0 ;  /* 0x0000000000057802 */ /* 0x000fc60000000f00 */
[----:B------:R1:W-:Y:S01]  /*7770*/  STL [R51], R2 ;  /* 0x0000000233007387 */ /* 0x0003e20000100800 */
[----:B------:R-:W-:Y:S05]  /*7780*/  RET.REL.NODEC R4 `(_ZN7cutlass13device_kernelIN5flash19enable_sm80_to_sm89INS1_16FlashAttnBwdSm80INS1_25CollectiveMainloopBwdSm80ILi2ELi2EN4cute5tupleIJNS5_1CILi128EEES8_NS7_ILi64EEEEEENS_10bfloat16_tEfNS_4arch4Sm80ELb1ELb0ELb1ELb0ELb0ELb0ELb0ELb0ELi2ELi4ELi4ELi4ELb0EEENS1_24CollectiveEpilogueBwdGQAISA_fSD_Li256ELb0ELb0EEENS1_25SingleTileBwdLPTSchedulerILb0ELi128ELb0EEEEEEEEEvNT_6ParamsE) ;  /* 0xffff887004007950 */ /* 0x000fea0003c3ffff */
        .type           $_ZN7cutlass13device_kernelIN5flash19enable_sm80_to_sm89INS1_16FlashAttnBwdSm80INS1_25CollectiveMainloopBwdSm80ILi2ELi2EN4cute5tupleIJNS5_1CILi128EEES8_NS7_ILi64EEEEEENS_10bfloat16_tEfNS_4arch4Sm80ELb1ELb0ELb1ELb0ELb0ELb0ELb0ELb0ELi2ELi4ELi4ELi4ELb0EEENS1_24CollectiveEpilogueBwdGQAISA_fSD_Li256ELb0ELb0EEENS1_25SingleTileBwdLPTSchedulerILb0ELi128ELb0EEEEEEEEEvNT_6ParamsE$_ZN4cute3eso3ESOILb1ELb0EJNS_1CILi1EEEiiiNS2_ILi144EEENS2_ILi512EEEEEC2ERKS3_RKiSA_SA_RKS4_RKS5_,@function
        .size           $_ZN7cutlass13device_kernelIN5flash19enable_sm80_to_sm89INS1_16FlashAttnBwdSm80INS1_25CollectiveMainloopBwdSm80ILi2ELi2EN4cute5tupleIJNS5_1CILi128EEES8_NS7_ILi64EEEEEENS_10bfloat16_tEfNS_4arch4Sm80ELb1ELb0ELb1ELb0ELb0ELb0ELb0ELb0ELi2ELi4ELi4ELi4ELb0EEENS1_24CollectiveEpilogueBwdGQAISA_fSD_Li256ELb0ELb0EEENS1_25SingleTileBwdLPTSchedulerILb0ELi128ELb0EEEEEEEEEvNT_6ParamsE$_ZN4cute3eso3ESOILb1ELb0EJNS_1CILi1EEEiiiNS2_ILi144EEENS2_ILi512EEEEEC2ERKS3_RKiSA_SA_RKS4_RKS5_,($_ZN7cutlass13device_kernelIN5flash19enable_sm80_to_sm89INS1_16FlashAttnBwdSm80INS1_25CollectiveMainloopBwdSm80ILi2ELi2EN4cute5tupleIJNS5_1CILi128EEES8_NS7_ILi64EEEEEENS_10bfloat16_tEfNS_4arch4Sm80ELb1ELb0ELb1ELb0ELb0ELb0ELb0ELb0ELi2ELi4ELi4ELi4ELb0EEENS1_24CollectiveEpilogueBwdGQAISA_fSD_Li256ELb0ELb0EEENS1_25SingleTileBwdLPTSchedulerILb0ELi128ELb0EEEEEEEEEvNT_6ParamsE$_ZN4cute3eso3ESOILb1ELb0EJNS_1CILi1EEEiiiNS2_ILi64EEENS2_ILi72EEENS2_ILi144EEENS2_ILi288EEENS2_ILi512EEEEEC2ERKS3_RKiSD_SD_RKS4_RKS5_RKS6_RKS7_RKS8_ - $_ZN7cutlass13device_kernelIN5flash19enable_sm80_to_sm89INS1_16FlashAttnBwdSm80INS1_25CollectiveMainloopBwdSm80ILi2ELi2EN4cute5tupleIJNS5_1CILi128EEES8_NS7_ILi64EEEEEENS_10bfloat16_tEfNS_4arch4Sm80ELb1ELb0ELb1ELb0ELb0ELb0ELb0ELb0ELi2ELi4ELi4ELi4ELb0EEENS1_24CollectiveEpilogueBwdGQAISA_fSD_Li256ELb0ELb0EEENS1_25SingleTileBwdLPTSchedulerILb0ELi128ELb0EEEEEEEEEvNT_6ParamsE$_ZN4cute3eso3ESOILb1ELb0EJNS_1CILi1EEEiiiNS2_ILi144EEENS2_ILi512EEEEEC2ERKS3_RKiSA_SA_RKS4_RKS5_)
$_ZN7cutlass13device_kernelIN5flash19enable_sm80_to_sm89INS1_16FlashAttnBwdSm80INS1_25CollectiveMainloopBwdSm80ILi2ELi2EN4cute5tupleIJNS5_1CILi128EEES8_NS7_ILi64EEEEEENS_10bfloat16_tEfNS_4arch4Sm80ELb1ELb0ELb1ELb0ELb0ELb0ELb0ELb0ELi2ELi4ELi4ELi4ELb0EEENS1_24CollectiveEpilogueBwdGQAISA_fSD_Li256ELb0ELb0EEENS1_25SingleTileBwdLPTSchedulerILb0ELi128ELb0EEEEEEEEEvNT_6ParamsE$_ZN4cute3eso3ESOILb1ELb0EJNS_1CILi1EEEiiiNS2_ILi144EEENS2_ILi512EEEEEC2ERKS3_RKiSA_SA_RKS4_RKS5_:
        /* <DEDUP_REMOVED lines=11> */
        .type           $_ZN7cutlass13device_kernelIN5flash19enable_sm80_to_sm89INS1_16FlashAttnBwdSm80INS1_25CollectiveMainloopBwdSm80ILi2ELi2EN4cute5tupleIJNS5_1CILi128EEES8_NS7_ILi64EEEEEENS_10bfloat16_tEfNS_4arch4Sm80ELb1ELb0ELb1ELb0ELb0ELb0ELb0ELb0ELi2ELi4ELi4ELi4ELb0EEENS1_24CollectiveEpilogueBwdGQAISA_fSD_Li256ELb0ELb0EEENS1_25SingleTileBwdLPTSchedulerILb0ELi128ELb0EEEEEEEEEvNT_6ParamsE$_ZN4cute3eso3ESOILb1ELb0EJNS_1CILi1EEEiiiNS2_ILi64EEENS2_ILi72EEENS2_ILi144EEENS2_ILi288EEENS2_ILi512EEEEEC2ERKS3_RKiSD_SD_RKS4_RKS5_RKS6_RKS7_RKS8_,@function
        .size           $_ZN7cutlass13device_kernelIN5flash19enable_sm80_to_sm89INS1_16FlashAttnBwdSm80INS1_25CollectiveMainloopBwdSm80ILi2ELi2EN4cute5tupleIJNS5_1CILi128EEES8_NS7_ILi64EEEEEENS_10bfloat16_tEfNS_4arch4Sm80ELb1ELb0ELb1ELb0ELb0ELb0ELb0ELb0ELi2ELi4ELi4ELi4ELb0EEENS1_24CollectiveEpilogueBwdGQAISA_fSD_Li256ELb0ELb0EEENS1_25SingleTileBwdLPTSchedulerILb0ELi128ELb0EEEEEEEEEvNT_6ParamsE$_ZN4cute3eso3ESOILb1ELb0EJNS_1CILi1EEEiiiNS2_ILi64EEENS2_ILi72EEENS2_ILi144EEENS2_ILi288EEENS2_ILi512EEEEEC2ERKS3_RKiSD_SD_RKS4_RKS5_RKS6_RKS7_RKS8_,($_ZN7cutlass13device_kernelIN5flash19enable_sm80_to_sm89INS1_16FlashAttnBwdSm80INS1_25CollectiveMainloopBwdSm80ILi2ELi2EN4cute5tupleIJNS5_1CILi128EEES8_NS7_ILi64EEEEEENS_10bfloat16_tEfNS_4arch4Sm80ELb1ELb0ELb1ELb0ELb0ELb0ELb0ELb0ELi2ELi4ELi4ELi4ELb0EEENS1_24CollectiveEpilogueBwdGQAISA_fSD_Li256ELb0ELb0EEENS1_25SingleTileBwdLPTSchedulerILb0ELi128ELb0EEEEEEEEEvNT_6ParamsE$_ZN4cute3eso3ESOILb1ELb0EJNS_1CILi1EEEiiiNS2_ILi72EEENS2_ILi512EEEEEC2ERKS3_RKiSA_SA_RKS4_RKS5_ - $_ZN7cutlass13device_kernelIN5flash19enable_sm80_to_sm89INS1_16FlashAttnBwdSm80INS1_25CollectiveMainloopBwdSm80ILi2ELi2EN4cute5tupleIJNS5_1CILi128EEES8_NS7_ILi64EEEEEENS_10bfloat16_tEfNS_4arch4Sm80ELb1ELb0ELb1ELb0ELb0ELb0ELb0ELb0ELi2ELi4ELi4ELi4ELb0EEENS1_24CollectiveEpilogueBwdGQAISA_fSD_Li256ELb0ELb0EEENS1_25SingleTileBwdLPTSchedulerILb0ELi128ELb0EEEEEEEEEvNT_6ParamsE$_ZN4cute3eso3ESOILb1ELb0EJNS_1CILi1EEEiiiNS2_ILi64EEENS2_ILi72EEENS2_ILi144EEENS2_ILi288EEENS2_ILi512EEEEEC2ERKS3_RKiSD_SD_RKS4_RKS5_RKS6_RKS7_RKS8_)
$_ZN7cutlass13device_kernelIN5flash19enable_sm80_to_sm89INS1_16FlashAttnBwdSm80INS1_25CollectiveMainloopBwdSm80ILi2ELi2EN4cute5tupleIJNS5_1CILi128EEES8_NS7_ILi64EEEEEENS_10bfloat16_tEfNS_4arch4Sm80ELb1ELb0ELb1ELb0ELb0ELb0ELb0ELb0ELi2ELi4ELi4ELi4ELb0EEENS1_24CollectiveEpilogueBwdGQAISA_fSD_Li256ELb0ELb0EEENS1_25SingleTileBwdLPTSchedulerILb0ELi128ELb0EEEEEEEEEvNT_6ParamsE$_ZN4cute3eso3ESOILb1ELb0EJNS_1CILi1EEEiiiNS2_ILi64EEENS2_ILi72EEENS2_ILi144EEENS2_ILi288EEENS2_ILi512EEEEEC2ERKS3_RKiSD_SD_RKS4_RKS5_RKS6_RKS7_RKS8_:
        /* <DEDUP_REMOVED lines=11> */
        .type           $_ZN7cutlass13device_kernelIN5flash19enable_sm80_to_sm89INS1_16FlashAttnBwdSm80INS1_25CollectiveMainloopBwdSm80ILi2ELi2EN4cute5tupleIJNS5_1CILi128EEES8_NS7_ILi64EEEEEENS_10bfloat16_tEfNS_4arch4Sm80ELb1ELb0ELb1ELb0ELb0ELb0ELb0ELb0ELi2ELi4ELi4ELi4ELb0EEENS1_24CollectiveEpilogueBwdGQAISA_fSD_Li256ELb0ELb0EEENS1_25SingleTileBwdLPTSchedulerILb0ELi128ELb0EEEEEEEEEvNT_6ParamsE$_ZN4cute3eso3ESOILb1ELb0EJNS_1CILi1EEEiiiNS2_ILi72EEENS2_ILi512EEEEEC2ERKS3_RKiSA_SA_RKS4_RKS5_,@function
        .size           $_ZN7cutlass13device_kernelIN5flash19enable_sm80_to_sm89INS1_16FlashAttnBwdSm80INS1_25CollectiveMainloopBwdSm80ILi2ELi2EN4cute5tupleIJNS5_1CILi128EEES8_NS7_ILi64EEEEEENS_10bfloat16_tEfNS_4arch4Sm80ELb1ELb0ELb1ELb0ELb0ELb0ELb0ELb0ELi2ELi4ELi4ELi4ELb0EEENS1_24CollectiveEpilogueBwdGQAISA_fSD_Li256ELb0ELb0EEENS1_25SingleTileBwdLPTSchedulerILb0ELi128ELb0EEEEEEEEEvNT_6ParamsE$_ZN4cute3eso3ESOILb1ELb0EJNS_1CILi1EEEiiiNS2_ILi72EEENS2_ILi512EEEEEC2ERKS3_RKiSA_SA_RKS4_RKS5_,($_ZN7cutlass13device_kernelIN5flash19enable_sm80_to_sm89INS1_16FlashAttnBwdSm80INS1_25CollectiveMainloopBwdSm80ILi2ELi2EN4cute5tupleIJNS5_1CILi128EEES8_NS7_ILi64EEEEEENS_10bfloat16_tEfNS_4arch4Sm80ELb1ELb0ELb1ELb0ELb0ELb0ELb0ELb0ELi2ELi4ELi4ELi4ELb0EEENS1_24CollectiveEpilogueBwdGQAISA_fSD_Li256ELb0ELb0EEENS1_25SingleTileBwdLPTSchedulerILb0ELi128ELb0EEEEEEEEEvNT_6ParamsE$_ZN4cute3eso3ESOILb1ELb0EJNS_1CILi2EEEiEEC2ERKS3_RKi - $_ZN7cutlass13device_kernelIN5flash19enable_sm80_to_sm89INS1_16FlashAttnBwdSm80INS1_25CollectiveMainloopBwdSm80ILi2ELi2EN4cute5tupleIJNS5_1CILi128EEES8_NS7_ILi64EEEEEENS_10bfloat16_tEfNS_4arch4Sm80ELb1ELb0ELb1ELb0ELb0ELb0ELb0ELb0ELi2ELi4ELi4ELi4ELb0EEENS1_24CollectiveEpilogueBwdGQAISA_fSD_Li256ELb0ELb0EEENS1_25SingleTileBwdLPTSchedulerILb0ELi128ELb0EEEEEEEEEvNT_6ParamsE$_ZN4cute3eso3ESOILb1ELb0EJNS_1CILi1EEEiiiNS2_ILi72EEENS2_ILi512EEEEEC2ERKS3_RKiSA_SA_RKS4_RKS5_)
$_ZN7cutlass13device_kernelIN5flash19enable_sm80_to_sm89INS1_16FlashAttnBwdSm80INS1_25CollectiveMainloopBwdSm80ILi2ELi2EN4cute5tupleIJNS5_1CILi128EEES8_NS7_ILi64EEEEEENS_10bfloat16_tEfNS_4arch4Sm80ELb1ELb0ELb1ELb0ELb0ELb0ELb0ELb0ELi2ELi4ELi4ELi4ELb0EEENS1_24CollectiveEpilogueBwdGQAISA_fSD_Li256ELb0ELb0EEENS1_25SingleTileBwdLPTSchedulerILb0ELi128ELb0EEEEEEEEEvNT_6ParamsE$_ZN4cute3eso3ESOILb1ELb0EJNS_1CILi1EEEiiiNS2_ILi72EEENS2_ILi512EEEEEC2ERKS3_RKiSA_SA_RKS4_RKS5_:
        /* <DEDUP_REMOVED lines=11> */
        .type           $_ZN7cutlass13device_kernelIN5flash19enable_sm80_to_sm89INS1_16FlashAttnBwdSm80INS1_25CollectiveMainloopBwdSm80ILi2ELi2EN4cute5tupleIJNS5_1CILi128EEES8_NS7_ILi64EEEEEENS_10bfloat16_tEfNS_4arch4Sm80ELb1ELb0ELb1ELb0ELb0ELb0ELb0ELb0ELi2ELi4ELi4ELi4ELb0EEENS1_24CollectiveEpilogueBwdGQAISA_fSD_Li256ELb0ELb0EEENS1_25SingleTileBwdLPTSchedulerILb0ELi128ELb0EEEEEEEEEvNT_6ParamsE$_ZN4cute3eso3ESOILb1ELb0EJNS_1CILi2EEEiEEC2ERKS3_RKi,@function
        .size           $_ZN7cutlass13device_kernelIN5flash19enable_sm80_to_sm89INS1_16FlashAttnBwdSm80INS1_25CollectiveMainloopBwdSm80ILi2ELi2EN4cute5tupleIJNS5_1CILi128EEES8_NS7_ILi64EEEEEENS_10bfloat16_tEfNS_4arch4Sm80ELb1ELb0ELb1ELb0ELb0ELb0ELb0ELb0ELi2ELi4ELi4ELi4ELb0EEENS1_24CollectiveEpilogueBwdGQAISA_fSD_Li256ELb0ELb0EEENS1_25SingleTileBwdLPTSchedulerILb0ELi128ELb0EEEEEEEEEvNT_6ParamsE$_ZN4cute3eso3ESOILb1ELb0EJNS_1CILi2EEEiEEC2ERKS3_RKi,($_ZN7cutlass13device_kernelIN5flash19enable_sm80_to_sm89INS1_16FlashAttnBwdSm80INS1_25CollectiveMainloopBwdSm80ILi2ELi2EN4cute5tupleIJNS5_1CILi128EEES8_NS7_ILi64EEEEEENS_10bfloat16_tEfNS_4arch4Sm80ELb1ELb0ELb1ELb0ELb0ELb0ELb0ELb0ELi2ELi4ELi4ELi4ELb0EEENS1_24CollectiveEpilogueBwdGQAISA_fSD_Li256ELb0ELb0EEENS1_25SingleTileBwdLPTSchedulerILb0ELi128ELb0EEEEEEEEEvNT_6ParamsE$_ZN4cute3eso3ESOILb1ELb0EJNS_1CILi4096EEENS_5tupleIJNS4_IJiiEEENS2_ILi8192EEEEEEEEC2ERKS3_RKS7_ - $_ZN7cutlass13device_kernelIN5flash19enable_sm80_to_sm89INS1_16FlashAttnBwdSm80INS1_25CollectiveMainloopBwdSm80ILi2ELi2EN4cute5tupleIJNS5_1CILi128EEES8_NS7_ILi64EEEEEENS_10bfloat16_tEfNS_4arch4Sm80ELb1ELb0ELb1ELb0ELb0ELb0ELb0ELb0ELi2ELi4ELi4ELi4ELb0EEENS1_24CollectiveEpilogueBwdGQAISA_fSD_Li256ELb0ELb0EEENS1_25SingleTileBwdLPTSchedulerILb0ELi128ELb0EEEEEEEEEvNT_6ParamsE$_ZN4cute3eso3ESOILb1ELb0EJNS_1CILi2EEEiEEC2ERKS3_RKi)
$_ZN7cutlass13device_kernelIN5flash19enable_sm80_to_sm89INS1_16FlashAttnBwdSm80INS1_25CollectiveMainloopBwdSm80ILi2ELi2EN4cute5tupleIJNS5_1CILi128EEES8_NS7_ILi64EEEEEENS_10bfloat16_tEfNS_4arch4Sm80ELb1ELb0ELb1ELb0ELb0ELb0ELb0ELb0ELi2ELi4ELi4ELi4ELb0EEENS1_24CollectiveEpilogueBwdGQAISA_fSD_Li256ELb0ELb0EEENS1_25SingleTileBwdLPTSchedulerILb0ELi128ELb0EEEEEEEEEvNT_6ParamsE$_ZN4cute3eso3ESOILb1ELb0EJNS_1CILi2EEEiEEC2ERKS3_RKi:
[----:B------:R-:W-:Y:S02]  /*79a0*/  IADD3 R2, R2, -c[0x0][0x20], RZ ;  /* 0x8000080002027a10 */ /* 0x000fe40007ffe0ff */
[----:B------:R-:W-:-:S03]  /*79b0*/  MOV R5, 0x0 ;  /* 0x0000000000057802 */ /* 0x000fc60000000f00 */
[----:B------:R1:W-:Y:S01]  /*79c0*/  STL [R2], R3 ;  /* 0x0000000302007387 */ /* 0x0003e20000100800 */
[----:B------:R-:W-:Y:S05]  /*79d0*/  RET.REL.NODEC R4 `(_ZN7cutlass13device_kernelIN5flash19enable_sm80_to_sm89INS1_16FlashAttnBwdSm80INS1_25CollectiveMainloopBwdSm80ILi2ELi2EN4cute5tupleIJNS5_1CILi128EEES8_NS7_ILi64EEEEEENS_10bfloat16_tEfNS_4arch4Sm80ELb1ELb0ELb1ELb0ELb0ELb0ELb0ELb0ELi2ELi4ELi4ELi4ELb0EEENS1_24CollectiveEpilogueBwdGQAISA_fSD_Li256ELb0ELb0EEENS1_25SingleTileBwdLPTSchedulerILb0ELi128ELb0EEEEEEEEEvNT_6ParamsE) ;  /* 0xffff862004007950 */ /* 0x000fea0003c3ffff */
        .type           $_ZN7cutlass13device_kernelIN5flash19enable_sm80_to_sm89INS1_16FlashAttnBwdSm80INS1_25CollectiveMainloopBwdSm80ILi2ELi2EN4cute5tupleIJNS5_1CILi128EEES8_NS7_ILi64EEEEEENS_10bfloat16_tEfNS_4arch4Sm80ELb1ELb0ELb1ELb0ELb0ELb0ELb0ELb0ELi2ELi4ELi4ELi4ELb0EEENS1_24CollectiveEpilogueBwdGQAISA_fSD_Li256ELb0ELb0EEENS1_25SingleTileBwdLPTSchedulerILb0ELi128ELb0EEEEEEEEEvNT_6ParamsE$_ZN4cute3eso3ESOILb1ELb0EJNS_1CILi4096EEENS_5tupleIJNS4_IJiiEEENS2_ILi8192EEEEEEEEC2ERKS3_RKS7_,@function
        .size           $_ZN7cutlass13device_kernelIN5flash19enable_sm80_to_sm89INS1_16FlashAttnBwdSm80INS1_25CollectiveMainloopBwdSm80ILi2ELi2EN4cute5tupleIJNS5_1CILi128EEES8_NS7_ILi64EEEEEENS_10bfloat16_tEfNS_4arch4Sm80ELb1ELb0ELb1ELb0ELb0ELb0ELb0ELb0ELi2ELi4ELi4ELi4ELb0EEENS1_24CollectiveEpilogueBwdGQAISA_fSD_Li256ELb0ELb0EEENS1_25SingleTileBwdLPTSchedulerILb0ELi128ELb0EEEEEEEEEvNT_6ParamsE$_ZN4cute3eso3ESOILb1ELb0EJNS_1CILi4096EEENS_5tupleIJNS4_IJiiEEENS2_ILi8192EEEEEEEEC2ERKS3_RKS7_,($_ZN7cutlass13device_kernelIN5flash19enable_sm80_to_sm89INS1_16FlashAttnBwdSm80INS1_25CollectiveMainloopBwdSm80ILi2ELi2EN4cute5tupleIJNS5_1CILi128EEES8_NS7_ILi64EEEEEENS_10bfloat16_tEfNS_4arch4Sm80ELb1ELb0ELb1ELb0ELb0ELb0ELb0ELb0ELi2ELi4ELi4ELi4ELb0EEENS1_24CollectiveEpilogueBwdGQAISA_fSD_Li256ELb0ELb0EEENS1_25SingleTileBwdLPTSchedulerILb0ELi128ELb0EEEEEEEEEvNT_6ParamsE$_ZN4cute3eso3ESOILb1ELb0EJNS_1CILi4096EEENS_5tupleIJiiEEEEEC2ERKS3_RKS5_ - $_ZN7cutlass13device_kernelIN5flash19enable_sm80_to_sm89INS1_16FlashAttnBwdSm80INS1_25CollectiveMainloopBwdSm80ILi2ELi2EN4cute5tupleIJNS5_1CILi128EEES8_NS7_ILi64EEEEEENS_10bfloat16_tEfNS_4arch4Sm80ELb1ELb0ELb1ELb0ELb0ELb0ELb0ELb0ELi2ELi4ELi4ELi4ELb0EEENS1_24CollectiveEpilogueBwdGQAISA_fSD_Li256ELb0ELb0EEENS1_25SingleTileBwdLPTSchedulerILb0ELi128ELb0EEEEEEEEEvNT_6ParamsE$_ZN4cute3eso3ESOILb1ELb0EJNS_1CILi4096EEENS_5tupleIJNS4_IJiiEEENS2_ILi8192EEEEEEEEC2ERKS3_RKS7_)
$_ZN7cutlass13device_kernelIN5flash19enable_sm80_to_sm89INS1_16FlashAttnBwdSm80INS1_25CollectiveMainloopBwdSm80ILi2ELi2EN4cute5tupleIJNS5_1CILi128EEES8_NS7_ILi64EEEEEENS_10bfloat16_tEfNS_4arch4Sm80ELb1ELb0ELb1ELb0ELb0ELb0ELb0ELb0ELi2ELi4ELi4ELi4ELb0EEENS1_24CollectiveEpilogueBwdGQAISA_fSD_Li256ELb0ELb0EEENS1_25SingleTileBwdLPTSchedulerILb0ELi128ELb0EEEEEEEEEvNT_6ParamsE$_ZN4cute3eso3ESOILb1ELb0EJNS_1CILi4096EEENS_5tupleIJNS4_IJiiEEENS2_ILi8192EEEEEEEEC2ERKS3_RKS7_:
[----:B------:R-:W-:Y:S01]  /*79e0*/  IADD3 R2, R2, -c[0x0][0x20], RZ ;  /* 0x8000080002027a10 */ /* 0x000fe20007ffe0ff */
[----:B------:R-:W-:Y:S01]  /*79f0*/  IMAD.MOV.U32 R8, RZ, RZ, R6 ;  /* 0x000000ffff087224 */ /* 0x000fe200078e0006 */
[----:B------:R-:W-:-:S03]  /*7a00*/  MOV R9, 0x0 ;  /* 0x0000000000097802 */ /* 0x000fc60000000f00 */
[----:B------:R1:W-:Y:S04]  /*7a10*/  STL [R2], R5 ;  /* 0x0000000502007387 */ /* 0x0003e80000100800 */
[----:B------:R1:W-:Y:S01]  /*7a20*/  STL [R2+0x4], R3 ;  /* 0x0000040302007387 */ /* 0x0003e20000100800 */
[----:B------:R-:W-:Y:S05]  /*7a30*/  RET.REL.NODEC R8 `(_ZN7cutlass13device_kernelIN5flash19enable_sm80_to_sm89INS1_16FlashAttnBwdSm80INS1_25CollectiveMainloopBwdSm80ILi2ELi2EN4cute5tupleIJNS5_1CILi128EEES8_NS7_ILi64EEEEEENS_10bfloat16_tEfNS_4arch4Sm80ELb1ELb0ELb1ELb0ELb0ELb0ELb0ELb0ELi2ELi4ELi4ELi4ELb0EEENS1_24CollectiveEpilogueBwdGQAISA_fSD_Li256ELb0ELb0EEENS1_25SingleTileBwdLPTSchedulerILb0ELi128ELb0EEEEEEEEEvNT_6ParamsE) ;  /* 0xffff85c008007950 */ /* 0x000fea0003c3ffff */
        .type           $_ZN7cutlass13device_kernelIN5flash19enable_sm80_to_sm89INS1_16FlashAttnBwdSm80INS1_25CollectiveMainloopBwdSm80ILi2ELi2EN4cute5tupleIJNS5_1CILi128EEES8_NS7_ILi64EEEEEENS_10bfloat16_tEfNS_4arch4Sm80ELb1ELb0ELb1ELb0ELb0ELb0ELb0ELb0ELi2ELi4ELi4ELi4ELb0EEENS1_24CollectiveEpilogueBwdGQAISA_fSD_Li256ELb0ELb0EEENS1_25SingleTileBwdLPTSchedulerILb0ELi128ELb0EEEEEEEEEvNT_6ParamsE$_ZN4cute3eso3ESOILb1ELb0EJNS_1CILi4096EEENS_5tupleIJiiEEEEEC2ERKS3_RKS5_,@function
        .size           $_ZN7cutlass13device_kernelIN5flash19enable_sm80_to_sm89INS1_16FlashAttnBwdSm80INS1_25CollectiveMainloopBwdSm80ILi2ELi2EN4cute5tupleIJNS5_1CILi128EEES8_NS7_ILi64EEEEEENS_10bfloat16_tEfNS_4arch4Sm80ELb1ELb0ELb1ELb0ELb0ELb0ELb0ELb0ELi2ELi4ELi4ELi4ELb0EEENS1_24CollectiveEpilogueBwdGQAISA_fSD_Li256ELb0ELb0EEENS1_25SingleTileBwdLPTSchedulerILb0ELi128ELb0EEEEEEEEEvNT_6ParamsE$_ZN4cute3eso3ESOILb1ELb0EJNS_1CILi4096EEENS_5tupleIJiiEEEEEC2ERKS3_RKS5_,($_ZN7cutlass13device_kernelIN5flash19enable_sm80_to_sm89INS1_16FlashAttnBwdSm80INS1_25CollectiveMainloopBwdSm80ILi2ELi2EN4cute5tupleIJNS5_1CILi128EEES8_NS7_ILi64EEEEEENS_10bfloat16_tEfNS_4arch4Sm80ELb1ELb0ELb1ELb0ELb0ELb0ELb0ELb0ELi2ELi4ELi4ELi4ELb0EEENS1_24CollectiveEpilogueBwdGQAISA_fSD_Li256ELb0ELb0EEENS1_25SingleTileBwdLPTSchedulerILb0ELi128ELb0EEEEEEEEEvNT_6ParamsE$_ZN4cute3eso3ESOILb1ELb0EJNS_1CILi4096EEEiiEEC2ERKS3_RKiS8_ - $_ZN7cutlass13device_kernelIN5flash19enable_sm80_to_sm89INS1_16FlashAttnBwdSm80INS1_25CollectiveMainloopBwdSm80ILi2ELi2EN4cute5tupleIJNS5_1CILi128EEES8_NS7_ILi64EEEEEENS_10bfloat16_tEfNS_4arch4Sm80ELb1ELb0ELb1ELb0ELb0ELb0ELb0ELb0ELi2ELi4ELi4ELi4ELb0EEENS1_24CollectiveEpilogueBwdGQAISA_fSD_Li256ELb0ELb0EEENS1_25SingleTileBwdLPTSchedulerILb0ELi128ELb0EEEEEEEEEvNT_6ParamsE$_ZN4cute3eso3ESOILb1ELb0EJNS_1CILi4096EEENS_5tupleIJiiEEEEEC2ERKS3_RKS5_)
$_ZN7cutlass13device_kernelIN5flash19enable_sm80_to_sm89INS1_16FlashAttnBwdSm80INS1_25CollectiveMainloopBwdSm80ILi2ELi2EN4cute5tupleIJNS5_1CILi128EEES8_NS7_ILi64EEEEEENS_10bfloat16_tEfNS_4arch4Sm80ELb1ELb0ELb1ELb0ELb0ELb0ELb0ELb0ELi2ELi4ELi4ELi4ELb0EEENS1_24CollectiveEpilogueBwdGQAISA_fSD_Li256ELb0ELb0EEENS1_25SingleTileBwdLPTSchedulerILb0ELi128ELb0EEEEEEEEEvNT_6ParamsE$_ZN4cute3eso3ESOILb1ELb0EJNS_1CILi4096EEENS_5tupleIJiiEEEEEC2ERKS3_RKS5_:
[----:B------:R-:W-:Y:S01]  /*7a40*/  IADD3 R2, R2, -c[0x0][0x20], RZ ;  /* 0x8000080002027a10 */ /* 0x000fe20007ffe0ff */
[----:B------:R-:W-:Y:S01]  /*7a50*/  IMAD.MOV.U32 R8, RZ, RZ, R6 ;  /* 0x000000ffff087224 */ /* 0x000fe200078e0006 */
[----:B------:R-:W-:-:S03]  /*7a60*/  MOV R9, 0x0 ;  /* 0x0000000000097802 */ /* 0x000fc60000000f00 */
[----:B------:R1:W-:Y:S04]  /*7a70*/  STL [R2], R5 ;  /* 0x0000000502007387 */ /* 0x0003e80000100800 */
[----:B------:R1:W-:Y:S01]  /*7a80*/  STL [R2+0x4], R3 ;  /* 0x0000040302007387 */ /* 0x0003e20000100800 */
[----:B------:R-:W-:Y:S05]  /*7a90*/  RET.REL.NODEC R8 `(_ZN7cutlass13device_kernelIN5flash19enable_sm80_to_sm89INS1_16FlashAttnBwdSm80INS1_25CollectiveMainloopBwdSm80ILi2ELi2EN4cute5tupleIJNS5_1CILi128EEES8_NS7_ILi64EEEEEENS_10bfloat16_tEfNS_4arch4Sm80ELb1ELb0ELb1ELb0ELb0ELb0ELb0ELb0ELi2ELi4ELi4ELi4ELb0EEENS1_24CollectiveEpilogueBwdGQAISA_fSD_Li256ELb0ELb0EEENS1_25SingleTileBwdLPTSchedulerILb0ELi128ELb0EEEEEEEEEvNT_6ParamsE) ;  /* 0xffff856008007950 */ /* 0x000fea0003c3ffff */
        .type           $_ZN7cutlass13device_kernelIN5flash19enable_sm80_to_sm89INS1_16FlashAttnBwdSm80INS1_25CollectiveMainloopBwdSm80ILi2ELi2EN4cute5tupleIJNS5_1CILi128EEES8_NS7_ILi64EEEEEENS_10bfloat16_tEfNS_4arch4Sm80ELb1ELb0ELb1ELb0ELb0ELb0ELb0ELb0ELi2ELi4ELi4ELi4ELb0EEENS1_24CollectiveEpilogueBwdGQAISA_fSD_Li256ELb0ELb0EEENS1_25SingleTileBwdLPTSchedulerILb0ELi128ELb0EEEEEEEEEvNT_6ParamsE$_ZN4cute3eso3ESOILb1ELb0EJNS_1CILi4096EEEiiEEC2ERKS3_RKiS8_,@function
        .size           $_ZN7cutlass13device_kernelIN5flash19enable_sm80_to_sm89INS1_16FlashAttnBwdSm80INS1_25CollectiveMainloopBwdSm80ILi2ELi2EN4cute5tupleIJNS5_1CILi128EEES8_NS7_ILi64EEEEEENS_10bfloat16_tEfNS_4arch4Sm80ELb1ELb0ELb1ELb0ELb0ELb0ELb0ELb0ELi2ELi4ELi4ELi4ELb0EEENS1_24CollectiveEpilogueBwdGQAISA_fSD_Li256ELb0ELb0EEENS1_25SingleTileBwdLPTSchedulerILb0ELi128ELb0EEEEEEEEEvNT_6ParamsE$_ZN4cute3eso3ESOILb1ELb0EJNS_1CILi4096EEEiiEEC2ERKS3_RKiS8_,($_ZN7cutlass13device_kernelIN5flash19enable_sm80_to_sm89INS1_16FlashAttnBwdSm80INS1_25CollectiveMainloopBwdSm80ILi2ELi2EN4cute5tupleIJNS5_1CILi128EEES8_NS7_ILi64EEEEEENS_10bfloat16_tEfNS_4arch4Sm80ELb1ELb0ELb1ELb0ELb0ELb0ELb0ELb0ELi2ELi4ELi4ELi4ELb0EEENS1_24CollectiveEpilogueBwdGQAISA_fSD_Li256ELb0ELb0EEENS1_25SingleTileBwdLPTSchedulerILb0ELi128ELb0EEEEEEEEEvNT_6ParamsE$_ZN4cute3eso3ESOILb1ELb0EJNS_1CILi4096EEEiiNS2_ILi8192EEEEEC2ERKS3_RKiS9_RKS4_ - $_ZN7cutlass13device_kernelIN5flash19enable_sm80_to_sm89INS1_16FlashAttnBwdSm80INS1_25CollectiveMainloopBwdSm80ILi2ELi2EN4cute5tupleIJNS5_1CILi128EEES8_NS7_ILi64EEEEEENS_10bfloat16_tEfNS_4arch4Sm80ELb1ELb0ELb1ELb0ELb0ELb0ELb0ELb0ELi2ELi4ELi4ELi4ELb0EEENS1_24CollectiveEpilogueBwdGQAISA_fSD_Li256ELb0ELb0EEENS1_25SingleTileBwdLPTSchedulerILb0ELi128ELb0EEEEEEEEEvNT_6ParamsE$_ZN4cute3eso3ESOILb1ELb0EJNS_1CILi4096EEEiiEEC2ERKS3_RKiS8_)
$_ZN7cutlass13device_kernelIN5flash19enable_sm80_to_sm89INS1_16FlashAttnBwdSm80INS1_25CollectiveMainloopBwdSm80ILi2ELi2EN4cute5tupleIJNS5_1CILi128EEES8_NS7_ILi64EEEEEENS_10bfloat16_tEfNS_4arch4Sm80ELb1ELb0ELb1ELb0ELb0ELb0ELb0ELb0ELi2ELi4ELi4ELi4ELb0EEENS1_24CollectiveEpilogueBwdGQAISA_fSD_Li256ELb0ELb0EEENS1_25SingleTileBwdLPTSchedulerILb0ELi128ELb0EEEEEEEEEvNT_6ParamsE$_ZN4cute3eso3ESOILb1ELb0EJNS_1CILi4096EEEiiEEC2ERKS3_RKiS8_:
        /* <DEDUP_REMOVED lines=8> */
        .type           $_ZN7cutlass13device_kernelIN5flash19enable_sm80_to_sm89INS1_16FlashAttnBwdSm80INS1_25CollectiveMainloopBwdSm80ILi2ELi2EN4cute5tupleIJNS5_1CILi128EEES8_NS7_ILi64EEEEEENS_10bfloat16_tEfNS_4arch4Sm80ELb1ELb0ELb1ELb0ELb0ELb0ELb0ELb0ELi2ELi4ELi4ELi4ELb0EEENS1_24CollectiveEpilogueBwdGQAISA_fSD_Li256ELb0ELb0EEENS1_25SingleTileBwdLPTSchedulerILb0ELi128ELb0EEEEEEEEEvNT_6ParamsE$_ZN4cute3eso3ESOILb1ELb0EJNS_1CILi4096EEEiiNS2_ILi8192EEEEEC2ERKS3_RKiS9_RKS4_,@function
        .size           $_ZN7cutlass13device_kernelIN5flash19enable_sm80_to_sm89INS1_16FlashAttnBwdSm80INS1_25CollectiveMainloopBwdSm80ILi2ELi2EN4cute5tupleIJNS5_1CILi128EEES8_NS7_ILi64EEEEEENS_10bfloat16_tEfNS_4arch4Sm80ELb1ELb0ELb1ELb0ELb0ELb0ELb0ELb0ELi2ELi4ELi4ELi4ELb0EEENS1_24CollectiveEpilogueBwdGQAISA_fSD_Li256ELb0ELb0EEENS1_25SingleTileBwdLPTSchedulerILb0ELi128ELb0EEEEEEEEEvNT_6ParamsE$_ZN4cute3eso3ESOILb1ELb0EJNS_1CILi4096EEEiiNS2_ILi8192EEEEEC2ERKS3_RKiS9_RKS4_,($_ZN7cutlass13device_kernelIN5flash19enable_sm80_to_sm89INS1_16FlashAttnBwdSm80INS1_25CollectiveMainloopBwdSm80ILi2ELi2EN4cute5tupleIJNS5_1CILi128EEES8_NS7_ILi64EEEEEENS_10bfloat16_tEfNS_4arch4Sm80ELb1ELb0ELb1ELb0ELb0ELb0ELb0ELb0ELi2ELi4ELi4ELi4ELb0EEENS1_24CollectiveEpilogueBwdGQAISA_fSD_Li256ELb0ELb0EEENS1_25SingleTileBwdLPTSchedulerILb0ELi128ELb0EEEEEEEEEvNT_6ParamsE$_ZN4cute3eso3ESOILb1ELb0EJNS_1CILi8EEEiiEEC2ERKS3_RKiS8_ - $_ZN7cutlass13device_kernelIN5flash19enable_sm80_to_sm89INS1_16FlashAttnBwdSm80INS1_25CollectiveMainloopBwdSm80ILi2ELi2EN4cute5tupleIJNS5_1CILi128EEES8_NS7_ILi64EEEEEENS_10bfloat16_tEfNS_4arch4Sm80ELb1ELb0ELb1ELb0ELb0ELb0ELb0ELb0ELi2ELi4ELi4ELi4ELb0EEENS1_24CollectiveEpilogueBwdGQAISA_fSD_Li256ELb0ELb0EEENS1_25SingleTileBwdLPTSchedulerILb0ELi128ELb0EEEEEEEEEvNT_6ParamsE$_ZN4cute3eso3ESOILb1ELb0EJNS_1CILi4096EEEiiNS2_ILi8192EEEEEC2ERKS3_RKiS9_RKS4_)
$_ZN7cutlass13device_kernelIN5flash19enable_sm80_to_sm89INS1_16FlashAttnBwdSm80INS1_25CollectiveMainloopBwdSm80ILi2ELi2EN4cute5tupleIJNS5_1CILi128EEES8_NS7_ILi64EEEEEENS_10bfloat16_tEfNS_4arch4Sm80ELb1ELb0ELb1ELb0ELb0ELb0ELb0ELb0ELi2ELi4ELi4ELi4ELb0EEENS1_24CollectiveEpilogueBwdGQAISA_fSD_Li256ELb0ELb0EEENS1_25SingleTileBwdLPTSchedulerILb0ELi128ELb0EEEEEEEEEvNT_6ParamsE$_ZN4cute3eso3ESOILb1ELb0EJNS_1CILi4096EEEiiNS2_ILi8192EEEEEC2ERKS3_RKiS9_RKS4_:
        /* <DEDUP_REMOVED lines=8> */
        .type           $_ZN7cutlass13device_kernelIN5flash19enable_sm80_to_sm89INS1_16FlashAttnBwdSm80INS1_25CollectiveMainloopBwdSm80ILi2ELi2EN4cute5tupleIJNS5_1CILi128EEES8_NS7_ILi64EEEEEENS_10bfloat16_tEfNS_4arch4Sm80ELb1ELb0ELb1ELb0ELb0ELb0ELb0ELb0ELi2ELi4ELi4ELi4ELb0EEENS1_24CollectiveEpilogueBwdGQAISA_fSD_Li256ELb0ELb0EEENS1_25SingleTileBwdLPTSchedulerILb0ELi128ELb0EEEEEEEEEvNT_6ParamsE$_ZN4cute3eso3ESOILb1ELb0EJNS_1CILi8EEEiiEEC2ERKS3_RKiS8_,@function
        .size           $_ZN7cutlass13device_kernelIN5flash19enable_sm80_to_sm89INS1_16FlashAttnBwdSm80INS1_25CollectiveMainloopBwdSm80ILi2ELi2EN4cute5tupleIJNS5_1CILi128EEES8_NS7_ILi64EEEEEENS_10bfloat16_tEfNS_4arch4Sm80ELb1ELb0ELb1ELb0ELb0ELb0ELb0ELb0ELi2ELi4ELi4ELi4ELb0EEENS1_24CollectiveEpilogueBwdGQAISA_fSD_Li256ELb0ELb0EEENS1_25SingleTileBwdLPTSchedulerILb0ELi128ELb0EEEEEEEEEvNT_6ParamsE$_ZN4cute3eso3ESOILb1ELb0EJNS_1CILi8EEEiiEEC2ERKS3_RKiS8_,($_ZN7cutlass13device_kernelIN5flash19enable_sm80_to_sm89INS1_16FlashAttnBwdSm80INS1_25CollectiveMainloopBwdSm80ILi2ELi2EN4cute5tupleIJNS5_1CILi128EEES8_NS7_ILi64EEEEEENS_10bfloat16_tEfNS_4arch4Sm80ELb1ELb0ELb1ELb0ELb0ELb0ELb0ELb0ELi2ELi4ELi4ELi4ELb0EEENS1_24CollectiveEpilogueBwdGQAISA_fSD_Li256ELb0ELb0EEENS1_25SingleTileBwdLPTSchedulerILb0ELi128ELb0EEEEEEEEEvNT_6ParamsE$_ZN4cute3eso3ESOILb1ELb0EJNS_1CILi8EEEiiiNS2_ILi144EEENS2_ILi512EEEEEC2ERKS3_RKiSA_SA_RKS4_RKS5_ - $_ZN7cutlass13device_kernelIN5flash19enable_sm80_to_sm89INS1_16FlashAttnBwdSm80INS1_25CollectiveMainloopBwdSm80ILi2ELi2EN4cute5tupleIJNS5_1CILi128EEES8_NS7_ILi64EEEEEENS_10bfloat16_tEfNS_4arch4Sm80ELb1ELb0ELb1ELb0ELb0ELb0ELb0ELb0ELi2ELi4ELi4ELi4ELb0EEENS1_24CollectiveEpilogueBwdGQAISA_fSD_Li256ELb0ELb0EEENS1_25SingleTileBwdLPTSchedulerILb0ELi128ELb0EEEEEEEEEvNT_6ParamsE$_ZN4cute3eso3ESOILb1ELb0EJNS_1CILi8EEEiiEEC2ERKS3_RKiS8_)
$_ZN7cutlass13device_kernelIN5flash19enable_sm80_to_sm89INS1_16FlashAttnBwdSm80INS1_25CollectiveMainloopBwdSm80ILi2ELi2EN4cute5tupleIJNS5_1CILi128EEES8_NS7_ILi64EEEEEENS_10bfloat16_tEfNS_4arch4Sm80ELb1ELb0ELb1ELb0ELb0ELb0ELb0ELb0ELi2ELi4ELi4ELi4ELb0EEENS1_24CollectiveEpilogueBwdGQAISA_fSD_Li256ELb0ELb0EEENS1_25SingleTileBwdLPTSchedulerILb0ELi128ELb0EEEEEEEEEvNT_6ParamsE$_ZN4cute3eso3ESOILb1ELb0EJNS_1CILi8EEEiiEEC2ERKS3_RKiS8_:
[----:B------:R-:W-:Y:S02]  /*7ba0*/  IADD3 R3, R59, -c[0x0][0x20], RZ ;  /* 0x800008003b037a10 */ /* 0x000fe40007ffe0ff */
[----:B------:R-:W-:-:S03]  /*7bb0*/  IADD3 R2, R58, -c[0x0][0x20], RZ ;  /* 0x800008003a027a10 */ /* 0x000fc60007ffe0ff */
[----:B------:R1:W-:Y:S04]  /*7bc0*/  STL [R3], R6 ;  /* 0x0000000603007387 */ /* 0x0003e80000100800 */
[----:B------:R-:W2:Y:S01]  /*7bd0*/  LDL R2, [R2] ;  /* 0x0000000002027983 */ /* 0x000ea20000100800 */
[----:B------:R-:W-:-:S03]  /*7be0*/  IMAD.MOV.U32 R5, RZ, RZ, 0x0 ;  /* 0x00000000ff057424 */ /* 0x000fc600078e00ff */
[----:B--2---:R1:W-:Y:S01]  /*7bf0*/  STL [R3+0x4], R2 ;  /* 0x0000040203007387 */ /* 0x0043e20000100800 */
[----:B------:R-:W-:Y:S05]  /*7c00*/  RET.REL.NODEC R4 `(_ZN7cutlass13device_kernelIN5flash19enable_sm80_to_sm89INS1_16FlashAttnBwdSm80INS1_25CollectiveMainloopBwdSm80ILi2ELi2EN4cute5tupleIJNS5_1CILi128EEES8_NS7_ILi64EEEEEENS_10bfloat16_tEfNS_4arch4Sm80ELb1ELb0ELb1ELb0ELb0ELb0ELb0ELb0ELi2ELi4ELi4ELi4ELb0EEENS1_24CollectiveEpilogueBwdGQAISA_fSD_Li256ELb0ELb0EEENS1_25SingleTileBwdLPTSchedulerILb0ELi128ELb0EEEEEEEEEvNT_6ParamsE) ;  /* 0xffff83f004007950 */ /* 0x000fea0003c3ffff */
        .type           $_ZN7cutlass13device_kernelIN5flash19enable_sm80_to_sm89INS1_16FlashAttnBwdSm80INS1_25CollectiveMainloopBwdSm80ILi2ELi2EN4cute5tupleIJNS5_1CILi128EEES8_NS7_ILi64EEEEEENS_10bfloat16_tEfNS_4arch4Sm80ELb1ELb0ELb1ELb0ELb0ELb0ELb0ELb0ELi2ELi4ELi4ELi4ELb0EEENS1_24CollectiveEpilogueBwdGQAISA_fSD_Li256ELb0ELb0EEENS1_25SingleTileBwdLPTSchedulerILb0ELi128ELb0EEEEEEEEEvNT_6ParamsE$_ZN4cute3eso3ESOILb1ELb0EJNS_1CILi8EEEiiiNS2_ILi144EEENS2_ILi512EEEEEC2ERKS3_RKiSA_SA_RKS4_RKS5_,@function
        .size           $_ZN7cutlass13device_kernelIN5flash19enable_sm80_to_sm89INS1_16FlashAttnBwdSm80INS1_25CollectiveMainloopBwdSm80ILi2ELi2EN4cute5tupleIJNS5_1CILi128EEES8_NS7_ILi64EEEEEENS_10bfloat16_tEfNS_4arch4Sm80ELb1ELb0ELb1ELb0ELb0ELb0ELb0ELb0ELi2ELi4ELi4ELi4ELb0EEENS1_24CollectiveEpilogueBwdGQAISA_fSD_Li256ELb0ELb0EEENS1_25SingleTileBwdLPTSchedulerILb0ELi128ELb0EEEEEEEEEvNT_6ParamsE$_ZN4cute3eso3ESOILb1ELb0EJNS_1CILi8EEEiiiNS2_ILi144EEENS2_ILi512EEEEEC2ERKS3_RKiSA_SA_RKS4_RKS5_,($_ZN7cutlass13device_kernelIN5flash19enable_sm80_to_sm89INS1_16FlashAttnBwdSm80INS1_25CollectiveMainloopBwdSm80ILi2ELi2EN4cute5tupleIJNS5_1CILi128EEES8_NS7_ILi64EEEEEENS_10bfloat16_tEfNS_4arch4Sm80ELb1ELb0ELb1ELb0ELb0ELb0ELb0ELb0ELi2ELi4ELi4ELi4ELb0EEENS1_24CollectiveEpilogueBwdGQAISA_fSD_Li256ELb0ELb0EEENS1_25SingleTileBwdLPTSchedulerILb0ELi128ELb0EEEEEEEEEvNT_6ParamsE$_ZN4cute3eso3ESOILb1ELb0EJNS_5tupleIJNS2_IJNS2_IJNS_1CILi8EEENS3_ILi1EEEEEENS2_IJS5_S5_EEEEEENS2_IJS5_NS3_ILi2EEEEEEEEENS2_IJNS2_IJNS2_IJS5_NS3_ILi0EEEEEENS2_IJSC_SC_EEEEEENS2_IJSC_iEEEEEEEEC2ERKSB_RKSH_ - $_ZN7cutlass13device_kernelIN5flash19enable_sm80_to_sm89INS1_16FlashAttnBwdSm80INS1_25CollectiveMainloopBwdSm80ILi2ELi2EN4cute5tupleIJNS5_1CILi128EEES8_NS7_ILi64EEEEEENS_10bfloat16_tEfNS_4arch4Sm80ELb1ELb0ELb1ELb0ELb0ELb0ELb0ELb0ELi2ELi4ELi4ELi4ELb0EEENS1_24CollectiveEpilogueBwdGQAISA_fSD_Li256ELb0ELb0EEENS1_25SingleTileBwdLPTSchedulerILb0ELi128ELb0EEEEEEEEEvNT_6ParamsE$_ZN4cute3eso3ESOILb1ELb0EJNS_1CILi8EEEiiiNS2_ILi144EEENS2_ILi512EEEEEC2ERKS3_RKiSA_SA_RKS4_RKS5_)
$_ZN7cutlass13device_kernelIN5flash19enable_sm80_to_sm89INS1_16FlashAttnBwdSm80INS1_25CollectiveMainloopBwdSm80ILi2ELi2EN4cute5tupleIJNS5_1CILi128EEES8_NS7_ILi64EEEEEENS_10bfloat16_tEfNS_4arch4Sm80ELb1ELb0ELb1ELb0ELb0ELb0ELb0ELb0ELi2ELi4ELi4ELi4ELb0EEENS1_24CollectiveEpilogueBwdGQAISA_fSD_Li256ELb0ELb0EEENS1_25SingleTileBwdLPTSchedulerILb0ELi128ELb0EEEEEEEEEvNT_6ParamsE$_ZN4cute3eso3ESOILb1ELb0EJNS_1CILi8EEEiiiNS2_ILi144EEENS2_ILi512EEEEEC2ERKS3_RKiSA_SA_RKS4_RKS5_:
        /* <DEDUP_REMOVED lines=9> */
[----:B------:R-:W-:Y:S05]  /*7ca0*/  RET.REL.NODEC R4 `(_ZN7cutlass13device_kernelIN5flash19enable_sm80_to_sm89INS1_16FlashAttnBwdSm80INS1_25CollectiveMainloopBwdSm80ILi2ELi2EN4cute5tupleIJNS5_1CILi128EEES8_NS7_ILi64EEEEEENS_10bfloat16_tEfNS_4arch4Sm80ELb1ELb0ELb1ELb0ELb0ELb0ELb0ELb0ELi2ELi4ELi4ELi4ELb0EEENS1_24CollectiveEpilogueBwdGQAISA_fSD_Li256ELb0ELb0EEENS1_25SingleTileBwdLPTSchedulerILb0ELi128ELb0EEEEEEEEEvNT_6ParamsE) ;  /* 0xffff835004007950 */ /* 0x000fea0003c3ffff */
        .type           $_ZN7cutlass13device_kernelIN5flash19enable_sm80_to_sm89INS1_16FlashAttnBwdSm80INS1_25CollectiveMainloopBwdSm80ILi2ELi2EN4cute5tupleIJNS5_1CILi128EEES8_NS7_ILi64EEEEEENS_10bfloat16_tEfNS_4arch4Sm80ELb1ELb0ELb1ELb0ELb0ELb0ELb0ELb0ELi2ELi4ELi4ELi4ELb0EEENS1_24CollectiveEpilogueBwdGQAISA_fSD_Li256ELb0ELb0EEENS1_25SingleTileBwdLPTSchedulerILb0ELi128ELb0EEEEEEEEEvNT_6ParamsE$_ZN4cute3eso3ESOILb1ELb0EJNS_5tupleIJNS2_IJNS2_IJNS_1CILi8EEENS3_ILi1EEEEEENS2_IJS5_S5_EEEEEENS2_IJS5_NS3_ILi2EEEEEEEEENS2_IJNS2_IJNS2_IJS5_NS3_ILi0EEEEEENS2_IJSC_SC_EEEEEENS2_IJSC_iEEEEEEEEC2ERKSB_RKSH_,@function
        .size           $_ZN7cutlass13device_kernelIN5flash19enable_sm80_to_sm89INS1_16FlashAttnBwdSm80INS1_25CollectiveMainloopBwdSm80ILi2ELi2EN4cute5tupleIJNS5_1CILi128EEES8_NS7_ILi64EEEEEENS_10bfloat16_tEfNS_4arch4Sm80ELb1ELb0ELb1ELb0ELb0ELb0ELb0ELb0ELi2ELi4ELi4ELi4ELb0EEENS1_24CollectiveEpilogueBwdGQAISA_fSD_Li256ELb0ELb0EEENS1_25SingleTileBwdLPTSchedulerILb0ELi128ELb0EEEEEEEEEvNT_6ParamsE$_ZN4cute3eso3ESOILb1ELb0EJNS_5tupleIJNS2_IJNS2_IJNS_1CILi8EEENS3_ILi1EEEEEENS2_IJS5_S5_EEEEEENS2_IJS5_NS3_ILi2EEEEEEEEENS2_IJNS2_IJNS2_IJS5_NS3_ILi0EEEEEENS2_IJSC_SC_EEEEEENS2_IJSC_iEEEEEEEEC2ERKSB_RKSH_,($_ZN7cutlass13device_kernelIN5flash19enable_sm80_to_sm89INS1_16FlashAttnBwdSm80INS1_25CollectiveMainloopBwdSm80ILi2ELi2EN4cute5tupleIJNS5_1CILi128EEES8_NS7_ILi64EEEEEENS_10bfloat16_tEfNS_4arch4Sm80ELb1ELb0ELb1ELb0ELb0ELb0ELb0ELb0ELi2ELi4ELi4ELi4ELb0EEENS1_24CollectiveEpilogueBwdGQAISA_fSD_Li256ELb0ELb0EEENS1_25SingleTileBwdLPTSchedulerILb0ELi128ELb0EEEEEEEEEvNT_6ParamsE$_ZN4cute3eso3ESOILb1ELb0EJNS_5tupleIJNS2_IJNS2_IJNS_1CILi8EEENS3_ILi1EEEEEES5_EEENS2_IJNS2_IJS5_S5_EEENS3_ILi2EEEEEEEEENS2_IJNS2_IJNS2_IJS5_NS3_ILi0EEEEEESC_EEENS2_IJNS2_IJSC_SC_EEEiEEEEEEEEC2ERKSB_RKSH_ - $_ZN7cutlass13device_kernelIN5flash19enable_sm80_to_sm89INS1_16FlashAttnBwdSm80INS1_25CollectiveMainloopBwdSm80ILi2ELi2EN4cute5tupleIJNS5_1CILi128EEES8_NS7_ILi64EEEEEENS_10bfloat16_tEfNS_4arch4Sm80ELb1ELb0ELb1ELb0ELb0ELb0ELb0ELb0ELi2ELi4ELi4ELi4ELb0EEENS1_24CollectiveEpilogueBwdGQAISA_fSD_Li256ELb0ELb0EEENS1_25SingleTileBwdLPTSchedulerILb0ELi128ELb0EEEEEEEEEvNT_6ParamsE$_ZN4cute3eso3ESOILb1ELb0EJNS_5tupleIJNS2_IJNS2_IJNS_1CILi8EEENS3_ILi1EEEEEENS2_IJS5_S5_EEEEEENS2_IJS5_NS3_ILi2EEEEEEEEENS2_IJNS2_IJNS2_IJS5_NS3_ILi0EEEEEENS2_IJSC_SC_EEEEEENS2_IJSC_iEEEEEEEEC2ERKSB_RKSH_)
$_ZN7cutlass13device_kernelIN5flash19enable_sm80_to_sm89INS1_16FlashAttnBwdSm80INS1_25CollectiveMainloopBwdSm80ILi2ELi2EN4cute5tupleIJNS5_1CILi128EEES8_NS7_ILi64EEEEEENS_10bfloat16_tEfNS_4arch4Sm80ELb1ELb0ELb1ELb0ELb0ELb0ELb0ELb0ELi2ELi4ELi4ELi4ELb0EEENS1_24CollectiveEpilogueBwdGQAISA_fSD_Li256ELb0ELb0EEENS1_25SingleTileBwdLPTSchedulerILb0ELi128ELb0EEEEEEEEEvNT_6ParamsE$_ZN4cute3eso3ESOILb1ELb0EJNS_5tupleIJNS2_IJNS2_IJNS_1CILi8EEENS3_ILi1EEEEEENS2_IJS5_S5_EEEEEENS2_IJS5_NS3_ILi2EEEEEEEEENS2_IJNS2_IJNS2_IJS5_NS3_ILi0EEEEEENS2_IJSC_SC_EEEEEENS2_IJSC_iEEEEEEEEC2ERKSB_RKSH_:
[----:B------:R-:W-:Y:S02]  /*7cb0*/  IADD3 R2, R66, -c[0x0][0x20], RZ ;  /* 0x8000080042027a10 */ /* 0x000fe40007ffe0ff */
[----:B------:R-:W-:-:S03]  /*7cc0*/  MOV R7, 0x0 ;  /* 0x0000000000077802 */ /* 0x000fc60000000f00 */
[----:B------:R1:W-:Y:S01]  /*7cd0*/  STL [R2], R3 ;  /* 0x0000000302007387 */ /* 0x0003e20000100800 */
[----:B------:R-:W-:Y:S05]  /*7ce0*/  RET.REL.NODEC R6 `(_ZN7cutlass13device_kernelIN5flash19enable_sm80_to_sm89INS1_16FlashAttnBwdSm80INS1_25CollectiveMainloopBwdSm80ILi2ELi2EN4cute5tupleIJNS5_1CILi128EEES8_NS7_ILi64EEEEEENS_10bfloat16_tEfNS_4arch4Sm80ELb1ELb0ELb1ELb0ELb0ELb0ELb0ELb0ELi2ELi4ELi4ELi4ELb0EEENS1_24CollectiveEpilogueBwdGQAISA_fSD_Li256ELb0ELb0EEENS1_25SingleTileBwdLPTSchedulerILb0ELi128ELb0EEEEEEEEEvNT_6ParamsE) ;  /* 0xffff831006007950 */ /* 0x000fea0003c3ffff */
        .type           $_ZN7cutlass13device_kernelIN5flash19enable_sm80_to_sm89INS1_16FlashAttnBwdSm80INS1_25CollectiveMainloopBwdSm80ILi2ELi2EN4cute5tupleIJNS5_1CILi128EEES8_NS7_ILi64EEEEEENS_10bfloat16_tEfNS_4arch4Sm80ELb1ELb0ELb1ELb0ELb0ELb0ELb0ELb0ELi2ELi4ELi4ELi4ELb0EEENS1_24CollectiveEpilogueBwdGQAISA_fSD_Li256ELb0ELb0EEENS1_25SingleTileBwdLPTSchedulerILb0ELi128ELb0EEEEEEEEEvNT_6ParamsE$_ZN4cute3eso3ESOILb1ELb0EJNS_5tupleIJNS2_IJNS2_IJNS_1CILi8EEENS3_ILi1EEEEEES5_EEENS2_IJNS2_IJS5_S5_EEENS3_ILi2EEEEEEEEENS2_IJNS2_IJNS2_IJS5_NS3_ILi0EEEEEESC_EEENS2_IJNS2_IJSC_SC_EEEiEEEEEEEEC2ERKSB_RKSH_,@function
        .size           $_ZN7cutlass13device_kernelIN5flash19enable_sm80_to_sm89INS1_16FlashAttnBwdSm80INS1_25CollectiveMainloopBwdSm80ILi2ELi2EN4cute5tupleIJNS5_1CILi128EEES8_NS7_ILi64EEEEEENS_10bfloat16_tEfNS_4arch4Sm80ELb1ELb0ELb1ELb0ELb0ELb0ELb0ELb0ELi2ELi4ELi4ELi4ELb0EEENS1_24CollectiveEpilogueBwdGQAISA_fSD_Li256ELb0ELb0EEENS1_25SingleTileBwdLPTSchedulerILb0ELi128ELb0EEEEEEEEEvNT_6ParamsE$_ZN4cute3eso3ESOILb1ELb0EJNS_5tupleIJNS2_IJNS2_IJNS_1CILi8EEENS3_ILi1EEEEEES5_EEENS2_IJNS2_IJS5_S5_EEENS3_ILi2EEEEEEEEENS2_IJNS2_IJNS2_IJS5_NS3_ILi0EEEEEESC_EEENS2_IJNS2_IJSC_SC_EEEiEEEEEEEEC2ERKSB_RKSH_,($_ZN7cutlass13device_kernelIN5flash19enable_sm80_to_sm89INS1_16FlashAttnBwdSm80INS1_25CollectiveMainloopBwdSm80ILi2ELi2EN4cute5tupleIJNS5_1CILi128EEES8_NS7_ILi64EEEEEENS_10bfloat16_tEfNS_4arch4Sm80ELb1ELb0ELb1ELb0ELb0ELb0ELb0ELb0ELi2ELi4ELi4ELi4ELb0EEENS1_24CollectiveEpilogueBwdGQAISA_fSD_Li256ELb0ELb0EEENS1_25SingleTileBwdLPTSchedulerILb0ELi128ELb0EEEEEEEEEvNT_6ParamsE$_ZN4cute3eso3ESOILb1ELb0EJNS_5tupleIJNS2_IJNS_1CILi1EEENS2_IJS4_NS3_ILi2EEES5_EEEEEES5_NS2_IJS5_S5_EEEEEENS2_IJNS2_IJNS3_ILi0EEENS2_IJS4_NS3_ILi256EEEiEEEEEENS3_ILi2048EEENS2_IJiNS3_ILi4096EEEEEEEEEEEC2ERKS9_RKSH_ - $_ZN7cutlass13device_kernelIN5flash19enable_sm80_to_sm89INS1_16FlashAttnBwdSm80INS1_25CollectiveMainloopBwdSm80ILi2ELi2EN4cute5tupleIJNS5_1CILi128EEES8_NS7_ILi64EEEEEENS_10bfloat16_tEfNS_4arch4Sm80ELb1ELb0ELb1ELb0ELb0ELb0ELb0ELb0ELi2ELi4ELi4ELi4ELb0EEENS1_24CollectiveEpilogueBwdGQAISA_fSD_Li256ELb0ELb0EEENS1_25SingleTileBwdLPTSchedulerILb0ELi128ELb0EEEEEEEEEvNT_6ParamsE$_ZN4cute3eso3ESOILb1ELb0EJNS_5tupleIJNS2_IJNS2_IJNS_1CILi8EEENS3_ILi1EEEEEES5_EEENS2_IJNS2_IJS5_S5_EEENS3_ILi2EEEEEEEEENS2_IJNS2_IJNS2_IJS5_NS3_ILi0EEEEEESC_EEENS2_IJNS2_IJSC_SC_EEEiEEEEEEEEC2ERKSB_RKSH_)
$_ZN7cutlass13device_kernelIN5flash19enable_sm80_to_sm89INS1_16FlashAttnBwdSm80INS1_25CollectiveMainloopBwdSm80ILi2ELi2EN4cute5tupleIJNS5_1CILi128EEES8_NS7_ILi64EEEEEENS_10bfloat16_tEfNS_4arch4Sm80ELb1ELb0ELb1ELb0ELb0ELb0ELb0ELb0ELi2ELi4ELi4ELi4ELb0EEENS1_24CollectiveEpilogueBwdGQAISA_fSD_Li256ELb0ELb0EEENS1_25SingleTileBwdLPTSchedulerILb0ELi128ELb0EEEEEEEEEvNT_6ParamsE$_ZN4cute3eso3ESOILb1ELb0EJNS_5tupleIJNS2_IJNS2_IJNS_1CILi8EEENS3_ILi1EEEEEES5_EEENS2_IJNS2_IJS5_S5_EEENS3_ILi2EEEEEEEEENS2_IJNS2_IJNS2_IJS5_NS3_ILi0EEEEEESC_EEENS2_IJNS2_IJSC_SC_EEEiEEEEEEEEC2ERKSB_RKSH_:
[----:B------:R-:W-:Y:S02]  /*7cf0*/  IADD3 R2, R66, -c[0x0][0x20], RZ ;  /* 0x8000080042027a10 */ /* 0x000fe40007ffe0ff */
[----:B------:R-:W-:-:S03]  /*7d00*/  MOV R7, 0x0 ;  /* 0x0000000000077802 */ /* 0x000fc60000000f00 */
[----:B------:R1:W-:Y:S01]  /*7d10*/  STL [R2], R3 ;  /* 0x0000000302007387 */ /* 0x0003e20000100800 */
[----:B------:R-:W-:Y:S05]  /*7d20*/  RET.REL.NODEC R6 `(_ZN7cutlass13device_kernelIN5flash19enable_sm80_to_sm89INS1_16FlashAttnBwdSm80INS1_25CollectiveMainloopBwdSm80ILi2ELi2EN4cute5tupleIJNS5_1CILi128EEES8_NS7_ILi64EEEEEENS_10bfloat16_tEfNS_4arch4Sm80ELb1ELb0ELb1ELb0ELb0ELb0ELb0ELb0ELi2ELi4ELi4ELi4ELb0EEENS1_24CollectiveEpilogueBwdGQAISA_fSD_Li256ELb0ELb0EEENS1_25SingleTileBwdLPTSchedulerILb0ELi128ELb0EEEEEEEEEvNT_6ParamsE) ;  /* 0xffff82d006007950 */ /* 0x000fea0003c3ffff */
        .type           $_ZN7cutlass13device_kernelIN5flash19enable_sm80_to_sm89INS1_16FlashAttnBwdSm80INS1_25CollectiveMainloopBwdSm80ILi2ELi2EN4cute5tupleIJNS5_1CILi128EEES8_NS7_ILi64EEEEEENS_10bfloat16_tEfNS_4arch4Sm80ELb1ELb0ELb1ELb0ELb0ELb0ELb0ELb0ELi2ELi4ELi4ELi4ELb0EEENS1_24CollectiveEpilogueBwdGQAISA_fSD_Li256ELb0ELb0EEENS1_25SingleTileBwdLPTSchedulerILb0ELi128ELb0EEEEEEEEEvNT_6ParamsE$_ZN4cute3eso3ESOILb1ELb0EJNS_5tupleIJNS2_IJNS_1CILi1EEENS2_IJS4_NS3_ILi2EEES5_EEEEEES5_NS2_IJS5_S5_EEEEEENS2_IJNS2_IJNS3_ILi0EEENS2_IJS4_NS3_ILi256EEEiEEEEEENS3_ILi2048EEENS2_IJiNS3_ILi4096EEEEEEEEEEEC2ERKS9_RKSH_,@function
        .size           $_ZN7cutlass13device_kernelIN5flash19enable_sm80_to_sm89INS1_16FlashAttnBwdSm80INS1_25CollectiveMainloopBwdSm80ILi2ELi2EN4cute5tupleIJNS5_1CILi128EEES8_NS7_ILi64EEEEEENS_10bfloat16_tEfNS_4arch4Sm80ELb1ELb0ELb1ELb0ELb0ELb0ELb0ELb0ELi2ELi4ELi4ELi4ELb0EEENS1_24CollectiveEpilogueBwdGQAISA_fSD_Li256ELb0ELb0EEENS1_25SingleTileBwdLPTSchedulerILb0ELi128ELb0EEEEEEEEEvNT_6ParamsE$_ZN4cute3eso3ESOILb1ELb0EJNS_5tupleIJNS2_IJNS_1CILi1EEENS2_IJS4_NS3_ILi2EEES5_EEEEEES5_NS2_IJS5_S5_EEEEEENS2_IJNS2_IJNS3_ILi0EEENS2_IJS4_NS3_ILi256EEEiEEEEEENS3_ILi2048EEENS2_IJiNS3_ILi4096EEEEEEEEEEEC2ERKS9_RKSH_,($_ZN7cutlass13device_kernelIN5flash19enable_sm80_to_sm89INS1_16FlashAttnBwdSm80INS1_25CollectiveMainloopBwdSm80ILi2ELi2EN4cute5tupleIJNS5_1CILi128EEES8_NS7_ILi64EEEEEENS_10bfloat16_tEfNS_4arch4Sm80ELb1ELb0ELb1ELb0ELb0ELb0ELb0ELb0ELi2ELi4ELi4ELi4ELb0EEENS1_24CollectiveEpilogueBwdGQAISA_fSD_Li256ELb0ELb0EEENS1_25SingleTileBwdLPTSchedulerILb0ELi128ELb0EEEEEEEEEvNT_6ParamsE$_ZN4cute3eso3ESOILb1ELb0EJNS_5tupleIJNS2_IJNS_1CILi1EEENS3_ILi0EEEEEENS2_IJS5_S5_EEEEEENS2_IJS5_iEEEEEC2ERKS8_RKS9_ - $_ZN7cutlass13device_kernelIN5flash19enable_sm80_to_sm89INS1_16FlashAttnBwdSm80INS1_25CollectiveMainloopBwdSm80ILi2ELi2EN4cute5tupleIJNS5_1CILi128EEES8_NS7_ILi64EEEEEENS_10bfloat16_tEfNS_4arch4Sm80ELb1ELb0ELb1ELb0ELb0ELb0ELb0ELb0ELi2ELi4ELi4ELi4ELb0EEENS1_24CollectiveEpilogueBwdGQAISA_fSD_Li256ELb0ELb0EEENS1_25SingleTileBwdLPTSchedulerILb0ELi128ELb0EEEEEEEEEvNT_6ParamsE$_ZN4cute3eso3ESOILb1ELb0EJNS_5tupleIJNS2_IJNS_1CILi1EEENS2_IJS4_NS3_ILi2EEES5_EEEEEES5_NS2_IJS5_S5_EEEEEENS2_IJNS2_IJNS3_ILi0EEENS2_IJS4_NS3_ILi256EEEiEEEEEENS3_ILi2048EEENS2_IJiNS3_ILi4096EEEEEEEEEEEC2ERKS9_RKSH_)
$_ZN7cutlass13device_kernelIN5flash19enable_sm80_to_sm89INS1_16FlashAttnBwdSm80INS1_25CollectiveMainloopBwdSm80ILi2ELi2EN4cute5tupleIJNS5_1CILi128EEES8_NS7_ILi64EEEEEENS_10bfloat16_tEfNS_4arch4Sm80ELb1ELb0ELb1ELb0ELb0ELb0ELb0ELb0ELi2ELi4ELi4ELi4ELb0EEENS1_24CollectiveEpilogueBwdGQAISA_fSD_Li256ELb0ELb0EEENS1_25SingleTileBwdLPTSchedulerILb0ELi128ELb0EEEEEEEEEvNT_6ParamsE$_ZN4cute3eso3ESOILb1ELb0EJNS_5tupleIJNS2_IJNS_1CILi1EEENS2_IJS4_NS3_ILi2EEES5_EEEEEES5_NS2_IJS5_S5_EEEEEENS2_IJNS2_IJNS3_ILi0EEENS2_IJS4_NS3_ILi256EEEiEEEEEENS3_ILi2048EEENS2_IJiNS3_ILi4096EEEEEEEEEEEC2ERKS9_RKSH_:
[----:B------:R-:W-:Y:S01]  /*7d30*/  IADD3 R2, R56, -c[0x0][0x20], RZ ;  /* 0x8000080038027a10 */ /* 0x000fe20007ffe0ff */
[----:B------:R-:W-:Y:S01]  /*7d40*/  IMAD.MOV.U32 R8, RZ, RZ, R6 ;  /* 0x000000ffff087224 */ /* 0x000fe200078e0006 */
[----:B------:R-:W-:-:S03]  /*7d50*/  MOV R9, 0x0 ;  /* 0x0000000000097802 */ /* 0x000fc60000000f00 */
[----:B------:R1:W-:Y:S04]  /*7d60*/  STL [R2], R5 ;  /* 0x0000000502007387 */ /* 0x0003e80000100800 */
[----:B------:R1:W-:Y:S01]  /*7d70*/  STL [R2+0x4], R3 ;  /* 0x0000040302007387 */ /* 0x0003e20000100800 */
[----:B------:R-:W-:Y:S05]  /*7d80*/  RET.REL.NODEC R8 `(_ZN7cutlass13device_kernelIN5flash19enable_sm80_to_sm89INS1_16FlashAttnBwdSm80INS1_25CollectiveMainloopBwdSm80ILi2ELi2EN4cute5tupleIJNS5_1CILi128EEES8_NS7_ILi64EEEEEENS_10bfloat16_tEfNS_4arch4Sm80ELb1ELb0ELb1ELb0ELb0ELb0ELb0ELb0ELi2ELi4ELi4ELi4ELb0EEENS1_24CollectiveEpilogueBwdGQAISA_fSD_Li256ELb0ELb0EEENS1_25SingleTileBwdLPTSchedulerILb0ELi128ELb0EEEEEEEEEvNT_6ParamsE) ;  /* 0xffff827008007950 */ /* 0x000fea0003c3ffff */
        .type           $_ZN7cutlass13device_kernelIN5flash19enable_sm80_to_sm89INS1_16FlashAttnBwdSm80INS1_25CollectiveMainloopBwdSm80ILi2ELi2EN4cute5tupleIJNS5_1CILi128EEES8_NS7_ILi64EEEEEENS_10bfloat16_tEfNS_4arch4Sm80ELb1ELb0ELb1ELb0ELb0ELb0ELb0ELb0ELi2ELi4ELi4ELi4ELb0EEENS1_24CollectiveEpilogueBwdGQAISA_fSD_Li256ELb0ELb0EEENS1_25SingleTileBwdLPTSchedulerILb0ELi128ELb0EEEEEEEEEvNT_6ParamsE$_ZN4cute3eso3ESOILb1ELb0EJNS_5tupleIJNS2_IJNS_1CILi1EEENS3_ILi0EEEEEENS2_IJS5_S5_EEEEEENS2_IJS5_iEEEEEC2ERKS8_RKS9_,@function
        .size           $_ZN7cutlass13device_kernelIN5flash19enable_sm80_to_sm89INS1_16FlashAttnBwdSm80INS1_25CollectiveMainloopBwdSm80ILi2ELi2EN4cute5tupleIJNS5_1CILi128EEES8_NS7_ILi64EEEEEENS_10bfloat16_tEfNS_4arch4Sm80ELb1ELb0ELb1ELb0ELb0ELb0ELb0ELb0ELi2ELi4ELi4ELi4ELb0EEENS1_24CollectiveEpilogueBwdGQAISA_fSD_Li256ELb0ELb0EEENS1_25SingleTileBwdLPTSchedulerILb0ELi128ELb0EEEEEEEEEvNT_6ParamsE$_ZN4cute3eso3ESOILb1ELb0EJNS_5tupleIJNS2_IJNS_1CILi1EEENS3_ILi0EEEEEENS2_IJS5_S5_EEEEEENS2_IJS5_iEEEEEC2ERKS8_RKS9_,($_ZN7cutlass13device_kernelIN5flash19enable_sm80_to_sm89INS1_16FlashAttnBwdSm80INS1_25CollectiveMainloopBwdSm80ILi2ELi2EN4cute5tupleIJNS5_1CILi128EEES8_NS7_ILi64EEEEEENS_10bfloat16_tEfNS_4arch4Sm80ELb1ELb0ELb1ELb0ELb0ELb0ELb0ELb0ELi2ELi4ELi4ELi4ELb0EEENS1_24CollectiveEpilogueBwdGQAISA_fSD_Li256ELb0ELb0EEENS1_25SingleTileBwdLPTSchedulerILb0ELi128ELb0EEEEEEEEEvNT_6ParamsE$_ZN4cute3eso3ESOILb1ELb0EJNS_5tupleIJNS2_IJNS_1CILi1EEENS3_ILi0EEEEEES5_EEENS2_IJNS2_IJS5_S5_EEEiEEEEEC2ERKS7_RKS9_ - $_ZN7cutlass13device_kernelIN5flash19enable_sm80_to_sm89INS1_16FlashAttnBwdSm80INS1_25CollectiveMainloopBwdSm80ILi2ELi2EN4cute5tupleIJNS5_1CILi128EEES8_NS7_ILi64EEEEEENS_10bfloat16_tEfNS_4arch4Sm80ELb1ELb0ELb1ELb0ELb0ELb0ELb0ELb0ELi2ELi4ELi4ELi4ELb0EEENS1_24CollectiveEpilogueBwdGQAISA_fSD_Li256ELb0ELb0EEENS1_25SingleTileBwdLPTSchedulerILb0ELi128ELb0EEEEEEEEEvNT_6ParamsE$_ZN4cute3eso3ESOILb1ELb0EJNS_5tupleIJNS2_IJNS_1CILi1EEENS3_ILi0EEEEEENS2_IJS5_S5_EEEEEENS2_IJS5_iEEEEEC2ERKS8_RKS9_)
$_ZN7cutlass13device_kernelIN5flash19enable_sm80_to_sm89INS1_16FlashAttnBwdSm80INS1_25CollectiveMainloopBwdSm80ILi2ELi2EN4cute5tupleIJNS5_1CILi128EEES8_NS7_ILi64EEEEEENS_10bfloat16_tEfNS_4arch4Sm80ELb1ELb0ELb1ELb0ELb0ELb0ELb0ELb0ELi2ELi4ELi4ELi4ELb0EEENS1_24CollectiveEpilogueBwdGQAISA_fSD_Li256ELb0ELb0EEENS1_25SingleTileBwdLPTSchedulerILb0ELi128ELb0EEEEEEEEEvNT_6ParamsE$_ZN4cute3eso3ESOILb1ELb0EJNS_5tupleIJNS2_IJNS_1CILi1EEENS3_ILi0EEEEEENS2_IJS5_S5_EEEEEENS2_IJS5_iEEEEEC2ERKS8_RKS9_:
[----:B------:R-:W-:Y:S02]  /*7d90*/  IADD3 R2, R66, -c[0x0][0x20], RZ ;  /* 0x8000080042027a10 */ /* 0x000fe40007ffe0ff */
[----:B------:R-:W-:-:S03]  /*7da0*/  MOV R5, 0x0 ;  /* 0x0000000000057802 */ /* 0x000fc60000000f00 */
[----:B------:R1:W-:Y:S01]  /*7db0*/  STL [R2], R3 ;  /* 0x0000000302007387 */ /* 0x0003e20000100800 */
[----:B------:R-:W-:Y:S05]  /*7dc0*/  RET.REL.NODEC R4 `(_ZN7cutlass13device_kernelIN5flash19enable_sm80_to_sm89INS1_16FlashAttnBwdSm80INS1_25CollectiveMainloopBwdSm80ILi2ELi2EN4cute5tupleIJNS5_1CILi128EEES8_NS7_ILi64EEEEEENS_10bfloat16_tEfNS_4arch4Sm80ELb1ELb0ELb1ELb0ELb0ELb0ELb0ELb0ELi2ELi4ELi4ELi4ELb0EEENS1_24CollectiveEpilogueBwdGQAISA_fSD_Li256ELb0ELb0EEENS1_25SingleTileBwdLPTSchedulerILb0ELi128ELb0EEEEEEEEEvNT_6ParamsE) ;  /* 0xffff823004007950 */ /* 0x000fea0003c3ffff */
        .type           $_ZN7cutlass13device_kernelIN5flash19enable_sm80_to_sm89INS1_16FlashAttnBwdSm80INS1_25CollectiveMainloopBwdSm80ILi2ELi2EN4cute5tupleIJNS5_1CILi128EEES8_NS7_ILi64EEEEEENS_10bfloat16_tEfNS_4arch4Sm80ELb1ELb0ELb1ELb0ELb0ELb0ELb0ELb0ELi2ELi4ELi4ELi4ELb0EEENS1_24CollectiveEpilogueBwdGQAISA_fSD_Li256ELb0ELb0EEENS1_25SingleTileBwdLPTSchedulerILb0ELi128ELb0EEEEEEEEEvNT_6ParamsE$_ZN4cute3eso3ESOILb1ELb0EJNS_5tupleIJNS2_IJNS_1CILi1EEENS3_ILi0EEEEEES5_EEENS2_IJNS2_IJS5_S5_EEEiEEEEEC2ERKS7_RKS9_,@function
        .size           $_ZN7cutlass13device_kernelIN5flash19enable_sm80_to_sm89INS1_16FlashAttnBwdSm80INS1_25CollectiveMainloopBwdSm80ILi2ELi2EN4cute5tupleIJNS5_1CILi128EEES8_NS7_ILi64EEEEEENS_10bfloat16_tEfNS_4arch4Sm80ELb1ELb0ELb1ELb0ELb0ELb0ELb0ELb0ELi2ELi4ELi4ELi4ELb0EEENS1_24CollectiveEpilogueBwdGQAISA_fSD_Li256ELb0ELb0EEENS1_25SingleTileBwdLPTSchedulerILb0ELi128ELb0EEEEEEEEEvNT_6ParamsE$_ZN4cute3eso3ESOILb1ELb0EJNS_5tupleIJNS2_IJNS_1CILi1EEENS3_ILi0EEEEEES5_EEENS2_IJNS2_IJS5_S5_EEEiEEEEEC2ERKS7_RKS9_,($_ZN7cutlass13device_kernelIN5flash19enable_sm80_to_sm89INS1_16FlashAttnBwdSm80INS1_25CollectiveMainloopBwdSm80ILi2ELi2EN4cute5tupleIJNS5_1CILi128EEES8_NS7_ILi64EEEEEENS_10bfloat16_tEfNS_4arch4Sm80ELb1ELb0ELb1ELb0ELb0ELb0ELb0ELb0ELi2ELi4ELi4ELi4ELb0EEENS1_24CollectiveEpilogueBwdGQAISA_fSD_Li256ELb0ELb0EEENS1_25SingleTileBwdLPTSchedulerILb0ELi128ELb0EEEEEEEEEvNT_6ParamsE$_ZN4cute3eso3ESOILb1ELb0EJNS_5tupleIJNS2_IJNS_1CILi2EEES4_EEENS3_ILi8EEES5_EEENS2_IJNS2_IJNS3_ILi1EEEiEEENS3_ILi1024EEENS2_IJiiEEEEEEEEC2ERKS7_RKSC_ - $_ZN7cutlass13device_kernelIN5flash19enable_sm80_to_sm89INS1_16FlashAttnBwdSm80INS1_25CollectiveMainloopBwdSm80ILi2ELi2EN4cute5tupleIJNS5_1CILi128EEES8_NS7_ILi64EEEEEENS_10bfloat16_tEfNS_4arch4Sm80ELb1ELb0ELb1ELb0ELb0ELb0ELb0ELb0ELi2ELi4ELi4ELi4ELb0EEENS1_24CollectiveEpilogueBwdGQAISA_fSD_Li256ELb0ELb0EEENS1_25SingleTileBwdLPTSchedulerILb0ELi128ELb0EEEEEEEEEvNT_6ParamsE$_ZN4cute3eso3ESOILb1ELb0EJNS_5tupleIJNS2_IJNS_1CILi1EEENS3_ILi0EEEEEES5_EEENS2_IJNS2_IJS5_S5_EEEiEEEEEC2ERKS7_RKS9_)
$_ZN7cutlass13device_kernelIN5flash19enable_sm80_to_sm89INS1_16FlashAttnBwdSm80INS1_25CollectiveMainloopBwdSm80ILi2ELi2EN4cute5tupleIJNS5_1CILi128EEES8_NS7_ILi64EEEEEENS_10bfloat16_tEfNS_4arch4Sm80ELb1ELb0ELb1ELb0ELb0ELb0ELb0ELb0ELi2ELi4ELi4ELi4ELb0EEENS1_24CollectiveEpilogueBwdGQAISA_fSD_Li256ELb0ELb0EEENS1_25SingleTileBwdLPTSchedulerILb0ELi128ELb0EEEEEEEEEvNT_6ParamsE$_ZN4cute3eso3ESOILb1ELb0EJNS_5tupleIJNS2_IJNS_1CILi1EEENS3_ILi0EEEEEES5_EEENS2_IJNS2_IJS5_S5_EEEiEEEEEC2ERKS7_RKS9_:
[----:B------:R-:W-:Y:S02]  /*7dd0*/  IADD3 R2, R66, -c[0x0][0x20], RZ ;  /* 0x8000080042027a10 */ /* 0x000fe40007ffe0ff */
[----:B------:R-:W-:-:S03]  /*7de0*/  MOV R5, 0x0 ;  /* 0x0000000000057802 */ /* 0x000fc60000000f00 */
[----:B------:R1:W-:Y:S01]  /*7df0*/  STL [R2], R3 ;  /* 0x0000000302007387 */ /* 0x0003e20000100800 */
[----:B------:R-:W-:Y:S05]  /*7e00*/  RET.REL.NODEC R4 `(_ZN7cutlass13device_kernelIN5flash19enable_sm80_to_sm89INS1_16FlashAttnBwdSm80INS1_25CollectiveMainloopBwdSm80ILi2ELi2EN4cute5tupleIJNS5_1CILi128EEES8_NS7_ILi64EEEEEENS_10bfloat16_tEfNS_4arch4Sm80ELb1ELb0ELb1ELb0ELb0ELb0ELb0ELb0ELi2ELi4ELi4ELi4ELb0EEENS1_24CollectiveEpilogueBwdGQAISA_fSD_Li256ELb0ELb0EEENS1_25SingleTileBwdLPTSchedulerILb0ELi128ELb0EEEEEEEEEvNT_6ParamsE) ;  /* 0xffff81f004007950 */ /* 0x000fea0003c3ffff */
        .type           $_ZN7cutlass13device_kernelIN5flash19enable_sm80_to_sm89INS1_16FlashAttnBwdSm80INS1_25CollectiveMainloopBwdSm80ILi2ELi2EN4cute5tupleIJNS5_1CILi128EEES8_NS7_ILi64EEEEEENS_10bfloat16_tEfNS_4arch4Sm80ELb1ELb0ELb1ELb0ELb0ELb0ELb0ELb0ELi2ELi4ELi4ELi4ELb0EEENS1_24CollectiveEpilogueBwdGQAISA_fSD_Li256ELb0ELb0EEENS1_25SingleTileBwdLPTSchedulerILb0ELi128ELb0EEEEEEEEEvNT_6ParamsE$_ZN4cute3eso3ESOILb1ELb0EJNS_5tupleIJNS2_IJNS_1CILi2EEES4_EEENS3_ILi8EEES5_EEENS2_IJNS2_IJNS3_ILi1EEEiEEENS3_ILi1024EEENS2_IJiiEEEEEEEEC2ERKS7_RKSC_,@function
        .size           $_ZN7cutlass13device_kernelIN5flash19enable_sm80_to_sm89INS1_16FlashAttnBwdSm80INS1_25CollectiveMainloopBwdSm80ILi2ELi2EN4cute5tupleIJNS5_1CILi128EEES8_NS7_ILi64EEEEEENS_10bfloat16_tEfNS_4arch4Sm80ELb1ELb0ELb1ELb0ELb0ELb0ELb0ELb0ELi2ELi4ELi4ELi4ELb0EEENS1_24CollectiveEpilogueBwdGQAISA_fSD_Li256ELb0ELb0EEENS1_25SingleTileBwdLPTSchedulerILb0ELi128ELb0EEEEEEEEEvNT_6ParamsE$_ZN4cute3eso3ESOILb1ELb0EJNS_5tupleIJNS2_IJNS_1CILi2EEES4_EEENS3_ILi8EEES5_EEENS2_IJNS2_IJNS3_ILi1EEEiEEENS3_ILi1024EEENS2_IJiiEEEEEEEEC2ERKS7_RKSC_,($_ZN7cutlass13device_kernelIN5flash19enable_sm80_to_sm89INS1_16FlashAttnBwdSm80INS1_25CollectiveMainloopBwdSm80ILi2ELi2EN4cute5tupleIJNS5_1CILi128EEES8_NS7_ILi64EEEEEENS_10bfloat16_tEfNS_4arch4Sm80ELb1ELb0ELb1ELb0ELb0ELb0ELb0ELb0ELi2ELi4ELi4ELi4ELb0EEENS1_24CollectiveEpilogueBwdGQAISA_fSD_Li256ELb0ELb0EEENS1_25SingleTileBwdLPTSchedulerILb0ELi128ELb0EEEEEEEEEvNT_6ParamsE$_ZN4cute3eso3ESOILb1ELb0EJNS_5tupleIJNS2_IJNS_1CILi2EEES4_EEES4_EEENS2_IJNS2_IJiiEEENS3_ILi8192EEEEEEEEC2ERKS6_RKS9_ - $_ZN7cutlass13device_kernelIN5flash19enable_sm80_to_sm89INS1_16FlashAttnBwdSm80INS1_25CollectiveMainloopBwdSm80ILi2ELi2EN4cute5tupleIJNS5_1CILi128EEES8_NS7_ILi64EEEEEENS_10bfloat16_tEfNS_4arch4Sm80ELb1ELb0ELb1ELb0ELb0ELb0ELb0ELb0ELi2ELi4ELi4ELi4ELb0EEENS1_24CollectiveEpilogueBwdGQAISA_fSD_Li256ELb0ELb0EEENS1_25SingleTileBwdLPTSchedulerILb0ELi128ELb0EEEEEEEEEvNT_6ParamsE$_ZN4cute3eso3ESOILb1ELb0EJNS_5tupleIJNS2_IJNS_1CILi2EEES4_EEENS3_ILi8EEES5_EEENS2_IJNS2_IJNS3_ILi1EEEiEEENS3_ILi1024EEENS2_IJiiEEEEEEEEC2ERKS7_RKSC_)
$_ZN7cutlass13device_kernelIN5flash19enable_sm80_to_sm89INS1_16FlashAttnBwdSm80INS1_25CollectiveMainloopBwdSm80ILi2ELi2EN4cute5tupleIJNS5_1CILi128EEES8_NS7_ILi64EEEEEENS_10bfloat16_tEfNS_4arch4Sm80ELb1ELb0ELb1ELb0ELb0ELb0ELb0ELb0ELi2ELi4ELi4ELi4ELb0EEENS1_24CollectiveEpilogueBwdGQAISA_fSD_Li256ELb0ELb0EEENS1_25SingleTileBwdLPTSchedulerILb0ELi128ELb0EEEEEEEEEvNT_6ParamsE$_ZN4cute3eso3ESOILb1ELb0EJNS_5tupleIJNS2_IJNS_1CILi2EEES4_EEENS3_ILi8EEES5_EEENS2_IJNS2_IJNS3_ILi1EEEiEEENS3_ILi1024EEENS2_IJiiEEEEEEEEC2ERKS7_RKSC_:
[----:B------:R-:W-:Y:S02]  /*7e10*/  IADD3 R4, R23, -c[0x0][0x20], RZ ;  /* 0x8000080017047a10 */ /* 0x000fe40007ffe0ff */
[----:B------:R-:W-:-:S03]  /*7e20*/  MOV R9, 0x0 ;  /* 0x0000000000097802 */ /* 0x000fc60000000f00 */
[----:B------:R1:W-:Y:S04]  /*7e30*/  STL [R4], R2 ;  /* 0x0000000204007387 */ /* 0x0003e80000100800 */
[----:B------:R1:W-:Y:S04]  /*7e40*/  STL [R4+0x4], R3 ;  /* 0x0000040304007387 */ /* 0x0003e80000100800 */
[----:B------:R1:W-:Y:S01]  /*7e50*/  STL [R4+0x8], R5 ;  /* 0x0000080504007387 */ /* 0x0003e20000100800 */
[----:B------:R-:W-:Y:S05]  /*7e60*/  RET.REL.NODEC R8 `(_ZN7cutlass13device_kernelIN5flash19enable_sm80_to_sm89INS1_16FlashAttnBwdSm80INS1_25CollectiveMainloopBwdSm80ILi2ELi2EN4cute5tupleIJNS5_1CILi128EEES8_NS7_ILi64EEEEEENS_10bfloat16_tEfNS_4arch4Sm80ELb1ELb0ELb1ELb0ELb0ELb0ELb0ELb0ELi2ELi4ELi4ELi4ELb0EEENS1_24CollectiveEpilogueBwdGQAISA_fSD_Li256ELb0ELb0EEENS1_25SingleTileBwdLPTSchedulerILb0ELi128ELb0EEEEEEEEEvNT_6ParamsE) ;  /* 0xffff819008007950 */ /* 0x000fea0003c3ffff */
        .type           $_ZN7cutlass13device_kernelIN5flash19enable_sm80_to_sm89INS1_16FlashAttnBwdSm80INS1_25CollectiveMainloopBwdSm80ILi2ELi2EN4cute5tupleIJNS5_1CILi128EEES8_NS7_ILi64EEEEEENS_10bfloat16_tEfNS_4arch4Sm80ELb1ELb0ELb1ELb0ELb0ELb0ELb0ELb0ELi2ELi4ELi4ELi4ELb0EEENS1_24CollectiveEpilogueBwdGQAISA_fSD_Li256ELb0ELb0EEENS1_25SingleTileBwdLPTSchedulerILb0ELi128ELb0EEEEEEEEEvNT_6ParamsE$_ZN4cute3eso3ESOILb1ELb0EJNS_5tupleIJNS2_IJNS_1CILi2EEES4_EEES4_EEENS2_IJNS2_IJiiEEENS3_ILi8192EEEEEEEEC2ERKS6_RKS9_,@function
        .size           $_ZN7cutlass13device_kernelIN5flash19enable_sm80_to_sm89INS1_16FlashAttnBwdSm80INS1_25CollectiveMainloopBwdSm80ILi2ELi2EN4cute5tupleIJNS5_1CILi128EEES8_NS7_ILi64EEEEEENS_10bfloat16_tEfNS_4arch4Sm80ELb1ELb0ELb1ELb0ELb0ELb0ELb0ELb0ELi2ELi4ELi4ELi4ELb0EEENS1_24CollectiveEpilogueBwdGQAISA_fSD_Li256ELb0ELb0EEENS1_25SingleTileBwdLPTSchedulerILb0ELi128ELb0EEEEEEEEEvNT_6ParamsE$_ZN4cute3eso3ESOILb1ELb0EJNS_5tupleIJNS2_IJNS_1CILi2EEES4_EEES4_EEENS2_IJNS2_IJiiEEENS3_ILi8192EEEEEEEEC2ERKS6_RKS9_,($_ZN7cutlass13device_kernelIN5flash19enable_sm80_to_sm89INS1_16FlashAttnBwdSm80INS1_25CollectiveMainloopBwdSm80ILi2ELi2EN4cute5tupleIJNS5_1CILi128EEES8_NS7_ILi64EEEEEENS_10bfloat16_tEfNS_4arch4Sm80ELb1ELb0ELb1ELb0ELb0ELb0ELb0ELb0ELi2ELi4ELi4ELi4ELb0EEENS1_24CollectiveEpilogueBwdGQAISA_fSD_Li256ELb0ELb0EEENS1_25SingleTileBwdLPTSchedulerILb0ELi128ELb0EEEEEEEEEvNT_6ParamsE$_ZN4cute3eso3ESOILb1ELb0EJNS_5tupleIJNS2_IJNS_1CILi2EEES4_EEES5_NS3_ILi8EEEEEENS2_IJNS2_IJiNS3_ILi512EEEEEENS2_IJiiEEENS3_ILi1024EEEEEEEEC2ERKS7_RKSC_ - $_ZN7cutlass13device_kernelIN5flash19enable_sm80_to_sm89INS1_16FlashAttnBwdSm80INS1_25CollectiveMainloopBwdSm80ILi2ELi2EN4cute5tupleIJNS5_1CILi128EEES8_NS7_ILi64EEEEEENS_10bfloat16_tEfNS_4arch4Sm80ELb1ELb0ELb1ELb0ELb0ELb0ELb0ELb0ELi2ELi4ELi4ELi4ELb0EEENS1_24CollectiveEpilogueBwdGQAISA_fSD_Li256ELb0ELb0EEENS1_25SingleTileBwdLPTSchedulerILb0ELi128ELb0EEEEEEEEEvNT_6ParamsE$_ZN4cute3eso3ESOILb1ELb0EJNS_5tupleIJNS2_IJNS_1CILi2EEES4_EEES4_EEENS2_IJNS2_IJiiEEENS3_ILi8192EEEEEEEEC2ERKS6_RKS9_)
$_ZN7cutlass13device_kernelIN5flash19enable_sm80_to_sm89INS1_16FlashAttnBwdSm80INS1_25CollectiveMainloopBwdSm80ILi2ELi2EN4cute5tupleIJNS5_1CILi128EEES8_NS7_ILi64EEEEEENS_10bfloat16_tEfNS_4arch4Sm80ELb1ELb0ELb1ELb0ELb0ELb0ELb0ELb0ELi2ELi4ELi4ELi4ELb0EEENS1_24CollectiveEpilogueBwdGQAISA_fSD_Li256ELb0ELb0EEENS1_25SingleTileBwdLPTSchedulerILb0ELi128ELb0EEEEEEEEEvNT_6ParamsE$_ZN4cute3eso3ESOILb1ELb0EJNS_5tupleIJNS2_IJNS_1CILi2EEES4_EEES4_EEENS2_IJNS2_IJiiEEENS3_ILi8192EEEEEEEEC2ERKS6_RKS9_:
[----:B------:R-:W-:Y:S01]  /*7e70*/  IADD3 R4, R65, -c[0x0][0x20], RZ ;  /* 0x8000080041047a10 */ /* 0x000fe20007ffe0ff */
[----:B------:R-:W-:Y:S01]  /*7e80*/  IMAD.MOV.U32 R70, RZ, RZ, R6 ;  /* 0x000000ffff467224 */ /* 0x000fe200078e0006 */
[----:B------:R-:W-:-:S03]  /*7e90*/  MOV R71, 0x0 ;  /* 0x0000000000477802 */ /* 0x000fc60000000f00 */
[----:B------:R1:W-:Y:S04]  /*7ea0*/  STL [R4], R2 ;  /* 0x0000000204007387 */ /* 0x0003e80000100800 */
[----:B------:R1:W-:Y:S01]  /*7eb0*/  STL [R4+0x4], R3 ;  /* 0x0000040304007387 */ /* 0x0003e20000100800 */
[----:B------:R-:W-:Y:S05]  /*7ec0*/  RET.REL.NODEC R70 `(_ZN7cutlass13device_kernelIN5flash19enable_sm80_to_sm89INS1_16FlashAttnBwdSm80INS1_25CollectiveMainloopBwdSm80ILi2ELi2EN4cute5tupleIJNS5_1CILi128EEES8_NS7_ILi64EEEEEENS_10bfloat16_tEfNS_4arch4Sm80ELb1ELb0ELb1ELb0ELb0ELb0ELb0ELb0ELi2ELi4ELi4ELi4ELb0EEENS1_24CollectiveEpilogueBwdGQAISA_fSD_Li256ELb0ELb0EEENS1_25SingleTileBwdLPTSchedulerILb0ELi128ELb0EEEEEEEEEvNT_6ParamsE) ;  /* 0xffff813046007950 */ /* 0x000fea0003c3ffff */
        .type           $_ZN7cutlass13device_kernelIN5flash19enable_sm80_to_sm89INS1_16FlashAttnBwdSm80INS1_25CollectiveMainloopBwdSm80ILi2ELi2EN4cute5tupleIJNS5_1CILi128EEES8_NS7_ILi64EEEEEENS_10bfloat16_tEfNS_4arch4Sm80ELb1ELb0ELb1ELb0ELb0ELb0ELb0ELb0ELi2ELi4ELi4ELi4ELb0EEENS1_24CollectiveEpilogueBwdGQAISA_fSD_Li256ELb0ELb0EEENS1_25SingleTileBwdLPTSchedulerILb0ELi128ELb0EEEEEEEEEvNT_6ParamsE$_ZN4cute3eso3ESOILb1ELb0EJNS_5tupleIJNS2_IJNS_1CILi2EEES4_EEES5_NS3_ILi8EEEEEENS2_IJNS2_IJiNS3_ILi512EEEEEENS2_IJiiEEENS3_ILi1024EEEEEEEEC2ERKS7_RKSC_,@function
        .size           $_ZN7cutlass13device_kernelIN5flash19enable_sm80_to_sm89INS1_16FlashAttnBwdSm80INS1_25CollectiveMainloopBwdSm80ILi2ELi2EN4cute5tupleIJNS5_1CILi128EEES8_NS7_ILi64EEEEEENS_10bfloat16_tEfNS_4arch4Sm80ELb1ELb0ELb1ELb0ELb0ELb0ELb0ELb0ELi2ELi4ELi4ELi4ELb0EEENS1_24CollectiveEpilogueBwdGQAISA_fSD_Li256ELb0ELb0EEENS1_25SingleTileBwdLPTSchedulerILb0ELi128ELb0EEEEEEEEEvNT_6ParamsE$_ZN4cute3eso3ESOILb1ELb0EJNS_5tupleIJNS2_IJNS_1CILi2EEES4_EEES5_NS3_ILi8EEEEEENS2_IJNS2_IJiNS3_ILi512EEEEEENS2_IJiiEEENS3_ILi1024EEEEEEEEC2ERKS7_RKSC_,($_ZN7cutlass13device_kernelIN5flash19enable_sm80_to_sm89INS1_16FlashAttnBwdSm80INS1_25CollectiveMainloopBwdSm80ILi2ELi2EN4cute5tupleIJNS5_1CILi128EEES8_NS7_ILi64EEEEEENS_10bfloat16_tEfNS_4arch4Sm80ELb1ELb0ELb1ELb0ELb0ELb0ELb0ELb0ELi2ELi4ELi4ELi4ELb0EEENS1_24CollectiveEpilogueBwdGQAISA_fSD_Li256ELb0ELb0EEENS1_25SingleTileBwdLPTSchedulerILb0ELi128ELb0EEEEEEEEEvNT_6ParamsE$_ZN4cute3eso3ESOILb1ELb0EJNS_5tupleIJNS2_IJNS_1CILi2EEES4_S4_EEES4_NS2_IJNS2_IJS4_S4_EEES4_EEEEEENS2_IJNS2_IJNS3_ILi1EEENS3_ILi512EEEiEEENS3_ILi4096EEENS2_IJNS2_IJiiEEENS3_ILi8192EEEEEEEEEEEC2ERKS8_RKSG_ - $_ZN7cutlass13device_kernelIN5flash19enable_sm80_to_sm89INS1_16FlashAttnBwdSm80INS1_25CollectiveMainloopBwdSm80ILi2ELi2EN4cute5tupleIJNS5_1CILi128EEES8_NS7_ILi64EEEEEENS_10bfloat16_tEfNS_4arch4Sm80ELb1ELb0ELb1ELb0ELb0ELb0ELb0ELb0ELi2ELi4ELi4ELi4ELb0EEENS1_24CollectiveEpilogueBwdGQAISA_fSD_Li256ELb0ELb0EEENS1_25SingleTileBwdLPTSchedulerILb0ELi128ELb0EEEEEEEEEvNT_6ParamsE$_ZN4cute3eso3ESOILb1ELb0EJNS_5tupleIJNS2_IJNS_1CILi2EEES4_EEES5_NS3_ILi8EEEEEENS2_IJNS2_IJiNS3_ILi512EEEEEENS2_IJiiEEENS3_ILi1024EEEEEEEEC2ERKS7_RKSC_)
$_ZN7cutlass13device_kernelIN5flash19enable_sm80_to_sm89INS1_16FlashAttnBwdSm80INS1_25CollectiveMainloopBwdSm80ILi2ELi2EN4cute5tupleIJNS5_1CILi128EEES8_NS7_ILi64EEEEEENS_10bfloat16_tEfNS_4arch4Sm80ELb1ELb0ELb1ELb0ELb0ELb0ELb0ELb0ELi2ELi4ELi4ELi4ELb0EEENS1_24CollectiveEpilogueBwdGQAISA_fSD_Li256ELb0ELb0EEENS1_25SingleTileBwdLPTSchedulerILb0ELi128ELb0EEEEEEEEEvNT_6ParamsE$_ZN4cute3eso3ESOILb1ELb0EJNS_5tupleIJNS2_IJNS_1CILi2EEES4_EEES5_NS3_ILi8EEEEEENS2_IJNS2_IJiNS3_ILi512EEEEEENS2_IJiiEEENS3_ILi1024EEEEEEEEC2ERKS7_RKSC_:
[----:B------:R-:W-:Y:S02]  /*7ed0*/  IADD3 R4, R59, -c[0x0][0x20], RZ ;  /* 0x800008003b047a10 */ /* 0x000fe40007ffe0ff */
[----:B------:R-:W-:-:S03]  /*7ee0*/  MOV R9, 0x0 ;  /* 0x0000000000097802 */ /* 0x000fc60000000f00 */
[----:B------:R1:W-:Y:S04]  /*7ef0*/  STL [R4], R2 ;  /* 0x0000000204007387 */ /* 0x0003e80000100800 */
[----:B------:R1:W-:Y:S04]  /*7f00*/  STL [R4+0x4], R3 ;  /* 0x0000040304007387 */ /* 0x0003e80000100800 */
[----:B------:R1:W-:Y:S01]  /*7f10*/  STL [R4+0x8], R5 ;  /* 0x0000080504007387 */ /* 0x0003e20000100800 */
[----:B------:R-:W-:Y:S05]  /*7f20*/  RET.REL.NODEC R8 `(_ZN7cutlass13device_kernelIN5flash19enable_sm80_to_sm89INS1_16FlashAttnBwdSm80INS1_25CollectiveMainloopBwdSm80ILi2ELi2EN4cute5tupleIJNS5_1CILi128EEES8_NS7_ILi64EEEEEENS_10bfloat16_tEfNS_4arch4Sm80ELb1ELb0ELb1ELb0ELb0ELb0ELb0ELb0ELi2ELi4ELi4ELi4ELb0EEENS1_24CollectiveEpilogueBwdGQAISA_fSD_Li256ELb0ELb0EEENS1_25SingleTileBwdLPTSchedulerILb0ELi128ELb0EEEEEEEEEvNT_6ParamsE) ;  /* 0xffff80d008007950 */ /* 0x000fea0003c3ffff */
        .type           $_ZN7cutlass13device_kernelIN5flash19enable_sm80_to_sm89INS1_16FlashAttnBwdSm80INS1_25CollectiveMainloopBwdSm80ILi2ELi2EN4cute5tupleIJNS5_1CILi128EEES8_NS7_ILi64EEEEEENS_10bfloat16_tEfNS_4arch4Sm80ELb1ELb0ELb1ELb0ELb0ELb0ELb0ELb0ELi2ELi4ELi4ELi4ELb0EEENS1_24CollectiveEpilogueBwdGQAISA_fSD_Li256ELb0ELb0EEENS1_25SingleTileBwdLPTSchedulerILb0ELi128ELb0EEEEEEEEEvNT_6ParamsE$_ZN4cute3eso3ESOILb1ELb0EJNS_5tupleIJNS2_IJNS_1CILi2EEES4_S4_EEES4_NS2_IJNS2_IJS4_S4_EEES4_EEEEEENS2_IJNS2_IJNS3_ILi1EEENS3_ILi512EEEiEEENS3_ILi4096EEENS2_IJNS2_IJiiEEENS3_ILi8192EEEEEEEEEEEC2ERKS8_RKSG_,@function
        .size           $_ZN7cutlass13device_kernelIN5flash19enable_sm80_to_sm89INS1_16FlashAttnBwdSm80INS1_25CollectiveMainloopBwdSm80ILi2ELi2EN4cute5tupleIJNS5_1CILi128EEES8_NS7_ILi64EEEEEENS_10bfloat16_tEfNS_4arch4Sm80ELb1ELb0ELb1ELb0ELb0ELb0ELb0ELb0ELi2ELi4ELi4ELi4ELb0EEENS1_24CollectiveEpilogueBwdGQAISA_fSD_Li256ELb0ELb0EEENS1_25SingleTileBwdLPTSchedulerILb0ELi128ELb0EEEEEEEEEvNT_6ParamsE$_ZN4cute3eso3ESOILb1ELb0EJNS_5tupleIJNS2_IJNS_1CILi2EEES4_S4_EEES4_NS2_IJNS2_IJS4_S4_EEES4_EEEEEENS2_IJNS2_IJNS3_ILi1EEENS3_ILi512EEEiEEENS3_ILi4096EEENS2_IJNS2_IJiiEEENS3_ILi8192EEEEEEEEEEEC2ERKS8_RKSG_,($_ZN7cutlass13device_kernelIN5flash19enable_sm80_to_sm89INS1_16FlashAttnBwdSm80INS1_25CollectiveMainloopBwdSm80ILi2ELi2EN4cute5tupleIJNS5_1CILi128EEES8_NS7_ILi64EEEEEENS_10bfloat16_tEfNS_4arch4Sm80ELb1ELb0ELb1ELb0ELb0ELb0ELb0ELb0ELi2ELi4ELi4ELi4ELb0EEENS1_24CollectiveEpilogueBwdGQAISA_fSD_Li256ELb0ELb0EEENS1_25SingleTileBwdLPTSchedulerILb0ELi128ELb0EEEEEEEEEvNT_6ParamsE$_ZN4cute3eso3ESOILb1ELb0EJNS_5tupleIJNS2_IJNS_1CILi2EEES4_S4_EEES4_NS2_IJS4_S4_EEEEEENS2_IJNS2_IJNS3_ILi1EEENS3_ILi512EEEiEEENS3_ILi4096EEENS2_IJiiEEEEEEEEC2ERKS7_RKSD_ - $_ZN7cutlass13device_kernelIN5flash19enable_sm80_to_sm89INS1_16FlashAttnBwdSm80INS1_25CollectiveMainloopBwdSm80ILi2ELi2EN4cute5tupleIJNS5_1CILi128EEES8_NS7_ILi64EEEEEENS_10bfloat16_tEfNS_4arch4Sm80ELb1ELb0ELb1ELb0ELb0ELb0ELb0ELb0ELi2ELi4ELi4ELi4ELb0EEENS1_24CollectiveEpilogueBwdGQAISA_fSD_Li256ELb0ELb0EEENS1_25SingleTileBwdLPTSchedulerILb0ELi128ELb0EEEEEEEEEvNT_6ParamsE$_ZN4cute3eso3ESOILb1ELb0EJNS_5tupleIJNS2_IJNS_1CILi2EEES4_S4_EEES4_NS2_IJNS2_IJS4_S4_EEES4_EEEEEENS2_IJNS2_IJNS3_ILi1EEENS3_ILi512EEEiEEENS3_ILi4096EEENS2_IJNS2_IJiiEEENS3_ILi8192EEEEEEEEEEEC2ERKS8_RKSG_)
$_ZN7cutlass13device_kernelIN5flash19enable_sm80_to_sm89INS1_16FlashAttnBwdSm80INS1_25CollectiveMainloopBwdSm80ILi2ELi2EN4cute5tupleIJNS5_1CILi128EEES8_NS7_ILi64EEEEEENS_10bfloat16_tEfNS_4arch4Sm80ELb1ELb0ELb1ELb0ELb0ELb0ELb0ELb0ELi2ELi4ELi4ELi4ELb0EEENS1_24CollectiveEpilogueBwdGQAISA_fSD_Li256ELb0ELb0EEENS1_25SingleTileBwdLPTSchedulerILb0ELi128ELb0EEEEEEEEEvNT_6ParamsE$_ZN4cute3eso3ESOILb1ELb0EJNS_5tupleIJNS2_IJNS_1CILi2EEES4_S4_EEES4_NS2_IJNS2_IJS4_S4_EEES4_EEEEEENS2_IJNS2_IJNS3_ILi1EEENS3_ILi512EEEiEEENS3_ILi4096EEENS2_IJNS2_IJiiEEENS3_ILi8192EEEEEEEEEEEC2ERKS8_RKSG_:
[----:B------:R-:W-:Y:S02]  /*7f30*/  IADD3 R4, R59, -c[0x0][0x20], RZ ;  /* 0x800008003b047a10 */ /* 0x000fe40007ffe0ff */
[----:B------:R-:W-:-:S03]  /*7f40*/  MOV R9, 0x0 ;  /* 0x0000000000097802 */ /* 0x000fc60000000f00 */
[----:B------:R1:W-:Y:S04]  /*7f50*/  STL [R4], R2 ;  /* 0x0000000204007387 */ /* 0x0003e80000100800 */
[----:B------:R1:W-:Y:S04]  /*7f60*/  STL [R4+0x4], R3 ;  /* 0x0000040304007387 */ /* 0x0003e80000100800 */
[----:B------:R1:W-:Y:S01]  /*7f70*/  STL [R4+0x8], R5 ;  /* 0x0000080504007387 */ /* 0x0003e20000100800 */
[----:B------:R-:W-:Y:S05]  /*7f80*/  RET.REL.NODEC R8 `(_ZN7cutlass13device_kernelIN5flash19enable_sm80_to_sm89INS1_16FlashAttnBwdSm80INS1_25CollectiveMainloopBwdSm80ILi2ELi2EN4cute5tupleIJNS5_1CILi128EEES8_NS7_ILi64EEEEEENS_10bfloat16_tEfNS_4arch4Sm80ELb1ELb0ELb1ELb0ELb0ELb0ELb0ELb0ELi2ELi4ELi4ELi4ELb0EEENS1_24CollectiveEpilogueBwdGQAISA_fSD_Li256ELb0ELb0EEENS1_25SingleTileBwdLPTSchedulerILb0ELi128ELb0EEEEEEEEEvNT_6ParamsE) ;  /* 0xffff807008007950 */ /* 0x000fea0003c3ffff */
        .type           $_ZN7cutlass13device_kernelIN5flash19enable_sm80_to_sm89INS1_16FlashAttnBwdSm80INS1_25CollectiveMainloopBwdSm80ILi2ELi2EN4cute5tupleIJNS5_1CILi128EEES8_NS7_ILi64EEEEEENS_10bfloat16_tEfNS_4arch4Sm80ELb1ELb0ELb1ELb0ELb0ELb0ELb0ELb0ELi2ELi4ELi4ELi4ELb0EEENS1_24CollectiveEpilogueBwdGQAISA_fSD_Li256ELb0ELb0EEENS1_25SingleTileBwdLPTSchedulerILb0ELi128ELb0EEEEEEEEEvNT_6ParamsE$_ZN4cute3eso3ESOILb1ELb0EJNS_5tupleIJNS2_IJNS_1CILi2EEES4_S4_EEES4_NS2_IJS4_S4_EEEEEENS2_IJNS2_IJNS3_ILi1EEENS3_ILi512EEEiEEENS3_ILi4096EEENS2_IJiiEEEEEEEEC2ERKS7_RKSD_,@function
        .size           $_ZN7cutlass13device_kernelIN5flash19enable_sm80_to_sm89INS1_16FlashAttnBwdSm80INS1_25CollectiveMainloopBwdSm80ILi2ELi2EN4cute5tupleIJNS5_1CILi128EEES8_NS7_ILi64EEEEEENS_10bfloat16_tEfNS_4arch4Sm80ELb1ELb0ELb1ELb0ELb0ELb0ELb0ELb0ELi2ELi4ELi4ELi4ELb0EEENS1_24CollectiveEpilogueBwdGQAISA_fSD_Li256ELb0ELb0EEENS1_25SingleTileBwdLPTSchedulerILb0ELi128ELb0EEEEEEEEEvNT_6ParamsE$_ZN4cute3eso3ESOILb1ELb0EJNS_5tupleIJNS2_IJNS_1CILi2EEES4_S4_EEES4_NS2_IJS4_S4_EEEEEENS2_IJNS2_IJNS3_ILi1EEENS3_ILi512EEEiEEENS3_ILi4096EEENS2_IJiiEEEEEEEEC2ERKS7_RKSD_,($_ZN7cutlass13device_kernelIN5flash19enable_sm80_to_sm89INS1_16FlashAttnBwdSm80INS1_25CollectiveMainloopBwdSm80ILi2ELi2EN4cute5tupleIJNS5_1CILi128EEES8_NS7_ILi64EEEEEENS_10bfloat16_tEfNS_4arch4Sm80ELb1ELb0ELb1ELb0ELb0ELb0ELb0ELb0ELi2ELi4ELi4ELi4ELb0EEENS1_24CollectiveEpilogueBwdGQAISA_fSD_Li256ELb0ELb0EEENS1_25SingleTileBwdLPTSchedulerILb0ELi128ELb0EEEEEEEEEvNT_6ParamsE$_ZN4cute3eso3ESOILb1ELb0EJNS_5tupleIJNS2_IJNS_1CILi8EEENS3_ILi1EEEEEENS2_IJNS3_ILi2EEEEEEEEENS2_IJNS2_IJS5_NS3_ILi0EEEEEENS2_IJiEEEEEEEEC2ERKS9_RKSD_ - $_ZN7cutlass13device_kernelIN5flash19enable_sm80_to_sm89INS1_16FlashAttnBwdSm80INS1_25CollectiveMainloopBwdSm80ILi2ELi2EN4cute5tupleIJNS5_1CILi128EEES8_NS7_ILi64EEEEEENS_10bfloat16_tEfNS_4arch4Sm80ELb1ELb0ELb1ELb0ELb0ELb0ELb0ELb0ELi2ELi4ELi4ELi4ELb0EEENS1_24CollectiveEpilogueBwdGQAISA_fSD_Li256ELb0ELb0EEENS1_25SingleTileBwdLPTSchedulerILb0ELi128ELb0EEEEEEEEEvNT_6ParamsE$_ZN4cute3eso3ESOILb1ELb0EJNS_5tupleIJNS2_IJNS_1CILi2EEES4_S4_EEES4_NS2_IJS4_S4_EEEEEENS2_IJNS2_IJNS3_ILi1EEENS3_ILi512EEEiEEENS3_ILi4096EEENS2_IJiiEEEEEEEEC2ERKS7_RKSD_)
$_ZN7cutlass13device_kernelIN5flash19enable_sm80_to_sm89INS1_16FlashAttnBwdSm80INS1_25CollectiveMainloopBwdSm80ILi2ELi2EN4cute5tupleIJNS5_1CILi128EEES8_NS7_ILi64EEEEEENS_10bfloat16_tEfNS_4arch4Sm80ELb1ELb0ELb1ELb0ELb0ELb0ELb0ELb0ELi2ELi4ELi4ELi4ELb0EEENS1_24CollectiveEpilogueBwdGQAISA_fSD_Li256ELb0ELb0EEENS1_25SingleTileBwdLPTSchedulerILb0ELi128ELb0EEEEEEEEEvNT_6ParamsE$_ZN4cute3eso3ESOILb1ELb0EJNS_5tupleIJNS2_IJNS_1CILi2EEES4_S4_EEES4_NS2_IJS4_S4_EEEEEENS2_IJNS2_IJNS3_ILi1EEENS3_ILi512EEEiEEENS3_ILi4096EEENS2_IJiiEEEEEEEEC2ERKS7_RKSD_:
[----:B------:R-:W-:Y:S02]  /*7f90*/  IADD3 R4, R23, -c[0x0][0x20], RZ ;  /* 0x8000080017047a10 */ /* 0x000fe40007ffe0ff */
[----:B------:R-:W-:-:S03]  /*7fa0*/  MOV R9, 0x0 ;  /* 0x0000000000097802 */ /* 0x000fc60000000f00 */
[----:B------:R1:W-:Y:S04]  /*7fb0*/  STL [R4], R2 ;  /* 0x0000000204007387 */ /* 0x0003e80000100800 */
[----:B------:R1:W-:Y:S04]  /*7fc0*/  STL [R4+0x4], R3 ;  /* 0x0000040304007387 */ /* 0x0003e80000100800 */
[----:B------:R1:W-:Y:S01]  /*7fd0*/  STL [R4+0x8], R5 ;  /* 0x0000080504007387 */ /* 0x0003e20000100800 */
[----:B------:R-:W-:Y:S05]  /*7fe0*/  RET.REL.NODEC R8 `(_ZN7cutlass13device_kernelIN5flash19enable_sm80_to_sm89INS1_16FlashAttnBwdSm80INS1_25CollectiveMainloopBwdSm80ILi2ELi2EN4cute5tupleIJNS5_1CILi128EEES8_NS7_ILi64EEEEEENS_10bfloat16_tEfNS_4arch4Sm80ELb1ELb0ELb1ELb0ELb0ELb0ELb0ELb0ELi2ELi4ELi4ELi4ELb0EEENS1_24CollectiveEpilogueBwdGQAISA_fSD_Li256ELb0ELb0EEENS1_25SingleTileBwdLPTSchedulerILb0ELi128ELb0EEEEEEEEEvNT_6ParamsE) ;  /* 0xffff801008007950 */ /* 0x000fea0003c3ffff */
        .type           $_ZN7cutlass13device_kernelIN5flash19enable_sm80_to_sm89INS1_16FlashAttnBwdSm80INS1_25CollectiveMainloopBwdSm80ILi2ELi2EN4cute5tupleIJNS5_1CILi128EEES8_NS7_ILi64EEEEEENS_10bfloat16_tEfNS_4arch4Sm80ELb1ELb0ELb1ELb0ELb0ELb0ELb0ELb0ELi2ELi4ELi4ELi4ELb0EEENS1_24CollectiveEpilogueBwdGQAISA_fSD_Li256ELb0ELb0EEENS1_25SingleTileBwdLPTSchedulerILb0ELi128ELb0EEEEEEEEEvNT_6ParamsE$_ZN4cute3eso3ESOILb1ELb0EJNS_5tupleIJNS2_IJNS_1CILi8EEENS3_ILi1EEEEEENS2_IJNS3_ILi2EEEEEEEEENS2_IJNS2_IJS5_NS3_ILi0EEEEEENS2_IJiEEEEEEEEC2ERKS9_RKSD_,@function
        .size           $_ZN7cutlass13device_kernelIN5flash19enable_sm80_to_sm89INS1_16FlashAttnBwdSm80INS1_25CollectiveMainloopBwdSm80ILi2ELi2EN4cute5tupleIJNS5_1CILi128EEES8_NS7_ILi64EEEEEENS_10bfloat16_tEfNS_4arch4Sm80ELb1ELb0ELb1ELb0ELb0ELb0ELb0ELb0ELi2ELi4ELi4ELi4ELb0EEENS1_24CollectiveEpilogueBwdGQAISA_fSD_Li256ELb0ELb0EEENS1_25SingleTileBwdLPTSchedulerILb0ELi128ELb0EEEEEEEEEvNT_6ParamsE$_ZN4cute3eso3ESOILb1ELb0EJNS_5tupleIJNS2_IJNS_1CILi8EEENS3_ILi1EEEEEENS2_IJNS3_ILi2EEEEEEEEENS2_IJNS2_IJS5_NS3_ILi0EEEEEENS2_IJiEEEEEEEEC2ERKS9_RKSD_,($_ZN7cutlass13device_kernelIN5flash19enable_sm80_to_sm89INS1_16FlashAttnBwdSm80INS1_25CollectiveMainloopBwdSm80ILi2ELi2EN4cute5tupleIJNS5_1CILi128EEES8_NS7_ILi64EEEEEENS_10bfloat16_tEfNS_4arch4Sm80ELb1ELb0ELb1ELb0ELb0ELb0ELb0ELb0ELi2ELi4ELi4ELi4ELb0EEENS1_24CollectiveEpilogueBwdGQAISA_fSD_Li256ELb0ELb0EEENS1_25SingleTileBwdLPTSchedulerILb0ELi128ELb0EEEEEEEEEvNT_6ParamsE$_ZN4cute3eso3ESOILb1ELb0EJNS_5tupleIJNS2_IJNS_1CILi8EEENS3_ILi1EEEEEENS3_ILi2EEEEEENS2_IJNS2_IJS5_NS3_ILi0EEEEEEiEEEEEC2ERKS8_RKSB_ - $_ZN7cutlass13device_kernelIN5flash19enable_sm80_to_sm89INS1_16FlashAttnBwdSm80INS1_25CollectiveMainloopBwdSm80ILi2ELi2EN4cute5tupleIJNS5_1CILi128EEES8_NS7_ILi64EEEEEENS_10bfloat16_tEfNS_4arch4Sm80ELb1ELb0ELb1ELb0ELb0ELb0ELb0ELb0ELi2ELi4ELi4ELi4ELb0EEENS1_24CollectiveEpilogueBwdGQAISA_fSD_Li256ELb0ELb0EEENS1_25SingleTileBwdLPTSchedulerILb0ELi128ELb0EEEEEEEEEvNT_6ParamsE$_ZN4cute3eso3ESOILb1ELb0EJNS_5tupleIJNS2_IJNS_1CILi8EEENS3_ILi1EEEEEENS2_IJNS3_ILi2EEEEEEEEENS2_IJNS2_IJS5_NS3_ILi0EEEEEENS2_IJiEEEEEEEEC2ERKS9_RKSD_)
$_ZN7cutlass13device_kernelIN5flash19enable_sm80_to_sm89INS1_16FlashAttnBwdSm80INS1_25CollectiveMainloopBwdSm80ILi2ELi2EN4cute5tupleIJNS5_1CILi128EEES8_NS7_ILi64EEEEEENS_10bfloat16_tEfNS_4arch4Sm80ELb1ELb0ELb1ELb0ELb0ELb0ELb0ELb0ELi2ELi4ELi4ELi4ELb0EEENS1_24CollectiveEpilogueBwdGQAISA_fSD_Li256ELb0ELb0EEENS1_25SingleTileBwdLPTSchedulerILb0ELi128ELb0EEEEEEEEEvNT_6ParamsE$_ZN4cute3eso3ESOILb1ELb0EJNS_5tupleIJNS2_IJNS_1CILi8EEENS3_ILi1EEEEEENS2_IJNS3_ILi2EEEEEEEEENS2_IJNS2_IJS5_NS3_ILi0EEEEEENS2_IJiEEEEEEEEC2ERKS9_RKSD_:
[----:B------:R-:W-:Y:S02]  /*7ff0*/  IADD3 R2, R66, -c[0x0][0x20], RZ ;  /* 0x8000080042027a10 */ /* 0x000fe40007ffe0ff */
[----:B------:R-:W-:-:S03]  /*8000*/  MOV R9, 0x0 ;  /* 0x0000000000097802 */ /* 0x000fc60000000f00 */
[----:B------:R1:W-:Y:S01]  /*8010*/  STL [R2], R3 ;  /* 0x0000000302007387 */ /* 0x0003e20000100800 */
[----:B------:R-:W-:Y:S05]  /*8020*/  RET.REL.NODEC R8 `(_ZN7cutlass13device_kernelIN5flash19enable_sm80_to_sm89INS1_16FlashAttnBwdSm80INS1_25CollectiveMainloopBwdSm80ILi2ELi2EN4cute5tupleIJNS5_1CILi128EEES8_NS7_ILi64EEEEEENS_10bfloat16_tEfNS_4arch4Sm80ELb1ELb0ELb1ELb0ELb0ELb0ELb0ELb0ELi2ELi4ELi4ELi4ELb0EEENS1_24CollectiveEpilogueBwdGQAISA_fSD_Li256ELb0ELb0EEENS1_25SingleTileBwdLPTSchedulerILb0ELi128ELb0EEEEEEEEEvNT_6ParamsE) ;  /* 0xffff7fd008007950 */ /* 0x000fea0003c3ffff */
        .type           $_ZN7cutlass13device_kernelIN5flash19enable_sm80_to_sm89INS1_16FlashAttnBwdSm80INS1_25CollectiveMainloopBwdSm80ILi2ELi2EN4cute5tupleIJNS5_1CILi128EEES8_NS7_ILi64EEEEEENS_10bfloat16_tEfNS_4arch4Sm80ELb1ELb0ELb1ELb0ELb0ELb0ELb0ELb0ELi2ELi4ELi4ELi4ELb0EEENS1_24CollectiveEpilogueBwdGQAISA_fSD_Li256ELb0ELb0EEENS1_25SingleTileBwdLPTSchedulerILb0ELi128ELb0EEEEEEEEEvNT_6ParamsE$_ZN4cute3eso3ESOILb1ELb0EJNS_5tupleIJNS2_IJNS_1CILi8EEENS3_ILi1EEEEEENS3_ILi2EEEEEENS2_IJNS2_IJS5_NS3_ILi0EEEEEEiEEEEEC2ERKS8_RKSB_,@function
        .size           $_ZN7cutlass13device_kernelIN5flash19enable_sm80_to_sm89INS1_16FlashAttnBwdSm80INS1_25CollectiveMainloopBwdSm80ILi2ELi2EN4cute5tupleIJNS5_1CILi128EEES8_NS7_ILi64EEEEEENS_10bfloat16_tEfNS_4arch4Sm80ELb1ELb0ELb1ELb0ELb0ELb0ELb0ELb0ELi2ELi4ELi4ELi4ELb0EEENS1_24CollectiveEpilogueBwdGQAISA_fSD_Li256ELb0ELb0EEENS1_25SingleTileBwdLPTSchedulerILb0ELi128ELb0EEEEEEEEEvNT_6ParamsE$_ZN4cute3eso3ESOILb1ELb0EJNS_5tupleIJNS2_IJNS_1CILi8EEENS3_ILi1EEEEEENS3_ILi2EEEEEENS2_IJNS2_IJS5_NS3_ILi0EEEEEEiEEEEEC2ERKS8_RKSB_,($_ZN7cutlass13device_kernelIN5flash19enable_sm80_to_sm89INS1_16FlashAttnBwdSm80INS1_25CollectiveMainloopBwdSm80ILi2ELi2EN4cute5tupleIJNS5_1CILi128EEES8_NS7_ILi64EEEEEENS_10bfloat16_tEfNS_4arch4Sm80ELb1ELb0ELb1ELb0ELb0ELb0ELb0ELb0ELi2ELi4ELi4ELi4ELb0EEENS1_24CollectiveEpilogueBwdGQAISA_fSD_Li256ELb0ELb0EEENS1_25SingleTileBwdLPTSchedulerILb0ELi128ELb0EEEEEEEEEvNT_6ParamsE$_ZN4cute3eso3ESOILb1ELb0EJNS_5tupleIJNS2_IJNS_1CILi8EEENS3_ILi1EEEEEENS3_ILi2EEENS2_IJS7_S7_EEEEEENS2_IJNS2_IJS5_NS3_ILi0EEEEEENS3_ILi4096EEENS2_IJiiEEEEEEEEC2ERKS9_RKSE_ - $_ZN7cutlass13device_kernelIN5flash19enable_sm80_to_sm89INS1_16FlashAttnBwdSm80INS1_25CollectiveMainloopBwdSm80ILi2ELi2EN4cute5tupleIJNS5_1CILi128EEES8_NS7_ILi64EEEEEENS_10bfloat16_tEfNS_4arch4Sm80ELb1ELb0ELb1ELb0ELb0ELb0ELb0ELb0ELi2ELi4ELi4ELi4ELb0EEENS1_24CollectiveEpilogueBwdGQAISA_fSD_Li256ELb0ELb0EEENS1_25SingleTileBwdLPTSchedulerILb0ELi128ELb0EEEEEEEEEvNT_6ParamsE$_ZN4cute3eso3ESOILb1ELb0EJNS_5tupleIJNS2_IJNS_1CILi8EEENS3_ILi1EEEEEENS3_ILi2EEEEEENS2_IJNS2_IJS5_NS3_ILi0EEEEEEiEEEEEC2ERKS8_RKSB_)
$_ZN7cutlass13device_kernelIN5flash19enable_sm80_to_sm89INS1_16FlashAttnBwdSm80INS1_25CollectiveMainloopBwdSm80ILi2ELi2EN4cute5tupleIJNS5_1CILi128EEES8_NS7_ILi64EEEEEENS_10bfloat16_tEfNS_4arch4Sm80ELb1ELb0ELb1ELb0ELb0ELb0ELb0ELb0ELi2ELi4ELi4ELi4ELb0EEENS1_24CollectiveEpilogueBwdGQAISA_fSD_Li256ELb0ELb0EEENS1_25SingleTileBwdLPTSchedulerILb0ELi128ELb0EEEEEEEEEvNT_6ParamsE$_ZN4cute3eso3ESOILb1ELb0EJNS_5tupleIJNS2_IJNS_1CILi8EEENS3_ILi1EEEEEENS3_ILi2EEEEEENS2_IJNS2_IJS5_NS3_ILi0EEEEEEiEEEEEC2ERKS8_RKSB_:
[----:B------:R-:W-:Y:S02]  /*8030*/  IADD3 R2, R66, -c[0x0][0x20], RZ ;  /* 0x8000080042027a10 */ /* 0x000fe40007ffe0ff */
[----:B------:R-:W-:-:S03]  /*8040*/  MOV R9, 0x0 ;  /* 0x0000000000097802 */ /* 0x000fc60000000f00 */
[----:B------:R1:W-:Y:S01]  /*8050*/  STL [R2], R3 ;  /* 0x0000000302007387 */ /* 0x0003e20000100800 */
[----:B------:R-:W-:Y:S05]  /*8060*/  RET.REL.NODEC R8 `(_ZN7cutlass13device_kernelIN5flash19enable_sm80_to_sm89INS1_16FlashAttnBwdSm80INS1_25CollectiveMainloopBwdSm80ILi2ELi2EN4cute5tupleIJNS5_1CILi128EEES8_NS7_ILi64EEEEEENS_10bfloat16_tEfNS_4arch4Sm80ELb1ELb0ELb1ELb0ELb0ELb0ELb0ELb0ELi2ELi4ELi4ELi4ELb0EEENS1_24CollectiveEpilogueBwdGQAISA_fSD_Li256ELb0ELb0EEENS1_25SingleTileBwdLPTSchedulerILb0ELi128ELb0EEEEEEEEEvNT_6ParamsE) ;  /* 0xffff7f9008007950 */ /* 0x000fea0003c3ffff */
        .type           $_ZN7cutlass13device_kernelIN5flash19enable_sm80_to_sm89INS1_16FlashAttnBwdSm80INS1_25CollectiveMainloopBwdSm80ILi2ELi2EN4cute5tupleIJNS5_1CILi128EEES8_NS7_ILi64EEEEEENS_10bfloat16_tEfNS_4arch4Sm80ELb1ELb0ELb1ELb0ELb0ELb0ELb0ELb0ELi2ELi4ELi4ELi4ELb0EEENS1_24CollectiveEpilogueBwdGQAISA_fSD_Li256ELb0ELb0EEENS1_25SingleTileBwdLPTSchedulerILb0ELi128ELb0EEEEEEEEEvNT_6ParamsE$_ZN4cute3eso3ESOILb1ELb0EJNS_5tupleIJNS2_IJNS_1CILi8EEENS3_ILi1EEEEEENS3_ILi2EEENS2_IJS7_S7_EEEEEENS2_IJNS2_IJS5_NS3_ILi0EEEEEENS3_ILi4096EEENS2_IJiiEEEEEEEEC2ERKS9_RKSE_,@function
        .size           $_ZN7cutlass13device_kernelIN5flash19enable_sm80_to_sm89INS1_16FlashAttnBwdSm80INS1_25CollectiveMainloopBwdSm80ILi2ELi2EN4cute5tupleIJNS5_1CILi128EEES8_NS7_ILi64EEEEEENS_10bfloat16_tEfNS_4arch4Sm80ELb1ELb0ELb1ELb0ELb0ELb0ELb0ELb0ELi2ELi4ELi4ELi4ELb0EEENS1_24CollectiveEpilogueBwdGQAISA_fSD_Li256ELb0ELb0EEENS1_25SingleTileBwdLPTSchedulerILb0ELi128ELb0EEEEEEEEEvNT_6ParamsE$_ZN4cute3eso3ESOILb1ELb0EJNS_5tupleIJNS2_IJNS_1CILi8EEENS3_ILi1EEEEEENS3_ILi2EEENS2_IJS7_S7_EEEEEENS2_IJNS2_IJS5_NS3_ILi0EEEEEENS3_ILi4096EEENS2_IJiiEEEEEEEEC2ERKS9_RKSE_,($_ZN7cutlass13device_kernelIN5flash19enable_sm80_to_sm89INS1_16FlashAttnBwdSm80INS1_25CollectiveMainloopBwdSm80ILi2ELi2EN4cute5tupleIJNS5_1CILi128EEES8_NS7_ILi64EEEEEENS_10bfloat16_tEfNS_4arch4Sm80ELb1ELb0ELb1ELb0ELb0ELb0ELb0ELb0ELi2ELi4ELi4ELi4ELb0EEENS1_24CollectiveEpilogueBwdGQAISA_fSD_Li256ELb0ELb0EEENS1_25SingleTileBwdLPTSchedulerILb0ELi128ELb0EEEEEEEEEvNT_6ParamsE$_ZN4cute3eso3ESOILb1ELb0EJNS_5tupleIJNS2_IJNS_1CILi8EEENS3_ILi1EEEEEENS3_ILi2EEES4_EEENS2_IJNS2_IJS5_NS3_ILi0EEEEEEiNS3_ILi1024EEEEEEEEC2ERKS8_RKSC_ - $_ZN7cutlass13device_kernelIN5flash19enable_sm80_to_sm89INS1_16FlashAttnBwdSm80INS1_25CollectiveMainloopBwdSm80ILi2ELi2EN4cute5tupleIJNS5_1CILi128EEES8_NS7_ILi64EEEEEENS_10bfloat16_tEfNS_4arch4Sm80ELb1ELb0ELb1ELb0ELb0ELb0ELb0ELb0ELi2ELi4ELi4ELi4ELb0EEENS1_24CollectiveEpilogueBwdGQAISA_fSD_Li256ELb0ELb0EEENS1_25SingleTileBwdLPTSchedulerILb0ELi128ELb0EEEEEEEEEvNT_6ParamsE$_ZN4cute3eso3ESOILb1ELb0EJNS_5tupleIJNS2_IJNS_1CILi8EEENS3_ILi1EEEEEENS3_ILi2EEENS2_IJS7_S7_EEEEEENS2_IJNS2_IJS5_NS3_ILi0EEEEEENS3_ILi4096EEENS2_IJiiEEEEEEEEC2ERKS9_RKSE_)
$_ZN7cutlass13device_kernelIN5flash19enable_sm80_to_sm89INS1_16FlashAttnBwdSm80INS1_25CollectiveMainloopBwdSm80ILi2ELi2EN4cute5tupleIJNS5_1CILi128EEES8_NS7_ILi64EEEEEENS_10bfloat16_tEfNS_4arch4Sm80ELb1ELb0ELb1ELb0ELb0ELb0ELb0ELb0ELi2ELi4ELi4ELi4ELb0EEENS1_24CollectiveEpilogueBwdGQAISA_fSD_Li256ELb0ELb0EEENS1_25SingleTileBwdLPTSchedulerILb0ELi128ELb0EEEEEEEEEvNT_6ParamsE$_ZN4cute3eso3ESOILb1ELb0EJNS_5tupleIJNS2_IJNS_1CILi8EEENS3_ILi1EEEEEENS3_ILi2EEENS2_IJS7_S7_EEEEEENS2_IJNS2_IJS5_NS3_ILi0EEEEEENS3_ILi4096EEENS2_IJiiEEEEEEEEC2ERKS9_RKSE_:
[----:B------:R-:W-:Y:S01]  /*8070*/  IADD3 R3, R23, -c[0x0][0x20], RZ ;  /* 0x8000080017037a10 */ /* 0x000fe20007ffe0ff */
[----:B------:R-:W-:Y:S01]  /*8080*/  IMAD.MOV.U32 R12, RZ, RZ, R6 ;  /* 0x000000ffff0c7224 */ /* 0x000fe200078e0006 */
[----:B------:R-:W-:-:S03]  /*8090*/  MOV R13, 0x0 ;  /* 0x00000000000d7802 */ /* 0x000fc60000000f00 */
[----:B------:R1:W-:Y:S04]  /*80a0*/  STL [R3], R2 ;  /* 0x0000000203007387 */ /* 0x0003e80000100800 */
[----:B------:R1:W-:Y:S01]  /*80b0*/  STL [R3+0x4], R8 ;  /* 0x0000040803007387 */ /* 0x0003e20000100800 */
[----:B------:R-:W-:Y:S05]  /*80c0*/  RET.REL.NODEC R12 `(_ZN7cutlass13device_kernelIN5flash19enable_sm80_to_sm89INS1_16FlashAttnBwdSm80INS1_25CollectiveMainloopBwdSm80ILi2ELi2EN4cute5tupleIJNS5_1CILi128EEES8_NS7_ILi64EEEEEENS_10bfloat16_tEfNS_4arch4Sm80ELb1ELb0ELb1ELb0ELb0ELb0ELb0ELb0ELi2ELi4ELi4ELi4ELb0EEENS1_24CollectiveEpilogueBwdGQAISA_fSD_Li256ELb0ELb0EEENS1_25SingleTileBwdLPTSchedulerILb0ELi128ELb0EEEEEEEEEvNT_6ParamsE) ;  /* 0xffff7f300c007950 */ /* 0x000fea0003c3ffff */
        .type           $_ZN7cutlass13device_kernelIN5flash19enable_sm80_to_sm89INS1_16FlashAttnBwdSm80INS1_25CollectiveMainloopBwdSm80ILi2ELi2EN4cute5tupleIJNS5_1CILi128EEES8_NS7_ILi64EEEEEENS_10bfloat16_tEfNS_4arch4Sm80ELb1ELb0ELb1ELb0ELb0ELb0ELb0ELb0ELi2ELi4ELi4ELi4ELb0EEENS1_24CollectiveEpilogueBwdGQAISA_fSD_Li256ELb0ELb0EEENS1_25SingleTileBwdLPTSchedulerILb0ELi128ELb0EEEEEEEEEvNT_6ParamsE$_ZN4cute3eso3ESOILb1ELb0EJNS_5tupleIJNS2_IJNS_1CILi8EEENS3_ILi1EEEEEENS3_ILi2EEES4_EEENS2_IJNS2_IJS5_NS3_ILi0EEEEEEiNS3_ILi1024EEEEEEEEC2ERKS8_RKSC_,@function
        .size           $_ZN7cutlass13device_kernelIN5flash19enable_sm80_to_sm89INS1_16FlashAttnBwdSm80INS1_25CollectiveMainloopBwdSm80ILi2ELi2EN4cute5tupleIJNS5_1CILi128EEES8_NS7_ILi64EEEEEENS_10bfloat16_tEfNS_4arch4Sm80ELb1ELb0ELb1ELb0ELb0ELb0ELb0ELb0ELi2ELi4ELi4ELi4ELb0EEENS1_24CollectiveEpilogueBwdGQAISA_fSD_Li256ELb0ELb0EEENS1_25SingleTileBwdLPTSchedulerILb0ELi128ELb0EEEEEEEEEvNT_6ParamsE$_ZN4cute3eso3ESOILb1ELb0EJNS_5tupleIJNS2_IJNS_1CILi8EEENS3_ILi1EEEEEENS3_ILi2EEES4_EEENS2_IJNS2_IJS5_NS3_ILi0EEEEEEiNS3_ILi1024EEEEEEEEC2ERKS8_RKSC_,($_ZN7cutlass13device_kernelIN5flash19enable_sm80_to_sm89INS1_16FlashAttnBwdSm80INS1_25CollectiveMainloopBwdSm80ILi2ELi2EN4cute5tupleIJNS5_1CILi128EEES8_NS7_ILi64EEEEEENS_10bfloat16_tEfNS_4arch4Sm80ELb1ELb0ELb1ELb0ELb0ELb0ELb0ELb0ELi2ELi4ELi4ELi4ELb0EEENS1_24CollectiveEpilogueBwdGQAISA_fSD_Li256ELb0ELb0EEENS1_25SingleTileBwdLPTSchedulerILb0ELi128ELb0EEEEEEEEEvNT_6ParamsE$_ZN4cute3eso3ESOILb1ELb0EJNS_5tupleIJNS2_IJNS_1CILi8EEENS3_ILi1EEEEEENS3_ILi4EEES5_EEENS2_IJNS2_IJS5_NS3_ILi0EEEEEElS9_EEEEEC2ERKS8_RKSB_ - $_ZN7cutlass13device_kernelIN5flash19enable_sm80_to_sm89INS1_16FlashAttnBwdSm80INS1_25CollectiveMainloopBwdSm80ILi2ELi2EN4cute5tupleIJNS5_1CILi128EEES8_NS7_ILi64EEEEEENS_10bfloat16_tEfNS_4arch4Sm80ELb1ELb0ELb1ELb0ELb0ELb0ELb0ELb0ELi2ELi4ELi4ELi4ELb0EEENS1_24CollectiveEpilogueBwdGQAISA_fSD_Li256ELb0ELb0EEENS1_25SingleTileBwdLPTSchedulerILb0ELi128ELb0EEEEEEEEEvNT_6ParamsE$_ZN4cute3eso3ESOILb1ELb0EJNS_5tupleIJNS2_IJNS_1CILi8EEENS3_ILi1EEEEEENS3_ILi2EEES4_EEENS2_IJNS2_IJS5_NS3_ILi0EEEEEEiNS3_ILi1024EEEEEEEEC2ERKS8_RKSC_)
$_ZN7cutlass13device_kernelIN5flash19enable_sm80_to_sm89INS1_16FlashAttnBwdSm80INS1_25CollectiveMainloopBwdSm80ILi2ELi2EN4cute5tupleIJNS5_1CILi128EEES8_NS7_ILi64EEEEEENS_10bfloat16_tEfNS_4arch4Sm80ELb1ELb0ELb1ELb0ELb0ELb0ELb0ELb0ELi2ELi4ELi4ELi4ELb0EEENS1_24CollectiveEpilogueBwdGQAISA_fSD_Li256ELb0ELb0EEENS1_25SingleTileBwdLPTSchedulerILb0ELi128ELb0EEEEEEEEEvNT_6ParamsE$_ZN4cute3eso3ESOILb1ELb0EJNS_5tupleIJNS2_IJNS_1CILi8EEENS3_ILi1EEEEEENS3_ILi2EEES4_EEENS2_IJNS2_IJS5_NS3_ILi0EEEEEEiNS3_ILi1024EEEEEEEEC2ERKS8_RKSC_:
[----:B------:R-:W-:Y:S02]  /*80d0*/  IADD3 R2, R23, -c[0x0][0x20], RZ ;  /* 0x8000080017027a10 */ /* 0x000fe40007ffe0ff */
[----:B------:R-:W-:-:S03]  /*80e0*/  MOV R9, 0x0 ;  /* 0x0000000000097802 */ /* 0x000fc60000000f00 */
[----:B------:R1:W-:Y:S01]  /*80f0*/  STL [R2], R3 ;  /* 0x0000000302007387 */ /* 0x0003e20000100800 */
[----:B------:R-:W-:Y:S05]  /*8100*/  RET.REL.NODEC R8 `(_ZN7cutlass13device_kernelIN5flash19enable_sm80_to_sm89INS1_16FlashAttnBwdSm80INS1_25CollectiveMainloopBwdSm80ILi2ELi2EN4cute5tupleIJNS5_1CILi128EEES8_NS7_ILi64EEEEEENS_10bfloat16_tEfNS_4arch4Sm80ELb1ELb0ELb1ELb0ELb0ELb0ELb0ELb0ELi2ELi4ELi4ELi4ELb0EEENS1_24CollectiveEpilogueBwdGQAISA_fSD_Li256ELb0ELb0EEENS1_25SingleTileBwdLPTSchedulerILb0ELi128ELb0EEEEEEEEEvNT_6ParamsE) ;  /* 0xffff7ef008007950 */ /* 0x000fea0003c3ffff */
        .type           $_ZN7cutlass13device_kernelIN5flash19enable_sm80_to_sm89INS1_16FlashAttnBwdSm80INS1_25CollectiveMainloopBwdSm80ILi2ELi2EN4cute5tupleIJNS5_1CILi128EEES8_NS7_ILi64EEEEEENS_10bfloat16_tEfNS_4arch4Sm80ELb1ELb0ELb1ELb0ELb0ELb0ELb0ELb0ELi2ELi4ELi4ELi4ELb0EEENS1_24CollectiveEpilogueBwdGQAISA_fSD_Li256ELb0ELb0EEENS1_25SingleTileBwdLPTSchedulerILb0ELi128ELb0EEEEEEEEEvNT_6ParamsE$_ZN4cute3eso3ESOILb1ELb0EJNS_5tupleIJNS2_IJNS_1CILi8EEENS3_ILi1EEEEEENS3_ILi4EEES5_EEENS2_IJNS2_IJS5_NS3_ILi0EEEEEElS9_EEEEEC2ERKS8_RKSB_,@function
        .size           $_ZN7cutlass13device_kernelIN5flash19enable_sm80_to_sm89INS1_16FlashAttnBwdSm80INS1_25CollectiveMainloopBwdSm80ILi2ELi2EN4cute5tupleIJNS5_1CILi128EEES8_NS7_ILi64EEEEEENS_10bfloat16_tEfNS_4arch4Sm80ELb1ELb0ELb1ELb0ELb0ELb0ELb0ELb0ELi2ELi4ELi4ELi4ELb0EEENS1_24CollectiveEpilogueBwdGQAISA_fSD_Li256ELb0ELb0EEENS1_25SingleTileBwdLPTSchedulerILb0ELi128ELb0EEEEEEEEEvNT_6ParamsE$_ZN4cute3eso3ESOILb1ELb0EJNS_5tupleIJNS2_IJNS_1CILi8EEENS3_ILi1EEEEEENS3_ILi4EEES5_EEENS2_IJNS2_IJS5_NS3_ILi0EEEEEElS9_EEEEEC2ERKS8_RKSB_,($_ZN7cutlass13device_kernelIN5flash19enable_sm80_to_sm89INS1_16FlashAttnBwdSm80INS1_25CollectiveMainloopBwdSm80ILi2ELi2EN4cute5tupleIJNS5_1CILi128EEES8_NS7_ILi64EEEEEENS_10bfloat16_tEfNS_4arch4Sm80ELb1ELb0ELb1ELb0ELb0ELb0ELb0ELb0ELi2ELi4ELi4ELi4ELb0EEENS1_24CollectiveEpilogueBwdGQAISA_fSD_Li256ELb0ELb0EEENS1_25SingleTileBwdLPTSchedulerILb0ELi128ELb0EEEEEEEEEvNT_6ParamsE$_ZN4cute3eso3ESOILb1ELb0EJNS_5tupleIJNS_1CILi0EEES4_EEEiEEC2ERKS5_RKi - $_ZN7cutlass13device_kernelIN5flash19enable_sm80_to_sm89INS1_16FlashAttnBwdSm80INS1_25CollectiveMainloopBwdSm80ILi2ELi2EN4cute5tupleIJNS5_1CILi128EEES8_NS7_ILi64EEEEEENS_10bfloat16_tEfNS_4arch4Sm80ELb1ELb0ELb1ELb0ELb0ELb0ELb0ELb0ELi2ELi4ELi4ELi4ELb0EEENS1_24CollectiveEpilogueBwdGQAISA_fSD_Li256ELb0ELb0EEENS1_25SingleTileBwdLPTSchedulerILb0ELi128ELb0EEEEEEEEEvNT_6ParamsE$_ZN4cute3eso3ESOILb1ELb0EJNS_5tupleIJNS2_IJNS_1CILi8EEENS3_ILi1EEEEEENS3_ILi4EEES5_EEENS2_IJNS2_IJS5_NS3_ILi0EEEEEElS9_EEEEEC2ERKS8_RKSB_)
$_ZN7cutlass13device_kernelIN5flash19enable_sm80_to_sm89INS1_16FlashAttnBwdSm80INS1_25CollectiveMainloopBwdSm80ILi2ELi2EN4cute5tupleIJNS5_1CILi128EEES8_NS7_ILi64EEEEEENS_10bfloat16_tEfNS_4arch4Sm80ELb1ELb0ELb1ELb0ELb0ELb0ELb0ELb0ELi2ELi4ELi4ELi4ELb0EEENS1_24CollectiveEpilogueBwdGQAISA_fSD_Li256ELb0ELb0EEENS1_25SingleTileBwdLPTSchedulerILb0ELi128ELb0EEEEEEEEEvNT_6ParamsE$_ZN4cute3eso3ESOILb1ELb0EJNS_5tupleIJNS2_IJNS_1CILi8EEENS3_ILi1EEEEEENS3_ILi4EEES5_EEENS2_IJNS2_IJS5_NS3_ILi0EEEEEElS9_EEEEEC2ERKS8_RKSB_:
[----:B------:R-:W-:Y:S01]  /*8110*/  IADD3 R3, R15, -c[0x0][0x20], RZ ;  /* 0x800008000f037a10 */ /* 0x000fe20007ffe0ff */
[----:B------:R-:W-:Y:S01]  /*8120*/  IMAD.MOV.U32 R78, RZ, RZ, R2 ;  /* 0x000000ffff4e7224 */ /* 0x000fe200078e0002 */
[----:B------:R-:W-:Y:S01]  /*8130*/  MOV R84, R6 ;  /* 0x0000000600547202 */ /* 0x000fe20000000f00 */
[----:B------:R-:W-:Y:S01]  /*8140*/  IMAD.MOV.U32 R79, RZ, RZ, R5 ;  /* 0x000000ffff4f7224 */ /* 0x000fe200078e0005 */
[----:B------:R-:W-:-:S04]  /*8150*/  MOV R85, 0x0 ;  /* 0x0000000000557802 */ /* 0x000fc80000000f00 */
[----:B------:R1:W-:Y:S01]  /*8160*/  STL.64 [R3], R78 ;  /* 0x0000004e03007387 */ /* 0x0003e20000100a00 */
[----:B------:R-:W-:Y:S05]  /*8170*/  RET.REL.NODEC R84 `(_ZN7cutlass13device_kernelIN5flash19enable_sm80_to_sm89INS1_16FlashAttnBwdSm80INS1_25CollectiveMainloopBwdSm80ILi2ELi2EN4cute5tupleIJNS5_1CILi128EEES8_NS7_ILi64EEEEEENS_10bfloat16_tEfNS_4arch4Sm80ELb1ELb0ELb1ELb0ELb0ELb0ELb0ELb0ELi2ELi4ELi4ELi4ELb0EEENS1_24CollectiveEpilogueBwdGQAISA_fSD_Li256ELb0ELb0EEENS1_25SingleTileBwdLPTSchedulerILb0ELi128ELb0EEEEEEEEEvNT_6ParamsE) ;  /* 0xffff7e8054007950 */ /* 0x000fea0003c3ffff */
        .type           $_ZN7cutlass13device_kernelIN5flash19enable_sm80_to_sm89INS1_16FlashAttnBwdSm80INS1_25CollectiveMainloopBwdSm80ILi2ELi2EN4cute5tupleIJNS5_1CILi128EEES8_NS7_ILi64EEEEEENS_10bfloat16_tEfNS_4arch4Sm80ELb1ELb0ELb1ELb0ELb0ELb0ELb0ELb0ELi2ELi4ELi4ELi4ELb0EEENS1_24CollectiveEpilogueBwdGQAISA_fSD_Li256ELb0ELb0EEENS1_25SingleTileBwdLPTSchedulerILb0ELi128ELb0EEEEEEEEEvNT_6ParamsE$_ZN4cute3eso3ESOILb1ELb0EJNS_5tupleIJNS_1CILi0EEES4_EEEiEEC2ERKS5_RKi,@function
        .size           $_ZN7cutlass13device_kernelIN5flash19enable_sm80_to_sm89INS1_16FlashAttnBwdSm80INS1_25CollectiveMainloopBwdSm80ILi2ELi2EN4cute5tupleIJNS5_1CILi128EEES8_NS7_ILi64EEEEEENS_10bfloat16_tEfNS_4arch4Sm80ELb1ELb0ELb1ELb0ELb0ELb0ELb0ELb0ELi2ELi4ELi4ELi4ELb0EEENS1_24CollectiveEpilogueBwdGQAISA_fSD_Li256ELb0ELb0EEENS1_25SingleTileBwdLPTSchedulerILb0ELi128ELb0EEEEEEEEEvNT_6ParamsE$_ZN4cute3eso3ESOILb1ELb0EJNS_5tupleIJNS_1CILi0EEES4_EEEiEEC2ERKS5_RKi,($_ZN7cutlass13device_kernelIN5flash19enable_sm80_to_sm89INS1_16FlashAttnBwdSm80INS1_25CollectiveMainloopBwdSm80ILi2ELi2EN4cute5tupleIJNS5_1CILi128EEES8_NS7_ILi64EEEEEENS_10bfloat16_tEfNS_4arch4Sm80ELb1ELb0ELb1ELb0ELb0ELb0ELb0ELb0ELi2ELi4ELi4ELi4ELb0EEENS1_24CollectiveEpilogueBwdGQAISA_fSD_Li256ELb0ELb0EEENS1_25SingleTileBwdLPTSchedulerILb0ELi128ELb0EEEEEEEEEvNT_6ParamsE$_ZN4cute3eso3ESOILb1ELb0EJNS_5tupleIJNS_1CILi16EEENS3_ILi2EEES5_S5_NS3_ILi4EEES5_EEENS2_IJNS3_ILi1EEEiiiNS3_ILi144EEENS3_ILi512EEEEEEEEC2ERKS7_RKSB_ - $_ZN7cutlass13device_kernelIN5flash19enable_sm80_to_sm89INS1_16FlashAttnBwdSm80INS1_25CollectiveMainloopBwdSm80ILi2ELi2EN4cute5tupleIJNS5_1CILi128EEES8_NS7_ILi64EEEEEENS_10bfloat16_tEfNS_4arch4Sm80ELb1ELb0ELb1ELb0ELb0ELb0ELb0ELb0ELi2ELi4ELi4ELi4ELb0EEENS1_24CollectiveEpilogueBwdGQAISA_fSD_Li256ELb0ELb0EEENS1_25SingleTileBwdLPTSchedulerILb0ELi128ELb0EEEEEEEEEvNT_6ParamsE$_ZN4cute3eso3ESOILb1ELb0EJNS_5tupleIJNS_1CILi0EEES4_EEEiEEC2ERKS5_RKi)
$_ZN7cutlass13device_kernelIN5flash19enable_sm80_to_sm89INS1_16FlashAttnBwdSm80INS1_25CollectiveMainloopBwdSm80ILi2ELi2EN4cute5tupleIJNS5_1CILi128EEES8_NS7_ILi64EEEEEENS_10bfloat16_tEfNS_4arch4Sm80ELb1ELb0ELb1ELb0ELb0ELb0ELb0ELb0ELi2ELi4ELi4ELi4ELb0EEENS1_24CollectiveEpilogueBwdGQAISA_fSD_Li256ELb0ELb0EEENS1_25SingleTileBwdLPTSchedulerILb0ELi128ELb0EEEEEEEEEvNT_6ParamsE$_ZN4cute3eso3ESOILb1ELb0EJNS_5tupleIJNS_1CILi0EEES4_EEEiEEC2ERKS5_RKi:
[----:B------:R-:W-:Y:S02]  /*8180*/  IADD3 R2, R66, -c[0x0][0x20], RZ ;  /* 0x8000080042027a10 */ /* 0x000fe40007ffe0ff */
[----:B------:R-:W-:-:S03]  /*8190*/  MOV R5, 0x0 ;  /* 0x0000000000057802 */ /* 0x000fc60000000f00 */
[----:B------:R1:W-:Y:S01]  /*81a0*/  STL [R2], R3 ;  /* 0x0000000302007387 */ /* 0x0003e20000100800 */
[----:B------:R-:W-:Y:S05]  /*81b0*/  RET.REL.NODEC R4 `(_ZN7cutlass13device_kernelIN5flash19enable_sm80_to_sm89INS1_16FlashAttnBwdSm80INS1_25CollectiveMainloopBwdSm80ILi2ELi2EN4cute5tupleIJNS5_1CILi128EEES8_NS7_ILi64EEEEEENS_10bfloat16_tEfNS_4arch4Sm80ELb1ELb0ELb1ELb0ELb0ELb0ELb0ELb0ELi2ELi4ELi4ELi4ELb0EEENS1_24CollectiveEpilogueBwdGQAISA_fSD_Li256ELb0ELb0EEENS1_25SingleTileBwdLPTSchedulerILb0ELi128ELb0EEEEEEEEEvNT_6ParamsE) ;  /* 0xffff7e4004007950 */ /* 0x000fea0003c3ffff */
        .type           $_ZN7cutlass13device_kernelIN5flash19enable_sm80_to_sm89INS1_16FlashAttnBwdSm80INS1_25CollectiveMainloopBwdSm80ILi2ELi2EN4cute5tupleIJNS5_1CILi128EEES8_NS7_ILi64EEEEEENS_10bfloat16_tEfNS_4arch4Sm80ELb1ELb0ELb1ELb0ELb0ELb0ELb0ELb0ELi2ELi4ELi4ELi4ELb0EEENS1_24CollectiveEpilogueBwdGQAISA_fSD_Li256ELb0ELb0EEENS1_25SingleTileBwdLPTSchedulerILb0ELi128ELb0EEEEEEEEEvNT_6ParamsE$_ZN4cute3eso3ESOILb1ELb0EJNS_5tupleIJNS_1CILi16EEENS3_ILi2EEES5_S5_NS3_ILi4EEES5_EEENS2_IJNS3_ILi1EEEiiiNS3_ILi144EEENS3_ILi512EEEEEEEEC2ERKS7_RKSB_,@function
        .size           $_ZN7cutlass13device_kernelIN5flash19enable_sm80_to_sm89INS1_16FlashAttnBwdSm80INS1_25CollectiveMainloopBwdSm80ILi2ELi2EN4cute5tupleIJNS5_1CILi128EEES8_NS7_ILi64EEEEEENS_10bfloat16_tEfNS_4arch4Sm80ELb1ELb0ELb1ELb0ELb0ELb0ELb0ELb0ELi2ELi4ELi4ELi4ELb0EEENS1_24CollectiveEpilogueBwdGQAISA_fSD_Li256ELb0ELb0EEENS1_25SingleTileBwdLPTSchedulerILb0ELi128ELb0EEEEEEEEEvNT_6ParamsE$_ZN4cute3eso3ESOILb1ELb0EJNS_5tupleIJNS_1CILi16EEENS3_ILi2EEES5_S5_NS3_ILi4EEES5_EEENS2_IJNS3_ILi1EEEiiiNS3_ILi144EEENS3_ILi512EEEEEEEEC2ERKS7_RKSB_,($_ZN7cutlass13device_kernelIN5flash19enable_sm80_to_sm89INS1_16FlashAttnBwdSm80INS1_25CollectiveMainloopBwdSm80ILi2ELi2EN4cute5tupleIJNS5_1CILi128EEES8_NS7_ILi64EEEEEENS_10bfloat16_tEfNS_4arch4Sm80ELb1ELb0ELb1ELb0ELb0ELb0ELb0ELb0ELi2ELi4ELi4ELi4ELb0EEENS1_24CollectiveEpilogueBwdGQAISA_fSD_Li256ELb0ELb0EEENS1_25SingleTileBwdLPTSchedulerILb0ELi128ELb0EEEEEEEEEvNT_6ParamsE$_ZN4cute3eso3ESOILb1ELb0EJNS_5tupleIJNS_1CILi1EEENS2_IJS4_NS3_ILi2EEES5_EEEEEENS2_IJNS3_ILi0EEENS2_IJS4_NS3_ILi256EEEiEEEEEEEEC2ERKS7_RKSB_ - $_ZN7cutlass13device_kernelIN5flash19enable_sm80_to_sm89INS1_16FlashAttnBwdSm80INS1_25CollectiveMainloopBwdSm80ILi2ELi2EN4cute5tupleIJNS5_1CILi128EEES8_NS7_ILi64EEEEEENS_10bfloat16_tEfNS_4arch4Sm80ELb1ELb0ELb1ELb0ELb0ELb0ELb0ELb0ELi2ELi4ELi4ELi4ELb0EEENS1_24CollectiveEpilogueBwdGQAISA_fSD_Li256ELb0ELb0EEENS1_25SingleTileBwdLPTSchedulerILb0ELi128ELb0EEEEEEEEEvNT_6ParamsE$_ZN4cute3eso3ESOILb1ELb0EJNS_5tupleIJNS_1CILi16EEENS3_ILi2EEES5_S5_NS3_ILi4EEES5_EEENS2_IJNS3_ILi1EEEiiiNS3_ILi144EEENS3_ILi512EEEEEEEEC2ERKS7_RKSB_)
$_ZN7cutlass13device_kernelIN5flash19enable_sm80_to_sm89INS1_16FlashAttnBwdSm80INS1_25CollectiveMainloopBwdSm80ILi2ELi2EN4cute5tupleIJNS5_1CILi128EEES8_NS7_ILi64EEEEEENS_10bfloat16_tEfNS_4arch4Sm80ELb1ELb0ELb1ELb0ELb0ELb0ELb0ELb0ELi2ELi4ELi4ELi4ELb0EEENS1_24CollectiveEpilogueBwdGQAISA_fSD_Li256ELb0ELb0EEENS1_25SingleTileBwdLPTSchedulerILb0ELi128ELb0EEEEEEEEEvNT_6ParamsE$_ZN4cute3eso3ESOILb1ELb0EJNS_5tupleIJNS_1CILi16EEENS3_ILi2EEES5_S5_NS3_ILi4EEES5_EEENS2_IJNS3_ILi1EEEiiiNS3_ILi144EEENS3_ILi512EEEEEEEEC2ERKS7_RKSB_:
[----:B------:R-:W-:Y:S02]  /*81c0*/  IADD3 R4, R58, -c[0x0][0x20], RZ ;  /* 0x800008003a047a10 */ /* 0x000fe40007ffe0ff */
[----:B------:R-:W-:-:S03]  /*81d0*/  MOV R9, 0x0 ;  /* 0x0000000000097802 */ /* 0x000fc60000000f00 */
[----:B------:R1:W-:Y:S04]  /*81e0*/  STL [R4], R2 ;  /* 0x0000000204007387 */ /* 0x0003e80000100800 */
[----:B------:R1:W-:Y:S04]  /*81f0*/  STL [R4+0x4], R3 ;  /* 0x0000040304007387 */ /* 0x0003e80000100800 */
[----:B------:R1:W-:Y:S01]  /*8200*/  STL [R4+0x8], R5 ;  /* 0x0000080504007387 */ /* 0x0003e20000100800 */
[----:B------:R-:W-:Y:S05]  /*8210*/  RET.REL.NODEC R8 `(_ZN7cutlass13device_kernelIN5flash19enable_sm80_to_sm89INS1_16FlashAttnBwdSm80INS1_25CollectiveMainloopBwdSm80ILi2ELi2EN4cute5tupleIJNS5_1CILi128EEES8_NS7_ILi64EEEEEENS_10bfloat16_tEfNS_4arch4Sm80ELb1ELb0ELb1ELb0ELb0ELb0ELb0ELb0ELi2ELi4ELi4ELi4ELb0EEENS1_24CollectiveEpilogueBwdGQAISA_fSD_Li256ELb0ELb0EEENS1_25SingleTileBwdLPTSchedulerILb0ELi128ELb0EEEEEEEEEvNT_6ParamsE) ;  /* 0xffff7de008007950 */ /* 0x000fea0003c3ffff */
        .type           $_ZN7cutlass13device_kernelIN5flash19enable_sm80_to_sm89INS1_16FlashAttnBwdSm80INS1_25CollectiveMainloopBwdSm80ILi2ELi2EN4cute5tupleIJNS5_1CILi128EEES8_NS7_ILi64EEEEEENS_10bfloat16_tEfNS_4arch4Sm80ELb1ELb0ELb1ELb0ELb0ELb0ELb0ELb0ELi2ELi4ELi4ELi4ELb0EEENS1_24CollectiveEpilogueBwdGQAISA_fSD_Li256ELb0ELb0EEENS1_25SingleTileBwdLPTSchedulerILb0ELi128ELb0EEEEEEEEEvNT_6ParamsE$_ZN4cute3eso3ESOILb1ELb0EJNS_5tupleIJNS_1CILi1EEENS2_IJS4_NS3_ILi2EEES5_EEEEEENS2_IJNS3_ILi0EEENS2_IJS4_NS3_ILi256EEEiEEEEEEEEC2ERKS7_RKSB_,@function
        .size           $_ZN7cutlass13device_kernelIN5flash19enable_sm80_to_sm89INS1_16FlashAttnBwdSm80INS1_25CollectiveMainloopBwdSm80ILi2ELi2EN4cute5tupleIJNS5_1CILi128EEES8_NS7_ILi64EEEEEENS_10bfloat16_tEfNS_4arch4Sm80ELb1ELb0ELb1ELb0ELb0ELb0ELb0ELb0ELi2ELi4ELi4ELi4ELb0EEENS1_24CollectiveEpilogueBwdGQAISA_fSD_Li256ELb0ELb0EEENS1_25SingleTileBwdLPTSchedulerILb0ELi128ELb0EEEEEEEEEvNT_6ParamsE$_ZN4cute3eso3ESOILb1ELb0EJNS_5tupleIJNS_1CILi1EEENS2_IJS4_NS3_ILi2EEES5_EEEEEENS2_IJNS3_ILi0EEENS2_IJS4_NS3_ILi256EEEiEEEEEEEEC2ERKS7_RKSB_,($_ZN7cutlass13device_kernelIN5flash19enable_sm80_to_sm89INS1_16FlashAttnBwdSm80INS1_25CollectiveMainloopBwdSm80ILi2ELi2EN4cute5tupleIJNS5_1CILi128EEES8_NS7_ILi64EEEEEENS_10bfloat16_tEfNS_4arch4Sm80ELb1ELb0ELb1ELb0ELb0ELb0ELb0ELb0ELi2ELi4ELi4ELi4ELb0EEENS1_24CollectiveEpilogueBwdGQAISA_fSD_Li256ELb0ELb0EEENS1_25SingleTileBwdLPTSchedulerILb0ELi128ELb0EEEEEEEEEvNT_6ParamsE$_ZN4cute3eso3ESOILb1ELb0EJNS_5tupleIJNS_1CILi1EEENS3_ILi0EEEEEENS2_IJiEEEEEC2ERKS6_RKS7_ - $_ZN7cutlass13device_kernelIN5flash19enable_sm80_to_sm89INS1_16FlashAttnBwdSm80INS1_25CollectiveMainloopBwdSm80ILi2ELi2EN4cute5tupleIJNS5_1CILi128EEES8_NS7_ILi64EEEEEENS_10bfloat16_tEfNS_4arch4Sm80ELb1ELb0ELb1ELb0ELb0ELb0ELb0ELb0ELi2ELi4ELi4ELi4ELb0EEENS1_24CollectiveEpilogueBwdGQAISA_fSD_Li256ELb0ELb0EEENS1_25SingleTileBwdLPTSchedulerILb0ELi128ELb0EEEEEEEEEvNT_6ParamsE$_ZN4cute3eso3ESOILb1ELb0EJNS_5tupleIJNS_1CILi1EEENS2_IJS4_NS3_ILi2EEES5_EEEEEENS2_IJNS3_ILi0EEENS2_IJS4_NS3_ILi256EEEiEEEEEEEEC2ERKS7_RKSB_)
$_ZN7cutlass13device_kernelIN5flash19enable_sm80_to_sm89INS1_16FlashAttnBwdSm80INS1_25CollectiveMainloopBwdSm80ILi2ELi2EN4cute5tupleIJNS5_1CILi128EEES8_NS7_ILi64EEEEEENS_10bfloat16_tEfNS_4arch4Sm80ELb1ELb0ELb1ELb0ELb0ELb0ELb0ELb0ELi2ELi4ELi4ELi4ELb0EEENS1_24CollectiveEpilogueBwdGQAISA_fSD_Li256ELb0ELb0EEENS1_25SingleTileBwdLPTSchedulerILb0ELi128ELb0EEEEEEEEEvNT_6ParamsE$_ZN4cute3eso3ESOILb1ELb0EJNS_5tupleIJNS_1CILi1EEENS2_IJS4_NS3_ILi2EEES5_EEEEEENS2_IJNS3_ILi0EEENS2_IJS4_NS3_ILi256EEEiEEEEEEEEC2ERKS7_RKSB_:
[----:B------:R-:W-:Y:S02]  /*8220*/  IADD3 R3, R9, -c[0x0][0x20], RZ ;  /* 0x8000080009037a10 */ /* 0x000fe40007ffe0ff */
[----:B------:R-:W-:-:S03]  /*8230*/  MOV R5, 0x0 ;  /* 0x0000000000057802 */ /* 0x000fc60000000f00 */
[----:B------:R1:W-:Y:S01]  /*8240*/  STL [R3], R2 ;  /* 0x0000000203007387 */ /* 0x0003e20000100800 */
[----:B------:R-:W-:Y:S05]  /*8250*/  RET.REL.NODEC R4 `(_ZN7cutlass13device_kernelIN5flash19enable_sm80_to_sm89INS1_16FlashAttnBwdSm80INS1_25CollectiveMainloopBwdSm80ILi2ELi2EN4cute5tupleIJNS5_1CILi128EEES8_NS7_ILi64EEEEEENS_10bfloat16_tEfNS_4arch4Sm80ELb1ELb0ELb1ELb0ELb0ELb0ELb0ELb0ELi2ELi4ELi4ELi4ELb0EEENS1_24CollectiveEpilogueBwdGQAISA_fSD_Li256ELb0ELb0EEENS1_25SingleTileBwdLPTSchedulerILb0ELi128ELb0EEEEEEEEEvNT_6ParamsE) ;  /* 0xffff7da004007950 */ /* 0x000fea0003c3ffff */
        .type           $_ZN7cutlass13device_kernelIN5flash19enable_sm80_to_sm89INS1_16FlashAttnBwdSm80INS1_25CollectiveMainloopBwdSm80ILi2ELi2EN4cute5tupleIJNS5_1CILi128EEES8_NS7_ILi64EEEEEENS_10bfloat16_tEfNS_4arch4Sm80ELb1ELb0ELb1ELb0ELb0ELb0ELb0ELb0ELi2ELi4ELi4ELi4ELb0EEENS1_24CollectiveEpilogueBwdGQAISA_fSD_Li256ELb0ELb0EEENS1_25SingleTileBwdLPTSchedulerILb0ELi128ELb0EEEEEEEEEvNT_6ParamsE$_ZN4cute3eso3ESOILb1ELb0EJNS_5tupleIJNS_1CILi1EEENS3_ILi0EEEEEENS2_IJiEEEEEC2ERKS6_RKS7_,@function
        .size           $_ZN7cutlass13device_kernelIN5flash19enable_sm80_to_sm89INS1_16FlashAttnBwdSm80INS1_25CollectiveMainloopBwdSm80ILi2ELi2EN4cute5tupleIJNS5_1CILi128EEES8_NS7_ILi64EEEEEENS_10bfloat16_tEfNS_4arch4Sm80ELb1ELb0ELb1ELb0ELb0ELb0ELb0ELb0ELi2ELi4ELi4ELi4ELb0EEENS1_24CollectiveEpilogueBwdGQAISA_fSD_Li256ELb0ELb0EEENS1_25SingleTileBwdLPTSchedulerILb0ELi128ELb0EEEEEEEEEvNT_6ParamsE$_ZN4cute3eso3ESOILb1ELb0EJNS_5tupleIJNS_1CILi1EEENS3_ILi0EEEEEENS2_IJiEEEEEC2ERKS6_RKS7_,($_ZN7cutlass13device_kernelIN5flash19enable_sm80_to_sm89INS1_16FlashAttnBwdSm80INS1_25CollectiveMainloopBwdSm80ILi2ELi2EN4cute5tupleIJNS5_1CILi128EEES8_NS7_ILi64EEEEEENS_10bfloat16_tEfNS_4arch4Sm80ELb1ELb0ELb1ELb0ELb0ELb0ELb0ELb0ELi2ELi4ELi4ELi4ELb0EEENS1_24CollectiveEpilogueBwdGQAISA_fSD_Li256ELb0ELb0EEENS1_25SingleTileBwdLPTSchedulerILb0ELi128ELb0EEEEEEEEEvNT_6ParamsE$_ZN4cute3eso3ESOILb1ELb0EJNS_5tupleIJNS_1CILi1EEENS3_ILi0EEEEEENS3_ILi4096EEENS2_IJiiEEEEEC2ERKS6_RKS7_RKS8_ - $_ZN7cutlass13device_kernelIN5flash19enable_sm80_to_sm89INS1_16FlashAttnBwdSm80INS1_25CollectiveMainloopBwdSm80ILi2ELi2EN4cute5tupleIJNS5_1CILi128EEES8_NS7_ILi64EEEEEENS_10bfloat16_tEfNS_4arch4Sm80ELb1ELb0ELb1ELb0ELb0ELb0ELb0ELb0ELi2ELi4ELi4ELi4ELb0EEENS1_24CollectiveEpilogueBwdGQAISA_fSD_Li256ELb0ELb0EEENS1_25SingleTileBwdLPTSchedulerILb0ELi128ELb0EEEEEEEEEvNT_6ParamsE$_ZN4cute3eso3ESOILb1ELb0EJNS_5tupleIJNS_1CILi1EEENS3_ILi0EEEEEENS2_IJiEEEEEC2ERKS6_RKS7_)
$_ZN7cutlass13device_kernelIN5flash19enable_sm80_to_sm89INS1_16FlashAttnBwdSm80INS1_25CollectiveMainloopBwdSm80ILi2ELi2EN4cute5tupleIJNS5_1CILi128EEES8_NS7_ILi64EEEEEENS_10bfloat16_tEfNS_4arch4Sm80ELb1ELb0ELb1ELb0ELb0ELb0ELb0ELb0ELi2ELi4ELi4ELi4ELb0EEENS1_24CollectiveEpilogueBwdGQAISA_fSD_Li256ELb0ELb0EEENS1_25SingleTileBwdLPTSchedulerILb0ELi128ELb0EEEEEEEEEvNT_6ParamsE$_ZN4cute3eso3ESOILb1ELb0EJNS_5tupleIJNS_1CILi1EEENS3_ILi0EEEEEENS2_IJiEEEEEC2ERKS6_RKS7_:
[----:B------:R-:W-:Y:S02]  /*8260*/  IADD3 R2, R66, -c[0x0][0x20], RZ ;  /* 0x8000080042027a10 */ /* 0x000fe40007ffe0ff */
[----:B------:R-:W-:-:S03]  /*8270*/  MOV R7, 0x0 ;  /* 0x0000000000077802 */ /* 0x000fc60000000f00 */
[----:B------:R1:W-:Y:S01]  /*8280*/  STL [R2], R3 ;  /* 0x0000000302007387 */ /* 0x0003e20000100800 */
[----:B------:R-:W-:Y:S05]  /*8290*/  RET.REL.NODEC R6 `(_ZN7cutlass13device_kernelIN5flash19enable_sm80_to_sm89INS1_16FlashAttnBwdSm80INS1_25CollectiveMainloopBwdSm80ILi2ELi2EN4cute5tupleIJNS5_1CILi128EEES8_NS7_ILi64EEEEEENS_10bfloat16_tEfNS_4arch4Sm80ELb1ELb0ELb1ELb0ELb0ELb0ELb0ELb0ELi2ELi4ELi4ELi4ELb0EEENS1_24CollectiveEpilogueBwdGQAISA_fSD_Li256ELb0ELb0EEENS1_25SingleTileBwdLPTSchedulerILb0ELi128ELb0EEEEEEEEEvNT_6ParamsE) ;  /* 0xffff7d6006007950 */ /* 0x000fea0003c3ffff */
        .type           $_ZN7cutlass13device_kernelIN5flash19enable_sm80_to_sm89INS1_16FlashAttnBwdSm80INS1_25CollectiveMainloopBwdSm80ILi2ELi2EN4cute5tupleIJNS5_1CILi128EEES8_NS7_ILi64EEEEEENS_10bfloat16_tEfNS_4arch4Sm80ELb1ELb0ELb1ELb0ELb0ELb0ELb0ELb0ELi2ELi4ELi4ELi4ELb0EEENS1_24CollectiveEpilogueBwdGQAISA_fSD_Li256ELb0ELb0EEENS1_25SingleTileBwdLPTSchedulerILb0ELi128ELb0EEEEEEEEEvNT_6ParamsE$_ZN4cute3eso3ESOILb1ELb0EJNS_5tupleIJNS_1CILi1EEENS3_ILi0EEEEEENS3_ILi4096EEENS2_IJiiEEEEEC2ERKS6_RKS7_RKS8_,@function
        .size           $_ZN7cutlass13device_kernelIN5flash19enable_sm80_to_sm89INS1_16FlashAttnBwdSm80INS1_25CollectiveMainloopBwdSm80ILi2ELi2EN4cute5tupleIJNS5_1CILi128EEES8_NS7_ILi64EEEEEENS_10bfloat16_tEfNS_4arch4Sm80ELb1ELb0ELb1ELb0ELb0ELb0ELb0ELb0ELi2ELi4ELi4ELi4ELb0EEENS1_24CollectiveEpilogueBwdGQAISA_fSD_Li256ELb0ELb0EEENS1_25SingleTileBwdLPTSchedulerILb0ELi128ELb0EEEEEEEEEvNT_6ParamsE$_ZN4cute3eso3ESOILb1ELb0EJNS_5tupleIJNS_1CILi1EEENS3_ILi0EEEEEENS3_ILi4096EEENS2_IJiiEEEEEC2ERKS6_RKS7_RKS8_,($_ZN7cutlass13device_kernelIN5flash19enable_sm80_to_sm89INS1_16FlashAttnBwdSm80INS1_25CollectiveMainloopBwdSm80ILi2ELi2EN4cute5tupleIJNS5_1CILi128EEES8_NS7_ILi64EEEEEENS_10bfloat16_tEfNS_4arch4Sm80ELb1ELb0ELb1ELb0ELb0ELb0ELb0ELb0ELi2ELi4ELi4ELi4ELb0EEENS1_24CollectiveEpilogueBwdGQAISA_fSD_Li256ELb0ELb0EEENS1_25SingleTileBwdLPTSchedulerILb0ELi128ELb0EEEEEEEEEvNT_6ParamsE$_ZN4cute3eso3ESOILb1ELb0EJNS_5tupleIJNS_1CILi1EEENS3_ILi0EEEEEEiEEC2ERKS6_RKi - $_ZN7cutlass13device_kernelIN5flash19enable_sm80_to_sm89INS1_16FlashAttnBwdSm80INS1_25CollectiveMainloopBwdSm80ILi2ELi2EN4cute5tupleIJNS5_1CILi128EEES8_NS7_ILi64EEEEEENS_10bfloat16_tEfNS_4arch4Sm80ELb1ELb0ELb1ELb0ELb0ELb0ELb0ELb0ELi2ELi4ELi4ELi4ELb0EEENS1_24CollectiveEpilogueBwdGQAISA_fSD_Li256ELb0ELb0EEENS1_25SingleTileBwdLPTSchedulerILb0ELi128ELb0EEEEEEEEEvNT_6ParamsE$_ZN4cute3eso3ESOILb1ELb0EJNS_5tupleIJNS_1CILi1EEENS3_ILi0EEEEEENS3_ILi4096EEENS2_IJiiEEEEEC2ERKS6_RKS7_RKS8_)
$_ZN7cutlass13device_kernelIN5flash19enable_sm80_to_sm89INS1_16FlashAttnBwdSm80INS1_25CollectiveMainloopBwdSm80ILi2ELi2EN4cute5tupleIJNS5_1CILi128EEES8_NS7_ILi64EEEEEENS_10bfloat16_tEfNS_4arch4Sm80ELb1ELb0ELb1ELb0ELb0ELb0ELb0ELb0ELi2ELi4ELi4ELi4ELb0EEENS1_24CollectiveEpilogueBwdGQAISA_fSD_Li256ELb0ELb0EEENS1_25SingleTileBwdLPTSchedulerILb0ELi128ELb0EEEEEEEEEvNT_6ParamsE$_ZN4cute3eso3ESOILb1ELb0EJNS_5tupleIJNS_1CILi1EEENS3_ILi0EEEEEENS3_ILi4096EEENS2_IJiiEEEEEC2ERKS6_RKS7_RKS8_:
[----:B------:R-:W-:Y:S01]  /*82a0*/  IADD3 R2, R2, -c[0x0][0x20], RZ ;  /* 0x8000080002027a10 */ /* 0x000fe20007ffe0ff */
[----:B------:R-:W-:Y:S01]  /*82b0*/  IMAD.MOV.U32 R8, RZ, RZ, R6 ;  /* 0x000000ffff087224 */ /* 0x000fe200078e0006 */
[----:B------:R-:W-:-:S03]  /*82c0*/  MOV R9, 0x0 ;  /* 0x0000000000097802 */ /* 0x000fc60000000f00 */
[----:B------:R1:W-:Y:S04]  /*82d0*/  STL [R2], R5 ;  /* 0x0000000502007387 */ /* 0x0003e80000100800 */
[----:B------:R1:W-:Y:S01]  /*82e0*/  STL [R2+0x4], R3 ;  /* 0x0000040302007387 */ /* 0x0003e20000100800 */
[----:B------:R-:W-:Y:S05]  /*82f0*/  RET.REL.NODEC R8 `(_ZN7cutlass13device_kernelIN5flash19enable_sm80_to_sm89INS1_16FlashAttnBwdSm80INS1_25CollectiveMainloopBwdSm80ILi2ELi2EN4cute5tupleIJNS5_1CILi128EEES8_NS7_ILi64EEEEEENS_10bfloat16_tEfNS_4arch4Sm80ELb1ELb0ELb1ELb0ELb0ELb0ELb0ELb0ELi2ELi4ELi4ELi4ELb0EEENS1_24CollectiveEpilogueBwdGQAISA_fSD_Li256ELb0ELb0EEENS1_25SingleTileBwdLPTSchedulerILb0ELi128ELb0EEEEEEEEEvNT_6ParamsE) ;  /* 0xffff7d0008007950 */ /* 0x000fea0003c3ffff */
        .type           $_ZN7cutlass13device_kernelIN5flash19enable_sm80_to_sm89INS1_16FlashAttnBwdSm80INS1_25CollectiveMainloopBwdSm80ILi2ELi2EN4cute5tupleIJNS5_1CILi128EEES8_NS7_ILi64EEEEEENS_10bfloat16_tEfNS_4arch4Sm80ELb1ELb0ELb1ELb0ELb0ELb0ELb0ELb0ELi2ELi4ELi4ELi4ELb0EEENS1_24CollectiveEpilogueBwdGQAISA_fSD_Li256ELb0ELb0EEENS1_25SingleTileBwdLPTSchedulerILb0ELi128ELb0EEEEEEEEEvNT_6ParamsE$_ZN4cute3eso3ESOILb1ELb0EJNS_5tupleIJNS_1CILi1EEENS3_ILi0EEEEEEiEEC2ERKS6_RKi,@function
        .size           $_ZN7cutlass13device_kernelIN5flash19enable_sm80_to_sm89INS1_16FlashAttnBwdSm80INS1_25CollectiveMainloopBwdSm80ILi2ELi2EN4cute5tupleIJNS5_1CILi128EEES8_NS7_ILi64EEEEEENS_10bfloat16_tEfNS_4arch4Sm80ELb1ELb0ELb1ELb0ELb0ELb0ELb0ELb0ELi2ELi4ELi4ELi4ELb0EEENS1_24CollectiveEpilogueBwdGQAISA_fSD_Li256ELb0ELb0EEENS1_25SingleTileBwdLPTSchedulerILb0ELi128ELb0EEEEEEEEEvNT_6ParamsE$_ZN4cute3eso3ESOILb1ELb0EJNS_5tupleIJNS_1CILi1EEENS3_ILi0EEEEEEiEEC2ERKS6_RKi,($_ZN7cutlass13device_kernelIN5flash19enable_sm80_to_sm89INS1_16FlashAttnBwdSm80INS1_25CollectiveMainloopBwdSm80ILi2ELi2EN4cute5tupleIJNS5_1CILi128EEES8_NS7_ILi64EEEEEENS_10bfloat16_tEfNS_4arch4Sm80ELb1ELb0ELb1ELb0ELb0ELb0ELb0ELb0ELi2ELi4ELi4ELi4ELb0EEENS1_24CollectiveEpilogueBwdGQAISA_fSD_Li256ELb0ELb0EEENS1_25SingleTileBwdLPTSchedulerILb0ELi128ELb0EEEEEEEEEvNT_6ParamsE$_ZN4cute3eso3ESOILb1ELb0EJNS_5tupleIJNS_1CILi1EEENS3_ILi0EEEEEEiNS3_ILi1024EEEEEC2ERKS6_RKiRKS7_ - $_ZN7cutlass13device_kernelIN5flash19enable_sm80_to_sm89INS1_16FlashAttnBwdSm80INS1_25CollectiveMainloopBwdSm80ILi2ELi2EN4cute5tupleIJNS5_1CILi128EEES8_NS7_ILi64EEEEEENS_10bfloat16_tEfNS_4arch4Sm80ELb1ELb0ELb1ELb0ELb0ELb0ELb0ELb0ELi2ELi4ELi4ELi4ELb0EEENS1_24CollectiveEpilogueBwdGQAISA_fSD_Li256ELb0ELb0EEENS1_25SingleTileBwdLPTSchedulerILb0ELi128ELb0EEEEEEEEEvNT_6ParamsE$_ZN4cute3eso3ESOILb1ELb0EJNS_5tupleIJNS_1CILi1EEENS3_ILi0EEEEEEiEEC2ERKS6_RKi)
$_ZN7cutlass13device_kernelIN5flash19enable_sm80_to_sm89INS1_16FlashAttnBwdSm80INS1_25CollectiveMainloopBwdSm80ILi2ELi2EN4cute5tupleIJNS5_1CILi128EEES8_NS7_ILi64EEEEEENS_10bfloat16_tEfNS_4arch4Sm80ELb1ELb0ELb1ELb0ELb0ELb0ELb0ELb0ELi2ELi4ELi4ELi4ELb0EEENS1_24CollectiveEpilogueBwdGQAISA_fSD_Li256ELb0ELb0EEENS1_25SingleTileBwdLPTSchedulerILb0ELi128ELb0EEEEEEEEEvNT_6ParamsE$_ZN4cute3eso3ESOILb1ELb0EJNS_5tupleIJNS_1CILi1EEENS3_ILi0EEEEEEiEEC2ERKS6_RKi:
[----:B------:R-:W-:Y:S02]  /*8300*/  IADD3 R2, R2, -c[0x0][0x20], RZ ;  /* 0x8000080002027a10 */ /* 0x000fe40007ffe0ff */
[----:B------:R-:W-:-:S03]  /*8310*/  MOV R7, 0x0 ;  /* 0x0000000000077802 */ /* 0x000fc60000000f00 */
[----:B------:R1:W-:Y:S01]  /*8320*/  STL [R2], R3 ;  /* 0x0000000302007387 */ /* 0x0003e20000100800 */
[----:B------:R-:W-:Y:S05]  /*8330*/  RET.REL.NODEC R6 `(_ZN7cutlass13device_kernelIN5flash19enable_sm80_to_sm89INS1_16FlashAttnBwdSm80INS1_25CollectiveMainloopBwdSm80ILi2ELi2EN4cute5tupleIJNS5_1CILi128EEES8_NS7_ILi64EEEEEENS_10bfloat16_tEfNS_4arch4Sm80ELb1ELb0ELb1ELb0ELb0ELb0ELb0ELb0ELi2ELi4ELi4ELi4ELb0EEENS1_24CollectiveEpilogueBwdGQAISA_fSD_Li256ELb0ELb0EEENS1_25SingleTileBwdLPTSchedulerILb0ELi128ELb0EEEEEEEEEvNT_6ParamsE) ;  /* 0xffff7cc006007950 */ /* 0x000fea0003c3ffff */
        .type           $_ZN7cutlass13device_kernelIN5flash19enable_sm80_to_sm89INS1_16FlashAttnBwdSm80INS1_25CollectiveMainloopBwdSm80ILi2ELi2EN4cute5tupleIJNS5_1CILi128EEES8_NS7_ILi64EEEEEENS_10bfloat16_tEfNS_4arch4Sm80ELb1ELb0ELb1ELb0ELb0ELb0ELb0ELb0ELi2ELi4ELi4ELi4ELb0EEENS1_24CollectiveEpilogueBwdGQAISA_fSD_Li256ELb0ELb0EEENS1_25SingleTileBwdLPTSchedulerILb0ELi128ELb0EEEEEEEEEvNT_6ParamsE$_ZN4cute3eso3ESOILb1ELb0EJNS_5tupleIJNS_1CILi1EEENS3_ILi0EEEEEEiNS3_ILi1024EEEEEC2ERKS6_RKiRKS7_,@function
        .size           $_ZN7cutlass13device_kernelIN5flash19enable_sm80_to_sm89INS1_16FlashAttnBwdSm80INS1_25CollectiveMainloopBwdSm80ILi2ELi2EN4cute5tupleIJNS5_1CILi128EEES8_NS7_ILi64EEEEEENS_10bfloat16_tEfNS_4arch4Sm80ELb1ELb0ELb1ELb0ELb0ELb0ELb0ELb0ELi2ELi4ELi4ELi4ELb0EEENS1_24CollectiveEpilogueBwdGQAISA_fSD_Li256ELb0ELb0EEENS1_25SingleTileBwdLPTSchedulerILb0ELi128ELb0EEEEEEEEEvNT_6ParamsE$_ZN4cute3eso3ESOILb1ELb0EJNS_5tupleIJNS_1CILi1EEENS3_ILi0EEEEEEiNS3_ILi1024EEEEEC2ERKS6_RKiRKS7_,($_ZN7cutlass13device_kernelIN5flash19enable_sm80_to_sm89INS1_16FlashAttnBwdSm80INS1_25CollectiveMainloopBwdSm80ILi2ELi2EN4cute5tupleIJNS5_1CILi128EEES8_NS7_ILi64EEEEEENS_10bfloat16_tEfNS_4arch4Sm80ELb1ELb0ELb1ELb0ELb0ELb0ELb0ELb0ELi2ELi4ELi4ELi4ELb0EEENS1_24CollectiveEpilogueBwdGQAISA_fSD_Li256ELb0ELb0EEENS1_25SingleTileBwdLPTSchedulerILb0ELi128ELb0EEEEEEEEEvNT_6ParamsE$_ZN4cute3eso3ESOILb1ELb0EJNS_5tupleIJNS_1CILi1EEENS3_ILi0EEEEEElS5_EEC2ERKS6_RKlRKS5_ - $_ZN7cutlass13device_kernelIN5flash19enable_sm80_to_sm89INS1_16FlashAttnBwdSm80INS1_25CollectiveMainloopBwdSm80ILi2ELi2EN4cute5tupleIJNS5_1CILi128EEES8_NS7_ILi64EEEEEENS_10bfloat16_tEfNS_4arch4Sm80ELb1ELb0ELb1ELb0ELb0ELb0ELb0ELb0ELi2ELi4ELi4ELi4ELb0EEENS1_24CollectiveEpilogueBwdGQAISA_fSD_Li256ELb0ELb0EEENS1_25SingleTileBwdLPTSchedulerILb0ELi128ELb0EEEEEEEEEvNT_6ParamsE$_ZN4cute3eso3ESOILb1ELb0EJNS_5tupleIJNS_1CILi1EEENS3_ILi0EEEEEEiNS3_ILi1024EEEEEC2ERKS6_RKiRKS7_)
$_ZN7cutlass13device_kernelIN5flash19enable_sm80_to_sm89INS1_16FlashAttnBwdSm80INS1_25CollectiveMainloopBwdSm80ILi2ELi2EN4cute5tupleIJNS5_1CILi128EEES8_NS7_ILi64EEEEEENS_10bfloat16_tEfNS_4arch4Sm80ELb1ELb0ELb1ELb0ELb0ELb0ELb0ELb0ELi2ELi4ELi4ELi4ELb0EEENS1_24CollectiveEpilogueBwdGQAISA_fSD_Li256ELb0ELb0EEENS1_25SingleTileBwdLPTSchedulerILb0ELi128ELb0EEEEEEEEEvNT_6ParamsE$_ZN4cute3eso3ESOILb1ELb0EJNS_5tupleIJNS_1CILi1EEENS3_ILi0EEEEEEiNS3_ILi1024EEEEEC2ERKS6_RKiRKS7_:
[----:B------:R-:W-:Y:S02]  /*8340*/  IADD3 R2, R2, -c[0x0][0x20], RZ ;  /* 0x8000080002027a10 */ /* 0x000fe40007ffe0ff */
[----:B------:R-:W-:-:S03]  /*8350*/  MOV R9, 0x0 ;  /* 0x0000000000097802 */ /* 0x000fc60000000f00 */
[----:B------:R1:W-:Y:S01]  /*8360*/  STL [R2], R3 ;  /* 0x0000000302007387 */ /* 0x0003e20000100800 */
[----:B------:R-:W-:Y:S05]  /*8370*/  RET.REL.NODEC R8 `(_ZN7cutlass13device_kernelIN5flash19enable_sm80_to_sm89INS1_16FlashAttnBwdSm80INS1_25CollectiveMainloopBwdSm80ILi2ELi2EN4cute5tupleIJNS5_1CILi128EEES8_NS7_ILi64EEEEEENS_10bfloat16_tEfNS_4arch4Sm80ELb1ELb0ELb1ELb0ELb0ELb0ELb0ELb0ELi2ELi4ELi4ELi4ELb0EEENS1_24CollectiveEpilogueBwdGQAISA_fSD_Li256ELb0ELb0EEENS1_25SingleTileBwdLPTSchedulerILb0ELi128ELb0EEEEEEEEEvNT_6ParamsE) ;  /* 0xffff7c8008007950 */ /* 0x000fea0003c3ffff */
        .type           $_ZN7cutlass13device_kernelIN5flash19enable_sm80_to_sm89INS1_16FlashAttnBwdSm80INS1_25CollectiveMainloopBwdSm80ILi2ELi2EN4cute5tupleIJNS5_1CILi128EEES8_NS7_ILi64EEEEEENS_10bfloat16_tEfNS_4arch4Sm80ELb1ELb0ELb1ELb0ELb0ELb0ELb0ELb0ELi2ELi4ELi4ELi4ELb0EEENS1_24CollectiveEpilogueBwdGQAISA_fSD_Li256ELb0ELb0EEENS1_25SingleTileBwdLPTSchedulerILb0ELi128ELb0EEEEEEEEEvNT_6ParamsE$_ZN4cute3eso3ESOILb1ELb0EJNS_5tupleIJNS_1CILi1EEENS3_ILi0EEEEEElS5_EEC2ERKS6_RKlRKS5_,@function
        .size           $_ZN7cutlass13device_kernelIN5flash19enable_sm80_to_sm89INS1_16FlashAttnBwdSm80INS1_25CollectiveMainloopBwdSm80ILi2ELi2EN4cute5tupleIJNS5_1CILi128EEES8_NS7_ILi64EEEEEENS_10bfloat16_tEfNS_4arch4Sm80ELb1ELb0ELb1ELb0ELb0ELb0ELb0ELb0ELi2ELi4ELi4ELi4ELb0EEENS1_24CollectiveEpilogueBwdGQAISA_fSD_Li256ELb0ELb0EEENS1_25SingleTileBwdLPTSchedulerILb0ELi128ELb0EEEEEEEEEvNT_6ParamsE$_ZN4cute3eso3ESOILb1ELb0EJNS_5tupleIJNS_1CILi1EEENS3_ILi0EEEEEElS5_EEC2ERKS6_RKlRKS5_,($_ZN7cutlass13device_kernelIN5flash19enable_sm80_to_sm89INS1_16FlashAttnBwdSm80INS1_25CollectiveMainloopBwdSm80ILi2ELi2EN4cute5tupleIJNS5_1CILi128EEES8_NS7_ILi64EEEEEENS_10bfloat16_tEfNS_4arch4Sm80ELb1ELb0ELb1ELb0ELb0ELb0ELb0ELb0ELi2ELi4ELi4ELi4ELb0EEENS1_24CollectiveEpilogueBwdGQAISA_fSD_Li256ELb0ELb0EEENS1_25SingleTileBwdLPTSchedulerILb0ELi128ELb0EEEEEEEEEvNT_6ParamsE$_ZN4cute3eso3ESOILb1ELb0EJNS_5tupleIJNS_1CILi1EEENS3_ILi2EEEEEENS2_IJNS3_ILi0EEEiEEEEEC2ERKS6_RKS8_ - $_ZN7cutlass13device_kernelIN5flash19enable_sm80_to_sm89INS1_16FlashAttnBwdSm80INS1_25CollectiveMainloopBwdSm80ILi2ELi2EN4cute5tupleIJNS5_1CILi128EEES8_NS7_ILi64EEEEEENS_10bfloat16_tEfNS_4arch4Sm80ELb1ELb0ELb1ELb0ELb0ELb0ELb0ELb0ELi2ELi4ELi4ELi4ELb0EEENS1_24CollectiveEpilogueBwdGQAISA_fSD_Li256ELb0ELb0EEENS1_25SingleTileBwdLPTSchedulerILb0ELi128ELb0EEEEEEEEEvNT_6ParamsE$_ZN4cute3eso3ESOILb1ELb0EJNS_5tupleIJNS_1CILi1EEENS3_ILi0EEEEEElS5_EEC2ERKS6_RKlRKS5_)
$_ZN7cutlass13device_kernelIN5flash19enable_sm80_to_sm89INS1_16FlashAttnBwdSm80INS1_25CollectiveMainloopBwdSm80ILi2ELi2EN4cute5tupleIJNS5_1CILi128EEES8_NS7_ILi64EEEEEENS_10bfloat16_tEfNS_4arch4Sm80ELb1ELb0ELb1ELb0ELb0ELb0ELb0ELb0ELi2ELi4ELi4ELi4ELb0EEENS1_24CollectiveEpilogueBwdGQAISA_fSD_Li256ELb0ELb0EEENS1_25SingleTileBwdLPTSchedulerILb0ELi128ELb0EEEEEEEEEvNT_6ParamsE$_ZN4cute3eso3ESOILb1ELb0EJNS_5tupleIJNS_1CILi1EEENS3_ILi0EEEEEElS5_EEC2ERKS6_RKlRKS5_:
[----:B------:R-:W-:Y:S01]  /*8380*/  IADD3 R3, R3, -c[0x0][0x20], RZ ;  /* 0x8000080003037a10 */ /* 0x000fe20007ffe0ff */
[----:B------:R-:W-:Y:S01]  /*8390*/  IMAD.MOV.U32 R78, RZ, RZ, R2 ;  /* 0x000000ffff4e7224 */ /* 0x000fe200078e0002 */
[----:B------:R-:W-:Y:S01]  /*83a0*/  MOV R84, R6 ;  /* 0x0000000600547202 */ /* 0x000fe20000000f00 */
[----:B------:R-:W-:Y:S01]  /*83b0*/  IMAD.MOV.U32 R79, RZ, RZ, R5 ;  /* 0x000000ffff4f7224 */ /* 0x000fe200078e0005 */
[----:B------:R-:W-:-:S04]  /*83c0*/  MOV R85, 0x0 ;  /* 0x0000000000557802 */ /* 0x000fc80000000f00 */
[----:B------:R1:W-:Y:S01]  /*83d0*/  STL.64 [R3], R78 ;  /* 0x0000004e03007387 */ /* 0x0003e20000100a00 */
[----:B------:R-:W-:Y:S05]  /*83e0*/  RET.REL.NODEC R84 `(_ZN7cutlass13device_kernelIN5flash19enable_sm80_to_sm89INS1_16FlashAttnBwdSm80INS1_25CollectiveMainloopBwdSm80ILi2ELi2EN4cute5tupleIJNS5_1CILi128EEES8_NS7_ILi64EEEEEENS_10bfloat16_tEfNS_4arch4Sm80ELb1ELb0ELb1ELb0ELb0ELb0ELb0ELb0ELi2ELi4ELi4ELi4ELb0EEENS1_24CollectiveEpilogueBwdGQAISA_fSD_Li256ELb0ELb0EEENS1_25SingleTileBwdLPTSchedulerILb0ELi128ELb0EEEEEEEEEvNT_6ParamsE) ;  /* 0xffff7c1054007950 */ /* 0x000fea0003c3ffff */
        .type           $_ZN7cutlass13device_kernelIN5flash19enable_sm80_to_sm89INS1_16FlashAttnBwdSm80INS1_25CollectiveMainloopBwdSm80ILi2ELi2EN4cute5tupleIJNS5_1CILi128EEES8_NS7_ILi64EEEEEENS_10bfloat16_tEfNS_4arch4Sm80ELb1ELb0ELb1ELb0ELb0ELb0ELb0ELb0ELi2ELi4ELi4ELi4ELb0EEENS1_24CollectiveEpilogueBwdGQAISA_fSD_Li256ELb0ELb0EEENS1_25SingleTileBwdLPTSchedulerILb0ELi128ELb0EEEEEEEEEvNT_6ParamsE$_ZN4cute3eso3ESOILb1ELb0EJNS_5tupleIJNS_1CILi1EEENS3_ILi2EEEEEENS2_IJNS3_ILi0EEEiEEEEEC2ERKS6_RKS8_,@function
        .size           $_ZN7cutlass13device_kernelIN5flash19enable_sm80_to_sm89INS1_16FlashAttnBwdSm80INS1_25CollectiveMainloopBwdSm80ILi2ELi2EN4cute5tupleIJNS5_1CILi128EEES8_NS7_ILi64EEEEEENS_10bfloat16_tEfNS_4arch4Sm80ELb1ELb0ELb1ELb0ELb0ELb0ELb0ELb0ELi2ELi4ELi4ELi4ELb0EEENS1_24CollectiveEpilogueBwdGQAISA_fSD_Li256ELb0ELb0EEENS1_25SingleTileBwdLPTSchedulerILb0ELi128ELb0EEEEEEEEEvNT_6ParamsE$_ZN4cute3eso3ESOILb1ELb0EJNS_5tupleIJNS_1CILi1EEENS3_ILi2EEEEEENS2_IJNS3_ILi0EEEiEEEEEC2ERKS6_RKS8_,($_ZN7cutlass13device_kernelIN5flash19enable_sm80_to_sm89INS1_16FlashAttnBwdSm80INS1_25CollectiveMainloopBwdSm80ILi2ELi2EN4cute5tupleIJNS5_1CILi128EEES8_NS7_ILi64EEEEEENS_10bfloat16_tEfNS_4arch4Sm80ELb1ELb0ELb1ELb0ELb0ELb0ELb0ELb0ELi2ELi4ELi4ELi4ELb0EEENS1_24CollectiveEpilogueBwdGQAISA_fSD_Li256ELb0ELb0EEENS1_25SingleTileBwdLPTSchedulerILb0ELi128ELb0EEEEEEEEEvNT_6ParamsE$_ZN4cute3eso3ESOILb1ELb0EJNS_5tupleIJNS_1CILi1EEENS3_ILi2EEES5_EEENS2_IJS4_NS3_ILi256EEEiEEEEEC2ERKS6_RKS8_ - $_ZN7cutlass13device_kernelIN5flash19enable_sm80_to_sm89INS1_16FlashAttnBwdSm80INS1_25CollectiveMainloopBwdSm80ILi2ELi2EN4cute5tupleIJNS5_1CILi128EEES8_NS7_ILi64EEEEEENS_10bfloat16_tEfNS_4arch4Sm80ELb1ELb0ELb1ELb0ELb0ELb0ELb0ELb0ELi2ELi4ELi4ELi4ELb0EEENS1_24CollectiveEpilogueBwdGQAISA_fSD_Li256ELb0ELb0EEENS1_25SingleTileBwdLPTSchedulerILb0ELi128ELb0EEEEEEEEEvNT_6ParamsE$_ZN4cute3eso3ESOILb1ELb0EJNS_5tupleIJNS_1CILi1EEENS3_ILi2EEEEEENS2_IJNS3_ILi0EEEiEEEEEC2ERKS6_RKS8_)
$_ZN7cutlass13device_kernelIN5flash19enable_sm80_to_sm89INS1_16FlashAttnBwdSm80INS1_25CollectiveMainloopBwdSm80ILi2ELi2EN4cute5tupleIJNS5_1CILi128EEES8_NS7_ILi64EEEEEENS_10bfloat16_tEfNS_4arch4Sm80ELb1ELb0ELb1ELb0ELb0ELb0ELb0ELb0ELi2ELi4ELi4ELi4ELb0EEENS1_24CollectiveEpilogueBwdGQAISA_fSD_Li256ELb0ELb0EEENS1_25SingleTileBwdLPTSchedulerILb0ELi128ELb0EEEEEEEEEvNT_6ParamsE$_ZN4cute3eso3ESOILb1ELb0EJNS_5tupleIJNS_1CILi1EEENS3_ILi2EEEEEENS2_IJNS3_ILi0EEEiEEEEEC2ERKS6_RKS8_:
[----:B------:R-:W-:Y:S02]  /*83f0*/  IADD3 R3, R13, -c[0x0][0x20], RZ ;  /* 0x800008000d037a10 */ /* 0x000fe40007ffe0ff */
[----:B------:R-:W-:-:S03]  /*8400*/  MOV R5, 0x0 ;  /* 0x0000000000057802 */ /* 0x000fc60000000f00 */
[----:B------:R1:W-:Y:S01]  /*8410*/  STL [R3], R2 ;  /* 0x0000000203007387 */ /* 0x0003e20000100800 */
[----:B------:R-:W-:Y:S05]  /*8420*/  RET.REL.NODEC R4 `(_ZN7cutlass13device_kernelIN5flash19enable_sm80_to_sm89INS1_16FlashAttnBwdSm80INS1_25CollectiveMainloopBwdSm80ILi2ELi2EN4cute5tupleIJNS5_1CILi128EEES8_NS7_ILi64EEEEEENS_10bfloat16_tEfNS_4arch4Sm80ELb1ELb0ELb1ELb0ELb0ELb0ELb0ELb0ELi2ELi4ELi4ELi4ELb0EEENS1_24CollectiveEpilogueBwdGQAISA_fSD_Li256ELb0ELb0EEENS1_25SingleTileBwdLPTSchedulerILb0ELi128ELb0EEEEEEEEEvNT_6ParamsE) ;  /* 0xffff7bd004007950 */ /* 0x000fea0003c3ffff */
        .type           $_ZN7cutlass13device_kernelIN5flash19enable_sm80_to_sm89INS1_16FlashAttnBwdSm80INS1_25CollectiveMainloopBwdSm80ILi2ELi2EN4cute5tupleIJNS5_1CILi128EEES8_NS7_ILi64EEEEEENS_10bfloat16_tEfNS_4arch4Sm80ELb1ELb0ELb1ELb0ELb0ELb0ELb0ELb0ELi2ELi4ELi4ELi4ELb0EEENS1_24CollectiveEpilogueBwdGQAISA_fSD_Li256ELb0ELb0EEENS1_25SingleTileBwdLPTSchedulerILb0ELi128ELb0EEEEEEEEEvNT_6ParamsE$_ZN4cute3eso3ESOILb1ELb0EJNS_5tupleIJNS_1CILi1EEENS3_ILi2EEES5_EEENS2_IJS4_NS3_ILi256EEEiEEEEEC2ERKS6_RKS8_,@function
        .size           $_ZN7cutlass13device_kernelIN5flash19enable_sm80_to_sm89INS1_16FlashAttnBwdSm80INS1_25CollectiveMainloopBwdSm80ILi2ELi2EN4cute5tupleIJNS5_1CILi128EEES8_NS7_ILi64EEEEEENS_10bfloat16_tEfNS_4arch4Sm80ELb1ELb0ELb1ELb0ELb0ELb0ELb0ELb0ELi2ELi4ELi4ELi4ELb0EEENS1_24CollectiveEpilogueBwdGQAISA_fSD_Li256ELb0ELb0EEENS1_25SingleTileBwdLPTSchedulerILb0ELi128ELb0EEEEEEEEEvNT_6ParamsE$_ZN4cute3eso3ESOILb1ELb0EJNS_5tupleIJNS_1CILi1EEENS3_ILi2EEES5_EEENS2_IJS4_NS3_ILi256EEEiEEEEEC2ERKS6_RKS8_,($_ZN7cutlass13device_kernelIN5flash19enable_sm80_to_sm89INS1_16FlashAttnBwdSm80INS1_25CollectiveMainloopBwdSm80ILi2ELi2EN4cute5tupleIJNS5_1CILi128EEES8_NS7_ILi64EEEEEENS_10bfloat16_tEfNS_4arch4Sm80ELb1ELb0ELb1ELb0ELb0ELb0ELb0ELb0ELi2ELi4ELi4ELi4ELb0EEENS1_24CollectiveEpilogueBwdGQAISA_fSD_Li256ELb0ELb0EEENS1_25SingleTileBwdLPTSchedulerILb0ELi128ELb0EEEEEEEEEvNT_6ParamsE$_ZN4cute3eso3ESOILb1ELb0EJNS_5tupleIJNS_1CILi2EEEEEENS2_IJiEEEEEC2ERKS5_RKS6_ - $_ZN7cutlass13device_kernelIN5flash19enable_sm80_to_sm89INS1_16FlashAttnBwdSm80INS1_25CollectiveMainloopBwdSm80ILi2ELi2EN4cute5tupleIJNS5_1CILi128EEES8_NS7_ILi64EEEEEENS_10bfloat16_tEfNS_4arch4Sm80ELb1ELb0ELb1ELb0ELb0ELb0ELb0ELb0ELi2ELi4ELi4ELi4ELb0EEENS1_24CollectiveEpilogueBwdGQAISA_fSD_Li256ELb0ELb0EEENS1_25SingleTileBwdLPTSchedulerILb0ELi128ELb0EEEEEEEEEvNT_6ParamsE$_ZN4cute3eso3ESOILb1ELb0EJNS_5tupleIJNS_1CILi1EEENS3_ILi2EEES5_EEENS2_IJS4_NS3_ILi256EEEiEEEEEC2ERKS6_RKS8_)
$_ZN7cutlass13device_kernelIN5flash19enable_sm80_to_sm89INS1_16FlashAttnBwdSm80INS1_25CollectiveMainloopBwdSm80ILi2ELi2EN4cute5tupleIJNS5_1CILi128EEES8_NS7_ILi64EEEEEENS_10bfloat16_tEfNS_4arch4Sm80ELb1ELb0ELb1ELb0ELb0ELb0ELb0ELb0ELi2ELi4ELi4ELi4ELb0EEENS1_24CollectiveEpilogueBwdGQAISA_fSD_Li256ELb0ELb0EEENS1_25SingleTileBwdLPTSchedulerILb0ELi128ELb0EEEEEEEEEvNT_6ParamsE$_ZN4cute3eso3ESOILb1ELb0EJNS_5tupleIJNS_1CILi1EEENS3_ILi2EEES5_EEENS2_IJS4_NS3_ILi256EEEiEEEEEC2ERKS6_RKS8_:
[----:B------:R-:W-:Y:S02]  /*8430*/  IADD3 R3, R11, -c[0x0][0x20], RZ ;  /* 0x800008000b037a10 */ /* 0x000fe40007ffe0ff */
[----:B------:R-:W-:-:S03]  /*8440*/  MOV R5, 0x0 ;  /* 0x0000000000057802 */ /* 0x000fc60000000f00 */
[----:B------:R1:W-:Y:S01]  /*8450*/  STL [R3], R2 ;  /* 0x0000000203007387 */ /* 0x0003e20000100800 */
[----:B------:R-:W-:Y:S05]  /*8460*/  RET.REL.NODEC R4 `(_ZN7cutlass13device_kernelIN5flash19enable_sm80_to_sm89INS1_16FlashAttnBwdSm80INS1_25CollectiveMainloopBwdSm80ILi2ELi2EN4cute5tupleIJNS5_1CILi128EEES8_NS7_ILi64EEEEEENS_10bfloat16_tEfNS_4arch4Sm80ELb1ELb0ELb1ELb0ELb0ELb0ELb0ELb0ELi2ELi4ELi4ELi4ELb0EEENS1_24CollectiveEpilogueBwdGQAISA_fSD_Li256ELb0ELb0EEENS1_25SingleTileBwdLPTSchedulerILb0ELi128ELb0EEEEEEEEEvNT_6ParamsE) ;  /* 0xffff7b9004007950 */ /* 0x000fea0003c3ffff */
        .type           $_ZN7cutlass13device_kernelIN5flash19enable_sm80_to_sm89INS1_16FlashAttnBwdSm80INS1_25CollectiveMainloopBwdSm80ILi2ELi2EN4cute5tupleIJNS5_1CILi128EEES8_NS7_ILi64EEEEEENS_10bfloat16_tEfNS_4arch4Sm80ELb1ELb0ELb1ELb0ELb0ELb0ELb0ELb0ELi2ELi4ELi4ELi4ELb0EEENS1_24CollectiveEpilogueBwdGQAISA_fSD_Li256ELb0ELb0EEENS1_25SingleTileBwdLPTSchedulerILb0ELi128ELb0EEEEEEEEEvNT_6ParamsE$_ZN4cute3eso3ESOILb1ELb0EJNS_5tupleIJNS_1CILi2EEEEEENS2_IJiEEEEEC2ERKS5_RKS6_,@function
        .size           $_ZN7cutlass13device_kernelIN5flash19enable_sm80_to_sm89INS1_16FlashAttnBwdSm80INS1_25CollectiveMainloopBwdSm80ILi2ELi2EN4cute5tupleIJNS5_1CILi128EEES8_NS7_ILi64EEEEEENS_10bfloat16_tEfNS_4arch4Sm80ELb1ELb0ELb1ELb0ELb0ELb0ELb0ELb0ELi2ELi4ELi4ELi4ELb0EEENS1_24CollectiveEpilogueBwdGQAISA_fSD_Li256ELb0ELb0EEENS1_25SingleTileBwdLPTSchedulerILb0ELi128ELb0EEEEEEEEEvNT_6ParamsE$_ZN4cute3eso3ESOILb1ELb0EJNS_5tupleIJNS_1CILi2EEEEEENS2_IJiEEEEEC2ERKS5_RKS6_,($_ZN7cutlass13device_kernelIN5flash19enable_sm80_to_sm89INS1_16FlashAttnBwdSm80INS1_25CollectiveMainloopBwdSm80ILi2ELi2EN4cute5tupleIJNS5_1CILi128EEES8_NS7_ILi64EEEEEENS_10bfloat16_tEfNS_4arch4Sm80ELb1ELb0ELb1ELb0ELb0ELb0ELb0ELb0ELi2ELi4ELi4ELi4ELb0EEENS1_24CollectiveEpilogueBwdGQAISA_fSD_Li256ELb0ELb0EEENS1_25SingleTileBwdLPTSchedulerILb0ELi128ELb0EEEEEEEEEvNT_6ParamsE$_ZN4cute3eso3ESOILb1ELb0EJNS_5tupleIJNS_1CILi2EEEEEENS2_IJiEEENS3_ILi1EEES7_EEC2ERKS5_RKS6_RKS7_SE_ - $_ZN7cutlass13device_kernelIN5flash19enable_sm80_to_sm89INS1_16FlashAttnBwdSm80INS1_25CollectiveMainloopBwdSm80ILi2ELi2EN4cute5tupleIJNS5_1CILi128EEES8_NS7_ILi64EEEEEENS_10bfloat16_tEfNS_4arch4Sm80ELb1ELb0ELb1ELb0ELb0ELb0ELb0ELb0ELi2ELi4ELi4ELi4ELb0EEENS1_24CollectiveEpilogueBwdGQAISA_fSD_Li256ELb0ELb0EEENS1_25SingleTileBwdLPTSchedulerILb0ELi128ELb0EEEEEEEEEvNT_6ParamsE$_ZN4cute3eso3ESOILb1ELb0EJNS_5tupleIJNS_1CILi2EEEEEENS2_IJiEEEEEC2ERKS5_RKS6_)
$_ZN7cutlass13device_kernelIN5flash19enable_sm80_to_sm89INS1_16FlashAttnBwdSm80INS1_25CollectiveMainloopBwdSm80ILi2ELi2EN4cute5tupleIJNS5_1CILi128EEES8_NS7_ILi64EEEEEENS_10bfloat16_tEfNS_4arch4Sm80ELb1ELb0ELb1ELb0ELb0ELb0ELb0ELb0ELi2ELi4ELi4ELi4ELb0EEENS1_24CollectiveEpilogueBwdGQAISA_fSD_Li256ELb0ELb0EEENS1_25SingleTileBwdLPTSchedulerILb0ELi128ELb0EEEEEEEEEvNT_6ParamsE$_ZN4cute3eso3ESOILb1ELb0EJNS_5tupleIJNS_1CILi2EEEEEENS2_IJiEEEEEC2ERKS5_RKS6_:
[----:B------:R-:W-:Y:S02]  /*8470*/  IADD3 R2, R66, -c[0x0][0x20], RZ ;  /* 0x8000080042027a10 */ /* 0x000fe40007ffe0ff */
[----:B------:R-:W-:-:S03]  /*8480*/  MOV R7, 0x0 ;  /* 0x0000000000077802 */ /* 0x000fc60000000f00 */
[----:B------:R1:W-:Y:S01]  /*8490*/  STL [R2], R3 ;  /* 0x0000000302007387 */ /* 0x0003e20000100800 */
[----:B------:R-:W-:Y:S05]  /*84a0*/  RET.REL.NODEC R6 `(_ZN7cutlass13device_kernelIN5flash19enable_sm80_to_sm89INS1_16FlashAttnBwdSm80INS1_25CollectiveMainloopBwdSm80ILi2ELi2EN4cute5tupleIJNS5_1CILi128EEES8_NS7_ILi64EEEEEENS_10bfloat16_tEfNS_4arch4Sm80ELb1ELb0ELb1ELb0ELb0ELb0ELb0ELb0ELi2ELi4ELi4ELi4ELb0EEENS1_24CollectiveEpilogueBwdGQAISA_fSD_Li256ELb0ELb0EEENS1_25SingleTileBwdLPTSchedulerILb0ELi128ELb0EEEEEEEEEvNT_6ParamsE) ;  /* 0xffff7b5006007950 */ /* 0x000fea0003c3ffff */
        .type           $_ZN7cutlass13device_kernelIN5flash19enable_sm80_to_sm89INS1_16FlashAttnBwdSm80INS1_25CollectiveMainloopBwdSm80ILi2ELi2EN4cute5tupleIJNS5_1CILi128EEES8_NS7_ILi64EEEEEENS_10bfloat16_tEfNS_4arch4Sm80ELb1ELb0ELb1ELb0ELb0ELb0ELb0ELb0ELi2ELi4ELi4ELi4ELb0EEENS1_24CollectiveEpilogueBwdGQAISA_fSD_Li256ELb0ELb0EEENS1_25SingleTileBwdLPTSchedulerILb0ELi128ELb0EEEEEEEEEvNT_6ParamsE$_ZN4cute3eso3ESOILb1ELb0EJNS_5tupleIJNS_1CILi2EEEEEENS2_IJiEEENS3_ILi1EEES7_EEC2ERKS5_RKS6_RKS7_SE_,@function
        .size           $_ZN7cutlass13device_kernelIN5flash19enable_sm80_to_sm89INS1_16FlashAttnBwdSm80INS1_25CollectiveMainloopBwdSm80ILi2ELi2EN4cute5tupleIJNS5_1CILi128EEES8_NS7_ILi64EEEEEENS_10bfloat16_tEfNS_4arch4Sm80ELb1ELb0ELb1ELb0ELb0ELb0ELb0ELb0ELi2ELi4ELi4ELi4ELb0EEENS1_24CollectiveEpilogueBwdGQAISA_fSD_Li256ELb0ELb0EEENS1_25SingleTileBwdLPTSchedulerILb0ELi128ELb0EEEEEEEEEvNT_6ParamsE$_ZN4cute3eso3ESOILb1ELb0EJNS_5tupleIJNS_1CILi2EEEEEENS2_IJiEEENS3_ILi1EEES7_EEC2ERKS5_RKS6_RKS7_SE_,($_ZN7cutlass13device_kernelIN5flash19enable_sm80_to_sm89INS1_16FlashAttnBwdSm80INS1_25CollectiveMainloopBwdSm80ILi2ELi2EN4cute5tupleIJNS5_1CILi128EEES8_NS7_ILi64EEEEEENS_10bfloat16_tEfNS_4arch4Sm80ELb1ELb0ELb1ELb0ELb0ELb0ELb0ELb0ELi2ELi4ELi4ELi4ELb0EEENS1_24CollectiveEpilogueBwdGQAISA_fSD_Li256ELb0ELb0EEENS1_25SingleTileBwdLPTSchedulerILb0ELi128ELb0EEEEEEEEEvNT_6ParamsE$_ZN4cute3eso3ESOILb1ELb0EJNS_5tupleIJNS_1CILi2EEEEEENS2_IJiEEES4_NS3_ILi1EEEEEC2ERKS5_RKS6_RKS4_RKS7_ - $_ZN7cutlass13device_kernelIN5flash19enable_sm80_to_sm89INS1_16FlashAttnBwdSm80INS1_25CollectiveMainloopBwdSm80ILi2ELi2EN4cute5tupleIJNS5_1CILi128EEES8_NS7_ILi64EEEEEENS_10bfloat16_tEfNS_4arch4Sm80ELb1ELb0ELb1ELb0ELb0ELb0ELb0ELb0ELi2ELi4ELi4ELi4ELb0EEENS1_24CollectiveEpilogueBwdGQAISA_fSD_Li256ELb0ELb0EEENS1_25SingleTileBwdLPTSchedulerILb0ELi128ELb0EEEEEEEEEvNT_6ParamsE$_ZN4cute3eso3ESOILb1ELb0EJNS_5tupleIJNS_1CILi2EEEEEENS2_IJiEEENS3_ILi1EEES7_EEC2ERKS5_RKS6_RKS7_SE_)
$_ZN7cutlass13device_kernelIN5flash19enable_sm80_to_sm89INS1_16FlashAttnBwdSm80INS1_25CollectiveMainloopBwdSm80ILi2ELi2EN4cute5tupleIJNS5_1CILi128EEES8_NS7_ILi64EEEEEENS_10bfloat16_tEfNS_4arch4Sm80ELb1ELb0ELb1ELb0ELb0ELb0ELb0ELb0ELi2ELi4ELi4ELi4ELb0EEENS1_24CollectiveEpilogueBwdGQAISA_fSD_Li256ELb0ELb0EEENS1_25SingleTileBwdLPTSchedulerILb0ELi128ELb0EEEEEEEEEvNT_6ParamsE$_ZN4cute3eso3ESOILb1ELb0EJNS_5tupleIJNS_1CILi2EEEEEENS2_IJiEEENS3_ILi1EEES7_EEC2ERKS5_RKS6_RKS7_SE_:
[----:B------:R-:W-:Y:S01]  /*84b0*/  IADD3 R2, R2, -c[0x0][0x20], RZ ;  /* 0x8000080002027a10 */ /* 0x000fe20007ffe0ff */
[----:B------:R-:W-:Y:S01]  /*84c0*/  IMAD.MOV.U32 R8, RZ, RZ, R4 ;  /* 0x000000ffff087224 */ /* 0x000fe200078e0004 */
[----:B------:R-:W-:-:S03]  /*84d0*/  MOV R9, 0x0 ;  /* 0x0000000000097802 */ /* 0x000fc60000000f00 */
[----:B------:R1:W-:Y:S01]  /*84e0*/  STL [R2], R3 ;  /* 0x0000000302007387 */ /* 0x0003e20000100800 */
[----:B------:R-:W-:Y:S05]  /*84f0*/  RET.REL.NODEC R8 `(_ZN7cutlass13device_kernelIN5flash19enable_sm80_to_sm89INS1_16FlashAttnBwdSm80INS1_25CollectiveMainloopBwdSm80ILi2ELi2EN4cute5tupleIJNS5_1CILi128EEES8_NS7_ILi64EEEEEENS_10bfloat16_tEfNS_4arch4Sm80ELb1ELb0ELb1ELb0ELb0ELb0ELb0ELb0ELi2ELi4ELi4ELi4ELb0EEENS1_24CollectiveEpilogueBwdGQAISA_fSD_Li256ELb0ELb0EEENS1_25SingleTileBwdLPTSchedulerILb0ELi128ELb0EEEEEEEEEvNT_6ParamsE) ;  /* 0xffff7b0008007950 */ /* 0x000fea0003c3ffff */
        .type           $_ZN7cutlass13device_kernelIN5flash19enable_sm80_to_sm89INS1_16FlashAttnBwdSm80INS1_25CollectiveMainloopBwdSm80ILi2ELi2EN4cute5tupleIJNS5_1CILi128EEES8_NS7_ILi64EEEEEENS_10bfloat16_tEfNS_4arch4Sm80ELb1ELb0ELb1ELb0ELb0ELb0ELb0ELb0ELi2ELi4ELi4ELi4ELb0EEENS1_24CollectiveEpilogueBwdGQAISA_fSD_Li256ELb0ELb0EEENS1_25SingleTileBwdLPTSchedulerILb0ELi128ELb0EEEEEEEEEvNT_6ParamsE$_ZN4cute3eso3ESOILb1ELb0EJNS_5tupleIJNS_1CILi2EEEEEENS2_IJiEEES4_NS3_ILi1EEEEEC2ERKS5_RKS6_RKS4_RKS7_,@function
        .size           $_ZN7cutlass13device_kernelIN5flash19enable_sm80_to_sm89INS1_16FlashAttnBwdSm80INS1_25CollectiveMainloopBwdSm80ILi2ELi2EN4cute5tupleIJNS5_1CILi128EEES8_NS7_ILi64EEEEEENS_10bfloat16_tEfNS_4arch4Sm80ELb1ELb0ELb1ELb0ELb0ELb0ELb0ELb0ELi2ELi4ELi4ELi4ELb0EEENS1_24CollectiveEpilogueBwdGQAISA_fSD_Li256ELb0ELb0EEENS1_25SingleTileBwdLPTSchedulerILb0ELi128ELb0EEEEEEEEEvNT_6ParamsE$_ZN4cute3eso3ESOILb1ELb0EJNS_5tupleIJNS_1CILi2EEEEEENS2_IJiEEES4_NS3_ILi1EEEEEC2ERKS5_RKS6_RKS4_RKS7_,($_ZN7cutlass13device_kernelIN5flash19enable_sm80_to_sm89INS1_16FlashAttnBwdSm80INS1_25CollectiveMainloopBwdSm80ILi2ELi2EN4cute5tupleIJNS5_1CILi128EEES8_NS7_ILi64EEEEEENS_10bfloat16_tEfNS_4arch4Sm80ELb1ELb0ELb1ELb0ELb0ELb0ELb0ELb0ELi2ELi4ELi4ELi4ELb0EEENS1_24CollectiveEpilogueBwdGQAISA_fSD_Li256ELb0ELb0EEENS1_25SingleTileBwdLPTSchedulerILb0ELi128ELb0EEEEEEEEEvNT_6ParamsE$_ZN4cute3eso3ESOILb1ELb0EJNS_5tupleIJNS_1CILi2EEES4_EEENS2_IJNS3_ILi1EEEiEEEEEC2ERKS5_RKS7_ - $_ZN7cutlass13device_kernelIN5flash19enable_sm80_to_sm89INS1_16FlashAttnBwdSm80INS1_25CollectiveMainloopBwdSm80ILi2ELi2EN4cute5tupleIJNS5_1CILi128EEES8_NS7_ILi64EEEEEENS_10bfloat16_tEfNS_4arch4Sm80ELb1ELb0ELb1ELb0ELb0ELb0ELb0ELb0ELi2ELi4ELi4ELi4ELb0EEENS1_24CollectiveEpilogueBwdGQAISA_fSD_Li256ELb0ELb0EEENS1_25SingleTileBwdLPTSchedulerILb0ELi128ELb0EEEEEEEEEvNT_6ParamsE$_ZN4cute3eso3ESOILb1ELb0EJNS_5tupleIJNS_1CILi2EEEEEENS2_IJiEEES4_NS3_ILi1EEEEEC2ERKS5_RKS6_RKS4_RKS7_)
$_ZN7cutlass13device_kernelIN5flash19enable_sm80_to_sm89INS1_16FlashAttnBwdSm80INS1_25CollectiveMainloopBwdSm80ILi2ELi2EN4cute5tupleIJNS5_1CILi128EEES8_NS7_ILi64EEEEEENS_10bfloat16_tEfNS_4arch4Sm80ELb1ELb0ELb1ELb0ELb0ELb0ELb0ELb0ELi2ELi4ELi4ELi4ELb0EEENS1_24CollectiveEpilogueBwdGQAISA_fSD_Li256ELb0ELb0EEENS1_25SingleTileBwdLPTSchedulerILb0ELi128ELb0EEEEEEEEEvNT_6ParamsE$_ZN4cute3eso3ESOILb1ELb0EJNS_5tupleIJNS_1CILi2EEEEEENS2_IJiEEES4_NS3_ILi1EEEEEC2ERKS5_RKS6_RKS4_RKS7_:
[----:B------:R-:W-:Y:S02]  /*8500*/  IADD3 R2, R2, -c[0x0][0x20], RZ ;  /* 0x8000080002027a10 */ /* 0x000fe40007ffe0ff */
[----:B------:R-:W-:-:S03]  /*8510*/  MOV R5, 0x0 ;  /* 0x0000000000057802 */ /* 0x000fc60000000f00 */
[----:B------:R1:W-:Y:S01]  /*8520*/  STL [R2], R3 ;  /* 0x0000000302007387 */ /* 0x0003e20000100800 */
[----:B------:R-:W-:Y:S05]  /*8530*/  RET.REL.NODEC R4 `(_ZN7cutlass13device_kernelIN5flash19enable_sm80_to_sm89INS1_16FlashAttnBwdSm80INS1_25CollectiveMainloopBwdSm80ILi2ELi2EN4cute5tupleIJNS5_1CILi128EEES8_NS7_ILi64EEEEEENS_10bfloat16_tEfNS_4arch4Sm80ELb1ELb0ELb1ELb0ELb0ELb0ELb0ELb0ELi2ELi4ELi4ELi4ELb0EEENS1_24CollectiveEpilogueBwdGQAISA_fSD_Li256ELb0ELb0EEENS1_25SingleTileBwdLPTSchedulerILb0ELi128ELb0EEEEEEEEEvNT_6ParamsE) ;  /* 0xffff7ac004007950 */ /* 0x000fea0003c3ffff */
        .type           $_ZN7cutlass13device_kernelIN5flash19enable_sm80_to_sm89INS1_16FlashAttnBwdSm80INS1_25CollectiveMainloopBwdSm80ILi2ELi2EN4cute5tupleIJNS5_1CILi128EEES8_NS7_ILi64EEEEEENS_10bfloat16_tEfNS_4arch4Sm80ELb1ELb0ELb1ELb0ELb0ELb0ELb0ELb0ELi2ELi4ELi4ELi4ELb0EEENS1_24CollectiveEpilogueBwdGQAISA_fSD_Li256ELb0ELb0EEENS1_25SingleTileBwdLPTSchedulerILb0ELi128ELb0EEEEEEEEEvNT_6ParamsE$_ZN4cute3eso3ESOILb1ELb0EJNS_5tupleIJNS_1CILi2EEES4_EEENS2_IJNS3_ILi1EEEiEEEEEC2ERKS5_RKS7_,@function
        .size           $_ZN7cutlass13device_kernelIN5flash19enable_sm80_to_sm89INS1_16FlashAttnBwdSm80INS1_25CollectiveMainloopBwdSm80ILi2ELi2EN4cute5tupleIJNS5_1CILi128EEES8_NS7_ILi64EEEEEENS_10bfloat16_tEfNS_4arch4Sm80ELb1ELb0ELb1ELb0ELb0ELb0ELb0ELb0ELi2ELi4ELi4ELi4ELb0EEENS1_24CollectiveEpilogueBwdGQAISA_fSD_Li256ELb0ELb0EEENS1_25SingleTileBwdLPTSchedulerILb0ELi128ELb0EEEEEEEEEvNT_6ParamsE$_ZN4cute3eso3ESOILb1ELb0EJNS_5tupleIJNS_1CILi2EEES4_EEENS2_IJNS3_ILi1EEEiEEEEEC2ERKS5_RKS7_,($_ZN7cutlass13device_kernelIN5flash19enable_sm80_to_sm89INS1_16FlashAttnBwdSm80INS1_25CollectiveMainloopBwdSm80ILi2ELi2EN4cute5tupleIJNS5_1CILi128EEES8_NS7_ILi64EEEEEENS_10bfloat16_tEfNS_4arch4Sm80ELb1ELb0ELb1ELb0ELb0ELb0ELb0ELb0ELi2ELi4ELi4ELi4ELb0EEENS1_24CollectiveEpilogueBwdGQAISA_fSD_Li256ELb0ELb0EEENS1_25SingleTileBwdLPTSchedulerILb0ELi128ELb0EEEEEEEEEvNT_6ParamsE$_ZN4cute3eso3ESOILb1ELb0EJNS_5tupleIJNS_1CILi2EEES4_EEENS2_IJiNS3_ILi4096EEEEEEEEC2ERKS5_RKS7_ - $_ZN7cutlass13device_kernelIN5flash19enable_sm80_to_sm89INS1_16FlashAttnBwdSm80INS1_25CollectiveMainloopBwdSm80ILi2ELi2EN4cute5tupleIJNS5_1CILi128EEES8_NS7_ILi64EEEEEENS_10bfloat16_tEfNS_4arch4Sm80ELb1ELb0ELb1ELb0ELb0ELb0ELb0ELb0ELi2ELi4ELi4ELi4ELb0EEENS1_24CollectiveEpilogueBwdGQAISA_fSD_Li256ELb0ELb0EEENS1_25SingleTileBwdLPTSchedulerILb0ELi128ELb0EEEEEEEEEvNT_6ParamsE$_ZN4cute3eso3ESOILb1ELb0EJNS_5tupleIJNS_1CILi2EEES4_EEENS2_IJNS3_ILi1EEEiEEEEEC2ERKS5_RKS7_)
$_ZN7cutlass13device_kernelIN5flash19enable_sm80_to_sm89INS1_16FlashAttnBwdSm80INS1_25CollectiveMainloopBwdSm80ILi2ELi2EN4cute5tupleIJNS5_1CILi128EEES8_NS7_ILi64EEEEEENS_10bfloat16_tEfNS_4arch4Sm80ELb1ELb0ELb1ELb0ELb0ELb0ELb0ELb0ELi2ELi4ELi4ELi4ELb0EEENS1_24CollectiveEpilogueBwdGQAISA_fSD_Li256ELb0ELb0EEENS1_25SingleTileBwdLPTSchedulerILb0ELi128ELb0EEEEEEEEEvNT_6ParamsE$_ZN4cute3eso3ESOILb1ELb0EJNS_5tupleIJNS_1CILi2EEES4_EEENS2_IJNS3_ILi1EEEiEEEEEC2ERKS5_RKS7_:
[----:B------:R-:W-:Y:S02]  /*8540*/  IADD3 R3, R33, -c[0x0][0x20], RZ ;  /* 0x8000080021037a10 */ /* 0x000fe40007ffe0ff */
[----:B------:R-:W-:-:S03]  /*8550*/  MOV R5, 0x0 ;  /* 0x0000000000057802 */ /* 0x000fc60000000f00 */
[----:B------:R1:W-:Y:S01]  /*8560*/  STL [R3], R2 ;  /* 0x0000000203007387 */ /* 0x0003e20000100800 */
[----:B------:R-:W-:Y:S05]  /*8570*/  RET.REL.NODEC R4 `(_ZN7cutlass13device_kernelIN5flash19enable_sm80_to_sm89INS1_16FlashAttnBwdSm80INS1_25CollectiveMainloopBwdSm80ILi2ELi2EN4cute5tupleIJNS5_1CILi128EEES8_NS7_ILi64EEEEEENS_10bfloat16_tEfNS_4arch4Sm80ELb1ELb0ELb1ELb0ELb0ELb0ELb0ELb0ELi2ELi4ELi4ELi4ELb0EEENS1_24CollectiveEpilogueBwdGQAISA_fSD_Li256ELb0ELb0EEENS1_25SingleTileBwdLPTSchedulerILb0ELi128ELb0EEEEEEEEEvNT_6ParamsE) ;  /* 0xffff7a8004007950 */ /* 0x000fea0003c3ffff */
        .type           $_ZN7cutlass13device_kernelIN5flash19enable_sm80_to_sm89INS1_16FlashAttnBwdSm80INS1_25CollectiveMainloopBwdSm80ILi2ELi2EN4cute5tupleIJNS5_1CILi128EEES8_NS7_ILi64EEEEEENS_10bfloat16_tEfNS_4arch4Sm80ELb1ELb0ELb1ELb0ELb0ELb0ELb0ELb0ELi2ELi4ELi4ELi4ELb0EEENS1_24CollectiveEpilogueBwdGQAISA_fSD_Li256ELb0ELb0EEENS1_25SingleTileBwdLPTSchedulerILb0ELi128ELb0EEEEEEEEEvNT_6ParamsE$_ZN4cute3eso3ESOILb1ELb0EJNS_5tupleIJNS_1CILi2EEES4_EEENS2_IJiNS3_ILi4096EEEEEEEEC2ERKS5_RKS7_,@function
        .size           $_ZN7cutlass13device_kernelIN5flash19enable_sm80_to_sm89INS1_16FlashAttnBwdSm80INS1_25CollectiveMainloopBwdSm80ILi2ELi2EN4cute5tupleIJNS5_1CILi128EEES8_NS7_ILi64EEEEEENS_10bfloat16_tEfNS_4arch4Sm80ELb1ELb0ELb1ELb0ELb0ELb0ELb0ELb0ELi2ELi4ELi4ELi4ELb0EEENS1_24CollectiveEpilogueBwdGQAISA_fSD_Li256ELb0ELb0EEENS1_25SingleTileBwdLPTSchedulerILb0ELi128ELb0EEEEEEEEEvNT_6ParamsE$_ZN4cute3eso3ESOILb1ELb0EJNS_5tupleIJNS_1CILi2EEES4_EEENS2_IJiNS3_ILi4096EEEEEEEEC2ERKS5_RKS7_,($_ZN7cutlass13device_kernelIN5flash19enable_sm80_to_sm89INS1_16FlashAttnBwdSm80INS1_25CollectiveMainloopBwdSm80ILi2ELi2EN4cute5tupleIJNS5_1CILi128EEES8_NS7_ILi64EEEEEENS_10bfloat16_tEfNS_4arch4Sm80ELb1ELb0ELb1ELb0ELb0ELb0ELb0ELb0ELi2ELi4ELi4ELi4ELb0EEENS1_24CollectiveEpilogueBwdGQAISA_fSD_Li256ELb0ELb0EEENS1_25SingleTileBwdLPTSchedulerILb0ELi128ELb0EEEEEEEEEvNT_6ParamsE$_ZN4cute3eso3ESOILb1ELb0EJNS_5tupleIJNS_1CILi2EEES4_EEENS2_IJiNS3_ILi512EEEEEEEEC2ERKS5_RKS7_ - $_ZN7cutlass13device_kernelIN5flash19enable_sm80_to_sm89INS1_16FlashAttnBwdSm80INS1_25CollectiveMainloopBwdSm80ILi2ELi2EN4cute5tupleIJNS5_1CILi128EEES8_NS7_ILi64EEEEEENS_10bfloat16_tEfNS_4arch4Sm80ELb1ELb0ELb1ELb0ELb0ELb0ELb0ELb0ELi2ELi4ELi4ELi4ELb0EEENS1_24CollectiveEpilogueBwdGQAISA_fSD_Li256ELb0ELb0EEENS1_25SingleTileBwdLPTSchedulerILb0ELi128ELb0EEEEEEEEEvNT_6ParamsE$_ZN4cute3eso3ESOILb1ELb0EJNS_5tupleIJNS_1CILi2EEES4_EEENS2_IJiNS3_ILi4096EEEEEEEEC2ERKS5_RKS7_)
$_ZN7cutlass13device_kernelIN5flash19enable_sm80_to_sm89INS1_16FlashAttnBwdSm80INS1_25CollectiveMainloopBwdSm80ILi2ELi2EN4cute5tupleIJNS5_1CILi128EEES8_NS7_ILi64EEEEEENS_10bfloat16_tEfNS_4arch4Sm80ELb1ELb0ELb1ELb0ELb0ELb0ELb0ELb0ELi2ELi4ELi4ELi4ELb0EEENS1_24CollectiveEpilogueBwdGQAISA_fSD_Li256ELb0ELb0EEENS1_25SingleTileBwdLPTSchedulerILb0ELi128ELb0EEEEEEEEEvNT_6ParamsE$_ZN4cute3eso3ESOILb1ELb0EJNS_5tupleIJNS_1CILi2EEES4_EEENS2_IJiNS3_ILi4096EEEEEEEEC2ERKS5_RKS7_:
[----:B------:R-:W-:Y:S02]  /*8580*/  IADD3 R3, R8, -c[0x0][0x20], RZ ;  /* 0x8000080008037a10 */ /* 0x000fe40007ffe0ff */
[----:B------:R-:W-:-:S03]  /*8590*/  MOV R5, 0x0 ;  /* 0x0000000000057802 */ /* 0x000fc60000000f00 */
[----:B------:R1:W-:Y:S01]  /*85a0*/  STL [R3], R2 ;  /* 0x0000000203007387 */ /* 0x0003e20000100800 */
[----:B------:R-:W-:Y:S05]  /*85b0*/  RET.REL.NODEC R4 `(_ZN7cutlass13device_kernelIN5flash19enable_sm80_to_sm89INS1_16FlashAttnBwdSm80INS1_25CollectiveMainloopBwdSm80ILi2ELi2EN4cute5tupleIJNS5_1CILi128EEES8_NS7_ILi64EEEEEENS_10bfloat16_tEfNS_4arch4Sm80ELb1ELb0ELb1ELb0ELb0ELb0ELb0ELb0ELi2ELi4ELi4ELi4ELb0EEENS1_24CollectiveEpilogueBwdGQAISA_fSD_Li256ELb0ELb0EEENS1_25SingleTileBwdLPTSchedulerILb0ELi128ELb0EEEEEEEEEvNT_6ParamsE) ;  /* 0xffff7a4004007950 */ /* 0x000fea0003c3ffff */
        .type           $_ZN7cutlass13device_kernelIN5flash19enable_sm80_to_sm89INS1_16FlashAttnBwdSm80INS1_25CollectiveMainloopBwdSm80ILi2ELi2EN4cute5tupleIJNS5_1CILi128EEES8_NS7_ILi64EEEEEENS_10bfloat16_tEfNS_4arch4Sm80ELb1ELb0ELb1ELb0ELb0ELb0ELb0ELb0ELi2ELi4ELi4ELi4ELb0EEENS1_24CollectiveEpilogueBwdGQAISA_fSD_Li256ELb0ELb0EEENS1_25SingleTileBwdLPTSchedulerILb0ELi128ELb0EEEEEEEEEvNT_6ParamsE$_ZN4cute3eso3ESOILb1ELb0EJNS_5tupleIJNS_1CILi2EEES4_EEENS2_IJiNS3_ILi512EEEEEEEEC2ERKS5_RKS7_,@function
        .size           $_ZN7cutlass13device_kernelIN5flash19enable_sm80_to_sm89INS1_16FlashAttnBwdSm80INS1_25CollectiveMainloopBwdSm80ILi2ELi2EN4cute5tupleIJNS5_1CILi128EEES8_NS7_ILi64EEEEEENS_10bfloat16_tEfNS_4arch4Sm80ELb1ELb0ELb1ELb0ELb0ELb0ELb0ELb0ELi2ELi4ELi4ELi4ELb0EEENS1_24CollectiveEpilogueBwdGQAISA_fSD_Li256ELb0ELb0EEENS1_25SingleTileBwdLPTSchedulerILb0ELi128ELb0EEEEEEEEEvNT_6ParamsE$_ZN4cute3eso3ESOILb1ELb0EJNS_5tupleIJNS_1CILi2EEES4_EEENS2_IJiNS3_ILi512EEEEEEEEC2ERKS5_RKS7_,($_ZN7cutlass13device_kernelIN5flash19enable_sm80_to_sm89INS1_16FlashAttnBwdSm80INS1_25CollectiveMainloopBwdSm80ILi2ELi2EN4cute5tupleIJNS5_1CILi128EEES8_NS7_ILi64EEEEEENS_10bfloat16_tEfNS_4arch4Sm80ELb1ELb0ELb1ELb0ELb0ELb0ELb0ELb0ELi2ELi4ELi4ELi4ELb0EEENS1_24CollectiveEpilogueBwdGQAISA_fSD_Li256ELb0ELb0EEENS1_25SingleTileBwdLPTSchedulerILb0ELi128ELb0EEEEEEEEEvNT_6ParamsE$_ZN4cute3eso3ESOILb1ELb0EJNS_5tupleIJNS_1CILi2EEES4_EEENS2_IJiiEEEEEC2ERKS5_RKS6_ - $_ZN7cutlass13device_kernelIN5flash19enable_sm80_to_sm89INS1_16FlashAttnBwdSm80INS1_25CollectiveMainloopBwdSm80ILi2ELi2EN4cute5tupleIJNS5_1CILi128EEES8_NS7_ILi64EEEEEENS_10bfloat16_tEfNS_4arch4Sm80ELb1ELb0ELb1ELb0ELb0ELb0ELb0ELb0ELi2ELi4ELi4ELi4ELb0EEENS1_24CollectiveEpilogueBwdGQAISA_fSD_Li256ELb0ELb0EEENS1_25SingleTileBwdLPTSchedulerILb0ELi128ELb0EEEEEEEEEvNT_6ParamsE$_ZN4cute3eso3ESOILb1ELb0EJNS_5tupleIJNS_1CILi2EEES4_EEENS2_IJiNS3_ILi512EEEEEEEEC2ERKS5_RKS7_)
$_ZN7cutlass13device_kernelIN5flash19enable_sm80_to_sm89INS1_16FlashAttnBwdSm80INS1_25CollectiveMainloopBwdSm80ILi2ELi2EN4cute5tupleIJNS5_1CILi128EEES8_NS7_ILi64EEEEEENS_10bfloat16_tEfNS_4arch4Sm80ELb1ELb0ELb1ELb0ELb0ELb0ELb0ELb0ELi2ELi4ELi4ELi4ELb0EEENS1_24CollectiveEpilogueBwdGQAISA_fSD_Li256ELb0ELb0EEENS1_25SingleTileBwdLPTSchedulerILb0ELi128ELb0EEEEEEEEEvNT_6ParamsE$_ZN4cute3eso3ESOILb1ELb0EJNS_5tupleIJNS_1CILi2EEES4_EEENS2_IJiNS3_ILi512EEEEEEEEC2ERKS5_RKS7_:
[----:B------:R-:W-:Y:S02]  /*85c0*/  IADD3 R3, R34, -c[0x0][0x20], RZ ;  /* 0x8000080022037a10 */ /* 0x000fe40007ffe0ff */
[----:B------:R-:W-:-:S03]  /*85d0*/  MOV R5, 0x0 ;  /* 0x0000000000057802 */ /* 0x000fc60000000f00 */
[----:B------:R1:W-:Y:S01]  /*85e0*/  STL [R3], R2 ;  /* 0x0000000203007387 */ /* 0x0003e20000100800 */
[----:B------:R-:W-:Y:S05]  /*85f0*/  RET.REL.NODEC R4 `(_ZN7cutlass13device_kernelIN5flash19enable_sm80_to_sm89INS1_16FlashAttnBwdSm80INS1_25CollectiveMainloopBwdSm80ILi2ELi2EN4cute5tupleIJNS5_1CILi128EEES8_NS7_ILi64EEEEEENS_10bfloat16_tEfNS_4arch4Sm80ELb1ELb0ELb1ELb0ELb0ELb0ELb0ELb0ELi2ELi4ELi4ELi4ELb0EEENS1_24CollectiveEpilogueBwdGQAISA_fSD_Li256ELb0ELb0EEENS1_25SingleTileBwdLPTSchedulerILb0ELi128ELb0EEEEEEEEEvNT_6ParamsE) ;  /* 0xffff7a0004007950 */ /* 0x000fea0003c3ffff */
        .type           $_ZN7cutlass13device_kernelIN5flash19enable_sm80_to_sm89INS1_16FlashAttnBwdSm80INS1_25CollectiveMainloopBwdSm80ILi2ELi2EN4cute5tupleIJNS5_1CILi128EEES8_NS7_ILi64EEEEEENS_10bfloat16_tEfNS_4arch4Sm80ELb1ELb0ELb1ELb0ELb0ELb0ELb0ELb0ELi2ELi4ELi4ELi4ELb0EEENS1_24CollectiveEpilogueBwdGQAISA_fSD_Li256ELb0ELb0EEENS1_25SingleTileBwdLPTSchedulerILb0ELi128ELb0EEEEEEEEEvNT_6ParamsE$_ZN4cute3eso3ESOILb1ELb0EJNS_5tupleIJNS_1CILi2EEES4_EEENS2_IJiiEEEEEC2ERKS5_RKS6_,@function
        .size           $_ZN7cutlass13device_kernelIN5flash19enable_sm80_to_sm89INS1_16FlashAttnBwdSm80INS1_25CollectiveMainloopBwdSm80ILi2ELi2EN4cute5tupleIJNS5_1CILi128EEES8_NS7_ILi64EEEEEENS_10bfloat16_tEfNS_4arch4Sm80ELb1ELb0ELb1ELb0ELb0ELb0ELb0ELb0ELi2ELi4ELi4ELi4ELb0EEENS1_24CollectiveEpilogueBwdGQAISA_fSD_Li256ELb0ELb0EEENS1_25SingleTileBwdLPTSchedulerILb0ELi128ELb0EEEEEEEEEvNT_6ParamsE$_ZN4cute3eso3ESOILb1ELb0EJNS_5tupleIJNS_1CILi2EEES4_EEENS2_IJiiEEEEEC2ERKS5_RKS6_,($_ZN7cutlass13device_kernelIN5flash19enable_sm80_to_sm89INS1_16FlashAttnBwdSm80INS1_25CollectiveMainloopBwdSm80ILi2ELi2EN4cute5tupleIJNS5_1CILi128EEES8_NS7_ILi64EEEEEENS_10bfloat16_tEfNS_4arch4Sm80ELb1ELb0ELb1ELb0ELb0ELb0ELb0ELb0ELi2ELi4ELi4ELi4ELb0EEENS1_24CollectiveEpilogueBwdGQAISA_fSD_Li256ELb0ELb0EEENS1_25SingleTileBwdLPTSchedulerILb0ELi128ELb0EEEEEEEEEvNT_6ParamsE$_ZN4cute3eso3ESOILb1ELb0EJNS_5tupleIJNS_1CILi2EEES4_EEENS2_IJiiEEENS3_ILi1EEES7_EEC2ERKS5_RKS6_RKS7_SE_ - $_ZN7cutlass13device_kernelIN5flash19enable_sm80_to_sm89INS1_16FlashAttnBwdSm80INS1_25CollectiveMainloopBwdSm80ILi2ELi2EN4cute5tupleIJNS5_1CILi128EEES8_NS7_ILi64EEEEEENS_10bfloat16_tEfNS_4arch4Sm80ELb1ELb0ELb1ELb0ELb0ELb0ELb0ELb0ELi2ELi4ELi4ELi4ELb0EEENS1_24CollectiveEpilogueBwdGQAISA_fSD_Li256ELb0ELb0EEENS1_25SingleTileBwdLPTSchedulerILb0ELi128ELb0EEEEEEEEEvNT_6ParamsE$_ZN4cute3eso3ESOILb1ELb0EJNS_5tupleIJNS_1CILi2EEES4_EEENS2_IJiiEEEEEC2ERKS5_RKS6_)
$_ZN7cutlass13device_kernelIN5flash19enable_sm80_to_sm89INS1_16FlashAttnBwdSm80INS1_25CollectiveMainloopBwdSm80ILi2ELi2EN4cute5tupleIJNS5_1CILi128EEES8_NS7_ILi64EEEEEENS_10bfloat16_tEfNS_4arch4Sm80ELb1ELb0ELb1ELb0ELb0ELb0ELb0ELb0ELi2ELi4ELi4ELi4ELb0EEENS1_24CollectiveEpilogueBwdGQAISA_fSD_Li256ELb0ELb0EEENS1_25SingleTileBwdLPTSchedulerILb0ELi128ELb0EEEEEEEEEvNT_6ParamsE$_ZN4cute3eso3ESOILb1ELb0EJNS_5tupleIJNS_1CILi2EEES4_EEENS2_IJiiEEEEEC2ERKS5_RKS6_:
[----:B------:R-:W-:Y:S02]  /*8600*/  IADD3 R3, R3, -c[0x0][0x20], RZ ;  /* 0x8000080003037a10 */ /* 0x000fe40007ffe0ff */
[----:B------:R-:W-:-:S03]  /*8610*/  MOV R5, 0x0 ;  /* 0x0000000000057802 */ /* 0x000fc60000000f00 */
[----:B------:R1:W-:Y:S04]  /*8620*/  STL [R3], R2 ;  /* 0x0000000203007387 */ /* 0x0003e80000100800 */
[----:B------:R1:W-:Y:S01]  /*8630*/  STL [R3+0x4], R8 ;  /* 0x0000040803007387 */ /* 0x0003e20000100800 */
[----:B------:R-:W-:Y:S05]  /*8640*/  RET.REL.NODEC R4 `(_ZN7cutlass13device_kernelIN5flash19enable_sm80_to_sm89INS1_16FlashAttnBwdSm80INS1_25CollectiveMainloopBwdSm80ILi2ELi2EN4cute5tupleIJNS5_1CILi128EEES8_NS7_ILi64EEEEEENS_10bfloat16_tEfNS_4arch4Sm80ELb1ELb0ELb1ELb0ELb0ELb0ELb0ELb0ELi2ELi4ELi4ELi4ELb0EEENS1_24CollectiveEpilogueBwdGQAISA_fSD_Li256ELb0ELb0EEENS1_25SingleTileBwdLPTSchedulerILb0ELi128ELb0EEEEEEEEEvNT_6ParamsE) ;  /* 0xffff79b004007950 */ /* 0x000fea0003c3ffff */
        .type           $_ZN7cutlass13device_kernelIN5flash19enable_sm80_to_sm89INS1_16FlashAttnBwdSm80INS1_25CollectiveMainloopBwdSm80ILi2ELi2EN4cute5tupleIJNS5_1CILi128EEES8_NS7_ILi64EEEEEENS_10bfloat16_tEfNS_4arch4Sm80ELb1ELb0ELb1ELb0ELb0ELb0ELb0ELb0ELi2ELi4ELi4ELi4ELb0EEENS1_24CollectiveEpilogueBwdGQAISA_fSD_Li256ELb0ELb0EEENS1_25SingleTileBwdLPTSchedulerILb0ELi128ELb0EEEEEEEEEvNT_6ParamsE$_ZN4cute3eso3ESOILb1ELb0EJNS_5tupleIJNS_1CILi2EEES4_EEENS2_IJiiEEENS3_ILi1EEES7_EEC2ERKS5_RKS6_RKS7_SE_,@function
        .size           $_ZN7cutlass13device_kernelIN5flash19enable_sm80_to_sm89INS1_16FlashAttnBwdSm80INS1_25CollectiveMainloopBwdSm80ILi2ELi2EN4cute5tupleIJNS5_1CILi128EEES8_NS7_ILi64EEEEEENS_10bfloat16_tEfNS_4arch4Sm80ELb1ELb0ELb1ELb0ELb0ELb0ELb0ELb0ELi2ELi4ELi4ELi4ELb0EEENS1_24CollectiveEpilogueBwdGQAISA_fSD_Li256ELb0ELb0EEENS1_25SingleTileBwdLPTSchedulerILb0ELi128ELb0EEEEEEEEEvNT_6ParamsE$_ZN4cute3eso3ESOILb1ELb0EJNS_5tupleIJNS_1CILi2EEES4_EEENS2_IJiiEEENS3_ILi1EEES7_EEC2ERKS5_RKS6_RKS7_SE_,($_ZN7cutlass13device_kernelIN5flash19enable_sm80_to_sm89INS1_16FlashAttnBwdSm80INS1_25CollectiveMainloopBwdSm80ILi2ELi2EN4cute5tupleIJNS5_1CILi128EEES8_NS7_ILi64EEEEEENS_10bfloat16_tEfNS_4arch4Sm80ELb1ELb0ELb1ELb0ELb0ELb0ELb0ELb0ELi2ELi4ELi4ELi4ELb0EEENS1_24CollectiveEpilogueBwdGQAISA_fSD_Li256ELb0ELb0EEENS1_25SingleTileBwdLPTSchedulerILb0ELi128ELb0EEEEEEEEEvNT_6ParamsE$_ZN4cute3eso3ESOILb1ELb0EJNS_5tupleIJNS_1CILi2EEES4_S4_EEENS2_IJNS3_ILi1EEENS3_ILi512EEEiEEEEEC2ERKS5_RKS8_ - $_ZN7cutlass13device_kernelIN5flash19enable_sm80_to_sm89INS1_16FlashAttnBwdSm80INS1_25CollectiveMainloopBwdSm80ILi2ELi2EN4cute5tupleIJNS5_1CILi128EEES8_NS7_ILi64EEEEEENS_10bfloat16_tEfNS_4arch4Sm80ELb1ELb0ELb1ELb0ELb0ELb0ELb0ELb0ELi2ELi4ELi4ELi4ELb0EEENS1_24CollectiveEpilogueBwdGQAISA_fSD_Li256ELb0ELb0EEENS1_25SingleTileBwdLPTSchedulerILb0ELi128ELb0EEEEEEEEEvNT_6ParamsE$_ZN4cute3eso3ESOILb1ELb0EJNS_5tupleIJNS_1CILi2EEES4_EEENS2_IJiiEEENS3_ILi1EEES7_EEC2ERKS5_RKS6_RKS7_SE_)
$_ZN7cutlass13device_kernelIN5flash19enable_sm80_to_sm89INS1_16FlashAttnBwdSm80INS1_25CollectiveMainloopBwdSm80ILi2ELi2EN4cute5tupleIJNS5_1CILi128EEES8_NS7_ILi64EEEEEENS_10bfloat16_tEfNS_4arch4Sm80ELb1ELb0ELb1ELb0ELb0ELb0ELb0ELb0ELi2ELi4ELi4ELi4ELb0EEENS1_24CollectiveEpilogueBwdGQAISA_fSD_Li256ELb0ELb0EEENS1_25SingleTileBwdLPTSchedulerILb0ELi128ELb0EEEEEEEEEvNT_6ParamsE$_ZN4cute3eso3ESOILb1ELb0EJNS_5tupleIJNS_1CILi2EEES4_EEENS2_IJiiEEENS3_ILi1EEES7_EEC2ERKS5_RKS6_RKS7_SE_:
[----:B------:R-:W-:Y:S01]  /*8650*/  IADD3 R4, R4, -c[0x0][0x20], RZ ;  /* 0x8000080004047a10 */ /* 0x000fe20007ffe0ff */
[----:B------:R-:W-:Y:S01]  /*8660*/  IMAD.MOV.U32 R88, RZ, RZ, R6 ;  /* 0x000000ffff587224 */ /* 0x000fe200078e0006 */
[----:B------:R-:W-:-:S03]  /*8670*/  MOV R89, 0x0 ;  /* 0x0000000000597802 */ /* 0x000fc60000000f00 */
[----:B------:R1:W-:Y:S04]  /*8680*/  STL [R4], R2 ;  /* 0x0000000204007387 */ /* 0x0003e80000100800 */
[----:B------:R1:W-:Y:S01]  /*8690*/  STL [R4+0x4], R3 ;  /* 0x0000040304007387 */ /* 0x0003e20000100800 */
[----:B------:R-:W-:Y:S05]  /*86a0*/  RET.REL.NODEC R88 `(_ZN7cutlass13device_kernelIN5flash19enable_sm80_to_sm89INS1_16FlashAttnBwdSm80INS1_25CollectiveMainloopBwdSm80ILi2ELi2EN4cute5tupleIJNS5_1CILi128EEES8_NS7_ILi64EEEEEENS_10bfloat16_tEfNS_4arch4Sm80ELb1ELb0ELb1ELb0ELb0ELb0ELb0ELb0ELi2ELi4ELi4ELi4ELb0EEENS1_24CollectiveEpilogueBwdGQAISA_fSD_Li256ELb0ELb0EEENS1_25SingleTileBwdLPTSchedulerILb0ELi128ELb0EEEEEEEEEvNT_6ParamsE) ;  /* 0xffff795058007950 */ /* 0x000fea0003c3ffff */
        .type           $_ZN7cutlass13device_kernelIN5flash19enable_sm80_to_sm89INS1_16FlashAttnBwdSm80INS1_25CollectiveMainloopBwdSm80ILi2ELi2EN4cute5tupleIJNS5_1CILi128EEES8_NS7_ILi64EEEEEENS_10bfloat16_tEfNS_4arch4Sm80ELb1ELb0ELb1ELb0ELb0ELb0ELb0ELb0ELi2ELi4ELi4ELi4ELb0EEENS1_24CollectiveEpilogueBwdGQAISA_fSD_Li256ELb0ELb0EEENS1_25SingleTileBwdLPTSchedulerILb0ELi128ELb0EEEEEEEEEvNT_6ParamsE$_ZN4cute3eso3ESOILb1ELb0EJNS_5tupleIJNS_1CILi2EEES4_S4_EEENS2_IJNS3_ILi1EEENS3_ILi512EEEiEEEEEC2ERKS5_RKS8_,@function
        .size           $_ZN7cutlass13device_kernelIN5flash19enable_sm80_to_sm89INS1_16FlashAttnBwdSm80INS1_25CollectiveMainloopBwdSm80ILi2ELi2EN4cute5tupleIJNS5_1CILi128EEES8_NS7_ILi64EEEEEENS_10bfloat16_tEfNS_4arch4Sm80ELb1ELb0ELb1ELb0ELb0ELb0ELb0ELb0ELi2ELi4ELi4ELi4ELb0EEENS1_24CollectiveEpilogueBwdGQAISA_fSD_Li256ELb0ELb0EEENS1_25SingleTileBwdLPTSchedulerILb0ELi128ELb0EEEEEEEEEvNT_6ParamsE$_ZN4cute3eso3ESOILb1ELb0EJNS_5tupleIJNS_1CILi2EEES4_S4_EEENS2_IJNS3_ILi1EEENS3_ILi512EEEiEEEEEC2ERKS5_RKS8_,($_ZN7cutlass13device_kernelIN5flash19enable_sm80_to_sm89INS1_16FlashAttnBwdSm80INS1_25CollectiveMainloopBwdSm80ILi2ELi2EN4cute5tupleIJNS5_1CILi128EEES8_NS7_ILi64EEEEEENS_10bfloat16_tEfNS_4arch4Sm80ELb1ELb0ELb1ELb0ELb0ELb0ELb0ELb0ELi2ELi4ELi4ELi4ELb0EEENS1_24CollectiveEpilogueBwdGQAISA_fSD_Li256ELb0ELb0EEENS1_25SingleTileBwdLPTSchedulerILb0ELi128ELb0EEEEEEEEEvNT_6ParamsE$_ZN4cute3eso3ESOILb1ELb0EJNS_5tupleIJNS_1CILi8EEENS2_IJNS3_ILi2EEES5_S5_EEENS3_ILi1EEES6_S7_EEENS2_IJS7_NS2_IJS4_iiEEENS3_ILi64EEENS2_IJiNS3_ILi144EEENS3_ILi288EEEEEENS3_ILi512EEEEEEEEC2ERKS8_RKSF_ - $_ZN7cutlass13device_kernelIN5flash19enable_sm80_to_sm89INS1_16FlashAttnBwdSm80INS1_25CollectiveMainloopBwdSm80ILi2ELi2EN4cute5tupleIJNS5_1CILi128EEES8_NS7_ILi64EEEEEENS_10bfloat16_tEfNS_4arch4Sm80ELb1ELb0ELb1ELb0ELb0ELb0ELb0ELb0ELi2ELi4ELi4ELi4ELb0EEENS1_24CollectiveEpilogueBwdGQAISA_fSD_Li256ELb0ELb0EEENS1_25SingleTileBwdLPTSchedulerILb0ELi128ELb0EEEEEEEEEvNT_6ParamsE$_ZN4cute3eso3ESOILb1ELb0EJNS_5tupleIJNS_1CILi2EEES4_S4_EEENS2_IJNS3_ILi1EEENS3_ILi512EEEiEEEEEC2ERKS5_RKS8_)
$_ZN7cutlass13device_kernelIN5flash19enable_sm80_to_sm89INS1_16FlashAttnBwdSm80INS1_25CollectiveMainloopBwdSm80ILi2ELi2EN4cute5tupleIJNS5_1CILi128EEES8_NS7_ILi64EEEEEENS_10bfloat16_tEfNS_4arch4Sm80ELb1ELb0ELb1ELb0ELb0ELb0ELb0ELb0ELi2ELi4ELi4ELi4ELb0EEENS1_24CollectiveEpilogueBwdGQAISA_fSD_Li256ELb0ELb0EEENS1_25SingleTileBwdLPTSchedulerILb0ELi128ELb0EEEEEEEEEvNT_6ParamsE$_ZN4cute3eso3ESOILb1ELb0EJNS_5tupleIJNS_1CILi2EEES4_S4_EEENS2_IJNS3_ILi1EEENS3_ILi512EEEiEEEEEC2ERKS5_RKS8_:
[----:B------:R-:W-:Y:S02]  /*86b0*/  IADD3 R3, R76, -c[0x0][0x20], RZ ;  /* 0x800008004c037a10 */ /* 0x000fe40007ffe0ff */
[----:B------:R-:W-:-:S03]  /*86c0*/  MOV R5, 0x0 ;  /* 0x0000000000057802 */ /* 0x000fc60000000f00 */
[----:B------:R1:W-:Y:S01]  /*86d0*/  STL [R3], R2 ;  /* 0x0000000203007387 */ /* 0x0003e20000100800 */
[----:B------:R-:W-:Y:S05]  /*86e0*/  RET.REL.NODEC R4 `(_ZN7cutlass13device_kernelIN5flash19enable_sm80_to_sm89INS1_16FlashAttnBwdSm80INS1_25CollectiveMainloopBwdSm80ILi2ELi2EN4cute5tupleIJNS5_1CILi128EEES8_NS7_ILi64EEEEEENS_10bfloat16_tEfNS_4arch4Sm80ELb1ELb0ELb1ELb0ELb0ELb0ELb0ELb0ELi2ELi4ELi4ELi4ELb0EEENS1_24CollectiveEpilogueBwdGQAISA_fSD_Li256ELb0ELb0EEENS1_25SingleTileBwdLPTSchedulerILb0ELi128ELb0EEEEEEEEEvNT_6ParamsE) ;  /* 0xffff791004007950 */ /* 0x000fea0003c3ffff */
        .type           $_ZN7cutlass13device_kernelIN5flash19enable_sm80_to_sm89INS1_16FlashAttnBwdSm80INS1_25CollectiveMainloopBwdSm80ILi2ELi2EN4cute5tupleIJNS5_1CILi128EEES8_NS7_ILi64EEEEEENS_10bfloat16_tEfNS_4arch4Sm80ELb1ELb0ELb1ELb0ELb0ELb0ELb0ELb0ELi2ELi4ELi4ELi4ELb0EEENS1_24CollectiveEpilogueBwdGQAISA_fSD_Li256ELb0ELb0EEENS1_25SingleTileBwdLPTSchedulerILb0ELi128ELb0EEEEEEEEEvNT_6ParamsE$_ZN4cute3eso3ESOILb1ELb0EJNS_5tupleIJNS_1CILi8EEENS2_IJNS3_ILi2EEES5_S5_EEENS3_ILi1EEES6_S7_EEENS2_IJS7_NS2_IJS4_iiEEENS3_ILi64EEENS2_IJiNS3_ILi144EEENS3_ILi288EEEEEENS3_ILi512EEEEEEEEC2ERKS8_RKSF_,@function
        .size           $_ZN7cutlass13device_kernelIN5flash19enable_sm80_to_sm89INS1_16FlashAttnBwdSm80INS1_25CollectiveMainloopBwdSm80ILi2ELi2EN4cute5tupleIJNS5_1CILi128EEES8_NS7_ILi64EEEEEENS_10bfloat16_tEfNS_4arch4Sm80ELb1ELb0ELb1ELb0ELb0ELb0ELb0ELb0ELi2ELi4ELi4ELi4ELb0EEENS1_24CollectiveEpilogueBwdGQAISA_fSD_Li256ELb0ELb0EEENS1_25SingleTileBwdLPTSchedulerILb0ELi128ELb0EEEEEEEEEvNT_6ParamsE$_ZN4cute3eso3ESOILb1ELb0EJNS_5tupleIJNS_1CILi8EEENS2_IJNS3_ILi2EEES5_S5_EEENS3_ILi1EEES6_S7_EEENS2_IJS7_NS2_IJS4_iiEEENS3_ILi64EEENS2_IJiNS3_ILi144EEENS3_ILi288EEEEEENS3_ILi512EEEEEEEEC2ERKS8_RKSF_,($_ZN7cutlass13device_kernelIN5flash19enable_sm80_to_sm89INS1_16FlashAttnBwdSm80INS1_25CollectiveMainloopBwdSm80ILi2ELi2EN4cute5tupleIJNS5_1CILi128EEES8_NS7_ILi64EEEEEENS_10bfloat16_tEfNS_4arch4Sm80ELb1ELb0ELb1ELb0ELb0ELb0ELb0ELb0ELi2ELi4ELi4ELi4ELb0EEENS1_24CollectiveEpilogueBwdGQAISA_fSD_Li256ELb0ELb0EEENS1_25SingleTileBwdLPTSchedulerILb0ELi128ELb0EEEEEEEEEvNT_6ParamsE$_ZN4cute3eso3ESOILb1ELb0EJNS_5tupleIJNS_1CILi8EEENS2_IJNS3_ILi2EEES5_S5_EEENS3_ILi1EEES6_S7_EEENS2_IJS7_NS2_IJiiiEEENS3_ILi64EEENS2_IJNS3_ILi72EEENS3_ILi144EEENS3_ILi288EEEEEENS3_ILi512EEEEEEEEC2ERKS8_RKSG_ - $_ZN7cutlass13device_kernelIN5flash19enable_sm80_to_sm89INS1_16FlashAttnBwdSm80INS1_25CollectiveMainloopBwdSm80ILi2ELi2EN4cute5tupleIJNS5_1CILi128EEES8_NS7_ILi64EEEEEENS_10bfloat16_tEfNS_4arch4Sm80ELb1ELb0ELb1ELb0ELb0ELb0ELb0ELb0ELi2ELi4ELi4ELi4ELb0EEENS1_24CollectiveEpilogueBwdGQAISA_fSD_Li256ELb0ELb0EEENS1_25SingleTileBwdLPTSchedulerILb0ELi128ELb0EEEEEEEEEvNT_6ParamsE$_ZN4cute3eso3ESOILb1ELb0EJNS_5tupleIJNS_1CILi8EEENS2_IJNS3_ILi2EEES5_S5_EEENS3_ILi1EEES6_S7_EEENS2_IJS7_NS2_IJS4_iiEEENS3_ILi64EEENS2_IJiNS3_ILi144EEENS3_ILi288EEEEEENS3_ILi512EEEEEEEEC2ERKS8_RKSF_)
$_ZN7cutlass13device_kernelIN5flash19enable_sm80_to_sm89INS1_16FlashAttnBwdSm80INS1_25CollectiveMainloopBwdSm80ILi2ELi2EN4cute5tupleIJNS5_1CILi128EEES8_NS7_ILi64EEEEEENS_10bfloat16_tEfNS_4arch4Sm80ELb1ELb0ELb1ELb0ELb0ELb0ELb0ELb0ELi2ELi4ELi4ELi4ELb0EEENS1_24CollectiveEpilogueBwdGQAISA_fSD_Li256ELb0ELb0EEENS1_25SingleTileBwdLPTSchedulerILb0ELi128ELb0EEEEEEEEEvNT_6ParamsE$_ZN4cute3eso3ESOILb1ELb0EJNS_5tupleIJNS_1CILi8EEENS2_IJNS3_ILi2EEES5_S5_EEENS3_ILi1EEES6_S7_EEENS2_IJS7_NS2_IJS4_iiEEENS3_ILi64EEENS2_IJiNS3_ILi144EEENS3_ILi288EEEEEENS3_ILi512EEEEEEEEC2ERKS8_RKSF_:
[----:B------:R-:W-:Y:S02]  /*86f0*/  IADD3 R4, R59, -c[0x0][0x20], RZ ;  /* 0x800008003b047a10 */ /* 0x000fe40007ffe0ff */
[----:B------:R-:W-:-:S03]  /*8700*/  MOV R9, 0x0 ;  /* 0x0000000000097802 */ /* 0x000fc60000000f00 */
[----:B------:R1:W-:Y:S04]  /*8710*/  STL [R4], R2 ;  /* 0x0000000204007387 */ /* 0x0003e80000100800 */
[----:B------:R1:W-:Y:S04]  /*8720*/  STL [R4+0x4], R3 ;  /* 0x0000040304007387 */ /* 0x0003e80000100800 */
[----:B------:R1:W-:Y:S01]  /*8730*/  STL [R4+0x8], R5 ;  /* 0x0000080504007387 */ /* 0x0003e20000100800 */
[----:B------:R-:W-:Y:S05]  /*8740*/  RET.REL.NODEC R8 `(_ZN7cutlass13device_kernelIN5flash19enable_sm80_to_sm89INS1_16FlashAttnBwdSm80INS1_25CollectiveMainloopBwdSm80ILi2ELi2EN4cute5tupleIJNS5_1CILi128EEES8_NS7_ILi64EEEEEENS_10bfloat16_tEfNS_4arch4Sm80ELb1ELb0ELb1ELb0ELb0ELb0ELb0ELb0ELi2ELi4ELi4ELi4ELb0EEENS1_24CollectiveEpilogueBwdGQAISA_fSD_Li256ELb0ELb0EEENS1_25SingleTileBwdLPTSchedulerILb0ELi128ELb0EEEEEEEEEvNT_6ParamsE) ;  /* 0xffff78b008007950 */ /* 0x000fea0003c3ffff */
        .type           $_ZN7cutlass13device_kernelIN5flash19enable_sm80_to_sm89INS1_16FlashAttnBwdSm80INS1_25CollectiveMainloopBwdSm80ILi2ELi2EN4cute5tupleIJNS5_1CILi128EEES8_NS7_ILi64EEEEEENS_10bfloat16_tEfNS_4arch4Sm80ELb1ELb0ELb1ELb0ELb0ELb0ELb0ELb0ELi2ELi4ELi4ELi4ELb0EEENS1_24CollectiveEpilogueBwdGQAISA_fSD_Li256ELb0ELb0EEENS1_25SingleTileBwdLPTSchedulerILb0ELi128ELb0EEEEEEEEEvNT_6ParamsE$_ZN4cute3eso3ESOILb1ELb0EJNS_5tupleIJNS_1CILi8EEENS2_IJNS3_ILi2EEES5_S5_EEENS3_ILi1EEES6_S7_EEENS2_IJS7_NS2_IJiiiEEENS3_ILi64EEENS2_IJNS3_ILi72EEENS3_ILi144EEENS3_ILi288EEEEEENS3_ILi512EEEEEEEEC2ERKS8_RKSG_,@function
        .size           $_ZN7cutlass13device_kernelIN5flash19enable_sm80_to_sm89INS1_16FlashAttnBwdSm80INS1_25CollectiveMainloopBwdSm80ILi2ELi2EN4cute5tupleIJNS5_1CILi128EEES8_NS7_ILi64EEEEEENS_10bfloat16_tEfNS_4arch4Sm80ELb1ELb0ELb1ELb0ELb0ELb0ELb0ELb0ELi2ELi4ELi4ELi4ELb0EEENS1_24CollectiveEpilogueBwdGQAISA_fSD_Li256ELb0ELb0EEENS1_25SingleTileBwdLPTSchedulerILb0ELi128ELb0EEEEEEEEEvNT_6ParamsE$_ZN4cute3eso3ESOILb1ELb0EJNS_5tupleIJNS_1CILi8EEENS2_IJNS3_ILi2EEES5_S5_EEENS3_ILi1EEES6_S7_EEENS2_IJS7_NS2_IJiiiEEENS3_ILi64EEENS2_IJNS3_ILi72EEENS3_ILi144EEENS3_ILi288EEEEEENS3_ILi512EEEEEEEEC2ERKS8_RKSG_,($_ZN7cutlass13device_kernelIN5flash19enable_sm80_to_sm89INS1_16FlashAttnBwdSm80INS1_25CollectiveMainloopBwdSm80ILi2ELi2EN4cute5tupleIJNS5_1CILi128EEES8_NS7_ILi64EEEEEENS_10bfloat16_tEfNS_4arch4Sm80ELb1ELb0ELb1ELb0ELb0ELb0ELb0ELb0ELi2ELi4ELi4ELi4ELb0EEENS1_24CollectiveEpilogueBwdGQAISA_fSD_Li256ELb0ELb0EEENS1_25SingleTileBwdLPTSchedulerILb0ELi128ELb0EEEEEEEEEvNT_6ParamsE$_ZN4cute3eso3ESOILb1ELb0EJNS_5tupleIJNS_1CILi8EEENS3_ILi2EEES5_S5_S4_S5_EEENS2_IJNS3_ILi1EEEiiiNS3_ILi72EEENS3_ILi512EEEEEEEEC2ERKS6_RKSA_ - $_ZN7cutlass13device_kernelIN5flash19enable_sm80_to_sm89INS1_16FlashAttnBwdSm80INS1_25CollectiveMainloopBwdSm80ILi2ELi2EN4cute5tupleIJNS5_1CILi128EEES8_NS7_ILi64EEEEEENS_10bfloat16_tEfNS_4arch4Sm80ELb1ELb0ELb1ELb0ELb0ELb0ELb0ELb0ELi2ELi4ELi4ELi4ELb0EEENS1_24CollectiveEpilogueBwdGQAISA_fSD_Li256ELb0ELb0EEENS1_25SingleTileBwdLPTSchedulerILb0ELi128ELb0EEEEEEEEEvNT_6ParamsE$_ZN4cute3eso3ESOILb1ELb0EJNS_5tupleIJNS_1CILi8EEENS2_IJNS3_ILi2EEES5_S5_EEENS3_ILi1EEES6_S7_EEENS2_IJS7_NS2_IJiiiEEENS3_ILi64EEENS2_IJNS3_ILi72EEENS3_ILi144EEENS3_ILi288EEEEEENS3_ILi512EEEEEEEEC2ERKS8_RKSG_)
$_ZN7cutlass13device_kernelIN5flash19enable_sm80_to_sm89INS1_16FlashAttnBwdSm80INS1_25CollectiveMainloopBwdSm80ILi2ELi2EN4cute5tupleIJNS5_1CILi128EEES8_NS7_ILi64EEEEEENS_10bfloat16_tEfNS_4arch4Sm80ELb1ELb0ELb1ELb0ELb0ELb0ELb0ELb0ELi2ELi4ELi4ELi4ELb0EEENS1_24CollectiveEpilogueBwdGQAISA_fSD_Li256ELb0ELb0EEENS1_25SingleTileBwdLPTSchedulerILb0ELi128ELb0EEEEEEEEEvNT_6ParamsE$_ZN4cute3eso3ESOILb1ELb0EJNS_5tupleIJNS_1CILi8EEENS2_IJNS3_ILi2EEES5_S5_EEENS3_ILi1EEES6_S7_EEENS2_IJS7_NS2_IJiiiEEENS3_ILi64EEENS2_IJNS3_ILi72EEENS3_ILi144EEENS3_ILi288EEEEEENS3_ILi512EEEEEEEEC2ERKS8_RKSG_:
[----:B------:R-:W-:Y:S02]  /*8750*/  IADD3 R4, R4, -c[0x0][0x20], RZ ;  /* 0x8000080004047a10 */ /* 0x000fe40007ffe0ff */
[----:B------:R-:W-:-:S03]  /*8760*/  MOV R9, 0x0 ;  /* 0x0000000000097802 */ /* 0x000fc60000000f00 */
[----:B------:R1:W-:Y:S04]  /*8770*/  STL [R4], R2 ;  /* 0x0000000204007387 */ /* 0x0003e80000100800 */
[----:B------:R1:W-:Y:S04]  /*8780*/  STL [R4+0x4], R3 ;  /* 0x0000040304007387 */ /* 0x0003e80000100800 */
[----:B------:R1:W-:Y:S01]  /*8790*/  STL [R4+0x8], R5 ;  /* 0x0000080504007387 */ /* 0x0003e20000100800 */
[----:B------:R-:W-:Y:S05]  /*87a0*/  RET.REL.NODEC R8 `(_ZN7cutlass13device_kernelIN5flash19enable_sm80_to_sm89INS1_16FlashAttnBwdSm80INS1_25CollectiveMainloopBwdSm80ILi2ELi2EN4cute5tupleIJNS5_1CILi128EEES8_NS7_ILi64EEEEEENS_10bfloat16_tEfNS_4arch4Sm80ELb1ELb0ELb1ELb0ELb0ELb0ELb0ELb0ELi2ELi4ELi4ELi4ELb0EEENS1_24CollectiveEpilogueBwdGQAISA_fSD_Li256ELb0ELb0EEENS1_25SingleTileBwdLPTSchedulerILb0ELi128ELb0EEEEEEEEEvNT_6ParamsE) ;  /* 0xffff785008007950 */ /* 0x000fea0003c3ffff */
        .type           $_ZN7cutlass13device_kernelIN5flash19enable_sm80_to_sm89INS1_16FlashAttnBwdSm80INS1_25CollectiveMainloopBwdSm80ILi2ELi2EN4cute5tupleIJNS5_1CILi128EEES8_NS7_ILi64EEEEEENS_10bfloat16_tEfNS_4arch4Sm80ELb1ELb0ELb1ELb0ELb0ELb0ELb0ELb0ELi2ELi4ELi4ELi4ELb0EEENS1_24CollectiveEpilogueBwdGQAISA_fSD_Li256ELb0ELb0EEENS1_25SingleTileBwdLPTSchedulerILb0ELi128ELb0EEEEEEEEEvNT_6ParamsE$_ZN4cute3eso3ESOILb1ELb0EJNS_5tupleIJNS_1CILi8EEENS3_ILi2EEES5_S5_S4_S5_EEENS2_IJNS3_ILi1EEEiiiNS3_ILi72EEENS3_ILi512EEEEEEEEC2ERKS6_RKSA_,@function
        .size           $_ZN7cutlass13device_kernelIN5flash19enable_sm80_to_sm89INS1_16FlashAttnBwdSm80INS1_25CollectiveMainloopBwdSm80ILi2ELi2EN4cute5tupleIJNS5_1CILi128EEES8_NS7_ILi64EEEEEENS_10bfloat16_tEfNS_4arch4Sm80ELb1ELb0ELb1ELb0ELb0ELb0ELb0ELb0ELi2ELi4ELi4ELi4ELb0EEENS1_24CollectiveEpilogueBwdGQAISA_fSD_Li256ELb0ELb0EEENS1_25SingleTileBwdLPTSchedulerILb0ELi128ELb0EEEEEEEEEvNT_6ParamsE$_ZN4cute3eso3ESOILb1ELb0EJNS_5tupleIJNS_1CILi8EEENS3_ILi2EEES5_S5_S4_S5_EEENS2_IJNS3_ILi1EEEiiiNS3_ILi72EEENS3_ILi512EEEEEEEEC2ERKS6_RKSA_,($_ZN7cutlass13device_kernelIN5flash19enable_sm80_to_sm89INS1_16FlashAttnBwdSm80INS1_25CollectiveMainloopBwdSm80ILi2ELi2EN4cute5tupleIJNS5_1CILi128EEES8_NS7_ILi64EEEEEENS_10bfloat16_tEfNS_4arch4Sm80ELb1ELb0ELb1ELb0ELb0ELb0ELb0ELb0ELi2ELi4ELi4ELi4ELb0EEENS1_24CollectiveEpilogueBwdGQAISA_fSD_Li256ELb0ELb0EEENS1_25SingleTileBwdLPTSchedulerILb0ELi128ELb0EEEEEEEEEvNT_6ParamsE$_ZN4cute3eso3ESOILb1ELb0EJNS_6LayoutINS_5tupleIJNS3_IJNS3_IJNS3_IJNS_1CILi4EEENS4_ILi2EEEEEENS4_ILi1EEEEEES8_EEENS3_IJNS3_IJNS3_IJS8_S8_EEES8_EEES6_EEEEEENS3_IJNS3_IJNS3_IJNS3_IJS8_NS4_ILi32EEEEEENS4_ILi0EEEEEESH_EEENS3_IJNS3_IJNS3_IJSH_SH_EEESH_EEENS4_ILi64EEEEEEEEEEENS_10ViewEngineIPN7cutlass10bfloat16_tEEEEEC2ERKSP_RKSU_ - $_ZN7cutlass13device_kernelIN5flash19enable_sm80_to_sm89INS1_16FlashAttnBwdSm80INS1_25CollectiveMainloopBwdSm80ILi2ELi2EN4cute5tupleIJNS5_1CILi128EEES8_NS7_ILi64EEEEEENS_10bfloat16_tEfNS_4arch4Sm80ELb1ELb0ELb1ELb0ELb0ELb0ELb0ELb0ELi2ELi4ELi4ELi4ELb0EEENS1_24CollectiveEpilogueBwdGQAISA_fSD_Li256ELb0ELb0EEENS1_25SingleTileBwdLPTSchedulerILb0ELi128ELb0EEEEEEEEEvNT_6ParamsE$_ZN4cute3eso3ESOILb1ELb0EJNS_5tupleIJNS_1CILi8EEENS3_ILi2EEES5_S5_S4_S5_EEENS2_IJNS3_ILi1EEEiiiNS3_ILi72EEENS3_ILi512EEEEEEEEC2ERKS6_RKSA_)
$_ZN7cutlass13device_kernelIN5flash19enable_sm80_to_sm89INS1_16FlashAttnBwdSm80INS1_25CollectiveMainloopBwdSm80ILi2ELi2EN4cute5tupleIJNS5_1CILi128EEES8_NS7_ILi64EEEEEENS_10bfloat16_tEfNS_4arch4Sm80ELb1ELb0ELb1ELb0ELb0ELb0ELb0ELb0ELi2ELi4ELi4ELi4ELb0EEENS1_24CollectiveEpilogueBwdGQAISA_fSD_Li256ELb0ELb0EEENS1_25SingleTileBwdLPTSchedulerILb0ELi128ELb0EEEEEEEEEvNT_6ParamsE$_ZN4cute3eso3ESOILb1ELb0EJNS_5tupleIJNS_1CILi8EEENS3_ILi2EEES5_S5_S4_S5_EEENS2_IJNS3_ILi1EEEiiiNS3_ILi72EEENS3_ILi512EEEEEEEEC2ERKS6_RKSA_:
[----:B------:R-:W-:Y:S02]  /*87b0*/  IADD3 R4, R4, -c[0x0][0x20], RZ ;  /* 0x8000080004047a10 */ /* 0x000fe40007ffe0ff */
[----:B------:R-:W-:-:S03]  /*87c0*/  MOV R9, 0x0 ;  /* 0x0000000000097802 */ /* 0x000fc60000000f00 */
[----:B------:R1:W-:Y:S04]  /*87d0*/  STL [R4], R2 ;  /* 0x0000000204007387 */ /* 0x0003e80000100800 */
[----:B------:R1:W-:Y:S04]  /*87e0*/  STL [R4+0x4], R3 ;  /* 0x0000040304007387 */ /* 0x0003e80000100800 */
[----:B------:R1:W-:Y:S01]  /*87f0*/  STL [R4+0x8], R5 ;  /* 0x0000080504007387 */ /* 0x0003e20000100800 */
[----:B------:R-:W-:Y:S05]  /*8800*/  RET.REL.NODEC R8 `(_ZN7cutlass13device_kernelIN5flash19enable_sm80_to_sm89INS1_16FlashAttnBwdSm80INS1_25CollectiveMainloopBwdSm80ILi2ELi2EN4cute5tupleIJNS5_1CILi128EEES8_NS7_ILi64EEEEEENS_10bfloat16_tEfNS_4arch4Sm80ELb1ELb0ELb1ELb0ELb0ELb0ELb0ELb0ELi2ELi4ELi4ELi4ELb0EEENS1_24CollectiveEpilogueBwdGQAISA_fSD_Li256ELb0ELb0EEENS1_25SingleTileBwdLPTSchedulerILb0ELi128ELb0EEEEEEEEEvNT_6ParamsE) ;  /* 0xffff77f008007950 */ /* 0x000fea0003c3ffff */
        .type           $_ZN7cutlass13device_kernelIN5flash19enable_sm80_to_sm89INS1_16FlashAttnBwdSm80INS1_25CollectiveMainloopBwdSm80ILi2ELi2EN4cute5tupleIJNS5_1CILi128EEES8_NS7_ILi64EEEEEENS_10bfloat16_tEfNS_4arch4Sm80ELb1ELb0ELb1ELb0ELb0ELb0ELb0ELb0ELi2ELi4ELi4ELi4ELb0EEENS1_24CollectiveEpilogueBwdGQAISA_fSD_Li256ELb0ELb0EEENS1_25SingleTileBwdLPTSchedulerILb0ELi128ELb0EEEEEEEEEvNT_6ParamsE$_ZN4cute3eso3ESOILb1ELb0EJNS_6LayoutINS_5tupleIJNS3_IJNS3_IJNS3_IJNS_1CILi4EEENS4_ILi2EEEEEENS4_ILi1EEEEEES8_EEENS3_IJNS3_IJNS3_IJS8_S8_EEES8_EEES6_EEEEEENS3_IJNS3_IJNS3_IJNS3_IJS8_NS4_ILi32EEEEEENS4_ILi0EEEEEESH_EEENS3_IJNS3_IJNS3_IJSH_SH_EEESH_EEENS4_ILi64EEEEEEEEEEENS_10ViewEngineIPN7cutlass10bfloat16_tEEEEEC2ERKSP_RKSU_,@function
        .size           $_ZN7cutlass13device_kernelIN5flash19enable_sm80_to_sm89INS1_16FlashAttnBwdSm80INS1_25CollectiveMainloopBwdSm80ILi2ELi2EN4cute5tupleIJNS5_1CILi128EEES8_NS7_ILi64EEEEEENS_10bfloat16_tEfNS_4arch4Sm80ELb1ELb0ELb1ELb0ELb0ELb0ELb0ELb0ELi2ELi4ELi4ELi4ELb0EEENS1_24CollectiveEpilogueBwdGQAISA_fSD_Li256ELb0ELb0EEENS1_25SingleTileBwdLPTSchedulerILb0ELi128ELb0EEEEEEEEEvNT_6ParamsE$_ZN4cute3eso3ESOILb1ELb0EJNS_6LayoutINS_5tupleIJNS3_IJNS3_IJNS3_IJNS_1CILi4EEENS4_ILi2EEEEEENS4_ILi1EEEEEES8_EEENS3_IJNS3_IJNS3_IJS8_S8_EEES8_EEES6_EEEEEENS3_IJNS3_IJNS3_IJNS3_IJS8_NS4_ILi32EEEEEENS4_ILi0EEEEEESH_EEENS3_IJNS3_IJNS3_IJSH_SH_EEESH_EEENS4_ILi64EEEEEEEEEEENS_10ViewEngineIPN7cutlass10bfloat16_tEEEEEC2ERKSP_RKSU_,($_ZN7cutlass13device_kernelIN5flash19enable_sm80_to_sm89INS1_16FlashAttnBwdSm80INS1_25CollectiveMainloopBwdSm80ILi2ELi2EN4cute5tupleIJNS5_1CILi128EEES8_NS7_ILi64EEEEEENS_10bfloat16_tEfNS_4arch4Sm80ELb1ELb0ELb1ELb0ELb0ELb0ELb0ELb0ELi2ELi4ELi4ELi4ELb0EEENS1_24CollectiveEpilogueBwdGQAISA_fSD_Li256ELb0ELb0EEENS1_25SingleTileBwdLPTSchedulerILb0ELi128ELb0EEEEEEEEEvNT_6ParamsE$_ZN4cute3eso3ESOILb1ELb0EJNS_6LayoutINS_5tupleIJNS3_IJNS3_IJNS_1CILi2EEES5_EEENS4_ILi1EEEEEEEEENS3_IJNS3_IJNS3_IJS7_NS4_ILi16EEEEEENS4_ILi0EEEEEEEEEEENS_10ViewEngineIPjEEEEC2ERKSF_RKSI_ - $_ZN7cutlass13device_kernelIN5flash19enable_sm80_to_sm89INS1_16FlashAttnBwdSm80INS1_25CollectiveMainloopBwdSm80ILi2ELi2EN4cute5tupleIJNS5_1CILi128EEES8_NS7_ILi64EEEEEENS_10bfloat16_tEfNS_4arch4Sm80ELb1ELb0ELb1ELb0ELb0ELb0ELb0ELb0ELi2ELi4ELi4ELi4ELb0EEENS1_24CollectiveEpilogueBwdGQAISA_fSD_Li256ELb0ELb0EEENS1_25SingleTileBwdLPTSchedulerILb0ELi128ELb0EEEEEEEEEvNT_6ParamsE$_ZN4cute3eso3ESOILb1ELb0EJNS_6LayoutINS_5tupleIJNS3_IJNS3_IJNS3_IJNS_1CILi4EEENS4_ILi2EEEEEENS4_ILi1EEEEEES8_EEENS3_IJNS3_IJNS3_IJS8_S8_EEES8_EEES6_EEEEEENS3_IJNS3_IJNS3_IJNS3_IJS8_NS4_ILi32EEEEEENS4_ILi0EEEEEESH_EEENS3_IJNS3_IJNS3_IJSH_SH_EEESH_EEENS4_ILi64EEEEEEEEEEENS_10ViewEngineIPN7cutlass10bfloat16_tEEEEEC2ERKSP_RKSU_)
$_ZN7cutlass13device_kernelIN5flash19enable_sm80_to_sm89INS1_16FlashAttnBwdSm80INS1_25CollectiveMainloopBwdSm80ILi2ELi2EN4cute5tupleIJNS5_1CILi128EEES8_NS7_ILi64EEEEEENS_10bfloat16_tEfNS_4arch4Sm80ELb1ELb0ELb1ELb0ELb0ELb0ELb0ELb0ELi2ELi4ELi4ELi4ELb0EEENS1_24CollectiveEpilogueBwdGQAISA_fSD_Li256ELb0ELb0EEENS1_25SingleTileBwdLPTSchedulerILb0ELi128ELb0EEEEEEEEEvNT_6ParamsE$_ZN4cute3eso3ESOILb1ELb0EJNS_6LayoutINS_5tupleIJNS3_IJNS3_IJNS3_IJNS_1CILi4EEENS4_ILi2EEEEEENS4_ILi1EEEEEES8_EEENS3_IJNS3_IJNS3_IJS8_S8_EEES8_EEES6_EEEEEENS3_IJNS3_IJNS3_IJNS3_IJS8_NS4_ILi32EEEEEENS4_ILi0EEEEEESH_EEENS3_IJNS3_IJNS3_IJSH_SH_EEESH_EEENS4_ILi64EEEEEEEEEEENS_10ViewEngineIPN7cutlass10bfloat16_tEEEEEC2ERKSP_RKSU_:
[----:B------:R-:W-:Y:S02]  /*8810*/  IADD3 R4, R66, -c[0x0][0x20], RZ ;  /* 0x8000080042047a10 */ /* 0x000fe40007ffe0ff */
[----:B------:R-:W-:-:S03]  /*8820*/  MOV R7, 0x0 ;  /* 0x0000000000077802 */ /* 0x000fc60000000f00 */
[----:B------:R1:W-:Y:S01]  /*8830*/  STL.64 [R4], R2 ;  /* 0x0000000204007387 */ /* 0x0003e20000100a00 */
[----:B------:R-:W-:Y:S05]  /*8840*/  RET.REL.NODEC R6 `(_ZN7cutlass13device_kernelIN5flash19enable_sm80_to_sm89INS1_16FlashAttnBwdSm80INS1_25CollectiveMainloopBwdSm80ILi2ELi2EN4cute5tupleIJNS5_1CILi128EEES8_NS7_ILi64EEEEEENS_10bfloat16_tEfNS_4arch4Sm80ELb1ELb0ELb1ELb0ELb0ELb0ELb0ELb0ELi2ELi4ELi4ELi4ELb0EEENS1_24CollectiveEpilogueBwdGQAISA_fSD_Li256ELb0ELb0EEENS1_25SingleTileBwdLPTSchedulerILb0ELi128ELb0EEEEEEEEEvNT_6ParamsE) ;  /* 0xffff77b006007950 */ /* 0x000fea0003c3ffff */
        .type           $_ZN7cutlass13device_kernelIN5flash19enable_sm80_to_sm89INS1_16FlashAttnBwdSm80INS1_25CollectiveMainloopBwdSm80ILi2ELi2EN4cute5tupleIJNS5_1CILi128EEES8_NS7_ILi64EEEEEENS_10bfloat16_tEfNS_4arch4Sm80ELb1ELb0ELb1ELb0ELb0ELb0ELb0ELb0ELi2ELi4ELi4ELi4ELb0EEENS1_24CollectiveEpilogueBwdGQAISA_fSD_Li256ELb0ELb0EEENS1_25SingleTileBwdLPTSchedulerILb0ELi128ELb0EEEEEEEEEvNT_6ParamsE$_ZN4cute3eso3ESOILb1ELb0EJNS_6LayoutINS_5tupleIJNS3_IJNS3_IJNS_1CILi2EEES5_EEENS4_ILi1EEEEEEEEENS3_IJNS3_IJNS3_IJS7_NS4_ILi16EEEEEENS4_ILi0EEEEEEEEEEENS_10ViewEngineIPjEEEEC2ERKSF_RKSI_,@function
        .size           $_ZN7cutlass13device_kernelIN5flash19enable_sm80_to_sm89INS1_16FlashAttnBwdSm80INS1_25CollectiveMainloopBwdSm80ILi2ELi2EN4cute5tupleIJNS5_1CILi128EEES8_NS7_ILi64EEEEEENS_10bfloat16_tEfNS_4arch4Sm80ELb1ELb0ELb1ELb0ELb0ELb0ELb0ELb0ELi2ELi4ELi4ELi4ELb0EEENS1_24CollectiveEpilogueBwdGQAISA_fSD_Li256ELb0ELb0EEENS1_25SingleTileBwdLPTSchedulerILb0ELi128ELb0EEEEEEEEEvNT_6ParamsE$_ZN4cute3eso3ESOILb1ELb0EJNS_6LayoutINS_5tupleIJNS3_IJNS3_IJNS_1CILi2EEES5_EEENS4_ILi1EEEEEEEEENS3_IJNS3_IJNS3_IJS7_NS4_ILi16EEEEEENS4_ILi0EEEEEEEEEEENS_10ViewEngineIPjEEEEC2ERKSF_RKSI_,($_ZN7cutlass13device_kernelIN5flash19enable_sm80_to_sm89INS1_16FlashAttnBwdSm80INS1_25CollectiveMainloopBwdSm80ILi2ELi2EN4cute5tupleIJNS5_1CILi128EEES8_NS7_ILi64EEEEEENS_10bfloat16_tEfNS_4arch4Sm80ELb1ELb0ELb1ELb0ELb0ELb0ELb0ELb0ELi2ELi4ELi4ELi4ELb0EEENS1_24CollectiveEpilogueBwdGQAISA_fSD_Li256ELb0ELb0EEENS1_25SingleTileBwdLPTSchedulerILb0ELi128ELb0EEEEEEEEEvNT_6ParamsE$_ZN4cute3eso3ESOILb1ELb0EJNS_6LayoutINS_5tupleIJNS3_IJNS3_IJNS_1CILi4EEENS4_ILi2EEEEEENS4_ILi1EEEEEEEEENS3_IJNS3_IJNS3_IJS8_NS4_ILi32EEEEEENS4_ILi0EEEEEEEEEEENS_10ViewEngineIPN7cutlass10bfloat16_tEEEEEC2ERKSG_RKSL_ - $_ZN7cutlass13device_kernelIN5flash19enable_sm80_to_sm89INS1_16FlashAttnBwdSm80INS1_25CollectiveMainloopBwdSm80ILi2ELi2EN4cute5tupleIJNS5_1CILi128EEES8_NS7_ILi64EEEEEENS_10bfloat16_tEfNS_4arch4Sm80ELb1ELb0ELb1ELb0ELb0ELb0ELb0ELb0ELi2ELi4ELi4ELi4ELb0EEENS1_24CollectiveEpilogueBwdGQAISA_fSD_Li256ELb0ELb0EEENS1_25SingleTileBwdLPTSchedulerILb0ELi128ELb0EEEEEEEEEvNT_6ParamsE$_ZN4cute3eso3ESOILb1ELb0EJNS_6LayoutINS_5tupleIJNS3_IJNS3_IJNS_1CILi2EEES5_EEENS4_ILi1EEEEEEEEENS3_IJNS3_IJNS3_IJS7_NS4_ILi16EEEEEENS4_ILi0EEEEEEEEEEENS_10ViewEngineIPjEEEEC2ERKSF_RKSI_)
$_ZN7cutlass13device_kernelIN5flash19enable_sm80_to_sm89INS1_16FlashAttnBwdSm80INS1_25CollectiveMainloopBwdSm80ILi2ELi2EN4cute5tupleIJNS5_1CILi128EEES8_NS7_ILi64EEEEEENS_10bfloat16_tEfNS_4arch4Sm80ELb1ELb0ELb1ELb0ELb0ELb0ELb0ELb0ELi2ELi4ELi4ELi4ELb0EEENS1_24CollectiveEpilogueBwdGQAISA_fSD_Li256ELb0ELb0EEENS1_25SingleTileBwdLPTSchedulerILb0ELi128ELb0EEEEEEEEEvNT_6ParamsE$_ZN4cute3eso3ESOILb1ELb0EJNS_6LayoutINS_5tupleIJNS3_IJNS3_IJNS_1CILi2EEES5_EEENS4_ILi1EEEEEEEEENS3_IJNS3_IJNS3_IJS7_NS4_ILi16EEEEEENS4_ILi0EEEEEEEEEEENS_10ViewEngineIPjEEEEC2ERKSF_RKSI_:
[----:B------:R-:W-:Y:S02]  /*8850*/  IADD3 R2, R66, -c[0x0][0x20], RZ ;  /* 0x8000080042027a10 */ /* 0x000fe40007ffe0ff */
[----:B------:R-:W-:-:S03]  /*8860*/  MOV R5, 0x0 ;  /* 0x0000000000057802 */ /* 0x000fc60000000f00 */
[----:B------:R1:W-:Y:S01]  /*8870*/  STL.64 [R2], R12 ;  /* 0x0000000c02007387 */ /* 0x0003e20000100a00 */
[----:B------:R-:W-:Y:S05]  /*8880*/  RET.REL.NODEC R4 `(_ZN7cutlass13device_kernelIN5flash19enable_sm80_to_sm89INS1_16FlashAttnBwdSm80INS1_25CollectiveMainloopBwdSm80ILi2ELi2EN4cute5tupleIJNS5_1CILi128EEES8_NS7_ILi64EEEEEENS_10bfloat16_tEfNS_4arch4Sm80ELb1ELb0ELb1ELb0ELb0ELb0ELb0ELb0ELi2ELi4ELi4ELi4ELb0EEENS1_24CollectiveEpilogueBwdGQAISA_fSD_Li256ELb0ELb0EEENS1_25SingleTileBwdLPTSchedulerILb0ELi128ELb0EEEEEEEEEvNT_6ParamsE) ;  /* 0xffff777004007950 */ /* 0x000fea0003c3ffff */
        .type           $_ZN7cutlass13device_kernelIN5flash19enable_sm80_to_sm89INS1_16FlashAttnBwdSm80INS1_25CollectiveMainloopBwdSm80ILi2ELi2EN4cute5tupleIJNS5_1CILi128EEES8_NS7_ILi64EEEEEENS_10bfloat16_tEfNS_4arch4Sm80ELb1ELb0ELb1ELb0ELb0ELb0ELb0ELb0ELi2ELi4ELi4ELi4ELb0EEENS1_24CollectiveEpilogueBwdGQAISA_fSD_Li256ELb0ELb0EEENS1_25SingleTileBwdLPTSchedulerILb0ELi128ELb0EEEEEEEEEvNT_6ParamsE$_ZN4cute3eso3ESOILb1ELb0EJNS_6LayoutINS_5tupleIJNS3_IJNS3_IJNS_1CILi4EEENS4_ILi2EEEEEENS4_ILi1EEEEEEEEENS3_IJNS3_IJNS3_IJS8_NS4_ILi32EEEEEENS4_ILi0EEEEEEEEEEENS_10ViewEngineIPN7cutlass10bfloat16_tEEEEEC2ERKSG_RKSL_,@function
        .size           $_ZN7cutlass13device_kernelIN5flash19enable_sm80_to_sm89INS1_16FlashAttnBwdSm80INS1_25CollectiveMainloopBwdSm80ILi2ELi2EN4cute5tupleIJNS5_1CILi128EEES8_NS7_ILi64EEEEEENS_10bfloat16_tEfNS_4arch4Sm80ELb1ELb0ELb1ELb0ELb0ELb0ELb0ELb0ELi2ELi4ELi4ELi4ELb0EEENS1_24CollectiveEpilogueBwdGQAISA_fSD_Li256ELb0ELb0EEENS1_25SingleTileBwdLPTSchedulerILb0ELi128ELb0EEEEEEEEEvNT_6ParamsE$_ZN4cute3eso3ESOILb1ELb0EJNS_6LayoutINS_5tupleIJNS3_IJNS3_IJNS_1CILi4EEENS4_ILi2EEEEEENS4_ILi1EEEEEEEEENS3_IJNS3_IJNS3_IJS8_NS4_ILi32EEEEEENS4_ILi0EEEEEEEEEEENS_10ViewEngineIPN7cutlass10bfloat16_tEEEEEC2ERKSG_RKSL_,($_ZN7cutlass13device_kernelIN5flash19enable_sm80_to_sm89INS1_16FlashAttnBwdSm80INS1_25CollectiveMainloopBwdSm80ILi2ELi2EN4cute5tupleIJNS5_1CILi128EEES8_NS7_ILi64EEEEEENS_10bfloat16_tEfNS_4arch4Sm80ELb1ELb0ELb1ELb0ELb0ELb0ELb0ELb0ELi2ELi4ELi4ELi4ELb0EEENS1_24CollectiveEpilogueBwdGQAISA_fSD_Li256ELb0ELb0EEENS1_25SingleTileBwdLPTSchedulerILb0ELi128ELb0EEEEEEEEEvNT_6ParamsE$_ZN4cute3eso3ESOILb1ELb0EJNS_6LayoutINS_5tupleIJNS3_IJNS3_IJNS_1CILi4EEENS4_ILi2EEEEEENS4_ILi1EEEEEEEEENS3_IJNS3_IJNS3_IJS8_NS4_ILi32EEEEEENS4_ILi0EEEEEEEEEEEiEEC2ERKSG_RKi - $_ZN7cutlass13device_kernelIN5flash19enable_sm80_to_sm89INS1_16FlashAttnBwdSm80INS1_25CollectiveMainloopBwdSm80ILi2ELi2EN4cute5tupleIJNS5_1CILi128EEES8_NS7_ILi64EEEEEENS_10bfloat16_tEfNS_4arch4Sm80ELb1ELb0ELb1ELb0ELb0ELb0ELb0ELb0ELi2ELi4ELi4ELi4ELb0EEENS1_24CollectiveEpilogueBwdGQAISA_fSD_Li256ELb0ELb0EEENS1_25SingleTileBwdLPTSchedulerILb0ELi128ELb0EEEEEEEEEvNT_6ParamsE$_ZN4cute3eso3ESOILb1ELb0EJNS_6LayoutINS_5tupleIJNS3_IJNS3_IJNS_1CILi4EEENS4_ILi2EEEEEENS4_ILi1EEEEEEEEENS3_IJNS3_IJNS3_IJS8_NS4_ILi32EEEEEENS4_ILi0EEEEEEEEEEENS_10ViewEngineIPN7cutlass10bfloat16_tEEEEEC2ERKSG_RKSL_)
$_ZN7cutlass13device_kernelIN5flash19enable_sm80_to_sm89INS1_16FlashAttnBwdSm80INS1_25CollectiveMainloopBwdSm80ILi2ELi2EN4cute5tupleIJNS5_1CILi128EEES8_NS7_ILi64EEEEEENS_10bfloat16_tEfNS_4arch4Sm80ELb1ELb0ELb1ELb0ELb0ELb0ELb0ELb0ELi2ELi4ELi4ELi4ELb0EEENS1_24CollectiveEpilogueBwdGQAISA_fSD_Li256ELb0ELb0EEENS1_25SingleTileBwdLPTSchedulerILb0ELi128ELb0EEEEEEEEEvNT_6ParamsE$_ZN4cute3eso3ESOILb1ELb0EJNS_6LayoutINS_5tupleIJNS3_IJNS3_IJNS_1CILi4EEENS4_ILi2EEEEEENS4_ILi1EEEEEEEEENS3_IJNS3_IJNS3_IJS8_NS4_ILi32EEEEEENS4_ILi0EEEEEEEEEEENS_10ViewEngineIPN7cutlass10bfloat16_tEEEEEC2ERKSG_RKSL_:
[----:B------:R-:W-:Y:S01]  /*8890*/  IADD3 R2, R66, -c[0x0][0x20], RZ ;  /* 0x8000080042027a10 */ /* 0x000fe20007ffe0ff */
[----:B------:R-:W-:Y:S01]  /*88a0*/  IMAD.MOV.U32 R9, RZ, RZ, R3 ;  /* 0x000000ffff097224 */ /* 0x000fe200078e0003 */
[----:B------:R-:W-:-:S04]  /*88b0*/  MOV R7, 0x0 ;  /* 0x0000000000077802 */ /* 0x000fc80000000f00 */
[----:B------:R1:W-:Y:S01]  /*88c0*/  STL.64 [R2], R8 ;  /* 0x0000000802007387 */ /* 0x0003e20000100a00 */
[----:B------:R-:W-:Y:S05]  /*88d0*/  RET.REL.NODEC R6 `(_ZN7cutlass13device_kernelIN5flash19enable_sm80_to_sm89INS1_16FlashAttnBwdSm80INS1_25CollectiveMainloopBwdSm80ILi2ELi2EN4cute5tupleIJNS5_1CILi128EEES8_NS7_ILi64EEEEEENS_10bfloat16_tEfNS_4arch4Sm80ELb1ELb0ELb1ELb0ELb0ELb0ELb0ELb0ELi2ELi4ELi4ELi4ELb0EEENS1_24CollectiveEpilogueBwdGQAISA_fSD_Li256ELb0ELb0EEENS1_25SingleTileBwdLPTSchedulerILb0ELi128ELb0EEEEEEEEEvNT_6ParamsE) ;  /* 0xffff772006007950 */ /* 0x000fea0003c3ffff */
        .type           $_ZN7cutlass13device_kernelIN5flash19enable_sm80_to_sm89INS1_16FlashAttnBwdSm80INS1_25CollectiveMainloopBwdSm80ILi2ELi2EN4cute5tupleIJNS5_1CILi128EEES8_NS7_ILi64EEEEEENS_10bfloat16_tEfNS_4arch4Sm80ELb1ELb0ELb1ELb0ELb0ELb0ELb0ELb0ELi2ELi4ELi4ELi4ELb0EEENS1_24CollectiveEpilogueBwdGQAISA_fSD_Li256ELb0ELb0EEENS1_25SingleTileBwdLPTSchedulerILb0ELi128ELb0EEEEEEEEEvNT_6ParamsE$_ZN4cute3eso3ESOILb1ELb0EJNS_6LayoutINS_5tupleIJNS3_IJNS3_IJNS_1CILi4EEENS4_ILi2EEEEEENS4_ILi1EEEEEEEEENS3_IJNS3_IJNS3_IJS8_NS4_ILi32EEEEEENS4_ILi0EEEEEEEEEEEiEEC2ERKSG_RKi,@function
        .size           $_ZN7cutlass13device_kernelIN5flash19enable_sm80_to_sm89INS1_16FlashAttnBwdSm80INS1_25CollectiveMainloopBwdSm80ILi2ELi2EN4cute5tupleIJNS5_1CILi128EEES8_NS7_ILi64EEEEEENS_10bfloat16_tEfNS_4arch4Sm80ELb1ELb0ELb1ELb0ELb0ELb0ELb0ELb0ELi2ELi4ELi4ELi4ELb0EEENS1_24CollectiveEpilogueBwdGQAISA_fSD_Li256ELb0ELb0EEENS1_25SingleTileBwdLPTSchedulerILb0ELi128ELb0EEEEEEEEEvNT_6ParamsE$_ZN4cute3eso3ESOILb1ELb0EJNS_6LayoutINS_5tupleIJNS3_IJNS3_IJNS_1CILi4EEENS4_ILi2EEEEEENS4_ILi1EEEEEEEEENS3_IJNS3_IJNS3_IJS8_NS4_ILi32EEEEEENS4_ILi0EEEEEEEEEEEiEEC2ERKSG_RKi,($_ZN7cutlass13device_kernelIN5flash19enable_sm80_to_sm89INS1_16FlashAttnBwdSm80INS1_25CollectiveMainloopBwdSm80ILi2ELi2EN4cute5tupleIJNS5_1CILi128EEES8_NS7_ILi64EEEEEENS_10bfloat16_tEfNS_4arch4Sm80ELb1ELb0ELb1ELb0ELb0ELb0ELb0ELb0ELi2ELi4ELi4ELi4ELb0EEENS1_24CollectiveEpilogueBwdGQAISA_fSD_Li256ELb0ELb0EEENS1_25SingleTileBwdLPTSchedulerILb0ELi128ELb0EEEEEEEEEvNT_6ParamsE$_ZN4cute3eso3ESOILb1ELb0EJNS_6LayoutINS_5tupleIJNS3_IJNS3_IJNS_1CILi4EEENS4_ILi2EEEEEENS4_ILi1EEEEEENS3_IJS6_EEEEEENS3_IJNS3_IJNS3_IJS8_NS4_ILi32EEEEEENS4_ILi0EEEEEENS3_IJNS4_ILi64EEEEEEEEEEENS_10ViewEngineIPN7cutlass10bfloat16_tEEEEEC2ERKSJ_RKSO_ - $_ZN7cutlass13device_kernelIN5flash19enable_sm80_to_sm89INS1_16FlashAttnBwdSm80INS1_25CollectiveMainloopBwdSm80ILi2ELi2EN4cute5tupleIJNS5_1CILi128EEES8_NS7_ILi64EEEEEENS_10bfloat16_tEfNS_4arch4Sm80ELb1ELb0ELb1ELb0ELb0ELb0ELb0ELb0ELi2ELi4ELi4ELi4ELb0EEENS1_24CollectiveEpilogueBwdGQAISA_fSD_Li256ELb0ELb0EEENS1_25SingleTileBwdLPTSchedulerILb0ELi128ELb0EEEEEEEEEvNT_6ParamsE$_ZN4cute3eso3ESOILb1ELb0EJNS_6LayoutINS_5tupleIJNS3_IJNS3_IJNS_1CILi4EEENS4_ILi2EEEEEENS4_ILi1EEEEEEEEENS3_IJNS3_IJNS3_IJS8_NS4_ILi32EEEEEENS4_ILi0EEEEEEEEEEEiEEC2ERKSG_RKi)
$_ZN7cutlass13device_kernelIN5flash19enable_sm80_to_sm89INS1_16FlashAttnBwdSm80INS1_25CollectiveMainloopBwdSm80ILi2ELi2EN4cute5tupleIJNS5_1CILi128EEES8_NS7_ILi64EEEEEENS_10bfloat16_tEfNS_4arch4Sm80ELb1ELb0ELb1ELb0ELb0ELb0ELb0ELb0ELi2ELi4ELi4ELi4ELb0EEENS1_24CollectiveEpilogueBwdGQAISA_fSD_Li256ELb0ELb0EEENS1_25SingleTileBwdLPTSchedulerILb0ELi128ELb0EEEEEEEEEvNT_6ParamsE$_ZN4cute3eso3ESOILb1ELb0EJNS_6LayoutINS_5tupleIJNS3_IJNS3_IJNS_1CILi4EEENS4_ILi2EEEEEENS4_ILi1EEEEEEEEENS3_IJNS3_IJNS3_IJS8_NS4_ILi32EEEEEENS4_ILi0EEEEEEEEEEEiEEC2ERKSG_RKi:
[----:B------:R-:W-:Y:S02]  /*88e0*/  IADD3 R2, R66, -c[0x0][0x20], RZ ;  /* 0x8000080042027a10 */ /* 0x000fe40007ffe0ff */
[----:B------:R-:W-:-:S03]  /*88f0*/  MOV R7, 0x0 ;  /* 0x0000000000077802 */ /* 0x000fc60000000f00 */
[----:B------:R1:W-:Y:S01]  /*8900*/  STL [R2], R3 ;  /* 0x0000000302007387 */ /* 0x0003e20000100800 */
[----:B------:R-:W-:Y:S05]  /*8910*/  RET.REL.NODEC R6 `(_ZN7cutlass13device_kernelIN5flash19enable_sm80_to_sm89INS1_16FlashAttnBwdSm80INS1_25CollectiveMainloopBwdSm80ILi2ELi2EN4cute5tupleIJNS5_1CILi128EEES8_NS7_ILi64EEEEEENS_10bfloat16_tEfNS_4arch4Sm80ELb1ELb0ELb1ELb0ELb0ELb0ELb0ELb0ELi2ELi4ELi4ELi4ELb0EEENS1_24CollectiveEpilogueBwdGQAISA_fSD_Li256ELb0ELb0EEENS1_25SingleTileBwdLPTSchedulerILb0ELi128ELb0EEEEEEEEEvNT_6ParamsE) ;  /* 0xffff76e006007950 */ /* 0x000fea0003c3ffff */
        .type           $_ZN7cutlass13device_kernelIN5flash19enable_sm80_to_sm89INS1_16FlashAttnBwdSm80INS1_25CollectiveMainloopBwdSm80ILi2ELi2EN4cute5tupleIJNS5_1CILi128EEES8_NS7_ILi64EEEEEENS_10bfloat16_tEfNS_4arch4Sm80ELb1ELb0ELb1ELb0ELb0ELb0ELb0ELb0ELi2ELi4ELi4ELi4ELb0EEENS1_24CollectiveEpilogueBwdGQAISA_fSD_Li256ELb0ELb0EEENS1_25SingleTileBwdLPTSchedulerILb0ELi128ELb0EEEEEEEEEvNT_6ParamsE$_ZN4cute3eso3ESOILb1ELb0EJNS_6LayoutINS_5tupleIJNS3_IJNS3_IJNS_1CILi4EEENS4_ILi2EEEEEENS4_ILi1EEEEEENS3_IJS6_EEEEEENS3_IJNS3_IJNS3_IJS8_NS4_ILi32EEEEEENS4_ILi0EEEEEENS3_IJNS4_ILi64EEEEEEEEEEENS_10ViewEngineIPN7cutlass10bfloat16_tEEEEEC2ERKSJ_RKSO_,@function
        .size           $_ZN7cutlass13device_kernelIN5flash19enable_sm80_to_sm89INS1_16FlashAttnBwdSm80INS1_25CollectiveMainloopBwdSm80ILi2ELi2EN4cute5tupleIJNS5_1CILi128EEES8_NS7_ILi64EEEEEENS_10bfloat16_tEfNS_4arch4Sm80ELb1ELb0ELb1ELb0ELb0ELb0ELb0ELb0ELi2ELi4ELi4ELi4ELb0EEENS1_24CollectiveEpilogueBwdGQAISA_fSD_Li256ELb0ELb0EEENS1_25SingleTileBwdLPTSchedulerILb0ELi128ELb0EEEEEEEEEvNT_6ParamsE$_ZN4cute3eso3ESOILb1ELb0EJNS_6LayoutINS_5tupleIJNS3_IJNS3_IJNS_1CILi4EEENS4_ILi2EEEEEENS4_ILi1EEEEEENS3_IJS6_EEEEEENS3_IJNS3_IJNS3_IJS8_NS4_ILi32EEEEEENS4_ILi0EEEEEENS3_IJNS4_ILi64EEEEEEEEEEENS_10ViewEngineIPN7cutlass10bfloat16_tEEEEEC2ERKSJ_RKSO_,($_ZN7cutlass13device_kernelIN5flash19enable_sm80_to_sm89INS1_16FlashAttnBwdSm80INS1_25CollectiveMainloopBwdSm80ILi2ELi2EN4cute5tupleIJNS5_1CILi128EEES8_NS7_ILi64EEEEEENS_10bfloat16_tEfNS_4arch4Sm80ELb1ELb0ELb1ELb0ELb0ELb0ELb0ELb0ELi2ELi4ELi4ELi4ELb0EEENS1_24CollectiveEpilogueBwdGQAISA_fSD_Li256ELb0ELb0EEENS1_25SingleTileBwdLPTSchedulerILb0ELi128ELb0EEEEEEEEEvNT_6ParamsE$_ZN4cute3eso3ESOILb1ELb0EJNS_6LayoutINS_5tupleIJNS3_IJNS3_IJNS_1CILi4EEENS4_ILi2EEEEEENS4_ILi1EEEEEES6_EEENS3_IJNS3_IJNS3_IJS8_NS4_ILi32EEEEEENS4_ILi0EEEEEENS4_ILi64EEEEEEEENS_10ViewEngineIPN7cutlass10bfloat16_tEEEEEC2ERKSH_RKSM_ - $_ZN7cutlass13device_kernelIN5flash19enable_sm80_to_sm89INS1_16FlashAttnBwdSm80INS1_25CollectiveMainloopBwdSm80ILi2ELi2EN4cute5tupleIJNS5_1CILi128EEES8_NS7_ILi64EEEEEENS_10bfloat16_tEfNS_4arch4Sm80ELb1ELb0ELb1ELb0ELb0ELb0ELb0ELb0ELi2ELi4ELi4ELi4ELb0EEENS1_24CollectiveEpilogueBwdGQAISA_fSD_Li256ELb0ELb0EEENS1_25SingleTileBwdLPTSchedulerILb0ELi128ELb0EEEEEEEEEvNT_6ParamsE$_ZN4cute3eso3ESOILb1ELb0EJNS_6LayoutINS_5tupleIJNS3_IJNS3_IJNS_1CILi4EEENS4_ILi2EEEEEENS4_ILi1EEEEEENS3_IJS6_EEEEEENS3_IJNS3_IJNS3_IJS8_NS4_ILi32EEEEEENS4_ILi0EEEEEENS3_IJNS4_ILi64EEEEEEEEEEENS_10ViewEngineIPN7cutlass10bfloat16_tEEEEEC2ERKSJ_RKSO_)
$_ZN7cutlass13device_kernelIN5flash19enable_sm80_to_sm89INS1_16FlashAttnBwdSm80INS1_25CollectiveMainloopBwdSm80ILi2ELi2EN4cute5tupleIJNS5_1CILi128EEES8_NS7_ILi64EEEEEENS_10bfloat16_tEfNS_4arch4Sm80ELb1ELb0ELb1ELb0ELb0ELb0ELb0ELb0ELi2ELi4ELi4ELi4ELb0EEENS1_24CollectiveEpilogueBwdGQAISA_fSD_Li256ELb0ELb0EEENS1_25SingleTileBwdLPTSchedulerILb0ELi128ELb0EEEEEEEEEvNT_6ParamsE$_ZN4cute3eso3ESOILb1ELb0EJNS_6LayoutINS_5tupleIJNS3_IJNS3_IJNS_1CILi4EEENS4_ILi2EEEEEENS4_ILi1EEEEEENS3_IJS6_EEEEEENS3_IJNS3_IJNS3_IJS8_NS4_ILi32EEEEEENS4_ILi0EEEEEENS3_IJNS4_ILi64EEEEEEEEEEENS_10ViewEngineIPN7cutlass10bfloat16_tEEEEEC2ERKSJ_RKSO_:
[----:B------:R-:W-:Y:S02]  /*8920*/  IADD3 R2, R66, -c[0x0][0x20], RZ ;  /* 0x8000080042027a10 */ /* 0x000fe40007ffe0ff */
[----:B------:R-:W-:-:S03]  /*8930*/  MOV R7, 0x0 ;  /* 0x0000000000077802 */ /* 0x000fc60000000f00 */
[----:B------:R1:W-:Y:S01]  /*8940*/  STL.64 [R2], R4 ;  /* 0x0000000402007387 */ /* 0x0003e20000100a00 */
[----:B------:R-:W-:Y:S05]  /*8950*/  RET.REL.NODEC R6 `(_ZN7cutlass13device_kernelIN5flash19enable_sm80_to_sm89INS1_16FlashAttnBwdSm80INS1_25CollectiveMainloopBwdSm80ILi2ELi2EN4cute5tupleIJNS5_1CILi128EEES8_NS7_ILi64EEEEEENS_10bfloat16_tEfNS_4arch4Sm80ELb1ELb0ELb1ELb0ELb0ELb0ELb0ELb0ELi2ELi4ELi4ELi4ELb0EEENS1_24CollectiveEpilogueBwdGQAISA_fSD_Li256ELb0ELb0EEENS1_25SingleTileBwdLPTSchedulerILb0ELi128ELb0EEEEEEEEEvNT_6ParamsE) ;  /* 0xffff76a006007950 */ /* 0x000fea0003c3ffff */
        .type           $_ZN7cutlass13device_kernelIN5flash19enable_sm80_to_sm89INS1_16FlashAttnBwdSm80INS1_25CollectiveMainloopBwdSm80ILi2ELi2EN4cute5tupleIJNS5_1CILi128EEES8_NS7_ILi64EEEEEENS_10bfloat16_tEfNS_4arch4Sm80ELb1ELb0ELb1ELb0ELb0ELb0ELb0ELb0ELi2ELi4ELi4ELi4ELb0EEENS1_24CollectiveEpilogueBwdGQAISA_fSD_Li256ELb0ELb0EEENS1_25SingleTileBwdLPTSchedulerILb0ELi128ELb0EEEEEEEEEvNT_6ParamsE$_ZN4cute3eso3ESOILb1ELb0EJNS_6LayoutINS_5tupleIJNS3_IJNS3_IJNS_1CILi4EEENS4_ILi2EEEEEENS4_ILi1EEEEEES6_EEENS3_IJNS3_IJNS3_IJS8_NS4_ILi32EEEEEENS4_ILi0EEEEEENS4_ILi64EEEEEEEENS_10ViewEngineIPN7cutlass10bfloat16_tEEEEEC2ERKSH_RKSM_,@function
        .size           $_ZN7cutlass13device_kernelIN5flash19enable_sm80_to_sm89INS1_16FlashAttnBwdSm80INS1_25CollectiveMainloopBwdSm80ILi2ELi2EN4cute5tupleIJNS5_1CILi128EEES8_NS7_ILi64EEEEEENS_10bfloat16_tEfNS_4arch4Sm80ELb1ELb0ELb1ELb0ELb0ELb0ELb0ELb0ELi2ELi4ELi4ELi4ELb0EEENS1_24CollectiveEpilogueBwdGQAISA_fSD_Li256ELb0ELb0EEENS1_25SingleTileBwdLPTSchedulerILb0ELi128ELb0EEEEEEEEEvNT_6ParamsE$_ZN4cute3eso3ESOILb1ELb0EJNS_6LayoutINS_5tupleIJNS3_IJNS3_IJNS_1CILi4EEENS4_ILi2EEEEEENS4_ILi1EEEEEES6_EEENS3_IJNS3_IJNS3_IJS8_NS4_ILi32EEEEEENS4_ILi0EEEEEENS4_ILi64EEEEEEEENS_10ViewEngineIPN7cutlass10bfloat16_tEEEEEC2ERKSH_RKSM_,($_ZN7cutlass13device_kernelIN5flash19enable_sm80_to_sm89INS1_16FlashAttnBwdSm80INS1_25CollectiveMainloopBwdSm80ILi2ELi2EN4cute5tupleIJNS5_1CILi128EEES8_NS7_ILi64EEEEEENS_10bfloat16_tEfNS_4arch4Sm80ELb1ELb0ELb1ELb0ELb0ELb0ELb0ELb0ELi2ELi4ELi4ELi4ELb0EEENS1_24CollectiveEpilogueBwdGQAISA_fSD_Li256ELb0ELb0EEENS1_25SingleTileBwdLPTSchedulerILb0ELi128ELb0EEEEEEEEEvNT_6ParamsE$_ZN4cute3eso3ESOILb1ELb0EJNS_6LayoutINS_5tupleIJNS3_IJNS3_IJNS_1CILi4EEENS4_ILi2EEEEEENS4_ILi1EEEEEES6_EEENS3_IJNS3_IJNS3_IJS8_NS4_ILi32EEEEEENS4_ILi0EEEEEENS4_ILi64EEEEEEEEiEEC2ERKSH_RKi - $_ZN7cutlass13device_kernelIN5flash19enable_sm80_to_sm89INS1_16FlashAttnBwdSm80INS1_25CollectiveMainloopBwdSm80ILi2ELi2EN4cute5tupleIJNS5_1CILi128EEES8_NS7_ILi64EEEEEENS_10bfloat16_tEfNS_4arch4Sm80ELb1ELb0ELb1ELb0ELb0ELb0ELb0ELb0ELi2ELi4ELi4ELi4ELb0EEENS1_24CollectiveEpilogueBwdGQAISA_fSD_Li256ELb0ELb0EEENS1_25SingleTileBwdLPTSchedulerILb0ELi128ELb0EEEEEEEEEvNT_6ParamsE$_ZN4cute3eso3ESOILb1ELb0EJNS_6LayoutINS_5tupleIJNS3_IJNS3_IJNS_1CILi4EEENS4_ILi2EEEEEENS4_ILi1EEEEEES6_EEENS3_IJNS3_IJNS3_IJS8_NS4_ILi32EEEEEENS4_ILi0EEEEEENS4_ILi64EEEEEEEENS_10ViewEngineIPN7cutlass10bfloat16_tEEEEEC2ERKSH_RKSM_)
$_ZN7cutlass13device_kernelIN5flash19enable_sm80_to_sm89INS1_16FlashAttnBwdSm80INS1_25CollectiveMainloopBwdSm80ILi2ELi2EN4cute5tupleIJNS5_1CILi128EEES8_NS7_ILi64EEEEEENS_10bfloat16_tEfNS_4arch4Sm80ELb1ELb0ELb1ELb0ELb0ELb0ELb0ELb0ELi2ELi4ELi4ELi4ELb0EEENS1_24CollectiveEpilogueBwdGQAISA_fSD_Li256ELb0ELb0EEENS1_25SingleTileBwdLPTSchedulerILb0ELi128ELb0EEEEEEEEEvNT_6ParamsE$_ZN4cute3eso3ESOILb1ELb0EJNS_6LayoutINS_5tupleIJNS3_IJNS3_IJNS_1CILi4EEENS4_ILi2EEEEEENS4_ILi1EEEEEES6_EEENS3_IJNS3_IJNS3_IJS8_NS4_ILi32EEEEEENS4_ILi0EEEEEENS4_ILi64EEEEEEEENS_10ViewEngineIPN7cutlass10bfloat16_tEEEEEC2ERKSH_RKSM_:
[----:B------:R-:W-:Y:S02]  /*8960*/  IADD3 R2, R66, -c[0x0][0x20], RZ ;  /* 0x8000080042027a10 */ /* 0x000fe40007ffe0ff */
[----:B------:R-:W-:-:S03]  /*8970*/  MOV R7, 0x0 ;  /* 0x0000000000077802 */ /* 0x000fc60000000f00 */
[----:B------:R1:W-:Y:S01]  /*8980*/  STL.64 [R2], R10 ;  /* 0x0000000a02007387 */ /* 0x0003e20000100a00 */
[----:B------:R-:W-:Y:S05]  /*8990*/  RET.REL.NODEC R6 `(_ZN7cutlass13device_kernelIN5flash19enable_sm80_to_sm89INS1_16FlashAttnBwdSm80INS1_25CollectiveMainloopBwdSm80ILi2ELi2EN4cute5tupleIJNS5_1CILi128EEES8_NS7_ILi64EEEEEENS_10bfloat16_tEfNS_4arch4Sm80ELb1ELb0ELb1ELb0ELb0ELb0ELb0ELb0ELi2ELi4ELi4ELi4ELb0EEENS1_24CollectiveEpilogueBwdGQAISA_fSD_Li256ELb0ELb0EEENS1_25SingleTileBwdLPTSchedulerILb0ELi128ELb0EEEEEEEEEvNT_6ParamsE) ;  /* 0xffff766006007950 */ /* 0x000fea0003c3ffff */
        .type           $_ZN7cutlass13device_kernelIN5flash19enable_sm80_to_sm89INS1_16FlashAttnBwdSm80INS1_25CollectiveMainloopBwdSm80ILi2ELi2EN4cute5tupleIJNS5_1CILi128EEES8_NS7_ILi64EEEEEENS_10bfloat16_tEfNS_4arch4Sm80ELb1ELb0ELb1ELb0ELb0ELb0ELb0ELb0ELi2ELi4ELi4ELi4ELb0EEENS1_24CollectiveEpilogueBwdGQAISA_fSD_Li256ELb0ELb0EEENS1_25SingleTileBwdLPTSchedulerILb0ELi128ELb0EEEEEEEEEvNT_6ParamsE$_ZN4cute3eso3ESOILb1ELb0EJNS_6LayoutINS_5tupleIJNS3_IJNS3_IJNS_1CILi4EEENS4_ILi2EEEEEENS4_ILi1EEEEEES6_EEENS3_IJNS3_IJNS3_IJS8_NS4_ILi32EEEEEENS4_ILi0EEEEEENS4_ILi64EEEEEEEEiEEC2ERKSH_RKi,@function
        .size           $_ZN7cutlass13device_kernelIN5flash19enable_sm80_to_sm89INS1_16FlashAttnBwdSm80INS1_25CollectiveMainloopBwdSm80ILi2ELi2EN4cute5tupleIJNS5_1CILi128EEES8_NS7_ILi64EEEEEENS_10bfloat16_tEfNS_4arch4Sm80ELb1ELb0ELb1ELb0ELb0ELb0ELb0ELb0ELi2ELi4ELi4ELi4ELb0EEENS1_24CollectiveEpilogueBwdGQAISA_fSD_Li256ELb0ELb0EEENS1_25SingleTileBwdLPTSchedulerILb0ELi128ELb0EEEEEEEEEvNT_6ParamsE$_ZN4cute3eso3ESOILb1ELb0EJNS_6LayoutINS_5tupleIJNS3_IJNS3_IJNS_1CILi4EEENS4_ILi2EEEEEENS4_ILi1EEEEEES6_EEENS3_IJNS3_IJNS3_IJS8_NS4_ILi32EEEEEENS4_ILi0EEEEEENS4_ILi64EEEEEEEEiEEC2ERKSH_RKi,($_ZN7cutlass13device_kernelIN5flash19enable_sm80_to_sm89INS1_16FlashAttnBwdSm80INS1_25CollectiveMainloopBwdSm80ILi2ELi2EN4cute5tupleIJNS5_1CILi128EEES8_NS7_ILi64EEEEEENS_10bfloat16_tEfNS_4arch4Sm80ELb1ELb0ELb1ELb0ELb0ELb0ELb0ELb0ELi2ELi4ELi4ELi4ELb0EEENS1_24CollectiveEpilogueBwdGQAISA_fSD_Li256ELb0ELb0EEENS1_25SingleTileBwdLPTSchedulerILb0ELi128ELb0EEEEEEEEEvNT_6ParamsE$_ZN4cute3eso3ESOILb1ELb0EJNS_6LayoutINS_5tupleIJNS3_IJNS3_IJNS_1CILi4EEENS4_ILi2EEEEEENS4_ILi1EEEEEES6_NS4_ILi8EEEEEENS3_IJNS3_IJNS3_IJS8_NS4_ILi32EEEEEENS4_ILi0EEEEEENS4_ILi64EEES5_EEEEENS_10ViewEngineIPN7cutlass10bfloat16_tEEEEEC2ERKSI_RKSN_ - $_ZN7cutlass13device_kernelIN5flash19enable_sm80_to_sm89INS1_16FlashAttnBwdSm80INS1_25CollectiveMainloopBwdSm80ILi2ELi2EN4cute5tupleIJNS5_1CILi128EEES8_NS7_ILi64EEEEEENS_10bfloat16_tEfNS_4arch4Sm80ELb1ELb0ELb1ELb0ELb0ELb0ELb0ELb0ELi2ELi4ELi4ELi4ELb0EEENS1_24CollectiveEpilogueBwdGQAISA_fSD_Li256ELb0ELb0EEENS1_25SingleTileBwdLPTSchedulerILb0ELi128ELb0EEEEEEEEEvNT_6ParamsE$_ZN4cute3eso3ESOILb1ELb0EJNS_6LayoutINS_5tupleIJNS3_IJNS3_IJNS_1CILi4EEENS4_ILi2EEEEEENS4_ILi1EEEEEES6_EEENS3_IJNS3_IJNS3_IJS8_NS4_ILi32EEEEEENS4_ILi0EEEEEENS4_ILi64EEEEEEEEiEEC2ERKSH_RKi)
$_ZN7cutlass13device_kernelIN5flash19enable_sm80_to_sm89INS1_16FlashAttnBwdSm80INS1_25CollectiveMainloopBwdSm80ILi2ELi2EN4cute5tupleIJNS5_1CILi128EEES8_NS7_ILi64EEEEEENS_10bfloat16_tEfNS_4arch4Sm80ELb1ELb0ELb1ELb0ELb0ELb0ELb0ELb0ELi2ELi4ELi4ELi4ELb0EEENS1_24CollectiveEpilogueBwdGQAISA_fSD_Li256ELb0ELb0EEENS1_25SingleTileBwdLPTSchedulerILb0ELi128ELb0EEEEEEEEEvNT_6ParamsE$_ZN4cute3eso3ESOILb1ELb0EJNS_6LayoutINS_5tupleIJNS3_IJNS3_IJNS_1CILi4EEENS4_ILi2EEEEEENS4_ILi1EEEEEES6_EEENS3_IJNS3_IJNS3_IJS8_NS4_ILi32EEEEEENS4_ILi0EEEEEENS4_ILi64EEEEEEEEiEEC2ERKSH_RKi:
[----:B------:R-:W-:Y:S02]  /*89a0*/  IADD3 R2, R2, -c[0x0][0x20], RZ ;  /* 0x8000080002027a10 */ /* 0x000fe40007ffe0ff */
[----:B------:R-:W-:-:S03]  /*89b0*/  MOV R5, 0x0 ;  /* 0x0000000000057802 */ /* 0x000fc60000000f00 */
[----:B------:R1:W-:Y:S01]  /*89c0*/  STL [R2], R3 ;  /* 0x0000000302007387 */ /* 0x0003e20000100800 */
[----:B------:R-:W-:Y:S05]  /*89d0*/  RET.REL.NODEC R4 `(_ZN7cutlass13device_kernelIN5flash19enable_sm80_to_sm89INS1_16FlashAttnBwdSm80INS1_25CollectiveMainloopBwdSm80ILi2ELi2EN4cute5tupleIJNS5_1CILi128EEES8_NS7_ILi64EEEEEENS_10bfloat16_tEfNS_4arch4Sm80ELb1ELb0ELb1ELb0ELb0ELb0ELb0ELb0ELi2ELi4ELi4ELi4ELb0EEENS1_24CollectiveEpilogueBwdGQAISA_fSD_Li256ELb0ELb0EEENS1_25SingleTileBwdLPTSchedulerILb0ELi128ELb0EEEEEEEEEvNT_6ParamsE) ;  /* 0xffff762004007950 */ /* 0x000fea0003c3ffff */
        .type           $_ZN7cutlass13device_kernelIN5flash19enable_sm80_to_sm89INS1_16FlashAttnBwdSm80INS1_25CollectiveMainloopBwdSm80ILi2ELi2EN4cute5tupleIJNS5_1CILi128EEES8_NS7_ILi64EEEEEENS_10bfloat16_tEfNS_4arch4Sm80ELb1ELb0ELb1ELb0ELb0ELb0ELb0ELb0ELi2ELi4ELi4ELi4ELb0EEENS1_24CollectiveEpilogueBwdGQAISA_fSD_Li256ELb0ELb0EEENS1_25SingleTileBwdLPTSchedulerILb0ELi128ELb0EEEEEEEEEvNT_6ParamsE$_ZN4cute3eso3ESOILb1ELb0EJNS_6LayoutINS_5tupleIJNS3_IJNS3_IJNS_1CILi4EEENS4_ILi2EEEEEENS4_ILi1EEEEEES6_NS4_ILi8EEEEEENS3_IJNS3_IJNS3_IJS8_NS4_ILi32EEEEEENS4_ILi0EEEEEENS4_ILi64EEES5_EEEEENS_10ViewEngineIPN7cutlass10bfloat16_tEEEEEC2ERKSI_RKSN_,@function
        .size           $_ZN7cutlass13device_kernelIN5flash19enable_sm80_to_sm89INS1_16FlashAttnBwdSm80INS1_25CollectiveMainloopBwdSm80ILi2ELi2EN4cute5tupleIJNS5_1CILi128EEES8_NS7_ILi64EEEEEENS_10bfloat16_tEfNS_4arch4Sm80ELb1ELb0ELb1ELb0ELb0ELb0ELb0ELb0ELi2ELi4ELi4ELi4ELb0EEENS1_24CollectiveEpilogueBwdGQAISA_fSD_Li256ELb0ELb0EEENS1_25SingleTileBwdLPTSchedulerILb0ELi128ELb0EEEEEEEEEvNT_6ParamsE$_ZN4cute3eso3ESOILb1ELb0EJNS_6LayoutINS_5tupleIJNS3_IJNS3_IJNS_1CILi4EEENS4_ILi2EEEEEENS4_ILi1EEEEEES6_NS4_ILi8EEEEEENS3_IJNS3_IJNS3_IJS8_NS4_ILi32EEEEEENS4_ILi0EEEEEENS4_ILi64EEES5_EEEEENS_10ViewEngineIPN7cutlass10bfloat16_tEEEEEC2ERKSI_RKSN_,($_ZN7cutlass13device_kernelIN5flash19enable_sm80_to_sm89INS1_16FlashAttnBwdSm80INS1_25CollectiveMainloopBwdSm80ILi2ELi2EN4cute5tupleIJNS5_1CILi128EEES8_NS7_ILi64EEEEEENS_10bfloat16_tEfNS_4arch4Sm80ELb1ELb0ELb1ELb0ELb0ELb0ELb0ELb0ELi2ELi4ELi4ELi4ELb0EEENS1_24CollectiveEpilogueBwdGQAISA_fSD_Li256ELb0ELb0EEENS1_25SingleTileBwdLPTSchedulerILb0ELi128ELb0EEEEEEEEEvNT_6ParamsE$_ZN4cute3eso3ESOILb1ELb0EJNS_6LayoutINS_5tupleIJNS3_IJNS3_IJNS_1CILi4EEENS4_ILi8EEEEEENS3_IJS5_NS4_ILi2EEEEEEEEENS3_IJNS3_IJS8_S8_EEENS3_IJS8_S6_EEEEEEEEENS3_IJNS3_IJNS3_IJNS_11ScaledBasisIS8_JLi1EEEENSF_INS4_ILi1EEEJLi0EEEEEEENS3_IJNSF_INS4_ILi16EEEJLi0EEEENSF_IS6_JLi1EEEEEEEEEENS3_IJNS3_IJNSF_ISH_JLi1EEEENSF_IS6_JLi0EEEEEEENS3_IJNSF_INS4_ILi64EEEJLi0EEEENSF_ISK_JLi1EEEEEEEEEEEEEEENS_10ViewEngineINS_23ArithmeticTupleIteratorINS_15ArithmeticTupleIJNS4_ILi0EEES12_EEEEEEEEEC2ERKSY_RKS15_ - $_ZN7cutlass13device_kernelIN5flash19enable_sm80_to_sm89INS1_16FlashAttnBwdSm80INS1_25CollectiveMainloopBwdSm80ILi2ELi2EN4cute5tupleIJNS5_1CILi128EEES8_NS7_ILi64EEEEEENS_10bfloat16_tEfNS_4arch4Sm80ELb1ELb0ELb1ELb0ELb0ELb0ELb0ELb0ELi2ELi4ELi4ELi4ELb0EEENS1_24CollectiveEpilogueBwdGQAISA_fSD_Li256ELb0ELb0EEENS1_25SingleTileBwdLPTSchedulerILb0ELi128ELb0EEEEEEEEEvNT_6ParamsE$_ZN4cute3eso3ESOILb1ELb0EJNS_6LayoutINS_5tupleIJNS3_IJNS3_IJNS_1CILi4EEENS4_ILi2EEEEEENS4_ILi1EEEEEES6_NS4_ILi8EEEEEENS3_IJNS3_IJNS3_IJS8_NS4_ILi32EEEEEENS4_ILi0EEEEEENS4_ILi64EEES5_EEEEENS_10ViewEngineIPN7cutlass10bfloat16_tEEEEEC2ERKSI_RKSN_)
$_ZN7cutlass13device_kernelIN5flash19enable_sm80_to_sm89INS1_16FlashAttnBwdSm80INS1_25CollectiveMainloopBwdSm80ILi2ELi2EN4cute5tupleIJNS5_1CILi128EEES8_NS7_ILi64EEEEEENS_10bfloat16_tEfNS_4arch4Sm80ELb1ELb0ELb1ELb0ELb0ELb0ELb0ELb0ELi2ELi4ELi4ELi4ELb0EEENS1_24CollectiveEpilogueBwdGQAISA_fSD_Li256ELb0ELb0EEENS1_25SingleTileBwdLPTSchedulerILb0ELi128ELb0EEEEEEEEEvNT_6ParamsE$_ZN4cute3eso3ESOILb1ELb0EJNS_6LayoutINS_5tupleIJNS3_IJNS3_IJNS_1CILi4EEENS4_ILi2EEEEEENS4_ILi1EEEEEES6_NS4_ILi8EEEEEENS3_IJNS3_IJNS3_IJS8_NS4_ILi32EEEEEENS4_ILi0EEEEEENS4_ILi64EEES5_EEEEENS_10ViewEngineIPN7cutlass10bfloat16_tEEEEEC2ERKSI_RKSN_:
[----:B------:R-:W-:Y:S01]  /*89e0*/  IADD3 R2, R66, -c[0x0][0x20], RZ ;  /* 0x8000080042027a10 */ /* 0x000fe20007ffe0ff */
[----:B------:R-:W-:Y:S01]  /*89f0*/  IMAD.MOV.U32 R7, RZ, RZ, R3 ;  /* 0x000000ffff077224 */ /* 0x000fe200078e0003 */
[----:B------:R-:W-:-:S04]  /*8a00*/  MOV R5, 0x0 ;  /* 0x0000000000057802 */ /* 0x000fc80000000f00 */
[----:B------:R1:W-:Y:S01]  /*8a10*/  STL.64 [R2], R6 ;  /* 0x0000000602007387 */ /* 0x0003e20000100a00 */
[----:B------:R-:W-:Y:S05]  /*8a20*/  RET.REL.NODEC R4 `(_ZN7cutlass13device_kernelIN5flash19enable_sm80_to_sm89INS1_16FlashAttnBwdSm80INS1_25CollectiveMainloopBwdSm80ILi2ELi2EN4cute5tupleIJNS5_1CILi128EEES8_NS7_ILi64EEEEEENS_10bfloat16_tEfNS_4arch4Sm80ELb1ELb0ELb1ELb0ELb0ELb0ELb0ELb0ELi2ELi4ELi4ELi4ELb0EEENS1_24CollectiveEpilogueBwdGQAISA_fSD_Li256ELb0ELb0EEENS1_25SingleTileBwdLPTSchedulerILb0ELi128ELb0EEEEEEEEEvNT_6ParamsE) ;  /* 0xffff75d004007950 */ /* 0x000fea0003c3ffff */
        .type           $_ZN7cutlass13device_kernelIN5flash19enable_sm80_to_sm89INS1_16FlashAttnBwdSm80INS1_25CollectiveMainloopBwdSm80ILi2ELi2EN4cute5tupleIJNS5_1CILi128EEES8_NS7_ILi64EEEEEENS_10bfloat16_tEfNS_4arch4Sm80ELb1ELb0ELb1ELb0ELb0ELb0ELb0ELb0ELi2ELi4ELi4ELi4ELb0EEENS1_24CollectiveEpilogueBwdGQAISA_fSD_Li256ELb0ELb0EEENS1_25SingleTileBwdLPTSchedulerILb0ELi128ELb0EEEEEEEEEvNT_6ParamsE$_ZN4cute3eso3ESOILb1ELb0EJNS_6LayoutINS_5tupleIJNS3_IJNS3_IJNS_1CILi4EEENS4_ILi8EEEEEENS3_IJS5_NS4_ILi2EEEEEEEEENS3_IJNS3_IJS8_S8_EEENS3_IJS8_S6_EEEEEEEEENS3_IJNS3_IJNS3_IJNS_11ScaledBasisIS8_JLi1EEEENSF_INS4_ILi1EEEJLi0EEEEEEENS3_IJNSF_INS4_ILi16EEEJLi0EEEENSF_IS6_JLi1EEEEEEEEEENS3_IJNS3_IJNSF_ISH_JLi1EEEENSF_IS6_JLi0EEEEEEENS3_IJNSF_INS4_ILi64EEEJLi0EEEENSF_ISK_JLi1EEEEEEEEEEEEEEENS_10ViewEngineINS_23ArithmeticTupleIteratorINS_15ArithmeticTupleIJNS4_ILi0EEES12_EEEEEEEEEC2ERKSY_RKS15_,@function
        .size           $_ZN7cutlass13device_kernelIN5flash19enable_sm80_to_sm89INS1_16FlashAttnBwdSm80INS1_25CollectiveMainloopBwdSm80ILi2ELi2EN4cute5tupleIJNS5_1CILi128EEES8_NS7_ILi64EEEEEENS_10bfloat16_tEfNS_4arch4Sm80ELb1ELb0ELb1ELb0ELb0ELb0ELb0ELb0ELi2ELi4ELi4ELi4ELb0EEENS1_24CollectiveEpilogueBwdGQAISA_fSD_Li256ELb0ELb0EEENS1_25SingleTileBwdLPTSchedulerILb0ELi128ELb0EEEEEEEEEvNT_6ParamsE$_ZN4cute3eso3ESOILb1ELb0EJNS_6LayoutINS_5tupleIJNS3_IJNS3_IJNS_1CILi4EEENS4_ILi8EEEEEENS3_IJS5_NS4_ILi2EEEEEEEEENS3_IJNS3_IJS8_S8_EEENS3_IJS8_S6_EEEEEEEEENS3_IJNS3_IJNS3_IJNS_11ScaledBasisIS8_JLi1EEEENSF_INS4_ILi1EEEJLi0EEEEEEENS3_IJNSF_INS4_ILi16EEEJLi0EEEENSF_IS6_JLi1EEEEEEEEEENS3_IJNS3_IJNSF_ISH_JLi1EEEENSF_IS6_JLi0EEEEEEENS3_IJNSF_INS4_ILi64EEEJLi0EEEENSF_ISK_JLi1EEEEEEEEEEEEEEENS_10ViewEngineINS_23ArithmeticTupleIteratorINS_15ArithmeticTupleIJNS4_ILi0EEES12_EEEEEEEEEC2ERKSY_RKS15_,($_ZN7cutlass13device_kernelIN5flash19enable_sm80_to_sm89INS1_16FlashAttnBwdSm80INS1_25CollectiveMainloopBwdSm80ILi2ELi2EN4cute5tupleIJNS5_1CILi128EEES8_NS7_ILi64EEEEEENS_10bfloat16_tEfNS_4arch4Sm80ELb1ELb0ELb1ELb0ELb0ELb0ELb0ELb0ELi2ELi4ELi4ELi4ELb0EEENS1_24CollectiveEpilogueBwdGQAISA_fSD_Li256ELb0ELb0EEENS1_25SingleTileBwdLPTSchedulerILb0ELi128ELb0EEEEEEEEEvNT_6ParamsE$_ZN4cute3eso3ESOILb1ELb0EJNS_6LayoutINS_5tupleIJNS3_IJNS3_IJNS_1CILi8EEENS4_ILi1EEEEEES6_EEENS3_IJNS3_IJS6_S6_EEENS4_ILi2EEEEEEEEENS3_IJNS3_IJNS3_IJS6_NS4_ILi0EEEEEESD_EEENS3_IJNS3_IJSD_SD_EEENS4_ILi4096EEEEEEEEEEENS_10ViewEngineINS_8smem_ptrIPN7cutlass10bfloat16_tEEEEEEEC2ERKSK_RKSR_ - $_ZN7cutlass13device_kernelIN5flash19enable_sm80_to_sm89INS1_16FlashAttnBwdSm80INS1_25CollectiveMainloopBwdSm80ILi2ELi2EN4cute5tupleIJNS5_1CILi128EEES8_NS7_ILi64EEEEEENS_10bfloat16_tEfNS_4arch4Sm80ELb1ELb0ELb1ELb0ELb0ELb0ELb0ELb0ELi2ELi4ELi4ELi4ELb0EEENS1_24CollectiveEpilogueBwdGQAISA_fSD_Li256ELb0ELb0EEENS1_25SingleTileBwdLPTSchedulerILb0ELi128ELb0EEEEEEEEEvNT_6ParamsE$_ZN4cute3eso3ESOILb1ELb0EJNS_6LayoutINS_5tupleIJNS3_IJNS3_IJNS_1CILi4EEENS4_ILi8EEEEEENS3_IJS5_NS4_ILi2EEEEEEEEENS3_IJNS3_IJS8_S8_EEENS3_IJS8_S6_EEEEEEEEENS3_IJNS3_IJNS3_IJNS_11ScaledBasisIS8_JLi1EEEENSF_INS4_ILi1EEEJLi0EEEEEEENS3_IJNSF_INS4_ILi16EEEJLi0EEEENSF_IS6_JLi1EEEEEEEEEENS3_IJNS3_IJNSF_ISH_JLi1EEEENSF_IS6_JLi0EEEEEEENS3_IJNSF_INS4_ILi64EEEJLi0EEEENSF_ISK_JLi1EEEEEEEEEEEEEEENS_10ViewEngineINS_23ArithmeticTupleIteratorINS_15ArithmeticTupleIJNS4_ILi0EEES12_EEEEEEEEEC2ERKSY_RKS15_)
$_ZN7cutlass13device_kernelIN5flash19enable_sm80_to_sm89INS1_16FlashAttnBwdSm80INS1_25CollectiveMainloopBwdSm80ILi2ELi2EN4cute5tupleIJNS5_1CILi128EEES8_NS7_ILi64EEEEEENS_10bfloat16_tEfNS_4arch4Sm80ELb1ELb0ELb1ELb0ELb0ELb0ELb0ELb0ELi2ELi4ELi4ELi4ELb0EEENS1_24CollectiveEpilogueBwdGQAISA_fSD_Li256ELb0ELb0EEENS1_25SingleTileBwdLPTSchedulerILb0ELi128ELb0EEEEEEEEEvNT_6ParamsE$_ZN4cute3eso3ESOILb1ELb0EJNS_6LayoutINS_5tupleIJNS3_IJNS3_IJNS_1CILi4EEENS4_ILi8EEEEEENS3_IJS5_NS4_ILi2EEEEEEEEENS3_IJNS3_IJS8_S8_EEENS3_IJS8_S6_EEEEEEEEENS3_IJNS3_IJNS3_IJNS_11ScaledBasisIS8_JLi1EEEENSF_INS4_ILi1EEEJLi0EEEEEEENS3_IJNSF_INS4_ILi16EEEJLi0EEEENSF_IS6_JLi1EEEEEEEEEENS3_IJNS3_IJNSF_ISH_JLi1EEEENSF_IS6_JLi0EEEEEEENS3_IJNSF_INS4_ILi64EEEJLi0EEEENSF_ISK_JLi1EEEEEEEEEEEEEEENS_10ViewEngineINS_23ArithmeticTupleIteratorINS_15ArithmeticTupleIJNS4_ILi0EEES12_EEEEEEEEEC2ERKSY_RKS15_:
[----:B------:R-:W-:Y:S01]  /*8a30*/  IADD3 R2, R46, -c[0x0][0x20], RZ ;  /* 0x800008002e027a10 */ /* 0x000fe20007ffe0ff */
[----:B------:R-:W-:Y:S01]  /*8a40*/  IMAD.MOV.U32 R10, RZ, RZ, R6 ;  /* 0x000000ffff0a7224 */ /* 0x000fe200078e0006 */
[----:B------:R-:W-:Y:S01]  /*8a50*/  PRMT R9, R47, 0x7770, RZ ;  /* 0x000077702f097816 */ /* 0x000fe200000000ff */
[----:B------:R-:W-:-:S04]  /*8a60*/  IMAD.MOV.U32 R11, RZ, RZ, 0x0 ;  /* 0x00000000ff0b7424 */ /* 0x000fc800078e00ff */
[----:B------:R1:W-:Y:S01]  /*8a70*/  STL.U8 [R2], R9 ;  /* 0x0000000902007387 */ /* 0x0003e20000100000 */
[----:B------:R-:W-:Y:S05]  /*8a80*/  RET.REL.NODEC R10 `(_ZN7cutlass13device_kernelIN5flash19enable_sm80_to_sm89INS1_16FlashAttnBwdSm80INS1_25CollectiveMainloopBwdSm80ILi2ELi2EN4cute5tupleIJNS5_1CILi128EEES8_NS7_ILi64EEEEEENS_10bfloat16_tEfNS_4arch4Sm80ELb1ELb0ELb1ELb0ELb0ELb0ELb0ELb0ELi2ELi4ELi4ELi4ELb0EEENS1_24CollectiveEpilogueBwdGQAISA_fSD_Li256ELb0ELb0EEENS1_25SingleTileBwdLPTSchedulerILb0ELi128ELb0EEEEEEEEEvNT_6ParamsE) ;  /* 0xffff75700a007950 */ /* 0x000fea0003c3ffff */
        .type           $_ZN7cutlass13device_kernelIN5flash19enable_sm80_to_sm89INS1_16FlashAttnBwdSm80INS1_25CollectiveMainloopBwdSm80ILi2ELi2EN4cute5tupleIJNS5_1CILi128EEES8_NS7_ILi64EEEEEENS_10bfloat16_tEfNS_4arch4Sm80ELb1ELb0ELb1ELb0ELb0ELb0ELb0ELb0ELi2ELi4ELi4ELi4ELb0EEENS1_24CollectiveEpilogueBwdGQAISA_fSD_Li256ELb0ELb0EEENS1_25SingleTileBwdLPTSchedulerILb0ELi128ELb0EEEEEEEEEvNT_6ParamsE$_ZN4cute3eso3ESOILb1ELb0EJNS_6LayoutINS_5tupleIJNS3_IJNS3_IJNS_1CILi8EEENS4_ILi1EEEEEES6_EEENS3_IJNS3_IJS6_S6_EEENS4_ILi2EEEEEEEEENS3_IJNS3_IJNS3_IJS6_NS4_ILi0EEEEEESD_EEENS3_IJNS3_IJSD_SD_EEENS4_ILi4096EEEEEEEEEEENS_10ViewEngineINS_8smem_ptrIPN7cutlass10bfloat16_tEEEEEEEC2ERKSK_RKSR_,@function
        .size           $_ZN7cutlass13device_kernelIN5flash19enable_sm80_to_sm89INS1_16FlashAttnBwdSm80INS1_25CollectiveMainloopBwdSm80ILi2ELi2EN4cute5tupleIJNS5_1CILi128EEES8_NS7_ILi64EEEEEENS_10bfloat16_tEfNS_4arch4Sm80ELb1ELb0ELb1ELb0ELb0ELb0ELb0ELb0ELi2ELi4ELi4ELi4ELb0EEENS1_24CollectiveEpilogueBwdGQAISA_fSD_Li256ELb0ELb0EEENS1_25SingleTileBwdLPTSchedulerILb0ELi128ELb0EEEEEEEEEvNT_6ParamsE$_ZN4cute3eso3ESOILb1ELb0EJNS_6LayoutINS_5tupleIJNS3_IJNS3_IJNS_1CILi8EEENS4_ILi1EEEEEES6_EEENS3_IJNS3_IJS6_S6_EEENS4_ILi2EEEEEEEEENS3_IJNS3_IJNS3_IJS6_NS4_ILi0EEEEEESD_EEENS3_IJNS3_IJSD_SD_EEENS4_ILi4096EEEEEEEEEEENS_10ViewEngineINS_8smem_ptrIPN7cutlass10bfloat16_tEEEEEEEC2ERKSK_RKSR_,($_ZN7cutlass13device_kernelIN5flash19enable_sm80_to_sm89INS1_16FlashAttnBwdSm80INS1_25CollectiveMainloopBwdSm80ILi2ELi2EN4cute5tupleIJNS5_1CILi128EEES8_NS7_ILi64EEEEEENS_10bfloat16_tEfNS_4arch4Sm80ELb1ELb0ELb1ELb0ELb0ELb0ELb0ELb0ELi2ELi4ELi4ELi4ELb0EEENS1_24CollectiveEpilogueBwdGQAISA_fSD_Li256ELb0ELb0EEENS1_25SingleTileBwdLPTSchedulerILb0ELi128ELb0EEEEEEEEEvNT_6ParamsE$_ZN4cute3eso3ESOILb1ELb0EJNS_6LayoutINS_5tupleIJNS3_IJNS3_IJNS_1CILi8EEENS4_ILi1EEEEEES6_EEENS3_IJNS3_IJS6_S6_EEENS4_ILi2EEEEEEEEENS3_IJNS3_IJNS3_IJS6_NS4_ILi0EEEEEESD_EEENS3_IJNS3_IJSD_SD_EEENS4_ILi64EEEEEEEEEEENS_10ViewEngineIPN7cutlass10bfloat16_tEEEEEC2ERKSK_RKSP_ - $_ZN7cutlass13device_kernelIN5flash19enable_sm80_to_sm89INS1_16FlashAttnBwdSm80INS1_25CollectiveMainloopBwdSm80ILi2ELi2EN4cute5tupleIJNS5_1CILi128EEES8_NS7_ILi64EEEEEENS_10bfloat16_tEfNS_4arch4Sm80ELb1ELb0ELb1ELb0ELb0ELb0ELb0ELb0ELi2ELi4ELi4ELi4ELb0EEENS1_24CollectiveEpilogueBwdGQAISA_fSD_Li256ELb0ELb0EEENS1_25SingleTileBwdLPTSchedulerILb0ELi128ELb0EEEEEEEEEvNT_6ParamsE$_ZN4cute3eso3ESOILb1ELb0EJNS_6LayoutINS_5tupleIJNS3_IJNS3_IJNS_1CILi8EEENS4_ILi1EEEEEES6_EEENS3_IJNS3_IJS6_S6_EEENS4_ILi2EEEEEEEEENS3_IJNS3_IJNS3_IJS6_NS4_ILi0EEEEEESD_EEENS3_IJNS3_IJSD_SD_EEENS4_ILi4096EEEEEEEEEEENS_10ViewEngineINS_8smem_ptrIPN7cutlass10bfloat16_tEEEEEEEC2ERKSK_RKSR_)
$_ZN7cutlass13device_kernelIN5flash19enable_sm80_to_sm89INS1_16FlashAttnBwdSm80INS1_25CollectiveMainloopBwdSm80ILi2ELi2EN4cute5tupleIJNS5_1CILi128EEES8_NS7_ILi64EEEEEENS_10bfloat16_tEfNS_4arch4Sm80ELb1ELb0ELb1ELb0ELb0ELb0ELb0ELb0ELi2ELi4ELi4ELi4ELb0EEENS1_24CollectiveEpilogueBwdGQAISA_fSD_Li256ELb0ELb0EEENS1_25SingleTileBwdLPTSchedulerILb0ELi128ELb0EEEEEEEEEvNT_6ParamsE$_ZN4cute3eso3ESOILb1ELb0EJNS_6LayoutINS_5tupleIJNS3_IJNS3_IJNS_1CILi8EEENS4_ILi1EEEEEES6_EEENS3_IJNS3_IJS6_S6_EEENS4_ILi2EEEEEEEEENS3_IJNS3_IJNS3_IJS6_NS4_ILi0EEEEEESD_EEENS3_IJNS3_IJSD_SD_EEENS4_ILi4096EEEEEEEEEEENS_10ViewEngineINS_8smem_ptrIPN7cutlass10bfloat16_tEEEEEEEC2ERKSK_RKSR_:
[----:B------:R-:W-:Y:S02]  /*8a90*/  IADD3 R2, R66, -c[0x0][0x20], RZ ;  /* 0x8000080042027a10 */ /* 0x000fe40007ffe0ff */
[----:B------:R-:W-:-:S03]  /*8aa0*/  MOV R9, 0x0 ;  /* 0x0000000000097802 */ /* 0x000fc60000000f00 */
[----:B------:R1:W-:Y:S01]  /*8ab0*/  STL.64 [R2], R6 ;  /* 0x0000000602007387 */ /* 0x0003e20000100a00 */
[----:B------:R-:W-:Y:S05]  /*8ac0*/  RET.REL.NODEC R8 `(_ZN7cutlass13device_kernelIN5flash19enable_sm80_to_sm89INS1_16FlashAttnBwdSm80INS1_25CollectiveMainloopBwdSm80ILi2ELi2EN4cute5tupleIJNS5_1CILi128EEES8_NS7_ILi64EEEEEENS_10bfloat16_tEfNS_4arch4Sm80ELb1ELb0ELb1ELb0ELb0ELb0ELb0ELb0ELi2ELi4ELi4ELi4ELb0EEENS1_24CollectiveEpilogueBwdGQAISA_fSD_Li256ELb0ELb0EEENS1_25SingleTileBwdLPTSchedulerILb0ELi128ELb0EEEEEEEEEvNT_6ParamsE) ;  /* 0xffff753008007950 */ /* 0x000fea0003c3ffff */
        .type           $_ZN7cutlass13device_kernelIN5flash19enable_sm80_to_sm89INS1_16FlashAttnBwdSm80INS1_25CollectiveMainloopBwdSm80ILi2ELi2EN4cute5tupleIJNS5_1CILi128EEES8_NS7_ILi64EEEEEENS_10bfloat16_tEfNS_4arch4Sm80ELb1ELb0ELb1ELb0ELb0ELb0ELb0ELb0ELi2ELi4ELi4ELi4ELb0EEENS1_24CollectiveEpilogueBwdGQAISA_fSD_Li256ELb0ELb0EEENS1_25SingleTileBwdLPTSchedulerILb0ELi128ELb0EEEEEEEEEvNT_6ParamsE$_ZN4cute3eso3ESOILb1ELb0EJNS_6LayoutINS_5tupleIJNS3_IJNS3_IJNS_1CILi8EEENS4_ILi1EEEEEES6_EEENS3_IJNS3_IJS6_S6_EEENS4_ILi2EEEEEEEEENS3_IJNS3_IJNS3_IJS6_NS4_ILi0EEEEEESD_EEENS3_IJNS3_IJSD_SD_EEENS4_ILi64EEEEEEEEEEENS_10ViewEngineIPN7cutlass10bfloat16_tEEEEEC2ERKSK_RKSP_,@function
        .size           $_ZN7cutlass13device_kernelIN5flash19enable_sm80_to_sm89INS1_16FlashAttnBwdSm80INS1_25CollectiveMainloopBwdSm80ILi2ELi2EN4cute5tupleIJNS5_1CILi128EEES8_NS7_ILi64EEEEEENS_10bfloat16_tEfNS_4arch4Sm80ELb1ELb0ELb1ELb0ELb0ELb0ELb0ELb0ELi2ELi4ELi4ELi4ELb0EEENS1_24CollectiveEpilogueBwdGQAISA_fSD_Li256ELb0ELb0EEENS1_25SingleTileBwdLPTSchedulerILb0ELi128ELb0EEEEEEEEEvNT_6ParamsE$_ZN4cute3eso3ESOILb1ELb0EJNS_6LayoutINS_5tupleIJNS3_IJNS3_IJNS_1CILi8EEENS4_ILi1EEEEEES6_EEENS3_IJNS3_IJS6_S6_EEENS4_ILi2EEEEEEEEENS3_IJNS3_IJNS3_IJS6_NS4_ILi0EEEEEESD_EEENS3_IJNS3_IJSD_SD_EEENS4_ILi64EEEEEEEEEEENS_10ViewEngineIPN7cutlass10bfloat16_tEEEEEC2ERKSK_RKSP_,($_ZN7cutlass13device_kernelIN5flash19enable_sm80_to_sm89INS1_16FlashAttnBwdSm80INS1_25CollectiveMainloopBwdSm80ILi2ELi2EN4cute5tupleIJNS5_1CILi128EEES8_NS7_ILi64EEEEEENS_10bfloat16_tEfNS_4arch4Sm80ELb1ELb0ELb1ELb0ELb0ELb0ELb0ELb0ELi2ELi4ELi4ELi4ELb0EEENS1_24CollectiveEpilogueBwdGQAISA_fSD_Li256ELb0ELb0EEENS1_25SingleTileBwdLPTSchedulerILb0ELi128ELb0EEEEEEEEEvNT_6ParamsE$_ZN4cute3eso3ESOILb1ELb0EJNS_6LayoutINS_5tupleIJNS3_IJNS3_IJNS_1CILi8EEENS4_ILi1EEEEEES6_EEENS3_IJNS3_IJS6_S6_EEENS4_ILi2EEEEEEEEENS3_IJNS3_IJNS3_IJS6_NS4_ILi0EEEEEESD_EEENS3_IJNS3_IJSD_SD_EEENS4_ILi8192EEEEEEEEEEENS_10ViewEngineINS_8smem_ptrIPN7cutlass10bfloat16_tEEEEEEEC2ERKSK_RKSR_ - $_ZN7cutlass13device_kernelIN5flash19enable_sm80_to_sm89INS1_16FlashAttnBwdSm80INS1_25CollectiveMainloopBwdSm80ILi2ELi2EN4cute5tupleIJNS5_1CILi128EEES8_NS7_ILi64EEEEEENS_10bfloat16_tEfNS_4arch4Sm80ELb1ELb0ELb1ELb0ELb0ELb0ELb0ELb0ELi2ELi4ELi4ELi4ELb0EEENS1_24CollectiveEpilogueBwdGQAISA_fSD_Li256ELb0ELb0EEENS1_25SingleTileBwdLPTSchedulerILb0ELi128ELb0EEEEEEEEEvNT_6ParamsE$_ZN4cute3eso3ESOILb1ELb0EJNS_6LayoutINS_5tupleIJNS3_IJNS3_IJNS_1CILi8EEENS4_ILi1EEEEEES6_EEENS3_IJNS3_IJS6_S6_EEENS4_ILi2EEEEEEEEENS3_IJNS3_IJNS3_IJS6_NS4_ILi0EEEEEESD_EEENS3_IJNS3_IJSD_SD_EEENS4_ILi64EEEEEEEEEEENS_10ViewEngineIPN7cutlass10bfloat16_tEEEEEC2ERKSK_RKSP_)
$_ZN7cutlass13device_kernelIN5flash19enable_sm80_to_sm89INS1_16FlashAttnBwdSm80INS1_25CollectiveMainloopBwdSm80ILi2ELi2EN4cute5tupleIJNS5_1CILi128EEES8_NS7_ILi64EEEEEENS_10bfloat16_tEfNS_4arch4Sm80ELb1ELb0ELb1ELb0ELb0ELb0ELb0ELb0ELi2ELi4ELi4ELi4ELb0EEENS1_24CollectiveEpilogueBwdGQAISA_fSD_Li256ELb0ELb0EEENS1_25SingleTileBwdLPTSchedulerILb0ELi128ELb0EEEEEEEEEvNT_6ParamsE$_ZN4cute3eso3ESOILb1ELb0EJNS_6LayoutINS_5tupleIJNS3_IJNS3_IJNS_1CILi8EEENS4_ILi1EEEEEES6_EEENS3_IJNS3_IJS6_S6_EEENS4_ILi2EEEEEEEEENS3_IJNS3_IJNS3_IJS6_NS4_ILi0EEEEEESD_EEENS3_IJNS3_IJSD_SD_EEENS4_ILi64EEEEEEEEEEENS_10ViewEngineIPN7cutlass10bfloat16_tEEEEEC2ERKSK_RKSP_:
[----:B------:R-:W-:Y:S02]  /*8ad0*/  IADD3 R6, R23, -c[0x0][0x20], RZ ;  /* 0x8000080017067a10 */ /* 0x000fe40007ffe0ff */
[----:B------:R-:W-:-:S03]  /*8ae0*/  MOV R9, 0x0 ;  /* 0x0000000000097802 */ /* 0x000fc60000000f00 */
[----:B------:R1:W-:Y:S01]  /*8af0*/  STL.64 [R6], R2 ;  /* 0x0000000206007387 */ /* 0x0003e20000100a00 */
[----:B------:R-:W-:Y:S05]  /*8b00*/  RET.REL.NODEC R8 `(_ZN7cutlass13device_kernelIN5flash19enable_sm80_to_sm89INS1_16FlashAttnBwdSm80INS1_25CollectiveMainloopBwdSm80ILi2ELi2EN4cute5tupleIJNS5_1CILi128EEES8_NS7_ILi64EEEEEENS_10bfloat16_tEfNS_4arch4Sm80ELb1ELb0ELb1ELb0ELb0ELb0ELb0ELb0ELi2ELi4ELi4ELi4ELb0EEENS1_24CollectiveEpilogueBwdGQAISA_fSD_Li256ELb0ELb0EEENS1_25SingleTileBwdLPTSchedulerILb0ELi128ELb0EEEEEEEEEvNT_6ParamsE) ;  /* 0xffff74f008007950 */ /* 0x000fea0003c3ffff */
        .type           $_ZN7cutlass13device_kernelIN5flash19enable_sm80_to_sm89INS1_16FlashAttnBwdSm80INS1_25CollectiveMainloopBwdSm80ILi2ELi2EN4cute5tupleIJNS5_1CILi128EEES8_NS7_ILi64EEEEEENS_10bfloat16_tEfNS_4arch4Sm80ELb1ELb0ELb1ELb0ELb0ELb0ELb0ELb0ELi2ELi4ELi4ELi4ELb0EEENS1_24CollectiveEpilogueBwdGQAISA_fSD_Li256ELb0ELb0EEENS1_25SingleTileBwdLPTSchedulerILb0ELi128ELb0EEEEEEEEEvNT_6ParamsE$_ZN4cute3eso3ESOILb1ELb0EJNS_6LayoutINS_5tupleIJNS3_IJNS3_IJNS_1CILi8EEENS4_ILi1EEEEEES6_EEENS3_IJNS3_IJS6_S6_EEENS4_ILi2EEEEEEEEENS3_IJNS3_IJNS3_IJS6_NS4_ILi0EEEEEESD_EEENS3_IJNS3_IJSD_SD_EEENS4_ILi8192EEEEEEEEEEENS_10ViewEngineINS_8smem_ptrIPN7cutlass10bfloat16_tEEEEEEEC2ERKSK_RKSR_,@function
        .size           $_ZN7cutlass13device_kernelIN5flash19enable_sm80_to_sm89INS1_16FlashAttnBwdSm80INS1_25CollectiveMainloopBwdSm80ILi2ELi2EN4cute5tupleIJNS5_1CILi128EEES8_NS7_ILi64EEEEEENS_10bfloat16_tEfNS_4arch4Sm80ELb1ELb0ELb1ELb0ELb0ELb0ELb0ELb0ELi2ELi4ELi4ELi4ELb0EEENS1_24CollectiveEpilogueBwdGQAISA_fSD_Li256ELb0ELb0EEENS1_25SingleTileBwdLPTSchedulerILb0ELi128ELb0EEEEEEEEEvNT_6ParamsE$_ZN4cute3eso3ESOILb1ELb0EJNS_6LayoutINS_5tupleIJNS3_IJNS3_IJNS_1CILi8EEENS4_ILi1EEEEEES6_EEENS3_IJNS3_IJS6_S6_EEENS4_ILi2EEEEEEEEENS3_IJNS3_IJNS3_IJS6_NS4_ILi0EEEEEESD_EEENS3_IJNS3_IJSD_SD_EEENS4_ILi8192EEEEEEEEEEENS_10ViewEngineINS_8smem_ptrIPN7cutlass10bfloat16_tEEEEEEEC2ERKSK_RKSR_,($_ZN7cutlass13device_kernelIN5flash19enable_sm80_to_sm89INS1_16FlashAttnBwdSm80INS1_25CollectiveMainloopBwdSm80ILi2ELi2EN4cute5tupleIJNS5_1CILi128EEES8_NS7_ILi64EEEEEENS_10bfloat16_tEfNS_4arch4Sm80ELb1ELb0ELb1ELb0ELb0ELb0ELb0ELb0ELi2ELi4ELi4ELi4ELb0EEENS1_24CollectiveEpilogueBwdGQAISA_fSD_Li256ELb0ELb0EEENS1_25SingleTileBwdLPTSchedulerILb0ELi128ELb0EEEEEEEEEvNT_6ParamsE$_ZN4cute3eso3ESOILb1ELb0EJNS_6LayoutINS_5tupleIJNS3_IJNS3_IJNS_1CILi8EEENS4_ILi1EEEEEES6_EEENS3_IJNS3_IJS6_S6_EEENS4_ILi2EEEEEEEEENS3_IJNS3_IJNS3_IJS6_NS4_ILi0EEEEEESD_EEENS3_IJNS3_IJSD_SD_EEES5_EEEEEEEENS_10ViewEngineIPN7cutlass10bfloat16_tEEEEEC2ERKSJ_RKSO_ - $_ZN7cutlass13device_kernelIN5flash19enable_sm80_to_sm89INS1_16FlashAttnBwdSm80INS1_25CollectiveMainloopBwdSm80ILi2ELi2EN4cute5tupleIJNS5_1CILi128EEES8_NS7_ILi64EEEEEENS_10bfloat16_tEfNS_4arch4Sm80ELb1ELb0ELb1ELb0ELb0ELb0ELb0ELb0ELi2ELi4ELi4ELi4ELb0EEENS1_24CollectiveEpilogueBwdGQAISA_fSD_Li256ELb0ELb0EEENS1_25SingleTileBwdLPTSchedulerILb0ELi128ELb0EEEEEEEEEvNT_6ParamsE$_ZN4cute3eso3ESOILb1ELb0EJNS_6LayoutINS_5tupleIJNS3_IJNS3_IJNS_1CILi8EEENS4_ILi1EEEEEES6_EEENS3_IJNS3_IJS6_S6_EEENS4_ILi2EEEEEEEEENS3_IJNS3_IJNS3_IJS6_NS4_ILi0EEEEEESD_EEENS3_IJNS3_IJSD_SD_EEENS4_ILi8192EEEEEEEEEEENS_10ViewEngineINS_8smem_ptrIPN7cutlass10bfloat16_tEEEEEEEC2ERKSK_RKSR_)
$_ZN7cutlass13device_kernelIN5flash19enable_sm80_to_sm89INS1_16FlashAttnBwdSm80INS1_25CollectiveMainloopBwdSm80ILi2ELi2EN4cute5tupleIJNS5_1CILi128EEES8_NS7_ILi64EEEEEENS_10bfloat16_tEfNS_4arch4Sm80ELb1ELb0ELb1ELb0ELb0ELb0ELb0ELb0ELi2ELi4ELi4ELi4ELb0EEENS1_24CollectiveEpilogueBwdGQAISA_fSD_Li256ELb0ELb0EEENS1_25SingleTileBwdLPTSchedulerILb0ELi128ELb0EEEEEEEEEvNT_6ParamsE$_ZN4cute3eso3ESOILb1ELb0EJNS_6LayoutINS_5tupleIJNS3_IJNS3_IJNS_1CILi8EEENS4_ILi1EEEEEES6_EEENS3_IJNS3_IJS6_S6_EEENS4_ILi2EEEEEEEEENS3_IJNS3_IJNS3_IJS6_NS4_ILi0EEEEEESD_EEENS3_IJNS3_IJSD_SD_EEENS4_ILi8192EEEEEEEEEEENS_10ViewEngineINS_8smem_ptrIPN7cutlass10bfloat16_tEEEEEEEC2ERKSK_RKSR_:
[----:B------:R-:W-:Y:S01]  /*8b10*/  IADD3 R5, R23, -c[0x0][0x20], RZ ;  /* 0x8000080017057a10 */ /* 0x000fe20007ffe0ff */
[----:B------:R-:W-:Y:S01]  /*8b20*/  IMAD.MOV.U32 R8, RZ, RZ, R4 ;  /* 0x000000ffff087224 */ /* 0x000fe200078e0004 */
[----:B------:R-:W-:Y:S01]  /*8b30*/  MOV R9, R7 ;  /* 0x0000000700097202 */ /* 0x000fe20000000f00 */
[----:B------:R-:W-:-:S04]  /*8b40*/  IMAD.MOV.U32 R7, RZ, RZ, 0x0 ;  /* 0x00000000ff077424 */ /* 0x000fc800078e00ff */
[----:B------:R1:W-:Y:S01]  /*8b50*/  STL.64 [R5], R8 ;  /* 0x0000000805007387 */ /* 0x0003e20000100a00 */
[----:B------:R-:W-:Y:S05]  /*8b60*/  RET.REL.NODEC R6 `(_ZN7cutlass13device_kernelIN5flash19enable_sm80_to_sm89INS1_16FlashAttnBwdSm80INS1_25CollectiveMainloopBwdSm80ILi2ELi2EN4cute5tupleIJNS5_1CILi128EEES8_NS7_ILi64EEEEEENS_10bfloat16_tEfNS_4arch4Sm80ELb1ELb0ELb1ELb0ELb0ELb0ELb0ELb0ELi2ELi4ELi4ELi4ELb0EEENS1_24CollectiveEpilogueBwdGQAISA_fSD_Li256ELb0ELb0EEENS1_25SingleTileBwdLPTSchedulerILb0ELi128ELb0EEEEEEEEEvNT_6ParamsE) ;  /* 0xffff749006007950 */ /* 0x000fea0003c3ffff */
        .type           $_ZN7cutlass13device_kernelIN5flash19enable_sm80_to_sm89INS1_16FlashAttnBwdSm80INS1_25CollectiveMainloopBwdSm80ILi2ELi2EN4cute5tupleIJNS5_1CILi128EEES8_NS7_ILi64EEEEEENS_10bfloat16_tEfNS_4arch4Sm80ELb1ELb0ELb1ELb0ELb0ELb0ELb0ELb0ELi2ELi4ELi4ELi4ELb0EEENS1_24CollectiveEpilogueBwdGQAISA_fSD_Li256ELb0ELb0EEENS1_25SingleTileBwdLPTSchedulerILb0ELi128ELb0EEEEEEEEEvNT_6ParamsE$_ZN4cute3eso3ESOILb1ELb0EJNS_6LayoutINS_5tupleIJNS3_IJNS3_IJNS_1CILi8EEENS4_ILi1EEEEEES6_EEENS3_IJNS3_IJS6_S6_EEENS4_ILi2EEEEEEEEENS3_IJNS3_IJNS3_IJS6_NS4_ILi0EEEEEESD_EEENS3_IJNS3_IJSD_SD_EEES5_EEEEEEEENS_10ViewEngineIPN7cutlass10bfloat16_tEEEEEC2ERKSJ_RKSO_,@function
        .size           $_ZN7cutlass13device_kernelIN5flash19enable_sm80_to_sm89INS1_16FlashAttnBwdSm80INS1_25CollectiveMainloopBwdSm80ILi2ELi2EN4cute5tupleIJNS5_1CILi128EEES8_NS7_ILi64EEEEEENS_10bfloat16_tEfNS_4arch4Sm80ELb1ELb0ELb1ELb0ELb0ELb0ELb0ELb0ELi2ELi4ELi4ELi4ELb0EEENS1_24CollectiveEpilogueBwdGQAISA_fSD_Li256ELb0ELb0EEENS1_25SingleTileBwdLPTSchedulerILb0ELi128ELb0EEEEEEEEEvNT_6ParamsE$_ZN4cute3eso3ESOILb1ELb0EJNS_6LayoutINS_5tupleIJNS3_IJNS3_IJNS_1CILi8EEENS4_ILi1EEEEEES6_EEENS3_IJNS3_IJS6_S6_EEENS4_ILi2EEEEEEEEENS3_IJNS3_IJNS3_IJS6_NS4_ILi0EEEEEESD_EEENS3_IJNS3_IJSD_SD_EEES5_EEEEEEEENS_10ViewEngineIPN7cutlass10bfloat16_tEEEEEC2ERKSJ_RKSO_,($_ZN7cutlass13device_kernelIN5flash19enable_sm80_to_sm89INS1_16FlashAttnBwdSm80INS1_25CollectiveMainloopBwdSm80ILi2ELi2EN4cute5tupleIJNS5_1CILi128EEES8_NS7_ILi64EEEEEENS_10bfloat16_tEfNS_4arch4Sm80ELb1ELb0ELb1ELb0ELb0ELb0ELb0ELb0ELi2ELi4ELi4ELi4ELb0EEENS1_24CollectiveEpilogueBwdGQAISA_fSD_Li256ELb0ELb0EEENS1_25SingleTileBwdLPTSchedulerILb0ELi128ELb0EEEEEEEEEvNT_6ParamsE$_ZN4cute3eso3ESOILb1ELb0EJNS_6LayoutINS_5tupleIJNS3_IJNS3_IJNS_1CILi8EEENS4_ILi1EEEEEES6_EEENS3_IJNS3_IJS6_S6_EEENS4_ILi4EEEEEEEEENS3_IJNS3_IJNS3_IJS6_NS4_ILi0EEEEEESD_EEENS3_IJNS3_IJSD_SD_EEENS4_ILi2048EEEEEEEEEEENS_10ViewEngineINS_8smem_ptrIPN7cutlass10bfloat16_tEEEEEEEC2ERKSK_RKSR_ - $_ZN7cutlass13device_kernelIN5flash19enable_sm80_to_sm89INS1_16FlashAttnBwdSm80INS1_25CollectiveMainloopBwdSm80ILi2ELi2EN4cute5tupleIJNS5_1CILi128EEES8_NS7_ILi64EEEEEENS_10bfloat16_tEfNS_4arch4Sm80ELb1ELb0ELb1ELb0ELb0ELb0ELb0ELb0ELi2ELi4ELi4ELi4ELb0EEENS1_24CollectiveEpilogueBwdGQAISA_fSD_Li256ELb0ELb0EEENS1_25SingleTileBwdLPTSchedulerILb0ELi128ELb0EEEEEEEEEvNT_6ParamsE$_ZN4cute3eso3ESOILb1ELb0EJNS_6LayoutINS_5tupleIJNS3_IJNS3_IJNS_1CILi8EEENS4_ILi1EEEEEES6_EEENS3_IJNS3_IJS6_S6_EEENS4_ILi2EEEEEEEEENS3_IJNS3_IJNS3_IJS6_NS4_ILi0EEEEEESD_EEENS3_IJNS3_IJSD_SD_EEES5_EEEEEEEENS_10ViewEngineIPN7cutlass10bfloat16_tEEEEEC2ERKSJ_RKSO_)
$_ZN7cutlass13device_kernelIN5flash19enable_sm80_to_sm89INS1_16FlashAttnBwdSm80INS1_25CollectiveMainloopBwdSm80ILi2ELi2EN4cute5tupleIJNS5_1CILi128EEES8_NS7_ILi64EEEEEENS_10bfloat16_tEfNS_4arch4Sm80ELb1ELb0ELb1ELb0ELb0ELb0ELb0ELb0ELi2ELi4ELi4ELi4ELb0EEENS1_24CollectiveEpilogueBwdGQAISA_fSD_Li256ELb0ELb0EEENS1_25SingleTileBwdLPTSchedulerILb0ELi128ELb0EEEEEEEEEvNT_6ParamsE$_ZN4cute3eso3ESOILb1ELb0EJNS_6LayoutINS_5tupleIJNS3_IJNS3_IJNS_1CILi8EEENS4_ILi1EEEEEES6_EEENS3_IJNS3_IJS6_S6_EEENS4_ILi2EEEEEEEEENS3_IJNS3_IJNS3_IJS6_NS4_ILi0EEEEEESD_EEENS3_IJNS3_IJSD_SD_EEES5_EEEEEEEENS_10ViewEngineIPN7cutlass10bfloat16_tEEEEEC2ERKSJ_RKSO_:
[----:B------:R-:W-:Y:S02]  /*8b70*/  IADD3 R4, R66, -c[0x0][0x20], RZ ;  /* 0x8000080042047a10 */ /* 0x000fe40007ffe0ff */
[----:B------:R-:W-:-:S03]  /*8b80*/  MOV R9, 0x0 ;  /* 0x0000000000097802 */ /* 0x000fc60000000f00 */
[----:B------:R1:W-:Y:S01]  /*8b90*/  STL.64 [R4], R2 ;  /* 0x0000000204007387 */ /* 0x0003e20000100a00 */
[----:B------:R-:W-:Y:S05]  /*8ba0*/  RET.REL.NODEC R8 `(_ZN7cutlass13device_kernelIN5flash19enable_sm80_to_sm89INS1_16FlashAttnBwdSm80INS1_25CollectiveMainloopBwdSm80ILi2ELi2EN4cute5tupleIJNS5_1CILi128EEES8_NS7_ILi64EEEEEENS_10bfloat16_tEfNS_4arch4Sm80ELb1ELb0ELb1ELb0ELb0ELb0ELb0ELb0ELi2ELi4ELi4ELi4ELb0EEENS1_24CollectiveEpilogueBwdGQAISA_fSD_Li256ELb0ELb0EEENS1_25SingleTileBwdLPTSchedulerILb0ELi128ELb0EEEEEEEEEvNT_6ParamsE) ;  /* 0xffff745008007950 */ /* 0x000fea0003c3ffff */
        .type           $_ZN7cutlass13device_kernelIN5flash19enable_sm80_to_sm89INS1_16FlashAttnBwdSm80INS1_25CollectiveMainloopBwdSm80ILi2ELi2EN4cute5tupleIJNS5_1CILi128EEES8_NS7_ILi64EEEEEENS_10bfloat16_tEfNS_4arch4Sm80ELb1ELb0ELb1ELb0ELb0ELb0ELb0ELb0ELi2ELi4ELi4ELi4ELb0EEENS1_24CollectiveEpilogueBwdGQAISA_fSD_Li256ELb0ELb0EEENS1_25SingleTileBwdLPTSchedulerILb0ELi128ELb0EEEEEEEEEvNT_6ParamsE$_ZN4cute3eso3ESOILb1ELb0EJNS_6LayoutINS_5tupleIJNS3_IJNS3_IJNS_1CILi8EEENS4_ILi1EEEEEES6_EEENS3_IJNS3_IJS6_S6_EEENS4_ILi4EEEEEEEEENS3_IJNS3_IJNS3_IJS6_NS4_ILi0EEEEEESD_EEENS3_IJNS3_IJSD_SD_EEENS4_ILi2048EEEEEEEEEEENS_10ViewEngineINS_8smem_ptrIPN7cutlass10bfloat16_tEEEEEEEC2ERKSK_RKSR_,@function
        .size           $_ZN7cutlass13device_kernelIN5flash19enable_sm80_to_sm89INS1_16FlashAttnBwdSm80INS1_25CollectiveMainloopBwdSm80ILi2ELi2EN4cute5tupleIJNS5_1CILi128EEES8_NS7_ILi64EEEEEENS_10bfloat16_tEfNS_4arch4Sm80ELb1ELb0ELb1ELb0ELb0ELb0ELb0ELb0ELi2ELi4ELi4ELi4ELb0EEENS1_24CollectiveEpilogueBwdGQAISA_fSD_Li256ELb0ELb0EEENS1_25SingleTileBwdLPTSchedulerILb0ELi128ELb0EEEEEEEEEvNT_6ParamsE$_ZN4cute3eso3ESOILb1ELb0EJNS_6LayoutINS_5tupleIJNS3_IJNS3_IJNS_1CILi8EEENS4_ILi1EEEEEES6_EEENS3_IJNS3_IJS6_S6_EEENS4_ILi4EEEEEEEEENS3_IJNS3_IJNS3_IJS6_NS4_ILi0EEEEEESD_EEENS3_IJNS3_IJSD_SD_EEENS4_ILi2048EEEEEEEEEEENS_10ViewEngineINS_8smem_ptrIPN7cutlass10bfloat16_tEEEEEEEC2ERKSK_RKSR_,($_ZN7cutlass13device_kernelIN5flash19enable_sm80_to_sm89INS1_16FlashAttnBwdSm80INS1_25CollectiveMainloopBwdSm80ILi2ELi2EN4cute5tupleIJNS5_1CILi128EEES8_NS7_ILi64EEEEEENS_10bfloat16_tEfNS_4arch4Sm80ELb1ELb0ELb1ELb0ELb0ELb0ELb0ELb0ELi2ELi4ELi4ELi4ELb0EEENS1_24CollectiveEpilogueBwdGQAISA_fSD_Li256ELb0ELb0EEENS1_25SingleTileBwdLPTSchedulerILb0ELi128ELb0EEEEEEEEEvNT_6ParamsE$_ZN4cute3eso3ESOILb1ELb0EJNS_6LayoutINS_5tupleIJNS3_IJNS3_IJNS_1CILi8EEENS4_ILi1EEEEEES6_EEENS3_IJNS3_IJS6_S6_EEENS4_ILi4EEEEEEEEENS3_IJNS3_IJNS3_IJS6_NS4_ILi0EEEEEESD_EEENS3_IJNS3_IJSD_SD_EEES5_EEEEEEEENS_10ViewEngineIPN7cutlass10bfloat16_tEEEEEC2ERKSJ_RKSO_ - $_ZN7cutlass13device_kernelIN5flash19enable_sm80_to_sm89INS1_16FlashAttnBwdSm80INS1_25CollectiveMainloopBwdSm80ILi2ELi2EN4cute5tupleIJNS5_1CILi128EEES8_NS7_ILi64EEEEEENS_10bfloat16_tEfNS_4arch4Sm80ELb1ELb0ELb1ELb0ELb0ELb0ELb0ELb0ELi2ELi4ELi4ELi4ELb0EEENS1_24CollectiveEpilogueBwdGQAISA_fSD_Li256ELb0ELb0EEENS1_25SingleTileBwdLPTSchedulerILb0ELi128ELb0EEEEEEEEEvNT_6ParamsE$_ZN4cute3eso3ESOILb1ELb0EJNS_6LayoutINS_5tupleIJNS3_IJNS3_IJNS_1CILi8EEENS4_ILi1EEEEEES6_EEENS3_IJNS3_IJS6_S6_EEENS4_ILi4EEEEEEEEENS3_IJNS3_IJNS3_IJS6_NS4_ILi0EEEEEESD_EEENS3_IJNS3_IJSD_SD_EEENS4_ILi2048EEEEEEEEEEENS_10ViewEngineINS_8smem_ptrIPN7cutlass10bfloat16_tEEEEEEEC2ERKSK_RKSR_)
$_ZN7cutlass13device_kernelIN5flash19enable_sm80_to_sm89INS1_16FlashAttnBwdSm80INS1_25CollectiveMainloopBwdSm80ILi2ELi2EN4cute5tupleIJNS5_1CILi128EEES8_NS7_ILi64EEEEEENS_10bfloat16_tEfNS_4arch4Sm80ELb1ELb0ELb1ELb0ELb0ELb0ELb0ELb0ELi2ELi4ELi4ELi4ELb0EEENS1_24CollectiveEpilogueBwdGQAISA_fSD_Li256ELb0ELb0EEENS1_25SingleTileBwdLPTSchedulerILb0ELi128ELb0EEEEEEEEEvNT_6ParamsE$_ZN4cute3eso3ESOILb1ELb0EJNS_6LayoutINS_5tupleIJNS3_IJNS3_IJNS_1CILi8EEENS4_ILi1EEEEEES6_EEENS3_IJNS3_IJS6_S6_EEENS4_ILi4EEEEEEEEENS3_IJNS3_IJNS3_IJS6_NS4_ILi0EEEEEESD_EEENS3_IJNS3_IJSD_SD_EEENS4_ILi2048EEEEEEEEEEENS_10ViewEngineINS_8smem_ptrIPN7cutlass10bfloat16_tEEEEEEEC2ERKSK_RKSR_:
[----:B------:R-:W-:Y:S02]  /*8bb0*/  IADD3 R2, R23, -c[0x0][0x20], RZ ;  /* 0x8000080017027a10 */ /* 0x000fe40007ffe0ff */
[----:B------:R-:W-:-:S03]  /*8bc0*/  MOV R9, 0x0 ;  /* 0x0000000000097802 */ /* 0x000fc60000000f00 */
[----:B------:R1:W-:Y:S01]  /*8bd0*/  STL.64 [R2], R6 ;  /* 0x0000000602007387 */ /* 0x0003e20000100a00 */
[----:B------:R-:W-:Y:S05]  /*8be0*/  RET.REL.NODEC R8 `(_ZN7cutlass13device_kernelIN5flash19enable_sm80_to_sm89INS1_16FlashAttnBwdSm80INS1_25CollectiveMainloopBwdSm80ILi2ELi2EN4cute5tupleIJNS5_1CILi128EEES8_NS7_ILi64EEEEEENS_10bfloat16_tEfNS_4arch4Sm80ELb1ELb0ELb1ELb0ELb0ELb0ELb0ELb0ELi2ELi4ELi4ELi4ELb0EEENS1_24CollectiveEpilogueBwdGQAISA_fSD_Li256ELb0ELb0EEENS1_25SingleTileBwdLPTSchedulerILb0ELi128ELb0EEEEEEEEEvNT_6ParamsE) ;  /* 0xffff741008007950 */ /* 0x000fea0003c3ffff */
        .type           $_ZN7cutlass13device_kernelIN5flash19enable_sm80_to_sm89INS1_16FlashAttnBwdSm80INS1_25CollectiveMainloopBwdSm80ILi2ELi2EN4cute5tupleIJNS5_1CILi128EEES8_NS7_ILi64EEEEEENS_10bfloat16_tEfNS_4arch4Sm80ELb1ELb0ELb1ELb0ELb0ELb0ELb0ELb0ELi2ELi4ELi4ELi4ELb0EEENS1_24CollectiveEpilogueBwdGQAISA_fSD_Li256ELb0ELb0EEENS1_25SingleTileBwdLPTSchedulerILb0ELi128ELb0EEEEEEEEEvNT_6ParamsE$_ZN4cute3eso3ESOILb1ELb0EJNS_6LayoutINS_5tupleIJNS3_IJNS3_IJNS_1CILi8EEENS4_ILi1EEEEEES6_EEENS3_IJNS3_IJS6_S6_EEENS4_ILi4EEEEEEEEENS3_IJNS3_IJNS3_IJS6_NS4_ILi0EEEEEESD_EEENS3_IJNS3_IJSD_SD_EEES5_EEEEEEEENS_10ViewEngineIPN7cutlass10bfloat16_tEEEEEC2ERKSJ_RKSO_,@function
        .size           $_ZN7cutlass13device_kernelIN5flash19enable_sm80_to_sm89INS1_16FlashAttnBwdSm80INS1_25CollectiveMainloopBwdSm80ILi2ELi2EN4cute5tupleIJNS5_1CILi128EEES8_NS7_ILi64EEEEEENS_10bfloat16_tEfNS_4arch4Sm80ELb1ELb0ELb1ELb0ELb0ELb0ELb0ELb0ELi2ELi4ELi4ELi4ELb0EEENS1_24CollectiveEpilogueBwdGQAISA_fSD_Li256ELb0ELb0EEENS1_25SingleTileBwdLPTSchedulerILb0ELi128ELb0EEEEEEEEEvNT_6ParamsE$_ZN4cute3eso3ESOILb1ELb0EJNS_6LayoutINS_5tupleIJNS3_IJNS3_IJNS_1CILi8EEENS4_ILi1EEEEEES6_EEENS3_IJNS3_IJS6_S6_EEENS4_ILi4EEEEEEEEENS3_IJNS3_IJNS3_IJS6_NS4_ILi0EEEEEESD_EEENS3_IJNS3_IJSD_SD_EEES5_EEEEEEEENS_10ViewEngineIPN7cutlass10bfloat16_tEEEEEC2ERKSJ_RKSO_,($_ZN7cutlass13device_kernelIN5flash19enable_sm80_to_sm89INS1_16FlashAttnBwdSm80INS1_25CollectiveMainloopBwdSm80ILi2ELi2EN4cute5tupleIJNS5_1CILi128EEES8_NS7_ILi64EEEEEENS_10bfloat16_tEfNS_4arch4Sm80ELb1ELb0ELb1ELb0ELb0ELb0ELb0ELb0ELi2ELi4ELi4ELi4ELb0EEENS1_24CollectiveEpilogueBwdGQAISA_fSD_Li256ELb0ELb0EEENS1_25SingleTileBwdLPTSchedulerILb0ELi128ELb0EEEEEEEEEvNT_6ParamsE$_ZN4cute3eso3ESOILb1ELb0EJNS_6LayoutINS_5tupleIJNS3_IJNS_1CILi1EEENS3_IJNS4_ILi2EEES6_EEEEEES6_NS4_ILi4EEEEEENS3_IJNS3_IJNS4_ILi0EEENS3_IJS5_S9_EEEEEES6_NS4_ILi8EEEEEEEENS_10ViewEngineIPjEEEEC2ERKSG_RKSJ_ - $_ZN7cutlass13device_kernelIN5flash19enable_sm80_to_sm89INS1_16FlashAttnBwdSm80INS1_25CollectiveMainloopBwdSm80ILi2ELi2EN4cute5tupleIJNS5_1CILi128EEES8_NS7_ILi64EEEEEENS_10bfloat16_tEfNS_4arch4Sm80ELb1ELb0ELb1ELb0ELb0ELb0ELb0ELb0ELi2ELi4ELi4ELi4ELb0EEENS1_24CollectiveEpilogueBwdGQAISA_fSD_Li256ELb0ELb0EEENS1_25SingleTileBwdLPTSchedulerILb0ELi128ELb0EEEEEEEEEvNT_6ParamsE$_ZN4cute3eso3ESOILb1ELb0EJNS_6LayoutINS_5tupleIJNS3_IJNS3_IJNS_1CILi8EEENS4_ILi1EEEEEES6_EEENS3_IJNS3_IJS6_S6_EEENS4_ILi4EEEEEEEEENS3_IJNS3_IJNS3_IJS6_NS4_ILi0EEEEEESD_EEENS3_IJNS3_IJSD_SD_EEES5_EEEEEEEENS_10ViewEngineIPN7cutlass10bfloat16_tEEEEEC2ERKSJ_RKSO_)
$_ZN7cutlass13device_kernelIN5flash19enable_sm80_to_sm89INS1_16FlashAttnBwdSm80INS1_25CollectiveMainloopBwdSm80ILi2ELi2EN4cute5tupleIJNS5_1CILi128EEES8_NS7_ILi64EEEEEENS_10bfloat16_tEfNS_4arch4Sm80ELb1ELb0ELb1ELb0ELb0ELb0ELb0ELb0ELi2ELi4ELi4ELi4ELb0EEENS1_24CollectiveEpilogueBwdGQAISA_fSD_Li256ELb0ELb0EEENS1_25SingleTileBwdLPTSchedulerILb0ELi128ELb0EEEEEEEEEvNT_6ParamsE$_ZN4cute3eso3ESOILb1ELb0EJNS_6LayoutINS_5tupleIJNS3_IJNS3_IJNS_1CILi8EEENS4_ILi1EEEEEES6_EEENS3_IJNS3_IJS6_S6_EEENS4_ILi4EEEEEEEEENS3_IJNS3_IJNS3_IJS6_NS4_ILi0EEEEEESD_EEENS3_IJNS3_IJSD_SD_EEES5_EEEEEEEENS_10ViewEngineIPN7cutlass10bfloat16_tEEEEEC2ERKSJ_RKSO_:
[----:B------:R-:W-:Y:S02]  /*8bf0*/  IADD3 R4, R23, -c[0x0][0x20], RZ ;  /* 0x8000080017047a10 */ /* 0x000fe40007ffe0ff */
[----:B------:R-:W-:-:S03]  /*8c00*/  MOV R9, 0x0 ;  /* 0x0000000000097802 */ /* 0x000fc60000000f00 */
[----:B------:R1:W-:Y:S01]  /*8c10*/  STL.64 [R4], R2 ;  /* 0x0000000204007387 */ /* 0x0003e20000100a00 */
[----:B------:R-:W-:Y:S05]  /*8c20*/  RET.REL.NODEC R8 `(_ZN7cutlass13device_kernelIN5flash19enable_sm80_to_sm89INS1_16FlashAttnBwdSm80INS1_25CollectiveMainloopBwdSm80ILi2ELi2EN4cute5tupleIJNS5_1CILi128EEES8_NS7_ILi64EEEEEENS_10bfloat16_tEfNS_4arch4Sm80ELb1ELb0ELb1ELb0ELb0ELb0ELb0ELb0ELi2ELi4ELi4ELi4ELb0EEENS1_24CollectiveEpilogueBwdGQAISA_fSD_Li256ELb0ELb0EEENS1_25SingleTileBwdLPTSchedulerILb0ELi128ELb0EEEEEEEEEvNT_6ParamsE) ;  /* 0xffff73d008007950 */ /* 0x000fea0003c3ffff */
        .type           $_ZN7cutlass13device_kernelIN5flash19enable_sm80_to_sm89INS1_16FlashAttnBwdSm80INS1_25CollectiveMainloopBwdSm80ILi2ELi2EN4cute5tupleIJNS5_1CILi128EEES8_NS7_ILi64EEEEEENS_10bfloat16_tEfNS_4arch4Sm80ELb1ELb0ELb1ELb0ELb0ELb0ELb0ELb0ELi2ELi4ELi4ELi4ELb0EEENS1_24CollectiveEpilogueBwdGQAISA_fSD_Li256ELb0ELb0EEENS1_25SingleTileBwdLPTSchedulerILb0ELi128ELb0EEEEEEEEEvNT_6ParamsE$_ZN4cute3eso3ESOILb1ELb0EJNS_6LayoutINS_5tupleIJNS3_IJNS_1CILi1EEENS3_IJNS4_ILi2EEES6_EEEEEES6_NS4_ILi4EEEEEENS3_IJNS3_IJNS4_ILi0EEENS3_IJS5_S9_EEEEEES6_NS4_ILi8EEEEEEEENS_10ViewEngineIPjEEEEC2ERKSG_RKSJ_,@function
        .size           $_ZN7cutlass13device_kernelIN5flash19enable_sm80_to_sm89INS1_16FlashAttnBwdSm80INS1_25CollectiveMainloopBwdSm80ILi2ELi2EN4cute5tupleIJNS5_1CILi128EEES8_NS7_ILi64EEEEEENS_10bfloat16_tEfNS_4arch4Sm80ELb1ELb0ELb1ELb0ELb0ELb0ELb0ELb0ELi2ELi4ELi4ELi4ELb0EEENS1_24CollectiveEpilogueBwdGQAISA_fSD_Li256ELb0ELb0EEENS1_25SingleTileBwdLPTSchedulerILb0ELi128ELb0EEEEEEEEEvNT_6ParamsE$_ZN4cute3eso3ESOILb1ELb0EJNS_6LayoutINS_5tupleIJNS3_IJNS_1CILi1EEENS3_IJNS4_ILi2EEES6_EEEEEES6_NS4_ILi4EEEEEENS3_IJNS3_IJNS4_ILi0EEENS3_IJS5_S9_EEEEEES6_NS4_ILi8EEEEEEEENS_10ViewEngineIPjEEEEC2ERKSG_RKSJ_,($_ZN7cutlass13device_kernelIN5flash19enable_sm80_to_sm89INS1_16FlashAttnBwdSm80INS1_25CollectiveMainloopBwdSm80ILi2ELi2EN4cute5tupleIJNS5_1CILi128EEES8_NS7_ILi64EEEEEENS_10bfloat16_tEfNS_4arch4Sm80ELb1ELb0ELb1ELb0ELb0ELb0ELb0ELb0ELi2ELi4ELi4ELi4ELb0EEENS1_24CollectiveEpilogueBwdGQAISA_fSD_Li256ELb0ELb0EEENS1_25SingleTileBwdLPTSchedulerILb0ELi128ELb0EEEEEEEEEvNT_6ParamsE$_ZN4cute3eso3ESOILb1ELb0EJNS_6LayoutINS_5tupleIJNS3_IJNS_1CILi1EEENS3_IJNS4_ILi4EEENS4_ILi2EEEEEEEEES7_S6_EEENS3_IJNS3_IJNS4_ILi0EEENS3_IJS5_NS4_ILi8EEEEEEEEES6_NS4_ILi16EEEEEEEENS_10ViewEngineIPN7cutlass10bfloat16_tEEEEEC2ERKSH_RKSM_ - $_ZN7cutlass13device_kernelIN5flash19enable_sm80_to_sm89INS1_16FlashAttnBwdSm80INS1_25CollectiveMainloopBwdSm80ILi2ELi2EN4cute5tupleIJNS5_1CILi128EEES8_NS7_ILi64EEEEEENS_10bfloat16_tEfNS_4arch4Sm80ELb1ELb0ELb1ELb0ELb0ELb0ELb0ELb0ELi2ELi4ELi4ELi4ELb0EEENS1_24CollectiveEpilogueBwdGQAISA_fSD_Li256ELb0ELb0EEENS1_25SingleTileBwdLPTSchedulerILb0ELi128ELb0EEEEEEEEEvNT_6ParamsE$_ZN4cute3eso3ESOILb1ELb0EJNS_6LayoutINS_5tupleIJNS3_IJNS_1CILi1EEENS3_IJNS4_ILi2EEES6_EEEEEES6_NS4_ILi4EEEEEENS3_IJNS3_IJNS4_ILi0EEENS3_IJS5_S9_EEEEEES6_NS4_ILi8EEEEEEEENS_10ViewEngineIPjEEEEC2ERKSG_RKSJ_)
$_ZN7cutlass13device_kernelIN5flash19enable_sm80_to_sm89INS1_16FlashAttnBwdSm80INS1_25CollectiveMainloopBwdSm80ILi2ELi2EN4cute5tupleIJNS5_1CILi128EEES8_NS7_ILi64EEEEEENS_10bfloat16_tEfNS_4arch4Sm80ELb1ELb0ELb1ELb0ELb0ELb0ELb0ELb0ELi2ELi4ELi4ELi4ELb0EEENS1_24CollectiveEpilogueBwdGQAISA_fSD_Li256ELb0ELb0EEENS1_25SingleTileBwdLPTSchedulerILb0ELi128ELb0EEEEEEEEEvNT_6ParamsE$_ZN4cute3eso3ESOILb1ELb0EJNS_6LayoutINS_5tupleIJNS3_IJNS_1CILi1EEENS3_IJNS4_ILi2EEES6_EEEEEES6_NS4_ILi4EEEEEENS3_IJNS3_IJNS4_ILi0EEENS3_IJS5_S9_EEEEEES6_NS4_ILi8EEEEEEEENS_10ViewEngineIPjEEEEC2ERKSG_RKSJ_:
[----:B------:R-:W-:Y:S01]  /*8c30*/  IADD3 R4, R56, -c[0x0][0x20], RZ ;  /* 0x8000080038047a10 */ /* 0x000fe20007ffe0ff */
[----:B------:R-:W-:Y:S01]  /*8c40*/  IMAD.MOV.U32 R8, RZ, RZ, R6 ;  /* 0x000000ffff087224 */ /* 0x000fe200078e0006 */
[----:B------:R-:W-:-:S03]  /*8c50*/  MOV R9, 0x0 ;  /* 0x0000000000097802 */ /* 0x000fc60000000f00 */
[----:B------:R1:W-:Y:S01]  /*8c60*/  STL.64 [R4], R2 ;  /* 0x0000000204007387 */ /* 0x0003e20000100a00 */
[----:B------:R-:W-:Y:S05]  /*8c70*/  RET.REL.NODEC R8 `(_ZN7cutlass13device_kernelIN5flash19enable_sm80_to_sm89INS1_16FlashAttnBwdSm80INS1_25CollectiveMainloopBwdSm80ILi2ELi2EN4cute5tupleIJNS5_1CILi128EEES8_NS7_ILi64EEEEEENS_10bfloat16_tEfNS_4arch4Sm80ELb1ELb0ELb1ELb0ELb0ELb0ELb0ELb0ELi2ELi4ELi4ELi4ELb0EEENS1_24CollectiveEpilogueBwdGQAISA_fSD_Li256ELb0ELb0EEENS1_25SingleTileBwdLPTSchedulerILb0ELi128ELb0EEEEEEEEEvNT_6ParamsE) ;  /* 0xffff738008007950 */ /* 0x000fea0003c3ffff */
        .type           $_ZN7cutlass13device_kernelIN5flash19enable_sm80_to_sm89INS1_16FlashAttnBwdSm80INS1_25CollectiveMainloopBwdSm80ILi2ELi2EN4cute5tupleIJNS5_1CILi128EEES8_NS7_ILi64EEEEEENS_10bfloat16_tEfNS_4arch4Sm80ELb1ELb0ELb1ELb0ELb0ELb0ELb0ELb0ELi2ELi4ELi4ELi4ELb0EEENS1_24CollectiveEpilogueBwdGQAISA_fSD_Li256ELb0ELb0EEENS1_25SingleTileBwdLPTSchedulerILb0ELi128ELb0EEEEEEEEEvNT_6ParamsE$_ZN4cute3eso3ESOILb1ELb0EJNS_6LayoutINS_5tupleIJNS3_IJNS_1CILi1EEENS3_IJNS4_ILi4EEENS4_ILi2EEEEEEEEES7_S6_EEENS3_IJNS3_IJNS4_ILi0EEENS3_IJS5_NS4_ILi8EEEEEEEEES6_NS4_ILi16EEEEEEEENS_10ViewEngineIPN7cutlass10bfloat16_tEEEEEC2ERKSH_RKSM_,@function
        .size           $_ZN7cutlass13device_kernelIN5flash19enable_sm80_to_sm89INS1_16FlashAttnBwdSm80INS1_25CollectiveMainloopBwdSm80ILi2ELi2EN4cute5tupleIJNS5_1CILi128EEES8_NS7_ILi64EEEEEENS_10bfloat16_tEfNS_4arch4Sm80ELb1ELb0ELb1ELb0ELb0ELb0ELb0ELb0ELi2ELi4ELi4ELi4ELb0EEENS1_24CollectiveEpilogueBwdGQAISA_fSD_Li256ELb0ELb0EEENS1_25SingleTileBwdLPTSchedulerILb0ELi128ELb0EEEEEEEEEvNT_6ParamsE$_ZN4cute3eso3ESOILb1ELb0EJNS_6LayoutINS_5tupleIJNS3_IJNS_1CILi1EEENS3_IJNS4_ILi4EEENS4_ILi2EEEEEEEEES7_S6_EEENS3_IJNS3_IJNS4_ILi0EEENS3_IJS5_NS4_ILi8EEEEEEEEES6_NS4_ILi16EEEEEEEENS_10ViewEngineIPN7cutlass10bfloat16_tEEEEEC2ERKSH_RKSM_,($_ZN7cutlass13device_kernelIN5flash19enable_sm80_to_sm89INS1_16FlashAttnBwdSm80INS1_25CollectiveMainloopBwdSm80ILi2ELi2EN4cute5tupleIJNS5_1CILi128EEES8_NS7_ILi64EEEEEENS_10bfloat16_tEfNS_4arch4Sm80ELb1ELb0ELb1ELb0ELb0ELb0ELb0ELb0ELi2ELi4ELi4ELi4ELb0EEENS1_24CollectiveEpilogueBwdGQAISA_fSD_Li256ELb0ELb0EEENS1_25SingleTileBwdLPTSchedulerILb0ELi128ELb0EEEEEEEEEvNT_6ParamsE$_ZN4cute3eso3ESOILb1ELb0EJNS_6LayoutINS_5tupleIJNS3_IJNS_1CILi1EEENS4_ILi2EEEEEEEEENS3_IJNS3_IJS5_S5_EEEEEEEENS_10ViewEngineIPjEEEEC2ERKSB_RKSE_ - $_ZN7cutlass13device_kernelIN5flash19enable_sm80_to_sm89INS1_16FlashAttnBwdSm80INS1_25CollectiveMainloopBwdSm80ILi2ELi2EN4cute5tupleIJNS5_1CILi128EEES8_NS7_ILi64EEEEEENS_10bfloat16_tEfNS_4arch4Sm80ELb1ELb0ELb1ELb0ELb0ELb0ELb0ELb0ELi2ELi4ELi4ELi4ELb0EEENS1_24CollectiveEpilogueBwdGQAISA_fSD_Li256ELb0ELb0EEENS1_25SingleTileBwdLPTSchedulerILb0ELi128ELb0EEEEEEEEEvNT_6ParamsE$_ZN4cute3eso3ESOILb1ELb0EJNS_6LayoutINS_5tupleIJNS3_IJNS_1CILi1EEENS3_IJNS4_ILi4EEENS4_ILi2EEEEEEEEES7_S6_EEENS3_IJNS3_IJNS4_ILi0EEENS3_IJS5_NS4_ILi8EEEEEEEEES6_NS4_ILi16EEEEEEEENS_10ViewEngineIPN7cutlass10bfloat16_tEEEEEC2ERKSH_RKSM_)
$_ZN7cutlass13device_kernelIN5flash19enable_sm80_to_sm89INS1_16FlashAttnBwdSm80INS1_25CollectiveMainloopBwdSm80ILi2ELi2EN4cute5tupleIJNS5_1CILi128EEES8_NS7_ILi64EEEEEENS_10bfloat16_tEfNS_4arch4Sm80ELb1ELb0ELb1ELb0ELb0ELb0ELb0ELb0ELi2ELi4ELi4ELi4ELb0EEENS1_24CollectiveEpilogueBwdGQAISA_fSD_Li256ELb0ELb0EEENS1_25SingleTileBwdLPTSchedulerILb0ELi128ELb0EEEEEEEEEvNT_6ParamsE$_ZN4cute3eso3ESOILb1ELb0EJNS_6LayoutINS_5tupleIJNS3_IJNS_1CILi1EEENS3_IJNS4_ILi4EEENS4_ILi2EEEEEEEEES7_S6_EEENS3_IJNS3_IJNS4_ILi0EEENS3_IJS5_NS4_ILi8EEEEEEEEES6_NS4_ILi16EEEEEEEENS_10ViewEngineIPN7cutlass10bfloat16_tEEEEEC2ERKSH_RKSM_:
[----:B------:R-:W-:Y:S01]  /*8c80*/  IADD3 R3, R56, -c[0x0][0x20], RZ ;  /* 0x8000080038037a10 */ /* 0x000fe20007ffe0ff */
[----:B------:R-:W-:Y:S01]  /*8c90*/  IMAD.MOV.U32 R50, RZ, RZ, R2 ;  /* 0x000000ffff327224 */ /* 0x000fe200078e0002 */
[----:B------:R-:W-:-:S04]  /*8ca0*/  MOV R5, 0x0 ;  /* 0x0000000000057802 */ /* 0x000fc80000000f00 */
[----:B------:R1:W-:Y:S01]  /*8cb0*/  STL.64 [R3], R50 ;  /* 0x0000003203007387 */ /* 0x0003e20000100a00 */
[----:B------:R-:W-:Y:S05]  /*8cc0*/  RET.REL.NODEC R4 `(_ZN7cutlass13device_kernelIN5flash19enable_sm80_to_sm89INS1_16FlashAttnBwdSm80INS1_25CollectiveMainloopBwdSm80ILi2ELi2EN4cute5tupleIJNS5_1CILi128EEES8_NS7_ILi64EEEEEENS_10bfloat16_tEfNS_4arch4Sm80ELb1ELb0ELb1ELb0ELb0ELb0ELb0ELb0ELi2ELi4ELi4ELi4ELb0EEENS1_24CollectiveEpilogueBwdGQAISA_fSD_Li256ELb0ELb0EEENS1_25SingleTileBwdLPTSchedulerILb0ELi128ELb0EEEEEEEEEvNT_6ParamsE) ;  /* 0xffff733004007950 */ /* 0x000fea0003c3ffff */
        .type           $_ZN7cutlass13device_kernelIN5flash19enable_sm80_to_sm89INS1_16FlashAttnBwdSm80INS1_25CollectiveMainloopBwdSm80ILi2ELi2EN4cute5tupleIJNS5_1CILi128EEES8_NS7_ILi64EEEEEENS_10bfloat16_tEfNS_4arch4Sm80ELb1ELb0ELb1ELb0ELb0ELb0ELb0ELb0ELi2ELi4ELi4ELi4ELb0EEENS1_24CollectiveEpilogueBwdGQAISA_fSD_Li256ELb0ELb0EEENS1_25SingleTileBwdLPTSchedulerILb0ELi128ELb0EEEEEEEEEvNT_6ParamsE$_ZN4cute3eso3ESOILb1ELb0EJNS_6LayoutINS_5tupleIJNS3_IJNS_1CILi1EEENS4_ILi2EEEEEEEEENS3_IJNS3_IJS5_S5_EEEEEEEENS_10ViewEngineIPjEEEEC2ERKSB_RKSE_,@function
        .size           $_ZN7cutlass13device_kernelIN5flash19enable_sm80_to_sm89INS1_16FlashAttnBwdSm80INS1_25CollectiveMainloopBwdSm80ILi2ELi2EN4cute5tupleIJNS5_1CILi128EEES8_NS7_ILi64EEEEEENS_10bfloat16_tEfNS_4arch4Sm80ELb1ELb0ELb1ELb0ELb0ELb0ELb0ELb0ELi2ELi4ELi4ELi4ELb0EEENS1_24CollectiveEpilogueBwdGQAISA_fSD_Li256ELb0ELb0EEENS1_25SingleTileBwdLPTSchedulerILb0ELi128ELb0EEEEEEEEEvNT_6ParamsE$_ZN4cute3eso3ESOILb1ELb0EJNS_6LayoutINS_5tupleIJNS3_IJNS_1CILi1EEENS4_ILi2EEEEEEEEENS3_IJNS3_IJS5_S5_EEEEEEEENS_10ViewEngineIPjEEEEC2ERKSB_RKSE_,($_ZN7cutlass13device_kernelIN5flash19enable_sm80_to_sm89INS1_16FlashAttnBwdSm80INS1_25CollectiveMainloopBwdSm80ILi2ELi2EN4cute5tupleIJNS5_1CILi128EEES8_NS7_ILi64EEEEEENS_10bfloat16_tEfNS_4arch4Sm80ELb1ELb0ELb1ELb0ELb0ELb0ELb0ELb0ELi2ELi4ELi4ELi4ELb0EEENS1_24CollectiveEpilogueBwdGQAISA_fSD_Li256ELb0ELb0EEENS1_25SingleTileBwdLPTSchedulerILb0ELi128ELb0EEEEEEEEEvNT_6ParamsE$_ZN4cute3eso3ESOILb1ELb0EJNS_6LayoutINS_5tupleIJNS3_IJNS_1CILi1EEENS4_ILi2EEEEEES6_NS4_ILi8EEEEEENS3_IJNS3_IJS5_S5_EEES6_NS4_ILi4EEEEEEEENS_10ViewEngineIPKN7cutlass5ArrayIfLi2ELb1EEEEEEEC2ERKSD_RKSK_ - $_ZN7cutlass13device_kernelIN5flash19enable_sm80_to_sm89INS1_16FlashAttnBwdSm80INS1_25CollectiveMainloopBwdSm80ILi2ELi2EN4cute5tupleIJNS5_1CILi128EEES8_NS7_ILi64EEEEEENS_10bfloat16_tEfNS_4arch4Sm80ELb1ELb0ELb1ELb0ELb0ELb0ELb0ELb0ELi2ELi4ELi4ELi4ELb0EEENS1_24CollectiveEpilogueBwdGQAISA_fSD_Li256ELb0ELb0EEENS1_25SingleTileBwdLPTSchedulerILb0ELi128ELb0EEEEEEEEEvNT_6ParamsE$_ZN4cute3eso3ESOILb1ELb0EJNS_6LayoutINS_5tupleIJNS3_IJNS_1CILi1EEENS4_ILi2EEEEEEEEENS3_IJNS3_IJS5_S5_EEEEEEEENS_10ViewEngineIPjEEEEC2ERKSB_RKSE_)
$_ZN7cutlass13device_kernelIN5flash19enable_sm80_to_sm89INS1_16FlashAttnBwdSm80INS1_25CollectiveMainloopBwdSm80ILi2ELi2EN4cute5tupleIJNS5_1CILi128EEES8_NS7_ILi64EEEEEENS_10bfloat16_tEfNS_4arch4Sm80ELb1ELb0ELb1ELb0ELb0ELb0ELb0ELb0ELi2ELi4ELi4ELi4ELb0EEENS1_24CollectiveEpilogueBwdGQAISA_fSD_Li256ELb0ELb0EEENS1_25SingleTileBwdLPTSchedulerILb0ELi128ELb0EEEEEEEEEvNT_6ParamsE$_ZN4cute3eso3ESOILb1ELb0EJNS_6LayoutINS_5tupleIJNS3_IJNS_1CILi1EEENS4_ILi2EEEEEEEEENS3_IJNS3_IJS5_S5_EEEEEEEENS_10ViewEngineIPjEEEEC2ERKSB_RKSE_:
[----:B------:R-:W-:Y:S01]  /*8cd0*/  IADD3 R2, R2, -c[0x0][0x20], RZ ;  /* 0x8000080002027a10 */ /* 0x000fe20007ffe0ff */
[----:B------:R-:W-:Y:S01]  /*8ce0*/  IMAD.MOV.U32 R11, RZ, RZ, R3 ;  /* 0x000000ffff0b7224 */ /* 0x000fe200078e0003 */
[----:B------:R-:W-:-:S04]  /*8cf0*/  MOV R5, 0x0 ;  /* 0x0000000000057802 */ /* 0x000fc80000000f00 */
[----:B------:R1:W-:Y:S01]  /*8d00*/  STL.64 [R2], R10 ;  /* 0x0000000a02007387 */ /* 0x0003e20000100a00 */
[----:B------:R-:W-:Y:S05]  /*8d10*/  RET.REL.NODEC R4 `(_ZN7cutlass13device_kernelIN5flash19enable_sm80_to_sm89INS1_16FlashAttnBwdSm80INS1_25CollectiveMainloopBwdSm80ILi2ELi2EN4cute5tupleIJNS5_1CILi128EEES8_NS7_ILi64EEEEEENS_10bfloat16_tEfNS_4arch4Sm80ELb1ELb0ELb1ELb0ELb0ELb0ELb0ELb0ELi2ELi4ELi4ELi4ELb0EEENS1_24CollectiveEpilogueBwdGQAISA_fSD_Li256ELb0ELb0EEENS1_25SingleTileBwdLPTSchedulerILb0ELi128ELb0EEEEEEEEEvNT_6ParamsE) ;  /* 0xffff72e004007950 */ /* 0x000fea0003c3ffff */
        .type           $_ZN7cutlass13device_kernelIN5flash19enable_sm80_to_sm89INS1_16FlashAttnBwdSm80INS1_25CollectiveMainloopBwdSm80ILi2ELi2EN4cute5tupleIJNS5_1CILi128EEES8_NS7_ILi64EEEEEENS_10bfloat16_tEfNS_4arch4Sm80ELb1ELb0ELb1ELb0ELb0ELb0ELb0ELb0ELi2ELi4ELi4ELi4ELb0EEENS1_24CollectiveEpilogueBwdGQAISA_fSD_Li256ELb0ELb0EEENS1_25SingleTileBwdLPTSchedulerILb0ELi128ELb0EEEEEEEEEvNT_6ParamsE$_ZN4cute3eso3ESOILb1ELb0EJNS_6LayoutINS_5tupleIJNS3_IJNS_1CILi1EEENS4_ILi2EEEEEES6_NS4_ILi8EEEEEENS3_IJNS3_IJS5_S5_EEES6_NS4_ILi4EEEEEEEENS_10ViewEngineIPKN7cutlass5ArrayIfLi2ELb1EEEEEEEC2ERKSD_RKSK_,@function
        .size           $_ZN7cutlass13device_kernelIN5flash19enable_sm80_to_sm89INS1_16FlashAttnBwdSm80INS1_25CollectiveMainloopBwdSm80ILi2ELi2EN4cute5tupleIJNS5_1CILi128EEES8_NS7_ILi64EEEEEENS_10bfloat16_tEfNS_4arch4Sm80ELb1ELb0ELb1ELb0ELb0ELb0ELb0ELb0ELi2ELi4ELi4ELi4ELb0EEENS1_24CollectiveEpilogueBwdGQAISA_fSD_Li256ELb0ELb0EEENS1_25SingleTileBwdLPTSchedulerILb0ELi128ELb0EEEEEEEEEvNT_6ParamsE$_ZN4cute3eso3ESOILb1ELb0EJNS_6LayoutINS_5tupleIJNS3_IJNS_1CILi1EEENS4_ILi2EEEEEES6_NS4_ILi8EEEEEENS3_IJNS3_IJS5_S5_EEES6_NS4_ILi4EEEEEEEENS_10ViewEngineIPKN7cutlass5ArrayIfLi2ELb1EEEEEEEC2ERKSD_RKSK_,($_ZN7cutlass13device_kernelIN5flash19enable_sm80_to_sm89INS1_16FlashAttnBwdSm80INS1_25CollectiveMainloopBwdSm80ILi2ELi2EN4cute5tupleIJNS5_1CILi128EEES8_NS7_ILi64EEEEEENS_10bfloat16_tEfNS_4arch4Sm80ELb1ELb0ELb1ELb0ELb0ELb0ELb0ELb0ELi2ELi4ELi4ELi4ELb0EEENS1_24CollectiveEpilogueBwdGQAISA_fSD_Li256ELb0ELb0EEENS1_25SingleTileBwdLPTSchedulerILb0ELi128ELb0EEEEEEEEEvNT_6ParamsE$_ZN4cute3eso3ESOILb1ELb0EJNS_6LayoutINS_5tupleIJNS3_IJNS_1CILi1EEENS4_ILi2EEEEEES6_NS4_ILi8EEEEEENS3_IJNS3_IJS5_S5_EEES6_NS4_ILi4EEEEEEEENS_10ViewEngineIPN7cutlass5ArrayINSF_10bfloat16_tELi2ELb0EEEEEEEC2ERKSD_RKSK_ - $_ZN7cutlass13device_kernelIN5flash19enable_sm80_to_sm89INS1_16FlashAttnBwdSm80INS1_25CollectiveMainloopBwdSm80ILi2ELi2EN4cute5tupleIJNS5_1CILi128EEES8_NS7_ILi64EEEEEENS_10bfloat16_tEfNS_4arch4Sm80ELb1ELb0ELb1ELb0ELb0ELb0ELb0ELb0ELi2ELi4ELi4ELi4ELb0EEENS1_24CollectiveEpilogueBwdGQAISA_fSD_Li256ELb0ELb0EEENS1_25SingleTileBwdLPTSchedulerILb0ELi128ELb0EEEEEEEEEvNT_6ParamsE$_ZN4cute3eso3ESOILb1ELb0EJNS_6LayoutINS_5tupleIJNS3_IJNS_1CILi1EEENS4_ILi2EEEEEES6_NS4_ILi8EEEEEENS3_IJNS3_IJS5_S5_EEES6_NS4_ILi4EEEEEEEENS_10ViewEngineIPKN7cutlass5ArrayIfLi2ELb1EEEEEEEC2ERKSD_RKSK_)
$_ZN7cutlass13device_kernelIN5flash19enable_sm80_to_sm89INS1_16FlashAttnBwdSm80INS1_25CollectiveMainloopBwdSm80ILi2ELi2EN4cute5tupleIJNS5_1CILi128EEES8_NS7_ILi64EEEEEENS_10bfloat16_tEfNS_4arch4Sm80ELb1ELb0ELb1ELb0ELb0ELb0ELb0ELb0ELi2ELi4ELi4ELi4ELb0EEENS1_24CollectiveEpilogueBwdGQAISA_fSD_Li256ELb0ELb0EEENS1_25SingleTileBwdLPTSchedulerILb0ELi128ELb0EEEEEEEEEvNT_6ParamsE$_ZN4cute3eso3ESOILb1ELb0EJNS_6LayoutINS_5tupleIJNS3_IJNS_1CILi1EEENS4_ILi2EEEEEES6_NS4_ILi8EEEEEENS3_IJNS3_IJS5_S5_EEES6_NS4_ILi4EEEEEEEENS_10ViewEngineIPKN7cutlass5ArrayIfLi2ELb1EEEEEEEC2ERKSD_RKSK_:
[----:B------:R-:W-:Y:S01]  /*8d20*/  IADD3 R2, R56, -c[0x0][0x20], RZ ;  /* 0x8000080038027a10 */ /* 0x000fe20007ffe0ff */
[----:B------:R-:W-:Y:S01]  /*8d30*/  IMAD.MOV.U32 R9, RZ, RZ, R5 ;  /* 0x000000ffff097224 */ /* 0x000fe200078e0005 */
[----:B------:R-:W-:Y:S01]  /*8d40*/  MOV R10, R6 ;  /* 0x00000006000a7202 */ /* 0x000fe20000000f00 */
[----:B------:R-:W-:-:S03]  /*8d50*/  IMAD.MOV.U32 R11, RZ, RZ, 0x0 ;  /* 0x00000000ff0b7424 */ /* 0x000fc600078e00ff */
[----:B------:R1:W-:Y:S01]  /*8d60*/  STL.64 [R2], R8 ;  /* 0x0000000802007387 */ /* 0x0003e20000100a00 */
[----:B------:R-:W-:Y:S05]  /*8d70*/  RET.REL.NODEC R10 `(_ZN7cutlass13device_kernelIN5flash19enable_sm80_to_sm89INS1_16FlashAttnBwdSm80INS1_25CollectiveMainloopBwdSm80ILi2ELi2EN4cute5tupleIJNS5_1CILi128EEES8_NS7_ILi64EEEEEENS_10bfloat16_tEfNS_4arch4Sm80ELb1ELb0ELb1ELb0ELb0ELb0ELb0ELb0ELi2ELi4ELi4ELi4ELb0EEENS1_24CollectiveEpilogueBwdGQAISA_fSD_Li256ELb0ELb0EEENS1_25SingleTileBwdLPTSchedulerILb0ELi128ELb0EEEEEEEEEvNT_6ParamsE) ;  /* 0xffff72800a007950 */ /* 0x000fea0003c3ffff */
        .type           $_ZN7cutlass13device_kernelIN5flash19enable_sm80_to_sm89INS1_16FlashAttnBwdSm80INS1_25CollectiveMainloopBwdSm80ILi2ELi2EN4cute5tupleIJNS5_1CILi128EEES8_NS7_ILi64EEEEEENS_10bfloat16_tEfNS_4arch4Sm80ELb1ELb0ELb1ELb0ELb0ELb0ELb0ELb0ELi2ELi4ELi4ELi4ELb0EEENS1_24CollectiveEpilogueBwdGQAISA_fSD_Li256ELb0ELb0EEENS1_25SingleTileBwdLPTSchedulerILb0ELi128ELb0EEEEEEEEEvNT_6ParamsE$_ZN4cute3eso3ESOILb1ELb0EJNS_6LayoutINS_5tupleIJNS3_IJNS_1CILi1EEENS4_ILi2EEEEEES6_NS4_ILi8EEEEEENS3_IJNS3_IJS5_S5_EEES6_NS4_ILi4EEEEEEEENS_10ViewEngineIPN7cutlass5ArrayINSF_10bfloat16_tELi2ELb0EEEEEEEC2ERKSD_RKSK_,@function
        .size           $_ZN7cutlass13device_kernelIN5flash19enable_sm80_to_sm89INS1_16FlashAttnBwdSm80INS1_25CollectiveMainloopBwdSm80ILi2ELi2EN4cute5tupleIJNS5_1CILi128EEES8_NS7_ILi64EEEEEENS_10bfloat16_tEfNS_4arch4Sm80ELb1ELb0ELb1ELb0ELb0ELb0ELb0ELb0ELi2ELi4ELi4ELi4ELb0EEENS1_24CollectiveEpilogueBwdGQAISA_fSD_Li256ELb0ELb0EEENS1_25SingleTileBwdLPTSchedulerILb0ELi128ELb0EEEEEEEEEvNT_6ParamsE$_ZN4cute3eso3ESOILb1ELb0EJNS_6LayoutINS_5tupleIJNS3_IJNS_1CILi1EEENS4_ILi2EEEEEES6_NS4_ILi8EEEEEENS3_IJNS3_IJS5_S5_EEES6_NS4_ILi4EEEEEEEENS_10ViewEngineIPN7cutlass5ArrayINSF_10bfloat16_tELi2ELb0EEEEEEEC2ERKSD_RKSK_,($_ZN7cutlass13device_kernelIN5flash19enable_sm80_to_sm89INS1_16FlashAttnBwdSm80INS1_25CollectiveMainloopBwdSm80ILi2ELi2EN4cute5tupleIJNS5_1CILi128EEES8_NS7_ILi64EEEEEENS_10bfloat16_tEfNS_4arch4Sm80ELb1ELb0ELb1ELb0ELb0ELb0ELb0ELb0ELi2ELi4ELi4ELi4ELb0EEENS1_24CollectiveEpilogueBwdGQAISA_fSD_Li256ELb0ELb0EEENS1_25SingleTileBwdLPTSchedulerILb0ELi128ELb0EEEEEEEEEvNT_6ParamsE$_ZN4cute3eso3ESOILb1ELb0EJNS_6LayoutINS_5tupleIJNS3_IJNS_1CILi1EEENS4_ILi2EEES6_EEEEEENS3_IJNS3_IJS5_S5_S6_EEEEEEEENS_10ViewEngineIPjEEEEC2ERKSB_RKSE_ - $_ZN7cutlass13device_kernelIN5flash19enable_sm80_to_sm89INS1_16FlashAttnBwdSm80INS1_25CollectiveMainloopBwdSm80ILi2ELi2EN4cute5tupleIJNS5_1CILi128EEES8_NS7_ILi64EEEEEENS_10bfloat16_tEfNS_4arch4Sm80ELb1ELb0ELb1ELb0ELb0ELb0ELb0ELb0ELi2ELi4ELi4ELi4ELb0EEENS1_24CollectiveEpilogueBwdGQAISA_fSD_Li256ELb0ELb0EEENS1_25SingleTileBwdLPTSchedulerILb0ELi128ELb0EEEEEEEEEvNT_6ParamsE$_ZN4cute3eso3ESOILb1ELb0EJNS_6LayoutINS_5tupleIJNS3_IJNS_1CILi1EEENS4_ILi2EEEEEES6_NS4_ILi8EEEEEENS3_IJNS3_IJS5_S5_EEES6_NS4_ILi4EEEEEEEENS_10ViewEngineIPN7cutlass5ArrayINSF_10bfloat16_tELi2ELb0EEEEEEEC2ERKSD_RKSK_)
$_ZN7cutlass13device_kernelIN5flash19enable_sm80_to_sm89INS1_16FlashAttnBwdSm80INS1_25CollectiveMainloopBwdSm80ILi2ELi2EN4cute5tupleIJNS5_1CILi128EEES8_NS7_ILi64EEEEEENS_10bfloat16_tEfNS_4arch4Sm80ELb1ELb0ELb1ELb0ELb0ELb0ELb0ELb0ELi2ELi4ELi4ELi4ELb0EEENS1_24CollectiveEpilogueBwdGQAISA_fSD_Li256ELb0ELb0EEENS1_25SingleTileBwdLPTSchedulerILb0ELi128ELb0EEEEEEEEEvNT_6ParamsE$_ZN4cute3eso3ESOILb1ELb0EJNS_6LayoutINS_5tupleIJNS3_IJNS_1CILi1EEENS4_ILi2EEEEEES6_NS4_ILi8EEEEEENS3_IJNS3_IJS5_S5_EEES6_NS4_ILi4EEEEEEEENS_10ViewEngineIPN7cutlass5ArrayINSF_10bfloat16_tELi2ELb0EEEEEEEC2ERKSD_RKSK_:
[----:B------:R-:W-:Y:S01]  /*8d80*/  IADD3 R2, R56, -c[0x0][0x20], RZ ;  /* 0x8000080038027a10 */ /* 0x000fe20007ffe0ff */
[----:B------:R-:W-:Y:S01]  /*8d90*/  IMAD.MOV.U32 R9, RZ, RZ, R5 ;  /* 0x000000ffff097224 */ /* 0x000fe200078e0005 */
[----:B------:R-:W-:Y:S01]  /*8da0*/  MOV R50, R6 ;  /* 0x0000000600327202 */ /* 0x000fe20000000f00 */
[----:B------:R-:W-:-:S03]  /*8db0*/  IMAD.MOV.U32 R51, RZ, RZ, 0x0 ;  /* 0x00000000ff337424 */ /* 0x000fc600078e00ff */
[----:B------:R1:W-:Y:S01]  /*8dc0*/  STL.64 [R2], R8 ;  /* 0x0000000802007387 */ /* 0x0003e20000100a00 */
[----:B------:R-:W-:Y:S05]  /*8dd0*/  RET.REL.NODEC R50 `(_ZN7cutlass13device_kernelIN5flash19enable_sm80_to_sm89INS1_16FlashAttnBwdSm80INS1_25CollectiveMainloopBwdSm80ILi2ELi2EN4cute5tupleIJNS5_1CILi128EEES8_NS7_ILi64EEEEEENS_10bfloat16_tEfNS_4arch4Sm80ELb1ELb0ELb1ELb0ELb0ELb0ELb0ELb0ELi2ELi4ELi4ELi4ELb0EEENS1_24CollectiveEpilogueBwdGQAISA_fSD_Li256ELb0ELb0EEENS1_25SingleTileBwdLPTSchedulerILb0ELi128ELb0EEEEEEEEEvNT_6ParamsE) ;  /* 0xffff722032007950 */ /* 0x000fea0003c3ffff */
        .type           $_ZN7cutlass13device_kernelIN5flash19enable_sm80_to_sm89INS1_16FlashAttnBwdSm80INS1_25CollectiveMainloopBwdSm80ILi2ELi2EN4cute5tupleIJNS5_1CILi128EEES8_NS7_ILi64EEEEEENS_10bfloat16_tEfNS_4arch4Sm80ELb1ELb0ELb1ELb0ELb0ELb0ELb0ELb0ELi2ELi4ELi4ELi4ELb0EEENS1_24CollectiveEpilogueBwdGQAISA_fSD_Li256ELb0ELb0EEENS1_25SingleTileBwdLPTSchedulerILb0ELi128ELb0EEEEEEEEEvNT_6ParamsE$_ZN4cute3eso3ESOILb1ELb0EJNS_6LayoutINS_5tupleIJNS3_IJNS_1CILi1EEENS4_ILi2EEES6_EEEEEENS3_IJNS3_IJS5_S5_S6_EEEEEEEENS_10ViewEngineIPjEEEEC2ERKSB_RKSE_,@function
        .size           $_ZN7cutlass13device_kernelIN5flash19enable_sm80_to_sm89INS1_16FlashAttnBwdSm80INS1_25CollectiveMainloopBwdSm80ILi2ELi2EN4cute5tupleIJNS5_1CILi128EEES8_NS7_ILi64EEEEEENS_10bfloat16_tEfNS_4arch4Sm80ELb1ELb0ELb1ELb0ELb0ELb0ELb0ELb0ELi2ELi4ELi4ELi4ELb0EEENS1_24CollectiveEpilogueBwdGQAISA_fSD_Li256ELb0ELb0EEENS1_25SingleTileBwdLPTSchedulerILb0ELi128ELb0EEEEEEEEEvNT_6ParamsE$_ZN4cute3eso3ESOILb1ELb0EJNS_6LayoutINS_5tupleIJNS3_IJNS_1CILi1EEENS4_ILi2EEES6_EEEEEENS3_IJNS3_IJS5_S5_S6_EEEEEEEENS_10ViewEngineIPjEEEEC2ERKSB_RKSE_,($_ZN7cutlass13device_kernelIN5flash19enable_sm80_to_sm89INS1_16FlashAttnBwdSm80INS1_25CollectiveMainloopBwdSm80ILi2ELi2EN4cute5tupleIJNS5_1CILi128EEES8_NS7_ILi64EEEEEENS_10bfloat16_tEfNS_4arch4Sm80ELb1ELb0ELb1ELb0ELb0ELb0ELb0ELb0ELi2ELi4ELi4ELi4ELb0EEENS1_24CollectiveEpilogueBwdGQAISA_fSD_Li256ELb0ELb0EEENS1_25SingleTileBwdLPTSchedulerILb0ELi128ELb0EEEEEEEEEvNT_6ParamsE$_ZN4cute3eso3ESOILb1ELb0EJNS_6LayoutINS_5tupleIJNS3_IJNS_1CILi1EEENS4_ILi4EEEEEENS4_ILi2EEES6_EEENS3_IJNS3_IJNS4_ILi0EEES5_EEES6_NS4_ILi8EEEEEEEENS_10ViewEngineIPfEEEEC2ERKSE_RKSH_ - $_ZN7cutlass13device_kernelIN5flash19enable_sm80_to_sm89INS1_16FlashAttnBwdSm80INS1_25CollectiveMainloopBwdSm80ILi2ELi2EN4cute5tupleIJNS5_1CILi128EEES8_NS7_ILi64EEEEEENS_10bfloat16_tEfNS_4arch4Sm80ELb1ELb0ELb1ELb0ELb0ELb0ELb0ELb0ELi2ELi4ELi4ELi4ELb0EEENS1_24CollectiveEpilogueBwdGQAISA_fSD_Li256ELb0ELb0EEENS1_25SingleTileBwdLPTSchedulerILb0ELi128ELb0EEEEEEEEEvNT_6ParamsE$_ZN4cute3eso3ESOILb1ELb0EJNS_6LayoutINS_5tupleIJNS3_IJNS_1CILi1EEENS4_ILi2EEES6_EEEEEENS3_IJNS3_IJS5_S5_S6_EEEEEEEENS_10ViewEngineIPjEEEEC2ERKSB_RKSE_)
$_ZN7cutlass13device_kernelIN5flash19enable_sm80_to_sm89INS1_16FlashAttnBwdSm80INS1_25CollectiveMainloopBwdSm80ILi2ELi2EN4cute5tupleIJNS5_1CILi128EEES8_NS7_ILi64EEEEEENS_10bfloat16_tEfNS_4arch4Sm80ELb1ELb0ELb1ELb0ELb0ELb0ELb0ELb0ELi2ELi4ELi4ELi4ELb0EEENS1_24CollectiveEpilogueBwdGQAISA_fSD_Li256ELb0ELb0EEENS1_25SingleTileBwdLPTSchedulerILb0ELi128ELb0EEEEEEEEEvNT_6ParamsE$_ZN4cute3eso3ESOILb1ELb0EJNS_6LayoutINS_5tupleIJNS3_IJNS_1CILi1EEENS4_ILi2EEES6_EEEEEENS3_IJNS3_IJS5_S5_S6_EEEEEEEENS_10ViewEngineIPjEEEEC2ERKSB_RKSE_:
[----:B------:R-:W-:Y:S02]  /*8de0*/  IADD3 R2, R66, -c[0x0][0x20], RZ ;  /* 0x8000080042027a10 */ /* 0x000fe40007ffe0ff */
[----:B------:R-:W-:-:S03]  /*8df0*/  MOV R5, 0x0 ;  /* 0x0000000000057802 */ /* 0x000fc60000000f00 */
[----:B------:R1:W-:Y:S01]  /*8e00*/  STL.64 [R2], R12 ;  /* 0x0000000c02007387 */ /* 0x0003e20000100a00 */
[----:B------:R-:W-:Y:S05]  /*8e10*/  RET.REL.NODEC R4 `(_ZN7cutlass13device_kernelIN5flash19enable_sm80_to_sm89INS1_16FlashAttnBwdSm80INS1_25CollectiveMainloopBwdSm80ILi2ELi2EN4cute5tupleIJNS5_1CILi128EEES8_NS7_ILi64EEEEEENS_10bfloat16_tEfNS_4arch4Sm80ELb1ELb0ELb1ELb0ELb0ELb0ELb0ELb0ELi2ELi4ELi4ELi4ELb0EEENS1_24CollectiveEpilogueBwdGQAISA_fSD_Li256ELb0ELb0EEENS1_25SingleTileBwdLPTSchedulerILb0ELi128ELb0EEEEEEEEEvNT_6ParamsE) ;  /* 0xffff71e004007950 */ /* 0x000fea0003c3ffff */
        .type           $_ZN7cutlass13device_kernelIN5flash19enable_sm80_to_sm89INS1_16FlashAttnBwdSm80INS1_25CollectiveMainloopBwdSm80ILi2ELi2EN4cute5tupleIJNS5_1CILi128EEES8_NS7_ILi64EEEEEENS_10bfloat16_tEfNS_4arch4Sm80ELb1ELb0ELb1ELb0ELb0ELb0ELb0ELb0ELi2ELi4ELi4ELi4ELb0EEENS1_24CollectiveEpilogueBwdGQAISA_fSD_Li256ELb0ELb0EEENS1_25SingleTileBwdLPTSchedulerILb0ELi128ELb0EEEEEEEEEvNT_6ParamsE$_ZN4cute3eso3ESOILb1ELb0EJNS_6LayoutINS_5tupleIJNS3_IJNS_1CILi1EEENS4_ILi4EEEEEENS4_ILi2EEES6_EEENS3_IJNS3_IJNS4_ILi0EEES5_EEES6_NS4_ILi8EEEEEEEENS_10ViewEngineIPfEEEEC2ERKSE_RKSH_,@function
        .size           $_ZN7cutlass13device_kernelIN5flash19enable_sm80_to_sm89INS1_16FlashAttnBwdSm80INS1_25CollectiveMainloopBwdSm80ILi2ELi2EN4cute5tupleIJNS5_1CILi128EEES8_NS7_ILi64EEEEEENS_10bfloat16_tEfNS_4arch4Sm80ELb1ELb0ELb1ELb0ELb0ELb0ELb0ELb0ELi2ELi4ELi4ELi4ELb0EEENS1_24CollectiveEpilogueBwdGQAISA_fSD_Li256ELb0ELb0EEENS1_25SingleTileBwdLPTSchedulerILb0ELi128ELb0EEEEEEEEEvNT_6ParamsE$_ZN4cute3eso3ESOILb1ELb0EJNS_6LayoutINS_5tupleIJNS3_IJNS_1CILi1EEENS4_ILi4EEEEEENS4_ILi2EEES6_EEENS3_IJNS3_IJNS4_ILi0EEES5_EEES6_NS4_ILi8EEEEEEEENS_10ViewEngineIPfEEEEC2ERKSE_RKSH_,($_ZN7cutlass13device_kernelIN5flash19enable_sm80_to_sm89INS1_16FlashAttnBwdSm80INS1_25CollectiveMainloopBwdSm80ILi2ELi2EN4cute5tupleIJNS5_1CILi128EEES8_NS7_ILi64EEEEEENS_10bfloat16_tEfNS_4arch4Sm80ELb1ELb0ELb1ELb0ELb0ELb0ELb0ELb0ELi2ELi4ELi4ELi4ELb0EEENS1_24CollectiveEpilogueBwdGQAISA_fSD_Li256ELb0ELb0EEENS1_25SingleTileBwdLPTSchedulerILb0ELi128ELb0EEEEEEEEEvNT_6ParamsE$_ZN4cute3eso3ESOILb1ELb0EJNS_6LayoutINS_5tupleIJNS3_IJNS_1CILi1EEES5_EEEEEENS3_IJNS3_IJS5_NS4_ILi0EEEEEEEEEEENS_10ViewEngineINS_8gmem_ptrIPKN7cutlass9uint128_tEEEEEEEC2ERKSB_RKSJ_ - $_ZN7cutlass13device_kernelIN5flash19enable_sm80_to_sm89INS1_16FlashAttnBwdSm80INS1_25CollectiveMainloopBwdSm80ILi2ELi2EN4cute5tupleIJNS5_1CILi128EEES8_NS7_ILi64EEEEEENS_10bfloat16_tEfNS_4arch4Sm80ELb1ELb0ELb1ELb0ELb0ELb0ELb0ELb0ELi2ELi4ELi4ELi4ELb0EEENS1_24CollectiveEpilogueBwdGQAISA_fSD_Li256ELb0ELb0EEENS1_25SingleTileBwdLPTSchedulerILb0ELi128ELb0EEEEEEEEEvNT_6ParamsE$_ZN4cute3eso3ESOILb1ELb0EJNS_6LayoutINS_5tupleIJNS3_IJNS_1CILi1EEENS4_ILi4EEEEEENS4_ILi2EEES6_EEENS3_IJNS3_IJNS4_ILi0EEES5_EEES6_NS4_ILi8EEEEEEEENS_10ViewEngineIPfEEEEC2ERKSE_RKSH_)
$_ZN7cutlass13device_kernelIN5flash19enable_sm80_to_sm89INS1_16FlashAttnBwdSm80INS1_25CollectiveMainloopBwdSm80ILi2ELi2EN4cute5tupleIJNS5_1CILi128EEES8_NS7_ILi64EEEEEENS_10bfloat16_tEfNS_4arch4Sm80ELb1ELb0ELb1ELb0ELb0ELb0ELb0ELb0ELi2ELi4ELi4ELi4ELb0EEENS1_24CollectiveEpilogueBwdGQAISA_fSD_Li256ELb0ELb0EEENS1_25SingleTileBwdLPTSchedulerILb0ELi128ELb0EEEEEEEEEvNT_6ParamsE$_ZN4cute3eso3ESOILb1ELb0EJNS_6LayoutINS_5tupleIJNS3_IJNS_1CILi1EEENS4_ILi4EEEEEENS4_ILi2EEES6_EEENS3_IJNS3_IJNS4_ILi0EEES5_EEES6_NS4_ILi8EEEEEEEENS_10ViewEngineIPfEEEEC2ERKSE_RKSH_:
[----:B------:R-:W-:Y:S02]  /*8e20*/  IADD3 R2, R59, -c[0x0][0x20], RZ ;  /* 0x800008003b027a10 */ /* 0x000fe40007ffe0ff */
[----:B------:R-:W-:-:S03]  /*8e30*/  MOV R5, 0x0 ;  /* 0x0000000000057802 */ /* 0x000fc60000000f00 */
[----:B------:R1:W-:Y:S01]  /*8e40*/  STL.64 [R2], R54 ;  /* 0x0000003602007387 */ /* 0x0003e20000100a00 */
[----:B------:R-:W-:Y:S05]  /*8e50*/  RET.REL.NODEC R4 `(_ZN7cutlass13device_kernelIN5flash19enable_sm80_to_sm89INS1_16FlashAttnBwdSm80INS1_25CollectiveMainloopBwdSm80ILi2ELi2EN4cute5tupleIJNS5_1CILi128EEES8_NS7_ILi64EEEEEENS_10bfloat16_tEfNS_4arch4Sm80ELb1ELb0ELb1ELb0ELb0ELb0ELb0ELb0ELi2ELi4ELi4ELi4ELb0EEENS1_24CollectiveEpilogueBwdGQAISA_fSD_Li256ELb0ELb0EEENS1_25SingleTileBwdLPTSchedulerILb0ELi128ELb0EEEEEEEEEvNT_6ParamsE) ;  /* 0xffff71a004007950 */ /* 0x000fea0003c3ffff */
        .type           $_ZN7cutlass13device_kernelIN5flash19enable_sm80_to_sm89INS1_16FlashAttnBwdSm80INS1_25CollectiveMainloopBwdSm80ILi2ELi2EN4cute5tupleIJNS5_1CILi128EEES8_NS7_ILi64EEEEEENS_10bfloat16_tEfNS_4arch4Sm80ELb1ELb0ELb1ELb0ELb0ELb0ELb0ELb0ELi2ELi4ELi4ELi4ELb0EEENS1_24CollectiveEpilogueBwdGQAISA_fSD_Li256ELb0ELb0EEENS1_25SingleTileBwdLPTSchedulerILb0ELi128ELb0EEEEEEEEEvNT_6ParamsE$_ZN4cute3eso3ESOILb1ELb0EJNS_6LayoutINS_5tupleIJNS3_IJNS_1CILi1EEES5_EEEEEENS3_IJNS3_IJS5_NS4_ILi0EEEEEEEEEEENS_10ViewEngineINS_8gmem_ptrIPKN7cutlass9uint128_tEEEEEEEC2ERKSB_RKSJ_,@function
        .size           $_ZN7cutlass13device_kernelIN5flash19enable_sm80_to_sm89INS1_16FlashAttnBwdSm80INS1_25CollectiveMainloopBwdSm80ILi2ELi2EN4cute5tupleIJNS5_1CILi128EEES8_NS7_ILi64EEEEEENS_10bfloat16_tEfNS_4arch4Sm80ELb1ELb0ELb1ELb0ELb0ELb0ELb0ELb0ELi2ELi4ELi4ELi4ELb0EEENS1_24CollectiveEpilogueBwdGQAISA_fSD_Li256ELb0ELb0EEENS1_25SingleTileBwdLPTSchedulerILb0ELi128ELb0EEEEEEEEEvNT_6ParamsE$_ZN4cute3eso3ESOILb1ELb0EJNS_6LayoutINS_5tupleIJNS3_IJNS_1CILi1EEES5_EEEEEENS3_IJNS3_IJS5_NS4_ILi0EEEEEEEEEEENS_10ViewEngineINS_8gmem_ptrIPKN7cutlass9uint128_tEEEEEEEC2ERKSB_RKSJ_,($_ZN7cutlass13device_kernelIN5flash19enable_sm80_to_sm89INS1_16FlashAttnBwdSm80INS1_25CollectiveMainloopBwdSm80ILi2ELi2EN4cute5tupleIJNS5_1CILi128EEES8_NS7_ILi64EEEEEENS_10bfloat16_tEfNS_4arch4Sm80ELb1ELb0ELb1ELb0ELb0ELb0ELb0ELb0ELi2ELi4ELi4ELi4ELb0EEENS1_24CollectiveEpilogueBwdGQAISA_fSD_Li256ELb0ELb0EEENS1_25SingleTileBwdLPTSchedulerILb0ELi128ELb0EEEEEEEEEvNT_6ParamsE$_ZN4cute3eso3ESOILb1ELb0EJNS_6LayoutINS_5tupleIJNS3_IJNS_1CILi1EEES5_EEEEEENS3_IJNS3_IJS5_NS4_ILi0EEEEEEEEEEENS_10ViewEngineINS_8smem_ptrIPN7cutlass9uint128_tEEEEEEEC2ERKSB_RKSI_ - $_ZN7cutlass13device_kernelIN5flash19enable_sm80_to_sm89INS1_16FlashAttnBwdSm80INS1_25CollectiveMainloopBwdSm80ILi2ELi2EN4cute5tupleIJNS5_1CILi128EEES8_NS7_ILi64EEEEEENS_10bfloat16_tEfNS_4arch4Sm80ELb1ELb0ELb1ELb0ELb0ELb0ELb0ELb0ELi2ELi4ELi4ELi4ELb0EEENS1_24CollectiveEpilogueBwdGQAISA_fSD_Li256ELb0ELb0EEENS1_25SingleTileBwdLPTSchedulerILb0ELi128ELb0EEEEEEEEEvNT_6ParamsE$_ZN4cute3eso3ESOILb1ELb0EJNS_6LayoutINS_5tupleIJNS3_IJNS_1CILi1EEES5_EEEEEENS3_IJNS3_IJS5_NS4_ILi0EEEEEEEEEEENS_10ViewEngineINS_8gmem_ptrIPKN7cutlass9uint128_tEEEEEEEC2ERKSB_RKSJ_)
$_ZN7cutlass13device_kernelIN5flash19enable_sm80_to_sm89INS1_16FlashAttnBwdSm80INS1_25CollectiveMainloopBwdSm80ILi2ELi2EN4cute5tupleIJNS5_1CILi128EEES8_NS7_ILi64EEEEEENS_10bfloat16_tEfNS_4arch4Sm80ELb1ELb0ELb1ELb0ELb0ELb0ELb0ELb0ELi2ELi4ELi4ELi4ELb0EEENS1_24CollectiveEpilogueBwdGQAISA_fSD_Li256ELb0ELb0EEENS1_25SingleTileBwdLPTSchedulerILb0ELi128ELb0EEEEEEEEEvNT_6ParamsE$_ZN4cute3eso3ESOILb1ELb0EJNS_6LayoutINS_5tupleIJNS3_IJNS_1CILi1EEES5_EEEEEENS3_IJNS3_IJS5_NS4_ILi0EEEEEEEEEEENS_10ViewEngineINS_8gmem_ptrIPKN7cutlass9uint128_tEEEEEEEC2ERKSB_RKSJ_:
[----:B------:R-:W-:Y:S02]  /*8e60*/  IADD3 R4, R15, -c[0x0][0x20], RZ ;  /* 0x800008000f047a10 */ /* 0x000fe40007ffe0ff */
[----:B------:R-:W-:-:S03]  /*8e70*/  MOV R9, 0x0 ;  /* 0x0000000000097802 */ /* 0x000fc60000000f00 */
[----:B------:R1:W-:Y:S01]  /*8e80*/  STL.64 [R4], R2 ;  /* 0x0000000204007387 */ /* 0x0003e20000100a00 */
[----:B------:R-:W-:Y:S05]  /*8e90*/  RET.REL.NODEC R8 `(_ZN7cutlass13device_kernelIN5flash19enable_sm80_to_sm89INS1_16FlashAttnBwdSm80INS1_25CollectiveMainloopBwdSm80ILi2ELi2EN4cute5tupleIJNS5_1CILi128EEES8_NS7_ILi64EEEEEENS_10bfloat16_tEfNS_4arch4Sm80ELb1ELb0ELb1ELb0ELb0ELb0ELb0ELb0ELi2ELi4ELi4ELi4ELb0EEENS1_24CollectiveEpilogueBwdGQAISA_fSD_Li256ELb0ELb0EEENS1_25SingleTileBwdLPTSchedulerILb0ELi128ELb0EEEEEEEEEvNT_6ParamsE) ;  /* 0xffff716008007950 */ /* 0x000fea0003c3ffff */
        .type           $_ZN7cutlass13device_kernelIN5flash19enable_sm80_to_sm89INS1_16FlashAttnBwdSm80INS1_25CollectiveMainloopBwdSm80ILi2ELi2EN4cute5tupleIJNS5_1CILi128EEES8_NS7_ILi64EEEEEENS_10bfloat16_tEfNS_4arch4Sm80ELb1ELb0ELb1ELb0ELb0ELb0ELb0ELb0ELi2ELi4ELi4ELi4ELb0EEENS1_24CollectiveEpilogueBwdGQAISA_fSD_Li256ELb0ELb0EEENS1_25SingleTileBwdLPTSchedulerILb0ELi128ELb0EEEEEEEEEvNT_6ParamsE$_ZN4cute3eso3ESOILb1ELb0EJNS_6LayoutINS_5tupleIJNS3_IJNS_1CILi1EEES5_EEEEEENS3_IJNS3_IJS5_NS4_ILi0EEEEEEEEEEENS_10ViewEngineINS_8smem_ptrIPN7cutlass9uint128_tEEEEEEEC2ERKSB_RKSI_,@function
        .size           $_ZN7cutlass13device_kernelIN5flash19enable_sm80_to_sm89INS1_16FlashAttnBwdSm80INS1_25CollectiveMainloopBwdSm80ILi2ELi2EN4cute5tupleIJNS5_1CILi128EEES8_NS7_ILi64EEEEEENS_10bfloat16_tEfNS_4arch4Sm80ELb1ELb0ELb1ELb0ELb0ELb0ELb0ELb0ELi2ELi4ELi4ELi4ELb0EEENS1_24CollectiveEpilogueBwdGQAISA_fSD_Li256ELb0ELb0EEENS1_25SingleTileBwdLPTSchedulerILb0ELi128ELb0EEEEEEEEEvNT_6ParamsE$_ZN4cute3eso3ESOILb1ELb0EJNS_6LayoutINS_5tupleIJNS3_IJNS_1CILi1EEES5_EEEEEENS3_IJNS3_IJS5_NS4_ILi0EEEEEEEEEEENS_10ViewEngineINS_8smem_ptrIPN7cutlass9uint128_tEEEEEEEC2ERKSB_RKSI_,($_ZN7cutlass13device_kernelIN5flash19enable_sm80_to_sm89INS1_16FlashAttnBwdSm80INS1_25CollectiveMainloopBwdSm80ILi2ELi2EN4cute5tupleIJNS5_1CILi128EEES8_NS7_ILi64EEEEEENS_10bfloat16_tEfNS_4arch4Sm80ELb1ELb0ELb1ELb0ELb0ELb0ELb0ELb0ELi2ELi4ELi4ELi4ELb0EEENS1_24CollectiveEpilogueBwdGQAISA_fSD_Li256ELb0ELb0EEENS1_25SingleTileBwdLPTSchedulerILb0ELi128ELb0EEEEEEEEEvNT_6ParamsE$_ZN4cute3eso3ESOILb1ELb0EJNS_6LayoutINS_5tupleIJNS3_IJNS_1CILi1EEES5_EEENS4_ILi32EEEEEENS3_IJNS3_IJNS4_ILi0EEES9_EEENS4_ILi256EEEEEEEENS_10ViewEngineINS_8gmem_ptrIPfEEEEEEC2ERKSD_RKSI_ - $_ZN7cutlass13device_kernelIN5flash19enable_sm80_to_sm89INS1_16FlashAttnBwdSm80INS1_25CollectiveMainloopBwdSm80ILi2ELi2EN4cute5tupleIJNS5_1CILi128EEES8_NS7_ILi64EEEEEENS_10bfloat16_tEfNS_4arch4Sm80ELb1ELb0ELb1ELb0ELb0ELb0ELb0ELb0ELi2ELi4ELi4ELi4ELb0EEENS1_24CollectiveEpilogueBwdGQAISA_fSD_Li256ELb0ELb0EEENS1_25SingleTileBwdLPTSchedulerILb0ELi128ELb0EEEEEEEEEvNT_6ParamsE$_ZN4cute3eso3ESOILb1ELb0EJNS_6LayoutINS_5tupleIJNS3_IJNS_1CILi1EEES5_EEEEEENS3_IJNS3_IJS5_NS4_ILi0EEEEEEEEEEENS_10ViewEngineINS_8smem_ptrIPN7cutlass9uint128_tEEEEEEEC2ERKSB_RKSI_)
$_ZN7cutlass13device_kernelIN5flash19enable_sm80_to_sm89INS1_16FlashAttnBwdSm80INS1_25CollectiveMainloopBwdSm80ILi2ELi2EN4cute5tupleIJNS5_1CILi128EEES8_NS7_ILi64EEEEEENS_10bfloat16_tEfNS_4arch4Sm80ELb1ELb0ELb1ELb0ELb0ELb0ELb0ELb0ELi2ELi4ELi4ELi4ELb0EEENS1_24CollectiveEpilogueBwdGQAISA_fSD_Li256ELb0ELb0EEENS1_25SingleTileBwdLPTSchedulerILb0ELi128ELb0EEEEEEEEEvNT_6ParamsE$_ZN4cute3eso3ESOILb1ELb0EJNS_6LayoutINS_5tupleIJNS3_IJNS_1CILi1EEES5_EEEEEENS3_IJNS3_IJS5_NS4_ILi0EEEEEEEEEEENS_10ViewEngineINS_8smem_ptrIPN7cutlass9uint128_tEEEEEEEC2ERKSB_RKSI_:
[----:B------:R-:W-:Y:S02]  /*8ea0*/  IADD3 R4, R4, -c[0x0][0x20], RZ ;  /* 0x8000080004047a10 */ /* 0x000fe40007ffe0ff */
[----:B------:R-:W-:-:S03]  /*8eb0*/  MOV R7, 0x0 ;  /* 0x0000000000077802 */ /* 0x000fc60000000f00 */
[----:B------:R1:W-:Y:S01]  /*8ec0*/  STL.64 [R4], R2 ;  /* 0x0000000204007387 */ /* 0x0003e20000100a00 */
[----:B------:R-:W-:Y:S05]  /*8ed0*/  RET.REL.NODEC R6 `(_ZN7cutlass13device_kernelIN5flash19enable_sm80_to_sm89INS1_16FlashAttnBwdSm80INS1_25CollectiveMainloopBwdSm80ILi2ELi2EN4cute5tupleIJNS5_1CILi128EEES8_NS7_ILi64EEEEEENS_10bfloat16_tEfNS_4arch4Sm80ELb1ELb0ELb1ELb0ELb0ELb0ELb0ELb0ELi2ELi4ELi4ELi4ELb0EEENS1_24CollectiveEpilogueBwdGQAISA_fSD_Li256ELb0ELb0EEENS1_25SingleTileBwdLPTSchedulerILb0ELi128ELb0EEEEEEEEEvNT_6ParamsE) ;  /* 0xffff712006007950 */ /* 0x000fea0003c3ffff */
        .type           $_ZN7cutlass13device_kernelIN5flash19enable_sm80_to_sm89INS1_16FlashAttnBwdSm80INS1_25CollectiveMainloopBwdSm80ILi2ELi2EN4cute5tupleIJNS5_1CILi128EEES8_NS7_ILi64EEEEEENS_10bfloat16_tEfNS_4arch4Sm80ELb1ELb0ELb1ELb0ELb0ELb0ELb0ELb0ELi2ELi4ELi4ELi4ELb0EEENS1_24CollectiveEpilogueBwdGQAISA_fSD_Li256ELb0ELb0EEENS1_25SingleTileBwdLPTSchedulerILb0ELi128ELb0EEEEEEEEEvNT_6ParamsE$_ZN4cute3eso3ESOILb1ELb0EJNS_6LayoutINS_5tupleIJNS3_IJNS_1CILi1EEES5_EEENS4_ILi32EEEEEENS3_IJNS3_IJNS4_ILi0EEES9_EEENS4_ILi256EEEEEEEENS_10ViewEngineINS_8gmem_ptrIPfEEEEEEC2ERKSD_RKSI_,@function
        .size           $_ZN7cutlass13device_kernelIN5flash19enable_sm80_to_sm89INS1_16FlashAttnBwdSm80INS1_25CollectiveMainloopBwdSm80ILi2ELi2EN4cute5tupleIJNS5_1CILi128EEES8_NS7_ILi64EEEEEENS_10bfloat16_tEfNS_4arch4Sm80ELb1ELb0ELb1ELb0ELb0ELb0ELb0ELb0ELi2ELi4ELi4ELi4ELb0EEENS1_24CollectiveEpilogueBwdGQAISA_fSD_Li256ELb0ELb0EEENS1_25SingleTileBwdLPTSchedulerILb0ELi128ELb0EEEEEEEEEvNT_6ParamsE$_ZN4cute3eso3ESOILb1ELb0EJNS_6LayoutINS_5tupleIJNS3_IJNS_1CILi1EEES5_EEENS4_ILi32EEEEEENS3_IJNS3_IJNS4_ILi0EEES9_EEENS4_ILi256EEEEEEEENS_10ViewEngineINS_8gmem_ptrIPfEEEEEEC2ERKSD_RKSI_,($_ZN7cutlass13device_kernelIN5flash19enable_sm80_to_sm89INS1_16FlashAttnBwdSm80INS1_25CollectiveMainloopBwdSm80ILi2ELi2EN4cute5tupleIJNS5_1CILi128EEES8_NS7_ILi64EEEEEENS_10bfloat16_tEfNS_4arch4Sm80ELb1ELb0ELb1ELb0ELb0ELb0ELb0ELb0ELi2ELi4ELi4ELi4ELb0EEENS1_24CollectiveEpilogueBwdGQAISA_fSD_Li256ELb0ELb0EEENS1_25SingleTileBwdLPTSchedulerILb0ELi128ELb0EEEEEEEEEvNT_6ParamsE$_ZN4cute3eso3ESOILb1ELb0EJNS_6LayoutINS_5tupleIJNS3_IJNS_1CILi1EEES5_EEENS4_ILi32EEEEEENS3_IJNS3_IJNS4_ILi0EEES9_EEENS4_ILi256EEEEEEEEiEEC2ERKSD_RKi - $_ZN7cutlass13device_kernelIN5flash19enable_sm80_to_sm89INS1_16FlashAttnBwdSm80INS1_25CollectiveMainloopBwdSm80ILi2ELi2EN4cute5tupleIJNS5_1CILi128EEES8_NS7_ILi64EEEEEENS_10bfloat16_tEfNS_4arch4Sm80ELb1ELb0ELb1ELb0ELb0ELb0ELb0ELb0ELi2ELi4ELi4ELi4ELb0EEENS1_24CollectiveEpilogueBwdGQAISA_fSD_Li256ELb0ELb0EEENS1_25SingleTileBwdLPTSchedulerILb0ELi128ELb0EEEEEEEEEvNT_6ParamsE$_ZN4cute3eso3ESOILb1ELb0EJNS_6LayoutINS_5tupleIJNS3_IJNS_1CILi1EEES5_EEENS4_ILi32EEEEEENS3_IJNS3_IJNS4_ILi0EEES9_EEENS4_ILi256EEEEEEEENS_10ViewEngineINS_8gmem_ptrIPfEEEEEEC2ERKSD_RKSI_)
$_ZN7cutlass13device_kernelIN5flash19enable_sm80_to_sm89INS1_16FlashAttnBwdSm80INS1_25CollectiveMainloopBwdSm80ILi2ELi2EN4cute5tupleIJNS5_1CILi128EEES8_NS7_ILi64EEEEEENS_10bfloat16_tEfNS_4arch4Sm80ELb1ELb0ELb1ELb0ELb0ELb0ELb0ELb0ELi2ELi4ELi4ELi4ELb0EEENS1_24CollectiveEpilogueBwdGQAISA_fSD_Li256ELb0ELb0EEENS1_25SingleTileBwdLPTSchedulerILb0ELi128ELb0EEEEEEEEEvNT_6ParamsE$_ZN4cute3eso3ESOILb1ELb0EJNS_6LayoutINS_5tupleIJNS3_IJNS_1CILi1EEES5_EEENS4_ILi32EEEEEENS3_IJNS3_IJNS4_ILi0EEES9_EEENS4_ILi256EEEEEEEENS_10ViewEngineINS_8gmem_ptrIPfEEEEEEC2ERKSD_RKSI_:
[----:B------:R-:W-:Y:S02]  /*8ee0*/  IADD3 R59, R59, -c[0x0][0x20], RZ ;  /* 0x800008003b3b7a10 */ /* 0x000fe40007ffe0ff */
[----:B------:R-:W-:-:S03]  /*8ef0*/  MOV R5, 0x0 ;  /* 0x0000000000057802 */ /* 0x000fc60000000f00 */
[----:B------:R1:W-:Y:S01]  /*8f00*/  STL.64 [R59], R2 ;  /* 0x000000023b007387 */ /* 0x0003e20000100a00 */
[----:B------:R-:W-:Y:S05]  /*8f10*/  RET.REL.NODEC R4 `(_ZN7cutlass13device_kernelIN5flash19enable_sm80_to_sm89INS1_16FlashAttnBwdSm80INS1_25CollectiveMainloopBwdSm80ILi2ELi2EN4cute5tupleIJNS5_1CILi128EEES8_NS7_ILi64EEEEEENS_10bfloat16_tEfNS_4arch4Sm80ELb1ELb0ELb1ELb0ELb0ELb0ELb0ELb0ELi2ELi4ELi4ELi4ELb0EEENS1_24CollectiveEpilogueBwdGQAISA_fSD_Li256ELb0ELb0EEENS1_25SingleTileBwdLPTSchedulerILb0ELi128ELb0EEEEEEEEEvNT_6ParamsE) ;  /* 0xffff70e004007950 */ /* 0x000fea0003c3ffff */
        .type           $_ZN7cutlass13device_kernelIN5flash19enable_sm80_to_sm89INS1_16FlashAttnBwdSm80INS1_25CollectiveMainloopBwdSm80ILi2ELi2EN4cute5tupleIJNS5_1CILi128EEES8_NS7_ILi64EEEEEENS_10bfloat16_tEfNS_4arch4Sm80ELb1ELb0ELb1ELb0ELb0ELb0ELb0ELb0ELi2ELi4ELi4ELi4ELb0EEENS1_24CollectiveEpilogueBwdGQAISA_fSD_Li256ELb0ELb0EEENS1_25SingleTileBwdLPTSchedulerILb0ELi128ELb0EEEEEEEEEvNT_6ParamsE$_ZN4cute3eso3ESOILb1ELb0EJNS_6LayoutINS_5tupleIJNS3_IJNS_1CILi1EEES5_EEENS4_ILi32EEEEEENS3_IJNS3_IJNS4_ILi0EEES9_EEENS4_ILi256EEEEEEEEiEEC2ERKSD_RKi,@function
        .size           $_ZN7cutlass13device_kernelIN5flash19enable_sm80_to_sm89INS1_16FlashAttnBwdSm80INS1_25CollectiveMainloopBwdSm80ILi2ELi2EN4cute5tupleIJNS5_1CILi128EEES8_NS7_ILi64EEEEEENS_10bfloat16_tEfNS_4arch4Sm80ELb1ELb0ELb1ELb0ELb0ELb0ELb0ELb0ELi2ELi4ELi4ELi4ELb0EEENS1_24CollectiveEpilogueBwdGQAISA_fSD_Li256ELb0ELb0EEENS1_25SingleTileBwdLPTSchedulerILb0ELi128ELb0EEEEEEEEEvNT_6ParamsE$_ZN4cute3eso3ESOILb1ELb0EJNS_6LayoutINS_5tupleIJNS3_IJNS_1CILi1EEES5_EEENS4_ILi32EEEEEENS3_IJNS3_IJNS4_ILi0EEES9_EEENS4_ILi256EEEEEEEEiEEC2ERKSD_RKi,($_ZN7cutlass13device_kernelIN5flash19enable_sm80_to_sm89INS1_16FlashAttnBwdSm80INS1_25CollectiveMainloopBwdSm80ILi2ELi2EN4cute5tupleIJNS5_1CILi128EEES8_NS7_ILi64EEEEEENS_10bfloat16_tEfNS_4arch4Sm80ELb1ELb0ELb1ELb0ELb0ELb0ELb0ELb0ELi2ELi4ELi4ELi4ELb0EEENS1_24CollectiveEpilogueBwdGQAISA_fSD_Li256ELb0ELb0EEENS1_25SingleTileBwdLPTSchedulerILb0ELi128ELb0EEEEEEEEEvNT_6ParamsE$_ZN4cute3eso3ESOILb1ELb0EJNS_6LayoutINS_5tupleIJNS3_IJNS_1CILi2EEES5_EEEEEENS3_IJNS3_IJNS4_ILi1EEES5_EEEEEEEENS_10ViewEngineIPKfEEEEC2ERKSB_RKSF_ - $_ZN7cutlass13device_kernelIN5flash19enable_sm80_to_sm89INS1_16FlashAttnBwdSm80INS1_25CollectiveMainloopBwdSm80ILi2ELi2EN4cute5tupleIJNS5_1CILi128EEES8_NS7_ILi64EEEEEENS_10bfloat16_tEfNS_4arch4Sm80ELb1ELb0ELb1ELb0ELb0ELb0ELb0ELb0ELi2ELi4ELi4ELi4ELb0EEENS1_24CollectiveEpilogueBwdGQAISA_fSD_Li256ELb0ELb0EEENS1_25SingleTileBwdLPTSchedulerILb0ELi128ELb0EEEEEEEEEvNT_6ParamsE$_ZN4cute3eso3ESOILb1ELb0EJNS_6LayoutINS_5tupleIJNS3_IJNS_1CILi1EEES5_EEENS4_ILi32EEEEEENS3_IJNS3_IJNS4_ILi0EEES9_EEENS4_ILi256EEEEEEEEiEEC2ERKSD_RKi)
$_ZN7cutlass13device_kernelIN5flash19enable_sm80_to_sm89INS1_16FlashAttnBwdSm80INS1_25CollectiveMainloopBwdSm80ILi2ELi2EN4cute5tupleIJNS5_1CILi128EEES8_NS7_ILi64EEEEEENS_10bfloat16_tEfNS_4arch4Sm80ELb1ELb0ELb1ELb0ELb0ELb0ELb0ELb0ELi2ELi4ELi4ELi4ELb0EEENS1_24CollectiveEpilogueBwdGQAISA_fSD_Li256ELb0ELb0EEENS1_25SingleTileBwdLPTSchedulerILb0ELi128ELb0EEEEEEEEEvNT_6ParamsE$_ZN4cute3eso3ESOILb1ELb0EJNS_6LayoutINS_5tupleIJNS3_IJNS_1CILi1EEES5_EEENS4_ILi32EEEEEENS3_IJNS3_IJNS4_ILi0EEES9_EEENS4_ILi256EEEEEEEEiEEC2ERKSD_RKi:
[----:B------:R-:W-:Y:S02]  /*8f20*/  IADD3 R2, R59, -c[0x0][0x20], RZ ;  /* 0x800008003b027a10 */ /* 0x000fe40007ffe0ff */
[----:B------:R-:W-:-:S03]  /*8f30*/  MOV R9, 0x0 ;  /* 0x0000000000097802 */ /* 0x000fc60000000f00 */
[----:B------:R1:W-:Y:S01]  /*8f40*/  STL [R2], R3 ;  /* 0x0000000302007387 */ /* 0x0003e20000100800 */
[----:B------:R-:W-:Y:S05]  /*8f50*/  RET.REL.NODEC R8 `(_ZN7cutlass13device_kernelIN5flash19enable_sm80_to_sm89INS1_16FlashAttnBwdSm80INS1_25CollectiveMainloopBwdSm80ILi2ELi2EN4cute5tupleIJNS5_1CILi128EEES8_NS7_ILi64EEEEEENS_10bfloat16_tEfNS_4arch4Sm80ELb1ELb0ELb1ELb0ELb0ELb0ELb0ELb0ELi2ELi4ELi4ELi4ELb0EEENS1_24CollectiveEpilogueBwdGQAISA_fSD_Li256ELb0ELb0EEENS1_25SingleTileBwdLPTSchedulerILb0ELi128ELb0EEEEEEEEEvNT_6ParamsE) ;  /* 0xffff70a008007950 */ /* 0x000fea0003c3ffff */
        .type           $_ZN7cutlass13device_kernelIN5flash19enable_sm80_to_sm89INS1_16FlashAttnBwdSm80INS1_25CollectiveMainloopBwdSm80ILi2ELi2EN4cute5tupleIJNS5_1CILi128EEES8_NS7_ILi64EEEEEENS_10bfloat16_tEfNS_4arch4Sm80ELb1ELb0ELb1ELb0ELb0ELb0ELb0ELb0ELi2ELi4ELi4ELi4ELb0EEENS1_24CollectiveEpilogueBwdGQAISA_fSD_Li256ELb0ELb0EEENS1_25SingleTileBwdLPTSchedulerILb0ELi128ELb0EEEEEEEEEvNT_6ParamsE$_ZN4cute3eso3ESOILb1ELb0EJNS_6LayoutINS_5tupleIJNS3_IJNS_1CILi2EEES5_EEEEEENS3_IJNS3_IJNS4_ILi1EEES5_EEEEEEEENS_10ViewEngineIPKfEEEEC2ERKSB_RKSF_,@function
        .size           $_ZN7cutlass13device_kernelIN5flash19enable_sm80_to_sm89INS1_16FlashAttnBwdSm80INS1_25CollectiveMainloopBwdSm80ILi2ELi2EN4cute5tupleIJNS5_1CILi128EEES8_NS7_ILi64EEEEEENS_10bfloat16_tEfNS_4arch4Sm80ELb1ELb0ELb1ELb0ELb0ELb0ELb0ELb0ELi2ELi4ELi4ELi4ELb0EEENS1_24CollectiveEpilogueBwdGQAISA_fSD_Li256ELb0ELb0EEENS1_25SingleTileBwdLPTSchedulerILb0ELi128ELb0EEEEEEEEEvNT_6ParamsE$_ZN4cute3eso3ESOILb1ELb0EJNS_6LayoutINS_5tupleIJNS3_IJNS_1CILi2EEES5_EEEEEENS3_IJNS3_IJNS4_ILi1EEES5_EEEEEEEENS_10ViewEngineIPKfEEEEC2ERKSB_RKSF_,($_ZN7cutlass13device_kernelIN5flash19enable_sm80_to_sm89INS1_16FlashAttnBwdSm80INS1_25CollectiveMainloopBwdSm80ILi2ELi2EN4cute5tupleIJNS5_1CILi128EEES8_NS7_ILi64EEEEEENS_10bfloat16_tEfNS_4arch4Sm80ELb1ELb0ELb1ELb0ELb0ELb0ELb0ELb0ELi2ELi4ELi4ELi4ELb0EEENS1_24CollectiveEpilogueBwdGQAISA_fSD_Li256ELb0ELb0EEENS1_25SingleTileBwdLPTSchedulerILb0ELi128ELb0EEEEEEEEEvNT_6ParamsE$_ZN4cute3eso3ESOILb1ELb0EJNS_6LayoutINS_5tupleIJNS3_IJNS_1CILi2EEES5_EEEEEENS3_IJNS3_IJNS4_ILi1EEES5_EEEEEEEENS_10ViewEngineIPN7cutlass10bfloat16_tEEEEEC2ERKSB_RKSG_ - $_ZN7cutlass13device_kernelIN5flash19enable_sm80_to_sm89INS1_16FlashAttnBwdSm80INS1_25CollectiveMainloopBwdSm80ILi2ELi2EN4cute5tupleIJNS5_1CILi128EEES8_NS7_ILi64EEEEEENS_10bfloat16_tEfNS_4arch4Sm80ELb1ELb0ELb1ELb0ELb0ELb0ELb0ELb0ELi2ELi4ELi4ELi4ELb0EEENS1_24CollectiveEpilogueBwdGQAISA_fSD_Li256ELb0ELb0EEENS1_25SingleTileBwdLPTSchedulerILb0ELi128ELb0EEEEEEEEEvNT_6ParamsE$_ZN4cute3eso3ESOILb1ELb0EJNS_6LayoutINS_5tupleIJNS3_IJNS_1CILi2EEES5_EEEEEENS3_IJNS3_IJNS4_ILi1EEES5_EEEEEEEENS_10ViewEngineIPKfEEEEC2ERKSB_RKSF_)
$_ZN7cutlass13device_kernelIN5flash19enable_sm80_to_sm89INS1_16FlashAttnBwdSm80INS1_25CollectiveMainloopBwdSm80ILi2ELi2EN4cute5tupleIJNS5_1CILi128EEES8_NS7_ILi64EEEEEENS_10bfloat16_tEfNS_4arch4Sm80ELb1ELb0ELb1ELb0ELb0ELb0ELb0ELb0ELi2ELi4ELi4ELi4ELb0EEENS1_24CollectiveEpilogueBwdGQAISA_fSD_Li256ELb0ELb0EEENS1_25SingleTileBwdLPTSchedulerILb0ELi128ELb0EEEEEEEEEvNT_6ParamsE$_ZN4cute3eso3ESOILb1ELb0EJNS_6LayoutINS_5tupleIJNS3_IJNS_1CILi2EEES5_EEEEEENS3_IJNS3_IJNS4_ILi1EEES5_EEEEEEEENS_10ViewEngineIPKfEEEEC2ERKSB_RKSF_:
[----:B------:R-:W-:Y:S01]  /*8f60*/  IADD3 R2, R2, -c[0x0][0x20], RZ ;  /* 0x8000080002027a10 */ /* 0x000fe20007ffe0ff */
[----:B------:R-:W-:Y:S01]  /*8f70*/  IMAD.MOV.U32 R7, RZ, RZ, R3 ;  /* 0x000000ffff077224 */ /* 0x000fe200078e0003 */
[----:B------:R-:W-:-:S04]  /*8f80*/  MOV R5, 0x0 ;  /* 0x0000000000057802 */ /* 0x000fc80000000f00 */
[----:B------:R1:W-:Y:S01]  /*8f90*/  STL.64 [R2], R6 ;  /* 0x0000000602007387 */ /* 0x0003e20000100a00 */
[----:B------:R-:W-:Y:S05]  /*8fa0*/  RET.REL.NODEC R4 `(_ZN7cutlass13device_kernelIN5flash19enable_sm80_to_sm89INS1_16FlashAttnBwdSm80INS1_25CollectiveMainloopBwdSm80ILi2ELi2EN4cute5tupleIJNS5_1CILi128EEES8_NS7_ILi64EEEEEENS_10bfloat16_tEfNS_4arch4Sm80ELb1ELb0ELb1ELb0ELb0ELb0ELb0ELb0ELi2ELi4ELi4ELi4ELb0EEENS1_24CollectiveEpilogueBwdGQAISA_fSD_Li256ELb0ELb0EEENS1_25SingleTileBwdLPTSchedulerILb0ELi128ELb0EEEEEEEEEvNT_6ParamsE) ;  /* 0xffff705004007950 */ /* 0x000fea0003c3ffff */
        .type           $_ZN7cutlass13device_kernelIN5flash19enable_sm80_to_sm89INS1_16FlashAttnBwdSm80INS1_25CollectiveMainloopBwdSm80ILi2ELi2EN4cute5tupleIJNS5_1CILi128EEES8_NS7_ILi64EEEEEENS_10bfloat16_tEfNS_4arch4Sm80ELb1ELb0ELb1ELb0ELb0ELb0ELb0ELb0ELi2ELi4ELi4ELi4ELb0EEENS1_24CollectiveEpilogueBwdGQAISA_fSD_Li256ELb0ELb0EEENS1_25SingleTileBwdLPTSchedulerILb0ELi128ELb0EEEEEEEEEvNT_6ParamsE$_ZN4cute3eso3ESOILb1ELb0EJNS_6LayoutINS_5tupleIJNS3_IJNS_1CILi2EEES5_EEEEEENS3_IJNS3_IJNS4_ILi1EEES5_EEEEEEEENS_10ViewEngineIPN7cutlass10bfloat16_tEEEEEC2ERKSB_RKSG_,@function
        .size           $_ZN7cutlass13device_kernelIN5flash19enable_sm80_to_sm89INS1_16FlashAttnBwdSm80INS1_25CollectiveMainloopBwdSm80ILi2ELi2EN4cute5tupleIJNS5_1CILi128EEES8_NS7_ILi64EEEEEENS_10bfloat16_tEfNS_4arch4Sm80ELb1ELb0ELb1ELb0ELb0ELb0ELb0ELb0ELi2ELi4ELi4ELi4ELb0EEENS1_24CollectiveEpilogueBwdGQAISA_fSD_Li256ELb0ELb0EEENS1_25SingleTileBwdLPTSchedulerILb0ELi128ELb0EEEEEEEEEvNT_6ParamsE$_ZN4cute3eso3ESOILb1ELb0EJNS_6LayoutINS_5tupleIJNS3_IJNS_1CILi2EEES5_EEEEEENS3_IJNS3_IJNS4_ILi1EEES5_EEEEEEEENS_10ViewEngineIPN7cutlass10bfloat16_tEEEEEC2ERKSB_RKSG_,($_ZN7cutlass13device_kernelIN5flash19enable_sm80_to_sm89INS1_16FlashAttnBwdSm80INS1_25CollectiveMainloopBwdSm80ILi2ELi2EN4cute5tupleIJNS5_1CILi128EEES8_NS7_ILi64EEEEEENS_10bfloat16_tEfNS_4arch4Sm80ELb1ELb0ELb1ELb0ELb0ELb0ELb0ELb0ELi2ELi4ELi4ELi4ELb0EEENS1_24CollectiveEpilogueBwdGQAISA_fSD_Li256ELb0ELb0EEENS1_25SingleTileBwdLPTSchedulerILb0ELi128ELb0EEEEEEEEEvNT_6ParamsE$_ZN4cute3eso3ESOILb1ELb0EJNS_6LayoutINS_5tupleIJNS3_IJNS_1CILi2EEES5_EEEEEENS3_IJNS3_IJNS4_ILi1EEES5_EEEEEEEENS_10ViewEngineIPfEEEEC2ERKSB_RKSE_ - $_ZN7cutlass13device_kernelIN5flash19enable_sm80_to_sm89INS1_16FlashAttnBwdSm80INS1_25CollectiveMainloopBwdSm80ILi2ELi2EN4cute5tupleIJNS5_1CILi128EEES8_NS7_ILi64EEEEEENS_10bfloat16_tEfNS_4arch4Sm80ELb1ELb0ELb1ELb0ELb0ELb0ELb0ELb0ELi2ELi4ELi4ELi4ELb0EEENS1_24CollectiveEpilogueBwdGQAISA_fSD_Li256ELb0ELb0EEENS1_25SingleTileBwdLPTSchedulerILb0ELi128ELb0EEEEEEEEEvNT_6ParamsE$_ZN4cute3eso3ESOILb1ELb0EJNS_6LayoutINS_5tupleIJNS3_IJNS_1CILi2EEES5_EEEEEENS3_IJNS3_IJNS4_ILi1EEES5_EEEEEEEENS_10ViewEngineIPN7cutlass10bfloat16_tEEEEEC2ERKSB_RKSG_)
$_ZN7cutlass13device_kernelIN5flash19enable_sm80_to_sm89INS1_16FlashAttnBwdSm80INS1_25CollectiveMainloopBwdSm80ILi2ELi2EN4cute5tupleIJNS5_1CILi128EEES8_NS7_ILi64EEEEEENS_10bfloat16_tEfNS_4arch4Sm80ELb1ELb0ELb1ELb0ELb0ELb0ELb0ELb0ELi2ELi4ELi4ELi4ELb0EEENS1_24CollectiveEpilogueBwdGQAISA_fSD_Li256ELb0ELb0EEENS1_25SingleTileBwdLPTSchedulerILb0ELi128ELb0EEEEEEEEEvNT_6ParamsE$_ZN4cute3eso3ESOILb1ELb0EJNS_6LayoutINS_5tupleIJNS3_IJNS_1CILi2EEES5_EEEEEENS3_IJNS3_IJNS4_ILi1EEES5_EEEEEEEENS_10ViewEngineIPN7cutlass10bfloat16_tEEEEEC2ERKSB_RKSG_:
[----:B------:R-:W-:Y:S01]  /*8fb0*/  IADD3 R2, R66, -c[0x0][0x20], RZ ;  /* 0x8000080042027a10 */ /* 0x000fe20007ffe0ff */
[----:B------:R-:W-:Y:S01]  /*8fc0*/  IMAD.MOV.U32 R7, RZ, RZ, R3 ;  /* 0x000000ffff077224 */ /* 0x000fe200078e0003 */
[----:B------:R-:W-:-:S04]  /*8fd0*/  MOV R5, 0x0 ;  /* 0x0000000000057802 */ /* 0x000fc80000000f00 */
[----:B------:R1:W-:Y:S01]  /*8fe0*/  STL.64 [R2], R6 ;  /* 0x0000000602007387 */ /* 0x0003e20000100a00 */
[----:B------:R-:W-:Y:S05]  /*8ff0*/  RET.REL.NODEC R4 `(_ZN7cutlass13device_kernelIN5flash19enable_sm80_to_sm89INS1_16FlashAttnBwdSm80INS1_25CollectiveMainloopBwdSm80ILi2ELi2EN4cute5tupleIJNS5_1CILi128EEES8_NS7_ILi64EEEEEENS_10bfloat16_tEfNS_4arch4Sm80ELb1ELb0ELb1ELb0ELb0ELb0ELb0ELb0ELi2ELi4ELi4ELi4ELb0EEENS1_24CollectiveEpilogueBwdGQAISA_fSD_Li256ELb0ELb0EEENS1_25SingleTileBwdLPTSchedulerILb0ELi128ELb0EEEEEEEEEvNT_6ParamsE) ;  /* 0xffff700004007950 */ /* 0x000fea0003c3ffff */
        .type           $_ZN7cutlass13device_kernelIN5flash19enable_sm80_to_sm89INS1_16FlashAttnBwdSm80INS1_25CollectiveMainloopBwdSm80ILi2ELi2EN4cute5tupleIJNS5_1CILi128EEES8_NS7_ILi64EEEEEENS_10bfloat16_tEfNS_4arch4Sm80ELb1ELb0ELb1ELb0ELb0ELb0ELb0ELb0ELi2ELi4ELi4ELi4ELb0EEENS1_24CollectiveEpilogueBwdGQAISA_fSD_Li256ELb0ELb0EEENS1_25SingleTileBwdLPTSchedulerILb0ELi128ELb0EEEEEEEEEvNT_6ParamsE$_ZN4cute3eso3ESOILb1ELb0EJNS_6LayoutINS_5tupleIJNS3_IJNS_1CILi2EEES5_EEEEEENS3_IJNS3_IJNS4_ILi1EEES5_EEEEEEEENS_10ViewEngineIPfEEEEC2ERKSB_RKSE_,@function
        .size           $_ZN7cutlass13device_kernelIN5flash19enable_sm80_to_sm89INS1_16FlashAttnBwdSm80INS1_25CollectiveMainloopBwdSm80ILi2ELi2EN4cute5tupleIJNS5_1CILi128EEES8_NS7_ILi64EEEEEENS_10bfloat16_tEfNS_4arch4Sm80ELb1ELb0ELb1ELb0ELb0ELb0ELb0ELb0ELi2ELi4ELi4ELi4ELb0EEENS1_24CollectiveEpilogueBwdGQAISA_fSD_Li256ELb0ELb0EEENS1_25SingleTileBwdLPTSchedulerILb0ELi128ELb0EEEEEEEEEvNT_6ParamsE$_ZN4cute3eso3ESOILb1ELb0EJNS_6LayoutINS_5tupleIJNS3_IJNS_1CILi2EEES5_EEEEEENS3_IJNS3_IJNS4_ILi1EEES5_EEEEEEEENS_10ViewEngineIPfEEEEC2ERKSB_RKSE_,($_ZN7cutlass13device_kernelIN5flash19enable_sm80_to_sm89INS1_16FlashAttnBwdSm80INS1_25CollectiveMainloopBwdSm80ILi2ELi2EN4cute5tupleIJNS5_1CILi128EEES8_NS7_ILi64EEEEEENS_10bfloat16_tEfNS_4arch4Sm80ELb1ELb0ELb1ELb0ELb0ELb0ELb0ELb0ELi2ELi4ELi4ELi4ELb0EEENS1_24CollectiveEpilogueBwdGQAISA_fSD_Li256ELb0ELb0EEENS1_25SingleTileBwdLPTSchedulerILb0ELi128ELb0EEEEEEEEEvNT_6ParamsE$_ZN4cute3eso3ESOILb1ELb0EJNS_6LayoutINS_5tupleIJNS3_IJNS_1CILi2EEES5_EEEEEENS3_IJNS3_IJNS4_ILi1EEES5_EEEEEEEEiEEC2ERKSB_RKi - $_ZN7cutlass13device_kernelIN5flash19enable_sm80_to_sm89INS1_16FlashAttnBwdSm80INS1_25CollectiveMainloopBwdSm80ILi2ELi2EN4cute5tupleIJNS5_1CILi128EEES8_NS7_ILi64EEEEEENS_10bfloat16_tEfNS_4arch4Sm80ELb1ELb0ELb1ELb0ELb0ELb0ELb0ELb0ELi2ELi4ELi4ELi4ELb0EEENS1_24CollectiveEpilogueBwdGQAISA_fSD_Li256ELb0ELb0EEENS1_25SingleTileBwdLPTSchedulerILb0ELi128ELb0EEEEEEEEEvNT_6ParamsE$_ZN4cute3eso3ESOILb1ELb0EJNS_6LayoutINS_5tupleIJNS3_IJNS_1CILi2EEES5_EEEEEENS3_IJNS3_IJNS4_ILi1EEES5_EEEEEEEENS_10ViewEngineIPfEEEEC2ERKSB_RKSE_)
$_ZN7cutlass13device_kernelIN5flash19enable_sm80_to_sm89INS1_16FlashAttnBwdSm80INS1_25CollectiveMainloopBwdSm80ILi2ELi2EN4cute5tupleIJNS5_1CILi128EEES8_NS7_ILi64EEEEEENS_10bfloat16_tEfNS_4arch4Sm80ELb1ELb0ELb1ELb0ELb0ELb0ELb0ELb0ELi2ELi4ELi4ELi4ELb0EEENS1_24CollectiveEpilogueBwdGQAISA_fSD_Li256ELb0ELb0EEENS1_25SingleTileBwdLPTSchedulerILb0ELi128ELb0EEEEEEEEEvNT_6ParamsE$_ZN4cute3eso3ESOILb1ELb0EJNS_6LayoutINS_5tupleIJNS3_IJNS_1CILi2EEES5_EEEEEENS3_IJNS3_IJNS4_ILi1EEES5_EEEEEEEENS_10ViewEngineIPfEEEEC2ERKSB_RKSE_:
[----:B------:R-:W-:Y:S01]  /*9000*/  IADD3 R2, R2, -c[0x0][0x20], RZ ;  /* 0x8000080002027a10 */ /* 0x000fe20007ffe0ff */
[----:B------:R-:W-:Y:S01]  /*9010*/  IMAD.MOV.U32 R9, RZ, RZ, R3 ;  /* 0x000000ffff097224 */ /* 0x000fe200078e0003 */
[----:B------:R-:W-:-:S04]  /*9020*/  MOV R5, 0x0 ;  /* 0x0000000000057802 */ /* 0x000fc80000000f00 */
[----:B------:R1:W-:Y:S01]  /*9030*/  STL.64 [R2], R8 ;  /* 0x0000000802007387 */ /* 0x0003e20000100a00 */
[----:B------:R-:W-:Y:S05]  /*9040*/  RET.REL.NODEC R4 `(_ZN7cutlass13device_kernelIN5flash19enable_sm80_to_sm89INS1_16FlashAttnBwdSm80INS1_25CollectiveMainloopBwdSm80ILi2ELi2EN4cute5tupleIJNS5_1CILi128EEES8_NS7_ILi64EEEEEENS_10bfloat16_tEfNS_4arch4Sm80ELb1ELb0ELb1ELb0ELb0ELb0ELb0ELb0ELi2ELi4ELi4ELi4ELb0EEENS1_24CollectiveEpilogueBwdGQAISA_fSD_Li256ELb0ELb0EEENS1_25SingleTileBwdLPTSchedulerILb0ELi128ELb0EEEEEEEEEvNT_6ParamsE) ;  /* 0xffff6fb004007950 */ /* 0x000fea0003c3ffff */
        .type           $_ZN7cutlass13device_kernelIN5flash19enable_sm80_to_sm89INS1_16FlashAttnBwdSm80INS1_25CollectiveMainloopBwdSm80ILi2ELi2EN4cute5tupleIJNS5_1CILi128EEES8_NS7_ILi64EEEEEENS_10bfloat16_tEfNS_4arch4Sm80ELb1ELb0ELb1ELb0ELb0ELb0ELb0ELb0ELi2ELi4ELi4ELi4ELb0EEENS1_24CollectiveEpilogueBwdGQAISA_fSD_Li256ELb0ELb0EEENS1_25SingleTileBwdLPTSchedulerILb0ELi128ELb0EEEEEEEEEvNT_6ParamsE$_ZN4cute3eso3ESOILb1ELb0EJNS_6LayoutINS_5tupleIJNS3_IJNS_1CILi2EEES5_EEEEEENS3_IJNS3_IJNS4_ILi1EEES5_EEEEEEEEiEEC2ERKSB_RKi,@function
        .size           $_ZN7cutlass13device_kernelIN5flash19enable_sm80_to_sm89INS1_16FlashAttnBwdSm80INS1_25CollectiveMainloopBwdSm80ILi2ELi2EN4cute5tupleIJNS5_1CILi128EEES8_NS7_ILi64EEEEEENS_10bfloat16_tEfNS_4arch4Sm80ELb1ELb0ELb1ELb0ELb0ELb0ELb0ELb0ELi2ELi4ELi4ELi4ELb0EEENS1_24CollectiveEpilogueBwdGQAISA_fSD_Li256ELb0ELb0EEENS1_25SingleTileBwdLPTSchedulerILb0ELi128ELb0EEEEEEEEEvNT_6ParamsE$_ZN4cute3eso3ESOILb1ELb0EJNS_6LayoutINS_5tupleIJNS3_IJNS_1CILi2EEES5_EEEEEENS3_IJNS3_IJNS4_ILi1EEES5_EEEEEEEEiEEC2ERKSB_RKi,($_ZN7cutlass13device_kernelIN5flash19enable_sm80_to_sm89INS1_16FlashAttnBwdSm80INS1_25CollectiveMainloopBwdSm80ILi2ELi2EN4cute5tupleIJNS5_1CILi128EEES8_NS7_ILi64EEEEEENS_10bfloat16_tEfNS_4arch4Sm80ELb1ELb0ELb1ELb0ELb0ELb0ELb0ELb0ELi2ELi4ELi4ELi4ELb0EEENS1_24CollectiveEpilogueBwdGQAISA_fSD_Li256ELb0ELb0EEENS1_25SingleTileBwdLPTSchedulerILb0ELi128ELb0EEEEEEEEEvNT_6ParamsE$_ZN4cute3eso3ESOILb1ELb0EJNS_6LayoutINS_5tupleIJNS3_IJNS_1CILi2EEES5_EEEEEENS3_IJNS3_IJNS4_ILi8EEENS4_ILi64EEEEEEEEEEENS_10ViewEngineINS_8smem_ptrIPfEEEEEEC2ERKSC_RKSH_ - $_ZN7cutlass13device_kernelIN5flash19enable_sm80_to_sm89INS1_16FlashAttnBwdSm80INS1_25CollectiveMainloopBwdSm80ILi2ELi2EN4cute5tupleIJNS5_1CILi128EEES8_NS7_ILi64EEEEEENS_10bfloat16_tEfNS_4arch4Sm80ELb1ELb0ELb1ELb0ELb0ELb0ELb0ELb0ELi2ELi4ELi4ELi4ELb0EEENS1_24CollectiveEpilogueBwdGQAISA_fSD_Li256ELb0ELb0EEENS1_25SingleTileBwdLPTSchedulerILb0ELi128ELb0EEEEEEEEEvNT_6ParamsE$_ZN4cute3eso3ESOILb1ELb0EJNS_6LayoutINS_5tupleIJNS3_IJNS_1CILi2EEES5_EEEEEENS3_IJNS3_IJNS4_ILi1EEES5_EEEEEEEEiEEC2ERKSB_RKi)
$_ZN7cutlass13device_kernelIN5flash19enable_sm80_to_sm89INS1_16FlashAttnBwdSm80INS1_25CollectiveMainloopBwdSm80ILi2ELi2EN4cute5tupleIJNS5_1CILi128EEES8_NS7_ILi64EEEEEENS_10bfloat16_tEfNS_4arch4Sm80ELb1ELb0ELb1ELb0ELb0ELb0ELb0ELb0ELi2ELi4ELi4ELi4ELb0EEENS1_24CollectiveEpilogueBwdGQAISA_fSD_Li256ELb0ELb0EEENS1_25SingleTileBwdLPTSchedulerILb0ELi128ELb0EEEEEEEEEvNT_6ParamsE$_ZN4cute3eso3ESOILb1ELb0EJNS_6LayoutINS_5tupleIJNS3_IJNS_1CILi2EEES5_EEEEEENS3_IJNS3_IJNS4_ILi1EEES5_EEEEEEEEiEEC2ERKSB_RKi:
[----:B------:R-:W-:Y:S02]  /*9050*/  IADD3 R2, R66, -c[0x0][0x20], RZ ;  /* 0x8000080042027a10 */ /* 0x000fe40007ffe0ff */
[----:B------:R-:W-:-:S03]  /*9060*/  MOV R5, 0x0 ;  /* 0x0000000000057802 */ /* 0x000fc60000000f00 */
[----:B------:R1:W-:Y:S01]  /*9070*/  STL [R2], R3 ;  /* 0x0000000302007387 */ /* 0x0003e20000100800 */
[----:B------:R-:W-:Y:S05]  /*9080*/  RET.REL.NODEC R4 `(_ZN7cutlass13device_kernelIN5flash19enable_sm80_to_sm89INS1_16FlashAttnBwdSm80INS1_25CollectiveMainloopBwdSm80ILi2ELi2EN4cute5tupleIJNS5_1CILi128EEES8_NS7_ILi64EEEEEENS_10bfloat16_tEfNS_4arch4Sm80ELb1ELb0ELb1ELb0ELb0ELb0ELb0ELb0ELi2ELi4ELi4ELi4ELb0EEENS1_24CollectiveEpilogueBwdGQAISA_fSD_Li256ELb0ELb0EEENS1_25SingleTileBwdLPTSchedulerILb0ELi128ELb0EEEEEEEEEvNT_6ParamsE) ;  /* 0xffff6f7004007950 */ /* 0x000fea0003c3ffff */
        .type           $_ZN7cutlass13device_kernelIN5flash19enable_sm80_to_sm89INS1_16FlashAttnBwdSm80INS1_25CollectiveMainloopBwdSm80ILi2ELi2EN4cute5tupleIJNS5_1CILi128EEES8_NS7_ILi64EEEEEENS_10bfloat16_tEfNS_4arch4Sm80ELb1ELb0ELb1ELb0ELb0ELb0ELb0ELb0ELi2ELi4ELi4ELi4ELb0EEENS1_24CollectiveEpilogueBwdGQAISA_fSD_Li256ELb0ELb0EEENS1_25SingleTileBwdLPTSchedulerILb0ELi128ELb0EEEEEEEEEvNT_6ParamsE$_ZN4cute3eso3ESOILb1ELb0EJNS_6LayoutINS_5tupleIJNS3_IJNS_1CILi2EEES5_EEEEEENS3_IJNS3_IJNS4_ILi8EEENS4_ILi64EEEEEEEEEEENS_10ViewEngineINS_8smem_ptrIPfEEEEEEC2ERKSC_RKSH_,@function
        .size           $_ZN7cutlass13device_kernelIN5flash19enable_sm80_to_sm89INS1_16FlashAttnBwdSm80INS1_25CollectiveMainloopBwdSm80ILi2ELi2EN4cute5tupleIJNS5_1CILi128EEES8_NS7_ILi64EEEEEENS_10bfloat16_tEfNS_4arch4Sm80ELb1ELb0ELb1ELb0ELb0ELb0ELb0ELb0ELi2ELi4ELi4ELi4ELb0EEENS1_24CollectiveEpilogueBwdGQAISA_fSD_Li256ELb0ELb0EEENS1_25SingleTileBwdLPTSchedulerILb0ELi128ELb0EEEEEEEEEvNT_6ParamsE$_ZN4cute3eso3ESOILb1ELb0EJNS_6LayoutINS_5tupleIJNS3_IJNS_1CILi2EEES5_EEEEEENS3_IJNS3_IJNS4_ILi8EEENS4_ILi64EEEEEEEEEEENS_10ViewEngineINS_8smem_ptrIPfEEEEEEC2ERKSC_RKSH_,($_ZN7cutlass13device_kernelIN5flash19enable_sm80_to_sm89INS1_16FlashAttnBwdSm80INS1_25CollectiveMainloopBwdSm80ILi2ELi2EN4cute5tupleIJNS5_1CILi128EEES8_NS7_ILi64EEEEEENS_10bfloat16_tEfNS_4arch4Sm80ELb1ELb0ELb1ELb0ELb0ELb0ELb0ELb0ELi2ELi4ELi4ELi4ELb0EEENS1_24CollectiveEpilogueBwdGQAISA_fSD_Li256ELb0ELb0EEENS1_25SingleTileBwdLPTSchedulerILb0ELi128ELb0EEEEEEEEEvNT_6ParamsE$_ZN4cute3eso3ESOILb1ELb0EJNS_6LayoutINS_5tupleIJNS3_IJNS_1CILi2EEES5_EEEEEENS3_IJNS3_IJNS4_ILi8EEENS4_ILi64EEEEEEEEEEEiEEC2ERKSC_RKi - $_ZN7cutlass13device_kernelIN5flash19enable_sm80_to_sm89INS1_16FlashAttnBwdSm80INS1_25CollectiveMainloopBwdSm80ILi2ELi2EN4cute5tupleIJNS5_1CILi128EEES8_NS7_ILi64EEEEEENS_10bfloat16_tEfNS_4arch4Sm80ELb1ELb0ELb1ELb0ELb0ELb0ELb0ELb0ELi2ELi4ELi4ELi4ELb0EEENS1_24CollectiveEpilogueBwdGQAISA_fSD_Li256ELb0ELb0EEENS1_25SingleTileBwdLPTSchedulerILb0ELi128ELb0EEEEEEEEEvNT_6ParamsE$_ZN4cute3eso3ESOILb1ELb0EJNS_6LayoutINS_5tupleIJNS3_IJNS_1CILi2EEES5_EEEEEENS3_IJNS3_IJNS4_ILi8EEENS4_ILi64EEEEEEEEEEENS_10ViewEngineINS_8smem_ptrIPfEEEEEEC2ERKSC_RKSH_)
$_ZN7cutlass13device_kernelIN5flash19enable_sm80_to_sm89INS1_16FlashAttnBwdSm80INS1_25CollectiveMainloopBwdSm80ILi2ELi2EN4cute5tupleIJNS5_1CILi128EEES8_NS7_ILi64EEEEEENS_10bfloat16_tEfNS_4arch4Sm80ELb1ELb0ELb1ELb0ELb0ELb0ELb0ELb0ELi2ELi4ELi4ELi4ELb0EEENS1_24CollectiveEpilogueBwdGQAISA_fSD_Li256ELb0ELb0EEENS1_25SingleTileBwdLPTSchedulerILb0ELi128ELb0EEEEEEEEEvNT_6ParamsE$_ZN4cute3eso3ESOILb1ELb0EJNS_6LayoutINS_5tupleIJNS3_IJNS_1CILi2EEES5_EEEEEENS3_IJNS3_IJNS4_ILi8EEENS4_ILi64EEEEEEEEEEENS_10ViewEngineINS_8smem_ptrIPfEEEEEEC2ERKSC_RKSH_:
[----:B------:R-:W-:Y:S02]  /*9090*/  IADD3 R6, R23, -c[0x0][0x20], RZ ;  /* 0x8000080017067a10 */ /* 0x000fe40007ffe0ff */
[----:B------:R-:W-:-:S03]  /*90a0*/  MOV R9, 0x0 ;  /* 0x0000000000097802 */ /* 0x000fc60000000f00 */
[----:B------:R1:W-:Y:S01]  /*90b0*/  STL.64 [R6], R2 ;  /* 0x0000000206007387 */ /* 0x0003e20000100a00 */
[----:B------:R-:W-:Y:S05]  /*90c0*/  RET.REL.NODEC R8 `(_ZN7cutlass13device_kernelIN5flash19enable_sm80_to_sm89INS1_16FlashAttnBwdSm80INS1_25CollectiveMainloopBwdSm80ILi2ELi2EN4cute5tupleIJNS5_1CILi128EEES8_NS7_ILi64EEEEEENS_10bfloat16_tEfNS_4arch4Sm80ELb1ELb0ELb1ELb0ELb0ELb0ELb0ELb0ELi2ELi4ELi4ELi4ELb0EEENS1_24CollectiveEpilogueBwdGQAISA_fSD_Li256ELb0ELb0EEENS1_25SingleTileBwdLPTSchedulerILb0ELi128ELb0EEEEEEEEEvNT_6ParamsE) ;  /* 0xffff6f3008007950 */ /* 0x000fea0003c3ffff */
        .type           $_ZN7cutlass13device_kernelIN5flash19enable_sm80_to_sm89INS1_16FlashAttnBwdSm80INS1_25CollectiveMainloopBwdSm80ILi2ELi2EN4cute5tupleIJNS5_1CILi128EEES8_NS7_ILi64EEEEEENS_10bfloat16_tEfNS_4arch4Sm80ELb1ELb0ELb1ELb0ELb0ELb0ELb0ELb0ELi2ELi4ELi4ELi4ELb0EEENS1_24CollectiveEpilogueBwdGQAISA_fSD_Li256ELb0ELb0EEENS1_25SingleTileBwdLPTSchedulerILb0ELi128ELb0EEEEEEEEEvNT_6ParamsE$_ZN4cute3eso3ESOILb1ELb0EJNS_6LayoutINS_5tupleIJNS3_IJNS_1CILi2EEES5_EEEEEENS3_IJNS3_IJNS4_ILi8EEENS4_ILi64EEEEEEEEEEEiEEC2ERKSC_RKi,@function
        .size           $_ZN7cutlass13device_kernelIN5flash19enable_sm80_to_sm89INS1_16FlashAttnBwdSm80INS1_25CollectiveMainloopBwdSm80ILi2ELi2EN4cute5tupleIJNS5_1CILi128EEES8_NS7_ILi64EEEEEENS_10bfloat16_tEfNS_4arch4Sm80ELb1ELb0ELb1ELb0ELb0ELb0ELb0ELb0ELi2ELi4ELi4ELi4ELb0EEENS1_24CollectiveEpilogueBwdGQAISA_fSD_Li256ELb0ELb0EEENS1_25SingleTileBwdLPTSchedulerILb0ELi128ELb0EEEEEEEEEvNT_6ParamsE$_ZN4cute3eso3ESOILb1ELb0EJNS_6LayoutINS_5tupleIJNS3_IJNS_1CILi2EEES5_EEEEEENS3_IJNS3_IJNS4_ILi8EEENS4_ILi64EEEEEEEEEEEiEEC2ERKSC_RKi,($_ZN7cutlass13device_kernelIN5flash19enable_sm80_to_sm89INS1_16FlashAttnBwdSm80INS1_25CollectiveMainloopBwdSm80ILi2ELi2EN4cute5tupleIJNS5_1CILi128EEES8_NS7_ILi64EEEEEENS_10bfloat16_tEfNS_4arch4Sm80ELb1ELb0ELb1ELb0ELb0ELb0ELb0ELb0ELi2ELi4ELi4ELi4ELb0EEENS1_24CollectiveEpilogueBwdGQAISA_fSD_Li256ELb0ELb0EEENS1_25SingleTileBwdLPTSchedulerILb0ELi128ELb0EEEEEEEEEvNT_6ParamsE$_ZN4cute3eso3ESOILb1ELb0EJNS_6LayoutINS_5tupleIJNS3_IJNS_1CILi2EEES5_EEENS3_IJS5_NS4_ILi8EEEEEEEEENS3_IJNS3_IJNS_11ScaledBasisIS7_JLi0EEEENSA_INS4_ILi64EEEJLi0EEEEEEENS3_IJNSA_INS4_ILi1EEEJLi1EEEENSA_INS4_ILi16EEEJLi1EEEEEEEEEEEENS_10ViewEngineINS_23ArithmeticTupleIteratorINS_15ArithmeticTupleIJNS4_ILi0EEESP_EEEEEEEEEC2ERKSL_RKSS_ - $_ZN7cutlass13device_kernelIN5flash19enable_sm80_to_sm89INS1_16FlashAttnBwdSm80INS1_25CollectiveMainloopBwdSm80ILi2ELi2EN4cute5tupleIJNS5_1CILi128EEES8_NS7_ILi64EEEEEENS_10bfloat16_tEfNS_4arch4Sm80ELb1ELb0ELb1ELb0ELb0ELb0ELb0ELb0ELi2ELi4ELi4ELi4ELb0EEENS1_24CollectiveEpilogueBwdGQAISA_fSD_Li256ELb0ELb0EEENS1_25SingleTileBwdLPTSchedulerILb0ELi128ELb0EEEEEEEEEvNT_6ParamsE$_ZN4cute3eso3ESOILb1ELb0EJNS_6LayoutINS_5tupleIJNS3_IJNS_1CILi2EEES5_EEEEEENS3_IJNS3_IJNS4_ILi8EEENS4_ILi64EEEEEEEEEEEiEEC2ERKSC_RKi)
$_ZN7cutlass13device_kernelIN5flash19enable_sm80_to_sm89INS1_16FlashAttnBwdSm80INS1_25CollectiveMainloopBwdSm80ILi2ELi2EN4cute5tupleIJNS5_1CILi128EEES8_NS7_ILi64EEEEEENS_10bfloat16_tEfNS_4arch4Sm80ELb1ELb0ELb1ELb0ELb0ELb0ELb0ELb0ELi2ELi4ELi4ELi4ELb0EEENS1_24CollectiveEpilogueBwdGQAISA_fSD_Li256ELb0ELb0EEENS1_25SingleTileBwdLPTSchedulerILb0ELi128ELb0EEEEEEEEEvNT_6ParamsE$_ZN4cute3eso3ESOILb1ELb0EJNS_6LayoutINS_5tupleIJNS3_IJNS_1CILi2EEES5_EEEEEENS3_IJNS3_IJNS4_ILi8EEENS4_ILi64EEEEEEEEEEEiEEC2ERKSC_RKi:
[----:B------:R-:W-:Y:S01]  /*90d0*/  IADD3 R2, R23, -c[0x0][0x20], RZ ;  /* 0x8000080017027a10 */ /* 0x000fe20007ffe0ff */
[----:B------:R-:W-:Y:S01]  /*90e0*/  IMAD.MOV.U32 R8, RZ, RZ, R6 ;  /* 0x000000ffff087224 */ /* 0x000fe200078e0006 */
[----:B------:R-:W-:-:S03]  /*90f0*/  MOV R9, 0x0 ;  /* 0x0000000000097802 */ /* 0x000fc60000000f00 */
[----:B------:R1:W-:Y:S01]  /*9100*/  STL [R2], R3 ;  /* 0x0000000302007387 */ /* 0x0003e20000100800 */
[----:B------:R-:W-:Y:S05]  /*9110*/  RET.REL.NODEC R8 `(_ZN7cutlass13device_kernelIN5flash19enable_sm80_to_sm89INS1_16FlashAttnBwdSm80INS1_25CollectiveMainloopBwdSm80ILi2ELi2EN4cute5tupleIJNS5_1CILi128EEES8_NS7_ILi64EEEEEENS_10bfloat16_tEfNS_4arch4Sm80ELb1ELb0ELb1ELb0ELb0ELb0ELb0ELb0ELi2ELi4ELi4ELi4ELb0EEENS1_24CollectiveEpilogueBwdGQAISA_fSD_Li256ELb0ELb0EEENS1_25SingleTileBwdLPTSchedulerILb0ELi128ELb0EEEEEEEEEvNT_6ParamsE) ;  /* 0xffff6ee008007950 */ /* 0x000fea0003c3ffff */
        .type           $_ZN7cutlass13device_kernelIN5flash19enable_sm80_to_sm89INS1_16FlashAttnBwdSm80INS1_25CollectiveMainloopBwdSm80ILi2ELi2EN4cute5tupleIJNS5_1CILi128EEES8_NS7_ILi64EEEEEENS_10bfloat16_tEfNS_4arch4Sm80ELb1ELb0ELb1ELb0ELb0ELb0ELb0ELb0ELi2ELi4ELi4ELi4ELb0EEENS1_24CollectiveEpilogueBwdGQAISA_fSD_Li256ELb0ELb0EEENS1_25SingleTileBwdLPTSchedulerILb0ELi128ELb0EEEEEEEEEvNT_6ParamsE$_ZN4cute3eso3ESOILb1ELb0EJNS_6LayoutINS_5tupleIJNS3_IJNS_1CILi2EEES5_EEENS3_IJS5_NS4_ILi8EEEEEEEEENS3_IJNS3_IJNS_11ScaledBasisIS7_JLi0EEEENSA_INS4_ILi64EEEJLi0EEEEEEENS3_IJNSA_INS4_ILi1EEEJLi1EEEENSA_INS4_ILi16EEEJLi1EEEEEEEEEEEENS_10ViewEngineINS_23ArithmeticTupleIteratorINS_15ArithmeticTupleIJNS4_ILi0EEESP_EEEEEEEEEC2ERKSL_RKSS_,@function
        .size           $_ZN7cutlass13device_kernelIN5flash19enable_sm80_to_sm89INS1_16FlashAttnBwdSm80INS1_25CollectiveMainloopBwdSm80ILi2ELi2EN4cute5tupleIJNS5_1CILi128EEES8_NS7_ILi64EEEEEENS_10bfloat16_tEfNS_4arch4Sm80ELb1ELb0ELb1ELb0ELb0ELb0ELb0ELb0ELi2ELi4ELi4ELi4ELb0EEENS1_24CollectiveEpilogueBwdGQAISA_fSD_Li256ELb0ELb0EEENS1_25SingleTileBwdLPTSchedulerILb0ELi128ELb0EEEEEEEEEvNT_6ParamsE$_ZN4cute3eso3ESOILb1ELb0EJNS_6LayoutINS_5tupleIJNS3_IJNS_1CILi2EEES5_EEENS3_IJS5_NS4_ILi8EEEEEEEEENS3_IJNS3_IJNS_11ScaledBasisIS7_JLi0EEEENSA_INS4_ILi64EEEJLi0EEEEEEENS3_IJNSA_INS4_ILi1EEEJLi1EEEENSA_INS4_ILi16EEEJLi1EEEEEEEEEEEENS_10ViewEngineINS_23ArithmeticTupleIteratorINS_15ArithmeticTupleIJNS4_ILi0EEESP_EEEEEEEEEC2ERKSL_RKSS_,($_ZN7cutlass13device_kernelIN5flash19enable_sm80_to_sm89INS1_16FlashAttnBwdSm80INS1_25CollectiveMainloopBwdSm80ILi2ELi2EN4cute5tupleIJNS5_1CILi128EEES8_NS7_ILi64EEEEEENS_10bfloat16_tEfNS_4arch4Sm80ELb1ELb0ELb1ELb0ELb0ELb0ELb0ELb0ELi2ELi4ELi4ELi4ELb0EEENS1_24CollectiveEpilogueBwdGQAISA_fSD_Li256ELb0ELb0EEENS1_25SingleTileBwdLPTSchedulerILb0ELi128ELb0EEEEEEEEEvNT_6ParamsE$_ZN4cute3eso3ESOILb1ELb0EJNS_6LayoutINS_5tupleIJNS3_IJNS_1CILi2EEES5_EEENS3_IJS5_NS4_ILi8EEEEEEEEENS3_IJNS3_IJNS_11ScaledBasisIS7_JLi0EEEENSA_INS4_ILi64EEEJLi0EEEEEEENS3_IJNSA_INS4_ILi1EEEJLi1EEEENSA_INS4_ILi16EEEJLi1EEEEEEEEEEEENS_10ViewEngineINS_23ArithmeticTupleIteratorINS_15ArithmeticTupleIJiiEEEEEEEEEC2ERKSL_RKSR_ - $_ZN7cutlass13device_kernelIN5flash19enable_sm80_to_sm89INS1_16FlashAttnBwdSm80INS1_25CollectiveMainloopBwdSm80ILi2ELi2EN4cute5tupleIJNS5_1CILi128EEES8_NS7_ILi64EEEEEENS_10bfloat16_tEfNS_4arch4Sm80ELb1ELb0ELb1ELb0ELb0ELb0ELb0ELb0ELi2ELi4ELi4ELi4ELb0EEENS1_24CollectiveEpilogueBwdGQAISA_fSD_Li256ELb0ELb0EEENS1_25SingleTileBwdLPTSchedulerILb0ELi128ELb0EEEEEEEEEvNT_6ParamsE$_ZN4cute3eso3ESOILb1ELb0EJNS_6LayoutINS_5tupleIJNS3_IJNS_1CILi2EEES5_EEENS3_IJS5_NS4_ILi8EEEEEEEEENS3_IJNS3_IJNS_11ScaledBasisIS7_JLi0EEEENSA_INS4_ILi64EEEJLi0EEEEEEENS3_IJNSA_INS4_ILi1EEEJLi1EEEENSA_INS4_ILi16EEEJLi1EEEEEEEEEEEENS_10ViewEngineINS_23ArithmeticTupleIteratorINS_15ArithmeticTupleIJNS4_ILi0EEESP_EEEEEEEEEC2ERKSL_RKSS_)
$_ZN7cutlass13device_kernelIN5flash19enable_sm80_to_sm89INS1_16FlashAttnBwdSm80INS1_25CollectiveMainloopBwdSm80ILi2ELi2EN4cute5tupleIJNS5_1CILi128EEES8_NS7_ILi64EEEEEENS_10bfloat16_tEfNS_4arch4Sm80ELb1ELb0ELb1ELb0ELb0ELb0ELb0ELb0ELi2ELi4ELi4ELi4ELb0EEENS1_24CollectiveEpilogueBwdGQAISA_fSD_Li256ELb0ELb0EEENS1_25SingleTileBwdLPTSchedulerILb0ELi128ELb0EEEEEEEEEvNT_6ParamsE$_ZN4cute3eso3ESOILb1ELb0EJNS_6LayoutINS_5tupleIJNS3_IJNS_1CILi2EEES5_EEENS3_IJS5_NS4_ILi8EEEEEEEEENS3_IJNS3_IJNS_11ScaledBasisIS7_JLi0EEEENSA_INS4_ILi64EEEJLi0EEEEEEENS3_IJNSA_INS4_ILi1EEEJLi1EEEENSA_INS4_ILi16EEEJLi1EEEEEEEEEEEENS_10ViewEngineINS_23ArithmeticTupleIteratorINS_15ArithmeticTupleIJNS4_ILi0EEESP_EEEEEEEEEC2ERKSL_RKSS_:
[----:B------:R-:W-:Y:S01]  /*9120*/  IADD3 R46, R46, -c[0x0][0x20], RZ ;  /* 0x800008002e2e7a10 */ /* 0x000fe20007ffe0ff */
[----:B------:R-:W-:Y:S01]  /*9130*/  IMAD.MOV.U32 R8, RZ, RZ, R2 ;  /* 0x000000ffff087224 */ /* 0x000fe200078e0002 */
[----:B------:R-:W-:Y:S01]  /*9140*/  PRMT R3, RZ, 0x7610, R3 ;  /* 0x00007610ff037816 */ /* 0x000fe20000000003 */
[----:B------:R-:W-:-:S04]  /*9150*/  IMAD.MOV.U32 R9, RZ, RZ, 0x0 ;  /* 0x00000000ff097424 */ /* 0x000fc800078e00ff */
[----:B------:R1:W-:Y:S01]  /*9160*/  STL.U8 [R46], R3 ;  /* 0x000000032e007387 */ /* 0x0003e20000100000 */
[----:B------:R-:W-:Y:S05]  /*9170*/  RET.REL.NODEC R8 `(_ZN7cutlass13device_kernelIN5flash19enable_sm80_to_sm89INS1_16FlashAttnBwdSm80INS1_25CollectiveMainloopBwdSm80ILi2ELi2EN4cute5tupleIJNS5_1CILi128EEES8_NS7_ILi64EEEEEENS_10bfloat16_tEfNS_4arch4Sm80ELb1ELb0ELb1ELb0ELb0ELb0ELb0ELb0ELi2ELi4ELi4ELi4ELb0EEENS1_24CollectiveEpilogueBwdGQAISA_fSD_Li256ELb0ELb0EEENS1_25SingleTileBwdLPTSchedulerILb0ELi128ELb0EEEEEEEEEvNT_6ParamsE) ;  /* 0xffff6e8008007950 */ /* 0x000fea0003c3ffff */
        .type           $_ZN7cutlass13device_kernelIN5flash19enable_sm80_to_sm89INS1_16FlashAttnBwdSm80INS1_25CollectiveMainloopBwdSm80ILi2ELi2EN4cute5tupleIJNS5_1CILi128EEES8_NS7_ILi64EEEEEENS_10bfloat16_tEfNS_4arch4Sm80ELb1ELb0ELb1ELb0ELb0ELb0ELb0ELb0ELi2ELi4ELi4ELi4ELb0EEENS1_24CollectiveEpilogueBwdGQAISA_fSD_Li256ELb0ELb0EEENS1_25SingleTileBwdLPTSchedulerILb0ELi128ELb0EEEEEEEEEvNT_6ParamsE$_ZN4cute3eso3ESOILb1ELb0EJNS_6LayoutINS_5tupleIJNS3_IJNS_1CILi2EEES5_EEENS3_IJS5_NS4_ILi8EEEEEEEEENS3_IJNS3_IJNS_11ScaledBasisIS7_JLi0EEEENSA_INS4_ILi64EEEJLi0EEEEEEENS3_IJNSA_INS4_ILi1EEEJLi1EEEENSA_INS4_ILi16EEEJLi1EEEEEEEEEEEENS_10ViewEngineINS_23ArithmeticTupleIteratorINS_15ArithmeticTupleIJiiEEEEEEEEEC2ERKSL_RKSR_,@function
        .size           $_ZN7cutlass13device_kernelIN5flash19enable_sm80_to_sm89INS1_16FlashAttnBwdSm80INS1_25CollectiveMainloopBwdSm80ILi2ELi2EN4cute5tupleIJNS5_1CILi128EEES8_NS7_ILi64EEEEEENS_10bfloat16_tEfNS_4arch4Sm80ELb1ELb0ELb1ELb0ELb0ELb0ELb0ELb0ELi2ELi4ELi4ELi4ELb0EEENS1_24CollectiveEpilogueBwdGQAISA_fSD_Li256ELb0ELb0EEENS1_25SingleTileBwdLPTSchedulerILb0ELi128ELb0EEEEEEEEEvNT_6ParamsE$_ZN4cute3eso3ESOILb1ELb0EJNS_6LayoutINS_5tupleIJNS3_IJNS_1CILi2EEES5_EEENS3_IJS5_NS4_ILi8EEEEEEEEENS3_IJNS3_IJNS_11ScaledBasisIS7_JLi0EEEENSA_INS4_ILi64EEEJLi0EEEEEEENS3_IJNSA_INS4_ILi1EEEJLi1EEEENSA_INS4_ILi16EEEJLi1EEEEEEEEEEEENS_10ViewEngineINS_23ArithmeticTupleIteratorINS_15ArithmeticTupleIJiiEEEEEEEEEC2ERKSL_RKSR_,($_ZN7cutlass13device_kernelIN5flash19enable_sm80_to_sm89INS1_16FlashAttnBwdSm80INS1_25CollectiveMainloopBwdSm80ILi2ELi2EN4cute5tupleIJNS5_1CILi128EEES8_NS7_ILi64EEEEEENS_10bfloat16_tEfNS_4arch4Sm80ELb1ELb0ELb1ELb0ELb0ELb0ELb0ELb0ELi2ELi4ELi4ELi4ELb0EEENS1_24CollectiveEpilogueBwdGQAISA_fSD_Li256ELb0ELb0EEENS1_25SingleTileBwdLPTSchedulerILb0ELi128ELb0EEEEEEEEEvNT_6ParamsE$_ZN4cute3eso3ESOILb1ELb0EJNS_6LayoutINS_5tupleIJNS3_IJNS_1CILi2EEES5_EEENS3_IJS5_NS4_ILi8EEEEEEEEENS3_IJNS3_IJS5_NS4_ILi4EEEEEENS3_IJNS4_ILi1EEES7_EEEEEEEENS_10ViewEngineIPfEEEEC2ERKSF_RKSI_ - $_ZN7cutlass13device_kernelIN5flash19enable_sm80_to_sm89INS1_16FlashAttnBwdSm80INS1_25CollectiveMainloopBwdSm80ILi2ELi2EN4cute5tupleIJNS5_1CILi128EEES8_NS7_ILi64EEEEEENS_10bfloat16_tEfNS_4arch4Sm80ELb1ELb0ELb1ELb0ELb0ELb0ELb0ELb0ELi2ELi4ELi4ELi4ELb0EEENS1_24CollectiveEpilogueBwdGQAISA_fSD_Li256ELb0ELb0EEENS1_25SingleTileBwdLPTSchedulerILb0ELi128ELb0EEEEEEEEEvNT_6ParamsE$_ZN4cute3eso3ESOILb1ELb0EJNS_6LayoutINS_5tupleIJNS3_IJNS_1CILi2EEES5_EEENS3_IJS5_NS4_ILi8EEEEEEEEENS3_IJNS3_IJNS_11ScaledBasisIS7_JLi0EEEENSA_INS4_ILi64EEEJLi0EEEEEEENS3_IJNSA_INS4_ILi1EEEJLi1EEEENSA_INS4_ILi16EEEJLi1EEEEEEEEEEEENS_10ViewEngineINS_23ArithmeticTupleIteratorINS_15ArithmeticTupleIJiiEEEEEEEEEC2ERKSL_RKSR_)
$_ZN7cutlass13device_kernelIN5flash19enable_sm80_to_sm89INS1_16FlashAttnBwdSm80INS1_25CollectiveMainloopBwdSm80ILi2ELi2EN4cute5tupleIJNS5_1CILi128EEES8_NS7_ILi64EEEEEENS_10bfloat16_tEfNS_4arch4Sm80ELb1ELb0ELb1ELb0ELb0ELb0ELb0ELb0ELi2ELi4ELi4ELi4ELb0EEENS1_24CollectiveEpilogueBwdGQAISA_fSD_Li256ELb0ELb0EEENS1_25SingleTileBwdLPTSchedulerILb0ELi128ELb0EEEEEEEEEvNT_6ParamsE$_ZN4cute3eso3ESOILb1ELb0EJNS_6LayoutINS_5tupleIJNS3_IJNS_1CILi2EEES5_EEENS3_IJS5_NS4_ILi8EEEEEEEEENS3_IJNS3_IJNS_11ScaledBasisIS7_JLi0EEEENSA_INS4_ILi64EEEJLi0EEEEEEENS3_IJNSA_INS4_ILi1EEEJLi1EEEENSA_INS4_ILi16EEEJLi1EEEEEEEEEEEENS_10ViewEngineINS_23ArithmeticTupleIteratorINS_15ArithmeticTupleIJiiEEEEEEEEEC2ERKSL_RKSR_:
[----:B------:R-:W-:Y:S01]  /*9180*/  IADD3 R4, R15, -c[0x0][0x20], RZ ;  /* 0x800008000f047a10 */ /* 0x000fe20007ffe0ff */
[----:B------:R-:W-:Y:S01]  /*9190*/  IMAD.MOV.U32 R8, RZ, RZ, R6 ;  /* 0x000000ffff087224 */ /* 0x000fe200078e0006 */
[----:B------:R-:W-:-:S03]  /*91a0*/  MOV R9, 0x0 ;  /* 0x0000000000097802 */ /* 0x000fc60000000f00 */
[----:B------:R1:W-:Y:S04]  /*91b0*/  STL [R4], R2 ;  /* 0x0000000204007387 */ /* 0x0003e80000100800 */
[----:B------:R1:W-:Y:S01]  /*91c0*/  STL [R4+0x4], R3 ;  /* 0x0000040304007387 */ /* 0x0003e20000100800 */
[----:B------:R-:W-:Y:S05]  /*91d0*/  RET.REL.NODEC R8 `(_ZN7cutlass13device_kernelIN5flash19enable_sm80_to_sm89INS1_16FlashAttnBwdSm80INS1_25CollectiveMainloopBwdSm80ILi2ELi2EN4cute5tupleIJNS5_1CILi128EEES8_NS7_ILi64EEEEEENS_10bfloat16_tEfNS_4arch4Sm80ELb1ELb0ELb1ELb0ELb0ELb0ELb0ELb0ELi2ELi4ELi4ELi4ELb0EEENS1_24CollectiveEpilogueBwdGQAISA_fSD_Li256ELb0ELb0EEENS1_25SingleTileBwdLPTSchedulerILb0ELi128ELb0EEEEEEEEEvNT_6ParamsE) ;  /* 0xffff6e2008007950 */ /* 0x000fea0003c3ffff */
        .type           $_ZN7cutlass13device_kernelIN5flash19enable_sm80_to_sm89INS1_16FlashAttnBwdSm80INS1_25CollectiveMainloopBwdSm80ILi2ELi2EN4cute5tupleIJNS5_1CILi128EEES8_NS7_ILi64EEEEEENS_10bfloat16_tEfNS_4arch4Sm80ELb1ELb0ELb1ELb0ELb0ELb0ELb0ELb0ELi2ELi4ELi4ELi4ELb0EEENS1_24CollectiveEpilogueBwdGQAISA_fSD_Li256ELb0ELb0EEENS1_25SingleTileBwdLPTSchedulerILb0ELi128ELb0EEEEEEEEEvNT_6ParamsE$_ZN4cute3eso3ESOILb1ELb0EJNS_6LayoutINS_5tupleIJNS3_IJNS_1CILi2EEES5_EEENS3_IJS5_NS4_ILi8EEEEEEEEENS3_IJNS3_IJS5_NS4_ILi4EEEEEENS3_IJNS4_ILi1EEES7_EEEEEEEENS_10ViewEngineIPfEEEEC2ERKSF_RKSI_,@function
        .size           $_ZN7cutlass13device_kernelIN5flash19enable_sm80_to_sm89INS1_16FlashAttnBwdSm80INS1_25CollectiveMainloopBwdSm80ILi2ELi2EN4cute5tupleIJNS5_1CILi128EEES8_NS7_ILi64EEEEEENS_10bfloat16_tEfNS_4arch4Sm80ELb1ELb0ELb1ELb0ELb0ELb0ELb0ELb0ELi2ELi4ELi4ELi4ELb0EEENS1_24CollectiveEpilogueBwdGQAISA_fSD_Li256ELb0ELb0EEENS1_25SingleTileBwdLPTSchedulerILb0ELi128ELb0EEEEEEEEEvNT_6ParamsE$_ZN4cute3eso3ESOILb1ELb0EJNS_6LayoutINS_5tupleIJNS3_IJNS_1CILi2EEES5_EEENS3_IJS5_NS4_ILi8EEEEEEEEENS3_IJNS3_IJS5_NS4_ILi4EEEEEENS3_IJNS4_ILi1EEES7_EEEEEEEENS_10ViewEngineIPfEEEEC2ERKSF_RKSI_,($_ZN7cutlass13device_kernelIN5flash19enable_sm80_to_sm89INS1_16FlashAttnBwdSm80INS1_25CollectiveMainloopBwdSm80ILi2ELi2EN4cute5tupleIJNS5_1CILi128EEES8_NS7_ILi64EEEEEENS_10bfloat16_tEfNS_4arch4Sm80ELb1ELb0ELb1ELb0ELb0ELb0ELb0ELb0ELi2ELi4ELi4ELi4ELb0EEENS1_24CollectiveEpilogueBwdGQAISA_fSD_Li256ELb0ELb0EEENS1_25SingleTileBwdLPTSchedulerILb0ELi128ELb0EEEEEEEEEvNT_6ParamsE$_ZN4cute3eso3ESOILb1ELb0EJNS_6LayoutINS_5tupleIJNS3_IJNS_1CILi2EEES5_EEENS4_ILi8EEEEEENS3_IJNS3_IJNS4_ILi1EEES5_EEENS4_ILi4EEEEEEEENS_10ViewEngineIPN7cutlass10bfloat16_tEEEEEC2ERKSD_RKSI_ - $_ZN7cutlass13device_kernelIN5flash19enable_sm80_to_sm89INS1_16FlashAttnBwdSm80INS1_25CollectiveMainloopBwdSm80ILi2ELi2EN4cute5tupleIJNS5_1CILi128EEES8_NS7_ILi64EEEEEENS_10bfloat16_tEfNS_4arch4Sm80ELb1ELb0ELb1ELb0ELb0ELb0ELb0ELb0ELi2ELi4ELi4ELi4ELb0EEENS1_24CollectiveEpilogueBwdGQAISA_fSD_Li256ELb0ELb0EEENS1_25SingleTileBwdLPTSchedulerILb0ELi128ELb0EEEEEEEEEvNT_6ParamsE$_ZN4cute3eso3ESOILb1ELb0EJNS_6LayoutINS_5tupleIJNS3_IJNS_1CILi2EEES5_EEENS3_IJS5_NS4_ILi8EEEEEEEEENS3_IJNS3_IJS5_NS4_ILi4EEEEEENS3_IJNS4_ILi1EEES7_EEEEEEEENS_10ViewEngineIPfEEEEC2ERKSF_RKSI_)
$_ZN7cutlass13device_kernelIN5flash19enable_sm80_to_sm89INS1_16FlashAttnBwdSm80INS1_25CollectiveMainloopBwdSm80ILi2ELi2EN4cute5tupleIJNS5_1CILi128EEES8_NS7_ILi64EEEEEENS_10bfloat16_tEfNS_4arch4Sm80ELb1ELb0ELb1ELb0ELb0ELb0ELb0ELb0ELi2ELi4ELi4ELi4ELb0EEENS1_24CollectiveEpilogueBwdGQAISA_fSD_Li256ELb0ELb0EEENS1_25SingleTileBwdLPTSchedulerILb0ELi128ELb0EEEEEEEEEvNT_6ParamsE$_ZN4cute3eso3ESOILb1ELb0EJNS_6LayoutINS_5tupleIJNS3_IJNS_1CILi2EEES5_EEENS3_IJS5_NS4_ILi8EEEEEEEEENS3_IJNS3_IJS5_NS4_ILi4EEEEEENS3_IJNS4_ILi1EEES7_EEEEEEEENS_10ViewEngineIPfEEEEC2ERKSF_RKSI_:
[----:B------:R-:W-:Y:S01]  /*91e0*/  IADD3 R4, R15, -c[0x0][0x20], RZ ;  /* 0x800008000f047a10 */ /* 0x000fe20007ffe0ff */
[----:B------:R-:W-:Y:S01]  /*91f0*/  IMAD.MOV.U32 R8, RZ, RZ, R6 ;  /* 0x000000ffff087224 */ /* 0x000fe200078e0006 */
[----:B------:R-:W-:-:S03]  /*9200*/  MOV R9, 0x0 ;  /* 0x0000000000097802 */ /* 0x000fc60000000f00 */
[----:B------:R1:W-:Y:S01]  /*9210*/  STL.64 [R4], R52 ;  /* 0x0000003404007387 */ /* 0x0003e20000100a00 */
[----:B------:R-:W-:Y:S05]  /*9220*/  RET.REL.NODEC R8 `(_ZN7cutlass13device_kernelIN5flash19enable_sm80_to_sm89INS1_16FlashAttnBwdSm80INS1_25CollectiveMainloopBwdSm80ILi2ELi2EN4cute5tupleIJNS5_1CILi128EEES8_NS7_ILi64EEEEEENS_10bfloat16_tEfNS_4arch4Sm80ELb1ELb0ELb1ELb0ELb0ELb0ELb0ELb0ELi2ELi4ELi4ELi4ELb0EEENS1_24CollectiveEpilogueBwdGQAISA_fSD_Li256ELb0ELb0EEENS1_25SingleTileBwdLPTSchedulerILb0ELi128ELb0EEEEEEEEEvNT_6ParamsE) ;  /* 0xffff6dd008007950 */ /* 0x000fea0003c3ffff */
        .type           $_ZN7cutlass13device_kernelIN5flash19enable_sm80_to_sm89INS1_16FlashAttnBwdSm80INS1_25CollectiveMainloopBwdSm80ILi2ELi2EN4cute5tupleIJNS5_1CILi128EEES8_NS7_ILi64EEEEEENS_10bfloat16_tEfNS_4arch4Sm80ELb1ELb0ELb1ELb0ELb0ELb0ELb0ELb0ELi2ELi4ELi4ELi4ELb0EEENS1_24CollectiveEpilogueBwdGQAISA_fSD_Li256ELb0ELb0EEENS1_25SingleTileBwdLPTSchedulerILb0ELi128ELb0EEEEEEEEEvNT_6ParamsE$_ZN4cute3eso3ESOILb1ELb0EJNS_6LayoutINS_5tupleIJNS3_IJNS_1CILi2EEES5_EEENS4_ILi8EEEEEENS3_IJNS3_IJNS4_ILi1EEES5_EEENS4_ILi4EEEEEEEENS_10ViewEngineIPN7cutlass10bfloat16_tEEEEEC2ERKSD_RKSI_,@function
        .size           $_ZN7cutlass13device_kernelIN5flash19enable_sm80_to_sm89INS1_16FlashAttnBwdSm80INS1_25CollectiveMainloopBwdSm80ILi2ELi2EN4cute5tupleIJNS5_1CILi128EEES8_NS7_ILi64EEEEEENS_10bfloat16_tEfNS_4arch4Sm80ELb1ELb0ELb1ELb0ELb0ELb0ELb0ELb0ELi2ELi4ELi4ELi4ELb0EEENS1_24CollectiveEpilogueBwdGQAISA_fSD_Li256ELb0ELb0EEENS1_25SingleTileBwdLPTSchedulerILb0ELi128ELb0EEEEEEEEEvNT_6ParamsE$_ZN4cute3eso3ESOILb1ELb0EJNS_6LayoutINS_5tupleIJNS3_IJNS_1CILi2EEES5_EEENS4_ILi8EEEEEENS3_IJNS3_IJNS4_ILi1EEES5_EEENS4_ILi4EEEEEEEENS_10ViewEngineIPN7cutlass10bfloat16_tEEEEEC2ERKSD_RKSI_,($_ZN7cutlass13device_kernelIN5flash19enable_sm80_to_sm89INS1_16FlashAttnBwdSm80INS1_25CollectiveMainloopBwdSm80ILi2ELi2EN4cute5tupleIJNS5_1CILi128EEES8_NS7_ILi64EEEEEENS_10bfloat16_tEfNS_4arch4Sm80ELb1ELb0ELb1ELb0ELb0ELb0ELb0ELb0ELi2ELi4ELi4ELi4ELb0EEENS1_24CollectiveEpilogueBwdGQAISA_fSD_Li256ELb0ELb0EEENS1_25SingleTileBwdLPTSchedulerILb0ELi128ELb0EEEEEEEEEvNT_6ParamsE$_ZN4cute3eso3ESOILb1ELb0EJNS_6LayoutINS_5tupleIJNS3_IJNS_1CILi2EEES5_EEENS4_ILi8EEEEEENS3_IJNS3_IJNS4_ILi1EEES5_EEENS4_ILi4EEEEEEEEiEEC2ERKSD_RKi - $_ZN7cutlass13device_kernelIN5flash19enable_sm80_to_sm89INS1_16FlashAttnBwdSm80INS1_25CollectiveMainloopBwdSm80ILi2ELi2EN4cute5tupleIJNS5_1CILi128EEES8_NS7_ILi64EEEEEENS_10bfloat16_tEfNS_4arch4Sm80ELb1ELb0ELb1ELb0ELb0ELb0ELb0ELb0ELi2ELi4ELi4ELi4ELb0EEENS1_24CollectiveEpilogueBwdGQAISA_fSD_Li256ELb0ELb0EEENS1_25SingleTileBwdLPTSchedulerILb0ELi128ELb0EEEEEEEEEvNT_6ParamsE$_ZN4cute3eso3ESOILb1ELb0EJNS_6LayoutINS_5tupleIJNS3_IJNS_1CILi2EEES5_EEENS4_ILi8EEEEEENS3_IJNS3_IJNS4_ILi1EEES5_EEENS4_ILi4EEEEEEEENS_10ViewEngineIPN7cutlass10bfloat16_tEEEEEC2ERKSD_RKSI_)
$_ZN7cutlass13device_kernelIN5flash19enable_sm80_to_sm89INS1_16FlashAttnBwdSm80INS1_25CollectiveMainloopBwdSm80ILi2ELi2EN4cute5tupleIJNS5_1CILi128EEES8_NS7_ILi64EEEEEENS_10bfloat16_tEfNS_4arch4Sm80ELb1ELb0ELb1ELb0ELb0ELb0ELb0ELb0ELi2ELi4ELi4ELi4ELb0EEENS1_24CollectiveEpilogueBwdGQAISA_fSD_Li256ELb0ELb0EEENS1_25SingleTileBwdLPTSchedulerILb0ELi128ELb0EEEEEEEEEvNT_6ParamsE$_ZN4cute3eso3ESOILb1ELb0EJNS_6LayoutINS_5tupleIJNS3_IJNS_1CILi2EEES5_EEENS4_ILi8EEEEEENS3_IJNS3_IJNS4_ILi1EEES5_EEENS4_ILi4EEEEEEEENS_10ViewEngineIPN7cutlass10bfloat16_tEEEEEC2ERKSD_RKSI_:
[----:B------:R-:W-:Y:S01]  /*9230*/  IADD3 R2, R23, -c[0x0][0x20], RZ ;  /* 0x8000080017027a10 */ /* 0x000fe20007ffe0ff */
[----:B------:R-:W-:Y:S01]  /*9240*/  IMAD.MOV.U32 R7, RZ, RZ, R3 ;  /* 0x000000ffff077224 */ /* 0x000fe200078e0003 */
[----:B------:R-:W-:-:S04]  /*9250*/  MOV R5, 0x0 ;  /* 0x0000000000057802 */ /* 0x000fc80000000f00 */
[----:B------:R1:W-:Y:S01]  /*9260*/  STL.64 [R2], R6 ;  /* 0x0000000602007387 */ /* 0x0003e20000100a00 */
[----:B------:R-:W-:Y:S05]  /*9270*/  RET.REL.NODEC R4 `(_ZN7cutlass13device_kernelIN5flash19enable_sm80_to_sm89INS1_16FlashAttnBwdSm80INS1_25CollectiveMainloopBwdSm80ILi2ELi2EN4cute5tupleIJNS5_1CILi128EEES8_NS7_ILi64EEEEEENS_10bfloat16_tEfNS_4arch4Sm80ELb1ELb0ELb1ELb0ELb0ELb0ELb0ELb0ELi2ELi4ELi4ELi4ELb0EEENS1_24CollectiveEpilogueBwdGQAISA_fSD_Li256ELb0ELb0EEENS1_25SingleTileBwdLPTSchedulerILb0ELi128ELb0EEEEEEEEEvNT_6ParamsE) ;  /* 0xffff6d8004007950 */ /* 0x000fea0003c3ffff */
        .type           $_ZN7cutlass13device_kernelIN5flash19enable_sm80_to_sm89INS1_16FlashAttnBwdSm80INS1_25CollectiveMainloopBwdSm80ILi2ELi2EN4cute5tupleIJNS5_1CILi128EEES8_NS7_ILi64EEEEEENS_10bfloat16_tEfNS_4arch4Sm80ELb1ELb0ELb1ELb0ELb0ELb0ELb0ELb0ELi2ELi4ELi4ELi4ELb0EEENS1_24CollectiveEpilogueBwdGQAISA_fSD_Li256ELb0ELb0EEENS1_25SingleTileBwdLPTSchedulerILb0ELi128ELb0EEEEEEEEEvNT_6ParamsE$_ZN4cute3eso3ESOILb1ELb0EJNS_6LayoutINS_5tupleIJNS3_IJNS_1CILi2EEES5_EEENS4_ILi8EEEEEENS3_IJNS3_IJNS4_ILi1EEES5_EEENS4_ILi4EEEEEEEEiEEC2ERKSD_RKi,@function
        .size           $_ZN7cutlass13device_kernelIN5flash19enable_sm80_to_sm89INS1_16FlashAttnBwdSm80INS1_25CollectiveMainloopBwdSm80ILi2ELi2EN4cute5tupleIJNS5_1CILi128EEES8_NS7_ILi64EEEEEENS_10bfloat16_tEfNS_4arch4Sm80ELb1ELb0ELb1ELb0ELb0ELb0ELb0ELb0ELi2ELi4ELi4ELi4ELb0EEENS1_24CollectiveEpilogueBwdGQAISA_fSD_Li256ELb0ELb0EEENS1_25SingleTileBwdLPTSchedulerILb0ELi128ELb0EEEEEEEEEvNT_6ParamsE$_ZN4cute3eso3ESOILb1ELb0EJNS_6LayoutINS_5tupleIJNS3_IJNS_1CILi2EEES5_EEENS4_ILi8EEEEEENS3_IJNS3_IJNS4_ILi1EEES5_EEENS4_ILi4EEEEEEEEiEEC2ERKSD_RKi,($_ZN7cutlass13device_kernelIN5flash19enable_sm80_to_sm89INS1_16FlashAttnBwdSm80INS1_25CollectiveMainloopBwdSm80ILi2ELi2EN4cute5tupleIJNS5_1CILi128EEES8_NS7_ILi64EEEEEENS_10bfloat16_tEfNS_4arch4Sm80ELb1ELb0ELb1ELb0ELb0ELb0ELb0ELb0ELi2ELi4ELi4ELi4ELb0EEENS1_24CollectiveEpilogueBwdGQAISA_fSD_Li256ELb0ELb0EEENS1_25SingleTileBwdLPTSchedulerILb0ELi128ELb0EEEEEEEEEvNT_6ParamsE$_ZN4cute3eso3ESOILb1ELb0EJNS_6LayoutINS_5tupleIJNS3_IJNS_1CILi2EEES5_EEES5_NS4_ILi8EEEEEENS3_IJNS3_IJNS_11ScaledBasisINS4_ILi1EEEJLi1EEEENS9_IS7_JLi0EEEEEEENS9_INS4_ILi64EEEJLi0EEEENS9_INS4_ILi16EEEJLi1EEEEEEEEENS_10ViewEngineINS_23ArithmeticTupleIteratorINS_15ArithmeticTupleIJiiEEEEEEEEEC2ERKSJ_RKSP_ - $_ZN7cutlass13device_kernelIN5flash19enable_sm80_to_sm89INS1_16FlashAttnBwdSm80INS1_25CollectiveMainloopBwdSm80ILi2ELi2EN4cute5tupleIJNS5_1CILi128EEES8_NS7_ILi64EEEEEENS_10bfloat16_tEfNS_4arch4Sm80ELb1ELb0ELb1ELb0ELb0ELb0ELb0ELb0ELi2ELi4ELi4ELi4ELb0EEENS1_24CollectiveEpilogueBwdGQAISA_fSD_Li256ELb0ELb0EEENS1_25SingleTileBwdLPTSchedulerILb0ELi128ELb0EEEEEEEEEvNT_6ParamsE$_ZN4cute3eso3ESOILb1ELb0EJNS_6LayoutINS_5tupleIJNS3_IJNS_1CILi2EEES5_EEENS4_ILi8EEEEEENS3_IJNS3_IJNS4_ILi1EEES5_EEENS4_ILi4EEEEEEEEiEEC2ERKSD_RKi)
$_ZN7cutlass13device_kernelIN5flash19enable_sm80_to_sm89INS1_16FlashAttnBwdSm80INS1_25CollectiveMainloopBwdSm80ILi2ELi2EN4cute5tupleIJNS5_1CILi128EEES8_NS7_ILi64EEEEEENS_10bfloat16_tEfNS_4arch4Sm80ELb1ELb0ELb1ELb0ELb0ELb0ELb0ELb0ELi2ELi4ELi4ELi4ELb0EEENS1_24CollectiveEpilogueBwdGQAISA_fSD_Li256ELb0ELb0EEENS1_25SingleTileBwdLPTSchedulerILb0ELi128ELb0EEEEEEEEEvNT_6ParamsE$_ZN4cute3eso3ESOILb1ELb0EJNS_6LayoutINS_5tupleIJNS3_IJNS_1CILi2EEES5_EEENS4_ILi8EEEEEENS3_IJNS3_IJNS4_ILi1EEES5_EEENS4_ILi4EEEEEEEEiEEC2ERKSD_RKi:
[----:B------:R-:W-:Y:S02]  /*9280*/  IADD3 R2, R23, -c[0x0][0x20], RZ ;  /* 0x8000080017027a10 */ /* 0x000fe40007ffe0ff */
[----:B------:R-:W-:-:S03]  /*9290*/  MOV R5, 0x0 ;  /* 0x0000000000057802 */ /* 0x000fc60000000f00 */
[----:B------:R1:W-:Y:S01]  /*92a0*/  STL [R2], R3 ;  /* 0x0000000302007387 */ /* 0x0003e20000100800 */
[----:B------:R-:W-:Y:S05]  /*92b0*/  RET.REL.NODEC R4 `(_ZN7cutlass13device_kernelIN5flash19enable_sm80_to_sm89INS1_16FlashAttnBwdSm80INS1_25CollectiveMainloopBwdSm80ILi2ELi2EN4cute5tupleIJNS5_1CILi128EEES8_NS7_ILi64EEEEEENS_10bfloat16_tEfNS_4arch4Sm80ELb1ELb0ELb1ELb0ELb0ELb0ELb0ELb0ELi2ELi4ELi4ELi4ELb0EEENS1_24CollectiveEpilogueBwdGQAISA_fSD_Li256ELb0ELb0EEENS1_25SingleTileBwdLPTSchedulerILb0ELi128ELb0EEEEEEEEEvNT_6ParamsE) ;  /* 0xffff6d4004007950 */ /* 0x000fea0003c3ffff */
        .type           $_ZN7cutlass13device_kernelIN5flash19enable_sm80_to_sm89INS1_16FlashAttnBwdSm80INS1_25CollectiveMainloopBwdSm80ILi2ELi2EN4cute5tupleIJNS5_1CILi128EEES8_NS7_ILi64EEEEEENS_10bfloat16_tEfNS_4arch4Sm80ELb1ELb0ELb1ELb0ELb0ELb0ELb0ELb0ELi2ELi4ELi4ELi4ELb0EEENS1_24CollectiveEpilogueBwdGQAISA_fSD_Li256ELb0ELb0EEENS1_25SingleTileBwdLPTSchedulerILb0ELi128ELb0EEEEEEEEEvNT_6ParamsE$_ZN4cute3eso3ESOILb1ELb0EJNS_6LayoutINS_5tupleIJNS3_IJNS_1CILi2EEES5_EEES5_NS4_ILi8EEEEEENS3_IJNS3_IJNS_11ScaledBasisINS4_ILi1EEEJLi1EEEENS9_IS7_JLi0EEEEEEENS9_INS4_ILi64EEEJLi0EEEENS9_INS4_ILi16EEEJLi1EEEEEEEEENS_10ViewEngineINS_23ArithmeticTupleIteratorINS_15ArithmeticTupleIJiiEEEEEEEEEC2ERKSJ_RKSP_,@function
        .size           $_ZN7cutlass13device_kernelIN5flash19enable_sm80_to_sm89INS1_16FlashAttnBwdSm80INS1_25CollectiveMainloopBwdSm80ILi2ELi2EN4cute5tupleIJNS5_1CILi128EEES8_NS7_ILi64EEEEEENS_10bfloat16_tEfNS_4arch4Sm80ELb1ELb0ELb1ELb0ELb0ELb0ELb0ELb0ELi2ELi4ELi4ELi4ELb0EEENS1_24CollectiveEpilogueBwdGQAISA_fSD_Li256ELb0ELb0EEENS1_25SingleTileBwdLPTSchedulerILb0ELi128ELb0EEEEEEEEEvNT_6ParamsE$_ZN4cute3eso3ESOILb1ELb0EJNS_6LayoutINS_5tupleIJNS3_IJNS_1CILi2EEES5_EEES5_NS4_ILi8EEEEEENS3_IJNS3_IJNS_11ScaledBasisINS4_ILi1EEEJLi1EEEENS9_IS7_JLi0EEEEEEENS9_INS4_ILi64EEEJLi0EEEENS9_INS4_ILi16EEEJLi1EEEEEEEEENS_10ViewEngineINS_23ArithmeticTupleIteratorINS_15ArithmeticTupleIJiiEEEEEEEEEC2ERKSJ_RKSP_,($_ZN7cutlass13device_kernelIN5flash19enable_sm80_to_sm89INS1_16FlashAttnBwdSm80INS1_25CollectiveMainloopBwdSm80ILi2ELi2EN4cute5tupleIJNS5_1CILi128EEES8_NS7_ILi64EEEEEENS_10bfloat16_tEfNS_4arch4Sm80ELb1ELb0ELb1ELb0ELb0ELb0ELb0ELb0ELi2ELi4ELi4ELi4ELb0EEENS1_24CollectiveEpilogueBwdGQAISA_fSD_Li256ELb0ELb0EEENS1_25SingleTileBwdLPTSchedulerILb0ELi128ELb0EEEEEEEEEvNT_6ParamsE$_ZN4cute3eso3ESOILb1ELb0EJNS_6LayoutINS_5tupleIJNS3_IJNS_1CILi2EEES5_EEES5_NS4_ILi8EEEEEENS3_IJNS3_IJNS_11ScaledBasisINS4_ILi1EEEJLi1EEEENS9_IS7_JLi0EEEEEEENS9_INS4_ILi64EEEJLi0EEEENS9_INS4_ILi16EEEJLi1EEEEEEEEENS_15ArithmeticTupleIJiiEEEEEC2ERKSJ_RKSL_ - $_ZN7cutlass13device_kernelIN5flash19enable_sm80_to_sm89INS1_16FlashAttnBwdSm80INS1_25CollectiveMainloopBwdSm80ILi2ELi2EN4cute5tupleIJNS5_1CILi128EEES8_NS7_ILi64EEEEEENS_10bfloat16_tEfNS_4arch4Sm80ELb1ELb0ELb1ELb0ELb0ELb0ELb0ELb0ELi2ELi4ELi4ELi4ELb0EEENS1_24CollectiveEpilogueBwdGQAISA_fSD_Li256ELb0ELb0EEENS1_25SingleTileBwdLPTSchedulerILb0ELi128ELb0EEEEEEEEEvNT_6ParamsE$_ZN4cute3eso3ESOILb1ELb0EJNS_6LayoutINS_5tupleIJNS3_IJNS_1CILi2EEES5_EEES5_NS4_ILi8EEEEEENS3_IJNS3_IJNS_11ScaledBasisINS4_ILi1EEEJLi1EEEENS9_IS7_JLi0EEEEEEENS9_INS4_ILi64EEEJLi0EEEENS9_INS4_ILi16EEEJLi1EEEEEEEEENS_10ViewEngineINS_23ArithmeticTupleIteratorINS_15ArithmeticTupleIJiiEEEEEEEEEC2ERKSJ_RKSP_)
$_ZN7cutlass13device_kernelIN5flash19enable_sm80_to_sm89INS1_16FlashAttnBwdSm80INS1_25CollectiveMainloopBwdSm80ILi2ELi2EN4cute5tupleIJNS5_1CILi128EEES8_NS7_ILi64EEEEEENS_10bfloat16_tEfNS_4arch4Sm80ELb1ELb0ELb1ELb0ELb0ELb0ELb0ELb0ELi2ELi4ELi4ELi4ELb0EEENS1_24CollectiveEpilogueBwdGQAISA_fSD_Li256ELb0ELb0EEENS1_25SingleTileBwdLPTSchedulerILb0ELi128ELb0EEEEEEEEEvNT_6ParamsE$_ZN4cute3eso3ESOILb1ELb0EJNS_6LayoutINS_5tupleIJNS3_IJNS_1CILi2EEES5_EEES5_NS4_ILi8EEEEEENS3_IJNS3_IJNS_11ScaledBasisINS4_ILi1EEEJLi1EEEENS9_IS7_JLi0EEEEEEENS9_INS4_ILi64EEEJLi0EEEENS9_INS4_ILi16EEEJLi1EEEEEEEEENS_10ViewEngineINS_23ArithmeticTupleIteratorINS_15ArithmeticTupleIJiiEEEEEEEEEC2ERKSJ_RKSP_:
[----:B------:R-:W-:Y:S01]  /*92c0*/  IADD3 R4, R15, -c[0x0][0x20], RZ ;  /* 0x800008000f047a10 */ /* 0x000fe20007ffe0ff */
[----:B------:R-:W-:Y:S01]  /*92d0*/  IMAD.MOV.U32 R8, RZ, RZ, R6 ;  /* 0x000000ffff087224 */ /* 0x000fe200078e0006 */
[----:B------:R-:W-:-:S03]  /*92e0*/  MOV R9, 0x0 ;  /* 0x0000000000097802 */ /* 0x000fc60000000f00 */
[----:B------:R1:W-:Y:S04]  /*92f0*/  STL [R4], R2 ;  /* 0x0000000204007387 */ /* 0x0003e80000100800 */
[----:B------:R1:W-:Y:S01]  /*9300*/  STL [R4+0x4], R3 ;  /* 0x0000040304007387 */ /* 0x0003e20000100800 */
[----:B------:R-:W-:Y:S05]  /*9310*/  RET.REL.NODEC R8 `(_ZN7cutlass13device_kernelIN5flash19enable_sm80_to_sm89INS1_16FlashAttnBwdSm80INS1_25CollectiveMainloopBwdSm80ILi2ELi2EN4cute5tupleIJNS5_1CILi128EEES8_NS7_ILi64EEEEEENS_10bfloat16_tEfNS_4arch4Sm80ELb1ELb0ELb1ELb0ELb0ELb0ELb0ELb0ELi2ELi4ELi4ELi4ELb0EEENS1_24CollectiveEpilogueBwdGQAISA_fSD_Li256ELb0ELb0EEENS1_25SingleTileBwdLPTSchedulerILb0ELi128ELb0EEEEEEEEEvNT_6ParamsE) ;  /* 0xffff6ce008007950 */ /* 0x000fea0003c3ffff */
        .type           $_ZN7cutlass13device_kernelIN5flash19enable_sm80_to_sm89INS1_16FlashAttnBwdSm80INS1_25CollectiveMainloopBwdSm80ILi2ELi2EN4cute5tupleIJNS5_1CILi128EEES8_NS7_ILi64EEEEEENS_10bfloat16_tEfNS_4arch4Sm80ELb1ELb0ELb1ELb0ELb0ELb0ELb0ELb0ELi2ELi4ELi4ELi4ELb0EEENS1_24CollectiveEpilogueBwdGQAISA_fSD_Li256ELb0ELb0EEENS1_25SingleTileBwdLPTSchedulerILb0ELi128ELb0EEEEEEEEEvNT_6ParamsE$_ZN4cute3eso3ESOILb1ELb0EJNS_6LayoutINS_5tupleIJNS3_IJNS_1CILi2EEES5_EEES5_NS4_ILi8EEEEEENS3_IJNS3_IJNS_11ScaledBasisINS4_ILi1EEEJLi1EEEENS9_IS7_JLi0EEEEEEENS9_INS4_ILi64EEEJLi0EEEENS9_INS4_ILi16EEEJLi1EEEEEEEEENS_15ArithmeticTupleIJiiEEEEEC2ERKSJ_RKSL_,@function
        .size           $_ZN7cutlass13device_kernelIN5flash19enable_sm80_to_sm89INS1_16FlashAttnBwdSm80INS1_25CollectiveMainloopBwdSm80ILi2ELi2EN4cute5tupleIJNS5_1CILi128EEES8_NS7_ILi64EEEEEENS_10bfloat16_tEfNS_4arch4Sm80ELb1ELb0ELb1ELb0ELb0ELb0ELb0ELb0ELi2ELi4ELi4ELi4ELb0EEENS1_24CollectiveEpilogueBwdGQAISA_fSD_Li256ELb0ELb0EEENS1_25SingleTileBwdLPTSchedulerILb0ELi128ELb0EEEEEEEEEvNT_6ParamsE$_ZN4cute3eso3ESOILb1ELb0EJNS_6LayoutINS_5tupleIJNS3_IJNS_1CILi2EEES5_EEES5_NS4_ILi8EEEEEENS3_IJNS3_IJNS_11ScaledBasisINS4_ILi1EEEJLi1EEEENS9_IS7_JLi0EEEEEEENS9_INS4_ILi64EEEJLi0EEEENS9_INS4_ILi16EEEJLi1EEEEEEEEENS_15ArithmeticTupleIJiiEEEEEC2ERKSJ_RKSL_,($_ZN7cutlass13device_kernelIN5flash19enable_sm80_to_sm89INS1_16FlashAttnBwdSm80INS1_25CollectiveMainloopBwdSm80ILi2ELi2EN4cute5tupleIJNS5_1CILi128EEES8_NS7_ILi64EEEEEENS_10bfloat16_tEfNS_4arch4Sm80ELb1ELb0ELb1ELb0ELb0ELb0ELb0ELb0ELi2ELi4ELi4ELi4ELb0EEENS1_24CollectiveEpilogueBwdGQAISA_fSD_Li256ELb0ELb0EEENS1_25SingleTileBwdLPTSchedulerILb0ELi128ELb0EEEEEEEEEvNT_6ParamsE$_ZN4cute3eso3ESOILb1ELb0EJNS_6LayoutINS_5tupleIJNS3_IJNS_1CILi2EEES5_EEES6_EEENS3_IJNS3_IJNS4_ILi1EEES5_EEENS3_IJNS4_ILi32EEENS4_ILi64EEEEEEEEEEENS_10ViewEngineIPN7cutlass10bfloat16_tEEEEEC2ERKSE_RKSJ_ - $_ZN7cutlass13device_kernelIN5flash19enable_sm80_to_sm89INS1_16FlashAttnBwdSm80INS1_25CollectiveMainloopBwdSm80ILi2ELi2EN4cute5tupleIJNS5_1CILi128EEES8_NS7_ILi64EEEEEENS_10bfloat16_tEfNS_4arch4Sm80ELb1ELb0ELb1ELb0ELb0ELb0ELb0ELb0ELi2ELi4ELi4ELi4ELb0EEENS1_24CollectiveEpilogueBwdGQAISA_fSD_Li256ELb0ELb0EEENS1_25SingleTileBwdLPTSchedulerILb0ELi128ELb0EEEEEEEEEvNT_6ParamsE$_ZN4cute3eso3ESOILb1ELb0EJNS_6LayoutINS_5tupleIJNS3_IJNS_1CILi2EEES5_EEES5_NS4_ILi8EEEEEENS3_IJNS3_IJNS_11ScaledBasisINS4_ILi1EEEJLi1EEEENS9_IS7_JLi0EEEEEEENS9_INS4_ILi64EEEJLi0EEEENS9_INS4_ILi16EEEJLi1EEEEEEEEENS_15ArithmeticTupleIJiiEEEEEC2ERKSJ_RKSL_)
$_ZN7cutlass13device_kernelIN5flash19enable_sm80_to_sm89INS1_16FlashAttnBwdSm80INS1_25CollectiveMainloopBwdSm80ILi2ELi2EN4cute5tupleIJNS5_1CILi128EEES8_NS7_ILi64EEEEEENS_10bfloat16_tEfNS_4arch4Sm80ELb1ELb0ELb1ELb0ELb0ELb0ELb0ELb0ELi2ELi4ELi4ELi4ELb0EEENS1_24CollectiveEpilogueBwdGQAISA_fSD_Li256ELb0ELb0EEENS1_25SingleTileBwdLPTSchedulerILb0ELi128ELb0EEEEEEEEEvNT_6ParamsE$_ZN4cute3eso3ESOILb1ELb0EJNS_6LayoutINS_5tupleIJNS3_IJNS_1CILi2EEES5_EEES5_NS4_ILi8EEEEEENS3_IJNS3_IJNS_11ScaledBasisINS4_ILi1EEEJLi1EEEENS9_IS7_JLi0EEEEEEENS9_INS4_ILi64EEEJLi0EEEENS9_INS4_ILi16EEEJLi1EEEEEEEEENS_15ArithmeticTupleIJiiEEEEEC2ERKSJ_RKSL_:
[----:B------:R-:W-:Y:S01]  /*9320*/  IADD3 R4, R15, -c[0x0][0x20], RZ ;  /* 0x800008000f047a10 */ /* 0x000fe20007ffe0ff */
[----:B------:R-:W-:Y:S01]  /*9330*/  IMAD.MOV.U32 R8, RZ, RZ, R6 ;  /* 0x000000ffff087224 */ /* 0x000fe200078e0006 */
[----:B------:R-:W-:-:S03]  /*9340*/  MOV R9, 0x0 ;  /* 0x0000000000097802 */ /* 0x000fc60000000f00 */
[----:B------:R1:W-:Y:S04]  /*9350*/  STL [R4], R2 ;  /* 0x0000000204007387 */ /* 0x0003e80000100800 */
[----:B------:R1:W-:Y:S01]  /*9360*/  STL [R4+0x4], R3 ;  /* 0x0000040304007387 */ /* 0x0003e20000100800 */
[----:B------:R-:W-:Y:S05]  /*9370*/  RET.REL.NODEC R8 `(_ZN7cutlass13device_kernelIN5flash19enable_sm80_to_sm89INS1_16FlashAttnBwdSm80INS1_25CollectiveMainloopBwdSm80ILi2ELi2EN4cute5tupleIJNS5_1CILi128EEES8_NS7_ILi64EEEEEENS_10bfloat16_tEfNS_4arch4Sm80ELb1ELb0ELb1ELb0ELb0ELb0ELb0ELb0ELi2ELi4ELi4ELi4ELb0EEENS1_24CollectiveEpilogueBwdGQAISA_fSD_Li256ELb0ELb0EEENS1_25SingleTileBwdLPTSchedulerILb0ELi128ELb0EEEEEEEEEvNT_6ParamsE) ;  /* 0xffff6c8008007950 */ /* 0x000fea0003c3ffff */
        .type           $_ZN7cutlass13device_kernelIN5flash19enable_sm80_to_sm89INS1_16FlashAttnBwdSm80INS1_25CollectiveMainloopBwdSm80ILi2ELi2EN4cute5tupleIJNS5_1CILi128EEES8_NS7_ILi64EEEEEENS_10bfloat16_tEfNS_4arch4Sm80ELb1ELb0ELb1ELb0ELb0ELb0ELb0ELb0ELi2ELi4ELi4ELi4ELb0EEENS1_24CollectiveEpilogueBwdGQAISA_fSD_Li256ELb0ELb0EEENS1_25SingleTileBwdLPTSchedulerILb0ELi128ELb0EEEEEEEEEvNT_6ParamsE$_ZN4cute3eso3ESOILb1ELb0EJNS_6LayoutINS_5tupleIJNS3_IJNS_1CILi2EEES5_EEES6_EEENS3_IJNS3_IJNS4_ILi1EEES5_EEENS3_IJNS4_ILi32EEENS4_ILi64EEEEEEEEEEENS_10ViewEngineIPN7cutlass10bfloat16_tEEEEEC2ERKSE_RKSJ_,@function
        .size           $_ZN7cutlass13device_kernelIN5flash19enable_sm80_to_sm89INS1_16FlashAttnBwdSm80INS1_25CollectiveMainloopBwdSm80ILi2ELi2EN4cute5tupleIJNS5_1CILi128EEES8_NS7_ILi64EEEEEENS_10bfloat16_tEfNS_4arch4Sm80ELb1ELb0ELb1ELb0ELb0ELb0ELb0ELb0ELi2ELi4ELi4ELi4ELb0EEENS1_24CollectiveEpilogueBwdGQAISA_fSD_Li256ELb0ELb0EEENS1_25SingleTileBwdLPTSchedulerILb0ELi128ELb0EEEEEEEEEvNT_6ParamsE$_ZN4cute3eso3ESOILb1ELb0EJNS_6LayoutINS_5tupleIJNS3_IJNS_1CILi2EEES5_EEES6_EEENS3_IJNS3_IJNS4_ILi1EEES5_EEENS3_IJNS4_ILi32EEENS4_ILi64EEEEEEEEEEENS_10ViewEngineIPN7cutlass10bfloat16_tEEEEEC2ERKSE_RKSJ_,($_ZN7cutlass13device_kernelIN5flash19enable_sm80_to_sm89INS1_16FlashAttnBwdSm80INS1_25CollectiveMainloopBwdSm80ILi2ELi2EN4cute5tupleIJNS5_1CILi128EEES8_NS7_ILi64EEEEEENS_10bfloat16_tEfNS_4arch4Sm80ELb1ELb0ELb1ELb0ELb0ELb0ELb0ELb0ELi2ELi4ELi4ELi4ELb0EEENS1_24CollectiveEpilogueBwdGQAISA_fSD_Li256ELb0ELb0EEENS1_25SingleTileBwdLPTSchedulerILb0ELi128ELb0EEEEEEEEEvNT_6ParamsE$_ZN4cute3eso3ESOILb1ELb0EJNS_6LayoutINS_5tupleIJNS3_IJNS_1CILi2EEES5_EEES6_EEENS3_IJNS3_IJNS4_ILi1EEES5_EEENS3_IJNS4_ILi32EEENS4_ILi64EEEEEEEEEEEiEEC2ERKSE_RKi - $_ZN7cutlass13device_kernelIN5flash19enable_sm80_to_sm89INS1_16FlashAttnBwdSm80INS1_25CollectiveMainloopBwdSm80ILi2ELi2EN4cute5tupleIJNS5_1CILi128EEES8_NS7_ILi64EEEEEENS_10bfloat16_tEfNS_4arch4Sm80ELb1ELb0ELb1ELb0ELb0ELb0ELb0ELb0ELi2ELi4ELi4ELi4ELb0EEENS1_24CollectiveEpilogueBwdGQAISA_fSD_Li256ELb0ELb0EEENS1_25SingleTileBwdLPTSchedulerILb0ELi128ELb0EEEEEEEEEvNT_6ParamsE$_ZN4cute3eso3ESOILb1ELb0EJNS_6LayoutINS_5tupleIJNS3_IJNS_1CILi2EEES5_EEES6_EEENS3_IJNS3_IJNS4_ILi1EEES5_EEENS3_IJNS4_ILi32EEENS4_ILi64EEEEEEEEEEENS_10ViewEngineIPN7cutlass10bfloat16_tEEEEEC2ERKSE_RKSJ_)
$_ZN7cutlass13device_kernelIN5flash19enable_sm80_to_sm89INS1_16FlashAttnBwdSm80INS1_25CollectiveMainloopBwdSm80ILi2ELi2EN4cute5tupleIJNS5_1CILi128EEES8_NS7_ILi64EEEEEENS_10bfloat16_tEfNS_4arch4Sm80ELb1ELb0ELb1ELb0ELb0ELb0ELb0ELb0ELi2ELi4ELi4ELi4ELb0EEENS1_24CollectiveEpilogueBwdGQAISA_fSD_Li256ELb0ELb0EEENS1_25SingleTileBwdLPTSchedulerILb0ELi128ELb0EEEEEEEEEvNT_6ParamsE$_ZN4cute3eso3ESOILb1ELb0EJNS_6LayoutINS_5tupleIJNS3_IJNS_1CILi2EEES5_EEES6_EEENS3_IJNS3_IJNS4_ILi1EEES5_EEENS3_IJNS4_ILi32EEENS4_ILi64EEEEEEEEEEENS_10ViewEngineIPN7cutlass10bfloat16_tEEEEEC2ERKSE_RKSJ_:
[----:B------:R-:W-:Y:S01]  /*9380*/  IADD3 R2, R66, -c[0x0][0x20], RZ ;  /* 0x8000080042027a10 */ /* 0x000fe20007ffe0ff */
[----:B------:R-:W-:Y:S01]  /*9390*/  IMAD.MOV.U32 R7, RZ, RZ, R3 ;  /* 0x000000ffff077224 */ /* 0x000fe200078e0003 */
[----:B------:R-:W-:-:S04]  /*93a0*/  MOV R5, 0x0 ;  /* 0x0000000000057802 */ /* 0x000fc80000000f00 */
[----:B------:R1:W-:Y:S01]  /*93b0*/  STL.64 [R2], R6 ;  /* 0x0000000602007387 */ /* 0x0003e20000100a00 */
[----:B------:R-:W-:Y:S05]  /*93c0*/  RET.REL.NODEC R4 `(_ZN7cutlass13device_kernelIN5flash19enable_sm80_to_sm89INS1_16FlashAttnBwdSm80INS1_25CollectiveMainloopBwdSm80ILi2ELi2EN4cute5tupleIJNS5_1CILi128EEES8_NS7_ILi64EEEEEENS_10bfloat16_tEfNS_4arch4Sm80ELb1ELb0ELb1ELb0ELb0ELb0ELb0ELb0ELi2ELi4ELi4ELi4ELb0EEENS1_24CollectiveEpilogueBwdGQAISA_fSD_Li256ELb0ELb0EEENS1_25SingleTileBwdLPTSchedulerILb0ELi128ELb0EEEEEEEEEvNT_6ParamsE) ;  /* 0xffff6c3004007950 */ /* 0x000fea0003c3ffff */
        .type           $_ZN7cutlass13device_kernelIN5flash19enable_sm80_to_sm89INS1_16FlashAttnBwdSm80INS1_25CollectiveMainloopBwdSm80ILi2ELi2EN4cute5tupleIJNS5_1CILi128EEES8_NS7_ILi64EEEEEENS_10bfloat16_tEfNS_4arch4Sm80ELb1ELb0ELb1ELb0ELb0ELb0ELb0ELb0ELi2ELi4ELi4ELi4ELb0EEENS1_24CollectiveEpilogueBwdGQAISA_fSD_Li256ELb0ELb0EEENS1_25SingleTileBwdLPTSchedulerILb0ELi128ELb0EEEEEEEEEvNT_6ParamsE$_ZN4cute3eso3ESOILb1ELb0EJNS_6LayoutINS_5tupleIJNS3_IJNS_1CILi2EEES5_EEES6_EEENS3_IJNS3_IJNS4_ILi1EEES5_EEENS3_IJNS4_ILi32EEENS4_ILi64EEEEEEEEEEEiEEC2ERKSE_RKi,@function
        .size           $_ZN7cutlass13device_kernelIN5flash19enable_sm80_to_sm89INS1_16FlashAttnBwdSm80INS1_25CollectiveMainloopBwdSm80ILi2ELi2EN4cute5tupleIJNS5_1CILi128EEES8_NS7_ILi64EEEEEENS_10bfloat16_tEfNS_4arch4Sm80ELb1ELb0ELb1ELb0ELb0ELb0ELb0ELb0ELi2ELi4ELi4ELi4ELb0EEENS1_24CollectiveEpilogueBwdGQAISA_fSD_Li256ELb0ELb0EEENS1_25SingleTileBwdLPTSchedulerILb0ELi128ELb0EEEEEEEEEvNT_6ParamsE$_ZN4cute3eso3ESOILb1ELb0EJNS_6LayoutINS_5tupleIJNS3_IJNS_1CILi2EEES5_EEES6_EEENS3_IJNS3_IJNS4_ILi1EEES5_EEENS3_IJNS4_ILi32EEENS4_ILi64EEEEEEEEEEEiEEC2ERKSE_RKi,($_ZN7cutlass13device_kernelIN5flash19enable_sm80_to_sm89INS1_16FlashAttnBwdSm80INS1_25CollectiveMainloopBwdSm80ILi2ELi2EN4cute5tupleIJNS5_1CILi128EEES8_NS7_ILi64EEEEEENS_10bfloat16_tEfNS_4arch4Sm80ELb1ELb0ELb1ELb0ELb0ELb0ELb0ELb0ELi2ELi4ELi4ELi4ELb0EEENS1_24CollectiveEpilogueBwdGQAISA_fSD_Li256ELb0ELb0EEENS1_25SingleTileBwdLPTSchedulerILb0ELi128ELb0EEEEEEEEEvNT_6ParamsE$_ZN4cute3eso3ESOILb1ELb0EJNS_6LayoutINS_5tupleIJNS3_IJNS_1CILi2EEES5_S5_EEEEEENS3_IJNS3_IJNS4_ILi1EEES5_NS4_ILi4EEEEEEEEEEENS_10ViewEngineIPN7cutlass10bfloat16_tEEEEEC2ERKSC_RKSH_ - $_ZN7cutlass13device_kernelIN5flash19enable_sm80_to_sm89INS1_16FlashAttnBwdSm80INS1_25CollectiveMainloopBwdSm80ILi2ELi2EN4cute5tupleIJNS5_1CILi128EEES8_NS7_ILi64EEEEEENS_10bfloat16_tEfNS_4arch4Sm80ELb1ELb0ELb1ELb0ELb0ELb0ELb0ELb0ELi2ELi4ELi4ELi4ELb0EEENS1_24CollectiveEpilogueBwdGQAISA_fSD_Li256ELb0ELb0EEENS1_25SingleTileBwdLPTSchedulerILb0ELi128ELb0EEEEEEEEEvNT_6ParamsE$_ZN4cute3eso3ESOILb1ELb0EJNS_6LayoutINS_5tupleIJNS3_IJNS_1CILi2EEES5_EEES6_EEENS3_IJNS3_IJNS4_ILi1EEES5_EEENS3_IJNS4_ILi32EEENS4_ILi64EEEEEEEEEEEiEEC2ERKSE_RKi)
$_ZN7cutlass13device_kernelIN5flash19enable_sm80_to_sm89INS1_16FlashAttnBwdSm80INS1_25CollectiveMainloopBwdSm80ILi2ELi2EN4cute5tupleIJNS5_1CILi128EEES8_NS7_ILi64EEEEEENS_10bfloat16_tEfNS_4arch4Sm80ELb1ELb0ELb1ELb0ELb0ELb0ELb0ELb0ELi2ELi4ELi4ELi4ELb0EEENS1_24CollectiveEpilogueBwdGQAISA_fSD_Li256ELb0ELb0EEENS1_25SingleTileBwdLPTSchedulerILb0ELi128ELb0EEEEEEEEEvNT_6ParamsE$_ZN4cute3eso3ESOILb1ELb0EJNS_6LayoutINS_5tupleIJNS3_IJNS_1CILi2EEES5_EEES6_EEENS3_IJNS3_IJNS4_ILi1EEES5_EEENS3_IJNS4_ILi32EEENS4_ILi64EEEEEEEEEEEiEEC2ERKSE_RKi:
[----:B------:R-:W-:Y:S02]  /*93d0*/  IADD3 R2, R66, -c[0x0][0x20], RZ ;  /* 0x8000080042027a10 */ /* 0x000fe40007ffe0ff */
[----:B------:R-:W-:-:S03]  /*93e0*/  MOV R5, 0x0 ;  /* 0x0000000000057802 */ /* 0x000fc60000000f00 */
[----:B------:R1:W-:Y:S01]  /*93f0*/  STL [R2], R3 ;  /* 0x0000000302007387 */ /* 0x0003e20000100800 */
[----:B------:R-:W-:Y:S05]  /*9400*/  RET.REL.NODEC R4 `(_ZN7cutlass13device_kernelIN5flash19enable_sm80_to_sm89INS1_16FlashAttnBwdSm80INS1_25CollectiveMainloopBwdSm80ILi2ELi2EN4cute5tupleIJNS5_1CILi128EEES8_NS7_ILi64EEEEEENS_10bfloat16_tEfNS_4arch4Sm80ELb1ELb0ELb1ELb0ELb0ELb0ELb0ELb0ELi2ELi4ELi4ELi4ELb0EEENS1_24CollectiveEpilogueBwdGQAISA_fSD_Li256ELb0ELb0EEENS1_25SingleTileBwdLPTSchedulerILb0ELi128ELb0EEEEEEEEEvNT_6ParamsE) ;  /* 0xffff6bf004007950 */ /* 0x000fea0003c3ffff */
        .type           $_ZN7cutlass13device_kernelIN5flash19enable_sm80_to_sm89INS1_16FlashAttnBwdSm80INS1_25CollectiveMainloopBwdSm80ILi2ELi2EN4cute5tupleIJNS5_1CILi128EEES8_NS7_ILi64EEEEEENS_10bfloat16_tEfNS_4arch4Sm80ELb1ELb0ELb1ELb0ELb0ELb0ELb0ELb0ELi2ELi4ELi4ELi4ELb0EEENS1_24CollectiveEpilogueBwdGQAISA_fSD_Li256ELb0ELb0EEENS1_25SingleTileBwdLPTSchedulerILb0ELi128ELb0EEEEEEEEEvNT_6ParamsE$_ZN4cute3eso3ESOILb1ELb0EJNS_6LayoutINS_5tupleIJNS3_IJNS_1CILi2EEES5_S5_EEEEEENS3_IJNS3_IJNS4_ILi1EEES5_NS4_ILi4EEEEEEEEEEENS_10ViewEngineIPN7cutlass10bfloat16_tEEEEEC2ERKSC_RKSH_,@function
        .size           $_ZN7cutlass13device_kernelIN5flash19enable_sm80_to_sm89INS1_16FlashAttnBwdSm80INS1_25CollectiveMainloopBwdSm80ILi2ELi2EN4cute5tupleIJNS5_1CILi128EEES8_NS7_ILi64EEEEEENS_10bfloat16_tEfNS_4arch4Sm80ELb1ELb0ELb1ELb0ELb0ELb0ELb0ELb0ELi2ELi4ELi4ELi4ELb0EEENS1_24CollectiveEpilogueBwdGQAISA_fSD_Li256ELb0ELb0EEENS1_25SingleTileBwdLPTSchedulerILb0ELi128ELb0EEEEEEEEEvNT_6ParamsE$_ZN4cute3eso3ESOILb1ELb0EJNS_6LayoutINS_5tupleIJNS3_IJNS_1CILi2EEES5_S5_EEEEEENS3_IJNS3_IJNS4_ILi1EEES5_NS4_ILi4EEEEEEEEEEENS_10ViewEngineIPN7cutlass10bfloat16_tEEEEEC2ERKSC_RKSH_,($_ZN7cutlass13device_kernelIN5flash19enable_sm80_to_sm89INS1_16FlashAttnBwdSm80INS1_25CollectiveMainloopBwdSm80ILi2ELi2EN4cute5tupleIJNS5_1CILi128EEES8_NS7_ILi64EEEEEENS_10bfloat16_tEfNS_4arch4Sm80ELb1ELb0ELb1ELb0ELb0ELb0ELb0ELb0ELi2ELi4ELi4ELi4ELb0EEENS1_24CollectiveEpilogueBwdGQAISA_fSD_Li256ELb0ELb0EEENS1_25SingleTileBwdLPTSchedulerILb0ELi128ELb0EEEEEEEEEvNT_6ParamsE$_ZN4cute3eso3ESOILb1ELb0EJNS_6LayoutINS_5tupleIJNS3_IJNS_1CILi2EEES5_S5_EEEEEENS3_IJNS3_IJNS4_ILi1EEES5_NS4_ILi4EEEEEEEEEEEiEEC2ERKSC_RKi - $_ZN7cutlass13device_kernelIN5flash19enable_sm80_to_sm89INS1_16FlashAttnBwdSm80INS1_25CollectiveMainloopBwdSm80ILi2ELi2EN4cute5tupleIJNS5_1CILi128EEES8_NS7_ILi64EEEEEENS_10bfloat16_tEfNS_4arch4Sm80ELb1ELb0ELb1ELb0ELb0ELb0ELb0ELb0ELi2ELi4ELi4ELi4ELb0EEENS1_24CollectiveEpilogueBwdGQAISA_fSD_Li256ELb0ELb0EEENS1_25SingleTileBwdLPTSchedulerILb0ELi128ELb0EEEEEEEEEvNT_6ParamsE$_ZN4cute3eso3ESOILb1ELb0EJNS_6LayoutINS_5tupleIJNS3_IJNS_1CILi2EEES5_S5_EEEEEENS3_IJNS3_IJNS4_ILi1EEES5_NS4_ILi4EEEEEEEEEEENS_10ViewEngineIPN7cutlass10bfloat16_tEEEEEC2ERKSC_RKSH_)
$_ZN7cutlass13device_kernelIN5flash19enable_sm80_to_sm89INS1_16FlashAttnBwdSm80INS1_25CollectiveMainloopBwdSm80ILi2ELi2EN4cute5tupleIJNS5_1CILi128EEES8_NS7_ILi64EEEEEENS_10bfloat16_tEfNS_4arch4Sm80ELb1ELb0ELb1ELb0ELb0ELb0ELb0ELb0ELi2ELi4ELi4ELi4ELb0EEENS1_24CollectiveEpilogueBwdGQAISA_fSD_Li256ELb0ELb0EEENS1_25SingleTileBwdLPTSchedulerILb0ELi128ELb0EEEEEEEEEvNT_6ParamsE$_ZN4cute3eso3ESOILb1ELb0EJNS_6LayoutINS_5tupleIJNS3_IJNS_1CILi2EEES5_S5_EEEEEENS3_IJNS3_IJNS4_ILi1EEES5_NS4_ILi4EEEEEEEEEEENS_10ViewEngineIPN7cutlass10bfloat16_tEEEEEC2ERKSC_RKSH_:
[----:B------:R-:W-:Y:S01]  /*9410*/  IADD3 R2, R66, -c[0x0][0x20], RZ ;  /* 0x8000080042027a10 */ /* 0x000fe20007ffe0ff */
[----:B------:R-:W-:Y:S01]  /*9420*/  IMAD.MOV.U32 R7, RZ, RZ, R3 ;  /* 0x000000ffff077224 */ /* 0x000fe200078e0003 */
[----:B------:R-:W-:-:S04]  /*9430*/  MOV R5, 0x0 ;  /* 0x0000000000057802 */ /* 0x000fc80000000f00 */
[----:B------:R1:W-:Y:S01]  /*9440*/  STL.64 [R2], R6 ;  /* 0x0000000602007387 */ /* 0x0003e20000100a00 */
[----:B------:R-:W-:Y:S05]  /*9450*/  RET.REL.NODEC R4 `(_ZN7cutlass13device_kernelIN5flash19enable_sm80_to_sm89INS1_16FlashAttnBwdSm80INS1_25CollectiveMainloopBwdSm80ILi2ELi2EN4cute5tupleIJNS5_1CILi128EEES8_NS7_ILi64EEEEEENS_10bfloat16_tEfNS_4arch4Sm80ELb1ELb0ELb1ELb0ELb0ELb0ELb0ELb0ELi2ELi4ELi4ELi4ELb0EEENS1_24CollectiveEpilogueBwdGQAISA_fSD_Li256ELb0ELb0EEENS1_25SingleTileBwdLPTSchedulerILb0ELi128ELb0EEEEEEEEEvNT_6ParamsE) ;  /* 0xffff6ba004007950 */ /* 0x000fea0003c3ffff */
        .type           $_ZN7cutlass13device_kernelIN5flash19enable_sm80_to_sm89INS1_16FlashAttnBwdSm80INS1_25CollectiveMainloopBwdSm80ILi2ELi2EN4cute5tupleIJNS5_1CILi128EEES8_NS7_ILi64EEEEEENS_10bfloat16_tEfNS_4arch4Sm80ELb1ELb0ELb1ELb0ELb0ELb0ELb0ELb0ELi2ELi4ELi4ELi4ELb0EEENS1_24CollectiveEpilogueBwdGQAISA_fSD_Li256ELb0ELb0EEENS1_25SingleTileBwdLPTSchedulerILb0ELi128ELb0EEEEEEEEEvNT_6ParamsE$_ZN4cute3eso3ESOILb1ELb0EJNS_6LayoutINS_5tupleIJNS3_IJNS_1CILi2EEES5_S5_EEEEEENS3_IJNS3_IJNS4_ILi1EEES5_NS4_ILi4EEEEEEEEEEEiEEC2ERKSC_RKi,@function
        .size           $_ZN7cutlass13device_kernelIN5flash19enable_sm80_to_sm89INS1_16FlashAttnBwdSm80INS1_25CollectiveMainloopBwdSm80ILi2ELi2EN4cute5tupleIJNS5_1CILi128EEES8_NS7_ILi64EEEEEENS_10bfloat16_tEfNS_4arch4Sm80ELb1ELb0ELb1ELb0ELb0ELb0ELb0ELb0ELi2ELi4ELi4ELi4ELb0EEENS1_24CollectiveEpilogueBwdGQAISA_fSD_Li256ELb0ELb0EEENS1_25SingleTileBwdLPTSchedulerILb0ELi128ELb0EEEEEEEEEvNT_6ParamsE$_ZN4cute3eso3ESOILb1ELb0EJNS_6LayoutINS_5tupleIJNS3_IJNS_1CILi2EEES5_S5_EEEEEENS3_IJNS3_IJNS4_ILi1EEES5_NS4_ILi4EEEEEEEEEEEiEEC2ERKSC_RKi,($_ZN7cutlass13device_kernelIN5flash19enable_sm80_to_sm89INS1_16FlashAttnBwdSm80INS1_25CollectiveMainloopBwdSm80ILi2ELi2EN4cute5tupleIJNS5_1CILi128EEES8_NS7_ILi64EEEEEENS_10bfloat16_tEfNS_4arch4Sm80ELb1ELb0ELb1ELb0ELb0ELb0ELb0ELb0ELi2ELi4ELi4ELi4ELb0EEENS1_24CollectiveEpilogueBwdGQAISA_fSD_Li256ELb0ELb0EEENS1_25SingleTileBwdLPTSchedulerILb0ELi128ELb0EEEEEEEEEvNT_6ParamsE$_ZN4cute3eso3ESOILb1ELb0EJNS_6LayoutINS_5tupleIJNS3_IJNS_1CILi2EEES5_S5_EEES5_EEENS3_IJNS3_IJNS4_ILi1EEES5_NS4_ILi4EEEEEENS4_ILi64EEEEEEEENS_10ViewEngineIPN7cutlass10bfloat16_tEEEEEC2ERKSD_RKSI_ - $_ZN7cutlass13device_kernelIN5flash19enable_sm80_to_sm89INS1_16FlashAttnBwdSm80INS1_25CollectiveMainloopBwdSm80ILi2ELi2EN4cute5tupleIJNS5_1CILi128EEES8_NS7_ILi64EEEEEENS_10bfloat16_tEfNS_4arch4Sm80ELb1ELb0ELb1ELb0ELb0ELb0ELb0ELb0ELi2ELi4ELi4ELi4ELb0EEENS1_24CollectiveEpilogueBwdGQAISA_fSD_Li256ELb0ELb0EEENS1_25SingleTileBwdLPTSchedulerILb0ELi128ELb0EEEEEEEEEvNT_6ParamsE$_ZN4cute3eso3ESOILb1ELb0EJNS_6LayoutINS_5tupleIJNS3_IJNS_1CILi2EEES5_S5_EEEEEENS3_IJNS3_IJNS4_ILi1EEES5_NS4_ILi4EEEEEEEEEEEiEEC2ERKSC_RKi)
$_ZN7cutlass13device_kernelIN5flash19enable_sm80_to_sm89INS1_16FlashAttnBwdSm80INS1_25CollectiveMainloopBwdSm80ILi2ELi2EN4cute5tupleIJNS5_1CILi128EEES8_NS7_ILi64EEEEEENS_10bfloat16_tEfNS_4arch4Sm80ELb1ELb0ELb1ELb0ELb0ELb0ELb0ELb0ELi2ELi4ELi4ELi4ELb0EEENS1_24CollectiveEpilogueBwdGQAISA_fSD_Li256ELb0ELb0EEENS1_25SingleTileBwdLPTSchedulerILb0ELi128ELb0EEEEEEEEEvNT_6ParamsE$_ZN4cute3eso3ESOILb1ELb0EJNS_6LayoutINS_5tupleIJNS3_IJNS_1CILi2EEES5_S5_EEEEEENS3_IJNS3_IJNS4_ILi1EEES5_NS4_ILi4EEEEEEEEEEEiEEC2ERKSC_RKi:
[----:B------:R-:W-:Y:S02]  /*9460*/  IADD3 R2, R66, -c[0x0][0x20], RZ ;  /* 0x8000080042027a10 */ /* 0x000fe40007ffe0ff */
[----:B------:R-:W-:-:S03]  /*9470*/  MOV R5, 0x0 ;  /* 0x0000000000057802 */ /* 0x000fc60000000f00 */
[----:B------:R1:W-:Y:S01]  /*9480*/  STL [R2], R3 ;  /* 0x0000000302007387 */ /* 0x0003e20000100800 */
[----:B------:R-:W-:Y:S05]  /*9490*/  RET.REL.NODEC R4 `(_ZN7cutlass13device_kernelIN5flash19enable_sm80_to_sm89INS1_16FlashAttnBwdSm80INS1_25CollectiveMainloopBwdSm80ILi2ELi2EN4cute5tupleIJNS5_1CILi128EEES8_NS7_ILi64EEEEEENS_10bfloat16_tEfNS_4arch4Sm80ELb1ELb0ELb1ELb0ELb0ELb0ELb0ELb0ELi2ELi4ELi4ELi4ELb0EEENS1_24CollectiveEpilogueBwdGQAISA_fSD_Li256ELb0ELb0EEENS1_25SingleTileBwdLPTSchedulerILb0ELi128ELb0EEEEEEEEEvNT_6ParamsE) ;  /* 0xffff6b6004007950 */ /* 0x000fea0003c3ffff */
        .type           $_ZN7cutlass13device_kernelIN5flash19enable_sm80_to_sm89INS1_16FlashAttnBwdSm80INS1_25CollectiveMainloopBwdSm80ILi2ELi2EN4cute5tupleIJNS5_1CILi128EEES8_NS7_ILi64EEEEEENS_10bfloat16_tEfNS_4arch4Sm80ELb1ELb0ELb1ELb0ELb0ELb0ELb0ELb0ELi2ELi4ELi4ELi4ELb0EEENS1_24CollectiveEpilogueBwdGQAISA_fSD_Li256ELb0ELb0EEENS1_25SingleTileBwdLPTSchedulerILb0ELi128ELb0EEEEEEEEEvNT_6ParamsE$_ZN4cute3eso3ESOILb1ELb0EJNS_6LayoutINS_5tupleIJNS3_IJNS_1CILi2EEES5_S5_EEES5_EEENS3_IJNS3_IJNS4_ILi1EEES5_NS4_ILi4EEEEEENS4_ILi64EEEEEEEENS_10ViewEngineIPN7cutlass10bfloat16_tEEEEEC2ERKSD_RKSI_,@function
        .size           $_ZN7cutlass13device_kernelIN5flash19enable_sm80_to_sm89INS1_16FlashAttnBwdSm80INS1_25CollectiveMainloopBwdSm80ILi2ELi2EN4cute5tupleIJNS5_1CILi128EEES8_NS7_ILi64EEEEEENS_10bfloat16_tEfNS_4arch4Sm80ELb1ELb0ELb1ELb0ELb0ELb0ELb0ELb0ELi2ELi4ELi4ELi4ELb0EEENS1_24CollectiveEpilogueBwdGQAISA_fSD_Li256ELb0ELb0EEENS1_25SingleTileBwdLPTSchedulerILb0ELi128ELb0EEEEEEEEEvNT_6ParamsE$_ZN4cute3eso3ESOILb1ELb0EJNS_6LayoutINS_5tupleIJNS3_IJNS_1CILi2EEES5_S5_EEES5_EEENS3_IJNS3_IJNS4_ILi1EEES5_NS4_ILi4EEEEEENS4_ILi64EEEEEEEENS_10ViewEngineIPN7cutlass10bfloat16_tEEEEEC2ERKSD_RKSI_,($_ZN7cutlass13device_kernelIN5flash19enable_sm80_to_sm89INS1_16FlashAttnBwdSm80INS1_25CollectiveMainloopBwdSm80ILi2ELi2EN4cute5tupleIJNS5_1CILi128EEES8_NS7_ILi64EEEEEENS_10bfloat16_tEfNS_4arch4Sm80ELb1ELb0ELb1ELb0ELb0ELb0ELb0ELb0ELi2ELi4ELi4ELi4ELb0EEENS1_24CollectiveEpilogueBwdGQAISA_fSD_Li256ELb0ELb0EEENS1_25SingleTileBwdLPTSchedulerILb0ELi128ELb0EEEEEEEEEvNT_6ParamsE$_ZN4cute3eso3ESOILb1ELb0EJNS_6LayoutINS_5tupleIJNS3_IJNS_1CILi2EEES5_S5_EEES5_EEENS3_IJNS3_IJNS4_ILi1EEES5_NS4_ILi4EEEEEENS4_ILi64EEEEEEEEiEEC2ERKSD_RKi - $_ZN7cutlass13device_kernelIN5flash19enable_sm80_to_sm89INS1_16FlashAttnBwdSm80INS1_25CollectiveMainloopBwdSm80ILi2ELi2EN4cute5tupleIJNS5_1CILi128EEES8_NS7_ILi64EEEEEENS_10bfloat16_tEfNS_4arch4Sm80ELb1ELb0ELb1ELb0ELb0ELb0ELb0ELb0ELi2ELi4ELi4ELi4ELb0EEENS1_24CollectiveEpilogueBwdGQAISA_fSD_Li256ELb0ELb0EEENS1_25SingleTileBwdLPTSchedulerILb0ELi128ELb0EEEEEEEEEvNT_6ParamsE$_ZN4cute3eso3ESOILb1ELb0EJNS_6LayoutINS_5tupleIJNS3_IJNS_1CILi2EEES5_S5_EEES5_EEENS3_IJNS3_IJNS4_ILi1EEES5_NS4_ILi4EEEEEENS4_ILi64EEEEEEEENS_10ViewEngineIPN7cutlass10bfloat16_tEEEEEC2ERKSD_RKSI_)
$_ZN7cutlass13device_kernelIN5flash19enable_sm80_to_sm89INS1_16FlashAttnBwdSm80INS1_25CollectiveMainloopBwdSm80ILi2ELi2EN4cute5tupleIJNS5_1CILi128EEES8_NS7_ILi64EEEEEENS_10bfloat16_tEfNS_4arch4Sm80ELb1ELb0ELb1ELb0ELb0ELb0ELb0ELb0ELi2ELi4ELi4ELi4ELb0EEENS1_24CollectiveEpilogueBwdGQAISA_fSD_Li256ELb0ELb0EEENS1_25SingleTileBwdLPTSchedulerILb0ELi128ELb0EEEEEEEEEvNT_6ParamsE$_ZN4cute3eso3ESOILb1ELb0EJNS_6LayoutINS_5tupleIJNS3_IJNS_1CILi2EEES5_S5_EEES5_EEENS3_IJNS3_IJNS4_ILi1EEES5_NS4_ILi4EEEEEENS4_ILi64EEEEEEEENS_10ViewEngineIPN7cutlass10bfloat16_tEEEEEC2ERKSD_RKSI_:
[----:B------:R-:W-:Y:S01]  /*94a0*/  IADD3 R2, R23, -c[0x0][0x20], RZ ;  /* 0x8000080017027a10 */ /* 0x000fe20007ffe0ff */
[----:B------:R-:W-:Y:S01]  /*94b0*/  IMAD.MOV.U32 R7, RZ, RZ, R3 ;  /* 0x000000ffff077224 */ /* 0x000fe200078e0003 */
[----:B------:R-:W-:-:S04]  /*94c0*/  MOV R5, 0x0 ;  /* 0x0000000000057802 */ /* 0x000fc80000000f00 */
[----:B------:R1:W-:Y:S01]  /*94d0*/  STL.64 [R2], R6 ;  /* 0x0000000602007387 */ /* 0x0003e20000100a00 */
[----:B------:R-:W-:Y:S05]  /*94e0*/  RET.REL.NODEC R4 `(_ZN7cutlass13device_kernelIN5flash19enable_sm80_to_sm89INS1_16FlashAttnBwdSm80INS1_25CollectiveMainloopBwdSm80ILi2ELi2EN4cute5tupleIJNS5_1CILi128EEES8_NS7_ILi64EEEEEENS_10bfloat16_tEfNS_4arch4Sm80ELb1ELb0ELb1ELb0ELb0ELb0ELb0ELb0ELi2ELi4ELi4ELi4ELb0EEENS1_24CollectiveEpilogueBwdGQAISA_fSD_Li256ELb0ELb0EEENS1_25SingleTileBwdLPTSchedulerILb0ELi128ELb0EEEEEEEEEvNT_6ParamsE) ;  /* 0xffff6b1004007950 */ /* 0x000fea0003c3ffff */
        .type           $_ZN7cutlass13device_kernelIN5flash19enable_sm80_to_sm89INS1_16FlashAttnBwdSm80INS1_25CollectiveMainloopBwdSm80ILi2ELi2EN4cute5tupleIJNS5_1CILi128EEES8_NS7_ILi64EEEEEENS_10bfloat16_tEfNS_4arch4Sm80ELb1ELb0ELb1ELb0ELb0ELb0ELb0ELb0ELi2ELi4ELi4ELi4ELb0EEENS1_24CollectiveEpilogueBwdGQAISA_fSD_Li256ELb0ELb0EEENS1_25SingleTileBwdLPTSchedulerILb0ELi128ELb0EEEEEEEEEvNT_6ParamsE$_ZN4cute3eso3ESOILb1ELb0EJNS_6LayoutINS_5tupleIJNS3_IJNS_1CILi2EEES5_S5_EEES5_EEENS3_IJNS3_IJNS4_ILi1EEES5_NS4_ILi4EEEEEENS4_ILi64EEEEEEEEiEEC2ERKSD_RKi,@function
        .size           $_ZN7cutlass13device_kernelIN5flash19enable_sm80_to_sm89INS1_16FlashAttnBwdSm80INS1_25CollectiveMainloopBwdSm80ILi2ELi2EN4cute5tupleIJNS5_1CILi128EEES8_NS7_ILi64EEEEEENS_10bfloat16_tEfNS_4arch4Sm80ELb1ELb0ELb1ELb0ELb0ELb0ELb0ELb0ELi2ELi4ELi4ELi4ELb0EEENS1_24CollectiveEpilogueBwdGQAISA_fSD_Li256ELb0ELb0EEENS1_25SingleTileBwdLPTSchedulerILb0ELi128ELb0EEEEEEEEEvNT_6ParamsE$_ZN4cute3eso3ESOILb1ELb0EJNS_6LayoutINS_5tupleIJNS3_IJNS_1CILi2EEES5_S5_EEES5_EEENS3_IJNS3_IJNS4_ILi1EEES5_NS4_ILi4EEEEEENS4_ILi64EEEEEEEEiEEC2ERKSD_RKi,($_ZN7cutlass13device_kernelIN5flash19enable_sm80_to_sm89INS1_16FlashAttnBwdSm80INS1_25CollectiveMainloopBwdSm80ILi2ELi2EN4cute5tupleIJNS5_1CILi128EEES8_NS7_ILi64EEEEEENS_10bfloat16_tEfNS_4arch4Sm80ELb1ELb0ELb1ELb0ELb0ELb0ELb0ELb0ELi2ELi4ELi4ELi4ELb0EEENS1_24CollectiveEpilogueBwdGQAISA_fSD_Li256ELb0ELb0EEENS1_25SingleTileBwdLPTSchedulerILb0ELi128ELb0EEEEEEEEEvNT_6ParamsE$_ZN4cute3eso3ESOILb1ELb0EJNS_6LayoutINS_5tupleIJNS3_IJNS_1CILi2EEES5_S5_EEES5_EEENS3_IJNS3_IJNS4_ILi1EEES5_NS4_ILi4EEEEEENS4_ILi8EEEEEEEENS_10ViewEngineIPN7cutlass10bfloat16_tEEEEEC2ERKSD_RKSI_ - $_ZN7cutlass13device_kernelIN5flash19enable_sm80_to_sm89INS1_16FlashAttnBwdSm80INS1_25CollectiveMainloopBwdSm80ILi2ELi2EN4cute5tupleIJNS5_1CILi128EEES8_NS7_ILi64EEEEEENS_10bfloat16_tEfNS_4arch4Sm80ELb1ELb0ELb1ELb0ELb0ELb0ELb0ELb0ELi2ELi4ELi4ELi4ELb0EEENS1_24CollectiveEpilogueBwdGQAISA_fSD_Li256ELb0ELb0EEENS1_25SingleTileBwdLPTSchedulerILb0ELi128ELb0EEEEEEEEEvNT_6ParamsE$_ZN4cute3eso3ESOILb1ELb0EJNS_6LayoutINS_5tupleIJNS3_IJNS_1CILi2EEES5_S5_EEES5_EEENS3_IJNS3_IJNS4_ILi1EEES5_NS4_ILi4EEEEEENS4_ILi64EEEEEEEEiEEC2ERKSD_RKi)
$_ZN7cutlass13device_kernelIN5flash19enable_sm80_to_sm89INS1_16FlashAttnBwdSm80INS1_25CollectiveMainloopBwdSm80ILi2ELi2EN4cute5tupleIJNS5_1CILi128EEES8_NS7_ILi64EEEEEENS_10bfloat16_tEfNS_4arch4Sm80ELb1ELb0ELb1ELb0ELb0ELb0ELb0ELb0ELi2ELi4ELi4ELi4ELb0EEENS1_24CollectiveEpilogueBwdGQAISA_fSD_Li256ELb0ELb0EEENS1_25SingleTileBwdLPTSchedulerILb0ELi128ELb0EEEEEEEEEvNT_6ParamsE$_ZN4cute3eso3ESOILb1ELb0EJNS_6LayoutINS_5tupleIJNS3_IJNS_1CILi2EEES5_S5_EEES5_EEENS3_IJNS3_IJNS4_ILi1EEES5_NS4_ILi4EEEEEENS4_ILi64EEEEEEEEiEEC2ERKSD_RKi:
[----:B------:R-:W-:Y:S02]  /*94f0*/  IADD3 R2, R23, -c[0x0][0x20], RZ ;  /* 0x8000080017027a10 */ /* 0x000fe40007ffe0ff */
[----:B------:R-:W-:-:S03]  /*9500*/  MOV R5, 0x0 ;  /* 0x0000000000057802 */ /* 0x000fc60000000f00 */
[----:B------:R1:W-:Y:S01]  /*9510*/  STL [R2], R3 ;  /* 0x0000000302007387 */ /* 0x0003e20000100800 */
[----:B------:R-:W-:Y:S05]  /*9520*/  RET.REL.NODEC R4 `(_ZN7cutlass13device_kernelIN5flash19enable_sm80_to_sm89INS1_16FlashAttnBwdSm80INS1_25CollectiveMainloopBwdSm80ILi2ELi2EN4cute5tupleIJNS5_1CILi128EEES8_NS7_ILi64EEEEEENS_10bfloat16_tEfNS_4arch4Sm80ELb1ELb0ELb1ELb0ELb0ELb0ELb0ELb0ELi2ELi4ELi4ELi4ELb0EEENS1_24CollectiveEpilogueBwdGQAISA_fSD_Li256ELb0ELb0EEENS1_25SingleTileBwdLPTSchedulerILb0ELi128ELb0EEEEEEEEEvNT_6ParamsE) ;  /* 0xffff6ad004007950 */ /* 0x000fea0003c3ffff */
        .type           $_ZN7cutlass13device_kernelIN5flash19enable_sm80_to_sm89INS1_16FlashAttnBwdSm80INS1_25CollectiveMainloopBwdSm80ILi2ELi2EN4cute5tupleIJNS5_1CILi128EEES8_NS7_ILi64EEEEEENS_10bfloat16_tEfNS_4arch4Sm80ELb1ELb0ELb1ELb0ELb0ELb0ELb0ELb0ELi2ELi4ELi4ELi4ELb0EEENS1_24CollectiveEpilogueBwdGQAISA_fSD_Li256ELb0ELb0EEENS1_25SingleTileBwdLPTSchedulerILb0ELi128ELb0EEEEEEEEEvNT_6ParamsE$_ZN4cute3eso3ESOILb1ELb0EJNS_6LayoutINS_5tupleIJNS3_IJNS_1CILi2EEES5_S5_EEES5_EEENS3_IJNS3_IJNS4_ILi1EEES5_NS4_ILi4EEEEEENS4_ILi8EEEEEEEENS_10ViewEngineIPN7cutlass10bfloat16_tEEEEEC2ERKSD_RKSI_,@function
        .size           $_ZN7cutlass13device_kernelIN5flash19enable_sm80_to_sm89INS1_16FlashAttnBwdSm80INS1_25CollectiveMainloopBwdSm80ILi2ELi2EN4cute5tupleIJNS5_1CILi128EEES8_NS7_ILi64EEEEEENS_10bfloat16_tEfNS_4arch4Sm80ELb1ELb0ELb1ELb0ELb0ELb0ELb0ELb0ELi2ELi4ELi4ELi4ELb0EEENS1_24CollectiveEpilogueBwdGQAISA_fSD_Li256ELb0ELb0EEENS1_25SingleTileBwdLPTSchedulerILb0ELi128ELb0EEEEEEEEEvNT_6ParamsE$_ZN4cute3eso3ESOILb1ELb0EJNS_6LayoutINS_5tupleIJNS3_IJNS_1CILi2EEES5_S5_EEES5_EEENS3_IJNS3_IJNS4_ILi1EEES5_NS4_ILi4EEEEEENS4_ILi8EEEEEEEENS_10ViewEngineIPN7cutlass10bfloat16_tEEEEEC2ERKSD_RKSI_,($_ZN7cutlass13device_kernelIN5flash19enable_sm80_to_sm89INS1_16FlashAttnBwdSm80INS1_25CollectiveMainloopBwdSm80ILi2ELi2EN4cute5tupleIJNS5_1CILi128EEES8_NS7_ILi64EEEEEENS_10bfloat16_tEfNS_4arch4Sm80ELb1ELb0ELb1ELb0ELb0ELb0ELb0ELb0ELi2ELi4ELi4ELi4ELb0EEENS1_24CollectiveEpilogueBwdGQAISA_fSD_Li256ELb0ELb0EEENS1_25SingleTileBwdLPTSchedulerILb0ELi128ELb0EEEEEEEEEvNT_6ParamsE$_ZN4cute3eso3ESOILb1ELb0EJNS_6LayoutINS_5tupleIJNS3_IJNS_1CILi2EEES5_S5_EEES5_EEENS3_IJNS3_IJNS4_ILi1EEES5_NS4_ILi4EEEEEENS4_ILi8EEEEEEEEiEEC2ERKSD_RKi - $_ZN7cutlass13device_kernelIN5flash19enable_sm80_to_sm89INS1_16FlashAttnBwdSm80INS1_25CollectiveMainloopBwdSm80ILi2ELi2EN4cute5tupleIJNS5_1CILi128EEES8_NS7_ILi64EEEEEENS_10bfloat16_tEfNS_4arch4Sm80ELb1ELb0ELb1ELb0ELb0ELb0ELb0ELb0ELi2ELi4ELi4ELi4ELb0EEENS1_24CollectiveEpilogueBwdGQAISA_fSD_Li256ELb0ELb0EEENS1_25SingleTileBwdLPTSchedulerILb0ELi128ELb0EEEEEEEEEvNT_6ParamsE$_ZN4cute3eso3ESOILb1ELb0EJNS_6LayoutINS_5tupleIJNS3_IJNS_1CILi2EEES5_S5_EEES5_EEENS3_IJNS3_IJNS4_ILi1EEES5_NS4_ILi4EEEEEENS4_ILi8EEEEEEEENS_10ViewEngineIPN7cutlass10bfloat16_tEEEEEC2ERKSD_RKSI_)
$_ZN7cutlass13device_kernelIN5flash19enable_sm80_to_sm89INS1_16FlashAttnBwdSm80INS1_25CollectiveMainloopBwdSm80ILi2ELi2EN4cute5tupleIJNS5_1CILi128EEES8_NS7_ILi64EEEEEENS_10bfloat16_tEfNS_4arch4Sm80ELb1ELb0ELb1ELb0ELb0ELb0ELb0ELb0ELi2ELi4ELi4ELi4ELb0EEENS1_24CollectiveEpilogueBwdGQAISA_fSD_Li256ELb0ELb0EEENS1_25SingleTileBwdLPTSchedulerILb0ELi128ELb0EEEEEEEEEvNT_6ParamsE$_ZN4cute3eso3ESOILb1ELb0EJNS_6LayoutINS_5tupleIJNS3_IJNS_1CILi2EEES5_S5_EEES5_EEENS3_IJNS3_IJNS4_ILi1EEES5_NS4_ILi4EEEEEENS4_ILi8EEEEEEEENS_10ViewEngineIPN7cutlass10bfloat16_tEEEEEC2ERKSD_RKSI_:
[----:B------:R-:W-:Y:S01]  /*9530*/  IADD3 R2, R66, -c[0x0][0x20], RZ ;  /* 0x8000080042027a10 */ /* 0x000fe20007ffe0ff */
[----:B------:R-:W-:Y:S01]  /*9540*/  IMAD.MOV.U32 R7, RZ, RZ, R3 ;  /* 0x000000ffff077224 */ /* 0x000fe200078e0003 */
[----:B------:R-:W-:-:S04]  /*9550*/  MOV R5, 0x0 ;  /* 0x0000000000057802 */ /* 0x000fc80000000f00 */
[----:B------:R1:W-:Y:S01]  /*9560*/  STL.64 [R2], R6 ;  /* 0x0000000602007387 */ /* 0x0003e20000100a00 */
[----:B------:R-:W-:Y:S05]  /*9570*/  RET.REL.NODEC R4 `(_ZN7cutlass13device_kernelIN5flash19enable_sm80_to_sm89INS1_16FlashAttnBwdSm80INS1_25CollectiveMainloopBwdSm80ILi2ELi2EN4cute5tupleIJNS5_1CILi128EEES8_NS7_ILi64EEEEEENS_10bfloat16_tEfNS_4arch4Sm80ELb1ELb0ELb1ELb0ELb0ELb0ELb0ELb0ELi2ELi4ELi4ELi4ELb0EEENS1_24CollectiveEpilogueBwdGQAISA_fSD_Li256ELb0ELb0EEENS1_25SingleTileBwdLPTSchedulerILb0ELi128ELb0EEEEEEEEEvNT_6ParamsE) ;  /* 0xffff6a8004007950 */ /* 0x000fea0003c3ffff */
        .type           $_ZN7cutlass13device_kernelIN5flash19enable_sm80_to_sm89INS1_16FlashAttnBwdSm80INS1_25CollectiveMainloopBwdSm80ILi2ELi2EN4cute5tupleIJNS5_1CILi128EEES8_NS7_ILi64EEEEEENS_10bfloat16_tEfNS_4arch4Sm80ELb1ELb0ELb1ELb0ELb0ELb0ELb0ELb0ELi2ELi4ELi4ELi4ELb0EEENS1_24CollectiveEpilogueBwdGQAISA_fSD_Li256ELb0ELb0EEENS1_25SingleTileBwdLPTSchedulerILb0ELi128ELb0EEEEEEEEEvNT_6ParamsE$_ZN4cute3eso3ESOILb1ELb0EJNS_6LayoutINS_5tupleIJNS3_IJNS_1CILi2EEES5_S5_EEES5_EEENS3_IJNS3_IJNS4_ILi1EEES5_NS4_ILi4EEEEEENS4_ILi8EEEEEEEEiEEC2ERKSD_RKi,@function
        .size           $_ZN7cutlass13device_kernelIN5flash19enable_sm80_to_sm89INS1_16FlashAttnBwdSm80INS1_25CollectiveMainloopBwdSm80ILi2ELi2EN4cute5tupleIJNS5_1CILi128EEES8_NS7_ILi64EEEEEENS_10bfloat16_tEfNS_4arch4Sm80ELb1ELb0ELb1ELb0ELb0ELb0ELb0ELb0ELi2ELi4ELi4ELi4ELb0EEENS1_24CollectiveEpilogueBwdGQAISA_fSD_Li256ELb0ELb0EEENS1_25SingleTileBwdLPTSchedulerILb0ELi128ELb0EEEEEEEEEvNT_6ParamsE$_ZN4cute3eso3ESOILb1ELb0EJNS_6LayoutINS_5tupleIJNS3_IJNS_1CILi2EEES5_S5_EEES5_EEENS3_IJNS3_IJNS4_ILi1EEES5_NS4_ILi4EEEEEENS4_ILi8EEEEEEEEiEEC2ERKSD_RKi,($_ZN7cutlass13device_kernelIN5flash19enable_sm80_to_sm89INS1_16FlashAttnBwdSm80INS1_25CollectiveMainloopBwdSm80ILi2ELi2EN4cute5tupleIJNS5_1CILi128EEES8_NS7_ILi64EEEEEENS_10bfloat16_tEfNS_4arch4Sm80ELb1ELb0ELb1ELb0ELb0ELb0ELb0ELb0ELi2ELi4ELi4ELi4ELb0EEENS1_24CollectiveEpilogueBwdGQAISA_fSD_Li256ELb0ELb0EEENS1_25SingleTileBwdLPTSchedulerILb0ELi128ELb0EEEEEEEEEvNT_6ParamsE$_ZN4cute3eso3ESOILb1ELb0EJNS_6LayoutINS_5tupleIJNS3_IJNS_1CILi4EEENS4_ILi1EEEEEEEEENS3_IJNS3_IJS6_NS4_ILi0EEEEEEEEEEENS_10ViewEngineINS_8gmem_ptrIPKfEEEEEEC2ERKSC_RKSI_ - $_ZN7cutlass13device_kernelIN5flash19enable_sm80_to_sm89INS1_16FlashAttnBwdSm80INS1_25CollectiveMainloopBwdSm80ILi2ELi2EN4cute5tupleIJNS5_1CILi128EEES8_NS7_ILi64EEEEEENS_10bfloat16_tEfNS_4arch4Sm80ELb1ELb0ELb1ELb0ELb0ELb0ELb0ELb0ELi2ELi4ELi4ELi4ELb0EEENS1_24CollectiveEpilogueBwdGQAISA_fSD_Li256ELb0ELb0EEENS1_25SingleTileBwdLPTSchedulerILb0ELi128ELb0EEEEEEEEEvNT_6ParamsE$_ZN4cute3eso3ESOILb1ELb0EJNS_6LayoutINS_5tupleIJNS3_IJNS_1CILi2EEES5_S5_EEES5_EEENS3_IJNS3_IJNS4_ILi1EEES5_NS4_ILi4EEEEEENS4_ILi8EEEEEEEEiEEC2ERKSD_RKi)
$_ZN7cutlass13device_kernelIN5flash19enable_sm80_to_sm89INS1_16FlashAttnBwdSm80INS1_25CollectiveMainloopBwdSm80ILi2ELi2EN4cute5tupleIJNS5_1CILi128EEES8_NS7_ILi64EEEEEENS_10bfloat16_tEfNS_4arch4Sm80ELb1ELb0ELb1ELb0ELb0ELb0ELb0ELb0ELi2ELi4ELi4ELi4ELb0EEENS1_24CollectiveEpilogueBwdGQAISA_fSD_Li256ELb0ELb0EEENS1_25SingleTileBwdLPTSchedulerILb0ELi128ELb0EEEEEEEEEvNT_6ParamsE$_ZN4cute3eso3ESOILb1ELb0EJNS_6LayoutINS_5tupleIJNS3_IJNS_1CILi2EEES5_S5_EEES5_EEENS3_IJNS3_IJNS4_ILi1EEES5_NS4_ILi4EEEEEENS4_ILi8EEEEEEEEiEEC2ERKSD_RKi:
[----:B------:R-:W-:Y:S02]  /*9580*/  IADD3 R2, R66, -c[0x0][0x20], RZ ;  /* 0x8000080042027a10 */ /* 0x000fe40007ffe0ff */
[----:B------:R-:W-:-:S03]  /*9590*/  MOV R5, 0x0 ;  /* 0x0000000000057802 */ /* 0x000fc60000000f00 */
[----:B------:R1:W-:Y:S01]  /*95a0*/  STL [R2], R3 ;  /* 0x0000000302007387 */ /* 0x0003e20000100800 */
[----:B------:R-:W-:Y:S05]  /*95b0*/  RET.REL.NODEC R4 `(_ZN7cutlass13device_kernelIN5flash19enable_sm80_to_sm89INS1_16FlashAttnBwdSm80INS1_25CollectiveMainloopBwdSm80ILi2ELi2EN4cute5tupleIJNS5_1CILi128EEES8_NS7_ILi64EEEEEENS_10bfloat16_tEfNS_4arch4Sm80ELb1ELb0ELb1ELb0ELb0ELb0ELb0ELb0ELi2ELi4ELi4ELi4ELb0EEENS1_24CollectiveEpilogueBwdGQAISA_fSD_Li256ELb0ELb0EEENS1_25SingleTileBwdLPTSchedulerILb0ELi128ELb0EEEEEEEEEvNT_6ParamsE) ;  /* 0xffff6a4004007950 */ /* 0x000fea0003c3ffff */
        .type           $_ZN7cutlass13device_kernelIN5flash19enable_sm80_to_sm89INS1_16FlashAttnBwdSm80INS1_25CollectiveMainloopBwdSm80ILi2ELi2EN4cute5tupleIJNS5_1CILi128EEES8_NS7_ILi64EEEEEENS_10bfloat16_tEfNS_4arch4Sm80ELb1ELb0ELb1ELb0ELb0ELb0ELb0ELb0ELi2ELi4ELi4ELi4ELb0EEENS1_24CollectiveEpilogueBwdGQAISA_fSD_Li256ELb0ELb0EEENS1_25SingleTileBwdLPTSchedulerILb0ELi128ELb0EEEEEEEEEvNT_6ParamsE$_ZN4cute3eso3ESOILb1ELb0EJNS_6LayoutINS_5tupleIJNS3_IJNS_1CILi4EEENS4_ILi1EEEEEEEEENS3_IJNS3_IJS6_NS4_ILi0EEEEEEEEEEENS_10ViewEngineINS_8gmem_ptrIPKfEEEEEEC2ERKSC_RKSI_,@function
        .size           $_ZN7cutlass13device_kernelIN5flash19enable_sm80_to_sm89INS1_16FlashAttnBwdSm80INS1_25CollectiveMainloopBwdSm80ILi2ELi2EN4cute5tupleIJNS5_1CILi128EEES8_NS7_ILi64EEEEEENS_10bfloat16_tEfNS_4arch4Sm80ELb1ELb0ELb1ELb0ELb0ELb0ELb0ELb0ELi2ELi4ELi4ELi4ELb0EEENS1_24CollectiveEpilogueBwdGQAISA_fSD_Li256ELb0ELb0EEENS1_25SingleTileBwdLPTSchedulerILb0ELi128ELb0EEEEEEEEEvNT_6ParamsE$_ZN4cute3eso3ESOILb1ELb0EJNS_6LayoutINS_5tupleIJNS3_IJNS_1CILi4EEENS4_ILi1EEEEEEEEENS3_IJNS3_IJS6_NS4_ILi0EEEEEEEEEEENS_10ViewEngineINS_8gmem_ptrIPKfEEEEEEC2ERKSC_RKSI_,($_ZN7cutlass13device_kernelIN5flash19enable_sm80_to_sm89INS1_16FlashAttnBwdSm80INS1_25CollectiveMainloopBwdSm80ILi2ELi2EN4cute5tupleIJNS5_1CILi128EEES8_NS7_ILi64EEEEEENS_10bfloat16_tEfNS_4arch4Sm80ELb1ELb0ELb1ELb0ELb0ELb0ELb0ELb0ELi2ELi4ELi4ELi4ELb0EEENS1_24CollectiveEpilogueBwdGQAISA_fSD_Li256ELb0ELb0EEENS1_25SingleTileBwdLPTSchedulerILb0ELi128ELb0EEEEEEEEEvNT_6ParamsE$_ZN4cute3eso3ESOILb1ELb0EJNS_6LayoutINS_5tupleIJNS3_IJNS_1CILi4EEENS4_ILi1EEEEEEEEENS3_IJNS3_IJS6_NS4_ILi0EEEEEEEEEEENS_10ViewEngineINS_8smem_ptrIPfEEEEEEC2ERKSC_RKSH_ - $_ZN7cutlass13device_kernelIN5flash19enable_sm80_to_sm89INS1_16FlashAttnBwdSm80INS1_25CollectiveMainloopBwdSm80ILi2ELi2EN4cute5tupleIJNS5_1CILi128EEES8_NS7_ILi64EEEEEENS_10bfloat16_tEfNS_4arch4Sm80ELb1ELb0ELb1ELb0ELb0ELb0ELb0ELb0ELi2ELi4ELi4ELi4ELb0EEENS1_24CollectiveEpilogueBwdGQAISA_fSD_Li256ELb0ELb0EEENS1_25SingleTileBwdLPTSchedulerILb0ELi128ELb0EEEEEEEEEvNT_6ParamsE$_ZN4cute3eso3ESOILb1ELb0EJNS_6LayoutINS_5tupleIJNS3_IJNS_1CILi4EEENS4_ILi1EEEEEEEEENS3_IJNS3_IJS6_NS4_ILi0EEEEEEEEEEENS_10ViewEngineINS_8gmem_ptrIPKfEEEEEEC2ERKSC_RKSI_)
$_ZN7cutlass13device_kernelIN5flash19enable_sm80_to_sm89INS1_16FlashAttnBwdSm80INS1_25CollectiveMainloopBwdSm80ILi2ELi2EN4cute5tupleIJNS5_1CILi128EEES8_NS7_ILi64EEEEEENS_10bfloat16_tEfNS_4arch4Sm80ELb1ELb0ELb1ELb0ELb0ELb0ELb0ELb0ELi2ELi4ELi4ELi4ELb0EEENS1_24CollectiveEpilogueBwdGQAISA_fSD_Li256ELb0ELb0EEENS1_25SingleTileBwdLPTSchedulerILb0ELi128ELb0EEEEEEEEEvNT_6ParamsE$_ZN4cute3eso3ESOILb1ELb0EJNS_6LayoutINS_5tupleIJNS3_IJNS_1CILi4EEENS4_ILi1EEEEEEEEENS3_IJNS3_IJS6_NS4_ILi0EEEEEEEEEEENS_10ViewEngineINS_8gmem_ptrIPKfEEEEEEC2ERKSC_RKSI_:
[----:B------:R-:W-:Y:S02]  /*95c0*/  IADD3 R4, R13, -c[0x0][0x20], RZ ;  /* 0x800008000d047a10 */ /* 0x000fe40007ffe0ff */
[----:B------:R-:W-:-:S03]  /*95d0*/  MOV R9, 0x0 ;  /* 0x0000000000097802 */ /* 0x000fc60000000f00 */
[----:B------:R1:W-:Y:S01]  /*95e0*/  STL.64 [R4], R2 ;  /* 0x0000000204007387 */ /* 0x0003e20000100a00 */
[----:B------:R-:W-:Y:S05]  /*95f0*/  RET.REL.NODEC R8 `(_ZN7cutlass13device_kernelIN5flash19enable_sm80_to_sm89INS1_16FlashAttnBwdSm80INS1_25CollectiveMainloopBwdSm80ILi2ELi2EN4cute5tupleIJNS5_1CILi128EEES8_NS7_ILi64EEEEEENS_10bfloat16_tEfNS_4arch4Sm80ELb1ELb0ELb1ELb0ELb0ELb0ELb0ELb0ELi2ELi4ELi4ELi4ELb0EEENS1_24CollectiveEpilogueBwdGQAISA_fSD_Li256ELb0ELb0EEENS1_25SingleTileBwdLPTSchedulerILb0ELi128ELb0EEEEEEEEEvNT_6ParamsE) ;  /* 0xffff6a0008007950 */ /* 0x000fea0003c3ffff */
        .type           $_ZN7cutlass13device_kernelIN5flash19enable_sm80_to_sm89INS1_16FlashAttnBwdSm80INS1_25CollectiveMainloopBwdSm80ILi2ELi2EN4cute5tupleIJNS5_1CILi128EEES8_NS7_ILi64EEEEEENS_10bfloat16_tEfNS_4arch4Sm80ELb1ELb0ELb1ELb0ELb0ELb0ELb0ELb0ELi2ELi4ELi4ELi4ELb0EEENS1_24CollectiveEpilogueBwdGQAISA_fSD_Li256ELb0ELb0EEENS1_25SingleTileBwdLPTSchedulerILb0ELi128ELb0EEEEEEEEEvNT_6ParamsE$_ZN4cute3eso3ESOILb1ELb0EJNS_6LayoutINS_5tupleIJNS3_IJNS_1CILi4EEENS4_ILi1EEEEEEEEENS3_IJNS3_IJS6_NS4_ILi0EEEEEEEEEEENS_10ViewEngineINS_8smem_ptrIPfEEEEEEC2ERKSC_RKSH_,@function
        .size           $_ZN7cutlass13device_kernelIN5flash19enable_sm80_to_sm89INS1_16FlashAttnBwdSm80INS1_25CollectiveMainloopBwdSm80ILi2ELi2EN4cute5tupleIJNS5_1CILi128EEES8_NS7_ILi64EEEEEENS_10bfloat16_tEfNS_4arch4Sm80ELb1ELb0ELb1ELb0ELb0ELb0ELb0ELb0ELi2ELi4ELi4ELi4ELb0EEENS1_24CollectiveEpilogueBwdGQAISA_fSD_Li256ELb0ELb0EEENS1_25SingleTileBwdLPTSchedulerILb0ELi128ELb0EEEEEEEEEvNT_6ParamsE$_ZN4cute3eso3ESOILb1ELb0EJNS_6LayoutINS_5tupleIJNS3_IJNS_1CILi4EEENS4_ILi1EEEEEEEEENS3_IJNS3_IJS6_NS4_ILi0EEEEEEEEEEENS_10ViewEngineINS_8smem_ptrIPfEEEEEEC2ERKSC_RKSH_,($_ZN7cutlass13device_kernelIN5flash19enable_sm80_to_sm89INS1_16FlashAttnBwdSm80INS1_25CollectiveMainloopBwdSm80ILi2ELi2EN4cute5tupleIJNS5_1CILi128EEES8_NS7_ILi64EEEEEENS_10bfloat16_tEfNS_4arch4Sm80ELb1ELb0ELb1ELb0ELb0ELb0ELb0ELb0ELi2ELi4ELi4ELi4ELb0EEENS1_24CollectiveEpilogueBwdGQAISA_fSD_Li256ELb0ELb0EEENS1_25SingleTileBwdLPTSchedulerILb0ELi128ELb0EEEEEEEEEvNT_6ParamsE$_ZN4cute3eso3ESOILb1ELb0EJNS_6LayoutINS_5tupleIJNS3_IJNS_1CILi4EEENS4_ILi1EEEEEEEEENS3_IJNS3_IJS6_NS4_ILi0EEEEEEEEEEENS_10ViewEngineIPjEEEEC2ERKSC_RKSF_ - $_ZN7cutlass13device_kernelIN5flash19enable_sm80_to_sm89INS1_16FlashAttnBwdSm80INS1_25CollectiveMainloopBwdSm80ILi2ELi2EN4cute5tupleIJNS5_1CILi128EEES8_NS7_ILi64EEEEEENS_10bfloat16_tEfNS_4arch4Sm80ELb1ELb0ELb1ELb0ELb0ELb0ELb0ELb0ELi2ELi4ELi4ELi4ELb0EEENS1_24CollectiveEpilogueBwdGQAISA_fSD_Li256ELb0ELb0EEENS1_25SingleTileBwdLPTSchedulerILb0ELi128ELb0EEEEEEEEEvNT_6ParamsE$_ZN4cute3eso3ESOILb1ELb0EJNS_6LayoutINS_5tupleIJNS3_IJNS_1CILi4EEENS4_ILi1EEEEEEEEENS3_IJNS3_IJS6_NS4_ILi0EEEEEEEEEEENS_10ViewEngineINS_8smem_ptrIPfEEEEEEC2ERKSC_RKSH_)
$_ZN7cutlass13device_kernelIN5flash19enable_sm80_to_sm89INS1_16FlashAttnBwdSm80INS1_25CollectiveMainloopBwdSm80ILi2ELi2EN4cute5tupleIJNS5_1CILi128EEES8_NS7_ILi64EEEEEENS_10bfloat16_tEfNS_4arch4Sm80ELb1ELb0ELb1ELb0ELb0ELb0ELb0ELb0ELi2ELi4ELi4ELi4ELb0EEENS1_24CollectiveEpilogueBwdGQAISA_fSD_Li256ELb0ELb0EEENS1_25SingleTileBwdLPTSchedulerILb0ELi128ELb0EEEEEEEEEvNT_6ParamsE$_ZN4cute3eso3ESOILb1ELb0EJNS_6LayoutINS_5tupleIJNS3_IJNS_1CILi4EEENS4_ILi1EEEEEEEEENS3_IJNS3_IJS6_NS4_ILi0EEEEEEEEEEENS_10ViewEngineINS_8smem_ptrIPfEEEEEEC2ERKSC_RKSH_:
[----:B------:R-:W-:Y:S02]  /*9600*/  IADD3 R6, R13, -c[0x0][0x20], RZ ;  /* 0x800008000d067a10 */ /* 0x000fe40007ffe0ff */
[----:B------:R-:W-:-:S03]  /*9610*/  MOV R9, 0x0 ;  /* 0x0000000000097802 */ /* 0x000fc60000000f00 */
[----:B------:R1:W-:Y:S01]  /*9620*/  STL.64 [R6], R2 ;  /* 0x0000000206007387 */ /* 0x0003e20000100a00 */
[----:B------:R-:W-:Y:S05]  /*9630*/  RET.REL.NODEC R8 `(_ZN7cutlass13device_kernelIN5flash19enable_sm80_to_sm89INS1_16FlashAttnBwdSm80INS1_25CollectiveMainloopBwdSm80ILi2ELi2EN4cute5tupleIJNS5_1CILi128EEES8_NS7_ILi64EEEEEENS_10bfloat16_tEfNS_4arch4Sm80ELb1ELb0ELb1ELb0ELb0ELb0ELb0ELb0ELi2ELi4ELi4ELi4ELb0EEENS1_24CollectiveEpilogueBwdGQAISA_fSD_Li256ELb0ELb0EEENS1_25SingleTileBwdLPTSchedulerILb0ELi128ELb0EEEEEEEEEvNT_6ParamsE) ;  /* 0xffff69c008007950 */ /* 0x000fea0003c3ffff */
        .type           $_ZN7cutlass13device_kernelIN5flash19enable_sm80_to_sm89INS1_16FlashAttnBwdSm80INS1_25CollectiveMainloopBwdSm80ILi2ELi2EN4cute5tupleIJNS5_1CILi128EEES8_NS7_ILi64EEEEEENS_10bfloat16_tEfNS_4arch4Sm80ELb1ELb0ELb1ELb0ELb0ELb0ELb0ELb0ELi2ELi4ELi4ELi4ELb0EEENS1_24CollectiveEpilogueBwdGQAISA_fSD_Li256ELb0ELb0EEENS1_25SingleTileBwdLPTSchedulerILb0ELi128ELb0EEEEEEEEEvNT_6ParamsE$_ZN4cute3eso3ESOILb1ELb0EJNS_6LayoutINS_5tupleIJNS3_IJNS_1CILi4EEENS4_ILi1EEEEEEEEENS3_IJNS3_IJS6_NS4_ILi0EEEEEEEEEEENS_10ViewEngineIPjEEEEC2ERKSC_RKSF_,@function
        .size           $_ZN7cutlass13device_kernelIN5flash19enable_sm80_to_sm89INS1_16FlashAttnBwdSm80INS1_25CollectiveMainloopBwdSm80ILi2ELi2EN4cute5tupleIJNS5_1CILi128EEES8_NS7_ILi64EEEEEENS_10bfloat16_tEfNS_4arch4Sm80ELb1ELb0ELb1ELb0ELb0ELb0ELb0ELb0ELi2ELi4ELi4ELi4ELb0EEENS1_24CollectiveEpilogueBwdGQAISA_fSD_Li256ELb0ELb0EEENS1_25SingleTileBwdLPTSchedulerILb0ELi128ELb0EEEEEEEEEvNT_6ParamsE$_ZN4cute3eso3ESOILb1ELb0EJNS_6LayoutINS_5tupleIJNS3_IJNS_1CILi4EEENS4_ILi1EEEEEEEEENS3_IJNS3_IJS6_NS4_ILi0EEEEEEEEEEENS_10ViewEngineIPjEEEEC2ERKSC_RKSF_,($_ZN7cutlass13device_kernelIN5flash19enable_sm80_to_sm89INS1_16FlashAttnBwdSm80INS1_25CollectiveMainloopBwdSm80ILi2ELi2EN4cute5tupleIJNS5_1CILi128EEES8_NS7_ILi64EEEEEENS_10bfloat16_tEfNS_4arch4Sm80ELb1ELb0ELb1ELb0ELb0ELb0ELb0ELb0ELi2ELi4ELi4ELi4ELb0EEENS1_24CollectiveEpilogueBwdGQAISA_fSD_Li256ELb0ELb0EEENS1_25SingleTileBwdLPTSchedulerILb0ELi128ELb0EEEEEEEEEvNT_6ParamsE$_ZN4cute3eso3ESOILb1ELb0EJNS_6LayoutINS_5tupleIJNS3_IJNS_1CILi4EEENS4_ILi1EEEEEES6_EEENS3_IJNS3_IJS6_NS4_ILi0EEEEEES9_EEEEENS_10ViewEngineINS_8gmem_ptrIPKfEEEEEEC2ERKSC_RKSI_ - $_ZN7cutlass13device_kernelIN5flash19enable_sm80_to_sm89INS1_16FlashAttnBwdSm80INS1_25CollectiveMainloopBwdSm80ILi2ELi2EN4cute5tupleIJNS5_1CILi128EEES8_NS7_ILi64EEEEEENS_10bfloat16_tEfNS_4arch4Sm80ELb1ELb0ELb1ELb0ELb0ELb0ELb0ELb0ELi2ELi4ELi4ELi4ELb0EEENS1_24CollectiveEpilogueBwdGQAISA_fSD_Li256ELb0ELb0EEENS1_25SingleTileBwdLPTSchedulerILb0ELi128ELb0EEEEEEEEEvNT_6ParamsE$_ZN4cute3eso3ESOILb1ELb0EJNS_6LayoutINS_5tupleIJNS3_IJNS_1CILi4EEENS4_ILi1EEEEEEEEENS3_IJNS3_IJS6_NS4_ILi0EEEEEEEEEEENS_10ViewEngineIPjEEEEC2ERKSC_RKSF_)
$_ZN7cutlass13device_kernelIN5flash19enable_sm80_to_sm89INS1_16FlashAttnBwdSm80INS1_25CollectiveMainloopBwdSm80ILi2ELi2EN4cute5tupleIJNS5_1CILi128EEES8_NS7_ILi64EEEEEENS_10bfloat16_tEfNS_4arch4Sm80ELb1ELb0ELb1ELb0ELb0ELb0ELb0ELb0ELi2ELi4ELi4ELi4ELb0EEENS1_24CollectiveEpilogueBwdGQAISA_fSD_Li256ELb0ELb0EEENS1_25SingleTileBwdLPTSchedulerILb0ELi128ELb0EEEEEEEEEvNT_6ParamsE$_ZN4cute3eso3ESOILb1ELb0EJNS_6LayoutINS_5tupleIJNS3_IJNS_1CILi4EEENS4_ILi1EEEEEEEEENS3_IJNS3_IJS6_NS4_ILi0EEEEEEEEEEENS_10ViewEngineIPjEEEEC2ERKSC_RKSF_:
[----:B------:R-:W-:Y:S02]  /*9640*/  IADD3 R2, R66, -c[0x0][0x20], RZ ;  /* 0x8000080042027a10 */ /* 0x000fe40007ffe0ff */
[----:B------:R-:W-:-:S03]  /*9650*/  MOV R5, 0x0 ;  /* 0x0000000000057802 */ /* 0x000fc60000000f00 */
[----:B------:R1:W-:Y:S01]  /*9660*/  STL.64 [R2], R12 ;  /* 0x0000000c02007387 */ /* 0x0003e20000100a00 */
[----:B------:R-:W-:Y:S05]  /*9670*/  RET.REL.NODEC R4 `(_ZN7cutlass13device_kernelIN5flash19enable_sm80_to_sm89INS1_16FlashAttnBwdSm80INS1_25CollectiveMainloopBwdSm80ILi2ELi2EN4cute5tupleIJNS5_1CILi128EEES8_NS7_ILi64EEEEEENS_10bfloat16_tEfNS_4arch4Sm80ELb1ELb0ELb1ELb0ELb0ELb0ELb0ELb0ELi2ELi4ELi4ELi4ELb0EEENS1_24CollectiveEpilogueBwdGQAISA_fSD_Li256ELb0ELb0EEENS1_25SingleTileBwdLPTSchedulerILb0ELi128ELb0EEEEEEEEEvNT_6ParamsE) ;  /* 0xffff698004007950 */ /* 0x000fea0003c3ffff */
        .type           $_ZN7cutlass13device_kernelIN5flash19enable_sm80_to_sm89INS1_16FlashAttnBwdSm80INS1_25CollectiveMainloopBwdSm80ILi2ELi2EN4cute5tupleIJNS5_1CILi128EEES8_NS7_ILi64EEEEEENS_10bfloat16_tEfNS_4arch4Sm80ELb1ELb0ELb1ELb0ELb0ELb0ELb0ELb0ELi2ELi4ELi4ELi4ELb0EEENS1_24CollectiveEpilogueBwdGQAISA_fSD_Li256ELb0ELb0EEENS1_25SingleTileBwdLPTSchedulerILb0ELi128ELb0EEEEEEEEEvNT_6ParamsE$_ZN4cute3eso3ESOILb1ELb0EJNS_6LayoutINS_5tupleIJNS3_IJNS_1CILi4EEENS4_ILi1EEEEEES6_EEENS3_IJNS3_IJS6_NS4_ILi0EEEEEES9_EEEEENS_10ViewEngineINS_8gmem_ptrIPKfEEEEEEC2ERKSC_RKSI_,@function
        .size           $_ZN7cutlass13device_kernelIN5flash19enable_sm80_to_sm89INS1_16FlashAttnBwdSm80INS1_25CollectiveMainloopBwdSm80ILi2ELi2EN4cute5tupleIJNS5_1CILi128EEES8_NS7_ILi64EEEEEENS_10bfloat16_tEfNS_4arch4Sm80ELb1ELb0ELb1ELb0ELb0ELb0ELb0ELb0ELi2ELi4ELi4ELi4ELb0EEENS1_24CollectiveEpilogueBwdGQAISA_fSD_Li256ELb0ELb0EEENS1_25SingleTileBwdLPTSchedulerILb0ELi128ELb0EEEEEEEEEvNT_6ParamsE$_ZN4cute3eso3ESOILb1ELb0EJNS_6LayoutINS_5tupleIJNS3_IJNS_1CILi4EEENS4_ILi1EEEEEES6_EEENS3_IJNS3_IJS6_NS4_ILi0EEEEEES9_EEEEENS_10ViewEngineINS_8gmem_ptrIPKfEEEEEEC2ERKSC_RKSI_,($_ZN7cutlass13device_kernelIN5flash19enable_sm80_to_sm89INS1_16FlashAttnBwdSm80INS1_25CollectiveMainloopBwdSm80ILi2ELi2EN4cute5tupleIJNS5_1CILi128EEES8_NS7_ILi64EEEEEENS_10bfloat16_tEfNS_4arch4Sm80ELb1ELb0ELb1ELb0ELb0ELb0ELb0ELb0ELi2ELi4ELi4ELi4ELb0EEENS1_24CollectiveEpilogueBwdGQAISA_fSD_Li256ELb0ELb0EEENS1_25SingleTileBwdLPTSchedulerILb0ELi128ELb0EEEEEEEEEvNT_6ParamsE$_ZN4cute3eso3ESOILb1ELb0EJNS_6LayoutINS_5tupleIJNS3_IJNS_1CILi4EEENS4_ILi1EEEEEES6_EEENS3_IJNS3_IJS6_NS4_ILi0EEEEEES9_EEEEENS_10ViewEngineINS_8smem_ptrIPfEEEEEEC2ERKSC_RKSH_ - $_ZN7cutlass13device_kernelIN5flash19enable_sm80_to_sm89INS1_16FlashAttnBwdSm80INS1_25CollectiveMainloopBwdSm80ILi2ELi2EN4cute5tupleIJNS5_1CILi128EEES8_NS7_ILi64EEEEEENS_10bfloat16_tEfNS_4arch4Sm80ELb1ELb0ELb1ELb0ELb0ELb0ELb0ELb0ELi2ELi4ELi4ELi4ELb0EEENS1_24CollectiveEpilogueBwdGQAISA_fSD_Li256ELb0ELb0EEENS1_25SingleTileBwdLPTSchedulerILb0ELi128ELb0EEEEEEEEEvNT_6ParamsE$_ZN4cute3eso3ESOILb1ELb0EJNS_6LayoutINS_5tupleIJNS3_IJNS_1CILi4EEENS4_ILi1EEEEEES6_EEENS3_IJNS3_IJS6_NS4_ILi0EEEEEES9_EEEEENS_10ViewEngineINS_8gmem_ptrIPKfEEEEEEC2ERKSC_RKSI_)
$_ZN7cutlass13device_kernelIN5flash19enable_sm80_to_sm89INS1_16FlashAttnBwdSm80INS1_25CollectiveMainloopBwdSm80ILi2ELi2EN4cute5tupleIJNS5_1CILi128EEES8_NS7_ILi64EEEEEENS_10bfloat16_tEfNS_4arch4Sm80ELb1ELb0ELb1ELb0ELb0ELb0ELb0ELb0ELi2ELi4ELi4ELi4ELb0EEENS1_24CollectiveEpilogueBwdGQAISA_fSD_Li256ELb0ELb0EEENS1_25SingleTileBwdLPTSchedulerILb0ELi128ELb0EEEEEEEEEvNT_6ParamsE$_ZN4cute3eso3ESOILb1ELb0EJNS_6LayoutINS_5tupleIJNS3_IJNS_1CILi4EEENS4_ILi1EEEEEES6_EEENS3_IJNS3_IJS6_NS4_ILi0EEEEEES9_EEEEENS_10ViewEngineINS_8gmem_ptrIPKfEEEEEEC2ERKSC_RKSI_:
[----:B------:R-:W-:Y:S02]  /*9680*/  IADD3 R4, R15, -c[0x0][0x20], RZ ;  /* 0x800008000f047a10 */ /* 0x000fe40007ffe0ff */
[----:B------:R-:W-:-:S03]  /*9690*/  MOV R7, 0x0 ;  /* 0x0000000000077802 */ /* 0x000fc60000000f00 */
[----:B------:R1:W-:Y:S01]  /*96a0*/  STL.64 [R4], R2 ;  /* 0x0000000204007387 */ /* 0x0003e20000100a00 */
[----:B------:R-:W-:Y:S05]  /*96b0*/  RET.REL.NODEC R6 `(_ZN7cutlass13device_kernelIN5flash19enable_sm80_to_sm89INS1_16FlashAttnBwdSm80INS1_25CollectiveMainloopBwdSm80ILi2ELi2EN4cute5tupleIJNS5_1CILi128EEES8_NS7_ILi64EEEEEENS_10bfloat16_tEfNS_4arch4Sm80ELb1ELb0ELb1ELb0ELb0ELb0ELb0ELb0ELi2ELi4ELi4ELi4ELb0EEENS1_24CollectiveEpilogueBwdGQAISA_fSD_Li256ELb0ELb0EEENS1_25SingleTileBwdLPTSchedulerILb0ELi128ELb0EEEEEEEEEvNT_6ParamsE) ;  /* 0xffff694006007950 */ /* 0x000fea0003c3ffff */
        .type           $_ZN7cutlass13device_kernelIN5flash19enable_sm80_to_sm89INS1_16FlashAttnBwdSm80INS1_25CollectiveMainloopBwdSm80ILi2ELi2EN4cute5tupleIJNS5_1CILi128EEES8_NS7_ILi64EEEEEENS_10bfloat16_tEfNS_4arch4Sm80ELb1ELb0ELb1ELb0ELb0ELb0ELb0ELb0ELi2ELi4ELi4ELi4ELb0EEENS1_24CollectiveEpilogueBwdGQAISA_fSD_Li256ELb0ELb0EEENS1_25SingleTileBwdLPTSchedulerILb0ELi128ELb0EEEEEEEEEvNT_6ParamsE$_ZN4cute3eso3ESOILb1ELb0EJNS_6LayoutINS_5tupleIJNS3_IJNS_1CILi4EEENS4_ILi1EEEEEES6_EEENS3_IJNS3_IJS6_NS4_ILi0EEEEEES9_EEEEENS_10ViewEngineINS_8smem_ptrIPfEEEEEEC2ERKSC_RKSH_,@function
        .size           $_ZN7cutlass13device_kernelIN5flash19enable_sm80_to_sm89INS1_16FlashAttnBwdSm80INS1_25CollectiveMainloopBwdSm80ILi2ELi2EN4cute5tupleIJNS5_1CILi128EEES8_NS7_ILi64EEEEEENS_10bfloat16_tEfNS_4arch4Sm80ELb1ELb0ELb1ELb0ELb0ELb0ELb0ELb0ELi2ELi4ELi4ELi4ELb0EEENS1_24CollectiveEpilogueBwdGQAISA_fSD_Li256ELb0ELb0EEENS1_25SingleTileBwdLPTSchedulerILb0ELi128ELb0EEEEEEEEEvNT_6ParamsE$_ZN4cute3eso3ESOILb1ELb0EJNS_6LayoutINS_5tupleIJNS3_IJNS_1CILi4EEENS4_ILi1EEEEEES6_EEENS3_IJNS3_IJS6_NS4_ILi0EEEEEES9_EEEEENS_10ViewEngineINS_8smem_ptrIPfEEEEEEC2ERKSC_RKSH_,($_ZN7cutlass13device_kernelIN5flash19enable_sm80_to_sm89INS1_16FlashAttnBwdSm80INS1_25CollectiveMainloopBwdSm80ILi2ELi2EN4cute5tupleIJNS5_1CILi128EEES8_NS7_ILi64EEEEEENS_10bfloat16_tEfNS_4arch4Sm80ELb1ELb0ELb1ELb0ELb0ELb0ELb0ELb0ELi2ELi4ELi4ELi4ELb0EEENS1_24CollectiveEpilogueBwdGQAISA_fSD_Li256ELb0ELb0EEENS1_25SingleTileBwdLPTSchedulerILb0ELi128ELb0EEEEEEEEEvNT_6ParamsE$_ZN4cute3eso3ESOILb1ELb0EJNS_6LayoutINS_5tupleIJNS3_IJNS_1CILi4EEENS4_ILi1EEEEEES6_EEENS3_IJNS3_IJS6_NS4_ILi0EEEEEES9_EEEEEiEEC2ERKSC_RKi - $_ZN7cutlass13device_kernelIN5flash19enable_sm80_to_sm89INS1_16FlashAttnBwdSm80INS1_25CollectiveMainloopBwdSm80ILi2ELi2EN4cute5tupleIJNS5_1CILi128EEES8_NS7_ILi64EEEEEENS_10bfloat16_tEfNS_4arch4Sm80ELb1ELb0ELb1ELb0ELb0ELb0ELb0ELb0ELi2ELi4ELi4ELi4ELb0EEENS1_24CollectiveEpilogueBwdGQAISA_fSD_Li256ELb0ELb0EEENS1_25SingleTileBwdLPTSchedulerILb0ELi128ELb0EEEEEEEEEvNT_6ParamsE$_ZN4cute3eso3ESOILb1ELb0EJNS_6LayoutINS_5tupleIJNS3_IJNS_1CILi4EEENS4_ILi1EEEEEES6_EEENS3_IJNS3_IJS6_NS4_ILi0EEEEEES9_EEEEENS_10ViewEngineINS_8smem_ptrIPfEEEEEEC2ERKSC_RKSH_)
$_ZN7cutlass13device_kernelIN5flash19enable_sm80_to_sm89INS1_16FlashAttnBwdSm80INS1_25CollectiveMainloopBwdSm80ILi2ELi2EN4cute5tupleIJNS5_1CILi128EEES8_NS7_ILi64EEEEEENS_10bfloat16_tEfNS_4arch4Sm80ELb1ELb0ELb1ELb0ELb0ELb0ELb0ELb0ELi2ELi4ELi4ELi4ELb0EEENS1_24CollectiveEpilogueBwdGQAISA_fSD_Li256ELb0ELb0EEENS1_25SingleTileBwdLPTSchedulerILb0ELi128ELb0EEEEEEEEEvNT_6ParamsE$_ZN4cute3eso3ESOILb1ELb0EJNS_6LayoutINS_5tupleIJNS3_IJNS_1CILi4EEENS4_ILi1EEEEEES6_EEENS3_IJNS3_IJS6_NS4_ILi0EEEEEES9_EEEEENS_10ViewEngineINS_8smem_ptrIPfEEEEEEC2ERKSC_RKSH_:
[----:B------:R-:W-:Y:S02]  /*96c0*/  IADD3 R6, R15, -c[0x0][0x20], RZ ;  /* 0x800008000f067a10 */ /* 0x000fe40007ffe0ff */
[----:B------:R-:W-:-:S03]  /*96d0*/  MOV R9, 0x0 ;  /* 0x0000000000097802 */ /* 0x000fc60000000f00 */
[----:B------:R1:W-:Y:S01]  /*96e0*/  STL.64 [R6], R2 ;  /* 0x0000000206007387 */ /* 0x0003e20000100a00 */
[----:B------:R-:W-:Y:S05]  /*96f0*/  RET.REL.NODEC R8 `(_ZN7cutlass13device_kernelIN5flash19enable_sm80_to_sm89INS1_16FlashAttnBwdSm80INS1_25CollectiveMainloopBwdSm80ILi2ELi2EN4cute5tupleIJNS5_1CILi128EEES8_NS7_ILi64EEEEEENS_10bfloat16_tEfNS_4arch4Sm80ELb1ELb0ELb1ELb0ELb0ELb0ELb0ELb0ELi2ELi4ELi4ELi4ELb0EEENS1_24CollectiveEpilogueBwdGQAISA_fSD_Li256ELb0ELb0EEENS1_25SingleTileBwdLPTSchedulerILb0ELi128ELb0EEEEEEEEEvNT_6ParamsE) ;  /* 0xffff690008007950 */ /* 0x000fea0003c3ffff */
        .type           $_ZN7cutlass13device_kernelIN5flash19enable_sm80_to_sm89INS1_16FlashAttnBwdSm80INS1_25CollectiveMainloopBwdSm80ILi2ELi2EN4cute5tupleIJNS5_1CILi128EEES8_NS7_ILi64EEEEEENS_10bfloat16_tEfNS_4arch4Sm80ELb1ELb0ELb1ELb0ELb0ELb0ELb0ELb0ELi2ELi4ELi4ELi4ELb0EEENS1_24CollectiveEpilogueBwdGQAISA_fSD_Li256ELb0ELb0EEENS1_25SingleTileBwdLPTSchedulerILb0ELi128ELb0EEEEEEEEEvNT_6ParamsE$_ZN4cute3eso3ESOILb1ELb0EJNS_6LayoutINS_5tupleIJNS3_IJNS_1CILi4EEENS4_ILi1EEEEEES6_EEENS3_IJNS3_IJS6_NS4_ILi0EEEEEES9_EEEEEiEEC2ERKSC_RKi,@function
        .size           $_ZN7cutlass13device_kernelIN5flash19enable_sm80_to_sm89INS1_16FlashAttnBwdSm80INS1_25CollectiveMainloopBwdSm80ILi2ELi2EN4cute5tupleIJNS5_1CILi128EEES8_NS7_ILi64EEEEEENS_10bfloat16_tEfNS_4arch4Sm80ELb1ELb0ELb1ELb0ELb0ELb0ELb0ELb0ELi2ELi4ELi4ELi4ELb0EEENS1_24CollectiveEpilogueBwdGQAISA_fSD_Li256ELb0ELb0EEENS1_25SingleTileBwdLPTSchedulerILb0ELi128ELb0EEEEEEEEEvNT_6ParamsE$_ZN4cute3eso3ESOILb1ELb0EJNS_6LayoutINS_5tupleIJNS3_IJNS_1CILi4EEENS4_ILi1EEEEEES6_EEENS3_IJNS3_IJS6_NS4_ILi0EEEEEES9_EEEEEiEEC2ERKSC_RKi,($_ZN7cutlass13device_kernelIN5flash19enable_sm80_to_sm89INS1_16FlashAttnBwdSm80INS1_25CollectiveMainloopBwdSm80ILi2ELi2EN4cute5tupleIJNS5_1CILi128EEES8_NS7_ILi64EEEEEENS_10bfloat16_tEfNS_4arch4Sm80ELb1ELb0ELb1ELb0ELb0ELb0ELb0ELb0ELi2ELi4ELi4ELi4ELb0EEENS1_24CollectiveEpilogueBwdGQAISA_fSD_Li256ELb0ELb0EEENS1_25SingleTileBwdLPTSchedulerILb0ELi128ELb0EEEEEEEEEvNT_6ParamsE$_ZN4cute3eso3ESOILb1ELb0EJNS_6LayoutINS_5tupleIJNS3_IJNS_1CILi8EEENS4_ILi1EEEEEEEEENS3_IJNS3_IJS6_NS4_ILi0EEEEEEEEEEENS_10ViewEngineINS_8gmem_ptrIPKN7cutlass10bfloat16_tEEEEEEEC2ERKSC_RKSK_ - $_ZN7cutlass13device_kernelIN5flash19enable_sm80_to_sm89INS1_16FlashAttnBwdSm80INS1_25CollectiveMainloopBwdSm80ILi2ELi2EN4cute5tupleIJNS5_1CILi128EEES8_NS7_ILi64EEEEEENS_10bfloat16_tEfNS_4arch4Sm80ELb1ELb0ELb1ELb0ELb0ELb0ELb0ELb0ELi2ELi4ELi4ELi4ELb0EEENS1_24CollectiveEpilogueBwdGQAISA_fSD_Li256ELb0ELb0EEENS1_25SingleTileBwdLPTSchedulerILb0ELi128ELb0EEEEEEEEEvNT_6ParamsE$_ZN4cute3eso3ESOILb1ELb0EJNS_6LayoutINS_5tupleIJNS3_IJNS_1CILi4EEENS4_ILi1EEEEEES6_EEENS3_IJNS3_IJS6_NS4_ILi0EEEEEES9_EEEEEiEEC2ERKSC_RKi)
$_ZN7cutlass13device_kernelIN5flash19enable_sm80_to_sm89INS1_16FlashAttnBwdSm80INS1_25CollectiveMainloopBwdSm80ILi2ELi2EN4cute5tupleIJNS5_1CILi128EEES8_NS7_ILi64EEEEEENS_10bfloat16_tEfNS_4arch4Sm80ELb1ELb0ELb1ELb0ELb0ELb0ELb0ELb0ELi2ELi4ELi4ELi4ELb0EEENS1_24CollectiveEpilogueBwdGQAISA_fSD_Li256ELb0ELb0EEENS1_25SingleTileBwdLPTSchedulerILb0ELi128ELb0EEEEEEEEEvNT_6ParamsE$_ZN4cute3eso3ESOILb1ELb0EJNS_6LayoutINS_5tupleIJNS3_IJNS_1CILi4EEENS4_ILi1EEEEEES6_EEENS3_IJNS3_IJS6_NS4_ILi0EEEEEES9_EEEEEiEEC2ERKSC_RKi:
[----:B------:R-:W-:Y:S02]  /*9700*/  IADD3 R2, R15, -c[0x0][0x20], RZ ;  /* 0x800008000f027a10 */ /* 0x000fe40007ffe0ff */
[----:B------:R-:W-:-:S03]  /*9710*/  MOV R7, 0x0 ;  /* 0x0000000000077802 */ /* 0x000fc60000000f00 */
[----:B------:R1:W-:Y:S01]  /*9720*/  STL [R2], R3 ;  /* 0x0000000302007387 */ /* 0x0003e20000100800 */
[----:B------:R-:W-:Y:S05]  /*9730*/  RET.REL.NODEC R6 `(_ZN7cutlass13device_kernelIN5flash19enable_sm80_to_sm89INS1_16FlashAttnBwdSm80INS1_25CollectiveMainloopBwdSm80ILi2ELi2EN4cute5tupleIJNS5_1CILi128EEES8_NS7_ILi64EEEEEENS_10bfloat16_tEfNS_4arch4Sm80ELb1ELb0ELb1ELb0ELb0ELb0ELb0ELb0ELi2ELi4ELi4ELi4ELb0EEENS1_24CollectiveEpilogueBwdGQAISA_fSD_Li256ELb0ELb0EEENS1_25SingleTileBwdLPTSchedulerILb0ELi128ELb0EEEEEEEEEvNT_6ParamsE) ;  /* 0xffff68c006007950 */ /* 0x000fea0003c3ffff */
        .type           $_ZN7cutlass13device_kernelIN5flash19enable_sm80_to_sm89INS1_16FlashAttnBwdSm80INS1_25CollectiveMainloopBwdSm80ILi2ELi2EN4cute5tupleIJNS5_1CILi128EEES8_NS7_ILi64EEEEEENS_10bfloat16_tEfNS_4arch4Sm80ELb1ELb0ELb1ELb0ELb0ELb0ELb0ELb0ELi2ELi4ELi4ELi4ELb0EEENS1_24CollectiveEpilogueBwdGQAISA_fSD_Li256ELb0ELb0EEENS1_25SingleTileBwdLPTSchedulerILb0ELi128ELb0EEEEEEEEEvNT_6ParamsE$_ZN4cute3eso3ESOILb1ELb0EJNS_6LayoutINS_5tupleIJNS3_IJNS_1CILi8EEENS4_ILi1EEEEEEEEENS3_IJNS3_IJS6_NS4_ILi0EEEEEEEEEEENS_10ViewEngineINS_8gmem_ptrIPKN7cutlass10bfloat16_tEEEEEEEC2ERKSC_RKSK_,@function
        .size           $_ZN7cutlass13device_kernelIN5flash19enable_sm80_to_sm89INS1_16FlashAttnBwdSm80INS1_25CollectiveMainloopBwdSm80ILi2ELi2EN4cute5tupleIJNS5_1CILi128EEES8_NS7_ILi64EEEEEENS_10bfloat16_tEfNS_4arch4Sm80ELb1ELb0ELb1ELb0ELb0ELb0ELb0ELb0ELi2ELi4ELi4ELi4ELb0EEENS1_24CollectiveEpilogueBwdGQAISA_fSD_Li256ELb0ELb0EEENS1_25SingleTileBwdLPTSchedulerILb0ELi128ELb0EEEEEEEEEvNT_6ParamsE$_ZN4cute3eso3ESOILb1ELb0EJNS_6LayoutINS_5tupleIJNS3_IJNS_1CILi8EEENS4_ILi1EEEEEEEEENS3_IJNS3_IJS6_NS4_ILi0EEEEEEEEEEENS_10ViewEngineINS_8gmem_ptrIPKN7cutlass10bfloat16_tEEEEEEEC2ERKSC_RKSK_,($_ZN7cutlass13device_kernelIN5flash19enable_sm80_to_sm89INS1_16FlashAttnBwdSm80INS1_25CollectiveMainloopBwdSm80ILi2ELi2EN4cute5tupleIJNS5_1CILi128EEES8_NS7_ILi64EEEEEENS_10bfloat16_tEfNS_4arch4Sm80ELb1ELb0ELb1ELb0ELb0ELb0ELb0ELb0ELi2ELi4ELi4ELi4ELb0EEENS1_24CollectiveEpilogueBwdGQAISA_fSD_Li256ELb0ELb0EEENS1_25SingleTileBwdLPTSchedulerILb0ELi128ELb0EEEEEEEEEvNT_6ParamsE$_ZN4cute3eso3ESOILb1ELb0EJNS_6LayoutINS_5tupleIJNS3_IJNS_1CILi8EEENS4_ILi1EEEEEEEEENS3_IJNS3_IJS6_NS4_ILi0EEEEEEEEEEENS_10ViewEngineINS_8smem_ptrIPN7cutlass10bfloat16_tEEEEEEEC2ERKSC_RKSJ_ - $_ZN7cutlass13device_kernelIN5flash19enable_sm80_to_sm89INS1_16FlashAttnBwdSm80INS1_25CollectiveMainloopBwdSm80ILi2ELi2EN4cute5tupleIJNS5_1CILi128EEES8_NS7_ILi64EEEEEENS_10bfloat16_tEfNS_4arch4Sm80ELb1ELb0ELb1ELb0ELb0ELb0ELb0ELb0ELi2ELi4ELi4ELi4ELb0EEENS1_24CollectiveEpilogueBwdGQAISA_fSD_Li256ELb0ELb0EEENS1_25SingleTileBwdLPTSchedulerILb0ELi128ELb0EEEEEEEEEvNT_6ParamsE$_ZN4cute3eso3ESOILb1ELb0EJNS_6LayoutINS_5tupleIJNS3_IJNS_1CILi8EEENS4_ILi1EEEEEEEEENS3_IJNS3_IJS6_NS4_ILi0EEEEEEEEEEENS_10ViewEngineINS_8gmem_ptrIPKN7cutlass10bfloat16_tEEEEEEEC2ERKSC_RKSK_)
$_ZN7cutlass13device_kernelIN5flash19enable_sm80_to_sm89INS1_16FlashAttnBwdSm80INS1_25CollectiveMainloopBwdSm80ILi2ELi2EN4cute5tupleIJNS5_1CILi128EEES8_NS7_ILi64EEEEEENS_10bfloat16_tEfNS_4arch4Sm80ELb1ELb0ELb1ELb0ELb0ELb0ELb0ELb0ELi2ELi4ELi4ELi4ELb0EEENS1_24CollectiveEpilogueBwdGQAISA_fSD_Li256ELb0ELb0EEENS1_25SingleTileBwdLPTSchedulerILb0ELi128ELb0EEEEEEEEEvNT_6ParamsE$_ZN4cute3eso3ESOILb1ELb0EJNS_6LayoutINS_5tupleIJNS3_IJNS_1CILi8EEENS4_ILi1EEEEEEEEENS3_IJNS3_IJS6_NS4_ILi0EEEEEEEEEEENS_10ViewEngineINS_8gmem_ptrIPKN7cutlass10bfloat16_tEEEEEEEC2ERKSC_RKSK_:
[----:B------:R-:W-:Y:S02]  /*9740*/  IADD3 R4, R15, -c[0x0][0x20], RZ ;  /* 0x800008000f047a10 */ /* 0x000fe40007ffe0ff */
[----:B------:R-:W-:-:S03]  /*9750*/  MOV R7, 0x0 ;  /* 0x0000000000077802 */ /* 0x000fc60000000f00 */
[----:B------:R1:W-:Y:S01]  /*9760*/  STL.64 [R4], R2 ;  /* 0x0000000204007387 */ /* 0x0003e20000100a00 */
[----:B------:R-:W-:Y:S05]  /*9770*/  RET.REL.NODEC R6 `(_ZN7cutlass13device_kernelIN5flash19enable_sm80_to_sm89INS1_16FlashAttnBwdSm80INS1_25CollectiveMainloopBwdSm80ILi2ELi2EN4cute5tupleIJNS5_1CILi128EEES8_NS7_ILi64EEEEEENS_10bfloat16_tEfNS_4arch4Sm80ELb1ELb0ELb1ELb0ELb0ELb0ELb0ELb0ELi2ELi4ELi4ELi4ELb0EEENS1_24CollectiveEpilogueBwdGQAISA_fSD_Li256ELb0ELb0EEENS1_25SingleTileBwdLPTSchedulerILb0ELi128ELb0EEEEEEEEEvNT_6ParamsE) ;  /* 0xffff688006007950 */ /* 0x000fea0003c3ffff */
        .type           $_ZN7cutlass13device_kernelIN5flash19enable_sm80_to_sm89INS1_16FlashAttnBwdSm80INS1_25CollectiveMainloopBwdSm80ILi2ELi2EN4cute5tupleIJNS5_1CILi128EEES8_NS7_ILi64EEEEEENS_10bfloat16_tEfNS_4arch4Sm80ELb1ELb0ELb1ELb0ELb0ELb0ELb0ELb0ELi2ELi4ELi4ELi4ELb0EEENS1_24CollectiveEpilogueBwdGQAISA_fSD_Li256ELb0ELb0EEENS1_25SingleTileBwdLPTSchedulerILb0ELi128ELb0EEEEEEEEEvNT_6ParamsE$_ZN4cute3eso3ESOILb1ELb0EJNS_6LayoutINS_5tupleIJNS3_IJNS_1CILi8EEENS4_ILi1EEEEEEEEENS3_IJNS3_IJS6_NS4_ILi0EEEEEEEEEEENS_10ViewEngineINS_8smem_ptrIPN7cutlass10bfloat16_tEEEEEEEC2ERKSC_RKSJ_,@function
        .size           $_ZN7cutlass13device_kernelIN5flash19enable_sm80_to_sm89INS1_16FlashAttnBwdSm80INS1_25CollectiveMainloopBwdSm80ILi2ELi2EN4cute5tupleIJNS5_1CILi128EEES8_NS7_ILi64EEEEEENS_10bfloat16_tEfNS_4arch4Sm80ELb1ELb0ELb1ELb0ELb0ELb0ELb0ELb0ELi2ELi4ELi4ELi4ELb0EEENS1_24CollectiveEpilogueBwdGQAISA_fSD_Li256ELb0ELb0EEENS1_25SingleTileBwdLPTSchedulerILb0ELi128ELb0EEEEEEEEEvNT_6ParamsE$_ZN4cute3eso3ESOILb1ELb0EJNS_6LayoutINS_5tupleIJNS3_IJNS_1CILi8EEENS4_ILi1EEEEEEEEENS3_IJNS3_IJS6_NS4_ILi0EEEEEEEEEEENS_10ViewEngineINS_8smem_ptrIPN7cutlass10bfloat16_tEEEEEEEC2ERKSC_RKSJ_,($_ZN7cutlass13device_kernelIN5flash19enable_sm80_to_sm89INS1_16FlashAttnBwdSm80INS1_25CollectiveMainloopBwdSm80ILi2ELi2EN4cute5tupleIJNS5_1CILi128EEES8_NS7_ILi64EEEEEENS_10bfloat16_tEfNS_4arch4Sm80ELb1ELb0ELb1ELb0ELb0ELb0ELb0ELb0ELi2ELi4ELi4ELi4ELb0EEENS1_24CollectiveEpilogueBwdGQAISA_fSD_Li256ELb0ELb0EEENS1_25SingleTileBwdLPTSchedulerILb0ELi128ELb0EEEEEEEEEvNT_6ParamsE$_ZN4cute3eso3ESOILb1ELb0EJNS_6LayoutINS_5tupleIJNS3_IJNS_1CILi8EEENS4_ILi1EEEEEEEEENS3_IJNS3_IJS6_NS4_ILi0EEEEEEEEEEENS_10ViewEngineIPN7cutlass10bfloat16_tEEEEEC2ERKSC_RKSH_ - $_ZN7cutlass13device_kernelIN5flash19enable_sm80_to_sm89INS1_16FlashAttnBwdSm80INS1_25CollectiveMainloopBwdSm80ILi2ELi2EN4cute5tupleIJNS5_1CILi128EEES8_NS7_ILi64EEEEEENS_10bfloat16_tEfNS_4arch4Sm80ELb1ELb0ELb1ELb0ELb0ELb0ELb0ELb0ELi2ELi4ELi4ELi4ELb0EEENS1_24CollectiveEpilogueBwdGQAISA_fSD_Li256ELb0ELb0EEENS1_25SingleTileBwdLPTSchedulerILb0ELi128ELb0EEEEEEEEEvNT_6ParamsE$_ZN4cute3eso3ESOILb1ELb0EJNS_6LayoutINS_5tupleIJNS3_IJNS_1CILi8EEENS4_ILi1EEEEEEEEENS3_IJNS3_IJS6_NS4_ILi0EEEEEEEEEEENS_10ViewEngineINS_8smem_ptrIPN7cutlass10bfloat16_tEEEEEEEC2ERKSC_RKSJ_)
$_ZN7cutlass13device_kernelIN5flash19enable_sm80_to_sm89INS1_16FlashAttnBwdSm80INS1_25CollectiveMainloopBwdSm80ILi2ELi2EN4cute5tupleIJNS5_1CILi128EEES8_NS7_ILi64EEEEEENS_10bfloat16_tEfNS_4arch4Sm80ELb1ELb0ELb1ELb0ELb0ELb0ELb0ELb0ELi2ELi4ELi4ELi4ELb0EEENS1_24CollectiveEpilogueBwdGQAISA_fSD_Li256ELb0ELb0EEENS1_25SingleTileBwdLPTSchedulerILb0ELi128ELb0EEEEEEEEEvNT_6ParamsE$_ZN4cute3eso3ESOILb1ELb0EJNS_6LayoutINS_5tupleIJNS3_IJNS_1CILi8EEENS4_ILi1EEEEEEEEENS3_IJNS3_IJS6_NS4_ILi0EEEEEEEEEEENS_10ViewEngineINS_8smem_ptrIPN7cutlass10bfloat16_tEEEEEEEC2ERKSC_RKSJ_:
[----:B------:R-:W-:Y:S02]  /*9780*/  IADD3 R6, R6, -c[0x0][0x20], RZ ;  /* 0x8000080006067a10 */ /* 0x000fe40007ffe0ff */
[----:B------:R-:W-:-:S03]  /*9790*/  MOV R9, 0x0 ;  /* 0x0000000000097802 */ /* 0x000fc60000000f00 */
[----:B------:R1:W-:Y:S01]  /*97a0*/  STL.64 [R6], R2 ;  /* 0x0000000206007387 */ /* 0x0003e20000100a00 */
[----:B------:R-:W-:Y:S05]  /*97b0*/  RET.REL.NODEC R8 `(_ZN7cutlass13device_kernelIN5flash19enable_sm80_to_sm89INS1_16FlashAttnBwdSm80INS1_25CollectiveMainloopBwdSm80ILi2ELi2EN4cute5tupleIJNS5_1CILi128EEES8_NS7_ILi64EEEEEENS_10bfloat16_tEfNS_4arch4Sm80ELb1ELb0ELb1ELb0ELb0ELb0ELb0ELb0ELi2ELi4ELi4ELi4ELb0EEENS1_24CollectiveEpilogueBwdGQAISA_fSD_Li256ELb0ELb0EEENS1_25SingleTileBwdLPTSchedulerILb0ELi128ELb0EEEEEEEEEvNT_6ParamsE) ;  /* 0xffff684008007950 */ /* 0x000fea0003c3ffff */
        .type           $_ZN7cutlass13device_kernelIN5flash19enable_sm80_to_sm89INS1_16FlashAttnBwdSm80INS1_25CollectiveMainloopBwdSm80ILi2ELi2EN4cute5tupleIJNS5_1CILi128EEES8_NS7_ILi64EEEEEENS_10bfloat16_tEfNS_4arch4Sm80ELb1ELb0ELb1ELb0ELb0ELb0ELb0ELb0ELi2ELi4ELi4ELi4ELb0EEENS1_24CollectiveEpilogueBwdGQAISA_fSD_Li256ELb0ELb0EEENS1_25SingleTileBwdLPTSchedulerILb0ELi128ELb0EEEEEEEEEvNT_6ParamsE$_ZN4cute3eso3ESOILb1ELb0EJNS_6LayoutINS_5tupleIJNS3_IJNS_1CILi8EEENS4_ILi1EEEEEEEEENS3_IJNS3_IJS6_NS4_ILi0EEEEEEEEEEENS_10ViewEngineIPN7cutlass10bfloat16_tEEEEEC2ERKSC_RKSH_,@function
        .size           $_ZN7cutlass13device_kernelIN5flash19enable_sm80_to_sm89INS1_16FlashAttnBwdSm80INS1_25CollectiveMainloopBwdSm80ILi2ELi2EN4cute5tupleIJNS5_1CILi128EEES8_NS7_ILi64EEEEEENS_10bfloat16_tEfNS_4arch4Sm80ELb1ELb0ELb1ELb0ELb0ELb0ELb0ELb0ELi2ELi4ELi4ELi4ELb0EEENS1_24CollectiveEpilogueBwdGQAISA_fSD_Li256ELb0ELb0EEENS1_25SingleTileBwdLPTSchedulerILb0ELi128ELb0EEEEEEEEEvNT_6ParamsE$_ZN4cute3eso3ESOILb1ELb0EJNS_6LayoutINS_5tupleIJNS3_IJNS_1CILi8EEENS4_ILi1EEEEEEEEENS3_IJNS3_IJS6_NS4_ILi0EEEEEEEEEEENS_10ViewEngineIPN7cutlass10bfloat16_tEEEEEC2ERKSC_RKSH_,($_ZN7cutlass13device_kernelIN5flash19enable_sm80_to_sm89INS1_16FlashAttnBwdSm80INS1_25CollectiveMainloopBwdSm80ILi2ELi2EN4cute5tupleIJNS5_1CILi128EEES8_NS7_ILi64EEEEEENS_10bfloat16_tEfNS_4arch4Sm80ELb1ELb0ELb1ELb0ELb0ELb0ELb0ELb0ELi2ELi4ELi4ELi4ELb0EEENS1_24CollectiveEpilogueBwdGQAISA_fSD_Li256ELb0ELb0EEENS1_25SingleTileBwdLPTSchedulerILb0ELi128ELb0EEEEEEEEEvNT_6ParamsE$_ZN4cute3eso3ESOILb1ELb0EJNS_6LayoutINS_5tupleIJNS3_IJNS_1CILi8EEENS4_ILi1EEEEEEEEENS3_IJNS3_IJS6_NS4_ILi0EEEEEEEEEEEiEEC2ERKSC_RKi - $_ZN7cutlass13device_kernelIN5flash19enable_sm80_to_sm89INS1_16FlashAttnBwdSm80INS1_25CollectiveMainloopBwdSm80ILi2ELi2EN4cute5tupleIJNS5_1CILi128EEES8_NS7_ILi64EEEEEENS_10bfloat16_tEfNS_4arch4Sm80ELb1ELb0ELb1ELb0ELb0ELb0ELb0ELb0ELi2ELi4ELi4ELi4ELb0EEENS1_24CollectiveEpilogueBwdGQAISA_fSD_Li256ELb0ELb0EEENS1_25SingleTileBwdLPTSchedulerILb0ELi128ELb0EEEEEEEEEvNT_6ParamsE$_ZN4cute3eso3ESOILb1ELb0EJNS_6LayoutINS_5tupleIJNS3_IJNS_1CILi8EEENS4_ILi1EEEEEEEEENS3_IJNS3_IJS6_NS4_ILi0EEEEEEEEEEENS_10ViewEngineIPN7cutlass10bfloat16_tEEEEEC2ERKSC_RKSH_)
$_ZN7cutlass13device_kernelIN5flash19enable_sm80_to_sm89INS1_16FlashAttnBwdSm80INS1_25CollectiveMainloopBwdSm80ILi2ELi2EN4cute5tupleIJNS5_1CILi128EEES8_NS7_ILi64EEEEEENS_10bfloat16_tEfNS_4arch4Sm80ELb1ELb0ELb1ELb0ELb0ELb0ELb0ELb0ELi2ELi4ELi4ELi4ELb0EEENS1_24CollectiveEpilogueBwdGQAISA_fSD_Li256ELb0ELb0EEENS1_25SingleTileBwdLPTSchedulerILb0ELi128ELb0EEEEEEEEEvNT_6ParamsE$_ZN4cute3eso3ESOILb1ELb0EJNS_6LayoutINS_5tupleIJNS3_IJNS_1CILi8EEENS4_ILi1EEEEEEEEENS3_IJNS3_IJS6_NS4_ILi0EEEEEEEEEEENS_10ViewEngineIPN7cutlass10bfloat16_tEEEEEC2ERKSC_RKSH_:
[----:B------:R-:W-:Y:S01]  /*97c0*/  IADD3 R2, R66, -c[0x0][0x20], RZ ;  /* 0x8000080042027a10 */ /* 0x000fe20007ffe0ff */
[----:B------:R-:W-:Y:S01]  /*97d0*/  IMAD.MOV.U32 R9, RZ, RZ, R3 ;  /* 0x000000ffff097224 */ /* 0x000fe200078e0003 */
[----:B------:R-:W-:-:S04]  /*97e0*/  MOV R7, 0x0 ;  /* 0x0000000000077802 */ /* 0x000fc80000000f00 */
[----:B------:R1:W-:Y:S01]  /*97f0*/  STL.64 [R2], R8 ;  /* 0x0000000802007387 */ /* 0x0003e20000100a00 */
[----:B------:R-:W-:Y:S05]  /*9800*/  RET.REL.NODEC R6 `(_ZN7cutlass13device_kernelIN5flash19enable_sm80_to_sm89INS1_16FlashAttnBwdSm80INS1_25CollectiveMainloopBwdSm80ILi2ELi2EN4cute5tupleIJNS5_1CILi128EEES8_NS7_ILi64EEEEEENS_10bfloat16_tEfNS_4arch4Sm80ELb1ELb0ELb1ELb0ELb0ELb0ELb0ELb0ELi2ELi4ELi4ELi4ELb0EEENS1_24CollectiveEpilogueBwdGQAISA_fSD_Li256ELb0ELb0EEENS1_25SingleTileBwdLPTSchedulerILb0ELi128ELb0EEEEEEEEEvNT_6ParamsE) ;  /* 0xffff67f006007950 */ /* 0x000fea0003c3ffff */
        .type           $_ZN7cutlass13device_kernelIN5flash19enable_sm80_to_sm89INS1_16FlashAttnBwdSm80INS1_25CollectiveMainloopBwdSm80ILi2ELi2EN4cute5tupleIJNS5_1CILi128EEES8_NS7_ILi64EEEEEENS_10bfloat16_tEfNS_4arch4Sm80ELb1ELb0ELb1ELb0ELb0ELb0ELb0ELb0ELi2ELi4ELi4ELi4ELb0EEENS1_24CollectiveEpilogueBwdGQAISA_fSD_Li256ELb0ELb0EEENS1_25SingleTileBwdLPTSchedulerILb0ELi128ELb0EEEEEEEEEvNT_6ParamsE$_ZN4cute3eso3ESOILb1ELb0EJNS_6LayoutINS_5tupleIJNS3_IJNS_1CILi8EEENS4_ILi1EEEEEEEEENS3_IJNS3_IJS6_NS4_ILi0EEEEEEEEEEEiEEC2ERKSC_RKi,@function
        .size           $_ZN7cutlass13device_kernelIN5flash19enable_sm80_to_sm89INS1_16FlashAttnBwdSm80INS1_25CollectiveMainloopBwdSm80ILi2ELi2EN4cute5tupleIJNS5_1CILi128EEES8_NS7_ILi64EEEEEENS_10bfloat16_tEfNS_4arch4Sm80ELb1ELb0ELb1ELb0ELb0ELb0ELb0ELb0ELi2ELi4ELi4ELi4ELb0EEENS1_24CollectiveEpilogueBwdGQAISA_fSD_Li256ELb0ELb0EEENS1_25SingleTileBwdLPTSchedulerILb0ELi128ELb0EEEEEEEEEvNT_6ParamsE$_ZN4cute3eso3ESOILb1ELb0EJNS_6LayoutINS_5tupleIJNS3_IJNS_1CILi8EEENS4_ILi1EEEEEEEEENS3_IJNS3_IJS6_NS4_ILi0EEEEEEEEEEEiEEC2ERKSC_RKi,($_ZN7cutlass13device_kernelIN5flash19enable_sm80_to_sm89INS1_16FlashAttnBwdSm80INS1_25CollectiveMainloopBwdSm80ILi2ELi2EN4cute5tupleIJNS5_1CILi128EEES8_NS7_ILi64EEEEEENS_10bfloat16_tEfNS_4arch4Sm80ELb1ELb0ELb1ELb0ELb0ELb0ELb0ELb0ELi2ELi4ELi4ELi4ELb0EEENS1_24CollectiveEpilogueBwdGQAISA_fSD_Li256ELb0ELb0EEENS1_25SingleTileBwdLPTSchedulerILb0ELi128ELb0EEEEEEEEEvNT_6ParamsE$_ZN4cute3eso3ESOILb1ELb0EJNS_6LayoutINS_5tupleIJNS3_IJNS_1CILi8EEENS4_ILi1EEEEEEEEENS3_IJNS3_IJS6_NS4_ILi0EEEEEEEEEEElEEC2ERKSC_RKl - $_ZN7cutlass13device_kernelIN5flash19enable_sm80_to_sm89INS1_16FlashAttnBwdSm80INS1_25CollectiveMainloopBwdSm80ILi2ELi2EN4cute5tupleIJNS5_1CILi128EEES8_NS7_ILi64EEEEEENS_10bfloat16_tEfNS_4arch4Sm80ELb1ELb0ELb1ELb0ELb0ELb0ELb0ELb0ELi2ELi4ELi4ELi4ELb0EEENS1_24CollectiveEpilogueBwdGQAISA_fSD_Li256ELb0ELb0EEENS1_25SingleTileBwdLPTSchedulerILb0ELi128ELb0EEEEEEEEEvNT_6ParamsE$_ZN4cute3eso3ESOILb1ELb0EJNS_6LayoutINS_5tupleIJNS3_IJNS_1CILi8EEENS4_ILi1EEEEEEEEENS3_IJNS3_IJS6_NS4_ILi0EEEEEEEEEEEiEEC2ERKSC_RKi)
$_ZN7cutlass13device_kernelIN5flash19enable_sm80_to_sm89INS1_16FlashAttnBwdSm80INS1_25CollectiveMainloopBwdSm80ILi2ELi2EN4cute5tupleIJNS5_1CILi128EEES8_NS7_ILi64EEEEEENS_10bfloat16_tEfNS_4arch4Sm80ELb1ELb0ELb1ELb0ELb0ELb0ELb0ELb0ELi2ELi4ELi4ELi4ELb0EEENS1_24CollectiveEpilogueBwdGQAISA_fSD_Li256ELb0ELb0EEENS1_25SingleTileBwdLPTSchedulerILb0ELi128ELb0EEEEEEEEEvNT_6ParamsE$_ZN4cute3eso3ESOILb1ELb0EJNS_6LayoutINS_5tupleIJNS3_IJNS_1CILi8EEENS4_ILi1EEEEEEEEENS3_IJNS3_IJS6_NS4_ILi0EEEEEEEEEEEiEEC2ERKSC_RKi:
[----:B------:R-:W-:Y:S02]  /*9810*/  IADD3 R2, R2, -c[0x0][0x20], RZ ;  /* 0x8000080002027a10 */ /* 0x000fe40007ffe0ff */
[----:B------:R-:W-:-:S03]  /*9820*/  MOV R7, 0x0 ;  /* 0x0000000000077802 */ /* 0x000fc60000000f00 */
[----:B------:R1:W-:Y:S01]  /*9830*/  STL [R2], R3 ;  /* 0x0000000302007387 */ /* 0x0003e20000100800 */
[----:B------:R-:W-:Y:S05]  /*9840*/  RET.REL.NODEC R6 `(_ZN7cutlass13device_kernelIN5flash19enable_sm80_to_sm89INS1_16FlashAttnBwdSm80INS1_25CollectiveMainloopBwdSm80ILi2ELi2EN4cute5tupleIJNS5_1CILi128EEES8_NS7_ILi64EEEEEENS_10bfloat16_tEfNS_4arch4Sm80ELb1ELb0ELb1ELb0ELb0ELb0ELb0ELb0ELi2ELi4ELi4ELi4ELb0EEENS1_24CollectiveEpilogueBwdGQAISA_fSD_Li256ELb0ELb0EEENS1_25SingleTileBwdLPTSchedulerILb0ELi128ELb0EEEEEEEEEvNT_6ParamsE) ;  /* 0xffff67b006007950 */ /* 0x000fea0003c3ffff */
        .type           $_ZN7cutlass13device_kernelIN5flash19enable_sm80_to_sm89INS1_16FlashAttnBwdSm80INS1_25CollectiveMainloopBwdSm80ILi2ELi2EN4cute5tupleIJNS5_1CILi128EEES8_NS7_ILi64EEEEEENS_10bfloat16_tEfNS_4arch4Sm80ELb1ELb0ELb1ELb0ELb0ELb0ELb0ELb0ELi2ELi4ELi4ELi4ELb0EEENS1_24CollectiveEpilogueBwdGQAISA_fSD_Li256ELb0ELb0EEENS1_25SingleTileBwdLPTSchedulerILb0ELi128ELb0EEEEEEEEEvNT_6ParamsE$_ZN4cute3eso3ESOILb1ELb0EJNS_6LayoutINS_5tupleIJNS3_IJNS_1CILi8EEENS4_ILi1EEEEEEEEENS3_IJNS3_IJS6_NS4_ILi0EEEEEEEEEEElEEC2ERKSC_RKl,@function
        .size           $_ZN7cutlass13device_kernelIN5flash19enable_sm80_to_sm89INS1_16FlashAttnBwdSm80INS1_25CollectiveMainloopBwdSm80ILi2ELi2EN4cute5tupleIJNS5_1CILi128EEES8_NS7_ILi64EEEEEENS_10bfloat16_tEfNS_4arch4Sm80ELb1ELb0ELb1ELb0ELb0ELb0ELb0ELb0ELi2ELi4ELi4ELi4ELb0EEENS1_24CollectiveEpilogueBwdGQAISA_fSD_Li256ELb0ELb0EEENS1_25SingleTileBwdLPTSchedulerILb0ELi128ELb0EEEEEEEEEvNT_6ParamsE$_ZN4cute3eso3ESOILb1ELb0EJNS_6LayoutINS_5tupleIJNS3_IJNS_1CILi8EEENS4_ILi1EEEEEEEEENS3_IJNS3_IJS6_NS4_ILi0EEEEEEEEEEElEEC2ERKSC_RKl,($_ZN7cutlass13device_kernelIN5flash19enable_sm80_to_sm89INS1_16FlashAttnBwdSm80INS1_25CollectiveMainloopBwdSm80ILi2ELi2EN4cute5tupleIJNS5_1CILi128EEES8_NS7_ILi64EEEEEENS_10bfloat16_tEfNS_4arch4Sm80ELb1ELb0ELb1ELb0ELb0ELb0ELb0ELb0ELi2ELi4ELi4ELi4ELb0EEENS1_24CollectiveEpilogueBwdGQAISA_fSD_Li256ELb0ELb0EEENS1_25SingleTileBwdLPTSchedulerILb0ELi128ELb0EEEEEEEEEvNT_6ParamsE$_ZN4cute3eso3ESOILb1ELb0EJNS_6LayoutINS_5tupleIJNS3_IJNS_1CILi8EEENS4_ILi1EEEEEENS3_IJNS4_ILi2EEEEEEEEENS3_IJNS3_IJS6_NS4_ILi0EEEEEENS3_IJNS4_ILi4096EEEEEEEEEEENS_10ViewEngineINS_8smem_ptrIPN7cutlass10bfloat16_tEEEEEEEC2ERKSG_RKSN_ - $_ZN7cutlass13device_kernelIN5flash19enable_sm80_to_sm89INS1_16FlashAttnBwdSm80INS1_25CollectiveMainloopBwdSm80ILi2ELi2EN4cute5tupleIJNS5_1CILi128EEES8_NS7_ILi64EEEEEENS_10bfloat16_tEfNS_4arch4Sm80ELb1ELb0ELb1ELb0ELb0ELb0ELb0ELb0ELi2ELi4ELi4ELi4ELb0EEENS1_24CollectiveEpilogueBwdGQAISA_fSD_Li256ELb0ELb0EEENS1_25SingleTileBwdLPTSchedulerILb0ELi128ELb0EEEEEEEEEvNT_6ParamsE$_ZN4cute3eso3ESOILb1ELb0EJNS_6LayoutINS_5tupleIJNS3_IJNS_1CILi8EEENS4_ILi1EEEEEEEEENS3_IJNS3_IJS6_NS4_ILi0EEEEEEEEEEElEEC2ERKSC_RKl)
$_ZN7cutlass13device_kernelIN5flash19enable_sm80_to_sm89INS1_16FlashAttnBwdSm80INS1_25CollectiveMainloopBwdSm80ILi2ELi2EN4cute5tupleIJNS5_1CILi128EEES8_NS7_ILi64EEEEEENS_10bfloat16_tEfNS_4arch4Sm80ELb1ELb0ELb1ELb0ELb0ELb0ELb0ELb0ELi2ELi4ELi4ELi4ELb0EEENS1_24CollectiveEpilogueBwdGQAISA_fSD_Li256ELb0ELb0EEENS1_25SingleTileBwdLPTSchedulerILb0ELi128ELb0EEEEEEEEEvNT_6ParamsE$_ZN4cute3eso3ESOILb1ELb0EJNS_6LayoutINS_5tupleIJNS3_IJNS_1CILi8EEENS4_ILi1EEEEEEEEENS3_IJNS3_IJS6_NS4_ILi0EEEEEEEEEEElEEC2ERKSC_RKl:
[----:B------:R-:W-:Y:S01]  /*9850*/  IADD3 R2, R15, -c[0x0][0x20], RZ ;  /* 0x800008000f027a10 */ /* 0x000fe20007ffe0ff */
[----:B------:R-:W-:Y:S01]  /*9860*/  IMAD.MOV.U32 R7, RZ, RZ, R3 ;  /* 0x000000ffff077224 */ /* 0x000fe200078e0003 */
[----:B------:R-:W-:-:S04]  /*9870*/  MOV R5, 0x0 ;  /* 0x0000000000057802 */ /* 0x000fc80000000f00 */
[----:B------:R1:W-:Y:S01]  /*9880*/  STL.64 [R2], R6 ;  /* 0x0000000602007387 */ /* 0x0003e20000100a00 */
[----:B------:R-:W-:Y:S05]  /*9890*/  RET.REL.NODEC R4 `(_ZN7cutlass13device_kernelIN5flash19enable_sm80_to_sm89INS1_16FlashAttnBwdSm80INS1_25CollectiveMainloopBwdSm80ILi2ELi2EN4cute5tupleIJNS5_1CILi128EEES8_NS7_ILi64EEEEEENS_10bfloat16_tEfNS_4arch4Sm80ELb1ELb0ELb1ELb0ELb0ELb0ELb0ELb0ELi2ELi4ELi4ELi4ELb0EEENS1_24CollectiveEpilogueBwdGQAISA_fSD_Li256ELb0ELb0EEENS1_25SingleTileBwdLPTSchedulerILb0ELi128ELb0EEEEEEEEEvNT_6ParamsE) ;  /* 0xffff676004007950 */ /* 0x000fea0003c3ffff */
        .type           $_ZN7cutlass13device_kernelIN5flash19enable_sm80_to_sm89INS1_16FlashAttnBwdSm80INS1_25CollectiveMainloopBwdSm80ILi2ELi2EN4cute5tupleIJNS5_1CILi128EEES8_NS7_ILi64EEEEEENS_10bfloat16_tEfNS_4arch4Sm80ELb1ELb0ELb1ELb0ELb0ELb0ELb0ELb0ELi2ELi4ELi4ELi4ELb0EEENS1_24CollectiveEpilogueBwdGQAISA_fSD_Li256ELb0ELb0EEENS1_25SingleTileBwdLPTSchedulerILb0ELi128ELb0EEEEEEEEEvNT_6ParamsE$_ZN4cute3eso3ESOILb1ELb0EJNS_6LayoutINS_5tupleIJNS3_IJNS_1CILi8EEENS4_ILi1EEEEEENS3_IJNS4_ILi2EEEEEEEEENS3_IJNS3_IJS6_NS4_ILi0EEEEEENS3_IJNS4_ILi4096EEEEEEEEEEENS_10ViewEngineINS_8smem_ptrIPN7cutlass10bfloat16_tEEEEEEEC2ERKSG_RKSN_,@function
        .size           $_ZN7cutlass13device_kernelIN5flash19enable_sm80_to_sm89INS1_16FlashAttnBwdSm80INS1_25CollectiveMainloopBwdSm80ILi2ELi2EN4cute5tupleIJNS5_1CILi128EEES8_NS7_ILi64EEEEEENS_10bfloat16_tEfNS_4arch4Sm80ELb1ELb0ELb1ELb0ELb0ELb0ELb0ELb0ELi2ELi4ELi4ELi4ELb0EEENS1_24CollectiveEpilogueBwdGQAISA_fSD_Li256ELb0ELb0EEENS1_25SingleTileBwdLPTSchedulerILb0ELi128ELb0EEEEEEEEEvNT_6ParamsE$_ZN4cute3eso3ESOILb1ELb0EJNS_6LayoutINS_5tupleIJNS3_IJNS_1CILi8EEENS4_ILi1EEEEEENS3_IJNS4_ILi2EEEEEEEEENS3_IJNS3_IJS6_NS4_ILi0EEEEEENS3_IJNS4_ILi4096EEEEEEEEEEENS_10ViewEngineINS_8smem_ptrIPN7cutlass10bfloat16_tEEEEEEEC2ERKSG_RKSN_,($_ZN7cutlass13device_kernelIN5flash19enable_sm80_to_sm89INS1_16FlashAttnBwdSm80INS1_25CollectiveMainloopBwdSm80ILi2ELi2EN4cute5tupleIJNS5_1CILi128EEES8_NS7_ILi64EEEEEENS_10bfloat16_tEfNS_4arch4Sm80ELb1ELb0ELb1ELb0ELb0ELb0ELb0ELb0ELi2ELi4ELi4ELi4ELb0EEENS1_24CollectiveEpilogueBwdGQAISA_fSD_Li256ELb0ELb0EEENS1_25SingleTileBwdLPTSchedulerILb0ELi128ELb0EEEEEEEEEvNT_6ParamsE$_ZN4cute3eso3ESOILb1ELb0EJNS_6LayoutINS_5tupleIJNS3_IJNS_1CILi8EEENS4_ILi1EEEEEENS3_IJNS4_ILi2EEEEEEEEENS3_IJNS3_IJS6_NS4_ILi0EEEEEENS3_IJNS4_ILi64EEEEEEEEEEENS_10ViewEngineIPN7cutlass10bfloat16_tEEEEEC2ERKSG_RKSL_ - $_ZN7cutlass13device_kernelIN5flash19enable_sm80_to_sm89INS1_16FlashAttnBwdSm80INS1_25CollectiveMainloopBwdSm80ILi2ELi2EN4cute5tupleIJNS5_1CILi128EEES8_NS7_ILi64EEEEEENS_10bfloat16_tEfNS_4arch4Sm80ELb1ELb0ELb1ELb0ELb0ELb0ELb0ELb0ELi2ELi4ELi4ELi4ELb0EEENS1_24CollectiveEpilogueBwdGQAISA_fSD_Li256ELb0ELb0EEENS1_25SingleTileBwdLPTSchedulerILb0ELi128ELb0EEEEEEEEEvNT_6ParamsE$_ZN4cute3eso3ESOILb1ELb0EJNS_6LayoutINS_5tupleIJNS3_IJNS_1CILi8EEENS4_ILi1EEEEEENS3_IJNS4_ILi2EEEEEEEEENS3_IJNS3_IJS6_NS4_ILi0EEEEEENS3_IJNS4_ILi4096EEEEEEEEEEENS_10ViewEngineINS_8smem_ptrIPN7cutlass10bfloat16_tEEEEEEEC2ERKSG_RKSN_)
$_ZN7cutlass13device_kernelIN5flash19enable_sm80_to_sm89INS1_16FlashAttnBwdSm80INS1_25CollectiveMainloopBwdSm80ILi2ELi2EN4cute5tupleIJNS5_1CILi128EEES8_NS7_ILi64EEEEEENS_10bfloat16_tEfNS_4arch4Sm80ELb1ELb0ELb1ELb0ELb0ELb0ELb0ELb0ELi2ELi4ELi4ELi4ELb0EEENS1_24CollectiveEpilogueBwdGQAISA_fSD_Li256ELb0ELb0EEENS1_25SingleTileBwdLPTSchedulerILb0ELi128ELb0EEEEEEEEEvNT_6ParamsE$_ZN4cute3eso3ESOILb1ELb0EJNS_6LayoutINS_5tupleIJNS3_IJNS_1CILi8EEENS4_ILi1EEEEEENS3_IJNS4_ILi2EEEEEEEEENS3_IJNS3_IJS6_NS4_ILi0EEEEEENS3_IJNS4_ILi4096EEEEEEEEEEENS_10ViewEngineINS_8smem_ptrIPN7cutlass10bfloat16_tEEEEEEEC2ERKSG_RKSN_:
[----:B------:R-:W-:Y:S01]  /*98a0*/  IADD3 R5, R66, -c[0x0][0x20], RZ ;  /* 0x8000080042057a10 */ /* 0x000fe20007ffe0ff */
[----:B------:R-:W-:Y:S01]  /*98b0*/  IMAD.MOV.U32 R8, RZ, RZ, R4 ;  /* 0x000000ffff087224 */ /* 0x000fe200078e0004 */
[----:B------:R-:W-:Y:S01]  /*98c0*/  MOV R9, R7 ;  /* 0x0000000700097202 */ /* 0x000fe20000000f00 */
[----:B------:R-:W-:-:S04]  /*98d0*/  IMAD.MOV.U32 R7, RZ, RZ, 0x0 ;  /* 0x00000000ff077424 */ /* 0x000fc800078e00ff */
[----:B------:R1:W-:Y:S01]  /*98e0*/  STL.64 [R5], R8 ;  /* 0x0000000805007387 */ /* 0x0003e20000100a00 */
[----:B------:R-:W-:Y:S05]  /*98f0*/  RET.REL.NODEC R6 `(_ZN7cutlass13device_kernelIN5flash19enable_sm80_to_sm89INS1_16FlashAttnBwdSm80INS1_25CollectiveMainloopBwdSm80ILi2ELi2EN4cute5tupleIJNS5_1CILi128EEES8_NS7_ILi64EEEEEENS_10bfloat16_tEfNS_4arch4Sm80ELb1ELb0ELb1ELb0ELb0ELb0ELb0ELb0ELi2ELi4ELi4ELi4ELb0EEENS1_24CollectiveEpilogueBwdGQAISA_fSD_Li256ELb0ELb0EEENS1_25SingleTileBwdLPTSchedulerILb0ELi128ELb0EEEEEEEEEvNT_6ParamsE) ;  /* 0xffff670006007950 */ /* 0x000fea0003c3ffff */
        .type           $_ZN7cutlass13device_kernelIN5flash19enable_sm80_to_sm89INS1_16FlashAttnBwdSm80INS1_25CollectiveMainloopBwdSm80ILi2ELi2EN4cute5tupleIJNS5_1CILi128EEES8_NS7_ILi64EEEEEENS_10bfloat16_tEfNS_4arch4Sm80ELb1ELb0ELb1ELb0ELb0ELb0ELb0ELb0ELi2ELi4ELi4ELi4ELb0EEENS1_24CollectiveEpilogueBwdGQAISA_fSD_Li256ELb0ELb0EEENS1_25SingleTileBwdLPTSchedulerILb0ELi128ELb0EEEEEEEEEvNT_6ParamsE$_ZN4cute3eso3ESOILb1ELb0EJNS_6LayoutINS_5tupleIJNS3_IJNS_1CILi8EEENS4_ILi1EEEEEENS3_IJNS4_ILi2EEEEEEEEENS3_IJNS3_IJS6_NS4_ILi0EEEEEENS3_IJNS4_ILi64EEEEEEEEEEENS_10ViewEngineIPN7cutlass10bfloat16_tEEEEEC2ERKSG_RKSL_,@function
        .size           $_ZN7cutlass13device_kernelIN5flash19enable_sm80_to_sm89INS1_16FlashAttnBwdSm80INS1_25CollectiveMainloopBwdSm80ILi2ELi2EN4cute5tupleIJNS5_1CILi128EEES8_NS7_ILi64EEEEEENS_10bfloat16_tEfNS_4arch4Sm80ELb1ELb0ELb1ELb0ELb0ELb0ELb0ELb0ELi2ELi4ELi4ELi4ELb0EEENS1_24CollectiveEpilogueBwdGQAISA_fSD_Li256ELb0ELb0EEENS1_25SingleTileBwdLPTSchedulerILb0ELi128ELb0EEEEEEEEEvNT_6ParamsE$_ZN4cute3eso3ESOILb1ELb0EJNS_6LayoutINS_5tupleIJNS3_IJNS_1CILi8EEENS4_ILi1EEEEEENS3_IJNS4_ILi2EEEEEEEEENS3_IJNS3_IJS6_NS4_ILi0EEEEEENS3_IJNS4_ILi64EEEEEEEEEEENS_10ViewEngineIPN7cutlass10bfloat16_tEEEEEC2ERKSG_RKSL_,($_ZN7cutlass13device_kernelIN5flash19enable_sm80_to_sm89INS1_16FlashAttnBwdSm80INS1_25CollectiveMainloopBwdSm80ILi2ELi2EN4cute5tupleIJNS5_1CILi128EEES8_NS7_ILi64EEEEEENS_10bfloat16_tEfNS_4arch4Sm80ELb1ELb0ELb1ELb0ELb0ELb0ELb0ELb0ELi2ELi4ELi4ELi4ELb0EEENS1_24CollectiveEpilogueBwdGQAISA_fSD_Li256ELb0ELb0EEENS1_25SingleTileBwdLPTSchedulerILb0ELi128ELb0EEEEEEEEEvNT_6ParamsE$_ZN4cute3eso3ESOILb1ELb0EJNS_6LayoutINS_5tupleIJNS3_IJNS_1CILi8EEENS4_ILi1EEEEEENS3_IJNS4_ILi2EEEEEEEEENS3_IJNS3_IJS6_NS4_ILi0EEEEEENS3_IJNS4_ILi8192EEEEEEEEEEENS_10ViewEngineINS_8smem_ptrIPN7cutlass10bfloat16_tEEEEEEEC2ERKSG_RKSN_ - $_ZN7cutlass13device_kernelIN5flash19enable_sm80_to_sm89INS1_16FlashAttnBwdSm80INS1_25CollectiveMainloopBwdSm80ILi2ELi2EN4cute5tupleIJNS5_1CILi128EEES8_NS7_ILi64EEEEEENS_10bfloat16_tEfNS_4arch4Sm80ELb1ELb0ELb1ELb0ELb0ELb0ELb0ELb0ELi2ELi4ELi4ELi4ELb0EEENS1_24CollectiveEpilogueBwdGQAISA_fSD_Li256ELb0ELb0EEENS1_25SingleTileBwdLPTSchedulerILb0ELi128ELb0EEEEEEEEEvNT_6ParamsE$_ZN4cute3eso3ESOILb1ELb0EJNS_6LayoutINS_5tupleIJNS3_IJNS_1CILi8EEENS4_ILi1EEEEEENS3_IJNS4_ILi2EEEEEEEEENS3_IJNS3_IJS6_NS4_ILi0EEEEEENS3_IJNS4_ILi64EEEEEEEEEEENS_10ViewEngineIPN7cutlass10bfloat16_tEEEEEC2ERKSG_RKSL_)
$_ZN7cutlass13device_kernelIN5flash19enable_sm80_to_sm89INS1_16FlashAttnBwdSm80INS1_25CollectiveMainloopBwdSm80ILi2ELi2EN4cute5tupleIJNS5_1CILi128EEES8_NS7_ILi64EEEEEENS_10bfloat16_tEfNS_4arch4Sm80ELb1ELb0ELb1ELb0ELb0ELb0ELb0ELb0ELi2ELi4ELi4ELi4ELb0EEENS1_24CollectiveEpilogueBwdGQAISA_fSD_Li256ELb0ELb0EEENS1_25SingleTileBwdLPTSchedulerILb0ELi128ELb0EEEEEEEEEvNT_6ParamsE$_ZN4cute3eso3ESOILb1ELb0EJNS_6LayoutINS_5tupleIJNS3_IJNS_1CILi8EEENS4_ILi1EEEEEENS3_IJNS4_ILi2EEEEEEEEENS3_IJNS3_IJS6_NS4_ILi0EEEEEENS3_IJNS4_ILi64EEEEEEEEEEENS_10ViewEngineIPN7cutlass10bfloat16_tEEEEEC2ERKSG_RKSL_:
[----:B------:R-:W-:Y:S01]  /*9900*/  IADD3 R2, R23, -c[0x0][0x20], RZ ;  /* 0x8000080017027a10 */ /* 0x000fe20007ffe0ff */
[----:B------:R-:W-:Y:S01]  /*9910*/  IMAD.MOV.U32 R9, RZ, RZ, R3 ;  /* 0x000000ffff097224 */ /* 0x000fe200078e0003 */
[----:B------:R-:W-:-:S04]  /*9920*/  MOV R7, 0x0 ;  /* 0x0000000000077802 */ /* 0x000fc80000000f00 */
[----:B------:R1:W-:Y:S01]  /*9930*/  STL.64 [R2], R8 ;  /* 0x0000000802007387 */ /* 0x0003e20000100a00 */
[----:B------:R-:W-:Y:S05]  /*9940*/  RET.REL.NODEC R6 `(_ZN7cutlass13device_kernelIN5flash19enable_sm80_to_sm89INS1_16FlashAttnBwdSm80INS1_25CollectiveMainloopBwdSm80ILi2ELi2EN4cute5tupleIJNS5_1CILi128EEES8_NS7_ILi64EEEEEENS_10bfloat16_tEfNS_4arch4Sm80ELb1ELb0ELb1ELb0ELb0ELb0ELb0ELb0ELi2ELi4ELi4ELi4ELb0EEENS1_24CollectiveEpilogueBwdGQAISA_fSD_Li256ELb0ELb0EEENS1_25SingleTileBwdLPTSchedulerILb0ELi128ELb0EEEEEEEEEvNT_6ParamsE) ;  /* 0xffff66b006007950 */ /* 0x000fea0003c3ffff */
        .type           $_ZN7cutlass13device_kernelIN5flash19enable_sm80_to_sm89INS1_16FlashAttnBwdSm80INS1_25CollectiveMainloopBwdSm80ILi2ELi2EN4cute5tupleIJNS5_1CILi128EEES8_NS7_ILi64EEEEEENS_10bfloat16_tEfNS_4arch4Sm80ELb1ELb0ELb1ELb0ELb0ELb0ELb0ELb0ELi2ELi4ELi4ELi4ELb0EEENS1_24CollectiveEpilogueBwdGQAISA_fSD_Li256ELb0ELb0EEENS1_25SingleTileBwdLPTSchedulerILb0ELi128ELb0EEEEEEEEEvNT_6ParamsE$_ZN4cute3eso3ESOILb1ELb0EJNS_6LayoutINS_5tupleIJNS3_IJNS_1CILi8EEENS4_ILi1EEEEEENS3_IJNS4_ILi2EEEEEEEEENS3_IJNS3_IJS6_NS4_ILi0EEEEEENS3_IJNS4_ILi8192EEEEEEEEEEENS_10ViewEngineINS_8smem_ptrIPN7cutlass10bfloat16_tEEEEEEEC2ERKSG_RKSN_,@function
        .size           $_ZN7cutlass13device_kernelIN5flash19enable_sm80_to_sm89INS1_16FlashAttnBwdSm80INS1_25CollectiveMainloopBwdSm80ILi2ELi2EN4cute5tupleIJNS5_1CILi128EEES8_NS7_ILi64EEEEEENS_10bfloat16_tEfNS_4arch4Sm80ELb1ELb0ELb1ELb0ELb0ELb0ELb0ELb0ELi2ELi4ELi4ELi4ELb0EEENS1_24CollectiveEpilogueBwdGQAISA_fSD_Li256ELb0ELb0EEENS1_25SingleTileBwdLPTSchedulerILb0ELi128ELb0EEEEEEEEEvNT_6ParamsE$_ZN4cute3eso3ESOILb1ELb0EJNS_6LayoutINS_5tupleIJNS3_IJNS_1CILi8EEENS4_ILi1EEEEEENS3_IJNS4_ILi2EEEEEEEEENS3_IJNS3_IJS6_NS4_ILi0EEEEEENS3_IJNS4_ILi8192EEEEEEEEEEENS_10ViewEngineINS_8smem_ptrIPN7cutlass10bfloat16_tEEEEEEEC2ERKSG_RKSN_,($_ZN7cutlass13device_kernelIN5flash19enable_sm80_to_sm89INS1_16FlashAttnBwdSm80INS1_25CollectiveMainloopBwdSm80ILi2ELi2EN4cute5tupleIJNS5_1CILi128EEES8_NS7_ILi64EEEEEENS_10bfloat16_tEfNS_4arch4Sm80ELb1ELb0ELb1ELb0ELb0ELb0ELb0ELb0ELi2ELi4ELi4ELi4ELb0EEENS1_24CollectiveEpilogueBwdGQAISA_fSD_Li256ELb0ELb0EEENS1_25SingleTileBwdLPTSchedulerILb0ELi128ELb0EEEEEEEEEvNT_6ParamsE$_ZN4cute3eso3ESOILb1ELb0EJNS_6LayoutINS_5tupleIJNS3_IJNS_1CILi8EEENS4_ILi1EEEEEENS3_IJNS4_ILi2EEEEEEEEENS3_IJNS3_IJS6_NS4_ILi0EEEEEENS3_IJS5_EEEEEEEENS_10ViewEngineIPN7cutlass10bfloat16_tEEEEEC2ERKSF_RKSK_ - $_ZN7cutlass13device_kernelIN5flash19enable_sm80_to_sm89INS1_16FlashAttnBwdSm80INS1_25CollectiveMainloopBwdSm80ILi2ELi2EN4cute5tupleIJNS5_1CILi128EEES8_NS7_ILi64EEEEEENS_10bfloat16_tEfNS_4arch4Sm80ELb1ELb0ELb1ELb0ELb0ELb0ELb0ELb0ELi2ELi4ELi4ELi4ELb0EEENS1_24CollectiveEpilogueBwdGQAISA_fSD_Li256ELb0ELb0EEENS1_25SingleTileBwdLPTSchedulerILb0ELi128ELb0EEEEEEEEEvNT_6ParamsE$_ZN4cute3eso3ESOILb1ELb0EJNS_6LayoutINS_5tupleIJNS3_IJNS_1CILi8EEENS4_ILi1EEEEEENS3_IJNS4_ILi2EEEEEEEEENS3_IJNS3_IJS6_NS4_ILi0EEEEEENS3_IJNS4_ILi8192EEEEEEEEEEENS_10ViewEngineINS_8smem_ptrIPN7cutlass10bfloat16_tEEEEEEEC2ERKSG_RKSN_)
$_ZN7cutlass13device_kernelIN5flash19enable_sm80_to_sm89INS1_16FlashAttnBwdSm80INS1_25CollectiveMainloopBwdSm80ILi2ELi2EN4cute5tupleIJNS5_1CILi128EEES8_NS7_ILi64EEEEEENS_10bfloat16_tEfNS_4arch4Sm80ELb1ELb0ELb1ELb0ELb0ELb0ELb0ELb0ELi2ELi4ELi4ELi4ELb0EEENS1_24CollectiveEpilogueBwdGQAISA_fSD_Li256ELb0ELb0EEENS1_25SingleTileBwdLPTSchedulerILb0ELi128ELb0EEEEEEEEEvNT_6ParamsE$_ZN4cute3eso3ESOILb1ELb0EJNS_6LayoutINS_5tupleIJNS3_IJNS_1CILi8EEENS4_ILi1EEEEEENS3_IJNS4_ILi2EEEEEEEEENS3_IJNS3_IJS6_NS4_ILi0EEEEEENS3_IJNS4_ILi8192EEEEEEEEEEENS_10ViewEngineINS_8smem_ptrIPN7cutlass10bfloat16_tEEEEEEEC2ERKSG_RKSN_:
[----:B------:R-:W-:Y:S01]  /*9950*/  IADD3 R5, R23, -c[0x0][0x20], RZ ;  /* 0x8000080017057a10 */ /* 0x000fe20007ffe0ff */
[----:B------:R-:W-:Y:S01]  /*9960*/  IMAD.MOV.U32 R8, RZ, RZ, R4 ;  /* 0x000000ffff087224 */ /* 0x000fe200078e0004 */
[----:B------:R-:W-:Y:S01]  /*9970*/  MOV R9, R7 ;  /* 0x0000000700097202 */ /* 0x000fe20000000f00 */
[----:B------:R-:W-:-:S04]  /*9980*/  IMAD.MOV.U32 R7, RZ, RZ, 0x0 ;  /* 0x00000000ff077424 */ /* 0x000fc800078e00ff */
[----:B------:R1:W-:Y:S01]  /*9990*/  STL.64 [R5], R8 ;  /* 0x0000000805007387 */ /* 0x0003e20000100a00 */
[----:B------:R-:W-:Y:S05]  /*99a0*/  RET.REL.NODEC R6 `(_ZN7cutlass13device_kernelIN5flash19enable_sm80_to_sm89INS1_16FlashAttnBwdSm80INS1_25CollectiveMainloopBwdSm80ILi2ELi2EN4cute5tupleIJNS5_1CILi128EEES8_NS7_ILi64EEEEEENS_10bfloat16_tEfNS_4arch4Sm80ELb1ELb0ELb1ELb0ELb0ELb0ELb0ELb0ELi2ELi4ELi4ELi4ELb0EEENS1_24CollectiveEpilogueBwdGQAISA_fSD_Li256ELb0ELb0EEENS1_25SingleTileBwdLPTSchedulerILb0ELi128ELb0EEEEEEEEEvNT_6ParamsE) ;  /* 0xffff665006007950 */ /* 0x000fea0003c3ffff */
        .type           $_ZN7cutlass13device_kernelIN5flash19enable_sm80_to_sm89INS1_16FlashAttnBwdSm80INS1_25CollectiveMainloopBwdSm80ILi2ELi2EN4cute5tupleIJNS5_1CILi128EEES8_NS7_ILi64EEEEEENS_10bfloat16_tEfNS_4arch4Sm80ELb1ELb0ELb1ELb0ELb0ELb0ELb0ELb0ELi2ELi4ELi4ELi4ELb0EEENS1_24CollectiveEpilogueBwdGQAISA_fSD_Li256ELb0ELb0EEENS1_25SingleTileBwdLPTSchedulerILb0ELi128ELb0EEEEEEEEEvNT_6ParamsE$_ZN4cute3eso3ESOILb1ELb0EJNS_6LayoutINS_5tupleIJNS3_IJNS_1CILi8EEENS4_ILi1EEEEEENS3_IJNS4_ILi2EEEEEEEEENS3_IJNS3_IJS6_NS4_ILi0EEEEEENS3_IJS5_EEEEEEEENS_10ViewEngineIPN7cutlass10bfloat16_tEEEEEC2ERKSF_RKSK_,@function
        .size           $_ZN7cutlass13device_kernelIN5flash19enable_sm80_to_sm89INS1_16FlashAttnBwdSm80INS1_25CollectiveMainloopBwdSm80ILi2ELi2EN4cute5tupleIJNS5_1CILi128EEES8_NS7_ILi64EEEEEENS_10bfloat16_tEfNS_4arch4Sm80ELb1ELb0ELb1ELb0ELb0ELb0ELb0ELb0ELi2ELi4ELi4ELi4ELb0EEENS1_24CollectiveEpilogueBwdGQAISA_fSD_Li256ELb0ELb0EEENS1_25SingleTileBwdLPTSchedulerILb0ELi128ELb0EEEEEEEEEvNT_6ParamsE$_ZN4cute3eso3ESOILb1ELb0EJNS_6LayoutINS_5tupleIJNS3_IJNS_1CILi8EEENS4_ILi1EEEEEENS3_IJNS4_ILi2EEEEEEEEENS3_IJNS3_IJS6_NS4_ILi0EEEEEENS3_IJS5_EEEEEEEENS_10ViewEngineIPN7cutlass10bfloat16_tEEEEEC2ERKSF_RKSK_,($_ZN7cutlass13device_kernelIN5flash19enable_sm80_to_sm89INS1_16FlashAttnBwdSm80INS1_25CollectiveMainloopBwdSm80ILi2ELi2EN4cute5tupleIJNS5_1CILi128EEES8_NS7_ILi64EEEEEENS_10bfloat16_tEfNS_4arch4Sm80ELb1ELb0ELb1ELb0ELb0ELb0ELb0ELb0ELi2ELi4ELi4ELi4ELb0EEENS1_24CollectiveEpilogueBwdGQAISA_fSD_Li256ELb0ELb0EEENS1_25SingleTileBwdLPTSchedulerILb0ELi128ELb0EEEEEEEEEvNT_6ParamsE$_ZN4cute3eso3ESOILb1ELb0EJNS_6LayoutINS_5tupleIJNS3_IJNS_1CILi8EEENS4_ILi1EEEEEENS3_IJNS4_ILi4EEEEEEEEENS3_IJNS3_IJS6_NS4_ILi0EEEEEENS3_IJNS4_ILi2048EEEEEEEEEEENS_10ViewEngineINS_8smem_ptrIPN7cutlass10bfloat16_tEEEEEEEC2ERKSG_RKSN_ - $_ZN7cutlass13device_kernelIN5flash19enable_sm80_to_sm89INS1_16FlashAttnBwdSm80INS1_25CollectiveMainloopBwdSm80ILi2ELi2EN4cute5tupleIJNS5_1CILi128EEES8_NS7_ILi64EEEEEENS_10bfloat16_tEfNS_4arch4Sm80ELb1ELb0ELb1ELb0ELb0ELb0ELb0ELb0ELi2ELi4ELi4ELi4ELb0EEENS1_24CollectiveEpilogueBwdGQAISA_fSD_Li256ELb0ELb0EEENS1_25SingleTileBwdLPTSchedulerILb0ELi128ELb0EEEEEEEEEvNT_6ParamsE$_ZN4cute3eso3ESOILb1ELb0EJNS_6LayoutINS_5tupleIJNS3_IJNS_1CILi8EEENS4_ILi1EEEEEENS3_IJNS4_ILi2EEEEEEEEENS3_IJNS3_IJS6_NS4_ILi0EEEEEENS3_IJS5_EEEEEEEENS_10ViewEngineIPN7cutlass10bfloat16_tEEEEEC2ERKSF_RKSK_)
$_ZN7cutlass13device_kernelIN5flash19enable_sm80_to_sm89INS1_16FlashAttnBwdSm80INS1_25CollectiveMainloopBwdSm80ILi2ELi2EN4cute5tupleIJNS5_1CILi128EEES8_NS7_ILi64EEEEEENS_10bfloat16_tEfNS_4arch4Sm80ELb1ELb0ELb1ELb0ELb0ELb0ELb0ELb0ELi2ELi4ELi4ELi4ELb0EEENS1_24CollectiveEpilogueBwdGQAISA_fSD_Li256ELb0ELb0EEENS1_25SingleTileBwdLPTSchedulerILb0ELi128ELb0EEEEEEEEEvNT_6ParamsE$_ZN4cute3eso3ESOILb1ELb0EJNS_6LayoutINS_5tupleIJNS3_IJNS_1CILi8EEENS4_ILi1EEEEEENS3_IJNS4_ILi2EEEEEEEEENS3_IJNS3_IJS6_NS4_ILi0EEEEEENS3_IJS5_EEEEEEEENS_10ViewEngineIPN7cutlass10bfloat16_tEEEEEC2ERKSF_RKSK_:
[----:B------:R-:W-:Y:S01]  /*99b0*/  IADD3 R3, R66, -c[0x0][0x20], RZ ;  /* 0x8000080042037a10 */ /* 0x000fe20007ffe0ff */
[----:B------:R-:W-:Y:S01]  /*99c0*/  IMAD.MOV.U32 R8, RZ, RZ, R2 ;  /* 0x000000ffff087224 */ /* 0x000fe200078e0002 */
[----:B------:R-:W-:Y:S01]  /*99d0*/  MOV R9, R5 ;  /* 0x0000000500097202 */ /* 0x000fe20000000f00 */
[----:B------:R-:W-:-:S04]  /*99e0*/  IMAD.MOV.U32 R5, RZ, RZ, 0x0 ;  /* 0x00000000ff057424 */ /* 0x000fc800078e00ff */
[----:B------:R1:W-:Y:S01]  /*99f0*/  STL.64 [R3], R8 ;  /* 0x0000000803007387 */ /* 0x0003e20000100a00 */
[----:B------:R-:W-:Y:S05]  /*9a00*/  RET.REL.NODEC R4 `(_ZN7cutlass13device_kernelIN5flash19enable_sm80_to_sm89INS1_16FlashAttnBwdSm80INS1_25CollectiveMainloopBwdSm80ILi2ELi2EN4cute5tupleIJNS5_1CILi128EEES8_NS7_ILi64EEEEEENS_10bfloat16_tEfNS_4arch4Sm80ELb1ELb0ELb1ELb0ELb0ELb0ELb0ELb0ELi2ELi4ELi4ELi4ELb0EEENS1_24CollectiveEpilogueBwdGQAISA_fSD_Li256ELb0ELb0EEENS1_25SingleTileBwdLPTSchedulerILb0ELi128ELb0EEEEEEEEEvNT_6ParamsE) ;  /* 0xffff65f004007950 */ /* 0x000fea0003c3ffff */
        .type           $_ZN7cutlass13device_kernelIN5flash19enable_sm80_to_sm89INS1_16FlashAttnBwdSm80INS1_25CollectiveMainloopBwdSm80ILi2ELi2EN4cute5tupleIJNS5_1CILi128EEES8_NS7_ILi64EEEEEENS_10bfloat16_tEfNS_4arch4Sm80ELb1ELb0ELb1ELb0ELb0ELb0ELb0ELb0ELi2ELi4ELi4ELi4ELb0EEENS1_24CollectiveEpilogueBwdGQAISA_fSD_Li256ELb0ELb0EEENS1_25SingleTileBwdLPTSchedulerILb0ELi128ELb0EEEEEEEEEvNT_6ParamsE$_ZN4cute3eso3ESOILb1ELb0EJNS_6LayoutINS_5tupleIJNS3_IJNS_1CILi8EEENS4_ILi1EEEEEENS3_IJNS4_ILi4EEEEEEEEENS3_IJNS3_IJS6_NS4_ILi0EEEEEENS3_IJNS4_ILi2048EEEEEEEEEEENS_10ViewEngineINS_8smem_ptrIPN7cutlass10bfloat16_tEEEEEEEC2ERKSG_RKSN_,@function
        .size           $_ZN7cutlass13device_kernelIN5flash19enable_sm80_to_sm89INS1_16FlashAttnBwdSm80INS1_25CollectiveMainloopBwdSm80ILi2ELi2EN4cute5tupleIJNS5_1CILi128EEES8_NS7_ILi64EEEEEENS_10bfloat16_tEfNS_4arch4Sm80ELb1ELb0ELb1ELb0ELb0ELb0ELb0ELb0ELi2ELi4ELi4ELi4ELb0EEENS1_24CollectiveEpilogueBwdGQAISA_fSD_Li256ELb0ELb0EEENS1_25SingleTileBwdLPTSchedulerILb0ELi128ELb0EEEEEEEEEvNT_6ParamsE$_ZN4cute3eso3ESOILb1ELb0EJNS_6LayoutINS_5tupleIJNS3_IJNS_1CILi8EEENS4_ILi1EEEEEENS3_IJNS4_ILi4EEEEEEEEENS3_IJNS3_IJS6_NS4_ILi0EEEEEENS3_IJNS4_ILi2048EEEEEEEEEEENS_10ViewEngineINS_8smem_ptrIPN7cutlass10bfloat16_tEEEEEEEC2ERKSG_RKSN_,($_ZN7cutlass13device_kernelIN5flash19enable_sm80_to_sm89INS1_16FlashAttnBwdSm80INS1_25CollectiveMainloopBwdSm80ILi2ELi2EN4cute5tupleIJNS5_1CILi128EEES8_NS7_ILi64EEEEEENS_10bfloat16_tEfNS_4arch4Sm80ELb1ELb0ELb1ELb0ELb0ELb0ELb0ELb0ELi2ELi4ELi4ELi4ELb0EEENS1_24CollectiveEpilogueBwdGQAISA_fSD_Li256ELb0ELb0EEENS1_25SingleTileBwdLPTSchedulerILb0ELi128ELb0EEEEEEEEEvNT_6ParamsE$_ZN4cute3eso3ESOILb1ELb0EJNS_6LayoutINS_5tupleIJNS3_IJNS_1CILi8EEENS4_ILi1EEEEEENS3_IJNS4_ILi4EEEEEEEEENS3_IJNS3_IJS6_NS4_ILi0EEEEEENS3_IJS5_EEEEEEEENS_10ViewEngineIPN7cutlass10bfloat16_tEEEEEC2ERKSF_RKSK_ - $_ZN7cutlass13device_kernelIN5flash19enable_sm80_to_sm89INS1_16FlashAttnBwdSm80INS1_25CollectiveMainloopBwdSm80ILi2ELi2EN4cute5tupleIJNS5_1CILi128EEES8_NS7_ILi64EEEEEENS_10bfloat16_tEfNS_4arch4Sm80ELb1ELb0ELb1ELb0ELb0ELb0ELb0ELb0ELi2ELi4ELi4ELi4ELb0EEENS1_24CollectiveEpilogueBwdGQAISA_fSD_Li256ELb0ELb0EEENS1_25SingleTileBwdLPTSchedulerILb0ELi128ELb0EEEEEEEEEvNT_6ParamsE$_ZN4cute3eso3ESOILb1ELb0EJNS_6LayoutINS_5tupleIJNS3_IJNS_1CILi8EEENS4_ILi1EEEEEENS3_IJNS4_ILi4EEEEEEEEENS3_IJNS3_IJS6_NS4_ILi0EEEEEENS3_IJNS4_ILi2048EEEEEEEEEEENS_10ViewEngineINS_8smem_ptrIPN7cutlass10bfloat16_tEEEEEEEC2ERKSG_RKSN_)
$_ZN7cutlass13device_kernelIN5flash19enable_sm80_to_sm89INS1_16FlashAttnBwdSm80INS1_25CollectiveMainloopBwdSm80ILi2ELi2EN4cute5tupleIJNS5_1CILi128EEES8_NS7_ILi64EEEEEENS_10bfloat16_tEfNS_4arch4Sm80ELb1ELb0ELb1ELb0ELb0ELb0ELb0ELb0ELi2ELi4ELi4ELi4ELb0EEENS1_24CollectiveEpilogueBwdGQAISA_fSD_Li256ELb0ELb0EEENS1_25SingleTileBwdLPTSchedulerILb0ELi128ELb0EEEEEEEEEvNT_6ParamsE$_ZN4cute3eso3ESOILb1ELb0EJNS_6LayoutINS_5tupleIJNS3_IJNS_1CILi8EEENS4_ILi1EEEEEENS3_IJNS4_ILi4EEEEEEEEENS3_IJNS3_IJS6_NS4_ILi0EEEEEENS3_IJNS4_ILi2048EEEEEEEEEEENS_10ViewEngineINS_8smem_ptrIPN7cutlass10bfloat16_tEEEEEEEC2ERKSG_RKSN_:
[----:B------:R-:W-:Y:S01]  /*9a10*/  IADD3 R7, R23, -c[0x0][0x20], RZ ;  /* 0x8000080017077a10 */ /* 0x000fe20007ffe0ff */
[----:B------:R-:W-:Y:S01]  /*9a20*/  IMAD.MOV.U32 R10, RZ, RZ, R6 ;  /* 0x000000ffff0a7224 */ /* 0x000fe200078e0006 */
[----:B------:R-:W-:Y:S01]  /*9a30*/  MOV R11, R9 ;  /* 0x00000009000b7202 */ /* 0x000fe20000000f00 */
[----:B------:R-:W-:-:S04]  /*9a40*/  IMAD.MOV.U32 R9, RZ, RZ, 0x0 ;  /* 0x00000000ff097424 */ /* 0x000fc800078e00ff */
[----:B------:R1:W-:Y:S01]  /*9a50*/  STL.64 [R7], R10 ;  /* 0x0000000a07007387 */ /* 0x0003e20000100a00 */
[----:B------:R-:W-:Y:S05]  /*9a60*/  RET.REL.NODEC R8 `(_ZN7cutlass13device_kernelIN5flash19enable_sm80_to_sm89INS1_16FlashAttnBwdSm80INS1_25CollectiveMainloopBwdSm80ILi2ELi2EN4cute5tupleIJNS5_1CILi128EEES8_NS7_ILi64EEEEEENS_10bfloat16_tEfNS_4arch4Sm80ELb1ELb0ELb1ELb0ELb0ELb0ELb0ELb0ELi2ELi4ELi4ELi4ELb0EEENS1_24CollectiveEpilogueBwdGQAISA_fSD_Li256ELb0ELb0EEENS1_25SingleTileBwdLPTSchedulerILb0ELi128ELb0EEEEEEEEEvNT_6ParamsE) ;  /* 0xffff659008007950 */ /* 0x000fea0003c3ffff */
        .type           $_ZN7cutlass13device_kernelIN5flash19enable_sm80_to_sm89INS1_16FlashAttnBwdSm80INS1_25CollectiveMainloopBwdSm80ILi2ELi2EN4cute5tupleIJNS5_1CILi128EEES8_NS7_ILi64EEEEEENS_10bfloat16_tEfNS_4arch4Sm80ELb1ELb0ELb1ELb0ELb0ELb0ELb0ELb0ELi2ELi4ELi4ELi4ELb0EEENS1_24CollectiveEpilogueBwdGQAISA_fSD_Li256ELb0ELb0EEENS1_25SingleTileBwdLPTSchedulerILb0ELi128ELb0EEEEEEEEEvNT_6ParamsE$_ZN4cute3eso3ESOILb1ELb0EJNS_6LayoutINS_5tupleIJNS3_IJNS_1CILi8EEENS4_ILi1EEEEEENS3_IJNS4_ILi4EEEEEEEEENS3_IJNS3_IJS6_NS4_ILi0EEEEEENS3_IJS5_EEEEEEEENS_10ViewEngineIPN7cutlass10bfloat16_tEEEEEC2ERKSF_RKSK_,@function
        .size           $_ZN7cutlass13device_kernelIN5flash19enable_sm80_to_sm89INS1_16FlashAttnBwdSm80INS1_25CollectiveMainloopBwdSm80ILi2ELi2EN4cute5tupleIJNS5_1CILi128EEES8_NS7_ILi64EEEEEENS_10bfloat16_tEfNS_4arch4Sm80ELb1ELb0ELb1ELb0ELb0ELb0ELb0ELb0ELi2ELi4ELi4ELi4ELb0EEENS1_24CollectiveEpilogueBwdGQAISA_fSD_Li256ELb0ELb0EEENS1_25SingleTileBwdLPTSchedulerILb0ELi128ELb0EEEEEEEEEvNT_6ParamsE$_ZN4cute3eso3ESOILb1ELb0EJNS_6LayoutINS_5tupleIJNS3_IJNS_1CILi8EEENS4_ILi1EEEEEENS3_IJNS4_ILi4EEEEEEEEENS3_IJNS3_IJS6_NS4_ILi0EEEEEENS3_IJS5_EEEEEEEENS_10ViewEngineIPN7cutlass10bfloat16_tEEEEEC2ERKSF_RKSK_,($_ZN7cutlass13device_kernelIN5flash19enable_sm80_to_sm89INS1_16FlashAttnBwdSm80INS1_25CollectiveMainloopBwdSm80ILi2ELi2EN4cute5tupleIJNS5_1CILi128EEES8_NS7_ILi64EEEEEENS_10bfloat16_tEfNS_4arch4Sm80ELb1ELb0ELb1ELb0ELb0ELb0ELb0ELb0ELi2ELi4ELi4ELi4ELb0EEENS1_24CollectiveEpilogueBwdGQAISA_fSD_Li256ELb0ELb0EEENS1_25SingleTileBwdLPTSchedulerILb0ELi128ELb0EEEEEEEEEvNT_6ParamsE$_ZN4cute3eso3ESOILb1ELb0EJNS_6LayoutINS_5tupleIJNS3_IJNS_1CILi8EEENS4_ILi1EEEEEENS4_ILi2EEEEEENS3_IJNS3_IJS6_NS4_ILi0EEEEEENS4_ILi4096EEEEEEEENS_10ViewEngineINS_8smem_ptrIPN7cutlass10bfloat16_tEEEEEEEC2ERKSE_RKSL_ - $_ZN7cutlass13device_kernelIN5flash19enable_sm80_to_sm89INS1_16FlashAttnBwdSm80INS1_25CollectiveMainloopBwdSm80ILi2ELi2EN4cute5tupleIJNS5_1CILi128EEES8_NS7_ILi64EEEEEENS_10bfloat16_tEfNS_4arch4Sm80ELb1ELb0ELb1ELb0ELb0ELb0ELb0ELb0ELi2ELi4ELi4ELi4ELb0EEENS1_24CollectiveEpilogueBwdGQAISA_fSD_Li256ELb0ELb0EEENS1_25SingleTileBwdLPTSchedulerILb0ELi128ELb0EEEEEEEEEvNT_6ParamsE$_ZN4cute3eso3ESOILb1ELb0EJNS_6LayoutINS_5tupleIJNS3_IJNS_1CILi8EEENS4_ILi1EEEEEENS3_IJNS4_ILi4EEEEEEEEENS3_IJNS3_IJS6_NS4_ILi0EEEEEENS3_IJS5_EEEEEEEENS_10ViewEngineIPN7cutlass10bfloat16_tEEEEEC2ERKSF_RKSK_)
$_ZN7cutlass13device_kernelIN5flash19enable_sm80_to_sm89INS1_16FlashAttnBwdSm80INS1_25CollectiveMainloopBwdSm80ILi2ELi2EN4cute5tupleIJNS5_1CILi128EEES8_NS7_ILi64EEEEEENS_10bfloat16_tEfNS_4arch4Sm80ELb1ELb0ELb1ELb0ELb0ELb0ELb0ELb0ELi2ELi4ELi4ELi4ELb0EEENS1_24CollectiveEpilogueBwdGQAISA_fSD_Li256ELb0ELb0EEENS1_25SingleTileBwdLPTSchedulerILb0ELi128ELb0EEEEEEEEEvNT_6ParamsE$_ZN4cute3eso3ESOILb1ELb0EJNS_6LayoutINS_5tupleIJNS3_IJNS_1CILi8EEENS4_ILi1EEEEEENS3_IJNS4_ILi4EEEEEEEEENS3_IJNS3_IJS6_NS4_ILi0EEEEEENS3_IJS5_EEEEEEEENS_10ViewEngineIPN7cutlass10bfloat16_tEEEEEC2ERKSF_RKSK_:
[----:B------:R-:W-:Y:S01]  /*9a70*/  IADD3 R3, R23, -c[0x0][0x20], RZ ;  /* 0x8000080017037a10 */ /* 0x000fe20007ffe0ff */
[----:B------:R-:W-:Y:S01]  /*9a80*/  IMAD.MOV.U32 R8, RZ, RZ, R2 ;  /* 0x000000ffff087224 */ /* 0x000fe200078e0002 */
[----:B------:R-:W-:Y:S01]  /*9a90*/  MOV R9, R5 ;  /* 0x0000000500097202 */ /* 0x000fe20000000f00 */
[----:B------:R-:W-:-:S04]  /*9aa0*/  IMAD.MOV.U32 R5, RZ, RZ, 0x0 ;  /* 0x00000000ff057424 */ /* 0x000fc800078e00ff */
[----:B------:R1:W-:Y:S01]  /*9ab0*/  STL.64 [R3], R8 ;  /* 0x0000000803007387 */ /* 0x0003e20000100a00 */
[----:B------:R-:W-:Y:S05]  /*9ac0*/  RET.REL.NODEC R4 `(_ZN7cutlass13device_kernelIN5flash19enable_sm80_to_sm89INS1_16FlashAttnBwdSm80INS1_25CollectiveMainloopBwdSm80ILi2ELi2EN4cute5tupleIJNS5_1CILi128EEES8_NS7_ILi64EEEEEENS_10bfloat16_tEfNS_4arch4Sm80ELb1ELb0ELb1ELb0ELb0ELb0ELb0ELb0ELi2ELi4ELi4ELi4ELb0EEENS1_24CollectiveEpilogueBwdGQAISA_fSD_Li256ELb0ELb0EEENS1_25SingleTileBwdLPTSchedulerILb0ELi128ELb0EEEEEEEEEvNT_6ParamsE) ;  /* 0xffff653004007950 */ /* 0x000fea0003c3ffff */
        .type           $_ZN7cutlass13device_kernelIN5flash19enable_sm80_to_sm89INS1_16FlashAttnBwdSm80INS1_25CollectiveMainloopBwdSm80ILi2ELi2EN4cute5tupleIJNS5_1CILi128EEES8_NS7_ILi64EEEEEENS_10bfloat16_tEfNS_4arch4Sm80ELb1ELb0ELb1ELb0ELb0ELb0ELb0ELb0ELi2ELi4ELi4ELi4ELb0EEENS1_24CollectiveEpilogueBwdGQAISA_fSD_Li256ELb0ELb0EEENS1_25SingleTileBwdLPTSchedulerILb0ELi128ELb0EEEEEEEEEvNT_6ParamsE$_ZN4cute3eso3ESOILb1ELb0EJNS_6LayoutINS_5tupleIJNS3_IJNS_1CILi8EEENS4_ILi1EEEEEENS4_ILi2EEEEEENS3_IJNS3_IJS6_NS4_ILi0EEEEEENS4_ILi4096EEEEEEEENS_10ViewEngineINS_8smem_ptrIPN7cutlass10bfloat16_tEEEEEEEC2ERKSE_RKSL_,@function
        .size           $_ZN7cutlass13device_kernelIN5flash19enable_sm80_to_sm89INS1_16FlashAttnBwdSm80INS1_25CollectiveMainloopBwdSm80ILi2ELi2EN4cute5tupleIJNS5_1CILi128EEES8_NS7_ILi64EEEEEENS_10bfloat16_tEfNS_4arch4Sm80ELb1ELb0ELb1ELb0ELb0ELb0ELb0ELb0ELi2ELi4ELi4ELi4ELb0EEENS1_24CollectiveEpilogueBwdGQAISA_fSD_Li256ELb0ELb0EEENS1_25SingleTileBwdLPTSchedulerILb0ELi128ELb0EEEEEEEEEvNT_6ParamsE$_ZN4cute3eso3ESOILb1ELb0EJNS_6LayoutINS_5tupleIJNS3_IJNS_1CILi8EEENS4_ILi1EEEEEENS4_ILi2EEEEEENS3_IJNS3_IJS6_NS4_ILi0EEEEEENS4_ILi4096EEEEEEEENS_10ViewEngineINS_8smem_ptrIPN7cutlass10bfloat16_tEEEEEEEC2ERKSE_RKSL_,($_ZN7cutlass13device_kernelIN5flash19enable_sm80_to_sm89INS1_16FlashAttnBwdSm80INS1_25CollectiveMainloopBwdSm80ILi2ELi2EN4cute5tupleIJNS5_1CILi128EEES8_NS7_ILi64EEEEEENS_10bfloat16_tEfNS_4arch4Sm80ELb1ELb0ELb1ELb0ELb0ELb0ELb0ELb0ELi2ELi4ELi4ELi4ELb0EEENS1_24CollectiveEpilogueBwdGQAISA_fSD_Li256ELb0ELb0EEENS1_25SingleTileBwdLPTSchedulerILb0ELi128ELb0EEEEEEEEEvNT_6ParamsE$_ZN4cute3eso3ESOILb1ELb0EJNS_6LayoutINS_5tupleIJNS3_IJNS_1CILi8EEENS4_ILi1EEEEEENS4_ILi2EEEEEENS3_IJNS3_IJS6_NS4_ILi0EEEEEENS4_ILi4096EEEEEEEEiEEC2ERKSE_RKi - $_ZN7cutlass13device_kernelIN5flash19enable_sm80_to_sm89INS1_16FlashAttnBwdSm80INS1_25CollectiveMainloopBwdSm80ILi2ELi2EN4cute5tupleIJNS5_1CILi128EEES8_NS7_ILi64EEEEEENS_10bfloat16_tEfNS_4arch4Sm80ELb1ELb0ELb1ELb0ELb0ELb0ELb0ELb0ELi2ELi4ELi4ELi4ELb0EEENS1_24CollectiveEpilogueBwdGQAISA_fSD_Li256ELb0ELb0EEENS1_25SingleTileBwdLPTSchedulerILb0ELi128ELb0EEEEEEEEEvNT_6ParamsE$_ZN4cute3eso3ESOILb1ELb0EJNS_6LayoutINS_5tupleIJNS3_IJNS_1CILi8EEENS4_ILi1EEEEEENS4_ILi2EEEEEENS3_IJNS3_IJS6_NS4_ILi0EEEEEENS4_ILi4096EEEEEEEENS_10ViewEngineINS_8smem_ptrIPN7cutlass10bfloat16_tEEEEEEEC2ERKSE_RKSL_)
$_ZN7cutlass13device_kernelIN5flash19enable_sm80_to_sm89INS1_16FlashAttnBwdSm80INS1_25CollectiveMainloopBwdSm80ILi2ELi2EN4cute5tupleIJNS5_1CILi128EEES8_NS7_ILi64EEEEEENS_10bfloat16_tEfNS_4arch4Sm80ELb1ELb0ELb1ELb0ELb0ELb0ELb0ELb0ELi2ELi4ELi4ELi4ELb0EEENS1_24CollectiveEpilogueBwdGQAISA_fSD_Li256ELb0ELb0EEENS1_25SingleTileBwdLPTSchedulerILb0ELi128ELb0EEEEEEEEEvNT_6ParamsE$_ZN4cute3eso3ESOILb1ELb0EJNS_6LayoutINS_5tupleIJNS3_IJNS_1CILi8EEENS4_ILi1EEEEEENS4_ILi2EEEEEENS3_IJNS3_IJS6_NS4_ILi0EEEEEENS4_ILi4096EEEEEEEENS_10ViewEngineINS_8smem_ptrIPN7cutlass10bfloat16_tEEEEEEEC2ERKSE_RKSL_:
[----:B------:R-:W-:Y:S02]  /*9ad0*/  IADD3 R4, R66, -c[0x0][0x20], RZ ;  /* 0x8000080042047a10 */ /* 0x000fe40007ffe0ff */
[----:B------:R-:W-:-:S03]  /*9ae0*/  MOV R7, 0x0 ;  /* 0x0000000000077802 */ /* 0x000fc60000000f00 */
[----:B------:R1:W-:Y:S01]  /*9af0*/  STL.64 [R4], R2 ;  /* 0x0000000204007387 */ /* 0x0003e20000100a00 */
[----:B------:R-:W-:Y:S05]  /*9b00*/  RET.REL.NODEC R6 `(_ZN7cutlass13device_kernelIN5flash19enable_sm80_to_sm89INS1_16FlashAttnBwdSm80INS1_25CollectiveMainloopBwdSm80ILi2ELi2EN4cute5tupleIJNS5_1CILi128EEES8_NS7_ILi64EEEEEENS_10bfloat16_tEfNS_4arch4Sm80ELb1ELb0ELb1ELb0ELb0ELb0ELb0ELb0ELi2ELi4ELi4ELi4ELb0EEENS1_24CollectiveEpilogueBwdGQAISA_fSD_Li256ELb0ELb0EEENS1_25SingleTileBwdLPTSchedulerILb0ELi128ELb0EEEEEEEEEvNT_6ParamsE) ;  /* 0xffff64f006007950 */ /* 0x000fea0003c3ffff */
        .type           $_ZN7cutlass13device_kernelIN5flash19enable_sm80_to_sm89INS1_16FlashAttnBwdSm80INS1_25CollectiveMainloopBwdSm80ILi2ELi2EN4cute5tupleIJNS5_1CILi128EEES8_NS7_ILi64EEEEEENS_10bfloat16_tEfNS_4arch4Sm80ELb1ELb0ELb1ELb0ELb0ELb0ELb0ELb0ELi2ELi4ELi4ELi4ELb0EEENS1_24CollectiveEpilogueBwdGQAISA_fSD_Li256ELb0ELb0EEENS1_25SingleTileBwdLPTSchedulerILb0ELi128ELb0EEEEEEEEEvNT_6ParamsE$_ZN4cute3eso3ESOILb1ELb0EJNS_6LayoutINS_5tupleIJNS3_IJNS_1CILi8EEENS4_ILi1EEEEEENS4_ILi2EEEEEENS3_IJNS3_IJS6_NS4_ILi0EEEEEENS4_ILi4096EEEEEEEEiEEC2ERKSE_RKi,@function
        .size           $_ZN7cutlass13device_kernelIN5flash19enable_sm80_to_sm89INS1_16FlashAttnBwdSm80INS1_25CollectiveMainloopBwdSm80ILi2ELi2EN4cute5tupleIJNS5_1CILi128EEES8_NS7_ILi64EEEEEENS_10bfloat16_tEfNS_4arch4Sm80ELb1ELb0ELb1ELb0ELb0ELb0ELb0ELb0ELi2ELi4ELi4ELi4ELb0EEENS1_24CollectiveEpilogueBwdGQAISA_fSD_Li256ELb0ELb0EEENS1_25SingleTileBwdLPTSchedulerILb0ELi128ELb0EEEEEEEEEvNT_6ParamsE$_ZN4cute3eso3ESOILb1ELb0EJNS_6LayoutINS_5tupleIJNS3_IJNS_1CILi8EEENS4_ILi1EEEEEENS4_ILi2EEEEEENS3_IJNS3_IJS6_NS4_ILi0EEEEEENS4_ILi4096EEEEEEEEiEEC2ERKSE_RKi,($_ZN7cutlass13device_kernelIN5flash19enable_sm80_to_sm89INS1_16FlashAttnBwdSm80INS1_25CollectiveMainloopBwdSm80ILi2ELi2EN4cute5tupleIJNS5_1CILi128EEES8_NS7_ILi64EEEEEENS_10bfloat16_tEfNS_4arch4Sm80ELb1ELb0ELb1ELb0ELb0ELb0ELb0ELb0ELi2ELi4ELi4ELi4ELb0EEENS1_24CollectiveEpilogueBwdGQAISA_fSD_Li256ELb0ELb0EEENS1_25SingleTileBwdLPTSchedulerILb0ELi128ELb0EEEEEEEEEvNT_6ParamsE$_ZN4cute3eso3ESOILb1ELb0EJNS_6LayoutINS_5tupleIJNS3_IJNS_1CILi8EEENS4_ILi1EEEEEENS4_ILi2EEEEEENS3_IJNS3_IJS6_NS4_ILi0EEEEEENS4_ILi64EEEEEEEENS_10ViewEngineIPN7cutlass10bfloat16_tEEEEEC2ERKSE_RKSJ_ - $_ZN7cutlass13device_kernelIN5flash19enable_sm80_to_sm89INS1_16FlashAttnBwdSm80INS1_25CollectiveMainloopBwdSm80ILi2ELi2EN4cute5tupleIJNS5_1CILi128EEES8_NS7_ILi64EEEEEENS_10bfloat16_tEfNS_4arch4Sm80ELb1ELb0ELb1ELb0ELb0ELb0ELb0ELb0ELi2ELi4ELi4ELi4ELb0EEENS1_24CollectiveEpilogueBwdGQAISA_fSD_Li256ELb0ELb0EEENS1_25SingleTileBwdLPTSchedulerILb0ELi128ELb0EEEEEEEEEvNT_6ParamsE$_ZN4cute3eso3ESOILb1ELb0EJNS_6LayoutINS_5tupleIJNS3_IJNS_1CILi8EEENS4_ILi1EEEEEENS4_ILi2EEEEEENS3_IJNS3_IJS6_NS4_ILi0EEEEEENS4_ILi4096EEEEEEEEiEEC2ERKSE_RKi)
$_ZN7cutlass13device_kernelIN5flash19enable_sm80_to_sm89INS1_16FlashAttnBwdSm80INS1_25CollectiveMainloopBwdSm80ILi2ELi2EN4cute5tupleIJNS5_1CILi128EEES8_NS7_ILi64EEEEEENS_10bfloat16_tEfNS_4arch4Sm80ELb1ELb0ELb1ELb0ELb0ELb0ELb0ELb0ELi2ELi4ELi4ELi4ELb0EEENS1_24CollectiveEpilogueBwdGQAISA_fSD_Li256ELb0ELb0EEENS1_25SingleTileBwdLPTSchedulerILb0ELi128ELb0EEEEEEEEEvNT_6ParamsE$_ZN4cute3eso3ESOILb1ELb0EJNS_6LayoutINS_5tupleIJNS3_IJNS_1CILi8EEENS4_ILi1EEEEEENS4_ILi2EEEEEENS3_IJNS3_IJS6_NS4_ILi0EEEEEENS4_ILi4096EEEEEEEEiEEC2ERKSE_RKi:
[----:B------:R-:W-:Y:S02]  /*9b10*/  IADD3 R2, R66, -c[0x0][0x20], RZ ;  /* 0x8000080042027a10 */ /* 0x000fe40007ffe0ff */
[----:B------:R-:W-:-:S03]  /*9b20*/  MOV R5, 0x0 ;  /* 0x0000000000057802 */ /* 0x000fc60000000f00 */
[----:B------:R1:W-:Y:S01]  /*9b30*/  STL [R2], R3 ;  /* 0x0000000302007387 */ /* 0x0003e20000100800 */
[----:B------:R-:W-:Y:S05]  /*9b40*/  RET.REL.NODEC R4 `(_ZN7cutlass13device_kernelIN5flash19enable_sm80_to_sm89INS1_16FlashAttnBwdSm80INS1_25CollectiveMainloopBwdSm80ILi2ELi2EN4cute5tupleIJNS5_1CILi128EEES8_NS7_ILi64EEEEEENS_10bfloat16_tEfNS_4arch4Sm80ELb1ELb0ELb1ELb0ELb0ELb0ELb0ELb0ELi2ELi4ELi4ELi4ELb0EEENS1_24CollectiveEpilogueBwdGQAISA_fSD_Li256ELb0ELb0EEENS1_25SingleTileBwdLPTSchedulerILb0ELi128ELb0EEEEEEEEEvNT_6ParamsE) ;  /* 0xffff64b004007950 */ /* 0x000fea0003c3ffff */
        .type           $_ZN7cutlass13device_kernelIN5flash19enable_sm80_to_sm89INS1_16FlashAttnBwdSm80INS1_25CollectiveMainloopBwdSm80ILi2ELi2EN4cute5tupleIJNS5_1CILi128EEES8_NS7_ILi64EEEEEENS_10bfloat16_tEfNS_4arch4Sm80ELb1ELb0ELb1ELb0ELb0ELb0ELb0ELb0ELi2ELi4ELi4ELi4ELb0EEENS1_24CollectiveEpilogueBwdGQAISA_fSD_Li256ELb0ELb0EEENS1_25SingleTileBwdLPTSchedulerILb0ELi128ELb0EEEEEEEEEvNT_6ParamsE$_ZN4cute3eso3ESOILb1ELb0EJNS_6LayoutINS_5tupleIJNS3_IJNS_1CILi8EEENS4_ILi1EEEEEENS4_ILi2EEEEEENS3_IJNS3_IJS6_NS4_ILi0EEEEEENS4_ILi64EEEEEEEENS_10ViewEngineIPN7cutlass10bfloat16_tEEEEEC2ERKSE_RKSJ_,@function
        .size           $_ZN7cutlass13device_kernelIN5flash19enable_sm80_to_sm89INS1_16FlashAttnBwdSm80INS1_25CollectiveMainloopBwdSm80ILi2ELi2EN4cute5tupleIJNS5_1CILi128EEES8_NS7_ILi64EEEEEENS_10bfloat16_tEfNS_4arch4Sm80ELb1ELb0ELb1ELb0ELb0ELb0ELb0ELb0ELi2ELi4ELi4ELi4ELb0EEENS1_24CollectiveEpilogueBwdGQAISA_fSD_Li256ELb0ELb0EEENS1_25SingleTileBwdLPTSchedulerILb0ELi128ELb0EEEEEEEEEvNT_6ParamsE$_ZN4cute3eso3ESOILb1ELb0EJNS_6LayoutINS_5tupleIJNS3_IJNS_1CILi8EEENS4_ILi1EEEEEENS4_ILi2EEEEEENS3_IJNS3_IJS6_NS4_ILi0EEEEEENS4_ILi64EEEEEEEENS_10ViewEngineIPN7cutlass10bfloat16_tEEEEEC2ERKSE_RKSJ_,($_ZN7cutlass13device_kernelIN5flash19enable_sm80_to_sm89INS1_16FlashAttnBwdSm80INS1_25CollectiveMainloopBwdSm80ILi2ELi2EN4cute5tupleIJNS5_1CILi128EEES8_NS7_ILi64EEEEEENS_10bfloat16_tEfNS_4arch4Sm80ELb1ELb0ELb1ELb0ELb0ELb0ELb0ELb0ELi2ELi4ELi4ELi4ELb0EEENS1_24CollectiveEpilogueBwdGQAISA_fSD_Li256ELb0ELb0EEENS1_25SingleTileBwdLPTSchedulerILb0ELi128ELb0EEEEEEEEEvNT_6ParamsE$_ZN4cute3eso3ESOILb1ELb0EJNS_6LayoutINS_5tupleIJNS3_IJNS_1CILi8EEENS4_ILi1EEEEEENS4_ILi2EEEEEENS3_IJNS3_IJS6_NS4_ILi0EEEEEENS4_ILi64EEEEEEEEiEEC2ERKSE_RKi - $_ZN7cutlass13device_kernelIN5flash19enable_sm80_to_sm89INS1_16FlashAttnBwdSm80INS1_25CollectiveMainloopBwdSm80ILi2ELi2EN4cute5tupleIJNS5_1CILi128EEES8_NS7_ILi64EEEEEENS_10bfloat16_tEfNS_4arch4Sm80ELb1ELb0ELb1ELb0ELb0ELb0ELb0ELb0ELi2ELi4ELi4ELi4ELb0EEENS1_24CollectiveEpilogueBwdGQAISA_fSD_Li256ELb0ELb0EEENS1_25SingleTileBwdLPTSchedulerILb0ELi128ELb0EEEEEEEEEvNT_6ParamsE$_ZN4cute3eso3ESOILb1ELb0EJNS_6LayoutINS_5tupleIJNS3_IJNS_1CILi8EEENS4_ILi1EEEEEENS4_ILi2EEEEEENS3_IJNS3_IJS6_NS4_ILi0EEEEEENS4_ILi64EEEEEEEENS_10ViewEngineIPN7cutlass10bfloat16_tEEEEEC2ERKSE_RKSJ_)
$_ZN7cutlass13device_kernelIN5flash19enable_sm80_to_sm89INS1_16FlashAttnBwdSm80INS1_25CollectiveMainloopBwdSm80ILi2ELi2EN4cute5tupleIJNS5_1CILi128EEES8_NS7_ILi64EEEEEENS_10bfloat16_tEfNS_4arch4Sm80ELb1ELb0ELb1ELb0ELb0ELb0ELb0ELb0ELi2ELi4ELi4ELi4ELb0EEENS1_24CollectiveEpilogueBwdGQAISA_fSD_Li256ELb0ELb0EEENS1_25SingleTileBwdLPTSchedulerILb0ELi128ELb0EEEEEEEEEvNT_6ParamsE$_ZN4cute3eso3ESOILb1ELb0EJNS_6LayoutINS_5tupleIJNS3_IJNS_1CILi8EEENS4_ILi1EEEEEENS4_ILi2EEEEEENS3_IJNS3_IJS6_NS4_ILi0EEEEEENS4_ILi64EEEEEEEENS_10ViewEngineIPN7cutlass10bfloat16_tEEEEEC2ERKSE_RKSJ_:
[----:B------:R-:W-:Y:S01]  /*9b50*/  IADD3 R2, R23, -c[0x0][0x20], RZ ;  /* 0x8000080017027a10 */ /* 0x000fe20007ffe0ff */
[----:B------:R-:W-:Y:S01]  /*9b60*/  IMAD.MOV.U32 R9, RZ, RZ, R3 ;  /* 0x000000ffff097224 */ /* 0x000fe200078e0003 */
[----:B------:R-:W-:-:S04]  /*9b70*/  MOV R7, 0x0 ;  /* 0x0000000000077802 */ /* 0x000fc80000000f00 */
[----:B------:R1:W-:Y:S01]  /*9b80*/  STL.64 [R2], R8 ;  /* 0x0000000802007387 */ /* 0x0003e20000100a00 */
[----:B------:R-:W-:Y:S05]  /*9b90*/  RET.REL.NODEC R6 `(_ZN7cutlass13device_kernelIN5flash19enable_sm80_to_sm89INS1_16FlashAttnBwdSm80INS1_25CollectiveMainloopBwdSm80ILi2ELi2EN4cute5tupleIJNS5_1CILi128EEES8_NS7_ILi64EEEEEENS_10bfloat16_tEfNS_4arch4Sm80ELb1ELb0ELb1ELb0ELb0ELb0ELb0ELb0ELi2ELi4ELi4ELi4ELb0EEENS1_24CollectiveEpilogueBwdGQAISA_fSD_Li256ELb0ELb0EEENS1_25SingleTileBwdLPTSchedulerILb0ELi128ELb0EEEEEEEEEvNT_6ParamsE) ;  /* 0xffff646006007950 */ /* 0x000fea0003c3ffff */
        .type           $_ZN7cutlass13device_kernelIN5flash19enable_sm80_to_sm89INS1_16FlashAttnBwdSm80INS1_25CollectiveMainloopBwdSm80ILi2ELi2EN4cute5tupleIJNS5_1CILi128EEES8_NS7_ILi64EEEEEENS_10bfloat16_tEfNS_4arch4Sm80ELb1ELb0ELb1ELb0ELb0ELb0ELb0ELb0ELi2ELi4ELi4ELi4ELb0EEENS1_24CollectiveEpilogueBwdGQAISA_fSD_Li256ELb0ELb0EEENS1_25SingleTileBwdLPTSchedulerILb0ELi128ELb0EEEEEEEEEvNT_6ParamsE$_ZN4cute3eso3ESOILb1ELb0EJNS_6LayoutINS_5tupleIJNS3_IJNS_1CILi8EEENS4_ILi1EEEEEENS4_ILi2EEEEEENS3_IJNS3_IJS6_NS4_ILi0EEEEEENS4_ILi64EEEEEEEEiEEC2ERKSE_RKi,@function
        .size           $_ZN7cutlass13device_kernelIN5flash19enable_sm80_to_sm89INS1_16FlashAttnBwdSm80INS1_25CollectiveMainloopBwdSm80ILi2ELi2EN4cute5tupleIJNS5_1CILi128EEES8_NS7_ILi64EEEEEENS_10bfloat16_tEfNS_4arch4Sm80ELb1ELb0ELb1ELb0ELb0ELb0ELb0ELb0ELi2ELi4ELi4ELi4ELb0EEENS1_24CollectiveEpilogueBwdGQAISA_fSD_Li256ELb0ELb0EEENS1_25SingleTileBwdLPTSchedulerILb0ELi128ELb0EEEEEEEEEvNT_6ParamsE$_ZN4cute3eso3ESOILb1ELb0EJNS_6LayoutINS_5tupleIJNS3_IJNS_1CILi8EEENS4_ILi1EEEEEENS4_ILi2EEEEEENS3_IJNS3_IJS6_NS4_ILi0EEEEEENS4_ILi64EEEEEEEEiEEC2ERKSE_RKi,($_ZN7cutlass13device_kernelIN5flash19enable_sm80_to_sm89INS1_16FlashAttnBwdSm80INS1_25CollectiveMainloopBwdSm80ILi2ELi2EN4cute5tupleIJNS5_1CILi128EEES8_NS7_ILi64EEEEEENS_10bfloat16_tEfNS_4arch4Sm80ELb1ELb0ELb1ELb0ELb0ELb0ELb0ELb0ELi2ELi4ELi4ELi4ELb0EEENS1_24CollectiveEpilogueBwdGQAISA_fSD_Li256ELb0ELb0EEENS1_25SingleTileBwdLPTSchedulerILb0ELi128ELb0EEEEEEEEEvNT_6ParamsE$_ZN4cute3eso3ESOILb1ELb0EJNS_6LayoutINS_5tupleIJNS3_IJNS_1CILi8EEENS4_ILi1EEEEEENS4_ILi2EEEEEENS3_IJNS3_IJS6_NS4_ILi0EEEEEENS4_ILi8192EEEEEEEENS_10ViewEngineINS_8smem_ptrIPN7cutlass10bfloat16_tEEEEEEEC2ERKSE_RKSL_ - $_ZN7cutlass13device_kernelIN5flash19enable_sm80_to_sm89INS1_16FlashAttnBwdSm80INS1_25CollectiveMainloopBwdSm80ILi2ELi2EN4cute5tupleIJNS5_1CILi128EEES8_NS7_ILi64EEEEEENS_10bfloat16_tEfNS_4arch4Sm80ELb1ELb0ELb1ELb0ELb0ELb0ELb0ELb0ELi2ELi4ELi4ELi4ELb0EEENS1_24CollectiveEpilogueBwdGQAISA_fSD_Li256ELb0ELb0EEENS1_25SingleTileBwdLPTSchedulerILb0ELi128ELb0EEEEEEEEEvNT_6ParamsE$_ZN4cute3eso3ESOILb1ELb0EJNS_6LayoutINS_5tupleIJNS3_IJNS_1CILi8EEENS4_ILi1EEEEEENS4_ILi2EEEEEENS3_IJNS3_IJS6_NS4_ILi0EEEEEENS4_ILi64EEEEEEEEiEEC2ERKSE_RKi)
$_ZN7cutlass13device_kernelIN5flash19enable_sm80_to_sm89INS1_16FlashAttnBwdSm80INS1_25CollectiveMainloopBwdSm80ILi2ELi2EN4cute5tupleIJNS5_1CILi128EEES8_NS7_ILi64EEEEEENS_10bfloat16_tEfNS_4arch4Sm80ELb1ELb0ELb1ELb0ELb0ELb0ELb0ELb0ELi2ELi4ELi4ELi4ELb0EEENS1_24CollectiveEpilogueBwdGQAISA_fSD_Li256ELb0ELb0EEENS1_25SingleTileBwdLPTSchedulerILb0ELi128ELb0EEEEEEEEEvNT_6ParamsE$_ZN4cute3eso3ESOILb1ELb0EJNS_6LayoutINS_5tupleIJNS3_IJNS_1CILi8EEENS4_ILi1EEEEEENS4_ILi2EEEEEENS3_IJNS3_IJS6_NS4_ILi0EEEEEENS4_ILi64EEEEEEEEiEEC2ERKSE_RKi:
[----:B------:R-:W-:Y:S02]  /*9ba0*/  IADD3 R2, R23, -c[0x0][0x20], RZ ;  /* 0x8000080017027a10 */ /* 0x000fe40007ffe0ff */
[----:B------:R-:W-:-:S03]  /*9bb0*/  MOV R7, 0x0 ;  /* 0x0000000000077802 */ /* 0x000fc60000000f00 */
[----:B------:R1:W-:Y:S01]  /*9bc0*/  STL [R2], R3 ;  /* 0x0000000302007387 */ /* 0x0003e20000100800 */
[----:B------:R-:W-:Y:S05]  /*9bd0*/  RET.REL.NODEC R6 `(_ZN7cutlass13device_kernelIN5flash19enable_sm80_to_sm89INS1_16FlashAttnBwdSm80INS1_25CollectiveMainloopBwdSm80ILi2ELi2EN4cute5tupleIJNS5_1CILi128EEES8_NS7_ILi64EEEEEENS_10bfloat16_tEfNS_4arch4Sm80ELb1ELb0ELb1ELb0ELb0ELb0ELb0ELb0ELi2ELi4ELi4ELi4ELb0EEENS1_24CollectiveEpilogueBwdGQAISA_fSD_Li256ELb0ELb0EEENS1_25SingleTileBwdLPTSchedulerILb0ELi128ELb0EEEEEEEEEvNT_6ParamsE) ;  /* 0xffff642006007950 */ /* 0x000fea0003c3ffff */
        .type           $_ZN7cutlass13device_kernelIN5flash19enable_sm80_to_sm89INS1_16FlashAttnBwdSm80INS1_25CollectiveMainloopBwdSm80ILi2ELi2EN4cute5tupleIJNS5_1CILi128EEES8_NS7_ILi64EEEEEENS_10bfloat16_tEfNS_4arch4Sm80ELb1ELb0ELb1ELb0ELb0ELb0ELb0ELb0ELi2ELi4ELi4ELi4ELb0EEENS1_24CollectiveEpilogueBwdGQAISA_fSD_Li256ELb0ELb0EEENS1_25SingleTileBwdLPTSchedulerILb0ELi128ELb0EEEEEEEEEvNT_6ParamsE$_ZN4cute3eso3ESOILb1ELb0EJNS_6LayoutINS_5tupleIJNS3_IJNS_1CILi8EEENS4_ILi1EEEEEENS4_ILi2EEEEEENS3_IJNS3_IJS6_NS4_ILi0EEEEEENS4_ILi8192EEEEEEEENS_10ViewEngineINS_8smem_ptrIPN7cutlass10bfloat16_tEEEEEEEC2ERKSE_RKSL_,@function
        .size           $_ZN7cutlass13device_kernelIN5flash19enable_sm80_to_sm89INS1_16FlashAttnBwdSm80INS1_25CollectiveMainloopBwdSm80ILi2ELi2EN4cute5tupleIJNS5_1CILi128EEES8_NS7_ILi64EEEEEENS_10bfloat16_tEfNS_4arch4Sm80ELb1ELb0ELb1ELb0ELb0ELb0ELb0ELb0ELi2ELi4ELi4ELi4ELb0EEENS1_24CollectiveEpilogueBwdGQAISA_fSD_Li256ELb0ELb0EEENS1_25SingleTileBwdLPTSchedulerILb0ELi128ELb0EEEEEEEEEvNT_6ParamsE$_ZN4cute3eso3ESOILb1ELb0EJNS_6LayoutINS_5tupleIJNS3_IJNS_1CILi8EEENS4_ILi1EEEEEENS4_ILi2EEEEEENS3_IJNS3_IJS6_NS4_ILi0EEEEEENS4_ILi8192EEEEEEEENS_10ViewEngineINS_8smem_ptrIPN7cutlass10bfloat16_tEEEEEEEC2ERKSE_RKSL_,($_ZN7cutlass13device_kernelIN5flash19enable_sm80_to_sm89INS1_16FlashAttnBwdSm80INS1_25CollectiveMainloopBwdSm80ILi2ELi2EN4cute5tupleIJNS5_1CILi128EEES8_NS7_ILi64EEEEEENS_10bfloat16_tEfNS_4arch4Sm80ELb1ELb0ELb1ELb0ELb0ELb0ELb0ELb0ELi2ELi4ELi4ELi4ELb0EEENS1_24CollectiveEpilogueBwdGQAISA_fSD_Li256ELb0ELb0EEENS1_25SingleTileBwdLPTSchedulerILb0ELi128ELb0EEEEEEEEEvNT_6ParamsE$_ZN4cute3eso3ESOILb1ELb0EJNS_6LayoutINS_5tupleIJNS3_IJNS_1CILi8EEENS4_ILi1EEEEEENS4_ILi2EEEEEENS3_IJNS3_IJS6_NS4_ILi0EEEEEENS4_ILi8192EEEEEEEEiEEC2ERKSE_RKi - $_ZN7cutlass13device_kernelIN5flash19enable_sm80_to_sm89INS1_16FlashAttnBwdSm80INS1_25CollectiveMainloopBwdSm80ILi2ELi2EN4cute5tupleIJNS5_1CILi128EEES8_NS7_ILi64EEEEEENS_10bfloat16_tEfNS_4arch4Sm80ELb1ELb0ELb1ELb0ELb0ELb0ELb0ELb0ELi2ELi4ELi4ELi4ELb0EEENS1_24CollectiveEpilogueBwdGQAISA_fSD_Li256ELb0ELb0EEENS1_25SingleTileBwdLPTSchedulerILb0ELi128ELb0EEEEEEEEEvNT_6ParamsE$_ZN4cute3eso3ESOILb1ELb0EJNS_6LayoutINS_5tupleIJNS3_IJNS_1CILi8EEENS4_ILi1EEEEEENS4_ILi2EEEEEENS3_IJNS3_IJS6_NS4_ILi0EEEEEENS4_ILi8192EEEEEEEENS_10ViewEngineINS_8smem_ptrIPN7cutlass10bfloat16_tEEEEEEEC2ERKSE_RKSL_)
$_ZN7cutlass13device_kernelIN5flash19enable_sm80_to_sm89INS1_16FlashAttnBwdSm80INS1_25CollectiveMainloopBwdSm80ILi2ELi2EN4cute5tupleIJNS5_1CILi128EEES8_NS7_ILi64EEEEEENS_10bfloat16_tEfNS_4arch4Sm80ELb1ELb0ELb1ELb0ELb0ELb0ELb0ELb0ELi2ELi4ELi4ELi4ELb0EEENS1_24CollectiveEpilogueBwdGQAISA_fSD_Li256ELb0ELb0EEENS1_25SingleTileBwdLPTSchedulerILb0ELi128ELb0EEEEEEEEEvNT_6ParamsE$_ZN4cute3eso3ESOILb1ELb0EJNS_6LayoutINS_5tupleIJNS3_IJNS_1CILi8EEENS4_ILi1EEEEEENS4_ILi2EEEEEENS3_IJNS3_IJS6_NS4_ILi0EEEEEENS4_ILi8192EEEEEEEENS_10ViewEngineINS_8smem_ptrIPN7cutlass10bfloat16_tEEEEEEEC2ERKSE_RKSL_:
[----:B------:R-:W-:Y:S02]  /*9be0*/  IADD3 R4, R23, -c[0x0][0x20], RZ ;  /* 0x8000080017047a10 */ /* 0x000fe40007ffe0ff */
[----:B------:R-:W-:-:S03]  /*9bf0*/  MOV R7, 0x0 ;  /* 0x0000000000077802 */ /* 0x000fc60000000f00 */
[----:B------:R1:W-:Y:S01]  /*9c00*/  STL.64 [R4], R2 ;  /* 0x0000000204007387 */ /* 0x0003e20000100a00 */
[----:B------:R-:W-:Y:S05]  /*9c10*/  RET.REL.NODEC R6 `(_ZN7cutlass13device_kernelIN5flash19enable_sm80_to_sm89INS1_16FlashAttnBwdSm80INS1_25CollectiveMainloopBwdSm80ILi2ELi2EN4cute5tupleIJNS5_1CILi128EEES8_NS7_ILi64EEEEEENS_10bfloat16_tEfNS_4arch4Sm80ELb1ELb0ELb1ELb0ELb0ELb0ELb0ELb0ELi2ELi4ELi4ELi4ELb0EEENS1_24CollectiveEpilogueBwdGQAISA_fSD_Li256ELb0ELb0EEENS1_25SingleTileBwdLPTSchedulerILb0ELi128ELb0EEEEEEEEEvNT_6ParamsE) ;  /* 0xffff63e006007950 */ /* 0x000fea0003c3ffff */
        .type           $_ZN7cutlass13device_kernelIN5flash19enable_sm80_to_sm89INS1_16FlashAttnBwdSm80INS1_25CollectiveMainloopBwdSm80ILi2ELi2EN4cute5tupleIJNS5_1CILi128EEES8_NS7_ILi64EEEEEENS_10bfloat16_tEfNS_4arch4Sm80ELb1ELb0ELb1ELb0ELb0ELb0ELb0ELb0ELi2ELi4ELi4ELi4ELb0EEENS1_24CollectiveEpilogueBwdGQAISA_fSD_Li256ELb0ELb0EEENS1_25SingleTileBwdLPTSchedulerILb0ELi128ELb0EEEEEEEEEvNT_6ParamsE$_ZN4cute3eso3ESOILb1ELb0EJNS_6LayoutINS_5tupleIJNS3_IJNS_1CILi8EEENS4_ILi1EEEEEENS4_ILi2EEEEEENS3_IJNS3_IJS6_NS4_ILi0EEEEEENS4_ILi8192EEEEEEEEiEEC2ERKSE_RKi,@function
        .size           $_ZN7cutlass13device_kernelIN5flash19enable_sm80_to_sm89INS1_16FlashAttnBwdSm80INS1_25CollectiveMainloopBwdSm80ILi2ELi2EN4cute5tupleIJNS5_1CILi128EEES8_NS7_ILi64EEEEEENS_10bfloat16_tEfNS_4arch4Sm80ELb1ELb0ELb1ELb0ELb0ELb0ELb0ELb0ELi2ELi4ELi4ELi4ELb0EEENS1_24CollectiveEpilogueBwdGQAISA_fSD_Li256ELb0ELb0EEENS1_25SingleTileBwdLPTSchedulerILb0ELi128ELb0EEEEEEEEEvNT_6ParamsE$_ZN4cute3eso3ESOILb1ELb0EJNS_6LayoutINS_5tupleIJNS3_IJNS_1CILi8EEENS4_ILi1EEEEEENS4_ILi2EEEEEENS3_IJNS3_IJS6_NS4_ILi0EEEEEENS4_ILi8192EEEEEEEEiEEC2ERKSE_RKi,($_ZN7cutlass13device_kernelIN5flash19enable_sm80_to_sm89INS1_16FlashAttnBwdSm80INS1_25CollectiveMainloopBwdSm80ILi2ELi2EN4cute5tupleIJNS5_1CILi128EEES8_NS7_ILi64EEEEEENS_10bfloat16_tEfNS_4arch4Sm80ELb1ELb0ELb1ELb0ELb0ELb0ELb0ELb0ELi2ELi4ELi4ELi4ELb0EEENS1_24CollectiveEpilogueBwdGQAISA_fSD_Li256ELb0ELb0EEENS1_25SingleTileBwdLPTSchedulerILb0ELi128ELb0EEEEEEEEEvNT_6ParamsE$_ZN4cute3eso3ESOILb1ELb0EJNS_6LayoutINS_5tupleIJNS3_IJNS_1CILi8EEENS4_ILi1EEEEEENS4_ILi2EEEEEENS3_IJNS3_IJS6_NS4_ILi0EEEEEES5_EEEEENS_10ViewEngineIPN7cutlass10bfloat16_tEEEEEC2ERKSD_RKSI_ - $_ZN7cutlass13device_kernelIN5flash19enable_sm80_to_sm89INS1_16FlashAttnBwdSm80INS1_25CollectiveMainloopBwdSm80ILi2ELi2EN4cute5tupleIJNS5_1CILi128EEES8_NS7_ILi64EEEEEENS_10bfloat16_tEfNS_4arch4Sm80ELb1ELb0ELb1ELb0ELb0ELb0ELb0ELb0ELi2ELi4ELi4ELi4ELb0EEENS1_24CollectiveEpilogueBwdGQAISA_fSD_Li256ELb0ELb0EEENS1_25SingleTileBwdLPTSchedulerILb0ELi128ELb0EEEEEEEEEvNT_6ParamsE$_ZN4cute3eso3ESOILb1ELb0EJNS_6LayoutINS_5tupleIJNS3_IJNS_1CILi8EEENS4_ILi1EEEEEENS4_ILi2EEEEEENS3_IJNS3_IJS6_NS4_ILi0EEEEEENS4_ILi8192EEEEEEEEiEEC2ERKSE_RKi)
$_ZN7cutlass13device_kernelIN5flash19enable_sm80_to_sm89INS1_16FlashAttnBwdSm80INS1_25CollectiveMainloopBwdSm80ILi2ELi2EN4cute5tupleIJNS5_1CILi128EEES8_NS7_ILi64EEEEEENS_10bfloat16_tEfNS_4arch4Sm80ELb1ELb0ELb1ELb0ELb0ELb0ELb0ELb0ELi2ELi4ELi4ELi4ELb0EEENS1_24CollectiveEpilogueBwdGQAISA_fSD_Li256ELb0ELb0EEENS1_25SingleTileBwdLPTSchedulerILb0ELi128ELb0EEEEEEEEEvNT_6ParamsE$_ZN4cute3eso3ESOILb1ELb0EJNS_6LayoutINS_5tupleIJNS3_IJNS_1CILi8EEENS4_ILi1EEEEEENS4_ILi2EEEEEENS3_IJNS3_IJS6_NS4_ILi0EEEEEENS4_ILi8192EEEEEEEEiEEC2ERKSE_RKi:
[----:B------:R-:W-:Y:S02]  /*9c20*/  IADD3 R2, R23, -c[0x0][0x20], RZ ;  /* 0x8000080017027a10 */ /* 0x000fe40007ffe0ff */
[----:B------:R-:W-:-:S03]  /*9c30*/  MOV R5, 0x0 ;  /* 0x0000000000057802 */ /* 0x000fc60000000f00 */
[----:B------:R1:W-:Y:S01]  /*9c40*/  STL [R2], R3 ;  /* 0x0000000302007387 */ /* 0x0003e20000100800 */
[----:B------:R-:W-:Y:S05]  /*9c50*/  RET.REL.NODEC R4 `(_ZN7cutlass13device_kernelIN5flash19enable_sm80_to_sm89INS1_16FlashAttnBwdSm80INS1_25CollectiveMainloopBwdSm80ILi2ELi2EN4cute5tupleIJNS5_1CILi128EEES8_NS7_ILi64EEEEEENS_10bfloat16_tEfNS_4arch4Sm80ELb1ELb0ELb1ELb0ELb0ELb0ELb0ELb0ELi2ELi4ELi4ELi4ELb0EEENS1_24CollectiveEpilogueBwdGQAISA_fSD_Li256ELb0ELb0EEENS1_25SingleTileBwdLPTSchedulerILb0ELi128ELb0EEEEEEEEEvNT_6ParamsE) ;  /* 0xffff63a004007950 */ /* 0x000fea0003c3ffff */
        .type           $_ZN7cutlass13device_kernelIN5flash19enable_sm80_to_sm89INS1_16FlashAttnBwdSm80INS1_25CollectiveMainloopBwdSm80ILi2ELi2EN4cute5tupleIJNS5_1CILi128EEES8_NS7_ILi64EEEEEENS_10bfloat16_tEfNS_4arch4Sm80ELb1ELb0ELb1ELb0ELb0ELb0ELb0ELb0ELi2ELi4ELi4ELi4ELb0EEENS1_24CollectiveEpilogueBwdGQAISA_fSD_Li256ELb0ELb0EEENS1_25SingleTileBwdLPTSchedulerILb0ELi128ELb0EEEEEEEEEvNT_6ParamsE$_ZN4cute3eso3ESOILb1ELb0EJNS_6LayoutINS_5tupleIJNS3_IJNS_1CILi8EEENS4_ILi1EEEEEENS4_ILi2EEEEEENS3_IJNS3_IJS6_NS4_ILi0EEEEEES5_EEEEENS_10ViewEngineIPN7cutlass10bfloat16_tEEEEEC2ERKSD_RKSI_,@function
        .size           $_ZN7cutlass13device_kernelIN5flash19enable_sm80_to_sm89INS1_16FlashAttnBwdSm80INS1_25CollectiveMainloopBwdSm80ILi2ELi2EN4cute5tupleIJNS5_1CILi128EEES8_NS7_ILi64EEEEEENS_10bfloat16_tEfNS_4arch4Sm80ELb1ELb0ELb1ELb0ELb0ELb0ELb0ELb0ELi2ELi4ELi4ELi4ELb0EEENS1_24CollectiveEpilogueBwdGQAISA_fSD_Li256ELb0ELb0EEENS1_25SingleTileBwdLPTSchedulerILb0ELi128ELb0EEEEEEEEEvNT_6ParamsE$_ZN4cute3eso3ESOILb1ELb0EJNS_6LayoutINS_5tupleIJNS3_IJNS_1CILi8EEENS4_ILi1EEEEEENS4_ILi2EEEEEENS3_IJNS3_IJS6_NS4_ILi0EEEEEES5_EEEEENS_10ViewEngineIPN7cutlass10bfloat16_tEEEEEC2ERKSD_RKSI_,($_ZN7cutlass13device_kernelIN5flash19enable_sm80_to_sm89INS1_16FlashAttnBwdSm80INS1_25CollectiveMainloopBwdSm80ILi2ELi2EN4cute5tupleIJNS5_1CILi128EEES8_NS7_ILi64EEEEEENS_10bfloat16_tEfNS_4arch4Sm80ELb1ELb0ELb1ELb0ELb0ELb0ELb0ELb0ELi2ELi4ELi4ELi4ELb0EEENS1_24CollectiveEpilogueBwdGQAISA_fSD_Li256ELb0ELb0EEENS1_25SingleTileBwdLPTSchedulerILb0ELi128ELb0EEEEEEEEEvNT_6ParamsE$_ZN4cute3eso3ESOILb1ELb0EJNS_6LayoutINS_5tupleIJNS3_IJNS_1CILi8EEENS4_ILi1EEEEEENS4_ILi2EEEEEENS3_IJNS3_IJS6_NS4_ILi0EEEEEES5_EEEEEiEEC2ERKSD_RKi - $_ZN7cutlass13device_kernelIN5flash19enable_sm80_to_sm89INS1_16FlashAttnBwdSm80INS1_25CollectiveMainloopBwdSm80ILi2ELi2EN4cute5tupleIJNS5_1CILi128EEES8_NS7_ILi64EEEEEENS_10bfloat16_tEfNS_4arch4Sm80ELb1ELb0ELb1ELb0ELb0ELb0ELb0ELb0ELi2ELi4ELi4ELi4ELb0EEENS1_24CollectiveEpilogueBwdGQAISA_fSD_Li256ELb0ELb0EEENS1_25SingleTileBwdLPTSchedulerILb0ELi128ELb0EEEEEEEEEvNT_6ParamsE$_ZN4cute3eso3ESOILb1ELb0EJNS_6LayoutINS_5tupleIJNS3_IJNS_1CILi8EEENS4_ILi1EEEEEENS4_ILi2EEEEEENS3_IJNS3_IJS6_NS4_ILi0EEEEEES5_EEEEENS_10ViewEngineIPN7cutlass10bfloat16_tEEEEEC2ERKSD_RKSI_)
$_ZN7cutlass13device_kernelIN5flash19enable_sm80_to_sm89INS1_16FlashAttnBwdSm80INS1_25CollectiveMainloopBwdSm80ILi2ELi2EN4cute5tupleIJNS5_1CILi128EEES8_NS7_ILi64EEEEEENS_10bfloat16_tEfNS_4arch4Sm80ELb1ELb0ELb1ELb0ELb0ELb0ELb0ELb0ELi2ELi4ELi4ELi4ELb0EEENS1_24CollectiveEpilogueBwdGQAISA_fSD_Li256ELb0ELb0EEENS1_25SingleTileBwdLPTSchedulerILb0ELi128ELb0EEEEEEEEEvNT_6ParamsE$_ZN4cute3eso3ESOILb1ELb0EJNS_6LayoutINS_5tupleIJNS3_IJNS_1CILi8EEENS4_ILi1EEEEEENS4_ILi2EEEEEENS3_IJNS3_IJS6_NS4_ILi0EEEEEES5_EEEEENS_10ViewEngineIPN7cutlass10bfloat16_tEEEEEC2ERKSD_RKSI_:
[----:B------:R-:W-:Y:S01]  /*9c60*/  IADD3 R7, R66, -c[0x0][0x20], RZ ;  /* 0x8000080042077a10 */ /* 0x000fe20007ffe0ff */
[----:B------:R-:W-:Y:S01]  /*9c70*/  IMAD.MOV.U32 R10, RZ, RZ, R6 ;  /* 0x000000ffff0a7224 */ /* 0x000fe200078e0006 */
[----:B------:R-:W-:Y:S01]  /*9c80*/  MOV R11, R9 ;  /* 0x00000009000b7202 */ /* 0x000fe20000000f00 */
[----:B------:R-:W-:-:S04]  /*9c90*/  IMAD.MOV.U32 R9, RZ, RZ, 0x0 ;  /* 0x00000000ff097424 */ /* 0x000fc800078e00ff */
[----:B------:R1:W-:Y:S01]  /*9ca0*/  STL.64 [R7], R10 ;  /* 0x0000000a07007387 */ /* 0x0003e20000100a00 */
[----:B------:R-:W-:Y:S05]  /*9cb0*/  RET.REL.NODEC R8 `(_ZN7cutlass13device_kernelIN5flash19enable_sm80_to_sm89INS1_16FlashAttnBwdSm80INS1_25CollectiveMainloopBwdSm80ILi2ELi2EN4cute5tupleIJNS5_1CILi128EEES8_NS7_ILi64EEEEEENS_10bfloat16_tEfNS_4arch4Sm80ELb1ELb0ELb1ELb0ELb0ELb0ELb0ELb0ELi2ELi4ELi4ELi4ELb0EEENS1_24CollectiveEpilogueBwdGQAISA_fSD_Li256ELb0ELb0EEENS1_25SingleTileBwdLPTSchedulerILb0ELi128ELb0EEEEEEEEEvNT_6ParamsE) ;  /* 0xffff634008007950 */ /* 0x000fea0003c3ffff */
        .type           $_ZN7cutlass13device_kernelIN5flash19enable_sm80_to_sm89INS1_16FlashAttnBwdSm80INS1_25CollectiveMainloopBwdSm80ILi2ELi2EN4cute5tupleIJNS5_1CILi128EEES8_NS7_ILi64EEEEEENS_10bfloat16_tEfNS_4arch4Sm80ELb1ELb0ELb1ELb0ELb0ELb0ELb0ELb0ELi2ELi4ELi4ELi4ELb0EEENS1_24CollectiveEpilogueBwdGQAISA_fSD_Li256ELb0ELb0EEENS1_25SingleTileBwdLPTSchedulerILb0ELi128ELb0EEEEEEEEEvNT_6ParamsE$_ZN4cute3eso3ESOILb1ELb0EJNS_6LayoutINS_5tupleIJNS3_IJNS_1CILi8EEENS4_ILi1EEEEEENS4_ILi2EEEEEENS3_IJNS3_IJS6_NS4_ILi0EEEEEES5_EEEEEiEEC2ERKSD_RKi,@function
        .size           $_ZN7cutlass13device_kernelIN5flash19enable_sm80_to_sm89INS1_16FlashAttnBwdSm80INS1_25CollectiveMainloopBwdSm80ILi2ELi2EN4cute5tupleIJNS5_1CILi128EEES8_NS7_ILi64EEEEEENS_10bfloat16_tEfNS_4arch4Sm80ELb1ELb0ELb1ELb0ELb0ELb0ELb0ELb0ELi2ELi4ELi4ELi4ELb0EEENS1_24CollectiveEpilogueBwdGQAISA_fSD_Li256ELb0ELb0EEENS1_25SingleTileBwdLPTSchedulerILb0ELi128ELb0EEEEEEEEEvNT_6ParamsE$_ZN4cute3eso3ESOILb1ELb0EJNS_6LayoutINS_5tupleIJNS3_IJNS_1CILi8EEENS4_ILi1EEEEEENS4_ILi2EEEEEENS3_IJNS3_IJS6_NS4_ILi0EEEEEES5_EEEEEiEEC2ERKSD_RKi,($_ZN7cutlass13device_kernelIN5flash19enable_sm80_to_sm89INS1_16FlashAttnBwdSm80INS1_25CollectiveMainloopBwdSm80ILi2ELi2EN4cute5tupleIJNS5_1CILi128EEES8_NS7_ILi64EEEEEENS_10bfloat16_tEfNS_4arch4Sm80ELb1ELb0ELb1ELb0ELb0ELb0ELb0ELb0ELi2ELi4ELi4ELi4ELb0EEENS1_24CollectiveEpilogueBwdGQAISA_fSD_Li256ELb0ELb0EEENS1_25SingleTileBwdLPTSchedulerILb0ELi128ELb0EEEEEEEEEvNT_6ParamsE$_ZN4cute3eso3ESOILb1ELb0EJNS_6LayoutINS_5tupleIJNS3_IJNS_1CILi8EEENS4_ILi1EEEEEENS4_ILi2EEENS3_IJNS4_ILi4EEES8_EEEEEENS3_IJNS3_IJS6_NS4_ILi0EEEEEES5_NS3_IJNS4_ILi32EEENS4_ILi16EEEEEEEEEEENS_10ViewEngineIPN7cutlass10bfloat16_tEEEEEC2ERKSI_RKSN_ - $_ZN7cutlass13device_kernelIN5flash19enable_sm80_to_sm89INS1_16FlashAttnBwdSm80INS1_25CollectiveMainloopBwdSm80ILi2ELi2EN4cute5tupleIJNS5_1CILi128EEES8_NS7_ILi64EEEEEENS_10bfloat16_tEfNS_4arch4Sm80ELb1ELb0ELb1ELb0ELb0ELb0ELb0ELb0ELi2ELi4ELi4ELi4ELb0EEENS1_24CollectiveEpilogueBwdGQAISA_fSD_Li256ELb0ELb0EEENS1_25SingleTileBwdLPTSchedulerILb0ELi128ELb0EEEEEEEEEvNT_6ParamsE$_ZN4cute3eso3ESOILb1ELb0EJNS_6LayoutINS_5tupleIJNS3_IJNS_1CILi8EEENS4_ILi1EEEEEENS4_ILi2EEEEEENS3_IJNS3_IJS6_NS4_ILi0EEEEEES5_EEEEEiEEC2ERKSD_RKi)
$_ZN7cutlass13device_kernelIN5flash19enable_sm80_to_sm89INS1_16FlashAttnBwdSm80INS1_25CollectiveMainloopBwdSm80ILi2ELi2EN4cute5tupleIJNS5_1CILi128EEES8_NS7_ILi64EEEEEENS_10bfloat16_tEfNS_4arch4Sm80ELb1ELb0ELb1ELb0ELb0ELb0ELb0ELb0ELi2ELi4ELi4ELi4ELb0EEENS1_24CollectiveEpilogueBwdGQAISA_fSD_Li256ELb0ELb0EEENS1_25SingleTileBwdLPTSchedulerILb0ELi128ELb0EEEEEEEEEvNT_6ParamsE$_ZN4cute3eso3ESOILb1ELb0EJNS_6LayoutINS_5tupleIJNS3_IJNS_1CILi8EEENS4_ILi1EEEEEENS4_ILi2EEEEEENS3_IJNS3_IJS6_NS4_ILi0EEEEEES5_EEEEEiEEC2ERKSD_RKi:
[----:B------:R-:W-:Y:S02]  /*9cc0*/  IADD3 R2, R57, -c[0x0][0x20], RZ ;  /* 0x8000080039027a10 */ /* 0x000fe40007ffe0ff */
[----:B------:R-:W-:-:S03]  /*9cd0*/  MOV R7, 0x0 ;  /* 0x0000000000077802 */ /* 0x000fc60000000f00 */
[----:B------:R1:W-:Y:S01]  /*9ce0*/  STL [R2], R3 ;  /* 0x0000000302007387 */ /* 0x0003e20000100800 */
[----:B------:R-:W-:Y:S05]  /*9cf0*/  RET.REL.NODEC R6 `(_ZN7cutlass13device_kernelIN5flash19enable_sm80_to_sm89INS1_16FlashAttnBwdSm80INS1_25CollectiveMainloopBwdSm80ILi2ELi2EN4cute5tupleIJNS5_1CILi128EEES8_NS7_ILi64EEEEEENS_10bfloat16_tEfNS_4arch4Sm80ELb1ELb0ELb1ELb0ELb0ELb0ELb0ELb0ELi2ELi4ELi4ELi4ELb0EEENS1_24CollectiveEpilogueBwdGQAISA_fSD_Li256ELb0ELb0EEENS1_25SingleTileBwdLPTSchedulerILb0ELi128ELb0EEEEEEEEEvNT_6ParamsE) ;  /* 0xffff630006007950 */ /* 0x000fea0003c3ffff */
        .type           $_ZN7cutlass13device_kernelIN5flash19enable_sm80_to_sm89INS1_16FlashAttnBwdSm80INS1_25CollectiveMainloopBwdSm80ILi2ELi2EN4cute5tupleIJNS5_1CILi128EEES8_NS7_ILi64EEEEEENS_10bfloat16_tEfNS_4arch4Sm80ELb1ELb0ELb1ELb0ELb0ELb0ELb0ELb0ELi2ELi4ELi4ELi4ELb0EEENS1_24CollectiveEpilogueBwdGQAISA_fSD_Li256ELb0ELb0EEENS1_25SingleTileBwdLPTSchedulerILb0ELi128ELb0EEEEEEEEEvNT_6ParamsE$_ZN4cute3eso3ESOILb1ELb0EJNS_6LayoutINS_5tupleIJNS3_IJNS_1CILi8EEENS4_ILi1EEEEEENS4_ILi2EEENS3_IJNS4_ILi4EEES8_EEEEEENS3_IJNS3_IJS6_NS4_ILi0EEEEEES5_NS3_IJNS4_ILi32EEENS4_ILi16EEEEEEEEEEENS_10ViewEngineIPN7cutlass10bfloat16_tEEEEEC2ERKSI_RKSN_,@function
        .size           $_ZN7cutlass13device_kernelIN5flash19enable_sm80_to_sm89INS1_16FlashAttnBwdSm80INS1_25CollectiveMainloopBwdSm80ILi2ELi2EN4cute5tupleIJNS5_1CILi128EEES8_NS7_ILi64EEEEEENS_10bfloat16_tEfNS_4arch4Sm80ELb1ELb0ELb1ELb0ELb0ELb0ELb0ELb0ELi2ELi4ELi4ELi4ELb0EEENS1_24CollectiveEpilogueBwdGQAISA_fSD_Li256ELb0ELb0EEENS1_25SingleTileBwdLPTSchedulerILb0ELi128ELb0EEEEEEEEEvNT_6ParamsE$_ZN4cute3eso3ESOILb1ELb0EJNS_6LayoutINS_5tupleIJNS3_IJNS_1CILi8EEENS4_ILi1EEEEEENS4_ILi2EEENS3_IJNS4_ILi4EEES8_EEEEEENS3_IJNS3_IJS6_NS4_ILi0EEEEEES5_NS3_IJNS4_ILi32EEENS4_ILi16EEEEEEEEEEENS_10ViewEngineIPN7cutlass10bfloat16_tEEEEEC2ERKSI_RKSN_,($_ZN7cutlass13device_kernelIN5flash19enable_sm80_to_sm89INS1_16FlashAttnBwdSm80INS1_25CollectiveMainloopBwdSm80ILi2ELi2EN4cute5tupleIJNS5_1CILi128EEES8_NS7_ILi64EEEEEENS_10bfloat16_tEfNS_4arch4Sm80ELb1ELb0ELb1ELb0ELb0ELb0ELb0ELb0ELi2ELi4ELi4ELi4ELb0EEENS1_24CollectiveEpilogueBwdGQAISA_fSD_Li256ELb0ELb0EEENS1_25SingleTileBwdLPTSchedulerILb0ELi128ELb0EEEEEEEEEvNT_6ParamsE$_ZN4cute3eso3ESOILb1ELb0EJNS_6LayoutINS_5tupleIJNS3_IJNS_1CILi8EEENS4_ILi1EEEEEENS4_ILi2EEENS4_ILi4EEEEEENS3_IJNS3_IJS6_NS4_ILi0EEEEEES5_NS4_ILi16EEEEEEEENS_10ViewEngineIPN7cutlass10bfloat16_tEEEEEC2ERKSF_RKSK_ - $_ZN7cutlass13device_kernelIN5flash19enable_sm80_to_sm89INS1_16FlashAttnBwdSm80INS1_25CollectiveMainloopBwdSm80ILi2ELi2EN4cute5tupleIJNS5_1CILi128EEES8_NS7_ILi64EEEEEENS_10bfloat16_tEfNS_4arch4Sm80ELb1ELb0ELb1ELb0ELb0ELb0ELb0ELb0ELi2ELi4ELi4ELi4ELb0EEENS1_24CollectiveEpilogueBwdGQAISA_fSD_Li256ELb0ELb0EEENS1_25SingleTileBwdLPTSchedulerILb0ELi128ELb0EEEEEEEEEvNT_6ParamsE$_ZN4cute3eso3ESOILb1ELb0EJNS_6LayoutINS_5tupleIJNS3_IJNS_1CILi8EEENS4_ILi1EEEEEENS4_ILi2EEENS3_IJNS4_ILi4EEES8_EEEEEENS3_IJNS3_IJS6_NS4_ILi0EEEEEES5_NS3_IJNS4_ILi32EEENS4_ILi16EEEEEEEEEEENS_10ViewEngineIPN7cutlass10bfloat16_tEEEEEC2ERKSI_RKSN_)
$_ZN7cutlass13device_kernelIN5flash19enable_sm80_to_sm89INS1_16FlashAttnBwdSm80INS1_25CollectiveMainloopBwdSm80ILi2ELi2EN4cute5tupleIJNS5_1CILi128EEES8_NS7_ILi64EEEEEENS_10bfloat16_tEfNS_4arch4Sm80ELb1ELb0ELb1ELb0ELb0ELb0ELb0ELb0ELi2ELi4ELi4ELi4ELb0EEENS1_24CollectiveEpilogueBwdGQAISA_fSD_Li256ELb0ELb0EEENS1_25SingleTileBwdLPTSchedulerILb0ELi128ELb0EEEEEEEEEvNT_6ParamsE$_ZN4cute3eso3ESOILb1ELb0EJNS_6LayoutINS_5tupleIJNS3_IJNS_1CILi8EEENS4_ILi1EEEEEENS4_ILi2EEENS3_IJNS4_ILi4EEES8_EEEEEENS3_IJNS3_IJS6_NS4_ILi0EEEEEES5_NS3_IJNS4_ILi32EEENS4_ILi16EEEEEEEEEEENS_10ViewEngineIPN7cutlass10bfloat16_tEEEEEC2ERKSI_RKSN_:
[----:B------:R-:W-:Y:S01]  /*9d00*/  IADD3 R2, R66, -c[0x0][0x20], RZ ;  /* 0x8000080042027a10 */ /* 0x000fe20007ffe0ff */
[----:B------:R-:W-:Y:S01]  /*9d10*/  IMAD.MOV.U32 R6, RZ, RZ, R62 ;  /* 0x000000ffff067224 */ /* 0x000fe200078e003e */
[----:B------:R-:W-:Y:S01]  /*9d20*/  MOV R7, R61 ;  /* 0x0000003d00077202 */ /* 0x000fe20000000f00 */
[----:B------:R-:W-:-:S04]  /*9d30*/  IMAD.MOV.U32 R5, RZ, RZ, 0x0 ;  /* 0x00000000ff057424 */ /* 0x000fc800078e00ff */
[----:B------:R1:W-:Y:S01]  /*9d40*/  STL.64 [R2], R6 ;  /* 0x0000000602007387 */ /* 0x0003e20000100a00 */
[----:B------:R-:W-:Y:S05]  /*9d50*/  RET.REL.NODEC R4 `(_ZN7cutlass13device_kernelIN5flash19enable_sm80_to_sm89INS1_16FlashAttnBwdSm80INS1_25CollectiveMainloopBwdSm80ILi2ELi2EN4cute5tupleIJNS5_1CILi128EEES8_NS7_ILi64EEEEEENS_10bfloat16_tEfNS_4arch4Sm80ELb1ELb0ELb1ELb0ELb0ELb0ELb0ELb0ELi2ELi4ELi4ELi4ELb0EEENS1_24CollectiveEpilogueBwdGQAISA_fSD_Li256ELb0ELb0EEENS1_25SingleTileBwdLPTSchedulerILb0ELi128ELb0EEEEEEEEEvNT_6ParamsE) ;  /* 0xffff62a004007950 */ /* 0x000fea0003c3ffff */
        .type           $_ZN7cutlass13device_kernelIN5flash19enable_sm80_to_sm89INS1_16FlashAttnBwdSm80INS1_25CollectiveMainloopBwdSm80ILi2ELi2EN4cute5tupleIJNS5_1CILi128EEES8_NS7_ILi64EEEEEENS_10bfloat16_tEfNS_4arch4Sm80ELb1ELb0ELb1ELb0ELb0ELb0ELb0ELb0ELi2ELi4ELi4ELi4ELb0EEENS1_24CollectiveEpilogueBwdGQAISA_fSD_Li256ELb0ELb0EEENS1_25SingleTileBwdLPTSchedulerILb0ELi128ELb0EEEEEEEEEvNT_6ParamsE$_ZN4cute3eso3ESOILb1ELb0EJNS_6LayoutINS_5tupleIJNS3_IJNS_1CILi8EEENS4_ILi1EEEEEENS4_ILi2EEENS4_ILi4EEEEEENS3_IJNS3_IJS6_NS4_ILi0EEEEEES5_NS4_ILi16EEEEEEEENS_10ViewEngineIPN7cutlass10bfloat16_tEEEEEC2ERKSF_RKSK_,@function
        .size           $_ZN7cutlass13device_kernelIN5flash19enable_sm80_to_sm89INS1_16FlashAttnBwdSm80INS1_25CollectiveMainloopBwdSm80ILi2ELi2EN4cute5tupleIJNS5_1CILi128EEES8_NS7_ILi64EEEEEENS_10bfloat16_tEfNS_4arch4Sm80ELb1ELb0ELb1ELb0ELb0ELb0ELb0ELb0ELi2ELi4ELi4ELi4ELb0EEENS1_24CollectiveEpilogueBwdGQAISA_fSD_Li256ELb0ELb0EEENS1_25SingleTileBwdLPTSchedulerILb0ELi128ELb0EEEEEEEEEvNT_6ParamsE$_ZN4cute3eso3ESOILb1ELb0EJNS_6LayoutINS_5tupleIJNS3_IJNS_1CILi8EEENS4_ILi1EEEEEENS4_ILi2EEENS4_ILi4EEEEEENS3_IJNS3_IJS6_NS4_ILi0EEEEEES5_NS4_ILi16EEEEEEEENS_10ViewEngineIPN7cutlass10bfloat16_tEEEEEC2ERKSF_RKSK_,($_ZN7cutlass13device_kernelIN5flash19enable_sm80_to_sm89INS1_16FlashAttnBwdSm80INS1_25CollectiveMainloopBwdSm80ILi2ELi2EN4cute5tupleIJNS5_1CILi128EEES8_NS7_ILi64EEEEEENS_10bfloat16_tEfNS_4arch4Sm80ELb1ELb0ELb1ELb0ELb0ELb0ELb0ELb0ELi2ELi4ELi4ELi4ELb0EEENS1_24CollectiveEpilogueBwdGQAISA_fSD_Li256ELb0ELb0EEENS1_25SingleTileBwdLPTSchedulerILb0ELi128ELb0EEEEEEEEEvNT_6ParamsE$_ZN4cute3eso3ESOILb1ELb0EJNS_6LayoutINS_5tupleIJNS3_IJNS_1CILi8EEENS4_ILi1EEEEEENS4_ILi2EEES5_EEENS3_IJNS3_IJS6_NS4_ILi0EEEEEENS4_ILi64EEES5_EEEEENS_10ViewEngineIPN7cutlass10bfloat16_tEEEEEC2ERKSE_RKSJ_ - $_ZN7cutlass13device_kernelIN5flash19enable_sm80_to_sm89INS1_16FlashAttnBwdSm80INS1_25CollectiveMainloopBwdSm80ILi2ELi2EN4cute5tupleIJNS5_1CILi128EEES8_NS7_ILi64EEEEEENS_10bfloat16_tEfNS_4arch4Sm80ELb1ELb0ELb1ELb0ELb0ELb0ELb0ELb0ELi2ELi4ELi4ELi4ELb0EEENS1_24CollectiveEpilogueBwdGQAISA_fSD_Li256ELb0ELb0EEENS1_25SingleTileBwdLPTSchedulerILb0ELi128ELb0EEEEEEEEEvNT_6ParamsE$_ZN4cute3eso3ESOILb1ELb0EJNS_6LayoutINS_5tupleIJNS3_IJNS_1CILi8EEENS4_ILi1EEEEEENS4_ILi2EEENS4_ILi4EEEEEENS3_IJNS3_IJS6_NS4_ILi0EEEEEES5_NS4_ILi16EEEEEEEENS_10ViewEngineIPN7cutlass10bfloat16_tEEEEEC2ERKSF_RKSK_)
$_ZN7cutlass13device_kernelIN5flash19enable_sm80_to_sm89INS1_16FlashAttnBwdSm80INS1_25CollectiveMainloopBwdSm80ILi2ELi2EN4cute5tupleIJNS5_1CILi128EEES8_NS7_ILi64EEEEEENS_10bfloat16_tEfNS_4arch4Sm80ELb1ELb0ELb1ELb0ELb0ELb0ELb0ELb0ELi2ELi4ELi4ELi4ELb0EEENS1_24CollectiveEpilogueBwdGQAISA_fSD_Li256ELb0ELb0EEENS1_25SingleTileBwdLPTSchedulerILb0ELi128ELb0EEEEEEEEEvNT_6ParamsE$_ZN4cute3eso3ESOILb1ELb0EJNS_6LayoutINS_5tupleIJNS3_IJNS_1CILi8EEENS4_ILi1EEEEEENS4_ILi2EEENS4_ILi4EEEEEENS3_IJNS3_IJS6_NS4_ILi0EEEEEES5_NS4_ILi16EEEEEEEENS_10ViewEngineIPN7cutlass10bfloat16_tEEEEEC2ERKSF_RKSK_:
[----:B------:R-:W-:Y:S01]  /*9d60*/  IADD3 R2, R23, -c[0x0][0x20], RZ ;  /* 0x8000080017027a10 */ /* 0x000fe20007ffe0ff */
[----:B------:R-:W-:Y:S01]  /*9d70*/  IMAD.MOV.U32 R7, RZ, RZ, R3 ;  /* 0x000000ffff077224 */ /* 0x000fe200078e0003 */
[----:B------:R-:W-:-:S04]  /*9d80*/  MOV R5, 0x0 ;  /* 0x0000000000057802 */ /* 0x000fc80000000f00 */
[----:B------:R1:W-:Y:S01]  /*9d90*/  STL.64 [R2], R6 ;  /* 0x0000000602007387 */ /* 0x0003e20000100a00 */
[----:B------:R-:W-:Y:S05]  /*9da0*/  RET.REL.NODEC R4 `(_ZN7cutlass13device_kernelIN5flash19enable_sm80_to_sm89INS1_16FlashAttnBwdSm80INS1_25CollectiveMainloopBwdSm80ILi2ELi2EN4cute5tupleIJNS5_1CILi128EEES8_NS7_ILi64EEEEEENS_10bfloat16_tEfNS_4arch4Sm80ELb1ELb0ELb1ELb0ELb0ELb0ELb0ELb0ELi2ELi4ELi4ELi4ELb0EEENS1_24CollectiveEpilogueBwdGQAISA_fSD_Li256ELb0ELb0EEENS1_25SingleTileBwdLPTSchedulerILb0ELi128ELb0EEEEEEEEEvNT_6ParamsE) ;  /* 0xffff625004007950 */ /* 0x000fea0003c3ffff */
        .type           $_ZN7cutlass13device_kernelIN5flash19enable_sm80_to_sm89INS1_16FlashAttnBwdSm80INS1_25CollectiveMainloopBwdSm80ILi2ELi2EN4cute5tupleIJNS5_1CILi128EEES8_NS7_ILi64EEEEEENS_10bfloat16_tEfNS_4arch4Sm80ELb1ELb0ELb1ELb0ELb0ELb0ELb0ELb0ELi2ELi4ELi4ELi4ELb0EEENS1_24CollectiveEpilogueBwdGQAISA_fSD_Li256ELb0ELb0EEENS1_25SingleTileBwdLPTSchedulerILb0ELi128ELb0EEEEEEEEEvNT_6ParamsE$_ZN4cute3eso3ESOILb1ELb0EJNS_6LayoutINS_5tupleIJNS3_IJNS_1CILi8EEENS4_ILi1EEEEEENS4_ILi2EEES5_EEENS3_IJNS3_IJS6_NS4_ILi0EEEEEENS4_ILi64EEES5_EEEEENS_10ViewEngineIPN7cutlass10bfloat16_tEEEEEC2ERKSE_RKSJ_,@function
        .size           $_ZN7cutlass13device_kernelIN5flash19enable_sm80_to_sm89INS1_16FlashAttnBwdSm80INS1_25CollectiveMainloopBwdSm80ILi2ELi2EN4cute5tupleIJNS5_1CILi128EEES8_NS7_ILi64EEEEEENS_10bfloat16_tEfNS_4arch4Sm80ELb1ELb0ELb1ELb0ELb0ELb0ELb0ELb0ELi2ELi4ELi4ELi4ELb0EEENS1_24CollectiveEpilogueBwdGQAISA_fSD_Li256ELb0ELb0EEENS1_25SingleTileBwdLPTSchedulerILb0ELi128ELb0EEEEEEEEEvNT_6ParamsE$_ZN4cute3eso3ESOILb1ELb0EJNS_6LayoutINS_5tupleIJNS3_IJNS_1CILi8EEENS4_ILi1EEEEEENS4_ILi2EEES5_EEENS3_IJNS3_IJS6_NS4_ILi0EEEEEENS4_ILi64EEES5_EEEEENS_10ViewEngineIPN7cutlass10bfloat16_tEEEEEC2ERKSE_RKSJ_,($_ZN7cutlass13device_kernelIN5flash19enable_sm80_to_sm89INS1_16FlashAttnBwdSm80INS1_25CollectiveMainloopBwdSm80ILi2ELi2EN4cute5tupleIJNS5_1CILi128EEES8_NS7_ILi64EEEEEENS_10bfloat16_tEfNS_4arch4Sm80ELb1ELb0ELb1ELb0ELb0ELb0ELb0ELb0ELi2ELi4ELi4ELi4ELb0EEENS1_24CollectiveEpilogueBwdGQAISA_fSD_Li256ELb0ELb0EEENS1_25SingleTileBwdLPTSchedulerILb0ELi128ELb0EEEEEEEEEvNT_6ParamsE$_ZN4cute3eso3ESOILb1ELb0EJNS_6LayoutINS_5tupleIJNS3_IJNS_1CILi8EEENS4_ILi1EEEEEENS4_ILi4EEEEEENS3_IJNS3_IJS6_NS4_ILi0EEEEEENS4_ILi2048EEEEEEEENS_10ViewEngineINS_8smem_ptrIPN7cutlass10bfloat16_tEEEEEEEC2ERKSE_RKSL_ - $_ZN7cutlass13device_kernelIN5flash19enable_sm80_to_sm89INS1_16FlashAttnBwdSm80INS1_25CollectiveMainloopBwdSm80ILi2ELi2EN4cute5tupleIJNS5_1CILi128EEES8_NS7_ILi64EEEEEENS_10bfloat16_tEfNS_4arch4Sm80ELb1ELb0ELb1ELb0ELb0ELb0ELb0ELb0ELi2ELi4ELi4ELi4ELb0EEENS1_24CollectiveEpilogueBwdGQAISA_fSD_Li256ELb0ELb0EEENS1_25SingleTileBwdLPTSchedulerILb0ELi128ELb0EEEEEEEEEvNT_6ParamsE$_ZN4cute3eso3ESOILb1ELb0EJNS_6LayoutINS_5tupleIJNS3_IJNS_1CILi8EEENS4_ILi1EEEEEENS4_ILi2EEES5_EEENS3_IJNS3_IJS6_NS4_ILi0EEEEEENS4_ILi64EEES5_EEEEENS_10ViewEngineIPN7cutlass10bfloat16_tEEEEEC2ERKSE_RKSJ_)
$_ZN7cutlass13device_kernelIN5flash19enable_sm80_to_sm89INS1_16FlashAttnBwdSm80INS1_25CollectiveMainloopBwdSm80ILi2ELi2EN4cute5tupleIJNS5_1CILi128EEES8_NS7_ILi64EEEEEENS_10bfloat16_tEfNS_4arch4Sm80ELb1ELb0ELb1ELb0ELb0ELb0ELb0ELb0ELi2ELi4ELi4ELi4ELb0EEENS1_24CollectiveEpilogueBwdGQAISA_fSD_Li256ELb0ELb0EEENS1_25SingleTileBwdLPTSchedulerILb0ELi128ELb0EEEEEEEEEvNT_6ParamsE$_ZN4cute3eso3ESOILb1ELb0EJNS_6LayoutINS_5tupleIJNS3_IJNS_1CILi8EEENS4_ILi1EEEEEENS4_ILi2EEES5_EEENS3_IJNS3_IJS6_NS4_ILi0EEEEEENS4_ILi64EEES5_EEEEENS_10ViewEngineIPN7cutlass10bfloat16_tEEEEEC2ERKSE_RKSJ_:
[----:B------:R-:W-:Y:S01]  /*9db0*/  IADD3 R2, R23, -c[0x0][0x20], RZ ;  /* 0x8000080017027a10 */ /* 0x000fe20007ffe0ff */
[----:B------:R-:W-:Y:S01]  /*9dc0*/  IMAD.MOV.U32 R7, RZ, RZ, R3 ;  /* 0x000000ffff077224 */ /* 0x000fe200078e0003 */
[----:B------:R-:W-:-:S04]  /*9dd0*/  MOV R5, 0x0 ;  /* 0x0000000000057802 */ /* 0x000fc80000000f00 */
[----:B------:R1:W-:Y:S01]  /*9de0*/  STL.64 [R2], R6 ;  /* 0x0000000602007387 */ /* 0x0003e20000100a00 */
[----:B------:R-:W-:Y:S05]  /*9df0*/  RET.REL.NODEC R4 `(_ZN7cutlass13device_kernelIN5flash19enable_sm80_to_sm89INS1_16FlashAttnBwdSm80INS1_25CollectiveMainloopBwdSm80ILi2ELi2EN4cute5tupleIJNS5_1CILi128EEES8_NS7_ILi64EEEEEENS_10bfloat16_tEfNS_4arch4Sm80ELb1ELb0ELb1ELb0ELb0ELb0ELb0ELb0ELi2ELi4ELi4ELi4ELb0EEENS1_24CollectiveEpilogueBwdGQAISA_fSD_Li256ELb0ELb0EEENS1_25SingleTileBwdLPTSchedulerILb0ELi128ELb0EEEEEEEEEvNT_6ParamsE) ;  /* 0xffff620004007950 */ /* 0x000fea0003c3ffff */
        .type           $_ZN7cutlass13device_kernelIN5flash19enable_sm80_to_sm89INS1_16FlashAttnBwdSm80INS1_25CollectiveMainloopBwdSm80ILi2ELi2EN4cute5tupleIJNS5_1CILi128EEES8_NS7_ILi64EEEEEENS_10bfloat16_tEfNS_4arch4Sm80ELb1ELb0ELb1ELb0ELb0ELb0ELb0ELb0ELi2ELi4ELi4ELi4ELb0EEENS1_24CollectiveEpilogueBwdGQAISA_fSD_Li256ELb0ELb0EEENS1_25SingleTileBwdLPTSchedulerILb0ELi128ELb0EEEEEEEEEvNT_6ParamsE$_ZN4cute3eso3ESOILb1ELb0EJNS_6LayoutINS_5tupleIJNS3_IJNS_1CILi8EEENS4_ILi1EEEEEENS4_ILi4EEEEEENS3_IJNS3_IJS6_NS4_ILi0EEEEEENS4_ILi2048EEEEEEEENS_10ViewEngineINS_8smem_ptrIPN7cutlass10bfloat16_tEEEEEEEC2ERKSE_RKSL_,@function
        .size           $_ZN7cutlass13device_kernelIN5flash19enable_sm80_to_sm89INS1_16FlashAttnBwdSm80INS1_25CollectiveMainloopBwdSm80ILi2ELi2EN4cute5tupleIJNS5_1CILi128EEES8_NS7_ILi64EEEEEENS_10bfloat16_tEfNS_4arch4Sm80ELb1ELb0ELb1ELb0ELb0ELb0ELb0ELb0ELi2ELi4ELi4ELi4ELb0EEENS1_24CollectiveEpilogueBwdGQAISA_fSD_Li256ELb0ELb0EEENS1_25SingleTileBwdLPTSchedulerILb0ELi128ELb0EEEEEEEEEvNT_6ParamsE$_ZN4cute3eso3ESOILb1ELb0EJNS_6LayoutINS_5tupleIJNS3_IJNS_1CILi8EEENS4_ILi1EEEEEENS4_ILi4EEEEEENS3_IJNS3_IJS6_NS4_ILi0EEEEEENS4_ILi2048EEEEEEEENS_10ViewEngineINS_8smem_ptrIPN7cutlass10bfloat16_tEEEEEEEC2ERKSE_RKSL_,($_ZN7cutlass13device_kernelIN5flash19enable_sm80_to_sm89INS1_16FlashAttnBwdSm80INS1_25CollectiveMainloopBwdSm80ILi2ELi2EN4cute5tupleIJNS5_1CILi128EEES8_NS7_ILi64EEEEEENS_10bfloat16_tEfNS_4arch4Sm80ELb1ELb0ELb1ELb0ELb0ELb0ELb0ELb0ELi2ELi4ELi4ELi4ELb0EEENS1_24CollectiveEpilogueBwdGQAISA_fSD_Li256ELb0ELb0EEENS1_25SingleTileBwdLPTSchedulerILb0ELi128ELb0EEEEEEEEEvNT_6ParamsE$_ZN4cute3eso3ESOILb1ELb0EJNS_6LayoutINS_5tupleIJNS3_IJNS_1CILi8EEENS4_ILi1EEEEEENS4_ILi4EEEEEENS3_IJNS3_IJS6_NS4_ILi0EEEEEENS4_ILi2048EEEEEEEEiEEC2ERKSE_RKi - $_ZN7cutlass13device_kernelIN5flash19enable_sm80_to_sm89INS1_16FlashAttnBwdSm80INS1_25CollectiveMainloopBwdSm80ILi2ELi2EN4cute5tupleIJNS5_1CILi128EEES8_NS7_ILi64EEEEEENS_10bfloat16_tEfNS_4arch4Sm80ELb1ELb0ELb1ELb0ELb0ELb0ELb0ELb0ELi2ELi4ELi4ELi4ELb0EEENS1_24CollectiveEpilogueBwdGQAISA_fSD_Li256ELb0ELb0EEENS1_25SingleTileBwdLPTSchedulerILb0ELi128ELb0EEEEEEEEEvNT_6ParamsE$_ZN4cute3eso3ESOILb1ELb0EJNS_6LayoutINS_5tupleIJNS3_IJNS_1CILi8EEENS4_ILi1EEEEEENS4_ILi4EEEEEENS3_IJNS3_IJS6_NS4_ILi0EEEEEENS4_ILi2048EEEEEEEENS_10ViewEngineINS_8smem_ptrIPN7cutlass10bfloat16_tEEEEEEEC2ERKSE_RKSL_)
$_ZN7cutlass13device_kernelIN5flash19enable_sm80_to_sm89INS1_16FlashAttnBwdSm80INS1_25CollectiveMainloopBwdSm80ILi2ELi2EN4cute5tupleIJNS5_1CILi128EEES8_NS7_ILi64EEEEEENS_10bfloat16_tEfNS_4arch4Sm80ELb1ELb0ELb1ELb0ELb0ELb0ELb0ELb0ELi2ELi4ELi4ELi4ELb0EEENS1_24CollectiveEpilogueBwdGQAISA_fSD_Li256ELb0ELb0EEENS1_25SingleTileBwdLPTSchedulerILb0ELi128ELb0EEEEEEEEEvNT_6ParamsE$_ZN4cute3eso3ESOILb1ELb0EJNS_6LayoutINS_5tupleIJNS3_IJNS_1CILi8EEENS4_ILi1EEEEEENS4_ILi4EEEEEENS3_IJNS3_IJS6_NS4_ILi0EEEEEENS4_ILi2048EEEEEEEENS_10ViewEngineINS_8smem_ptrIPN7cutlass10bfloat16_tEEEEEEEC2ERKSE_RKSL_:
[----:B------:R-:W-:Y:S02]  /*9e00*/  IADD3 R4, R23, -c[0x0][0x20], RZ ;  /* 0x8000080017047a10 */ /* 0x000fe40007ffe0ff */
[----:B------:R-:W-:-:S03]  /*9e10*/  MOV R7, 0x0 ;  /* 0x0000000000077802 */ /* 0x000fc60000000f00 */
[----:B------:R1:W-:Y:S01]  /*9e20*/  STL.64 [R4], R2 ;  /* 0x0000000204007387 */ /* 0x0003e20000100a00 */
[----:B------:R-:W-:Y:S05]  /*9e30*/  RET.REL.NODEC R6 `(_ZN7cutlass13device_kernelIN5flash19enable_sm80_to_sm89INS1_16FlashAttnBwdSm80INS1_25CollectiveMainloopBwdSm80ILi2ELi2EN4cute5tupleIJNS5_1CILi128EEES8_NS7_ILi64EEEEEENS_10bfloat16_tEfNS_4arch4Sm80ELb1ELb0ELb1ELb0ELb0ELb0ELb0ELb0ELi2ELi4ELi4ELi4ELb0EEENS1_24CollectiveEpilogueBwdGQAISA_fSD_Li256ELb0ELb0EEENS1_25SingleTileBwdLPTSchedulerILb0ELi128ELb0EEEEEEEEEvNT_6ParamsE) ;  /* 0xffff61c006007950 */ /* 0x000fea0003c3ffff */
        .type           $_ZN7cutlass13device_kernelIN5flash19enable_sm80_to_sm89INS1_16FlashAttnBwdSm80INS1_25CollectiveMainloopBwdSm80ILi2ELi2EN4cute5tupleIJNS5_1CILi128EEES8_NS7_ILi64EEEEEENS_10bfloat16_tEfNS_4arch4Sm80ELb1ELb0ELb1ELb0ELb0ELb0ELb0ELb0ELi2ELi4ELi4ELi4ELb0EEENS1_24CollectiveEpilogueBwdGQAISA_fSD_Li256ELb0ELb0EEENS1_25SingleTileBwdLPTSchedulerILb0ELi128ELb0EEEEEEEEEvNT_6ParamsE$_ZN4cute3eso3ESOILb1ELb0EJNS_6LayoutINS_5tupleIJNS3_IJNS_1CILi8EEENS4_ILi1EEEEEENS4_ILi4EEEEEENS3_IJNS3_IJS6_NS4_ILi0EEEEEENS4_ILi2048EEEEEEEEiEEC2ERKSE_RKi,@function
        .size           $_ZN7cutlass13device_kernelIN5flash19enable_sm80_to_sm89INS1_16FlashAttnBwdSm80INS1_25CollectiveMainloopBwdSm80ILi2ELi2EN4cute5tupleIJNS5_1CILi128EEES8_NS7_ILi64EEEEEENS_10bfloat16_tEfNS_4arch4Sm80ELb1ELb0ELb1ELb0ELb0ELb0ELb0ELb0ELi2ELi4ELi4ELi4ELb0EEENS1_24CollectiveEpilogueBwdGQAISA_fSD_Li256ELb0ELb0EEENS1_25SingleTileBwdLPTSchedulerILb0ELi128ELb0EEEEEEEEEvNT_6ParamsE$_ZN4cute3eso3ESOILb1ELb0EJNS_6LayoutINS_5tupleIJNS3_IJNS_1CILi8EEENS4_ILi1EEEEEENS4_ILi4EEEEEENS3_IJNS3_IJS6_NS4_ILi0EEEEEENS4_ILi2048EEEEEEEEiEEC2ERKSE_RKi,($_ZN7cutlass13device_kernelIN5flash19enable_sm80_to_sm89INS1_16FlashAttnBwdSm80INS1_25CollectiveMainloopBwdSm80ILi2ELi2EN4cute5tupleIJNS5_1CILi128EEES8_NS7_ILi64EEEEEENS_10bfloat16_tEfNS_4arch4Sm80ELb1ELb0ELb1ELb0ELb0ELb0ELb0ELb0ELi2ELi4ELi4ELi4ELb0EEENS1_24CollectiveEpilogueBwdGQAISA_fSD_Li256ELb0ELb0EEENS1_25SingleTileBwdLPTSchedulerILb0ELi128ELb0EEEEEEEEEvNT_6ParamsE$_ZN4cute3eso3ESOILb1ELb0EJNS_6LayoutINS_5tupleIJNS3_IJNS_1CILi8EEENS4_ILi1EEEEEENS4_ILi4EEEEEENS3_IJNS3_IJS6_NS4_ILi0EEEEEES5_EEEEENS_10ViewEngineIPN7cutlass10bfloat16_tEEEEEC2ERKSD_RKSI_ - $_ZN7cutlass13device_kernelIN5flash19enable_sm80_to_sm89INS1_16FlashAttnBwdSm80INS1_25CollectiveMainloopBwdSm80ILi2ELi2EN4cute5tupleIJNS5_1CILi128EEES8_NS7_ILi64EEEEEENS_10bfloat16_tEfNS_4arch4Sm80ELb1ELb0ELb1ELb0ELb0ELb0ELb0ELb0ELi2ELi4ELi4ELi4ELb0EEENS1_24CollectiveEpilogueBwdGQAISA_fSD_Li256ELb0ELb0EEENS1_25SingleTileBwdLPTSchedulerILb0ELi128ELb0EEEEEEEEEvNT_6ParamsE$_ZN4cute3eso3ESOILb1ELb0EJNS_6LayoutINS_5tupleIJNS3_IJNS_1CILi8EEENS4_ILi1EEEEEENS4_ILi4EEEEEENS3_IJNS3_IJS6_NS4_ILi0EEEEEENS4_ILi2048EEEEEEEEiEEC2ERKSE_RKi)
$_ZN7cutlass13device_kernelIN5flash19enable_sm80_to_sm89INS1_16FlashAttnBwdSm80INS1_25CollectiveMainloopBwdSm80ILi2ELi2EN4cute5tupleIJNS5_1CILi128EEES8_NS7_ILi64EEEEEENS_10bfloat16_tEfNS_4arch4Sm80ELb1ELb0ELb1ELb0ELb0ELb0ELb0ELb0ELi2ELi4ELi4ELi4ELb0EEENS1_24CollectiveEpilogueBwdGQAISA_fSD_Li256ELb0ELb0EEENS1_25SingleTileBwdLPTSchedulerILb0ELi128ELb0EEEEEEEEEvNT_6ParamsE$_ZN4cute3eso3ESOILb1ELb0EJNS_6LayoutINS_5tupleIJNS3_IJNS_1CILi8EEENS4_ILi1EEEEEENS4_ILi4EEEEEENS3_IJNS3_IJS6_NS4_ILi0EEEEEENS4_ILi2048EEEEEEEEiEEC2ERKSE_RKi:
[----:B------:R-:W-:Y:S02]  /*9e40*/  IADD3 R2, R23, -c[0x0][0x20], RZ ;  /* 0x8000080017027a10 */ /* 0x000fe40007ffe0ff */
[----:B------:R-:W-:-:S03]  /*9e50*/  MOV R5, 0x0 ;  /* 0x0000000000057802 */ /* 0x000fc60000000f00 */
[----:B------:R1:W-:Y:S01]  /*9e60*/  STL [R2], R3 ;  /* 0x0000000302007387 */ /* 0x0003e20000100800 */
[----:B------:R-:W-:Y:S05]  /*9e70*/  RET.REL.NODEC R4 `(_ZN7cutlass13device_kernelIN5flash19enable_sm80_to_sm89INS1_16FlashAttnBwdSm80INS1_25CollectiveMainloopBwdSm80ILi2ELi2EN4cute5tupleIJNS5_1CILi128EEES8_NS7_ILi64EEEEEENS_10bfloat16_tEfNS_4arch4Sm80ELb1ELb0ELb1ELb0ELb0ELb0ELb0ELb0ELi2ELi4ELi4ELi4ELb0EEENS1_24CollectiveEpilogueBwdGQAISA_fSD_Li256ELb0ELb0EEENS1_25SingleTileBwdLPTSchedulerILb0ELi128ELb0EEEEEEEEEvNT_6ParamsE) ;  /* 0xffff618004007950 */ /* 0x000fea0003c3ffff */
        .type           $_ZN7cutlass13device_kernelIN5flash19enable_sm80_to_sm89INS1_16FlashAttnBwdSm80INS1_25CollectiveMainloopBwdSm80ILi2ELi2EN4cute5tupleIJNS5_1CILi128EEES8_NS7_ILi64EEEEEENS_10bfloat16_tEfNS_4arch4Sm80ELb1ELb0ELb1ELb0ELb0ELb0ELb0ELb0ELi2ELi4ELi4ELi4ELb0EEENS1_24CollectiveEpilogueBwdGQAISA_fSD_Li256ELb0ELb0EEENS1_25SingleTileBwdLPTSchedulerILb0ELi128ELb0EEEEEEEEEvNT_6ParamsE$_ZN4cute3eso3ESOILb1ELb0EJNS_6LayoutINS_5tupleIJNS3_IJNS_1CILi8EEENS4_ILi1EEEEEENS4_ILi4EEEEEENS3_IJNS3_IJS6_NS4_ILi0EEEEEES5_EEEEENS_10ViewEngineIPN7cutlass10bfloat16_tEEEEEC2ERKSD_RKSI_,@function
        .size           $_ZN7cutlass13device_kernelIN5flash19enable_sm80_to_sm89INS1_16FlashAttnBwdSm80INS1_25CollectiveMainloopBwdSm80ILi2ELi2EN4cute5tupleIJNS5_1CILi128EEES8_NS7_ILi64EEEEEENS_10bfloat16_tEfNS_4arch4Sm80ELb1ELb0ELb1ELb0ELb0ELb0ELb0ELb0ELi2ELi4ELi4ELi4ELb0EEENS1_24CollectiveEpilogueBwdGQAISA_fSD_Li256ELb0ELb0EEENS1_25SingleTileBwdLPTSchedulerILb0ELi128ELb0EEEEEEEEEvNT_6ParamsE$_ZN4cute3eso3ESOILb1ELb0EJNS_6LayoutINS_5tupleIJNS3_IJNS_1CILi8EEENS4_ILi1EEEEEENS4_ILi4EEEEEENS3_IJNS3_IJS6_NS4_ILi0EEEEEES5_EEEEENS_10ViewEngineIPN7cutlass10bfloat16_tEEEEEC2ERKSD_RKSI_,($_ZN7cutlass13device_kernelIN5flash19enable_sm80_to_sm89INS1_16FlashAttnBwdSm80INS1_25CollectiveMainloopBwdSm80ILi2ELi2EN4cute5tupleIJNS5_1CILi128EEES8_NS7_ILi64EEEEEENS_10bfloat16_tEfNS_4arch4Sm80ELb1ELb0ELb1ELb0ELb0ELb0ELb0ELb0ELi2ELi4ELi4ELi4ELb0EEENS1_24CollectiveEpilogueBwdGQAISA_fSD_Li256ELb0ELb0EEENS1_25SingleTileBwdLPTSchedulerILb0ELi128ELb0EEEEEEEEEvNT_6ParamsE$_ZN4cute3eso3ESOILb1ELb0EJNS_6LayoutINS_5tupleIJNS3_IJNS_1CILi8EEENS4_ILi1EEEEEENS4_ILi4EEEEEENS3_IJNS3_IJS6_NS4_ILi0EEEEEES5_EEEEEiEEC2ERKSD_RKi - $_ZN7cutlass13device_kernelIN5flash19enable_sm80_to_sm89INS1_16FlashAttnBwdSm80INS1_25CollectiveMainloopBwdSm80ILi2ELi2EN4cute5tupleIJNS5_1CILi128EEES8_NS7_ILi64EEEEEENS_10bfloat16_tEfNS_4arch4Sm80ELb1ELb0ELb1ELb0ELb0ELb0ELb0ELb0ELi2ELi4ELi4ELi4ELb0EEENS1_24CollectiveEpilogueBwdGQAISA_fSD_Li256ELb0ELb0EEENS1_25SingleTileBwdLPTSchedulerILb0ELi128ELb0EEEEEEEEEvNT_6ParamsE$_ZN4cute3eso3ESOILb1ELb0EJNS_6LayoutINS_5tupleIJNS3_IJNS_1CILi8EEENS4_ILi1EEEEEENS4_ILi4EEEEEENS3_IJNS3_IJS6_NS4_ILi0EEEEEES5_EEEEENS_10ViewEngineIPN7cutlass10bfloat16_tEEEEEC2ERKSD_RKSI_)
$_ZN7cutlass13device_kernelIN5flash19enable_sm80_to_sm89INS1_16FlashAttnBwdSm80INS1_25CollectiveMainloopBwdSm80ILi2ELi2EN4cute5tupleIJNS5_1CILi128EEES8_NS7_ILi64EEEEEENS_10bfloat16_tEfNS_4arch4Sm80ELb1ELb0ELb1ELb0ELb0ELb0ELb0ELb0ELi2ELi4ELi4ELi4ELb0EEENS1_24CollectiveEpilogueBwdGQAISA_fSD_Li256ELb0ELb0EEENS1_25SingleTileBwdLPTSchedulerILb0ELi128ELb0EEEEEEEEEvNT_6ParamsE$_ZN4cute3eso3ESOILb1ELb0EJNS_6LayoutINS_5tupleIJNS3_IJNS_1CILi8EEENS4_ILi1EEEEEENS4_ILi4EEEEEENS3_IJNS3_IJS6_NS4_ILi0EEEEEES5_EEEEENS_10ViewEngineIPN7cutlass10bfloat16_tEEEEEC2ERKSD_RKSI_:
[----:B------:R-:W-:Y:S01]  /*9e80*/  IADD3 R7, R23, -c[0x0][0x20], RZ ;  /* 0x8000080017077a10 */ /* 0x000fe20007ffe0ff */
[----:B------:R-:W-:Y:S01]  /*9e90*/  IMAD.MOV.U32 R10, RZ, RZ, R6 ;  /* 0x000000ffff0a7224 */ /* 0x000fe200078e0006 */
[----:B------:R-:W-:Y:S01]  /*9ea0*/  MOV R11, R9 ;  /* 0x00000009000b7202 */ /* 0x000fe20000000f00 */
[----:B------:R-:W-:-:S04]  /*9eb0*/  IMAD.MOV.U32 R9, RZ, RZ, 0x0 ;  /* 0x00000000ff097424 */ /* 0x000fc800078e00ff */
[----:B------:R1:W-:Y:S01]  /*9ec0*/  STL.64 [R7], R10 ;  /* 0x0000000a07007387 */ /* 0x0003e20000100a00 */
[----:B------:R-:W-:Y:S05]  /*9ed0*/  RET.REL.NODEC R8 `(_ZN7cutlass13device_kernelIN5flash19enable_sm80_to_sm89INS1_16FlashAttnBwdSm80INS1_25CollectiveMainloopBwdSm80ILi2ELi2EN4cute5tupleIJNS5_1CILi128EEES8_NS7_ILi64EEEEEENS_10bfloat16_tEfNS_4arch4Sm80ELb1ELb0ELb1ELb0ELb0ELb0ELb0ELb0ELi2ELi4ELi4ELi4ELb0EEENS1_24CollectiveEpilogueBwdGQAISA_fSD_Li256ELb0ELb0EEENS1_25SingleTileBwdLPTSchedulerILb0ELi128ELb0EEEEEEEEEvNT_6ParamsE) ;  /* 0xffff612008007950 */ /* 0x000fea0003c3ffff */
        .type           $_ZN7cutlass13device_kernelIN5flash19enable_sm80_to_sm89INS1_16FlashAttnBwdSm80INS1_25CollectiveMainloopBwdSm80ILi2ELi2EN4cute5tupleIJNS5_1CILi128EEES8_NS7_ILi64EEEEEENS_10bfloat16_tEfNS_4arch4Sm80ELb1ELb0ELb1ELb0ELb0ELb0ELb0ELb0ELi2ELi4ELi4ELi4ELb0EEENS1_24CollectiveEpilogueBwdGQAISA_fSD_Li256ELb0ELb0EEENS1_25SingleTileBwdLPTSchedulerILb0ELi128ELb0EEEEEEEEEvNT_6ParamsE$_ZN4cute3eso3ESOILb1ELb0EJNS_6LayoutINS_5tupleIJNS3_IJNS_1CILi8EEENS4_ILi1EEEEEENS4_ILi4EEEEEENS3_IJNS3_IJS6_NS4_ILi0EEEEEES5_EEEEEiEEC2ERKSD_RKi,@function
        .size           $_ZN7cutlass13device_kernelIN5flash19enable_sm80_to_sm89INS1_16FlashAttnBwdSm80INS1_25CollectiveMainloopBwdSm80ILi2ELi2EN4cute5tupleIJNS5_1CILi128EEES8_NS7_ILi64EEEEEENS_10bfloat16_tEfNS_4arch4Sm80ELb1ELb0ELb1ELb0ELb0ELb0ELb0ELb0ELi2ELi4ELi4ELi4ELb0EEENS1_24CollectiveEpilogueBwdGQAISA_fSD_Li256ELb0ELb0EEENS1_25SingleTileBwdLPTSchedulerILb0ELi128ELb0EEEEEEEEEvNT_6ParamsE$_ZN4cute3eso3ESOILb1ELb0EJNS_6LayoutINS_5tupleIJNS3_IJNS_1CILi8EEENS4_ILi1EEEEEENS4_ILi4EEEEEENS3_IJNS3_IJS6_NS4_ILi0EEEEEES5_EEEEEiEEC2ERKSD_RKi,($_ZN7cutlass13device_kernelIN5flash19enable_sm80_to_sm89INS1_16FlashAttnBwdSm80INS1_25CollectiveMainloopBwdSm80ILi2ELi2EN4cute5tupleIJNS5_1CILi128EEES8_NS7_ILi64EEEEEENS_10bfloat16_tEfNS_4arch4Sm80ELb1ELb0ELb1ELb0ELb0ELb0ELb0ELb0ELi2ELi4ELi4ELi4ELb0EEENS1_24CollectiveEpilogueBwdGQAISA_fSD_Li256ELb0ELb0EEENS1_25SingleTileBwdLPTSchedulerILb0ELi128ELb0EEEEEEEEEvNT_6ParamsE$_ZN4cute3eso3ESOILb1ELb0EJNS_6LayoutINS_5tupleIJNS3_IJNS_1CILi8EEENS4_ILi1EEEEEENS4_ILi4EEES6_EEENS3_IJNS3_IJS6_NS4_ILi0EEEEEENS4_ILi2048EEESA_EEEEENS_10ViewEngineINS_8smem_ptrIPN7cutlass10bfloat16_tEEEEEEEC2ERKSE_RKSL_ - $_ZN7cutlass13device_kernelIN5flash19enable_sm80_to_sm89INS1_16FlashAttnBwdSm80INS1_25CollectiveMainloopBwdSm80ILi2ELi2EN4cute5tupleIJNS5_1CILi128EEES8_NS7_ILi64EEEEEENS_10bfloat16_tEfNS_4arch4Sm80ELb1ELb0ELb1ELb0ELb0ELb0ELb0ELb0ELi2ELi4ELi4ELi4ELb0EEENS1_24CollectiveEpilogueBwdGQAISA_fSD_Li256ELb0ELb0EEENS1_25SingleTileBwdLPTSchedulerILb0ELi128ELb0EEEEEEEEEvNT_6ParamsE$_ZN4cute3eso3ESOILb1ELb0EJNS_6LayoutINS_5tupleIJNS3_IJNS_1CILi8EEENS4_ILi1EEEEEENS4_ILi4EEEEEENS3_IJNS3_IJS6_NS4_ILi0EEEEEES5_EEEEEiEEC2ERKSD_RKi)
$_ZN7cutlass13device_kernelIN5flash19enable_sm80_to_sm89INS1_16FlashAttnBwdSm80INS1_25CollectiveMainloopBwdSm80ILi2ELi2EN4cute5tupleIJNS5_1CILi128EEES8_NS7_ILi64EEEEEENS_10bfloat16_tEfNS_4arch4Sm80ELb1ELb0ELb1ELb0ELb0ELb0ELb0ELb0ELi2ELi4ELi4ELi4ELb0EEENS1_24CollectiveEpilogueBwdGQAISA_fSD_Li256ELb0ELb0EEENS1_25SingleTileBwdLPTSchedulerILb0ELi128ELb0EEEEEEEEEvNT_6ParamsE$_ZN4cute3eso3ESOILb1ELb0EJNS_6LayoutINS_5tupleIJNS3_IJNS_1CILi8EEENS4_ILi1EEEEEENS4_ILi4EEEEEENS3_IJNS3_IJS6_NS4_ILi0EEEEEES5_EEEEEiEEC2ERKSD_RKi:
[----:B------:R-:W-:Y:S02]  /*9ee0*/  IADD3 R2, R23, -c[0x0][0x20], RZ ;  /* 0x8000080017027a10 */ /* 0x000fe40007ffe0ff */
[----:B------:R-:W-:-:S03]  /*9ef0*/  MOV R7, 0x0 ;  /* 0x0000000000077802 */ /* 0x000fc60000000f00 */
[----:B------:R1:W-:Y:S01]  /*9f00*/  STL [R2], R3 ;  /* 0x0000000302007387 */ /* 0x0003e20000100800 */
[----:B------:R-:W-:Y:S05]  /*9f10*/  RET.REL.NODEC R6 `(_ZN7cutlass13device_kernelIN5flash19enable_sm80_to_sm89INS1_16FlashAttnBwdSm80INS1_25CollectiveMainloopBwdSm80ILi2ELi2EN4cute5tupleIJNS5_1CILi128EEES8_NS7_ILi64EEEEEENS_10bfloat16_tEfNS_4arch4Sm80ELb1ELb0ELb1ELb0ELb0ELb0ELb0ELb0ELi2ELi4ELi4ELi4ELb0EEENS1_24CollectiveEpilogueBwdGQAISA_fSD_Li256ELb0ELb0EEENS1_25SingleTileBwdLPTSchedulerILb0ELi128ELb0EEEEEEEEEvNT_6ParamsE) ;  /* 0xffff60e006007950 */ /* 0x000fea0003c3ffff */
        .type           $_ZN7cutlass13device_kernelIN5flash19enable_sm80_to_sm89INS1_16FlashAttnBwdSm80INS1_25CollectiveMainloopBwdSm80ILi2ELi2EN4cute5tupleIJNS5_1CILi128EEES8_NS7_ILi64EEEEEENS_10bfloat16_tEfNS_4arch4Sm80ELb1ELb0ELb1ELb0ELb0ELb0ELb0ELb0ELi2ELi4ELi4ELi4ELb0EEENS1_24CollectiveEpilogueBwdGQAISA_fSD_Li256ELb0ELb0EEENS1_25SingleTileBwdLPTSchedulerILb0ELi128ELb0EEEEEEEEEvNT_6ParamsE$_ZN4cute3eso3ESOILb1ELb0EJNS_6LayoutINS_5tupleIJNS3_IJNS_1CILi8EEENS4_ILi1EEEEEENS4_ILi4EEES6_EEENS3_IJNS3_IJS6_NS4_ILi0EEEEEENS4_ILi2048EEESA_EEEEENS_10ViewEngineINS_8smem_ptrIPN7cutlass10bfloat16_tEEEEEEEC2ERKSE_RKSL_,@function
        .size           $_ZN7cutlass13device_kernelIN5flash19enable_sm80_to_sm89INS1_16FlashAttnBwdSm80INS1_25CollectiveMainloopBwdSm80ILi2ELi2EN4cute5tupleIJNS5_1CILi128EEES8_NS7_ILi64EEEEEENS_10bfloat16_tEfNS_4arch4Sm80ELb1ELb0ELb1ELb0ELb0ELb0ELb0ELb0ELi2ELi4ELi4ELi4ELb0EEENS1_24CollectiveEpilogueBwdGQAISA_fSD_Li256ELb0ELb0EEENS1_25SingleTileBwdLPTSchedulerILb0ELi128ELb0EEEEEEEEEvNT_6ParamsE$_ZN4cute3eso3ESOILb1ELb0EJNS_6LayoutINS_5tupleIJNS3_IJNS_1CILi8EEENS4_ILi1EEEEEENS4_ILi4EEES6_EEENS3_IJNS3_IJS6_NS4_ILi0EEEEEENS4_ILi2048EEESA_EEEEENS_10ViewEngineINS_8smem_ptrIPN7cutlass10bfloat16_tEEEEEEEC2ERKSE_RKSL_,($_ZN7cutlass13device_kernelIN5flash19enable_sm80_to_sm89INS1_16FlashAttnBwdSm80INS1_25CollectiveMainloopBwdSm80ILi2ELi2EN4cute5tupleIJNS5_1CILi128EEES8_NS7_ILi64EEEEEENS_10bfloat16_tEfNS_4arch4Sm80ELb1ELb0ELb1ELb0ELb0ELb0ELb0ELb0ELi2ELi4ELi4ELi4ELb0EEENS1_24CollectiveEpilogueBwdGQAISA_fSD_Li256ELb0ELb0EEENS1_25SingleTileBwdLPTSchedulerILb0ELi128ELb0EEEEEEEEEvNT_6ParamsE$_ZN4cute3eso3ESOILb1ELb0EJNS_6LayoutINS_5tupleIJNS3_IJNS_1CILi8EEENS4_ILi1EEEEEENS4_ILi4EEES6_EEENS3_IJNS3_IJS6_NS4_ILi0EEEEEENS4_ILi2048EEESA_EEEEEiEEC2ERKSE_RKi - $_ZN7cutlass13device_kernelIN5flash19enable_sm80_to_sm89INS1_16FlashAttnBwdSm80INS1_25CollectiveMainloopBwdSm80ILi2ELi2EN4cute5tupleIJNS5_1CILi128EEES8_NS7_ILi64EEEEEENS_10bfloat16_tEfNS_4arch4Sm80ELb1ELb0ELb1ELb0ELb0ELb0ELb0ELb0ELi2ELi4ELi4ELi4ELb0EEENS1_24CollectiveEpilogueBwdGQAISA_fSD_Li256ELb0ELb0EEENS1_25SingleTileBwdLPTSchedulerILb0ELi128ELb0EEEEEEEEEvNT_6ParamsE$_ZN4cute3eso3ESOILb1ELb0EJNS_6LayoutINS_5tupleIJNS3_IJNS_1CILi8EEENS4_ILi1EEEEEENS4_ILi4EEES6_EEENS3_IJNS3_IJS6_NS4_ILi0EEEEEENS4_ILi2048EEESA_EEEEENS_10ViewEngineINS_8smem_ptrIPN7cutlass10bfloat16_tEEEEEEEC2ERKSE_RKSL_)
$_ZN7cutlass13device_kernelIN5flash19enable_sm80_to_sm89INS1_16FlashAttnBwdSm80INS1_25CollectiveMainloopBwdSm80ILi2ELi2EN4cute5tupleIJNS5_1CILi128EEES8_NS7_ILi64EEEEEENS_10bfloat16_tEfNS_4arch4Sm80ELb1ELb0ELb1ELb0ELb0ELb0ELb0ELb0ELi2ELi4ELi4ELi4ELb0EEENS1_24CollectiveEpilogueBwdGQAISA_fSD_Li256ELb0ELb0EEENS1_25SingleTileBwdLPTSchedulerILb0ELi128ELb0EEEEEEEEEvNT_6ParamsE$_ZN4cute3eso3ESOILb1ELb0EJNS_6LayoutINS_5tupleIJNS3_IJNS_1CILi8EEENS4_ILi1EEEEEENS4_ILi4EEES6_EEENS3_IJNS3_IJS6_NS4_ILi0EEEEEENS4_ILi2048EEESA_EEEEENS_10ViewEngineINS_8smem_ptrIPN7cutlass10bfloat16_tEEEEEEEC2ERKSE_RKSL_:
[----:B------:R-:W-:Y:S02]  /*9f20*/  IADD3 R4, R15, -c[0x0][0x20], RZ ;  /* 0x800008000f047a10 */ /* 0x000fe40007ffe0ff */
[----:B------:R-:W-:-:S03]  /*9f30*/  MOV R7, 0x0 ;  /* 0x0000000000077802 */ /* 0x000fc60000000f00 */
[----:B------:R1:W-:Y:S01]  /*9f40*/  STL.64 [R4], R2 ;  /* 0x0000000204007387 */ /* 0x0003e20000100a00 */
[----:B------:R-:W-:Y:S05]  /*9f50*/  RET.REL.NODEC R6 `(_ZN7cutlass13device_kernelIN5flash19enable_sm80_to_sm89INS1_16FlashAttnBwdSm80INS1_25CollectiveMainloopBwdSm80ILi2ELi2EN4cute5tupleIJNS5_1CILi128EEES8_NS7_ILi64EEEEEENS_10bfloat16_tEfNS_4arch4Sm80ELb1ELb0ELb1ELb0ELb0ELb0ELb0ELb0ELi2ELi4ELi4ELi4ELb0EEENS1_24CollectiveEpilogueBwdGQAISA_fSD_Li256ELb0ELb0EEENS1_25SingleTileBwdLPTSchedulerILb0ELi128ELb0EEEEEEEEEvNT_6ParamsE) ;  /* 0xffff60a006007950 */ /* 0x000fea0003c3ffff */
        .type           $_ZN7cutlass13device_kernelIN5flash19enable_sm80_to_sm89INS1_16FlashAttnBwdSm80INS1_25CollectiveMainloopBwdSm80ILi2ELi2EN4cute5tupleIJNS5_1CILi128EEES8_NS7_ILi64EEEEEENS_10bfloat16_tEfNS_4arch4Sm80ELb1ELb0ELb1ELb0ELb0ELb0ELb0ELb0ELi2ELi4ELi4ELi4ELb0EEENS1_24CollectiveEpilogueBwdGQAISA_fSD_Li256ELb0ELb0EEENS1_25SingleTileBwdLPTSchedulerILb0ELi128ELb0EEEEEEEEEvNT_6ParamsE$_ZN4cute3eso3ESOILb1ELb0EJNS_6LayoutINS_5tupleIJNS3_IJNS_1CILi8EEENS4_ILi1EEEEEENS4_ILi4EEES6_EEENS3_IJNS3_IJS6_NS4_ILi0EEEEEENS4_ILi2048EEESA_EEEEEiEEC2ERKSE_RKi,@function
        .size           $_ZN7cutlass13device_kernelIN5flash19enable_sm80_to_sm89INS1_16FlashAttnBwdSm80INS1_25CollectiveMainloopBwdSm80ILi2ELi2EN4cute5tupleIJNS5_1CILi128EEES8_NS7_ILi64EEEEEENS_10bfloat16_tEfNS_4arch4Sm80ELb1ELb0ELb1ELb0ELb0ELb0ELb0ELb0ELi2ELi4ELi4ELi4ELb0EEENS1_24CollectiveEpilogueBwdGQAISA_fSD_Li256ELb0ELb0EEENS1_25SingleTileBwdLPTSchedulerILb0ELi128ELb0EEEEEEEEEvNT_6ParamsE$_ZN4cute3eso3ESOILb1ELb0EJNS_6LayoutINS_5tupleIJNS3_IJNS_1CILi8EEENS4_ILi1EEEEEENS4_ILi4EEES6_EEENS3_IJNS3_IJS6_NS4_ILi0EEEEEENS4_ILi2048EEESA_EEEEEiEEC2ERKSE_RKi,($_ZN7cutlass13device_kernelIN5flash19enable_sm80_to_sm89INS1_16FlashAttnBwdSm80INS1_25CollectiveMainloopBwdSm80ILi2ELi2EN4cute5tupleIJNS5_1CILi128EEES8_NS7_ILi64EEEEEENS_10bfloat16_tEfNS_4arch4Sm80ELb1ELb0ELb1ELb0ELb0ELb0ELb0ELb0ELi2ELi4ELi4ELi4ELb0EEENS1_24CollectiveEpilogueBwdGQAISA_fSD_Li256ELb0ELb0EEENS1_25SingleTileBwdLPTSchedulerILb0ELi128ELb0EEEEEEEEEvNT_6ParamsE$_ZN4cute3eso3ESOILb1ELb0EJNS_6LayoutINS_5tupleIJNS3_IJNS_1CILi8EEENS4_ILi1EEEEEENS4_ILi4EEES8_EEENS3_IJNS3_IJS6_NS4_ILi0EEEEEES5_NS4_ILi32EEEEEEEENS_10ViewEngineIPN7cutlass10bfloat16_tEEEEEC2ERKSE_RKSJ_ - $_ZN7cutlass13device_kernelIN5flash19enable_sm80_to_sm89INS1_16FlashAttnBwdSm80INS1_25CollectiveMainloopBwdSm80ILi2ELi2EN4cute5tupleIJNS5_1CILi128EEES8_NS7_ILi64EEEEEENS_10bfloat16_tEfNS_4arch4Sm80ELb1ELb0ELb1ELb0ELb0ELb0ELb0ELb0ELi2ELi4ELi4ELi4ELb0EEENS1_24CollectiveEpilogueBwdGQAISA_fSD_Li256ELb0ELb0EEENS1_25SingleTileBwdLPTSchedulerILb0ELi128ELb0EEEEEEEEEvNT_6ParamsE$_ZN4cute3eso3ESOILb1ELb0EJNS_6LayoutINS_5tupleIJNS3_IJNS_1CILi8EEENS4_ILi1EEEEEENS4_ILi4EEES6_EEENS3_IJNS3_IJS6_NS4_ILi0EEEEEENS4_ILi2048EEESA_EEEEEiEEC2ERKSE_RKi)
$_ZN7cutlass13device_kernelIN5flash19enable_sm80_to_sm89INS1_16FlashAttnBwdSm80INS1_25CollectiveMainloopBwdSm80ILi2ELi2EN4cute5tupleIJNS5_1CILi128EEES8_NS7_ILi64EEEEEENS_10bfloat16_tEfNS_4arch4Sm80ELb1ELb0ELb1ELb0ELb0ELb0ELb0ELb0ELi2ELi4ELi4ELi4ELb0EEENS1_24CollectiveEpilogueBwdGQAISA_fSD_Li256ELb0ELb0EEENS1_25SingleTileBwdLPTSchedulerILb0ELi128ELb0EEEEEEEEEvNT_6ParamsE$_ZN4cute3eso3ESOILb1ELb0EJNS_6LayoutINS_5tupleIJNS3_IJNS_1CILi8EEENS4_ILi1EEEEEENS4_ILi4EEES6_EEENS3_IJNS3_IJS6_NS4_ILi0EEEEEENS4_ILi2048EEESA_EEEEEiEEC2ERKSE_RKi:
[----:B------:R-:W-:Y:S02]  /*9f60*/  IADD3 R2, R15, -c[0x0][0x20], RZ ;  /* 0x800008000f027a10 */ /* 0x000fe40007ffe0ff */
[----:B------:R-:W-:-:S03]  /*9f70*/  MOV R5, 0x0 ;  /* 0x0000000000057802 */ /* 0x000fc60000000f00 */
[----:B------:R1:W-:Y:S01]  /*9f80*/  STL [R2], R3 ;  /* 0x0000000302007387 */ /* 0x0003e20000100800 */
[----:B------:R-:W-:Y:S05]  /*9f90*/  RET.REL.NODEC R4 `(_ZN7cutlass13device_kernelIN5flash19enable_sm80_to_sm89INS1_16FlashAttnBwdSm80INS1_25CollectiveMainloopBwdSm80ILi2ELi2EN4cute5tupleIJNS5_1CILi128EEES8_NS7_ILi64EEEEEENS_10bfloat16_tEfNS_4arch4Sm80ELb1ELb0ELb1ELb0ELb0ELb0ELb0ELb0ELi2ELi4ELi4ELi4ELb0EEENS1_24CollectiveEpilogueBwdGQAISA_fSD_Li256ELb0ELb0EEENS1_25SingleTileBwdLPTSchedulerILb0ELi128ELb0EEEEEEEEEvNT_6ParamsE) ;  /* 0xffff606004007950 */ /* 0x000fea0003c3ffff */
        .type           $_ZN7cutlass13device_kernelIN5flash19enable_sm80_to_sm89INS1_16FlashAttnBwdSm80INS1_25CollectiveMainloopBwdSm80ILi2ELi2EN4cute5tupleIJNS5_1CILi128EEES8_NS7_ILi64EEEEEENS_10bfloat16_tEfNS_4arch4Sm80ELb1ELb0ELb1ELb0ELb0ELb0ELb0ELb0ELi2ELi4ELi4ELi4ELb0EEENS1_24CollectiveEpilogueBwdGQAISA_fSD_Li256ELb0ELb0EEENS1_25SingleTileBwdLPTSchedulerILb0ELi128ELb0EEEEEEEEEvNT_6ParamsE$_ZN4cute3eso3ESOILb1ELb0EJNS_6LayoutINS_5tupleIJNS3_IJNS_1CILi8EEENS4_ILi1EEEEEENS4_ILi4EEES8_EEENS3_IJNS3_IJS6_NS4_ILi0EEEEEES5_NS4_ILi32EEEEEEEENS_10ViewEngineIPN7cutlass10bfloat16_tEEEEEC2ERKSE_RKSJ_,@function
        .size           $_ZN7cutlass13device_kernelIN5flash19enable_sm80_to_sm89INS1_16FlashAttnBwdSm80INS1_25CollectiveMainloopBwdSm80ILi2ELi2EN4cute5tupleIJNS5_1CILi128EEES8_NS7_ILi64EEEEEENS_10bfloat16_tEfNS_4arch4Sm80ELb1ELb0ELb1ELb0ELb0ELb0ELb0ELb0ELi2ELi4ELi4ELi4ELb0EEENS1_24CollectiveEpilogueBwdGQAISA_fSD_Li256ELb0ELb0EEENS1_25SingleTileBwdLPTSchedulerILb0ELi128ELb0EEEEEEEEEvNT_6ParamsE$_ZN4cute3eso3ESOILb1ELb0EJNS_6LayoutINS_5tupleIJNS3_IJNS_1CILi8EEENS4_ILi1EEEEEENS4_ILi4EEES8_EEENS3_IJNS3_IJS6_NS4_ILi0EEEEEES5_NS4_ILi32EEEEEEEENS_10ViewEngineIPN7cutlass10bfloat16_tEEEEEC2ERKSE_RKSJ_,($_ZN7cutlass13device_kernelIN5flash19enable_sm80_to_sm89INS1_16FlashAttnBwdSm80INS1_25CollectiveMainloopBwdSm80ILi2ELi2EN4cute5tupleIJNS5_1CILi128EEES8_NS7_ILi64EEEEEENS_10bfloat16_tEfNS_4arch4Sm80ELb1ELb0ELb1ELb0ELb0ELb0ELb0ELb0ELi2ELi4ELi4ELi4ELb0EEENS1_24CollectiveEpilogueBwdGQAISA_fSD_Li256ELb0ELb0EEENS1_25SingleTileBwdLPTSchedulerILb0ELi128ELb0EEEEEEEEEvNT_6ParamsE$_ZN4cute3eso3ESOILb1ELb0EJNS_6LayoutINS_5tupleIJNS_1CILi1EEENS3_IJNS4_ILi2EEES6_EEEEEENS3_IJNS4_ILi0EEENS3_IJNS4_ILi8EEENS4_ILi64EEEEEEEEEEENS_10ViewEngineINS_8smem_ptrIPfEEEEEEC2ERKSE_RKSJ_ - $_ZN7cutlass13device_kernelIN5flash19enable_sm80_to_sm89INS1_16FlashAttnBwdSm80INS1_25CollectiveMainloopBwdSm80ILi2ELi2EN4cute5tupleIJNS5_1CILi128EEES8_NS7_ILi64EEEEEENS_10bfloat16_tEfNS_4arch4Sm80ELb1ELb0ELb1ELb0ELb0ELb0ELb0ELb0ELi2ELi4ELi4ELi4ELb0EEENS1_24CollectiveEpilogueBwdGQAISA_fSD_Li256ELb0ELb0EEENS1_25SingleTileBwdLPTSchedulerILb0ELi128ELb0EEEEEEEEEvNT_6ParamsE$_ZN4cute3eso3ESOILb1ELb0EJNS_6LayoutINS_5tupleIJNS3_IJNS_1CILi8EEENS4_ILi1EEEEEENS4_ILi4EEES8_EEENS3_IJNS3_IJS6_NS4_ILi0EEEEEES5_NS4_ILi32EEEEEEEENS_10ViewEngineIPN7cutlass10bfloat16_tEEEEEC2ERKSE_RKSJ_)
$_ZN7cutlass13device_kernelIN5flash19enable_sm80_to_sm89INS1_16FlashAttnBwdSm80INS1_25CollectiveMainloopBwdSm80ILi2ELi2EN4cute5tupleIJNS5_1CILi128EEES8_NS7_ILi64EEEEEENS_10bfloat16_tEfNS_4arch4Sm80ELb1ELb0ELb1ELb0ELb0ELb0ELb0ELb0ELi2ELi4ELi4ELi4ELb0EEENS1_24CollectiveEpilogueBwdGQAISA_fSD_Li256ELb0ELb0EEENS1_25SingleTileBwdLPTSchedulerILb0ELi128ELb0EEEEEEEEEvNT_6ParamsE$_ZN4cute3eso3ESOILb1ELb0EJNS_6LayoutINS_5tupleIJNS3_IJNS_1CILi8EEENS4_ILi1EEEEEENS4_ILi4EEES8_EEENS3_IJNS3_IJS6_NS4_ILi0EEEEEES5_NS4_ILi32EEEEEEEENS_10ViewEngineIPN7cutlass10bfloat16_tEEEEEC2ERKSE_RKSJ_:
[----:B------:R-:W-:Y:S01]  /*9fa0*/  IADD3 R2, R23, -c[0x0][0x20], RZ ;  /* 0x8000080017027a10 */ /* 0x000fe20007ffe0ff */
[----:B------:R-:W-:Y:S01]  /*9fb0*/  IMAD.MOV.U32 R7, RZ, RZ, R3 ;  /* 0x000000ffff077224 */ /* 0x000fe200078e0003 */
[----:B------:R-:W-:-:S04]  /*9fc0*/  MOV R5, 0x0 ;  /* 0x0000000000057802 */ /* 0x000fc80000000f00 */
[----:B------:R1:W-:Y:S01]  /*9fd0*/  STL.64 [R2], R6 ;  /* 0x0000000602007387 */ /* 0x0003e20000100a00 */
[----:B------:R-:W-:Y:S05]  /*9fe0*/  RET.REL.NODEC R4 `(_ZN7cutlass13device_kernelIN5flash19enable_sm80_to_sm89INS1_16FlashAttnBwdSm80INS1_25CollectiveMainloopBwdSm80ILi2ELi2EN4cute5tupleIJNS5_1CILi128EEES8_NS7_ILi64EEEEEENS_10bfloat16_tEfNS_4arch4Sm80ELb1ELb0ELb1ELb0ELb0ELb0ELb0ELb0ELi2ELi4ELi4ELi4ELb0EEENS1_24CollectiveEpilogueBwdGQAISA_fSD_Li256ELb0ELb0EEENS1_25SingleTileBwdLPTSchedulerILb0ELi128ELb0EEEEEEEEEvNT_6ParamsE) ;  /* 0xffff601004007950 */ /* 0x000fea0003c3ffff */
        .type           $_ZN7cutlass13device_kernelIN5flash19enable_sm80_to_sm89INS1_16FlashAttnBwdSm80INS1_25CollectiveMainloopBwdSm80ILi2ELi2EN4cute5tupleIJNS5_1CILi128EEES8_NS7_ILi64EEEEEENS_10bfloat16_tEfNS_4arch4Sm80ELb1ELb0ELb1ELb0ELb0ELb0ELb0ELb0ELi2ELi4ELi4ELi4ELb0EEENS1_24CollectiveEpilogueBwdGQAISA_fSD_Li256ELb0ELb0EEENS1_25SingleTileBwdLPTSchedulerILb0ELi128ELb0EEEEEEEEEvNT_6ParamsE$_ZN4cute3eso3ESOILb1ELb0EJNS_6LayoutINS_5tupleIJNS_1CILi1EEENS3_IJNS4_ILi2EEES6_EEEEEENS3_IJNS4_ILi0EEENS3_IJNS4_ILi8EEENS4_ILi64EEEEEEEEEEENS_10ViewEngineINS_8smem_ptrIPfEEEEEEC2ERKSE_RKSJ_,@function
        .size           $_ZN7cutlass13device_kernelIN5flash19enable_sm80_to_sm89INS1_16FlashAttnBwdSm80INS1_25CollectiveMainloopBwdSm80ILi2ELi2EN4cute5tupleIJNS5_1CILi128EEES8_NS7_ILi64EEEEEENS_10bfloat16_tEfNS_4arch4Sm80ELb1ELb0ELb1ELb0ELb0ELb0ELb0ELb0ELi2ELi4ELi4ELi4ELb0EEENS1_24CollectiveEpilogueBwdGQAISA_fSD_Li256ELb0ELb0EEENS1_25SingleTileBwdLPTSchedulerILb0ELi128ELb0EEEEEEEEEvNT_6ParamsE$_ZN4cute3eso3ESOILb1ELb0EJNS_6LayoutINS_5tupleIJNS_1CILi1EEENS3_IJNS4_ILi2EEES6_EEEEEENS3_IJNS4_ILi0EEENS3_IJNS4_ILi8EEENS4_ILi64EEEEEEEEEEENS_10ViewEngineINS_8smem_ptrIPfEEEEEEC2ERKSE_RKSJ_,($_ZN7cutlass13device_kernelIN5flash19enable_sm80_to_sm89INS1_16FlashAttnBwdSm80INS1_25CollectiveMainloopBwdSm80ILi2ELi2EN4cute5tupleIJNS5_1CILi128EEES8_NS7_ILi64EEEEEENS_10bfloat16_tEfNS_4arch4Sm80ELb1ELb0ELb1ELb0ELb0ELb0ELb0ELb0ELi2ELi4ELi4ELi4ELb0EEENS1_24CollectiveEpilogueBwdGQAISA_fSD_Li256ELb0ELb0EEENS1_25SingleTileBwdLPTSchedulerILb0ELi128ELb0EEEEEEEEEvNT_6ParamsE$_ZN4cute3eso3ESOILb1ELb0EJNS_6LayoutINS_5tupleIJNS_1CILi1EEENS4_ILi4EEEEEENS3_IJNS4_ILi0EEES5_EEEEENS_10ViewEngineIPfEEEEC2ERKSA_RKSD_ - $_ZN7cutlass13device_kernelIN5flash19enable_sm80_to_sm89INS1_16FlashAttnBwdSm80INS1_25CollectiveMainloopBwdSm80ILi2ELi2EN4cute5tupleIJNS5_1CILi128EEES8_NS7_ILi64EEEEEENS_10bfloat16_tEfNS_4arch4Sm80ELb1ELb0ELb1ELb0ELb0ELb0ELb0ELb0ELi2ELi4ELi4ELi4ELb0EEENS1_24CollectiveEpilogueBwdGQAISA_fSD_Li256ELb0ELb0EEENS1_25SingleTileBwdLPTSchedulerILb0ELi128ELb0EEEEEEEEEvNT_6ParamsE$_ZN4cute3eso3ESOILb1ELb0EJNS_6LayoutINS_5tupleIJNS_1CILi1EEENS3_IJNS4_ILi2EEES6_EEEEEENS3_IJNS4_ILi0EEENS3_IJNS4_ILi8EEENS4_ILi64EEEEEEEEEEENS_10ViewEngineINS_8smem_ptrIPfEEEEEEC2ERKSE_RKSJ_)
$_ZN7cutlass13device_kernelIN5flash19enable_sm80_to_sm89INS1_16FlashAttnBwdSm80INS1_25CollectiveMainloopBwdSm80ILi2ELi2EN4cute5tupleIJNS5_1CILi128EEES8_NS7_ILi64EEEEEENS_10bfloat16_tEfNS_4arch4Sm80ELb1ELb0ELb1ELb0ELb0ELb0ELb0ELb0ELi2ELi4ELi4ELi4ELb0EEENS1_24CollectiveEpilogueBwdGQAISA_fSD_Li256ELb0ELb0EEENS1_25SingleTileBwdLPTSchedulerILb0ELi128ELb0EEEEEEEEEvNT_6ParamsE$_ZN4cute3eso3ESOILb1ELb0EJNS_6LayoutINS_5tupleIJNS_1CILi1EEENS3_IJNS4_ILi2EEES6_EEEEEENS3_IJNS4_ILi0EEENS3_IJNS4_ILi8EEENS4_ILi64EEEEEEEEEEENS_10ViewEngineINS_8smem_ptrIPfEEEEEEC2ERKSE_RKSJ_:
[----:B------:R-:W-:Y:S01]  /*9ff0*/  IADD3 R3, R23, -c[0x0][0x20], RZ ;  /* 0x8000080017037a10 */ /* 0x000fe20007ffe0ff */
[----:B------:R-:W-:Y:S01]  /*a000*/  IMAD.MOV.U32 R8, RZ, RZ, R2 ;  /* 0x000000ffff087224 */ /* 0x000fe200078e0002 */
[----:B------:R-:W-:Y:S01]  /*a010*/  MOV R10, R6 ;  /* 0x00000006000a7202 */ /* 0x000fe20000000f00 */
[----:B------:R-:W-:-:S03]  /*a020*/  IMAD.MOV.U32 R11, RZ, RZ, 0x0 ;  /* 0x00000000ff0b7424 */ /* 0x000fc600078e00ff */
[----:B------:R1:W-:Y:S01]  /*a030*/  STL.64 [R3], R8 ;  /* 0x0000000803007387 */ /* 0x0003e20000100a00 */
[----:B------:R-:W-:Y:S05]  /*a040*/  RET.REL.NODEC R10 `(_ZN7cutlass13device_kernelIN5flash19enable_sm80_to_sm89INS1_16FlashAttnBwdSm80INS1_25CollectiveMainloopBwdSm80ILi2ELi2EN4cute5tupleIJNS5_1CILi128EEES8_NS7_ILi64EEEEEENS_10bfloat16_tEfNS_4arch4Sm80ELb1ELb0ELb1ELb0ELb0ELb0ELb0ELb0ELi2ELi4ELi4ELi4ELb0EEENS1_24CollectiveEpilogueBwdGQAISA_fSD_Li256ELb0ELb0EEENS1_25SingleTileBwdLPTSchedulerILb0ELi128ELb0EEEEEEEEEvNT_6ParamsE) ;  /* 0xffff5fb00a007950 */ /* 0x000fea0003c3ffff */
        .type           $_ZN7cutlass13device_kernelIN5flash19enable_sm80_to_sm89INS1_16FlashAttnBwdSm80INS1_25CollectiveMainloopBwdSm80ILi2ELi2EN4cute5tupleIJNS5_1CILi128EEES8_NS7_ILi64EEEEEENS_10bfloat16_tEfNS_4arch4Sm80ELb1ELb0ELb1ELb0ELb0ELb0ELb0ELb0ELi2ELi4ELi4ELi4ELb0EEENS1_24CollectiveEpilogueBwdGQAISA_fSD_Li256ELb0ELb0EEENS1_25SingleTileBwdLPTSchedulerILb0ELi128ELb0EEEEEEEEEvNT_6ParamsE$_ZN4cute3eso3ESOILb1ELb0EJNS_6LayoutINS_5tupleIJNS_1CILi1EEENS4_ILi4EEEEEENS3_IJNS4_ILi0EEES5_EEEEENS_10ViewEngineIPfEEEEC2ERKSA_RKSD_,@function
        .size           $_ZN7cutlass13device_kernelIN5flash19enable_sm80_to_sm89INS1_16FlashAttnBwdSm80INS1_25CollectiveMainloopBwdSm80ILi2ELi2EN4cute5tupleIJNS5_1CILi128EEES8_NS7_ILi64EEEEEENS_10bfloat16_tEfNS_4arch4Sm80ELb1ELb0ELb1ELb0ELb0ELb0ELb0ELb0ELi2ELi4ELi4ELi4ELb0EEENS1_24CollectiveEpilogueBwdGQAISA_fSD_Li256ELb0ELb0EEENS1_25SingleTileBwdLPTSchedulerILb0ELi128ELb0EEEEEEEEEvNT_6ParamsE$_ZN4cute3eso3ESOILb1ELb0EJNS_6LayoutINS_5tupleIJNS_1CILi1EEENS4_ILi4EEEEEENS3_IJNS4_ILi0EEES5_EEEEENS_10ViewEngineIPfEEEEC2ERKSA_RKSD_,($_ZN7cutlass13device_kernelIN5flash19enable_sm80_to_sm89INS1_16FlashAttnBwdSm80INS1_25CollectiveMainloopBwdSm80ILi2ELi2EN4cute5tupleIJNS5_1CILi128EEES8_NS7_ILi64EEEEEENS_10bfloat16_tEfNS_4arch4Sm80ELb1ELb0ELb1ELb0ELb0ELb0ELb0ELb0ELi2ELi4ELi4ELi4ELb0EEENS1_24CollectiveEpilogueBwdGQAISA_fSD_Li256ELb0ELb0EEENS1_25SingleTileBwdLPTSchedulerILb0ELi128ELb0EEEEEEEEEvNT_6ParamsE$_ZN4cute3eso3ESOILb1ELb0EJNS_6LayoutINS_5tupleIJNS_1CILi4EEEEEENS3_IJNS4_ILi1EEEEEEEENS_10ViewEngineIPfEEEEC2ERKS9_RKSC_ - $_ZN7cutlass13device_kernelIN5flash19enable_sm80_to_sm89INS1_16FlashAttnBwdSm80INS1_25CollectiveMainloopBwdSm80ILi2ELi2EN4cute5tupleIJNS5_1CILi128EEES8_NS7_ILi64EEEEEENS_10bfloat16_tEfNS_4arch4Sm80ELb1ELb0ELb1ELb0ELb0ELb0ELb0ELb0ELi2ELi4ELi4ELi4ELb0EEENS1_24CollectiveEpilogueBwdGQAISA_fSD_Li256ELb0ELb0EEENS1_25SingleTileBwdLPTSchedulerILb0ELi128ELb0EEEEEEEEEvNT_6ParamsE$_ZN4cute3eso3ESOILb1ELb0EJNS_6LayoutINS_5tupleIJNS_1CILi1EEENS4_ILi4EEEEEENS3_IJNS4_ILi0EEES5_EEEEENS_10ViewEngineIPfEEEEC2ERKSA_RKSD_)
$_ZN7cutlass13device_kernelIN5flash19enable_sm80_to_sm89INS1_16FlashAttnBwdSm80INS1_25CollectiveMainloopBwdSm80ILi2ELi2EN4cute5tupleIJNS5_1CILi128EEES8_NS7_ILi64EEEEEENS_10bfloat16_tEfNS_4arch4Sm80ELb1ELb0ELb1ELb0ELb0ELb0ELb0ELb0ELi2ELi4ELi4ELi4ELb0EEENS1_24CollectiveEpilogueBwdGQAISA_fSD_Li256ELb0ELb0EEENS1_25SingleTileBwdLPTSchedulerILb0ELi128ELb0EEEEEEEEEvNT_6ParamsE$_ZN4cute3eso3ESOILb1ELb0EJNS_6LayoutINS_5tupleIJNS_1CILi1EEENS4_ILi4EEEEEENS3_IJNS4_ILi0EEES5_EEEEENS_10ViewEngineIPfEEEEC2ERKSA_RKSD_:
[----:B------:R-:W-:Y:S01]  /*a050*/  IADD3 R5, R23, -c[0x0][0x20], RZ ;  /* 0x8000080017057a10 */ /* 0x000fe20007ffe0ff */
[----:B------:R-:W-:Y:S01]  /*a060*/  IMAD.MOV.U32 R8, RZ, RZ, R16 ;  /* 0x000000ffff087224 */ /* 0x000fe200078e0010 */
[----:B------:R-:W-:Y:S01]  /*a070*/  MOV R10, R6 ;  /* 0x00000006000a7202 */ /* 0x000fe20000000f00 */
[----:B------:R-:W-:-:S03]  /*a080*/  IMAD.MOV.U32 R11, RZ, RZ, 0x0 ;  /* 0x00000000ff0b7424 */ /* 0x000fc600078e00ff */
[----:B------:R1:W-:Y:S01]  /*a090*/  STL.64 [R5], R8 ;  /* 0x0000000805007387 */ /* 0x0003e20000100a00 */
[----:B------:R-:W-:Y:S05]  /*a0a0*/  RET.REL.NODEC R10 `(_ZN7cutlass13device_kernelIN5flash19enable_sm80_to_sm89INS1_16FlashAttnBwdSm80INS1_25CollectiveMainloopBwdSm80ILi2ELi2EN4cute5tupleIJNS5_1CILi128EEES8_NS7_ILi64EEEEEENS_10bfloat16_tEfNS_4arch4Sm80ELb1ELb0ELb1ELb0ELb0ELb0ELb0ELb0ELi2ELi4ELi4ELi4ELb0EEENS1_24CollectiveEpilogueBwdGQAISA_fSD_Li256ELb0ELb0EEENS1_25SingleTileBwdLPTSchedulerILb0ELi128ELb0EEEEEEEEEvNT_6ParamsE) ;  /* 0xffff5f500a007950 */ /* 0x000fea0003c3ffff */
        .type           $_ZN7cutlass13device_kernelIN5flash19enable_sm80_to_sm89INS1_16FlashAttnBwdSm80INS1_25CollectiveMainloopBwdSm80ILi2ELi2EN4cute5tupleIJNS5_1CILi128EEES8_NS7_ILi64EEEEEENS_10bfloat16_tEfNS_4arch4Sm80ELb1ELb0ELb1ELb0ELb0ELb0ELb0ELb0ELi2ELi4ELi4ELi4ELb0EEENS1_24CollectiveEpilogueBwdGQAISA_fSD_Li256ELb0ELb0EEENS1_25SingleTileBwdLPTSchedulerILb0ELi128ELb0EEEEEEEEEvNT_6ParamsE$_ZN4cute3eso3ESOILb1ELb0EJNS_6LayoutINS_5tupleIJNS_1CILi4EEEEEENS3_IJNS4_ILi1EEEEEEEENS_10ViewEngineIPfEEEEC2ERKS9_RKSC_,@function
        .size           $_ZN7cutlass13device_kernelIN5flash19enable_sm80_to_sm89INS1_16FlashAttnBwdSm80INS1_25CollectiveMainloopBwdSm80ILi2ELi2EN4cute5tupleIJNS5_1CILi128EEES8_NS7_ILi64EEEEEENS_10bfloat16_tEfNS_4arch4Sm80ELb1ELb0ELb1ELb0ELb0ELb0ELb0ELb0ELi2ELi4ELi4ELi4ELb0EEENS1_24CollectiveEpilogueBwdGQAISA_fSD_Li256ELb0ELb0EEENS1_25SingleTileBwdLPTSchedulerILb0ELi128ELb0EEEEEEEEEvNT_6ParamsE$_ZN4cute3eso3ESOILb1ELb0EJNS_6LayoutINS_5tupleIJNS_1CILi4EEEEEENS3_IJNS4_ILi1EEEEEEEENS_10ViewEngineIPfEEEEC2ERKS9_RKSC_,($_ZN7cutlass13device_kernelIN5flash19enable_sm80_to_sm89INS1_16FlashAttnBwdSm80INS1_25CollectiveMainloopBwdSm80ILi2ELi2EN4cute5tupleIJNS5_1CILi128EEES8_NS7_ILi64EEEEEENS_10bfloat16_tEfNS_4arch4Sm80ELb1ELb0ELb1ELb0ELb0ELb0ELb0ELb0ELi2ELi4ELi4ELi4ELb0EEENS1_24CollectiveEpilogueBwdGQAISA_fSD_Li256ELb0ELb0EEENS1_25SingleTileBwdLPTSchedulerILb0ELi128ELb0EEEEEEEEEvNT_6ParamsE$_ZN4cute3eso3ESOILb1ELb0EJNS_7SwizzleILi3ELi3ELi3EEENS_9MixedBitsILj0ELj432EEENS_6LayoutINS_5tupleIJNS7_IJNS_1CILi2EEES9_S9_EEES9_NS8_ILi8EEEEEENS7_IJNS7_IJNS8_ILi64EEESB_NS8_ILi512EEEEEENS8_ILi8192EEENS8_ILi1024EEEEEEEEEEC2ERKS3_RKS5_RKSJ_ - $_ZN7cutlass13device_kernelIN5flash19enable_sm80_to_sm89INS1_16FlashAttnBwdSm80INS1_25CollectiveMainloopBwdSm80ILi2ELi2EN4cute5tupleIJNS5_1CILi128EEES8_NS7_ILi64EEEEEENS_10bfloat16_tEfNS_4arch4Sm80ELb1ELb0ELb1ELb0ELb0ELb0ELb0ELb0ELi2ELi4ELi4ELi4ELb0EEENS1_24CollectiveEpilogueBwdGQAISA_fSD_Li256ELb0ELb0EEENS1_25SingleTileBwdLPTSchedulerILb0ELi128ELb0EEEEEEEEEvNT_6ParamsE$_ZN4cute3eso3ESOILb1ELb0EJNS_6LayoutINS_5tupleIJNS_1CILi4EEEEEENS3_IJNS4_ILi1EEEEEEEENS_10ViewEngineIPfEEEEC2ERKS9_RKSC_)
$_ZN7cutlass13device_kernelIN5flash19enable_sm80_to_sm89INS1_16FlashAttnBwdSm80INS1_25CollectiveMainloopBwdSm80ILi2ELi2EN4cute5tupleIJNS5_1CILi128EEES8_NS7_ILi64EEEEEENS_10bfloat16_tEfNS_4arch4Sm80ELb1ELb0ELb1ELb0ELb0ELb0ELb0ELb0ELi2ELi4ELi4ELi4ELb0EEENS1_24CollectiveEpilogueBwdGQAISA_fSD_Li256ELb0ELb0EEENS1_25SingleTileBwdLPTSchedulerILb0ELi128ELb0EEEEEEEEEvNT_6ParamsE$_ZN4cute3eso3ESOILb1ELb0EJNS_6LayoutINS_5tupleIJNS_1CILi4EEEEEENS3_IJNS4_ILi1EEEEEEEENS_10ViewEngineIPfEEEEC2ERKS9_RKSC_:
[----:B------:R-:W-:Y:S01]  /*a0b0*/  IADD3 R2, R23, -c[0x0][0x20], RZ ;  /* 0x8000080017027a10 */ /* 0x000fe20007ffe0ff */
[----:B------:R-:W-:Y:S01]  /*a0c0*/  IMAD.MOV.U32 R8, RZ, RZ, R6 ;  /* 0x000000ffff087224 */ /* 0x000fe200078e0006 */
[----:B------:R-:W-:-:S03]  /*a0d0*/  MOV R9, 0x0 ;  /* 0x0000000000097802 */ /* 0x000fc60000000f00 */
[----:B------:R1:W-:Y:S01]  /*a0e0*/  STL.64 [R2], R12 ;  /* 0x0000000c02007387 */ /* 0x0003e20000100a00 */
[----:B------:R-:W-:Y:S05]  /*a0f0*/  RET.REL.NODEC R8 `(_ZN7cutlass13device_kernelIN5flash19enable_sm80_to_sm89INS1_16FlashAttnBwdSm80INS1_25CollectiveMainloopBwdSm80ILi2ELi2EN4cute5tupleIJNS5_1CILi128EEES8_NS7_ILi64EEEEEENS_10bfloat16_tEfNS_4arch4Sm80ELb1ELb0ELb1ELb0ELb0ELb0ELb0ELb0ELi2ELi4ELi4ELi4ELb0EEENS1_24CollectiveEpilogueBwdGQAISA_fSD_Li256ELb0ELb0EEENS1_25SingleTileBwdLPTSchedulerILb0ELi128ELb0EEEEEEEEEvNT_6ParamsE) ;  /* 0xffff5f0008007950 */ /* 0x000fea0003c3ffff */
        .type           $_ZN7cutlass13device_kernelIN5flash19enable_sm80_to_sm89INS1_16FlashAttnBwdSm80INS1_25CollectiveMainloopBwdSm80ILi2ELi2EN4cute5tupleIJNS5_1CILi128EEES8_NS7_ILi64EEEEEENS_10bfloat16_tEfNS_4arch4Sm80ELb1ELb0ELb1ELb0ELb0ELb0ELb0ELb0ELi2ELi4ELi4ELi4ELb0EEENS1_24CollectiveEpilogueBwdGQAISA_fSD_Li256ELb0ELb0EEENS1_25SingleTileBwdLPTSchedulerILb0ELi128ELb0EEEEEEEEEvNT_6ParamsE$_ZN4cute3eso3ESOILb1ELb0EJNS_7SwizzleILi3ELi3ELi3EEENS_9MixedBitsILj0ELj432EEENS_6LayoutINS_5tupleIJNS7_IJNS_1CILi2EEES9_S9_EEES9_NS8_ILi8EEEEEENS7_IJNS7_IJNS8_ILi64EEESB_NS8_ILi512EEEEEENS8_ILi8192EEENS8_ILi1024EEEEEEEEEEC2ERKS3_RKS5_RKSJ_,@function
        .size           $_ZN7cutlass13device_kernelIN5flash19enable_sm80_to_sm89INS1_16FlashAttnBwdSm80INS1_25CollectiveMainloopBwdSm80ILi2ELi2EN4cute5tupleIJNS5_1CILi128EEES8_NS7_ILi64EEEEEENS_10bfloat16_tEfNS_4arch4Sm80ELb1ELb0ELb1ELb0ELb0ELb0ELb0ELb0ELi2ELi4ELi4ELi4ELb0EEENS1_24CollectiveEpilogueBwdGQAISA_fSD_Li256ELb0ELb0EEENS1_25SingleTileBwdLPTSchedulerILb0ELi128ELb0EEEEEEEEEvNT_6ParamsE$_ZN4cute3eso3ESOILb1ELb0EJNS_7SwizzleILi3ELi3ELi3EEENS_9MixedBitsILj0ELj432EEENS_6LayoutINS_5tupleIJNS7_IJNS_1CILi2EEES9_S9_EEES9_NS8_ILi8EEEEEENS7_IJNS7_IJNS8_ILi64EEESB_NS8_ILi512EEEEEENS8_ILi8192EEENS8_ILi1024EEEEEEEEEEC2ERKS3_RKS5_RKSJ_,($_ZN7cutlass13device_kernelIN5flash19enable_sm80_to_sm89INS1_16FlashAttnBwdSm80INS1_25CollectiveMainloopBwdSm80ILi2ELi2EN4cute5tupleIJNS5_1CILi128EEES8_NS7_ILi64EEEEEENS_10bfloat16_tEfNS_4arch4Sm80ELb1ELb0ELb1ELb0ELb0ELb0ELb0ELb0ELi2ELi4ELi4ELi4ELb0EEENS1_24CollectiveEpilogueBwdGQAISA_fSD_Li256ELb0ELb0EEENS1_25SingleTileBwdLPTSchedulerILb0ELi128ELb0EEEEEEEEEvNT_6ParamsE$_ZN4cute5tupleIJNS0_IJNS0_IJNS0_IJNS_1CILi8EEENS1_ILi1EEEEEENS0_IJS3_S3_EEEEEENS0_IJS3_NS1_ILi2EEEEEEEEENS0_IJNS0_IJNS0_IJS3_NS1_ILi0EEEEEENS0_IJSA_SA_EEEEEENS0_IJSA_iEEEEEEEEC2ERKS9_RKSF_ - $_ZN7cutlass13device_kernelIN5flash19enable_sm80_to_sm89INS1_16FlashAttnBwdSm80INS1_25CollectiveMainloopBwdSm80ILi2ELi2EN4cute5tupleIJNS5_1CILi128EEES8_NS7_ILi64EEEEEENS_10bfloat16_tEfNS_4arch4Sm80ELb1ELb0ELb1ELb0ELb0ELb0ELb0ELb0ELi2ELi4ELi4ELi4ELb0EEENS1_24CollectiveEpilogueBwdGQAISA_fSD_Li256ELb0ELb0EEENS1_25SingleTileBwdLPTSchedulerILb0ELi128ELb0EEEEEEEEEvNT_6ParamsE$_ZN4cute3eso3ESOILb1ELb0EJNS_7SwizzleILi3ELi3ELi3EEENS_9MixedBitsILj0ELj432EEENS_6LayoutINS_5tupleIJNS7_IJNS_1CILi2EEES9_S9_EEES9_NS8_ILi8EEEEEENS7_IJNS7_IJNS8_ILi64EEESB_NS8_ILi512EEEEEENS8_ILi8192EEENS8_ILi1024EEEEEEEEEEC2ERKS3_RKS5_RKSJ_)
$_ZN7cutlass13device_kernelIN5flash19enable_sm80_to_sm89INS1_16FlashAttnBwdSm80INS1_25CollectiveMainloopBwdSm80ILi2ELi2EN4cute5tupleIJNS5_1CILi128EEES8_NS7_ILi64EEEEEENS_10bfloat16_tEfNS_4arch4Sm80ELb1ELb0ELb1ELb0ELb0ELb0ELb0ELb0ELi2ELi4ELi4ELi4ELb0EEENS1_24CollectiveEpilogueBwdGQAISA_fSD_Li256ELb0ELb0EEENS1_25SingleTileBwdLPTSchedulerILb0ELi128ELb0EEEEEEEEEvNT_6ParamsE$_ZN4cute3eso3ESOILb1ELb0EJNS_7SwizzleILi3ELi3ELi3EEENS_9MixedBitsILj0ELj432EEENS_6LayoutINS_5tupleIJNS7_IJNS_1CILi2EEES9_S9_EEES9_NS8_ILi8EEEEEENS7_IJNS7_IJNS8_ILi64EEESB_NS8_ILi512EEEEEENS8_ILi8192EEENS8_ILi1024EEEEEEEEEEC2ERKS3_RKS5_RKSJ_:
[----:B------:R-:W-:Y:S01]  /*a100*/  IADD3 R2, R23, -c[0x0][0x20], RZ ;  /* 0x8000080017027a10 */ /* 0x000fe20007ffe0ff */
[----:B------:R-:W-:Y:S01]  /*a110*/  IMAD.MOV.U32 R8, RZ, RZ, R6 ;  /* 0x000000ffff087224 */ /* 0x000fe200078e0006 */
[----:B------:R-:W-:-:S03]  /*a120*/  MOV R9, 0x0 ;  /* 0x0000000000097802 */ /* 0x000fc60000000f00 */
[----:B------:R1:W-:Y:S01]  /*a130*/  STL [R2], R3 ;  /* 0x0000000302007387 */ /* 0x0003e20000100800 */
[----:B------:R-:W-:Y:S05]  /*a140*/  RET.REL.NODEC R8 `(_ZN7cutlass13device_kernelIN5flash19enable_sm80_to_sm89INS1_16FlashAttnBwdSm80INS1_25CollectiveMainloopBwdSm80ILi2ELi2EN4cute5tupleIJNS5_1CILi128EEES8_NS7_ILi64EEEEEENS_10bfloat16_tEfNS_4arch4Sm80ELb1ELb0ELb1ELb0ELb0ELb0ELb0ELb0ELi2ELi4ELi4ELi4ELb0EEENS1_24CollectiveEpilogueBwdGQAISA_fSD_Li256ELb0ELb0EEENS1_25SingleTileBwdLPTSchedulerILb0ELi128ELb0EEEEEEEEEvNT_6ParamsE) ;  /* 0xffff5eb008007950 */ /* 0x000fea0003c3ffff */
        .type           $_ZN7cutlass13device_kernelIN5flash19enable_sm80_to_sm89INS1_16FlashAttnBwdSm80INS1_25CollectiveMainloopBwdSm80ILi2ELi2EN4cute5tupleIJNS5_1CILi128EEES8_NS7_ILi64EEEEEENS_10bfloat16_tEfNS_4arch4Sm80ELb1ELb0ELb1ELb0ELb0ELb0ELb0ELb0ELi2ELi4ELi4ELi4ELb0EEENS1_24CollectiveEpilogueBwdGQAISA_fSD_Li256ELb0ELb0EEENS1_25SingleTileBwdLPTSchedulerILb0ELi128ELb0EEEEEEEEEvNT_6ParamsE$_ZN4cute5tupleIJNS0_IJNS0_IJNS0_IJNS_1CILi8EEENS1_ILi1EEEEEENS0_IJS3_S3_EEEEEENS0_IJS3_NS1_ILi2EEEEEEEEENS0_IJNS0_IJNS0_IJS3_NS1_ILi0EEEEEENS0_IJSA_SA_EEEEEENS0_IJSA_iEEEEEEEEC2ERKS9_RKSF_,@function
        .size           $_ZN7cutlass13device_kernelIN5flash19enable_sm80_to_sm89INS1_16FlashAttnBwdSm80INS1_25CollectiveMainloopBwdSm80ILi2ELi2EN4cute5tupleIJNS5_1CILi128EEES8_NS7_ILi64EEEEEENS_10bfloat16_tEfNS_4arch4Sm80ELb1ELb0ELb1ELb0ELb0ELb0ELb0ELb0ELi2ELi4ELi4ELi4ELb0EEENS1_24CollectiveEpilogueBwdGQAISA_fSD_Li256ELb0ELb0EEENS1_25SingleTileBwdLPTSchedulerILb0ELi128ELb0EEEEEEEEEvNT_6ParamsE$_ZN4cute5tupleIJNS0_IJNS0_IJNS0_IJNS_1CILi8EEENS1_ILi1EEEEEENS0_IJS3_S3_EEEEEENS0_IJS3_NS1_ILi2EEEEEEEEENS0_IJNS0_IJNS0_IJS3_NS1_ILi0EEEEEENS0_IJSA_SA_EEEEEENS0_IJSA_iEEEEEEEEC2ERKS9_RKSF_,($_ZN7cutlass13device_kernelIN5flash19enable_sm80_to_sm89INS1_16FlashAttnBwdSm80INS1_25CollectiveMainloopBwdSm80ILi2ELi2EN4cute5tupleIJNS5_1CILi128EEES8_NS7_ILi64EEEEEENS_10bfloat16_tEfNS_4arch4Sm80ELb1ELb0ELb1ELb0ELb0ELb0ELb0ELb0ELi2ELi4ELi4ELi4ELb0EEENS1_24CollectiveEpilogueBwdGQAISA_fSD_Li256ELb0ELb0EEENS1_25SingleTileBwdLPTSchedulerILb0ELi128ELb0EEEEEEEEEvNT_6ParamsE$_ZN4cute5tupleIJNS0_IJNS0_IJNS0_IJNS_1CILi8EEENS1_ILi1EEEEEES3_EEENS0_IJNS0_IJS3_S3_EEENS1_ILi2EEEEEEEEENS0_IJNS0_IJNS0_IJS3_NS1_ILi0EEEEEESA_EEENS0_IJNS0_IJSA_SA_EEEiEEEEEEEEC2ERKS9_RKSF_ - $_ZN7cutlass13device_kernelIN5flash19enable_sm80_to_sm89INS1_16FlashAttnBwdSm80INS1_25CollectiveMainloopBwdSm80ILi2ELi2EN4cute5tupleIJNS5_1CILi128EEES8_NS7_ILi64EEEEEENS_10bfloat16_tEfNS_4arch4Sm80ELb1ELb0ELb1ELb0ELb0ELb0ELb0ELb0ELi2ELi4ELi4ELi4ELb0EEENS1_24CollectiveEpilogueBwdGQAISA_fSD_Li256ELb0ELb0EEENS1_25SingleTileBwdLPTSchedulerILb0ELi128ELb0EEEEEEEEEvNT_6ParamsE$_ZN4cute5tupleIJNS0_IJNS0_IJNS0_IJNS_1CILi8EEENS1_ILi1EEEEEENS0_IJS3_S3_EEEEEENS0_IJS3_NS1_ILi2EEEEEEEEENS0_IJNS0_IJNS0_IJS3_NS1_ILi0EEEEEENS0_IJSA_SA_EEEEEENS0_IJSA_iEEEEEEEEC2ERKS9_RKSF_)
$_ZN7cutlass13device_kernelIN5flash19enable_sm80_to_sm89INS1_16FlashAttnBwdSm80INS1_25CollectiveMainloopBwdSm80ILi2ELi2EN4cute5tupleIJNS5_1CILi128EEES8_NS7_ILi64EEEEEENS_10bfloat16_tEfNS_4arch4Sm80ELb1ELb0ELb1ELb0ELb0ELb0ELb0ELb0ELi2ELi4ELi4ELi4ELb0EEENS1_24CollectiveEpilogueBwdGQAISA_fSD_Li256ELb0ELb0EEENS1_25SingleTileBwdLPTSchedulerILb0ELi128ELb0EEEEEEEEEvNT_6ParamsE$_ZN4cute5tupleIJNS0_IJNS0_IJNS0_IJNS_1CILi8EEENS1_ILi1EEEEEENS0_IJS3_S3_EEEEEENS0_IJS3_NS1_ILi2EEEEEEEEENS0_IJNS0_IJNS0_IJS3_NS1_ILi0EEEEEENS0_IJSA_SA_EEEEEENS0_IJSA_iEEEEEEEEC2ERKS9_RKSF_:
[----:B------:R-:W-:Y:S02]  /*a150*/  MOV R6, 0xa170 ;  /* 0x0000a17000067802 */ /* 0x000fe40000000f00 */
[----:B------:R-:W-:Y:S05]  /*a160*/  CALL.REL.NOINC `($_ZN7cutlass13device_kernelIN5flash19enable_sm80_to_sm89INS1_16FlashAttnBwdSm80INS1_25CollectiveMainloopBwdSm80ILi2ELi2EN4cute5tupleIJNS5_1CILi128EEES8_NS7_ILi64EEEEEENS_10bfloat16_tEfNS_4arch4Sm80ELb1ELb0ELb1ELb0ELb0ELb0ELb0ELb0ELi2ELi4ELi4ELi4ELb0EEENS1_24CollectiveEpilogueBwdGQAISA_fSD_Li256ELb0ELb0EEENS1_25SingleTileBwdLPTSchedulerILb0ELi128ELb0EEEEEEEEEvNT_6ParamsE$_ZN4cute3eso3ESOILb1ELb0EJNS_5tupleIJNS2_IJNS2_IJNS_1CILi8EEENS3_ILi1EEEEEENS2_IJS5_S5_EEEEEENS2_IJS5_NS3_ILi2EEEEEEEEENS2_IJNS2_IJNS2_IJS5_NS3_ILi0EEEEEENS2_IJSC_SC_EEEEEENS2_IJSC_iEEEEEEEEC2ERKSB_RKSH_) ;  /* 0xffffdb4000007944 */ /* 0x000fea0003c3ffff */
[----:B------:R-:W-:-:S04]  /*a170*/  MOV R5, 0x0 ;  /* 0x0000000000057802 */ /* 0x000fc80000000f00 */
[----:B------:R-:W-:Y:S05]  /*a180*/  RET.REL.NODEC R4 `(_ZN7cutlass13device_kernelIN5flash19enable_sm80_to_sm89INS1_16FlashAttnBwdSm80INS1_25CollectiveMainloopBwdSm80ILi2ELi2EN4cute5tupleIJNS5_1CILi128EEES8_NS7_ILi64EEEEEENS_10bfloat16_tEfNS_4arch4Sm80ELb1ELb0ELb1ELb0ELb0ELb0ELb0ELb0ELi2ELi4ELi4ELi4ELb0EEENS1_24CollectiveEpilogueBwdGQAISA_fSD_Li256ELb0ELb0EEENS1_25SingleTileBwdLPTSchedulerILb0ELi128ELb0EEEEEEEEEvNT_6ParamsE) ;  /* 0xffff5e7004007950 */ /* 0x000fea0003c3ffff */
        .type           $_ZN7cutlass13device_kernelIN5flash19enable_sm80_to_sm89INS1_16FlashAttnBwdSm80INS1_25CollectiveMainloopBwdSm80ILi2ELi2EN4cute5tupleIJNS5_1CILi128EEES8_NS7_ILi64EEEEEENS_10bfloat16_tEfNS_4arch4Sm80ELb1ELb0ELb1ELb0ELb0ELb0ELb0ELb0ELi2ELi4ELi4ELi4ELb0EEENS1_24CollectiveEpilogueBwdGQAISA_fSD_Li256ELb0ELb0EEENS1_25SingleTileBwdLPTSchedulerILb0ELi128ELb0EEEEEEEEEvNT_6ParamsE$_ZN4cute5tupleIJNS0_IJNS0_IJNS0_IJNS_1CILi8EEENS1_ILi1EEEEEES3_EEENS0_IJNS0_IJS3_S3_EEENS1_ILi2EEEEEEEEENS0_IJNS0_IJNS0_IJS3_NS1_ILi0EEEEEESA_EEENS0_IJNS0_IJSA_SA_EEEiEEEEEEEEC2ERKS9_RKSF_,@function
        .size           $_ZN7cutlass13device_kernelIN5flash19enable_sm80_to_sm89INS1_16FlashAttnBwdSm80INS1_25CollectiveMainloopBwdSm80ILi2ELi2EN4cute5tupleIJNS5_1CILi128EEES8_NS7_ILi64EEEEEENS_10bfloat16_tEfNS_4arch4Sm80ELb1ELb0ELb1ELb0ELb0ELb0ELb0ELb0ELi2ELi4ELi4ELi4ELb0EEENS1_24CollectiveEpilogueBwdGQAISA_fSD_Li256ELb0ELb0EEENS1_25SingleTileBwdLPTSchedulerILb0ELi128ELb0EEEEEEEEEvNT_6ParamsE$_ZN4cute5tupleIJNS0_IJNS0_IJNS0_IJNS_1CILi8EEENS1_ILi1EEEEEES3_EEENS0_IJNS0_IJS3_S3_EEENS1_ILi2EEEEEEEEENS0_IJNS0_IJNS0_IJS3_NS1_ILi0EEEEEESA_EEENS0_IJNS0_IJSA_SA_EEEiEEEEEEEEC2ERKS9_RKSF_,($_ZN7cutlass13device_kernelIN5flash19enable_sm80_to_sm89INS1_16FlashAttnBwdSm80INS1_25CollectiveMainloopBwdSm80ILi2ELi2EN4cute5tupleIJNS5_1CILi128EEES8_NS7_ILi64EEEEEENS_10bfloat16_tEfNS_4arch4Sm80ELb1ELb0ELb1ELb0ELb0ELb0ELb0ELb0ELi2ELi4ELi4ELi4ELb0EEENS1_24CollectiveEpilogueBwdGQAISA_fSD_Li256ELb0ELb0EEENS1_25SingleTileBwdLPTSchedulerILb0ELi128ELb0EEEEEEEEEvNT_6ParamsE$_ZN4cute5tupleIJNS0_IJNS0_IJNS_1CILi1EEENS0_IJS2_NS1_ILi2EEES3_EEEEEES3_NS0_IJS3_S3_EEEEEENS0_IJNS0_IJNS1_ILi0EEENS0_IJS2_NS1_ILi256EEEiEEEEEENS1_ILi2048EEENS0_IJiNS1_ILi4096EEEEEEEEEEEC2ERKS7_RKSF_ - $_ZN7cutlass13device_kernelIN5flash19enable_sm80_to_sm89INS1_16FlashAttnBwdSm80INS1_25CollectiveMainloopBwdSm80ILi2ELi2EN4cute5tupleIJNS5_1CILi128EEES8_NS7_ILi64EEEEEENS_10bfloat16_tEfNS_4arch4Sm80ELb1ELb0ELb1ELb0ELb0ELb0ELb0ELb0ELi2ELi4ELi4ELi4ELb0EEENS1_24CollectiveEpilogueBwdGQAISA_fSD_Li256ELb0ELb0EEENS1_25SingleTileBwdLPTSchedulerILb0ELi128ELb0EEEEEEEEEvNT_6ParamsE$_ZN4cute5tupleIJNS0_IJNS0_IJNS0_IJNS_1CILi8EEENS1_ILi1EEEEEES3_EEENS0_IJNS0_IJS3_S3_EEENS1_ILi2EEEEEEEEENS0_IJNS0_IJNS0_IJS3_NS1_ILi0EEEEEESA_EEENS0_IJNS0_IJSA_SA_EEEiEEEEEEEEC2ERKS9_RKSF_)
$_ZN7cutlass13device_kernelIN5flash19enable_sm80_to_sm89INS1_16FlashAttnBwdSm80INS1_25CollectiveMainloopBwdSm80ILi2ELi2EN4cute5tupleIJNS5_1CILi128EEES8_NS7_ILi64EEEEEENS_10bfloat16_tEfNS_4arch4Sm80ELb1ELb0ELb1ELb0ELb0ELb0ELb0ELb0ELi2ELi4ELi4ELi4ELb0EEENS1_24CollectiveEpilogueBwdGQAISA_fSD_Li256ELb0ELb0EEENS1_25SingleTileBwdLPTSchedulerILb0ELi128ELb0EEEEEEEEEvNT_6ParamsE$_ZN4cute5tupleIJNS0_IJNS0_IJNS0_IJNS_1CILi8EEENS1_ILi1EEEEEES3_EEENS0_IJNS0_IJS3_S3_EEENS1_ILi2EEEEEEEEENS0_IJNS0_IJNS0_IJS3_NS1_ILi0EEEEEESA_EEENS0_IJNS0_IJSA_SA_EEEiEEEEEEEEC2ERKS9_RKSF_:
[----:B------:R-:W-:Y:S02]  /*a190*/  MOV R6, 0xa1b0 ;  /* 0x0000a1b000067802 */ /* 0x000fe40000000f00 */
[----:B------:R-:W-:Y:S05]  /*a1a0*/  CALL.REL.NOINC `($_ZN7cutlass13device_kernelIN5flash19enable_sm80_to_sm89INS1_16FlashAttnBwdSm80INS1_25CollectiveMainloopBwdSm80ILi2ELi2EN4cute5tupleIJNS5_1CILi128EEES8_NS7_ILi64EEEEEENS_10bfloat16_tEfNS_4arch4Sm80ELb1ELb0ELb1ELb0ELb0ELb0ELb0ELb0ELi2ELi4ELi4ELi4ELb0EEENS1_24CollectiveEpilogueBwdGQAISA_fSD_Li256ELb0ELb0EEENS1_25SingleTileBwdLPTSchedulerILb0ELi128ELb0EEEEEEEEEvNT_6ParamsE$_ZN4cute3eso3ESOILb1ELb0EJNS_5tupleIJNS2_IJNS2_IJNS_1CILi8EEENS3_ILi1EEEEEES5_EEENS2_IJNS2_IJS5_S5_EEENS3_ILi2EEEEEEEEENS2_IJNS2_IJNS2_IJS5_NS3_ILi0EEEEEESC_EEENS2_IJNS2_IJSC_SC_EEEiEEEEEEEEC2ERKSB_RKSH_) ;  /* 0xffffdb4000007944 */ /* 0x000fea0003c3ffff */
[----:B------:R-:W-:-:S04]  /*a1b0*/  MOV R5, 0x0 ;  /* 0x0000000000057802 */ /* 0x000fc80000000f00 */
[----:B------:R-:W-:Y:S05]  /*a1c0*/  RET.REL.NODEC R4 `(_ZN7cutlass13device_kernelIN5flash19enable_sm80_to_sm89INS1_16FlashAttnBwdSm80INS1_25CollectiveMainloopBwdSm80ILi2ELi2EN4cute5tupleIJNS5_1CILi128EEES8_NS7_ILi64EEEEEENS_10bfloat16_tEfNS_4arch4Sm80ELb1ELb0ELb1ELb0ELb0ELb0ELb0ELb0ELi2ELi4ELi4ELi4ELb0EEENS1_24CollectiveEpilogueBwdGQAISA_fSD_Li256ELb0ELb0EEENS1_25SingleTileBwdLPTSchedulerILb0ELi128ELb0EEEEEEEEEvNT_6ParamsE) ;  /* 0xffff5e3004007950 */ /* 0x000fea0003c3ffff */
        .type           $_ZN7cutlass13device_kernelIN5flash19enable_sm80_to_sm89INS1_16FlashAttnBwdSm80INS1_25CollectiveMainloopBwdSm80ILi2ELi2EN4cute5tupleIJNS5_1CILi128EEES8_NS7_ILi64EEEEEENS_10bfloat16_tEfNS_4arch4Sm80ELb1ELb0ELb1ELb0ELb0ELb0ELb0ELb0ELi2ELi4ELi4ELi4ELb0EEENS1_24CollectiveEpilogueBwdGQAISA_fSD_Li256ELb0ELb0EEENS1_25SingleTileBwdLPTSchedulerILb0ELi128ELb0EEEEEEEEEvNT_6ParamsE$_ZN4cute5tupleIJNS0_IJNS0_IJNS_1CILi1EEENS0_IJS2_NS1_ILi2EEES3_EEEEEES3_NS0_IJS3_S3_EEEEEENS0_IJNS0_IJNS1_ILi0EEENS0_IJS2_NS1_ILi256EEEiEEEEEENS1_ILi2048EEENS0_IJiNS1_ILi4096EEEEEEEEEEEC2ERKS7_RKSF_,@function
        .size           $_ZN7cutlass13device_kernelIN5flash19enable_sm80_to_sm89INS1_16FlashAttnBwdSm80INS1_25CollectiveMainloopBwdSm80ILi2ELi2EN4cute5tupleIJNS5_1CILi128EEES8_NS7_ILi64EEEEEENS_10bfloat16_tEfNS_4arch4Sm80ELb1ELb0ELb1ELb0ELb0ELb0ELb0ELb0ELi2ELi4ELi4ELi4ELb0EEENS1_24CollectiveEpilogueBwdGQAISA_fSD_Li256ELb0ELb0EEENS1_25SingleTileBwdLPTSchedulerILb0ELi128ELb0EEEEEEEEEvNT_6ParamsE$_ZN4cute5tupleIJNS0_IJNS0_IJNS_1CILi1EEENS0_IJS2_NS1_ILi2EEES3_EEEEEES3_NS0_IJS3_S3_EEEEEENS0_IJNS0_IJNS1_ILi0EEENS0_IJS2_NS1_ILi256EEEiEEEEEENS1_ILi2048EEENS0_IJiNS1_ILi4096EEEEEEEEEEEC2ERKS7_RKSF_,($_ZN7cutlass13device_kernelIN5flash19enable_sm80_to_sm89INS1_16FlashAttnBwdSm80INS1_25CollectiveMainloopBwdSm80ILi2ELi2EN4cute5tupleIJNS5_1CILi128EEES8_NS7_ILi64EEEEEENS_10bfloat16_tEfNS_4arch4Sm80ELb1ELb0ELb1ELb0ELb0ELb0ELb0ELb0ELi2ELi4ELi4ELi4ELb0EEENS1_24CollectiveEpilogueBwdGQAISA_fSD_Li256ELb0ELb0EEENS1_25SingleTileBwdLPTSchedulerILb0ELi128ELb0EEEEEEEEEvNT_6ParamsE$_ZN4cute5tupleIJNS0_IJNS0_IJNS_1CILi2EEES2_EEENS1_ILi8EEES3_EEENS0_IJNS0_IJNS1_ILi1EEEiEEENS1_ILi1024EEENS0_IJiiEEEEEEEEC2ERKS5_RKSA_ - $_ZN7cutlass13device_kernelIN5flash19enable_sm80_to_sm89INS1_16FlashAttnBwdSm80INS1_25CollectiveMainloopBwdSm80ILi2ELi2EN4cute5tupleIJNS5_1CILi128EEES8_NS7_ILi64EEEEEENS_10bfloat16_tEfNS_4arch4Sm80ELb1ELb0ELb1ELb0ELb0ELb0ELb0ELb0ELi2ELi4ELi4ELi4ELb0EEENS1_24CollectiveEpilogueBwdGQAISA_fSD_Li256ELb0ELb0EEENS1_25SingleTileBwdLPTSchedulerILb0ELi128ELb0EEEEEEEEEvNT_6ParamsE$_ZN4cute5tupleIJNS0_IJNS0_IJNS_1CILi1EEENS0_IJS2_NS1_ILi2EEES3_EEEEEES3_NS0_IJS3_S3_EEEEEENS0_IJNS0_IJNS1_ILi0EEENS0_IJS2_NS1_ILi256EEEiEEEEEENS1_ILi2048EEENS0_IJiNS1_ILi4096EEEEEEEEEEEC2ERKS7_RKSF_)
$_ZN7cutlass13device_kernelIN5flash19enable_sm80_to_sm89INS1_16FlashAttnBwdSm80INS1_25CollectiveMainloopBwdSm80ILi2ELi2EN4cute5tupleIJNS5_1CILi128EEES8_NS7_ILi64EEEEEENS_10bfloat16_tEfNS_4arch4Sm80ELb1ELb0ELb1ELb0ELb0ELb0ELb0ELb0ELi2ELi4ELi4ELi4ELb0EEENS1_24CollectiveEpilogueBwdGQAISA_fSD_Li256ELb0ELb0EEENS1_25SingleTileBwdLPTSchedulerILb0ELi128ELb0EEEEEEEEEvNT_6ParamsE$_ZN4cute5tupleIJNS0_IJNS0_IJNS_1CILi1EEENS0_IJS2_NS1_ILi2EEES3_EEEEEES3_NS0_IJS3_S3_EEEEEENS0_IJNS0_IJNS1_ILi0EEENS0_IJS2_NS1_ILi256EEEiEEEEEENS1_ILi2048EEENS0_IJiNS1_ILi4096EEEEEEEEEEEC2ERKS7_RKSF_:
[----:B------:R-:W-:Y:S02]  /*a1d0*/  MOV R6, 0xa1f0 ;  /* 0x0000a1f000067802 */ /* 0x000fe40000000f00 */
[----:B------:R-:W-:Y:S05]  /*a1e0*/  CALL.REL.NOINC `($_ZN7cutlass13device_kernelIN5flash19enable_sm80_to_sm89INS1_16FlashAttnBwdSm80INS1_25CollectiveMainloopBwdSm80ILi2ELi2EN4cute5tupleIJNS5_1CILi128EEES8_NS7_ILi64EEEEEENS_10bfloat16_tEfNS_4arch4Sm80ELb1ELb0ELb1ELb0ELb0ELb0ELb0ELb0ELi2ELi4ELi4ELi4ELb0EEENS1_24CollectiveEpilogueBwdGQAISA_fSD_Li256ELb0ELb0EEENS1_25SingleTileBwdLPTSchedulerILb0ELi128ELb0EEEEEEEEEvNT_6ParamsE$_ZN4cute3eso3ESOILb1ELb0EJNS_5tupleIJNS2_IJNS_1CILi1EEENS2_IJS4_NS3_ILi2EEES5_EEEEEES5_NS2_IJS5_S5_EEEEEENS2_IJNS2_IJNS3_ILi0EEENS2_IJS4_NS3_ILi256EEEiEEEEEENS3_ILi2048EEENS2_IJiNS3_ILi4096EEEEEEEEEEEC2ERKS9_RKSH_) ;  /* 0xffffdb4000007944 */ /* 0x000fea0003c3ffff */
[----:B-1----:R-:W-:-:S04]  /*a1f0*/  MOV R5, 0x0 ;  /* 0x0000000000057802 */ /* 0x002fc80000000f00 */
[----:B------:R-:W-:Y:S05]  /*a200*/  RET.REL.NODEC R4 `(_ZN7cutlass13device_kernelIN5flash19enable_sm80_to_sm89INS1_16FlashAttnBwdSm80INS1_25CollectiveMainloopBwdSm80ILi2ELi2EN4cute5tupleIJNS5_1CILi128EEES8_NS7_ILi64EEEEEENS_10bfloat16_tEfNS_4arch4Sm80ELb1ELb0ELb1ELb0ELb0ELb0ELb0ELb0ELi2ELi4ELi4ELi4ELb0EEENS1_24CollectiveEpilogueBwdGQAISA_fSD_Li256ELb0ELb0EEENS1_25SingleTileBwdLPTSchedulerILb0ELi128ELb0EEEEEEEEEvNT_6ParamsE) ;  /* 0xffff5df004007950 */ /* 0x000fea0003c3ffff */
        .type           $_ZN7cutlass13device_kernelIN5flash19enable_sm80_to_sm89INS1_16FlashAttnBwdSm80INS1_25CollectiveMainloopBwdSm80ILi2ELi2EN4cute5tupleIJNS5_1CILi128EEES8_NS7_ILi64EEEEEENS_10bfloat16_tEfNS_4arch4Sm80ELb1ELb0ELb1ELb0ELb0ELb0ELb0ELb0ELi2ELi4ELi4ELi4ELb0EEENS1_24CollectiveEpilogueBwdGQAISA_fSD_Li256ELb0ELb0EEENS1_25SingleTileBwdLPTSchedulerILb0ELi128ELb0EEEEEEEEEvNT_6ParamsE$_ZN4cute5tupleIJNS0_IJNS0_IJNS_1CILi2EEES2_EEENS1_ILi8EEES3_EEENS0_IJNS0_IJNS1_ILi1EEEiEEENS1_ILi1024EEENS0_IJiiEEEEEEEEC2ERKS5_RKSA_,@function
        .size           $_ZN7cutlass13device_kernelIN5flash19enable_sm80_to_sm89INS1_16FlashAttnBwdSm80INS1_25CollectiveMainloopBwdSm80ILi2ELi2EN4cute5tupleIJNS5_1CILi128EEES8_NS7_ILi64EEEEEENS_10bfloat16_tEfNS_4arch4Sm80ELb1ELb0ELb1ELb0ELb0ELb0ELb0ELb0ELi2ELi4ELi4ELi4ELb0EEENS1_24CollectiveEpilogueBwdGQAISA_fSD_Li256ELb0ELb0EEENS1_25SingleTileBwdLPTSchedulerILb0ELi128ELb0EEEEEEEEEvNT_6ParamsE$_ZN4cute5tupleIJNS0_IJNS0_IJNS_1CILi2EEES2_EEENS1_ILi8EEES3_EEENS0_IJNS0_IJNS1_ILi1EEEiEEENS1_ILi1024EEENS0_IJiiEEEEEEEEC2ERKS5_RKSA_,($_ZN7cutlass13device_kernelIN5flash19enable_sm80_to_sm89INS1_16FlashAttnBwdSm80INS1_25CollectiveMainloopBwdSm80ILi2ELi2EN4cute5tupleIJNS5_1CILi128EEES8_NS7_ILi64EEEEEENS_10bfloat16_tEfNS_4arch4Sm80ELb1ELb0ELb1ELb0ELb0ELb0ELb0ELb0ELi2ELi4ELi4ELi4ELb0EEENS1_24CollectiveEpilogueBwdGQAISA_fSD_Li256ELb0ELb0EEENS1_25SingleTileBwdLPTSchedulerILb0ELi128ELb0EEEEEEEEEvNT_6ParamsE$_ZN4cute5tupleIJNS0_IJNS0_IJNS_1CILi2EEES2_EEES2_EEENS0_IJNS0_IJiiEEENS1_ILi8192EEEEEEEEC2ERKS4_RKS7_ - $_ZN7cutlass13device_kernelIN5flash19enable_sm80_to_sm89INS1_16FlashAttnBwdSm80INS1_25CollectiveMainloopBwdSm80ILi2ELi2EN4cute5tupleIJNS5_1CILi128EEES8_NS7_ILi64EEEEEENS_10bfloat16_tEfNS_4arch4Sm80ELb1ELb0ELb1ELb0ELb0ELb0ELb0ELb0ELi2ELi4ELi4ELi4ELb0EEENS1_24CollectiveEpilogueBwdGQAISA_fSD_Li256ELb0ELb0EEENS1_25SingleTileBwdLPTSchedulerILb0ELi128ELb0EEEEEEEEEvNT_6ParamsE$_ZN4cute5tupleIJNS0_IJNS0_IJNS_1CILi2EEES2_EEENS1_ILi8EEES3_EEENS0_IJNS0_IJNS1_ILi1EEEiEEENS1_ILi1024EEENS0_IJiiEEEEEEEEC2ERKS5_RKSA_)
$_ZN7cutlass13device_kernelIN5flash19enable_sm80_to_sm89INS1_16FlashAttnBwdSm80INS1_25CollectiveMainloopBwdSm80ILi2ELi2EN4cute5tupleIJNS5_1CILi128EEES8_NS7_ILi64EEEEEENS_10bfloat16_tEfNS_4arch4Sm80ELb1ELb0ELb1ELb0ELb0ELb0ELb0ELb0ELi2ELi4ELi4ELi4ELb0EEENS1_24CollectiveEpilogueBwdGQAISA_fSD_Li256ELb0ELb0EEENS1_25SingleTileBwdLPTSchedulerILb0ELi128ELb0EEEEEEEEEvNT_6ParamsE$_ZN4cute5tupleIJNS0_IJNS0_IJNS_1CILi2EEES2_EEENS1_ILi8EEES3_EEENS0_IJNS0_IJNS1_ILi1EEEiEEENS1_ILi1024EEENS0_IJiiEEEEEEEEC2ERKS5_RKSA_:
[----:B------:R-:W-:Y:S02]  /*a210*/  MOV R8, 0xa230 ;  /* 0x0000a23000087802 */ /* 0x000fe40000000f00 */
[----:B------:R-:W-:Y:S05]  /*a220*/  CALL.REL.NOINC `($_ZN7cutlass13device_kernelIN5flash19enable_sm80_to_sm89INS1_16FlashAttnBwdSm80INS1_25CollectiveMainloopBwdSm80ILi2ELi2EN4cute5tupleIJNS5_1CILi128EEES8_NS7_ILi64EEEEEENS_10bfloat16_tEfNS_4arch4Sm80ELb1ELb0ELb1ELb0ELb0ELb0ELb0ELb0ELi2ELi4ELi4ELi4ELb0EEENS1_24CollectiveEpilogueBwdGQAISA_fSD_Li256ELb0ELb0EEENS1_25SingleTileBwdLPTSchedulerILb0ELi128ELb0EEEEEEEEEvNT_6ParamsE$_ZN4cute3eso3ESOILb1ELb0EJNS_5tupleIJNS2_IJNS_1CILi2EEES4_EEENS3_ILi8EEES5_EEENS2_IJNS2_IJNS3_ILi1EEEiEEENS3_ILi1024EEENS2_IJiiEEEEEEEEC2ERKS7_RKSC_) ;  /* 0xffffdbe000007944 */ /* 0x000fea0003c3ffff */
[----:B------:R-:W-:-:S04]  /*a230*/  MOV R7, 0x0 ;  /* 0x0000000000077802 */ /* 0x000fc80000000f00 */
[----:B------:R-:W-:Y:S05]  /*a240*/  RET.REL.NODEC R6 `(_ZN7cutlass13device_kernelIN5flash19enable_sm80_to_sm89INS1_16FlashAttnBwdSm80INS1_25CollectiveMainloopBwdSm80ILi2ELi2EN4cute5tupleIJNS5_1CILi128EEES8_NS7_ILi64EEEEEENS_10bfloat16_tEfNS_4arch4Sm80ELb1ELb0ELb1ELb0ELb0ELb0ELb0ELb0ELi2ELi4ELi4ELi4ELb0EEENS1_24CollectiveEpilogueBwdGQAISA_fSD_Li256ELb0ELb0EEENS1_25SingleTileBwdLPTSchedulerILb0ELi128ELb0EEEEEEEEEvNT_6ParamsE) ;  /* 0xffff5db006007950 */ /* 0x000fea0003c3ffff */
        .type           $_ZN7cutlass13device_kernelIN5flash19enable_sm80_to_sm89INS1_16FlashAttnBwdSm80INS1_25CollectiveMainloopBwdSm80ILi2ELi2EN4cute5tupleIJNS5_1CILi128EEES8_NS7_ILi64EEEEEENS_10bfloat16_tEfNS_4arch4Sm80ELb1ELb0ELb1ELb0ELb0ELb0ELb0ELb0ELi2ELi4ELi4ELi4ELb0EEENS1_24CollectiveEpilogueBwdGQAISA_fSD_Li256ELb0ELb0EEENS1_25SingleTileBwdLPTSchedulerILb0ELi128ELb0EEEEEEEEEvNT_6ParamsE$_ZN4cute5tupleIJNS0_IJNS0_IJNS_1CILi2EEES2_EEES2_EEENS0_IJNS0_IJiiEEENS1_ILi8192EEEEEEEEC2ERKS4_RKS7_,@function
        .size           $_ZN7cutlass13device_kernelIN5flash19enable_sm80_to_sm89INS1_16FlashAttnBwdSm80INS1_25CollectiveMainloopBwdSm80ILi2ELi2EN4cute5tupleIJNS5_1CILi128EEES8_NS7_ILi64EEEEEENS_10bfloat16_tEfNS_4arch4Sm80ELb1ELb0ELb1ELb0ELb0ELb0ELb0ELb0ELi2ELi4ELi4ELi4ELb0EEENS1_24CollectiveEpilogueBwdGQAISA_fSD_Li256ELb0ELb0EEENS1_25SingleTileBwdLPTSchedulerILb0ELi128ELb0EEEEEEEEEvNT_6ParamsE$_ZN4cute5tupleIJNS0_IJNS0_IJNS_1CILi2EEES2_EEES2_EEENS0_IJNS0_IJiiEEENS1_ILi8192EEEEEEEEC2ERKS4_RKS7_,($_ZN7cutlass13device_kernelIN5flash19enable_sm80_to_sm89INS1_16FlashAttnBwdSm80INS1_25CollectiveMainloopBwdSm80ILi2ELi2EN4cute5tupleIJNS5_1CILi128EEES8_NS7_ILi64EEEEEENS_10bfloat16_tEfNS_4arch4Sm80ELb1ELb0ELb1ELb0ELb0ELb0ELb0ELb0ELi2ELi4ELi4ELi4ELb0EEENS1_24CollectiveEpilogueBwdGQAISA_fSD_Li256ELb0ELb0EEENS1_25SingleTileBwdLPTSchedulerILb0ELi128ELb0EEEEEEEEEvNT_6ParamsE$_ZN4cute5tupleIJNS0_IJNS0_IJNS_1CILi2EEES2_EEES3_NS1_ILi8EEEEEENS0_IJNS0_IJiNS1_ILi512EEEEEENS0_IJiiEEENS1_ILi1024EEEEEEEEC2ERKS5_RKSA_ - $_ZN7cutlass13device_kernelIN5flash19enable_sm80_to_sm89INS1_16FlashAttnBwdSm80INS1_25CollectiveMainloopBwdSm80ILi2ELi2EN4cute5tupleIJNS5_1CILi128EEES8_NS7_ILi64EEEEEENS_10bfloat16_tEfNS_4arch4Sm80ELb1ELb0ELb1ELb0ELb0ELb0ELb0ELb0ELi2ELi4ELi4ELi4ELb0EEENS1_24CollectiveEpilogueBwdGQAISA_fSD_Li256ELb0ELb0EEENS1_25SingleTileBwdLPTSchedulerILb0ELi128ELb0EEEEEEEEEvNT_6ParamsE$_ZN4cute5tupleIJNS0_IJNS0_IJNS_1CILi2EEES2_EEES2_EEENS0_IJNS0_IJiiEEENS1_ILi8192EEEEEEEEC2ERKS4_RKS7_)
$_ZN7cutlass13device_kernelIN5flash19enable_sm80_to_sm89INS1_16FlashAttnBwdSm80INS1_25CollectiveMainloopBwdSm80ILi2ELi2EN4cute5tupleIJNS5_1CILi128EEES8_NS7_ILi64EEEEEENS_10bfloat16_tEfNS_4arch4Sm80ELb1ELb0ELb1ELb0ELb0ELb0ELb0ELb0ELi2ELi4ELi4ELi4ELb0EEENS1_24CollectiveEpilogueBwdGQAISA_fSD_Li256ELb0ELb0EEENS1_25SingleTileBwdLPTSchedulerILb0ELi128ELb0EEEEEEEEEvNT_6ParamsE$_ZN4cute5tupleIJNS0_IJNS0_IJNS_1CILi2EEES2_EEES2_EEENS0_IJNS0_IJiiEEENS1_ILi8192EEEEEEEEC2ERKS4_RKS7_:
[----:B------:R-:W-:Y:S02]  /*a250*/  MOV R6, 0xa270 ;  /* 0x0000a27000067802 */ /* 0x000fe40000000f00 */
[----:B------:R-:W-:Y:S05]  /*a260*/  CALL.REL.NOINC `($_ZN7cutlass13device_kernelIN5flash19enable_sm80_to_sm89INS1_16FlashAttnBwdSm80INS1_25CollectiveMainloopBwdSm80ILi2ELi2EN4cute5tupleIJNS5_1CILi128EEES8_NS7_ILi64EEEEEENS_10bfloat16_tEfNS_4arch4Sm80ELb1ELb0ELb1ELb0ELb0ELb0ELb0ELb0ELi2ELi4ELi4ELi4ELb0EEENS1_24CollectiveEpilogueBwdGQAISA_fSD_Li256ELb0ELb0EEENS1_25SingleTileBwdLPTSchedulerILb0ELi128ELb0EEEEEEEEEvNT_6ParamsE$_ZN4cute3eso3ESOILb1ELb0EJNS_5tupleIJNS2_IJNS_1CILi2EEES4_EEES4_EEENS2_IJNS2_IJiiEEENS3_ILi8192EEEEEEEEC2ERKS6_RKS9_) ;  /* 0xffffdc0000007944 */ /* 0x000fea0003c3ffff */
[----:B------:R-:W-:-:S04]  /*a270*/  MOV R9, 0x0 ;  /* 0x0000000000097802 */ /* 0x000fc80000000f00 */
[----:B------:R-:W-:Y:S05]  /*a280*/  RET.REL.NODEC R8 `(_ZN7cutlass13device_kernelIN5flash19enable_sm80_to_sm89INS1_16FlashAttnBwdSm80INS1_25CollectiveMainloopBwdSm80ILi2ELi2EN4cute5tupleIJNS5_1CILi128EEES8_NS7_ILi64EEEEEENS_10bfloat16_tEfNS_4arch4Sm80ELb1ELb0ELb1ELb0ELb0ELb0ELb0ELb0ELi2ELi4ELi4ELi4ELb0EEENS1_24CollectiveEpilogueBwdGQAISA_fSD_Li256ELb0ELb0EEENS1_25SingleTileBwdLPTSchedulerILb0ELi128ELb0EEEEEEEEEvNT_6ParamsE) ;  /* 0xffff5d7008007950 */ /* 0x000fea0003c3ffff */
        .type           $_ZN7cutlass13device_kernelIN5flash19enable_sm80_to_sm89INS1_16FlashAttnBwdSm80INS1_25CollectiveMainloopBwdSm80ILi2ELi2EN4cute5tupleIJNS5_1CILi128EEES8_NS7_ILi64EEEEEENS_10bfloat16_tEfNS_4arch4Sm80ELb1ELb0ELb1ELb0ELb0ELb0ELb0ELb0ELi2ELi4ELi4ELi4ELb0EEENS1_24CollectiveEpilogueBwdGQAISA_fSD_Li256ELb0ELb0EEENS1_25SingleTileBwdLPTSchedulerILb0ELi128ELb0EEEEEEEEEvNT_6ParamsE$_ZN4cute5tupleIJNS0_IJNS0_IJNS_1CILi2EEES2_EEES3_NS1_ILi8EEEEEENS0_IJNS0_IJiNS1_ILi512EEEEEENS0_IJiiEEENS1_ILi1024EEEEEEEEC2ERKS5_RKSA_,@function
        .size           $_ZN7cutlass13device_kernelIN5flash19enable_sm80_to_sm89INS1_16FlashAttnBwdSm80INS1_25CollectiveMainloopBwdSm80ILi2ELi2EN4cute5tupleIJNS5_1CILi128EEES8_NS7_ILi64EEEEEENS_10bfloat16_tEfNS_4arch4Sm80ELb1ELb0ELb1ELb0ELb0ELb0ELb0ELb0ELi2ELi4ELi4ELi4ELb0EEENS1_24CollectiveEpilogueBwdGQAISA_fSD_Li256ELb0ELb0EEENS1_25SingleTileBwdLPTSchedulerILb0ELi128ELb0EEEEEEEEEvNT_6ParamsE$_ZN4cute5tupleIJNS0_IJNS0_IJNS_1CILi2EEES2_EEES3_NS1_ILi8EEEEEENS0_IJNS0_IJiNS1_ILi512EEEEEENS0_IJiiEEENS1_ILi1024EEEEEEEEC2ERKS5_RKSA_,($_ZN7cutlass13device_kernelIN5flash19enable_sm80_to_sm89INS1_16FlashAttnBwdSm80INS1_25CollectiveMainloopBwdSm80ILi2ELi2EN4cute5tupleIJNS5_1CILi128EEES8_NS7_ILi64EEEEEENS_10bfloat16_tEfNS_4arch4Sm80ELb1ELb0ELb1ELb0ELb0ELb0ELb0ELb0ELi2ELi4ELi4ELi4ELb0EEENS1_24CollectiveEpilogueBwdGQAISA_fSD_Li256ELb0ELb0EEENS1_25SingleTileBwdLPTSchedulerILb0ELi128ELb0EEEEEEEEEvNT_6ParamsE$_ZN4cute5tupleIJNS0_IJNS0_IJNS_1CILi2EEES2_S2_EEES2_NS0_IJNS0_IJS2_S2_EEES2_EEEEEENS0_IJNS0_IJNS1_ILi1EEENS1_ILi512EEEiEEENS1_ILi4096EEENS0_IJNS0_IJiiEEENS1_ILi8192EEEEEEEEEEEC2ERKS6_RKSE_ - $_ZN7cutlass13device_kernelIN5flash19enable_sm80_to_sm89INS1_16FlashAttnBwdSm80INS1_25CollectiveMainloopBwdSm80ILi2ELi2EN4cute5tupleIJNS5_1CILi128EEES8_NS7_ILi64EEEEEENS_10bfloat16_tEfNS_4arch4Sm80ELb1ELb0ELb1ELb0ELb0ELb0ELb0ELb0ELi2ELi4ELi4ELi4ELb0EEENS1_24CollectiveEpilogueBwdGQAISA_fSD_Li256ELb0ELb0EEENS1_25SingleTileBwdLPTSchedulerILb0ELi128ELb0EEEEEEEEEvNT_6ParamsE$_ZN4cute5tupleIJNS0_IJNS0_IJNS_1CILi2EEES2_EEES3_NS1_ILi8EEEEEENS0_IJNS0_IJiNS1_ILi512EEEEEENS0_IJiiEEENS1_ILi1024EEEEEEEEC2ERKS5_RKSA_)
$_ZN7cutlass13device_kernelIN5flash19enable_sm80_to_sm89INS1_16FlashAttnBwdSm80INS1_25CollectiveMainloopBwdSm80ILi2ELi2EN4cute5tupleIJNS5_1CILi128EEES8_NS7_ILi64EEEEEENS_10bfloat16_tEfNS_4arch4Sm80ELb1ELb0ELb1ELb0ELb0ELb0ELb0ELb0ELi2ELi4ELi4ELi4ELb0EEENS1_24CollectiveEpilogueBwdGQAISA_fSD_Li256ELb0ELb0EEENS1_25SingleTileBwdLPTSchedulerILb0ELi128ELb0EEEEEEEEEvNT_6ParamsE$_ZN4cute5tupleIJNS0_IJNS0_IJNS_1CILi2EEES2_EEES3_NS1_ILi8EEEEEENS0_IJNS0_IJiNS1_ILi512EEEEEENS0_IJiiEEENS1_ILi1024EEEEEEEEC2ERKS5_RKSA_:
[----:B------:R-:W-:Y:S02]  /*a290*/  MOV R8, 0xa2b0 ;  /* 0x0000a2b000087802 */ /* 0x000fe40000000f00 */
[----:B------:R-:W-:Y:S05]  /*a2a0*/  CALL.REL.NOINC `($_ZN7cutlass13device_kernelIN5flash19enable_sm80_to_sm89INS1_16FlashAttnBwdSm80INS1_25CollectiveMainloopBwdSm80ILi2ELi2EN4cute5tupleIJNS5_1CILi128EEES8_NS7_ILi64EEEEEENS_10bfloat16_tEfNS_4arch4Sm80ELb1ELb0ELb1ELb0ELb0ELb0ELb0ELb0ELi2ELi4ELi4ELi4ELb0EEENS1_24CollectiveEpilogueBwdGQAISA_fSD_Li256ELb0ELb0EEENS1_25SingleTileBwdLPTSchedulerILb0ELi128ELb0EEEEEEEEEvNT_6ParamsE$_ZN4cute3eso3ESOILb1ELb0EJNS_5tupleIJNS2_IJNS_1CILi2EEES4_EEES5_NS3_ILi8EEEEEENS2_IJNS2_IJiNS3_ILi512EEEEEENS2_IJiiEEENS3_ILi1024EEEEEEEEC2ERKS7_RKSC_) ;  /* 0xffffdc2000007944 */ /* 0x000fea0003c3ffff */
[----:B-1----:R-:W-:Y:S02]  /*a2b0*/  MOV R2, R6 ;  /* 0x0000000600027202 */ /* 0x002fe40000000f00 */
[----:B------:R-:W-:-:S04]  /*a2c0*/  MOV R3, 0x0 ;  /* 0x0000000000037802 */ /* 0x000fc80000000f00 */
[----:B------:R-:W-:Y:S05]  /*a2d0*/  RET.REL.NODEC R2 `(_ZN7cutlass13device_kernelIN5flash19enable_sm80_to_sm89INS1_16FlashAttnBwdSm80INS1_25CollectiveMainloopBwdSm80ILi2ELi2EN4cute5tupleIJNS5_1CILi128EEES8_NS7_ILi64EEEEEENS_10bfloat16_tEfNS_4arch4Sm80ELb1ELb0ELb1ELb0ELb0ELb0ELb0ELb0ELi2ELi4ELi4ELi4ELb0EEENS1_24CollectiveEpilogueBwdGQAISA_fSD_Li256ELb0ELb0EEENS1_25SingleTileBwdLPTSchedulerILb0ELi128ELb0EEEEEEEEEvNT_6ParamsE) ;  /* 0xffff5d2002007950 */ /* 0x000fea0003c3ffff */
        .type           $_ZN7cutlass13device_kernelIN5flash19enable_sm80_to_sm89INS1_16FlashAttnBwdSm80INS1_25CollectiveMainloopBwdSm80ILi2ELi2EN4cute5tupleIJNS5_1CILi128EEES8_NS7_ILi64EEEEEENS_10bfloat16_tEfNS_4arch4Sm80ELb1ELb0ELb1ELb0ELb0ELb0ELb0ELb0ELi2ELi4ELi4ELi4ELb0EEENS1_24CollectiveEpilogueBwdGQAISA_fSD_Li256ELb0ELb0EEENS1_25SingleTileBwdLPTSchedulerILb0ELi128ELb0EEEEEEEEEvNT_6ParamsE$_ZN4cute5tupleIJNS0_IJNS0_IJNS_1CILi2EEES2_S2_EEES2_NS0_IJNS0_IJS2_S2_EEES2_EEEEEENS0_IJNS0_IJNS1_ILi1EEENS1_ILi512EEEiEEENS1_ILi4096EEENS0_IJNS0_IJiiEEENS1_ILi8192EEEEEEEEEEEC2ERKS6_RKSE_,@function
        .size           $_ZN7cutlass13device_kernelIN5flash19enable_sm80_to_sm89INS1_16FlashAttnBwdSm80INS1_25CollectiveMainloopBwdSm80ILi2ELi2EN4cute5tupleIJNS5_1CILi128EEES8_NS7_ILi64EEEEEENS_10bfloat16_tEfNS_4arch4Sm80ELb1ELb0ELb1ELb0ELb0ELb0ELb0ELb0ELi2ELi4ELi4ELi4ELb0EEENS1_24CollectiveEpilogueBwdGQAISA_fSD_Li256ELb0ELb0EEENS1_25SingleTileBwdLPTSchedulerILb0ELi128ELb0EEEEEEEEEvNT_6ParamsE$_ZN4cute5tupleIJNS0_IJNS0_IJNS_1CILi2EEES2_S2_EEES2_NS0_IJNS0_IJS2_S2_EEES2_EEEEEENS0_IJNS0_IJNS1_ILi1EEENS1_ILi512EEEiEEENS1_ILi4096EEENS0_IJNS0_IJiiEEENS1_ILi8192EEEEEEEEEEEC2ERKS6_RKSE_,($_ZN7cutlass13device_kernelIN5flash19enable_sm80_to_sm89INS1_16FlashAttnBwdSm80INS1_25CollectiveMainloopBwdSm80ILi2ELi2EN4cute5tupleIJNS5_1CILi128EEES8_NS7_ILi64EEEEEENS_10bfloat16_tEfNS_4arch4Sm80ELb1ELb0ELb1ELb0ELb0ELb0ELb0ELb0ELi2ELi4ELi4ELi4ELb0EEENS1_24CollectiveEpilogueBwdGQAISA_fSD_Li256ELb0ELb0EEENS1_25SingleTileBwdLPTSchedulerILb0ELi128ELb0EEEEEEEEEvNT_6ParamsE$_ZN4cute5tupleIJNS0_IJNS0_IJNS_1CILi2EEES2_S2_EEES2_NS0_IJS2_S2_EEEEEENS0_IJNS0_IJNS1_ILi1EEENS1_ILi512EEEiEEENS1_ILi4096EEENS0_IJiiEEEEEEEEC2ERKS5_RKSB_ - $_ZN7cutlass13device_kernelIN5flash19enable_sm80_to_sm89INS1_16FlashAttnBwdSm80INS1_25CollectiveMainloopBwdSm80ILi2ELi2EN4cute5tupleIJNS5_1CILi128EEES8_NS7_ILi64EEEEEENS_10bfloat16_tEfNS_4arch4Sm80ELb1ELb0ELb1ELb0ELb0ELb0ELb0ELb0ELi2ELi4ELi4ELi4ELb0EEENS1_24CollectiveEpilogueBwdGQAISA_fSD_Li256ELb0ELb0EEENS1_25SingleTileBwdLPTSchedulerILb0ELi128ELb0EEEEEEEEEvNT_6ParamsE$_ZN4cute5tupleIJNS0_IJNS0_IJNS_1CILi2EEES2_S2_EEES2_NS0_IJNS0_IJS2_S2_EEES2_EEEEEENS0_IJNS0_IJNS1_ILi1EEENS1_ILi512EEEiEEENS1_ILi4096EEENS0_IJNS0_IJiiEEENS1_ILi8192EEEEEEEEEEEC2ERKS6_RKSE_)
$_ZN7cutlass13device_kernelIN5flash19enable_sm80_to_sm89INS1_16FlashAttnBwdSm80INS1_25CollectiveMainloopBwdSm80ILi2ELi2EN4cute5tupleIJNS5_1CILi128EEES8_NS7_ILi64EEEEEENS_10bfloat16_tEfNS_4arch4Sm80ELb1ELb0ELb1ELb0ELb0ELb0ELb0ELb0ELi2ELi4ELi4ELi4ELb0EEENS1_24CollectiveEpilogueBwdGQAISA_fSD_Li256ELb0ELb0EEENS1_25SingleTileBwdLPTSchedulerILb0ELi128ELb0EEEEEEEEEvNT_6ParamsE$_ZN4cute5tupleIJNS0_IJNS0_IJNS_1CILi2EEES2_S2_EEES2_NS0_IJNS0_IJS2_S2_EEES2_EEEEEENS0_IJNS0_IJNS1_ILi1EEENS1_ILi512EEEiEEENS1_ILi4096EEENS0_IJNS0_IJiiEEENS1_ILi8192EEEEEEEEEEEC2ERKS6_RKSE_:
[----:B------:R-:W-:Y:S02]  /*a2e0*/  MOV R8, 0xa300 ;  /* 0x0000a30000087802 */ /* 0x000fe40000000f00 */
[----:B------:R-:W-:Y:S05]  /*a2f0*/  CALL.REL.NOINC `($_ZN7cutlass13device_kernelIN5flash19enable_sm80_to_sm89INS1_16FlashAttnBwdSm80INS1_25CollectiveMainloopBwdSm80ILi2ELi2EN4cute5tupleIJNS5_1CILi128EEES8_NS7_ILi64EEEEEENS_10bfloat16_tEfNS_4arch4Sm80ELb1ELb0ELb1ELb0ELb0ELb0ELb0ELb0ELi2ELi4ELi4ELi4ELb0EEENS1_24CollectiveEpilogueBwdGQAISA_fSD_Li256ELb0ELb0EEENS1_25SingleTileBwdLPTSchedulerILb0ELi128ELb0EEEEEEEEEvNT_6ParamsE$_ZN4cute3eso3ESOILb1ELb0EJNS_5tupleIJNS2_IJNS_1CILi2EEES4_S4_EEES4_NS2_IJNS2_IJS4_S4_EEES4_EEEEEENS2_IJNS2_IJNS3_ILi1EEENS3_ILi512EEEiEEENS3_ILi4096EEENS2_IJNS2_IJiiEEENS3_ILi8192EEEEEEEEEEEC2ERKS8_RKSG_) ;  /* 0xffffdc3000007944 */ /* 0x000fea0003c3ffff */
[----:B-1----:R-:W-:Y:S02]  /*a300*/  MOV R2, R6 ;  /* 0x0000000600027202 */ /* 0x002fe40000000f00 */
[----:B------:R-:W-:-:S04]  /*a310*/  MOV R3, 0x0 ;  /* 0x0000000000037802 */ /* 0x000fc80000000f00 */
[----:B------:R-:W-:Y:S05]  /*a320*/  RET.REL.NODEC R2 `(_ZN7cutlass13device_kernelIN5flash19enable_sm80_to_sm89INS1_16FlashAttnBwdSm80INS1_25CollectiveMainloopBwdSm80ILi2ELi2EN4cute5tupleIJNS5_1CILi128EEES8_NS7_ILi64EEEEEENS_10bfloat16_tEfNS_4arch4Sm80ELb1ELb0ELb1ELb0ELb0ELb0ELb0ELb0ELi2ELi4ELi4ELi4ELb0EEENS1_24CollectiveEpilogueBwdGQAISA_fSD_Li256ELb0ELb0EEENS1_25SingleTileBwdLPTSchedulerILb0ELi128ELb0EEEEEEEEEvNT_6ParamsE) ;  /* 0xffff5cd002007950 */ /* 0x000fea0003c3ffff */
        .type           $_ZN7cutlass13device_kernelIN5flash19enable_sm80_to_sm89INS1_16FlashAttnBwdSm80INS1_25CollectiveMainloopBwdSm80ILi2ELi2EN4cute5tupleIJNS5_1CILi128EEES8_NS7_ILi64EEEEEENS_10bfloat16_tEfNS_4arch4Sm80ELb1ELb0ELb1ELb0ELb0ELb0ELb0ELb0ELi2ELi4ELi4ELi4ELb0EEENS1_24CollectiveEpilogueBwdGQAISA_fSD_Li256ELb0ELb0EEENS1_25SingleTileBwdLPTSchedulerILb0ELi128ELb0EEEEEEEEEvNT_6ParamsE$_ZN4cute5tupleIJNS0_IJNS0_IJNS_1CILi2EEES2_S2_EEES2_NS0_IJS2_S2_EEEEEENS0_IJNS0_IJNS1_ILi1EEENS1_ILi512EEEiEEENS1_ILi4096EEENS0_IJiiEEEEEEEEC2ERKS5_RKSB_,@function
        .size           $_ZN7cutlass13device_kernelIN5flash19enable_sm80_to_sm89INS1_16FlashAttnBwdSm80INS1_25CollectiveMainloopBwdSm80ILi2ELi2EN4cute5tupleIJNS5_1CILi128EEES8_NS7_ILi64EEEEEENS_10bfloat16_tEfNS_4arch4Sm80ELb1ELb0ELb1ELb0ELb0ELb0ELb0ELb0ELi2ELi4ELi4ELi4ELb0EEENS1_24CollectiveEpilogueBwdGQAISA_fSD_Li256ELb0ELb0EEENS1_25SingleTileBwdLPTSchedulerILb0ELi128ELb0EEEEEEEEEvNT_6ParamsE$_ZN4cute5tupleIJNS0_IJNS0_IJNS_1CILi2EEES2_S2_EEES2_NS0_IJS2_S2_EEEEEENS0_IJNS0_IJNS1_ILi1EEENS1_ILi512EEEiEEENS1_ILi4096EEENS0_IJiiEEEEEEEEC2ERKS5_RKSB_,($_ZN7cutlass13device_kernelIN5flash19enable_sm80_to_sm89INS1_16FlashAttnBwdSm80INS1_25CollectiveMainloopBwdSm80ILi2ELi2EN4cute5tupleIJNS5_1CILi128EEES8_NS7_ILi64EEEEEENS_10bfloat16_tEfNS_4arch4Sm80ELb1ELb0ELb1ELb0ELb0ELb0ELb0ELb0ELi2ELi4ELi4ELi4ELb0EEENS1_24CollectiveEpilogueBwdGQAISA_fSD_Li256ELb0ELb0EEENS1_25SingleTileBwdLPTSchedulerILb0ELi128ELb0EEEEEEEEEvNT_6ParamsE$_ZN4cute5tupleIJNS0_IJNS0_IJNS_1CILi8EEENS1_ILi1EEEEEENS0_IJNS1_ILi2EEEEEEEEENS0_IJNS0_IJS3_NS1_ILi0EEEEEENS0_IJiEEEEEEEEC2ERKS7_RKSB_ - $_ZN7cutlass13device_kernelIN5flash19enable_sm80_to_sm89INS1_16FlashAttnBwdSm80INS1_25CollectiveMainloopBwdSm80ILi2ELi2EN4cute5tupleIJNS5_1CILi128EEES8_NS7_ILi64EEEEEENS_10bfloat16_tEfNS_4arch4Sm80ELb1ELb0ELb1ELb0ELb0ELb0ELb0ELb0ELi2ELi4ELi4ELi4ELb0EEENS1_24CollectiveEpilogueBwdGQAISA_fSD_Li256ELb0ELb0EEENS1_25SingleTileBwdLPTSchedulerILb0ELi128ELb0EEEEEEEEEvNT_6ParamsE$_ZN4cute5tupleIJNS0_IJNS0_IJNS_1CILi2EEES2_S2_EEES2_NS0_IJS2_S2_EEEEEENS0_IJNS0_IJNS1_ILi1EEENS1_ILi512EEEiEEENS1_ILi4096EEENS0_IJiiEEEEEEEEC2ERKS5_RKSB_)
$_ZN7cutlass13device_kernelIN5flash19enable_sm80_to_sm89INS1_16FlashAttnBwdSm80INS1_25CollectiveMainloopBwdSm80ILi2ELi2EN4cute5tupleIJNS5_1CILi128EEES8_NS7_ILi64EEEEEENS_10bfloat16_tEfNS_4arch4Sm80ELb1ELb0ELb1ELb0ELb0ELb0ELb0ELb0ELi2ELi4ELi4ELi4ELb0EEENS1_24CollectiveEpilogueBwdGQAISA_fSD_Li256ELb0ELb0EEENS1_25SingleTileBwdLPTSchedulerILb0ELi128ELb0EEEEEEEEEvNT_6ParamsE$_ZN4cute5tupleIJNS0_IJNS0_IJNS_1CILi2EEES2_S2_EEES2_NS0_IJS2_S2_EEEEEENS0_IJNS0_IJNS1_ILi1EEENS1_ILi512EEEiEEENS1_ILi4096EEENS0_IJiiEEEEEEEEC2ERKS5_RKSB_:
[----:B------:R-:W-:Y:S02]  /*a330*/  MOV R8, 0xa350 ;  /* 0x0000a35000087802 */ /* 0x000fe40000000f00 */
[----:B------:R-:W-:Y:S05]  /*a340*/  CALL.REL.NOINC `($_ZN7cutlass13device_kernelIN5flash19enable_sm80_to_sm89INS1_16FlashAttnBwdSm80INS1_25CollectiveMainloopBwdSm80ILi2ELi2EN4cute5tupleIJNS5_1CILi128EEES8_NS7_ILi64EEEEEENS_10bfloat16_tEfNS_4arch4Sm80ELb1ELb0ELb1ELb0ELb0ELb0ELb0ELb0ELi2ELi4ELi4ELi4ELb0EEENS1_24CollectiveEpilogueBwdGQAISA_fSD_Li256ELb0ELb0EEENS1_25SingleTileBwdLPTSchedulerILb0ELi128ELb0EEEEEEEEEvNT_6ParamsE$_ZN4cute3eso3ESOILb1ELb0EJNS_5tupleIJNS2_IJNS_1CILi2EEES4_S4_EEES4_NS2_IJS4_S4_EEEEEENS2_IJNS2_IJNS3_ILi1EEENS3_ILi512EEEiEEENS3_ILi4096EEENS2_IJiiEEEEEEEEC2ERKS7_RKSD_) ;  /* 0xffffdc4000007944 */ /* 0x000fea0003c3ffff */
[----:B-1----:R-:W-:Y:S02]  /*a350*/  MOV R2, R6 ;  /* 0x0000000600027202 */ /* 0x002fe40000000f00 */
[----:B------:R-:W-:-:S04]  /*a360*/  MOV R3, 0x0 ;  /* 0x0000000000037802 */ /* 0x000fc80000000f00 */
[----:B------:R-:W-:Y:S05]  /*a370*/  RET.REL.NODEC R2 `(_ZN7cutlass13device_kernelIN5flash19enable_sm80_to_sm89INS1_16FlashAttnBwdSm80INS1_25CollectiveMainloopBwdSm80ILi2ELi2EN4cute5tupleIJNS5_1CILi128EEES8_NS7_ILi64EEEEEENS_10bfloat16_tEfNS_4arch4Sm80ELb1ELb0ELb1ELb0ELb0ELb0ELb0ELb0ELi2ELi4ELi4ELi4ELb0EEENS1_24CollectiveEpilogueBwdGQAISA_fSD_Li256ELb0ELb0EEENS1_25SingleTileBwdLPTSchedulerILb0ELi128ELb0EEEEEEEEEvNT_6ParamsE) ;  /* 0xffff5c8002007950 */ /* 0x000fea0003c3ffff */
        .type           $_ZN7cutlass13device_kernelIN5flash19enable_sm80_to_sm89INS1_16FlashAttnBwdSm80INS1_25CollectiveMainloopBwdSm80ILi2ELi2EN4cute5tupleIJNS5_1CILi128EEES8_NS7_ILi64EEEEEENS_10bfloat16_tEfNS_4arch4Sm80ELb1ELb0ELb1ELb0ELb0ELb0ELb0ELb0ELi2ELi4ELi4ELi4ELb0EEENS1_24CollectiveEpilogueBwdGQAISA_fSD_Li256ELb0ELb0EEENS1_25SingleTileBwdLPTSchedulerILb0ELi128ELb0EEEEEEEEEvNT_6ParamsE$_ZN4cute5tupleIJNS0_IJNS0_IJNS_1CILi8EEENS1_ILi1EEEEEENS0_IJNS1_ILi2EEEEEEEEENS0_IJNS0_IJS3_NS1_ILi0EEEEEENS0_IJiEEEEEEEEC2ERKS7_RKSB_,@function
        .size           $_ZN7cutlass13device_kernelIN5flash19enable_sm80_to_sm89INS1_16FlashAttnBwdSm80INS1_25CollectiveMainloopBwdSm80ILi2ELi2EN4cute5tupleIJNS5_1CILi128EEES8_NS7_ILi64EEEEEENS_10bfloat16_tEfNS_4arch4Sm80ELb1ELb0ELb1ELb0ELb0ELb0ELb0ELb0ELi2ELi4ELi4ELi4ELb0EEENS1_24CollectiveEpilogueBwdGQAISA_fSD_Li256ELb0ELb0EEENS1_25SingleTileBwdLPTSchedulerILb0ELi128ELb0EEEEEEEEEvNT_6ParamsE$_ZN4cute5tupleIJNS0_IJNS0_IJNS_1CILi8EEENS1_ILi1EEEEEENS0_IJNS1_ILi2EEEEEEEEENS0_IJNS0_IJS3_NS1_ILi0EEEEEENS0_IJiEEEEEEEEC2ERKS7_RKSB_,($_ZN7cutlass13device_kernelIN5flash19enable_sm80_to_sm89INS1_16FlashAttnBwdSm80INS1_25CollectiveMainloopBwdSm80ILi2ELi2EN4cute5tupleIJNS5_1CILi128EEES8_NS7_ILi64EEEEEENS_10bfloat16_tEfNS_4arch4Sm80ELb1ELb0ELb1ELb0ELb0ELb0ELb0ELb0ELi2ELi4ELi4ELi4ELb0EEENS1_24CollectiveEpilogueBwdGQAISA_fSD_Li256ELb0ELb0EEENS1_25SingleTileBwdLPTSchedulerILb0ELi128ELb0EEEEEEEEEvNT_6ParamsE$_ZN4cute5tupleIJNS0_IJNS0_IJNS_1CILi8EEENS1_ILi1EEEEEENS1_ILi2EEEEEENS0_IJNS0_IJS3_NS1_ILi0EEEEEEiEEEEEC2ERKS6_RKS9_ - $_ZN7cutlass13device_kernelIN5flash19enable_sm80_to_sm89INS1_16FlashAttnBwdSm80INS1_25CollectiveMainloopBwdSm80ILi2ELi2EN4cute5tupleIJNS5_1CILi128EEES8_NS7_ILi64EEEEEENS_10bfloat16_tEfNS_4arch4Sm80ELb1ELb0ELb1ELb0ELb0ELb0ELb0ELb0ELi2ELi4ELi4ELi4ELb0EEENS1_24CollectiveEpilogueBwdGQAISA_fSD_Li256ELb0ELb0EEENS1_25SingleTileBwdLPTSchedulerILb0ELi128ELb0EEEEEEEEEvNT_6ParamsE$_ZN4cute5tupleIJNS0_IJNS0_IJNS_1CILi8EEENS1_ILi1EEEEEENS0_IJNS1_ILi2EEEEEEEEENS0_IJNS0_IJS3_NS1_ILi0EEEEEENS0_IJiEEEEEEEEC2ERKS7_RKSB_)
$_ZN7cutlass13device_kernelIN5flash19enable_sm80_to_sm89INS1_16FlashAttnBwdSm80INS1_25CollectiveMainloopBwdSm80ILi2ELi2EN4cute5tupleIJNS5_1CILi128EEES8_NS7_ILi64EEEEEENS_10bfloat16_tEfNS_4arch4Sm80ELb1ELb0ELb1ELb0ELb0ELb0ELb0ELb0ELi2ELi4ELi4ELi4ELb0EEENS1_24CollectiveEpilogueBwdGQAISA_fSD_Li256ELb0ELb0EEENS1_25SingleTileBwdLPTSchedulerILb0ELi128ELb0EEEEEEEEEvNT_6ParamsE$_ZN4cute5tupleIJNS0_IJNS0_IJNS_1CILi8EEENS1_ILi1EEEEEENS0_IJNS1_ILi2EEEEEEEEENS0_IJNS0_IJS3_NS1_ILi0EEEEEENS0_IJiEEEEEEEEC2ERKS7_RKSB_:
[----:B------:R-:W-:Y:S02]  /*a380*/  MOV R8, 0xa3a0 ;  /* 0x0000a3a000087802 */ /* 0x000fe40000000f00 */
[----:B------:R-:W-:Y:S05]  /*a390*/  CALL.REL.NOINC `($_ZN7cutlass13device_kernelIN5flash19enable_sm80_to_sm89INS1_16FlashAttnBwdSm80INS1_25CollectiveMainloopBwdSm80ILi2ELi2EN4cute5tupleIJNS5_1CILi128EEES8_NS7_ILi64EEEEEENS_10bfloat16_tEfNS_4arch4Sm80ELb1ELb0ELb1ELb0ELb0ELb0ELb0ELb0ELi2ELi4ELi4ELi4ELb0EEENS1_24CollectiveEpilogueBwdGQAISA_fSD_Li256ELb0ELb0EEENS1_25SingleTileBwdLPTSchedulerILb0ELi128ELb0EEEEEEEEEvNT_6ParamsE$_ZN4cute3eso3ESOILb1ELb0EJNS_5tupleIJNS2_IJNS_1CILi8EEENS3_ILi1EEEEEENS2_IJNS3_ILi2EEEEEEEEENS2_IJNS2_IJS5_NS3_ILi0EEEEEENS2_IJiEEEEEEEEC2ERKS9_RKSD_) ;  /* 0xffffdc5000007944 */ /* 0x000fea0003c3ffff */
[----:B------:R-:W-:-:S04]  /*a3a0*/  MOV R7, 0x0 ;  /* 0x0000000000077802 */ /* 0x000fc80000000f00 */
[----:B------:R-:W-:Y:S05]  /*a3b0*/  RET.REL.NODEC R6 `(_ZN7cutlass13device_kernelIN5flash19enable_sm80_to_sm89INS1_16FlashAttnBwdSm80INS1_25CollectiveMainloopBwdSm80ILi2ELi2EN4cute5tupleIJNS5_1CILi128EEES8_NS7_ILi64EEEEEENS_10bfloat16_tEfNS_4arch4Sm80ELb1ELb0ELb1ELb0ELb0ELb0ELb0ELb0ELi2ELi4ELi4ELi4ELb0EEENS1_24CollectiveEpilogueBwdGQAISA_fSD_Li256ELb0ELb0EEENS1_25SingleTileBwdLPTSchedulerILb0ELi128ELb0EEEEEEEEEvNT_6ParamsE) ;  /* 0xffff5c4006007950 */ /* 0x000fea0003c3ffff */
        .type           $_ZN7cutlass13device_kernelIN5flash19enable_sm80_to_sm89INS1_16FlashAttnBwdSm80INS1_25CollectiveMainloopBwdSm80ILi2ELi2EN4cute5tupleIJNS5_1CILi128EEES8_NS7_ILi64EEEEEENS_10bfloat16_tEfNS_4arch4Sm80ELb1ELb0ELb1ELb0ELb0ELb0ELb0ELb0ELi2ELi4ELi4ELi4ELb0EEENS1_24CollectiveEpilogueBwdGQAISA_fSD_Li256ELb0ELb0EEENS1_25SingleTileBwdLPTSchedulerILb0ELi128ELb0EEEEEEEEEvNT_6ParamsE$_ZN4cute5tupleIJNS0_IJNS0_IJNS_1CILi8EEENS1_ILi1EEEEEENS1_ILi2EEEEEENS0_IJNS0_IJS3_NS1_ILi0EEEEEEiEEEEEC2ERKS6_RKS9_,@function
        .size           $_ZN7cutlass13device_kernelIN5flash19enable_sm80_to_sm89INS1_16FlashAttnBwdSm80INS1_25CollectiveMainloopBwdSm80ILi2ELi2EN4cute5tupleIJNS5_1CILi128EEES8_NS7_ILi64EEEEEENS_10bfloat16_tEfNS_4arch4Sm80ELb1ELb0ELb1ELb0ELb0ELb0ELb0ELb0ELi2ELi4ELi4ELi4ELb0EEENS1_24CollectiveEpilogueBwdGQAISA_fSD_Li256ELb0ELb0EEENS1_25SingleTileBwdLPTSchedulerILb0ELi128ELb0EEEEEEEEEvNT_6ParamsE$_ZN4cute5tupleIJNS0_IJNS0_IJNS_1CILi8EEENS1_ILi1EEEEEENS1_ILi2EEEEEENS0_IJNS0_IJS3_NS1_ILi0EEEEEEiEEEEEC2ERKS6_RKS9_,($_ZN7cutlass13device_kernelIN5flash19enable_sm80_to_sm89INS1_16FlashAttnBwdSm80INS1_25CollectiveMainloopBwdSm80ILi2ELi2EN4cute5tupleIJNS5_1CILi128EEES8_NS7_ILi64EEEEEENS_10bfloat16_tEfNS_4arch4Sm80ELb1ELb0ELb1ELb0ELb0ELb0ELb0ELb0ELi2ELi4ELi4ELi4ELb0EEENS1_24CollectiveEpilogueBwdGQAISA_fSD_Li256ELb0ELb0EEENS1_25SingleTileBwdLPTSchedulerILb0ELi128ELb0EEEEEEEEEvNT_6ParamsE$_ZN4cute5tupleIJNS0_IJNS0_IJNS_1CILi8EEENS1_ILi1EEEEEENS1_ILi2EEENS0_IJS5_S5_EEEEEENS0_IJNS0_IJS3_NS1_ILi0EEEEEENS1_ILi4096EEENS0_IJiiEEEEEEEEC2ERKS7_RKSC_ - $_ZN7cutlass13device_kernelIN5flash19enable_sm80_to_sm89INS1_16FlashAttnBwdSm80INS1_25CollectiveMainloopBwdSm80ILi2ELi2EN4cute5tupleIJNS5_1CILi128EEES8_NS7_ILi64EEEEEENS_10bfloat16_tEfNS_4arch4Sm80ELb1ELb0ELb1ELb0ELb0ELb0ELb0ELb0ELi2ELi4ELi4ELi4ELb0EEENS1_24CollectiveEpilogueBwdGQAISA_fSD_Li256ELb0ELb0EEENS1_25SingleTileBwdLPTSchedulerILb0ELi128ELb0EEEEEEEEEvNT_6ParamsE$_ZN4cute5tupleIJNS0_IJNS0_IJNS_1CILi8EEENS1_ILi1EEEEEENS1_ILi2EEEEEENS0_IJNS0_IJS3_NS1_ILi0EEEEEEiEEEEEC2ERKS6_RKS9_)
$_ZN7cutlass13device_kernelIN5flash19enable_sm80_to_sm89INS1_16FlashAttnBwdSm80INS1_25CollectiveMainloopBwdSm80ILi2ELi2EN4cute5tupleIJNS5_1CILi128EEES8_NS7_ILi64EEEEEENS_10bfloat16_tEfNS_4arch4Sm80ELb1ELb0ELb1ELb0ELb0ELb0ELb0ELb0ELi2ELi4ELi4ELi4ELb0EEENS1_24CollectiveEpilogueBwdGQAISA_fSD_Li256ELb0ELb0EEENS1_25SingleTileBwdLPTSchedulerILb0ELi128ELb0EEEEEEEEEvNT_6ParamsE$_ZN4cute5tupleIJNS0_IJNS0_IJNS_1CILi8EEENS1_ILi1EEEEEENS1_ILi2EEEEEENS0_IJNS0_IJS3_NS1_ILi0EEEEEEiEEEEEC2ERKS6_RKS9_:
[----:B------:R-:W-:Y:S02]  /*a3c0*/  MOV R8, 0xa3e0 ;  /* 0x0000a3e000087802 */ /* 0x000fe40000000f00 */
[----:B------:R-:W-:Y:S05]  /*a3d0*/  CALL.REL.NOINC `($_ZN7cutlass13device_kernelIN5flash19enable_sm80_to_sm89INS1_16FlashAttnBwdSm80INS1_25CollectiveMainloopBwdSm80ILi2ELi2EN4cute5tupleIJNS5_1CILi128EEES8_NS7_ILi64EEEEEENS_10bfloat16_tEfNS_4arch4Sm80ELb1ELb0ELb1ELb0ELb0ELb0ELb0ELb0ELi2ELi4ELi4ELi4ELb0EEENS1_24CollectiveEpilogueBwdGQAISA_fSD_Li256ELb0ELb0EEENS1_25SingleTileBwdLPTSchedulerILb0ELi128ELb0EEEEEEEEEvNT_6ParamsE$_ZN4cute3eso3ESOILb1ELb0EJNS_5tupleIJNS2_IJNS_1CILi8EEENS3_ILi1EEEEEENS3_ILi2EEEEEENS2_IJNS2_IJS5_NS3_ILi0EEEEEEiEEEEEC2ERKS8_RKSB_) ;  /* 0xffffdc5000007944 */ /* 0x000fea0003c3ffff */
[----:B------:R-:W-:-:S04]  /*a3e0*/  MOV R7, 0x0 ;  /* 0x0000000000077802 */ /* 0x000fc80000000f00 */
[----:B------:R-:W-:Y:S05]  /*a3f0*/  RET.REL.NODEC R6 `(_ZN7cutlass13device_kernelIN5flash19enable_sm80_to_sm89INS1_16FlashAttnBwdSm80INS1_25CollectiveMainloopBwdSm80ILi2ELi2EN4cute5tupleIJNS5_1CILi128EEES8_NS7_ILi64EEEEEENS_10bfloat16_tEfNS_4arch4Sm80ELb1ELb0ELb1ELb0ELb0ELb0ELb0ELb0ELi2ELi4ELi4ELi4ELb0EEENS1_24CollectiveEpilogueBwdGQAISA_fSD_Li256ELb0ELb0EEENS1_25SingleTileBwdLPTSchedulerILb0ELi128ELb0EEEEEEEEEvNT_6ParamsE) ;  /* 0xffff5c0006007950 */ /* 0x000fea0003c3ffff */
        .type           $_ZN7cutlass13device_kernelIN5flash19enable_sm80_to_sm89INS1_16FlashAttnBwdSm80INS1_25CollectiveMainloopBwdSm80ILi2ELi2EN4cute5tupleIJNS5_1CILi128EEES8_NS7_ILi64EEEEEENS_10bfloat16_tEfNS_4arch4Sm80ELb1ELb0ELb1ELb0ELb0ELb0ELb0ELb0ELi2ELi4ELi4ELi4ELb0EEENS1_24CollectiveEpilogueBwdGQAISA_fSD_Li256ELb0ELb0EEENS1_25SingleTileBwdLPTSchedulerILb0ELi128ELb0EEEEEEEEEvNT_6ParamsE$_ZN4cute5tupleIJNS0_IJNS0_IJNS_1CILi8EEENS1_ILi1EEEEEENS1_ILi2EEENS0_IJS5_S5_EEEEEENS0_IJNS0_IJS3_NS1_ILi0EEEEEENS1_ILi4096EEENS0_IJiiEEEEEEEEC2ERKS7_RKSC_,@function
        .size           $_ZN7cutlass13device_kernelIN5flash19enable_sm80_to_sm89INS1_16FlashAttnBwdSm80INS1_25CollectiveMainloopBwdSm80ILi2ELi2EN4cute5tupleIJNS5_1CILi128EEES8_NS7_ILi64EEEEEENS_10bfloat16_tEfNS_4arch4Sm80ELb1ELb0ELb1ELb0ELb0ELb0ELb0ELb0ELi2ELi4ELi4ELi4ELb0EEENS1_24CollectiveEpilogueBwdGQAISA_fSD_Li256ELb0ELb0EEENS1_25SingleTileBwdLPTSchedulerILb0ELi128ELb0EEEEEEEEEvNT_6ParamsE$_ZN4cute5tupleIJNS0_IJNS0_IJNS_1CILi8EEENS1_ILi1EEEEEENS1_ILi2EEENS0_IJS5_S5_EEEEEENS0_IJNS0_IJS3_NS1_ILi0EEEEEENS1_ILi4096EEENS0_IJiiEEEEEEEEC2ERKS7_RKSC_,($_ZN7cutlass13device_kernelIN5flash19enable_sm80_to_sm89INS1_16FlashAttnBwdSm80INS1_25CollectiveMainloopBwdSm80ILi2ELi2EN4cute5tupleIJNS5_1CILi128EEES8_NS7_ILi64EEEEEENS_10bfloat16_tEfNS_4arch4Sm80ELb1ELb0ELb1ELb0ELb0ELb0ELb0ELb0ELi2ELi4ELi4ELi4ELb0EEENS1_24CollectiveEpilogueBwdGQAISA_fSD_Li256ELb0ELb0EEENS1_25SingleTileBwdLPTSchedulerILb0ELi128ELb0EEEEEEEEEvNT_6ParamsE$_ZN4cute5tupleIJNS0_IJNS0_IJNS_1CILi8EEENS1_ILi1EEEEEENS1_ILi2EEES2_EEENS0_IJNS0_IJS3_NS1_ILi0EEEEEEiNS1_ILi1024EEEEEEEEC2ERKS6_RKSA_ - $_ZN7cutlass13device_kernelIN5flash19enable_sm80_to_sm89INS1_16FlashAttnBwdSm80INS1_25CollectiveMainloopBwdSm80ILi2ELi2EN4cute5tupleIJNS5_1CILi128EEES8_NS7_ILi64EEEEEENS_10bfloat16_tEfNS_4arch4Sm80ELb1ELb0ELb1ELb0ELb0ELb0ELb0ELb0ELi2ELi4ELi4ELi4ELb0EEENS1_24CollectiveEpilogueBwdGQAISA_fSD_Li256ELb0ELb0EEENS1_25SingleTileBwdLPTSchedulerILb0ELi128ELb0EEEEEEEEEvNT_6ParamsE$_ZN4cute5tupleIJNS0_IJNS0_IJNS_1CILi8EEENS1_ILi1EEEEEENS1_ILi2EEENS0_IJS5_S5_EEEEEENS0_IJNS0_IJS3_NS1_ILi0EEEEEENS1_ILi4096EEENS0_IJiiEEEEEEEEC2ERKS7_RKSC_)
$_ZN7cutlass13device_kernelIN5flash19enable_sm80_to_sm89INS1_16FlashAttnBwdSm80INS1_25CollectiveMainloopBwdSm80ILi2ELi2EN4cute5tupleIJNS5_1CILi128EEES8_NS7_ILi64EEEEEENS_10bfloat16_tEfNS_4arch4Sm80ELb1ELb0ELb1ELb0ELb0ELb0ELb0ELb0ELi2ELi4ELi4ELi4ELb0EEENS1_24CollectiveEpilogueBwdGQAISA_fSD_Li256ELb0ELb0EEENS1_25SingleTileBwdLPTSchedulerILb0ELi128ELb0EEEEEEEEEvNT_6ParamsE$_ZN4cute5tupleIJNS0_IJNS0_IJNS_1CILi8EEENS1_ILi1EEEEEENS1_ILi2EEENS0_IJS5_S5_EEEEEENS0_IJNS0_IJS3_NS1_ILi0EEEEEENS1_ILi4096EEENS0_IJiiEEEEEEEEC2ERKS7_RKSC_:
[----:B------:R-:W-:Y:S02]  /*a400*/  MOV R6, 0xa420 ;  /* 0x0000a42000067802 */ /* 0x000fe40000000f00 */
[----:B------:R-:W-:Y:S05]  /*a410*/  CALL.REL.NOINC `($_ZN7cutlass13device_kernelIN5flash19enable_sm80_to_sm89INS1_16FlashAttnBwdSm80INS1_25CollectiveMainloopBwdSm80ILi2ELi2EN4cute5tupleIJNS5_1CILi128EEES8_NS7_ILi64EEEEEENS_10bfloat16_tEfNS_4arch4Sm80ELb1ELb0ELb1ELb0ELb0ELb0ELb0ELb0ELi2ELi4ELi4ELi4ELb0EEENS1_24CollectiveEpilogueBwdGQAISA_fSD_Li256ELb0ELb0EEENS1_25SingleTileBwdLPTSchedulerILb0ELi128ELb0EEEEEEEEEvNT_6ParamsE$_ZN4cute3eso3ESOILb1ELb0EJNS_5tupleIJNS2_IJNS_1CILi8EEENS3_ILi1EEEEEENS3_ILi2EEENS2_IJS7_S7_EEEEEENS2_IJNS2_IJS5_NS3_ILi0EEEEEENS3_ILi4096EEENS2_IJiiEEEEEEEEC2ERKS9_RKSE_) ;  /* 0xffffdc5000007944 */ /* 0x000fea0003c3ffff */
[----:B------:R-:W-:-:S04]  /*a420*/  MOV R5, 0x0 ;  /* 0x0000000000057802 */ /* 0x000fc80000000f00 */
[----:B------:R-:W-:Y:S05]  /*a430*/  RET.REL.NODEC R4 `(_ZN7cutlass13device_kernelIN5flash19enable_sm80_to_sm89INS1_16FlashAttnBwdSm80INS1_25CollectiveMainloopBwdSm80ILi2ELi2EN4cute5tupleIJNS5_1CILi128EEES8_NS7_ILi64EEEEEENS_10bfloat16_tEfNS_4arch4Sm80ELb1ELb0ELb1ELb0ELb0ELb0ELb0ELb0ELi2ELi4ELi4ELi4ELb0EEENS1_24CollectiveEpilogueBwdGQAISA_fSD_Li256ELb0ELb0EEENS1_25SingleTileBwdLPTSchedulerILb0ELi128ELb0EEEEEEEEEvNT_6ParamsE) ;  /* 0xffff5bc004007950 */ /* 0x000fea0003c3ffff */
        .type           $_ZN7cutlass13device_kernelIN5flash19enable_sm80_to_sm89INS1_16FlashAttnBwdSm80INS1_25CollectiveMainloopBwdSm80ILi2ELi2EN4cute5tupleIJNS5_1CILi128EEES8_NS7_ILi64EEEEEENS_10bfloat16_tEfNS_4arch4Sm80ELb1ELb0ELb1ELb0ELb0ELb0ELb0ELb0ELi2ELi4ELi4ELi4ELb0EEENS1_24CollectiveEpilogueBwdGQAISA_fSD_Li256ELb0ELb0EEENS1_25SingleTileBwdLPTSchedulerILb0ELi128ELb0EEEEEEEEEvNT_6ParamsE$_ZN4cute5tupleIJNS0_IJNS0_IJNS_1CILi8EEENS1_ILi1EEEEEENS1_ILi2EEES2_EEENS0_IJNS0_IJS3_NS1_ILi0EEEEEEiNS1_ILi1024EEEEEEEEC2ERKS6_RKSA_,@function
        .size           $_ZN7cutlass13device_kernelIN5flash19enable_sm80_to_sm89INS1_16FlashAttnBwdSm80INS1_25CollectiveMainloopBwdSm80ILi2ELi2EN4cute5tupleIJNS5_1CILi128EEES8_NS7_ILi64EEEEEENS_10bfloat16_tEfNS_4arch4Sm80ELb1ELb0ELb1ELb0ELb0ELb0ELb0ELb0ELi2ELi4ELi4ELi4ELb0EEENS1_24CollectiveEpilogueBwdGQAISA_fSD_Li256ELb0ELb0EEENS1_25SingleTileBwdLPTSchedulerILb0ELi128ELb0EEEEEEEEEvNT_6ParamsE$_ZN4cute5tupleIJNS0_IJNS0_IJNS_1CILi8EEENS1_ILi1EEEEEENS1_ILi2EEES2_EEENS0_IJNS0_IJS3_NS1_ILi0EEEEEEiNS1_ILi1024EEEEEEEEC2ERKS6_RKSA_,($_ZN7cutlass13device_kernelIN5flash19enable_sm80_to_sm89INS1_16FlashAttnBwdSm80INS1_25CollectiveMainloopBwdSm80ILi2ELi2EN4cute5tupleIJNS5_1CILi128EEES8_NS7_ILi64EEEEEENS_10bfloat16_tEfNS_4arch4Sm80ELb1ELb0ELb1ELb0ELb0ELb0ELb0ELb0ELi2ELi4ELi4ELi4ELb0EEENS1_24CollectiveEpilogueBwdGQAISA_fSD_Li256ELb0ELb0EEENS1_25SingleTileBwdLPTSchedulerILb0ELi128ELb0EEEEEEEEEvNT_6ParamsE$_ZN4cute5tupleIJNS0_IJNS0_IJNS_1CILi8EEENS1_ILi1EEEEEENS1_ILi4EEES3_EEENS0_IJNS0_IJS3_NS1_ILi0EEEEEElS7_EEEEEC2ERKS6_RKS9_ - $_ZN7cutlass13device_kernelIN5flash19enable_sm80_to_sm89INS1_16FlashAttnBwdSm80INS1_25CollectiveMainloopBwdSm80ILi2ELi2EN4cute5tupleIJNS5_1CILi128EEES8_NS7_ILi64EEEEEENS_10bfloat16_tEfNS_4arch4Sm80ELb1ELb0ELb1ELb0ELb0ELb0ELb0ELb0ELi2ELi4ELi4ELi4ELb0EEENS1_24CollectiveEpilogueBwdGQAISA_fSD_Li256ELb0ELb0EEENS1_25SingleTileBwdLPTSchedulerILb0ELi128ELb0EEEEEEEEEvNT_6ParamsE$_ZN4cute5tupleIJNS0_IJNS0_IJNS_1CILi8EEENS1_ILi1EEEEEENS1_ILi2EEES2_EEENS0_IJNS0_IJS3_NS1_ILi0EEEEEEiNS1_ILi1024EEEEEEEEC2ERKS6_RKSA_)
$_ZN7cutlass13device_kernelIN5flash19enable_sm80_to_sm89INS1_16FlashAttnBwdSm80INS1_25CollectiveMainloopBwdSm80ILi2ELi2EN4cute5tupleIJNS5_1CILi128EEES8_NS7_ILi64EEEEEENS_10bfloat16_tEfNS_4arch4Sm80ELb1ELb0ELb1ELb0ELb0ELb0ELb0ELb0ELi2ELi4ELi4ELi4ELb0EEENS1_24CollectiveEpilogueBwdGQAISA_fSD_Li256ELb0ELb0EEENS1_25SingleTileBwdLPTSchedulerILb0ELi128ELb0EEEEEEEEEvNT_6ParamsE$_ZN4cute5tupleIJNS0_IJNS0_IJNS_1CILi8EEENS1_ILi1EEEEEENS1_ILi2EEES2_EEENS0_IJNS0_IJS3_NS1_ILi0EEEEEEiNS1_ILi1024EEEEEEEEC2ERKS6_RKSA_:
[----:B------:R-:W-:Y:S02]  /*a440*/  MOV R8, 0xa460 ;  /* 0x0000a46000087802 */ /* 0x000fe40000000f00 */
[----:B------:R-:W-:Y:S05]  /*a450*/  CALL.REL.NOINC `($_ZN7cutlass13device_kernelIN5flash19enable_sm80_to_sm89INS1_16FlashAttnBwdSm80INS1_25CollectiveMainloopBwdSm80ILi2ELi2EN4cute5tupleIJNS5_1CILi128EEES8_NS7_ILi64EEEEEENS_10bfloat16_tEfNS_4arch4Sm80ELb1ELb0ELb1ELb0ELb0ELb0ELb0ELb0ELi2ELi4ELi4ELi4ELb0EEENS1_24CollectiveEpilogueBwdGQAISA_fSD_Li256ELb0ELb0EEENS1_25SingleTileBwdLPTSchedulerILb0ELi128ELb0EEEEEEEEEvNT_6ParamsE$_ZN4cute3eso3ESOILb1ELb0EJNS_5tupleIJNS2_IJNS_1CILi8EEENS3_ILi1EEEEEENS3_ILi2EEES4_EEENS2_IJNS2_IJS5_NS3_ILi0EEEEEEiNS3_ILi1024EEEEEEEEC2ERKS8_RKSC_) ;  /* 0xffffdc7000007944 */ /* 0x000fea0003c3ffff */
[----:B-1----:R-:W-:Y:S02]  /*a460*/  MOV R2, R4 ;  /* 0x0000000400027202 */ /* 0x002fe40000000f00 */
[----:B------:R-:W-:-:S04]  /*a470*/  MOV R3, 0x0 ;  /* 0x0000000000037802 */ /* 0x000fc80000000f00 */
[----:B------:R-:W-:Y:S05]  /*a480*/  RET.REL.NODEC R2 `(_ZN7cutlass13device_kernelIN5flash19enable_sm80_to_sm89INS1_16FlashAttnBwdSm80INS1_25CollectiveMainloopBwdSm80ILi2ELi2EN4cute5tupleIJNS5_1CILi128EEES8_NS7_ILi64EEEEEENS_10bfloat16_tEfNS_4arch4Sm80ELb1ELb0ELb1ELb0ELb0ELb0ELb0ELb0ELi2ELi4ELi4ELi4ELb0EEENS1_24CollectiveEpilogueBwdGQAISA_fSD_Li256ELb0ELb0EEENS1_25SingleTileBwdLPTSchedulerILb0ELi128ELb0EEEEEEEEEvNT_6ParamsE) ;  /* 0xffff5b7002007950 */ /* 0x000fea0003c3ffff */
        .type           $_ZN7cutlass13device_kernelIN5flash19enable_sm80_to_sm89INS1_16FlashAttnBwdSm80INS1_25CollectiveMainloopBwdSm80ILi2ELi2EN4cute5tupleIJNS5_1CILi128EEES8_NS7_ILi64EEEEEENS_10bfloat16_tEfNS_4arch4Sm80ELb1ELb0ELb1ELb0ELb0ELb0ELb0ELb0ELi2ELi4ELi4ELi4ELb0EEENS1_24CollectiveEpilogueBwdGQAISA_fSD_Li256ELb0ELb0EEENS1_25SingleTileBwdLPTSchedulerILb0ELi128ELb0EEEEEEEEEvNT_6ParamsE$_ZN4cute5tupleIJNS0_IJNS0_IJNS_1CILi8EEENS1_ILi1EEEEEENS1_ILi4EEES3_EEENS0_IJNS0_IJS3_NS1_ILi0EEEEEElS7_EEEEEC2ERKS6_RKS9_,@function
        .size           $_ZN7cutlass13device_kernelIN5flash19enable_sm80_to_sm89INS1_16FlashAttnBwdSm80INS1_25CollectiveMainloopBwdSm80ILi2ELi2EN4cute5tupleIJNS5_1CILi128EEES8_NS7_ILi64EEEEEENS_10bfloat16_tEfNS_4arch4Sm80ELb1ELb0ELb1ELb0ELb0ELb0ELb0ELb0ELi2ELi4ELi4ELi4ELb0EEENS1_24CollectiveEpilogueBwdGQAISA_fSD_Li256ELb0ELb0EEENS1_25SingleTileBwdLPTSchedulerILb0ELi128ELb0EEEEEEEEEvNT_6ParamsE$_ZN4cute5tupleIJNS0_IJNS0_IJNS_1CILi8EEENS1_ILi1EEEEEENS1_ILi4EEES3_EEENS0_IJNS0_IJS3_NS1_ILi0EEEEEElS7_EEEEEC2ERKS6_RKS9_,($_ZN7cutlass13device_kernelIN5flash19enable_sm80_to_sm89INS1_16FlashAttnBwdSm80INS1_25CollectiveMainloopBwdSm80ILi2ELi2EN4cute5tupleIJNS5_1CILi128EEES8_NS7_ILi64EEEEEENS_10bfloat16_tEfNS_4arch4Sm80ELb1ELb0ELb1ELb0ELb0ELb0ELb0ELb0ELi2ELi4ELi4ELi4ELb0EEENS1_24CollectiveEpilogueBwdGQAISA_fSD_Li256ELb0ELb0EEENS1_25SingleTileBwdLPTSchedulerILb0ELi128ELb0EEEEEEEEEvNT_6ParamsE$_ZN4cute5tupleIJNS0_IJNS_1CILi16EEENS1_ILi2EEES3_S3_NS1_ILi4EEES3_EEENS0_IJNS1_ILi1EEEiiiNS1_ILi144EEENS1_ILi512EEEEEEEEC2ERKS5_RKS9_ - $_ZN7cutlass13device_kernelIN5flash19enable_sm80_to_sm89INS1_16FlashAttnBwdSm80INS1_25CollectiveMainloopBwdSm80ILi2ELi2EN4cute5tupleIJNS5_1CILi128EEES8_NS7_ILi64EEEEEENS_10bfloat16_tEfNS_4arch4Sm80ELb1ELb0ELb1ELb0ELb0ELb0ELb0ELb0ELi2ELi4ELi4ELi4ELb0EEENS1_24CollectiveEpilogueBwdGQAISA_fSD_Li256ELb0ELb0EEENS1_25SingleTileBwdLPTSchedulerILb0ELi128ELb0EEEEEEEEEvNT_6ParamsE$_ZN4cute5tupleIJNS0_IJNS0_IJNS_1CILi8EEENS1_ILi1EEEEEENS1_ILi4EEES3_EEENS0_IJNS0_IJS3_NS1_ILi0EEEEEElS7_EEEEEC2ERKS6_RKS9_)
$_ZN7cutlass13device_kernelIN5flash19enable_sm80_to_sm89INS1_16FlashAttnBwdSm80INS1_25CollectiveMainloopBwdSm80ILi2ELi2EN4cute5tupleIJNS5_1CILi128EEES8_NS7_ILi64EEEEEENS_10bfloat16_tEfNS_4arch4Sm80ELb1ELb0ELb1ELb0ELb0ELb0ELb0ELb0ELi2ELi4ELi4ELi4ELb0EEENS1_24CollectiveEpilogueBwdGQAISA_fSD_Li256ELb0ELb0EEENS1_25SingleTileBwdLPTSchedulerILb0ELi128ELb0EEEEEEEEEvNT_6ParamsE$_ZN4cute5tupleIJNS0_IJNS0_IJNS_1CILi8EEENS1_ILi1EEEEEENS1_ILi4EEES3_EEENS0_IJNS0_IJS3_NS1_ILi0EEEEEElS7_EEEEEC2ERKS6_RKS9_:
[----:B------:R-:W-:Y:S02]  /*a490*/  MOV R6, 0xa4b0 ;  /* 0x0000a4b000067802 */ /* 0x000fe40000000f00 */
[----:B------:R-:W-:Y:S05]  /*a4a0*/  CALL.REL.NOINC `($_ZN7cutlass13device_kernelIN5flash19enable_sm80_to_sm89INS1_16FlashAttnBwdSm80INS1_25CollectiveMainloopBwdSm80ILi2ELi2EN4cute5tupleIJNS5_1CILi128EEES8_NS7_ILi64EEEEEENS_10bfloat16_tEfNS_4arch4Sm80ELb1ELb0ELb1ELb0ELb0ELb0ELb0ELb0ELi2ELi4ELi4ELi4ELb0EEENS1_24CollectiveEpilogueBwdGQAISA_fSD_Li256ELb0ELb0EEENS1_25SingleTileBwdLPTSchedulerILb0ELi128ELb0EEEEEEEEEvNT_6ParamsE$_ZN4cute3eso3ESOILb1ELb0EJNS_5tupleIJNS2_IJNS_1CILi8EEENS3_ILi1EEEEEENS3_ILi4EEES5_EEENS2_IJNS2_IJS5_NS3_ILi0EEEEEElS9_EEEEEC2ERKS8_RKSB_) ;  /* 0xffffdc6000007944 */ /* 0x000fea0003c3ffff */
[----:B------:R-:W-:-:S04]  /*a4b0*/  MOV R5, 0x0 ;  /* 0x0000000000057802 */ /* 0x000fc80000000f00 */
[----:B------:R-:W-:Y:S05]  /*a4c0*/  RET.REL.NODEC R4 `(_ZN7cutlass13device_kernelIN5flash19enable_sm80_to_sm89INS1_16FlashAttnBwdSm80INS1_25CollectiveMainloopBwdSm80ILi2ELi2EN4cute5tupleIJNS5_1CILi128EEES8_NS7_ILi64EEEEEENS_10bfloat16_tEfNS_4arch4Sm80ELb1ELb0ELb1ELb0ELb0ELb0ELb0ELb0ELi2ELi4ELi4ELi4ELb0EEENS1_24CollectiveEpilogueBwdGQAISA_fSD_Li256ELb0ELb0EEENS1_25SingleTileBwdLPTSchedulerILb0ELi128ELb0EEEEEEEEEvNT_6ParamsE) ;  /* 0xffff5b3004007950 */ /* 0x000fea0003c3ffff */
        .type           $_ZN7cutlass13device_kernelIN5flash19enable_sm80_to_sm89INS1_16FlashAttnBwdSm80INS1_25CollectiveMainloopBwdSm80ILi2ELi2EN4cute5tupleIJNS5_1CILi128EEES8_NS7_ILi64EEEEEENS_10bfloat16_tEfNS_4arch4Sm80ELb1ELb0ELb1ELb0ELb0ELb0ELb0ELb0ELi2ELi4ELi4ELi4ELb0EEENS1_24CollectiveEpilogueBwdGQAISA_fSD_Li256ELb0ELb0EEENS1_25SingleTileBwdLPTSchedulerILb0ELi128ELb0EEEEEEEEEvNT_6ParamsE$_ZN4cute5tupleIJNS0_IJNS_1CILi16EEENS1_ILi2EEES3_S3_NS1_ILi4EEES3_EEENS0_IJNS1_ILi1EEEiiiNS1_ILi144EEENS1_ILi512EEEEEEEEC2ERKS5_RKS9_,@function
        .size           $_ZN7cutlass13device_kernelIN5flash19enable_sm80_to_sm89INS1_16FlashAttnBwdSm80INS1_25CollectiveMainloopBwdSm80ILi2ELi2EN4cute5tupleIJNS5_1CILi128EEES8_NS7_ILi64EEEEEENS_10bfloat16_tEfNS_4arch4Sm80ELb1ELb0ELb1ELb0ELb0ELb0ELb0ELb0ELi2ELi4ELi4ELi4ELb0EEENS1_24CollectiveEpilogueBwdGQAISA_fSD_Li256ELb0ELb0EEENS1_25SingleTileBwdLPTSchedulerILb0ELi128ELb0EEEEEEEEEvNT_6ParamsE$_ZN4cute5tupleIJNS0_IJNS_1CILi16EEENS1_ILi2EEES3_S3_NS1_ILi4EEES3_EEENS0_IJNS1_ILi1EEEiiiNS1_ILi144EEENS1_ILi512EEEEEEEEC2ERKS5_RKS9_,($_ZN7cutlass13device_kernelIN5flash19enable_sm80_to_sm89INS1_16FlashAttnBwdSm80INS1_25CollectiveMainloopBwdSm80ILi2ELi2EN4cute5tupleIJNS5_1CILi128EEES8_NS7_ILi64EEEEEENS_10bfloat16_tEfNS_4arch4Sm80ELb1ELb0ELb1ELb0ELb0ELb0ELb0ELb0ELi2ELi4ELi4ELi4ELb0EEENS1_24CollectiveEpilogueBwdGQAISA_fSD_Li256ELb0ELb0EEENS1_25SingleTileBwdLPTSchedulerILb0ELi128ELb0EEEEEEEEEvNT_6ParamsE$_ZN4cute5tupleIJNS0_IJNS_1CILi1EEENS0_IJS2_NS1_ILi2EEES3_EEEEEENS0_IJNS1_ILi0EEENS0_IJS2_NS1_ILi256EEEiEEEEEEEEC2ERKS5_RKS9_ - $_ZN7cutlass13device_kernelIN5flash19enable_sm80_to_sm89INS1_16FlashAttnBwdSm80INS1_25CollectiveMainloopBwdSm80ILi2ELi2EN4cute5tupleIJNS5_1CILi128EEES8_NS7_ILi64EEEEEENS_10bfloat16_tEfNS_4arch4Sm80ELb1ELb0ELb1ELb0ELb0ELb0ELb0ELb0ELi2ELi4ELi4ELi4ELb0EEENS1_24CollectiveEpilogueBwdGQAISA_fSD_Li256ELb0ELb0EEENS1_25SingleTileBwdLPTSchedulerILb0ELi128ELb0EEEEEEEEEvNT_6ParamsE$_ZN4cute5tupleIJNS0_IJNS_1CILi16EEENS1_ILi2EEES3_S3_NS1_ILi4EEES3_EEENS0_IJNS1_ILi1EEEiiiNS1_ILi144EEENS1_ILi512EEEEEEEEC2ERKS5_RKS9_)
$_ZN7cutlass13device_kernelIN5flash19enable_sm80_to_sm89INS1_16FlashAttnBwdSm80INS1_25CollectiveMainloopBwdSm80ILi2ELi2EN4cute5tupleIJNS5_1CILi128EEES8_NS7_ILi64EEEEEENS_10bfloat16_tEfNS_4arch4Sm80ELb1ELb0ELb1ELb0ELb0ELb0ELb0ELb0ELi2ELi4ELi4ELi4ELb0EEENS1_24CollectiveEpilogueBwdGQAISA_fSD_Li256ELb0ELb0EEENS1_25SingleTileBwdLPTSchedulerILb0ELi128ELb0EEEEEEEEEvNT_6ParamsE$_ZN4cute5tupleIJNS0_IJNS_1CILi16EEENS1_ILi2EEES3_S3_NS1_ILi4EEES3_EEENS0_IJNS1_ILi1EEEiiiNS1_ILi144EEENS1_ILi512EEEEEEEEC2ERKS5_RKS9_:
[----:B------:R-:W-:Y:S02]  /*a4d0*/  MOV R8, 0xa4f0 ;  /* 0x0000a4f000087802 */ /* 0x000fe40000000f00 */
[----:B------:R-:W-:Y:S05]  /*a4e0*/  CALL.REL.NOINC `($_ZN7cutlass13device_kernelIN5flash19enable_sm80_to_sm89INS1_16FlashAttnBwdSm80INS1_25CollectiveMainloopBwdSm80ILi2ELi2EN4cute5tupleIJNS5_1CILi128EEES8_NS7_ILi64EEEEEENS_10bfloat16_tEfNS_4arch4Sm80ELb1ELb0ELb1ELb0ELb0ELb0ELb0ELb0ELi2ELi4ELi4ELi4ELb0EEENS1_24CollectiveEpilogueBwdGQAISA_fSD_Li256ELb0ELb0EEENS1_25SingleTileBwdLPTSchedulerILb0ELi128ELb0EEEEEEEEEvNT_6ParamsE$_ZN4cute3eso3ESOILb1ELb0EJNS_5tupleIJNS_1CILi16EEENS3_ILi2EEES5_S5_NS3_ILi4EEES5_EEENS2_IJNS3_ILi1EEEiiiNS3_ILi144EEENS3_ILi512EEEEEEEEC2ERKS7_RKSB_) ;  /* 0xffffdcd000007944 */ /* 0x000fea0003c3ffff */
[----:B-1----:R-:W-:Y:S02]  /*a4f0*/  MOV R2, R6 ;  /* 0x0000000600027202 */ /* 0x002fe40000000f00 */
[----:B------:R-:W-:-:S04]  /*a500*/  MOV R3, 0x0 ;  /* 0x0000000000037802 */ /* 0x000fc80000000f00 */
[----:B------:R-:W-:Y:S05]  /*a510*/  RET.REL.NODEC R2 `(_ZN7cutlass13device_kernelIN5flash19enable_sm80_to_sm89INS1_16FlashAttnBwdSm80INS1_25CollectiveMainloopBwdSm80ILi2ELi2EN4cute5tupleIJNS5_1CILi128EEES8_NS7_ILi64EEEEEENS_10bfloat16_tEfNS_4arch4Sm80ELb1ELb0ELb1ELb0ELb0ELb0ELb0ELb0ELi2ELi4ELi4ELi4ELb0EEENS1_24CollectiveEpilogueBwdGQAISA_fSD_Li256ELb0ELb0EEENS1_25SingleTileBwdLPTSchedulerILb0ELi128ELb0EEEEEEEEEvNT_6ParamsE) ;  /* 0xffff5ae002007950 */ /* 0x000fea0003c3ffff */
        .type           $_ZN7cutlass13device_kernelIN5flash19enable_sm80_to_sm89INS1_16FlashAttnBwdSm80INS1_25CollectiveMainloopBwdSm80ILi2ELi2EN4cute5tupleIJNS5_1CILi128EEES8_NS7_ILi64EEEEEENS_10bfloat16_tEfNS_4arch4Sm80ELb1ELb0ELb1ELb0ELb0ELb0ELb0ELb0ELi2ELi4ELi4ELi4ELb0EEENS1_24CollectiveEpilogueBwdGQAISA_fSD_Li256ELb0ELb0EEENS1_25SingleTileBwdLPTSchedulerILb0ELi128ELb0EEEEEEEEEvNT_6ParamsE$_ZN4cute5tupleIJNS0_IJNS_1CILi1EEENS0_IJS2_NS1_ILi2EEES3_EEEEEENS0_IJNS1_ILi0EEENS0_IJS2_NS1_ILi256EEEiEEEEEEEEC2ERKS5_RKS9_,@function
        .size           $_ZN7cutlass13device_kernelIN5flash19enable_sm80_to_sm89INS1_16FlashAttnBwdSm80INS1_25CollectiveMainloopBwdSm80ILi2ELi2EN4cute5tupleIJNS5_1CILi128EEES8_NS7_ILi64EEEEEENS_10bfloat16_tEfNS_4arch4Sm80ELb1ELb0ELb1ELb0ELb0ELb0ELb0ELb0ELi2ELi4ELi4ELi4ELb0EEENS1_24CollectiveEpilogueBwdGQAISA_fSD_Li256ELb0ELb0EEENS1_25SingleTileBwdLPTSchedulerILb0ELi128ELb0EEEEEEEEEvNT_6ParamsE$_ZN4cute5tupleIJNS0_IJNS_1CILi1EEENS0_IJS2_NS1_ILi2EEES3_EEEEEENS0_IJNS1_ILi0EEENS0_IJS2_NS1_ILi256EEEiEEEEEEEEC2ERKS5_RKS9_,($_ZN7cutlass13device_kernelIN5flash19enable_sm80_to_sm89INS1_16FlashAttnBwdSm80INS1_25CollectiveMainloopBwdSm80ILi2ELi2EN4cute5tupleIJNS5_1CILi128EEES8_NS7_ILi64EEEEEENS_10bfloat16_tEfNS_4arch4Sm80ELb1ELb0ELb1ELb0ELb0ELb0ELb0ELb0ELi2ELi4ELi4ELi4ELb0EEENS1_24CollectiveEpilogueBwdGQAISA_fSD_Li256ELb0ELb0EEENS1_25SingleTileBwdLPTSchedulerILb0ELi128ELb0EEEEEEEEEvNT_6ParamsE$_ZN4cute5tupleIJNS0_IJNS_1CILi1EEENS1_ILi2EEEEEENS0_IJNS1_ILi0EEEiEEEEEC2ERKS4_RKS6_ - $_ZN7cutlass13device_kernelIN5flash19enable_sm80_to_sm89INS1_16FlashAttnBwdSm80INS1_25CollectiveMainloopBwdSm80ILi2ELi2EN4cute5tupleIJNS5_1CILi128EEES8_NS7_ILi64EEEEEENS_10bfloat16_tEfNS_4arch4Sm80ELb1ELb0ELb1ELb0ELb0ELb0ELb0ELb0ELi2ELi4ELi4ELi4ELb0EEENS1_24CollectiveEpilogueBwdGQAISA_fSD_Li256ELb0ELb0EEENS1_25SingleTileBwdLPTSchedulerILb0ELi128ELb0EEEEEEEEEvNT_6ParamsE$_ZN4cute5tupleIJNS0_IJNS_1CILi1EEENS0_IJS2_NS1_ILi2EEES3_EEEEEENS0_IJNS1_ILi0EEENS0_IJS2_NS1_ILi256EEEiEEEEEEEEC2ERKS5_RKS9_)
$_ZN7cutlass13device_kernelIN5flash19enable_sm80_to_sm89INS1_16FlashAttnBwdSm80INS1_25CollectiveMainloopBwdSm80ILi2ELi2EN4cute5tupleIJNS5_1CILi128EEES8_NS7_ILi64EEEEEENS_10bfloat16_tEfNS_4arch4Sm80ELb1ELb0ELb1ELb0ELb0ELb0ELb0ELb0ELi2ELi4ELi4ELi4ELb0EEENS1_24CollectiveEpilogueBwdGQAISA_fSD_Li256ELb0ELb0EEENS1_25SingleTileBwdLPTSchedulerILb0ELi128ELb0EEEEEEEEEvNT_6ParamsE$_ZN4cute5tupleIJNS0_IJNS_1CILi1EEENS0_IJS2_NS1_ILi2EEES3_EEEEEENS0_IJNS1_ILi0EEENS0_IJS2_NS1_ILi256EEEiEEEEEEEEC2ERKS5_RKS9_:
[----:B------:R-:W-:Y:S02]  /*a520*/  MOV R4, 0xa540 ;  /* 0x0000a54000047802 */ /* 0x000fe40000000f00 */
[----:B------:R-:W-:Y:S05]  /*a530*/  CALL.REL.NOINC `($_ZN7cutlass13device_kernelIN5flash19enable_sm80_to_sm89INS1_16FlashAttnBwdSm80INS1_25CollectiveMainloopBwdSm80ILi2ELi2EN4cute5tupleIJNS5_1CILi128EEES8_NS7_ILi64EEEEEENS_10bfloat16_tEfNS_4arch4Sm80ELb1ELb0ELb1ELb0ELb0ELb0ELb0ELb0ELi2ELi4ELi4ELi4ELb0EEENS1_24CollectiveEpilogueBwdGQAISA_fSD_Li256ELb0ELb0EEENS1_25SingleTileBwdLPTSchedulerILb0ELi128ELb0EEEEEEEEEvNT_6ParamsE$_ZN4cute3eso3ESOILb1ELb0EJNS_5tupleIJNS_1CILi1EEENS2_IJS4_NS3_ILi2EEES5_EEEEEENS2_IJNS3_ILi0EEENS2_IJS4_NS3_ILi256EEEiEEEEEEEEC2ERKS7_RKSB_) ;  /* 0xffffdce000007944 */ /* 0x000fea0003c3ffff */
[----:B-1----:R-:W-:Y:S02]  /*a540*/  MOV R2, R6 ;  /* 0x0000000600027202 */ /* 0x002fe40000000f00 */
[----:B------:R-:W-:-:S04]  /*a550*/  MOV R3, 0x0 ;  /* 0x0000000000037802 */ /* 0x000fc80000000f00 */
[----:B------:R-:W-:Y:S05]  /*a560*/  RET.REL.NODEC R2 `(_ZN7cutlass13device_kernelIN5flash19enable_sm80_to_sm89INS1_16FlashAttnBwdSm80INS1_25CollectiveMainloopBwdSm80ILi2ELi2EN4cute5tupleIJNS5_1CILi128EEES8_NS7_ILi64EEEEEENS_10bfloat16_tEfNS_4arch4Sm80ELb1ELb0ELb1ELb0ELb0ELb0ELb0ELb0ELi2ELi4ELi4ELi4ELb0EEENS1_24CollectiveEpilogueBwdGQAISA_fSD_Li256ELb0ELb0EEENS1_25SingleTileBwdLPTSchedulerILb0ELi128ELb0EEEEEEEEEvNT_6ParamsE) ;  /* 0xffff5a9002007950 */ /* 0x000fea0003c3ffff */
        .type           $_ZN7cutlass13device_kernelIN5flash19enable_sm80_to_sm89INS1_16FlashAttnBwdSm80INS1_25CollectiveMainloopBwdSm80ILi2ELi2EN4cute5tupleIJNS5_1CILi128EEES8_NS7_ILi64EEEEEENS_10bfloat16_tEfNS_4arch4Sm80ELb1ELb0ELb1ELb0ELb0ELb0ELb0ELb0ELi2ELi4ELi4ELi4ELb0EEENS1_24CollectiveEpilogueBwdGQAISA_fSD_Li256ELb0ELb0EEENS1_25SingleTileBwdLPTSchedulerILb0ELi128ELb0EEEEEEEEEvNT_6ParamsE$_ZN4cute5tupleIJNS0_IJNS_1CILi1EEENS1_ILi2EEEEEENS0_IJNS1_ILi0EEEiEEEEEC2ERKS4_RKS6_,@function
        .size           $_ZN7cutlass13device_kernelIN5flash19enable_sm80_to_sm89INS1_16FlashAttnBwdSm80INS1_25CollectiveMainloopBwdSm80ILi2ELi2EN4cute5tupleIJNS5_1CILi128EEES8_NS7_ILi64EEEEEENS_10bfloat16_tEfNS_4arch4Sm80ELb1ELb0ELb1ELb0ELb0ELb0ELb0ELb0ELi2ELi4ELi4ELi4ELb0EEENS1_24CollectiveEpilogueBwdGQAISA_fSD_Li256ELb0ELb0EEENS1_25SingleTileBwdLPTSchedulerILb0ELi128ELb0EEEEEEEEEvNT_6ParamsE$_ZN4cute5tupleIJNS0_IJNS_1CILi1EEENS1_ILi2EEEEEENS0_IJNS1_ILi0EEEiEEEEEC2ERKS4_RKS6_,($_ZN7cutlass13device_kernelIN5flash19enable_sm80_to_sm89INS1_16FlashAttnBwdSm80INS1_25CollectiveMainloopBwdSm80ILi2ELi2EN4cute5tupleIJNS5_1CILi128EEES8_NS7_ILi64EEEEEENS_10bfloat16_tEfNS_4arch4Sm80ELb1ELb0ELb1ELb0ELb0ELb0ELb0ELb0ELi2ELi4ELi4ELi4ELb0EEENS1_24CollectiveEpilogueBwdGQAISA_fSD_Li256ELb0ELb0EEENS1_25SingleTileBwdLPTSchedulerILb0ELi128ELb0EEEEEEEEEvNT_6ParamsE$_ZN4cute5tupleIJNS0_IJNS_1CILi1EEENS1_ILi2EEES3_EEENS0_IJS2_NS1_ILi256EEEiEEEEEC2ERKS4_RKS6_ - $_ZN7cutlass13device_kernelIN5flash19enable_sm80_to_sm89INS1_16FlashAttnBwdSm80INS1_25CollectiveMainloopBwdSm80ILi2ELi2EN4cute5tupleIJNS5_1CILi128EEES8_NS7_ILi64EEEEEENS_10bfloat16_tEfNS_4arch4Sm80ELb1ELb0ELb1ELb0ELb0ELb0ELb0ELb0ELi2ELi4ELi4ELi4ELb0EEENS1_24CollectiveEpilogueBwdGQAISA_fSD_Li256ELb0ELb0EEENS1_25SingleTileBwdLPTSchedulerILb0ELi128ELb0EEEEEEEEEvNT_6ParamsE$_ZN4cute5tupleIJNS0_IJNS_1CILi1EEENS1_ILi2EEEEEENS0_IJNS1_ILi0EEEiEEEEEC2ERKS4_RKS6_)
$_ZN7cutlass13device_kernelIN5flash19enable_sm80_to_sm89INS1_16FlashAttnBwdSm80INS1_25CollectiveMainloopBwdSm80ILi2ELi2EN4cute5tupleIJNS5_1CILi128EEES8_NS7_ILi64EEEEEENS_10bfloat16_tEfNS_4arch4Sm80ELb1ELb0ELb1ELb0ELb0ELb0ELb0ELb0ELi2ELi4ELi4ELi4ELb0EEENS1_24CollectiveEpilogueBwdGQAISA_fSD_Li256ELb0ELb0EEENS1_25SingleTileBwdLPTSchedulerILb0ELi128ELb0EEEEEEEEEvNT_6ParamsE$_ZN4cute5tupleIJNS0_IJNS_1CILi1EEENS1_ILi2EEEEEENS0_IJNS1_ILi0EEEiEEEEEC2ERKS4_RKS6_:
[----:B------:R-:W-:Y:S02]  /*a570*/  MOV R4, 0xa590 ;  /* 0x0000a59000047802 */ /* 0x000fe40000000f00 */
[----:B------:R-:W-:Y:S05]  /*a580*/  CALL.REL.NOINC `($_ZN7cutlass13device_kernelIN5flash19enable_sm80_to_sm89INS1_16FlashAttnBwdSm80INS1_25CollectiveMainloopBwdSm80ILi2ELi2EN4cute5tupleIJNS5_1CILi128EEES8_NS7_ILi64EEEEEENS_10bfloat16_tEfNS_4arch4Sm80ELb1ELb0ELb1ELb0ELb0ELb0ELb0ELb0ELi2ELi4ELi4ELi4ELb0EEENS1_24CollectiveEpilogueBwdGQAISA_fSD_Li256ELb0ELb0EEENS1_25SingleTileBwdLPTSchedulerILb0ELi128ELb0EEEEEEEEEvNT_6ParamsE$_ZN4cute3eso3ESOILb1ELb0EJNS_5tupleIJNS_1CILi1EEENS3_ILi2EEEEEENS2_IJNS3_ILi0EEEiEEEEEC2ERKS6_RKS8_) ;  /* 0xffffde6000007944 */ /* 0x000fea0003c3ffff */
[----:B------:R-:W-:-:S04]  /*a590*/  MOV R7, 0x0 ;  /* 0x0000000000077802 */ /* 0x000fc80000000f00 */
[----:B------:R-:W-:Y:S05]  /*a5a0*/  RET.REL.NODEC R6 `(_ZN7cutlass13device_kernelIN5flash19enable_sm80_to_sm89INS1_16FlashAttnBwdSm80INS1_25CollectiveMainloopBwdSm80ILi2ELi2EN4cute5tupleIJNS5_1CILi128EEES8_NS7_ILi64EEEEEENS_10bfloat16_tEfNS_4arch4Sm80ELb1ELb0ELb1ELb0ELb0ELb0ELb0ELb0ELi2ELi4ELi4ELi4ELb0EEENS1_24CollectiveEpilogueBwdGQAISA_fSD_Li256ELb0ELb0EEENS1_25SingleTileBwdLPTSchedulerILb0ELi128ELb0EEEEEEEEEvNT_6ParamsE) ;  /* 0xffff5a5006007950 */ /* 0x000fea0003c3ffff */
        .type           $_ZN7cutlass13device_kernelIN5flash19enable_sm80_to_sm89INS1_16FlashAttnBwdSm80INS1_25CollectiveMainloopBwdSm80ILi2ELi2EN4cute5tupleIJNS5_1CILi128EEES8_NS7_ILi64EEEEEENS_10bfloat16_tEfNS_4arch4Sm80ELb1ELb0ELb1ELb0ELb0ELb0ELb0ELb0ELi2ELi4ELi4ELi4ELb0EEENS1_24CollectiveEpilogueBwdGQAISA_fSD_Li256ELb0ELb0EEENS1_25SingleTileBwdLPTSchedulerILb0ELi128ELb0EEEEEEEEEvNT_6ParamsE$_ZN4cute5tupleIJNS0_IJNS_1CILi1EEENS1_ILi2EEES3_EEENS0_IJS2_NS1_ILi256EEEiEEEEEC2ERKS4_RKS6_,@function
        .size           $_ZN7cutlass13device_kernelIN5flash19enable_sm80_to_sm89INS1_16FlashAttnBwdSm80INS1_25CollectiveMainloopBwdSm80ILi2ELi2EN4cute5tupleIJNS5_1CILi128EEES8_NS7_ILi64EEEEEENS_10bfloat16_tEfNS_4arch4Sm80ELb1ELb0ELb1ELb0ELb0ELb0ELb0ELb0ELi2ELi4ELi4ELi4ELb0EEENS1_24CollectiveEpilogueBwdGQAISA_fSD_Li256ELb0ELb0EEENS1_25SingleTileBwdLPTSchedulerILb0ELi128ELb0EEEEEEEEEvNT_6ParamsE$_ZN4cute5tupleIJNS0_IJNS_1CILi1EEENS1_ILi2EEES3_EEENS0_IJS2_NS1_ILi256EEEiEEEEEC2ERKS4_RKS6_,($_ZN7cutlass13device_kernelIN5flash19enable_sm80_to_sm89INS1_16FlashAttnBwdSm80INS1_25CollectiveMainloopBwdSm80ILi2ELi2EN4cute5tupleIJNS5_1CILi128EEES8_NS7_ILi64EEEEEENS_10bfloat16_tEfNS_4arch4Sm80ELb1ELb0ELb1ELb0ELb0ELb0ELb0ELb0ELi2ELi4ELi4ELi4ELb0EEENS1_24CollectiveEpilogueBwdGQAISA_fSD_Li256ELb0ELb0EEENS1_25SingleTileBwdLPTSchedulerILb0ELi128ELb0EEEEEEEEEvNT_6ParamsE$_ZN4cute5tupleIJNS0_IJNS_1CILi2EEEEEENS0_IJiEEEEEC2ERKS3_RKS4_ - $_ZN7cutlass13device_kernelIN5flash19enable_sm80_to_sm89INS1_16FlashAttnBwdSm80INS1_25CollectiveMainloopBwdSm80ILi2ELi2EN4cute5tupleIJNS5_1CILi128EEES8_NS7_ILi64EEEEEENS_10bfloat16_tEfNS_4arch4Sm80ELb1ELb0ELb1ELb0ELb0ELb0ELb0ELb0ELi2ELi4ELi4ELi4ELb0EEENS1_24CollectiveEpilogueBwdGQAISA_fSD_Li256ELb0ELb0EEENS1_25SingleTileBwdLPTSchedulerILb0ELi128ELb0EEEEEEEEEvNT_6ParamsE$_ZN4cute5tupleIJNS0_IJNS_1CILi1EEENS1_ILi2EEES3_EEENS0_IJS2_NS1_ILi256EEEiEEEEEC2ERKS4_RKS6_)
$_ZN7cutlass13device_kernelIN5flash19enable_sm80_to_sm89INS1_16FlashAttnBwdSm80INS1_25CollectiveMainloopBwdSm80ILi2ELi2EN4cute5tupleIJNS5_1CILi128EEES8_NS7_ILi64EEEEEENS_10bfloat16_tEfNS_4arch4Sm80ELb1ELb0ELb1ELb0ELb0ELb0ELb0ELb0ELi2ELi4ELi4ELi4ELb0EEENS1_24CollectiveEpilogueBwdGQAISA_fSD_Li256ELb0ELb0EEENS1_25SingleTileBwdLPTSchedulerILb0ELi128ELb0EEEEEEEEEvNT_6ParamsE$_ZN4cute5tupleIJNS0_IJNS_1CILi1EEENS1_ILi2EEES3_EEENS0_IJS2_NS1_ILi256EEEiEEEEEC2ERKS4_RKS6_:
[----:B------:R-:W-:Y:S02]  /*a5b0*/  MOV R4, 0xa5d0 ;  /* 0x0000a5d000047802 */ /* 0x000fe40000000f00 */
[----:B------:R-:W-:Y:S05]  /*a5c0*/  CALL.REL.NOINC `($_ZN7cutlass13device_kernelIN5flash19enable_sm80_to_sm89INS1_16FlashAttnBwdSm80INS1_25CollectiveMainloopBwdSm80ILi2ELi2EN4cute5tupleIJNS5_1CILi128EEES8_NS7_ILi64EEEEEENS_10bfloat16_tEfNS_4arch4Sm80ELb1ELb0ELb1ELb0ELb0ELb0ELb0ELb0ELi2ELi4ELi4ELi4ELb0EEENS1_24CollectiveEpilogueBwdGQAISA_fSD_Li256ELb0ELb0EEENS1_25SingleTileBwdLPTSchedulerILb0ELi128ELb0EEEEEEEEEvNT_6ParamsE$_ZN4cute3eso3ESOILb1ELb0EJNS_5tupleIJNS_1CILi1EEENS3_ILi2EEES5_EEENS2_IJS4_NS3_ILi256EEEiEEEEEC2ERKS6_RKS8_) ;  /* 0xffffde6000007944 */ /* 0x000fea0003c3ffff */
[----:B-1----:R-:W-:Y:S02]  /*a5d0*/  MOV R2, R6 ;  /* 0x0000000600027202 */ /* 0x002fe40000000f00 */
[----:B------:R-:W-:-:S04]  /*a5e0*/  MOV R3, 0x0 ;  /* 0x0000000000037802 */ /* 0x000fc80000000f00 */
[----:B------:R-:W-:Y:S05]  /*a5f0*/  RET.REL.NODEC R2 `(_ZN7cutlass13device_kernelIN5flash19enable_sm80_to_sm89INS1_16FlashAttnBwdSm80INS1_25CollectiveMainloopBwdSm80ILi2ELi2EN4cute5tupleIJNS5_1CILi128EEES8_NS7_ILi64EEEEEENS_10bfloat16_tEfNS_4arch4Sm80ELb1ELb0ELb1ELb0ELb0ELb0ELb0ELb0ELi2ELi4ELi4ELi4ELb0EEENS1_24CollectiveEpilogueBwdGQAISA_fSD_Li256ELb0ELb0EEENS1_25SingleTileBwdLPTSchedulerILb0ELi128ELb0EEEEEEEEEvNT_6ParamsE) ;  /* 0xffff5a0002007950 */ /* 0x000fea0003c3ffff */
        .type           $_ZN7cutlass13device_kernelIN5flash19enable_sm80_to_sm89INS1_16FlashAttnBwdSm80INS1_25CollectiveMainloopBwdSm80ILi2ELi2EN4cute5tupleIJNS5_1CILi128EEES8_NS7_ILi64EEEEEENS_10bfloat16_tEfNS_4arch4Sm80ELb1ELb0ELb1ELb0ELb0ELb0ELb0ELb0ELi2ELi4ELi4ELi4ELb0EEENS1_24CollectiveEpilogueBwdGQAISA_fSD_Li256ELb0ELb0EEENS1_25SingleTileBwdLPTSchedulerILb0ELi128ELb0EEEEEEEEEvNT_6ParamsE$_ZN4cute5tupleIJNS0_IJNS_1CILi2EEEEEENS0_IJiEEEEEC2ERKS3_RKS4_,@function
        .size           $_ZN7cutlass13device_kernelIN5flash19enable_sm80_to_sm89INS1_16FlashAttnBwdSm80INS1_25CollectiveMainloopBwdSm80ILi2ELi2EN4cute5tupleIJNS5_1CILi128EEES8_NS7_ILi64EEEEEENS_10bfloat16_tEfNS_4arch4Sm80ELb1ELb0ELb1ELb0ELb0ELb0ELb0ELb0ELi2ELi4ELi4ELi4ELb0EEENS1_24CollectiveEpilogueBwdGQAISA_fSD_Li256ELb0ELb0EEENS1_25SingleTileBwdLPTSchedulerILb0ELi128ELb0EEEEEEEEEvNT_6ParamsE$_ZN4cute5tupleIJNS0_IJNS_1CILi2EEEEEENS0_IJiEEEEEC2ERKS3_RKS4_,($_ZN7cutlass13device_kernelIN5flash19enable_sm80_to_sm89INS1_16FlashAttnBwdSm80INS1_25CollectiveMainloopBwdSm80ILi2ELi2EN4cute5tupleIJNS5_1CILi128EEES8_NS7_ILi64EEEEEENS_10bfloat16_tEfNS_4arch4Sm80ELb1ELb0ELb1ELb0ELb0ELb0ELb0ELb0ELi2ELi4ELi4ELi4ELb0EEENS1_24CollectiveEpilogueBwdGQAISA_fSD_Li256ELb0ELb0EEENS1_25SingleTileBwdLPTSchedulerILb0ELi128ELb0EEEEEEEEEvNT_6ParamsE$_ZN4cute5tupleIJNS0_IJNS_1CILi2EEES2_EEENS0_IJNS1_ILi1EEEiEEEEEC2ERKS3_RKS5_ - $_ZN7cutlass13device_kernelIN5flash19enable_sm80_to_sm89INS1_16FlashAttnBwdSm80INS1_25CollectiveMainloopBwdSm80ILi2ELi2EN4cute5tupleIJNS5_1CILi128EEES8_NS7_ILi64EEEEEENS_10bfloat16_tEfNS_4arch4Sm80ELb1ELb0ELb1ELb0ELb0ELb0ELb0ELb0ELi2ELi4ELi4ELi4ELb0EEENS1_24CollectiveEpilogueBwdGQAISA_fSD_Li256ELb0ELb0EEENS1_25SingleTileBwdLPTSchedulerILb0ELi128ELb0EEEEEEEEEvNT_6ParamsE$_ZN4cute5tupleIJNS0_IJNS_1CILi2EEEEEENS0_IJiEEEEEC2ERKS3_RKS4_)
$_ZN7cutlass13device_kernelIN5flash19enable_sm80_to_sm89INS1_16FlashAttnBwdSm80INS1_25CollectiveMainloopBwdSm80ILi2ELi2EN4cute5tupleIJNS5_1CILi128EEES8_NS7_ILi64EEEEEENS_10bfloat16_tEfNS_4arch4Sm80ELb1ELb0ELb1ELb0ELb0ELb0ELb0ELb0ELi2ELi4ELi4ELi4ELb0EEENS1_24CollectiveEpilogueBwdGQAISA_fSD_Li256ELb0ELb0EEENS1_25SingleTileBwdLPTSchedulerILb0ELi128ELb0EEEEEEEEEvNT_6ParamsE$_ZN4cute5tupleIJNS0_IJNS_1CILi2EEEEEENS0_IJiEEEEEC2ERKS3_RKS4_:
[----:B------:R-:W-:Y:S02]  /*a600*/  MOV R6, 0xa620 ;  /* 0x0000a62000067802 */ /* 0x000fe40000000f00 */
[----:B------:R-:W-:Y:S05]  /*a610*/  CALL.REL.NOINC `($_ZN7cutlass13device_kernelIN5flash19enable_sm80_to_sm89INS1_16FlashAttnBwdSm80INS1_25CollectiveMainloopBwdSm80ILi2ELi2EN4cute5tupleIJNS5_1CILi128EEES8_NS7_ILi64EEEEEENS_10bfloat16_tEfNS_4arch4Sm80ELb1ELb0ELb1ELb0ELb0ELb0ELb0ELb0ELi2ELi4ELi4ELi4ELb0EEENS1_24CollectiveEpilogueBwdGQAISA_fSD_Li256ELb0ELb0EEENS1_25SingleTileBwdLPTSchedulerILb0ELi128ELb0EEEEEEEEEvNT_6ParamsE$_ZN4cute3eso3ESOILb1ELb0EJNS_5tupleIJNS_1CILi2EEEEEENS2_IJiEEEEEC2ERKS5_RKS6_) ;  /* 0xffffde5000007944 */ /* 0x000fea0003c3ffff */
[----:B------:R-:W-:-:S04]  /*a620*/  MOV R5, 0x0 ;  /* 0x0000000000057802 */ /* 0x000fc80000000f00 */
[----:B------:R-:W-:Y:S05]  /*a630*/  RET.REL.NODEC R4 `(_ZN7cutlass13device_kernelIN5flash19enable_sm80_to_sm89INS1_16FlashAttnBwdSm80INS1_25CollectiveMainloopBwdSm80ILi2ELi2EN4cute5tupleIJNS5_1CILi128EEES8_NS7_ILi64EEEEEENS_10bfloat16_tEfNS_4arch4Sm80ELb1ELb0ELb1ELb0ELb0ELb0ELb0ELb0ELi2ELi4ELi4ELi4ELb0EEENS1_24CollectiveEpilogueBwdGQAISA_fSD_Li256ELb0ELb0EEENS1_25SingleTileBwdLPTSchedulerILb0ELi128ELb0EEEEEEEEEvNT_6ParamsE) ;  /* 0xffff59c004007950 */ /* 0x000fea0003c3ffff */
        .type           $_ZN7cutlass13device_kernelIN5flash19enable_sm80_to_sm89INS1_16FlashAttnBwdSm80INS1_25CollectiveMainloopBwdSm80ILi2ELi2EN4cute5tupleIJNS5_1CILi128EEES8_NS7_ILi64EEEEEENS_10bfloat16_tEfNS_4arch4Sm80ELb1ELb0ELb1ELb0ELb0ELb0ELb0ELb0ELi2ELi4ELi4ELi4ELb0EEENS1_24CollectiveEpilogueBwdGQAISA_fSD_Li256ELb0ELb0EEENS1_25SingleTileBwdLPTSchedulerILb0ELi128ELb0EEEEEEEEEvNT_6ParamsE$_ZN4cute5tupleIJNS0_IJNS_1CILi2EEES2_EEENS0_IJNS1_ILi1EEEiEEEEEC2ERKS3_RKS5_,@function
        .size           $_ZN7cutlass13device_kernelIN5flash19enable_sm80_to_sm89INS1_16FlashAttnBwdSm80INS1_25CollectiveMainloopBwdSm80ILi2ELi2EN4cute5tupleIJNS5_1CILi128EEES8_NS7_ILi64EEEEEENS_10bfloat16_tEfNS_4arch4Sm80ELb1ELb0ELb1ELb0ELb0ELb0ELb0ELb0ELi2ELi4ELi4ELi4ELb0EEENS1_24CollectiveEpilogueBwdGQAISA_fSD_Li256ELb0ELb0EEENS1_25SingleTileBwdLPTSchedulerILb0ELi128ELb0EEEEEEEEEvNT_6ParamsE$_ZN4cute5tupleIJNS0_IJNS_1CILi2EEES2_EEENS0_IJNS1_ILi1EEEiEEEEEC2ERKS3_RKS5_,($_ZN7cutlass13device_kernelIN5flash19enable_sm80_to_sm89INS1_16FlashAttnBwdSm80INS1_25CollectiveMainloopBwdSm80ILi2ELi2EN4cute5tupleIJNS5_1CILi128EEES8_NS7_ILi64EEEEEENS_10bfloat16_tEfNS_4arch4Sm80ELb1ELb0ELb1ELb0ELb0ELb0ELb0ELb0ELi2ELi4ELi4ELi4ELb0EEENS1_24CollectiveEpilogueBwdGQAISA_fSD_Li256ELb0ELb0EEENS1_25SingleTileBwdLPTSchedulerILb0ELi128ELb0EEEEEEEEEvNT_6ParamsE$_ZN4cute5tupleIJNS0_IJNS_1CILi2EEES2_EEENS0_IJiNS1_ILi4096EEEEEEEEC2ERKS3_RKS5_ - $_ZN7cutlass13device_kernelIN5flash19enable_sm80_to_sm89INS1_16FlashAttnBwdSm80INS1_25CollectiveMainloopBwdSm80ILi2ELi2EN4cute5tupleIJNS5_1CILi128EEES8_NS7_ILi64EEEEEENS_10bfloat16_tEfNS_4arch4Sm80ELb1ELb0ELb1ELb0ELb0ELb0ELb0ELb0ELi2ELi4ELi4ELi4ELb0EEENS1_24CollectiveEpilogueBwdGQAISA_fSD_Li256ELb0ELb0EEENS1_25SingleTileBwdLPTSchedulerILb0ELi128ELb0EEEEEEEEEvNT_6ParamsE$_ZN4cute5tupleIJNS0_IJNS_1CILi2EEES2_EEENS0_IJNS1_ILi1EEEiEEEEEC2ERKS3_RKS5_)
$_ZN7cutlass13device_kernelIN5flash19enable_sm80_to_sm89INS1_16FlashAttnBwdSm80INS1_25CollectiveMainloopBwdSm80ILi2ELi2EN4cute5tupleIJNS5_1CILi128EEES8_NS7_ILi64EEEEEENS_10bfloat16_tEfNS_4arch4Sm80ELb1ELb0ELb1ELb0ELb0ELb0ELb0ELb0ELi2ELi4ELi4ELi4ELb0EEENS1_24CollectiveEpilogueBwdGQAISA_fSD_Li256ELb0ELb0EEENS1_25SingleTileBwdLPTSchedulerILb0ELi128ELb0EEEEEEEEEvNT_6ParamsE$_ZN4cute5tupleIJNS0_IJNS_1CILi2EEES2_EEENS0_IJNS1_ILi1EEEiEEEEEC2ERKS3_RKS5_:
[----:B------:R-:W-:Y:S02]  /*a640*/  MOV R4, 0xa660 ;  /* 0x0000a66000047802 */ /* 0x000fe40000000f00 */
[----:B------:R-:W-:Y:S05]  /*a650*/  CALL.REL.NOINC `($_ZN7cutlass13device_kernelIN5flash19enable_sm80_to_sm89INS1_16FlashAttnBwdSm80INS1_25CollectiveMainloopBwdSm80ILi2ELi2EN4cute5tupleIJNS5_1CILi128EEES8_NS7_ILi64EEEEEENS_10bfloat16_tEfNS_4arch4Sm80ELb1ELb0ELb1ELb0ELb0ELb0ELb0ELb0ELi2ELi4ELi4ELi4ELb0EEENS1_24CollectiveEpilogueBwdGQAISA_fSD_Li256ELb0ELb0EEENS1_25SingleTileBwdLPTSchedulerILb0ELi128ELb0EEEEEEEEEvNT_6ParamsE$_ZN4cute3eso3ESOILb1ELb0EJNS_5tupleIJNS_1CILi2EEES4_EEENS2_IJNS3_ILi1EEEiEEEEEC2ERKS5_RKS7_) ;  /* 0xffffdee000007944 */ /* 0x000fea0003c3ffff */
[----:B-1----:R-:W-:Y:S02]  /*a660*/  MOV R2, R6 ;  /* 0x0000000600027202 */ /* 0x002fe40000000f00 */
[----:B------:R-:W-:-:S04]  /*a670*/  MOV R3, 0x0 ;  /* 0x0000000000037802 */ /* 0x000fc80000000f00 */
[----:B------:R-:W-:Y:S05]  /*a680*/  RET.REL.NODEC R2 `(_ZN7cutlass13device_kernelIN5flash19enable_sm80_to_sm89INS1_16FlashAttnBwdSm80INS1_25CollectiveMainloopBwdSm80ILi2ELi2EN4cute5tupleIJNS5_1CILi128EEES8_NS7_ILi64EEEEEENS_10bfloat16_tEfNS_4arch4Sm80ELb1ELb0ELb1ELb0ELb0ELb0ELb0ELb0ELi2ELi4ELi4ELi4ELb0EEENS1_24CollectiveEpilogueBwdGQAISA_fSD_Li256ELb0ELb0EEENS1_25SingleTileBwdLPTSchedulerILb0ELi128ELb0EEEEEEEEEvNT_6ParamsE) ;  /* 0xffff597002007950 */ /* 0x000fea0003c3ffff */
        .type           $_ZN7cutlass13device_kernelIN5flash19enable_sm80_to_sm89INS1_16FlashAttnBwdSm80INS1_25CollectiveMainloopBwdSm80ILi2ELi2EN4cute5tupleIJNS5_1CILi128EEES8_NS7_ILi64EEEEEENS_10bfloat16_tEfNS_4arch4Sm80ELb1ELb0ELb1ELb0ELb0ELb0ELb0ELb0ELi2ELi4ELi4ELi4ELb0EEENS1_24CollectiveEpilogueBwdGQAISA_fSD_Li256ELb0ELb0EEENS1_25SingleTileBwdLPTSchedulerILb0ELi128ELb0EEEEEEEEEvNT_6ParamsE$_ZN4cute5tupleIJNS0_IJNS_1CILi2EEES2_EEENS0_IJiNS1_ILi4096EEEEEEEEC2ERKS3_RKS5_,@function
        .size           $_ZN7cutlass13device_kernelIN5flash19enable_sm80_to_sm89INS1_16FlashAttnBwdSm80INS1_25CollectiveMainloopBwdSm80ILi2ELi2EN4cute5tupleIJNS5_1CILi128EEES8_NS7_ILi64EEEEEENS_10bfloat16_tEfNS_4arch4Sm80ELb1ELb0ELb1ELb0ELb0ELb0ELb0ELb0ELi2ELi4ELi4ELi4ELb0EEENS1_24CollectiveEpilogueBwdGQAISA_fSD_Li256ELb0ELb0EEENS1_25SingleTileBwdLPTSchedulerILb0ELi128ELb0EEEEEEEEEvNT_6ParamsE$_ZN4cute5tupleIJNS0_IJNS_1CILi2EEES2_EEENS0_IJiNS1_ILi4096EEEEEEEEC2ERKS3_RKS5_,($_ZN7cutlass13device_kernelIN5flash19enable_sm80_to_sm89INS1_16FlashAttnBwdSm80INS1_25CollectiveMainloopBwdSm80ILi2ELi2EN4cute5tupleIJNS5_1CILi128EEES8_NS7_ILi64EEEEEENS_10bfloat16_tEfNS_4arch4Sm80ELb1ELb0ELb1ELb0ELb0ELb0ELb0ELb0ELi2ELi4ELi4ELi4ELb0EEENS1_24CollectiveEpilogueBwdGQAISA_fSD_Li256ELb0ELb0EEENS1_25SingleTileBwdLPTSchedulerILb0ELi128ELb0EEEEEEEEEvNT_6ParamsE$_ZN4cute5tupleIJNS0_IJNS_1CILi2EEES2_EEENS0_IJiNS1_ILi512EEEEEEEEC2ERKS3_RKS5_ - $_ZN7cutlass13device_kernelIN5flash19enable_sm80_to_sm89INS1_16FlashAttnBwdSm80INS1_25CollectiveMainloopBwdSm80ILi2ELi2EN4cute5tupleIJNS5_1CILi128EEES8_NS7_ILi64EEEEEENS_10bfloat16_tEfNS_4arch4Sm80ELb1ELb0ELb1ELb0ELb0ELb0ELb0ELb0ELi2ELi4ELi4ELi4ELb0EEENS1_24CollectiveEpilogueBwdGQAISA_fSD_Li256ELb0ELb0EEENS1_25SingleTileBwdLPTSchedulerILb0ELi128ELb0EEEEEEEEEvNT_6ParamsE$_ZN4cute5tupleIJNS0_IJNS_1CILi2EEES2_EEENS0_IJiNS1_ILi4096EEEEEEEEC2ERKS3_RKS5_)
$_ZN7cutlass13device_kernelIN5flash19enable_sm80_to_sm89INS1_16FlashAttnBwdSm80INS1_25CollectiveMainloopBwdSm80ILi2ELi2EN4cute5tupleIJNS5_1CILi128EEES8_NS7_ILi64EEEEEENS_10bfloat16_tEfNS_4arch4Sm80ELb1ELb0ELb1ELb0ELb0ELb0ELb0ELb0ELi2ELi4ELi4ELi4ELb0EEENS1_24CollectiveEpilogueBwdGQAISA_fSD_Li256ELb0ELb0EEENS1_25SingleTileBwdLPTSchedulerILb0ELi128ELb0EEEEEEEEEvNT_6ParamsE$_ZN4cute5tupleIJNS0_IJNS_1CILi2EEES2_EEENS0_IJiNS1_ILi4096EEEEEEEEC2ERKS3_RKS5_:
[----:B------:R-:W-:Y:S02]  /*a690*/  MOV R4, 0xa6b0 ;  /* 0x0000a6b000047802 */ /* 0x000fe40000000f00 */
[----:B------:R-:W-:Y:S05]  /*a6a0*/  CALL.REL.NOINC `($_ZN7cutlass13device_kernelIN5flash19enable_sm80_to_sm89INS1_16FlashAttnBwdSm80INS1_25CollectiveMainloopBwdSm80ILi2ELi2EN4cute5tupleIJNS5_1CILi128EEES8_NS7_ILi64EEEEEENS_10bfloat16_tEfNS_4arch4Sm80ELb1ELb0ELb1ELb0ELb0ELb0ELb0ELb0ELi2ELi4ELi4ELi4ELb0EEENS1_24CollectiveEpilogueBwdGQAISA_fSD_Li256ELb0ELb0EEENS1_25SingleTileBwdLPTSchedulerILb0ELi128ELb0EEEEEEEEEvNT_6ParamsE$_ZN4cute3eso3ESOILb1ELb0EJNS_5tupleIJNS_1CILi2EEES4_EEENS2_IJiNS3_ILi4096EEEEEEEEC2ERKS5_RKS7_) ;  /* 0xffffded000007944 */ /* 0x000fea0003c3ffff */
[----:B-1----:R-:W-:Y:S02]  /*a6b0*/  MOV R2, R6 ;  /* 0x0000000600027202 */ /* 0x002fe40000000f00 */
[----:B------:R-:W-:-:S04]  /*a6c0*/  MOV R3, 0x0 ;  /* 0x0000000000037802 */ /* 0x000fc80000000f00 */
[----:B------:R-:W-:Y:S05]  /*a6d0*/  RET.REL.NODEC R2 `(_ZN7cutlass13device_kernelIN5flash19enable_sm80_to_sm89INS1_16FlashAttnBwdSm80INS1_25CollectiveMainloopBwdSm80ILi2ELi2EN4cute5tupleIJNS5_1CILi128EEES8_NS7_ILi64EEEEEENS_10bfloat16_tEfNS_4arch4Sm80ELb1ELb0ELb1ELb0ELb0ELb0ELb0ELb0ELi2ELi4ELi4ELi4ELb0EEENS1_24CollectiveEpilogueBwdGQAISA_fSD_Li256ELb0ELb0EEENS1_25SingleTileBwdLPTSchedulerILb0ELi128ELb0EEEEEEEEEvNT_6ParamsE) ;  /* 0xffff592002007950 */ /* 0x000fea0003c3ffff */
        .type           $_ZN7cutlass13device_kernelIN5flash19enable_sm80_to_sm89INS1_16FlashAttnBwdSm80INS1_25CollectiveMainloopBwdSm80ILi2ELi2EN4cute5tupleIJNS5_1CILi128EEES8_NS7_ILi64EEEEEENS_10bfloat16_tEfNS_4arch4Sm80ELb1ELb0ELb1ELb0ELb0ELb0ELb0ELb0ELi2ELi4ELi4ELi4ELb0EEENS1_24CollectiveEpilogueBwdGQAISA_fSD_Li256ELb0ELb0EEENS1_25SingleTileBwdLPTSchedulerILb0ELi128ELb0EEEEEEEEEvNT_6ParamsE$_ZN4cute5tupleIJNS0_IJNS_1CILi2EEES2_EEENS0_IJiNS1_ILi512EEEEEEEEC2ERKS3_RKS5_,@function
        .size           $_ZN7cutlass13device_kernelIN5flash19enable_sm80_to_sm89INS1_16FlashAttnBwdSm80INS1_25CollectiveMainloopBwdSm80ILi2ELi2EN4cute5tupleIJNS5_1CILi128EEES8_NS7_ILi64EEEEEENS_10bfloat16_tEfNS_4arch4Sm80ELb1ELb0ELb1ELb0ELb0ELb0ELb0ELb0ELi2ELi4ELi4ELi4ELb0EEENS1_24CollectiveEpilogueBwdGQAISA_fSD_Li256ELb0ELb0EEENS1_25SingleTileBwdLPTSchedulerILb0ELi128ELb0EEEEEEEEEvNT_6ParamsE$_ZN4cute5tupleIJNS0_IJNS_1CILi2EEES2_EEENS0_IJiNS1_ILi512EEEEEEEEC2ERKS3_RKS5_,($_ZN7cutlass13device_kernelIN5flash19enable_sm80_to_sm89INS1_16FlashAttnBwdSm80INS1_25CollectiveMainloopBwdSm80ILi2ELi2EN4cute5tupleIJNS5_1CILi128EEES8_NS7_ILi64EEEEEENS_10bfloat16_tEfNS_4arch4Sm80ELb1ELb0ELb1ELb0ELb0ELb0ELb0ELb0ELi2ELi4ELi4ELi4ELb0EEENS1_24CollectiveEpilogueBwdGQAISA_fSD_Li256ELb0ELb0EEENS1_25SingleTileBwdLPTSchedulerILb0ELi128ELb0EEEEEEEEEvNT_6ParamsE$_ZN4cute5tupleIJNS0_IJNS_1CILi2EEES2_EEENS0_IJiiEEEEEC2ERKS3_RKS4_ - $_ZN7cutlass13device_kernelIN5flash19enable_sm80_to_sm89INS1_16FlashAttnBwdSm80INS1_25CollectiveMainloopBwdSm80ILi2ELi2EN4cute5tupleIJNS5_1CILi128EEES8_NS7_ILi64EEEEEENS_10bfloat16_tEfNS_4arch4Sm80ELb1ELb0ELb1ELb0ELb0ELb0ELb0ELb0ELi2ELi4ELi4ELi4ELb0EEENS1_24CollectiveEpilogueBwdGQAISA_fSD_Li256ELb0ELb0EEENS1_25SingleTileBwdLPTSchedulerILb0ELi128ELb0EEEEEEEEEvNT_6ParamsE$_ZN4cute5tupleIJNS0_IJNS_1CILi2EEES2_EEENS0_IJiNS1_ILi512EEEEEEEEC2ERKS3_RKS5_)
$_ZN7cutlass13device_kernelIN5flash19enable_sm80_to_sm89INS1_16FlashAttnBwdSm80INS1_25CollectiveMainloopBwdSm80ILi2ELi2EN4cute5tupleIJNS5_1CILi128EEES8_NS7_ILi64EEEEEENS_10bfloat16_tEfNS_4arch4Sm80ELb1ELb0ELb1ELb0ELb0ELb0ELb0ELb0ELi2ELi4ELi4ELi4ELb0EEENS1_24CollectiveEpilogueBwdGQAISA_fSD_Li256ELb0ELb0EEENS1_25SingleTileBwdLPTSchedulerILb0ELi128ELb0EEEEEEEEEvNT_6ParamsE$_ZN4cute5tupleIJNS0_IJNS_1CILi2EEES2_EEENS0_IJiNS1_ILi512EEEEEEEEC2ERKS3_RKS5_:
[----:B------:R-:W-:Y:S02]  /*a6e0*/  MOV R4, 0xa700 ;  /* 0x0000a70000047802 */ /* 0x000fe40000000f00 */
[----:B------:R-:W-:Y:S05]  /*a6f0*/  CALL.REL.NOINC `($_ZN7cutlass13device_kernelIN5flash19enable_sm80_to_sm89INS1_16FlashAttnBwdSm80INS1_25CollectiveMainloopBwdSm80ILi2ELi2EN4cute5tupleIJNS5_1CILi128EEES8_NS7_ILi64EEEEEENS_10bfloat16_tEfNS_4arch4Sm80ELb1ELb0ELb1ELb0ELb0ELb0ELb0ELb0ELi2ELi4ELi4ELi4ELb0EEENS1_24CollectiveEpilogueBwdGQAISA_fSD_Li256ELb0ELb0EEENS1_25SingleTileBwdLPTSchedulerILb0ELi128ELb0EEEEEEEEEvNT_6ParamsE$_ZN4cute3eso3ESOILb1ELb0EJNS_5tupleIJNS_1CILi2EEES4_EEENS2_IJiNS3_ILi512EEEEEEEEC2ERKS5_RKS7_) ;  /* 0xffffdec000007944 */ /* 0x000fea0003c3ffff */
[----:B-1----:R-:W-:Y:S02]  /*a700*/  MOV R2, R6 ;  /* 0x0000000600027202 */ /* 0x002fe40000000f00 */
[----:B------:R-:W-:-:S04]  /*a710*/  MOV R3, 0x0 ;  /* 0x0000000000037802 */ /* 0x000fc80000000f00 */
[----:B------:R-:W-:Y:S05]  /*a720*/  RET.REL.NODEC R2 `(_ZN7cutlass13device_kernelIN5flash19enable_sm80_to_sm89INS1_16FlashAttnBwdSm80INS1_25CollectiveMainloopBwdSm80ILi2ELi2EN4cute5tupleIJNS5_1CILi128EEES8_NS7_ILi64EEEEEENS_10bfloat16_tEfNS_4arch4Sm80ELb1ELb0ELb1ELb0ELb0ELb0ELb0ELb0ELi2ELi4ELi4ELi4ELb0EEENS1_24CollectiveEpilogueBwdGQAISA_fSD_Li256ELb0ELb0EEENS1_25SingleTileBwdLPTSchedulerILb0ELi128ELb0EEEEEEEEEvNT_6ParamsE) ;  /* 0xffff58d002007950 */ /* 0x000fea0003c3ffff */
        .type           $_ZN7cutlass13device_kernelIN5flash19enable_sm80_to_sm89INS1_16FlashAttnBwdSm80INS1_25CollectiveMainloopBwdSm80ILi2ELi2EN4cute5tupleIJNS5_1CILi128EEES8_NS7_ILi64EEEEEENS_10bfloat16_tEfNS_4arch4Sm80ELb1ELb0ELb1ELb0ELb0ELb0ELb0ELb0ELi2ELi4ELi4ELi4ELb0EEENS1_24CollectiveEpilogueBwdGQAISA_fSD_Li256ELb0ELb0EEENS1_25SingleTileBwdLPTSchedulerILb0ELi128ELb0EEEEEEEEEvNT_6ParamsE$_ZN4cute5tupleIJNS0_IJNS_1CILi2EEES2_EEENS0_IJiiEEEEEC2ERKS3_RKS4_,@function
        .size           $_ZN7cutlass13device_kernelIN5flash19enable_sm80_to_sm89INS1_16FlashAttnBwdSm80INS1_25CollectiveMainloopBwdSm80ILi2ELi2EN4cute5tupleIJNS5_1CILi128EEES8_NS7_ILi64EEEEEENS_10bfloat16_tEfNS_4arch4Sm80ELb1ELb0ELb1ELb0ELb0ELb0ELb0ELb0ELi2ELi4ELi4ELi4ELb0EEENS1_24CollectiveEpilogueBwdGQAISA_fSD_Li256ELb0ELb0EEENS1_25SingleTileBwdLPTSchedulerILb0ELi128ELb0EEEEEEEEEvNT_6ParamsE$_ZN4cute5tupleIJNS0_IJNS_1CILi2EEES2_EEENS0_IJiiEEEEEC2ERKS3_RKS4_,($_ZN7cutlass13device_kernelIN5flash19enable_sm80_to_sm89INS1_16FlashAttnBwdSm80INS1_25CollectiveMainloopBwdSm80ILi2ELi2EN4cute5tupleIJNS5_1CILi128EEES8_NS7_ILi64EEEEEENS_10bfloat16_tEfNS_4arch4Sm80ELb1ELb0ELb1ELb0ELb0ELb0ELb0ELb0ELi2ELi4ELi4ELi4ELb0EEENS1_24CollectiveEpilogueBwdGQAISA_fSD_Li256ELb0ELb0EEENS1_25SingleTileBwdLPTSchedulerILb0ELi128ELb0EEEEEEEEEvNT_6ParamsE$_ZN4cute5tupleIJNS0_IJNS_1CILi2EEES2_S2_EEENS0_IJNS1_ILi1EEENS1_ILi512EEEiEEEEEC2ERKS3_RKS6_ - $_ZN7cutlass13device_kernelIN5flash19enable_sm80_to_sm89INS1_16FlashAttnBwdSm80INS1_25CollectiveMainloopBwdSm80ILi2ELi2EN4cute5tupleIJNS5_1CILi128EEES8_NS7_ILi64EEEEEENS_10bfloat16_tEfNS_4arch4Sm80ELb1ELb0ELb1ELb0ELb0ELb0ELb0ELb0ELi2ELi4ELi4ELi4ELb0EEENS1_24CollectiveEpilogueBwdGQAISA_fSD_Li256ELb0ELb0EEENS1_25SingleTileBwdLPTSchedulerILb0ELi128ELb0EEEEEEEEEvNT_6ParamsE$_ZN4cute5tupleIJNS0_IJNS_1CILi2EEES2_EEENS0_IJiiEEEEEC2ERKS3_RKS4_)
$_ZN7cutlass13device_kernelIN5flash19enable_sm80_to_sm89INS1_16FlashAttnBwdSm80INS1_25CollectiveMainloopBwdSm80ILi2ELi2EN4cute5tupleIJNS5_1CILi128EEES8_NS7_ILi64EEEEEENS_10bfloat16_tEfNS_4arch4Sm80ELb1ELb0ELb1ELb0ELb0ELb0ELb0ELb0ELi2ELi4ELi4ELi4ELb0EEENS1_24CollectiveEpilogueBwdGQAISA_fSD_Li256ELb0ELb0EEENS1_25SingleTileBwdLPTSchedulerILb0ELi128ELb0EEEEEEEEEvNT_6ParamsE$_ZN4cute5tupleIJNS0_IJNS_1CILi2EEES2_EEENS0_IJiiEEEEEC2ERKS3_RKS4_:
[----:B------:R-:W-:Y:S02]  /*a730*/  MOV R4, 0xa750 ;  /* 0x0000a75000047802 */ /* 0x000fe40000000f00 */
[----:B------:R-:W-:Y:S05]  /*a740*/  CALL.REL.NOINC `($_ZN7cutlass13device_kernelIN5flash19enable_sm80_to_sm89INS1_16FlashAttnBwdSm80INS1_25CollectiveMainloopBwdSm80ILi2ELi2EN4cute5tupleIJNS5_1CILi128EEES8_NS7_ILi64EEEEEENS_10bfloat16_tEfNS_4arch4Sm80ELb1ELb0ELb1ELb0ELb0ELb0ELb0ELb0ELi2ELi4ELi4ELi4ELb0EEENS1_24CollectiveEpilogueBwdGQAISA_fSD_Li256ELb0ELb0EEENS1_25SingleTileBwdLPTSchedulerILb0ELi128ELb0EEEEEEEEEvNT_6ParamsE$_ZN4cute3eso3ESOILb1ELb0EJNS_5tupleIJNS_1CILi2EEES4_EEENS2_IJiiEEEEEC2ERKS5_RKS6_) ;  /* 0xffffdeb000007944 */ /* 0x000fea0003c3ffff */
[----:B-1----:R-:W-:Y:S02]  /*a750*/  MOV R2, R6 ;  /* 0x0000000600027202 */ /* 0x002fe40000000f00 */
[----:B------:R-:W-:-:S04]  /*a760*/  MOV R3, 0x0 ;  /* 0x0000000000037802 */ /* 0x000fc80000000f00 */
[----:B------:R-:W-:Y:S05]  /*a770*/  RET.REL.NODEC R2 `(_ZN7cutlass13device_kernelIN5flash19enable_sm80_to_sm89INS1_16FlashAttnBwdSm80INS1_25CollectiveMainloopBwdSm80ILi2ELi2EN4cute5tupleIJNS5_1CILi128EEES8_NS7_ILi64EEEEEENS_10bfloat16_tEfNS_4arch4Sm80ELb1ELb0ELb1ELb0ELb0ELb0ELb0ELb0ELi2ELi4ELi4ELi4ELb0EEENS1_24CollectiveEpilogueBwdGQAISA_fSD_Li256ELb0ELb0EEENS1_25SingleTileBwdLPTSchedulerILb0ELi128ELb0EEEEEEEEEvNT_6ParamsE) ;  /* 0xffff588002007950 */ /* 0x000fea0003c3ffff */
        .type           $_ZN7cutlass13device_kernelIN5flash19enable_sm80_to_sm89INS1_16FlashAttnBwdSm80INS1_25CollectiveMainloopBwdSm80ILi2ELi2EN4cute5tupleIJNS5_1CILi128EEES8_NS7_ILi64EEEEEENS_10bfloat16_tEfNS_4arch4Sm80ELb1ELb0ELb1ELb0ELb0ELb0ELb0ELb0ELi2ELi4ELi4ELi4ELb0EEENS1_24CollectiveEpilogueBwdGQAISA_fSD_Li256ELb0ELb0EEENS1_25SingleTileBwdLPTSchedulerILb0ELi128ELb0EEEEEEEEEvNT_6ParamsE$_ZN4cute5tupleIJNS0_IJNS_1CILi2EEES2_S2_EEENS0_IJNS1_ILi1EEENS1_ILi512EEEiEEEEEC2ERKS3_RKS6_,@function
        .size           $_ZN7cutlass13device_kernelIN5flash19enable_sm80_to_sm89INS1_16FlashAttnBwdSm80INS1_25CollectiveMainloopBwdSm80ILi2ELi2EN4cute5tupleIJNS5_1CILi128EEES8_NS7_ILi64EEEEEENS_10bfloat16_tEfNS_4arch4Sm80ELb1ELb0ELb1ELb0ELb0ELb0ELb0ELb0ELi2ELi4ELi4ELi4ELb0EEENS1_24CollectiveEpilogueBwdGQAISA_fSD_Li256ELb0ELb0EEENS1_25SingleTileBwdLPTSchedulerILb0ELi128ELb0EEEEEEEEEvNT_6ParamsE$_ZN4cute5tupleIJNS0_IJNS_1CILi2EEES2_S2_EEENS0_IJNS1_ILi1EEENS1_ILi512EEEiEEEEEC2ERKS3_RKS6_,($_ZN7cutlass13device_kernelIN5flash19enable_sm80_to_sm89INS1_16FlashAttnBwdSm80INS1_25CollectiveMainloopBwdSm80ILi2ELi2EN4cute5tupleIJNS5_1CILi128EEES8_NS7_ILi64EEEEEENS_10bfloat16_tEfNS_4arch4Sm80ELb1ELb0ELb1ELb0ELb0ELb0ELb0ELb0ELi2ELi4ELi4ELi4ELb0EEENS1_24CollectiveEpilogueBwdGQAISA_fSD_Li256ELb0ELb0EEENS1_25SingleTileBwdLPTSchedulerILb0ELi128ELb0EEEEEEEEEvNT_6ParamsE$_ZN4cute5tupleIJNS0_IJNS_1CILi8EEENS0_IJNS1_ILi2EEES3_S3_EEENS1_ILi1EEES4_S5_EEENS0_IJS5_NS0_IJS2_iiEEENS1_ILi64EEENS0_IJiNS1_ILi144EEENS1_ILi288EEEEEENS1_ILi512EEEEEEEEC2ERKS6_RKSD_ - $_ZN7cutlass13device_kernelIN5flash19enable_sm80_to_sm89INS1_16FlashAttnBwdSm80INS1_25CollectiveMainloopBwdSm80ILi2ELi2EN4cute5tupleIJNS5_1CILi128EEES8_NS7_ILi64EEEEEENS_10bfloat16_tEfNS_4arch4Sm80ELb1ELb0ELb1ELb0ELb0ELb0ELb0ELb0ELi2ELi4ELi4ELi4ELb0EEENS1_24CollectiveEpilogueBwdGQAISA_fSD_Li256ELb0ELb0EEENS1_25SingleTileBwdLPTSchedulerILb0ELi128ELb0EEEEEEEEEvNT_6ParamsE$_ZN4cute5tupleIJNS0_IJNS_1CILi2EEES2_S2_EEENS0_IJNS1_ILi1EEENS1_ILi512EEEiEEEEEC2ERKS3_RKS6_)
$_ZN7cutlass13device_kernelIN5flash19enable_sm80_to_sm89INS1_16FlashAttnBwdSm80INS1_25CollectiveMainloopBwdSm80ILi2ELi2EN4cute5tupleIJNS5_1CILi128EEES8_NS7_ILi64EEEEEENS_10bfloat16_tEfNS_4arch4Sm80ELb1ELb0ELb1ELb0ELb0ELb0ELb0ELb0ELi2ELi4ELi4ELi4ELb0EEENS1_24CollectiveEpilogueBwdGQAISA_fSD_Li256ELb0ELb0EEENS1_25SingleTileBwdLPTSchedulerILb0ELi128ELb0EEEEEEEEEvNT_6ParamsE$_ZN4cute5tupleIJNS0_IJNS_1CILi2EEES2_S2_EEENS0_IJNS1_ILi1EEENS1_ILi512EEEiEEEEEC2ERKS3_RKS6_:
[----:B------:R-:W-:Y:S02]  /*a780*/  MOV R4, 0xa7a0 ;  /* 0x0000a7a000047802 */ /* 0x000fe40000000f00 */
[----:B------:R-:W-:Y:S05]  /*a790*/  CALL.REL.NOINC `($_ZN7cutlass13device_kernelIN5flash19enable_sm80_to_sm89INS1_16FlashAttnBwdSm80INS1_25CollectiveMainloopBwdSm80ILi2ELi2EN4cute5tupleIJNS5_1CILi128EEES8_NS7_ILi64EEEEEENS_10bfloat16_tEfNS_4arch4Sm80ELb1ELb0ELb1ELb0ELb0ELb0ELb0ELb0ELi2ELi4ELi4ELi4ELb0EEENS1_24CollectiveEpilogueBwdGQAISA_fSD_Li256ELb0ELb0EEENS1_25SingleTileBwdLPTSchedulerILb0ELi128ELb0EEEEEEEEEvNT_6ParamsE$_ZN4cute3eso3ESOILb1ELb0EJNS_5tupleIJNS_1CILi2EEES4_S4_EEENS2_IJNS3_ILi1EEENS3_ILi512EEEiEEEEEC2ERKS5_RKS8_) ;  /* 0xffffdf1000007944 */ /* 0x000fea0003c3ffff */
[----:B-1----:R-:W-:Y:S02]  /*a7a0*/  MOV R2, R6 ;  /* 0x0000000600027202 */ /* 0x002fe40000000f00 */
[----:B------:R-:W-:-:S04]  /*a7b0*/  MOV R3, 0x0 ;  /* 0x0000000000037802 */ /* 0x000fc80000000f00 */
[----:B------:R-:W-:Y:S05]  /*a7c0*/  RET.REL.NODEC R2 `(_ZN7cutlass13device_kernelIN5flash19enable_sm80_to_sm89INS1_16FlashAttnBwdSm80INS1_25CollectiveMainloopBwdSm80ILi2ELi2EN4cute5tupleIJNS5_1CILi128EEES8_NS7_ILi64EEEEEENS_10bfloat16_tEfNS_4arch4Sm80ELb1ELb0ELb1ELb0ELb0ELb0ELb0ELb0ELi2ELi4ELi4ELi4ELb0EEENS1_24CollectiveEpilogueBwdGQAISA_fSD_Li256ELb0ELb0EEENS1_25SingleTileBwdLPTSchedulerILb0ELi128ELb0EEEEEEEEEvNT_6ParamsE) ;  /* 0xffff583002007950 */ /* 0x000fea0003c3ffff */
        .type           $_ZN7cutlass13device_kernelIN5flash19enable_sm80_to_sm89INS1_16FlashAttnBwdSm80INS1_25CollectiveMainloopBwdSm80ILi2ELi2EN4cute5tupleIJNS5_1CILi128EEES8_NS7_ILi64EEEEEENS_10bfloat16_tEfNS_4arch4Sm80ELb1ELb0ELb1ELb0ELb0ELb0ELb0ELb0ELi2ELi4ELi4ELi4ELb0EEENS1_24CollectiveEpilogueBwdGQAISA_fSD_Li256ELb0ELb0EEENS1_25SingleTileBwdLPTSchedulerILb0ELi128ELb0EEEEEEEEEvNT_6ParamsE$_ZN4cute5tupleIJNS0_IJNS_1CILi8EEENS0_IJNS1_ILi2EEES3_S3_EEENS1_ILi1EEES4_S5_EEENS0_IJS5_NS0_IJS2_iiEEENS1_ILi64EEENS0_IJiNS1_ILi144EEENS1_ILi288EEEEEENS1_ILi512EEEEEEEEC2ERKS6_RKSD_,@function
        .size           $_ZN7cutlass13device_kernelIN5flash19enable_sm80_to_sm89INS1_16FlashAttnBwdSm80INS1_25CollectiveMainloopBwdSm80ILi2ELi2EN4cute5tupleIJNS5_1CILi128EEES8_NS7_ILi64EEEEEENS_10bfloat16_tEfNS_4arch4Sm80ELb1ELb0ELb1ELb0ELb0ELb0ELb0ELb0ELi2ELi4ELi4ELi4ELb0EEENS1_24CollectiveEpilogueBwdGQAISA_fSD_Li256ELb0ELb0EEENS1_25SingleTileBwdLPTSchedulerILb0ELi128ELb0EEEEEEEEEvNT_6ParamsE$_ZN4cute5tupleIJNS0_IJNS_1CILi8EEENS0_IJNS1_ILi2EEES3_S3_EEENS1_ILi1EEES4_S5_EEENS0_IJS5_NS0_IJS2_iiEEENS1_ILi64EEENS0_IJiNS1_ILi144EEENS1_ILi288EEEEEENS1_ILi512EEEEEEEEC2ERKS6_RKSD_,($_ZN7cutlass13device_kernelIN5flash19enable_sm80_to_sm89INS1_16FlashAttnBwdSm80INS1_25CollectiveMainloopBwdSm80ILi2ELi2EN4cute5tupleIJNS5_1CILi128EEES8_NS7_ILi64EEEEEENS_10bfloat16_tEfNS_4arch4Sm80ELb1ELb0ELb1ELb0ELb0ELb0ELb0ELb0ELi2ELi4ELi4ELi4ELb0EEENS1_24CollectiveEpilogueBwdGQAISA_fSD_Li256ELb0ELb0EEENS1_25SingleTileBwdLPTSchedulerILb0ELi128ELb0EEEEEEEEEvNT_6ParamsE$_ZN4cute5tupleIJNS0_IJNS_1CILi8EEENS0_IJNS1_ILi2EEES3_S3_EEENS1_ILi1EEES4_S5_EEENS0_IJS5_NS0_IJiiiEEENS1_ILi64EEENS0_IJNS1_ILi72EEENS1_ILi144EEENS1_ILi288EEEEEENS1_ILi512EEEEEEEEC2ERKS6_RKSE_ - $_ZN7cutlass13device_kernelIN5flash19enable_sm80_to_sm89INS1_16FlashAttnBwdSm80INS1_25CollectiveMainloopBwdSm80ILi2ELi2EN4cute5tupleIJNS5_1CILi128EEES8_NS7_ILi64EEEEEENS_10bfloat16_tEfNS_4arch4Sm80ELb1ELb0ELb1ELb0ELb0ELb0ELb0ELb0ELi2ELi4ELi4ELi4ELb0EEENS1_24CollectiveEpilogueBwdGQAISA_fSD_Li256ELb0ELb0EEENS1_25SingleTileBwdLPTSchedulerILb0ELi128ELb0EEEEEEEEEvNT_6ParamsE$_ZN4cute5tupleIJNS0_IJNS_1CILi8EEENS0_IJNS1_ILi2EEES3_S3_EEENS1_ILi1EEES4_S5_EEENS0_IJS5_NS0_IJS2_iiEEENS1_ILi64EEENS0_IJiNS1_ILi144EEENS1_ILi288EEEEEENS1_ILi512EEEEEEEEC2ERKS6_RKSD_)
$_ZN7cutlass13device_kernelIN5flash19enable_sm80_to_sm89INS1_16FlashAttnBwdSm80INS1_25CollectiveMainloopBwdSm80ILi2ELi2EN4cute5tupleIJNS5_1CILi128EEES8_NS7_ILi64EEEEEENS_10bfloat16_tEfNS_4arch4Sm80ELb1ELb0ELb1ELb0ELb0ELb0ELb0ELb0ELi2ELi4ELi4ELi4ELb0EEENS1_24CollectiveEpilogueBwdGQAISA_fSD_Li256ELb0ELb0EEENS1_25SingleTileBwdLPTSchedulerILb0ELi128ELb0EEEEEEEEEvNT_6ParamsE$_ZN4cute5tupleIJNS0_IJNS_1CILi8EEENS0_IJNS1_ILi2EEES3_S3_EEENS1_ILi1EEES4_S5_EEENS0_IJS5_NS0_IJS2_iiEEENS1_ILi64EEENS0_IJiNS1_ILi144EEENS1_ILi288EEEEEENS1_ILi512EEEEEEEEC2ERKS6_RKSD_:
[----:B------:R-:W-:Y:S02]  /*a7d0*/  MOV R8, 0xa7f0 ;  /* 0x0000a7f000087802 */ /* 0x000fe40000000f00 */
[----:B------:R-:W-:Y:S05]  /*a7e0*/  CALL.REL.NOINC `($_ZN7cutlass13device_kernelIN5flash19enable_sm80_to_sm89INS1_16FlashAttnBwdSm80INS1_25CollectiveMainloopBwdSm80ILi2ELi2EN4cute5tupleIJNS5_1CILi128EEES8_NS7_ILi64EEEEEENS_10bfloat16_tEfNS_4arch4Sm80ELb1ELb0ELb1ELb0ELb0ELb0ELb0ELb0ELi2ELi4ELi4ELi4ELb0EEENS1_24CollectiveEpilogueBwdGQAISA_fSD_Li256ELb0ELb0EEENS1_25SingleTileBwdLPTSchedulerILb0ELi128ELb0EEEEEEEEEvNT_6ParamsE$_ZN4cute3eso3ESOILb1ELb0EJNS_5tupleIJNS_1CILi8EEENS2_IJNS3_ILi2EEES5_S5_EEENS3_ILi1EEES6_S7_EEENS2_IJS7_NS2_IJS4_iiEEENS3_ILi64EEENS2_IJiNS3_ILi144EEENS3_ILi288EEEEEENS3_ILi512EEEEEEEEC2ERKS8_RKSF_) ;  /* 0xffffdf0000007944 */ /* 0x000fea0003c3ffff */
[----:B-1----:R-:W-:Y:S02]  /*a7f0*/  MOV R2, R6 ;  /* 0x0000000600027202 */ /* 0x002fe40000000f00 */
[----:B------:R-:W-:-:S04]  /*a800*/  MOV R3, 0x0 ;  /* 0x0000000000037802 */ /* 0x000fc80000000f00 */
[----:B------:R-:W-:Y:S05]  /*a810*/  RET.REL.NODEC R2 `(_ZN7cutlass13device_kernelIN5flash19enable_sm80_to_sm89INS1_16FlashAttnBwdSm80INS1_25CollectiveMainloopBwdSm80ILi2ELi2EN4cute5tupleIJNS5_1CILi128EEES8_NS7_ILi64EEEEEENS_10bfloat16_tEfNS_4arch4Sm80ELb1ELb0ELb1ELb0ELb0ELb0ELb0ELb0ELi2ELi4ELi4ELi4ELb0EEENS1_24CollectiveEpilogueBwdGQAISA_fSD_Li256ELb0ELb0EEENS1_25SingleTileBwdLPTSchedulerILb0ELi128ELb0EEEEEEEEEvNT_6ParamsE) ;  /* 0xffff57e002007950 */ /* 0x000fea0003c3ffff */
        .type           $_ZN7cutlass13device_kernelIN5flash19enable_sm80_to_sm89INS1_16FlashAttnBwdSm80INS1_25CollectiveMainloopBwdSm80ILi2ELi2EN4cute5tupleIJNS5_1CILi128EEES8_NS7_ILi64EEEEEENS_10bfloat16_tEfNS_4arch4Sm80ELb1ELb0ELb1ELb0ELb0ELb0ELb0ELb0ELi2ELi4ELi4ELi4ELb0EEENS1_24CollectiveEpilogueBwdGQAISA_fSD_Li256ELb0ELb0EEENS1_25SingleTileBwdLPTSchedulerILb0ELi128ELb0EEEEEEEEEvNT_6ParamsE$_ZN4cute5tupleIJNS0_IJNS_1CILi8EEENS0_IJNS1_ILi2EEES3_S3_EEENS1_ILi1EEES4_S5_EEENS0_IJS5_NS0_IJiiiEEENS1_ILi64EEENS0_IJNS1_ILi72EEENS1_ILi144EEENS1_ILi288EEEEEENS1_ILi512EEEEEEEEC2ERKS6_RKSE_,@function
        .size           $_ZN7cutlass13device_kernelIN5flash19enable_sm80_to_sm89INS1_16FlashAttnBwdSm80INS1_25CollectiveMainloopBwdSm80ILi2ELi2EN4cute5tupleIJNS5_1CILi128EEES8_NS7_ILi64EEEEEENS_10bfloat16_tEfNS_4arch4Sm80ELb1ELb0ELb1ELb0ELb0ELb0ELb0ELb0ELi2ELi4ELi4ELi4ELb0EEENS1_24CollectiveEpilogueBwdGQAISA_fSD_Li256ELb0ELb0EEENS1_25SingleTileBwdLPTSchedulerILb0ELi128ELb0EEEEEEEEEvNT_6ParamsE$_ZN4cute5tupleIJNS0_IJNS_1CILi8EEENS0_IJNS1_ILi2EEES3_S3_EEENS1_ILi1EEES4_S5_EEENS0_IJS5_NS0_IJiiiEEENS1_ILi64EEENS0_IJNS1_ILi72EEENS1_ILi144EEENS1_ILi288EEEEEENS1_ILi512EEEEEEEEC2ERKS6_RKSE_,($_ZN7cutlass13device_kernelIN5flash19enable_sm80_to_sm89INS1_16FlashAttnBwdSm80INS1_25CollectiveMainloopBwdSm80ILi2ELi2EN4cute5tupleIJNS5_1CILi128EEES8_NS7_ILi64EEEEEENS_10bfloat16_tEfNS_4arch4Sm80ELb1ELb0ELb1ELb0ELb0ELb0ELb0ELb0ELi2ELi4ELi4ELi4ELb0EEENS1_24CollectiveEpilogueBwdGQAISA_fSD_Li256ELb0ELb0EEENS1_25SingleTileBwdLPTSchedulerILb0ELi128ELb0EEEEEEEEEvNT_6ParamsE$_ZN4cute5tupleIJNS0_IJNS_1CILi8EEENS1_ILi2EEES3_S3_S2_S3_EEENS0_IJNS1_ILi1EEEiiiNS1_ILi72EEENS1_ILi512EEEEEEEEC2ERKS4_RKS8_ - $_ZN7cutlass13device_kernelIN5flash19enable_sm80_to_sm89INS1_16FlashAttnBwdSm80INS1_25CollectiveMainloopBwdSm80ILi2ELi2EN4cute5tupleIJNS5_1CILi128EEES8_NS7_ILi64EEEEEENS_10bfloat16_tEfNS_4arch4Sm80ELb1ELb0ELb1ELb0ELb0ELb0ELb0ELb0ELi2ELi4ELi4ELi4ELb0EEENS1_24CollectiveEpilogueBwdGQAISA_fSD_Li256ELb0ELb0EEENS1_25SingleTileBwdLPTSchedulerILb0ELi128ELb0EEEEEEEEEvNT_6ParamsE$_ZN4cute5tupleIJNS0_IJNS_1CILi8EEENS0_IJNS1_ILi2EEES3_S3_EEENS1_ILi1EEES4_S5_EEENS0_IJS5_NS0_IJiiiEEENS1_ILi64EEENS0_IJNS1_ILi72EEENS1_ILi144EEENS1_ILi288EEEEEENS1_ILi512EEEEEEEEC2ERKS6_RKSE_)
$_ZN7cutlass13device_kernelIN5flash19enable_sm80_to_sm89INS1_16FlashAttnBwdSm80INS1_25CollectiveMainloopBwdSm80ILi2ELi2EN4cute5tupleIJNS5_1CILi128EEES8_NS7_ILi64EEEEEENS_10bfloat16_tEfNS_4arch4Sm80ELb1ELb0ELb1ELb0ELb0ELb0ELb0ELb0ELi2ELi4ELi4ELi4ELb0EEENS1_24CollectiveEpilogueBwdGQAISA_fSD_Li256ELb0ELb0EEENS1_25SingleTileBwdLPTSchedulerILb0ELi128ELb0EEEEEEEEEvNT_6ParamsE$_ZN4cute5tupleIJNS0_IJNS_1CILi8EEENS0_IJNS1_ILi2EEES3_S3_EEENS1_ILi1EEES4_S5_EEENS0_IJS5_NS0_IJiiiEEENS1_ILi64EEENS0_IJNS1_ILi72EEENS1_ILi144EEENS1_ILi288EEEEEENS1_ILi512EEEEEEEEC2ERKS6_RKSE_:
[----:B------:R-:W-:Y:S02]  /*a820*/  MOV R8, 0xa840 ;  /* 0x0000a84000087802 */ /* 0x000fe40000000f00 */
[----:B------:R-:W-:Y:S05]  /*a830*/  CALL.REL.NOINC `($_ZN7cutlass13device_kernelIN5flash19enable_sm80_to_sm89INS1_16FlashAttnBwdSm80INS1_25CollectiveMainloopBwdSm80ILi2ELi2EN4cute5tupleIJNS5_1CILi128EEES8_NS7_ILi64EEEEEENS_10bfloat16_tEfNS_4arch4Sm80ELb1ELb0ELb1ELb0ELb0ELb0ELb0ELb0ELi2ELi4ELi4ELi4ELb0EEENS1_24CollectiveEpilogueBwdGQAISA_fSD_Li256ELb0ELb0EEENS1_25SingleTileBwdLPTSchedulerILb0ELi128ELb0EEEEEEEEEvNT_6ParamsE$_ZN4cute3eso3ESOILb1ELb0EJNS_5tupleIJNS_1CILi8EEENS2_IJNS3_ILi2EEES5_S5_EEENS3_ILi1EEES6_S7_EEENS2_IJS7_NS2_IJiiiEEENS3_ILi64EEENS2_IJNS3_ILi72EEENS3_ILi144EEENS3_ILi288EEEEEENS3_ILi512EEEEEEEEC2ERKS8_RKSG_) ;  /* 0xffffdf1000007944 */ /* 0x000fea0003c3ffff */
[----:B-1----:R-:W-:Y:S02]  /*a840*/  MOV R2, R6 ;  /* 0x0000000600027202 */ /* 0x002fe40000000f00 */
[----:B------:R-:W-:-:S04]  /*a850*/  MOV R3, 0x0 ;  /* 0x0000000000037802 */ /* 0x000fc80000000f00 */
[----:B------:R-:W-:Y:S05]  /*a860*/  RET.REL.NODEC R2 `(_ZN7cutlass13device_kernelIN5flash19enable_sm80_to_sm89INS1_16FlashAttnBwdSm80INS1_25CollectiveMainloopBwdSm80ILi2ELi2EN4cute5tupleIJNS5_1CILi128EEES8_NS7_ILi64EEEEEENS_10bfloat16_tEfNS_4arch4Sm80ELb1ELb0ELb1ELb0ELb0ELb0ELb0ELb0ELi2ELi4ELi4ELi4ELb0EEENS1_24CollectiveEpilogueBwdGQAISA_fSD_Li256ELb0ELb0EEENS1_25SingleTileBwdLPTSchedulerILb0ELi128ELb0EEEEEEEEEvNT_6ParamsE) ;  /* 0xffff579002007950 */ /* 0x000fea0003c3ffff */
        .type           $_ZN7cutlass13device_kernelIN5flash19enable_sm80_to_sm89INS1_16FlashAttnBwdSm80INS1_25CollectiveMainloopBwdSm80ILi2ELi2EN4cute5tupleIJNS5_1CILi128EEES8_NS7_ILi64EEEEEENS_10bfloat16_tEfNS_4arch4Sm80ELb1ELb0ELb1ELb0ELb0ELb0ELb0ELb0ELi2ELi4ELi4ELi4ELb0EEENS1_24CollectiveEpilogueBwdGQAISA_fSD_Li256ELb0ELb0EEENS1_25SingleTileBwdLPTSchedulerILb0ELi128ELb0EEEEEEEEEvNT_6ParamsE$_ZN4cute5tupleIJNS0_IJNS_1CILi8EEENS1_ILi2EEES3_S3_S2_S3_EEENS0_IJNS1_ILi1EEEiiiNS1_ILi72EEENS1_ILi512EEEEEEEEC2ERKS4_RKS8_,@function
        .size           $_ZN7cutlass13device_kernelIN5flash19enable_sm80_to_sm89INS1_16FlashAttnBwdSm80INS1_25CollectiveMainloopBwdSm80ILi2ELi2EN4cute5tupleIJNS5_1CILi128EEES8_NS7_ILi64EEEEEENS_10bfloat16_tEfNS_4arch4Sm80ELb1ELb0ELb1ELb0ELb0ELb0ELb0ELb0ELi2ELi4ELi4ELi4ELb0EEENS1_24CollectiveEpilogueBwdGQAISA_fSD_Li256ELb0ELb0EEENS1_25SingleTileBwdLPTSchedulerILb0ELi128ELb0EEEEEEEEEvNT_6ParamsE$_ZN4cute5tupleIJNS0_IJNS_1CILi8EEENS1_ILi2EEES3_S3_S2_S3_EEENS0_IJNS1_ILi1EEEiiiNS1_ILi72EEENS1_ILi512EEEEEEEEC2ERKS4_RKS8_,($_ZN7cutlass13device_kernelIN5flash19enable_sm80_to_sm89INS1_16FlashAttnBwdSm80INS1_25CollectiveMainloopBwdSm80ILi2ELi2EN4cute5tupleIJNS5_1CILi128EEES8_NS7_ILi64EEEEEENS_10bfloat16_tEfNS_4arch4Sm80ELb1ELb0ELb1ELb0ELb0ELb0ELb0ELb0ELi2ELi4ELi4ELi4ELb0EEENS1_24CollectiveEpilogueBwdGQAISA_fSD_Li256ELb0ELb0EEENS1_25SingleTileBwdLPTSchedulerILb0ELi128ELb0EEEEEEEEEvNT_6ParamsE$_ZN4cute5tupleIJNS_1CILi0EEEiEEC2ERKS2_RKi - $_ZN7cutlass13device_kernelIN5flash19enable_sm80_to_sm89INS1_16FlashAttnBwdSm80INS1_25CollectiveMainloopBwdSm80ILi2ELi2EN4cute5tupleIJNS5_1CILi128EEES8_NS7_ILi64EEEEEENS_10bfloat16_tEfNS_4arch4Sm80ELb1ELb0ELb1ELb0ELb0ELb0ELb0ELb0ELi2ELi4ELi4ELi4ELb0EEENS1_24CollectiveEpilogueBwdGQAISA_fSD_Li256ELb0ELb0EEENS1_25SingleTileBwdLPTSchedulerILb0ELi128ELb0EEEEEEEEEvNT_6ParamsE$_ZN4cute5tupleIJNS0_IJNS_1CILi8EEENS1_ILi2EEES3_S3_S2_S3_EEENS0_IJNS1_ILi1EEEiiiNS1_ILi72EEENS1_ILi512EEEEEEEEC2ERKS4_RKS8_)
$_ZN7cutlass13device_kernelIN5flash19enable_sm80_to_sm89INS1_16FlashAttnBwdSm80INS1_25CollectiveMainloopBwdSm80ILi2ELi2EN4cute5tupleIJNS5_1CILi128EEES8_NS7_ILi64EEEEEENS_10bfloat16_tEfNS_4arch4Sm80ELb1ELb0ELb1ELb0ELb0ELb0ELb0ELb0ELi2ELi4ELi4ELi4ELb0EEENS1_24CollectiveEpilogueBwdGQAISA_fSD_Li256ELb0ELb0EEENS1_25SingleTileBwdLPTSchedulerILb0ELi128ELb0EEEEEEEEEvNT_6ParamsE$_ZN4cute5tupleIJNS0_IJNS_1CILi8EEENS1_ILi2EEES3_S3_S2_S3_EEENS0_IJNS1_ILi1EEEiiiNS1_ILi72EEENS1_ILi512EEEEEEEEC2ERKS4_RKS8_:
[----:B------:R-:W-:Y:S02]  /*a870*/  MOV R8, 0xa890 ;  /* 0x0000a89000087802 */ /* 0x000fe40000000f00 */
[----:B------:R-:W-:Y:S05]  /*a880*/  CALL.REL.NOINC `($_ZN7cutlass13device_kernelIN5flash19enable_sm80_to_sm89INS1_16FlashAttnBwdSm80INS1_25CollectiveMainloopBwdSm80ILi2ELi2EN4cute5tupleIJNS5_1CILi128EEES8_NS7_ILi64EEEEEENS_10bfloat16_tEfNS_4arch4Sm80ELb1ELb0ELb1ELb0ELb0ELb0ELb0ELb0ELi2ELi4ELi4ELi4ELb0EEENS1_24CollectiveEpilogueBwdGQAISA_fSD_Li256ELb0ELb0EEENS1_25SingleTileBwdLPTSchedulerILb0ELi128ELb0EEEEEEEEEvNT_6ParamsE$_ZN4cute3eso3ESOILb1ELb0EJNS_5tupleIJNS_1CILi8EEENS3_ILi2EEES5_S5_S4_S5_EEENS2_IJNS3_ILi1EEEiiiNS3_ILi72EEENS3_ILi512EEEEEEEEC2ERKS6_RKSA_) ;  /* 0xffffdf2000007944 */ /* 0x000fea0003c3ffff */
[----:B-1----:R-:W-:Y:S02]  /*a890*/  MOV R2, R6 ;  /* 0x0000000600027202 */ /* 0x002fe40000000f00 */
[----:B------:R-:W-:-:S04]  /*a8a0*/  MOV R3, 0x0 ;  /* 0x0000000000037802 */ /* 0x000fc80000000f00 */
[----:B------:R-:W-:Y:S05]  /*a8b0*/  RET.REL.NODEC R2 `(_ZN7cutlass13device_kernelIN5flash19enable_sm80_to_sm89INS1_16FlashAttnBwdSm80INS1_25CollectiveMainloopBwdSm80ILi2ELi2EN4cute5tupleIJNS5_1CILi128EEES8_NS7_ILi64EEEEEENS_10bfloat16_tEfNS_4arch4Sm80ELb1ELb0ELb1ELb0ELb0ELb0ELb0ELb0ELi2ELi4ELi4ELi4ELb0EEENS1_24CollectiveEpilogueBwdGQAISA_fSD_Li256ELb0ELb0EEENS1_25SingleTileBwdLPTSchedulerILb0ELi128ELb0EEEEEEEEEvNT_6ParamsE) ;  /* 0xffff574002007950 */ /* 0x000fea0003c3ffff */
        .type           $_ZN7cutlass13device_kernelIN5flash19enable_sm80_to_sm89INS1_16FlashAttnBwdSm80INS1_25CollectiveMainloopBwdSm80ILi2ELi2EN4cute5tupleIJNS5_1CILi128EEES8_NS7_ILi64EEEEEENS_10bfloat16_tEfNS_4arch4Sm80ELb1ELb0ELb1ELb0ELb0ELb0ELb0ELb0ELi2ELi4ELi4ELi4ELb0EEENS1_24CollectiveEpilogueBwdGQAISA_fSD_Li256ELb0ELb0EEENS1_25SingleTileBwdLPTSchedulerILb0ELi128ELb0EEEEEEEEEvNT_6ParamsE$_ZN4cute5tupleIJNS_1CILi0EEEiEEC2ERKS2_RKi,@function
        .size           $_ZN7cutlass13device_kernelIN5flash19enable_sm80_to_sm89INS1_16FlashAttnBwdSm80INS1_25CollectiveMainloopBwdSm80ILi2ELi2EN4cute5tupleIJNS5_1CILi128EEES8_NS7_ILi64EEEEEENS_10bfloat16_tEfNS_4arch4Sm80ELb1ELb0ELb1ELb0ELb0ELb0ELb0ELb0ELi2ELi4ELi4ELi4ELb0EEENS1_24CollectiveEpilogueBwdGQAISA_fSD_Li256ELb0ELb0EEENS1_25SingleTileBwdLPTSchedulerILb0ELi128ELb0EEEEEEEEEvNT_6ParamsE$_ZN4cute5tupleIJNS_1CILi0EEEiEEC2ERKS2_RKi,($_ZN7cutlass13device_kernelIN5flash19enable_sm80_to_sm89INS1_16FlashAttnBwdSm80INS1_25CollectiveMainloopBwdSm80ILi2ELi2EN4cute5tupleIJNS5_1CILi128EEES8_NS7_ILi64EEEEEENS_10bfloat16_tEfNS_4arch4Sm80ELb1ELb0ELb1ELb0ELb0ELb0ELb0ELb0ELi2ELi4ELi4ELi4ELb0EEENS1_24CollectiveEpilogueBwdGQAISA_fSD_Li256ELb0ELb0EEENS1_25SingleTileBwdLPTSchedulerILb0ELi128ELb0EEEEEEEEEvNT_6ParamsE$_ZN4cute5tupleIJNS_1CILi2EEEiEEC2ERKS2_RKi - $_ZN7cutlass13device_kernelIN5flash19enable_sm80_to_sm89INS1_16FlashAttnBwdSm80INS1_25CollectiveMainloopBwdSm80ILi2ELi2EN4cute5tupleIJNS5_1CILi128EEES8_NS7_ILi64EEEEEENS_10bfloat16_tEfNS_4arch4Sm80ELb1ELb0ELb1ELb0ELb0ELb0ELb0ELb0ELi2ELi4ELi4ELi4ELb0EEENS1_24CollectiveEpilogueBwdGQAISA_fSD_Li256ELb0ELb0EEENS1_25SingleTileBwdLPTSchedulerILb0ELi128ELb0EEEEEEEEEvNT_6ParamsE$_ZN4cute5tupleIJNS_1CILi0EEEiEEC2ERKS2_RKi)
$_ZN7cutlass13device_kernelIN5flash19enable_sm80_to_sm89INS1_16FlashAttnBwdSm80INS1_25CollectiveMainloopBwdSm80ILi2ELi2EN4cute5tupleIJNS5_1CILi128EEES8_NS7_ILi64EEEEEENS_10bfloat16_tEfNS_4arch4Sm80ELb1ELb0ELb1ELb0ELb0ELb0ELb0ELb0ELi2ELi4ELi4ELi4ELb0EEENS1_24CollectiveEpilogueBwdGQAISA_fSD_Li256ELb0ELb0EEENS1_25SingleTileBwdLPTSchedulerILb0ELi128ELb0EEEEEEEEEvNT_6ParamsE$_ZN4cute5tupleIJNS_1CILi0EEEiEEC2ERKS2_RKi:
[----:B------:R-:W-:Y:S02]  /*a8c0*/  MOV R13, R11 ;  /* 0x0000000b000d7202 */ /* 0x000fe40000000f00 */
[----:B------:R-:W-:Y:S02]  /*a8d0*/  MOV R8, 0xa8f0 ;  /* 0x0000a8f000087802 */ /* 0x000fe40000000f00 */
[----:B------:R-:W-:Y:S05]  /*a8e0*/  CALL.REL.NOINC `($_ZN7cutlass13device_kernelIN5flash19enable_sm80_to_sm89INS1_16FlashAttnBwdSm80INS1_25CollectiveMainloopBwdSm80ILi2ELi2EN4cute5tupleIJNS5_1CILi128EEES8_NS7_ILi64EEEEEENS_10bfloat16_tEfNS_4arch4Sm80ELb1ELb0ELb1ELb0ELb0ELb0ELb0ELb0ELi2ELi4ELi4ELi4ELb0EEENS1_24CollectiveEpilogueBwdGQAISA_fSD_Li256ELb0ELb0EEENS1_25SingleTileBwdLPTSchedulerILb0ELi128ELb0EEEEEEEEEvNT_6ParamsE$_ZN4cute3eso3ESOILb1ELb0EJNS_1CILi0EEEiEEC2ERKS3_RKi) ;  /* 0xffffcae000007944 */ /* 0x000fea0003c3ffff */
[----:B-1----:R-:W-:Y:S02]  /*a8f0*/  MOV R2, R6 ;  /* 0x0000000600027202 */ /* 0x002fe40000000f00 */
[----:B------:R-:W-:-:S04]  /*a900*/  MOV R3, 0x0 ;  /* 0x0000000000037802 */ /* 0x000fc80000000f00 */
[----:B------:R-:W-:Y:S05]  /*a910*/  RET.REL.NODEC R2 `(_ZN7cutlass13device_kernelIN5flash19enable_sm80_to_sm89INS1_16FlashAttnBwdSm80INS1_25CollectiveMainloopBwdSm80ILi2ELi2EN4cute5tupleIJNS5_1CILi128EEES8_NS7_ILi64EEEEEENS_10bfloat16_tEfNS_4arch4Sm80ELb1ELb0ELb1ELb0ELb0ELb0ELb0ELb0ELi2ELi4ELi4ELi4ELb0EEENS1_24CollectiveEpilogueBwdGQAISA_fSD_Li256ELb0ELb0EEENS1_25SingleTileBwdLPTSchedulerILb0ELi128ELb0EEEEEEEEEvNT_6ParamsE) ;  /* 0xffff56e002007950 */ /* 0x000fea0003c3ffff */
        .type           $_ZN7cutlass13device_kernelIN5flash19enable_sm80_to_sm89INS1_16FlashAttnBwdSm80INS1_25CollectiveMainloopBwdSm80ILi2ELi2EN4cute5tupleIJNS5_1CILi128EEES8_NS7_ILi64EEEEEENS_10bfloat16_tEfNS_4arch4Sm80ELb1ELb0ELb1ELb0ELb0ELb0ELb0ELb0ELi2ELi4ELi4ELi4ELb0EEENS1_24CollectiveEpilogueBwdGQAISA_fSD_Li256ELb0ELb0EEENS1_25SingleTileBwdLPTSchedulerILb0ELi128ELb0EEEEEEEEEvNT_6ParamsE$_ZN4cute5tupleIJNS_1CILi2EEEiEEC2ERKS2_RKi,@function
        .size           $_ZN7cutlass13device_kernelIN5flash19enable_sm80_to_sm89INS1_16FlashAttnBwdSm80INS1_25CollectiveMainloopBwdSm80ILi2ELi2EN4cute5tupleIJNS5_1CILi128EEES8_NS7_ILi64EEEEEENS_10bfloat16_tEfNS_4arch4Sm80ELb1ELb0ELb1ELb0ELb0ELb0ELb0ELb0ELi2ELi4ELi4ELi4ELb0EEENS1_24CollectiveEpilogueBwdGQAISA_fSD_Li256ELb0ELb0EEENS1_25SingleTileBwdLPTSchedulerILb0ELi128ELb0EEEEEEEEEvNT_6ParamsE$_ZN4cute5tupleIJNS_1CILi2EEEiEEC2ERKS2_RKi,($_ZN7cutlass13device_kernelIN5flash19enable_sm80_to_sm89INS1_16FlashAttnBwdSm80INS1_25CollectiveMainloopBwdSm80ILi2ELi2EN4cute5tupleIJNS5_1CILi128EEES8_NS7_ILi64EEEEEENS_10bfloat16_tEfNS_4arch4Sm80ELb1ELb0ELb1ELb0ELb0ELb0ELb0ELb0ELi2ELi4ELi4ELi4ELb0EEENS1_24CollectiveEpilogueBwdGQAISA_fSD_Li256ELb0ELb0EEENS1_25SingleTileBwdLPTSchedulerILb0ELi128ELb0EEEEEEEEEvNT_6ParamsE$_ZN4cute5tupleIJNS_7SwizzleILi3ELi3ELi3EEENS_9MixedBitsILj0ELj432EEENS_6LayoutINS0_IJNS0_IJNS_1CILi2EEES7_S7_EEES7_NS6_ILi8EEEEEENS0_IJNS0_IJNS6_ILi64EEES9_NS6_ILi512EEEEEENS6_ILi8192EEENS6_ILi1024EEEEEEEEEEC2ERKS2_RKS4_RKSH_ - $_ZN7cutlass13device_kernelIN5flash19enable_sm80_to_sm89INS1_16FlashAttnBwdSm80INS1_25CollectiveMainloopBwdSm80ILi2ELi2EN4cute5tupleIJNS5_1CILi128EEES8_NS7_ILi64EEEEEENS_10bfloat16_tEfNS_4arch4Sm80ELb1ELb0ELb1ELb0ELb0ELb0ELb0ELb0ELi2ELi4ELi4ELi4ELb0EEENS1_24CollectiveEpilogueBwdGQAISA_fSD_Li256ELb0ELb0EEENS1_25SingleTileBwdLPTSchedulerILb0ELi128ELb0EEEEEEEEEvNT_6ParamsE$_ZN4cute5tupleIJNS_1CILi2EEEiEEC2ERKS2_RKi)
$_ZN7cutlass13device_kernelIN5flash19enable_sm80_to_sm89INS1_16FlashAttnBwdSm80INS1_25CollectiveMainloopBwdSm80ILi2ELi2EN4cute5tupleIJNS5_1CILi128EEES8_NS7_ILi64EEEEEENS_10bfloat16_tEfNS_4arch4Sm80ELb1ELb0ELb1ELb0ELb0ELb0ELb0ELb0ELi2ELi4ELi4ELi4ELb0EEENS1_24CollectiveEpilogueBwdGQAISA_fSD_Li256ELb0ELb0EEENS1_25SingleTileBwdLPTSchedulerILb0ELi128ELb0EEEEEEEEEvNT_6ParamsE$_ZN4cute5tupleIJNS_1CILi2EEEiEEC2ERKS2_RKi:
[----:B------:R-:W-:Y:S02]  /*a920*/  MOV R4, 0xa940 ;  /* 0x0000a94000047802 */ /* 0x000fe40000000f00 */
[----:B------:R-:W-:Y:S05]  /*a930*/  CALL.REL.NOINC `($_ZN7cutlass13device_kernelIN5flash19enable_sm80_to_sm89INS1_16FlashAttnBwdSm80INS1_25CollectiveMainloopBwdSm80ILi2ELi2EN4cute5tupleIJNS5_1CILi128EEES8_NS7_ILi64EEEEEENS_10bfloat16_tEfNS_4arch4Sm80ELb1ELb0ELb1ELb0ELb0ELb0ELb0ELb0ELi2ELi4ELi4ELi4ELb0EEENS1_24CollectiveEpilogueBwdGQAISA_fSD_Li256ELb0ELb0EEENS1_25SingleTileBwdLPTSchedulerILb0ELi128ELb0EEEEEEEEEvNT_6ParamsE$_ZN4cute3eso3ESOILb1ELb0EJNS_1CILi2EEEiEEC2ERKS3_RKi) ;  /* 0xffffd06000007944 */ /* 0x000fea0003c3ffff */
[----:B-1----:R-:W-:Y:S02]  /*a940*/  MOV R2, R6 ;  /* 0x0000000600027202 */ /* 0x002fe40000000f00 */
[----:B------:R-:W-:-:S04]  /*a950*/  MOV R3, 0x0 ;  /* 0x0000000000037802 */ /* 0x000fc80000000f00 */
[----:B------:R-:W-:Y:S05]  /*a960*/  RET.REL.NODEC R2 `(_ZN7cutlass13device_kernelIN5flash19enable_sm80_to_sm89INS1_16FlashAttnBwdSm80INS1_25CollectiveMainloopBwdSm80ILi2ELi2EN4cute5tupleIJNS5_1CILi128EEES8_NS7_ILi64EEEEEENS_10bfloat16_tEfNS_4arch4Sm80ELb1ELb0ELb1ELb0ELb0ELb0ELb0ELb0ELi2ELi4ELi4ELi4ELb0EEENS1_24CollectiveEpilogueBwdGQAISA_fSD_Li256ELb0ELb0EEENS1_25SingleTileBwdLPTSchedulerILb0ELi128ELb0EEEEEEEEEvNT_6ParamsE) ;  /* 0xffff569002007950 */ /* 0x000fea0003c3ffff */
        .type           $_ZN7cutlass13device_kernelIN5flash19enable_sm80_to_sm89INS1_16FlashAttnBwdSm80INS1_25CollectiveMainloopBwdSm80ILi2ELi2EN4cute5tupleIJNS5_1CILi128EEES8_NS7_ILi64EEEEEENS_10bfloat16_tEfNS_4arch4Sm80ELb1ELb0ELb1ELb0ELb0ELb0ELb0ELb0ELi2ELi4ELi4ELi4ELb0EEENS1_24CollectiveEpilogueBwdGQAISA_fSD_Li256ELb0ELb0EEENS1_25SingleTileBwdLPTSchedulerILb0ELi128ELb0EEEEEEEEEvNT_6ParamsE$_ZN4cute5tupleIJNS_7SwizzleILi3ELi3ELi3EEENS_9MixedBitsILj0ELj432EEENS_6LayoutINS0_IJNS0_IJNS_1CILi2EEES7_S7_EEES7_NS6_ILi8EEEEEENS0_IJNS0_IJNS6_ILi64EEES9_NS6_ILi512EEEEEENS6_ILi8192EEENS6_ILi1024EEEEEEEEEEC2ERKS2_RKS4_RKSH_,@function
        .size           $_ZN7cutlass13device_kernelIN5flash19enable_sm80_to_sm89INS1_16FlashAttnBwdSm80INS1_25CollectiveMainloopBwdSm80ILi2ELi2EN4cute5tupleIJNS5_1CILi128EEES8_NS7_ILi64EEEEEENS_10bfloat16_tEfNS_4arch4Sm80ELb1ELb0ELb1ELb0ELb0ELb0ELb0ELb0ELi2ELi4ELi4ELi4ELb0EEENS1_24CollectiveEpilogueBwdGQAISA_fSD_Li256ELb0ELb0EEENS1_25SingleTileBwdLPTSchedulerILb0ELi128ELb0EEEEEEEEEvNT_6ParamsE$_ZN4cute5tupleIJNS_7SwizzleILi3ELi3ELi3EEENS_9MixedBitsILj0ELj432EEENS_6LayoutINS0_IJNS0_IJNS_1CILi2EEES7_S7_EEES7_NS6_ILi8EEEEEENS0_IJNS0_IJNS6_ILi64EEES9_NS6_ILi512EEEEEENS6_ILi8192EEENS6_ILi1024EEEEEEEEEEC2ERKS2_RKS4_RKSH_,($_ZN7cutlass13device_kernelIN5flash19enable_sm80_to_sm89INS1_16FlashAttnBwdSm80INS1_25CollectiveMainloopBwdSm80ILi2ELi2EN4cute5tupleIJNS5_1CILi128EEES8_NS7_ILi64EEEEEENS_10bfloat16_tEfNS_4arch4Sm80ELb1ELb0ELb1ELb0ELb0ELb0ELb0ELb0ELi2ELi4ELi4ELi4ELb0EEENS1_24CollectiveEpilogueBwdGQAISA_fSD_Li256ELb0ELb0EEENS1_25SingleTileBwdLPTSchedulerILb0ELi128ELb0EEEEEEEEEvNT_6ParamsE$_ZN4cute5tupleIJiEEC2ERKi - $_ZN7cutlass13device_kernelIN5flash19enable_sm80_to_sm89INS1_16FlashAttnBwdSm80INS1_25CollectiveMainloopBwdSm80ILi2ELi2EN4cute5tupleIJNS5_1CILi128EEES8_NS7_ILi64EEEEEENS_10bfloat16_tEfNS_4arch4Sm80ELb1ELb0ELb1ELb0ELb0ELb0ELb0ELb0ELi2ELi4ELi4ELi4ELb0EEENS1_24CollectiveEpilogueBwdGQAISA_fSD_Li256ELb0ELb0EEENS1_25SingleTileBwdLPTSchedulerILb0ELi128ELb0EEEEEEEEEvNT_6ParamsE$_ZN4cute5tupleIJNS_7SwizzleILi3ELi3ELi3EEENS_9MixedBitsILj0ELj432EEENS_6LayoutINS0_IJNS0_IJNS_1CILi2EEES7_S7_EEES7_NS6_ILi8EEEEEENS0_IJNS0_IJNS6_ILi64EEES9_NS6_ILi512EEEEEENS6_ILi8192EEENS6_ILi1024EEEEEEEEEEC2ERKS2_RKS4_RKSH_)
$_ZN7cutlass13device_kernelIN5flash19enable_sm80_to_sm89INS1_16FlashAttnBwdSm80INS1_25CollectiveMainloopBwdSm80ILi2ELi2EN4cute5tupleIJNS5_1CILi128EEES8_NS7_ILi64EEEEEENS_10bfloat16_tEfNS_4arch4Sm80ELb1ELb0ELb1ELb0ELb0ELb0ELb0ELb0ELi2ELi4ELi4ELi4ELb0EEENS1_24CollectiveEpilogueBwdGQAISA_fSD_Li256ELb0ELb0EEENS1_25SingleTileBwdLPTSchedulerILb0ELi128ELb0EEEEEEEEEvNT_6ParamsE$_ZN4cute5tupleIJNS_7SwizzleILi3ELi3ELi3EEENS_9MixedBitsILj0ELj432EEENS_6LayoutINS0_IJNS0_IJNS_1CILi2EEES7_S7_EEES7_NS6_ILi8EEEEEENS0_IJNS0_IJNS6_ILi64EEES9_NS6_ILi512EEEEEENS6_ILi8192EEENS6_ILi1024EEEEEEEEEEC2ERKS2_RKS4_RKSH_:
[----:B------:R-:W-:Y:S02]  /*a970*/  MOV R6, 0xa990 ;  /* 0x0000a99000067802 */ /* 0x000fe40000000f00 */
[----:B------:R-:W-:Y:S05]  /*a980*/  CALL.REL.NOINC `($_ZN7cutlass13device_kernelIN5flash19enable_sm80_to_sm89INS1_16FlashAttnBwdSm80INS1_25CollectiveMainloopBwdSm80ILi2ELi2EN4cute5tupleIJNS5_1CILi128EEES8_NS7_ILi64EEEEEENS_10bfloat16_tEfNS_4arch4Sm80ELb1ELb0ELb1ELb0ELb0ELb0ELb0ELb0ELi2ELi4ELi4ELi4ELb0EEENS1_24CollectiveEpilogueBwdGQAISA_fSD_Li256ELb0ELb0EEENS1_25SingleTileBwdLPTSchedulerILb0ELi128ELb0EEEEEEEEEvNT_6ParamsE$_ZN4cute3eso3ESOILb1ELb0EJNS_7SwizzleILi3ELi3ELi3EEENS_9MixedBitsILj0ELj432EEENS_6LayoutINS_5tupleIJNS7_IJNS_1CILi2EEES9_S9_EEES9_NS8_ILi8EEEEEENS7_IJNS7_IJNS8_ILi64EEESB_NS8_ILi512EEEEEENS8_ILi8192EEENS8_ILi1024EEEEEEEEEEC2ERKS3_RKS5_RKSJ_) ;  /* 0xfffff77000007944 */ /* 0x000fea0003c3ffff */
[----:B------:R-:W-:-:S04]  /*a990*/  MOV R5, 0x0 ;  /* 0x0000000000057802 */ /* 0x000fc80000000f00 */
[----:B------:R-:W-:Y:S05]  /*a9a0*/  RET.REL.NODEC R4 `(_ZN7cutlass13device_kernelIN5flash19enable_sm80_to_sm89INS1_16FlashAttnBwdSm80INS1_25CollectiveMainloopBwdSm80ILi2ELi2EN4cute5tupleIJNS5_1CILi128EEES8_NS7_ILi64EEEEEENS_10bfloat16_tEfNS_4arch4Sm80ELb1ELb0ELb1ELb0ELb0ELb0ELb0ELb0ELi2ELi4ELi4ELi4ELb0EEENS1_24CollectiveEpilogueBwdGQAISA_fSD_Li256ELb0ELb0EEENS1_25SingleTileBwdLPTSchedulerILb0ELi128ELb0EEEEEEEEEvNT_6ParamsE) ;  /* 0xffff565004007950 */ /* 0x000fea0003c3ffff */
        .type           $_ZN7cutlass13device_kernelIN5flash19enable_sm80_to_sm89INS1_16FlashAttnBwdSm80INS1_25CollectiveMainloopBwdSm80ILi2ELi2EN4cute5tupleIJNS5_1CILi128EEES8_NS7_ILi64EEEEEENS_10bfloat16_tEfNS_4arch4Sm80ELb1ELb0ELb1ELb0ELb0ELb0ELb0ELb0ELi2ELi4ELi4ELi4ELb0EEENS1_24CollectiveEpilogueBwdGQAISA_fSD_Li256ELb0ELb0EEENS1_25SingleTileBwdLPTSchedulerILb0ELi128ELb0EEEEEEEEEvNT_6ParamsE$_ZN4cute5tupleIJiEEC2ERKi,@function
        .size           $_ZN7cutlass13device_kernelIN5flash19enable_sm80_to_sm89INS1_16FlashAttnBwdSm80INS1_25CollectiveMainloopBwdSm80ILi2ELi2EN4cute5tupleIJNS5_1CILi128EEES8_NS7_ILi64EEEEEENS_10bfloat16_tEfNS_4arch4Sm80ELb1ELb0ELb1ELb0ELb0ELb0ELb0ELb0ELi2ELi4ELi4ELi4ELb0EEENS1_24CollectiveEpilogueBwdGQAISA_fSD_Li256ELb0ELb0EEENS1_25SingleTileBwdLPTSchedulerILb0ELi128ELb0EEEEEEEEEvNT_6ParamsE$_ZN4cute5tupleIJiEEC2ERKi,($_ZN7cutlass13device_kernelIN5flash19enable_sm80_to_sm89INS1_16FlashAttnBwdSm80INS1_25CollectiveMainloopBwdSm80ILi2ELi2EN4cute5tupleIJNS5_1CILi128EEES8_NS7_ILi64EEEEEENS_10bfloat16_tEfNS_4arch4Sm80ELb1ELb0ELb1ELb0ELb0ELb0ELb0ELb0ELi2ELi4ELi4ELi4ELb0EEENS1_24CollectiveEpilogueBwdGQAISA_fSD_Li256ELb0ELb0EEENS1_25SingleTileBwdLPTSchedulerILb0ELi128ELb0EEEEEEEEEvNT_6ParamsE$_ZN4cute5tupleIJiNS_1CILi0EEEEEC2ERKiRKS2_ - $_ZN7cutlass13device_kernelIN5flash19enable_sm80_to_sm89INS1_16FlashAttnBwdSm80INS1_25CollectiveMainloopBwdSm80ILi2ELi2EN4cute5tupleIJNS5_1CILi128EEES8_NS7_ILi64EEEEEENS_10bfloat16_tEfNS_4arch4Sm80ELb1ELb0ELb1ELb0ELb0ELb0ELb0ELb0ELi2ELi4ELi4ELi4ELb0EEENS1_24CollectiveEpilogueBwdGQAISA_fSD_Li256ELb0ELb0EEENS1_25SingleTileBwdLPTSchedulerILb0ELi128ELb0EEEEEEEEEvNT_6ParamsE$_ZN4cute5tupleIJiEEC2ERKi)
$_ZN7cutlass13device_kernelIN5flash19enable_sm80_to_sm89INS1_16FlashAttnBwdSm80INS1_25CollectiveMainloopBwdSm80ILi2ELi2EN4cute5tupleIJNS5_1CILi128EEES8_NS7_ILi64EEEEEENS_10bfloat16_tEfNS_4arch4Sm80ELb1ELb0ELb1ELb0ELb0ELb0ELb0ELb0ELi2ELi4ELi4ELi4ELb0EEENS1_24CollectiveEpilogueBwdGQAISA_fSD_Li256ELb0ELb0EEENS1_25SingleTileBwdLPTSchedulerILb0ELi128ELb0EEEEEEEEEvNT_6ParamsE$_ZN4cute5tupleIJiEEC2ERKi:
[----:B------:R-:W-:Y:S02]  /*a9b0*/  MOV R8, 0xa9d0 ;  /* 0x0000a9d000087802 */ /* 0x000fe40000000f00 */
[----:B------:R-:W-:Y:S05]  /*a9c0*/  CALL.REL.NOINC `($_ZN7cutlass13device_kernelIN5flash19enable_sm80_to_sm89INS1_16FlashAttnBwdSm80INS1_25CollectiveMainloopBwdSm80ILi2ELi2EN4cute5tupleIJNS5_1CILi128EEES8_NS7_ILi64EEEEEENS_10bfloat16_tEfNS_4arch4Sm80ELb1ELb0ELb1ELb0ELb0ELb0ELb0ELb0ELi2ELi4ELi4ELi4ELb0EEENS1_24CollectiveEpilogueBwdGQAISA_fSD_Li256ELb0ELb0EEENS1_25SingleTileBwdLPTSchedulerILb0ELi128ELb0EEEEEEEEEvNT_6ParamsE$_ZN4cute3eso3ESOILb0ELb1EJiEEC2ERKi) ;  /* 0xffffc31000007944 */ /* 0x000fea0003c3ffff */
[----:B-1----:R-:W-:Y:S02]  /*a9d0*/  MOV R2, R10 ;  /* 0x0000000a00027202 */ /* 0x002fe40000000f00 */
[----:B------:R-:W-:-:S04]  /*a9e0*/  MOV R3, 0x0 ;  /* 0x0000000000037802 */ /* 0x000fc80000000f00 */
[----:B------:R-:W-:Y:S05]  /*a9f0*/  RET.REL.NODEC R2 `(_ZN7cutlass13device_kernelIN5flash19enable_sm80_to_sm89INS1_16FlashAttnBwdSm80INS1_25CollectiveMainloopBwdSm80ILi2ELi2EN4cute5tupleIJNS5_1CILi128EEES8_NS7_ILi64EEEEEENS_10bfloat16_tEfNS_4arch4Sm80ELb1ELb0ELb1ELb0ELb0ELb0ELb0ELb0ELi2ELi4ELi4ELi4ELb0EEENS1_24CollectiveEpilogueBwdGQAISA_fSD_Li256ELb0ELb0EEENS1_25SingleTileBwdLPTSchedulerILb0ELi128ELb0EEEEEEEEEvNT_6ParamsE) ;  /* 0xffff560002007950 */ /* 0x000fea0003c3ffff */
        .type           $_ZN7cutlass13device_kernelIN5flash19enable_sm80_to_sm89INS1_16FlashAttnBwdSm80INS1_25CollectiveMainloopBwdSm80ILi2ELi2EN4cute5tupleIJNS5_1CILi128EEES8_NS7_ILi64EEEEEENS_10bfloat16_tEfNS_4arch4Sm80ELb1ELb0ELb1ELb0ELb0ELb0ELb0ELb0ELi2ELi4ELi4ELi4ELb0EEENS1_24CollectiveEpilogueBwdGQAISA_fSD_Li256ELb0ELb0EEENS1_25SingleTileBwdLPTSchedulerILb0ELi128ELb0EEEEEEEEEvNT_6ParamsE$_ZN4cute5tupleIJiNS_1CILi0EEEEEC2ERKiRKS2_,@function
        .size           $_ZN7cutlass13device_kernelIN5flash19enable_sm80_to_sm89INS1_16FlashAttnBwdSm80INS1_25CollectiveMainloopBwdSm80ILi2ELi2EN4cute5tupleIJNS5_1CILi128EEES8_NS7_ILi64EEEEEENS_10bfloat16_tEfNS_4arch4Sm80ELb1ELb0ELb1ELb0ELb0ELb0ELb0ELb0ELi2ELi4ELi4ELi4ELb0EEENS1_24CollectiveEpilogueBwdGQAISA_fSD_Li256ELb0ELb0EEENS1_25SingleTileBwdLPTSchedulerILb0ELi128ELb0EEEEEEEEEvNT_6ParamsE$_ZN4cute5tupleIJiNS_1CILi0EEEEEC2ERKiRKS2_,($_ZN7cutlass13device_kernelIN5flash19enable_sm80_to_sm89INS1_16FlashAttnBwdSm80INS1_25CollectiveMainloopBwdSm80ILi2ELi2EN4cute5tupleIJNS5_1CILi128EEES8_NS7_ILi64EEEEEENS_10bfloat16_tEfNS_4arch4Sm80ELb1ELb0ELb1ELb0ELb0ELb0ELb0ELb0ELi2ELi4ELi4ELi4ELb0EEENS1_24CollectiveEpilogueBwdGQAISA_fSD_Li256ELb0ELb0EEENS1_25SingleTileBwdLPTSchedulerILb0ELi128ELb0EEEEEEEEEvNT_6ParamsE$_ZN4cute5tupleIJiiEEC2ERKiS3_ - $_ZN7cutlass13device_kernelIN5flash19enable_sm80_to_sm89INS1_16FlashAttnBwdSm80INS1_25CollectiveMainloopBwdSm80ILi2ELi2EN4cute5tupleIJNS5_1CILi128EEES8_NS7_ILi64EEEEEENS_10bfloat16_tEfNS_4arch4Sm80ELb1ELb0ELb1ELb0ELb0ELb0ELb0ELb0ELi2ELi4ELi4ELi4ELb0EEENS1_24CollectiveEpilogueBwdGQAISA_fSD_Li256ELb0ELb0EEENS1_25SingleTileBwdLPTSchedulerILb0ELi128ELb0EEEEEEEEEvNT_6ParamsE$_ZN4cute5tupleIJiNS_1CILi0EEEEEC2ERKiRKS2_)
$_ZN7cutlass13device_kernelIN5flash19enable_sm80_to_sm89INS1_16FlashAttnBwdSm80INS1_25CollectiveMainloopBwdSm80ILi2ELi2EN4cute5tupleIJNS5_1CILi128EEES8_NS7_ILi64EEEEEENS_10bfloat16_tEfNS_4arch4Sm80ELb1ELb0ELb1ELb0ELb0ELb0ELb0ELb0ELi2ELi4ELi4ELi4ELb0EEENS1_24CollectiveEpilogueBwdGQAISA_fSD_Li256ELb0ELb0EEENS1_25SingleTileBwdLPTSchedulerILb0ELi128ELb0EEEEEEEEEvNT_6ParamsE$_ZN4cute5tupleIJiNS_1CILi0EEEEEC2ERKiRKS2_:
[----:B------:R-:W-:Y:S02]  /*aa00*/  MOV R6, 0xaa20 ;  /* 0x0000aa2000067802 */ /* 0x000fe40000000f00 */
[----:B------:R-:W-:Y:S05]  /*aa10*/  CALL.REL.NOINC `($_ZN7cutlass13device_kernelIN5flash19enable_sm80_to_sm89INS1_16FlashAttnBwdSm80INS1_25CollectiveMainloopBwdSm80ILi2ELi2EN4cute5tupleIJNS5_1CILi128EEES8_NS7_ILi64EEEEEENS_10bfloat16_tEfNS_4arch4Sm80ELb1ELb0ELb1ELb0ELb0ELb0ELb0ELb0ELi2ELi4ELi4ELi4ELb0EEENS1_24CollectiveEpilogueBwdGQAISA_fSD_Li256ELb0ELb0EEENS1_25SingleTileBwdLPTSchedulerILb0ELi128ELb0EEEEEEEEEvNT_6ParamsE$_ZN4cute3eso3ESOILb0ELb1EJiNS_1CILi0EEEEEC2ERKiRKS3_) ;  /* 0xffffc30000007944 */ /* 0x000fea0003c3ffff */
[----:B------:R-:W-:-:S04]  /*aa20*/  MOV R11, 0x0 ;  /* 0x00000000000b7802 */ /* 0x000fc80000000f00 */
[----:B------:R-:W-:Y:S05]  /*aa30*/  RET.REL.NODEC R10 `(_ZN7cutlass13device_kernelIN5flash19enable_sm80_to_sm89INS1_16FlashAttnBwdSm80INS1_25CollectiveMainloopBwdSm80ILi2ELi2EN4cute5tupleIJNS5_1CILi128EEES8_NS7_ILi64EEEEEENS_10bfloat16_tEfNS_4arch4Sm80ELb1ELb0ELb1ELb0ELb0ELb0ELb0ELb0ELi2ELi4ELi4ELi4ELb0EEENS1_24CollectiveEpilogueBwdGQAISA_fSD_Li256ELb0ELb0EEENS1_25SingleTileBwdLPTSchedulerILb0ELi128ELb0EEEEEEEEEvNT_6ParamsE) ;  /* 0xffff55c00a007950 */ /* 0x000fea0003c3ffff */
        .type           $_ZN7cutlass13device_kernelIN5flash19enable_sm80_to_sm89INS1_16FlashAttnBwdSm80INS1_25CollectiveMainloopBwdSm80ILi2ELi2EN4cute5tupleIJNS5_1CILi128EEES8_NS7_ILi64EEEEEENS_10bfloat16_tEfNS_4arch4Sm80ELb1ELb0ELb1ELb0ELb0ELb0ELb0ELb0ELi2ELi4ELi4ELi4ELb0EEENS1_24CollectiveEpilogueBwdGQAISA_fSD_Li256ELb0ELb0EEENS1_25SingleTileBwdLPTSchedulerILb0ELi128ELb0EEEEEEEEEvNT_6ParamsE$_ZN4cute5tupleIJiiEEC2ERKiS3_,@function
        .size           $_ZN7cutlass13device_kernelIN5flash19enable_sm80_to_sm89INS1_16FlashAttnBwdSm80INS1_25CollectiveMainloopBwdSm80ILi2ELi2EN4cute5tupleIJNS5_1CILi128EEES8_NS7_ILi64EEEEEENS_10bfloat16_tEfNS_4arch4Sm80ELb1ELb0ELb1ELb0ELb0ELb0ELb0ELb0ELi2ELi4ELi4ELi4ELb0EEENS1_24CollectiveEpilogueBwdGQAISA_fSD_Li256ELb0ELb0EEENS1_25SingleTileBwdLPTSchedulerILb0ELi128ELb0EEEEEEEEEvNT_6ParamsE$_ZN4cute5tupleIJiiEEC2ERKiS3_,($_ZN7cutlass13device_kernelIN5flash19enable_sm80_to_sm89INS1_16FlashAttnBwdSm80INS1_25CollectiveMainloopBwdSm80ILi2ELi2EN4cute5tupleIJNS5_1CILi128EEES8_NS7_ILi64EEEEEENS_10bfloat16_tEfNS_4arch4Sm80ELb1ELb0ELb1ELb0ELb0ELb0ELb0ELb0ELi2ELi4ELi4ELi4ELb0EEENS1_24CollectiveEpilogueBwdGQAISA_fSD_Li256ELb0ELb0EEENS1_25SingleTileBwdLPTSchedulerILb0ELi128ELb0EEEEEEEEEvNT_6ParamsE$_ZN4cute8gmem_ptrIPKN7cutlass10bfloat16_tEECI1NS_12iter_adaptorIS4_S5_EEES4_ - $_ZN7cutlass13device_kernelIN5flash19enable_sm80_to_sm89INS1_16FlashAttnBwdSm80INS1_25CollectiveMainloopBwdSm80ILi2ELi2EN4cute5tupleIJNS5_1CILi128EEES8_NS7_ILi64EEEEEENS_10bfloat16_tEfNS_4arch4Sm80ELb1ELb0ELb1ELb0ELb0ELb0ELb0ELb0ELi2ELi4ELi4ELi4ELb0EEENS1_24CollectiveEpilogueBwdGQAISA_fSD_Li256ELb0ELb0EEENS1_25SingleTileBwdLPTSchedulerILb0ELi128ELb0EEEEEEEEEvNT_6ParamsE$_ZN4cute5tupleIJiiEEC2ERKiS3_)
$_ZN7cutlass13device_kernelIN5flash19enable_sm80_to_sm89INS1_16FlashAttnBwdSm80INS1_25CollectiveMainloopBwdSm80ILi2ELi2EN4cute5tupleIJNS5_1CILi128EEES8_NS7_ILi64EEEEEENS_10bfloat16_tEfNS_4arch4Sm80ELb1ELb0ELb1ELb0ELb0ELb0ELb0ELb0ELi2ELi4ELi4ELi4ELb0EEENS1_24CollectiveEpilogueBwdGQAISA_fSD_Li256ELb0ELb0EEENS1_25SingleTileBwdLPTSchedulerILb0ELi128ELb0EEEEEEEEEvNT_6ParamsE$_ZN4cute5tupleIJiiEEC2ERKiS3_:
[----:B------:R-:W-:Y:S02]  /*aa40*/  MOV R8, 0xaa60 ;  /* 0x0000aa6000087802 */ /* 0x000fe40000000f00 */
[----:B------:R-:W-:Y:S05]  /*aa50*/  CALL.REL.NOINC `($_ZN7cutlass13device_kernelIN5flash19enable_sm80_to_sm89INS1_16FlashAttnBwdSm80INS1_25CollectiveMainloopBwdSm80ILi2ELi2EN4cute5tupleIJNS5_1CILi128EEES8_NS7_ILi64EEEEEENS_10bfloat16_tEfNS_4arch4Sm80ELb1ELb0ELb1ELb0ELb0ELb0ELb0ELb0ELi2ELi4ELi4ELi4ELb0EEENS1_24CollectiveEpilogueBwdGQAISA_fSD_Li256ELb0ELb0EEENS1_25SingleTileBwdLPTSchedulerILb0ELi128ELb0EEEEEEEEEvNT_6ParamsE$_ZN4cute3eso3ESOILb0ELb0EJiiEEC2ERKiS4_) ;  /* 0xffffbad000007944 */ /* 0x000fea0003c3ffff */
[----:B-1----:R-:W-:Y:S02]  /*aa60*/  MOV R2, R6 ;  /* 0x0000000600027202 */ /* 0x002fe40000000f00 */
[----:B------:R-:W-:-:S04]  /*aa70*/  MOV R3, 0x0 ;  /* 0x0000000000037802 */ /* 0x000fc80000000f00 */
[----:B------:R-:W-:Y:S05]  /*aa80*/  RET.REL.NODEC R2 `(_ZN7cutlass13device_kernelIN5flash19enable_sm80_to_sm89INS1_16FlashAttnBwdSm80INS1_25CollectiveMainloopBwdSm80ILi2ELi2EN4cute5tupleIJNS5_1CILi128EEES8_NS7_ILi64EEEEEENS_10bfloat16_tEfNS_4arch4Sm80ELb1ELb0ELb1ELb0ELb0ELb0ELb0ELb0ELi2ELi4ELi4ELi4ELb0EEENS1_24CollectiveEpilogueBwdGQAISA_fSD_Li256ELb0ELb0EEENS1_25SingleTileBwdLPTSchedulerILb0ELi128ELb0EEEEEEEEEvNT_6ParamsE) ;  /* 0xffff557002007950 */ /* 0x000fea0003c3ffff */
        .type           $_ZN7cutlass13device_kernelIN5flash19enable_sm80_to_sm89INS1_16FlashAttnBwdSm80INS1_25CollectiveMainloopBwdSm80ILi2ELi2EN4cute5tupleIJNS5_1CILi128EEES8_NS7_ILi64EEEEEENS_10bfloat16_tEfNS_4arch4Sm80ELb1ELb0ELb1ELb0ELb0ELb0ELb0ELb0ELi2ELi4ELi4ELi4ELb0EEENS1_24CollectiveEpilogueBwdGQAISA_fSD_Li256ELb0ELb0EEENS1_25SingleTileBwdLPTSchedulerILb0ELi128ELb0EEEEEEEEEvNT_6ParamsE$_ZN4cute8gmem_ptrIPKN7cutlass10bfloat16_tEECI1NS_12iter_adaptorIS4_S5_EEES4_,@function
        .size           $_ZN7cutlass13device_kernelIN5flash19enable_sm80_to_sm89INS1_16FlashAttnBwdSm80INS1_25CollectiveMainloopBwdSm80ILi2ELi2EN4cute5tupleIJNS5_1CILi128EEES8_NS7_ILi64EEEEEENS_10bfloat16_tEfNS_4arch4Sm80ELb1ELb0ELb1ELb0ELb0ELb0ELb0ELb0ELi2ELi4ELi4ELi4ELb0EEENS1_24CollectiveEpilogueBwdGQAISA_fSD_Li256ELb0ELb0EEENS1_25SingleTileBwdLPTSchedulerILb0ELi128ELb0EEEEEEEEEvNT_6ParamsE$_ZN4cute8gmem_ptrIPKN7cutlass10bfloat16_tEECI1NS_12iter_adaptorIS4_S5_EEES4_,($_ZN7cutlass13device_kernelIN5flash19enable_sm80_to_sm89INS1_16FlashAttnBwdSm80INS1_25CollectiveMainloopBwdSm80ILi2ELi2EN4cute5tupleIJNS5_1CILi128EEES8_NS7_ILi64EEEEEENS_10bfloat16_tEfNS_4arch4Sm80ELb1ELb0ELb1ELb0ELb0ELb0ELb0ELb0ELi2ELi4ELi4ELi4ELb0EEENS1_24CollectiveEpilogueBwdGQAISA_fSD_Li256ELb0ELb0EEENS1_25SingleTileBwdLPTSchedulerILb0ELi128ELb0EEEEEEEEEvNT_6ParamsE$_ZN4cute8gmem_ptrIPKN7cutlass9uint128_tEECI1NS_12iter_adaptorIS4_S5_EEES4_ - $_ZN7cutlass13device_kernelIN5flash19enable_sm80_to_sm89INS1_16FlashAttnBwdSm80INS1_25CollectiveMainloopBwdSm80ILi2ELi2EN4cute5tupleIJNS5_1CILi128EEES8_NS7_ILi64EEEEEENS_10bfloat16_tEfNS_4arch4Sm80ELb1ELb0ELb1ELb0ELb0ELb0ELb0ELb0ELi2ELi4ELi4ELi4ELb0EEENS1_24CollectiveEpilogueBwdGQAISA_fSD_Li256ELb0ELb0EEENS1_25SingleTileBwdLPTSchedulerILb0ELi128ELb0EEEEEEEEEvNT_6ParamsE$_ZN4cute8gmem_ptrIPKN7cutlass10bfloat16_tEECI1NS_12iter_adaptorIS4_S5_EEES4_)
$_ZN7cutlass13device_kernelIN5flash19enable_sm80_to_sm89INS1_16FlashAttnBwdSm80INS1_25CollectiveMainloopBwdSm80ILi2ELi2EN4cute5tupleIJNS5_1CILi128EEES8_NS7_ILi64EEEEEENS_10bfloat16_tEfNS_4arch4Sm80ELb1ELb0ELb1ELb0ELb0ELb0ELb0ELb0ELi2ELi4ELi4ELi4ELb0EEENS1_24CollectiveEpilogueBwdGQAISA_fSD_Li256ELb0ELb0EEENS1_25SingleTileBwdLPTSchedulerILb0ELi128ELb0EEEEEEEEEvNT_6ParamsE$_ZN4cute8gmem_ptrIPKN7cutlass10bfloat16_tEECI1NS_12iter_adaptorIS4_S5_EEES4_:
[----:B------:R-:W-:Y:S02]  /*aa90*/  MOV R10, 0xaab0 ;  /* 0x0000aab0000a7802 */ /* 0x000fe40000000f00 */
[----:B------:R-:W-:Y:S05]  /*aaa0*/  CALL.REL.NOINC `($_ZN7cutlass13device_kernelIN5flash19enable_sm80_to_sm89INS1_16FlashAttnBwdSm80INS1_25CollectiveMainloopBwdSm80ILi2ELi2EN4cute5tupleIJNS5_1CILi128EEES8_NS7_ILi64EEEEEENS_10bfloat16_tEfNS_4arch4Sm80ELb1ELb0ELb1ELb0ELb0ELb0ELb0ELb0ELi2ELi4ELi4ELi4ELb0EEENS1_24CollectiveEpilogueBwdGQAISA_fSD_Li256ELb0ELb0EEENS1_25SingleTileBwdLPTSchedulerILb0ELi128ELb0EEEEEEEEEvNT_6ParamsE$_ZN4cute12iter_adaptorIPKN7cutlass10bfloat16_tENS_8gmem_ptrIS4_EEEC2ES4_) ;  /* 0xffffa94000007944 */ /* 0x000fea0003c3ffff */
[----:B------:R-:W-:-:S04]  /*aab0*/  MOV R9, 0x0 ;  /* 0x0000000000097802 */ /* 0x000fc80000000f00 */
[----:B------:R-:W-:Y:S05]  /*aac0*/  RET.REL.NODEC R8 `(_ZN7cutlass13device_kernelIN5flash19enable_sm80_to_sm89INS1_16FlashAttnBwdSm80INS1_25CollectiveMainloopBwdSm80ILi2ELi2EN4cute5tupleIJNS5_1CILi128EEES8_NS7_ILi64EEEEEENS_10bfloat16_tEfNS_4arch4Sm80ELb1ELb0ELb1ELb0ELb0ELb0ELb0ELb0ELi2ELi4ELi4ELi4ELb0EEENS1_24CollectiveEpilogueBwdGQAISA_fSD_Li256ELb0ELb0EEENS1_25SingleTileBwdLPTSchedulerILb0ELi128ELb0EEEEEEEEEvNT_6ParamsE) ;  /* 0xffff553008007950 */ /* 0x000fea0003c3ffff */
        .type           $_ZN7cutlass13device_kernelIN5flash19enable_sm80_to_sm89INS1_16FlashAttnBwdSm80INS1_25CollectiveMainloopBwdSm80ILi2ELi2EN4cute5tupleIJNS5_1CILi128EEES8_NS7_ILi64EEEEEENS_10bfloat16_tEfNS_4arch4Sm80ELb1ELb0ELb1ELb0ELb0ELb0ELb0ELb0ELi2ELi4ELi4ELi4ELb0EEENS1_24CollectiveEpilogueBwdGQAISA_fSD_Li256ELb0ELb0EEENS1_25SingleTileBwdLPTSchedulerILb0ELi128ELb0EEEEEEEEEvNT_6ParamsE$_ZN4cute8gmem_ptrIPKN7cutlass9uint128_tEECI1NS_12iter_adaptorIS4_S5_EEES4_,@function
        .size           $_ZN7cutlass13device_kernelIN5flash19enable_sm80_to_sm89INS1_16FlashAttnBwdSm80INS1_25CollectiveMainloopBwdSm80ILi2ELi2EN4cute5tupleIJNS5_1CILi128EEES8_NS7_ILi64EEEEEENS_10bfloat16_tEfNS_4arch4Sm80ELb1ELb0ELb1ELb0ELb0ELb0ELb0ELb0ELi2ELi4ELi4ELi4ELb0EEENS1_24CollectiveEpilogueBwdGQAISA_fSD_Li256ELb0ELb0EEENS1_25SingleTileBwdLPTSchedulerILb0ELi128ELb0EEEEEEEEEvNT_6ParamsE$_ZN4cute8gmem_ptrIPKN7cutlass9uint128_tEECI1NS_12iter_adaptorIS4_S5_EEES4_,($_ZN7cutlass13device_kernelIN5flash19enable_sm80_to_sm89INS1_16FlashAttnBwdSm80INS1_25CollectiveMainloopBwdSm80ILi2ELi2EN4cute5tupleIJNS5_1CILi128EEES8_NS7_ILi64EEEEEENS_10bfloat16_tEfNS_4arch4Sm80ELb1ELb0ELb1ELb0ELb0ELb0ELb0ELb0ELi2ELi4ELi4ELi4ELb0EEENS1_24CollectiveEpilogueBwdGQAISA_fSD_Li256ELb0ELb0EEENS1_25SingleTileBwdLPTSchedulerILb0ELi128ELb0EEEEEEEEEvNT_6ParamsE$_ZN4cute8gmem_ptrIPKfECI1NS_12iter_adaptorIS2_S3_EEES2_ - $_ZN7cutlass13device_kernelIN5flash19enable_sm80_to_sm89INS1_16FlashAttnBwdSm80INS1_25CollectiveMainloopBwdSm80ILi2ELi2EN4cute5tupleIJNS5_1CILi128EEES8_NS7_ILi64EEEEEENS_10bfloat16_tEfNS_4arch4Sm80ELb1ELb0ELb1ELb0ELb0ELb0ELb0ELb0ELi2ELi4ELi4ELi4ELb0EEENS1_24CollectiveEpilogueBwdGQAISA_fSD_Li256ELb0ELb0EEENS1_25SingleTileBwdLPTSchedulerILb0ELi128ELb0EEEEEEEEEvNT_6ParamsE$_ZN4cute8gmem_ptrIPKN7cutlass9uint128_tEECI1NS_12iter_adaptorIS4_S5_EEES4_)
$_ZN7cutlass13device_kernelIN5flash19enable_sm80_to_sm89INS1_16FlashAttnBwdSm80INS1_25CollectiveMainloopBwdSm80ILi2ELi2EN4cute5tupleIJNS5_1CILi128EEES8_NS7_ILi64EEEEEENS_10bfloat16_tEfNS_4arch4Sm80ELb1ELb0ELb1ELb0ELb0ELb0ELb0ELb0ELi2ELi4ELi4ELi4ELb0EEENS1_24CollectiveEpilogueBwdGQAISA_fSD_Li256ELb0ELb0EEENS1_25SingleTileBwdLPTSchedulerILb0ELi128ELb0EEEEEEEEEvNT_6ParamsE$_ZN4cute8gmem_ptrIPKN7cutlass9uint128_tEECI1NS_12iter_adaptorIS4_S5_EEES4_:
[----:B------:R-:W-:Y:S02]  /*aad0*/  MOV R10, 0xaaf0 ;  /* 0x0000aaf0000a7802 */ /* 0x000fe40000000f00 */
[----:B------:R-:W-:Y:S05]  /*aae0*/  CALL.REL.NOINC `($_ZN7cutlass13device_kernelIN5flash19enable_sm80_to_sm89INS1_16FlashAttnBwdSm80INS1_25CollectiveMainloopBwdSm80ILi2ELi2EN4cute5tupleIJNS5_1CILi128EEES8_NS7_ILi64EEEEEENS_10bfloat16_tEfNS_4arch4Sm80ELb1ELb0ELb1ELb0ELb0ELb0ELb0ELb0ELi2ELi4ELi4ELi4ELb0EEENS1_24CollectiveEpilogueBwdGQAISA_fSD_Li256ELb0ELb0EEENS1_25SingleTileBwdLPTSchedulerILb0ELi128ELb0EEEEEEEEEvNT_6ParamsE$_ZN4cute12iter_adaptorIPKN7cutlass9uint128_tENS_8gmem_ptrIS4_EEEC2ES4_) ;  /* 0xffffa96000007944 */ /* 0x000fea0003c3ffff */
[----:B------:R-:W-:-:S04]  /*aaf0*/  MOV R9, 0x0 ;  /* 0x0000000000097802 */ /* 0x000fc80000000f00 */
[----:B------:R-:W-:Y:S05]  /*ab00*/  RET.REL.NODEC R8 `(_ZN7cutlass13device_kernelIN5flash19enable_sm80_to_sm89INS1_16FlashAttnBwdSm80INS1_25CollectiveMainloopBwdSm80ILi2ELi2EN4cute5tupleIJNS5_1CILi128EEES8_NS7_ILi64EEEEEENS_10bfloat16_tEfNS_4arch4Sm80ELb1ELb0ELb1ELb0ELb0ELb0ELb0ELb0ELi2ELi4ELi4ELi4ELb0EEENS1_24CollectiveEpilogueBwdGQAISA_fSD_Li256ELb0ELb0EEENS1_25SingleTileBwdLPTSchedulerILb0ELi128ELb0EEEEEEEEEvNT_6ParamsE) ;  /* 0xffff54f008007950 */ /* 0x000fea0003c3ffff */
        .type           $_ZN7cutlass13device_kernelIN5flash19enable_sm80_to_sm89INS1_16FlashAttnBwdSm80INS1_25CollectiveMainloopBwdSm80ILi2ELi2EN4cute5tupleIJNS5_1CILi128EEES8_NS7_ILi64EEEEEENS_10bfloat16_tEfNS_4arch4Sm80ELb1ELb0ELb1ELb0ELb0ELb0ELb0ELb0ELi2ELi4ELi4ELi4ELb0EEENS1_24CollectiveEpilogueBwdGQAISA_fSD_Li256ELb0ELb0EEENS1_25SingleTileBwdLPTSchedulerILb0ELi128ELb0EEEEEEEEEvNT_6ParamsE$_ZN4cute8gmem_ptrIPKfECI1NS_12iter_adaptorIS2_S3_EEES2_,@function
        .size           $_ZN7cutlass13device_kernelIN5flash19enable_sm80_to_sm89INS1_16FlashAttnBwdSm80INS1_25CollectiveMainloopBwdSm80ILi2ELi2EN4cute5tupleIJNS5_1CILi128EEES8_NS7_ILi64EEEEEENS_10bfloat16_tEfNS_4arch4Sm80ELb1ELb0ELb1ELb0ELb0ELb0ELb0ELb0ELi2ELi4ELi4ELi4ELb0EEENS1_24CollectiveEpilogueBwdGQAISA_fSD_Li256ELb0ELb0EEENS1_25SingleTileBwdLPTSchedulerILb0ELi128ELb0EEEEEEEEEvNT_6ParamsE$_ZN4cute8gmem_ptrIPKfECI1NS_12iter_adaptorIS2_S3_EEES2_,($_ZN7cutlass13device_kernelIN5flash19enable_sm80_to_sm89INS1_16FlashAttnBwdSm80INS1_25CollectiveMainloopBwdSm80ILi2ELi2EN4cute5tupleIJNS5_1CILi128EEES8_NS7_ILi64EEEEEENS_10bfloat16_tEfNS_4arch4Sm80ELb1ELb0ELb1ELb0ELb0ELb0ELb0ELb0ELi2ELi4ELi4ELi4ELb0EEENS1_24CollectiveEpilogueBwdGQAISA_fSD_Li256ELb0ELb0EEENS1_25SingleTileBwdLPTSchedulerILb0ELi128ELb0EEEEEEEEEvNT_6ParamsE$_ZN4cute8gmem_ptrIPfECI1NS_12iter_adaptorIS1_S2_EEES1_ - $_ZN7cutlass13device_kernelIN5flash19enable_sm80_to_sm89INS1_16FlashAttnBwdSm80INS1_25CollectiveMainloopBwdSm80ILi2ELi2EN4cute5tupleIJNS5_1CILi128EEES8_NS7_ILi64EEEEEENS_10bfloat16_tEfNS_4arch4Sm80ELb1ELb0ELb1ELb0ELb0ELb0ELb0ELb0ELi2ELi4ELi4ELi4ELb0EEENS1_24CollectiveEpilogueBwdGQAISA_fSD_Li256ELb0ELb0EEENS1_25SingleTileBwdLPTSchedulerILb0ELi128ELb0EEEEEEEEEvNT_6ParamsE$_ZN4cute8gmem_ptrIPKfECI1NS_12iter_adaptorIS2_S3_EEES2_)
$_ZN7cutlass13device_kernelIN5flash19enable_sm80_to_sm89INS1_16FlashAttnBwdSm80INS1_25CollectiveMainloopBwdSm80ILi2ELi2EN4cute5tupleIJNS5_1CILi128EEES8_NS7_ILi64EEEEEENS_10bfloat16_tEfNS_4arch4Sm80ELb1ELb0ELb1ELb0ELb0ELb0ELb0ELb0ELi2ELi4ELi4ELi4ELb0EEENS1_24CollectiveEpilogueBwdGQAISA_fSD_Li256ELb0ELb0EEENS1_25SingleTileBwdLPTSchedulerILb0ELi128ELb0EEEEEEEEEvNT_6ParamsE$_ZN4cute8gmem_ptrIPKfECI1NS_12iter_adaptorIS2_S3_EEES2_:
[----:B------:R-:W-:Y:S02]  /*ab10*/  MOV R10, 0xab30 ;  /* 0x0000ab30000a7802 */ /* 0x000fe40000000f00 */
[----:B------:R-:W-:Y:S05]  /*ab20*/  CALL.REL.NOINC `($_ZN7cutlass13device_kernelIN5flash19enable_sm80_to_sm89INS1_16FlashAttnBwdSm80INS1_25CollectiveMainloopBwdSm80ILi2ELi2EN4cute5tupleIJNS5_1CILi128EEES8_NS7_ILi64EEEEEENS_10bfloat16_tEfNS_4arch4Sm80ELb1ELb0ELb1ELb0ELb0ELb0ELb0ELb0ELi2ELi4ELi4ELi4ELb0EEENS1_24CollectiveEpilogueBwdGQAISA_fSD_Li256ELb0ELb0EEENS1_25SingleTileBwdLPTSchedulerILb0ELi128ELb0EEEEEEEEEvNT_6ParamsE$_ZN4cute12iter_adaptorIPKfNS_8gmem_ptrIS2_EEEC2ES2_) ;  /* 0xffffa96000007944 */ /* 0x000fea0003c3ffff */
[----:B------:R-:W-:-:S04]  /*ab30*/  MOV R9, 0x0 ;  /* 0x0000000000097802 */ /* 0x000fc80000000f00 */
[----:B------:R-:W-:Y:S05]  /*ab40*/  RET.REL.NODEC R8 `(_ZN7cutlass13device_kernelIN5flash19enable_sm80_to_sm89INS1_16FlashAttnBwdSm80INS1_25CollectiveMainloopBwdSm80ILi2ELi2EN4cute5tupleIJNS5_1CILi128EEES8_NS7_ILi64EEEEEENS_10bfloat16_tEfNS_4arch4Sm80ELb1ELb0ELb1ELb0ELb0ELb0ELb0ELb0ELi2ELi4ELi4ELi4ELb0EEENS1_24CollectiveEpilogueBwdGQAISA_fSD_Li256ELb0ELb0EEENS1_25SingleTileBwdLPTSchedulerILb0ELi128ELb0EEEEEEEEEvNT_6ParamsE) ;  /* 0xffff54b008007950 */ /* 0x000fea0003c3ffff */
        .type           $_ZN7cutlass13device_kernelIN5flash19enable_sm80_to_sm89INS1_16FlashAttnBwdSm80INS1_25CollectiveMainloopBwdSm80ILi2ELi2EN4cute5tupleIJNS5_1CILi128EEES8_NS7_ILi64EEEEEENS_10bfloat16_tEfNS_4arch4Sm80ELb1ELb0ELb1ELb0ELb0ELb0ELb0ELb0ELi2ELi4ELi4ELi4ELb0EEENS1_24CollectiveEpilogueBwdGQAISA_fSD_Li256ELb0ELb0EEENS1_25SingleTileBwdLPTSchedulerILb0ELi128ELb0EEEEEEEEEvNT_6ParamsE$_ZN4cute8gmem_ptrIPfECI1NS_12iter_adaptorIS1_S2_EEES1_,@function
        .size           $_ZN7cutlass13device_kernelIN5flash19enable_sm80_to_sm89INS1_16FlashAttnBwdSm80INS1_25CollectiveMainloopBwdSm80ILi2ELi2EN4cute5tupleIJNS5_1CILi128EEES8_NS7_ILi64EEEEEENS_10bfloat16_tEfNS_4arch4Sm80ELb1ELb0ELb1ELb0ELb0ELb0ELb0ELb0ELi2ELi4ELi4ELi4ELb0EEENS1_24CollectiveEpilogueBwdGQAISA_fSD_Li256ELb0ELb0EEENS1_25SingleTileBwdLPTSchedulerILb0ELi128ELb0EEEEEEEEEvNT_6ParamsE$_ZN4cute8gmem_ptrIPfECI1NS_12iter_adaptorIS1_S2_EEES1_,($_ZN7cutlass13device_kernelIN5flash19enable_sm80_to_sm89INS1_16FlashAttnBwdSm80INS1_25CollectiveMainloopBwdSm80ILi2ELi2EN4cute5tupleIJNS5_1CILi128EEES8_NS7_ILi64EEEEEENS_10bfloat16_tEfNS_4arch4Sm80ELb1ELb0ELb1ELb0ELb0ELb0ELb0ELb0ELi2ELi4ELi4ELi4ELb0EEENS1_24CollectiveEpilogueBwdGQAISA_fSD_Li256ELb0ELb0EEENS1_25SingleTileBwdLPTSchedulerILb0ELi128ELb0EEEEEEEEEvNT_6ParamsE$_ZN4cute8smem_ptrIPN7cutlass10bfloat16_tEECI1NS_12iter_adaptorIS3_S4_EEES3_ - $_ZN7cutlass13device_kernelIN5flash19enable_sm80_to_sm89INS1_16FlashAttnBwdSm80INS1_25CollectiveMainloopBwdSm80ILi2ELi2EN4cute5tupleIJNS5_1CILi128EEES8_NS7_ILi64EEEEEENS_10bfloat16_tEfNS_4arch4Sm80ELb1ELb0ELb1ELb0ELb0ELb0ELb0ELb0ELi2ELi4ELi4ELi4ELb0EEENS1_24CollectiveEpilogueBwdGQAISA_fSD_Li256ELb0ELb0EEENS1_25SingleTileBwdLPTSchedulerILb0ELi128ELb0EEEEEEEEEvNT_6ParamsE$_ZN4cute8gmem_ptrIPfECI1NS_12iter_adaptorIS1_S2_EEES1_)
$_ZN7cutlass13device_kernelIN5flash19enable_sm80_to_sm89INS1_16FlashAttnBwdSm80INS1_25CollectiveMainloopBwdSm80ILi2ELi2EN4cute5tupleIJNS5_1CILi128EEES8_NS7_ILi64EEEEEENS_10bfloat16_tEfNS_4arch4Sm80ELb1ELb0ELb1ELb0ELb0ELb0ELb0ELb0ELi2ELi4ELi4ELi4ELb0EEENS1_24CollectiveEpilogueBwdGQAISA_fSD_Li256ELb0ELb0EEENS1_25SingleTileBwdLPTSchedulerILb0ELi128ELb0EEEEEEEEEvNT_6ParamsE$_ZN4cute8gmem_ptrIPfECI1NS_12iter_adaptorIS1_S2_EEES1_:
[----:B------:R-:W-:Y:S02]  /*ab50*/  MOV R4, 0xab70 ;  /* 0x0000ab7000047802 */ /* 0x000fe40000000f00 */
[----:B------:R-:W-:Y:S05]  /*ab60*/  CALL.REL.NOINC `($_ZN7cutlass13device_kernelIN5flash19enable_sm80_to_sm89INS1_16FlashAttnBwdSm80INS1_25CollectiveMainloopBwdSm80ILi2ELi2EN4cute5tupleIJNS5_1CILi128EEES8_NS7_ILi64EEEEEENS_10bfloat16_tEfNS_4arch4Sm80ELb1ELb0ELb1ELb0ELb0ELb0ELb0ELb0ELi2ELi4ELi4ELi4ELb0EEENS1_24CollectiveEpilogueBwdGQAISA_fSD_Li256ELb0ELb0EEENS1_25SingleTileBwdLPTSchedulerILb0ELi128ELb0EEEEEEEEEvNT_6ParamsE$_ZN4cute12iter_adaptorIPfNS_8gmem_ptrIS1_EEEC2ES1_) ;  /* 0xffffa9e000007944 */ /* 0x000fea0003c3ffff */
[----:B------:R-:W-:-:S04]  /*ab70*/  MOV R9, 0x0 ;  /* 0x0000000000097802 */ /* 0x000fc80000000f00 */
[----:B------:R-:W-:Y:S05]  /*ab80*/  RET.REL.NODEC R8 `(_ZN7cutlass13device_kernelIN5flash19enable_sm80_to_sm89INS1_16FlashAttnBwdSm80INS1_25CollectiveMainloopBwdSm80ILi2ELi2EN4cute5tupleIJNS5_1CILi128EEES8_NS7_ILi64EEEEEENS_10bfloat16_tEfNS_4arch4Sm80ELb1ELb0ELb1ELb0ELb0ELb0ELb0ELb0ELi2ELi4ELi4ELi4ELb0EEENS1_24CollectiveEpilogueBwdGQAISA_fSD_Li256ELb0ELb0EEENS1_25SingleTileBwdLPTSchedulerILb0ELi128ELb0EEEEEEEEEvNT_6ParamsE) ;  /* 0xffff547008007950 */ /* 0x000fea0003c3ffff */
        .type           $_ZN7cutlass13device_kernelIN5flash19enable_sm80_to_sm89INS1_16FlashAttnBwdSm80INS1_25CollectiveMainloopBwdSm80ILi2ELi2EN4cute5tupleIJNS5_1CILi128EEES8_NS7_ILi64EEEEEENS_10bfloat16_tEfNS_4arch4Sm80ELb1ELb0ELb1ELb0ELb0ELb0ELb0ELb0ELi2ELi4ELi4ELi4ELb0EEENS1_24CollectiveEpilogueBwdGQAISA_fSD_Li256ELb0ELb0EEENS1_25SingleTileBwdLPTSchedulerILb0ELi128ELb0EEEEEEEEEvNT_6ParamsE$_ZN4cute8smem_ptrIPN7cutlass10bfloat16_tEECI1NS_12iter_adaptorIS3_S4_EEES3_,@function
        .size           $_ZN7cutlass13device_kernelIN5flash19enable_sm80_to_sm89INS1_16FlashAttnBwdSm80INS1_25CollectiveMainloopBwdSm80ILi2ELi2EN4cute5tupleIJNS5_1CILi128EEES8_NS7_ILi64EEEEEENS_10bfloat16_tEfNS_4arch4Sm80ELb1ELb0ELb1ELb0ELb0ELb0ELb0ELb0ELi2ELi4ELi4ELi4ELb0EEENS1_24CollectiveEpilogueBwdGQAISA_fSD_Li256ELb0ELb0EEENS1_25SingleTileBwdLPTSchedulerILb0ELi128ELb0EEEEEEEEEvNT_6ParamsE$_ZN4cute8smem_ptrIPN7cutlass10bfloat16_tEECI1NS_12iter_adaptorIS3_S4_EEES3_,($_ZN7cutlass13device_kernelIN5flash19enable_sm80_to_sm89INS1_16FlashAttnBwdSm80INS1_25CollectiveMainloopBwdSm80ILi2ELi2EN4cute5tupleIJNS5_1CILi128EEES8_NS7_ILi64EEEEEENS_10bfloat16_tEfNS_4arch4Sm80ELb1ELb0ELb1ELb0ELb0ELb0ELb0ELb0ELi2ELi4ELi4ELi4ELb0EEENS1_24CollectiveEpilogueBwdGQAISA_fSD_Li256ELb0ELb0EEENS1_25SingleTileBwdLPTSchedulerILb0ELi128ELb0EEEEEEEEEvNT_6ParamsE$_ZN4cute8smem_ptrIPN7cutlass9uint128_tEECI1NS_12iter_adaptorIS3_S4_EEES3_ - $_ZN7cutlass13device_kernelIN5flash19enable_sm80_to_sm89INS1_16FlashAttnBwdSm80INS1_25CollectiveMainloopBwdSm80ILi2ELi2EN4cute5tupleIJNS5_1CILi128EEES8_NS7_ILi64EEEEEENS_10bfloat16_tEfNS_4arch4Sm80ELb1ELb0ELb1ELb0ELb0ELb0ELb0ELb0ELi2ELi4ELi4ELi4ELb0EEENS1_24CollectiveEpilogueBwdGQAISA_fSD_Li256ELb0ELb0EEENS1_25SingleTileBwdLPTSchedulerILb0ELi128ELb0EEEEEEEEEvNT_6ParamsE$_ZN4cute8smem_ptrIPN7cutlass10bfloat16_tEECI1NS_12iter_adaptorIS3_S4_EEES3_)
$_ZN7cutlass13device_kernelIN5flash19enable_sm80_to_sm89INS1_16FlashAttnBwdSm80INS1_25CollectiveMainloopBwdSm80ILi2ELi2EN4cute5tupleIJNS5_1CILi128EEES8_NS7_ILi64EEEEEENS_10bfloat16_tEfNS_4arch4Sm80ELb1ELb0ELb1ELb0ELb0ELb0ELb0ELb0ELi2ELi4ELi4ELi4ELb0EEENS1_24CollectiveEpilogueBwdGQAISA_fSD_Li256ELb0ELb0EEENS1_25SingleTileBwdLPTSchedulerILb0ELi128ELb0EEEEEEEEEvNT_6ParamsE$_ZN4cute8smem_ptrIPN7cutlass10bfloat16_tEECI1NS_12iter_adaptorIS3_S4_EEES3_:
[----:B------:R-:W-:Y:S02]  /*ab90*/  MOV R10, 0xabb0 ;  /* 0x0000abb0000a7802 */ /* 0x000fe40000000f00 */
[----:B------:R-:W-:Y:S05]  /*aba0*/  CALL.REL.NOINC `($_ZN7cutlass13device_kernelIN5flash19enable_sm80_to_sm89INS1_16FlashAttnBwdSm80INS1_25CollectiveMainloopBwdSm80ILi2ELi2EN4cute5tupleIJNS5_1CILi128EEES8_NS7_ILi64EEEEEENS_10bfloat16_tEfNS_4arch4Sm80ELb1ELb0ELb1ELb0ELb0ELb0ELb0ELb0ELi2ELi4ELi4ELi4ELb0EEENS1_24CollectiveEpilogueBwdGQAISA_fSD_Li256ELb0ELb0EEENS1_25SingleTileBwdLPTSchedulerILb0ELi128ELb0EEEEEEEEEvNT_6ParamsE$_ZN4cute12iter_adaptorIPN7cutlass10bfloat16_tENS_8smem_ptrIS3_EEEC2ES3_) ;  /* 0xffffa92000007944 */ /* 0x000fea0003c3ffff */
[----:B------:R-:W-:-:S04]  /*abb0*/  MOV R9, 0x0 ;  /* 0x0000000000097802 */ /* 0x000fc80000000f00 */
[----:B------:R-:W-:Y:S05]  /*abc0*/  RET.REL.NODEC R8 `(_ZN7cutlass13device_kernelIN5flash19enable_sm80_to_sm89INS1_16FlashAttnBwdSm80INS1_25CollectiveMainloopBwdSm80ILi2ELi2EN4cute5tupleIJNS5_1CILi128EEES8_NS7_ILi64EEEEEENS_10bfloat16_tEfNS_4arch4Sm80ELb1ELb0ELb1ELb0ELb0ELb0ELb0ELb0ELi2ELi4ELi4ELi4ELb0EEENS1_24CollectiveEpilogueBwdGQAISA_fSD_Li256ELb0ELb0EEENS1_25SingleTileBwdLPTSchedulerILb0ELi128ELb0EEEEEEEEEvNT_6ParamsE) ;  /* 0xffff543008007950 */ /* 0x000fea0003c3ffff */
        .type           $_ZN7cutlass13device_kernelIN5flash19enable_sm80_to_sm89INS1_16FlashAttnBwdSm80INS1_25CollectiveMainloopBwdSm80ILi2ELi2EN4cute5tupleIJNS5_1CILi128EEES8_NS7_ILi64EEEEEENS_10bfloat16_tEfNS_4arch4Sm80ELb1ELb0ELb1ELb0ELb0ELb0ELb0ELb0ELi2ELi4ELi4ELi4ELb0EEENS1_24CollectiveEpilogueBwdGQAISA_fSD_Li256ELb0ELb0EEENS1_25SingleTileBwdLPTSchedulerILb0ELi128ELb0EEEEEEEEEvNT_6ParamsE$_ZN4cute8smem_ptrIPN7cutlass9uint128_tEECI1NS_12iter_adaptorIS3_S4_EEES3_,@function
        .size           $_ZN7cutlass13device_kernelIN5flash19enable_sm80_to_sm89INS1_16FlashAttnBwdSm80INS1_25CollectiveMainloopBwdSm80ILi2ELi2EN4cute5tupleIJNS5_1CILi128EEES8_NS7_ILi64EEEEEENS_10bfloat16_tEfNS_4arch4Sm80ELb1ELb0ELb1ELb0ELb0ELb0ELb0ELb0ELi2ELi4ELi4ELi4ELb0EEENS1_24CollectiveEpilogueBwdGQAISA_fSD_Li256ELb0ELb0EEENS1_25SingleTileBwdLPTSchedulerILb0ELi128ELb0EEEEEEEEEvNT_6ParamsE$_ZN4cute8smem_ptrIPN7cutlass9uint128_tEECI1NS_12iter_adaptorIS3_S4_EEES3_,($_ZN7cutlass13device_kernelIN5flash19enable_sm80_to_sm89INS1_16FlashAttnBwdSm80INS1_25CollectiveMainloopBwdSm80ILi2ELi2EN4cute5tupleIJNS5_1CILi128EEES8_NS7_ILi64EEEEEENS_10bfloat16_tEfNS_4arch4Sm80ELb1ELb0ELb1ELb0ELb0ELb0ELb0ELb0ELi2ELi4ELi4ELi4ELb0EEENS1_24CollectiveEpilogueBwdGQAISA_fSD_Li256ELb0ELb0EEENS1_25SingleTileBwdLPTSchedulerILb0ELi128ELb0EEEEEEEEEvNT_6ParamsE$_ZN4cute8smem_ptrIPfECI1NS_12iter_adaptorIS1_S2_EEES1_ - $_ZN7cutlass13device_kernelIN5flash19enable_sm80_to_sm89INS1_16FlashAttnBwdSm80INS1_25CollectiveMainloopBwdSm80ILi2ELi2EN4cute5tupleIJNS5_1CILi128EEES8_NS7_ILi64EEEEEENS_10bfloat16_tEfNS_4arch4Sm80ELb1ELb0ELb1ELb0ELb0ELb0ELb0ELb0ELi2ELi4ELi4ELi4ELb0EEENS1_24CollectiveEpilogueBwdGQAISA_fSD_Li256ELb0ELb0EEENS1_25SingleTileBwdLPTSchedulerILb0ELi128ELb0EEEEEEEEEvNT_6ParamsE$_ZN4cute8smem_ptrIPN7cutlass9uint128_tEECI1NS_12iter_adaptorIS3_S4_EEES3_)
$_ZN7cutlass13device_kernelIN5flash19enable_sm80_to_sm89INS1_16FlashAttnBwdSm80INS1_25CollectiveMainloopBwdSm80ILi2ELi2EN4cute5tupleIJNS5_1CILi128EEES8_NS7_ILi64EEEEEENS_10bfloat16_tEfNS_4arch4Sm80ELb1ELb0ELb1ELb0ELb0ELb0ELb0ELb0ELi2ELi4ELi4ELi4ELb0EEENS1_24CollectiveEpilogueBwdGQAISA_fSD_Li256ELb0ELb0EEENS1_25SingleTileBwdLPTSchedulerILb0ELi128ELb0EEEEEEEEEvNT_6ParamsE$_ZN4cute8smem_ptrIPN7cutlass9uint128_tEECI1NS_12iter_adaptorIS3_S4_EEES3_:
[----:B------:R-:W-:Y:S02]  /*abd0*/  MOV R8, 0xabf0 ;  /* 0x0000abf000087802 */ /* 0x000fe40000000f00 */
[----:B------:R-:W-:Y:S05]  /*abe0*/  CALL.REL.NOINC `($_ZN7cutlass13device_kernelIN5flash19enable_sm80_to_sm89INS1_16FlashAttnBwdSm80INS1_25CollectiveMainloopBwdSm80ILi2ELi2EN4cute5tupleIJNS5_1CILi128EEES8_NS7_ILi64EEEEEENS_10bfloat16_tEfNS_4arch4Sm80ELb1ELb0ELb1ELb0ELb0ELb0ELb0ELb0ELi2ELi4ELi4ELi4ELb0EEENS1_24CollectiveEpilogueBwdGQAISA_fSD_Li256ELb0ELb0EEENS1_25SingleTileBwdLPTSchedulerILb0ELi128ELb0EEEEEEEEEvNT_6ParamsE$_ZN4cute12iter_adaptorIPN7cutlass9uint128_tENS_8smem_ptrIS3_EEEC2ES3_) ;  /* 0xffffa92000007944 */ /* 0x000fea0003c3ffff */
[----:B------:R-:W-:-:S04]  /*abf0*/  MOV R7, 0x0 ;  /* 0x0000000000077802 */ /* 0x000fc80000000f00 */
[----:B------:R-:W-:Y:S05]  /*ac00*/  RET.REL.NODEC R6 `(_ZN7cutlass13device_kernelIN5flash19enable_sm80_to_sm89INS1_16FlashAttnBwdSm80INS1_25CollectiveMainloopBwdSm80ILi2ELi2EN4cute5tupleIJNS5_1CILi128EEES8_NS7_ILi64EEEEEENS_10bfloat16_tEfNS_4arch4Sm80ELb1ELb0ELb1ELb0ELb0ELb0ELb0ELb0ELi2ELi4ELi4ELi4ELb0EEENS1_24CollectiveEpilogueBwdGQAISA_fSD_Li256ELb0ELb0EEENS1_25SingleTileBwdLPTSchedulerILb0ELi128ELb0EEEEEEEEEvNT_6ParamsE) ;  /* 0xffff53f006007950 */ /* 0x000fea0003c3ffff */
        .type           $_ZN7cutlass13device_kernelIN5flash19enable_sm80_to_sm89INS1_16FlashAttnBwdSm80INS1_25CollectiveMainloopBwdSm80ILi2ELi2EN4cute5tupleIJNS5_1CILi128EEES8_NS7_ILi64EEEEEENS_10bfloat16_tEfNS_4arch4Sm80ELb1ELb0ELb1ELb0ELb0ELb0ELb0ELb0ELi2ELi4ELi4ELi4ELb0EEENS1_24CollectiveEpilogueBwdGQAISA_fSD_Li256ELb0ELb0EEENS1_25SingleTileBwdLPTSchedulerILb0ELi128ELb0EEEEEEEEEvNT_6ParamsE$_ZN4cute8smem_ptrIPfECI1NS_12iter_adaptorIS1_S2_EEES1_,@function
        .size           $_ZN7cutlass13device_kernelIN5flash19enable_sm80_to_sm89INS1_16FlashAttnBwdSm80INS1_25CollectiveMainloopBwdSm80ILi2ELi2EN4cute5tupleIJNS5_1CILi128EEES8_NS7_ILi64EEEEEENS_10bfloat16_tEfNS_4arch4Sm80ELb1ELb0ELb1ELb0ELb0ELb0ELb0ELb0ELi2ELi4ELi4ELi4ELb0EEENS1_24CollectiveEpilogueBwdGQAISA_fSD_Li256ELb0ELb0EEENS1_25SingleTileBwdLPTSchedulerILb0ELi128ELb0EEEEEEEEEvNT_6ParamsE$_ZN4cute8smem_ptrIPfECI1NS_12iter_adaptorIS1_S2_EEES1_,($_ZN7cutlass13device_kernelIN5flash19enable_sm80_to_sm89INS1_16FlashAttnBwdSm80INS1_25CollectiveMainloopBwdSm80ILi2ELi2EN4cute5tupleIJNS5_1CILi128EEES8_NS7_ILi64EEEEEENS_10bfloat16_tEfNS_4arch4Sm80ELb1ELb0ELb1ELb0ELb0ELb0ELb0ELb0ELi2ELi4ELi4ELi4ELb0EEENS1_24CollectiveEpilogueBwdGQAISA_fSD_Li256ELb0ELb0EEENS1_25SingleTileBwdLPTSchedulerILb0ELi128ELb0EEEEEEEEEvNT_6ParamsE$_ZN4cute8smem_ptrIPjECI1NS_12iter_adaptorIS1_S2_EEES1_ - $_ZN7cutlass13device_kernelIN5flash19enable_sm80_to_sm89INS1_16FlashAttnBwdSm80INS1_25CollectiveMainloopBwdSm80ILi2ELi2EN4cute5tupleIJNS5_1CILi128EEES8_NS7_ILi64EEEEEENS_10bfloat16_tEfNS_4arch4Sm80ELb1ELb0ELb1ELb0ELb0ELb0ELb0ELb0ELi2ELi4ELi4ELi4ELb0EEENS1_24CollectiveEpilogueBwdGQAISA_fSD_Li256ELb0ELb0EEENS1_25SingleTileBwdLPTSchedulerILb0ELi128ELb0EEEEEEEEEvNT_6ParamsE$_ZN4cute8smem_ptrIPfECI1NS_12iter_adaptorIS1_S2_EEES1_)
$_ZN7cutlass13device_kernelIN5flash19enable_sm80_to_sm89INS1_16FlashAttnBwdSm80INS1_25CollectiveMainloopBwdSm80ILi2ELi2EN4cute5tupleIJNS5_1CILi128EEES8_NS7_ILi64EEEEEENS_10bfloat16_tEfNS_4arch4Sm80ELb1ELb0ELb1ELb0ELb0ELb0ELb0ELb0ELi2ELi4ELi4ELi4ELb0EEENS1_24CollectiveEpilogueBwdGQAISA_fSD_Li256ELb0ELb0EEENS1_25SingleTileBwdLPTSchedulerILb0ELi128ELb0EEEEEEEEEvNT_6ParamsE$_ZN4cute8smem_ptrIPfECI1NS_12iter_adaptorIS1_S2_EEES1_:
[----:B------:R-:W-:Y:S02]  /*ac10*/  MOV R10, 0xac30 ;  /* 0x0000ac30000a7802 */ /* 0x000fe40000000f00 */
[----:B------:R-:W-:Y:S05]  /*ac20*/  CALL.REL.NOINC `($_ZN7cutlass13device_kernelIN5flash19enable_sm80_to_sm89INS1_16FlashAttnBwdSm80INS1_25CollectiveMainloopBwdSm80ILi2ELi2EN4cute5tupleIJNS5_1CILi128EEES8_NS7_ILi64EEEEEENS_10bfloat16_tEfNS_4arch4Sm80ELb1ELb0ELb1ELb0ELb0ELb0ELb0ELb0ELi2ELi4ELi4ELi4ELb0EEENS1_24CollectiveEpilogueBwdGQAISA_fSD_Li256ELb0ELb0EEENS1_25SingleTileBwdLPTSchedulerILb0ELi128ELb0EEEEEEEEEvNT_6ParamsE$_ZN4cute12iter_adaptorIPfNS_8smem_ptrIS1_EEEC2ES1_) ;  /* 0xffffa96000007944 */ /* 0x000fea0003c3ffff */
[----:B------:R-:W-:-:S04]  /*ac30*/  MOV R9, 0x0 ;  /* 0x0000000000097802 */ /* 0x000fc80000000f00 */
[----:B------:R-:W-:Y:S05]  /*ac40*/  RET.REL.NODEC R8 `(_ZN7cutlass13device_kernelIN5flash19enable_sm80_to_sm89INS1_16FlashAttnBwdSm80INS1_25CollectiveMainloopBwdSm80ILi2ELi2EN4cute5tupleIJNS5_1CILi128EEES8_NS7_ILi64EEEEEENS_10bfloat16_tEfNS_4arch4Sm80ELb1ELb0ELb1ELb0ELb0ELb0ELb0ELb0ELi2ELi4ELi4ELi4ELb0EEENS1_24CollectiveEpilogueBwdGQAISA_fSD_Li256ELb0ELb0EEENS1_25SingleTileBwdLPTSchedulerILb0ELi128ELb0EEEEEEEEEvNT_6ParamsE) ;  /* 0xffff53b008007950 */ /* 0x000fea0003c3ffff */
        .type           $_ZN7cutlass13device_kernelIN5flash19enable_sm80_to_sm89INS1_16FlashAttnBwdSm80INS1_25CollectiveMainloopBwdSm80ILi2ELi2EN4cute5tupleIJNS5_1CILi128EEES8_NS7_ILi64EEEEEENS_10bfloat16_tEfNS_4arch4Sm80ELb1ELb0ELb1ELb0ELb0ELb0ELb0ELb0ELi2ELi4ELi4ELi4ELb0EEENS1_24CollectiveEpilogueBwdGQAISA_fSD_Li256ELb0ELb0EEENS1_25SingleTileBwdLPTSchedulerILb0ELi128ELb0EEEEEEEEEvNT_6ParamsE$_ZN4cute8smem_ptrIPjECI1NS_12iter_adaptorIS1_S2_EEES1_,@function
        .size           $_ZN7cutlass13device_kernelIN5flash19enable_sm80_to_sm89INS1_16FlashAttnBwdSm80INS1_25CollectiveMainloopBwdSm80ILi2ELi2EN4cute5tupleIJNS5_1CILi128EEES8_NS7_ILi64EEEEEENS_10bfloat16_tEfNS_4arch4Sm80ELb1ELb0ELb1ELb0ELb0ELb0ELb0ELb0ELi2ELi4ELi4ELi4ELb0EEENS1_24CollectiveEpilogueBwdGQAISA_fSD_Li256ELb0ELb0EEENS1_25SingleTileBwdLPTSchedulerILb0ELi128ELb0EEEEEEEEEvNT_6ParamsE$_ZN4cute8smem_ptrIPjECI1NS_12iter_adaptorIS1_S2_EEES1_,($_ZN7cutlass13device_kernelIN5flash19enable_sm80_to_sm89INS1_16FlashAttnBwdSm80INS1_25CollectiveMainloopBwdSm80ILi2ELi2EN4cute5tupleIJNS5_1CILi128EEES8_NS7_ILi64EEEEEENS_10bfloat16_tEfNS_4arch4Sm80ELb1ELb0ELb1ELb0ELb0ELb0ELb0ELb0ELi2ELi4ELi4ELi4ELb0EEENS1_24CollectiveEpilogueBwdGQAISA_fSD_Li256ELb0ELb0EEENS1_25SingleTileBwdLPTSchedulerILb0ELi128ELb0EEEEEEEEEvNT_6ParamsE$_ZN73_INTERNAL_24fd9406_37_flash_bwd_hdim64_bf16_softcap_sm80_cu_8e232a79_330714__viaddmin_s32Eiii - $_ZN7cutlass13device_kernelIN5flash19enable_sm80_to_sm89INS1_16FlashAttnBwdSm80INS1_25CollectiveMainloopBwdSm80ILi2ELi2EN4cute5tupleIJNS5_1CILi128EEES8_NS7_ILi64EEEEEENS_10bfloat16_tEfNS_4arch4Sm80ELb1ELb0ELb1ELb0ELb0ELb0ELb0ELb0ELi2ELi4ELi4ELi4ELb0EEENS1_24CollectiveEpilogueBwdGQAISA_fSD_Li256ELb0ELb0EEENS1_25SingleTileBwdLPTSchedulerILb0ELi128ELb0EEEEEEEEEvNT_6ParamsE$_ZN4cute8smem_ptrIPjECI1NS_12iter_adaptorIS1_S2_EEES1_)
$_ZN7cutlass13device_kernelIN5flash19enable_sm80_to_sm89INS1_16FlashAttnBwdSm80INS1_25CollectiveMainloopBwdSm80ILi2ELi2EN4cute5tupleIJNS5_1CILi128EEES8_NS7_ILi64EEEEEENS_10bfloat16_tEfNS_4arch4Sm80ELb1ELb0ELb1ELb0ELb0ELb0ELb0ELb0ELi2ELi4ELi4ELi4ELb0EEENS1_24CollectiveEpilogueBwdGQAISA_fSD_Li256ELb0ELb0EEENS1_25SingleTileBwdLPTSchedulerILb0ELi128ELb0EEEEEEEEEvNT_6ParamsE$_ZN4cute8smem_ptrIPjECI1NS_12iter_adaptorIS1_S2_EEES1_:
[----:B------:R-:W-:Y:S02]  /*ac50*/  MOV R10, 0xac70 ;  /* 0x0000ac70000a7802 */ /* 0x000fe40000000f00 */
[----:B------:R-:W-:Y:S05]  /*ac60*/  CALL.REL.NOINC `($_ZN7cutlass13device_kernelIN5flash19enable_sm80_to_sm89INS1_16FlashAttnBwdSm80INS1_25CollectiveMainloopBwdSm80ILi2ELi2EN4cute5tupleIJNS5_1CILi128EEES8_NS7_ILi64EEEEEENS_10bfloat16_tEfNS_4arch4Sm80ELb1ELb0ELb1ELb0ELb0ELb0ELb0ELb0ELi2ELi4ELi4ELi4ELb0EEENS1_24CollectiveEpilogueBwdGQAISA_fSD_Li256ELb0ELb0EEENS1_25SingleTileBwdLPTSchedulerILb0ELi128ELb0EEEEEEEEEvNT_6ParamsE$_ZN4cute12iter_adaptorIPjNS_8smem_ptrIS1_EEEC2ES1_) ;  /* 0xffffa96000007944 */ /* 0x000fea0003c3ffff */
[----:B------:R-:W-:-:S04]  /*ac70*/  MOV R9, 0x0 ;  /* 0x0000000000097802 */ /* 0x000fc80000000f00 */
[----:B------:R-:W-:Y:S05]  /*ac80*/  RET.REL.NODEC R8 `(_ZN7cutlass13device_kernelIN5flash19enable_sm80_to_sm89INS1_16FlashAttnBwdSm80INS1_25CollectiveMainloopBwdSm80ILi2ELi2EN4cute5tupleIJNS5_1CILi128EEES8_NS7_ILi64EEEEEENS_10bfloat16_tEfNS_4arch4Sm80ELb1ELb0ELb1ELb0ELb0ELb0ELb0ELb0ELi2ELi4ELi4ELi4ELb0EEENS1_24CollectiveEpilogueBwdGQAISA_fSD_Li256ELb0ELb0EEENS1_25SingleTileBwdLPTSchedulerILb0ELi128ELb0EEEEEEEEEvNT_6ParamsE) ;  /* 0xffff537008007950 */ /* 0x000fea0003c3ffff */
        .type           $_ZN7cutlass13device_kernelIN5flash19enable_sm80_to_sm89INS1_16FlashAttnBwdSm80INS1_25CollectiveMainloopBwdSm80ILi2ELi2EN4cute5tupleIJNS5_1CILi128EEES8_NS7_ILi64EEEEEENS_10bfloat16_tEfNS_4arch4Sm80ELb1ELb0ELb1ELb0ELb0ELb0ELb0ELb0ELi2ELi4ELi4ELi4ELb0EEENS1_24CollectiveEpilogueBwdGQAISA_fSD_Li256ELb0ELb0EEENS1_25SingleTileBwdLPTSchedulerILb0ELi128ELb0EEEEEEEEEvNT_6ParamsE$_ZN73_INTERNAL_24fd9406_37_flash_bwd_hdim64_bf16_softcap_sm80_cu_8e232a79_330714__viaddmin_s32Eiii,@function
        .size           $_ZN7cutlass13device_kernelIN5flash19enable_sm80_to_sm89INS1_16FlashAttnBwdSm80INS1_25CollectiveMainloopBwdSm80ILi2ELi2EN4cute5tupleIJNS5_1CILi128EEES8_NS7_ILi64EEEEEENS_10bfloat16_tEfNS_4arch4Sm80ELb1ELb0ELb1ELb0ELb0ELb0ELb0ELb0ELi2ELi4ELi4ELi4ELb0EEENS1_24CollectiveEpilogueBwdGQAISA_fSD_Li256ELb0ELb0EEENS1_25SingleTileBwdLPTSchedulerILb0ELi128ELb0EEEEEEEEEvNT_6ParamsE$_ZN73_INTERNAL_24fd9406_37_flash_bwd_hdim64_bf16_softcap_sm80_cu_8e232a79_330714__viaddmin_s32Eiii,($_ZN7cutlass13device_kernelIN5flash19enable_sm80_to_sm89INS1_16FlashAttnBwdSm80INS1_25CollectiveMainloopBwdSm80ILi2ELi2EN4cute5tupleIJNS5_1CILi128EEES8_NS7_ILi64EEEEEENS_10bfloat16_tEfNS_4arch4Sm80ELb1ELb0ELb1ELb0ELb0ELb0ELb0ELb0ELi2ELi4ELi4ELi4ELb0EEENS1_24CollectiveEpilogueBwdGQAISA_fSD_Li256ELb0ELb0EEENS1_25SingleTileBwdLPTSchedulerILb0ELi128ELb0EEEEEEEEEvNT_6ParamsE$_ZN73_INTERNAL_24fd9406_37_flash_bwd_hdim64_bf16_softcap_sm80_cu_8e232a79_330724__cvta_generic_to_sharedEPKv - $_ZN7cutlass13device_kernelIN5flash19enable_sm80_to_sm89INS1_16FlashAttnBwdSm80INS1_25CollectiveMainloopBwdSm80ILi2ELi2EN4cute5tupleIJNS5_1CILi128EEES8_NS7_ILi64EEEEEENS_10bfloat16_tEfNS_4arch4Sm80ELb1ELb0ELb1ELb0ELb0ELb0ELb0ELb0ELi2ELi4ELi4ELi4ELb0EEENS1_24CollectiveEpilogueBwdGQAISA_fSD_Li256ELb0ELb0EEENS1_25SingleTileBwdLPTSchedulerILb0ELi128ELb0EEEEEEEEEvNT_6ParamsE$_ZN73_INTERNAL_24fd9406_37_flash_bwd_hdim64_bf16_softcap_sm80_cu_8e232a79_330714__viaddmin_s32Eiii)
$_ZN7cutlass13device_kernelIN5flash19enable_sm80_to_sm89INS1_16FlashAttnBwdSm80INS1_25CollectiveMainloopBwdSm80ILi2ELi2EN4cute5tupleIJNS5_1CILi128EEES8_NS7_ILi64EEEEEENS_10bfloat16_tEfNS_4arch4Sm80ELb1ELb0ELb1ELb0ELb0ELb0ELb0ELb0ELi2ELi4ELi4ELi4ELb0EEENS1_24CollectiveEpilogueBwdGQAISA_fSD_Li256ELb0ELb0EEENS1_25SingleTileBwdLPTSchedulerILb0ELi128ELb0EEEEEEEEEvNT_6ParamsE$_ZN73_INTERNAL_24fd9406_37_flash_bwd_hdim64_bf16_softcap_sm80_cu_8e232a79_330714__viaddmin_s32Eiii:
[----:B------:R-:W-:Y:S02]  /*ac90*/  IADD3 R3, R3, R46, RZ ;  /* 0x0000002e03037210 */ /* 0x000fe40007ffe0ff */
[----:B------:R-:W-:Y:S02]  /*aca0*/  MOV R6, 0xacc0 ;  /* 0x0000acc000067802 */ /* 0x000fe40000000f00 */
[----:B------:R-:W-:Y:S05]  /*acb0*/  CALL.REL.NOINC `($_ZN7cutlass13device_kernelIN5flash19enable_sm80_to_sm89INS1_16FlashAttnBwdSm80INS1_25CollectiveMainloopBwdSm80ILi2ELi2EN4cute5tupleIJNS5_1CILi128EEES8_NS7_ILi64EEEEEENS_10bfloat16_tEfNS_4arch4Sm80ELb1ELb0ELb1ELb0ELb0ELb0ELb0ELb0ELi2ELi4ELi4ELi4ELb0EEENS1_24CollectiveEpilogueBwdGQAISA_fSD_Li256ELb0ELb0EEENS1_25SingleTileBwdLPTSchedulerILb0ELi128ELb0EEEEEEEEEvNT_6ParamsE$min) ;  /* 0x0005bef000007944 */ /* 0x000fea0003c00000 */
[----:B------:R-:W-:-:S04]  /*acc0*/  MOV R3, 0x0 ;  /* 0x0000000000037802 */ /* 0x000fc80000000f00 */
[----:B------:R-:W-:Y:S05]  /*acd0*/  RET.REL.NODEC R2 `(_ZN7cutlass13device_kernelIN5flash19enable_sm80_to_sm89INS1_16FlashAttnBwdSm80INS1_25CollectiveMainloopBwdSm80ILi2ELi2EN4cute5tupleIJNS5_1CILi128EEES8_NS7_ILi64EEEEEENS_10bfloat16_tEfNS_4arch4Sm80ELb1ELb0ELb1ELb0ELb0ELb0ELb0ELb0ELi2ELi4ELi4ELi4ELb0EEENS1_24CollectiveEpilogueBwdGQAISA_fSD_Li256ELb0ELb0EEENS1_25SingleTileBwdLPTSchedulerILb0ELi128ELb0EEEEEEEEEvNT_6ParamsE) ;  /* 0xffff532002007950 */ /* 0x000fea0003c3ffff */
        .type           $_ZN7cutlass13device_kernelIN5flash19enable_sm80_to_sm89INS1_16FlashAttnBwdSm80INS1_25CollectiveMainloopBwdSm80ILi2ELi2EN4cute5tupleIJNS5_1CILi128EEES8_NS7_ILi64EEEEEENS_10bfloat16_tEfNS_4arch4Sm80ELb1ELb0ELb1ELb0ELb0ELb0ELb0ELb0ELi2ELi4ELi4ELi4ELb0EEENS1_24CollectiveEpilogueBwdGQAISA_fSD_Li256ELb0ELb0EEENS1_25SingleTileBwdLPTSchedulerILb0ELi128ELb0EEEEEEEEEvNT_6ParamsE$_ZN73_INTERNAL_24fd9406_37_flash_bwd_hdim64_bf16_softcap_sm80_cu_8e232a79_330724__cvta_generic_to_sharedEPKv,@function
        .size           $_ZN7cutlass13device_kernelIN5flash19enable_sm80_to_sm89INS1_16FlashAttnBwdSm80INS1_25CollectiveMainloopBwdSm80ILi2ELi2EN4cute5tupleIJNS5_1CILi128EEES8_NS7_ILi64EEEEEENS_10bfloat16_tEfNS_4arch4Sm80ELb1ELb0ELb1ELb0ELb0ELb0ELb0ELb0ELi2ELi4ELi4ELi4ELb0EEENS1_24CollectiveEpilogueBwdGQAISA_fSD_Li256ELb0ELb0EEENS1_25SingleTileBwdLPTSchedulerILb0ELi128ELb0EEEEEEEEEvNT_6ParamsE$_ZN73_INTERNAL_24fd9406_37_flash_bwd_hdim64_bf16_softcap_sm80_cu_8e232a79_330724__cvta_generic_to_sharedEPKv,($_ZN7cutlass13device_kernelIN5flash19enable_sm80_to_sm89INS1_16FlashAttnBwdSm80INS1_25CollectiveMainloopBwdSm80ILi2ELi2EN4cute5tupleIJNS5_1CILi128EEES8_NS7_ILi64EEEEEENS_10bfloat16_tEfNS_4arch4Sm80ELb1ELb0ELb1ELb0ELb0ELb0ELb0ELb0ELi2ELi4ELi4ELi4ELb0EEENS1_24CollectiveEpilogueBwdGQAISA_fSD_Li256ELb0ELb0EEENS1_25SingleTileBwdLPTSchedulerILb0ELi128ELb0EEEEEEEEEvNT_6ParamsE$_ZN73_INTERNAL_24fd9406_37_flash_bwd_hdim64_bf16_softcap_sm80_cu_8e232a79_33079atomicAddEPff - $_ZN7cutlass13device_kernelIN5flash19enable_sm80_to_sm89INS1_16FlashAttnBwdSm80INS1_25CollectiveMainloopBwdSm80ILi2ELi2EN4cute5tupleIJNS5_1CILi128EEES8_NS7_ILi64EEEEEENS_10bfloat16_tEfNS_4arch4Sm80ELb1ELb0ELb1ELb0ELb0ELb0ELb0ELb0ELi2ELi4ELi4ELi4ELb0EEENS1_24CollectiveEpilogueBwdGQAISA_fSD_Li256ELb0ELb0EEENS1_25SingleTileBwdLPTSchedulerILb0ELi128ELb0EEEEEEEEEvNT_6ParamsE$_ZN73_INTERNAL_24fd9406_37_flash_bwd_hdim64_bf16_softcap_sm80_cu_8e232a79_330724__cvta_generic_to_sharedEPKv)
$_ZN7cutlass13device_kernelIN5flash19enable_sm80_to_sm89INS1_16FlashAttnBwdSm80INS1_25CollectiveMainloopBwdSm80ILi2ELi2EN4cute5tupleIJNS5_1CILi128EEES8_NS7_ILi64EEEEEENS_10bfloat16_tEfNS_4arch4Sm80ELb1ELb0ELb1ELb0ELb0ELb0ELb0ELb0ELi2ELi4ELi4ELi4ELb0EEENS1_24CollectiveEpilogueBwdGQAISA_fSD_Li256ELb0ELb0EEENS1_25SingleTileBwdLPTSchedulerILb0ELi128ELb0EEEEEEEEEvNT_6ParamsE$_ZN73_INTERNAL_24fd9406_37_flash_bwd_hdim64_bf16_softcap_sm80_cu_8e232a79_330724__cvta_generic_to_sharedEPKv:
[----:B------:R-:W-:Y:S02]  /*ace0*/  MOV R3, 0x0 ;  /* 0x0000000000037802 */ /* 0x000fe40000000f00 */
[----:B------:R-:W-:Y:S02]  /*acf0*/  IADD3 R4, R4, -c[0x0][0x18], RZ ;  /* 0x8000060004047a10 */ /* 0x000fe40007ffe0ff */
[----:B------:R-:W-:Y:S05]  /*ad00*/  RET.REL.NODEC R2 `(_ZN7cutlass13device_kernelIN5flash19enable_sm80_to_sm89INS1_16FlashAttnBwdSm80INS1_25CollectiveMainloopBwdSm80ILi2ELi2EN4cute5tupleIJNS5_1CILi128EEES8_NS7_ILi64EEEEEENS_10bfloat16_tEfNS_4arch4Sm80ELb1ELb0ELb1ELb0ELb0ELb0ELb0ELb0ELi2ELi4ELi4ELi4ELb0EEENS1_24CollectiveEpilogueBwdGQAISA_fSD_Li256ELb0ELb0EEENS1_25SingleTileBwdLPTSchedulerILb0ELi128ELb0EEEEEEEEEvNT_6ParamsE) ;  /* 0xffff52f002007950 */ /* 0x000fea0003c3ffff */
        .type           $_ZN7cutlass13device_kernelIN5flash19enable_sm80_to_sm89INS1_16FlashAttnBwdSm80INS1_25CollectiveMainloopBwdSm80ILi2ELi2EN4cute5tupleIJNS5_1CILi128EEES8_NS7_ILi64EEEEEENS_10bfloat16_tEfNS_4arch4Sm80ELb1ELb0ELb1ELb0ELb0ELb0ELb0ELb0ELi2ELi4ELi4ELi4ELb0EEENS1_24CollectiveEpilogueBwdGQAISA_fSD_Li256ELb0ELb0EEENS1_25SingleTileBwdLPTSchedulerILb0ELi128ELb0EEEEEEEEEvNT_6ParamsE$_ZN73_INTERNAL_24fd9406_37_flash_bwd_hdim64_bf16_softcap_sm80_cu_8e232a79_33079atomicAddEPff,@function
        .size           $_ZN7cutlass13device_kernelIN5flash19enable_sm80_to_sm89INS1_16FlashAttnBwdSm80INS1_25CollectiveMainloopBwdSm80ILi2ELi2EN4cute5tupleIJNS5_1CILi128EEES8_NS7_ILi64EEEEEENS_10bfloat16_tEfNS_4arch4Sm80ELb1ELb0ELb1ELb0ELb0ELb0ELb0ELb0ELi2ELi4ELi4ELi4ELb0EEENS1_24CollectiveEpilogueBwdGQAISA_fSD_Li256ELb0ELb0EEENS1_25SingleTileBwdLPTSchedulerILb0ELi128ELb0EEEEEEEEEvNT_6ParamsE$_ZN73_INTERNAL_24fd9406_37_flash_bwd_hdim64_bf16_softcap_sm80_cu_8e232a79_33079atomicAddEPff,($_ZN7cutlass13device_kernelIN5flash19enable_sm80_to_sm89INS1_16FlashAttnBwdSm80INS1_25CollectiveMainloopBwdSm80ILi2ELi2EN4cute5tupleIJNS5_1CILi128EEES8_NS7_ILi64EEEEEENS_10bfloat16_tEfNS_4arch4Sm80ELb1ELb0ELb1ELb0ELb0ELb0ELb0ELb0ELi2ELi4ELi4ELi4ELb0EEENS1_24CollectiveEpilogueBwdGQAISA_fSD_Li256ELb0ELb0EEENS1_25SingleTileBwdLPTSchedulerILb0ELi128ELb0EEEEEEEEEvNT_6ParamsE$_ZZN4cute12filter_tupleINS_5tupleIJNS1_IJNS_10UnderscoreENS_1CILi0EEEEEENS1_IJS4_S2_EEEEEENS1_IJNS1_IJNS1_IJNS3_ILi1EEES4_EEES4_EEENS1_IJNS1_IJS4_S4_EEEiEEEEEEZNS_5sliceIS7_SD_EEDaRKT_RKT0_EUlRKT_RKT0_E_EEDaSH_SK_OT1_ENKUlDpSN_E_clIJNS1_IJS9_EEENS1_IJiEEEEEEDaSU_ - $_ZN7cutlass13device_kernelIN5flash19enable_sm80_to_sm89INS1_16FlashAttnBwdSm80INS1_25CollectiveMainloopBwdSm80ILi2ELi2EN4cute5tupleIJNS5_1CILi128EEES8_NS7_ILi64EEEEEENS_10bfloat16_tEfNS_4arch4Sm80ELb1ELb0ELb1ELb0ELb0ELb0ELb0ELb0ELi2ELi4ELi4ELi4ELb0EEENS1_24CollectiveEpilogueBwdGQAISA_fSD_Li256ELb0ELb0EEENS1_25SingleTileBwdLPTSchedulerILb0ELi128ELb0EEEEEEEEEvNT_6ParamsE$_ZN73_INTERNAL_24fd9406_37_flash_bwd_hdim64_bf16_softcap_sm80_cu_8e232a79_33079atomicAddEPff)
$_ZN7cutlass13device_kernelIN5flash19enable_sm80_to_sm89INS1_16FlashAttnBwdSm80INS1_25CollectiveMainloopBwdSm80ILi2ELi2EN4cute5tupleIJNS5_1CILi128EEES8_NS7_ILi64EEEEEENS_10bfloat16_tEfNS_4arch4Sm80ELb1ELb0ELb1ELb0ELb0ELb0ELb0ELb0ELi2ELi4ELi4ELi4ELb0EEENS1_24CollectiveEpilogueBwdGQAISA_fSD_Li256ELb0ELb0EEENS1_25SingleTileBwdLPTSchedulerILb0ELi128ELb0EEEEEEEEEvNT_6ParamsE$_ZN73_INTERNAL_24fd9406_37_flash_bwd_hdim64_bf16_softcap_sm80_cu_8e232a79_33079atomicAddEPff:
[----:B------:R-:W-:Y:S01]  /*ad10*/  BSSY B0, `(.L_x_2572) ;  /* 0x0000003000007945 */ /* 0x000fe20003800000 */
[----:B------:R-:W-:Y:S02]  /*ad20*/  MOV R12, 0xad40 ;  /* 0x0000ad40000c7802 */ /* 0x000fe40000000f00 */
[----:B------:R-:W-:Y:S05]  /*ad30*/  CALL.REL.NOINC `($_ZN7cutlass13device_kernelIN5flash19enable_sm80_to_sm89INS1_16FlashAttnBwdSm80INS1_25CollectiveMainloopBwdSm80ILi2ELi2EN4cute5tupleIJNS5_1CILi128EEES8_NS7_ILi64EEEEEENS_10bfloat16_tEfNS_4arch4Sm80ELb1ELb0ELb1ELb0ELb0ELb0ELb0ELb0ELi2ELi4ELi4ELi4ELb0EEENS1_24CollectiveEpilogueBwdGQAISA_fSD_Li256ELb0ELb0EEENS1_25SingleTileBwdLPTSchedulerILb0ELi128ELb0EEEEEEEEEvNT_6ParamsE$__fAtomicAdd) ;  /* 0x0005bd0000007944 */ /* 0x000fea0003c00000 */
[----:B------:R-:W-:Y:S05]  /*ad40*/  BSYNC B0 ;  /* 0x0000000000007941 */ /* 0x000fea0003800000 */
.L_x_2572:
[----:B------:R-:W-:-:S04]  /*ad50*/  MOV R11, 0x0 ;  /* 0x00000000000b7802 */ /* 0x000fc80000000f00 */
[----:B------:R-:W-:Y:S05]  /*ad60*/  RET.REL.NODEC R10 `(_ZN7cutlass13device_kernelIN5flash19enable_sm80_to_sm89INS1_16FlashAttnBwdSm80INS1_25CollectiveMainloopBwdSm80ILi2ELi2EN4cute5tupleIJNS5_1CILi128EEES8_NS7_ILi64EEEEEENS_10bfloat16_tEfNS_4arch4Sm80ELb1ELb0ELb1ELb0ELb0ELb0ELb0ELb0ELi2ELi4ELi4ELi4ELb0EEENS1_24CollectiveEpilogueBwdGQAISA_fSD_Li256ELb0ELb0EEENS1_25SingleTileBwdLPTSchedulerILb0ELi128ELb0EEEEEEEEEvNT_6ParamsE) ;  /* 0xffff52900a007950 */ /* 0x000fea0003c3ffff */
        .type           $_ZN7cutlass13device_kernelIN5flash19enable_sm80_to_sm89INS1_16FlashAttnBwdSm80INS1_25CollectiveMainloopBwdSm80ILi2ELi2EN4cute5tupleIJNS5_1CILi128EEES8_NS7_ILi64EEEEEENS_10bfloat16_tEfNS_4arch4Sm80ELb1ELb0ELb1ELb0ELb0ELb0ELb0ELb0ELi2ELi4ELi4ELi4ELb0EEENS1_24CollectiveEpilogueBwdGQAISA_fSD_Li256ELb0ELb0EEENS1_25SingleTileBwdLPTSchedulerILb0ELi128ELb0EEEEEEEEEvNT_6ParamsE$_ZZN4cute12filter_tupleINS_5tupleIJNS1_IJNS_10UnderscoreENS_1CILi0EEEEEENS1_IJS4_S2_EEEEEENS1_IJNS1_IJNS1_IJNS3_ILi1EEES4_EEES4_EEENS1_IJNS1_IJS4_S4_EEEiEEEEEEZNS_5sliceIS7_SD_EEDaRKT_RKT0_EUlRKT_RKT0_E_EEDaSH_SK_OT1_ENKUlDpSN_E_clIJNS1_IJS9_EEENS1_IJiEEEEEEDaSU_,@function
        .size           $_ZN7cutlass13device_kernelIN5flash19enable_sm80_to_sm89INS1_16FlashAttnBwdSm80INS1_25CollectiveMainloopBwdSm80ILi2ELi2EN4cute5tupleIJNS5_1CILi128EEES8_NS7_ILi64EEEEEENS_10bfloat16_tEfNS_4arch4Sm80ELb1ELb0ELb1ELb0ELb0ELb0ELb0ELb0ELi2ELi4ELi4ELi4ELb0EEENS1_24CollectiveEpilogueBwdGQAISA_fSD_Li256ELb0ELb0EEENS1_25SingleTileBwdLPTSchedulerILb0ELi128ELb0EEEEEEEEEvNT_6ParamsE$_ZZN4cute12filter_tupleINS_5tupleIJNS1_IJNS_10UnderscoreENS_1CILi0EEEEEENS1_IJS4_S2_EEEEEENS1_IJNS1_IJNS1_IJNS3_ILi1EEES4_EEES4_EEENS1_IJNS1_IJS4_S4_EEEiEEEEEEZNS_5sliceIS7_SD_EEDaRKT_RKT0_EUlRKT_RKT0_E_EEDaSH_SK_OT1_ENKUlDpSN_E_clIJNS1_IJS9_EEENS1_IJiEEEEEEDaSU_,($_ZN7cutlass13device_kernelIN5flash19enable_sm80_to_sm89INS1_16FlashAttnBwdSm80INS1_25CollectiveMainloopBwdSm80ILi2ELi2EN4cute5tupleIJNS5_1CILi128EEES8_NS7_ILi64EEEEEENS_10bfloat16_tEfNS_4arch4Sm80ELb1ELb0ELb1ELb0ELb0ELb0ELb0ELb0ELi2ELi4ELi4ELi4ELb0EEENS1_24CollectiveEpilogueBwdGQAISA_fSD_Li256ELb0ELb0EEENS1_25SingleTileBwdLPTSchedulerILb0ELi128ELb0EEEEEEEEEvNT_6ParamsE$_ZZN4cute12filter_tupleINS_5tupleIJNS1_IJNS_1CILi0EEENS1_IJNS2_ILi1EEENS2_ILi512EEEiEEEEEENS2_ILi4096EEENS1_IJiNS2_ILi8192EEEEEEEEEZNS_7flattenISB_EEDaRKT_EUlRKT_E_EEDaSF_OT0_ENKUlDpSI_E_clIJNS1_IJS3_S4_S5_iEEENS1_IJS8_EEESA_EEEDaSM_ - $_ZN7cutlass13device_kernelIN5flash19enable_sm80_to_sm89INS1_16FlashAttnBwdSm80INS1_25CollectiveMainloopBwdSm80ILi2ELi2EN4cute5tupleIJNS5_1CILi128EEES8_NS7_ILi64EEEEEENS_10bfloat16_tEfNS_4arch4Sm80ELb1ELb0ELb1ELb0ELb0ELb0ELb0ELb0ELi2ELi4ELi4ELi4ELb0EEENS1_24CollectiveEpilogueBwdGQAISA_fSD_Li256ELb0ELb0EEENS1_25SingleTileBwdLPTSchedulerILb0ELi128ELb0EEEEEEEEEvNT_6ParamsE$_ZZN4cute12filter_tupleINS_5tupleIJNS1_IJNS_10UnderscoreENS_1CILi0EEEEEENS1_IJS4_S2_EEEEEENS1_IJNS1_IJNS1_IJNS3_ILi1EEES4_EEES4_EEENS1_IJNS1_IJS4_S4_EEEiEEEEEEZNS_5sliceIS7_SD_EEDaRKT_RKT0_EUlRKT_RKT0_E_EEDaSH_SK_OT1_ENKUlDpSN_E_clIJNS1_IJS9_EEENS1_IJiEEEEEEDaSU_)
$_ZN7cutlass13device_kernelIN5flash19enable_sm80_to_sm89INS1_16FlashAttnBwdSm80INS1_25CollectiveMainloopBwdSm80ILi2ELi2EN4cute5tupleIJNS5_1CILi128EEES8_NS7_ILi64EEEEEENS_10bfloat16_tEfNS_4arch4Sm80ELb1ELb0ELb1ELb0ELb0ELb0ELb0ELb0ELi2ELi4ELi4ELi4ELb0EEENS1_24CollectiveEpilogueBwdGQAISA_fSD_Li256ELb0ELb0EEENS1_25SingleTileBwdLPTSchedulerILb0ELi128ELb0EEEEEEEEEvNT_6ParamsE$_ZZN4cute12filter_tupleINS_5tupleIJNS1_IJNS_10UnderscoreENS_1CILi0EEEEEENS1_IJS4_S2_EEEEEENS1_IJNS1_IJNS1_IJNS3_ILi1EEES4_EEES4_EEENS1_IJNS1_IJS4_S4_EEEiEEEEEEZNS_5sliceIS7_SD_EEDaRKT_RKT0_EUlRKT_RKT0_E_EEDaSH_SK_OT1_ENKUlDpSN_E_clIJNS1_IJS9_EEENS1_IJiEEEEEEDaSU_:
[----:B------:R-:W-:Y:S02]  /*ad70*/  IADD3 R2, R1, 0x1680, RZ ;  /* 0x0000168001027810 */ /* 0x000fe40007ffe0ff */
[----:B------:R-:W-:Y:S02]  /*ad80*/  MOV R6, 0xadb0 ;  /* 0x0000adb000067802 */ /* 0x000fe40000000f00 */
[----:B------:R-:W-:Y:S02]  /*ad90*/  IADD3 R2, R2, c[0x0][0x20], RZ ;  /* 0x0000080002027a10 */ /* 0x000fe40007ffe0ff */
[----:B------:R-:W-:Y:S05]  /*ada0*/  CALL.REL.NOINC `($_ZN7cutlass13device_kernelIN5flash19enable_sm80_to_sm89INS1_16FlashAttnBwdSm80INS1_25CollectiveMainloopBwdSm80ILi2ELi2EN4cute5tupleIJNS5_1CILi128EEES8_NS7_ILi64EEEEEENS_10bfloat16_tEfNS_4arch4Sm80ELb1ELb0ELb1ELb0ELb0ELb0ELb0ELb0ELi2ELi4ELi4ELi4ELb0EEENS1_24CollectiveEpilogueBwdGQAISA_fSD_Li256ELb0ELb0EEENS1_25SingleTileBwdLPTSchedulerILb0ELi128ELb0EEEEEEEEEvNT_6ParamsE$_ZN4cute3eso3ESOILb1ELb0EJNS_5tupleIJNS_1CILi1EEENS3_ILi0EEEEEEiEEC2ERKS6_RKi) ;  /* 0xffffd55000007944 */ /* 0x000fea0003c3ffff */
[----:B-1----:R1:W5:Y:S01]  /*adb0*/  LDL R3, [R1+0x1680] ;  /* 0x0016800001037983 */ /* 0x0023620000100800 */
[----:B------:R-:W-:-:S04]  /*adc0*/  MOV R9, 0x0 ;  /* 0x0000000000097802 */ /* 0x000fc80000000f00 */
[----:B------:R-:W-:Y:S05]  /*add0*/  RET.REL.NODEC R8 `(_ZN7cutlass13device_kernelIN5flash19enable_sm80_to_sm89INS1_16FlashAttnBwdSm80INS1_25CollectiveMainloopBwdSm80ILi2ELi2EN4cute5tupleIJNS5_1CILi128EEES8_NS7_ILi64EEEEEENS_10bfloat16_tEfNS_4arch4Sm80ELb1ELb0ELb1ELb0ELb0ELb0ELb0ELb0ELi2ELi4ELi4ELi4ELb0EEENS1_24CollectiveEpilogueBwdGQAISA_fSD_Li256ELb0ELb0EEENS1_25SingleTileBwdLPTSchedulerILb0ELi128ELb0EEEEEEEEEvNT_6ParamsE) ;  /* 0xffff522008007950 */ /* 0x000fea0003c3ffff */
        .type           $_ZN7cutlass13device_kernelIN5flash19enable_sm80_to_sm89INS1_16FlashAttnBwdSm80INS1_25CollectiveMainloopBwdSm80ILi2ELi2EN4cute5tupleIJNS5_1CILi128EEES8_NS7_ILi64EEEEEENS_10bfloat16_tEfNS_4arch4Sm80ELb1ELb0ELb1ELb0ELb0ELb0ELb0ELb0ELi2ELi4ELi4ELi4ELb0EEENS1_24CollectiveEpilogueBwdGQAISA_fSD_Li256ELb0ELb0EEENS1_25SingleTileBwdLPTSchedulerILb0ELi128ELb0EEEEEEEEEvNT_6ParamsE$_ZZN4cute12filter_tupleINS_5tupleIJNS1_IJNS_1CILi0EEENS1_IJNS2_ILi1EEENS2_ILi512EEEiEEEEEENS2_ILi4096EEENS1_IJiNS2_ILi8192EEEEEEEEEZNS_7flattenISB_EEDaRKT_EUlRKT_E_EEDaSF_OT0_ENKUlDpSI_E_clIJNS1_IJS3_S4_S5_iEEENS1_IJS8_EEESA_EEEDaSM_,@function
        .size           $_ZN7cutlass13device_kernelIN5flash19enable_sm80_to_sm89INS1_16FlashAttnBwdSm80INS1_25CollectiveMainloopBwdSm80ILi2ELi2EN4cute5tupleIJNS5_1CILi128EEES8_NS7_ILi64EEEEEENS_10bfloat16_tEfNS_4arch4Sm80ELb1ELb0ELb1ELb0ELb0ELb0ELb0ELb0ELi2ELi4ELi4ELi4ELb0EEENS1_24CollectiveEpilogueBwdGQAISA_fSD_Li256ELb0ELb0EEENS1_25SingleTileBwdLPTSchedulerILb0ELi128ELb0EEEEEEEEEvNT_6ParamsE$_ZZN4cute12filter_tupleINS_5tupleIJNS1_IJNS_1CILi0EEENS1_IJNS2_ILi1EEENS2_ILi512EEEiEEEEEENS2_ILi4096EEENS1_IJiNS2_ILi8192EEEEEEEEEZNS_7flattenISB_EEDaRKT_EUlRKT_E_EEDaSF_OT0_ENKUlDpSI_E_clIJNS1_IJS3_S4_S5_iEEENS1_IJS8_EEESA_EEEDaSM_,($_ZN7cutlass13device_kernelIN5flash19enable_sm80_to_sm89INS1_16FlashAttnBwdSm80INS1_25CollectiveMainloopBwdSm80ILi2ELi2EN4cute5tupleIJNS5_1CILi128EEES8_NS7_ILi64EEEEEENS_10bfloat16_tEfNS_4arch4Sm80ELb1ELb0ELb1ELb0ELb0ELb0ELb0ELb0ELi2ELi4ELi4ELi4ELb0EEENS1_24CollectiveEpilogueBwdGQAISA_fSD_Li256ELb0ELb0EEENS1_25SingleTileBwdLPTSchedulerILb0ELi128ELb0EEEEEEEEEvNT_6ParamsE$_ZZN4cute12filter_tupleINS_5tupleIJNS1_IJiNS1_IJiNS_1CILi0EEEEEEEEENS1_IJNS_10UnderscoreENS1_IJS6_S6_EEEEEEEEES9_ZNS_4diceIS9_S9_EEDaRKT_RKT0_EUlRKT_RKT0_E_EEDaSD_SG_OT1_ENKUlDpSJ_E_clIJNS1_IJiiS3_EEENS1_IJEEEEEEDaSQ_ - $_ZN7cutlass13device_kernelIN5flash19enable_sm80_to_sm89INS1_16FlashAttnBwdSm80INS1_25CollectiveMainloopBwdSm80ILi2ELi2EN4cute5tupleIJNS5_1CILi128EEES8_NS7_ILi64EEEEEENS_10bfloat16_tEfNS_4arch4Sm80ELb1ELb0ELb1ELb0ELb0ELb0ELb0ELb0ELi2ELi4ELi4ELi4ELb0EEENS1_24CollectiveEpilogueBwdGQAISA_fSD_Li256ELb0ELb0EEENS1_25SingleTileBwdLPTSchedulerILb0ELi128ELb0EEEEEEEEEvNT_6ParamsE$_ZZN4cute12filter_tupleINS_5tupleIJNS1_IJNS_1CILi0EEENS1_IJNS2_ILi1EEENS2_ILi512EEEiEEEEEENS2_ILi4096EEENS1_IJiNS2_ILi8192EEEEEEEEEZNS_7flattenISB_EEDaRKT_EUlRKT_E_EEDaSF_OT0_ENKUlDpSI_E_clIJNS1_IJS3_S4_S5_iEEENS1_IJS8_EEESA_EEEDaSM_)
$_ZN7cutlass13device_kernelIN5flash19enable_sm80_to_sm89INS1_16FlashAttnBwdSm80INS1_25CollectiveMainloopBwdSm80ILi2ELi2EN4cute5tupleIJNS5_1CILi128EEES8_NS7_ILi64EEEEEENS_10bfloat16_tEfNS_4arch4Sm80ELb1ELb0ELb1ELb0ELb0ELb0ELb0ELb0ELi2ELi4ELi4ELi4ELb0EEENS1_24CollectiveEpilogueBwdGQAISA_fSD_Li256ELb0ELb0EEENS1_25SingleTileBwdLPTSchedulerILb0ELi128ELb0EEEEEEEEEvNT_6ParamsE$_ZZN4cute12filter_tupleINS_5tupleIJNS1_IJNS_1CILi0EEENS1_IJNS2_ILi1EEENS2_ILi512EEEiEEEEEENS2_ILi4096EEENS1_IJiNS2_ILi8192EEEEEEEEEZNS_7flattenISB_EEDaRKT_EUlRKT_E_EEDaSF_OT0_ENKUlDpSI_E_clIJNS1_IJS3_S4_S5_iEEENS1_IJS8_EEESA_EEEDaSM_:
[----:B------:R-:W-:Y:S02]  /*ade0*/  IADD3 R3, R1, 0x1380, RZ ;  /* 0x0000138001037810 */ /* 0x000fe40007ffe0ff */
[----:B------:R-:W-:Y:S02]  /*adf0*/  MOV R8, 0xae20 ;  /* 0x0000ae2000087802 */ /* 0x000fe40000000f00 */
[----:B------:R-:W-:Y:S02]  /*ae00*/  IADD3 R3, R3, c[0x0][0x20], RZ ;  /* 0x0000080003037a10 */ /* 0x000fe40007ffe0ff */
[----:B------:R-:W-:Y:S05]  /*ae10*/  CALL.REL.NOINC `($_ZN7cutlass13device_kernelIN5flash19enable_sm80_to_sm89INS1_16FlashAttnBwdSm80INS1_25CollectiveMainloopBwdSm80ILi2ELi2EN4cute5tupleIJNS5_1CILi128EEES8_NS7_ILi64EEEEEENS_10bfloat16_tEfNS_4arch4Sm80ELb1ELb0ELb1ELb0ELb0ELb0ELb0ELb0ELi2ELi4ELi4ELi4ELb0EEENS1_24CollectiveEpilogueBwdGQAISA_fSD_Li256ELb0ELb0EEENS1_25SingleTileBwdLPTSchedulerILb0ELi128ELb0EEEEEEEEEvNT_6ParamsE$_ZN4cute3eso3ESOILb1ELb0EJNS_1CILi0EEENS2_ILi1EEENS2_ILi512EEEiNS2_ILi4096EEEiNS2_ILi8192EEEEEC2ERKS3_RKS4_RKS5_RKiRKS6_SG_RKS7_) ;  /* 0xffffc50000007944 */ /* 0x000fea0003c3ffff */
[----:B-1----:R-:W-:Y:S02]  /*ae20*/  MOV R2, R6 ;  /* 0x0000000600027202 */ /* 0x002fe40000000f00 */
[----:B------:R-:W-:-:S04]  /*ae30*/  MOV R3, 0x0 ;  /* 0x0000000000037802 */ /* 0x000fc80000000f00 */
[----:B------:R-:W-:Y:S05]  /*ae40*/  RET.REL.NODEC R2 `(_ZN7cutlass13device_kernelIN5flash19enable_sm80_to_sm89INS1_16FlashAttnBwdSm80INS1_25CollectiveMainloopBwdSm80ILi2ELi2EN4cute5tupleIJNS5_1CILi128EEES8_NS7_ILi64EEEEEENS_10bfloat16_tEfNS_4arch4Sm80ELb1ELb0ELb1ELb0ELb0ELb0ELb0ELb0ELi2ELi4ELi4ELi4ELb0EEENS1_24CollectiveEpilogueBwdGQAISA_fSD_Li256ELb0ELb0EEENS1_25SingleTileBwdLPTSchedulerILb0ELi128ELb0EEEEEEEEEvNT_6ParamsE) ;  /* 0xffff51b002007950 */ /* 0x000fea0003c3ffff */
        .type           $_ZN7cutlass13device_kernelIN5flash19enable_sm80_to_sm89INS1_16FlashAttnBwdSm80INS1_25CollectiveMainloopBwdSm80ILi2ELi2EN4cute5tupleIJNS5_1CILi128EEES8_NS7_ILi64EEEEEENS_10bfloat16_tEfNS_4arch4Sm80ELb1ELb0ELb1ELb0ELb0ELb0ELb0ELb0ELi2ELi4ELi4ELi4ELb0EEENS1_24CollectiveEpilogueBwdGQAISA_fSD_Li256ELb0ELb0EEENS1_25SingleTileBwdLPTSchedulerILb0ELi128ELb0EEEEEEEEEvNT_6ParamsE$_ZZN4cute12filter_tupleINS_5tupleIJNS1_IJiNS1_IJiNS_1CILi0EEEEEEEEENS1_IJNS_10UnderscoreENS1_IJS6_S6_EEEEEEEEES9_ZNS_4diceIS9_S9_EEDaRKT_RKT0_EUlRKT_RKT0_E_EEDaSD_SG_OT1_ENKUlDpSJ_E_clIJNS1_IJiiS3_EEENS1_IJEEEEEEDaSQ_,@function
        .size           $_ZN7cutlass13device_kernelIN5flash19enable_sm80_to_sm89INS1_16FlashAttnBwdSm80INS1_25CollectiveMainloopBwdSm80ILi2ELi2EN4cute5tupleIJNS5_1CILi128EEES8_NS7_ILi64EEEEEENS_10bfloat16_tEfNS_4arch4Sm80ELb1ELb0ELb1ELb0ELb0ELb0ELb0ELb0ELi2ELi4ELi4ELi4ELb0EEENS1_24CollectiveEpilogueBwdGQAISA_fSD_Li256ELb0ELb0EEENS1_25SingleTileBwdLPTSchedulerILb0ELi128ELb0EEEEEEEEEvNT_6ParamsE$_ZZN4cute12filter_tupleINS_5tupleIJNS1_IJiNS1_IJiNS_1CILi0EEEEEEEEENS1_IJNS_10UnderscoreENS1_IJS6_S6_EEEEEEEEES9_ZNS_4diceIS9_S9_EEDaRKT_RKT0_EUlRKT_RKT0_E_EEDaSD_SG_OT1_ENKUlDpSJ_E_clIJNS1_IJiiS3_EEENS1_IJEEEEEEDaSQ_,($_ZN7cutlass13device_kernelIN5flash19enable_sm80_to_sm89INS1_16FlashAttnBwdSm80INS1_25CollectiveMainloopBwdSm80ILi2ELi2EN4cute5tupleIJNS5_1CILi128EEES8_NS7_ILi64EEEEEENS_10bfloat16_tEfNS_4arch4Sm80ELb1ELb0ELb1ELb0ELb0ELb0ELb0ELb0ELi2ELi4ELi4ELi4ELb0EEENS1_24CollectiveEpilogueBwdGQAISA_fSD_Li256ELb0ELb0EEENS1_25SingleTileBwdLPTSchedulerILb0ELi128ELb0EEEEEEEEEvNT_6ParamsE$_ZZN4cute12filter_tupleINS_5tupleIJNS1_IJiiEEENS_1CILi1024EEEEEEZNS_16flatten_to_tupleIS5_EEDaRKT_EUlRKT_E_EEDaS9_OT0_ENKUlDpSC_E_clIJS2_NS1_IJS4_EEEEEEDaSG_ - $_ZN7cutlass13device_kernelIN5flash19enable_sm80_to_sm89INS1_16FlashAttnBwdSm80INS1_25CollectiveMainloopBwdSm80ILi2ELi2EN4cute5tupleIJNS5_1CILi128EEES8_NS7_ILi64EEEEEENS_10bfloat16_tEfNS_4arch4Sm80ELb1ELb0ELb1ELb0ELb0ELb0ELb0ELb0ELi2ELi4ELi4ELi4ELb0EEENS1_24CollectiveEpilogueBwdGQAISA_fSD_Li256ELb0ELb0EEENS1_25SingleTileBwdLPTSchedulerILb0ELi128ELb0EEEEEEEEEvNT_6ParamsE$_ZZN4cute12filter_tupleINS_5tupleIJNS1_IJiNS1_IJiNS_1CILi0EEEEEEEEENS1_IJNS_10UnderscoreENS1_IJS6_S6_EEEEEEEEES9_ZNS_4diceIS9_S9_EEDaRKT_RKT0_EUlRKT_RKT0_E_EEDaSD_SG_OT1_ENKUlDpSJ_E_clIJNS1_IJiiS3_EEENS1_IJEEEEEEDaSQ_)
$_ZN7cutlass13device_kernelIN5flash19enable_sm80_to_sm89INS1_16FlashAttnBwdSm80INS1_25CollectiveMainloopBwdSm80ILi2ELi2EN4cute5tupleIJNS5_1CILi128EEES8_NS7_ILi64EEEEEENS_10bfloat16_tEfNS_4arch4Sm80ELb1ELb0ELb1ELb0ELb0ELb0ELb0ELb0ELi2ELi4ELi4ELi4ELb0EEENS1_24CollectiveEpilogueBwdGQAISA_fSD_Li256ELb0ELb0EEENS1_25SingleTileBwdLPTSchedulerILb0ELi128ELb0EEEEEEEEEvNT_6ParamsE$_ZZN4cute12filter_tupleINS_5tupleIJNS1_IJiNS1_IJiNS_1CILi0EEEEEEEEENS1_IJNS_10UnderscoreENS1_IJS6_S6_EEEEEEEEES9_ZNS_4diceIS9_S9_EEDaRKT_RKT0_EUlRKT_RKT0_E_EEDaSD_SG_OT1_ENKUlDpSJ_E_clIJNS1_IJiiS3_EEENS1_IJEEEEEEDaSQ_:
[----:B------:R-:W-:-:S06]  /*ae50*/  IADD3 R11, R4, -c[0x0][0x20], RZ ;  /* 0x80000800040b7a10 */ /* 0x000fcc0007ffe0ff */
[----:B------:R-:W5:Y:S01]  /*ae60*/  LDL R11, [R11] ;  /* 0x000000000b0b7983 */ /* 0x000f620000100800 */
[----:B------:R-:W-:Y:S02]  /*ae70*/  IADD3 R6, R1, 0x1680, RZ ;  /* 0x0000168001067810 */ /* 0x000fe40007ffe0ff */
[----:B------:R-:W-:Y:S02]  /*ae80*/  IADD3 R5, R4, 0x4, RZ ;  /* 0x0000000404057810 */ /* 0x000fe40007ffe0ff */
[----:B------:R-:W-:Y:S02]  /*ae90*/  IADD3 R6, R6, c[0x0][0x20], RZ ;  /* 0x0000080006067a10 */ /* 0x000fe40007ffe0ff */
[----:B------:R-:W-:Y:S02]  /*aea0*/  MOV R10, 0xaec0 ;  /* 0x0000aec0000a7802 */ /* 0x000fe40000000f00 */
[----:B-----5:R-:W-:Y:S05]  /*aeb0*/  CALL.REL.NOINC `($_ZN7cutlass13device_kernelIN5flash19enable_sm80_to_sm89INS1_16FlashAttnBwdSm80INS1_25CollectiveMainloopBwdSm80ILi2ELi2EN4cute5tupleIJNS5_1CILi128EEES8_NS7_ILi64EEEEEENS_10bfloat16_tEfNS_4arch4Sm80ELb1ELb0ELb1ELb0ELb0ELb0ELb0ELb0ELi2ELi4ELi4ELi4ELb0EEENS1_24CollectiveEpilogueBwdGQAISA_fSD_Li256ELb0ELb0EEENS1_25SingleTileBwdLPTSchedulerILb0ELi128ELb0EEEEEEEEEvNT_6ParamsE$_ZN4cute3eso3ESOILb0ELb0EJiiNS_1CILi0EEEEEC2ERKiS6_RKS3_) ;  /* 0xffffb6e000007944 */ /* 0x020fea0003c3ffff */
[----:B------:R2:W5:Y:S01]  /*aec0*/  LDL.64 R4, [R1+0x1680] ;  /* 0x0016800001047983 */ /* 0x0005620000100a00 */
[----:B------:R-:W-:-:S04]  /*aed0*/  MOV R9, 0x0 ;  /* 0x0000000000097802 */ /* 0x000fc80000000f00 */
[----:B------:R-:W-:Y:S05]  /*aee0*/  RET.REL.NODEC R8 `(_ZN7cutlass13device_kernelIN5flash19enable_sm80_to_sm89INS1_16FlashAttnBwdSm80INS1_25CollectiveMainloopBwdSm80ILi2ELi2EN4cute5tupleIJNS5_1CILi128EEES8_NS7_ILi64EEEEEENS_10bfloat16_tEfNS_4arch4Sm80ELb1ELb0ELb1ELb0ELb0ELb0ELb0ELb0ELi2ELi4ELi4ELi4ELb0EEENS1_24CollectiveEpilogueBwdGQAISA_fSD_Li256ELb0ELb0EEENS1_25SingleTileBwdLPTSchedulerILb0ELi128ELb0EEEEEEEEEvNT_6ParamsE) ;  /* 0xffff511008007950 */ /* 0x000fea0003c3ffff */
        .type           $_ZN7cutlass13device_kernelIN5flash19enable_sm80_to_sm89INS1_16FlashAttnBwdSm80INS1_25CollectiveMainloopBwdSm80ILi2ELi2EN4cute5tupleIJNS5_1CILi128EEES8_NS7_ILi64EEEEEENS_10bfloat16_tEfNS_4arch4Sm80ELb1ELb0ELb1ELb0ELb0ELb0ELb0ELb0ELi2ELi4ELi4ELi4ELb0EEENS1_24CollectiveEpilogueBwdGQAISA_fSD_Li256ELb0ELb0EEENS1_25SingleTileBwdLPTSchedulerILb0ELi128ELb0EEEEEEEEEvNT_6ParamsE$_ZZN4cute12filter_tupleINS_5tupleIJNS1_IJiiEEENS_1CILi1024EEEEEEZNS_16flatten_to_tupleIS5_EEDaRKT_EUlRKT_E_EEDaS9_OT0_ENKUlDpSC_E_clIJS2_NS1_IJS4_EEEEEEDaSG_,@function
        .size           $_ZN7cutlass13device_kernelIN5flash19enable_sm80_to_sm89INS1_16FlashAttnBwdSm80INS1_25CollectiveMainloopBwdSm80ILi2ELi2EN4cute5tupleIJNS5_1CILi128EEES8_NS7_ILi64EEEEEENS_10bfloat16_tEfNS_4arch4Sm80ELb1ELb0ELb1ELb0ELb0ELb0ELb0ELb0ELi2ELi4ELi4ELi4ELb0EEENS1_24CollectiveEpilogueBwdGQAISA_fSD_Li256ELb0ELb0EEENS1_25SingleTileBwdLPTSchedulerILb0ELi128ELb0EEEEEEEEEvNT_6ParamsE$_ZZN4cute12filter_tupleINS_5tupleIJNS1_IJiiEEENS_1CILi1024EEEEEEZNS_16flatten_to_tupleIS5_EEDaRKT_EUlRKT_E_EEDaS9_OT0_ENKUlDpSC_E_clIJS2_NS1_IJS4_EEEEEEDaSG_,($_ZN7cutlass13device_kernelIN5flash19enable_sm80_to_sm89INS1_16FlashAttnBwdSm80INS1_25CollectiveMainloopBwdSm80ILi2ELi2EN4cute5tupleIJNS5_1CILi128EEES8_NS7_ILi64EEEEEENS_10bfloat16_tEfNS_4arch4Sm80ELb1ELb0ELb1ELb0ELb0ELb0ELb0ELb0ELi2ELi4ELi4ELi4ELb0EEENS1_24CollectiveEpilogueBwdGQAISA_fSD_Li256ELb0ELb0EEENS1_25SingleTileBwdLPTSchedulerILb0ELi128ELb0EEEEEEEEEvNT_6ParamsE$_ZZN4cute12filter_tupleINS_5tupleIJNS1_IJiiEEENS_1CILi8192EEEEEEZNS_16flatten_to_tupleIS5_EEDaRKT_EUlRKT_E_EEDaS9_OT0_ENKUlDpSC_E_clIJS2_NS1_IJS4_EEEEEEDaSG_ - $_ZN7cutlass13device_kernelIN5flash19enable_sm80_to_sm89INS1_16FlashAttnBwdSm80INS1_25CollectiveMainloopBwdSm80ILi2ELi2EN4cute5tupleIJNS5_1CILi128EEES8_NS7_ILi64EEEEEENS_10bfloat16_tEfNS_4arch4Sm80ELb1ELb0ELb1ELb0ELb0ELb0ELb0ELb0ELi2ELi4ELi4ELi4ELb0EEENS1_24CollectiveEpilogueBwdGQAISA_fSD_Li256ELb0ELb0EEENS1_25SingleTileBwdLPTSchedulerILb0ELi128ELb0EEEEEEEEEvNT_6ParamsE$_ZZN4cute12filter_tupleINS_5tupleIJNS1_IJiiEEENS_1CILi1024EEEEEEZNS_16flatten_to_tupleIS5_EEDaRKT_EUlRKT_E_EEDaS9_OT0_ENKUlDpSC_E_clIJS2_NS1_IJS4_EEEEEEDaSG_)
$_ZN7cutlass13device_kernelIN5flash19enable_sm80_to_sm89INS1_16FlashAttnBwdSm80INS1_25CollectiveMainloopBwdSm80ILi2ELi2EN4cute5tupleIJNS5_1CILi128EEES8_NS7_ILi64EEEEEENS_10bfloat16_tEfNS_4arch4Sm80ELb1ELb0ELb1ELb0ELb0ELb0ELb0ELb0ELi2ELi4ELi4ELi4ELb0EEENS1_24CollectiveEpilogueBwdGQAISA_fSD_Li256ELb0ELb0EEENS1_25SingleTileBwdLPTSchedulerILb0ELi128ELb0EEEEEEEEEvNT_6ParamsE$_ZZN4cute12filter_tupleINS_5tupleIJNS1_IJiiEEENS_1CILi1024EEEEEEZNS_16flatten_to_tupleIS5_EEDaRKT_EUlRKT_E_EEDaS9_OT0_ENKUlDpSC_E_clIJS2_NS1_IJS4_EEEEEEDaSG_:
[----:B------:R-:W-:-:S06]  /*aef0*/  IADD3 R8, R59, -c[0x0][0x20], RZ ;  /* 0x800008003b087a10 */ /* 0x000fcc0007ffe0ff */
[----:B------:R-:W5:Y:S01]  /*af00*/  LDL R8, [R8] ;  /* 0x0000000008087983 */ /* 0x000f620000100800 */
[----:B------:R-:W-:Y:S02]  /*af10*/  IADD3 R3, R1, 0x1680, RZ ;  /* 0x0000168001037810 */ /* 0x000fe40007ffe0ff */
[----:B------:R-:W-:Y:S02]  /*af20*/  IADD3 R2, R59, 0x4, RZ ;  /* 0x000000043b027810 */ /* 0x000fe40007ffe0ff */
[----:B------:R-:W-:Y:S02]  /*af30*/  IADD3 R3, R3, c[0x0][0x20], RZ ;  /* 0x0000080003037a10 */ /* 0x000fe40007ffe0ff */
[----:B------:R-:W-:Y:S02]  /*af40*/  MOV R6, 0xaf60 ;  /* 0x0000af6000067802 */ /* 0x000fe40000000f00 */
[----:B-----5:R-:W-:Y:S05]  /*af50*/  CALL.REL.NOINC `($_ZN7cutlass13device_kernelIN5flash19enable_sm80_to_sm89INS1_16FlashAttnBwdSm80INS1_25CollectiveMainloopBwdSm80ILi2ELi2EN4cute5tupleIJNS5_1CILi128EEES8_NS7_ILi64EEEEEENS_10bfloat16_tEfNS_4arch4Sm80ELb1ELb0ELb1ELb0ELb0ELb0ELb0ELb0ELi2ELi4ELi4ELi4ELb0EEENS1_24CollectiveEpilogueBwdGQAISA_fSD_Li256ELb0ELb0EEENS1_25SingleTileBwdLPTSchedulerILb0ELi128ELb0EEEEEEEEEvNT_6ParamsE$_ZN4cute3eso3ESOILb0ELb0EJiiNS_1CILi1024EEEEEC2ERKiS6_RKS3_) ;  /* 0xffffb6c000007944 */ /* 0x020fea0003c3ffff */
[----:B------:R-:W-:-:S04]  /*af60*/  MOV R5, 0x0 ;  /* 0x0000000000057802 */ /* 0x000fc80000000f00 */
[----:B------:R-:W-:Y:S05]  /*af70*/  RET.REL.NODEC R4 `(_ZN7cutlass13device_kernelIN5flash19enable_sm80_to_sm89INS1_16FlashAttnBwdSm80INS1_25CollectiveMainloopBwdSm80ILi2ELi2EN4cute5tupleIJNS5_1CILi128EEES8_NS7_ILi64EEEEEENS_10bfloat16_tEfNS_4arch4Sm80ELb1ELb0ELb1ELb0ELb0ELb0ELb0ELb0ELi2ELi4ELi4ELi4ELb0EEENS1_24CollectiveEpilogueBwdGQAISA_fSD_Li256ELb0ELb0EEENS1_25SingleTileBwdLPTSchedulerILb0ELi128ELb0EEEEEEEEEvNT_6ParamsE) ;  /* 0xffff508004007950 */ /* 0x000fea0003c3ffff */
        .type           $_ZN7cutlass13device_kernelIN5flash19enable_sm80_to_sm89INS1_16FlashAttnBwdSm80INS1_25CollectiveMainloopBwdSm80ILi2ELi2EN4cute5tupleIJNS5_1CILi128EEES8_NS7_ILi64EEEEEENS_10bfloat16_tEfNS_4arch4Sm80ELb1ELb0ELb1ELb0ELb0ELb0ELb0ELb0ELi2ELi4ELi4ELi4ELb0EEENS1_24CollectiveEpilogueBwdGQAISA_fSD_Li256ELb0ELb0EEENS1_25SingleTileBwdLPTSchedulerILb0ELi128ELb0EEEEEEEEEvNT_6ParamsE$_ZZN4cute12filter_tupleINS_5tupleIJNS1_IJiiEEENS_1CILi8192EEEEEEZNS_16flatten_to_tupleIS5_EEDaRKT_EUlRKT_E_EEDaS9_OT0_ENKUlDpSC_E_clIJS2_NS1_IJS4_EEEEEEDaSG_,@function
        .size           $_ZN7cutlass13device_kernelIN5flash19enable_sm80_to_sm89INS1_16FlashAttnBwdSm80INS1_25CollectiveMainloopBwdSm80ILi2ELi2EN4cute5tupleIJNS5_1CILi128EEES8_NS7_ILi64EEEEEENS_10bfloat16_tEfNS_4arch4Sm80ELb1ELb0ELb1ELb0ELb0ELb0ELb0ELb0ELi2ELi4ELi4ELi4ELb0EEENS1_24CollectiveEpilogueBwdGQAISA_fSD_Li256ELb0ELb0EEENS1_25SingleTileBwdLPTSchedulerILb0ELi128ELb0EEEEEEEEEvNT_6ParamsE$_ZZN4cute12filter_tupleINS_5tupleIJNS1_IJiiEEENS_1CILi8192EEEEEEZNS_16flatten_to_tupleIS5_EEDaRKT_EUlRKT_E_EEDaS9_OT0_ENKUlDpSC_E_clIJS2_NS1_IJS4_EEEEEEDaSG_,($_ZN7cutlass13device_kernelIN5flash19enable_sm80_to_sm89INS1_16FlashAttnBwdSm80INS1_25CollectiveMainloopBwdSm80ILi2ELi2EN4cute5tupleIJNS5_1CILi128EEES8_NS7_ILi64EEEEEENS_10bfloat16_tEfNS_4arch4Sm80ELb1ELb0ELb1ELb0ELb0ELb0ELb0ELb0ELi2ELi4ELi4ELi4ELb0EEENS1_24CollectiveEpilogueBwdGQAISA_fSD_Li256ELb0ELb0EEENS1_25SingleTileBwdLPTSchedulerILb0ELi128ELb0EEEEEEEEEvNT_6ParamsE$_ZZN4cute12filter_tupleINS_5tupleIJNS_10UnderscoreES2_NS_1CILi0EEEEEENS1_IJNS1_IJNS3_ILi1EEES4_EEEiNS3_ILi1024EEEEEEZNS_5sliceIS5_S9_EEDaRKT_RKT0_EUlRKT_RKT0_E_EEDaSD_SG_OT1_ENKUlDpSJ_E_clIJNS1_IJS7_EEENS1_IJiEEENS1_IJEEEEEEDaSQ_ - $_ZN7cutlass13device_kernelIN5flash19enable_sm80_to_sm89INS1_16FlashAttnBwdSm80INS1_25CollectiveMainloopBwdSm80ILi2ELi2EN4cute5tupleIJNS5_1CILi128EEES8_NS7_ILi64EEEEEENS_10bfloat16_tEfNS_4arch4Sm80ELb1ELb0ELb1ELb0ELb0ELb0ELb0ELb0ELi2ELi4ELi4ELi4ELb0EEENS1_24CollectiveEpilogueBwdGQAISA_fSD_Li256ELb0ELb0EEENS1_25SingleTileBwdLPTSchedulerILb0ELi128ELb0EEEEEEEEEvNT_6ParamsE$_ZZN4cute12filter_tupleINS_5tupleIJNS1_IJiiEEENS_1CILi8192EEEEEEZNS_16flatten_to_tupleIS5_EEDaRKT_EUlRKT_E_EEDaS9_OT0_ENKUlDpSC_E_clIJS2_NS1_IJS4_EEEEEEDaSG_)
$_ZN7cutlass13device_kernelIN5flash19enable_sm80_to_sm89INS1_16FlashAttnBwdSm80INS1_25CollectiveMainloopBwdSm80ILi2ELi2EN4cute5tupleIJNS5_1CILi128EEES8_NS7_ILi64EEEEEENS_10bfloat16_tEfNS_4arch4Sm80ELb1ELb0ELb1ELb0ELb0ELb0ELb0ELb0ELi2ELi4ELi4ELi4ELb0EEENS1_24CollectiveEpilogueBwdGQAISA_fSD_Li256ELb0ELb0EEENS1_25SingleTileBwdLPTSchedulerILb0ELi128ELb0EEEEEEEEEvNT_6ParamsE$_ZZN4cute12filter_tupleINS_5tupleIJNS1_IJiiEEENS_1CILi8192EEEEEEZNS_16flatten_to_tupleIS5_EEDaRKT_EUlRKT_E_EEDaS9_OT0_ENKUlDpSC_E_clIJS2_NS1_IJS4_EEEEEEDaSG_:
[----:B------:R-:W-:-:S06]  /*af80*/  IADD3 R10, R5, -c[0x0][0x20], RZ ;  /* 0x80000800050a7a10 */ /* 0x000fcc0007ffe0ff */
[----:B------:R-:W5:Y:S01]  /*af90*/  LDL R10, [R10] ;  /* 0x000000000a0a7983 */ /* 0x000f620000100800 */
[----:B------:R-:W-:Y:S02]  /*afa0*/  IADD3 R3, R1, 0x1688, RZ ;  /* 0x0000168801037810 */ /* 0x000fe40007ffe0ff */
[----:B------:R-:W-:Y:S02]  /*afb0*/  IADD3 R2, R5, 0x4, RZ ;  /* 0x0000000405027810 */ /* 0x000fe40007ffe0ff */
[----:B------:R-:W-:Y:S02]  /*afc0*/  IADD3 R3, R3, c[0x0][0x20], RZ ;  /* 0x0000080003037a10 */ /* 0x000fe40007ffe0ff */
[----:B------:R-:W-:Y:S02]  /*afd0*/  MOV R8, 0xaff0 ;  /* 0x0000aff000087802 */ /* 0x000fe40000000f00 */
[----:B-----5:R-:W-:Y:S05]  /*afe0*/  CALL.REL.NOINC `($_ZN7cutlass13device_kernelIN5flash19enable_sm80_to_sm89INS1_16FlashAttnBwdSm80INS1_25CollectiveMainloopBwdSm80ILi2ELi2EN4cute5tupleIJNS5_1CILi128EEES8_NS7_ILi64EEEEEENS_10bfloat16_tEfNS_4arch4Sm80ELb1ELb0ELb1ELb0ELb0ELb0ELb0ELb0ELi2ELi4ELi4ELi4ELb0EEENS1_24CollectiveEpilogueBwdGQAISA_fSD_Li256ELb0ELb0EEENS1_25SingleTileBwdLPTSchedulerILb0ELi128ELb0EEEEEEEEEvNT_6ParamsE$_ZN4cute3eso3ESOILb0ELb0EJiiNS_1CILi8192EEEEEC2ERKiS6_RKS3_) ;  /* 0xffffb7a000007944 */ /* 0x020fea0003c3ffff */
[----:B-1----:R1:W5:Y:S01]  /*aff0*/  LDL.64 R2, [R1+0x1688] ;  /* 0x0016880001027983 */ /* 0x0023620000100a00 */
[----:B------:R-:W-:Y:S02]  /*b000*/  MOV R8, R6 ;  /* 0x0000000600087202 */ /* 0x000fe40000000f00 */
[----:B------:R-:W-:-:S04]  /*b010*/  MOV R9, 0x0 ;  /* 0x0000000000097802 */ /* 0x000fc80000000f00 */
[----:B------:R-:W-:Y:S05]  /*b020*/  RET.REL.NODEC R8 `(_ZN7cutlass13device_kernelIN5flash19enable_sm80_to_sm89INS1_16FlashAttnBwdSm80INS1_25CollectiveMainloopBwdSm80ILi2ELi2EN4cute5tupleIJNS5_1CILi128EEES8_NS7_ILi64EEEEEENS_10bfloat16_tEfNS_4arch4Sm80ELb1ELb0ELb1ELb0ELb0ELb0ELb0ELb0ELi2ELi4ELi4ELi4ELb0EEENS1_24CollectiveEpilogueBwdGQAISA_fSD_Li256ELb0ELb0EEENS1_25SingleTileBwdLPTSchedulerILb0ELi128ELb0EEEEEEEEEvNT_6ParamsE) ;  /* 0xffff4fd008007950 */ /* 0x000fea0003c3ffff */
        .type           $_ZN7cutlass13device_kernelIN5flash19enable_sm80_to_sm89INS1_16FlashAttnBwdSm80INS1_25CollectiveMainloopBwdSm80ILi2ELi2EN4cute5tupleIJNS5_1CILi128EEES8_NS7_ILi64EEEEEENS_10bfloat16_tEfNS_4arch4Sm80ELb1ELb0ELb1ELb0ELb0ELb0ELb0ELb0ELi2ELi4ELi4ELi4ELb0EEENS1_24CollectiveEpilogueBwdGQAISA_fSD_Li256ELb0ELb0EEENS1_25SingleTileBwdLPTSchedulerILb0ELi128ELb0EEEEEEEEEvNT_6ParamsE$_ZZN4cute12filter_tupleINS_5tupleIJNS_10UnderscoreES2_NS_1CILi0EEEEEENS1_IJNS1_IJNS3_ILi1EEES4_EEEiNS3_ILi1024EEEEEEZNS_5sliceIS5_S9_EEDaRKT_RKT0_EUlRKT_RKT0_E_EEDaSD_SG_OT1_ENKUlDpSJ_E_clIJNS1_IJS7_EEENS1_IJiEEENS1_IJEEEEEEDaSQ_,@function
        .size           $_ZN7cutlass13device_kernelIN5flash19enable_sm80_to_sm89INS1_16FlashAttnBwdSm80INS1_25CollectiveMainloopBwdSm80ILi2ELi2EN4cute5tupleIJNS5_1CILi128EEES8_NS7_ILi64EEEEEENS_10bfloat16_tEfNS_4arch4Sm80ELb1ELb0ELb1ELb0ELb0ELb0ELb0ELb0ELi2ELi4ELi4ELi4ELb0EEENS1_24CollectiveEpilogueBwdGQAISA_fSD_Li256ELb0ELb0EEENS1_25SingleTileBwdLPTSchedulerILb0ELi128ELb0EEEEEEEEEvNT_6ParamsE$_ZZN4cute12filter_tupleINS_5tupleIJNS_10UnderscoreES2_NS_1CILi0EEEEEENS1_IJNS1_IJNS3_ILi1EEES4_EEEiNS3_ILi1024EEEEEEZNS_5sliceIS5_S9_EEDaRKT_RKT0_EUlRKT_RKT0_E_EEDaSD_SG_OT1_ENKUlDpSJ_E_clIJNS1_IJS7_EEENS1_IJiEEENS1_IJEEEEEEDaSQ_,($_ZN7cutlass13device_kernelIN5flash19enable_sm80_to_sm89INS1_16FlashAttnBwdSm80INS1_25CollectiveMainloopBwdSm80ILi2ELi2EN4cute5tupleIJNS5_1CILi128EEES8_NS7_ILi64EEEEEENS_10bfloat16_tEfNS_4arch4Sm80ELb1ELb0ELb1ELb0ELb0ELb0ELb0ELb0ELi2ELi4ELi4ELi4ELb0EEENS1_24CollectiveEpilogueBwdGQAISA_fSD_Li256ELb0ELb0EEENS1_25SingleTileBwdLPTSchedulerILb0ELi128ELb0EEEEEEEEEvNT_6ParamsE$_ZZN4cute12filter_tupleINS_5tupleIJNS_10UnderscoreES2_S2_iEEENS1_IJNS1_IJNS_1CILi1EEENS4_ILi0EEEEEENS4_ILi4096EEENS1_IJiiEEENS1_IJS6_NS4_ILi8192EEEEEEEEEZNS_5sliceIS3_SC_EEDaRKT_RKT0_EUlRKT_RKT0_E_EEDaSG_SJ_OT1_ENKUlDpSM_E_clIJNS1_IJS7_EEENS1_IJS8_EEENS1_IJS9_EEENS1_IJEEEEEEDaST_ - $_ZN7cutlass13device_kernelIN5flash19enable_sm80_to_sm89INS1_16FlashAttnBwdSm80INS1_25CollectiveMainloopBwdSm80ILi2ELi2EN4cute5tupleIJNS5_1CILi128EEES8_NS7_ILi64EEEEEENS_10bfloat16_tEfNS_4arch4Sm80ELb1ELb0ELb1ELb0ELb0ELb0ELb0ELb0ELi2ELi4ELi4ELi4ELb0EEENS1_24CollectiveEpilogueBwdGQAISA_fSD_Li256ELb0ELb0EEENS1_25SingleTileBwdLPTSchedulerILb0ELi128ELb0EEEEEEEEEvNT_6ParamsE$_ZZN4cute12filter_tupleINS_5tupleIJNS_10UnderscoreES2_NS_1CILi0EEEEEENS1_IJNS1_IJNS3_ILi1EEES4_EEEiNS3_ILi1024EEEEEEZNS_5sliceIS5_S9_EEDaRKT_RKT0_EUlRKT_RKT0_E_EEDaSD_SG_OT1_ENKUlDpSJ_E_clIJNS1_IJS7_EEENS1_IJiEEENS1_IJEEEEEEDaSQ_)
$_ZN7cutlass13device_kernelIN5flash19enable_sm80_to_sm89INS1_16FlashAttnBwdSm80INS1_25CollectiveMainloopBwdSm80ILi2ELi2EN4cute5tupleIJNS5_1CILi128EEES8_NS7_ILi64EEEEEENS_10bfloat16_tEfNS_4arch4Sm80ELb1ELb0ELb1ELb0ELb0ELb0ELb0ELb0ELi2ELi4ELi4ELi4ELb0EEENS1_24CollectiveEpilogueBwdGQAISA_fSD_Li256ELb0ELb0EEENS1_25SingleTileBwdLPTSchedulerILb0ELi128ELb0EEEEEEEEEvNT_6ParamsE$_ZZN4cute12filter_tupleINS_5tupleIJNS_10UnderscoreES2_NS_1CILi0EEEEEENS1_IJNS1_IJNS3_ILi1EEES4_EEEiNS3_ILi1024EEEEEEZNS_5sliceIS5_S9_EEDaRKT_RKT0_EUlRKT_RKT0_E_EEDaSD_SG_OT1_ENKUlDpSJ_E_clIJNS1_IJS7_EEENS1_IJiEEENS1_IJEEEEEEDaSQ_:
[----:B------:R-:W-:Y:S02]  /*b030*/  IADD3 R2, R1, 0x1680, RZ ;  /* 0x0000168001027810 */ /* 0x000fe40007ffe0ff */
[----:B------:R-:W-:Y:S02]  /*b040*/  MOV R6, 0xb070 ;  /* 0x0000b07000067802 */ /* 0x000fe40000000f00 */
[----:B------:R-:W-:Y:S02]  /*b050*/  IADD3 R2, R2, c[0x0][0x20], RZ ;  /* 0x0000080002027a10 */ /* 0x000fe40007ffe0ff */
[----:B------:R-:W-:Y:S05]  /*b060*/  CALL.REL.NOINC `($_ZN7cutlass13device_kernelIN5flash19enable_sm80_to_sm89INS1_16FlashAttnBwdSm80INS1_25CollectiveMainloopBwdSm80ILi2ELi2EN4cute5tupleIJNS5_1CILi128EEES8_NS7_ILi64EEEEEENS_10bfloat16_tEfNS_4arch4Sm80ELb1ELb0ELb1ELb0ELb0ELb0ELb0ELb0ELi2ELi4ELi4ELi4ELb0EEENS1_24CollectiveEpilogueBwdGQAISA_fSD_Li256ELb0ELb0EEENS1_25SingleTileBwdLPTSchedulerILb0ELi128ELb0EEEEEEEEEvNT_6ParamsE$_ZN4cute3eso3ESOILb1ELb0EJNS_5tupleIJNS_1CILi1EEENS3_ILi0EEEEEEiEEC2ERKS6_RKi) ;  /* 0xffffd29000007944 */ /* 0x000fea0003c3ffff */
[----:B-1----:R1:W5:Y:S01]  /*b070*/  LDL R3, [R1+0x1680] ;  /* 0x0016800001037983 */ /* 0x0023620000100800 */
[----:B------:R-:W-:-:S04]  /*b080*/  MOV R5, 0x0 ;  /* 0x0000000000057802 */ /* 0x000fc80000000f00 */
[----:B------:R-:W-:Y:S05]  /*b090*/  RET.REL.NODEC R4 `(_ZN7cutlass13device_kernelIN5flash19enable_sm80_to_sm89INS1_16FlashAttnBwdSm80INS1_25CollectiveMainloopBwdSm80ILi2ELi2EN4cute5tupleIJNS5_1CILi128EEES8_NS7_ILi64EEEEEENS_10bfloat16_tEfNS_4arch4Sm80ELb1ELb0ELb1ELb0ELb0ELb0ELb0ELb0ELi2ELi4ELi4ELi4ELb0EEENS1_24CollectiveEpilogueBwdGQAISA_fSD_Li256ELb0ELb0EEENS1_25SingleTileBwdLPTSchedulerILb0ELi128ELb0EEEEEEEEEvNT_6ParamsE) ;  /* 0xffff4f6004007950 */ /* 0x000fea0003c3ffff */
        .type           $_ZN7cutlass13device_kernelIN5flash19enable_sm80_to_sm89INS1_16FlashAttnBwdSm80INS1_25CollectiveMainloopBwdSm80ILi2ELi2EN4cute5tupleIJNS5_1CILi128EEES8_NS7_ILi64EEEEEENS_10bfloat16_tEfNS_4arch4Sm80ELb1ELb0ELb1ELb0ELb0ELb0ELb0ELb0ELi2ELi4ELi4ELi4ELb0EEENS1_24CollectiveEpilogueBwdGQAISA_fSD_Li256ELb0ELb0EEENS1_25SingleTileBwdLPTSchedulerILb0ELi128ELb0EEEEEEEEEvNT_6ParamsE$_ZZN4cute12filter_tupleINS_5tupleIJNS_10UnderscoreES2_S2_iEEENS1_IJNS1_IJNS_1CILi1EEENS4_ILi0EEEEEENS4_ILi4096EEENS1_IJiiEEENS1_IJS6_NS4_ILi8192EEEEEEEEEZNS_5sliceIS3_SC_EEDaRKT_RKT0_EUlRKT_RKT0_E_EEDaSG_SJ_OT1_ENKUlDpSM_E_clIJNS1_IJS7_EEENS1_IJS8_EEENS1_IJS9_EEENS1_IJEEEEEEDaST_,@function
        .size           $_ZN7cutlass13device_kernelIN5flash19enable_sm80_to_sm89INS1_16FlashAttnBwdSm80INS1_25CollectiveMainloopBwdSm80ILi2ELi2EN4cute5tupleIJNS5_1CILi128EEES8_NS7_ILi64EEEEEENS_10bfloat16_tEfNS_4arch4Sm80ELb1ELb0ELb1ELb0ELb0ELb0ELb0ELb0ELi2ELi4ELi4ELi4ELb0EEENS1_24CollectiveEpilogueBwdGQAISA_fSD_Li256ELb0ELb0EEENS1_25SingleTileBwdLPTSchedulerILb0ELi128ELb0EEEEEEEEEvNT_6ParamsE$_ZZN4cute12filter_tupleINS_5tupleIJNS_10UnderscoreES2_S2_iEEENS1_IJNS1_IJNS_1CILi1EEENS4_ILi0EEEEEENS4_ILi4096EEENS1_IJiiEEENS1_IJS6_NS4_ILi8192EEEEEEEEEZNS_5sliceIS3_SC_EEDaRKT_RKT0_EUlRKT_RKT0_E_EEDaSG_SJ_OT1_ENKUlDpSM_E_clIJNS1_IJS7_EEENS1_IJS8_EEENS1_IJS9_EEENS1_IJEEEEEEDaST_,($_ZN7cutlass13device_kernelIN5flash19enable_sm80_to_sm89INS1_16FlashAttnBwdSm80INS1_25CollectiveMainloopBwdSm80ILi2ELi2EN4cute5tupleIJNS5_1CILi128EEES8_NS7_ILi64EEEEEENS_10bfloat16_tEfNS_4arch4Sm80ELb1ELb0ELb1ELb0ELb0ELb0ELb0ELb0ELi2ELi4ELi4ELi4ELb0EEENS1_24CollectiveEpilogueBwdGQAISA_fSD_Li256ELb0ELb0EEENS1_25SingleTileBwdLPTSchedulerILb0ELi128ELb0EEEEEEEEEvNT_6ParamsE$_ZZN4cute12filter_tupleINS_5tupleIJNS_10UnderscoreES2_S2_iEEENS1_IJNS1_IJNS_1CILi1EEENS4_ILi0EEEEEEiNS4_ILi1024EEENS4_ILi8192EEEEEEZNS_5sliceIS3_SA_EEDaRKT_RKT0_EUlRKT_RKT0_E_EEDaSE_SH_OT1_ENKUlDpSK_E_clIJNS1_IJS7_EEENS1_IJiEEENS1_IJS8_EEENS1_IJEEEEEEDaSR_ - $_ZN7cutlass13device_kernelIN5flash19enable_sm80_to_sm89INS1_16FlashAttnBwdSm80INS1_25CollectiveMainloopBwdSm80ILi2ELi2EN4cute5tupleIJNS5_1CILi128EEES8_NS7_ILi64EEEEEENS_10bfloat16_tEfNS_4arch4Sm80ELb1ELb0ELb1ELb0ELb0ELb0ELb0ELb0ELi2ELi4ELi4ELi4ELb0EEENS1_24CollectiveEpilogueBwdGQAISA_fSD_Li256ELb0ELb0EEENS1_25SingleTileBwdLPTSchedulerILb0ELi128ELb0EEEEEEEEEvNT_6ParamsE$_ZZN4cute12filter_tupleINS_5tupleIJNS_10UnderscoreES2_S2_iEEENS1_IJNS1_IJNS_1CILi1EEENS4_ILi0EEEEEENS4_ILi4096EEENS1_IJiiEEENS1_IJS6_NS4_ILi8192EEEEEEEEEZNS_5sliceIS3_SC_EEDaRKT_RKT0_EUlRKT_RKT0_E_EEDaSG_SJ_OT1_ENKUlDpSM_E_clIJNS1_IJS7_EEENS1_IJS8_EEENS1_IJS9_EEENS1_IJEEEEEEDaST_)
$_ZN7cutlass13device_kernelIN5flash19enable_sm80_to_sm89INS1_16FlashAttnBwdSm80INS1_25CollectiveMainloopBwdSm80ILi2ELi2EN4cute5tupleIJNS5_1CILi128EEES8_NS7_ILi64EEEEEENS_10bfloat16_tEfNS_4arch4Sm80ELb1ELb0ELb1ELb0ELb0ELb0ELb0ELb0ELi2ELi4ELi4ELi4ELb0EEENS1_24CollectiveEpilogueBwdGQAISA_fSD_Li256ELb0ELb0EEENS1_25SingleTileBwdLPTSchedulerILb0ELi128ELb0EEEEEEEEEvNT_6ParamsE$_ZZN4cute12filter_tupleINS_5tupleIJNS_10UnderscoreES2_S2_iEEENS1_IJNS1_IJNS_1CILi1EEENS4_ILi0EEEEEENS4_ILi4096EEENS1_IJiiEEENS1_IJS6_NS4_ILi8192EEEEEEEEEZNS_5sliceIS3_SC_EEDaRKT_RKT0_EUlRKT_RKT0_E_EEDaSG_SJ_OT1_ENKUlDpSM_E_clIJNS1_IJS7_EEENS1_IJS8_EEENS1_IJS9_EEENS1_IJEEEEEEDaST_:
[----:B------:R-:W-:-:S05]  /*b0a0*/  IADD3 R8, R5, -c[0x0][0x20], RZ ;  /* 0x8000080005087a10 */ /* 0x000fca0007ffe0ff */
[----:B------:R1:W5:Y:S04]  /*b0b0*/  LDL R5, [R8] ;  /* 0x0000000008057983 */ /* 0x0003680000100800 */
[----:B------:R1:W5:Y:S01]  /*b0c0*/  LDL R3, [R8+0x4] ;  /* 0x0000040008037983 */ /* 0x0003620000100800 */
[----:B------:R-:W-:Y:S02]  /*b0d0*/  IADD3 R2, R1, 0x1380, RZ ;  /* 0x0000138001027810 */ /* 0x000fe40007ffe0ff */
[----:B------:R-:W-:Y:S02]  /*b0e0*/  MOV R6, 0xb110 ;  /* 0x0000b11000067802 */ /* 0x000fe40000000f00 */
[----:B------:R-:W-:Y:S02]  /*b0f0*/  IADD3 R2, R2, c[0x0][0x20], RZ ;  /* 0x0000080002027a10 */ /* 0x000fe40007ffe0ff */
[----:B-1---5:R-:W-:Y:S05]  /*b100*/  CALL.REL.NOINC `($_ZN7cutlass13device_kernelIN5flash19enable_sm80_to_sm89INS1_16FlashAttnBwdSm80INS1_25CollectiveMainloopBwdSm80ILi2ELi2EN4cute5tupleIJNS5_1CILi128EEES8_NS7_ILi64EEEEEENS_10bfloat16_tEfNS_4arch4Sm80ELb1ELb0ELb1ELb0ELb0ELb0ELb0ELb0ELi2ELi4ELi4ELi4ELb0EEENS1_24CollectiveEpilogueBwdGQAISA_fSD_Li256ELb0ELb0EEENS1_25SingleTileBwdLPTSchedulerILb0ELi128ELb0EEEEEEEEEvNT_6ParamsE$_ZN4cute3eso3ESOILb1ELb0EJNS_5tupleIJNS_1CILi1EEENS3_ILi0EEEEEENS3_ILi4096EEENS2_IJiiEEEEEC2ERKS6_RKS7_RKS8_) ;  /* 0xffffd19000007944 */ /* 0x022fea0003c3ffff */
[----:B-1----:R1:W5:Y:S01]  /*b110*/  LDL.64 R2, [R1+0x1380] ;  /* 0x0013800001027983 */ /* 0x0023620000100a00 */
[----:B------:R-:W-:-:S04]  /*b120*/  MOV R5, 0x0 ;  /* 0x0000000000057802 */ /* 0x000fc80000000f00 */
[----:B------:R-:W-:Y:S05]  /*b130*/  RET.REL.NODEC R4 `(_ZN7cutlass13device_kernelIN5flash19enable_sm80_to_sm89INS1_16FlashAttnBwdSm80INS1_25CollectiveMainloopBwdSm80ILi2ELi2EN4cute5tupleIJNS5_1CILi128EEES8_NS7_ILi64EEEEEENS_10bfloat16_tEfNS_4arch4Sm80ELb1ELb0ELb1ELb0ELb0ELb0ELb0ELb0ELi2ELi4ELi4ELi4ELb0EEENS1_24CollectiveEpilogueBwdGQAISA_fSD_Li256ELb0ELb0EEENS1_25SingleTileBwdLPTSchedulerILb0ELi128ELb0EEEEEEEEEvNT_6ParamsE) ;  /* 0xffff4ec004007950 */ /* 0x000fea0003c3ffff */
        .type           $_ZN7cutlass13device_kernelIN5flash19enable_sm80_to_sm89INS1_16FlashAttnBwdSm80INS1_25CollectiveMainloopBwdSm80ILi2ELi2EN4cute5tupleIJNS5_1CILi128EEES8_NS7_ILi64EEEEEENS_10bfloat16_tEfNS_4arch4Sm80ELb1ELb0ELb1ELb0ELb0ELb0ELb0ELb0ELi2ELi4ELi4ELi4ELb0EEENS1_24CollectiveEpilogueBwdGQAISA_fSD_Li256ELb0ELb0EEENS1_25SingleTileBwdLPTSchedulerILb0ELi128ELb0EEEEEEEEEvNT_6ParamsE$_ZZN4cute12filter_tupleINS_5tupleIJNS_10UnderscoreES2_S2_iEEENS1_IJNS1_IJNS_1CILi1EEENS4_ILi0EEEEEEiNS4_ILi1024EEENS4_ILi8192EEEEEEZNS_5sliceIS3_SA_EEDaRKT_RKT0_EUlRKT_RKT0_E_EEDaSE_SH_OT1_ENKUlDpSK_E_clIJNS1_IJS7_EEENS1_IJiEEENS1_IJS8_EEENS1_IJEEEEEEDaSR_,@function
        .size           $_ZN7cutlass13device_kernelIN5flash19enable_sm80_to_sm89INS1_16FlashAttnBwdSm80INS1_25CollectiveMainloopBwdSm80ILi2ELi2EN4cute5tupleIJNS5_1CILi128EEES8_NS7_ILi64EEEEEENS_10bfloat16_tEfNS_4arch4Sm80ELb1ELb0ELb1ELb0ELb0ELb0ELb0ELb0ELi2ELi4ELi4ELi4ELb0EEENS1_24CollectiveEpilogueBwdGQAISA_fSD_Li256ELb0ELb0EEENS1_25SingleTileBwdLPTSchedulerILb0ELi128ELb0EEEEEEEEEvNT_6ParamsE$_ZZN4cute12filter_tupleINS_5tupleIJNS_10UnderscoreES2_S2_iEEENS1_IJNS1_IJNS_1CILi1EEENS4_ILi0EEEEEEiNS4_ILi1024EEENS4_ILi8192EEEEEEZNS_5sliceIS3_SA_EEDaRKT_RKT0_EUlRKT_RKT0_E_EEDaSE_SH_OT1_ENKUlDpSK_E_clIJNS1_IJS7_EEENS1_IJiEEENS1_IJS8_EEENS1_IJEEEEEEDaSR_,($_ZN7cutlass13device_kernelIN5flash19enable_sm80_to_sm89INS1_16FlashAttnBwdSm80INS1_25CollectiveMainloopBwdSm80ILi2ELi2EN4cute5tupleIJNS5_1CILi128EEES8_NS7_ILi64EEEEEENS_10bfloat16_tEfNS_4arch4Sm80ELb1ELb0ELb1ELb0ELb0ELb0ELb0ELb0ELi2ELi4ELi4ELi4ELb0EEENS1_24CollectiveEpilogueBwdGQAISA_fSD_Li256ELb0ELb0EEENS1_25SingleTileBwdLPTSchedulerILb0ELi128ELb0EEEEEEEEEvNT_6ParamsE$_ZZN4cute12filter_tupleINS_5tupleIJNS_10UnderscoreES2_S2_iEEENS1_IJNS1_IJNS_1CILi1EEENS4_ILi0EEEEEElS6_lEEEZNS_5sliceIS3_S8_EEDaRKT_RKT0_EUlRKT_RKT0_E_EEDaSC_SF_OT1_ENKUlDpSI_E_clIJNS1_IJS7_EEENS1_IJlEEENS1_IJS6_EEENS1_IJEEEEEEDaSP_ - $_ZN7cutlass13device_kernelIN5flash19enable_sm80_to_sm89INS1_16FlashAttnBwdSm80INS1_25CollectiveMainloopBwdSm80ILi2ELi2EN4cute5tupleIJNS5_1CILi128EEES8_NS7_ILi64EEEEEENS_10bfloat16_tEfNS_4arch4Sm80ELb1ELb0ELb1ELb0ELb0ELb0ELb0ELb0ELi2ELi4ELi4ELi4ELb0EEENS1_24CollectiveEpilogueBwdGQAISA_fSD_Li256ELb0ELb0EEENS1_25SingleTileBwdLPTSchedulerILb0ELi128ELb0EEEEEEEEEvNT_6ParamsE$_ZZN4cute12filter_tupleINS_5tupleIJNS_10UnderscoreES2_S2_iEEENS1_IJNS1_IJNS_1CILi1EEENS4_ILi0EEEEEEiNS4_ILi1024EEENS4_ILi8192EEEEEEZNS_5sliceIS3_SA_EEDaRKT_RKT0_EUlRKT_RKT0_E_EEDaSE_SH_OT1_ENKUlDpSK_E_clIJNS1_IJS7_EEENS1_IJiEEENS1_IJS8_EEENS1_IJEEEEEEDaSR_)
$_ZN7cutlass13device_kernelIN5flash19enable_sm80_to_sm89INS1_16FlashAttnBwdSm80INS1_25CollectiveMainloopBwdSm80ILi2ELi2EN4cute5tupleIJNS5_1CILi128EEES8_NS7_ILi64EEEEEENS_10bfloat16_tEfNS_4arch4Sm80ELb1ELb0ELb1ELb0ELb0ELb0ELb0ELb0ELi2ELi4ELi4ELi4ELb0EEENS1_24CollectiveEpilogueBwdGQAISA_fSD_Li256ELb0ELb0EEENS1_25SingleTileBwdLPTSchedulerILb0ELi128ELb0EEEEEEEEEvNT_6ParamsE$_ZZN4cute12filter_tupleINS_5tupleIJNS_10UnderscoreES2_S2_iEEENS1_IJNS1_IJNS_1CILi1EEENS4_ILi0EEEEEEiNS4_ILi1024EEENS4_ILi8192EEEEEEZNS_5sliceIS3_SA_EEDaRKT_RKT0_EUlRKT_RKT0_E_EEDaSE_SH_OT1_ENKUlDpSK_E_clIJNS1_IJS7_EEENS1_IJiEEENS1_IJS8_EEENS1_IJEEEEEEDaSR_:
[----:B------:R-:W-:Y:S02]  /*b140*/  IADD3 R2, R1, 0x1380, RZ ;  /* 0x0000138001027810 */ /* 0x000fe40007ffe0ff */
[----:B------:R-:W-:Y:S02]  /*b150*/  MOV R8, 0xb180 ;  /* 0x0000b18000087802 */ /* 0x000fe40000000f00 */
[----:B------:R-:W-:Y:S02]  /*b160*/  IADD3 R2, R2, c[0x0][0x20], RZ ;  /* 0x0000080002027a10 */ /* 0x000fe40007ffe0ff */
[----:B------:R-:W-:Y:S05]  /*b170*/  CALL.REL.NOINC `($_ZN7cutlass13device_kernelIN5flash19enable_sm80_to_sm89INS1_16FlashAttnBwdSm80INS1_25CollectiveMainloopBwdSm80ILi2ELi2EN4cute5tupleIJNS5_1CILi128EEES8_NS7_ILi64EEEEEENS_10bfloat16_tEfNS_4arch4Sm80ELb1ELb0ELb1ELb0ELb0ELb0ELb0ELb0ELi2ELi4ELi4ELi4ELb0EEENS1_24CollectiveEpilogueBwdGQAISA_fSD_Li256ELb0ELb0EEENS1_25SingleTileBwdLPTSchedulerILb0ELi128ELb0EEEEEEEEEvNT_6ParamsE$_ZN4cute3eso3ESOILb1ELb0EJNS_5tupleIJNS_1CILi1EEENS3_ILi0EEEEEEiNS3_ILi1024EEEEEC2ERKS6_RKiRKS7_) ;  /* 0xffffd1c000007944 */ /* 0x000fea0003c3ffff */
[----:B-1----:R1:W5:Y:S01]  /*b180*/  LDL R3, [R1+0x1380] ;  /* 0x0013800001037983 */ /* 0x0023620000100800 */
[----:B------:R-:W-:Y:S02]  /*b190*/  MOV R8, R4 ;  /* 0x0000000400087202 */ /* 0x000fe40000000f00 */
[----:B------:R-:W-:-:S04]  /*b1a0*/  MOV R9, 0x0 ;  /* 0x0000000000097802 */ /* 0x000fc80000000f00 */
[----:B------:R-:W-:Y:S05]  /*b1b0*/  RET.REL.NODEC R8 `(_ZN7cutlass13device_kernelIN5flash19enable_sm80_to_sm89INS1_16FlashAttnBwdSm80INS1_25CollectiveMainloopBwdSm80ILi2ELi2EN4cute5tupleIJNS5_1CILi128EEES8_NS7_ILi64EEEEEENS_10bfloat16_tEfNS_4arch4Sm80ELb1ELb0ELb1ELb0ELb0ELb0ELb0ELb0ELi2ELi4ELi4ELi4ELb0EEENS1_24CollectiveEpilogueBwdGQAISA_fSD_Li256ELb0ELb0EEENS1_25SingleTileBwdLPTSchedulerILb0ELi128ELb0EEEEEEEEEvNT_6ParamsE) ;  /* 0xffff4e4008007950 */ /* 0x000fea0003c3ffff */
        .type           $_ZN7cutlass13device_kernelIN5flash19enable_sm80_to_sm89INS1_16FlashAttnBwdSm80INS1_25CollectiveMainloopBwdSm80ILi2ELi2EN4cute5tupleIJNS5_1CILi128EEES8_NS7_ILi64EEEEEENS_10bfloat16_tEfNS_4arch4Sm80ELb1ELb0ELb1ELb0ELb0ELb0ELb0ELb0ELi2ELi4ELi4ELi4ELb0EEENS1_24CollectiveEpilogueBwdGQAISA_fSD_Li256ELb0ELb0EEENS1_25SingleTileBwdLPTSchedulerILb0ELi128ELb0EEEEEEEEEvNT_6ParamsE$_ZZN4cute12filter_tupleINS_5tupleIJNS_10UnderscoreES2_S2_iEEENS1_IJNS1_IJNS_1CILi1EEENS4_ILi0EEEEEElS6_lEEEZNS_5sliceIS3_S8_EEDaRKT_RKT0_EUlRKT_RKT0_E_EEDaSC_SF_OT1_ENKUlDpSI_E_clIJNS1_IJS7_EEENS1_IJlEEENS1_IJS6_EEENS1_IJEEEEEEDaSP_,@function
        .size           $_ZN7cutlass13device_kernelIN5flash19enable_sm80_to_sm89INS1_16FlashAttnBwdSm80INS1_25CollectiveMainloopBwdSm80ILi2ELi2EN4cute5tupleIJNS5_1CILi128EEES8_NS7_ILi64EEEEEENS_10bfloat16_tEfNS_4arch4Sm80ELb1ELb0ELb1ELb0ELb0ELb0ELb0ELb0ELi2ELi4ELi4ELi4ELb0EEENS1_24CollectiveEpilogueBwdGQAISA_fSD_Li256ELb0ELb0EEENS1_25SingleTileBwdLPTSchedulerILb0ELi128ELb0EEEEEEEEEvNT_6ParamsE$_ZZN4cute12filter_tupleINS_5tupleIJNS_10UnderscoreES2_S2_iEEENS1_IJNS1_IJNS_1CILi1EEENS4_ILi0EEEEEElS6_lEEEZNS_5sliceIS3_S8_EEDaRKT_RKT0_EUlRKT_RKT0_E_EEDaSC_SF_OT1_ENKUlDpSI_E_clIJNS1_IJS7_EEENS1_IJlEEENS1_IJS6_EEENS1_IJEEEEEEDaSP_,($_ZN7cutlass13device_kernelIN5flash19enable_sm80_to_sm89INS1_16FlashAttnBwdSm80INS1_25CollectiveMainloopBwdSm80ILi2ELi2EN4cute5tupleIJNS5_1CILi128EEES8_NS7_ILi64EEEEEENS_10bfloat16_tEfNS_4arch4Sm80ELb1ELb0ELb1ELb0ELb0ELb0ELb0ELb0ELi2ELi4ELi4ELi4ELb0EEENS1_24CollectiveEpilogueBwdGQAISA_fSD_Li256ELb0ELb0EEENS1_25SingleTileBwdLPTSchedulerILb0ELi128ELb0EEEEEEEEEvNT_6ParamsE$_ZZN4cute12filter_tupleINS_5tupleIJNS_10UnderscoreES2_iEEENS1_IJNS1_IJNS_1CILi1EEENS4_ILi0EEEEEEiNS4_ILi1024EEEEEEZNS_5sliceIS3_S9_EEDaRKT_RKT0_EUlRKT_RKT0_E_EEDaSD_SG_OT1_ENKUlDpSJ_E_clIJNS1_IJS7_EEENS1_IJiEEENS1_IJEEEEEEDaSQ_ - $_ZN7cutlass13device_kernelIN5flash19enable_sm80_to_sm89INS1_16FlashAttnBwdSm80INS1_25CollectiveMainloopBwdSm80ILi2ELi2EN4cute5tupleIJNS5_1CILi128EEES8_NS7_ILi64EEEEEENS_10bfloat16_tEfNS_4arch4Sm80ELb1ELb0ELb1ELb0ELb0ELb0ELb0ELb0ELi2ELi4ELi4ELi4ELb0EEENS1_24CollectiveEpilogueBwdGQAISA_fSD_Li256ELb0ELb0EEENS1_25SingleTileBwdLPTSchedulerILb0ELi128ELb0EEEEEEEEEvNT_6ParamsE$_ZZN4cute12filter_tupleINS_5tupleIJNS_10UnderscoreES2_S2_iEEENS1_IJNS1_IJNS_1CILi1EEENS4_ILi0EEEEEElS6_lEEEZNS_5sliceIS3_S8_EEDaRKT_RKT0_EUlRKT_RKT0_E_EEDaSC_SF_OT1_ENKUlDpSI_E_clIJNS1_IJS7_EEENS1_IJlEEENS1_IJS6_EEENS1_IJEEEEEEDaSP_)
$_ZN7cutlass13device_kernelIN5flash19enable_sm80_to_sm89INS1_16FlashAttnBwdSm80INS1_25CollectiveMainloopBwdSm80ILi2ELi2EN4cute5tupleIJNS5_1CILi128EEES8_NS7_ILi64EEEEEENS_10bfloat16_tEfNS_4arch4Sm80ELb1ELb0ELb1ELb0ELb0ELb0ELb0ELb0ELi2ELi4ELi4ELi4ELb0EEENS1_24CollectiveEpilogueBwdGQAISA_fSD_Li256ELb0ELb0EEENS1_25SingleTileBwdLPTSchedulerILb0ELi128ELb0EEEEEEEEEvNT_6ParamsE$_ZZN4cute12filter_tupleINS_5tupleIJNS_10UnderscoreES2_S2_iEEENS1_IJNS1_IJNS_1CILi1EEENS4_ILi0EEEEEElS6_lEEEZNS_5sliceIS3_S8_EEDaRKT_RKT0_EUlRKT_RKT0_E_EEDaSC_SF_OT1_ENKUlDpSI_E_clIJNS1_IJS7_EEENS1_IJlEEENS1_IJS6_EEENS1_IJEEEEEEDaSP_:
[----:B------:R-:W-:Y:S02]  /*b1c0*/  IADD3 R3, R1, 0x16a8, RZ ;  /* 0x000016a801037810 */ /* 0x000fe40007ffe0ff */
[----:B------:R-:W-:Y:S02]  /*b1d0*/  MOV R6, 0xb200 ;  /* 0x0000b20000067802 */ /* 0x000fe40000000f00 */
[----:B------:R-:W-:Y:S02]  /*b1e0*/  IADD3 R3, R3, c[0x0][0x20], RZ ;  /* 0x0000080003037a10 */ /* 0x000fe40007ffe0ff */
[----:B------:R-:W-:Y:S05]  /*b1f0*/  CALL.REL.NOINC `($_ZN7cutlass13device_kernelIN5flash19enable_sm80_to_sm89INS1_16FlashAttnBwdSm80INS1_25CollectiveMainloopBwdSm80ILi2ELi2EN4cute5tupleIJNS5_1CILi128EEES8_NS7_ILi64EEEEEENS_10bfloat16_tEfNS_4arch4Sm80ELb1ELb0ELb1ELb0ELb0ELb0ELb0ELb0ELi2ELi4ELi4ELi4ELb0EEENS1_24CollectiveEpilogueBwdGQAISA_fSD_Li256ELb0ELb0EEENS1_25SingleTileBwdLPTSchedulerILb0ELi128ELb0EEEEEEEEEvNT_6ParamsE$_ZN4cute3eso3ESOILb1ELb0EJNS_5tupleIJNS_1CILi1EEENS3_ILi0EEEEEElS5_EEC2ERKS6_RKlRKS5_) ;  /* 0xffffd18000007944 */ /* 0x000fea0003c3ffff */
[----:B-1----:R1:W5:Y:S01]  /*b200*/  LDL.64 R2, [R1+0x16a8] ;  /* 0x0016a80001027983 */ /* 0x0023620000100a00 */
[----:B------:R-:W-:-:S04]  /*b210*/  MOV R5, 0x0 ;  /* 0x0000000000057802 */ /* 0x000fc80000000f00 */
[----:B------:R-:W-:Y:S05]  /*b220*/  RET.REL.NODEC R4 `(_ZN7cutlass13device_kernelIN5flash19enable_sm80_to_sm89INS1_16FlashAttnBwdSm80INS1_25CollectiveMainloopBwdSm80ILi2ELi2EN4cute5tupleIJNS5_1CILi128EEES8_NS7_ILi64EEEEEENS_10bfloat16_tEfNS_4arch4Sm80ELb1ELb0ELb1ELb0ELb0ELb0ELb0ELb0ELi2ELi4ELi4ELi4ELb0EEENS1_24CollectiveEpilogueBwdGQAISA_fSD_Li256ELb0ELb0EEENS1_25SingleTileBwdLPTSchedulerILb0ELi128ELb0EEEEEEEEEvNT_6ParamsE) ;  /* 0xffff4dd004007950 */ /* 0x000fea0003c3ffff */
        .type           $_ZN7cutlass13device_kernelIN5flash19enable_sm80_to_sm89INS1_16FlashAttnBwdSm80INS1_25CollectiveMainloopBwdSm80ILi2ELi2EN4cute5tupleIJNS5_1CILi128EEES8_NS7_ILi64EEEEEENS_10bfloat16_tEfNS_4arch4Sm80ELb1ELb0ELb1ELb0ELb0ELb0ELb0ELb0ELi2ELi4ELi4ELi4ELb0EEENS1_24CollectiveEpilogueBwdGQAISA_fSD_Li256ELb0ELb0EEENS1_25SingleTileBwdLPTSchedulerILb0ELi128ELb0EEEEEEEEEvNT_6ParamsE$_ZZN4cute12filter_tupleINS_5tupleIJNS_10UnderscoreES2_iEEENS1_IJNS1_IJNS_1CILi1EEENS4_ILi0EEEEEEiNS4_ILi1024EEEEEEZNS_5sliceIS3_S9_EEDaRKT_RKT0_EUlRKT_RKT0_E_EEDaSD_SG_OT1_ENKUlDpSJ_E_clIJNS1_IJS7_EEENS1_IJiEEENS1_IJEEEEEEDaSQ_,@function
        .size           $_ZN7cutlass13device_kernelIN5flash19enable_sm80_to_sm89INS1_16FlashAttnBwdSm80INS1_25CollectiveMainloopBwdSm80ILi2ELi2EN4cute5tupleIJNS5_1CILi128EEES8_NS7_ILi64EEEEEENS_10bfloat16_tEfNS_4arch4Sm80ELb1ELb0ELb1ELb0ELb0ELb0ELb0ELb0ELi2ELi4ELi4ELi4ELb0EEENS1_24CollectiveEpilogueBwdGQAISA_fSD_Li256ELb0ELb0EEENS1_25SingleTileBwdLPTSchedulerILb0ELi128ELb0EEEEEEEEEvNT_6ParamsE$_ZZN4cute12filter_tupleINS_5tupleIJNS_10UnderscoreES2_iEEENS1_IJNS1_IJNS_1CILi1EEENS4_ILi0EEEEEEiNS4_ILi1024EEEEEEZNS_5sliceIS3_S9_EEDaRKT_RKT0_EUlRKT_RKT0_E_EEDaSD_SG_OT1_ENKUlDpSJ_E_clIJNS1_IJS7_EEENS1_IJiEEENS1_IJEEEEEEDaSQ_,($_ZN7cutlass13device_kernelIN5flash19enable_sm80_to_sm89INS1_16FlashAttnBwdSm80INS1_25CollectiveMainloopBwdSm80ILi2ELi2EN4cute5tupleIJNS5_1CILi128EEES8_NS7_ILi64EEEEEENS_10bfloat16_tEfNS_4arch4Sm80ELb1ELb0ELb1ELb0ELb0ELb0ELb0ELb0ELi2ELi4ELi4ELi4ELb0EEENS1_24CollectiveEpilogueBwdGQAISA_fSD_Li256ELb0ELb0EEENS1_25SingleTileBwdLPTSchedulerILb0ELi128ELb0EEEEEEEEEvNT_6ParamsE$_ZZN4cute12filter_tupleINS_5tupleIJNS_1CILi0EEENS1_IJNS2_ILi1EEENS2_ILi512EEEiEEEEEEZNS_16flatten_to_tupleIS7_EEDaRKT_EUlRKT_E_EEDaSB_OT0_ENKUlDpSE_E_clIJNS1_IJS3_EEES6_EEEDaSI_ - $_ZN7cutlass13device_kernelIN5flash19enable_sm80_to_sm89INS1_16FlashAttnBwdSm80INS1_25CollectiveMainloopBwdSm80ILi2ELi2EN4cute5tupleIJNS5_1CILi128EEES8_NS7_ILi64EEEEEENS_10bfloat16_tEfNS_4arch4Sm80ELb1ELb0ELb1ELb0ELb0ELb0ELb0ELb0ELi2ELi4ELi4ELi4ELb0EEENS1_24CollectiveEpilogueBwdGQAISA_fSD_Li256ELb0ELb0EEENS1_25SingleTileBwdLPTSchedulerILb0ELi128ELb0EEEEEEEEEvNT_6ParamsE$_ZZN4cute12filter_tupleINS_5tupleIJNS_10UnderscoreES2_iEEENS1_IJNS1_IJNS_1CILi1EEENS4_ILi0EEEEEEiNS4_ILi1024EEEEEEZNS_5sliceIS3_S9_EEDaRKT_RKT0_EUlRKT_RKT0_E_EEDaSD_SG_OT1_ENKUlDpSJ_E_clIJNS1_IJS7_EEENS1_IJiEEENS1_IJEEEEEEDaSQ_)
$_ZN7cutlass13device_kernelIN5flash19enable_sm80_to_sm89INS1_16FlashAttnBwdSm80INS1_25CollectiveMainloopBwdSm80ILi2ELi2EN4cute5tupleIJNS5_1CILi128EEES8_NS7_ILi64EEEEEENS_10bfloat16_tEfNS_4arch4Sm80ELb1ELb0ELb1ELb0ELb0ELb0ELb0ELb0ELi2ELi4ELi4ELi4ELb0EEENS1_24CollectiveEpilogueBwdGQAISA_fSD_Li256ELb0ELb0EEENS1_25SingleTileBwdLPTSchedulerILb0ELi128ELb0EEEEEEEEEvNT_6ParamsE$_ZZN4cute12filter_tupleINS_5tupleIJNS_10UnderscoreES2_iEEENS1_IJNS1_IJNS_1CILi1EEENS4_ILi0EEEEEEiNS4_ILi1024EEEEEEZNS_5sliceIS3_S9_EEDaRKT_RKT0_EUlRKT_RKT0_E_EEDaSD_SG_OT1_ENKUlDpSJ_E_clIJNS1_IJS7_EEENS1_IJiEEENS1_IJEEEEEEDaSQ_:
[----:B------:R-:W-:Y:S02]  /*b230*/  IADD3 R2, R1, 0x1680, RZ ;  /* 0x0000168001027810 */ /* 0x000fe40007ffe0ff */
[----:B------:R-:W-:Y:S02]  /*b240*/  MOV R6, 0xb270 ;  /* 0x0000b27000067802 */ /* 0x000fe40000000f00 */
[----:B------:R-:W-:Y:S02]  /*b250*/  IADD3 R2, R2, c[0x0][0x20], RZ ;  /* 0x0000080002027a10 */ /* 0x000fe40007ffe0ff */
[----:B------:R-:W-:Y:S05]  /*b260*/  CALL.REL.NOINC `($_ZN7cutlass13device_kernelIN5flash19enable_sm80_to_sm89INS1_16FlashAttnBwdSm80INS1_25CollectiveMainloopBwdSm80ILi2ELi2EN4cute5tupleIJNS5_1CILi128EEES8_NS7_ILi64EEEEEENS_10bfloat16_tEfNS_4arch4Sm80ELb1ELb0ELb1ELb0ELb0ELb0ELb0ELb0ELi2ELi4ELi4ELi4ELb0EEENS1_24CollectiveEpilogueBwdGQAISA_fSD_Li256ELb0ELb0EEENS1_25SingleTileBwdLPTSchedulerILb0ELi128ELb0EEEEEEEEEvNT_6ParamsE$_ZN4cute3eso3ESOILb1ELb0EJNS_5tupleIJNS_1CILi1EEENS3_ILi0EEEEEEiEEC2ERKS6_RKi) ;  /* 0xffffd09000007944 */ /* 0x000fea0003c3ffff */
[----:B-1----:R1:W5:Y:S01]  /*b270*/  LDL R3, [R1+0x1680] ;  /* 0x0016800001037983 */ /* 0x0023620000100800 */
[----:B------:R-:W-:Y:S02]  /*b280*/  MOV R6, R4 ;  /* 0x0000000400067202 */ /* 0x000fe40000000f00 */
[----:B------:R-:W-:-:S04]  /*b290*/  MOV R7, 0x0 ;  /* 0x0000000000077802 */ /* 0x000fc80000000f00 */
[----:B------:R-:W-:Y:S05]  /*b2a0*/  RET.REL.NODEC R6 `(_ZN7cutlass13device_kernelIN5flash19enable_sm80_to_sm89INS1_16FlashAttnBwdSm80INS1_25CollectiveMainloopBwdSm80ILi2ELi2EN4cute5tupleIJNS5_1CILi128EEES8_NS7_ILi64EEEEEENS_10bfloat16_tEfNS_4arch4Sm80ELb1ELb0ELb1ELb0ELb0ELb0ELb0ELb0ELi2ELi4ELi4ELi4ELb0EEENS1_24CollectiveEpilogueBwdGQAISA_fSD_Li256ELb0ELb0EEENS1_25SingleTileBwdLPTSchedulerILb0ELi128ELb0EEEEEEEEEvNT_6ParamsE) ;  /* 0xffff4d5006007950 */ /* 0x000fea0003c3ffff */
        .type           $_ZN7cutlass13device_kernelIN5flash19enable_sm80_to_sm89INS1_16FlashAttnBwdSm80INS1_25CollectiveMainloopBwdSm80ILi2ELi2EN4cute5tupleIJNS5_1CILi128EEES8_NS7_ILi64EEEEEENS_10bfloat16_tEfNS_4arch4Sm80ELb1ELb0ELb1ELb0ELb0ELb0ELb0ELb0ELi2ELi4ELi4ELi4ELb0EEENS1_24CollectiveEpilogueBwdGQAISA_fSD_Li256ELb0ELb0EEENS1_25SingleTileBwdLPTSchedulerILb0ELi128ELb0EEEEEEEEEvNT_6ParamsE$_ZZN4cute12filter_tupleINS_5tupleIJNS_1CILi0EEENS1_IJNS2_ILi1EEENS2_ILi512EEEiEEEEEEZNS_16flatten_to_tupleIS7_EEDaRKT_EUlRKT_E_EEDaSB_OT0_ENKUlDpSE_E_clIJNS1_IJS3_EEES6_EEEDaSI_,@function
        .size           $_ZN7cutlass13device_kernelIN5flash19enable_sm80_to_sm89INS1_16FlashAttnBwdSm80INS1_25CollectiveMainloopBwdSm80ILi2ELi2EN4cute5tupleIJNS5_1CILi128EEES8_NS7_ILi64EEEEEENS_10bfloat16_tEfNS_4arch4Sm80ELb1ELb0ELb1ELb0ELb0ELb0ELb0ELb0ELi2ELi4ELi4ELi4ELb0EEENS1_24CollectiveEpilogueBwdGQAISA_fSD_Li256ELb0ELb0EEENS1_25SingleTileBwdLPTSchedulerILb0ELi128ELb0EEEEEEEEEvNT_6ParamsE$_ZZN4cute12filter_tupleINS_5tupleIJNS_1CILi0EEENS1_IJNS2_ILi1EEENS2_ILi512EEEiEEEEEEZNS_16flatten_to_tupleIS7_EEDaRKT_EUlRKT_E_EEDaSB_OT0_ENKUlDpSE_E_clIJNS1_IJS3_EEES6_EEEDaSI_,($_ZN7cutlass13device_kernelIN5flash19enable_sm80_to_sm89INS1_16FlashAttnBwdSm80INS1_25CollectiveMainloopBwdSm80ILi2ELi2EN4cute5tupleIJNS5_1CILi128EEES8_NS7_ILi64EEEEEENS_10bfloat16_tEfNS_4arch4Sm80ELb1ELb0ELb1ELb0ELb0ELb0ELb0ELb0ELi2ELi4ELi4ELi4ELb0EEENS1_24CollectiveEpilogueBwdGQAISA_fSD_Li256ELb0ELb0EEENS1_25SingleTileBwdLPTSchedulerILb0ELi128ELb0EEEEEEEEEvNT_6ParamsE$_ZZN4cute12filter_tupleINS_5tupleIJNS_1CILi0EEENS_10UnderscoreEEEENS1_IJNS1_IJS3_S3_EEEiEEEZNS_6detail10lift_sliceIS5_S7_EEDaRKT_RKT0_EUlRKT_RKT0_E_EEDaSC_SF_OT1_ENKUlDpSI_E_clIJNS1_IJEEENS1_IJiEEEEEEDaSP_ - $_ZN7cutlass13device_kernelIN5flash19enable_sm80_to_sm89INS1_16FlashAttnBwdSm80INS1_25CollectiveMainloopBwdSm80ILi2ELi2EN4cute5tupleIJNS5_1CILi128EEES8_NS7_ILi64EEEEEENS_10bfloat16_tEfNS_4arch4Sm80ELb1ELb0ELb1ELb0ELb0ELb0ELb0ELb0ELi2ELi4ELi4ELi4ELb0EEENS1_24CollectiveEpilogueBwdGQAISA_fSD_Li256ELb0ELb0EEENS1_25SingleTileBwdLPTSchedulerILb0ELi128ELb0EEEEEEEEEvNT_6ParamsE$_ZZN4cute12filter_tupleINS_5tupleIJNS_1CILi0EEENS1_IJNS2_ILi1EEENS2_ILi512EEEiEEEEEEZNS_16flatten_to_tupleIS7_EEDaRKT_EUlRKT_E_EEDaSB_OT0_ENKUlDpSE_E_clIJNS1_IJS3_EEES6_EEEDaSI_)
$_ZN7cutlass13device_kernelIN5flash19enable_sm80_to_sm89INS1_16FlashAttnBwdSm80INS1_25CollectiveMainloopBwdSm80ILi2ELi2EN4cute5tupleIJNS5_1CILi128EEES8_NS7_ILi64EEEEEENS_10bfloat16_tEfNS_4arch4Sm80ELb1ELb0ELb1ELb0ELb0ELb0ELb0ELb0ELi2ELi4ELi4ELi4ELb0EEENS1_24CollectiveEpilogueBwdGQAISA_fSD_Li256ELb0ELb0EEENS1_25SingleTileBwdLPTSchedulerILb0ELi128ELb0EEEEEEEEEvNT_6ParamsE$_ZZN4cute12filter_tupleINS_5tupleIJNS_1CILi0EEENS1_IJNS2_ILi1EEENS2_ILi512EEEiEEEEEEZNS_16flatten_to_tupleIS7_EEDaRKT_EUlRKT_E_EEDaSB_OT0_ENKUlDpSE_E_clIJNS1_IJS3_EEES6_EEEDaSI_:
[----:B------:R-:W-:Y:S02]  /*b2b0*/  IADD3 R2, R1, 0x1380, RZ ;  /* 0x0000138001027810 */ /* 0x000fe40007ffe0ff */
[----:B------:R-:W-:Y:S02]  /*b2c0*/  MOV R8, 0xb2f0 ;  /* 0x0000b2f000087802 */ /* 0x000fe40000000f00 */
[----:B------:R-:W-:Y:S02]  /*b2d0*/  IADD3 R2, R2, c[0x0][0x20], RZ ;  /* 0x0000080002027a10 */ /* 0x000fe40007ffe0ff */
[----:B------:R-:W-:Y:S05]  /*b2e0*/  CALL.REL.NOINC `($_ZN7cutlass13device_kernelIN5flash19enable_sm80_to_sm89INS1_16FlashAttnBwdSm80INS1_25CollectiveMainloopBwdSm80ILi2ELi2EN4cute5tupleIJNS5_1CILi128EEES8_NS7_ILi64EEEEEENS_10bfloat16_tEfNS_4arch4Sm80ELb1ELb0ELb1ELb0ELb0ELb0ELb0ELb0ELi2ELi4ELi4ELi4ELb0EEENS1_24CollectiveEpilogueBwdGQAISA_fSD_Li256ELb0ELb0EEENS1_25SingleTileBwdLPTSchedulerILb0ELi128ELb0EEEEEEEEEvNT_6ParamsE$_ZN4cute3eso3ESOILb1ELb0EJNS_1CILi0EEENS2_ILi1EEENS2_ILi512EEEiEEC2ERKS3_RKS4_RKS5_RKi) ;  /* 0xffffbff000007944 */ /* 0x000fea0003c3ffff */
[----:B-1----:R1:W5:Y:S01]  /*b2f0*/  LDL R2, [R1+0x1380] ;  /* 0x0013800001027983 */ /* 0x0023620000100800 */
[----:B------:R-:W-:-:S04]  /*b300*/  MOV R11, 0x0 ;  /* 0x00000000000b7802 */ /* 0x000fc80000000f00 */
[----:B------:R-:W-:Y:S05]  /*b310*/  RET.REL.NODEC R10 `(_ZN7cutlass13device_kernelIN5flash19enable_sm80_to_sm89INS1_16FlashAttnBwdSm80INS1_25CollectiveMainloopBwdSm80ILi2ELi2EN4cute5tupleIJNS5_1CILi128EEES8_NS7_ILi64EEEEEENS_10bfloat16_tEfNS_4arch4Sm80ELb1ELb0ELb1ELb0ELb0ELb0ELb0ELb0ELi2ELi4ELi4ELi4ELb0EEENS1_24CollectiveEpilogueBwdGQAISA_fSD_Li256ELb0ELb0EEENS1_25SingleTileBwdLPTSchedulerILb0ELi128ELb0EEEEEEEEEvNT_6ParamsE) ;  /* 0xffff4ce00a007950 */ /* 0x000fea0003c3ffff */
        .type           $_ZN7cutlass13device_kernelIN5flash19enable_sm80_to_sm89INS1_16FlashAttnBwdSm80INS1_25CollectiveMainloopBwdSm80ILi2ELi2EN4cute5tupleIJNS5_1CILi128EEES8_NS7_ILi64EEEEEENS_10bfloat16_tEfNS_4arch4Sm80ELb1ELb0ELb1ELb0ELb0ELb0ELb0ELb0ELi2ELi4ELi4ELi4ELb0EEENS1_24CollectiveEpilogueBwdGQAISA_fSD_Li256ELb0ELb0EEENS1_25SingleTileBwdLPTSchedulerILb0ELi128ELb0EEEEEEEEEvNT_6ParamsE$_ZZN4cute12filter_tupleINS_5tupleIJNS_1CILi0EEENS_10UnderscoreEEEENS1_IJNS1_IJS3_S3_EEEiEEEZNS_6detail10lift_sliceIS5_S7_EEDaRKT_RKT0_EUlRKT_RKT0_E_EEDaSC_SF_OT1_ENKUlDpSI_E_clIJNS1_IJEEENS1_IJiEEEEEEDaSP_,@function
        .size           $_ZN7cutlass13device_kernelIN5flash19enable_sm80_to_sm89INS1_16FlashAttnBwdSm80INS1_25CollectiveMainloopBwdSm80ILi2ELi2EN4cute5tupleIJNS5_1CILi128EEES8_NS7_ILi64EEEEEENS_10bfloat16_tEfNS_4arch4Sm80ELb1ELb0ELb1ELb0ELb0ELb0ELb0ELb0ELi2ELi4ELi4ELi4ELb0EEENS1_24CollectiveEpilogueBwdGQAISA_fSD_Li256ELb0ELb0EEENS1_25SingleTileBwdLPTSchedulerILb0ELi128ELb0EEEEEEEEEvNT_6ParamsE$_ZZN4cute12filter_tupleINS_5tupleIJNS_1CILi0EEENS_10UnderscoreEEEENS1_IJNS1_IJS3_S3_EEEiEEEZNS_6detail10lift_sliceIS5_S7_EEDaRKT_RKT0_EUlRKT_RKT0_E_EEDaSC_SF_OT1_ENKUlDpSI_E_clIJNS1_IJEEENS1_IJiEEEEEEDaSP_,($_ZN7cutlass13device_kernelIN5flash19enable_sm80_to_sm89INS1_16FlashAttnBwdSm80INS1_25CollectiveMainloopBwdSm80ILi2ELi2EN4cute5tupleIJNS5_1CILi128EEES8_NS7_ILi64EEEEEENS_10bfloat16_tEfNS_4arch4Sm80ELb1ELb0ELb1ELb0ELb0ELb0ELb0ELb0ELi2ELi4ELi4ELi4ELb0EEENS1_24CollectiveEpilogueBwdGQAISA_fSD_Li256ELb0ELb0EEENS1_25SingleTileBwdLPTSchedulerILb0ELi128ELb0EEEEEEEEEvNT_6ParamsE$_ZZN4cute12filter_tupleINS_5tupleIJNS_1CILi1024EEENS1_IJiiEEEEEEZNS_16flatten_to_tupleIS5_EEDaRKT_EUlRKT_E_EEDaS9_OT0_ENKUlDpSC_E_clIJNS1_IJS3_EEES4_EEEDaSG_ - $_ZN7cutlass13device_kernelIN5flash19enable_sm80_to_sm89INS1_16FlashAttnBwdSm80INS1_25CollectiveMainloopBwdSm80ILi2ELi2EN4cute5tupleIJNS5_1CILi128EEES8_NS7_ILi64EEEEEENS_10bfloat16_tEfNS_4arch4Sm80ELb1ELb0ELb1ELb0ELb0ELb0ELb0ELb0ELi2ELi4ELi4ELi4ELb0EEENS1_24CollectiveEpilogueBwdGQAISA_fSD_Li256ELb0ELb0EEENS1_25SingleTileBwdLPTSchedulerILb0ELi128ELb0EEEEEEEEEvNT_6ParamsE$_ZZN4cute12filter_tupleINS_5tupleIJNS_1CILi0EEENS_10UnderscoreEEEENS1_IJNS1_IJS3_S3_EEEiEEEZNS_6detail10lift_sliceIS5_S7_EEDaRKT_RKT0_EUlRKT_RKT0_E_EEDaSC_SF_OT1_ENKUlDpSI_E_clIJNS1_IJEEENS1_IJiEEEEEEDaSP_)
$_ZN7cutlass13device_kernelIN5flash19enable_sm80_to_sm89INS1_16FlashAttnBwdSm80INS1_25CollectiveMainloopBwdSm80ILi2ELi2EN4cute5tupleIJNS5_1CILi128EEES8_NS7_ILi64EEEEEENS_10bfloat16_tEfNS_4arch4Sm80ELb1ELb0ELb1ELb0ELb0ELb0ELb0ELb0ELi2ELi4ELi4ELi4ELb0EEENS1_24CollectiveEpilogueBwdGQAISA_fSD_Li256ELb0ELb0EEENS1_25SingleTileBwdLPTSchedulerILb0ELi128ELb0EEEEEEEEEvNT_6ParamsE$_ZZN4cute12filter_tupleINS_5tupleIJNS_1CILi0EEENS_10UnderscoreEEEENS1_IJNS1_IJS3_S3_EEEiEEEZNS_6detail10lift_sliceIS5_S7_EEDaRKT_RKT0_EUlRKT_RKT0_E_EEDaSC_SF_OT1_ENKUlDpSI_E_clIJNS1_IJEEENS1_IJiEEEEEEDaSP_:
[----:B------:R-:W-:Y:S02]  /*b320*/  IADD3 R2, R1, 0x1680, RZ ;  /* 0x0000168001027810 */ /* 0x000fe40007ffe0ff */
[----:B------:R-:W-:Y:S02]  /*b330*/  MOV R8, 0xb360 ;  /* 0x0000b36000087802 */ /* 0x000fe40000000f00 */
[----:B------:R-:W-:Y:S02]  /*b340*/  IADD3 R2, R2, c[0x0][0x20], RZ ;  /* 0x0000080002027a10 */ /* 0x000fe40007ffe0ff */
[----:B------:R-:W-:Y:S05]  /*b350*/  CALL.REL.NOINC `($_ZN7cutlass13device_kernelIN5flash19enable_sm80_to_sm89INS1_16FlashAttnBwdSm80INS1_25CollectiveMainloopBwdSm80ILi2ELi2EN4cute5tupleIJNS5_1CILi128EEES8_NS7_ILi64EEEEEENS_10bfloat16_tEfNS_4arch4Sm80ELb1ELb0ELb1ELb0ELb0ELb0ELb0ELb0ELi2ELi4ELi4ELi4ELb0EEENS1_24CollectiveEpilogueBwdGQAISA_fSD_Li256ELb0ELb0EEENS1_25SingleTileBwdLPTSchedulerILb0ELi128ELb0EEEEEEEEEvNT_6ParamsE$_ZN4cute3eso3ESOILb0ELb1EJiEEC2ERKi) ;  /* 0xffffb98000007944 */ /* 0x000fea0003c3ffff */
[----:B-1----:R1:W5:Y:S01]  /*b360*/  LDL R2, [R1+0x1680] ;  /* 0x0016800001027983 */ /* 0x0023620000100800 */
[----:B------:R-:W-:-:S04]  /*b370*/  MOV R11, 0x0 ;  /* 0x00000000000b7802 */ /* 0x000fc80000000f00 */
[----:B------:R-:W-:Y:S05]  /*b380*/  RET.REL.NODEC R10 `(_ZN7cutlass13device_kernelIN5flash19enable_sm80_to_sm89INS1_16FlashAttnBwdSm80INS1_25CollectiveMainloopBwdSm80ILi2ELi2EN4cute5tupleIJNS5_1CILi128EEES8_NS7_ILi64EEEEEENS_10bfloat16_tEfNS_4arch4Sm80ELb1ELb0ELb1ELb0ELb0ELb0ELb0ELb0ELi2ELi4ELi4ELi4ELb0EEENS1_24CollectiveEpilogueBwdGQAISA_fSD_Li256ELb0ELb0EEENS1_25SingleTileBwdLPTSchedulerILb0ELi128ELb0EEEEEEEEEvNT_6ParamsE) ;  /* 0xffff4c700a007950 */ /* 0x000fea0003c3ffff */
        .type           $_ZN7cutlass13device_kernelIN5flash19enable_sm80_to_sm89INS1_16FlashAttnBwdSm80INS1_25CollectiveMainloopBwdSm80ILi2ELi2EN4cute5tupleIJNS5_1CILi128EEES8_NS7_ILi64EEEEEENS_10bfloat16_tEfNS_4arch4Sm80ELb1ELb0ELb1ELb0ELb0ELb0ELb0ELb0ELi2ELi4ELi4ELi4ELb0EEENS1_24CollectiveEpilogueBwdGQAISA_fSD_Li256ELb0ELb0EEENS1_25SingleTileBwdLPTSchedulerILb0ELi128ELb0EEEEEEEEEvNT_6ParamsE$_ZZN4cute12filter_tupleINS_5tupleIJNS_1CILi1024EEENS1_IJiiEEEEEEZNS_16flatten_to_tupleIS5_EEDaRKT_EUlRKT_E_EEDaS9_OT0_ENKUlDpSC_E_clIJNS1_IJS3_EEES4_EEEDaSG_,@function
        .size           $_ZN7cutlass13device_kernelIN5flash19enable_sm80_to_sm89INS1_16FlashAttnBwdSm80INS1_25CollectiveMainloopBwdSm80ILi2ELi2EN4cute5tupleIJNS5_1CILi128EEES8_NS7_ILi64EEEEEENS_10bfloat16_tEfNS_4arch4Sm80ELb1ELb0ELb1ELb0ELb0ELb0ELb0ELb0ELi2ELi4ELi4ELi4ELb0EEENS1_24CollectiveEpilogueBwdGQAISA_fSD_Li256ELb0ELb0EEENS1_25SingleTileBwdLPTSchedulerILb0ELi128ELb0EEEEEEEEEvNT_6ParamsE$_ZZN4cute12filter_tupleINS_5tupleIJNS_1CILi1024EEENS1_IJiiEEEEEEZNS_16flatten_to_tupleIS5_EEDaRKT_EUlRKT_E_EEDaS9_OT0_ENKUlDpSC_E_clIJNS1_IJS3_EEES4_EEEDaSG_,($_ZN7cutlass13device_kernelIN5flash19enable_sm80_to_sm89INS1_16FlashAttnBwdSm80INS1_25CollectiveMainloopBwdSm80ILi2ELi2EN4cute5tupleIJNS5_1CILi128EEES8_NS7_ILi64EEEEEENS_10bfloat16_tEfNS_4arch4Sm80ELb1ELb0ELb1ELb0ELb0ELb0ELb0ELb0ELi2ELi4ELi4ELi4ELb0EEENS1_24CollectiveEpilogueBwdGQAISA_fSD_Li256ELb0ELb0EEENS1_25SingleTileBwdLPTSchedulerILb0ELi128ELb0EEEEEEEEEvNT_6ParamsE$_ZZN4cute12filter_tupleINS_5tupleIJNS_1CILi1EEENS1_IJNS2_ILi8EEEiiEEENS2_ILi64EEENS1_IJiNS2_ILi144EEENS2_ILi288EEEEEENS2_ILi512EEEEEEZNS_7flattenISB_EEDaRKT_EUlRKT_E_EEDaSF_OT0_ENKUlDpSI_E_clIJNS1_IJS3_EEES5_NS1_IJS6_EEES9_NS1_IJSA_EEEEEEDaSM_ - $_ZN7cutlass13device_kernelIN5flash19enable_sm80_to_sm89INS1_16FlashAttnBwdSm80INS1_25CollectiveMainloopBwdSm80ILi2ELi2EN4cute5tupleIJNS5_1CILi128EEES8_NS7_ILi64EEEEEENS_10bfloat16_tEfNS_4arch4Sm80ELb1ELb0ELb1ELb0ELb0ELb0ELb0ELb0ELi2ELi4ELi4ELi4ELb0EEENS1_24CollectiveEpilogueBwdGQAISA_fSD_Li256ELb0ELb0EEENS1_25SingleTileBwdLPTSchedulerILb0ELi128ELb0EEEEEEEEEvNT_6ParamsE$_ZZN4cute12filter_tupleINS_5tupleIJNS_1CILi1024EEENS1_IJiiEEEEEEZNS_16flatten_to_tupleIS5_EEDaRKT_EUlRKT_E_EEDaS9_OT0_ENKUlDpSC_E_clIJNS1_IJS3_EEES4_EEEDaSG_)
$_ZN7cutlass13device_kernelIN5flash19enable_sm80_to_sm89INS1_16FlashAttnBwdSm80INS1_25CollectiveMainloopBwdSm80ILi2ELi2EN4cute5tupleIJNS5_1CILi128EEES8_NS7_ILi64EEEEEENS_10bfloat16_tEfNS_4arch4Sm80ELb1ELb0ELb1ELb0ELb0ELb0ELb0ELb0ELi2ELi4ELi4ELi4ELb0EEENS1_24CollectiveEpilogueBwdGQAISA_fSD_Li256ELb0ELb0EEENS1_25SingleTileBwdLPTSchedulerILb0ELi128ELb0EEEEEEEEEvNT_6ParamsE$_ZZN4cute12filter_tupleINS_5tupleIJNS_1CILi1024EEENS1_IJiiEEEEEEZNS_16flatten_to_tupleIS5_EEDaRKT_EUlRKT_E_EEDaS9_OT0_ENKUlDpSC_E_clIJNS1_IJS3_EEES4_EEEDaSG_:
[----:B------:R-:W-:-:S06]  /*b390*/  IADD3 R8, R5, -c[0x0][0x20], RZ ;  /* 0x8000080005087a10 */ /* 0x000fcc0007ffe0ff */
[----:B------:R-:W5:Y:S01]  /*b3a0*/  LDL R8, [R8] ;  /* 0x0000000008087983 */ /* 0x000f620000100800 */
[----:B------:R-:W-:Y:S02]  /*b3b0*/  IADD3 R3, R1, 0x1380, RZ ;  /* 0x0000138001037810 */ /* 0x000fe40007ffe0ff */
[----:B------:R-:W-:Y:S02]  /*b3c0*/  IADD3 R2, R5, 0x4, RZ ;  /* 0x0000000405027810 */ /* 0x000fe40007ffe0ff */
[----:B------:R-:W-:Y:S02]  /*b3d0*/  IADD3 R3, R3, c[0x0][0x20], RZ ;  /* 0x0000080003037a10 */ /* 0x000fe40007ffe0ff */
[----:B------:R-:W-:Y:S02]  /*b3e0*/  MOV R6, 0xb400 ;  /* 0x0000b40000067802 */ /* 0x000fe40000000f00 */
[----:B-----5:R-:W-:Y:S05]  /*b3f0*/  CALL.REL.NOINC `($_ZN7cutlass13device_kernelIN5flash19enable_sm80_to_sm89INS1_16FlashAttnBwdSm80INS1_25CollectiveMainloopBwdSm80ILi2ELi2EN4cute5tupleIJNS5_1CILi128EEES8_NS7_ILi64EEEEEENS_10bfloat16_tEfNS_4arch4Sm80ELb1ELb0ELb1ELb0ELb0ELb0ELb0ELb0ELi2ELi4ELi4ELi4ELb0EEENS1_24CollectiveEpilogueBwdGQAISA_fSD_Li256ELb0ELb0EEENS1_25SingleTileBwdLPTSchedulerILb0ELi128ELb0EEEEEEEEEvNT_6ParamsE$_ZN4cute3eso3ESOILb1ELb0EJNS_1CILi1024EEEiiEEC2ERKS3_RKiS8_) ;  /* 0xffffc0a000007944 */ /* 0x020fea0003c3ffff */
[----:B------:R-:W-:-:S04]  /*b400*/  MOV R5, 0x0 ;  /* 0x0000000000057802 */ /* 0x000fc80000000f00 */
[----:B------:R-:W-:Y:S05]  /*b410*/  RET.REL.NODEC R4 `(_ZN7cutlass13device_kernelIN5flash19enable_sm80_to_sm89INS1_16FlashAttnBwdSm80INS1_25CollectiveMainloopBwdSm80ILi2ELi2EN4cute5tupleIJNS5_1CILi128EEES8_NS7_ILi64EEEEEENS_10bfloat16_tEfNS_4arch4Sm80ELb1ELb0ELb1ELb0ELb0ELb0ELb0ELb0ELi2ELi4ELi4ELi4ELb0EEENS1_24CollectiveEpilogueBwdGQAISA_fSD_Li256ELb0ELb0EEENS1_25SingleTileBwdLPTSchedulerILb0ELi128ELb0EEEEEEEEEvNT_6ParamsE) ;  /* 0xffff4be004007950 */ /* 0x000fea0003c3ffff */
        .type           $_ZN7cutlass13device_kernelIN5flash19enable_sm80_to_sm89INS1_16FlashAttnBwdSm80INS1_25CollectiveMainloopBwdSm80ILi2ELi2EN4cute5tupleIJNS5_1CILi128EEES8_NS7_ILi64EEEEEENS_10bfloat16_tEfNS_4arch4Sm80ELb1ELb0ELb1ELb0ELb0ELb0ELb0ELb0ELi2ELi4ELi4ELi4ELb0EEENS1_24CollectiveEpilogueBwdGQAISA_fSD_Li256ELb0ELb0EEENS1_25SingleTileBwdLPTSchedulerILb0ELi128ELb0EEEEEEEEEvNT_6ParamsE$_ZZN4cute12filter_tupleINS_5tupleIJNS_1CILi1EEENS1_IJNS2_ILi8EEEiiEEENS2_ILi64EEENS1_IJiNS2_ILi144EEENS2_ILi288EEEEEENS2_ILi512EEEEEEZNS_7flattenISB_EEDaRKT_EUlRKT_E_EEDaSF_OT0_ENKUlDpSI_E_clIJNS1_IJS3_EEES5_NS1_IJS6_EEES9_NS1_IJSA_EEEEEEDaSM_,@function
        .size           $_ZN7cutlass13device_kernelIN5flash19enable_sm80_to_sm89INS1_16FlashAttnBwdSm80INS1_25CollectiveMainloopBwdSm80ILi2ELi2EN4cute5tupleIJNS5_1CILi128EEES8_NS7_ILi64EEEEEENS_10bfloat16_tEfNS_4arch4Sm80ELb1ELb0ELb1ELb0ELb0ELb0ELb0ELb0ELi2ELi4ELi4ELi4ELb0EEENS1_24CollectiveEpilogueBwdGQAISA_fSD_Li256ELb0ELb0EEENS1_25SingleTileBwdLPTSchedulerILb0ELi128ELb0EEEEEEEEEvNT_6ParamsE$_ZZN4cute12filter_tupleINS_5tupleIJNS_1CILi1EEENS1_IJNS2_ILi8EEEiiEEENS2_ILi64EEENS1_IJiNS2_ILi144EEENS2_ILi288EEEEEENS2_ILi512EEEEEEZNS_7flattenISB_EEDaRKT_EUlRKT_E_EEDaSF_OT0_ENKUlDpSI_E_clIJNS1_IJS3_EEES5_NS1_IJS6_EEES9_NS1_IJSA_EEEEEEDaSM_,($_ZN7cutlass13device_kernelIN5flash19enable_sm80_to_sm89INS1_16FlashAttnBwdSm80INS1_25CollectiveMainloopBwdSm80ILi2ELi2EN4cute5tupleIJNS5_1CILi128EEES8_NS7_ILi64EEEEEENS_10bfloat16_tEfNS_4arch4Sm80ELb1ELb0ELb1ELb0ELb0ELb0ELb0ELb0ELi2ELi4ELi4ELi4ELb0EEENS1_24CollectiveEpilogueBwdGQAISA_fSD_Li256ELb0ELb0EEENS1_25SingleTileBwdLPTSchedulerILb0ELi128ELb0EEEEEEEEEvNT_6ParamsE$_ZZN4cute12filter_tupleINS_5tupleIJNS_1CILi1EEENS1_IJiiiEEENS2_ILi64EEENS1_IJNS2_ILi72EEENS2_ILi144EEENS2_ILi288EEEEEENS2_ILi512EEEEEEZNS_7flattenISB_EEDaRKT_EUlRKT_E_EEDaSF_OT0_ENKUlDpSI_E_clIJNS1_IJS3_EEES4_NS1_IJS5_EEES9_NS1_IJSA_EEEEEEDaSM_ - $_ZN7cutlass13device_kernelIN5flash19enable_sm80_to_sm89INS1_16FlashAttnBwdSm80INS1_25CollectiveMainloopBwdSm80ILi2ELi2EN4cute5tupleIJNS5_1CILi128EEES8_NS7_ILi64EEEEEENS_10bfloat16_tEfNS_4arch4Sm80ELb1ELb0ELb1ELb0ELb0ELb0ELb0ELb0ELi2ELi4ELi4ELi4ELb0EEENS1_24CollectiveEpilogueBwdGQAISA_fSD_Li256ELb0ELb0EEENS1_25SingleTileBwdLPTSchedulerILb0ELi128ELb0EEEEEEEEEvNT_6ParamsE$_ZZN4cute12filter_tupleINS_5tupleIJNS_1CILi1EEENS1_IJNS2_ILi8EEEiiEEENS2_ILi64EEENS1_IJiNS2_ILi144EEENS2_ILi288EEEEEENS2_ILi512EEEEEEZNS_7flattenISB_EEDaRKT_EUlRKT_E_EEDaSF_OT0_ENKUlDpSI_E_clIJNS1_IJS3_EEES5_NS1_IJS6_EEES9_NS1_IJSA_EEEEEEDaSM_)
$_ZN7cutlass13device_kernelIN5flash19enable_sm80_to_sm89INS1_16FlashAttnBwdSm80INS1_25CollectiveMainloopBwdSm80ILi2ELi2EN4cute5tupleIJNS5_1CILi128EEES8_NS7_ILi64EEEEEENS_10bfloat16_tEfNS_4arch4Sm80ELb1ELb0ELb1ELb0ELb0ELb0ELb0ELb0ELi2ELi4ELi4ELi4ELb0EEENS1_24CollectiveEpilogueBwdGQAISA_fSD_Li256ELb0ELb0EEENS1_25SingleTileBwdLPTSchedulerILb0ELi128ELb0EEEEEEEEEvNT_6ParamsE$_ZZN4cute12filter_tupleINS_5tupleIJNS_1CILi1EEENS1_IJNS2_ILi8EEEiiEEENS2_ILi64EEENS1_IJiNS2_ILi144EEENS2_ILi288EEEEEENS2_ILi512EEEEEEZNS_7flattenISB_EEDaRKT_EUlRKT_E_EEDaSF_OT0_ENKUlDpSI_E_clIJNS1_IJS3_EEES5_NS1_IJS6_EEES9_NS1_IJSA_EEEEEEDaSM_:
[----:B------:R-:W-:-:S06]  /*b420*/  IADD3 R8, R59, -c[0x0][0x20], RZ ;  /* 0x800008003b087a10 */ /* 0x000fcc0007ffe0ff */
[----:B------:R-:W5:Y:S01]  /*b430*/  LDL R8, [R8] ;  /* 0x0000000008087983 */ /* 0x000f620000100800 */
[----:B------:R-:W-:Y:S02]  /*b440*/  IADD3 R3, R1, 0x1680, RZ ;  /* 0x0000168001037810 */ /* 0x000fe40007ffe0ff */
[----:B------:R-:W-:Y:S02]  /*b450*/  IADD3 R2, R59, 0x4, RZ ;  /* 0x000000043b027810 */ /* 0x000fe40007ffe0ff */
[----:B------:R-:W-:Y:S02]  /*b460*/  IADD3 R3, R3, c[0x0][0x20], RZ ;  /* 0x0000080003037a10 */ /* 0x000fe40007ffe0ff */
[----:B------:R-:W-:Y:S02]  /*b470*/  MOV R6, 0xb490 ;  /* 0x0000b49000067802 */ /* 0x000fe40000000f00 */
[----:B-----5:R-:W-:Y:S05]  /*b480*/  CALL.REL.NOINC `($_ZN7cutlass13device_kernelIN5flash19enable_sm80_to_sm89INS1_16FlashAttnBwdSm80INS1_25CollectiveMainloopBwdSm80ILi2ELi2EN4cute5tupleIJNS5_1CILi128EEES8_NS7_ILi64EEEEEENS_10bfloat16_tEfNS_4arch4Sm80ELb1ELb0ELb1ELb0ELb0ELb0ELb0ELb0ELi2ELi4ELi4ELi4ELb0EEENS1_24CollectiveEpilogueBwdGQAISA_fSD_Li256ELb0ELb0EEENS1_25SingleTileBwdLPTSchedulerILb0ELi128ELb0EEEEEEEEEvNT_6ParamsE$_ZN4cute3eso3ESOILb1ELb0EJNS_1CILi1EEENS2_ILi8EEEiiNS2_ILi64EEEiNS2_ILi144EEENS2_ILi288EEENS2_ILi512EEEEEC2ERKS3_RKS4_RKiSF_RKS5_SF_RKS6_RKS7_RKS8_) ;  /* 0xffffc11000007944 */ /* 0x020fea0003c3ffff */
[----:B------:R2:W5:Y:S04]  /*b490*/  LDL R5, [R1+0x1688] ;  /* 0x0016880001057983 */ /* 0x0005680000100800 */
[----:B-1----:R2:W5:Y:S01]  /*b4a0*/  LDL.64 R2, [R1+0x1680] ;  /* 0x0016800001027983 */ /* 0x0025620000100a00 */
[----:B------:R-:W-:-:S02]  /*b4b0*/  MOV R8, R4 ;  /* 0x0000000400087202 */ /* 0x000fc40000000f00 */
[----:B------:R-:W-:-:S04]  /*b4c0*/  MOV R9, 0x0 ;  /* 0x0000000000097802 */ /* 0x000fc80000000f00 */
[----:B------:R-:W-:Y:S05]  /*b4d0*/  RET.REL.NODEC R8 `(_ZN7cutlass13device_kernelIN5flash19enable_sm80_to_sm89INS1_16FlashAttnBwdSm80INS1_25CollectiveMainloopBwdSm80ILi2ELi2EN4cute5tupleIJNS5_1CILi128EEES8_NS7_ILi64EEEEEENS_10bfloat16_tEfNS_4arch4Sm80ELb1ELb0ELb1ELb0ELb0ELb0ELb0ELb0ELi2ELi4ELi4ELi4ELb0EEENS1_24CollectiveEpilogueBwdGQAISA_fSD_Li256ELb0ELb0EEENS1_25SingleTileBwdLPTSchedulerILb0ELi128ELb0EEEEEEEEEvNT_6ParamsE) ;  /* 0xffff4b2008007950 */ /* 0x000fea0003c3ffff */
        .type           $_ZN7cutlass13device_kernelIN5flash19enable_sm80_to_sm89INS1_16FlashAttnBwdSm80INS1_25CollectiveMainloopBwdSm80ILi2ELi2EN4cute5tupleIJNS5_1CILi128EEES8_NS7_ILi64EEEEEENS_10bfloat16_tEfNS_4arch4Sm80ELb1ELb0ELb1ELb0ELb0ELb0ELb0ELb0ELi2ELi4ELi4ELi4ELb0EEENS1_24CollectiveEpilogueBwdGQAISA_fSD_Li256ELb0ELb0EEENS1_25SingleTileBwdLPTSchedulerILb0ELi128ELb0EEEEEEEEEvNT_6ParamsE$_ZZN4cute12filter_tupleINS_5tupleIJNS_1CILi1EEENS1_IJiiiEEENS2_ILi64EEENS1_IJNS2_ILi72EEENS2_ILi144EEENS2_ILi288EEEEEENS2_ILi512EEEEEEZNS_7flattenISB_EEDaRKT_EUlRKT_E_EEDaSF_OT0_ENKUlDpSI_E_clIJNS1_IJS3_EEES4_NS1_IJS5_EEES9_NS1_IJSA_EEEEEEDaSM_,@function
        .size           $_ZN7cutlass13device_kernelIN5flash19enable_sm80_to_sm89INS1_16FlashAttnBwdSm80INS1_25CollectiveMainloopBwdSm80ILi2ELi2EN4cute5tupleIJNS5_1CILi128EEES8_NS7_ILi64EEEEEENS_10bfloat16_tEfNS_4arch4Sm80ELb1ELb0ELb1ELb0ELb0ELb0ELb0ELb0ELi2ELi4ELi4ELi4ELb0EEENS1_24CollectiveEpilogueBwdGQAISA_fSD_Li256ELb0ELb0EEENS1_25SingleTileBwdLPTSchedulerILb0ELi128ELb0EEEEEEEEEvNT_6ParamsE$_ZZN4cute12filter_tupleINS_5tupleIJNS_1CILi1EEENS1_IJiiiEEENS2_ILi64EEENS1_IJNS2_ILi72EEENS2_ILi144EEENS2_ILi288EEEEEENS2_ILi512EEEEEEZNS_7flattenISB_EEDaRKT_EUlRKT_E_EEDaSF_OT0_ENKUlDpSI_E_clIJNS1_IJS3_EEES4_NS1_IJS5_EEES9_NS1_IJSA_EEEEEEDaSM_,($_ZN7cutlass13device_kernelIN5flash19enable_sm80_to_sm89INS1_16FlashAttnBwdSm80INS1_25CollectiveMainloopBwdSm80ILi2ELi2EN4cute5tupleIJNS5_1CILi128EEES8_NS7_ILi64EEEEEENS_10bfloat16_tEfNS_4arch4Sm80ELb1ELb0ELb1ELb0ELb0ELb0ELb0ELb0ELi2ELi4ELi4ELi4ELb0EEENS1_24CollectiveEpilogueBwdGQAISA_fSD_Li256ELb0ELb0EEENS1_25SingleTileBwdLPTSchedulerILb0ELi128ELb0EEEEEEEEEvNT_6ParamsE$_ZZN4cute12filter_tupleINS_5tupleIJNS_1CILi4096EEENS1_IJNS1_IJiiEEENS2_ILi8192EEEEEEEEEZNS_16flatten_to_tupleIS7_EEDaRKT_EUlRKT_E_EEDaSB_OT0_ENKUlDpSE_E_clIJNS1_IJS3_EEENS1_IJiiS5_EEEEEEDaSI_ - $_ZN7cutlass13device_kernelIN5flash19enable_sm80_to_sm89INS1_16FlashAttnBwdSm80INS1_25CollectiveMainloopBwdSm80ILi2ELi2EN4cute5tupleIJNS5_1CILi128EEES8_NS7_ILi64EEEEEENS_10bfloat16_tEfNS_4arch4Sm80ELb1ELb0ELb1ELb0ELb0ELb0ELb0ELb0ELi2ELi4ELi4ELi4ELb0EEENS1_24CollectiveEpilogueBwdGQAISA_fSD_Li256ELb0ELb0EEENS1_25SingleTileBwdLPTSchedulerILb0ELi128ELb0EEEEEEEEEvNT_6ParamsE$_ZZN4cute12filter_tupleINS_5tupleIJNS_1CILi1EEENS1_IJiiiEEENS2_ILi64EEENS1_IJNS2_ILi72EEENS2_ILi144EEENS2_ILi288EEEEEENS2_ILi512EEEEEEZNS_7flattenISB_EEDaRKT_EUlRKT_E_EEDaSF_OT0_ENKUlDpSI_E_clIJNS1_IJS3_EEES4_NS1_IJS5_EEES9_NS1_IJSA_EEEEEEDaSM_)
$_ZN7cutlass13device_kernelIN5flash19enable_sm80_to_sm89INS1_16FlashAttnBwdSm80INS1_25CollectiveMainloopBwdSm80ILi2ELi2EN4cute5tupleIJNS5_1CILi128EEES8_NS7_ILi64EEEEEENS_10bfloat16_tEfNS_4arch4Sm80ELb1ELb0ELb1ELb0ELb0ELb0ELb0ELb0ELi2ELi4ELi4ELi4ELb0EEENS1_24CollectiveEpilogueBwdGQAISA_fSD_Li256ELb0ELb0EEENS1_25SingleTileBwdLPTSchedulerILb0ELi128ELb0EEEEEEEEEvNT_6ParamsE$_ZZN4cute12filter_tupleINS_5tupleIJNS_1CILi1EEENS1_IJiiiEEENS2_ILi64EEENS1_IJNS2_ILi72EEENS2_ILi144EEENS2_ILi288EEEEEENS2_ILi512EEEEEEZNS_7flattenISB_EEDaRKT_EUlRKT_E_EEDaSF_OT0_ENKUlDpSI_E_clIJNS1_IJS3_EEES4_NS1_IJS5_EEES9_NS1_IJSA_EEEEEEDaSM_:
[----:B------:R-:W-:-:S06]  /*b4e0*/  IADD3 R8, R6, -c[0x0][0x20], RZ ;  /* 0x8000080006087a10 */ /* 0x000fcc0007ffe0ff */
[----:B------:R-:W5:Y:S01]  /*b4f0*/  LDL R8, [R8] ;  /* 0x0000000008087983 */ /* 0x000f620000100800 */
[----:B------:R-:W-:Y:S02]  /*b500*/  IADD3 R3, R1, 0x1680, RZ ;  /* 0x0000168001037810 */ /* 0x000fe40007ffe0ff */
[C---:B------:R-:W-:Y:S02]  /*b510*/  IADD3 R2, R6.reuse, 0x4, RZ ;  /* 0x0000000406027810 */ /* 0x040fe40007ffe0ff */
[----:B------:R-:W-:Y:S02]  /*b520*/  IADD3 R5, R6, 0x8, RZ ;  /* 0x0000000806057810 */ /* 0x000fe40007ffe0ff */
[----:B------:R-:W-:Y:S02]  /*b530*/  IADD3 R3, R3, c[0x0][0x20], RZ ;  /* 0x0000080003037a10 */ /* 0x000fe40007ffe0ff */
[----:B------:R-:W-:Y:S02]  /*b540*/  MOV R6, 0xb560 ;  /* 0x0000b56000067802 */ /* 0x000fe40000000f00 */
[----:B-----5:R-:W-:Y:S05]  /*b550*/  CALL.REL.NOINC `($_ZN7cutlass13device_kernelIN5flash19enable_sm80_to_sm89INS1_16FlashAttnBwdSm80INS1_25CollectiveMainloopBwdSm80ILi2ELi2EN4cute5tupleIJNS5_1CILi128EEES8_NS7_ILi64EEEEEENS_10bfloat16_tEfNS_4arch4Sm80ELb1ELb0ELb1ELb0ELb0ELb0ELb0ELb0ELi2ELi4ELi4ELi4ELb0EEENS1_24CollectiveEpilogueBwdGQAISA_fSD_Li256ELb0ELb0EEENS1_25SingleTileBwdLPTSchedulerILb0ELi128ELb0EEEEEEEEEvNT_6ParamsE$_ZN4cute3eso3ESOILb1ELb0EJNS_1CILi1EEEiiiNS2_ILi64EEENS2_ILi72EEENS2_ILi144EEENS2_ILi288EEENS2_ILi512EEEEEC2ERKS3_RKiSD_SD_RKS4_RKS5_RKS6_RKS7_RKS8_) ;  /* 0xffffc2e000007944 */ /* 0x020fea0003c3ffff */
[----:B------:R2:W5:Y:S04]  /*b560*/  LDL R5, [R1+0x1688] ;  /* 0x0016880001057983 */ /* 0x0005680000100800 */
[----:B-1----:R2:W5:Y:S01]  /*b570*/  LDL.64 R2, [R1+0x1680] ;  /* 0x0016800001027983 */ /* 0x0025620000100a00 */
[----:B------:R-:W-:-:S02]  /*b580*/  MOV R8, R4 ;  /* 0x0000000400087202 */ /* 0x000fc40000000f00 */
[----:B------:R-:W-:-:S04]  /*b590*/  MOV R9, 0x0 ;  /* 0x0000000000097802 */ /* 0x000fc80000000f00 */
[----:B------:R-:W-:Y:S05]  /*b5a0*/  RET.REL.NODEC R8 `(_ZN7cutlass13device_kernelIN5flash19enable_sm80_to_sm89INS1_16FlashAttnBwdSm80INS1_25CollectiveMainloopBwdSm80ILi2ELi2EN4cute5tupleIJNS5_1CILi128EEES8_NS7_ILi64EEEEEENS_10bfloat16_tEfNS_4arch4Sm80ELb1ELb0ELb1ELb0ELb0ELb0ELb0ELb0ELi2ELi4ELi4ELi4ELb0EEENS1_24CollectiveEpilogueBwdGQAISA_fSD_Li256ELb0ELb0EEENS1_25SingleTileBwdLPTSchedulerILb0ELi128ELb0EEEEEEEEEvNT_6ParamsE) ;  /* 0xffff4a5008007950 */ /* 0x000fea0003c3ffff */
        .type           $_ZN7cutlass13device_kernelIN5flash19enable_sm80_to_sm89INS1_16FlashAttnBwdSm80INS1_25CollectiveMainloopBwdSm80ILi2ELi2EN4cute5tupleIJNS5_1CILi128EEES8_NS7_ILi64EEEEEENS_10bfloat16_tEfNS_4arch4Sm80ELb1ELb0ELb1ELb0ELb0ELb0ELb0ELb0ELi2ELi4ELi4ELi4ELb0EEENS1_24CollectiveEpilogueBwdGQAISA_fSD_Li256ELb0ELb0EEENS1_25SingleTileBwdLPTSchedulerILb0ELi128ELb0EEEEEEEEEvNT_6ParamsE$_ZZN4cute12filter_tupleINS_5tupleIJNS_1CILi4096EEENS1_IJNS1_IJiiEEENS2_ILi8192EEEEEEEEEZNS_16flatten_to_tupleIS7_EEDaRKT_EUlRKT_E_EEDaSB_OT0_ENKUlDpSE_E_clIJNS1_IJS3_EEENS1_IJiiS5_EEEEEEDaSI_,@function
        .size           $_ZN7cutlass13device_kernelIN5flash19enable_sm80_to_sm89INS1_16FlashAttnBwdSm80INS1_25CollectiveMainloopBwdSm80ILi2ELi2EN4cute5tupleIJNS5_1CILi128EEES8_NS7_ILi64EEEEEENS_10bfloat16_tEfNS_4arch4Sm80ELb1ELb0ELb1ELb0ELb0ELb0ELb0ELb0ELi2ELi4ELi4ELi4ELb0EEENS1_24CollectiveEpilogueBwdGQAISA_fSD_Li256ELb0ELb0EEENS1_25SingleTileBwdLPTSchedulerILb0ELi128ELb0EEEEEEEEEvNT_6ParamsE$_ZZN4cute12filter_tupleINS_5tupleIJNS_1CILi4096EEENS1_IJNS1_IJiiEEENS2_ILi8192EEEEEEEEEZNS_16flatten_to_tupleIS7_EEDaRKT_EUlRKT_E_EEDaSB_OT0_ENKUlDpSE_E_clIJNS1_IJS3_EEENS1_IJiiS5_EEEEEEDaSI_,($_ZN7cutlass13device_kernelIN5flash19enable_sm80_to_sm89INS1_16FlashAttnBwdSm80INS1_25CollectiveMainloopBwdSm80ILi2ELi2EN4cute5tupleIJNS5_1CILi128EEES8_NS7_ILi64EEEEEENS_10bfloat16_tEfNS_4arch4Sm80ELb1ELb0ELb1ELb0ELb0ELb0ELb0ELb0ELi2ELi4ELi4ELi4ELb0EEENS1_24CollectiveEpilogueBwdGQAISA_fSD_Li256ELb0ELb0EEENS1_25SingleTileBwdLPTSchedulerILb0ELi128ELb0EEEEEEEEEvNT_6ParamsE$_ZZN4cute12filter_tupleINS_5tupleIJNS_1CILi4096EEENS1_IJiiEEEEEEZNS_16flatten_to_tupleIS5_EEDaRKT_EUlRKT_E_EEDaS9_OT0_ENKUlDpSC_E_clIJNS1_IJS3_EEES4_EEEDaSG_ - $_ZN7cutlass13device_kernelIN5flash19enable_sm80_to_sm89INS1_16FlashAttnBwdSm80INS1_25CollectiveMainloopBwdSm80ILi2ELi2EN4cute5tupleIJNS5_1CILi128EEES8_NS7_ILi64EEEEEENS_10bfloat16_tEfNS_4arch4Sm80ELb1ELb0ELb1ELb0ELb0ELb0ELb0ELb0ELi2ELi4ELi4ELi4ELb0EEENS1_24CollectiveEpilogueBwdGQAISA_fSD_Li256ELb0ELb0EEENS1_25SingleTileBwdLPTSchedulerILb0ELi128ELb0EEEEEEEEEvNT_6ParamsE$_ZZN4cute12filter_tupleINS_5tupleIJNS_1CILi4096EEENS1_IJNS1_IJiiEEENS2_ILi8192EEEEEEEEEZNS_16flatten_to_tupleIS7_EEDaRKT_EUlRKT_E_EEDaSB_OT0_ENKUlDpSE_E_clIJNS1_IJS3_EEENS1_IJiiS5_EEEEEEDaSI_)
$_ZN7cutlass13device_kernelIN5flash19enable_sm80_to_sm89INS1_16FlashAttnBwdSm80INS1_25CollectiveMainloopBwdSm80ILi2ELi2EN4cute5tupleIJNS5_1CILi128EEES8_NS7_ILi64EEEEEENS_10bfloat16_tEfNS_4arch4Sm80ELb1ELb0ELb1ELb0ELb0ELb0ELb0ELb0ELi2ELi4ELi4ELi4ELb0EEENS1_24CollectiveEpilogueBwdGQAISA_fSD_Li256ELb0ELb0EEENS1_25SingleTileBwdLPTSchedulerILb0ELi128ELb0EEEEEEEEEvNT_6ParamsE$_ZZN4cute12filter_tupleINS_5tupleIJNS_1CILi4096EEENS1_IJNS1_IJiiEEENS2_ILi8192EEEEEEEEEZNS_16flatten_to_tupleIS7_EEDaRKT_EUlRKT_E_EEDaSB_OT0_ENKUlDpSE_E_clIJNS1_IJS3_EEENS1_IJiiS5_EEEEEEDaSI_:
[----:B------:R-:W-:-:S06]  /*b5b0*/  IADD3 R8, R59, -c[0x0][0x20], RZ ;  /* 0x800008003b087a10 */ /* 0x000fcc0007ffe0ff */
[----:B------:R-:W5:Y:S01]  /*b5c0*/  LDL R8, [R8] ;  /* 0x0000000008087983 */ /* 0x000f620000100800 */
[----:B------:R-:W-:Y:S02]  /*b5d0*/  IADD3 R3, R1, 0x1680, RZ ;  /* 0x0000168001037810 */ /* 0x000fe40007ffe0ff */
[----:B------:R-:W-:Y:S02]  /*b5e0*/  IADD3 R2, R59, 0x4, RZ ;  /* 0x000000043b027810 */ /* 0x000fe40007ffe0ff */
[----:B------:R-:W-:Y:S02]  /*b5f0*/  IADD3 R3, R3, c[0x0][0x20], RZ ;  /* 0x0000080003037a10 */ /* 0x000fe40007ffe0ff */
[----:B------:R-:W-:Y:S02]  /*b600*/  MOV R6, 0xb620 ;  /* 0x0000b62000067802 */ /* 0x000fe40000000f00 */
[----:B-----5:R-:W-:Y:S05]  /*b610*/  CALL.REL.NOINC `($_ZN7cutlass13device_kernelIN5flash19enable_sm80_to_sm89INS1_16FlashAttnBwdSm80INS1_25CollectiveMainloopBwdSm80ILi2ELi2EN4cute5tupleIJNS5_1CILi128EEES8_NS7_ILi64EEEEEENS_10bfloat16_tEfNS_4arch4Sm80ELb1ELb0ELb1ELb0ELb0ELb0ELb0ELb0ELi2ELi4ELi4ELi4ELb0EEENS1_24CollectiveEpilogueBwdGQAISA_fSD_Li256ELb0ELb0EEENS1_25SingleTileBwdLPTSchedulerILb0ELi128ELb0EEEEEEEEEvNT_6ParamsE$_ZN4cute3eso3ESOILb1ELb0EJNS_1CILi4096EEEiiNS2_ILi8192EEEEEC2ERKS3_RKiS9_RKS4_) ;  /* 0xffffc50000007944 */ /* 0x020fea0003c3ffff */
[----:B------:R-:W-:-:S04]  /*b620*/  MOV R5, 0x0 ;  /* 0x0000000000057802 */ /* 0x000fc80000000f00 */
[----:B------:R-:W-:Y:S05]  /*b630*/  RET.REL.NODEC R4 `(_ZN7cutlass13device_kernelIN5flash19enable_sm80_to_sm89INS1_16FlashAttnBwdSm80INS1_25CollectiveMainloopBwdSm80ILi2ELi2EN4cute5tupleIJNS5_1CILi128EEES8_NS7_ILi64EEEEEENS_10bfloat16_tEfNS_4arch4Sm80ELb1ELb0ELb1ELb0ELb0ELb0ELb0ELb0ELi2ELi4ELi4ELi4ELb0EEENS1_24CollectiveEpilogueBwdGQAISA_fSD_Li256ELb0ELb0EEENS1_25SingleTileBwdLPTSchedulerILb0ELi128ELb0EEEEEEEEEvNT_6ParamsE) ;  /* 0xffff49c004007950 */ /* 0x000fea0003c3ffff */
        .type           $_ZN7cutlass13device_kernelIN5flash19enable_sm80_to_sm89INS1_16FlashAttnBwdSm80INS1_25CollectiveMainloopBwdSm80ILi2ELi2EN4cute5tupleIJNS5_1CILi128EEES8_NS7_ILi64EEEEEENS_10bfloat16_tEfNS_4arch4Sm80ELb1ELb0ELb1ELb0ELb0ELb0ELb0ELb0ELi2ELi4ELi4ELi4ELb0EEENS1_24CollectiveEpilogueBwdGQAISA_fSD_Li256ELb0ELb0EEENS1_25SingleTileBwdLPTSchedulerILb0ELi128ELb0EEEEEEEEEvNT_6ParamsE$_ZZN4cute12filter_tupleINS_5tupleIJNS_1CILi4096EEENS1_IJiiEEEEEEZNS_16flatten_to_tupleIS5_EEDaRKT_EUlRKT_E_EEDaS9_OT0_ENKUlDpSC_E_clIJNS1_IJS3_EEES4_EEEDaSG_,@function
        .size           $_ZN7cutlass13device_kernelIN5flash19enable_sm80_to_sm89INS1_16FlashAttnBwdSm80INS1_25CollectiveMainloopBwdSm80ILi2ELi2EN4cute5tupleIJNS5_1CILi128EEES8_NS7_ILi64EEEEEENS_10bfloat16_tEfNS_4arch4Sm80ELb1ELb0ELb1ELb0ELb0ELb0ELb0ELb0ELi2ELi4ELi4ELi4ELb0EEENS1_24CollectiveEpilogueBwdGQAISA_fSD_Li256ELb0ELb0EEENS1_25SingleTileBwdLPTSchedulerILb0ELi128ELb0EEEEEEEEEvNT_6ParamsE$_ZZN4cute12filter_tupleINS_5tupleIJNS_1CILi4096EEENS1_IJiiEEEEEEZNS_16flatten_to_tupleIS5_EEDaRKT_EUlRKT_E_EEDaS9_OT0_ENKUlDpSC_E_clIJNS1_IJS3_EEES4_EEEDaSG_,($_ZN7cutlass13device_kernelIN5flash19enable_sm80_to_sm89INS1_16FlashAttnBwdSm80INS1_25CollectiveMainloopBwdSm80ILi2ELi2EN4cute5tupleIJNS5_1CILi128EEES8_NS7_ILi64EEEEEENS_10bfloat16_tEfNS_4arch4Sm80ELb1ELb0ELb1ELb0ELb0ELb0ELb0ELb0ELi2ELi4ELi4ELi4ELb0EEENS1_24CollectiveEpilogueBwdGQAISA_fSD_Li256ELb0ELb0EEENS1_25SingleTileBwdLPTSchedulerILb0ELi128ELb0EEEEEEEEEvNT_6ParamsE$_ZZN4cute12filter_tupleINS_5tupleIJiNS1_IJiNS_1CILi0EEEEEEEEES5_ZNS_6detail9lift_diceIS5_S5_EEDaRKT_RKT0_EUlRKT_RKT0_E_EEDaSA_SD_OT1_ENKUlDpSG_E_clIJNS1_IJiEEES4_EEEDaSN_ - $_ZN7cutlass13device_kernelIN5flash19enable_sm80_to_sm89INS1_16FlashAttnBwdSm80INS1_25CollectiveMainloopBwdSm80ILi2ELi2EN4cute5tupleIJNS5_1CILi128EEES8_NS7_ILi64EEEEEENS_10bfloat16_tEfNS_4arch4Sm80ELb1ELb0ELb1ELb0ELb0ELb0ELb0ELb0ELi2ELi4ELi4ELi4ELb0EEENS1_24CollectiveEpilogueBwdGQAISA_fSD_Li256ELb0ELb0EEENS1_25SingleTileBwdLPTSchedulerILb0ELi128ELb0EEEEEEEEEvNT_6ParamsE$_ZZN4cute12filter_tupleINS_5tupleIJNS_1CILi4096EEENS1_IJiiEEEEEEZNS_16flatten_to_tupleIS5_EEDaRKT_EUlRKT_E_EEDaS9_OT0_ENKUlDpSC_E_clIJNS1_IJS3_EEES4_EEEDaSG_)
$_ZN7cutlass13device_kernelIN5flash19enable_sm80_to_sm89INS1_16FlashAttnBwdSm80INS1_25CollectiveMainloopBwdSm80ILi2ELi2EN4cute5tupleIJNS5_1CILi128EEES8_NS7_ILi64EEEEEENS_10bfloat16_tEfNS_4arch4Sm80ELb1ELb0ELb1ELb0ELb0ELb0ELb0ELb0ELi2ELi4ELi4ELi4ELb0EEENS1_24CollectiveEpilogueBwdGQAISA_fSD_Li256ELb0ELb0EEENS1_25SingleTileBwdLPTSchedulerILb0ELi128ELb0EEEEEEEEEvNT_6ParamsE$_ZZN4cute12filter_tupleINS_5tupleIJNS_1CILi4096EEENS1_IJiiEEEEEEZNS_16flatten_to_tupleIS5_EEDaRKT_EUlRKT_E_EEDaS9_OT0_ENKUlDpSC_E_clIJNS1_IJS3_EEES4_EEEDaSG_:
[----:B------:R-:W-:-:S06]  /*b640*/  IADD3 R8, R56, -c[0x0][0x20], RZ ;  /* 0x8000080038087a10 */ /* 0x000fcc0007ffe0ff */
[----:B------:R-:W5:Y:S01]  /*b650*/  LDL R8, [R8] ;  /* 0x0000000008087983 */ /* 0x000f620000100800 */
[----:B------:R-:W-:Y:S02]  /*b660*/  IADD3 R3, R1, 0x1380, RZ ;  /* 0x0000138001037810 */ /* 0x000fe40007ffe0ff */
[----:B------:R-:W-:Y:S02]  /*b670*/  IADD3 R2, R56, 0x4, RZ ;  /* 0x0000000438027810 */ /* 0x000fe40007ffe0ff */
[----:B------:R-:W-:Y:S02]  /*b680*/  IADD3 R3, R3, c[0x0][0x20], RZ ;  /* 0x0000080003037a10 */ /* 0x000fe40007ffe0ff */
[----:B------:R-:W-:Y:S02]  /*b690*/  MOV R6, 0xb6b0 ;  /* 0x0000b6b000067802 */ /* 0x000fe40000000f00 */
[----:B-----5:R-:W-:Y:S05]  /*b6a0*/  CALL.REL.NOINC `($_ZN7cutlass13device_kernelIN5flash19enable_sm80_to_sm89INS1_16FlashAttnBwdSm80INS1_25CollectiveMainloopBwdSm80ILi2ELi2EN4cute5tupleIJNS5_1CILi128EEES8_NS7_ILi64EEEEEENS_10bfloat16_tEfNS_4arch4Sm80ELb1ELb0ELb1ELb0ELb0ELb0ELb0ELb0ELi2ELi4ELi4ELi4ELb0EEENS1_24CollectiveEpilogueBwdGQAISA_fSD_Li256ELb0ELb0EEENS1_25SingleTileBwdLPTSchedulerILb0ELi128ELb0EEEEEEEEEvNT_6ParamsE$_ZN4cute3eso3ESOILb1ELb0EJNS_1CILi4096EEEiiEEC2ERKS3_RKiS8_) ;  /* 0xffffc3f000007944 */ /* 0x020fea0003c3ffff */
[----:B------:R-:W-:-:S04]  /*b6b0*/  MOV R5, 0x0 ;  /* 0x0000000000057802 */ /* 0x000fc80000000f00 */
[----:B------:R-:W-:Y:S05]  /*b6c0*/  RET.REL.NODEC R4 `(_ZN7cutlass13device_kernelIN5flash19enable_sm80_to_sm89INS1_16FlashAttnBwdSm80INS1_25CollectiveMainloopBwdSm80ILi2ELi2EN4cute5tupleIJNS5_1CILi128EEES8_NS7_ILi64EEEEEENS_10bfloat16_tEfNS_4arch4Sm80ELb1ELb0ELb1ELb0ELb0ELb0ELb0ELb0ELi2ELi4ELi4ELi4ELb0EEENS1_24CollectiveEpilogueBwdGQAISA_fSD_Li256ELb0ELb0EEENS1_25SingleTileBwdLPTSchedulerILb0ELi128ELb0EEEEEEEEEvNT_6ParamsE) ;  /* 0xffff493004007950 */ /* 0x000fea0003c3ffff */
        .type           $_ZN7cutlass13device_kernelIN5flash19enable_sm80_to_sm89INS1_16FlashAttnBwdSm80INS1_25CollectiveMainloopBwdSm80ILi2ELi2EN4cute5tupleIJNS5_1CILi128EEES8_NS7_ILi64EEEEEENS_10bfloat16_tEfNS_4arch4Sm80ELb1ELb0ELb1ELb0ELb0ELb0ELb0ELb0ELi2ELi4ELi4ELi4ELb0EEENS1_24CollectiveEpilogueBwdGQAISA_fSD_Li256ELb0ELb0EEENS1_25SingleTileBwdLPTSchedulerILb0ELi128ELb0EEEEEEEEEvNT_6ParamsE$_ZZN4cute12filter_tupleINS_5tupleIJiNS1_IJiNS_1CILi0EEEEEEEEES5_ZNS_6detail9lift_diceIS5_S5_EEDaRKT_RKT0_EUlRKT_RKT0_E_EEDaSA_SD_OT1_ENKUlDpSG_E_clIJNS1_IJiEEES4_EEEDaSN_,@function
        .size           $_ZN7cutlass13device_kernelIN5flash19enable_sm80_to_sm89INS1_16FlashAttnBwdSm80INS1_25CollectiveMainloopBwdSm80ILi2ELi2EN4cute5tupleIJNS5_1CILi128EEES8_NS7_ILi64EEEEEENS_10bfloat16_tEfNS_4arch4Sm80ELb1ELb0ELb1ELb0ELb0ELb0ELb0ELb0ELi2ELi4ELi4ELi4ELb0EEENS1_24CollectiveEpilogueBwdGQAISA_fSD_Li256ELb0ELb0EEENS1_25SingleTileBwdLPTSchedulerILb0ELi128ELb0EEEEEEEEEvNT_6ParamsE$_ZZN4cute12filter_tupleINS_5tupleIJiNS1_IJiNS_1CILi0EEEEEEEEES5_ZNS_6detail9lift_diceIS5_S5_EEDaRKT_RKT0_EUlRKT_RKT0_E_EEDaSA_SD_OT1_ENKUlDpSG_E_clIJNS1_IJiEEES4_EEEDaSN_,($_ZN7cutlass13device_kernelIN5flash19enable_sm80_to_sm89INS1_16FlashAttnBwdSm80INS1_25CollectiveMainloopBwdSm80ILi2ELi2EN4cute5tupleIJNS5_1CILi128EEES8_NS7_ILi64EEEEEENS_10bfloat16_tEfNS_4arch4Sm80ELb1ELb0ELb1ELb0ELb0ELb0ELb0ELb0ELi2ELi4ELi4ELi4ELb0EEENS1_24CollectiveEpilogueBwdGQAISA_fSD_Li256ELb0ELb0EEENS1_25SingleTileBwdLPTSchedulerILb0ELi128ELb0EEEEEEEEEvNT_6ParamsE$_ZZN4cute12filter_tupleINS_5tupleIJiNS_1CILi0EEEEEES4_ZNS_6detail9lift_diceIS4_S4_EEDaRKT_RKT0_EUlRKT_RKT0_E_EEDaS9_SC_OT1_ENKUlDpSF_E_clIJNS1_IJiEEENS1_IJS3_EEEEEEDaSM_ - $_ZN7cutlass13device_kernelIN5flash19enable_sm80_to_sm89INS1_16FlashAttnBwdSm80INS1_25CollectiveMainloopBwdSm80ILi2ELi2EN4cute5tupleIJNS5_1CILi128EEES8_NS7_ILi64EEEEEENS_10bfloat16_tEfNS_4arch4Sm80ELb1ELb0ELb1ELb0ELb0ELb0ELb0ELb0ELi2ELi4ELi4ELi4ELb0EEENS1_24CollectiveEpilogueBwdGQAISA_fSD_Li256ELb0ELb0EEENS1_25SingleTileBwdLPTSchedulerILb0ELi128ELb0EEEEEEEEEvNT_6ParamsE$_ZZN4cute12filter_tupleINS_5tupleIJiNS1_IJiNS_1CILi0EEEEEEEEES5_ZNS_6detail9lift_diceIS5_S5_EEDaRKT_RKT0_EUlRKT_RKT0_E_EEDaSA_SD_OT1_ENKUlDpSG_E_clIJNS1_IJiEEES4_EEEDaSN_)
$_ZN7cutlass13device_kernelIN5flash19enable_sm80_to_sm89INS1_16FlashAttnBwdSm80INS1_25CollectiveMainloopBwdSm80ILi2ELi2EN4cute5tupleIJNS5_1CILi128EEES8_NS7_ILi64EEEEEENS_10bfloat16_tEfNS_4arch4Sm80ELb1ELb0ELb1ELb0ELb0ELb0ELb0ELb0ELi2ELi4ELi4ELi4ELb0EEENS1_24CollectiveEpilogueBwdGQAISA_fSD_Li256ELb0ELb0EEENS1_25SingleTileBwdLPTSchedulerILb0ELi128ELb0EEEEEEEEEvNT_6ParamsE$_ZZN4cute12filter_tupleINS_5tupleIJiNS1_IJiNS_1CILi0EEEEEEEEES5_ZNS_6detail9lift_diceIS5_S5_EEDaRKT_RKT0_EUlRKT_RKT0_E_EEDaSA_SD_OT1_ENKUlDpSG_E_clIJNS1_IJiEEES4_EEEDaSN_:
[----:B------:R-:W-:Y:S02]  /*b6d0*/  IADD3 R6, R1, 0x1684, RZ ;  /* 0x0000168401067810 */ /* 0x000fe40007ffe0ff */
[----:B------:R-:W-:Y:S02]  /*b6e0*/  MOV R10, 0xb710 ;  /* 0x0000b710000a7802 */ /* 0x000fe40000000f00 */
[----:B------:R-:W-:Y:S02]  /*b6f0*/  IADD3 R6, R6, c[0x0][0x20], RZ ;  /* 0x0000080006067a10 */ /* 0x000fe40007ffe0ff */
[----:B------:R-:W-:Y:S05]  /*b700*/  CALL.REL.NOINC `($_ZN7cutlass13device_kernelIN5flash19enable_sm80_to_sm89INS1_16FlashAttnBwdSm80INS1_25CollectiveMainloopBwdSm80ILi2ELi2EN4cute5tupleIJNS5_1CILi128EEES8_NS7_ILi64EEEEEENS_10bfloat16_tEfNS_4arch4Sm80ELb1ELb0ELb1ELb0ELb0ELb0ELb0ELb0ELi2ELi4ELi4ELi4ELb0EEENS1_24CollectiveEpilogueBwdGQAISA_fSD_Li256ELb0ELb0EEENS1_25SingleTileBwdLPTSchedulerILb0ELi128ELb0EEEEEEEEEvNT_6ParamsE$_ZN4cute3eso3ESOILb0ELb0EJiiNS_1CILi0EEEEEC2ERKiS6_RKS3_) ;  /* 0xffffae9000007944 */ /* 0x000fea0003c3ffff */
[----:B-1----:R1:W5:Y:S04]  /*b710*/  LDL R3, [R1+0x1688] ;  /* 0x0016880001037983 */ /* 0x0023680000100800 */
[----:B------:R1:W5:Y:S01]  /*b720*/  LDL R5, [R1+0x1684] ;  /* 0x0016840001057983 */ /* 0x0003620000100800 */
[----:B------:R-:W-:Y:S02]  /*b730*/  MOV R8, R2 ;  /* 0x0000000200087202 */ /* 0x000fe40000000f00 */
[----:B------:R-:W-:-:S04]  /*b740*/  MOV R9, 0x0 ;  /* 0x0000000000097802 */ /* 0x000fc80000000f00 */
[----:B------:R-:W-:Y:S05]  /*b750*/  RET.REL.NODEC R8 `(_ZN7cutlass13device_kernelIN5flash19enable_sm80_to_sm89INS1_16FlashAttnBwdSm80INS1_25CollectiveMainloopBwdSm80ILi2ELi2EN4cute5tupleIJNS5_1CILi128EEES8_NS7_ILi64EEEEEENS_10bfloat16_tEfNS_4arch4Sm80ELb1ELb0ELb1ELb0ELb0ELb0ELb0ELb0ELi2ELi4ELi4ELi4ELb0EEENS1_24CollectiveEpilogueBwdGQAISA_fSD_Li256ELb0ELb0EEENS1_25SingleTileBwdLPTSchedulerILb0ELi128ELb0EEEEEEEEEvNT_6ParamsE) ;  /* 0xffff48a008007950 */ /* 0x000fea0003c3ffff */
        .type           $_ZN7cutlass13device_kernelIN5flash19enable_sm80_to_sm89INS1_16FlashAttnBwdSm80INS1_25CollectiveMainloopBwdSm80ILi2ELi2EN4cute5tupleIJNS5_1CILi128EEES8_NS7_ILi64EEEEEENS_10bfloat16_tEfNS_4arch4Sm80ELb1ELb0ELb1ELb0ELb0ELb0ELb0ELb0ELi2ELi4ELi4ELi4ELb0EEENS1_24CollectiveEpilogueBwdGQAISA_fSD_Li256ELb0ELb0EEENS1_25SingleTileBwdLPTSchedulerILb0ELi128ELb0EEEEEEEEEvNT_6ParamsE$_ZZN4cute12filter_tupleINS_5tupleIJiNS_1CILi0EEEEEES4_ZNS_6detail9lift_diceIS4_S4_EEDaRKT_RKT0_EUlRKT_RKT0_E_EEDaS9_SC_OT1_ENKUlDpSF_E_clIJNS1_IJiEEENS1_IJS3_EEEEEEDaSM_,@function
        .size           $_ZN7cutlass13device_kernelIN5flash19enable_sm80_to_sm89INS1_16FlashAttnBwdSm80INS1_25CollectiveMainloopBwdSm80ILi2ELi2EN4cute5tupleIJNS5_1CILi128EEES8_NS7_ILi64EEEEEENS_10bfloat16_tEfNS_4arch4Sm80ELb1ELb0ELb1ELb0ELb0ELb0ELb0ELb0ELi2ELi4ELi4ELi4ELb0EEENS1_24CollectiveEpilogueBwdGQAISA_fSD_Li256ELb0ELb0EEENS1_25SingleTileBwdLPTSchedulerILb0ELi128ELb0EEEEEEEEEvNT_6ParamsE$_ZZN4cute12filter_tupleINS_5tupleIJiNS_1CILi0EEEEEES4_ZNS_6detail9lift_diceIS4_S4_EEDaRKT_RKT0_EUlRKT_RKT0_E_EEDaS9_SC_OT1_ENKUlDpSF_E_clIJNS1_IJiEEENS1_IJS3_EEEEEEDaSM_,($_ZN7cutlass13device_kernelIN5flash19enable_sm80_to_sm89INS1_16FlashAttnBwdSm80INS1_25CollectiveMainloopBwdSm80ILi2ELi2EN4cute5tupleIJNS5_1CILi128EEES8_NS7_ILi64EEEEEENS_10bfloat16_tEfNS_4arch4Sm80ELb1ELb0ELb1ELb0ELb0ELb0ELb0ELb0ELi2ELi4ELi4ELi4ELb0EEENS1_24CollectiveEpilogueBwdGQAISA_fSD_Li256ELb0ELb0EEENS1_25SingleTileBwdLPTSchedulerILb0ELi128ELb0EEEEEEEEEvNT_6ParamsE$_ZZN4cute13to_mixed_bitsINS_5tupleIJNS1_IJNS_1CILi4EEENS2_ILi8EEEEEENS2_ILi2EEENS2_ILi1EEEEEENS1_IJNS1_IJNS2_ILi0EEENS2_ILi64EEEEEES9_S9_EEENS1_IJNS1_IJiiEEEiS9_EEEEEDaRKT_RKT0_RKT1_ENKUlDpRKT_E_clIJNS_9MixedBitsILj0ELj448EEENS2_ILj0EEESW_EEEDaSR_ - $_ZN7cutlass13device_kernelIN5flash19enable_sm80_to_sm89INS1_16FlashAttnBwdSm80INS1_25CollectiveMainloopBwdSm80ILi2ELi2EN4cute5tupleIJNS5_1CILi128EEES8_NS7_ILi64EEEEEENS_10bfloat16_tEfNS_4arch4Sm80ELb1ELb0ELb1ELb0ELb0ELb0ELb0ELb0ELi2ELi4ELi4ELi4ELb0EEENS1_24CollectiveEpilogueBwdGQAISA_fSD_Li256ELb0ELb0EEENS1_25SingleTileBwdLPTSchedulerILb0ELi128ELb0EEEEEEEEEvNT_6ParamsE$_ZZN4cute12filter_tupleINS_5tupleIJiNS_1CILi0EEEEEES4_ZNS_6detail9lift_diceIS4_S4_EEDaRKT_RKT0_EUlRKT_RKT0_E_EEDaS9_SC_OT1_ENKUlDpSF_E_clIJNS1_IJiEEENS1_IJS3_EEEEEEDaSM_)
$_ZN7cutlass13device_kernelIN5flash19enable_sm80_to_sm89INS1_16FlashAttnBwdSm80INS1_25CollectiveMainloopBwdSm80ILi2ELi2EN4cute5tupleIJNS5_1CILi128EEES8_NS7_ILi64EEEEEENS_10bfloat16_tEfNS_4arch4Sm80ELb1ELb0ELb1ELb0ELb0ELb0ELb0ELb0ELi2ELi4ELi4ELi4ELb0EEENS1_24CollectiveEpilogueBwdGQAISA_fSD_Li256ELb0ELb0EEENS1_25SingleTileBwdLPTSchedulerILb0ELi128ELb0EEEEEEEEEvNT_6ParamsE$_ZZN4cute12filter_tupleINS_5tupleIJiNS_1CILi0EEEEEES4_ZNS_6detail9lift_diceIS4_S4_EEDaRKT_RKT0_EUlRKT_RKT0_E_EEDaS9_SC_OT1_ENKUlDpSF_E_clIJNS1_IJiEEENS1_IJS3_EEEEEEDaSM_:
[----:B------:R-:W-:Y:S02]  /*b760*/  IADD3 R2, R1, 0x1684, RZ ;  /* 0x0000168401027810 */ /* 0x000fe40007ffe0ff */
[----:B------:R-:W-:Y:S02]  /*b770*/  MOV R6, 0xb7a0 ;  /* 0x0000b7a000067802 */ /* 0x000fe40000000f00 */
[----:B------:R-:W-:Y:S02]  /*b780*/  IADD3 R2, R2, c[0x0][0x20], RZ ;  /* 0x0000080002027a10 */ /* 0x000fe40007ffe0ff */
[----:B------:R-:W-:Y:S05]  /*b790*/  CALL.REL.NOINC `($_ZN7cutlass13device_kernelIN5flash19enable_sm80_to_sm89INS1_16FlashAttnBwdSm80INS1_25CollectiveMainloopBwdSm80ILi2ELi2EN4cute5tupleIJNS5_1CILi128EEES8_NS7_ILi64EEEEEENS_10bfloat16_tEfNS_4arch4Sm80ELb1ELb0ELb1ELb0ELb0ELb0ELb0ELb0ELi2ELi4ELi4ELi4ELb0EEENS1_24CollectiveEpilogueBwdGQAISA_fSD_Li256ELb0ELb0EEENS1_25SingleTileBwdLPTSchedulerILb0ELi128ELb0EEEEEEEEEvNT_6ParamsE$_ZN4cute3eso3ESOILb0ELb1EJiNS_1CILi0EEEEEC2ERKiRKS3_) ;  /* 0xffffb58000007944 */ /* 0x000fea0003c3ffff */
[----:B-1----:R1:W5:Y:S01]  /*b7a0*/  LDL R2, [R1+0x1684] ;  /* 0x0016840001027983 */ /* 0x0023620000100800 */
[----:B------:R-:W-:Y:S02]  /*b7b0*/  MOV R8, R70 ;  /* 0x0000004600087202 */ /* 0x000fe40000000f00 */
[----:B------:R-:W-:-:S04]  /*b7c0*/  MOV R9, 0x0 ;  /* 0x0000000000097802 */ /* 0x000fc80000000f00 */
[----:B------:R-:W-:Y:S05]  /*b7d0*/  RET.REL.NODEC R8 `(_ZN7cutlass13device_kernelIN5flash19enable_sm80_to_sm89INS1_16FlashAttnBwdSm80INS1_25CollectiveMainloopBwdSm80ILi2ELi2EN4cute5tupleIJNS5_1CILi128EEES8_NS7_ILi64EEEEEENS_10bfloat16_tEfNS_4arch4Sm80ELb1ELb0ELb1ELb0ELb0ELb0ELb0ELb0ELi2ELi4ELi4ELi4ELb0EEENS1_24CollectiveEpilogueBwdGQAISA_fSD_Li256ELb0ELb0EEENS1_25SingleTileBwdLPTSchedulerILb0ELi128ELb0EEEEEEEEEvNT_6ParamsE) ;  /* 0xffff482008007950 */ /* 0x000fea0003c3ffff */
        .type           $_ZN7cutlass13device_kernelIN5flash19enable_sm80_to_sm89INS1_16FlashAttnBwdSm80INS1_25CollectiveMainloopBwdSm80ILi2ELi2EN4cute5tupleIJNS5_1CILi128EEES8_NS7_ILi64EEEEEENS_10bfloat16_tEfNS_4arch4Sm80ELb1ELb0ELb1ELb0ELb0ELb0ELb0ELb0ELi2ELi4ELi4ELi4ELb0EEENS1_24CollectiveEpilogueBwdGQAISA_fSD_Li256ELb0ELb0EEENS1_25SingleTileBwdLPTSchedulerILb0ELi128ELb0EEEEEEEEEvNT_6ParamsE$_ZZN4cute13to_mixed_bitsINS_5tupleIJNS1_IJNS_1CILi4EEENS2_ILi8EEEEEENS2_ILi2EEENS2_ILi1EEEEEENS1_IJNS1_IJNS2_ILi0EEENS2_ILi64EEEEEES9_S9_EEENS1_IJNS1_IJiiEEEiS9_EEEEEDaRKT_RKT0_RKT1_ENKUlDpRKT_E_clIJNS_9MixedBitsILj0ELj448EEENS2_ILj0EEESW_EEEDaSR_,@function
        .size           $_ZN7cutlass13device_kernelIN5flash19enable_sm80_to_sm89INS1_16FlashAttnBwdSm80INS1_25CollectiveMainloopBwdSm80ILi2ELi2EN4cute5tupleIJNS5_1CILi128EEES8_NS7_ILi64EEEEEENS_10bfloat16_tEfNS_4arch4Sm80ELb1ELb0ELb1ELb0ELb0ELb0ELb0ELb0ELi2ELi4ELi4ELi4ELb0EEENS1_24CollectiveEpilogueBwdGQAISA_fSD_Li256ELb0ELb0EEENS1_25SingleTileBwdLPTSchedulerILb0ELi128ELb0EEEEEEEEEvNT_6ParamsE$_ZZN4cute13to_mixed_bitsINS_5tupleIJNS1_IJNS_1CILi4EEENS2_ILi8EEEEEENS2_ILi2EEENS2_ILi1EEEEEENS1_IJNS1_IJNS2_ILi0EEENS2_ILi64EEEEEES9_S9_EEENS1_IJNS1_IJiiEEEiS9_EEEEEDaRKT_RKT0_RKT1_ENKUlDpRKT_E_clIJNS_9MixedBitsILj0ELj448EEENS2_ILj0EEESW_EEEDaSR_,($_ZN7cutlass13device_kernelIN5flash19enable_sm80_to_sm89INS1_16FlashAttnBwdSm80INS1_25CollectiveMainloopBwdSm80ILi2ELi2EN4cute5tupleIJNS5_1CILi128EEES8_NS7_ILi64EEEEEENS_10bfloat16_tEfNS_4arch4Sm80ELb1ELb0ELb1ELb0ELb0ELb0ELb0ELb0ELi2ELi4ELi4ELi4ELb0EEENS1_24CollectiveEpilogueBwdGQAISA_fSD_Li256ELb0ELb0EEENS1_25SingleTileBwdLPTSchedulerILb0ELi128ELb0EEEEEEEEEvNT_6ParamsE$_ZZN4cute13to_mixed_bitsINS_5tupleIJNS1_IJNS_1CILi4EEENS2_ILi8EEEEEENS2_ILi2EEENS2_ILi1EEEEEENS1_IJNS1_IJNS2_ILi0EEENS2_ILi64EEEEEES9_S9_EEENS1_IJNS1_IJiiEEEiS9_EEEEEDaRKT_RKT0_RKT1_ENKUlRKT_RKT0_RKT1_E_clIS5_SB_SD_EEDaSQ_ST_SW_ - $_ZN7cutlass13device_kernelIN5flash19enable_sm80_to_sm89INS1_16FlashAttnBwdSm80INS1_25CollectiveMainloopBwdSm80ILi2ELi2EN4cute5tupleIJNS5_1CILi128EEES8_NS7_ILi64EEEEEENS_10bfloat16_tEfNS_4arch4Sm80ELb1ELb0ELb1ELb0ELb0ELb0ELb0ELb0ELi2ELi4ELi4ELi4ELb0EEENS1_24CollectiveEpilogueBwdGQAISA_fSD_Li256ELb0ELb0EEENS1_25SingleTileBwdLPTSchedulerILb0ELi128ELb0EEEEEEEEEvNT_6ParamsE$_ZZN4cute13to_mixed_bitsINS_5tupleIJNS1_IJNS_1CILi4EEENS2_ILi8EEEEEENS2_ILi2EEENS2_ILi1EEEEEENS1_IJNS1_IJNS2_ILi0EEENS2_ILi64EEEEEES9_S9_EEENS1_IJNS1_IJiiEEEiS9_EEEEEDaRKT_RKT0_RKT1_ENKUlDpRKT_E_clIJNS_9MixedBitsILj0ELj448EEENS2_ILj0EEESW_EEEDaSR_)
$_ZN7cutlass13device_kernelIN5flash19enable_sm80_to_sm89INS1_16FlashAttnBwdSm80INS1_25CollectiveMainloopBwdSm80ILi2ELi2EN4cute5tupleIJNS5_1CILi128EEES8_NS7_ILi64EEEEEENS_10bfloat16_tEfNS_4arch4Sm80ELb1ELb0ELb1ELb0ELb0ELb0ELb0ELb0ELi2ELi4ELi4ELi4ELb0EEENS1_24CollectiveEpilogueBwdGQAISA_fSD_Li256ELb0ELb0EEENS1_25SingleTileBwdLPTSchedulerILb0ELi128ELb0EEEEEEEEEvNT_6ParamsE$_ZZN4cute13to_mixed_bitsINS_5tupleIJNS1_IJNS_1CILi4EEENS2_ILi8EEEEEENS2_ILi2EEENS2_ILi1EEEEEENS1_IJNS1_IJNS2_ILi0EEENS2_ILi64EEEEEES9_S9_EEENS1_IJNS1_IJiiEEEiS9_EEEEEDaRKT_RKT0_RKT1_ENKUlDpRKT_E_clIJNS_9MixedBitsILj0ELj448EEENS2_ILj0EEESW_EEEDaSR_:
[----:B------:R-:W-:Y:S02]  /*b7e0*/  MOV R3, 0x0 ;  /* 0x0000000000037802 */ /* 0x000fe40000000f00 */
[----:B------:R-:W-:Y:S02]  /*b7f0*/  LOP3.LUT R13, R13, 0x1c0, RZ, 0xc0, !PT ;  /* 0x000001c00d0d7812 */ /* 0x000fe400078ec0ff */
[----:B------:R-:W-:Y:S05]  /*b800*/  RET.REL.NODEC R2 `(_ZN7cutlass13device_kernelIN5flash19enable_sm80_to_sm89INS1_16FlashAttnBwdSm80INS1_25CollectiveMainloopBwdSm80ILi2ELi2EN4cute5tupleIJNS5_1CILi128EEES8_NS7_ILi64EEEEEENS_10bfloat16_tEfNS_4arch4Sm80ELb1ELb0ELb1ELb0ELb0ELb0ELb0ELb0ELi2ELi4ELi4ELi4ELb0EEENS1_24CollectiveEpilogueBwdGQAISA_fSD_Li256ELb0ELb0EEENS1_25SingleTileBwdLPTSchedulerILb0ELi128ELb0EEEEEEEEEvNT_6ParamsE) ;  /* 0xffff47f002007950 */ /* 0x000fea0003c3ffff */
        .type           $_ZN7cutlass13device_kernelIN5flash19enable_sm80_to_sm89INS1_16FlashAttnBwdSm80INS1_25CollectiveMainloopBwdSm80ILi2ELi2EN4cute5tupleIJNS5_1CILi128EEES8_NS7_ILi64EEEEEENS_10bfloat16_tEfNS_4arch4Sm80ELb1ELb0ELb1ELb0ELb0ELb0ELb0ELb0ELi2ELi4ELi4ELi4ELb0EEENS1_24CollectiveEpilogueBwdGQAISA_fSD_Li256ELb0ELb0EEENS1_25SingleTileBwdLPTSchedulerILb0ELi128ELb0EEEEEEEEEvNT_6ParamsE$_ZZN4cute13to_mixed_bitsINS_5tupleIJNS1_IJNS_1CILi4EEENS2_ILi8EEEEEENS2_ILi2EEENS2_ILi1EEEEEENS1_IJNS1_IJNS2_ILi0EEENS2_ILi64EEEEEES9_S9_EEENS1_IJNS1_IJiiEEEiS9_EEEEEDaRKT_RKT0_RKT1_ENKUlRKT_RKT0_RKT1_E_clIS5_SB_SD_EEDaSQ_ST_SW_,@function
        .size           $_ZN7cutlass13device_kernelIN5flash19enable_sm80_to_sm89INS1_16FlashAttnBwdSm80INS1_25CollectiveMainloopBwdSm80ILi2ELi2EN4cute5tupleIJNS5_1CILi128EEES8_NS7_ILi64EEEEEENS_10bfloat16_tEfNS_4arch4Sm80ELb1ELb0ELb1ELb0ELb0ELb0ELb0ELb0ELi2ELi4ELi4ELi4ELb0EEENS1_24CollectiveEpilogueBwdGQAISA_fSD_Li256ELb0ELb0EEENS1_25SingleTileBwdLPTSchedulerILb0ELi128ELb0EEEEEEEEEvNT_6ParamsE$_ZZN4cute13to_mixed_bitsINS_5tupleIJNS1_IJNS_1CILi4EEENS2_ILi8EEEEEENS2_ILi2EEENS2_ILi1EEEEEENS1_IJNS1_IJNS2_ILi0EEENS2_ILi64EEEEEES9_S9_EEENS1_IJNS1_IJiiEEEiS9_EEEEEDaRKT_RKT0_RKT1_ENKUlRKT_RKT0_RKT1_E_clIS5_SB_SD_EEDaSQ_ST_SW_,($_ZN7cutlass13device_kernelIN5flash19enable_sm80_to_sm89INS1_16FlashAttnBwdSm80INS1_25CollectiveMainloopBwdSm80ILi2ELi2EN4cute5tupleIJNS5_1CILi128EEES8_NS7_ILi64EEEEEENS_10bfloat16_tEfNS_4arch4Sm80ELb1ELb0ELb1ELb0ELb0ELb0ELb0ELb0ELi2ELi4ELi4ELi4ELb0EEENS1_24CollectiveEpilogueBwdGQAISA_fSD_Li256ELb0ELb0EEENS1_25SingleTileBwdLPTSchedulerILb0ELi128ELb0EEEEEEEEEvNT_6ParamsE$_ZZN4cute13to_mixed_bitsINS_5tupleIJNS1_IJNS_1CILi4EEENS2_ILi8EEEEEENS2_ILi2EEENS2_ILi1EEEEEENS1_IJNS1_IJNS2_ILi128EEENS2_ILi0EEEEEES4_SA_EEENS1_IJNS1_IJiiEEEiSA_EEEEEDaRKT_RKT0_RKT1_ENKUlDpRKT_E_clIJNS_9MixedBitsILj0ELj384EEENSU_ILj0ELj8EEENS2_ILj0EEEEEEDaSR_ - $_ZN7cutlass13device_kernelIN5flash19enable_sm80_to_sm89INS1_16FlashAttnBwdSm80INS1_25CollectiveMainloopBwdSm80ILi2ELi2EN4cute5tupleIJNS5_1CILi128EEES8_NS7_ILi64EEEEEENS_10bfloat16_tEfNS_4arch4Sm80ELb1ELb0ELb1ELb0ELb0ELb0ELb0ELb0ELi2ELi4ELi4ELi4ELb0EEENS1_24CollectiveEpilogueBwdGQAISA_fSD_Li256ELb0ELb0EEENS1_25SingleTileBwdLPTSchedulerILb0ELi128ELb0EEEEEEEEEvNT_6ParamsE$_ZZN4cute13to_mixed_bitsINS_5tupleIJNS1_IJNS_1CILi4EEENS2_ILi8EEEEEENS2_ILi2EEENS2_ILi1EEEEEENS1_IJNS1_IJNS2_ILi0EEENS2_ILi64EEEEEES9_S9_EEENS1_IJNS1_IJiiEEEiS9_EEEEEDaRKT_RKT0_RKT1_ENKUlRKT_RKT0_RKT1_E_clIS5_SB_SD_EEDaSQ_ST_SW_)
$_ZN7cutlass13device_kernelIN5flash19enable_sm80_to_sm89INS1_16FlashAttnBwdSm80INS1_25CollectiveMainloopBwdSm80ILi2ELi2EN4cute5tupleIJNS5_1CILi128EEES8_NS7_ILi64EEEEEENS_10bfloat16_tEfNS_4arch4Sm80ELb1ELb0ELb1ELb0ELb0ELb0ELb0ELb0ELi2ELi4ELi4ELi4ELb0EEENS1_24CollectiveEpilogueBwdGQAISA_fSD_Li256ELb0ELb0EEENS1_25SingleTileBwdLPTSchedulerILb0ELi128ELb0EEEEEEEEEvNT_6ParamsE$_ZZN4cute13to_mixed_bitsINS_5tupleIJNS1_IJNS_1CILi4EEENS2_ILi8EEEEEENS2_ILi2EEENS2_ILi1EEEEEENS1_IJNS1_IJNS2_ILi0EEENS2_ILi64EEEEEES9_S9_EEENS1_IJNS1_IJiiEEEiS9_EEEEEDaRKT_RKT0_RKT1_ENKUlRKT_RKT0_RKT1_E_clIS5_SB_SD_EEDaSQ_ST_SW_:
[----:B------:R-:W-:Y:S02]  /*b810*/  MOV R2, 0xb830 ;  /* 0x0000b83000027802 */ /* 0x000fe40000000f00 */
[----:B------:R-:W-:Y:S05]  /*b820*/  CALL.REL.NOINC `($_ZN7cutlass13device_kernelIN5flash19enable_sm80_to_sm89INS1_16FlashAttnBwdSm80INS1_25CollectiveMainloopBwdSm80ILi2ELi2EN4cute5tupleIJNS5_1CILi128EEES8_NS7_ILi64EEEEEENS_10bfloat16_tEfNS_4arch4Sm80ELb1ELb0ELb1ELb0ELb0ELb0ELb0ELb0ELi2ELi4ELi4ELi4ELb0EEENS1_24CollectiveEpilogueBwdGQAISA_fSD_Li256ELb0ELb0EEENS1_25SingleTileBwdLPTSchedulerILb0ELi128ELb0EEEEEEEEEvNT_6ParamsE$_ZZN4cute13to_mixed_bitsINS_5tupleIJNS_1CILi4EEENS2_ILi8EEEEEENS1_IJNS2_ILi0EEENS2_ILi64EEEEEENS1_IJiiEEEEEDaRKT_RKT0_RKT1_ENKUlRKT_RKT0_RKT1_E_clIS4_S7_iEEDaSL_SO_SR_) ;  /* 0x0000038000007944 */ /* 0x000fea0003c00000 */
[----:B------:R-:W-:Y:S02]  /*b830*/  MOV R2, 0xb850 ;  /* 0x0000b85000027802 */ /* 0x000fe40000000f00 */
[----:B------:R-:W-:Y:S05]  /*b840*/  CALL.REL.NOINC `($_ZN7cutlass13device_kernelIN5flash19enable_sm80_to_sm89INS1_16FlashAttnBwdSm80INS1_25CollectiveMainloopBwdSm80ILi2ELi2EN4cute5tupleIJNS5_1CILi128EEES8_NS7_ILi64EEEEEENS_10bfloat16_tEfNS_4arch4Sm80ELb1ELb0ELb1ELb0ELb0ELb0ELb0ELb0ELi2ELi4ELi4ELi4ELb0EEENS1_24CollectiveEpilogueBwdGQAISA_fSD_Li256ELb0ELb0EEENS1_25SingleTileBwdLPTSchedulerILb0ELi128ELb0EEEEEEEEEvNT_6ParamsE$_ZZN4cute13to_mixed_bitsINS_5tupleIJNS_1CILi4EEENS2_ILi8EEEEEENS1_IJNS2_ILi0EEENS2_ILi64EEEEEENS1_IJiiEEEEEDaRKT_RKT0_RKT1_ENKUlDpRKT_E_clIJNS2_ILj0EEENS_9MixedBitsILj0ELj448EEEEEEDaSM_) ;  /* 0x0000032000007944 */ /* 0x000fea0003c00000 */
[----:B------:R-:W-:Y:S02]  /*b850*/  MOV R13, R3 ;  /* 0x00000003000d7202 */ /* 0x000fe40000000f00 */
[----:B------:R-:W-:Y:S02]  /*b860*/  MOV R2, R6 ;  /* 0x0000000600027202 */ /* 0x000fe40000000f00 */
[----:B------:R-:W-:-:S04]  /*b870*/  MOV R3, 0x0 ;  /* 0x0000000000037802 */ /* 0x000fc80000000f00 */
[----:B------:R-:W-:Y:S05]  /*b880*/  RET.REL.NODEC R2 `(_ZN7cutlass13device_kernelIN5flash19enable_sm80_to_sm89INS1_16FlashAttnBwdSm80INS1_25CollectiveMainloopBwdSm80ILi2ELi2EN4cute5tupleIJNS5_1CILi128EEES8_NS7_ILi64EEEEEENS_10bfloat16_tEfNS_4arch4Sm80ELb1ELb0ELb1ELb0ELb0ELb0ELb0ELb0ELi2ELi4ELi4ELi4ELb0EEENS1_24CollectiveEpilogueBwdGQAISA_fSD_Li256ELb0ELb0EEENS1_25SingleTileBwdLPTSchedulerILb0ELi128ELb0EEEEEEEEEvNT_6ParamsE) ;  /* 0xffff477002007950 */ /* 0x000fea0003c3ffff */
        .type           $_ZN7cutlass13device_kernelIN5flash19enable_sm80_to_sm89INS1_16FlashAttnBwdSm80INS1_25CollectiveMainloopBwdSm80ILi2ELi2EN4cute5tupleIJNS5_1CILi128EEES8_NS7_ILi64EEEEEENS_10bfloat16_tEfNS_4arch4Sm80ELb1ELb0ELb1ELb0ELb0ELb0ELb0ELb0ELi2ELi4ELi4ELi4ELb0EEENS1_24CollectiveEpilogueBwdGQAISA_fSD_Li256ELb0ELb0EEENS1_25SingleTileBwdLPTSchedulerILb0ELi128ELb0EEEEEEEEEvNT_6ParamsE$_ZZN4cute13to_mixed_bitsINS_5tupleIJNS1_IJNS_1CILi4EEENS2_ILi8EEEEEENS2_ILi2EEENS2_ILi1EEEEEENS1_IJNS1_IJNS2_ILi128EEENS2_ILi0EEEEEES4_SA_EEENS1_IJNS1_IJiiEEEiSA_EEEEEDaRKT_RKT0_RKT1_ENKUlDpRKT_E_clIJNS_9MixedBitsILj0ELj384EEENSU_ILj0ELj8EEENS2_ILj0EEEEEEDaSR_,@function
        .size           $_ZN7cutlass13device_kernelIN5flash19enable_sm80_to_sm89INS1_16FlashAttnBwdSm80INS1_25CollectiveMainloopBwdSm80ILi2ELi2EN4cute5tupleIJNS5_1CILi128EEES8_NS7_ILi64EEEEEENS_10bfloat16_tEfNS_4arch4Sm80ELb1ELb0ELb1ELb0ELb0ELb0ELb0ELb0ELi2ELi4ELi4ELi4ELb0EEENS1_24CollectiveEpilogueBwdGQAISA_fSD_Li256ELb0ELb0EEENS1_25SingleTileBwdLPTSchedulerILb0ELi128ELb0EEEEEEEEEvNT_6ParamsE$_ZZN4cute13to_mixed_bitsINS_5tupleIJNS1_IJNS_1CILi4EEENS2_ILi8EEEEEENS2_ILi2EEENS2_ILi1EEEEEENS1_IJNS1_IJNS2_ILi128EEENS2_ILi0EEEEEES4_SA_EEENS1_IJNS1_IJiiEEEiSA_EEEEEDaRKT_RKT0_RKT1_ENKUlDpRKT_E_clIJNS_9MixedBitsILj0ELj384EEENSU_ILj0ELj8EEENS2_ILj0EEEEEEDaSR_,($_ZN7cutlass13device_kernelIN5flash19enable_sm80_to_sm89INS1_16FlashAttnBwdSm80INS1_25CollectiveMainloopBwdSm80ILi2ELi2EN4cute5tupleIJNS5_1CILi128EEES8_NS7_ILi64EEEEEENS_10bfloat16_tEfNS_4arch4Sm80ELb1ELb0ELb1ELb0ELb0ELb0ELb0ELb0ELi2ELi4ELi4ELi4ELb0EEENS1_24CollectiveEpilogueBwdGQAISA_fSD_Li256ELb0ELb0EEENS1_25SingleTileBwdLPTSchedulerILb0ELi128ELb0EEEEEEEEEvNT_6ParamsE$_ZZN4cute13to_mixed_bitsINS_5tupleIJNS1_IJNS_1CILi4EEENS2_ILi8EEEEEENS2_ILi2EEENS2_ILi1EEEEEENS1_IJNS1_IJNS2_ILi128EEENS2_ILi0EEEEEES4_SA_EEENS1_IJNS1_IJiiEEEiSA_EEEEEDaRKT_RKT0_RKT1_ENKUlRKT_RKT0_RKT1_E_clIS5_SB_SD_EEDaSQ_ST_SW_ - $_ZN7cutlass13device_kernelIN5flash19enable_sm80_to_sm89INS1_16FlashAttnBwdSm80INS1_25CollectiveMainloopBwdSm80ILi2ELi2EN4cute5tupleIJNS5_1CILi128EEES8_NS7_ILi64EEEEEENS_10bfloat16_tEfNS_4arch4Sm80ELb1ELb0ELb1ELb0ELb0ELb0ELb0ELb0ELi2ELi4ELi4ELi4ELb0EEENS1_24CollectiveEpilogueBwdGQAISA_fSD_Li256ELb0ELb0EEENS1_25SingleTileBwdLPTSchedulerILb0ELi128ELb0EEEEEEEEEvNT_6ParamsE$_ZZN4cute13to_mixed_bitsINS_5tupleIJNS1_IJNS_1CILi4EEENS2_ILi8EEEEEENS2_ILi2EEENS2_ILi1EEEEEENS1_IJNS1_IJNS2_ILi128EEENS2_ILi0EEEEEES4_SA_EEENS1_IJNS1_IJiiEEEiSA_EEEEEDaRKT_RKT0_RKT1_ENKUlDpRKT_E_clIJNS_9MixedBitsILj0ELj384EEENSU_ILj0ELj8EEENS2_ILj0EEEEEEDaSR_)
$_ZN7cutlass13device_kernelIN5flash19enable_sm80_to_sm89INS1_16FlashAttnBwdSm80INS1_25CollectiveMainloopBwdSm80ILi2ELi2EN4cute5tupleIJNS5_1CILi128EEES8_NS7_ILi64EEEEEENS_10bfloat16_tEfNS_4arch4Sm80ELb1ELb0ELb1ELb0ELb0ELb0ELb0ELb0ELi2ELi4ELi4ELi4ELb0EEENS1_24CollectiveEpilogueBwdGQAISA_fSD_Li256ELb0ELb0EEENS1_25SingleTileBwdLPTSchedulerILb0ELi128ELb0EEEEEEEEEvNT_6ParamsE$_ZZN4cute13to_mixed_bitsINS_5tupleIJNS1_IJNS_1CILi4EEENS2_ILi8EEEEEENS2_ILi2EEENS2_ILi1EEEEEENS1_IJNS1_IJNS2_ILi128EEENS2_ILi0EEEEEES4_SA_EEENS1_IJNS1_IJiiEEEiSA_EEEEEDaRKT_RKT0_RKT1_ENKUlDpRKT_E_clIJNS_9MixedBitsILj0ELj384EEENSU_ILj0ELj8EEENS2_ILj0EEEEEEDaSR_:
[----:B------:R-:W-:-:S04]  /*b890*/  LOP3.LUT R6, R5, 0x8, RZ, 0xc0, !PT ;  /* 0x0000000805067812 */ /* 0x000fc800078ec0ff */
[----:B------:R-:W-:Y:S01]  /*b8a0*/  LOP3.LUT R11, R6, 0x188, R3, 0x78, !PT ;  /* 0x00000188060b7812 */ /* 0x000fe200078e7803 */
[----:B------:R-:W-:-:S04]  /*b8b0*/  IMAD.MOV.U32 R3, RZ, RZ, 0x0 ;  /* 0x00000000ff037424 */ /* 0x000fc800078e00ff */
[----:B------:R-:W-:Y:S05]  /*b8c0*/  RET.REL.NODEC R2 `(_ZN7cutlass13device_kernelIN5flash19enable_sm80_to_sm89INS1_16FlashAttnBwdSm80INS1_25CollectiveMainloopBwdSm80ILi2ELi2EN4cute5tupleIJNS5_1CILi128EEES8_NS7_ILi64EEEEEENS_10bfloat16_tEfNS_4arch4Sm80ELb1ELb0ELb1ELb0ELb0ELb0ELb0ELb0ELi2ELi4ELi4ELi4ELb0EEENS1_24CollectiveEpilogueBwdGQAISA_fSD_Li256ELb0ELb0EEENS1_25SingleTileBwdLPTSchedulerILb0ELi128ELb0EEEEEEEEEvNT_6ParamsE) ;  /* 0xffff473002007950 */ /* 0x000fea0003c3ffff */
        .type           $_ZN7cutlass13device_kernelIN5flash19enable_sm80_to_sm89INS1_16FlashAttnBwdSm80INS1_25CollectiveMainloopBwdSm80ILi2ELi2EN4cute5tupleIJNS5_1CILi128EEES8_NS7_ILi64EEEEEENS_10bfloat16_tEfNS_4arch4Sm80ELb1ELb0ELb1ELb0ELb0ELb0ELb0ELb0ELi2ELi4ELi4ELi4ELb0EEENS1_24CollectiveEpilogueBwdGQAISA_fSD_Li256ELb0ELb0EEENS1_25SingleTileBwdLPTSchedulerILb0ELi128ELb0EEEEEEEEEvNT_6ParamsE$_ZZN4cute13to_mixed_bitsINS_5tupleIJNS1_IJNS_1CILi4EEENS2_ILi8EEEEEENS2_ILi2EEENS2_ILi1EEEEEENS1_IJNS1_IJNS2_ILi128EEENS2_ILi0EEEEEES4_SA_EEENS1_IJNS1_IJiiEEEiSA_EEEEEDaRKT_RKT0_RKT1_ENKUlRKT_RKT0_RKT1_E_clIS5_SB_SD_EEDaSQ_ST_SW_,@function
        .size           $_ZN7cutlass13device_kernelIN5flash19enable_sm80_to_sm89INS1_16FlashAttnBwdSm80INS1_25CollectiveMainloopBwdSm80ILi2ELi2EN4cute5tupleIJNS5_1CILi128EEES8_NS7_ILi64EEEEEENS_10bfloat16_tEfNS_4arch4Sm80ELb1ELb0ELb1ELb0ELb0ELb0ELb0ELb0ELi2ELi4ELi4ELi4ELb0EEENS1_24CollectiveEpilogueBwdGQAISA_fSD_Li256ELb0ELb0EEENS1_25SingleTileBwdLPTSchedulerILb0ELi128ELb0EEEEEEEEEvNT_6ParamsE$_ZZN4cute13to_mixed_bitsINS_5tupleIJNS1_IJNS_1CILi4EEENS2_ILi8EEEEEENS2_ILi2EEENS2_ILi1EEEEEENS1_IJNS1_IJNS2_ILi128EEENS2_ILi0EEEEEES4_SA_EEENS1_IJNS1_IJiiEEEiSA_EEEEEDaRKT_RKT0_RKT1_ENKUlRKT_RKT0_RKT1_E_clIS5_SB_SD_EEDaSQ_ST_SW_,($_ZN7cutlass13device_kernelIN5flash19enable_sm80_to_sm89INS1_16FlashAttnBwdSm80INS1_25CollectiveMainloopBwdSm80ILi2ELi2EN4cute5tupleIJNS5_1CILi128EEES8_NS7_ILi64EEEEEENS_10bfloat16_tEfNS_4arch4Sm80ELb1ELb0ELb1ELb0ELb0ELb0ELb0ELb0ELi2ELi4ELi4ELi4ELb0EEENS1_24CollectiveEpilogueBwdGQAISA_fSD_Li256ELb0ELb0EEENS1_25SingleTileBwdLPTSchedulerILb0ELi128ELb0EEEEEEEEEvNT_6ParamsE$_ZZN4cute13to_mixed_bitsINS_5tupleIJNS1_IJNS_1CILi4EEENS2_ILi8EEEEEENS2_ILi2EEENS2_ILi1EEEEEENS1_IJNS1_IJNS2_ILi128EEENS2_ILi0EEEEEES4_SA_EEENS1_IJNS1_IJiiEEEiSA_EEEEEDaRKT_RKT0_RKT1_ENKUlRKT_RKT0_RKT1_E_clIS6_S4_iEEDaSQ_ST_SW_ - $_ZN7cutlass13device_kernelIN5flash19enable_sm80_to_sm89INS1_16FlashAttnBwdSm80INS1_25CollectiveMainloopBwdSm80ILi2ELi2EN4cute5tupleIJNS5_1CILi128EEES8_NS7_ILi64EEEEEENS_10bfloat16_tEfNS_4arch4Sm80ELb1ELb0ELb1ELb0ELb0ELb0ELb0ELb0ELi2ELi4ELi4ELi4ELb0EEENS1_24CollectiveEpilogueBwdGQAISA_fSD_Li256ELb0ELb0EEENS1_25SingleTileBwdLPTSchedulerILb0ELi128ELb0EEEEEEEEEvNT_6ParamsE$_ZZN4cute13to_mixed_bitsINS_5tupleIJNS1_IJNS_1CILi4EEENS2_ILi8EEEEEENS2_ILi2EEENS2_ILi1EEEEEENS1_IJNS1_IJNS2_ILi128EEENS2_ILi0EEEEEES4_SA_EEENS1_IJNS1_IJiiEEEiSA_EEEEEDaRKT_RKT0_RKT1_ENKUlRKT_RKT0_RKT1_E_clIS5_SB_SD_EEDaSQ_ST_SW_)
$_ZN7cutlass13device_kernelIN5flash19enable_sm80_to_sm89INS1_16FlashAttnBwdSm80INS1_25CollectiveMainloopBwdSm80ILi2ELi2EN4cute5tupleIJNS5_1CILi128EEES8_NS7_ILi64EEEEEENS_10bfloat16_tEfNS_4arch4Sm80ELb1ELb0ELb1ELb0ELb0ELb0ELb0ELb0ELi2ELi4ELi4ELi4ELb0EEENS1_24CollectiveEpilogueBwdGQAISA_fSD_Li256ELb0ELb0EEENS1_25SingleTileBwdLPTSchedulerILb0ELi128ELb0EEEEEEEEEvNT_6ParamsE$_ZZN4cute13to_mixed_bitsINS_5tupleIJNS1_IJNS_1CILi4EEENS2_ILi8EEEEEENS2_ILi2EEENS2_ILi1EEEEEENS1_IJNS1_IJNS2_ILi128EEENS2_ILi0EEEEEES4_SA_EEENS1_IJNS1_IJiiEEEiSA_EEEEEDaRKT_RKT0_RKT1_ENKUlRKT_RKT0_RKT1_E_clIS5_SB_SD_EEDaSQ_ST_SW_:
[----:B------:R-:W-:Y:S02]  /*b8d0*/  MOV R3, R2 ;  /* 0x0000000200037202 */ /* 0x000fe40000000f00 */
[----:B------:R-:W-:Y:S02]  /*b8e0*/  MOV R2, 0xb900 ;  /* 0x0000b90000027802 */ /* 0x000fe40000000f00 */
[----:B------:R-:W-:Y:S05]  /*b8f0*/  CALL.REL.NOINC `($_ZN7cutlass13device_kernelIN5flash19enable_sm80_to_sm89INS1_16FlashAttnBwdSm80INS1_25CollectiveMainloopBwdSm80ILi2ELi2EN4cute5tupleIJNS5_1CILi128EEES8_NS7_ILi64EEEEEENS_10bfloat16_tEfNS_4arch4Sm80ELb1ELb0ELb1ELb0ELb0ELb0ELb0ELb0ELi2ELi4ELi4ELi4ELb0EEENS1_24CollectiveEpilogueBwdGQAISA_fSD_Li256ELb0ELb0EEENS1_25SingleTileBwdLPTSchedulerILb0ELi128ELb0EEEEEEEEEvNT_6ParamsE$_ZZN4cute13to_mixed_bitsINS_5tupleIJNS_1CILi4EEENS2_ILi8EEEEEENS1_IJNS2_ILi128EEENS2_ILi0EEEEEENS1_IJiiEEEEEDaRKT_RKT0_RKT1_ENKUlRKT_RKT0_RKT1_E_clIS3_S6_iEEDaSL_SO_SR_) ;  /* 0x0000034000007944 */ /* 0x000fea0003c00000 */
[----:B------:R-:W-:Y:S02]  /*b900*/  MOV R2, 0xb920 ;  /* 0x0000b92000027802 */ /* 0x000fe40000000f00 */
[----:B------:R-:W-:Y:S05]  /*b910*/  CALL.REL.NOINC `($_ZN7cutlass13device_kernelIN5flash19enable_sm80_to_sm89INS1_16FlashAttnBwdSm80INS1_25CollectiveMainloopBwdSm80ILi2ELi2EN4cute5tupleIJNS5_1CILi128EEES8_NS7_ILi64EEEEEENS_10bfloat16_tEfNS_4arch4Sm80ELb1ELb0ELb1ELb0ELb0ELb0ELb0ELb0ELi2ELi4ELi4ELi4ELb0EEENS1_24CollectiveEpilogueBwdGQAISA_fSD_Li256ELb0ELb0EEENS1_25SingleTileBwdLPTSchedulerILb0ELi128ELb0EEEEEEEEEvNT_6ParamsE$_ZZN4cute13to_mixed_bitsINS_5tupleIJNS_1CILi4EEENS2_ILi8EEEEEENS1_IJNS2_ILi128EEENS2_ILi0EEEEEENS1_IJiiEEEEEDaRKT_RKT0_RKT1_ENKUlDpRKT_E_clIJNS_9MixedBitsILj0ELj384EEENS2_ILj0EEEEEEDaSM_) ;  /* 0x000002e000007944 */ /* 0x000fea0003c00000 */
[----:B------:R-:W-:Y:S02]  /*b920*/  MOV R8, R6 ;  /* 0x0000000600087202 */ /* 0x000fe40000000f00 */
[----:B------:R-:W-:-:S04]  /*b930*/  MOV R9, 0x0 ;  /* 0x0000000000097802 */ /* 0x000fc80000000f00 */
[----:B------:R-:W-:Y:S05]  /*b940*/  RET.REL.NODEC R8 `(_ZN7cutlass13device_kernelIN5flash19enable_sm80_to_sm89INS1_16FlashAttnBwdSm80INS1_25CollectiveMainloopBwdSm80ILi2ELi2EN4cute5tupleIJNS5_1CILi128EEES8_NS7_ILi64EEEEEENS_10bfloat16_tEfNS_4arch4Sm80ELb1ELb0ELb1ELb0ELb0ELb0ELb0ELb0ELi2ELi4ELi4ELi4ELb0EEENS1_24CollectiveEpilogueBwdGQAISA_fSD_Li256ELb0ELb0EEENS1_25SingleTileBwdLPTSchedulerILb0ELi128ELb0EEEEEEEEEvNT_6ParamsE) ;  /* 0xffff46b008007950 */ /* 0x000fea0003c3ffff */
        .type           $_ZN7cutlass13device_kernelIN5flash19enable_sm80_to_sm89INS1_16FlashAttnBwdSm80INS1_25CollectiveMainloopBwdSm80ILi2ELi2EN4cute5tupleIJNS5_1CILi128EEES8_NS7_ILi64EEEEEENS_10bfloat16_tEfNS_4arch4Sm80ELb1ELb0ELb1ELb0ELb0ELb0ELb0ELb0ELi2ELi4ELi4ELi4ELb0EEENS1_24CollectiveEpilogueBwdGQAISA_fSD_Li256ELb0ELb0EEENS1_25SingleTileBwdLPTSchedulerILb0ELi128ELb0EEEEEEEEEvNT_6ParamsE$_ZZN4cute13to_mixed_bitsINS_5tupleIJNS1_IJNS_1CILi4EEENS2_ILi8EEEEEENS2_ILi2EEENS2_ILi1EEEEEENS1_IJNS1_IJNS2_ILi128EEENS2_ILi0EEEEEES4_SA_EEENS1_IJNS1_IJiiEEEiSA_EEEEEDaRKT_RKT0_RKT1_ENKUlRKT_RKT0_RKT1_E_clIS6_S4_iEEDaSQ_ST_SW_,@function
        .size           $_ZN7cutlass13device_kernelIN5flash19enable_sm80_to_sm89INS1_16FlashAttnBwdSm80INS1_25CollectiveMainloopBwdSm80ILi2ELi2EN4cute5tupleIJNS5_1CILi128EEES8_NS7_ILi64EEEEEENS_10bfloat16_tEfNS_4arch4Sm80ELb1ELb0ELb1ELb0ELb0ELb0ELb0ELb0ELi2ELi4ELi4ELi4ELb0EEENS1_24CollectiveEpilogueBwdGQAISA_fSD_Li256ELb0ELb0EEENS1_25SingleTileBwdLPTSchedulerILb0ELi128ELb0EEEEEEEEEvNT_6ParamsE$_ZZN4cute13to_mixed_bitsINS_5tupleIJNS1_IJNS_1CILi4EEENS2_ILi8EEEEEENS2_ILi2EEENS2_ILi1EEEEEENS1_IJNS1_IJNS2_ILi128EEENS2_ILi0EEEEEES4_SA_EEENS1_IJNS1_IJiiEEEiSA_EEEEEDaRKT_RKT0_RKT1_ENKUlRKT_RKT0_RKT1_E_clIS6_S4_iEEDaSQ_ST_SW_,($_ZN7cutlass13device_kernelIN5flash19enable_sm80_to_sm89INS1_16FlashAttnBwdSm80INS1_25CollectiveMainloopBwdSm80ILi2ELi2EN4cute5tupleIJNS5_1CILi128EEES8_NS7_ILi64EEEEEENS_10bfloat16_tEfNS_4arch4Sm80ELb1ELb0ELb1ELb0ELb0ELb0ELb0ELb0ELi2ELi4ELi4ELi4ELb0EEENS1_24CollectiveEpilogueBwdGQAISA_fSD_Li256ELb0ELb0EEENS1_25SingleTileBwdLPTSchedulerILb0ELi128ELb0EEEEEEEEEvNT_6ParamsE$_ZZN4cute13to_mixed_bitsINS_5tupleIJNS1_IJNS_1CILi4EEENS2_ILi8EEEEEES3_NS2_ILi1EEEEEENS1_IJNS1_IJNS2_ILi0EEENS2_ILi64EEEEEES8_S8_EEENS1_IJNS1_IJiiEEEiS8_EEEEEDaRKT_RKT0_RKT1_ENKUlDpRKT_E_clIJNS_9MixedBitsILj0ELj448EEENS2_ILj0EEESV_EEEDaSQ_ - $_ZN7cutlass13device_kernelIN5flash19enable_sm80_to_sm89INS1_16FlashAttnBwdSm80INS1_25CollectiveMainloopBwdSm80ILi2ELi2EN4cute5tupleIJNS5_1CILi128EEES8_NS7_ILi64EEEEEENS_10bfloat16_tEfNS_4arch4Sm80ELb1ELb0ELb1ELb0ELb0ELb0ELb0ELb0ELi2ELi4ELi4ELi4ELb0EEENS1_24CollectiveEpilogueBwdGQAISA_fSD_Li256ELb0ELb0EEENS1_25SingleTileBwdLPTSchedulerILb0ELi128ELb0EEEEEEEEEvNT_6ParamsE$_ZZN4cute13to_mixed_bitsINS_5tupleIJNS1_IJNS_1CILi4EEENS2_ILi8EEEEEENS2_ILi2EEENS2_ILi1EEEEEENS1_IJNS1_IJNS2_ILi128EEENS2_ILi0EEEEEES4_SA_EEENS1_IJNS1_IJiiEEEiSA_EEEEEDaRKT_RKT0_RKT1_ENKUlRKT_RKT0_RKT1_E_clIS6_S4_iEEDaSQ_ST_SW_)
$_ZN7cutlass13device_kernelIN5flash19enable_sm80_to_sm89INS1_16FlashAttnBwdSm80INS1_25CollectiveMainloopBwdSm80ILi2ELi2EN4cute5tupleIJNS5_1CILi128EEES8_NS7_ILi64EEEEEENS_10bfloat16_tEfNS_4arch4Sm80ELb1ELb0ELb1ELb0ELb0ELb0ELb0ELb0ELi2ELi4ELi4ELi4ELb0EEENS1_24CollectiveEpilogueBwdGQAISA_fSD_Li256ELb0ELb0EEENS1_25SingleTileBwdLPTSchedulerILb0ELi128ELb0EEEEEEEEEvNT_6ParamsE$_ZZN4cute13to_mixed_bitsINS_5tupleIJNS1_IJNS_1CILi4EEENS2_ILi8EEEEEENS2_ILi2EEENS2_ILi1EEEEEENS1_IJNS1_IJNS2_ILi128EEENS2_ILi0EEEEEES4_SA_EEENS1_IJNS1_IJiiEEEiSA_EEEEEDaRKT_RKT0_RKT1_ENKUlRKT_RKT0_RKT1_E_clIS6_S4_iEEDaSQ_ST_SW_:
[----:B------:R-:W-:Y:S01]  /*b950*/  MOV R8, R6 ;  /* 0x0000000600087202 */ /* 0x000fe20000000f00 */
[----:B------:R-:W-:Y:S02]  /*b960*/  IMAD.MOV.U32 R9, RZ, RZ, 0x0 ;  /* 0x00000000ff097424 */ /* 0x000fe400078e00ff */
[----:B------:R-:W-:-:S05]  /*b970*/  IMAD.SHL.U32 R2, R30, 0x8, RZ ;  /* 0x000000081e027824 */ /* 0x000fca00078e00ff */
[----:B------:R-:W-:Y:S01]  /*b980*/  LOP3.LUT R2, R2, 0x8, RZ, 0xc0, !PT ;  /* 0x0000000802027812 */ /* 0x000fe200078ec0ff */
[----:B------:R-:W-:Y:S06]  /*b990*/  RET.REL.NODEC R8 `(_ZN7cutlass13device_kernelIN5flash19enable_sm80_to_sm89INS1_16FlashAttnBwdSm80INS1_25CollectiveMainloopBwdSm80ILi2ELi2EN4cute5tupleIJNS5_1CILi128EEES8_NS7_ILi64EEEEEENS_10bfloat16_tEfNS_4arch4Sm80ELb1ELb0ELb1ELb0ELb0ELb0ELb0ELb0ELi2ELi4ELi4ELi4ELb0EEENS1_24CollectiveEpilogueBwdGQAISA_fSD_Li256ELb0ELb0EEENS1_25SingleTileBwdLPTSchedulerILb0ELi128ELb0EEEEEEEEEvNT_6ParamsE) ;  /* 0xffff466008007950 */ /* 0x000fec0003c3ffff */
        .type           $_ZN7cutlass13device_kernelIN5flash19enable_sm80_to_sm89INS1_16FlashAttnBwdSm80INS1_25CollectiveMainloopBwdSm80ILi2ELi2EN4cute5tupleIJNS5_1CILi128EEES8_NS7_ILi64EEEEEENS_10bfloat16_tEfNS_4arch4Sm80ELb1ELb0ELb1ELb0ELb0ELb0ELb0ELb0ELi2ELi4ELi4ELi4ELb0EEENS1_24CollectiveEpilogueBwdGQAISA_fSD_Li256ELb0ELb0EEENS1_25SingleTileBwdLPTSchedulerILb0ELi128ELb0EEEEEEEEEvNT_6ParamsE$_ZZN4cute13to_mixed_bitsINS_5tupleIJNS1_IJNS_1CILi4EEENS2_ILi8EEEEEES3_NS2_ILi1EEEEEENS1_IJNS1_IJNS2_ILi0EEENS2_ILi64EEEEEES8_S8_EEENS1_IJNS1_IJiiEEEiS8_EEEEEDaRKT_RKT0_RKT1_ENKUlDpRKT_E_clIJNS_9MixedBitsILj0ELj448EEENS2_ILj0EEESV_EEEDaSQ_,@function
        .size           $_ZN7cutlass13device_kernelIN5flash19enable_sm80_to_sm89INS1_16FlashAttnBwdSm80INS1_25CollectiveMainloopBwdSm80ILi2ELi2EN4cute5tupleIJNS5_1CILi128EEES8_NS7_ILi64EEEEEENS_10bfloat16_tEfNS_4arch4Sm80ELb1ELb0ELb1ELb0ELb0ELb0ELb0ELb0ELi2ELi4ELi4ELi4ELb0EEENS1_24CollectiveEpilogueBwdGQAISA_fSD_Li256ELb0ELb0EEENS1_25SingleTileBwdLPTSchedulerILb0ELi128ELb0EEEEEEEEEvNT_6ParamsE$_ZZN4cute13to_mixed_bitsINS_5tupleIJNS1_IJNS_1CILi4EEENS2_ILi8EEEEEES3_NS2_ILi1EEEEEENS1_IJNS1_IJNS2_ILi0EEENS2_ILi64EEEEEES8_S8_EEENS1_IJNS1_IJiiEEEiS8_EEEEEDaRKT_RKT0_RKT1_ENKUlDpRKT_E_clIJNS_9MixedBitsILj0ELj448EEENS2_ILj0EEESV_EEEDaSQ_,($_ZN7cutlass13device_kernelIN5flash19enable_sm80_to_sm89INS1_16FlashAttnBwdSm80INS1_25CollectiveMainloopBwdSm80ILi2ELi2EN4cute5tupleIJNS5_1CILi128EEES8_NS7_ILi64EEEEEENS_10bfloat16_tEfNS_4arch4Sm80ELb1ELb0ELb1ELb0ELb0ELb0ELb0ELb0ELi2ELi4ELi4ELi4ELb0EEENS1_24CollectiveEpilogueBwdGQAISA_fSD_Li256ELb0ELb0EEENS1_25SingleTileBwdLPTSchedulerILb0ELi128ELb0EEEEEEEEEvNT_6ParamsE$_ZZN4cute13to_mixed_bitsINS_5tupleIJNS1_IJNS_1CILi4EEENS2_ILi8EEEEEES3_NS2_ILi1EEEEEENS1_IJNS1_IJNS2_ILi0EEENS2_ILi64EEEEEES8_S8_EEENS1_IJNS1_IJiiEEEiS8_EEEEEDaRKT_RKT0_RKT1_ENKUlRKT_RKT0_RKT1_E_clIS5_SA_SC_EEDaSP_SS_SV_ - $_ZN7cutlass13device_kernelIN5flash19enable_sm80_to_sm89INS1_16FlashAttnBwdSm80INS1_25CollectiveMainloopBwdSm80ILi2ELi2EN4cute5tupleIJNS5_1CILi128EEES8_NS7_ILi64EEEEEENS_10bfloat16_tEfNS_4arch4Sm80ELb1ELb0ELb1ELb0ELb0ELb0ELb0ELb0ELi2ELi4ELi4ELi4ELb0EEENS1_24CollectiveEpilogueBwdGQAISA_fSD_Li256ELb0ELb0EEENS1_25SingleTileBwdLPTSchedulerILb0ELi128ELb0EEEEEEEEEvNT_6ParamsE$_ZZN4cute13to_mixed_bitsINS_5tupleIJNS1_IJNS_1CILi4EEENS2_ILi8EEEEEES3_NS2_ILi1EEEEEENS1_IJNS1_IJNS2_ILi0EEENS2_ILi64EEEEEES8_S8_EEENS1_IJNS1_IJiiEEEiS8_EEEEEDaRKT_RKT0_RKT1_ENKUlDpRKT_E_clIJNS_9MixedBitsILj0ELj448EEENS2_ILj0EEESV_EEEDaSQ_)
$_ZN7cutlass13device_kernelIN5flash19enable_sm80_to_sm89INS1_16FlashAttnBwdSm80INS1_25CollectiveMainloopBwdSm80ILi2ELi2EN4cute5tupleIJNS5_1CILi128EEES8_NS7_ILi64EEEEEENS_10bfloat16_tEfNS_4arch4Sm80ELb1ELb0ELb1ELb0ELb0ELb0ELb0ELb0ELi2ELi4ELi4ELi4ELb0EEENS1_24CollectiveEpilogueBwdGQAISA_fSD_Li256ELb0ELb0EEENS1_25SingleTileBwdLPTSchedulerILb0ELi128ELb0EEEEEEEEEvNT_6ParamsE$_ZZN4cute13to_mixed_bitsINS_5tupleIJNS1_IJNS_1CILi4EEENS2_ILi8EEEEEES3_NS2_ILi1EEEEEENS1_IJNS1_IJNS2_ILi0EEENS2_ILi64EEEEEES8_S8_EEENS1_IJNS1_IJiiEEEiS8_EEEEEDaRKT_RKT0_RKT1_ENKUlDpRKT_E_clIJNS_9MixedBitsILj0ELj448EEENS2_ILj0EEESV_EEEDaSQ_:
[----:B------:R-:W-:Y:S02]  /*b9a0*/  MOV R3, 0x0 ;  /* 0x0000000000037802 */ /* 0x000fe40000000f00 */
[----:B------:R-:W-:Y:S02]  /*b9b0*/  LOP3.LUT R13, R13, 0x1c0, RZ, 0xc0, !PT ;  /* 0x000001c00d0d7812 */ /* 0x000fe400078ec0ff */
[----:B------:R-:W-:Y:S05]  /*b9c0*/  RET.REL.NODEC R2 `(_ZN7cutlass13device_kernelIN5flash19enable_sm80_to_sm89INS1_16FlashAttnBwdSm80INS1_25CollectiveMainloopBwdSm80ILi2ELi2EN4cute5tupleIJNS5_1CILi128EEES8_NS7_ILi64EEEEEENS_10bfloat16_tEfNS_4arch4Sm80ELb1ELb0ELb1ELb0ELb0ELb0ELb0ELb0ELi2ELi4ELi4ELi4ELb0EEENS1_24CollectiveEpilogueBwdGQAISA_fSD_Li256ELb0ELb0EEENS1_25SingleTileBwdLPTSchedulerILb0ELi128ELb0EEEEEEEEEvNT_6ParamsE) ;  /* 0xffff463002007950 */ /* 0x000fea0003c3ffff */
        .type           $_ZN7cutlass13device_kernelIN5flash19enable_sm80_to_sm89INS1_16FlashAttnBwdSm80INS1_25CollectiveMainloopBwdSm80ILi2ELi2EN4cute5tupleIJNS5_1CILi128EEES8_NS7_ILi64EEEEEENS_10bfloat16_tEfNS_4arch4Sm80ELb1ELb0ELb1ELb0ELb0ELb0ELb0ELb0ELi2ELi4ELi4ELi4ELb0EEENS1_24CollectiveEpilogueBwdGQAISA_fSD_Li256ELb0ELb0EEENS1_25SingleTileBwdLPTSchedulerILb0ELi128ELb0EEEEEEEEEvNT_6ParamsE$_ZZN4cute13to_mixed_bitsINS_5tupleIJNS1_IJNS_1CILi4EEENS2_ILi8EEEEEES3_NS2_ILi1EEEEEENS1_IJNS1_IJNS2_ILi0EEENS2_ILi64EEEEEES8_S8_EEENS1_IJNS1_IJiiEEEiS8_EEEEEDaRKT_RKT0_RKT1_ENKUlRKT_RKT0_RKT1_E_clIS5_SA_SC_EEDaSP_SS_SV_,@function
        .size           $_ZN7cutlass13device_kernelIN5flash19enable_sm80_to_sm89INS1_16FlashAttnBwdSm80INS1_25CollectiveMainloopBwdSm80ILi2ELi2EN4cute5tupleIJNS5_1CILi128EEES8_NS7_ILi64EEEEEENS_10bfloat16_tEfNS_4arch4Sm80ELb1ELb0ELb1ELb0ELb0ELb0ELb0ELb0ELi2ELi4ELi4ELi4ELb0EEENS1_24CollectiveEpilogueBwdGQAISA_fSD_Li256ELb0ELb0EEENS1_25SingleTileBwdLPTSchedulerILb0ELi128ELb0EEEEEEEEEvNT_6ParamsE$_ZZN4cute13to_mixed_bitsINS_5tupleIJNS1_IJNS_1CILi4EEENS2_ILi8EEEEEES3_NS2_ILi1EEEEEENS1_IJNS1_IJNS2_ILi0EEENS2_ILi64EEEEEES8_S8_EEENS1_IJNS1_IJiiEEEiS8_EEEEEDaRKT_RKT0_RKT1_ENKUlRKT_RKT0_RKT1_E_clIS5_SA_SC_EEDaSP_SS_SV_,($_ZN7cutlass13device_kernelIN5flash19enable_sm80_to_sm89INS1_16FlashAttnBwdSm80INS1_25CollectiveMainloopBwdSm80ILi2ELi2EN4cute5tupleIJNS5_1CILi128EEES8_NS7_ILi64EEEEEENS_10bfloat16_tEfNS_4arch4Sm80ELb1ELb0ELb1ELb0ELb0ELb0ELb0ELb0ELi2ELi4ELi4ELi4ELb0EEENS1_24CollectiveEpilogueBwdGQAISA_fSD_Li256ELb0ELb0EEENS1_25SingleTileBwdLPTSchedulerILb0ELi128ELb0EEEEEEEEEvNT_6ParamsE$_ZZN4cute13to_mixed_bitsINS_5tupleIJNS1_IJNS_1CILi4EEENS2_ILi8EEEEEES3_NS2_ILi1EEEEEENS1_IJNS1_IJNS2_ILi128EEENS2_ILi0EEEEEENS2_ILi16EEES9_EEENS1_IJNS1_IJiiEEEiS9_EEEEEDaRKT_RKT0_RKT1_ENKUlDpRKT_E_clIJNS_9MixedBitsILj0ELj384EEENSU_ILj0ELj48EEENS2_ILj0EEEEEEDaSR_ - $_ZN7cutlass13device_kernelIN5flash19enable_sm80_to_sm89INS1_16FlashAttnBwdSm80INS1_25CollectiveMainloopBwdSm80ILi2ELi2EN4cute5tupleIJNS5_1CILi128EEES8_NS7_ILi64EEEEEENS_10bfloat16_tEfNS_4arch4Sm80ELb1ELb0ELb1ELb0ELb0ELb0ELb0ELb0ELi2ELi4ELi4ELi4ELb0EEENS1_24CollectiveEpilogueBwdGQAISA_fSD_Li256ELb0ELb0EEENS1_25SingleTileBwdLPTSchedulerILb0ELi128ELb0EEEEEEEEEvNT_6ParamsE$_ZZN4cute13to_mixed_bitsINS_5tupleIJNS1_IJNS_1CILi4EEENS2_ILi8EEEEEES3_NS2_ILi1EEEEEENS1_IJNS1_IJNS2_ILi0EEENS2_ILi64EEEEEES8_S8_EEENS1_IJNS1_IJiiEEEiS8_EEEEEDaRKT_RKT0_RKT1_ENKUlRKT_RKT0_RKT1_E_clIS5_SA_SC_EEDaSP_SS_SV_)
$_ZN7cutlass13device_kernelIN5flash19enable_sm80_to_sm89INS1_16FlashAttnBwdSm80INS1_25CollectiveMainloopBwdSm80ILi2ELi2EN4cute5tupleIJNS5_1CILi128EEES8_NS7_ILi64EEEEEENS_10bfloat16_tEfNS_4arch4Sm80ELb1ELb0ELb1ELb0ELb0ELb0ELb0ELb0ELi2ELi4ELi4ELi4ELb0EEENS1_24CollectiveEpilogueBwdGQAISA_fSD_Li256ELb0ELb0EEENS1_25SingleTileBwdLPTSchedulerILb0ELi128ELb0EEEEEEEEEvNT_6ParamsE$_ZZN4cute13to_mixed_bitsINS_5tupleIJNS1_IJNS_1CILi4EEENS2_ILi8EEEEEES3_NS2_ILi1EEEEEENS1_IJNS1_IJNS2_ILi0EEENS2_ILi64EEEEEES8_S8_EEENS1_IJNS1_IJiiEEEiS8_EEEEEDaRKT_RKT0_RKT1_ENKUlRKT_RKT0_RKT1_E_clIS5_SA_SC_EEDaSP_SS_SV_:
        /* <DEDUP_REMOVED lines=8> */
        .type           $_ZN7cutlass13device_kernelIN5flash19enable_sm80_to_sm89INS1_16FlashAttnBwdSm80INS1_25CollectiveMainloopBwdSm80ILi2ELi2EN4cute5tupleIJNS5_1CILi128EEES8_NS7_ILi64EEEEEENS_10bfloat16_tEfNS_4arch4Sm80ELb1ELb0ELb1ELb0ELb0ELb0ELb0ELb0ELi2ELi4ELi4ELi4ELb0EEENS1_24CollectiveEpilogueBwdGQAISA_fSD_Li256ELb0ELb0EEENS1_25SingleTileBwdLPTSchedulerILb0ELi128ELb0EEEEEEEEEvNT_6ParamsE$_ZZN4cute13to_mixed_bitsINS_5tupleIJNS1_IJNS_1CILi4EEENS2_ILi8EEEEEES3_NS2_ILi1EEEEEENS1_IJNS1_IJNS2_ILi128EEENS2_ILi0EEEEEENS2_ILi16EEES9_EEENS1_IJNS1_IJiiEEEiS9_EEEEEDaRKT_RKT0_RKT1_ENKUlDpRKT_E_clIJNS_9MixedBitsILj0ELj384EEENSU_ILj0ELj48EEENS2_ILj0EEEEEEDaSR_,@function
        .size           $_ZN7cutlass13device_kernelIN5flash19enable_sm80_to_sm89INS1_16FlashAttnBwdSm80INS1_25CollectiveMainloopBwdSm80ILi2ELi2EN4cute5tupleIJNS5_1CILi128EEES8_NS7_ILi64EEEEEENS_10bfloat16_tEfNS_4arch4Sm80ELb1ELb0ELb1ELb0ELb0ELb0ELb0ELb0ELi2ELi4ELi4ELi4ELb0EEENS1_24CollectiveEpilogueBwdGQAISA_fSD_Li256ELb0ELb0EEENS1_25SingleTileBwdLPTSchedulerILb0ELi128ELb0EEEEEEEEEvNT_6ParamsE$_ZZN4cute13to_mixed_bitsINS_5tupleIJNS1_IJNS_1CILi4EEENS2_ILi8EEEEEES3_NS2_ILi1EEEEEENS1_IJNS1_IJNS2_ILi128EEENS2_ILi0EEEEEENS2_ILi16EEES9_EEENS1_IJNS1_IJiiEEEiS9_EEEEEDaRKT_RKT0_RKT1_ENKUlDpRKT_E_clIJNS_9MixedBitsILj0ELj384EEENSU_ILj0ELj48EEENS2_ILj0EEEEEEDaSR_,($_ZN7cutlass13device_kernelIN5flash19enable_sm80_to_sm89INS1_16FlashAttnBwdSm80INS1_25CollectiveMainloopBwdSm80ILi2ELi2EN4cute5tupleIJNS5_1CILi128EEES8_NS7_ILi64EEEEEENS_10bfloat16_tEfNS_4arch4Sm80ELb1ELb0ELb1ELb0ELb0ELb0ELb0ELb0ELi2ELi4ELi4ELi4ELb0EEENS1_24CollectiveEpilogueBwdGQAISA_fSD_Li256ELb0ELb0EEENS1_25SingleTileBwdLPTSchedulerILb0ELi128ELb0EEEEEEEEEvNT_6ParamsE$_ZZN4cute13to_mixed_bitsINS_5tupleIJNS1_IJNS_1CILi4EEENS2_ILi8EEEEEES3_NS2_ILi1EEEEEENS1_IJNS1_IJNS2_ILi128EEENS2_ILi0EEEEEENS2_ILi16EEES9_EEENS1_IJNS1_IJiiEEEiS9_EEEEEDaRKT_RKT0_RKT1_ENKUlRKT_RKT0_RKT1_E_clIS3_SB_iEEDaSQ_ST_SW_ - $_ZN7cutlass13device_kernelIN5flash19enable_sm80_to_sm89INS1_16FlashAttnBwdSm80INS1_25CollectiveMainloopBwdSm80ILi2ELi2EN4cute5tupleIJNS5_1CILi128EEES8_NS7_ILi64EEEEEENS_10bfloat16_tEfNS_4arch4Sm80ELb1ELb0ELb1ELb0ELb0ELb0ELb0ELb0ELi2ELi4ELi4ELi4ELb0EEENS1_24CollectiveEpilogueBwdGQAISA_fSD_Li256ELb0ELb0EEENS1_25SingleTileBwdLPTSchedulerILb0ELi128ELb0EEEEEEEEEvNT_6ParamsE$_ZZN4cute13to_mixed_bitsINS_5tupleIJNS1_IJNS_1CILi4EEENS2_ILi8EEEEEES3_NS2_ILi1EEEEEENS1_IJNS1_IJNS2_ILi128EEENS2_ILi0EEEEEENS2_ILi16EEES9_EEENS1_IJNS1_IJiiEEEiS9_EEEEEDaRKT_RKT0_RKT1_ENKUlDpRKT_E_clIJNS_9MixedBitsILj0ELj384EEENSU_ILj0ELj48EEENS2_ILj0EEEEEEDaSR_)
$_ZN7cutlass13device_kernelIN5flash19enable_sm80_to_sm89INS1_16FlashAttnBwdSm80INS1_25CollectiveMainloopBwdSm80ILi2ELi2EN4cute5tupleIJNS5_1CILi128EEES8_NS7_ILi64EEEEEENS_10bfloat16_tEfNS_4arch4Sm80ELb1ELb0ELb1ELb0ELb0ELb0ELb0ELb0ELi2ELi4ELi4ELi4ELb0EEENS1_24CollectiveEpilogueBwdGQAISA_fSD_Li256ELb0ELb0EEENS1_25SingleTileBwdLPTSchedulerILb0ELi128ELb0EEEEEEEEEvNT_6ParamsE$_ZZN4cute13to_mixed_bitsINS_5tupleIJNS1_IJNS_1CILi4EEENS2_ILi8EEEEEES3_NS2_ILi1EEEEEENS1_IJNS1_IJNS2_ILi128EEENS2_ILi0EEEEEENS2_ILi16EEES9_EEENS1_IJNS1_IJiiEEEiS9_EEEEEDaRKT_RKT0_RKT1_ENKUlDpRKT_E_clIJNS_9MixedBitsILj0ELj384EEENSU_ILj0ELj48EEENS2_ILj0EEEEEEDaSR_:
[----:B------:R-:W-:Y:S01]  /*ba50*/  IMAD.MOV.U32 R8, RZ, RZ, R2 ;  /* 0x000000ffff087224 */ /* 0x000fe200078e0002 */
[----:B------:R-:W-:Y:S01]  /*ba60*/  LOP3.LUT R6, R5, 0x30, RZ, 0xc0, !PT ;  /* 0x0000003005067812 */ /* 0x000fe200078ec0ff */
[----:B------:R-:W-:-:S03]  /*ba70*/  IMAD.MOV.U32 R9, RZ, RZ, 0x0 ;  /* 0x00000000ff097424 */ /* 0x000fc600078e00ff */
[----:B------:R-:W-:Y:S01]  /*ba80*/  LOP3.LUT R3, R6, 0x1b0, R3, 0x78, !PT ;  /* 0x000001b006037812 */ /* 0x000fe200078e7803 */
[----:B------:R-:W-:Y:S06]  /*ba90*/  RET.REL.NODEC R8 `(_ZN7cutlass13device_kernelIN5flash19enable_sm80_to_sm89INS1_16FlashAttnBwdSm80INS1_25CollectiveMainloopBwdSm80ILi2ELi2EN4cute5tupleIJNS5_1CILi128EEES8_NS7_ILi64EEEEEENS_10bfloat16_tEfNS_4arch4Sm80ELb1ELb0ELb1ELb0ELb0ELb0ELb0ELb0ELi2ELi4ELi4ELi4ELb0EEENS1_24CollectiveEpilogueBwdGQAISA_fSD_Li256ELb0ELb0EEENS1_25SingleTileBwdLPTSchedulerILb0ELi128ELb0EEEEEEEEEvNT_6ParamsE) ;  /* 0xffff456008007950 */ /* 0x000fec0003c3ffff */
        .type           $_ZN7cutlass13device_kernelIN5flash19enable_sm80_to_sm89INS1_16FlashAttnBwdSm80INS1_25CollectiveMainloopBwdSm80ILi2ELi2EN4cute5tupleIJNS5_1CILi128EEES8_NS7_ILi64EEEEEENS_10bfloat16_tEfNS_4arch4Sm80ELb1ELb0ELb1ELb0ELb0ELb0ELb0ELb0ELi2ELi4ELi4ELi4ELb0EEENS1_24CollectiveEpilogueBwdGQAISA_fSD_Li256ELb0ELb0EEENS1_25SingleTileBwdLPTSchedulerILb0ELi128ELb0EEEEEEEEEvNT_6ParamsE$_ZZN4cute13to_mixed_bitsINS_5tupleIJNS1_IJNS_1CILi4EEENS2_ILi8EEEEEES3_NS2_ILi1EEEEEENS1_IJNS1_IJNS2_ILi128EEENS2_ILi0EEEEEENS2_ILi16EEES9_EEENS1_IJNS1_IJiiEEEiS9_EEEEEDaRKT_RKT0_RKT1_ENKUlRKT_RKT0_RKT1_E_clIS3_SB_iEEDaSQ_ST_SW_,@function
        .size           $_ZN7cutlass13device_kernelIN5flash19enable_sm80_to_sm89INS1_16FlashAttnBwdSm80INS1_25CollectiveMainloopBwdSm80ILi2ELi2EN4cute5tupleIJNS5_1CILi128EEES8_NS7_ILi64EEEEEENS_10bfloat16_tEfNS_4arch4Sm80ELb1ELb0ELb1ELb0ELb0ELb0ELb0ELb0ELi2ELi4ELi4ELi4ELb0EEENS1_24CollectiveEpilogueBwdGQAISA_fSD_Li256ELb0ELb0EEENS1_25SingleTileBwdLPTSchedulerILb0ELi128ELb0EEEEEEEEEvNT_6ParamsE$_ZZN4cute13to_mixed_bitsINS_5tupleIJNS1_IJNS_1CILi4EEENS2_ILi8EEEEEES3_NS2_ILi1EEEEEENS1_IJNS1_IJNS2_ILi128EEENS2_ILi0EEEEEENS2_ILi16EEES9_EEENS1_IJNS1_IJiiEEEiS9_EEEEEDaRKT_RKT0_RKT1_ENKUlRKT_RKT0_RKT1_E_clIS3_SB_iEEDaSQ_ST_SW_,($_ZN7cutlass13device_kernelIN5flash19enable_sm80_to_sm89INS1_16FlashAttnBwdSm80INS1_25CollectiveMainloopBwdSm80ILi2ELi2EN4cute5tupleIJNS5_1CILi128EEES8_NS7_ILi64EEEEEENS_10bfloat16_tEfNS_4arch4Sm80ELb1ELb0ELb1ELb0ELb0ELb0ELb0ELb0ELi2ELi4ELi4ELi4ELb0EEENS1_24CollectiveEpilogueBwdGQAISA_fSD_Li256ELb0ELb0EEENS1_25SingleTileBwdLPTSchedulerILb0ELi128ELb0EEEEEEEEEvNT_6ParamsE$_ZZN4cute13to_mixed_bitsINS_5tupleIJNS1_IJNS_1CILi4EEENS2_ILi8EEEEEES3_NS2_ILi1EEEEEENS1_IJNS1_IJNS2_ILi128EEENS2_ILi0EEEEEENS2_ILi16EEES9_EEENS1_IJNS1_IJiiEEEiS9_EEEEEDaRKT_RKT0_RKT1_ENKUlRKT_RKT0_RKT1_E_clIS5_SA_SD_EEDaSQ_ST_SW_ - $_ZN7cutlass13device_kernelIN5flash19enable_sm80_to_sm89INS1_16FlashAttnBwdSm80INS1_25CollectiveMainloopBwdSm80ILi2ELi2EN4cute5tupleIJNS5_1CILi128EEES8_NS7_ILi64EEEEEENS_10bfloat16_tEfNS_4arch4Sm80ELb1ELb0ELb1ELb0ELb0ELb0ELb0ELb0ELi2ELi4ELi4ELi4ELb0EEENS1_24CollectiveEpilogueBwdGQAISA_fSD_Li256ELb0ELb0EEENS1_25SingleTileBwdLPTSchedulerILb0ELi128ELb0EEEEEEEEEvNT_6ParamsE$_ZZN4cute13to_mixed_bitsINS_5tupleIJNS1_IJNS_1CILi4EEENS2_ILi8EEEEEES3_NS2_ILi1EEEEEENS1_IJNS1_IJNS2_ILi128EEENS2_ILi0EEEEEENS2_ILi16EEES9_EEENS1_IJNS1_IJiiEEEiS9_EEEEEDaRKT_RKT0_RKT1_ENKUlRKT_RKT0_RKT1_E_clIS3_SB_iEEDaSQ_ST_SW_)
$_ZN7cutlass13device_kernelIN5flash19enable_sm80_to_sm89INS1_16FlashAttnBwdSm80INS1_25CollectiveMainloopBwdSm80ILi2ELi2EN4cute5tupleIJNS5_1CILi128EEES8_NS7_ILi64EEEEEENS_10bfloat16_tEfNS_4arch4Sm80ELb1ELb0ELb1ELb0ELb0ELb0ELb0ELb0ELi2ELi4ELi4ELi4ELb0EEENS1_24CollectiveEpilogueBwdGQAISA_fSD_Li256ELb0ELb0EEENS1_25SingleTileBwdLPTSchedulerILb0ELi128ELb0EEEEEEEEEvNT_6ParamsE$_ZZN4cute13to_mixed_bitsINS_5tupleIJNS1_IJNS_1CILi4EEENS2_ILi8EEEEEES3_NS2_ILi1EEEEEENS1_IJNS1_IJNS2_ILi128EEENS2_ILi0EEEEEENS2_ILi16EEES9_EEENS1_IJNS1_IJiiEEEiS9_EEEEEDaRKT_RKT0_RKT1_ENKUlRKT_RKT0_RKT1_E_clIS3_SB_iEEDaSQ_ST_SW_:
[----:B------:R-:W-:Y:S01]  /*baa0*/  MOV R8, R6 ;  /* 0x0000000600087202 */ /* 0x000fe20000000f00 */
[----:B------:R-:W-:Y:S02]  /*bab0*/  IMAD.MOV.U32 R9, RZ, RZ, 0x0 ;  /* 0x00000000ff097424 */ /* 0x000fe400078e00ff */
[----:B------:R-:W-:-:S05]  /*bac0*/  IMAD.SHL.U32 R2, R29, 0x10, RZ ;  /* 0x000000101d027824 */ /* 0x000fca00078e00ff */
[----:B------:R-:W-:Y:S01]  /*bad0*/  LOP3.LUT R2, R2, 0x30, RZ, 0xc0, !PT ;  /* 0x0000003002027812 */ /* 0x000fe200078ec0ff */
[----:B------:R-:W-:Y:S06]  /*bae0*/  RET.REL.NODEC R8 `(_ZN7cutlass13device_kernelIN5flash19enable_sm80_to_sm89INS1_16FlashAttnBwdSm80INS1_25CollectiveMainloopBwdSm80ILi2ELi2EN4cute5tupleIJNS5_1CILi128EEES8_NS7_ILi64EEEEEENS_10bfloat16_tEfNS_4arch4Sm80ELb1ELb0ELb1ELb0ELb0ELb0ELb0ELb0ELi2ELi4ELi4ELi4ELb0EEENS1_24CollectiveEpilogueBwdGQAISA_fSD_Li256ELb0ELb0EEENS1_25SingleTileBwdLPTSchedulerILb0ELi128ELb0EEEEEEEEEvNT_6ParamsE) ;  /* 0xffff451008007950 */ /* 0x000fec0003c3ffff */
        .type           $_ZN7cutlass13device_kernelIN5flash19enable_sm80_to_sm89INS1_16FlashAttnBwdSm80INS1_25CollectiveMainloopBwdSm80ILi2ELi2EN4cute5tupleIJNS5_1CILi128EEES8_NS7_ILi64EEEEEENS_10bfloat16_tEfNS_4arch4Sm80ELb1ELb0ELb1ELb0ELb0ELb0ELb0ELb0ELi2ELi4ELi4ELi4ELb0EEENS1_24CollectiveEpilogueBwdGQAISA_fSD_Li256ELb0ELb0EEENS1_25SingleTileBwdLPTSchedulerILb0ELi128ELb0EEEEEEEEEvNT_6ParamsE$_ZZN4cute13to_mixed_bitsINS_5tupleIJNS1_IJNS_1CILi4EEENS2_ILi8EEEEEES3_NS2_ILi1EEEEEENS1_IJNS1_IJNS2_ILi128EEENS2_ILi0EEEEEENS2_ILi16EEES9_EEENS1_IJNS1_IJiiEEEiS9_EEEEEDaRKT_RKT0_RKT1_ENKUlRKT_RKT0_RKT1_E_clIS5_SA_SD_EEDaSQ_ST_SW_,@function
        .size           $_ZN7cutlass13device_kernelIN5flash19enable_sm80_to_sm89INS1_16FlashAttnBwdSm80INS1_25CollectiveMainloopBwdSm80ILi2ELi2EN4cute5tupleIJNS5_1CILi128EEES8_NS7_ILi64EEEEEENS_10bfloat16_tEfNS_4arch4Sm80ELb1ELb0ELb1ELb0ELb0ELb0ELb0ELb0ELi2ELi4ELi4ELi4ELb0EEENS1_24CollectiveEpilogueBwdGQAISA_fSD_Li256ELb0ELb0EEENS1_25SingleTileBwdLPTSchedulerILb0ELi128ELb0EEEEEEEEEvNT_6ParamsE$_ZZN4cute13to_mixed_bitsINS_5tupleIJNS1_IJNS_1CILi4EEENS2_ILi8EEEEEES3_NS2_ILi1EEEEEENS1_IJNS1_IJNS2_ILi128EEENS2_ILi0EEEEEENS2_ILi16EEES9_EEENS1_IJNS1_IJiiEEEiS9_EEEEEDaRKT_RKT0_RKT1_ENKUlRKT_RKT0_RKT1_E_clIS5_SA_SD_EEDaSQ_ST_SW_,($_ZN7cutlass13device_kernelIN5flash19enable_sm80_to_sm89INS1_16FlashAttnBwdSm80INS1_25CollectiveMainloopBwdSm80ILi2ELi2EN4cute5tupleIJNS5_1CILi128EEES8_NS7_ILi64EEEEEENS_10bfloat16_tEfNS_4arch4Sm80ELb1ELb0ELb1ELb0ELb0ELb0ELb0ELb0ELi2ELi4ELi4ELi4ELb0EEENS1_24CollectiveEpilogueBwdGQAISA_fSD_Li256ELb0ELb0EEENS1_25SingleTileBwdLPTSchedulerILb0ELi128ELb0EEEEEEEEEvNT_6ParamsE$_ZZN4cute13to_mixed_bitsINS_5tupleIJNS_1CILi4EEENS2_ILi8EEEEEENS1_IJNS2_ILi0EEENS2_ILi64EEEEEENS1_IJiiEEEEEDaRKT_RKT0_RKT1_ENKUlDpRKT_E_clIJNS2_ILj0EEENS_9MixedBitsILj0ELj448EEEEEEDaSM_ - $_ZN7cutlass13device_kernelIN5flash19enable_sm80_to_sm89INS1_16FlashAttnBwdSm80INS1_25CollectiveMainloopBwdSm80ILi2ELi2EN4cute5tupleIJNS5_1CILi128EEES8_NS7_ILi64EEEEEENS_10bfloat16_tEfNS_4arch4Sm80ELb1ELb0ELb1ELb0ELb0ELb0ELb0ELb0ELi2ELi4ELi4ELi4ELb0EEENS1_24CollectiveEpilogueBwdGQAISA_fSD_Li256ELb0ELb0EEENS1_25SingleTileBwdLPTSchedulerILb0ELi128ELb0EEEEEEEEEvNT_6ParamsE$_ZZN4cute13to_mixed_bitsINS_5tupleIJNS1_IJNS_1CILi4EEENS2_ILi8EEEEEES3_NS2_ILi1EEEEEENS1_IJNS1_IJNS2_ILi128EEENS2_ILi0EEEEEENS2_ILi16EEES9_EEENS1_IJNS1_IJiiEEEiS9_EEEEEDaRKT_RKT0_RKT1_ENKUlRKT_RKT0_RKT1_E_clIS5_SA_SD_EEDaSQ_ST_SW_)
$_ZN7cutlass13device_kernelIN5flash19enable_sm80_to_sm89INS1_16FlashAttnBwdSm80INS1_25CollectiveMainloopBwdSm80ILi2ELi2EN4cute5tupleIJNS5_1CILi128EEES8_NS7_ILi64EEEEEENS_10bfloat16_tEfNS_4arch4Sm80ELb1ELb0ELb1ELb0ELb0ELb0ELb0ELb0ELi2ELi4ELi4ELi4ELb0EEENS1_24CollectiveEpilogueBwdGQAISA_fSD_Li256ELb0ELb0EEENS1_25SingleTileBwdLPTSchedulerILb0ELi128ELb0EEEEEEEEEvNT_6ParamsE$_ZZN4cute13to_mixed_bitsINS_5tupleIJNS1_IJNS_1CILi4EEENS2_ILi8EEEEEES3_NS2_ILi1EEEEEENS1_IJNS1_IJNS2_ILi128EEENS2_ILi0EEEEEENS2_ILi16EEES9_EEENS1_IJNS1_IJiiEEEiS9_EEEEEDaRKT_RKT0_RKT1_ENKUlRKT_RKT0_RKT1_E_clIS5_SA_SD_EEDaSQ_ST_SW_:
        /* <DEDUP_REMOVED lines=8> */
        .type           $_ZN7cutlass13device_kernelIN5flash19enable_sm80_to_sm89INS1_16FlashAttnBwdSm80INS1_25CollectiveMainloopBwdSm80ILi2ELi2EN4cute5tupleIJNS5_1CILi128EEES8_NS7_ILi64EEEEEENS_10bfloat16_tEfNS_4arch4Sm80ELb1ELb0ELb1ELb0ELb0ELb0ELb0ELb0ELi2ELi4ELi4ELi4ELb0EEENS1_24CollectiveEpilogueBwdGQAISA_fSD_Li256ELb0ELb0EEENS1_25SingleTileBwdLPTSchedulerILb0ELi128ELb0EEEEEEEEEvNT_6ParamsE$_ZZN4cute13to_mixed_bitsINS_5tupleIJNS_1CILi4EEENS2_ILi8EEEEEENS1_IJNS2_ILi0EEENS2_ILi64EEEEEENS1_IJiiEEEEEDaRKT_RKT0_RKT1_ENKUlDpRKT_E_clIJNS2_ILj0EEENS_9MixedBitsILj0ELj448EEEEEEDaSM_,@function
        .size           $_ZN7cutlass13device_kernelIN5flash19enable_sm80_to_sm89INS1_16FlashAttnBwdSm80INS1_25CollectiveMainloopBwdSm80ILi2ELi2EN4cute5tupleIJNS5_1CILi128EEES8_NS7_ILi64EEEEEENS_10bfloat16_tEfNS_4arch4Sm80ELb1ELb0ELb1ELb0ELb0ELb0ELb0ELb0ELi2ELi4ELi4ELi4ELb0EEENS1_24CollectiveEpilogueBwdGQAISA_fSD_Li256ELb0ELb0EEENS1_25SingleTileBwdLPTSchedulerILb0ELi128ELb0EEEEEEEEEvNT_6ParamsE$_ZZN4cute13to_mixed_bitsINS_5tupleIJNS_1CILi4EEENS2_ILi8EEEEEENS1_IJNS2_ILi0EEENS2_ILi64EEEEEENS1_IJiiEEEEEDaRKT_RKT0_RKT1_ENKUlDpRKT_E_clIJNS2_ILj0EEENS_9MixedBitsILj0ELj448EEEEEEDaSM_,($_ZN7cutlass13device_kernelIN5flash19enable_sm80_to_sm89INS1_16FlashAttnBwdSm80INS1_25CollectiveMainloopBwdSm80ILi2ELi2EN4cute5tupleIJNS5_1CILi128EEES8_NS7_ILi64EEEEEENS_10bfloat16_tEfNS_4arch4Sm80ELb1ELb0ELb1ELb0ELb0ELb0ELb0ELb0ELi2ELi4ELi4ELi4ELb0EEENS1_24CollectiveEpilogueBwdGQAISA_fSD_Li256ELb0ELb0EEENS1_25SingleTileBwdLPTSchedulerILb0ELi128ELb0EEEEEEEEEvNT_6ParamsE$_ZZN4cute13to_mixed_bitsINS_5tupleIJNS_1CILi4EEENS2_ILi8EEEEEENS1_IJNS2_ILi0EEENS2_ILi64EEEEEENS1_IJiiEEEEEDaRKT_RKT0_RKT1_ENKUlRKT_RKT0_RKT1_E_clIS4_S7_iEEDaSL_SO_SR_ - $_ZN7cutlass13device_kernelIN5flash19enable_sm80_to_sm89INS1_16FlashAttnBwdSm80INS1_25CollectiveMainloopBwdSm80ILi2ELi2EN4cute5tupleIJNS5_1CILi128EEES8_NS7_ILi64EEEEEENS_10bfloat16_tEfNS_4arch4Sm80ELb1ELb0ELb1ELb0ELb0ELb0ELb0ELb0ELi2ELi4ELi4ELi4ELb0EEENS1_24CollectiveEpilogueBwdGQAISA_fSD_Li256ELb0ELb0EEENS1_25SingleTileBwdLPTSchedulerILb0ELi128ELb0EEEEEEEEEvNT_6ParamsE$_ZZN4cute13to_mixed_bitsINS_5tupleIJNS_1CILi4EEENS2_ILi8EEEEEENS1_IJNS2_ILi0EEENS2_ILi64EEEEEENS1_IJiiEEEEEDaRKT_RKT0_RKT1_ENKUlDpRKT_E_clIJNS2_ILj0EEENS_9MixedBitsILj0ELj448EEEEEEDaSM_)
$_ZN7cutlass13device_kernelIN5flash19enable_sm80_to_sm89INS1_16FlashAttnBwdSm80INS1_25CollectiveMainloopBwdSm80ILi2ELi2EN4cute5tupleIJNS5_1CILi128EEES8_NS7_ILi64EEEEEENS_10bfloat16_tEfNS_4arch4Sm80ELb1ELb0ELb1ELb0ELb0ELb0ELb0ELb0ELi2ELi4ELi4ELi4ELb0EEENS1_24CollectiveEpilogueBwdGQAISA_fSD_Li256ELb0ELb0EEENS1_25SingleTileBwdLPTSchedulerILb0ELi128ELb0EEEEEEEEEvNT_6ParamsE$_ZZN4cute13to_mixed_bitsINS_5tupleIJNS_1CILi4EEENS2_ILi8EEEEEENS1_IJNS2_ILi0EEENS2_ILi64EEEEEENS1_IJiiEEEEEDaRKT_RKT0_RKT1_ENKUlDpRKT_E_clIJNS2_ILj0EEENS_9MixedBitsILj0ELj448EEEEEEDaSM_:
[----:B------:R-:W-:Y:S01]  /*bb70*/  IMAD.MOV.U32 R8, RZ, RZ, R2 ;  /* 0x000000ffff087224 */ /* 0x000fe200078e0002 */
[----:B------:R-:W-:Y:S02]  /*bb80*/  MOV R9, 0x0 ;  /* 0x0000000000097802 */ /* 0x000fe40000000f00 */
[----:B------:R-:W-:Y:S02]  /*bb90*/  LOP3.LUT R3, R3, 0x1c0, RZ, 0xc0, !PT ;  /* 0x000001c003037812 */ /* 0x000fe400078ec0ff */
[----:B------:R-:W-:Y:S05]  /*bba0*/  RET.REL.NODEC R8 `(_ZN7cutlass13device_kernelIN5flash19enable_sm80_to_sm89INS1_16FlashAttnBwdSm80INS1_25CollectiveMainloopBwdSm80ILi2ELi2EN4cute5tupleIJNS5_1CILi128EEES8_NS7_ILi64EEEEEENS_10bfloat16_tEfNS_4arch4Sm80ELb1ELb0ELb1ELb0ELb0ELb0ELb0ELb0ELi2ELi4ELi4ELi4ELb0EEENS1_24CollectiveEpilogueBwdGQAISA_fSD_Li256ELb0ELb0EEENS1_25SingleTileBwdLPTSchedulerILb0ELi128ELb0EEEEEEEEEvNT_6ParamsE) ;  /* 0xffff445008007950 */ /* 0x000fea0003c3ffff */
        .type           $_ZN7cutlass13device_kernelIN5flash19enable_sm80_to_sm89INS1_16FlashAttnBwdSm80INS1_25CollectiveMainloopBwdSm80ILi2ELi2EN4cute5tupleIJNS5_1CILi128EEES8_NS7_ILi64EEEEEENS_10bfloat16_tEfNS_4arch4Sm80ELb1ELb0ELb1ELb0ELb0ELb0ELb0ELb0ELi2ELi4ELi4ELi4ELb0EEENS1_24CollectiveEpilogueBwdGQAISA_fSD_Li256ELb0ELb0EEENS1_25SingleTileBwdLPTSchedulerILb0ELi128ELb0EEEEEEEEEvNT_6ParamsE$_ZZN4cute13to_mixed_bitsINS_5tupleIJNS_1CILi4EEENS2_ILi8EEEEEENS1_IJNS2_ILi0EEENS2_ILi64EEEEEENS1_IJiiEEEEEDaRKT_RKT0_RKT1_ENKUlRKT_RKT0_RKT1_E_clIS4_S7_iEEDaSL_SO_SR_,@function
        .size           $_ZN7cutlass13device_kernelIN5flash19enable_sm80_to_sm89INS1_16FlashAttnBwdSm80INS1_25CollectiveMainloopBwdSm80ILi2ELi2EN4cute5tupleIJNS5_1CILi128EEES8_NS7_ILi64EEEEEENS_10bfloat16_tEfNS_4arch4Sm80ELb1ELb0ELb1ELb0ELb0ELb0ELb0ELb0ELi2ELi4ELi4ELi4ELb0EEENS1_24CollectiveEpilogueBwdGQAISA_fSD_Li256ELb0ELb0EEENS1_25SingleTileBwdLPTSchedulerILb0ELi128ELb0EEEEEEEEEvNT_6ParamsE$_ZZN4cute13to_mixed_bitsINS_5tupleIJNS_1CILi4EEENS2_ILi8EEEEEENS1_IJNS2_ILi0EEENS2_ILi64EEEEEENS1_IJiiEEEEEDaRKT_RKT0_RKT1_ENKUlRKT_RKT0_RKT1_E_clIS4_S7_iEEDaSL_SO_SR_,($_ZN7cutlass13device_kernelIN5flash19enable_sm80_to_sm89INS1_16FlashAttnBwdSm80INS1_25CollectiveMainloopBwdSm80ILi2ELi2EN4cute5tupleIJNS5_1CILi128EEES8_NS7_ILi64EEEEEENS_10bfloat16_tEfNS_4arch4Sm80ELb1ELb0ELb1ELb0ELb0ELb0ELb0ELb0ELi2ELi4ELi4ELi4ELb0EEENS1_24CollectiveEpilogueBwdGQAISA_fSD_Li256ELb0ELb0EEENS1_25SingleTileBwdLPTSchedulerILb0ELi128ELb0EEEEEEEEEvNT_6ParamsE$_ZZN4cute13to_mixed_bitsINS_5tupleIJNS_1CILi4EEENS2_ILi8EEEEEENS1_IJNS2_ILi128EEENS2_ILi0EEEEEENS1_IJiiEEEEEDaRKT_RKT0_RKT1_ENKUlDpRKT_E_clIJNS_9MixedBitsILj0ELj384EEENS2_ILj0EEEEEEDaSM_ - $_ZN7cutlass13device_kernelIN5flash19enable_sm80_to_sm89INS1_16FlashAttnBwdSm80INS1_25CollectiveMainloopBwdSm80ILi2ELi2EN4cute5tupleIJNS5_1CILi128EEES8_NS7_ILi64EEEEEENS_10bfloat16_tEfNS_4arch4Sm80ELb1ELb0ELb1ELb0ELb0ELb0ELb0ELb0ELi2ELi4ELi4ELi4ELb0EEENS1_24CollectiveEpilogueBwdGQAISA_fSD_Li256ELb0ELb0EEENS1_25SingleTileBwdLPTSchedulerILb0ELi128ELb0EEEEEEEEEvNT_6ParamsE$_ZZN4cute13to_mixed_bitsINS_5tupleIJNS_1CILi4EEENS2_ILi8EEEEEENS1_IJNS2_ILi0EEENS2_ILi64EEEEEENS1_IJiiEEEEEDaRKT_RKT0_RKT1_ENKUlRKT_RKT0_RKT1_E_clIS4_S7_iEEDaSL_SO_SR_)
$_ZN7cutlass13device_kernelIN5flash19enable_sm80_to_sm89INS1_16FlashAttnBwdSm80INS1_25CollectiveMainloopBwdSm80ILi2ELi2EN4cute5tupleIJNS5_1CILi128EEES8_NS7_ILi64EEEEEENS_10bfloat16_tEfNS_4arch4Sm80ELb1ELb0ELb1ELb0ELb0ELb0ELb0ELb0ELi2ELi4ELi4ELi4ELb0EEENS1_24CollectiveEpilogueBwdGQAISA_fSD_Li256ELb0ELb0EEENS1_25SingleTileBwdLPTSchedulerILb0ELi128ELb0EEEEEEEEEvNT_6ParamsE$_ZZN4cute13to_mixed_bitsINS_5tupleIJNS_1CILi4EEENS2_ILi8EEEEEENS1_IJNS2_ILi0EEENS2_ILi64EEEEEENS1_IJiiEEEEEDaRKT_RKT0_RKT1_ENKUlRKT_RKT0_RKT1_E_clIS4_S7_iEEDaSL_SO_SR_:
[----:B------:R-:W-:Y:S01]  /*bbb0*/  MOV R8, R2 ;  /* 0x0000000200087202 */ /* 0x000fe20000000f00 */
[----:B------:R-:W-:Y:S02]  /*bbc0*/  IMAD.MOV.U32 R9, RZ, RZ, 0x0 ;  /* 0x00000000ff097424 */ /* 0x000fe400078e00ff */
[----:B------:R-:W-:-:S05]  /*bbd0*/  IMAD.SHL.U32 R3, R3, 0x40, RZ ;  /* 0x0000004003037824 */ /* 0x000fca00078e00ff */
[----:B------:R-:W-:Y:S01]  /*bbe0*/  LOP3.LUT R3, R3, 0x1c0, RZ, 0xc0, !PT ;  /* 0x000001c003037812 */ /* 0x000fe200078ec0ff */
[----:B------:R-:W-:Y:S06]  /*bbf0*/  RET.REL.NODEC R8 `(_ZN7cutlass13device_kernelIN5flash19enable_sm80_to_sm89INS1_16FlashAttnBwdSm80INS1_25CollectiveMainloopBwdSm80ILi2ELi2EN4cute5tupleIJNS5_1CILi128EEES8_NS7_ILi64EEEEEENS_10bfloat16_tEfNS_4arch4Sm80ELb1ELb0ELb1ELb0ELb0ELb0ELb0ELb0ELi2ELi4ELi4ELi4ELb0EEENS1_24CollectiveEpilogueBwdGQAISA_fSD_Li256ELb0ELb0EEENS1_25SingleTileBwdLPTSchedulerILb0ELi128ELb0EEEEEEEEEvNT_6ParamsE) ;  /* 0xffff440008007950 */ /* 0x000fec0003c3ffff */
        .type           $_ZN7cutlass13device_kernelIN5flash19enable_sm80_to_sm89INS1_16FlashAttnBwdSm80INS1_25CollectiveMainloopBwdSm80ILi2ELi2EN4cute5tupleIJNS5_1CILi128EEES8_NS7_ILi64EEEEEENS_10bfloat16_tEfNS_4arch4Sm80ELb1ELb0ELb1ELb0ELb0ELb0ELb0ELb0ELi2ELi4ELi4ELi4ELb0EEENS1_24CollectiveEpilogueBwdGQAISA_fSD_Li256ELb0ELb0EEENS1_25SingleTileBwdLPTSchedulerILb0ELi128ELb0EEEEEEEEEvNT_6ParamsE$_ZZN4cute13to_mixed_bitsINS_5tupleIJNS_1CILi4EEENS2_ILi8EEEEEENS1_IJNS2_ILi128EEENS2_ILi0EEEEEENS1_IJiiEEEEEDaRKT_RKT0_RKT1_ENKUlDpRKT_E_clIJNS_9MixedBitsILj0ELj384EEENS2_ILj0EEEEEEDaSM_,@function
        .size           $_ZN7cutlass13device_kernelIN5flash19enable_sm80_to_sm89INS1_16FlashAttnBwdSm80INS1_25CollectiveMainloopBwdSm80ILi2ELi2EN4cute5tupleIJNS5_1CILi128EEES8_NS7_ILi64EEEEEENS_10bfloat16_tEfNS_4arch4Sm80ELb1ELb0ELb1ELb0ELb0ELb0ELb0ELb0ELi2ELi4ELi4ELi4ELb0EEENS1_24CollectiveEpilogueBwdGQAISA_fSD_Li256ELb0ELb0EEENS1_25SingleTileBwdLPTSchedulerILb0ELi128ELb0EEEEEEEEEvNT_6ParamsE$_ZZN4cute13to_mixed_bitsINS_5tupleIJNS_1CILi4EEENS2_ILi8EEEEEENS1_IJNS2_ILi128EEENS2_ILi0EEEEEENS1_IJiiEEEEEDaRKT_RKT0_RKT1_ENKUlDpRKT_E_clIJNS_9MixedBitsILj0ELj384EEENS2_ILj0EEEEEEDaSM_,($_ZN7cutlass13device_kernelIN5flash19enable_sm80_to_sm89INS1_16FlashAttnBwdSm80INS1_25CollectiveMainloopBwdSm80ILi2ELi2EN4cute5tupleIJNS5_1CILi128EEES8_NS7_ILi64EEEEEENS_10bfloat16_tEfNS_4arch4Sm80ELb1ELb0ELb1ELb0ELb0ELb0ELb0ELb0ELi2ELi4ELi4ELi4ELb0EEENS1_24CollectiveEpilogueBwdGQAISA_fSD_Li256ELb0ELb0EEENS1_25SingleTileBwdLPTSchedulerILb0ELi128ELb0EEEEEEEEEvNT_6ParamsE$_ZZN4cute13to_mixed_bitsINS_5tupleIJNS_1CILi4EEENS2_ILi8EEEEEENS1_IJNS2_ILi128EEENS2_ILi0EEEEEENS1_IJiiEEEEEDaRKT_RKT0_RKT1_ENKUlRKT_RKT0_RKT1_E_clIS3_S6_iEEDaSL_SO_SR_ - $_ZN7cutlass13device_kernelIN5flash19enable_sm80_to_sm89INS1_16FlashAttnBwdSm80INS1_25CollectiveMainloopBwdSm80ILi2ELi2EN4cute5tupleIJNS5_1CILi128EEES8_NS7_ILi64EEEEEENS_10bfloat16_tEfNS_4arch4Sm80ELb1ELb0ELb1ELb0ELb0ELb0ELb0ELb0ELi2ELi4ELi4ELi4ELb0EEENS1_24CollectiveEpilogueBwdGQAISA_fSD_Li256ELb0ELb0EEENS1_25SingleTileBwdLPTSchedulerILb0ELi128ELb0EEEEEEEEEvNT_6ParamsE$_ZZN4cute13to_mixed_bitsINS_5tupleIJNS_1CILi4EEENS2_ILi8EEEEEENS1_IJNS2_ILi128EEENS2_ILi0EEEEEENS1_IJiiEEEEEDaRKT_RKT0_RKT1_ENKUlDpRKT_E_clIJNS_9MixedBitsILj0ELj384EEENS2_ILj0EEEEEEDaSM_)
$_ZN7cutlass13device_kernelIN5flash19enable_sm80_to_sm89INS1_16FlashAttnBwdSm80INS1_25CollectiveMainloopBwdSm80ILi2ELi2EN4cute5tupleIJNS5_1CILi128EEES8_NS7_ILi64EEEEEENS_10bfloat16_tEfNS_4arch4Sm80ELb1ELb0ELb1ELb0ELb0ELb0ELb0ELb0ELi2ELi4ELi4ELi4ELb0EEENS1_24CollectiveEpilogueBwdGQAISA_fSD_Li256ELb0ELb0EEENS1_25SingleTileBwdLPTSchedulerILb0ELi128ELb0EEEEEEEEEvNT_6ParamsE$_ZZN4cute13to_mixed_bitsINS_5tupleIJNS_1CILi4EEENS2_ILi8EEEEEENS1_IJNS2_ILi128EEENS2_ILi0EEEEEENS1_IJiiEEEEEDaRKT_RKT0_RKT1_ENKUlDpRKT_E_clIJNS_9MixedBitsILj0ELj384EEENS2_ILj0EEEEEEDaSM_:
[----:B------:R-:W-:Y:S01]  /*bc00*/  IMAD.MOV.U32 R8, RZ, RZ, R2 ;  /* 0x000000ffff087224 */ /* 0x000fe200078e0002 */
[----:B------:R-:W-:Y:S02]  /*bc10*/  MOV R9, 0x0 ;  /* 0x0000000000097802 */ /* 0x000fe40000000f00 */
[----:B------:R-:W-:Y:S02]  /*bc20*/  LOP3.LUT R3, R3, 0x180, RZ, 0xc0, !PT ;  /* 0x0000018003037812 */ /* 0x000fe400078ec0ff */
[----:B------:R-:W-:Y:S05]  /*bc30*/  RET.REL.NODEC R8 `(_ZN7cutlass13device_kernelIN5flash19enable_sm80_to_sm89INS1_16FlashAttnBwdSm80INS1_25CollectiveMainloopBwdSm80ILi2ELi2EN4cute5tupleIJNS5_1CILi128EEES8_NS7_ILi64EEEEEENS_10bfloat16_tEfNS_4arch4Sm80ELb1ELb0ELb1ELb0ELb0ELb0ELb0ELb0ELi2ELi4ELi4ELi4ELb0EEENS1_24CollectiveEpilogueBwdGQAISA_fSD_Li256ELb0ELb0EEENS1_25SingleTileBwdLPTSchedulerILb0ELi128ELb0EEEEEEEEEvNT_6ParamsE) ;  /* 0xffff43c008007950 */ /* 0x000fea0003c3ffff */
        .type           $_ZN7cutlass13device_kernelIN5flash19enable_sm80_to_sm89INS1_16FlashAttnBwdSm80INS1_25CollectiveMainloopBwdSm80ILi2ELi2EN4cute5tupleIJNS5_1CILi128EEES8_NS7_ILi64EEEEEENS_10bfloat16_tEfNS_4arch4Sm80ELb1ELb0ELb1ELb0ELb0ELb0ELb0ELb0ELi2ELi4ELi4ELi4ELb0EEENS1_24CollectiveEpilogueBwdGQAISA_fSD_Li256ELb0ELb0EEENS1_25SingleTileBwdLPTSchedulerILb0ELi128ELb0EEEEEEEEEvNT_6ParamsE$_ZZN4cute13to_mixed_bitsINS_5tupleIJNS_1CILi4EEENS2_ILi8EEEEEENS1_IJNS2_ILi128EEENS2_ILi0EEEEEENS1_IJiiEEEEEDaRKT_RKT0_RKT1_ENKUlRKT_RKT0_RKT1_E_clIS3_S6_iEEDaSL_SO_SR_,@function
        .size           $_ZN7cutlass13device_kernelIN5flash19enable_sm80_to_sm89INS1_16FlashAttnBwdSm80INS1_25CollectiveMainloopBwdSm80ILi2ELi2EN4cute5tupleIJNS5_1CILi128EEES8_NS7_ILi64EEEEEENS_10bfloat16_tEfNS_4arch4Sm80ELb1ELb0ELb1ELb0ELb0ELb0ELb0ELb0ELi2ELi4ELi4ELi4ELb0EEENS1_24CollectiveEpilogueBwdGQAISA_fSD_Li256ELb0ELb0EEENS1_25SingleTileBwdLPTSchedulerILb0ELi128ELb0EEEEEEEEEvNT_6ParamsE$_ZZN4cute13to_mixed_bitsINS_5tupleIJNS_1CILi4EEENS2_ILi8EEEEEENS1_IJNS2_ILi128EEENS2_ILi0EEEEEENS1_IJiiEEEEEDaRKT_RKT0_RKT1_ENKUlRKT_RKT0_RKT1_E_clIS3_S6_iEEDaSL_SO_SR_,($_ZN7cutlass13device_kernelIN5flash19enable_sm80_to_sm89INS1_16FlashAttnBwdSm80INS1_25CollectiveMainloopBwdSm80ILi2ELi2EN4cute5tupleIJNS5_1CILi128EEES8_NS7_ILi64EEEEEENS_10bfloat16_tEfNS_4arch4Sm80ELb1ELb0ELb1ELb0ELb0ELb0ELb0ELb0ELi2ELi4ELi4ELi4ELb0EEENS1_24CollectiveEpilogueBwdGQAISA_fSD_Li256ELb0ELb0EEENS1_25SingleTileBwdLPTSchedulerILb0ELi128ELb0EEEEEEEEEvNT_6ParamsE$_ZZN4cute14logical_divideINS_5tupleIJNS1_IJNS_1CILi8EEENS2_ILi1EEEEEENS1_IJNS2_ILi2EEEEEEEEENS1_IJNS1_IJS4_NS2_ILi0EEEEEENS1_IJiEEEEEENS1_IJS5_NS_6LayoutIS4_S9_EEEEEEEDaRKNSD_IT_T0_EERKT1_ENKUlRKT_RKT0_E_clINSD_IS7_SB_EESE_EEDaSQ_ST_ - $_ZN7cutlass13device_kernelIN5flash19enable_sm80_to_sm89INS1_16FlashAttnBwdSm80INS1_25CollectiveMainloopBwdSm80ILi2ELi2EN4cute5tupleIJNS5_1CILi128EEES8_NS7_ILi64EEEEEENS_10bfloat16_tEfNS_4arch4Sm80ELb1ELb0ELb1ELb0ELb0ELb0ELb0ELb0ELi2ELi4ELi4ELi4ELb0EEENS1_24CollectiveEpilogueBwdGQAISA_fSD_Li256ELb0ELb0EEENS1_25SingleTileBwdLPTSchedulerILb0ELi128ELb0EEEEEEEEEvNT_6ParamsE$_ZZN4cute13to_mixed_bitsINS_5tupleIJNS_1CILi4EEENS2_ILi8EEEEEENS1_IJNS2_ILi128EEENS2_ILi0EEEEEENS1_IJiiEEEEEDaRKT_RKT0_RKT1_ENKUlRKT_RKT0_RKT1_E_clIS3_S6_iEEDaSL_SO_SR_)
$_ZN7cutlass13device_kernelIN5flash19enable_sm80_to_sm89INS1_16FlashAttnBwdSm80INS1_25CollectiveMainloopBwdSm80ILi2ELi2EN4cute5tupleIJNS5_1CILi128EEES8_NS7_ILi64EEEEEENS_10bfloat16_tEfNS_4arch4Sm80ELb1ELb0ELb1ELb0ELb0ELb0ELb0ELb0ELi2ELi4ELi4ELi4ELb0EEENS1_24CollectiveEpilogueBwdGQAISA_fSD_Li256ELb0ELb0EEENS1_25SingleTileBwdLPTSchedulerILb0ELi128ELb0EEEEEEEEEvNT_6ParamsE$_ZZN4cute13to_mixed_bitsINS_5tupleIJNS_1CILi4EEENS2_ILi8EEEEEENS1_IJNS2_ILi128EEENS2_ILi0EEEEEENS1_IJiiEEEEEDaRKT_RKT0_RKT1_ENKUlRKT_RKT0_RKT1_E_clIS3_S6_iEEDaSL_SO_SR_:
[----:B------:R-:W-:Y:S01]  /*bc40*/  MOV R8, R2 ;  /* 0x0000000200087202 */ /* 0x000fe20000000f00 */
[----:B------:R-:W-:Y:S02]  /*bc50*/  IMAD.MOV.U32 R9, RZ, RZ, 0x0 ;  /* 0x00000000ff097424 */ /* 0x000fe400078e00ff */
[----:B------:R-:W-:-:S05]  /*bc60*/  IMAD.SHL.U32 R3, R3, 0x80, RZ ;  /* 0x0000008003037824 */ /* 0x000fca00078e00ff */
[----:B------:R-:W-:Y:S01]  /*bc70*/  LOP3.LUT R3, R3, 0x180, RZ, 0xc0, !PT ;  /* 0x0000018003037812 */ /* 0x000fe200078ec0ff */
[----:B------:R-:W-:Y:S06]  /*bc80*/  RET.REL.NODEC R8 `(_ZN7cutlass13device_kernelIN5flash19enable_sm80_to_sm89INS1_16FlashAttnBwdSm80INS1_25CollectiveMainloopBwdSm80ILi2ELi2EN4cute5tupleIJNS5_1CILi128EEES8_NS7_ILi64EEEEEENS_10bfloat16_tEfNS_4arch4Sm80ELb1ELb0ELb1ELb0ELb0ELb0ELb0ELb0ELi2ELi4ELi4ELi4ELb0EEENS1_24CollectiveEpilogueBwdGQAISA_fSD_Li256ELb0ELb0EEENS1_25SingleTileBwdLPTSchedulerILb0ELi128ELb0EEEEEEEEEvNT_6ParamsE) ;  /* 0xffff437008007950 */ /* 0x000fec0003c3ffff */
        .type           $_ZN7cutlass13device_kernelIN5flash19enable_sm80_to_sm89INS1_16FlashAttnBwdSm80INS1_25CollectiveMainloopBwdSm80ILi2ELi2EN4cute5tupleIJNS5_1CILi128EEES8_NS7_ILi64EEEEEENS_10bfloat16_tEfNS_4arch4Sm80ELb1ELb0ELb1ELb0ELb0ELb0ELb0ELb0ELi2ELi4ELi4ELi4ELb0EEENS1_24CollectiveEpilogueBwdGQAISA_fSD_Li256ELb0ELb0EEENS1_25SingleTileBwdLPTSchedulerILb0ELi128ELb0EEEEEEEEEvNT_6ParamsE$_ZZN4cute14logical_divideINS_5tupleIJNS1_IJNS_1CILi8EEENS2_ILi1EEEEEENS1_IJNS2_ILi2EEEEEEEEENS1_IJNS1_IJS4_NS2_ILi0EEEEEENS1_IJiEEEEEENS1_IJS5_NS_6LayoutIS4_S9_EEEEEEEDaRKNSD_IT_T0_EERKT1_ENKUlRKT_RKT0_E_clINSD_IS7_SB_EESE_EEDaSQ_ST_,@function
        .size           $_ZN7cutlass13device_kernelIN5flash19enable_sm80_to_sm89INS1_16FlashAttnBwdSm80INS1_25CollectiveMainloopBwdSm80ILi2ELi2EN4cute5tupleIJNS5_1CILi128EEES8_NS7_ILi64EEEEEENS_10bfloat16_tEfNS_4arch4Sm80ELb1ELb0ELb1ELb0ELb0ELb0ELb0ELb0ELi2ELi4ELi4ELi4ELb0EEENS1_24CollectiveEpilogueBwdGQAISA_fSD_Li256ELb0ELb0EEENS1_25SingleTileBwdLPTSchedulerILb0ELi128ELb0EEEEEEEEEvNT_6ParamsE$_ZZN4cute14logical_divideINS_5tupleIJNS1_IJNS_1CILi8EEENS2_ILi1EEEEEENS1_IJNS2_ILi2EEEEEEEEENS1_IJNS1_IJS4_NS2_ILi0EEEEEENS1_IJiEEEEEENS1_IJS5_NS_6LayoutIS4_S9_EEEEEEEDaRKNSD_IT_T0_EERKT1_ENKUlRKT_RKT0_E_clINSD_IS7_SB_EESE_EEDaSQ_ST_,($_ZN7cutlass13device_kernelIN5flash19enable_sm80_to_sm89INS1_16FlashAttnBwdSm80INS1_25CollectiveMainloopBwdSm80ILi2ELi2EN4cute5tupleIJNS5_1CILi128EEES8_NS7_ILi64EEEEEENS_10bfloat16_tEfNS_4arch4Sm80ELb1ELb0ELb1ELb0ELb0ELb0ELb0ELb0ELi2ELi4ELi4ELi4ELb0EEENS1_24CollectiveEpilogueBwdGQAISA_fSD_Li256ELb0ELb0EEENS1_25SingleTileBwdLPTSchedulerILb0ELi128ELb0EEEEEEEEEvNT_6ParamsE$_ZZN4cute14transform_leafINS_15ArithmeticTupleIJiiEEENS_8identityEEEDaRKT_OT0_ENKUlRKT_E_clIiEEDaSB_ - $_ZN7cutlass13device_kernelIN5flash19enable_sm80_to_sm89INS1_16FlashAttnBwdSm80INS1_25CollectiveMainloopBwdSm80ILi2ELi2EN4cute5tupleIJNS5_1CILi128EEES8_NS7_ILi64EEEEEENS_10bfloat16_tEfNS_4arch4Sm80ELb1ELb0ELb1ELb0ELb0ELb0ELb0ELb0ELi2ELi4ELi4ELi4ELb0EEENS1_24CollectiveEpilogueBwdGQAISA_fSD_Li256ELb0ELb0EEENS1_25SingleTileBwdLPTSchedulerILb0ELi128ELb0EEEEEEEEEvNT_6ParamsE$_ZZN4cute14logical_divideINS_5tupleIJNS1_IJNS_1CILi8EEENS2_ILi1EEEEEENS1_IJNS2_ILi2EEEEEEEEENS1_IJNS1_IJS4_NS2_ILi0EEEEEENS1_IJiEEEEEENS1_IJS5_NS_6LayoutIS4_S9_EEEEEEEDaRKNSD_IT_T0_EERKT1_ENKUlRKT_RKT0_E_clINSD_IS7_SB_EESE_EEDaSQ_ST_)
$_ZN7cutlass13device_kernelIN5flash19enable_sm80_to_sm89INS1_16FlashAttnBwdSm80INS1_25CollectiveMainloopBwdSm80ILi2ELi2EN4cute5tupleIJNS5_1CILi128EEES8_NS7_ILi64EEEEEENS_10bfloat16_tEfNS_4arch4Sm80ELb1ELb0ELb1ELb0ELb0ELb0ELb0ELb0ELi2ELi4ELi4ELi4ELb0EEENS1_24CollectiveEpilogueBwdGQAISA_fSD_Li256ELb0ELb0EEENS1_25SingleTileBwdLPTSchedulerILb0ELi128ELb0EEEEEEEEEvNT_6ParamsE$_ZZN4cute14logical_divideINS_5tupleIJNS1_IJNS_1CILi8EEENS2_ILi1EEEEEENS1_IJNS2_ILi2EEEEEEEEENS1_IJNS1_IJS4_NS2_ILi0EEEEEENS1_IJiEEEEEENS1_IJS5_NS_6LayoutIS4_S9_EEEEEEEDaRKNSD_IT_T0_EERKT1_ENKUlRKT_RKT0_E_clINSD_IS7_SB_EESE_EEDaSQ_ST_:
[----:B------:R-:W-:-:S05]  /*bc90*/  IADD3 R7, R2, -c[0x0][0x20], RZ ;  /* 0x8000080002077a10 */ /* 0x000fca0007ffe0ff */
[----:B------:R1:W5:Y:S01]  /*bca0*/  LDL R3, [R7] ;  /* 0x0000000007037983 */ /* 0x0003620000100800 */
[----:B------:R-:W-:Y:S02]  /*bcb0*/  IADD3 R13, R1, 0x1680, RZ ;  /* 0x00001680010d7810 */ /* 0x000fe40007ffe0ff */
[----:B------:R-:W-:Y:S02]  /*bcc0*/  MOV R6, 0xbd00 ;  /* 0x0000bd0000067802 */ /* 0x000fe40000000f00 */
[----:B------:R-:W-:-:S04]  /*bcd0*/  IADD3 R13, R13, c[0x0][0x20], RZ ;  /* 0x000008000d0d7a10 */ /* 0x000fc80007ffe0ff */
[----:B------:R-:W-:Y:S02]  /*bce0*/  IADD3 R2, R13, 0x4, RZ ;  /* 0x000000040d027810 */ /* 0x000fe40007ffe0ff */
[----:B-1---5:R-:W-:Y:S05]  /*bcf0*/  CALL.REL.NOINC `($_ZN7cutlass13device_kernelIN5flash19enable_sm80_to_sm89INS1_16FlashAttnBwdSm80INS1_25CollectiveMainloopBwdSm80ILi2ELi2EN4cute5tupleIJNS5_1CILi128EEES8_NS7_ILi64EEEEEENS_10bfloat16_tEfNS_4arch4Sm80ELb1ELb0ELb1ELb0ELb0ELb0ELb0ELb0ELi2ELi4ELi4ELi4ELb0EEENS1_24CollectiveEpilogueBwdGQAISA_fSD_Li256ELb0ELb0EEENS1_25SingleTileBwdLPTSchedulerILb0ELi128ELb0EEEEEEEEEvNT_6ParamsE$_ZN4cute5tupleIJNS_1CILi2EEEiEEC2ERKS2_RKi) ;  /* 0xffffec2000007944 */ /* 0x022fea0003c3ffff */
[----:B------:R1:W5:Y:S01]  /*bd00*/  LDL R3, [R7] ;  /* 0x0000000007037983 */ /* 0x0003620000100800 */
[----:B------:R-:W-:Y:S02]  /*bd10*/  MOV R2, R13 ;  /* 0x0000000d00027202 */ /* 0x000fe40000000f00 */
[----:B------:R-:W-:Y:S02]  /*bd20*/  MOV R6, 0xbd40 ;  /* 0x0000bd4000067802 */ /* 0x000fe40000000f00 */
[----:B-1---5:R-:W-:Y:S05]  /*bd30*/  CALL.REL.NOINC `($_ZN7cutlass13device_kernelIN5flash19enable_sm80_to_sm89INS1_16FlashAttnBwdSm80INS1_25CollectiveMainloopBwdSm80ILi2ELi2EN4cute5tupleIJNS5_1CILi128EEES8_NS7_ILi64EEEEEENS_10bfloat16_tEfNS_4arch4Sm80ELb1ELb0ELb1ELb0ELb0ELb0ELb0ELb0ELi2ELi4ELi4ELi4ELb0EEENS1_24CollectiveEpilogueBwdGQAISA_fSD_Li256ELb0ELb0EEENS1_25SingleTileBwdLPTSchedulerILb0ELi128ELb0EEEEEEEEEvNT_6ParamsE$_ZN4cute5tupleIJNS_1CILi2EEEiEEC2ERKS2_RKi) ;  /* 0xffffebe000007944 */ /* 0x022fea0003c3ffff */
[----:B------:R1:W5:Y:S01]  /*bd40*/  LDL R3, [R1+0x1680] ;  /* 0x0016800001037983 */ /* 0x0003620000100800 */
[----:B------:R-:W-:-:S03]  /*bd50*/  MOV R8, 0xbd70 ;  /* 0x0000bd7000087802 */ /* 0x000fc60000000f00 */
[----:B-1---5:R-:W-:Y:S05]  /*bd60*/  CALL.REL.NOINC `($_ZN7cutlass13device_kernelIN5flash19enable_sm80_to_sm89INS1_16FlashAttnBwdSm80INS1_25CollectiveMainloopBwdSm80ILi2ELi2EN4cute5tupleIJNS5_1CILi128EEES8_NS7_ILi64EEEEEENS_10bfloat16_tEfNS_4arch4Sm80ELb1ELb0ELb1ELb0ELb0ELb0ELb0ELb0ELi2ELi4ELi4ELi4ELb0EEENS1_24CollectiveEpilogueBwdGQAISA_fSD_Li256ELb0ELb0EEENS1_25SingleTileBwdLPTSchedulerILb0ELi128ELb0EEEEEEEEEvNT_6ParamsE$_ZZN4cute6detail16composition_implINS_1CILi2EEEiNS_5tupleIJNS2_ILi1EEES3_EEENS4_IJNS2_ILi0EEES5_EEEEEDaRKT_RKT0_RKT1_RKT2_ENKUlRKT_RKT0_E_clIS3_S5_EEDaSN_SQ_) ;  /* 0x0000095000007944 */ /* 0x022fea0003c00000 */
[----:B------:R-:W-:Y:S02]  /*bd70*/  MOV R8, 0xbd90 ;  /* 0x0000bd9000087802 */ /* 0x000fe40000000f00 */
[----:B-1---5:R-:W-:Y:S05]  /*bd80*/  CALL.REL.NOINC `($_ZN7cutlass13device_kernelIN5flash19enable_sm80_to_sm89INS1_16FlashAttnBwdSm80INS1_25CollectiveMainloopBwdSm80ILi2ELi2EN4cute5tupleIJNS5_1CILi128EEES8_NS7_ILi64EEEEEENS_10bfloat16_tEfNS_4arch4Sm80ELb1ELb0ELb1ELb0ELb0ELb0ELb0ELb0ELi2ELi4ELi4ELi4ELb0EEENS1_24CollectiveEpilogueBwdGQAISA_fSD_Li256ELb0ELb0EEENS1_25SingleTileBwdLPTSchedulerILb0ELi128ELb0EEEEEEEEEvNT_6ParamsE$_ZN4cute3eso3ESOILb1ELb0EJNS_1CILi0EEEiEEC2ERKS3_RKi) ;  /* 0xffffb64000007944 */ /* 0x022fea0003c3ffff */
[----:B-1----:R1:W5:Y:S01]  /*bd90*/  LDL R2, [R1+0x1680] ;  /* 0x0016800001027983 */ /* 0x0023620000100800 */
[----:B------:R-:W-:-:S03]  /*bda0*/  MOV R6, 0xbdc0 ;  /* 0x0000bdc000067802 */ /* 0x000fc60000000f00 */
[----:B-1---5:R-:W-:Y:S05]  /*bdb0*/  CALL.REL.NOINC `($_ZN7cutlass13device_kernelIN5flash19enable_sm80_to_sm89INS1_16FlashAttnBwdSm80INS1_25CollectiveMainloopBwdSm80ILi2ELi2EN4cute5tupleIJNS5_1CILi128EEES8_NS7_ILi64EEEEEENS_10bfloat16_tEfNS_4arch4Sm80ELb1ELb0ELb1ELb0ELb0ELb0ELb0ELb0ELi2ELi4ELi4ELi4ELb0EEENS1_24CollectiveEpilogueBwdGQAISA_fSD_Li256ELb0ELb0EEENS1_25SingleTileBwdLPTSchedulerILb0ELi128ELb0EEEEEEEEEvNT_6ParamsE$_ZN4cute5tupleIJNS0_IJNS_1CILi1EEENS1_ILi2EEEEEENS0_IJNS1_ILi0EEEiEEEEEC2ERKS4_RKS6_) ;  /* 0xffffe7b000007944 */ /* 0x022fea0003c3ffff */
[----:B-1----:R1:W5:Y:S01]  /*bdc0*/  LDL R3, [R1+0x1680] ;  /* 0x0016800001037983 */ /* 0x0023620000100800 */
[----:B------:R-:W-:-:S04]  /*bdd0*/  MOV R13, 0x0 ;  /* 0x00000000000d7802 */ /* 0x000fc80000000f00 */
[----:B------:R-:W-:Y:S05]  /*bde0*/  RET.REL.NODEC R12 `(_ZN7cutlass13device_kernelIN5flash19enable_sm80_to_sm89INS1_16FlashAttnBwdSm80INS1_25CollectiveMainloopBwdSm80ILi2ELi2EN4cute5tupleIJNS5_1CILi128EEES8_NS7_ILi64EEEEEENS_10bfloat16_tEfNS_4arch4Sm80ELb1ELb0ELb1ELb0ELb0ELb0ELb0ELb0ELi2ELi4ELi4ELi4ELb0EEENS1_24CollectiveEpilogueBwdGQAISA_fSD_Li256ELb0ELb0EEENS1_25SingleTileBwdLPTSchedulerILb0ELi128ELb0EEEEEEEEEvNT_6ParamsE) ;  /* 0xffff42100c007950 */ /* 0x000fea0003c3ffff */
        .type           $_ZN7cutlass13device_kernelIN5flash19enable_sm80_to_sm89INS1_16FlashAttnBwdSm80INS1_25CollectiveMainloopBwdSm80ILi2ELi2EN4cute5tupleIJNS5_1CILi128EEES8_NS7_ILi64EEEEEENS_10bfloat16_tEfNS_4arch4Sm80ELb1ELb0ELb1ELb0ELb0ELb0ELb0ELb0ELi2ELi4ELi4ELi4ELb0EEENS1_24CollectiveEpilogueBwdGQAISA_fSD_Li256ELb0ELb0EEENS1_25SingleTileBwdLPTSchedulerILb0ELi128ELb0EEEEEEEEEvNT_6ParamsE$_ZZN4cute14transform_leafINS_15ArithmeticTupleIJiiEEENS_8identityEEEDaRKT_OT0_ENKUlRKT_E_clIiEEDaSB_,@function
        .size           $_ZN7cutlass13device_kernelIN5flash19enable_sm80_to_sm89INS1_16FlashAttnBwdSm80INS1_25CollectiveMainloopBwdSm80ILi2ELi2EN4cute5tupleIJNS5_1CILi128EEES8_NS7_ILi64EEEEEENS_10bfloat16_tEfNS_4arch4Sm80ELb1ELb0ELb1ELb0ELb0ELb0ELb0ELb0ELi2ELi4ELi4ELi4ELb0EEENS1_24CollectiveEpilogueBwdGQAISA_fSD_Li256ELb0ELb0EEENS1_25SingleTileBwdLPTSchedulerILb0ELi128ELb0EEEEEEEEEvNT_6ParamsE$_ZZN4cute14transform_leafINS_15ArithmeticTupleIJiiEEENS_8identityEEEDaRKT_OT0_ENKUlRKT_E_clIiEEDaSB_,($_ZN7cutlass13device_kernelIN5flash19enable_sm80_to_sm89INS1_16FlashAttnBwdSm80INS1_25CollectiveMainloopBwdSm80ILi2ELi2EN4cute5tupleIJNS5_1CILi128EEES8_NS7_ILi64EEEEEENS_10bfloat16_tEfNS_4arch4Sm80ELb1ELb0ELb1ELb0ELb0ELb0ELb0ELb0ELi2ELi4ELi4ELi4ELb0EEENS1_24CollectiveEpilogueBwdGQAISA_fSD_Li256ELb0ELb0EEENS1_25SingleTileBwdLPTSchedulerILb0ELi128ELb0EEEEEEEEEvNT_6ParamsE$_ZZN4cute16flatten_to_tupleINS_5tupleIJNS1_IJiiEEENS_1CILi1024EEEEEEEEDaRKT_ENKUlRKT_E_clIS2_EEDaSB_ - $_ZN7cutlass13device_kernelIN5flash19enable_sm80_to_sm89INS1_16FlashAttnBwdSm80INS1_25CollectiveMainloopBwdSm80ILi2ELi2EN4cute5tupleIJNS5_1CILi128EEES8_NS7_ILi64EEEEEENS_10bfloat16_tEfNS_4arch4Sm80ELb1ELb0ELb1ELb0ELb0ELb0ELb0ELb0ELi2ELi4ELi4ELi4ELb0EEENS1_24CollectiveEpilogueBwdGQAISA_fSD_Li256ELb0ELb0EEENS1_25SingleTileBwdLPTSchedulerILb0ELi128ELb0EEEEEEEEEvNT_6ParamsE$_ZZN4cute14transform_leafINS_15ArithmeticTupleIJiiEEENS_8identityEEEDaRKT_OT0_ENKUlRKT_E_clIiEEDaSB_)
$_ZN7cutlass13device_kernelIN5flash19enable_sm80_to_sm89INS1_16FlashAttnBwdSm80INS1_25CollectiveMainloopBwdSm80ILi2ELi2EN4cute5tupleIJNS5_1CILi128EEES8_NS7_ILi64EEEEEENS_10bfloat16_tEfNS_4arch4Sm80ELb1ELb0ELb1ELb0ELb0ELb0ELb0ELb0ELi2ELi4ELi4ELi4ELb0EEENS1_24CollectiveEpilogueBwdGQAISA_fSD_Li256ELb0ELb0EEENS1_25SingleTileBwdLPTSchedulerILb0ELi128ELb0EEEEEEEEEvNT_6ParamsE$_ZZN4cute14transform_leafINS_15ArithmeticTupleIJiiEEENS_8identityEEEDaRKT_OT0_ENKUlRKT_E_clIiEEDaSB_:
[----:B------:R-:W-:Y:S02]  /*bdf0*/  MOV R76, R2 ;  /* 0x00000002004c7202 */ /* 0x000fe40000000f00 */
[----:B------:R-:W-:Y:S02]  /*be00*/  MOV R77, 0x0 ;  /* 0x00000000004d7802 */ /* 0x000fe40000000f00 */
[----:B------:R-:W-:Y:S02]  /*be10*/  MOV R8, R6 ;  /* 0x0000000600087202 */ /* 0x000fe40000000f00 */
[----:B------:R-:W-:Y:S05]  /*be20*/  RET.REL.NODEC R76 `(_ZN7cutlass13device_kernelIN5flash19enable_sm80_to_sm89INS1_16FlashAttnBwdSm80INS1_25CollectiveMainloopBwdSm80ILi2ELi2EN4cute5tupleIJNS5_1CILi128EEES8_NS7_ILi64EEEEEENS_10bfloat16_tEfNS_4arch4Sm80ELb1ELb0ELb1ELb0ELb0ELb0ELb0ELb0ELi2ELi4ELi4ELi4ELb0EEENS1_24CollectiveEpilogueBwdGQAISA_fSD_Li256ELb0ELb0EEENS1_25SingleTileBwdLPTSchedulerILb0ELi128ELb0EEEEEEEEEvNT_6ParamsE) ;  /* 0xffff41d04c007950 */ /* 0x000fea0003c3ffff */
        .type           $_ZN7cutlass13device_kernelIN5flash19enable_sm80_to_sm89INS1_16FlashAttnBwdSm80INS1_25CollectiveMainloopBwdSm80ILi2ELi2EN4cute5tupleIJNS5_1CILi128EEES8_NS7_ILi64EEEEEENS_10bfloat16_tEfNS_4arch4Sm80ELb1ELb0ELb1ELb0ELb0ELb0ELb0ELb0ELi2ELi4ELi4ELi4ELb0EEENS1_24CollectiveEpilogueBwdGQAISA_fSD_Li256ELb0ELb0EEENS1_25SingleTileBwdLPTSchedulerILb0ELi128ELb0EEEEEEEEEvNT_6ParamsE$_ZZN4cute16flatten_to_tupleINS_5tupleIJNS1_IJiiEEENS_1CILi1024EEEEEEEEDaRKT_ENKUlRKT_E_clIS2_EEDaSB_,@function
        .size           $_ZN7cutlass13device_kernelIN5flash19enable_sm80_to_sm89INS1_16FlashAttnBwdSm80INS1_25CollectiveMainloopBwdSm80ILi2ELi2EN4cute5tupleIJNS5_1CILi128EEES8_NS7_ILi64EEEEEENS_10bfloat16_tEfNS_4arch4Sm80ELb1ELb0ELb1ELb0ELb0ELb0ELb0ELb0ELi2ELi4ELi4ELi4ELb0EEENS1_24CollectiveEpilogueBwdGQAISA_fSD_Li256ELb0ELb0EEENS1_25SingleTileBwdLPTSchedulerILb0ELi128ELb0EEEEEEEEEvNT_6ParamsE$_ZZN4cute16flatten_to_tupleINS_5tupleIJNS1_IJiiEEENS_1CILi1024EEEEEEEEDaRKT_ENKUlRKT_E_clIS2_EEDaSB_,($_ZN7cutlass13device_kernelIN5flash19enable_sm80_to_sm89INS1_16FlashAttnBwdSm80INS1_25CollectiveMainloopBwdSm80ILi2ELi2EN4cute5tupleIJNS5_1CILi128EEES8_NS7_ILi64EEEEEENS_10bfloat16_tEfNS_4arch4Sm80ELb1ELb0ELb1ELb0ELb0ELb0ELb0ELb0ELi2ELi4ELi4ELi4ELb0EEENS1_24CollectiveEpilogueBwdGQAISA_fSD_Li256ELb0ELb0EEENS1_25SingleTileBwdLPTSchedulerILb0ELi128ELb0EEEEEEEEEvNT_6ParamsE$_ZZN4cute16flatten_to_tupleINS_5tupleIJNS1_IJiiEEENS_1CILi8192EEEEEEEEDaRKT_ENKUlRKT_E_clIS2_EEDaSB_ - $_ZN7cutlass13device_kernelIN5flash19enable_sm80_to_sm89INS1_16FlashAttnBwdSm80INS1_25CollectiveMainloopBwdSm80ILi2ELi2EN4cute5tupleIJNS5_1CILi128EEES8_NS7_ILi64EEEEEENS_10bfloat16_tEfNS_4arch4Sm80ELb1ELb0ELb1ELb0ELb0ELb0ELb0ELb0ELi2ELi4ELi4ELi4ELb0EEENS1_24CollectiveEpilogueBwdGQAISA_fSD_Li256ELb0ELb0EEENS1_25SingleTileBwdLPTSchedulerILb0ELi128ELb0EEEEEEEEEvNT_6ParamsE$_ZZN4cute16flatten_to_tupleINS_5tupleIJNS1_IJiiEEENS_1CILi1024EEEEEEEEDaRKT_ENKUlRKT_E_clIS2_EEDaSB_)
$_ZN7cutlass13device_kernelIN5flash19enable_sm80_to_sm89INS1_16FlashAttnBwdSm80INS1_25CollectiveMainloopBwdSm80ILi2ELi2EN4cute5tupleIJNS5_1CILi128EEES8_NS7_ILi64EEEEEENS_10bfloat16_tEfNS_4arch4Sm80ELb1ELb0ELb1ELb0ELb0ELb0ELb0ELb0ELi2ELi4ELi4ELi4ELb0EEENS1_24CollectiveEpilogueBwdGQAISA_fSD_Li256ELb0ELb0EEENS1_25SingleTileBwdLPTSchedulerILb0ELi128ELb0EEEEEEEEEvNT_6ParamsE$_ZZN4cute16flatten_to_tupleINS_5tupleIJNS1_IJiiEEENS_1CILi1024EEEEEEEEDaRKT_ENKUlRKT_E_clIS2_EEDaSB_:
[----:B------:R-:W-:-:S04]  /*be30*/  MOV R5, 0x0 ;  /* 0x0000000000057802 */ /* 0x000fc80000000f00 */
[----:B------:R-:W-:Y:S05]  /*be40*/  RET.REL.NODEC R4 `(_ZN7cutlass13device_kernelIN5flash19enable_sm80_to_sm89INS1_16FlashAttnBwdSm80INS1_25CollectiveMainloopBwdSm80ILi2ELi2EN4cute5tupleIJNS5_1CILi128EEES8_NS7_ILi64EEEEEENS_10bfloat16_tEfNS_4arch4Sm80ELb1ELb0ELb1ELb0ELb0ELb0ELb0ELb0ELi2ELi4ELi4ELi4ELb0EEENS1_24CollectiveEpilogueBwdGQAISA_fSD_Li256ELb0ELb0EEENS1_25SingleTileBwdLPTSchedulerILb0ELi128ELb0EEEEEEEEEvNT_6ParamsE) ;  /* 0xffff41b004007950 */ /* 0x000fea0003c3ffff */
        .type           $_ZN7cutlass13device_kernelIN5flash19enable_sm80_to_sm89INS1_16FlashAttnBwdSm80INS1_25CollectiveMainloopBwdSm80ILi2ELi2EN4cute5tupleIJNS5_1CILi128EEES8_NS7_ILi64EEEEEENS_10bfloat16_tEfNS_4arch4Sm80ELb1ELb0ELb1ELb0ELb0ELb0ELb0ELb0ELi2ELi4ELi4ELi4ELb0EEENS1_24CollectiveEpilogueBwdGQAISA_fSD_Li256ELb0ELb0EEENS1_25SingleTileBwdLPTSchedulerILb0ELi128ELb0EEEEEEEEEvNT_6ParamsE$_ZZN4cute16flatten_to_tupleINS_5tupleIJNS1_IJiiEEENS_1CILi8192EEEEEEEEDaRKT_ENKUlRKT_E_clIS2_EEDaSB_,@function
        .size           $_ZN7cutlass13device_kernelIN5flash19enable_sm80_to_sm89INS1_16FlashAttnBwdSm80INS1_25CollectiveMainloopBwdSm80ILi2ELi2EN4cute5tupleIJNS5_1CILi128EEES8_NS7_ILi64EEEEEENS_10bfloat16_tEfNS_4arch4Sm80ELb1ELb0ELb1ELb0ELb0ELb0ELb0ELb0ELi2ELi4ELi4ELi4ELb0EEENS1_24CollectiveEpilogueBwdGQAISA_fSD_Li256ELb0ELb0EEENS1_25SingleTileBwdLPTSchedulerILb0ELi128ELb0EEEEEEEEEvNT_6ParamsE$_ZZN4cute16flatten_to_tupleINS_5tupleIJNS1_IJiiEEENS_1CILi8192EEEEEEEEDaRKT_ENKUlRKT_E_clIS2_EEDaSB_,($_ZN7cutlass13device_kernelIN5flash19enable_sm80_to_sm89INS1_16FlashAttnBwdSm80INS1_25CollectiveMainloopBwdSm80ILi2ELi2EN4cute5tupleIJNS5_1CILi128EEES8_NS7_ILi64EEEEEENS_10bfloat16_tEfNS_4arch4Sm80ELb1ELb0ELb1ELb0ELb0ELb0ELb0ELb0ELi2ELi4ELi4ELi4ELb0EEENS1_24CollectiveEpilogueBwdGQAISA_fSD_Li256ELb0ELb0EEENS1_25SingleTileBwdLPTSchedulerILb0ELi128ELb0EEEEEEEEEvNT_6ParamsE$_ZZN4cute16flatten_to_tupleINS_5tupleIJNS_1CILi0EEENS1_IJNS2_ILi1EEENS2_ILi512EEEiEEEEEEEEDaRKT_ENKUlRKT_E_clIS6_EEDaSD_ - $_ZN7cutlass13device_kernelIN5flash19enable_sm80_to_sm89INS1_16FlashAttnBwdSm80INS1_25CollectiveMainloopBwdSm80ILi2ELi2EN4cute5tupleIJNS5_1CILi128EEES8_NS7_ILi64EEEEEENS_10bfloat16_tEfNS_4arch4Sm80ELb1ELb0ELb1ELb0ELb0ELb0ELb0ELb0ELi2ELi4ELi4ELi4ELb0EEENS1_24CollectiveEpilogueBwdGQAISA_fSD_Li256ELb0ELb0EEENS1_25SingleTileBwdLPTSchedulerILb0ELi128ELb0EEEEEEEEEvNT_6ParamsE$_ZZN4cute16flatten_to_tupleINS_5tupleIJNS1_IJiiEEENS_1CILi8192EEEEEEEEDaRKT_ENKUlRKT_E_clIS2_EEDaSB_)
$_ZN7cutlass13device_kernelIN5flash19enable_sm80_to_sm89INS1_16FlashAttnBwdSm80INS1_25CollectiveMainloopBwdSm80ILi2ELi2EN4cute5tupleIJNS5_1CILi128EEES8_NS7_ILi64EEEEEENS_10bfloat16_tEfNS_4arch4Sm80ELb1ELb0ELb1ELb0ELb0ELb0ELb0ELb0ELi2ELi4ELi4ELi4ELb0EEENS1_24CollectiveEpilogueBwdGQAISA_fSD_Li256ELb0ELb0EEENS1_25SingleTileBwdLPTSchedulerILb0ELi128ELb0EEEEEEEEEvNT_6ParamsE$_ZZN4cute16flatten_to_tupleINS_5tupleIJNS1_IJiiEEENS_1CILi8192EEEEEEEEDaRKT_ENKUlRKT_E_clIS2_EEDaSB_:
[----:B------:R-:W-:Y:S02]  /*be50*/  MOV R8, R6 ;  /* 0x0000000600087202 */ /* 0x000fe40000000f00 */
[----:B------:R-:W-:-:S04]  /*be60*/  MOV R9, 0x0 ;  /* 0x0000000000097802 */ /* 0x000fc80000000f00 */
[----:B------:R-:W-:Y:S05]  /*be70*/  RET.REL.NODEC R8 `(_ZN7cutlass13device_kernelIN5flash19enable_sm80_to_sm89INS1_16FlashAttnBwdSm80INS1_25CollectiveMainloopBwdSm80ILi2ELi2EN4cute5tupleIJNS5_1CILi128EEES8_NS7_ILi64EEEEEENS_10bfloat16_tEfNS_4arch4Sm80ELb1ELb0ELb1ELb0ELb0ELb0ELb0ELb0ELi2ELi4ELi4ELi4ELb0EEENS1_24CollectiveEpilogueBwdGQAISA_fSD_Li256ELb0ELb0EEENS1_25SingleTileBwdLPTSchedulerILb0ELi128ELb0EEEEEEEEEvNT_6ParamsE) ;  /* 0xffff418008007950 */ /* 0x000fea0003c3ffff */
        .type           $_ZN7cutlass13device_kernelIN5flash19enable_sm80_to_sm89INS1_16FlashAttnBwdSm80INS1_25CollectiveMainloopBwdSm80ILi2ELi2EN4cute5tupleIJNS5_1CILi128EEES8_NS7_ILi64EEEEEENS_10bfloat16_tEfNS_4arch4Sm80ELb1ELb0ELb1ELb0ELb0ELb0ELb0ELb0ELi2ELi4ELi4ELi4ELb0EEENS1_24CollectiveEpilogueBwdGQAISA_fSD_Li256ELb0ELb0EEENS1_25SingleTileBwdLPTSchedulerILb0ELi128ELb0EEEEEEEEEvNT_6ParamsE$_ZZN4cute16flatten_to_tupleINS_5tupleIJNS_1CILi0EEENS1_IJNS2_ILi1EEENS2_ILi512EEEiEEEEEEEEDaRKT_ENKUlRKT_E_clIS6_EEDaSD_,@function
        .size           $_ZN7cutlass13device_kernelIN5flash19enable_sm80_to_sm89INS1_16FlashAttnBwdSm80INS1_25CollectiveMainloopBwdSm80ILi2ELi2EN4cute5tupleIJNS5_1CILi128EEES8_NS7_ILi64EEEEEENS_10bfloat16_tEfNS_4arch4Sm80ELb1ELb0ELb1ELb0ELb0ELb0ELb0ELb0ELi2ELi4ELi4ELi4ELb0EEENS1_24CollectiveEpilogueBwdGQAISA_fSD_Li256ELb0ELb0EEENS1_25SingleTileBwdLPTSchedulerILb0ELi128ELb0EEEEEEEEEvNT_6ParamsE$_ZZN4cute16flatten_to_tupleINS_5tupleIJNS_1CILi0EEENS1_IJNS2_ILi1EEENS2_ILi512EEEiEEEEEEEEDaRKT_ENKUlRKT_E_clIS6_EEDaSD_,($_ZN7cutlass13device_kernelIN5flash19enable_sm80_to_sm89INS1_16FlashAttnBwdSm80INS1_25CollectiveMainloopBwdSm80ILi2ELi2EN4cute5tupleIJNS5_1CILi128EEES8_NS7_ILi64EEEEEENS_10bfloat16_tEfNS_4arch4Sm80ELb1ELb0ELb1ELb0ELb0ELb0ELb0ELb0ELi2ELi4ELi4ELi4ELb0EEENS1_24CollectiveEpilogueBwdGQAISA_fSD_Li256ELb0ELb0EEENS1_25SingleTileBwdLPTSchedulerILb0ELi128ELb0EEEEEEEEEvNT_6ParamsE$_ZZN4cute16flatten_to_tupleINS_5tupleIJNS_1CILi1024EEENS1_IJiiEEEEEEEEDaRKT_ENKUlRKT_E_clIS4_EEDaSB_ - $_ZN7cutlass13device_kernelIN5flash19enable_sm80_to_sm89INS1_16FlashAttnBwdSm80INS1_25CollectiveMainloopBwdSm80ILi2ELi2EN4cute5tupleIJNS5_1CILi128EEES8_NS7_ILi64EEEEEENS_10bfloat16_tEfNS_4arch4Sm80ELb1ELb0ELb1ELb0ELb0ELb0ELb0ELb0ELi2ELi4ELi4ELi4ELb0EEENS1_24CollectiveEpilogueBwdGQAISA_fSD_Li256ELb0ELb0EEENS1_25SingleTileBwdLPTSchedulerILb0ELi128ELb0EEEEEEEEEvNT_6ParamsE$_ZZN4cute16flatten_to_tupleINS_5tupleIJNS_1CILi0EEENS1_IJNS2_ILi1EEENS2_ILi512EEEiEEEEEEEEDaRKT_ENKUlRKT_E_clIS6_EEDaSD_)
$_ZN7cutlass13device_kernelIN5flash19enable_sm80_to_sm89INS1_16FlashAttnBwdSm80INS1_25CollectiveMainloopBwdSm80ILi2ELi2EN4cute5tupleIJNS5_1CILi128EEES8_NS7_ILi64EEEEEENS_10bfloat16_tEfNS_4arch4Sm80ELb1ELb0ELb1ELb0ELb0ELb0ELb0ELb0ELi2ELi4ELi4ELi4ELb0EEENS1_24CollectiveEpilogueBwdGQAISA_fSD_Li256ELb0ELb0EEENS1_25SingleTileBwdLPTSchedulerILb0ELi128ELb0EEEEEEEEEvNT_6ParamsE$_ZZN4cute16flatten_to_tupleINS_5tupleIJNS_1CILi0EEENS1_IJNS2_ILi1EEENS2_ILi512EEEiEEEEEEEEDaRKT_ENKUlRKT_E_clIS6_EEDaSD_:
[----:B------:R-:W-:Y:S02]  /*be80*/  MOV R8, R2 ;  /* 0x0000000200087202 */ /* 0x000fe40000000f00 */
[----:B------:R-:W-:-:S04]  /*be90*/  MOV R9, 0x0 ;  /* 0x0000000000097802 */ /* 0x000fc80000000f00 */
[----:B------:R-:W-:Y:S05]  /*bea0*/  RET.REL.NODEC R8 `(_ZN7cutlass13device_kernelIN5flash19enable_sm80_to_sm89INS1_16FlashAttnBwdSm80INS1_25CollectiveMainloopBwdSm80ILi2ELi2EN4cute5tupleIJNS5_1CILi128EEES8_NS7_ILi64EEEEEENS_10bfloat16_tEfNS_4arch4Sm80ELb1ELb0ELb1ELb0ELb0ELb0ELb0ELb0ELi2ELi4ELi4ELi4ELb0EEENS1_24CollectiveEpilogueBwdGQAISA_fSD_Li256ELb0ELb0EEENS1_25SingleTileBwdLPTSchedulerILb0ELi128ELb0EEEEEEEEEvNT_6ParamsE) ;  /* 0xffff415008007950 */ /* 0x000fea0003c3ffff */
        .type           $_ZN7cutlass13device_kernelIN5flash19enable_sm80_to_sm89INS1_16FlashAttnBwdSm80INS1_25CollectiveMainloopBwdSm80ILi2ELi2EN4cute5tupleIJNS5_1CILi128EEES8_NS7_ILi64EEEEEENS_10bfloat16_tEfNS_4arch4Sm80ELb1ELb0ELb1ELb0ELb0ELb0ELb0ELb0ELi2ELi4ELi4ELi4ELb0EEENS1_24CollectiveEpilogueBwdGQAISA_fSD_Li256ELb0ELb0EEENS1_25SingleTileBwdLPTSchedulerILb0ELi128ELb0EEEEEEEEEvNT_6ParamsE$_ZZN4cute16flatten_to_tupleINS_5tupleIJNS_1CILi1024EEENS1_IJiiEEEEEEEEDaRKT_ENKUlRKT_E_clIS4_EEDaSB_,@function
        .size           $_ZN7cutlass13device_kernelIN5flash19enable_sm80_to_sm89INS1_16FlashAttnBwdSm80INS1_25CollectiveMainloopBwdSm80ILi2ELi2EN4cute5tupleIJNS5_1CILi128EEES8_NS7_ILi64EEEEEENS_10bfloat16_tEfNS_4arch4Sm80ELb1ELb0ELb1ELb0ELb0ELb0ELb0ELb0ELi2ELi4ELi4ELi4ELb0EEENS1_24CollectiveEpilogueBwdGQAISA_fSD_Li256ELb0ELb0EEENS1_25SingleTileBwdLPTSchedulerILb0ELi128ELb0EEEEEEEEEvNT_6ParamsE$_ZZN4cute16flatten_to_tupleINS_5tupleIJNS_1CILi1024EEENS1_IJiiEEEEEEEEDaRKT_ENKUlRKT_E_clIS4_EEDaSB_,($_ZN7cutlass13device_kernelIN5flash19enable_sm80_to_sm89INS1_16FlashAttnBwdSm80INS1_25CollectiveMainloopBwdSm80ILi2ELi2EN4cute5tupleIJNS5_1CILi128EEES8_NS7_ILi64EEEEEENS_10bfloat16_tEfNS_4arch4Sm80ELb1ELb0ELb1ELb0ELb0ELb0ELb0ELb0ELi2ELi4ELi4ELi4ELb0EEENS1_24CollectiveEpilogueBwdGQAISA_fSD_Li256ELb0ELb0EEENS1_25SingleTileBwdLPTSchedulerILb0ELi128ELb0EEEEEEEEEvNT_6ParamsE$_ZZN4cute16flatten_to_tupleINS_5tupleIJNS_1CILi4096EEENS1_IJNS1_IJiiEEENS2_ILi8192EEEEEEEEEEEDaRKT_ENKUlRKT_E_clIS6_EEDaSD_ - $_ZN7cutlass13device_kernelIN5flash19enable_sm80_to_sm89INS1_16FlashAttnBwdSm80INS1_25CollectiveMainloopBwdSm80ILi2ELi2EN4cute5tupleIJNS5_1CILi128EEES8_NS7_ILi64EEEEEENS_10bfloat16_tEfNS_4arch4Sm80ELb1ELb0ELb1ELb0ELb0ELb0ELb0ELb0ELi2ELi4ELi4ELi4ELb0EEENS1_24CollectiveEpilogueBwdGQAISA_fSD_Li256ELb0ELb0EEENS1_25SingleTileBwdLPTSchedulerILb0ELi128ELb0EEEEEEEEEvNT_6ParamsE$_ZZN4cute16flatten_to_tupleINS_5tupleIJNS_1CILi1024EEENS1_IJiiEEEEEEEEDaRKT_ENKUlRKT_E_clIS4_EEDaSB_)
$_ZN7cutlass13device_kernelIN5flash19enable_sm80_to_sm89INS1_16FlashAttnBwdSm80INS1_25CollectiveMainloopBwdSm80ILi2ELi2EN4cute5tupleIJNS5_1CILi128EEES8_NS7_ILi64EEEEEENS_10bfloat16_tEfNS_4arch4Sm80ELb1ELb0ELb1ELb0ELb0ELb0ELb0ELb0ELi2ELi4ELi4ELi4ELb0EEENS1_24CollectiveEpilogueBwdGQAISA_fSD_Li256ELb0ELb0EEENS1_25SingleTileBwdLPTSchedulerILb0ELi128ELb0EEEEEEEEEvNT_6ParamsE$_ZZN4cute16flatten_to_tupleINS_5tupleIJNS_1CILi1024EEENS1_IJiiEEEEEEEEDaRKT_ENKUlRKT_E_clIS4_EEDaSB_:
[----:B------:R-:W-:-:S04]  /*beb0*/  MOV R5, 0x0 ;  /* 0x0000000000057802 */ /* 0x000fc80000000f00 */
[----:B------:R-:W-:Y:S05]  /*bec0*/  RET.REL.NODEC R4 `(_ZN7cutlass13device_kernelIN5flash19enable_sm80_to_sm89INS1_16FlashAttnBwdSm80INS1_25CollectiveMainloopBwdSm80ILi2ELi2EN4cute5tupleIJNS5_1CILi128EEES8_NS7_ILi64EEEEEENS_10bfloat16_tEfNS_4arch4Sm80ELb1ELb0ELb1ELb0ELb0ELb0ELb0ELb0ELi2ELi4ELi4ELi4ELb0EEENS1_24CollectiveEpilogueBwdGQAISA_fSD_Li256ELb0ELb0EEENS1_25SingleTileBwdLPTSchedulerILb0ELi128ELb0EEEEEEEEEvNT_6ParamsE) ;  /* 0xffff413004007950 */ /* 0x000fea0003c3ffff */
        .type           $_ZN7cutlass13device_kernelIN5flash19enable_sm80_to_sm89INS1_16FlashAttnBwdSm80INS1_25CollectiveMainloopBwdSm80ILi2ELi2EN4cute5tupleIJNS5_1CILi128EEES8_NS7_ILi64EEEEEENS_10bfloat16_tEfNS_4arch4Sm80ELb1ELb0ELb1ELb0ELb0ELb0ELb0ELb0ELi2ELi4ELi4ELi4ELb0EEENS1_24CollectiveEpilogueBwdGQAISA_fSD_Li256ELb0ELb0EEENS1_25SingleTileBwdLPTSchedulerILb0ELi128ELb0EEEEEEEEEvNT_6ParamsE$_ZZN4cute16flatten_to_tupleINS_5tupleIJNS_1CILi4096EEENS1_IJNS1_IJiiEEENS2_ILi8192EEEEEEEEEEEDaRKT_ENKUlRKT_E_clIS6_EEDaSD_,@function
        .size           $_ZN7cutlass13device_kernelIN5flash19enable_sm80_to_sm89INS1_16FlashAttnBwdSm80INS1_25CollectiveMainloopBwdSm80ILi2ELi2EN4cute5tupleIJNS5_1CILi128EEES8_NS7_ILi64EEEEEENS_10bfloat16_tEfNS_4arch4Sm80ELb1ELb0ELb1ELb0ELb0ELb0ELb0ELb0ELi2ELi4ELi4ELi4ELb0EEENS1_24CollectiveEpilogueBwdGQAISA_fSD_Li256ELb0ELb0EEENS1_25SingleTileBwdLPTSchedulerILb0ELi128ELb0EEEEEEEEEvNT_6ParamsE$_ZZN4cute16flatten_to_tupleINS_5tupleIJNS_1CILi4096EEENS1_IJNS1_IJiiEEENS2_ILi8192EEEEEEEEEEEDaRKT_ENKUlRKT_E_clIS6_EEDaSD_,($_ZN7cutlass13device_kernelIN5flash19enable_sm80_to_sm89INS1_16FlashAttnBwdSm80INS1_25CollectiveMainloopBwdSm80ILi2ELi2EN4cute5tupleIJNS5_1CILi128EEES8_NS7_ILi64EEEEEENS_10bfloat16_tEfNS_4arch4Sm80ELb1ELb0ELb1ELb0ELb0ELb0ELb0ELb0ELi2ELi4ELi4ELi4ELb0EEENS1_24CollectiveEpilogueBwdGQAISA_fSD_Li256ELb0ELb0EEENS1_25SingleTileBwdLPTSchedulerILb0ELi128ELb0EEEEEEEEEvNT_6ParamsE$_ZZN4cute16flatten_to_tupleINS_5tupleIJNS_1CILi4096EEENS1_IJiiEEEEEEEEDaRKT_ENKUlRKT_E_clIS4_EEDaSB_ - $_ZN7cutlass13device_kernelIN5flash19enable_sm80_to_sm89INS1_16FlashAttnBwdSm80INS1_25CollectiveMainloopBwdSm80ILi2ELi2EN4cute5tupleIJNS5_1CILi128EEES8_NS7_ILi64EEEEEENS_10bfloat16_tEfNS_4arch4Sm80ELb1ELb0ELb1ELb0ELb0ELb0ELb0ELb0ELi2ELi4ELi4ELi4ELb0EEENS1_24CollectiveEpilogueBwdGQAISA_fSD_Li256ELb0ELb0EEENS1_25SingleTileBwdLPTSchedulerILb0ELi128ELb0EEEEEEEEEvNT_6ParamsE$_ZZN4cute16flatten_to_tupleINS_5tupleIJNS_1CILi4096EEENS1_IJNS1_IJiiEEENS2_ILi8192EEEEEEEEEEEDaRKT_ENKUlRKT_E_clIS6_EEDaSD_)
$_ZN7cutlass13device_kernelIN5flash19enable_sm80_to_sm89INS1_16FlashAttnBwdSm80INS1_25CollectiveMainloopBwdSm80ILi2ELi2EN4cute5tupleIJNS5_1CILi128EEES8_NS7_ILi64EEEEEENS_10bfloat16_tEfNS_4arch4Sm80ELb1ELb0ELb1ELb0ELb0ELb0ELb0ELb0ELi2ELi4ELi4ELi4ELb0EEENS1_24CollectiveEpilogueBwdGQAISA_fSD_Li256ELb0ELb0EEENS1_25SingleTileBwdLPTSchedulerILb0ELi128ELb0EEEEEEEEEvNT_6ParamsE$_ZZN4cute16flatten_to_tupleINS_5tupleIJNS_1CILi4096EEENS1_IJNS1_IJiiEEENS2_ILi8192EEEEEEEEEEEDaRKT_ENKUlRKT_E_clIS6_EEDaSD_:
[----:B------:R-:W-:-:S05]  /*bed0*/  IADD3 R8, R66, -c[0x0][0x20], RZ ;  /* 0x8000080042087a10 */ /* 0x000fca0007ffe0ff */
[----:B------:R1:W5:Y:S04]  /*bee0*/  LDL R2, [R8] ;  /* 0x0000000008027983 */ /* 0x0003680000100800 */
[----:B------:R1:W5:Y:S01]  /*bef0*/  LDL R3, [R8+0x4] ;  /* 0x0000040008037983 */ /* 0x0003620000100800 */
[----:B------:R-:W-:Y:S02]  /*bf00*/  IADD3 R5, R1, 0x1680, RZ ;  /* 0x0000168001057810 */ /* 0x000fe40007ffe0ff */
[----:B------:R-:W-:Y:S02]  /*bf10*/  MOV R6, 0xbf40 ;  /* 0x0000bf4000067802 */ /* 0x000fe40000000f00 */
[----:B------:R-:W-:Y:S02]  /*bf20*/  IADD3 R5, R5, c[0x0][0x20], RZ ;  /* 0x0000080005057a10 */ /* 0x000fe40007ffe0ff */
[----:B-1---5:R-:W-:Y:S05]  /*bf30*/  CALL.REL.NOINC `($_ZN7cutlass13device_kernelIN5flash19enable_sm80_to_sm89INS1_16FlashAttnBwdSm80INS1_25CollectiveMainloopBwdSm80ILi2ELi2EN4cute5tupleIJNS5_1CILi128EEES8_NS7_ILi64EEEEEENS_10bfloat16_tEfNS_4arch4Sm80ELb1ELb0ELb1ELb0ELb0ELb0ELb0ELb0ELi2ELi4ELi4ELi4ELb0EEENS1_24CollectiveEpilogueBwdGQAISA_fSD_Li256ELb0ELb0EEENS1_25SingleTileBwdLPTSchedulerILb0ELi128ELb0EEEEEEEEEvNT_6ParamsE$_ZZN4cute16flatten_to_tupleINS_5tupleIJNS1_IJiiEEENS_1CILi8192EEEEEEEEDaRKT_ENKUlRKT_E_clIS2_EEDaSB_) ;  /* 0xffffff1000007944 */ /* 0x022fea0003c3ffff */
[----:B------:R1:W-:Y:S01]  /*bf40*/  STL.64 [R1+0x1680], R2 ;  /* 0x0016800201007387 */ /* 0x0003e20000100a00 */
[----:B------:R-:W-:-:S03]  /*bf50*/  MOV R6, 0xbf70 ;  /* 0x0000bf7000067802 */ /* 0x000fc60000000f00 */
[----:B-1----:R-:W-:Y:S05]  /*bf60*/  CALL.REL.NOINC `($_ZN7cutlass13device_kernelIN5flash19enable_sm80_to_sm89INS1_16FlashAttnBwdSm80INS1_25CollectiveMainloopBwdSm80ILi2ELi2EN4cute5tupleIJNS5_1CILi128EEES8_NS7_ILi64EEEEEENS_10bfloat16_tEfNS_4arch4Sm80ELb1ELb0ELb1ELb0ELb0ELb0ELb0ELb0ELi2ELi4ELi4ELi4ELb0EEENS1_24CollectiveEpilogueBwdGQAISA_fSD_Li256ELb0ELb0EEENS1_25SingleTileBwdLPTSchedulerILb0ELi128ELb0EEEEEEEEEvNT_6ParamsE$_ZZN4cute12filter_tupleINS_5tupleIJNS1_IJiiEEENS_1CILi8192EEEEEEZNS_16flatten_to_tupleIS5_EEDaRKT_EUlRKT_E_EEDaS9_OT0_ENKUlDpSC_E_clIJS2_NS1_IJS4_EEEEEEDaSG_) ;  /* 0xfffff01000007944 */ /* 0x002fea0003c3ffff */
[----:B------:R-:W-:-:S04]  /*bf70*/  MOV R5, 0x0 ;  /* 0x0000000000057802 */ /* 0x000fc80000000f00 */
[----:B------:R-:W-:Y:S05]  /*bf80*/  RET.REL.NODEC R4 `(_ZN7cutlass13device_kernelIN5flash19enable_sm80_to_sm89INS1_16FlashAttnBwdSm80INS1_25CollectiveMainloopBwdSm80ILi2ELi2EN4cute5tupleIJNS5_1CILi128EEES8_NS7_ILi64EEEEEENS_10bfloat16_tEfNS_4arch4Sm80ELb1ELb0ELb1ELb0ELb0ELb0ELb0ELb0ELi2ELi4ELi4ELi4ELb0EEENS1_24CollectiveEpilogueBwdGQAISA_fSD_Li256ELb0ELb0EEENS1_25SingleTileBwdLPTSchedulerILb0ELi128ELb0EEEEEEEEEvNT_6ParamsE) ;  /* 0xffff407004007950 */ /* 0x000fea0003c3ffff */
        .type           $_ZN7cutlass13device_kernelIN5flash19enable_sm80_to_sm89INS1_16FlashAttnBwdSm80INS1_25CollectiveMainloopBwdSm80ILi2ELi2EN4cute5tupleIJNS5_1CILi128EEES8_NS7_ILi64EEEEEENS_10bfloat16_tEfNS_4arch4Sm80ELb1ELb0ELb1ELb0ELb0ELb0ELb0ELb0ELi2ELi4ELi4ELi4ELb0EEENS1_24CollectiveEpilogueBwdGQAISA_fSD_Li256ELb0ELb0EEENS1_25SingleTileBwdLPTSchedulerILb0ELi128ELb0EEEEEEEEEvNT_6ParamsE$_ZZN4cute16flatten_to_tupleINS_5tupleIJNS_1CILi4096EEENS1_IJiiEEEEEEEEDaRKT_ENKUlRKT_E_clIS4_EEDaSB_,@function
        .size           $_ZN7cutlass13device_kernelIN5flash19enable_sm80_to_sm89INS1_16FlashAttnBwdSm80INS1_25CollectiveMainloopBwdSm80ILi2ELi2EN4cute5tupleIJNS5_1CILi128EEES8_NS7_ILi64EEEEEENS_10bfloat16_tEfNS_4arch4Sm80ELb1ELb0ELb1ELb0ELb0ELb0ELb0ELb0ELi2ELi4ELi4ELi4ELb0EEENS1_24CollectiveEpilogueBwdGQAISA_fSD_Li256ELb0ELb0EEENS1_25SingleTileBwdLPTSchedulerILb0ELi128ELb0EEEEEEEEEvNT_6ParamsE$_ZZN4cute16flatten_to_tupleINS_5tupleIJNS_1CILi4096EEENS1_IJiiEEEEEEEEDaRKT_ENKUlRKT_E_clIS4_EEDaSB_,($_ZN7cutlass13device_kernelIN5flash19enable_sm80_to_sm89INS1_16FlashAttnBwdSm80INS1_25CollectiveMainloopBwdSm80ILi2ELi2EN4cute5tupleIJNS5_1CILi128EEES8_NS7_ILi64EEEEEENS_10bfloat16_tEfNS_4arch4Sm80ELb1ELb0ELb1ELb0ELb0ELb0ELb0ELb0ELi2ELi4ELi4ELi4ELb0EEENS1_24CollectiveEpilogueBwdGQAISA_fSD_Li256ELb0ELb0EEENS1_25SingleTileBwdLPTSchedulerILb0ELi128ELb0EEEEEEEEEvNT_6ParamsE$_ZZN4cute19as_arithmetic_tupleINS_15ArithmeticTupleIJiiEEEEEDaRKT_ENKUlDpRKT_E_clIJiiEEEDaS9_ - $_ZN7cutlass13device_kernelIN5flash19enable_sm80_to_sm89INS1_16FlashAttnBwdSm80INS1_25CollectiveMainloopBwdSm80ILi2ELi2EN4cute5tupleIJNS5_1CILi128EEES8_NS7_ILi64EEEEEENS_10bfloat16_tEfNS_4arch4Sm80ELb1ELb0ELb1ELb0ELb0ELb0ELb0ELb0ELi2ELi4ELi4ELi4ELb0EEENS1_24CollectiveEpilogueBwdGQAISA_fSD_Li256ELb0ELb0EEENS1_25SingleTileBwdLPTSchedulerILb0ELi128ELb0EEEEEEEEEvNT_6ParamsE$_ZZN4cute16flatten_to_tupleINS_5tupleIJNS_1CILi4096EEENS1_IJiiEEEEEEEEDaRKT_ENKUlRKT_E_clIS4_EEDaSB_)
$_ZN7cutlass13device_kernelIN5flash19enable_sm80_to_sm89INS1_16FlashAttnBwdSm80INS1_25CollectiveMainloopBwdSm80ILi2ELi2EN4cute5tupleIJNS5_1CILi128EEES8_NS7_ILi64EEEEEENS_10bfloat16_tEfNS_4arch4Sm80ELb1ELb0ELb1ELb0ELb0ELb0ELb0ELb0ELi2ELi4ELi4ELi4ELb0EEENS1_24CollectiveEpilogueBwdGQAISA_fSD_Li256ELb0ELb0EEENS1_25SingleTileBwdLPTSchedulerILb0ELi128ELb0EEEEEEEEEvNT_6ParamsE$_ZZN4cute16flatten_to_tupleINS_5tupleIJNS_1CILi4096EEENS1_IJiiEEEEEEEEDaRKT_ENKUlRKT_E_clIS4_EEDaSB_:
[----:B------:R-:W-:-:S04]  /*bf90*/  MOV R5, 0x0 ;  /* 0x0000000000057802 */ /* 0x000fc80000000f00 */
[----:B------:R-:W-:Y:S05]  /*bfa0*/  RET.REL.NODEC R4 `(_ZN7cutlass13device_kernelIN5flash19enable_sm80_to_sm89INS1_16FlashAttnBwdSm80INS1_25CollectiveMainloopBwdSm80ILi2ELi2EN4cute5tupleIJNS5_1CILi128EEES8_NS7_ILi64EEEEEENS_10bfloat16_tEfNS_4arch4Sm80ELb1ELb0ELb1ELb0ELb0ELb0ELb0ELb0ELi2ELi4ELi4ELi4ELb0EEENS1_24CollectiveEpilogueBwdGQAISA_fSD_Li256ELb0ELb0EEENS1_25SingleTileBwdLPTSchedulerILb0ELi128ELb0EEEEEEEEEvNT_6ParamsE) ;  /* 0xffff405004007950 */ /* 0x000fea0003c3ffff */
        .type           $_ZN7cutlass13device_kernelIN5flash19enable_sm80_to_sm89INS1_16FlashAttnBwdSm80INS1_25CollectiveMainloopBwdSm80ILi2ELi2EN4cute5tupleIJNS5_1CILi128EEES8_NS7_ILi64EEEEEENS_10bfloat16_tEfNS_4arch4Sm80ELb1ELb0ELb1ELb0ELb0ELb0ELb0ELb0ELi2ELi4ELi4ELi4ELb0EEENS1_24CollectiveEpilogueBwdGQAISA_fSD_Li256ELb0ELb0EEENS1_25SingleTileBwdLPTSchedulerILb0ELi128ELb0EEEEEEEEEvNT_6ParamsE$_ZZN4cute19as_arithmetic_tupleINS_15ArithmeticTupleIJiiEEEEEDaRKT_ENKUlDpRKT_E_clIJiiEEEDaS9_,@function
        .size           $_ZN7cutlass13device_kernelIN5flash19enable_sm80_to_sm89INS1_16FlashAttnBwdSm80INS1_25CollectiveMainloopBwdSm80ILi2ELi2EN4cute5tupleIJNS5_1CILi128EEES8_NS7_ILi64EEEEEENS_10bfloat16_tEfNS_4arch4Sm80ELb1ELb0ELb1ELb0ELb0ELb0ELb0ELb0ELi2ELi4ELi4ELi4ELb0EEENS1_24CollectiveEpilogueBwdGQAISA_fSD_Li256ELb0ELb0EEENS1_25SingleTileBwdLPTSchedulerILb0ELi128ELb0EEEEEEEEEvNT_6ParamsE$_ZZN4cute19as_arithmetic_tupleINS_15ArithmeticTupleIJiiEEEEEDaRKT_ENKUlDpRKT_E_clIJiiEEEDaS9_,($_ZN7cutlass13device_kernelIN5flash19enable_sm80_to_sm89INS1_16FlashAttnBwdSm80INS1_25CollectiveMainloopBwdSm80ILi2ELi2EN4cute5tupleIJNS5_1CILi128EEES8_NS7_ILi64EEEEEENS_10bfloat16_tEfNS_4arch4Sm80ELb1ELb0ELb1ELb0ELb0ELb0ELb0ELb0ELi2ELi4ELi4ELi4ELb0EEENS1_24CollectiveEpilogueBwdGQAISA_fSD_Li256ELb0ELb0EEENS1_25SingleTileBwdLPTSchedulerILb0ELi128ELb0EEEEEEEEEvNT_6ParamsE$_ZZN4cute19as_arithmetic_tupleINS_15ArithmeticTupleIJiiEEEEEDaRKT_ENKUlRKT_E_clIiEEDaS8_ - $_ZN7cutlass13device_kernelIN5flash19enable_sm80_to_sm89INS1_16FlashAttnBwdSm80INS1_25CollectiveMainloopBwdSm80ILi2ELi2EN4cute5tupleIJNS5_1CILi128EEES8_NS7_ILi64EEEEEENS_10bfloat16_tEfNS_4arch4Sm80ELb1ELb0ELb1ELb0ELb0ELb0ELb0ELb0ELi2ELi4ELi4ELi4ELb0EEENS1_24CollectiveEpilogueBwdGQAISA_fSD_Li256ELb0ELb0EEENS1_25SingleTileBwdLPTSchedulerILb0ELi128ELb0EEEEEEEEEvNT_6ParamsE$_ZZN4cute19as_arithmetic_tupleINS_15ArithmeticTupleIJiiEEEEEDaRKT_ENKUlDpRKT_E_clIJiiEEEDaS9_)
$_ZN7cutlass13device_kernelIN5flash19enable_sm80_to_sm89INS1_16FlashAttnBwdSm80INS1_25CollectiveMainloopBwdSm80ILi2ELi2EN4cute5tupleIJNS5_1CILi128EEES8_NS7_ILi64EEEEEENS_10bfloat16_tEfNS_4arch4Sm80ELb1ELb0ELb1ELb0ELb0ELb0ELb0ELb0ELi2ELi4ELi4ELi4ELb0EEENS1_24CollectiveEpilogueBwdGQAISA_fSD_Li256ELb0ELb0EEENS1_25SingleTileBwdLPTSchedulerILb0ELi128ELb0EEEEEEEEEvNT_6ParamsE$_ZZN4cute19as_arithmetic_tupleINS_15ArithmeticTupleIJiiEEEEEDaRKT_ENKUlDpRKT_E_clIJiiEEEDaS9_:
[----:B------:R-:W-:Y:S01]  /*bfb0*/  IADD3 R3, R1, 0x1688, RZ ;  /* 0x0000168801037810 */ /* 0x000fe20007ffe0ff */
[----:B------:R-:W-:Y:S01]  /*bfc0*/  IMAD.MOV.U32 R2, RZ, RZ, R11 ;  /* 0x000000ffff027224 */ /* 0x000fe200078e000b */
[----:B------:R-:W-:Y:S02]  /*bfd0*/  MOV R6, 0xc000 ;  /* 0x0000c00000067802 */ /* 0x000fe40000000f00 */
[----:B------:R-:W-:Y:S02]  /*bfe0*/  IADD3 R3, R3, c[0x0][0x20], RZ ;  /* 0x0000080003037a10 */ /* 0x000fe40007ffe0ff */
[----:B------:R-:W-:Y:S05]  /*bff0*/  CALL.REL.NOINC `($_ZN7cutlass13device_kernelIN5flash19enable_sm80_to_sm89INS1_16FlashAttnBwdSm80INS1_25CollectiveMainloopBwdSm80ILi2ELi2EN4cute5tupleIJNS5_1CILi128EEES8_NS7_ILi64EEEEEENS_10bfloat16_tEfNS_4arch4Sm80ELb1ELb0ELb1ELb0ELb0ELb0ELb0ELb0ELi2ELi4ELi4ELi4ELb0EEENS1_24CollectiveEpilogueBwdGQAISA_fSD_Li256ELb0ELb0EEENS1_25SingleTileBwdLPTSchedulerILb0ELi128ELb0EEEEEEEEEvNT_6ParamsE$_ZN4cute5tupleIJiiEEC2ERKiS3_) ;  /* 0xffffea4000007944 */ /* 0x000fea0003c3ffff */
[----:B------:R1:W5:Y:S01]  /*c000*/  LDL.64 R2, [R1+0x1688] ;  /* 0x0016880001027983 */ /* 0x0003620000100a00 */
[----:B------:R-:W-:-:S04]  /*c010*/  MOV R77, 0x0 ;  /* 0x00000000004d7802 */ /* 0x000fc80000000f00 */
[----:B------:R-:W-:Y:S05]  /*c020*/  RET.REL.NODEC R76 `(_ZN7cutlass13device_kernelIN5flash19enable_sm80_to_sm89INS1_16FlashAttnBwdSm80INS1_25CollectiveMainloopBwdSm80ILi2ELi2EN4cute5tupleIJNS5_1CILi128EEES8_NS7_ILi64EEEEEENS_10bfloat16_tEfNS_4arch4Sm80ELb1ELb0ELb1ELb0ELb0ELb0ELb0ELb0ELi2ELi4ELi4ELi4ELb0EEENS1_24CollectiveEpilogueBwdGQAISA_fSD_Li256ELb0ELb0EEENS1_25SingleTileBwdLPTSchedulerILb0ELi128ELb0EEEEEEEEEvNT_6ParamsE) ;  /* 0xffff3fd04c007950 */ /* 0x000fea0003c3ffff */
        .type           $_ZN7cutlass13device_kernelIN5flash19enable_sm80_to_sm89INS1_16FlashAttnBwdSm80INS1_25CollectiveMainloopBwdSm80ILi2ELi2EN4cute5tupleIJNS5_1CILi128EEES8_NS7_ILi64EEEEEENS_10bfloat16_tEfNS_4arch4Sm80ELb1ELb0ELb1ELb0ELb0ELb0ELb0ELb0ELi2ELi4ELi4ELi4ELb0EEENS1_24CollectiveEpilogueBwdGQAISA_fSD_Li256ELb0ELb0EEENS1_25SingleTileBwdLPTSchedulerILb0ELi128ELb0EEEEEEEEEvNT_6ParamsE$_ZZN4cute19as_arithmetic_tupleINS_15ArithmeticTupleIJiiEEEEEDaRKT_ENKUlRKT_E_clIiEEDaS8_,@function
        .size           $_ZN7cutlass13device_kernelIN5flash19enable_sm80_to_sm89INS1_16FlashAttnBwdSm80INS1_25CollectiveMainloopBwdSm80ILi2ELi2EN4cute5tupleIJNS5_1CILi128EEES8_NS7_ILi64EEEEEENS_10bfloat16_tEfNS_4arch4Sm80ELb1ELb0ELb1ELb0ELb0ELb0ELb0ELb0ELi2ELi4ELi4ELi4ELb0EEENS1_24CollectiveEpilogueBwdGQAISA_fSD_Li256ELb0ELb0EEENS1_25SingleTileBwdLPTSchedulerILb0ELi128ELb0EEEEEEEEEvNT_6ParamsE$_ZZN4cute19as_arithmetic_tupleINS_15ArithmeticTupleIJiiEEEEEDaRKT_ENKUlRKT_E_clIiEEDaS8_,($_ZN7cutlass13device_kernelIN5flash19enable_sm80_to_sm89INS1_16FlashAttnBwdSm80INS1_25CollectiveMainloopBwdSm80ILi2ELi2EN4cute5tupleIJNS5_1CILi128EEES8_NS7_ILi64EEEEEENS_10bfloat16_tEfNS_4arch4Sm80ELb1ELb0ELb1ELb0ELb0ELb0ELb0ELb0ELi2ELi4ELi4ELi4ELb0EEENS1_24CollectiveEpilogueBwdGQAISA_fSD_Li256ELb0ELb0EEENS1_25SingleTileBwdLPTSchedulerILb0ELi128ELb0EEEEEEEEEvNT_6ParamsE$_ZZN4cute4diceINS_5tupleIJNS1_IJiNS1_IJiNS_1CILi0EEEEEEEEENS1_IJNS_10UnderscoreENS1_IJS6_S6_EEEEEEEEES9_EEDaRKT_RKT0_ENKUlRKT_RKT0_E_clIS5_S5_EEDaSI_SL_ - $_ZN7cutlass13device_kernelIN5flash19enable_sm80_to_sm89INS1_16FlashAttnBwdSm80INS1_25CollectiveMainloopBwdSm80ILi2ELi2EN4cute5tupleIJNS5_1CILi128EEES8_NS7_ILi64EEEEEENS_10bfloat16_tEfNS_4arch4Sm80ELb1ELb0ELb1ELb0ELb0ELb0ELb0ELb0ELi2ELi4ELi4ELi4ELb0EEENS1_24CollectiveEpilogueBwdGQAISA_fSD_Li256ELb0ELb0EEENS1_25SingleTileBwdLPTSchedulerILb0ELi128ELb0EEEEEEEEEvNT_6ParamsE$_ZZN4cute19as_arithmetic_tupleINS_15ArithmeticTupleIJiiEEEEEDaRKT_ENKUlRKT_E_clIiEEDaS8_)
$_ZN7cutlass13device_kernelIN5flash19enable_sm80_to_sm89INS1_16FlashAttnBwdSm80INS1_25CollectiveMainloopBwdSm80ILi2ELi2EN4cute5tupleIJNS5_1CILi128EEES8_NS7_ILi64EEEEEENS_10bfloat16_tEfNS_4arch4Sm80ELb1ELb0ELb1ELb0ELb0ELb0ELb0ELb0ELi2ELi4ELi4ELi4ELb0EEENS1_24CollectiveEpilogueBwdGQAISA_fSD_Li256ELb0ELb0EEENS1_25SingleTileBwdLPTSchedulerILb0ELi128ELb0EEEEEEEEEvNT_6ParamsE$_ZZN4cute19as_arithmetic_tupleINS_15ArithmeticTupleIJiiEEEEEDaRKT_ENKUlRKT_E_clIiEEDaS8_:
[----:B------:R-:W-:Y:S02]  /*c030*/  MOV R6, R8 ;  /* 0x0000000800067202 */ /* 0x000fe40000000f00 */
[----:B------:R-:W-:Y:S02]  /*c040*/  MOV R8, R2 ;  /* 0x0000000200087202 */ /* 0x000fe40000000f00 */
[----:B------:R-:W-:-:S04]  /*c050*/  MOV R9, 0x0 ;  /* 0x0000000000097802 */ /* 0x000fc80000000f00 */
[----:B------:R-:W-:Y:S05]  /*c060*/  RET.REL.NODEC R8 `(_ZN7cutlass13device_kernelIN5flash19enable_sm80_to_sm89INS1_16FlashAttnBwdSm80INS1_25CollectiveMainloopBwdSm80ILi2ELi2EN4cute5tupleIJNS5_1CILi128EEES8_NS7_ILi64EEEEEENS_10bfloat16_tEfNS_4arch4Sm80ELb1ELb0ELb1ELb0ELb0ELb0ELb0ELb0ELi2ELi4ELi4ELi4ELb0EEENS1_24CollectiveEpilogueBwdGQAISA_fSD_Li256ELb0ELb0EEENS1_25SingleTileBwdLPTSchedulerILb0ELi128ELb0EEEEEEEEEvNT_6ParamsE) ;  /* 0xffff3f9008007950 */ /* 0x000fea0003c3ffff */
        .type           $_ZN7cutlass13device_kernelIN5flash19enable_sm80_to_sm89INS1_16FlashAttnBwdSm80INS1_25CollectiveMainloopBwdSm80ILi2ELi2EN4cute5tupleIJNS5_1CILi128EEES8_NS7_ILi64EEEEEENS_10bfloat16_tEfNS_4arch4Sm80ELb1ELb0ELb1ELb0ELb0ELb0ELb0ELb0ELi2ELi4ELi4ELi4ELb0EEENS1_24CollectiveEpilogueBwdGQAISA_fSD_Li256ELb0ELb0EEENS1_25SingleTileBwdLPTSchedulerILb0ELi128ELb0EEEEEEEEEvNT_6ParamsE$_ZZN4cute4diceINS_5tupleIJNS1_IJiNS1_IJiNS_1CILi0EEEEEEEEENS1_IJNS_10UnderscoreENS1_IJS6_S6_EEEEEEEEES9_EEDaRKT_RKT0_ENKUlRKT_RKT0_E_clIS5_S5_EEDaSI_SL_,@function
        .size           $_ZN7cutlass13device_kernelIN5flash19enable_sm80_to_sm89INS1_16FlashAttnBwdSm80INS1_25CollectiveMainloopBwdSm80ILi2ELi2EN4cute5tupleIJNS5_1CILi128EEES8_NS7_ILi64EEEEEENS_10bfloat16_tEfNS_4arch4Sm80ELb1ELb0ELb1ELb0ELb0ELb0ELb0ELb0ELi2ELi4ELi4ELi4ELb0EEENS1_24CollectiveEpilogueBwdGQAISA_fSD_Li256ELb0ELb0EEENS1_25SingleTileBwdLPTSchedulerILb0ELi128ELb0EEEEEEEEEvNT_6ParamsE$_ZZN4cute4diceINS_5tupleIJNS1_IJiNS1_IJiNS_1CILi0EEEEEEEEENS1_IJNS_10UnderscoreENS1_IJS6_S6_EEEEEEEEES9_EEDaRKT_RKT0_ENKUlRKT_RKT0_E_clIS5_S5_EEDaSI_SL_,($_ZN7cutlass13device_kernelIN5flash19enable_sm80_to_sm89INS1_16FlashAttnBwdSm80INS1_25CollectiveMainloopBwdSm80ILi2ELi2EN4cute5tupleIJNS5_1CILi128EEES8_NS7_ILi64EEEEEENS_10bfloat16_tEfNS_4arch4Sm80ELb1ELb0ELb1ELb0ELb0ELb0ELb0ELb0ELi2ELi4ELi4ELi4ELb0EEENS1_24CollectiveEpilogueBwdGQAISA_fSD_Li256ELb0ELb0EEENS1_25SingleTileBwdLPTSchedulerILb0ELi128ELb0EEEEEEEEEvNT_6ParamsE$_ZZN4cute4takeILi1ELi2ENS_5tupleIJNS1_IJNS_1CILi1EEENS2_ILi0EEEEEEiEEEEEDaRKT1_ENKUlDpRKT_E_clIJiEEEDaSD_ - $_ZN7cutlass13device_kernelIN5flash19enable_sm80_to_sm89INS1_16FlashAttnBwdSm80INS1_25CollectiveMainloopBwdSm80ILi2ELi2EN4cute5tupleIJNS5_1CILi128EEES8_NS7_ILi64EEEEEENS_10bfloat16_tEfNS_4arch4Sm80ELb1ELb0ELb1ELb0ELb0ELb0ELb0ELb0ELi2ELi4ELi4ELi4ELb0EEENS1_24CollectiveEpilogueBwdGQAISA_fSD_Li256ELb0ELb0EEENS1_25SingleTileBwdLPTSchedulerILb0ELi128ELb0EEEEEEEEEvNT_6ParamsE$_ZZN4cute4diceINS_5tupleIJNS1_IJiNS1_IJiNS_1CILi0EEEEEEEEENS1_IJNS_10UnderscoreENS1_IJS6_S6_EEEEEEEEES9_EEDaRKT_RKT0_ENKUlRKT_RKT0_E_clIS5_S5_EEDaSI_SL_)
$_ZN7cutlass13device_kernelIN5flash19enable_sm80_to_sm89INS1_16FlashAttnBwdSm80INS1_25CollectiveMainloopBwdSm80ILi2ELi2EN4cute5tupleIJNS5_1CILi128EEES8_NS7_ILi64EEEEEENS_10bfloat16_tEfNS_4arch4Sm80ELb1ELb0ELb1ELb0ELb0ELb0ELb0ELb0ELi2ELi4ELi4ELi4ELb0EEENS1_24CollectiveEpilogueBwdGQAISA_fSD_Li256ELb0ELb0EEENS1_25SingleTileBwdLPTSchedulerILb0ELi128ELb0EEEEEEEEEvNT_6ParamsE$_ZZN4cute4diceINS_5tupleIJNS1_IJiNS1_IJiNS_1CILi0EEEEEEEEENS1_IJNS_10UnderscoreENS1_IJS6_S6_EEEEEEEEES9_EEDaRKT_RKT0_ENKUlRKT_RKT0_E_clIS5_S5_EEDaSI_SL_:
[----:B------:R-:W-:-:S05]  /*c070*/  IADD3 R6, R2, -c[0x0][0x20], RZ ;  /* 0x8000080002067a10 */ /* 0x000fca0007ffe0ff */
[----:B------:R1:W5:Y:S01]  /*c080*/  LDL R3, [R6] ;  /* 0x0000000006037983 */ /* 0x0003620000100800 */
[----:B------:R-:W-:Y:S02]  /*c090*/  IADD3 R5, R1, 0x1680, RZ ;  /* 0x0000168001057810 */ /* 0x000fe40007ffe0ff */
[----:B------:R-:W-:Y:S02]  /*c0a0*/  MOV R10, 0xc0d0 ;  /* 0x0000c0d0000a7802 */ /* 0x000fe40000000f00 */
[----:B------:R-:W-:Y:S02]  /*c0b0*/  IADD3 R5, R5, c[0x0][0x20], RZ ;  /* 0x0000080005057a10 */ /* 0x000fe40007ffe0ff */
[----:B-1---5:R-:W-:Y:S05]  /*c0c0*/  CALL.REL.NOINC `($_ZN7cutlass13device_kernelIN5flash19enable_sm80_to_sm89INS1_16FlashAttnBwdSm80INS1_25CollectiveMainloopBwdSm80ILi2ELi2EN4cute5tupleIJNS5_1CILi128EEES8_NS7_ILi64EEEEEENS_10bfloat16_tEfNS_4arch4Sm80ELb1ELb0ELb1ELb0ELb0ELb0ELb0ELb0ELi2ELi4ELi4ELi4ELb0EEENS1_24CollectiveEpilogueBwdGQAISA_fSD_Li256ELb0ELb0EEENS1_25SingleTileBwdLPTSchedulerILb0ELi128ELb0EEEEEEEEEvNT_6ParamsE$_ZZN4cute6detail9lift_diceINS_5tupleIJiNS2_IJiNS_1CILi0EEEEEEEEES6_EEDaRKT_RKT0_ENKUlRKT_RKT0_E_clIiiEEDaSF_SI_) ;  /* 0x0000247000007944 */ /* 0x022fea0003c00000 */
[----:B------:R1:W5:Y:S01]  /*c0d0*/  LDL R3, [R6+0x4] ;  /* 0x0000040006037983 */ /* 0x0003620000100800 */
[----:B------:R-:W-:-:S03]  /*c0e0*/  MOV R10, 0xc100 ;  /* 0x0000c100000a7802 */ /* 0x000fc60000000f00 */
[----:B-12--5:R-:W-:Y:S05]  /*c0f0*/  CALL.REL.NOINC `($_ZN7cutlass13device_kernelIN5flash19enable_sm80_to_sm89INS1_16FlashAttnBwdSm80INS1_25CollectiveMainloopBwdSm80ILi2ELi2EN4cute5tupleIJNS5_1CILi128EEES8_NS7_ILi64EEEEEENS_10bfloat16_tEfNS_4arch4Sm80ELb1ELb0ELb1ELb0ELb0ELb0ELb0ELb0ELi2ELi4ELi4ELi4ELb0EEENS1_24CollectiveEpilogueBwdGQAISA_fSD_Li256ELb0ELb0EEENS1_25SingleTileBwdLPTSchedulerILb0ELi128ELb0EEEEEEEEEvNT_6ParamsE$_ZZN4cute6detail9lift_diceINS_5tupleIJiNS2_IJiNS_1CILi0EEEEEEEEES6_EEDaRKT_RKT0_ENKUlRKT_RKT0_E_clIS5_S5_EEDaSF_SI_) ;  /* 0x000023c000007944 */ /* 0x026fea0003c00000 */
[----:B------:R2:W-:Y:S01]  /*c100*/  STL [R1+0x1680], R6 ;  /* 0x0016800601007387 */ /* 0x0005e20000100800 */
[----:B------:R-:W-:-:S03]  /*c110*/  MOV R2, 0xc130 ;  /* 0x0000c13000027802 */ /* 0x000fc60000000f00 */
[----:B-12---:R-:W-:Y:S05]  /*c120*/  CALL.REL.NOINC `($_ZN7cutlass13device_kernelIN5flash19enable_sm80_to_sm89INS1_16FlashAttnBwdSm80INS1_25CollectiveMainloopBwdSm80ILi2ELi2EN4cute5tupleIJNS5_1CILi128EEES8_NS7_ILi64EEEEEENS_10bfloat16_tEfNS_4arch4Sm80ELb1ELb0ELb1ELb0ELb0ELb0ELb0ELb0ELi2ELi4ELi4ELi4ELb0EEENS1_24CollectiveEpilogueBwdGQAISA_fSD_Li256ELb0ELb0EEENS1_25SingleTileBwdLPTSchedulerILb0ELi128ELb0EEEEEEEEEvNT_6ParamsE$_ZZN4cute12filter_tupleINS_5tupleIJiNS1_IJiNS_1CILi0EEEEEEEEES5_ZNS_6detail9lift_diceIS5_S5_EEDaRKT_RKT0_EUlRKT_RKT0_E_EEDaSA_SD_OT1_ENKUlDpSG_E_clIJNS1_IJiEEES4_EEEDaSN_) ;  /* 0xfffff5a000007944 */ /* 0x006fea0003c3ffff */
[----:B-----5:R-:W-:Y:S02]  /*c130*/  MOV R2, R5 ;  /* 0x0000000500027202 */ /* 0x020fe40000000f00 */
[----:B------:R-:W-:-:S04]  /*c140*/  MOV R5, 0x0 ;  /* 0x0000000000057802 */ /* 0x000fc80000000f00 */
[----:B------:R-:W-:Y:S05]  /*c150*/  RET.REL.NODEC R4 `(_ZN7cutlass13device_kernelIN5flash19enable_sm80_to_sm89INS1_16FlashAttnBwdSm80INS1_25CollectiveMainloopBwdSm80ILi2ELi2EN4cute5tupleIJNS5_1CILi128EEES8_NS7_ILi64EEEEEENS_10bfloat16_tEfNS_4arch4Sm80ELb1ELb0ELb1ELb0ELb0ELb0ELb0ELb0ELi2ELi4ELi4ELi4ELb0EEENS1_24CollectiveEpilogueBwdGQAISA_fSD_Li256ELb0ELb0EEENS1_25SingleTileBwdLPTSchedulerILb0ELi128ELb0EEEEEEEEEvNT_6ParamsE) ;  /* 0xffff3ea004007950 */ /* 0x000fea0003c3ffff */
        .type           $_ZN7cutlass13device_kernelIN5flash19enable_sm80_to_sm89INS1_16FlashAttnBwdSm80INS1_25CollectiveMainloopBwdSm80ILi2ELi2EN4cute5tupleIJNS5_1CILi128EEES8_NS7_ILi64EEEEEENS_10bfloat16_tEfNS_4arch4Sm80ELb1ELb0ELb1ELb0ELb0ELb0ELb0ELb0ELi2ELi4ELi4ELi4ELb0EEENS1_24CollectiveEpilogueBwdGQAISA_fSD_Li256ELb0ELb0EEENS1_25SingleTileBwdLPTSchedulerILb0ELi128ELb0EEEEEEEEEvNT_6ParamsE$_ZZN4cute4takeILi1ELi2ENS_5tupleIJNS1_IJNS_1CILi1EEENS2_ILi0EEEEEEiEEEEEDaRKT1_ENKUlDpRKT_E_clIJiEEEDaSD_,@function
        .size           $_ZN7cutlass13device_kernelIN5flash19enable_sm80_to_sm89INS1_16FlashAttnBwdSm80INS1_25CollectiveMainloopBwdSm80ILi2ELi2EN4cute5tupleIJNS5_1CILi128EEES8_NS7_ILi64EEEEEENS_10bfloat16_tEfNS_4arch4Sm80ELb1ELb0ELb1ELb0ELb0ELb0ELb0ELb0ELi2ELi4ELi4ELi4ELb0EEENS1_24CollectiveEpilogueBwdGQAISA_fSD_Li256ELb0ELb0EEENS1_25SingleTileBwdLPTSchedulerILb0ELi128ELb0EEEEEEEEEvNT_6ParamsE$_ZZN4cute4takeILi1ELi2ENS_5tupleIJNS1_IJNS_1CILi1EEENS2_ILi0EEEEEEiEEEEEDaRKT1_ENKUlDpRKT_E_clIJiEEEDaSD_,($_ZN7cutlass13device_kernelIN5flash19enable_sm80_to_sm89INS1_16FlashAttnBwdSm80INS1_25CollectiveMainloopBwdSm80ILi2ELi2EN4cute5tupleIJNS5_1CILi128EEES8_NS7_ILi64EEEEEENS_10bfloat16_tEfNS_4arch4Sm80ELb1ELb0ELb1ELb0ELb0ELb0ELb0ELb0ELi2ELi4ELi4ELi4ELb0EEENS1_24CollectiveEpilogueBwdGQAISA_fSD_Li256ELb0ELb0EEENS1_25SingleTileBwdLPTSchedulerILb0ELi128ELb0EEEEEEEEEvNT_6ParamsE$_ZZN4cute4takeILi1ELi3ENS_5tupleIJNS1_IJNS_1CILi1EEENS2_ILi512EEEiEEENS2_ILi4096EEENS1_IJNS1_IJiiEEENS2_ILi8192EEEEEEEEEEEDaRKT1_ENKUlDpRKT_E_clIJS6_S9_EEEDaSH_ - $_ZN7cutlass13device_kernelIN5flash19enable_sm80_to_sm89INS1_16FlashAttnBwdSm80INS1_25CollectiveMainloopBwdSm80ILi2ELi2EN4cute5tupleIJNS5_1CILi128EEES8_NS7_ILi64EEEEEENS_10bfloat16_tEfNS_4arch4Sm80ELb1ELb0ELb1ELb0ELb0ELb0ELb0ELb0ELi2ELi4ELi4ELi4ELb0EEENS1_24CollectiveEpilogueBwdGQAISA_fSD_Li256ELb0ELb0EEENS1_25SingleTileBwdLPTSchedulerILb0ELi128ELb0EEEEEEEEEvNT_6ParamsE$_ZZN4cute4takeILi1ELi2ENS_5tupleIJNS1_IJNS_1CILi1EEENS2_ILi0EEEEEEiEEEEEDaRKT1_ENKUlDpRKT_E_clIJiEEEDaSD_)
$_ZN7cutlass13device_kernelIN5flash19enable_sm80_to_sm89INS1_16FlashAttnBwdSm80INS1_25CollectiveMainloopBwdSm80ILi2ELi2EN4cute5tupleIJNS5_1CILi128EEES8_NS7_ILi64EEEEEENS_10bfloat16_tEfNS_4arch4Sm80ELb1ELb0ELb1ELb0ELb0ELb0ELb0ELb0ELi2ELi4ELi4ELi4ELb0EEENS1_24CollectiveEpilogueBwdGQAISA_fSD_Li256ELb0ELb0EEENS1_25SingleTileBwdLPTSchedulerILb0ELi128ELb0EEEEEEEEEvNT_6ParamsE$_ZZN4cute4takeILi1ELi2ENS_5tupleIJNS1_IJNS_1CILi1EEENS2_ILi0EEEEEEiEEEEEDaRKT1_ENKUlDpRKT_E_clIJiEEEDaSD_:
[----:B------:R-:W-:Y:S02]  /*c160*/  IADD3 R2, R1, 0x1680, RZ ;  /* 0x0000168001027810 */ /* 0x000fe40007ffe0ff */
[----:B------:R-:W-:Y:S02]  /*c170*/  MOV R8, 0xc1a0 ;  /* 0x0000c1a000087802 */ /* 0x000fe40000000f00 */
[----:B------:R-:W-:Y:S02]  /*c180*/  IADD3 R2, R2, c[0x0][0x20], RZ ;  /* 0x0000080002027a10 */ /* 0x000fe40007ffe0ff */
[----:B------:R-:W-:Y:S05]  /*c190*/  CALL.REL.NOINC `($_ZN7cutlass13device_kernelIN5flash19enable_sm80_to_sm89INS1_16FlashAttnBwdSm80INS1_25CollectiveMainloopBwdSm80ILi2ELi2EN4cute5tupleIJNS5_1CILi128EEES8_NS7_ILi64EEEEEENS_10bfloat16_tEfNS_4arch4Sm80ELb1ELb0ELb1ELb0ELb0ELb0ELb0ELb0ELi2ELi4ELi4ELi4ELb0EEENS1_24CollectiveEpilogueBwdGQAISA_fSD_Li256ELb0ELb0EEENS1_25SingleTileBwdLPTSchedulerILb0ELi128ELb0EEEEEEEEEvNT_6ParamsE$_ZN4cute3eso3ESOILb0ELb1EJiEEC2ERKi) ;  /* 0xffffab4000007944 */ /* 0x000fea0003c3ffff */
[----:B-1----:R1:W5:Y:S01]  /*c1a0*/  LDL R3, [R1+0x1680] ;  /* 0x0016800001037983 */ /* 0x0023620000100800 */
[----:B------:R-:W-:-:S04]  /*c1b0*/  MOV R7, 0x0 ;  /* 0x0000000000077802 */ /* 0x000fc80000000f00 */
[----:B------:R-:W-:Y:S05]  /*c1c0*/  RET.REL.NODEC R6 `(_ZN7cutlass13device_kernelIN5flash19enable_sm80_to_sm89INS1_16FlashAttnBwdSm80INS1_25CollectiveMainloopBwdSm80ILi2ELi2EN4cute5tupleIJNS5_1CILi128EEES8_NS7_ILi64EEEEEENS_10bfloat16_tEfNS_4arch4Sm80ELb1ELb0ELb1ELb0ELb0ELb0ELb0ELb0ELi2ELi4ELi4ELi4ELb0EEENS1_24CollectiveEpilogueBwdGQAISA_fSD_Li256ELb0ELb0EEENS1_25SingleTileBwdLPTSchedulerILb0ELi128ELb0EEEEEEEEEvNT_6ParamsE) ;  /* 0xffff3e3006007950 */ /* 0x000fea0003c3ffff */
        .type           $_ZN7cutlass13device_kernelIN5flash19enable_sm80_to_sm89INS1_16FlashAttnBwdSm80INS1_25CollectiveMainloopBwdSm80ILi2ELi2EN4cute5tupleIJNS5_1CILi128EEES8_NS7_ILi64EEEEEENS_10bfloat16_tEfNS_4arch4Sm80ELb1ELb0ELb1ELb0ELb0ELb0ELb0ELb0ELi2ELi4ELi4ELi4ELb0EEENS1_24CollectiveEpilogueBwdGQAISA_fSD_Li256ELb0ELb0EEENS1_25SingleTileBwdLPTSchedulerILb0ELi128ELb0EEEEEEEEEvNT_6ParamsE$_ZZN4cute4takeILi1ELi3ENS_5tupleIJNS1_IJNS_1CILi1EEENS2_ILi512EEEiEEENS2_ILi4096EEENS1_IJNS1_IJiiEEENS2_ILi8192EEEEEEEEEEEDaRKT1_ENKUlDpRKT_E_clIJS6_S9_EEEDaSH_,@function
        .size           $_ZN7cutlass13device_kernelIN5flash19enable_sm80_to_sm89INS1_16FlashAttnBwdSm80INS1_25CollectiveMainloopBwdSm80ILi2ELi2EN4cute5tupleIJNS5_1CILi128EEES8_NS7_ILi64EEEEEENS_10bfloat16_tEfNS_4arch4Sm80ELb1ELb0ELb1ELb0ELb0ELb0ELb0ELb0ELi2ELi4ELi4ELi4ELb0EEENS1_24CollectiveEpilogueBwdGQAISA_fSD_Li256ELb0ELb0EEENS1_25SingleTileBwdLPTSchedulerILb0ELi128ELb0EEEEEEEEEvNT_6ParamsE$_ZZN4cute4takeILi1ELi3ENS_5tupleIJNS1_IJNS_1CILi1EEENS2_ILi512EEEiEEENS2_ILi4096EEENS1_IJNS1_IJiiEEENS2_ILi8192EEEEEEEEEEEDaRKT1_ENKUlDpRKT_E_clIJS6_S9_EEEDaSH_,($_ZN7cutlass13device_kernelIN5flash19enable_sm80_to_sm89INS1_16FlashAttnBwdSm80INS1_25CollectiveMainloopBwdSm80ILi2ELi2EN4cute5tupleIJNS5_1CILi128EEES8_NS7_ILi64EEEEEENS_10bfloat16_tEfNS_4arch4Sm80ELb1ELb0ELb1ELb0ELb0ELb0ELb0ELb0ELi2ELi4ELi4ELi4ELb0EEENS1_24CollectiveEpilogueBwdGQAISA_fSD_Li256ELb0ELb0EEENS1_25SingleTileBwdLPTSchedulerILb0ELi128ELb0EEEEEEEEEvNT_6ParamsE$_ZZN4cute4takeILi1ELi3ENS_5tupleIJNS1_IJNS_1CILi1EEENS2_ILi512EEEiEEENS2_ILi4096EEENS1_IJiiEEEEEEEEDaRKT1_ENKUlDpRKT_E_clIJS6_S7_EEEDaSF_ - $_ZN7cutlass13device_kernelIN5flash19enable_sm80_to_sm89INS1_16FlashAttnBwdSm80INS1_25CollectiveMainloopBwdSm80ILi2ELi2EN4cute5tupleIJNS5_1CILi128EEES8_NS7_ILi64EEEEEENS_10bfloat16_tEfNS_4arch4Sm80ELb1ELb0ELb1ELb0ELb0ELb0ELb0ELb0ELi2ELi4ELi4ELi4ELb0EEENS1_24CollectiveEpilogueBwdGQAISA_fSD_Li256ELb0ELb0EEENS1_25SingleTileBwdLPTSchedulerILb0ELi128ELb0EEEEEEEEEvNT_6ParamsE$_ZZN4cute4takeILi1ELi3ENS_5tupleIJNS1_IJNS_1CILi1EEENS2_ILi512EEEiEEENS2_ILi4096EEENS1_IJNS1_IJiiEEENS2_ILi8192EEEEEEEEEEEDaRKT1_ENKUlDpRKT_E_clIJS6_S9_EEEDaSH_)
$_ZN7cutlass13device_kernelIN5flash19enable_sm80_to_sm89INS1_16FlashAttnBwdSm80INS1_25CollectiveMainloopBwdSm80ILi2ELi2EN4cute5tupleIJNS5_1CILi128EEES8_NS7_ILi64EEEEEENS_10bfloat16_tEfNS_4arch4Sm80ELb1ELb0ELb1ELb0ELb0ELb0ELb0ELb0ELi2ELi4ELi4ELi4ELb0EEENS1_24CollectiveEpilogueBwdGQAISA_fSD_Li256ELb0ELb0EEENS1_25SingleTileBwdLPTSchedulerILb0ELi128ELb0EEEEEEEEEvNT_6ParamsE$_ZZN4cute4takeILi1ELi3ENS_5tupleIJNS1_IJNS_1CILi1EEENS2_ILi512EEEiEEENS2_ILi4096EEENS1_IJNS1_IJiiEEENS2_ILi8192EEEEEEEEEEEDaRKT1_ENKUlDpRKT_E_clIJS6_S9_EEEDaSH_:
[----:B------:R-:W-:Y:S02]  /*c1d0*/  IADD3 R2, R1, 0x1680, RZ ;  /* 0x0000168001027810 */ /* 0x000fe40007ffe0ff */
[----:B------:R-:W-:Y:S02]  /*c1e0*/  MOV R6, 0xc210 ;  /* 0x0000c21000067802 */ /* 0x000fe40000000f00 */
[----:B------:R-:W-:Y:S02]  /*c1f0*/  IADD3 R2, R2, c[0x0][0x20], RZ ;  /* 0x0000080002027a10 */ /* 0x000fe40007ffe0ff */
[----:B------:R-:W-:Y:S05]  /*c200*/  CALL.REL.NOINC `($_ZN7cutlass13device_kernelIN5flash19enable_sm80_to_sm89INS1_16FlashAttnBwdSm80INS1_25CollectiveMainloopBwdSm80ILi2ELi2EN4cute5tupleIJNS5_1CILi128EEES8_NS7_ILi64EEEEEENS_10bfloat16_tEfNS_4arch4Sm80ELb1ELb0ELb1ELb0ELb0ELb0ELb0ELb0ELi2ELi4ELi4ELi4ELb0EEENS1_24CollectiveEpilogueBwdGQAISA_fSD_Li256ELb0ELb0EEENS1_25SingleTileBwdLPTSchedulerILb0ELi128ELb0EEEEEEEEEvNT_6ParamsE$_ZN4cute3eso3ESOILb1ELb0EJNS_1CILi4096EEENS_5tupleIJNS4_IJiiEEENS2_ILi8192EEEEEEEEC2ERKS3_RKS7_) ;  /* 0xffffb7d000007944 */ /* 0x000fea0003c3ffff */
[----:B-1----:R1:W5:Y:S01]  /*c210*/  LDL.64 R2, [R1+0x1680] ;  /* 0x0016800001027983 */ /* 0x0023620000100a00 */
[----:B------:R-:W-:-:S04]  /*c220*/  MOV R5, 0x0 ;  /* 0x0000000000057802 */ /* 0x000fc80000000f00 */
[----:B------:R-:W-:Y:S05]  /*c230*/  RET.REL.NODEC R4 `(_ZN7cutlass13device_kernelIN5flash19enable_sm80_to_sm89INS1_16FlashAttnBwdSm80INS1_25CollectiveMainloopBwdSm80ILi2ELi2EN4cute5tupleIJNS5_1CILi128EEES8_NS7_ILi64EEEEEENS_10bfloat16_tEfNS_4arch4Sm80ELb1ELb0ELb1ELb0ELb0ELb0ELb0ELb0ELi2ELi4ELi4ELi4ELb0EEENS1_24CollectiveEpilogueBwdGQAISA_fSD_Li256ELb0ELb0EEENS1_25SingleTileBwdLPTSchedulerILb0ELi128ELb0EEEEEEEEEvNT_6ParamsE) ;  /* 0xffff3dc004007950 */ /* 0x000fea0003c3ffff */
        .type           $_ZN7cutlass13device_kernelIN5flash19enable_sm80_to_sm89INS1_16FlashAttnBwdSm80INS1_25CollectiveMainloopBwdSm80ILi2ELi2EN4cute5tupleIJNS5_1CILi128EEES8_NS7_ILi64EEEEEENS_10bfloat16_tEfNS_4arch4Sm80ELb1ELb0ELb1ELb0ELb0ELb0ELb0ELb0ELi2ELi4ELi4ELi4ELb0EEENS1_24CollectiveEpilogueBwdGQAISA_fSD_Li256ELb0ELb0EEENS1_25SingleTileBwdLPTSchedulerILb0ELi128ELb0EEEEEEEEEvNT_6ParamsE$_ZZN4cute4takeILi1ELi3ENS_5tupleIJNS1_IJNS_1CILi1EEENS2_ILi512EEEiEEENS2_ILi4096EEENS1_IJiiEEEEEEEEDaRKT1_ENKUlDpRKT_E_clIJS6_S7_EEEDaSF_,@function
        .size           $_ZN7cutlass13device_kernelIN5flash19enable_sm80_to_sm89INS1_16FlashAttnBwdSm80INS1_25CollectiveMainloopBwdSm80ILi2ELi2EN4cute5tupleIJNS5_1CILi128EEES8_NS7_ILi64EEEEEENS_10bfloat16_tEfNS_4arch4Sm80ELb1ELb0ELb1ELb0ELb0ELb0ELb0ELb0ELi2ELi4ELi4ELi4ELb0EEENS1_24CollectiveEpilogueBwdGQAISA_fSD_Li256ELb0ELb0EEENS1_25SingleTileBwdLPTSchedulerILb0ELi128ELb0EEEEEEEEEvNT_6ParamsE$_ZZN4cute4takeILi1ELi3ENS_5tupleIJNS1_IJNS_1CILi1EEENS2_ILi512EEEiEEENS2_ILi4096EEENS1_IJiiEEEEEEEEDaRKT1_ENKUlDpRKT_E_clIJS6_S7_EEEDaSF_,($_ZN7cutlass13device_kernelIN5flash19enable_sm80_to_sm89INS1_16FlashAttnBwdSm80INS1_25CollectiveMainloopBwdSm80ILi2ELi2EN4cute5tupleIJNS5_1CILi128EEES8_NS7_ILi64EEEEEENS_10bfloat16_tEfNS_4arch4Sm80ELb1ELb0ELb1ELb0ELb0ELb0ELb0ELb0ELi2ELi4ELi4ELi4ELb0EEENS1_24CollectiveEpilogueBwdGQAISA_fSD_Li256ELb0ELb0EEENS1_25SingleTileBwdLPTSchedulerILb0ELi128ELb0EEEEEEEEEvNT_6ParamsE$_ZZN4cute4takeILi1ELi3ENS_5tupleIJNS1_IJNS_1CILi1EEEiEEENS2_ILi1024EEENS1_IJiiEEEEEEEEDaRKT1_ENKUlDpRKT_E_clIJS5_S6_EEEDaSE_ - $_ZN7cutlass13device_kernelIN5flash19enable_sm80_to_sm89INS1_16FlashAttnBwdSm80INS1_25CollectiveMainloopBwdSm80ILi2ELi2EN4cute5tupleIJNS5_1CILi128EEES8_NS7_ILi64EEEEEENS_10bfloat16_tEfNS_4arch4Sm80ELb1ELb0ELb1ELb0ELb0ELb0ELb0ELb0ELi2ELi4ELi4ELi4ELb0EEENS1_24CollectiveEpilogueBwdGQAISA_fSD_Li256ELb0ELb0EEENS1_25SingleTileBwdLPTSchedulerILb0ELi128ELb0EEEEEEEEEvNT_6ParamsE$_ZZN4cute4takeILi1ELi3ENS_5tupleIJNS1_IJNS_1CILi1EEENS2_ILi512EEEiEEENS2_ILi4096EEENS1_IJiiEEEEEEEEDaRKT1_ENKUlDpRKT_E_clIJS6_S7_EEEDaSF_)
$_ZN7cutlass13device_kernelIN5flash19enable_sm80_to_sm89INS1_16FlashAttnBwdSm80INS1_25CollectiveMainloopBwdSm80ILi2ELi2EN4cute5tupleIJNS5_1CILi128EEES8_NS7_ILi64EEEEEENS_10bfloat16_tEfNS_4arch4Sm80ELb1ELb0ELb1ELb0ELb0ELb0ELb0ELb0ELi2ELi4ELi4ELi4ELb0EEENS1_24CollectiveEpilogueBwdGQAISA_fSD_Li256ELb0ELb0EEENS1_25SingleTileBwdLPTSchedulerILb0ELi128ELb0EEEEEEEEEvNT_6ParamsE$_ZZN4cute4takeILi1ELi3ENS_5tupleIJNS1_IJNS_1CILi1EEENS2_ILi512EEEiEEENS2_ILi4096EEENS1_IJiiEEEEEEEEDaRKT1_ENKUlDpRKT_E_clIJS6_S7_EEEDaSF_:
[----:B------:R-:W-:Y:S02]  /*c240*/  IADD3 R2, R1, 0x1380, RZ ;  /* 0x0000138001027810 */ /* 0x000fe40007ffe0ff */
[----:B------:R-:W-:Y:S02]  /*c250*/  MOV R6, 0xc280 ;  /* 0x0000c28000067802 */ /* 0x000fe40000000f00 */
[----:B------:R-:W-:Y:S02]  /*c260*/  IADD3 R2, R2, c[0x0][0x20], RZ ;  /* 0x0000080002027a10 */ /* 0x000fe40007ffe0ff */
[----:B------:R-:W-:Y:S05]  /*c270*/  CALL.REL.NOINC `($_ZN7cutlass13device_kernelIN5flash19enable_sm80_to_sm89INS1_16FlashAttnBwdSm80INS1_25CollectiveMainloopBwdSm80ILi2ELi2EN4cute5tupleIJNS5_1CILi128EEES8_NS7_ILi64EEEEEENS_10bfloat16_tEfNS_4arch4Sm80ELb1ELb0ELb1ELb0ELb0ELb0ELb0ELb0ELi2ELi4ELi4ELi4ELb0EEENS1_24CollectiveEpilogueBwdGQAISA_fSD_Li256ELb0ELb0EEENS1_25SingleTileBwdLPTSchedulerILb0ELi128ELb0EEEEEEEEEvNT_6ParamsE$_ZN4cute3eso3ESOILb1ELb0EJNS_1CILi4096EEENS_5tupleIJiiEEEEEC2ERKS3_RKS5_) ;  /* 0xffffb7c000007944 */ /* 0x000fea0003c3ffff */
[----:B-1----:R1:W5:Y:S01]  /*c280*/  LDL.64 R2, [R1+0x1380] ;  /* 0x0013800001027983 */ /* 0x0023620000100a00 */
[----:B------:R-:W-:-:S04]  /*c290*/  MOV R5, 0x0 ;  /* 0x0000000000057802 */ /* 0x000fc80000000f00 */
[----:B------:R-:W-:Y:S05]  /*c2a0*/  RET.REL.NODEC R4 `(_ZN7cutlass13device_kernelIN5flash19enable_sm80_to_sm89INS1_16FlashAttnBwdSm80INS1_25CollectiveMainloopBwdSm80ILi2ELi2EN4cute5tupleIJNS5_1CILi128EEES8_NS7_ILi64EEEEEENS_10bfloat16_tEfNS_4arch4Sm80ELb1ELb0ELb1ELb0ELb0ELb0ELb0ELb0ELi2ELi4ELi4ELi4ELb0EEENS1_24CollectiveEpilogueBwdGQAISA_fSD_Li256ELb0ELb0EEENS1_25SingleTileBwdLPTSchedulerILb0ELi128ELb0EEEEEEEEEvNT_6ParamsE) ;  /* 0xffff3d5004007950 */ /* 0x000fea0003c3ffff */
        .type           $_ZN7cutlass13device_kernelIN5flash19enable_sm80_to_sm89INS1_16FlashAttnBwdSm80INS1_25CollectiveMainloopBwdSm80ILi2ELi2EN4cute5tupleIJNS5_1CILi128EEES8_NS7_ILi64EEEEEENS_10bfloat16_tEfNS_4arch4Sm80ELb1ELb0ELb1ELb0ELb0ELb0ELb0ELb0ELi2ELi4ELi4ELi4ELb0EEENS1_24CollectiveEpilogueBwdGQAISA_fSD_Li256ELb0ELb0EEENS1_25SingleTileBwdLPTSchedulerILb0ELi128ELb0EEEEEEEEEvNT_6ParamsE$_ZZN4cute4takeILi1ELi3ENS_5tupleIJNS1_IJNS_1CILi1EEEiEEENS2_ILi1024EEENS1_IJiiEEEEEEEEDaRKT1_ENKUlDpRKT_E_clIJS5_S6_EEEDaSE_,@function
        .size           $_ZN7cutlass13device_kernelIN5flash19enable_sm80_to_sm89INS1_16FlashAttnBwdSm80INS1_25CollectiveMainloopBwdSm80ILi2ELi2EN4cute5tupleIJNS5_1CILi128EEES8_NS7_ILi64EEEEEENS_10bfloat16_tEfNS_4arch4Sm80ELb1ELb0ELb1ELb0ELb0ELb0ELb0ELb0ELi2ELi4ELi4ELi4ELb0EEENS1_24CollectiveEpilogueBwdGQAISA_fSD_Li256ELb0ELb0EEENS1_25SingleTileBwdLPTSchedulerILb0ELi128ELb0EEEEEEEEEvNT_6ParamsE$_ZZN4cute4takeILi1ELi3ENS_5tupleIJNS1_IJNS_1CILi1EEEiEEENS2_ILi1024EEENS1_IJiiEEEEEEEEDaRKT1_ENKUlDpRKT_E_clIJS5_S6_EEEDaSE_,($_ZN7cutlass13device_kernelIN5flash19enable_sm80_to_sm89INS1_16FlashAttnBwdSm80INS1_25CollectiveMainloopBwdSm80ILi2ELi2EN4cute5tupleIJNS5_1CILi128EEES8_NS7_ILi64EEEEEENS_10bfloat16_tEfNS_4arch4Sm80ELb1ELb0ELb1ELb0ELb0ELb0ELb0ELb0ELi2ELi4ELi4ELi4ELb0EEENS1_24CollectiveEpilogueBwdGQAISA_fSD_Li256ELb0ELb0EEENS1_25SingleTileBwdLPTSchedulerILb0ELi128ELb0EEEEEEEEEvNT_6ParamsE$_ZZN4cute4takeILi1ELi3ENS_5tupleIJNS1_IJiNS_1CILi512EEEEEENS1_IJiiEEENS2_ILi1024EEEEEEEEDaRKT1_ENKUlDpRKT_E_clIJS5_S6_EEEDaSE_ - $_ZN7cutlass13device_kernelIN5flash19enable_sm80_to_sm89INS1_16FlashAttnBwdSm80INS1_25CollectiveMainloopBwdSm80ILi2ELi2EN4cute5tupleIJNS5_1CILi128EEES8_NS7_ILi64EEEEEENS_10bfloat16_tEfNS_4arch4Sm80ELb1ELb0ELb1ELb0ELb0ELb0ELb0ELb0ELi2ELi4ELi4ELi4ELb0EEENS1_24CollectiveEpilogueBwdGQAISA_fSD_Li256ELb0ELb0EEENS1_25SingleTileBwdLPTSchedulerILb0ELi128ELb0EEEEEEEEEvNT_6ParamsE$_ZZN4cute4takeILi1ELi3ENS_5tupleIJNS1_IJNS_1CILi1EEEiEEENS2_ILi1024EEENS1_IJiiEEEEEEEEDaRKT1_ENKUlDpRKT_E_clIJS5_S6_EEEDaSE_)
$_ZN7cutlass13device_kernelIN5flash19enable_sm80_to_sm89INS1_16FlashAttnBwdSm80INS1_25CollectiveMainloopBwdSm80ILi2ELi2EN4cute5tupleIJNS5_1CILi128EEES8_NS7_ILi64EEEEEENS_10bfloat16_tEfNS_4arch4Sm80ELb1ELb0ELb1ELb0ELb0ELb0ELb0ELb0ELi2ELi4ELi4ELi4ELb0EEENS1_24CollectiveEpilogueBwdGQAISA_fSD_Li256ELb0ELb0EEENS1_25SingleTileBwdLPTSchedulerILb0ELi128ELb0EEEEEEEEEvNT_6ParamsE$_ZZN4cute4takeILi1ELi3ENS_5tupleIJNS1_IJNS_1CILi1EEEiEEENS2_ILi1024EEENS1_IJiiEEEEEEEEDaRKT1_ENKUlDpRKT_E_clIJS5_S6_EEEDaSE_:
[----:B------:R-:W-:Y:S02]  /*c2b0*/  IADD3 R2, R1, 0x1380, RZ ;  /* 0x0000138001027810 */ /* 0x000fe40007ffe0ff */
[----:B------:R-:W-:Y:S02]  /*c2c0*/  MOV R6, 0xc2f0 ;  /* 0x0000c2f000067802 */ /* 0x000fe40000000f00 */
[----:B------:R-:W-:Y:S02]  /*c2d0*/  IADD3 R2, R2, c[0x0][0x20], RZ ;  /* 0x0000080002027a10 */ /* 0x000fe40007ffe0ff */
[----:B------:R-:W-:Y:S05]  /*c2e0*/  CALL.REL.NOINC `($_ZN7cutlass13device_kernelIN5flash19enable_sm80_to_sm89INS1_16FlashAttnBwdSm80INS1_25CollectiveMainloopBwdSm80ILi2ELi2EN4cute5tupleIJNS5_1CILi128EEES8_NS7_ILi64EEEEEENS_10bfloat16_tEfNS_4arch4Sm80ELb1ELb0ELb1ELb0ELb0ELb0ELb0ELb0ELi2ELi4ELi4ELi4ELb0EEENS1_24CollectiveEpilogueBwdGQAISA_fSD_Li256ELb0ELb0EEENS1_25SingleTileBwdLPTSchedulerILb0ELi128ELb0EEEEEEEEEvNT_6ParamsE$_ZN4cute3eso3ESOILb1ELb0EJNS_1CILi1024EEENS_5tupleIJiiEEEEEC2ERKS3_RKS5_) ;  /* 0xffffb16000007944 */ /* 0x000fea0003c3ffff */
[----:B-1----:R1:W5:Y:S01]  /*c2f0*/  LDL.64 R2, [R1+0x1380] ;  /* 0x0013800001027983 */ /* 0x0023620000100a00 */
[----:B------:R-:W-:-:S04]  /*c300*/  MOV R5, 0x0 ;  /* 0x0000000000057802 */ /* 0x000fc80000000f00 */
[----:B------:R-:W-:Y:S05]  /*c310*/  RET.REL.NODEC R4 `(_ZN7cutlass13device_kernelIN5flash19enable_sm80_to_sm89INS1_16FlashAttnBwdSm80INS1_25CollectiveMainloopBwdSm80ILi2ELi2EN4cute5tupleIJNS5_1CILi128EEES8_NS7_ILi64EEEEEENS_10bfloat16_tEfNS_4arch4Sm80ELb1ELb0ELb1ELb0ELb0ELb0ELb0ELb0ELi2ELi4ELi4ELi4ELb0EEENS1_24CollectiveEpilogueBwdGQAISA_fSD_Li256ELb0ELb0EEENS1_25SingleTileBwdLPTSchedulerILb0ELi128ELb0EEEEEEEEEvNT_6ParamsE) ;  /* 0xffff3ce004007950 */ /* 0x000fea0003c3ffff */
        .type           $_ZN7cutlass13device_kernelIN5flash19enable_sm80_to_sm89INS1_16FlashAttnBwdSm80INS1_25CollectiveMainloopBwdSm80ILi2ELi2EN4cute5tupleIJNS5_1CILi128EEES8_NS7_ILi64EEEEEENS_10bfloat16_tEfNS_4arch4Sm80ELb1ELb0ELb1ELb0ELb0ELb0ELb0ELb0ELi2ELi4ELi4ELi4ELb0EEENS1_24CollectiveEpilogueBwdGQAISA_fSD_Li256ELb0ELb0EEENS1_25SingleTileBwdLPTSchedulerILb0ELi128ELb0EEEEEEEEEvNT_6ParamsE$_ZZN4cute4takeILi1ELi3ENS_5tupleIJNS1_IJiNS_1CILi512EEEEEENS1_IJiiEEENS2_ILi1024EEEEEEEEDaRKT1_ENKUlDpRKT_E_clIJS5_S6_EEEDaSE_,@function
        .size           $_ZN7cutlass13device_kernelIN5flash19enable_sm80_to_sm89INS1_16FlashAttnBwdSm80INS1_25CollectiveMainloopBwdSm80ILi2ELi2EN4cute5tupleIJNS5_1CILi128EEES8_NS7_ILi64EEEEEENS_10bfloat16_tEfNS_4arch4Sm80ELb1ELb0ELb1ELb0ELb0ELb0ELb0ELb0ELi2ELi4ELi4ELi4ELb0EEENS1_24CollectiveEpilogueBwdGQAISA_fSD_Li256ELb0ELb0EEENS1_25SingleTileBwdLPTSchedulerILb0ELi128ELb0EEEEEEEEEvNT_6ParamsE$_ZZN4cute4takeILi1ELi3ENS_5tupleIJNS1_IJiNS_1CILi512EEEEEENS1_IJiiEEENS2_ILi1024EEEEEEEEDaRKT1_ENKUlDpRKT_E_clIJS5_S6_EEEDaSE_,($_ZN7cutlass13device_kernelIN5flash19enable_sm80_to_sm89INS1_16FlashAttnBwdSm80INS1_25CollectiveMainloopBwdSm80ILi2ELi2EN4cute5tupleIJNS5_1CILi128EEES8_NS7_ILi64EEEEEENS_10bfloat16_tEfNS_4arch4Sm80ELb1ELb0ELb1ELb0ELb0ELb0ELb0ELb0ELi2ELi4ELi4ELi4ELb0EEENS1_24CollectiveEpilogueBwdGQAISA_fSD_Li256ELb0ELb0EEENS1_25SingleTileBwdLPTSchedulerILb0ELi128ELb0EEEEEEEEEvNT_6ParamsE$_ZZN4cute5sliceINS_5tupleIJNS1_IJNS_10UnderscoreENS_1CILi0EEEEEENS1_IJS4_S2_EEEEEENS1_IJNS1_IJNS1_IJNS3_ILi1EEES4_EEES4_EEENS1_IJNS1_IJS4_S4_EEEiEEEEEEEEDaRKT_RKT0_ENKUlRKT_RKT0_E_clIS6_SC_EEDaSM_SP_ - $_ZN7cutlass13device_kernelIN5flash19enable_sm80_to_sm89INS1_16FlashAttnBwdSm80INS1_25CollectiveMainloopBwdSm80ILi2ELi2EN4cute5tupleIJNS5_1CILi128EEES8_NS7_ILi64EEEEEENS_10bfloat16_tEfNS_4arch4Sm80ELb1ELb0ELb1ELb0ELb0ELb0ELb0ELb0ELi2ELi4ELi4ELi4ELb0EEENS1_24CollectiveEpilogueBwdGQAISA_fSD_Li256ELb0ELb0EEENS1_25SingleTileBwdLPTSchedulerILb0ELi128ELb0EEEEEEEEEvNT_6ParamsE$_ZZN4cute4takeILi1ELi3ENS_5tupleIJNS1_IJiNS_1CILi512EEEEEENS1_IJiiEEENS2_ILi1024EEEEEEEEDaRKT1_ENKUlDpRKT_E_clIJS5_S6_EEEDaSE_)
$_ZN7cutlass13device_kernelIN5flash19enable_sm80_to_sm89INS1_16FlashAttnBwdSm80INS1_25CollectiveMainloopBwdSm80ILi2ELi2EN4cute5tupleIJNS5_1CILi128EEES8_NS7_ILi64EEEEEENS_10bfloat16_tEfNS_4arch4Sm80ELb1ELb0ELb1ELb0ELb0ELb0ELb0ELb0ELi2ELi4ELi4ELi4ELb0EEENS1_24CollectiveEpilogueBwdGQAISA_fSD_Li256ELb0ELb0EEENS1_25SingleTileBwdLPTSchedulerILb0ELi128ELb0EEEEEEEEEvNT_6ParamsE$_ZZN4cute4takeILi1ELi3ENS_5tupleIJNS1_IJiNS_1CILi512EEEEEENS1_IJiiEEENS2_ILi1024EEEEEEEEDaRKT1_ENKUlDpRKT_E_clIJS5_S6_EEEDaSE_:
[----:B------:R-:W-:Y:S02]  /*c320*/  IADD3 R2, R1, 0x1680, RZ ;  /* 0x0000168001027810 */ /* 0x000fe40007ffe0ff */
[----:B------:R-:W-:Y:S02]  /*c330*/  MOV R6, 0xc360 ;  /* 0x0000c36000067802 */ /* 0x000fe40000000f00 */
[----:B------:R-:W-:Y:S02]  /*c340*/  IADD3 R2, R2, c[0x0][0x20], RZ ;  /* 0x0000080002027a10 */ /* 0x000fe40007ffe0ff */
[----:B------:R-:W-:Y:S05]  /*c350*/  CALL.REL.NOINC `($_ZN7cutlass13device_kernelIN5flash19enable_sm80_to_sm89INS1_16FlashAttnBwdSm80INS1_25CollectiveMainloopBwdSm80ILi2ELi2EN4cute5tupleIJNS5_1CILi128EEES8_NS7_ILi64EEEEEENS_10bfloat16_tEfNS_4arch4Sm80ELb1ELb0ELb1ELb0ELb0ELb0ELb0ELb0ELi2ELi4ELi4ELi4ELb0EEENS1_24CollectiveEpilogueBwdGQAISA_fSD_Li256ELb0ELb0EEENS1_25SingleTileBwdLPTSchedulerILb0ELi128ELb0EEEEEEEEEvNT_6ParamsE$_ZN4cute3eso3ESOILb0ELb1EJNS_5tupleIJiiEEENS_1CILi1024EEEEEC2ERKS3_RKS5_) ;  /* 0xffffa88000007944 */ /* 0x000fea0003c3ffff */
[----:B-1----:R1:W5:Y:S01]  /*c360*/  LDL.64 R2, [R1+0x1680] ;  /* 0x0016800001027983 */ /* 0x0023620000100a00 */
[----:B------:R-:W-:-:S04]  /*c370*/  MOV R5, 0x0 ;  /* 0x0000000000057802 */ /* 0x000fc80000000f00 */
[----:B------:R-:W-:Y:S05]  /*c380*/  RET.REL.NODEC R4 `(_ZN7cutlass13device_kernelIN5flash19enable_sm80_to_sm89INS1_16FlashAttnBwdSm80INS1_25CollectiveMainloopBwdSm80ILi2ELi2EN4cute5tupleIJNS5_1CILi128EEES8_NS7_ILi64EEEEEENS_10bfloat16_tEfNS_4arch4Sm80ELb1ELb0ELb1ELb0ELb0ELb0ELb0ELb0ELi2ELi4ELi4ELi4ELb0EEENS1_24CollectiveEpilogueBwdGQAISA_fSD_Li256ELb0ELb0EEENS1_25SingleTileBwdLPTSchedulerILb0ELi128ELb0EEEEEEEEEvNT_6ParamsE) ;  /* 0xffff3c7004007950 */ /* 0x000fea0003c3ffff */
        .type           $_ZN7cutlass13device_kernelIN5flash19enable_sm80_to_sm89INS1_16FlashAttnBwdSm80INS1_25CollectiveMainloopBwdSm80ILi2ELi2EN4cute5tupleIJNS5_1CILi128EEES8_NS7_ILi64EEEEEENS_10bfloat16_tEfNS_4arch4Sm80ELb1ELb0ELb1ELb0ELb0ELb0ELb0ELb0ELi2ELi4ELi4ELi4ELb0EEENS1_24CollectiveEpilogueBwdGQAISA_fSD_Li256ELb0ELb0EEENS1_25SingleTileBwdLPTSchedulerILb0ELi128ELb0EEEEEEEEEvNT_6ParamsE$_ZZN4cute5sliceINS_5tupleIJNS1_IJNS_10UnderscoreENS_1CILi0EEEEEENS1_IJS4_S2_EEEEEENS1_IJNS1_IJNS1_IJNS3_ILi1EEES4_EEES4_EEENS1_IJNS1_IJS4_S4_EEEiEEEEEEEEDaRKT_RKT0_ENKUlRKT_RKT0_E_clIS6_SC_EEDaSM_SP_,@function
        .size           $_ZN7cutlass13device_kernelIN5flash19enable_sm80_to_sm89INS1_16FlashAttnBwdSm80INS1_25CollectiveMainloopBwdSm80ILi2ELi2EN4cute5tupleIJNS5_1CILi128EEES8_NS7_ILi64EEEEEENS_10bfloat16_tEfNS_4arch4Sm80ELb1ELb0ELb1ELb0ELb0ELb0ELb0ELb0ELi2ELi4ELi4ELi4ELb0EEENS1_24CollectiveEpilogueBwdGQAISA_fSD_Li256ELb0ELb0EEENS1_25SingleTileBwdLPTSchedulerILb0ELi128ELb0EEEEEEEEEvNT_6ParamsE$_ZZN4cute5sliceINS_5tupleIJNS1_IJNS_10UnderscoreENS_1CILi0EEEEEENS1_IJS4_S2_EEEEEENS1_IJNS1_IJNS1_IJNS3_ILi1EEES4_EEES4_EEENS1_IJNS1_IJS4_S4_EEEiEEEEEEEEDaRKT_RKT0_ENKUlRKT_RKT0_E_clIS6_SC_EEDaSM_SP_,($_ZN7cutlass13device_kernelIN5flash19enable_sm80_to_sm89INS1_16FlashAttnBwdSm80INS1_25CollectiveMainloopBwdSm80ILi2ELi2EN4cute5tupleIJNS5_1CILi128EEES8_NS7_ILi64EEEEEENS_10bfloat16_tEfNS_4arch4Sm80ELb1ELb0ELb1ELb0ELb0ELb0ELb0ELb0ELi2ELi4ELi4ELi4ELb0EEENS1_24CollectiveEpilogueBwdGQAISA_fSD_Li256ELb0ELb0EEENS1_25SingleTileBwdLPTSchedulerILb0ELi128ELb0EEEEEEEEEvNT_6ParamsE$_ZZN4cute5sliceINS_5tupleIJNS_10UnderscoreES2_NS_1CILi0EEEEEENS1_IJNS1_IJNS3_ILi1EEES4_EEEiNS3_ILi1024EEEEEEEEDaRKT_RKT0_ENKUlRKT_RKT0_E_clIS2_iEEDaSI_SL_ - $_ZN7cutlass13device_kernelIN5flash19enable_sm80_to_sm89INS1_16FlashAttnBwdSm80INS1_25CollectiveMainloopBwdSm80ILi2ELi2EN4cute5tupleIJNS5_1CILi128EEES8_NS7_ILi64EEEEEENS_10bfloat16_tEfNS_4arch4Sm80ELb1ELb0ELb1ELb0ELb0ELb0ELb0ELb0ELi2ELi4ELi4ELi4ELb0EEENS1_24CollectiveEpilogueBwdGQAISA_fSD_Li256ELb0ELb0EEENS1_25SingleTileBwdLPTSchedulerILb0ELi128ELb0EEEEEEEEEvNT_6ParamsE$_ZZN4cute5sliceINS_5tupleIJNS1_IJNS_10UnderscoreENS_1CILi0EEEEEENS1_IJS4_S2_EEEEEENS1_IJNS1_IJNS1_IJNS3_ILi1EEES4_EEES4_EEENS1_IJNS1_IJS4_S4_EEEiEEEEEEEEDaRKT_RKT0_ENKUlRKT_RKT0_E_clIS6_SC_EEDaSM_SP_)
$_ZN7cutlass13device_kernelIN5flash19enable_sm80_to_sm89INS1_16FlashAttnBwdSm80INS1_25CollectiveMainloopBwdSm80ILi2ELi2EN4cute5tupleIJNS5_1CILi128EEES8_NS7_ILi64EEEEEENS_10bfloat16_tEfNS_4arch4Sm80ELb1ELb0ELb1ELb0ELb0ELb0ELb0ELb0ELi2ELi4ELi4ELi4ELb0EEENS1_24CollectiveEpilogueBwdGQAISA_fSD_Li256ELb0ELb0EEENS1_25SingleTileBwdLPTSchedulerILb0ELi128ELb0EEEEEEEEEvNT_6ParamsE$_ZZN4cute5sliceINS_5tupleIJNS1_IJNS_10UnderscoreENS_1CILi0EEEEEENS1_IJS4_S2_EEEEEENS1_IJNS1_IJNS1_IJNS3_ILi1EEES4_EEES4_EEENS1_IJNS1_IJS4_S4_EEEiEEEEEEEEDaRKT_RKT0_ENKUlRKT_RKT0_E_clIS6_SC_EEDaSM_SP_:
[----:B------:R-:W-:Y:S02]  /*c390*/  MOV R10, 0xc3b0 ;  /* 0x0000c3b0000a7802 */ /* 0x000fe40000000f00 */
[----:B------:R-:W-:Y:S05]  /*c3a0*/  CALL.REL.NOINC `($_ZN7cutlass13device_kernelIN5flash19enable_sm80_to_sm89INS1_16FlashAttnBwdSm80INS1_25CollectiveMainloopBwdSm80ILi2ELi2EN4cute5tupleIJNS5_1CILi128EEES8_NS7_ILi64EEEEEENS_10bfloat16_tEfNS_4arch4Sm80ELb1ELb0ELb1ELb0ELb0ELb0ELb0ELb0ELi2ELi4ELi4ELi4ELb0EEENS1_24CollectiveEpilogueBwdGQAISA_fSD_Li256ELb0ELb0EEENS1_25SingleTileBwdLPTSchedulerILb0ELi128ELb0EEEEEEEEEvNT_6ParamsE$_ZZN4cute6detail10lift_sliceINS_5tupleIJNS_1CILi0EEENS_10UnderscoreEEEENS2_IJNS2_IJS4_S4_EEEiEEEEEDaRKT_RKT0_ENKUlRKT_RKT0_E_clIS5_iEEDaSH_SK_) ;  /* 0x000002a000007944 */ /* 0x000fea0003c00000 */
[----:B------:R-:W-:Y:S02]  /*c3b0*/  MOV R10, 0xc3d0 ;  /* 0x0000c3d0000a7802 */ /* 0x000fe40000000f00 */
[----:B-1---5:R-:W-:Y:S05]  /*c3c0*/  CALL.REL.NOINC `($_ZN7cutlass13device_kernelIN5flash19enable_sm80_to_sm89INS1_16FlashAttnBwdSm80INS1_25CollectiveMainloopBwdSm80ILi2ELi2EN4cute5tupleIJNS5_1CILi128EEES8_NS7_ILi64EEEEEENS_10bfloat16_tEfNS_4arch4Sm80ELb1ELb0ELb1ELb0ELb0ELb0ELb0ELb0ELi2ELi4ELi4ELi4ELb0EEENS1_24CollectiveEpilogueBwdGQAISA_fSD_Li256ELb0ELb0EEENS1_25SingleTileBwdLPTSchedulerILb0ELi128ELb0EEEEEEEEEvNT_6ParamsE$_ZZN4cute12filter_tupleINS_5tupleIJNS_1CILi0EEENS_10UnderscoreEEEENS1_IJNS1_IJS3_S3_EEEiEEEZNS_6detail10lift_sliceIS5_S7_EEDaRKT_RKT0_EUlRKT_RKT0_E_EEDaSC_SF_OT1_ENKUlDpSI_E_clIJNS1_IJEEENS1_IJiEEEEEEDaSP_) ;  /* 0xffffef5000007944 */ /* 0x022fea0003c3ffff */
[----:B------:R-:W-:Y:S02]  /*c3d0*/  MOV R7, 0x0 ;  /* 0x0000000000077802 */ /* 0x000fe40000000f00 */
[----:B-----5:R-:W-:Y:S02]  /*c3e0*/  MOV R3, R2 ;  /* 0x0000000200037202 */ /* 0x020fe40000000f00 */
[----:B------:R-:W-:Y:S05]  /*c3f0*/  RET.REL.NODEC R6 `(_ZN7cutlass13device_kernelIN5flash19enable_sm80_to_sm89INS1_16FlashAttnBwdSm80INS1_25CollectiveMainloopBwdSm80ILi2ELi2EN4cute5tupleIJNS5_1CILi128EEES8_NS7_ILi64EEEEEENS_10bfloat16_tEfNS_4arch4Sm80ELb1ELb0ELb1ELb0ELb0ELb0ELb0ELb0ELi2ELi4ELi4ELi4ELb0EEENS1_24CollectiveEpilogueBwdGQAISA_fSD_Li256ELb0ELb0EEENS1_25SingleTileBwdLPTSchedulerILb0ELi128ELb0EEEEEEEEEvNT_6ParamsE) ;  /* 0xffff3c0006007950 */ /* 0x000fea0003c3ffff */
        .type           $_ZN7cutlass13device_kernelIN5flash19enable_sm80_to_sm89INS1_16FlashAttnBwdSm80INS1_25CollectiveMainloopBwdSm80ILi2ELi2EN4cute5tupleIJNS5_1CILi128EEES8_NS7_ILi64EEEEEENS_10bfloat16_tEfNS_4arch4Sm80ELb1ELb0ELb1ELb0ELb0ELb0ELb0ELb0ELi2ELi4ELi4ELi4ELb0EEENS1_24CollectiveEpilogueBwdGQAISA_fSD_Li256ELb0ELb0EEENS1_25SingleTileBwdLPTSchedulerILb0ELi128ELb0EEEEEEEEEvNT_6ParamsE$_ZZN4cute5sliceINS_5tupleIJNS_10UnderscoreES2_NS_1CILi0EEEEEENS1_IJNS1_IJNS3_ILi1EEES4_EEEiNS3_ILi1024EEEEEEEEDaRKT_RKT0_ENKUlRKT_RKT0_E_clIS2_iEEDaSI_SL_,@function
        .size           $_ZN7cutlass13device_kernelIN5flash19enable_sm80_to_sm89INS1_16FlashAttnBwdSm80INS1_25CollectiveMainloopBwdSm80ILi2ELi2EN4cute5tupleIJNS5_1CILi128EEES8_NS7_ILi64EEEEEENS_10bfloat16_tEfNS_4arch4Sm80ELb1ELb0ELb1ELb0ELb0ELb0ELb0ELb0ELi2ELi4ELi4ELi4ELb0EEENS1_24CollectiveEpilogueBwdGQAISA_fSD_Li256ELb0ELb0EEENS1_25SingleTileBwdLPTSchedulerILb0ELi128ELb0EEEEEEEEEvNT_6ParamsE$_ZZN4cute5sliceINS_5tupleIJNS_10UnderscoreES2_NS_1CILi0EEEEEENS1_IJNS1_IJNS3_ILi1EEES4_EEEiNS3_ILi1024EEEEEEEEDaRKT_RKT0_ENKUlRKT_RKT0_E_clIS2_iEEDaSI_SL_,($_ZN7cutlass13device_kernelIN5flash19enable_sm80_to_sm89INS1_16FlashAttnBwdSm80INS1_25CollectiveMainloopBwdSm80ILi2ELi2EN4cute5tupleIJNS5_1CILi128EEES8_NS7_ILi64EEEEEENS_10bfloat16_tEfNS_4arch4Sm80ELb1ELb0ELb1ELb0ELb0ELb0ELb0ELb0ELi2ELi4ELi4ELi4ELb0EEENS1_24CollectiveEpilogueBwdGQAISA_fSD_Li256ELb0ELb0EEENS1_25SingleTileBwdLPTSchedulerILb0ELi128ELb0EEEEEEEEEvNT_6ParamsE$_ZZN4cute5sliceINS_5tupleIJNS_10UnderscoreES2_S2_iEEENS1_IJNS1_IJNS_1CILi1EEENS4_ILi0EEEEEENS4_ILi4096EEENS1_IJiiEEENS1_IJS6_NS4_ILi8192EEEEEEEEEEEDaRKT_RKT0_ENKUlRKT_RKT0_E_clIS2_S9_EEDaSL_SO_ - $_ZN7cutlass13device_kernelIN5flash19enable_sm80_to_sm89INS1_16FlashAttnBwdSm80INS1_25CollectiveMainloopBwdSm80ILi2ELi2EN4cute5tupleIJNS5_1CILi128EEES8_NS7_ILi64EEEEEENS_10bfloat16_tEfNS_4arch4Sm80ELb1ELb0ELb1ELb0ELb0ELb0ELb0ELb0ELi2ELi4ELi4ELi4ELb0EEENS1_24CollectiveEpilogueBwdGQAISA_fSD_Li256ELb0ELb0EEENS1_25SingleTileBwdLPTSchedulerILb0ELi128ELb0EEEEEEEEEvNT_6ParamsE$_ZZN4cute5sliceINS_5tupleIJNS_10UnderscoreES2_NS_1CILi0EEEEEENS1_IJNS1_IJNS3_ILi1EEES4_EEEiNS3_ILi1024EEEEEEEEDaRKT_RKT0_ENKUlRKT_RKT0_E_clIS2_iEEDaSI_SL_)
$_ZN7cutlass13device_kernelIN5flash19enable_sm80_to_sm89INS1_16FlashAttnBwdSm80INS1_25CollectiveMainloopBwdSm80ILi2ELi2EN4cute5tupleIJNS5_1CILi128EEES8_NS7_ILi64EEEEEENS_10bfloat16_tEfNS_4arch4Sm80ELb1ELb0ELb1ELb0ELb0ELb0ELb0ELb0ELi2ELi4ELi4ELi4ELb0EEENS1_24CollectiveEpilogueBwdGQAISA_fSD_Li256ELb0ELb0EEENS1_25SingleTileBwdLPTSchedulerILb0ELi128ELb0EEEEEEEEEvNT_6ParamsE$_ZZN4cute5sliceINS_5tupleIJNS_10UnderscoreES2_NS_1CILi0EEEEEENS1_IJNS1_IJNS3_ILi1EEES4_EEEiNS3_ILi1024EEEEEEEEDaRKT_RKT0_ENKUlRKT_RKT0_E_clIS2_iEEDaSI_SL_:
[----:B------:R-:W-:Y:S02]  /*c400*/  IADD3 R2, R1, 0x1680, RZ ;  /* 0x0000168001027810 */ /* 0x000fe40007ffe0ff */
[----:B------:R-:W-:Y:S02]  /*c410*/  MOV R8, 0xc440 ;  /* 0x0000c44000087802 */ /* 0x000fe40000000f00 */
[----:B------:R-:W-:Y:S02]  /*c420*/  IADD3 R2, R2, c[0x0][0x20], RZ ;  /* 0x0000080002027a10 */ /* 0x000fe40007ffe0ff */
[----:B------:R-:W-:Y:S05]  /*c430*/  CALL.REL.NOINC `($_ZN7cutlass13device_kernelIN5flash19enable_sm80_to_sm89INS1_16FlashAttnBwdSm80INS1_25CollectiveMainloopBwdSm80ILi2ELi2EN4cute5tupleIJNS5_1CILi128EEES8_NS7_ILi64EEEEEENS_10bfloat16_tEfNS_4arch4Sm80ELb1ELb0ELb1ELb0ELb0ELb0ELb0ELb0ELi2ELi4ELi4ELi4ELb0EEENS1_24CollectiveEpilogueBwdGQAISA_fSD_Li256ELb0ELb0EEENS1_25SingleTileBwdLPTSchedulerILb0ELi128ELb0EEEEEEEEEvNT_6ParamsE$_ZN4cute3eso3ESOILb0ELb1EJiEEC2ERKi) ;  /* 0xffffa8a000007944 */ /* 0x000fea0003c3ffff */
[----:B-1----:R1:W5:Y:S01]  /*c440*/  LDL R3, [R1+0x1680] ;  /* 0x0016800001037983 */ /* 0x0023620000100800 */
[----:B------:R-:W-:-:S04]  /*c450*/  MOV R11, 0x0 ;  /* 0x00000000000b7802 */ /* 0x000fc80000000f00 */
[----:B------:R-:W-:Y:S05]  /*c460*/  RET.REL.NODEC R10 `(_ZN7cutlass13device_kernelIN5flash19enable_sm80_to_sm89INS1_16FlashAttnBwdSm80INS1_25CollectiveMainloopBwdSm80ILi2ELi2EN4cute5tupleIJNS5_1CILi128EEES8_NS7_ILi64EEEEEENS_10bfloat16_tEfNS_4arch4Sm80ELb1ELb0ELb1ELb0ELb0ELb0ELb0ELb0ELi2ELi4ELi4ELi4ELb0EEENS1_24CollectiveEpilogueBwdGQAISA_fSD_Li256ELb0ELb0EEENS1_25SingleTileBwdLPTSchedulerILb0ELi128ELb0EEEEEEEEEvNT_6ParamsE) ;  /* 0xffff3b900a007950 */ /* 0x000fea0003c3ffff */
        .type           $_ZN7cutlass13device_kernelIN5flash19enable_sm80_to_sm89INS1_16FlashAttnBwdSm80INS1_25CollectiveMainloopBwdSm80ILi2ELi2EN4cute5tupleIJNS5_1CILi128EEES8_NS7_ILi64EEEEEENS_10bfloat16_tEfNS_4arch4Sm80ELb1ELb0ELb1ELb0ELb0ELb0ELb0ELb0ELi2ELi4ELi4ELi4ELb0EEENS1_24CollectiveEpilogueBwdGQAISA_fSD_Li256ELb0ELb0EEENS1_25SingleTileBwdLPTSchedulerILb0ELi128ELb0EEEEEEEEEvNT_6ParamsE$_ZZN4cute5sliceINS_5tupleIJNS_10UnderscoreES2_S2_iEEENS1_IJNS1_IJNS_1CILi1EEENS4_ILi0EEEEEENS4_ILi4096EEENS1_IJiiEEENS1_IJS6_NS4_ILi8192EEEEEEEEEEEDaRKT_RKT0_ENKUlRKT_RKT0_E_clIS2_S9_EEDaSL_SO_,@function
        .size           $_ZN7cutlass13device_kernelIN5flash19enable_sm80_to_sm89INS1_16FlashAttnBwdSm80INS1_25CollectiveMainloopBwdSm80ILi2ELi2EN4cute5tupleIJNS5_1CILi128EEES8_NS7_ILi64EEEEEENS_10bfloat16_tEfNS_4arch4Sm80ELb1ELb0ELb1ELb0ELb0ELb0ELb0ELb0ELi2ELi4ELi4ELi4ELb0EEENS1_24CollectiveEpilogueBwdGQAISA_fSD_Li256ELb0ELb0EEENS1_25SingleTileBwdLPTSchedulerILb0ELi128ELb0EEEEEEEEEvNT_6ParamsE$_ZZN4cute5sliceINS_5tupleIJNS_10UnderscoreES2_S2_iEEENS1_IJNS1_IJNS_1CILi1EEENS4_ILi0EEEEEENS4_ILi4096EEENS1_IJiiEEENS1_IJS6_NS4_ILi8192EEEEEEEEEEEDaRKT_RKT0_ENKUlRKT_RKT0_E_clIS2_S9_EEDaSL_SO_,($_ZN7cutlass13device_kernelIN5flash19enable_sm80_to_sm89INS1_16FlashAttnBwdSm80INS1_25CollectiveMainloopBwdSm80ILi2ELi2EN4cute5tupleIJNS5_1CILi128EEES8_NS7_ILi64EEEEEENS_10bfloat16_tEfNS_4arch4Sm80ELb1ELb0ELb1ELb0ELb0ELb0ELb0ELb0ELi2ELi4ELi4ELi4ELb0EEENS1_24CollectiveEpilogueBwdGQAISA_fSD_Li256ELb0ELb0EEENS1_25SingleTileBwdLPTSchedulerILb0ELi128ELb0EEEEEEEEEvNT_6ParamsE$_ZZN4cute5sliceINS_5tupleIJNS_10UnderscoreES2_S2_iEEENS1_IJNS1_IJNS_1CILi1EEENS4_ILi0EEEEEEiNS4_ILi1024EEENS4_ILi8192EEEEEEEEDaRKT_RKT0_ENKUlRKT_RKT0_E_clIS2_iEEDaSJ_SM_ - $_ZN7cutlass13device_kernelIN5flash19enable_sm80_to_sm89INS1_16FlashAttnBwdSm80INS1_25CollectiveMainloopBwdSm80ILi2ELi2EN4cute5tupleIJNS5_1CILi128EEES8_NS7_ILi64EEEEEENS_10bfloat16_tEfNS_4arch4Sm80ELb1ELb0ELb1ELb0ELb0ELb0ELb0ELb0ELi2ELi4ELi4ELi4ELb0EEENS1_24CollectiveEpilogueBwdGQAISA_fSD_Li256ELb0ELb0EEENS1_25SingleTileBwdLPTSchedulerILb0ELi128ELb0EEEEEEEEEvNT_6ParamsE$_ZZN4cute5sliceINS_5tupleIJNS_10UnderscoreES2_S2_iEEENS1_IJNS1_IJNS_1CILi1EEENS4_ILi0EEEEEENS4_ILi4096EEENS1_IJiiEEENS1_IJS6_NS4_ILi8192EEEEEEEEEEEDaRKT_RKT0_ENKUlRKT_RKT0_E_clIS2_S9_EEDaSL_SO_)
$_ZN7cutlass13device_kernelIN5flash19enable_sm80_to_sm89INS1_16FlashAttnBwdSm80INS1_25CollectiveMainloopBwdSm80ILi2ELi2EN4cute5tupleIJNS5_1CILi128EEES8_NS7_ILi64EEEEEENS_10bfloat16_tEfNS_4arch4Sm80ELb1ELb0ELb1ELb0ELb0ELb0ELb0ELb0ELi2ELi4ELi4ELi4ELb0EEENS1_24CollectiveEpilogueBwdGQAISA_fSD_Li256ELb0ELb0EEENS1_25SingleTileBwdLPTSchedulerILb0ELi128ELb0EEEEEEEEEvNT_6ParamsE$_ZZN4cute5sliceINS_5tupleIJNS_10UnderscoreES2_S2_iEEENS1_IJNS1_IJNS_1CILi1EEENS4_ILi0EEEEEENS4_ILi4096EEENS1_IJiiEEENS1_IJS6_NS4_ILi8192EEEEEEEEEEEDaRKT_RKT0_ENKUlRKT_RKT0_E_clIS2_S9_EEDaSL_SO_:
[----:B------:R-:W-:Y:S02]  /*c470*/  IADD3 R2, R1, 0x1380, RZ ;  /* 0x0000138001027810 */ /* 0x000fe40007ffe0ff */
[----:B------:R-:W-:Y:S02]  /*c480*/  MOV R6, 0xc4b0 ;  /* 0x0000c4b000067802 */ /* 0x000fe40000000f00 */
[----:B------:R-:W-:Y:S02]  /*c490*/  IADD3 R2, R2, c[0x0][0x20], RZ ;  /* 0x0000080002027a10 */ /* 0x000fe40007ffe0ff */
[----:B------:R-:W-:Y:S05]  /*c4a0*/  CALL.REL.NOINC `($_ZN7cutlass13device_kernelIN5flash19enable_sm80_to_sm89INS1_16FlashAttnBwdSm80INS1_25CollectiveMainloopBwdSm80ILi2ELi2EN4cute5tupleIJNS5_1CILi128EEES8_NS7_ILi64EEEEEENS_10bfloat16_tEfNS_4arch4Sm80ELb1ELb0ELb1ELb0ELb0ELb0ELb0ELb0ELi2ELi4ELi4ELi4ELb0EEENS1_24CollectiveEpilogueBwdGQAISA_fSD_Li256ELb0ELb0EEENS1_25SingleTileBwdLPTSchedulerILb0ELi128ELb0EEEEEEEEEvNT_6ParamsE$_ZN4cute3eso3ESOILb0ELb1EJNS_5tupleIJiiEEEEEC2ERKS3_) ;  /* 0xffffa6d000007944 */ /* 0x000fea0003c3ffff */
[----:B-1----:R1:W5:Y:S01]  /*c4b0*/  LDL.64 R2, [R1+0x1380] ;  /* 0x0013800001027983 */ /* 0x0023620000100a00 */
[----:B------:R-:W-:-:S04]  /*c4c0*/  MOV R5, 0x0 ;  /* 0x0000000000057802 */ /* 0x000fc80000000f00 */
[----:B------:R-:W-:Y:S05]  /*c4d0*/  RET.REL.NODEC R4 `(_ZN7cutlass13device_kernelIN5flash19enable_sm80_to_sm89INS1_16FlashAttnBwdSm80INS1_25CollectiveMainloopBwdSm80ILi2ELi2EN4cute5tupleIJNS5_1CILi128EEES8_NS7_ILi64EEEEEENS_10bfloat16_tEfNS_4arch4Sm80ELb1ELb0ELb1ELb0ELb0ELb0ELb0ELb0ELi2ELi4ELi4ELi4ELb0EEENS1_24CollectiveEpilogueBwdGQAISA_fSD_Li256ELb0ELb0EEENS1_25SingleTileBwdLPTSchedulerILb0ELi128ELb0EEEEEEEEEvNT_6ParamsE) ;  /* 0xffff3b2004007950 */ /* 0x000fea0003c3ffff */
        .type           $_ZN7cutlass13device_kernelIN5flash19enable_sm80_to_sm89INS1_16FlashAttnBwdSm80INS1_25CollectiveMainloopBwdSm80ILi2ELi2EN4cute5tupleIJNS5_1CILi128EEES8_NS7_ILi64EEEEEENS_10bfloat16_tEfNS_4arch4Sm80ELb1ELb0ELb1ELb0ELb0ELb0ELb0ELb0ELi2ELi4ELi4ELi4ELb0EEENS1_24CollectiveEpilogueBwdGQAISA_fSD_Li256ELb0ELb0EEENS1_25SingleTileBwdLPTSchedulerILb0ELi128ELb0EEEEEEEEEvNT_6ParamsE$_ZZN4cute5sliceINS_5tupleIJNS_10UnderscoreES2_S2_iEEENS1_IJNS1_IJNS_1CILi1EEENS4_ILi0EEEEEEiNS4_ILi1024EEENS4_ILi8192EEEEEEEEDaRKT_RKT0_ENKUlRKT_RKT0_E_clIS2_iEEDaSJ_SM_,@function
        .size           $_ZN7cutlass13device_kernelIN5flash19enable_sm80_to_sm89INS1_16FlashAttnBwdSm80INS1_25CollectiveMainloopBwdSm80ILi2ELi2EN4cute5tupleIJNS5_1CILi128EEES8_NS7_ILi64EEEEEENS_10bfloat16_tEfNS_4arch4Sm80ELb1ELb0ELb1ELb0ELb0ELb0ELb0ELb0ELi2ELi4ELi4ELi4ELb0EEENS1_24CollectiveEpilogueBwdGQAISA_fSD_Li256ELb0ELb0EEENS1_25SingleTileBwdLPTSchedulerILb0ELi128ELb0EEEEEEEEEvNT_6ParamsE$_ZZN4cute5sliceINS_5tupleIJNS_10UnderscoreES2_S2_iEEENS1_IJNS1_IJNS_1CILi1EEENS4_ILi0EEEEEEiNS4_ILi1024EEENS4_ILi8192EEEEEEEEDaRKT_RKT0_ENKUlRKT_RKT0_E_clIS2_iEEDaSJ_SM_,($_ZN7cutlass13device_kernelIN5flash19enable_sm80_to_sm89INS1_16FlashAttnBwdSm80INS1_25CollectiveMainloopBwdSm80ILi2ELi2EN4cute5tupleIJNS5_1CILi128EEES8_NS7_ILi64EEEEEENS_10bfloat16_tEfNS_4arch4Sm80ELb1ELb0ELb1ELb0ELb0ELb0ELb0ELb0ELi2ELi4ELi4ELi4ELb0EEENS1_24CollectiveEpilogueBwdGQAISA_fSD_Li256ELb0ELb0EEENS1_25SingleTileBwdLPTSchedulerILb0ELi128ELb0EEEEEEEEEvNT_6ParamsE$_ZZN4cute5sliceINS_5tupleIJNS_10UnderscoreES2_S2_iEEENS1_IJNS1_IJNS_1CILi1EEENS4_ILi0EEEEEElS6_lEEEEEDaRKT_RKT0_ENKUlRKT_RKT0_E_clIS2_lEEDaSH_SK_ - $_ZN7cutlass13device_kernelIN5flash19enable_sm80_to_sm89INS1_16FlashAttnBwdSm80INS1_25CollectiveMainloopBwdSm80ILi2ELi2EN4cute5tupleIJNS5_1CILi128EEES8_NS7_ILi64EEEEEENS_10bfloat16_tEfNS_4arch4Sm80ELb1ELb0ELb1ELb0ELb0ELb0ELb0ELb0ELi2ELi4ELi4ELi4ELb0EEENS1_24CollectiveEpilogueBwdGQAISA_fSD_Li256ELb0ELb0EEENS1_25SingleTileBwdLPTSchedulerILb0ELi128ELb0EEEEEEEEEvNT_6ParamsE$_ZZN4cute5sliceINS_5tupleIJNS_10UnderscoreES2_S2_iEEENS1_IJNS1_IJNS_1CILi1EEENS4_ILi0EEEEEEiNS4_ILi1024EEENS4_ILi8192EEEEEEEEDaRKT_RKT0_ENKUlRKT_RKT0_E_clIS2_iEEDaSJ_SM_)
$_ZN7cutlass13device_kernelIN5flash19enable_sm80_to_sm89INS1_16FlashAttnBwdSm80INS1_25CollectiveMainloopBwdSm80ILi2ELi2EN4cute5tupleIJNS5_1CILi128EEES8_NS7_ILi64EEEEEENS_10bfloat16_tEfNS_4arch4Sm80ELb1ELb0ELb1ELb0ELb0ELb0ELb0ELb0ELi2ELi4ELi4ELi4ELb0EEENS1_24CollectiveEpilogueBwdGQAISA_fSD_Li256ELb0ELb0EEENS1_25SingleTileBwdLPTSchedulerILb0ELi128ELb0EEEEEEEEEvNT_6ParamsE$_ZZN4cute5sliceINS_5tupleIJNS_10UnderscoreES2_S2_iEEENS1_IJNS1_IJNS_1CILi1EEENS4_ILi0EEEEEEiNS4_ILi1024EEENS4_ILi8192EEEEEEEEDaRKT_RKT0_ENKUlRKT_RKT0_E_clIS2_iEEDaSJ_SM_:
[----:B------:R-:W-:Y:S02]  /*c4e0*/  IADD3 R2, R1, 0x1380, RZ ;  /* 0x0000138001027810 */ /* 0x000fe40007ffe0ff */
[----:B------:R-:W-:Y:S02]  /*c4f0*/  MOV R8, 0xc520 ;  /* 0x0000c52000087802 */ /* 0x000fe40000000f00 */
[----:B------:R-:W-:Y:S02]  /*c500*/  IADD3 R2, R2, c[0x0][0x20], RZ ;  /* 0x0000080002027a10 */ /* 0x000fe40007ffe0ff */
[----:B------:R-:W-:Y:S05]  /*c510*/  CALL.REL.NOINC `($_ZN7cutlass13device_kernelIN5flash19enable_sm80_to_sm89INS1_16FlashAttnBwdSm80INS1_25CollectiveMainloopBwdSm80ILi2ELi2EN4cute5tupleIJNS5_1CILi128EEES8_NS7_ILi64EEEEEENS_10bfloat16_tEfNS_4arch4Sm80ELb1ELb0ELb1ELb0ELb0ELb0ELb0ELb0ELi2ELi4ELi4ELi4ELb0EEENS1_24CollectiveEpilogueBwdGQAISA_fSD_Li256ELb0ELb0EEENS1_25SingleTileBwdLPTSchedulerILb0ELi128ELb0EEEEEEEEEvNT_6ParamsE$_ZN4cute3eso3ESOILb0ELb1EJiEEC2ERKi) ;  /* 0xffffa7c000007944 */ /* 0x000fea0003c3ffff */
[----:B-1----:R1:W5:Y:S01]  /*c520*/  LDL R3, [R1+0x1380] ;  /* 0x0013800001037983 */ /* 0x0023620000100800 */
[----:B------:R-:W-:Y:S02]  /*c530*/  MOV R8, R4 ;  /* 0x0000000400087202 */ /* 0x000fe40000000f00 */
[----:B------:R-:W-:-:S04]  /*c540*/  MOV R9, 0x0 ;  /* 0x0000000000097802 */ /* 0x000fc80000000f00 */
[----:B------:R-:W-:Y:S05]  /*c550*/  RET.REL.NODEC R8 `(_ZN7cutlass13device_kernelIN5flash19enable_sm80_to_sm89INS1_16FlashAttnBwdSm80INS1_25CollectiveMainloopBwdSm80ILi2ELi2EN4cute5tupleIJNS5_1CILi128EEES8_NS7_ILi64EEEEEENS_10bfloat16_tEfNS_4arch4Sm80ELb1ELb0ELb1ELb0ELb0ELb0ELb0ELb0ELi2ELi4ELi4ELi4ELb0EEENS1_24CollectiveEpilogueBwdGQAISA_fSD_Li256ELb0ELb0EEENS1_25SingleTileBwdLPTSchedulerILb0ELi128ELb0EEEEEEEEEvNT_6ParamsE) ;  /* 0xffff3aa008007950 */ /* 0x000fea0003c3ffff */
        .type           $_ZN7cutlass13device_kernelIN5flash19enable_sm80_to_sm89INS1_16FlashAttnBwdSm80INS1_25CollectiveMainloopBwdSm80ILi2ELi2EN4cute5tupleIJNS5_1CILi128EEES8_NS7_ILi64EEEEEENS_10bfloat16_tEfNS_4arch4Sm80ELb1ELb0ELb1ELb0ELb0ELb0ELb0ELb0ELi2ELi4ELi4ELi4ELb0EEENS1_24CollectiveEpilogueBwdGQAISA_fSD_Li256ELb0ELb0EEENS1_25SingleTileBwdLPTSchedulerILb0ELi128ELb0EEEEEEEEEvNT_6ParamsE$_ZZN4cute5sliceINS_5tupleIJNS_10UnderscoreES2_S2_iEEENS1_IJNS1_IJNS_1CILi1EEENS4_ILi0EEEEEElS6_lEEEEEDaRKT_RKT0_ENKUlRKT_RKT0_E_clIS2_lEEDaSH_SK_,@function
        .size           $_ZN7cutlass13device_kernelIN5flash19enable_sm80_to_sm89INS1_16FlashAttnBwdSm80INS1_25CollectiveMainloopBwdSm80ILi2ELi2EN4cute5tupleIJNS5_1CILi128EEES8_NS7_ILi64EEEEEENS_10bfloat16_tEfNS_4arch4Sm80ELb1ELb0ELb1ELb0ELb0ELb0ELb0ELb0ELi2ELi4ELi4ELi4ELb0EEENS1_24CollectiveEpilogueBwdGQAISA_fSD_Li256ELb0ELb0EEENS1_25SingleTileBwdLPTSchedulerILb0ELi128ELb0EEEEEEEEEvNT_6ParamsE$_ZZN4cute5sliceINS_5tupleIJNS_10UnderscoreES2_S2_iEEENS1_IJNS1_IJNS_1CILi1EEENS4_ILi0EEEEEElS6_lEEEEEDaRKT_RKT0_ENKUlRKT_RKT0_E_clIS2_lEEDaSH_SK_,($_ZN7cutlass13device_kernelIN5flash19enable_sm80_to_sm89INS1_16FlashAttnBwdSm80INS1_25CollectiveMainloopBwdSm80ILi2ELi2EN4cute5tupleIJNS5_1CILi128EEES8_NS7_ILi64EEEEEENS_10bfloat16_tEfNS_4arch4Sm80ELb1ELb0ELb1ELb0ELb0ELb0ELb0ELb0ELi2ELi4ELi4ELi4ELb0EEENS1_24CollectiveEpilogueBwdGQAISA_fSD_Li256ELb0ELb0EEENS1_25SingleTileBwdLPTSchedulerILb0ELi128ELb0EEEEEEEEEvNT_6ParamsE$_ZZN4cute5sliceINS_5tupleIJNS_10UnderscoreES2_iEEENS1_IJNS1_IJNS_1CILi1EEENS4_ILi0EEEEEEiNS4_ILi1024EEEEEEEEDaRKT_RKT0_ENKUlRKT_RKT0_E_clIS2_iEEDaSI_SL_ - $_ZN7cutlass13device_kernelIN5flash19enable_sm80_to_sm89INS1_16FlashAttnBwdSm80INS1_25CollectiveMainloopBwdSm80ILi2ELi2EN4cute5tupleIJNS5_1CILi128EEES8_NS7_ILi64EEEEEENS_10bfloat16_tEfNS_4arch4Sm80ELb1ELb0ELb1ELb0ELb0ELb0ELb0ELb0ELi2ELi4ELi4ELi4ELb0EEENS1_24CollectiveEpilogueBwdGQAISA_fSD_Li256ELb0ELb0EEENS1_25SingleTileBwdLPTSchedulerILb0ELi128ELb0EEEEEEEEEvNT_6ParamsE$_ZZN4cute5sliceINS_5tupleIJNS_10UnderscoreES2_S2_iEEENS1_IJNS1_IJNS_1CILi1EEENS4_ILi0EEEEEElS6_lEEEEEDaRKT_RKT0_ENKUlRKT_RKT0_E_clIS2_lEEDaSH_SK_)
$_ZN7cutlass13device_kernelIN5flash19enable_sm80_to_sm89INS1_16FlashAttnBwdSm80INS1_25CollectiveMainloopBwdSm80ILi2ELi2EN4cute5tupleIJNS5_1CILi128EEES8_NS7_ILi64EEEEEENS_10bfloat16_tEfNS_4arch4Sm80ELb1ELb0ELb1ELb0ELb0ELb0ELb0ELb0ELi2ELi4ELi4ELi4ELb0EEENS1_24CollectiveEpilogueBwdGQAISA_fSD_Li256ELb0ELb0EEENS1_25SingleTileBwdLPTSchedulerILb0ELi128ELb0EEEEEEEEEvNT_6ParamsE$_ZZN4cute5sliceINS_5tupleIJNS_10UnderscoreES2_S2_iEEENS1_IJNS1_IJNS_1CILi1EEENS4_ILi0EEEEEElS6_lEEEEEDaRKT_RKT0_ENKUlRKT_RKT0_E_clIS2_lEEDaSH_SK_:
[----:B------:R-:W-:Y:S02]  /*c560*/  IADD3 R5, R1, 0x16a8, RZ ;  /* 0x000016a801057810 */ /* 0x000fe40007ffe0ff */
[----:B------:R-:W-:Y:S02]  /*c570*/  MOV R6, 0xc5a0 ;  /* 0x0000c5a000067802 */ /* 0x000fe40000000f00 */
[----:B------:R-:W-:Y:S02]  /*c580*/  IADD3 R5, R5, c[0x0][0x20], RZ ;  /* 0x0000080005057a10 */ /* 0x000fe40007ffe0ff */
[----:B------:R-:W-:Y:S05]  /*c590*/  CALL.REL.NOINC `($_ZN7cutlass13device_kernelIN5flash19enable_sm80_to_sm89INS1_16FlashAttnBwdSm80INS1_25CollectiveMainloopBwdSm80ILi2ELi2EN4cute5tupleIJNS5_1CILi128EEES8_NS7_ILi64EEEEEENS_10bfloat16_tEfNS_4arch4Sm80ELb1ELb0ELb1ELb0ELb0ELb0ELb0ELb0ELi2ELi4ELi4ELi4ELb0EEENS1_24CollectiveEpilogueBwdGQAISA_fSD_Li256ELb0ELb0EEENS1_25SingleTileBwdLPTSchedulerILb0ELi128ELb0EEEEEEEEEvNT_6ParamsE$_ZN4cute3eso3ESOILb0ELb1EJlEEC2ERKl) ;  /* 0xffffa94000007944 */ /* 0x000fea0003c3ffff */
[----:B-1----:R1:W5:Y:S01]  /*c5a0*/  LDL.64 R2, [R1+0x16a8] ;  /* 0x0016a80001027983 */ /* 0x0023620000100a00 */
[----:B------:R-:W-:-:S04]  /*c5b0*/  MOV R5, 0x0 ;  /* 0x0000000000057802 */ /* 0x000fc80000000f00 */
[----:B------:R-:W-:Y:S05]  /*c5c0*/  RET.REL.NODEC R4 `(_ZN7cutlass13device_kernelIN5flash19enable_sm80_to_sm89INS1_16FlashAttnBwdSm80INS1_25CollectiveMainloopBwdSm80ILi2ELi2EN4cute5tupleIJNS5_1CILi128EEES8_NS7_ILi64EEEEEENS_10bfloat16_tEfNS_4arch4Sm80ELb1ELb0ELb1ELb0ELb0ELb0ELb0ELb0ELi2ELi4ELi4ELi4ELb0EEENS1_24CollectiveEpilogueBwdGQAISA_fSD_Li256ELb0ELb0EEENS1_25SingleTileBwdLPTSchedulerILb0ELi128ELb0EEEEEEEEEvNT_6ParamsE) ;  /* 0xffff3a3004007950 */ /* 0x000fea0003c3ffff */
        .type           $_ZN7cutlass13device_kernelIN5flash19enable_sm80_to_sm89INS1_16FlashAttnBwdSm80INS1_25CollectiveMainloopBwdSm80ILi2ELi2EN4cute5tupleIJNS5_1CILi128EEES8_NS7_ILi64EEEEEENS_10bfloat16_tEfNS_4arch4Sm80ELb1ELb0ELb1ELb0ELb0ELb0ELb0ELb0ELi2ELi4ELi4ELi4ELb0EEENS1_24CollectiveEpilogueBwdGQAISA_fSD_Li256ELb0ELb0EEENS1_25SingleTileBwdLPTSchedulerILb0ELi128ELb0EEEEEEEEEvNT_6ParamsE$_ZZN4cute5sliceINS_5tupleIJNS_10UnderscoreES2_iEEENS1_IJNS1_IJNS_1CILi1EEENS4_ILi0EEEEEEiNS4_ILi1024EEEEEEEEDaRKT_RKT0_ENKUlRKT_RKT0_E_clIS2_iEEDaSI_SL_,@function
        .size           $_ZN7cutlass13device_kernelIN5flash19enable_sm80_to_sm89INS1_16FlashAttnBwdSm80INS1_25CollectiveMainloopBwdSm80ILi2ELi2EN4cute5tupleIJNS5_1CILi128EEES8_NS7_ILi64EEEEEENS_10bfloat16_tEfNS_4arch4Sm80ELb1ELb0ELb1ELb0ELb0ELb0ELb0ELb0ELi2ELi4ELi4ELi4ELb0EEENS1_24CollectiveEpilogueBwdGQAISA_fSD_Li256ELb0ELb0EEENS1_25SingleTileBwdLPTSchedulerILb0ELi128ELb0EEEEEEEEEvNT_6ParamsE$_ZZN4cute5sliceINS_5tupleIJNS_10UnderscoreES2_iEEENS1_IJNS1_IJNS_1CILi1EEENS4_ILi0EEEEEEiNS4_ILi1024EEEEEEEEDaRKT_RKT0_ENKUlRKT_RKT0_E_clIS2_iEEDaSI_SL_,($_ZN7cutlass13device_kernelIN5flash19enable_sm80_to_sm89INS1_16FlashAttnBwdSm80INS1_25CollectiveMainloopBwdSm80ILi2ELi2EN4cute5tupleIJNS5_1CILi128EEES8_NS7_ILi64EEEEEENS_10bfloat16_tEfNS_4arch4Sm80ELb1ELb0ELb1ELb0ELb0ELb0ELb0ELb0ELi2ELi4ELi4ELi4ELb0EEENS1_24CollectiveEpilogueBwdGQAISA_fSD_Li256ELb0ELb0EEENS1_25SingleTileBwdLPTSchedulerILb0ELi128ELb0EEEEEEEEEvNT_6ParamsE$_ZZN4cute6detail10lift_sliceINS_5tupleIJNS_1CILi0EEENS_10UnderscoreEEEENS2_IJNS2_IJS4_S4_EEEiEEEEEDaRKT_RKT0_ENKUlRKT_RKT0_E_clIS5_iEEDaSH_SK_ - $_ZN7cutlass13device_kernelIN5flash19enable_sm80_to_sm89INS1_16FlashAttnBwdSm80INS1_25CollectiveMainloopBwdSm80ILi2ELi2EN4cute5tupleIJNS5_1CILi128EEES8_NS7_ILi64EEEEEENS_10bfloat16_tEfNS_4arch4Sm80ELb1ELb0ELb1ELb0ELb0ELb0ELb0ELb0ELi2ELi4ELi4ELi4ELb0EEENS1_24CollectiveEpilogueBwdGQAISA_fSD_Li256ELb0ELb0EEENS1_25SingleTileBwdLPTSchedulerILb0ELi128ELb0EEEEEEEEEvNT_6ParamsE$_ZZN4cute5sliceINS_5tupleIJNS_10UnderscoreES2_iEEENS1_IJNS1_IJNS_1CILi1EEENS4_ILi0EEEEEEiNS4_ILi1024EEEEEEEEDaRKT_RKT0_ENKUlRKT_RKT0_E_clIS2_iEEDaSI_SL_)
$_ZN7cutlass13device_kernelIN5flash19enable_sm80_to_sm89INS1_16FlashAttnBwdSm80INS1_25CollectiveMainloopBwdSm80ILi2ELi2EN4cute5tupleIJNS5_1CILi128EEES8_NS7_ILi64EEEEEENS_10bfloat16_tEfNS_4arch4Sm80ELb1ELb0ELb1ELb0ELb0ELb0ELb0ELb0ELi2ELi4ELi4ELi4ELb0EEENS1_24CollectiveEpilogueBwdGQAISA_fSD_Li256ELb0ELb0EEENS1_25SingleTileBwdLPTSchedulerILb0ELi128ELb0EEEEEEEEEvNT_6ParamsE$_ZZN4cute5sliceINS_5tupleIJNS_10UnderscoreES2_iEEENS1_IJNS1_IJNS_1CILi1EEENS4_ILi0EEEEEEiNS4_ILi1024EEEEEEEEDaRKT_RKT0_ENKUlRKT_RKT0_E_clIS2_iEEDaSI_SL_:
        /* <DEDUP_REMOVED lines=8> */
        .type           $_ZN7cutlass13device_kernelIN5flash19enable_sm80_to_sm89INS1_16FlashAttnBwdSm80INS1_25CollectiveMainloopBwdSm80ILi2ELi2EN4cute5tupleIJNS5_1CILi128EEES8_NS7_ILi64EEEEEENS_10bfloat16_tEfNS_4arch4Sm80ELb1ELb0ELb1ELb0ELb0ELb0ELb0ELb0ELi2ELi4ELi4ELi4ELb0EEENS1_24CollectiveEpilogueBwdGQAISA_fSD_Li256ELb0ELb0EEENS1_25SingleTileBwdLPTSchedulerILb0ELi128ELb0EEEEEEEEEvNT_6ParamsE$_ZZN4cute6detail10lift_sliceINS_5tupleIJNS_1CILi0EEENS_10UnderscoreEEEENS2_IJNS2_IJS4_S4_EEEiEEEEEDaRKT_RKT0_ENKUlRKT_RKT0_E_clIS5_iEEDaSH_SK_,@function
        .size           $_ZN7cutlass13device_kernelIN5flash19enable_sm80_to_sm89INS1_16FlashAttnBwdSm80INS1_25CollectiveMainloopBwdSm80ILi2ELi2EN4cute5tupleIJNS5_1CILi128EEES8_NS7_ILi64EEEEEENS_10bfloat16_tEfNS_4arch4Sm80ELb1ELb0ELb1ELb0ELb0ELb0ELb0ELb0ELi2ELi4ELi4ELi4ELb0EEENS1_24CollectiveEpilogueBwdGQAISA_fSD_Li256ELb0ELb0EEENS1_25SingleTileBwdLPTSchedulerILb0ELi128ELb0EEEEEEEEEvNT_6ParamsE$_ZZN4cute6detail10lift_sliceINS_5tupleIJNS_1CILi0EEENS_10UnderscoreEEEENS2_IJNS2_IJS4_S4_EEEiEEEEEDaRKT_RKT0_ENKUlRKT_RKT0_E_clIS5_iEEDaSH_SK_,($_ZN7cutlass13device_kernelIN5flash19enable_sm80_to_sm89INS1_16FlashAttnBwdSm80INS1_25CollectiveMainloopBwdSm80ILi2ELi2EN4cute5tupleIJNS5_1CILi128EEES8_NS7_ILi64EEEEEENS_10bfloat16_tEfNS_4arch4Sm80ELb1ELb0ELb1ELb0ELb0ELb0ELb0ELb0ELi2ELi4ELi4ELi4ELb0EEENS1_24CollectiveEpilogueBwdGQAISA_fSD_Li256ELb0ELb0EEENS1_25SingleTileBwdLPTSchedulerILb0ELi128ELb0EEEEEEEEEvNT_6ParamsE$_ZZN4cute6detail16composition_implINS_1CILi2EEEiNS_5tupleIJNS2_ILi1EEES3_EEENS4_IJNS2_ILi0EEES5_EEEEEDaRKT_RKT0_RKT1_RKT2_ENKUlRKT_RKT0_E_clIS3_S5_EEDaSN_SQ_ - $_ZN7cutlass13device_kernelIN5flash19enable_sm80_to_sm89INS1_16FlashAttnBwdSm80INS1_25CollectiveMainloopBwdSm80ILi2ELi2EN4cute5tupleIJNS5_1CILi128EEES8_NS7_ILi64EEEEEENS_10bfloat16_tEfNS_4arch4Sm80ELb1ELb0ELb1ELb0ELb0ELb0ELb0ELb0ELi2ELi4ELi4ELi4ELb0EEENS1_24CollectiveEpilogueBwdGQAISA_fSD_Li256ELb0ELb0EEENS1_25SingleTileBwdLPTSchedulerILb0ELi128ELb0EEEEEEEEEvNT_6ParamsE$_ZZN4cute6detail10lift_sliceINS_5tupleIJNS_1CILi0EEENS_10UnderscoreEEEENS2_IJNS2_IJS4_S4_EEEiEEEEEDaRKT_RKT0_ENKUlRKT_RKT0_E_clIS5_iEEDaSH_SK_)
$_ZN7cutlass13device_kernelIN5flash19enable_sm80_to_sm89INS1_16FlashAttnBwdSm80INS1_25CollectiveMainloopBwdSm80ILi2ELi2EN4cute5tupleIJNS5_1CILi128EEES8_NS7_ILi64EEEEEENS_10bfloat16_tEfNS_4arch4Sm80ELb1ELb0ELb1ELb0ELb0ELb0ELb0ELb0ELi2ELi4ELi4ELi4ELb0EEENS1_24CollectiveEpilogueBwdGQAISA_fSD_Li256ELb0ELb0EEENS1_25SingleTileBwdLPTSchedulerILb0ELi128ELb0EEEEEEEEEvNT_6ParamsE$_ZZN4cute6detail10lift_sliceINS_5tupleIJNS_1CILi0EEENS_10UnderscoreEEEENS2_IJNS2_IJS4_S4_EEEiEEEEEDaRKT_RKT0_ENKUlRKT_RKT0_E_clIS5_iEEDaSH_SK_:
[----:B------:R-:W-:Y:S02]  /*c650*/  IADD3 R2, R1, 0x1680, RZ ;  /* 0x0000168001027810 */ /* 0x000fe40007ffe0ff */
[----:B------:R-:W-:Y:S02]  /*c660*/  MOV R8, 0xc690 ;  /* 0x0000c69000087802 */ /* 0x000fe40000000f00 */
[----:B------:R-:W-:Y:S02]  /*c670*/  IADD3 R2, R2, c[0x0][0x20], RZ ;  /* 0x0000080002027a10 */ /* 0x000fe40007ffe0ff */
[----:B------:R-:W-:Y:S05]  /*c680*/  CALL.REL.NOINC `($_ZN7cutlass13device_kernelIN5flash19enable_sm80_to_sm89INS1_16FlashAttnBwdSm80INS1_25CollectiveMainloopBwdSm80ILi2ELi2EN4cute5tupleIJNS5_1CILi128EEES8_NS7_ILi64EEEEEENS_10bfloat16_tEfNS_4arch4Sm80ELb1ELb0ELb1ELb0ELb0ELb0ELb0ELb0ELi2ELi4ELi4ELi4ELb0EEENS1_24CollectiveEpilogueBwdGQAISA_fSD_Li256ELb0ELb0EEENS1_25SingleTileBwdLPTSchedulerILb0ELi128ELb0EEEEEEEEEvNT_6ParamsE$_ZN4cute3eso3ESOILb0ELb1EJiEEC2ERKi) ;  /* 0xffffa65000007944 */ /* 0x000fea0003c3ffff */
[----:B-1----:R1:W5:Y:S01]  /*c690*/  LDL R3, [R1+0x1680] ;  /* 0x0016800001037983 */ /* 0x0023620000100800 */
[----:B------:R-:W-:-:S04]  /*c6a0*/  MOV R11, 0x0 ;  /* 0x00000000000b7802 */ /* 0x000fc80000000f00 */
[----:B------:R-:W-:Y:S05]  /*c6b0*/  RET.REL.NODEC R10 `(_ZN7cutlass13device_kernelIN5flash19enable_sm80_to_sm89INS1_16FlashAttnBwdSm80INS1_25CollectiveMainloopBwdSm80ILi2ELi2EN4cute5tupleIJNS5_1CILi128EEES8_NS7_ILi64EEEEEENS_10bfloat16_tEfNS_4arch4Sm80ELb1ELb0ELb1ELb0ELb0ELb0ELb0ELb0ELi2ELi4ELi4ELi4ELb0EEENS1_24CollectiveEpilogueBwdGQAISA_fSD_Li256ELb0ELb0EEENS1_25SingleTileBwdLPTSchedulerILb0ELi128ELb0EEEEEEEEEvNT_6ParamsE) ;  /* 0xffff39400a007950 */ /* 0x000fea0003c3ffff */
        .type           $_ZN7cutlass13device_kernelIN5flash19enable_sm80_to_sm89INS1_16FlashAttnBwdSm80INS1_25CollectiveMainloopBwdSm80ILi2ELi2EN4cute5tupleIJNS5_1CILi128EEES8_NS7_ILi64EEEEEENS_10bfloat16_tEfNS_4arch4Sm80ELb1ELb0ELb1ELb0ELb0ELb0ELb0ELb0ELi2ELi4ELi4ELi4ELb0EEENS1_24CollectiveEpilogueBwdGQAISA_fSD_Li256ELb0ELb0EEENS1_25SingleTileBwdLPTSchedulerILb0ELi128ELb0EEEEEEEEEvNT_6ParamsE$_ZZN4cute6detail16composition_implINS_1CILi2EEEiNS_5tupleIJNS2_ILi1EEES3_EEENS4_IJNS2_ILi0EEES5_EEEEEDaRKT_RKT0_RKT1_RKT2_ENKUlRKT_RKT0_E_clIS3_S5_EEDaSN_SQ_,@function
        .size           $_ZN7cutlass13device_kernelIN5flash19enable_sm80_to_sm89INS1_16FlashAttnBwdSm80INS1_25CollectiveMainloopBwdSm80ILi2ELi2EN4cute5tupleIJNS5_1CILi128EEES8_NS7_ILi64EEEEEENS_10bfloat16_tEfNS_4arch4Sm80ELb1ELb0ELb1ELb0ELb0ELb0ELb0ELb0ELi2ELi4ELi4ELi4ELb0EEENS1_24CollectiveEpilogueBwdGQAISA_fSD_Li256ELb0ELb0EEENS1_25SingleTileBwdLPTSchedulerILb0ELi128ELb0EEEEEEEEEvNT_6ParamsE$_ZZN4cute6detail16composition_implINS_1CILi2EEEiNS_5tupleIJNS2_ILi1EEES3_EEENS4_IJNS2_ILi0EEES5_EEEEEDaRKT_RKT0_RKT1_RKT2_ENKUlRKT_RKT0_E_clIS3_S5_EEDaSN_SQ_,($_ZN7cutlass13device_kernelIN5flash19enable_sm80_to_sm89INS1_16FlashAttnBwdSm80INS1_25CollectiveMainloopBwdSm80ILi2ELi2EN4cute5tupleIJNS5_1CILi128EEES8_NS7_ILi64EEEEEENS_10bfloat16_tEfNS_4arch4Sm80ELb1ELb0ELb1ELb0ELb0ELb0ELb0ELb0ELi2ELi4ELi4ELi4ELb0EEENS1_24CollectiveEpilogueBwdGQAISA_fSD_Li256ELb0ELb0EEENS1_25SingleTileBwdLPTSchedulerILb0ELi128ELb0EEEEEEEEEvNT_6ParamsE$_ZZN4cute6detail16composition_implINS_5tupleIJNS_1CILi16EEENS3_ILi2EEES5_S5_NS3_ILi4EEES5_EEENS2_IJNS3_ILi1EEEiiiNS3_ILi144EEENS3_ILi512EEEEEENS2_IJNS2_IJS5_S5_EEES6_NS3_ILi8EEEEEENS2_IJNS2_IJNS3_ILi64EEESA_EEES4_NS3_ILi1024EEEEEEEEDaRKT_RKT0_RKT1_RKT2_ENKUlRKT_RKT0_E_clIS6_S4_EEDaSX_S10_ - $_ZN7cutlass13device_kernelIN5flash19enable_sm80_to_sm89INS1_16FlashAttnBwdSm80INS1_25CollectiveMainloopBwdSm80ILi2ELi2EN4cute5tupleIJNS5_1CILi128EEES8_NS7_ILi64EEEEEENS_10bfloat16_tEfNS_4arch4Sm80ELb1ELb0ELb1ELb0ELb0ELb0ELb0ELb0ELi2ELi4ELi4ELi4ELb0EEENS1_24CollectiveEpilogueBwdGQAISA_fSD_Li256ELb0ELb0EEENS1_25SingleTileBwdLPTSchedulerILb0ELi128ELb0EEEEEEEEEvNT_6ParamsE$_ZZN4cute6detail16composition_implINS_1CILi2EEEiNS_5tupleIJNS2_ILi1EEES3_EEENS4_IJNS2_ILi0EEES5_EEEEEDaRKT_RKT0_RKT1_RKT2_ENKUlRKT_RKT0_E_clIS3_S5_EEDaSN_SQ_)
$_ZN7cutlass13device_kernelIN5flash19enable_sm80_to_sm89INS1_16FlashAttnBwdSm80INS1_25CollectiveMainloopBwdSm80ILi2ELi2EN4cute5tupleIJNS5_1CILi128EEES8_NS7_ILi64EEEEEENS_10bfloat16_tEfNS_4arch4Sm80ELb1ELb0ELb1ELb0ELb0ELb0ELb0ELb0ELi2ELi4ELi4ELi4ELb0EEENS1_24CollectiveEpilogueBwdGQAISA_fSD_Li256ELb0ELb0EEENS1_25SingleTileBwdLPTSchedulerILb0ELi128ELb0EEEEEEEEEvNT_6ParamsE$_ZZN4cute6detail16composition_implINS_1CILi2EEEiNS_5tupleIJNS2_ILi1EEES3_EEENS4_IJNS2_ILi0EEES5_EEEEEDaRKT_RKT0_RKT1_RKT2_ENKUlRKT_RKT0_E_clIS3_S5_EEDaSN_SQ_:
[----:B------:R-:W-:Y:S02]  /*c6c0*/  IADD3 R2, R1, 0x1688, RZ ;  /* 0x0000168801027810 */ /* 0x000fe40007ffe0ff */
[----:B------:R-:W-:Y:S02]  /*c6d0*/  MOV R6, 0xc700 ;  /* 0x0000c70000067802 */ /* 0x000fe40000000f00 */
[----:B------:R-:W-:Y:S02]  /*c6e0*/  IADD3 R2, R2, c[0x0][0x20], RZ ;  /* 0x0000080002027a10 */ /* 0x000fe40007ffe0ff */
[----:B------:R-:W-:Y:S05]  /*c6f0*/  CALL.REL.NOINC `($_ZN7cutlass13device_kernelIN5flash19enable_sm80_to_sm89INS1_16FlashAttnBwdSm80INS1_25CollectiveMainloopBwdSm80ILi2ELi2EN4cute5tupleIJNS5_1CILi128EEES8_NS7_ILi64EEEEEENS_10bfloat16_tEfNS_4arch4Sm80ELb1ELb0ELb1ELb0ELb0ELb0ELb0ELb0ELi2ELi4ELi4ELi4ELb0EEENS1_24CollectiveEpilogueBwdGQAISA_fSD_Li256ELb0ELb0EEENS1_25SingleTileBwdLPTSchedulerILb0ELi128ELb0EEEEEEEEEvNT_6ParamsE$_ZN4cute5tupleIJNS_1CILi2EEEiEEC2ERKS2_RKi) ;  /* 0xffffe22000007944 */ /* 0x000fea0003c3ffff */
[----:B------:R1:W5:Y:S01]  /*c700*/  LDL R3, [R1+0x1688] ;  /* 0x0016880001037983 */ /* 0x0003620000100800 */
[----:B------:R-:W-:-:S04]  /*c710*/  MOV R9, 0x0 ;  /* 0x0000000000097802 */ /* 0x000fc80000000f00 */
[----:B------:R-:W-:Y:S05]  /*c720*/  RET.REL.NODEC R8 `(_ZN7cutlass13device_kernelIN5flash19enable_sm80_to_sm89INS1_16FlashAttnBwdSm80INS1_25CollectiveMainloopBwdSm80ILi2ELi2EN4cute5tupleIJNS5_1CILi128EEES8_NS7_ILi64EEEEEENS_10bfloat16_tEfNS_4arch4Sm80ELb1ELb0ELb1ELb0ELb0ELb0ELb0ELb0ELi2ELi4ELi4ELi4ELb0EEENS1_24CollectiveEpilogueBwdGQAISA_fSD_Li256ELb0ELb0EEENS1_25SingleTileBwdLPTSchedulerILb0ELi128ELb0EEEEEEEEEvNT_6ParamsE) ;  /* 0xffff38d008007950 */ /* 0x000fea0003c3ffff */
        .type           $_ZN7cutlass13device_kernelIN5flash19enable_sm80_to_sm89INS1_16FlashAttnBwdSm80INS1_25CollectiveMainloopBwdSm80ILi2ELi2EN4cute5tupleIJNS5_1CILi128EEES8_NS7_ILi64EEEEEENS_10bfloat16_tEfNS_4arch4Sm80ELb1ELb0ELb1ELb0ELb0ELb0ELb0ELb0ELi2ELi4ELi4ELi4ELb0EEENS1_24CollectiveEpilogueBwdGQAISA_fSD_Li256ELb0ELb0EEENS1_25SingleTileBwdLPTSchedulerILb0ELi128ELb0EEEEEEEEEvNT_6ParamsE$_ZZN4cute6detail16composition_implINS_5tupleIJNS_1CILi16EEENS3_ILi2EEES5_S5_NS3_ILi4EEES5_EEENS2_IJNS3_ILi1EEEiiiNS3_ILi144EEENS3_ILi512EEEEEENS2_IJNS2_IJS5_S5_EEES6_NS3_ILi8EEEEEENS2_IJNS2_IJNS3_ILi64EEESA_EEES4_NS3_ILi1024EEEEEEEEDaRKT_RKT0_RKT1_RKT2_ENKUlRKT_RKT0_E_clIS6_S4_EEDaSX_S10_,@function
        .size           $_ZN7cutlass13device_kernelIN5flash19enable_sm80_to_sm89INS1_16FlashAttnBwdSm80INS1_25CollectiveMainloopBwdSm80ILi2ELi2EN4cute5tupleIJNS5_1CILi128EEES8_NS7_ILi64EEEEEENS_10bfloat16_tEfNS_4arch4Sm80ELb1ELb0ELb1ELb0ELb0ELb0ELb0ELb0ELi2ELi4ELi4ELi4ELb0EEENS1_24CollectiveEpilogueBwdGQAISA_fSD_Li256ELb0ELb0EEENS1_25SingleTileBwdLPTSchedulerILb0ELi128ELb0EEEEEEEEEvNT_6ParamsE$_ZZN4cute6detail16composition_implINS_5tupleIJNS_1CILi16EEENS3_ILi2EEES5_S5_NS3_ILi4EEES5_EEENS2_IJNS3_ILi1EEEiiiNS3_ILi144EEENS3_ILi512EEEEEENS2_IJNS2_IJS5_S5_EEES6_NS3_ILi8EEEEEENS2_IJNS2_IJNS3_ILi64EEESA_EEES4_NS3_ILi1024EEEEEEEEDaRKT_RKT0_RKT1_RKT2_ENKUlRKT_RKT0_E_clIS6_S4_EEDaSX_S10_,($_ZN7cutlass13device_kernelIN5flash19enable_sm80_to_sm89INS1_16FlashAttnBwdSm80INS1_25CollectiveMainloopBwdSm80ILi2ELi2EN4cute5tupleIJNS5_1CILi128EEES8_NS7_ILi64EEEEEENS_10bfloat16_tEfNS_4arch4Sm80ELb1ELb0ELb1ELb0ELb0ELb0ELb0ELb0ELi2ELi4ELi4ELi4ELb0EEENS1_24CollectiveEpilogueBwdGQAISA_fSD_Li256ELb0ELb0EEENS1_25SingleTileBwdLPTSchedulerILb0ELi128ELb0EEEEEEEEEvNT_6ParamsE$_ZZN4cute6detail16composition_implINS_5tupleIJNS_1CILi16EEENS3_ILi2EEES5_S5_NS3_ILi4EEES5_EEENS2_IJNS3_ILi1EEEiiiNS3_ILi144EEENS3_ILi512EEEEEENS2_IJNS2_IJS5_S5_EEES6_NS3_ILi8EEEEEENS2_IJNS2_IJNS3_ILi64EEESA_EEES4_NS3_ILi1024EEEEEEEEDaRKT_RKT0_RKT1_RKT2_ENKUlRKT_RKT0_E_clISC_SG_EEDaSX_S10_ - $_ZN7cutlass13device_kernelIN5flash19enable_sm80_to_sm89INS1_16FlashAttnBwdSm80INS1_25CollectiveMainloopBwdSm80ILi2ELi2EN4cute5tupleIJNS5_1CILi128EEES8_NS7_ILi64EEEEEENS_10bfloat16_tEfNS_4arch4Sm80ELb1ELb0ELb1ELb0ELb0ELb0ELb0ELb0ELi2ELi4ELi4ELi4ELb0EEENS1_24CollectiveEpilogueBwdGQAISA_fSD_Li256ELb0ELb0EEENS1_25SingleTileBwdLPTSchedulerILb0ELi128ELb0EEEEEEEEEvNT_6ParamsE$_ZZN4cute6detail16composition_implINS_5tupleIJNS_1CILi16EEENS3_ILi2EEES5_S5_NS3_ILi4EEES5_EEENS2_IJNS3_ILi1EEEiiiNS3_ILi144EEENS3_ILi512EEEEEENS2_IJNS2_IJS5_S5_EEES6_NS3_ILi8EEEEEENS2_IJNS2_IJNS3_ILi64EEESA_EEES4_NS3_ILi1024EEEEEEEEDaRKT_RKT0_RKT1_RKT2_ENKUlRKT_RKT0_E_clIS6_S4_EEDaSX_S10_)
$_ZN7cutlass13device_kernelIN5flash19enable_sm80_to_sm89INS1_16FlashAttnBwdSm80INS1_25CollectiveMainloopBwdSm80ILi2ELi2EN4cute5tupleIJNS5_1CILi128EEES8_NS7_ILi64EEEEEENS_10bfloat16_tEfNS_4arch4Sm80ELb1ELb0ELb1ELb0ELb0ELb0ELb0ELb0ELi2ELi4ELi4ELi4ELb0EEENS1_24CollectiveEpilogueBwdGQAISA_fSD_Li256ELb0ELb0EEENS1_25SingleTileBwdLPTSchedulerILb0ELi128ELb0EEEEEEEEEvNT_6ParamsE$_ZZN4cute6detail16composition_implINS_5tupleIJNS_1CILi16EEENS3_ILi2EEES5_S5_NS3_ILi4EEES5_EEENS2_IJNS3_ILi1EEEiiiNS3_ILi144EEENS3_ILi512EEEEEENS2_IJNS2_IJS5_S5_EEES6_NS3_ILi8EEEEEENS2_IJNS2_IJNS3_ILi64EEESA_EEES4_NS3_ILi1024EEEEEEEEDaRKT_RKT0_RKT1_RKT2_ENKUlRKT_RKT0_E_clIS6_S4_EEDaSX_S10_:
        /* <DEDUP_REMOVED lines=14> */
[----:B-1---5:R-:W-:Y:S05]  /*c810*/  CALL.REL.NOINC `($_ZN7cutlass13device_kernelIN5flash19enable_sm80_to_sm89INS1_16FlashAttnBwdSm80INS1_25CollectiveMainloopBwdSm80ILi2ELi2EN4cute5tupleIJNS5_1CILi128EEES8_NS7_ILi64EEEEEENS_10bfloat16_tEfNS_4arch4Sm80ELb1ELb0ELb1ELb0ELb0ELb0ELb0ELb0ELi2ELi4ELi4ELi4ELb0EEENS1_24CollectiveEpilogueBwdGQAISA_fSD_Li256ELb0ELb0EEENS1_25SingleTileBwdLPTSchedulerILb0ELi128ELb0EEEEEEEEEvNT_6ParamsE$_ZZN4cute6detail16composition_implINS_5tupleIJNS_1CILi16EEENS3_ILi2EEES5_S5_NS3_ILi4EEES5_EEENS2_IJNS3_ILi1EEEiiiNS3_ILi144EEENS3_ILi512EEEEEES6_S4_EEDaRKT_RKT0_RKT1_RKT2_ENKUlRKT_T0_E_clINS2_IJNS2_IJEEESU_S6_S8_EEENS_17integral_constantIiLi1EEEEEDaSQ_SR_) ;  /* 0x0000055000007944 */ /* 0x022fea0003c00000 */
[----:B-----5:R2:W-:Y:S04]  /*c820*/  STL [R1+0x16a8], R2 ;  /* 0x0016a80201007387 */ /* 0x0205e80000100800 */
[----:B------:R2:W-:Y:S04]  /*c830*/  STL.64 [R1+0x16a0], R74 ;  /* 0x0016a04a01007387 */ /* 0x0005e80000100a00 */
[----:B------:R-:W5:Y:S01]  /*c840*/  LDL R6, [R6+0x4] ;  /* 0x0000040006067983 */ /* 0x000f620000100800 */
[----:B------:R-:W-:Y:S02]  /*c850*/  IADD3 R3, R67, 0x28, RZ ;  /* 0x0000002843037810 */ /* 0x000fe40007ffe0ff */
[----:B------:R-:W-:-:S02]  /*c860*/  MOV R72, 0xc880 ;  /* 0x0000c88000487802 */ /* 0x000fc40000000f00 */
[----:B-12--5:R-:W-:Y:S05]  /*c870*/  CALL.REL.NOINC `($_ZN7cutlass13device_kernelIN5flash19enable_sm80_to_sm89INS1_16FlashAttnBwdSm80INS1_25CollectiveMainloopBwdSm80ILi2ELi2EN4cute5tupleIJNS5_1CILi128EEES8_NS7_ILi64EEEEEENS_10bfloat16_tEfNS_4arch4Sm80ELb1ELb0ELb1ELb0ELb0ELb0ELb0ELb0ELi2ELi4ELi4ELi4ELb0EEENS1_24CollectiveEpilogueBwdGQAISA_fSD_Li256ELb0ELb0EEENS1_25SingleTileBwdLPTSchedulerILb0ELi128ELb0EEEEEEEEEvNT_6ParamsE$_ZZN4cute6detail16composition_implINS_5tupleIJNS_1CILi16EEENS3_ILi2EEES5_S5_NS3_ILi4EEES5_EEENS2_IJNS3_ILi1EEEiiiNS3_ILi144EEENS3_ILi512EEEEEES6_S4_EEDaRKT_RKT0_RKT1_RKT2_ENKUlRKT_T0_E_clINS2_IJNS2_IJS5_EEENS2_IJiEEES5_S8_EEENS_17integral_constantIiLi2EEEEEDaSQ_SR_) ;  /* 0x000005c000007944 */ /* 0x026fea0003c00000 */
[----:B------:R-:W2:Y:S01]  /*c880*/  LDL.64 R72, [R1+0x16a0] ;  /* 0x0016a00001487983 */ /* 0x000ea20000100a00 */
[----:B------:R-:W-:-:S02]  /*c890*/  IADD3 R5, R67, 0x18, RZ ;  /* 0x0000001843057810 */ /* 0x000fc40007ffe0ff */
[----:B------:R-:W-:Y:S01]  /*c8a0*/  MOV R8, 0xc8e0 ;  /* 0x0000c8e000087802 */ /* 0x000fe20000000f00 */
[----:B-----5:R3:W-:Y:S04]  /*c8b0*/  STL.64 [R1+0x1698], R2 ;  /* 0x0016980201007387 */ /* 0x0207e80000100a00 */
[----:B--2---:R3:W-:Y:S02]  /*c8c0*/  STL.64 [R1+0x1690], R72 ;  /* 0x0016904801007387 */ /* 0x0047e40000100a00 */
[----:B-1-3--:R-:W-:Y:S05]  /*c8d0*/  CALL.REL.NOINC `($_ZN7cutlass13device_kernelIN5flash19enable_sm80_to_sm89INS1_16FlashAttnBwdSm80INS1_25CollectiveMainloopBwdSm80ILi2ELi2EN4cute5tupleIJNS5_1CILi128EEES8_NS7_ILi64EEEEEENS_10bfloat16_tEfNS_4arch4Sm80ELb1ELb0ELb1ELb0ELb0ELb0ELb0ELb0ELi2ELi4ELi4ELi4ELb0EEENS1_24CollectiveEpilogueBwdGQAISA_fSD_Li256ELb0ELb0EEENS1_25SingleTileBwdLPTSchedulerILb0ELi128ELb0EEEEEEEEEvNT_6ParamsE$_ZZN4cute6detail16composition_implINS_5tupleIJNS_1CILi16EEENS3_ILi2EEES5_S5_NS3_ILi4EEES5_EEENS2_IJNS3_ILi1EEEiiiNS3_ILi144EEENS3_ILi512EEEEEES6_S4_EEDaRKT_RKT0_RKT1_RKT2_ENKUlRKT_T0_E_clINS2_IJNS2_IJS5_S5_EEENS2_IJiiEEES8_S8_EEENS_17integral_constantIiLi3EEEEEDaSQ_SR_) ;  /* 0x0000065000007944 */ /* 0x00afea0003c00000 */
[----:B------:R-:W2:Y:S01]  /*c8e0*/  LDL.64 R72, [R1+0x1690] ;  /* 0x0016900001487983 */ /* 0x000ea20000100a00 */
[----:B------:R-:W-:Y:S02]  /*c8f0*/  IADD3 R5, R67, 0x8, RZ ;  /* 0x0000000843057810 */ /* 0x000fe40007ffe0ff */
[----:B------:R-:W-:Y:S01]  /*c900*/  MOV R8, 0xc940 ;  /* 0x0000c94000087802 */ /* 0x000fe20000000f00 */
[----:B-----5:R3:W-:Y:S04]  /*c910*/  STL.64 [R1+0x1688], R2 ;  /* 0x0016880201007387 */ /* 0x0207e80000100a00 */
[----:B--2---:R3:W-:Y:S02]  /*c920*/  STL.64 [R1+0x1680], R72 ;  /* 0x0016804801007387 */ /* 0x0047e40000100a00 */
[----:B-1-3--:R-:W-:Y:S05]  /*c930*/  CALL.REL.NOINC `($_ZN7cutlass13device_kernelIN5flash19enable_sm80_to_sm89INS1_16FlashAttnBwdSm80INS1_25CollectiveMainloopBwdSm80ILi2ELi2EN4cute5tupleIJNS5_1CILi128EEES8_NS7_ILi64EEEEEENS_10bfloat16_tEfNS_4arch4Sm80ELb1ELb0ELb1ELb0ELb0ELb0ELb0ELb0ELi2ELi4ELi4ELi4ELb0EEENS1_24CollectiveEpilogueBwdGQAISA_fSD_Li256ELb0ELb0EEENS1_25SingleTileBwdLPTSchedulerILb0ELi128ELb0EEEEEEEEEvNT_6ParamsE$_ZZN4cute6detail16composition_implINS_5tupleIJNS_1CILi16EEENS3_ILi2EEES5_S5_NS3_ILi4EEES5_EEENS2_IJNS3_ILi1EEEiiiNS3_ILi144EEENS3_ILi512EEEEEES6_S4_EEDaRKT_RKT0_RKT1_RKT2_ENKUlRKT_T0_E_clINS2_IJNS2_IJS5_S5_EEENS2_IJiiEEES8_S8_EEENS_17integral_constantIiLi4EEEEEDaSQ_SR_) ;  /* 0x0000069000007944 */ /* 0x00afea0003c00000 */
[----:B-----5:R-:W-:Y:S01]  /*c940*/  IMAD.MOV.U32 R8, RZ, RZ, R3 ;  /* 0x000000ffff087224 */ /* 0x020fe200078e0003 */
[----:B------:R-:W-:-:S02]  /*c950*/  MOV R3, R17 ;  /* 0x0000001100037202 */ /* 0x000fc40000000f00 */
[----:B------:R-:W-:Y:S02]  /*c960*/  MOV R6, 0xc980 ;  /* 0x0000c98000067802 */ /* 0x000fe40000000f00 */
[----:B-1----:R-:W-:Y:S05]  /*c970*/  CALL.REL.NOINC `($_ZN7cutlass13device_kernelIN5flash19enable_sm80_to_sm89INS1_16FlashAttnBwdSm80INS1_25CollectiveMainloopBwdSm80ILi2ELi2EN4cute5tupleIJNS5_1CILi128EEES8_NS7_ILi64EEEEEENS_10bfloat16_tEfNS_4arch4Sm80ELb1ELb0ELb1ELb0ELb0ELb0ELb0ELb0ELi2ELi4ELi4ELi4ELb0EEENS1_24CollectiveEpilogueBwdGQAISA_fSD_Li256ELb0ELb0EEENS1_25SingleTileBwdLPTSchedulerILb0ELi128ELb0EEEEEEEEEvNT_6ParamsE$_ZN4cute5tupleIJNS0_IJNS_1CILi2EEES2_EEENS0_IJiiEEEEEC2ERKS3_RKS4_) ;  /* 0xffffddb000007944 */ /* 0x002fea0003c3ffff */
[----:B------:R1:W5:Y:S01]  /*c980*/  LDL.64 R2, [R1+0x16c0] ;  /* 0x0016c00001027983 */ /* 0x0003620000100a00 */
[----:B------:R-:W-:-:S04]  /*c990*/  MOV R17, 0x0 ;  /* 0x0000000000117802 */ /* 0x000fc80000000f00 */
[----:B------:R-:W-:Y:S05]  /*c9a0*/  RET.REL.NODEC R16 `(_ZN7cutlass13device_kernelIN5flash19enable_sm80_to_sm89INS1_16FlashAttnBwdSm80INS1_25CollectiveMainloopBwdSm80ILi2ELi2EN4cute5tupleIJNS5_1CILi128EEES8_NS7_ILi64EEEEEENS_10bfloat16_tEfNS_4arch4Sm80ELb1ELb0ELb1ELb0ELb0ELb0ELb0ELb0ELi2ELi4ELi4ELi4ELb0EEENS1_24CollectiveEpilogueBwdGQAISA_fSD_Li256ELb0ELb0EEENS1_25SingleTileBwdLPTSchedulerILb0ELi128ELb0EEEEEEEEEvNT_6ParamsE) ;  /* 0xffff365010007950 */ /* 0x000fea0003c3ffff */
        .type           $_ZN7cutlass13device_kernelIN5flash19enable_sm80_to_sm89INS1_16FlashAttnBwdSm80INS1_25CollectiveMainloopBwdSm80ILi2ELi2EN4cute5tupleIJNS5_1CILi128EEES8_NS7_ILi64EEEEEENS_10bfloat16_tEfNS_4arch4Sm80ELb1ELb0ELb1ELb0ELb0ELb0ELb0ELb0ELi2ELi4ELi4ELi4ELb0EEENS1_24CollectiveEpilogueBwdGQAISA_fSD_Li256ELb0ELb0EEENS1_25SingleTileBwdLPTSchedulerILb0ELi128ELb0EEEEEEEEEvNT_6ParamsE$_ZZN4cute6detail16composition_implINS_5tupleIJNS_1CILi16EEENS3_ILi2EEES5_S5_NS3_ILi4EEES5_EEENS2_IJNS3_ILi1EEEiiiNS3_ILi144EEENS3_ILi512EEEEEENS2_IJNS2_IJS5_S5_EEES6_NS3_ILi8EEEEEENS2_IJNS2_IJNS3_ILi64EEESA_EEES4_NS3_ILi1024EEEEEEEEDaRKT_RKT0_RKT1_RKT2_ENKUlRKT_RKT0_E_clISC_SG_EEDaSX_S10_,@function
        .size           $_ZN7cutlass13device_kernelIN5flash19enable_sm80_to_sm89INS1_16FlashAttnBwdSm80INS1_25CollectiveMainloopBwdSm80ILi2ELi2EN4cute5tupleIJNS5_1CILi128EEES8_NS7_ILi64EEEEEENS_10bfloat16_tEfNS_4arch4Sm80ELb1ELb0ELb1ELb0ELb0ELb0ELb0ELb0ELi2ELi4ELi4ELi4ELb0EEENS1_24CollectiveEpilogueBwdGQAISA_fSD_Li256ELb0ELb0EEENS1_25SingleTileBwdLPTSchedulerILb0ELi128ELb0EEEEEEEEEvNT_6ParamsE$_ZZN4cute6detail16composition_implINS_5tupleIJNS_1CILi16EEENS3_ILi2EEES5_S5_NS3_ILi4EEES5_EEENS2_IJNS3_ILi1EEEiiiNS3_ILi144EEENS3_ILi512EEEEEENS2_IJNS2_IJS5_S5_EEES6_NS3_ILi8EEEEEENS2_IJNS2_IJNS3_ILi64EEESA_EEES4_NS3_ILi1024EEEEEEEEDaRKT_RKT0_RKT1_RKT2_ENKUlRKT_RKT0_E_clISC_SG_EEDaSX_S10_,($_ZN7cutlass13device_kernelIN5flash19enable_sm80_to_sm89INS1_16FlashAttnBwdSm80INS1_25CollectiveMainloopBwdSm80ILi2ELi2EN4cute5tupleIJNS5_1CILi128EEES8_NS7_ILi64EEEEEENS_10bfloat16_tEfNS_4arch4Sm80ELb1ELb0ELb1ELb0ELb0ELb0ELb0ELb0ELi2ELi4ELi4ELi4ELb0EEENS1_24CollectiveEpilogueBwdGQAISA_fSD_Li256ELb0ELb0EEENS1_25SingleTileBwdLPTSchedulerILb0ELi128ELb0EEEEEEEEEvNT_6ParamsE$_ZZN4cute6detail16composition_implINS_5tupleIJNS_1CILi16EEENS3_ILi2EEES5_S5_NS3_ILi4EEES5_EEENS2_IJNS3_ILi1EEEiiiNS3_ILi144EEENS3_ILi512EEEEEENS2_IJS5_S5_EEENS2_IJNS3_ILi64EEESA_EEEEEDaRKT_RKT0_RKT1_RKT2_ENKUlRKT_RKT0_E_clIS5_SD_EEDaST_SW_ - $_ZN7cutlass13device_kernelIN5flash19enable_sm80_to_sm89INS1_16FlashAttnBwdSm80INS1_25CollectiveMainloopBwdSm80ILi2ELi2EN4cute5tupleIJNS5_1CILi128EEES8_NS7_ILi64EEEEEENS_10bfloat16_tEfNS_4arch4Sm80ELb1ELb0ELb1ELb0ELb0ELb0ELb0ELb0ELi2ELi4ELi4ELi4ELb0EEENS1_24CollectiveEpilogueBwdGQAISA_fSD_Li256ELb0ELb0EEENS1_25SingleTileBwdLPTSchedulerILb0ELi128ELb0EEEEEEEEEvNT_6ParamsE$_ZZN4cute6detail16composition_implINS_5tupleIJNS_1CILi16EEENS3_ILi2EEES5_S5_NS3_ILi4EEES5_EEENS2_IJNS3_ILi1EEEiiiNS3_ILi144EEENS3_ILi512EEEEEENS2_IJNS2_IJS5_S5_EEES6_NS3_ILi8EEEEEENS2_IJNS2_IJNS3_ILi64EEESA_EEES4_NS3_ILi1024EEEEEEEEDaRKT_RKT0_RKT1_RKT2_ENKUlRKT_RKT0_E_clISC_SG_EEDaSX_S10_)
$_ZN7cutlass13device_kernelIN5flash19enable_sm80_to_sm89INS1_16FlashAttnBwdSm80INS1_25CollectiveMainloopBwdSm80ILi2ELi2EN4cute5tupleIJNS5_1CILi128EEES8_NS7_ILi64EEEEEENS_10bfloat16_tEfNS_4arch4Sm80ELb1ELb0ELb1ELb0ELb0ELb0ELb0ELb0ELi2ELi4ELi4ELi4ELb0EEENS1_24CollectiveEpilogueBwdGQAISA_fSD_Li256ELb0ELb0EEENS1_25SingleTileBwdLPTSchedulerILb0ELi128ELb0EEEEEEEEEvNT_6ParamsE$_ZZN4cute6detail16composition_implINS_5tupleIJNS_1CILi16EEENS3_ILi2EEES5_S5_NS3_ILi4EEES5_EEENS2_IJNS3_ILi1EEEiiiNS3_ILi144EEENS3_ILi512EEEEEENS2_IJNS2_IJS5_S5_EEES6_NS3_ILi8EEEEEENS2_IJNS2_IJNS3_ILi64EEESA_EEES4_NS3_ILi1024EEEEEEEEDaRKT_RKT0_RKT1_RKT2_ENKUlRKT_RKT0_E_clISC_SG_EEDaSX_S10_:
[----:B------:R-:W-:Y:S02]  /*c9b0*/  IADD3 R34, R1, 0x1680, RZ ;  /* 0x0000168001227810 */ /* 0x000fe40007ffe0ff */
[----:B------:R-:W-:Y:S02]  /*c9c0*/  MOV R72, 0xca00 ;  /* 0x0000ca0000487802 */ /* 0x000fe40000000f00 */
[----:B------:R-:W-:-:S04]  /*c9d0*/  IADD3 R34, R34, c[0x0][0x20], RZ ;  /* 0x0000080022227a10 */ /* 0x000fc80007ffe0ff */
[----:B------:R-:W-:Y:S02]  /*c9e0*/  IADD3 R67, R34, 0x4, RZ ;  /* 0x0000000422437810 */ /* 0x000fe40007ffe0ff */
[----:B------:R-:W-:Y:S05]  /*c9f0*/  CALL.REL.NOINC `($_ZN7cutlass13device_kernelIN5flash19enable_sm80_to_sm89INS1_16FlashAttnBwdSm80INS1_25CollectiveMainloopBwdSm80ILi2ELi2EN4cute5tupleIJNS5_1CILi128EEES8_NS7_ILi64EEEEEENS_10bfloat16_tEfNS_4arch4Sm80ELb1ELb0ELb1ELb0ELb0ELb0ELb0ELb0ELi2ELi4ELi4ELi4ELb0EEENS1_24CollectiveEpilogueBwdGQAISA_fSD_Li256ELb0ELb0EEENS1_25SingleTileBwdLPTSchedulerILb0ELi128ELb0EEEEEEEEEvNT_6ParamsE$_ZZN4cute6detail16composition_implINS_5tupleIJNS_1CILi16EEENS3_ILi2EEES5_S5_NS3_ILi4EEES5_EEENS2_IJNS3_ILi1EEEiiiNS3_ILi144EEENS3_ILi512EEEEEENS2_IJS5_S5_EEENS2_IJNS3_ILi64EEESA_EEEEEDaRKT_RKT0_RKT1_RKT2_ENKUlRKT_RKT0_E_clIS5_SD_EEDaST_SW_) ;  /* 0x0000009000007944 */ /* 0x000fea0003c00000 */
[----:B------:R-:W-:Y:S02]  /*ca00*/  MOV R4, 0xca20 ;  /* 0x0000ca2000047802 */ /* 0x000fe40000000f00 */
[----:B-1---5:R-:W-:Y:S05]  /*ca10*/  CALL.REL.NOINC `($_ZN7cutlass13device_kernelIN5flash19enable_sm80_to_sm89INS1_16FlashAttnBwdSm80INS1_25CollectiveMainloopBwdSm80ILi2ELi2EN4cute5tupleIJNS5_1CILi128EEES8_NS7_ILi64EEEEEENS_10bfloat16_tEfNS_4arch4Sm80ELb1ELb0ELb1ELb0ELb0ELb0ELb0ELb0ELi2ELi4ELi4ELi4ELb0EEENS1_24CollectiveEpilogueBwdGQAISA_fSD_Li256ELb0ELb0EEENS1_25SingleTileBwdLPTSchedulerILb0ELi128ELb0EEEEEEEEEvNT_6ParamsE$_ZN4cute3eso3ESOILb0ELb1EJiNS_1CILi512EEEEEC2ERKiRKS3_) ;  /* 0xffffa43000007944 */ /* 0x022fea0003c3ffff */
[----:B-1----:R1:W5:Y:S01]  /*ca20*/  LDL R2, [R1+0x1684] ;  /* 0x0016840001027983 */ /* 0x0023620000100800 */
[----:B------:R-:W-:-:S03]  /*ca30*/  MOV R6, 0xca50 ;  /* 0x0000ca5000067802 */ /* 0x000fc60000000f00 */
[----:B-1---5:R-:W-:Y:S05]  /*ca40*/  CALL.REL.NOINC `($_ZN7cutlass13device_kernelIN5flash19enable_sm80_to_sm89INS1_16FlashAttnBwdSm80INS1_25CollectiveMainloopBwdSm80ILi2ELi2EN4cute5tupleIJNS5_1CILi128EEES8_NS7_ILi64EEEEEENS_10bfloat16_tEfNS_4arch4Sm80ELb1ELb0ELb1ELb0ELb0ELb0ELb0ELb0ELi2ELi4ELi4ELi4ELb0EEENS1_24CollectiveEpilogueBwdGQAISA_fSD_Li256ELb0ELb0EEENS1_25SingleTileBwdLPTSchedulerILb0ELi128ELb0EEEEEEEEEvNT_6ParamsE$_ZN4cute5tupleIJNS0_IJNS_1CILi2EEES2_EEENS0_IJiNS1_ILi512EEEEEEEEC2ERKS3_RKS5_) ;  /* 0xffffdc9000007944 */ /* 0x022fea0003c3ffff */
[----:B------:R1:W5:Y:S01]  /*ca50*/  LDL R34, [R1+0x1680] ;  /* 0x0016800001227983 */ /* 0x0003620000100800 */
[----:B------:R-:W-:Y:S02]  /*ca60*/  MOV R2, R10 ;  /* 0x0000000a00027202 */ /* 0x000fe40000000f00 */
[----:B------:R-:W-:-:S04]  /*ca70*/  MOV R3, 0x0 ;  /* 0x0000000000037802 */ /* 0x000fc80000000f00 */
[----:B------:R-:W-:Y:S05]  /*ca80*/  RET.REL.NODEC R2 `(_ZN7cutlass13device_kernelIN5flash19enable_sm80_to_sm89INS1_16FlashAttnBwdSm80INS1_25CollectiveMainloopBwdSm80ILi2ELi2EN4cute5tupleIJNS5_1CILi128EEES8_NS7_ILi64EEEEEENS_10bfloat16_tEfNS_4arch4Sm80ELb1ELb0ELb1ELb0ELb0ELb0ELb0ELb0ELi2ELi4ELi4ELi4ELb0EEENS1_24CollectiveEpilogueBwdGQAISA_fSD_Li256ELb0ELb0EEENS1_25SingleTileBwdLPTSchedulerILb0ELi128ELb0EEEEEEEEEvNT_6ParamsE) ;  /* 0xffff357002007950 */ /* 0x000fea0003c3ffff */
        .type           $_ZN7cutlass13device_kernelIN5flash19enable_sm80_to_sm89INS1_16FlashAttnBwdSm80INS1_25CollectiveMainloopBwdSm80ILi2ELi2EN4cute5tupleIJNS5_1CILi128EEES8_NS7_ILi64EEEEEENS_10bfloat16_tEfNS_4arch4Sm80ELb1ELb0ELb1ELb0ELb0ELb0ELb0ELb0ELi2ELi4ELi4ELi4ELb0EEENS1_24CollectiveEpilogueBwdGQAISA_fSD_Li256ELb0ELb0EEENS1_25SingleTileBwdLPTSchedulerILb0ELi128ELb0EEEEEEEEEvNT_6ParamsE$_ZZN4cute6detail16composition_implINS_5tupleIJNS_1CILi16EEENS3_ILi2EEES5_S5_NS3_ILi4EEES5_EEENS2_IJNS3_ILi1EEEiiiNS3_ILi144EEENS3_ILi512EEEEEENS2_IJS5_S5_EEENS2_IJNS3_ILi64EEESA_EEEEEDaRKT_RKT0_RKT1_RKT2_ENKUlRKT_RKT0_E_clIS5_SD_EEDaST_SW_,@function
        .size           $_ZN7cutlass13device_kernelIN5flash19enable_sm80_to_sm89INS1_16FlashAttnBwdSm80INS1_25CollectiveMainloopBwdSm80ILi2ELi2EN4cute5tupleIJNS5_1CILi128EEES8_NS7_ILi64EEEEEENS_10bfloat16_tEfNS_4arch4Sm80ELb1ELb0ELb1ELb0ELb0ELb0ELb0ELb0ELi2ELi4ELi4ELi4ELb0EEENS1_24CollectiveEpilogueBwdGQAISA_fSD_Li256ELb0ELb0EEENS1_25SingleTileBwdLPTSchedulerILb0ELi128ELb0EEEEEEEEEvNT_6ParamsE$_ZZN4cute6detail16composition_implINS_5tupleIJNS_1CILi16EEENS3_ILi2EEES5_S5_NS3_ILi4EEES5_EEENS2_IJNS3_ILi1EEEiiiNS3_ILi144EEENS3_ILi512EEEEEENS2_IJS5_S5_EEENS2_IJNS3_ILi64EEESA_EEEEEDaRKT_RKT0_RKT1_RKT2_ENKUlRKT_RKT0_E_clIS5_SD_EEDaST_SW_,($_ZN7cutlass13device_kernelIN5flash19enable_sm80_to_sm89INS1_16FlashAttnBwdSm80INS1_25CollectiveMainloopBwdSm80ILi2ELi2EN4cute5tupleIJNS5_1CILi128EEES8_NS7_ILi64EEEEEENS_10bfloat16_tEfNS_4arch4Sm80ELb1ELb0ELb1ELb0ELb0ELb0ELb0ELb0ELi2ELi4ELi4ELi4ELb0EEENS1_24CollectiveEpilogueBwdGQAISA_fSD_Li256ELb0ELb0EEENS1_25SingleTileBwdLPTSchedulerILb0ELi128ELb0EEEEEEEEEvNT_6ParamsE$_ZZN4cute6detail16composition_implINS_5tupleIJNS_1CILi16EEENS3_ILi2EEES5_S5_NS3_ILi4EEES5_EEENS2_IJNS3_ILi1EEEiiiNS3_ILi144EEENS3_ILi512EEEEEES5_NS3_ILi64EEEEEDaRKT_RKT0_RKT1_RKT2_ENKUlRKT_T0_E_clINS2_IJNS2_IJEEESV_S5_S8_EEENS_17integral_constantIiLi3EEEEEDaSR_SS_ - $_ZN7cutlass13device_kernelIN5flash19enable_sm80_to_sm89INS1_16FlashAttnBwdSm80INS1_25CollectiveMainloopBwdSm80ILi2ELi2EN4cute5tupleIJNS5_1CILi128EEES8_NS7_ILi64EEEEEENS_10bfloat16_tEfNS_4arch4Sm80ELb1ELb0ELb1ELb0ELb0ELb0ELb0ELb0ELi2ELi4ELi4ELi4ELb0EEENS1_24CollectiveEpilogueBwdGQAISA_fSD_Li256ELb0ELb0EEENS1_25SingleTileBwdLPTSchedulerILb0ELi128ELb0EEEEEEEEEvNT_6ParamsE$_ZZN4cute6detail16composition_implINS_5tupleIJNS_1CILi16EEENS3_ILi2EEES5_S5_NS3_ILi4EEES5_EEENS2_IJNS3_ILi1EEEiiiNS3_ILi144EEENS3_ILi512EEEEEENS2_IJS5_S5_EEENS2_IJNS3_ILi64EEESA_EEEEEDaRKT_RKT0_RKT1_RKT2_ENKUlRKT_RKT0_E_clIS5_SD_EEDaST_SW_)
$_ZN7cutlass13device_kernelIN5flash19enable_sm80_to_sm89INS1_16FlashAttnBwdSm80INS1_25CollectiveMainloopBwdSm80ILi2ELi2EN4cute5tupleIJNS5_1CILi128EEES8_NS7_ILi64EEEEEENS_10bfloat16_tEfNS_4arch4Sm80ELb1ELb0ELb1ELb0ELb0ELb0ELb0ELb0ELi2ELi4ELi4ELi4ELb0EEENS1_24CollectiveEpilogueBwdGQAISA_fSD_Li256ELb0ELb0EEENS1_25SingleTileBwdLPTSchedulerILb0ELi128ELb0EEEEEEEEEvNT_6ParamsE$_ZZN4cute6detail16composition_implINS_5tupleIJNS_1CILi16EEENS3_ILi2EEES5_S5_NS3_ILi4EEES5_EEENS2_IJNS3_ILi1EEEiiiNS3_ILi144EEENS3_ILi512EEEEEENS2_IJS5_S5_EEENS2_IJNS3_ILi64EEESA_EEEEEDaRKT_RKT0_RKT1_RKT2_ENKUlRKT_RKT0_E_clIS5_SD_EEDaST_SW_:
        /* <DEDUP_REMOVED lines=13> */
[----:B-1---5:R-:W-:Y:S05]  /*cb60*/  CALL.REL.NOINC `($_ZN7cutlass13device_kernelIN5flash19enable_sm80_to_sm89INS1_16FlashAttnBwdSm80INS1_25CollectiveMainloopBwdSm80ILi2ELi2EN4cute5tupleIJNS5_1CILi128EEES8_NS7_ILi64EEEEEENS_10bfloat16_tEfNS_4arch4Sm80ELb1ELb0ELb1ELb0ELb0ELb0ELb0ELb0ELi2ELi4ELi4ELi4ELb0EEENS1_24CollectiveEpilogueBwdGQAISA_fSD_Li256ELb0ELb0EEENS1_25SingleTileBwdLPTSchedulerILb0ELi128ELb0EEEEEEEEEvNT_6ParamsE$_ZZN4cute6detail16composition_implINS_5tupleIJNS_1CILi16EEENS3_ILi2EEES5_S5_NS3_ILi4EEES5_EEENS2_IJNS3_ILi1EEEiiiNS3_ILi144EEENS3_ILi512EEEEEES5_NS3_ILi64EEEEEDaRKT_RKT0_RKT1_RKT2_ENKUlRKT_T0_E_clINS2_IJNS2_IJEEESV_S5_S8_EEENS_17integral_constantIiLi3EEEEEDaSR_SS_) ;  /* 0x000000b000007944 */ /* 0x022fea0003c00000 */
[----:B-----5:R2:W-:Y:S01]  /*cb70*/  STL [R1+0x1690], R2 ;  /* 0x0016900201007387 */ /* 0x0205e20000100800 */
[----:B------:R-:W-:Y:S02]  /*cb80*/  IADD3 R5, R5, 0x8, RZ ;  /* 0x0000000805057810 */ /* 0x000fe40007ffe0ff */
[----:B------:R-:W-:Y:S01]  /*cb90*/  MOV R74, 0xcbc0 ;  /* 0x0000cbc0004a7802 */ /* 0x000fe20000000f00 */
[----:B------:R2:W-:Y:S04]  /*cba0*/  STL.64 [R1+0x1688], R76 ;  /* 0x0016884c01007387 */ /* 0x0005e80000100a00 */
[----:B-12---:R-:W-:Y:S05]  /*cbb0*/  CALL.REL.NOINC `($_ZN7cutlass13device_kernelIN5flash19enable_sm80_to_sm89INS1_16FlashAttnBwdSm80INS1_25CollectiveMainloopBwdSm80ILi2ELi2EN4cute5tupleIJNS5_1CILi128EEES8_NS7_ILi64EEEEEENS_10bfloat16_tEfNS_4arch4Sm80ELb1ELb0ELb1ELb0ELb0ELb0ELb0ELb0ELi2ELi4ELi4ELi4ELb0EEENS1_24CollectiveEpilogueBwdGQAISA_fSD_Li256ELb0ELb0EEENS1_25SingleTileBwdLPTSchedulerILb0ELi128ELb0EEEEEEEEEvNT_6ParamsE$_ZZN4cute6detail16composition_implINS_5tupleIJNS_1CILi16EEENS3_ILi2EEES5_S5_NS3_ILi4EEES5_EEENS2_IJNS3_ILi1EEEiiiNS3_ILi144EEENS3_ILi512EEEEEES5_NS3_ILi64EEEEEDaRKT_RKT0_RKT1_RKT2_ENKUlRKT_T0_E_clINS2_IJNS2_IJS5_EEENS2_IJiEEES8_S8_EEENS_17integral_constantIiLi4EEEEEDaSR_SS_) ;  /* 0x0000012000007944 */ /* 0x006fea0003c00000 */
[----:B------:R-:W-:Y:S02]  /*cbc0*/  MOV R2, R6 ;  /* 0x0000000600027202 */ /* 0x000fe40000000f00 */
[----:B------:R-:W-:Y:S02]  /*cbd0*/  MOV R6, 0xcbf0 ;  /* 0x0000cbf000067802 */ /* 0x000fe40000000f00 */
[----:B-1---5:R-:W-:Y:S05]  /*cbe0*/  CALL.REL.NOINC `($_ZN7cutlass13device_kernelIN5flash19enable_sm80_to_sm89INS1_16FlashAttnBwdSm80INS1_25CollectiveMainloopBwdSm80ILi2ELi2EN4cute5tupleIJNS5_1CILi128EEES8_NS7_ILi64EEEEEENS_10bfloat16_tEfNS_4arch4Sm80ELb1ELb0ELb1ELb0ELb0ELb0ELb0ELb0ELi2ELi4ELi4ELi4ELb0EEENS1_24CollectiveEpilogueBwdGQAISA_fSD_Li256ELb0ELb0EEENS1_25SingleTileBwdLPTSchedulerILb0ELi128ELb0EEEEEEEEEvNT_6ParamsE$_ZN4cute5tupleIJNS_1CILi2EEEiEEC2ERKS2_RKi) ;  /* 0xffffdd3000007944 */ /* 0x022fea0003c3ffff */
[----:B------:R1:W5:Y:S01]  /*cbf0*/  LDL R2, [R1+0x16a8] ;  /* 0x0016a80001027983 */ /* 0x0003620000100800 */
[----:B------:R-:W-:-:S04]  /*cc00*/  MOV R73, 0x0 ;  /* 0x0000000000497802 */ /* 0x000fc80000000f00 */
[----:B------:R-:W-:Y:S05]  /*cc10*/  RET.REL.NODEC R72 `(_ZN7cutlass13device_kernelIN5flash19enable_sm80_to_sm89INS1_16FlashAttnBwdSm80INS1_25CollectiveMainloopBwdSm80ILi2ELi2EN4cute5tupleIJNS5_1CILi128EEES8_NS7_ILi64EEEEEENS_10bfloat16_tEfNS_4arch4Sm80ELb1ELb0ELb1ELb0ELb0ELb0ELb0ELb0ELi2ELi4ELi4ELi4ELb0EEENS1_24CollectiveEpilogueBwdGQAISA_fSD_Li256ELb0ELb0EEENS1_25SingleTileBwdLPTSchedulerILb0ELi128ELb0EEEEEEEEEvNT_6ParamsE) ;  /* 0xffff33e048007950 */ /* 0x000fea0003c3ffff */
        .type           $_ZN7cutlass13device_kernelIN5flash19enable_sm80_to_sm89INS1_16FlashAttnBwdSm80INS1_25CollectiveMainloopBwdSm80ILi2ELi2EN4cute5tupleIJNS5_1CILi128EEES8_NS7_ILi64EEEEEENS_10bfloat16_tEfNS_4arch4Sm80ELb1ELb0ELb1ELb0ELb0ELb0ELb0ELb0ELi2ELi4ELi4ELi4ELb0EEENS1_24CollectiveEpilogueBwdGQAISA_fSD_Li256ELb0ELb0EEENS1_25SingleTileBwdLPTSchedulerILb0ELi128ELb0EEEEEEEEEvNT_6ParamsE$_ZZN4cute6detail16composition_implINS_5tupleIJNS_1CILi16EEENS3_ILi2EEES5_S5_NS3_ILi4EEES5_EEENS2_IJNS3_ILi1EEEiiiNS3_ILi144EEENS3_ILi512EEEEEES5_NS3_ILi64EEEEEDaRKT_RKT0_RKT1_RKT2_ENKUlRKT_T0_E_clINS2_IJNS2_IJEEESV_S5_S8_EEENS_17integral_constantIiLi3EEEEEDaSR_SS_,@function
        .size           $_ZN7cutlass13device_kernelIN5flash19enable_sm80_to_sm89INS1_16FlashAttnBwdSm80INS1_25CollectiveMainloopBwdSm80ILi2ELi2EN4cute5tupleIJNS5_1CILi128EEES8_NS7_ILi64EEEEEENS_10bfloat16_tEfNS_4arch4Sm80ELb1ELb0ELb1ELb0ELb0ELb0ELb0ELb0ELi2ELi4ELi4ELi4ELb0EEENS1_24CollectiveEpilogueBwdGQAISA_fSD_Li256ELb0ELb0EEENS1_25SingleTileBwdLPTSchedulerILb0ELi128ELb0EEEEEEEEEvNT_6ParamsE$_ZZN4cute6detail16composition_implINS_5tupleIJNS_1CILi16EEENS3_ILi2EEES5_S5_NS3_ILi4EEES5_EEENS2_IJNS3_ILi1EEEiiiNS3_ILi144EEENS3_ILi512EEEEEES5_NS3_ILi64EEEEEDaRKT_RKT0_RKT1_RKT2_ENKUlRKT_T0_E_clINS2_IJNS2_IJEEESV_S5_S8_EEENS_17integral_constantIiLi3EEEEEDaSR_SS_,($_ZN7cutlass13device_kernelIN5flash19enable_sm80_to_sm89INS1_16FlashAttnBwdSm80INS1_25CollectiveMainloopBwdSm80ILi2ELi2EN4cute5tupleIJNS5_1CILi128EEES8_NS7_ILi64EEEEEENS_10bfloat16_tEfNS_4arch4Sm80ELb1ELb0ELb1ELb0ELb0ELb0ELb0ELb0ELi2ELi4ELi4ELi4ELb0EEENS1_24CollectiveEpilogueBwdGQAISA_fSD_Li256ELb0ELb0EEENS1_25SingleTileBwdLPTSchedulerILb0ELi128ELb0EEEEEEEEEvNT_6ParamsE$_ZZN4cute6detail16composition_implINS_5tupleIJNS_1CILi16EEENS3_ILi2EEES5_S5_NS3_ILi4EEES5_EEENS2_IJNS3_ILi1EEEiiiNS3_ILi144EEENS3_ILi512EEEEEES5_NS3_ILi64EEEEEDaRKT_RKT0_RKT1_RKT2_ENKUlRKT_T0_E_clINS2_IJNS2_IJS5_EEENS2_IJiEEES8_S8_EEENS_17integral_constantIiLi4EEEEEDaSR_SS_ - $_ZN7cutlass13device_kernelIN5flash19enable_sm80_to_sm89INS1_16FlashAttnBwdSm80INS1_25CollectiveMainloopBwdSm80ILi2ELi2EN4cute5tupleIJNS5_1CILi128EEES8_NS7_ILi64EEEEEENS_10bfloat16_tEfNS_4arch4Sm80ELb1ELb0ELb1ELb0ELb0ELb0ELb0ELb0ELi2ELi4ELi4ELi4ELb0EEENS1_24CollectiveEpilogueBwdGQAISA_fSD_Li256ELb0ELb0EEENS1_25SingleTileBwdLPTSchedulerILb0ELi128ELb0EEEEEEEEEvNT_6ParamsE$_ZZN4cute6detail16composition_implINS_5tupleIJNS_1CILi16EEENS3_ILi2EEES5_S5_NS3_ILi4EEES5_EEENS2_IJNS3_ILi1EEEiiiNS3_ILi144EEENS3_ILi512EEEEEES5_NS3_ILi64EEEEEDaRKT_RKT0_RKT1_RKT2_ENKUlRKT_T0_E_clINS2_IJNS2_IJEEESV_S5_S8_EEENS_17integral_constantIiLi3EEEEEDaSR_SS_)
$_ZN7cutlass13device_kernelIN5flash19enable_sm80_to_sm89INS1_16FlashAttnBwdSm80INS1_25CollectiveMainloopBwdSm80ILi2ELi2EN4cute5tupleIJNS5_1CILi128EEES8_NS7_ILi64EEEEEENS_10bfloat16_tEfNS_4arch4Sm80ELb1ELb0ELb1ELb0ELb0ELb0ELb0ELb0ELi2ELi4ELi4ELi4ELb0EEENS1_24CollectiveEpilogueBwdGQAISA_fSD_Li256ELb0ELb0EEENS1_25SingleTileBwdLPTSchedulerILb0ELi128ELb0EEEEEEEEEvNT_6ParamsE$_ZZN4cute6detail16composition_implINS_5tupleIJNS_1CILi16EEENS3_ILi2EEES5_S5_NS3_ILi4EEES5_EEENS2_IJNS3_ILi1EEEiiiNS3_ILi144EEENS3_ILi512EEEEEES5_NS3_ILi64EEEEEDaRKT_RKT0_RKT1_RKT2_ENKUlRKT_T0_E_clINS2_IJNS2_IJEEESV_S5_S8_EEENS_17integral_constantIiLi3EEEEEDaSR_SS_:
[----:B------:R-:W-:Y:S02]  /*cc20*/  IADD3 R4, R1, 0x16b0, RZ ;  /* 0x000016b001047810 */ /* 0x000fe40007ffe0ff */
[----:B------:R-:W-:Y:S02]  /*cc30*/  MOV R8, 0xcc70 ;  /* 0x0000cc7000087802 */ /* 0x000fe40000000f00 */
[----:B------:R-:W-:-:S04]  /*cc40*/  IADD3 R4, R4, c[0x0][0x20], RZ ;  /* 0x0000080004047a10 */ /* 0x000fc80007ffe0ff */
[----:B------:R-:W-:Y:S02]  /*cc50*/  IADD3 R2, R4, 0x4, RZ ;  /* 0x0000000404027810 */ /* 0x000fe40007ffe0ff */
[----:B------:R-:W-:Y:S05]  /*cc60*/  CALL.REL.NOINC `($_ZN7cutlass13device_kernelIN5flash19enable_sm80_to_sm89INS1_16FlashAttnBwdSm80INS1_25CollectiveMainloopBwdSm80ILi2ELi2EN4cute5tupleIJNS5_1CILi128EEES8_NS7_ILi64EEEEEENS_10bfloat16_tEfNS_4arch4Sm80ELb1ELb0ELb1ELb0ELb0ELb0ELb0ELb0ELi2ELi4ELi4ELi4ELb0EEENS1_24CollectiveEpilogueBwdGQAISA_fSD_Li256ELb0ELb0EEENS1_25SingleTileBwdLPTSchedulerILb0ELi128ELb0EEEEEEEEEvNT_6ParamsE$_ZN4cute3eso3ESOILb0ELb1EJiEEC2ERKi) ;  /* 0xffffa07000007944 */ /* 0x000fea0003c3ffff */
[----:B-1----:R1:W5:Y:S01]  /*cc70*/  LDL R3, [R1+0x16b4] ;  /* 0x0016b40001037983 */ /* 0x0023620000100800 */
[----:B------:R-:W-:Y:S02]  /*cc80*/  MOV R2, R4 ;  /* 0x0000000400027202 */ /* 0x000fe40000000f00 */
[----:B------:R-:W-:Y:S02]  /*cc90*/  MOV R4, 0xccb0 ;  /* 0x0000ccb000047802 */ /* 0x000fe40000000f00 */
[----:B-1---5:R-:W-:Y:S05]  /*cca0*/  CALL.REL.NOINC `($_ZN7cutlass13device_kernelIN5flash19enable_sm80_to_sm89INS1_16FlashAttnBwdSm80INS1_25CollectiveMainloopBwdSm80ILi2ELi2EN4cute5tupleIJNS5_1CILi128EEES8_NS7_ILi64EEEEEENS_10bfloat16_tEfNS_4arch4Sm80ELb1ELb0ELb1ELb0ELb0ELb0ELb0ELb0ELi2ELi4ELi4ELi4ELb0EEENS1_24CollectiveEpilogueBwdGQAISA_fSD_Li256ELb0ELb0EEENS1_25SingleTileBwdLPTSchedulerILb0ELi128ELb0EEEEEEEEEvNT_6ParamsE$_ZN4cute3eso3ESOILb1ELb0EJNS_5tupleIJNS_1CILi2EEEEEENS2_IJiEEENS3_ILi1EEES7_EEC2ERKS5_RKS6_RKS7_SE_) ;  /* 0xffffb80000007944 */ /* 0x022fea0003c3ffff */
[----:B-1----:R1:W5:Y:S01]  /*ccb0*/  LDL R2, [R1+0x16b0] ;  /* 0x0016b00001027983 */ /* 0x0023620000100800 */
[----:B------:R-:W-:-:S04]  /*ccc0*/  MOV R75, 0x0 ;  /* 0x00000000004b7802 */ /* 0x000fc80000000f00 */
[----:B------:R-:W-:Y:S05]  /*ccd0*/  RET.REL.NODEC R74 `(_ZN7cutlass13device_kernelIN5flash19enable_sm80_to_sm89INS1_16FlashAttnBwdSm80INS1_25CollectiveMainloopBwdSm80ILi2ELi2EN4cute5tupleIJNS5_1CILi128EEES8_NS7_ILi64EEEEEENS_10bfloat16_tEfNS_4arch4Sm80ELb1ELb0ELb1ELb0ELb0ELb0ELb0ELb0ELi2ELi4ELi4ELi4ELb0EEENS1_24CollectiveEpilogueBwdGQAISA_fSD_Li256ELb0ELb0EEENS1_25SingleTileBwdLPTSchedulerILb0ELi128ELb0EEEEEEEEEvNT_6ParamsE) ;  /* 0xffff33204a007950 */ /* 0x000fea0003c3ffff */
        .type           $_ZN7cutlass13device_kernelIN5flash19enable_sm80_to_sm89INS1_16FlashAttnBwdSm80INS1_25CollectiveMainloopBwdSm80ILi2ELi2EN4cute5tupleIJNS5_1CILi128EEES8_NS7_ILi64EEEEEENS_10bfloat16_tEfNS_4arch4Sm80ELb1ELb0ELb1ELb0ELb0ELb0ELb0ELb0ELi2ELi4ELi4ELi4ELb0EEENS1_24CollectiveEpilogueBwdGQAISA_fSD_Li256ELb0ELb0EEENS1_25SingleTileBwdLPTSchedulerILb0ELi128ELb0EEEEEEEEEvNT_6ParamsE$_ZZN4cute6detail16composition_implINS_5tupleIJNS_1CILi16EEENS3_ILi2EEES5_S5_NS3_ILi4EEES5_EEENS2_IJNS3_ILi1EEEiiiNS3_ILi144EEENS3_ILi512EEEEEES5_NS3_ILi64EEEEEDaRKT_RKT0_RKT1_RKT2_ENKUlRKT_T0_E_clINS2_IJNS2_IJS5_EEENS2_IJiEEES8_S8_EEENS_17integral_constantIiLi4EEEEEDaSR_SS_,@function
        .size           $_ZN7cutlass13device_kernelIN5flash19enable_sm80_to_sm89INS1_16FlashAttnBwdSm80INS1_25CollectiveMainloopBwdSm80ILi2ELi2EN4cute5tupleIJNS5_1CILi128EEES8_NS7_ILi64EEEEEENS_10bfloat16_tEfNS_4arch4Sm80ELb1ELb0ELb1ELb0ELb0ELb0ELb0ELb0ELi2ELi4ELi4ELi4ELb0EEENS1_24CollectiveEpilogueBwdGQAISA_fSD_Li256ELb0ELb0EEENS1_25SingleTileBwdLPTSchedulerILb0ELi128ELb0EEEEEEEEEvNT_6ParamsE$_ZZN4cute6detail16composition_implINS_5tupleIJNS_1CILi16EEENS3_ILi2EEES5_S5_NS3_ILi4EEES5_EEENS2_IJNS3_ILi1EEEiiiNS3_ILi144EEENS3_ILi512EEEEEES5_NS3_ILi64EEEEEDaRKT_RKT0_RKT1_RKT2_ENKUlRKT_T0_E_clINS2_IJNS2_IJS5_EEENS2_IJiEEES8_S8_EEENS_17integral_constantIiLi4EEEEEDaSR_SS_,($_ZN7cutlass13device_kernelIN5flash19enable_sm80_to_sm89INS1_16FlashAttnBwdSm80INS1_25CollectiveMainloopBwdSm80ILi2ELi2EN4cute5tupleIJNS5_1CILi128EEES8_NS7_ILi64EEEEEENS_10bfloat16_tEfNS_4arch4Sm80ELb1ELb0ELb1ELb0ELb0ELb0ELb0ELb0ELi2ELi4ELi4ELi4ELb0EEENS1_24CollectiveEpilogueBwdGQAISA_fSD_Li256ELb0ELb0EEENS1_25SingleTileBwdLPTSchedulerILb0ELi128ELb0EEEEEEEEEvNT_6ParamsE$_ZZN4cute6detail16composition_implINS_5tupleIJNS_1CILi16EEENS3_ILi2EEES5_S5_NS3_ILi4EEES5_EEENS2_IJNS3_ILi1EEEiiiNS3_ILi144EEENS3_ILi512EEEEEES6_S4_EEDaRKT_RKT0_RKT1_RKT2_ENKUlRKT_T0_E_clINS2_IJNS2_IJEEESU_S6_S8_EEENS_17integral_constantIiLi1EEEEEDaSQ_SR_ - $_ZN7cutlass13device_kernelIN5flash19enable_sm80_to_sm89INS1_16FlashAttnBwdSm80INS1_25CollectiveMainloopBwdSm80ILi2ELi2EN4cute5tupleIJNS5_1CILi128EEES8_NS7_ILi64EEEEEENS_10bfloat16_tEfNS_4arch4Sm80ELb1ELb0ELb1ELb0ELb0ELb0ELb0ELb0ELi2ELi4ELi4ELi4ELb0EEENS1_24CollectiveEpilogueBwdGQAISA_fSD_Li256ELb0ELb0EEENS1_25SingleTileBwdLPTSchedulerILb0ELi128ELb0EEEEEEEEEvNT_6ParamsE$_ZZN4cute6detail16composition_implINS_5tupleIJNS_1CILi16EEENS3_ILi2EEES5_S5_NS3_ILi4EEES5_EEENS2_IJNS3_ILi1EEEiiiNS3_ILi144EEENS3_ILi512EEEEEES5_NS3_ILi64EEEEEDaRKT_RKT0_RKT1_RKT2_ENKUlRKT_T0_E_clINS2_IJNS2_IJS5_EEENS2_IJiEEES8_S8_EEENS_17integral_constantIiLi4EEEEEDaSR_SS_)
$_ZN7cutlass13device_kernelIN5flash19enable_sm80_to_sm89INS1_16FlashAttnBwdSm80INS1_25CollectiveMainloopBwdSm80ILi2ELi2EN4cute5tupleIJNS5_1CILi128EEES8_NS7_ILi64EEEEEENS_10bfloat16_tEfNS_4arch4Sm80ELb1ELb0ELb1ELb0ELb0ELb0ELb0ELb0ELi2ELi4ELi4ELi4ELb0EEENS1_24CollectiveEpilogueBwdGQAISA_fSD_Li256ELb0ELb0EEENS1_25SingleTileBwdLPTSchedulerILb0ELi128ELb0EEEEEEEEEvNT_6ParamsE$_ZZN4cute6detail16composition_implINS_5tupleIJNS_1CILi16EEENS3_ILi2EEES5_S5_NS3_ILi4EEES5_EEENS2_IJNS3_ILi1EEEiiiNS3_ILi144EEENS3_ILi512EEEEEES5_NS3_ILi64EEEEEDaRKT_RKT0_RKT1_RKT2_ENKUlRKT_T0_E_clINS2_IJNS2_IJS5_EEENS2_IJiEEES8_S8_EEENS_17integral_constantIiLi4EEEEEDaSR_SS_:
[----:B------:R-:W-:-:S05]  /*cce0*/  IADD3 R5, R5, -c[0x0][0x20], RZ ;  /* 0x8000080005057a10 */ /* 0x000fca0007ffe0ff */
[----:B------:R1:W5:Y:S01]  /*ccf0*/  LDL R3, [R5] ;  /* 0x0000000005037983 */ /* 0x0003620000100800 */
[----:B------:R-:W-:Y:S02]  /*cd00*/  IADD3 R2, R1, 0x16b0, RZ ;  /* 0x000016b001027810 */ /* 0x000fe40007ffe0ff */
[----:B------:R-:W-:Y:S02]  /*cd10*/  MOV R4, 0xcd40 ;  /* 0x0000cd4000047802 */ /* 0x000fe40000000f00 */
[----:B------:R-:W-:Y:S02]  /*cd20*/  IADD3 R2, R2, c[0x0][0x20], RZ ;  /* 0x0000080002027a10 */ /* 0x000fe40007ffe0ff */
[----:B-1---5:R-:W-:Y:S05]  /*cd30*/  CALL.REL.NOINC `($_ZN7cutlass13device_kernelIN5flash19enable_sm80_to_sm89INS1_16FlashAttnBwdSm80INS1_25CollectiveMainloopBwdSm80ILi2ELi2EN4cute5tupleIJNS5_1CILi128EEES8_NS7_ILi64EEEEEENS_10bfloat16_tEfNS_4arch4Sm80ELb1ELb0ELb1ELb0ELb0ELb0ELb0ELb0ELi2ELi4ELi4ELi4ELb0EEENS1_24CollectiveEpilogueBwdGQAISA_fSD_Li256ELb0ELb0EEENS1_25SingleTileBwdLPTSchedulerILb0ELi128ELb0EEEEEEEEEvNT_6ParamsE$_ZN4cute3eso3ESOILb1ELb0EJNS_5tupleIJNS_1CILi2EEEEEENS2_IJiEEENS3_ILi1EEES7_EEC2ERKS5_RKS6_RKS7_SE_) ;  /* 0xffffb77000007944 */ /* 0x022fea0003c3ffff */
[----:B-1----:R1:W5:Y:S01]  /*cd40*/  LDL R3, [R1+0x16b0] ;  /* 0x0016b00001037983 */ /* 0x0023620000100800 */
[----:B------:R-:W-:-:S04]  /*cd50*/  MOV R75, 0x0 ;  /* 0x00000000004b7802 */ /* 0x000fc80000000f00 */
[----:B------:R-:W-:Y:S05]  /*cd60*/  RET.REL.NODEC R74 `(_ZN7cutlass13device_kernelIN5flash19enable_sm80_to_sm89INS1_16FlashAttnBwdSm80INS1_25CollectiveMainloopBwdSm80ILi2ELi2EN4cute5tupleIJNS5_1CILi128EEES8_NS7_ILi64EEEEEENS_10bfloat16_tEfNS_4arch4Sm80ELb1ELb0ELb1ELb0ELb0ELb0ELb0ELb0ELi2ELi4ELi4ELi4ELb0EEENS1_24CollectiveEpilogueBwdGQAISA_fSD_Li256ELb0ELb0EEENS1_25SingleTileBwdLPTSchedulerILb0ELi128ELb0EEEEEEEEEvNT_6ParamsE) ;  /* 0xffff32904a007950 */ /* 0x000fea0003c3ffff */
        .type           $_ZN7cutlass13device_kernelIN5flash19enable_sm80_to_sm89INS1_16FlashAttnBwdSm80INS1_25CollectiveMainloopBwdSm80ILi2ELi2EN4cute5tupleIJNS5_1CILi128EEES8_NS7_ILi64EEEEEENS_10bfloat16_tEfNS_4arch4Sm80ELb1ELb0ELb1ELb0ELb0ELb0ELb0ELb0ELi2ELi4ELi4ELi4ELb0EEENS1_24CollectiveEpilogueBwdGQAISA_fSD_Li256ELb0ELb0EEENS1_25SingleTileBwdLPTSchedulerILb0ELi128ELb0EEEEEEEEEvNT_6ParamsE$_ZZN4cute6detail16composition_implINS_5tupleIJNS_1CILi16EEENS3_ILi2EEES5_S5_NS3_ILi4EEES5_EEENS2_IJNS3_ILi1EEEiiiNS3_ILi144EEENS3_ILi512EEEEEES6_S4_EEDaRKT_RKT0_RKT1_RKT2_ENKUlRKT_T0_E_clINS2_IJNS2_IJEEESU_S6_S8_EEENS_17integral_constantIiLi1EEEEEDaSQ_SR_,@function
        .size           $_ZN7cutlass13device_kernelIN5flash19enable_sm80_to_sm89INS1_16FlashAttnBwdSm80INS1_25CollectiveMainloopBwdSm80ILi2ELi2EN4cute5tupleIJNS5_1CILi128EEES8_NS7_ILi64EEEEEENS_10bfloat16_tEfNS_4arch4Sm80ELb1ELb0ELb1ELb0ELb0ELb0ELb0ELb0ELi2ELi4ELi4ELi4ELb0EEENS1_24CollectiveEpilogueBwdGQAISA_fSD_Li256ELb0ELb0EEENS1_25SingleTileBwdLPTSchedulerILb0ELi128ELb0EEEEEEEEEvNT_6ParamsE$_ZZN4cute6detail16composition_implINS_5tupleIJNS_1CILi16EEENS3_ILi2EEES5_S5_NS3_ILi4EEES5_EEENS2_IJNS3_ILi1EEEiiiNS3_ILi144EEENS3_ILi512EEEEEES6_S4_EEDaRKT_RKT0_RKT1_RKT2_ENKUlRKT_T0_E_clINS2_IJNS2_IJEEESU_S6_S8_EEENS_17integral_constantIiLi1EEEEEDaSQ_SR_,($_ZN7cutlass13device_kernelIN5flash19enable_sm80_to_sm89INS1_16FlashAttnBwdSm80INS1_25CollectiveMainloopBwdSm80ILi2ELi2EN4cute5tupleIJNS5_1CILi128EEES8_NS7_ILi64EEEEEENS_10bfloat16_tEfNS_4arch4Sm80ELb1ELb0ELb1ELb0ELb0ELb0ELb0ELb0ELi2ELi4ELi4ELi4ELb0EEENS1_24CollectiveEpilogueBwdGQAISA_fSD_Li256ELb0ELb0EEENS1_25SingleTileBwdLPTSchedulerILb0ELi128ELb0EEEEEEEEEvNT_6ParamsE$_ZZN4cute6detail16composition_implINS_5tupleIJNS_1CILi16EEENS3_ILi2EEES5_S5_NS3_ILi4EEES5_EEENS2_IJNS3_ILi1EEEiiiNS3_ILi144EEENS3_ILi512EEEEEES6_S4_EEDaRKT_RKT0_RKT1_RKT2_ENKUlRKT_T0_E_clINS2_IJNS2_IJS5_EEENS2_IJiEEES5_S8_EEENS_17integral_constantIiLi2EEEEEDaSQ_SR_ - $_ZN7cutlass13device_kernelIN5flash19enable_sm80_to_sm89INS1_16FlashAttnBwdSm80INS1_25CollectiveMainloopBwdSm80ILi2ELi2EN4cute5tupleIJNS5_1CILi128EEES8_NS7_ILi64EEEEEENS_10bfloat16_tEfNS_4arch4Sm80ELb1ELb0ELb1ELb0ELb0ELb0ELb0ELb0ELi2ELi4ELi4ELi4ELb0EEENS1_24CollectiveEpilogueBwdGQAISA_fSD_Li256ELb0ELb0EEENS1_25SingleTileBwdLPTSchedulerILb0ELi128ELb0EEEEEEEEEvNT_6ParamsE$_ZZN4cute6detail16composition_implINS_5tupleIJNS_1CILi16EEENS3_ILi2EEES5_S5_NS3_ILi4EEES5_EEENS2_IJNS3_ILi1EEEiiiNS3_ILi144EEENS3_ILi512EEEEEES6_S4_EEDaRKT_RKT0_RKT1_RKT2_ENKUlRKT_T0_E_clINS2_IJNS2_IJEEESU_S6_S8_EEENS_17integral_constantIiLi1EEEEEDaSQ_SR_)
$_ZN7cutlass13device_kernelIN5flash19enable_sm80_to_sm89INS1_16FlashAttnBwdSm80INS1_25CollectiveMainloopBwdSm80ILi2ELi2EN4cute5tupleIJNS5_1CILi128EEES8_NS7_ILi64EEEEEENS_10bfloat16_tEfNS_4arch4Sm80ELb1ELb0ELb1ELb0ELb0ELb0ELb0ELb0ELi2ELi4ELi4ELi4ELb0EEENS1_24CollectiveEpilogueBwdGQAISA_fSD_Li256ELb0ELb0EEENS1_25SingleTileBwdLPTSchedulerILb0ELi128ELb0EEEEEEEEEvNT_6ParamsE$_ZZN4cute6detail16composition_implINS_5tupleIJNS_1CILi16EEENS3_ILi2EEES5_S5_NS3_ILi4EEES5_EEENS2_IJNS3_ILi1EEEiiiNS3_ILi144EEENS3_ILi512EEEEEES6_S4_EEDaRKT_RKT0_RKT1_RKT2_ENKUlRKT_T0_E_clINS2_IJNS2_IJEEESU_S6_S8_EEENS_17integral_constantIiLi1EEEEEDaSQ_SR_:
        /* <DEDUP_REMOVED lines=8> */
[----:B-1---5:R-:W-:Y:S05]  /*cdf0*/  CALL.REL.NOINC `($_ZN7cutlass13device_kernelIN5flash19enable_sm80_to_sm89INS1_16FlashAttnBwdSm80INS1_25CollectiveMainloopBwdSm80ILi2ELi2EN4cute5tupleIJNS5_1CILi128EEES8_NS7_ILi64EEEEEENS_10bfloat16_tEfNS_4arch4Sm80ELb1ELb0ELb1ELb0ELb0ELb0ELb0ELb0ELi2ELi4ELi4ELi4ELb0EEENS1_24CollectiveEpilogueBwdGQAISA_fSD_Li256ELb0ELb0EEENS1_25SingleTileBwdLPTSchedulerILb0ELi128ELb0EEEEEEEEEvNT_6ParamsE$_ZN4cute3eso3ESOILb1ELb0EJNS_5tupleIJNS_1CILi2EEEEEENS2_IJiEEES4_NS3_ILi1EEEEEC2ERKS5_RKS6_RKS4_RKS7_) ;  /* 0xffffb70000007944 */ /* 0x022fea0003c3ffff */
[----:B-1----:R1:W5:Y:S01]  /*ce00*/  LDL R2, [R1+0x16c8] ;  /* 0x0016c80001027983 */ /* 0x0023620000100800 */
[----:B------:R-:W-:Y:S02]  /*ce10*/  MOV R4, R10 ;  /* 0x0000000a00047202 */ /* 0x000fe40000000f00 */
[----:B------:R-:W-:-:S04]  /*ce20*/  MOV R5, 0x0 ;  /* 0x0000000000057802 */ /* 0x000fc80000000f00 */
[----:B------:R-:W-:Y:S05]  /*ce30*/  RET.REL.NODEC R4 `(_ZN7cutlass13device_kernelIN5flash19enable_sm80_to_sm89INS1_16FlashAttnBwdSm80INS1_25CollectiveMainloopBwdSm80ILi2ELi2EN4cute5tupleIJNS5_1CILi128EEES8_NS7_ILi64EEEEEENS_10bfloat16_tEfNS_4arch4Sm80ELb1ELb0ELb1ELb0ELb0ELb0ELb0ELb0ELi2ELi4ELi4ELi4ELb0EEENS1_24CollectiveEpilogueBwdGQAISA_fSD_Li256ELb0ELb0EEENS1_25SingleTileBwdLPTSchedulerILb0ELi128ELb0EEEEEEEEEvNT_6ParamsE) ;  /* 0xffff31c004007950 */ /* 0x000fea0003c3ffff */
        .type           $_ZN7cutlass13device_kernelIN5flash19enable_sm80_to_sm89INS1_16FlashAttnBwdSm80INS1_25CollectiveMainloopBwdSm80ILi2ELi2EN4cute5tupleIJNS5_1CILi128EEES8_NS7_ILi64EEEEEENS_10bfloat16_tEfNS_4arch4Sm80ELb1ELb0ELb1ELb0ELb0ELb0ELb0ELb0ELi2ELi4ELi4ELi4ELb0EEENS1_24CollectiveEpilogueBwdGQAISA_fSD_Li256ELb0ELb0EEENS1_25SingleTileBwdLPTSchedulerILb0ELi128ELb0EEEEEEEEEvNT_6ParamsE$_ZZN4cute6detail16composition_implINS_5tupleIJNS_1CILi16EEENS3_ILi2EEES5_S5_NS3_ILi4EEES5_EEENS2_IJNS3_ILi1EEEiiiNS3_ILi144EEENS3_ILi512EEEEEES6_S4_EEDaRKT_RKT0_RKT1_RKT2_ENKUlRKT_T0_E_clINS2_IJNS2_IJS5_EEENS2_IJiEEES5_S8_EEENS_17integral_constantIiLi2EEEEEDaSQ_SR_,@function
        .size           $_ZN7cutlass13device_kernelIN5flash19enable_sm80_to_sm89INS1_16FlashAttnBwdSm80INS1_25CollectiveMainloopBwdSm80ILi2ELi2EN4cute5tupleIJNS5_1CILi128EEES8_NS7_ILi64EEEEEENS_10bfloat16_tEfNS_4arch4Sm80ELb1ELb0ELb1ELb0ELb0ELb0ELb0ELb0ELi2ELi4ELi4ELi4ELb0EEENS1_24CollectiveEpilogueBwdGQAISA_fSD_Li256ELb0ELb0EEENS1_25SingleTileBwdLPTSchedulerILb0ELi128ELb0EEEEEEEEEvNT_6ParamsE$_ZZN4cute6detail16composition_implINS_5tupleIJNS_1CILi16EEENS3_ILi2EEES5_S5_NS3_ILi4EEES5_EEENS2_IJNS3_ILi1EEEiiiNS3_ILi144EEENS3_ILi512EEEEEES6_S4_EEDaRKT_RKT0_RKT1_RKT2_ENKUlRKT_T0_E_clINS2_IJNS2_IJS5_EEENS2_IJiEEES5_S8_EEENS_17integral_constantIiLi2EEEEEDaSQ_SR_,($_ZN7cutlass13device_kernelIN5flash19enable_sm80_to_sm89INS1_16FlashAttnBwdSm80INS1_25CollectiveMainloopBwdSm80ILi2ELi2EN4cute5tupleIJNS5_1CILi128EEES8_NS7_ILi64EEEEEENS_10bfloat16_tEfNS_4arch4Sm80ELb1ELb0ELb1ELb0ELb0ELb0ELb0ELb0ELi2ELi4ELi4ELi4ELb0EEENS1_24CollectiveEpilogueBwdGQAISA_fSD_Li256ELb0ELb0EEENS1_25SingleTileBwdLPTSchedulerILb0ELi128ELb0EEEEEEEEEvNT_6ParamsE$_ZZN4cute6detail16composition_implINS_5tupleIJNS_1CILi16EEENS3_ILi2EEES5_S5_NS3_ILi4EEES5_EEENS2_IJNS3_ILi1EEEiiiNS3_ILi144EEENS3_ILi512EEEEEES6_S4_EEDaRKT_RKT0_RKT1_RKT2_ENKUlRKT_T0_E_clINS2_IJNS2_IJS5_S5_EEENS2_IJiiEEES8_S8_EEENS_17integral_constantIiLi3EEEEEDaSQ_SR_ - $_ZN7cutlass13device_kernelIN5flash19enable_sm80_to_sm89INS1_16FlashAttnBwdSm80INS1_25CollectiveMainloopBwdSm80ILi2ELi2EN4cute5tupleIJNS5_1CILi128EEES8_NS7_ILi64EEEEEENS_10bfloat16_tEfNS_4arch4Sm80ELb1ELb0ELb1ELb0ELb0ELb0ELb0ELb0ELi2ELi4ELi4ELi4ELb0EEENS1_24CollectiveEpilogueBwdGQAISA_fSD_Li256ELb0ELb0EEENS1_25SingleTileBwdLPTSchedulerILb0ELi128ELb0EEEEEEEEEvNT_6ParamsE$_ZZN4cute6detail16composition_implINS_5tupleIJNS_1CILi16EEENS3_ILi2EEES5_S5_NS3_ILi4EEES5_EEENS2_IJNS3_ILi1EEEiiiNS3_ILi144EEENS3_ILi512EEEEEES6_S4_EEDaRKT_RKT0_RKT1_RKT2_ENKUlRKT_T0_E_clINS2_IJNS2_IJS5_EEENS2_IJiEEES5_S8_EEENS_17integral_constantIiLi2EEEEEDaSQ_SR_)
$_ZN7cutlass13device_kernelIN5flash19enable_sm80_to_sm89INS1_16FlashAttnBwdSm80INS1_25CollectiveMainloopBwdSm80ILi2ELi2EN4cute5tupleIJNS5_1CILi128EEES8_NS7_ILi64EEEEEENS_10bfloat16_tEfNS_4arch4Sm80ELb1ELb0ELb1ELb0ELb0ELb0ELb0ELb0ELi2ELi4ELi4ELi4ELb0EEENS1_24CollectiveEpilogueBwdGQAISA_fSD_Li256ELb0ELb0EEENS1_25SingleTileBwdLPTSchedulerILb0ELi128ELb0EEEEEEEEEvNT_6ParamsE$_ZZN4cute6detail16composition_implINS_5tupleIJNS_1CILi16EEENS3_ILi2EEES5_S5_NS3_ILi4EEES5_EEENS2_IJNS3_ILi1EEEiiiNS3_ILi144EEENS3_ILi512EEEEEES6_S4_EEDaRKT_RKT0_RKT1_RKT2_ENKUlRKT_T0_E_clINS2_IJNS2_IJS5_EEENS2_IJiEEES5_S8_EEENS_17integral_constantIiLi2EEEEEDaSQ_SR_:
        /* <DEDUP_REMOVED lines=8> */
[----:B-1---5:R-:W-:Y:S05]  /*cec0*/  CALL.REL.NOINC `($_ZN7cutlass13device_kernelIN5flash19enable_sm80_to_sm89INS1_16FlashAttnBwdSm80INS1_25CollectiveMainloopBwdSm80ILi2ELi2EN4cute5tupleIJNS5_1CILi128EEES8_NS7_ILi64EEEEEENS_10bfloat16_tEfNS_4arch4Sm80ELb1ELb0ELb1ELb0ELb0ELb0ELb0ELb0ELi2ELi4ELi4ELi4ELb0EEENS1_24CollectiveEpilogueBwdGQAISA_fSD_Li256ELb0ELb0EEENS1_25SingleTileBwdLPTSchedulerILb0ELi128ELb0EEEEEEEEEvNT_6ParamsE$_ZN4cute3eso3ESOILb0ELb0EJiiEEC2ERKiS4_) ;  /* 0xffff966000007944 */ /* 0x022fea0003c3ffff */
[----:B-1----:R1:W5:Y:S01]  /*ced0*/  LDL.64 R2, [R1+0x16c8] ;  /* 0x0016c80001027983 */ /* 0x0023620000100a00 */
[----:B------:R-:W-:-:S03]  /*cee0*/  MOV R6, 0xcf00 ;  /* 0x0000cf0000067802 */ /* 0x000fc60000000f00 */
[----:B-1---5:R-:W-:Y:S05]  /*cef0*/  CALL.REL.NOINC `($_ZN7cutlass13device_kernelIN5flash19enable_sm80_to_sm89INS1_16FlashAttnBwdSm80INS1_25CollectiveMainloopBwdSm80ILi2ELi2EN4cute5tupleIJNS5_1CILi128EEES8_NS7_ILi64EEEEEENS_10bfloat16_tEfNS_4arch4Sm80ELb1ELb0ELb1ELb0ELb0ELb0ELb0ELb0ELi2ELi4ELi4ELi4ELb0EEENS1_24CollectiveEpilogueBwdGQAISA_fSD_Li256ELb0ELb0EEENS1_25SingleTileBwdLPTSchedulerILb0ELi128ELb0EEEEEEEEEvNT_6ParamsE$_ZN4cute3eso3ESOILb1ELb0EJNS_5tupleIJNS_1CILi2EEES4_EEENS2_IJiiEEENS3_ILi1EEES7_EEC2ERKS5_RKS6_RKS7_SE_) ;  /* 0xffffb75000007944 */ /* 0x022fea0003c3ffff */
[----:B-1----:R1:W5:Y:S01]  /*cf00*/  LDL.64 R2, [R1+0x16c8] ;  /* 0x0016c80001027983 */ /* 0x0023620000100a00 */
[----:B------:R-:W-:-:S04]  /*cf10*/  MOV R73, 0x0 ;  /* 0x0000000000497802 */ /* 0x000fc80000000f00 */
[----:B------:R-:W-:Y:S05]  /*cf20*/  RET.REL.NODEC R72 `(_ZN7cutlass13device_kernelIN5flash19enable_sm80_to_sm89INS1_16FlashAttnBwdSm80INS1_25CollectiveMainloopBwdSm80ILi2ELi2EN4cute5tupleIJNS5_1CILi128EEES8_NS7_ILi64EEEEEENS_10bfloat16_tEfNS_4arch4Sm80ELb1ELb0ELb1ELb0ELb0ELb0ELb0ELb0ELi2ELi4ELi4ELi4ELb0EEENS1_24CollectiveEpilogueBwdGQAISA_fSD_Li256ELb0ELb0EEENS1_25SingleTileBwdLPTSchedulerILb0ELi128ELb0EEEEEEEEEvNT_6ParamsE) ;  /* 0xffff30d048007950 */ /* 0x000fea0003c3ffff */
        .type           $_ZN7cutlass13device_kernelIN5flash19enable_sm80_to_sm89INS1_16FlashAttnBwdSm80INS1_25CollectiveMainloopBwdSm80ILi2ELi2EN4cute5tupleIJNS5_1CILi128EEES8_NS7_ILi64EEEEEENS_10bfloat16_tEfNS_4arch4Sm80ELb1ELb0ELb1ELb0ELb0ELb0ELb0ELb0ELi2ELi4ELi4ELi4ELb0EEENS1_24CollectiveEpilogueBwdGQAISA_fSD_Li256ELb0ELb0EEENS1_25SingleTileBwdLPTSchedulerILb0ELi128ELb0EEEEEEEEEvNT_6ParamsE$_ZZN4cute6detail16composition_implINS_5tupleIJNS_1CILi16EEENS3_ILi2EEES5_S5_NS3_ILi4EEES5_EEENS2_IJNS3_ILi1EEEiiiNS3_ILi144EEENS3_ILi512EEEEEES6_S4_EEDaRKT_RKT0_RKT1_RKT2_ENKUlRKT_T0_E_clINS2_IJNS2_IJS5_S5_EEENS2_IJiiEEES8_S8_EEENS_17integral_constantIiLi3EEEEEDaSQ_SR_,@function
        .size           $_ZN7cutlass13device_kernelIN5flash19enable_sm80_to_sm89INS1_16FlashAttnBwdSm80INS1_25CollectiveMainloopBwdSm80ILi2ELi2EN4cute5tupleIJNS5_1CILi128EEES8_NS7_ILi64EEEEEENS_10bfloat16_tEfNS_4arch4Sm80ELb1ELb0ELb1ELb0ELb0ELb0ELb0ELb0ELi2ELi4ELi4ELi4ELb0EEENS1_24CollectiveEpilogueBwdGQAISA_fSD_Li256ELb0ELb0EEENS1_25SingleTileBwdLPTSchedulerILb0ELi128ELb0EEEEEEEEEvNT_6ParamsE$_ZZN4cute6detail16composition_implINS_5tupleIJNS_1CILi16EEENS3_ILi2EEES5_S5_NS3_ILi4EEES5_EEENS2_IJNS3_ILi1EEEiiiNS3_ILi144EEENS3_ILi512EEEEEES6_S4_EEDaRKT_RKT0_RKT1_RKT2_ENKUlRKT_T0_E_clINS2_IJNS2_IJS5_S5_EEENS2_IJiiEEES8_S8_EEENS_17integral_constantIiLi3EEEEEDaSQ_SR_,($_ZN7cutlass13device_kernelIN5flash19enable_sm80_to_sm89INS1_16FlashAttnBwdSm80INS1_25CollectiveMainloopBwdSm80ILi2ELi2EN4cute5tupleIJNS5_1CILi128EEES8_NS7_ILi64EEEEEENS_10bfloat16_tEfNS_4arch4Sm80ELb1ELb0ELb1ELb0ELb0ELb0ELb0ELb0ELi2ELi4ELi4ELi4ELb0EEENS1_24CollectiveEpilogueBwdGQAISA_fSD_Li256ELb0ELb0EEENS1_25SingleTileBwdLPTSchedulerILb0ELi128ELb0EEEEEEEEEvNT_6ParamsE$_ZZN4cute6detail16composition_implINS_5tupleIJNS_1CILi16EEENS3_ILi2EEES5_S5_NS3_ILi4EEES5_EEENS2_IJNS3_ILi1EEEiiiNS3_ILi144EEENS3_ILi512EEEEEES6_S4_EEDaRKT_RKT0_RKT1_RKT2_ENKUlRKT_T0_E_clINS2_IJNS2_IJS5_S5_EEENS2_IJiiEEES8_S8_EEENS_17integral_constantIiLi4EEEEEDaSQ_SR_ - $_ZN7cutlass13device_kernelIN5flash19enable_sm80_to_sm89INS1_16FlashAttnBwdSm80INS1_25CollectiveMainloopBwdSm80ILi2ELi2EN4cute5tupleIJNS5_1CILi128EEES8_NS7_ILi64EEEEEENS_10bfloat16_tEfNS_4arch4Sm80ELb1ELb0ELb1ELb0ELb0ELb0ELb0ELb0ELi2ELi4ELi4ELi4ELb0EEENS1_24CollectiveEpilogueBwdGQAISA_fSD_Li256ELb0ELb0EEENS1_25SingleTileBwdLPTSchedulerILb0ELi128ELb0EEEEEEEEEvNT_6ParamsE$_ZZN4cute6detail16composition_implINS_5tupleIJNS_1CILi16EEENS3_ILi2EEES5_S5_NS3_ILi4EEES5_EEENS2_IJNS3_ILi1EEEiiiNS3_ILi144EEENS3_ILi512EEEEEES6_S4_EEDaRKT_RKT0_RKT1_RKT2_ENKUlRKT_T0_E_clINS2_IJNS2_IJS5_S5_EEENS2_IJiiEEES8_S8_EEENS_17integral_constantIiLi3EEEEEDaSQ_SR_)
$_ZN7cutlass13device_kernelIN5flash19enable_sm80_to_sm89INS1_16FlashAttnBwdSm80INS1_25CollectiveMainloopBwdSm80ILi2ELi2EN4cute5tupleIJNS5_1CILi128EEES8_NS7_ILi64EEEEEENS_10bfloat16_tEfNS_4arch4Sm80ELb1ELb0ELb1ELb0ELb0ELb0ELb0ELb0ELi2ELi4ELi4ELi4ELb0EEENS1_24CollectiveEpilogueBwdGQAISA_fSD_Li256ELb0ELb0EEENS1_25SingleTileBwdLPTSchedulerILb0ELi128ELb0EEEEEEEEEvNT_6ParamsE$_ZZN4cute6detail16composition_implINS_5tupleIJNS_1CILi16EEENS3_ILi2EEES5_S5_NS3_ILi4EEES5_EEENS2_IJNS3_ILi1EEEiiiNS3_ILi144EEENS3_ILi512EEEEEES6_S4_EEDaRKT_RKT0_RKT1_RKT2_ENKUlRKT_T0_E_clINS2_IJNS2_IJS5_S5_EEENS2_IJiiEEES8_S8_EEENS_17integral_constantIiLi3EEEEEDaSQ_SR_:
[----:B------:R-:W-:-:S05]  /*cf30*/  IADD3 R5, R5, -c[0x0][0x20], RZ ;  /* 0x8000080005057a10 */ /* 0x000fca0007ffe0ff */
[----:B------:R1:W5:Y:S04]  /*cf40*/  LDL R2, [R5] ;  /* 0x0000000005027983 */ /* 0x0003680000100800 */
[----:B------:R1:W5:Y:S01]  /*cf50*/  LDL R3, [R5+0x4] ;  /* 0x0000040005037983 */ /* 0x0003620000100800 */
[----:B------:R-:W-:Y:S02]  /*cf60*/  IADD3 R4, R1, 0x16c8, RZ ;  /* 0x000016c801047810 */ /* 0x000fe40007ffe0ff */
[----:B------:R-:W-:Y:S02]  /*cf70*/  MOV R6, 0xcfa0 ;  /* 0x0000cfa000067802 */ /* 0x000fe40000000f00 */
[----:B------:R-:W-:Y:S02]  /*cf80*/  IADD3 R4, R4, c[0x0][0x20], RZ ;  /* 0x0000080004047a10 */ /* 0x000fe40007ffe0ff */
[----:B-1---5:R-:W-:Y:S05]  /*cf90*/  CALL.REL.NOINC `($_ZN7cutlass13device_kernelIN5flash19enable_sm80_to_sm89INS1_16FlashAttnBwdSm80INS1_25CollectiveMainloopBwdSm80ILi2ELi2EN4cute5tupleIJNS5_1CILi128EEES8_NS7_ILi64EEEEEENS_10bfloat16_tEfNS_4arch4Sm80ELb1ELb0ELb1ELb0ELb0ELb0ELb0ELb0ELi2ELi4ELi4ELi4ELb0EEENS1_24CollectiveEpilogueBwdGQAISA_fSD_Li256ELb0ELb0EEENS1_25SingleTileBwdLPTSchedulerILb0ELi128ELb0EEEEEEEEEvNT_6ParamsE$_ZN4cute3eso3ESOILb1ELb0EJNS_5tupleIJNS_1CILi2EEES4_EEENS2_IJiiEEENS3_ILi1EEES7_EEC2ERKS5_RKS6_RKS7_SE_) ;  /* 0xffffb6b000007944 */ /* 0x022fea0003c3ffff */
[----:B-1----:R1:W5:Y:S01]  /*cfa0*/  LDL.64 R2, [R1+0x16c8] ;  /* 0x0016c80001027983 */ /* 0x0023620000100a00 */
[----:B------:R-:W-:-:S04]  /*cfb0*/  MOV R9, 0x0 ;  /* 0x0000000000097802 */ /* 0x000fc80000000f00 */
[----:B------:R-:W-:Y:S05]  /*cfc0*/  RET.REL.NODEC R8 `(_ZN7cutlass13device_kernelIN5flash19enable_sm80_to_sm89INS1_16FlashAttnBwdSm80INS1_25CollectiveMainloopBwdSm80ILi2ELi2EN4cute5tupleIJNS5_1CILi128EEES8_NS7_ILi64EEEEEENS_10bfloat16_tEfNS_4arch4Sm80ELb1ELb0ELb1ELb0ELb0ELb0ELb0ELb0ELi2ELi4ELi4ELi4ELb0EEENS1_24CollectiveEpilogueBwdGQAISA_fSD_Li256ELb0ELb0EEENS1_25SingleTileBwdLPTSchedulerILb0ELi128ELb0EEEEEEEEEvNT_6ParamsE) ;  /* 0xffff303008007950 */ /* 0x000fea0003c3ffff */
        .type           $_ZN7cutlass13device_kernelIN5flash19enable_sm80_to_sm89INS1_16FlashAttnBwdSm80INS1_25CollectiveMainloopBwdSm80ILi2ELi2EN4cute5tupleIJNS5_1CILi128EEES8_NS7_ILi64EEEEEENS_10bfloat16_tEfNS_4arch4Sm80ELb1ELb0ELb1ELb0ELb0ELb0ELb0ELb0ELi2ELi4ELi4ELi4ELb0EEENS1_24CollectiveEpilogueBwdGQAISA_fSD_Li256ELb0ELb0EEENS1_25SingleTileBwdLPTSchedulerILb0ELi128ELb0EEEEEEEEEvNT_6ParamsE$_ZZN4cute6detail16composition_implINS_5tupleIJNS_1CILi16EEENS3_ILi2EEES5_S5_NS3_ILi4EEES5_EEENS2_IJNS3_ILi1EEEiiiNS3_ILi144EEENS3_ILi512EEEEEES6_S4_EEDaRKT_RKT0_RKT1_RKT2_ENKUlRKT_T0_E_clINS2_IJNS2_IJS5_S5_EEENS2_IJiiEEES8_S8_EEENS_17integral_constantIiLi4EEEEEDaSQ_SR_,@function
        .size           $_ZN7cutlass13device_kernelIN5flash19enable_sm80_to_sm89INS1_16FlashAttnBwdSm80INS1_25CollectiveMainloopBwdSm80ILi2ELi2EN4cute5tupleIJNS5_1CILi128EEES8_NS7_ILi64EEEEEENS_10bfloat16_tEfNS_4arch4Sm80ELb1ELb0ELb1ELb0ELb0ELb0ELb0ELb0ELi2ELi4ELi4ELi4ELb0EEENS1_24CollectiveEpilogueBwdGQAISA_fSD_Li256ELb0ELb0EEENS1_25SingleTileBwdLPTSchedulerILb0ELi128ELb0EEEEEEEEEvNT_6ParamsE$_ZZN4cute6detail16composition_implINS_5tupleIJNS_1CILi16EEENS3_ILi2EEES5_S5_NS3_ILi4EEES5_EEENS2_IJNS3_ILi1EEEiiiNS3_ILi144EEENS3_ILi512EEEEEES6_S4_EEDaRKT_RKT0_RKT1_RKT2_ENKUlRKT_T0_E_clINS2_IJNS2_IJS5_S5_EEENS2_IJiiEEES8_S8_EEENS_17integral_constantIiLi4EEEEEDaSQ_SR_,($_ZN7cutlass13device_kernelIN5flash19enable_sm80_to_sm89INS1_16FlashAttnBwdSm80INS1_25CollectiveMainloopBwdSm80ILi2ELi2EN4cute5tupleIJNS5_1CILi128EEES8_NS7_ILi64EEEEEENS_10bfloat16_tEfNS_4arch4Sm80ELb1ELb0ELb1ELb0ELb0ELb0ELb0ELb0ELi2ELi4ELi4ELi4ELb0EEENS1_24CollectiveEpilogueBwdGQAISA_fSD_Li256ELb0ELb0EEENS1_25SingleTileBwdLPTSchedulerILb0ELi128ELb0EEEEEEEEEvNT_6ParamsE$_ZZN4cute6detail16composition_implINS_5tupleIJNS_1CILi8EEENS3_ILi2EEES5_S5_S4_S5_EEENS2_IJNS3_ILi1EEEiiiNS3_ILi72EEENS3_ILi512EEEEEENS2_IJNS2_IJS5_S5_EEES4_NS3_ILi4EEEEEENS2_IJNS2_IJS7_S4_EEENS3_ILi1024EEENS3_ILi16EEEEEEEEDaRKT_RKT0_RKT1_RKT2_ENKUlRKT_RKT0_E_clISB_SE_EEDaSW_SZ_ - $_ZN7cutlass13device_kernelIN5flash19enable_sm80_to_sm89INS1_16FlashAttnBwdSm80INS1_25CollectiveMainloopBwdSm80ILi2ELi2EN4cute5tupleIJNS5_1CILi128EEES8_NS7_ILi64EEEEEENS_10bfloat16_tEfNS_4arch4Sm80ELb1ELb0ELb1ELb0ELb0ELb0ELb0ELb0ELi2ELi4ELi4ELi4ELb0EEENS1_24CollectiveEpilogueBwdGQAISA_fSD_Li256ELb0ELb0EEENS1_25SingleTileBwdLPTSchedulerILb0ELi128ELb0EEEEEEEEEvNT_6ParamsE$_ZZN4cute6detail16composition_implINS_5tupleIJNS_1CILi16EEENS3_ILi2EEES5_S5_NS3_ILi4EEES5_EEENS2_IJNS3_ILi1EEEiiiNS3_ILi144EEENS3_ILi512EEEEEES6_S4_EEDaRKT_RKT0_RKT1_RKT2_ENKUlRKT_T0_E_clINS2_IJNS2_IJS5_S5_EEENS2_IJiiEEES8_S8_EEENS_17integral_constantIiLi4EEEEEDaSQ_SR_)
$_ZN7cutlass13device_kernelIN5flash19enable_sm80_to_sm89INS1_16FlashAttnBwdSm80INS1_25CollectiveMainloopBwdSm80ILi2ELi2EN4cute5tupleIJNS5_1CILi128EEES8_NS7_ILi64EEEEEENS_10bfloat16_tEfNS_4arch4Sm80ELb1ELb0ELb1ELb0ELb0ELb0ELb0ELb0ELi2ELi4ELi4ELi4ELb0EEENS1_24CollectiveEpilogueBwdGQAISA_fSD_Li256ELb0ELb0EEENS1_25SingleTileBwdLPTSchedulerILb0ELi128ELb0EEEEEEEEEvNT_6ParamsE$_ZZN4cute6detail16composition_implINS_5tupleIJNS_1CILi16EEENS3_ILi2EEES5_S5_NS3_ILi4EEES5_EEENS2_IJNS3_ILi1EEEiiiNS3_ILi144EEENS3_ILi512EEEEEES6_S4_EEDaRKT_RKT0_RKT1_RKT2_ENKUlRKT_T0_E_clINS2_IJNS2_IJS5_S5_EEENS2_IJiiEEES8_S8_EEENS_17integral_constantIiLi4EEEEEDaSQ_SR_:
        /* <DEDUP_REMOVED lines=10> */
        .type           $_ZN7cutlass13device_kernelIN5flash19enable_sm80_to_sm89INS1_16FlashAttnBwdSm80INS1_25CollectiveMainloopBwdSm80ILi2ELi2EN4cute5tupleIJNS5_1CILi128EEES8_NS7_ILi64EEEEEENS_10bfloat16_tEfNS_4arch4Sm80ELb1ELb0ELb1ELb0ELb0ELb0ELb0ELb0ELi2ELi4ELi4ELi4ELb0EEENS1_24CollectiveEpilogueBwdGQAISA_fSD_Li256ELb0ELb0EEENS1_25SingleTileBwdLPTSchedulerILb0ELi128ELb0EEEEEEEEEvNT_6ParamsE$_ZZN4cute6detail16composition_implINS_5tupleIJNS_1CILi8EEENS3_ILi2EEES5_S5_S4_S5_EEENS2_IJNS3_ILi1EEEiiiNS3_ILi72EEENS3_ILi512EEEEEENS2_IJNS2_IJS5_S5_EEES4_NS3_ILi4EEEEEENS2_IJNS2_IJS7_S4_EEENS3_ILi1024EEENS3_ILi16EEEEEEEEDaRKT_RKT0_RKT1_RKT2_ENKUlRKT_RKT0_E_clISB_SE_EEDaSW_SZ_,@function
        .size           $_ZN7cutlass13device_kernelIN5flash19enable_sm80_to_sm89INS1_16FlashAttnBwdSm80INS1_25CollectiveMainloopBwdSm80ILi2ELi2EN4cute5tupleIJNS5_1CILi128EEES8_NS7_ILi64EEEEEENS_10bfloat16_tEfNS_4arch4Sm80ELb1ELb0ELb1ELb0ELb0ELb0ELb0ELb0ELi2ELi4ELi4ELi4ELb0EEENS1_24CollectiveEpilogueBwdGQAISA_fSD_Li256ELb0ELb0EEENS1_25SingleTileBwdLPTSchedulerILb0ELi128ELb0EEEEEEEEEvNT_6ParamsE$_ZZN4cute6detail16composition_implINS_5tupleIJNS_1CILi8EEENS3_ILi2EEES5_S5_S4_S5_EEENS2_IJNS3_ILi1EEEiiiNS3_ILi72EEENS3_ILi512EEEEEENS2_IJNS2_IJS5_S5_EEES4_NS3_ILi4EEEEEENS2_IJNS2_IJS7_S4_EEENS3_ILi1024EEENS3_ILi16EEEEEEEEDaRKT_RKT0_RKT1_RKT2_ENKUlRKT_RKT0_E_clISB_SE_EEDaSW_SZ_,($_ZN7cutlass13device_kernelIN5flash19enable_sm80_to_sm89INS1_16FlashAttnBwdSm80INS1_25CollectiveMainloopBwdSm80ILi2ELi2EN4cute5tupleIJNS5_1CILi128EEES8_NS7_ILi64EEEEEENS_10bfloat16_tEfNS_4arch4Sm80ELb1ELb0ELb1ELb0ELb0ELb0ELb0ELb0ELi2ELi4ELi4ELi4ELb0EEENS1_24CollectiveEpilogueBwdGQAISA_fSD_Li256ELb0ELb0EEENS1_25SingleTileBwdLPTSchedulerILb0ELi128ELb0EEEEEEEEEvNT_6ParamsE$_ZZN4cute6detail16composition_implINS_5tupleIJNS_1CILi8EEENS3_ILi2EEES5_S5_S4_S5_EEENS2_IJNS3_ILi1EEEiiiNS3_ILi72EEENS3_ILi512EEEEEENS2_IJNS2_IJS5_S5_EEES4_NS3_ILi4EEEEEENS2_IJNS2_IJS7_S4_EEENS3_ILi1024EEENS3_ILi16EEEEEEEEDaRKT_RKT0_RKT1_RKT2_ENKUlRKT_RKT0_E_clISC_SG_EEDaSW_SZ_ - $_ZN7cutlass13device_kernelIN5flash19enable_sm80_to_sm89INS1_16FlashAttnBwdSm80INS1_25CollectiveMainloopBwdSm80ILi2ELi2EN4cute5tupleIJNS5_1CILi128EEES8_NS7_ILi64EEEEEENS_10bfloat16_tEfNS_4arch4Sm80ELb1ELb0ELb1ELb0ELb0ELb0ELb0ELb0ELi2ELi4ELi4ELi4ELb0EEENS1_24CollectiveEpilogueBwdGQAISA_fSD_Li256ELb0ELb0EEENS1_25SingleTileBwdLPTSchedulerILb0ELi128ELb0EEEEEEEEEvNT_6ParamsE$_ZZN4cute6detail16composition_implINS_5tupleIJNS_1CILi8EEENS3_ILi2EEES5_S5_S4_S5_EEENS2_IJNS3_ILi1EEEiiiNS3_ILi72EEENS3_ILi512EEEEEENS2_IJNS2_IJS5_S5_EEES4_NS3_ILi4EEEEEENS2_IJNS2_IJS7_S4_EEENS3_ILi1024EEENS3_ILi16EEEEEEEEDaRKT_RKT0_RKT1_RKT2_ENKUlRKT_RKT0_E_clISB_SE_EEDaSW_SZ_)
$_ZN7cutlass13device_kernelIN5flash19enable_sm80_to_sm89INS1_16FlashAttnBwdSm80INS1_25CollectiveMainloopBwdSm80ILi2ELi2EN4cute5tupleIJNS5_1CILi128EEES8_NS7_ILi64EEEEEENS_10bfloat16_tEfNS_4arch4Sm80ELb1ELb0ELb1ELb0ELb0ELb0ELb0ELb0ELi2ELi4ELi4ELi4ELb0EEENS1_24CollectiveEpilogueBwdGQAISA_fSD_Li256ELb0ELb0EEENS1_25SingleTileBwdLPTSchedulerILb0ELi128ELb0EEEEEEEEEvNT_6ParamsE$_ZZN4cute6detail16composition_implINS_5tupleIJNS_1CILi8EEENS3_ILi2EEES5_S5_S4_S5_EEENS2_IJNS3_ILi1EEEiiiNS3_ILi72EEENS3_ILi512EEEEEENS2_IJNS2_IJS5_S5_EEES4_NS3_ILi4EEEEEENS2_IJNS2_IJS7_S4_EEENS3_ILi1024EEENS3_ILi16EEEEEEEEDaRKT_RKT0_RKT1_RKT2_ENKUlRKT_RKT0_E_clISB_SE_EEDaSW_SZ_:
[----:B------:R-:W-:Y:S02]  /*d070*/  IADD3 R33, R1, 0x1380, RZ ;  /* 0x0000138001217810 */ /* 0x000fe40007ffe0ff */
[----:B------:R-:W-:Y:S02]  /*d080*/  MOV R62, 0xd0c0 ;  /* 0x0000d0c0003e7802 */ /* 0x000fe40000000f00 */
[----:B------:R-:W-:-:S04]  /*d090*/  IADD3 R33, R33, c[0x0][0x20], RZ ;  /* 0x0000080021217a10 */ /* 0x000fc80007ffe0ff */
[----:B------:R-:W-:Y:S02]  /*d0a0*/  IADD3 R51, R33, 0x4, RZ ;  /* 0x0000000421337810 */ /* 0x000fe40007ffe0ff */
[----:B------:R-:W-:Y:S05]  /*d0b0*/  CALL.REL.NOINC `($_ZN7cutlass13device_kernelIN5flash19enable_sm80_to_sm89INS1_16FlashAttnBwdSm80INS1_25CollectiveMainloopBwdSm80ILi2ELi2EN4cute5tupleIJNS5_1CILi128EEES8_NS7_ILi64EEEEEENS_10bfloat16_tEfNS_4arch4Sm80ELb1ELb0ELb1ELb0ELb0ELb0ELb0ELb0ELi2ELi4ELi4ELi4ELb0EEENS1_24CollectiveEpilogueBwdGQAISA_fSD_Li256ELb0ELb0EEENS1_25SingleTileBwdLPTSchedulerILb0ELi128ELb0EEEEEEEEEvNT_6ParamsE$_ZZN4cute6detail16composition_implINS_5tupleIJNS_1CILi8EEENS3_ILi2EEES5_S5_S4_S5_EEENS2_IJNS3_ILi1EEEiiiNS3_ILi72EEENS3_ILi512EEEEEENS2_IJS5_S5_EEENS2_IJS7_S4_EEEEEDaRKT_RKT0_RKT1_RKT2_ENKUlRKT_RKT0_E_clIS5_S4_EEDaSR_SU_) ;  /* 0x000009f000007944 */ /* 0x000fea0003c00000 */
[----:B------:R-:W-:Y:S02]  /*d0c0*/  MOV R4, 0xd0e0 ;  /* 0x0000d0e000047802 */ /* 0x000fe40000000f00 */
[----:B-1---5:R-:W-:Y:S05]  /*d0d0*/  CALL.REL.NOINC `($_ZN7cutlass13device_kernelIN5flash19enable_sm80_to_sm89INS1_16FlashAttnBwdSm80INS1_25CollectiveMainloopBwdSm80ILi2ELi2EN4cute5tupleIJNS5_1CILi128EEES8_NS7_ILi64EEEEEENS_10bfloat16_tEfNS_4arch4Sm80ELb1ELb0ELb1ELb0ELb0ELb0ELb0ELb0ELi2ELi4ELi4ELi4ELb0EEENS1_24CollectiveEpilogueBwdGQAISA_fSD_Li256ELb0ELb0EEENS1_25SingleTileBwdLPTSchedulerILb0ELi128ELb0EEEEEEEEEvNT_6ParamsE$_ZN4cute3eso3ESOILb1ELb0EJNS_1CILi1EEEiEEC2ERKS3_RKi) ;  /* 0xffffa67000007944 */ /* 0x022fea0003c3ffff */
[----:B-1----:R1:W5:Y:S01]  /*d0e0*/  LDL R2, [R1+0x1384] ;  /* 0x0013840001027983 */ /* 0x0023620000100800 */
[----:B------:R-:W-:-:S03]  /*d0f0*/  MOV R6, 0xd110 ;  /* 0x0000d11000067802 */ /* 0x000fc60000000f00 */
[----:B-1---5:R-:W-:Y:S05]  /*d100*/  CALL.REL.NOINC `($_ZN7cutlass13device_kernelIN5flash19enable_sm80_to_sm89INS1_16FlashAttnBwdSm80INS1_25CollectiveMainloopBwdSm80ILi2ELi2EN4cute5tupleIJNS5_1CILi128EEES8_NS7_ILi64EEEEEENS_10bfloat16_tEfNS_4arch4Sm80ELb1ELb0ELb1ELb0ELb0ELb0ELb0ELb0ELi2ELi4ELi4ELi4ELb0EEENS1_24CollectiveEpilogueBwdGQAISA_fSD_Li256ELb0ELb0EEENS1_25SingleTileBwdLPTSchedulerILb0ELi128ELb0EEEEEEEEEvNT_6ParamsE$_ZN4cute5tupleIJNS0_IJNS_1CILi2EEES2_EEENS0_IJNS1_ILi1EEEiEEEEEC2ERKS3_RKS5_) ;  /* 0xffffd53000007944 */ /* 0x022fea0003c3ffff */
[----:B------:R1:W5:Y:S01]  /*d110*/  LDL R33, [R1+0x1380] ;  /* 0x0013800001217983 */ /* 0x0003620000100800 */
[----:B------:R-:W-:Y:S02]  /*d120*/  MOV R2, R10 ;  /* 0x0000000a00027202 */ /* 0x000fe40000000f00 */
[----:B------:R-:W-:-:S04]  /*d130*/  MOV R3, 0x0 ;  /* 0x0000000000037802 */ /* 0x000fc80000000f00 */
[----:B------:R-:W-:Y:S05]  /*d140*/  RET.REL.NODEC R2 `(_ZN7cutlass13device_kernelIN5flash19enable_sm80_to_sm89INS1_16FlashAttnBwdSm80INS1_25CollectiveMainloopBwdSm80ILi2ELi2EN4cute5tupleIJNS5_1CILi128EEES8_NS7_ILi64EEEEEENS_10bfloat16_tEfNS_4arch4Sm80ELb1ELb0ELb1ELb0ELb0ELb0ELb0ELb0ELi2ELi4ELi4ELi4ELb0EEENS1_24CollectiveEpilogueBwdGQAISA_fSD_Li256ELb0ELb0EEENS1_25SingleTileBwdLPTSchedulerILb0ELi128ELb0EEEEEEEEEvNT_6ParamsE) ;  /* 0xffff2eb002007950 */ /* 0x000fea0003c3ffff */
        .type           $_ZN7cutlass13device_kernelIN5flash19enable_sm80_to_sm89INS1_16FlashAttnBwdSm80INS1_25CollectiveMainloopBwdSm80ILi2ELi2EN4cute5tupleIJNS5_1CILi128EEES8_NS7_ILi64EEEEEENS_10bfloat16_tEfNS_4arch4Sm80ELb1ELb0ELb1ELb0ELb0ELb0ELb0ELb0ELi2ELi4ELi4ELi4ELb0EEENS1_24CollectiveEpilogueBwdGQAISA_fSD_Li256ELb0ELb0EEENS1_25SingleTileBwdLPTSchedulerILb0ELi128ELb0EEEEEEEEEvNT_6ParamsE$_ZZN4cute6detail16composition_implINS_5tupleIJNS_1CILi8EEENS3_ILi2EEES5_S5_S4_S5_EEENS2_IJNS3_ILi1EEEiiiNS3_ILi72EEENS3_ILi512EEEEEENS2_IJNS2_IJS5_S5_EEES4_NS3_ILi4EEEEEENS2_IJNS2_IJS7_S4_EEENS3_ILi1024EEENS3_ILi16EEEEEEEEDaRKT_RKT0_RKT1_RKT2_ENKUlRKT_RKT0_E_clISC_SG_EEDaSW_SZ_,@function
        .size           $_ZN7cutlass13device_kernelIN5flash19enable_sm80_to_sm89INS1_16FlashAttnBwdSm80INS1_25CollectiveMainloopBwdSm80ILi2ELi2EN4cute5tupleIJNS5_1CILi128EEES8_NS7_ILi64EEEEEENS_10bfloat16_tEfNS_4arch4Sm80ELb1ELb0ELb1ELb0ELb0ELb0ELb0ELb0ELi2ELi4ELi4ELi4ELb0EEENS1_24CollectiveEpilogueBwdGQAISA_fSD_Li256ELb0ELb0EEENS1_25SingleTileBwdLPTSchedulerILb0ELi128ELb0EEEEEEEEEvNT_6ParamsE$_ZZN4cute6detail16composition_implINS_5tupleIJNS_1CILi8EEENS3_ILi2EEES5_S5_S4_S5_EEENS2_IJNS3_ILi1EEEiiiNS3_ILi72EEENS3_ILi512EEEEEENS2_IJNS2_IJS5_S5_EEES4_NS3_ILi4EEEEEENS2_IJNS2_IJS7_S4_EEENS3_ILi1024EEENS3_ILi16EEEEEEEEDaRKT_RKT0_RKT1_RKT2_ENKUlRKT_RKT0_E_clISC_SG_EEDaSW_SZ_,($_ZN7cutlass13device_kernelIN5flash19enable_sm80_to_sm89INS1_16FlashAttnBwdSm80INS1_25CollectiveMainloopBwdSm80ILi2ELi2EN4cute5tupleIJNS5_1CILi128EEES8_NS7_ILi64EEEEEENS_10bfloat16_tEfNS_4arch4Sm80ELb1ELb0ELb1ELb0ELb0ELb0ELb0ELb0ELi2ELi4ELi4ELi4ELb0EEENS1_24CollectiveEpilogueBwdGQAISA_fSD_Li256ELb0ELb0EEENS1_25SingleTileBwdLPTSchedulerILb0ELi128ELb0EEEEEEEEEvNT_6ParamsE$_ZZN4cute6detail16composition_implINS_5tupleIJNS_1CILi8EEENS3_ILi2EEES5_S5_S4_S5_EEENS2_IJNS3_ILi1EEEiiiNS3_ILi72EEENS3_ILi512EEEEEENS2_IJNS2_IJS5_S5_S5_EEES5_NS2_IJNS3_ILi4EEES5_EEEEEENS2_IJNS2_IJS7_S9_S4_EEENS3_ILi4096EEENS2_IJNS3_ILi16EEENS3_ILi8192EEEEEEEEEEEDaRKT_RKT0_RKT1_RKT2_ENKUlRKT_RKT0_E_clISB_SF_EEDaSZ_S12_ - $_ZN7cutlass13device_kernelIN5flash19enable_sm80_to_sm89INS1_16FlashAttnBwdSm80INS1_25CollectiveMainloopBwdSm80ILi2ELi2EN4cute5tupleIJNS5_1CILi128EEES8_NS7_ILi64EEEEEENS_10bfloat16_tEfNS_4arch4Sm80ELb1ELb0ELb1ELb0ELb0ELb0ELb0ELb0ELi2ELi4ELi4ELi4ELb0EEENS1_24CollectiveEpilogueBwdGQAISA_fSD_Li256ELb0ELb0EEENS1_25SingleTileBwdLPTSchedulerILb0ELi128ELb0EEEEEEEEEvNT_6ParamsE$_ZZN4cute6detail16composition_implINS_5tupleIJNS_1CILi8EEENS3_ILi2EEES5_S5_S4_S5_EEENS2_IJNS3_ILi1EEEiiiNS3_ILi72EEENS3_ILi512EEEEEENS2_IJNS2_IJS5_S5_EEES4_NS3_ILi4EEEEEENS2_IJNS2_IJS7_S4_EEENS3_ILi1024EEENS3_ILi16EEEEEEEEDaRKT_RKT0_RKT1_RKT2_ENKUlRKT_RKT0_E_clISC_SG_EEDaSW_SZ_)
$_ZN7cutlass13device_kernelIN5flash19enable_sm80_to_sm89INS1_16FlashAttnBwdSm80INS1_25CollectiveMainloopBwdSm80ILi2ELi2EN4cute5tupleIJNS5_1CILi128EEES8_NS7_ILi64EEEEEENS_10bfloat16_tEfNS_4arch4Sm80ELb1ELb0ELb1ELb0ELb0ELb0ELb0ELb0ELi2ELi4ELi4ELi4ELb0EEENS1_24CollectiveEpilogueBwdGQAISA_fSD_Li256ELb0ELb0EEENS1_25SingleTileBwdLPTSchedulerILb0ELi128ELb0EEEEEEEEEvNT_6ParamsE$_ZZN4cute6detail16composition_implINS_5tupleIJNS_1CILi8EEENS3_ILi2EEES5_S5_S4_S5_EEENS2_IJNS3_ILi1EEEiiiNS3_ILi72EEENS3_ILi512EEEEEENS2_IJNS2_IJS5_S5_EEES4_NS3_ILi4EEEEEENS2_IJNS2_IJS7_S4_EEENS3_ILi1024EEENS3_ILi16EEEEEEEEDaRKT_RKT0_RKT1_RKT2_ENKUlRKT_RKT0_E_clISC_SG_EEDaSW_SZ_:
        /* <DEDUP_REMOVED lines=14> */
[----:B-1---5:R-:W-:Y:S05]  /*d230*/  CALL.REL.NOINC `($_ZN7cutlass13device_kernelIN5flash19enable_sm80_to_sm89INS1_16FlashAttnBwdSm80INS1_25CollectiveMainloopBwdSm80ILi2ELi2EN4cute5tupleIJNS5_1CILi128EEES8_NS7_ILi64EEEEEENS_10bfloat16_tEfNS_4arch4Sm80ELb1ELb0ELb1ELb0ELb0ELb0ELb0ELb0ELi2ELi4ELi4ELi4ELb0EEENS1_24CollectiveEpilogueBwdGQAISA_fSD_Li256ELb0ELb0EEENS1_25SingleTileBwdLPTSchedulerILb0ELi128ELb0EEEEEEEEEvNT_6ParamsE$_ZZN4cute6detail16composition_implINS_5tupleIJNS_1CILi8EEENS3_ILi2EEES5_S5_S4_S5_EEENS2_IJNS3_ILi1EEEiiiNS3_ILi72EEENS3_ILi512EEEEEENS3_ILi4EEENS3_ILi16EEEEEDaRKT_RKT0_RKT1_RKT2_ENKUlRKT_T0_E_clINS2_IJNS2_IJEEESV_SB_S7_EEENS_17integral_constantIiLi2EEEEEDaSR_SS_) ;  /* 0x00000d6000007944 */ /* 0x022fea0003c00000 */
[----:B-----5:R2:W-:Y:S04]  /*d240*/  STL [R1+0x1398], R2 ;  /* 0x0013980201007387 */ /* 0x0205e80000100800 */
[----:B------:R2:W-:Y:S04]  /*d250*/  STL.64 [R1+0x1390], R62 ;  /* 0x0013903e01007387 */ /* 0x0005e80000100a00 */
[----:B------:R2:W5:Y:S01]  /*d260*/  LDL R6, [R50+0x8] ;  /* 0x0000080032067983 */ /* 0x0005620000100800 */
[----:B------:R-:W-:Y:S02]  /*d270*/  IADD3 R10, R45, 0x18, RZ ;  /* 0x000000182d0a7810 */ /* 0x000fe40007ffe0ff */
[----:B------:R-:W-:-:S02]  /*d280*/  MOV R70, 0xd2a0 ;  /* 0x0000d2a000467802 */ /* 0x000fc40000000f00 */
[----:B-12--5:R-:W-:Y:S05]  /*d290*/  CALL.REL.NOINC `($_ZN7cutlass13device_kernelIN5flash19enable_sm80_to_sm89INS1_16FlashAttnBwdSm80INS1_25CollectiveMainloopBwdSm80ILi2ELi2EN4cute5tupleIJNS5_1CILi128EEES8_NS7_ILi64EEEEEENS_10bfloat16_tEfNS_4arch4Sm80ELb1ELb0ELb1ELb0ELb0ELb0ELb0ELb0ELi2ELi4ELi4ELi4ELb0EEENS1_24CollectiveEpilogueBwdGQAISA_fSD_Li256ELb0ELb0EEENS1_25SingleTileBwdLPTSchedulerILb0ELi128ELb0EEEEEEEEEvNT_6ParamsE$_ZZN4cute6detail16composition_implINS_5tupleIJNS_1CILi8EEENS3_ILi2EEES5_S5_S4_S5_EEENS2_IJNS3_ILi1EEEiiiNS3_ILi72EEENS3_ILi512EEEEEENS3_ILi4EEENS3_ILi16EEEEEDaRKT_RKT0_RKT1_RKT2_ENKUlRKT_T0_E_clINS2_IJNS2_IJS5_EEENS2_IJiEEES5_S7_EEENS_17integral_constantIiLi3EEEEEDaSR_SS_) ;  /* 0x00000dd000007944 */ /* 0x026fea0003c00000 */
[----:B------:R-:W2:Y:S01]  /*d2a0*/  LDL.64 R50, [R1+0x1390] ;  /* 0x0013900001327983 */ /* 0x000ea20000100a00 */
[----:B------:R-:W-:-:S02]  /*d2b0*/  IADD3 R5, R45, 0x8, RZ ;  /* 0x000000082d057810 */ /* 0x000fc40007ffe0ff */
[----:B------:R-:W-:Y:S01]  /*d2c0*/  MOV R8, 0xd300 ;  /* 0x0000d30000087802 */ /* 0x000fe20000000f00 */
[----:B-----5:R3:W-:Y:S04]  /*d2d0*/  STL.64 [R1+0x1388], R2 ;  /* 0x0013880201007387 */ /* 0x0207e80000100a00 */
[----:B--2---:R3:W-:Y:S02]  /*d2e0*/  STL.64 [R1+0x1380], R50 ;  /* 0x0013803201007387 */ /* 0x0047e40000100a00 */
[----:B-1-3--:R-:W-:Y:S05]  /*d2f0*/  CALL.REL.NOINC `($_ZN7cutlass13device_kernelIN5flash19enable_sm80_to_sm89INS1_16FlashAttnBwdSm80INS1_25CollectiveMainloopBwdSm80ILi2ELi2EN4cute5tupleIJNS5_1CILi128EEES8_NS7_ILi64EEEEEENS_10bfloat16_tEfNS_4arch4Sm80ELb1ELb0ELb1ELb0ELb0ELb0ELb0ELb0ELi2ELi4ELi4ELi4ELb0EEENS1_24CollectiveEpilogueBwdGQAISA_fSD_Li256ELb0ELb0EEENS1_25SingleTileBwdLPTSchedulerILb0ELi128ELb0EEEEEEEEEvNT_6ParamsE$_ZZN4cute6detail16composition_implINS_5tupleIJNS_1CILi8EEENS3_ILi2EEES5_S5_S4_S5_EEENS2_IJNS3_ILi1EEEiiiNS3_ILi72EEENS3_ILi512EEEEEENS3_ILi4EEENS3_ILi16EEEEEDaRKT_RKT0_RKT1_RKT2_ENKUlRKT_T0_E_clINS2_IJNS2_IJS5_S5_EEENS2_IJiiEEES7_S7_EEENS_17integral_constantIiLi4EEEEEDaSR_SS_) ;  /* 0x00000e7000007944 */ /* 0x00afea0003c00000 */
[----:B-----5:R-:W-:Y:S01]  /*d300*/  IMAD.MOV.U32 R8, RZ, RZ, R3 ;  /* 0x000000ffff087224 */ /* 0x020fe200078e0003 */
[----:B------:R-:W-:Y:S02]  /*d310*/  MOV R3, R7 ;  /* 0x0000000700037202 */ /* 0x000fe40000000f00 */
[----:B------:R-:W-:Y:S02]  /*d320*/  MOV R6, 0xd340 ;  /* 0x0000d34000067802 */ /* 0x000fe40000000f00 */
[----:B-1----:R-:W-:Y:S05]  /*d330*/  CALL.REL.NOINC `($_ZN7cutlass13device_kernelIN5flash19enable_sm80_to_sm89INS1_16FlashAttnBwdSm80INS1_25CollectiveMainloopBwdSm80ILi2ELi2EN4cute5tupleIJNS5_1CILi128EEES8_NS7_ILi64EEEEEENS_10bfloat16_tEfNS_4arch4Sm80ELb1ELb0ELb1ELb0ELb0ELb0ELb0ELb0ELi2ELi4ELi4ELi4ELb0EEENS1_24CollectiveEpilogueBwdGQAISA_fSD_Li256ELb0ELb0EEENS1_25SingleTileBwdLPTSchedulerILb0ELi128ELb0EEEEEEEEEvNT_6ParamsE$_ZN4cute5tupleIJNS0_IJNS_1CILi2EEES2_EEENS0_IJiiEEEEEC2ERKS3_RKS4_) ;  /* 0xffffd3f000007944 */ /* 0x002fea0003c3ffff */
[----:B------:R1:W5:Y:S01]  /*d340*/  LDL.64 R2, [R1+0x13b0] ;  /* 0x0013b00001027983 */ /* 0x0003620000100a00 */
[----:B------:R-:W-:-:S04]  /*d350*/  MOV R45, 0x0 ;  /* 0x00000000002d7802 */ /* 0x000fc80000000f00 */
[----:B------:R-:W-:Y:S05]  /*d360*/  RET.REL.NODEC R44 `(_ZN7cutlass13device_kernelIN5flash19enable_sm80_to_sm89INS1_16FlashAttnBwdSm80INS1_25CollectiveMainloopBwdSm80ILi2ELi2EN4cute5tupleIJNS5_1CILi128EEES8_NS7_ILi64EEEEEENS_10bfloat16_tEfNS_4arch4Sm80ELb1ELb0ELb1ELb0ELb0ELb0ELb0ELb0ELi2ELi4ELi4ELi4ELb0EEENS1_24CollectiveEpilogueBwdGQAISA_fSD_Li256ELb0ELb0EEENS1_25SingleTileBwdLPTSchedulerILb0ELi128ELb0EEEEEEEEEvNT_6ParamsE) ;  /* 0xffff2c902c007950 */ /* 0x000fea0003c3ffff */
        .type           $_ZN7cutlass13device_kernelIN5flash19enable_sm80_to_sm89INS1_16FlashAttnBwdSm80INS1_25CollectiveMainloopBwdSm80ILi2ELi2EN4cute5tupleIJNS5_1CILi128EEES8_NS7_ILi64EEEEEENS_10bfloat16_tEfNS_4arch4Sm80ELb1ELb0ELb1ELb0ELb0ELb0ELb0ELb0ELi2ELi4ELi4ELi4ELb0EEENS1_24CollectiveEpilogueBwdGQAISA_fSD_Li256ELb0ELb0EEENS1_25SingleTileBwdLPTSchedulerILb0ELi128ELb0EEEEEEEEEvNT_6ParamsE$_ZZN4cute6detail16composition_implINS_5tupleIJNS_1CILi8EEENS3_ILi2EEES5_S5_S4_S5_EEENS2_IJNS3_ILi1EEEiiiNS3_ILi72EEENS3_ILi512EEEEEENS2_IJNS2_IJS5_S5_S5_EEES5_NS2_IJNS3_ILi4EEES5_EEEEEENS2_IJNS2_IJS7_S9_S4_EEENS3_ILi4096EEENS2_IJNS3_ILi16EEENS3_ILi8192EEEEEEEEEEEDaRKT_RKT0_RKT1_RKT2_ENKUlRKT_RKT0_E_clISB_SF_EEDaSZ_S12_,@function
        .size           $_ZN7cutlass13device_kernelIN5flash19enable_sm80_to_sm89INS1_16FlashAttnBwdSm80INS1_25CollectiveMainloopBwdSm80ILi2ELi2EN4cute5tupleIJNS5_1CILi128EEES8_NS7_ILi64EEEEEENS_10bfloat16_tEfNS_4arch4Sm80ELb1ELb0ELb1ELb0ELb0ELb0ELb0ELb0ELi2ELi4ELi4ELi4ELb0EEENS1_24CollectiveEpilogueBwdGQAISA_fSD_Li256ELb0ELb0EEENS1_25SingleTileBwdLPTSchedulerILb0ELi128ELb0EEEEEEEEEvNT_6ParamsE$_ZZN4cute6detail16composition_implINS_5tupleIJNS_1CILi8EEENS3_ILi2EEES5_S5_S4_S5_EEENS2_IJNS3_ILi1EEEiiiNS3_ILi72EEENS3_ILi512EEEEEENS2_IJNS2_IJS5_S5_S5_EEES5_NS2_IJNS3_ILi4EEES5_EEEEEENS2_IJNS2_IJS7_S9_S4_EEENS3_ILi4096EEENS2_IJNS3_ILi16EEENS3_ILi8192EEEEEEEEEEEDaRKT_RKT0_RKT1_RKT2_ENKUlRKT_RKT0_E_clISB_SF_EEDaSZ_S12_,($_ZN7cutlass13device_kernelIN5flash19enable_sm80_to_sm89INS1_16FlashAttnBwdSm80INS1_25CollectiveMainloopBwdSm80ILi2ELi2EN4cute5tupleIJNS5_1CILi128EEES8_NS7_ILi64EEEEEENS_10bfloat16_tEfNS_4arch4Sm80ELb1ELb0ELb1ELb0ELb0ELb0ELb0ELb0ELi2ELi4ELi4ELi4ELb0EEENS1_24CollectiveEpilogueBwdGQAISA_fSD_Li256ELb0ELb0EEENS1_25SingleTileBwdLPTSchedulerILb0ELi128ELb0EEEEEEEEEvNT_6ParamsE$_ZZN4cute6detail16composition_implINS_5tupleIJNS_1CILi8EEENS3_ILi2EEES5_S5_S4_S5_EEENS2_IJNS3_ILi1EEEiiiNS3_ILi72EEENS3_ILi512EEEEEENS2_IJNS2_IJS5_S5_S5_EEES5_NS2_IJNS3_ILi4EEES5_EEEEEENS2_IJNS2_IJS7_S9_S4_EEENS3_ILi4096EEENS2_IJNS3_ILi16EEENS3_ILi8192EEEEEEEEEEEDaRKT_RKT0_RKT1_RKT2_ENKUlRKT_RKT0_E_clISD_SJ_EEDaSZ_S12_ - $_ZN7cutlass13device_kernelIN5flash19enable_sm80_to_sm89INS1_16FlashAttnBwdSm80INS1_25CollectiveMainloopBwdSm80ILi2ELi2EN4cute5tupleIJNS5_1CILi128EEES8_NS7_ILi64EEEEEENS_10bfloat16_tEfNS_4arch4Sm80ELb1ELb0ELb1ELb0ELb0ELb0ELb0ELb0ELi2ELi4ELi4ELi4ELb0EEENS1_24CollectiveEpilogueBwdGQAISA_fSD_Li256ELb0ELb0EEENS1_25SingleTileBwdLPTSchedulerILb0ELi128ELb0EEEEEEEEEvNT_6ParamsE$_ZZN4cute6detail16composition_implINS_5tupleIJNS_1CILi8EEENS3_ILi2EEES5_S5_S4_S5_EEENS2_IJNS3_ILi1EEEiiiNS3_ILi72EEENS3_ILi512EEEEEENS2_IJNS2_IJS5_S5_S5_EEES5_NS2_IJNS3_ILi4EEES5_EEEEEENS2_IJNS2_IJS7_S9_S4_EEENS3_ILi4096EEENS2_IJNS3_ILi16EEENS3_ILi8192EEEEEEEEEEEDaRKT_RKT0_RKT1_RKT2_ENKUlRKT_RKT0_E_clISB_SF_EEDaSZ_S12_)
$_ZN7cutlass13device_kernelIN5flash19enable_sm80_to_sm89INS1_16FlashAttnBwdSm80INS1_25CollectiveMainloopBwdSm80ILi2ELi2EN4cute5tupleIJNS5_1CILi128EEES8_NS7_ILi64EEEEEENS_10bfloat16_tEfNS_4arch4Sm80ELb1ELb0ELb1ELb0ELb0ELb0ELb0ELb0ELi2ELi4ELi4ELi4ELb0EEENS1_24CollectiveEpilogueBwdGQAISA_fSD_Li256ELb0ELb0EEENS1_25SingleTileBwdLPTSchedulerILb0ELi128ELb0EEEEEEEEEvNT_6ParamsE$_ZZN4cute6detail16composition_implINS_5tupleIJNS_1CILi8EEENS3_ILi2EEES5_S5_S4_S5_EEENS2_IJNS3_ILi1EEEiiiNS3_ILi72EEENS3_ILi512EEEEEENS2_IJNS2_IJS5_S5_S5_EEES5_NS2_IJNS3_ILi4EEES5_EEEEEENS2_IJNS2_IJS7_S9_S4_EEENS3_ILi4096EEENS2_IJNS3_ILi16EEENS3_ILi8192EEEEEEEEEEEDaRKT_RKT0_RKT1_RKT2_ENKUlRKT_RKT0_E_clISB_SF_EEDaSZ_S12_:
[----:B------:R-:W-:Y:S01]  /*d370*/  IADD3 R76, R1, 0x1680, RZ ;  /* 0x00001680014c7810 */ /* 0x000fe20007ffe0ff */
[----:B------:R-:W-:Y:S01]  /*d380*/  IMAD.MOV.U32 R70, RZ, RZ, R67 ;  /* 0x000000ffff467224 */ /* 0x000fe200078e0043 */
[----:B------:R-:W-:Y:S01]  /*d390*/  MOV R10, 0xd3f0 ;  /* 0x0000d3f0000a7802 */ /* 0x000fe20000000f00 */
[----:B------:R-:W-:Y:S01]  /*d3a0*/  IMAD.MOV.U32 R4, RZ, RZ, R58 ;  /* 0x000000ffff047224 */ /* 0x000fe200078e003a */
[----:B------:R-:W-:Y:S01]  /*d3b0*/  IADD3 R76, R76, c[0x0][0x20], RZ ;  /* 0x000008004c4c7a10 */ /* 0x000fe20007ffe0ff */
[----:B------:R-:W-:-:S03]  /*d3c0*/  IMAD.MOV.U32 R5, RZ, RZ, R65 ;  /* 0x000000ffff057224 */ /* 0x000fc600078e0041 */
[----:B------:R-:W-:Y:S02]  /*d3d0*/  IADD3 R77, R76, 0x4, RZ ;  /* 0x000000044c4d7810 */ /* 0x000fe40007ffe0ff */
[----:B------:R-:W-:Y:S05]  /*d3e0*/  CALL.REL.NOINC `($_ZN7cutlass13device_kernelIN5flash19enable_sm80_to_sm89INS1_16FlashAttnBwdSm80INS1_25CollectiveMainloopBwdSm80ILi2ELi2EN4cute5tupleIJNS5_1CILi128EEES8_NS7_ILi64EEEEEENS_10bfloat16_tEfNS_4arch4Sm80ELb1ELb0ELb1ELb0ELb0ELb0ELb0ELb0ELi2ELi4ELi4ELi4ELb0EEENS1_24CollectiveEpilogueBwdGQAISA_fSD_Li256ELb0ELb0EEENS1_25SingleTileBwdLPTSchedulerILb0ELi128ELb0EEEEEEEEEvNT_6ParamsE$_ZZN4cute6detail16composition_implINS_5tupleIJNS_1CILi8EEENS3_ILi2EEES5_S5_S4_S5_EEENS2_IJNS3_ILi1EEEiiiNS3_ILi72EEENS3_ILi512EEEEEENS2_IJS5_S5_S5_EEENS2_IJS7_S9_S4_EEEEEDaRKT_RKT0_RKT1_RKT2_ENKUlRKT_RKT0_E_clIS5_S4_EEDaSR_SU_) ;  /* 0x0000093000007944 */ /* 0x000fea0003c00000 */
[----:B-----5:R-:W-:Y:S02]  /*d3f0*/  MOV R3, R2 ;  /* 0x0000000200037202 */ /* 0x020fe40000000f00 */
[----:B------:R-:W-:Y:S02]  /*d400*/  MOV R2, 0xd420 ;  /* 0x0000d42000027802 */ /* 0x000fe40000000f00 */
[----:B-1----:R-:W-:Y:S05]  /*d410*/  CALL.REL.NOINC `($_ZN7cutlass13device_kernelIN5flash19enable_sm80_to_sm89INS1_16FlashAttnBwdSm80INS1_25CollectiveMainloopBwdSm80ILi2ELi2EN4cute5tupleIJNS5_1CILi128EEES8_NS7_ILi64EEEEEENS_10bfloat16_tEfNS_4arch4Sm80ELb1ELb0ELb1ELb0ELb0ELb0ELb0ELb0ELi2ELi4ELi4ELi4ELb0EEENS1_24CollectiveEpilogueBwdGQAISA_fSD_Li256ELb0ELb0EEENS1_25SingleTileBwdLPTSchedulerILb0ELi128ELb0EEEEEEEEEvNT_6ParamsE$_ZN4cute3eso3ESOILb1ELb0EJNS_1CILi1EEENS2_ILi512EEEiEEC2ERKS3_RKS4_RKi) ;  /* 0xffffa13000007944 */ /* 0x002fea0003c3ffff */
[----:B------:R2:W5:Y:S01]  /*d420*/  LDL R2, [R1+0x1684] ;  /* 0x0016840001027983 */ /* 0x0005620000100800 */
[----:B------:R-:W-:-:S03]  /*d430*/  MOV R6, 0xd450 ;  /* 0x0000d45000067802 */ /* 0x000fc60000000f00 */
[----:B-12--5:R-:W-:Y:S05]  /*d440*/  CALL.REL.NOINC `($_ZN7cutlass13device_kernelIN5flash19enable_sm80_to_sm89INS1_16FlashAttnBwdSm80INS1_25CollectiveMainloopBwdSm80ILi2ELi2EN4cute5tupleIJNS5_1CILi128EEES8_NS7_ILi64EEEEEENS_10bfloat16_tEfNS_4arch4Sm80ELb1ELb0ELb1ELb0ELb0ELb0ELb0ELb0ELi2ELi4ELi4ELi4ELb0EEENS1_24CollectiveEpilogueBwdGQAISA_fSD_Li256ELb0ELb0EEENS1_25SingleTileBwdLPTSchedulerILb0ELi128ELb0EEEEEEEEEvNT_6ParamsE$_ZN4cute5tupleIJNS0_IJNS_1CILi2EEES2_S2_EEENS0_IJNS1_ILi1EEENS1_ILi512EEEiEEEEEC2ERKS3_RKS6_) ;  /* 0xffffd33000007944 */ /* 0x026fea0003c3ffff */
[----:B------:R1:W5:Y:S01]  /*d450*/  LDL R77, [R1+0x1680] ;  /* 0x00168000014d7983 */ /* 0x0003620000100800 */
[----:B------:R-:W-:-:S04]  /*d460*/  MOV R89, 0x0 ;  /* 0x0000000000597802 */ /* 0x000fc80000000f00 */
[----:B------:R-:W-:Y:S05]  /*d470*/  RET.REL.NODEC R88 `(_ZN7cutlass13device_kernelIN5flash19enable_sm80_to_sm89INS1_16FlashAttnBwdSm80INS1_25CollectiveMainloopBwdSm80ILi2ELi2EN4cute5tupleIJNS5_1CILi128EEES8_NS7_ILi64EEEEEENS_10bfloat16_tEfNS_4arch4Sm80ELb1ELb0ELb1ELb0ELb0ELb0ELb0ELb0ELi2ELi4ELi4ELi4ELb0EEENS1_24CollectiveEpilogueBwdGQAISA_fSD_Li256ELb0ELb0EEENS1_25SingleTileBwdLPTSchedulerILb0ELi128ELb0EEEEEEEEEvNT_6ParamsE) ;  /* 0xffff2b8058007950 */ /* 0x000fea0003c3ffff */
        .type           $_ZN7cutlass13device_kernelIN5flash19enable_sm80_to_sm89INS1_16FlashAttnBwdSm80INS1_25CollectiveMainloopBwdSm80ILi2ELi2EN4cute5tupleIJNS5_1CILi128EEES8_NS7_ILi64EEEEEENS_10bfloat16_tEfNS_4arch4Sm80ELb1ELb0ELb1ELb0ELb0ELb0ELb0ELb0ELi2ELi4ELi4ELi4ELb0EEENS1_24CollectiveEpilogueBwdGQAISA_fSD_Li256ELb0ELb0EEENS1_25SingleTileBwdLPTSchedulerILb0ELi128ELb0EEEEEEEEEvNT_6ParamsE$_ZZN4cute6detail16composition_implINS_5tupleIJNS_1CILi8EEENS3_ILi2EEES5_S5_S4_S5_EEENS2_IJNS3_ILi1EEEiiiNS3_ILi72EEENS3_ILi512EEEEEENS2_IJNS2_IJS5_S5_S5_EEES5_NS2_IJNS3_ILi4EEES5_EEEEEENS2_IJNS2_IJS7_S9_S4_EEENS3_ILi4096EEENS2_IJNS3_ILi16EEENS3_ILi8192EEEEEEEEEEEDaRKT_RKT0_RKT1_RKT2_ENKUlRKT_RKT0_E_clISD_SJ_EEDaSZ_S12_,@function
        .size           $_ZN7cutlass13device_kernelIN5flash19enable_sm80_to_sm89INS1_16FlashAttnBwdSm80INS1_25CollectiveMainloopBwdSm80ILi2ELi2EN4cute5tupleIJNS5_1CILi128EEES8_NS7_ILi64EEEEEENS_10bfloat16_tEfNS_4arch4Sm80ELb1ELb0ELb1ELb0ELb0ELb0ELb0ELb0ELi2ELi4ELi4ELi4ELb0EEENS1_24CollectiveEpilogueBwdGQAISA_fSD_Li256ELb0ELb0EEENS1_25SingleTileBwdLPTSchedulerILb0ELi128ELb0EEEEEEEEEvNT_6ParamsE$_ZZN4cute6detail16composition_implINS_5tupleIJNS_1CILi8EEENS3_ILi2EEES5_S5_S4_S5_EEENS2_IJNS3_ILi1EEEiiiNS3_ILi72EEENS3_ILi512EEEEEENS2_IJNS2_IJS5_S5_S5_EEES5_NS2_IJNS3_ILi4EEES5_EEEEEENS2_IJNS2_IJS7_S9_S4_EEENS3_ILi4096EEENS2_IJNS3_ILi16EEENS3_ILi8192EEEEEEEEEEEDaRKT_RKT0_RKT1_RKT2_ENKUlRKT_RKT0_E_clISD_SJ_EEDaSZ_S12_,($_ZN7cutlass13device_kernelIN5flash19enable_sm80_to_sm89INS1_16FlashAttnBwdSm80INS1_25CollectiveMainloopBwdSm80ILi2ELi2EN4cute5tupleIJNS5_1CILi128EEES8_NS7_ILi64EEEEEENS_10bfloat16_tEfNS_4arch4Sm80ELb1ELb0ELb1ELb0ELb0ELb0ELb0ELb0ELi2ELi4ELi4ELi4ELb0EEENS1_24CollectiveEpilogueBwdGQAISA_fSD_Li256ELb0ELb0EEENS1_25SingleTileBwdLPTSchedulerILb0ELi128ELb0EEEEEEEEEvNT_6ParamsE$_ZZN4cute6detail16composition_implINS_5tupleIJNS_1CILi8EEENS3_ILi2EEES5_S5_S4_S5_EEENS2_IJNS3_ILi1EEEiiiNS3_ILi72EEENS3_ILi512EEEEEENS2_IJNS2_IJS5_S5_S5_EEES5_NS3_ILi4EEEEEENS2_IJNS2_IJS7_S9_S4_EEENS3_ILi4096EEENS3_ILi16EEEEEEEEDaRKT_RKT0_RKT1_RKT2_ENKUlRKT_RKT0_E_clISB_SE_EEDaSW_SZ_ - $_ZN7cutlass13device_kernelIN5flash19enable_sm80_to_sm89INS1_16FlashAttnBwdSm80INS1_25CollectiveMainloopBwdSm80ILi2ELi2EN4cute5tupleIJNS5_1CILi128EEES8_NS7_ILi64EEEEEENS_10bfloat16_tEfNS_4arch4Sm80ELb1ELb0ELb1ELb0ELb0ELb0ELb0ELb0ELi2ELi4ELi4ELi4ELb0EEENS1_24CollectiveEpilogueBwdGQAISA_fSD_Li256ELb0ELb0EEENS1_25SingleTileBwdLPTSchedulerILb0ELi128ELb0EEEEEEEEEvNT_6ParamsE$_ZZN4cute6detail16composition_implINS_5tupleIJNS_1CILi8EEENS3_ILi2EEES5_S5_S4_S5_EEENS2_IJNS3_ILi1EEEiiiNS3_ILi72EEENS3_ILi512EEEEEENS2_IJNS2_IJS5_S5_S5_EEES5_NS2_IJNS3_ILi4EEES5_EEEEEENS2_IJNS2_IJS7_S9_S4_EEENS3_ILi4096EEENS2_IJNS3_ILi16EEENS3_ILi8192EEEEEEEEEEEDaRKT_RKT0_RKT1_RKT2_ENKUlRKT_RKT0_E_clISD_SJ_EEDaSZ_S12_)
$_ZN7cutlass13device_kernelIN5flash19enable_sm80_to_sm89INS1_16FlashAttnBwdSm80INS1_25CollectiveMainloopBwdSm80ILi2ELi2EN4cute5tupleIJNS5_1CILi128EEES8_NS7_ILi64EEEEEENS_10bfloat16_tEfNS_4arch4Sm80ELb1ELb0ELb1ELb0ELb0ELb0ELb0ELb0ELi2ELi4ELi4ELi4ELb0EEENS1_24CollectiveEpilogueBwdGQAISA_fSD_Li256ELb0ELb0EEENS1_25SingleTileBwdLPTSchedulerILb0ELi128ELb0EEEEEEEEEvNT_6ParamsE$_ZZN4cute6detail16composition_implINS_5tupleIJNS_1CILi8EEENS3_ILi2EEES5_S5_S4_S5_EEENS2_IJNS3_ILi1EEEiiiNS3_ILi72EEENS3_ILi512EEEEEENS2_IJNS2_IJS5_S5_S5_EEES5_NS2_IJNS3_ILi4EEES5_EEEEEENS2_IJNS2_IJS7_S9_S4_EEENS3_ILi4096EEENS2_IJNS3_ILi16EEENS3_ILi8192EEEEEEEEEEEDaRKT_RKT0_RKT1_RKT2_ENKUlRKT_RKT0_E_clISD_SJ_EEDaSZ_S12_:
[----:B------:R-:W-:Y:S01]  /*d480*/  IADD3 R2, R1, 0x1680, RZ ;  /* 0x0000168001027810 */ /* 0x000fe20007ffe0ff */
[----:B------:R-:W-:Y:S01]  /*d490*/  IMAD.MOV.U32 R3, RZ, RZ, R65 ;  /* 0x000000ffff037224 */ /* 0x000fe200078e0041 */
[----:B------:R-:W-:Y:S02]  /*d4a0*/  MOV R90, 0xd4d0 ;  /* 0x0000d4d0005a7802 */ /* 0x000fe40000000f00 */
[----:B------:R-:W-:Y:S02]  /*d4b0*/  IADD3 R65, R2, c[0x0][0x20], RZ ;  /* 0x0000080002417a10 */ /* 0x000fe40007ffe0ff */
[----:B------:R-:W-:Y:S05]  /*d4c0*/  CALL.REL.NOINC `($_ZN7cutlass13device_kernelIN5flash19enable_sm80_to_sm89INS1_16FlashAttnBwdSm80INS1_25CollectiveMainloopBwdSm80ILi2ELi2EN4cute5tupleIJNS5_1CILi128EEES8_NS7_ILi64EEEEEENS_10bfloat16_tEfNS_4arch4Sm80ELb1ELb0ELb1ELb0ELb0ELb0ELb0ELb0ELi2ELi4ELi4ELi4ELb0EEENS1_24CollectiveEpilogueBwdGQAISA_fSD_Li256ELb0ELb0EEENS1_25SingleTileBwdLPTSchedulerILb0ELi128ELb0EEEEEEEEEvNT_6ParamsE$_ZZN4cute6detail16composition_implINS_5tupleIJNS_1CILi8EEENS3_ILi2EEES5_S5_S4_S5_EEENS2_IJNS3_ILi1EEEiiiNS3_ILi72EEENS3_ILi512EEEEEENS2_IJNS3_ILi4EEES5_EEENS2_IJNS3_ILi16EEENS3_ILi8192EEEEEEEEDaRKT_RKT0_RKT1_RKT2_ENKUlRKT_RKT0_E_clISB_SD_EEDaSU_SX_) ;  /* 0x000003b000007944 */ /* 0x000fea0003c00000 */
[----:B------:R-:W-:Y:S02]  /*d4d0*/  MOV R6, 0xd4f0 ;  /* 0x0000d4f000067802 */ /* 0x000fe40000000f00 */
[----:B-1---5:R-:W-:Y:S05]  /*d4e0*/  CALL.REL.NOINC `($_ZN7cutlass13device_kernelIN5flash19enable_sm80_to_sm89INS1_16FlashAttnBwdSm80INS1_25CollectiveMainloopBwdSm80ILi2ELi2EN4cute5tupleIJNS5_1CILi128EEES8_NS7_ILi64EEEEEENS_10bfloat16_tEfNS_4arch4Sm80ELb1ELb0ELb1ELb0ELb0ELb0ELb0ELb0ELi2ELi4ELi4ELi4ELb0EEENS1_24CollectiveEpilogueBwdGQAISA_fSD_Li256ELb0ELb0EEENS1_25SingleTileBwdLPTSchedulerILb0ELi128ELb0EEEEEEEEEvNT_6ParamsE$_ZN4cute3eso3ESOILb0ELb1EJNS_5tupleIJiiEEENS_1CILi8192EEEEEC2ERKS3_RKS5_) ;  /* 0xffff975000007944 */ /* 0x022fea0003c3ffff */
[----:B-1----:R1:W5:Y:S01]  /*d4f0*/  LDL.64 R2, [R1+0x1680] ;  /* 0x0016800001027983 */ /* 0x0023620000100a00 */
[----:B------:R-:W-:-:S03]  /*d500*/  MOV R8, 0xd520 ;  /* 0x0000d52000087802 */ /* 0x000fc60000000f00 */
[----:B-1---5:R-:W-:Y:S05]  /*d510*/  CALL.REL.NOINC `($_ZN7cutlass13device_kernelIN5flash19enable_sm80_to_sm89INS1_16FlashAttnBwdSm80INS1_25CollectiveMainloopBwdSm80ILi2ELi2EN4cute5tupleIJNS5_1CILi128EEES8_NS7_ILi64EEEEEENS_10bfloat16_tEfNS_4arch4Sm80ELb1ELb0ELb1ELb0ELb0ELb0ELb0ELb0ELi2ELi4ELi4ELi4ELb0EEENS1_24CollectiveEpilogueBwdGQAISA_fSD_Li256ELb0ELb0EEENS1_25SingleTileBwdLPTSchedulerILb0ELi128ELb0EEEEEEEEEvNT_6ParamsE$_ZN4cute5tupleIJNS0_IJNS0_IJNS_1CILi2EEES2_EEES2_EEENS0_IJNS0_IJiiEEENS1_ILi8192EEEEEEEEC2ERKS4_RKS7_) ;  /* 0xffffcd3000007944 */ /* 0x022fea0003c3ffff */
[----:B-1----:R1:W5:Y:S01]  /*d520*/  LDL.64 R2, [R1+0x1680] ;  /* 0x0016800001027983 */ /* 0x0023620000100a00 */
[----:B------:R-:W-:Y:S02]  /*d530*/  MOV R4, R76 ;  /* 0x0000004c00047202 */ /* 0x000fe40000000f00 */
[----:B------:R-:W-:-:S04]  /*d540*/  MOV R5, 0x0 ;  /* 0x0000000000057802 */ /* 0x000fc80000000f00 */
[----:B------:R-:W-:Y:S05]  /*d550*/  RET.REL.NODEC R4 `(_ZN7cutlass13device_kernelIN5flash19enable_sm80_to_sm89INS1_16FlashAttnBwdSm80INS1_25CollectiveMainloopBwdSm80ILi2ELi2EN4cute5tupleIJNS5_1CILi128EEES8_NS7_ILi64EEEEEENS_10bfloat16_tEfNS_4arch4Sm80ELb1ELb0ELb1ELb0ELb0ELb0ELb0ELb0ELi2ELi4ELi4ELi4ELb0EEENS1_24CollectiveEpilogueBwdGQAISA_fSD_Li256ELb0ELb0EEENS1_25SingleTileBwdLPTSchedulerILb0ELi128ELb0EEEEEEEEEvNT_6ParamsE) ;  /* 0xffff2aa004007950 */ /* 0x000fea0003c3ffff */
        .type           $_ZN7cutlass13device_kernelIN5flash19enable_sm80_to_sm89INS1_16FlashAttnBwdSm80INS1_25CollectiveMainloopBwdSm80ILi2ELi2EN4cute5tupleIJNS5_1CILi128EEES8_NS7_ILi64EEEEEENS_10bfloat16_tEfNS_4arch4Sm80ELb1ELb0ELb1ELb0ELb0ELb0ELb0ELb0ELi2ELi4ELi4ELi4ELb0EEENS1_24CollectiveEpilogueBwdGQAISA_fSD_Li256ELb0ELb0EEENS1_25SingleTileBwdLPTSchedulerILb0ELi128ELb0EEEEEEEEEvNT_6ParamsE$_ZZN4cute6detail16composition_implINS_5tupleIJNS_1CILi8EEENS3_ILi2EEES5_S5_S4_S5_EEENS2_IJNS3_ILi1EEEiiiNS3_ILi72EEENS3_ILi512EEEEEENS2_IJNS2_IJS5_S5_S5_EEES5_NS3_ILi4EEEEEENS2_IJNS2_IJS7_S9_S4_EEENS3_ILi4096EEENS3_ILi16EEEEEEEEDaRKT_RKT0_RKT1_RKT2_ENKUlRKT_RKT0_E_clISB_SE_EEDaSW_SZ_,@function
        .size           $_ZN7cutlass13device_kernelIN5flash19enable_sm80_to_sm89INS1_16FlashAttnBwdSm80INS1_25CollectiveMainloopBwdSm80ILi2ELi2EN4cute5tupleIJNS5_1CILi128EEES8_NS7_ILi64EEEEEENS_10bfloat16_tEfNS_4arch4Sm80ELb1ELb0ELb1ELb0ELb0ELb0ELb0ELb0ELi2ELi4ELi4ELi4ELb0EEENS1_24CollectiveEpilogueBwdGQAISA_fSD_Li256ELb0ELb0EEENS1_25SingleTileBwdLPTSchedulerILb0ELi128ELb0EEEEEEEEEvNT_6ParamsE$_ZZN4cute6detail16composition_implINS_5tupleIJNS_1CILi8EEENS3_ILi2EEES5_S5_S4_S5_EEENS2_IJNS3_ILi1EEEiiiNS3_ILi72EEENS3_ILi512EEEEEENS2_IJNS2_IJS5_S5_S5_EEES5_NS3_ILi4EEEEEENS2_IJNS2_IJS7_S9_S4_EEENS3_ILi4096EEENS3_ILi16EEEEEEEEDaRKT_RKT0_RKT1_RKT2_ENKUlRKT_RKT0_E_clISB_SE_EEDaSW_SZ_,($_ZN7cutlass13device_kernelIN5flash19enable_sm80_to_sm89INS1_16FlashAttnBwdSm80INS1_25CollectiveMainloopBwdSm80ILi2ELi2EN4cute5tupleIJNS5_1CILi128EEES8_NS7_ILi64EEEEEENS_10bfloat16_tEfNS_4arch4Sm80ELb1ELb0ELb1ELb0ELb0ELb0ELb0ELb0ELi2ELi4ELi4ELi4ELb0EEENS1_24CollectiveEpilogueBwdGQAISA_fSD_Li256ELb0ELb0EEENS1_25SingleTileBwdLPTSchedulerILb0ELi128ELb0EEEEEEEEEvNT_6ParamsE$_ZZN4cute6detail16composition_implINS_5tupleIJNS_1CILi8EEENS3_ILi2EEES5_S5_S4_S5_EEENS2_IJNS3_ILi1EEEiiiNS3_ILi72EEENS3_ILi512EEEEEENS2_IJNS2_IJS5_S5_S5_EEES5_NS3_ILi4EEEEEENS2_IJNS2_IJS7_S9_S4_EEENS3_ILi4096EEENS3_ILi16EEEEEEEEDaRKT_RKT0_RKT1_RKT2_ENKUlRKT_RKT0_E_clISC_SG_EEDaSW_SZ_ - $_ZN7cutlass13device_kernelIN5flash19enable_sm80_to_sm89INS1_16FlashAttnBwdSm80INS1_25CollectiveMainloopBwdSm80ILi2ELi2EN4cute5tupleIJNS5_1CILi128EEES8_NS7_ILi64EEEEEENS_10bfloat16_tEfNS_4arch4Sm80ELb1ELb0ELb1ELb0ELb0ELb0ELb0ELb0ELi2ELi4ELi4ELi4ELb0EEENS1_24CollectiveEpilogueBwdGQAISA_fSD_Li256ELb0ELb0EEENS1_25SingleTileBwdLPTSchedulerILb0ELi128ELb0EEEEEEEEEvNT_6ParamsE$_ZZN4cute6detail16composition_implINS_5tupleIJNS_1CILi8EEENS3_ILi2EEES5_S5_S4_S5_EEENS2_IJNS3_ILi1EEEiiiNS3_ILi72EEENS3_ILi512EEEEEENS2_IJNS2_IJS5_S5_S5_EEES5_NS3_ILi4EEEEEENS2_IJNS2_IJS7_S9_S4_EEENS3_ILi4096EEENS3_ILi16EEEEEEEEDaRKT_RKT0_RKT1_RKT2_ENKUlRKT_RKT0_E_clISB_SE_EEDaSW_SZ_)
$_ZN7cutlass13device_kernelIN5flash19enable_sm80_to_sm89INS1_16FlashAttnBwdSm80INS1_25CollectiveMainloopBwdSm80ILi2ELi2EN4cute5tupleIJNS5_1CILi128EEES8_NS7_ILi64EEEEEENS_10bfloat16_tEfNS_4arch4Sm80ELb1ELb0ELb1ELb0ELb0ELb0ELb0ELb0ELi2ELi4ELi4ELi4ELb0EEENS1_24CollectiveEpilogueBwdGQAISA_fSD_Li256ELb0ELb0EEENS1_25SingleTileBwdLPTSchedulerILb0ELi128ELb0EEEEEEEEEvNT_6ParamsE$_ZZN4cute6detail16composition_implINS_5tupleIJNS_1CILi8EEENS3_ILi2EEES5_S5_S4_S5_EEENS2_IJNS3_ILi1EEEiiiNS3_ILi72EEENS3_ILi512EEEEEENS2_IJNS2_IJS5_S5_S5_EEES5_NS3_ILi4EEEEEENS2_IJNS2_IJS7_S9_S4_EEENS3_ILi4096EEENS3_ILi16EEEEEEEEDaRKT_RKT0_RKT1_RKT2_ENKUlRKT_RKT0_E_clISB_SE_EEDaSW_SZ_:
[----:B------:R-:W-:Y:S01]  /*d560*/  IADD3 R32, R1, 0x1380, RZ ;  /* 0x0000138001207810 */ /* 0x000fe20007ffe0ff */
[----:B------:R-:W-:Y:S01]  /*d570*/  IMAD.MOV.U32 R4, RZ, RZ, R6 ;  /* 0x000000ffff047224 */ /* 0x000fe200078e0006 */
[----:B------:R-:W-:Y:S02]  /*d580*/  MOV R10, 0xd5c0 ;  /* 0x0000d5c0000a7802 */ /* 0x000fe40000000f00 */
[----:B------:R-:W-:-:S04]  /*d590*/  IADD3 R32, R32, c[0x0][0x20], RZ ;  /* 0x0000080020207a10 */ /* 0x000fc80007ffe0ff */
[----:B------:R-:W-:Y:S02]  /*d5a0*/  IADD3 R61, R32, 0x4, RZ ;  /* 0x00000004203d7810 */ /* 0x000fe40007ffe0ff */
[----:B------:R-:W-:Y:S05]  /*d5b0*/  CALL.REL.NOINC `($_ZN7cutlass13device_kernelIN5flash19enable_sm80_to_sm89INS1_16FlashAttnBwdSm80INS1_25CollectiveMainloopBwdSm80ILi2ELi2EN4cute5tupleIJNS5_1CILi128EEES8_NS7_ILi64EEEEEENS_10bfloat16_tEfNS_4arch4Sm80ELb1ELb0ELb1ELb0ELb0ELb0ELb0ELb0ELi2ELi4ELi4ELi4ELb0EEENS1_24CollectiveEpilogueBwdGQAISA_fSD_Li256ELb0ELb0EEENS1_25SingleTileBwdLPTSchedulerILb0ELi128ELb0EEEEEEEEEvNT_6ParamsE$_ZZN4cute6detail16composition_implINS_5tupleIJNS_1CILi8EEENS3_ILi2EEES5_S5_S4_S5_EEENS2_IJNS3_ILi1EEEiiiNS3_ILi72EEENS3_ILi512EEEEEENS2_IJS5_S5_S5_EEENS2_IJS7_S9_S4_EEEEEDaRKT_RKT0_RKT1_RKT2_ENKUlRKT_RKT0_E_clIS5_S4_EEDaSR_SU_) ;  /* 0x0000076000007944 */ /* 0x000fea0003c00000 */
[----:B-----5:R-:W-:Y:S01]  /*d5c0*/  MOV R3, R2 ;  /* 0x0000000200037202 */ /* 0x020fe20000000f00 */
[----:B------:R-:W-:Y:S01]  /*d5d0*/  IMAD.MOV.U32 R77, RZ, RZ, R61 ;  /* 0x000000ffff4d7224 */ /* 0x000fe200078e003d */
[----:B------:R-:W-:Y:S02]  /*d5e0*/  MOV R2, 0xd600 ;  /* 0x0000d60000027802 */ /* 0x000fe40000000f00 */
[----:B-1----:R-:W-:Y:S05]  /*d5f0*/  CALL.REL.NOINC `($_ZN7cutlass13device_kernelIN5flash19enable_sm80_to_sm89INS1_16FlashAttnBwdSm80INS1_25CollectiveMainloopBwdSm80ILi2ELi2EN4cute5tupleIJNS5_1CILi128EEES8_NS7_ILi64EEEEEENS_10bfloat16_tEfNS_4arch4Sm80ELb1ELb0ELb1ELb0ELb0ELb0ELb0ELb0ELi2ELi4ELi4ELi4ELb0EEENS1_24CollectiveEpilogueBwdGQAISA_fSD_Li256ELb0ELb0EEENS1_25SingleTileBwdLPTSchedulerILb0ELi128ELb0EEEEEEEEEvNT_6ParamsE$_ZN4cute3eso3ESOILb1ELb0EJNS_1CILi1EEENS2_ILi512EEEiEEC2ERKS3_RKS4_RKi) ;  /* 0xffff9f5000007944 */ /* 0x002fea0003c3ffff */
[----:B------:R2:W5:Y:S01]  /*d600*/  LDL R2, [R1+0x1384] ;  /* 0x0013840001027983 */ /* 0x0005620000100800 */
[----:B------:R-:W-:Y:S02]  /*d610*/  MOV R76, R32 ;  /* 0x00000020004c7202 */ /* 0x000fe40000000f00 */
[----:B------:R-:W-:Y:S02]  /*d620*/  MOV R6, 0xd640 ;  /* 0x0000d64000067802 */ /* 0x000fe40000000f00 */
[----:B-12--5:R-:W-:Y:S05]  /*d630*/  CALL.REL.NOINC `($_ZN7cutlass13device_kernelIN5flash19enable_sm80_to_sm89INS1_16FlashAttnBwdSm80INS1_25CollectiveMainloopBwdSm80ILi2ELi2EN4cute5tupleIJNS5_1CILi128EEES8_NS7_ILi64EEEEEENS_10bfloat16_tEfNS_4arch4Sm80ELb1ELb0ELb1ELb0ELb0ELb0ELb0ELb0ELi2ELi4ELi4ELi4ELb0EEENS1_24CollectiveEpilogueBwdGQAISA_fSD_Li256ELb0ELb0EEENS1_25SingleTileBwdLPTSchedulerILb0ELi128ELb0EEEEEEEEEvNT_6ParamsE$_ZN4cute5tupleIJNS0_IJNS_1CILi2EEES2_S2_EEENS0_IJNS1_ILi1EEENS1_ILi512EEEiEEEEEC2ERKS3_RKS6_) ;  /* 0xffffd14000007944 */ /* 0x026fea0003c3ffff */
[----:B------:R1:W5:Y:S01]  /*d640*/  LDL R32, [R1+0x1380] ;  /* 0x0013800001207983 */ /* 0x0003620000100800 */
[----:B------:R-:W-:-:S04]  /*d650*/  MOV R61, 0x0 ;  /* 0x00000000003d7802 */ /* 0x000fc80000000f00 */
[----:B------:R-:W-:Y:S05]  /*d660*/  RET.REL.NODEC R60 `(_ZN7cutlass13device_kernelIN5flash19enable_sm80_to_sm89INS1_16FlashAttnBwdSm80INS1_25CollectiveMainloopBwdSm80ILi2ELi2EN4cute5tupleIJNS5_1CILi128EEES8_NS7_ILi64EEEEEENS_10bfloat16_tEfNS_4arch4Sm80ELb1ELb0ELb1ELb0ELb0ELb0ELb0ELb0ELi2ELi4ELi4ELi4ELb0EEENS1_24CollectiveEpilogueBwdGQAISA_fSD_Li256ELb0ELb0EEENS1_25SingleTileBwdLPTSchedulerILb0ELi128ELb0EEEEEEEEEvNT_6ParamsE) ;  /* 0xffff29903c007950 */ /* 0x000fea0003c3ffff */
        .type           $_ZN7cutlass13device_kernelIN5flash19enable_sm80_to_sm89INS1_16FlashAttnBwdSm80INS1_25CollectiveMainloopBwdSm80ILi2ELi2EN4cute5tupleIJNS5_1CILi128EEES8_NS7_ILi64EEEEEENS_10bfloat16_tEfNS_4arch4Sm80ELb1ELb0ELb1ELb0ELb0ELb0ELb0ELb0ELi2ELi4ELi4ELi4ELb0EEENS1_24CollectiveEpilogueBwdGQAISA_fSD_Li256ELb0ELb0EEENS1_25SingleTileBwdLPTSchedulerILb0ELi128ELb0EEEEEEEEEvNT_6ParamsE$_ZZN4cute6detail16composition_implINS_5tupleIJNS_1CILi8EEENS3_ILi2EEES5_S5_S4_S5_EEENS2_IJNS3_ILi1EEEiiiNS3_ILi72EEENS3_ILi512EEEEEENS2_IJNS2_IJS5_S5_S5_EEES5_NS3_ILi4EEEEEENS2_IJNS2_IJS7_S9_S4_EEENS3_ILi4096EEENS3_ILi16EEEEEEEEDaRKT_RKT0_RKT1_RKT2_ENKUlRKT_RKT0_E_clISC_SG_EEDaSW_SZ_,@function
        .size           $_ZN7cutlass13device_kernelIN5flash19enable_sm80_to_sm89INS1_16FlashAttnBwdSm80INS1_25CollectiveMainloopBwdSm80ILi2ELi2EN4cute5tupleIJNS5_1CILi128EEES8_NS7_ILi64EEEEEENS_10bfloat16_tEfNS_4arch4Sm80ELb1ELb0ELb1ELb0ELb0ELb0ELb0ELb0ELi2ELi4ELi4ELi4ELb0EEENS1_24CollectiveEpilogueBwdGQAISA_fSD_Li256ELb0ELb0EEENS1_25SingleTileBwdLPTSchedulerILb0ELi128ELb0EEEEEEEEEvNT_6ParamsE$_ZZN4cute6detail16composition_implINS_5tupleIJNS_1CILi8EEENS3_ILi2EEES5_S5_S4_S5_EEENS2_IJNS3_ILi1EEEiiiNS3_ILi72EEENS3_ILi512EEEEEENS2_IJNS2_IJS5_S5_S5_EEES5_NS3_ILi4EEEEEENS2_IJNS2_IJS7_S9_S4_EEENS3_ILi4096EEENS3_ILi16EEEEEEEEDaRKT_RKT0_RKT1_RKT2_ENKUlRKT_RKT0_E_clISC_SG_EEDaSW_SZ_,($_ZN7cutlass13device_kernelIN5flash19enable_sm80_to_sm89INS1_16FlashAttnBwdSm80INS1_25CollectiveMainloopBwdSm80ILi2ELi2EN4cute5tupleIJNS5_1CILi128EEES8_NS7_ILi64EEEEEENS_10bfloat16_tEfNS_4arch4Sm80ELb1ELb0ELb1ELb0ELb0ELb0ELb0ELb0ELi2ELi4ELi4ELi4ELb0EEENS1_24CollectiveEpilogueBwdGQAISA_fSD_Li256ELb0ELb0EEENS1_25SingleTileBwdLPTSchedulerILb0ELi128ELb0EEEEEEEEEvNT_6ParamsE$_ZZN4cute6detail16composition_implINS_5tupleIJNS_1CILi8EEENS3_ILi2EEES5_S5_S4_S5_EEENS2_IJNS3_ILi1EEEiiiNS3_ILi72EEENS3_ILi512EEEEEENS2_IJNS3_ILi4EEES5_EEENS2_IJNS3_ILi16EEENS3_ILi8192EEEEEEEEDaRKT_RKT0_RKT1_RKT2_ENKUlRKT_RKT0_E_clISB_SD_EEDaSU_SX_ - $_ZN7cutlass13device_kernelIN5flash19enable_sm80_to_sm89INS1_16FlashAttnBwdSm80INS1_25CollectiveMainloopBwdSm80ILi2ELi2EN4cute5tupleIJNS5_1CILi128EEES8_NS7_ILi64EEEEEENS_10bfloat16_tEfNS_4arch4Sm80ELb1ELb0ELb1ELb0ELb0ELb0ELb0ELb0ELi2ELi4ELi4ELi4ELb0EEENS1_24CollectiveEpilogueBwdGQAISA_fSD_Li256ELb0ELb0EEENS1_25SingleTileBwdLPTSchedulerILb0ELi128ELb0EEEEEEEEEvNT_6ParamsE$_ZZN4cute6detail16composition_implINS_5tupleIJNS_1CILi8EEENS3_ILi2EEES5_S5_S4_S5_EEENS2_IJNS3_ILi1EEEiiiNS3_ILi72EEENS3_ILi512EEEEEENS2_IJNS2_IJS5_S5_S5_EEES5_NS3_ILi4EEEEEENS2_IJNS2_IJS7_S9_S4_EEENS3_ILi4096EEENS3_ILi16EEEEEEEEDaRKT_RKT0_RKT1_RKT2_ENKUlRKT_RKT0_E_clISC_SG_EEDaSW_SZ_)
$_ZN7cutlass13device_kernelIN5flash19enable_sm80_to_sm89INS1_16FlashAttnBwdSm80INS1_25CollectiveMainloopBwdSm80ILi2ELi2EN4cute5tupleIJNS5_1CILi128EEES8_NS7_ILi64EEEEEENS_10bfloat16_tEfNS_4arch4Sm80ELb1ELb0ELb1ELb0ELb0ELb0ELb0ELb0ELi2ELi4ELi4ELi4ELb0EEENS1_24CollectiveEpilogueBwdGQAISA_fSD_Li256ELb0ELb0EEENS1_25SingleTileBwdLPTSchedulerILb0ELi128ELb0EEEEEEEEEvNT_6ParamsE$_ZZN4cute6detail16composition_implINS_5tupleIJNS_1CILi8EEENS3_ILi2EEES5_S5_S4_S5_EEENS2_IJNS3_ILi1EEEiiiNS3_ILi72EEENS3_ILi512EEEEEENS2_IJNS2_IJS5_S5_S5_EEES5_NS3_ILi4EEEEEENS2_IJNS2_IJS7_S9_S4_EEENS3_ILi4096EEENS3_ILi16EEEEEEEEDaRKT_RKT0_RKT1_RKT2_ENKUlRKT_RKT0_E_clISC_SG_EEDaSW_SZ_:
        /* <DEDUP_REMOVED lines=33> */
        .type           $_ZN7cutlass13device_kernelIN5flash19enable_sm80_to_sm89INS1_16FlashAttnBwdSm80INS1_25CollectiveMainloopBwdSm80ILi2ELi2EN4cute5tupleIJNS5_1CILi128EEES8_NS7_ILi64EEEEEENS_10bfloat16_tEfNS_4arch4Sm80ELb1ELb0ELb1ELb0ELb0ELb0ELb0ELb0ELi2ELi4ELi4ELi4ELb0EEENS1_24CollectiveEpilogueBwdGQAISA_fSD_Li256ELb0ELb0EEENS1_25SingleTileBwdLPTSchedulerILb0ELi128ELb0EEEEEEEEEvNT_6ParamsE$_ZZN4cute6detail16composition_implINS_5tupleIJNS_1CILi8EEENS3_ILi2EEES5_S5_S4_S5_EEENS2_IJNS3_ILi1EEEiiiNS3_ILi72EEENS3_ILi512EEEEEENS2_IJNS3_ILi4EEES5_EEENS2_IJNS3_ILi16EEENS3_ILi8192EEEEEEEEDaRKT_RKT0_RKT1_RKT2_ENKUlRKT_RKT0_E_clISB_SD_EEDaSU_SX_,@function
        .size           $_ZN7cutlass13device_kernelIN5flash19enable_sm80_to_sm89INS1_16FlashAttnBwdSm80INS1_25CollectiveMainloopBwdSm80ILi2ELi2EN4cute5tupleIJNS5_1CILi128EEES8_NS7_ILi64EEEEEENS_10bfloat16_tEfNS_4arch4Sm80ELb1ELb0ELb1ELb0ELb0ELb0ELb0ELb0ELi2ELi4ELi4ELi4ELb0EEENS1_24CollectiveEpilogueBwdGQAISA_fSD_Li256ELb0ELb0EEENS1_25SingleTileBwdLPTSchedulerILb0ELi128ELb0EEEEEEEEEvNT_6ParamsE$_ZZN4cute6detail16composition_implINS_5tupleIJNS_1CILi8EEENS3_ILi2EEES5_S5_S4_S5_EEENS2_IJNS3_ILi1EEEiiiNS3_ILi72EEENS3_ILi512EEEEEENS2_IJNS3_ILi4EEES5_EEENS2_IJNS3_ILi16EEENS3_ILi8192EEEEEEEEDaRKT_RKT0_RKT1_RKT2_ENKUlRKT_RKT0_E_clISB_SD_EEDaSU_SX_,($_ZN7cutlass13device_kernelIN5flash19enable_sm80_to_sm89INS1_16FlashAttnBwdSm80INS1_25CollectiveMainloopBwdSm80ILi2ELi2EN4cute5tupleIJNS5_1CILi128EEES8_NS7_ILi64EEEEEENS_10bfloat16_tEfNS_4arch4Sm80ELb1ELb0ELb1ELb0ELb0ELb0ELb0ELb0ELi2ELi4ELi4ELi4ELb0EEENS1_24CollectiveEpilogueBwdGQAISA_fSD_Li256ELb0ELb0EEENS1_25SingleTileBwdLPTSchedulerILb0ELi128ELb0EEEEEEEEEvNT_6ParamsE$_ZZN4cute6detail16composition_implINS_5tupleIJNS_1CILi8EEENS3_ILi2EEES5_S5_S4_S5_EEENS2_IJNS3_ILi1EEEiiiNS3_ILi72EEENS3_ILi512EEEEEENS2_IJS5_S5_EEENS2_IJS7_S4_EEEEEDaRKT_RKT0_RKT1_RKT2_ENKUlRKT_RKT0_E_clIS5_S4_EEDaSR_SU_ - $_ZN7cutlass13device_kernelIN5flash19enable_sm80_to_sm89INS1_16FlashAttnBwdSm80INS1_25CollectiveMainloopBwdSm80ILi2ELi2EN4cute5tupleIJNS5_1CILi128EEES8_NS7_ILi64EEEEEENS_10bfloat16_tEfNS_4arch4Sm80ELb1ELb0ELb1ELb0ELb0ELb0ELb0ELb0ELi2ELi4ELi4ELi4ELb0EEENS1_24CollectiveEpilogueBwdGQAISA_fSD_Li256ELb0ELb0EEENS1_25SingleTileBwdLPTSchedulerILb0ELi128ELb0EEEEEEEEEvNT_6ParamsE$_ZZN4cute6detail16composition_implINS_5tupleIJNS_1CILi8EEENS3_ILi2EEES5_S5_S4_S5_EEENS2_IJNS3_ILi1EEEiiiNS3_ILi72EEENS3_ILi512EEEEEENS2_IJNS3_ILi4EEES5_EEENS2_IJNS3_ILi16EEENS3_ILi8192EEEEEEEEDaRKT_RKT0_RKT1_RKT2_ENKUlRKT_RKT0_E_clISB_SD_EEDaSU_SX_)
$_ZN7cutlass13device_kernelIN5flash19enable_sm80_to_sm89INS1_16FlashAttnBwdSm80INS1_25CollectiveMainloopBwdSm80ILi2ELi2EN4cute5tupleIJNS5_1CILi128EEES8_NS7_ILi64EEEEEENS_10bfloat16_tEfNS_4arch4Sm80ELb1ELb0ELb1ELb0ELb0ELb0ELb0ELb0ELi2ELi4ELi4ELi4ELb0EEENS1_24CollectiveEpilogueBwdGQAISA_fSD_Li256ELb0ELb0EEENS1_25SingleTileBwdLPTSchedulerILb0ELi128ELb0EEEEEEEEEvNT_6ParamsE$_ZZN4cute6detail16composition_implINS_5tupleIJNS_1CILi8EEENS3_ILi2EEES5_S5_S4_S5_EEENS2_IJNS3_ILi1EEEiiiNS3_ILi72EEENS3_ILi512EEEEEENS2_IJNS3_ILi4EEES5_EEENS2_IJNS3_ILi16EEENS3_ILi8192EEEEEEEEDaRKT_RKT0_RKT1_RKT2_ENKUlRKT_RKT0_E_clISB_SD_EEDaSU_SX_:
        /* <DEDUP_REMOVED lines=35> */
        .type           $_ZN7cutlass13device_kernelIN5flash19enable_sm80_to_sm89INS1_16FlashAttnBwdSm80INS1_25CollectiveMainloopBwdSm80ILi2ELi2EN4cute5tupleIJNS5_1CILi128EEES8_NS7_ILi64EEEEEENS_10bfloat16_tEfNS_4arch4Sm80ELb1ELb0ELb1ELb0ELb0ELb0ELb0ELb0ELi2ELi4ELi4ELi4ELb0EEENS1_24CollectiveEpilogueBwdGQAISA_fSD_Li256ELb0ELb0EEENS1_25SingleTileBwdLPTSchedulerILb0ELi128ELb0EEEEEEEEEvNT_6ParamsE$_ZZN4cute6detail16composition_implINS_5tupleIJNS_1CILi8EEENS3_ILi2EEES5_S5_S4_S5_EEENS2_IJNS3_ILi1EEEiiiNS3_ILi72EEENS3_ILi512EEEEEENS2_IJS5_S5_EEENS2_IJS7_S4_EEEEEDaRKT_RKT0_RKT1_RKT2_ENKUlRKT_RKT0_E_clIS5_S4_EEDaSR_SU_,@function
        .size           $_ZN7cutlass13device_kernelIN5flash19enable_sm80_to_sm89INS1_16FlashAttnBwdSm80INS1_25CollectiveMainloopBwdSm80ILi2ELi2EN4cute5tupleIJNS5_1CILi128EEES8_NS7_ILi64EEEEEENS_10bfloat16_tEfNS_4arch4Sm80ELb1ELb0ELb1ELb0ELb0ELb0ELb0ELb0ELi2ELi4ELi4ELi4ELb0EEENS1_24CollectiveEpilogueBwdGQAISA_fSD_Li256ELb0ELb0EEENS1_25SingleTileBwdLPTSchedulerILb0ELi128ELb0EEEEEEEEEvNT_6ParamsE$_ZZN4cute6detail16composition_implINS_5tupleIJNS_1CILi8EEENS3_ILi2EEES5_S5_S4_S5_EEENS2_IJNS3_ILi1EEEiiiNS3_ILi72EEENS3_ILi512EEEEEENS2_IJS5_S5_EEENS2_IJS7_S4_EEEEEDaRKT_RKT0_RKT1_RKT2_ENKUlRKT_RKT0_E_clIS5_S4_EEDaSR_SU_,($_ZN7cutlass13device_kernelIN5flash19enable_sm80_to_sm89INS1_16FlashAttnBwdSm80INS1_25CollectiveMainloopBwdSm80ILi2ELi2EN4cute5tupleIJNS5_1CILi128EEES8_NS7_ILi64EEEEEENS_10bfloat16_tEfNS_4arch4Sm80ELb1ELb0ELb1ELb0ELb0ELb0ELb0ELb0ELi2ELi4ELi4ELi4ELb0EEENS1_24CollectiveEpilogueBwdGQAISA_fSD_Li256ELb0ELb0EEENS1_25SingleTileBwdLPTSchedulerILb0ELi128ELb0EEEEEEEEEvNT_6ParamsE$_ZZN4cute6detail16composition_implINS_5tupleIJNS_1CILi8EEENS3_ILi2EEES5_S5_S4_S5_EEENS2_IJNS3_ILi1EEEiiiNS3_ILi72EEENS3_ILi512EEEEEENS2_IJS5_S5_S5_EEENS2_IJS7_S9_S4_EEEEEDaRKT_RKT0_RKT1_RKT2_ENKUlRKT_RKT0_E_clIS5_S4_EEDaSR_SU_ - $_ZN7cutlass13device_kernelIN5flash19enable_sm80_to_sm89INS1_16FlashAttnBwdSm80INS1_25CollectiveMainloopBwdSm80ILi2ELi2EN4cute5tupleIJNS5_1CILi128EEES8_NS7_ILi64EEEEEENS_10bfloat16_tEfNS_4arch4Sm80ELb1ELb0ELb1ELb0ELb0ELb0ELb0ELb0ELi2ELi4ELi4ELi4ELb0EEENS1_24CollectiveEpilogueBwdGQAISA_fSD_Li256ELb0ELb0EEENS1_25SingleTileBwdLPTSchedulerILb0ELi128ELb0EEEEEEEEEvNT_6ParamsE$_ZZN4cute6detail16composition_implINS_5tupleIJNS_1CILi8EEENS3_ILi2EEES5_S5_S4_S5_EEENS2_IJNS3_ILi1EEEiiiNS3_ILi72EEENS3_ILi512EEEEEENS2_IJS5_S5_EEENS2_IJS7_S4_EEEEEDaRKT_RKT0_RKT1_RKT2_ENKUlRKT_RKT0_E_clIS5_S4_EEDaSR_SU_)
$_ZN7cutlass13device_kernelIN5flash19enable_sm80_to_sm89INS1_16FlashAttnBwdSm80INS1_25CollectiveMainloopBwdSm80ILi2ELi2EN4cute5tupleIJNS5_1CILi128EEES8_NS7_ILi64EEEEEENS_10bfloat16_tEfNS_4arch4Sm80ELb1ELb0ELb1ELb0ELb0ELb0ELb0ELb0ELi2ELi4ELi4ELi4ELb0EEENS1_24CollectiveEpilogueBwdGQAISA_fSD_Li256ELb0ELb0EEENS1_25SingleTileBwdLPTSchedulerILb0ELi128ELb0EEEEEEEEEvNT_6ParamsE$_ZZN4cute6detail16composition_implINS_5tupleIJNS_1CILi8EEENS3_ILi2EEES5_S5_S4_S5_EEENS2_IJNS3_ILi1EEEiiiNS3_ILi72EEENS3_ILi512EEEEEENS2_IJS5_S5_EEENS2_IJS7_S4_EEEEEDaRKT_RKT0_RKT1_RKT2_ENKUlRKT_RKT0_E_clIS5_S4_EEDaSR_SU_:
        /* <DEDUP_REMOVED lines=15> */
[----:B-1---5:R-:W-:Y:S05]  /*dba0*/  CALL.REL.NOINC `($_ZN7cutlass13device_kernelIN5flash19enable_sm80_to_sm89INS1_16FlashAttnBwdSm80INS1_25CollectiveMainloopBwdSm80ILi2ELi2EN4cute5tupleIJNS5_1CILi128EEES8_NS7_ILi64EEEEEENS_10bfloat16_tEfNS_4arch4Sm80ELb1ELb0ELb1ELb0ELb0ELb0ELb0ELb0ELi2ELi4ELi4ELi4ELb0EEENS1_24CollectiveEpilogueBwdGQAISA_fSD_Li256ELb0ELb0EEENS1_25SingleTileBwdLPTSchedulerILb0ELi128ELb0EEEEEEEEEvNT_6ParamsE$_ZZN4cute6detail16composition_implINS_5tupleIJNS_1CILi8EEENS3_ILi2EEES5_S5_S4_S5_EEENS2_IJNS3_ILi1EEEiiiNS3_ILi72EEENS3_ILi512EEEEEES5_S4_EEDaRKT_RKT0_RKT1_RKT2_ENKUlRKT_T0_E_clINS2_IJNS2_IJEEEST_S5_S7_EEENS_17integral_constantIiLi1EEEEEDaSP_SQ_) ;  /* 0x0000066000007944 */ /* 0x022fea0003c00000 */
[----:B-----5:R2:W-:Y:S01]  /*dbb0*/  STL [R1+0x13b0], R2 ;  /* 0x0013b00201007387 */ /* 0x0205e20000100800 */
[----:B------:R-:W-:Y:S02]  /*dbc0*/  IADD3 R3, R5, 0x28, RZ ;  /* 0x0000002805037810 */ /* 0x000fe40007ffe0ff */
[----:B------:R-:W-:Y:S01]  /*dbd0*/  MOV R6, 0xdc00 ;  /* 0x0000dc0000067802 */ /* 0x000fe20000000f00 */
[----:B------:R2:W-:Y:S04]  /*dbe0*/  STL.64 [R1+0x13a8], R70 ;  /* 0x0013a84601007387 */ /* 0x0005e80000100a00 */
[----:B-12---:R-:W-:Y:S05]  /*dbf0*/  CALL.REL.NOINC `($_ZN7cutlass13device_kernelIN5flash19enable_sm80_to_sm89INS1_16FlashAttnBwdSm80INS1_25CollectiveMainloopBwdSm80ILi2ELi2EN4cute5tupleIJNS5_1CILi128EEES8_NS7_ILi64EEEEEENS_10bfloat16_tEfNS_4arch4Sm80ELb1ELb0ELb1ELb0ELb0ELb0ELb0ELb0ELi2ELi4ELi4ELi4ELb0EEENS1_24CollectiveEpilogueBwdGQAISA_fSD_Li256ELb0ELb0EEENS1_25SingleTileBwdLPTSchedulerILb0ELi128ELb0EEEEEEEEEvNT_6ParamsE$_ZZN4cute6detail16composition_implINS_5tupleIJNS_1CILi8EEENS3_ILi2EEES5_S5_S4_S5_EEENS2_IJNS3_ILi1EEEiiiNS3_ILi72EEENS3_ILi512EEEEEES5_S4_EEDaRKT_RKT0_RKT1_RKT2_ENKUlRKT_T0_E_clINS2_IJNS2_IJS5_EEENS2_IJiEEES7_S7_EEENS_17integral_constantIiLi2EEEEEDaSP_SQ_) ;  /* 0x000006e000007944 */ /* 0x006fea0003c00000 */
[----:B------:R-:W2:Y:S01]  /*dc00*/  LDL.64 R8, [R1+0x13a8] ;  /* 0x0013a80001087983 */ /* 0x000ea20000100a00 */
[----:B------:R-:W-:Y:S02]  /*dc10*/  IADD3 R3, R5, 0x18, RZ ;  /* 0x0000001805037810 */ /* 0x000fe40007ffe0ff */
[----:B------:R-:W-:Y:S01]  /*dc20*/  MOV R6, 0xdc60 ;  /* 0x0000dc6000067802 */ /* 0x000fe20000000f00 */
[----:B-----5:R3:W-:Y:S04]  /*dc30*/  STL [R1+0x13a0], R2 ;  /* 0x0013a00201007387 */ /* 0x0207e80000100800 */
[----:B--2---:R3:W-:Y:S02]  /*dc40*/  STL.64 [R1+0x1398], R8 ;  /* 0x0013980801007387 */ /* 0x0047e40000100a00 */
[----:B-1-3--:R-:W-:Y:S05]  /*dc50*/  CALL.REL.NOINC `($_ZN7cutlass13device_kernelIN5flash19enable_sm80_to_sm89INS1_16FlashAttnBwdSm80INS1_25CollectiveMainloopBwdSm80ILi2ELi2EN4cute5tupleIJNS5_1CILi128EEES8_NS7_ILi64EEEEEENS_10bfloat16_tEfNS_4arch4Sm80ELb1ELb0ELb1ELb0ELb0ELb0ELb0ELb0ELi2ELi4ELi4ELi4ELb0EEENS1_24CollectiveEpilogueBwdGQAISA_fSD_Li256ELb0ELb0EEENS1_25SingleTileBwdLPTSchedulerILb0ELi128ELb0EEEEEEEEEvNT_6ParamsE$_ZZN4cute6detail16composition_implINS_5tupleIJNS_1CILi8EEENS3_ILi2EEES5_S5_S4_S5_EEENS2_IJNS3_ILi1EEEiiiNS3_ILi72EEENS3_ILi512EEEEEES5_S4_EEDaRKT_RKT0_RKT1_RKT2_ENKUlRKT_T0_E_clINS2_IJNS2_IJS5_EEENS2_IJiEEES7_S7_EEENS_17integral_constantIiLi3EEEEEDaSP_SQ_) ;  /* 0x0000072000007944 */ /* 0x00afea0003c00000 */
[----:B------:R-:W2:Y:S01]  /*dc60*/  LDL.64 R8, [R1+0x1398] ;  /* 0x0013980001087983 */ /* 0x000ea20000100a00 */
[----:B------:R-:W-:-:S02]  /*dc70*/  IADD3 R3, R5, 0x8, RZ ;  /* 0x0000000805037810 */ /* 0x000fc40007ffe0ff */
[----:B------:R-:W-:Y:S01]  /*dc80*/  MOV R6, 0xdcc0 ;  /* 0x0000dcc000067802 */ /* 0x000fe20000000f00 */
[----:B-----5:R3:W-:Y:S04]  /*dc90*/  STL [R1+0x1390], R2 ;  /* 0x0013900201007387 */ /* 0x0207e80000100800 */
[----:B--2---:R3:W-:Y:S02]  /*dca0*/  STL.64 [R1+0x1388], R8 ;  /* 0x0013880801007387 */ /* 0x0047e40000100a00 */
[----:B-1-3--:R-:W-:Y:S05]  /*dcb0*/  CALL.REL.NOINC `($_ZN7cutlass13device_kernelIN5flash19enable_sm80_to_sm89INS1_16FlashAttnBwdSm80INS1_25CollectiveMainloopBwdSm80ILi2ELi2EN4cute5tupleIJNS5_1CILi128EEES8_NS7_ILi64EEEEEENS_10bfloat16_tEfNS_4arch4Sm80ELb1ELb0ELb1ELb0ELb0ELb0ELb0ELb0ELi2ELi4ELi4ELi4ELb0EEENS1_24CollectiveEpilogueBwdGQAISA_fSD_Li256ELb0ELb0EEENS1_25SingleTileBwdLPTSchedulerILb0ELi128ELb0EEEEEEEEEvNT_6ParamsE$_ZZN4cute6detail16composition_implINS_5tupleIJNS_1CILi8EEENS3_ILi2EEES5_S5_S4_S5_EEENS2_IJNS3_ILi1EEEiiiNS3_ILi72EEENS3_ILi512EEEEEES5_S4_EEDaRKT_RKT0_RKT1_RKT2_ENKUlRKT_T0_E_clINS2_IJNS2_IJS5_EEENS2_IJiEEES7_S7_EEENS_17integral_constantIiLi4EEEEEDaSP_SQ_) ;  /* 0x0000076000007944 */ /* 0x00afea0003c00000 */
[----:B------:R-:W-:Y:S02]  /*dcc0*/  MOV R2, R57 ;  /* 0x0000003900027202 */ /* 0x000fe40000000f00 */
[----:B------:R-:W-:Y:S02]  /*dcd0*/  MOV R6, 0xdcf0 ;  /* 0x0000dcf000067802 */ /* 0x000fe40000000f00 */
[----:B-1---5:R-:W-:Y:S05]  /*dce0*/  CALL.REL.NOINC `($_ZN7cutlass13device_kernelIN5flash19enable_sm80_to_sm89INS1_16FlashAttnBwdSm80INS1_25CollectiveMainloopBwdSm80ILi2ELi2EN4cute5tupleIJNS5_1CILi128EEES8_NS7_ILi64EEEEEENS_10bfloat16_tEfNS_4arch4Sm80ELb1ELb0ELb1ELb0ELb0ELb0ELb0ELb0ELi2ELi4ELi4ELi4ELb0EEENS1_24CollectiveEpilogueBwdGQAISA_fSD_Li256ELb0ELb0EEENS1_25SingleTileBwdLPTSchedulerILb0ELi128ELb0EEEEEEEEEvNT_6ParamsE$_ZN4cute5tupleIJNS_1CILi2EEEiEEC2ERKS2_RKi) ;  /* 0xffffcc3000007944 */ /* 0x022fea0003c3ffff */
[----:B------:R1:W5:Y:S01]  /*dcf0*/  LDL R2, [R1+0x13c8] ;  /* 0x0013c80001027983 */ /* 0x0003620000100800 */
[----:B------:R-:W-:-:S04]  /*dd00*/  MOV R63, 0x0 ;  /* 0x00000000003f7802 */ /* 0x000fc80000000f00 */
[----:B------:R-:W-:Y:S05]  /*dd10*/  RET.REL.NODEC R62 `(_ZN7cutlass13device_kernelIN5flash19enable_sm80_to_sm89INS1_16FlashAttnBwdSm80INS1_25CollectiveMainloopBwdSm80ILi2ELi2EN4cute5tupleIJNS5_1CILi128EEES8_NS7_ILi64EEEEEENS_10bfloat16_tEfNS_4arch4Sm80ELb1ELb0ELb1ELb0ELb0ELb0ELb0ELb0ELi2ELi4ELi4ELi4ELb0EEENS1_24CollectiveEpilogueBwdGQAISA_fSD_Li256ELb0ELb0EEENS1_25SingleTileBwdLPTSchedulerILb0ELi128ELb0EEEEEEEEEvNT_6ParamsE) ;  /* 0xffff22e03e007950 */ /* 0x000fea0003c3ffff */
        .type           $_ZN7cutlass13device_kernelIN5flash19enable_sm80_to_sm89INS1_16FlashAttnBwdSm80INS1_25CollectiveMainloopBwdSm80ILi2ELi2EN4cute5tupleIJNS5_1CILi128EEES8_NS7_ILi64EEEEEENS_10bfloat16_tEfNS_4arch4Sm80ELb1ELb0ELb1ELb0ELb0ELb0ELb0ELb0ELi2ELi4ELi4ELi4ELb0EEENS1_24CollectiveEpilogueBwdGQAISA_fSD_Li256ELb0ELb0EEENS1_25SingleTileBwdLPTSchedulerILb0ELi128ELb0EEEEEEEEEvNT_6ParamsE$_ZZN4cute6detail16composition_implINS_5tupleIJNS_1CILi8EEENS3_ILi2EEES5_S5_S4_S5_EEENS2_IJNS3_ILi1EEEiiiNS3_ILi72EEENS3_ILi512EEEEEENS2_IJS5_S5_S5_EEENS2_IJS7_S9_S4_EEEEEDaRKT_RKT0_RKT1_RKT2_ENKUlRKT_RKT0_E_clIS5_S4_EEDaSR_SU_,@function
        .size           $_ZN7cutlass13device_kernelIN5flash19enable_sm80_to_sm89INS1_16FlashAttnBwdSm80INS1_25CollectiveMainloopBwdSm80ILi2ELi2EN4cute5tupleIJNS5_1CILi128EEES8_NS7_ILi64EEEEEENS_10bfloat16_tEfNS_4arch4Sm80ELb1ELb0ELb1ELb0ELb0ELb0ELb0ELb0ELi2ELi4ELi4ELi4ELb0EEENS1_24CollectiveEpilogueBwdGQAISA_fSD_Li256ELb0ELb0EEENS1_25SingleTileBwdLPTSchedulerILb0ELi128ELb0EEEEEEEEEvNT_6ParamsE$_ZZN4cute6detail16composition_implINS_5tupleIJNS_1CILi8EEENS3_ILi2EEES5_S5_S4_S5_EEENS2_IJNS3_ILi1EEEiiiNS3_ILi72EEENS3_ILi512EEEEEENS2_IJS5_S5_S5_EEENS2_IJS7_S9_S4_EEEEEDaRKT_RKT0_RKT1_RKT2_ENKUlRKT_RKT0_E_clIS5_S4_EEDaSR_SU_,($_ZN7cutlass13device_kernelIN5flash19enable_sm80_to_sm89INS1_16FlashAttnBwdSm80INS1_25CollectiveMainloopBwdSm80ILi2ELi2EN4cute5tupleIJNS5_1CILi128EEES8_NS7_ILi64EEEEEENS_10bfloat16_tEfNS_4arch4Sm80ELb1ELb0ELb1ELb0ELb0ELb0ELb0ELb0ELi2ELi4ELi4ELi4ELb0EEENS1_24CollectiveEpilogueBwdGQAISA_fSD_Li256ELb0ELb0EEENS1_25SingleTileBwdLPTSchedulerILb0ELi128ELb0EEEEEEEEEvNT_6ParamsE$_ZZN4cute6detail16composition_implINS_5tupleIJNS_1CILi8EEENS3_ILi2EEES5_S5_S4_S5_EEENS2_IJNS3_ILi1EEEiiiNS3_ILi72EEENS3_ILi512EEEEEENS3_ILi4EEENS3_ILi16EEEEEDaRKT_RKT0_RKT1_RKT2_ENKUlRKT_T0_E_clINS2_IJNS2_IJEEESV_SB_S7_EEENS_17integral_constantIiLi2EEEEEDaSR_SS_ - $_ZN7cutlass13device_kernelIN5flash19enable_sm80_to_sm89INS1_16FlashAttnBwdSm80INS1_25CollectiveMainloopBwdSm80ILi2ELi2EN4cute5tupleIJNS5_1CILi128EEES8_NS7_ILi64EEEEEENS_10bfloat16_tEfNS_4arch4Sm80ELb1ELb0ELb1ELb0ELb0ELb0ELb0ELb0ELi2ELi4ELi4ELi4ELb0EEENS1_24CollectiveEpilogueBwdGQAISA_fSD_Li256ELb0ELb0EEENS1_25SingleTileBwdLPTSchedulerILb0ELi128ELb0EEEEEEEEEvNT_6ParamsE$_ZZN4cute6detail16composition_implINS_5tupleIJNS_1CILi8EEENS3_ILi2EEES5_S5_S4_S5_EEENS2_IJNS3_ILi1EEEiiiNS3_ILi72EEENS3_ILi512EEEEEENS2_IJS5_S5_S5_EEENS2_IJS7_S9_S4_EEEEEDaRKT_RKT0_RKT1_RKT2_ENKUlRKT_RKT0_E_clIS5_S4_EEDaSR_SU_)
$_ZN7cutlass13device_kernelIN5flash19enable_sm80_to_sm89INS1_16FlashAttnBwdSm80INS1_25CollectiveMainloopBwdSm80ILi2ELi2EN4cute5tupleIJNS5_1CILi128EEES8_NS7_ILi64EEEEEENS_10bfloat16_tEfNS_4arch4Sm80ELb1ELb0ELb1ELb0ELb0ELb0ELb0ELb0ELi2ELi4ELi4ELi4ELb0EEENS1_24CollectiveEpilogueBwdGQAISA_fSD_Li256ELb0ELb0EEENS1_25SingleTileBwdLPTSchedulerILb0ELi128ELb0EEEEEEEEEvNT_6ParamsE$_ZZN4cute6detail16composition_implINS_5tupleIJNS_1CILi8EEENS3_ILi2EEES5_S5_S4_S5_EEENS2_IJNS3_ILi1EEEiiiNS3_ILi72EEENS3_ILi512EEEEEENS2_IJS5_S5_S5_EEENS2_IJS7_S9_S4_EEEEEDaRKT_RKT0_RKT1_RKT2_ENKUlRKT_RKT0_E_clIS5_S4_EEDaSR_SU_:
        /* <DEDUP_REMOVED lines=37> */
[----:B------:R-:W-:Y:S02]  /*df70*/  MOV R4, R10 ;  /* 0x0000000a00047202 */ /* 0x000fe40000000f00 */
[----:B------:R-:W-:-:S04]  /*df80*/  MOV R5, 0x0 ;  /* 0x0000000000057802 */ /* 0x000fc80000000f00 */
[----:B------:R-:W-:Y:S05]  /*df90*/  RET.REL.NODEC R4 `(_ZN7cutlass13device_kernelIN5flash19enable_sm80_to_sm89INS1_16FlashAttnBwdSm80INS1_25CollectiveMainloopBwdSm80ILi2ELi2EN4cute5tupleIJNS5_1CILi128EEES8_NS7_ILi64EEEEEENS_10bfloat16_tEfNS_4arch4Sm80ELb1ELb0ELb1ELb0ELb0ELb0ELb0ELb0ELi2ELi4ELi4ELi4ELb0EEENS1_24CollectiveEpilogueBwdGQAISA_fSD_Li256ELb0ELb0EEENS1_25SingleTileBwdLPTSchedulerILb0ELi128ELb0EEEEEEEEEvNT_6ParamsE) ;  /* 0xffff206004007950 */ /* 0x000fea0003c3ffff */
        .type           $_ZN7cutlass13device_kernelIN5flash19enable_sm80_to_sm89INS1_16FlashAttnBwdSm80INS1_25CollectiveMainloopBwdSm80ILi2ELi2EN4cute5tupleIJNS5_1CILi128EEES8_NS7_ILi64EEEEEENS_10bfloat16_tEfNS_4arch4Sm80ELb1ELb0ELb1ELb0ELb0ELb0ELb0ELb0ELi2ELi4ELi4ELi4ELb0EEENS1_24CollectiveEpilogueBwdGQAISA_fSD_Li256ELb0ELb0EEENS1_25SingleTileBwdLPTSchedulerILb0ELi128ELb0EEEEEEEEEvNT_6ParamsE$_ZZN4cute6detail16composition_implINS_5tupleIJNS_1CILi8EEENS3_ILi2EEES5_S5_S4_S5_EEENS2_IJNS3_ILi1EEEiiiNS3_ILi72EEENS3_ILi512EEEEEENS3_ILi4EEENS3_ILi16EEEEEDaRKT_RKT0_RKT1_RKT2_ENKUlRKT_T0_E_clINS2_IJNS2_IJEEESV_SB_S7_EEENS_17integral_constantIiLi2EEEEEDaSR_SS_,@function
        .size           $_ZN7cutlass13device_kernelIN5flash19enable_sm80_to_sm89INS1_16FlashAttnBwdSm80INS1_25CollectiveMainloopBwdSm80ILi2ELi2EN4cute5tupleIJNS5_1CILi128EEES8_NS7_ILi64EEEEEENS_10bfloat16_tEfNS_4arch4Sm80ELb1ELb0ELb1ELb0ELb0ELb0ELb0ELb0ELi2ELi4ELi4ELi4ELb0EEENS1_24CollectiveEpilogueBwdGQAISA_fSD_Li256ELb0ELb0EEENS1_25SingleTileBwdLPTSchedulerILb0ELi128ELb0EEEEEEEEEvNT_6ParamsE$_ZZN4cute6detail16composition_implINS_5tupleIJNS_1CILi8EEENS3_ILi2EEES5_S5_S4_S5_EEENS2_IJNS3_ILi1EEEiiiNS3_ILi72EEENS3_ILi512EEEEEENS3_ILi4EEENS3_ILi16EEEEEDaRKT_RKT0_RKT1_RKT2_ENKUlRKT_T0_E_clINS2_IJNS2_IJEEESV_SB_S7_EEENS_17integral_constantIiLi2EEEEEDaSR_SS_,($_ZN7cutlass13device_kernelIN5flash19enable_sm80_to_sm89INS1_16FlashAttnBwdSm80INS1_25CollectiveMainloopBwdSm80ILi2ELi2EN4cute5tupleIJNS5_1CILi128EEES8_NS7_ILi64EEEEEENS_10bfloat16_tEfNS_4arch4Sm80ELb1ELb0ELb1ELb0ELb0ELb0ELb0ELb0ELi2ELi4ELi4ELi4ELb0EEENS1_24CollectiveEpilogueBwdGQAISA_fSD_Li256ELb0ELb0EEENS1_25SingleTileBwdLPTSchedulerILb0ELi128ELb0EEEEEEEEEvNT_6ParamsE$_ZZN4cute6detail16composition_implINS_5tupleIJNS_1CILi8EEENS3_ILi2EEES5_S5_S4_S5_EEENS2_IJNS3_ILi1EEEiiiNS3_ILi72EEENS3_ILi512EEEEEENS3_ILi4EEENS3_ILi16EEEEEDaRKT_RKT0_RKT1_RKT2_ENKUlRKT_T0_E_clINS2_IJNS2_IJS5_EEENS2_IJiEEES5_S7_EEENS_17integral_constantIiLi3EEEEEDaSR_SS_ - $_ZN7cutlass13device_kernelIN5flash19enable_sm80_to_sm89INS1_16FlashAttnBwdSm80INS1_25CollectiveMainloopBwdSm80ILi2ELi2EN4cute5tupleIJNS5_1CILi128EEES8_NS7_ILi64EEEEEENS_10bfloat16_tEfNS_4arch4Sm80ELb1ELb0ELb1ELb0ELb0ELb0ELb0ELb0ELi2ELi4ELi4ELi4ELb0EEENS1_24CollectiveEpilogueBwdGQAISA_fSD_Li256ELb0ELb0EEENS1_25SingleTileBwdLPTSchedulerILb0ELi128ELb0EEEEEEEEEvNT_6ParamsE$_ZZN4cute6detail16composition_implINS_5tupleIJNS_1CILi8EEENS3_ILi2EEES5_S5_S4_S5_EEENS2_IJNS3_ILi1EEEiiiNS3_ILi72EEENS3_ILi512EEEEEENS3_ILi4EEENS3_ILi16EEEEEDaRKT_RKT0_RKT1_RKT2_ENKUlRKT_T0_E_clINS2_IJNS2_IJEEESV_SB_S7_EEENS_17integral_constantIiLi2EEEEEDaSR_SS_)
$_ZN7cutlass13device_kernelIN5flash19enable_sm80_to_sm89INS1_16FlashAttnBwdSm80INS1_25CollectiveMainloopBwdSm80ILi2ELi2EN4cute5tupleIJNS5_1CILi128EEES8_NS7_ILi64EEEEEENS_10bfloat16_tEfNS_4arch4Sm80ELb1ELb0ELb1ELb0ELb0ELb0ELb0ELb0ELi2ELi4ELi4ELi4ELb0EEENS1_24CollectiveEpilogueBwdGQAISA_fSD_Li256ELb0ELb0EEENS1_25SingleTileBwdLPTSchedulerILb0ELi128ELb0EEEEEEEEEvNT_6ParamsE$_ZZN4cute6detail16composition_implINS_5tupleIJNS_1CILi8EEENS3_ILi2EEES5_S5_S4_S5_EEENS2_IJNS3_ILi1EEEiiiNS3_ILi72EEENS3_ILi512EEEEEENS3_ILi4EEENS3_ILi16EEEEEDaRKT_RKT0_RKT1_RKT2_ENKUlRKT_T0_E_clINS2_IJNS2_IJEEESV_SB_S7_EEENS_17integral_constantIiLi2EEEEEDaSR_SS_:
        /* <DEDUP_REMOVED lines=13> */
        .type           $_ZN7cutlass13device_kernelIN5flash19enable_sm80_to_sm89INS1_16FlashAttnBwdSm80INS1_25CollectiveMainloopBwdSm80ILi2ELi2EN4cute5tupleIJNS5_1CILi128EEES8_NS7_ILi64EEEEEENS_10bfloat16_tEfNS_4arch4Sm80ELb1ELb0ELb1ELb0ELb0ELb0ELb0ELb0ELi2ELi4ELi4ELi4ELb0EEENS1_24CollectiveEpilogueBwdGQAISA_fSD_Li256ELb0ELb0EEENS1_25SingleTileBwdLPTSchedulerILb0ELi128ELb0EEEEEEEEEvNT_6ParamsE$_ZZN4cute6detail16composition_implINS_5tupleIJNS_1CILi8EEENS3_ILi2EEES5_S5_S4_S5_EEENS2_IJNS3_ILi1EEEiiiNS3_ILi72EEENS3_ILi512EEEEEENS3_ILi4EEENS3_ILi16EEEEEDaRKT_RKT0_RKT1_RKT2_ENKUlRKT_T0_E_clINS2_IJNS2_IJS5_EEENS2_IJiEEES5_S7_EEENS_17integral_constantIiLi3EEEEEDaSR_SS_,@function
        .size           $_ZN7cutlass13device_kernelIN5flash19enable_sm80_to_sm89INS1_16FlashAttnBwdSm80INS1_25CollectiveMainloopBwdSm80ILi2ELi2EN4cute5tupleIJNS5_1CILi128EEES8_NS7_ILi64EEEEEENS_10bfloat16_tEfNS_4arch4Sm80ELb1ELb0ELb1ELb0ELb0ELb0ELb0ELb0ELi2ELi4ELi4ELi4ELb0EEENS1_24CollectiveEpilogueBwdGQAISA_fSD_Li256ELb0ELb0EEENS1_25SingleTileBwdLPTSchedulerILb0ELi128ELb0EEEEEEEEEvNT_6ParamsE$_ZZN4cute6detail16composition_implINS_5tupleIJNS_1CILi8EEENS3_ILi2EEES5_S5_S4_S5_EEENS2_IJNS3_ILi1EEEiiiNS3_ILi72EEENS3_ILi512EEEEEENS3_ILi4EEENS3_ILi16EEEEEDaRKT_RKT0_RKT1_RKT2_ENKUlRKT_T0_E_clINS2_IJNS2_IJS5_EEENS2_IJiEEES5_S7_EEENS_17integral_constantIiLi3EEEEEDaSR_SS_,($_ZN7cutlass13device_kernelIN5flash19enable_sm80_to_sm89INS1_16FlashAttnBwdSm80INS1_25CollectiveMainloopBwdSm80ILi2ELi2EN4cute5tupleIJNS5_1CILi128EEES8_NS7_ILi64EEEEEENS_10bfloat16_tEfNS_4arch4Sm80ELb1ELb0ELb1ELb0ELb0ELb0ELb0ELb0ELi2ELi4ELi4ELi4ELb0EEENS1_24CollectiveEpilogueBwdGQAISA_fSD_Li256ELb0ELb0EEENS1_25SingleTileBwdLPTSchedulerILb0ELi128ELb0EEEEEEEEEvNT_6ParamsE$_ZZN4cute6detail16composition_implINS_5tupleIJNS_1CILi8EEENS3_ILi2EEES5_S5_S4_S5_EEENS2_IJNS3_ILi1EEEiiiNS3_ILi72EEENS3_ILi512EEEEEENS3_ILi4EEENS3_ILi16EEEEEDaRKT_RKT0_RKT1_RKT2_ENKUlRKT_T0_E_clINS2_IJNS2_IJS5_S5_EEENS2_IJiiEEES7_S7_EEENS_17integral_constantIiLi4EEEEEDaSR_SS_ - $_ZN7cutlass13device_kernelIN5flash19enable_sm80_to_sm89INS1_16FlashAttnBwdSm80INS1_25CollectiveMainloopBwdSm80ILi2ELi2EN4cute5tupleIJNS5_1CILi128EEES8_NS7_ILi64EEEEEENS_10bfloat16_tEfNS_4arch4Sm80ELb1ELb0ELb1ELb0ELb0ELb0ELb0ELb0ELi2ELi4ELi4ELi4ELb0EEENS1_24CollectiveEpilogueBwdGQAISA_fSD_Li256ELb0ELb0EEENS1_25SingleTileBwdLPTSchedulerILb0ELi128ELb0EEEEEEEEEvNT_6ParamsE$_ZZN4cute6detail16composition_implINS_5tupleIJNS_1CILi8EEENS3_ILi2EEES5_S5_S4_S5_EEENS2_IJNS3_ILi1EEEiiiNS3_ILi72EEENS3_ILi512EEEEEENS3_ILi4EEENS3_ILi16EEEEEDaRKT_RKT0_RKT1_RKT2_ENKUlRKT_T0_E_clINS2_IJNS2_IJS5_EEENS2_IJiEEES5_S7_EEENS_17integral_constantIiLi3EEEEEDaSR_SS_)
$_ZN7cutlass13device_kernelIN5flash19enable_sm80_to_sm89INS1_16FlashAttnBwdSm80INS1_25CollectiveMainloopBwdSm80ILi2ELi2EN4cute5tupleIJNS5_1CILi128EEES8_NS7_ILi64EEEEEENS_10bfloat16_tEfNS_4arch4Sm80ELb1ELb0ELb1ELb0ELb0ELb0ELb0ELb0ELi2ELi4ELi4ELi4ELb0EEENS1_24CollectiveEpilogueBwdGQAISA_fSD_Li256ELb0ELb0EEENS1_25SingleTileBwdLPTSchedulerILb0ELi128ELb0EEEEEEEEEvNT_6ParamsE$_ZZN4cute6detail16composition_implINS_5tupleIJNS_1CILi8EEENS3_ILi2EEES5_S5_S4_S5_EEENS2_IJNS3_ILi1EEEiiiNS3_ILi72EEENS3_ILi512EEEEEENS3_ILi4EEENS3_ILi16EEEEEDaRKT_RKT0_RKT1_RKT2_ENKUlRKT_T0_E_clINS2_IJNS2_IJS5_EEENS2_IJiEEES5_S7_EEENS_17integral_constantIiLi3EEEEEDaSR_SS_:
        /* <DEDUP_REMOVED lines=13> */
[----:B------:R-:W-:Y:S02]  /*e140*/  MOV R4, R70 ;  /* 0x0000004600047202 */ /* 0x000fe40000000f00 */
[----:B------:R-:W-:-:S04]  /*e150*/  MOV R5, 0x0 ;  /* 0x0000000000057802 */ /* 0x000fc80000000f00 */
[----:B------:R-:W-:Y:S05]  /*e160*/  RET.REL.NODEC R4 `(_ZN7cutlass13device_kernelIN5flash19enable_sm80_to_sm89INS1_16FlashAttnBwdSm80INS1_25CollectiveMainloopBwdSm80ILi2ELi2EN4cute5tupleIJNS5_1CILi128EEES8_NS7_ILi64EEEEEENS_10bfloat16_tEfNS_4arch4Sm80ELb1ELb0ELb1ELb0ELb0ELb0ELb0ELb0ELi2ELi4ELi4ELi4ELb0EEENS1_24CollectiveEpilogueBwdGQAISA_fSD_Li256ELb0ELb0EEENS1_25SingleTileBwdLPTSchedulerILb0ELi128ELb0EEEEEEEEEvNT_6ParamsE) ;  /* 0xffff1e9004007950 */ /* 0x000fea0003c3ffff */
        .type           $_ZN7cutlass13device_kernelIN5flash19enable_sm80_to_sm89INS1_16FlashAttnBwdSm80INS1_25CollectiveMainloopBwdSm80ILi2ELi2EN4cute5tupleIJNS5_1CILi128EEES8_NS7_ILi64EEEEEENS_10bfloat16_tEfNS_4arch4Sm80ELb1ELb0ELb1ELb0ELb0ELb0ELb0ELb0ELi2ELi4ELi4ELi4ELb0EEENS1_24CollectiveEpilogueBwdGQAISA_fSD_Li256ELb0ELb0EEENS1_25SingleTileBwdLPTSchedulerILb0ELi128ELb0EEEEEEEEEvNT_6ParamsE$_ZZN4cute6detail16composition_implINS_5tupleIJNS_1CILi8EEENS3_ILi2EEES5_S5_S4_S5_EEENS2_IJNS3_ILi1EEEiiiNS3_ILi72EEENS3_ILi512EEEEEENS3_ILi4EEENS3_ILi16EEEEEDaRKT_RKT0_RKT1_RKT2_ENKUlRKT_T0_E_clINS2_IJNS2_IJS5_S5_EEENS2_IJiiEEES7_S7_EEENS_17integral_constantIiLi4EEEEEDaSR_SS_,@function
        .size           $_ZN7cutlass13device_kernelIN5flash19enable_sm80_to_sm89INS1_16FlashAttnBwdSm80INS1_25CollectiveMainloopBwdSm80ILi2ELi2EN4cute5tupleIJNS5_1CILi128EEES8_NS7_ILi64EEEEEENS_10bfloat16_tEfNS_4arch4Sm80ELb1ELb0ELb1ELb0ELb0ELb0ELb0ELb0ELi2ELi4ELi4ELi4ELb0EEENS1_24CollectiveEpilogueBwdGQAISA_fSD_Li256ELb0ELb0EEENS1_25SingleTileBwdLPTSchedulerILb0ELi128ELb0EEEEEEEEEvNT_6ParamsE$_ZZN4cute6detail16composition_implINS_5tupleIJNS_1CILi8EEENS3_ILi2EEES5_S5_S4_S5_EEENS2_IJNS3_ILi1EEEiiiNS3_ILi72EEENS3_ILi512EEEEEENS3_ILi4EEENS3_ILi16EEEEEDaRKT_RKT0_RKT1_RKT2_ENKUlRKT_T0_E_clINS2_IJNS2_IJS5_S5_EEENS2_IJiiEEES7_S7_EEENS_17integral_constantIiLi4EEEEEDaSR_SS_,($_ZN7cutlass13device_kernelIN5flash19enable_sm80_to_sm89INS1_16FlashAttnBwdSm80INS1_25CollectiveMainloopBwdSm80ILi2ELi2EN4cute5tupleIJNS5_1CILi128EEES8_NS7_ILi64EEEEEENS_10bfloat16_tEfNS_4arch4Sm80ELb1ELb0ELb1ELb0ELb0ELb0ELb0ELb0ELi2ELi4ELi4ELi4ELb0EEENS1_24CollectiveEpilogueBwdGQAISA_fSD_Li256ELb0ELb0EEENS1_25SingleTileBwdLPTSchedulerILb0ELi128ELb0EEEEEEEEEvNT_6ParamsE$_ZZN4cute6detail16composition_implINS_5tupleIJNS_1CILi8EEENS3_ILi2EEES5_S5_S4_S5_EEENS2_IJNS3_ILi1EEEiiiNS3_ILi72EEENS3_ILi512EEEEEES5_S4_EEDaRKT_RKT0_RKT1_RKT2_ENKUlRKT_T0_E_clINS2_IJNS2_IJEEEST_S5_S7_EEENS_17integral_constantIiLi1EEEEEDaSP_SQ_ - $_ZN7cutlass13device_kernelIN5flash19enable_sm80_to_sm89INS1_16FlashAttnBwdSm80INS1_25CollectiveMainloopBwdSm80ILi2ELi2EN4cute5tupleIJNS5_1CILi128EEES8_NS7_ILi64EEEEEENS_10bfloat16_tEfNS_4arch4Sm80ELb1ELb0ELb1ELb0ELb0ELb0ELb0ELb0ELi2ELi4ELi4ELi4ELb0EEENS1_24CollectiveEpilogueBwdGQAISA_fSD_Li256ELb0ELb0EEENS1_25SingleTileBwdLPTSchedulerILb0ELi128ELb0EEEEEEEEEvNT_6ParamsE$_ZZN4cute6detail16composition_implINS_5tupleIJNS_1CILi8EEENS3_ILi2EEES5_S5_S4_S5_EEENS2_IJNS3_ILi1EEEiiiNS3_ILi72EEENS3_ILi512EEEEEENS3_ILi4EEENS3_ILi16EEEEEDaRKT_RKT0_RKT1_RKT2_ENKUlRKT_T0_E_clINS2_IJNS2_IJS5_S5_EEENS2_IJiiEEES7_S7_EEENS_17integral_constantIiLi4EEEEEDaSR_SS_)
$_ZN7cutlass13device_kernelIN5flash19enable_sm80_to_sm89INS1_16FlashAttnBwdSm80INS1_25CollectiveMainloopBwdSm80ILi2ELi2EN4cute5tupleIJNS5_1CILi128EEES8_NS7_ILi64EEEEEENS_10bfloat16_tEfNS_4arch4Sm80ELb1ELb0ELb1ELb0ELb0ELb0ELb0ELb0ELi2ELi4ELi4ELi4ELb0EEENS1_24CollectiveEpilogueBwdGQAISA_fSD_Li256ELb0ELb0EEENS1_25SingleTileBwdLPTSchedulerILb0ELi128ELb0EEEEEEEEEvNT_6ParamsE$_ZZN4cute6detail16composition_implINS_5tupleIJNS_1CILi8EEENS3_ILi2EEES5_S5_S4_S5_EEENS2_IJNS3_ILi1EEEiiiNS3_ILi72EEENS3_ILi512EEEEEENS3_ILi4EEENS3_ILi16EEEEEDaRKT_RKT0_RKT1_RKT2_ENKUlRKT_T0_E_clINS2_IJNS2_IJS5_S5_EEENS2_IJiiEEES7_S7_EEENS_17integral_constantIiLi4EEEEEDaSR_SS_:
        /* <DEDUP_REMOVED lines=10> */
        .type           $_ZN7cutlass13device_kernelIN5flash19enable_sm80_to_sm89INS1_16FlashAttnBwdSm80INS1_25CollectiveMainloopBwdSm80ILi2ELi2EN4cute5tupleIJNS5_1CILi128EEES8_NS7_ILi64EEEEEENS_10bfloat16_tEfNS_4arch4Sm80ELb1ELb0ELb1ELb0ELb0ELb0ELb0ELb0ELi2ELi4ELi4ELi4ELb0EEENS1_24CollectiveEpilogueBwdGQAISA_fSD_Li256ELb0ELb0EEENS1_25SingleTileBwdLPTSchedulerILb0ELi128ELb0EEEEEEEEEvNT_6ParamsE$_ZZN4cute6detail16composition_implINS_5tupleIJNS_1CILi8EEENS3_ILi2EEES5_S5_S4_S5_EEENS2_IJNS3_ILi1EEEiiiNS3_ILi72EEENS3_ILi512EEEEEES5_S4_EEDaRKT_RKT0_RKT1_RKT2_ENKUlRKT_T0_E_clINS2_IJNS2_IJEEEST_S5_S7_EEENS_17integral_constantIiLi1EEEEEDaSP_SQ_,@function
        .size           $_ZN7cutlass13device_kernelIN5flash19enable_sm80_to_sm89INS1_16FlashAttnBwdSm80INS1_25CollectiveMainloopBwdSm80ILi2ELi2EN4cute5tupleIJNS5_1CILi128EEES8_NS7_ILi64EEEEEENS_10bfloat16_tEfNS_4arch4Sm80ELb1ELb0ELb1ELb0ELb0ELb0ELb0ELb0ELi2ELi4ELi4ELi4ELb0EEENS1_24CollectiveEpilogueBwdGQAISA_fSD_Li256ELb0ELb0EEENS1_25SingleTileBwdLPTSchedulerILb0ELi128ELb0EEEEEEEEEvNT_6ParamsE$_ZZN4cute6detail16composition_implINS_5tupleIJNS_1CILi8EEENS3_ILi2EEES5_S5_S4_S5_EEENS2_IJNS3_ILi1EEEiiiNS3_ILi72EEENS3_ILi512EEEEEES5_S4_EEDaRKT_RKT0_RKT1_RKT2_ENKUlRKT_T0_E_clINS2_IJNS2_IJEEEST_S5_S7_EEENS_17integral_constantIiLi1EEEEEDaSP_SQ_,($_ZN7cutlass13device_kernelIN5flash19enable_sm80_to_sm89INS1_16FlashAttnBwdSm80INS1_25CollectiveMainloopBwdSm80ILi2ELi2EN4cute5tupleIJNS5_1CILi128EEES8_NS7_ILi64EEEEEENS_10bfloat16_tEfNS_4arch4Sm80ELb1ELb0ELb1ELb0ELb0ELb0ELb0ELb0ELi2ELi4ELi4ELi4ELb0EEENS1_24CollectiveEpilogueBwdGQAISA_fSD_Li256ELb0ELb0EEENS1_25SingleTileBwdLPTSchedulerILb0ELi128ELb0EEEEEEEEEvNT_6ParamsE$_ZZN4cute6detail16composition_implINS_5tupleIJNS_1CILi8EEENS3_ILi2EEES5_S5_S4_S5_EEENS2_IJNS3_ILi1EEEiiiNS3_ILi72EEENS3_ILi512EEEEEES5_S4_EEDaRKT_RKT0_RKT1_RKT2_ENKUlRKT_T0_E_clINS2_IJNS2_IJS5_EEENS2_IJiEEES7_S7_EEENS_17integral_constantIiLi2EEEEEDaSP_SQ_ - $_ZN7cutlass13device_kernelIN5flash19enable_sm80_to_sm89INS1_16FlashAttnBwdSm80INS1_25CollectiveMainloopBwdSm80ILi2ELi2EN4cute5tupleIJNS5_1CILi128EEES8_NS7_ILi64EEEEEENS_10bfloat16_tEfNS_4arch4Sm80ELb1ELb0ELb1ELb0ELb0ELb0ELb0ELb0ELi2ELi4ELi4ELi4ELb0EEENS1_24CollectiveEpilogueBwdGQAISA_fSD_Li256ELb0ELb0EEENS1_25SingleTileBwdLPTSchedulerILb0ELi128ELb0EEEEEEEEEvNT_6ParamsE$_ZZN4cute6detail16composition_implINS_5tupleIJNS_1CILi8EEENS3_ILi2EEES5_S5_S4_S5_EEENS2_IJNS3_ILi1EEEiiiNS3_ILi72EEENS3_ILi512EEEEEES5_S4_EEDaRKT_RKT0_RKT1_RKT2_ENKUlRKT_T0_E_clINS2_IJNS2_IJEEEST_S5_S7_EEENS_17integral_constantIiLi1EEEEEDaSP_SQ_)
$_ZN7cutlass13device_kernelIN5flash19enable_sm80_to_sm89INS1_16FlashAttnBwdSm80INS1_25CollectiveMainloopBwdSm80ILi2ELi2EN4cute5tupleIJNS5_1CILi128EEES8_NS7_ILi64EEEEEENS_10bfloat16_tEfNS_4arch4Sm80ELb1ELb0ELb1ELb0ELb0ELb0ELb0ELb0ELi2ELi4ELi4ELi4ELb0EEENS1_24CollectiveEpilogueBwdGQAISA_fSD_Li256ELb0ELb0EEENS1_25SingleTileBwdLPTSchedulerILb0ELi128ELb0EEEEEEEEEvNT_6ParamsE$_ZZN4cute6detail16composition_implINS_5tupleIJNS_1CILi8EEENS3_ILi2EEES5_S5_S4_S5_EEENS2_IJNS3_ILi1EEEiiiNS3_ILi72EEENS3_ILi512EEEEEES5_S4_EEDaRKT_RKT0_RKT1_RKT2_ENKUlRKT_T0_E_clINS2_IJNS2_IJEEEST_S5_S7_EEENS_17integral_constantIiLi1EEEEEDaSP_SQ_:
        /* <DEDUP_REMOVED lines=10> */
[----:B------:R-:W-:Y:S02]  /*e2b0*/  MOV R8, R6 ;  /* 0x0000000600087202 */ /* 0x000fe40000000f00 */
[----:B------:R-:W-:-:S04]  /*e2c0*/  MOV R9, 0x0 ;  /* 0x0000000000097802 */ /* 0x000fc80000000f00 */
[----:B------:R-:W-:Y:S05]  /*e2d0*/  RET.REL.NODEC R8 `(_ZN7cutlass13device_kernelIN5flash19enable_sm80_to_sm89INS1_16FlashAttnBwdSm80INS1_25CollectiveMainloopBwdSm80ILi2ELi2EN4cute5tupleIJNS5_1CILi128EEES8_NS7_ILi64EEEEEENS_10bfloat16_tEfNS_4arch4Sm80ELb1ELb0ELb1ELb0ELb0ELb0ELb0ELb0ELi2ELi4ELi4ELi4ELb0EEENS1_24CollectiveEpilogueBwdGQAISA_fSD_Li256ELb0ELb0EEENS1_25SingleTileBwdLPTSchedulerILb0ELi128ELb0EEEEEEEEEvNT_6ParamsE) ;  /* 0xffff1d2008007950 */ /* 0x000fea0003c3ffff */
        .type           $_ZN7cutlass13device_kernelIN5flash19enable_sm80_to_sm89INS1_16FlashAttnBwdSm80INS1_25CollectiveMainloopBwdSm80ILi2ELi2EN4cute5tupleIJNS5_1CILi128EEES8_NS7_ILi64EEEEEENS_10bfloat16_tEfNS_4arch4Sm80ELb1ELb0ELb1ELb0ELb0ELb0ELb0ELb0ELi2ELi4ELi4ELi4ELb0EEENS1_24CollectiveEpilogueBwdGQAISA_fSD_Li256ELb0ELb0EEENS1_25SingleTileBwdLPTSchedulerILb0ELi128ELb0EEEEEEEEEvNT_6ParamsE$_ZZN4cute6detail16composition_implINS_5tupleIJNS_1CILi8EEENS3_ILi2EEES5_S5_S4_S5_EEENS2_IJNS3_ILi1EEEiiiNS3_ILi72EEENS3_ILi512EEEEEES5_S4_EEDaRKT_RKT0_RKT1_RKT2_ENKUlRKT_T0_E_clINS2_IJNS2_IJS5_EEENS2_IJiEEES7_S7_EEENS_17integral_constantIiLi2EEEEEDaSP_SQ_,@function
        .size           $_ZN7cutlass13device_kernelIN5flash19enable_sm80_to_sm89INS1_16FlashAttnBwdSm80INS1_25CollectiveMainloopBwdSm80ILi2ELi2EN4cute5tupleIJNS5_1CILi128EEES8_NS7_ILi64EEEEEENS_10bfloat16_tEfNS_4arch4Sm80ELb1ELb0ELb1ELb0ELb0ELb0ELb0ELb0ELi2ELi4ELi4ELi4ELb0EEENS1_24CollectiveEpilogueBwdGQAISA_fSD_Li256ELb0ELb0EEENS1_25SingleTileBwdLPTSchedulerILb0ELi128ELb0EEEEEEEEEvNT_6ParamsE$_ZZN4cute6detail16composition_implINS_5tupleIJNS_1CILi8EEENS3_ILi2EEES5_S5_S4_S5_EEENS2_IJNS3_ILi1EEEiiiNS3_ILi72EEENS3_ILi512EEEEEES5_S4_EEDaRKT_RKT0_RKT1_RKT2_ENKUlRKT_T0_E_clINS2_IJNS2_IJS5_EEENS2_IJiEEES7_S7_EEENS_17integral_constantIiLi2EEEEEDaSP_SQ_,($_ZN7cutlass13device_kernelIN5flash19enable_sm80_to_sm89INS1_16FlashAttnBwdSm80INS1_25CollectiveMainloopBwdSm80ILi2ELi2EN4cute5tupleIJNS5_1CILi128EEES8_NS7_ILi64EEEEEENS_10bfloat16_tEfNS_4arch4Sm80ELb1ELb0ELb1ELb0ELb0ELb0ELb0ELb0ELi2ELi4ELi4ELi4ELb0EEENS1_24CollectiveEpilogueBwdGQAISA_fSD_Li256ELb0ELb0EEENS1_25SingleTileBwdLPTSchedulerILb0ELi128ELb0EEEEEEEEEvNT_6ParamsE$_ZZN4cute6detail16composition_implINS_5tupleIJNS_1CILi8EEENS3_ILi2EEES5_S5_S4_S5_EEENS2_IJNS3_ILi1EEEiiiNS3_ILi72EEENS3_ILi512EEEEEES5_S4_EEDaRKT_RKT0_RKT1_RKT2_ENKUlRKT_T0_E_clINS2_IJNS2_IJS5_EEENS2_IJiEEES7_S7_EEENS_17integral_constantIiLi3EEEEEDaSP_SQ_ - $_ZN7cutlass13device_kernelIN5flash19enable_sm80_to_sm89INS1_16FlashAttnBwdSm80INS1_25CollectiveMainloopBwdSm80ILi2ELi2EN4cute5tupleIJNS5_1CILi128EEES8_NS7_ILi64EEEEEENS_10bfloat16_tEfNS_4arch4Sm80ELb1ELb0ELb1ELb0ELb0ELb0ELb0ELb0ELi2ELi4ELi4ELi4ELb0EEENS1_24CollectiveEpilogueBwdGQAISA_fSD_Li256ELb0ELb0EEENS1_25SingleTileBwdLPTSchedulerILb0ELi128ELb0EEEEEEEEEvNT_6ParamsE$_ZZN4cute6detail16composition_implINS_5tupleIJNS_1CILi8EEENS3_ILi2EEES5_S5_S4_S5_EEENS2_IJNS3_ILi1EEEiiiNS3_ILi72EEENS3_ILi512EEEEEES5_S4_EEDaRKT_RKT0_RKT1_RKT2_ENKUlRKT_T0_E_clINS2_IJNS2_IJS5_EEENS2_IJiEEES7_S7_EEENS_17integral_constantIiLi2EEEEEDaSP_SQ_)
$_ZN7cutlass13device_kernelIN5flash19enable_sm80_to_sm89INS1_16FlashAttnBwdSm80INS1_25CollectiveMainloopBwdSm80ILi2ELi2EN4cute5tupleIJNS5_1CILi128EEES8_NS7_ILi64EEEEEENS_10bfloat16_tEfNS_4arch4Sm80ELb1ELb0ELb1ELb0ELb0ELb0ELb0ELb0ELi2ELi4ELi4ELi4ELb0EEENS1_24CollectiveEpilogueBwdGQAISA_fSD_Li256ELb0ELb0EEENS1_25SingleTileBwdLPTSchedulerILb0ELi128ELb0EEEEEEEEEvNT_6ParamsE$_ZZN4cute6detail16composition_implINS_5tupleIJNS_1CILi8EEENS3_ILi2EEES5_S5_S4_S5_EEENS2_IJNS3_ILi1EEEiiiNS3_ILi72EEENS3_ILi512EEEEEES5_S4_EEDaRKT_RKT0_RKT1_RKT2_ENKUlRKT_T0_E_clINS2_IJNS2_IJS5_EEENS2_IJiEEES7_S7_EEENS_17integral_constantIiLi2EEEEEDaSP_SQ_:
[----:B------:R-:W-:-:S06]  /*e2e0*/  IADD3 R3, R3, -c[0x0][0x20], RZ ;  /* 0x8000080003037a10 */ /* 0x000fcc0007ffe0ff */
[----:B------:R-:W5:Y:S01]  /*e2f0*/  LDL R3, [R3] ;  /* 0x0000000003037983 */ /* 0x000f620000100800 */
[----:B------:R-:W-:Y:S02]  /*e300*/  IADD3 R2, R1, 0x16d0, RZ ;  /* 0x000016d001027810 */ /* 0x000fe40007ffe0ff */
[----:B------:R-:W-:Y:S02]  /*e310*/  MOV R4, 0xe340 ;  /* 0x0000e34000047802 */ /* 0x000fe40000000f00 */
[----:B------:R-:W-:Y:S02]  /*e320*/  IADD3 R2, R2, c[0x0][0x20], RZ ;  /* 0x0000080002027a10 */ /* 0x000fe40007ffe0ff */
[----:B-----5:R-:W-:Y:S05]  /*e330*/  CALL.REL.NOINC `($_ZN7cutlass13device_kernelIN5flash19enable_sm80_to_sm89INS1_16FlashAttnBwdSm80INS1_25CollectiveMainloopBwdSm80ILi2ELi2EN4cute5tupleIJNS5_1CILi128EEES8_NS7_ILi64EEEEEENS_10bfloat16_tEfNS_4arch4Sm80ELb1ELb0ELb1ELb0ELb0ELb0ELb0ELb0ELi2ELi4ELi4ELi4ELb0EEENS1_24CollectiveEpilogueBwdGQAISA_fSD_Li256ELb0ELb0EEENS1_25SingleTileBwdLPTSchedulerILb0ELi128ELb0EEEEEEEEEvNT_6ParamsE$_ZN4cute3eso3ESOILb1ELb0EJNS_5tupleIJNS_1CILi2EEEEEENS2_IJiEEENS3_ILi1EEES7_EEC2ERKS5_RKS6_RKS7_SE_) ;  /* 0xffffa17000007944 */ /* 0x020fea0003c3ffff */
[----:B-1----:R1:W5:Y:S01]  /*e340*/  LDL R2, [R1+0x16d0] ;  /* 0x0016d00001027983 */ /* 0x0023620000100800 */
[----:B------:R-:W-:Y:S02]  /*e350*/  MOV R8, R6 ;  /* 0x0000000600087202 */ /* 0x000fe40000000f00 */
[----:B------:R-:W-:-:S04]  /*e360*/  MOV R9, 0x0 ;  /* 0x0000000000097802 */ /* 0x000fc80000000f00 */
[----:B------:R-:W-:Y:S05]  /*e370*/  RET.REL.NODEC R8 `(_ZN7cutlass13device_kernelIN5flash19enable_sm80_to_sm89INS1_16FlashAttnBwdSm80INS1_25CollectiveMainloopBwdSm80ILi2ELi2EN4cute5tupleIJNS5_1CILi128EEES8_NS7_ILi64EEEEEENS_10bfloat16_tEfNS_4arch4Sm80ELb1ELb0ELb1ELb0ELb0ELb0ELb0ELb0ELi2ELi4ELi4ELi4ELb0EEENS1_24CollectiveEpilogueBwdGQAISA_fSD_Li256ELb0ELb0EEENS1_25SingleTileBwdLPTSchedulerILb0ELi128ELb0EEEEEEEEEvNT_6ParamsE) ;  /* 0xffff1c8008007950 */ /* 0x000fea0003c3ffff */
        .type           $_ZN7cutlass13device_kernelIN5flash19enable_sm80_to_sm89INS1_16FlashAttnBwdSm80INS1_25CollectiveMainloopBwdSm80ILi2ELi2EN4cute5tupleIJNS5_1CILi128EEES8_NS7_ILi64EEEEEENS_10bfloat16_tEfNS_4arch4Sm80ELb1ELb0ELb1ELb0ELb0ELb0ELb0ELb0ELi2ELi4ELi4ELi4ELb0EEENS1_24CollectiveEpilogueBwdGQAISA_fSD_Li256ELb0ELb0EEENS1_25SingleTileBwdLPTSchedulerILb0ELi128ELb0EEEEEEEEEvNT_6ParamsE$_ZZN4cute6detail16composition_implINS_5tupleIJNS_1CILi8EEENS3_ILi2EEES5_S5_S4_S5_EEENS2_IJNS3_ILi1EEEiiiNS3_ILi72EEENS3_ILi512EEEEEES5_S4_EEDaRKT_RKT0_RKT1_RKT2_ENKUlRKT_T0_E_clINS2_IJNS2_IJS5_EEENS2_IJiEEES7_S7_EEENS_17integral_constantIiLi3EEEEEDaSP_SQ_,@function
        .size           $_ZN7cutlass13device_kernelIN5flash19enable_sm80_to_sm89INS1_16FlashAttnBwdSm80INS1_25CollectiveMainloopBwdSm80ILi2ELi2EN4cute5tupleIJNS5_1CILi128EEES8_NS7_ILi64EEEEEENS_10bfloat16_tEfNS_4arch4Sm80ELb1ELb0ELb1ELb0ELb0ELb0ELb0ELb0ELi2ELi4ELi4ELi4ELb0EEENS1_24CollectiveEpilogueBwdGQAISA_fSD_Li256ELb0ELb0EEENS1_25SingleTileBwdLPTSchedulerILb0ELi128ELb0EEEEEEEEEvNT_6ParamsE$_ZZN4cute6detail16composition_implINS_5tupleIJNS_1CILi8EEENS3_ILi2EEES5_S5_S4_S5_EEENS2_IJNS3_ILi1EEEiiiNS3_ILi72EEENS3_ILi512EEEEEES5_S4_EEDaRKT_RKT0_RKT1_RKT2_ENKUlRKT_T0_E_clINS2_IJNS2_IJS5_EEENS2_IJiEEES7_S7_EEENS_17integral_constantIiLi3EEEEEDaSP_SQ_,($_ZN7cutlass13device_kernelIN5flash19enable_sm80_to_sm89INS1_16FlashAttnBwdSm80INS1_25CollectiveMainloopBwdSm80ILi2ELi2EN4cute5tupleIJNS5_1CILi128EEES8_NS7_ILi64EEEEEENS_10bfloat16_tEfNS_4arch4Sm80ELb1ELb0ELb1ELb0ELb0ELb0ELb0ELb0ELi2ELi4ELi4ELi4ELb0EEENS1_24CollectiveEpilogueBwdGQAISA_fSD_Li256ELb0ELb0EEENS1_25SingleTileBwdLPTSchedulerILb0ELi128ELb0EEEEEEEEEvNT_6ParamsE$_ZZN4cute6detail16composition_implINS_5tupleIJNS_1CILi8EEENS3_ILi2EEES5_S5_S4_S5_EEENS2_IJNS3_ILi1EEEiiiNS3_ILi72EEENS3_ILi512EEEEEES5_S4_EEDaRKT_RKT0_RKT1_RKT2_ENKUlRKT_T0_E_clINS2_IJNS2_IJS5_EEENS2_IJiEEES7_S7_EEENS_17integral_constantIiLi4EEEEEDaSP_SQ_ - $_ZN7cutlass13device_kernelIN5flash19enable_sm80_to_sm89INS1_16FlashAttnBwdSm80INS1_25CollectiveMainloopBwdSm80ILi2ELi2EN4cute5tupleIJNS5_1CILi128EEES8_NS7_ILi64EEEEEENS_10bfloat16_tEfNS_4arch4Sm80ELb1ELb0ELb1ELb0ELb0ELb0ELb0ELb0ELi2ELi4ELi4ELi4ELb0EEENS1_24CollectiveEpilogueBwdGQAISA_fSD_Li256ELb0ELb0EEENS1_25SingleTileBwdLPTSchedulerILb0ELi128ELb0EEEEEEEEEvNT_6ParamsE$_ZZN4cute6detail16composition_implINS_5tupleIJNS_1CILi8EEENS3_ILi2EEES5_S5_S4_S5_EEENS2_IJNS3_ILi1EEEiiiNS3_ILi72EEENS3_ILi512EEEEEES5_S4_EEDaRKT_RKT0_RKT1_RKT2_ENKUlRKT_T0_E_clINS2_IJNS2_IJS5_EEENS2_IJiEEES7_S7_EEENS_17integral_constantIiLi3EEEEEDaSP_SQ_)
$_ZN7cutlass13device_kernelIN5flash19enable_sm80_to_sm89INS1_16FlashAttnBwdSm80INS1_25CollectiveMainloopBwdSm80ILi2ELi2EN4cute5tupleIJNS5_1CILi128EEES8_NS7_ILi64EEEEEENS_10bfloat16_tEfNS_4arch4Sm80ELb1ELb0ELb1ELb0ELb0ELb0ELb0ELb0ELi2ELi4ELi4ELi4ELb0EEENS1_24CollectiveEpilogueBwdGQAISA_fSD_Li256ELb0ELb0EEENS1_25SingleTileBwdLPTSchedulerILb0ELi128ELb0EEEEEEEEEvNT_6ParamsE$_ZZN4cute6detail16composition_implINS_5tupleIJNS_1CILi8EEENS3_ILi2EEES5_S5_S4_S5_EEENS2_IJNS3_ILi1EEEiiiNS3_ILi72EEENS3_ILi512EEEEEES5_S4_EEDaRKT_RKT0_RKT1_RKT2_ENKUlRKT_T0_E_clINS2_IJNS2_IJS5_EEENS2_IJiEEES7_S7_EEENS_17integral_constantIiLi3EEEEEDaSP_SQ_:
        /* <DEDUP_REMOVED lines=10> */
        .type           $_ZN7cutlass13device_kernelIN5flash19enable_sm80_to_sm89INS1_16FlashAttnBwdSm80INS1_25CollectiveMainloopBwdSm80ILi2ELi2EN4cute5tupleIJNS5_1CILi128EEES8_NS7_ILi64EEEEEENS_10bfloat16_tEfNS_4arch4Sm80ELb1ELb0ELb1ELb0ELb0ELb0ELb0ELb0ELi2ELi4ELi4ELi4ELb0EEENS1_24CollectiveEpilogueBwdGQAISA_fSD_Li256ELb0ELb0EEENS1_25SingleTileBwdLPTSchedulerILb0ELi128ELb0EEEEEEEEEvNT_6ParamsE$_ZZN4cute6detail16composition_implINS_5tupleIJNS_1CILi8EEENS3_ILi2EEES5_S5_S4_S5_EEENS2_IJNS3_ILi1EEEiiiNS3_ILi72EEENS3_ILi512EEEEEES5_S4_EEDaRKT_RKT0_RKT1_RKT2_ENKUlRKT_T0_E_clINS2_IJNS2_IJS5_EEENS2_IJiEEES7_S7_EEENS_17integral_constantIiLi4EEEEEDaSP_SQ_,@function
        .size           $_ZN7cutlass13device_kernelIN5flash19enable_sm80_to_sm89INS1_16FlashAttnBwdSm80INS1_25CollectiveMainloopBwdSm80ILi2ELi2EN4cute5tupleIJNS5_1CILi128EEES8_NS7_ILi64EEEEEENS_10bfloat16_tEfNS_4arch4Sm80ELb1ELb0ELb1ELb0ELb0ELb0ELb0ELb0ELi2ELi4ELi4ELi4ELb0EEENS1_24CollectiveEpilogueBwdGQAISA_fSD_Li256ELb0ELb0EEENS1_25SingleTileBwdLPTSchedulerILb0ELi128ELb0EEEEEEEEEvNT_6ParamsE$_ZZN4cute6detail16composition_implINS_5tupleIJNS_1CILi8EEENS3_ILi2EEES5_S5_S4_S5_EEENS2_IJNS3_ILi1EEEiiiNS3_ILi72EEENS3_ILi512EEEEEES5_S4_EEDaRKT_RKT0_RKT1_RKT2_ENKUlRKT_T0_E_clINS2_IJNS2_IJS5_EEENS2_IJiEEES7_S7_EEENS_17integral_constantIiLi4EEEEEDaSP_SQ_,($_ZN7cutlass13device_kernelIN5flash19enable_sm80_to_sm89INS1_16FlashAttnBwdSm80INS1_25CollectiveMainloopBwdSm80ILi2ELi2EN4cute5tupleIJNS5_1CILi128EEES8_NS7_ILi64EEEEEENS_10bfloat16_tEfNS_4arch4Sm80ELb1ELb0ELb1ELb0ELb0ELb0ELb0ELb0ELi2ELi4ELi4ELi4ELb0EEENS1_24CollectiveEpilogueBwdGQAISA_fSD_Li256ELb0ELb0EEENS1_25SingleTileBwdLPTSchedulerILb0ELi128ELb0EEEEEEEEEvNT_6ParamsE$_ZZN4cute6detail9lift_diceINS_5tupleIJiNS2_IJiNS_1CILi0EEEEEEEEES6_EEDaRKT_RKT0_ENKUlRKT_RKT0_E_clIS5_S5_EEDaSF_SI_ - $_ZN7cutlass13device_kernelIN5flash19enable_sm80_to_sm89INS1_16FlashAttnBwdSm80INS1_25CollectiveMainloopBwdSm80ILi2ELi2EN4cute5tupleIJNS5_1CILi128EEES8_NS7_ILi64EEEEEENS_10bfloat16_tEfNS_4arch4Sm80ELb1ELb0ELb1ELb0ELb0ELb0ELb0ELb0ELi2ELi4ELi4ELi4ELb0EEENS1_24CollectiveEpilogueBwdGQAISA_fSD_Li256ELb0ELb0EEENS1_25SingleTileBwdLPTSchedulerILb0ELi128ELb0EEEEEEEEEvNT_6ParamsE$_ZZN4cute6detail16composition_implINS_5tupleIJNS_1CILi8EEENS3_ILi2EEES5_S5_S4_S5_EEENS2_IJNS3_ILi1EEEiiiNS3_ILi72EEENS3_ILi512EEEEEES5_S4_EEDaRKT_RKT0_RKT1_RKT2_ENKUlRKT_T0_E_clINS2_IJNS2_IJS5_EEENS2_IJiEEES7_S7_EEENS_17integral_constantIiLi4EEEEEDaSP_SQ_)
$_ZN7cutlass13device_kernelIN5flash19enable_sm80_to_sm89INS1_16FlashAttnBwdSm80INS1_25CollectiveMainloopBwdSm80ILi2ELi2EN4cute5tupleIJNS5_1CILi128EEES8_NS7_ILi64EEEEEENS_10bfloat16_tEfNS_4arch4Sm80ELb1ELb0ELb1ELb0ELb0ELb0ELb0ELb0ELi2ELi4ELi4ELi4ELb0EEENS1_24CollectiveEpilogueBwdGQAISA_fSD_Li256ELb0ELb0EEENS1_25SingleTileBwdLPTSchedulerILb0ELi128ELb0EEEEEEEEEvNT_6ParamsE$_ZZN4cute6detail16composition_implINS_5tupleIJNS_1CILi8EEENS3_ILi2EEES5_S5_S4_S5_EEENS2_IJNS3_ILi1EEEiiiNS3_ILi72EEENS3_ILi512EEEEEES5_S4_EEDaRKT_RKT0_RKT1_RKT2_ENKUlRKT_T0_E_clINS2_IJNS2_IJS5_EEENS2_IJiEEES7_S7_EEENS_17integral_constantIiLi4EEEEEDaSP_SQ_:
        /* <DEDUP_REMOVED lines=10> */
        .type           $_ZN7cutlass13device_kernelIN5flash19enable_sm80_to_sm89INS1_16FlashAttnBwdSm80INS1_25CollectiveMainloopBwdSm80ILi2ELi2EN4cute5tupleIJNS5_1CILi128EEES8_NS7_ILi64EEEEEENS_10bfloat16_tEfNS_4arch4Sm80ELb1ELb0ELb1ELb0ELb0ELb0ELb0ELb0ELi2ELi4ELi4ELi4ELb0EEENS1_24CollectiveEpilogueBwdGQAISA_fSD_Li256ELb0ELb0EEENS1_25SingleTileBwdLPTSchedulerILb0ELi128ELb0EEEEEEEEEvNT_6ParamsE$_ZZN4cute6detail9lift_diceINS_5tupleIJiNS2_IJiNS_1CILi0EEEEEEEEES6_EEDaRKT_RKT0_ENKUlRKT_RKT0_E_clIS5_S5_EEDaSF_SI_,@function
        .size           $_ZN7cutlass13device_kernelIN5flash19enable_sm80_to_sm89INS1_16FlashAttnBwdSm80INS1_25CollectiveMainloopBwdSm80ILi2ELi2EN4cute5tupleIJNS5_1CILi128EEES8_NS7_ILi64EEEEEENS_10bfloat16_tEfNS_4arch4Sm80ELb1ELb0ELb1ELb0ELb0ELb0ELb0ELb0ELi2ELi4ELi4ELi4ELb0EEENS1_24CollectiveEpilogueBwdGQAISA_fSD_Li256ELb0ELb0EEENS1_25SingleTileBwdLPTSchedulerILb0ELi128ELb0EEEEEEEEEvNT_6ParamsE$_ZZN4cute6detail9lift_diceINS_5tupleIJiNS2_IJiNS_1CILi0EEEEEEEEES6_EEDaRKT_RKT0_ENKUlRKT_RKT0_E_clIS5_S5_EEDaSF_SI_,($_ZN7cutlass13device_kernelIN5flash19enable_sm80_to_sm89INS1_16FlashAttnBwdSm80INS1_25CollectiveMainloopBwdSm80ILi2ELi2EN4cute5tupleIJNS5_1CILi128EEES8_NS7_ILi64EEEEEENS_10bfloat16_tEfNS_4arch4Sm80ELb1ELb0ELb1ELb0ELb0ELb0ELb0ELb0ELi2ELi4ELi4ELi4ELb0EEENS1_24CollectiveEpilogueBwdGQAISA_fSD_Li256ELb0ELb0EEENS1_25SingleTileBwdLPTSchedulerILb0ELi128ELb0EEEEEEEEEvNT_6ParamsE$_ZZN4cute6detail9lift_diceINS_5tupleIJiNS2_IJiNS_1CILi0EEEEEEEEES6_EEDaRKT_RKT0_ENKUlRKT_RKT0_E_clIiiEEDaSF_SI_ - $_ZN7cutlass13device_kernelIN5flash19enable_sm80_to_sm89INS1_16FlashAttnBwdSm80INS1_25CollectiveMainloopBwdSm80ILi2ELi2EN4cute5tupleIJNS5_1CILi128EEES8_NS7_ILi64EEEEEENS_10bfloat16_tEfNS_4arch4Sm80ELb1ELb0ELb1ELb0ELb0ELb0ELb0ELb0ELi2ELi4ELi4ELi4ELb0EEENS1_24CollectiveEpilogueBwdGQAISA_fSD_Li256ELb0ELb0EEENS1_25SingleTileBwdLPTSchedulerILb0ELi128ELb0EEEEEEEEEvNT_6ParamsE$_ZZN4cute6detail9lift_diceINS_5tupleIJiNS2_IJiNS_1CILi0EEEEEEEEES6_EEDaRKT_RKT0_ENKUlRKT_RKT0_E_clIS5_S5_EEDaSF_SI_)
$_ZN7cutlass13device_kernelIN5flash19enable_sm80_to_sm89INS1_16FlashAttnBwdSm80INS1_25CollectiveMainloopBwdSm80ILi2ELi2EN4cute5tupleIJNS5_1CILi128EEES8_NS7_ILi64EEEEEENS_10bfloat16_tEfNS_4arch4Sm80ELb1ELb0ELb1ELb0ELb0ELb0ELb0ELb0ELi2ELi4ELi4ELi4ELb0EEENS1_24CollectiveEpilogueBwdGQAISA_fSD_Li256ELb0ELb0EEENS1_25SingleTileBwdLPTSchedulerILb0ELi128ELb0EEEEEEEEEvNT_6ParamsE$_ZZN4cute6detail9lift_diceINS_5tupleIJiNS2_IJiNS_1CILi0EEEEEEEEES6_EEDaRKT_RKT0_ENKUlRKT_RKT0_E_clIS5_S5_EEDaSF_SI_:
[----:B------:R-:W-:Y:S02]  /*e4c0*/  MOV R6, 0xe4e0 ;  /* 0x0000e4e000067802 */ /* 0x000fe40000000f00 */
[----:B------:R-:W-:Y:S05]  /*e4d0*/  CALL.REL.NOINC `($_ZN7cutlass13device_kernelIN5flash19enable_sm80_to_sm89INS1_16FlashAttnBwdSm80INS1_25CollectiveMainloopBwdSm80ILi2ELi2EN4cute5tupleIJNS5_1CILi128EEES8_NS7_ILi64EEEEEENS_10bfloat16_tEfNS_4arch4Sm80ELb1ELb0ELb1ELb0ELb0ELb0ELb0ELb0ELi2ELi4ELi4ELi4ELb0EEENS1_24CollectiveEpilogueBwdGQAISA_fSD_Li256ELb0ELb0EEENS1_25SingleTileBwdLPTSchedulerILb0ELi128ELb0EEEEEEEEEvNT_6ParamsE$_ZZN4cute6detail9lift_diceINS_5tupleIJiNS_1CILi0EEEEEES5_EEDaRKT_RKT0_ENKUlRKT_RKT0_E_clIiiEEDaSE_SH_) ;  /* 0x000000e000007944 */ /* 0x000fea0003c00000 */
[----:B------:R-:W-:Y:S02]  /*e4e0*/  MOV R70, 0xe500 ;  /* 0x0000e50000467802 */ /* 0x000fe40000000f00 */
[----:B-1---5:R-:W-:Y:S05]  /*e4f0*/  CALL.REL.NOINC `($_ZN7cutlass13device_kernelIN5flash19enable_sm80_to_sm89INS1_16FlashAttnBwdSm80INS1_25CollectiveMainloopBwdSm80ILi2ELi2EN4cute5tupleIJNS5_1CILi128EEES8_NS7_ILi64EEEEEENS_10bfloat16_tEfNS_4arch4Sm80ELb1ELb0ELb1ELb0ELb0ELb0ELb0ELb0ELi2ELi4ELi4ELi4ELb0EEENS1_24CollectiveEpilogueBwdGQAISA_fSD_Li256ELb0ELb0EEENS1_25SingleTileBwdLPTSchedulerILb0ELi128ELb0EEEEEEEEEvNT_6ParamsE$_ZZN4cute12filter_tupleINS_5tupleIJiNS_1CILi0EEEEEES4_ZNS_6detail9lift_diceIS4_S4_EEDaRKT_RKT0_EUlRKT_RKT0_E_EEDaS9_SC_OT1_ENKUlDpSF_E_clIJNS1_IJiEEENS1_IJS3_EEEEEEDaSM_) ;  /* 0xffffd26000007944 */ /* 0x022fea0003c3ffff */
[----:B-----5:R-:W-:Y:S02]  /*e500*/  MOV R6, R2 ;  /* 0x0000000200067202 */ /* 0x020fe40000000f00 */
[----:B------:R-:W-:Y:S02]  /*e510*/  MOV R2, R10 ;  /* 0x0000000a00027202 */ /* 0x000fe40000000f00 */
[----:B------:R-:W-:-:S04]  /*e520*/  MOV R3, 0x0 ;  /* 0x0000000000037802 */ /* 0x000fc80000000f00 */
[----:B------:R-:W-:Y:S05]  /*e530*/  RET.REL.NODEC R2 `(_ZN7cutlass13device_kernelIN5flash19enable_sm80_to_sm89INS1_16FlashAttnBwdSm80INS1_25CollectiveMainloopBwdSm80ILi2ELi2EN4cute5tupleIJNS5_1CILi128EEES8_NS7_ILi64EEEEEENS_10bfloat16_tEfNS_4arch4Sm80ELb1ELb0ELb1ELb0ELb0ELb0ELb0ELb0ELi2ELi4ELi4ELi4ELb0EEENS1_24CollectiveEpilogueBwdGQAISA_fSD_Li256ELb0ELb0EEENS1_25SingleTileBwdLPTSchedulerILb0ELi128ELb0EEEEEEEEEvNT_6ParamsE) ;  /* 0xffff1ac002007950 */ /* 0x000fea0003c3ffff */
        .type           $_ZN7cutlass13device_kernelIN5flash19enable_sm80_to_sm89INS1_16FlashAttnBwdSm80INS1_25CollectiveMainloopBwdSm80ILi2ELi2EN4cute5tupleIJNS5_1CILi128EEES8_NS7_ILi64EEEEEENS_10bfloat16_tEfNS_4arch4Sm80ELb1ELb0ELb1ELb0ELb0ELb0ELb0ELb0ELi2ELi4ELi4ELi4ELb0EEENS1_24CollectiveEpilogueBwdGQAISA_fSD_Li256ELb0ELb0EEENS1_25SingleTileBwdLPTSchedulerILb0ELi128ELb0EEEEEEEEEvNT_6ParamsE$_ZZN4cute6detail9lift_diceINS_5tupleIJiNS2_IJiNS_1CILi0EEEEEEEEES6_EEDaRKT_RKT0_ENKUlRKT_RKT0_E_clIiiEEDaSF_SI_,@function
        .size           $_ZN7cutlass13device_kernelIN5flash19enable_sm80_to_sm89INS1_16FlashAttnBwdSm80INS1_25CollectiveMainloopBwdSm80ILi2ELi2EN4cute5tupleIJNS5_1CILi128EEES8_NS7_ILi64EEEEEENS_10bfloat16_tEfNS_4arch4Sm80ELb1ELb0ELb1ELb0ELb0ELb0ELb0ELb0ELi2ELi4ELi4ELi4ELb0EEENS1_24CollectiveEpilogueBwdGQAISA_fSD_Li256ELb0ELb0EEENS1_25SingleTileBwdLPTSchedulerILb0ELi128ELb0EEEEEEEEEvNT_6ParamsE$_ZZN4cute6detail9lift_diceINS_5tupleIJiNS2_IJiNS_1CILi0EEEEEEEEES6_EEDaRKT_RKT0_ENKUlRKT_RKT0_E_clIiiEEDaSF_SI_,($_ZN7cutlass13device_kernelIN5flash19enable_sm80_to_sm89INS1_16FlashAttnBwdSm80INS1_25CollectiveMainloopBwdSm80ILi2ELi2EN4cute5tupleIJNS5_1CILi128EEES8_NS7_ILi64EEEEEENS_10bfloat16_tEfNS_4arch4Sm80ELb1ELb0ELb1ELb0ELb0ELb0ELb0ELb0ELi2ELi4ELi4ELi4ELb0EEENS1_24CollectiveEpilogueBwdGQAISA_fSD_Li256ELb0ELb0EEENS1_25SingleTileBwdLPTSchedulerILb0ELi128ELb0EEEEEEEEEvNT_6ParamsE$_ZZN4cute6detail9lift_diceINS_5tupleIJiNS_1CILi0EEEEEES5_EEDaRKT_RKT0_ENKUlRKT_RKT0_E_clIiiEEDaSE_SH_ - $_ZN7cutlass13device_kernelIN5flash19enable_sm80_to_sm89INS1_16FlashAttnBwdSm80INS1_25CollectiveMainloopBwdSm80ILi2ELi2EN4cute5tupleIJNS5_1CILi128EEES8_NS7_ILi64EEEEEENS_10bfloat16_tEfNS_4arch4Sm80ELb1ELb0ELb1ELb0ELb0ELb0ELb0ELb0ELi2ELi4ELi4ELi4ELb0EEENS1_24CollectiveEpilogueBwdGQAISA_fSD_Li256ELb0ELb0EEENS1_25SingleTileBwdLPTSchedulerILb0ELi128ELb0EEEEEEEEEvNT_6ParamsE$_ZZN4cute6detail9lift_diceINS_5tupleIJiNS2_IJiNS_1CILi0EEEEEEEEES6_EEDaRKT_RKT0_ENKUlRKT_RKT0_E_clIiiEEDaSF_SI_)
$_ZN7cutlass13device_kernelIN5flash19enable_sm80_to_sm89INS1_16FlashAttnBwdSm80INS1_25CollectiveMainloopBwdSm80ILi2ELi2EN4cute5tupleIJNS5_1CILi128EEES8_NS7_ILi64EEEEEENS_10bfloat16_tEfNS_4arch4Sm80ELb1ELb0ELb1ELb0ELb0ELb0ELb0ELb0ELi2ELi4ELi4ELi4ELb0EEENS1_24CollectiveEpilogueBwdGQAISA_fSD_Li256ELb0ELb0EEENS1_25SingleTileBwdLPTSchedulerILb0ELi128ELb0EEEEEEEEEvNT_6ParamsE$_ZZN4cute6detail9lift_diceINS_5tupleIJiNS2_IJiNS_1CILi0EEEEEEEEES6_EEDaRKT_RKT0_ENKUlRKT_RKT0_E_clIiiEEDaSF_SI_:
[----:B------:R-:W-:Y:S02]  /*e540*/  IADD3 R2, R1, 0x1684, RZ ;  /* 0x0000168401027810 */ /* 0x000fe40007ffe0ff */
[----:B------:R-:W-:Y:S02]  /*e550*/  MOV R8, 0xe580 ;  /* 0x0000e58000087802 */ /* 0x000fe40000000f00 */
[----:B------:R-:W-:Y:S02]  /*e560*/  IADD3 R2, R2, c[0x0][0x20], RZ ;  /* 0x0000080002027a10 */ /* 0x000fe40007ffe0ff */
[----:B------:R-:W-:Y:S05]  /*e570*/  CALL.REL.NOINC `($_ZN7cutlass13device_kernelIN5flash19enable_sm80_to_sm89INS1_16FlashAttnBwdSm80INS1_25CollectiveMainloopBwdSm80ILi2ELi2EN4cute5tupleIJNS5_1CILi128EEES8_NS7_ILi64EEEEEENS_10bfloat16_tEfNS_4arch4Sm80ELb1ELb0ELb1ELb0ELb0ELb0ELb0ELb0ELi2ELi4ELi4ELi4ELb0EEENS1_24CollectiveEpilogueBwdGQAISA_fSD_Li256ELb0ELb0EEENS1_25SingleTileBwdLPTSchedulerILb0ELi128ELb0EEEEEEEEEvNT_6ParamsE$_ZN4cute3eso3ESOILb0ELb1EJiEEC2ERKi) ;  /* 0xffff876000007944 */ /* 0x000fea0003c3ffff */
[----:B------:R2:W5:Y:S01]  /*e580*/  LDL R11, [R1+0x1684] ;  /* 0x00168400010b7983 */ /* 0x0005620000100800 */
[----:B-1----:R-:W-:Y:S02]  /*e590*/  MOV R2, R10 ;  /* 0x0000000a00027202 */ /* 0x002fe40000000f00 */
[----:B------:R-:W-:-:S04]  /*e5a0*/  MOV R3, 0x0 ;  /* 0x0000000000037802 */ /* 0x000fc80000000f00 */
[----:B------:R-:W-:Y:S05]  /*e5b0*/  RET.REL.NODEC R2 `(_ZN7cutlass13device_kernelIN5flash19enable_sm80_to_sm89INS1_16FlashAttnBwdSm80INS1_25CollectiveMainloopBwdSm80ILi2ELi2EN4cute5tupleIJNS5_1CILi128EEES8_NS7_ILi64EEEEEENS_10bfloat16_tEfNS_4arch4Sm80ELb1ELb0ELb1ELb0ELb0ELb0ELb0ELb0ELi2ELi4ELi4ELi4ELb0EEENS1_24CollectiveEpilogueBwdGQAISA_fSD_Li256ELb0ELb0EEENS1_25SingleTileBwdLPTSchedulerILb0ELi128ELb0EEEEEEEEEvNT_6ParamsE) ;  /* 0xffff1a4002007950 */ /* 0x000fea0003c3ffff */
        .type           $_ZN7cutlass13device_kernelIN5flash19enable_sm80_to_sm89INS1_16FlashAttnBwdSm80INS1_25CollectiveMainloopBwdSm80ILi2ELi2EN4cute5tupleIJNS5_1CILi128EEES8_NS7_ILi64EEEEEENS_10bfloat16_tEfNS_4arch4Sm80ELb1ELb0ELb1ELb0ELb0ELb0ELb0ELb0ELi2ELi4ELi4ELi4ELb0EEENS1_24CollectiveEpilogueBwdGQAISA_fSD_Li256ELb0ELb0EEENS1_25SingleTileBwdLPTSchedulerILb0ELi128ELb0EEEEEEEEEvNT_6ParamsE$_ZZN4cute6detail9lift_diceINS_5tupleIJiNS_1CILi0EEEEEES5_EEDaRKT_RKT0_ENKUlRKT_RKT0_E_clIiiEEDaSE_SH_,@function
        .size           $_ZN7cutlass13device_kernelIN5flash19enable_sm80_to_sm89INS1_16FlashAttnBwdSm80INS1_25CollectiveMainloopBwdSm80ILi2ELi2EN4cute5tupleIJNS5_1CILi128EEES8_NS7_ILi64EEEEEENS_10bfloat16_tEfNS_4arch4Sm80ELb1ELb0ELb1ELb0ELb0ELb0ELb0ELb0ELi2ELi4ELi4ELi4ELb0EEENS1_24CollectiveEpilogueBwdGQAISA_fSD_Li256ELb0ELb0EEENS1_25SingleTileBwdLPTSchedulerILb0ELi128ELb0EEEEEEEEEvNT_6ParamsE$_ZZN4cute6detail9lift_diceINS_5tupleIJiNS_1CILi0EEEEEES5_EEDaRKT_RKT0_ENKUlRKT_RKT0_E_clIiiEEDaSE_SH_,($_ZN7cutlass13device_kernelIN5flash19enable_sm80_to_sm89INS1_16FlashAttnBwdSm80INS1_25CollectiveMainloopBwdSm80ILi2ELi2EN4cute5tupleIJNS5_1CILi128EEES8_NS7_ILi64EEEEEENS_10bfloat16_tEfNS_4arch4Sm80ELb1ELb0ELb1ELb0ELb0ELb0ELb0ELb0ELi2ELi4ELi4ELi4ELb0EEENS1_24CollectiveEpilogueBwdGQAISA_fSD_Li256ELb0ELb0EEENS1_25SingleTileBwdLPTSchedulerILb0ELi128ELb0EEEEEEEEEvNT_6ParamsE$_ZZN4cute6upcastILi2ENS_5tupleIJNS1_IJNS_1CILi1EEENS1_IJNS2_ILi2EEES4_S4_EEEEEES4_NS1_IJS4_S4_EEEEEENS1_IJNS1_IJNS2_ILi0EEENS1_IJS3_NS2_ILi512EEEiEEEEEENS2_ILi4096EEENS1_IJiNS2_ILi8192EEEEEEEEEEEDaRKT0_RKT1_ENKUlRKT_RKT0_E_clIS6_SC_EEDaSP_SS_ - $_ZN7cutlass13device_kernelIN5flash19enable_sm80_to_sm89INS1_16FlashAttnBwdSm80INS1_25CollectiveMainloopBwdSm80ILi2ELi2EN4cute5tupleIJNS5_1CILi128EEES8_NS7_ILi64EEEEEENS_10bfloat16_tEfNS_4arch4Sm80ELb1ELb0ELb1ELb0ELb0ELb0ELb0ELb0ELi2ELi4ELi4ELi4ELb0EEENS1_24CollectiveEpilogueBwdGQAISA_fSD_Li256ELb0ELb0EEENS1_25SingleTileBwdLPTSchedulerILb0ELi128ELb0EEEEEEEEEvNT_6ParamsE$_ZZN4cute6detail9lift_diceINS_5tupleIJiNS_1CILi0EEEEEES5_EEDaRKT_RKT0_ENKUlRKT_RKT0_E_clIiiEEDaSE_SH_)
$_ZN7cutlass13device_kernelIN5flash19enable_sm80_to_sm89INS1_16FlashAttnBwdSm80INS1_25CollectiveMainloopBwdSm80ILi2ELi2EN4cute5tupleIJNS5_1CILi128EEES8_NS7_ILi64EEEEEENS_10bfloat16_tEfNS_4arch4Sm80ELb1ELb0ELb1ELb0ELb0ELb0ELb0ELb0ELi2ELi4ELi4ELi4ELb0EEENS1_24CollectiveEpilogueBwdGQAISA_fSD_Li256ELb0ELb0EEENS1_25SingleTileBwdLPTSchedulerILb0ELi128ELb0EEEEEEEEEvNT_6ParamsE$_ZZN4cute6detail9lift_diceINS_5tupleIJiNS_1CILi0EEEEEES5_EEDaRKT_RKT0_ENKUlRKT_RKT0_E_clIiiEEDaSE_SH_:
        /* <DEDUP_REMOVED lines=8> */
        .type           $_ZN7cutlass13device_kernelIN5flash19enable_sm80_to_sm89INS1_16FlashAttnBwdSm80INS1_25CollectiveMainloopBwdSm80ILi2ELi2EN4cute5tupleIJNS5_1CILi128EEES8_NS7_ILi64EEEEEENS_10bfloat16_tEfNS_4arch4Sm80ELb1ELb0ELb1ELb0ELb0ELb0ELb0ELb0ELi2ELi4ELi4ELi4ELb0EEENS1_24CollectiveEpilogueBwdGQAISA_fSD_Li256ELb0ELb0EEENS1_25SingleTileBwdLPTSchedulerILb0ELi128ELb0EEEEEEEEEvNT_6ParamsE$_ZZN4cute6upcastILi2ENS_5tupleIJNS1_IJNS_1CILi1EEENS1_IJNS2_ILi2EEES4_S4_EEEEEES4_NS1_IJS4_S4_EEEEEENS1_IJNS1_IJNS2_ILi0EEENS1_IJS3_NS2_ILi512EEEiEEEEEENS2_ILi4096EEENS1_IJiNS2_ILi8192EEEEEEEEEEEDaRKT0_RKT1_ENKUlRKT_RKT0_E_clIS6_SC_EEDaSP_SS_,@function
        .size           $_ZN7cutlass13device_kernelIN5flash19enable_sm80_to_sm89INS1_16FlashAttnBwdSm80INS1_25CollectiveMainloopBwdSm80ILi2ELi2EN4cute5tupleIJNS5_1CILi128EEES8_NS7_ILi64EEEEEENS_10bfloat16_tEfNS_4arch4Sm80ELb1ELb0ELb1ELb0ELb0ELb0ELb0ELb0ELi2ELi4ELi4ELi4ELb0EEENS1_24CollectiveEpilogueBwdGQAISA_fSD_Li256ELb0ELb0EEENS1_25SingleTileBwdLPTSchedulerILb0ELi128ELb0EEEEEEEEEvNT_6ParamsE$_ZZN4cute6upcastILi2ENS_5tupleIJNS1_IJNS_1CILi1EEENS1_IJNS2_ILi2EEES4_S4_EEEEEES4_NS1_IJS4_S4_EEEEEENS1_IJNS1_IJNS2_ILi0EEENS1_IJS3_NS2_ILi512EEEiEEEEEENS2_ILi4096EEENS1_IJiNS2_ILi8192EEEEEEEEEEEDaRKT0_RKT1_ENKUlRKT_RKT0_E_clIS6_SC_EEDaSP_SS_,($_ZN7cutlass13device_kernelIN5flash19enable_sm80_to_sm89INS1_16FlashAttnBwdSm80INS1_25CollectiveMainloopBwdSm80ILi2ELi2EN4cute5tupleIJNS5_1CILi128EEES8_NS7_ILi64EEEEEENS_10bfloat16_tEfNS_4arch4Sm80ELb1ELb0ELb1ELb0ELb0ELb0ELb0ELb0ELi2ELi4ELi4ELi4ELb0EEENS1_24CollectiveEpilogueBwdGQAISA_fSD_Li256ELb0ELb0EEENS1_25SingleTileBwdLPTSchedulerILb0ELi128ELb0EEEEEEEEEvNT_6ParamsE$_ZZN4cute6upcastILi2ENS_5tupleIJNS1_IJNS_1CILi1EEENS1_IJNS2_ILi2EEES4_S4_EEEEEES4_NS1_IJS4_S4_EEEEEENS1_IJNS1_IJNS2_ILi0EEENS1_IJS3_NS2_ILi512EEEiEEEEEENS2_ILi4096EEENS1_IJiNS2_ILi8192EEEEEEEEEEEDaRKT0_RKT1_ENKUlRKT_RKT0_E_clIS7_SF_EEDaSP_SS_ - $_ZN7cutlass13device_kernelIN5flash19enable_sm80_to_sm89INS1_16FlashAttnBwdSm80INS1_25CollectiveMainloopBwdSm80ILi2ELi2EN4cute5tupleIJNS5_1CILi128EEES8_NS7_ILi64EEEEEENS_10bfloat16_tEfNS_4arch4Sm80ELb1ELb0ELb1ELb0ELb0ELb0ELb0ELb0ELi2ELi4ELi4ELi4ELb0EEENS1_24CollectiveEpilogueBwdGQAISA_fSD_Li256ELb0ELb0EEENS1_25SingleTileBwdLPTSchedulerILb0ELi128ELb0EEEEEEEEEvNT_6ParamsE$_ZZN4cute6upcastILi2ENS_5tupleIJNS1_IJNS_1CILi1EEENS1_IJNS2_ILi2EEES4_S4_EEEEEES4_NS1_IJS4_S4_EEEEEENS1_IJNS1_IJNS2_ILi0EEENS1_IJS3_NS2_ILi512EEEiEEEEEENS2_ILi4096EEENS1_IJiNS2_ILi8192EEEEEEEEEEEDaRKT0_RKT1_ENKUlRKT_RKT0_E_clIS6_SC_EEDaSP_SS_)
$_ZN7cutlass13device_kernelIN5flash19enable_sm80_to_sm89INS1_16FlashAttnBwdSm80INS1_25CollectiveMainloopBwdSm80ILi2ELi2EN4cute5tupleIJNS5_1CILi128EEES8_NS7_ILi64EEEEEENS_10bfloat16_tEfNS_4arch4Sm80ELb1ELb0ELb1ELb0ELb0ELb0ELb0ELb0ELi2ELi4ELi4ELi4ELb0EEENS1_24CollectiveEpilogueBwdGQAISA_fSD_Li256ELb0ELb0EEENS1_25SingleTileBwdLPTSchedulerILb0ELi128ELb0EEEEEEEEEvNT_6ParamsE$_ZZN4cute6upcastILi2ENS_5tupleIJNS1_IJNS_1CILi1EEENS1_IJNS2_ILi2EEES4_S4_EEEEEES4_NS1_IJS4_S4_EEEEEENS1_IJNS1_IJNS2_ILi0EEENS1_IJS3_NS2_ILi512EEEiEEEEEENS2_ILi4096EEENS1_IJiNS2_ILi8192EEEEEEEEEEEDaRKT0_RKT1_ENKUlRKT_RKT0_E_clIS6_SC_EEDaSP_SS_:
[----:B------:R-:W-:-:S06]  /*e640*/  IADD3 R3, R41, -c[0x0][0x20], RZ ;  /* 0x8000080029037a10 */ /* 0x000fcc0007ffe0ff */
[----:B------:R-:W5:Y:S01]  /*e650*/  LDL R3, [R3] ;  /* 0x0000000003037983 */ /* 0x000f620000100800 */
[----:B------:R-:W-:Y:S02]  /*e660*/  IADD3 R9, R1, 0x1380, RZ ;  /* 0x0000138001097810 */ /* 0x000fe40007ffe0ff */
[----:B------:R-:W-:Y:S02]  /*e670*/  MOV R54, 0xe6b0 ;  /* 0x0000e6b000367802 */ /* 0x000fe40000000f00 */
[----:B------:R-:W-:-:S04]  /*e680*/  IADD3 R9, R9, c[0x0][0x20], RZ ;  /* 0x0000080009097a10 */ /* 0x000fc80007ffe0ff */
[----:B------:R-:W-:Y:S02]  /*e690*/  IADD3 R10, R9, 0x4, RZ ;  /* 0x00000004090a7810 */ /* 0x000fe40007ffe0ff */
[----:B-----5:R-:W-:Y:S05]  /*e6a0*/  CALL.REL.NOINC `($_ZN7cutlass13device_kernelIN5flash19enable_sm80_to_sm89INS1_16FlashAttnBwdSm80INS1_25CollectiveMainloopBwdSm80ILi2ELi2EN4cute5tupleIJNS5_1CILi128EEES8_NS7_ILi64EEEEEENS_10bfloat16_tEfNS_4arch4Sm80ELb1ELb0ELb1ELb0ELb0ELb0ELb0ELb0ELi2ELi4ELi4ELi4ELb0EEENS1_24CollectiveEpilogueBwdGQAISA_fSD_Li256ELb0ELb0EEENS1_25SingleTileBwdLPTSchedulerILb0ELi128ELb0EEEEEEEEEvNT_6ParamsE$_ZZN4cute6upcastILi2ENS_5tupleIJNS_1CILi1EEENS1_IJNS2_ILi2EEES4_S4_EEEEEENS1_IJNS2_ILi0EEENS1_IJS3_NS2_ILi512EEEiEEEEEEEEDaRKT0_RKT1_ENKUlRKT_RKT0_E_clIS5_S9_EEDaSJ_SM_) ;  /* 0x0000015000007944 */ /* 0x020fea0003c00000 */
[----:B------:R-:W-:Y:S02]  /*e6b0*/  MOV R4, 0xe6d0 ;  /* 0x0000e6d000047802 */ /* 0x000fe40000000f00 */
[----:B-1---5:R-:W-:Y:S05]  /*e6c0*/  CALL.REL.NOINC `($_ZN7cutlass13device_kernelIN5flash19enable_sm80_to_sm89INS1_16FlashAttnBwdSm80INS1_25CollectiveMainloopBwdSm80ILi2ELi2EN4cute5tupleIJNS5_1CILi128EEES8_NS7_ILi64EEEEEENS_10bfloat16_tEfNS_4arch4Sm80ELb1ELb0ELb1ELb0ELb0ELb0ELb0ELb0ELi2ELi4ELi4ELi4ELb0EEENS1_24CollectiveEpilogueBwdGQAISA_fSD_Li256ELb0ELb0EEENS1_25SingleTileBwdLPTSchedulerILb0ELi128ELb0EEEEEEEEEvNT_6ParamsE$_ZN4cute3eso3ESOILb1ELb0EJNS_1CILi0EEENS_5tupleIJNS2_ILi1EEENS2_ILi256EEEiEEEEEC2ERKS3_RKS7_) ;  /* 0xffff8cc000007944 */ /* 0x022fea0003c3ffff */
[----:B-1----:R1:W5:Y:S01]  /*e6d0*/  LDL R2, [R1+0x1384] ;  /* 0x0013840001027983 */ /* 0x0023620000100800 */
[----:B------:R-:W-:-:S03]  /*e6e0*/  MOV R6, 0xe700 ;  /* 0x0000e70000067802 */ /* 0x000fc60000000f00 */
[----:B-1---5:R-:W-:Y:S05]  /*e6f0*/  CALL.REL.NOINC `($_ZN7cutlass13device_kernelIN5flash19enable_sm80_to_sm89INS1_16FlashAttnBwdSm80INS1_25CollectiveMainloopBwdSm80ILi2ELi2EN4cute5tupleIJNS5_1CILi128EEES8_NS7_ILi64EEEEEENS_10bfloat16_tEfNS_4arch4Sm80ELb1ELb0ELb1ELb0ELb0ELb0ELb0ELb0ELi2ELi4ELi4ELi4ELb0EEENS1_24CollectiveEpilogueBwdGQAISA_fSD_Li256ELb0ELb0EEENS1_25SingleTileBwdLPTSchedulerILb0ELi128ELb0EEEEEEEEEvNT_6ParamsE$_ZN4cute5tupleIJNS0_IJNS_1CILi1EEENS0_IJS2_NS1_ILi2EEES3_EEEEEENS0_IJNS1_ILi0EEENS0_IJS2_NS1_ILi256EEEiEEEEEEEEC2ERKS5_RKS9_) ;  /* 0xffffbe2000007944 */ /* 0x022fea0003c3ffff */
[----:B------:R1:W5:Y:S01]  /*e700*/  LDL R31, [R1+0x1380] ;  /* 0x00138000011f7983 */ /* 0x0003620000100800 */
[----:B------:R-:W-:-:S04]  /*e710*/  MOV R9, 0x0 ;  /* 0x0000000000097802 */ /* 0x000fc80000000f00 */
[----:B------:R-:W-:Y:S05]  /*e720*/  RET.REL.NODEC R8 `(_ZN7cutlass13device_kernelIN5flash19enable_sm80_to_sm89INS1_16FlashAttnBwdSm80INS1_25CollectiveMainloopBwdSm80ILi2ELi2EN4cute5tupleIJNS5_1CILi128EEES8_NS7_ILi64EEEEEENS_10bfloat16_tEfNS_4arch4Sm80ELb1ELb0ELb1ELb0ELb0ELb0ELb0ELb0ELi2ELi4ELi4ELi4ELb0EEENS1_24CollectiveEpilogueBwdGQAISA_fSD_Li256ELb0ELb0EEENS1_25SingleTileBwdLPTSchedulerILb0ELi128ELb0EEEEEEEEEvNT_6ParamsE) ;  /* 0xffff18d008007950 */ /* 0x000fea0003c3ffff */
        .type           $_ZN7cutlass13device_kernelIN5flash19enable_sm80_to_sm89INS1_16FlashAttnBwdSm80INS1_25CollectiveMainloopBwdSm80ILi2ELi2EN4cute5tupleIJNS5_1CILi128EEES8_NS7_ILi64EEEEEENS_10bfloat16_tEfNS_4arch4Sm80ELb1ELb0ELb1ELb0ELb0ELb0ELb0ELb0ELi2ELi4ELi4ELi4ELb0EEENS1_24CollectiveEpilogueBwdGQAISA_fSD_Li256ELb0ELb0EEENS1_25SingleTileBwdLPTSchedulerILb0ELi128ELb0EEEEEEEEEvNT_6ParamsE$_ZZN4cute6upcastILi2ENS_5tupleIJNS1_IJNS_1CILi1EEENS1_IJNS2_ILi2EEES4_S4_EEEEEES4_NS1_IJS4_S4_EEEEEENS1_IJNS1_IJNS2_ILi0EEENS1_IJS3_NS2_ILi512EEEiEEEEEENS2_ILi4096EEENS1_IJiNS2_ILi8192EEEEEEEEEEEDaRKT0_RKT1_ENKUlRKT_RKT0_E_clIS7_SF_EEDaSP_SS_,@function
        .size           $_ZN7cutlass13device_kernelIN5flash19enable_sm80_to_sm89INS1_16FlashAttnBwdSm80INS1_25CollectiveMainloopBwdSm80ILi2ELi2EN4cute5tupleIJNS5_1CILi128EEES8_NS7_ILi64EEEEEENS_10bfloat16_tEfNS_4arch4Sm80ELb1ELb0ELb1ELb0ELb0ELb0ELb0ELb0ELi2ELi4ELi4ELi4ELb0EEENS1_24CollectiveEpilogueBwdGQAISA_fSD_Li256ELb0ELb0EEENS1_25SingleTileBwdLPTSchedulerILb0ELi128ELb0EEEEEEEEEvNT_6ParamsE$_ZZN4cute6upcastILi2ENS_5tupleIJNS1_IJNS_1CILi1EEENS1_IJNS2_ILi2EEES4_S4_EEEEEES4_NS1_IJS4_S4_EEEEEENS1_IJNS1_IJNS2_ILi0EEENS1_IJS3_NS2_ILi512EEEiEEEEEENS2_ILi4096EEENS1_IJiNS2_ILi8192EEEEEEEEEEEDaRKT0_RKT1_ENKUlRKT_RKT0_E_clIS7_SF_EEDaSP_SS_,($_ZN7cutlass13device_kernelIN5flash19enable_sm80_to_sm89INS1_16FlashAttnBwdSm80INS1_25CollectiveMainloopBwdSm80ILi2ELi2EN4cute5tupleIJNS5_1CILi128EEES8_NS7_ILi64EEEEEENS_10bfloat16_tEfNS_4arch4Sm80ELb1ELb0ELb1ELb0ELb0ELb0ELb0ELb0ELi2ELi4ELi4ELi4ELb0EEENS1_24CollectiveEpilogueBwdGQAISA_fSD_Li256ELb0ELb0EEENS1_25SingleTileBwdLPTSchedulerILb0ELi128ELb0EEEEEEEEEvNT_6ParamsE$_ZZN4cute6upcastILi2ENS_5tupleIJNS_1CILi1EEENS1_IJNS2_ILi2EEES4_S4_EEEEEENS1_IJNS2_ILi0EEENS1_IJS3_NS2_ILi512EEEiEEEEEEEEDaRKT0_RKT1_ENKUlRKT_RKT0_E_clIS5_S9_EEDaSJ_SM_ - $_ZN7cutlass13device_kernelIN5flash19enable_sm80_to_sm89INS1_16FlashAttnBwdSm80INS1_25CollectiveMainloopBwdSm80ILi2ELi2EN4cute5tupleIJNS5_1CILi128EEES8_NS7_ILi64EEEEEENS_10bfloat16_tEfNS_4arch4Sm80ELb1ELb0ELb1ELb0ELb0ELb0ELb0ELb0ELi2ELi4ELi4ELi4ELb0EEENS1_24CollectiveEpilogueBwdGQAISA_fSD_Li256ELb0ELb0EEENS1_25SingleTileBwdLPTSchedulerILb0ELi128ELb0EEEEEEEEEvNT_6ParamsE$_ZZN4cute6upcastILi2ENS_5tupleIJNS1_IJNS_1CILi1EEENS1_IJNS2_ILi2EEES4_S4_EEEEEES4_NS1_IJS4_S4_EEEEEENS1_IJNS1_IJNS2_ILi0EEENS1_IJS3_NS2_ILi512EEEiEEEEEENS2_ILi4096EEENS1_IJiNS2_ILi8192EEEEEEEEEEEDaRKT0_RKT1_ENKUlRKT_RKT0_E_clIS7_SF_EEDaSP_SS_)
$_ZN7cutlass13device_kernelIN5flash19enable_sm80_to_sm89INS1_16FlashAttnBwdSm80INS1_25CollectiveMainloopBwdSm80ILi2ELi2EN4cute5tupleIJNS5_1CILi128EEES8_NS7_ILi64EEEEEENS_10bfloat16_tEfNS_4arch4Sm80ELb1ELb0ELb1ELb0ELb0ELb0ELb0ELb0ELi2ELi4ELi4ELi4ELb0EEENS1_24CollectiveEpilogueBwdGQAISA_fSD_Li256ELb0ELb0EEENS1_25SingleTileBwdLPTSchedulerILb0ELi128ELb0EEEEEEEEEvNT_6ParamsE$_ZZN4cute6upcastILi2ENS_5tupleIJNS1_IJNS_1CILi1EEENS1_IJNS2_ILi2EEES4_S4_EEEEEES4_NS1_IJS4_S4_EEEEEENS1_IJNS1_IJNS2_ILi0EEENS1_IJS3_NS2_ILi512EEEiEEEEEENS2_ILi4096EEENS1_IJiNS2_ILi8192EEEEEEEEEEEDaRKT0_RKT1_ENKUlRKT_RKT0_E_clIS7_SF_EEDaSP_SS_:
[----:B------:R-:W-:Y:S02]  /*e730*/  IADD3 R8, R1, 0x1380, RZ ;  /* 0x0000138001087810 */ /* 0x000fe40007ffe0ff */
[----:B------:R-:W-:Y:S02]  /*e740*/  MOV R52, 0xe780 ;  /* 0x0000e78000347802 */ /* 0x000fe40000000f00 */
[----:B------:R-:W-:-:S04]  /*e750*/  IADD3 R8, R8, c[0x0][0x20], RZ ;  /* 0x0000080008087a10 */ /* 0x000fc80007ffe0ff */
[----:B------:R-:W-:Y:S02]  /*e760*/  IADD3 R9, R8, 0x4, RZ ;  /* 0x0000000408097810 */ /* 0x000fe40007ffe0ff */
[----:B------:R-:W-:Y:S05]  /*e770*/  CALL.REL.NOINC `($_ZN7cutlass13device_kernelIN5flash19enable_sm80_to_sm89INS1_16FlashAttnBwdSm80INS1_25CollectiveMainloopBwdSm80ILi2ELi2EN4cute5tupleIJNS5_1CILi128EEES8_NS7_ILi64EEEEEENS_10bfloat16_tEfNS_4arch4Sm80ELb1ELb0ELb1ELb0ELb0ELb0ELb0ELb0ELi2ELi4ELi4ELi4ELb0EEENS1_24CollectiveEpilogueBwdGQAISA_fSD_Li256ELb0ELb0EEENS1_25SingleTileBwdLPTSchedulerILb0ELi128ELb0EEEEEEEEEvNT_6ParamsE$_ZZN4cute6upcastILi2ENS_5tupleIJNS_1CILi2EEES3_EEENS1_IJiNS2_ILi8192EEEEEEEEDaRKT0_RKT1_ENKUlRKT_RKT0_E_clIS3_iEEDaSF_SI_) ;  /* 0x0000015000007944 */ /* 0x000fea0003c00000 */
[----:B------:R-:W-:Y:S02]  /*e780*/  MOV R4, 0xe7a0 ;  /* 0x0000e7a000047802 */ /* 0x000fe40000000f00 */
[----:B-1---5:R-:W-:Y:S05]  /*e790*/  CALL.REL.NOINC `($_ZN7cutlass13device_kernelIN5flash19enable_sm80_to_sm89INS1_16FlashAttnBwdSm80INS1_25CollectiveMainloopBwdSm80ILi2ELi2EN4cute5tupleIJNS5_1CILi128EEES8_NS7_ILi64EEEEEENS_10bfloat16_tEfNS_4arch4Sm80ELb1ELb0ELb1ELb0ELb0ELb0ELb0ELb0ELi2ELi4ELi4ELi4ELb0EEENS1_24CollectiveEpilogueBwdGQAISA_fSD_Li256ELb0ELb0EEENS1_25SingleTileBwdLPTSchedulerILb0ELi128ELb0EEEEEEEEEvNT_6ParamsE$_ZN4cute3eso3ESOILb0ELb1EJiNS_1CILi4096EEEEEC2ERKiRKS3_) ;  /* 0xffff867000007944 */ /* 0x022fea0003c3ffff */
[----:B-1----:R1:W5:Y:S01]  /*e7a0*/  LDL R2, [R1+0x1384] ;  /* 0x0013840001027983 */ /* 0x0023620000100800 */
[----:B------:R-:W-:-:S03]  /*e7b0*/  MOV R6, 0xe7d0 ;  /* 0x0000e7d000067802 */ /* 0x000fc60000000f00 */
[----:B-1---5:R-:W-:Y:S05]  /*e7c0*/  CALL.REL.NOINC `($_ZN7cutlass13device_kernelIN5flash19enable_sm80_to_sm89INS1_16FlashAttnBwdSm80INS1_25CollectiveMainloopBwdSm80ILi2ELi2EN4cute5tupleIJNS5_1CILi128EEES8_NS7_ILi64EEEEEENS_10bfloat16_tEfNS_4arch4Sm80ELb1ELb0ELb1ELb0ELb0ELb0ELb0ELb0ELi2ELi4ELi4ELi4ELb0EEENS1_24CollectiveEpilogueBwdGQAISA_fSD_Li256ELb0ELb0EEENS1_25SingleTileBwdLPTSchedulerILb0ELi128ELb0EEEEEEEEEvNT_6ParamsE$_ZN4cute5tupleIJNS0_IJNS_1CILi2EEES2_EEENS0_IJiNS1_ILi4096EEEEEEEEC2ERKS3_RKS5_) ;  /* 0xffffbec000007944 */ /* 0x022fea0003c3ffff */
[----:B------:R1:W5:Y:S01]  /*e7d0*/  LDL R2, [R1+0x1380] ;  /* 0x0013800001027983 */ /* 0x0003620000100800 */
[----:B------:R-:W-:-:S04]  /*e7e0*/  MOV R11, 0x0 ;  /* 0x00000000000b7802 */ /* 0x000fc80000000f00 */
[----:B------:R-:W-:Y:S05]  /*e7f0*/  RET.REL.NODEC R10 `(_ZN7cutlass13device_kernelIN5flash19enable_sm80_to_sm89INS1_16FlashAttnBwdSm80INS1_25CollectiveMainloopBwdSm80ILi2ELi2EN4cute5tupleIJNS5_1CILi128EEES8_NS7_ILi64EEEEEENS_10bfloat16_tEfNS_4arch4Sm80ELb1ELb0ELb1ELb0ELb0ELb0ELb0ELb0ELi2ELi4ELi4ELi4ELb0EEENS1_24CollectiveEpilogueBwdGQAISA_fSD_Li256ELb0ELb0EEENS1_25SingleTileBwdLPTSchedulerILb0ELi128ELb0EEEEEEEEEvNT_6ParamsE) ;  /* 0xffff18000a007950 */ /* 0x000fea0003c3ffff */
        .type           $_ZN7cutlass13device_kernelIN5flash19enable_sm80_to_sm89INS1_16FlashAttnBwdSm80INS1_25CollectiveMainloopBwdSm80ILi2ELi2EN4cute5tupleIJNS5_1CILi128EEES8_NS7_ILi64EEEEEENS_10bfloat16_tEfNS_4arch4Sm80ELb1ELb0ELb1ELb0ELb0ELb0ELb0ELb0ELi2ELi4ELi4ELi4ELb0EEENS1_24CollectiveEpilogueBwdGQAISA_fSD_Li256ELb0ELb0EEENS1_25SingleTileBwdLPTSchedulerILb0ELi128ELb0EEEEEEEEEvNT_6ParamsE$_ZZN4cute6upcastILi2ENS_5tupleIJNS_1CILi1EEENS1_IJNS2_ILi2EEES4_S4_EEEEEENS1_IJNS2_ILi0EEENS1_IJS3_NS2_ILi512EEEiEEEEEEEEDaRKT0_RKT1_ENKUlRKT_RKT0_E_clIS5_S9_EEDaSJ_SM_,@function
        .size           $_ZN7cutlass13device_kernelIN5flash19enable_sm80_to_sm89INS1_16FlashAttnBwdSm80INS1_25CollectiveMainloopBwdSm80ILi2ELi2EN4cute5tupleIJNS5_1CILi128EEES8_NS7_ILi64EEEEEENS_10bfloat16_tEfNS_4arch4Sm80ELb1ELb0ELb1ELb0ELb0ELb0ELb0ELb0ELi2ELi4ELi4ELi4ELb0EEENS1_24CollectiveEpilogueBwdGQAISA_fSD_Li256ELb0ELb0EEENS1_25SingleTileBwdLPTSchedulerILb0ELi128ELb0EEEEEEEEEvNT_6ParamsE$_ZZN4cute6upcastILi2ENS_5tupleIJNS_1CILi1EEENS1_IJNS2_ILi2EEES4_S4_EEEEEENS1_IJNS2_ILi0EEENS1_IJS3_NS2_ILi512EEEiEEEEEEEEDaRKT0_RKT1_ENKUlRKT_RKT0_E_clIS5_S9_EEDaSJ_SM_,($_ZN7cutlass13device_kernelIN5flash19enable_sm80_to_sm89INS1_16FlashAttnBwdSm80INS1_25CollectiveMainloopBwdSm80ILi2ELi2EN4cute5tupleIJNS5_1CILi128EEES8_NS7_ILi64EEEEEENS_10bfloat16_tEfNS_4arch4Sm80ELb1ELb0ELb1ELb0ELb0ELb0ELb0ELb0ELi2ELi4ELi4ELi4ELb0EEENS1_24CollectiveEpilogueBwdGQAISA_fSD_Li256ELb0ELb0EEENS1_25SingleTileBwdLPTSchedulerILb0ELi128ELb0EEEEEEEEEvNT_6ParamsE$_ZZN4cute6upcastILi2ENS_5tupleIJNS_1CILi2EEES3_EEENS1_IJiNS2_ILi8192EEEEEEEEDaRKT0_RKT1_ENKUlRKT_RKT0_E_clIS3_iEEDaSF_SI_ - $_ZN7cutlass13device_kernelIN5flash19enable_sm80_to_sm89INS1_16FlashAttnBwdSm80INS1_25CollectiveMainloopBwdSm80ILi2ELi2EN4cute5tupleIJNS5_1CILi128EEES8_NS7_ILi64EEEEEENS_10bfloat16_tEfNS_4arch4Sm80ELb1ELb0ELb1ELb0ELb0ELb0ELb0ELb0ELi2ELi4ELi4ELi4ELb0EEENS1_24CollectiveEpilogueBwdGQAISA_fSD_Li256ELb0ELb0EEENS1_25SingleTileBwdLPTSchedulerILb0ELi128ELb0EEEEEEEEEvNT_6ParamsE$_ZZN4cute6upcastILi2ENS_5tupleIJNS_1CILi1EEENS1_IJNS2_ILi2EEES4_S4_EEEEEENS1_IJNS2_ILi0EEENS1_IJS3_NS2_ILi512EEEiEEEEEEEEDaRKT0_RKT1_ENKUlRKT_RKT0_E_clIS5_S9_EEDaSJ_SM_)
$_ZN7cutlass13device_kernelIN5flash19enable_sm80_to_sm89INS1_16FlashAttnBwdSm80INS1_25CollectiveMainloopBwdSm80ILi2ELi2EN4cute5tupleIJNS5_1CILi128EEES8_NS7_ILi64EEEEEENS_10bfloat16_tEfNS_4arch4Sm80ELb1ELb0ELb1ELb0ELb0ELb0ELb0ELb0ELi2ELi4ELi4ELi4ELb0EEENS1_24CollectiveEpilogueBwdGQAISA_fSD_Li256ELb0ELb0EEENS1_25SingleTileBwdLPTSchedulerILb0ELi128ELb0EEEEEEEEEvNT_6ParamsE$_ZZN4cute6upcastILi2ENS_5tupleIJNS_1CILi1EEENS1_IJNS2_ILi2EEES4_S4_EEEEEENS1_IJNS2_ILi0EEENS1_IJS3_NS2_ILi512EEEiEEEEEEEEDaRKT0_RKT1_ENKUlRKT_RKT0_E_clIS5_S9_EEDaSJ_SM_:
[----:B------:R-:W-:Y:S02]  /*e800*/  IADD3 R11, R1, 0x1388, RZ ;  /* 0x00001388010b7810 */ /* 0x000fe40007ffe0ff */
[----:B------:R-:W-:Y:S02]  /*e810*/  MOV R52, 0xe850 ;  /* 0x0000e85000347802 */ /* 0x000fe40000000f00 */
[----:B------:R-:W-:-:S04]  /*e820*/  IADD3 R11, R11, c[0x0][0x20], RZ ;  /* 0x000008000b0b7a10 */ /* 0x000fc80007ffe0ff */
[----:B------:R-:W-:Y:S02]  /*e830*/  IADD3 R31, R11, 0x4, RZ ;  /* 0x000000040b1f7810 */ /* 0x000fe40007ffe0ff */
[----:B------:R-:W-:Y:S05]  /*e840*/  CALL.REL.NOINC `($_ZN7cutlass13device_kernelIN5flash19enable_sm80_to_sm89INS1_16FlashAttnBwdSm80INS1_25CollectiveMainloopBwdSm80ILi2ELi2EN4cute5tupleIJNS5_1CILi128EEES8_NS7_ILi64EEEEEENS_10bfloat16_tEfNS_4arch4Sm80ELb1ELb0ELb1ELb0ELb0ELb0ELb0ELb0ELi2ELi4ELi4ELi4ELb0EEENS1_24CollectiveEpilogueBwdGQAISA_fSD_Li256ELb0ELb0EEENS1_25SingleTileBwdLPTSchedulerILb0ELi128ELb0EEEEEEEEEvNT_6ParamsE$_ZZN4cute6upcastILi2ENS_5tupleIJNS_1CILi2EEES3_S3_EEENS1_IJNS2_ILi1EEENS2_ILi512EEEiEEEEEDaRKT0_RKT1_ENKUlRKT_RKT0_E_clIS3_iEEDaSG_SJ_) ;  /* 0x0000011000007944 */ /* 0x000fea0003c00000 */
[----:B------:R-:W-:Y:S02]  /*e850*/  MOV R4, 0xe870 ;  /* 0x0000e87000047802 */ /* 0x000fe40000000f00 */
[----:B-1---5:R-:W-:Y:S05]  /*e860*/  CALL.REL.NOINC `($_ZN7cutlass13device_kernelIN5flash19enable_sm80_to_sm89INS1_16FlashAttnBwdSm80INS1_25CollectiveMainloopBwdSm80ILi2ELi2EN4cute5tupleIJNS5_1CILi128EEES8_NS7_ILi64EEEEEENS_10bfloat16_tEfNS_4arch4Sm80ELb1ELb0ELb1ELb0ELb0ELb0ELb0ELb0ELi2ELi4ELi4ELi4ELb0EEENS1_24CollectiveEpilogueBwdGQAISA_fSD_Li256ELb0ELb0EEENS1_25SingleTileBwdLPTSchedulerILb0ELi128ELb0EEEEEEEEEvNT_6ParamsE$_ZN4cute3eso3ESOILb1ELb0EJNS_1CILi1EEENS2_ILi256EEEiEEC2ERKS3_RKS4_RKi) ;  /* 0xffff8ca000007944 */ /* 0x022fea0003c3ffff */
[----:B-1----:R1:W5:Y:S01]  /*e870*/  LDL R2, [R1+0x138c] ;  /* 0x00138c0001027983 */ /* 0x0023620000100800 */
[----:B------:R-:W-:-:S03]  /*e880*/  MOV R6, 0xe8a0 ;  /* 0x0000e8a000067802 */ /* 0x000fc60000000f00 */
[----:B-1---5:R-:W-:Y:S05]  /*e890*/  CALL.REL.NOINC `($_ZN7cutlass13device_kernelIN5flash19enable_sm80_to_sm89INS1_16FlashAttnBwdSm80INS1_25CollectiveMainloopBwdSm80ILi2ELi2EN4cute5tupleIJNS5_1CILi128EEES8_NS7_ILi64EEEEEENS_10bfloat16_tEfNS_4arch4Sm80ELb1ELb0ELb1ELb0ELb0ELb0ELb0ELb0ELi2ELi4ELi4ELi4ELb0EEENS1_24CollectiveEpilogueBwdGQAISA_fSD_Li256ELb0ELb0EEENS1_25SingleTileBwdLPTSchedulerILb0ELi128ELb0EEEEEEEEEvNT_6ParamsE$_ZN4cute5tupleIJNS0_IJNS_1CILi1EEENS1_ILi2EEES3_EEENS0_IJS2_NS1_ILi256EEEiEEEEEC2ERKS4_RKS6_) ;  /* 0xffffbd1000007944 */ /* 0x022fea0003c3ffff */
[----:B------:R1:W5:Y:S01]  /*e8a0*/  LDL R2, [R1+0x1388] ;  /* 0x0013880001027983 */ /* 0x0003620000100800 */
[----:B------:R-:W-:-:S04]  /*e8b0*/  MOV R55, 0x0 ;  /* 0x0000000000377802 */ /* 0x000fc80000000f00 */
[----:B------:R-:W-:Y:S05]  /*e8c0*/  RET.REL.NODEC R54 `(_ZN7cutlass13device_kernelIN5flash19enable_sm80_to_sm89INS1_16FlashAttnBwdSm80INS1_25CollectiveMainloopBwdSm80ILi2ELi2EN4cute5tupleIJNS5_1CILi128EEES8_NS7_ILi64EEEEEENS_10bfloat16_tEfNS_4arch4Sm80ELb1ELb0ELb1ELb0ELb0ELb0ELb0ELb0ELi2ELi4ELi4ELi4ELb0EEENS1_24CollectiveEpilogueBwdGQAISA_fSD_Li256ELb0ELb0EEENS1_25SingleTileBwdLPTSchedulerILb0ELi128ELb0EEEEEEEEEvNT_6ParamsE) ;  /* 0xffff173036007950 */ /* 0x000fea0003c3ffff */
        .type           $_ZN7cutlass13device_kernelIN5flash19enable_sm80_to_sm89INS1_16FlashAttnBwdSm80INS1_25CollectiveMainloopBwdSm80ILi2ELi2EN4cute5tupleIJNS5_1CILi128EEES8_NS7_ILi64EEEEEENS_10bfloat16_tEfNS_4arch4Sm80ELb1ELb0ELb1ELb0ELb0ELb0ELb0ELb0ELi2ELi4ELi4ELi4ELb0EEENS1_24CollectiveEpilogueBwdGQAISA_fSD_Li256ELb0ELb0EEENS1_25SingleTileBwdLPTSchedulerILb0ELi128ELb0EEEEEEEEEvNT_6ParamsE$_ZZN4cute6upcastILi2ENS_5tupleIJNS_1CILi2EEES3_EEENS1_IJiNS2_ILi8192EEEEEEEEDaRKT0_RKT1_ENKUlRKT_RKT0_E_clIS3_iEEDaSF_SI_,@function
        .size           $_ZN7cutlass13device_kernelIN5flash19enable_sm80_to_sm89INS1_16FlashAttnBwdSm80INS1_25CollectiveMainloopBwdSm80ILi2ELi2EN4cute5tupleIJNS5_1CILi128EEES8_NS7_ILi64EEEEEENS_10bfloat16_tEfNS_4arch4Sm80ELb1ELb0ELb1ELb0ELb0ELb0ELb0ELb0ELi2ELi4ELi4ELi4ELb0EEENS1_24CollectiveEpilogueBwdGQAISA_fSD_Li256ELb0ELb0EEENS1_25SingleTileBwdLPTSchedulerILb0ELi128ELb0EEEEEEEEEvNT_6ParamsE$_ZZN4cute6upcastILi2ENS_5tupleIJNS_1CILi2EEES3_EEENS1_IJiNS2_ILi8192EEEEEEEEDaRKT0_RKT1_ENKUlRKT_RKT0_E_clIS3_iEEDaSF_SI_,($_ZN7cutlass13device_kernelIN5flash19enable_sm80_to_sm89INS1_16FlashAttnBwdSm80INS1_25CollectiveMainloopBwdSm80ILi2ELi2EN4cute5tupleIJNS5_1CILi128EEES8_NS7_ILi64EEEEEENS_10bfloat16_tEfNS_4arch4Sm80ELb1ELb0ELb1ELb0ELb0ELb0ELb0ELb0ELi2ELi4ELi4ELi4ELb0EEENS1_24CollectiveEpilogueBwdGQAISA_fSD_Li256ELb0ELb0EEENS1_25SingleTileBwdLPTSchedulerILb0ELi128ELb0EEEEEEEEEvNT_6ParamsE$_ZZN4cute6upcastILi2ENS_5tupleIJNS_1CILi2EEES3_S3_EEENS1_IJNS2_ILi1EEENS2_ILi512EEEiEEEEEDaRKT0_RKT1_ENKUlRKT_RKT0_E_clIS3_iEEDaSG_SJ_ - $_ZN7cutlass13device_kernelIN5flash19enable_sm80_to_sm89INS1_16FlashAttnBwdSm80INS1_25CollectiveMainloopBwdSm80ILi2ELi2EN4cute5tupleIJNS5_1CILi128EEES8_NS7_ILi64EEEEEENS_10bfloat16_tEfNS_4arch4Sm80ELb1ELb0ELb1ELb0ELb0ELb0ELb0ELb0ELi2ELi4ELi4ELi4ELb0EEENS1_24CollectiveEpilogueBwdGQAISA_fSD_Li256ELb0ELb0EEENS1_25SingleTileBwdLPTSchedulerILb0ELi128ELb0EEEEEEEEEvNT_6ParamsE$_ZZN4cute6upcastILi2ENS_5tupleIJNS_1CILi2EEES3_EEENS1_IJiNS2_ILi8192EEEEEEEEDaRKT0_RKT1_ENKUlRKT_RKT0_E_clIS3_iEEDaSF_SI_)
$_ZN7cutlass13device_kernelIN5flash19enable_sm80_to_sm89INS1_16FlashAttnBwdSm80INS1_25CollectiveMainloopBwdSm80ILi2ELi2EN4cute5tupleIJNS5_1CILi128EEES8_NS7_ILi64EEEEEENS_10bfloat16_tEfNS_4arch4Sm80ELb1ELb0ELb1ELb0ELb0ELb0ELb0ELb0ELi2ELi4ELi4ELi4ELb0EEENS1_24CollectiveEpilogueBwdGQAISA_fSD_Li256ELb0ELb0EEENS1_25SingleTileBwdLPTSchedulerILb0ELi128ELb0EEEEEEEEEvNT_6ParamsE$_ZZN4cute6upcastILi2ENS_5tupleIJNS_1CILi2EEES3_EEENS1_IJiNS2_ILi8192EEEEEEEEDaRKT0_RKT1_ENKUlRKT_RKT0_E_clIS3_iEEDaSF_SI_:
[----:B------:R-:W-:Y:S02]  /*e8d0*/  LEA.HI R3, R3, R3, RZ, 0x1 ;  /* 0x0000000303037211 */ /* 0x000fe400078f08ff */
[----:B------:R-:W-:Y:S02]  /*e8e0*/  IADD3 R2, R1, 0x1388, RZ ;  /* 0x0000138801027810 */ /* 0x000fe40007ffe0ff */
[----:B------:R-:W-:Y:S02]  /*e8f0*/  SHF.R.S32.HI R3, RZ, 0x1, R3 ;  /* 0x00000001ff037819 */ /* 0x000fe40000011403 */
[----:B------:R-:W-:Y:S02]  /*e900*/  IADD3 R2, R2, c[0x0][0x20], RZ ;  /* 0x0000080002027a10 */ /* 0x000fe40007ffe0ff */
[----:B------:R-:W-:Y:S02]  /*e910*/  MOV R6, 0xe930 ;  /* 0x0000e93000067802 */ /* 0x000fe40000000f00 */
[----:B------:R-:W-:Y:S05]  /*e920*/  CALL.REL.NOINC `($_ZN7cutlass13device_kernelIN5flash19enable_sm80_to_sm89INS1_16FlashAttnBwdSm80INS1_25CollectiveMainloopBwdSm80ILi2ELi2EN4cute5tupleIJNS5_1CILi128EEES8_NS7_ILi64EEEEEENS_10bfloat16_tEfNS_4arch4Sm80ELb1ELb0ELb1ELb0ELb0ELb0ELb0ELb0ELi2ELi4ELi4ELi4ELb0EEENS1_24CollectiveEpilogueBwdGQAISA_fSD_Li256ELb0ELb0EEENS1_25SingleTileBwdLPTSchedulerILb0ELi128ELb0EEEEEEEEEvNT_6ParamsE$_ZN4cute5tupleIJNS_1CILi2EEEiEEC2ERKS2_RKi) ;  /* 0xffffbff000007944 */ /* 0x000fea0003c3ffff */
[----:B------:R1:W5:Y:S01]  /*e930*/  LDL R2, [R1+0x1388] ;  /* 0x0013880001027983 */ /* 0x0003620000100800 */
[----:B------:R-:W-:-:S04]  /*e940*/  MOV R53, 0x0 ;  /* 0x0000000000357802 */ /* 0x000fc80000000f00 */
[----:B------:R-:W-:Y:S05]  /*e950*/  RET.REL.NODEC R52 `(_ZN7cutlass13device_kernelIN5flash19enable_sm80_to_sm89INS1_16FlashAttnBwdSm80INS1_25CollectiveMainloopBwdSm80ILi2ELi2EN4cute5tupleIJNS5_1CILi128EEES8_NS7_ILi64EEEEEENS_10bfloat16_tEfNS_4arch4Sm80ELb1ELb0ELb1ELb0ELb0ELb0ELb0ELb0ELi2ELi4ELi4ELi4ELb0EEENS1_24CollectiveEpilogueBwdGQAISA_fSD_Li256ELb0ELb0EEENS1_25SingleTileBwdLPTSchedulerILb0ELi128ELb0EEEEEEEEEvNT_6ParamsE) ;  /* 0xffff16a034007950 */ /* 0x000fea0003c3ffff */
        .type           $_ZN7cutlass13device_kernelIN5flash19enable_sm80_to_sm89INS1_16FlashAttnBwdSm80INS1_25CollectiveMainloopBwdSm80ILi2ELi2EN4cute5tupleIJNS5_1CILi128EEES8_NS7_ILi64EEEEEENS_10bfloat16_tEfNS_4arch4Sm80ELb1ELb0ELb1ELb0ELb0ELb0ELb0ELb0ELi2ELi4ELi4ELi4ELb0EEENS1_24CollectiveEpilogueBwdGQAISA_fSD_Li256ELb0ELb0EEENS1_25SingleTileBwdLPTSchedulerILb0ELi128ELb0EEEEEEEEEvNT_6ParamsE$_ZZN4cute6upcastILi2ENS_5tupleIJNS_1CILi2EEES3_S3_EEENS1_IJNS2_ILi1EEENS2_ILi512EEEiEEEEEDaRKT0_RKT1_ENKUlRKT_RKT0_E_clIS3_iEEDaSG_SJ_,@function
        .size           $_ZN7cutlass13device_kernelIN5flash19enable_sm80_to_sm89INS1_16FlashAttnBwdSm80INS1_25CollectiveMainloopBwdSm80ILi2ELi2EN4cute5tupleIJNS5_1CILi128EEES8_NS7_ILi64EEEEEENS_10bfloat16_tEfNS_4arch4Sm80ELb1ELb0ELb1ELb0ELb0ELb0ELb0ELb0ELi2ELi4ELi4ELi4ELb0EEENS1_24CollectiveEpilogueBwdGQAISA_fSD_Li256ELb0ELb0EEENS1_25SingleTileBwdLPTSchedulerILb0ELi128ELb0EEEEEEEEEvNT_6ParamsE$_ZZN4cute6upcastILi2ENS_5tupleIJNS_1CILi2EEES3_S3_EEENS1_IJNS2_ILi1EEENS2_ILi512EEEiEEEEEDaRKT0_RKT1_ENKUlRKT_RKT0_E_clIS3_iEEDaSG_SJ_,($_ZN7cutlass13device_kernelIN5flash19enable_sm80_to_sm89INS1_16FlashAttnBwdSm80INS1_25CollectiveMainloopBwdSm80ILi2ELi2EN4cute5tupleIJNS5_1CILi128EEES8_NS7_ILi64EEEEEENS_10bfloat16_tEfNS_4arch4Sm80ELb1ELb0ELb1ELb0ELb0ELb0ELb0ELb0ELi2ELi4ELi4ELi4ELb0EEENS1_24CollectiveEpilogueBwdGQAISA_fSD_Li256ELb0ELb0EEENS1_25SingleTileBwdLPTSchedulerILb0ELi128ELb0EEEEEEEEEvNT_6ParamsE$_ZZN4cute7crd2crdINS_5tupleIJiiiNS_1CILi0EEEEEENS1_IJNS2_ILi32EEENS2_ILi4EEENS2_ILi2EEENS2_ILi1EEEEEENS1_IJS8_S8_S8_S8_EEEEEDaRKT_RKT0_RKT1_ENKUlRKT_RKT0_RKT1_E_clIiS5_S8_EEDaSM_SP_SS_ - $_ZN7cutlass13device_kernelIN5flash19enable_sm80_to_sm89INS1_16FlashAttnBwdSm80INS1_25CollectiveMainloopBwdSm80ILi2ELi2EN4cute5tupleIJNS5_1CILi128EEES8_NS7_ILi64EEEEEENS_10bfloat16_tEfNS_4arch4Sm80ELb1ELb0ELb1ELb0ELb0ELb0ELb0ELb0ELi2ELi4ELi4ELi4ELb0EEENS1_24CollectiveEpilogueBwdGQAISA_fSD_Li256ELb0ELb0EEENS1_25SingleTileBwdLPTSchedulerILb0ELi128ELb0EEEEEEEEEvNT_6ParamsE$_ZZN4cute6upcastILi2ENS_5tupleIJNS_1CILi2EEES3_S3_EEENS1_IJNS2_ILi1EEENS2_ILi512EEEiEEEEEDaRKT0_RKT1_ENKUlRKT_RKT0_E_clIS3_iEEDaSG_SJ_)
$_ZN7cutlass13device_kernelIN5flash19enable_sm80_to_sm89INS1_16FlashAttnBwdSm80INS1_25CollectiveMainloopBwdSm80ILi2ELi2EN4cute5tupleIJNS5_1CILi128EEES8_NS7_ILi64EEEEEENS_10bfloat16_tEfNS_4arch4Sm80ELb1ELb0ELb1ELb0ELb0ELb0ELb0ELb0ELi2ELi4ELi4ELi4ELb0EEENS1_24CollectiveEpilogueBwdGQAISA_fSD_Li256ELb0ELb0EEENS1_25SingleTileBwdLPTSchedulerILb0ELi128ELb0EEEEEEEEEvNT_6ParamsE$_ZZN4cute6upcastILi2ENS_5tupleIJNS_1CILi2EEES3_S3_EEENS1_IJNS2_ILi1EEENS2_ILi512EEEiEEEEEDaRKT0_RKT1_ENKUlRKT_RKT0_E_clIS3_iEEDaSG_SJ_:
        /* <DEDUP_REMOVED lines=9> */
        .type           $_ZN7cutlass13device_kernelIN5flash19enable_sm80_to_sm89INS1_16FlashAttnBwdSm80INS1_25CollectiveMainloopBwdSm80ILi2ELi2EN4cute5tupleIJNS5_1CILi128EEES8_NS7_ILi64EEEEEENS_10bfloat16_tEfNS_4arch4Sm80ELb1ELb0ELb1ELb0ELb0ELb0ELb0ELb0ELi2ELi4ELi4ELi4ELb0EEENS1_24CollectiveEpilogueBwdGQAISA_fSD_Li256ELb0ELb0EEENS1_25SingleTileBwdLPTSchedulerILb0ELi128ELb0EEEEEEEEEvNT_6ParamsE$_ZZN4cute7crd2crdINS_5tupleIJiiiNS_1CILi0EEEEEENS1_IJNS2_ILi32EEENS2_ILi4EEENS2_ILi2EEENS2_ILi1EEEEEENS1_IJS8_S8_S8_S8_EEEEEDaRKT_RKT0_RKT1_ENKUlRKT_RKT0_RKT1_E_clIiS5_S8_EEDaSM_SP_SS_,@function
        .size           $_ZN7cutlass13device_kernelIN5flash19enable_sm80_to_sm89INS1_16FlashAttnBwdSm80INS1_25CollectiveMainloopBwdSm80ILi2ELi2EN4cute5tupleIJNS5_1CILi128EEES8_NS7_ILi64EEEEEENS_10bfloat16_tEfNS_4arch4Sm80ELb1ELb0ELb1ELb0ELb0ELb0ELb0ELb0ELi2ELi4ELi4ELi4ELb0EEENS1_24CollectiveEpilogueBwdGQAISA_fSD_Li256ELb0ELb0EEENS1_25SingleTileBwdLPTSchedulerILb0ELi128ELb0EEEEEEEEEvNT_6ParamsE$_ZZN4cute7crd2crdINS_5tupleIJiiiNS_1CILi0EEEEEENS1_IJNS2_ILi32EEENS2_ILi4EEENS2_ILi2EEENS2_ILi1EEEEEENS1_IJS8_S8_S8_S8_EEEEEDaRKT_RKT0_RKT1_ENKUlRKT_RKT0_RKT1_E_clIiS5_S8_EEDaSM_SP_SS_,($_ZN7cutlass13device_kernelIN5flash19enable_sm80_to_sm89INS1_16FlashAttnBwdSm80INS1_25CollectiveMainloopBwdSm80ILi2ELi2EN4cute5tupleIJNS5_1CILi128EEES8_NS7_ILi64EEEEEENS_10bfloat16_tEfNS_4arch4Sm80ELb1ELb0ELb1ELb0ELb0ELb0ELb0ELb0ELi2ELi4ELi4ELi4ELb0EEENS1_24CollectiveEpilogueBwdGQAISA_fSD_Li256ELb0ELb0EEENS1_25SingleTileBwdLPTSchedulerILb0ELi128ELb0EEEEEEEEEvNT_6ParamsE$_ZZN4cute7crd2crdINS_5tupleIJiiiNS_1CILi0EEEEEENS1_IJNS2_ILi32EEENS2_ILi4EEENS2_ILi2EEENS2_ILi1EEEEEENS1_IJS8_S8_S8_S8_EEEEEDaRKT_RKT0_RKT1_ENKUlRKT_RKT0_RKT1_E_clIiS6_S8_EEDaSM_SP_SS_ - $_ZN7cutlass13device_kernelIN5flash19enable_sm80_to_sm89INS1_16FlashAttnBwdSm80INS1_25CollectiveMainloopBwdSm80ILi2ELi2EN4cute5tupleIJNS5_1CILi128EEES8_NS7_ILi64EEEEEENS_10bfloat16_tEfNS_4arch4Sm80ELb1ELb0ELb1ELb0ELb0ELb0ELb0ELb0ELi2ELi4ELi4ELi4ELb0EEENS1_24CollectiveEpilogueBwdGQAISA_fSD_Li256ELb0ELb0EEENS1_25SingleTileBwdLPTSchedulerILb0ELi128ELb0EEEEEEEEEvNT_6ParamsE$_ZZN4cute7crd2crdINS_5tupleIJiiiNS_1CILi0EEEEEENS1_IJNS2_ILi32EEENS2_ILi4EEENS2_ILi2EEENS2_ILi1EEEEEENS1_IJS8_S8_S8_S8_EEEEEDaRKT_RKT0_RKT1_ENKUlRKT_RKT0_RKT1_E_clIiS5_S8_EEDaSM_SP_SS_)
$_ZN7cutlass13device_kernelIN5flash19enable_sm80_to_sm89INS1_16FlashAttnBwdSm80INS1_25CollectiveMainloopBwdSm80ILi2ELi2EN4cute5tupleIJNS5_1CILi128EEES8_NS7_ILi64EEEEEENS_10bfloat16_tEfNS_4arch4Sm80ELb1ELb0ELb1ELb0ELb0ELb0ELb0ELb0ELi2ELi4ELi4ELi4ELb0EEENS1_24CollectiveEpilogueBwdGQAISA_fSD_Li256ELb0ELb0EEENS1_25SingleTileBwdLPTSchedulerILb0ELi128ELb0EEEEEEEEEvNT_6ParamsE$_ZZN4cute7crd2crdINS_5tupleIJiiiNS_1CILi0EEEEEENS1_IJNS2_ILi32EEENS2_ILi4EEENS2_ILi2EEENS2_ILi1EEEEEENS1_IJS8_S8_S8_S8_EEEEEDaRKT_RKT0_RKT1_ENKUlRKT_RKT0_RKT1_E_clIiS5_S8_EEDaSM_SP_SS_:
[----:B------:R-:W-:Y:S02]  /*e9f0*/  MOV R8, R4 ;  /* 0x0000000400087202 */ /* 0x000fe40000000f00 */
[----:B------:R-:W-:-:S04]  /*ea00*/  MOV R9, 0x0 ;  /* 0x0000000000097802 */ /* 0x000fc80000000f00 */
[----:B------:R-:W-:Y:S05]  /*ea10*/  RET.REL.NODEC R8 `(_ZN7cutlass13device_kernelIN5flash19enable_sm80_to_sm89INS1_16FlashAttnBwdSm80INS1_25CollectiveMainloopBwdSm80ILi2ELi2EN4cute5tupleIJNS5_1CILi128EEES8_NS7_ILi64EEEEEENS_10bfloat16_tEfNS_4arch4Sm80ELb1ELb0ELb1ELb0ELb0ELb0ELb0ELb0ELi2ELi4ELi4ELi4ELb0EEENS1_24CollectiveEpilogueBwdGQAISA_fSD_Li256ELb0ELb0EEENS1_25SingleTileBwdLPTSchedulerILb0ELi128ELb0EEEEEEEEEvNT_6ParamsE) ;  /* 0xffff15e008007950 */ /* 0x000fea0003c3ffff */
        .type           $_ZN7cutlass13device_kernelIN5flash19enable_sm80_to_sm89INS1_16FlashAttnBwdSm80INS1_25CollectiveMainloopBwdSm80ILi2ELi2EN4cute5tupleIJNS5_1CILi128EEES8_NS7_ILi64EEEEEENS_10bfloat16_tEfNS_4arch4Sm80ELb1ELb0ELb1ELb0ELb0ELb0ELb0ELb0ELi2ELi4ELi4ELi4ELb0EEENS1_24CollectiveEpilogueBwdGQAISA_fSD_Li256ELb0ELb0EEENS1_25SingleTileBwdLPTSchedulerILb0ELi128ELb0EEEEEEEEEvNT_6ParamsE$_ZZN4cute7crd2crdINS_5tupleIJiiiNS_1CILi0EEEEEENS1_IJNS2_ILi32EEENS2_ILi4EEENS2_ILi2EEENS2_ILi1EEEEEENS1_IJS8_S8_S8_S8_EEEEEDaRKT_RKT0_RKT1_ENKUlRKT_RKT0_RKT1_E_clIiS6_S8_EEDaSM_SP_SS_,@function
        .size           $_ZN7cutlass13device_kernelIN5flash19enable_sm80_to_sm89INS1_16FlashAttnBwdSm80INS1_25CollectiveMainloopBwdSm80ILi2ELi2EN4cute5tupleIJNS5_1CILi128EEES8_NS7_ILi64EEEEEENS_10bfloat16_tEfNS_4arch4Sm80ELb1ELb0ELb1ELb0ELb0ELb0ELb0ELb0ELi2ELi4ELi4ELi4ELb0EEENS1_24CollectiveEpilogueBwdGQAISA_fSD_Li256ELb0ELb0EEENS1_25SingleTileBwdLPTSchedulerILb0ELi128ELb0EEEEEEEEEvNT_6ParamsE$_ZZN4cute7crd2crdINS_5tupleIJiiiNS_1CILi0EEEEEENS1_IJNS2_ILi32EEENS2_ILi4EEENS2_ILi2EEENS2_ILi1EEEEEENS1_IJS8_S8_S8_S8_EEEEEDaRKT_RKT0_RKT1_ENKUlRKT_RKT0_RKT1_E_clIiS6_S8_EEDaSM_SP_SS_,($_ZN7cutlass13device_kernelIN5flash19enable_sm80_to_sm89INS1_16FlashAttnBwdSm80INS1_25CollectiveMainloopBwdSm80ILi2ELi2EN4cute5tupleIJNS5_1CILi128EEES8_NS7_ILi64EEEEEENS_10bfloat16_tEfNS_4arch4Sm80ELb1ELb0ELb1ELb0ELb0ELb0ELb0ELb0ELi2ELi4ELi4ELi4ELb0EEENS1_24CollectiveEpilogueBwdGQAISA_fSD_Li256ELb0ELb0EEENS1_25SingleTileBwdLPTSchedulerILb0ELi128ELb0EEEEEEEEEvNT_6ParamsE$_ZZN4cute7crd2crdINS_5tupleIJiiiNS_1CILi0EEEEEENS1_IJNS2_ILi32EEENS2_ILi4EEENS2_ILi2EEENS2_ILi1EEEEEENS1_IJS8_S8_S8_S8_EEEEEDaRKT_RKT0_RKT1_ENKUlRKT_RKT0_RKT1_E_clIiS7_S8_EEDaSM_SP_SS_ - $_ZN7cutlass13device_kernelIN5flash19enable_sm80_to_sm89INS1_16FlashAttnBwdSm80INS1_25CollectiveMainloopBwdSm80ILi2ELi2EN4cute5tupleIJNS5_1CILi128EEES8_NS7_ILi64EEEEEENS_10bfloat16_tEfNS_4arch4Sm80ELb1ELb0ELb1ELb0ELb0ELb0ELb0ELb0ELi2ELi4ELi4ELi4ELb0EEENS1_24CollectiveEpilogueBwdGQAISA_fSD_Li256ELb0ELb0EEENS1_25SingleTileBwdLPTSchedulerILb0ELi128ELb0EEEEEEEEEvNT_6ParamsE$_ZZN4cute7crd2crdINS_5tupleIJiiiNS_1CILi0EEEEEENS1_IJNS2_ILi32EEENS2_ILi4EEENS2_ILi2EEENS2_ILi1EEEEEENS1_IJS8_S8_S8_S8_EEEEEDaRKT_RKT0_RKT1_ENKUlRKT_RKT0_RKT1_E_clIiS6_S8_EEDaSM_SP_SS_)
$_ZN7cutlass13device_kernelIN5flash19enable_sm80_to_sm89INS1_16FlashAttnBwdSm80INS1_25CollectiveMainloopBwdSm80ILi2ELi2EN4cute5tupleIJNS5_1CILi128EEES8_NS7_ILi64EEEEEENS_10bfloat16_tEfNS_4arch4Sm80ELb1ELb0ELb1ELb0ELb0ELb0ELb0ELb0ELi2ELi4ELi4ELi4ELb0EEENS1_24CollectiveEpilogueBwdGQAISA_fSD_Li256ELb0ELb0EEENS1_25SingleTileBwdLPTSchedulerILb0ELi128ELb0EEEEEEEEEvNT_6ParamsE$_ZZN4cute7crd2crdINS_5tupleIJiiiNS_1CILi0EEEEEENS1_IJNS2_ILi32EEENS2_ILi4EEENS2_ILi2EEENS2_ILi1EEEEEENS1_IJS8_S8_S8_S8_EEEEEDaRKT_RKT0_RKT1_ENKUlRKT_RKT0_RKT1_E_clIiS6_S8_EEDaSM_SP_SS_:
[----:B------:R-:W-:Y:S02]  /*ea20*/  MOV R10, R2 ;  /* 0x00000002000a7202 */ /* 0x000fe40000000f00 */
[----:B------:R-:W-:-:S04]  /*ea30*/  MOV R11, 0x0 ;  /* 0x00000000000b7802 */ /* 0x000fc80000000f00 */
[----:B------:R-:W-:Y:S05]  /*ea40*/  RET.REL.NODEC R10 `(_ZN7cutlass13device_kernelIN5flash19enable_sm80_to_sm89INS1_16FlashAttnBwdSm80INS1_25CollectiveMainloopBwdSm80ILi2ELi2EN4cute5tupleIJNS5_1CILi128EEES8_NS7_ILi64EEEEEENS_10bfloat16_tEfNS_4arch4Sm80ELb1ELb0ELb1ELb0ELb0ELb0ELb0ELb0ELi2ELi4ELi4ELi4ELb0EEENS1_24CollectiveEpilogueBwdGQAISA_fSD_Li256ELb0ELb0EEENS1_25SingleTileBwdLPTSchedulerILb0ELi128ELb0EEEEEEEEEvNT_6ParamsE) ;  /* 0xffff15b00a007950 */ /* 0x000fea0003c3ffff */
        .type           $_ZN7cutlass13device_kernelIN5flash19enable_sm80_to_sm89INS1_16FlashAttnBwdSm80INS1_25CollectiveMainloopBwdSm80ILi2ELi2EN4cute5tupleIJNS5_1CILi128EEES8_NS7_ILi64EEEEEENS_10bfloat16_tEfNS_4arch4Sm80ELb1ELb0ELb1ELb0ELb0ELb0ELb0ELb0ELi2ELi4ELi4ELi4ELb0EEENS1_24CollectiveEpilogueBwdGQAISA_fSD_Li256ELb0ELb0EEENS1_25SingleTileBwdLPTSchedulerILb0ELi128ELb0EEEEEEEEEvNT_6ParamsE$_ZZN4cute7crd2crdINS_5tupleIJiiiNS_1CILi0EEEEEENS1_IJNS2_ILi32EEENS2_ILi4EEENS2_ILi2EEENS2_ILi1EEEEEENS1_IJS8_S8_S8_S8_EEEEEDaRKT_RKT0_RKT1_ENKUlRKT_RKT0_RKT1_E_clIiS7_S8_EEDaSM_SP_SS_,@function
        .size           $_ZN7cutlass13device_kernelIN5flash19enable_sm80_to_sm89INS1_16FlashAttnBwdSm80INS1_25CollectiveMainloopBwdSm80ILi2ELi2EN4cute5tupleIJNS5_1CILi128EEES8_NS7_ILi64EEEEEENS_10bfloat16_tEfNS_4arch4Sm80ELb1ELb0ELb1ELb0ELb0ELb0ELb0ELb0ELi2ELi4ELi4ELi4ELb0EEENS1_24CollectiveEpilogueBwdGQAISA_fSD_Li256ELb0ELb0EEENS1_25SingleTileBwdLPTSchedulerILb0ELi128ELb0EEEEEEEEEvNT_6ParamsE$_ZZN4cute7crd2crdINS_5tupleIJiiiNS_1CILi0EEEEEENS1_IJNS2_ILi32EEENS2_ILi4EEENS2_ILi2EEENS2_ILi1EEEEEENS1_IJS8_S8_S8_S8_EEEEEDaRKT_RKT0_RKT1_ENKUlRKT_RKT0_RKT1_E_clIiS7_S8_EEDaSM_SP_SS_,($_ZN7cutlass13device_kernelIN5flash19enable_sm80_to_sm89INS1_16FlashAttnBwdSm80INS1_25CollectiveMainloopBwdSm80ILi2ELi2EN4cute5tupleIJNS5_1CILi128EEES8_NS7_ILi64EEEEEENS_10bfloat16_tEfNS_4arch4Sm80ELb1ELb0ELb1ELb0ELb0ELb0ELb0ELb0ELi2ELi4ELi4ELi4ELb0EEENS1_24CollectiveEpilogueBwdGQAISA_fSD_Li256ELb0ELb0EEENS1_25SingleTileBwdLPTSchedulerILb0ELi128ELb0EEEEEEEEEvNT_6ParamsE$_ZZN4cute7flattenINS_5tupleIJNS1_IJNS_1CILi0EEENS1_IJNS2_ILi1EEENS2_ILi512EEEiEEEEEENS2_ILi4096EEENS1_IJiNS2_ILi8192EEEEEEEEEEEDaRKT_ENKUlRKT_E_clIS7_EEDaSH_ - $_ZN7cutlass13device_kernelIN5flash19enable_sm80_to_sm89INS1_16FlashAttnBwdSm80INS1_25CollectiveMainloopBwdSm80ILi2ELi2EN4cute5tupleIJNS5_1CILi128EEES8_NS7_ILi64EEEEEENS_10bfloat16_tEfNS_4arch4Sm80ELb1ELb0ELb1ELb0ELb0ELb0ELb0ELb0ELi2ELi4ELi4ELi4ELb0EEENS1_24CollectiveEpilogueBwdGQAISA_fSD_Li256ELb0ELb0EEENS1_25SingleTileBwdLPTSchedulerILb0ELi128ELb0EEEEEEEEEvNT_6ParamsE$_ZZN4cute7crd2crdINS_5tupleIJiiiNS_1CILi0EEEEEENS1_IJNS2_ILi32EEENS2_ILi4EEENS2_ILi2EEENS2_ILi1EEEEEENS1_IJS8_S8_S8_S8_EEEEEDaRKT_RKT0_RKT1_ENKUlRKT_RKT0_RKT1_E_clIiS7_S8_EEDaSM_SP_SS_)
$_ZN7cutlass13device_kernelIN5flash19enable_sm80_to_sm89INS1_16FlashAttnBwdSm80INS1_25CollectiveMainloopBwdSm80ILi2ELi2EN4cute5tupleIJNS5_1CILi128EEES8_NS7_ILi64EEEEEENS_10bfloat16_tEfNS_4arch4Sm80ELb1ELb0ELb1ELb0ELb0ELb0ELb0ELb0ELi2ELi4ELi4ELi4ELb0EEENS1_24CollectiveEpilogueBwdGQAISA_fSD_Li256ELb0ELb0EEENS1_25SingleTileBwdLPTSchedulerILb0ELi128ELb0EEEEEEEEEvNT_6ParamsE$_ZZN4cute7crd2crdINS_5tupleIJiiiNS_1CILi0EEEEEENS1_IJNS2_ILi32EEENS2_ILi4EEENS2_ILi2EEENS2_ILi1EEEEEENS1_IJS8_S8_S8_S8_EEEEEDaRKT_RKT0_RKT1_ENKUlRKT_RKT0_RKT1_E_clIiS7_S8_EEDaSM_SP_SS_:
[----:B------:R-:W-:-:S04]  /*ea50*/  MOV R3, 0x0 ;  /* 0x0000000000037802 */ /* 0x000fc80000000f00 */
[----:B------:R-:W-:Y:S05]  /*ea60*/  RET.REL.NODEC R2 `(_ZN7cutlass13device_kernelIN5flash19enable_sm80_to_sm89INS1_16FlashAttnBwdSm80INS1_25CollectiveMainloopBwdSm80ILi2ELi2EN4cute5tupleIJNS5_1CILi128EEES8_NS7_ILi64EEEEEENS_10bfloat16_tEfNS_4arch4Sm80ELb1ELb0ELb1ELb0ELb0ELb0ELb0ELb0ELi2ELi4ELi4ELi4ELb0EEENS1_24CollectiveEpilogueBwdGQAISA_fSD_Li256ELb0ELb0EEENS1_25SingleTileBwdLPTSchedulerILb0ELi128ELb0EEEEEEEEEvNT_6ParamsE) ;  /* 0xffff159002007950 */ /* 0x000fea0003c3ffff */
        .type           $_ZN7cutlass13device_kernelIN5flash19enable_sm80_to_sm89INS1_16FlashAttnBwdSm80INS1_25CollectiveMainloopBwdSm80ILi2ELi2EN4cute5tupleIJNS5_1CILi128EEES8_NS7_ILi64EEEEEENS_10bfloat16_tEfNS_4arch4Sm80ELb1ELb0ELb1ELb0ELb0ELb0ELb0ELb0ELi2ELi4ELi4ELi4ELb0EEENS1_24CollectiveEpilogueBwdGQAISA_fSD_Li256ELb0ELb0EEENS1_25SingleTileBwdLPTSchedulerILb0ELi128ELb0EEEEEEEEEvNT_6ParamsE$_ZZN4cute7flattenINS_5tupleIJNS1_IJNS_1CILi0EEENS1_IJNS2_ILi1EEENS2_ILi512EEEiEEEEEENS2_ILi4096EEENS1_IJiNS2_ILi8192EEEEEEEEEEEDaRKT_ENKUlRKT_E_clIS7_EEDaSH_,@function
        .size           $_ZN7cutlass13device_kernelIN5flash19enable_sm80_to_sm89INS1_16FlashAttnBwdSm80INS1_25CollectiveMainloopBwdSm80ILi2ELi2EN4cute5tupleIJNS5_1CILi128EEES8_NS7_ILi64EEEEEENS_10bfloat16_tEfNS_4arch4Sm80ELb1ELb0ELb1ELb0ELb0ELb0ELb0ELb0ELi2ELi4ELi4ELi4ELb0EEENS1_24CollectiveEpilogueBwdGQAISA_fSD_Li256ELb0ELb0EEENS1_25SingleTileBwdLPTSchedulerILb0ELi128ELb0EEEEEEEEEvNT_6ParamsE$_ZZN4cute7flattenINS_5tupleIJNS1_IJNS_1CILi0EEENS1_IJNS2_ILi1EEENS2_ILi512EEEiEEEEEENS2_ILi4096EEENS1_IJiNS2_ILi8192EEEEEEEEEEEDaRKT_ENKUlRKT_E_clIS7_EEDaSH_,($_ZN7cutlass13device_kernelIN5flash19enable_sm80_to_sm89INS1_16FlashAttnBwdSm80INS1_25CollectiveMainloopBwdSm80ILi2ELi2EN4cute5tupleIJNS5_1CILi128EEES8_NS7_ILi64EEEEEENS_10bfloat16_tEfNS_4arch4Sm80ELb1ELb0ELb1ELb0ELb0ELb0ELb0ELb0ELi2ELi4ELi4ELi4ELb0EEENS1_24CollectiveEpilogueBwdGQAISA_fSD_Li256ELb0ELb0EEENS1_25SingleTileBwdLPTSchedulerILb0ELi128ELb0EEEEEEEEEvNT_6ParamsE$_ZZN4cute7flattenINS_5tupleIJNS1_IJNS_1CILi0EEENS1_IJNS2_ILi1EEENS2_ILi512EEEiEEEEEENS2_ILi4096EEENS1_IJiNS2_ILi8192EEEEEEEEEEEDaRKT_ENKUlRKT_E_clISA_EEDaSH_ - $_ZN7cutlass13device_kernelIN5flash19enable_sm80_to_sm89INS1_16FlashAttnBwdSm80INS1_25CollectiveMainloopBwdSm80ILi2ELi2EN4cute5tupleIJNS5_1CILi128EEES8_NS7_ILi64EEEEEENS_10bfloat16_tEfNS_4arch4Sm80ELb1ELb0ELb1ELb0ELb0ELb0ELb0ELb0ELi2ELi4ELi4ELi4ELb0EEENS1_24CollectiveEpilogueBwdGQAISA_fSD_Li256ELb0ELb0EEENS1_25SingleTileBwdLPTSchedulerILb0ELi128ELb0EEEEEEEEEvNT_6ParamsE$_ZZN4cute7flattenINS_5tupleIJNS1_IJNS_1CILi0EEENS1_IJNS2_ILi1EEENS2_ILi512EEEiEEEEEENS2_ILi4096EEENS1_IJiNS2_ILi8192EEEEEEEEEEEDaRKT_ENKUlRKT_E_clIS7_EEDaSH_)
$_ZN7cutlass13device_kernelIN5flash19enable_sm80_to_sm89INS1_16FlashAttnBwdSm80INS1_25CollectiveMainloopBwdSm80ILi2ELi2EN4cute5tupleIJNS5_1CILi128EEES8_NS7_ILi64EEEEEENS_10bfloat16_tEfNS_4arch4Sm80ELb1ELb0ELb1ELb0ELb0ELb0ELb0ELb0ELi2ELi4ELi4ELi4ELb0EEENS1_24CollectiveEpilogueBwdGQAISA_fSD_Li256ELb0ELb0EEENS1_25SingleTileBwdLPTSchedulerILb0ELi128ELb0EEEEEEEEEvNT_6ParamsE$_ZZN4cute7flattenINS_5tupleIJNS1_IJNS_1CILi0EEENS1_IJNS2_ILi1EEENS2_ILi512EEEiEEEEEENS2_ILi4096EEENS1_IJiNS2_ILi8192EEEEEEEEEEEDaRKT_ENKUlRKT_E_clIS7_EEDaSH_:
[----:B------:R-:W-:-:S06]  /*ea70*/  IADD3 R3, R41, -c[0x0][0x20], RZ ;  /* 0x8000080029037a10 */ /* 0x000fcc0007ffe0ff */
[----:B------:R-:W5:Y:S01]  /*ea80*/  LDL R3, [R3] ;  /* 0x0000000003037983 */ /* 0x000f620000100800 */
[----:B------:R-:W-:-:S03]  /*ea90*/  MOV R2, 0xeab0 ;  /* 0x0000eab000027802 */ /* 0x000fc60000000f00 */
[----:B-----5:R-:W-:Y:S05]  /*eaa0*/  CALL.REL.NOINC `($_ZN7cutlass13device_kernelIN5flash19enable_sm80_to_sm89INS1_16FlashAttnBwdSm80INS1_25CollectiveMainloopBwdSm80ILi2ELi2EN4cute5tupleIJNS5_1CILi128EEES8_NS7_ILi64EEEEEENS_10bfloat16_tEfNS_4arch4Sm80ELb1ELb0ELb1ELb0ELb0ELb0ELb0ELb0ELi2ELi4ELi4ELi4ELb0EEENS1_24CollectiveEpilogueBwdGQAISA_fSD_Li256ELb0ELb0EEENS1_25SingleTileBwdLPTSchedulerILb0ELi128ELb0EEEEEEEEEvNT_6ParamsE$_ZZN4cute16flatten_to_tupleINS_5tupleIJNS_1CILi0EEENS1_IJNS2_ILi1EEENS2_ILi512EEEiEEEEEEEEDaRKT_ENKUlRKT_E_clIS6_EEDaSD_) ;  /* 0xffffd3d000007944 */ /* 0x020fea0003c3ffff */
[----:B------:R-:W-:Y:S02]  /*eab0*/  MOV R10, 0xead0 ;  /* 0x0000ead0000a7802 */ /* 0x000fe40000000f00 */
[----:B------:R-:W-:Y:S05]  /*eac0*/  CALL.REL.NOINC `($_ZN7cutlass13device_kernelIN5flash19enable_sm80_to_sm89INS1_16FlashAttnBwdSm80INS1_25CollectiveMainloopBwdSm80ILi2ELi2EN4cute5tupleIJNS5_1CILi128EEES8_NS7_ILi64EEEEEENS_10bfloat16_tEfNS_4arch4Sm80ELb1ELb0ELb1ELb0ELb0ELb0ELb0ELb0ELi2ELi4ELi4ELi4ELb0EEENS1_24CollectiveEpilogueBwdGQAISA_fSD_Li256ELb0ELb0EEENS1_25SingleTileBwdLPTSchedulerILb0ELi128ELb0EEEEEEEEEvNT_6ParamsE$_ZZN4cute12filter_tupleINS_5tupleIJNS_1CILi0EEENS1_IJNS2_ILi1EEENS2_ILi512EEEiEEEEEEZNS_16flatten_to_tupleIS7_EEDaRKT_EUlRKT_E_EEDaSB_OT0_ENKUlDpSE_E_clIJNS1_IJS3_EEES6_EEEDaSI_) ;  /* 0xffffc7e000007944 */ /* 0x000fea0003c3ffff */
[----:B-----5:R-:W-:Y:S02]  /*ead0*/  MOV R10, R2 ;  /* 0x00000002000a7202 */ /* 0x020fe40000000f00 */
[----:B------:R-:W-:Y:S02]  /*eae0*/  MOV R2, R6 ;  /* 0x0000000600027202 */ /* 0x000fe40000000f00 */
[----:B------:R-:W-:-:S04]  /*eaf0*/  MOV R3, 0x0 ;  /* 0x0000000000037802 */ /* 0x000fc80000000f00 */
[----:B------:R-:W-:Y:S05]  /*eb00*/  RET.REL.NODEC R2 `(_ZN7cutlass13device_kernelIN5flash19enable_sm80_to_sm89INS1_16FlashAttnBwdSm80INS1_25CollectiveMainloopBwdSm80ILi2ELi2EN4cute5tupleIJNS5_1CILi128EEES8_NS7_ILi64EEEEEENS_10bfloat16_tEfNS_4arch4Sm80ELb1ELb0ELb1ELb0ELb0ELb0ELb0ELb0ELi2ELi4ELi4ELi4ELb0EEENS1_24CollectiveEpilogueBwdGQAISA_fSD_Li256ELb0ELb0EEENS1_25SingleTileBwdLPTSchedulerILb0ELi128ELb0EEEEEEEEEvNT_6ParamsE) ;  /* 0xffff14f002007950 */ /* 0x000fea0003c3ffff */
        .type           $_ZN7cutlass13device_kernelIN5flash19enable_sm80_to_sm89INS1_16FlashAttnBwdSm80INS1_25CollectiveMainloopBwdSm80ILi2ELi2EN4cute5tupleIJNS5_1CILi128EEES8_NS7_ILi64EEEEEENS_10bfloat16_tEfNS_4arch4Sm80ELb1ELb0ELb1ELb0ELb0ELb0ELb0ELb0ELi2ELi4ELi4ELi4ELb0EEENS1_24CollectiveEpilogueBwdGQAISA_fSD_Li256ELb0ELb0EEENS1_25SingleTileBwdLPTSchedulerILb0ELi128ELb0EEEEEEEEEvNT_6ParamsE$_ZZN4cute7flattenINS_5tupleIJNS1_IJNS_1CILi0EEENS1_IJNS2_ILi1EEENS2_ILi512EEEiEEEEEENS2_ILi4096EEENS1_IJiNS2_ILi8192EEEEEEEEEEEDaRKT_ENKUlRKT_E_clISA_EEDaSH_,@function
        .size           $_ZN7cutlass13device_kernelIN5flash19enable_sm80_to_sm89INS1_16FlashAttnBwdSm80INS1_25CollectiveMainloopBwdSm80ILi2ELi2EN4cute5tupleIJNS5_1CILi128EEES8_NS7_ILi64EEEEEENS_10bfloat16_tEfNS_4arch4Sm80ELb1ELb0ELb1ELb0ELb0ELb0ELb0ELb0ELi2ELi4ELi4ELi4ELb0EEENS1_24CollectiveEpilogueBwdGQAISA_fSD_Li256ELb0ELb0EEENS1_25SingleTileBwdLPTSchedulerILb0ELi128ELb0EEEEEEEEEvNT_6ParamsE$_ZZN4cute7flattenINS_5tupleIJNS1_IJNS_1CILi0EEENS1_IJNS2_ILi1EEENS2_ILi512EEEiEEEEEENS2_ILi4096EEENS1_IJiNS2_ILi8192EEEEEEEEEEEDaRKT_ENKUlRKT_E_clISA_EEDaSH_,($_ZN7cutlass13device_kernelIN5flash19enable_sm80_to_sm89INS1_16FlashAttnBwdSm80INS1_25CollectiveMainloopBwdSm80ILi2ELi2EN4cute5tupleIJNS5_1CILi128EEES8_NS7_ILi64EEEEEENS_10bfloat16_tEfNS_4arch4Sm80ELb1ELb0ELb1ELb0ELb0ELb0ELb0ELb0ELi2ELi4ELi4ELi4ELb0EEENS1_24CollectiveEpilogueBwdGQAISA_fSD_Li256ELb0ELb0EEENS1_25SingleTileBwdLPTSchedulerILb0ELi128ELb0EEEEEEEEEvNT_6ParamsE$_ZZN4cute7flattenINS_5tupleIJNS_1CILi1EEENS1_IJNS2_ILi8EEEiiEEENS2_ILi64EEENS1_IJiNS2_ILi144EEENS2_ILi288EEEEEENS2_ILi512EEEEEEEEDaRKT_ENKUlRKT_E_clIS5_EEDaSH_ - $_ZN7cutlass13device_kernelIN5flash19enable_sm80_to_sm89INS1_16FlashAttnBwdSm80INS1_25CollectiveMainloopBwdSm80ILi2ELi2EN4cute5tupleIJNS5_1CILi128EEES8_NS7_ILi64EEEEEENS_10bfloat16_tEfNS_4arch4Sm80ELb1ELb0ELb1ELb0ELb0ELb0ELb0ELb0ELi2ELi4ELi4ELi4ELb0EEENS1_24CollectiveEpilogueBwdGQAISA_fSD_Li256ELb0ELb0EEENS1_25SingleTileBwdLPTSchedulerILb0ELi128ELb0EEEEEEEEEvNT_6ParamsE$_ZZN4cute7flattenINS_5tupleIJNS1_IJNS_1CILi0EEENS1_IJNS2_ILi1EEENS2_ILi512EEEiEEEEEENS2_ILi4096EEENS1_IJiNS2_ILi8192EEEEEEEEEEEDaRKT_ENKUlRKT_E_clISA_EEDaSH_)
$_ZN7cutlass13device_kernelIN5flash19enable_sm80_to_sm89INS1_16FlashAttnBwdSm80INS1_25CollectiveMainloopBwdSm80ILi2ELi2EN4cute5tupleIJNS5_1CILi128EEES8_NS7_ILi64EEEEEENS_10bfloat16_tEfNS_4arch4Sm80ELb1ELb0ELb1ELb0ELb0ELb0ELb0ELb0ELi2ELi4ELi4ELi4ELb0EEENS1_24CollectiveEpilogueBwdGQAISA_fSD_Li256ELb0ELb0EEENS1_25SingleTileBwdLPTSchedulerILb0ELi128ELb0EEEEEEEEEvNT_6ParamsE$_ZZN4cute7flattenINS_5tupleIJNS1_IJNS_1CILi0EEENS1_IJNS2_ILi1EEENS2_ILi512EEEiEEEEEENS2_ILi4096EEENS1_IJiNS2_ILi8192EEEEEEEEEEEDaRKT_ENKUlRKT_E_clISA_EEDaSH_:
[----:B------:R-:W-:Y:S02]  /*eb10*/  MOV R8, R2 ;  /* 0x0000000200087202 */ /* 0x000fe40000000f00 */
[----:B------:R-:W-:-:S04]  /*eb20*/  MOV R9, 0x0 ;  /* 0x0000000000097802 */ /* 0x000fc80000000f00 */
[----:B------:R-:W-:Y:S05]  /*eb30*/  RET.REL.NODEC R8 `(_ZN7cutlass13device_kernelIN5flash19enable_sm80_to_sm89INS1_16FlashAttnBwdSm80INS1_25CollectiveMainloopBwdSm80ILi2ELi2EN4cute5tupleIJNS5_1CILi128EEES8_NS7_ILi64EEEEEENS_10bfloat16_tEfNS_4arch4Sm80ELb1ELb0ELb1ELb0ELb0ELb0ELb0ELb0ELi2ELi4ELi4ELi4ELb0EEENS1_24CollectiveEpilogueBwdGQAISA_fSD_Li256ELb0ELb0EEENS1_25SingleTileBwdLPTSchedulerILb0ELi128ELb0EEEEEEEEEvNT_6ParamsE) ;  /* 0xffff14c008007950 */ /* 0x000fea0003c3ffff */
        .type           $_ZN7cutlass13device_kernelIN5flash19enable_sm80_to_sm89INS1_16FlashAttnBwdSm80INS1_25CollectiveMainloopBwdSm80ILi2ELi2EN4cute5tupleIJNS5_1CILi128EEES8_NS7_ILi64EEEEEENS_10bfloat16_tEfNS_4arch4Sm80ELb1ELb0ELb1ELb0ELb0ELb0ELb0ELb0ELi2ELi4ELi4ELi4ELb0EEENS1_24CollectiveEpilogueBwdGQAISA_fSD_Li256ELb0ELb0EEENS1_25SingleTileBwdLPTSchedulerILb0ELi128ELb0EEEEEEEEEvNT_6ParamsE$_ZZN4cute7flattenINS_5tupleIJNS_1CILi1EEENS1_IJNS2_ILi8EEEiiEEENS2_ILi64EEENS1_IJiNS2_ILi144EEENS2_ILi288EEEEEENS2_ILi512EEEEEEEEDaRKT_ENKUlRKT_E_clIS5_EEDaSH_,@function
        .size           $_ZN7cutlass13device_kernelIN5flash19enable_sm80_to_sm89INS1_16FlashAttnBwdSm80INS1_25CollectiveMainloopBwdSm80ILi2ELi2EN4cute5tupleIJNS5_1CILi128EEES8_NS7_ILi64EEEEEENS_10bfloat16_tEfNS_4arch4Sm80ELb1ELb0ELb1ELb0ELb0ELb0ELb0ELb0ELi2ELi4ELi4ELi4ELb0EEENS1_24CollectiveEpilogueBwdGQAISA_fSD_Li256ELb0ELb0EEENS1_25SingleTileBwdLPTSchedulerILb0ELi128ELb0EEEEEEEEEvNT_6ParamsE$_ZZN4cute7flattenINS_5tupleIJNS_1CILi1EEENS1_IJNS2_ILi8EEEiiEEENS2_ILi64EEENS1_IJiNS2_ILi144EEENS2_ILi288EEEEEENS2_ILi512EEEEEEEEDaRKT_ENKUlRKT_E_clIS5_EEDaSH_,($_ZN7cutlass13device_kernelIN5flash19enable_sm80_to_sm89INS1_16FlashAttnBwdSm80INS1_25CollectiveMainloopBwdSm80ILi2ELi2EN4cute5tupleIJNS5_1CILi128EEES8_NS7_ILi64EEEEEENS_10bfloat16_tEfNS_4arch4Sm80ELb1ELb0ELb1ELb0ELb0ELb0ELb0ELb0ELi2ELi4ELi4ELi4ELb0EEENS1_24CollectiveEpilogueBwdGQAISA_fSD_Li256ELb0ELb0EEENS1_25SingleTileBwdLPTSchedulerILb0ELi128ELb0EEEEEEEEEvNT_6ParamsE$_ZZN4cute7flattenINS_5tupleIJNS_1CILi1EEENS1_IJNS2_ILi8EEEiiEEENS2_ILi64EEENS1_IJiNS2_ILi144EEENS2_ILi288EEEEEENS2_ILi512EEEEEEEEDaRKT_ENKUlRKT_E_clIS9_EEDaSH_ - $_ZN7cutlass13device_kernelIN5flash19enable_sm80_to_sm89INS1_16FlashAttnBwdSm80INS1_25CollectiveMainloopBwdSm80ILi2ELi2EN4cute5tupleIJNS5_1CILi128EEES8_NS7_ILi64EEEEEENS_10bfloat16_tEfNS_4arch4Sm80ELb1ELb0ELb1ELb0ELb0ELb0ELb0ELb0ELi2ELi4ELi4ELi4ELb0EEENS1_24CollectiveEpilogueBwdGQAISA_fSD_Li256ELb0ELb0EEENS1_25SingleTileBwdLPTSchedulerILb0ELi128ELb0EEEEEEEEEvNT_6ParamsE$_ZZN4cute7flattenINS_5tupleIJNS_1CILi1EEENS1_IJNS2_ILi8EEEiiEEENS2_ILi64EEENS1_IJiNS2_ILi144EEENS2_ILi288EEEEEENS2_ILi512EEEEEEEEDaRKT_ENKUlRKT_E_clIS5_EEDaSH_)
$_ZN7cutlass13device_kernelIN5flash19enable_sm80_to_sm89INS1_16FlashAttnBwdSm80INS1_25CollectiveMainloopBwdSm80ILi2ELi2EN4cute5tupleIJNS5_1CILi128EEES8_NS7_ILi64EEEEEENS_10bfloat16_tEfNS_4arch4Sm80ELb1ELb0ELb1ELb0ELb0ELb0ELb0ELb0ELi2ELi4ELi4ELi4ELb0EEENS1_24CollectiveEpilogueBwdGQAISA_fSD_Li256ELb0ELb0EEENS1_25SingleTileBwdLPTSchedulerILb0ELi128ELb0EEEEEEEEEvNT_6ParamsE$_ZZN4cute7flattenINS_5tupleIJNS_1CILi1EEENS1_IJNS2_ILi8EEEiiEEENS2_ILi64EEENS1_IJiNS2_ILi144EEENS2_ILi288EEEEEENS2_ILi512EEEEEEEEDaRKT_ENKUlRKT_E_clIS5_EEDaSH_:
[----:B------:R-:W-:-:S04]  /*eb40*/  MOV R5, 0x0 ;  /* 0x0000000000057802 */ /* 0x000fc80000000f00 */
[----:B------:R-:W-:Y:S05]  /*eb50*/  RET.REL.NODEC R4 `(_ZN7cutlass13device_kernelIN5flash19enable_sm80_to_sm89INS1_16FlashAttnBwdSm80INS1_25CollectiveMainloopBwdSm80ILi2ELi2EN4cute5tupleIJNS5_1CILi128EEES8_NS7_ILi64EEEEEENS_10bfloat16_tEfNS_4arch4Sm80ELb1ELb0ELb1ELb0ELb0ELb0ELb0ELb0ELi2ELi4ELi4ELi4ELb0EEENS1_24CollectiveEpilogueBwdGQAISA_fSD_Li256ELb0ELb0EEENS1_25SingleTileBwdLPTSchedulerILb0ELi128ELb0EEEEEEEEEvNT_6ParamsE) ;  /* 0xffff14a004007950 */ /* 0x000fea0003c3ffff */
        .type           $_ZN7cutlass13device_kernelIN5flash19enable_sm80_to_sm89INS1_16FlashAttnBwdSm80INS1_25CollectiveMainloopBwdSm80ILi2ELi2EN4cute5tupleIJNS5_1CILi128EEES8_NS7_ILi64EEEEEENS_10bfloat16_tEfNS_4arch4Sm80ELb1ELb0ELb1ELb0ELb0ELb0ELb0ELb0ELi2ELi4ELi4ELi4ELb0EEENS1_24CollectiveEpilogueBwdGQAISA_fSD_Li256ELb0ELb0EEENS1_25SingleTileBwdLPTSchedulerILb0ELi128ELb0EEEEEEEEEvNT_6ParamsE$_ZZN4cute7flattenINS_5tupleIJNS_1CILi1EEENS1_IJNS2_ILi8EEEiiEEENS2_ILi64EEENS1_IJiNS2_ILi144EEENS2_ILi288EEEEEENS2_ILi512EEEEEEEEDaRKT_ENKUlRKT_E_clIS9_EEDaSH_,@function
        .size           $_ZN7cutlass13device_kernelIN5flash19enable_sm80_to_sm89INS1_16FlashAttnBwdSm80INS1_25CollectiveMainloopBwdSm80ILi2ELi2EN4cute5tupleIJNS5_1CILi128EEES8_NS7_ILi64EEEEEENS_10bfloat16_tEfNS_4arch4Sm80ELb1ELb0ELb1ELb0ELb0ELb0ELb0ELb0ELi2ELi4ELi4ELi4ELb0EEENS1_24CollectiveEpilogueBwdGQAISA_fSD_Li256ELb0ELb0EEENS1_25SingleTileBwdLPTSchedulerILb0ELi128ELb0EEEEEEEEEvNT_6ParamsE$_ZZN4cute7flattenINS_5tupleIJNS_1CILi1EEENS1_IJNS2_ILi8EEEiiEEENS2_ILi64EEENS1_IJiNS2_ILi144EEENS2_ILi288EEEEEENS2_ILi512EEEEEEEEDaRKT_ENKUlRKT_E_clIS9_EEDaSH_,($_ZN7cutlass13device_kernelIN5flash19enable_sm80_to_sm89INS1_16FlashAttnBwdSm80INS1_25CollectiveMainloopBwdSm80ILi2ELi2EN4cute5tupleIJNS5_1CILi128EEES8_NS7_ILi64EEEEEENS_10bfloat16_tEfNS_4arch4Sm80ELb1ELb0ELb1ELb0ELb0ELb0ELb0ELb0ELi2ELi4ELi4ELi4ELb0EEENS1_24CollectiveEpilogueBwdGQAISA_fSD_Li256ELb0ELb0EEENS1_25SingleTileBwdLPTSchedulerILb0ELi128ELb0EEEEEEEEEvNT_6ParamsE$_ZZN4cute7flattenINS_5tupleIJNS_1CILi1EEENS1_IJiiiEEENS2_ILi64EEENS1_IJNS2_ILi72EEENS2_ILi144EEENS2_ILi288EEEEEENS2_ILi512EEEEEEEEDaRKT_ENKUlRKT_E_clIS4_EEDaSH_ - $_ZN7cutlass13device_kernelIN5flash19enable_sm80_to_sm89INS1_16FlashAttnBwdSm80INS1_25CollectiveMainloopBwdSm80ILi2ELi2EN4cute5tupleIJNS5_1CILi128EEES8_NS7_ILi64EEEEEENS_10bfloat16_tEfNS_4arch4Sm80ELb1ELb0ELb1ELb0ELb0ELb0ELb0ELb0ELi2ELi4ELi4ELi4ELb0EEENS1_24CollectiveEpilogueBwdGQAISA_fSD_Li256ELb0ELb0EEENS1_25SingleTileBwdLPTSchedulerILb0ELi128ELb0EEEEEEEEEvNT_6ParamsE$_ZZN4cute7flattenINS_5tupleIJNS_1CILi1EEENS1_IJNS2_ILi8EEEiiEEENS2_ILi64EEENS1_IJiNS2_ILi144EEENS2_ILi288EEEEEENS2_ILi512EEEEEEEEDaRKT_ENKUlRKT_E_clIS9_EEDaSH_)
$_ZN7cutlass13device_kernelIN5flash19enable_sm80_to_sm89INS1_16FlashAttnBwdSm80INS1_25CollectiveMainloopBwdSm80ILi2ELi2EN4cute5tupleIJNS5_1CILi128EEES8_NS7_ILi64EEEEEENS_10bfloat16_tEfNS_4arch4Sm80ELb1ELb0ELb1ELb0ELb0ELb0ELb0ELb0ELi2ELi4ELi4ELi4ELb0EEENS1_24CollectiveEpilogueBwdGQAISA_fSD_Li256ELb0ELb0EEENS1_25SingleTileBwdLPTSchedulerILb0ELi128ELb0EEEEEEEEEvNT_6ParamsE$_ZZN4cute7flattenINS_5tupleIJNS_1CILi1EEENS1_IJNS2_ILi8EEEiiEEENS2_ILi64EEENS1_IJiNS2_ILi144EEENS2_ILi288EEEEEENS2_ILi512EEEEEEEEDaRKT_ENKUlRKT_E_clIS9_EEDaSH_:
[----:B------:R-:W-:Y:S02]  /*eb60*/  MOV R2, R5 ;  /* 0x0000000500027202 */ /* 0x000fe40000000f00 */
[----:B------:R-:W-:-:S04]  /*eb70*/  MOV R5, 0x0 ;  /* 0x0000000000057802 */ /* 0x000fc80000000f00 */
[----:B------:R-:W-:Y:S05]  /*eb80*/  RET.REL.NODEC R4 `(_ZN7cutlass13device_kernelIN5flash19enable_sm80_to_sm89INS1_16FlashAttnBwdSm80INS1_25CollectiveMainloopBwdSm80ILi2ELi2EN4cute5tupleIJNS5_1CILi128EEES8_NS7_ILi64EEEEEENS_10bfloat16_tEfNS_4arch4Sm80ELb1ELb0ELb1ELb0ELb0ELb0ELb0ELb0ELi2ELi4ELi4ELi4ELb0EEENS1_24CollectiveEpilogueBwdGQAISA_fSD_Li256ELb0ELb0EEENS1_25SingleTileBwdLPTSchedulerILb0ELi128ELb0EEEEEEEEEvNT_6ParamsE) ;  /* 0xffff147004007950 */ /* 0x000fea0003c3ffff */
        .type           $_ZN7cutlass13device_kernelIN5flash19enable_sm80_to_sm89INS1_16FlashAttnBwdSm80INS1_25CollectiveMainloopBwdSm80ILi2ELi2EN4cute5tupleIJNS5_1CILi128EEES8_NS7_ILi64EEEEEENS_10bfloat16_tEfNS_4arch4Sm80ELb1ELb0ELb1ELb0ELb0ELb0ELb0ELb0ELi2ELi4ELi4ELi4ELb0EEENS1_24CollectiveEpilogueBwdGQAISA_fSD_Li256ELb0ELb0EEENS1_25SingleTileBwdLPTSchedulerILb0ELi128ELb0EEEEEEEEEvNT_6ParamsE$_ZZN4cute7flattenINS_5tupleIJNS_1CILi1EEENS1_IJiiiEEENS2_ILi64EEENS1_IJNS2_ILi72EEENS2_ILi144EEENS2_ILi288EEEEEENS2_ILi512EEEEEEEEDaRKT_ENKUlRKT_E_clIS4_EEDaSH_,@function
        .size           $_ZN7cutlass13device_kernelIN5flash19enable_sm80_to_sm89INS1_16FlashAttnBwdSm80INS1_25CollectiveMainloopBwdSm80ILi2ELi2EN4cute5tupleIJNS5_1CILi128EEES8_NS7_ILi64EEEEEENS_10bfloat16_tEfNS_4arch4Sm80ELb1ELb0ELb1ELb0ELb0ELb0ELb0ELb0ELi2ELi4ELi4ELi4ELb0EEENS1_24CollectiveEpilogueBwdGQAISA_fSD_Li256ELb0ELb0EEENS1_25SingleTileBwdLPTSchedulerILb0ELi128ELb0EEEEEEEEEvNT_6ParamsE$_ZZN4cute7flattenINS_5tupleIJNS_1CILi1EEENS1_IJiiiEEENS2_ILi64EEENS1_IJNS2_ILi72EEENS2_ILi144EEENS2_ILi288EEEEEENS2_ILi512EEEEEEEEDaRKT_ENKUlRKT_E_clIS4_EEDaSH_,($_ZN7cutlass13device_kernelIN5flash19enable_sm80_to_sm89INS1_16FlashAttnBwdSm80INS1_25CollectiveMainloopBwdSm80ILi2ELi2EN4cute5tupleIJNS5_1CILi128EEES8_NS7_ILi64EEEEEENS_10bfloat16_tEfNS_4arch4Sm80ELb1ELb0ELb1ELb0ELb0ELb0ELb0ELb0ELi2ELi4ELi4ELi4ELb0EEENS1_24CollectiveEpilogueBwdGQAISA_fSD_Li256ELb0ELb0EEENS1_25SingleTileBwdLPTSchedulerILb0ELi128ELb0EEEEEEEEEvNT_6ParamsE$_ZZN4cute7idx2crdINS_5tupleIJiiNS_1CILi0EEEEEENS1_IJNS1_IJNS2_ILi4EEENS2_ILi8EEEEEENS2_ILi2EEENS2_ILi1EEEEEEEEDaRKT_RKT0_ENKUlRKT_RKT0_E_clIiS7_EEDaSJ_SM_ - $_ZN7cutlass13device_kernelIN5flash19enable_sm80_to_sm89INS1_16FlashAttnBwdSm80INS1_25CollectiveMainloopBwdSm80ILi2ELi2EN4cute5tupleIJNS5_1CILi128EEES8_NS7_ILi64EEEEEENS_10bfloat16_tEfNS_4arch4Sm80ELb1ELb0ELb1ELb0ELb0ELb0ELb0ELb0ELi2ELi4ELi4ELi4ELb0EEENS1_24CollectiveEpilogueBwdGQAISA_fSD_Li256ELb0ELb0EEENS1_25SingleTileBwdLPTSchedulerILb0ELi128ELb0EEEEEEEEEvNT_6ParamsE$_ZZN4cute7flattenINS_5tupleIJNS_1CILi1EEENS1_IJiiiEEENS2_ILi64EEENS1_IJNS2_ILi72EEENS2_ILi144EEENS2_ILi288EEEEEENS2_ILi512EEEEEEEEDaRKT_ENKUlRKT_E_clIS4_EEDaSH_)
$_ZN7cutlass13device_kernelIN5flash19enable_sm80_to_sm89INS1_16FlashAttnBwdSm80INS1_25CollectiveMainloopBwdSm80ILi2ELi2EN4cute5tupleIJNS5_1CILi128EEES8_NS7_ILi64EEEEEENS_10bfloat16_tEfNS_4arch4Sm80ELb1ELb0ELb1ELb0ELb0ELb0ELb0ELb0ELi2ELi4ELi4ELi4ELb0EEENS1_24CollectiveEpilogueBwdGQAISA_fSD_Li256ELb0ELb0EEENS1_25SingleTileBwdLPTSchedulerILb0ELi128ELb0EEEEEEEEEvNT_6ParamsE$_ZZN4cute7flattenINS_5tupleIJNS_1CILi1EEENS1_IJiiiEEENS2_ILi64EEENS1_IJNS2_ILi72EEENS2_ILi144EEENS2_ILi288EEEEEENS2_ILi512EEEEEEEEDaRKT_ENKUlRKT_E_clIS4_EEDaSH_:
[----:B------:R-:W-:Y:S02]  /*eb90*/  MOV R8, R4 ;  /* 0x0000000400087202 */ /* 0x000fe40000000f00 */
[----:B------:R-:W-:-:S04]  /*eba0*/  MOV R9, 0x0 ;  /* 0x0000000000097802 */ /* 0x000fc80000000f00 */
[----:B------:R-:W-:Y:S05]  /*ebb0*/  RET.REL.NODEC R8 `(_ZN7cutlass13device_kernelIN5flash19enable_sm80_to_sm89INS1_16FlashAttnBwdSm80INS1_25CollectiveMainloopBwdSm80ILi2ELi2EN4cute5tupleIJNS5_1CILi128EEES8_NS7_ILi64EEEEEENS_10bfloat16_tEfNS_4arch4Sm80ELb1ELb0ELb1ELb0ELb0ELb0ELb0ELb0ELi2ELi4ELi4ELi4ELb0EEENS1_24CollectiveEpilogueBwdGQAISA_fSD_Li256ELb0ELb0EEENS1_25SingleTileBwdLPTSchedulerILb0ELi128ELb0EEEEEEEEEvNT_6ParamsE) ;  /* 0xffff144008007950 */ /* 0x000fea0003c3ffff */
        .type           $_ZN7cutlass13device_kernelIN5flash19enable_sm80_to_sm89INS1_16FlashAttnBwdSm80INS1_25CollectiveMainloopBwdSm80ILi2ELi2EN4cute5tupleIJNS5_1CILi128EEES8_NS7_ILi64EEEEEENS_10bfloat16_tEfNS_4arch4Sm80ELb1ELb0ELb1ELb0ELb0ELb0ELb0ELb0ELi2ELi4ELi4ELi4ELb0EEENS1_24CollectiveEpilogueBwdGQAISA_fSD_Li256ELb0ELb0EEENS1_25SingleTileBwdLPTSchedulerILb0ELi128ELb0EEEEEEEEEvNT_6ParamsE$_ZZN4cute7idx2crdINS_5tupleIJiiNS_1CILi0EEEEEENS1_IJNS1_IJNS2_ILi4EEENS2_ILi8EEEEEENS2_ILi2EEENS2_ILi1EEEEEEEEDaRKT_RKT0_ENKUlRKT_RKT0_E_clIiS7_EEDaSJ_SM_,@function
        .size           $_ZN7cutlass13device_kernelIN5flash19enable_sm80_to_sm89INS1_16FlashAttnBwdSm80INS1_25CollectiveMainloopBwdSm80ILi2ELi2EN4cute5tupleIJNS5_1CILi128EEES8_NS7_ILi64EEEEEENS_10bfloat16_tEfNS_4arch4Sm80ELb1ELb0ELb1ELb0ELb0ELb0ELb0ELb0ELi2ELi4ELi4ELi4ELb0EEENS1_24CollectiveEpilogueBwdGQAISA_fSD_Li256ELb0ELb0EEENS1_25SingleTileBwdLPTSchedulerILb0ELi128ELb0EEEEEEEEEvNT_6ParamsE$_ZZN4cute7idx2crdINS_5tupleIJiiNS_1CILi0EEEEEENS1_IJNS1_IJNS2_ILi4EEENS2_ILi8EEEEEENS2_ILi2EEENS2_ILi1EEEEEEEEDaRKT_RKT0_ENKUlRKT_RKT0_E_clIiS7_EEDaSJ_SM_,($_ZN7cutlass13device_kernelIN5flash19enable_sm80_to_sm89INS1_16FlashAttnBwdSm80INS1_25CollectiveMainloopBwdSm80ILi2ELi2EN4cute5tupleIJNS5_1CILi128EEES8_NS7_ILi64EEEEEENS_10bfloat16_tEfNS_4arch4Sm80ELb1ELb0ELb1ELb0ELb0ELb0ELb0ELb0ELi2ELi4ELi4ELi4ELb0EEENS1_24CollectiveEpilogueBwdGQAISA_fSD_Li256ELb0ELb0EEENS1_25SingleTileBwdLPTSchedulerILb0ELi128ELb0EEEEEEEEEvNT_6ParamsE$_ZZN4cute7idx2crdINS_5tupleIJiiNS_1CILi0EEEEEENS1_IJNS1_IJNS2_ILi4EEENS2_ILi8EEEEEENS2_ILi2EEENS2_ILi1EEEEEEEEDaRKT_RKT0_ENKUlRKT_RKT0_E_clIiS8_EEDaSJ_SM_ - $_ZN7cutlass13device_kernelIN5flash19enable_sm80_to_sm89INS1_16FlashAttnBwdSm80INS1_25CollectiveMainloopBwdSm80ILi2ELi2EN4cute5tupleIJNS5_1CILi128EEES8_NS7_ILi64EEEEEENS_10bfloat16_tEfNS_4arch4Sm80ELb1ELb0ELb1ELb0ELb0ELb0ELb0ELb0ELi2ELi4ELi4ELi4ELb0EEENS1_24CollectiveEpilogueBwdGQAISA_fSD_Li256ELb0ELb0EEENS1_25SingleTileBwdLPTSchedulerILb0ELi128ELb0EEEEEEEEEvNT_6ParamsE$_ZZN4cute7idx2crdINS_5tupleIJiiNS_1CILi0EEEEEENS1_IJNS1_IJNS2_ILi4EEENS2_ILi8EEEEEENS2_ILi2EEENS2_ILi1EEEEEEEEDaRKT_RKT0_ENKUlRKT_RKT0_E_clIiS7_EEDaSJ_SM_)
$_ZN7cutlass13device_kernelIN5flash19enable_sm80_to_sm89INS1_16FlashAttnBwdSm80INS1_25CollectiveMainloopBwdSm80ILi2ELi2EN4cute5tupleIJNS5_1CILi128EEES8_NS7_ILi64EEEEEENS_10bfloat16_tEfNS_4arch4Sm80ELb1ELb0ELb1ELb0ELb0ELb0ELb0ELb0ELi2ELi4ELi4ELi4ELb0EEENS1_24CollectiveEpilogueBwdGQAISA_fSD_Li256ELb0ELb0EEENS1_25SingleTileBwdLPTSchedulerILb0ELi128ELb0EEEEEEEEEvNT_6ParamsE$_ZZN4cute7idx2crdINS_5tupleIJiiNS_1CILi0EEEEEENS1_IJNS1_IJNS2_ILi4EEENS2_ILi8EEEEEENS2_ILi2EEENS2_ILi1EEEEEEEEDaRKT_RKT0_ENKUlRKT_RKT0_E_clIiS7_EEDaSJ_SM_:
        /* <DEDUP_REMOVED lines=10> */
[----:B------:R-:W-:Y:S05]  /*ec60*/  CALL.REL.NOINC `($_ZN7cutlass13device_kernelIN5flash19enable_sm80_to_sm89INS1_16FlashAttnBwdSm80INS1_25CollectiveMainloopBwdSm80ILi2ELi2EN4cute5tupleIJNS5_1CILi128EEES8_NS7_ILi64EEEEEENS_10bfloat16_tEfNS_4arch4Sm80ELb1ELb0ELb1ELb0ELb0ELb0ELb0ELb0ELi2ELi4ELi4ELi4ELb0EEENS1_24CollectiveEpilogueBwdGQAISA_fSD_Li256ELb0ELb0EEENS1_25SingleTileBwdLPTSchedulerILb0ELi128ELb0EEEEEEEEEvNT_6ParamsE$_ZN4cute5tupleIJiEEC2ERKi) ;  /* 0xffffbd4000007944 */ /* 0x000fea0003c3ffff */
[----:B------:R1:W5:Y:S01]  /*ec70*/  LDL R71, [R1+0x1680] ;  /* 0x0016800001477983 */ /* 0x0003620000100800 */
[----:B------:R-:W-:Y:S01]  /*ec80*/  IMAD.MOV.U32 R3, RZ, RZ, R13 ;  /* 0x000000ffff037224 */ /* 0x000fe200078e000d */
[----:B------:R-:W-:-:S02]  /*ec90*/  MOV R2, R11 ;  /* 0x0000000b00027202 */ /* 0x000fc40000000f00 */
[----:B------:R-:W-:Y:S02]  /*eca0*/  MOV R10, 0xecc0 ;  /* 0x0000ecc0000a7802 */ /* 0x000fe40000000f00 */
[----:B-1---5:R-:W-:Y:S05]  /*ecb0*/  CALL.REL.NOINC `($_ZN7cutlass13device_kernelIN5flash19enable_sm80_to_sm89INS1_16FlashAttnBwdSm80INS1_25CollectiveMainloopBwdSm80ILi2ELi2EN4cute5tupleIJNS5_1CILi128EEES8_NS7_ILi64EEEEEENS_10bfloat16_tEfNS_4arch4Sm80ELb1ELb0ELb1ELb0ELb0ELb0ELb0ELb0ELi2ELi4ELi4ELi4ELb0EEENS1_24CollectiveEpilogueBwdGQAISA_fSD_Li256ELb0ELb0EEENS1_25SingleTileBwdLPTSchedulerILb0ELi128ELb0EEEEEEEEEvNT_6ParamsE$_ZN4cute5tupleIJiEEC2ERKi) ;  /* 0xffffbcf000007944 */ /* 0x022fea0003c3ffff */
[----:B------:R1:W5:Y:S01]  /*ecc0*/  LDL R13, [R1+0x1680] ;  /* 0x00168000010d7983 */ /* 0x0003620000100800 */
[----:B------:R-:W-:Y:S01]  /*ecd0*/  IMAD.MOV.U32 R3, RZ, RZ, R71 ;  /* 0x000000ffff037224 */ /* 0x000fe200078e0047 */
[----:B------:R-:W-:Y:S02]  /*ece0*/  MOV R2, R6 ;  /* 0x0000000600027202 */ /* 0x000fe40000000f00 */
[----:B------:R-:W-:Y:S02]  /*ecf0*/  MOV R10, 0xed10 ;  /* 0x0000ed10000a7802 */ /* 0x000fe40000000f00 */
[----:B-1---5:R-:W-:Y:S05]  /*ed00*/  CALL.REL.NOINC `($_ZN7cutlass13device_kernelIN5flash19enable_sm80_to_sm89INS1_16FlashAttnBwdSm80INS1_25CollectiveMainloopBwdSm80ILi2ELi2EN4cute5tupleIJNS5_1CILi128EEES8_NS7_ILi64EEEEEENS_10bfloat16_tEfNS_4arch4Sm80ELb1ELb0ELb1ELb0ELb0ELb0ELb0ELb0ELi2ELi4ELi4ELi4ELb0EEENS1_24CollectiveEpilogueBwdGQAISA_fSD_Li256ELb0ELb0EEENS1_25SingleTileBwdLPTSchedulerILb0ELi128ELb0EEEEEEEEEvNT_6ParamsE$_ZN4cute5tupleIJiEEC2ERKi) ;  /* 0xffffbca000007944 */ /* 0x022fea0003c3ffff */
[----:B------:R1:W5:Y:S01]  /*ed10*/  LDL R3, [R1+0x1684] ;  /* 0x0016840001037983 */ /* 0x0003620000100800 */
[----:B------:R-:W-:Y:S02]  /*ed20*/  MOV R2, R11 ;  /* 0x0000000b00027202 */ /* 0x000fe40000000f00 */
[----:B------:R-:W-:Y:S02]  /*ed30*/  MOV R10, 0xed50 ;  /* 0x0000ed50000a7802 */ /* 0x000fe40000000f00 */
[----:B-1---5:R-:W-:Y:S05]  /*ed40*/  CALL.REL.NOINC `($_ZN7cutlass13device_kernelIN5flash19enable_sm80_to_sm89INS1_16FlashAttnBwdSm80INS1_25CollectiveMainloopBwdSm80ILi2ELi2EN4cute5tupleIJNS5_1CILi128EEES8_NS7_ILi64EEEEEENS_10bfloat16_tEfNS_4arch4Sm80ELb1ELb0ELb1ELb0ELb0ELb0ELb0ELb0ELi2ELi4ELi4ELi4ELb0EEENS1_24CollectiveEpilogueBwdGQAISA_fSD_Li256ELb0ELb0EEENS1_25SingleTileBwdLPTSchedulerILb0ELi128ELb0EEEEEEEEEvNT_6ParamsE$_ZN4cute5tupleIJiEEC2ERKi) ;  /* 0xffffbc6000007944 */ /* 0x022fea0003c3ffff */
[----:B------:R1:W5:Y:S01]  /*ed50*/  LDL R71, [R1+0x1680] ;  /* 0x0016800001477983 */ /* 0x0003620000100800 */
[----:B------:R-:W-:Y:S01]  /*ed60*/  IMAD.MOV.U32 R2, RZ, RZ, R6 ;  /* 0x000000ffff027224 */ /* 0x000fe200078e0006 */
[----:B------:R-:W-:Y:S02]  /*ed70*/  MOV R3, R13 ;  /* 0x0000000d00037202 */ /* 0x000fe40000000f00 */
[----:B------:R-:W-:-:S02]  /*ed80*/  MOV R10, 0xeda0 ;  /* 0x0000eda0000a7802 */ /* 0x000fc40000000f00 */
[----:B-1---5:R-:W-:Y:S05]  /*ed90*/  CALL.REL.NOINC `($_ZN7cutlass13device_kernelIN5flash19enable_sm80_to_sm89INS1_16FlashAttnBwdSm80INS1_25CollectiveMainloopBwdSm80ILi2ELi2EN4cute5tupleIJNS5_1CILi128EEES8_NS7_ILi64EEEEEENS_10bfloat16_tEfNS_4arch4Sm80ELb1ELb0ELb1ELb0ELb0ELb0ELb0ELb0ELi2ELi4ELi4ELi4ELb0EEENS1_24CollectiveEpilogueBwdGQAISA_fSD_Li256ELb0ELb0EEENS1_25SingleTileBwdLPTSchedulerILb0ELi128ELb0EEEEEEEEEvNT_6ParamsE$_ZN4cute5tupleIJiEEC2ERKi) ;  /* 0xffffbc1000007944 */ /* 0x022fea0003c3ffff */
[----:B------:R1:W5:Y:S01]  /*eda0*/  LDL R3, [R1+0x1684] ;  /* 0x0016840001037983 */ /* 0x0003620000100800 */
[----:B------:R-:W-:-:S03]  /*edb0*/  MOV R6, 0xedd0 ;  /* 0x0000edd000067802 */ /* 0x000fc60000000f00 */
[----:B-1---5:R-:W-:Y:S05]  /*edc0*/  CALL.REL.NOINC `($_ZN7cutlass13device_kernelIN5flash19enable_sm80_to_sm89INS1_16FlashAttnBwdSm80INS1_25CollectiveMainloopBwdSm80ILi2ELi2EN4cute5tupleIJNS5_1CILi128EEES8_NS7_ILi64EEEEEENS_10bfloat16_tEfNS_4arch4Sm80ELb1ELb0ELb1ELb0ELb0ELb0ELb0ELb0ELi2ELi4ELi4ELi4ELb0EEENS1_24CollectiveEpilogueBwdGQAISA_fSD_Li256ELb0ELb0EEENS1_25SingleTileBwdLPTSchedulerILb0ELi128ELb0EEEEEEEEEvNT_6ParamsE$_ZN4cute5tupleIJNS_1CILi0EEEiEEC2ERKS2_RKi) ;  /* 0xffffbaf000007944 */ /* 0x022fea0003c3ffff */
[----:B------:R1:W5:Y:S01]  /*edd0*/  LDL R72, [R1+0x1680] ;  /* 0x0016800001487983 */ /* 0x0003620000100800 */
[----:B------:R-:W-:Y:S01]  /*ede0*/  IMAD.MOV.U32 R3, RZ, RZ, R71 ;  /* 0x000000ffff037224 */ /* 0x000fe200078e0047 */
[----:B------:R-:W-:-:S02]  /*edf0*/  MOV R2, R11 ;  /* 0x0000000b00027202 */ /* 0x000fc40000000f00 */
[----:B------:R-:W-:Y:S02]  /*ee00*/  MOV R6, 0xee20 ;  /* 0x0000ee2000067802 */ /* 0x000fe40000000f00 */
[----:B-1---5:R-:W-:Y:S05]  /*ee10*/  CALL.REL.NOINC `($_ZN7cutlass13device_kernelIN5flash19enable_sm80_to_sm89INS1_16FlashAttnBwdSm80INS1_25CollectiveMainloopBwdSm80ILi2ELi2EN4cute5tupleIJNS5_1CILi128EEES8_NS7_ILi64EEEEEENS_10bfloat16_tEfNS_4arch4Sm80ELb1ELb0ELb1ELb0ELb0ELb0ELb0ELb0ELi2ELi4ELi4ELi4ELb0EEENS1_24CollectiveEpilogueBwdGQAISA_fSD_Li256ELb0ELb0EEENS1_25SingleTileBwdLPTSchedulerILb0ELi128ELb0EEEEEEEEEvNT_6ParamsE$_ZN4cute3eso3ESOILb0ELb1EJiNS_1CILi0EEEEEC2ERKiRKS3_) ;  /* 0xffff7f0000007944 */ /* 0x022fea0003c3ffff */
[----:B------:R2:W5:Y:S01]  /*ee20*/  LDL R10, [R1+0x1680] ;  /* 0x00168000010a7983 */ /* 0x0005620000100800 */
[----:B------:R-:W-:-:S03]  /*ee30*/  MOV R76, 0xee60 ;  /* 0x0000ee60004c7802 */ /* 0x000fc60000000f00 */
[----:B------:R2:W-:Y:S04]  /*ee40*/  STL [R1+0x1680], R72 ;  /* 0x0016804801007387 */ /* 0x0005e80000100800 */
[----:B-12--5:R-:W-:Y:S05]  /*ee50*/  CALL.REL.NOINC `($_ZN7cutlass13device_kernelIN5flash19enable_sm80_to_sm89INS1_16FlashAttnBwdSm80INS1_25CollectiveMainloopBwdSm80ILi2ELi2EN4cute5tupleIJNS5_1CILi128EEES8_NS7_ILi64EEEEEENS_10bfloat16_tEfNS_4arch4Sm80ELb1ELb0ELb1ELb0ELb0ELb0ELb0ELb0ELi2ELi4ELi4ELi4ELb0EEENS1_24CollectiveEpilogueBwdGQAISA_fSD_Li256ELb0ELb0EEENS1_25SingleTileBwdLPTSchedulerILb0ELi128ELb0EEEEEEEEEvNT_6ParamsE$_ZZN4cuteplIJiEJNS_1CILi0EEEiEEEDaRKNS_15ArithmeticTupleIJDpT_EEERKNS3_IJDpT0_EEEENKUlDpRKT_E_clIJiiEEEDaSH_) ;  /* 0x00000e5000007944 */ /* 0x026fea0003c00000 */
[----:B-----5:R-:W-:Y:S02]  /*ee60*/  MOV R8, R2 ;  /* 0x0000000200087202 */ /* 0x020fe40000000f00 */
[----:B------:R-:W-:Y:S02]  /*ee70*/  MOV R2, 0xee90 ;  /* 0x0000ee9000027802 */ /* 0x000fe40000000f00 */
[----:B-1----:R-:W-:Y:S05]  /*ee80*/  CALL.REL.NOINC `($_ZN7cutlass13device_kernelIN5flash19enable_sm80_to_sm89INS1_16FlashAttnBwdSm80INS1_25CollectiveMainloopBwdSm80ILi2ELi2EN4cute5tupleIJNS5_1CILi128EEES8_NS7_ILi64EEEEEENS_10bfloat16_tEfNS_4arch4Sm80ELb1ELb0ELb1ELb0ELb0ELb0ELb0ELb0ELi2ELi4ELi4ELi4ELb0EEENS1_24CollectiveEpilogueBwdGQAISA_fSD_Li256ELb0ELb0EEENS1_25SingleTileBwdLPTSchedulerILb0ELi128ELb0EEEEEEEEEvNT_6ParamsE$_ZZN4cute19as_arithmetic_tupleINS_15ArithmeticTupleIJiiEEEEEDaRKT_ENKUlRKT_E_clIiEEDaS8_) ;  /* 0xffffd1a000007944 */ /* 0x002fea0003c3ffff */
[----:B------:R-:W-:Y:S01]  /*ee90*/  IMAD.MOV.U32 R8, RZ, RZ, R3 ;  /* 0x000000ffff087224 */ /* 0x000fe200078e0003 */
[----:B------:R-:W-:Y:S02]  /*eea0*/  MOV R10, R6 ;  /* 0x00000006000a7202 */ /* 0x000fe40000000f00 */
[----:B------:R-:W-:Y:S02]  /*eeb0*/  MOV R2, 0xeed0 ;  /* 0x0000eed000027802 */ /* 0x000fe40000000f00 */
[----:B------:R-:W-:Y:S05]  /*eec0*/  CALL.REL.NOINC `($_ZN7cutlass13device_kernelIN5flash19enable_sm80_to_sm89INS1_16FlashAttnBwdSm80INS1_25CollectiveMainloopBwdSm80ILi2ELi2EN4cute5tupleIJNS5_1CILi128EEES8_NS7_ILi64EEEEEENS_10bfloat16_tEfNS_4arch4Sm80ELb1ELb0ELb1ELb0ELb0ELb0ELb0ELb0ELi2ELi4ELi4ELi4ELb0EEENS1_24CollectiveEpilogueBwdGQAISA_fSD_Li256ELb0ELb0EEENS1_25SingleTileBwdLPTSchedulerILb0ELi128ELb0EEEEEEEEEvNT_6ParamsE$_ZZN4cute19as_arithmetic_tupleINS_15ArithmeticTupleIJiiEEEEEDaRKT_ENKUlRKT_E_clIiEEDaS8_) ;  /* 0xffffd16000007944 */ /* 0x000fea0003c3ffff */
[----:B------:R1:W-:Y:S01]  /*eed0*/  STL [R1+0x1680], R6 ;  /* 0x0016800601007387 */ /* 0x0003e20000100800 */
[----:B------:R-:W-:-:S03]  /*eee0*/  MOV R76, 0xef00 ;  /* 0x0000ef00004c7802 */ /* 0x000fc60000000f00 */
[----:B-1----:R-:W-:Y:S05]  /*eef0*/  CALL.REL.NOINC `($_ZN7cutlass13device_kernelIN5flash19enable_sm80_to_sm89INS1_16FlashAttnBwdSm80INS1_25CollectiveMainloopBwdSm80ILi2ELi2EN4cute5tupleIJNS5_1CILi128EEES8_NS7_ILi64EEEEEENS_10bfloat16_tEfNS_4arch4Sm80ELb1ELb0ELb1ELb0ELb0ELb0ELb0ELb0ELi2ELi4ELi4ELi4ELb0EEENS1_24CollectiveEpilogueBwdGQAISA_fSD_Li256ELb0ELb0EEENS1_25SingleTileBwdLPTSchedulerILb0ELi128ELb0EEEEEEEEEvNT_6ParamsE$_ZZN4cute19as_arithmetic_tupleINS_15ArithmeticTupleIJiiEEEEEDaRKT_ENKUlDpRKT_E_clIJiiEEEDaS9_) ;  /* 0xffffd0b000007944 */ /* 0x002fea0003c3ffff */
[----:B-----5:R-:W-:Y:S02]  /*ef00*/  MOV R6, R2 ;  /* 0x0000000200067202 */ /* 0x020fe40000000f00 */
[----:B------:R-:W-:Y:S02]  /*ef10*/  MOV R2, 0xef30 ;  /* 0x0000ef3000027802 */ /* 0x000fe40000000f00 */
[----:B-1----:R-:W-:Y:S05]  /*ef20*/  CALL.REL.NOINC `($_ZN7cutlass13device_kernelIN5flash19enable_sm80_to_sm89INS1_16FlashAttnBwdSm80INS1_25CollectiveMainloopBwdSm80ILi2ELi2EN4cute5tupleIJNS5_1CILi128EEES8_NS7_ILi64EEEEEENS_10bfloat16_tEfNS_4arch4Sm80ELb1ELb0ELb1ELb0ELb0ELb0ELb0ELb0ELi2ELi4ELi4ELi4ELb0EEENS1_24CollectiveEpilogueBwdGQAISA_fSD_Li256ELb0ELb0EEENS1_25SingleTileBwdLPTSchedulerILb0ELi128ELb0EEEEEEEEEvNT_6ParamsE$_ZZN4cute14transform_leafINS_15ArithmeticTupleIJiiEEENS_8identityEEEDaRKT_OT0_ENKUlRKT_E_clIiEEDaSB_) ;  /* 0xffffcec000007944 */ /* 0x002fea0003c3ffff */
[----:B------:R-:W-:Y:S01]  /*ef30*/  IMAD.MOV.U32 R6, RZ, RZ, R3 ;  /* 0x000000ffff067224 */ /* 0x000fe200078e0003 */
[----:B------:R-:W-:Y:S02]  /*ef40*/  MOV R10, R8 ;  /* 0x00000008000a7202 */ /* 0x000fe40000000f00 */
[----:B------:R-:W-:-:S02]  /*ef50*/  MOV R2, 0xef70 ;  /* 0x0000ef7000027802 */ /* 0x000fc40000000f00 */
[----:B------:R-:W-:Y:S05]  /*ef60*/  CALL.REL.NOINC `($_ZN7cutlass13device_kernelIN5flash19enable_sm80_to_sm89INS1_16FlashAttnBwdSm80INS1_25CollectiveMainloopBwdSm80ILi2ELi2EN4cute5tupleIJNS5_1CILi128EEES8_NS7_ILi64EEEEEENS_10bfloat16_tEfNS_4arch4Sm80ELb1ELb0ELb1ELb0ELb0ELb0ELb0ELb0ELi2ELi4ELi4ELi4ELb0EEENS1_24CollectiveEpilogueBwdGQAISA_fSD_Li256ELb0ELb0EEENS1_25SingleTileBwdLPTSchedulerILb0ELi128ELb0EEEEEEEEEvNT_6ParamsE$_ZZN4cute14transform_leafINS_15ArithmeticTupleIJiiEEENS_8identityEEEDaRKT_OT0_ENKUlRKT_E_clIiEEDaSB_) ;  /* 0xffffce8000007944 */ /* 0x000fea0003c3ffff */
[----:B------:R1:W-:Y:S01]  /*ef70*/  STL [R1+0x1680], R8 ;  /* 0x0016800801007387 */ /* 0x0003e20000100800 */
[----:B------:R-:W-:-:S03]  /*ef80*/  MOV R6, 0xefa0 ;  /* 0x0000efa000067802 */ /* 0x000fc60000000f00 */
[----:B-1----:R-:W-:Y:S05]  /*ef90*/  CALL.REL.NOINC `($_ZN7cutlass13device_kernelIN5flash19enable_sm80_to_sm89INS1_16FlashAttnBwdSm80INS1_25CollectiveMainloopBwdSm80ILi2ELi2EN4cute5tupleIJNS5_1CILi128EEES8_NS7_ILi64EEEEEENS_10bfloat16_tEfNS_4arch4Sm80ELb1ELb0ELb1ELb0ELb0ELb0ELb0ELb0ELi2ELi4ELi4ELi4ELb0EEENS1_24CollectiveEpilogueBwdGQAISA_fSD_Li256ELb0ELb0EEENS1_25SingleTileBwdLPTSchedulerILb0ELi128ELb0EEEEEEEEEvNT_6ParamsE$_ZZN4cute9transformINS_15ArithmeticTupleIJiiEEEZNS_14transform_leafIS2_NS_8identityEEEDaRKT_OT0_EUlRKT_E_EEDaS7_S9_ENKUlDpSC_E_clIJiiEEEDaSE_) ;  /* 0x0000064000007944 */ /* 0x002fea0003c00000 */
[----:B------:R-:W-:Y:S02]  /*efa0*/  MOV R71, 0x0 ;  /* 0x0000000000477802 */ /* 0x000fe40000000f00 */
[----:B-----5:R-:W-:-:S02]  /*efb0*/  MOV R10, R2 ;  /* 0x00000002000a7202 */ /* 0x020fc40000000f00 */
[----:B------:R-:W-:Y:S01]  /*efc0*/  MOV R8, R3 ;  /* 0x0000000300087202 */ /* 0x000fe20000000f00 */
[----:B------:R-:W-:Y:S06]  /*efd0*/  RET.REL.NODEC R70 `(_ZN7cutlass13device_kernelIN5flash19enable_sm80_to_sm89INS1_16FlashAttnBwdSm80INS1_25CollectiveMainloopBwdSm80ILi2ELi2EN4cute5tupleIJNS5_1CILi128EEES8_NS7_ILi64EEEEEENS_10bfloat16_tEfNS_4arch4Sm80ELb1ELb0ELb1ELb0ELb0ELb0ELb0ELb0ELi2ELi4ELi4ELi4ELb0EEENS1_24CollectiveEpilogueBwdGQAISA_fSD_Li256ELb0ELb0EEENS1_25SingleTileBwdLPTSchedulerILb0ELi128ELb0EEEEEEEEEvNT_6ParamsE) ;  /* 0xffff102046007950 */ /* 0x000fec0003c3ffff */
        .type           $_ZN7cutlass13device_kernelIN5flash19enable_sm80_to_sm89INS1_16FlashAttnBwdSm80INS1_25CollectiveMainloopBwdSm80ILi2ELi2EN4cute5tupleIJNS5_1CILi128EEES8_NS7_ILi64EEEEEENS_10bfloat16_tEfNS_4arch4Sm80ELb1ELb0ELb1ELb0ELb0ELb0ELb0ELb0ELi2ELi4ELi4ELi4ELb0EEENS1_24CollectiveEpilogueBwdGQAISA_fSD_Li256ELb0ELb0EEENS1_25SingleTileBwdLPTSchedulerILb0ELi128ELb0EEEEEEEEEvNT_6ParamsE$_ZZN4cute7idx2crdINS_5tupleIJiiNS_1CILi0EEEEEENS1_IJNS1_IJNS2_ILi4EEENS2_ILi8EEEEEENS2_ILi2EEENS2_ILi1EEEEEEEEDaRKT_RKT0_ENKUlRKT_RKT0_E_clIiS8_EEDaSJ_SM_,@function
        .size           $_ZN7cutlass13device_kernelIN5flash19enable_sm80_to_sm89INS1_16FlashAttnBwdSm80INS1_25CollectiveMainloopBwdSm80ILi2ELi2EN4cute5tupleIJNS5_1CILi128EEES8_NS7_ILi64EEEEEENS_10bfloat16_tEfNS_4arch4Sm80ELb1ELb0ELb1ELb0ELb0ELb0ELb0ELb0ELi2ELi4ELi4ELi4ELb0EEENS1_24CollectiveEpilogueBwdGQAISA_fSD_Li256ELb0ELb0EEENS1_25SingleTileBwdLPTSchedulerILb0ELi128ELb0EEEEEEEEEvNT_6ParamsE$_ZZN4cute7idx2crdINS_5tupleIJiiNS_1CILi0EEEEEENS1_IJNS1_IJNS2_ILi4EEENS2_ILi8EEEEEENS2_ILi2EEENS2_ILi1EEEEEEEEDaRKT_RKT0_ENKUlRKT_RKT0_E_clIiS8_EEDaSJ_SM_,($_ZN7cutlass13device_kernelIN5flash19enable_sm80_to_sm89INS1_16FlashAttnBwdSm80INS1_25CollectiveMainloopBwdSm80ILi2ELi2EN4cute5tupleIJNS5_1CILi128EEES8_NS7_ILi64EEEEEENS_10bfloat16_tEfNS_4arch4Sm80ELb1ELb0ELb1ELb0ELb0ELb0ELb0ELb0ELi2ELi4ELi4ELi4ELb0EEENS1_24CollectiveEpilogueBwdGQAISA_fSD_Li256ELb0ELb0EEENS1_25SingleTileBwdLPTSchedulerILb0ELi128ELb0EEEEEEEEEvNT_6ParamsE$_ZZN4cute7idx2crdINS_5tupleIJiiNS_1CILi0EEEEEENS1_IJNS1_IJNS2_ILi4EEENS2_ILi8EEEEEES5_NS2_ILi1EEEEEEEEDaRKT_RKT0_ENKUlRKT_RKT0_E_clIiS5_EEDaSI_SL_ - $_ZN7cutlass13device_kernelIN5flash19enable_sm80_to_sm89INS1_16FlashAttnBwdSm80INS1_25CollectiveMainloopBwdSm80ILi2ELi2EN4cute5tupleIJNS5_1CILi128EEES8_NS7_ILi64EEEEEENS_10bfloat16_tEfNS_4arch4Sm80ELb1ELb0ELb1ELb0ELb0ELb0ELb0ELb0ELi2ELi4ELi4ELi4ELb0EEENS1_24CollectiveEpilogueBwdGQAISA_fSD_Li256ELb0ELb0EEENS1_25SingleTileBwdLPTSchedulerILb0ELi128ELb0EEEEEEEEEvNT_6ParamsE$_ZZN4cute7idx2crdINS_5tupleIJiiNS_1CILi0EEEEEENS1_IJNS1_IJNS2_ILi4EEENS2_ILi8EEEEEENS2_ILi2EEENS2_ILi1EEEEEEEEDaRKT_RKT0_ENKUlRKT_RKT0_E_clIiS8_EEDaSJ_SM_)
$_ZN7cutlass13device_kernelIN5flash19enable_sm80_to_sm89INS1_16FlashAttnBwdSm80INS1_25CollectiveMainloopBwdSm80ILi2ELi2EN4cute5tupleIJNS5_1CILi128EEES8_NS7_ILi64EEEEEENS_10bfloat16_tEfNS_4arch4Sm80ELb1ELb0ELb1ELb0ELb0ELb0ELb0ELb0ELi2ELi4ELi4ELi4ELb0EEENS1_24CollectiveEpilogueBwdGQAISA_fSD_Li256ELb0ELb0EEENS1_25SingleTileBwdLPTSchedulerILb0ELi128ELb0EEEEEEEEEvNT_6ParamsE$_ZZN4cute7idx2crdINS_5tupleIJiiNS_1CILi0EEEEEENS1_IJNS1_IJNS2_ILi4EEENS2_ILi8EEEEEENS2_ILi2EEENS2_ILi1EEEEEEEEDaRKT_RKT0_ENKUlRKT_RKT0_E_clIiS8_EEDaSJ_SM_:
[----:B------:R-:W-:Y:S02]  /*efe0*/  MOV R3, 0x0 ;  /* 0x0000000000037802 */ /* 0x000fe40000000f00 */
[----:B------:R-:W-:Y:S02]  /*eff0*/  MOV R6, R5 ;  /* 0x0000000500067202 */ /* 0x000fe40000000f00 */
[----:B------:R-:W-:Y:S05]  /*f000*/  RET.REL.NODEC R2 `(_ZN7cutlass13device_kernelIN5flash19enable_sm80_to_sm89INS1_16FlashAttnBwdSm80INS1_25CollectiveMainloopBwdSm80ILi2ELi2EN4cute5tupleIJNS5_1CILi128EEES8_NS7_ILi64EEEEEENS_10bfloat16_tEfNS_4arch4Sm80ELb1ELb0ELb1ELb0ELb0ELb0ELb0ELb0ELi2ELi4ELi4ELi4ELb0EEENS1_24CollectiveEpilogueBwdGQAISA_fSD_Li256ELb0ELb0EEENS1_25SingleTileBwdLPTSchedulerILb0ELi128ELb0EEEEEEEEEvNT_6ParamsE) ;  /* 0xffff0ff002007950 */ /* 0x000fea0003c3ffff */
        .type           $_ZN7cutlass13device_kernelIN5flash19enable_sm80_to_sm89INS1_16FlashAttnBwdSm80INS1_25CollectiveMainloopBwdSm80ILi2ELi2EN4cute5tupleIJNS5_1CILi128EEES8_NS7_ILi64EEEEEENS_10bfloat16_tEfNS_4arch4Sm80ELb1ELb0ELb1ELb0ELb0ELb0ELb0ELb0ELi2ELi4ELi4ELi4ELb0EEENS1_24CollectiveEpilogueBwdGQAISA_fSD_Li256ELb0ELb0EEENS1_25SingleTileBwdLPTSchedulerILb0ELi128ELb0EEEEEEEEEvNT_6ParamsE$_ZZN4cute7idx2crdINS_5tupleIJiiNS_1CILi0EEEEEENS1_IJNS1_IJNS2_ILi4EEENS2_ILi8EEEEEES5_NS2_ILi1EEEEEEEEDaRKT_RKT0_ENKUlRKT_RKT0_E_clIiS5_EEDaSI_SL_,@function
        .size           $_ZN7cutlass13device_kernelIN5flash19enable_sm80_to_sm89INS1_16FlashAttnBwdSm80INS1_25CollectiveMainloopBwdSm80ILi2ELi2EN4cute5tupleIJNS5_1CILi128EEES8_NS7_ILi64EEEEEENS_10bfloat16_tEfNS_4arch4Sm80ELb1ELb0ELb1ELb0ELb0ELb0ELb0ELb0ELi2ELi4ELi4ELi4ELb0EEENS1_24CollectiveEpilogueBwdGQAISA_fSD_Li256ELb0ELb0EEENS1_25SingleTileBwdLPTSchedulerILb0ELi128ELb0EEEEEEEEEvNT_6ParamsE$_ZZN4cute7idx2crdINS_5tupleIJiiNS_1CILi0EEEEEENS1_IJNS1_IJNS2_ILi4EEENS2_ILi8EEEEEES5_NS2_ILi1EEEEEEEEDaRKT_RKT0_ENKUlRKT_RKT0_E_clIiS5_EEDaSI_SL_,($_ZN7cutlass13device_kernelIN5flash19enable_sm80_to_sm89INS1_16FlashAttnBwdSm80INS1_25CollectiveMainloopBwdSm80ILi2ELi2EN4cute5tupleIJNS5_1CILi128EEES8_NS7_ILi64EEEEEENS_10bfloat16_tEfNS_4arch4Sm80ELb1ELb0ELb1ELb0ELb0ELb0ELb0ELb0ELi2ELi4ELi4ELi4ELb0EEENS1_24CollectiveEpilogueBwdGQAISA_fSD_Li256ELb0ELb0EEENS1_25SingleTileBwdLPTSchedulerILb0ELi128ELb0EEEEEEEEEvNT_6ParamsE$_ZZN4cute7idx2crdINS_5tupleIJiiNS_1CILi0EEEEEENS1_IJNS1_IJNS2_ILi4EEENS2_ILi8EEEEEES5_NS2_ILi1EEEEEEEEDaRKT_RKT0_ENKUlRKT_RKT0_E_clIiS7_EEDaSI_SL_ - $_ZN7cutlass13device_kernelIN5flash19enable_sm80_to_sm89INS1_16FlashAttnBwdSm80INS1_25CollectiveMainloopBwdSm80ILi2ELi2EN4cute5tupleIJNS5_1CILi128EEES8_NS7_ILi64EEEEEENS_10bfloat16_tEfNS_4arch4Sm80ELb1ELb0ELb1ELb0ELb0ELb0ELb0ELb0ELi2ELi4ELi4ELi4ELb0EEENS1_24CollectiveEpilogueBwdGQAISA_fSD_Li256ELb0ELb0EEENS1_25SingleTileBwdLPTSchedulerILb0ELi128ELb0EEEEEEEEEvNT_6ParamsE$_ZZN4cute7idx2crdINS_5tupleIJiiNS_1CILi0EEEEEENS1_IJNS1_IJNS2_ILi4EEENS2_ILi8EEEEEES5_NS2_ILi1EEEEEEEEDaRKT_RKT0_ENKUlRKT_RKT0_E_clIiS5_EEDaSI_SL_)
$_ZN7cutlass13device_kernelIN5flash19enable_sm80_to_sm89INS1_16FlashAttnBwdSm80INS1_25CollectiveMainloopBwdSm80ILi2ELi2EN4cute5tupleIJNS5_1CILi128EEES8_NS7_ILi64EEEEEENS_10bfloat16_tEfNS_4arch4Sm80ELb1ELb0ELb1ELb0ELb0ELb0ELb0ELb0ELi2ELi4ELi4ELi4ELb0EEENS1_24CollectiveEpilogueBwdGQAISA_fSD_Li256ELb0ELb0EEENS1_25SingleTileBwdLPTSchedulerILb0ELi128ELb0EEEEEEEEEvNT_6ParamsE$_ZZN4cute7idx2crdINS_5tupleIJiiNS_1CILi0EEEEEENS1_IJNS1_IJNS2_ILi4EEENS2_ILi8EEEEEES5_NS2_ILi1EEEEEEEEDaRKT_RKT0_ENKUlRKT_RKT0_E_clIiS5_EEDaSI_SL_:
[----:B------:R-:W-:Y:S02]  /*f010*/  MOV R3, 0x0 ;  /* 0x0000000000037802 */ /* 0x000fe40000000f00 */
[----:B------:R-:W-:Y:S02]  /*f020*/  MOV R6, R5 ;  /* 0x0000000500067202 */ /* 0x000fe40000000f00 */
[----:B------:R-:W-:Y:S05]  /*f030*/  RET.REL.NODEC R2 `(_ZN7cutlass13device_kernelIN5flash19enable_sm80_to_sm89INS1_16FlashAttnBwdSm80INS1_25CollectiveMainloopBwdSm80ILi2ELi2EN4cute5tupleIJNS5_1CILi128EEES8_NS7_ILi64EEEEEENS_10bfloat16_tEfNS_4arch4Sm80ELb1ELb0ELb1ELb0ELb0ELb0ELb0ELb0ELi2ELi4ELi4ELi4ELb0EEENS1_24CollectiveEpilogueBwdGQAISA_fSD_Li256ELb0ELb0EEENS1_25SingleTileBwdLPTSchedulerILb0ELi128ELb0EEEEEEEEEvNT_6ParamsE) ;  /* 0xffff0fc002007950 */ /* 0x000fea0003c3ffff */
        .type           $_ZN7cutlass13device_kernelIN5flash19enable_sm80_to_sm89INS1_16FlashAttnBwdSm80INS1_25CollectiveMainloopBwdSm80ILi2ELi2EN4cute5tupleIJNS5_1CILi128EEES8_NS7_ILi64EEEEEENS_10bfloat16_tEfNS_4arch4Sm80ELb1ELb0ELb1ELb0ELb0ELb0ELb0ELb0ELi2ELi4ELi4ELi4ELb0EEENS1_24CollectiveEpilogueBwdGQAISA_fSD_Li256ELb0ELb0EEENS1_25SingleTileBwdLPTSchedulerILb0ELi128ELb0EEEEEEEEEvNT_6ParamsE$_ZZN4cute7idx2crdINS_5tupleIJiiNS_1CILi0EEEEEENS1_IJNS1_IJNS2_ILi4EEENS2_ILi8EEEEEES5_NS2_ILi1EEEEEEEEDaRKT_RKT0_ENKUlRKT_RKT0_E_clIiS7_EEDaSI_SL_,@function
        .size           $_ZN7cutlass13device_kernelIN5flash19enable_sm80_to_sm89INS1_16FlashAttnBwdSm80INS1_25CollectiveMainloopBwdSm80ILi2ELi2EN4cute5tupleIJNS5_1CILi128EEES8_NS7_ILi64EEEEEENS_10bfloat16_tEfNS_4arch4Sm80ELb1ELb0ELb1ELb0ELb0ELb0ELb0ELb0ELi2ELi4ELi4ELi4ELb0EEENS1_24CollectiveEpilogueBwdGQAISA_fSD_Li256ELb0ELb0EEENS1_25SingleTileBwdLPTSchedulerILb0ELi128ELb0EEEEEEEEEvNT_6ParamsE$_ZZN4cute7idx2crdINS_5tupleIJiiNS_1CILi0EEEEEENS1_IJNS1_IJNS2_ILi4EEENS2_ILi8EEEEEES5_NS2_ILi1EEEEEEEEDaRKT_RKT0_ENKUlRKT_RKT0_E_clIiS7_EEDaSI_SL_,($_ZN7cutlass13device_kernelIN5flash19enable_sm80_to_sm89INS1_16FlashAttnBwdSm80INS1_25CollectiveMainloopBwdSm80ILi2ELi2EN4cute5tupleIJNS5_1CILi128EEES8_NS7_ILi64EEEEEENS_10bfloat16_tEfNS_4arch4Sm80ELb1ELb0ELb1ELb0ELb0ELb0ELb0ELb0ELi2ELi4ELi4ELi4ELb0EEENS1_24CollectiveEpilogueBwdGQAISA_fSD_Li256ELb0ELb0EEENS1_25SingleTileBwdLPTSchedulerILb0ELi128ELb0EEEEEEEEEvNT_6ParamsE$_ZZN4cute7idx2crdIiNS_5tupleIJNS_1CILi32EEENS2_ILi4EEENS2_ILi2EEENS2_ILi1EEEEEENS1_IJS6_S3_NS2_ILi128EEENS2_ILi0EEEEEEEEDaRKT_RKT0_RKT1_ENKUlRKT_RKT0_E_clIS3_S6_EEDaSM_SP_ - $_ZN7cutlass13device_kernelIN5flash19enable_sm80_to_sm89INS1_16FlashAttnBwdSm80INS1_25CollectiveMainloopBwdSm80ILi2ELi2EN4cute5tupleIJNS5_1CILi128EEES8_NS7_ILi64EEEEEENS_10bfloat16_tEfNS_4arch4Sm80ELb1ELb0ELb1ELb0ELb0ELb0ELb0ELb0ELi2ELi4ELi4ELi4ELb0EEENS1_24CollectiveEpilogueBwdGQAISA_fSD_Li256ELb0ELb0EEENS1_25SingleTileBwdLPTSchedulerILb0ELi128ELb0EEEEEEEEEvNT_6ParamsE$_ZZN4cute7idx2crdINS_5tupleIJiiNS_1CILi0EEEEEENS1_IJNS1_IJNS2_ILi4EEENS2_ILi8EEEEEES5_NS2_ILi1EEEEEEEEDaRKT_RKT0_ENKUlRKT_RKT0_E_clIiS7_EEDaSI_SL_)
$_ZN7cutlass13device_kernelIN5flash19enable_sm80_to_sm89INS1_16FlashAttnBwdSm80INS1_25CollectiveMainloopBwdSm80ILi2ELi2EN4cute5tupleIJNS5_1CILi128EEES8_NS7_ILi64EEEEEENS_10bfloat16_tEfNS_4arch4Sm80ELb1ELb0ELb1ELb0ELb0ELb0ELb0ELb0ELi2ELi4ELi4ELi4ELb0EEENS1_24CollectiveEpilogueBwdGQAISA_fSD_Li256ELb0ELb0EEENS1_25SingleTileBwdLPTSchedulerILb0ELi128ELb0EEEEEEEEEvNT_6ParamsE$_ZZN4cute7idx2crdINS_5tupleIJiiNS_1CILi0EEEEEENS1_IJNS1_IJNS2_ILi4EEENS2_ILi8EEEEEES5_NS2_ILi1EEEEEEEEDaRKT_RKT0_ENKUlRKT_RKT0_E_clIiS7_EEDaSI_SL_:
        /* <DEDUP_REMOVED lines=62> */
[----:B-----5:R-:W-:Y:S01]  /*f420*/  IMAD.MOV.U32 R10, RZ, RZ, R2 ;  /* 0x000000ffff0a7224 */ /* 0x020fe200078e0002 */
[----:B------:R-:W-:Y:S01]  /*f430*/  MOV R2, R70 ;  /* 0x0000004600027202 */ /* 0x000fe20000000f00 */
[----:B------:R-:W-:Y:S01]  /*f440*/  IMAD.MOV.U32 R8, RZ, RZ, R3 ;  /* 0x000000ffff087224 */ /* 0x000fe200078e0003 */
[----:B------:R-:W-:-:S04]  /*f450*/  MOV R3, 0x0 ;  /* 0x0000000000037802 */ /* 0x000fc80000000f00 */
[----:B------:R-:W-:Y:S05]  /*f460*/  RET.REL.NODEC R2 `(_ZN7cutlass13device_kernelIN5flash19enable_sm80_to_sm89INS1_16FlashAttnBwdSm80INS1_25CollectiveMainloopBwdSm80ILi2ELi2EN4cute5tupleIJNS5_1CILi128EEES8_NS7_ILi64EEEEEENS_10bfloat16_tEfNS_4arch4Sm80ELb1ELb0ELb1ELb0ELb0ELb0ELb0ELb0ELi2ELi4ELi4ELi4ELb0EEENS1_24CollectiveEpilogueBwdGQAISA_fSD_Li256ELb0ELb0EEENS1_25SingleTileBwdLPTSchedulerILb0ELi128ELb0EEEEEEEEEvNT_6ParamsE) ;  /* 0xffff0b9002007950 */ /* 0x000fea0003c3ffff */
        .type           $_ZN7cutlass13device_kernelIN5flash19enable_sm80_to_sm89INS1_16FlashAttnBwdSm80INS1_25CollectiveMainloopBwdSm80ILi2ELi2EN4cute5tupleIJNS5_1CILi128EEES8_NS7_ILi64EEEEEENS_10bfloat16_tEfNS_4arch4Sm80ELb1ELb0ELb1ELb0ELb0ELb0ELb0ELb0ELi2ELi4ELi4ELi4ELb0EEENS1_24CollectiveEpilogueBwdGQAISA_fSD_Li256ELb0ELb0EEENS1_25SingleTileBwdLPTSchedulerILb0ELi128ELb0EEEEEEEEEvNT_6ParamsE$_ZZN4cute7idx2crdIiNS_5tupleIJNS_1CILi32EEENS2_ILi4EEENS2_ILi2EEENS2_ILi1EEEEEENS1_IJS6_S3_NS2_ILi128EEENS2_ILi0EEEEEEEEDaRKT_RKT0_RKT1_ENKUlRKT_RKT0_E_clIS3_S6_EEDaSM_SP_,@function
        .size           $_ZN7cutlass13device_kernelIN5flash19enable_sm80_to_sm89INS1_16FlashAttnBwdSm80INS1_25CollectiveMainloopBwdSm80ILi2ELi2EN4cute5tupleIJNS5_1CILi128EEES8_NS7_ILi64EEEEEENS_10bfloat16_tEfNS_4arch4Sm80ELb1ELb0ELb1ELb0ELb0ELb0ELb0ELb0ELi2ELi4ELi4ELi4ELb0EEENS1_24CollectiveEpilogueBwdGQAISA_fSD_Li256ELb0ELb0EEENS1_25SingleTileBwdLPTSchedulerILb0ELi128ELb0EEEEEEEEEvNT_6ParamsE$_ZZN4cute7idx2crdIiNS_5tupleIJNS_1CILi32EEENS2_ILi4EEENS2_ILi2EEENS2_ILi1EEEEEENS1_IJS6_S3_NS2_ILi128EEENS2_ILi0EEEEEEEEDaRKT_RKT0_RKT1_ENKUlRKT_RKT0_E_clIS3_S6_EEDaSM_SP_,($_ZN7cutlass13device_kernelIN5flash19enable_sm80_to_sm89INS1_16FlashAttnBwdSm80INS1_25CollectiveMainloopBwdSm80ILi2ELi2EN4cute5tupleIJNS5_1CILi128EEES8_NS7_ILi64EEEEEENS_10bfloat16_tEfNS_4arch4Sm80ELb1ELb0ELb1ELb0ELb0ELb0ELb0ELb0ELi2ELi4ELi4ELi4ELb0EEENS1_24CollectiveEpilogueBwdGQAISA_fSD_Li256ELb0ELb0EEENS1_25SingleTileBwdLPTSchedulerILb0ELi128ELb0EEEEEEEEEvNT_6ParamsE$_ZZN4cute7idx2crdIiNS_5tupleIJNS_1CILi32EEENS2_ILi4EEENS2_ILi2EEENS2_ILi1EEEEEENS1_IJS6_S3_NS2_ILi128EEENS2_ILi0EEEEEEEEDaRKT_RKT0_RKT1_ENKUlRKT_RKT0_E_clIS4_S3_EEDaSM_SP_ - $_ZN7cutlass13device_kernelIN5flash19enable_sm80_to_sm89INS1_16FlashAttnBwdSm80INS1_25CollectiveMainloopBwdSm80ILi2ELi2EN4cute5tupleIJNS5_1CILi128EEES8_NS7_ILi64EEEEEENS_10bfloat16_tEfNS_4arch4Sm80ELb1ELb0ELb1ELb0ELb0ELb0ELb0ELb0ELi2ELi4ELi4ELi4ELb0EEENS1_24CollectiveEpilogueBwdGQAISA_fSD_Li256ELb0ELb0EEENS1_25SingleTileBwdLPTSchedulerILb0ELi128ELb0EEEEEEEEEvNT_6ParamsE$_ZZN4cute7idx2crdIiNS_5tupleIJNS_1CILi32EEENS2_ILi4EEENS2_ILi2EEENS2_ILi1EEEEEENS1_IJS6_S3_NS2_ILi128EEENS2_ILi0EEEEEEEEDaRKT_RKT0_RKT1_ENKUlRKT_RKT0_E_clIS3_S6_EEDaSM_SP_)
$_ZN7cutlass13device_kernelIN5flash19enable_sm80_to_sm89INS1_16FlashAttnBwdSm80INS1_25CollectiveMainloopBwdSm80ILi2ELi2EN4cute5tupleIJNS5_1CILi128EEES8_NS7_ILi64EEEEEENS_10bfloat16_tEfNS_4arch4Sm80ELb1ELb0ELb1ELb0ELb0ELb0ELb0ELb0ELi2ELi4ELi4ELi4ELb0EEENS1_24CollectiveEpilogueBwdGQAISA_fSD_Li256ELb0ELb0EEENS1_25SingleTileBwdLPTSchedulerILb0ELi128ELb0EEEEEEEEEvNT_6ParamsE$_ZZN4cute7idx2crdIiNS_5tupleIJNS_1CILi32EEENS2_ILi4EEENS2_ILi2EEENS2_ILi1EEEEEENS1_IJS6_S3_NS2_ILi128EEENS2_ILi0EEEEEEEEDaRKT_RKT0_RKT1_ENKUlRKT_RKT0_E_clIS3_S6_EEDaSM_SP_:
[----:B------:R-:W-:Y:S01]  /*f470*/  SHF.R.S32.HI R3, RZ, 0x1f, R2 ;  /* 0x0000001fff037819 */ /* 0x000fe20000011402 */
[----:B------:R-:W-:-:S03]  /*f480*/  IMAD.MOV.U32 R5, RZ, RZ, 0x0 ;  /* 0x00000000ff057424 */ /* 0x000fc600078e00ff */
[----:B------:R-:W-:-:S04]  /*f490*/  LEA.HI R3, R3, R2, RZ, 0x5 ;  /* 0x0000000203037211 */ /* 0x000fc800078f28ff */
[----:B------:R-:W-:-:S05]  /*f4a0*/  LOP3.LUT R3, R3, 0xffffffe0, RZ, 0xc0, !PT ;  /* 0xffffffe003037812 */ /* 0x000fca00078ec0ff */
[----:B------:R-:W-:Y:S01]  /*f4b0*/  IMAD.IADD R8, R2, 0x1, -R3 ;  /* 0x0000000102087824 */ /* 0x000fe200078e0a03 */
[----:B------:R-:W-:Y:S06]  /*f4c0*/  RET.REL.NODEC R4 `(_ZN7cutlass13device_kernelIN5flash19enable_sm80_to_sm89INS1_16FlashAttnBwdSm80INS1_25CollectiveMainloopBwdSm80ILi2ELi2EN4cute5tupleIJNS5_1CILi128EEES8_NS7_ILi64EEEEEENS_10bfloat16_tEfNS_4arch4Sm80ELb1ELb0ELb1ELb0ELb0ELb0ELb0ELb0ELi2ELi4ELi4ELi4ELb0EEENS1_24CollectiveEpilogueBwdGQAISA_fSD_Li256ELb0ELb0EEENS1_25SingleTileBwdLPTSchedulerILb0ELi128ELb0EEEEEEEEEvNT_6ParamsE) ;  /* 0xffff0b3004007950 */ /* 0x000fec0003c3ffff */
        .type           $_ZN7cutlass13device_kernelIN5flash19enable_sm80_to_sm89INS1_16FlashAttnBwdSm80INS1_25CollectiveMainloopBwdSm80ILi2ELi2EN4cute5tupleIJNS5_1CILi128EEES8_NS7_ILi64EEEEEENS_10bfloat16_tEfNS_4arch4Sm80ELb1ELb0ELb1ELb0ELb0ELb0ELb0ELb0ELi2ELi4ELi4ELi4ELb0EEENS1_24CollectiveEpilogueBwdGQAISA_fSD_Li256ELb0ELb0EEENS1_25SingleTileBwdLPTSchedulerILb0ELi128ELb0EEEEEEEEEvNT_6ParamsE$_ZZN4cute7idx2crdIiNS_5tupleIJNS_1CILi32EEENS2_ILi4EEENS2_ILi2EEENS2_ILi1EEEEEENS1_IJS6_S3_NS2_ILi128EEENS2_ILi0EEEEEEEEDaRKT_RKT0_RKT1_ENKUlRKT_RKT0_E_clIS4_S3_EEDaSM_SP_,@function
        .size           $_ZN7cutlass13device_kernelIN5flash19enable_sm80_to_sm89INS1_16FlashAttnBwdSm80INS1_25CollectiveMainloopBwdSm80ILi2ELi2EN4cute5tupleIJNS5_1CILi128EEES8_NS7_ILi64EEEEEENS_10bfloat16_tEfNS_4arch4Sm80ELb1ELb0ELb1ELb0ELb0ELb0ELb0ELb0ELi2ELi4ELi4ELi4ELb0EEENS1_24CollectiveEpilogueBwdGQAISA_fSD_Li256ELb0ELb0EEENS1_25SingleTileBwdLPTSchedulerILb0ELi128ELb0EEEEEEEEEvNT_6ParamsE$_ZZN4cute7idx2crdIiNS_5tupleIJNS_1CILi32EEENS2_ILi4EEENS2_ILi2EEENS2_ILi1EEEEEENS1_IJS6_S3_NS2_ILi128EEENS2_ILi0EEEEEEEEDaRKT_RKT0_RKT1_ENKUlRKT_RKT0_E_clIS4_S3_EEDaSM_SP_,($_ZN7cutlass13device_kernelIN5flash19enable_sm80_to_sm89INS1_16FlashAttnBwdSm80INS1_25CollectiveMainloopBwdSm80ILi2ELi2EN4cute5tupleIJNS5_1CILi128EEES8_NS7_ILi64EEEEEENS_10bfloat16_tEfNS_4arch4Sm80ELb1ELb0ELb1ELb0ELb0ELb0ELb0ELb0ELi2ELi4ELi4ELi4ELb0EEENS1_24CollectiveEpilogueBwdGQAISA_fSD_Li256ELb0ELb0EEENS1_25SingleTileBwdLPTSchedulerILb0ELi128ELb0EEEEEEEEEvNT_6ParamsE$_ZZN4cute7idx2crdIiNS_5tupleIJNS_1CILi32EEENS2_ILi4EEENS2_ILi2EEENS2_ILi1EEEEEENS1_IJS6_S3_NS2_ILi128EEENS2_ILi0EEEEEEEEDaRKT_RKT0_RKT1_ENKUlRKT_RKT0_E_clIS5_S8_EEDaSM_SP_ - $_ZN7cutlass13device_kernelIN5flash19enable_sm80_to_sm89INS1_16FlashAttnBwdSm80INS1_25CollectiveMainloopBwdSm80ILi2ELi2EN4cute5tupleIJNS5_1CILi128EEES8_NS7_ILi64EEEEEENS_10bfloat16_tEfNS_4arch4Sm80ELb1ELb0ELb1ELb0ELb0ELb0ELb0ELb0ELi2ELi4ELi4ELi4ELb0EEENS1_24CollectiveEpilogueBwdGQAISA_fSD_Li256ELb0ELb0EEENS1_25SingleTileBwdLPTSchedulerILb0ELi128ELb0EEEEEEEEEvNT_6ParamsE$_ZZN4cute7idx2crdIiNS_5tupleIJNS_1CILi32EEENS2_ILi4EEENS2_ILi2EEENS2_ILi1EEEEEENS1_IJS6_S3_NS2_ILi128EEENS2_ILi0EEEEEEEEDaRKT_RKT0_RKT1_ENKUlRKT_RKT0_E_clIS4_S3_EEDaSM_SP_)
$_ZN7cutlass13device_kernelIN5flash19enable_sm80_to_sm89INS1_16FlashAttnBwdSm80INS1_25CollectiveMainloopBwdSm80ILi2ELi2EN4cute5tupleIJNS5_1CILi128EEES8_NS7_ILi64EEEEEENS_10bfloat16_tEfNS_4arch4Sm80ELb1ELb0ELb1ELb0ELb0ELb0ELb0ELb0ELi2ELi4ELi4ELi4ELb0EEENS1_24CollectiveEpilogueBwdGQAISA_fSD_Li256ELb0ELb0EEENS1_25SingleTileBwdLPTSchedulerILb0ELi128ELb0EEEEEEEEEvNT_6ParamsE$_ZZN4cute7idx2crdIiNS_5tupleIJNS_1CILi32EEENS2_ILi4EEENS2_ILi2EEENS2_ILi1EEEEEENS1_IJS6_S3_NS2_ILi128EEENS2_ILi0EEEEEEEEDaRKT_RKT0_RKT1_ENKUlRKT_RKT0_E_clIS4_S3_EEDaSM_SP_:
        /* <DEDUP_REMOVED lines=8> */
[----:B------:R-:W-:Y:S06]  /*f550*/  RET.REL.NODEC R4 `(_ZN7cutlass13device_kernelIN5flash19enable_sm80_to_sm89INS1_16FlashAttnBwdSm80INS1_25CollectiveMainloopBwdSm80ILi2ELi2EN4cute5tupleIJNS5_1CILi128EEES8_NS7_ILi64EEEEEENS_10bfloat16_tEfNS_4arch4Sm80ELb1ELb0ELb1ELb0ELb0ELb0ELb0ELb0ELi2ELi4ELi4ELi4ELb0EEENS1_24CollectiveEpilogueBwdGQAISA_fSD_Li256ELb0ELb0EEENS1_25SingleTileBwdLPTSchedulerILb0ELi128ELb0EEEEEEEEEvNT_6ParamsE) ;  /* 0xffff0aa004007950 */ /* 0x000fec0003c3ffff */
        .type           $_ZN7cutlass13device_kernelIN5flash19enable_sm80_to_sm89INS1_16FlashAttnBwdSm80INS1_25CollectiveMainloopBwdSm80ILi2ELi2EN4cute5tupleIJNS5_1CILi128EEES8_NS7_ILi64EEEEEENS_10bfloat16_tEfNS_4arch4Sm80ELb1ELb0ELb1ELb0ELb0ELb0ELb0ELb0ELi2ELi4ELi4ELi4ELb0EEENS1_24CollectiveEpilogueBwdGQAISA_fSD_Li256ELb0ELb0EEENS1_25SingleTileBwdLPTSchedulerILb0ELi128ELb0EEEEEEEEEvNT_6ParamsE$_ZZN4cute7idx2crdIiNS_5tupleIJNS_1CILi32EEENS2_ILi4EEENS2_ILi2EEENS2_ILi1EEEEEENS1_IJS6_S3_NS2_ILi128EEENS2_ILi0EEEEEEEEDaRKT_RKT0_RKT1_ENKUlRKT_RKT0_E_clIS5_S8_EEDaSM_SP_,@function
        .size           $_ZN7cutlass13device_kernelIN5flash19enable_sm80_to_sm89INS1_16FlashAttnBwdSm80INS1_25CollectiveMainloopBwdSm80ILi2ELi2EN4cute5tupleIJNS5_1CILi128EEES8_NS7_ILi64EEEEEENS_10bfloat16_tEfNS_4arch4Sm80ELb1ELb0ELb1ELb0ELb0ELb0ELb0ELb0ELi2ELi4ELi4ELi4ELb0EEENS1_24CollectiveEpilogueBwdGQAISA_fSD_Li256ELb0ELb0EEENS1_25SingleTileBwdLPTSchedulerILb0ELi128ELb0EEEEEEEEEvNT_6ParamsE$_ZZN4cute7idx2crdIiNS_5tupleIJNS_1CILi32EEENS2_ILi4EEENS2_ILi2EEENS2_ILi1EEEEEENS1_IJS6_S3_NS2_ILi128EEENS2_ILi0EEEEEEEEDaRKT_RKT0_RKT1_ENKUlRKT_RKT0_E_clIS5_S8_EEDaSM_SP_,($_ZN7cutlass13device_kernelIN5flash19enable_sm80_to_sm89INS1_16FlashAttnBwdSm80INS1_25CollectiveMainloopBwdSm80ILi2ELi2EN4cute5tupleIJNS5_1CILi128EEES8_NS7_ILi64EEEEEENS_10bfloat16_tEfNS_4arch4Sm80ELb1ELb0ELb1ELb0ELb0ELb0ELb0ELb0ELi2ELi4ELi4ELi4ELb0EEENS1_24CollectiveEpilogueBwdGQAISA_fSD_Li256ELb0ELb0EEENS1_25SingleTileBwdLPTSchedulerILb0ELi128ELb0EEEEEEEEEvNT_6ParamsE$_ZZN4cute9transformINS_15ArithmeticTupleIJiiEEEZNS_14transform_leafIS2_NS_8identityEEEDaRKT_OT0_EUlRKT_E_EEDaS7_S9_ENKUlDpSC_E_clIJiiEEEDaSE_ - $_ZN7cutlass13device_kernelIN5flash19enable_sm80_to_sm89INS1_16FlashAttnBwdSm80INS1_25CollectiveMainloopBwdSm80ILi2ELi2EN4cute5tupleIJNS5_1CILi128EEES8_NS7_ILi64EEEEEENS_10bfloat16_tEfNS_4arch4Sm80ELb1ELb0ELb1ELb0ELb0ELb0ELb0ELb0ELi2ELi4ELi4ELi4ELb0EEENS1_24CollectiveEpilogueBwdGQAISA_fSD_Li256ELb0ELb0EEENS1_25SingleTileBwdLPTSchedulerILb0ELi128ELb0EEEEEEEEEvNT_6ParamsE$_ZZN4cute7idx2crdIiNS_5tupleIJNS_1CILi32EEENS2_ILi4EEENS2_ILi2EEENS2_ILi1EEEEEENS1_IJS6_S3_NS2_ILi128EEENS2_ILi0EEEEEEEEDaRKT_RKT0_RKT1_ENKUlRKT_RKT0_E_clIS5_S8_EEDaSM_SP_)
$_ZN7cutlass13device_kernelIN5flash19enable_sm80_to_sm89INS1_16FlashAttnBwdSm80INS1_25CollectiveMainloopBwdSm80ILi2ELi2EN4cute5tupleIJNS5_1CILi128EEES8_NS7_ILi64EEEEEENS_10bfloat16_tEfNS_4arch4Sm80ELb1ELb0ELb1ELb0ELb0ELb0ELb0ELb0ELi2ELi4ELi4ELi4ELb0EEENS1_24CollectiveEpilogueBwdGQAISA_fSD_Li256ELb0ELb0EEENS1_25SingleTileBwdLPTSchedulerILb0ELi128ELb0EEEEEEEEEvNT_6ParamsE$_ZZN4cute7idx2crdIiNS_5tupleIJNS_1CILi32EEENS2_ILi4EEENS2_ILi2EEENS2_ILi1EEEEEENS1_IJS6_S3_NS2_ILi128EEENS2_ILi0EEEEEEEEDaRKT_RKT0_RKT1_ENKUlRKT_RKT0_E_clIS5_S8_EEDaSM_SP_:
[----:B------:R-:W-:Y:S01]  /*f560*/  SHF.R.S32.HI R3, RZ, 0x1f, R2 ;  /* 0x0000001fff037819 */ /* 0x000fe20000011402 */
[----:B------:R-:W-:-:S03]  /*f570*/  IMAD.MOV.U32 R5, RZ, RZ, 0x0 ;  /* 0x00000000ff057424 */ /* 0x000fc600078e00ff */
[----:B------:R-:W-:-:S04]  /*f580*/  LEA.HI R2, R3, R2, RZ, 0x7 ;  /* 0x0000000203027211 */ /* 0x000fc800078f38ff */
[----:B------:R-:W-:-:S04]  /*f590*/  SHF.R.S32.HI R3, RZ, 0x7, R2 ;  /* 0x00000007ff037819 */ /* 0x000fc80000011402 */
[----:B------:R-:W-:-:S04]  /*f5a0*/  LEA.HI R2, R2, R3, RZ, 0x1 ;  /* 0x0000000302027211 */ /* 0x000fc800078f08ff */
[----:B------:R-:W-:-:S05]  /*f5b0*/  LOP3.LUT R2, R2, 0xfffffffe, RZ, 0xc0, !PT ;  /* 0xfffffffe02027812 */ /* 0x000fca00078ec0ff */
[----:B------:R-:W-:Y:S01]  /*f5c0*/  IMAD.IADD R2, R3, 0x1, -R2 ;  /* 0x0000000103027824 */ /* 0x000fe200078e0a02 */
[----:B------:R-:W-:Y:S06]  /*f5d0*/  RET.REL.NODEC R4 `(_ZN7cutlass13device_kernelIN5flash19enable_sm80_to_sm89INS1_16FlashAttnBwdSm80INS1_25CollectiveMainloopBwdSm80ILi2ELi2EN4cute5tupleIJNS5_1CILi128EEES8_NS7_ILi64EEEEEENS_10bfloat16_tEfNS_4arch4Sm80ELb1ELb0ELb1ELb0ELb0ELb0ELb0ELb0ELi2ELi4ELi4ELi4ELb0EEENS1_24CollectiveEpilogueBwdGQAISA_fSD_Li256ELb0ELb0EEENS1_25SingleTileBwdLPTSchedulerILb0ELi128ELb0EEEEEEEEEvNT_6ParamsE) ;  /* 0xffff0a2004007950 */ /* 0x000fec0003c3ffff */
        .type           $_ZN7cutlass13device_kernelIN5flash19enable_sm80_to_sm89INS1_16FlashAttnBwdSm80INS1_25CollectiveMainloopBwdSm80ILi2ELi2EN4cute5tupleIJNS5_1CILi128EEES8_NS7_ILi64EEEEEENS_10bfloat16_tEfNS_4arch4Sm80ELb1ELb0ELb1ELb0ELb0ELb0ELb0ELb0ELi2ELi4ELi4ELi4ELb0EEENS1_24CollectiveEpilogueBwdGQAISA_fSD_Li256ELb0ELb0EEENS1_25SingleTileBwdLPTSchedulerILb0ELi128ELb0EEEEEEEEEvNT_6ParamsE$_ZZN4cute9transformINS_15ArithmeticTupleIJiiEEEZNS_14transform_leafIS2_NS_8identityEEEDaRKT_OT0_EUlRKT_E_EEDaS7_S9_ENKUlDpSC_E_clIJiiEEEDaSE_,@function
        .size           $_ZN7cutlass13device_kernelIN5flash19enable_sm80_to_sm89INS1_16FlashAttnBwdSm80INS1_25CollectiveMainloopBwdSm80ILi2ELi2EN4cute5tupleIJNS5_1CILi128EEES8_NS7_ILi64EEEEEENS_10bfloat16_tEfNS_4arch4Sm80ELb1ELb0ELb1ELb0ELb0ELb0ELb0ELb0ELi2ELi4ELi4ELi4ELb0EEENS1_24CollectiveEpilogueBwdGQAISA_fSD_Li256ELb0ELb0EEENS1_25SingleTileBwdLPTSchedulerILb0ELi128ELb0EEEEEEEEEvNT_6ParamsE$_ZZN4cute9transformINS_15ArithmeticTupleIJiiEEEZNS_14transform_leafIS2_NS_8identityEEEDaRKT_OT0_EUlRKT_E_EEDaS7_S9_ENKUlDpSC_E_clIJiiEEEDaSE_,($_ZN7cutlass13device_kernelIN5flash19enable_sm80_to_sm89INS1_16FlashAttnBwdSm80INS1_25CollectiveMainloopBwdSm80ILi2ELi2EN4cute5tupleIJNS5_1CILi128EEES8_NS7_ILi64EEEEEENS_10bfloat16_tEfNS_4arch4Sm80ELb1ELb0ELb1ELb0ELb0ELb0ELb0ELb0ELi2ELi4ELi4ELi4ELb0EEENS1_24CollectiveEpilogueBwdGQAISA_fSD_Li256ELb0ELb0EEENS1_25SingleTileBwdLPTSchedulerILb0ELi128ELb0EEEEEEEEEvNT_6ParamsE$_ZZN4cute9transformINS_5tupleIJNS_1CILi32EEENS2_ILi4EEENS2_ILi2EEENS2_ILi1EEEEEENS1_IJS6_S3_NS2_ILi128EEENS2_ILi0EEEEEEZNS_7idx2crdIiS7_SA_EEDaRKT_RKT0_RKT1_EUlRKT_RKT0_E_EEDaSE_SH_OSI_ENKUlDpSN_E_clIJiiiS9_EEEDaST_ - $_ZN7cutlass13device_kernelIN5flash19enable_sm80_to_sm89INS1_16FlashAttnBwdSm80INS1_25CollectiveMainloopBwdSm80ILi2ELi2EN4cute5tupleIJNS5_1CILi128EEES8_NS7_ILi64EEEEEENS_10bfloat16_tEfNS_4arch4Sm80ELb1ELb0ELb1ELb0ELb0ELb0ELb0ELb0ELi2ELi4ELi4ELi4ELb0EEENS1_24CollectiveEpilogueBwdGQAISA_fSD_Li256ELb0ELb0EEENS1_25SingleTileBwdLPTSchedulerILb0ELi128ELb0EEEEEEEEEvNT_6ParamsE$_ZZN4cute9transformINS_15ArithmeticTupleIJiiEEEZNS_14transform_leafIS2_NS_8identityEEEDaRKT_OT0_EUlRKT_E_EEDaS7_S9_ENKUlDpSC_E_clIJiiEEEDaSE_)
$_ZN7cutlass13device_kernelIN5flash19enable_sm80_to_sm89INS1_16FlashAttnBwdSm80INS1_25CollectiveMainloopBwdSm80ILi2ELi2EN4cute5tupleIJNS5_1CILi128EEES8_NS7_ILi64EEEEEENS_10bfloat16_tEfNS_4arch4Sm80ELb1ELb0ELb1ELb0ELb0ELb0ELb0ELb0ELi2ELi4ELi4ELi4ELb0EEENS1_24CollectiveEpilogueBwdGQAISA_fSD_Li256ELb0ELb0EEENS1_25SingleTileBwdLPTSchedulerILb0ELi128ELb0EEEEEEEEEvNT_6ParamsE$_ZZN4cute9transformINS_15ArithmeticTupleIJiiEEEZNS_14transform_leafIS2_NS_8identityEEEDaRKT_OT0_EUlRKT_E_EEDaS7_S9_ENKUlDpSC_E_clIJiiEEEDaSE_:
[----:B------:R-:W-:Y:S01]  /*f5e0*/  IADD3 R3, R1, 0x1688, RZ ;  /* 0x0000168801037810 */ /* 0x000fe20007ffe0ff */
[----:B------:R-:W-:Y:S01]  /*f5f0*/  IMAD.MOV.U32 R2, RZ, RZ, R11 ;  /* 0x000000ffff027224 */ /* 0x000fe200078e000b */
[----:B------:R-:W-:Y:S02]  /*f600*/  MOV R8, 0xf630 ;  /* 0x0000f63000087802 */ /* 0x000fe40000000f00 */
[----:B------:R-:W-:Y:S02]  /*f610*/  IADD3 R3, R3, c[0x0][0x20], RZ ;  /* 0x0000080003037a10 */ /* 0x000fe40007ffe0ff */
[----:B------:R-:W-:Y:S05]  /*f620*/  CALL.REL.NOINC `($_ZN7cutlass13device_kernelIN5flash19enable_sm80_to_sm89INS1_16FlashAttnBwdSm80INS1_25CollectiveMainloopBwdSm80ILi2ELi2EN4cute5tupleIJNS5_1CILi128EEES8_NS7_ILi64EEEEEENS_10bfloat16_tEfNS_4arch4Sm80ELb1ELb0ELb1ELb0ELb0ELb0ELb0ELb0ELi2ELi4ELi4ELi4ELb0EEENS1_24CollectiveEpilogueBwdGQAISA_fSD_Li256ELb0ELb0EEENS1_25SingleTileBwdLPTSchedulerILb0ELi128ELb0EEEEEEEEEvNT_6ParamsE$_ZN4cute3eso3ESOILb0ELb0EJiiEEC2ERKiS4_) ;  /* 0xffff6f0000007944 */ /* 0x000fea0003c3ffff */
[----:B-1----:R1:W5:Y:S01]  /*f630*/  LDL.64 R2, [R1+0x1688] ;  /* 0x0016880001027983 */ /* 0x0023620000100a00 */
[----:B------:R-:W-:Y:S02]  /*f640*/  MOV R8, R6 ;  /* 0x0000000600087202 */ /* 0x000fe40000000f00 */
[----:B------:R-:W-:-:S04]  /*f650*/  MOV R9, 0x0 ;  /* 0x0000000000097802 */ /* 0x000fc80000000f00 */
[----:B------:R-:W-:Y:S05]  /*f660*/  RET.REL.NODEC R8 `(_ZN7cutlass13device_kernelIN5flash19enable_sm80_to_sm89INS1_16FlashAttnBwdSm80INS1_25CollectiveMainloopBwdSm80ILi2ELi2EN4cute5tupleIJNS5_1CILi128EEES8_NS7_ILi64EEEEEENS_10bfloat16_tEfNS_4arch4Sm80ELb1ELb0ELb1ELb0ELb0ELb0ELb0ELb0ELi2ELi4ELi4ELi4ELb0EEENS1_24CollectiveEpilogueBwdGQAISA_fSD_Li256ELb0ELb0EEENS1_25SingleTileBwdLPTSchedulerILb0ELi128ELb0EEEEEEEEEvNT_6ParamsE) ;  /* 0xffff099008007950 */ /* 0x000fea0003c3ffff */
        .type           $_ZN7cutlass13device_kernelIN5flash19enable_sm80_to_sm89INS1_16FlashAttnBwdSm80INS1_25CollectiveMainloopBwdSm80ILi2ELi2EN4cute5tupleIJNS5_1CILi128EEES8_NS7_ILi64EEEEEENS_10bfloat16_tEfNS_4arch4Sm80ELb1ELb0ELb1ELb0ELb0ELb0ELb0ELb0ELi2ELi4ELi4ELi4ELb0EEENS1_24CollectiveEpilogueBwdGQAISA_fSD_Li256ELb0ELb0EEENS1_25SingleTileBwdLPTSchedulerILb0ELi128ELb0EEEEEEEEEvNT_6ParamsE$_ZZN4cute9transformINS_5tupleIJNS_1CILi32EEENS2_ILi4EEENS2_ILi2EEENS2_ILi1EEEEEENS1_IJS6_S3_NS2_ILi128EEENS2_ILi0EEEEEEZNS_7idx2crdIiS7_SA_EEDaRKT_RKT0_RKT1_EUlRKT_RKT0_E_EEDaSE_SH_OSI_ENKUlDpSN_E_clIJiiiS9_EEEDaST_,@function
        .size           $_ZN7cutlass13device_kernelIN5flash19enable_sm80_to_sm89INS1_16FlashAttnBwdSm80INS1_25CollectiveMainloopBwdSm80ILi2ELi2EN4cute5tupleIJNS5_1CILi128EEES8_NS7_ILi64EEEEEENS_10bfloat16_tEfNS_4arch4Sm80ELb1ELb0ELb1ELb0ELb0ELb0ELb0ELb0ELi2ELi4ELi4ELi4ELb0EEENS1_24CollectiveEpilogueBwdGQAISA_fSD_Li256ELb0ELb0EEENS1_25SingleTileBwdLPTSchedulerILb0ELi128ELb0EEEEEEEEEvNT_6ParamsE$_ZZN4cute9transformINS_5tupleIJNS_1CILi32EEENS2_ILi4EEENS2_ILi2EEENS2_ILi1EEEEEENS1_IJS6_S3_NS2_ILi128EEENS2_ILi0EEEEEEZNS_7idx2crdIiS7_SA_EEDaRKT_RKT0_RKT1_EUlRKT_RKT0_E_EEDaSE_SH_OSI_ENKUlDpSN_E_clIJiiiS9_EEEDaST_,($_ZN7cutlass13device_kernelIN5flash19enable_sm80_to_sm89INS1_16FlashAttnBwdSm80INS1_25CollectiveMainloopBwdSm80ILi2ELi2EN4cute5tupleIJNS5_1CILi128EEES8_NS7_ILi64EEEEEENS_10bfloat16_tEfNS_4arch4Sm80ELb1ELb0ELb1ELb0ELb0ELb0ELb0ELb0ELi2ELi4ELi4ELi4ELb0EEENS1_24CollectiveEpilogueBwdGQAISA_fSD_Li256ELb0ELb0EEENS1_25SingleTileBwdLPTSchedulerILb0ELi128ELb0EEEEEEEEEvNT_6ParamsE$_ZZN4cute9transformINS_5tupleIJiiNS_1CILi0EEEEEENS1_IJNS1_IJNS2_ILi4EEENS2_ILi8EEEEEENS2_ILi2EEENS2_ILi1EEEEEEZNS_7idx2crdIS4_SA_EEDaRKT_RKT0_EUlRKT_RKT0_E_EEDaSE_SH_OT1_ENKUlDpSK_E_clIJNS1_IJiiEEEiS3_EEEDaSR_ - $_ZN7cutlass13device_kernelIN5flash19enable_sm80_to_sm89INS1_16FlashAttnBwdSm80INS1_25CollectiveMainloopBwdSm80ILi2ELi2EN4cute5tupleIJNS5_1CILi128EEES8_NS7_ILi64EEEEEENS_10bfloat16_tEfNS_4arch4Sm80ELb1ELb0ELb1ELb0ELb0ELb0ELb0ELb0ELi2ELi4ELi4ELi4ELb0EEENS1_24CollectiveEpilogueBwdGQAISA_fSD_Li256ELb0ELb0EEENS1_25SingleTileBwdLPTSchedulerILb0ELi128ELb0EEEEEEEEEvNT_6ParamsE$_ZZN4cute9transformINS_5tupleIJNS_1CILi32EEENS2_ILi4EEENS2_ILi2EEENS2_ILi1EEEEEENS1_IJS6_S3_NS2_ILi128EEENS2_ILi0EEEEEEZNS_7idx2crdIiS7_SA_EEDaRKT_RKT0_RKT1_EUlRKT_RKT0_E_EEDaSE_SH_OSI_ENKUlDpSN_E_clIJiiiS9_EEEDaST_)
$_ZN7cutlass13device_kernelIN5flash19enable_sm80_to_sm89INS1_16FlashAttnBwdSm80INS1_25CollectiveMainloopBwdSm80ILi2ELi2EN4cute5tupleIJNS5_1CILi128EEES8_NS7_ILi64EEEEEENS_10bfloat16_tEfNS_4arch4Sm80ELb1ELb0ELb1ELb0ELb0ELb0ELb0ELb0ELi2ELi4ELi4ELi4ELb0EEENS1_24CollectiveEpilogueBwdGQAISA_fSD_Li256ELb0ELb0EEENS1_25SingleTileBwdLPTSchedulerILb0ELi128ELb0EEEEEEEEEvNT_6ParamsE$_ZZN4cute9transformINS_5tupleIJNS_1CILi32EEENS2_ILi4EEENS2_ILi2EEENS2_ILi1EEEEEENS1_IJS6_S3_NS2_ILi128EEENS2_ILi0EEEEEEZNS_7idx2crdIiS7_SA_EEDaRKT_RKT0_RKT1_EUlRKT_RKT0_E_EEDaSE_SH_OSI_ENKUlDpSN_E_clIJiiiS9_EEEDaST_:
[----:B------:R-:W-:Y:S02]  /*f670*/  IADD3 R3, R1, 0x13b8, RZ ;  /* 0x000013b801037810 */ /* 0x000fe40007ffe0ff */
[----:B------:R-:W-:Y:S02]  /*f680*/  MOV R6, 0xf6b0 ;  /* 0x0000f6b000067802 */ /* 0x000fe40000000f00 */
[----:B------:R-:W-:Y:S02]  /*f690*/  IADD3 R3, R3, c[0x0][0x20], RZ ;  /* 0x0000080003037a10 */ /* 0x000fe40007ffe0ff */
[----:B------:R-:W-:Y:S05]  /*f6a0*/  CALL.REL.NOINC `($_ZN7cutlass13device_kernelIN5flash19enable_sm80_to_sm89INS1_16FlashAttnBwdSm80INS1_25CollectiveMainloopBwdSm80ILi2ELi2EN4cute5tupleIJNS5_1CILi128EEES8_NS7_ILi64EEEEEENS_10bfloat16_tEfNS_4arch4Sm80ELb1ELb0ELb1ELb0ELb0ELb0ELb0ELb0ELi2ELi4ELi4ELi4ELb0EEENS1_24CollectiveEpilogueBwdGQAISA_fSD_Li256ELb0ELb0EEENS1_25SingleTileBwdLPTSchedulerILb0ELi128ELb0EEEEEEEEEvNT_6ParamsE$_ZN4cute3eso3ESOILb0ELb0EJiiiNS_1CILi0EEEEEC2ERKiS6_S6_RKS3_) ;  /* 0xffff71f000007944 */ /* 0x000fea0003c3ffff */
[----:B------:R2:W5:Y:S04]  /*f6b0*/  LDL R5, [R1+0x13c0] ;  /* 0x0013c00001057983 */ /* 0x0005680000100800 */
[----:B-1----:R2:W5:Y:S01]  /*f6c0*/  LDL.64 R2, [R1+0x13b8] ;  /* 0x0013b80001027983 */ /* 0x0025620000100a00 */
[----:B------:R-:W-:Y:S02]  /*f6d0*/  MOV R8, R4 ;  /* 0x0000000400087202 */ /* 0x000fe40000000f00 */
[----:B------:R-:W-:-:S04]  /*f6e0*/  MOV R9, 0x0 ;  /* 0x0000000000097802 */ /* 0x000fc80000000f00 */
[----:B------:R-:W-:Y:S05]  /*f6f0*/  RET.REL.NODEC R8 `(_ZN7cutlass13device_kernelIN5flash19enable_sm80_to_sm89INS1_16FlashAttnBwdSm80INS1_25CollectiveMainloopBwdSm80ILi2ELi2EN4cute5tupleIJNS5_1CILi128EEES8_NS7_ILi64EEEEEENS_10bfloat16_tEfNS_4arch4Sm80ELb1ELb0ELb1ELb0ELb0ELb0ELb0ELb0ELi2ELi4ELi4ELi4ELb0EEENS1_24CollectiveEpilogueBwdGQAISA_fSD_Li256ELb0ELb0EEENS1_25SingleTileBwdLPTSchedulerILb0ELi128ELb0EEEEEEEEEvNT_6ParamsE) ;  /* 0xffff090008007950 */ /* 0x000fea0003c3ffff */
        .type           $_ZN7cutlass13device_kernelIN5flash19enable_sm80_to_sm89INS1_16FlashAttnBwdSm80INS1_25CollectiveMainloopBwdSm80ILi2ELi2EN4cute5tupleIJNS5_1CILi128EEES8_NS7_ILi64EEEEEENS_10bfloat16_tEfNS_4arch4Sm80ELb1ELb0ELb1ELb0ELb0ELb0ELb0ELb0ELi2ELi4ELi4ELi4ELb0EEENS1_24CollectiveEpilogueBwdGQAISA_fSD_Li256ELb0ELb0EEENS1_25SingleTileBwdLPTSchedulerILb0ELi128ELb0EEEEEEEEEvNT_6ParamsE$_ZZN4cute9transformINS_5tupleIJiiNS_1CILi0EEEEEENS1_IJNS1_IJNS2_ILi4EEENS2_ILi8EEEEEENS2_ILi2EEENS2_ILi1EEEEEEZNS_7idx2crdIS4_SA_EEDaRKT_RKT0_EUlRKT_RKT0_E_EEDaSE_SH_OT1_ENKUlDpSK_E_clIJNS1_IJiiEEEiS3_EEEDaSR_,@function
        .size           $_ZN7cutlass13device_kernelIN5flash19enable_sm80_to_sm89INS1_16FlashAttnBwdSm80INS1_25CollectiveMainloopBwdSm80ILi2ELi2EN4cute5tupleIJNS5_1CILi128EEES8_NS7_ILi64EEEEEENS_10bfloat16_tEfNS_4arch4Sm80ELb1ELb0ELb1ELb0ELb0ELb0ELb0ELb0ELi2ELi4ELi4ELi4ELb0EEENS1_24CollectiveEpilogueBwdGQAISA_fSD_Li256ELb0ELb0EEENS1_25SingleTileBwdLPTSchedulerILb0ELi128ELb0EEEEEEEEEvNT_6ParamsE$_ZZN4cute9transformINS_5tupleIJiiNS_1CILi0EEEEEENS1_IJNS1_IJNS2_ILi4EEENS2_ILi8EEEEEENS2_ILi2EEENS2_ILi1EEEEEEZNS_7idx2crdIS4_SA_EEDaRKT_RKT0_EUlRKT_RKT0_E_EEDaSE_SH_OT1_ENKUlDpSK_E_clIJNS1_IJiiEEEiS3_EEEDaSR_,($_ZN7cutlass13device_kernelIN5flash19enable_sm80_to_sm89INS1_16FlashAttnBwdSm80INS1_25CollectiveMainloopBwdSm80ILi2ELi2EN4cute5tupleIJNS5_1CILi128EEES8_NS7_ILi64EEEEEENS_10bfloat16_tEfNS_4arch4Sm80ELb1ELb0ELb1ELb0ELb0ELb0ELb0ELb0ELi2ELi4ELi4ELi4ELb0EEENS1_24CollectiveEpilogueBwdGQAISA_fSD_Li256ELb0ELb0EEENS1_25SingleTileBwdLPTSchedulerILb0ELi128ELb0EEEEEEEEEvNT_6ParamsE$_ZZN4cute9transformINS_5tupleIJiiNS_1CILi0EEEEEENS1_IJNS1_IJNS2_ILi4EEENS2_ILi8EEEEEES5_NS2_ILi1EEEEEEZNS_7idx2crdIS4_S9_EEDaRKT_RKT0_EUlRKT_RKT0_E_EEDaSD_SG_OT1_ENKUlDpSJ_E_clIJNS1_IJiiEEEiS3_EEEDaSQ_ - $_ZN7cutlass13device_kernelIN5flash19enable_sm80_to_sm89INS1_16FlashAttnBwdSm80INS1_25CollectiveMainloopBwdSm80ILi2ELi2EN4cute5tupleIJNS5_1CILi128EEES8_NS7_ILi64EEEEEENS_10bfloat16_tEfNS_4arch4Sm80ELb1ELb0ELb1ELb0ELb0ELb0ELb0ELb0ELi2ELi4ELi4ELi4ELb0EEENS1_24CollectiveEpilogueBwdGQAISA_fSD_Li256ELb0ELb0EEENS1_25SingleTileBwdLPTSchedulerILb0ELi128ELb0EEEEEEEEEvNT_6ParamsE$_ZZN4cute9transformINS_5tupleIJiiNS_1CILi0EEEEEENS1_IJNS1_IJNS2_ILi4EEENS2_ILi8EEEEEENS2_ILi2EEENS2_ILi1EEEEEEZNS_7idx2crdIS4_SA_EEDaRKT_RKT0_EUlRKT_RKT0_E_EEDaSE_SH_OT1_ENKUlDpSK_E_clIJNS1_IJiiEEEiS3_EEEDaSR_)
$_ZN7cutlass13device_kernelIN5flash19enable_sm80_to_sm89INS1_16FlashAttnBwdSm80INS1_25CollectiveMainloopBwdSm80ILi2ELi2EN4cute5tupleIJNS5_1CILi128EEES8_NS7_ILi64EEEEEENS_10bfloat16_tEfNS_4arch4Sm80ELb1ELb0ELb1ELb0ELb0ELb0ELb0ELb0ELi2ELi4ELi4ELi4ELb0EEENS1_24CollectiveEpilogueBwdGQAISA_fSD_Li256ELb0ELb0EEENS1_25SingleTileBwdLPTSchedulerILb0ELi128ELb0EEEEEEEEEvNT_6ParamsE$_ZZN4cute9transformINS_5tupleIJiiNS_1CILi0EEEEEENS1_IJNS1_IJNS2_ILi4EEENS2_ILi8EEEEEENS2_ILi2EEENS2_ILi1EEEEEEZNS_7idx2crdIS4_SA_EEDaRKT_RKT0_EUlRKT_RKT0_E_EEDaSE_SH_OT1_ENKUlDpSK_E_clIJNS1_IJiiEEEiS3_EEEDaSR_:
[----:B------:R-:W-:Y:S02]  /*f700*/  IADD3 R3, R1, 0x1680, RZ ;  /* 0x0000168001037810 */ /* 0x000fe40007ffe0ff */
[----:B------:R-:W-:Y:S02]  /*f710*/  MOV R6, 0xf740 ;  /* 0x0000f74000067802 */ /* 0x000fe40000000f00 */
[----:B------:R-:W-:Y:S02]  /*f720*/  IADD3 R3, R3, c[0x0][0x20], RZ ;  /* 0x0000080003037a10 */ /* 0x000fe40007ffe0ff */
[----:B------:R-:W-:Y:S05]  /*f730*/  CALL.REL.NOINC `($_ZN7cutlass13device_kernelIN5flash19enable_sm80_to_sm89INS1_16FlashAttnBwdSm80INS1_25CollectiveMainloopBwdSm80ILi2ELi2EN4cute5tupleIJNS5_1CILi128EEES8_NS7_ILi64EEEEEENS_10bfloat16_tEfNS_4arch4Sm80ELb1ELb0ELb1ELb0ELb0ELb0ELb0ELb0ELi2ELi4ELi4ELi4ELb0EEENS1_24CollectiveEpilogueBwdGQAISA_fSD_Li256ELb0ELb0EEENS1_25SingleTileBwdLPTSchedulerILb0ELi128ELb0EEEEEEEEEvNT_6ParamsE$_ZN4cute3eso3ESOILb0ELb0EJNS_5tupleIJiiEEEiNS_1CILi0EEEEEC2ERKS3_RKiRKS5_) ;  /* 0xffff628000007944 */ /* 0x000fea0003c3ffff */
[----:B------:R2:W5:Y:S04]  /*f740*/  LDL R30, [R1+0x1688] ;  /* 0x00168800011e7983 */ /* 0x0005680000100800 */
[----:B-1----:R2:W5:Y:S01]  /*f750*/  LDL.64 R2, [R1+0x1680] ;  /* 0x0016800001027983 */ /* 0x0025620000100a00 */
[----:B------:R-:W-:-:S04]  /*f760*/  MOV R71, 0x0 ;  /* 0x0000000000477802 */ /* 0x000fc80000000f00 */
[----:B------:R-:W-:Y:S05]  /*f770*/  RET.REL.NODEC R70 `(_ZN7cutlass13device_kernelIN5flash19enable_sm80_to_sm89INS1_16FlashAttnBwdSm80INS1_25CollectiveMainloopBwdSm80ILi2ELi2EN4cute5tupleIJNS5_1CILi128EEES8_NS7_ILi64EEEEEENS_10bfloat16_tEfNS_4arch4Sm80ELb1ELb0ELb1ELb0ELb0ELb0ELb0ELb0ELi2ELi4ELi4ELi4ELb0EEENS1_24CollectiveEpilogueBwdGQAISA_fSD_Li256ELb0ELb0EEENS1_25SingleTileBwdLPTSchedulerILb0ELi128ELb0EEEEEEEEEvNT_6ParamsE) ;  /* 0xffff088046007950 */ /* 0x000fea0003c3ffff */
        .type           $_ZN7cutlass13device_kernelIN5flash19enable_sm80_to_sm89INS1_16FlashAttnBwdSm80INS1_25CollectiveMainloopBwdSm80ILi2ELi2EN4cute5tupleIJNS5_1CILi128EEES8_NS7_ILi64EEEEEENS_10bfloat16_tEfNS_4arch4Sm80ELb1ELb0ELb1ELb0ELb0ELb0ELb0ELb0ELi2ELi4ELi4ELi4ELb0EEENS1_24CollectiveEpilogueBwdGQAISA_fSD_Li256ELb0ELb0EEENS1_25SingleTileBwdLPTSchedulerILb0ELi128ELb0EEEEEEEEEvNT_6ParamsE$_ZZN4cute9transformINS_5tupleIJiiNS_1CILi0EEEEEENS1_IJNS1_IJNS2_ILi4EEENS2_ILi8EEEEEES5_NS2_ILi1EEEEEEZNS_7idx2crdIS4_S9_EEDaRKT_RKT0_EUlRKT_RKT0_E_EEDaSD_SG_OT1_ENKUlDpSJ_E_clIJNS1_IJiiEEEiS3_EEEDaSQ_,@function
        .size           $_ZN7cutlass13device_kernelIN5flash19enable_sm80_to_sm89INS1_16FlashAttnBwdSm80INS1_25CollectiveMainloopBwdSm80ILi2ELi2EN4cute5tupleIJNS5_1CILi128EEES8_NS7_ILi64EEEEEENS_10bfloat16_tEfNS_4arch4Sm80ELb1ELb0ELb1ELb0ELb0ELb0ELb0ELb0ELi2ELi4ELi4ELi4ELb0EEENS1_24CollectiveEpilogueBwdGQAISA_fSD_Li256ELb0ELb0EEENS1_25SingleTileBwdLPTSchedulerILb0ELi128ELb0EEEEEEEEEvNT_6ParamsE$_ZZN4cute9transformINS_5tupleIJiiNS_1CILi0EEEEEENS1_IJNS1_IJNS2_ILi4EEENS2_ILi8EEEEEES5_NS2_ILi1EEEEEEZNS_7idx2crdIS4_S9_EEDaRKT_RKT0_EUlRKT_RKT0_E_EEDaSD_SG_OT1_ENKUlDpSJ_E_clIJNS1_IJiiEEEiS3_EEEDaSQ_,($_ZN7cutlass13device_kernelIN5flash19enable_sm80_to_sm89INS1_16FlashAttnBwdSm80INS1_25CollectiveMainloopBwdSm80ILi2ELi2EN4cute5tupleIJNS5_1CILi128EEES8_NS7_ILi64EEEEEENS_10bfloat16_tEfNS_4arch4Sm80ELb1ELb0ELb1ELb0ELb0ELb0ELb0ELb0ELi2ELi4ELi4ELi4ELb0EEENS1_24CollectiveEpilogueBwdGQAISA_fSD_Li256ELb0ELb0EEENS1_25SingleTileBwdLPTSchedulerILb0ELi128ELb0EEEEEEEEEvNT_6ParamsE$_ZZN4cute9transformINS_5tupleIJiiiNS_1CILi0EEEEEENS1_IJNS2_ILi32EEENS2_ILi4EEENS2_ILi2EEENS2_ILi1EEEEEENS1_IJS8_S8_S8_S8_EEEZNS_7crd2crdIS4_S9_SA_EEDaRKT_RKT0_RKT1_EUlRKT_RKT0_RKT1_E_EEDaSE_SH_SK_OT2_ENKUlDpSN_E_clIJiiiS3_EEEDaSX_ - $_ZN7cutlass13device_kernelIN5flash19enable_sm80_to_sm89INS1_16FlashAttnBwdSm80INS1_25CollectiveMainloopBwdSm80ILi2ELi2EN4cute5tupleIJNS5_1CILi128EEES8_NS7_ILi64EEEEEENS_10bfloat16_tEfNS_4arch4Sm80ELb1ELb0ELb1ELb0ELb0ELb0ELb0ELb0ELi2ELi4ELi4ELi4ELb0EEENS1_24CollectiveEpilogueBwdGQAISA_fSD_Li256ELb0ELb0EEENS1_25SingleTileBwdLPTSchedulerILb0ELi128ELb0EEEEEEEEEvNT_6ParamsE$_ZZN4cute9transformINS_5tupleIJiiNS_1CILi0EEEEEENS1_IJNS1_IJNS2_ILi4EEENS2_ILi8EEEEEES5_NS2_ILi1EEEEEEZNS_7idx2crdIS4_S9_EEDaRKT_RKT0_EUlRKT_RKT0_E_EEDaSD_SG_OT1_ENKUlDpSJ_E_clIJNS1_IJiiEEEiS3_EEEDaSQ_)
$_ZN7cutlass13device_kernelIN5flash19enable_sm80_to_sm89INS1_16FlashAttnBwdSm80INS1_25CollectiveMainloopBwdSm80ILi2ELi2EN4cute5tupleIJNS5_1CILi128EEES8_NS7_ILi64EEEEEENS_10bfloat16_tEfNS_4arch4Sm80ELb1ELb0ELb1ELb0ELb0ELb0ELb0ELb0ELi2ELi4ELi4ELi4ELb0EEENS1_24CollectiveEpilogueBwdGQAISA_fSD_Li256ELb0ELb0EEENS1_25SingleTileBwdLPTSchedulerILb0ELi128ELb0EEEEEEEEEvNT_6ParamsE$_ZZN4cute9transformINS_5tupleIJiiNS_1CILi0EEEEEENS1_IJNS1_IJNS2_ILi4EEENS2_ILi8EEEEEES5_NS2_ILi1EEEEEEZNS_7idx2crdIS4_S9_EEDaRKT_RKT0_EUlRKT_RKT0_E_EEDaSD_SG_OT1_ENKUlDpSJ_E_clIJNS1_IJiiEEEiS3_EEEDaSQ_:
[----:B------:R-:W-:Y:S02]  /*f780*/  IADD3 R3, R1, 0x1680, RZ ;  /* 0x0000168001037810 */ /* 0x000fe40007ffe0ff */
[----:B------:R-:W-:Y:S02]  /*f790*/  MOV R6, 0xf7c0 ;  /* 0x0000f7c000067802 */ /* 0x000fe40000000f00 */
[----:B------:R-:W-:Y:S02]  /*f7a0*/  IADD3 R3, R3, c[0x0][0x20], RZ ;  /* 0x0000080003037a10 */ /* 0x000fe40007ffe0ff */
[----:B------:R-:W-:Y:S05]  /*f7b0*/  CALL.REL.NOINC `($_ZN7cutlass13device_kernelIN5flash19enable_sm80_to_sm89INS1_16FlashAttnBwdSm80INS1_25CollectiveMainloopBwdSm80ILi2ELi2EN4cute5tupleIJNS5_1CILi128EEES8_NS7_ILi64EEEEEENS_10bfloat16_tEfNS_4arch4Sm80ELb1ELb0ELb1ELb0ELb0ELb0ELb0ELb0ELi2ELi4ELi4ELi4ELb0EEENS1_24CollectiveEpilogueBwdGQAISA_fSD_Li256ELb0ELb0EEENS1_25SingleTileBwdLPTSchedulerILb0ELi128ELb0EEEEEEEEEvNT_6ParamsE$_ZN4cute3eso3ESOILb0ELb0EJNS_5tupleIJiiEEEiNS_1CILi0EEEEEC2ERKS3_RKiRKS5_) ;  /* 0xffff620000007944 */ /* 0x000fea0003c3ffff */
[----:B------:R2:W5:Y:S04]  /*f7c0*/  LDL R29, [R1+0x1688] ;  /* 0x00168800011d7983 */ /* 0x0005680000100800 */
[----:B-1----:R2:W5:Y:S01]  /*f7d0*/  LDL.64 R2, [R1+0x1680] ;  /* 0x0016800001027983 */ /* 0x0025620000100a00 */
[----:B------:R-:W-:Y:S02]  /*f7e0*/  MOV R8, R70 ;  /* 0x0000004600087202 */ /* 0x000fe40000000f00 */
[----:B------:R-:W-:-:S04]  /*f7f0*/  MOV R9, 0x0 ;  /* 0x0000000000097802 */ /* 0x000fc80000000f00 */
[----:B------:R-:W-:Y:S05]  /*f800*/  RET.REL.NODEC R8 `(_ZN7cutlass13device_kernelIN5flash19enable_sm80_to_sm89INS1_16FlashAttnBwdSm80INS1_25CollectiveMainloopBwdSm80ILi2ELi2EN4cute5tupleIJNS5_1CILi128EEES8_NS7_ILi64EEEEEENS_10bfloat16_tEfNS_4arch4Sm80ELb1ELb0ELb1ELb0ELb0ELb0ELb0ELb0ELi2ELi4ELi4ELi4ELb0EEENS1_24CollectiveEpilogueBwdGQAISA_fSD_Li256ELb0ELb0EEENS1_25SingleTileBwdLPTSchedulerILb0ELi128ELb0EEEEEEEEEvNT_6ParamsE) ;  /* 0xffff07f008007950 */ /* 0x000fea0003c3ffff */
        .type           $_ZN7cutlass13device_kernelIN5flash19enable_sm80_to_sm89INS1_16FlashAttnBwdSm80INS1_25CollectiveMainloopBwdSm80ILi2ELi2EN4cute5tupleIJNS5_1CILi128EEES8_NS7_ILi64EEEEEENS_10bfloat16_tEfNS_4arch4Sm80ELb1ELb0ELb1ELb0ELb0ELb0ELb0ELb0ELi2ELi4ELi4ELi4ELb0EEENS1_24CollectiveEpilogueBwdGQAISA_fSD_Li256ELb0ELb0EEENS1_25SingleTileBwdLPTSchedulerILb0ELi128ELb0EEEEEEEEEvNT_6ParamsE$_ZZN4cute9transformINS_5tupleIJiiiNS_1CILi0EEEEEENS1_IJNS2_ILi32EEENS2_ILi4EEENS2_ILi2EEENS2_ILi1EEEEEENS1_IJS8_S8_S8_S8_EEEZNS_7crd2crdIS4_S9_SA_EEDaRKT_RKT0_RKT1_EUlRKT_RKT0_RKT1_E_EEDaSE_SH_SK_OT2_ENKUlDpSN_E_clIJiiiS3_EEEDaSX_,@function
        .size           $_ZN7cutlass13device_kernelIN5flash19enable_sm80_to_sm89INS1_16FlashAttnBwdSm80INS1_25CollectiveMainloopBwdSm80ILi2ELi2EN4cute5tupleIJNS5_1CILi128EEES8_NS7_ILi64EEEEEENS_10bfloat16_tEfNS_4arch4Sm80ELb1ELb0ELb1ELb0ELb0ELb0ELb0ELb0ELi2ELi4ELi4ELi4ELb0EEENS1_24CollectiveEpilogueBwdGQAISA_fSD_Li256ELb0ELb0EEENS1_25SingleTileBwdLPTSchedulerILb0ELi128ELb0EEEEEEEEEvNT_6ParamsE$_ZZN4cute9transformINS_5tupleIJiiiNS_1CILi0EEEEEENS1_IJNS2_ILi32EEENS2_ILi4EEENS2_ILi2EEENS2_ILi1EEEEEENS1_IJS8_S8_S8_S8_EEEZNS_7crd2crdIS4_S9_SA_EEDaRKT_RKT0_RKT1_EUlRKT_RKT0_RKT1_E_EEDaSE_SH_SK_OT2_ENKUlDpSN_E_clIJiiiS3_EEEDaSX_,($_ZN7cutlass13device_kernelIN5flash19enable_sm80_to_sm89INS1_16FlashAttnBwdSm80INS1_25CollectiveMainloopBwdSm80ILi2ELi2EN4cute5tupleIJNS5_1CILi128EEES8_NS7_ILi64EEEEEENS_10bfloat16_tEfNS_4arch4Sm80ELb1ELb0ELb1ELb0ELb0ELb0ELb0ELb0ELi2ELi4ELi4ELi4ELb0EEENS1_24CollectiveEpilogueBwdGQAISA_fSD_Li256ELb0ELb0EEENS1_25SingleTileBwdLPTSchedulerILb0ELi128ELb0EEEEEEEEEvNT_6ParamsE$_ZZN4cuteplIJNS_1CILi0EEEEJS2_iEEEDaRKNS_15ArithmeticTupleIJDpT_EEERKNS3_IJDpT0_EEEENKUlDpRKT_E_clIJS2_iEEEDaSH_ - $_ZN7cutlass13device_kernelIN5flash19enable_sm80_to_sm89INS1_16FlashAttnBwdSm80INS1_25CollectiveMainloopBwdSm80ILi2ELi2EN4cute5tupleIJNS5_1CILi128EEES8_NS7_ILi64EEEEEENS_10bfloat16_tEfNS_4arch4Sm80ELb1ELb0ELb1ELb0ELb0ELb0ELb0ELb0ELi2ELi4ELi4ELi4ELb0EEENS1_24CollectiveEpilogueBwdGQAISA_fSD_Li256ELb0ELb0EEENS1_25SingleTileBwdLPTSchedulerILb0ELi128ELb0EEEEEEEEEvNT_6ParamsE$_ZZN4cute9transformINS_5tupleIJiiiNS_1CILi0EEEEEENS1_IJNS2_ILi32EEENS2_ILi4EEENS2_ILi2EEENS2_ILi1EEEEEENS1_IJS8_S8_S8_S8_EEEZNS_7crd2crdIS4_S9_SA_EEDaRKT_RKT0_RKT1_EUlRKT_RKT0_RKT1_E_EEDaSE_SH_SK_OT2_ENKUlDpSN_E_clIJiiiS3_EEEDaSX_)
$_ZN7cutlass13device_kernelIN5flash19enable_sm80_to_sm89INS1_16FlashAttnBwdSm80INS1_25CollectiveMainloopBwdSm80ILi2ELi2EN4cute5tupleIJNS5_1CILi128EEES8_NS7_ILi64EEEEEENS_10bfloat16_tEfNS_4arch4Sm80ELb1ELb0ELb1ELb0ELb0ELb0ELb0ELb0ELi2ELi4ELi4ELi4ELb0EEENS1_24CollectiveEpilogueBwdGQAISA_fSD_Li256ELb0ELb0EEENS1_25SingleTileBwdLPTSchedulerILb0ELi128ELb0EEEEEEEEEvNT_6ParamsE$_ZZN4cute9transformINS_5tupleIJiiiNS_1CILi0EEEEEENS1_IJNS2_ILi32EEENS2_ILi4EEENS2_ILi2EEENS2_ILi1EEEEEENS1_IJS8_S8_S8_S8_EEEZNS_7crd2crdIS4_S9_SA_EEDaRKT_RKT0_RKT1_EUlRKT_RKT0_RKT1_E_EEDaSE_SH_SK_OT2_ENKUlDpSN_E_clIJiiiS3_EEEDaSX_:
[----:B------:R-:W-:Y:S02]  /*f810*/  IADD3 R3, R1, 0x13b8, RZ ;  /* 0x000013b801037810 */ /* 0x000fe40007ffe0ff */
[----:B------:R-:W-:Y:S02]  /*f820*/  MOV R6, 0xf850 ;  /* 0x0000f85000067802 */ /* 0x000fe40000000f00 */
[----:B------:R-:W-:Y:S02]  /*f830*/  IADD3 R3, R3, c[0x0][0x20], RZ ;  /* 0x0000080003037a10 */ /* 0x000fe40007ffe0ff */
[----:B------:R-:W-:Y:S05]  /*f840*/  CALL.REL.NOINC `($_ZN7cutlass13device_kernelIN5flash19enable_sm80_to_sm89INS1_16FlashAttnBwdSm80INS1_25CollectiveMainloopBwdSm80ILi2ELi2EN4cute5tupleIJNS5_1CILi128EEES8_NS7_ILi64EEEEEENS_10bfloat16_tEfNS_4arch4Sm80ELb1ELb0ELb1ELb0ELb0ELb0ELb0ELb0ELi2ELi4ELi4ELi4ELb0EEENS1_24CollectiveEpilogueBwdGQAISA_fSD_Li256ELb0ELb0EEENS1_25SingleTileBwdLPTSchedulerILb0ELi128ELb0EEEEEEEEEvNT_6ParamsE$_ZN4cute3eso3ESOILb0ELb0EJiiiNS_1CILi0EEEEEC2ERKiS6_S6_RKS3_) ;  /* 0xffff705000007944 */ /* 0x000fea0003c3ffff */
[----:B-1----:R1:W5:Y:S04]  /*f850*/  LDL R8, [R1+0x13c0] ;  /* 0x0013c00001087983 */ /* 0x0023680000100800 */
[----:B------:R1:W5:Y:S01]  /*f860*/  LDL.64 R2, [R1+0x13b8] ;  /* 0x0013b80001027983 */ /* 0x0003620000100a00 */
[----:B------:R-:W-:-:S04]  /*f870*/  MOV R5, 0x0 ;  /* 0x0000000000057802 */ /* 0x000fc80000000f00 */
[----:B------:R-:W-:Y:S05]  /*f880*/  RET.REL.NODEC R4 `(_ZN7cutlass13device_kernelIN5flash19enable_sm80_to_sm89INS1_16FlashAttnBwdSm80INS1_25CollectiveMainloopBwdSm80ILi2ELi2EN4cute5tupleIJNS5_1CILi128EEES8_NS7_ILi64EEEEEENS_10bfloat16_tEfNS_4arch4Sm80ELb1ELb0ELb1ELb0ELb0ELb0ELb0ELb0ELi2ELi4ELi4ELi4ELb0EEENS1_24CollectiveEpilogueBwdGQAISA_fSD_Li256ELb0ELb0EEENS1_25SingleTileBwdLPTSchedulerILb0ELi128ELb0EEEEEEEEEvNT_6ParamsE) ;  /* 0xffff077004007950 */ /* 0x000fea0003c3ffff */
        .type           $_ZN7cutlass13device_kernelIN5flash19enable_sm80_to_sm89INS1_16FlashAttnBwdSm80INS1_25CollectiveMainloopBwdSm80ILi2ELi2EN4cute5tupleIJNS5_1CILi128EEES8_NS7_ILi64EEEEEENS_10bfloat16_tEfNS_4arch4Sm80ELb1ELb0ELb1ELb0ELb0ELb0ELb0ELb0ELi2ELi4ELi4ELi4ELb0EEENS1_24CollectiveEpilogueBwdGQAISA_fSD_Li256ELb0ELb0EEENS1_25SingleTileBwdLPTSchedulerILb0ELi128ELb0EEEEEEEEEvNT_6ParamsE$_ZZN4cuteplIJNS_1CILi0EEEEJS2_iEEEDaRKNS_15ArithmeticTupleIJDpT_EEERKNS3_IJDpT0_EEEENKUlDpRKT_E_clIJS2_iEEEDaSH_,@function
        .size           $_ZN7cutlass13device_kernelIN5flash19enable_sm80_to_sm89INS1_16FlashAttnBwdSm80INS1_25CollectiveMainloopBwdSm80ILi2ELi2EN4cute5tupleIJNS5_1CILi128EEES8_NS7_ILi64EEEEEENS_10bfloat16_tEfNS_4arch4Sm80ELb1ELb0ELb1ELb0ELb0ELb0ELb0ELb0ELi2ELi4ELi4ELi4ELb0EEENS1_24CollectiveEpilogueBwdGQAISA_fSD_Li256ELb0ELb0EEENS1_25SingleTileBwdLPTSchedulerILb0ELi128ELb0EEEEEEEEEvNT_6ParamsE$_ZZN4cuteplIJNS_1CILi0EEEEJS2_iEEEDaRKNS_15ArithmeticTupleIJDpT_EEERKNS3_IJDpT0_EEEENKUlDpRKT_E_clIJS2_iEEEDaSH_,($_ZN7cutlass13device_kernelIN5flash19enable_sm80_to_sm89INS1_16FlashAttnBwdSm80INS1_25CollectiveMainloopBwdSm80ILi2ELi2EN4cute5tupleIJNS5_1CILi128EEES8_NS7_ILi64EEEEEENS_10bfloat16_tEfNS_4arch4Sm80ELb1ELb0ELb1ELb0ELb0ELb0ELb0ELb0ELi2ELi4ELi4ELi4ELb0EEENS1_24CollectiveEpilogueBwdGQAISA_fSD_Li256ELb0ELb0EEENS1_25SingleTileBwdLPTSchedulerILb0ELi128ELb0EEEEEEEEEvNT_6ParamsE$_ZZN4cuteplIJNS_1CILi0EEES2_EJS2_iEEEDaRKNS_15ArithmeticTupleIJDpT_EEERKNS3_IJDpT0_EEEENKUlDpRKT_E_clIJS2_iEEEDaSH_ - $_ZN7cutlass13device_kernelIN5flash19enable_sm80_to_sm89INS1_16FlashAttnBwdSm80INS1_25CollectiveMainloopBwdSm80ILi2ELi2EN4cute5tupleIJNS5_1CILi128EEES8_NS7_ILi64EEEEEENS_10bfloat16_tEfNS_4arch4Sm80ELb1ELb0ELb1ELb0ELb0ELb0ELb0ELb0ELi2ELi4ELi4ELi4ELb0EEENS1_24CollectiveEpilogueBwdGQAISA_fSD_Li256ELb0ELb0EEENS1_25SingleTileBwdLPTSchedulerILb0ELi128ELb0EEEEEEEEEvNT_6ParamsE$_ZZN4cuteplIJNS_1CILi0EEEEJS2_iEEEDaRKNS_15ArithmeticTupleIJDpT_EEERKNS3_IJDpT0_EEEENKUlDpRKT_E_clIJS2_iEEEDaSH_)
$_ZN7cutlass13device_kernelIN5flash19enable_sm80_to_sm89INS1_16FlashAttnBwdSm80INS1_25CollectiveMainloopBwdSm80ILi2ELi2EN4cute5tupleIJNS5_1CILi128EEES8_NS7_ILi64EEEEEENS_10bfloat16_tEfNS_4arch4Sm80ELb1ELb0ELb1ELb0ELb0ELb0ELb0ELb0ELi2ELi4ELi4ELi4ELb0EEENS1_24CollectiveEpilogueBwdGQAISA_fSD_Li256ELb0ELb0EEENS1_25SingleTileBwdLPTSchedulerILb0ELi128ELb0EEEEEEEEEvNT_6ParamsE$_ZZN4cuteplIJNS_1CILi0EEEEJS2_iEEEDaRKNS_15ArithmeticTupleIJDpT_EEERKNS3_IJDpT0_EEEENKUlDpRKT_E_clIJS2_iEEEDaSH_:
[----:B------:R-:W-:Y:S02]  /*f890*/  IADD3 R11, R1, 0x13b8, RZ ;  /* 0x000013b8010b7810 */ /* 0x000fe40007ffe0ff */
[----:B------:R-:W-:Y:S02]  /*f8a0*/  MOV R6, 0xf8d0 ;  /* 0x0000f8d000067802 */ /* 0x000fe40000000f00 */
[----:B------:R-:W-:Y:S02]  /*f8b0*/  IADD3 R11, R11, c[0x0][0x20], RZ ;  /* 0x000008000b0b7a10 */ /* 0x000fe40007ffe0ff */
[----:B------:R-:W-:Y:S05]  /*f8c0*/  CALL.REL.NOINC `($_ZN7cutlass13device_kernelIN5flash19enable_sm80_to_sm89INS1_16FlashAttnBwdSm80INS1_25CollectiveMainloopBwdSm80ILi2ELi2EN4cute5tupleIJNS5_1CILi128EEES8_NS7_ILi64EEEEEENS_10bfloat16_tEfNS_4arch4Sm80ELb1ELb0ELb1ELb0ELb0ELb0ELb0ELb0ELi2ELi4ELi4ELi4ELb0EEENS1_24CollectiveEpilogueBwdGQAISA_fSD_Li256ELb0ELb0EEENS1_25SingleTileBwdLPTSchedulerILb0ELi128ELb0EEEEEEEEEvNT_6ParamsE$_ZN4cute5tupleIJNS_1CILi0EEEiEEC2ERKS2_RKi) ;  /* 0xffffaff000007944 */ /* 0x000fea0003c3ffff */
[----:B------:R1:W5:Y:S01]  /*f8d0*/  LDL R3, [R1+0x13b8] ;  /* 0x0013b80001037983 */ /* 0x0003620000100800 */
[----:B------:R-:W-:-:S04]  /*f8e0*/  MOV R11, 0x0 ;  /* 0x00000000000b7802 */ /* 0x000fc80000000f00 */
[----:B------:R-:W-:Y:S05]  /*f8f0*/  RET.REL.NODEC R10 `(_ZN7cutlass13device_kernelIN5flash19enable_sm80_to_sm89INS1_16FlashAttnBwdSm80INS1_25CollectiveMainloopBwdSm80ILi2ELi2EN4cute5tupleIJNS5_1CILi128EEES8_NS7_ILi64EEEEEENS_10bfloat16_tEfNS_4arch4Sm80ELb1ELb0ELb1ELb0ELb0ELb0ELb0ELb0ELi2ELi4ELi4ELi4ELb0EEENS1_24CollectiveEpilogueBwdGQAISA_fSD_Li256ELb0ELb0EEENS1_25SingleTileBwdLPTSchedulerILb0ELi128ELb0EEEEEEEEEvNT_6ParamsE) ;  /* 0xffff07000a007950 */ /* 0x000fea0003c3ffff */
        .type           $_ZN7cutlass13device_kernelIN5flash19enable_sm80_to_sm89INS1_16FlashAttnBwdSm80INS1_25CollectiveMainloopBwdSm80ILi2ELi2EN4cute5tupleIJNS5_1CILi128EEES8_NS7_ILi64EEEEEENS_10bfloat16_tEfNS_4arch4Sm80ELb1ELb0ELb1ELb0ELb0ELb0ELb0ELb0ELi2ELi4ELi4ELi4ELb0EEENS1_24CollectiveEpilogueBwdGQAISA_fSD_Li256ELb0ELb0EEENS1_25SingleTileBwdLPTSchedulerILb0ELi128ELb0EEEEEEEEEvNT_6ParamsE$_ZZN4cuteplIJNS_1CILi0EEES2_EJS2_iEEEDaRKNS_15ArithmeticTupleIJDpT_EEERKNS3_IJDpT0_EEEENKUlDpRKT_E_clIJS2_iEEEDaSH_,@function
        .size           $_ZN7cutlass13device_kernelIN5flash19enable_sm80_to_sm89INS1_16FlashAttnBwdSm80INS1_25CollectiveMainloopBwdSm80ILi2ELi2EN4cute5tupleIJNS5_1CILi128EEES8_NS7_ILi64EEEEEENS_10bfloat16_tEfNS_4arch4Sm80ELb1ELb0ELb1ELb0ELb0ELb0ELb0ELb0ELi2ELi4ELi4ELi4ELb0EEENS1_24CollectiveEpilogueBwdGQAISA_fSD_Li256ELb0ELb0EEENS1_25SingleTileBwdLPTSchedulerILb0ELi128ELb0EEEEEEEEEvNT_6ParamsE$_ZZN4cuteplIJNS_1CILi0EEES2_EJS2_iEEEDaRKNS_15ArithmeticTupleIJDpT_EEERKNS3_IJDpT0_EEEENKUlDpRKT_E_clIJS2_iEEEDaSH_,($_ZN7cutlass13device_kernelIN5flash19enable_sm80_to_sm89INS1_16FlashAttnBwdSm80INS1_25CollectiveMainloopBwdSm80ILi2ELi2EN4cute5tupleIJNS5_1CILi128EEES8_NS7_ILi64EEEEEENS_10bfloat16_tEfNS_4arch4Sm80ELb1ELb0ELb1ELb0ELb0ELb0ELb0ELb0ELi2ELi4ELi4ELi4ELb0EEENS1_24CollectiveEpilogueBwdGQAISA_fSD_Li256ELb0ELb0EEENS1_25SingleTileBwdLPTSchedulerILb0ELi128ELb0EEEEEEEEEvNT_6ParamsE$_ZZN4cuteplIJNS_1CILi0EEES2_EJiEEEDaRKNS_15ArithmeticTupleIJDpT_EEERKNS3_IJDpT0_EEEENKUlDpRKT_E_clIJiS2_EEEDaSH_ - $_ZN7cutlass13device_kernelIN5flash19enable_sm80_to_sm89INS1_16FlashAttnBwdSm80INS1_25CollectiveMainloopBwdSm80ILi2ELi2EN4cute5tupleIJNS5_1CILi128EEES8_NS7_ILi64EEEEEENS_10bfloat16_tEfNS_4arch4Sm80ELb1ELb0ELb1ELb0ELb0ELb0ELb0ELb0ELi2ELi4ELi4ELi4ELb0EEENS1_24CollectiveEpilogueBwdGQAISA_fSD_Li256ELb0ELb0EEENS1_25SingleTileBwdLPTSchedulerILb0ELi128ELb0EEEEEEEEEvNT_6ParamsE$_ZZN4cuteplIJNS_1CILi0EEES2_EJS2_iEEEDaRKNS_15ArithmeticTupleIJDpT_EEERKNS3_IJDpT0_EEEENKUlDpRKT_E_clIJS2_iEEEDaSH_)
$_ZN7cutlass13device_kernelIN5flash19enable_sm80_to_sm89INS1_16FlashAttnBwdSm80INS1_25CollectiveMainloopBwdSm80ILi2ELi2EN4cute5tupleIJNS5_1CILi128EEES8_NS7_ILi64EEEEEENS_10bfloat16_tEfNS_4arch4Sm80ELb1ELb0ELb1ELb0ELb0ELb0ELb0ELb0ELi2ELi4ELi4ELi4ELb0EEENS1_24CollectiveEpilogueBwdGQAISA_fSD_Li256ELb0ELb0EEENS1_25SingleTileBwdLPTSchedulerILb0ELi128ELb0EEEEEEEEEvNT_6ParamsE$_ZZN4cuteplIJNS_1CILi0EEES2_EJS2_iEEEDaRKNS_15ArithmeticTupleIJDpT_EEERKNS3_IJDpT0_EEEENKUlDpRKT_E_clIJS2_iEEEDaSH_:
[----:B------:R-:W-:Y:S02]  /*f900*/  IADD3 R11, R1, 0x13b8, RZ ;  /* 0x000013b8010b7810 */ /* 0x000fe40007ffe0ff */
[----:B------:R-:W-:Y:S02]  /*f910*/  MOV R6, 0xf940 ;  /* 0x0000f94000067802 */ /* 0x000fe40000000f00 */
[----:B------:R-:W-:Y:S02]  /*f920*/  IADD3 R11, R11, c[0x0][0x20], RZ ;  /* 0x000008000b0b7a10 */ /* 0x000fe40007ffe0ff */
[----:B------:R-:W-:Y:S05]  /*f930*/  CALL.REL.NOINC `($_ZN7cutlass13device_kernelIN5flash19enable_sm80_to_sm89INS1_16FlashAttnBwdSm80INS1_25CollectiveMainloopBwdSm80ILi2ELi2EN4cute5tupleIJNS5_1CILi128EEES8_NS7_ILi64EEEEEENS_10bfloat16_tEfNS_4arch4Sm80ELb1ELb0ELb1ELb0ELb0ELb0ELb0ELb0ELi2ELi4ELi4ELi4ELb0EEENS1_24CollectiveEpilogueBwdGQAISA_fSD_Li256ELb0ELb0EEENS1_25SingleTileBwdLPTSchedulerILb0ELi128ELb0EEEEEEEEEvNT_6ParamsE$_ZN4cute5tupleIJNS_1CILi0EEEiEEC2ERKS2_RKi) ;  /* 0xffffaf8000007944 */ /* 0x000fea0003c3ffff */
[----:B------:R1:W5:Y:S01]  /*f940*/  LDL R2, [R1+0x13b8] ;  /* 0x0013b80001027983 */ /* 0x0003620000100800 */
[----:B------:R-:W-:-:S04]  /*f950*/  MOV R11, 0x0 ;  /* 0x00000000000b7802 */ /* 0x000fc80000000f00 */
[----:B------:R-:W-:Y:S05]  /*f960*/  RET.REL.NODEC R10 `(_ZN7cutlass13device_kernelIN5flash19enable_sm80_to_sm89INS1_16FlashAttnBwdSm80INS1_25CollectiveMainloopBwdSm80ILi2ELi2EN4cute5tupleIJNS5_1CILi128EEES8_NS7_ILi64EEEEEENS_10bfloat16_tEfNS_4arch4Sm80ELb1ELb0ELb1ELb0ELb0ELb0ELb0ELb0ELi2ELi4ELi4ELi4ELb0EEENS1_24CollectiveEpilogueBwdGQAISA_fSD_Li256ELb0ELb0EEENS1_25SingleTileBwdLPTSchedulerILb0ELi128ELb0EEEEEEEEEvNT_6ParamsE) ;  /* 0xffff06900a007950 */ /* 0x000fea0003c3ffff */
        .type           $_ZN7cutlass13device_kernelIN5flash19enable_sm80_to_sm89INS1_16FlashAttnBwdSm80INS1_25CollectiveMainloopBwdSm80ILi2ELi2EN4cute5tupleIJNS5_1CILi128EEES8_NS7_ILi64EEEEEENS_10bfloat16_tEfNS_4arch4Sm80ELb1ELb0ELb1ELb0ELb0ELb0ELb0ELb0ELi2ELi4ELi4ELi4ELb0EEENS1_24CollectiveEpilogueBwdGQAISA_fSD_Li256ELb0ELb0EEENS1_25SingleTileBwdLPTSchedulerILb0ELi128ELb0EEEEEEEEEvNT_6ParamsE$_ZZN4cuteplIJNS_1CILi0EEES2_EJiEEEDaRKNS_15ArithmeticTupleIJDpT_EEERKNS3_IJDpT0_EEEENKUlDpRKT_E_clIJiS2_EEEDaSH_,@function
        .size           $_ZN7cutlass13device_kernelIN5flash19enable_sm80_to_sm89INS1_16FlashAttnBwdSm80INS1_25CollectiveMainloopBwdSm80ILi2ELi2EN4cute5tupleIJNS5_1CILi128EEES8_NS7_ILi64EEEEEENS_10bfloat16_tEfNS_4arch4Sm80ELb1ELb0ELb1ELb0ELb0ELb0ELb0ELb0ELi2ELi4ELi4ELi4ELb0EEENS1_24CollectiveEpilogueBwdGQAISA_fSD_Li256ELb0ELb0EEENS1_25SingleTileBwdLPTSchedulerILb0ELi128ELb0EEEEEEEEEvNT_6ParamsE$_ZZN4cuteplIJNS_1CILi0EEES2_EJiEEEDaRKNS_15ArithmeticTupleIJDpT_EEERKNS3_IJDpT0_EEEENKUlDpRKT_E_clIJiS2_EEEDaSH_,($_ZN7cutlass13device_kernelIN5flash19enable_sm80_to_sm89INS1_16FlashAttnBwdSm80INS1_25CollectiveMainloopBwdSm80ILi2ELi2EN4cute5tupleIJNS5_1CILi128EEES8_NS7_ILi64EEEEEENS_10bfloat16_tEfNS_4arch4Sm80ELb1ELb0ELb1ELb0ELb0ELb0ELb0ELb0ELi2ELi4ELi4ELi4ELb0EEENS1_24CollectiveEpilogueBwdGQAISA_fSD_Li256ELb0ELb0EEENS1_25SingleTileBwdLPTSchedulerILb0ELi128ELb0EEEEEEEEEvNT_6ParamsE$_ZZN4cuteplIJNS_1CILi0EEES2_EJiS2_EEEDaRKNS_15ArithmeticTupleIJDpT_EEERKNS3_IJDpT0_EEEENKUlDpRKT_E_clIJiS2_EEEDaSH_ - $_ZN7cutlass13device_kernelIN5flash19enable_sm80_to_sm89INS1_16FlashAttnBwdSm80INS1_25CollectiveMainloopBwdSm80ILi2ELi2EN4cute5tupleIJNS5_1CILi128EEES8_NS7_ILi64EEEEEENS_10bfloat16_tEfNS_4arch4Sm80ELb1ELb0ELb1ELb0ELb0ELb0ELb0ELb0ELi2ELi4ELi4ELi4ELb0EEENS1_24CollectiveEpilogueBwdGQAISA_fSD_Li256ELb0ELb0EEENS1_25SingleTileBwdLPTSchedulerILb0ELi128ELb0EEEEEEEEEvNT_6ParamsE$_ZZN4cuteplIJNS_1CILi0EEES2_EJiEEEDaRKNS_15ArithmeticTupleIJDpT_EEERKNS3_IJDpT0_EEEENKUlDpRKT_E_clIJiS2_EEEDaSH_)
$_ZN7cutlass13device_kernelIN5flash19enable_sm80_to_sm89INS1_16FlashAttnBwdSm80INS1_25CollectiveMainloopBwdSm80ILi2ELi2EN4cute5tupleIJNS5_1CILi128EEES8_NS7_ILi64EEEEEENS_10bfloat16_tEfNS_4arch4Sm80ELb1ELb0ELb1ELb0ELb0ELb0ELb0ELb0ELi2ELi4ELi4ELi4ELb0EEENS1_24CollectiveEpilogueBwdGQAISA_fSD_Li256ELb0ELb0EEENS1_25SingleTileBwdLPTSchedulerILb0ELi128ELb0EEEEEEEEEvNT_6ParamsE$_ZZN4cuteplIJNS_1CILi0EEES2_EJiEEEDaRKNS_15ArithmeticTupleIJDpT_EEERKNS3_IJDpT0_EEEENKUlDpRKT_E_clIJiS2_EEEDaSH_:
[----:B------:R-:W-:Y:S02]  /*f970*/  IADD3 R2, R1, 0x16a8, RZ ;  /* 0x000016a801027810 */ /* 0x000fe40007ffe0ff */
[----:B------:R-:W-:Y:S02]  /*f980*/  MOV R10, 0xf9b0 ;  /* 0x0000f9b0000a7802 */ /* 0x000fe40000000f00 */
[----:B------:R-:W-:Y:S02]  /*f990*/  IADD3 R2, R2, c[0x0][0x20], RZ ;  /* 0x0000080002027a10 */ /* 0x000fe40007ffe0ff */
[----:B------:R-:W-:Y:S05]  /*f9a0*/  CALL.REL.NOINC `($_ZN7cutlass13device_kernelIN5flash19enable_sm80_to_sm89INS1_16FlashAttnBwdSm80INS1_25CollectiveMainloopBwdSm80ILi2ELi2EN4cute5tupleIJNS5_1CILi128EEES8_NS7_ILi64EEEEEENS_10bfloat16_tEfNS_4arch4Sm80ELb1ELb0ELb1ELb0ELb0ELb0ELb0ELb0ELi2ELi4ELi4ELi4ELb0EEENS1_24CollectiveEpilogueBwdGQAISA_fSD_Li256ELb0ELb0EEENS1_25SingleTileBwdLPTSchedulerILb0ELi128ELb0EEEEEEEEEvNT_6ParamsE$_ZN4cute5tupleIJiNS_1CILi0EEEEEC2ERKiRKS2_) ;  /* 0xffffb05000007944 */ /* 0x000fea0003c3ffff */
[----:B-1----:R1:W5:Y:S01]  /*f9b0*/  LDL R3, [R1+0x16a8] ;  /* 0x0016a80001037983 */ /* 0x0023620000100800 */
[----:B------:R-:W-:-:S04]  /*f9c0*/  MOV R5, 0x0 ;  /* 0x0000000000057802 */ /* 0x000fc80000000f00 */
[----:B------:R-:W-:Y:S05]  /*f9d0*/  RET.REL.NODEC R4 `(_ZN7cutlass13device_kernelIN5flash19enable_sm80_to_sm89INS1_16FlashAttnBwdSm80INS1_25CollectiveMainloopBwdSm80ILi2ELi2EN4cute5tupleIJNS5_1CILi128EEES8_NS7_ILi64EEEEEENS_10bfloat16_tEfNS_4arch4Sm80ELb1ELb0ELb1ELb0ELb0ELb0ELb0ELb0ELi2ELi4ELi4ELi4ELb0EEENS1_24CollectiveEpilogueBwdGQAISA_fSD_Li256ELb0ELb0EEENS1_25SingleTileBwdLPTSchedulerILb0ELi128ELb0EEEEEEEEEvNT_6ParamsE) ;  /* 0xffff062004007950 */ /* 0x000fea0003c3ffff */
        .type           $_ZN7cutlass13device_kernelIN5flash19enable_sm80_to_sm89INS1_16FlashAttnBwdSm80INS1_25CollectiveMainloopBwdSm80ILi2ELi2EN4cute5tupleIJNS5_1CILi128EEES8_NS7_ILi64EEEEEENS_10bfloat16_tEfNS_4arch4Sm80ELb1ELb0ELb1ELb0ELb0ELb0ELb0ELb0ELi2ELi4ELi4ELi4ELb0EEENS1_24CollectiveEpilogueBwdGQAISA_fSD_Li256ELb0ELb0EEENS1_25SingleTileBwdLPTSchedulerILb0ELi128ELb0EEEEEEEEEvNT_6ParamsE$_ZZN4cuteplIJNS_1CILi0EEES2_EJiS2_EEEDaRKNS_15ArithmeticTupleIJDpT_EEERKNS3_IJDpT0_EEEENKUlDpRKT_E_clIJiS2_EEEDaSH_,@function
        .size           $_ZN7cutlass13device_kernelIN5flash19enable_sm80_to_sm89INS1_16FlashAttnBwdSm80INS1_25CollectiveMainloopBwdSm80ILi2ELi2EN4cute5tupleIJNS5_1CILi128EEES8_NS7_ILi64EEEEEENS_10bfloat16_tEfNS_4arch4Sm80ELb1ELb0ELb1ELb0ELb0ELb0ELb0ELb0ELi2ELi4ELi4ELi4ELb0EEENS1_24CollectiveEpilogueBwdGQAISA_fSD_Li256ELb0ELb0EEENS1_25SingleTileBwdLPTSchedulerILb0ELi128ELb0EEEEEEEEEvNT_6ParamsE$_ZZN4cuteplIJNS_1CILi0EEES2_EJiS2_EEEDaRKNS_15ArithmeticTupleIJDpT_EEERKNS3_IJDpT0_EEEENKUlDpRKT_E_clIJiS2_EEEDaSH_,($_ZN7cutlass13device_kernelIN5flash19enable_sm80_to_sm89INS1_16FlashAttnBwdSm80INS1_25CollectiveMainloopBwdSm80ILi2ELi2EN4cute5tupleIJNS5_1CILi128EEES8_NS7_ILi64EEEEEENS_10bfloat16_tEfNS_4arch4Sm80ELb1ELb0ELb1ELb0ELb0ELb0ELb0ELb0ELi2ELi4ELi4ELi4ELb0EEENS1_24CollectiveEpilogueBwdGQAISA_fSD_Li256ELb0ELb0EEENS1_25SingleTileBwdLPTSchedulerILb0ELi128ELb0EEEEEEEEEvNT_6ParamsE$_ZZN4cuteplIJNS_1CILi0EEES2_EJiiEEEDaRKNS_15ArithmeticTupleIJDpT_EEERKNS3_IJDpT0_EEEENKUlDpRKT_E_clIJiiEEEDaSH_ - $_ZN7cutlass13device_kernelIN5flash19enable_sm80_to_sm89INS1_16FlashAttnBwdSm80INS1_25CollectiveMainloopBwdSm80ILi2ELi2EN4cute5tupleIJNS5_1CILi128EEES8_NS7_ILi64EEEEEENS_10bfloat16_tEfNS_4arch4Sm80ELb1ELb0ELb1ELb0ELb0ELb0ELb0ELb0ELi2ELi4ELi4ELi4ELb0EEENS1_24CollectiveEpilogueBwdGQAISA_fSD_Li256ELb0ELb0EEENS1_25SingleTileBwdLPTSchedulerILb0ELi128ELb0EEEEEEEEEvNT_6ParamsE$_ZZN4cuteplIJNS_1CILi0EEES2_EJiS2_EEEDaRKNS_15ArithmeticTupleIJDpT_EEERKNS3_IJDpT0_EEEENKUlDpRKT_E_clIJiS2_EEEDaSH_)
$_ZN7cutlass13device_kernelIN5flash19enable_sm80_to_sm89INS1_16FlashAttnBwdSm80INS1_25CollectiveMainloopBwdSm80ILi2ELi2EN4cute5tupleIJNS5_1CILi128EEES8_NS7_ILi64EEEEEENS_10bfloat16_tEfNS_4arch4Sm80ELb1ELb0ELb1ELb0ELb0ELb0ELb0ELb0ELi2ELi4ELi4ELi4ELb0EEENS1_24CollectiveEpilogueBwdGQAISA_fSD_Li256ELb0ELb0EEENS1_25SingleTileBwdLPTSchedulerILb0ELi128ELb0EEEEEEEEEvNT_6ParamsE$_ZZN4cuteplIJNS_1CILi0EEES2_EJiS2_EEEDaRKNS_15ArithmeticTupleIJDpT_EEERKNS3_IJDpT0_EEEENKUlDpRKT_E_clIJiS2_EEEDaSH_:
[----:B------:R-:W-:Y:S02]  /*f9e0*/  IADD3 R2, R1, 0x16a8, RZ ;  /* 0x000016a801027810 */ /* 0x000fe40007ffe0ff */
[----:B------:R-:W-:Y:S02]  /*f9f0*/  MOV R10, 0xfa20 ;  /* 0x0000fa20000a7802 */ /* 0x000fe40000000f00 */
[----:B------:R-:W-:Y:S02]  /*fa00*/  IADD3 R2, R2, c[0x0][0x20], RZ ;  /* 0x0000080002027a10 */ /* 0x000fe40007ffe0ff */
[----:B------:R-:W-:Y:S05]  /*fa10*/  CALL.REL.NOINC `($_ZN7cutlass13device_kernelIN5flash19enable_sm80_to_sm89INS1_16FlashAttnBwdSm80INS1_25CollectiveMainloopBwdSm80ILi2ELi2EN4cute5tupleIJNS5_1CILi128EEES8_NS7_ILi64EEEEEENS_10bfloat16_tEfNS_4arch4Sm80ELb1ELb0ELb1ELb0ELb0ELb0ELb0ELb0ELi2ELi4ELi4ELi4ELb0EEENS1_24CollectiveEpilogueBwdGQAISA_fSD_Li256ELb0ELb0EEENS1_25SingleTileBwdLPTSchedulerILb0ELi128ELb0EEEEEEEEEvNT_6ParamsE$_ZN4cute5tupleIJiNS_1CILi0EEEEEC2ERKiRKS2_) ;  /* 0xffffafe000007944 */ /* 0x000fea0003c3ffff */
[----:B------:R2:W5:Y:S01]  /*fa20*/  LDL R27, [R1+0x16a8] ;  /* 0x0016a800011b7983 */ /* 0x0005620000100800 */
[----:B------:R-:W-:-:S04]  /*fa30*/  MOV R5, 0x0 ;  /* 0x0000000000057802 */ /* 0x000fc80000000f00 */
[----:B------:R-:W-:Y:S05]  /*fa40*/  RET.REL.NODEC R4 `(_ZN7cutlass13device_kernelIN5flash19enable_sm80_to_sm89INS1_16FlashAttnBwdSm80INS1_25CollectiveMainloopBwdSm80ILi2ELi2EN4cute5tupleIJNS5_1CILi128EEES8_NS7_ILi64EEEEEENS_10bfloat16_tEfNS_4arch4Sm80ELb1ELb0ELb1ELb0ELb0ELb0ELb0ELb0ELi2ELi4ELi4ELi4ELb0EEENS1_24CollectiveEpilogueBwdGQAISA_fSD_Li256ELb0ELb0EEENS1_25SingleTileBwdLPTSchedulerILb0ELi128ELb0EEEEEEEEEvNT_6ParamsE) ;  /* 0xffff05b004007950 */ /* 0x000fea0003c3ffff */
        .type           $_ZN7cutlass13device_kernelIN5flash19enable_sm80_to_sm89INS1_16FlashAttnBwdSm80INS1_25CollectiveMainloopBwdSm80ILi2ELi2EN4cute5tupleIJNS5_1CILi128EEES8_NS7_ILi64EEEEEENS_10bfloat16_tEfNS_4arch4Sm80ELb1ELb0ELb1ELb0ELb0ELb0ELb0ELb0ELi2ELi4ELi4ELi4ELb0EEENS1_24CollectiveEpilogueBwdGQAISA_fSD_Li256ELb0ELb0EEENS1_25SingleTileBwdLPTSchedulerILb0ELi128ELb0EEEEEEEEEvNT_6ParamsE$_ZZN4cuteplIJNS_1CILi0EEES2_EJiiEEEDaRKNS_15ArithmeticTupleIJDpT_EEERKNS3_IJDpT0_EEEENKUlDpRKT_E_clIJiiEEEDaSH_,@function
        .size           $_ZN7cutlass13device_kernelIN5flash19enable_sm80_to_sm89INS1_16FlashAttnBwdSm80INS1_25CollectiveMainloopBwdSm80ILi2ELi2EN4cute5tupleIJNS5_1CILi128EEES8_NS7_ILi64EEEEEENS_10bfloat16_tEfNS_4arch4Sm80ELb1ELb0ELb1ELb0ELb0ELb0ELb0ELb0ELi2ELi4ELi4ELi4ELb0EEENS1_24CollectiveEpilogueBwdGQAISA_fSD_Li256ELb0ELb0EEENS1_25SingleTileBwdLPTSchedulerILb0ELi128ELb0EEEEEEEEEvNT_6ParamsE$_ZZN4cuteplIJNS_1CILi0EEES2_EJiiEEEDaRKNS_15ArithmeticTupleIJDpT_EEERKNS3_IJDpT0_EEEENKUlDpRKT_E_clIJiiEEEDaSH_,($_ZN7cutlass13device_kernelIN5flash19enable_sm80_to_sm89INS1_16FlashAttnBwdSm80INS1_25CollectiveMainloopBwdSm80ILi2ELi2EN4cute5tupleIJNS5_1CILi128EEES8_NS7_ILi64EEEEEENS_10bfloat16_tEfNS_4arch4Sm80ELb1ELb0ELb1ELb0ELb0ELb0ELb0ELb0ELi2ELi4ELi4ELi4ELb0EEENS1_24CollectiveEpilogueBwdGQAISA_fSD_Li256ELb0ELb0EEENS1_25SingleTileBwdLPTSchedulerILb0ELi128ELb0EEEEEEEEEvNT_6ParamsE$_ZZN4cuteplIJNS_1CILi0EEEiEJS2_iEEEDaRKNS_15ArithmeticTupleIJDpT_EEERKNS3_IJDpT0_EEEENKUlDpRKT_E_clIJS2_iEEEDaSH_ - $_ZN7cutlass13device_kernelIN5flash19enable_sm80_to_sm89INS1_16FlashAttnBwdSm80INS1_25CollectiveMainloopBwdSm80ILi2ELi2EN4cute5tupleIJNS5_1CILi128EEES8_NS7_ILi64EEEEEENS_10bfloat16_tEfNS_4arch4Sm80ELb1ELb0ELb1ELb0ELb0ELb0ELb0ELb0ELi2ELi4ELi4ELi4ELb0EEENS1_24CollectiveEpilogueBwdGQAISA_fSD_Li256ELb0ELb0EEENS1_25SingleTileBwdLPTSchedulerILb0ELi128ELb0EEEEEEEEEvNT_6ParamsE$_ZZN4cuteplIJNS_1CILi0EEES2_EJiiEEEDaRKNS_15ArithmeticTupleIJDpT_EEERKNS3_IJDpT0_EEEENKUlDpRKT_E_clIJiiEEEDaSH_)
$_ZN7cutlass13device_kernelIN5flash19enable_sm80_to_sm89INS1_16FlashAttnBwdSm80INS1_25CollectiveMainloopBwdSm80ILi2ELi2EN4cute5tupleIJNS5_1CILi128EEES8_NS7_ILi64EEEEEENS_10bfloat16_tEfNS_4arch4Sm80ELb1ELb0ELb1ELb0ELb0ELb0ELb0ELb0ELi2ELi4ELi4ELi4ELb0EEENS1_24CollectiveEpilogueBwdGQAISA_fSD_Li256ELb0ELb0EEENS1_25SingleTileBwdLPTSchedulerILb0ELi128ELb0EEEEEEEEEvNT_6ParamsE$_ZZN4cuteplIJNS_1CILi0EEES2_EJiiEEEDaRKNS_15ArithmeticTupleIJDpT_EEERKNS3_IJDpT0_EEEENKUlDpRKT_E_clIJiiEEEDaSH_:
        /* <DEDUP_REMOVED lines=8> */
        .type           $_ZN7cutlass13device_kernelIN5flash19enable_sm80_to_sm89INS1_16FlashAttnBwdSm80INS1_25CollectiveMainloopBwdSm80ILi2ELi2EN4cute5tupleIJNS5_1CILi128EEES8_NS7_ILi64EEEEEENS_10bfloat16_tEfNS_4arch4Sm80ELb1ELb0ELb1ELb0ELb0ELb0ELb0ELb0ELi2ELi4ELi4ELi4ELb0EEENS1_24CollectiveEpilogueBwdGQAISA_fSD_Li256ELb0ELb0EEENS1_25SingleTileBwdLPTSchedulerILb0ELi128ELb0EEEEEEEEEvNT_6ParamsE$_ZZN4cuteplIJNS_1CILi0EEEiEJS2_iEEEDaRKNS_15ArithmeticTupleIJDpT_EEERKNS3_IJDpT0_EEEENKUlDpRKT_E_clIJS2_iEEEDaSH_,@function
        .size           $_ZN7cutlass13device_kernelIN5flash19enable_sm80_to_sm89INS1_16FlashAttnBwdSm80INS1_25CollectiveMainloopBwdSm80ILi2ELi2EN4cute5tupleIJNS5_1CILi128EEES8_NS7_ILi64EEEEEENS_10bfloat16_tEfNS_4arch4Sm80ELb1ELb0ELb1ELb0ELb0ELb0ELb0ELb0ELi2ELi4ELi4ELi4ELb0EEENS1_24CollectiveEpilogueBwdGQAISA_fSD_Li256ELb0ELb0EEENS1_25SingleTileBwdLPTSchedulerILb0ELi128ELb0EEEEEEEEEvNT_6ParamsE$_ZZN4cuteplIJNS_1CILi0EEEiEJS2_iEEEDaRKNS_15ArithmeticTupleIJDpT_EEERKNS3_IJDpT0_EEEENKUlDpRKT_E_clIJS2_iEEEDaSH_,($_ZN7cutlass13device_kernelIN5flash19enable_sm80_to_sm89INS1_16FlashAttnBwdSm80INS1_25CollectiveMainloopBwdSm80ILi2ELi2EN4cute5tupleIJNS5_1CILi128EEES8_NS7_ILi64EEEEEENS_10bfloat16_tEfNS_4arch4Sm80ELb1ELb0ELb1ELb0ELb0ELb0ELb0ELb0ELi2ELi4ELi4ELi4ELb0EEENS1_24CollectiveEpilogueBwdGQAISA_fSD_Li256ELb0ELb0EEENS1_25SingleTileBwdLPTSchedulerILb0ELi128ELb0EEEEEEEEEvNT_6ParamsE$_ZZN4cuteplIJNS_1CILi0EEEiEJiEEEDaRKNS_15ArithmeticTupleIJDpT_EEERKNS3_IJDpT0_EEEENKUlDpRKT_E_clIJiiEEEDaSH_ - $_ZN7cutlass13device_kernelIN5flash19enable_sm80_to_sm89INS1_16FlashAttnBwdSm80INS1_25CollectiveMainloopBwdSm80ILi2ELi2EN4cute5tupleIJNS5_1CILi128EEES8_NS7_ILi64EEEEEENS_10bfloat16_tEfNS_4arch4Sm80ELb1ELb0ELb1ELb0ELb0ELb0ELb0ELb0ELi2ELi4ELi4ELi4ELb0EEENS1_24CollectiveEpilogueBwdGQAISA_fSD_Li256ELb0ELb0EEENS1_25SingleTileBwdLPTSchedulerILb0ELi128ELb0EEEEEEEEEvNT_6ParamsE$_ZZN4cuteplIJNS_1CILi0EEEiEJS2_iEEEDaRKNS_15ArithmeticTupleIJDpT_EEERKNS3_IJDpT0_EEEENKUlDpRKT_E_clIJS2_iEEEDaSH_)
$_ZN7cutlass13device_kernelIN5flash19enable_sm80_to_sm89INS1_16FlashAttnBwdSm80INS1_25CollectiveMainloopBwdSm80ILi2ELi2EN4cute5tupleIJNS5_1CILi128EEES8_NS7_ILi64EEEEEENS_10bfloat16_tEfNS_4arch4Sm80ELb1ELb0ELb1ELb0ELb0ELb0ELb0ELb0ELi2ELi4ELi4ELi4ELb0EEENS1_24CollectiveEpilogueBwdGQAISA_fSD_Li256ELb0ELb0EEENS1_25SingleTileBwdLPTSchedulerILb0ELi128ELb0EEEEEEEEEvNT_6ParamsE$_ZZN4cuteplIJNS_1CILi0EEEiEJS2_iEEEDaRKNS_15ArithmeticTupleIJDpT_EEERKNS3_IJDpT0_EEEENKUlDpRKT_E_clIJS2_iEEEDaSH_:
[----:B------:R-:W-:Y:S02]  /*fad0*/  IADD3 R11, R1, 0x13b8, RZ ;  /* 0x000013b8010b7810 */ /* 0x000fe40007ffe0ff */
[----:B------:R-:W-:Y:S02]  /*fae0*/  MOV R6, 0xfb10 ;  /* 0x0000fb1000067802 */ /* 0x000fe40000000f00 */
[----:B------:R-:W-:Y:S02]  /*faf0*/  IADD3 R11, R11, c[0x0][0x20], RZ ;  /* 0x000008000b0b7a10 */ /* 0x000fe40007ffe0ff */
[----:B------:R-:W-:Y:S05]  /*fb00*/  CALL.REL.NOINC `($_ZN7cutlass13device_kernelIN5flash19enable_sm80_to_sm89INS1_16FlashAttnBwdSm80INS1_25CollectiveMainloopBwdSm80ILi2ELi2EN4cute5tupleIJNS5_1CILi128EEES8_NS7_ILi64EEEEEENS_10bfloat16_tEfNS_4arch4Sm80ELb1ELb0ELb1ELb0ELb0ELb0ELb0ELb0ELi2ELi4ELi4ELi4ELb0EEENS1_24CollectiveEpilogueBwdGQAISA_fSD_Li256ELb0ELb0EEENS1_25SingleTileBwdLPTSchedulerILb0ELi128ELb0EEEEEEEEEvNT_6ParamsE$_ZN4cute5tupleIJNS_1CILi0EEEiEEC2ERKS2_RKi) ;  /* 0xffffadb000007944 */ /* 0x000fea0003c3ffff */
[----:B------:R1:W5:Y:S01]  /*fb10*/  LDL R3, [R1+0x13b8] ;  /* 0x0013b80001037983 */ /* 0x0003620000100800 */
[----:B------:R-:W-:-:S04]  /*fb20*/  MOV R11, 0x0 ;  /* 0x00000000000b7802 */ /* 0x000fc80000000f00 */
[----:B------:R-:W-:Y:S05]  /*fb30*/  RET.REL.NODEC R10 `(_ZN7cutlass13device_kernelIN5flash19enable_sm80_to_sm89INS1_16FlashAttnBwdSm80INS1_25CollectiveMainloopBwdSm80ILi2ELi2EN4cute5tupleIJNS5_1CILi128EEES8_NS7_ILi64EEEEEENS_10bfloat16_tEfNS_4arch4Sm80ELb1ELb0ELb1ELb0ELb0ELb0ELb0ELb0ELi2ELi4ELi4ELi4ELb0EEENS1_24CollectiveEpilogueBwdGQAISA_fSD_Li256ELb0ELb0EEENS1_25SingleTileBwdLPTSchedulerILb0ELi128ELb0EEEEEEEEEvNT_6ParamsE) ;  /* 0xffff04c00a007950 */ /* 0x000fea0003c3ffff */
        .type           $_ZN7cutlass13device_kernelIN5flash19enable_sm80_to_sm89INS1_16FlashAttnBwdSm80INS1_25CollectiveMainloopBwdSm80ILi2ELi2EN4cute5tupleIJNS5_1CILi128EEES8_NS7_ILi64EEEEEENS_10bfloat16_tEfNS_4arch4Sm80ELb1ELb0ELb1ELb0ELb0ELb0ELb0ELb0ELi2ELi4ELi4ELi4ELb0EEENS1_24CollectiveEpilogueBwdGQAISA_fSD_Li256ELb0ELb0EEENS1_25SingleTileBwdLPTSchedulerILb0ELi128ELb0EEEEEEEEEvNT_6ParamsE$_ZZN4cuteplIJNS_1CILi0EEEiEJiEEEDaRKNS_15ArithmeticTupleIJDpT_EEERKNS3_IJDpT0_EEEENKUlDpRKT_E_clIJiiEEEDaSH_,@function
        .size           $_ZN7cutlass13device_kernelIN5flash19enable_sm80_to_sm89INS1_16FlashAttnBwdSm80INS1_25CollectiveMainloopBwdSm80ILi2ELi2EN4cute5tupleIJNS5_1CILi128EEES8_NS7_ILi64EEEEEENS_10bfloat16_tEfNS_4arch4Sm80ELb1ELb0ELb1ELb0ELb0ELb0ELb0ELb0ELi2ELi4ELi4ELi4ELb0EEENS1_24CollectiveEpilogueBwdGQAISA_fSD_Li256ELb0ELb0EEENS1_25SingleTileBwdLPTSchedulerILb0ELi128ELb0EEEEEEEEEvNT_6ParamsE$_ZZN4cuteplIJNS_1CILi0EEEiEJiEEEDaRKNS_15ArithmeticTupleIJDpT_EEERKNS3_IJDpT0_EEEENKUlDpRKT_E_clIJiiEEEDaSH_,($_ZN7cutlass13device_kernelIN5flash19enable_sm80_to_sm89INS1_16FlashAttnBwdSm80INS1_25CollectiveMainloopBwdSm80ILi2ELi2EN4cute5tupleIJNS5_1CILi128EEES8_NS7_ILi64EEEEEENS_10bfloat16_tEfNS_4arch4Sm80ELb1ELb0ELb1ELb0ELb0ELb0ELb0ELb0ELi2ELi4ELi4ELi4ELb0EEENS1_24CollectiveEpilogueBwdGQAISA_fSD_Li256ELb0ELb0EEENS1_25SingleTileBwdLPTSchedulerILb0ELi128ELb0EEEEEEEEEvNT_6ParamsE$_ZZN4cuteplIJiEJNS_1CILi0EEEEEEDaRKNS_15ArithmeticTupleIJDpT_EEERKNS3_IJDpT0_EEEENKUlDpRKT_E_clIJiEEEDaSH_ - $_ZN7cutlass13device_kernelIN5flash19enable_sm80_to_sm89INS1_16FlashAttnBwdSm80INS1_25CollectiveMainloopBwdSm80ILi2ELi2EN4cute5tupleIJNS5_1CILi128EEES8_NS7_ILi64EEEEEENS_10bfloat16_tEfNS_4arch4Sm80ELb1ELb0ELb1ELb0ELb0ELb0ELb0ELb0ELi2ELi4ELi4ELi4ELb0EEENS1_24CollectiveEpilogueBwdGQAISA_fSD_Li256ELb0ELb0EEENS1_25SingleTileBwdLPTSchedulerILb0ELi128ELb0EEEEEEEEEvNT_6ParamsE$_ZZN4cuteplIJNS_1CILi0EEEiEJiEEEDaRKNS_15ArithmeticTupleIJDpT_EEERKNS3_IJDpT0_EEEENKUlDpRKT_E_clIJiiEEEDaSH_)
$_ZN7cutlass13device_kernelIN5flash19enable_sm80_to_sm89INS1_16FlashAttnBwdSm80INS1_25CollectiveMainloopBwdSm80ILi2ELi2EN4cute5tupleIJNS5_1CILi128EEES8_NS7_ILi64EEEEEENS_10bfloat16_tEfNS_4arch4Sm80ELb1ELb0ELb1ELb0ELb0ELb0ELb0ELb0ELi2ELi4ELi4ELi4ELb0EEENS1_24CollectiveEpilogueBwdGQAISA_fSD_Li256ELb0ELb0EEENS1_25SingleTileBwdLPTSchedulerILb0ELi128ELb0EEEEEEEEEvNT_6ParamsE$_ZZN4cuteplIJNS_1CILi0EEEiEJiEEEDaRKNS_15ArithmeticTupleIJDpT_EEERKNS3_IJDpT0_EEEENKUlDpRKT_E_clIJiiEEEDaSH_:
[----:B------:R-:W-:Y:S01]  /*fb40*/  IADD3 R3, R1, 0x13b8, RZ ;  /* 0x000013b801037810 */ /* 0x000fe20007ffe0ff */
[----:B------:R-:W-:Y:S01]  /*fb50*/  IMAD.MOV.U32 R2, RZ, RZ, R15 ;  /* 0x000000ffff027224 */ /* 0x000fe200078e000f */
[----:B------:R-:W-:Y:S02]  /*fb60*/  MOV R6, 0xfb90 ;  /* 0x0000fb9000067802 */ /* 0x000fe40000000f00 */
[----:B------:R-:W-:Y:S02]  /*fb70*/  IADD3 R3, R3, c[0x0][0x20], RZ ;  /* 0x0000080003037a10 */ /* 0x000fe40007ffe0ff */
[----:B------:R-:W-:Y:S05]  /*fb80*/  CALL.REL.NOINC `($_ZN7cutlass13device_kernelIN5flash19enable_sm80_to_sm89INS1_16FlashAttnBwdSm80INS1_25CollectiveMainloopBwdSm80ILi2ELi2EN4cute5tupleIJNS5_1CILi128EEES8_NS7_ILi64EEEEEENS_10bfloat16_tEfNS_4arch4Sm80ELb1ELb0ELb1ELb0ELb0ELb0ELb0ELb0ELi2ELi4ELi4ELi4ELb0EEENS1_24CollectiveEpilogueBwdGQAISA_fSD_Li256ELb0ELb0EEENS1_25SingleTileBwdLPTSchedulerILb0ELi128ELb0EEEEEEEEEvNT_6ParamsE$_ZN4cute5tupleIJiiEEC2ERKiS3_) ;  /* 0xffffaeb000007944 */ /* 0x000fea0003c3ffff */
[----:B------:R1:W5:Y:S01]  /*fb90*/  LDL.64 R18, [R1+0x13b8] ;  /* 0x0013b80001127983 */ /* 0x0003620000100a00 */
[----:B------:R-:W-:Y:S02]  /*fba0*/  MOV R2, R4 ;  /* 0x0000000400027202 */ /* 0x000fe40000000f00 */
[----:B------:R-:W-:-:S04]  /*fbb0*/  MOV R3, 0x0 ;  /* 0x0000000000037802 */ /* 0x000fc80000000f00 */
[----:B------:R-:W-:Y:S05]  /*fbc0*/  RET.REL.NODEC R2 `(_ZN7cutlass13device_kernelIN5flash19enable_sm80_to_sm89INS1_16FlashAttnBwdSm80INS1_25CollectiveMainloopBwdSm80ILi2ELi2EN4cute5tupleIJNS5_1CILi128EEES8_NS7_ILi64EEEEEENS_10bfloat16_tEfNS_4arch4Sm80ELb1ELb0ELb1ELb0ELb0ELb0ELb0ELb0ELi2ELi4ELi4ELi4ELb0EEENS1_24CollectiveEpilogueBwdGQAISA_fSD_Li256ELb0ELb0EEENS1_25SingleTileBwdLPTSchedulerILb0ELi128ELb0EEEEEEEEEvNT_6ParamsE) ;  /* 0xffff043002007950 */ /* 0x000fea0003c3ffff */
        .type           $_ZN7cutlass13device_kernelIN5flash19enable_sm80_to_sm89INS1_16FlashAttnBwdSm80INS1_25CollectiveMainloopBwdSm80ILi2ELi2EN4cute5tupleIJNS5_1CILi128EEES8_NS7_ILi64EEEEEENS_10bfloat16_tEfNS_4arch4Sm80ELb1ELb0ELb1ELb0ELb0ELb0ELb0ELb0ELi2ELi4ELi4ELi4ELb0EEENS1_24CollectiveEpilogueBwdGQAISA_fSD_Li256ELb0ELb0EEENS1_25SingleTileBwdLPTSchedulerILb0ELi128ELb0EEEEEEEEEvNT_6ParamsE$_ZZN4cuteplIJiEJNS_1CILi0EEEEEEDaRKNS_15ArithmeticTupleIJDpT_EEERKNS3_IJDpT0_EEEENKUlDpRKT_E_clIJiEEEDaSH_,@function
        .size           $_ZN7cutlass13device_kernelIN5flash19enable_sm80_to_sm89INS1_16FlashAttnBwdSm80INS1_25CollectiveMainloopBwdSm80ILi2ELi2EN4cute5tupleIJNS5_1CILi128EEES8_NS7_ILi64EEEEEENS_10bfloat16_tEfNS_4arch4Sm80ELb1ELb0ELb1ELb0ELb0ELb0ELb0ELb0ELi2ELi4ELi4ELi4ELb0EEENS1_24CollectiveEpilogueBwdGQAISA_fSD_Li256ELb0ELb0EEENS1_25SingleTileBwdLPTSchedulerILb0ELi128ELb0EEEEEEEEEvNT_6ParamsE$_ZZN4cuteplIJiEJNS_1CILi0EEEEEEDaRKNS_15ArithmeticTupleIJDpT_EEERKNS3_IJDpT0_EEEENKUlDpRKT_E_clIJiEEEDaSH_,($_ZN7cutlass13device_kernelIN5flash19enable_sm80_to_sm89INS1_16FlashAttnBwdSm80INS1_25CollectiveMainloopBwdSm80ILi2ELi2EN4cute5tupleIJNS5_1CILi128EEES8_NS7_ILi64EEEEEENS_10bfloat16_tEfNS_4arch4Sm80ELb1ELb0ELb1ELb0ELb0ELb0ELb0ELb0ELi2ELi4ELi4ELi4ELb0EEENS1_24CollectiveEpilogueBwdGQAISA_fSD_Li256ELb0ELb0EEENS1_25SingleTileBwdLPTSchedulerILb0ELi128ELb0EEEEEEEEEvNT_6ParamsE$_ZZN4cuteplIJiEJNS_1CILi0EEES2_EEEDaRKNS_15ArithmeticTupleIJDpT_EEERKNS3_IJDpT0_EEEENKUlDpRKT_E_clIJiS2_EEEDaSH_ - $_ZN7cutlass13device_kernelIN5flash19enable_sm80_to_sm89INS1_16FlashAttnBwdSm80INS1_25CollectiveMainloopBwdSm80ILi2ELi2EN4cute5tupleIJNS5_1CILi128EEES8_NS7_ILi64EEEEEENS_10bfloat16_tEfNS_4arch4Sm80ELb1ELb0ELb1ELb0ELb0ELb0ELb0ELb0ELi2ELi4ELi4ELi4ELb0EEENS1_24CollectiveEpilogueBwdGQAISA_fSD_Li256ELb0ELb0EEENS1_25SingleTileBwdLPTSchedulerILb0ELi128ELb0EEEEEEEEEvNT_6ParamsE$_ZZN4cuteplIJiEJNS_1CILi0EEEEEEDaRKNS_15ArithmeticTupleIJDpT_EEERKNS3_IJDpT0_EEEENKUlDpRKT_E_clIJiEEEDaSH_)
$_ZN7cutlass13device_kernelIN5flash19enable_sm80_to_sm89INS1_16FlashAttnBwdSm80INS1_25CollectiveMainloopBwdSm80ILi2ELi2EN4cute5tupleIJNS5_1CILi128EEES8_NS7_ILi64EEEEEENS_10bfloat16_tEfNS_4arch4Sm80ELb1ELb0ELb1ELb0ELb0ELb0ELb0ELb0ELi2ELi4ELi4ELi4ELb0EEENS1_24CollectiveEpilogueBwdGQAISA_fSD_Li256ELb0ELb0EEENS1_25SingleTileBwdLPTSchedulerILb0ELi128ELb0EEEEEEEEEvNT_6ParamsE$_ZZN4cuteplIJiEJNS_1CILi0EEEEEEDaRKNS_15ArithmeticTupleIJDpT_EEERKNS3_IJDpT0_EEEENKUlDpRKT_E_clIJiEEEDaSH_:
[----:B------:R-:W-:Y:S02]  /*fbd0*/  IADD3 R2, R1, 0x16a8, RZ ;  /* 0x000016a801027810 */ /* 0x000fe40007ffe0ff */
[----:B------:R-:W-:Y:S02]  /*fbe0*/  MOV R10, 0xfc10 ;  /* 0x0000fc10000a7802 */ /* 0x000fe40000000f00 */
[----:B------:R-:W-:Y:S02]  /*fbf0*/  IADD3 R2, R2, c[0x0][0x20], RZ ;  /* 0x0000080002027a10 */ /* 0x000fe40007ffe0ff */
[----:B------:R-:W-:Y:S05]  /*fc00*/  CALL.REL.NOINC `($_ZN7cutlass13device_kernelIN5flash19enable_sm80_to_sm89INS1_16FlashAttnBwdSm80INS1_25CollectiveMainloopBwdSm80ILi2ELi2EN4cute5tupleIJNS5_1CILi128EEES8_NS7_ILi64EEEEEENS_10bfloat16_tEfNS_4arch4Sm80ELb1ELb0ELb1ELb0ELb0ELb0ELb0ELb0ELi2ELi4ELi4ELi4ELb0EEENS1_24CollectiveEpilogueBwdGQAISA_fSD_Li256ELb0ELb0EEENS1_25SingleTileBwdLPTSchedulerILb0ELi128ELb0EEEEEEEEEvNT_6ParamsE$_ZN4cute5tupleIJiEEC2ERKi) ;  /* 0xffffada000007944 */ /* 0x000fea0003c3ffff */
[----:B------:R1:W5:Y:S01]  /*fc10*/  LDL R2, [R1+0x16a8] ;  /* 0x0016a80001027983 */ /* 0x0003620000100800 */
[----:B------:R-:W-:-:S04]  /*fc20*/  MOV R17, 0x0 ;  /* 0x0000000000117802 */ /* 0x000fc80000000f00 */
[----:B------:R-:W-:Y:S05]  /*fc30*/  RET.REL.NODEC R16 `(_ZN7cutlass13device_kernelIN5flash19enable_sm80_to_sm89INS1_16FlashAttnBwdSm80INS1_25CollectiveMainloopBwdSm80ILi2ELi2EN4cute5tupleIJNS5_1CILi128EEES8_NS7_ILi64EEEEEENS_10bfloat16_tEfNS_4arch4Sm80ELb1ELb0ELb1ELb0ELb0ELb0ELb0ELb0ELi2ELi4ELi4ELi4ELb0EEENS1_24CollectiveEpilogueBwdGQAISA_fSD_Li256ELb0ELb0EEENS1_25SingleTileBwdLPTSchedulerILb0ELi128ELb0EEEEEEEEEvNT_6ParamsE) ;  /* 0xffff03c010007950 */ /* 0x000fea0003c3ffff */
        .type           $_ZN7cutlass13device_kernelIN5flash19enable_sm80_to_sm89INS1_16FlashAttnBwdSm80INS1_25CollectiveMainloopBwdSm80ILi2ELi2EN4cute5tupleIJNS5_1CILi128EEES8_NS7_ILi64EEEEEENS_10bfloat16_tEfNS_4arch4Sm80ELb1ELb0ELb1ELb0ELb0ELb0ELb0ELb0ELi2ELi4ELi4ELi4ELb0EEENS1_24CollectiveEpilogueBwdGQAISA_fSD_Li256ELb0ELb0EEENS1_25SingleTileBwdLPTSchedulerILb0ELi128ELb0EEEEEEEEEvNT_6ParamsE$_ZZN4cuteplIJiEJNS_1CILi0EEES2_EEEDaRKNS_15ArithmeticTupleIJDpT_EEERKNS3_IJDpT0_EEEENKUlDpRKT_E_clIJiS2_EEEDaSH_,@function
        .size           $_ZN7cutlass13device_kernelIN5flash19enable_sm80_to_sm89INS1_16FlashAttnBwdSm80INS1_25CollectiveMainloopBwdSm80ILi2ELi2EN4cute5tupleIJNS5_1CILi128EEES8_NS7_ILi64EEEEEENS_10bfloat16_tEfNS_4arch4Sm80ELb1ELb0ELb1ELb0ELb0ELb0ELb0ELb0ELi2ELi4ELi4ELi4ELb0EEENS1_24CollectiveEpilogueBwdGQAISA_fSD_Li256ELb0ELb0EEENS1_25SingleTileBwdLPTSchedulerILb0ELi128ELb0EEEEEEEEEvNT_6ParamsE$_ZZN4cuteplIJiEJNS_1CILi0EEES2_EEEDaRKNS_15ArithmeticTupleIJDpT_EEERKNS3_IJDpT0_EEEENKUlDpRKT_E_clIJiS2_EEEDaSH_,($_ZN7cutlass13device_kernelIN5flash19enable_sm80_to_sm89INS1_16FlashAttnBwdSm80INS1_25CollectiveMainloopBwdSm80ILi2ELi2EN4cute5tupleIJNS5_1CILi128EEES8_NS7_ILi64EEEEEENS_10bfloat16_tEfNS_4arch4Sm80ELb1ELb0ELb1ELb0ELb0ELb0ELb0ELb0ELi2ELi4ELi4ELi4ELb0EEENS1_24CollectiveEpilogueBwdGQAISA_fSD_Li256ELb0ELb0EEENS1_25SingleTileBwdLPTSchedulerILb0ELi128ELb0EEEEEEEEEvNT_6ParamsE$_ZZN4cuteplIJiEJNS_1CILi0EEEiEEEDaRKNS_15ArithmeticTupleIJDpT_EEERKNS3_IJDpT0_EEEENKUlDpRKT_E_clIJiiEEEDaSH_ - $_ZN7cutlass13device_kernelIN5flash19enable_sm80_to_sm89INS1_16FlashAttnBwdSm80INS1_25CollectiveMainloopBwdSm80ILi2ELi2EN4cute5tupleIJNS5_1CILi128EEES8_NS7_ILi64EEEEEENS_10bfloat16_tEfNS_4arch4Sm80ELb1ELb0ELb1ELb0ELb0ELb0ELb0ELb0ELi2ELi4ELi4ELi4ELb0EEENS1_24CollectiveEpilogueBwdGQAISA_fSD_Li256ELb0ELb0EEENS1_25SingleTileBwdLPTSchedulerILb0ELi128ELb0EEEEEEEEEvNT_6ParamsE$_ZZN4cuteplIJiEJNS_1CILi0EEES2_EEEDaRKNS_15ArithmeticTupleIJDpT_EEERKNS3_IJDpT0_EEEENKUlDpRKT_E_clIJiS2_EEEDaSH_)
$_ZN7cutlass13device_kernelIN5flash19enable_sm80_to_sm89INS1_16FlashAttnBwdSm80INS1_25CollectiveMainloopBwdSm80ILi2ELi2EN4cute5tupleIJNS5_1CILi128EEES8_NS7_ILi64EEEEEENS_10bfloat16_tEfNS_4arch4Sm80ELb1ELb0ELb1ELb0ELb0ELb0ELb0ELb0ELi2ELi4ELi4ELi4ELb0EEENS1_24CollectiveEpilogueBwdGQAISA_fSD_Li256ELb0ELb0EEENS1_25SingleTileBwdLPTSchedulerILb0ELi128ELb0EEEEEEEEEvNT_6ParamsE$_ZZN4cuteplIJiEJNS_1CILi0EEES2_EEEDaRKNS_15ArithmeticTupleIJDpT_EEERKNS3_IJDpT0_EEEENKUlDpRKT_E_clIJiS2_EEEDaSH_:
[----:B------:R-:W-:Y:S02]  /*fc40*/  IADD3 R2, R1, 0x13b8, RZ ;  /* 0x000013b801027810 */ /* 0x000fe40007ffe0ff */
[----:B------:R-:W-:Y:S02]  /*fc50*/  MOV R10, 0xfc80 ;  /* 0x0000fc80000a7802 */ /* 0x000fe40000000f00 */
[----:B------:R-:W-:Y:S02]  /*fc60*/  IADD3 R2, R2, c[0x0][0x20], RZ ;  /* 0x0000080002027a10 */ /* 0x000fe40007ffe0ff */
[----:B------:R-:W-:Y:S05]  /*fc70*/  CALL.REL.NOINC `($_ZN7cutlass13device_kernelIN5flash19enable_sm80_to_sm89INS1_16FlashAttnBwdSm80INS1_25CollectiveMainloopBwdSm80ILi2ELi2EN4cute5tupleIJNS5_1CILi128EEES8_NS7_ILi64EEEEEENS_10bfloat16_tEfNS_4arch4Sm80ELb1ELb0ELb1ELb0ELb0ELb0ELb0ELb0ELi2ELi4ELi4ELi4ELb0EEENS1_24CollectiveEpilogueBwdGQAISA_fSD_Li256ELb0ELb0EEENS1_25SingleTileBwdLPTSchedulerILb0ELi128ELb0EEEEEEEEEvNT_6ParamsE$_ZN4cute5tupleIJiNS_1CILi0EEEEEC2ERKiRKS2_) ;  /* 0xffffad8000007944 */ /* 0x000fea0003c3ffff */
[----:B-1----:R1:W5:Y:S01]  /*fc80*/  LDL R3, [R1+0x13b8] ;  /* 0x0013b80001037983 */ /* 0x0023620000100800 */
[----:B------:R-:W-:-:S04]  /*fc90*/  MOV R51, 0x0 ;  /* 0x0000000000337802 */ /* 0x000fc80000000f00 */
[----:B------:R-:W-:Y:S05]  /*fca0*/  RET.REL.NODEC R50 `(_ZN7cutlass13device_kernelIN5flash19enable_sm80_to_sm89INS1_16FlashAttnBwdSm80INS1_25CollectiveMainloopBwdSm80ILi2ELi2EN4cute5tupleIJNS5_1CILi128EEES8_NS7_ILi64EEEEEENS_10bfloat16_tEfNS_4arch4Sm80ELb1ELb0ELb1ELb0ELb0ELb0ELb0ELb0ELi2ELi4ELi4ELi4ELb0EEENS1_24CollectiveEpilogueBwdGQAISA_fSD_Li256ELb0ELb0EEENS1_25SingleTileBwdLPTSchedulerILb0ELi128ELb0EEEEEEEEEvNT_6ParamsE) ;  /* 0xffff035032007950 */ /* 0x000fea0003c3ffff */
        .type           $_ZN7cutlass13device_kernelIN5flash19enable_sm80_to_sm89INS1_16FlashAttnBwdSm80INS1_25CollectiveMainloopBwdSm80ILi2ELi2EN4cute5tupleIJNS5_1CILi128EEES8_NS7_ILi64EEEEEENS_10bfloat16_tEfNS_4arch4Sm80ELb1ELb0ELb1ELb0ELb0ELb0ELb0ELb0ELi2ELi4ELi4ELi4ELb0EEENS1_24CollectiveEpilogueBwdGQAISA_fSD_Li256ELb0ELb0EEENS1_25SingleTileBwdLPTSchedulerILb0ELi128ELb0EEEEEEEEEvNT_6ParamsE$_ZZN4cuteplIJiEJNS_1CILi0EEEiEEEDaRKNS_15ArithmeticTupleIJDpT_EEERKNS3_IJDpT0_EEEENKUlDpRKT_E_clIJiiEEEDaSH_,@function
        .size           $_ZN7cutlass13device_kernelIN5flash19enable_sm80_to_sm89INS1_16FlashAttnBwdSm80INS1_25CollectiveMainloopBwdSm80ILi2ELi2EN4cute5tupleIJNS5_1CILi128EEES8_NS7_ILi64EEEEEENS_10bfloat16_tEfNS_4arch4Sm80ELb1ELb0ELb1ELb0ELb0ELb0ELb0ELb0ELi2ELi4ELi4ELi4ELb0EEENS1_24CollectiveEpilogueBwdGQAISA_fSD_Li256ELb0ELb0EEENS1_25SingleTileBwdLPTSchedulerILb0ELi128ELb0EEEEEEEEEvNT_6ParamsE$_ZZN4cuteplIJiEJNS_1CILi0EEEiEEEDaRKNS_15ArithmeticTupleIJDpT_EEERKNS3_IJDpT0_EEEENKUlDpRKT_E_clIJiiEEEDaSH_,($_ZN7cutlass13device_kernelIN5flash19enable_sm80_to_sm89INS1_16FlashAttnBwdSm80INS1_25CollectiveMainloopBwdSm80ILi2ELi2EN4cute5tupleIJNS5_1CILi128EEES8_NS7_ILi64EEEEEENS_10bfloat16_tEfNS_4arch4Sm80ELb1ELb0ELb1ELb0ELb0ELb0ELb0ELb0ELi2ELi4ELi4ELi4ELb0EEENS1_24CollectiveEpilogueBwdGQAISA_fSD_Li256ELb0ELb0EEENS1_25SingleTileBwdLPTSchedulerILb0ELi128ELb0EEEEEEEEEvNT_6ParamsE$_ZZN4cuteplIJiEJiEEEDaRKNS_15ArithmeticTupleIJDpT_EEERKNS1_IJDpT0_EEEENKUlDpRKT_E_clIJiEEEDaSF_ - $_ZN7cutlass13device_kernelIN5flash19enable_sm80_to_sm89INS1_16FlashAttnBwdSm80INS1_25CollectiveMainloopBwdSm80ILi2ELi2EN4cute5tupleIJNS5_1CILi128EEES8_NS7_ILi64EEEEEENS_10bfloat16_tEfNS_4arch4Sm80ELb1ELb0ELb1ELb0ELb0ELb0ELb0ELb0ELi2ELi4ELi4ELi4ELb0EEENS1_24CollectiveEpilogueBwdGQAISA_fSD_Li256ELb0ELb0EEENS1_25SingleTileBwdLPTSchedulerILb0ELi128ELb0EEEEEEEEEvNT_6ParamsE$_ZZN4cuteplIJiEJNS_1CILi0EEEiEEEDaRKNS_15ArithmeticTupleIJDpT_EEERKNS3_IJDpT0_EEEENKUlDpRKT_E_clIJiiEEEDaSH_)
$_ZN7cutlass13device_kernelIN5flash19enable_sm80_to_sm89INS1_16FlashAttnBwdSm80INS1_25CollectiveMainloopBwdSm80ILi2ELi2EN4cute5tupleIJNS5_1CILi128EEES8_NS7_ILi64EEEEEENS_10bfloat16_tEfNS_4arch4Sm80ELb1ELb0ELb1ELb0ELb0ELb0ELb0ELb0ELi2ELi4ELi4ELi4ELb0EEENS1_24CollectiveEpilogueBwdGQAISA_fSD_Li256ELb0ELb0EEENS1_25SingleTileBwdLPTSchedulerILb0ELi128ELb0EEEEEEEEEvNT_6ParamsE$_ZZN4cuteplIJiEJNS_1CILi0EEEiEEEDaRKNS_15ArithmeticTupleIJDpT_EEERKNS3_IJDpT0_EEEENKUlDpRKT_E_clIJiiEEEDaSH_:
        /* <DEDUP_REMOVED lines=8> */
        .type           $_ZN7cutlass13device_kernelIN5flash19enable_sm80_to_sm89INS1_16FlashAttnBwdSm80INS1_25CollectiveMainloopBwdSm80ILi2ELi2EN4cute5tupleIJNS5_1CILi128EEES8_NS7_ILi64EEEEEENS_10bfloat16_tEfNS_4arch4Sm80ELb1ELb0ELb1ELb0ELb0ELb0ELb0ELb0ELi2ELi4ELi4ELi4ELb0EEENS1_24CollectiveEpilogueBwdGQAISA_fSD_Li256ELb0ELb0EEENS1_25SingleTileBwdLPTSchedulerILb0ELi128ELb0EEEEEEEEEvNT_6ParamsE$_ZZN4cuteplIJiEJiEEEDaRKNS_15ArithmeticTupleIJDpT_EEERKNS1_IJDpT0_EEEENKUlDpRKT_E_clIJiEEEDaSF_,@function
        .size           $_ZN7cutlass13device_kernelIN5flash19enable_sm80_to_sm89INS1_16FlashAttnBwdSm80INS1_25CollectiveMainloopBwdSm80ILi2ELi2EN4cute5tupleIJNS5_1CILi128EEES8_NS7_ILi64EEEEEENS_10bfloat16_tEfNS_4arch4Sm80ELb1ELb0ELb1ELb0ELb0ELb0ELb0ELb0ELi2ELi4ELi4ELi4ELb0EEENS1_24CollectiveEpilogueBwdGQAISA_fSD_Li256ELb0ELb0EEENS1_25SingleTileBwdLPTSchedulerILb0ELi128ELb0EEEEEEEEEvNT_6ParamsE$_ZZN4cuteplIJiEJiEEEDaRKNS_15ArithmeticTupleIJDpT_EEERKNS1_IJDpT0_EEEENKUlDpRKT_E_clIJiEEEDaSF_,($_ZN7cutlass13device_kernelIN5flash19enable_sm80_to_sm89INS1_16FlashAttnBwdSm80INS1_25CollectiveMainloopBwdSm80ILi2ELi2EN4cute5tupleIJNS5_1CILi128EEES8_NS7_ILi64EEEEEENS_10bfloat16_tEfNS_4arch4Sm80ELb1ELb0ELb1ELb0ELb0ELb0ELb0ELb0ELi2ELi4ELi4ELi4ELb0EEENS1_24CollectiveEpilogueBwdGQAISA_fSD_Li256ELb0ELb0EEENS1_25SingleTileBwdLPTSchedulerILb0ELi128ELb0EEEEEEEEEvNT_6ParamsE$_ZZN4cuteplIJiiEJNS_1CILi0EEES2_EEEDaRKNS_15ArithmeticTupleIJDpT_EEERKNS3_IJDpT0_EEEENKUlDpRKT_E_clIJiiEEEDaSH_ - $_ZN7cutlass13device_kernelIN5flash19enable_sm80_to_sm89INS1_16FlashAttnBwdSm80INS1_25CollectiveMainloopBwdSm80ILi2ELi2EN4cute5tupleIJNS5_1CILi128EEES8_NS7_ILi64EEEEEENS_10bfloat16_tEfNS_4arch4Sm80ELb1ELb0ELb1ELb0ELb0ELb0ELb0ELb0ELi2ELi4ELi4ELi4ELb0EEENS1_24CollectiveEpilogueBwdGQAISA_fSD_Li256ELb0ELb0EEENS1_25SingleTileBwdLPTSchedulerILb0ELi128ELb0EEEEEEEEEvNT_6ParamsE$_ZZN4cuteplIJiEJiEEEDaRKNS_15ArithmeticTupleIJDpT_EEERKNS1_IJDpT0_EEEENKUlDpRKT_E_clIJiEEEDaSF_)
$_ZN7cutlass13device_kernelIN5flash19enable_sm80_to_sm89INS1_16FlashAttnBwdSm80INS1_25CollectiveMainloopBwdSm80ILi2ELi2EN4cute5tupleIJNS5_1CILi128EEES8_NS7_ILi64EEEEEENS_10bfloat16_tEfNS_4arch4Sm80ELb1ELb0ELb1ELb0ELb0ELb0ELb0ELb0ELi2ELi4ELi4ELi4ELb0EEENS1_24CollectiveEpilogueBwdGQAISA_fSD_Li256ELb0ELb0EEENS1_25SingleTileBwdLPTSchedulerILb0ELi128ELb0EEEEEEEEEvNT_6ParamsE$_ZZN4cuteplIJiEJiEEEDaRKNS_15ArithmeticTupleIJDpT_EEERKNS1_IJDpT0_EEEENKUlDpRKT_E_clIJiEEEDaSF_:
[----:B------:R-:W-:Y:S02]  /*fd30*/  IADD3 R2, R1, 0x13b8, RZ ;  /* 0x000013b801027810 */ /* 0x000fe40007ffe0ff */
[----:B------:R-:W-:Y:S02]  /*fd40*/  MOV R10, 0xfd70 ;  /* 0x0000fd70000a7802 */ /* 0x000fe40000000f00 */
[----:B------:R-:W-:Y:S02]  /*fd50*/  IADD3 R2, R2, c[0x0][0x20], RZ ;  /* 0x0000080002027a10 */ /* 0x000fe40007ffe0ff */
[----:B------:R-:W-:Y:S05]  /*fd60*/  CALL.REL.NOINC `($_ZN7cutlass13device_kernelIN5flash19enable_sm80_to_sm89INS1_16FlashAttnBwdSm80INS1_25CollectiveMainloopBwdSm80ILi2ELi2EN4cute5tupleIJNS5_1CILi128EEES8_NS7_ILi64EEEEEENS_10bfloat16_tEfNS_4arch4Sm80ELb1ELb0ELb1ELb0ELb0ELb0ELb0ELb0ELi2ELi4ELi4ELi4ELb0EEENS1_24CollectiveEpilogueBwdGQAISA_fSD_Li256ELb0ELb0EEENS1_25SingleTileBwdLPTSchedulerILb0ELi128ELb0EEEEEEEEEvNT_6ParamsE$_ZN4cute5tupleIJiEEC2ERKi) ;  /* 0xffffac4000007944 */ /* 0x000fea0003c3ffff */
[----:B------:R1:W5:Y:S01]  /*fd70*/  LDL R3, [R1+0x13b8] ;  /* 0x0013b80001037983 */ /* 0x0003620000100800 */
[----:B------:R-:W-:Y:S02]  /*fd80*/  MOV R8, R6 ;  /* 0x0000000600087202 */ /* 0x000fe40000000f00 */
[----:B------:R-:W-:-:S04]  /*fd90*/  MOV R9, 0x0 ;  /* 0x0000000000097802 */ /* 0x000fc80000000f00 */
[----:B------:R-:W-:Y:S05]  /*fda0*/  RET.REL.NODEC R8 `(_ZN7cutlass13device_kernelIN5flash19enable_sm80_to_sm89INS1_16FlashAttnBwdSm80INS1_25CollectiveMainloopBwdSm80ILi2ELi2EN4cute5tupleIJNS5_1CILi128EEES8_NS7_ILi64EEEEEENS_10bfloat16_tEfNS_4arch4Sm80ELb1ELb0ELb1ELb0ELb0ELb0ELb0ELb0ELi2ELi4ELi4ELi4ELb0EEENS1_24CollectiveEpilogueBwdGQAISA_fSD_Li256ELb0ELb0EEENS1_25SingleTileBwdLPTSchedulerILb0ELi128ELb0EEEEEEEEEvNT_6ParamsE) ;  /* 0xffff025008007950 */ /* 0x000fea0003c3ffff */
        .type           $_ZN7cutlass13device_kernelIN5flash19enable_sm80_to_sm89INS1_16FlashAttnBwdSm80INS1_25CollectiveMainloopBwdSm80ILi2ELi2EN4cute5tupleIJNS5_1CILi128EEES8_NS7_ILi64EEEEEENS_10bfloat16_tEfNS_4arch4Sm80ELb1ELb0ELb1ELb0ELb0ELb0ELb0ELb0ELi2ELi4ELi4ELi4ELb0EEENS1_24CollectiveEpilogueBwdGQAISA_fSD_Li256ELb0ELb0EEENS1_25SingleTileBwdLPTSchedulerILb0ELi128ELb0EEEEEEEEEvNT_6ParamsE$_ZZN4cuteplIJiiEJNS_1CILi0EEES2_EEEDaRKNS_15ArithmeticTupleIJDpT_EEERKNS3_IJDpT0_EEEENKUlDpRKT_E_clIJiiEEEDaSH_,@function
        .size           $_ZN7cutlass13device_kernelIN5flash19enable_sm80_to_sm89INS1_16FlashAttnBwdSm80INS1_25CollectiveMainloopBwdSm80ILi2ELi2EN4cute5tupleIJNS5_1CILi128EEES8_NS7_ILi64EEEEEENS_10bfloat16_tEfNS_4arch4Sm80ELb1ELb0ELb1ELb0ELb0ELb0ELb0ELb0ELi2ELi4ELi4ELi4ELb0EEENS1_24CollectiveEpilogueBwdGQAISA_fSD_Li256ELb0ELb0EEENS1_25SingleTileBwdLPTSchedulerILb0ELi128ELb0EEEEEEEEEvNT_6ParamsE$_ZZN4cuteplIJiiEJNS_1CILi0EEES2_EEEDaRKNS_15ArithmeticTupleIJDpT_EEERKNS3_IJDpT0_EEEENKUlDpRKT_E_clIJiiEEEDaSH_,($_ZN7cutlass13device_kernelIN5flash19enable_sm80_to_sm89INS1_16FlashAttnBwdSm80INS1_25CollectiveMainloopBwdSm80ILi2ELi2EN4cute5tupleIJNS5_1CILi128EEES8_NS7_ILi64EEEEEENS_10bfloat16_tEfNS_4arch4Sm80ELb1ELb0ELb1ELb0ELb0ELb0ELb0ELb0ELi2ELi4ELi4ELi4ELb0EEENS1_24CollectiveEpilogueBwdGQAISA_fSD_Li256ELb0ELb0EEENS1_25SingleTileBwdLPTSchedulerILb0ELi128ELb0EEEEEEEEEvNT_6ParamsE$_ZZN4cuteplIJiiEJiNS_1CILi0EEEEEEDaRKNS_15ArithmeticTupleIJDpT_EEERKNS3_IJDpT0_EEEENKUlDpRKT_E_clIJiiEEEDaSH_ - $_ZN7cutlass13device_kernelIN5flash19enable_sm80_to_sm89INS1_16FlashAttnBwdSm80INS1_25CollectiveMainloopBwdSm80ILi2ELi2EN4cute5tupleIJNS5_1CILi128EEES8_NS7_ILi64EEEEEENS_10bfloat16_tEfNS_4arch4Sm80ELb1ELb0ELb1ELb0ELb0ELb0ELb0ELb0ELi2ELi4ELi4ELi4ELb0EEENS1_24CollectiveEpilogueBwdGQAISA_fSD_Li256ELb0ELb0EEENS1_25SingleTileBwdLPTSchedulerILb0ELi128ELb0EEEEEEEEEvNT_6ParamsE$_ZZN4cuteplIJiiEJNS_1CILi0EEES2_EEEDaRKNS_15ArithmeticTupleIJDpT_EEERKNS3_IJDpT0_EEEENKUlDpRKT_E_clIJiiEEEDaSH_)
$_ZN7cutlass13device_kernelIN5flash19enable_sm80_to_sm89INS1_16FlashAttnBwdSm80INS1_25CollectiveMainloopBwdSm80ILi2ELi2EN4cute5tupleIJNS5_1CILi128EEES8_NS7_ILi64EEEEEENS_10bfloat16_tEfNS_4arch4Sm80ELb1ELb0ELb1ELb0ELb0ELb0ELb0ELb0ELi2ELi4ELi4ELi4ELb0EEENS1_24CollectiveEpilogueBwdGQAISA_fSD_Li256ELb0ELb0EEENS1_25SingleTileBwdLPTSchedulerILb0ELi128ELb0EEEEEEEEEvNT_6ParamsE$_ZZN4cuteplIJiiEJNS_1CILi0EEES2_EEEDaRKNS_15ArithmeticTupleIJDpT_EEERKNS3_IJDpT0_EEEENKUlDpRKT_E_clIJiiEEEDaSH_:
[----:B------:R-:W-:Y:S01]  /*fdb0*/  IADD3 R3, R1, 0x16a8, RZ ;  /* 0x000016a801037810 */ /* 0x000fe20007ffe0ff */
[----:B------:R-:W-:Y:S01]  /*fdc0*/  IMAD.MOV.U32 R10, RZ, RZ, R4 ;  /* 0x000000ffff0a7224 */ /* 0x000fe200078e0004 */
[----:B------:R-:W-:Y:S01]  /*fdd0*/  MOV R6, 0xfe10 ;  /* 0x0000fe1000067802 */ /* 0x000fe20000000f00 */
[----:B------:R-:W-:Y:S01]  /*fde0*/  IMAD.MOV.U32 R2, RZ, RZ, R15 ;  /* 0x000000ffff027224 */ /* 0x000fe200078e000f */
[----:B------:R-:W-:Y:S02]  /*fdf0*/  IADD3 R3, R3, c[0x0][0x20], RZ ;  /* 0x0000080003037a10 */ /* 0x000fe40007ffe0ff */
[----:B------:R-:W-:Y:S05]  /*fe00*/  CALL.REL.NOINC `($_ZN7cutlass13device_kernelIN5flash19enable_sm80_to_sm89INS1_16FlashAttnBwdSm80INS1_25CollectiveMainloopBwdSm80ILi2ELi2EN4cute5tupleIJNS5_1CILi128EEES8_NS7_ILi64EEEEEENS_10bfloat16_tEfNS_4arch4Sm80ELb1ELb0ELb1ELb0ELb0ELb0ELb0ELb0ELi2ELi4ELi4ELi4ELb0EEENS1_24CollectiveEpilogueBwdGQAISA_fSD_Li256ELb0ELb0EEENS1_25SingleTileBwdLPTSchedulerILb0ELi128ELb0EEEEEEEEEvNT_6ParamsE$_ZN4cute5tupleIJiiEEC2ERKiS3_) ;  /* 0xffffac3000007944 */ /* 0x000fea0003c3ffff */
[----:B------:R1:W5:Y:S01]  /*fe10*/  LDL.64 R2, [R1+0x16a8] ;  /* 0x0016a80001027983 */ /* 0x0003620000100a00 */
[----:B------:R-:W-:-:S04]  /*fe20*/  MOV R79, 0x0 ;  /* 0x00000000004f7802 */ /* 0x000fc80000000f00 */
[----:B------:R-:W-:Y:S05]  /*fe30*/  RET.REL.NODEC R78 `(_ZN7cutlass13device_kernelIN5flash19enable_sm80_to_sm89INS1_16FlashAttnBwdSm80INS1_25CollectiveMainloopBwdSm80ILi2ELi2EN4cute5tupleIJNS5_1CILi128EEES8_NS7_ILi64EEEEEENS_10bfloat16_tEfNS_4arch4Sm80ELb1ELb0ELb1ELb0ELb0ELb0ELb0ELb0ELi2ELi4ELi4ELi4ELb0EEENS1_24CollectiveEpilogueBwdGQAISA_fSD_Li256ELb0ELb0EEENS1_25SingleTileBwdLPTSchedulerILb0ELi128ELb0EEEEEEEEEvNT_6ParamsE) ;  /* 0xffff01c04e007950 */ /* 0x000fea0003c3ffff */
        .type           $_ZN7cutlass13device_kernelIN5flash19enable_sm80_to_sm89INS1_16FlashAttnBwdSm80INS1_25CollectiveMainloopBwdSm80ILi2ELi2EN4cute5tupleIJNS5_1CILi128EEES8_NS7_ILi64EEEEEENS_10bfloat16_tEfNS_4arch4Sm80ELb1ELb0ELb1ELb0ELb0ELb0ELb0ELb0ELi2ELi4ELi4ELi4ELb0EEENS1_24CollectiveEpilogueBwdGQAISA_fSD_Li256ELb0ELb0EEENS1_25SingleTileBwdLPTSchedulerILb0ELi128ELb0EEEEEEEEEvNT_6ParamsE$_ZZN4cuteplIJiiEJiNS_1CILi0EEEEEEDaRKNS_15ArithmeticTupleIJDpT_EEERKNS3_IJDpT0_EEEENKUlDpRKT_E_clIJiiEEEDaSH_,@function
        .size           $_ZN7cutlass13device_kernelIN5flash19enable_sm80_to_sm89INS1_16FlashAttnBwdSm80INS1_25CollectiveMainloopBwdSm80ILi2ELi2EN4cute5tupleIJNS5_1CILi128EEES8_NS7_ILi64EEEEEENS_10bfloat16_tEfNS_4arch4Sm80ELb1ELb0ELb1ELb0ELb0ELb0ELb0ELb0ELi2ELi4ELi4ELi4ELb0EEENS1_24CollectiveEpilogueBwdGQAISA_fSD_Li256ELb0ELb0EEENS1_25SingleTileBwdLPTSchedulerILb0ELi128ELb0EEEEEEEEEvNT_6ParamsE$_ZZN4cuteplIJiiEJiNS_1CILi0EEEEEEDaRKNS_15ArithmeticTupleIJDpT_EEERKNS3_IJDpT0_EEEENKUlDpRKT_E_clIJiiEEEDaSH_,($_ZN7cutlass13device_kernelIN5flash19enable_sm80_to_sm89INS1_16FlashAttnBwdSm80INS1_25CollectiveMainloopBwdSm80ILi2ELi2EN4cute5tupleIJNS5_1CILi128EEES8_NS7_ILi64EEEEEENS_10bfloat16_tEfNS_4arch4Sm80ELb1ELb0ELb1ELb0ELb0ELb0ELb0ELb0ELi2ELi4ELi4ELi4ELb0EEENS1_24CollectiveEpilogueBwdGQAISA_fSD_Li256ELb0ELb0EEENS1_25SingleTileBwdLPTSchedulerILb0ELi128ELb0EEEEEEEEEvNT_6ParamsE$_ZZN4cuteplIJiiEJiiEEEDaRKNS_15ArithmeticTupleIJDpT_EEERKNS1_IJDpT0_EEEENKUlDpRKT_E_clIJiiEEEDaSF_ - $_ZN7cutlass13device_kernelIN5flash19enable_sm80_to_sm89INS1_16FlashAttnBwdSm80INS1_25CollectiveMainloopBwdSm80ILi2ELi2EN4cute5tupleIJNS5_1CILi128EEES8_NS7_ILi64EEEEEENS_10bfloat16_tEfNS_4arch4Sm80ELb1ELb0ELb1ELb0ELb0ELb0ELb0ELb0ELi2ELi4ELi4ELi4ELb0EEENS1_24CollectiveEpilogueBwdGQAISA_fSD_Li256ELb0ELb0EEENS1_25SingleTileBwdLPTSchedulerILb0ELi128ELb0EEEEEEEEEvNT_6ParamsE$_ZZN4cuteplIJiiEJiNS_1CILi0EEEEEEDaRKNS_15ArithmeticTupleIJDpT_EEERKNS3_IJDpT0_EEEENKUlDpRKT_E_clIJiiEEEDaSH_)
$_ZN7cutlass13device_kernelIN5flash19enable_sm80_to_sm89INS1_16FlashAttnBwdSm80INS1_25CollectiveMainloopBwdSm80ILi2ELi2EN4cute5tupleIJNS5_1CILi128EEES8_NS7_ILi64EEEEEENS_10bfloat16_tEfNS_4arch4Sm80ELb1ELb0ELb1ELb0ELb0ELb0ELb0ELb0ELi2ELi4ELi4ELi4ELb0EEENS1_24CollectiveEpilogueBwdGQAISA_fSD_Li256ELb0ELb0EEENS1_25SingleTileBwdLPTSchedulerILb0ELi128ELb0EEEEEEEEEvNT_6ParamsE$_ZZN4cuteplIJiiEJiNS_1CILi0EEEEEEDaRKNS_15ArithmeticTupleIJDpT_EEERKNS3_IJDpT0_EEEENKUlDpRKT_E_clIJiiEEEDaSH_:
[----:B------:R-:W-:Y:S01]  /*fe40*/  IADD3 R3, R1, 0x13b8, RZ ;  /* 0x000013b801037810 */ /* 0x000fe20007ffe0ff */
[----:B------:R-:W-:Y:S01]  /*fe50*/  IMAD.MOV.U32 R2, RZ, RZ, R15 ;  /* 0x000000ffff027224 */ /* 0x000fe200078e000f */
[----:B------:R-:W-:Y:S02]  /*fe60*/  MOV R6, 0xfe90 ;  /* 0x0000fe9000067802 */ /* 0x000fe40000000f00 */
[----:B------:R-:W-:Y:S02]  /*fe70*/  IADD3 R3, R3, c[0x0][0x20], RZ ;  /* 0x0000080003037a10 */ /* 0x000fe40007ffe0ff */
[----:B------:R-:W-:Y:S05]  /*fe80*/  CALL.REL.NOINC `($_ZN7cutlass13device_kernelIN5flash19enable_sm80_to_sm89INS1_16FlashAttnBwdSm80INS1_25CollectiveMainloopBwdSm80ILi2ELi2EN4cute5tupleIJNS5_1CILi128EEES8_NS7_ILi64EEEEEENS_10bfloat16_tEfNS_4arch4Sm80ELb1ELb0ELb1ELb0ELb0ELb0ELb0ELb0ELi2ELi4ELi4ELi4ELb0EEENS1_24CollectiveEpilogueBwdGQAISA_fSD_Li256ELb0ELb0EEENS1_25SingleTileBwdLPTSchedulerILb0ELi128ELb0EEEEEEEEEvNT_6ParamsE$_ZN4cute5tupleIJiiEEC2ERKiS3_) ;  /* 0xffffabb000007944 */ /* 0x000fea0003c3ffff */
[----:B------:R1:W5:Y:S01]  /*fe90*/  LDL R2, [R1+0x13b8] ;  /* 0x0013b80001027983 */ /* 0x0003620000100800 */
[----:B------:R-:W-:-:S04]  /*fea0*/  MOV R51, 0x0 ;  /* 0x0000000000337802 */ /* 0x000fc80000000f00 */
[----:B------:R-:W-:Y:S05]  /*feb0*/  RET.REL.NODEC R50 `(_ZN7cutlass13device_kernelIN5flash19enable_sm80_to_sm89INS1_16FlashAttnBwdSm80INS1_25CollectiveMainloopBwdSm80ILi2ELi2EN4cute5tupleIJNS5_1CILi128EEES8_NS7_ILi64EEEEEENS_10bfloat16_tEfNS_4arch4Sm80ELb1ELb0ELb1ELb0ELb0ELb0ELb0ELb0ELi2ELi4ELi4ELi4ELb0EEENS1_24CollectiveEpilogueBwdGQAISA_fSD_Li256ELb0ELb0EEENS1_25SingleTileBwdLPTSchedulerILb0ELi128ELb0EEEEEEEEEvNT_6ParamsE) ;  /* 0xffff014032007950 */ /* 0x000fea0003c3ffff */
        .type           $_ZN7cutlass13device_kernelIN5flash19enable_sm80_to_sm89INS1_16FlashAttnBwdSm80INS1_25CollectiveMainloopBwdSm80ILi2ELi2EN4cute5tupleIJNS5_1CILi128EEES8_NS7_ILi64EEEEEENS_10bfloat16_tEfNS_4arch4Sm80ELb1ELb0ELb1ELb0ELb0ELb0ELb0ELb0ELi2ELi4ELi4ELi4ELb0EEENS1_24CollectiveEpilogueBwdGQAISA_fSD_Li256ELb0ELb0EEENS1_25SingleTileBwdLPTSchedulerILb0ELi128ELb0EEEEEEEEEvNT_6ParamsE$_ZZN4cuteplIJiiEJiiEEEDaRKNS_15ArithmeticTupleIJDpT_EEERKNS1_IJDpT0_EEEENKUlDpRKT_E_clIJiiEEEDaSF_,@function
        .size           $_ZN7cutlass13device_kernelIN5flash19enable_sm80_to_sm89INS1_16FlashAttnBwdSm80INS1_25CollectiveMainloopBwdSm80ILi2ELi2EN4cute5tupleIJNS5_1CILi128EEES8_NS7_ILi64EEEEEENS_10bfloat16_tEfNS_4arch4Sm80ELb1ELb0ELb1ELb0ELb0ELb0ELb0ELb0ELi2ELi4ELi4ELi4ELb0EEENS1_24CollectiveEpilogueBwdGQAISA_fSD_Li256ELb0ELb0EEENS1_25SingleTileBwdLPTSchedulerILb0ELi128ELb0EEEEEEEEEvNT_6ParamsE$_ZZN4cuteplIJiiEJiiEEEDaRKNS_15ArithmeticTupleIJDpT_EEERKNS1_IJDpT0_EEEENKUlDpRKT_E_clIJiiEEEDaSF_,($_ZN7cutlass13device_kernelIN5flash19enable_sm80_to_sm89INS1_16FlashAttnBwdSm80INS1_25CollectiveMainloopBwdSm80ILi2ELi2EN4cute5tupleIJNS5_1CILi128EEES8_NS7_ILi64EEEEEENS_10bfloat16_tEfNS_4arch4Sm80ELb1ELb0ELb1ELb0ELb0ELb0ELb0ELb0ELi2ELi4ELi4ELi4ELb0EEENS1_24CollectiveEpilogueBwdGQAISA_fSD_Li256ELb0ELb0EEENS1_25SingleTileBwdLPTSchedulerILb0ELi128ELb0EEEEEEEEEvNT_6ParamsE$_ZZN5flash25CollectiveMainloopBwdSm80ILi2ELi2EN4cute5tupleIJNS1_1CILi128EEES4_NS3_ILi64EEEEEEN7cutlass10bfloat16_tEfNS7_4arch4Sm80ELb1ELb0ELb1ELb0ELb0ELb0ELb0ELb0ELi2ELi4ELi4ELi4ELb0EE3mmaINS_16FlashAttnBwdSm80ISB_NS_24CollectiveEpilogueBwdGQAIS6_fSA_Li256ELb0ELb0EEENS_25SingleTileBwdLPTSchedulerILb0ELi128ELb0EEEE13SharedStorageENS1_6TensorINS1_11ArrayEngineIfLm32EEENS1_6LayoutINS2_IJNS2_IJNS3_ILi2EEESO_EEESO_NS3_ILi4EEEEEENS2_IJNS2_IJNS3_ILi1EEESO_EEESQ_NS3_ILi8EEEEEEEEEEEEbRKNSB_6ParamsERT0_S12_iNS2_IJiiiEEERT_ENKUlRT_iE_clINSK_INSL_IfLm64EEENSN_INS2_IJSP_SO_SU_EEESV_EEEEEEDaS17_i - $_ZN7cutlass13device_kernelIN5flash19enable_sm80_to_sm89INS1_16FlashAttnBwdSm80INS1_25CollectiveMainloopBwdSm80ILi2ELi2EN4cute5tupleIJNS5_1CILi128EEES8_NS7_ILi64EEEEEENS_10bfloat16_tEfNS_4arch4Sm80ELb1ELb0ELb1ELb0ELb0ELb0ELb0ELb0ELi2ELi4ELi4ELi4ELb0EEENS1_24CollectiveEpilogueBwdGQAISA_fSD_Li256ELb0ELb0EEENS1_25SingleTileBwdLPTSchedulerILb0ELi128ELb0EEEEEEEEEvNT_6ParamsE$_ZZN4cuteplIJiiEJiiEEEDaRKNS_15ArithmeticTupleIJDpT_EEERKNS1_IJDpT0_EEEENKUlDpRKT_E_clIJiiEEEDaSF_)
$_ZN7cutlass13device_kernelIN5flash19enable_sm80_to_sm89INS1_16FlashAttnBwdSm80INS1_25CollectiveMainloopBwdSm80ILi2ELi2EN4cute5tupleIJNS5_1CILi128EEES8_NS7_ILi64EEEEEENS_10bfloat16_tEfNS_4arch4Sm80ELb1ELb0ELb1ELb0ELb0ELb0ELb0ELb0ELi2ELi4ELi4ELi4ELb0EEENS1_24CollectiveEpilogueBwdGQAISA_fSD_Li256ELb0ELb0EEENS1_25SingleTileBwdLPTSchedulerILb0ELi128ELb0EEEEEEEEEvNT_6ParamsE$_ZZN4cuteplIJiiEJiiEEEDaRKNS_15ArithmeticTupleIJDpT_EEERKNS1_IJDpT0_EEEENKUlDpRKT_E_clIJiiEEEDaSF_:
        /* <DEDUP_REMOVED lines=8> */
        .type           $_ZN7cutlass13device_kernelIN5flash19enable_sm80_to_sm89INS1_16FlashAttnBwdSm80INS1_25CollectiveMainloopBwdSm80ILi2ELi2EN4cute5tupleIJNS5_1CILi128EEES8_NS7_ILi64EEEEEENS_10bfloat16_tEfNS_4arch4Sm80ELb1ELb0ELb1ELb0ELb0ELb0ELb0ELb0ELi2ELi4ELi4ELi4ELb0EEENS1_24CollectiveEpilogueBwdGQAISA_fSD_Li256ELb0ELb0EEENS1_25SingleTileBwdLPTSchedulerILb0ELi128ELb0EEEEEEEEEvNT_6ParamsE$_ZZN5flash25CollectiveMainloopBwdSm80ILi2ELi2EN4cute5tupleIJNS1_1CILi128EEES4_NS3_ILi64EEEEEEN7cutlass10bfloat16_tEfNS7_4arch4Sm80ELb1ELb0ELb1ELb0ELb0ELb0ELb0ELb0ELi2ELi4ELi4ELi4ELb0EE3mmaINS_16FlashAttnBwdSm80ISB_NS_24CollectiveEpilogueBwdGQAIS6_fSA_Li256ELb0ELb0EEENS_25SingleTileBwdLPTSchedulerILb0ELi128ELb0EEEE13SharedStorageENS1_6TensorINS1_11ArrayEngineIfLm32EEENS1_6LayoutINS2_IJNS2_IJNS3_ILi2EEESO_EEESO_NS3_ILi4EEEEEENS2_IJNS2_IJNS3_ILi1EEESO_EEESQ_NS3_ILi8EEEEEEEEEEEEbRKNSB_6ParamsERT0_S12_iNS2_IJiiiEEERT_ENKUlRT_iE_clINSK_INSL_IfLm64EEENSN_INS2_IJSP_SO_SU_EEESV_EEEEEEDaS17_i,@function
        .size           $_ZN7cutlass13device_kernelIN5flash19enable_sm80_to_sm89INS1_16FlashAttnBwdSm80INS1_25CollectiveMainloopBwdSm80ILi2ELi2EN4cute5tupleIJNS5_1CILi128EEES8_NS7_ILi64EEEEEENS_10bfloat16_tEfNS_4arch4Sm80ELb1ELb0ELb1ELb0ELb0ELb0ELb0ELb0ELi2ELi4ELi4ELi4ELb0EEENS1_24CollectiveEpilogueBwdGQAISA_fSD_Li256ELb0ELb0EEENS1_25SingleTileBwdLPTSchedulerILb0ELi128ELb0EEEEEEEEEvNT_6ParamsE$_ZZN5flash25CollectiveMainloopBwdSm80ILi2ELi2EN4cute5tupleIJNS1_1CILi128EEES4_NS3_ILi64EEEEEEN7cutlass10bfloat16_tEfNS7_4arch4Sm80ELb1ELb0ELb1ELb0ELb0ELb0ELb0ELb0ELi2ELi4ELi4ELi4ELb0EE3mmaINS_16FlashAttnBwdSm80ISB_NS_24CollectiveEpilogueBwdGQAIS6_fSA_Li256ELb0ELb0EEENS_25SingleTileBwdLPTSchedulerILb0ELi128ELb0EEEE13SharedStorageENS1_6TensorINS1_11ArrayEngineIfLm32EEENS1_6LayoutINS2_IJNS2_IJNS3_ILi2EEESO_EEESO_NS3_ILi4EEEEEENS2_IJNS2_IJNS3_ILi1EEESO_EEESQ_NS3_ILi8EEEEEEEEEEEEbRKNSB_6ParamsERT0_S12_iNS2_IJiiiEEERT_ENKUlRT_iE_clINSK_INSL_IfLm64EEENSN_INS2_IJSP_SO_SU_EEESV_EEEEEEDaS17_i,($_ZN7cutlass13device_kernelIN5flash19enable_sm80_to_sm89INS1_16FlashAttnBwdSm80INS1_25CollectiveMainloopBwdSm80ILi2ELi2EN4cute5tupleIJNS5_1CILi128EEES8_NS7_ILi64EEEEEENS_10bfloat16_tEfNS_4arch4Sm80ELb1ELb0ELb1ELb0ELb0ELb0ELb0ELb0ELi2ELi4ELi4ELi4ELb0EEENS1_24CollectiveEpilogueBwdGQAISA_fSD_Li256ELb0ELb0EEENS1_25SingleTileBwdLPTSchedulerILb0ELi128ELb0EEEEEEEEEvNT_6ParamsE$_ZZN5flash25CollectiveMainloopBwdSm80ILi2ELi2EN4cute5tupleIJNS1_1CILi128EEES4_NS3_ILi64EEEEEEN7cutlass10bfloat16_tEfNS7_4arch4Sm80ELb1ELb0ELb1ELb0ELb0ELb0ELb0ELb0ELi2ELi4ELi4ELi4ELb0EE3mmaINS_16FlashAttnBwdSm80ISB_NS_24CollectiveEpilogueBwdGQAIS6_fSA_Li256ELb0ELb0EEENS_25SingleTileBwdLPTSchedulerILb0ELi128ELb0EEEE13SharedStorageENS1_6TensorINS1_11ArrayEngineIfLm32EEENS1_6LayoutINS2_IJNS2_IJNS3_ILi2EEESO_EEESO_NS3_ILi4EEEEEENS2_IJNS2_IJNS3_ILi1EEESO_EEESQ_NS3_ILi8EEEEEEEEEEEEbRKNSB_6ParamsERT0_S12_iNS2_IJiiiEEERT_ENKUliT_E_clIZSC_ISJ_SX_EbS10_S12_S12_iS13_S15_EUlRS16_iE_EEDaiS16_ - $_ZN7cutlass13device_kernelIN5flash19enable_sm80_to_sm89INS1_16FlashAttnBwdSm80INS1_25CollectiveMainloopBwdSm80ILi2ELi2EN4cute5tupleIJNS5_1CILi128EEES8_NS7_ILi64EEEEEENS_10bfloat16_tEfNS_4arch4Sm80ELb1ELb0ELb1ELb0ELb0ELb0ELb0ELb0ELi2ELi4ELi4ELi4ELb0EEENS1_24CollectiveEpilogueBwdGQAISA_fSD_Li256ELb0ELb0EEENS1_25SingleTileBwdLPTSchedulerILb0ELi128ELb0EEEEEEEEEvNT_6ParamsE$_ZZN5flash25CollectiveMainloopBwdSm80ILi2ELi2EN4cute5tupleIJNS1_1CILi128EEES4_NS3_ILi64EEEEEEN7cutlass10bfloat16_tEfNS7_4arch4Sm80ELb1ELb0ELb1ELb0ELb0ELb0ELb0ELb0ELi2ELi4ELi4ELi4ELb0EE3mmaINS_16FlashAttnBwdSm80ISB_NS_24CollectiveEpilogueBwdGQAIS6_fSA_Li256ELb0ELb0EEENS_25SingleTileBwdLPTSchedulerILb0ELi128ELb0EEEE13SharedStorageENS1_6TensorINS1_11ArrayEngineIfLm32EEENS1_6LayoutINS2_IJNS2_IJNS3_ILi2EEESO_EEESO_NS3_ILi4EEEEEENS2_IJNS2_IJNS3_ILi1EEESO_EEESQ_NS3_ILi8EEEEEEEEEEEEbRKNSB_6ParamsERT0_S12_iNS2_IJiiiEEERT_ENKUlRT_iE_clINSK_INSL_IfLm64EEENSN_INS2_IJSP_SO_SU_EEESV_EEEEEEDaS17_i)
$_ZN7cutlass13device_kernelIN5flash19enable_sm80_to_sm89INS1_16FlashAttnBwdSm80INS1_25CollectiveMainloopBwdSm80ILi2ELi2EN4cute5tupleIJNS5_1CILi128EEES8_NS7_ILi64EEEEEENS_10bfloat16_tEfNS_4arch4Sm80ELb1ELb0ELb1ELb0ELb0ELb0ELb0ELb0ELi2ELi4ELi4ELi4ELb0EEENS1_24CollectiveEpilogueBwdGQAISA_fSD_Li256ELb0ELb0EEENS1_25SingleTileBwdLPTSchedulerILb0ELi128ELb0EEEEEEEEEvNT_6ParamsE$_ZZN5flash25CollectiveMainloopBwdSm80ILi2ELi2EN4cute5tupleIJNS1_1CILi128EEES4_NS3_ILi64EEEEEEN7cutlass10bfloat16_tEfNS7_4arch4Sm80ELb1ELb0ELb1ELb0ELb0ELb0ELb0ELb0ELi2ELi4ELi4ELi4ELb0EE3mmaINS_16FlashAttnBwdSm80ISB_NS_24CollectiveEpilogueBwdGQAIS6_fSA_Li256ELb0ELb0EEENS_25SingleTileBwdLPTSchedulerILb0ELi128ELb0EEEE13SharedStorageENS1_6TensorINS1_11ArrayEngineIfLm32EEENS1_6LayoutINS2_IJNS2_IJNS3_ILi2EEESO_EEESO_NS3_ILi4EEEEEENS2_IJNS2_IJNS3_ILi1EEESO_EEESQ_NS3_ILi8EEEEEEEEEEEEbRKNSB_6ParamsERT0_S12_iNS2_IJiiiEEERT_ENKUlRT_iE_clINSK_INSL_IfLm64EEENSN_INS2_IJSP_SO_SU_EEESV_EEEEEEDaS17_i:
        /* <DEDUP_REMOVED lines=10> */
[----:B------:R-:W-:Y:S01]  /*ffe0*/  IMAD.MOV.U32 R17, RZ, RZ, RZ ;  /* 0x000000ffff117224 */ /* 0x000fe200078e00ff */
[C---:B------:R-:W-:Y:S02]  /*fff0*/  IADD3 R15, R7.reuse, 0x8, RZ ;  /* 0x00000008070f7810 */ /* 0x040fe40007ffe0ff */
[----:B------:R-:W-:-:S02]  /*10000*/  IADD3 R12, R7, 0x14, RZ ;  /* 0x00000014070c7810 */ /* 0x000fc40007ffe0ff */
[----:B------:R-:W-:Y:S02]  /*10010*/  IADD3 R14, R7, 0x2c, RZ ;  /* 0x0000002c070e7810 */ /* 0x000fe40007ffe0ff */
[----:B-1---5:R-:W-:Y:S05]  /*10020*/  CALL.REL.NOINC `($_ZN7cutlass13device_kernelIN5flash19enable_sm80_to_sm89INS1_16FlashAttnBwdSm80INS1_25CollectiveMainloopBwdSm80ILi2ELi2EN4cute5tupleIJNS5_1CILi128EEES8_NS7_ILi64EEEEEENS_10bfloat16_tEfNS_4arch4Sm80ELb1ELb0ELb1ELb0ELb0ELb0ELb0ELb0ELi2ELi4ELi4ELi4ELb0EEENS1_24CollectiveEpilogueBwdGQAISA_fSD_Li256ELb0ELb0EEENS1_25SingleTileBwdLPTSchedulerILb0ELi128ELb0EEEEEEEEEvNT_6ParamsE$_ZZN4cute7idx2crdIiNS_5tupleIJNS_1CILi32EEENS2_ILi4EEENS2_ILi2EEENS2_ILi1EEEEEENS1_IJS6_S3_NS2_ILi128EEENS2_ILi0EEEEEEEEDaRKT_RKT0_RKT1_ENKUlRKT_RKT0_E_clIS3_S6_EEDaSM_SP_) ;  /* 0xfffff44000007944 */ /* 0x022fea0003c3ffff */
[----:B------:R-:W-:Y:S02]  /*10030*/  MOV R4, 0x10050 ;  /* 0x0001005000047802 */ /* 0x000fe40000000f00 */
[----:B------:R-:W-:Y:S05]  /*10040*/  CALL.REL.NOINC `($_ZN7cutlass13device_kernelIN5flash19enable_sm80_to_sm89INS1_16FlashAttnBwdSm80INS1_25CollectiveMainloopBwdSm80ILi2ELi2EN4cute5tupleIJNS5_1CILi128EEES8_NS7_ILi64EEEEEENS_10bfloat16_tEfNS_4arch4Sm80ELb1ELb0ELb1ELb0ELb0ELb0ELb0ELb0ELi2ELi4ELi4ELi4ELb0EEENS1_24CollectiveEpilogueBwdGQAISA_fSD_Li256ELb0ELb0EEENS1_25SingleTileBwdLPTSchedulerILb0ELi128ELb0EEEEEEEEEvNT_6ParamsE$_ZZN4cute7idx2crdIiNS_5tupleIJNS_1CILi32EEENS2_ILi4EEENS2_ILi2EEENS2_ILi1EEEEEENS1_IJS6_S3_NS2_ILi128EEENS2_ILi0EEEEEEEEDaRKT_RKT0_RKT1_ENKUlRKT_RKT0_E_clIS4_S3_EEDaSM_SP_) ;  /* 0xfffff48000007944 */ /* 0x000fea0003c3ffff */
[----:B------:R1:W-:Y:S01]  /*10050*/  STL [R1+0x1388], R6 ;  /* 0x0013880601007387 */ /* 0x0003e20000100800 */
[----:B------:R-:W-:-:S03]  /*10060*/  MOV R4, 0x10080 ;  /* 0x0001008000047802 */ /* 0x000fc60000000f00 */
[----:B-1----:R-:W-:Y:S05]  /*10070*/  CALL.REL.NOINC `($_ZN7cutlass13device_kernelIN5flash19enable_sm80_to_sm89INS1_16FlashAttnBwdSm80INS1_25CollectiveMainloopBwdSm80ILi2ELi2EN4cute5tupleIJNS5_1CILi128EEES8_NS7_ILi64EEEEEENS_10bfloat16_tEfNS_4arch4Sm80ELb1ELb0ELb1ELb0ELb0ELb0ELb0ELb0ELi2ELi4ELi4ELi4ELb0EEENS1_24CollectiveEpilogueBwdGQAISA_fSD_Li256ELb0ELb0EEENS1_25SingleTileBwdLPTSchedulerILb0ELi128ELb0EEEEEEEEEvNT_6ParamsE$_ZZN4cute7idx2crdIiNS_5tupleIJNS_1CILi32EEENS2_ILi4EEENS2_ILi2EEENS2_ILi1EEEEEENS1_IJS6_S3_NS2_ILi128EEENS2_ILi0EEEEEEEEDaRKT_RKT0_RKT1_ENKUlRKT_RKT0_E_clIS5_S8_EEDaSM_SP_) ;  /* 0xfffff4e000007944 */ /* 0x002fea0003c3ffff */
[----:B------:R1:W-:Y:S01]  /*10080*/  STL [R1+0x1394], R2 ;  /* 0x0013940201007387 */ /* 0x0003e20000100800 */
[----:B------:R-:W-:-:S03]  /*10090*/  MOV R4, 0x100b0 ;  /* 0x000100b000047802 */ /* 0x000fc60000000f00 */
[----:B-1----:R-:W-:Y:S05]  /*100a0*/  CALL.REL.NOINC `($_ZN7cutlass13device_kernelIN5flash19enable_sm80_to_sm89INS1_16FlashAttnBwdSm80INS1_25CollectiveMainloopBwdSm80ILi2ELi2EN4cute5tupleIJNS5_1CILi128EEES8_NS7_ILi64EEEEEENS_10bfloat16_tEfNS_4arch4Sm80ELb1ELb0ELb1ELb0ELb0ELb0ELb0ELb0ELi2ELi4ELi4ELi4ELb0EEENS1_24CollectiveEpilogueBwdGQAISA_fSD_Li256ELb0ELb0EEENS1_25SingleTileBwdLPTSchedulerILb0ELi128ELb0EEEEEEEEEvNT_6ParamsE$_ZZN4cute9transformINS_5tupleIJNS_1CILi32EEENS2_ILi4EEENS2_ILi2EEENS2_ILi1EEEEEENS1_IJS6_S3_NS2_ILi128EEENS2_ILi0EEEEEEZNS_7idx2crdIiS7_SA_EEDaRKT_RKT0_RKT1_EUlRKT_RKT0_E_EEDaSE_SH_OSI_ENKUlDpSN_E_clIJiiiS9_EEEDaST_) ;  /* 0xfffff5c000007944 */ /* 0x002fea0003c3ffff */
[----:B------:R-:W-:Y:S02]  /*100b0*/  MOV R4, 0x100d0 ;  /* 0x000100d000047802 */ /* 0x000fe40000000f00 */
[----:B--2--5:R-:W-:Y:S05]  /*100c0*/  CALL.REL.NOINC `($_ZN7cutlass13device_kernelIN5flash19enable_sm80_to_sm89INS1_16FlashAttnBwdSm80INS1_25CollectiveMainloopBwdSm80ILi2ELi2EN4cute5tupleIJNS5_1CILi128EEES8_NS7_ILi64EEEEEENS_10bfloat16_tEfNS_4arch4Sm80ELb1ELb0ELb1ELb0ELb0ELb0ELb0ELb0ELi2ELi4ELi4ELi4ELb0EEENS1_24CollectiveEpilogueBwdGQAISA_fSD_Li256ELb0ELb0EEENS1_25SingleTileBwdLPTSchedulerILb0ELi128ELb0EEEEEEEEEvNT_6ParamsE$_ZZN4cute7crd2crdINS_5tupleIJiiiNS_1CILi0EEEEEENS1_IJNS2_ILi32EEENS2_ILi4EEENS2_ILi2EEENS2_ILi1EEEEEENS1_IJS8_S8_S8_S8_EEEEEDaRKT_RKT0_RKT1_ENKUlRKT_RKT0_RKT1_E_clIiS5_S8_EEDaSM_SP_SS_) ;  /* 0xffffe92000007944 */ /* 0x024fea0003c3ffff */
[----:B------:R-:W-:Y:S02]  /*100d0*/  MOV R8, R2 ;  /* 0x0000000200087202 */ /* 0x000fe40000000f00 */
[----:B------:R-:W-:Y:S02]  /*100e0*/  MOV R2, 0x10100 ;  /* 0x0001010000027802 */ /* 0x000fe40000000f00 */
[----:B------:R-:W-:Y:S05]  /*100f0*/  CALL.REL.NOINC `($_ZN7cutlass13device_kernelIN5flash19enable_sm80_to_sm89INS1_16FlashAttnBwdSm80INS1_25CollectiveMainloopBwdSm80ILi2ELi2EN4cute5tupleIJNS5_1CILi128EEES8_NS7_ILi64EEEEEENS_10bfloat16_tEfNS_4arch4Sm80ELb1ELb0ELb1ELb0ELb0ELb0ELb0ELb0ELi2ELi4ELi4ELi4ELb0EEENS1_24CollectiveEpilogueBwdGQAISA_fSD_Li256ELb0ELb0EEENS1_25SingleTileBwdLPTSchedulerILb0ELi128ELb0EEEEEEEEEvNT_6ParamsE$_ZZN4cute7crd2crdINS_5tupleIJiiiNS_1CILi0EEEEEENS1_IJNS2_ILi32EEENS2_ILi4EEENS2_ILi2EEENS2_ILi1EEEEEENS1_IJS8_S8_S8_S8_EEEEEDaRKT_RKT0_RKT1_ENKUlRKT_RKT0_RKT1_E_clIiS6_S8_EEDaSM_SP_SS_) ;  /* 0xffffe92000007944 */ /* 0x000fea0003c3ffff */
[----:B------:R1:W-:Y:S01]  /*10100*/  STL [R1+0x1388], R3 ;  /* 0x0013880301007387 */ /* 0x0003e20000100800 */
[----:B------:R-:W-:-:S03]  /*10110*/  MOV R2, 0x10130 ;  /* 0x0001013000027802 */ /* 0x000fc60000000f00 */
[----:B-1----:R-:W-:Y:S05]  /*10120*/  CALL.REL.NOINC `($_ZN7cutlass13device_kernelIN5flash19enable_sm80_to_sm89INS1_16FlashAttnBwdSm80INS1_25CollectiveMainloopBwdSm80ILi2ELi2EN4cute5tupleIJNS5_1CILi128EEES8_NS7_ILi64EEEEEENS_10bfloat16_tEfNS_4arch4Sm80ELb1ELb0ELb1ELb0ELb0ELb0ELb0ELb0ELi2ELi4ELi4ELi4ELb0EEENS1_24CollectiveEpilogueBwdGQAISA_fSD_Li256ELb0ELb0EEENS1_25SingleTileBwdLPTSchedulerILb0ELi128ELb0EEEEEEEEEvNT_6ParamsE$_ZZN4cute7crd2crdINS_5tupleIJiiiNS_1CILi0EEEEEENS1_IJNS2_ILi32EEENS2_ILi4EEENS2_ILi2EEENS2_ILi1EEEEEENS1_IJS8_S8_S8_S8_EEEEEDaRKT_RKT0_RKT1_ENKUlRKT_RKT0_RKT1_E_clIiS7_S8_EEDaSM_SP_SS_) ;  /* 0xffffe92000007944 */ /* 0x002fea0003c3ffff */
[----:B------:R1:W-:Y:S01]  /*10130*/  STL [R1+0x1394], R5 ;  /* 0x0013940501007387 */ /* 0x0003e20000100800 */
[----:B------:R-:W-:-:S03]  /*10140*/  MOV R4, 0x10160 ;  /* 0x0001016000047802 */ /* 0x000fc60000000f00 */
[----:B-1----:R-:W-:Y:S05]  /*10150*/  CALL.REL.NOINC `($_ZN7cutlass13device_kernelIN5flash19enable_sm80_to_sm89INS1_16FlashAttnBwdSm80INS1_25CollectiveMainloopBwdSm80ILi2ELi2EN4cute5tupleIJNS5_1CILi128EEES8_NS7_ILi64EEEEEENS_10bfloat16_tEfNS_4arch4Sm80ELb1ELb0ELb1ELb0ELb0ELb0ELb0ELb0ELi2ELi4ELi4ELi4ELb0EEENS1_24CollectiveEpilogueBwdGQAISA_fSD_Li256ELb0ELb0EEENS1_25SingleTileBwdLPTSchedulerILb0ELi128ELb0EEEEEEEEEvNT_6ParamsE$_ZZN4cute9transformINS_5tupleIJiiiNS_1CILi0EEEEEENS1_IJNS2_ILi32EEENS2_ILi4EEENS2_ILi2EEENS2_ILi1EEEEEENS1_IJS8_S8_S8_S8_EEEZNS_7crd2crdIS4_S9_SA_EEDaRKT_RKT0_RKT1_EUlRKT_RKT0_RKT1_E_EEDaSE_SH_SK_OT2_ENKUlDpSN_E_clIJiiiS3_EEEDaSX_) ;  /* 0xfffff6b000007944 */ /* 0x002fea0003c3ffff */
[----:B-----5:R2:W-:Y:S01]  /*10160*/  STL [R1+0x13a8], R8 ;  /* 0x0013a80801007387 */ /* 0x0205e20000100800 */
[----:B------:R-:W-:Y:S01]  /*10170*/  IADD3 R46, R7, 0x30, RZ ;  /* 0x00000030072e7810 */ /* 0x000fe20007ffe0ff */
[----:B------:R-:W-:Y:S01]  /*10180*/  IMAD.MOV.U32 R4, RZ, RZ, R2 ;  /* 0x000000ffff047224 */ /* 0x000fe200078e0002 */
[----:B------:R-:W-:Y:S01]  /*10190*/  MOV R6, 0x101e0 ;  /* 0x000101e000067802 */ /* 0x000fe20000000f00 */
[----:B------:R2:W-:Y:S01]  /*101a0*/  STL.U8 [R1+0x139c], RZ ;  /* 0x00139cff01007387 */ /* 0x0005e20000100000 */
[----:B------:R-:W-:-:S03]  /*101b0*/  IMAD.MOV.U32 R47, RZ, RZ, RZ ;  /* 0x000000ffff2f7224 */ /* 0x000fc600078e00ff */
[----:B------:R2:W-:Y:S04]  /*101c0*/  STL.64 [R1+0x13a0], R2 ;  /* 0x0013a00201007387 */ /* 0x0005e80000100a00 */
[----:B-12---:R-:W-:Y:S05]  /*101d0*/  CALL.REL.NOINC `($_ZN7cutlass13device_kernelIN5flash19enable_sm80_to_sm89INS1_16FlashAttnBwdSm80INS1_25CollectiveMainloopBwdSm80ILi2ELi2EN4cute5tupleIJNS5_1CILi128EEES8_NS7_ILi64EEEEEENS_10bfloat16_tEfNS_4arch4Sm80ELb1ELb0ELb1ELb0ELb0ELb0ELb0ELb0ELi2ELi4ELi4ELi4ELb0EEENS1_24CollectiveEpilogueBwdGQAISA_fSD_Li256ELb0ELb0EEENS1_25SingleTileBwdLPTSchedulerILb0ELi128ELb0EEEEEEEEEvNT_6ParamsE$_ZN4cute3eso3ESOILb1ELb0EJNS_6LayoutINS_5tupleIJNS3_IJNS3_IJNS_1CILi4EEENS4_ILi8EEEEEENS3_IJS5_NS4_ILi2EEEEEEEEENS3_IJNS3_IJS8_S8_EEENS3_IJS8_S6_EEEEEEEEENS3_IJNS3_IJNS3_IJNS_11ScaledBasisIS8_JLi1EEEENSF_INS4_ILi1EEEJLi0EEEEEEENS3_IJNSF_INS4_ILi16EEEJLi0EEEENSF_IS6_JLi1EEEEEEEEEENS3_IJNS3_IJNSF_ISH_JLi1EEEENSF_IS6_JLi0EEEEEEENS3_IJNSF_INS4_ILi64EEEJLi0EEEENSF_ISK_JLi1EEEEEEEEEEEEEEENS_10ViewEngineINS_23ArithmeticTupleIteratorINS_15ArithmeticTupleIJNS4_ILi0EEES12_EEEEEEEEEC2ERKSY_RKS15_) ;  /* 0xffff885000007944 */ /* 0x006fea0003c3ffff */
[----:B------:R-:W-:Y:S01]  /*101e0*/  IMAD.MOV.U32 R10, RZ, RZ, R3 ;  /* 0x000000ffff0a7224 */ /* 0x000fe200078e0003 */
[----:B-1----:R-:W-:Y:S01]  /*101f0*/  IADD3 R2, R7, 0x28, RZ ;  /* 0x0000002807027810 */ /* 0x002fe20007ffe0ff */
[----:B------:R-:W-:Y:S01]  /*10200*/  IMAD.MOV.U32 R3, RZ, RZ, R15 ;  /* 0x000000ffff037224 */ /* 0x000fe200078e000f */
[----:B------:R-:W-:Y:S02]  /*10210*/  MOV R8, 0x10230 ;  /* 0x0001023000087802 */ /* 0x000fe40000000f00 */
[----:B------:R-:W-:Y:S05]  /*10220*/  CALL.REL.NOINC `($_ZN7cutlass13device_kernelIN5flash19enable_sm80_to_sm89INS1_16FlashAttnBwdSm80INS1_25CollectiveMainloopBwdSm80ILi2ELi2EN4cute5tupleIJNS5_1CILi128EEES8_NS7_ILi64EEEEEENS_10bfloat16_tEfNS_4arch4Sm80ELb1ELb0ELb1ELb0ELb0ELb0ELb0ELb0ELi2ELi4ELi4ELi4ELb0EEENS1_24CollectiveEpilogueBwdGQAISA_fSD_Li256ELb0ELb0EEENS1_25SingleTileBwdLPTSchedulerILb0ELi128ELb0EEEEEEEEEvNT_6ParamsE$_ZN4cute3eso3ESOILb0ELb0EJiiEEC2ERKiS4_) ;  /* 0xffff630000007944 */ /* 0x000fea0003c3ffff */
[----:B-1----:R-:W2:Y:S01]  /*10230*/  LDL.64 R2, [R1+0x1388] ;  /* 0x0013880001027983 */ /* 0x002ea20000100a00 */
[----:B------:R-:W-:-:S03]  /*10240*/  MOV R6, 0x10280 ;  /* 0x0001028000067802 */ /* 0x000fc60000000f00 */
[----:B--2---:R1:W-:Y:S04]  /*10250*/  STL [R1+0x1394], R2 ;  /* 0x0013940201007387 */ /* 0x0043e80000100800 */
[----:B------:R1:W-:Y:S02]  /*10260*/  STL [R1+0x1398], R3 ;  /* 0x0013980301007387 */ /* 0x0003e40000100800 */
[----:B-1----:R-:W-:Y:S05]  /*10270*/  CALL.REL.NOINC `($_ZN7cutlass13device_kernelIN5flash19enable_sm80_to_sm89INS1_16FlashAttnBwdSm80INS1_25CollectiveMainloopBwdSm80ILi2ELi2EN4cute5tupleIJNS5_1CILi128EEES8_NS7_ILi64EEEEEENS_10bfloat16_tEfNS_4arch4Sm80ELb1ELb0ELb1ELb0ELb0ELb0ELb0ELb0ELi2ELi4ELi4ELi4ELb0EEENS1_24CollectiveEpilogueBwdGQAISA_fSD_Li256ELb0ELb0EEENS1_25SingleTileBwdLPTSchedulerILb0ELi128ELb0EEEEEEEEEvNT_6ParamsE$_ZN4cute3eso3ESOILb0ELb0EJiNS_5tupleIJiiEEEEEC2ERKiRKS3_) ;  /* 0xffff621000007944 */ /* 0x002fea0003c3ffff */
[----:B------:R2:W5:Y:S04]  /*10280*/  LDL R5, [R1+0x1390] ;  /* 0x0013900001057983 */ /* 0x0005680000100800 */
[----:B-1----:R2:W5:Y:S01]  /*10290*/  LDL.64 R2, [R1+0x1388] ;  /* 0x0013880001027983 */ /* 0x0025620000100a00 */
[----:B------:R-:W-:-:S03]  /*102a0*/  MOV R6, 0x102c0 ;  /* 0x000102c000067802 */ /* 0x000fc60000000f00 */
[----:B--2--5:R-:W-:Y:S05]  /*102b0*/  CALL.REL.NOINC `($_ZN7cutlass13device_kernelIN5flash19enable_sm80_to_sm89INS1_16FlashAttnBwdSm80INS1_25CollectiveMainloopBwdSm80ILi2ELi2EN4cute5tupleIJNS5_1CILi128EEES8_NS7_ILi64EEEEEENS_10bfloat16_tEfNS_4arch4Sm80ELb1ELb0ELb1ELb0ELb0ELb0ELb0ELb0ELi2ELi4ELi4ELi4ELb0EEENS1_24CollectiveEpilogueBwdGQAISA_fSD_Li256ELb0ELb0EEENS1_25SingleTileBwdLPTSchedulerILb0ELi128ELb0EEEEEEEEEvNT_6ParamsE$_ZN4cute3eso3ESOILb0ELb1EJNS_5tupleIJiNS2_IJiiEEEEEENS2_IJNS_10UnderscoreENS2_IJS5_S5_EEEEEEEEC2ERKS4_RKS7_) ;  /* 0xffff685000007944 */ /* 0x024fea0003c3ffff */
        /* <DEDUP_REMOVED lines=10> */
[----:B-1---5:R-:W-:Y:S05]  /*10360*/  CALL.REL.NOINC `($_ZN7cutlass13device_kernelIN5flash19enable_sm80_to_sm89INS1_16FlashAttnBwdSm80INS1_25CollectiveMainloopBwdSm80ILi2ELi2EN4cute5tupleIJNS5_1CILi128EEES8_NS7_ILi64EEEEEENS_10bfloat16_tEfNS_4arch4Sm80ELb1ELb0ELb1ELb0ELb0ELb0ELb0ELb0ELi2ELi4ELi4ELi4ELb0EEENS1_24CollectiveEpilogueBwdGQAISA_fSD_Li256ELb0ELb0EEENS1_25SingleTileBwdLPTSchedulerILb0ELi128ELb0EEEEEEEEEvNT_6ParamsE$_ZN4cute5tupleIJiEEC2ERKi) ;  /* 0xffffa64000007944 */ /* 0x022fea0003c3ffff */
[----:B------:R1:W5:Y:S01]  /*10370*/  LDL R6, [R1+0x1388] ;  /* 0x0013880001067983 */ /* 0x0003620000100800 */
[----:B------:R-:W-:Y:S01]  /*10380*/  IMAD.MOV.U32 R3, RZ, RZ, R4 ;  /* 0x000000ffff037224 */ /* 0x000fe200078e0004 */
[----:B------:R-:W-:Y:S02]  /*10390*/  MOV R2, R15 ;  /* 0x0000000f00027202 */ /* 0x000fe40000000f00 */
        /* <DEDUP_REMOVED lines=9> */
[----:B------:R-:W-:-:S02]  /*10430*/  MOV R6, 0x10450 ;  /* 0x0001045000067802 */ /* 0x000fc40000000f00 */
[----:B-1---5:R-:W-:Y:S05]  /*10440*/  CALL.REL.NOINC `($_ZN7cutlass13device_kernelIN5flash19enable_sm80_to_sm89INS1_16FlashAttnBwdSm80INS1_25CollectiveMainloopBwdSm80ILi2ELi2EN4cute5tupleIJNS5_1CILi128EEES8_NS7_ILi64EEEEEENS_10bfloat16_tEfNS_4arch4Sm80ELb1ELb0ELb1ELb0ELb0ELb0ELb0ELb0ELi2ELi4ELi4ELi4ELb0EEENS1_24CollectiveEpilogueBwdGQAISA_fSD_Li256ELb0ELb0EEENS1_25SingleTileBwdLPTSchedulerILb0ELi128ELb0EEEEEEEEEvNT_6ParamsE$_ZN4cute5tupleIJNS_1CILi0EEEiEEC2ERKS2_RKi) ;  /* 0xffffa47000007944 */ /* 0x022fea0003c3ffff */
[----:B------:R1:W5:Y:S01]  /*10450*/  LDL R54, [R1+0x1388] ;  /* 0x0013880001367983 */ /* 0x0003620000100800 */
[----:B------:R-:W-:Y:S01]  /*10460*/  IMAD.MOV.U32 R3, RZ, RZ, R4 ;  /* 0x000000ffff037224 */ /* 0x000fe200078e0004 */
[----:B------:R-:W-:-:S02]  /*10470*/  MOV R2, R7 ;  /* 0x0000000700027202 */ /* 0x000fc40000000f00 */
[----:B------:R-:W-:Y:S02]  /*10480*/  MOV R10, 0x104a0 ;  /* 0x000104a0000a7802 */ /* 0x000fe40000000f00 */
[----:B-1---5:R-:W-:Y:S05]  /*10490*/  CALL.REL.NOINC `($_ZN7cutlass13device_kernelIN5flash19enable_sm80_to_sm89INS1_16FlashAttnBwdSm80INS1_25CollectiveMainloopBwdSm80ILi2ELi2EN4cute5tupleIJNS5_1CILi128EEES8_NS7_ILi64EEEEEENS_10bfloat16_tEfNS_4arch4Sm80ELb1ELb0ELb1ELb0ELb0ELb0ELb0ELb0ELi2ELi4ELi4ELi4ELb0EEENS1_24CollectiveEpilogueBwdGQAISA_fSD_Li256ELb0ELb0EEENS1_25SingleTileBwdLPTSchedulerILb0ELi128ELb0EEEEEEEEEvNT_6ParamsE$_ZN4cute5tupleIJiEEC2ERKi) ;  /* 0xffffa51000007944 */ /* 0x022fea0003c3ffff */
[----:B------:R1:W5:Y:S01]  /*104a0*/  LDL R3, [R1+0x1380] ;  /* 0x0013800001037983 */ /* 0x0003620000100800 */
[----:B------:R-:W-:Y:S02]  /*104b0*/  MOV R2, R15 ;  /* 0x0000000f00027202 */ /* 0x000fe40000000f00 */
[----:B------:R-:W-:Y:S02]  /*104c0*/  MOV R10, 0x104e0 ;  /* 0x000104e0000a7802 */ /* 0x000fe40000000f00 */
[----:B-1---5:R-:W-:Y:S05]  /*104d0*/  CALL.REL.NOINC `($_ZN7cutlass13device_kernelIN5flash19enable_sm80_to_sm89INS1_16FlashAttnBwdSm80INS1_25CollectiveMainloopBwdSm80ILi2ELi2EN4cute5tupleIJNS5_1CILi128EEES8_NS7_ILi64EEEEEENS_10bfloat16_tEfNS_4arch4Sm80ELb1ELb0ELb1ELb0ELb0ELb0ELb0ELb0ELi2ELi4ELi4ELi4ELb0EEENS1_24CollectiveEpilogueBwdGQAISA_fSD_Li256ELb0ELb0EEENS1_25SingleTileBwdLPTSchedulerILb0ELi128ELb0EEEEEEEEEvNT_6ParamsE$_ZN4cute5tupleIJiEEC2ERKi) ;  /* 0xffffa4d000007944 */ /* 0x022fea0003c3ffff */
[----:B------:R1:W5:Y:S01]  /*104e0*/  LDL R3, [R1+0x1388] ;  /* 0x0013880001037983 */ /* 0x0003620000100800 */
[----:B------:R-:W-:Y:S02]  /*104f0*/  MOV R2, R15 ;  /* 0x0000000f00027202 */ /* 0x000fe40000000f00 */
[----:B------:R-:W-:Y:S02]  /*10500*/  MOV R6, 0x10520 ;  /* 0x0001052000067802 */ /* 0x000fe40000000f00 */
[----:B-1---5:R-:W-:Y:S05]  /*10510*/  CALL.REL.NOINC `($_ZN7cutlass13device_kernelIN5flash19enable_sm80_to_sm89INS1_16FlashAttnBwdSm80INS1_25CollectiveMainloopBwdSm80ILi2ELi2EN4cute5tupleIJNS5_1CILi128EEES8_NS7_ILi64EEEEEENS_10bfloat16_tEfNS_4arch4Sm80ELb1ELb0ELb1ELb0ELb0ELb0ELb0ELb0ELi2ELi4ELi4ELi4ELb0EEENS1_24CollectiveEpilogueBwdGQAISA_fSD_Li256ELb0ELb0EEENS1_25SingleTileBwdLPTSchedulerILb0ELi128ELb0EEEEEEEEEvNT_6ParamsE$_ZN4cute3eso3ESOILb0ELb1EJiNS_1CILi0EEEEEC2ERKiRKS3_) ;  /* 0xffff680000007944 */ /* 0x022fea0003c3ffff */
[----:B------:R2:W5:Y:S01]  /*10520*/  LDL R10, [R1+0x1388] ;  /* 0x00138800010a7983 */ /* 0x0005620000100800 */
[----:B------:R-:W-:-:S03]  /*10530*/  MOV R4, 0x10560 ;  /* 0x0001056000047802 */ /* 0x000fc60000000f00 */
[----:B------:R2:W-:Y:S04]  /*10540*/  STL [R1+0x1388], R54 ;  /* 0x0013883601007387 */ /* 0x0005e80000100800 */
[----:B-12--5:R-:W-:Y:S05]  /*10550*/  CALL.REL.NOINC `($_ZN7cutlass13device_kernelIN5flash19enable_sm80_to_sm89INS1_16FlashAttnBwdSm80INS1_25CollectiveMainloopBwdSm80ILi2ELi2EN4cute5tupleIJNS5_1CILi128EEES8_NS7_ILi64EEEEEENS_10bfloat16_tEfNS_4arch4Sm80ELb1ELb0ELb1ELb0ELb0ELb0ELb0ELb0ELi2ELi4ELi4ELi4ELb0EEENS1_24CollectiveEpilogueBwdGQAISA_fSD_Li256ELb0ELb0EEENS1_25SingleTileBwdLPTSchedulerILb0ELi128ELb0EEEEEEEEEvNT_6ParamsE$_ZZN4cuteplIJNS_1CILi0EEEiEJiEEEDaRKNS_15ArithmeticTupleIJDpT_EEERKNS3_IJDpT0_EEEENKUlDpRKT_E_clIJiiEEEDaSH_) ;  /* 0xfffff5e000007944 */ /* 0x026fea0003c3ffff */
[----:B------:R-:W-:Y:S01]  /*10560*/  IMAD.SHL.U32 R3, R5, 0x10, RZ ;  /* 0x0000001005037824 */ /* 0x000fe200078e00ff */
[----:B------:R-:W-:Y:S02]  /*10570*/  MOV R2, R15 ;  /* 0x0000000f00027202 */ /* 0x000fe40000000f00 */
[----:B------:R-:W-:Y:S02]  /*10580*/  MOV R10, 0x105a0 ;  /* 0x000105a0000a7802 */ /* 0x000fe40000000f00 */
[----:B-1---5:R-:W-:Y:S05]  /*10590*/  CALL.REL.NOINC `($_ZN7cutlass13device_kernelIN5flash19enable_sm80_to_sm89INS1_16FlashAttnBwdSm80INS1_25CollectiveMainloopBwdSm80ILi2ELi2EN4cute5tupleIJNS5_1CILi128EEES8_NS7_ILi64EEEEEENS_10bfloat16_tEfNS_4arch4Sm80ELb1ELb0ELb1ELb0ELb0ELb0ELb0ELb0ELi2ELi4ELi4ELi4ELb0EEENS1_24CollectiveEpilogueBwdGQAISA_fSD_Li256ELb0ELb0EEENS1_25SingleTileBwdLPTSchedulerILb0ELi128ELb0EEEEEEEEEvNT_6ParamsE$_ZN4cute5tupleIJiEEC2ERKi) ;  /* 0xffffa41000007944 */ /* 0x022fea0003c3ffff */
[----:B------:R1:W5:Y:S01]  /*105a0*/  LDL R4, [R1+0x1388] ;  /* 0x0013880001047983 */ /* 0x0003620000100800 */
[----:B------:R-:W-:Y:S01]  /*105b0*/  IMAD.SHL.U32 R3, R52, 0x8, RZ ;  /* 0x0000000834037824 */ /* 0x000fe200078e00ff */
        /* <DEDUP_REMOVED lines=20> */
[----:B-1---5:R-:W-:Y:S05]  /*10700*/  CALL.REL.NOINC `($_ZN7cutlass13device_kernelIN5flash19enable_sm80_to_sm89INS1_16FlashAttnBwdSm80INS1_25CollectiveMainloopBwdSm80ILi2ELi2EN4cute5tupleIJNS5_1CILi128EEES8_NS7_ILi64EEEEEENS_10bfloat16_tEfNS_4arch4Sm80ELb1ELb0ELb1ELb0ELb0ELb0ELb0ELb0ELi2ELi4ELi4ELi4ELb0EEENS1_24CollectiveEpilogueBwdGQAISA_fSD_Li256ELb0ELb0EEENS1_25SingleTileBwdLPTSchedulerILb0ELi128ELb0EEEEEEEEEvNT_6ParamsE$_ZN4cute5tupleIJNS_1CILi0EEEiEEC2ERKS2_RKi) ;  /* 0xffffa1b000007944 */ /* 0x022fea0003c3ffff */
[----:B------:R1:W5:Y:S01]  /*10710*/  LDL R52, [R1+0x1388] ;  /* 0x0013880001347983 */ /* 0x0003620000100800 */
[----:B------:R-:W-:Y:S01]  /*10720*/  IMAD.MOV.U32 R3, RZ, RZ, R4 ;  /* 0x000000ffff037224 */ /* 0x000fe200078e0004 */
[----:B------:R-:W-:Y:S02]  /*10730*/  MOV R2, R15 ;  /* 0x0000000f00027202 */ /* 0x000fe40000000f00 */
[----:B------:R-:W-:-:S02]  /*10740*/  MOV R6, 0x10760 ;  /* 0x0001076000067802 */ /* 0x000fc40000000f00 */
[----:B-1---5:R-:W-:Y:S05]  /*10750*/  CALL.REL.NOINC `($_ZN7cutlass13device_kernelIN5flash19enable_sm80_to_sm89INS1_16FlashAttnBwdSm80INS1_25CollectiveMainloopBwdSm80ILi2ELi2EN4cute5tupleIJNS5_1CILi128EEES8_NS7_ILi64EEEEEENS_10bfloat16_tEfNS_4arch4Sm80ELb1ELb0ELb1ELb0ELb0ELb0ELb0ELb0ELi2ELi4ELi4ELi4ELb0EEENS1_24CollectiveEpilogueBwdGQAISA_fSD_Li256ELb0ELb0EEENS1_25SingleTileBwdLPTSchedulerILb0ELi128ELb0EEEEEEEEEvNT_6ParamsE$_ZN4cute3eso3ESOILb0ELb1EJiNS_1CILi0EEEEEC2ERKiRKS3_) ;  /* 0xffff65c000007944 */ /* 0x022fea0003c3ffff */
[----:B------:R2:W5:Y:S01]  /*10760*/  LDL R10, [R1+0x1388] ;  /* 0x00138800010a7983 */ /* 0x0005620000100800 */
[----:B------:R-:W-:-:S02]  /*10770*/  MOV R11, R15 ;  /* 0x0000000f000b7202 */ /* 0x000fc40000000f00 */
[----:B------:R-:W-:Y:S01]  /*10780*/  MOV R76, 0x107b0 ;  /* 0x000107b0004c7802 */ /* 0x000fe20000000f00 */
[----:B------:R2:W-:Y:S04]  /*10790*/  STL [R1+0x1388], R52 ;  /* 0x0013883401007387 */ /* 0x0005e80000100800 */
[----:B-12--5:R-:W-:Y:S05]  /*107a0*/  CALL.REL.NOINC `($_ZN7cutlass13device_kernelIN5flash19enable_sm80_to_sm89INS1_16FlashAttnBwdSm80INS1_25CollectiveMainloopBwdSm80ILi2ELi2EN4cute5tupleIJNS5_1CILi128EEES8_NS7_ILi64EEEEEENS_10bfloat16_tEfNS_4arch4Sm80ELb1ELb0ELb1ELb0ELb0ELb0ELb0ELb0ELi2ELi4ELi4ELi4ELb0EEENS1_24CollectiveEpilogueBwdGQAISA_fSD_Li256ELb0ELb0EEENS1_25SingleTileBwdLPTSchedulerILb0ELi128ELb0EEEEEEEEEvNT_6ParamsE$_ZZN4cuteplIJiEJNS_1CILi0EEEiEEEDaRKNS_15ArithmeticTupleIJDpT_EEERKNS3_IJDpT0_EEEENKUlDpRKT_E_clIJiiEEEDaSH_) ;  /* 0xfffff50000007944 */ /* 0x026fea0003c3ffff */
[----:B-----5:R-:W-:Y:S01]  /*107b0*/  IMAD.IADD R4, R3, 0x1, R19 ;  /* 0x0000000103047824 */ /* 0x020fe200078e0213 */
[----:B------:R-:W-:Y:S02]  /*107c0*/  IADD3 R10, R18, R2, RZ ;  /* 0x00000002120a7210 */ /* 0x000fe40007ffe0ff */
[----:B------:R-:W-:Y:S02]  /*107d0*/  MOV R52, 0x10800 ;  /* 0x0001080000347802 */ /* 0x000fe40000000f00 */
[----:B------:R2:W-:Y:S04]  /*107e0*/  STL [R1+0x1388], R4 ;  /* 0x0013880401007387 */ /* 0x0005e80000100800 */
[----:B-12---:R-:W-:Y:S05]  /*107f0*/  CALL.REL.NOINC `($_ZN7cutlass13device_kernelIN5flash19enable_sm80_to_sm89INS1_16FlashAttnBwdSm80INS1_25CollectiveMainloopBwdSm80ILi2ELi2EN4cute5tupleIJNS5_1CILi128EEES8_NS7_ILi64EEEEEENS_10bfloat16_tEfNS_4arch4Sm80ELb1ELb0ELb1ELb0ELb0ELb0ELb0ELb0ELi2ELi4ELi4ELi4ELb0EEENS1_24CollectiveEpilogueBwdGQAISA_fSD_Li256ELb0ELb0EEENS1_25SingleTileBwdLPTSchedulerILb0ELi128ELb0EEEEEEEEEvNT_6ParamsE$_ZZN4cuteplIJiiEJiiEEEDaRKNS_15ArithmeticTupleIJDpT_EEERKNS1_IJDpT0_EEEENKUlDpRKT_E_clIJiiEEEDaSF_) ;  /* 0xfffff6c000007944 */ /* 0x006fea0003c3ffff */
[----:B-----5:R2:W-:Y:S01]  /*10800*/  STL [R1+0x1388], R5 ;  /* 0x0013880501007387 */ /* 0x0205e20000100800 */
[----:B------:R-:W-:-:S03]  /*10810*/  MOV R78, 0x10830 ;  /* 0x00010830004e7802 */ /* 0x000fc60000000f00 */
[----:B-12---:R-:W-:Y:S05]  /*10820*/  CALL.REL.NOINC `($_ZN7cutlass13device_kernelIN5flash19enable_sm80_to_sm89INS1_16FlashAttnBwdSm80INS1_25CollectiveMainloopBwdSm80ILi2ELi2EN4cute5tupleIJNS5_1CILi128EEES8_NS7_ILi64EEEEEENS_10bfloat16_tEfNS_4arch4Sm80ELb1ELb0ELb1ELb0ELb0ELb0ELb0ELb0ELi2ELi4ELi4ELi4ELb0EEENS1_24CollectiveEpilogueBwdGQAISA_fSD_Li256ELb0ELb0EEENS1_25SingleTileBwdLPTSchedulerILb0ELi128ELb0EEEEEEEEEvNT_6ParamsE$_ZZN4cuteplIJiiEJNS_1CILi0EEES2_EEEDaRKNS_15ArithmeticTupleIJDpT_EEERKNS3_IJDpT0_EEEENKUlDpRKT_E_clIJiiEEEDaSH_) ;  /* 0xfffff58000007944 */ /* 0x006fea0003c3ffff */
[----:B------:R-:W-:Y:S02]  /*10830*/  MOV R6, 0x10850 ;  /* 0x0001085000067802 */ /* 0x000fe40000000f00 */
[----:B-1---5:R-:W-:Y:S05]  /*10840*/  CALL.REL.NOINC `($_ZN7cutlass13device_kernelIN5flash19enable_sm80_to_sm89INS1_16FlashAttnBwdSm80INS1_25CollectiveMainloopBwdSm80ILi2ELi2EN4cute5tupleIJNS5_1CILi128EEES8_NS7_ILi64EEEEEENS_10bfloat16_tEfNS_4arch4Sm80ELb1ELb0ELb1ELb0ELb0ELb0ELb0ELb0ELi2ELi4ELi4ELi4ELb0EEENS1_24CollectiveEpilogueBwdGQAISA_fSD_Li256ELb0ELb0EEENS1_25SingleTileBwdLPTSchedulerILb0ELi128ELb0EEEEEEEEEvNT_6ParamsE$_ZN4cute3eso3ESOILb1ELb0EJNS_6LayoutINS_5tupleIJNS3_IJNS_1CILi2EEES5_EEES5_NS4_ILi8EEEEEENS3_IJNS3_IJNS_11ScaledBasisINS4_ILi1EEEJLi1EEEENS9_IS7_JLi0EEEEEEENS9_INS4_ILi64EEEJLi0EEEENS9_INS4_ILi16EEEJLi1EEEEEEEEENS_15ArithmeticTupleIJiiEEEEEC2ERKSJ_RKSL_) ;  /* 0xffff8ad000007944 */ /* 0x022fea0003c3ffff */
[----:B------:R-:W2:Y:S01]  /*10850*/  LDL.64 R10, [R1+0x1388] ;  /* 0x00138800010a7983 */ /* 0x000ea20000100a00 */
[----:B-1----:R-:W-:-:S03]  /*10860*/  MOV R4, 0x10890 ;  /* 0x0001089000047802 */ /* 0x002fc60000000f00 */
[----:B--2---:R1:W-:Y:S04]  /*10870*/  STL [R1+0x1388], R11 ;  /* 0x0013880b01007387 */ /* 0x0043e80000100800 */
[----:B-1----:R-:W-:Y:S05]  /*10880*/  CALL.REL.NOINC `($_ZN7cutlass13device_kernelIN5flash19enable_sm80_to_sm89INS1_16FlashAttnBwdSm80INS1_25CollectiveMainloopBwdSm80ILi2ELi2EN4cute5tupleIJNS5_1CILi128EEES8_NS7_ILi64EEEEEENS_10bfloat16_tEfNS_4arch4Sm80ELb1ELb0ELb1ELb0ELb0ELb0ELb0ELb0ELi2ELi4ELi4ELi4ELb0EEENS1_24CollectiveEpilogueBwdGQAISA_fSD_Li256ELb0ELb0EEENS1_25SingleTileBwdLPTSchedulerILb0ELi128ELb0EEEEEEEEEvNT_6ParamsE$_ZZN4cuteplIJNS_1CILi0EEES2_EJiiEEEDaRKNS_15ArithmeticTupleIJDpT_EEERKNS3_IJDpT0_EEEENKUlDpRKT_E_clIJiiEEEDaSH_) ;  /* 0xfffff1c000007944 */ /* 0x002fea0003c3ffff */
[----:B------:R-:W-:Y:S02]  /*10890*/  MOV R6, 0x108b0 ;  /* 0x000108b000067802 */ /* 0x000fe40000000f00 */
[----:B-1---5:R-:W-:Y:S05]  /*108a0*/  CALL.REL.NOINC `($_ZN7cutlass13device_kernelIN5flash19enable_sm80_to_sm89INS1_16FlashAttnBwdSm80INS1_25CollectiveMainloopBwdSm80ILi2ELi2EN4cute5tupleIJNS5_1CILi128EEES8_NS7_ILi64EEEEEENS_10bfloat16_tEfNS_4arch4Sm80ELb1ELb0ELb1ELb0ELb0ELb0ELb0ELb0ELi2ELi4ELi4ELi4ELb0EEENS1_24CollectiveEpilogueBwdGQAISA_fSD_Li256ELb0ELb0EEENS1_25SingleTileBwdLPTSchedulerILb0ELi128ELb0EEEEEEEEEvNT_6ParamsE$_ZN4cute3eso3ESOILb1ELb0EJNS_6LayoutINS_5tupleIJNS3_IJNS_1CILi2EEES5_EEES5_NS4_ILi8EEEEEENS3_IJNS3_IJNS_11ScaledBasisINS4_ILi1EEEJLi1EEEENS9_IS7_JLi0EEEEEEENS9_INS4_ILi64EEEJLi0EEEENS9_INS4_ILi16EEEJLi1EEEEEEEEENS_10ViewEngineINS_23ArithmeticTupleIteratorINS_15ArithmeticTupleIJiiEEEEEEEEEC2ERKSJ_RKSP_) ;  /* 0xffff8a1000007944 */ /* 0x022fea0003c3ffff */
[----:B-1----:R1:W5:Y:S01]  /*108b0*/  LDL.64 R2, [R1+0x1388] ;  /* 0x0013880001027983 */ /* 0x0023620000100a00 */
[----:B------:R-:W-:Y:S01]  /*108c0*/  IMAD.MOV.U32 R52, RZ, RZ, R48 ;  /* 0x000000ffff347224 */ /* 0x000fe200078e0030 */
[----:B------:R-:W-:Y:S02]  /*108d0*/  MOV R53, R49 ;  /* 0x0000003100357202 */ /* 0x000fe40000000f00 */
[----:B------:R-:W-:Y:S02]  /*108e0*/  MOV R6, 0x10900 ;  /* 0x0001090000067802 */ /* 0x000fe40000000f00 */
[----:B-1---5:R-:W-:Y:S05]  /*108f0*/  CALL.REL.NOINC `($_ZN7cutlass13device_kernelIN5flash19enable_sm80_to_sm89INS1_16FlashAttnBwdSm80INS1_25CollectiveMainloopBwdSm80ILi2ELi2EN4cute5tupleIJNS5_1CILi128EEES8_NS7_ILi64EEEEEENS_10bfloat16_tEfNS_4arch4Sm80ELb1ELb0ELb1ELb0ELb0ELb0ELb0ELb0ELi2ELi4ELi4ELi4ELb0EEENS1_24CollectiveEpilogueBwdGQAISA_fSD_Li256ELb0ELb0EEENS1_25SingleTileBwdLPTSchedulerILb0ELi128ELb0EEEEEEEEEvNT_6ParamsE$_ZN4cute3eso3ESOILb1ELb0EJNS_6LayoutINS_5tupleIJNS3_IJNS_1CILi2EEES5_EEENS3_IJS5_NS4_ILi8EEEEEEEEENS3_IJNS3_IJS5_NS4_ILi4EEEEEENS3_IJNS4_ILi1EEES7_EEEEEEEENS_10ViewEngineIPfEEEEC2ERKSF_RKSI_) ;  /* 0xffff88e000007944 */ /* 0x022fea0003c3ffff */
[----:B------:R2:W5:Y:S01]  /*10900*/  LDL.64 R48, [R1+0x1388] ;  /* 0x0013880001307983 */ /* 0x0005620000100a00 */
[----:B------:R-:W-:-:S03]  /*10910*/  MOV R6, 0x10930 ;  /* 0x0001093000067802 */ /* 0x000fc60000000f00 */
[----:B-12--5:R-:W-:Y:S05]  /*10920*/  CALL.REL.NOINC `($_ZN7cutlass13device_kernelIN5flash19enable_sm80_to_sm89INS1_16FlashAttnBwdSm80INS1_25CollectiveMainloopBwdSm80ILi2ELi2EN4cute5tupleIJNS5_1CILi128EEES8_NS7_ILi64EEEEEENS_10bfloat16_tEfNS_4arch4Sm80ELb1ELb0ELb1ELb0ELb0ELb0ELb0ELb0ELi2ELi4ELi4ELi4ELb0EEENS1_24CollectiveEpilogueBwdGQAISA_fSD_Li256ELb0ELb0EEENS1_25SingleTileBwdLPTSchedulerILb0ELi128ELb0EEEEEEEEEvNT_6ParamsE$_ZN4cute3eso3ESOILb1ELb0EJNS_6LayoutINS_5tupleIJNS3_IJNS_1CILi2EEES5_EEENS3_IJS5_NS4_ILi8EEEEEEEEENS3_IJNS3_IJNS_11ScaledBasisIS7_JLi0EEEENSA_INS4_ILi64EEEJLi0EEEEEEENS3_IJNSA_INS4_ILi1EEEJLi1EEEENSA_INS4_ILi16EEEJLi1EEEEEEEEEEEENS_10ViewEngineINS_23ArithmeticTupleIteratorINS_15ArithmeticTupleIJiiEEEEEEEEEC2ERKSL_RKSR_) ;  /* 0xffff885000007944 */ /* 0x026fea0003c3ffff */
[----:B-1----:R1:W5:Y:S01]  /*10930*/  LDL.64 R4, [R1+0x1388] ;  /* 0x0013880001047983 */ /* 0x0023620000100a00 */
[----:B------:R-:W-:-:S03]  /*10940*/  MOV R6, 0x10960 ;  /* 0x0001096000067802 */ /* 0x000fc60000000f00 */
[----:B-1---5:R-:W-:Y:S05]  /*10950*/  CALL.REL.NOINC `($_ZN7cutlass13device_kernelIN5flash19enable_sm80_to_sm89INS1_16FlashAttnBwdSm80INS1_25CollectiveMainloopBwdSm80ILi2ELi2EN4cute5tupleIJNS5_1CILi128EEES8_NS7_ILi64EEEEEENS_10bfloat16_tEfNS_4arch4Sm80ELb1ELb0ELb1ELb0ELb0ELb0ELb0ELb0ELi2ELi4ELi4ELi4ELb0EEENS1_24CollectiveEpilogueBwdGQAISA_fSD_Li256ELb0ELb0EEENS1_25SingleTileBwdLPTSchedulerILb0ELi128ELb0EEEEEEEEEvNT_6ParamsE$_ZN4cute3eso3ESOILb1ELb0EJNS_6LayoutINS_5tupleIJNS3_IJNS3_IJNS_1CILi4EEENS4_ILi8EEEEEENS3_IJS5_NS4_ILi2EEEEEEEEENS3_IJNS3_IJS8_S8_EEENS3_IJS8_S6_EEEEEEEEENS3_IJNS3_IJNS3_IJNS_11ScaledBasisIS8_JLi1EEEENSF_INS4_ILi1EEEJLi0EEEEEEENS3_IJNSF_INS4_ILi16EEEJLi0EEEENSF_IS6_JLi1EEEEEEEEEENS3_IJNS3_IJNSF_ISH_JLi1EEEENSF_IS6_JLi0EEEEEEENS3_IJNSF_INS4_ILi64EEEJLi0EEEENSF_ISK_JLi1EEEEEEEEEEEEEEENS_10ViewEngineINS_23ArithmeticTupleIteratorINS_15ArithmeticTupleIJNS4_ILi0EEES12_EEEEEEEEEC2ERKSY_RKS15_) ;  /* 0xffff80d000007944 */ /* 0x022fea0003c3ffff */
[----:B-1----:R-:W-:Y:S02]  /*10960*/  MOV R2, 0x10980 ;  /* 0x0001098000027802 */ /* 0x002fe40000000f00 */
[----:B------:R-:W-:Y:S05]  /*10970*/  CALL.REL.NOINC `($_ZN7cutlass13device_kernelIN5flash19enable_sm80_to_sm89INS1_16FlashAttnBwdSm80INS1_25CollectiveMainloopBwdSm80ILi2ELi2EN4cute5tupleIJNS5_1CILi128EEES8_NS7_ILi64EEEEEENS_10bfloat16_tEfNS_4arch4Sm80ELb1ELb0ELb1ELb0ELb0ELb0ELb0ELb0ELi2ELi4ELi4ELi4ELb0EEENS1_24CollectiveEpilogueBwdGQAISA_fSD_Li256ELb0ELb0EEENS1_25SingleTileBwdLPTSchedulerILb0ELi128ELb0EEEEEEEEEvNT_6ParamsE$_ZN4cute3eso3ESOILb1ELb0EJNS_6LayoutINS_5tupleIJNS3_IJNS_1CILi2EEES5_EEENS3_IJS5_NS4_ILi8EEEEEEEEENS3_IJNS3_IJNS_11ScaledBasisIS7_JLi0EEEENSA_INS4_ILi64EEEJLi0EEEEEEENS3_IJNSA_INS4_ILi1EEEJLi1EEEENSA_INS4_ILi16EEEJLi1EEEEEEEEEEEENS_10ViewEngineINS_23ArithmeticTupleIteratorINS_15ArithmeticTupleIJNS4_ILi0EEESP_EEEEEEEEEC2ERKSL_RKSS_) ;  /* 0xffff87a000007944 */ /* 0x000fea0003c3ffff */
[----:B------:R2:W-:Y:S01]  /*10980*/  STL [R1+0x1388], R5 ;  /* 0x0013880501007387 */ /* 0x0005e20000100800 */
[----:B------:R-:W-:-:S03]  /*10990*/  MOV R78, 0x109b0 ;  /* 0x000109b0004e7802 */ /* 0x000fc60000000f00 */
[----:B-12---:R-:W-:Y:S05]  /*109a0*/  CALL.REL.NOINC `($_ZN7cutlass13device_kernelIN5flash19enable_sm80_to_sm89INS1_16FlashAttnBwdSm80INS1_25CollectiveMainloopBwdSm80ILi2ELi2EN4cute5tupleIJNS5_1CILi128EEES8_NS7_ILi64EEEEEENS_10bfloat16_tEfNS_4arch4Sm80ELb1ELb0ELb1ELb0ELb0ELb0ELb0ELb0ELi2ELi4ELi4ELi4ELb0EEENS1_24CollectiveEpilogueBwdGQAISA_fSD_Li256ELb0ELb0EEENS1_25SingleTileBwdLPTSchedulerILb0ELi128ELb0EEEEEEEEEvNT_6ParamsE$_ZZN4cuteplIJiiEJNS_1CILi0EEES2_EEEDaRKNS_15ArithmeticTupleIJDpT_EEERKNS3_IJDpT0_EEEENKUlDpRKT_E_clIJiiEEEDaSH_) ;  /* 0xfffff40000007944 */ /* 0x006fea0003c3ffff */
[----:B-----5:R-:W2:Y:S04]  /*109b0*/  LD.E R2, [R50.64+0x8] ;  /* 0x0000080432027980 */ /* 0x020ea8000c101900 */
[----:B------:R-:W3:Y:S01]  /*109c0*/  LD.E R9, [R50.64+0x4] ;  /* 0x0000040432097980 */ /* 0x000ee2000c101900 */
[----:B------:R-:W-:-:S05]  /*109d0*/  MOV R6, 0x1 ;  /* 0x0000000100067802 */ /* 0x000fca0000000f00 */
[C---:B------:R-:W-:Y:S02]  /*109e0*/  IMAD R6, R45.reuse, -0x80, R6 ;  /* 0xffffff802d067824 */ /* 0x040fe400078e0206 */
[----:B--2---:R-:W-:-:S03]  /*109f0*/  IMAD R8, R45, -0x80, R2 ;  /* 0xffffff802d087824 */ /* 0x004fc600078e0202 */
[----:B---3--:R-:W-:Y:S01]  /*10a00*/  IADD3 R6, -R9, R6, R2 ;  /* 0x0000000609067210 */ /* 0x008fe20007ffe102 */
[----:B------:R-:W-:Y:S01]  /*10a10*/  IMAD.IADD R45, R8, 0x1, -R3 ;  /* 0x00000001082d7824 */ /* 0x000fe200078e0a03 */
[----:B------:R-:W-:Y:S02]  /*10a20*/  MOV R2, R15 ;  /* 0x0000000f00027202 */ /* 0x000fe40000000f00 */
[----:B------:R-:W-:Y:S01]  /*10a30*/  IADD3 R46, R6, -R3, RZ ;  /* 0x80000003062e7210 */ /* 0x000fe20007ffe0ff */
[----:B------:R-:W-:Y:S01]  /*10a40*/  IMAD.MOV.U32 R3, RZ, RZ, RZ ;  /* 0x000000ffff037224 */ /* 0x000fe200078e00ff */
[----:B------:R-:W-:Y:S02]  /*10a50*/  MOV R6, 0x10a70 ;  /* 0x00010a7000067802 */ /* 0x000fe40000000f00 */
[----:B-1----:R-:W-:Y:S05]  /*10a60*/  CALL.REL.NOINC `($_ZN7cutlass13device_kernelIN5flash19enable_sm80_to_sm89INS1_16FlashAttnBwdSm80INS1_25CollectiveMainloopBwdSm80ILi2ELi2EN4cute5tupleIJNS5_1CILi128EEES8_NS7_ILi64EEEEEENS_10bfloat16_tEfNS_4arch4Sm80ELb1ELb0ELb1ELb0ELb0ELb0ELb0ELb0ELi2ELi4ELi4ELi4ELb0EEENS1_24CollectiveEpilogueBwdGQAISA_fSD_Li256ELb0ELb0EEENS1_25SingleTileBwdLPTSchedulerILb0ELi128ELb0EEEEEEEEEvNT_6ParamsE$_ZN4cute3eso3ESOILb0ELb1EJiNS_1CILi0EEEEEC2ERKiRKS3_) ;  /* 0xffff62b000007944 */ /* 0x002fea0003c3ffff */
[----:B-1----:R-:W2:Y:S01]  /*10a70*/  LDL R2, [R1+0x1388] ;  /* 0x0013880001027983 */ /* 0x002ea20000100800 */
[----:B------:R-:W-:Y:S02]  /*10a80*/  MOV R10, 0x10af0 ;  /* 0x00010af0000a7802 */ /* 0x000fe40000000f00 */
[----:B--2---:R-:W-:-:S04]  /*10a90*/  LEA.HI R11, R2, R2, RZ, 0x1 ;  /* 0x00000002020b7211 */ /* 0x004fc800078f08ff */
[----:B------:R-:W-:-:S05]  /*10aa0*/  LOP3.LUT R3, R11, 0x1ffffffe, RZ, 0xc0, !PT ;  /* 0x1ffffffe0b037812 */ /* 0x000fca00078ec0ff */
[----:B------:R-:W-:Y:S02]  /*10ab0*/  IMAD.IADD R3, R2, 0x1, -R3 ;  /* 0x0000000102037824 */ /* 0x000fe400078e0a03 */
[----:B------:R-:W-:Y:S02]  /*10ac0*/  IMAD.MOV.U32 R2, RZ, RZ, R15 ;  /* 0x000000ffff027224 */ /* 0x000fe400078e000f */
[----:B------:R-:W-:Y:S02]  /*10ad0*/  IMAD.SHL.U32 R3, R3, 0x8, RZ ;  /* 0x0000000803037824 */ /* 0x000fe400078e00ff */
[----:B------:R-:W-:Y:S05]  /*10ae0*/  CALL.REL.NOINC `($_ZN7cutlass13device_kernelIN5flash19enable_sm80_to_sm89INS1_16FlashAttnBwdSm80INS1_25CollectiveMainloopBwdSm80ILi2ELi2EN4cute5tupleIJNS5_1CILi128EEES8_NS7_ILi64EEEEEENS_10bfloat16_tEfNS_4arch4Sm80ELb1ELb0ELb1ELb0ELb0ELb0ELb0ELb0ELi2ELi4ELi4ELi4ELb0EEENS1_24CollectiveEpilogueBwdGQAISA_fSD_Li256ELb0ELb0EEENS1_25SingleTileBwdLPTSchedulerILb0ELi128ELb0EEEEEEEEEvNT_6ParamsE$_ZN4cute5tupleIJiEEC2ERKi) ;  /* 0xffff9ec000007944 */ /* 0x000fea0003c3ffff */
[----:B------:R1:W5:Y:S01]  /*10af0*/  LDL R6, [R1+0x1388] ;  /* 0x0013880001067983 */ /* 0x0003620000100800 */
[----:B------:R-:W-:Y:S01]  /*10b00*/  IMAD.SHL.U32 R3, R11, 0x20, RZ ;  /* 0x000000200b037824 */ /* 0x000fe200078e00ff */
[----:B------:R-:W-:Y:S01]  /*10b10*/  MOV R10, 0x10b50 ;  /* 0x00010b50000a7802 */ /* 0x000fe20000000f00 */
[----:B------:R-:W-:-:S03]  /*10b20*/  IMAD.MOV.U32 R2, RZ, RZ, R15 ;  /* 0x000000ffff027224 */ /* 0x000fc600078e000f */
[----:B------:R-:W-:Y:S02]  /*10b30*/  LOP3.LUT R3, R3, 0xffffffc0, RZ, 0xc0, !PT ;  /* 0xffffffc003037812 */ /* 0x000fe400078ec0ff */
        /* <DEDUP_REMOVED lines=19> */
[----:B------:R-:W2:Y:S02]  /*10c70*/  LDL R3, [R1+0x1388] ;  /* 0x0013880001037983 */ /* 0x000ea40000100800 */
[----:B--2---:R-:W-:Y:S02]  /*10c80*/  IADD3 R3, R6, R3, RZ ;  /* 0x0000000306037210 */ /* 0x004fe40007ffe0ff */
[----:B------:R-:W-:Y:S02]  /*10c90*/  MOV R6, 0x10cb0 ;  /* 0x00010cb000067802 */ /* 0x000fe40000000f00 */
[----:B------:R-:W-:Y:S05]  /*10ca0*/  CALL.REL.NOINC `($_ZN7cutlass13device_kernelIN5flash19enable_sm80_to_sm89INS1_16FlashAttnBwdSm80INS1_25CollectiveMainloopBwdSm80ILi2ELi2EN4cute5tupleIJNS5_1CILi128EEES8_NS7_ILi64EEEEEENS_10bfloat16_tEfNS_4arch4Sm80ELb1ELb0ELb1ELb0ELb0ELb0ELb0ELb0ELi2ELi4ELi4ELi4ELb0EEENS1_24CollectiveEpilogueBwdGQAISA_fSD_Li256ELb0ELb0EEENS1_25SingleTileBwdLPTSchedulerILb0ELi128ELb0EEEEEEEEEvNT_6ParamsE$_ZZN4cuteplIJiEJiEEEDaRKNS_15ArithmeticTupleIJDpT_EEERKNS1_IJDpT0_EEEENKUlDpRKT_E_clIJiEEEDaSF_) ;  /* 0xfffff08000007944 */ /* 0x000fea0003c3ffff */
[----:B------:R-:W-:Y:S02]  /*10cb0*/  MOV R2, R15 ;  /* 0x0000000f00027202 */ /* 0x000fe40000000f00 */
[----:B------:R-:W-:Y:S02]  /*10cc0*/  MOV R6, 0x10ce0 ;  /* 0x00010ce000067802 */ /* 0x000fe40000000f00 */
[----:B-1---5:R-:W-:Y:S05]  /*10cd0*/  CALL.REL.NOINC `($_ZN7cutlass13device_kernelIN5flash19enable_sm80_to_sm89INS1_16FlashAttnBwdSm80INS1_25CollectiveMainloopBwdSm80ILi2ELi2EN4cute5tupleIJNS5_1CILi128EEES8_NS7_ILi64EEEEEENS_10bfloat16_tEfNS_4arch4Sm80ELb1ELb0ELb1ELb0ELb0ELb0ELb0ELb0ELi2ELi4ELi4ELi4ELb0EEENS1_24CollectiveEpilogueBwdGQAISA_fSD_Li256ELb0ELb0EEENS1_25SingleTileBwdLPTSchedulerILb0ELi128ELb0EEEEEEEEEvNT_6ParamsE$_ZN4cute3eso3ESOILb0ELb1EJiNS_1CILi0EEEEEC2ERKiRKS3_) ;  /* 0xffff604000007944 */ /* 0x022fea0003c3ffff */
[----:B-1----:R1:W5:Y:S01]  /*10ce0*/  LDL R3, [R1+0x1388] ;  /* 0x0013880001037983 */ /* 0x0023620000100800 */
[----:B------:R-:W-:-:S03]  /*10cf0*/  MOV R50, 0x10d10 ;  /* 0x00010d1000327802 */ /* 0x000fc60000000f00 */
[----:B-1---5:R-:W-:Y:S05]  /*10d00*/  CALL.REL.NOINC `($_ZN7cutlass13device_kernelIN5flash19enable_sm80_to_sm89INS1_16FlashAttnBwdSm80INS1_25CollectiveMainloopBwdSm80ILi2ELi2EN4cute5tupleIJNS5_1CILi128EEES8_NS7_ILi64EEEEEENS_10bfloat16_tEfNS_4arch4Sm80ELb1ELb0ELb1ELb0ELb0ELb0ELb0ELb0ELi2ELi4ELi4ELi4ELb0EEENS1_24CollectiveEpilogueBwdGQAISA_fSD_Li256ELb0ELb0EEENS1_25SingleTileBwdLPTSchedulerILb0ELi128ELb0EEEEEEEEEvNT_6ParamsE$_ZZN4cuteplIJiEJNS_1CILi0EEES2_EEEDaRKNS_15ArithmeticTupleIJDpT_EEERKNS3_IJDpT0_EEEENKUlDpRKT_E_clIJiS2_EEEDaSH_) ;  /* 0xffffef3000007944 */ /* 0x022fea0003c3ffff */
[----:B------:R2:W-:Y:S01]  /*10d10*/  STL [R1+0x1388], R5 ;  /* 0x0013880501007387 */ /* 0x0005e20000100800 */
[----:B-----5:R-:W-:Y:S02]  /*10d20*/  IADD3 R10, R3, R4, RZ ;  /* 0x00000004030a7210 */ /* 0x020fe40007ffe0ff */
[----:B------:R-:W-:-:S02]  /*10d30*/  MOV R50, 0x10d50 ;  /* 0x00010d5000327802 */ /* 0x000fc40000000f00 */
[----:B-12---:R-:W-:Y:S05]  /*10d40*/  CALL.REL.NOINC `($_ZN7cutlass13device_kernelIN5flash19enable_sm80_to_sm89INS1_16FlashAttnBwdSm80INS1_25CollectiveMainloopBwdSm80ILi2ELi2EN4cute5tupleIJNS5_1CILi128EEES8_NS7_ILi64EEEEEENS_10bfloat16_tEfNS_4arch4Sm80ELb1ELb0ELb1ELb0ELb0ELb0ELb0ELb0ELi2ELi4ELi4ELi4ELb0EEENS1_24CollectiveEpilogueBwdGQAISA_fSD_Li256ELb0ELb0EEENS1_25SingleTileBwdLPTSchedulerILb0ELi128ELb0EEEEEEEEEvNT_6ParamsE$_ZZN4cuteplIJiiEJiNS_1CILi0EEEEEEDaRKNS_15ArithmeticTupleIJDpT_EEERKNS3_IJDpT0_EEEENKUlDpRKT_E_clIJiiEEEDaSH_) ;  /* 0xfffff0f000007944 */ /* 0x006fea0003c3ffff */
[----:B-----5:R-:W-:Y:S02]  /*10d50*/  LEA R3, R43, R2, 0x7 ;  /* 0x000000022b037211 */ /* 0x020fe400078e38ff */
[----:B------:R-:W-:-:S02]  /*10d60*/  MOV R2, 0x10d80 ;  /* 0x00010d8000027802 */ /* 0x000fc40000000f00 */
[----:B-1----:R-:W-:Y:S05]  /*10d70*/  CALL.REL.NOINC `($_ZN7cutlass13device_kernelIN5flash19enable_sm80_to_sm89INS1_16FlashAttnBwdSm80INS1_25CollectiveMainloopBwdSm80ILi2ELi2EN4cute5tupleIJNS5_1CILi128EEES8_NS7_ILi64EEEEEENS_10bfloat16_tEfNS_4arch4Sm80ELb1ELb0ELb1ELb0ELb0ELb0ELb0ELb0ELi2ELi4ELi4ELi4ELb0EEENS1_24CollectiveEpilogueBwdGQAISA_fSD_Li256ELb0ELb0EEENS1_25SingleTileBwdLPTSchedulerILb0ELi128ELb0EEEEEEEEEvNT_6ParamsE$_ZN73_INTERNAL_24fd9406_37_flash_bwd_hdim64_bf16_softcap_sm80_cu_8e232a79_330714__viaddmin_s32Eiii) ;  /* 0xffff9f1000007944 */ /* 0x002fea0003c3ffff */
[----:B------:R1:W-:Y:S02]  /*10d80*/  STL [R1+0x13ac], RZ ;  /* 0x0013acff01007387 */ /* 0x0003e40000100800 */
.L_x_2575:
[C---:B--2---:R-:W-:Y:S01]  /*10d90*/  IADD3 R50, R17.reuse, 0x1, RZ ;  /* 0x0000000111327810 */ /* 0x044fe20007ffe0ff */
[----:B------:R-:W-:Y:S01]  /*10da0*/  IMAD.MOV.U32 R3, RZ, RZ, R17 ;  /* 0x000000ffff037224 */ /* 0x000fe200078e0011 */
[----:B------:R-:W-:Y:S01]  /*10db0*/  ISETP.GE.U32.AND P0, PT, R17, 0xf, PT ;  /* 0x0000000f1100780c */ /* 0x000fe20003f06070 */
[----:B------:R-:W-:Y:S01]  /*10dc0*/  IMAD.MOV.U32 R13, RZ, RZ, R15 ;  /* 0x000000ffff0d7224 */ /* 0x000fe200078e000f */
[----:B-1----:R-:W-:Y:S01]  /*10dd0*/  MOV R8, 0x10e00 ;  /* 0x00010e0000087802 */ /* 0x002fe20000000f00 */
[----:B------:R-:W-:-:S05]  /*10de0*/  IMAD.MOV.U32 R17, RZ, RZ, R50 ;  /* 0x000000ffff117224 */ /* 0x000fca00078e0032 */
[----:B-1----:R-:W-:Y:S05]  /*10df0*/  CALL.REL.NOINC `($_ZN7cutlass13device_kernelIN5flash19enable_sm80_to_sm89INS1_16FlashAttnBwdSm80INS1_25CollectiveMainloopBwdSm80ILi2ELi2EN4cute5tupleIJNS5_1CILi128EEES8_NS7_ILi64EEEEEENS_10bfloat16_tEfNS_4arch4Sm80ELb1ELb0ELb1ELb0ELb0ELb0ELb0ELb0ELi2ELi4ELi4ELi4ELb0EEENS1_24CollectiveEpilogueBwdGQAISA_fSD_Li256ELb0ELb0EEENS1_25SingleTileBwdLPTSchedulerILb0ELi128ELb0EEEEEEEEEvNT_6ParamsE$_ZN4cute3eso3ESOILb1ELb0EJNS_1CILi0EEEiEEC2ERKS3_RKi) ;  /* 0xffff65d000007944 */ /* 0x002fea0003c3ffff */
[----:B------:R-:W2:Y:S01]  /*10e00*/  LDL R6, [R1+0x1388] ;  /* 0x0013880001067983 */ /* 0x000ea20000100800 */
[----:B-1----:R-:W-:Y:S01]  /*10e10*/  IMAD.MOV.U32 R2, RZ, RZ, R15 ;  /* 0x000000ffff027224 */ /* 0x002fe200078e000f */
[----:B------:R-:W-:-:S02]  /*10e20*/  MOV R10, 0x10e70 ;  /* 0x00010e70000a7802 */ /* 0x000fc40000000f00 */
[----:B--2---:R-:W-:-:S04]  /*10e30*/  LEA.HI R11, R6, R6, RZ, 0x1 ;  /* 0x00000006060b7211 */ /* 0x004fc800078f08ff */
[----:B------:R-:W-:-:S05]  /*10e40*/  LOP3.LUT R3, R11, 0xfffffffe, RZ, 0xc0, !PT ;  /* 0xfffffffe0b037812 */ /* 0x000fca00078ec0ff */
[----:B------:R-:W-:Y:S02]  /*10e50*/  IMAD.IADD R3, R6, 0x1, -R3 ;  /* 0x0000000106037824 */ /* 0x000fe400078e0a03 */
        /* <DEDUP_REMOVED lines=24> */
[----:B-1---5:R-:W-:Y:S05]  /*10fe0*/  CALL.REL.NOINC `($_ZN7cutlass13device_kernelIN5flash19enable_sm80_to_sm89INS1_16FlashAttnBwdSm80INS1_25CollectiveMainloopBwdSm80ILi2ELi2EN4cute5tupleIJNS5_1CILi128EEES8_NS7_ILi64EEEEEENS_10bfloat16_tEfNS_4arch4Sm80ELb1ELb0ELb1ELb0ELb0ELb0ELb0ELb0ELi2ELi4ELi4ELi4ELb0EEENS1_24CollectiveEpilogueBwdGQAISA_fSD_Li256ELb0ELb0EEENS1_25SingleTileBwdLPTSchedulerILb0ELi128ELb0EEEEEEEEEvNT_6ParamsE$_ZN4cute5tupleIJNS_1CILi0EEEiEEC2ERKS2_RKi) ;  /* 0xffff98d000007944 */ /* 0x022fea0003c3ffff */
[----:B------:R-:W2:Y:S01]  /*10ff0*/  LDL R2, [R1+0x1388] ;  /* 0x0013880001027983 */ /* 0x000ea20000100800 */
[----:B------:R-:W-:Y:S02]  /*11000*/  MOV R10, 0x11030 ;  /* 0x00011030000a7802 */ /* 0x000fe40000000f00 */
[----:B--2---:R-:W-:Y:S02]  /*11010*/  IADD3 R3, R51, R2, RZ ;  /* 0x0000000233037210 */ /* 0x004fe40007ffe0ff */
[----:B------:R-:W-:Y:S05]  /*11020*/  CALL.REL.NOINC `($_ZN7cutlass13device_kernelIN5flash19enable_sm80_to_sm89INS1_16FlashAttnBwdSm80INS1_25CollectiveMainloopBwdSm80ILi2ELi2EN4cute5tupleIJNS5_1CILi128EEES8_NS7_ILi64EEEEEENS_10bfloat16_tEfNS_4arch4Sm80ELb1ELb0ELb1ELb0ELb0ELb0ELb0ELb0ELi2ELi4ELi4ELi4ELb0EEENS1_24CollectiveEpilogueBwdGQAISA_fSD_Li256ELb0ELb0EEENS1_25SingleTileBwdLPTSchedulerILb0ELi128ELb0EEEEEEEEEvNT_6ParamsE$_ZZN4cuteplIJNS_1CILi0EEEiEJS2_iEEEDaRKNS_15ArithmeticTupleIJDpT_EEERKNS3_IJDpT0_EEEENKUlDpRKT_E_clIJS2_iEEEDaSH_) ;  /* 0xffffeaa000007944 */ /* 0x000fea0003c3ffff */
[----:B------:R-:W-:Y:S02]  /*11030*/  MOV R10, 0x11050 ;  /* 0x00011050000a7802 */ /* 0x000fe40000000f00 */
[----:B-1---5:R-:W-:Y:S05]  /*11040*/  CALL.REL.NOINC `($_ZN7cutlass13device_kernelIN5flash19enable_sm80_to_sm89INS1_16FlashAttnBwdSm80INS1_25CollectiveMainloopBwdSm80ILi2ELi2EN4cute5tupleIJNS5_1CILi128EEES8_NS7_ILi64EEEEEENS_10bfloat16_tEfNS_4arch4Sm80ELb1ELb0ELb1ELb0ELb0ELb0ELb0ELb0ELi2ELi4ELi4ELi4ELb0EEENS1_24CollectiveEpilogueBwdGQAISA_fSD_Li256ELb0ELb0EEENS1_25SingleTileBwdLPTSchedulerILb0ELi128ELb0EEEEEEEEEvNT_6ParamsE$_ZZN4cuteplIJNS_1CILi0EEEEJS2_iEEEDaRKNS_15ArithmeticTupleIJDpT_EEERKNS3_IJDpT0_EEEENKUlDpRKT_E_clIJS2_iEEEDaSH_) ;  /* 0xffffe84000007944 */ /* 0x022fea0003c3ffff */
[----:B------:R-:W-:Y:S02]  /*11050*/  MOV R10, 0x11070 ;  /* 0x00011070000a7802 */ /* 0x000fe40000000f00 */
[----:B-1---5:R-:W-:Y:S05]  /*11060*/  CALL.REL.NOINC `($_ZN7cutlass13device_kernelIN5flash19enable_sm80_to_sm89INS1_16FlashAttnBwdSm80INS1_25CollectiveMainloopBwdSm80ILi2ELi2EN4cute5tupleIJNS5_1CILi128EEES8_NS7_ILi64EEEEEENS_10bfloat16_tEfNS_4arch4Sm80ELb1ELb0ELb1ELb0ELb0ELb0ELb0ELb0ELi2ELi4ELi4ELi4ELb0EEENS1_24CollectiveEpilogueBwdGQAISA_fSD_Li256ELb0ELb0EEENS1_25SingleTileBwdLPTSchedulerILb0ELi128ELb0EEEEEEEEEvNT_6ParamsE$_ZZN4cuteplIJNS_1CILi0EEES2_EJS2_iEEEDaRKNS_15ArithmeticTupleIJDpT_EEERKNS3_IJDpT0_EEEENKUlDpRKT_E_clIJS2_iEEEDaSH_) ;  /* 0xffffe89000007944 */ /* 0x022fea0003c3ffff */
[----:B-----5:R-:W-:Y:S01]  /*11070*/  ISETP.GE.AND P1, PT, R2, R47, PT ;  /* 0x0000002f0200720c */ /* 0x020fe20003f26270 */
[----:B------:R-:W-:-:S12]  /*11080*/  BSSY B0, `(.L_x_2573) ;  /* 0x0000017000007945 */ /* 0x000fd80003800000 */
[----:B------:R-:W-:Y:S05]  /*11090*/  @!P1 BRA `(.L_x_2574) ;  /* 0x0000015000009947 */ /* 0x000fea0003800000 */
[----:B------:R-:W-:Y:S01]  /*110a0*/  IMAD.MOV.U32 R3, RZ, RZ, R15 ;  /* 0x000000ffff037224 */ /* 0x000fe200078e000f */
[----:B------:R-:W-:Y:S01]  /*110b0*/  MOV R10, RZ ;  /* 0x000000ff000a7202 */ /* 0x000fe20000000f00 */
[----:B------:R-:W-:Y:S01]  /*110c0*/  IMAD.MOV.U32 R2, RZ, RZ, R14 ;  /* 0x000000ffff027224 */ /* 0x000fe200078e000e */
[----:B------:R-:W-:Y:S02]  /*110d0*/  MOV R8, 0x110f0 ;  /* 0x000110f000087802 */ /* 0x000fe40000000f00 */
[----:B-1----:R-:W-:Y:S05]  /*110e0*/  CALL.REL.NOINC `($_ZN7cutlass13device_kernelIN5flash19enable_sm80_to_sm89INS1_16FlashAttnBwdSm80INS1_25CollectiveMainloopBwdSm80ILi2ELi2EN4cute5tupleIJNS5_1CILi128EEES8_NS7_ILi64EEEEEENS_10bfloat16_tEfNS_4arch4Sm80ELb1ELb0ELb1ELb0ELb0ELb0ELb0ELb0ELi2ELi4ELi4ELi4ELb0EEENS1_24CollectiveEpilogueBwdGQAISA_fSD_Li256ELb0ELb0EEENS1_25SingleTileBwdLPTSchedulerILb0ELi128ELb0EEEEEEEEEvNT_6ParamsE$_ZN4cute3eso3ESOILb0ELb0EJiiEEC2ERKiS4_) ;  /* 0xffff544000007944 */ /* 0x002fea0003c3ffff */
        /* <DEDUP_REMOVED lines=16> */
.L_x_2574:
[----:B------:R-:W-:Y:S05]  /*111f0*/  BSYNC B0 ;  /* 0x0000000000007941 */ /* 0x000fea0003800000 */
.L_x_2573:
[----:B------:R2:W-:Y:S01]  /*11200*/  STL [R1+0x13ac], R50 ;  /* 0x0013ac3201007387 */ /* 0x0005e20000100800 */
[----:B------:R-:W-:Y:S05]  /*11210*/  @!P0 BRA `(.L_x_2575) ;  /* 0xfffffb7000008947 */ /* 0x000fea000383ffff */
[----:B-1----:R-:W-:Y:S01]  /*11220*/  IMAD.MOV.U32 R2, RZ, RZ, R15 ;  /* 0x000000ffff027224 */ /* 0x002fe200078e000f */
[----:B------:R-:W-:Y:S01]  /*11230*/  MOV R3, 0x1 ;  /* 0x0000000100037802 */ /* 0x000fe20000000f00 */
[----:B------:R-:W-:Y:S01]  /*11240*/  IMAD.MOV.U32 R17, RZ, RZ, RZ ;  /* 0x000000ffff117224 */ /* 0x000fe200078e00ff */
[----:B------:R-:W-:Y:S02]  /*11250*/  MOV R6, 0x11270 ;  /* 0x0001127000067802 */ /* 0x000fe40000000f00 */
[----:B--2---:R-:W-:Y:S05]  /*11260*/  CALL.REL.NOINC `($_ZN7cutlass13device_kernelIN5flash19enable_sm80_to_sm89INS1_16FlashAttnBwdSm80INS1_25CollectiveMainloopBwdSm80ILi2ELi2EN4cute5tupleIJNS5_1CILi128EEES8_NS7_ILi64EEEEEENS_10bfloat16_tEfNS_4arch4Sm80ELb1ELb0ELb1ELb0ELb0ELb0ELb0ELb0ELi2ELi4ELi4ELi4ELb0EEENS1_24CollectiveEpilogueBwdGQAISA_fSD_Li256ELb0ELb0EEENS1_25SingleTileBwdLPTSchedulerILb0ELi128ELb0EEEEEEEEEvNT_6ParamsE$_ZN4cute3eso3ESOILb0ELb1EJiNS_1CILi0EEEEEC2ERKiRKS3_) ;  /* 0xffff5ab000007944 */ /* 0x004fea0003c3ffff */
        /* <DEDUP_REMOVED lines=50> */
.L_x_2578:
        /* <DEDUP_REMOVED lines=50> */
[----:B------:R-:W-:Y:S01]  /*118b0*/  MOV R10, 0x1 ;  /* 0x00000001000a7802 */ /* 0x000fe20000000f00 */
        /* <DEDUP_REMOVED lines=19> */
.L_x_2577:
[----:B------:R-:W-:Y:S05]  /*119f0*/  BSYNC B0 ;  /* 0x0000000000007941 */ /* 0x000fea0003800000 */
.L_x_2576:
        /* <DEDUP_REMOVED lines=57> */
.L_x_2581:
        /* <DEDUP_REMOVED lines=70> */
.L_x_2580:
[----:B------:R-:W-:Y:S05]  /*121f0*/  BSYNC B0 ;  /* 0x0000000000007941 */ /* 0x000fea0003800000 */
.L_x_2579:
        /* <DEDUP_REMOVED lines=57> */
.L_x_2584:
        /* <DEDUP_REMOVED lines=70> */
.L_x_2583:
[----:B------:R-:W-:Y:S05]  /*129f0*/  BSYNC B0 ;  /* 0x0000000000007941 */ /* 0x000fea0003800000 */
.L_x_2582:
[----:B------:R2:W-:Y:S01]  /*12a00*/  STL [R1+0x13ac], R4 ;  /* 0x0013ac0401007387 */ /* 0x0005e20000100800 */
[----:B------:R-:W-:Y:S05]  /*12a10*/  @!P0 BRA `(.L_x_2584) ;  /* 0xfffffb7000008947 */ /* 0x000fea000383ffff */
[----:B------:R-:W-:-:S04]  /*12a20*/  MOV R45, 0x0 ;  /* 0x00000000002d7802 */ /* 0x000fc80000000f00 */
[----:B------:R-:W-:Y:S05]  /*12a30*/  RET.REL.NODEC R44 `(_ZN7cutlass13device_kernelIN5flash19enable_sm80_to_sm89INS1_16FlashAttnBwdSm80INS1_25CollectiveMainloopBwdSm80ILi2ELi2EN4cute5tupleIJNS5_1CILi128EEES8_NS7_ILi64EEEEEENS_10bfloat16_tEfNS_4arch4Sm80ELb1ELb0ELb1ELb0ELb0ELb0ELb0ELb0ELi2ELi4ELi4ELi4ELb0EEENS1_24CollectiveEpilogueBwdGQAISA_fSD_Li256ELb0ELb0EEENS1_25SingleTileBwdLPTSchedulerILb0ELi128ELb0EEEEEEEEEvNT_6ParamsE) ;  /* 0xfffed5c02c007950 */ /* 0x000fea0003c3ffff */
        .type           $_ZN7cutlass13device_kernelIN5flash19enable_sm80_to_sm89INS1_16FlashAttnBwdSm80INS1_25CollectiveMainloopBwdSm80ILi2ELi2EN4cute5tupleIJNS5_1CILi128EEES8_NS7_ILi64EEEEEENS_10bfloat16_tEfNS_4arch4Sm80ELb1ELb0ELb1ELb0ELb0ELb0ELb0ELb0ELi2ELi4ELi4ELi4ELb0EEENS1_24CollectiveEpilogueBwdGQAISA_fSD_Li256ELb0ELb0EEENS1_25SingleTileBwdLPTSchedulerILb0ELi128ELb0EEEEEEEEEvNT_6ParamsE$_ZZN5flash25CollectiveMainloopBwdSm80ILi2ELi2EN4cute5tupleIJNS1_1CILi128EEES4_NS3_ILi64EEEEEEN7cutlass10bfloat16_tEfNS7_4arch4Sm80ELb1ELb0ELb1ELb0ELb0ELb0ELb0ELb0ELi2ELi4ELi4ELi4ELb0EE3mmaINS_16FlashAttnBwdSm80ISB_NS_24CollectiveEpilogueBwdGQAIS6_fSA_Li256ELb0ELb0EEENS_25SingleTileBwdLPTSchedulerILb0ELi128ELb0EEEE13SharedStorageENS1_6TensorINS1_11ArrayEngineIfLm32EEENS1_6LayoutINS2_IJNS2_IJNS3_ILi2EEESO_EEESO_NS3_ILi4EEEEEENS2_IJNS2_IJNS3_ILi1EEESO_EEESQ_NS3_ILi8EEEEEEEEEEEEbRKNSB_6ParamsERT0_S12_iNS2_IJiiiEEERT_ENKUliT_E_clIZSC_ISJ_SX_EbS10_S12_S12_iS13_S15_EUlRS16_iE_EEDaiS16_,@function
        .size           $_ZN7cutlass13device_kernelIN5flash19enable_sm80_to_sm89INS1_16FlashAttnBwdSm80INS1_25CollectiveMainloopBwdSm80ILi2ELi2EN4cute5tupleIJNS5_1CILi128EEES8_NS7_ILi64EEEEEENS_10bfloat16_tEfNS_4arch4Sm80ELb1ELb0ELb1ELb0ELb0ELb0ELb0ELb0ELi2ELi4ELi4ELi4ELb0EEENS1_24CollectiveEpilogueBwdGQAISA_fSD_Li256ELb0ELb0EEENS1_25SingleTileBwdLPTSchedulerILb0ELi128ELb0EEEEEEEEEvNT_6ParamsE$_ZZN5flash25CollectiveMainloopBwdSm80ILi2ELi2EN4cute5tupleIJNS1_1CILi128EEES4_NS3_ILi64EEEEEEN7cutlass10bfloat16_tEfNS7_4arch4Sm80ELb1ELb0ELb1ELb0ELb0ELb0ELb0ELb0ELi2ELi4ELi4ELi4ELb0EE3mmaINS_16FlashAttnBwdSm80ISB_NS_24CollectiveEpilogueBwdGQAIS6_fSA_Li256ELb0ELb0EEENS_25SingleTileBwdLPTSchedulerILb0ELi128ELb0EEEE13SharedStorageENS1_6TensorINS1_11ArrayEngineIfLm32EEENS1_6LayoutINS2_IJNS2_IJNS3_ILi2EEESO_EEESO_NS3_ILi4EEEEEENS2_IJNS2_IJNS3_ILi1EEESO_EEESQ_NS3_ILi8EEEEEEEEEEEEbRKNSB_6ParamsERT0_S12_iNS2_IJiiiEEERT_ENKUliT_E_clIZSC_ISJ_SX_EbS10_S12_S12_iS13_S15_EUlRS16_iE_EEDaiS16_,($_ZN7cutlass13device_kernelIN5flash19enable_sm80_to_sm89INS1_16FlashAttnBwdSm80INS1_25CollectiveMainloopBwdSm80ILi2ELi2EN4cute5tupleIJNS5_1CILi128EEES8_NS7_ILi64EEEEEENS_10bfloat16_tEfNS_4arch4Sm80ELb1ELb0ELb1ELb0ELb0ELb0ELb0ELb0ELi2ELi4ELi4ELi4ELb0EEENS1_24CollectiveEpilogueBwdGQAISA_fSD_Li256ELb0ELb0EEENS1_25SingleTileBwdLPTSchedulerILb0ELi128ELb0EEEEEEEEEvNT_6ParamsE$_ZZN5flash25CollectiveMainloopBwdSm80ILi2ELi2EN4cute5tupleIJNS1_1CILi128EEES4_NS3_ILi64EEEEEEN7cutlass10bfloat16_tEfNS7_4arch4Sm80ELb1ELb0ELb1ELb0ELb0ELb0ELb0ELb0ELi2ELi4ELi4ELi4ELb0EE3mmaINS_16FlashAttnBwdSm80ISB_NS_24CollectiveEpilogueBwdGQAIS6_fSA_Li256ELb0ELb0EEENS_25SingleTileBwdLPTSchedulerILb0ELi128ELb0EEEE13SharedStorageENS1_6TensorINS1_11ArrayEngineIfLm32EEENS1_6LayoutINS2_IJNS2_IJNS3_ILi2EEESO_EEESO_NS3_ILi4EEEEEENS2_IJNS2_IJNS3_ILi1EEESO_EEESQ_NS3_ILi8EEEEEEEEEEEEbRKNSB_6ParamsERT0_S12_iNS2_IJiiiEEERT_ENKUliiE0_clEii - $_ZN7cutlass13device_kernelIN5flash19enable_sm80_to_sm89INS1_16FlashAttnBwdSm80INS1_25CollectiveMainloopBwdSm80ILi2ELi2EN4cute5tupleIJNS5_1CILi128EEES8_NS7_ILi64EEEEEENS_10bfloat16_tEfNS_4arch4Sm80ELb1ELb0ELb1ELb0ELb0ELb0ELb0ELb0ELi2ELi4ELi4ELi4ELb0EEENS1_24CollectiveEpilogueBwdGQAISA_fSD_Li256ELb0ELb0EEENS1_25SingleTileBwdLPTSchedulerILb0ELi128ELb0EEEEEEEEEvNT_6ParamsE$_ZZN5flash25CollectiveMainloopBwdSm80ILi2ELi2EN4cute5tupleIJNS1_1CILi128EEES4_NS3_ILi64EEEEEEN7cutlass10bfloat16_tEfNS7_4arch4Sm80ELb1ELb0ELb1ELb0ELb0ELb0ELb0ELb0ELi2ELi4ELi4ELi4ELb0EE3mmaINS_16FlashAttnBwdSm80ISB_NS_24CollectiveEpilogueBwdGQAIS6_fSA_Li256ELb0ELb0EEENS_25SingleTileBwdLPTSchedulerILb0ELi128ELb0EEEE13SharedStorageENS1_6TensorINS1_11ArrayEngineIfLm32EEENS1_6LayoutINS2_IJNS2_IJNS3_ILi2EEESO_EEESO_NS3_ILi4EEEEEENS2_IJNS2_IJNS3_ILi1EEESO_EEESQ_NS3_ILi8EEEEEEEEEEEEbRKNSB_6ParamsERT0_S12_iNS2_IJiiiEEERT_ENKUliT_E_clIZSC_ISJ_SX_EbS10_S12_S12_iS13_S15_EUlRS16_iE_EEDaiS16_)
$_ZN7cutlass13device_kernelIN5flash19enable_sm80_to_sm89INS1_16FlashAttnBwdSm80INS1_25CollectiveMainloopBwdSm80ILi2ELi2EN4cute5tupleIJNS5_1CILi128EEES8_NS7_ILi64EEEEEENS_10bfloat16_tEfNS_4arch4Sm80ELb1ELb0ELb1ELb0ELb0ELb0ELb0ELb0ELi2ELi4ELi4ELi4ELb0EEENS1_24CollectiveEpilogueBwdGQAISA_fSD_Li256ELb0ELb0EEENS1_25SingleTileBwdLPTSchedulerILb0ELi128ELb0EEEEEEEEEvNT_6ParamsE$_ZZN5flash25CollectiveMainloopBwdSm80ILi2ELi2EN4cute5tupleIJNS1_1CILi128EEES4_NS3_ILi64EEEEEEN7cutlass10bfloat16_tEfNS7_4arch4Sm80ELb1ELb0ELb1ELb0ELb0ELb0ELb0ELb0ELi2ELi4ELi4ELi4ELb0EE3mmaINS_16FlashAttnBwdSm80ISB_NS_24CollectiveEpilogueBwdGQAIS6_fSA_Li256ELb0ELb0EEENS_25SingleTileBwdLPTSchedulerILb0ELi128ELb0EEEE13SharedStorageENS1_6TensorINS1_11ArrayEngineIfLm32EEENS1_6LayoutINS2_IJNS2_IJNS3_ILi2EEESO_EEESO_NS3_ILi4EEEEEENS2_IJNS2_IJNS3_ILi1EEESO_EEESQ_NS3_ILi8EEEEEEEEEEEEbRKNSB_6ParamsERT0_S12_iNS2_IJiiiEEERT_ENKUliT_E_clIZSC_ISJ_SX_EbS10_S12_S12_iS13_S15_EUlRS16_iE_EEDaiS16_:
        /* <DEDUP_REMOVED lines=49> */
[----:B-1---5:R-:W-:Y:S05]  /*12d50*/  CALL.REL.NOINC `($_ZN7cutlass13device_kernelIN5flash19enable_sm80_to_sm89INS1_16FlashAttnBwdSm80INS1_25CollectiveMainloopBwdSm80ILi2ELi2EN4cute5tupleIJNS5_1CILi128EEES8_NS7_ILi64EEEEEENS_10bfloat16_tEfNS_4arch4Sm80ELb1ELb0ELb1ELb0ELb0ELb0ELb0ELb0ELi2ELi4ELi4ELi4ELb0EEENS1_24CollectiveEpilogueBwdGQAISA_fSD_Li256ELb0ELb0EEENS1_25SingleTileBwdLPTSchedulerILb0ELi128ELb0EEEEEEEEEvNT_6ParamsE$_ZN4cute8smem_ptrIPN7cutlass10bfloat16_tEECI1NS_12iter_adaptorIS3_S4_EEES3_) ;  /* 0xffff7e3000007944 */ /* 0x022fea0003c3ffff */
[----:B-1----:R1:W5:Y:S01]  /*12d60*/  LDL.64 R2, [R1+0x758] ;  /* 0x0007580001027983 */ /* 0x0023620000100a00 */
[----:B------:R-:W-:-:S03]  /*12d70*/  MOV R6, 0x12d90 ;  /* 0x00012d9000067802 */ /* 0x000fc60000000f00 */
[----:B-1---5:R-:W-:Y:S05]  /*12d80*/  CALL.REL.NOINC `($_ZN7cutlass13device_kernelIN5flash19enable_sm80_to_sm89INS1_16FlashAttnBwdSm80INS1_25CollectiveMainloopBwdSm80ILi2ELi2EN4cute5tupleIJNS5_1CILi128EEES8_NS7_ILi64EEEEEENS_10bfloat16_tEfNS_4arch4Sm80ELb1ELb0ELb1ELb0ELb0ELb0ELb0ELb0ELi2ELi4ELi4ELi4ELb0EEENS1_24CollectiveEpilogueBwdGQAISA_fSD_Li256ELb0ELb0EEENS1_25SingleTileBwdLPTSchedulerILb0ELi128ELb0EEEEEEEEEvNT_6ParamsE$_ZN4cute3eso3ESOILb1ELb0EJNS_14ComposedLayoutINS_7SwizzleILi3ELi3ELi3EEENS_1CILj0EEENS_6LayoutINS_5tupleIJNS8_IJNS5_ILi8EEENS5_ILi16EEEEEENS8_IJNS5_ILi64EEENS5_ILi1EEEEEEEEENS8_IJNS8_IJSC_NS5_ILi512EEEEEENS8_IJSD_NS5_ILi0EEEEEEEEEEEEENS_10ViewEngineINS_8smem_ptrIPN7cutlass10bfloat16_tEEEEEEEC2ERKSM_RKST_) ;  /* 0xffff446000007944 */ /* 0x022fea0003c3ffff */
[----:B-1----:R1:W5:Y:S01]  /*12d90*/  LDL.64 R2, [R1+0x758] ;  /* 0x0007580001027983 */ /* 0x0023620000100a00 */
[----:B------:R-:W-:-:S03]  /*12da0*/  MOV R6, 0x12dc0 ;  /* 0x00012dc000067802 */ /* 0x000fc60000000f00 */
[----:B-1---5:R-:W-:Y:S05]  /*12db0*/  CALL.REL.NOINC `($_ZN7cutlass13device_kernelIN5flash19enable_sm80_to_sm89INS1_16FlashAttnBwdSm80INS1_25CollectiveMainloopBwdSm80ILi2ELi2EN4cute5tupleIJNS5_1CILi128EEES8_NS7_ILi64EEEEEENS_10bfloat16_tEfNS_4arch4Sm80ELb1ELb0ELb1ELb0ELb0ELb0ELb0ELb0ELi2ELi4ELi4ELi4ELb0EEENS1_24CollectiveEpilogueBwdGQAISA_fSD_Li256ELb0ELb0EEENS1_25SingleTileBwdLPTSchedulerILb0ELi128ELb0EEEEEEEEEvNT_6ParamsE$_ZN4cute3eso3ESOILb1ELb0EJNS_14ComposedLayoutINS_7SwizzleILi3ELi3ELi3EEENS_1CILj0EEENS_6LayoutINS_5tupleIJNS8_IJNS8_IJNS5_ILi4EEENS5_ILi8EEEEEENS8_IJS9_NS5_ILi1EEEEEEEEENS8_IJNS8_IJNS5_ILi2EEESF_SF_EEENS8_IJSF_S9_EEEEEEEEENS8_IJNS8_IJNS8_IJSF_NS5_ILi64EEEEEENS8_IJNS5_ILi1024EEENS5_ILi0EEEEEEEEENS8_IJNS8_IJSC_NS5_ILi512EEESA_EEENS8_IJNS5_ILi4096EEENS5_ILi16EEEEEEEEEEEEEEEENS_10ViewEngineINS_8smem_ptrIPN7cutlass10bfloat16_tEEEEEEEC2ERKSY_RKS15_) ;  /* 0xffff44d000007944 */ /* 0x022fea0003c3ffff */
[----:B------:R-:W-:Y:S01]  /*12dc0*/  ULDC.64 UR4, c[0x0][0x118] ;  /* 0x0000460000047ab9 */ /* 0x000fe20000000a00 */
[----:B------:R2:W5:Y:S04]  /*12dd0*/  LDL.64 R56, [R1+0x758] ;  /* 0x0007580001387983 */ /* 0x0005680000100a00 */
[----:B-1----:R2:W5:Y:S01]  /*12de0*/  LD.E R3, [R54.64+0x8] ;  /* 0x0000080436037980 */ /* 0x002562000c101900 */
[----:B------:R-:W-:-:S02]  /*12df0*/  MOV R2, R23 ;  /* 0x0000001700027202 */ /* 0x000fc40000000f00 */
[----:B------:R-:W-:Y:S02]  /*12e00*/  MOV R6, 0x12e20 ;  /* 0x00012e2000067802 */ /* 0x000fe40000000f00 */
[----:B--2--5:R-:W-:Y:S05]  /*12e10*/  CALL.REL.NOINC `($_ZN7cutlass13device_kernelIN5flash19enable_sm80_to_sm89INS1_16FlashAttnBwdSm80INS1_25CollectiveMainloopBwdSm80ILi2ELi2EN4cute5tupleIJNS5_1CILi128EEES8_NS7_ILi64EEEEEENS_10bfloat16_tEfNS_4arch4Sm80ELb1ELb0ELb1ELb0ELb0ELb0ELb0ELb0ELi2ELi4ELi4ELi4ELb0EEENS1_24CollectiveEpilogueBwdGQAISA_fSD_Li256ELb0ELb0EEENS1_25SingleTileBwdLPTSchedulerILb0ELi128ELb0EEEEEEEEEvNT_6ParamsE$_ZN4cute3eso3ESOILb0ELb1EJiNS_1CILi0EEEEEC2ERKiRKS3_) ;  /* 0xffff3f0000007944 */ /* 0x024fea0003c3ffff */
[----:B------:R-:W2:Y:S01]  /*12e20*/  LDL R8, [R1+0x758] ;  /* 0x0007580001087983 */ /* 0x000ea20000100800 */
[----:B------:R-:W-:Y:S01]  /*12e30*/  ULDC.64 UR4, c[0x0][0x118] ;  /* 0x0000460000047ab9 */ /* 0x000fe20000000a00 */
[----:B-1----:R-:W-:Y:S01]  /*12e40*/  IMAD.MOV.U32 R3, RZ, RZ, R23 ;  /* 0x000000ffff037224 */ /* 0x002fe200078e0017 */
[----:B------:R-:W-:Y:S01]  /*12e50*/  MOV R2, R49 ;  /* 0x0000003100027202 */ /* 0x000fe20000000f00 */
[----:B--2---:R1:W-:Y:S04]  /*12e60*/  STL [R1+0x11e8], R8 ;  /* 0x0011e80801007387 */ /* 0x0043e80000100800 */
[----:B------:R1:W5:Y:S01]  /*12e70*/  LD.E R6, [R54.64+0x4] ;  /* 0x0000040436067980 */ /* 0x000362000c101900 */
[----:B------:R-:W-:-:S03]  /*12e80*/  MOV R4, 0x12ea0 ;  /* 0x00012ea000047802 */ /* 0x000fc60000000f00 */
[----:B-1---5:R-:W-:Y:S05]  /*12e90*/  CALL.REL.NOINC `($_ZN7cutlass13device_kernelIN5flash19enable_sm80_to_sm89INS1_16FlashAttnBwdSm80INS1_25CollectiveMainloopBwdSm80ILi2ELi2EN4cute5tupleIJNS5_1CILi128EEES8_NS7_ILi64EEEEEENS_10bfloat16_tEfNS_4arch4Sm80ELb1ELb0ELb1ELb0ELb0ELb0ELb0ELb0ELi2ELi4ELi4ELi4ELb0EEENS1_24CollectiveEpilogueBwdGQAISA_fSD_Li256ELb0ELb0EEENS1_25SingleTileBwdLPTSchedulerILb0ELi128ELb0EEEEEEEEEvNT_6ParamsE$_ZN4cute3eso3ESOILb0ELb0EJiNS_5tupleIJiNS_1CILi0EEEEEEEEC2ERKiRKS5_) ;  /* 0xffff358000007944 */ /* 0x022fea0003c3ffff */
[----:B-1----:R1:W5:Y:S01]  /*12ea0*/  LDL.64 R2, [R1+0x758] ;  /* 0x0007580001027983 */ /* 0x0023620000100a00 */
[----:B------:R-:W-:-:S02]  /*12eb0*/  MOV R4, R23 ;  /* 0x0000001700047202 */ /* 0x000fc40000000f00 */
[----:B------:R-:W-:Y:S02]  /*12ec0*/  MOV R6, 0x12ee0 ;  /* 0x00012ee000067802 */ /* 0x000fe40000000f00 */
[----:B-1---5:R-:W-:Y:S05]  /*12ed0*/  CALL.REL.NOINC `($_ZN7cutlass13device_kernelIN5flash19enable_sm80_to_sm89INS1_16FlashAttnBwdSm80INS1_25CollectiveMainloopBwdSm80ILi2ELi2EN4cute5tupleIJNS5_1CILi128EEES8_NS7_ILi64EEEEEENS_10bfloat16_tEfNS_4arch4Sm80ELb1ELb0ELb1ELb0ELb0ELb0ELb0ELb0ELi2ELi4ELi4ELi4ELb0EEENS1_24CollectiveEpilogueBwdGQAISA_fSD_Li256ELb0ELb0EEENS1_25SingleTileBwdLPTSchedulerILb0ELi128ELb0EEEEEEEEEvNT_6ParamsE$_ZN4cute3eso3ESOILb0ELb1EJNS_5tupleIJiNS2_IJiNS_1CILi0EEEEEEEEENS2_IJNS_10UnderscoreENS2_IJS7_S7_EEEEEEEEC2ERKS6_RKS9_) ;  /* 0xffff3bd000007944 */ /* 0x022fea0003c3ffff */
[----:B------:R-:W2:Y:S01]  /*12ee0*/  LDL.64 R8, [R1+0x758] ;  /* 0x0007580001087983 */ /* 0x000ea20000100a00 */
[----:B-1----:R-:W-:Y:S02]  /*12ef0*/  MOV R2, R52 ;  /* 0x0000003400027202 */ /* 0x002fe40000000f00 */
[----:B------:R-:W-:Y:S01]  /*12f00*/  MOV R4, 0x12f40 ;  /* 0x00012f4000047802 */ /* 0x000fe20000000f00 */
[----:B--2---:R1:W-:Y:S04]  /*12f10*/  STL [R1+0x11ec], R8 ;  /* 0x0011ec0801007387 */ /* 0x0043e80000100800 */
[----:B------:R1:W-:Y:S02]  /*12f20*/  STL [R1+0x11f0], R9 ;  /* 0x0011f00901007387 */ /* 0x0003e40000100800 */
[----:B-1----:R-:W-:Y:S05]  /*12f30*/  CALL.REL.NOINC `($_ZN7cutlass13device_kernelIN5flash19enable_sm80_to_sm89INS1_16FlashAttnBwdSm80INS1_25CollectiveMainloopBwdSm80ILi2ELi2EN4cute5tupleIJNS5_1CILi128EEES8_NS7_ILi64EEEEEENS_10bfloat16_tEfNS_4arch4Sm80ELb1ELb0ELb1ELb0ELb0ELb0ELb0ELb0ELi2ELi4ELi4ELi4ELb0EEENS1_24CollectiveEpilogueBwdGQAISA_fSD_Li256ELb0ELb0EEENS1_25SingleTileBwdLPTSchedulerILb0ELi128ELb0EEEEEEEEEvNT_6ParamsE$_ZZN4cute4diceINS_5tupleIJNS1_IJiNS1_IJiNS_1CILi0EEEEEEEEENS1_IJNS_10UnderscoreENS1_IJS6_S6_EEEEEEEEES9_EEDaRKT_RKT0_ENKUlRKT_RKT0_E_clIS5_S5_EEDaSI_SL_) ;  /* 0xffff913000007944 */ /* 0x002fea0003c3ffff */
[----:B------:R2:W-:Y:S01]  /*12f40*/  STL.64 [R1+0x758], R2 ;  /* 0x0007580201007387 */ /* 0x0005e20000100a00 */
[----:B------:R-:W-:Y:S02]  /*12f50*/  MOV R4, R23 ;  /* 0x0000001700047202 */ /* 0x000fe40000000f00 */
[----:B------:R-:W-:-:S02]  /*12f60*/  MOV R8, 0x12f80 ;  /* 0x00012f8000087802 */ /* 0x000fc40000000f00 */
[----:B-12---:R-:W-:Y:S05]  /*12f70*/  CALL.REL.NOINC `($_ZN7cutlass13device_kernelIN5flash19enable_sm80_to_sm89INS1_16FlashAttnBwdSm80INS1_25CollectiveMainloopBwdSm80ILi2ELi2EN4cute5tupleIJNS5_1CILi128EEES8_NS7_ILi64EEEEEENS_10bfloat16_tEfNS_4arch4Sm80ELb1ELb0ELb1ELb0ELb0ELb0ELb0ELb0ELi2ELi4ELi4ELi4ELb0EEENS1_24CollectiveEpilogueBwdGQAISA_fSD_Li256ELb0ELb0EEENS1_25SingleTileBwdLPTSchedulerILb0ELi128ELb0EEEEEEEEEvNT_6ParamsE$_ZZN4cute12filter_tupleINS_5tupleIJNS1_IJiNS1_IJiNS_1CILi0EEEEEEEEENS1_IJNS_10UnderscoreENS1_IJS6_S6_EEEEEEEEES9_ZNS_4diceIS9_S9_EEDaRKT_RKT0_EUlRKT_RKT0_E_EEDaSD_SG_OT1_ENKUlDpSJ_E_clIJNS1_IJiiS3_EEENS1_IJEEEEEEDaSQ_) ;  /* 0xffff7ed000007944 */ /* 0x006fea0003c3ffff */
[----:B------:R-:W-:Y:S02]  /*12f80*/  MOV R70, 0x12fa0 ;  /* 0x00012fa000467802 */ /* 0x000fe40000000f00 */
[----:B-12--5:R-:W-:Y:S05]  /*12f90*/  CALL.REL.NOINC `($_ZN7cutlass13device_kernelIN5flash19enable_sm80_to_sm89INS1_16FlashAttnBwdSm80INS1_25CollectiveMainloopBwdSm80ILi2ELi2EN4cute5tupleIJNS5_1CILi128EEES8_NS7_ILi64EEEEEENS_10bfloat16_tEfNS_4arch4Sm80ELb1ELb0ELb1ELb0ELb0ELb0ELb0ELb0ELi2ELi4ELi4ELi4ELb0EEENS1_24CollectiveEpilogueBwdGQAISA_fSD_Li256ELb0ELb0EEENS1_25SingleTileBwdLPTSchedulerILb0ELi128ELb0EEEEEEEEEvNT_6ParamsE$_ZZN4cute7idx2crdINS_5tupleIJiiNS_1CILi0EEEEEENS1_IJNS1_IJNS2_ILi4EEENS2_ILi8EEEEEES5_NS2_ILi1EEEEEEEEDaRKT_RKT0_ENKUlRKT_RKT0_E_clIiS7_EEDaSI_SL_) ;  /* 0xffffc0a000007944 */ /* 0x026fea0003c3ffff */
[----:B------:R-:W-:Y:S02]  /*12fa0*/  MOV R2, 0x12fc0 ;  /* 0x00012fc000027802 */ /* 0x000fe40000000f00 */
[----:B-1----:R-:W-:Y:S05]  /*12fb0*/  CALL.REL.NOINC `($_ZN7cutlass13device_kernelIN5flash19enable_sm80_to_sm89INS1_16FlashAttnBwdSm80INS1_25CollectiveMainloopBwdSm80ILi2ELi2EN4cute5tupleIJNS5_1CILi128EEES8_NS7_ILi64EEEEEENS_10bfloat16_tEfNS_4arch4Sm80ELb1ELb0ELb1ELb0ELb0ELb0ELb0ELb0ELi2ELi4ELi4ELi4ELb0EEENS1_24CollectiveEpilogueBwdGQAISA_fSD_Li256ELb0ELb0EEENS1_25SingleTileBwdLPTSchedulerILb0ELi128ELb0EEEEEEEEEvNT_6ParamsE$_ZZN4cute7idx2crdINS_5tupleIJiiNS_1CILi0EEEEEENS1_IJNS1_IJNS2_ILi4EEENS2_ILi8EEEEEES5_NS2_ILi1EEEEEEEEDaRKT_RKT0_ENKUlRKT_RKT0_E_clIiS5_EEDaSI_SL_) ;  /* 0xffffc05000007944 */ /* 0x002fea0003c3ffff */
[----:B------:R1:W-:Y:S01]  /*12fc0*/  STL [R1+0x758], R6 ;  /* 0x0007580601007387 */ /* 0x0003e20000100800 */
[----:B------:R-:W-:-:S02]  /*12fd0*/  MOV R2, R23 ;  /* 0x0000001700027202 */ /* 0x000fc40000000f00 */
[----:B------:R-:W-:Y:S02]  /*12fe0*/  MOV R70, 0x13000 ;  /* 0x0001300000467802 */ /* 0x000fe40000000f00 */
[----:B-1----:R-:W-:Y:S05]  /*12ff0*/  CALL.REL.NOINC `($_ZN7cutlass13device_kernelIN5flash19enable_sm80_to_sm89INS1_16FlashAttnBwdSm80INS1_25CollectiveMainloopBwdSm80ILi2ELi2EN4cute5tupleIJNS5_1CILi128EEES8_NS7_ILi64EEEEEENS_10bfloat16_tEfNS_4arch4Sm80ELb1ELb0ELb1ELb0ELb0ELb0ELb0ELb0ELi2ELi4ELi4ELi4ELb0EEENS1_24CollectiveEpilogueBwdGQAISA_fSD_Li256ELb0ELb0EEENS1_25SingleTileBwdLPTSchedulerILb0ELi128ELb0EEEEEEEEEvNT_6ParamsE$_ZZN4cute9transformINS_5tupleIJiiNS_1CILi0EEEEEENS1_IJNS1_IJNS2_ILi4EEENS2_ILi8EEEEEES5_NS2_ILi1EEEEEEZNS_7idx2crdIS4_S9_EEDaRKT_RKT0_EUlRKT_RKT0_E_EEDaSD_SG_OT1_ENKUlDpSJ_E_clIJNS1_IJiiEEEiS3_EEEDaSQ_) ;  /* 0xffffc78000007944 */ /* 0x002fea0003c3ffff */
[----:B------:R-:W-:Y:S02]  /*13000*/  MOV R6, 0x13020 ;  /* 0x0001302000067802 */ /* 0x000fe40000000f00 */
[----:B--2--5:R-:W-:Y:S05]  /*13010*/  CALL.REL.NOINC `($_ZN7cutlass13device_kernelIN5flash19enable_sm80_to_sm89INS1_16FlashAttnBwdSm80INS1_25CollectiveMainloopBwdSm80ILi2ELi2EN4cute5tupleIJNS5_1CILi128EEES8_NS7_ILi64EEEEEENS_10bfloat16_tEfNS_4arch4Sm80ELb1ELb0ELb1ELb0ELb0ELb0ELb0ELb0ELi2ELi4ELi4ELi4ELb0EEENS1_24CollectiveEpilogueBwdGQAISA_fSD_Li256ELb0ELb0EEENS1_25SingleTileBwdLPTSchedulerILb0ELi128ELb0EEEEEEEEEvNT_6ParamsE$_ZZN4cute13to_mixed_bitsINS_5tupleIJNS1_IJNS_1CILi4EEENS2_ILi8EEEEEES3_NS2_ILi1EEEEEENS1_IJNS1_IJNS2_ILi0EEENS2_ILi64EEEEEES8_S8_EEENS1_IJNS1_IJiiEEEiS8_EEEEEDaRKT_RKT0_RKT1_ENKUlRKT_RKT0_RKT1_E_clIS5_SA_SC_EEDaSP_SS_SV_) ;  /* 0xffff89b000007944 */ /* 0x024fea0003c3ffff */
[----:B------:R-:W-:Y:S02]  /*13020*/  MOV R2, 0x13040 ;  /* 0x0001304000027802 */ /* 0x000fe40000000f00 */
[----:B------:R-:W-:Y:S05]  /*13030*/  CALL.REL.NOINC `($_ZN7cutlass13device_kernelIN5flash19enable_sm80_to_sm89INS1_16FlashAttnBwdSm80INS1_25CollectiveMainloopBwdSm80ILi2ELi2EN4cute5tupleIJNS5_1CILi128EEES8_NS7_ILi64EEEEEENS_10bfloat16_tEfNS_4arch4Sm80ELb1ELb0ELb1ELb0ELb0ELb0ELb0ELb0ELi2ELi4ELi4ELi4ELb0EEENS1_24CollectiveEpilogueBwdGQAISA_fSD_Li256ELb0ELb0EEENS1_25SingleTileBwdLPTSchedulerILb0ELi128ELb0EEEEEEEEEvNT_6ParamsE$_ZZN4cute13to_mixed_bitsINS_5tupleIJNS1_IJNS_1CILi4EEENS2_ILi8EEEEEES3_NS2_ILi1EEEEEENS1_IJNS1_IJNS2_ILi0EEENS2_ILi64EEEEEES8_S8_EEENS1_IJNS1_IJiiEEEiS8_EEEEEDaRKT_RKT0_RKT1_ENKUlDpRKT_E_clIJNS_9MixedBitsILj0ELj448EEENS2_ILj0EEESV_EEEDaSQ_) ;  /* 0xffff896000007944 */ /* 0x000fea0003c3ffff */
        /* <DEDUP_REMOVED lines=21> */
[----:B-1----:R-:W-:Y:S05]  /*13190*/  CALL.REL.NOINC `($_ZN7cutlass13device_kernelIN5flash19enable_sm80_to_sm89INS1_16FlashAttnBwdSm80INS1_25CollectiveMainloopBwdSm80ILi2ELi2EN4cute5tupleIJNS5_1CILi128EEES8_NS7_ILi64EEEEEENS_10bfloat16_tEfNS_4arch4Sm80ELb1ELb0ELb1ELb0ELb0ELb0ELb0ELb0ELi2ELi4ELi4ELi4ELb0EEENS1_24CollectiveEpilogueBwdGQAISA_fSD_Li256ELb0ELb0EEENS1_25SingleTileBwdLPTSchedulerILb0ELi128ELb0EEEEEEEEEvNT_6ParamsE$_ZN4cute3eso3ESOILb0ELb0EJiiiEEC2ERKiS4_S4_) ;  /* 0xffff366000007944 */ /* 0x002fea0003c3ffff */
[----:B------:R2:W5:Y:S04]  /*131a0*/  LDL R5, [R1+0x760] ;  /* 0x0007600001057983 */ /* 0x0005680000100800 */
[----:B-1----:R2:W5:Y:S01]  /*131b0*/  LDL.64 R2, [R1+0x758] ;  /* 0x0007580001027983 */ /* 0x0025620000100a00 */
[----:B------:R-:W-:Y:S02]  /*131c0*/  MOV R4, R23 ;  /* 0x0000001700047202 */ /* 0x000fe40000000f00 */
[----:B------:R-:W-:Y:S02]  /*131d0*/  MOV R6, 0x131f0 ;  /* 0x000131f000067802 */ /* 0x000fe40000000f00 */
[----:B--2--5:R-:W-:Y:S05]  /*131e0*/  CALL.REL.NOINC `($_ZN7cutlass13device_kernelIN5flash19enable_sm80_to_sm89INS1_16FlashAttnBwdSm80INS1_25CollectiveMainloopBwdSm80ILi2ELi2EN4cute5tupleIJNS5_1CILi128EEES8_NS7_ILi64EEEEEENS_10bfloat16_tEfNS_4arch4Sm80ELb1ELb0ELb1ELb0ELb0ELb0ELb0ELb0ELi2ELi4ELi4ELi4ELb0EEENS1_24CollectiveEpilogueBwdGQAISA_fSD_Li256ELb0ELb0EEENS1_25SingleTileBwdLPTSchedulerILb0ELi128ELb0EEEEEEEEEvNT_6ParamsE$_ZN4cute3eso3ESOILb1ELb0EJNS_1CILi1EEENS_5tupleIJiiiEEENS2_ILi64EEENS4_IJNS2_ILi72EEENS2_ILi144EEENS2_ILi288EEEEEENS2_ILi512EEEEEC2ERKS3_RKS5_RKS6_RKSA_RKSB_) ;  /* 0xffff44f000007944 */ /* 0x024fea0003c3ffff */
[----:B-1----:R1:W5:Y:S04]  /*131f0*/  LDL R5, [R1+0x760] ;  /* 0x0007600001057983 */ /* 0x0023680000100800 */
[----:B------:R1:W5:Y:S01]  /*13200*/  LDL.64 R2, [R1+0x758] ;  /* 0x0007580001027983 */ /* 0x0003620000100a00 */
[----:B------:R-:W-:-:S02]  /*13210*/  MOV R4, R23 ;  /* 0x0000001700047202 */ /* 0x000fc40000000f00 */
[----:B------:R-:W-:Y:S02]  /*13220*/  MOV R6, 0x13240 ;  /* 0x0001324000067802 */ /* 0x000fe40000000f00 */
[----:B-1---5:R-:W-:Y:S05]  /*13230*/  CALL.REL.NOINC `($_ZN7cutlass13device_kernelIN5flash19enable_sm80_to_sm89INS1_16FlashAttnBwdSm80INS1_25CollectiveMainloopBwdSm80ILi2ELi2EN4cute5tupleIJNS5_1CILi128EEES8_NS7_ILi64EEEEEENS_10bfloat16_tEfNS_4arch4Sm80ELb1ELb0ELb1ELb0ELb0ELb0ELb0ELb0ELi2ELi4ELi4ELi4ELb0EEENS1_24CollectiveEpilogueBwdGQAISA_fSD_Li256ELb0ELb0EEENS1_25SingleTileBwdLPTSchedulerILb0ELi128ELb0EEEEEEEEEvNT_6ParamsE$_ZN4cute5tupleIJNS0_IJNS_1CILi8EEENS0_IJNS1_ILi2EEES3_S3_EEENS1_ILi1EEES4_S5_EEENS0_IJS5_NS0_IJiiiEEENS1_ILi64EEENS0_IJNS1_ILi72EEENS1_ILi144EEENS1_ILi288EEEEEENS1_ILi512EEEEEEEEC2ERKS6_RKSE_) ;  /* 0xffff75e000007944 */ /* 0x022fea0003c3ffff */
[----:B------:R1:W5:Y:S04]  /*13240*/  LDL R5, [R1+0x760] ;  /* 0x0007600001057983 */ /* 0x0003680000100800 */
[----:B------:R1:W5:Y:S01]  /*13250*/  LDL.64 R2, [R1+0x758] ;  /* 0x0007580001027983 */ /* 0x0003620000100a00 */
[----:B------:R-:W-:-:S03]  /*13260*/  MOV R4, 0x13280 ;  /* 0x0001328000047802 */ /* 0x000fc60000000f00 */
[----:B-1---5:R-:W-:Y:S05]  /*13270*/  CALL.REL.NOINC `($_ZN7cutlass13device_kernelIN5flash19enable_sm80_to_sm89INS1_16FlashAttnBwdSm80INS1_25CollectiveMainloopBwdSm80ILi2ELi2EN4cute5tupleIJNS5_1CILi128EEES8_NS7_ILi64EEEEEENS_10bfloat16_tEfNS_4arch4Sm80ELb1ELb0ELb1ELb0ELb0ELb0ELb0ELb0ELi2ELi4ELi4ELi4ELb0EEENS1_24CollectiveEpilogueBwdGQAISA_fSD_Li256ELb0ELb0EEENS1_25SingleTileBwdLPTSchedulerILb0ELi128ELb0EEEEEEEEEvNT_6ParamsE$_ZZN4cute7flattenINS_5tupleIJNS_1CILi1EEENS1_IJiiiEEENS2_ILi64EEENS1_IJNS2_ILi72EEENS2_ILi144EEENS2_ILi288EEEEEENS2_ILi512EEEEEEEEDaRKT_ENKUlRKT_E_clIS4_EEDaSH_) ;  /* 0xffffb91000007944 */ /* 0x022fea0003c3ffff */
[----:B------:R1:W-:Y:S01]  /*13280*/  STL.64 [R1+0x758], R2 ;  /* 0x0007580201007387 */ /* 0x0003e20000100a00 */
[----:B------:R-:W-:Y:S02]  /*13290*/  MOV R6, R23 ;  /* 0x0000001700067202 */ /* 0x000fe40000000f00 */
[----:B------:R-:W-:Y:S01]  /*132a0*/  MOV R4, 0x132d0 ;  /* 0x000132d000047802 */ /* 0x000fe20000000f00 */
[----:B------:R1:W-:Y:S04]  /*132b0*/  STL [R1+0x760], R5 ;  /* 0x0007600501007387 */ /* 0x0003e80000100800 */
[----:B-1----:R-:W-:Y:S05]  /*132c0*/  CALL.REL.NOINC `($_ZN7cutlass13device_kernelIN5flash19enable_sm80_to_sm89INS1_16FlashAttnBwdSm80INS1_25CollectiveMainloopBwdSm80ILi2ELi2EN4cute5tupleIJNS5_1CILi128EEES8_NS7_ILi64EEEEEENS_10bfloat16_tEfNS_4arch4Sm80ELb1ELb0ELb1ELb0ELb0ELb0ELb0ELb0ELi2ELi4ELi4ELi4ELb0EEENS1_24CollectiveEpilogueBwdGQAISA_fSD_Li256ELb0ELb0EEENS1_25SingleTileBwdLPTSchedulerILb0ELi128ELb0EEEEEEEEEvNT_6ParamsE$_ZZN4cute12filter_tupleINS_5tupleIJNS_1CILi1EEENS1_IJiiiEEENS2_ILi64EEENS1_IJNS2_ILi72EEENS2_ILi144EEENS2_ILi288EEEEEENS2_ILi512EEEEEEZNS_7flattenISB_EEDaRKT_EUlRKT_E_EEDaSF_OT0_ENKUlDpSI_E_clIJNS1_IJS3_EEES4_NS1_IJS5_EEES9_NS1_IJSA_EEEEEEDaSM_) ;  /* 0xffff821000007944 */ /* 0x002fea0003c3ffff */
[----:B------:R-:W-:Y:S02]  /*132d0*/  MOV R4, R23 ;  /* 0x0000001700047202 */ /* 0x000fe40000000f00 */
[----:B------:R-:W-:-:S02]  /*132e0*/  MOV R6, 0x13300 ;  /* 0x0001330000067802 */ /* 0x000fc40000000f00 */
[----:B--2--5:R-:W-:Y:S05]  /*132f0*/  CALL.REL.NOINC `($_ZN7cutlass13device_kernelIN5flash19enable_sm80_to_sm89INS1_16FlashAttnBwdSm80INS1_25CollectiveMainloopBwdSm80ILi2ELi2EN4cute5tupleIJNS5_1CILi128EEES8_NS7_ILi64EEEEEENS_10bfloat16_tEfNS_4arch4Sm80ELb1ELb0ELb1ELb0ELb0ELb0ELb0ELb0ELi2ELi4ELi4ELi4ELb0EEENS1_24CollectiveEpilogueBwdGQAISA_fSD_Li256ELb0ELb0EEENS1_25SingleTileBwdLPTSchedulerILb0ELi128ELb0EEEEEEEEEvNT_6ParamsE$_ZN4cute3eso3ESOILb0ELb1EJiNS_1CILi72EEENS2_ILi512EEEEEC2ERKiRKS3_RKS4_) ;  /* 0xffff3b9000007944 */ /* 0x024fea0003c3ffff */
[----:B-1----:R-:W2:Y:S01]  /*13300*/  LDL R4, [R1+0x758] ;  /* 0x0007580001047983 */ /* 0x002ea20000100800 */
[----:B------:R-:W-:Y:S01]  /*13310*/  IMAD.MOV.U32 R5, RZ, RZ, R3 ;  /* 0x000000ffff057224 */ /* 0x000fe200078e0003 */
[----:B------:R-:W-:Y:S01]  /*13320*/  MOV R3, R23 ;  /* 0x0000001700037202 */ /* 0x000fe20000000f00 */
[----:B------:R-:W-:Y:S01]  /*13330*/  IMAD.MOV.U32 R72, RZ, RZ, R51 ;  /* 0x000000ffff487224 */ /* 0x000fe200078e0033 */
[----:B------:R-:W-:Y:S01]  /*13340*/  MOV R6, 0x13370 ;  /* 0x0001337000067802 */ /* 0x000fe20000000f00 */
[----:B--2---:R1:W-:Y:S04]  /*13350*/  STL [R1+0x790], R4 ;  /* 0x0007900401007387 */ /* 0x0043e80000100800 */
[----:B-1----:R-:W-:Y:S05]  /*13360*/  CALL.REL.NOINC `($_ZN7cutlass13device_kernelIN5flash19enable_sm80_to_sm89INS1_16FlashAttnBwdSm80INS1_25CollectiveMainloopBwdSm80ILi2ELi2EN4cute5tupleIJNS5_1CILi128EEES8_NS7_ILi64EEEEEENS_10bfloat16_tEfNS_4arch4Sm80ELb1ELb0ELb1ELb0ELb0ELb0ELb0ELb0ELi2ELi4ELi4ELi4ELb0EEENS1_24CollectiveEpilogueBwdGQAISA_fSD_Li256ELb0ELb0EEENS1_25SingleTileBwdLPTSchedulerILb0ELi128ELb0EEEEEEEEEvNT_6ParamsE$_ZN4cute3eso3ESOILb0ELb0EJiiNS_1CILi72EEENS2_ILi512EEEEEC2ERKiS7_RKS3_RKS4_) ;  /* 0xffff33a000007944 */ /* 0x002fea0003c3ffff */
        /* <DEDUP_REMOVED lines=8> */
[----:B-1----:R-:W-:Y:S05]  /*133f0*/  CALL.REL.NOINC `($_ZN7cutlass13device_kernelIN5flash19enable_sm80_to_sm89INS1_16FlashAttnBwdSm80INS1_25CollectiveMainloopBwdSm80ILi2ELi2EN4cute5tupleIJNS5_1CILi128EEES8_NS7_ILi64EEEEEENS_10bfloat16_tEfNS_4arch4Sm80ELb1ELb0ELb1ELb0ELb0ELb0ELb0ELb0ELi2ELi4ELi4ELi4ELb0EEENS1_24CollectiveEpilogueBwdGQAISA_fSD_Li256ELb0ELb0EEENS1_25SingleTileBwdLPTSchedulerILb0ELi128ELb0EEEEEEEEEvNT_6ParamsE$_ZN4cute3eso3ESOILb0ELb0EJiiiNS_1CILi72EEENS2_ILi512EEEEEC2ERKiS7_S7_RKS3_RKS4_) ;  /* 0xffff360000007944 */ /* 0x002fea0003c3ffff */
        /* <DEDUP_REMOVED lines=10> */
[----:B-1----:R-:W-:Y:S05]  /*134a0*/  CALL.REL.NOINC `($_ZN7cutlass13device_kernelIN5flash19enable_sm80_to_sm89INS1_16FlashAttnBwdSm80INS1_25CollectiveMainloopBwdSm80ILi2ELi2EN4cute5tupleIJNS5_1CILi128EEES8_NS7_ILi64EEEEEENS_10bfloat16_tEfNS_4arch4Sm80ELb1ELb0ELb1ELb0ELb0ELb0ELb0ELb0ELi2ELi4ELi4ELi4ELb0EEENS1_24CollectiveEpilogueBwdGQAISA_fSD_Li256ELb0ELb0EEENS1_25SingleTileBwdLPTSchedulerILb0ELi128ELb0EEEEEEEEEvNT_6ParamsE$_ZN4cute3eso3ESOILb1ELb0EJNS_1CILi1EEEiiiNS2_ILi72EEENS2_ILi512EEEEEC2ERKS3_RKiSA_SA_RKS4_RKS5_) ;  /* 0xffff444000007944 */ /* 0x002fea0003c3ffff */
[----:B-1----:R1:W5:Y:S04]  /*134b0*/  LDL R5, [R1+0x778] ;  /* 0x0007780001057983 */ /* 0x0023680000100800 */
[----:B------:R1:W5:Y:S01]  /*134c0*/  LDL.64 R2, [R1+0x770] ;  /* 0x0007700001027983 */ /* 0x0003620000100a00 */
[----:B------:R-:W-:-:S02]  /*134d0*/  MOV R4, R22 ;  /* 0x0000001600047202 */ /* 0x000fc40000000f00 */
[----:B------:R-:W-:Y:S02]  /*134e0*/  MOV R6, 0x13500 ;  /* 0x0001350000067802 */ /* 0x000fe40000000f00 */
[----:B-1---5:R-:W-:Y:S05]  /*134f0*/  CALL.REL.NOINC `($_ZN7cutlass13device_kernelIN5flash19enable_sm80_to_sm89INS1_16FlashAttnBwdSm80INS1_25CollectiveMainloopBwdSm80ILi2ELi2EN4cute5tupleIJNS5_1CILi128EEES8_NS7_ILi64EEEEEENS_10bfloat16_tEfNS_4arch4Sm80ELb1ELb0ELb1ELb0ELb0ELb0ELb0ELb0ELi2ELi4ELi4ELi4ELb0EEENS1_24CollectiveEpilogueBwdGQAISA_fSD_Li256ELb0ELb0EEENS1_25SingleTileBwdLPTSchedulerILb0ELi128ELb0EEEEEEEEEvNT_6ParamsE$_ZN4cute5tupleIJNS0_IJNS_1CILi8EEENS1_ILi2EEES3_S3_S2_S3_EEENS0_IJNS1_ILi1EEEiiiNS1_ILi72EEENS1_ILi512EEEEEEEEC2ERKS4_RKS8_) ;  /* 0xffff737000007944 */ /* 0x022fea0003c3ffff */
        /* <DEDUP_REMOVED lines=11> */
[----:B-1----:R-:W-:Y:S05]  /*135b0*/  CALL.REL.NOINC `($_ZN7cutlass13device_kernelIN5flash19enable_sm80_to_sm89INS1_16FlashAttnBwdSm80INS1_25CollectiveMainloopBwdSm80ILi2ELi2EN4cute5tupleIJNS5_1CILi128EEES8_NS7_ILi64EEEEEENS_10bfloat16_tEfNS_4arch4Sm80ELb1ELb0ELb1ELb0ELb0ELb0ELb0ELb0ELi2ELi4ELi4ELi4ELb0EEENS1_24CollectiveEpilogueBwdGQAISA_fSD_Li256ELb0ELb0EEENS1_25SingleTileBwdLPTSchedulerILb0ELi128ELb0EEEEEEEEEvNT_6ParamsE$_ZZN4cute6detail16composition_implINS_5tupleIJNS_1CILi8EEENS3_ILi2EEES5_S5_S4_S5_EEENS2_IJNS3_ILi1EEEiiiNS3_ILi72EEENS3_ILi512EEEEEENS2_IJNS2_IJS5_S5_S5_EEES5_NS3_ILi4EEEEEENS2_IJNS2_IJS7_S9_S4_EEENS3_ILi4096EEENS3_ILi16EEEEEEEEDaRKT_RKT0_RKT1_RKT2_ENKUlRKT_RKT0_E_clISB_SE_EEDaSW_SZ_) ;  /* 0xffff9fa000007944 */ /* 0x002fea0003c3ffff */
[----:B------:R-:W-:Y:S01]  /*135c0*/  IMAD.MOV.U32 R4, RZ, RZ, R45 ;  /* 0x000000ffff047224 */ /* 0x000fe200078e002d */
[----:B------:R-:W-:Y:S01]  /*135d0*/  MOV R2, R12 ;  /* 0x0000000c00027202 */ /* 0x000fe20000000f00 */
[----:B------:R-:W-:Y:S01]  /*135e0*/  IMAD.MOV.U32 R5, RZ, RZ, R44 ;  /* 0x000000ffff057224 */ /* 0x000fe200078e002c */
[----:B------:R-:W-:Y:S02]  /*135f0*/  MOV R3, R7 ;  /* 0x0000000700037202 */ /* 0x000fe40000000f00 */
[----:B------:R-:W-:Y:S02]  /*13600*/  MOV R60, 0x13620 ;  /* 0x00013620003c7802 */ /* 0x000fe40000000f00 */
[----:B-1---5:R-:W-:Y:S05]  /*13610*/  CALL.REL.NOINC `($_ZN7cutlass13device_kernelIN5flash19enable_sm80_to_sm89INS1_16FlashAttnBwdSm80INS1_25CollectiveMainloopBwdSm80ILi2ELi2EN4cute5tupleIJNS5_1CILi128EEES8_NS7_ILi64EEEEEENS_10bfloat16_tEfNS_4arch4Sm80ELb1ELb0ELb1ELb0ELb0ELb0ELb0ELb0ELi2ELi4ELi4ELi4ELb0EEENS1_24CollectiveEpilogueBwdGQAISA_fSD_Li256ELb0ELb0EEENS1_25SingleTileBwdLPTSchedulerILb0ELi128ELb0EEEEEEEEEvNT_6ParamsE$_ZZN4cute6detail16composition_implINS_5tupleIJNS_1CILi8EEENS3_ILi2EEES5_S5_S4_S5_EEENS2_IJNS3_ILi1EEEiiiNS3_ILi72EEENS3_ILi512EEEEEENS2_IJNS2_IJS5_S5_S5_EEES5_NS3_ILi4EEEEEENS2_IJNS2_IJS7_S9_S4_EEENS3_ILi4096EEENS3_ILi16EEEEEEEEDaRKT_RKT0_RKT1_RKT2_ENKUlRKT_RKT0_E_clISC_SG_EEDaSW_SZ_) ;  /* 0xffffa05000007944 */ /* 0x022fea0003c3ffff */
[----:B-----5:R2:W-:Y:S01]  /*13620*/  STL.64 [R1+0x770], R2 ;  /* 0x0007700201007387 */ /* 0x0205e20000100a00 */
[----:B------:R-:W-:-:S03]  /*13630*/  MOV R4, 0x13650 ;  /* 0x0001365000047802 */ /* 0x000fc60000000f00 */
[----:B-12---:R-:W-:Y:S05]  /*13640*/  CALL.REL.NOINC `($_ZN7cutlass13device_kernelIN5flash19enable_sm80_to_sm89INS1_16FlashAttnBwdSm80INS1_25CollectiveMainloopBwdSm80ILi2ELi2EN4cute5tupleIJNS5_1CILi128EEES8_NS7_ILi64EEEEEENS_10bfloat16_tEfNS_4arch4Sm80ELb1ELb0ELb1ELb0ELb0ELb0ELb0ELb0ELi2ELi4ELi4ELi4ELb0EEENS1_24CollectiveEpilogueBwdGQAISA_fSD_Li256ELb0ELb0EEENS1_25SingleTileBwdLPTSchedulerILb0ELi128ELb0EEEEEEEEEvNT_6ParamsE$_ZN4cute3eso3ESOILb0ELb0EJNS_5tupleIJNS_1CILi1EEENS3_ILi512EEEiEEENS3_ILi4096EEENS2_IJiiEEEEEC2ERKS6_RKS7_RKS8_) ;  /* 0xffff21c000007944 */ /* 0x006fea0003c3ffff */
[----:B------:R2:W5:Y:S04]  /*13650*/  LDL R5, [R1+0x760] ;  /* 0x0007600001057983 */ /* 0x0005680000100800 */
[----:B-1----:R2:W5:Y:S01]  /*13660*/  LDL.64 R2, [R1+0x758] ;  /* 0x0007580001027983 */ /* 0x0025620000100a00 */
[----:B------:R-:W-:-:S03]  /*13670*/  MOV R6, 0x13690 ;  /* 0x0001369000067802 */ /* 0x000fc60000000f00 */
[----:B--2--5:R-:W-:Y:S05]  /*13680*/  CALL.REL.NOINC `($_ZN7cutlass13device_kernelIN5flash19enable_sm80_to_sm89INS1_16FlashAttnBwdSm80INS1_25CollectiveMainloopBwdSm80ILi2ELi2EN4cute5tupleIJNS5_1CILi128EEES8_NS7_ILi64EEEEEENS_10bfloat16_tEfNS_4arch4Sm80ELb1ELb0ELb1ELb0ELb0ELb0ELb0ELb0ELi2ELi4ELi4ELi4ELb0EEENS1_24CollectiveEpilogueBwdGQAISA_fSD_Li256ELb0ELb0EEENS1_25SingleTileBwdLPTSchedulerILb0ELi128ELb0EEEEEEEEEvNT_6ParamsE$_ZN4cute5tupleIJNS0_IJNS0_IJNS_1CILi2EEES2_S2_EEES2_NS0_IJS2_S2_EEEEEENS0_IJNS0_IJNS1_ILi1EEENS1_ILi512EEEiEEENS1_ILi4096EEENS0_IJiiEEEEEEEEC2ERKS5_RKSB_) ;  /* 0xffff6ca000007944 */ /* 0x024fea0003c3ffff */
[----:B------:R1:W5:Y:S04]  /*13690*/  LDL R4, [R1+0x760] ;  /* 0x0007600001047983 */ /* 0x0003680000100800 */
[----:B------:R1:W5:Y:S01]  /*136a0*/  LDL.64 R2, [R1+0x758] ;  /* 0x0007580001027983 */ /* 0x0003620000100a00 */
[----:B------:R-:W-:Y:S01]  /*136b0*/  LEA.HI R6, R13, R13, RZ, 0x1d ;  /* 0x0000000d0d067211 */ /* 0x000fe200078fe8ff */
[----:B------:R-:W-:-:S04]  /*136c0*/  IMAD.MOV.U32 R5, RZ, RZ, R48 ;  /* 0x000000ffff057224 */ /* 0x000fc800078e0030 */
[----:B------:R-:W-:Y:S01]  /*136d0*/  IMAD.U32 R8, R11, 0x2, R6 ;  /* 0x000000020b087824 */ /* 0x000fe200078e0006 */
[----:B------:R-:W-:-:S04]  /*136e0*/  MOV R6, 0x13710 ;  /* 0x0001371000067802 */ /* 0x000fc80000000f00 */
[----:B------:R1:W-:Y:S03]  /*136f0*/  STL [R1+0x11e4], R8 ;  /* 0x0011e40801007387 */ /* 0x0003e60000100800 */
[----:B-1---5:R-:W-:Y:S05]  /*13700*/  CALL.REL.NOINC `($_ZN7cutlass13device_kernelIN5flash19enable_sm80_to_sm89INS1_16FlashAttnBwdSm80INS1_25CollectiveMainloopBwdSm80ILi2ELi2EN4cute5tupleIJNS5_1CILi128EEES8_NS7_ILi64EEEEEENS_10bfloat16_tEfNS_4arch4Sm80ELb1ELb0ELb1ELb0ELb0ELb0ELb0ELb0ELi2ELi4ELi4ELi4ELb0EEENS1_24CollectiveEpilogueBwdGQAISA_fSD_Li256ELb0ELb0EEENS1_25SingleTileBwdLPTSchedulerILb0ELi128ELb0EEEEEEEEEvNT_6ParamsE$_ZN4cute3eso3ESOILb0ELb0EJNS_6LayoutINS_5tupleIJNS3_IJNS_1CILi2EEES5_S5_EEES5_NS3_IJS5_S5_EEEEEENS3_IJNS3_IJNS4_ILi1EEENS4_ILi512EEEiEEENS4_ILi4096EEENS3_IJiiEEEEEEEEjEEC2ERKSF_RKj) ;  /* 0xffff284000007944 */ /* 0x022fea0003c3ffff */
[----:B------:R-:W2:Y:S04]  /*13710*/  LDL.64 R58, [R1+0x760] ;  /* 0x00076000013a7983 */ /* 0x000ea80000100a00 */
[----:B-1----:R1:W5:Y:S01]  /*13720*/  LDL.64 R4, [R1+0x758] ;  /* 0x0007580001047983 */ /* 0x0023620000100a00 */
[----:B------:R-:W-:Y:S02]  /*13730*/  MOV R9, R23 ;  /* 0x0000001700097202 */ /* 0x000fe40000000f00 */
[----:B------:R-:W-:Y:S01]  /*13740*/  MOV R8, 0x13770 ;  /* 0x0001377000087802 */ /* 0x000fe20000000f00 */
[----:B--2---:R-:W-:-:S04]  /*13750*/  IMAD.WIDE.U32 R2, R59, 0x2, R56 ;  /* 0x000000023b027825 */ /* 0x004fc800078e0038 */
[----:B-1---5:R-:W-:Y:S05]  /*13760*/  CALL.REL.NOINC `($_ZN7cutlass13device_kernelIN5flash19enable_sm80_to_sm89INS1_16FlashAttnBwdSm80INS1_25CollectiveMainloopBwdSm80ILi2ELi2EN4cute5tupleIJNS5_1CILi128EEES8_NS7_ILi64EEEEEENS_10bfloat16_tEfNS_4arch4Sm80ELb1ELb0ELb1ELb0ELb0ELb0ELb0ELb0ELi2ELi4ELi4ELi4ELb0EEENS1_24CollectiveEpilogueBwdGQAISA_fSD_Li256ELb0ELb0EEENS1_25SingleTileBwdLPTSchedulerILb0ELi128ELb0EEEEEEEEEvNT_6ParamsE$_ZN4cute8smem_ptrIPN7cutlass10bfloat16_tEECI1NS_12iter_adaptorIS3_S4_EEES3_) ;  /* 0xffff742000007944 */ /* 0x022fea0003c3ffff */
[----:B------:R-:W2:Y:S01]  /*13770*/  LDL.64 R8, [R1+0x758] ;  /* 0x0007580001087983 */ /* 0x000ea20000100a00 */
[----:B------:R-:W-:Y:S01]  /*13780*/  IMAD.MOV.U32 R60, RZ, RZ, R58 ;  /* 0x000000ffff3c7224 */ /* 0x000fe200078e003a */
[----:B-1----:R-:W-:Y:S01]  /*13790*/  MOV R2, R4 ;  /* 0x0000000400027202 */ /* 0x002fe20000000f00 */
[----:B------:R-:W-:Y:S01]  /*137a0*/  IMAD.MOV.U32 R3, RZ, RZ, R5 ;  /* 0x000000ffff037224 */ /* 0x000fe200078e0005 */
[----:B------:R-:W-:Y:S01]  /*137b0*/  MOV R6, 0x137e0 ;  /* 0x000137e000067802 */ /* 0x000fe20000000f00 */
[----:B--2---:R1:W-:Y:S04]  /*137c0*/  STL.64 [R1+0x770], R8 ;  /* 0x0007700801007387 */ /* 0x0043e80000100a00 */
[----:B-1----:R-:W-:Y:S05]  /*137d0*/  CALL.REL.NOINC `($_ZN7cutlass13device_kernelIN5flash19enable_sm80_to_sm89INS1_16FlashAttnBwdSm80INS1_25CollectiveMainloopBwdSm80ILi2ELi2EN4cute5tupleIJNS5_1CILi128EEES8_NS7_ILi64EEEEEENS_10bfloat16_tEfNS_4arch4Sm80ELb1ELb0ELb1ELb0ELb0ELb0ELb0ELb0ELi2ELi4ELi4ELi4ELb0EEENS1_24CollectiveEpilogueBwdGQAISA_fSD_Li256ELb0ELb0EEENS1_25SingleTileBwdLPTSchedulerILb0ELi128ELb0EEEEEEEEEvNT_6ParamsE$_ZN4cute3eso3ESOILb0ELb0EJNS_6LayoutINS_5tupleIJNS3_IJNS_1CILi2EEES5_S5_EEES5_NS3_IJS5_S5_EEEEEENS3_IJNS3_IJNS4_ILi1EEENS4_ILi512EEEiEEENS4_ILi4096EEENS3_IJiiEEEEEEEENS_10ViewEngineINS_8smem_ptrIPN7cutlass10bfloat16_tEEEEEEEC2ERKSF_RKSM_) ;  /* 0xffff26e000007944 */ /* 0x002fea0003c3ffff */
[----:B-1----:R1:W5:Y:S04]  /*137e0*/  LDL R5, [R1+0x75c] ;  /* 0x00075c0001057983 */ /* 0x0023680000100800 */
[----:B------:R1:W5:Y:S01]  /*137f0*/  LDL R3, [R1+0x760] ;  /* 0x0007600001037983 */ /* 0x0003620000100800 */
[----:B------:R-:W-:-:S03]  /*13800*/  MOV R4, 0x13820 ;  /* 0x0001382000047802 */ /* 0x000fc60000000f00 */
[----:B-1---5:R-:W-:Y:S05]  /*13810*/  CALL.REL.NOINC `($_ZN7cutlass13device_kernelIN5flash19enable_sm80_to_sm89INS1_16FlashAttnBwdSm80INS1_25CollectiveMainloopBwdSm80ILi2ELi2EN4cute5tupleIJNS5_1CILi128EEES8_NS7_ILi64EEEEEENS_10bfloat16_tEfNS_4arch4Sm80ELb1ELb0ELb1ELb0ELb0ELb0ELb0ELb0ELi2ELi4ELi4ELi4ELb0EEENS1_24CollectiveEpilogueBwdGQAISA_fSD_Li256ELb0ELb0EEENS1_25SingleTileBwdLPTSchedulerILb0ELi128ELb0EEEEEEEEEvNT_6ParamsE$_ZZN4cute4takeILi1ELi3ENS_5tupleIJNS1_IJNS_1CILi1EEENS2_ILi512EEEiEEENS2_ILi4096EEENS1_IJiiEEEEEEEEDaRKT1_ENKUlDpRKT_E_clIJS6_S7_EEEDaSF_) ;  /* 0xffff8a2000007944 */ /* 0x022fea0003c3ffff */
[----:B------:R-:W-:Y:S02]  /*13820*/  MOV R4, 0x13840 ;  /* 0x0001384000047802 */ /* 0x000fe40000000f00 */
[----:B-1---5:R-:W-:Y:S05]  /*13830*/  CALL.REL.NOINC `($_ZN7cutlass13device_kernelIN5flash19enable_sm80_to_sm89INS1_16FlashAttnBwdSm80INS1_25CollectiveMainloopBwdSm80ILi2ELi2EN4cute5tupleIJNS5_1CILi128EEES8_NS7_ILi64EEEEEENS_10bfloat16_tEfNS_4arch4Sm80ELb1ELb0ELb1ELb0ELb0ELb0ELb0ELb0ELi2ELi4ELi4ELi4ELb0EEENS1_24CollectiveEpilogueBwdGQAISA_fSD_Li256ELb0ELb0EEENS1_25SingleTileBwdLPTSchedulerILb0ELi128ELb0EEEEEEEEEvNT_6ParamsE$_ZZN4cute16flatten_to_tupleINS_5tupleIJNS_1CILi4096EEENS1_IJiiEEEEEEEEDaRKT_ENKUlRKT_E_clIS4_EEDaSB_) ;  /* 0xffff875000007944 */ /* 0x022fea0003c3ffff */
[----:B------:R1:W-:Y:S01]  /*13840*/  STL.64 [R1+0x758], R2 ;  /* 0x0007580201007387 */ /* 0x0003e20000100a00 */
[----:B------:R-:W-:-:S02]  /*13850*/  MOV R56, R23 ;  /* 0x0000001700387202 */ /* 0x000fc40000000f00 */
[----:B------:R-:W-:Y:S02]  /*13860*/  MOV R4, 0x13880 ;  /* 0x0001388000047802 */ /* 0x000fe40000000f00 */
[----:B-1----:R-:W-:Y:S05]  /*13870*/  CALL.REL.NOINC `($_ZN7cutlass13device_kernelIN5flash19enable_sm80_to_sm89INS1_16FlashAttnBwdSm80INS1_25CollectiveMainloopBwdSm80ILi2ELi2EN4cute5tupleIJNS5_1CILi128EEES8_NS7_ILi64EEEEEENS_10bfloat16_tEfNS_4arch4Sm80ELb1ELb0ELb1ELb0ELb0ELb0ELb0ELb0ELi2ELi4ELi4ELi4ELb0EEENS1_24CollectiveEpilogueBwdGQAISA_fSD_Li256ELb0ELb0EEENS1_25SingleTileBwdLPTSchedulerILb0ELi128ELb0EEEEEEEEEvNT_6ParamsE$_ZZN4cute12filter_tupleINS_5tupleIJNS_1CILi4096EEENS1_IJiiEEEEEEZNS_16flatten_to_tupleIS5_EEDaRKT_EUlRKT_E_EEDaS9_OT0_ENKUlDpSC_E_clIJNS1_IJS3_EEES4_EEEDaSG_) ;  /* 0xffff7dc000007944 */ /* 0x002fea0003c3ffff */
        /* <DEDUP_REMOVED lines=14> */
[----:B--2--5:R-:W-:Y:S05]  /*13960*/  CALL.REL.NOINC `($_ZN7cutlass13device_kernelIN5flash19enable_sm80_to_sm89INS1_16FlashAttnBwdSm80INS1_25CollectiveMainloopBwdSm80ILi2ELi2EN4cute5tupleIJNS5_1CILi128EEES8_NS7_ILi64EEEEEENS_10bfloat16_tEfNS_4arch4Sm80ELb1ELb0ELb1ELb0ELb0ELb0ELb0ELb0ELi2ELi4ELi4ELi4ELb0EEENS1_24CollectiveEpilogueBwdGQAISA_fSD_Li256ELb0ELb0EEENS1_25SingleTileBwdLPTSchedulerILb0ELi128ELb0EEEEEEEEEvNT_6ParamsE$_ZN4cute3eso3ESOILb1ELb0EJNS_14ComposedLayoutINS_7SwizzleILi3ELi3ELi3EEENS_1CILi0EEENS_6LayoutINS_5tupleIJNS8_IJNS8_IJNS5_ILi4EEENS5_ILi8EEEEEENS8_IJNS5_ILi2EEENS5_ILi1EEEEEEEEENS8_IJNS8_IJSC_SC_EEENS8_IJSA_S9_EEEEEEEEENS8_IJNS8_IJNS8_IJSC_NS5_ILi64EEEEEENS8_IJNS5_ILi512EEES6_EEEEEENS8_IJNS8_IJSD_SA_EEENS8_IJNS5_ILi1024EEENS5_ILi16EEEEEEEEEEEEEEEENS_10ViewEngineINS_8smem_ptrIPN7cutlass10bfloat16_tEEEEEEEC2ERKSW_RKS13_) ;  /* 0xffff36f000007944 */ /* 0x024fea0003c3ffff */
        /* <DEDUP_REMOVED lines=29> */
[----:B-12--5:R-:W-:Y:S05]  /*13b40*/  CALL.REL.NOINC `($_ZN7cutlass13device_kernelIN5flash19enable_sm80_to_sm89INS1_16FlashAttnBwdSm80INS1_25CollectiveMainloopBwdSm80ILi2ELi2EN4cute5tupleIJNS5_1CILi128EEES8_NS7_ILi64EEEEEENS_10bfloat16_tEfNS_4arch4Sm80ELb1ELb0ELb1ELb0ELb0ELb0ELb0ELb0ELi2ELi4ELi4ELi4ELb0EEENS1_24CollectiveEpilogueBwdGQAISA_fSD_Li256ELb0ELb0EEENS1_25SingleTileBwdLPTSchedulerILb0ELi128ELb0EEEEEEEEEvNT_6ParamsE$_ZZN4cute7idx2crdINS_5tupleIJiiNS_1CILi0EEEEEENS1_IJNS1_IJNS2_ILi4EEENS2_ILi8EEEEEENS2_ILi2EEENS2_ILi1EEEEEEEEDaRKT_RKT0_ENKUlRKT_RKT0_E_clIiS7_EEDaSJ_SM_) ;  /* 0xffffb07000007944 */ /* 0x026fea0003c3ffff */
[----:B------:R-:W-:Y:S02]  /*13b50*/  MOV R2, 0x13b70 ;  /* 0x00013b7000027802 */ /* 0x000fe40000000f00 */
[----:B-1----:R-:W-:Y:S05]  /*13b60*/  CALL.REL.NOINC `($_ZN7cutlass13device_kernelIN5flash19enable_sm80_to_sm89INS1_16FlashAttnBwdSm80INS1_25CollectiveMainloopBwdSm80ILi2ELi2EN4cute5tupleIJNS5_1CILi128EEES8_NS7_ILi64EEEEEENS_10bfloat16_tEfNS_4arch4Sm80ELb1ELb0ELb1ELb0ELb0ELb0ELb0ELb0ELi2ELi4ELi4ELi4ELb0EEENS1_24CollectiveEpilogueBwdGQAISA_fSD_Li256ELb0ELb0EEENS1_25SingleTileBwdLPTSchedulerILb0ELi128ELb0EEEEEEEEEvNT_6ParamsE$_ZZN4cute7idx2crdINS_5tupleIJiiNS_1CILi0EEEEEENS1_IJNS1_IJNS2_ILi4EEENS2_ILi8EEEEEENS2_ILi2EEENS2_ILi1EEEEEEEEDaRKT_RKT0_ENKUlRKT_RKT0_E_clIiS8_EEDaSJ_SM_) ;  /* 0xffffb47000007944 */ /* 0x002fea0003c3ffff */
[----:B------:R1:W-:Y:S01]  /*13b70*/  STL [R1+0x758], R6 ;  /* 0x0007580601007387 */ /* 0x0003e20000100800 */
[----:B------:R-:W-:-:S02]  /*13b80*/  MOV R2, R23 ;  /* 0x0000001700027202 */ /* 0x000fc40000000f00 */
[----:B------:R-:W-:Y:S02]  /*13b90*/  MOV R70, 0x13bb0 ;  /* 0x00013bb000467802 */ /* 0x000fe40000000f00 */
[----:B-1----:R-:W-:Y:S05]  /*13ba0*/  CALL.REL.NOINC `($_ZN7cutlass13device_kernelIN5flash19enable_sm80_to_sm89INS1_16FlashAttnBwdSm80INS1_25CollectiveMainloopBwdSm80ILi2ELi2EN4cute5tupleIJNS5_1CILi128EEES8_NS7_ILi64EEEEEENS_10bfloat16_tEfNS_4arch4Sm80ELb1ELb0ELb1ELb0ELb0ELb0ELb0ELb0ELi2ELi4ELi4ELi4ELb0EEENS1_24CollectiveEpilogueBwdGQAISA_fSD_Li256ELb0ELb0EEENS1_25SingleTileBwdLPTSchedulerILb0ELi128ELb0EEEEEEEEEvNT_6ParamsE$_ZZN4cute9transformINS_5tupleIJiiNS_1CILi0EEEEEENS1_IJNS1_IJNS2_ILi4EEENS2_ILi8EEEEEENS2_ILi2EEENS2_ILi1EEEEEEZNS_7idx2crdIS4_SA_EEDaRKT_RKT0_EUlRKT_RKT0_E_EEDaSE_SH_OT1_ENKUlDpSK_E_clIJNS1_IJiiEEEiS3_EEEDaSR_) ;  /* 0xffffbb5000007944 */ /* 0x002fea0003c3ffff */
[----:B------:R-:W-:Y:S02]  /*13bb0*/  MOV R6, 0x13bd0 ;  /* 0x00013bd000067802 */ /* 0x000fe40000000f00 */
[----:B--2--5:R-:W-:Y:S05]  /*13bc0*/  CALL.REL.NOINC `($_ZN7cutlass13device_kernelIN5flash19enable_sm80_to_sm89INS1_16FlashAttnBwdSm80INS1_25CollectiveMainloopBwdSm80ILi2ELi2EN4cute5tupleIJNS5_1CILi128EEES8_NS7_ILi64EEEEEENS_10bfloat16_tEfNS_4arch4Sm80ELb1ELb0ELb1ELb0ELb0ELb0ELb0ELb0ELi2ELi4ELi4ELi4ELb0EEENS1_24CollectiveEpilogueBwdGQAISA_fSD_Li256ELb0ELb0EEENS1_25SingleTileBwdLPTSchedulerILb0ELi128ELb0EEEEEEEEEvNT_6ParamsE$_ZZN4cute13to_mixed_bitsINS_5tupleIJNS1_IJNS_1CILi4EEENS2_ILi8EEEEEENS2_ILi2EEENS2_ILi1EEEEEENS1_IJNS1_IJNS2_ILi0EEENS2_ILi64EEEEEES9_S9_EEENS1_IJNS1_IJiiEEEiS9_EEEEEDaRKT_RKT0_RKT1_ENKUlRKT_RKT0_RKT1_E_clIS5_SB_SD_EEDaSQ_ST_SW_) ;  /* 0xffff7c4000007944 */ /* 0x024fea0003c3ffff */
[----:B------:R-:W-:Y:S02]  /*13bd0*/  MOV R2, 0x13bf0 ;  /* 0x00013bf000027802 */ /* 0x000fe40000000f00 */
[----:B------:R-:W-:Y:S05]  /*13be0*/  CALL.REL.NOINC `($_ZN7cutlass13device_kernelIN5flash19enable_sm80_to_sm89INS1_16FlashAttnBwdSm80INS1_25CollectiveMainloopBwdSm80ILi2ELi2EN4cute5tupleIJNS5_1CILi128EEES8_NS7_ILi64EEEEEENS_10bfloat16_tEfNS_4arch4Sm80ELb1ELb0ELb1ELb0ELb0ELb0ELb0ELb0ELi2ELi4ELi4ELi4ELb0EEENS1_24CollectiveEpilogueBwdGQAISA_fSD_Li256ELb0ELb0EEENS1_25SingleTileBwdLPTSchedulerILb0ELi128ELb0EEEEEEEEEvNT_6ParamsE$_ZZN4cute13to_mixed_bitsINS_5tupleIJNS1_IJNS_1CILi4EEENS2_ILi8EEEEEENS2_ILi2EEENS2_ILi1EEEEEENS1_IJNS1_IJNS2_ILi0EEENS2_ILi64EEEEEES9_S9_EEENS1_IJNS1_IJiiEEEiS9_EEEEEDaRKT_RKT0_RKT1_ENKUlDpRKT_E_clIJNS_9MixedBitsILj0ELj448EEENS2_ILj0EEESW_EEEDaSR_) ;  /* 0xffff7bf000007944 */ /* 0x000fea0003c3ffff */
        /* <DEDUP_REMOVED lines=52> */
[----:B------:R-:W-:Y:S01]  /*13f30*/  IMAD.MOV.U32 R8, RZ, RZ, R2 ;  /* 0x000000ffff087224 */ /* 0x000fe200078e0002 */
[----:B------:R-:W-:Y:S01]  /*13f40*/  MOV R2, R22 ;  /* 0x0000001600027202 */ /* 0x000fe20000000f00 */
[----:B------:R-:W-:Y:S01]  /*13f50*/  IMAD.MOV.U32 R10, RZ, RZ, R50 ;  /* 0x000000ffff0a7224 */ /* 0x000fe200078e0032 */
[----:B------:R-:W-:-:S02]  /*13f60*/  MOV R9, R42 ;  /* 0x0000002a00097202 */ /* 0x000fc40000000f00 */
[----:B------:R-:W-:Y:S01]  /*13f70*/  MOV R6, 0x13fa0 ;  /* 0x00013fa000067802 */ /* 0x000fe20000000f00 */
[----:B--2---:R1:W-:Y:S04]  /*13f80*/  STL.64 [R1+0x788], R4 ;  /* 0x0007880401007387 */ /* 0x0043e80000100a00 */
[----:B-1----:R-:W-:Y:S05]  /*13f90*/  CALL.REL.NOINC `($_ZN7cutlass13device_kernelIN5flash19enable_sm80_to_sm89INS1_16FlashAttnBwdSm80INS1_25CollectiveMainloopBwdSm80ILi2ELi2EN4cute5tupleIJNS5_1CILi128EEES8_NS7_ILi64EEEEEENS_10bfloat16_tEfNS_4arch4Sm80ELb1ELb0ELb1ELb0ELb0ELb0ELb0ELb0ELi2ELi4ELi4ELi4ELb0EEENS1_24CollectiveEpilogueBwdGQAISA_fSD_Li256ELb0ELb0EEENS1_25SingleTileBwdLPTSchedulerILb0ELi128ELb0EEEEEEEEEvNT_6ParamsE$_ZN4cute3eso3ESOILb0ELb0EJiiiNS_1CILi72EEENS2_ILi512EEEEEC2ERKiS7_S7_RKS3_RKS4_) ;  /* 0xffff2a6000007944 */ /* 0x002fea0003c3ffff */
        /* <DEDUP_REMOVED lines=23> */
[----:B-1----:R-:W-:Y:S05]  /*14110*/  CALL.REL.NOINC `($_ZN7cutlass13device_kernelIN5flash19enable_sm80_to_sm89INS1_16FlashAttnBwdSm80INS1_25CollectiveMainloopBwdSm80ILi2ELi2EN4cute5tupleIJNS5_1CILi128EEES8_NS7_ILi64EEEEEENS_10bfloat16_tEfNS_4arch4Sm80ELb1ELb0ELb1ELb0ELb0ELb0ELb0ELb0ELi2ELi4ELi4ELi4ELb0EEENS1_24CollectiveEpilogueBwdGQAISA_fSD_Li256ELb0ELb0EEENS1_25SingleTileBwdLPTSchedulerILb0ELi128ELb0EEEEEEEEEvNT_6ParamsE$_ZZN4cute6detail16composition_implINS_5tupleIJNS_1CILi8EEENS3_ILi2EEES5_S5_S4_S5_EEENS2_IJNS3_ILi1EEEiiiNS3_ILi72EEENS3_ILi512EEEEEENS2_IJNS2_IJS5_S5_EEES4_NS3_ILi4EEEEEENS2_IJNS2_IJS7_S4_EEENS3_ILi1024EEENS3_ILi16EEEEEEEEDaRKT_RKT0_RKT1_RKT2_ENKUlRKT_RKT0_E_clISB_SE_EEDaSW_SZ_) ;  /* 0xffff8f5000007944 */ /* 0x002fea0003c3ffff */
[----:B------:R-:W-:Y:S01]  /*14120*/  IMAD.MOV.U32 R2, RZ, RZ, R45 ;  /* 0x000000ffff027224 */ /* 0x000fe200078e002d */
[----:B------:R-:W-:Y:S01]  /*14130*/  MOV R45, R44 ;  /* 0x0000002c002d7202 */ /* 0x000fe20000000f00 */
[----:B------:R-:W-:Y:S01]  /*14140*/  IMAD.MOV.U32 R4, RZ, RZ, R12 ;  /* 0x000000ffff047224 */ /* 0x000fe200078e000c */
[----:B------:R-:W-:Y:S02]  /*14150*/  MOV R44, 0x14170 ;  /* 0x00014170002c7802 */ /* 0x000fe40000000f00 */
[----:B-1---5:R-:W-:Y:S05]  /*14160*/  CALL.REL.NOINC `($_ZN7cutlass13device_kernelIN5flash19enable_sm80_to_sm89INS1_16FlashAttnBwdSm80INS1_25CollectiveMainloopBwdSm80ILi2ELi2EN4cute5tupleIJNS5_1CILi128EEES8_NS7_ILi64EEEEEENS_10bfloat16_tEfNS_4arch4Sm80ELb1ELb0ELb1ELb0ELb0ELb0ELb0ELb0ELi2ELi4ELi4ELi4ELb0EEENS1_24CollectiveEpilogueBwdGQAISA_fSD_Li256ELb0ELb0EEENS1_25SingleTileBwdLPTSchedulerILb0ELi128ELb0EEEEEEEEEvNT_6ParamsE$_ZZN4cute6detail16composition_implINS_5tupleIJNS_1CILi8EEENS3_ILi2EEES5_S5_S4_S5_EEENS2_IJNS3_ILi1EEEiiiNS3_ILi72EEENS3_ILi512EEEEEENS2_IJNS2_IJS5_S5_EEES4_NS3_ILi4EEEEEENS2_IJNS2_IJS7_S4_EEENS3_ILi1024EEENS3_ILi16EEEEEEEEDaRKT_RKT0_RKT1_RKT2_ENKUlRKT_RKT0_E_clISC_SG_EEDaSW_SZ_) ;  /* 0xffff8fe000007944 */ /* 0x022fea0003c3ffff */
[----:B-----5:R2:W-:Y:S01]  /*14170*/  STL.64 [R1+0x770], R2 ;  /* 0x0007700201007387 */ /* 0x0205e20000100a00 */
[----:B------:R-:W-:-:S03]  /*14180*/  MOV R4, 0x141a0 ;  /* 0x000141a000047802 */ /* 0x000fc60000000f00 */
[----:B-12---:R-:W-:Y:S05]  /*14190*/  CALL.REL.NOINC `($_ZN7cutlass13device_kernelIN5flash19enable_sm80_to_sm89INS1_16FlashAttnBwdSm80INS1_25CollectiveMainloopBwdSm80ILi2ELi2EN4cute5tupleIJNS5_1CILi128EEES8_NS7_ILi64EEEEEENS_10bfloat16_tEfNS_4arch4Sm80ELb1ELb0ELb1ELb0ELb0ELb0ELb0ELb0ELi2ELi4ELi4ELi4ELb0EEENS1_24CollectiveEpilogueBwdGQAISA_fSD_Li256ELb0ELb0EEENS1_25SingleTileBwdLPTSchedulerILb0ELi128ELb0EEEEEEEEEvNT_6ParamsE$_ZN4cute3eso3ESOILb0ELb0EJNS_5tupleIJNS_1CILi1EEEiEEENS3_ILi1024EEENS2_IJiiEEEEEC2ERKS5_RKS6_RKS7_) ;  /* 0xffff170000007944 */ /* 0x006fea0003c3ffff */
[----:B------:R2:W5:Y:S04]  /*141a0*/  LDL R5, [R1+0x760] ;  /* 0x0007600001057983 */ /* 0x0005680000100800 */
[----:B-1----:R2:W5:Y:S01]  /*141b0*/  LDL.64 R2, [R1+0x758] ;  /* 0x0007580001027983 */ /* 0x0025620000100a00 */
[----:B------:R-:W-:-:S03]  /*141c0*/  MOV R6, 0x141e0 ;  /* 0x000141e000067802 */ /* 0x000fc60000000f00 */
[----:B--2--5:R-:W-:Y:S05]  /*141d0*/  CALL.REL.NOINC `($_ZN7cutlass13device_kernelIN5flash19enable_sm80_to_sm89INS1_16FlashAttnBwdSm80INS1_25CollectiveMainloopBwdSm80ILi2ELi2EN4cute5tupleIJNS5_1CILi128EEES8_NS7_ILi64EEEEEENS_10bfloat16_tEfNS_4arch4Sm80ELb1ELb0ELb1ELb0ELb0ELb0ELb0ELb0ELi2ELi4ELi4ELi4ELb0EEENS1_24CollectiveEpilogueBwdGQAISA_fSD_Li256ELb0ELb0EEENS1_25SingleTileBwdLPTSchedulerILb0ELi128ELb0EEEEEEEEEvNT_6ParamsE$_ZN4cute5tupleIJNS0_IJNS0_IJNS_1CILi2EEES2_EEENS1_ILi8EEES3_EEENS0_IJNS0_IJNS1_ILi1EEEiEEENS1_ILi1024EEENS0_IJiiEEEEEEEEC2ERKS5_RKSA_) ;  /* 0xffff603000007944 */ /* 0x024fea0003c3ffff */
[----:B-1----:R1:W5:Y:S04]  /*141e0*/  LDL R4, [R1+0x760] ;  /* 0x0007600001047983 */ /* 0x0023680000100800 */
[----:B------:R1:W5:Y:S01]  /*141f0*/  LDL.64 R2, [R1+0x758] ;  /* 0x0007580001027983 */ /* 0x0003620000100a00 */
[----:B------:R-:W-:Y:S01]  /*14200*/  LEA.HI R6, R13, R13, RZ, 0x1d ;  /* 0x0000000d0d067211 */ /* 0x000fe200078fe8ff */
[----:B------:R-:W-:-:S04]  /*14210*/  IMAD.MOV.U32 R12, RZ, RZ, R48 ;  /* 0x000000ffff0c7224 */ /* 0x000fc800078e0030 */
[----:B------:R-:W-:Y:S01]  /*14220*/  IMAD.U32 R8, R11, 0x2, R6 ;  /* 0x000000020b087824 */ /* 0x000fe200078e0006 */
[----:B------:R-:W-:-:S04]  /*14230*/  MOV R6, 0x14260 ;  /* 0x0001426000067802 */ /* 0x000fc80000000f00 */
[----:B------:R1:W-:Y:S03]  /*14240*/  STL [R1+0x11e4], R8 ;  /* 0x0011e40801007387 */ /* 0x0003e60000100800 */
[----:B-1---5:R-:W-:Y:S05]  /*14250*/  CALL.REL.NOINC `($_ZN7cutlass13device_kernelIN5flash19enable_sm80_to_sm89INS1_16FlashAttnBwdSm80INS1_25CollectiveMainloopBwdSm80ILi2ELi2EN4cute5tupleIJNS5_1CILi128EEES8_NS7_ILi64EEEEEENS_10bfloat16_tEfNS_4arch4Sm80ELb1ELb0ELb1ELb0ELb0ELb0ELb0ELb0ELi2ELi4ELi4ELi4ELb0EEENS1_24CollectiveEpilogueBwdGQAISA_fSD_Li256ELb0ELb0EEENS1_25SingleTileBwdLPTSchedulerILb0ELi128ELb0EEEEEEEEEvNT_6ParamsE$_ZN4cute3eso3ESOILb0ELb0EJNS_6LayoutINS_5tupleIJNS3_IJNS_1CILi2EEES5_EEENS4_ILi8EEES6_EEENS3_IJNS3_IJNS4_ILi1EEEiEEENS4_ILi1024EEENS3_IJiiEEEEEEEEjEEC2ERKSE_RKj) ;  /* 0xffff196000007944 */ /* 0x022fea0003c3ffff */
[----:B------:R-:W2:Y:S04]  /*14260*/  LDL.64 R12, [R1+0x760] ;  /* 0x00076000010c7983 */ /* 0x000ea80000100a00 */
[----:B-1----:R1:W5:Y:S01]  /*14270*/  LDL.64 R4, [R1+0x758] ;  /* 0x0007580001047983 */ /* 0x0023620000100a00 */
[----:B------:R-:W-:Y:S02]  /*14280*/  MOV R9, R23 ;  /* 0x0000001700097202 */ /* 0x000fe40000000f00 */
[----:B------:R-:W-:Y:S01]  /*14290*/  MOV R8, 0x142c0 ;  /* 0x000142c000087802 */ /* 0x000fe20000000f00 */
[----:B--2---:R-:W-:-:S04]  /*142a0*/  IMAD.WIDE.U32 R2, R13, 0x2, R58 ;  /* 0x000000020d027825 */ /* 0x004fc800078e003a */
[----:B-1---5:R-:W-:Y:S05]  /*142b0*/  CALL.REL.NOINC `($_ZN7cutlass13device_kernelIN5flash19enable_sm80_to_sm89INS1_16FlashAttnBwdSm80INS1_25CollectiveMainloopBwdSm80ILi2ELi2EN4cute5tupleIJNS5_1CILi128EEES8_NS7_ILi64EEEEEENS_10bfloat16_tEfNS_4arch4Sm80ELb1ELb0ELb1ELb0ELb0ELb0ELb0ELb0ELi2ELi4ELi4ELi4ELb0EEENS1_24CollectiveEpilogueBwdGQAISA_fSD_Li256ELb0ELb0EEENS1_25SingleTileBwdLPTSchedulerILb0ELi128ELb0EEEEEEEEEvNT_6ParamsE$_ZN4cute8smem_ptrIPN7cutlass10bfloat16_tEECI1NS_12iter_adaptorIS3_S4_EEES3_) ;  /* 0xffff68d000007944 */ /* 0x022fea0003c3ffff */
[----:B-1----:R-:W2:Y:S01]  /*142c0*/  LDL.64 R2, [R1+0x758] ;  /* 0x0007580001027983 */ /* 0x002ea20000100a00 */
[----:B------:R-:W-:-:S03]  /*142d0*/  MOV R6, 0x14300 ;  /* 0x0001430000067802 */ /* 0x000fc60000000f00 */
[----:B--2---:R1:W-:Y:S04]  /*142e0*/  STL.64 [R1+0x770], R2 ;  /* 0x0007700201007387 */ /* 0x0043e80000100a00 */
[----:B-1----:R-:W-:Y:S05]  /*142f0*/  CALL.REL.NOINC `($_ZN7cutlass13device_kernelIN5flash19enable_sm80_to_sm89INS1_16FlashAttnBwdSm80INS1_25CollectiveMainloopBwdSm80ILi2ELi2EN4cute5tupleIJNS5_1CILi128EEES8_NS7_ILi64EEEEEENS_10bfloat16_tEfNS_4arch4Sm80ELb1ELb0ELb1ELb0ELb0ELb0ELb0ELb0ELi2ELi4ELi4ELi4ELb0EEENS1_24CollectiveEpilogueBwdGQAISA_fSD_Li256ELb0ELb0EEENS1_25SingleTileBwdLPTSchedulerILb0ELi128ELb0EEEEEEEEEvNT_6ParamsE$_ZN4cute3eso3ESOILb0ELb0EJNS_6LayoutINS_5tupleIJNS3_IJNS_1CILi2EEES5_EEENS4_ILi8EEES6_EEENS3_IJNS3_IJNS4_ILi1EEEiEEENS4_ILi1024EEENS3_IJiiEEEEEEEENS_10ViewEngineINS_8smem_ptrIPN7cutlass10bfloat16_tEEEEEEEC2ERKSE_RKSL_) ;  /* 0xffff184000007944 */ /* 0x002fea0003c3ffff */
[----:B-1----:R1:W5:Y:S04]  /*14300*/  LDL R5, [R1+0x75c] ;  /* 0x00075c0001057983 */ /* 0x0023680000100800 */
[----:B------:R1:W5:Y:S01]  /*14310*/  LDL R3, [R1+0x760] ;  /* 0x0007600001037983 */ /* 0x0003620000100800 */
[----:B------:R-:W-:-:S03]  /*14320*/  MOV R4, 0x14340 ;  /* 0x0001434000047802 */ /* 0x000fc60000000f00 */
[----:B-1---5:R-:W-:Y:S05]  /*14330*/  CALL.REL.NOINC `($_ZN7cutlass13device_kernelIN5flash19enable_sm80_to_sm89INS1_16FlashAttnBwdSm80INS1_25CollectiveMainloopBwdSm80ILi2ELi2EN4cute5tupleIJNS5_1CILi128EEES8_NS7_ILi64EEEEEENS_10bfloat16_tEfNS_4arch4Sm80ELb1ELb0ELb1ELb0ELb0ELb0ELb0ELb0ELi2ELi4ELi4ELi4ELb0EEENS1_24CollectiveEpilogueBwdGQAISA_fSD_Li256ELb0ELb0EEENS1_25SingleTileBwdLPTSchedulerILb0ELi128ELb0EEEEEEEEEvNT_6ParamsE$_ZZN4cute4takeILi1ELi3ENS_5tupleIJNS1_IJNS_1CILi1EEEiEEENS2_ILi1024EEENS1_IJiiEEEEEEEEDaRKT1_ENKUlDpRKT_E_clIJS5_S6_EEEDaSE_) ;  /* 0xffff7f7000007944 */ /* 0x022fea0003c3ffff */
[----:B------:R-:W-:Y:S02]  /*14340*/  MOV R4, 0x14360 ;  /* 0x0001436000047802 */ /* 0x000fe40000000f00 */
[----:B-1---5:R-:W-:Y:S05]  /*14350*/  CALL.REL.NOINC `($_ZN7cutlass13device_kernelIN5flash19enable_sm80_to_sm89INS1_16FlashAttnBwdSm80INS1_25CollectiveMainloopBwdSm80ILi2ELi2EN4cute5tupleIJNS5_1CILi128EEES8_NS7_ILi64EEEEEENS_10bfloat16_tEfNS_4arch4Sm80ELb1ELb0ELb1ELb0ELb0ELb0ELb0ELb0ELi2ELi4ELi4ELi4ELb0EEENS1_24CollectiveEpilogueBwdGQAISA_fSD_Li256ELb0ELb0EEENS1_25SingleTileBwdLPTSchedulerILb0ELi128ELb0EEEEEEEEEvNT_6ParamsE$_ZZN4cute16flatten_to_tupleINS_5tupleIJNS_1CILi1024EEENS1_IJiiEEEEEEEEDaRKT_ENKUlRKT_E_clIS4_EEDaSB_) ;  /* 0xffff7b5000007944 */ /* 0x022fea0003c3ffff */
[----:B------:R1:W-:Y:S01]  /*14360*/  STL.64 [R1+0x758], R2 ;  /* 0x0007580201007387 */ /* 0x0003e20000100a00 */
[----:B------:R-:W-:Y:S02]  /*14370*/  MOV R5, R23 ;  /* 0x0000001700057202 */ /* 0x000fe40000000f00 */
[----:B------:R-:W-:Y:S02]  /*14380*/  MOV R4, 0x143a0 ;  /* 0x000143a000047802 */ /* 0x000fe40000000f00 */
[----:B-1----:R-:W-:Y:S05]  /*14390*/  CALL.REL.NOINC `($_ZN7cutlass13device_kernelIN5flash19enable_sm80_to_sm89INS1_16FlashAttnBwdSm80INS1_25CollectiveMainloopBwdSm80ILi2ELi2EN4cute5tupleIJNS5_1CILi128EEES8_NS7_ILi64EEEEEENS_10bfloat16_tEfNS_4arch4Sm80ELb1ELb0ELb1ELb0ELb0ELb0ELb0ELb0ELi2ELi4ELi4ELi4ELb0EEENS1_24CollectiveEpilogueBwdGQAISA_fSD_Li256ELb0ELb0EEENS1_25SingleTileBwdLPTSchedulerILb0ELi128ELb0EEEEEEEEEvNT_6ParamsE$_ZZN4cute12filter_tupleINS_5tupleIJNS_1CILi1024EEENS1_IJiiEEEEEEZNS_16flatten_to_tupleIS5_EEDaRKT_EUlRKT_E_EEDaS9_OT0_ENKUlDpSC_E_clIJNS1_IJS3_EEES4_EEEDaSG_) ;  /* 0xffff6ff000007944 */ /* 0x002fea0003c3ffff */
        /* <DEDUP_REMOVED lines=22> */
[----:B--2--5:R-:W-:Y:S05]  /*14500*/  CALL.REL.NOINC `($_ZN7cutlass13device_kernelIN5flash19enable_sm80_to_sm89INS1_16FlashAttnBwdSm80INS1_25CollectiveMainloopBwdSm80ILi2ELi2EN4cute5tupleIJNS5_1CILi128EEES8_NS7_ILi64EEEEEENS_10bfloat16_tEfNS_4arch4Sm80ELb1ELb0ELb1ELb0ELb0ELb0ELb0ELb0ELi2ELi4ELi4ELi4ELb0EEENS1_24CollectiveEpilogueBwdGQAISA_fSD_Li256ELb0ELb0EEENS1_25SingleTileBwdLPTSchedulerILb0ELi128ELb0EEEEEEEEEvNT_6ParamsE$_ZN4cute3eso3ESOILb1ELb0EJNS_10UnderscoreES2_S2_iEEC2ERKS2_S5_S5_RKi) ;  /* 0xffff2a2000007944 */ /* 0x024fea0003c3ffff */
[----:B------:R-:W-:Y:S01]  /*14510*/  ULDC.64 UR4, c[0x0][0x118] ;  /* 0x0000460000047ab9 */ /* 0x000fe20000000a00 */
[----:B------:R2:W5:Y:S04]  /*14520*/  LDL R7, [R1+0x758] ;  /* 0x0007580001077983 */ /* 0x0005680000100800 */
[----:B------:R2:W5:Y:S04]  /*14530*/  LD.E R5, [R10.64] ;  /* 0x000000040a057980 */ /* 0x000568000c101900 */
[----:B-1----:R2:W5:Y:S01]  /*14540*/  LD.E R3, [R10.64+0x4] ;  /* 0x000004040a037980 */ /* 0x002562000c101900 */
[----:B------:R-:W-:-:S03]  /*14550*/  MOV R4, 0x14570 ;  /* 0x0001457000047802 */ /* 0x000fc60000000f00 */
[----:B--2--5:R-:W-:Y:S05]  /*14560*/  CALL.REL.NOINC `($_ZN7cutlass13device_kernelIN5flash19enable_sm80_to_sm89INS1_16FlashAttnBwdSm80INS1_25CollectiveMainloopBwdSm80ILi2ELi2EN4cute5tupleIJNS5_1CILi128EEES8_NS7_ILi64EEEEEENS_10bfloat16_tEfNS_4arch4Sm80ELb1ELb0ELb1ELb0ELb0ELb0ELb0ELb0ELi2ELi4ELi4ELi4ELb0EEENS1_24CollectiveEpilogueBwdGQAISA_fSD_Li256ELb0ELb0EEENS1_25SingleTileBwdLPTSchedulerILb0ELi128ELb0EEEEEEEEEvNT_6ParamsE$_ZZN4cute5sliceINS_5tupleIJNS_10UnderscoreES2_S2_iEEENS1_IJNS1_IJNS_1CILi1EEENS4_ILi0EEEEEENS4_ILi4096EEENS1_IJiiEEENS1_IJS6_NS4_ILi8192EEEEEEEEEEEDaRKT_RKT0_ENKUlRKT_RKT0_E_clIS2_S9_EEDaSL_SO_) ;  /* 0xffff7f0000007944 */ /* 0x024fea0003c3ffff */
[----:B-----5:R2:W-:Y:S01]  /*14570*/  STL.64 [R1+0x758], R2 ;  /* 0x0007580201007387 */ /* 0x0205e20000100a00 */
[----:B------:R-:W-:-:S02]  /*14580*/  MOV R5, R23 ;  /* 0x0000001700057202 */ /* 0x000fc40000000f00 */
[----:B------:R-:W-:Y:S02]  /*14590*/  MOV R4, 0x145b0 ;  /* 0x000145b000047802 */ /* 0x000fe40000000f00 */
[----:B-12---:R-:W-:Y:S05]  /*145a0*/  CALL.REL.NOINC `($_ZN7cutlass13device_kernelIN5flash19enable_sm80_to_sm89INS1_16FlashAttnBwdSm80INS1_25CollectiveMainloopBwdSm80ILi2ELi2EN4cute5tupleIJNS5_1CILi128EEES8_NS7_ILi64EEEEEENS_10bfloat16_tEfNS_4arch4Sm80ELb1ELb0ELb1ELb0ELb0ELb0ELb0ELb0ELi2ELi4ELi4ELi4ELb0EEENS1_24CollectiveEpilogueBwdGQAISA_fSD_Li256ELb0ELb0EEENS1_25SingleTileBwdLPTSchedulerILb0ELi128ELb0EEEEEEEEEvNT_6ParamsE$_ZZN4cute12filter_tupleINS_5tupleIJNS_10UnderscoreES2_S2_iEEENS1_IJNS1_IJNS_1CILi1EEENS4_ILi0EEEEEENS4_ILi4096EEENS1_IJiiEEENS1_IJS6_NS4_ILi8192EEEEEEEEEZNS_5sliceIS3_SC_EEDaRKT_RKT0_EUlRKT_RKT0_E_EEDaSG_SJ_OT1_ENKUlDpSM_E_clIJNS1_IJS7_EEENS1_IJS8_EEENS1_IJS9_EEENS1_IJEEEEEEDaST_) ;  /* 0xffff6af000007944 */ /* 0x006fea0003c3ffff */
[----:B-----5:R-:W-:Y:S02]  /*145b0*/  MOV R8, R3 ;  /* 0x0000000300087202 */ /* 0x020fe40000000f00 */
[----:B------:R-:W-:Y:S02]  /*145c0*/  MOV R4, 0x145e0 ;  /* 0x000145e000047802 */ /* 0x000fe40000000f00 */
[----:B-1----:R-:W-:Y:S05]  /*145d0*/  CALL.REL.NOINC `($_ZN7cutlass13device_kernelIN5flash19enable_sm80_to_sm89INS1_16FlashAttnBwdSm80INS1_25CollectiveMainloopBwdSm80ILi2ELi2EN4cute5tupleIJNS5_1CILi128EEES8_NS7_ILi64EEEEEENS_10bfloat16_tEfNS_4arch4Sm80ELb1ELb0ELb1ELb0ELb0ELb0ELb0ELb0ELi2ELi4ELi4ELi4ELb0EEENS1_24CollectiveEpilogueBwdGQAISA_fSD_Li256ELb0ELb0EEENS1_25SingleTileBwdLPTSchedulerILb0ELi128ELb0EEEEEEEEEvNT_6ParamsE$_ZN4cute5tupleIJNS0_IJNS0_IJNS_1CILi8EEENS1_ILi1EEEEEENS1_ILi2EEENS0_IJS5_S5_EEEEEENS0_IJNS0_IJS3_NS1_ILi0EEEEEENS1_ILi4096EEENS0_IJiiEEEEEEEEC2ERKS7_RKSC_) ;  /* 0xffff5e2000007944 */ /* 0x002fea0003c3ffff */
[----:B-1----:R1:W5:Y:S01]  /*145e0*/  LDL.64 R2, [R1+0x758] ;  /* 0x0007580001027983 */ /* 0x0023620000100a00 */
[----:B------:R-:W-:Y:S02]  /*145f0*/  SHF.L.U32 R4, R7, 0xd, RZ ;  /* 0x0000000d07047819 */ /* 0x000fe400000006ff */
[----:B------:R-:W-:-:S03]  /*14600*/  MOV R6, 0x14630 ;  /* 0x0001463000067802 */ /* 0x000fc60000000f00 */
[----:B------:R1:W-:Y:S04]  /*14610*/  STL [R1+0x770], R4 ;  /* 0x0007700401007387 */ /* 0x0003e80000100800 */
[----:B-1---5:R-:W-:Y:S05]  /*14620*/  CALL.REL.NOINC `($_ZN7cutlass13device_kernelIN5flash19enable_sm80_to_sm89INS1_16FlashAttnBwdSm80INS1_25CollectiveMainloopBwdSm80ILi2ELi2EN4cute5tupleIJNS5_1CILi128EEES8_NS7_ILi64EEEEEENS_10bfloat16_tEfNS_4arch4Sm80ELb1ELb0ELb1ELb0ELb0ELb0ELb0ELb0ELi2ELi4ELi4ELi4ELb0EEENS1_24CollectiveEpilogueBwdGQAISA_fSD_Li256ELb0ELb0EEENS1_25SingleTileBwdLPTSchedulerILb0ELi128ELb0EEEEEEEEEvNT_6ParamsE$_ZN4cute3eso3ESOILb0ELb0EJNS_6LayoutINS_5tupleIJNS3_IJNS_1CILi8EEENS4_ILi1EEEEEENS4_ILi2EEENS3_IJS8_S8_EEEEEENS3_IJNS3_IJS6_NS4_ILi0EEEEEENS4_ILi4096EEENS3_IJiiEEEEEEEEiEEC2ERKSG_RKi) ;  /* 0xffff1b8000007944 */ /* 0x022fea0003c3ffff */
[----:B------:R-:W-:Y:S01]  /*14630*/  ULDC.64 UR4, c[0x0][0x118] ;  /* 0x0000460000047ab9 */ /* 0x000fe20000000a00 */
[----:B-1----:R-:W2:Y:S04]  /*14640*/  LDL R2, [R1+0x760] ;  /* 0x0007600001027983 */ /* 0x002ea80000100800 */
[----:B------:R-:W2:Y:S04]  /*14650*/  LD.E.64 R10, [R10.64+0x8] ;  /* 0x000008040a0a7980 */ /* 0x000ea8000c101b00 */
[----:B------:R1:W5:Y:S01]  /*14660*/  LDL.64 R4, [R1+0x758] ;  /* 0x0007580001047983 */ /* 0x0003620000100a00 */
[----:B------:R-:W-:-:S02]  /*14670*/  MOV R9, R23 ;  /* 0x0000001700097202 */ /* 0x000fc40000000f00 */
[----:B------:R-:W-:Y:S01]  /*14680*/  MOV R8, 0x146b0 ;  /* 0x000146b000087802 */ /* 0x000fe20000000f00 */
[----:B--2---:R-:W-:-:S04]  /*14690*/  IMAD.WIDE R2, R2, 0x2, R10 ;  /* 0x0000000202027825 */ /* 0x004fc800078e020a */
[----:B-1---5:R-:W-:Y:S05]  /*146a0*/  CALL.REL.NOINC `($_ZN7cutlass13device_kernelIN5flash19enable_sm80_to_sm89INS1_16FlashAttnBwdSm80INS1_25CollectiveMainloopBwdSm80ILi2ELi2EN4cute5tupleIJNS5_1CILi128EEES8_NS7_ILi64EEEEEENS_10bfloat16_tEfNS_4arch4Sm80ELb1ELb0ELb1ELb0ELb0ELb0ELb0ELb0ELi2ELi4ELi4ELi4ELb0EEENS1_24CollectiveEpilogueBwdGQAISA_fSD_Li256ELb0ELb0EEENS1_25SingleTileBwdLPTSchedulerILb0ELi128ELb0EEEEEEEEEvNT_6ParamsE$_ZN4cute8smem_ptrIPN7cutlass10bfloat16_tEECI1NS_12iter_adaptorIS3_S4_EEES3_) ;  /* 0xffff64e000007944 */ /* 0x022fea0003c3ffff */
[----:B-1----:R-:W2:Y:S01]  /*146b0*/  LDL.64 R2, [R1+0x758] ;  /* 0x0007580001027983 */ /* 0x002ea20000100a00 */
[----:B------:R-:W-:-:S03]  /*146c0*/  MOV R6, 0x146f0 ;  /* 0x000146f000067802 */ /* 0x000fc60000000f00 */
[----:B--2---:R1:W-:Y:S04]  /*146d0*/  STL.64 [R1+0x770], R2 ;  /* 0x0007700201007387 */ /* 0x0043e80000100a00 */
[----:B-1----:R-:W-:Y:S05]  /*146e0*/  CALL.REL.NOINC `($_ZN7cutlass13device_kernelIN5flash19enable_sm80_to_sm89INS1_16FlashAttnBwdSm80INS1_25CollectiveMainloopBwdSm80ILi2ELi2EN4cute5tupleIJNS5_1CILi128EEES8_NS7_ILi64EEEEEENS_10bfloat16_tEfNS_4arch4Sm80ELb1ELb0ELb1ELb0ELb0ELb0ELb0ELb0ELi2ELi4ELi4ELi4ELb0EEENS1_24CollectiveEpilogueBwdGQAISA_fSD_Li256ELb0ELb0EEENS1_25SingleTileBwdLPTSchedulerILb0ELi128ELb0EEEEEEEEEvNT_6ParamsE$_ZN4cute3eso3ESOILb0ELb0EJNS_6LayoutINS_5tupleIJNS3_IJNS_1CILi8EEENS4_ILi1EEEEEENS4_ILi2EEENS3_IJS8_S8_EEEEEENS3_IJNS3_IJS6_NS4_ILi0EEEEEENS4_ILi4096EEENS3_IJiiEEEEEEEENS_10ViewEngineINS_8smem_ptrIPN7cutlass10bfloat16_tEEEEEEEC2ERKSG_RKSN_) ;  /* 0xffff1a5000007944 */ /* 0x002fea0003c3ffff */
[----:B------:R2:W5:Y:S04]  /*146f0*/  LDL.64 R54, [R1+0x760] ;  /* 0x0007600001367983 */ /* 0x0005680000100a00 */
[----:B------:R2:W5:Y:S04]  /*14700*/  LDL.64 R52, [R24+0x30] ;  /* 0x0000300018347983 */ /* 0x0005680000100a00 */
[----:B------:R2:W5:Y:S01]  /*14710*/  LDL.64 R44, [R1+0x758] ;  /* 0x00075800012c7983 */ /* 0x0005620000100a00 */
[----:B------:R-:W-:Y:S01]  /*14720*/  IMAD.MOV.U32 R6, RZ, RZ, R16 ;  /* 0x000000ffff067224 */ /* 0x000fe200078e0010 */
[----:B-1----:R-:W-:-:S02]  /*14730*/  MOV R3, R17 ;  /* 0x0000001100037202 */ /* 0x002fc40000000f00 */
[----:B------:R-:W-:Y:S02]  /*14740*/  MOV R4, 0x14760 ;  /* 0x0001476000047802 */ /* 0x000fe40000000f00 */
[----:B--2--5:R-:W-:Y:S05]  /*14750*/  CALL.REL.NOINC `($_ZN7cutlass13device_kernelIN5flash19enable_sm80_to_sm89INS1_16FlashAttnBwdSm80INS1_25CollectiveMainloopBwdSm80ILi2ELi2EN4cute5tupleIJNS5_1CILi128EEES8_NS7_ILi64EEEEEENS_10bfloat16_tEfNS_4arch4Sm80ELb1ELb0ELb1ELb0ELb0ELb0ELb0ELb0ELi2ELi4ELi4ELi4ELb0EEENS1_24CollectiveEpilogueBwdGQAISA_fSD_Li256ELb0ELb0EEENS1_25SingleTileBwdLPTSchedulerILb0ELi128ELb0EEEEEEEEEvNT_6ParamsE$_ZN4cute3eso3ESOILb1ELb0EJNS_6LayoutINS_5tupleIJNS3_IJNS_1CILi8EEENS4_ILi1EEEEEENS4_ILi2EEENS4_ILi4EEEEEENS3_IJNS3_IJS6_NS4_ILi0EEEEEES5_NS4_ILi16EEEEEEEENS_10ViewEngineIPN7cutlass10bfloat16_tEEEEEC2ERKSF_RKSK_) ;  /* 0xffff560000007944 */ /* 0x024fea0003c3ffff */
[----:B------:R2:W5:Y:S01]  /*14760*/  LDL.64 R50, [R1+0x758] ;  /* 0x0007580001327983 */ /* 0x0005620000100a00 */
[----:B-1----:R-:W-:Y:S01]  /*14770*/  IMAD.MOV.U32 R6, RZ, RZ, R14 ;  /* 0x000000ffff067224 */ /* 0x002fe200078e000e */
[----:B------:R-:W-:Y:S02]  /*14780*/  MOV R3, R15 ;  /* 0x0000000f00037202 */ /* 0x000fe40000000f00 */
[----:B------:R-:W-:Y:S02]  /*14790*/  MOV R4, 0x147b0 ;  /* 0x000147b000047802 */ /* 0x000fe40000000f00 */
[----:B--2--5:R-:W-:Y:S05]  /*147a0*/  CALL.REL.NOINC `($_ZN7cutlass13device_kernelIN5flash19enable_sm80_to_sm89INS1_16FlashAttnBwdSm80INS1_25CollectiveMainloopBwdSm80ILi2ELi2EN4cute5tupleIJNS5_1CILi128EEES8_NS7_ILi64EEEEEENS_10bfloat16_tEfNS_4arch4Sm80ELb1ELb0ELb1ELb0ELb0ELb0ELb0ELb0ELi2ELi4ELi4ELi4ELb0EEENS1_24CollectiveEpilogueBwdGQAISA_fSD_Li256ELb0ELb0EEENS1_25SingleTileBwdLPTSchedulerILb0ELi128ELb0EEEEEEEEEvNT_6ParamsE$_ZN4cute3eso3ESOILb1ELb0EJNS_6LayoutINS_5tupleIJNS3_IJNS_1CILi8EEENS4_ILi1EEEEEENS4_ILi4EEES8_EEENS3_IJNS3_IJS6_NS4_ILi0EEEEEES5_NS4_ILi32EEEEEEEENS_10ViewEngineIPN7cutlass10bfloat16_tEEEEEC2ERKSE_RKSJ_) ;  /* 0xffff57f000007944 */ /* 0x024fea0003c3ffff */
[----:B------:R2:W5:Y:S01]  /*147b0*/  LDL.64 R48, [R1+0x758] ;  /* 0x0007580001307983 */ /* 0x0005620000100a00 */
[----:B------:R-:W-:Y:S01]  /*147c0*/  IMAD.MOV.U32 R9, RZ, RZ, R23 ;  /* 0x000000ffff097224 */ /* 0x000fe200078e0017 */
[----:B-1----:R-:W-:Y:S01]  /*147d0*/  MOV R2, R54 ;  /* 0x0000003600027202 */ /* 0x002fe20000000f00 */
[----:B------:R-:W-:Y:S01]  /*147e0*/  IMAD.MOV.U32 R3, RZ, RZ, R55 ;  /* 0x000000ffff037224 */ /* 0x000fe200078e0037 */
[----:B------:R-:W-:Y:S02]  /*147f0*/  MOV R8, 0x14810 ;  /* 0x0001481000087802 */ /* 0x000fe40000000f00 */
[----:B--2--5:R-:W-:Y:S05]  /*14800*/  CALL.REL.NOINC `($_ZN7cutlass13device_kernelIN5flash19enable_sm80_to_sm89INS1_16FlashAttnBwdSm80INS1_25CollectiveMainloopBwdSm80ILi2ELi2EN4cute5tupleIJNS5_1CILi128EEES8_NS7_ILi64EEEEEENS_10bfloat16_tEfNS_4arch4Sm80ELb1ELb0ELb1ELb0ELb0ELb0ELb0ELb0ELi2ELi4ELi4ELi4ELb0EEENS1_24CollectiveEpilogueBwdGQAISA_fSD_Li256ELb0ELb0EEENS1_25SingleTileBwdLPTSchedulerILb0ELi128ELb0EEEEEEEEEvNT_6ParamsE$_ZN4cute8smem_ptrIPN7cutlass10bfloat16_tEECI1NS_12iter_adaptorIS3_S4_EEES3_) ;  /* 0xffff638000007944 */ /* 0x024fea0003c3ffff */
[----:B-1----:R1:W5:Y:S01]  /*14810*/  LDL.64 R2, [R1+0x758] ;  /* 0x0007580001027983 */ /* 0x0023620000100a00 */
[----:B------:R-:W-:Y:S02]  /*14820*/  MOV R66, R23 ;  /* 0x0000001700427202 */ /* 0x000fe40000000f00 */
[----:B------:R-:W-:-:S02]  /*14830*/  MOV R6, 0x14850 ;  /* 0x0001485000067802 */ /* 0x000fc40000000f00 */
[----:B-1---5:R-:W-:Y:S05]  /*14840*/  CALL.REL.NOINC `($_ZN7cutlass13device_kernelIN5flash19enable_sm80_to_sm89INS1_16FlashAttnBwdSm80INS1_25CollectiveMainloopBwdSm80ILi2ELi2EN4cute5tupleIJNS5_1CILi128EEES8_NS7_ILi64EEEEEENS_10bfloat16_tEfNS_4arch4Sm80ELb1ELb0ELb1ELb0ELb0ELb0ELb0ELb0ELi2ELi4ELi4ELi4ELb0EEENS1_24CollectiveEpilogueBwdGQAISA_fSD_Li256ELb0ELb0EEENS1_25SingleTileBwdLPTSchedulerILb0ELi128ELb0EEEEEEEEEvNT_6ParamsE$_ZN4cute3eso3ESOILb1ELb0EJNS_6LayoutINS_5tupleIJNS3_IJNS_1CILi8EEENS4_ILi1EEEEEENS4_ILi2EEEEEENS3_IJNS3_IJS6_NS4_ILi0EEEEEENS4_ILi4096EEEEEEEENS_10ViewEngineINS_8smem_ptrIPN7cutlass10bfloat16_tEEEEEEEC2ERKSE_RKSL_) ;  /* 0xffff528000007944 */ /* 0x022fea0003c3ffff */
[----:B-1----:R1:W5:Y:S01]  /*14850*/  LDL.64 R4, [R1+0x758] ;  /* 0x0007580001047983 */ /* 0x0023620000100a00 */
[----:B------:R-:W-:Y:S01]  /*14860*/  IMAD.MOV.U32 R66, RZ, RZ, R23 ;  /* 0x000000ffff427224 */ /* 0x000fe200078e0017 */
[----:B------:R-:W-:Y:S01]  /*14870*/  MOV R6, R50 ;  /* 0x0000003200067202 */ /* 0x000fe20000000f00 */
[----:B------:R-:W-:Y:S01]  /*14880*/  IMAD.MOV.U32 R9, RZ, RZ, R51 ;  /* 0x000000ffff097224 */ /* 0x000fe200078e0033 */
[----:B------:R-:W-:-:S02]  /*14890*/  MOV R8, 0x148b0 ;  /* 0x000148b000087802 */ /* 0x000fc40000000f00 */
[----:B-1---5:R-:W-:Y:S05]  /*148a0*/  CALL.REL.NOINC `($_ZN7cutlass13device_kernelIN5flash19enable_sm80_to_sm89INS1_16FlashAttnBwdSm80INS1_25CollectiveMainloopBwdSm80ILi2ELi2EN4cute5tupleIJNS5_1CILi128EEES8_NS7_ILi64EEEEEENS_10bfloat16_tEfNS_4arch4Sm80ELb1ELb0ELb1ELb0ELb0ELb0ELb0ELb0ELi2ELi4ELi4ELi4ELb0EEENS1_24CollectiveEpilogueBwdGQAISA_fSD_Li256ELb0ELb0EEENS1_25SingleTileBwdLPTSchedulerILb0ELi128ELb0EEEEEEEEEvNT_6ParamsE$_ZN4cute3eso3ESOILb1ELb0EJNS_6LayoutINS_5tupleIJNS3_IJNS_1CILi8EEENS4_ILi1EEEEEENS4_ILi2EEEEEENS3_IJNS3_IJS6_NS4_ILi0EEEEEES5_EEEEENS_10ViewEngineIPN7cutlass10bfloat16_tEEEEEC2ERKSD_RKSI_) ;  /* 0xffff53b000007944 */ /* 0x022fea0003c3ffff */
[----:B------:R2:W5:Y:S01]  /*148b0*/  LDL.64 R2, [R1+0x758] ;  /* 0x0007580001027983 */ /* 0x0005620000100a00 */
[----:B-1----:R-:W-:Y:S01]  /*148c0*/  IMAD.MOV.U32 R7, RZ, RZ, R5 ;  /* 0x000000ffff077224 */ /* 0x002fe200078e0005 */
[----:B------:R-:W-:-:S02]  /*148d0*/  MOV R66, R23 ;  /* 0x0000001700427202 */ /* 0x000fc40000000f00 */
[----:B------:R-:W-:Y:S02]  /*148e0*/  MOV R6, 0x14900 ;  /* 0x0001490000067802 */ /* 0x000fe40000000f00 */
[----:B--2--5:R-:W-:Y:S05]  /*148f0*/  CALL.REL.NOINC `($_ZN7cutlass13device_kernelIN5flash19enable_sm80_to_sm89INS1_16FlashAttnBwdSm80INS1_25CollectiveMainloopBwdSm80ILi2ELi2EN4cute5tupleIJNS5_1CILi128EEES8_NS7_ILi64EEEEEENS_10bfloat16_tEfNS_4arch4Sm80ELb1ELb0ELb1ELb0ELb0ELb0ELb0ELb0ELi2ELi4ELi4ELi4ELb0EEENS1_24CollectiveEpilogueBwdGQAISA_fSD_Li256ELb0ELb0EEENS1_25SingleTileBwdLPTSchedulerILb0ELi128ELb0EEEEEEEEEvNT_6ParamsE$_ZN4cute3eso3ESOILb1ELb0EJNS_6LayoutINS_5tupleIJNS3_IJNS_1CILi8EEENS4_ILi1EEEEEENS3_IJNS4_ILi2EEEEEEEEENS3_IJNS3_IJS6_NS4_ILi0EEEEEENS3_IJNS4_ILi4096EEEEEEEEEEENS_10ViewEngineINS_8smem_ptrIPN7cutlass10bfloat16_tEEEEEEEC2ERKSG_RKSN_) ;  /* 0xffff4fa000007944 */ /* 0x024fea0003c3ffff */
[----:B------:R2:W5:Y:S01]  /*14900*/  LDL.64 R6, [R1+0x758] ;  /* 0x0007580001067983 */ /* 0x0005620000100a00 */
[----:B-1----:R-:W-:Y:S01]  /*14910*/  IMAD.MOV.U32 R5, RZ, RZ, R3 ;  /* 0x000000ffff057224 */ /* 0x002fe200078e0003 */
[----:B------:R-:W-:Y:S02]  /*14920*/  MOV R66, R23 ;  /* 0x0000001700427202 */ /* 0x000fe40000000f00 */
[----:B------:R-:W-:Y:S02]  /*14930*/  MOV R4, 0x14950 ;  /* 0x0001495000047802 */ /* 0x000fe40000000f00 */
[----:B--2--5:R-:W-:Y:S05]  /*14940*/  CALL.REL.NOINC `($_ZN7cutlass13device_kernelIN5flash19enable_sm80_to_sm89INS1_16FlashAttnBwdSm80INS1_25CollectiveMainloopBwdSm80ILi2ELi2EN4cute5tupleIJNS5_1CILi128EEES8_NS7_ILi64EEEEEENS_10bfloat16_tEfNS_4arch4Sm80ELb1ELb0ELb1ELb0ELb0ELb0ELb0ELb0ELi2ELi4ELi4ELi4ELb0EEENS1_24CollectiveEpilogueBwdGQAISA_fSD_Li256ELb0ELb0EEENS1_25SingleTileBwdLPTSchedulerILb0ELi128ELb0EEEEEEEEEvNT_6ParamsE$_ZN4cute3eso3ESOILb1ELb0EJNS_6LayoutINS_5tupleIJNS3_IJNS_1CILi8EEENS4_ILi1EEEEEENS3_IJNS4_ILi2EEEEEEEEENS3_IJNS3_IJS6_NS4_ILi0EEEEEENS3_IJS5_EEEEEEEENS_10ViewEngineIPN7cutlass10bfloat16_tEEEEEC2ERKSF_RKSK_) ;  /* 0xffff506000007944 */ /* 0x024fea0003c3ffff */
[----:B-1----:R1:W5:Y:S01]  /*14950*/  LDL.64 R2, [R1+0x758] ;  /* 0x0007580001027983 */ /* 0x0023620000100a00 */
[----:B------:R-:W-:Y:S02]  /*14960*/  MOV R66, R23 ;  /* 0x0000001700427202 */ /* 0x000fe40000000f00 */
[----:B------:R-:W-:Y:S02]  /*14970*/  MOV R8, 0x14990 ;  /* 0x0001499000087802 */ /* 0x000fe40000000f00 */
[----:B-1---5:R-:W-:Y:S05]  /*14980*/  CALL.REL.NOINC `($_ZN7cutlass13device_kernelIN5flash19enable_sm80_to_sm89INS1_16FlashAttnBwdSm80INS1_25CollectiveMainloopBwdSm80ILi2ELi2EN4cute5tupleIJNS5_1CILi128EEES8_NS7_ILi64EEEEEENS_10bfloat16_tEfNS_4arch4Sm80ELb1ELb0ELb1ELb0ELb0ELb0ELb0ELb0ELi2ELi4ELi4ELi4ELb0EEENS1_24CollectiveEpilogueBwdGQAISA_fSD_Li256ELb0ELb0EEENS1_25SingleTileBwdLPTSchedulerILb0ELi128ELb0EEEEEEEEEvNT_6ParamsE$_ZN4cute3eso3ESOILb1ELb0EJNS_6LayoutINS_5tupleIJNS3_IJNS3_IJNS_1CILi8EEENS4_ILi1EEEEEES6_EEENS3_IJNS3_IJS6_S6_EEENS4_ILi2EEEEEEEEENS3_IJNS3_IJNS3_IJS6_NS4_ILi0EEEEEESD_EEENS3_IJNS3_IJSD_SD_EEES5_EEEEEEEENS_10ViewEngineIPN7cutlass10bfloat16_tEEEEEC2ERKSJ_RKSO_) ;  /* 0xffff41e000007944 */ /* 0x022fea0003c3ffff */
[----:B-1----:R1:W5:Y:S01]  /*14990*/  LDL.64 R4, [R1+0x758] ;  /* 0x0007580001047983 */ /* 0x0023620000100a00 */
[----:B------:R-:W-:Y:S02]  /*149a0*/  MOV R66, R23 ;  /* 0x0000001700427202 */ /* 0x000fe40000000f00 */
[----:B------:R-:W-:-:S02]  /*149b0*/  MOV R8, 0x149d0 ;  /* 0x000149d000087802 */ /* 0x000fc40000000f00 */
[----:B-1---5:R-:W-:Y:S05]  /*149c0*/  CALL.REL.NOINC `($_ZN7cutlass13device_kernelIN5flash19enable_sm80_to_sm89INS1_16FlashAttnBwdSm80INS1_25CollectiveMainloopBwdSm80ILi2ELi2EN4cute5tupleIJNS5_1CILi128EEES8_NS7_ILi64EEEEEENS_10bfloat16_tEfNS_4arch4Sm80ELb1ELb0ELb1ELb0ELb0ELb0ELb0ELb0ELi2ELi4ELi4ELi4ELb0EEENS1_24CollectiveEpilogueBwdGQAISA_fSD_Li256ELb0ELb0EEENS1_25SingleTileBwdLPTSchedulerILb0ELi128ELb0EEEEEEEEEvNT_6ParamsE$_ZN4cute3eso3ESOILb1ELb0EJNS_6LayoutINS_5tupleIJNS3_IJNS3_IJNS_1CILi8EEENS4_ILi1EEEEEES6_EEENS3_IJNS3_IJS6_S6_EEENS4_ILi2EEEEEEEEENS3_IJNS3_IJNS3_IJS6_NS4_ILi0EEEEEESD_EEENS3_IJNS3_IJSD_SD_EEENS4_ILi4096EEEEEEEEEEENS_10ViewEngineINS_8smem_ptrIPN7cutlass10bfloat16_tEEEEEEEC2ERKSK_RKSR_) ;  /* 0xffff40c000007944 */ /* 0x022fea0003c3ffff */
[----:B-1----:R1:W5:Y:S01]  /*149d0*/  LDL.64 R2, [R1+0x758] ;  /* 0x0007580001027983 */ /* 0x0023620000100a00 */
[----:B------:R-:W-:Y:S01]  /*149e0*/  IMAD.MOV.U32 R6, RZ, RZ, R4 ;  /* 0x000000ffff067224 */ /* 0x000fe200078e0004 */
[----:B------:R-:W-:Y:S01]  /*149f0*/  MOV R9, R5 ;  /* 0x0000000500097202 */ /* 0x000fe20000000f00 */
[----:B------:R-:W-:Y:S01]  /*14a00*/  IMAD.MOV.U32 R66, RZ, RZ, R23 ;  /* 0x000000ffff427224 */ /* 0x000fe200078e0017 */
[----:B------:R-:W-:-:S02]  /*14a10*/  MOV R8, 0x14a30 ;  /* 0x00014a3000087802 */ /* 0x000fc40000000f00 */
[----:B-1---5:R-:W-:Y:S05]  /*14a20*/  CALL.REL.NOINC `($_ZN7cutlass13device_kernelIN5flash19enable_sm80_to_sm89INS1_16FlashAttnBwdSm80INS1_25CollectiveMainloopBwdSm80ILi2ELi2EN4cute5tupleIJNS5_1CILi128EEES8_NS7_ILi64EEEEEENS_10bfloat16_tEfNS_4arch4Sm80ELb1ELb0ELb1ELb0ELb0ELb0ELb0ELb0ELi2ELi4ELi4ELi4ELb0EEENS1_24CollectiveEpilogueBwdGQAISA_fSD_Li256ELb0ELb0EEENS1_25SingleTileBwdLPTSchedulerILb0ELi128ELb0EEEEEEEEEvNT_6ParamsE$_ZN4cute3eso3ESOILb1ELb0EJNS_6LayoutINS_5tupleIJNS3_IJNS_1CILi8EEENS4_ILi1EEEEEENS4_ILi2EEEEEENS3_IJNS3_IJS6_NS4_ILi0EEEEEES5_EEEEENS_10ViewEngineIPN7cutlass10bfloat16_tEEEEEC2ERKSD_RKSI_) ;  /* 0xffff523000007944 */ /* 0x022fea0003c3ffff */
[----:B------:R2:W5:Y:S01]  /*14a30*/  LDL.64 R58, [R1+0x758] ;  /* 0x00075800013a7983 */ /* 0x0005620000100a00 */
[----:B------:R-:W-:-:S02]  /*14a40*/  MOV R9, R23 ;  /* 0x0000001700097202 */ /* 0x000fc40000000f00 */
[----:B------:R-:W-:Y:S02]  /*14a50*/  MOV R8, 0x14a70 ;  /* 0x00014a7000087802 */ /* 0x000fe40000000f00 */
[----:B-12--5:R-:W-:Y:S05]  /*14a60*/  CALL.REL.NOINC `($_ZN7cutlass13device_kernelIN5flash19enable_sm80_to_sm89INS1_16FlashAttnBwdSm80INS1_25CollectiveMainloopBwdSm80ILi2ELi2EN4cute5tupleIJNS5_1CILi128EEES8_NS7_ILi64EEEEEENS_10bfloat16_tEfNS_4arch4Sm80ELb1ELb0ELb1ELb0ELb0ELb0ELb0ELb0ELi2ELi4ELi4ELi4ELb0EEENS1_24CollectiveEpilogueBwdGQAISA_fSD_Li256ELb0ELb0EEENS1_25SingleTileBwdLPTSchedulerILb0ELi128ELb0EEEEEEEEEvNT_6ParamsE$_ZN4cute8smem_ptrIPN7cutlass10bfloat16_tEECI1NS_12iter_adaptorIS3_S4_EEES3_) ;  /* 0xffff612000007944 */ /* 0x026fea0003c3ffff */
[----:B-1----:R1:W5:Y:S01]  /*14a70*/  LDL.64 R2, [R1+0x758] ;  /* 0x0007580001027983 */ /* 0x0023620000100a00 */
[----:B------:R-:W-:Y:S02]  /*14a80*/  MOV R66, R23 ;  /* 0x0000001700427202 */ /* 0x000fe40000000f00 */
[----:B------:R-:W-:Y:S02]  /*14a90*/  MOV R6, 0x14ab0 ;  /* 0x00014ab000067802 */ /* 0x000fe40000000f00 */
[----:B-1---5:R-:W-:Y:S05]  /*14aa0*/  CALL.REL.NOINC `($_ZN7cutlass13device_kernelIN5flash19enable_sm80_to_sm89INS1_16FlashAttnBwdSm80INS1_25CollectiveMainloopBwdSm80ILi2ELi2EN4cute5tupleIJNS5_1CILi128EEES8_NS7_ILi64EEEEEENS_10bfloat16_tEfNS_4arch4Sm80ELb1ELb0ELb1ELb0ELb0ELb0ELb0ELb0ELi2ELi4ELi4ELi4ELb0EEENS1_24CollectiveEpilogueBwdGQAISA_fSD_Li256ELb0ELb0EEENS1_25SingleTileBwdLPTSchedulerILb0ELi128ELb0EEEEEEEEEvNT_6ParamsE$_ZN4cute3eso3ESOILb1ELb0EJNS_6LayoutINS_5tupleIJNS3_IJNS_1CILi8EEENS4_ILi1EEEEEENS4_ILi2EEEEEENS3_IJNS3_IJS6_NS4_ILi0EEEEEENS4_ILi4096EEEEEEEENS_10ViewEngineINS_8smem_ptrIPN7cutlass10bfloat16_tEEEEEEEC2ERKSE_RKSL_) ;  /* 0xffff502000007944 */ /* 0x022fea0003c3ffff */
[----:B------:R2:W5:Y:S01]  /*14ab0*/  LDL.64 R60, [R1+0x758] ;  /* 0x00075800013c7983 */ /* 0x0005620000100a00 */
[----:B-1----:R-:W-:Y:S01]  /*14ac0*/  IMAD.MOV.U32 R2, RZ, RZ, R23 ;  /* 0x000000ffff027224 */ /* 0x002fe200078e0017 */
[----:B------:R-:W-:Y:S02]  /*14ad0*/  MOV R3, RZ ;  /* 0x000000ff00037202 */ /* 0x000fe40000000f00 */
[----:B------:R-:W-:Y:S02]  /*14ae0*/  MOV R10, 0x14b00 ;  /* 0x00014b00000a7802 */ /* 0x000fe40000000f00 */
[----:B--2--5:R-:W-:Y:S05]  /*14af0*/  CALL.REL.NOINC `($_ZN7cutlass13device_kernelIN5flash19enable_sm80_to_sm89INS1_16FlashAttnBwdSm80INS1_25CollectiveMainloopBwdSm80ILi2ELi2EN4cute5tupleIJNS5_1CILi128EEES8_NS7_ILi64EEEEEENS_10bfloat16_tEfNS_4arch4Sm80ELb1ELb0ELb1ELb0ELb0ELb0ELb0ELb0ELi2ELi4ELi4ELi4ELb0EEENS1_24CollectiveEpilogueBwdGQAISA_fSD_Li256ELb0ELb0EEENS1_25SingleTileBwdLPTSchedulerILb0ELi128ELb0EEEEEEEEEvNT_6ParamsE$_ZN4cute3eso3ESOILb1ELb0EJNS_10UnderscoreEiEEC2ERKS2_RKi) ;  /* 0xffff24b000007944 */ /* 0x024fea0003c3ffff */
[----:B-1----:R-:W2:Y:S01]  /*14b00*/  LDL R3, [R1+0x758] ;  /* 0x0007580001037983 */ /* 0x002ea20000100800 */
[----:B------:R-:W-:Y:S01]  /*14b10*/  IMAD.MOV.U32 R2, RZ, RZ, R23 ;  /* 0x000000ffff027224 */ /* 0x000fe200078e0017 */
[----:B------:R-:W-:Y:S02]  /*14b20*/  MOV R6, 0x14b50 ;  /* 0x00014b5000067802 */ /* 0x000fe40000000f00 */
[----:B--2---:R-:W-:-:S02]  /*14b30*/  SHF.L.U32 R3, R3, 0xc, RZ ;  /* 0x0000000c03037819 */ /* 0x004fc400000006ff */
[----:B------:R-:W-:Y:S05]  /*14b40*/  CALL.REL.NOINC `($_ZN7cutlass13device_kernelIN5flash19enable_sm80_to_sm89INS1_16FlashAttnBwdSm80INS1_25CollectiveMainloopBwdSm80ILi2ELi2EN4cute5tupleIJNS5_1CILi128EEES8_NS7_ILi64EEEEEENS_10bfloat16_tEfNS_4arch4Sm80ELb1ELb0ELb1ELb0ELb0ELb0ELb0ELb0ELi2ELi4ELi4ELi4ELb0EEENS1_24CollectiveEpilogueBwdGQAISA_fSD_Li256ELb0ELb0EEENS1_25SingleTileBwdLPTSchedulerILb0ELi128ELb0EEEEEEEEEvNT_6ParamsE$_ZN4cute3eso3ESOILb1ELb0EJNS_6LayoutINS_5tupleIJNS3_IJNS_1CILi8EEENS4_ILi1EEEEEEEEENS3_IJNS3_IJS6_NS4_ILi0EEEEEEEEEEEiEEC2ERKSC_RKi) ;  /* 0xffff4cc000007944 */ /* 0x000fea0003c3ffff */
[----:B-1----:R-:W2:Y:S01]  /*14b50*/  LDL R3, [R1+0x758] ;  /* 0x0007580001037983 */ /* 0x002ea20000100800 */
[----:B------:R-:W-:-:S02]  /*14b60*/  MOV R9, R23 ;  /* 0x0000001700097202 */ /* 0x000fc40000000f00 */
[----:B------:R-:W-:Y:S01]  /*14b70*/  MOV R8, 0x14ba0 ;  /* 0x00014ba000087802 */ /* 0x000fe20000000f00 */
[----:B--2---:R-:W-:-:S04]  /*14b80*/  IMAD.WIDE R2, R3, 0x2, R60 ;  /* 0x0000000203027825 */ /* 0x004fc800078e023c */
[----:B------:R-:W-:Y:S05]  /*14b90*/  CALL.REL.NOINC `($_ZN7cutlass13device_kernelIN5flash19enable_sm80_to_sm89INS1_16FlashAttnBwdSm80INS1_25CollectiveMainloopBwdSm80ILi2ELi2EN4cute5tupleIJNS5_1CILi128EEES8_NS7_ILi64EEEEEENS_10bfloat16_tEfNS_4arch4Sm80ELb1ELb0ELb1ELb0ELb0ELb0ELb0ELb0ELi2ELi4ELi4ELi4ELb0EEENS1_24CollectiveEpilogueBwdGQAISA_fSD_Li256ELb0ELb0EEENS1_25SingleTileBwdLPTSchedulerILb0ELi128ELb0EEEEEEEEEvNT_6ParamsE$_ZN4cute8smem_ptrIPN7cutlass10bfloat16_tEECI1NS_12iter_adaptorIS3_S4_EEES3_) ;  /* 0xffff5ff000007944 */ /* 0x000fea0003c3ffff */
[----:B-1----:R1:W5:Y:S01]  /*14ba0*/  LDL.64 R2, [R1+0x758] ;  /* 0x0007580001027983 */ /* 0x0023620000100a00 */
[----:B------:R-:W-:Y:S02]  /*14bb0*/  MOV R6, R23 ;  /* 0x0000001700067202 */ /* 0x000fe40000000f00 */
[----:B------:R-:W-:Y:S02]  /*14bc0*/  MOV R8, 0x14be0 ;  /* 0x00014be000087802 */ /* 0x000fe40000000f00 */
[----:B-1---5:R-:W-:Y:S05]  /*14bd0*/  CALL.REL.NOINC `($_ZN7cutlass13device_kernelIN5flash19enable_sm80_to_sm89INS1_16FlashAttnBwdSm80INS1_25CollectiveMainloopBwdSm80ILi2ELi2EN4cute5tupleIJNS5_1CILi128EEES8_NS7_ILi64EEEEEENS_10bfloat16_tEfNS_4arch4Sm80ELb1ELb0ELb1ELb0ELb0ELb0ELb0ELb0ELi2ELi4ELi4ELi4ELb0EEENS1_24CollectiveEpilogueBwdGQAISA_fSD_Li256ELb0ELb0EEENS1_25SingleTileBwdLPTSchedulerILb0ELi128ELb0EEEEEEEEEvNT_6ParamsE$_ZN4cute3eso3ESOILb1ELb0EJNS_6LayoutINS_5tupleIJNS3_IJNS_1CILi8EEENS4_ILi1EEEEEEEEENS3_IJNS3_IJS6_NS4_ILi0EEEEEEEEEEENS_10ViewEngineINS_8smem_ptrIPN7cutlass10bfloat16_tEEEEEEEC2ERKSC_RKSJ_) ;  /* 0xffff4ba000007944 */ /* 0x022fea0003c3ffff */
[----:B------:R2:W5:Y:S01]  /*14be0*/  LDL.64 R4, [R1+0x758] ;  /* 0x0007580001047983 */ /* 0x0005620000100a00 */
[----:B-1----:R-:W-:Y:S01]  /*14bf0*/  IMAD.MOV.U32 R2, RZ, RZ, R23 ;  /* 0x000000ffff027224 */ /* 0x002fe200078e0017 */
[----:B------:R-:W-:Y:S02]  /*14c00*/  MOV R3, RZ ;  /* 0x000000ff00037202 */ /* 0x000fe40000000f00 */
[----:B------:R-:W-:Y:S02]  /*14c10*/  MOV R10, 0x14c30 ;  /* 0x00014c30000a7802 */ /* 0x000fe40000000f00 */
[----:B--2--5:R-:W-:Y:S05]  /*14c20*/  CALL.REL.NOINC `($_ZN7cutlass13device_kernelIN5flash19enable_sm80_to_sm89INS1_16FlashAttnBwdSm80INS1_25CollectiveMainloopBwdSm80ILi2ELi2EN4cute5tupleIJNS5_1CILi128EEES8_NS7_ILi64EEEEEENS_10bfloat16_tEfNS_4arch4Sm80ELb1ELb0ELb1ELb0ELb0ELb0ELb0ELb0ELi2ELi4ELi4ELi4ELb0EEENS1_24CollectiveEpilogueBwdGQAISA_fSD_Li256ELb0ELb0EEENS1_25SingleTileBwdLPTSchedulerILb0ELi128ELb0EEEEEEEEEvNT_6ParamsE$_ZN4cute3eso3ESOILb1ELb0EJNS_10UnderscoreEiEEC2ERKS2_RKi) ;  /* 0xffff238000007944 */ /* 0x024fea0003c3ffff */
[----:B-1----:R-:W2:Y:S01]  /*14c30*/  LDL R3, [R1+0x758] ;  /* 0x0007580001037983 */ /* 0x002ea20000100800 */
[----:B------:R-:W-:Y:S01]  /*14c40*/  IMAD.MOV.U32 R2, RZ, RZ, R23 ;  /* 0x000000ffff027224 */ /* 0x000fe200078e0017 */
[----:B------:R-:W-:-:S02]  /*14c50*/  MOV R6, 0x14c80 ;  /* 0x00014c8000067802 */ /* 0x000fc40000000f00 */
[----:B--2---:R-:W-:Y:S02]  /*14c60*/  SHF.L.U32 R3, R3, 0x3, RZ ;  /* 0x0000000303037819 */ /* 0x004fe400000006ff */
[----:B------:R-:W-:Y:S05]  /*14c70*/  CALL.REL.NOINC `($_ZN7cutlass13device_kernelIN5flash19enable_sm80_to_sm89INS1_16FlashAttnBwdSm80INS1_25CollectiveMainloopBwdSm80ILi2ELi2EN4cute5tupleIJNS5_1CILi128EEES8_NS7_ILi64EEEEEENS_10bfloat16_tEfNS_4arch4Sm80ELb1ELb0ELb1ELb0ELb0ELb0ELb0ELb0ELi2ELi4ELi4ELi4ELb0EEENS1_24CollectiveEpilogueBwdGQAISA_fSD_Li256ELb0ELb0EEENS1_25SingleTileBwdLPTSchedulerILb0ELi128ELb0EEEEEEEEEvNT_6ParamsE$_ZN4cute3eso3ESOILb1ELb0EJNS_6LayoutINS_5tupleIJNS3_IJNS_1CILi8EEENS4_ILi1EEEEEEEEENS3_IJNS3_IJS6_NS4_ILi0EEEEEEEEEEEiEEC2ERKSC_RKi) ;  /* 0xffff4b9000007944 */ /* 0x000fea0003c3ffff */
[----:B-1----:R-:W2:Y:S01]  /*14c80*/  LDL R3, [R1+0x758] ;  /* 0x0007580001037983 */ /* 0x002ea20000100800 */
[----:B------:R-:W-:Y:S02]  /*14c90*/  MOV R66, R23 ;  /* 0x0000001700427202 */ /* 0x000fe40000000f00 */
[----:B------:R-:W-:Y:S01]  /*14ca0*/  MOV R6, 0x14ce0 ;  /* 0x00014ce000067802 */ /* 0x000fe20000000f00 */
[----:B--2---:R-:W-:-:S05]  /*14cb0*/  IMAD.WIDE R2, R3, 0x2, R58 ;  /* 0x0000000203027825 */ /* 0x004fca00078e023a */
[----:B------:R-:W-:Y:S02]  /*14cc0*/  MOV R8, R2 ;  /* 0x0000000200087202 */ /* 0x000fe40000000f00 */
[----:B------:R-:W-:Y:S05]  /*14cd0*/  CALL.REL.NOINC `($_ZN7cutlass13device_kernelIN5flash19enable_sm80_to_sm89INS1_16FlashAttnBwdSm80INS1_25CollectiveMainloopBwdSm80ILi2ELi2EN4cute5tupleIJNS5_1CILi128EEES8_NS7_ILi64EEEEEENS_10bfloat16_tEfNS_4arch4Sm80ELb1ELb0ELb1ELb0ELb0ELb0ELb0ELb0ELi2ELi4ELi4ELi4ELb0EEENS1_24CollectiveEpilogueBwdGQAISA_fSD_Li256ELb0ELb0EEENS1_25SingleTileBwdLPTSchedulerILb0ELi128ELb0EEEEEEEEEvNT_6ParamsE$_ZN4cute3eso3ESOILb1ELb0EJNS_6LayoutINS_5tupleIJNS3_IJNS_1CILi8EEENS4_ILi1EEEEEEEEENS3_IJNS3_IJS6_NS4_ILi0EEEEEEEEEEENS_10ViewEngineIPN7cutlass10bfloat16_tEEEEEC2ERKSC_RKSH_) ;  /* 0xffff4ae000007944 */ /* 0x000fea0003c3ffff */
[----:B------:R2:W5:Y:S01]  /*14ce0*/  LDL.64 R12, [R1+0x758] ;  /* 0x00075800010c7983 */ /* 0x0005620000100a00 */
[----:B-1----:R-:W-:Y:S01]  /*14cf0*/  IMAD.MOV.U32 R2, RZ, RZ, R4 ;  /* 0x000000ffff027224 */ /* 0x002fe200078e0004 */
[----:B------:R-:W-:Y:S01]  /*14d00*/  MOV R3, R5 ;  /* 0x0000000500037202 */ /* 0x000fe20000000f00 */
[----:B------:R-:W-:Y:S01]  /*14d10*/  IMAD.MOV.U32 R9, RZ, RZ, R23 ;  /* 0x000000ffff097224 */ /* 0x000fe200078e0017 */
[----:B------:R-:W-:Y:S02]  /*14d20*/  MOV R8, 0x14d40 ;  /* 0x00014d4000087802 */ /* 0x000fe40000000f00 */
[----:B--2--5:R-:W-:Y:S05]  /*14d30*/  CALL.REL.NOINC `($_ZN7cutlass13device_kernelIN5flash19enable_sm80_to_sm89INS1_16FlashAttnBwdSm80INS1_25CollectiveMainloopBwdSm80ILi2ELi2EN4cute5tupleIJNS5_1CILi128EEES8_NS7_ILi64EEEEEENS_10bfloat16_tEfNS_4arch4Sm80ELb1ELb0ELb1ELb0ELb0ELb0ELb0ELb0ELi2ELi4ELi4ELi4ELb0EEENS1_24CollectiveEpilogueBwdGQAISA_fSD_Li256ELb0ELb0EEENS1_25SingleTileBwdLPTSchedulerILb0ELi128ELb0EEEEEEEEEvNT_6ParamsE$_ZN4cute8smem_ptrIPN7cutlass10bfloat16_tEECI1NS_12iter_adaptorIS3_S4_EEES3_) ;  /* 0xffff5e5000007944 */ /* 0x024fea0003c3ffff */
[----:B-1----:R1:W5:Y:S01]  /*14d40*/  LDL.64 R2, [R1+0x758] ;  /* 0x0007580001027983 */ /* 0x0023620000100a00 */
[----:B------:R-:W-:Y:S02]  /*14d50*/  MOV R4, R23 ;  /* 0x0000001700047202 */ /* 0x000fe40000000f00 */
[----:B------:R-:W-:Y:S02]  /*14d60*/  MOV R6, 0x14d80 ;  /* 0x00014d8000067802 */ /* 0x000fe40000000f00 */
[----:B-1---5:R-:W-:Y:S05]  /*14d70*/  CALL.REL.NOINC `($_ZN7cutlass13device_kernelIN5flash19enable_sm80_to_sm89INS1_16FlashAttnBwdSm80INS1_25CollectiveMainloopBwdSm80ILi2ELi2EN4cute5tupleIJNS5_1CILi128EEES8_NS7_ILi64EEEEEENS_10bfloat16_tEfNS_4arch4Sm80ELb1ELb0ELb1ELb0ELb0ELb0ELb0ELb0ELi2ELi4ELi4ELi4ELb0EEENS1_24CollectiveEpilogueBwdGQAISA_fSD_Li256ELb0ELb0EEENS1_25SingleTileBwdLPTSchedulerILb0ELi128ELb0EEEEEEEEEvNT_6ParamsE$_ZN4cute8smem_ptrIPN7cutlass9uint128_tEECI1NS_12iter_adaptorIS3_S4_EEES3_) ;  /* 0xffff5e5000007944 */ /* 0x022fea0003c3ffff */
[----:B-1----:R1:W5:Y:S01]  /*14d80*/  LDL.64 R2, [R1+0x758] ;  /* 0x0007580001027983 */ /* 0x0023620000100a00 */
[----:B------:R-:W-:Y:S02]  /*14d90*/  MOV R4, R23 ;  /* 0x0000001700047202 */ /* 0x000fe40000000f00 */
[----:B------:R-:W-:-:S02]  /*14da0*/  MOV R6, 0x14dc0 ;  /* 0x00014dc000067802 */ /* 0x000fc40000000f00 */
[----:B-1---5:R-:W-:Y:S05]  /*14db0*/  CALL.REL.NOINC `($_ZN7cutlass13device_kernelIN5flash19enable_sm80_to_sm89INS1_16FlashAttnBwdSm80INS1_25CollectiveMainloopBwdSm80ILi2ELi2EN4cute5tupleIJNS5_1CILi128EEES8_NS7_ILi64EEEEEENS_10bfloat16_tEfNS_4arch4Sm80ELb1ELb0ELb1ELb0ELb0ELb0ELb0ELb0ELi2ELi4ELi4ELi4ELb0EEENS1_24CollectiveEpilogueBwdGQAISA_fSD_Li256ELb0ELb0EEENS1_25SingleTileBwdLPTSchedulerILb0ELi128ELb0EEEEEEEEEvNT_6ParamsE$_ZN4cute3eso3ESOILb1ELb0EJNS_6LayoutINS_5tupleIJNS3_IJNS_1CILi1EEES5_EEEEEENS3_IJNS3_IJS5_NS4_ILi0EEEEEEEEEEENS_10ViewEngineINS_8smem_ptrIPN7cutlass9uint128_tEEEEEEEC2ERKSB_RKSI_) ;  /* 0xffff40e000007944 */ /* 0x022fea0003c3ffff */
[----:B------:R2:W5:Y:S01]  /*14dc0*/  LDL R6, [R1+0x758] ;  /* 0x0007580001067983 */ /* 0x0005620000100800 */
[----:B------:R-:W-:-:S02]  /*14dd0*/  MOV R66, R23 ;  /* 0x0000001700427202 */ /* 0x000fc40000000f00 */
[----:B-1----:R-:W-:Y:S02]  /*14de0*/  MOV R4, 0x14e00 ;  /* 0x00014e0000047802 */ /* 0x002fe40000000f00 */
[----:B--2--5:R-:W-:Y:S05]  /*14df0*/  CALL.REL.NOINC `($_ZN7cutlass13device_kernelIN5flash19enable_sm80_to_sm89INS1_16FlashAttnBwdSm80INS1_25CollectiveMainloopBwdSm80ILi2ELi2EN4cute5tupleIJNS5_1CILi128EEES8_NS7_ILi64EEEEEENS_10bfloat16_tEfNS_4arch4Sm80ELb1ELb0ELb1ELb0ELb0ELb0ELb0ELb0ELi2ELi4ELi4ELi4ELb0EEENS1_24CollectiveEpilogueBwdGQAISA_fSD_Li256ELb0ELb0EEENS1_25SingleTileBwdLPTSchedulerILb0ELi128ELb0EEEEEEEEEvNT_6ParamsE$_ZN4cute3eso3ESOILb1ELb0EJNS_6LayoutINS_5tupleIJNS3_IJNS_1CILi4EEENS4_ILi1EEEEEEEEENS3_IJNS3_IJS6_NS4_ILi0EEEEEEEEEEENS_10ViewEngineIPjEEEEC2ERKSC_RKSF_) ;  /* 0xffff484000007944 */ /* 0x024fea0003c3ffff */
[----:B------:R2:W5:Y:S01]  /*14e00*/  LDL.64 R8, [R1+0x758] ;  /* 0x0007580001087983 */ /* 0x0005620000100a00 */
[----:B------:R-:W-:Y:S02]  /*14e10*/  MOV R4, R6 ;  /* 0x0000000600047202 */ /* 0x000fe40000000f00 */
[----:B-1----:R-:W-:Y:S02]  /*14e20*/  MOV R2, 0x14e40 ;  /* 0x00014e4000027802 */ /* 0x002fe40000000f00 */
[----:B--2--5:R-:W-:Y:S05]  /*14e30*/  CALL.REL.NOINC `($_ZN7cutlass13device_kernelIN5flash19enable_sm80_to_sm89INS1_16FlashAttnBwdSm80INS1_25CollectiveMainloopBwdSm80ILi2ELi2EN4cute5tupleIJNS5_1CILi128EEES8_NS7_ILi64EEEEEENS_10bfloat16_tEfNS_4arch4Sm80ELb1ELb0ELb1ELb0ELb0ELb0ELb0ELb0ELi2ELi4ELi4ELi4ELb0EEENS1_24CollectiveEpilogueBwdGQAISA_fSD_Li256ELb0ELb0EEENS1_25SingleTileBwdLPTSchedulerILb0ELi128ELb0EEEEEEEEEvNT_6ParamsE$_ZN73_INTERNAL_24fd9406_37_flash_bwd_hdim64_bf16_softcap_sm80_cu_8e232a79_330724__cvta_generic_to_sharedEPKv) ;  /* 0xffff5ea000007944 */ /* 0x024fea0003c3ffff */
        /* <DEDUP_REMOVED lines=9> */
[----:B-1----:R-:W-:Y:S05]  /*14ed0*/  CALL.REL.NOINC `($_ZN7cutlass13device_kernelIN5flash19enable_sm80_to_sm89INS1_16FlashAttnBwdSm80INS1_25CollectiveMainloopBwdSm80ILi2ELi2EN4cute5tupleIJNS5_1CILi128EEES8_NS7_ILi64EEEEEENS_10bfloat16_tEfNS_4arch4Sm80ELb1ELb0ELb1ELb0ELb0ELb0ELb0ELb0ELi2ELi4ELi4ELi4ELb0EEENS1_24CollectiveEpilogueBwdGQAISA_fSD_Li256ELb0ELb0EEENS1_25SingleTileBwdLPTSchedulerILb0ELi128ELb0EEEEEEEEEvNT_6ParamsE$_ZN4cute3eso3ESOILb1ELb0EJNS_10UnderscoreEiEEC2ERKS2_RKi) ;  /* 0xffff20d000007944 */ /* 0x002fea0003c3ffff */
        /* <DEDUP_REMOVED lines=16> */
[----:B------:R-:W-:Y:S02]  /*14fe0*/  MOV R3, 0x1 ;  /* 0x0000000100037802 */ /* 0x000fe40000000f00 */
[----:B------:R-:W-:-:S02]  /*14ff0*/  MOV R10, 0x15010 ;  /* 0x00015010000a7802 */ /* 0x000fc40000000f00 */
        /* <DEDUP_REMOVED lines=43> */
[----:B-1---5:R-:W-:Y:S05]  /*152b0*/  CALL.REL.NOINC `($_ZN7cutlass13device_kernelIN5flash19enable_sm80_to_sm89INS1_16FlashAttnBwdSm80INS1_25CollectiveMainloopBwdSm80ILi2ELi2EN4cute5tupleIJNS5_1CILi128EEES8_NS7_ILi64EEEEEENS_10bfloat16_tEfNS_4arch4Sm80ELb1ELb0ELb1ELb0ELb0ELb0ELb0ELb0ELi2ELi4ELi4ELi4ELb0EEENS1_24CollectiveEpilogueBwdGQAISA_fSD_Li256ELb0ELb0EEENS1_25SingleTileBwdLPTSchedulerILb0ELi128ELb0EEEEEEEEEvNT_6ParamsE$_ZN4cute8smem_ptrIPN7cutlass10bfloat16_tEECI1NS_12iter_adaptorIS3_S4_EEES3_) ;  /* 0xffff58d000007944 */ /* 0x022fea0003c3ffff */
[----:B-1----:R1:W5:Y:S01]  /*152c0*/  LDL.64 R2, [R1+0x758] ;  /* 0x0007580001027983 */ /* 0x0023620000100a00 */
[----:B------:R-:W-:-:S03]  /*152d0*/  MOV R6, 0x152f0 ;  /* 0x000152f000067802 */ /* 0x000fc60000000f00 */
[----:B-1---5:R-:W-:Y:S05]  /*152e0*/  CALL.REL.NOINC `($_ZN7cutlass13device_kernelIN5flash19enable_sm80_to_sm89INS1_16FlashAttnBwdSm80INS1_25CollectiveMainloopBwdSm80ILi2ELi2EN4cute5tupleIJNS5_1CILi128EEES8_NS7_ILi64EEEEEENS_10bfloat16_tEfNS_4arch4Sm80ELb1ELb0ELb1ELb0ELb0ELb0ELb0ELb0ELi2ELi4ELi4ELi4ELb0EEENS1_24CollectiveEpilogueBwdGQAISA_fSD_Li256ELb0ELb0EEENS1_25SingleTileBwdLPTSchedulerILb0ELi128ELb0EEEEEEEEEvNT_6ParamsE$_ZN4cute3eso3ESOILb1ELb0EJNS_6LayoutINS_5tupleIJNS3_IJNS_1CILi8EEENS4_ILi1EEEEEENS4_ILi4EEEEEENS3_IJNS3_IJS6_NS4_ILi0EEEEEENS4_ILi2048EEEEEEEENS_10ViewEngineINS_8smem_ptrIPN7cutlass10bfloat16_tEEEEEEEC2ERKSE_RKSL_) ;  /* 0xffff4b1000007944 */ /* 0x022fea0003c3ffff */
[----:B-1----:R1:W5:Y:S01]  /*152f0*/  LDL.64 R2, [R1+0x758] ;  /* 0x0007580001027983 */ /* 0x0023620000100a00 */
[----:B------:R-:W-:Y:S01]  /*15300*/  IMAD.MOV.U32 R6, RZ, RZ, R48 ;  /* 0x000000ffff067224 */ /* 0x000fe200078e0030 */
[----:B------:R-:W-:Y:S02]  /*15310*/  MOV R9, R49 ;  /* 0x0000003100097202 */ /* 0x000fe40000000f00 */
[----:B------:R-:W-:Y:S02]  /*15320*/  MOV R8, 0x15340 ;  /* 0x0001534000087802 */ /* 0x000fe40000000f00 */
[----:B-1---5:R-:W-:Y:S05]  /*15330*/  CALL.REL.NOINC `($_ZN7cutlass13device_kernelIN5flash19enable_sm80_to_sm89INS1_16FlashAttnBwdSm80INS1_25CollectiveMainloopBwdSm80ILi2ELi2EN4cute5tupleIJNS5_1CILi128EEES8_NS7_ILi64EEEEEENS_10bfloat16_tEfNS_4arch4Sm80ELb1ELb0ELb1ELb0ELb0ELb0ELb0ELb0ELi2ELi4ELi4ELi4ELb0EEENS1_24CollectiveEpilogueBwdGQAISA_fSD_Li256ELb0ELb0EEENS1_25SingleTileBwdLPTSchedulerILb0ELi128ELb0EEEEEEEEEvNT_6ParamsE$_ZN4cute3eso3ESOILb1ELb0EJNS_6LayoutINS_5tupleIJNS3_IJNS_1CILi8EEENS4_ILi1EEEEEENS4_ILi4EEEEEENS3_IJNS3_IJS6_NS4_ILi0EEEEEES5_EEEEENS_10ViewEngineIPN7cutlass10bfloat16_tEEEEEC2ERKSD_RKSI_) ;  /* 0xffff4b4000007944 */ /* 0x022fea0003c3ffff */
[----:B------:R2:W5:Y:S01]  /*15340*/  LDL.64 R4, [R1+0x758] ;  /* 0x0007580001047983 */ /* 0x0005620000100a00 */
[----:B------:R-:W-:Y:S01]  /*15350*/  IMAD.MOV.U32 R6, RZ, RZ, R2 ;  /* 0x000000ffff067224 */ /* 0x000fe200078e0002 */
[----:B------:R-:W-:Y:S02]  /*15360*/  MOV R9, R3 ;  /* 0x0000000300097202 */ /* 0x000fe40000000f00 */
[----:B------:R-:W-:Y:S02]  /*15370*/  MOV R8, 0x15390 ;  /* 0x0001539000087802 */ /* 0x000fe40000000f00 */
[----:B-12--5:R-:W-:Y:S05]  /*15380*/  CALL.REL.NOINC `($_ZN7cutlass13device_kernelIN5flash19enable_sm80_to_sm89INS1_16FlashAttnBwdSm80INS1_25CollectiveMainloopBwdSm80ILi2ELi2EN4cute5tupleIJNS5_1CILi128EEES8_NS7_ILi64EEEEEENS_10bfloat16_tEfNS_4arch4Sm80ELb1ELb0ELb1ELb0ELb0ELb0ELb0ELb0ELi2ELi4ELi4ELi4ELb0EEENS1_24CollectiveEpilogueBwdGQAISA_fSD_Li256ELb0ELb0EEENS1_25SingleTileBwdLPTSchedulerILb0ELi128ELb0EEEEEEEEEvNT_6ParamsE$_ZN4cute3eso3ESOILb1ELb0EJNS_6LayoutINS_5tupleIJNS3_IJNS_1CILi8EEENS4_ILi1EEEEEENS3_IJNS4_ILi4EEEEEEEEENS3_IJNS3_IJS6_NS4_ILi0EEEEEENS3_IJNS4_ILi2048EEEEEEEEEEENS_10ViewEngineINS_8smem_ptrIPN7cutlass10bfloat16_tEEEEEEEC2ERKSG_RKSN_) ;  /* 0xffff468000007944 */ /* 0x026fea0003c3ffff */
[----:B-1----:R1:W5:Y:S01]  /*15390*/  LDL.64 R6, [R1+0x758] ;  /* 0x0007580001067983 */ /* 0x0023620000100a00 */
[----:B------:R-:W-:-:S02]  /*153a0*/  MOV R2, R4 ;  /* 0x0000000400027202 */ /* 0x000fc40000000f00 */
[----:B------:R-:W-:Y:S02]  /*153b0*/  MOV R4, 0x153d0 ;  /* 0x000153d000047802 */ /* 0x000fe40000000f00 */
[----:B-1---5:R-:W-:Y:S05]  /*153c0*/  CALL.REL.NOINC `($_ZN7cutlass13device_kernelIN5flash19enable_sm80_to_sm89INS1_16FlashAttnBwdSm80INS1_25CollectiveMainloopBwdSm80ILi2ELi2EN4cute5tupleIJNS5_1CILi128EEES8_NS7_ILi64EEEEEENS_10bfloat16_tEfNS_4arch4Sm80ELb1ELb0ELb1ELb0ELb0ELb0ELb0ELb0ELi2ELi4ELi4ELi4ELb0EEENS1_24CollectiveEpilogueBwdGQAISA_fSD_Li256ELb0ELb0EEENS1_25SingleTileBwdLPTSchedulerILb0ELi128ELb0EEEEEEEEEvNT_6ParamsE$_ZN4cute3eso3ESOILb1ELb0EJNS_6LayoutINS_5tupleIJNS3_IJNS_1CILi8EEENS4_ILi1EEEEEENS3_IJNS4_ILi4EEEEEEEEENS3_IJNS3_IJS6_NS4_ILi0EEEEEENS3_IJS5_EEEEEEEENS_10ViewEngineIPN7cutlass10bfloat16_tEEEEEC2ERKSF_RKSK_) ;  /* 0xffff46a000007944 */ /* 0x022fea0003c3ffff */
[----:B-1----:R1:W5:Y:S01]  /*153d0*/  LDL.64 R2, [R1+0x758] ;  /* 0x0007580001027983 */ /* 0x0023620000100a00 */
[----:B------:R-:W-:-:S03]  /*153e0*/  MOV R8, 0x15400 ;  /* 0x0001540000087802 */ /* 0x000fc60000000f00 */
[----:B-1---5:R-:W-:Y:S05]  /*153f0*/  CALL.REL.NOINC `($_ZN7cutlass13device_kernelIN5flash19enable_sm80_to_sm89INS1_16FlashAttnBwdSm80INS1_25CollectiveMainloopBwdSm80ILi2ELi2EN4cute5tupleIJNS5_1CILi128EEES8_NS7_ILi64EEEEEENS_10bfloat16_tEfNS_4arch4Sm80ELb1ELb0ELb1ELb0ELb0ELb0ELb0ELb0ELi2ELi4ELi4ELi4ELb0EEENS1_24CollectiveEpilogueBwdGQAISA_fSD_Li256ELb0ELb0EEENS1_25SingleTileBwdLPTSchedulerILb0ELi128ELb0EEEEEEEEEvNT_6ParamsE$_ZN4cute3eso3ESOILb1ELb0EJNS_6LayoutINS_5tupleIJNS3_IJNS3_IJNS_1CILi8EEENS4_ILi1EEEEEES6_EEENS3_IJNS3_IJS6_S6_EEENS4_ILi4EEEEEEEEENS3_IJNS3_IJNS3_IJS6_NS4_ILi0EEEEEESD_EEENS3_IJNS3_IJSD_SD_EEES5_EEEEEEEENS_10ViewEngineIPN7cutlass10bfloat16_tEEEEEC2ERKSJ_RKSO_) ;  /* 0xffff37f000007944 */ /* 0x022fea0003c3ffff */
[----:B-1----:R1:W5:Y:S01]  /*15400*/  LDL.64 R4, [R1+0x758] ;  /* 0x0007580001047983 */ /* 0x0023620000100a00 */
[----:B------:R-:W-:-:S03]  /*15410*/  MOV R8, 0x15430 ;  /* 0x0001543000087802 */ /* 0x000fc60000000f00 */
[----:B-1---5:R-:W-:Y:S05]  /*15420*/  CALL.REL.NOINC `($_ZN7cutlass13device_kernelIN5flash19enable_sm80_to_sm89INS1_16FlashAttnBwdSm80INS1_25CollectiveMainloopBwdSm80ILi2ELi2EN4cute5tupleIJNS5_1CILi128EEES8_NS7_ILi64EEEEEENS_10bfloat16_tEfNS_4arch4Sm80ELb1ELb0ELb1ELb0ELb0ELb0ELb0ELb0ELi2ELi4ELi4ELi4ELb0EEENS1_24CollectiveEpilogueBwdGQAISA_fSD_Li256ELb0ELb0EEENS1_25SingleTileBwdLPTSchedulerILb0ELi128ELb0EEEEEEEEEvNT_6ParamsE$_ZN4cute3eso3ESOILb1ELb0EJNS_6LayoutINS_5tupleIJNS3_IJNS3_IJNS_1CILi8EEENS4_ILi1EEEEEES6_EEENS3_IJNS3_IJS6_S6_EEENS4_ILi4EEEEEEEEENS3_IJNS3_IJNS3_IJS6_NS4_ILi0EEEEEESD_EEENS3_IJNS3_IJSD_SD_EEENS4_ILi2048EEEEEEEEEEENS_10ViewEngineINS_8smem_ptrIPN7cutlass10bfloat16_tEEEEEEEC2ERKSK_RKSR_) ;  /* 0xffff378000007944 */ /* 0x022fea0003c3ffff */
[----:B-1----:R1:W5:Y:S01]  /*15430*/  LDL.64 R2, [R1+0x758] ;  /* 0x0007580001027983 */ /* 0x0023620000100a00 */
[----:B------:R-:W-:Y:S01]  /*15440*/  IMAD.MOV.U32 R6, RZ, RZ, R4 ;  /* 0x000000ffff067224 */ /* 0x000fe200078e0004 */
[----:B------:R-:W-:Y:S02]  /*15450*/  MOV R9, R5 ;  /* 0x0000000500097202 */ /* 0x000fe40000000f00 */
[----:B------:R-:W-:Y:S02]  /*15460*/  MOV R8, 0x15480 ;  /* 0x0001548000087802 */ /* 0x000fe40000000f00 */
[----:B-1---5:R-:W-:Y:S05]  /*15470*/  CALL.REL.NOINC `($_ZN7cutlass13device_kernelIN5flash19enable_sm80_to_sm89INS1_16FlashAttnBwdSm80INS1_25CollectiveMainloopBwdSm80ILi2ELi2EN4cute5tupleIJNS5_1CILi128EEES8_NS7_ILi64EEEEEENS_10bfloat16_tEfNS_4arch4Sm80ELb1ELb0ELb1ELb0ELb0ELb0ELb0ELb0ELi2ELi4ELi4ELi4ELb0EEENS1_24CollectiveEpilogueBwdGQAISA_fSD_Li256ELb0ELb0EEENS1_25SingleTileBwdLPTSchedulerILb0ELi128ELb0EEEEEEEEEvNT_6ParamsE$_ZN4cute3eso3ESOILb1ELb0EJNS_6LayoutINS_5tupleIJNS3_IJNS_1CILi8EEENS4_ILi1EEEEEENS4_ILi4EEEEEENS3_IJNS3_IJS6_NS4_ILi0EEEEEES5_EEEEENS_10ViewEngineIPN7cutlass10bfloat16_tEEEEEC2ERKSD_RKSI_) ;  /* 0xffff4a0000007944 */ /* 0x022fea0003c3ffff */
[----:B------:R2:W5:Y:S01]  /*15480*/  LDL.64 R58, [R1+0x758] ;  /* 0x00075800013a7983 */ /* 0x0005620000100a00 */
[----:B------:R-:W-:Y:S02]  /*15490*/  MOV R9, R23 ;  /* 0x0000001700097202 */ /* 0x000fe40000000f00 */
[----:B------:R-:W-:Y:S02]  /*154a0*/  MOV R8, 0x154c0 ;  /* 0x000154c000087802 */ /* 0x000fe40000000f00 */
[----:B-12--5:R-:W-:Y:S05]  /*154b0*/  CALL.REL.NOINC `($_ZN7cutlass13device_kernelIN5flash19enable_sm80_to_sm89INS1_16FlashAttnBwdSm80INS1_25CollectiveMainloopBwdSm80ILi2ELi2EN4cute5tupleIJNS5_1CILi128EEES8_NS7_ILi64EEEEEENS_10bfloat16_tEfNS_4arch4Sm80ELb1ELb0ELb1ELb0ELb0ELb0ELb0ELb0ELi2ELi4ELi4ELi4ELb0EEENS1_24CollectiveEpilogueBwdGQAISA_fSD_Li256ELb0ELb0EEENS1_25SingleTileBwdLPTSchedulerILb0ELi128ELb0EEEEEEEEEvNT_6ParamsE$_ZN4cute8smem_ptrIPN7cutlass10bfloat16_tEECI1NS_12iter_adaptorIS3_S4_EEES3_) ;  /* 0xffff56d000007944 */ /* 0x026fea0003c3ffff */
[----:B-1----:R1:W5:Y:S01]  /*154c0*/  LDL.64 R2, [R1+0x758] ;  /* 0x0007580001027983 */ /* 0x0023620000100a00 */
[----:B------:R-:W-:-:S03]  /*154d0*/  MOV R6, 0x154f0 ;  /* 0x000154f000067802 */ /* 0x000fc60000000f00 */
[----:B-1---5:R-:W-:Y:S05]  /*154e0*/  CALL.REL.NOINC `($_ZN7cutlass13device_kernelIN5flash19enable_sm80_to_sm89INS1_16FlashAttnBwdSm80INS1_25CollectiveMainloopBwdSm80ILi2ELi2EN4cute5tupleIJNS5_1CILi128EEES8_NS7_ILi64EEEEEENS_10bfloat16_tEfNS_4arch4Sm80ELb1ELb0ELb1ELb0ELb0ELb0ELb0ELb0ELi2ELi4ELi4ELi4ELb0EEENS1_24CollectiveEpilogueBwdGQAISA_fSD_Li256ELb0ELb0EEENS1_25SingleTileBwdLPTSchedulerILb0ELi128ELb0EEEEEEEEEvNT_6ParamsE$_ZN4cute3eso3ESOILb1ELb0EJNS_6LayoutINS_5tupleIJNS3_IJNS_1CILi8EEENS4_ILi1EEEEEENS4_ILi4EEEEEENS3_IJNS3_IJS6_NS4_ILi0EEEEEENS4_ILi2048EEEEEEEENS_10ViewEngineINS_8smem_ptrIPN7cutlass10bfloat16_tEEEEEEEC2ERKSE_RKSL_) ;  /* 0xffff491000007944 */ /* 0x022fea0003c3ffff */
[----:B------:R2:W5:Y:S01]  /*154f0*/  LDL.64 R60, [R1+0x758] ;  /* 0x00075800013c7983 */ /* 0x0005620000100a00 */
[----:B-1----:R-:W-:Y:S01]  /*15500*/  IMAD.MOV.U32 R2, RZ, RZ, R23 ;  /* 0x000000ffff027224 */ /* 0x002fe200078e0017 */
[----:B------:R-:W-:-:S02]  /*15510*/  MOV R3, RZ ;  /* 0x000000ff00037202 */ /* 0x000fc40000000f00 */
[----:B------:R-:W-:Y:S02]  /*15520*/  MOV R10, 0x15540 ;  /* 0x00015540000a7802 */ /* 0x000fe40000000f00 */
[----:B--2--5:R-:W-:Y:S05]  /*15530*/  CALL.REL.NOINC `($_ZN7cutlass13device_kernelIN5flash19enable_sm80_to_sm89INS1_16FlashAttnBwdSm80INS1_25CollectiveMainloopBwdSm80ILi2ELi2EN4cute5tupleIJNS5_1CILi128EEES8_NS7_ILi64EEEEEENS_10bfloat16_tEfNS_4arch4Sm80ELb1ELb0ELb1ELb0ELb0ELb0ELb0ELb0ELi2ELi4ELi4ELi4ELb0EEENS1_24CollectiveEpilogueBwdGQAISA_fSD_Li256ELb0ELb0EEENS1_25SingleTileBwdLPTSchedulerILb0ELi128ELb0EEEEEEEEEvNT_6ParamsE$_ZN4cute3eso3ESOILb1ELb0EJNS_10UnderscoreEiEEC2ERKS2_RKi) ;  /* 0xffff1a7000007944 */ /* 0x024fea0003c3ffff */
[----:B-1----:R-:W2:Y:S01]  /*15540*/  LDL R3, [R1+0x758] ;  /* 0x0007580001037983 */ /* 0x002ea20000100800 */
[----:B------:R-:W-:Y:S01]  /*15550*/  IMAD.MOV.U32 R2, RZ, RZ, R23 ;  /* 0x000000ffff027224 */ /* 0x000fe200078e0017 */
[----:B------:R-:W-:Y:S02]  /*15560*/  MOV R6, 0x15590 ;  /* 0x0001559000067802 */ /* 0x000fe40000000f00 */
        /* <DEDUP_REMOVED lines=9> */
[----:B------:R-:W-:-:S02]  /*15600*/  MOV R8, 0x15620 ;  /* 0x0001562000087802 */ /* 0x000fc40000000f00 */
[----:B-1---5:R-:W-:Y:S05]  /*15610*/  CALL.REL.NOINC `($_ZN7cutlass13device_kernelIN5flash19enable_sm80_to_sm89INS1_16FlashAttnBwdSm80INS1_25CollectiveMainloopBwdSm80ILi2ELi2EN4cute5tupleIJNS5_1CILi128EEES8_NS7_ILi64EEEEEENS_10bfloat16_tEfNS_4arch4Sm80ELb1ELb0ELb1ELb0ELb0ELb0ELb0ELb0ELi2ELi4ELi4ELi4ELb0EEENS1_24CollectiveEpilogueBwdGQAISA_fSD_Li256ELb0ELb0EEENS1_25SingleTileBwdLPTSchedulerILb0ELi128ELb0EEEEEEEEEvNT_6ParamsE$_ZN4cute3eso3ESOILb1ELb0EJNS_6LayoutINS_5tupleIJNS3_IJNS_1CILi8EEENS4_ILi1EEEEEEEEENS3_IJNS3_IJS6_NS4_ILi0EEEEEEEEEEENS_10ViewEngineINS_8smem_ptrIPN7cutlass10bfloat16_tEEEEEEEC2ERKSC_RKSJ_) ;  /* 0xffff416000007944 */ /* 0x022fea0003c3ffff */
        /* <DEDUP_REMOVED lines=233> */
[----:B-1----:R-:W-:Y:S05]  /*164b0*/  CALL.REL.NOINC `($_ZN7cutlass13device_kernelIN5flash19enable_sm80_to_sm89INS1_16FlashAttnBwdSm80INS1_25CollectiveMainloopBwdSm80ILi2ELi2EN4cute5tupleIJNS5_1CILi128EEES8_NS7_ILi64EEEEEENS_10bfloat16_tEfNS_4arch4Sm80ELb1ELb0ELb1ELb0ELb0ELb0ELb0ELb0ELi2ELi4ELi4ELi4ELb0EEENS1_24CollectiveEpilogueBwdGQAISA_fSD_Li256ELb0ELb0EEENS1_25SingleTileBwdLPTSchedulerILb0ELi128ELb0EEEEEEEEEvNT_6ParamsE$_ZN4cute3eso3ESOILb1ELb0EJNS_10UnderscoreES2_iEEC2ERKS2_S5_RKi) ;  /* 0xffff0ab000007944 */ /* 0x002fea0003c3ffff */
        /* <DEDUP_REMOVED lines=9> */
[----:B------:R-:W-:Y:S05]  /*16550*/  CALL.REL.NOINC `($_ZN7cutlass13device_kernelIN5flash19enable_sm80_to_sm89INS1_16FlashAttnBwdSm80INS1_25CollectiveMainloopBwdSm80ILi2ELi2EN4cute5tupleIJNS5_1CILi128EEES8_NS7_ILi64EEEEEENS_10bfloat16_tEfNS_4arch4Sm80ELb1ELb0ELb1ELb0ELb0ELb0ELb0ELb0ELi2ELi4ELi4ELi4ELb0EEENS1_24CollectiveEpilogueBwdGQAISA_fSD_Li256ELb0ELb0EEENS1_25SingleTileBwdLPTSchedulerILb0ELi128ELb0EEEEEEEEEvNT_6ParamsE$_ZN4cute3eso3ESOILb1ELb0EJNS_6LayoutINS_5tupleIJNS3_IJNS_1CILi8EEENS4_ILi1EEEEEENS4_ILi2EEEEEENS3_IJNS3_IJS6_NS4_ILi0EEEEEENS4_ILi4096EEEEEEEEiEEC2ERKSE_RKi) ;  /* 0xffff35b000007944 */ /* 0x000fea0003c3ffff */
        /* <DEDUP_REMOVED lines=8> */
[----:B-1---5:R-:W-:Y:S05]  /*165e0*/  CALL.REL.NOINC `($_ZN7cutlass13device_kernelIN5flash19enable_sm80_to_sm89INS1_16FlashAttnBwdSm80INS1_25CollectiveMainloopBwdSm80ILi2ELi2EN4cute5tupleIJNS5_1CILi128EEES8_NS7_ILi64EEEEEENS_10bfloat16_tEfNS_4arch4Sm80ELb1ELb0ELb1ELb0ELb0ELb0ELb0ELb0ELi2ELi4ELi4ELi4ELb0EEENS1_24CollectiveEpilogueBwdGQAISA_fSD_Li256ELb0ELb0EEENS1_25SingleTileBwdLPTSchedulerILb0ELi128ELb0EEEEEEEEEvNT_6ParamsE$_ZN4cute3eso3ESOILb1ELb0EJNS_6LayoutINS_5tupleIJNS3_IJNS_1CILi8EEENS4_ILi1EEEEEENS4_ILi2EEEEEENS3_IJNS3_IJS6_NS4_ILi0EEEEEENS4_ILi4096EEEEEEEENS_10ViewEngineINS_8smem_ptrIPN7cutlass10bfloat16_tEEEEEEEC2ERKSE_RKSL_) ;  /* 0xffff34e000007944 */ /* 0x022fea0003c3ffff */
[----:B-1----:R1:W5:Y:S01]  /*165f0*/  LDL.64 R4, [R1+0x758] ;  /* 0x0007580001047983 */ /* 0x0023620000100a00 */
[----:B------:R-:W-:Y:S01]  /*16600*/  IMAD.MOV.U32 R2, RZ, RZ, R23 ;  /* 0x000000ffff027224 */ /* 0x000fe200078e0017 */
[----:B------:R-:W-:Y:S02]  /*16610*/  MOV R3, 0x1 ;  /* 0x0000000100037802 */ /* 0x000fe40000000f00 */
[----:B------:R-:W-:-:S02]  /*16620*/  MOV R8, 0x16640 ;  /* 0x0001664000087802 */ /* 0x000fc40000000f00 */
[----:B-1---5:R-:W-:Y:S05]  /*16630*/  CALL.REL.NOINC `($_ZN7cutlass13device_kernelIN5flash19enable_sm80_to_sm89INS1_16FlashAttnBwdSm80INS1_25CollectiveMainloopBwdSm80ILi2ELi2EN4cute5tupleIJNS5_1CILi128EEES8_NS7_ILi64EEEEEENS_10bfloat16_tEfNS_4arch4Sm80ELb1ELb0ELb1ELb0ELb0ELb0ELb0ELb0ELi2ELi4ELi4ELi4ELb0EEENS1_24CollectiveEpilogueBwdGQAISA_fSD_Li256ELb0ELb0EEENS1_25SingleTileBwdLPTSchedulerILb0ELi128ELb0EEEEEEEEEvNT_6ParamsE$_ZN4cute3eso3ESOILb1ELb0EJNS_10UnderscoreES2_iEEC2ERKS2_S5_RKi) ;  /* 0xffff093000007944 */ /* 0x022fea0003c3ffff */
[----:B-1----:R-:W2:Y:S01]  /*16640*/  LDL R3, [R1+0x758] ;  /* 0x0007580001037983 */ /* 0x002ea20000100800 */
[----:B------:R-:W-:Y:S01]  /*16650*/  IMAD.MOV.U32 R57, RZ, RZ, R23 ;  /* 0x000000ffff397224 */ /* 0x000fe200078e0017 */
[----:B------:R-:W-:-:S02]  /*16660*/  MOV R6, 0x16690 ;  /* 0x0001669000067802 */ /* 0x000fc40000000f00 */
[----:B--2---:R-:W-:Y:S02]  /*16670*/  SHF.L.U32 R3, R3, 0x4, RZ ;  /* 0x0000000403037819 */ /* 0x004fe400000006ff */
[----:B------:R-:W-:Y:S05]  /*16680*/  CALL.REL.NOINC `($_ZN7cutlass13device_kernelIN5flash19enable_sm80_to_sm89INS1_16FlashAttnBwdSm80INS1_25CollectiveMainloopBwdSm80ILi2ELi2EN4cute5tupleIJNS5_1CILi128EEES8_NS7_ILi64EEEEEENS_10bfloat16_tEfNS_4arch4Sm80ELb1ELb0ELb1ELb0ELb0ELb0ELb0ELb0ELi2ELi4ELi4ELi4ELb0EEENS1_24CollectiveEpilogueBwdGQAISA_fSD_Li256ELb0ELb0EEENS1_25SingleTileBwdLPTSchedulerILb0ELi128ELb0EEEEEEEEEvNT_6ParamsE$_ZN4cute3eso3ESOILb1ELb0EJNS_6LayoutINS_5tupleIJNS3_IJNS_1CILi8EEENS4_ILi1EEEEEENS4_ILi2EEEEEENS3_IJNS3_IJS6_NS4_ILi0EEEEEES5_EEEEEiEEC2ERKSD_RKi) ;  /* 0xffff363000007944 */ /* 0x000fea0003c3ffff */
[----:B-1----:R-:W2:Y:S01]  /*16690*/  LDL R3, [R1+0x758] ;  /* 0x0007580001037983 */ /* 0x002ea20000100800 */
[----:B------:R-:W-:Y:S02]  /*166a0*/  MOV R66, R23 ;  /* 0x0000001700427202 */ /* 0x000fe40000000f00 */
[----:B------:R-:W-:Y:S01]  /*166b0*/  MOV R8, 0x166f0 ;  /* 0x000166f000087802 */ /* 0x000fe20000000f00 */
[----:B--2---:R-:W-:-:S05]  /*166c0*/  IMAD.WIDE R6, R3, 0x2, R50 ;  /* 0x0000000203067825 */ /* 0x004fca00078e0232 */
[----:B------:R-:W-:Y:S02]  /*166d0*/  MOV R9, R7 ;  /* 0x0000000700097202 */ /* 0x000fe40000000f00 */
[----:B------:R-:W-:Y:S05]  /*166e0*/  CALL.REL.NOINC `($_ZN7cutlass13device_kernelIN5flash19enable_sm80_to_sm89INS1_16FlashAttnBwdSm80INS1_25CollectiveMainloopBwdSm80ILi2ELi2EN4cute5tupleIJNS5_1CILi128EEES8_NS7_ILi64EEEEEENS_10bfloat16_tEfNS_4arch4Sm80ELb1ELb0ELb1ELb0ELb0ELb0ELb0ELb0ELi2ELi4ELi4ELi4ELb0EEENS1_24CollectiveEpilogueBwdGQAISA_fSD_Li256ELb0ELb0EEENS1_25SingleTileBwdLPTSchedulerILb0ELi128ELb0EEEEEEEEEvNT_6ParamsE$_ZN4cute3eso3ESOILb1ELb0EJNS_6LayoutINS_5tupleIJNS3_IJNS_1CILi8EEENS4_ILi1EEEEEENS4_ILi2EEEEEENS3_IJNS3_IJS6_NS4_ILi0EEEEEES5_EEEEENS_10ViewEngineIPN7cutlass10bfloat16_tEEEEEC2ERKSD_RKSI_) ;  /* 0xffff357000007944 */ /* 0x000fea0003c3ffff */
[----:B------:R2:W5:Y:S01]  /*166f0*/  LDL.64 R2, [R1+0x758] ;  /* 0x0007580001027983 */ /* 0x0005620000100a00 */
[----:B-1----:R-:W-:Y:S01]  /*16700*/  IMAD.MOV.U32 R7, RZ, RZ, R5 ;  /* 0x000000ffff077224 */ /* 0x002fe200078e0005 */
[----:B------:R-:W-:Y:S02]  /*16710*/  MOV R66, R23 ;  /* 0x0000001700427202 */ /* 0x000fe40000000f00 */
        /* <DEDUP_REMOVED lines=9> */
[----:B------:R-:W-:-:S02]  /*167b0*/  MOV R8, 0x167d0 ;  /* 0x000167d000087802 */ /* 0x000fc40000000f00 */
[----:B-1---5:R-:W-:Y:S05]  /*167c0*/  CALL.REL.NOINC `($_ZN7cutlass13device_kernelIN5flash19enable_sm80_to_sm89INS1_16FlashAttnBwdSm80INS1_25CollectiveMainloopBwdSm80ILi2ELi2EN4cute5tupleIJNS5_1CILi128EEES8_NS7_ILi64EEEEEENS_10bfloat16_tEfNS_4arch4Sm80ELb1ELb0ELb1ELb0ELb0ELb0ELb0ELb0ELi2ELi4ELi4ELi4ELb0EEENS1_24CollectiveEpilogueBwdGQAISA_fSD_Li256ELb0ELb0EEENS1_25SingleTileBwdLPTSchedulerILb0ELi128ELb0EEEEEEEEEvNT_6ParamsE$_ZN4cute3eso3ESOILb1ELb0EJNS_6LayoutINS_5tupleIJNS3_IJNS3_IJNS_1CILi8EEENS4_ILi1EEEEEES6_EEENS3_IJNS3_IJS6_S6_EEENS4_ILi2EEEEEEEEENS3_IJNS3_IJNS3_IJS6_NS4_ILi0EEEEEESD_EEENS3_IJNS3_IJSD_SD_EEES5_EEEEEEEENS_10ViewEngineIPN7cutlass10bfloat16_tEEEEEC2ERKSJ_RKSO_) ;  /* 0xffff23a000007944 */ /* 0x022fea0003c3ffff */
[----:B-1----:R1:W5:Y:S01]  /*167d0*/  LDL.64 R4, [R1+0x758] ;  /* 0x0007580001047983 */ /* 0x0023620000100a00 */
[----:B------:R-:W-:-:S02]  /*167e0*/  MOV R66, R23 ;  /* 0x0000001700427202 */ /* 0x000fc40000000f00 */
[----:B------:R-:W-:Y:S02]  /*167f0*/  MOV R8, 0x16810 ;  /* 0x0001681000087802 */ /* 0x000fe40000000f00 */
[----:B-1---5:R-:W-:Y:S05]  /*16800*/  CALL.REL.NOINC `($_ZN7cutlass13device_kernelIN5flash19enable_sm80_to_sm89INS1_16FlashAttnBwdSm80INS1_25CollectiveMainloopBwdSm80ILi2ELi2EN4cute5tupleIJNS5_1CILi128EEES8_NS7_ILi64EEEEEENS_10bfloat16_tEfNS_4arch4Sm80ELb1ELb0ELb1ELb0ELb0ELb0ELb0ELb0ELi2ELi4ELi4ELi4ELb0EEENS1_24CollectiveEpilogueBwdGQAISA_fSD_Li256ELb0ELb0EEENS1_25SingleTileBwdLPTSchedulerILb0ELi128ELb0EEEEEEEEEvNT_6ParamsE$_ZN4cute3eso3ESOILb1ELb0EJNS_6LayoutINS_5tupleIJNS3_IJNS3_IJNS_1CILi8EEENS4_ILi1EEEEEES6_EEENS3_IJNS3_IJS6_S6_EEENS4_ILi2EEEEEEEEENS3_IJNS3_IJNS3_IJS6_NS4_ILi0EEEEEESD_EEENS3_IJNS3_IJSD_SD_EEENS4_ILi4096EEEEEEEEEEENS_10ViewEngineINS_8smem_ptrIPN7cutlass10bfloat16_tEEEEEEEC2ERKSK_RKSR_) ;  /* 0xffff228000007944 */ /* 0x022fea0003c3ffff */
[----:B-1----:R1:W5:Y:S01]  /*16810*/  LDL.64 R2, [R1+0x758] ;  /* 0x0007580001027983 */ /* 0x0023620000100a00 */
[----:B------:R-:W-:Y:S01]  /*16820*/  IMAD.MOV.U32 R6, RZ, RZ, R4 ;  /* 0x000000ffff067224 */ /* 0x000fe200078e0004 */
[----:B------:R-:W-:Y:S01]  /*16830*/  MOV R9, R5 ;  /* 0x0000000500097202 */ /* 0x000fe20000000f00 */
[----:B------:R-:W-:Y:S01]  /*16840*/  IMAD.MOV.U32 R66, RZ, RZ, R23 ;  /* 0x000000ffff427224 */ /* 0x000fe200078e0017 */
[----:B------:R-:W-:Y:S02]  /*16850*/  MOV R8, 0x16870 ;  /* 0x0001687000087802 */ /* 0x000fe40000000f00 */
[----:B-1---5:R-:W-:Y:S05]  /*16860*/  CALL.REL.NOINC `($_ZN7cutlass13device_kernelIN5flash19enable_sm80_to_sm89INS1_16FlashAttnBwdSm80INS1_25CollectiveMainloopBwdSm80ILi2ELi2EN4cute5tupleIJNS5_1CILi128EEES8_NS7_ILi64EEEEEENS_10bfloat16_tEfNS_4arch4Sm80ELb1ELb0ELb1ELb0ELb0ELb0ELb0ELb0ELi2ELi4ELi4ELi4ELb0EEENS1_24CollectiveEpilogueBwdGQAISA_fSD_Li256ELb0ELb0EEENS1_25SingleTileBwdLPTSchedulerILb0ELi128ELb0EEEEEEEEEvNT_6ParamsE$_ZN4cute3eso3ESOILb1ELb0EJNS_6LayoutINS_5tupleIJNS3_IJNS_1CILi8EEENS4_ILi1EEEEEENS4_ILi2EEEEEENS3_IJNS3_IJS6_NS4_ILi0EEEEEES5_EEEEENS_10ViewEngineIPN7cutlass10bfloat16_tEEEEEC2ERKSD_RKSI_) ;  /* 0xffff33f000007944 */ /* 0x022fea0003c3ffff */
[----:B------:R2:W5:Y:S01]  /*16870*/  LDL.64 R58, [R1+0x758] ;  /* 0x00075800013a7983 */ /* 0x0005620000100a00 */
[----:B------:R-:W-:Y:S02]  /*16880*/  MOV R9, R23 ;  /* 0x0000001700097202 */ /* 0x000fe40000000f00 */
[----:B------:R-:W-:Y:S02]  /*16890*/  MOV R8, 0x168b0 ;  /* 0x000168b000087802 */ /* 0x000fe40000000f00 */
[----:B-12--5:R-:W-:Y:S05]  /*168a0*/  CALL.REL.NOINC `($_ZN7cutlass13device_kernelIN5flash19enable_sm80_to_sm89INS1_16FlashAttnBwdSm80INS1_25CollectiveMainloopBwdSm80ILi2ELi2EN4cute5tupleIJNS5_1CILi128EEES8_NS7_ILi64EEEEEENS_10bfloat16_tEfNS_4arch4Sm80ELb1ELb0ELb1ELb0ELb0ELb0ELb0ELb0ELi2ELi4ELi4ELi4ELb0EEENS1_24CollectiveEpilogueBwdGQAISA_fSD_Li256ELb0ELb0EEENS1_25SingleTileBwdLPTSchedulerILb0ELi128ELb0EEEEEEEEEvNT_6ParamsE$_ZN4cute8smem_ptrIPN7cutlass10bfloat16_tEECI1NS_12iter_adaptorIS3_S4_EEES3_) ;  /* 0xffff42e000007944 */ /* 0x026fea0003c3ffff */
[----:B-1----:R1:W5:Y:S01]  /*168b0*/  LDL.64 R2, [R1+0x758] ;  /* 0x0007580001027983 */ /* 0x0023620000100a00 */
[----:B------:R-:W-:Y:S02]  /*168c0*/  MOV R66, R23 ;  /* 0x0000001700427202 */ /* 0x000fe40000000f00 */
[----:B------:R-:W-:-:S02]  /*168d0*/  MOV R6, 0x168f0 ;  /* 0x000168f000067802 */ /* 0x000fc40000000f00 */
[----:B-1---5:R-:W-:Y:S05]  /*168e0*/  CALL.REL.NOINC `($_ZN7cutlass13device_kernelIN5flash19enable_sm80_to_sm89INS1_16FlashAttnBwdSm80INS1_25CollectiveMainloopBwdSm80ILi2ELi2EN4cute5tupleIJNS5_1CILi128EEES8_NS7_ILi64EEEEEENS_10bfloat16_tEfNS_4arch4Sm80ELb1ELb0ELb1ELb0ELb0ELb0ELb0ELb0ELi2ELi4ELi4ELi4ELb0EEENS1_24CollectiveEpilogueBwdGQAISA_fSD_Li256ELb0ELb0EEENS1_25SingleTileBwdLPTSchedulerILb0ELi128ELb0EEEEEEEEEvNT_6ParamsE$_ZN4cute3eso3ESOILb1ELb0EJNS_6LayoutINS_5tupleIJNS3_IJNS_1CILi8EEENS4_ILi1EEEEEENS4_ILi2EEEEEENS3_IJNS3_IJS6_NS4_ILi0EEEEEENS4_ILi4096EEEEEEEENS_10ViewEngineINS_8smem_ptrIPN7cutlass10bfloat16_tEEEEEEEC2ERKSE_RKSL_) ;  /* 0xffff31e000007944 */ /* 0x022fea0003c3ffff */
        /* <DEDUP_REMOVED lines=140> */
[----:B------:R-:W-:Y:S05]  /*171b0*/  CALL.REL.NOINC `($_ZN7cutlass13device_kernelIN5flash19enable_sm80_to_sm89INS1_16FlashAttnBwdSm80INS1_25CollectiveMainloopBwdSm80ILi2ELi2EN4cute5tupleIJNS5_1CILi128EEES8_NS7_ILi64EEEEEENS_10bfloat16_tEfNS_4arch4Sm80ELb1ELb0ELb1ELb0ELb0ELb0ELb0ELb0ELi2ELi4ELi4ELi4ELb0EEENS1_24CollectiveEpilogueBwdGQAISA_fSD_Li256ELb0ELb0EEENS1_25SingleTileBwdLPTSchedulerILb0ELi128ELb0EEEEEEEEEvNT_6ParamsE$_ZN4cute3eso3ESOILb1ELb0EJNS_6LayoutINS_5tupleIJNS3_IJNS_1CILi8EEENS4_ILi1EEEEEENS4_ILi4EEEEEENS3_IJNS3_IJS6_NS4_ILi0EEEEEENS4_ILi2048EEEEEEEEiEEC2ERKSE_RKi) ;  /* 0xffff2c8000007944 */ /* 0x000fea0003c3ffff */
[----:B------:R-:W-:Y:S01]  /*171c0*/  ULDC.64 UR4, c[0x0][0x118] ;  /* 0x0000460000047ab9 */ /* 0x000fe20000000a00 */
[----:B-1----:R-:W2:Y:S04]  /*171d0*/  LDL R2, [R1+0x758] ;  /* 0x0007580001027983 */ /* 0x002ea80000100800 */
[----:B------:R-:W2:Y:S01]  /*171e0*/  LD.E.64 R4, [R52.64+0x8] ;  /* 0x0000080434047980 */ /* 0x000ea2000c101b00 */
[----:B------:R-:W-:Y:S02]  /*171f0*/  MOV R9, R23 ;  /* 0x0000001700097202 */ /* 0x000fe40000000f00 */
[----:B------:R-:W-:Y:S01]  /*17200*/  MOV R8, 0x17230 ;  /* 0x0001723000087802 */ /* 0x000fe20000000f00 */
[----:B--2---:R-:W-:-:S04]  /*17210*/  IMAD.WIDE R2, R2, 0x2, R4 ;  /* 0x0000000202027825 */ /* 0x004fc800078e0204 */
[----:B------:R-:W-:Y:S05]  /*17220*/  CALL.REL.NOINC `($_ZN7cutlass13device_kernelIN5flash19enable_sm80_to_sm89INS1_16FlashAttnBwdSm80INS1_25CollectiveMainloopBwdSm80ILi2ELi2EN4cute5tupleIJNS5_1CILi128EEES8_NS7_ILi64EEEEEENS_10bfloat16_tEfNS_4arch4Sm80ELb1ELb0ELb1ELb0ELb0ELb0ELb0ELb0ELi2ELi4ELi4ELi4ELb0EEENS1_24CollectiveEpilogueBwdGQAISA_fSD_Li256ELb0ELb0EEENS1_25SingleTileBwdLPTSchedulerILb0ELi128ELb0EEEEEEEEEvNT_6ParamsE$_ZN4cute8smem_ptrIPN7cutlass10bfloat16_tEECI1NS_12iter_adaptorIS3_S4_EEES3_) ;  /* 0xffff396000007944 */ /* 0x000fea0003c3ffff */
[----:B-1----:R1:W5:Y:S01]  /*17230*/  LDL.64 R2, [R1+0x758] ;  /* 0x0007580001027983 */ /* 0x0023620000100a00 */
[----:B------:R-:W-:-:S03]  /*17240*/  MOV R6, 0x17260 ;  /* 0x0001726000067802 */ /* 0x000fc60000000f00 */
[----:B-1---5:R-:W-:Y:S05]  /*17250*/  CALL.REL.NOINC `($_ZN7cutlass13device_kernelIN5flash19enable_sm80_to_sm89INS1_16FlashAttnBwdSm80INS1_25CollectiveMainloopBwdSm80ILi2ELi2EN4cute5tupleIJNS5_1CILi128EEES8_NS7_ILi64EEEEEENS_10bfloat16_tEfNS_4arch4Sm80ELb1ELb0ELb1ELb0ELb0ELb0ELb0ELb0ELi2ELi4ELi4ELi4ELb0EEENS1_24CollectiveEpilogueBwdGQAISA_fSD_Li256ELb0ELb0EEENS1_25SingleTileBwdLPTSchedulerILb0ELi128ELb0EEEEEEEEEvNT_6ParamsE$_ZN4cute3eso3ESOILb1ELb0EJNS_6LayoutINS_5tupleIJNS3_IJNS_1CILi8EEENS4_ILi1EEEEEENS4_ILi4EEEEEENS3_IJNS3_IJS6_NS4_ILi0EEEEEENS4_ILi2048EEEEEEEENS_10ViewEngineINS_8smem_ptrIPN7cutlass10bfloat16_tEEEEEEEC2ERKSE_RKSL_) ;  /* 0xffff2ba000007944 */ /* 0x022fea0003c3ffff */
[----:B-1----:R1:W5:Y:S01]  /*17260*/  LDL.64 R4, [R1+0x758] ;  /* 0x0007580001047983 */ /* 0x0023620000100a00 */
[----:B------:R-:W-:Y:S01]  /*17270*/  IMAD.MOV.U32 R2, RZ, RZ, R23 ;  /* 0x000000ffff027224 */ /* 0x000fe200078e0017 */
[----:B------:R-:W-:-:S02]  /*17280*/  MOV R3, 0x1 ;  /* 0x0000000100037802 */ /* 0x000fc40000000f00 */
[----:B------:R-:W-:Y:S02]  /*17290*/  MOV R8, 0x172b0 ;  /* 0x000172b000087802 */ /* 0x000fe40000000f00 */
[----:B-1---5:R-:W-:Y:S05]  /*172a0*/  CALL.REL.NOINC `($_ZN7cutlass13device_kernelIN5flash19enable_sm80_to_sm89INS1_16FlashAttnBwdSm80INS1_25CollectiveMainloopBwdSm80ILi2ELi2EN4cute5tupleIJNS5_1CILi128EEES8_NS7_ILi64EEEEEENS_10bfloat16_tEfNS_4arch4Sm80ELb1ELb0ELb1ELb0ELb0ELb0ELb0ELb0ELi2ELi4ELi4ELi4ELb0EEENS1_24CollectiveEpilogueBwdGQAISA_fSD_Li256ELb0ELb0EEENS1_25SingleTileBwdLPTSchedulerILb0ELi128ELb0EEEEEEEEEvNT_6ParamsE$_ZN4cute3eso3ESOILb1ELb0EJNS_10UnderscoreES2_iEEC2ERKS2_S5_RKi) ;  /* 0xfffefcc000007944 */ /* 0x022fea0003c3ffff */
[----:B-1----:R-:W2:Y:S01]  /*172b0*/  LDL R3, [R1+0x758] ;  /* 0x0007580001037983 */ /* 0x002ea20000100800 */
[----:B------:R-:W-:Y:S02]  /*172c0*/  MOV R6, 0x172f0 ;  /* 0x000172f000067802 */ /* 0x000fe40000000f00 */
[----:B--2---:R-:W-:Y:S02]  /*172d0*/  SHF.L.U32 R3, R3, 0x5, RZ ;  /* 0x0000000503037819 */ /* 0x004fe400000006ff */
[----:B------:R-:W-:Y:S05]  /*172e0*/  CALL.REL.NOINC `($_ZN7cutlass13device_kernelIN5flash19enable_sm80_to_sm89INS1_16FlashAttnBwdSm80INS1_25CollectiveMainloopBwdSm80ILi2ELi2EN4cute5tupleIJNS5_1CILi128EEES8_NS7_ILi64EEEEEENS_10bfloat16_tEfNS_4arch4Sm80ELb1ELb0ELb1ELb0ELb0ELb0ELb0ELb0ELi2ELi4ELi4ELi4ELb0EEENS1_24CollectiveEpilogueBwdGQAISA_fSD_Li256ELb0ELb0EEENS1_25SingleTileBwdLPTSchedulerILb0ELi128ELb0EEEEEEEEEvNT_6ParamsE$_ZN4cute3eso3ESOILb1ELb0EJNS_6LayoutINS_5tupleIJNS3_IJNS_1CILi8EEENS4_ILi1EEEEEENS4_ILi4EEEEEENS3_IJNS3_IJS6_NS4_ILi0EEEEEES5_EEEEEiEEC2ERKSD_RKi) ;  /* 0xffff2bf000007944 */ /* 0x000fea0003c3ffff */
[----:B-1----:R-:W2:Y:S01]  /*172f0*/  LDL R3, [R1+0x758] ;  /* 0x0007580001037983 */ /* 0x002ea20000100800 */
[----:B------:R-:W-:Y:S01]  /*17300*/  MOV R8, 0x17340 ;  /* 0x0001734000087802 */ /* 0x000fe20000000f00 */
[----:B--2---:R-:W-:-:S05]  /*17310*/  IMAD.WIDE R6, R3, 0x2, R48 ;  /* 0x0000000203067825 */ /* 0x004fca00078e0230 */
[----:B------:R-:W-:Y:S02]  /*17320*/  MOV R9, R7 ;  /* 0x0000000700097202 */ /* 0x000fe40000000f00 */
[----:B------:R-:W-:Y:S05]  /*17330*/  CALL.REL.NOINC `($_ZN7cutlass13device_kernelIN5flash19enable_sm80_to_sm89INS1_16FlashAttnBwdSm80INS1_25CollectiveMainloopBwdSm80ILi2ELi2EN4cute5tupleIJNS5_1CILi128EEES8_NS7_ILi64EEEEEENS_10bfloat16_tEfNS_4arch4Sm80ELb1ELb0ELb1ELb0ELb0ELb0ELb0ELb0ELi2ELi4ELi4ELi4ELb0EEENS1_24CollectiveEpilogueBwdGQAISA_fSD_Li256ELb0ELb0EEENS1_25SingleTileBwdLPTSchedulerILb0ELi128ELb0EEEEEEEEEvNT_6ParamsE$_ZN4cute3eso3ESOILb1ELb0EJNS_6LayoutINS_5tupleIJNS3_IJNS_1CILi8EEENS4_ILi1EEEEEENS4_ILi4EEEEEENS3_IJNS3_IJS6_NS4_ILi0EEEEEES5_EEEEENS_10ViewEngineIPN7cutlass10bfloat16_tEEEEEC2ERKSD_RKSI_) ;  /* 0xffff2b4000007944 */ /* 0x000fea0003c3ffff */
[----:B------:R2:W5:Y:S01]  /*17340*/  LDL.64 R2, [R1+0x758] ;  /* 0x0007580001027983 */ /* 0x0005620000100a00 */
[----:B------:R-:W-:Y:S01]  /*17350*/  IMAD.MOV.U32 R6, RZ, RZ, R4 ;  /* 0x000000ffff067224 */ /* 0x000fe200078e0004 */
[----:B------:R-:W-:Y:S02]  /*17360*/  MOV R9, R5 ;  /* 0x0000000500097202 */ /* 0x000fe40000000f00 */
[----:B------:R-:W-:Y:S02]  /*17370*/  MOV R8, 0x17390 ;  /* 0x0001739000087802 */ /* 0x000fe40000000f00 */
[----:B-12--5:R-:W-:Y:S05]  /*17380*/  CALL.REL.NOINC `($_ZN7cutlass13device_kernelIN5flash19enable_sm80_to_sm89INS1_16FlashAttnBwdSm80INS1_25CollectiveMainloopBwdSm80ILi2ELi2EN4cute5tupleIJNS5_1CILi128EEES8_NS7_ILi64EEEEEENS_10bfloat16_tEfNS_4arch4Sm80ELb1ELb0ELb1ELb0ELb0ELb0ELb0ELb0ELi2ELi4ELi4ELi4ELb0EEENS1_24CollectiveEpilogueBwdGQAISA_fSD_Li256ELb0ELb0EEENS1_25SingleTileBwdLPTSchedulerILb0ELi128ELb0EEEEEEEEEvNT_6ParamsE$_ZN4cute3eso3ESOILb1ELb0EJNS_6LayoutINS_5tupleIJNS3_IJNS_1CILi8EEENS4_ILi1EEEEEENS3_IJNS4_ILi4EEEEEEEEENS3_IJNS3_IJS6_NS4_ILi0EEEEEENS3_IJNS4_ILi2048EEEEEEEEEEENS_10ViewEngineINS_8smem_ptrIPN7cutlass10bfloat16_tEEEEEEEC2ERKSG_RKSN_) ;  /* 0xffff268000007944 */ /* 0x026fea0003c3ffff */
[----:B-1----:R1:W5:Y:S01]  /*17390*/  LDL.64 R6, [R1+0x758] ;  /* 0x0007580001067983 */ /* 0x0023620000100a00 */
[----:B------:R-:W-:Y:S02]  /*173a0*/  MOV R5, R3 ;  /* 0x0000000300057202 */ /* 0x000fe40000000f00 */
        /* <DEDUP_REMOVED lines=10> */
[----:B------:R-:W-:-:S02]  /*17450*/  MOV R9, R5 ;  /* 0x0000000500097202 */ /* 0x000fc40000000f00 */
        /* <DEDUP_REMOVED lines=261> */
[----:B-1----:R-:W-:Y:S05]  /*184b0*/  CALL.REL.NOINC `($_ZN7cutlass13device_kernelIN5flash19enable_sm80_to_sm89INS1_16FlashAttnBwdSm80INS1_25CollectiveMainloopBwdSm80ILi2ELi2EN4cute5tupleIJNS5_1CILi128EEES8_NS7_ILi64EEEEEENS_10bfloat16_tEfNS_4arch4Sm80ELb1ELb0ELb1ELb0ELb0ELb0ELb0ELb0ELi2ELi4ELi4ELi4ELb0EEENS1_24CollectiveEpilogueBwdGQAISA_fSD_Li256ELb0ELb0EEENS1_25SingleTileBwdLPTSchedulerILb0ELi128ELb0EEEEEEEEEvNT_6ParamsE$_ZN4cute3eso3ESOILb1ELb0EJNS_10UnderscoreES2_iEEC2ERKS2_S5_RKi) ;  /* 0xfffeeab000007944 */ /* 0x002fea0003c3ffff */
        /* <DEDUP_REMOVED lines=9> */
[----:B------:R-:W-:Y:S05]  /*18550*/  CALL.REL.NOINC `($_ZN7cutlass13device_kernelIN5flash19enable_sm80_to_sm89INS1_16FlashAttnBwdSm80INS1_25CollectiveMainloopBwdSm80ILi2ELi2EN4cute5tupleIJNS5_1CILi128EEES8_NS7_ILi64EEEEEENS_10bfloat16_tEfNS_4arch4Sm80ELb1ELb0ELb1ELb0ELb0ELb0ELb0ELb0ELi2ELi4ELi4ELi4ELb0EEENS1_24CollectiveEpilogueBwdGQAISA_fSD_Li256ELb0ELb0EEENS1_25SingleTileBwdLPTSchedulerILb0ELi128ELb0EEEEEEEEEvNT_6ParamsE$_ZN4cute3eso3ESOILb1ELb0EJNS_6LayoutINS_5tupleIJNS3_IJNS_1CILi2EEES5_S5_EEES5_EEENS3_IJNS3_IJNS4_ILi1EEES5_NS4_ILi4EEEEEENS4_ILi8EEEEEEEEiEEC2ERKSD_RKi) ;  /* 0xffff102000007944 */ /* 0x000fea0003c3ffff */
[----:B-1----:R-:W2:Y:S01]  /*18560*/  LDL R3, [R1+0x758] ;  /* 0x0007580001037983 */ /* 0x002ea20000100800 */
[----:B------:R-:W-:Y:S02]  /*18570*/  MOV R66, R23 ;  /* 0x0000001700427202 */ /* 0x000fe40000000f00 */
[----:B------:R-:W-:Y:S01]  /*18580*/  MOV R4, 0x185c0 ;  /* 0x000185c000047802 */ /* 0x000fe20000000f00 */
[----:B--2---:R-:W-:-:S05]  /*18590*/  IMAD.WIDE R2, R3, 0x2, R16 ;  /* 0x0000000203027825 */ /* 0x004fca00078e0210 */
[----:B------:R-:W-:Y:S02]  /*185a0*/  MOV R6, R2 ;  /* 0x0000000200067202 */ /* 0x000fe40000000f00 */
[----:B------:R-:W-:Y:S05]  /*185b0*/  CALL.REL.NOINC `($_ZN7cutlass13device_kernelIN5flash19enable_sm80_to_sm89INS1_16FlashAttnBwdSm80INS1_25CollectiveMainloopBwdSm80ILi2ELi2EN4cute5tupleIJNS5_1CILi128EEES8_NS7_ILi64EEEEEENS_10bfloat16_tEfNS_4arch4Sm80ELb1ELb0ELb1ELb0ELb0ELb0ELb0ELb0ELi2ELi4ELi4ELi4ELb0EEENS1_24CollectiveEpilogueBwdGQAISA_fSD_Li256ELb0ELb0EEENS1_25SingleTileBwdLPTSchedulerILb0ELi128ELb0EEEEEEEEEvNT_6ParamsE$_ZN4cute3eso3ESOILb1ELb0EJNS_6LayoutINS_5tupleIJNS3_IJNS_1CILi2EEES5_S5_EEES5_EEENS3_IJNS3_IJNS4_ILi1EEES5_NS4_ILi4EEEEEENS4_ILi8EEEEEEEENS_10ViewEngineIPN7cutlass10bfloat16_tEEEEEC2ERKSD_RKSI_) ;  /* 0xffff0f7000007944 */ /* 0x000fea0003c3ffff */
[----:B------:R2:W5:Y:S01]  /*185c0*/  LDL.64 R58, [R1+0x758] ;  /* 0x00075800013a7983 */ /* 0x0005620000100a00 */
[----:B-1----:R-:W-:Y:S01]  /*185d0*/  IMAD.MOV.U32 R2, RZ, RZ, R23 ;  /* 0x000000ffff027224 */ /* 0x002fe200078e0017 */
[----:B------:R-:W-:Y:S02]  /*185e0*/  MOV R3, RZ ;  /* 0x000000ff00037202 */ /* 0x000fe40000000f00 */
[----:B------:R-:W-:Y:S02]  /*185f0*/  MOV R8, 0x18610 ;  /* 0x0001861000087802 */ /* 0x000fe40000000f00 */
[----:B--2--5:R-:W-:Y:S05]  /*18600*/  CALL.REL.NOINC `($_ZN7cutlass13device_kernelIN5flash19enable_sm80_to_sm89INS1_16FlashAttnBwdSm80INS1_25CollectiveMainloopBwdSm80ILi2ELi2EN4cute5tupleIJNS5_1CILi128EEES8_NS7_ILi64EEEEEENS_10bfloat16_tEfNS_4arch4Sm80ELb1ELb0ELb1ELb0ELb0ELb0ELb0ELb0ELi2ELi4ELi4ELi4ELb0EEENS1_24CollectiveEpilogueBwdGQAISA_fSD_Li256ELb0ELb0EEENS1_25SingleTileBwdLPTSchedulerILb0ELi128ELb0EEEEEEEEEvNT_6ParamsE$_ZN4cute3eso3ESOILb1ELb0EJNS_10UnderscoreES2_iEEC2ERKS2_S5_RKi) ;  /* 0xfffee96000007944 */ /* 0x024fea0003c3ffff */
        /* <DEDUP_REMOVED lines=8> */
[----:B------:R-:W-:Y:S05]  /*18690*/  CALL.REL.NOINC `($_ZN7cutlass13device_kernelIN5flash19enable_sm80_to_sm89INS1_16FlashAttnBwdSm80INS1_25CollectiveMainloopBwdSm80ILi2ELi2EN4cute5tupleIJNS5_1CILi128EEES8_NS7_ILi64EEEEEENS_10bfloat16_tEfNS_4arch4Sm80ELb1ELb0ELb1ELb0ELb0ELb0ELb0ELb0ELi2ELi4ELi4ELi4ELb0EEENS1_24CollectiveEpilogueBwdGQAISA_fSD_Li256ELb0ELb0EEENS1_25SingleTileBwdLPTSchedulerILb0ELi128ELb0EEEEEEEEEvNT_6ParamsE$_ZN4cute3eso3ESOILb1ELb0EJNS_6LayoutINS_5tupleIJNS3_IJNS_1CILi2EEES5_EEENS4_ILi8EEEEEENS3_IJNS3_IJNS4_ILi1EEES5_EEENS4_ILi4EEEEEEEEiEEC2ERKSD_RKi) ;  /* 0xffff0be000007944 */ /* 0x000fea0003c3ffff */
[----:B-1----:R-:W2:Y:S01]  /*186a0*/  LDL R3, [R1+0x758] ;  /* 0x0007580001037983 */ /* 0x002ea20000100800 */
[----:B------:R-:W-:Y:S01]  /*186b0*/  MOV R4, 0x186f0 ;  /* 0x000186f000047802 */ /* 0x000fe20000000f00 */
[----:B--2---:R-:W-:-:S05]  /*186c0*/  IMAD.WIDE R2, R3, 0x2, R14 ;  /* 0x0000000203027825 */ /* 0x004fca00078e020e */
[----:B------:R-:W-:Y:S02]  /*186d0*/  MOV R6, R2 ;  /* 0x0000000200067202 */ /* 0x000fe40000000f00 */
[----:B------:R-:W-:Y:S05]  /*186e0*/  CALL.REL.NOINC `($_ZN7cutlass13device_kernelIN5flash19enable_sm80_to_sm89INS1_16FlashAttnBwdSm80INS1_25CollectiveMainloopBwdSm80ILi2ELi2EN4cute5tupleIJNS5_1CILi128EEES8_NS7_ILi64EEEEEENS_10bfloat16_tEfNS_4arch4Sm80ELb1ELb0ELb1ELb0ELb0ELb0ELb0ELb0ELi2ELi4ELi4ELi4ELb0EEENS1_24CollectiveEpilogueBwdGQAISA_fSD_Li256ELb0ELb0EEENS1_25SingleTileBwdLPTSchedulerILb0ELi128ELb0EEEEEEEEEvNT_6ParamsE$_ZN4cute3eso3ESOILb1ELb0EJNS_6LayoutINS_5tupleIJNS3_IJNS_1CILi2EEES5_EEENS4_ILi8EEEEEENS3_IJNS3_IJNS4_ILi1EEES5_EEENS4_ILi4EEEEEEEENS_10ViewEngineIPN7cutlass10bfloat16_tEEEEEC2ERKSD_RKSI_) ;  /* 0xffff0b4000007944 */ /* 0x000fea0003c3ffff */
[----:B------:R2:W5:Y:S04]  /*186f0*/  LDL.64 R60, [R1+0x758] ;  /* 0x00075800013c7983 */ /* 0x0005680000100a00 */
[----:B------:R2:W-:Y:S02]  /*18700*/  STL [R1+0x770], RZ ;  /* 0x000770ff01007387 */ /* 0x0005e40000100800 */
.L_x_2585:
[----:B------:R-:W-:Y:S01]  /*18710*/  IMAD.MOV.U32 R79, RZ, RZ, R23 ;  /* 0x000000ffff4f7224 */ /* 0x000fe200078e0017 */
[----:B------:R-:W-:Y:S01]  /*18720*/  LOP3.LUT R80, R56, 0x1, RZ, 0xc0, !PT ;  /* 0x0000000138507812 */ /* 0x000fe200078ec0ff */
[----:B------:R-:W-:Y:S01]  /*18730*/  IMAD.MOV.U32 R67, RZ, RZ, R22 ;  /* 0x000000ffff437224 */ /* 0x000fe200078e0016 */
[----:B-1----:R-:W-:Y:S02]  /*18740*/  MOV R78, 0x18760 ;  /* 0x00018760004e7802 */ /* 0x002fe40000000f00 */
[----:B-12--5:R-:W-:Y:S05]  /*18750*/  CALL.REL.NOINC `($_ZN7cutlass13device_kernelIN5flash19enable_sm80_to_sm89INS1_16FlashAttnBwdSm80INS1_25CollectiveMainloopBwdSm80ILi2ELi2EN4cute5tupleIJNS5_1CILi128EEES8_NS7_ILi64EEEEEENS_10bfloat16_tEfNS_4arch4Sm80ELb1ELb0ELb1ELb0ELb0ELb0ELb0ELb0ELi2ELi4ELi4ELi4ELb0EEENS1_24CollectiveEpilogueBwdGQAISA_fSD_Li256ELb0ELb0EEENS1_25SingleTileBwdLPTSchedulerILb0ELi128ELb0EEEEEEEEEvNT_6ParamsE$_ZN4cute3eso3ESOILb1ELb0EJNS_10UnderscoreEiiEEC2ERKS2_RKiS7_) ;  /* 0xfffee89000007944 */ /* 0x026fea0003c3ffff */
[----:B------:R-:W-:Y:S01]  /*18760*/  MOV R66, R23 ;  /* 0x0000001700427202 */ /* 0x000fe20000000f00 */
[----:B-1----:R-:W2:Y:S01]  /*18770*/  LDL.64 R2, [R1+0x758] ;  /* 0x0007580001027983 */ /* 0x002ea20000100a00 */
[----:B------:R-:W-:Y:S01]  /*18780*/  MOV R4, 0x187c0 ;  /* 0x000187c000047802 */ /* 0x000fe20000000f00 */
[----:B--2---:R-:W-:Y:S04]  /*18790*/  IMAD R3, R3, 0x2, R2 ;  /* 0x0000000203037824 */ /* 0x004fe800078e0202 */
[----:B------:R-:W-:Y:S02]  /*187a0*/  IMAD.SHL.U32 R3, R3, 0x4, RZ ;  /* 0x0000000403037824 */ /* 0x000fe400078e00ff */
[----:B------:R-:W-:Y:S05]  /*187b0*/  CALL.REL.NOINC `($_ZN7cutlass13device_kernelIN5flash19enable_sm80_to_sm89INS1_16FlashAttnBwdSm80INS1_25CollectiveMainloopBwdSm80ILi2ELi2EN4cute5tupleIJNS5_1CILi128EEES8_NS7_ILi64EEEEEENS_10bfloat16_tEfNS_4arch4Sm80ELb1ELb0ELb1ELb0ELb0ELb0ELb0ELb0ELi2ELi4ELi4ELi4ELb0EEENS1_24CollectiveEpilogueBwdGQAISA_fSD_Li256ELb0ELb0EEENS1_25SingleTileBwdLPTSchedulerILb0ELi128ELb0EEEEEEEEEvNT_6ParamsE$_ZN4cute3eso3ESOILb1ELb0EJNS_6LayoutINS_5tupleIJNS3_IJNS_1CILi2EEES5_EEEEEENS3_IJNS3_IJNS4_ILi1EEES5_EEEEEEEEiEEC2ERKSB_RKi) ;  /* 0xffff089000007944 */ /* 0x000fea0003c3ffff */
[----:B------:R-:W-:Y:S01]  /*187c0*/  MOV R4, 0x18820 ;  /* 0x0001882000047802 */ /* 0x000fe20000000f00 */
[----:B-1----:R-:W2:Y:S01]  /*187d0*/  LDL R3, [R1+0x758] ;  /* 0x0007580001037983 */ /* 0x002ea20000100800 */
[----:B------:R-:W-:Y:S01]  /*187e0*/  IMAD.MOV.U32 R2, RZ, RZ, R23 ;  /* 0x000000ffff027224 */ /* 0x000fe200078e0017 */
[C---:B--2---:R-:W-:Y:S04]  /*187f0*/  LEA R8, P0, R3.reuse, R46, 0x2 ;  /* 0x0000002e03087211 */ /* 0x044fe800078010ff */
[----:B------:R-:W-:Y:S04]  /*18800*/  LEA.HI.X.SX32 R3, R3, R47, 0x2, P0 ;  /* 0x0000002f03037211 */ /* 0x000fe800000f16ff */
[----:B------:R-:W-:Y:S05]  /*18810*/  CALL.REL.NOINC `($_ZN7cutlass13device_kernelIN5flash19enable_sm80_to_sm89INS1_16FlashAttnBwdSm80INS1_25CollectiveMainloopBwdSm80ILi2ELi2EN4cute5tupleIJNS5_1CILi128EEES8_NS7_ILi64EEEEEENS_10bfloat16_tEfNS_4arch4Sm80ELb1ELb0ELb1ELb0ELb0ELb0ELb0ELb0ELi2ELi4ELi4ELi4ELb0EEENS1_24CollectiveEpilogueBwdGQAISA_fSD_Li256ELb0ELb0EEENS1_25SingleTileBwdLPTSchedulerILb0ELi128ELb0EEEEEEEEEvNT_6ParamsE$_ZN4cute3eso3ESOILb1ELb0EJNS_6LayoutINS_5tupleIJNS3_IJNS_1CILi2EEES5_EEEEEENS3_IJNS3_IJNS4_ILi1EEES5_EEEEEEEENS_10ViewEngineIPfEEEEC2ERKSB_RKSE_) ;  /* 0xffff07e000007944 */ /* 0x000fea0003c3ffff */
[----:B------:R-:W-:Y:S01]  /*18820*/  MOV R3, R80 ;  /* 0x0000005000037202 */ /* 0x000fe20000000f00 */
[----:B-1----:R1:W5:Y:S01]  /*18830*/  LDL.64 R8, [R1+0x758] ;  /* 0x0007580001087983 */ /* 0x0023620000100a00 */
[----:B------:R-:W-:Y:S01]  /*18840*/  MOV R10, 0x18870 ;  /* 0x00018870000a7802 */ /* 0x000fe20000000f00 */
[----:B------:R-:W-:Y:S02]  /*18850*/  IMAD.MOV.U32 R2, RZ, RZ, R23 ;  /* 0x000000ffff027224 */ /* 0x000fe400078e0017 */
[----:B-1---5:R-:W-:Y:S05]  /*18860*/  CALL.REL.NOINC `($_ZN7cutlass13device_kernelIN5flash19enable_sm80_to_sm89INS1_16FlashAttnBwdSm80INS1_25CollectiveMainloopBwdSm80ILi2ELi2EN4cute5tupleIJNS5_1CILi128EEES8_NS7_ILi64EEEEEENS_10bfloat16_tEfNS_4arch4Sm80ELb1ELb0ELb1ELb0ELb0ELb0ELb0ELb0ELi2ELi4ELi4ELi4ELb0EEENS1_24CollectiveEpilogueBwdGQAISA_fSD_Li256ELb0ELb0EEENS1_25SingleTileBwdLPTSchedulerILb0ELi128ELb0EEEEEEEEEvNT_6ParamsE$_ZN4cute3eso3ESOILb1ELb0EJNS_10UnderscoreEiEEC2ERKS2_RKi) ;  /* 0xfffee74000007944 */ /* 0x022fea0003c3ffff */
[----:B------:R-:W-:Y:S01]  /*18870*/  MOV R4, 0x188c0 ;  /* 0x000188c000047802 */ /* 0x000fe20000000f00 */
[----:B-1----:R-:W2:Y:S01]  /*18880*/  LDL R3, [R1+0x758] ;  /* 0x0007580001037983 */ /* 0x002ea20000100800 */
[----:B------:R-:W-:Y:S01]  /*18890*/  IMAD.MOV.U32 R66, RZ, RZ, R23 ;  /* 0x000000ffff427224 */ /* 0x000fe200078e0017 */
[----:B--2---:R-:W-:Y:S02]  /*188a0*/  SHF.L.U32 R3, R3, 0x3, RZ ;  /* 0x0000000303037819 */ /* 0x004fe400000006ff */
[----:B------:R-:W-:Y:S05]  /*188b0*/  CALL.REL.NOINC `($_ZN7cutlass13device_kernelIN5flash19enable_sm80_to_sm89INS1_16FlashAttnBwdSm80INS1_25CollectiveMainloopBwdSm80ILi2ELi2EN4cute5tupleIJNS5_1CILi128EEES8_NS7_ILi64EEEEEENS_10bfloat16_tEfNS_4arch4Sm80ELb1ELb0ELb1ELb0ELb0ELb0ELb0ELb0ELi2ELi4ELi4ELi4ELb0EEENS1_24CollectiveEpilogueBwdGQAISA_fSD_Li256ELb0ELb0EEENS1_25SingleTileBwdLPTSchedulerILb0ELi128ELb0EEEEEEEEEvNT_6ParamsE$_ZN4cute3eso3ESOILb1ELb0EJNS_6LayoutINS_5tupleIJNS3_IJNS_1CILi2EEES5_S5_EEEEEENS3_IJNS3_IJNS4_ILi1EEES5_NS4_ILi4EEEEEEEEEEEiEEC2ERKSC_RKi) ;  /* 0xffff0ba000007944 */ /* 0x000fea0003c3ffff */
[----:B------:R-:W-:Y:S01]  /*188c0*/  MOV R4, 0x18920 ;  /* 0x0001892000047802 */ /* 0x000fe20000000f00 */
[----:B-1----:R-:W2:Y:S01]  /*188d0*/  LDL R3, [R1+0x758] ;  /* 0x0007580001037983 */ /* 0x002ea20000100800 */
[----:B------:R-:W-:Y:S01]  /*188e0*/  IMAD.MOV.U32 R66, RZ, RZ, R23 ;  /* 0x000000ffff427224 */ /* 0x000fe200078e0017 */
[C---:B--2---:R-:W-:Y:S04]  /*188f0*/  LEA R6, P0, R3.reuse, R58, 0x1 ;  /* 0x0000003a03067211 */ /* 0x044fe800078008ff */
[----:B------:R-:W-:Y:S04]  /*18900*/  LEA.HI.X.SX32 R3, R3, R59, 0x1, P0 ;  /* 0x0000003b03037211 */ /* 0x000fe800000f0eff */
[----:B------:R-:W-:Y:S05]  /*18910*/  CALL.REL.NOINC `($_ZN7cutlass13device_kernelIN5flash19enable_sm80_to_sm89INS1_16FlashAttnBwdSm80INS1_25CollectiveMainloopBwdSm80ILi2ELi2EN4cute5tupleIJNS5_1CILi128EEES8_NS7_ILi64EEEEEENS_10bfloat16_tEfNS_4arch4Sm80ELb1ELb0ELb1ELb0ELb0ELb0ELb0ELb0ELi2ELi4ELi4ELi4ELb0EEENS1_24CollectiveEpilogueBwdGQAISA_fSD_Li256ELb0ELb0EEENS1_25SingleTileBwdLPTSchedulerILb0ELi128ELb0EEEEEEEEEvNT_6ParamsE$_ZN4cute3eso3ESOILb1ELb0EJNS_6LayoutINS_5tupleIJNS3_IJNS_1CILi2EEES5_S5_EEEEEENS3_IJNS3_IJNS4_ILi1EEES5_NS4_ILi4EEEEEEEEEEENS_10ViewEngineIPN7cutlass10bfloat16_tEEEEEC2ERKSC_RKSH_) ;  /* 0xffff0af000007944 */ /* 0x000fea0003c3ffff */
[----:B------:R-:W-:Y:S01]  /*18920*/  MOV R3, R56 ;  /* 0x0000003800037202 */ /* 0x000fe20000000f00 */
[----:B------:R2:W5:Y:S01]  /*18930*/  LDL.64 R12, [R1+0x758] ;  /* 0x00075800010c7983 */ /* 0x0005620000100a00 */
[----:B------:R-:W-:Y:S01]  /*18940*/  MOV R10, 0x18970 ;  /* 0x00018970000a7802 */ /* 0x000fe20000000f00 */
[----:B-1----:R-:W-:Y:S02]  /*18950*/  IMAD.MOV.U32 R2, RZ, RZ, R23 ;  /* 0x000000ffff027224 */ /* 0x002fe400078e0017 */
[----:B--2--5:R-:W-:Y:S05]  /*18960*/  CALL.REL.NOINC `($_ZN7cutlass13device_kernelIN5flash19enable_sm80_to_sm89INS1_16FlashAttnBwdSm80INS1_25CollectiveMainloopBwdSm80ILi2ELi2EN4cute5tupleIJNS5_1CILi128EEES8_NS7_ILi64EEEEEENS_10bfloat16_tEfNS_4arch4Sm80ELb1ELb0ELb1ELb0ELb0ELb0ELb0ELb0ELi2ELi4ELi4ELi4ELb0EEENS1_24CollectiveEpilogueBwdGQAISA_fSD_Li256ELb0ELb0EEENS1_25SingleTileBwdLPTSchedulerILb0ELi128ELb0EEEEEEEEEvNT_6ParamsE$_ZN4cute3eso3ESOILb1ELb0EJNS_10UnderscoreEiEEC2ERKS2_RKi) ;  /* 0xfffee64000007944 */ /* 0x024fea0003c3ffff */
[----:B------:R-:W-:Y:S01]  /*18970*/  MOV R4, 0x189c0 ;  /* 0x000189c000047802 */ /* 0x000fe20000000f00 */
[----:B-1----:R-:W2:Y:S01]  /*18980*/  LDL R3, [R1+0x758] ;  /* 0x0007580001037983 */ /* 0x002ea20000100800 */
[----:B------:R-:W-:Y:S01]  /*18990*/  IMAD.MOV.U32 R66, RZ, RZ, R23 ;  /* 0x000000ffff427224 */ /* 0x000fe200078e0017 */
[----:B--2---:R-:W-:Y:S02]  /*189a0*/  SHF.L.U32 R3, R3, 0x2, RZ ;  /* 0x0000000203037819 */ /* 0x004fe400000006ff */
[----:B------:R-:W-:Y:S05]  /*189b0*/  CALL.REL.NOINC `($_ZN7cutlass13device_kernelIN5flash19enable_sm80_to_sm89INS1_16FlashAttnBwdSm80INS1_25CollectiveMainloopBwdSm80ILi2ELi2EN4cute5tupleIJNS5_1CILi128EEES8_NS7_ILi64EEEEEENS_10bfloat16_tEfNS_4arch4Sm80ELb1ELb0ELb1ELb0ELb0ELb0ELb0ELb0ELi2ELi4ELi4ELi4ELb0EEENS1_24CollectiveEpilogueBwdGQAISA_fSD_Li256ELb0ELb0EEENS1_25SingleTileBwdLPTSchedulerILb0ELi128ELb0EEEEEEEEEvNT_6ParamsE$_ZN4cute3eso3ESOILb1ELb0EJNS_6LayoutINS_5tupleIJNS3_IJNS_1CILi2EEES5_EEEEEENS3_IJNS3_IJNS4_ILi1EEES5_EEEEEEEEiEEC2ERKSB_RKi) ;  /* 0xffff069000007944 */ /* 0x000fea0003c3ffff */
[----:B------:R-:W-:Y:S01]  /*189c0*/  MOV R4, 0x18a20 ;  /* 0x00018a2000047802 */ /* 0x000fe20000000f00 */
[----:B-1----:R-:W2:Y:S01]  /*189d0*/  LDL R3, [R1+0x758] ;  /* 0x0007580001037983 */ /* 0x002ea20000100800 */
[----:B------:R-:W-:Y:S01]  /*189e0*/  IMAD.MOV.U32 R66, RZ, RZ, R23 ;  /* 0x000000ffff427224 */ /* 0x000fe200078e0017 */
[C---:B--2---:R-:W-:Y:S04]  /*189f0*/  LEA R6, P0, R3.reuse, R60, 0x1 ;  /* 0x0000003c03067211 */ /* 0x044fe800078008ff */
[----:B------:R-:W-:Y:S04]  /*18a00*/  LEA.HI.X.SX32 R3, R3, R61, 0x1, P0 ;  /* 0x0000003d03037211 */ /* 0x000fe800000f0eff */
[----:B------:R-:W-:Y:S05]  /*18a10*/  CALL.REL.NOINC `($_ZN7cutlass13device_kernelIN5flash19enable_sm80_to_sm89INS1_16FlashAttnBwdSm80INS1_25CollectiveMainloopBwdSm80ILi2ELi2EN4cute5tupleIJNS5_1CILi128EEES8_NS7_ILi64EEEEEENS_10bfloat16_tEfNS_4arch4Sm80ELb1ELb0ELb1ELb0ELb0ELb0ELb0ELb0ELi2ELi4ELi4ELi4ELb0EEENS1_24CollectiveEpilogueBwdGQAISA_fSD_Li256ELb0ELb0EEENS1_25SingleTileBwdLPTSchedulerILb0ELi128ELb0EEEEEEEEEvNT_6ParamsE$_ZN4cute3eso3ESOILb1ELb0EJNS_6LayoutINS_5tupleIJNS3_IJNS_1CILi2EEES5_EEEEEENS3_IJNS3_IJNS4_ILi1EEES5_EEEEEEEENS_10ViewEngineIPN7cutlass10bfloat16_tEEEEEC2ERKSB_RKSG_) ;  /* 0xffff059000007944 */ /* 0x000fea0003c3ffff */
[----:B------:R-:W-:Y:S01]  /*18a20*/  MOV R67, R22 ;  /* 0x0000001600437202 */ /* 0x000fe20000000f00 */
[----:B------:R2:W5:Y:S01]  /*18a30*/  LDL.64 R10, [R1+0x758] ;  /* 0x00075800010a7983 */ /* 0x0005620000100a00 */
[----:B------:R-:W-:Y:S01]  /*18a40*/  MOV R78, 0x18a70 ;  /* 0x00018a70004e7802 */ /* 0x000fe20000000f00 */
[----:B------:R-:W-:Y:S02]  /*18a50*/  IMAD.MOV.U32 R79, RZ, RZ, R23 ;  /* 0x000000ffff4f7224 */ /* 0x000fe400078e0017 */
        /* <DEDUP_REMOVED lines=12> */
[----:B------:R-:W-:Y:S05]  /*18b20*/  CALL.REL.NOINC `($_ZN7cutlass13device_kernelIN5flash19enable_sm80_to_sm89INS1_16FlashAttnBwdSm80INS1_25CollectiveMainloopBwdSm80ILi2ELi2EN4cute5tupleIJNS5_1CILi128EEES8_NS7_ILi64EEEEEENS_10bfloat16_tEfNS_4arch4Sm80ELb1ELb0ELb1ELb0ELb0ELb0ELb0ELb0ELi2ELi4ELi4ELi4ELb0EEENS1_24CollectiveEpilogueBwdGQAISA_fSD_Li256ELb0ELb0EEENS1_25SingleTileBwdLPTSchedulerILb0ELi128ELb0EEEEEEEEEvNT_6ParamsE$_ZN4cute3eso3ESOILb1ELb0EJNS_6LayoutINS_5tupleIJNS3_IJNS_1CILi2EEES5_EEEEEENS3_IJNS3_IJNS4_ILi1EEES5_EEEEEEEENS_10ViewEngineIPKfEEEEC2ERKSB_RKSF_) ;  /* 0xffff043000007944 */ /* 0x000fea0003c3ffff */
[----:B------:R-:W-:Y:S01]  /*18b30*/  MOV R66, R23 ;  /* 0x0000001700427202 */ /* 0x000fe20000000f00 */
[----:B-1----:R1:W5:Y:S01]  /*18b40*/  LDL.64 R6, [R1+0x758] ;  /* 0x0007580001067983 */ /* 0x0023620000100a00 */
[----:B------:R-:W-:Y:S03]  /*18b50*/  MOV R4, 0x18b70 ;  /* 0x00018b7000047802 */ /* 0x000fe60000000f00 */
[----:B-1---5:R-:W-:Y:S05]  /*18b60*/  CALL.REL.NOINC `($_ZN7cutlass13device_kernelIN5flash19enable_sm80_to_sm89INS1_16FlashAttnBwdSm80INS1_25CollectiveMainloopBwdSm80ILi2ELi2EN4cute5tupleIJNS5_1CILi128EEES8_NS7_ILi64EEEEEENS_10bfloat16_tEfNS_4arch4Sm80ELb1ELb0ELb1ELb0ELb0ELb0ELb0ELb0ELi2ELi4ELi4ELi4ELb0EEENS1_24CollectiveEpilogueBwdGQAISA_fSD_Li256ELb0ELb0EEENS1_25SingleTileBwdLPTSchedulerILb0ELi128ELb0EEEEEEEEEvNT_6ParamsE$_ZN4cute3eso3ESOILb1ELb0EJNS_6LayoutINS_5tupleIJNS3_IJNS_1CILi1EEENS4_ILi2EEES6_EEEEEENS3_IJNS3_IJS5_S5_S6_EEEEEEEENS_10ViewEngineIPjEEEEC2ERKSB_RKSE_) ;  /* 0xffff027000007944 */ /* 0x022fea0003c3ffff */
[----:B-1----:R-:W-:Y:S01]  /*18b70*/  MOV R2, R23 ;  /* 0x0000001700027202 */ /* 0x002fe20000000f00 */
[----:B------:R1:W5:Y:S01]  /*18b80*/  LDL.64 R14, [R1+0x758] ;  /* 0x00075800010e7983 */ /* 0x0003620000100a00 */
[----:B------:R-:W-:Y:S01]  /*18b90*/  MOV R4, 0x18bc0 ;  /* 0x00018bc000047802 */ /* 0x000fe20000000f00 */
[----:B------:R-:W-:Y:S02]  /*18ba0*/  IMAD.MOV.U32 R3, RZ, RZ, R11 ;  /* 0x000000ffff037224 */ /* 0x000fe400078e000b */
[----:B-1---5:R-:W-:Y:S05]  /*18bb0*/  CALL.REL.NOINC `($_ZN7cutlass13device_kernelIN5flash19enable_sm80_to_sm89INS1_16FlashAttnBwdSm80INS1_25CollectiveMainloopBwdSm80ILi2ELi2EN4cute5tupleIJNS5_1CILi128EEES8_NS7_ILi64EEEEEENS_10bfloat16_tEfNS_4arch4Sm80ELb1ELb0ELb1ELb0ELb0ELb0ELb0ELb0ELi2ELi4ELi4ELi4ELb0EEENS1_24CollectiveEpilogueBwdGQAISA_fSD_Li256ELb0ELb0EEENS1_25SingleTileBwdLPTSchedulerILb0ELi128ELb0EEEEEEEEEvNT_6ParamsE$_ZN4cute3eso3ESOILb1ELb0EJNS_6LayoutINS_5tupleIJNS3_IJNS_1CILi1EEENS4_ILi2EEEEEEEEENS3_IJNS3_IJS5_S5_EEEEEEEENS_10ViewEngineIPjEEEEC2ERKSB_RKSE_) ;  /* 0xffff011000007944 */ /* 0x022fea0003c3ffff */
[----:B-1----:R-:W-:Y:S01]  /*18bc0*/  MOV R2, R23 ;  /* 0x0000001700027202 */ /* 0x002fe20000000f00 */
[----:B------:R1:W5:Y:S01]  /*18bd0*/  LDL.64 R16, [R1+0x758] ;  /* 0x0007580001107983 */ /* 0x0003620000100a00 */
[----:B------:R-:W-:Y:S01]  /*18be0*/  MOV R4, 0x18c10 ;  /* 0x00018c1000047802 */ /* 0x000fe20000000f00 */
[----:B------:R-:W-:Y:S02]  /*18bf0*/  IMAD.MOV.U32 R3, RZ, RZ, R9 ;  /* 0x000000ffff037224 */ /* 0x000fe400078e0009 */
[----:B-1---5:R-:W-:Y:S05]  /*18c00*/  CALL.REL.NOINC `($_ZN7cutlass13device_kernelIN5flash19enable_sm80_to_sm89INS1_16FlashAttnBwdSm80INS1_25CollectiveMainloopBwdSm80ILi2ELi2EN4cute5tupleIJNS5_1CILi128EEES8_NS7_ILi64EEEEEENS_10bfloat16_tEfNS_4arch4Sm80ELb1ELb0ELb1ELb0ELb0ELb0ELb0ELb0ELi2ELi4ELi4ELi4ELb0EEENS1_24CollectiveEpilogueBwdGQAISA_fSD_Li256ELb0ELb0EEENS1_25SingleTileBwdLPTSchedulerILb0ELi128ELb0EEEEEEEEEvNT_6ParamsE$_ZN4cute3eso3ESOILb1ELb0EJNS_6LayoutINS_5tupleIJNS3_IJNS_1CILi2EEES5_EEEEEENS3_IJNS3_IJNS4_ILi1EEES5_EEEEEEEENS_10ViewEngineIPfEEEEC2ERKSB_RKSE_) ;  /* 0xffff03f000007944 */ /* 0x022fea0003c3ffff */
[----:B-1----:R-:W-:Y:S01]  /*18c10*/  MOV R2, R23 ;  /* 0x0000001700027202 */ /* 0x002fe20000000f00 */
[----:B------:R1:W5:Y:S01]  /*18c20*/  LDL.64 R62, [R1+0x758] ;  /* 0x00075800013e7983 */ /* 0x0003620000100a00 */
[----:B------:R-:W-:Y:S01]  /*18c30*/  MOV R4, 0x18c60 ;  /* 0x00018c6000047802 */ /* 0x000fe20000000f00 */
[----:B------:R-:W-:Y:S02]  /*18c40*/  IMAD.MOV.U32 R3, RZ, RZ, R7 ;  /* 0x000000ffff037224 */ /* 0x000fe400078e0007 */
[----:B-1---5:R-:W-:Y:S05]  /*18c50*/  CALL.REL.NOINC `($_ZN7cutlass13device_kernelIN5flash19enable_sm80_to_sm89INS1_16FlashAttnBwdSm80INS1_25CollectiveMainloopBwdSm80ILi2ELi2EN4cute5tupleIJNS5_1CILi128EEES8_NS7_ILi64EEEEEENS_10bfloat16_tEfNS_4arch4Sm80ELb1ELb0ELb1ELb0ELb0ELb0ELb0ELb0ELi2ELi4ELi4ELi4ELb0EEENS1_24CollectiveEpilogueBwdGQAISA_fSD_Li256ELb0ELb0EEENS1_25SingleTileBwdLPTSchedulerILb0ELi128ELb0EEEEEEEEEvNT_6ParamsE$_ZN4cute3eso3ESOILb1ELb0EJNS_6LayoutINS_5tupleIJNS3_IJNS_1CILi2EEES5_EEEEEENS3_IJNS3_IJNS4_ILi1EEES5_EEEEEEEENS_10ViewEngineIPKfEEEEC2ERKSB_RKSF_) ;  /* 0xffff030000007944 */ /* 0x022fea0003c3ffff */
        /* <DEDUP_REMOVED lines=24> */
[----:B-1----:R-:W-:Y:S05]  /*18de0*/  CALL.REL.NOINC `($_ZN7cutlass13device_kernelIN5flash19enable_sm80_to_sm89INS1_16FlashAttnBwdSm80INS1_25CollectiveMainloopBwdSm80ILi2ELi2EN4cute5tupleIJNS5_1CILi128EEES8_NS7_ILi64EEEEEENS_10bfloat16_tEfNS_4arch4Sm80ELb1ELb0ELb1ELb0ELb0ELb0ELb0ELb0ELi2ELi4ELi4ELi4ELb0EEENS1_24CollectiveEpilogueBwdGQAISA_fSD_Li256ELb0ELb0EEENS1_25SingleTileBwdLPTSchedulerILb0ELi128ELb0EEEEEEEEEvNT_6ParamsE$_ZN4cute3eso3ESOILb1ELb0EJNS_10UnderscoreEiiEEC2ERKS2_RKiS7_) ;  /* 0xfffee20000007944 */ /* 0x002fea0003c3ffff */
        /* <DEDUP_REMOVED lines=643> */
[----:B------:R-:W-:Y:S02]  /*1b620*/  MOV R3, 0x1 ;  /* 0x0000000100037802 */ /* 0x000fe40000000f00 */
        /* <DEDUP_REMOVED lines=18> */
.L_x_2586:
        /* <DEDUP_REMOVED lines=772> */
.L_x_2587:
        /* <DEDUP_REMOVED lines=222> */
[----:B------:R-:W-:Y:S05]  /*1f570*/  CALL.REL.NOINC `($_ZN7cutlass13device_kernelIN5flash19enable_sm80_to_sm89INS1_16FlashAttnBwdSm80INS1_25CollectiveMainloopBwdSm80ILi2ELi2EN4cute5tupleIJNS5_1CILi128EEES8_NS7_ILi64EEEEEENS_10bfloat16_tEfNS_4arch4Sm80ELb1ELb0ELb1ELb0ELb0ELb0ELb0ELb0ELi2ELi4ELi4ELi4ELb0EEENS1_24CollectiveEpilogueBwdGQAISA_fSD_Li256ELb0ELb0EEENS1_25SingleTileBwdLPTSchedulerILb0ELi128ELb0EEEEEEEEEvNT_6ParamsE$_ZN4cute3eso3ESOILb1ELb0EJNS_10UnderscoreES2_iEEC2ERKS2_S5_RKi) ;  /* 0xfffe79f000007944 */ /* 0x000fea0003c3ffff */
        /* <DEDUP_REMOVED lines=37> */
.L_x_2588:
        /* <DEDUP_REMOVED lines=220> */
[----:B-----5:R-:W-:Y:S05]  /*20590*/  CALL.REL.NOINC `($_ZN7cutlass13device_kernelIN5flash19enable_sm80_to_sm89INS1_16FlashAttnBwdSm80INS1_25CollectiveMainloopBwdSm80ILi2ELi2EN4cute5tupleIJNS5_1CILi128EEES8_NS7_ILi64EEEEEENS_10bfloat16_tEfNS_4arch4Sm80ELb1ELb0ELb1ELb0ELb0ELb0ELb0ELb0ELi2ELi4ELi4ELi4ELb0EEENS1_24CollectiveEpilogueBwdGQAISA_fSD_Li256ELb0ELb0EEENS1_25SingleTileBwdLPTSchedulerILb0ELi128ELb0EEEEEEEEEvNT_6ParamsE$_ZN4cute8smem_ptrIPfECI1NS_12iter_adaptorIS1_S2_EEES1_) ;  /* 0xfffea67000007944 */ /* 0x020fea0003c3ffff */
[----:B-1----:R1:W5:Y:S01]  /*205a0*/  LDL.64 R2, [R1+0x758] ;  /* 0x0007580001027983 */ /* 0x0023620000100a00 */
[----:B------:R-:W-:-:S03]  /*205b0*/  MOV R8, 0x205d0 ;  /* 0x000205d000087802 */ /* 0x000fc60000000f00 */
[----:B-1---5:R-:W-:Y:S05]  /*205c0*/  CALL.REL.NOINC `($_ZN7cutlass13device_kernelIN5flash19enable_sm80_to_sm89INS1_16FlashAttnBwdSm80INS1_25CollectiveMainloopBwdSm80ILi2ELi2EN4cute5tupleIJNS5_1CILi128EEES8_NS7_ILi64EEEEEENS_10bfloat16_tEfNS_4arch4Sm80ELb1ELb0ELb1ELb0ELb0ELb0ELb0ELb0ELi2ELi4ELi4ELi4ELb0EEENS1_24CollectiveEpilogueBwdGQAISA_fSD_Li256ELb0ELb0EEENS1_25SingleTileBwdLPTSchedulerILb0ELi128ELb0EEEEEEEEEvNT_6ParamsE$_ZN4cute3eso3ESOILb1ELb0EJNS_6LayoutINS_5tupleIJNS3_IJNS_1CILi2EEES5_EEEEEENS3_IJNS3_IJNS4_ILi8EEENS4_ILi64EEEEEEEEEEENS_10ViewEngineINS_8smem_ptrIPfEEEEEEC2ERKSC_RKSH_) ;  /* 0xfffe8ac000007944 */ /* 0x022fea0003c3ffff */
        /* <DEDUP_REMOVED lines=9> */
[----:B--2--5:R-:W-:Y:S05]  /*20660*/  CALL.REL.NOINC `($_ZN7cutlass13device_kernelIN5flash19enable_sm80_to_sm89INS1_16FlashAttnBwdSm80INS1_25CollectiveMainloopBwdSm80ILi2ELi2EN4cute5tupleIJNS5_1CILi128EEES8_NS7_ILi64EEEEEENS_10bfloat16_tEfNS_4arch4Sm80ELb1ELb0ELb1ELb0ELb0ELb0ELb0ELb0ELi2ELi4ELi4ELi4ELb0EEENS1_24CollectiveEpilogueBwdGQAISA_fSD_Li256ELb0ELb0EEENS1_25SingleTileBwdLPTSchedulerILb0ELi128ELb0EEEEEEEEEvNT_6ParamsE$_ZN4cute3eso3ESOILb1ELb0EJNS_10UnderscoreEiEEC2ERKS2_RKi) ;  /* 0xfffe694000007944 */ /* 0x024fea0003c3ffff */
[----:B-1----:R-:W2:Y:S01]  /*20670*/  LDL R3, [R1+0x758] ;  /* 0x0007580001037983 */ /* 0x002ea20000100800 */
[----:B------:R-:W-:Y:S02]  /*20680*/  MOV R6, 0x206b0 ;  /* 0x000206b000067802 */ /* 0x000fe40000000f00 */
[----:B--2---:R-:W-:Y:S02]  /*20690*/  SHF.L.U32 R3, R3, 0x7, RZ ;  /* 0x0000000703037819 */ /* 0x004fe400000006ff */
[----:B------:R-:W-:Y:S05]  /*206a0*/  CALL.REL.NOINC `($_ZN7cutlass13device_kernelIN5flash19enable_sm80_to_sm89INS1_16FlashAttnBwdSm80INS1_25CollectiveMainloopBwdSm80ILi2ELi2EN4cute5tupleIJNS5_1CILi128EEES8_NS7_ILi64EEEEEENS_10bfloat16_tEfNS_4arch4Sm80ELb1ELb0ELb1ELb0ELb0ELb0ELb0ELb0ELi2ELi4ELi4ELi4ELb0EEENS1_24CollectiveEpilogueBwdGQAISA_fSD_Li256ELb0ELb0EEENS1_25SingleTileBwdLPTSchedulerILb0ELi128ELb0EEEEEEEEEvNT_6ParamsE$_ZN4cute3eso3ESOILb1ELb0EJNS_6LayoutINS_5tupleIJNS3_IJNS_1CILi2EEES5_EEEEEENS3_IJNS3_IJNS4_ILi8EEENS4_ILi64EEEEEEEEEEEiEEC2ERKSC_RKi) ;  /* 0xfffe8a2000007944 */ /* 0x000fea0003c3ffff */
[----:B------:R-:W-:Y:S01]  /*206b0*/  ULDC.64 UR4, c[0x0][0x118] ;  /* 0x0000460000047ab9 */ /* 0x000fe20000000a00 */
[----:B-1----:R-:W2:Y:S04]  /*206c0*/  LDL R2, [R1+0x758] ;  /* 0x0007580001027983 */ /* 0x002ea80000100800 */
[----:B------:R-:W2:Y:S01]  /*206d0*/  LD.E.64 R12, [R12.64] ;  /* 0x000000040c0c7980 */ /* 0x000ea2000c101b00 */
[----:B------:R-:W-:-:S02]  /*206e0*/  MOV R6, R23 ;  /* 0x0000001700067202 */ /* 0x000fc40000000f00 */
[----:B------:R-:W-:Y:S01]  /*206f0*/  MOV R8, 0x20720 ;  /* 0x0002072000087802 */ /* 0x000fe20000000f00 */
[----:B--2---:R-:W-:-:S04]  /*20700*/  IMAD.WIDE R2, R2, 0x4, R12 ;  /* 0x0000000402027825 */ /* 0x004fc800078e020c */
[----:B------:R-:W-:Y:S05]  /*20710*/  CALL.REL.NOINC `($_ZN7cutlass13device_kernelIN5flash19enable_sm80_to_sm89INS1_16FlashAttnBwdSm80INS1_25CollectiveMainloopBwdSm80ILi2ELi2EN4cute5tupleIJNS5_1CILi128EEES8_NS7_ILi64EEEEEENS_10bfloat16_tEfNS_4arch4Sm80ELb1ELb0ELb1ELb0ELb0ELb0ELb0ELb0ELi2ELi4ELi4ELi4ELb0EEENS1_24CollectiveEpilogueBwdGQAISA_fSD_Li256ELb0ELb0EEENS1_25SingleTileBwdLPTSchedulerILb0ELi128ELb0EEEEEEEEEvNT_6ParamsE$_ZN4cute8smem_ptrIPfECI1NS_12iter_adaptorIS1_S2_EEES1_) ;  /* 0xfffea4f000007944 */ /* 0x000fea0003c3ffff */
[----:B-1----:R1:W5:Y:S01]  /*20720*/  LDL.64 R2, [R1+0x758] ;  /* 0x0007580001027983 */ /* 0x0023620000100a00 */
[----:B------:R-:W-:-:S03]  /*20730*/  MOV R8, 0x20750 ;  /* 0x0002075000087802 */ /* 0x000fc60000000f00 */
[----:B-1---5:R-:W-:Y:S05]  /*20740*/  CALL.REL.NOINC `($_ZN7cutlass13device_kernelIN5flash19enable_sm80_to_sm89INS1_16FlashAttnBwdSm80INS1_25CollectiveMainloopBwdSm80ILi2ELi2EN4cute5tupleIJNS5_1CILi128EEES8_NS7_ILi64EEEEEENS_10bfloat16_tEfNS_4arch4Sm80ELb1ELb0ELb1ELb0ELb0ELb0ELb0ELb0ELi2ELi4ELi4ELi4ELb0EEENS1_24CollectiveEpilogueBwdGQAISA_fSD_Li256ELb0ELb0EEENS1_25SingleTileBwdLPTSchedulerILb0ELi128ELb0EEEEEEEEEvNT_6ParamsE$_ZN4cute3eso3ESOILb1ELb0EJNS_6LayoutINS_5tupleIJNS3_IJNS_1CILi2EEES5_EEEEEENS3_IJNS3_IJNS4_ILi8EEENS4_ILi64EEEEEEEEEEENS_10ViewEngineINS_8smem_ptrIPfEEEEEEC2ERKSC_RKSH_) ;  /* 0xfffe894000007944 */ /* 0x022fea0003c3ffff */
[----:B-1----:R1:W5:Y:S01]  /*20750*/  LDL.64 R2, [R1+0x758] ;  /* 0x0007580001027983 */ /* 0x0023620000100a00 */
[----:B------:R-:W-:Y:S02]  /*20760*/  MOV R9, R5 ;  /* 0x0000000500097202 */ /* 0x000fe40000000f00 */
[----:B------:R-:W-:Y:S02]  /*20770*/  MOV R6, 0x20790 ;  /* 0x0002079000067802 */ /* 0x000fe40000000f00 */
[----:B-1---5:R-:W-:Y:S05]  /*20780*/  CALL.REL.NOINC `($_ZN7cutlass13device_kernelIN5flash19enable_sm80_to_sm89INS1_16FlashAttnBwdSm80INS1_25CollectiveMainloopBwdSm80ILi2ELi2EN4cute5tupleIJNS5_1CILi128EEES8_NS7_ILi64EEEEEENS_10bfloat16_tEfNS_4arch4Sm80ELb1ELb0ELb1ELb0ELb0ELb0ELb0ELb0ELi2ELi4ELi4ELi4ELb0EEENS1_24CollectiveEpilogueBwdGQAISA_fSD_Li256ELb0ELb0EEENS1_25SingleTileBwdLPTSchedulerILb0ELi128ELb0EEEEEEEEEvNT_6ParamsE$_ZN4cute3eso3ESOILb1ELb0EJNS_6LayoutINS_5tupleIJNS_1CILi1EEENS4_ILi4EEEEEENS3_IJNS4_ILi0EEES5_EEEEENS_10ViewEngineIPfEEEEC2ERKSA_RKSD_) ;  /* 0xfffe98c000007944 */ /* 0x022fea0003c3ffff */
[----:B------:R2:W5:Y:S01]  /*20790*/  LDL.64 R12, [R1+0x758] ;  /* 0x00075800010c7983 */ /* 0x0005620000100a00 */
[----:B-1----:R-:W-:Y:S02]  /*207a0*/  MOV R9, R3 ;  /* 0x0000000300097202 */ /* 0x002fe40000000f00 */
[----:B------:R-:W-:Y:S02]  /*207b0*/  MOV R6, 0x207d0 ;  /* 0x000207d000067802 */ /* 0x000fe40000000f00 */
[----:B--2--5:R-:W-:Y:S05]  /*207c0*/  CALL.REL.NOINC `($_ZN7cutlass13device_kernelIN5flash19enable_sm80_to_sm89INS1_16FlashAttnBwdSm80INS1_25CollectiveMainloopBwdSm80ILi2ELi2EN4cute5tupleIJNS5_1CILi128EEES8_NS7_ILi64EEEEEENS_10bfloat16_tEfNS_4arch4Sm80ELb1ELb0ELb1ELb0ELb0ELb0ELb0ELb0ELi2ELi4ELi4ELi4ELb0EEENS1_24CollectiveEpilogueBwdGQAISA_fSD_Li256ELb0ELb0EEENS1_25SingleTileBwdLPTSchedulerILb0ELi128ELb0EEEEEEEEEvNT_6ParamsE$_ZN4cute3eso3ESOILb1ELb0EJNS_6LayoutINS_5tupleIJNS_1CILi1EEENS3_IJNS4_ILi2EEES6_EEEEEENS3_IJNS4_ILi0EEENS3_IJNS4_ILi8EEENS4_ILi64EEEEEEEEEEENS_10ViewEngineINS_8smem_ptrIPfEEEEEEC2ERKSE_RKSJ_) ;  /* 0xfffe982000007944 */ /* 0x024fea0003c3ffff */
[----:B-1----:R1:W5:Y:S01]  /*207d0*/  LDL.64 R2, [R1+0x758] ;  /* 0x0007580001027983 */ /* 0x0023620000100a00 */
[----:B------:R-:W-:Y:S02]  /*207e0*/  MOV R6, R23 ;  /* 0x0000001700067202 */ /* 0x000fe40000000f00 */
[----:B------:R-:W-:-:S02]  /*207f0*/  MOV R8, 0x20810 ;  /* 0x0002081000087802 */ /* 0x000fc40000000f00 */
[----:B-1---5:R-:W-:Y:S05]  /*20800*/  CALL.REL.NOINC `($_ZN7cutlass13device_kernelIN5flash19enable_sm80_to_sm89INS1_16FlashAttnBwdSm80INS1_25CollectiveMainloopBwdSm80ILi2ELi2EN4cute5tupleIJNS5_1CILi128EEES8_NS7_ILi64EEEEEENS_10bfloat16_tEfNS_4arch4Sm80ELb1ELb0ELb1ELb0ELb0ELb0ELb0ELb0ELi2ELi4ELi4ELi4ELb0EEENS1_24CollectiveEpilogueBwdGQAISA_fSD_Li256ELb0ELb0EEENS1_25SingleTileBwdLPTSchedulerILb0ELi128ELb0EEEEEEEEEvNT_6ParamsE$_ZN4cute8smem_ptrIPfECI1NS_12iter_adaptorIS1_S2_EEES1_) ;  /* 0xfffea40000007944 */ /* 0x022fea0003c3ffff */
[----:B-1----:R1:W5:Y:S01]  /*20810*/  LDL.64 R2, [R1+0x758] ;  /* 0x0007580001027983 */ /* 0x0023620000100a00 */
[----:B------:R-:W-:-:S03]  /*20820*/  MOV R8, 0x20840 ;  /* 0x0002084000087802 */ /* 0x000fc60000000f00 */
[----:B-1---5:R-:W-:Y:S05]  /*20830*/  CALL.REL.NOINC `($_ZN7cutlass13device_kernelIN5flash19enable_sm80_to_sm89INS1_16FlashAttnBwdSm80INS1_25CollectiveMainloopBwdSm80ILi2ELi2EN4cute5tupleIJNS5_1CILi128EEES8_NS7_ILi64EEEEEENS_10bfloat16_tEfNS_4arch4Sm80ELb1ELb0ELb1ELb0ELb0ELb0ELb0ELb0ELi2ELi4ELi4ELi4ELb0EEENS1_24CollectiveEpilogueBwdGQAISA_fSD_Li256ELb0ELb0EEENS1_25SingleTileBwdLPTSchedulerILb0ELi128ELb0EEEEEEEEEvNT_6ParamsE$_ZN4cute3eso3ESOILb1ELb0EJNS_6LayoutINS_5tupleIJNS3_IJNS_1CILi2EEES5_EEEEEENS3_IJNS3_IJNS4_ILi8EEENS4_ILi64EEEEEEEEEEENS_10ViewEngineINS_8smem_ptrIPfEEEEEEC2ERKSC_RKSH_) ;  /* 0xfffe885000007944 */ /* 0x022fea0003c3ffff */
[----:B------:R2:W5:Y:S01]  /*20840*/  LDL.64 R10, [R1+0x758] ;  /* 0x00075800010a7983 */ /* 0x0005620000100a00 */
[----:B-1----:R-:W-:-:S03]  /*20850*/  MOV R6, 0x20870 ;  /* 0x0002087000067802 */ /* 0x002fc60000000f00 */
[----:B--2--5:R-:W-:Y:S05]  /*20860*/  CALL.REL.NOINC `($_ZN7cutlass13device_kernelIN5flash19enable_sm80_to_sm89INS1_16FlashAttnBwdSm80INS1_25CollectiveMainloopBwdSm80ILi2ELi2EN4cute5tupleIJNS5_1CILi128EEES8_NS7_ILi64EEEEEENS_10bfloat16_tEfNS_4arch4Sm80ELb1ELb0ELb1ELb0ELb0ELb0ELb0ELb0ELi2ELi4ELi4ELi4ELb0EEENS1_24CollectiveEpilogueBwdGQAISA_fSD_Li256ELb0ELb0EEENS1_25SingleTileBwdLPTSchedulerILb0ELi128ELb0EEEEEEEEEvNT_6ParamsE$_ZN4cute3eso3ESOILb1ELb0EJNS_6LayoutINS_5tupleIJNS_1CILi4EEEEEENS3_IJNS4_ILi1EEEEEEEENS_10ViewEngineIPfEEEEC2ERKS9_RKSC_) ;  /* 0xfffe984000007944 */ /* 0x024fea0003c3ffff */
        /* <DEDUP_REMOVED lines=272> */
[----:B------:R-:W-:Y:S05]  /*21970*/  CALL.REL.NOINC `($_ZN7cutlass13device_kernelIN5flash19enable_sm80_to_sm89INS1_16FlashAttnBwdSm80INS1_25CollectiveMainloopBwdSm80ILi2ELi2EN4cute5tupleIJNS5_1CILi128EEES8_NS7_ILi64EEEEEENS_10bfloat16_tEfNS_4arch4Sm80ELb1ELb0ELb1ELb0ELb0ELb0ELb0ELb0ELi2ELi4ELi4ELi4ELb0EEENS1_24CollectiveEpilogueBwdGQAISA_fSD_Li256ELb0ELb0EEENS1_25SingleTileBwdLPTSchedulerILb0ELi128ELb0EEEEEEEEEvNT_6ParamsE$_ZN4cute3eso3ESOILb1ELb0EJNS_6LayoutINS_5tupleIJNS3_IJNS_1CILi2EEES5_EEENS3_IJS5_NS4_ILi8EEEEEEEEENS3_IJNS3_IJS5_NS4_ILi4EEEEEENS3_IJNS4_ILi1EEES7_EEEEEEEENS_10ViewEngineIPfEEEEC2ERKSF_RKSI_) ;  /* 0xfffe786000007944 */ /* 0x000fea0003c3ffff */
        /* <DEDUP_REMOVED lines=149> */
[----:B-1---5:R-:W-:Y:S05]  /*222d0*/  CALL.REL.NOINC `($_ZN7cutlass13device_kernelIN5flash19enable_sm80_to_sm89INS1_16FlashAttnBwdSm80INS1_25CollectiveMainloopBwdSm80ILi2ELi2EN4cute5tupleIJNS5_1CILi128EEES8_NS7_ILi64EEEEEENS_10bfloat16_tEfNS_4arch4Sm80ELb1ELb0ELb1ELb0ELb0ELb0ELb0ELb0ELi2ELi4ELi4ELi4ELb0EEENS1_24CollectiveEpilogueBwdGQAISA_fSD_Li256ELb0ELb0EEENS1_25SingleTileBwdLPTSchedulerILb0ELi128ELb0EEEEEEEEEvNT_6ParamsE$_ZZN5flash25CollectiveMainloopBwdSm80ILi2ELi2EN4cute5tupleIJNS1_1CILi128EEES4_NS3_ILi64EEEEEEN7cutlass10bfloat16_tEfNS7_4arch4Sm80ELb1ELb0ELb1ELb0ELb0ELb0ELb0ELb0ELi2ELi4ELi4ELi4ELb0EE3mmaINS_16FlashAttnBwdSm80ISB_NS_24CollectiveEpilogueBwdGQAIS6_fSA_Li256ELb0ELb0EEENS_25SingleTileBwdLPTSchedulerILb0ELi128ELb0EEEE13SharedStorageENS1_6TensorINS1_11ArrayEngineIfLm32EEENS1_6LayoutINS2_IJNS2_IJNS3_ILi2EEESO_EEESO_NS3_ILi4EEEEEENS2_IJNS2_IJNS3_ILi1EEESO_EEESQ_NS3_ILi8EEEEEEEEEEEEbRKNSB_6ParamsERT0_S12_iNS2_IJiiiEEERT_ENKUlRT_iE_clINSK_INSL_IfLm64EEENSN_INS2_IJSP_SO_SU_EEESV_EEEEEEDaS17_i) ;  /* 0xfffedc6000007944 */ /* 0x022fea0003c3ffff */
[----:B------:R-:W-:Y:S02]  /*222e0*/  MOV R10, RZ ;  /* 0x000000ff000a7202 */ /* 0x000fe40000000f00 */
.L_x_2590:
[----:B-1----:R-:W-:-:S05]  /*222f0*/  MOV R2, 0x22310 ;  /* 0x0002231000027802 */ /* 0x002fca0000000f00 */
[----:B--2---:R-:W-:Y:S05]  /*22300*/  CALL.REL.NOINC `($_ZN7cutlass13device_kernelIN5flash19enable_sm80_to_sm89INS1_16FlashAttnBwdSm80INS1_25CollectiveMainloopBwdSm80ILi2ELi2EN4cute5tupleIJNS5_1CILi128EEES8_NS7_ILi64EEEEEENS_10bfloat16_tEfNS_4arch4Sm80ELb1ELb0ELb1ELb0ELb0ELb0ELb0ELb0ELi2ELi4ELi4ELi4ELb0EEENS1_24CollectiveEpilogueBwdGQAISA_fSD_Li256ELb0ELb0EEENS1_25SingleTileBwdLPTSchedulerILb0ELi128ELb0EEEEEEEEEvNT_6ParamsE$_ZZZN5flash25CollectiveMainloopBwdSm80ILi2ELi2EN4cute5tupleIJNS1_1CILi128EEES4_NS3_ILi64EEEEEEN7cutlass10bfloat16_tEfNS7_4arch4Sm80ELb1ELb0ELb1ELb0ELb0ELb0ELb0ELb0ELi2ELi4ELi4ELi4ELb0EE3mmaINS_16FlashAttnBwdSm80ISB_NS_24CollectiveEpilogueBwdGQAIS6_fSA_Li256ELb0ELb0EEENS_25SingleTileBwdLPTSchedulerILb0ELi128ELb0EEEE13SharedStorageENS1_6TensorINS1_11ArrayEngineIfLm32EEENS1_6LayoutINS2_IJNS2_IJNS3_ILi2EEESO_EEESO_NS3_ILi4EEEEEENS2_IJNS2_IJNS3_ILi1EEESO_EEESQ_NS3_ILi8EEEEEEEEEEEEbRKNSB_6ParamsERT0_S12_iNS2_IJiiiEEERT_ENKUliT_E_clIZSC_ISJ_SX_EbS10_S12_S12_iS13_S15_EUlRS16_iE_EEDaiS16_ENKUlvE0_clEv) ;  /* 0x0004469000007944 */ /* 0x004fea0003c00000 */
[----:B------:R1:W-:Y:S01]  /*22310*/  STL [R1+0x770], RZ ;  /* 0x000770ff01007387 */ /* 0x0003e20000100800 */
[----:B------:R-:W-:-:S03]  /*22320*/  MOV R5, RZ ;  /* 0x000000ff00057202 */ /* 0x000fc60000000f00 */
.L_x_2589:
[----:B------:R-:W-:Y:S01]  /*22330*/  IMAD.MOV.U32 R3, RZ, RZ, R23 ;  /* 0x000000ffff037224 */ /* 0x000fe200078e0017 */
[----:B-1----:R-:W-:-:S02]  /*22340*/  MOV R2, R22 ;  /* 0x0000001600027202 */ /* 0x002fc40000000f00 */
[----:B------:R-:W-:Y:S02]  /*22350*/  MOV R8, 0x22370 ;  /* 0x0002237000087802 */ /* 0x000fe40000000f00 */
[----:B-1---5:R-:W-:Y:S05]  /*22360*/  CALL.REL.NOINC `($_ZN7cutlass13device_kernelIN5flash19enable_sm80_to_sm89INS1_16FlashAttnBwdSm80INS1_25CollectiveMainloopBwdSm80ILi2ELi2EN4cute5tupleIJNS5_1CILi128EEES8_NS7_ILi64EEEEEENS_10bfloat16_tEfNS_4arch4Sm80ELb1ELb0ELb1ELb0ELb0ELb0ELb0ELb0ELi2ELi4ELi4ELi4ELb0EEENS1_24CollectiveEpilogueBwdGQAISA_fSD_Li256ELb0ELb0EEENS1_25SingleTileBwdLPTSchedulerILb0ELi128ELb0EEEEEEEEEvNT_6ParamsE$_ZN4cute3eso3ESOILb0ELb0EJiiEEC2ERKiS4_) ;  /* 0xfffe41c000007944 */ /* 0x022fea0003c3ffff */
        /* <DEDUP_REMOVED lines=20> */
[----:B------:R-:W-:Y:S05]  /*224b0*/  CALL.REL.NOINC `($_ZN7cutlass13device_kernelIN5flash19enable_sm80_to_sm89INS1_16FlashAttnBwdSm80INS1_25CollectiveMainloopBwdSm80ILi2ELi2EN4cute5tupleIJNS5_1CILi128EEES8_NS7_ILi64EEEEEENS_10bfloat16_tEfNS_4arch4Sm80ELb1ELb0ELb1ELb0ELb0ELb0ELb0ELb0ELi2ELi4ELi4ELi4ELb0EEENS1_24CollectiveEpilogueBwdGQAISA_fSD_Li256ELb0ELb0EEENS1_25SingleTileBwdLPTSchedulerILb0ELi128ELb0EEEEEEEEEvNT_6ParamsE$exp2f) ;  /* 0x000446c000007944 */ /* 0x000fea0003c00000 */
[----:B------:R-:W-:Y:S01]  /*224c0*/  IMAD.MOV.U32 R3, RZ, RZ, R23 ;  /* 0x000000ffff037224 */ /* 0x000fe200078e0017 */
[----:B------:R-:W-:Y:S02]  /*224d0*/  MOV R2, R22 ;  /* 0x0000001600027202 */ /* 0x000fe40000000f00 */
[----:B------:R-:W-:Y:S02]  /*224e0*/  MOV R8, 0x22500 ;  /* 0x0002250000087802 */ /* 0x000fe40000000f00 */
[----:B-1----:R-:W-:Y:S05]  /*224f0*/  CALL.REL.NOINC `($_ZN7cutlass13device_kernelIN5flash19enable_sm80_to_sm89INS1_16FlashAttnBwdSm80INS1_25CollectiveMainloopBwdSm80ILi2ELi2EN4cute5tupleIJNS5_1CILi128EEES8_NS7_ILi64EEEEEENS_10bfloat16_tEfNS_4arch4Sm80ELb1ELb0ELb1ELb0ELb0ELb0ELb0ELb0ELi2ELi4ELi4ELi4ELb0EEENS1_24CollectiveEpilogueBwdGQAISA_fSD_Li256ELb0ELb0EEENS1_25SingleTileBwdLPTSchedulerILb0ELi128ELb0EEEEEEEEEvNT_6ParamsE$_ZN4cute3eso3ESOILb0ELb0EJiiEEC2ERKiS4_) ;  /* 0xfffe403000007944 */ /* 0x002fea0003c3ffff */
        /* <DEDUP_REMOVED lines=93> */
[----:B--2---:R1:W-:Y:S04]  /*22ad0*/  STL.64 [R1+0x750], R8 ;  /* 0x0007500801007387 */ /* 0x0043e80000100a00 */
[----:B-1----:R-:W-:Y:S05]  /*22ae0*/  CALL.REL.NOINC `($_ZN7cutlass13device_kernelIN5flash19enable_sm80_to_sm89INS1_16FlashAttnBwdSm80INS1_25CollectiveMainloopBwdSm80ILi2ELi2EN4cute5tupleIJNS5_1CILi128EEES8_NS7_ILi64EEEEEENS_10bfloat16_tEfNS_4arch4Sm80ELb1ELb0ELb1ELb0ELb0ELb0ELb0ELb0ELi2ELi4ELi4ELi4ELb0EEENS1_24CollectiveEpilogueBwdGQAISA_fSD_Li256ELb0ELb0EEENS1_25SingleTileBwdLPTSchedulerILb0ELi128ELb0EEEEEEEEEvNT_6ParamsE$_ZZN4cute4diceINS_5tupleIJNS1_IJiNS1_IJiNS_1CILi0EEEEEEEEENS1_IJNS_10UnderscoreENS1_IJS6_S6_EEEEEEEEES9_EEDaRKT_RKT0_ENKUlRKT_RKT0_E_clIS5_S5_EEDaSI_SL_) ;  /* 0xfffe958000007944 */ /* 0x002fea0003c3ffff */
[----:B------:R2:W-:Y:S01]  /*22af0*/  STL.64 [R1+0x7a0], R2 ;  /* 0x0007a00201007387 */ /* 0x0005e20000100a00 */
[----:B------:R-:W-:Y:S02]  /*22b00*/  IADD3 R56, P0, R40, 0x50, RZ ;  /* 0x0000005028387810 */ /* 0x000fe40007f1e0ff */
[----:B------:R-:W-:-:S03]  /*22b10*/  MOV R8, 0x22b50 ;  /* 0x00022b5000087802 */ /* 0x000fc60000000f00 */
[----:B------:R-:W-:Y:S02]  /*22b20*/  IMAD.X R46, RZ, RZ, R39, P0 ;  /* 0x000000ffff2e7224 */ /* 0x000fe400000e0627 */
[----:B------:R-:W-:Y:S02]  /*22b30*/  IMAD.MOV.U32 R4, RZ, RZ, R56 ;  /* 0x000000ffff047224 */ /* 0x000fe400078e0038 */
[----:B-12---:R-:W-:Y:S05]  /*22b40*/  CALL.REL.NOINC `($_ZN7cutlass13device_kernelIN5flash19enable_sm80_to_sm89INS1_16FlashAttnBwdSm80INS1_25CollectiveMainloopBwdSm80ILi2ELi2EN4cute5tupleIJNS5_1CILi128EEES8_NS7_ILi64EEEEEENS_10bfloat16_tEfNS_4arch4Sm80ELb1ELb0ELb1ELb0ELb0ELb0ELb0ELb0ELi2ELi4ELi4ELi4ELb0EEENS1_24CollectiveEpilogueBwdGQAISA_fSD_Li256ELb0ELb0EEENS1_25SingleTileBwdLPTSchedulerILb0ELi128ELb0EEEEEEEEEvNT_6ParamsE$_ZZN4cute12filter_tupleINS_5tupleIJNS1_IJiNS1_IJiNS_1CILi0EEEEEEEEENS1_IJNS_10UnderscoreENS1_IJS6_S6_EEEEEEEEES9_ZNS_4diceIS9_S9_EEDaRKT_RKT0_EUlRKT_RKT0_E_EEDaSD_SG_OT1_ENKUlDpSJ_E_clIJNS1_IJiiS3_EEENS1_IJEEEEEEDaSQ_) ;  /* 0xfffe830000007944 */ /* 0x006fea0003c3ffff */
[----:B------:R-:W-:Y:S02]  /*22b50*/  MOV R70, 0x22b70 ;  /* 0x00022b7000467802 */ /* 0x000fe40000000f00 */
[----:B-12--5:R-:W-:Y:S05]  /*22b60*/  CALL.REL.NOINC `($_ZN7cutlass13device_kernelIN5flash19enable_sm80_to_sm89INS1_16FlashAttnBwdSm80INS1_25CollectiveMainloopBwdSm80ILi2ELi2EN4cute5tupleIJNS5_1CILi128EEES8_NS7_ILi64EEEEEENS_10bfloat16_tEfNS_4arch4Sm80ELb1ELb0ELb1ELb0ELb0ELb0ELb0ELb0ELi2ELi4ELi4ELi4ELb0EEENS1_24CollectiveEpilogueBwdGQAISA_fSD_Li256ELb0ELb0EEENS1_25SingleTileBwdLPTSchedulerILb0ELi128ELb0EEEEEEEEEvNT_6ParamsE$_ZZN4cute7idx2crdINS_5tupleIJiiNS_1CILi0EEEEEENS1_IJNS1_IJNS2_ILi4EEENS2_ILi8EEEEEES5_NS2_ILi1EEEEEEEEDaRKT_RKT0_ENKUlRKT_RKT0_E_clIiS7_EEDaSI_SL_) ;  /* 0xfffec4d000007944 */ /* 0x026fea0003c3ffff */
[----:B------:R-:W-:Y:S02]  /*22b70*/  MOV R2, 0x22b90 ;  /* 0x00022b9000027802 */ /* 0x000fe40000000f00 */
[----:B-1----:R-:W-:Y:S05]  /*22b80*/  CALL.REL.NOINC `($_ZN7cutlass13device_kernelIN5flash19enable_sm80_to_sm89INS1_16FlashAttnBwdSm80INS1_25CollectiveMainloopBwdSm80ILi2ELi2EN4cute5tupleIJNS5_1CILi128EEES8_NS7_ILi64EEEEEENS_10bfloat16_tEfNS_4arch4Sm80ELb1ELb0ELb1ELb0ELb0ELb0ELb0ELb0ELi2ELi4ELi4ELi4ELb0EEENS1_24CollectiveEpilogueBwdGQAISA_fSD_Li256ELb0ELb0EEENS1_25SingleTileBwdLPTSchedulerILb0ELi128ELb0EEEEEEEEEvNT_6ParamsE$_ZZN4cute7idx2crdINS_5tupleIJiiNS_1CILi0EEEEEENS1_IJNS1_IJNS2_ILi4EEENS2_ILi8EEEEEES5_NS2_ILi1EEEEEEEEDaRKT_RKT0_ENKUlRKT_RKT0_E_clIiS5_EEDaSI_SL_) ;  /* 0xfffec48000007944 */ /* 0x002fea0003c3ffff */
[----:B------:R1:W-:Y:S01]  /*22b90*/  STL [R1+0x7a0], R6 ;  /* 0x0007a00601007387 */ /* 0x0003e20000100800 */
[----:B------:R-:W-:Y:S02]  /*22ba0*/  MOV R2, R56 ;  /* 0x0000003800027202 */ /* 0x000fe40000000f00 */
        /* <DEDUP_REMOVED lines=26> */
[----:B-1----:R-:W-:Y:S05]  /*22d50*/  CALL.REL.NOINC `($_ZN7cutlass13device_kernelIN5flash19enable_sm80_to_sm89INS1_16FlashAttnBwdSm80INS1_25CollectiveMainloopBwdSm80ILi2ELi2EN4cute5tupleIJNS5_1CILi128EEES8_NS7_ILi64EEEEEENS_10bfloat16_tEfNS_4arch4Sm80ELb1ELb0ELb1ELb0ELb0ELb0ELb0ELb0ELi2ELi4ELi4ELi4ELb0EEENS1_24CollectiveEpilogueBwdGQAISA_fSD_Li256ELb0ELb0EEENS1_25SingleTileBwdLPTSchedulerILb0ELi128ELb0EEEEEEEEEvNT_6ParamsE$_ZN4cute3eso3ESOILb0ELb0EJiiiEEC2ERKiS4_S4_) ;  /* 0xfffe3aa000007944 */ /* 0x002fea0003c3ffff */
[----:B------:R2:W5:Y:S04]  /*22d60*/  LDL R5, [R1+0x760] ;  /* 0x0007600001057983 */ /* 0x0005680000100800 */
[----:B-1----:R2:W5:Y:S01]  /*22d70*/  LDL.64 R2, [R1+0x758] ;  /* 0x0007580001027983 */ /* 0x0025620000100a00 */
[----:B------:R-:W-:-:S02]  /*22d80*/  MOV R4, R23 ;  /* 0x0000001700047202 */ /* 0x000fc40000000f00 */
[----:B------:R-:W-:Y:S02]  /*22d90*/  MOV R6, 0x22db0 ;  /* 0x00022db000067802 */ /* 0x000fe40000000f00 */
[----:B--2--5:R-:W-:Y:S05]  /*22da0*/  CALL.REL.NOINC `($_ZN7cutlass13device_kernelIN5flash19enable_sm80_to_sm89INS1_16FlashAttnBwdSm80INS1_25CollectiveMainloopBwdSm80ILi2ELi2EN4cute5tupleIJNS5_1CILi128EEES8_NS7_ILi64EEEEEENS_10bfloat16_tEfNS_4arch4Sm80ELb1ELb0ELb1ELb0ELb0ELb0ELb0ELb0ELi2ELi4ELi4ELi4ELb0EEENS1_24CollectiveEpilogueBwdGQAISA_fSD_Li256ELb0ELb0EEENS1_25SingleTileBwdLPTSchedulerILb0ELi128ELb0EEEEEEEEEvNT_6ParamsE$_ZN4cute3eso3ESOILb1ELb0EJNS_1CILi1EEENS_5tupleIJiiiEEENS2_ILi64EEENS4_IJNS2_ILi72EEENS2_ILi144EEENS2_ILi288EEEEEENS2_ILi512EEEEEC2ERKS3_RKS5_RKS6_RKSA_RKSB_) ;  /* 0xfffe493000007944 */ /* 0x024fea0003c3ffff */
[----:B-1----:R1:W5:Y:S04]  /*22db0*/  LDL R5, [R1+0x760] ;  /* 0x0007600001057983 */ /* 0x0023680000100800 */
[----:B------:R1:W5:Y:S01]  /*22dc0*/  LDL.64 R2, [R1+0x758] ;  /* 0x0007580001027983 */ /* 0x0003620000100a00 */
[----:B------:R-:W-:Y:S02]  /*22dd0*/  MOV R4, R23 ;  /* 0x0000001700047202 */ /* 0x000fe40000000f00 */
[----:B------:R-:W-:Y:S02]  /*22de0*/  MOV R6, 0x22e00 ;  /* 0x00022e0000067802 */ /* 0x000fe40000000f00 */
[----:B-1---5:R-:W-:Y:S05]  /*22df0*/  CALL.REL.NOINC `($_ZN7cutlass13device_kernelIN5flash19enable_sm80_to_sm89INS1_16FlashAttnBwdSm80INS1_25CollectiveMainloopBwdSm80ILi2ELi2EN4cute5tupleIJNS5_1CILi128EEES8_NS7_ILi64EEEEEENS_10bfloat16_tEfNS_4arch4Sm80ELb1ELb0ELb1ELb0ELb0ELb0ELb0ELb0ELi2ELi4ELi4ELi4ELb0EEENS1_24CollectiveEpilogueBwdGQAISA_fSD_Li256ELb0ELb0EEENS1_25SingleTileBwdLPTSchedulerILb0ELi128ELb0EEEEEEEEEvNT_6ParamsE$_ZN4cute5tupleIJNS0_IJNS_1CILi8EEENS0_IJNS1_ILi2EEES3_S3_EEENS1_ILi1EEES4_S5_EEENS0_IJS5_NS0_IJiiiEEENS1_ILi64EEENS0_IJNS1_ILi72EEENS1_ILi144EEENS1_ILi288EEEEEENS1_ILi512EEEEEEEEC2ERKS6_RKSE_) ;  /* 0xfffe7a2000007944 */ /* 0x022fea0003c3ffff */
[----:B------:R1:W5:Y:S04]  /*22e00*/  LDL R5, [R1+0x760] ;  /* 0x0007600001057983 */ /* 0x0003680000100800 */
[----:B------:R1:W5:Y:S01]  /*22e10*/  LDL.64 R2, [R1+0x758] ;  /* 0x0007580001027983 */ /* 0x0003620000100a00 */
[----:B------:R-:W-:-:S03]  /*22e20*/  MOV R4, 0x22e40 ;  /* 0x00022e4000047802 */ /* 0x000fc60000000f00 */
[----:B-1---5:R-:W-:Y:S05]  /*22e30*/  CALL.REL.NOINC `($_ZN7cutlass13device_kernelIN5flash19enable_sm80_to_sm89INS1_16FlashAttnBwdSm80INS1_25CollectiveMainloopBwdSm80ILi2ELi2EN4cute5tupleIJNS5_1CILi128EEES8_NS7_ILi64EEEEEENS_10bfloat16_tEfNS_4arch4Sm80ELb1ELb0ELb1ELb0ELb0ELb0ELb0ELb0ELi2ELi4ELi4ELi4ELb0EEENS1_24CollectiveEpilogueBwdGQAISA_fSD_Li256ELb0ELb0EEENS1_25SingleTileBwdLPTSchedulerILb0ELi128ELb0EEEEEEEEEvNT_6ParamsE$_ZZN4cute7flattenINS_5tupleIJNS_1CILi1EEENS1_IJiiiEEENS2_ILi64EEENS1_IJNS2_ILi72EEENS2_ILi144EEENS2_ILi288EEEEEENS2_ILi512EEEEEEEEDaRKT_ENKUlRKT_E_clIS4_EEDaSH_) ;  /* 0xfffebd5000007944 */ /* 0x022fea0003c3ffff */
[----:B------:R1:W-:Y:S01]  /*22e40*/  STL.64 [R1+0x7a0], R2 ;  /* 0x0007a00201007387 */ /* 0x0003e20000100a00 */
[----:B------:R-:W-:-:S02]  /*22e50*/  MOV R6, R56 ;  /* 0x0000003800067202 */ /* 0x000fc40000000f00 */
[----:B------:R-:W-:Y:S01]  /*22e60*/  MOV R4, 0x22e90 ;  /* 0x00022e9000047802 */ /* 0x000fe20000000f00 */
[----:B------:R1:W-:Y:S04]  /*22e70*/  STL [R1+0x7a8], R5 ;  /* 0x0007a80501007387 */ /* 0x0003e80000100800 */
[----:B-1----:R-:W-:Y:S05]  /*22e80*/  CALL.REL.NOINC `($_ZN7cutlass13device_kernelIN5flash19enable_sm80_to_sm89INS1_16FlashAttnBwdSm80INS1_25CollectiveMainloopBwdSm80ILi2ELi2EN4cute5tupleIJNS5_1CILi128EEES8_NS7_ILi64EEEEEENS_10bfloat16_tEfNS_4arch4Sm80ELb1ELb0ELb1ELb0ELb0ELb0ELb0ELb0ELi2ELi4ELi4ELi4ELb0EEENS1_24CollectiveEpilogueBwdGQAISA_fSD_Li256ELb0ELb0EEENS1_25SingleTileBwdLPTSchedulerILb0ELi128ELb0EEEEEEEEEvNT_6ParamsE$_ZZN4cute12filter_tupleINS_5tupleIJNS_1CILi1EEENS1_IJiiiEEENS2_ILi64EEENS1_IJNS2_ILi72EEENS2_ILi144EEENS2_ILi288EEEEEENS2_ILi512EEEEEEZNS_7flattenISB_EEDaRKT_EUlRKT_E_EEDaSF_OT0_ENKUlDpSI_E_clIJNS1_IJS3_EEES4_NS1_IJS5_EEES9_NS1_IJSA_EEEEEEDaSM_) ;  /* 0xfffe865000007944 */ /* 0x002fea0003c3ffff */
[----:B------:R-:W-:Y:S02]  /*22e90*/  MOV R4, R23 ;  /* 0x0000001700047202 */ /* 0x000fe40000000f00 */
[----:B------:R-:W-:Y:S02]  /*22ea0*/  MOV R6, 0x22ec0 ;  /* 0x00022ec000067802 */ /* 0x000fe40000000f00 */
        /* <DEDUP_REMOVED lines=42> */
[----:B-1----:R-:W-:Y:S05]  /*23150*/  CALL.REL.NOINC `($_ZN7cutlass13device_kernelIN5flash19enable_sm80_to_sm89INS1_16FlashAttnBwdSm80INS1_25CollectiveMainloopBwdSm80ILi2ELi2EN4cute5tupleIJNS5_1CILi128EEES8_NS7_ILi64EEEEEENS_10bfloat16_tEfNS_4arch4Sm80ELb1ELb0ELb1ELb0ELb0ELb0ELb0ELb0ELi2ELi4ELi4ELi4ELb0EEENS1_24CollectiveEpilogueBwdGQAISA_fSD_Li256ELb0ELb0EEENS1_25SingleTileBwdLPTSchedulerILb0ELi128ELb0EEEEEEEEEvNT_6ParamsE$_ZZN4cute6detail16composition_implINS_5tupleIJNS_1CILi8EEENS3_ILi2EEES5_S5_S4_S5_EEENS2_IJNS3_ILi1EEEiiiNS3_ILi72EEENS3_ILi512EEEEEENS2_IJNS2_IJS5_S5_S5_EEES5_NS3_ILi4EEEEEENS2_IJNS2_IJS7_S9_S4_EEENS3_ILi4096EEENS3_ILi16EEEEEEEEDaRKT_RKT0_RKT1_RKT2_ENKUlRKT_RKT0_E_clISB_SE_EEDaSW_SZ_) ;  /* 0xfffea40000007944 */ /* 0x002fea0003c3ffff */
[----:B------:R-:W-:Y:S01]  /*23160*/  IMAD.MOV.U32 R4, RZ, RZ, R50 ;  /* 0x000000ffff047224 */ /* 0x000fe200078e0032 */
[----:B------:R-:W-:Y:S01]  /*23170*/  MOV R2, R56 ;  /* 0x0000003800027202 */ /* 0x000fe20000000f00 */
[----:B------:R-:W-:Y:S01]  /*23180*/  IMAD.MOV.U32 R5, RZ, RZ, R45 ;  /* 0x000000ffff057224 */ /* 0x000fe200078e002d */
[----:B------:R-:W-:Y:S02]  /*23190*/  MOV R3, R46 ;  /* 0x0000002e00037202 */ /* 0x000fe40000000f00 */
[----:B------:R-:W-:-:S02]  /*231a0*/  MOV R60, 0x231c0 ;  /* 0x000231c0003c7802 */ /* 0x000fc40000000f00 */
        /* <DEDUP_REMOVED lines=23> */
[----:B-1----:R-:W-:Y:S01]  /*23320*/  IMAD.MOV.U32 R2, RZ, RZ, R4 ;  /* 0x000000ffff027224 */ /* 0x002fe200078e0004 */
[----:B------:R-:W-:-:S02]  /*23330*/  MOV R3, R5 ;  /* 0x0000000500037202 */ /* 0x000fc40000000f00 */
        /* <DEDUP_REMOVED lines=10> */
[----:B------:R-:W-:-:S03]  /*233e0*/  MOV R4, 0x23400 ;  /* 0x0002340000047802 */ /* 0x000fc60000000f00 */
        /* <DEDUP_REMOVED lines=17> */
[----:B--2--5:R-:W-:Y:S05]  /*23500*/  CALL.REL.NOINC `($_ZN7cutlass13device_kernelIN5flash19enable_sm80_to_sm89INS1_16FlashAttnBwdSm80INS1_25CollectiveMainloopBwdSm80ILi2ELi2EN4cute5tupleIJNS5_1CILi128EEES8_NS7_ILi64EEEEEENS_10bfloat16_tEfNS_4arch4Sm80ELb1ELb0ELb1ELb0ELb0ELb0ELb0ELb0ELi2ELi4ELi4ELi4ELb0EEENS1_24CollectiveEpilogueBwdGQAISA_fSD_Li256ELb0ELb0EEENS1_25SingleTileBwdLPTSchedulerILb0ELi128ELb0EEEEEEEEEvNT_6ParamsE$_ZN4cute3eso3ESOILb1ELb0EJNS_14ComposedLayoutINS_7SwizzleILi3ELi3ELi3EEENS_1CILi0EEENS_6LayoutINS_5tupleIJNS8_IJNS8_IJNS5_ILi4EEENS5_ILi8EEEEEENS8_IJNS5_ILi2EEENS5_ILi1EEEEEEEEENS8_IJNS8_IJSC_SC_EEENS8_IJSA_S9_EEEEEEEEENS8_IJNS8_IJNS8_IJSC_NS5_ILi64EEEEEENS8_IJNS5_ILi512EEES6_EEEEEENS8_IJNS8_IJSD_SA_EEENS8_IJNS5_ILi1024EEENS5_ILi16EEEEEEEEEEEEEEEENS_10ViewEngineINS_8smem_ptrIPN7cutlass10bfloat16_tEEEEEEEC2ERKSW_RKS13_) ;  /* 0xfffe3b5000007944 */ /* 0x024fea0003c3ffff */
[----:B------:R-:W-:Y:S01]  /*23510*/  ULDC.64 UR4, c[0x0][0x118] ;  /* 0x0000460000047ab9 */ /* 0x000fe20000000a00 */
[----:B------:R2:W5:Y:S04]  /*23520*/  LDL.64 R60, [R1+0x758] ;  /* 0x00075800013c7983 */ /* 0x0005680000100a00 */
[----:B-1----:R2:W5:Y:S01]  /*23530*/  LD.E R3, [R10.64+0xc] ;  /* 0x00000c040a037980 */ /* 0x002562000c101900 */
[----:B------:R-:W-:Y:S02]  /*23540*/  MOV R2, R23 ;  /* 0x0000001700027202 */ /* 0x000fe40000000f00 */
[----:B------:R-:W-:-:S02]  /*23550*/  MOV R6, 0x23570 ;  /* 0x0002357000067802 */ /* 0x000fc40000000f00 */
        /* <DEDUP_REMOVED lines=19> */
[----:B------:R-:W-:Y:S02]  /*23690*/  MOV R4, R56 ;  /* 0x0000003800047202 */ /* 0x000fe40000000f00 */
[----:B------:R-:W-:Y:S02]  /*236a0*/  MOV R8, 0x236c0 ;  /* 0x000236c000087802 */ /* 0x000fe40000000f00 */
[----:B-12---:R-:W-:Y:S05]  /*236b0*/  CALL.REL.NOINC `($_ZN7cutlass13device_kernelIN5flash19enable_sm80_to_sm89INS1_16FlashAttnBwdSm80INS1_25CollectiveMainloopBwdSm80ILi2ELi2EN4cute5tupleIJNS5_1CILi128EEES8_NS7_ILi64EEEEEENS_10bfloat16_tEfNS_4arch4Sm80ELb1ELb0ELb1ELb0ELb0ELb0ELb0ELb0ELi2ELi4ELi4ELi4ELb0EEENS1_24CollectiveEpilogueBwdGQAISA_fSD_Li256ELb0ELb0EEENS1_25SingleTileBwdLPTSchedulerILb0ELi128ELb0EEEEEEEEEvNT_6ParamsE$_ZZN4cute12filter_tupleINS_5tupleIJNS1_IJiNS1_IJiNS_1CILi0EEEEEEEEENS1_IJNS_10UnderscoreENS1_IJS6_S6_EEEEEEEEES9_ZNS_4diceIS9_S9_EEDaRKT_RKT0_EUlRKT_RKT0_E_EEDaSD_SG_OT1_ENKUlDpSJ_E_clIJNS1_IJiiS3_EEENS1_IJEEEEEEDaSQ_) ;  /* 0xfffe779000007944 */ /* 0x006fea0003c3ffff */
[----:B------:R-:W-:Y:S02]  /*236c0*/  MOV R70, 0x236e0 ;  /* 0x000236e000467802 */ /* 0x000fe40000000f00 */
[----:B-12--5:R-:W-:Y:S05]  /*236d0*/  CALL.REL.NOINC `($_ZN7cutlass13device_kernelIN5flash19enable_sm80_to_sm89INS1_16FlashAttnBwdSm80INS1_25CollectiveMainloopBwdSm80ILi2ELi2EN4cute5tupleIJNS5_1CILi128EEES8_NS7_ILi64EEEEEENS_10bfloat16_tEfNS_4arch4Sm80ELb1ELb0ELb1ELb0ELb0ELb0ELb0ELb0ELi2ELi4ELi4ELi4ELb0EEENS1_24CollectiveEpilogueBwdGQAISA_fSD_Li256ELb0ELb0EEENS1_25SingleTileBwdLPTSchedulerILb0ELi128ELb0EEEEEEEEEvNT_6ParamsE$_ZZN4cute7idx2crdINS_5tupleIJiiNS_1CILi0EEEEEENS1_IJNS1_IJNS2_ILi4EEENS2_ILi8EEEEEENS2_ILi2EEENS2_ILi1EEEEEEEEDaRKT_RKT0_ENKUlRKT_RKT0_E_clIiS7_EEDaSJ_SM_) ;  /* 0xfffeb4e000007944 */ /* 0x026fea0003c3ffff */
[----:B------:R-:W-:Y:S02]  /*236e0*/  MOV R2, 0x23700 ;  /* 0x0002370000027802 */ /* 0x000fe40000000f00 */
[----:B-1----:R-:W-:Y:S05]  /*236f0*/  CALL.REL.NOINC `($_ZN7cutlass13device_kernelIN5flash19enable_sm80_to_sm89INS1_16FlashAttnBwdSm80INS1_25CollectiveMainloopBwdSm80ILi2ELi2EN4cute5tupleIJNS5_1CILi128EEES8_NS7_ILi64EEEEEENS_10bfloat16_tEfNS_4arch4Sm80ELb1ELb0ELb1ELb0ELb0ELb0ELb0ELb0ELi2ELi4ELi4ELi4ELb0EEENS1_24CollectiveEpilogueBwdGQAISA_fSD_Li256ELb0ELb0EEENS1_25SingleTileBwdLPTSchedulerILb0ELi128ELb0EEEEEEEEEvNT_6ParamsE$_ZZN4cute7idx2crdINS_5tupleIJiiNS_1CILi0EEEEEENS1_IJNS1_IJNS2_ILi4EEENS2_ILi8EEEEEENS2_ILi2EEENS2_ILi1EEEEEEEEDaRKT_RKT0_ENKUlRKT_RKT0_E_clIiS8_EEDaSJ_SM_) ;  /* 0xfffeb8e000007944 */ /* 0x002fea0003c3ffff */
[----:B------:R1:W-:Y:S01]  /*23700*/  STL [R1+0x7a0], R6 ;  /* 0x0007a00601007387 */ /* 0x0003e20000100800 */
[----:B------:R-:W-:Y:S02]  /*23710*/  MOV R2, R56 ;  /* 0x0000003800027202 */ /* 0x000fe40000000f00 */
[----:B------:R-:W-:-:S02]  /*23720*/  MOV R70, 0x23740 ;  /* 0x0002374000467802 */ /* 0x000fc40000000f00 */
        /* <DEDUP_REMOVED lines=102> */
[----:B------:R-:W-:-:S05]  /*23d90*/  LEA.HI R6, R13, R13, RZ, 0x1d ;  /* 0x0000000d0d067211 */ /* 0x000fca00078fe8ff */
        /* <DEDUP_REMOVED lines=553> */
[----:B------:R1:W-:Y:S02]  /*26030*/  ST.E [R8.64+0xc], R7 ;  /* 0x00000c0708007985 */ /* 0x0003e4000c101904 */
.L_x_2594:
[----:B------:R-:W-:-:S13]  /*26040*/  ISETP.NE.AND P0, PT, R47, 0x3, PT ;  /* 0x000000032f00780c */ /* 0x000fda0003f05270 */
[----:B-1----:R-:W-:Y:S05]  /*26050*/  @!P0 BRA `(.L_x_2591) ;  /* 0x0000205000008947 */ /* 0x002fea0003800000 */
[----:B------:R-:W-:Y:S01]  /*26060*/  IADD3 R14, R47, 0x1, RZ ;  /* 0x000000012f0e7810 */ /* 0x000fe20007ffe0ff */
[----:B------:R-:W-:Y:S01]  /*26070*/  IMAD.MOV.U32 R2, RZ, RZ, R23 ;  /* 0x000000ffff027224 */ /* 0x000fe200078e0017 */
[----:B-1----:R-:W-:-:S03]  /*26080*/  MOV R8, 0x260b0 ;  /* 0x000260b000087802 */ /* 0x002fc60000000f00 */
[----:B------:R-:W-:Y:S02]  /*26090*/  IMAD.MOV.U32 R3, RZ, RZ, R14 ;  /* 0x000000ffff037224 */ /* 0x000fe400078e000e */
[----:B------:R-:W-:Y:S05]  /*260a0*/  CALL.REL.NOINC `($_ZN7cutlass13device_kernelIN5flash19enable_sm80_to_sm89INS1_16FlashAttnBwdSm80INS1_25CollectiveMainloopBwdSm80ILi2ELi2EN4cute5tupleIJNS5_1CILi128EEES8_NS7_ILi64EEEEEENS_10bfloat16_tEfNS_4arch4Sm80ELb1ELb0ELb1ELb0ELb0ELb0ELb0ELb0ELi2ELi4ELi4ELi4ELb0EEENS1_24CollectiveEpilogueBwdGQAISA_fSD_Li256ELb0ELb0EEENS1_25SingleTileBwdLPTSchedulerILb0ELi128ELb0EEEEEEEEEvNT_6ParamsE$_ZN4cute3eso3ESOILb1ELb0EJNS_10UnderscoreES2_iEEC2ERKS2_S5_RKi) ;  /* 0xfffe0ec000007944 */ /* 0x000fea0003c3ffff */
        /* <DEDUP_REMOVED lines=21> */
[----:B------:R-:W-:Y:S02]  /*26200*/  MOV R3, R14 ;  /* 0x0000000e00037202 */ /* 0x000fe40000000f00 */
        /* <DEDUP_REMOVED lines=198> */
[----:B------:R-:W-:-:S02]  /*26e70*/  MOV R2, R23 ;  /* 0x0000001700027202 */ /* 0x000fc40000000f00 */
        /* <DEDUP_REMOVED lines=290> */
[----:B-1----:R-:W-:Y:S05]  /*280a0*/  CALL.REL.NOINC `($_ZN7cutlass13device_kernelIN5flash19enable_sm80_to_sm89INS1_16FlashAttnBwdSm80INS1_25CollectiveMainloopBwdSm80ILi2ELi2EN4cute5tupleIJNS5_1CILi128EEES8_NS7_ILi64EEEEEENS_10bfloat16_tEfNS_4arch4Sm80ELb1ELb0ELb1ELb0ELb0ELb0ELb0ELb0ELi2ELi4ELi4ELi4ELb0EEENS1_24CollectiveEpilogueBwdGQAISA_fSD_Li256ELb0ELb0EEENS1_25SingleTileBwdLPTSchedulerILb0ELi128ELb0EEEEEEEEEvNT_6ParamsE$_ZZN5flash25CollectiveMainloopBwdSm80ILi2ELi2EN4cute5tupleIJNS1_1CILi128EEES4_NS3_ILi64EEEEEEN7cutlass10bfloat16_tEfNS7_4arch4Sm80ELb1ELb0ELb1ELb0ELb0ELb0ELb0ELb0ELi2ELi4ELi4ELi4ELb0EE3mmaINS_16FlashAttnBwdSm80ISB_NS_24CollectiveEpilogueBwdGQAIS6_fSA_Li256ELb0ELb0EEENS_25SingleTileBwdLPTSchedulerILb0ELi128ELb0EEEE13SharedStorageENS1_6TensorINS1_11ArrayEngineIfLm32EEENS1_6LayoutINS2_IJNS2_IJNS3_ILi2EEESO_EEESO_NS3_ILi4EEEEEENS2_IJNS2_IJNS3_ILi1EEESO_EEESQ_NS3_ILi8EEEEEEEEEEEEbRKNSB_6ParamsERT0_S12_iNS2_IJiiiEEERT_ENKUlvE_clEv) ;  /* 0x00037fd000007944 */ /* 0x002fea0003c00000 */
.L_x_2591:
[----:B------:R-:W-:Y:S01]  /*280b0*/  IMAD.MOV.U32 R2, RZ, RZ, R23 ;  /* 0x000000ffff027224 */ /* 0x000fe200078e0017 */
[----:B------:R-:W-:Y:S01]  /*280c0*/  MOV R3, R47 ;  /* 0x0000002f00037202 */ /* 0x000fe20000000f00 */
[----:B------:R-:W-:Y:S01]  /*280d0*/  IMAD.MOV.U32 R57, RZ, RZ, RZ ;  /* 0x000000ffff397224 */ /* 0x000fe200078e00ff */
[----:B-1----:R-:W-:-:S02]  /*280e0*/  MOV R8, 0x28100 ;  /* 0x0002810000087802 */ /* 0x002fc40000000f00 */
[----:B------:R-:W-:Y:S05]  /*280f0*/  CALL.REL.NOINC `($_ZN7cutlass13device_kernelIN5flash19enable_sm80_to_sm89INS1_16FlashAttnBwdSm80INS1_25CollectiveMainloopBwdSm80ILi2ELi2EN4cute5tupleIJNS5_1CILi128EEES8_NS7_ILi64EEEEEENS_10bfloat16_tEfNS_4arch4Sm80ELb1ELb0ELb1ELb0ELb0ELb0ELb0ELb0ELi2ELi4ELi4ELi4ELb0EEENS1_24CollectiveEpilogueBwdGQAISA_fSD_Li256ELb0ELb0EEENS1_25SingleTileBwdLPTSchedulerILb0ELi128ELb0EEEEEEEEEvNT_6ParamsE$_ZN4cute3eso3ESOILb1ELb0EJNS_10UnderscoreES2_iEEC2ERKS2_S5_RKi) ;  /* 0xfffdee7000007944 */ /* 0x000fea0003c3ffff */
        /* <DEDUP_REMOVED lines=18> */
[----:B------:R-:W-:Y:S02]  /*28220*/  MOV R3, R47 ;  /* 0x0000002f00037202 */ /* 0x000fe40000000f00 */
        /* <DEDUP_REMOVED lines=18> */
.L_x_2592:
[----:B------:R-:W-:Y:S01]  /*28350*/  IMAD.MOV.U32 R79, RZ, RZ, R23 ;  /* 0x000000ffff4f7224 */ /* 0x000fe200078e0017 */
[----:B------:R-:W-:Y:S01]  /*28360*/  LOP3.LUT R80, R57, 0x1, RZ, 0xc0, !PT ;  /* 0x0000000139507812 */ /* 0x000fe200078ec0ff */
[----:B-1----:R-:W-:Y:S01]  /*28370*/  IMAD.MOV.U32 R67, RZ, RZ, R22 ;  /* 0x000000ffff437224 */ /* 0x002fe200078e0016 */
[----:B------:R-:W-:Y:S02]  /*28380*/  MOV R78, 0x283a0 ;  /* 0x000283a0004e7802 */ /* 0x000fe40000000f00 */
        /* <DEDUP_REMOVED lines=214> */
.L_x_2593:
[----:B------:R-:W2:Y:S01]  /*290f0*/  LDL.64 R2, [R24+0xa0] ;  /* 0x0000a00018027983 */ /* 0x000ea20000100a00 */
[----:B------:R-:W-:Y:S01]  /*29100*/  ULDC.64 UR4, c[0x0][0x118] ;  /* 0x0000460000047ab9 */ /* 0x000fe20000000a00 */
[----:B-1----:R-:W-:Y:S02]  /*29110*/  MOV R6, R23 ;  /* 0x0000001700067202 */ /* 0x002fe40000000f00 */
[----:B------:R-:W-:Y:S01]  /*29120*/  MOV R8, 0x29150 ;  /* 0x0002915000087802 */ /* 0x000fe20000000f00 */
[----:B--2---:R-:W5:Y:S04]  /*29130*/  LD.E.64 R2, [R2.64] ;  /* 0x0000000402027980 */ /* 0x004f68000c101b00 */
[----:B-----5:R-:W-:Y:S05]  /*29140*/  CALL.REL.NOINC `($_ZN7cutlass13device_kernelIN5flash19enable_sm80_to_sm89INS1_16FlashAttnBwdSm80INS1_25CollectiveMainloopBwdSm80ILi2ELi2EN4cute5tupleIJNS5_1CILi128EEES8_NS7_ILi64EEEEEENS_10bfloat16_tEfNS_4arch4Sm80ELb1ELb0ELb1ELb0ELb0ELb0ELb0ELb0ELi2ELi4ELi4ELi4ELb0EEENS1_24CollectiveEpilogueBwdGQAISA_fSD_Li256ELb0ELb0EEENS1_25SingleTileBwdLPTSchedulerILb0ELi128ELb0EEEEEEEEEvNT_6ParamsE$_ZN4cute8smem_ptrIPfECI1NS_12iter_adaptorIS1_S2_EEES1_) ;  /* 0xfffe1ac000007944 */ /* 0x020fea0003c3ffff */
[----:B-1----:R1:W5:Y:S01]  /*29150*/  LDL.64 R2, [R1+0x758] ;  /* 0x0007580001027983 */ /* 0x0023620000100a00 */
[----:B------:R-:W-:-:S03]  /*29160*/  MOV R8, 0x29180 ;  /* 0x0002918000087802 */ /* 0x000fc60000000f00 */
[----:B-1---5:R-:W-:Y:S05]  /*29170*/  CALL.REL.NOINC `($_ZN7cutlass13device_kernelIN5flash19enable_sm80_to_sm89INS1_16FlashAttnBwdSm80INS1_25CollectiveMainloopBwdSm80ILi2ELi2EN4cute5tupleIJNS5_1CILi128EEES8_NS7_ILi64EEEEEENS_10bfloat16_tEfNS_4arch4Sm80ELb1ELb0ELb1ELb0ELb0ELb0ELb0ELb0ELi2ELi4ELi4ELi4ELb0EEENS1_24CollectiveEpilogueBwdGQAISA_fSD_Li256ELb0ELb0EEENS1_25SingleTileBwdLPTSchedulerILb0ELi128ELb0EEEEEEEEEvNT_6ParamsE$_ZN4cute3eso3ESOILb1ELb0EJNS_6LayoutINS_5tupleIJNS3_IJNS_1CILi2EEES5_EEEEEENS3_IJNS3_IJNS4_ILi8EEENS4_ILi64EEEEEEEEEEENS_10ViewEngineINS_8smem_ptrIPfEEEEEEC2ERKSC_RKSH_) ;  /* 0xfffdff1000007944 */ /* 0x022fea0003c3ffff */
[----:B------:R2:W-:Y:S04]  /*29180*/  STL.128 [R1+0xa50], RZ ;  /* 0x000a50ff01007387 */ /* 0x0005e80000100c00 */
[----:B------:R2:W5:Y:S01]  /*29190*/  LDL.64 R12, [R24+0xa0] ;  /* 0x0000a000180c7983 */ /* 0x0005620000100a00 */
[----:B------:R-:W-:Y:S01]  /*291a0*/  IADD3 R7, P0, R40, 0x300, RZ ;  /* 0x0000030028077810 */ /* 0x000fe20007f1e0ff */
[----:B-1----:R-:W-:Y:S01]  /*291b0*/  IMAD.MOV.U32 R2, RZ, RZ, R23 ;  /* 0x000000ffff027224 */ /* 0x002fe200078e0017 */
[----:B------:R-:W-:-:S02]  /*291c0*/  MOV R3, R43 ;  /* 0x0000002b00037202 */ /* 0x000fc40000000f00 */
[----:B------:R-:W-:Y:S01]  /*291d0*/  MOV R10, 0x29200 ;  /* 0x00029200000a7802 */ /* 0x000fe20000000f00 */
[----:B------:R-:W-:-:S03]  /*291e0*/  IMAD.X R4, RZ, RZ, R39, P0 ;  /* 0x000000ffff047224 */ /* 0x000fc600000e0627 */
        /* <DEDUP_REMOVED lines=16> */
[----:B------:R-:W-:Y:S01]  /*292f0*/  IMAD.MOV.U32 R9, RZ, RZ, R4 ;  /* 0x000000ffff097224 */ /* 0x000fe200078e0004 */
[----:B------:R-:W-:Y:S02]  /*29300*/  MOV R16, R7 ;  /* 0x0000000700107202 */ /* 0x000fe40000000f00 */
[----:B------:R-:W-:Y:S02]  /*29310*/  MOV R6, 0x29330 ;  /* 0x0002933000067802 */ /* 0x000fe40000000f00 */
[----:B-1---5:R-:W-:Y:S05]  /*29320*/  CALL.REL.NOINC `($_ZN7cutlass13device_kernelIN5flash19enable_sm80_to_sm89INS1_16FlashAttnBwdSm80INS1_25CollectiveMainloopBwdSm80ILi2ELi2EN4cute5tupleIJNS5_1CILi128EEES8_NS7_ILi64EEEEEENS_10bfloat16_tEfNS_4arch4Sm80ELb1ELb0ELb1ELb0ELb0ELb0ELb0ELb0ELi2ELi4ELi4ELi4ELb0EEENS1_24CollectiveEpilogueBwdGQAISA_fSD_Li256ELb0ELb0EEENS1_25SingleTileBwdLPTSchedulerILb0ELi128ELb0EEEEEEEEEvNT_6ParamsE$_ZN4cute3eso3ESOILb1ELb0EJNS_6LayoutINS_5tupleIJNS_1CILi1EEENS4_ILi4EEEEEENS3_IJNS4_ILi0EEES5_EEEEENS_10ViewEngineIPfEEEEC2ERKSA_RKSD_) ;  /* 0xfffe0d2000007944 */ /* 0x022fea0003c3ffff */
[----:B-1----:R1:W5:Y:S01]  /*29330*/  LDL.64 R4, [R1+0x758] ;  /* 0x0007580001047983 */ /* 0x0023620000100a00 */
[----:B------:R-:W-:Y:S02]  /*29340*/  MOV R9, R3 ;  /* 0x0000000300097202 */ /* 0x000fe40000000f00 */
[----:B------:R-:W-:Y:S02]  /*29350*/  MOV R6, 0x29370 ;  /* 0x0002937000067802 */ /* 0x000fe40000000f00 */
[----:B-1---5:R-:W-:Y:S05]  /*29360*/  CALL.REL.NOINC `($_ZN7cutlass13device_kernelIN5flash19enable_sm80_to_sm89INS1_16FlashAttnBwdSm80INS1_25CollectiveMainloopBwdSm80ILi2ELi2EN4cute5tupleIJNS5_1CILi128EEES8_NS7_ILi64EEEEEENS_10bfloat16_tEfNS_4arch4Sm80ELb1ELb0ELb1ELb0ELb0ELb0ELb0ELb0ELi2ELi4ELi4ELi4ELb0EEENS1_24CollectiveEpilogueBwdGQAISA_fSD_Li256ELb0ELb0EEENS1_25SingleTileBwdLPTSchedulerILb0ELi128ELb0EEEEEEEEEvNT_6ParamsE$_ZN4cute3eso3ESOILb1ELb0EJNS_6LayoutINS_5tupleIJNS_1CILi1EEENS3_IJNS4_ILi2EEES6_EEEEEENS3_IJNS4_ILi0EEENS3_IJNS4_ILi8EEENS4_ILi64EEEEEEEEEEENS_10ViewEngineINS_8smem_ptrIPfEEEEEEC2ERKSE_RKSJ_) ;  /* 0xfffe0c8000007944 */ /* 0x022fea0003c3ffff */
[----:B-1----:R1:W5:Y:S01]  /*29370*/  LDL.64 R2, [R1+0x758] ;  /* 0x0007580001027983 */ /* 0x0023620000100a00 */
[----:B------:R-:W-:-:S02]  /*29380*/  MOV R6, R23 ;  /* 0x0000001700067202 */ /* 0x000fc40000000f00 */
[----:B------:R-:W-:Y:S02]  /*29390*/  MOV R8, 0x293b0 ;  /* 0x000293b000087802 */ /* 0x000fe40000000f00 */
[----:B-1---5:R-:W-:Y:S05]  /*293a0*/  CALL.REL.NOINC `($_ZN7cutlass13device_kernelIN5flash19enable_sm80_to_sm89INS1_16FlashAttnBwdSm80INS1_25CollectiveMainloopBwdSm80ILi2ELi2EN4cute5tupleIJNS5_1CILi128EEES8_NS7_ILi64EEEEEENS_10bfloat16_tEfNS_4arch4Sm80ELb1ELb0ELb1ELb0ELb0ELb0ELb0ELb0ELi2ELi4ELi4ELi4ELb0EEENS1_24CollectiveEpilogueBwdGQAISA_fSD_Li256ELb0ELb0EEENS1_25SingleTileBwdLPTSchedulerILb0ELi128ELb0EEEEEEEEEvNT_6ParamsE$_ZN4cute8smem_ptrIPfECI1NS_12iter_adaptorIS1_S2_EEES1_) ;  /* 0xfffe186000007944 */ /* 0x022fea0003c3ffff */
[----:B-1----:R1:W5:Y:S01]  /*293b0*/  LDL.64 R2, [R1+0x758] ;  /* 0x0007580001027983 */ /* 0x0023620000100a00 */
[----:B------:R-:W-:-:S03]  /*293c0*/  MOV R8, 0x293e0 ;  /* 0x000293e000087802 */ /* 0x000fc60000000f00 */
[----:B-1---5:R-:W-:Y:S05]  /*293d0*/  CALL.REL.NOINC `($_ZN7cutlass13device_kernelIN5flash19enable_sm80_to_sm89INS1_16FlashAttnBwdSm80INS1_25CollectiveMainloopBwdSm80ILi2ELi2EN4cute5tupleIJNS5_1CILi128EEES8_NS7_ILi64EEEEEENS_10bfloat16_tEfNS_4arch4Sm80ELb1ELb0ELb1ELb0ELb0ELb0ELb0ELb0ELi2ELi4ELi4ELi4ELb0EEENS1_24CollectiveEpilogueBwdGQAISA_fSD_Li256ELb0ELb0EEENS1_25SingleTileBwdLPTSchedulerILb0ELi128ELb0EEEEEEEEEvNT_6ParamsE$_ZN4cute3eso3ESOILb1ELb0EJNS_6LayoutINS_5tupleIJNS3_IJNS_1CILi2EEES5_EEEEEENS3_IJNS3_IJNS4_ILi8EEENS4_ILi64EEEEEEEEEEENS_10ViewEngineINS_8smem_ptrIPfEEEEEEC2ERKSC_RKSH_) ;  /* 0xfffdfcb000007944 */ /* 0x022fea0003c3ffff */
[----:B------:R2:W5:Y:S01]  /*293e0*/  LDL.64 R10, [R1+0x758] ;  /* 0x00075800010a7983 */ /* 0x0005620000100a00 */
[----:B------:R-:W-:Y:S01]  /*293f0*/  IMAD.MOV.U32 R12, RZ, RZ, R4 ;  /* 0x000000ffff0c7224 */ /* 0x000fe200078e0004 */
[----:B------:R-:W-:Y:S02]  /*29400*/  MOV R13, R5 ;  /* 0x00000005000d7202 */ /* 0x000fe40000000f00 */
[----:B-1----:R-:W-:Y:S02]  /*29410*/  MOV R6, 0x29430 ;  /* 0x0002943000067802 */ /* 0x002fe40000000f00 */
[----:B--2--5:R-:W-:Y:S05]  /*29420*/  CALL.REL.NOINC `($_ZN7cutlass13device_kernelIN5flash19enable_sm80_to_sm89INS1_16FlashAttnBwdSm80INS1_25CollectiveMainloopBwdSm80ILi2ELi2EN4cute5tupleIJNS5_1CILi128EEES8_NS7_ILi64EEEEEENS_10bfloat16_tEfNS_4arch4Sm80ELb1ELb0ELb1ELb0ELb0ELb0ELb0ELb0ELi2ELi4ELi4ELi4ELb0EEENS1_24CollectiveEpilogueBwdGQAISA_fSD_Li256ELb0ELb0EEENS1_25SingleTileBwdLPTSchedulerILb0ELi128ELb0EEEEEEEEEvNT_6ParamsE$_ZN4cute3eso3ESOILb1ELb0EJNS_6LayoutINS_5tupleIJNS_1CILi4EEEEEENS3_IJNS4_ILi1EEEEEEEENS_10ViewEngineIPfEEEEC2ERKS9_RKSC_) ;  /* 0xfffe0c8000007944 */ /* 0x024fea0003c3ffff */
        /* <DEDUP_REMOVED lines=14> */
[----:B--2---:R-:W-:Y:S05]  /*29510*/  CALL.REL.NOINC `($_ZN7cutlass13device_kernelIN5flash19enable_sm80_to_sm89INS1_16FlashAttnBwdSm80INS1_25CollectiveMainloopBwdSm80ILi2ELi2EN4cute5tupleIJNS5_1CILi128EEES8_NS7_ILi64EEEEEENS_10bfloat16_tEfNS_4arch4Sm80ELb1ELb0ELb1ELb0ELb0ELb0ELb0ELb0ELi2ELi4ELi4ELi4ELb0EEENS1_24CollectiveEpilogueBwdGQAISA_fSD_Li256ELb0ELb0EEENS1_25SingleTileBwdLPTSchedulerILb0ELi128ELb0EEEEEEEEEvNT_6ParamsE$_ZN4cute3eso3ESOILb1ELb0EJNS_6LayoutINS_5tupleIJNS3_IJNS_1CILi2EEES5_EEENS3_IJS5_NS4_ILi8EEEEEEEEENS3_IJNS3_IJS5_NS4_ILi4EEEEEENS3_IJNS4_ILi1EEES7_EEEEEEEENS_10ViewEngineIPfEEEEC2ERKSF_RKSI_) ;  /* 0xfffdfcc000007944 */ /* 0x004fea0003c3ffff */
[----:B------:R2:W5:Y:S01]  /*29520*/  LDL.64 R12, [R1+0x758] ;  /* 0x00075800010c7983 */ /* 0x0005620000100a00 */
[----:B------:R-:W-:-:S03]  /*29530*/  MOV R10, RZ ;  /* 0x000000ff000a7202 */ /* 0x000fc60000000f00 */
.L_x_2596:
[----:B-1----:R-:W-:-:S04]  /*29540*/  MOV R2, 0x29560 ;  /* 0x0002956000027802 */ /* 0x002fc80000000f00 */
[----:B-12--5:R-:W-:Y:S05]  /*29550*/  CALL.REL.NOINC `($_ZN7cutlass13device_kernelIN5flash19enable_sm80_to_sm89INS1_16FlashAttnBwdSm80INS1_25CollectiveMainloopBwdSm80ILi2ELi2EN4cute5tupleIJNS5_1CILi128EEES8_NS7_ILi64EEEEEENS_10bfloat16_tEfNS_4arch4Sm80ELb1ELb0ELb1ELb0ELb0ELb0ELb0ELb0ELi2ELi4ELi4ELi4ELb0EEENS1_24CollectiveEpilogueBwdGQAISA_fSD_Li256ELb0ELb0EEENS1_25SingleTileBwdLPTSchedulerILb0ELi128ELb0EEEEEEEEEvNT_6ParamsE$_ZZZN5flash25CollectiveMainloopBwdSm80ILi2ELi2EN4cute5tupleIJNS1_1CILi128EEES4_NS3_ILi64EEEEEEN7cutlass10bfloat16_tEfNS7_4arch4Sm80ELb1ELb0ELb1ELb0ELb0ELb0ELb0ELb0ELi2ELi4ELi4ELi4ELb0EE3mmaINS_16FlashAttnBwdSm80ISB_NS_24CollectiveEpilogueBwdGQAIS6_fSA_Li256ELb0ELb0EEENS_25SingleTileBwdLPTSchedulerILb0ELi128ELb0EEEE13SharedStorageENS1_6TensorINS1_11ArrayEngineIfLm32EEENS1_6LayoutINS2_IJNS2_IJNS3_ILi2EEESO_EEESO_NS3_ILi4EEEEEENS2_IJNS2_IJNS3_ILi1EEESO_EEESQ_NS3_ILi8EEEEEEEEEEEEbRKNSB_6ParamsERT0_S12_iNS2_IJiiiEEERT_ENKUliT_E_clIZSC_ISJ_SX_EbS10_S12_S12_iS13_S15_EUlRS16_iE_EEDaiS16_ENKUlvE1_clEv) ;  /* 0x0003d49000007944 */ /* 0x026fea0003c00000 */
[----:B------:R1:W-:Y:S01]  /*29560*/  STL [R1+0x770], RZ ;  /* 0x000770ff01007387 */ /* 0x0003e20000100800 */
[----:B------:R-:W-:-:S03]  /*29570*/  MOV R5, RZ ;  /* 0x000000ff00057202 */ /* 0x000fc60000000f00 */
.L_x_2595:
[----:B------:R-:W-:Y:S01]  /*29580*/  IMAD.MOV.U32 R3, RZ, RZ, R23 ;  /* 0x000000ffff037224 */ /* 0x000fe200078e0017 */
[----:B-1----:R-:W-:-:S02]  /*29590*/  MOV R2, R22 ;  /* 0x0000001600027202 */ /* 0x002fc40000000f00 */
[----:B------:R-:W-:Y:S02]  /*295a0*/  MOV R8, 0x295c0 ;  /* 0x000295c000087802 */ /* 0x000fe40000000f00 */
[----:B-1---5:R-:W-:Y:S05]  /*295b0*/  CALL.REL.NOINC `($_ZN7cutlass13device_kernelIN5flash19enable_sm80_to_sm89INS1_16FlashAttnBwdSm80INS1_25CollectiveMainloopBwdSm80ILi2ELi2EN4cute5tupleIJNS5_1CILi128EEES8_NS7_ILi64EEEEEENS_10bfloat16_tEfNS_4arch4Sm80ELb1ELb0ELb1ELb0ELb0ELb0ELb0ELb0ELi2ELi4ELi4ELi4ELb0EEENS1_24CollectiveEpilogueBwdGQAISA_fSD_Li256ELb0ELb0EEENS1_25SingleTileBwdLPTSchedulerILb0ELi128ELb0EEEEEEEEEvNT_6ParamsE$_ZN4cute3eso3ESOILb0ELb0EJiiEEC2ERKiS4_) ;  /* 0xfffdcf7000007944 */ /* 0x022fea0003c3ffff */
        /* <DEDUP_REMOVED lines=41> */
[----:B------:R-:W-:Y:S05]  /*29850*/  CALL.REL.NOINC `($_ZN7cutlass13device_kernelIN5flash19enable_sm80_to_sm89INS1_16FlashAttnBwdSm80INS1_25CollectiveMainloopBwdSm80ILi2ELi2EN4cute5tupleIJNS5_1CILi128EEES8_NS7_ILi64EEEEEENS_10bfloat16_tEfNS_4arch4Sm80ELb1ELb0ELb1ELb0ELb0ELb0ELb0ELb0ELi2ELi4ELi4ELi4ELb0EEENS1_24CollectiveEpilogueBwdGQAISA_fSD_Li256ELb0ELb0EEENS1_25SingleTileBwdLPTSchedulerILb0ELi128ELb0EEEEEEEEEvNT_6ParamsE$_ZN4cute3eso3ESOILb0ELb0EJiiEEC2ERKiS4_) ;  /* 0xfffdccd000007944 */ /* 0x000fea0003c3ffff */
        /* <DEDUP_REMOVED lines=19> */
[----:B-1----:R-:W-:Y:S05]  /*29990*/  CALL.REL.NOINC `($_ZN7cutlass13device_kernelIN5flash19enable_sm80_to_sm89INS1_16FlashAttnBwdSm80INS1_25CollectiveMainloopBwdSm80ILi2ELi2EN4cute5tupleIJNS5_1CILi128EEES8_NS7_ILi64EEEEEENS_10bfloat16_tEfNS_4arch4Sm80ELb1ELb0ELb1ELb0ELb0ELb0ELb0ELb0ELi2ELi4ELi4ELi4ELb0EEENS1_24CollectiveEpilogueBwdGQAISA_fSD_Li256ELb0ELb0EEENS1_25SingleTileBwdLPTSchedulerILb0ELi128ELb0EEEEEEEEEvNT_6ParamsE$_ZN4cute3eso3ESOILb0ELb0EJiiEEC2ERKiS4_) ;  /* 0xfffdcb9000007944 */ /* 0x002fea0003c3ffff */
        /* <DEDUP_REMOVED lines=13> */
[----:B-----5:R-:W-:Y:S05]  /*29a70*/  CALL.REL.NOINC `($_ZN7cutlass13device_kernelIN5flash19enable_sm80_to_sm89INS1_16FlashAttnBwdSm80INS1_25CollectiveMainloopBwdSm80ILi2ELi2EN4cute5tupleIJNS5_1CILi128EEES8_NS7_ILi64EEEEEENS_10bfloat16_tEfNS_4arch4Sm80ELb1ELb0ELb1ELb0ELb0ELb0ELb0ELb0ELi2ELi4ELi4ELi4ELb0EEENS1_24CollectiveEpilogueBwdGQAISA_fSD_Li256ELb0ELb0EEENS1_25SingleTileBwdLPTSchedulerILb0ELi128ELb0EEEEEEEEEvNT_6ParamsE$_ZN4cute3eso3ESOILb0ELb0EJiiEEC2ERKiS4_) ;  /* 0xfffdcab000007944 */ /* 0x020fea0003c3ffff */
        /* <DEDUP_REMOVED lines=50> */
[----:B--2---:R-:W-:Y:S05]  /*29da0*/  CALL.REL.NOINC `($_ZN7cutlass13device_kernelIN5flash19enable_sm80_to_sm89INS1_16FlashAttnBwdSm80INS1_25CollectiveMainloopBwdSm80ILi2ELi2EN4cute5tupleIJNS5_1CILi128EEES8_NS7_ILi64EEEEEENS_10bfloat16_tEfNS_4arch4Sm80ELb1ELb0ELb1ELb0ELb0ELb0ELb0ELb0ELi2ELi4ELi4ELi4ELb0EEENS1_24CollectiveEpilogueBwdGQAISA_fSD_Li256ELb0ELb0EEENS1_25SingleTileBwdLPTSchedulerILb0ELi128ELb0EEEEEEEEEvNT_6ParamsE$_ZN4cute3eso3ESOILb1ELb0EJNS_6LayoutINS_5tupleIJNS3_IJNS_1CILi1EEENS4_ILi2EEEEEES6_NS4_ILi8EEEEEENS3_IJNS3_IJS5_S5_EEES6_NS4_ILi4EEEEEEEENS_10ViewEngineIPKN7cutlass5ArrayIfLi2ELb1EEEEEEEC2ERKSD_RKSK_) ;  /* 0xfffdef7000007944 */ /* 0x004fea0003c3ffff */
[----:B------:R2:W5:Y:S01]  /*29db0*/  LDL.64 R10, [R14] ;  /* 0x000000000e0a7983 */ /* 0x0005620000100a00 */
[----:B-1----:R-:W-:Y:S01]  /*29dc0*/  IMAD.MOV.U32 R8, RZ, RZ, R4 ;  /* 0x000000ffff087224 */ /* 0x002fe200078e0004 */
[----:B------:R-:W-:-:S02]  /*29dd0*/  MOV R5, R3 ;  /* 0x0000000300057202 */ /* 0x000fc40000000f00 */
[----:B------:R-:W-:Y:S02]  /*29de0*/  MOV R6, 0x29e00 ;  /* 0x00029e0000067802 */ /* 0x000fe40000000f00 */
[----:B--2--5:R-:W-:Y:S05]  /*29df0*/  CALL.REL.NOINC `($_ZN7cutlass13device_kernelIN5flash19enable_sm80_to_sm89INS1_16FlashAttnBwdSm80INS1_25CollectiveMainloopBwdSm80ILi2ELi2EN4cute5tupleIJNS5_1CILi128EEES8_NS7_ILi64EEEEEENS_10bfloat16_tEfNS_4arch4Sm80ELb1ELb0ELb1ELb0ELb0ELb0ELb0ELb0ELi2ELi4ELi4ELi4ELb0EEENS1_24CollectiveEpilogueBwdGQAISA_fSD_Li256ELb0ELb0EEENS1_25SingleTileBwdLPTSchedulerILb0ELi128ELb0EEEEEEEEEvNT_6ParamsE$_ZN4cute3eso3ESOILb1ELb0EJNS_6LayoutINS_5tupleIJNS3_IJNS_1CILi1EEENS4_ILi2EEEEEES6_NS4_ILi8EEEEEENS3_IJNS3_IJS5_S5_EEES6_NS4_ILi4EEEEEEEENS_10ViewEngineIPN7cutlass5ArrayINSF_10bfloat16_tELi2ELb0EEEEEEEC2ERKSD_RKSK_) ;  /* 0xfffdef8000007944 */ /* 0x024fea0003c3ffff */
        /* <DEDUP_REMOVED lines=133> */
[----:B---3--:R-:W-:Y:S05]  /*2a650*/  CALL.REL.NOINC `($_ZN7cutlass13device_kernelIN5flash19enable_sm80_to_sm89INS1_16FlashAttnBwdSm80INS1_25CollectiveMainloopBwdSm80ILi2ELi2EN4cute5tupleIJNS5_1CILi128EEES8_NS7_ILi64EEEEEENS_10bfloat16_tEfNS_4arch4Sm80ELb1ELb0ELb1ELb0ELb0ELb0ELb0ELb0ELi2ELi4ELi4ELi4ELb0EEENS1_24CollectiveEpilogueBwdGQAISA_fSD_Li256ELb0ELb0EEENS1_25SingleTileBwdLPTSchedulerILb0ELi128ELb0EEEEEEEEEvNT_6ParamsE$_ZN4cute3eso3ESOILb1ELb0EJNS_6LayoutINS_5tupleIJNS3_IJNS_1CILi1EEENS3_IJNS4_ILi4EEENS4_ILi2EEEEEEEEES7_S6_EEENS3_IJNS3_IJNS4_ILi0EEENS3_IJS5_NS4_ILi8EEEEEEEEES6_NS4_ILi16EEEEEEEENS_10ViewEngineIPN7cutlass10bfloat16_tEEEEEC2ERKSH_RKSM_) ;  /* 0xfffde62000007944 */ /* 0x008fea0003c3ffff */
[----:B------:R2:W5:Y:S04]  /*2a660*/  LDL.64 R58, [R24+0xb8] ;  /* 0x0000b800183a7983 */ /* 0x0005680000100a00 */
[----:B-1----:R2:W5:Y:S01]  /*2a670*/  LDL.64 R2, [R14] ;  /* 0x000000000e027983 */ /* 0x0025620000100a00 */
[----:B------:R-:W-:-:S03]  /*2a680*/  MOV R6, 0x2a6a0 ;  /* 0x0002a6a000067802 */ /* 0x000fc60000000f00 */
[----:B--2--5:R-:W-:Y:S05]  /*2a690*/  CALL.REL.NOINC `($_ZN7cutlass13device_kernelIN5flash19enable_sm80_to_sm89INS1_16FlashAttnBwdSm80INS1_25CollectiveMainloopBwdSm80ILi2ELi2EN4cute5tupleIJNS5_1CILi128EEES8_NS7_ILi64EEEEEENS_10bfloat16_tEfNS_4arch4Sm80ELb1ELb0ELb1ELb0ELb0ELb0ELb0ELb0ELi2ELi4ELi4ELi4ELb0EEENS1_24CollectiveEpilogueBwdGQAISA_fSD_Li256ELb0ELb0EEENS1_25SingleTileBwdLPTSchedulerILb0ELi128ELb0EEEEEEEEEvNT_6ParamsE$_ZN4cute3eso3ESOILb1ELb0EJNS_6LayoutINS_5tupleIJNS3_IJNS_1CILi1EEENS3_IJNS4_ILi2EEES6_EEEEEES6_NS4_ILi4EEEEEENS3_IJNS3_IJNS4_ILi0EEENS3_IJS5_S9_EEEEEES6_NS4_ILi8EEEEEEEENS_10ViewEngineIPjEEEEC2ERKSG_RKSJ_) ;  /* 0xfffde59000007944 */ /* 0x024fea0003c3ffff */
[----:B------:R-:W-:Y:S01]  /*2a6a0*/  ULDC.64 UR4, c[0x0][0x118] ;  /* 0x0000460000047ab9 */ /* 0x000fe20000000a00 */
[----:B------:R2:W5:Y:S04]  /*2a6b0*/  LDL.64 R50, [R14] ;  /* 0x000000000e327983 */ /* 0x0005680000100a00 */
[----:B-1----:R-:W3:Y:S04]  /*2a6c0*/  LD.E R4, [R58.64] ;  /* 0x000000043a047980 */ /* 0x002ee8000c101900 */
[----:B------:R-:W4:Y:S01]  /*2a6d0*/  LD.E R2, [R58.64+0x4] ;  /* 0x000004043a027980 */ /* 0x000f22000c101900 */
[----:B------:R-:W-:-:S03]  /*2a6e0*/  MOV R8, 0x2a720 ;  /* 0x0002a72000087802 */ /* 0x000fc60000000f00 */
[----:B---3--:R2:W-:Y:S04]  /*2a6f0*/  STL [R1+0x794], R4 ;  /* 0x0007940401007387 */ /* 0x0085e80000100800 */
[----:B----4-:R2:W-:Y:S02]  /*2a700*/  STL [R1+0x798], R2 ;  /* 0x0007980201007387 */ /* 0x0105e40000100800 */
[----:B--2--5:R-:W-:Y:S05]  /*2a710*/  CALL.REL.NOINC `($_ZN7cutlass13device_kernelIN5flash19enable_sm80_to_sm89INS1_16FlashAttnBwdSm80INS1_25CollectiveMainloopBwdSm80ILi2ELi2EN4cute5tupleIJNS5_1CILi128EEES8_NS7_ILi64EEEEEENS_10bfloat16_tEfNS_4arch4Sm80ELb1ELb0ELb1ELb0ELb0ELb0ELb0ELb0ELi2ELi4ELi4ELi4ELb0EEENS1_24CollectiveEpilogueBwdGQAISA_fSD_Li256ELb0ELb0EEENS1_25SingleTileBwdLPTSchedulerILb0ELi128ELb0EEEEEEEEEvNT_6ParamsE$_ZZN4cute6upcastILi2ENS_5tupleIJNS1_IJNS_1CILi1EEENS1_IJNS2_ILi2EEES4_S4_EEEEEES4_NS1_IJS4_S4_EEEEEENS1_IJNS1_IJNS2_ILi0EEENS1_IJS3_NS2_ILi512EEEiEEEEEENS2_ILi4096EEENS1_IJiNS2_ILi8192EEEEEEEEEEEDaRKT0_RKT1_ENKUlRKT_RKT0_E_clIS6_SC_EEDaSP_SS_) ;  /* 0xfffe3f2000007944 */ /* 0x024fea0003c3ffff */
[----:B------:R2:W5:Y:S01]  /*2a720*/  LDL R3, [R1+0x798] ;  /* 0x0007980001037983 */ /* 0x0005620000100800 */
[----:B------:R-:W-:-:S03]  /*2a730*/  MOV R10, 0x2a750 ;  /* 0x0002a750000a7802 */ /* 0x000fc60000000f00 */
[----:B-12--5:R-:W-:Y:S05]  /*2a740*/  CALL.REL.NOINC `($_ZN7cutlass13device_kernelIN5flash19enable_sm80_to_sm89INS1_16FlashAttnBwdSm80INS1_25CollectiveMainloopBwdSm80ILi2ELi2EN4cute5tupleIJNS5_1CILi128EEES8_NS7_ILi64EEEEEENS_10bfloat16_tEfNS_4arch4Sm80ELb1ELb0ELb1ELb0ELb0ELb0ELb0ELb0ELi2ELi4ELi4ELi4ELb0EEENS1_24CollectiveEpilogueBwdGQAISA_fSD_Li256ELb0ELb0EEENS1_25SingleTileBwdLPTSchedulerILb0ELi128ELb0EEEEEEEEEvNT_6ParamsE$_ZZN4cute6upcastILi2ENS_5tupleIJNS1_IJNS_1CILi1EEENS1_IJNS2_ILi2EEES4_S4_EEEEEES4_NS1_IJS4_S4_EEEEEENS1_IJNS1_IJNS2_ILi0EEENS1_IJS3_NS2_ILi512EEEiEEEEEENS2_ILi4096EEENS1_IJiNS2_ILi8192EEEEEEEEEEEDaRKT0_RKT1_ENKUlRKT_RKT0_E_clIS7_SF_EEDaSP_SS_) ;  /* 0xfffe3fe000007944 */ /* 0x026fea0003c3ffff */
[----:B-----5:R2:W-:Y:S01]  /*2a750*/  STL [R1+0x750], R2 ;  /* 0x0007500201007387 */ /* 0x0205e20000100800 */
[----:B------:R-:W-:-:S03]  /*2a760*/  MOV R4, 0x2a780 ;  /* 0x0002a78000047802 */ /* 0x000fc60000000f00 */
[----:B-12---:R-:W-:Y:S05]  /*2a770*/  CALL.REL.NOINC `($_ZN7cutlass13device_kernelIN5flash19enable_sm80_to_sm89INS1_16FlashAttnBwdSm80INS1_25CollectiveMainloopBwdSm80ILi2ELi2EN4cute5tupleIJNS5_1CILi128EEES8_NS7_ILi64EEEEEENS_10bfloat16_tEfNS_4arch4Sm80ELb1ELb0ELb1ELb0ELb0ELb0ELb0ELb0ELi2ELi4ELi4ELi4ELb0EEENS1_24CollectiveEpilogueBwdGQAISA_fSD_Li256ELb0ELb0EEENS1_25SingleTileBwdLPTSchedulerILb0ELi128ELb0EEEEEEEEEvNT_6ParamsE$_ZN4cute3eso3ESOILb0ELb0EJNS_5tupleIJNS_1CILi0EEENS2_IJNS3_ILi1EEENS3_ILi256EEEiEEEEEENS3_ILi2048EEENS2_IJiNS3_ILi4096EEEEEEEEC2ERKS8_RKS9_RKSB_) ;  /* 0xfffdaf8000007944 */ /* 0x006fea0003c3ffff */
[----:B------:R2:W5:Y:S04]  /*2a780*/  LDL R5, [R14] ;  /* 0x000000000e057983 */ /* 0x0005680000100800 */
[----:B-1----:R2:W5:Y:S01]  /*2a790*/  LDL R3, [R14+0x4] ;  /* 0x000004000e037983 */ /* 0x0025620000100800 */
[----:B------:R-:W-:-:S03]  /*2a7a0*/  MOV R4, 0x2a7c0 ;  /* 0x0002a7c000047802 */ /* 0x000fc60000000f00 */
[----:B--2--5:R-:W-:Y:S05]  /*2a7b0*/  CALL.REL.NOINC `($_ZN7cutlass13device_kernelIN5flash19enable_sm80_to_sm89INS1_16FlashAttnBwdSm80INS1_25CollectiveMainloopBwdSm80ILi2ELi2EN4cute5tupleIJNS5_1CILi128EEES8_NS7_ILi64EEEEEENS_10bfloat16_tEfNS_4arch4Sm80ELb1ELb0ELb1ELb0ELb0ELb0ELb0ELb0ELi2ELi4ELi4ELi4ELb0EEENS1_24CollectiveEpilogueBwdGQAISA_fSD_Li256ELb0ELb0EEENS1_25SingleTileBwdLPTSchedulerILb0ELi128ELb0EEEEEEEEEvNT_6ParamsE$_ZN4cute5tupleIJNS0_IJNS0_IJNS_1CILi1EEENS0_IJS2_NS1_ILi2EEES3_EEEEEES3_NS0_IJS3_S3_EEEEEENS0_IJNS0_IJNS1_ILi0EEENS0_IJS2_NS1_ILi256EEEiEEEEEENS1_ILi2048EEENS0_IJiNS1_ILi4096EEEEEEEEEEEC2ERKS7_RKSF_) ;  /* 0xfffdfa1000007944 */ /* 0x024fea0003c3ffff */
[----:B------:R1:W5:Y:S04]  /*2a7c0*/  LDL R5, [R14] ;  /* 0x000000000e057983 */ /* 0x0003680000100800 */
[----:B------:R1:W5:Y:S01]  /*2a7d0*/  LDL R4, [R14+0x4] ;  /* 0x000004000e047983 */ /* 0x0003620000100800 */
[----:B------:R-:W-:-:S03]  /*2a7e0*/  MOV R6, 0x2a800 ;  /* 0x0002a80000067802 */ /* 0x000fc60000000f00 */
[----:B-1---5:R-:W-:Y:S05]  /*2a7f0*/  CALL.REL.NOINC `($_ZN7cutlass13device_kernelIN5flash19enable_sm80_to_sm89INS1_16FlashAttnBwdSm80INS1_25CollectiveMainloopBwdSm80ILi2ELi2EN4cute5tupleIJNS5_1CILi128EEES8_NS7_ILi64EEEEEENS_10bfloat16_tEfNS_4arch4Sm80ELb1ELb0ELb1ELb0ELb0ELb0ELb0ELb0ELi2ELi4ELi4ELi4ELb0EEENS1_24CollectiveEpilogueBwdGQAISA_fSD_Li256ELb0ELb0EEENS1_25SingleTileBwdLPTSchedulerILb0ELi128ELb0EEEEEEEEEvNT_6ParamsE$_ZZN4cute7flattenINS_5tupleIJNS1_IJNS_1CILi0EEENS1_IJNS2_ILi1EEENS2_ILi512EEEiEEEEEENS2_ILi4096EEENS1_IJiNS2_ILi8192EEEEEEEEEEEDaRKT_ENKUlRKT_E_clIS7_EEDaSH_) ;  /* 0xfffe427000007944 */ /* 0x022fea0003c3ffff */
[----:B------:R2:W5:Y:S01]  /*2a800*/  LDL R3, [R1+0x798] ;  /* 0x0007980001037983 */ /* 0x0005620000100800 */
[----:B------:R-:W-:-:S03]  /*2a810*/  MOV R2, 0x2a830 ;  /* 0x0002a83000027802 */ /* 0x000fc60000000f00 */
[----:B-12--5:R-:W-:Y:S05]  /*2a820*/  CALL.REL.NOINC `($_ZN7cutlass13device_kernelIN5flash19enable_sm80_to_sm89INS1_16FlashAttnBwdSm80INS1_25CollectiveMainloopBwdSm80ILi2ELi2EN4cute5tupleIJNS5_1CILi128EEES8_NS7_ILi64EEEEEENS_10bfloat16_tEfNS_4arch4Sm80ELb1ELb0ELb1ELb0ELb0ELb0ELb0ELb0ELi2ELi4ELi4ELi4ELb0EEENS1_24CollectiveEpilogueBwdGQAISA_fSD_Li256ELb0ELb0EEENS1_25SingleTileBwdLPTSchedulerILb0ELi128ELb0EEEEEEEEEvNT_6ParamsE$_ZZN4cute7flattenINS_5tupleIJNS1_IJNS_1CILi0EEENS1_IJNS2_ILi1EEENS2_ILi512EEEiEEEEEENS2_ILi4096EEENS1_IJiNS2_ILi8192EEEEEEEEEEEDaRKT_ENKUlRKT_E_clISA_EEDaSH_) ;  /* 0xfffe42e000007944 */ /* 0x026fea0003c3ffff */
[----:B------:R1:W-:Y:S01]  /*2a830*/  STL [R14], R3 ;  /* 0x000000030e007387 */ /* 0x0003e20000100800 */
[----:B------:R-:W-:-:S03]  /*2a840*/  MOV R6, 0x2a860 ;  /* 0x0002a86000067802 */ /* 0x000fc60000000f00 */
[----:B-1----:R-:W-:Y:S05]  /*2a850*/  CALL.REL.NOINC `($_ZN7cutlass13device_kernelIN5flash19enable_sm80_to_sm89INS1_16FlashAttnBwdSm80INS1_25CollectiveMainloopBwdSm80ILi2ELi2EN4cute5tupleIJNS5_1CILi128EEES8_NS7_ILi64EEEEEENS_10bfloat16_tEfNS_4arch4Sm80ELb1ELb0ELb1ELb0ELb0ELb0ELb0ELb0ELi2ELi4ELi4ELi4ELb0EEENS1_24CollectiveEpilogueBwdGQAISA_fSD_Li256ELb0ELb0EEENS1_25SingleTileBwdLPTSchedulerILb0ELi128ELb0EEEEEEEEEvNT_6ParamsE$_ZZN4cute12filter_tupleINS_5tupleIJNS1_IJNS_1CILi0EEENS1_IJNS2_ILi1EEENS2_ILi512EEEiEEEEEENS2_ILi4096EEENS1_IJiNS2_ILi8192EEEEEEEEEZNS_7flattenISB_EEDaRKT_EUlRKT_E_EEDaSF_OT0_ENKUlDpSI_E_clIJNS1_IJS3_S4_S5_iEEENS1_IJS8_EEESA_EEEDaSM_) ;  /* 0xfffe058000007944 */ /* 0x002fea0003c3ffff */
[----:B------:R-:W-:Y:S02]  /*2a860*/  ULDC.64 UR4, c[0x0][0x118] ;  /* 0x0000460000047ab9 */ /* 0x000fe40000000a00 */
[----:B------:R1:W5:Y:S01]  /*2a870*/  LD.E.64 R2, [R58.64+0x8] ;  /* 0x000008043a027980 */ /* 0x000362000c101b00 */
[----:B------:R-:W-:-:S02]  /*2a880*/  MOV R9, R56 ;  /* 0x0000003800097202 */ /* 0x000fc40000000f00 */
[----:B------:R-:W-:Y:S02]  /*2a890*/  MOV R8, 0x2a8b0 ;  /* 0x0002a8b000087802 */ /* 0x000fe40000000f00 */
[----:B-1---5:R-:W-:Y:S05]  /*2a8a0*/  CALL.REL.NOINC `($_ZN7cutlass13device_kernelIN5flash19enable_sm80_to_sm89INS1_16FlashAttnBwdSm80INS1_25CollectiveMainloopBwdSm80ILi2ELi2EN4cute5tupleIJNS5_1CILi128EEES8_NS7_ILi64EEEEEENS_10bfloat16_tEfNS_4arch4Sm80ELb1ELb0ELb1ELb0ELb0ELb0ELb0ELb0ELi2ELi4ELi4ELi4ELb0EEENS1_24CollectiveEpilogueBwdGQAISA_fSD_Li256ELb0ELb0EEENS1_25SingleTileBwdLPTSchedulerILb0ELi128ELb0EEEEEEEEEvNT_6ParamsE$_ZN4cute8smem_ptrIPN7cutlass10bfloat16_tEECI1NS_12iter_adaptorIS3_S4_EEES3_) ;  /* 0xfffe02e000007944 */ /* 0x022fea0003c3ffff */
[----:B-1----:R1:W5:Y:S01]  /*2a8b0*/  LDL.64 R2, [R14] ;  /* 0x000000000e027983 */ /* 0x0023620000100a00 */
[----:B------:R-:W-:-:S03]  /*2a8c0*/  MOV R8, 0x2a8e0 ;  /* 0x0002a8e000087802 */ /* 0x000fc60000000f00 */
[----:B-1---5:R-:W-:Y:S05]  /*2a8d0*/  CALL.REL.NOINC `($_ZN7cutlass13device_kernelIN5flash19enable_sm80_to_sm89INS1_16FlashAttnBwdSm80INS1_25CollectiveMainloopBwdSm80ILi2ELi2EN4cute5tupleIJNS5_1CILi128EEES8_NS7_ILi64EEEEEENS_10bfloat16_tEfNS_4arch4Sm80ELb1ELb0ELb1ELb0ELb0ELb0ELb0ELb0ELi2ELi4ELi4ELi4ELb0EEENS1_24CollectiveEpilogueBwdGQAISA_fSD_Li256ELb0ELb0EEENS1_25SingleTileBwdLPTSchedulerILb0ELi128ELb0EEEEEEEEEvNT_6ParamsE$_ZN4cute8smem_ptrIPjECI1NS_12iter_adaptorIS1_S2_EEES1_) ;  /* 0xfffe037000007944 */ /* 0x022fea0003c3ffff */
[----:B------:R-:W2:Y:S01]  /*2a8e0*/  LDL.64 R8, [R14] ;  /* 0x000000000e087983 */ /* 0x000ea20000100a00 */
[----:B-1----:R-:W-:Y:S01]  /*2a8f0*/  MOV R3, R4 ;  /* 0x0000000400037202 */ /* 0x002fe20000000f00 */
[----:B------:R-:W-:Y:S01]  /*2a900*/  IMAD.MOV.U32 R2, RZ, RZ, R5 ;  /* 0x000000ffff027224 */ /* 0x000fe200078e0005 */
[----:B------:R-:W-:Y:S01]  /*2a910*/  MOV R4, 0x2a940 ;  /* 0x0002a94000047802 */ /* 0x000fe20000000f00 */
[----:B--2---:R1:W-:Y:S04]  /*2a920*/  STL.64 [R1+0x750], R8 ;  /* 0x0007500801007387 */ /* 0x0043e80000100a00 */
[----:B-1----:R-:W-:Y:S05]  /*2a930*/  CALL.REL.NOINC `($_ZN7cutlass13device_kernelIN5flash19enable_sm80_to_sm89INS1_16FlashAttnBwdSm80INS1_25CollectiveMainloopBwdSm80ILi2ELi2EN4cute5tupleIJNS5_1CILi128EEES8_NS7_ILi64EEEEEENS_10bfloat16_tEfNS_4arch4Sm80ELb1ELb0ELb1ELb0ELb0ELb0ELb0ELb0ELi2ELi4ELi4ELi4ELb0EEENS1_24CollectiveEpilogueBwdGQAISA_fSD_Li256ELb0ELb0EEENS1_25SingleTileBwdLPTSchedulerILb0ELi128ELb0EEEEEEEEEvNT_6ParamsE$_ZN4cute3eso3ESOILb0ELb0EJNS_6LayoutINS_5tupleIJNS3_IJNS_1CILi1EEENS3_IJS5_NS4_ILi2EEES6_EEEEEES6_NS3_IJS6_S6_EEEEEENS3_IJNS3_IJNS4_ILi0EEENS3_IJS5_NS4_ILi256EEEiEEEEEENS4_ILi2048EEENS3_IJiNS4_ILi4096EEEEEEEEEEENS_10ViewEngineINS_8smem_ptrIPjEEEEEEC2ERKSJ_RKSO_) ;  /* 0xfffdb18000007944 */ /* 0x002fea0003c3ffff */
        /* <DEDUP_REMOVED lines=224> */
[----:B---3--:R-:W-:Y:S05]  /*2b740*/  CALL.REL.NOINC `($_ZN7cutlass13device_kernelIN5flash19enable_sm80_to_sm89INS1_16FlashAttnBwdSm80INS1_25CollectiveMainloopBwdSm80ILi2ELi2EN4cute5tupleIJNS5_1CILi128EEES8_NS7_ILi64EEEEEENS_10bfloat16_tEfNS_4arch4Sm80ELb1ELb0ELb1ELb0ELb0ELb0ELb0ELb0ELi2ELi4ELi4ELi4ELb0EEENS1_24CollectiveEpilogueBwdGQAISA_fSD_Li256ELb0ELb0EEENS1_25SingleTileBwdLPTSchedulerILb0ELi128ELb0EEEEEEEEEvNT_6ParamsE$_ZN4cute3eso3ESOILb1ELb0EJNS_6LayoutINS_5tupleIJNS3_IJNS_1CILi1EEENS3_IJNS4_ILi4EEENS4_ILi2EEEEEEEEES7_S6_EEENS3_IJNS3_IJNS4_ILi0EEENS3_IJS5_NS4_ILi8EEEEEEEEES6_NS4_ILi16EEEEEEEENS_10ViewEngineIPN7cutlass10bfloat16_tEEEEEC2ERKSH_RKSM_) ;  /* 0xfffdd53000007944 */ /* 0x008fea0003c3ffff */
[----:B-1----:R1:W5:Y:S04]  /*2b750*/  LDL.64 R50, [R24+0xc0] ;  /* 0x0000c00018327983 */ /* 0x0023680000100a00 */
[----:B------:R1:W5:Y:S01]  /*2b760*/  LDL.64 R2, [R14] ;  /* 0x000000000e027983 */ /* 0x0003620000100a00 */
[----:B------:R-:W-:-:S03]  /*2b770*/  MOV R6, 0x2b790 ;  /* 0x0002b79000067802 */ /* 0x000fc60000000f00 */
[----:B-1---5:R-:W-:Y:S05]  /*2b780*/  CALL.REL.NOINC `($_ZN7cutlass13device_kernelIN5flash19enable_sm80_to_sm89INS1_16FlashAttnBwdSm80INS1_25CollectiveMainloopBwdSm80ILi2ELi2EN4cute5tupleIJNS5_1CILi128EEES8_NS7_ILi64EEEEEENS_10bfloat16_tEfNS_4arch4Sm80ELb1ELb0ELb1ELb0ELb0ELb0ELb0ELb0ELi2ELi4ELi4ELi4ELb0EEENS1_24CollectiveEpilogueBwdGQAISA_fSD_Li256ELb0ELb0EEENS1_25SingleTileBwdLPTSchedulerILb0ELi128ELb0EEEEEEEEEvNT_6ParamsE$_ZN4cute3eso3ESOILb1ELb0EJNS_6LayoutINS_5tupleIJNS3_IJNS_1CILi1EEENS3_IJNS4_ILi2EEES6_EEEEEES6_NS4_ILi4EEEEEENS3_IJNS3_IJNS4_ILi0EEENS3_IJS5_S9_EEEEEES6_NS4_ILi8EEEEEEEENS_10ViewEngineIPjEEEEC2ERKSG_RKSJ_) ;  /* 0xfffdd4a000007944 */ /* 0x022fea0003c3ffff */
        /* <DEDUP_REMOVED lines=118> */
[----:B----45:R-:W-:Y:S05]  /*2bef0*/  CALL.REL.NOINC `($_ZN7cutlass13device_kernelIN5flash19enable_sm80_to_sm89INS1_16FlashAttnBwdSm80INS1_25CollectiveMainloopBwdSm80ILi2ELi2EN4cute5tupleIJNS5_1CILi128EEES8_NS7_ILi64EEEEEENS_10bfloat16_tEfNS_4arch4Sm80ELb1ELb0ELb1ELb0ELb0ELb0ELb0ELb0ELi2ELi4ELi4ELi4ELb0EEENS1_24CollectiveEpilogueBwdGQAISA_fSD_Li256ELb0ELb0EEENS1_25SingleTileBwdLPTSchedulerILb0ELi128ELb0EEEEEEEEEvNT_6ParamsE$_ZN4cute8smem_ptrIPN7cutlass10bfloat16_tEECI1NS_12iter_adaptorIS3_S4_EEES3_) ;  /* 0xfffdec9000007944 */ /* 0x030fea0003c3ffff */
[----:B-1----:R1:W5:Y:S01]  /*2bf00*/  LDL.64 R2, [R1+0x758] ;  /* 0x0007580001027983 */ /* 0x0023620000100a00 */
[----:B------:R-:W-:-:S03]  /*2bf10*/  MOV R6, 0x2bf30 ;  /* 0x0002bf3000067802 */ /* 0x000fc60000000f00 */
[----:B-1---5:R-:W-:Y:S05]  /*2bf20*/  CALL.REL.NOINC `($_ZN7cutlass13device_kernelIN5flash19enable_sm80_to_sm89INS1_16FlashAttnBwdSm80INS1_25CollectiveMainloopBwdSm80ILi2ELi2EN4cute5tupleIJNS5_1CILi128EEES8_NS7_ILi64EEEEEENS_10bfloat16_tEfNS_4arch4Sm80ELb1ELb0ELb1ELb0ELb0ELb0ELb0ELb0ELi2ELi4ELi4ELi4ELb0EEENS1_24CollectiveEpilogueBwdGQAISA_fSD_Li256ELb0ELb0EEENS1_25SingleTileBwdLPTSchedulerILb0ELi128ELb0EEEEEEEEEvNT_6ParamsE$_ZN4cute3eso3ESOILb1ELb0EJNS_14ComposedLayoutINS_7SwizzleILi3ELi3ELi3EEENS_1CILj0EEENS_6LayoutINS_5tupleIJNS5_ILi64EEENS5_ILi128EEEEEENS8_IJNS5_ILi1EEES9_EEEEEEENS_10ViewEngineINS_8smem_ptrIPN7cutlass10bfloat16_tEEEEEEEC2ERKSF_RKSM_) ;  /* 0xfffdb27000007944 */ /* 0x022fea0003c3ffff */
[----:B-1----:R1:W5:Y:S01]  /*2bf30*/  LDL.64 R2, [R1+0x758] ;  /* 0x0007580001027983 */ /* 0x0023620000100a00 */
[----:B------:R-:W-:-:S03]  /*2bf40*/  MOV R6, 0x2bf60 ;  /* 0x0002bf6000067802 */ /* 0x000fc60000000f00 */
[----:B-1---5:R-:W-:Y:S05]  /*2bf50*/  CALL.REL.NOINC `($_ZN7cutlass13device_kernelIN5flash19enable_sm80_to_sm89INS1_16FlashAttnBwdSm80INS1_25CollectiveMainloopBwdSm80ILi2ELi2EN4cute5tupleIJNS5_1CILi128EEES8_NS7_ILi64EEEEEENS_10bfloat16_tEfNS_4arch4Sm80ELb1ELb0ELb1ELb0ELb0ELb0ELb0ELb0ELi2ELi4ELi4ELi4ELb0EEENS1_24CollectiveEpilogueBwdGQAISA_fSD_Li256ELb0ELb0EEENS1_25SingleTileBwdLPTSchedulerILb0ELi128ELb0EEEEEEEEEvNT_6ParamsE$_ZN4cute3eso3ESOILb1ELb0EJNS_14ComposedLayoutINS_7SwizzleILi3ELi3ELi3EEENS_1CILj0EEENS_6LayoutINS_5tupleIJNS8_IJNS8_IJNS5_ILi4EEENS5_ILi8EEEEEENS8_IJNS5_ILi2EEENS5_ILi1EEEEEEEEENS8_IJNS8_IJSC_SC_EEESB_EEEEEENS8_IJNS8_IJNS8_IJNS5_ILi128EEESD_EEENS8_IJSA_NS5_ILi0EEEEEEEEENS8_IJNS8_IJNS5_ILi64EEENS5_ILi512EEEEEENS8_IJNS5_ILi16EEENS5_ILi1024EEEEEEEEEEEEEEEENS_10ViewEngineINS_8smem_ptrIPN7cutlass10bfloat16_tEEEEEEEC2ERKSX_RKS14_) ;  /* 0xfffdb2e000007944 */ /* 0x022fea0003c3ffff */
        /* <DEDUP_REMOVED lines=23> */
[----:B------:R2:W-:Y:S01]  /*2c0d0*/  STL [R14], R2 ;  /* 0x000000020e007387 */ /* 0x0005e20000100800 */
[----:B------:R-:W-:Y:S02]  /*2c0e0*/  MOV R4, R56 ;  /* 0x0000003800047202 */ /* 0x000fe40000000f00 */
[----:B------:R-:W-:Y:S01]  /*2c0f0*/  MOV R8, 0x2c120 ;  /* 0x0002c12000087802 */ /* 0x000fe20000000f00 */
[----:B------:R2:W-:Y:S04]  /*2c100*/  STL [R14+0x4], R3 ;  /* 0x000004030e007387 */ /* 0x0005e80000100800 */
[----:B-12---:R-:W-:Y:S05]  /*2c110*/  CALL.REL.NOINC `($_ZN7cutlass13device_kernelIN5flash19enable_sm80_to_sm89INS1_16FlashAttnBwdSm80INS1_25CollectiveMainloopBwdSm80ILi2ELi2EN4cute5tupleIJNS5_1CILi128EEES8_NS7_ILi64EEEEEENS_10bfloat16_tEfNS_4arch4Sm80ELb1ELb0ELb1ELb0ELb0ELb0ELb0ELb0ELi2ELi4ELi4ELi4ELb0EEENS1_24CollectiveEpilogueBwdGQAISA_fSD_Li256ELb0ELb0EEENS1_25SingleTileBwdLPTSchedulerILb0ELi128ELb0EEEEEEEEEvNT_6ParamsE$_ZZN4cute12filter_tupleINS_5tupleIJNS1_IJiNS1_IJiNS_1CILi0EEEEEEEEENS1_IJNS_10UnderscoreENS1_IJS6_S6_EEEEEEEEES9_ZNS_4diceIS9_S9_EEDaRKT_RKT0_EUlRKT_RKT0_E_EEDaSD_SG_OT1_ENKUlDpSJ_E_clIJNS1_IJiiS3_EEENS1_IJEEEEEEDaSQ_) ;  /* 0xfffded3000007944 */ /* 0x006fea0003c3ffff */
[----:B------:R-:W-:Y:S02]  /*2c120*/  MOV R70, 0x2c140 ;  /* 0x0002c14000467802 */ /* 0x000fe40000000f00 */
[----:B-12--5:R-:W-:Y:S05]  /*2c130*/  CALL.REL.NOINC `($_ZN7cutlass13device_kernelIN5flash19enable_sm80_to_sm89INS1_16FlashAttnBwdSm80INS1_25CollectiveMainloopBwdSm80ILi2ELi2EN4cute5tupleIJNS5_1CILi128EEES8_NS7_ILi64EEEEEENS_10bfloat16_tEfNS_4arch4Sm80ELb1ELb0ELb1ELb0ELb0ELb0ELb0ELb0ELi2ELi4ELi4ELi4ELb0EEENS1_24CollectiveEpilogueBwdGQAISA_fSD_Li256ELb0ELb0EEENS1_25SingleTileBwdLPTSchedulerILb0ELi128ELb0EEEEEEEEEvNT_6ParamsE$_ZZN4cute7idx2crdINS_5tupleIJiiNS_1CILi0EEEEEENS1_IJNS1_IJNS2_ILi4EEENS2_ILi8EEEEEENS2_ILi2EEENS2_ILi1EEEEEEEEDaRKT_RKT0_ENKUlRKT_RKT0_E_clIiS7_EEDaSJ_SM_) ;  /* 0xfffe2a8000007944 */ /* 0x026fea0003c3ffff */
[----:B------:R-:W-:Y:S02]  /*2c140*/  MOV R2, 0x2c160 ;  /* 0x0002c16000027802 */ /* 0x000fe40000000f00 */
[----:B-1----:R-:W-:Y:S05]  /*2c150*/  CALL.REL.NOINC `($_ZN7cutlass13device_kernelIN5flash19enable_sm80_to_sm89INS1_16FlashAttnBwdSm80INS1_25CollectiveMainloopBwdSm80ILi2ELi2EN4cute5tupleIJNS5_1CILi128EEES8_NS7_ILi64EEEEEENS_10bfloat16_tEfNS_4arch4Sm80ELb1ELb0ELb1ELb0ELb0ELb0ELb0ELb0ELi2ELi4ELi4ELi4ELb0EEENS1_24CollectiveEpilogueBwdGQAISA_fSD_Li256ELb0ELb0EEENS1_25SingleTileBwdLPTSchedulerILb0ELi128ELb0EEEEEEEEEvNT_6ParamsE$_ZZN4cute7idx2crdINS_5tupleIJiiNS_1CILi0EEEEEENS1_IJNS1_IJNS2_ILi4EEENS2_ILi8EEEEEENS2_ILi2EEENS2_ILi1EEEEEEEEDaRKT_RKT0_ENKUlRKT_RKT0_E_clIiS8_EEDaSJ_SM_) ;  /* 0xfffe2e8000007944 */ /* 0x002fea0003c3ffff */
[----:B------:R1:W-:Y:S01]  /*2c160*/  STL [R14], R6 ;  /* 0x000000060e007387 */ /* 0x0003e20000100800 */
[----:B------:R-:W-:Y:S02]  /*2c170*/  MOV R2, R56 ;  /* 0x0000003800027202 */ /* 0x000fe40000000f00 */
[----:B------:R-:W-:-:S02]  /*2c180*/  MOV R70, 0x2c1a0 ;  /* 0x0002c1a000467802 */ /* 0x000fc40000000f00 */
[----:B-1----:R-:W-:Y:S05]  /*2c190*/  CALL.REL.NOINC `($_ZN7cutlass13device_kernelIN5flash19enable_sm80_to_sm89INS1_16FlashAttnBwdSm80INS1_25CollectiveMainloopBwdSm80ILi2ELi2EN4cute5tupleIJNS5_1CILi128EEES8_NS7_ILi64EEEEEENS_10bfloat16_tEfNS_4arch4Sm80ELb1ELb0ELb1ELb0ELb0ELb0ELb0ELb0ELi2ELi4ELi4ELi4ELb0EEENS1_24CollectiveEpilogueBwdGQAISA_fSD_Li256ELb0ELb0EEENS1_25SingleTileBwdLPTSchedulerILb0ELi128ELb0EEEEEEEEEvNT_6ParamsE$_ZZN4cute9transformINS_5tupleIJiiNS_1CILi0EEEEEENS1_IJNS1_IJNS2_ILi4EEENS2_ILi8EEEEEENS2_ILi2EEENS2_ILi1EEEEEEZNS_7idx2crdIS4_SA_EEDaRKT_RKT0_EUlRKT_RKT0_E_EEDaSE_SH_OT1_ENKUlDpSK_E_clIJNS1_IJiiEEEiS3_EEEDaSR_) ;  /* 0xfffe356000007944 */ /* 0x002fea0003c3ffff */
[----:B------:R-:W-:Y:S02]  /*2c1a0*/  MOV R6, 0x2c1c0 ;  /* 0x0002c1c000067802 */ /* 0x000fe40000000f00 */
[----:B--2--5:R-:W-:Y:S05]  /*2c1b0*/  CALL.REL.NOINC `($_ZN7cutlass13device_kernelIN5flash19enable_sm80_to_sm89INS1_16FlashAttnBwdSm80INS1_25CollectiveMainloopBwdSm80ILi2ELi2EN4cute5tupleIJNS5_1CILi128EEES8_NS7_ILi64EEEEEENS_10bfloat16_tEfNS_4arch4Sm80ELb1ELb0ELb1ELb0ELb0ELb0ELb0ELb0ELi2ELi4ELi4ELi4ELb0EEENS1_24CollectiveEpilogueBwdGQAISA_fSD_Li256ELb0ELb0EEENS1_25SingleTileBwdLPTSchedulerILb0ELi128ELb0EEEEEEEEEvNT_6ParamsE$_ZZN4cute13to_mixed_bitsINS_5tupleIJNS1_IJNS_1CILi4EEENS2_ILi8EEEEEENS2_ILi2EEENS2_ILi1EEEEEENS1_IJNS1_IJNS2_ILi128EEENS2_ILi0EEEEEES4_SA_EEENS1_IJNS1_IJiiEEEiSA_EEEEEDaRKT_RKT0_RKT1_ENKUlRKT_RKT0_RKT1_E_clIS5_SB_SD_EEDaSQ_ST_SW_) ;  /* 0xfffdf71000007944 */ /* 0x024fea0003c3ffff */
[----:B------:R-:W-:Y:S02]  /*2c1c0*/  MOV R6, 0x2c1e0 ;  /* 0x0002c1e000067802 */ /* 0x000fe40000000f00 */
[----:B------:R-:W-:Y:S05]  /*2c1d0*/  CALL.REL.NOINC `($_ZN7cutlass13device_kernelIN5flash19enable_sm80_to_sm89INS1_16FlashAttnBwdSm80INS1_25CollectiveMainloopBwdSm80ILi2ELi2EN4cute5tupleIJNS5_1CILi128EEES8_NS7_ILi64EEEEEENS_10bfloat16_tEfNS_4arch4Sm80ELb1ELb0ELb1ELb0ELb0ELb0ELb0ELb0ELi2ELi4ELi4ELi4ELb0EEENS1_24CollectiveEpilogueBwdGQAISA_fSD_Li256ELb0ELb0EEENS1_25SingleTileBwdLPTSchedulerILb0ELi128ELb0EEEEEEEEEvNT_6ParamsE$_ZZN4cute13to_mixed_bitsINS_5tupleIJNS1_IJNS_1CILi4EEENS2_ILi8EEEEEENS2_ILi2EEENS2_ILi1EEEEEENS1_IJNS1_IJNS2_ILi128EEENS2_ILi0EEEEEES4_SA_EEENS1_IJNS1_IJiiEEEiSA_EEEEEDaRKT_RKT0_RKT1_ENKUlRKT_RKT0_RKT1_E_clIS6_S4_iEEDaSQ_ST_SW_) ;  /* 0xfffdf77000007944 */ /* 0x000fea0003c3ffff */
[----:B------:R-:W-:Y:S02]  /*2c1e0*/  MOV R5, R2 ;  /* 0x0000000200057202 */ /* 0x000fe40000000f00 */
[----:B------:R-:W-:-:S02]  /*2c1f0*/  MOV R2, 0x2c210 ;  /* 0x0002c21000027802 */ /* 0x000fc40000000f00 */
[----:B------:R-:W-:Y:S05]  /*2c200*/  CALL.REL.NOINC `($_ZN7cutlass13device_kernelIN5flash19enable_sm80_to_sm89INS1_16FlashAttnBwdSm80INS1_25CollectiveMainloopBwdSm80ILi2ELi2EN4cute5tupleIJNS5_1CILi128EEES8_NS7_ILi64EEEEEENS_10bfloat16_tEfNS_4arch4Sm80ELb1ELb0ELb1ELb0ELb0ELb0ELb0ELb0ELi2ELi4ELi4ELi4ELb0EEENS1_24CollectiveEpilogueBwdGQAISA_fSD_Li256ELb0ELb0EEENS1_25SingleTileBwdLPTSchedulerILb0ELi128ELb0EEEEEEEEEvNT_6ParamsE$_ZZN4cute13to_mixed_bitsINS_5tupleIJNS1_IJNS_1CILi4EEENS2_ILi8EEEEEENS2_ILi2EEENS2_ILi1EEEEEENS1_IJNS1_IJNS2_ILi128EEENS2_ILi0EEEEEES4_SA_EEENS1_IJNS1_IJiiEEEiSA_EEEEEDaRKT_RKT0_RKT1_ENKUlDpRKT_E_clIJNS_9MixedBitsILj0ELj384EEENSU_ILj0ELj8EEENS2_ILj0EEEEEEDaSR_) ;  /* 0xfffdf68000007944 */ /* 0x000fea0003c3ffff */
        /* <DEDUP_REMOVED lines=13> */
[----:B-1----:R-:W-:Y:S05]  /*2c2e0*/  CALL.REL.NOINC `($_ZN7cutlass13device_kernelIN5flash19enable_sm80_to_sm89INS1_16FlashAttnBwdSm80INS1_25CollectiveMainloopBwdSm80ILi2ELi2EN4cute5tupleIJNS5_1CILi128EEES8_NS7_ILi64EEEEEENS_10bfloat16_tEfNS_4arch4Sm80ELb1ELb0ELb1ELb0ELb0ELb0ELb0ELb0ELi2ELi4ELi4ELi4ELb0EEENS1_24CollectiveEpilogueBwdGQAISA_fSD_Li256ELb0ELb0EEENS1_25SingleTileBwdLPTSchedulerILb0ELi128ELb0EEEEEEEEEvNT_6ParamsE$_ZN4cute3eso3ESOILb1ELb0EJNS_1CILi8EEEiiEEC2ERKS3_RKiS8_) ;  /* 0xfffdb8b000007944 */ /* 0x002fea0003c3ffff */
[----:B-1----:R1:W5:Y:S01]  /*2c2f0*/  LDL.64 R2, [R1+0x758] ;  /* 0x0007580001027983 */ /* 0x0023620000100a00 */
[----:B------:R-:W-:Y:S01]  /*2c300*/  IMAD.MOV.U32 R5, RZ, RZ, 0x48 ;  /* 0x00000048ff057424 */ /* 0x000fe200078e00ff */
[----:B------:R-:W-:Y:S01]  /*2c310*/  LOP3.LUT P0, RZ, R11, 0x8, RZ, 0xc0, !PT ;  /* 0x000000080bff7812 */ /* 0x000fe2000780c0ff */
[----:B------:R-:W-:Y:S01]  /*2c320*/  IMAD.MOV.U32 R59, RZ, RZ, R23 ;  /* 0x000000ffff3b7224 */ /* 0x000fe200078e0017 */
[----:B------:R-:W-:-:S02]  /*2c330*/  MOV R6, 0x2c360 ;  /* 0x0002c36000067802 */ /* 0x000fc40000000f00 */
[----:B------:R-:W-:-:S04]  /*2c340*/  SEL R5, R5, 0x38, !P0 ;  /* 0x0000003805057807 */ /* 0x000fc80004000000 */
[----:B-1---5:R-:W-:Y:S05]  /*2c350*/  CALL.REL.NOINC `($_ZN7cutlass13device_kernelIN5flash19enable_sm80_to_sm89INS1_16FlashAttnBwdSm80INS1_25CollectiveMainloopBwdSm80ILi2ELi2EN4cute5tupleIJNS5_1CILi128EEES8_NS7_ILi64EEEEEENS_10bfloat16_tEfNS_4arch4Sm80ELb1ELb0ELb1ELb0ELb0ELb0ELb0ELb0ELi2ELi4ELi4ELi4ELb0EEENS1_24CollectiveEpilogueBwdGQAISA_fSD_Li256ELb0ELb0EEENS1_25SingleTileBwdLPTSchedulerILb0ELi128ELb0EEEEEEEEEvNT_6ParamsE$_ZN4cute3eso3ESOILb0ELb1EJiNS_1CILi144EEENS2_ILi288EEEEEC2ERKiRKS3_RKS4_) ;  /* 0xfffdaa1000007944 */ /* 0x022fea0003c3ffff */
[----:B-1----:R-:W2:Y:S01]  /*2c360*/  LDL R4, [R1+0x758] ;  /* 0x0007580001047983 */ /* 0x002ea20000100800 */
[----:B------:R-:W-:Y:S01]  /*2c370*/  IMAD.MOV.U32 R59, RZ, RZ, R23 ;  /* 0x000000ffff3b7224 */ /* 0x000fe200078e0017 */
[----:B------:R-:W-:Y:S02]  /*2c380*/  MOV R67, R12 ;  /* 0x0000000c00437202 */ /* 0x000fe40000000f00 */
[----:B------:R-:W-:Y:S01]  /*2c390*/  MOV R6, 0x2c3c0 ;  /* 0x0002c3c000067802 */ /* 0x000fe20000000f00 */
[----:B--2---:R1:W-:Y:S04]  /*2c3a0*/  STL [R1+0x790], R4 ;  /* 0x0007900401007387 */ /* 0x0043e80000100800 */
[----:B-1----:R-:W-:Y:S05]  /*2c3b0*/  CALL.REL.NOINC `($_ZN7cutlass13device_kernelIN5flash19enable_sm80_to_sm89INS1_16FlashAttnBwdSm80INS1_25CollectiveMainloopBwdSm80ILi2ELi2EN4cute5tupleIJNS5_1CILi128EEES8_NS7_ILi64EEEEEENS_10bfloat16_tEfNS_4arch4Sm80ELb1ELb0ELb1ELb0ELb0ELb0ELb0ELb0ELi2ELi4ELi4ELi4ELb0EEENS1_24CollectiveEpilogueBwdGQAISA_fSD_Li256ELb0ELb0EEENS1_25SingleTileBwdLPTSchedulerILb0ELi128ELb0EEEEEEEEEvNT_6ParamsE$_ZN4cute3eso3ESOILb1ELb0EJNS_1CILi1EEENS_5tupleIJNS2_ILi8EEEiiEEENS2_ILi64EEENS4_IJiNS2_ILi144EEENS2_ILi288EEEEEENS2_ILi512EEEEEC2ERKS3_RKS6_RKS7_RKSA_RKSB_) ;  /* 0xfffdb29000007944 */ /* 0x002fea0003c3ffff */
[----:B-1----:R1:W5:Y:S04]  /*2c3c0*/  LDL R5, [R1+0x760] ;  /* 0x0007600001057983 */ /* 0x0023680000100800 */
[----:B------:R1:W5:Y:S01]  /*2c3d0*/  LDL.64 R2, [R1+0x758] ;  /* 0x0007580001027983 */ /* 0x0003620000100a00 */
[----:B------:R-:W-:-:S02]  /*2c3e0*/  MOV R59, R23 ;  /* 0x00000017003b7202 */ /* 0x000fc40000000f00 */
[----:B------:R-:W-:Y:S02]  /*2c3f0*/  MOV R6, 0x2c410 ;  /* 0x0002c41000067802 */ /* 0x000fe40000000f00 */
[----:B-1---5:R-:W-:Y:S05]  /*2c400*/  CALL.REL.NOINC `($_ZN7cutlass13device_kernelIN5flash19enable_sm80_to_sm89INS1_16FlashAttnBwdSm80INS1_25CollectiveMainloopBwdSm80ILi2ELi2EN4cute5tupleIJNS5_1CILi128EEES8_NS7_ILi64EEEEEENS_10bfloat16_tEfNS_4arch4Sm80ELb1ELb0ELb1ELb0ELb0ELb0ELb0ELb0ELi2ELi4ELi4ELi4ELb0EEENS1_24CollectiveEpilogueBwdGQAISA_fSD_Li256ELb0ELb0EEENS1_25SingleTileBwdLPTSchedulerILb0ELi128ELb0EEEEEEEEEvNT_6ParamsE$_ZN4cute5tupleIJNS0_IJNS_1CILi8EEENS0_IJNS1_ILi2EEES3_S3_EEENS1_ILi1EEES4_S5_EEENS0_IJS5_NS0_IJS2_iiEEENS1_ILi64EEENS0_IJiNS1_ILi144EEENS1_ILi288EEEEEENS1_ILi512EEEEEEEEC2ERKS6_RKSD_) ;  /* 0xfffde3c000007944 */ /* 0x022fea0003c3ffff */
[----:B------:R1:W5:Y:S04]  /*2c410*/  LDL R6, [R1+0x760] ;  /* 0x0007600001067983 */ /* 0x0003680000100800 */
[----:B------:R1:W5:Y:S01]  /*2c420*/  LDL.64 R2, [R1+0x758] ;  /* 0x0007580001027983 */ /* 0x0003620000100a00 */
[----:B------:R-:W-:-:S03]  /*2c430*/  MOV R4, 0x2c450 ;  /* 0x0002c45000047802 */ /* 0x000fc60000000f00 */
[----:B-1---5:R-:W-:Y:S05]  /*2c440*/  CALL.REL.NOINC `($_ZN7cutlass13device_kernelIN5flash19enable_sm80_to_sm89INS1_16FlashAttnBwdSm80INS1_25CollectiveMainloopBwdSm80ILi2ELi2EN4cute5tupleIJNS5_1CILi128EEES8_NS7_ILi64EEEEEENS_10bfloat16_tEfNS_4arch4Sm80ELb1ELb0ELb1ELb0ELb0ELb0ELb0ELb0ELi2ELi4ELi4ELi4ELb0EEENS1_24CollectiveEpilogueBwdGQAISA_fSD_Li256ELb0ELb0EEENS1_25SingleTileBwdLPTSchedulerILb0ELi128ELb0EEEEEEEEEvNT_6ParamsE$_ZZN4cute7flattenINS_5tupleIJNS_1CILi1EEENS1_IJNS2_ILi8EEEiiEEENS2_ILi64EEENS1_IJiNS2_ILi144EEENS2_ILi288EEEEEENS2_ILi512EEEEEEEEDaRKT_ENKUlRKT_E_clIS5_EEDaSH_) ;  /* 0xfffe26f000007944 */ /* 0x022fea0003c3ffff */
[----:B------:R1:W-:Y:S01]  /*2c450*/  STL [R14], R2 ;  /* 0x000000020e007387 */ /* 0x0003e20000100800 */
[----:B------:R-:W-:Y:S02]  /*2c460*/  MOV R5, R6 ;  /* 0x0000000600057202 */ /* 0x000fe40000000f00 */
[----:B------:R-:W-:Y:S01]  /*2c470*/  MOV R4, 0x2c4a0 ;  /* 0x0002c4a000047802 */ /* 0x000fe20000000f00 */
[----:B------:R1:W-:Y:S04]  /*2c480*/  STL [R14+0x4], R3 ;  /* 0x000004030e007387 */ /* 0x0003e80000100800 */
[----:B-1----:R-:W-:Y:S05]  /*2c490*/  CALL.REL.NOINC `($_ZN7cutlass13device_kernelIN5flash19enable_sm80_to_sm89INS1_16FlashAttnBwdSm80INS1_25CollectiveMainloopBwdSm80ILi2ELi2EN4cute5tupleIJNS5_1CILi128EEES8_NS7_ILi64EEEEEENS_10bfloat16_tEfNS_4arch4Sm80ELb1ELb0ELb1ELb0ELb0ELb0ELb0ELb0ELi2ELi4ELi4ELi4ELb0EEENS1_24CollectiveEpilogueBwdGQAISA_fSD_Li256ELb0ELb0EEENS1_25SingleTileBwdLPTSchedulerILb0ELi128ELb0EEEEEEEEEvNT_6ParamsE$_ZZN4cute7flattenINS_5tupleIJNS_1CILi1EEENS1_IJNS2_ILi8EEEiiEEENS2_ILi64EEENS1_IJiNS2_ILi144EEENS2_ILi288EEEEEENS2_ILi512EEEEEEEEDaRKT_ENKUlRKT_E_clIS9_EEDaSH_) ;  /* 0xfffe26c000007944 */ /* 0x002fea0003c3ffff */
[----:B------:R1:W-:Y:S01]  /*2c4a0*/  STL [R1+0x794], R2 ;  /* 0x0007940201007387 */ /* 0x0003e20000100800 */
[----:B------:R-:W-:Y:S01]  /*2c4b0*/  IMAD.MOV.U32 R59, RZ, RZ, R56 ;  /* 0x000000ffff3b7224 */ /* 0x000fe200078e0038 */
[----:B------:R-:W-:-:S02]  /*2c4c0*/  MOV R66, R41 ;  /* 0x0000002900427202 */ /* 0x000fc40000000f00 */
[----:B------:R-:W-:Y:S02]  /*2c4d0*/  MOV R4, 0x2c4f0 ;  /* 0x0002c4f000047802 */ /* 0x000fe40000000f00 */
[----:B-1----:R-:W-:Y:S05]  /*2c4e0*/  CALL.REL.NOINC `($_ZN7cutlass13device_kernelIN5flash19enable_sm80_to_sm89INS1_16FlashAttnBwdSm80INS1_25CollectiveMainloopBwdSm80ILi2ELi2EN4cute5tupleIJNS5_1CILi128EEES8_NS7_ILi64EEEEEENS_10bfloat16_tEfNS_4arch4Sm80ELb1ELb0ELb1ELb0ELb0ELb0ELb0ELb0ELi2ELi4ELi4ELi4ELb0EEENS1_24CollectiveEpilogueBwdGQAISA_fSD_Li256ELb0ELb0EEENS1_25SingleTileBwdLPTSchedulerILb0ELi128ELb0EEEEEEEEEvNT_6ParamsE$_ZZN4cute12filter_tupleINS_5tupleIJNS_1CILi1EEENS1_IJNS2_ILi8EEEiiEEENS2_ILi64EEENS1_IJiNS2_ILi144EEENS2_ILi288EEEEEENS2_ILi512EEEEEEZNS_7flattenISB_EEDaRKT_EUlRKT_E_EEDaSF_OT0_ENKUlDpSI_E_clIJNS1_IJS3_EEES5_NS1_IJS6_EEES9_NS1_IJSA_EEEEEEDaSM_) ;  /* 0xfffdef3000007944 */ /* 0x002fea0003c3ffff */
[----:B------:R-:W-:Y:S02]  /*2c4f0*/  MOV R59, R23 ;  /* 0x00000017003b7202 */ /* 0x000fe40000000f00 */
[----:B------:R-:W-:Y:S02]  /*2c500*/  MOV R6, 0x2c520 ;  /* 0x0002c52000067802 */ /* 0x000fe40000000f00 */
[----:B--2--5:R-:W-:Y:S05]  /*2c510*/  CALL.REL.NOINC `($_ZN7cutlass13device_kernelIN5flash19enable_sm80_to_sm89INS1_16FlashAttnBwdSm80INS1_25CollectiveMainloopBwdSm80ILi2ELi2EN4cute5tupleIJNS5_1CILi128EEES8_NS7_ILi64EEEEEENS_10bfloat16_tEfNS_4arch4Sm80ELb1ELb0ELb1ELb0ELb0ELb0ELb0ELb0ELi2ELi4ELi4ELi4ELb0EEENS1_24CollectiveEpilogueBwdGQAISA_fSD_Li256ELb0ELb0EEENS1_25SingleTileBwdLPTSchedulerILb0ELi128ELb0EEEEEEEEEvNT_6ParamsE$_ZN4cute3eso3ESOILb0ELb1EJiNS_1CILi144EEENS2_ILi512EEEEEC2ERKiRKS3_RKS4_) ;  /* 0xfffda8a000007944 */ /* 0x024fea0003c3ffff */
[----:B------:R-:W2:Y:S01]  /*2c520*/  LDL R6, [R1+0x758] ;  /* 0x0007580001067983 */ /* 0x000ea20000100800 */
[----:B-1----:R-:W-:Y:S01]  /*2c530*/  IMAD.MOV.U32 R4, RZ, RZ, R44 ;  /* 0x000000ffff047224 */ /* 0x002fe200078e002c */
[----:B------:R-:W-:Y:S02]  /*2c540*/  MOV R59, R23 ;  /* 0x00000017003b7202 */ /* 0x000fe40000000f00 */
[----:B------:R-:W-:Y:S01]  /*2c550*/  MOV R8, 0x2c580 ;  /* 0x0002c58000087802 */ /* 0x000fe20000000f00 */
[----:B--2---:R1:W-:Y:S04]  /*2c560*/  STL [R1+0x11ec], R6 ;  /* 0x0011ec0601007387 */ /* 0x0043e80000100800 */
[----:B-1----:R-:W-:Y:S05]  /*2c570*/  CALL.REL.NOINC `($_ZN7cutlass13device_kernelIN5flash19enable_sm80_to_sm89INS1_16FlashAttnBwdSm80INS1_25CollectiveMainloopBwdSm80ILi2ELi2EN4cute5tupleIJNS5_1CILi128EEES8_NS7_ILi64EEEEEENS_10bfloat16_tEfNS_4arch4Sm80ELb1ELb0ELb1ELb0ELb0ELb0ELb0ELb0ELi2ELi4ELi4ELi4ELb0EEENS1_24CollectiveEpilogueBwdGQAISA_fSD_Li256ELb0ELb0EEENS1_25SingleTileBwdLPTSchedulerILb0ELi128ELb0EEEEEEEEEvNT_6ParamsE$_ZN4cute3eso3ESOILb0ELb0EJiiNS_1CILi144EEENS2_ILi512EEEEEC2ERKiS7_RKS3_RKS4_) ;  /* 0xfffda12000007944 */ /* 0x002fea0003c3ffff */
[----:B-1----:R-:W2:Y:S01]  /*2c580*/  LDL.64 R4, [R1+0x758] ;  /* 0x0007580001047983 */ /* 0x002ea20000100a00 */
[----:B------:R-:W-:Y:S01]  /*2c590*/  IMAD.MOV.U32 R3, RZ, RZ, R16 ;  /* 0x000000ffff037224 */ /* 0x000fe200078e0010 */
[----:B------:R-:W-:Y:S01]  /*2c5a0*/  MOV R8, R42 ;  /* 0x0000002a00087202 */ /* 0x000fe20000000f00 */
[----:B------:R-:W-:Y:S01]  /*2c5b0*/  IMAD.MOV.U32 R66, RZ, RZ, R23 ;  /* 0x000000ffff427224 */ /* 0x000fe200078e0017 */
[----:B------:R-:W-:Y:S01]  /*2c5c0*/  MOV R6, 0x2c5f0 ;  /* 0x0002c5f000067802 */ /* 0x000fe20000000f00 */
[----:B--2---:R1:W-:Y:S04]  /*2c5d0*/  STL.64 [R1+0x788], R4 ;  /* 0x0007880401007387 */ /* 0x0043e80000100a00 */
[----:B-1----:R-:W-:Y:S05]  /*2c5e0*/  CALL.REL.NOINC `($_ZN7cutlass13device_kernelIN5flash19enable_sm80_to_sm89INS1_16FlashAttnBwdSm80INS1_25CollectiveMainloopBwdSm80ILi2ELi2EN4cute5tupleIJNS5_1CILi128EEES8_NS7_ILi64EEEEEENS_10bfloat16_tEfNS_4arch4Sm80ELb1ELb0ELb1ELb0ELb0ELb0ELb0ELb0ELi2ELi4ELi4ELi4ELb0EEENS1_24CollectiveEpilogueBwdGQAISA_fSD_Li256ELb0ELb0EEENS1_25SingleTileBwdLPTSchedulerILb0ELi128ELb0EEEEEEEEEvNT_6ParamsE$_ZN4cute3eso3ESOILb0ELb0EJiiiNS_1CILi144EEENS2_ILi512EEEEEC2ERKiS7_S7_RKS3_RKS4_) ;  /* 0xfffda36000007944 */ /* 0x002fea0003c3ffff */
        /* <DEDUP_REMOVED lines=9> */
[----:B-1----:R-:W-:Y:S05]  /*2c680*/  CALL.REL.NOINC `($_ZN7cutlass13device_kernelIN5flash19enable_sm80_to_sm89INS1_16FlashAttnBwdSm80INS1_25CollectiveMainloopBwdSm80ILi2ELi2EN4cute5tupleIJNS5_1CILi128EEES8_NS7_ILi64EEEEEENS_10bfloat16_tEfNS_4arch4Sm80ELb1ELb0ELb1ELb0ELb0ELb0ELb0ELb0ELi2ELi4ELi4ELi4ELb0EEENS1_24CollectiveEpilogueBwdGQAISA_fSD_Li256ELb0ELb0EEENS1_25SingleTileBwdLPTSchedulerILb0ELi128ELb0EEEEEEEEEvNT_6ParamsE$_ZN4cute3eso3ESOILb1ELb0EJNS_1CILi8EEEiiiNS2_ILi144EEENS2_ILi512EEEEEC2ERKS3_RKiSA_SA_RKS4_RKS5_) ;  /* 0xfffdb58000007944 */ /* 0x002fea0003c3ffff */
        /* <DEDUP_REMOVED lines=8> */
[----:B-1----:R-:W-:Y:S05]  /*2c710*/  CALL.REL.NOINC `($_ZN7cutlass13device_kernelIN5flash19enable_sm80_to_sm89INS1_16FlashAttnBwdSm80INS1_25CollectiveMainloopBwdSm80ILi2ELi2EN4cute5tupleIJNS5_1CILi128EEES8_NS7_ILi64EEEEEENS_10bfloat16_tEfNS_4arch4Sm80ELb1ELb0ELb1ELb0ELb0ELb0ELb0ELb0ELi2ELi4ELi4ELi4ELb0EEENS1_24CollectiveEpilogueBwdGQAISA_fSD_Li256ELb0ELb0EEENS1_25SingleTileBwdLPTSchedulerILb0ELi128ELb0EEEEEEEEEvNT_6ParamsE$_ZN4cute3eso3ESOILb1ELb0EJNS_1CILi1EEEiiiNS2_ILi144EEENS2_ILi512EEEEEC2ERKS3_RKiSA_SA_RKS4_RKS5_) ;  /* 0xfffdb07000007944 */ /* 0x002fea0003c3ffff */
[----:B-1----:R1:W5:Y:S04]  /*2c720*/  LDL R5, [R1+0x760] ;  /* 0x0007600001057983 */ /* 0x0023680000100800 */
[----:B------:R1:W5:Y:S01]  /*2c730*/  LDL.64 R2, [R1+0x758] ;  /* 0x0007580001027983 */ /* 0x0003620000100a00 */
[----:B------:R-:W-:-:S02]  /*2c740*/  MOV R58, R23 ;  /* 0x00000017003a7202 */ /* 0x000fc40000000f00 */
[----:B------:R-:W-:Y:S02]  /*2c750*/  MOV R6, 0x2c770 ;  /* 0x0002c77000067802 */ /* 0x000fe40000000f00 */
[----:B-1---5:R-:W-:Y:S05]  /*2c760*/  CALL.REL.NOINC `($_ZN7cutlass13device_kernelIN5flash19enable_sm80_to_sm89INS1_16FlashAttnBwdSm80INS1_25CollectiveMainloopBwdSm80ILi2ELi2EN4cute5tupleIJNS5_1CILi128EEES8_NS7_ILi64EEEEEENS_10bfloat16_tEfNS_4arch4Sm80ELb1ELb0ELb1ELb0ELb0ELb0ELb0ELb0ELi2ELi4ELi4ELi4ELb0EEENS1_24CollectiveEpilogueBwdGQAISA_fSD_Li256ELb0ELb0EEENS1_25SingleTileBwdLPTSchedulerILb0ELi128ELb0EEEEEEEEEvNT_6ParamsE$_ZN4cute5tupleIJNS0_IJNS_1CILi16EEENS1_ILi2EEES3_S3_NS1_ILi4EEES3_EEENS0_IJNS1_ILi1EEEiiiNS1_ILi144EEENS1_ILi512EEEEEEEEC2ERKS5_RKS9_) ;  /* 0xfffddd6000007944 */ /* 0x022fea0003c3ffff */
        /* <DEDUP_REMOVED lines=11> */
[----:B-1----:R-:W-:Y:S05]  /*2c820*/  CALL.REL.NOINC `($_ZN7cutlass13device_kernelIN5flash19enable_sm80_to_sm89INS1_16FlashAttnBwdSm80INS1_25CollectiveMainloopBwdSm80ILi2ELi2EN4cute5tupleIJNS5_1CILi128EEES8_NS7_ILi64EEEEEENS_10bfloat16_tEfNS_4arch4Sm80ELb1ELb0ELb1ELb0ELb0ELb0ELb0ELb0ELi2ELi4ELi4ELi4ELb0EEENS1_24CollectiveEpilogueBwdGQAISA_fSD_Li256ELb0ELb0EEENS1_25SingleTileBwdLPTSchedulerILb0ELi128ELb0EEEEEEEEEvNT_6ParamsE$_ZZN4cute6detail16composition_implINS_5tupleIJNS_1CILi16EEENS3_ILi2EEES5_S5_NS3_ILi4EEES5_EEENS2_IJNS3_ILi1EEEiiiNS3_ILi144EEENS3_ILi512EEEEEENS2_IJNS2_IJS5_S5_EEES6_NS3_ILi8EEEEEENS2_IJNS2_IJNS3_ILi64EEESA_EEES4_NS3_ILi1024EEEEEEEEDaRKT_RKT0_RKT1_RKT2_ENKUlRKT_RKT0_E_clISC_SG_EEDaSX_S10_) ;  /* 0xfffe018000007944 */ /* 0x002fea0003c3ffff */
[----:B------:R-:W-:Y:S01]  /*2c830*/  IMAD.MOV.U32 R3, RZ, RZ, R17 ;  /* 0x000000ffff037224 */ /* 0x000fe200078e0011 */
[----:B------:R-:W-:Y:S01]  /*2c840*/  MOV R5, R46 ;  /* 0x0000002e00057202 */ /* 0x000fe20000000f00 */
[----:B------:R-:W-:Y:S01]  /*2c850*/  IMAD.MOV.U32 R2, RZ, RZ, R41 ;  /* 0x000000ffff027224 */ /* 0x000fe200078e0029 */
[----:B------:R-:W-:-:S02]  /*2c860*/  MOV R17, R56 ;  /* 0x0000003800117202 */ /* 0x000fc40000000f00 */
[----:B------:R-:W-:Y:S02]  /*2c870*/  MOV R16, 0x2c890 ;  /* 0x0002c89000107802 */ /* 0x000fe40000000f00 */
[----:B-1---5:R-:W-:Y:S05]  /*2c880*/  CALL.REL.NOINC `($_ZN7cutlass13device_kernelIN5flash19enable_sm80_to_sm89INS1_16FlashAttnBwdSm80INS1_25CollectiveMainloopBwdSm80ILi2ELi2EN4cute5tupleIJNS5_1CILi128EEES8_NS7_ILi64EEEEEENS_10bfloat16_tEfNS_4arch4Sm80ELb1ELb0ELb1ELb0ELb0ELb0ELb0ELb0ELi2ELi4ELi4ELi4ELb0EEENS1_24CollectiveEpilogueBwdGQAISA_fSD_Li256ELb0ELb0EEENS1_25SingleTileBwdLPTSchedulerILb0ELi128ELb0EEEEEEEEEvNT_6ParamsE$_ZZN4cute6detail16composition_implINS_5tupleIJNS_1CILi16EEENS3_ILi2EEES5_S5_NS3_ILi4EEES5_EEENS2_IJNS3_ILi1EEEiiiNS3_ILi144EEENS3_ILi512EEEEEENS2_IJNS2_IJS5_S5_EEES6_NS3_ILi8EEEEEENS2_IJNS2_IJNS3_ILi64EEESA_EEES4_NS3_ILi1024EEEEEEEEDaRKT_RKT0_RKT1_RKT2_ENKUlRKT_RKT0_E_clIS6_S4_EEDaSX_S10_) ;  /* 0xfffdfea000007944 */ /* 0x022fea0003c3ffff */
[----:B-----5:R2:W-:Y:S01]  /*2c890*/  STL.64 [R1+0x770], R2 ;  /* 0x0007700201007387 */ /* 0x0205e20000100a00 */
[----:B------:R-:W-:Y:S01]  /*2c8a0*/  IMAD.MOV.U32 R59, RZ, RZ, R23 ;  /* 0x000000ffff3b7224 */ /* 0x000fe200078e0017 */
[----:B------:R-:W-:Y:S02]  /*2c8b0*/  MOV R66, R22 ;  /* 0x0000001600427202 */ /* 0x000fe40000000f00 */
[----:B------:R-:W-:Y:S02]  /*2c8c0*/  MOV R4, 0x2c8e0 ;  /* 0x0002c8e000047802 */ /* 0x000fe40000000f00 */
[----:B-12---:R-:W-:Y:S05]  /*2c8d0*/  CALL.REL.NOINC `($_ZN7cutlass13device_kernelIN5flash19enable_sm80_to_sm89INS1_16FlashAttnBwdSm80INS1_25CollectiveMainloopBwdSm80ILi2ELi2EN4cute5tupleIJNS5_1CILi128EEES8_NS7_ILi64EEEEEENS_10bfloat16_tEfNS_4arch4Sm80ELb1ELb0ELb1ELb0ELb0ELb0ELb0ELb0ELi2ELi4ELi4ELi4ELb0EEENS1_24CollectiveEpilogueBwdGQAISA_fSD_Li256ELb0ELb0EEENS1_25SingleTileBwdLPTSchedulerILb0ELi128ELb0EEEEEEEEEvNT_6ParamsE$_ZN4cute3eso3ESOILb0ELb0EJNS_5tupleIJiNS_1CILi512EEEEEENS2_IJiiEEENS3_ILi1024EEEEEC2ERKS5_RKS6_RKS7_) ;  /* 0xfffd905000007944 */ /* 0x006fea0003c3ffff */
[----:B------:R2:W5:Y:S04]  /*2c8e0*/  LDL R5, [R1+0x760] ;  /* 0x0007600001057983 */ /* 0x0005680000100800 */
[----:B-1----:R2:W5:Y:S01]  /*2c8f0*/  LDL.64 R2, [R1+0x758] ;  /* 0x0007580001027983 */ /* 0x0025620000100a00 */
[----:B------:R-:W-:Y:S02]  /*2c900*/  MOV R59, R23 ;  /* 0x00000017003b7202 */ /* 0x000fe40000000f00 */
[----:B------:R-:W-:-:S02]  /*2c910*/  MOV R6, 0x2c930 ;  /* 0x0002c93000067802 */ /* 0x000fc40000000f00 */
[----:B--2--5:R-:W-:Y:S05]  /*2c920*/  CALL.REL.NOINC `($_ZN7cutlass13device_kernelIN5flash19enable_sm80_to_sm89INS1_16FlashAttnBwdSm80INS1_25CollectiveMainloopBwdSm80ILi2ELi2EN4cute5tupleIJNS5_1CILi128EEES8_NS7_ILi64EEEEEENS_10bfloat16_tEfNS_4arch4Sm80ELb1ELb0ELb1ELb0ELb0ELb0ELb0ELb0ELi2ELi4ELi4ELi4ELb0EEENS1_24CollectiveEpilogueBwdGQAISA_fSD_Li256ELb0ELb0EEENS1_25SingleTileBwdLPTSchedulerILb0ELi128ELb0EEEEEEEEEvNT_6ParamsE$_ZN4cute5tupleIJNS0_IJNS0_IJNS_1CILi2EEES2_EEES3_NS1_ILi8EEEEEENS0_IJNS0_IJiNS1_ILi512EEEEEENS0_IJiiEEENS1_ILi1024EEEEEEEEC2ERKS5_RKSA_) ;  /* 0xfffdd96000007944 */ /* 0x024fea0003c3ffff */
        /* <DEDUP_REMOVED lines=9> */
[----:B-1---5:R-:W-:Y:S05]  /*2c9c0*/  CALL.REL.NOINC `($_ZN7cutlass13device_kernelIN5flash19enable_sm80_to_sm89INS1_16FlashAttnBwdSm80INS1_25CollectiveMainloopBwdSm80ILi2ELi2EN4cute5tupleIJNS5_1CILi128EEES8_NS7_ILi64EEEEEENS_10bfloat16_tEfNS_4arch4Sm80ELb1ELb0ELb1ELb0ELb0ELb0ELb0ELb0ELi2ELi4ELi4ELi4ELb0EEENS1_24CollectiveEpilogueBwdGQAISA_fSD_Li256ELb0ELb0EEENS1_25SingleTileBwdLPTSchedulerILb0ELi128ELb0EEEEEEEEEvNT_6ParamsE$_ZN4cute3eso3ESOILb0ELb0EJNS_6LayoutINS_5tupleIJNS3_IJNS_1CILi2EEES5_EEES6_NS4_ILi8EEEEEENS3_IJNS3_IJiNS4_ILi512EEEEEENS3_IJiiEEENS4_ILi1024EEEEEEEEjEEC2ERKSE_RKj) ;  /* 0xfffd932000007944 */ /* 0x022fea0003c3ffff */
[----:B------:R-:W2:Y:S04]  /*2c9d0*/  LDL.64 R16, [R1+0x760] ;  /* 0x0007600001107983 */ /* 0x000ea80000100a00 */
[----:B-1----:R1:W5:Y:S01]  /*2c9e0*/  LDL.64 R4, [R1+0x758] ;  /* 0x0007580001047983 */ /* 0x0023620000100a00 */
[----:B------:R-:W-:Y:S02]  /*2c9f0*/  MOV R9, R23 ;  /* 0x0000001700097202 */ /* 0x000fe40000000f00 */
[----:B------:R-:W-:Y:S01]  /*2ca00*/  MOV R8, 0x2ca30 ;  /* 0x0002ca3000087802 */ /* 0x000fe20000000f00 */
[----:B--2---:R-:W-:-:S04]  /*2ca10*/  IMAD.WIDE.U32 R2, R17, 0x2, R48 ;  /* 0x0000000211027825 */ /* 0x004fc800078e0030 */
[----:B-1---5:R-:W-:Y:S05]  /*2ca20*/  CALL.REL.NOINC `($_ZN7cutlass13device_kernelIN5flash19enable_sm80_to_sm89INS1_16FlashAttnBwdSm80INS1_25CollectiveMainloopBwdSm80ILi2ELi2EN4cute5tupleIJNS5_1CILi128EEES8_NS7_ILi64EEEEEENS_10bfloat16_tEfNS_4arch4Sm80ELb1ELb0ELb1ELb0ELb0ELb0ELb0ELb0ELi2ELi4ELi4ELi4ELb0EEENS1_24CollectiveEpilogueBwdGQAISA_fSD_Li256ELb0ELb0EEENS1_25SingleTileBwdLPTSchedulerILb0ELi128ELb0EEEEEEEEEvNT_6ParamsE$_ZN4cute8smem_ptrIPN7cutlass10bfloat16_tEECI1NS_12iter_adaptorIS3_S4_EEES3_) ;  /* 0xfffde16000007944 */ /* 0x022fea0003c3ffff */
[----:B-1----:R-:W2:Y:S01]  /*2ca30*/  LDL.64 R2, [R1+0x758] ;  /* 0x0007580001027983 */ /* 0x002ea20000100a00 */
[----:B------:R-:W-:Y:S01]  /*2ca40*/  IMAD.MOV.U32 R59, RZ, RZ, R23 ;  /* 0x000000ffff3b7224 */ /* 0x000fe200078e0017 */
[----:B------:R-:W-:-:S02]  /*2ca50*/  MOV R66, R22 ;  /* 0x0000001600427202 */ /* 0x000fc40000000f00 */
[----:B------:R-:W-:Y:S01]  /*2ca60*/  MOV R6, 0x2ca90 ;  /* 0x0002ca9000067802 */ /* 0x000fe20000000f00 */
[----:B--2---:R1:W-:Y:S04]  /*2ca70*/  STL.64 [R1+0x770], R2 ;  /* 0x0007700201007387 */ /* 0x0043e80000100a00 */
[----:B-1----:R-:W-:Y:S05]  /*2ca80*/  CALL.REL.NOINC `($_ZN7cutlass13device_kernelIN5flash19enable_sm80_to_sm89INS1_16FlashAttnBwdSm80INS1_25CollectiveMainloopBwdSm80ILi2ELi2EN4cute5tupleIJNS5_1CILi128EEES8_NS7_ILi64EEEEEENS_10bfloat16_tEfNS_4arch4Sm80ELb1ELb0ELb1ELb0ELb0ELb0ELb0ELb0ELi2ELi4ELi4ELi4ELb0EEENS1_24CollectiveEpilogueBwdGQAISA_fSD_Li256ELb0ELb0EEENS1_25SingleTileBwdLPTSchedulerILb0ELi128ELb0EEEEEEEEEvNT_6ParamsE$_ZN4cute3eso3ESOILb0ELb0EJNS_6LayoutINS_5tupleIJNS3_IJNS_1CILi2EEES5_EEES6_NS4_ILi8EEEEEENS3_IJNS3_IJiNS4_ILi512EEEEEENS3_IJiiEEENS4_ILi1024EEEEEEEENS_10ViewEngineINS_8smem_ptrIPN7cutlass10bfloat16_tEEEEEEEC2ERKSE_RKSL_) ;  /* 0xfffd91d000007944 */ /* 0x002fea0003c3ffff */
[----:B-1----:R1:W5:Y:S04]  /*2ca90*/  LDL R5, [R1+0x75c] ;  /* 0x00075c0001057983 */ /* 0x0023680000100800 */
[----:B------:R1:W5:Y:S01]  /*2caa0*/  LDL R3, [R1+0x760] ;  /* 0x0007600001037983 */ /* 0x0003620000100800 */
[----:B------:R-:W-:-:S03]  /*2cab0*/  MOV R4, 0x2cad0 ;  /* 0x0002cad000047802 */ /* 0x000fc60000000f00 */
[----:B-1---5:R-:W-:Y:S05]  /*2cac0*/  CALL.REL.NOINC `($_ZN7cutlass13device_kernelIN5flash19enable_sm80_to_sm89INS1_16FlashAttnBwdSm80INS1_25CollectiveMainloopBwdSm80ILi2ELi2EN4cute5tupleIJNS5_1CILi128EEES8_NS7_ILi64EEEEEENS_10bfloat16_tEfNS_4arch4Sm80ELb1ELb0ELb1ELb0ELb0ELb0ELb0ELb0ELi2ELi4ELi4ELi4ELb0EEENS1_24CollectiveEpilogueBwdGQAISA_fSD_Li256ELb0ELb0EEENS1_25SingleTileBwdLPTSchedulerILb0ELi128ELb0EEEEEEEEEvNT_6ParamsE$_ZZN4cute4takeILi1ELi3ENS_5tupleIJNS1_IJiNS_1CILi512EEEEEENS1_IJiiEEENS2_ILi1024EEEEEEEEDaRKT1_ENKUlDpRKT_E_clIJS5_S6_EEEDaSE_) ;  /* 0xfffdf85000007944 */ /* 0x022fea0003c3ffff */
[----:B------:R-:W-:Y:S02]  /*2cad0*/  MOV R4, 0x2caf0 ;  /* 0x0002caf000047802 */ /* 0x000fe40000000f00 */
[----:B-1---5:R-:W-:Y:S05]  /*2cae0*/  CALL.REL.NOINC `($_ZN7cutlass13device_kernelIN5flash19enable_sm80_to_sm89INS1_16FlashAttnBwdSm80INS1_25CollectiveMainloopBwdSm80ILi2ELi2EN4cute5tupleIJNS5_1CILi128EEES8_NS7_ILi64EEEEEENS_10bfloat16_tEfNS_4arch4Sm80ELb1ELb0ELb1ELb0ELb0ELb0ELb0ELb0ELi2ELi4ELi4ELi4ELb0EEENS1_24CollectiveEpilogueBwdGQAISA_fSD_Li256ELb0ELb0EEENS1_25SingleTileBwdLPTSchedulerILb0ELi128ELb0EEEEEEEEEvNT_6ParamsE$_ZZN4cute16flatten_to_tupleINS_5tupleIJNS1_IJiiEEENS_1CILi1024EEEEEEEEDaRKT_ENKUlRKT_E_clIS2_EEDaSB_) ;  /* 0xfffdf34000007944 */ /* 0x022fea0003c3ffff */
[----:B------:R1:W-:Y:S01]  /*2caf0*/  STL [R14], R2 ;  /* 0x000000020e007387 */ /* 0x0003e20000100800 */
[----:B------:R-:W-:Y:S02]  /*2cb00*/  MOV R59, R56 ;  /* 0x00000038003b7202 */ /* 0x000fe40000000f00 */
[----:B------:R-:W-:Y:S01]  /*2cb10*/  MOV R4, 0x2cb40 ;  /* 0x0002cb4000047802 */ /* 0x000fe20000000f00 */
[----:B------:R1:W-:Y:S04]  /*2cb20*/  STL [R14+0x4], R3 ;  /* 0x000004030e007387 */ /* 0x0003e80000100800 */
[----:B-1----:R-:W-:Y:S05]  /*2cb30*/  CALL.REL.NOINC `($_ZN7cutlass13device_kernelIN5flash19enable_sm80_to_sm89INS1_16FlashAttnBwdSm80INS1_25CollectiveMainloopBwdSm80ILi2ELi2EN4cute5tupleIJNS5_1CILi128EEES8_NS7_ILi64EEEEEENS_10bfloat16_tEfNS_4arch4Sm80ELb1ELb0ELb1ELb0ELb0ELb0ELb0ELb0ELi2ELi4ELi4ELi4ELb0EEENS1_24CollectiveEpilogueBwdGQAISA_fSD_Li256ELb0ELb0EEENS1_25SingleTileBwdLPTSchedulerILb0ELi128ELb0EEEEEEEEEvNT_6ParamsE$_ZZN4cute12filter_tupleINS_5tupleIJNS1_IJiiEEENS_1CILi1024EEEEEEZNS_16flatten_to_tupleIS5_EEDaRKT_EUlRKT_E_EEDaS9_OT0_ENKUlDpSC_E_clIJS2_NS1_IJS4_EEEEEEDaSG_) ;  /* 0xfffde3b000007944 */ /* 0x002fea0003c3ffff */
        /* <DEDUP_REMOVED lines=25> */
[----:B-1----:R2:W5:Y:S01]  /*2ccd0*/  LD.E R3, [R10.64] ;  /* 0x000000040a037980 */ /* 0x002562000c101900 */
[----:B------:R-:W-:-:S03]  /*2cce0*/  MOV R4, 0x2cd00 ;  /* 0x0002cd0000047802 */ /* 0x000fc60000000f00 */
[----:B--2--5:R-:W-:Y:S05]  /*2ccf0*/  CALL.REL.NOINC `($_ZN7cutlass13device_kernelIN5flash19enable_sm80_to_sm89INS1_16FlashAttnBwdSm80INS1_25CollectiveMainloopBwdSm80ILi2ELi2EN4cute5tupleIJNS5_1CILi128EEES8_NS7_ILi64EEEEEENS_10bfloat16_tEfNS_4arch4Sm80ELb1ELb0ELb1ELb0ELb0ELb0ELb0ELb0ELi2ELi4ELi4ELi4ELb0EEENS1_24CollectiveEpilogueBwdGQAISA_fSD_Li256ELb0ELb0EEENS1_25SingleTileBwdLPTSchedulerILb0ELi128ELb0EEEEEEEEEvNT_6ParamsE$_ZZN4cute5sliceINS_5tupleIJNS_10UnderscoreES2_S2_iEEENS1_IJNS1_IJNS_1CILi1EEENS4_ILi0EEEEEEiNS4_ILi1024EEENS4_ILi8192EEEEEEEEDaRKT_RKT0_ENKUlRKT_RKT0_E_clIS2_iEEDaSJ_SM_) ;  /* 0xfffdf7e000007944 */ /* 0x024fea0003c3ffff */
[----:B------:R-:W-:Y:S02]  /*2cd00*/  MOV R4, 0x2cd20 ;  /* 0x0002cd2000047802 */ /* 0x000fe40000000f00 */
[----:B-1---5:R-:W-:Y:S05]  /*2cd10*/  CALL.REL.NOINC `($_ZN7cutlass13device_kernelIN5flash19enable_sm80_to_sm89INS1_16FlashAttnBwdSm80INS1_25CollectiveMainloopBwdSm80ILi2ELi2EN4cute5tupleIJNS5_1CILi128EEES8_NS7_ILi64EEEEEENS_10bfloat16_tEfNS_4arch4Sm80ELb1ELb0ELb1ELb0ELb0ELb0ELb0ELb0ELi2ELi4ELi4ELi4ELb0EEENS1_24CollectiveEpilogueBwdGQAISA_fSD_Li256ELb0ELb0EEENS1_25SingleTileBwdLPTSchedulerILb0ELi128ELb0EEEEEEEEEvNT_6ParamsE$_ZZN4cute12filter_tupleINS_5tupleIJNS_10UnderscoreES2_S2_iEEENS1_IJNS1_IJNS_1CILi1EEENS4_ILi0EEEEEEiNS4_ILi1024EEENS4_ILi8192EEEEEEZNS_5sliceIS3_SA_EEDaRKT_RKT0_EUlRKT_RKT0_E_EEDaSE_SH_OT1_ENKUlDpSK_E_clIJNS1_IJS7_EEENS1_IJiEEENS1_IJS8_EEENS1_IJEEEEEEDaSR_) ;  /* 0xfffde42000007944 */ /* 0x022fea0003c3ffff */
[----:B------:R-:W-:Y:S02]  /*2cd20*/  MOV R4, 0x2cd40 ;  /* 0x0002cd4000047802 */ /* 0x000fe40000000f00 */
[----:B-1---5:R-:W-:Y:S05]  /*2cd30*/  CALL.REL.NOINC `($_ZN7cutlass13device_kernelIN5flash19enable_sm80_to_sm89INS1_16FlashAttnBwdSm80INS1_25CollectiveMainloopBwdSm80ILi2ELi2EN4cute5tupleIJNS5_1CILi128EEES8_NS7_ILi64EEEEEENS_10bfloat16_tEfNS_4arch4Sm80ELb1ELb0ELb1ELb0ELb0ELb0ELb0ELb0ELi2ELi4ELi4ELi4ELb0EEENS1_24CollectiveEpilogueBwdGQAISA_fSD_Li256ELb0ELb0EEENS1_25SingleTileBwdLPTSchedulerILb0ELi128ELb0EEEEEEEEEvNT_6ParamsE$_ZN4cute5tupleIJNS0_IJNS0_IJNS_1CILi8EEENS1_ILi1EEEEEENS1_ILi2EEES2_EEENS0_IJNS0_IJS3_NS1_ILi0EEEEEEiNS1_ILi1024EEEEEEEEC2ERKS6_RKSA_) ;  /* 0xfffdd70000007944 */ /* 0x022fea0003c3ffff */
[----:B------:R1:W5:Y:S01]  /*2cd40*/  LDL R2, [R1+0x758] ;  /* 0x0007580001027983 */ /* 0x0003620000100800 */
[----:B------:R-:W-:Y:S02]  /*2cd50*/  SHF.L.U32 R6, R5, 0xd, RZ ;  /* 0x0000000d05067819 */ /* 0x000fe400000006ff */
[----:B------:R-:W-:-:S03]  /*2cd60*/  MOV R4, 0x2cd90 ;  /* 0x0002cd9000047802 */ /* 0x000fc60000000f00 */
[----:B------:R1:W-:Y:S04]  /*2cd70*/  STL [R1+0x11e0], R6 ;  /* 0x0011e00601007387 */ /* 0x0003e80000100800 */
[----:B-1---5:R-:W-:Y:S05]  /*2cd80*/  CALL.REL.NOINC `($_ZN7cutlass13device_kernelIN5flash19enable_sm80_to_sm89INS1_16FlashAttnBwdSm80INS1_25CollectiveMainloopBwdSm80ILi2ELi2EN4cute5tupleIJNS5_1CILi128EEES8_NS7_ILi64EEEEEENS_10bfloat16_tEfNS_4arch4Sm80ELb1ELb0ELb1ELb0ELb0ELb0ELb0ELb0ELi2ELi4ELi4ELi4ELb0EEENS1_24CollectiveEpilogueBwdGQAISA_fSD_Li256ELb0ELb0EEENS1_25SingleTileBwdLPTSchedulerILb0ELi128ELb0EEEEEEEEEvNT_6ParamsE$_ZN4cute3eso3ESOILb0ELb0EJNS_6LayoutINS_5tupleIJNS3_IJNS_1CILi8EEENS4_ILi1EEEEEENS4_ILi2EEES5_EEENS3_IJNS3_IJS6_NS4_ILi0EEEEEEiNS4_ILi1024EEEEEEEEiEEC2ERKSE_RKi) ;  /* 0xfffd951000007944 */ /* 0x022fea0003c3ffff */
[----:B------:R-:W-:Y:S01]  /*2cd90*/  ULDC.64 UR4, c[0x0][0x118] ;  /* 0x0000460000047ab9 */ /* 0x000fe20000000a00 */
[----:B-1----:R-:W2:Y:S04]  /*2cda0*/  LDL.64 R4, [R1+0x758] ;  /* 0x0007580001047983 */ /* 0x002ea80000100a00 */
[----:B------:R-:W2:Y:S01]  /*2cdb0*/  LD.E.64 R2, [R10.64+0x8] ;  /* 0x000008040a027980 */ /* 0x000ea2000c101b00 */
[----:B------:R-:W-:Y:S02]  /*2cdc0*/  MOV R9, R23 ;  /* 0x0000001700097202 */ /* 0x000fe40000000f00 */
[----:B------:R-:W-:Y:S01]  /*2cdd0*/  MOV R8, 0x2ce00 ;  /* 0x0002ce0000087802 */ /* 0x000fe20000000f00 */
[----:B--2---:R-:W-:-:S04]  /*2cde0*/  IMAD.WIDE R2, R5, 0x2, R2 ;  /* 0x0000000205027825 */ /* 0x004fc800078e0202 */
[----:B------:R-:W-:Y:S05]  /*2cdf0*/  CALL.REL.NOINC `($_ZN7cutlass13device_kernelIN5flash19enable_sm80_to_sm89INS1_16FlashAttnBwdSm80INS1_25CollectiveMainloopBwdSm80ILi2ELi2EN4cute5tupleIJNS5_1CILi128EEES8_NS7_ILi64EEEEEENS_10bfloat16_tEfNS_4arch4Sm80ELb1ELb0ELb1ELb0ELb0ELb0ELb0ELb0ELi2ELi4ELi4ELi4ELb0EEENS1_24CollectiveEpilogueBwdGQAISA_fSD_Li256ELb0ELb0EEENS1_25SingleTileBwdLPTSchedulerILb0ELi128ELb0EEEEEEEEEvNT_6ParamsE$_ZN4cute8smem_ptrIPN7cutlass10bfloat16_tEECI1NS_12iter_adaptorIS3_S4_EEES3_) ;  /* 0xfffddd9000007944 */ /* 0x000fea0003c3ffff */
[----:B-1----:R-:W2:Y:S01]  /*2ce00*/  LDL.64 R2, [R1+0x758] ;  /* 0x0007580001027983 */ /* 0x002ea20000100a00 */
[----:B------:R-:W-:-:S02]  /*2ce10*/  MOV R6, R4 ;  /* 0x0000000400067202 */ /* 0x000fc40000000f00 */
[----:B------:R-:W-:Y:S01]  /*2ce20*/  MOV R4, 0x2ce50 ;  /* 0x0002ce5000047802 */ /* 0x000fe20000000f00 */
[----:B--2---:R1:W-:Y:S04]  /*2ce30*/  STL.64 [R1+0x770], R2 ;  /* 0x0007700201007387 */ /* 0x0043e80000100a00 */
[----:B-1----:R-:W-:Y:S05]  /*2ce40*/  CALL.REL.NOINC `($_ZN7cutlass13device_kernelIN5flash19enable_sm80_to_sm89INS1_16FlashAttnBwdSm80INS1_25CollectiveMainloopBwdSm80ILi2ELi2EN4cute5tupleIJNS5_1CILi128EEES8_NS7_ILi64EEEEEENS_10bfloat16_tEfNS_4arch4Sm80ELb1ELb0ELb1ELb0ELb0ELb0ELb0ELb0ELi2ELi4ELi4ELi4ELb0EEENS1_24CollectiveEpilogueBwdGQAISA_fSD_Li256ELb0ELb0EEENS1_25SingleTileBwdLPTSchedulerILb0ELi128ELb0EEEEEEEEEvNT_6ParamsE$_ZN4cute3eso3ESOILb0ELb0EJNS_6LayoutINS_5tupleIJNS3_IJNS_1CILi8EEENS4_ILi1EEEEEENS4_ILi2EEES5_EEENS3_IJNS3_IJS6_NS4_ILi0EEEEEEiNS4_ILi1024EEEEEEEENS_10ViewEngineINS_8smem_ptrIPN7cutlass10bfloat16_tEEEEEEEC2ERKSE_RKSL_) ;  /* 0xfffd93e000007944 */ /* 0x002fea0003c3ffff */
[----:B-1----:R-:W2:Y:S01]  /*2ce50*/  LDL.64 R2, [R24+0xe0] ;  /* 0x0000e00018027983 */ /* 0x002ea20000100a00 */
[----:B------:R-:W-:-:S03]  /*2ce60*/  ULDC.64 UR4, c[0x0][0x118] ;  /* 0x0000460000047ab9 */ /* 0x000fc60000000a00 */
[----:B------:R1:W5:Y:S04]  /*2ce70*/  LDL R41, [R1+0x758] ;  /* 0x0007580001297983 */ /* 0x0003680000100800 */
[----:B------:R1:W5:Y:S04]  /*2ce80*/  LDL.64 R54, [R1+0x760] ;  /* 0x0007600001367983 */ /* 0x0003680000100a00 */
[----:B------:R1:W5:Y:S04]  /*2ce90*/  LDL.64 R10, [R24+0xc8] ;  /* 0x0000c800180a7983 */ /* 0x0003680000100a00 */
[----:B--2---:R-:W5:Y:S01]  /*2cea0*/  LD.E.64 R2, [R2.64] ;  /* 0x0000000402027980 */ /* 0x004f62000c101b00 */
[----:B------:R-:W-:-:S03]  /*2ceb0*/  MOV R6, 0x2ced0 ;  /* 0x0002ced000067802 */ /* 0x000fc60000000f00 */
[----:B-1---5:R-:W-:Y:S05]  /*2cec0*/  CALL.REL.NOINC `($_ZN7cutlass13device_kernelIN5flash19enable_sm80_to_sm89INS1_16FlashAttnBwdSm80INS1_25CollectiveMainloopBwdSm80ILi2ELi2EN4cute5tupleIJNS5_1CILi128EEES8_NS7_ILi64EEEEEENS_10bfloat16_tEfNS_4arch4Sm80ELb1ELb0ELb1ELb0ELb0ELb0ELb0ELb0ELi2ELi4ELi4ELi4ELb0EEENS1_24CollectiveEpilogueBwdGQAISA_fSD_Li256ELb0ELb0EEENS1_25SingleTileBwdLPTSchedulerILb0ELi128ELb0EEEEEEEEEvNT_6ParamsE$_ZN4cute3eso3ESOILb1ELb0EJNS_14ComposedLayoutINS_7SwizzleILi3ELi3ELi3EEENS_1CILi0EEENS_6LayoutINS_5tupleIJNS8_IJNS8_IJNS5_ILi4EEENS5_ILi8EEEEEENS8_IJS9_NS5_ILi1EEEEEEEEENS8_IJNS8_IJNS5_ILi2EEESF_SF_EEENS8_IJSF_SA_EEEEEEEEENS8_IJNS8_IJNS8_IJNS5_ILi128EEESC_EEENS8_IJNS5_ILi16EEES6_EEEEEENS8_IJNS8_IJNS5_ILi64EEESA_NS5_ILi512EEEEEENS8_IJNS5_ILi8192EEENS5_ILi1024EEEEEEEEEEEEEEEENS_10ViewEngineINS_8smem_ptrIPN7cutlass10bfloat16_tEEEEEEEC2ERKSY_RKS15_) ;  /* 0xfffda28000007944 */ /* 0x022fea0003c3ffff */
        /* <DEDUP_REMOVED lines=29> */
[----:B-12--5:R-:W-:Y:S05]  /*2d0a0*/  CALL.REL.NOINC `($_ZN7cutlass13device_kernelIN5flash19enable_sm80_to_sm89INS1_16FlashAttnBwdSm80INS1_25CollectiveMainloopBwdSm80ILi2ELi2EN4cute5tupleIJNS5_1CILi128EEES8_NS7_ILi64EEEEEENS_10bfloat16_tEfNS_4arch4Sm80ELb1ELb0ELb1ELb0ELb0ELb0ELb0ELb0ELi2ELi4ELi4ELi4ELb0EEENS1_24CollectiveEpilogueBwdGQAISA_fSD_Li256ELb0ELb0EEENS1_25SingleTileBwdLPTSchedulerILb0ELi128ELb0EEEEEEEEEvNT_6ParamsE$_ZZN4cute7idx2crdINS_5tupleIJiiNS_1CILi0EEEEEENS1_IJNS1_IJNS2_ILi4EEENS2_ILi8EEEEEES5_NS2_ILi1EEEEEEEEDaRKT_RKT0_ENKUlRKT_RKT0_E_clIiS7_EEDaSI_SL_) ;  /* 0xfffe1f9000007944 */ /* 0x026fea0003c3ffff */
[----:B------:R-:W-:Y:S02]  /*2d0b0*/  MOV R2, 0x2d0d0 ;  /* 0x0002d0d000027802 */ /* 0x000fe40000000f00 */
[----:B-1----:R-:W-:Y:S05]  /*2d0c0*/  CALL.REL.NOINC `($_ZN7cutlass13device_kernelIN5flash19enable_sm80_to_sm89INS1_16FlashAttnBwdSm80INS1_25CollectiveMainloopBwdSm80ILi2ELi2EN4cute5tupleIJNS5_1CILi128EEES8_NS7_ILi64EEEEEENS_10bfloat16_tEfNS_4arch4Sm80ELb1ELb0ELb1ELb0ELb0ELb0ELb0ELb0ELi2ELi4ELi4ELi4ELb0EEENS1_24CollectiveEpilogueBwdGQAISA_fSD_Li256ELb0ELb0EEENS1_25SingleTileBwdLPTSchedulerILb0ELi128ELb0EEEEEEEEEvNT_6ParamsE$_ZZN4cute7idx2crdINS_5tupleIJiiNS_1CILi0EEEEEENS1_IJNS1_IJNS2_ILi4EEENS2_ILi8EEEEEES5_NS2_ILi1EEEEEEEEDaRKT_RKT0_ENKUlRKT_RKT0_E_clIiS5_EEDaSI_SL_) ;  /* 0xfffe1f4000007944 */ /* 0x002fea0003c3ffff */
[----:B------:R1:W-:Y:S01]  /*2d0d0*/  STL [R14], R6 ;  /* 0x000000060e007387 */ /* 0x0003e20000100800 */
[----:B------:R-:W-:Y:S02]  /*2d0e0*/  MOV R2, R56 ;  /* 0x0000003800027202 */ /* 0x000fe40000000f00 */
[----:B------:R-:W-:-:S02]  /*2d0f0*/  MOV R70, 0x2d110 ;  /* 0x0002d11000467802 */ /* 0x000fc40000000f00 */
[----:B-1----:R-:W-:Y:S05]  /*2d100*/  CALL.REL.NOINC `($_ZN7cutlass13device_kernelIN5flash19enable_sm80_to_sm89INS1_16FlashAttnBwdSm80INS1_25CollectiveMainloopBwdSm80ILi2ELi2EN4cute5tupleIJNS5_1CILi128EEES8_NS7_ILi64EEEEEENS_10bfloat16_tEfNS_4arch4Sm80ELb1ELb0ELb1ELb0ELb0ELb0ELb0ELb0ELi2ELi4ELi4ELi4ELb0EEENS1_24CollectiveEpilogueBwdGQAISA_fSD_Li256ELb0ELb0EEENS1_25SingleTileBwdLPTSchedulerILb0ELi128ELb0EEEEEEEEEvNT_6ParamsE$_ZZN4cute9transformINS_5tupleIJiiNS_1CILi0EEEEEENS1_IJNS1_IJNS2_ILi4EEENS2_ILi8EEEEEES5_NS2_ILi1EEEEEEZNS_7idx2crdIS4_S9_EEDaRKT_RKT0_EUlRKT_RKT0_E_EEDaSD_SG_OT1_ENKUlDpSJ_E_clIJNS1_IJiiEEEiS3_EEEDaSQ_) ;  /* 0xfffe267000007944 */ /* 0x002fea0003c3ffff */
[----:B------:R-:W-:Y:S02]  /*2d110*/  MOV R6, 0x2d130 ;  /* 0x0002d13000067802 */ /* 0x000fe40000000f00 */
[----:B--2--5:R-:W-:Y:S05]  /*2d120*/  CALL.REL.NOINC `($_ZN7cutlass13device_kernelIN5flash19enable_sm80_to_sm89INS1_16FlashAttnBwdSm80INS1_25CollectiveMainloopBwdSm80ILi2ELi2EN4cute5tupleIJNS5_1CILi128EEES8_NS7_ILi64EEEEEENS_10bfloat16_tEfNS_4arch4Sm80ELb1ELb0ELb1ELb0ELb0ELb0ELb0ELb0ELi2ELi4ELi4ELi4ELb0EEENS1_24CollectiveEpilogueBwdGQAISA_fSD_Li256ELb0ELb0EEENS1_25SingleTileBwdLPTSchedulerILb0ELi128ELb0EEEEEEEEEvNT_6ParamsE$_ZZN4cute13to_mixed_bitsINS_5tupleIJNS1_IJNS_1CILi4EEENS2_ILi8EEEEEES3_NS2_ILi1EEEEEENS1_IJNS1_IJNS2_ILi128EEENS2_ILi0EEEEEENS2_ILi16EEES9_EEENS1_IJNS1_IJiiEEEiS9_EEEEEDaRKT_RKT0_RKT1_ENKUlRKT_RKT0_RKT1_E_clIS5_SA_SD_EEDaSQ_ST_SW_) ;  /* 0xfffde9c000007944 */ /* 0x024fea0003c3ffff */
[----:B------:R-:W-:Y:S02]  /*2d130*/  MOV R6, 0x2d150 ;  /* 0x0002d15000067802 */ /* 0x000fe40000000f00 */
[----:B------:R-:W-:Y:S05]  /*2d140*/  CALL.REL.NOINC `($_ZN7cutlass13device_kernelIN5flash19enable_sm80_to_sm89INS1_16FlashAttnBwdSm80INS1_25CollectiveMainloopBwdSm80ILi2ELi2EN4cute5tupleIJNS5_1CILi128EEES8_NS7_ILi64EEEEEENS_10bfloat16_tEfNS_4arch4Sm80ELb1ELb0ELb1ELb0ELb0ELb0ELb0ELb0ELi2ELi4ELi4ELi4ELb0EEENS1_24CollectiveEpilogueBwdGQAISA_fSD_Li256ELb0ELb0EEENS1_25SingleTileBwdLPTSchedulerILb0ELi128ELb0EEEEEEEEEvNT_6ParamsE$_ZZN4cute13to_mixed_bitsINS_5tupleIJNS1_IJNS_1CILi4EEENS2_ILi8EEEEEES3_NS2_ILi1EEEEEENS1_IJNS1_IJNS2_ILi128EEENS2_ILi0EEEEEENS2_ILi16EEES9_EEENS1_IJNS1_IJiiEEEiS9_EEEEEDaRKT_RKT0_RKT1_ENKUlRKT_RKT0_RKT1_E_clIS3_SB_iEEDaSQ_ST_SW_) ;  /* 0xfffde95000007944 */ /* 0x000fea0003c3ffff */
[----:B------:R-:W-:Y:S02]  /*2d150*/  MOV R5, R2 ;  /* 0x0000000200057202 */ /* 0x000fe40000000f00 */
[----:B------:R-:W-:-:S02]  /*2d160*/  MOV R2, 0x2d180 ;  /* 0x0002d18000027802 */ /* 0x000fc40000000f00 */
[----:B------:R-:W-:Y:S05]  /*2d170*/  CALL.REL.NOINC `($_ZN7cutlass13device_kernelIN5flash19enable_sm80_to_sm89INS1_16FlashAttnBwdSm80INS1_25CollectiveMainloopBwdSm80ILi2ELi2EN4cute5tupleIJNS5_1CILi128EEES8_NS7_ILi64EEEEEENS_10bfloat16_tEfNS_4arch4Sm80ELb1ELb0ELb1ELb0ELb0ELb0ELb0ELb0ELi2ELi4ELi4ELi4ELb0EEENS1_24CollectiveEpilogueBwdGQAISA_fSD_Li256ELb0ELb0EEENS1_25SingleTileBwdLPTSchedulerILb0ELi128ELb0EEEEEEEEEvNT_6ParamsE$_ZZN4cute13to_mixed_bitsINS_5tupleIJNS1_IJNS_1CILi4EEENS2_ILi8EEEEEES3_NS2_ILi1EEEEEENS1_IJNS1_IJNS2_ILi128EEENS2_ILi0EEEEEENS2_ILi16EEES9_EEENS1_IJNS1_IJiiEEEiS9_EEEEEDaRKT_RKT0_RKT1_ENKUlDpRKT_E_clIJNS_9MixedBitsILj0ELj384EEENSU_ILj0ELj48EEENS2_ILj0EEEEEEDaSR_) ;  /* 0xfffde8d000007944 */ /* 0x000fea0003c3ffff */
[----:B------:R-:W-:Y:S02]  /*2d180*/  SHF.R.S32.HI R5, RZ, 0x1f, R4 ;  /* 0x0000001fff057819 */ /* 0x000fe40000011404 */
[----:B------:R-:W-:-:S02]  /*2d190*/  LOP3.LUT R3, R3, 0x1b0, RZ, 0xc0, !PT ;  /* 0x000001b003037812 */ /* 0x000fc400078ec0ff */
[----:B------:R-:W-:Y:S02]  /*2d1a0*/  LEA.HI R5, R5, R4, RZ, 0x2 ;  /* 0x0000000405057211 */ /* 0x000fe400078f10ff */
[----:B------:R-:W-:Y:S02]  /*2d1b0*/  MOV R4, 0x2d1f0 ;  /* 0x0002d1f000047802 */ /* 0x000fe40000000f00 */
[----:B------:R-:W-:-:S05]  /*2d1c0*/  SHF.R.S32.HI R2, RZ, 0x2, R5 ;  /* 0x00000002ff027819 */ /* 0x000fca0000011405 */
[----:B------:R1:W-:Y:S02]  /*2d1d0*/  STL [R1+0x77c], R2 ;  /* 0x00077c0201007387 */ /* 0x0003e40000100800 */
[----:B-1----:R-:W-:Y:S05]  /*2d1e0*/  CALL.REL.NOINC `($_ZN7cutlass13device_kernelIN5flash19enable_sm80_to_sm89INS1_16FlashAttnBwdSm80INS1_25CollectiveMainloopBwdSm80ILi2ELi2EN4cute5tupleIJNS5_1CILi128EEES8_NS7_ILi64EEEEEENS_10bfloat16_tEfNS_4arch4Sm80ELb1ELb0ELb1ELb0ELb0ELb0ELb0ELb0ELi2ELi4ELi4ELi4ELb0EEENS1_24CollectiveEpilogueBwdGQAISA_fSD_Li256ELb0ELb0EEENS1_25SingleTileBwdLPTSchedulerILb0ELi128ELb0EEEEEEEEEvNT_6ParamsE$_ZN4cute5tupleIJNS_7SwizzleILi3ELi3ELi3EEENS_9MixedBitsILj0ELj432EEENS_6LayoutINS0_IJNS0_IJNS_1CILi2EEES7_S7_EEES7_NS6_ILi8EEEEEENS0_IJNS0_IJNS6_ILi64EEES9_NS6_ILi512EEEEEENS6_ILi8192EEENS6_ILi1024EEEEEEEEEEC2ERKS2_RKS4_RKSH_) ;  /* 0xfffdd78000007944 */ /* 0x002fea0003c3ffff */
[----:B-1----:R1:W5:Y:S01]  /*2d1f0*/  LDL R2, [R1+0x758] ;  /* 0x0007580001027983 */ /* 0x0023620000100800 */
[----:B------:R-:W-:-:S03]  /*2d200*/  MOV R4, 0x2d220 ;  /* 0x0002d22000047802 */ /* 0x000fc60000000f00 */
[----:B-1---5:R-:W-:Y:S05]  /*2d210*/  CALL.REL.NOINC `($_ZN7cutlass13device_kernelIN5flash19enable_sm80_to_sm89INS1_16FlashAttnBwdSm80INS1_25CollectiveMainloopBwdSm80ILi2ELi2EN4cute5tupleIJNS5_1CILi128EEES8_NS7_ILi64EEEEEENS_10bfloat16_tEfNS_4arch4Sm80ELb1ELb0ELb1ELb0ELb0ELb0ELb0ELb0ELi2ELi4ELi4ELi4ELb0EEENS1_24CollectiveEpilogueBwdGQAISA_fSD_Li256ELb0ELb0EEENS1_25SingleTileBwdLPTSchedulerILb0ELi128ELb0EEEEEEEEEvNT_6ParamsE$_ZN4cute3eso3ESOILb0ELb0EJNS_14ComposedLayoutINS_7SwizzleILi3ELi3ELi3EEENS_9MixedBitsILj0ELj432EEENS_6LayoutINS_5tupleIJNS8_IJNS_1CILi2EEESA_SA_EEESA_NS9_ILi8EEEEEENS8_IJNS8_IJNS9_ILi64EEESC_NS9_ILi512EEEEEENS9_ILi8192EEENS9_ILi1024EEEEEEEEEEiEEC2ERKSL_RKi) ;  /* 0xfffd846000007944 */ /* 0x022fea0003c3ffff */
[----:B-1----:R-:W2:Y:S01]  /*2d220*/  LDL.64 R4, [R1+0x758] ;  /* 0x0007580001047983 */ /* 0x002ea20000100a00 */
[----:B------:R-:W-:Y:S02]  /*2d230*/  MOV R9, R23 ;  /* 0x0000001700097202 */ /* 0x000fe40000000f00 */
[----:B------:R-:W-:Y:S01]  /*2d240*/  MOV R8, 0x2d270 ;  /* 0x0002d27000087802 */ /* 0x000fe20000000f00 */
[----:B--2---:R-:W-:-:S04]  /*2d250*/  IMAD.WIDE R2, R5, 0x2, R16 ;  /* 0x0000000205027825 */ /* 0x004fc800078e0210 */
[----:B------:R-:W-:Y:S05]  /*2d260*/  CALL.REL.NOINC `($_ZN7cutlass13device_kernelIN5flash19enable_sm80_to_sm89INS1_16FlashAttnBwdSm80INS1_25CollectiveMainloopBwdSm80ILi2ELi2EN4cute5tupleIJNS5_1CILi128EEES8_NS7_ILi64EEEEEENS_10bfloat16_tEfNS_4arch4Sm80ELb1ELb0ELb1ELb0ELb0ELb0ELb0ELb0ELi2ELi4ELi4ELi4ELb0EEENS1_24CollectiveEpilogueBwdGQAISA_fSD_Li256ELb0ELb0EEENS1_25SingleTileBwdLPTSchedulerILb0ELi128ELb0EEEEEEEEEvNT_6ParamsE$_ZN4cute8smem_ptrIPN7cutlass10bfloat16_tEECI1NS_12iter_adaptorIS3_S4_EEES3_) ;  /* 0xfffdd92000007944 */ /* 0x000fea0003c3ffff */
[----:B-1----:R-:W2:Y:S01]  /*2d270*/  LDL.64 R2, [R1+0x758] ;  /* 0x0007580001027983 */ /* 0x002ea20000100a00 */
[----:B------:R-:W-:Y:S02]  /*2d280*/  MOV R6, R4 ;  /* 0x0000000400067202 */ /* 0x000fe40000000f00 */
[----:B------:R-:W-:Y:S01]  /*2d290*/  MOV R4, 0x2d2c0 ;  /* 0x0002d2c000047802 */ /* 0x000fe20000000f00 */
[----:B--2---:R1:W-:Y:S04]  /*2d2a0*/  STL.64 [R1+0x770], R2 ;  /* 0x0007700201007387 */ /* 0x0043e80000100a00 */
[----:B-1----:R-:W-:Y:S05]  /*2d2b0*/  CALL.REL.NOINC `($_ZN7cutlass13device_kernelIN5flash19enable_sm80_to_sm89INS1_16FlashAttnBwdSm80INS1_25CollectiveMainloopBwdSm80ILi2ELi2EN4cute5tupleIJNS5_1CILi128EEES8_NS7_ILi64EEEEEENS_10bfloat16_tEfNS_4arch4Sm80ELb1ELb0ELb1ELb0ELb0ELb0ELb0ELb0ELi2ELi4ELi4ELi4ELb0EEENS1_24CollectiveEpilogueBwdGQAISA_fSD_Li256ELb0ELb0EEENS1_25SingleTileBwdLPTSchedulerILb0ELi128ELb0EEEEEEEEEvNT_6ParamsE$_ZN4cute3eso3ESOILb0ELb0EJNS_14ComposedLayoutINS_7SwizzleILi3ELi3ELi3EEENS_9MixedBitsILj0ELj432EEENS_6LayoutINS_5tupleIJNS8_IJNS_1CILi2EEESA_SA_EEESA_NS9_ILi8EEEEEENS8_IJNS8_IJNS9_ILi64EEESC_NS9_ILi512EEEEEENS9_ILi8192EEENS9_ILi1024EEEEEEEEEENS_10ViewEngineINS_8smem_ptrIPN7cutlass10bfloat16_tEEEEEEEC2ERKSL_RKSS_) ;  /* 0xfffd835000007944 */ /* 0x002fea0003c3ffff */
        /* <DEDUP_REMOVED lines=23> */
[----:B--2--5:R-:W-:Y:S05]  /*2d430*/  CALL.REL.NOINC `($_ZN7cutlass13device_kernelIN5flash19enable_sm80_to_sm89INS1_16FlashAttnBwdSm80INS1_25CollectiveMainloopBwdSm80ILi2ELi2EN4cute5tupleIJNS5_1CILi128EEES8_NS7_ILi64EEEEEENS_10bfloat16_tEfNS_4arch4Sm80ELb1ELb0ELb1ELb0ELb0ELb0ELb0ELb0ELi2ELi4ELi4ELi4ELb0EEENS1_24CollectiveEpilogueBwdGQAISA_fSD_Li256ELb0ELb0EEENS1_25SingleTileBwdLPTSchedulerILb0ELi128ELb0EEEEEEEEEvNT_6ParamsE$_ZN4cute3eso3ESOILb1ELb0EJNS_6LayoutINS_5tupleIJNS3_IJNS_1CILi8EEENS4_ILi1EEEEEENS4_ILi2EEES5_EEENS3_IJNS3_IJS6_NS4_ILi0EEEEEENS4_ILi64EEES5_EEEEENS_10ViewEngineIPN7cutlass10bfloat16_tEEEEEC2ERKSE_RKSJ_) ;  /* 0xfffdc97000007944 */ /* 0x024fea0003c3ffff */
[----:B------:R2:W5:Y:S01]  /*2d440*/  LDL.64 R50, [R1+0x758] ;  /* 0x0007580001327983 */ /* 0x0005620000100a00 */
[----:B-1----:R-:W-:Y:S01]  /*2d450*/  IMAD.MOV.U32 R6, RZ, RZ, R46 ;  /* 0x000000ffff067224 */ /* 0x002fe200078e002e */
[----:B------:R-:W-:Y:S01]  /*2d460*/  MOV R3, R47 ;  /* 0x0000002f00037202 */ /* 0x000fe20000000f00 */
[----:B------:R-:W-:Y:S01]  /*2d470*/  IMAD.MOV.U32 R66, RZ, RZ, R23 ;  /* 0x000000ffff427224 */ /* 0x000fe200078e0017 */
[----:B------:R-:W-:Y:S02]  /*2d480*/  MOV R4, 0x2d4a0 ;  /* 0x0002d4a000047802 */ /* 0x000fe40000000f00 */
[----:B--2--5:R-:W-:Y:S05]  /*2d490*/  CALL.REL.NOINC `($_ZN7cutlass13device_kernelIN5flash19enable_sm80_to_sm89INS1_16FlashAttnBwdSm80INS1_25CollectiveMainloopBwdSm80ILi2ELi2EN4cute5tupleIJNS5_1CILi128EEES8_NS7_ILi64EEEEEENS_10bfloat16_tEfNS_4arch4Sm80ELb1ELb0ELb1ELb0ELb0ELb0ELb0ELb0ELi2ELi4ELi4ELi4ELb0EEENS1_24CollectiveEpilogueBwdGQAISA_fSD_Li256ELb0ELb0EEENS1_25SingleTileBwdLPTSchedulerILb0ELi128ELb0EEEEEEEEEvNT_6ParamsE$_ZN4cute3eso3ESOILb1ELb0EJNS_6LayoutINS_5tupleIJNS3_IJNS3_IJNS_1CILi4EEENS4_ILi2EEEEEENS4_ILi1EEEEEES6_NS4_ILi8EEEEEENS3_IJNS3_IJNS3_IJS8_NS4_ILi32EEEEEENS4_ILi0EEEEEENS4_ILi64EEES5_EEEEENS_10ViewEngineIPN7cutlass10bfloat16_tEEEEEC2ERKSI_RKSN_) ;  /* 0xfffdb54000007944 */ /* 0x024fea0003c3ffff */
[----:B------:R-:W-:Y:S01]  /*2d4a0*/  ULDC.64 UR4, c[0x0][0x118] ;  /* 0x0000460000047ab9 */ /* 0x000fe20000000a00 */
[----:B------:R2:W5:Y:S04]  /*2d4b0*/  LDL.64 R48, [R1+0x758] ;  /* 0x0007580001307983 */ /* 0x0005680000100a00 */
[----:B-1----:R2:W5:Y:S01]  /*2d4c0*/  LD.E.64 R2, [R52.64] ;  /* 0x0000000434027980 */ /* 0x002562000c101b00 */
[----:B------:R-:W-:-:S02]  /*2d4d0*/  MOV R9, R23 ;  /* 0x0000001700097202 */ /* 0x000fc40000000f00 */
[----:B------:R-:W-:Y:S02]  /*2d4e0*/  MOV R8, 0x2d500 ;  /* 0x0002d50000087802 */ /* 0x000fe40000000f00 */
[----:B--2--5:R-:W-:Y:S05]  /*2d4f0*/  CALL.REL.NOINC `($_ZN7cutlass13device_kernelIN5flash19enable_sm80_to_sm89INS1_16FlashAttnBwdSm80INS1_25CollectiveMainloopBwdSm80ILi2ELi2EN4cute5tupleIJNS5_1CILi128EEES8_NS7_ILi64EEEEEENS_10bfloat16_tEfNS_4arch4Sm80ELb1ELb0ELb1ELb0ELb0ELb0ELb0ELb0ELi2ELi4ELi4ELi4ELb0EEENS1_24CollectiveEpilogueBwdGQAISA_fSD_Li256ELb0ELb0EEENS1_25SingleTileBwdLPTSchedulerILb0ELi128ELb0EEEEEEEEEvNT_6ParamsE$_ZN4cute8smem_ptrIPN7cutlass10bfloat16_tEECI1NS_12iter_adaptorIS3_S4_EEES3_) ;  /* 0xfffdd69000007944 */ /* 0x024fea0003c3ffff */
[----:B-1----:R1:W5:Y:S01]  /*2d500*/  LDL.64 R2, [R1+0x758] ;  /* 0x0007580001027983 */ /* 0x0023620000100a00 */
[----:B------:R-:W-:-:S03]  /*2d510*/  MOV R6, 0x2d530 ;  /* 0x0002d53000067802 */ /* 0x000fc60000000f00 */
[----:B-1---5:R-:W-:Y:S05]  /*2d520*/  CALL.REL.NOINC `($_ZN7cutlass13device_kernelIN5flash19enable_sm80_to_sm89INS1_16FlashAttnBwdSm80INS1_25CollectiveMainloopBwdSm80ILi2ELi2EN4cute5tupleIJNS5_1CILi128EEES8_NS7_ILi64EEEEEENS_10bfloat16_tEfNS_4arch4Sm80ELb1ELb0ELb1ELb0ELb0ELb0ELb0ELb0ELi2ELi4ELi4ELi4ELb0EEENS1_24CollectiveEpilogueBwdGQAISA_fSD_Li256ELb0ELb0EEENS1_25SingleTileBwdLPTSchedulerILb0ELi128ELb0EEEEEEEEEvNT_6ParamsE$_ZN4cute3eso3ESOILb1ELb0EJNS_6LayoutINS_5tupleIJNS3_IJNS_1CILi8EEENS4_ILi1EEEEEENS4_ILi2EEEEEENS3_IJNS3_IJS6_NS4_ILi0EEEEEENS4_ILi8192EEEEEEEENS_10ViewEngineINS_8smem_ptrIPN7cutlass10bfloat16_tEEEEEEEC2ERKSE_RKSL_) ;  /* 0xfffdc6b000007944 */ /* 0x022fea0003c3ffff */
[----:B-1----:R1:W5:Y:S01]  /*2d530*/  LDL.64 R4, [R1+0x758] ;  /* 0x0007580001047983 */ /* 0x0023620000100a00 */
[----:B------:R-:W-:Y:S01]  /*2d540*/  IMAD.MOV.U32 R8, RZ, RZ, R50 ;  /* 0x000000ffff087224 */ /* 0x000fe200078e0032 */
[----:B------:R-:W-:Y:S02]  /*2d550*/  MOV R3, R51 ;  /* 0x0000003300037202 */ /* 0x000fe40000000f00 */
[----:B------:R-:W-:Y:S02]  /*2d560*/  MOV R6, 0x2d580 ;  /* 0x0002d58000067802 */ /* 0x000fe40000000f00 */
[----:B-1---5:R-:W-:Y:S05]  /*2d570*/  CALL.REL.NOINC `($_ZN7cutlass13device_kernelIN5flash19enable_sm80_to_sm89INS1_16FlashAttnBwdSm80INS1_25CollectiveMainloopBwdSm80ILi2ELi2EN4cute5tupleIJNS5_1CILi128EEES8_NS7_ILi64EEEEEENS_10bfloat16_tEfNS_4arch4Sm80ELb1ELb0ELb1ELb0ELb0ELb0ELb0ELb0ELi2ELi4ELi4ELi4ELb0EEENS1_24CollectiveEpilogueBwdGQAISA_fSD_Li256ELb0ELb0EEENS1_25SingleTileBwdLPTSchedulerILb0ELi128ELb0EEEEEEEEEvNT_6ParamsE$_ZN4cute3eso3ESOILb1ELb0EJNS_6LayoutINS_5tupleIJNS3_IJNS_1CILi8EEENS4_ILi1EEEEEENS4_ILi2EEEEEENS3_IJNS3_IJS6_NS4_ILi0EEEEEENS4_ILi64EEEEEEEENS_10ViewEngineIPN7cutlass10bfloat16_tEEEEEC2ERKSE_RKSJ_) ;  /* 0xfffdc5d000007944 */ /* 0x022fea0003c3ffff */
[----:B-1----:R1:W5:Y:S01]  /*2d580*/  LDL.64 R2, [R1+0x758] ;  /* 0x0007580001027983 */ /* 0x0023620000100a00 */
[----:B------:R-:W-:Y:S02]  /*2d590*/  MOV R7, R5 ;  /* 0x0000000500077202 */ /* 0x000fe40000000f00 */
[----:B------:R-:W-:Y:S02]  /*2d5a0*/  MOV R6, 0x2d5c0 ;  /* 0x0002d5c000067802 */ /* 0x000fe40000000f00 */
[----:B-1---5:R-:W-:Y:S05]  /*2d5b0*/  CALL.REL.NOINC `($_ZN7cutlass13device_kernelIN5flash19enable_sm80_to_sm89INS1_16FlashAttnBwdSm80INS1_25CollectiveMainloopBwdSm80ILi2ELi2EN4cute5tupleIJNS5_1CILi128EEES8_NS7_ILi64EEEEEENS_10bfloat16_tEfNS_4arch4Sm80ELb1ELb0ELb1ELb0ELb0ELb0ELb0ELb0ELi2ELi4ELi4ELi4ELb0EEENS1_24CollectiveEpilogueBwdGQAISA_fSD_Li256ELb0ELb0EEENS1_25SingleTileBwdLPTSchedulerILb0ELi128ELb0EEEEEEEEEvNT_6ParamsE$_ZN4cute3eso3ESOILb1ELb0EJNS_6LayoutINS_5tupleIJNS3_IJNS_1CILi8EEENS4_ILi1EEEEEENS3_IJNS4_ILi2EEEEEEEEENS3_IJNS3_IJS6_NS4_ILi0EEEEEENS3_IJNS4_ILi8192EEEEEEEEEEENS_10ViewEngineINS_8smem_ptrIPN7cutlass10bfloat16_tEEEEEEEC2ERKSG_RKSN_) ;  /* 0xfffdc39000007944 */ /* 0x022fea0003c3ffff */
[----:B-1----:R1:W5:Y:S01]  /*2d5c0*/  LDL.64 R4, [R1+0x758] ;  /* 0x0007580001047983 */ /* 0x0023620000100a00 */
[----:B------:R-:W-:Y:S02]  /*2d5d0*/  MOV R8, R2 ;  /* 0x0000000200087202 */ /* 0x000fe40000000f00 */
[----:B------:R-:W-:-:S02]  /*2d5e0*/  MOV R6, 0x2d600 ;  /* 0x0002d60000067802 */ /* 0x000fc40000000f00 */
[----:B-1---5:R-:W-:Y:S05]  /*2d5f0*/  CALL.REL.NOINC `($_ZN7cutlass13device_kernelIN5flash19enable_sm80_to_sm89INS1_16FlashAttnBwdSm80INS1_25CollectiveMainloopBwdSm80ILi2ELi2EN4cute5tupleIJNS5_1CILi128EEES8_NS7_ILi64EEEEEENS_10bfloat16_tEfNS_4arch4Sm80ELb1ELb0ELb1ELb0ELb0ELb0ELb0ELb0ELi2ELi4ELi4ELi4ELb0EEENS1_24CollectiveEpilogueBwdGQAISA_fSD_Li256ELb0ELb0EEENS1_25SingleTileBwdLPTSchedulerILb0ELi128ELb0EEEEEEEEEvNT_6ParamsE$_ZN4cute3eso3ESOILb1ELb0EJNS_6LayoutINS_5tupleIJNS3_IJNS_1CILi8EEENS4_ILi1EEEEEENS3_IJNS4_ILi2EEEEEEEEENS3_IJNS3_IJS6_NS4_ILi0EEEEEENS3_IJNS4_ILi64EEEEEEEEEEENS_10ViewEngineIPN7cutlass10bfloat16_tEEEEEC2ERKSG_RKSL_) ;  /* 0xfffdc30000007944 */ /* 0x022fea0003c3ffff */
[----:B-1----:R1:W5:Y:S01]  /*2d600*/  LDL.64 R2, [R1+0x758] ;  /* 0x0007580001027983 */ /* 0x0023620000100a00 */
[----:B------:R-:W-:-:S03]  /*2d610*/  MOV R8, 0x2d630 ;  /* 0x0002d63000087802 */ /* 0x000fc60000000f00 */
[----:B-1---5:R-:W-:Y:S05]  /*2d620*/  CALL.REL.NOINC `($_ZN7cutlass13device_kernelIN5flash19enable_sm80_to_sm89INS1_16FlashAttnBwdSm80INS1_25CollectiveMainloopBwdSm80ILi2ELi2EN4cute5tupleIJNS5_1CILi128EEES8_NS7_ILi64EEEEEENS_10bfloat16_tEfNS_4arch4Sm80ELb1ELb0ELb1ELb0ELb0ELb0ELb0ELb0ELi2ELi4ELi4ELi4ELb0EEENS1_24CollectiveEpilogueBwdGQAISA_fSD_Li256ELb0ELb0EEENS1_25SingleTileBwdLPTSchedulerILb0ELi128ELb0EEEEEEEEEvNT_6ParamsE$_ZN4cute3eso3ESOILb1ELb0EJNS_6LayoutINS_5tupleIJNS3_IJNS3_IJNS_1CILi8EEENS4_ILi1EEEEEES6_EEENS3_IJNS3_IJS6_S6_EEENS4_ILi2EEEEEEEEENS3_IJNS3_IJNS3_IJS6_NS4_ILi0EEEEEESD_EEENS3_IJNS3_IJSD_SD_EEENS4_ILi64EEEEEEEEEEENS_10ViewEngineIPN7cutlass10bfloat16_tEEEEEC2ERKSK_RKSP_) ;  /* 0xfffdb4a000007944 */ /* 0x022fea0003c3ffff */
[----:B-1----:R1:W5:Y:S01]  /*2d630*/  LDL.64 R2, [R1+0x758] ;  /* 0x0007580001027983 */ /* 0x0023620000100a00 */
[----:B------:R-:W-:-:S02]  /*2d640*/  MOV R7, R5 ;  /* 0x0000000500077202 */ /* 0x000fc40000000f00 */
[----:B------:R-:W-:Y:S02]  /*2d650*/  MOV R6, 0x2d670 ;  /* 0x0002d67000067802 */ /* 0x000fe40000000f00 */
[----:B-1---5:R-:W-:Y:S05]  /*2d660*/  CALL.REL.NOINC `($_ZN7cutlass13device_kernelIN5flash19enable_sm80_to_sm89INS1_16FlashAttnBwdSm80INS1_25CollectiveMainloopBwdSm80ILi2ELi2EN4cute5tupleIJNS5_1CILi128EEES8_NS7_ILi64EEEEEENS_10bfloat16_tEfNS_4arch4Sm80ELb1ELb0ELb1ELb0ELb0ELb0ELb0ELb0ELi2ELi4ELi4ELi4ELb0EEENS1_24CollectiveEpilogueBwdGQAISA_fSD_Li256ELb0ELb0EEENS1_25SingleTileBwdLPTSchedulerILb0ELi128ELb0EEEEEEEEEvNT_6ParamsE$_ZN4cute3eso3ESOILb1ELb0EJNS_6LayoutINS_5tupleIJNS3_IJNS3_IJNS_1CILi8EEENS4_ILi1EEEEEES6_EEENS3_IJNS3_IJS6_S6_EEENS4_ILi2EEEEEEEEENS3_IJNS3_IJNS3_IJS6_NS4_ILi0EEEEEESD_EEENS3_IJNS3_IJSD_SD_EEENS4_ILi8192EEEEEEEEEEENS_10ViewEngineINS_8smem_ptrIPN7cutlass10bfloat16_tEEEEEEEC2ERKSK_RKSR_) ;  /* 0xfffdb4a000007944 */ /* 0x022fea0003c3ffff */
[----:B-1----:R1:W5:Y:S01]  /*2d670*/  LDL.64 R4, [R1+0x758] ;  /* 0x0007580001047983 */ /* 0x0023620000100a00 */
[----:B------:R-:W-:Y:S02]  /*2d680*/  MOV R8, R2 ;  /* 0x0000000200087202 */ /* 0x000fe40000000f00 */
[----:B------:R-:W-:Y:S02]  /*2d690*/  MOV R6, 0x2d6b0 ;  /* 0x0002d6b000067802 */ /* 0x000fe40000000f00 */
[----:B-1---5:R-:W-:Y:S05]  /*2d6a0*/  CALL.REL.NOINC `($_ZN7cutlass13device_kernelIN5flash19enable_sm80_to_sm89INS1_16FlashAttnBwdSm80INS1_25CollectiveMainloopBwdSm80ILi2ELi2EN4cute5tupleIJNS5_1CILi128EEES8_NS7_ILi64EEEEEENS_10bfloat16_tEfNS_4arch4Sm80ELb1ELb0ELb1ELb0ELb0ELb0ELb0ELb0ELi2ELi4ELi4ELi4ELb0EEENS1_24CollectiveEpilogueBwdGQAISA_fSD_Li256ELb0ELb0EEENS1_25SingleTileBwdLPTSchedulerILb0ELi128ELb0EEEEEEEEEvNT_6ParamsE$_ZN4cute3eso3ESOILb1ELb0EJNS_6LayoutINS_5tupleIJNS3_IJNS_1CILi8EEENS4_ILi1EEEEEENS4_ILi2EEEEEENS3_IJNS3_IJS6_NS4_ILi0EEEEEENS4_ILi64EEEEEEEENS_10ViewEngineIPN7cutlass10bfloat16_tEEEEEC2ERKSE_RKSJ_) ;  /* 0xfffdc4a000007944 */ /* 0x022fea0003c3ffff */
[----:B------:R2:W5:Y:S01]  /*2d6b0*/  LDL.64 R16, [R1+0x758] ;  /* 0x0007580001107983 */ /* 0x0005620000100a00 */
[----:B-1----:R-:W-:Y:S01]  /*2d6c0*/  IMAD.MOV.U32 R2, RZ, RZ, R4 ;  /* 0x000000ffff027224 */ /* 0x002fe200078e0004 */
[----:B------:R-:W-:Y:S01]  /*2d6d0*/  MOV R3, R5 ;  /* 0x0000000500037202 */ /* 0x000fe20000000f00 */
[----:B------:R-:W-:Y:S01]  /*2d6e0*/  IMAD.MOV.U32 R9, RZ, RZ, R23 ;  /* 0x000000ffff097224 */ /* 0x000fe200078e0017 */
[----:B------:R-:W-:Y:S02]  /*2d6f0*/  MOV R8, 0x2d710 ;  /* 0x0002d71000087802 */ /* 0x000fe40000000f00 */
[----:B--2--5:R-:W-:Y:S05]  /*2d700*/  CALL.REL.NOINC `($_ZN7cutlass13device_kernelIN5flash19enable_sm80_to_sm89INS1_16FlashAttnBwdSm80INS1_25CollectiveMainloopBwdSm80ILi2ELi2EN4cute5tupleIJNS5_1CILi128EEES8_NS7_ILi64EEEEEENS_10bfloat16_tEfNS_4arch4Sm80ELb1ELb0ELb1ELb0ELb0ELb0ELb0ELb0ELi2ELi4ELi4ELi4ELb0EEENS1_24CollectiveEpilogueBwdGQAISA_fSD_Li256ELb0ELb0EEENS1_25SingleTileBwdLPTSchedulerILb0ELi128ELb0EEEEEEEEEvNT_6ParamsE$_ZN4cute8smem_ptrIPN7cutlass10bfloat16_tEECI1NS_12iter_adaptorIS3_S4_EEES3_) ;  /* 0xfffdd48000007944 */ /* 0x024fea0003c3ffff */
[----:B-1----:R1:W5:Y:S01]  /*2d710*/  LDL.64 R2, [R1+0x758] ;  /* 0x0007580001027983 */ /* 0x0023620000100a00 */
[----:B------:R-:W-:-:S03]  /*2d720*/  MOV R6, 0x2d740 ;  /* 0x0002d74000067802 */ /* 0x000fc60000000f00 */
[----:B-1---5:R-:W-:Y:S05]  /*2d730*/  CALL.REL.NOINC `($_ZN7cutlass13device_kernelIN5flash19enable_sm80_to_sm89INS1_16FlashAttnBwdSm80INS1_25CollectiveMainloopBwdSm80ILi2ELi2EN4cute5tupleIJNS5_1CILi128EEES8_NS7_ILi64EEEEEENS_10bfloat16_tEfNS_4arch4Sm80ELb1ELb0ELb1ELb0ELb0ELb0ELb0ELb0ELi2ELi4ELi4ELi4ELb0EEENS1_24CollectiveEpilogueBwdGQAISA_fSD_Li256ELb0ELb0EEENS1_25SingleTileBwdLPTSchedulerILb0ELi128ELb0EEEEEEEEEvNT_6ParamsE$_ZN4cute3eso3ESOILb1ELb0EJNS_6LayoutINS_5tupleIJNS3_IJNS_1CILi8EEENS4_ILi1EEEEEENS4_ILi2EEEEEENS3_IJNS3_IJS6_NS4_ILi0EEEEEENS4_ILi8192EEEEEEEENS_10ViewEngineINS_8smem_ptrIPN7cutlass10bfloat16_tEEEEEEEC2ERKSE_RKSL_) ;  /* 0xfffdc4a000007944 */ /* 0x022fea0003c3ffff */
        /* <DEDUP_REMOVED lines=127> */
[----:B-1----:R-:W-:Y:S05]  /*2df30*/  CALL.REL.NOINC `($_ZN7cutlass13device_kernelIN5flash19enable_sm80_to_sm89INS1_16FlashAttnBwdSm80INS1_25CollectiveMainloopBwdSm80ILi2ELi2EN4cute5tupleIJNS5_1CILi128EEES8_NS7_ILi64EEEEEENS_10bfloat16_tEfNS_4arch4Sm80ELb1ELb0ELb1ELb0ELb0ELb0ELb0ELb0ELi2ELi4ELi4ELi4ELb0EEENS1_24CollectiveEpilogueBwdGQAISA_fSD_Li256ELb0ELb0EEENS1_25SingleTileBwdLPTSchedulerILb0ELi128ELb0EEEEEEEEEvNT_6ParamsE$_ZZN4cute5sliceINS_5tupleIJNS_10UnderscoreES2_NS_1CILi0EEEEEENS1_IJNS1_IJNS3_ILi1EEES4_EEEiNS3_ILi1024EEEEEEEEDaRKT_RKT0_ENKUlRKT_RKT0_E_clIS2_iEEDaSI_SL_) ;  /* 0xfffde4c000007944 */ /* 0x002fea0003c3ffff */
[----:B------:R-:W-:Y:S02]  /*2df40*/  MOV R4, 0x2df60 ;  /* 0x0002df6000047802 */ /* 0x000fe40000000f00 */
[----:B-1---5:R-:W-:Y:S05]  /*2df50*/  CALL.REL.NOINC `($_ZN7cutlass13device_kernelIN5flash19enable_sm80_to_sm89INS1_16FlashAttnBwdSm80INS1_25CollectiveMainloopBwdSm80ILi2ELi2EN4cute5tupleIJNS5_1CILi128EEES8_NS7_ILi64EEEEEENS_10bfloat16_tEfNS_4arch4Sm80ELb1ELb0ELb1ELb0ELb0ELb0ELb0ELb0ELi2ELi4ELi4ELi4ELb0EEENS1_24CollectiveEpilogueBwdGQAISA_fSD_Li256ELb0ELb0EEENS1_25SingleTileBwdLPTSchedulerILb0ELi128ELb0EEEEEEEEEvNT_6ParamsE$_ZZN4cute12filter_tupleINS_5tupleIJNS_10UnderscoreES2_NS_1CILi0EEEEEENS1_IJNS1_IJNS3_ILi1EEES4_EEEiNS3_ILi1024EEEEEEZNS_5sliceIS5_S9_EEDaRKT_RKT0_EUlRKT_RKT0_E_EEDaSD_SG_OT1_ENKUlDpSJ_E_clIJNS1_IJS7_EEENS1_IJiEEENS1_IJEEEEEEDaSQ_) ;  /* 0xfffdd0d000007944 */ /* 0x022fea0003c3ffff */
[----:B------:R-:W-:Y:S02]  /*2df60*/  MOV R66, R23 ;  /* 0x0000001700427202 */ /* 0x000fe40000000f00 */
[----:B------:R-:W-:-:S02]  /*2df70*/  MOV R6, 0x2df90 ;  /* 0x0002df9000067802 */ /* 0x000fc40000000f00 */
[----:B-1---5:R-:W-:Y:S05]  /*2df80*/  CALL.REL.NOINC `($_ZN7cutlass13device_kernelIN5flash19enable_sm80_to_sm89INS1_16FlashAttnBwdSm80INS1_25CollectiveMainloopBwdSm80ILi2ELi2EN4cute5tupleIJNS5_1CILi128EEES8_NS7_ILi64EEEEEENS_10bfloat16_tEfNS_4arch4Sm80ELb1ELb0ELb1ELb0ELb0ELb0ELb0ELb0ELi2ELi4ELi4ELi4ELb0EEENS1_24CollectiveEpilogueBwdGQAISA_fSD_Li256ELb0ELb0EEENS1_25SingleTileBwdLPTSchedulerILb0ELi128ELb0EEEEEEEEEvNT_6ParamsE$_ZN4cute5tupleIJNS0_IJNS0_IJNS_1CILi8EEENS1_ILi1EEEEEENS1_ILi2EEEEEENS0_IJNS0_IJS3_NS1_ILi0EEEEEEiEEEEEC2ERKS6_RKS9_) ;  /* 0xfffdc43000007944 */ /* 0x022fea0003c3ffff */
[----:B-1----:R1:W5:Y:S01]  /*2df90*/  LDL R3, [R1+0x758] ;  /* 0x0007580001037983 */ /* 0x0023620000100800 */
[----:B------:R-:W-:-:S02]  /*2dfa0*/  MOV R66, R23 ;  /* 0x0000001700427202 */ /* 0x000fc40000000f00 */
[----:B------:R-:W-:Y:S02]  /*2dfb0*/  MOV R6, 0x2dfd0 ;  /* 0x0002dfd000067802 */ /* 0x000fe40000000f00 */
[----:B-1---5:R-:W-:Y:S05]  /*2dfc0*/  CALL.REL.NOINC `($_ZN7cutlass13device_kernelIN5flash19enable_sm80_to_sm89INS1_16FlashAttnBwdSm80INS1_25CollectiveMainloopBwdSm80ILi2ELi2EN4cute5tupleIJNS5_1CILi128EEES8_NS7_ILi64EEEEEENS_10bfloat16_tEfNS_4arch4Sm80ELb1ELb0ELb1ELb0ELb0ELb0ELb0ELb0ELi2ELi4ELi4ELi4ELb0EEENS1_24CollectiveEpilogueBwdGQAISA_fSD_Li256ELb0ELb0EEENS1_25SingleTileBwdLPTSchedulerILb0ELi128ELb0EEEEEEEEEvNT_6ParamsE$_ZN4cute3eso3ESOILb0ELb1EJNS_6LayoutINS_5tupleIJNS3_IJNS_1CILi8EEENS4_ILi1EEEEEENS4_ILi2EEEEEENS3_IJNS3_IJS6_NS4_ILi0EEEEEEiEEEEESA_EEC2ERKSD_RKSA_) ;  /* 0xfffd8cd000007944 */ /* 0x022fea0003c3ffff */
[----:B------:R2:W5:Y:S01]  /*2dfd0*/  LDL R4, [R1+0x758] ;  /* 0x0007580001047983 */ /* 0x0005620000100800 */
[----:B------:R-:W-:Y:S01]  /*2dfe0*/  IMAD.MOV.U32 R9, RZ, RZ, R23 ;  /* 0x000000ffff097224 */ /* 0x000fe200078e0017 */
[----:B-1----:R-:W-:Y:S01]  /*2dff0*/  MOV R2, R54 ;  /* 0x0000003600027202 */ /* 0x002fe20000000f00 */
[----:B------:R-:W-:Y:S01]  /*2e000*/  IMAD.MOV.U32 R3, RZ, RZ, R55 ;  /* 0x000000ffff037224 */ /* 0x000fe200078e0037 */
[----:B------:R-:W-:Y:S02]  /*2e010*/  MOV R8, 0x2e030 ;  /* 0x0002e03000087802 */ /* 0x000fe40000000f00 */
[----:B--2--5:R-:W-:Y:S05]  /*2e020*/  CALL.REL.NOINC `($_ZN7cutlass13device_kernelIN5flash19enable_sm80_to_sm89INS1_16FlashAttnBwdSm80INS1_25CollectiveMainloopBwdSm80ILi2ELi2EN4cute5tupleIJNS5_1CILi128EEES8_NS7_ILi64EEEEEENS_10bfloat16_tEfNS_4arch4Sm80ELb1ELb0ELb1ELb0ELb0ELb0ELb0ELb0ELi2ELi4ELi4ELi4ELb0EEENS1_24CollectiveEpilogueBwdGQAISA_fSD_Li256ELb0ELb0EEENS1_25SingleTileBwdLPTSchedulerILb0ELi128ELb0EEEEEEEEEvNT_6ParamsE$_ZN4cute8smem_ptrIPN7cutlass10bfloat16_tEECI1NS_12iter_adaptorIS3_S4_EEES3_) ;  /* 0xfffdcb6000007944 */ /* 0x024fea0003c3ffff */
[----:B-1----:R-:W2:Y:S01]  /*2e030*/  LDL.64 R2, [R1+0x758] ;  /* 0x0007580001027983 */ /* 0x002ea20000100a00 */
[----:B------:R-:W-:Y:S01]  /*2e040*/  IMAD.MOV.U32 R6, RZ, RZ, R4 ;  /* 0x000000ffff067224 */ /* 0x000fe200078e0004 */
[----:B------:R-:W-:Y:S01]  /*2e050*/  MOV R66, R23 ;  /* 0x0000001700427202 */ /* 0x000fe20000000f00 */
[----:B------:R-:W-:Y:S01]  /*2e060*/  IMAD.MOV.U32 R58, RZ, RZ, R22 ;  /* 0x000000ffff3a7224 */ /* 0x000fe200078e0016 */
[----:B------:R-:W-:Y:S01]  /*2e070*/  MOV R4, 0x2e0a0 ;  /* 0x0002e0a000047802 */ /* 0x000fe20000000f00 */
[----:B--2---:R1:W-:Y:S04]  /*2e080*/  STL.64 [R1+0x770], R2 ;  /* 0x0007700201007387 */ /* 0x0043e80000100a00 */
[----:B-1----:R-:W-:Y:S05]  /*2e090*/  CALL.REL.NOINC `($_ZN7cutlass13device_kernelIN5flash19enable_sm80_to_sm89INS1_16FlashAttnBwdSm80INS1_25CollectiveMainloopBwdSm80ILi2ELi2EN4cute5tupleIJNS5_1CILi128EEES8_NS7_ILi64EEEEEENS_10bfloat16_tEfNS_4arch4Sm80ELb1ELb0ELb1ELb0ELb0ELb0ELb0ELb0ELi2ELi4ELi4ELi4ELb0EEENS1_24CollectiveEpilogueBwdGQAISA_fSD_Li256ELb0ELb0EEENS1_25SingleTileBwdLPTSchedulerILb0ELi128ELb0EEEEEEEEEvNT_6ParamsE$_ZN4cute3eso3ESOILb0ELb0EJNS_6LayoutINS_5tupleIJNS3_IJNS_1CILi8EEENS4_ILi1EEEEEENS4_ILi2EEEEEENS3_IJNS3_IJS6_NS4_ILi0EEEEEEiEEEEENS_10ViewEngineINS_8smem_ptrIPN7cutlass10bfloat16_tEEEEEEEC2ERKSD_RKSK_) ;  /* 0xfffd7fc000007944 */ /* 0x002fea0003c3ffff */
[----:B-1----:R1:W5:Y:S04]  /*2e0a0*/  LDL R8, [R1+0x758] ;  /* 0x0007580001087983 */ /* 0x0023680000100800 */
[----:B------:R1:W5:Y:S01]  /*2e0b0*/  LDL.64 R12, [R1+0x760] ;  /* 0x00076000010c7983 */ /* 0x0003620000100a00 */
[----:B------:R-:W-:Y:S01]  /*2e0c0*/  IMAD.MOV.U32 R66, RZ, RZ, R23 ;  /* 0x000000ffff427224 */ /* 0x000fe200078e0017 */
[----:B------:R-:W-:Y:S01]  /*2e0d0*/  MOV R10, R48 ;  /* 0x00000030000a7202 */ /* 0x000fe20000000f00 */
[----:B------:R-:W-:Y:S01]  /*2e0e0*/  IMAD.MOV.U32 R11, RZ, RZ, R49 ;  /* 0x000000ffff0b7224 */ /* 0x000fe200078e0031 */
[----:B------:R-:W-:-:S02]  /*2e0f0*/  MOV R6, 0x2e110 ;  /* 0x0002e11000067802 */ /* 0x000fc40000000f00 */
[----:B-1---5:R-:W-:Y:S05]  /*2e100*/  CALL.REL.NOINC `($_ZN7cutlass13device_kernelIN5flash19enable_sm80_to_sm89INS1_16FlashAttnBwdSm80INS1_25CollectiveMainloopBwdSm80ILi2ELi2EN4cute5tupleIJNS5_1CILi128EEES8_NS7_ILi64EEEEEENS_10bfloat16_tEfNS_4arch4Sm80ELb1ELb0ELb1ELb0ELb0ELb0ELb0ELb0ELi2ELi4ELi4ELi4ELb0EEENS1_24CollectiveEpilogueBwdGQAISA_fSD_Li256ELb0ELb0EEENS1_25SingleTileBwdLPTSchedulerILb0ELi128ELb0EEEEEEEEEvNT_6ParamsE$_ZN4cute3eso3ESOILb1ELb0EJNS_6LayoutINS_5tupleIJNS3_IJNS3_IJNS_1CILi4EEENS4_ILi2EEEEEENS4_ILi1EEEEEES6_EEENS3_IJNS3_IJNS3_IJS8_NS4_ILi32EEEEEENS4_ILi0EEEEEENS4_ILi64EEEEEEEENS_10ViewEngineIPN7cutlass10bfloat16_tEEEEEC2ERKSH_RKSM_) ;  /* 0xfffda85000007944 */ /* 0x022fea0003c3ffff */
[----:B------:R2:W5:Y:S01]  /*2e110*/  LDL.64 R4, [R1+0x758] ;  /* 0x0007580001047983 */ /* 0x0005620000100a00 */
[----:B------:R-:W-:-:S02]  /*2e120*/  MOV R3, R8 ;  /* 0x0000000800037202 */ /* 0x000fc40000000f00 */
[----:B------:R-:W-:Y:S02]  /*2e130*/  MOV R6, 0x2e150 ;  /* 0x0002e15000067802 */ /* 0x000fe40000000f00 */
[----:B-12--5:R-:W-:Y:S05]  /*2e140*/  CALL.REL.NOINC `($_ZN7cutlass13device_kernelIN5flash19enable_sm80_to_sm89INS1_16FlashAttnBwdSm80INS1_25CollectiveMainloopBwdSm80ILi2ELi2EN4cute5tupleIJNS5_1CILi128EEES8_NS7_ILi64EEEEEENS_10bfloat16_tEfNS_4arch4Sm80ELb1ELb0ELb1ELb0ELb0ELb0ELb0ELb0ELi2ELi4ELi4ELi4ELb0EEENS1_24CollectiveEpilogueBwdGQAISA_fSD_Li256ELb0ELb0EEENS1_25SingleTileBwdLPTSchedulerILb0ELi128ELb0EEEEEEEEEvNT_6ParamsE$_ZZN4cute4takeILi1ELi2ENS_5tupleIJNS1_IJNS_1CILi1EEENS2_ILi0EEEEEEiEEEEEDaRKT1_ENKUlDpRKT_E_clIJiEEEDaSD_) ;  /* 0xfffde01000007944 */ /* 0x026fea0003c3ffff */
[----:B------:R-:W-:Y:S02]  /*2e150*/  MOV R66, R23 ;  /* 0x0000001700427202 */ /* 0x000fe40000000f00 */
[----:B------:R-:W-:Y:S02]  /*2e160*/  MOV R6, 0x2e180 ;  /* 0x0002e18000067802 */ /* 0x000fe40000000f00 */
[----:B-1---5:R-:W-:Y:S05]  /*2e170*/  CALL.REL.NOINC `($_ZN7cutlass13device_kernelIN5flash19enable_sm80_to_sm89INS1_16FlashAttnBwdSm80INS1_25CollectiveMainloopBwdSm80ILi2ELi2EN4cute5tupleIJNS5_1CILi128EEES8_NS7_ILi64EEEEEENS_10bfloat16_tEfNS_4arch4Sm80ELb1ELb0ELb1ELb0ELb0ELb0ELb0ELb0ELi2ELi4ELi4ELi4ELb0EEENS1_24CollectiveEpilogueBwdGQAISA_fSD_Li256ELb0ELb0EEENS1_25SingleTileBwdLPTSchedulerILb0ELi128ELb0EEEEEEEEEvNT_6ParamsE$_ZN4cute3eso3ESOILb1ELb0EJNS_5tupleIJNS_1CILi1EEENS3_ILi0EEEEEENS2_IJiEEEEEC2ERKS6_RKS7_) ;  /* 0xfffda0e000007944 */ /* 0x022fea0003c3ffff */
[----:B-1----:R1:W5:Y:S01]  /*2e180*/  LDL R3, [R1+0x758] ;  /* 0x0007580001037983 */ /* 0x0023620000100800 */
[----:B------:R-:W-:Y:S02]  /*2e190*/  MOV R66, R23 ;  /* 0x0000001700427202 */ /* 0x000fe40000000f00 */
[----:B------:R-:W-:Y:S02]  /*2e1a0*/  MOV R6, 0x2e1c0 ;  /* 0x0002e1c000067802 */ /* 0x000fe40000000f00 */
[----:B-1---5:R-:W-:Y:S05]  /*2e1b0*/  CALL.REL.NOINC `($_ZN7cutlass13device_kernelIN5flash19enable_sm80_to_sm89INS1_16FlashAttnBwdSm80INS1_25CollectiveMainloopBwdSm80ILi2ELi2EN4cute5tupleIJNS5_1CILi128EEES8_NS7_ILi64EEEEEENS_10bfloat16_tEfNS_4arch4Sm80ELb1ELb0ELb1ELb0ELb0ELb0ELb0ELb0ELi2ELi4ELi4ELi4ELb0EEENS1_24CollectiveEpilogueBwdGQAISA_fSD_Li256ELb0ELb0EEENS1_25SingleTileBwdLPTSchedulerILb0ELi128ELb0EEEEEEEEEvNT_6ParamsE$_ZN4cute5tupleIJNS0_IJNS0_IJNS_1CILi8EEENS1_ILi1EEEEEENS0_IJNS1_ILi2EEEEEEEEENS0_IJNS0_IJS3_NS1_ILi0EEEEEENS0_IJiEEEEEEEEC2ERKS7_RKSB_) ;  /* 0xfffdc1c000007944 */ /* 0x022fea0003c3ffff */
[----:B------:R2:W5:Y:S01]  /*2e1c0*/  LDL R8, [R1+0x758] ;  /* 0x0007580001087983 */ /* 0x0005620000100800 */
[----:B------:R-:W-:Y:S01]  /*2e1d0*/  IMAD.MOV.U32 R66, RZ, RZ, R23 ;  /* 0x000000ffff427224 */ /* 0x000fe200078e0017 */
[----:B------:R-:W-:Y:S02]  /*2e1e0*/  MOV R58, R22 ;  /* 0x00000016003a7202 */ /* 0x000fe40000000f00 */
[----:B------:R2:W-:Y:S01]  /*2e1f0*/  STL.64 [R1+0x770], R12 ;  /* 0x0007700c01007387 */ /* 0x0005e20000100a00 */
[----:B------:R-:W-:-:S03]  /*2e200*/  MOV R6, 0x2e220 ;  /* 0x0002e22000067802 */ /* 0x000fc60000000f00 */
[----:B-12--5:R-:W-:Y:S05]  /*2e210*/  CALL.REL.NOINC `($_ZN7cutlass13device_kernelIN5flash19enable_sm80_to_sm89INS1_16FlashAttnBwdSm80INS1_25CollectiveMainloopBwdSm80ILi2ELi2EN4cute5tupleIJNS5_1CILi128EEES8_NS7_ILi64EEEEEENS_10bfloat16_tEfNS_4arch4Sm80ELb1ELb0ELb1ELb0ELb0ELb0ELb0ELb0ELi2ELi4ELi4ELi4ELb0EEENS1_24CollectiveEpilogueBwdGQAISA_fSD_Li256ELb0ELb0EEENS1_25SingleTileBwdLPTSchedulerILb0ELi128ELb0EEEEEEEEEvNT_6ParamsE$_ZN4cute3eso3ESOILb0ELb0EJNS_6LayoutINS_5tupleIJNS3_IJNS_1CILi8EEENS4_ILi1EEEEEENS3_IJNS4_ILi2EEEEEEEEENS3_IJNS3_IJS6_NS4_ILi0EEEEEENS3_IJiEEEEEEEENS_10ViewEngineINS_8smem_ptrIPN7cutlass10bfloat16_tEEEEEEEC2ERKSF_RKSM_) ;  /* 0xfffd7dd000007944 */ /* 0x026fea0003c3ffff */
[----:B-1----:R1:W5:Y:S04]  /*2e220*/  LDL R8, [R1+0x758] ;  /* 0x0007580001087983 */ /* 0x0023680000100800 */
[----:B------:R1:W5:Y:S01]  /*2e230*/  LDL.64 R16, [R1+0x760] ;  /* 0x0007600001107983 */ /* 0x0003620000100a00 */
[----:B------:R-:W-:-:S02]  /*2e240*/  MOV R66, R23 ;  /* 0x0000001700427202 */ /* 0x000fc40000000f00 */
[----:B------:R-:W-:Y:S02]  /*2e250*/  MOV R6, 0x2e270 ;  /* 0x0002e27000067802 */ /* 0x000fe40000000f00 */
[----:B-1---5:R-:W-:Y:S05]  /*2e260*/  CALL.REL.NOINC `($_ZN7cutlass13device_kernelIN5flash19enable_sm80_to_sm89INS1_16FlashAttnBwdSm80INS1_25CollectiveMainloopBwdSm80ILi2ELi2EN4cute5tupleIJNS5_1CILi128EEES8_NS7_ILi64EEEEEENS_10bfloat16_tEfNS_4arch4Sm80ELb1ELb0ELb1ELb0ELb0ELb0ELb0ELb0ELi2ELi4ELi4ELi4ELb0EEENS1_24CollectiveEpilogueBwdGQAISA_fSD_Li256ELb0ELb0EEENS1_25SingleTileBwdLPTSchedulerILb0ELi128ELb0EEEEEEEEEvNT_6ParamsE$_ZN4cute3eso3ESOILb1ELb0EJNS_6LayoutINS_5tupleIJNS3_IJNS3_IJNS_1CILi4EEENS4_ILi2EEEEEENS4_ILi1EEEEEENS3_IJS6_EEEEEENS3_IJNS3_IJNS3_IJS8_NS4_ILi32EEEEEENS4_ILi0EEEEEENS3_IJNS4_ILi64EEEEEEEEEEENS_10ViewEngineIPN7cutlass10bfloat16_tEEEEEC2ERKSJ_RKSO_) ;  /* 0xfffda6b000007944 */ /* 0x022fea0003c3ffff */
[----:B-1----:R1:W5:Y:S01]  /*2e270*/  LDL.64 R2, [R1+0x758] ;  /* 0x0007580001027983 */ /* 0x0023620000100a00 */
[----:B------:R-:W-:Y:S02]  /*2e280*/  MOV R66, R23 ;  /* 0x0000001700427202 */ /* 0x000fe40000000f00 */
[----:B------:R-:W-:Y:S02]  /*2e290*/  MOV R6, 0x2e2b0 ;  /* 0x0002e2b000067802 */ /* 0x000fe40000000f00 */
[----:B-1---5:R-:W-:Y:S05]  /*2e2a0*/  CALL.REL.NOINC `($_ZN7cutlass13device_kernelIN5flash19enable_sm80_to_sm89INS1_16FlashAttnBwdSm80INS1_25CollectiveMainloopBwdSm80ILi2ELi2EN4cute5tupleIJNS5_1CILi128EEES8_NS7_ILi64EEEEEENS_10bfloat16_tEfNS_4arch4Sm80ELb1ELb0ELb1ELb0ELb0ELb0ELb0ELb0ELi2ELi4ELi4ELi4ELb0EEENS1_24CollectiveEpilogueBwdGQAISA_fSD_Li256ELb0ELb0EEENS1_25SingleTileBwdLPTSchedulerILb0ELi128ELb0EEEEEEEEEvNT_6ParamsE$_ZN4cute3eso3ESOILb1ELb0EJNS_6LayoutINS_5tupleIJNS3_IJNS3_IJNS3_IJNS_1CILi4EEENS4_ILi2EEEEEENS4_ILi1EEEEEES8_EEENS3_IJNS3_IJNS3_IJS8_S8_EEES8_EEES6_EEEEEENS3_IJNS3_IJNS3_IJNS3_IJS8_NS4_ILi32EEEEEENS4_ILi0EEEEEESH_EEENS3_IJNS3_IJNS3_IJSH_SH_EEESH_EEENS4_ILi64EEEEEEEEEEENS_10ViewEngineIPN7cutlass10bfloat16_tEEEEEC2ERKSP_RKSU_) ;  /* 0xfffda56000007944 */ /* 0x022fea0003c3ffff */
[----:B------:R2:W5:Y:S01]  /*2e2b0*/  LDL.64 R10, [R1+0x758] ;  /* 0x00075800010a7983 */ /* 0x0005620000100a00 */
[----:B-1----:R-:W-:Y:S01]  /*2e2c0*/  IMAD.MOV.U32 R3, RZ, RZ, R8 ;  /* 0x000000ffff037224 */ /* 0x002fe200078e0008 */
[----:B------:R-:W-:Y:S02]  /*2e2d0*/  MOV R66, R23 ;  /* 0x0000001700427202 */ /* 0x000fe40000000f00 */
[----:B------:R-:W-:Y:S02]  /*2e2e0*/  MOV R4, 0x2e300 ;  /* 0x0002e30000047802 */ /* 0x000fe40000000f00 */
[----:B--2--5:R-:W-:Y:S05]  /*2e2f0*/  CALL.REL.NOINC `($_ZN7cutlass13device_kernelIN5flash19enable_sm80_to_sm89INS1_16FlashAttnBwdSm80INS1_25CollectiveMainloopBwdSm80ILi2ELi2EN4cute5tupleIJNS5_1CILi128EEES8_NS7_ILi64EEEEEENS_10bfloat16_tEfNS_4arch4Sm80ELb1ELb0ELb1ELb0ELb0ELb0ELb0ELb0ELi2ELi4ELi4ELi4ELb0EEENS1_24CollectiveEpilogueBwdGQAISA_fSD_Li256ELb0ELb0EEENS1_25SingleTileBwdLPTSchedulerILb0ELi128ELb0EEEEEEEEEvNT_6ParamsE$_ZN4cute5tupleIJNS0_IJNS_1CILi2EEEEEENS0_IJiEEEEEC2ERKS3_RKS4_) ;  /* 0xfffdc30000007944 */ /* 0x024fea0003c3ffff */
[----:B-1----:R-:W2:Y:S01]  /*2e300*/  LDL R3, [R1+0x758] ;  /* 0x0007580001037983 */ /* 0x002ea20000100800 */
[----:B------:R-:W-:Y:S02]  /*2e310*/  MOV R2, R56 ;  /* 0x0000003800027202 */ /* 0x000fe40000000f00 */
[----:B------:R-:W-:Y:S01]  /*2e320*/  MOV R12, 0x2e350 ;  /* 0x0002e350000c7802 */ /* 0x000fe20000000f00 */
[----:B--2---:R1:W-:Y:S04]  /*2e330*/  STL [R14], R3 ;  /* 0x000000030e007387 */ /* 0x0043e80000100800 */
[----:B-1----:R-:W-:Y:S05]  /*2e340*/  CALL.REL.NOINC `($_ZN7cutlass13device_kernelIN5flash19enable_sm80_to_sm89INS1_16FlashAttnBwdSm80INS1_25CollectiveMainloopBwdSm80ILi2ELi2EN4cute5tupleIJNS5_1CILi128EEES8_NS7_ILi64EEEEEENS_10bfloat16_tEfNS_4arch4Sm80ELb1ELb0ELb1ELb0ELb0ELb0ELb0ELb0ELi2ELi4ELi4ELi4ELb0EEENS1_24CollectiveEpilogueBwdGQAISA_fSD_Li256ELb0ELb0EEENS1_25SingleTileBwdLPTSchedulerILb0ELi128ELb0EEEEEEEEEvNT_6ParamsE$_ZZN4cute14logical_divideINS_5tupleIJNS1_IJNS_1CILi8EEENS2_ILi1EEEEEENS1_IJNS2_ILi2EEEEEEEEENS1_IJNS1_IJS4_NS2_ILi0EEEEEENS1_IJiEEEEEENS1_IJS5_NS_6LayoutIS4_S9_EEEEEEEDaRKNSD_IT_T0_EERKT1_ENKUlRKT_RKT0_E_clINSD_IS7_SB_EESE_EEDaSQ_ST_) ;  /* 0xfffdd94000007944 */ /* 0x002fea0003c3ffff */
[----:B------:R-:W-:Y:S02]  /*2e350*/  MOV R66, R23 ;  /* 0x0000001700427202 */ /* 0x000fe40000000f00 */
[----:B------:R-:W-:-:S02]  /*2e360*/  MOV R4, 0x2e380 ;  /* 0x0002e38000047802 */ /* 0x000fc40000000f00 */
[----:B-1---5:R-:W-:Y:S05]  /*2e370*/  CALL.REL.NOINC `($_ZN7cutlass13device_kernelIN5flash19enable_sm80_to_sm89INS1_16FlashAttnBwdSm80INS1_25CollectiveMainloopBwdSm80ILi2ELi2EN4cute5tupleIJNS5_1CILi128EEES8_NS7_ILi64EEEEEENS_10bfloat16_tEfNS_4arch4Sm80ELb1ELb0ELb1ELb0ELb0ELb0ELb0ELb0ELi2ELi4ELi4ELi4ELb0EEENS1_24CollectiveEpilogueBwdGQAISA_fSD_Li256ELb0ELb0EEENS1_25SingleTileBwdLPTSchedulerILb0ELi128ELb0EEEEEEEEEvNT_6ParamsE$_ZN4cute3eso3ESOILb1ELb0EJNS_5tupleIJNS2_IJNS_1CILi1EEENS3_ILi0EEEEEENS2_IJS5_S5_EEEEEENS2_IJS5_iEEEEEC2ERKS8_RKS9_) ;  /* 0xfffd9a1000007944 */ /* 0x022fea0003c3ffff */
[----:B-1----:R1:W5:Y:S01]  /*2e380*/  LDL R3, [R1+0x758] ;  /* 0x0007580001037983 */ /* 0x0023620000100800 */
[----:B------:R-:W-:-:S02]  /*2e390*/  MOV R66, R23 ;  /* 0x0000001700427202 */ /* 0x000fc40000000f00 */
[----:B------:R-:W-:Y:S02]  /*2e3a0*/  MOV R4, 0x2e3c0 ;  /* 0x0002e3c000047802 */ /* 0x000fe40000000f00 */
[----:B-1---5:R-:W-:Y:S05]  /*2e3b0*/  CALL.REL.NOINC `($_ZN7cutlass13device_kernelIN5flash19enable_sm80_to_sm89INS1_16FlashAttnBwdSm80INS1_25CollectiveMainloopBwdSm80ILi2ELi2EN4cute5tupleIJNS5_1CILi128EEES8_NS7_ILi64EEEEEENS_10bfloat16_tEfNS_4arch4Sm80ELb1ELb0ELb1ELb0ELb0ELb0ELb0ELb0ELi2ELi4ELi4ELi4ELb0EEENS1_24CollectiveEpilogueBwdGQAISA_fSD_Li256ELb0ELb0EEENS1_25SingleTileBwdLPTSchedulerILb0ELi128ELb0EEEEEEEEEvNT_6ParamsE$_ZN4cute5tupleIJNS0_IJNS0_IJNS0_IJNS_1CILi8EEENS1_ILi1EEEEEENS0_IJS3_S3_EEEEEENS0_IJS3_NS1_ILi2EEEEEEEEENS0_IJNS0_IJNS0_IJS3_NS1_ILi0EEEEEENS0_IJSA_SA_EEEEEENS0_IJSA_iEEEEEEEEC2ERKS9_RKSF_) ;  /* 0xfffdbd9000007944 */ /* 0x022fea0003c3ffff */
[----:B-1----:R1:W5:Y:S01]  /*2e3c0*/  LDL R3, [R1+0x758] ;  /* 0x0007580001037983 */ /* 0x0023620000100800 */
[----:B------:R-:W-:Y:S02]  /*2e3d0*/  MOV R66, R23 ;  /* 0x0000001700427202 */ /* 0x000fe40000000f00 */
[----:B------:R-:W-:Y:S02]  /*2e3e0*/  MOV R4, 0x2e400 ;  /* 0x0002e40000047802 */ /* 0x000fe40000000f00 */
[----:B-1---5:R-:W-:Y:S05]  /*2e3f0*/  CALL.REL.NOINC `($_ZN7cutlass13device_kernelIN5flash19enable_sm80_to_sm89INS1_16FlashAttnBwdSm80INS1_25CollectiveMainloopBwdSm80ILi2ELi2EN4cute5tupleIJNS5_1CILi128EEES8_NS7_ILi64EEEEEENS_10bfloat16_tEfNS_4arch4Sm80ELb1ELb0ELb1ELb0ELb0ELb0ELb0ELb0ELi2ELi4ELi4ELi4ELb0EEENS1_24CollectiveEpilogueBwdGQAISA_fSD_Li256ELb0ELb0EEENS1_25SingleTileBwdLPTSchedulerILb0ELi128ELb0EEEEEEEEEvNT_6ParamsE$_ZN4cute3eso3ESOILb1ELb0EJNS_5tupleIJNS2_IJNS_1CILi1EEENS3_ILi0EEEEEENS2_IJS5_S5_EEEEEENS2_IJS5_iEEEEEC2ERKS8_RKS9_) ;  /* 0xfffd999000007944 */ /* 0x022fea0003c3ffff */
[----:B-1----:R1:W5:Y:S01]  /*2e400*/  LDL R3, [R1+0x758] ;  /* 0x0007580001037983 */ /* 0x0023620000100800 */
[----:B------:R-:W-:Y:S02]  /*2e410*/  MOV R66, R23 ;  /* 0x0000001700427202 */ /* 0x000fe40000000f00 */
[----:B------:R-:W-:Y:S02]  /*2e420*/  MOV R4, 0x2e440 ;  /* 0x0002e44000047802 */ /* 0x000fe40000000f00 */
[----:B-1---5:R-:W-:Y:S05]  /*2e430*/  CALL.REL.NOINC `($_ZN7cutlass13device_kernelIN5flash19enable_sm80_to_sm89INS1_16FlashAttnBwdSm80INS1_25CollectiveMainloopBwdSm80ILi2ELi2EN4cute5tupleIJNS5_1CILi128EEES8_NS7_ILi64EEEEEENS_10bfloat16_tEfNS_4arch4Sm80ELb1ELb0ELb1ELb0ELb0ELb0ELb0ELb0ELi2ELi4ELi4ELi4ELb0EEENS1_24CollectiveEpilogueBwdGQAISA_fSD_Li256ELb0ELb0EEENS1_25SingleTileBwdLPTSchedulerILb0ELi128ELb0EEEEEEEEEvNT_6ParamsE$_ZN4cute3eso3ESOILb1ELb0EJNS_5tupleIJNS_1CILi0EEES4_EEEiEEC2ERKS5_RKi) ;  /* 0xfffd9d4000007944 */ /* 0x022fea0003c3ffff */
[----:B-1----:R1:W5:Y:S01]  /*2e440*/  LDL R3, [R1+0x758] ;  /* 0x0007580001037983 */ /* 0x0023620000100800 */
[----:B------:R-:W-:Y:S02]  /*2e450*/  MOV R66, R23 ;  /* 0x0000001700427202 */ /* 0x000fe40000000f00 */
[----:B------:R-:W-:Y:S02]  /*2e460*/  MOV R4, 0x2e480 ;  /* 0x0002e48000047802 */ /* 0x000fe40000000f00 */
[----:B-1---5:R-:W-:Y:S05]  /*2e470*/  CALL.REL.NOINC `($_ZN7cutlass13device_kernelIN5flash19enable_sm80_to_sm89INS1_16FlashAttnBwdSm80INS1_25CollectiveMainloopBwdSm80ILi2ELi2EN4cute5tupleIJNS5_1CILi128EEES8_NS7_ILi64EEEEEENS_10bfloat16_tEfNS_4arch4Sm80ELb1ELb0ELb1ELb0ELb0ELb0ELb0ELb0ELi2ELi4ELi4ELi4ELb0EEENS1_24CollectiveEpilogueBwdGQAISA_fSD_Li256ELb0ELb0EEENS1_25SingleTileBwdLPTSchedulerILb0ELi128ELb0EEEEEEEEEvNT_6ParamsE$_ZN4cute3eso3ESOILb1ELb0EJNS_5tupleIJNS2_IJNS_1CILi1EEENS3_ILi0EEEEEES5_EEENS2_IJNS2_IJS5_S5_EEEiEEEEEC2ERKS7_RKS9_) ;  /* 0xfffd995000007944 */ /* 0x022fea0003c3ffff */
[----:B-1----:R1:W5:Y:S01]  /*2e480*/  LDL R3, [R1+0x758] ;  /* 0x0007580001037983 */ /* 0x0023620000100800 */
[----:B------:R-:W-:-:S02]  /*2e490*/  MOV R66, R23 ;  /* 0x0000001700427202 */ /* 0x000fc40000000f00 */
[----:B------:R-:W-:Y:S02]  /*2e4a0*/  MOV R4, 0x2e4c0 ;  /* 0x0002e4c000047802 */ /* 0x000fe40000000f00 */
[----:B-1---5:R-:W-:Y:S05]  /*2e4b0*/  CALL.REL.NOINC `($_ZN7cutlass13device_kernelIN5flash19enable_sm80_to_sm89INS1_16FlashAttnBwdSm80INS1_25CollectiveMainloopBwdSm80ILi2ELi2EN4cute5tupleIJNS5_1CILi128EEES8_NS7_ILi64EEEEEENS_10bfloat16_tEfNS_4arch4Sm80ELb1ELb0ELb1ELb0ELb0ELb0ELb0ELb0ELi2ELi4ELi4ELi4ELb0EEENS1_24CollectiveEpilogueBwdGQAISA_fSD_Li256ELb0ELb0EEENS1_25SingleTileBwdLPTSchedulerILb0ELi128ELb0EEEEEEEEEvNT_6ParamsE$_ZN4cute5tupleIJNS0_IJNS0_IJNS0_IJNS_1CILi8EEENS1_ILi1EEEEEES3_EEENS0_IJNS0_IJS3_S3_EEENS1_ILi2EEEEEEEEENS0_IJNS0_IJNS0_IJS3_NS1_ILi0EEEEEESA_EEENS0_IJNS0_IJSA_SA_EEEiEEEEEEEEC2ERKS9_RKSF_) ;  /* 0xfffdbcd000007944 */ /* 0x022fea0003c3ffff */
[----:B------:R2:W5:Y:S01]  /*2e4c0*/  LDL R6, [R1+0x758] ;  /* 0x0007580001067983 */ /* 0x0005620000100800 */
[----:B------:R-:W-:Y:S01]  /*2e4d0*/  IMAD.MOV.U32 R66, RZ, RZ, R23 ;  /* 0x000000ffff427224 */ /* 0x000fe200078e0017 */
[----:B------:R-:W-:Y:S02]  /*2e4e0*/  MOV R58, R22 ;  /* 0x00000016003a7202 */ /* 0x000fe40000000f00 */
[----:B------:R2:W-:Y:S01]  /*2e4f0*/  STL.64 [R1+0x770], R16 ;  /* 0x0007701001007387 */ /* 0x0005e20000100a00 */
[----:B------:R-:W-:-:S03]  /*2e500*/  MOV R4, 0x2e520 ;  /* 0x0002e52000047802 */ /* 0x000fc60000000f00 */
[----:B-12--5:R-:W-:Y:S05]  /*2e510*/  CALL.REL.NOINC `($_ZN7cutlass13device_kernelIN5flash19enable_sm80_to_sm89INS1_16FlashAttnBwdSm80INS1_25CollectiveMainloopBwdSm80ILi2ELi2EN4cute5tupleIJNS5_1CILi128EEES8_NS7_ILi64EEEEEENS_10bfloat16_tEfNS_4arch4Sm80ELb1ELb0ELb1ELb0ELb0ELb0ELb0ELb0ELi2ELi4ELi4ELi4ELb0EEENS1_24CollectiveEpilogueBwdGQAISA_fSD_Li256ELb0ELb0EEENS1_25SingleTileBwdLPTSchedulerILb0ELi128ELb0EEEEEEEEEvNT_6ParamsE$_ZN4cute3eso3ESOILb0ELb0EJNS_6LayoutINS_5tupleIJNS3_IJNS3_IJNS_1CILi8EEENS4_ILi1EEEEEES6_EEENS3_IJNS3_IJS6_S6_EEENS4_ILi2EEEEEEEEENS3_IJNS3_IJNS3_IJS6_NS4_ILi0EEEEEESD_EEENS3_IJNS3_IJSD_SD_EEEiEEEEEEEENS_10ViewEngineINS_8smem_ptrIPN7cutlass10bfloat16_tEEEEEEEC2ERKSJ_RKSQ_) ;  /* 0xfffd753000007944 */ /* 0x026fea0003c3ffff */
[----:B-1----:R1:W5:Y:S04]  /*2e520*/  LDL R8, [R1+0x758] ;  /* 0x0007580001087983 */ /* 0x0023680000100800 */
[----:B------:R1:W5:Y:S01]  /*2e530*/  LDL.64 R4, [R1+0x760] ;  /* 0x0007600001047983 */ /* 0x0003620000100a00 */
[----:B------:R-:W-:-:S02]  /*2e540*/  MOV R66, R23 ;  /* 0x0000001700427202 */ /* 0x000fc40000000f00 */
[----:B------:R-:W-:Y:S02]  /*2e550*/  MOV R6, 0x2e570 ;  /* 0x0002e57000067802 */ /* 0x000fe40000000f00 */
[----:B-1---5:R-:W-:Y:S05]  /*2e560*/  CALL.REL.NOINC `($_ZN7cutlass13device_kernelIN5flash19enable_sm80_to_sm89INS1_16FlashAttnBwdSm80INS1_25CollectiveMainloopBwdSm80ILi2ELi2EN4cute5tupleIJNS5_1CILi128EEES8_NS7_ILi64EEEEEENS_10bfloat16_tEfNS_4arch4Sm80ELb1ELb0ELb1ELb0ELb0ELb0ELb0ELb0ELi2ELi4ELi4ELi4ELb0EEENS1_24CollectiveEpilogueBwdGQAISA_fSD_Li256ELb0ELb0EEENS1_25SingleTileBwdLPTSchedulerILb0ELi128ELb0EEEEEEEEEvNT_6ParamsE$_ZN4cute3eso3ESOILb1ELb0EJNS_6LayoutINS_5tupleIJNS3_IJNS3_IJNS_1CILi4EEENS4_ILi2EEEEEENS4_ILi1EEEEEES6_EEENS3_IJNS3_IJNS3_IJS8_NS4_ILi32EEEEEENS4_ILi0EEEEEENS4_ILi64EEEEEEEENS_10ViewEngineIPN7cutlass10bfloat16_tEEEEEC2ERKSH_RKSM_) ;  /* 0xfffda3f000007944 */ /* 0x022fea0003c3ffff */
[----:B------:R2:W5:Y:S01]  /*2e570*/  LDL.64 R14, [R1+0x758] ;  /* 0x00075800010e7983 */ /* 0x0005620000100a00 */
[----:B------:R-:W-:Y:S02]  /*2e580*/  MOV R3, R8 ;  /* 0x0000000800037202 */ /* 0x000fe40000000f00 */
[----:B------:R-:W-:Y:S02]  /*2e590*/  MOV R6, 0x2e5b0 ;  /* 0x0002e5b000067802 */ /* 0x000fe40000000f00 */
[----:B-12--5:R-:W-:Y:S05]  /*2e5a0*/  CALL.REL.NOINC `($_ZN7cutlass13device_kernelIN5flash19enable_sm80_to_sm89INS1_16FlashAttnBwdSm80INS1_25CollectiveMainloopBwdSm80ILi2ELi2EN4cute5tupleIJNS5_1CILi128EEES8_NS7_ILi64EEEEEENS_10bfloat16_tEfNS_4arch4Sm80ELb1ELb0ELb1ELb0ELb0ELb0ELb0ELb0ELi2ELi4ELi4ELi4ELb0EEENS1_24CollectiveEpilogueBwdGQAISA_fSD_Li256ELb0ELb0EEENS1_25SingleTileBwdLPTSchedulerILb0ELi128ELb0EEEEEEEEEvNT_6ParamsE$_ZZN4cute5sliceINS_5tupleIJNS1_IJNS_10UnderscoreENS_1CILi0EEEEEENS1_IJS4_S2_EEEEEENS1_IJNS1_IJNS1_IJNS3_ILi1EEES4_EEES4_EEENS1_IJNS1_IJS4_S4_EEEiEEEEEEEEDaRKT_RKT0_ENKUlRKT_RKT0_E_clIS6_SC_EEDaSM_SP_) ;  /* 0xfffddde000007944 */ /* 0x026fea0003c3ffff */
[----:B------:R-:W-:Y:S02]  /*2e5b0*/  MOV R8, 0x2e5d0 ;  /* 0x0002e5d000087802 */ /* 0x000fe40000000f00 */
[----:B-1----:R-:W-:Y:S05]  /*2e5c0*/  CALL.REL.NOINC `($_ZN7cutlass13device_kernelIN5flash19enable_sm80_to_sm89INS1_16FlashAttnBwdSm80INS1_25CollectiveMainloopBwdSm80ILi2ELi2EN4cute5tupleIJNS5_1CILi128EEES8_NS7_ILi64EEEEEENS_10bfloat16_tEfNS_4arch4Sm80ELb1ELb0ELb1ELb0ELb0ELb0ELb0ELb0ELi2ELi4ELi4ELi4ELb0EEENS1_24CollectiveEpilogueBwdGQAISA_fSD_Li256ELb0ELb0EEENS1_25SingleTileBwdLPTSchedulerILb0ELi128ELb0EEEEEEEEEvNT_6ParamsE$_ZZN4cute12filter_tupleINS_5tupleIJNS1_IJNS_10UnderscoreENS_1CILi0EEEEEENS1_IJS4_S2_EEEEEENS1_IJNS1_IJNS1_IJNS3_ILi1EEES4_EEES4_EEENS1_IJNS1_IJS4_S4_EEEiEEEEEEZNS_5sliceIS7_SD_EEDaRKT_RKT0_EUlRKT_RKT0_E_EEDaSH_SK_OT1_ENKUlDpSN_E_clIJNS1_IJS9_EEENS1_IJiEEEEEEDaSU_) ;  /* 0xfffdc7a000007944 */ /* 0x002fea0003c3ffff */
[----:B------:R-:W-:Y:S02]  /*2e5d0*/  MOV R66, R23 ;  /* 0x0000001700427202 */ /* 0x000fe40000000f00 */
[----:B------:R-:W-:Y:S02]  /*2e5e0*/  MOV R6, 0x2e600 ;  /* 0x0002e60000067802 */ /* 0x000fe40000000f00 */
[----:B-1---5:R-:W-:Y:S05]  /*2e5f0*/  CALL.REL.NOINC `($_ZN7cutlass13device_kernelIN5flash19enable_sm80_to_sm89INS1_16FlashAttnBwdSm80INS1_25CollectiveMainloopBwdSm80ILi2ELi2EN4cute5tupleIJNS5_1CILi128EEES8_NS7_ILi64EEEEEENS_10bfloat16_tEfNS_4arch4Sm80ELb1ELb0ELb1ELb0ELb0ELb0ELb0ELb0ELi2ELi4ELi4ELi4ELb0EEENS1_24CollectiveEpilogueBwdGQAISA_fSD_Li256ELb0ELb0EEENS1_25SingleTileBwdLPTSchedulerILb0ELi128ELb0EEEEEEEEEvNT_6ParamsE$_ZN4cute5tupleIJNS0_IJNS0_IJNS_1CILi8EEENS1_ILi1EEEEEENS1_ILi2EEEEEENS0_IJNS0_IJS3_NS1_ILi0EEEEEEiEEEEEC2ERKS6_RKS9_) ;  /* 0xfffdbdc000007944 */ /* 0x022fea0003c3ffff */
[----:B-1----:R1:W5:Y:S01]  /*2e600*/  LDL R3, [R1+0x758] ;  /* 0x0007580001037983 */ /* 0x0023620000100800 */
[----:B------:R-:W-:Y:S02]  /*2e610*/  MOV R66, R23 ;  /* 0x0000001700427202 */ /* 0x000fe40000000f00 */
[----:B------:R-:W-:Y:S02]  /*2e620*/  MOV R6, 0x2e640 ;  /* 0x0002e64000067802 */ /* 0x000fe40000000f00 */
[----:B-1---5:R-:W-:Y:S05]  /*2e630*/  CALL.REL.NOINC `($_ZN7cutlass13device_kernelIN5flash19enable_sm80_to_sm89INS1_16FlashAttnBwdSm80INS1_25CollectiveMainloopBwdSm80ILi2ELi2EN4cute5tupleIJNS5_1CILi128EEES8_NS7_ILi64EEEEEENS_10bfloat16_tEfNS_4arch4Sm80ELb1ELb0ELb1ELb0ELb0ELb0ELb0ELb0ELi2ELi4ELi4ELi4ELb0EEENS1_24CollectiveEpilogueBwdGQAISA_fSD_Li256ELb0ELb0EEENS1_25SingleTileBwdLPTSchedulerILb0ELi128ELb0EEEEEEEEEvNT_6ParamsE$_ZN4cute3eso3ESOILb0ELb1EJNS_6LayoutINS_5tupleIJNS3_IJNS_1CILi8EEENS4_ILi1EEEEEENS4_ILi2EEEEEENS3_IJNS3_IJS6_NS4_ILi0EEEEEEiEEEEESA_EEC2ERKSD_RKSA_) ;  /* 0xfffd866000007944 */ /* 0x022fea0003c3ffff */
[----:B------:R2:W5:Y:S01]  /*2e640*/  LDL R7, [R1+0x758] ;  /* 0x0007580001077983 */ /* 0x0005620000100800 */
[----:B-1----:R-:W-:Y:S01]  /*2e650*/  IMAD.MOV.U32 R2, RZ, RZ, R4 ;  /* 0x000000ffff027224 */ /* 0x002fe200078e0004 */
[----:B------:R-:W-:Y:S01]  /*2e660*/  MOV R3, R5 ;  /* 0x0000000500037202 */ /* 0x000fe20000000f00 */
[----:B------:R-:W-:Y:S01]  /*2e670*/  IMAD.MOV.U32 R9, RZ, RZ, R23 ;  /* 0x000000ffff097224 */ /* 0x000fe200078e0017 */
[----:B------:R-:W-:-:S02]  /*2e680*/  MOV R8, 0x2e6a0 ;  /* 0x0002e6a000087802 */ /* 0x000fc40000000f00 */
        /* <DEDUP_REMOVED lines=8> */
[----:B------:R2:W5:Y:S04]  /*2e710*/  LDL R16, [R1+0x758] ;  /* 0x0007580001107983 */ /* 0x0005680000100800 */
[----:B------:R2:W5:Y:S01]  /*2e720*/  LDL.64 R58, [R1+0x760] ;  /* 0x00076000013a7983 */ /* 0x0005620000100a00 */
[----:B------:R-:W-:Y:S01]  /*2e730*/  IMAD.MOV.U32 R2, RZ, RZ, R23 ;  /* 0x000000ffff027224 */ /* 0x000fe200078e0017 */
[----:B-1----:R-:W-:-:S02]  /*2e740*/  MOV R3, RZ ;  /* 0x000000ff00037202 */ /* 0x002fc40000000f00 */
[----:B------:R-:W-:Y:S02]  /*2e750*/  MOV R10, 0x2e770 ;  /* 0x0002e770000a7802 */ /* 0x000fe40000000f00 */
[----:B--2--5:R-:W-:Y:S05]  /*2e760*/  CALL.REL.NOINC `($_ZN7cutlass13device_kernelIN5flash19enable_sm80_to_sm89INS1_16FlashAttnBwdSm80INS1_25CollectiveMainloopBwdSm80ILi2ELi2EN4cute5tupleIJNS5_1CILi128EEES8_NS7_ILi64EEEEEENS_10bfloat16_tEfNS_4arch4Sm80ELb1ELb0ELb1ELb0ELb0ELb0ELb0ELb0ELi2ELi4ELi4ELi4ELb0EEENS1_24CollectiveEpilogueBwdGQAISA_fSD_Li256ELb0ELb0EEENS1_25SingleTileBwdLPTSchedulerILb0ELi128ELb0EEEEEEEEEvNT_6ParamsE$_ZN4cute3eso3ESOILb1ELb0EJNS_10UnderscoreEiEEC2ERKS2_RKi) ;  /* 0xfffd884000007944 */ /* 0x024fea0003c3ffff */
[----:B-1----:R-:W2:Y:S01]  /*2e770*/  LDL R3, [R1+0x758] ;  /* 0x0007580001037983 */ /* 0x002ea20000100800 */
[----:B------:R-:W-:Y:S02]  /*2e780*/  MOV R2, R23 ;  /* 0x0000001700027202 */ /* 0x000fe40000000f00 */
[----:B------:R-:W-:Y:S01]  /*2e790*/  MOV R6, 0x2e7c0 ;  /* 0x0002e7c000067802 */ /* 0x000fe20000000f00 */
[----:B--2---:R-:W-:Y:S02]  /*2e7a0*/  IMAD R3, R16, R3, RZ ;  /* 0x0000000310037224 */ /* 0x004fe400078e02ff */
        /* <DEDUP_REMOVED lines=19> */
[----:B------:R-:W-:Y:S05]  /*2e8e0*/  CALL.REL.NOINC `($_ZN7cutlass13device_kernelIN5flash19enable_sm80_to_sm89INS1_16FlashAttnBwdSm80INS1_25CollectiveMainloopBwdSm80ILi2ELi2EN4cute5tupleIJNS5_1CILi128EEES8_NS7_ILi64EEEEEENS_10bfloat16_tEfNS_4arch4Sm80ELb1ELb0ELb1ELb0ELb0ELb0ELb0ELb0ELi2ELi4ELi4ELi4ELb0EEENS1_24CollectiveEpilogueBwdGQAISA_fSD_Li256ELb0ELb0EEENS1_25SingleTileBwdLPTSchedulerILb0ELi128ELb0EEEEEEEEEvNT_6ParamsE$_ZN4cute3eso3ESOILb1ELb0EJNS_6LayoutINS_5tupleIJNS3_IJNS3_IJNS_1CILi4EEENS4_ILi2EEEEEENS4_ILi1EEEEEEEEENS3_IJNS3_IJNS3_IJS8_NS4_ILi32EEEEEENS4_ILi0EEEEEEEEEEEiEEC2ERKSG_RKi) ;  /* 0xfffd9ff000007944 */ /* 0x000fea0003c3ffff */
[----:B-1----:R-:W2:Y:S01]  /*2e8f0*/  LDL R3, [R1+0x758] ;  /* 0x0007580001037983 */ /* 0x002ea20000100800 */
[----:B------:R-:W-:Y:S02]  /*2e900*/  MOV R66, R23 ;  /* 0x0000001700427202 */ /* 0x000fe40000000f00 */
[----:B------:R-:W-:Y:S01]  /*2e910*/  MOV R6, 0x2e950 ;  /* 0x0002e95000067802 */ /* 0x000fe20000000f00 */
[----:B--2---:R-:W-:-:S05]  /*2e920*/  IMAD.WIDE R2, R3, 0x2, R14 ;  /* 0x0000000203027825 */ /* 0x004fca00078e020e */
[----:B------:R-:W-:Y:S02]  /*2e930*/  MOV R8, R2 ;  /* 0x0000000200087202 */ /* 0x000fe40000000f00 */
[----:B------:R-:W-:Y:S05]  /*2e940*/  CALL.REL.NOINC `($_ZN7cutlass13device_kernelIN5flash19enable_sm80_to_sm89INS1_16FlashAttnBwdSm80INS1_25CollectiveMainloopBwdSm80ILi2ELi2EN4cute5tupleIJNS5_1CILi128EEES8_NS7_ILi64EEEEEENS_10bfloat16_tEfNS_4arch4Sm80ELb1ELb0ELb1ELb0ELb0ELb0ELb0ELb0ELi2ELi4ELi4ELi4ELb0EEENS1_24CollectiveEpilogueBwdGQAISA_fSD_Li256ELb0ELb0EEENS1_25SingleTileBwdLPTSchedulerILb0ELi128ELb0EEEEEEEEEvNT_6ParamsE$_ZN4cute3eso3ESOILb1ELb0EJNS_6LayoutINS_5tupleIJNS3_IJNS3_IJNS_1CILi4EEENS4_ILi2EEEEEENS4_ILi1EEEEEEEEENS3_IJNS3_IJNS3_IJS8_NS4_ILi32EEEEEENS4_ILi0EEEEEEEEEEENS_10ViewEngineIPN7cutlass10bfloat16_tEEEEEC2ERKSG_RKSL_) ;  /* 0xfffd9f4000007944 */ /* 0x000fea0003c3ffff */
        /* <DEDUP_REMOVED lines=17> */
[----:B--2--5:R-:W-:Y:S05]  /*2ea60*/  CALL.REL.NOINC `($_ZN7cutlass13device_kernelIN5flash19enable_sm80_to_sm89INS1_16FlashAttnBwdSm80INS1_25CollectiveMainloopBwdSm80ILi2ELi2EN4cute5tupleIJNS5_1CILi128EEES8_NS7_ILi64EEEEEENS_10bfloat16_tEfNS_4arch4Sm80ELb1ELb0ELb1ELb0ELb0ELb0ELb0ELb0ELi2ELi4ELi4ELi4ELb0EEENS1_24CollectiveEpilogueBwdGQAISA_fSD_Li256ELb0ELb0EEENS1_25SingleTileBwdLPTSchedulerILb0ELi128ELb0EEEEEEEEEvNT_6ParamsE$_ZN4cute3eso3ESOILb1ELb0EJNS_6LayoutINS_5tupleIJNS3_IJNS3_IJNS_1CILi2EEES5_EEENS4_ILi1EEEEEEEEENS3_IJNS3_IJNS3_IJS7_NS4_ILi16EEEEEENS4_ILi0EEEEEEEEEEENS_10ViewEngineIPjEEEEC2ERKSF_RKSI_) ;  /* 0xfffd9de000007944 */ /* 0x024fea0003c3ffff */
        /* <DEDUP_REMOVED lines=15> */
[----:B------:R-:W-:-:S02]  /*2eb60*/  MOV R2, R23 ;  /* 0x0000001700027202 */ /* 0x000fc40000000f00 */
        /* <DEDUP_REMOVED lines=14> */
[----:B------:R-:W-:-:S02]  /*2ec50*/  MOV R3, 0x1 ;  /* 0x0000000100037802 */ /* 0x000fc40000000f00 */
        /* <DEDUP_REMOVED lines=46> */
[----:B------:R-:W-:-:S02]  /*2ef40*/  MOV R4, 0x2ef70 ;  /* 0x0002ef7000047802 */ /* 0x000fc40000000f00 */
[----:B--2---:R-:W-:Y:S02]  /*2ef50*/  SHF.L.U32 R3, R3, 0xa, RZ ;  /* 0x0000000a03037819 */ /* 0x004fe400000006ff */
[----:B------:R-:W-:Y:S05]  /*2ef60*/  CALL.REL.NOINC `($_ZN7cutlass13device_kernelIN5flash19enable_sm80_to_sm89INS1_16FlashAttnBwdSm80INS1_25CollectiveMainloopBwdSm80ILi2ELi2EN4cute5tupleIJNS5_1CILi128EEES8_NS7_ILi64EEEEEENS_10bfloat16_tEfNS_4arch4Sm80ELb1ELb0ELb1ELb0ELb0ELb0ELb0ELb0ELi2ELi4ELi4ELi4ELb0EEENS1_24CollectiveEpilogueBwdGQAISA_fSD_Li256ELb0ELb0EEENS1_25SingleTileBwdLPTSchedulerILb0ELi128ELb0EEEEEEEEEvNT_6ParamsE$_ZN4cute3eso3ESOILb1ELb0EJNS_6LayoutINS_5tupleIJNS3_IJNS_1CILi8EEENS4_ILi1EEEEEENS4_ILi2EEEEEENS3_IJNS3_IJS6_NS4_ILi0EEEEEENS4_ILi8192EEEEEEEEiEEC2ERKSE_RKi) ;  /* 0xfffdacb000007944 */ /* 0x000fea0003c3ffff */
[----:B------:R-:W-:Y:S01]  /*2ef70*/  ULDC.64 UR4, c[0x0][0x118] ;  /* 0x0000460000047ab9 */ /* 0x000fe20000000a00 */
[----:B-1----:R-:W2:Y:S04]  /*2ef80*/  LDL R2, [R1+0x758] ;  /* 0x0007580001027983 */ /* 0x002ea80000100800 */
[----:B------:R-:W2:Y:S01]  /*2ef90*/  LD.E.64 R4, [R52.64] ;  /* 0x0000000434047980 */ /* 0x000ea2000c101b00 */
[----:B------:R-:W-:Y:S02]  /*2efa0*/  MOV R9, R23 ;  /* 0x0000001700097202 */ /* 0x000fe40000000f00 */
[----:B------:R-:W-:Y:S01]  /*2efb0*/  MOV R8, 0x2efe0 ;  /* 0x0002efe000087802 */ /* 0x000fe20000000f00 */
[----:B--2---:R-:W-:-:S04]  /*2efc0*/  IMAD.WIDE R2, R2, 0x2, R4 ;  /* 0x0000000202027825 */ /* 0x004fc800078e0204 */
[----:B------:R-:W-:Y:S05]  /*2efd0*/  CALL.REL.NOINC `($_ZN7cutlass13device_kernelIN5flash19enable_sm80_to_sm89INS1_16FlashAttnBwdSm80INS1_25CollectiveMainloopBwdSm80ILi2ELi2EN4cute5tupleIJNS5_1CILi128EEES8_NS7_ILi64EEEEEENS_10bfloat16_tEfNS_4arch4Sm80ELb1ELb0ELb1ELb0ELb0ELb0ELb0ELb0ELi2ELi4ELi4ELi4ELb0EEENS1_24CollectiveEpilogueBwdGQAISA_fSD_Li256ELb0ELb0EEENS1_25SingleTileBwdLPTSchedulerILb0ELi128ELb0EEEEEEEEEvNT_6ParamsE$_ZN4cute8smem_ptrIPN7cutlass10bfloat16_tEECI1NS_12iter_adaptorIS3_S4_EEES3_) ;  /* 0xfffdbbb000007944 */ /* 0x000fea0003c3ffff */
[----:B-1----:R1:W5:Y:S01]  /*2efe0*/  LDL.64 R2, [R1+0x758] ;  /* 0x0007580001027983 */ /* 0x0023620000100a00 */
[----:B------:R-:W-:-:S03]  /*2eff0*/  MOV R6, 0x2f010 ;  /* 0x0002f01000067802 */ /* 0x000fc60000000f00 */
[----:B-1---5:R-:W-:Y:S05]  /*2f000*/  CALL.REL.NOINC `($_ZN7cutlass13device_kernelIN5flash19enable_sm80_to_sm89INS1_16FlashAttnBwdSm80INS1_25CollectiveMainloopBwdSm80ILi2ELi2EN4cute5tupleIJNS5_1CILi128EEES8_NS7_ILi64EEEEEENS_10bfloat16_tEfNS_4arch4Sm80ELb1ELb0ELb1ELb0ELb0ELb0ELb0ELb0ELi2ELi4ELi4ELi4ELb0EEENS1_24CollectiveEpilogueBwdGQAISA_fSD_Li256ELb0ELb0EEENS1_25SingleTileBwdLPTSchedulerILb0ELi128ELb0EEEEEEEEEvNT_6ParamsE$_ZN4cute3eso3ESOILb1ELb0EJNS_6LayoutINS_5tupleIJNS3_IJNS_1CILi8EEENS4_ILi1EEEEEENS4_ILi2EEEEEENS3_IJNS3_IJS6_NS4_ILi0EEEEEENS4_ILi8192EEEEEEEENS_10ViewEngineINS_8smem_ptrIPN7cutlass10bfloat16_tEEEEEEEC2ERKSE_RKSL_) ;  /* 0xfffdabd000007944 */ /* 0x022fea0003c3ffff */
        /* <DEDUP_REMOVED lines=8> */
[----:B------:R-:W-:Y:S05]  /*2f090*/  CALL.REL.NOINC `($_ZN7cutlass13device_kernelIN5flash19enable_sm80_to_sm89INS1_16FlashAttnBwdSm80INS1_25CollectiveMainloopBwdSm80ILi2ELi2EN4cute5tupleIJNS5_1CILi128EEES8_NS7_ILi64EEEEEENS_10bfloat16_tEfNS_4arch4Sm80ELb1ELb0ELb1ELb0ELb0ELb0ELb0ELb0ELi2ELi4ELi4ELi4ELb0EEENS1_24CollectiveEpilogueBwdGQAISA_fSD_Li256ELb0ELb0EEENS1_25SingleTileBwdLPTSchedulerILb0ELi128ELb0EEEEEEEEEvNT_6ParamsE$_ZN4cute3eso3ESOILb1ELb0EJNS_6LayoutINS_5tupleIJNS3_IJNS_1CILi8EEENS4_ILi1EEEEEENS4_ILi2EEEEEENS3_IJNS3_IJS6_NS4_ILi0EEEEEENS4_ILi64EEEEEEEEiEEC2ERKSE_RKi) ;  /* 0xfffdab0000007944 */ /* 0x000fea0003c3ffff */
[----:B-1----:R-:W2:Y:S01]  /*2f0a0*/  LDL R3, [R1+0x758] ;  /* 0x0007580001037983 */ /* 0x002ea20000100800 */
[----:B------:R-:W-:Y:S01]  /*2f0b0*/  MOV R6, 0x2f0f0 ;  /* 0x0002f0f000067802 */ /* 0x000fe20000000f00 */
[----:B--2---:R-:W-:-:S05]  /*2f0c0*/  IMAD.WIDE R2, R3, 0x2, R50 ;  /* 0x0000000203027825 */ /* 0x004fca00078e0232 */
[----:B------:R-:W-:Y:S02]  /*2f0d0*/  MOV R8, R2 ;  /* 0x0000000200087202 */ /* 0x000fe40000000f00 */
[----:B------:R-:W-:Y:S05]  /*2f0e0*/  CALL.REL.NOINC `($_ZN7cutlass13device_kernelIN5flash19enable_sm80_to_sm89INS1_16FlashAttnBwdSm80INS1_25CollectiveMainloopBwdSm80ILi2ELi2EN4cute5tupleIJNS5_1CILi128EEES8_NS7_ILi64EEEEEENS_10bfloat16_tEfNS_4arch4Sm80ELb1ELb0ELb1ELb0ELb0ELb0ELb0ELb0ELi2ELi4ELi4ELi4ELb0EEENS1_24CollectiveEpilogueBwdGQAISA_fSD_Li256ELb0ELb0EEENS1_25SingleTileBwdLPTSchedulerILb0ELi128ELb0EEEEEEEEEvNT_6ParamsE$_ZN4cute3eso3ESOILb1ELb0EJNS_6LayoutINS_5tupleIJNS3_IJNS_1CILi8EEENS4_ILi1EEEEEENS4_ILi2EEEEEENS3_IJNS3_IJS6_NS4_ILi0EEEEEENS4_ILi64EEEEEEEENS_10ViewEngineIPN7cutlass10bfloat16_tEEEEEC2ERKSE_RKSJ_) ;  /* 0xfffdaa6000007944 */ /* 0x000fea0003c3ffff */
[----:B-1----:R1:W5:Y:S01]  /*2f0f0*/  LDL.64 R2, [R1+0x758] ;  /* 0x0007580001027983 */ /* 0x0023620000100a00 */
[----:B------:R-:W-:Y:S02]  /*2f100*/  MOV R7, R5 ;  /* 0x0000000500077202 */ /* 0x000fe40000000f00 */
[----:B------:R-:W-:Y:S02]  /*2f110*/  MOV R6, 0x2f130 ;  /* 0x0002f13000067802 */ /* 0x000fe40000000f00 */
[----:B-1---5:R-:W-:Y:S05]  /*2f120*/  CALL.REL.NOINC `($_ZN7cutlass13device_kernelIN5flash19enable_sm80_to_sm89INS1_16FlashAttnBwdSm80INS1_25CollectiveMainloopBwdSm80ILi2ELi2EN4cute5tupleIJNS5_1CILi128EEES8_NS7_ILi64EEEEEENS_10bfloat16_tEfNS_4arch4Sm80ELb1ELb0ELb1ELb0ELb0ELb0ELb0ELb0ELi2ELi4ELi4ELi4ELb0EEENS1_24CollectiveEpilogueBwdGQAISA_fSD_Li256ELb0ELb0EEENS1_25SingleTileBwdLPTSchedulerILb0ELi128ELb0EEEEEEEEEvNT_6ParamsE$_ZN4cute3eso3ESOILb1ELb0EJNS_6LayoutINS_5tupleIJNS3_IJNS_1CILi8EEENS4_ILi1EEEEEENS3_IJNS4_ILi2EEEEEEEEENS3_IJNS3_IJS6_NS4_ILi0EEEEEENS3_IJNS4_ILi8192EEEEEEEEEEENS_10ViewEngineINS_8smem_ptrIPN7cutlass10bfloat16_tEEEEEEEC2ERKSG_RKSN_) ;  /* 0xfffda82000007944 */ /* 0x022fea0003c3ffff */
[----:B-1----:R1:W5:Y:S01]  /*2f130*/  LDL.64 R4, [R1+0x758] ;  /* 0x0007580001047983 */ /* 0x0023620000100a00 */
[----:B------:R-:W-:Y:S02]  /*2f140*/  MOV R8, R2 ;  /* 0x0000000200087202 */ /* 0x000fe40000000f00 */
[----:B------:R-:W-:Y:S02]  /*2f150*/  MOV R6, 0x2f170 ;  /* 0x0002f17000067802 */ /* 0x000fe40000000f00 */
[----:B-1---5:R-:W-:Y:S05]  /*2f160*/  CALL.REL.NOINC `($_ZN7cutlass13device_kernelIN5flash19enable_sm80_to_sm89INS1_16FlashAttnBwdSm80INS1_25CollectiveMainloopBwdSm80ILi2ELi2EN4cute5tupleIJNS5_1CILi128EEES8_NS7_ILi64EEEEEENS_10bfloat16_tEfNS_4arch4Sm80ELb1ELb0ELb1ELb0ELb0ELb0ELb0ELb0ELi2ELi4ELi4ELi4ELb0EEENS1_24CollectiveEpilogueBwdGQAISA_fSD_Li256ELb0ELb0EEENS1_25SingleTileBwdLPTSchedulerILb0ELi128ELb0EEEEEEEEEvNT_6ParamsE$_ZN4cute3eso3ESOILb1ELb0EJNS_6LayoutINS_5tupleIJNS3_IJNS_1CILi8EEENS4_ILi1EEEEEENS3_IJNS4_ILi2EEEEEEEEENS3_IJNS3_IJS6_NS4_ILi0EEEEEENS3_IJNS4_ILi64EEEEEEEEEEENS_10ViewEngineIPN7cutlass10bfloat16_tEEEEEC2ERKSG_RKSL_) ;  /* 0xfffda79000007944 */ /* 0x022fea0003c3ffff */
[----:B-1----:R1:W5:Y:S01]  /*2f170*/  LDL.64 R2, [R1+0x758] ;  /* 0x0007580001027983 */ /* 0x0023620000100a00 */
[----:B------:R-:W-:-:S03]  /*2f180*/  MOV R8, 0x2f1a0 ;  /* 0x0002f1a000087802 */ /* 0x000fc60000000f00 */
[----:B-1---5:R-:W-:Y:S05]  /*2f190*/  CALL.REL.NOINC `($_ZN7cutlass13device_kernelIN5flash19enable_sm80_to_sm89INS1_16FlashAttnBwdSm80INS1_25CollectiveMainloopBwdSm80ILi2ELi2EN4cute5tupleIJNS5_1CILi128EEES8_NS7_ILi64EEEEEENS_10bfloat16_tEfNS_4arch4Sm80ELb1ELb0ELb1ELb0ELb0ELb0ELb0ELb0ELi2ELi4ELi4ELi4ELb0EEENS1_24CollectiveEpilogueBwdGQAISA_fSD_Li256ELb0ELb0EEENS1_25SingleTileBwdLPTSchedulerILb0ELi128ELb0EEEEEEEEEvNT_6ParamsE$_ZN4cute3eso3ESOILb1ELb0EJNS_6LayoutINS_5tupleIJNS3_IJNS3_IJNS_1CILi8EEENS4_ILi1EEEEEES6_EEENS3_IJNS3_IJS6_S6_EEENS4_ILi2EEEEEEEEENS3_IJNS3_IJNS3_IJS6_NS4_ILi0EEEEEESD_EEENS3_IJNS3_IJSD_SD_EEENS4_ILi64EEEEEEEEEEENS_10ViewEngineIPN7cutlass10bfloat16_tEEEEEC2ERKSK_RKSP_) ;  /* 0xfffd993000007944 */ /* 0x022fea0003c3ffff */
[----:B-1----:R1:W5:Y:S01]  /*2f1a0*/  LDL.64 R2, [R1+0x758] ;  /* 0x0007580001027983 */ /* 0x0023620000100a00 */
[----:B------:R-:W-:Y:S02]  /*2f1b0*/  MOV R7, R5 ;  /* 0x0000000500077202 */ /* 0x000fe40000000f00 */
[----:B------:R-:W-:-:S02]  /*2f1c0*/  MOV R6, 0x2f1e0 ;  /* 0x0002f1e000067802 */ /* 0x000fc40000000f00 */
[----:B-1---5:R-:W-:Y:S05]  /*2f1d0*/  CALL.REL.NOINC `($_ZN7cutlass13device_kernelIN5flash19enable_sm80_to_sm89INS1_16FlashAttnBwdSm80INS1_25CollectiveMainloopBwdSm80ILi2ELi2EN4cute5tupleIJNS5_1CILi128EEES8_NS7_ILi64EEEEEENS_10bfloat16_tEfNS_4arch4Sm80ELb1ELb0ELb1ELb0ELb0ELb0ELb0ELb0ELi2ELi4ELi4ELi4ELb0EEENS1_24CollectiveEpilogueBwdGQAISA_fSD_Li256ELb0ELb0EEENS1_25SingleTileBwdLPTSchedulerILb0ELi128ELb0EEEEEEEEEvNT_6ParamsE$_ZN4cute3eso3ESOILb1ELb0EJNS_6LayoutINS_5tupleIJNS3_IJNS3_IJNS_1CILi8EEENS4_ILi1EEEEEES6_EEENS3_IJNS3_IJS6_S6_EEENS4_ILi2EEEEEEEEENS3_IJNS3_IJNS3_IJS6_NS4_ILi0EEEEEESD_EEENS3_IJNS3_IJSD_SD_EEENS4_ILi8192EEEEEEEEEEENS_10ViewEngineINS_8smem_ptrIPN7cutlass10bfloat16_tEEEEEEEC2ERKSK_RKSR_) ;  /* 0xfffd993000007944 */ /* 0x022fea0003c3ffff */
[----:B-1----:R1:W5:Y:S01]  /*2f1e0*/  LDL.64 R4, [R1+0x758] ;  /* 0x0007580001047983 */ /* 0x0023620000100a00 */
[----:B------:R-:W-:-:S02]  /*2f1f0*/  MOV R8, R2 ;  /* 0x0000000200087202 */ /* 0x000fc40000000f00 */
        /* <DEDUP_REMOVED lines=140> */
[----:B------:R2:W5:Y:S01]  /*2fac0*/  LDL R5, [R1+0x758] ;  /* 0x0007580001057983 */ /* 0x0005620000100800 */
[----:B-1----:R-:W-:-:S02]  /*2fad0*/  MOV R3, R41 ;  /* 0x0000002900037202 */ /* 0x002fc40000000f00 */
[----:B------:R-:W-:Y:S02]  /*2fae0*/  MOV R4, 0x2fb00 ;  /* 0x0002fb0000047802 */ /* 0x000fe40000000f00 */
[----:B--2--5:R-:W-:Y:S05]  /*2faf0*/  CALL.REL.NOINC `($_ZN7cutlass13device_kernelIN5flash19enable_sm80_to_sm89INS1_16FlashAttnBwdSm80INS1_25CollectiveMainloopBwdSm80ILi2ELi2EN4cute5tupleIJNS5_1CILi128EEES8_NS7_ILi64EEEEEENS_10bfloat16_tEfNS_4arch4Sm80ELb1ELb0ELb1ELb0ELb0ELb0ELb0ELb0ELi2ELi4ELi4ELi4ELb0EEENS1_24CollectiveEpilogueBwdGQAISA_fSD_Li256ELb0ELb0EEENS1_25SingleTileBwdLPTSchedulerILb0ELi128ELb0EEEEEEEEEvNT_6ParamsE$_ZZN4cute5sliceINS_5tupleIJNS_10UnderscoreES2_iEEENS1_IJNS1_IJNS_1CILi1EEENS4_ILi0EEEEEEiNS4_ILi1024EEEEEEEEDaRKT_RKT0_ENKUlRKT_RKT0_E_clIS2_iEEDaSI_SL_) ;  /* 0xfffdcad000007944 */ /* 0x024fea0003c3ffff */
[----:B------:R-:W-:Y:S02]  /*2fb00*/  MOV R4, 0x2fb20 ;  /* 0x0002fb2000047802 */ /* 0x000fe40000000f00 */
[----:B-1---5:R-:W-:Y:S05]  /*2fb10*/  CALL.REL.NOINC `($_ZN7cutlass13device_kernelIN5flash19enable_sm80_to_sm89INS1_16FlashAttnBwdSm80INS1_25CollectiveMainloopBwdSm80ILi2ELi2EN4cute5tupleIJNS5_1CILi128EEES8_NS7_ILi64EEEEEENS_10bfloat16_tEfNS_4arch4Sm80ELb1ELb0ELb1ELb0ELb0ELb0ELb0ELb0ELi2ELi4ELi4ELi4ELb0EEENS1_24CollectiveEpilogueBwdGQAISA_fSD_Li256ELb0ELb0EEENS1_25SingleTileBwdLPTSchedulerILb0ELi128ELb0EEEEEEEEEvNT_6ParamsE$_ZZN4cute12filter_tupleINS_5tupleIJNS_10UnderscoreES2_iEEENS1_IJNS1_IJNS_1CILi1EEENS4_ILi0EEEEEEiNS4_ILi1024EEEEEEZNS_5sliceIS3_S9_EEDaRKT_RKT0_EUlRKT_RKT0_E_EEDaSD_SG_OT1_ENKUlDpSJ_E_clIJNS1_IJS7_EEENS1_IJiEEENS1_IJEEEEEEDaSQ_) ;  /* 0xfffdb71000007944 */ /* 0x022fea0003c3ffff */
[----:B------:R-:W-:Y:S02]  /*2fb20*/  MOV R66, R23 ;  /* 0x0000001700427202 */ /* 0x000fe40000000f00 */
[----:B------:R-:W-:Y:S02]  /*2fb30*/  MOV R6, 0x2fb50 ;  /* 0x0002fb5000067802 */ /* 0x000fe40000000f00 */
[----:B-1---5:R-:W-:Y:S05]  /*2fb40*/  CALL.REL.NOINC `($_ZN7cutlass13device_kernelIN5flash19enable_sm80_to_sm89INS1_16FlashAttnBwdSm80INS1_25CollectiveMainloopBwdSm80ILi2ELi2EN4cute5tupleIJNS5_1CILi128EEES8_NS7_ILi64EEEEEENS_10bfloat16_tEfNS_4arch4Sm80ELb1ELb0ELb1ELb0ELb0ELb0ELb0ELb0ELi2ELi4ELi4ELi4ELb0EEENS1_24CollectiveEpilogueBwdGQAISA_fSD_Li256ELb0ELb0EEENS1_25SingleTileBwdLPTSchedulerILb0ELi128ELb0EEEEEEEEEvNT_6ParamsE$_ZN4cute5tupleIJNS0_IJNS0_IJNS_1CILi8EEENS1_ILi1EEEEEENS1_ILi2EEEEEENS0_IJNS0_IJS3_NS1_ILi0EEEEEEiEEEEEC2ERKS6_RKS9_) ;  /* 0xfffda87000007944 */ /* 0x022fea0003c3ffff */
[----:B------:R2:W5:Y:S01]  /*2fb50*/  LDL R6, [R1+0x758] ;  /* 0x0007580001067983 */ /* 0x0005620000100800 */
[----:B------:R-:W-:Y:S01]  /*2fb60*/  IMAD.SHL.U32 R8, R5, 0x400, RZ ;  /* 0x0000040005087824 */ /* 0x000fe200078e00ff */
[----:B-1----:R-:W-:Y:S01]  /*2fb70*/  MOV R2, R23 ;  /* 0x0000001700027202 */ /* 0x002fe20000000f00 */
[----:B------:R-:W-:Y:S01]  /*2fb80*/  IMAD.MOV.U32 R60, RZ, RZ, R22 ;  /* 0x000000ffff3c7224 */ /* 0x000fe200078e0016 */
[----:B------:R-:W-:Y:S02]  /*2fb90*/  MOV R4, 0x2fbc0 ;  /* 0x0002fbc000047802 */ /* 0x000fe40000000f00 */
[----:B------:R2:W-:Y:S04]  /*2fba0*/  STL [R1+0x770], R8 ;  /* 0x0007700801007387 */ /* 0x0005e80000100800 */
[----:B--2--5:R-:W-:Y:S05]  /*2fbb0*/  CALL.REL.NOINC `($_ZN7cutlass13device_kernelIN5flash19enable_sm80_to_sm89INS1_16FlashAttnBwdSm80INS1_25CollectiveMainloopBwdSm80ILi2ELi2EN4cute5tupleIJNS5_1CILi128EEES8_NS7_ILi64EEEEEENS_10bfloat16_tEfNS_4arch4Sm80ELb1ELb0ELb1ELb0ELb0ELb0ELb0ELb0ELi2ELi4ELi4ELi4ELb0EEENS1_24CollectiveEpilogueBwdGQAISA_fSD_Li256ELb0ELb0EEENS1_25SingleTileBwdLPTSchedulerILb0ELi128ELb0EEEEEEEEEvNT_6ParamsE$_ZN4cute3eso3ESOILb0ELb0EJNS_6LayoutINS_5tupleIJNS3_IJNS_1CILi8EEENS4_ILi1EEEEEENS4_ILi2EEEEEENS3_IJNS3_IJS6_NS4_ILi0EEEEEEiEEEEEiEEC2ERKSD_RKi) ;  /* 0xfffd651000007944 */ /* 0x024fea0003c3ffff */
[----:B------:R-:W2:Y:S01]  /*2fbc0*/  LDL.64 R4, [R1+0x758] ;  /* 0x0007580001047983 */ /* 0x000ea20000100a00 */
[----:B------:R-:W-:Y:S02]  /*2fbd0*/  MOV R9, R23 ;  /* 0x0000001700097202 */ /* 0x000fe40000000f00 */
[----:B------:R-:W-:Y:S01]  /*2fbe0*/  MOV R8, 0x2fc10 ;  /* 0x0002fc1000087802 */ /* 0x000fe20000000f00 */
[----:B-12---:R-:W-:-:S04]  /*2fbf0*/  IMAD.WIDE R2, R5, 0x2, R54 ;  /* 0x0000000205027825 */ /* 0x006fc800078e0236 */
[----:B------:R-:W-:Y:S05]  /*2fc00*/  CALL.REL.NOINC `($_ZN7cutlass13device_kernelIN5flash19enable_sm80_to_sm89INS1_16FlashAttnBwdSm80INS1_25CollectiveMainloopBwdSm80ILi2ELi2EN4cute5tupleIJNS5_1CILi128EEES8_NS7_ILi64EEEEEENS_10bfloat16_tEfNS_4arch4Sm80ELb1ELb0ELb1ELb0ELb0ELb0ELb0ELb0ELi2ELi4ELi4ELi4ELb0EEENS1_24CollectiveEpilogueBwdGQAISA_fSD_Li256ELb0ELb0EEENS1_25SingleTileBwdLPTSchedulerILb0ELi128ELb0EEEEEEEEEvNT_6ParamsE$_ZN4cute8smem_ptrIPN7cutlass10bfloat16_tEECI1NS_12iter_adaptorIS3_S4_EEES3_) ;  /* 0xfffdaf8000007944 */ /* 0x000fea0003c3ffff */
        /* <DEDUP_REMOVED lines=10> */
[----:B-1----:R-:W-:-:S02]  /*2fcb0*/  MOV R3, 0x1 ;  /* 0x0000000100037802 */ /* 0x002fc40000000f00 */
[----:B------:R-:W-:Y:S02]  /*2fcc0*/  MOV R8, 0x2fce0 ;  /* 0x0002fce000087802 */ /* 0x000fe40000000f00 */
[----:B--2--5:R-:W-:Y:S05]  /*2fcd0*/  CALL.REL.NOINC `($_ZN7cutlass13device_kernelIN5flash19enable_sm80_to_sm89INS1_16FlashAttnBwdSm80INS1_25CollectiveMainloopBwdSm80ILi2ELi2EN4cute5tupleIJNS5_1CILi128EEES8_NS7_ILi64EEEEEENS_10bfloat16_tEfNS_4arch4Sm80ELb1ELb0ELb1ELb0ELb0ELb0ELb0ELb0ELi2ELi4ELi4ELi4ELb0EEENS1_24CollectiveEpilogueBwdGQAISA_fSD_Li256ELb0ELb0EEENS1_25SingleTileBwdLPTSchedulerILb0ELi128ELb0EEEEEEEEEvNT_6ParamsE$_ZN4cute3eso3ESOILb1ELb0EJNS_10UnderscoreES2_iEEC2ERKS2_S5_RKi) ;  /* 0xfffd729000007944 */ /* 0x024fea0003c3ffff */
[----:B-1----:R-:W2:Y:S01]  /*2fce0*/  LDL R3, [R1+0x758] ;  /* 0x0007580001037983 */ /* 0x002ea20000100800 */
[----:B------:R-:W-:Y:S01]  /*2fcf0*/  IMAD.MOV.U32 R2, RZ, RZ, R23 ;  /* 0x000000ffff027224 */ /* 0x000fe200078e0017 */
[----:B------:R-:W-:Y:S02]  /*2fd00*/  MOV R4, 0x2fd30 ;  /* 0x0002fd3000047802 */ /* 0x000fe40000000f00 */
[----:B--2---:R-:W-:Y:S02]  /*2fd10*/  SHF.L.U32 R3, R3, 0x2, RZ ;  /* 0x0000000203037819 */ /* 0x004fe400000006ff */
[----:B------:R-:W-:Y:S05]  /*2fd20*/  CALL.REL.NOINC `($_ZN7cutlass13device_kernelIN5flash19enable_sm80_to_sm89INS1_16FlashAttnBwdSm80INS1_25CollectiveMainloopBwdSm80ILi2ELi2EN4cute5tupleIJNS5_1CILi128EEES8_NS7_ILi64EEEEEENS_10bfloat16_tEfNS_4arch4Sm80ELb1ELb0ELb1ELb0ELb0ELb0ELb0ELb0ELi2ELi4ELi4ELi4ELb0EEENS1_24CollectiveEpilogueBwdGQAISA_fSD_Li256ELb0ELb0EEENS1_25SingleTileBwdLPTSchedulerILb0ELi128ELb0EEEEEEEEEvNT_6ParamsE$_ZN4cute3eso3ESOILb1ELb0EJNS_6LayoutINS_5tupleIJNS3_IJNS3_IJNS_1CILi4EEENS4_ILi2EEEEEENS4_ILi1EEEEEES6_EEENS3_IJNS3_IJNS3_IJS8_NS4_ILi32EEEEEENS4_ILi0EEEEEENS4_ILi64EEEEEEEEiEEC2ERKSH_RKi) ;  /* 0xfffd8c7000007944 */ /* 0x000fea0003c3ffff */
[----:B-1----:R-:W2:Y:S01]  /*2fd30*/  LDL R3, [R1+0x758] ;  /* 0x0007580001037983 */ /* 0x002ea20000100800 */
[----:B------:R-:W-:Y:S02]  /*2fd40*/  MOV R66, R23 ;  /* 0x0000001700427202 */ /* 0x000fe40000000f00 */
[----:B------:R-:W-:Y:S01]  /*2fd50*/  MOV R6, 0x2fd80 ;  /* 0x0002fd8000067802 */ /* 0x000fe20000000f00 */
[----:B--2---:R-:W-:-:S04]  /*2fd60*/  IMAD.WIDE R10, R3, 0x2, R48 ;  /* 0x00000002030a7825 */ /* 0x004fc800078e0230 */
[----:B------:R-:W-:Y:S05]  /*2fd70*/  CALL.REL.NOINC `($_ZN7cutlass13device_kernelIN5flash19enable_sm80_to_sm89INS1_16FlashAttnBwdSm80INS1_25CollectiveMainloopBwdSm80ILi2ELi2EN4cute5tupleIJNS5_1CILi128EEES8_NS7_ILi64EEEEEENS_10bfloat16_tEfNS_4arch4Sm80ELb1ELb0ELb1ELb0ELb0ELb0ELb0ELb0ELi2ELi4ELi4ELi4ELb0EEENS1_24CollectiveEpilogueBwdGQAISA_fSD_Li256ELb0ELb0EEENS1_25SingleTileBwdLPTSchedulerILb0ELi128ELb0EEEEEEEEEvNT_6ParamsE$_ZN4cute3eso3ESOILb1ELb0EJNS_6LayoutINS_5tupleIJNS3_IJNS3_IJNS_1CILi4EEENS4_ILi2EEEEEENS4_ILi1EEEEEES6_EEENS3_IJNS3_IJNS3_IJS8_NS4_ILi32EEEEEENS4_ILi0EEEEEENS4_ILi64EEEEEEEENS_10ViewEngineIPN7cutlass10bfloat16_tEEEEEC2ERKSH_RKSM_) ;  /* 0xfffd8be000007944 */ /* 0x000fea0003c3ffff */
[----:B------:R2:W5:Y:S01]  /*2fd80*/  LDL.64 R4, [R1+0x758] ;  /* 0x0007580001047983 */ /* 0x0005620000100a00 */
[----:B------:R-:W-:Y:S02]  /*2fd90*/  MOV R3, R14 ;  /* 0x0000000e00037202 */ /* 0x000fe40000000f00 */
[----:B------:R-:W-:-:S02]  /*2fda0*/  MOV R6, 0x2fdc0 ;  /* 0x0002fdc000067802 */ /* 0x000fc40000000f00 */
[----:B-12--5:R-:W-:Y:S05]  /*2fdb0*/  CALL.REL.NOINC `($_ZN7cutlass13device_kernelIN5flash19enable_sm80_to_sm89INS1_16FlashAttnBwdSm80INS1_25CollectiveMainloopBwdSm80ILi2ELi2EN4cute5tupleIJNS5_1CILi128EEES8_NS7_ILi64EEEEEENS_10bfloat16_tEfNS_4arch4Sm80ELb1ELb0ELb1ELb0ELb0ELb0ELb0ELb0ELi2ELi4ELi4ELi4ELb0EEENS1_24CollectiveEpilogueBwdGQAISA_fSD_Li256ELb0ELb0EEENS1_25SingleTileBwdLPTSchedulerILb0ELi128ELb0EEEEEEEEEvNT_6ParamsE$_ZZN4cute4takeILi1ELi2ENS_5tupleIJNS1_IJNS_1CILi1EEENS2_ILi0EEEEEEiEEEEEDaRKT1_ENKUlDpRKT_E_clIJiEEEDaSD_) ;  /* 0xfffdc3a000007944 */ /* 0x026fea0003c3ffff */
[----:B------:R-:W-:Y:S02]  /*2fdc0*/  MOV R66, R23 ;  /* 0x0000001700427202 */ /* 0x000fe40000000f00 */
[----:B------:R-:W-:-:S02]  /*2fdd0*/  MOV R6, 0x2fdf0 ;  /* 0x0002fdf000067802 */ /* 0x000fc40000000f00 */
[----:B-1---5:R-:W-:Y:S05]  /*2fde0*/  CALL.REL.NOINC `($_ZN7cutlass13device_kernelIN5flash19enable_sm80_to_sm89INS1_16FlashAttnBwdSm80INS1_25CollectiveMainloopBwdSm80ILi2ELi2EN4cute5tupleIJNS5_1CILi128EEES8_NS7_ILi64EEEEEENS_10bfloat16_tEfNS_4arch4Sm80ELb1ELb0ELb1ELb0ELb0ELb0ELb0ELb0ELi2ELi4ELi4ELi4ELb0EEENS1_24CollectiveEpilogueBwdGQAISA_fSD_Li256ELb0ELb0EEENS1_25SingleTileBwdLPTSchedulerILb0ELi128ELb0EEEEEEEEEvNT_6ParamsE$_ZN4cute3eso3ESOILb1ELb0EJNS_5tupleIJNS_1CILi1EEENS3_ILi0EEEEEENS2_IJiEEEEEC2ERKS6_RKS7_) ;  /* 0xfffd847000007944 */ /* 0x022fea0003c3ffff */
[----:B-1----:R1:W5:Y:S01]  /*2fdf0*/  LDL R3, [R1+0x758] ;  /* 0x0007580001037983 */ /* 0x0023620000100800 */
[----:B------:R-:W-:-:S02]  /*2fe00*/  MOV R66, R23 ;  /* 0x0000001700427202 */ /* 0x000fc40000000f00 */
        /* <DEDUP_REMOVED lines=22> */
[----:B------:R-:W2:Y:S01]  /*2ff70*/  LDL R4, [R1+0x758] ;  /* 0x0007580001047983 */ /* 0x000ea20000100800 */
[----:B-1----:R-:W-:Y:S02]  /*2ff80*/  MOV R2, R22 ;  /* 0x0000001600027202 */ /* 0x002fe40000000f00 */
[----:B------:R-:W-:Y:S01]  /*2ff90*/  MOV R12, 0x2ffc0 ;  /* 0x0002ffc0000c7802 */ /* 0x000fe20000000f00 */
[----:B--2---:R1:W-:Y:S04]  /*2ffa0*/  STL [R1+0x770], R4 ;  /* 0x0007700401007387 */ /* 0x0043e80000100800 */
        /* <DEDUP_REMOVED lines=194> */
[----:B------:R-:W-:Y:S05]  /*30bd0*/  CALL.REL.NOINC `($_ZN7cutlass13device_kernelIN5flash19enable_sm80_to_sm89INS1_16FlashAttnBwdSm80INS1_25CollectiveMainloopBwdSm80ILi2ELi2EN4cute5tupleIJNS5_1CILi128EEES8_NS7_ILi64EEEEEENS_10bfloat16_tEfNS_4arch4Sm80ELb1ELb0ELb1ELb0ELb0ELb0ELb0ELb0ELi2ELi4ELi4ELi4ELb0EEENS1_24CollectiveEpilogueBwdGQAISA_fSD_Li256ELb0ELb0EEENS1_25SingleTileBwdLPTSchedulerILb0ELi128ELb0EEEEEEEEEvNT_6ParamsE$_ZN4cute3eso3ESOILb1ELb0EJNS_6LayoutINS_5tupleIJNS3_IJNS_1CILi2EEES5_S5_EEES5_EEENS3_IJNS3_IJNS4_ILi1EEES5_NS4_ILi4EEEEEENS4_ILi64EEEEEEEEiEEC2ERKSD_RKi) ;  /* 0xfffd891000007944 */ /* 0x000fea0003c3ffff */
[----:B-1----:R-:W2:Y:S01]  /*30be0*/  LDL R3, [R1+0x758] ;  /* 0x0007580001037983 */ /* 0x002ea20000100800 */
[----:B------:R-:W-:Y:S01]  /*30bf0*/  MOV R4, 0x30c30 ;  /* 0x00030c3000047802 */ /* 0x000fe20000000f00 */
[----:B--2---:R-:W-:-:S05]  /*30c00*/  IMAD.WIDE R2, R3, 0x2, R44 ;  /* 0x0000000203027825 */ /* 0x004fca00078e022c */
[----:B------:R-:W-:Y:S02]  /*30c10*/  MOV R6, R2 ;  /* 0x0000000200067202 */ /* 0x000fe40000000f00 */
[----:B------:R-:W-:Y:S05]  /*30c20*/  CALL.REL.NOINC `($_ZN7cutlass13device_kernelIN5flash19enable_sm80_to_sm89INS1_16FlashAttnBwdSm80INS1_25CollectiveMainloopBwdSm80ILi2ELi2EN4cute5tupleIJNS5_1CILi128EEES8_NS7_ILi64EEEEEENS_10bfloat16_tEfNS_4arch4Sm80ELb1ELb0ELb1ELb0ELb0ELb0ELb0ELb0ELi2ELi4ELi4ELi4ELb0EEENS1_24CollectiveEpilogueBwdGQAISA_fSD_Li256ELb0ELb0EEENS1_25SingleTileBwdLPTSchedulerILb0ELi128ELb0EEEEEEEEEvNT_6ParamsE$_ZN4cute3eso3ESOILb1ELb0EJNS_6LayoutINS_5tupleIJNS3_IJNS_1CILi2EEES5_S5_EEES5_EEENS3_IJNS3_IJNS4_ILi1EEES5_NS4_ILi4EEEEEENS4_ILi64EEEEEEEENS_10ViewEngineIPN7cutlass10bfloat16_tEEEEEC2ERKSD_RKSI_) ;  /* 0xfffd887000007944 */ /* 0x000fea0003c3ffff */
[----:B------:R2:W5:Y:S01]  /*30c30*/  LDL.64 R58, [R1+0x758] ;  /* 0x00075800013a7983 */ /* 0x0005620000100a00 */
[----:B-1----:R-:W-:Y:S01]  /*30c40*/  IMAD.MOV.U32 R2, RZ, RZ, R23 ;  /* 0x000000ffff027224 */ /* 0x002fe200078e0017 */
[----:B------:R-:W-:Y:S02]  /*30c50*/  MOV R3, RZ ;  /* 0x000000ff00037202 */ /* 0x000fe40000000f00 */
[----:B------:R-:W-:Y:S02]  /*30c60*/  MOV R8, 0x30c80 ;  /* 0x00030c8000087802 */ /* 0x000fe40000000f00 */
[----:B--2--5:R-:W-:Y:S05]  /*30c70*/  CALL.REL.NOINC `($_ZN7cutlass13device_kernelIN5flash19enable_sm80_to_sm89INS1_16FlashAttnBwdSm80INS1_25CollectiveMainloopBwdSm80ILi2ELi2EN4cute5tupleIJNS5_1CILi128EEES8_NS7_ILi64EEEEEENS_10bfloat16_tEfNS_4arch4Sm80ELb1ELb0ELb1ELb0ELb0ELb0ELb0ELb0ELi2ELi4ELi4ELi4ELb0EEENS1_24CollectiveEpilogueBwdGQAISA_fSD_Li256ELb0ELb0EEENS1_25SingleTileBwdLPTSchedulerILb0ELi128ELb0EEEEEEEEEvNT_6ParamsE$_ZN4cute3eso3ESOILb1ELb0EJNS_10UnderscoreES2_iEEC2ERKS2_S5_RKi) ;  /* 0xfffd62f000007944 */ /* 0x024fea0003c3ffff */
[----:B-1----:R-:W2:Y:S01]  /*30c80*/  LDL R3, [R1+0x758] ;  /* 0x0007580001037983 */ /* 0x002ea20000100800 */
[----:B------:R-:W-:Y:S01]  /*30c90*/  IMAD.MOV.U32 R66, RZ, RZ, R23 ;  /* 0x000000ffff427224 */ /* 0x000fe200078e0017 */
[----:B------:R-:W-:Y:S02]  /*30ca0*/  MOV R4, 0x30cd0 ;  /* 0x00030cd000047802 */ /* 0x000fe40000000f00 */
[----:B--2---:R-:W-:Y:S02]  /*30cb0*/  SHF.L.U32 R3, R3, 0x2, RZ ;  /* 0x0000000203037819 */ /* 0x004fe400000006ff */
[----:B------:R-:W-:Y:S05]  /*30cc0*/  CALL.REL.NOINC `($_ZN7cutlass13device_kernelIN5flash19enable_sm80_to_sm89INS1_16FlashAttnBwdSm80INS1_25CollectiveMainloopBwdSm80ILi2ELi2EN4cute5tupleIJNS5_1CILi128EEES8_NS7_ILi64EEEEEENS_10bfloat16_tEfNS_4arch4Sm80ELb1ELb0ELb1ELb0ELb0ELb0ELb0ELb0ELi2ELi4ELi4ELi4ELb0EEENS1_24CollectiveEpilogueBwdGQAISA_fSD_Li256ELb0ELb0EEENS1_25SingleTileBwdLPTSchedulerILb0ELi128ELb0EEEEEEEEEvNT_6ParamsE$_ZN4cute3eso3ESOILb1ELb0EJNS_6LayoutINS_5tupleIJNS3_IJNS_1CILi2EEES5_EEES6_EEENS3_IJNS3_IJNS4_ILi1EEES5_EEENS3_IJNS4_ILi32EEENS4_ILi64EEEEEEEEEEEiEEC2ERKSE_RKi) ;  /* 0xfffd870000007944 */ /* 0x000fea0003c3ffff */
[----:B-1----:R-:W2:Y:S01]  /*30cd0*/  LDL R3, [R1+0x758] ;  /* 0x0007580001037983 */ /* 0x002ea20000100800 */
[----:B------:R-:W-:Y:S02]  /*30ce0*/  MOV R66, R23 ;  /* 0x0000001700427202 */ /* 0x000fe40000000f00 */
[----:B------:R-:W-:Y:S01]  /*30cf0*/  MOV R4, 0x30d30 ;  /* 0x00030d3000047802 */ /* 0x000fe20000000f00 */
[----:B--2---:R-:W-:-:S05]  /*30d00*/  IMAD.WIDE R2, R3, 0x2, R46 ;  /* 0x0000000203027825 */ /* 0x004fca00078e022e */
[----:B------:R-:W-:Y:S02]  /*30d10*/  MOV R6, R2 ;  /* 0x0000000200067202 */ /* 0x000fe40000000f00 */
[----:B------:R-:W-:Y:S05]  /*30d20*/  CALL.REL.NOINC `($_ZN7cutlass13device_kernelIN5flash19enable_sm80_to_sm89INS1_16FlashAttnBwdSm80INS1_25CollectiveMainloopBwdSm80ILi2ELi2EN4cute5tupleIJNS5_1CILi128EEES8_NS7_ILi64EEEEEENS_10bfloat16_tEfNS_4arch4Sm80ELb1ELb0ELb1ELb0ELb0ELb0ELb0ELb0ELi2ELi4ELi4ELi4ELb0EEENS1_24CollectiveEpilogueBwdGQAISA_fSD_Li256ELb0ELb0EEENS1_25SingleTileBwdLPTSchedulerILb0ELi128ELb0EEEEEEEEEvNT_6ParamsE$_ZN4cute3eso3ESOILb1ELb0EJNS_6LayoutINS_5tupleIJNS3_IJNS_1CILi2EEES5_EEES6_EEENS3_IJNS3_IJNS4_ILi1EEES5_EEENS3_IJNS4_ILi32EEENS4_ILi64EEEEEEEEEEENS_10ViewEngineIPN7cutlass10bfloat16_tEEEEEC2ERKSE_RKSJ_) ;  /* 0xfffd865000007944 */ /* 0x000fea0003c3ffff */
[----:B------:R2:W5:Y:S04]  /*30d30*/  LDL.64 R60, [R1+0x758] ;  /* 0x00075800013c7983 */ /* 0x0005680000100a00 */
[----:B------:R2:W-:Y:S02]  /*30d40*/  STL [R1+0x770], RZ ;  /* 0x000770ff01007387 */ /* 0x0005e40000100800 */
.L_x_2597:
        /* <DEDUP_REMOVED lines=228> */
[----:B------:R-:W-:Y:S05]  /*31b90*/  CALL.REL.NOINC `($_ZN7cutlass13device_kernelIN5flash19enable_sm80_to_sm89INS1_16FlashAttnBwdSm80INS1_25CollectiveMainloopBwdSm80ILi2ELi2EN4cute5tupleIJNS5_1CILi128EEES8_NS7_ILi64EEEEEENS_10bfloat16_tEfNS_4arch4Sm80ELb1ELb0ELb1ELb0ELb0ELb0ELb0ELb0ELi2ELi4ELi4ELi4ELb0EEENS1_24CollectiveEpilogueBwdGQAISA_fSD_Li256ELb0ELb0EEENS1_25SingleTileBwdLPTSchedulerILb0ELi128ELb0EEEEEEEEEvNT_6ParamsE$_ZN4cute3eso3ESOILb1ELb0EJNS_10UnderscoreES2_iEEC2ERKS2_S5_RKi) ;  /* 0xfffd53d000007944 */ /* 0x000fea0003c3ffff */
        /* <DEDUP_REMOVED lines=466> */
[----:B------:R-:W-:Y:S02]  /*338c0*/  MOV R3, 0x1 ;  /* 0x0000000100037802 */ /* 0x000fe40000000f00 */
        /* <DEDUP_REMOVED lines=15> */
.L_x_2598:
        /* <DEDUP_REMOVED lines=711> */
.L_x_2599:
        /* <DEDUP_REMOVED lines=711> */
.L_x_2600:
        /* <DEDUP_REMOVED lines=711> */
.L_x_2601:
        /* <DEDUP_REMOVED lines=711> */
.L_x_2602:
        /* <DEDUP_REMOVED lines=711> */
.L_x_2603:
        /* <DEDUP_REMOVED lines=256> */
.L_x_2604:
        /* <DEDUP_REMOVED lines=274> */
[----:B--2--5:R-:W-:Y:S05]  /*43910*/  CALL.REL.NOINC `($_ZN7cutlass13device_kernelIN5flash19enable_sm80_to_sm89INS1_16FlashAttnBwdSm80INS1_25CollectiveMainloopBwdSm80ILi2ELi2EN4cute5tupleIJNS5_1CILi128EEES8_NS7_ILi64EEEEEENS_10bfloat16_tEfNS_4arch4Sm80ELb1ELb0ELb1ELb0ELb0ELb0ELb0ELb0ELi2ELi4ELi4ELi4ELb0EEENS1_24CollectiveEpilogueBwdGQAISA_fSD_Li256ELb0ELb0EEENS1_25SingleTileBwdLPTSchedulerILb0ELi128ELb0EEEEEEEEEvNT_6ParamsE$_ZZZN5flash25CollectiveMainloopBwdSm80ILi2ELi2EN4cute5tupleIJNS1_1CILi128EEES4_NS3_ILi64EEEEEEN7cutlass10bfloat16_tEfNS7_4arch4Sm80ELb1ELb0ELb1ELb0ELb0ELb0ELb0ELb0ELi2ELi4ELi4ELi4ELb0EE3mmaINS_16FlashAttnBwdSm80ISB_NS_24CollectiveEpilogueBwdGQAIS6_fSA_Li256ELb0ELb0EEENS_25SingleTileBwdLPTSchedulerILb0ELi128ELb0EEEE13SharedStorageENS1_6TensorINS1_11ArrayEngineIfLm32EEENS1_6LayoutINS2_IJNS2_IJNS3_ILi2EEESO_EEESO_NS3_ILi4EEEEEENS2_IJNS2_IJNS3_ILi1EEESO_EEESQ_NS3_ILi8EEEEEEEEEEEEbRKNSB_6ParamsERT0_S12_iNS2_IJiiiEEERT_ENKUliT_E_clIZSC_ISJ_SX_EbS10_S12_S12_iS13_S15_EUlRS16_iE_EEDaiS16_ENKUlT_E_clIZSC_ISJ_SX_EbS10_S12_S12_iS13_S15_EUlvE0_EEDaS1B_) ;  /* 0x0001c89000007944 */ /* 0x024fea0003c00000 */
[----:B------:R-:W2:Y:S01]  /*43920*/  LDL.64 R2, [R24+0x188] ;  /* 0x0001880018027983 */ /* 0x000ea20000100a00 */
[----:B------:R-:W-:-:S03]  /*43930*/  ULDC.64 UR4, c[0x0][0x118] ;  /* 0x0000460000047ab9 */ /* 0x000fc60000000a00 */
[----:B------:R3:W5:Y:S04]  /*43940*/  LDL.64 R12, [R24+0xc8] ;  /* 0x0000c800180c7983 */ /* 0x0007680000100a00 */
[----:B--2---:R-:W5:Y:S01]  /*43950*/  LD.E.64 R2, [R2.64] ;  /* 0x0000000402027980 */ /* 0x004f62000c101b00 */
[----:B-1----:R-:W-:Y:S02]  /*43960*/  MOV R9, R23 ;  /* 0x0000001700097202 */ /* 0x002fe40000000f00 */
[----:B------:R-:W-:Y:S02]  /*43970*/  MOV R8, 0x43990 ;  /* 0x0004399000087802 */ /* 0x000fe40000000f00 */
[----:B---3-5:R-:W-:Y:S05]  /*43980*/  CALL.REL.NOINC `($_ZN7cutlass13device_kernelIN5flash19enable_sm80_to_sm89INS1_16FlashAttnBwdSm80INS1_25CollectiveMainloopBwdSm80ILi2ELi2EN4cute5tupleIJNS5_1CILi128EEES8_NS7_ILi64EEEEEENS_10bfloat16_tEfNS_4arch4Sm80ELb1ELb0ELb1ELb0ELb0ELb0ELb0ELb0ELi2ELi4ELi4ELi4ELb0EEENS1_24CollectiveEpilogueBwdGQAISA_fSD_Li256ELb0ELb0EEENS1_25SingleTileBwdLPTSchedulerILb0ELi128ELb0EEEEEEEEEvNT_6ParamsE$_ZN4cute8smem_ptrIPN7cutlass10bfloat16_tEECI1NS_12iter_adaptorIS3_S4_EEES3_) ;  /* 0xfffc720000007944 */ /* 0x028fea0003c3ffff */
        /* <DEDUP_REMOVED lines=84> */
[----:B------:R1:W-:Y:S01]  /*43ed0*/  STL.64 [R1+0x7a0], R2 ;  /* 0x0007a00201007387 */ /* 0x0003e20000100a00 */
[----:B------:R-:W-:Y:S02]  /*43ee0*/  MOV R5, R6 ;  /* 0x0000000600057202 */ /* 0x000fe40000000f00 */
[----:B------:R-:W-:Y:S02]  /*43ef0*/  MOV R4, 0x43f10 ;  /* 0x00043f1000047802 */ /* 0x000fe40000000f00 */
        /* <DEDUP_REMOVED lines=31> */
[----:B-1----:R-:W-:Y:S05]  /*440f0*/  CALL.REL.NOINC `($_ZN7cutlass13device_kernelIN5flash19enable_sm80_to_sm89INS1_16FlashAttnBwdSm80INS1_25CollectiveMainloopBwdSm80ILi2ELi2EN4cute5tupleIJNS5_1CILi128EEES8_NS7_ILi64EEEEEENS_10bfloat16_tEfNS_4arch4Sm80ELb1ELb0ELb1ELb0ELb0ELb0ELb0ELb0ELi2ELi4ELi4ELi4ELb0EEENS1_24CollectiveEpilogueBwdGQAISA_fSD_Li256ELb0ELb0EEENS1_25SingleTileBwdLPTSchedulerILb0ELi128ELb0EEEEEEEEEvNT_6ParamsE$_ZN4cute3eso3ESOILb1ELb0EJNS_1CILi8EEEiiiNS2_ILi144EEENS2_ILi512EEEEEC2ERKS3_RKiSA_SA_RKS4_RKS5_) ;  /* 0xfffc3b1000007944 */ /* 0x002fea0003c3ffff */
        /* <DEDUP_REMOVED lines=59> */
[----:B------:R-:W-:Y:S01]  /*444b0*/  MOV R59, R23 ;  /* 0x00000017003b7202 */ /* 0x000fe20000000f00 */
[----:B------:R-:W-:Y:S01]  /*444c0*/  IMAD.MOV.U32 R66, RZ, RZ, R22 ;  /* 0x000000ffff427224 */ /* 0x000fe200078e0016 */
        /* <DEDUP_REMOVED lines=9> */
[----:B------:R1:W-:Y:S01]  /*44560*/  STL.64 [R1+0x7a0], R2 ;  /* 0x0007a00201007387 */ /* 0x0003e20000100a00 */
[----:B------:R-:W-:-:S02]  /*44570*/  MOV R59, R56 ;  /* 0x00000038003b7202 */ /* 0x000fc40000000f00 */
[----:B------:R-:W-:Y:S02]  /*44580*/  MOV R4, 0x445a0 ;  /* 0x000445a000047802 */ /* 0x000fe40000000f00 */
        /* <DEDUP_REMOVED lines=37> */
[----:B------:R-:W-:Y:S01]  /*447e0*/  IMAD.SHL.U32 R8, R5, 0x2000, RZ ;  /* 0x0000200005087824 */ /* 0x000fe200078e00ff */
[----:B------:R-:W-:-:S02]  /*447f0*/  MOV R15, R41 ;  /* 0x00000029000f7202 */ /* 0x000fc40000000f00 */
[----:B------:R-:W-:Y:S02]  /*44800*/  MOV R4, 0x44830 ;  /* 0x0004483000047802 */ /* 0x000fe40000000f00 */
        /* <DEDUP_REMOVED lines=50> */
[----:B-12--5:R-:W-:Y:S05]  /*44b30*/  CALL.REL.NOINC `($_ZN7cutlass13device_kernelIN5flash19enable_sm80_to_sm89INS1_16FlashAttnBwdSm80INS1_25CollectiveMainloopBwdSm80ILi2ELi2EN4cute5tupleIJNS5_1CILi128EEES8_NS7_ILi64EEEEEENS_10bfloat16_tEfNS_4arch4Sm80ELb1ELb0ELb1ELb0ELb0ELb0ELb0ELb0ELi2ELi4ELi4ELi4ELb0EEENS1_24CollectiveEpilogueBwdGQAISA_fSD_Li256ELb0ELb0EEENS1_25SingleTileBwdLPTSchedulerILb0ELi128ELb0EEEEEEEEEvNT_6ParamsE$_ZZN4cute7idx2crdINS_5tupleIJiiNS_1CILi0EEEEEENS1_IJNS1_IJNS2_ILi4EEENS2_ILi8EEEEEES5_NS2_ILi1EEEEEEEEDaRKT_RKT0_ENKUlRKT_RKT0_E_clIiS7_EEDaSI_SL_) ;  /* 0xfffca50000007944 */ /* 0x026fea0003c3ffff */
[----:B------:R-:W-:Y:S02]  /*44b40*/  MOV R2, 0x44b60 ;  /* 0x00044b6000027802 */ /* 0x000fe40000000f00 */
[----:B-1----:R-:W-:Y:S05]  /*44b50*/  CALL.REL.NOINC `($_ZN7cutlass13device_kernelIN5flash19enable_sm80_to_sm89INS1_16FlashAttnBwdSm80INS1_25CollectiveMainloopBwdSm80ILi2ELi2EN4cute5tupleIJNS5_1CILi128EEES8_NS7_ILi64EEEEEENS_10bfloat16_tEfNS_4arch4Sm80ELb1ELb0ELb1ELb0ELb0ELb0ELb0ELb0ELi2ELi4ELi4ELi4ELb0EEENS1_24CollectiveEpilogueBwdGQAISA_fSD_Li256ELb0ELb0EEENS1_25SingleTileBwdLPTSchedulerILb0ELi128ELb0EEEEEEEEEvNT_6ParamsE$_ZZN4cute7idx2crdINS_5tupleIJiiNS_1CILi0EEEEEENS1_IJNS1_IJNS2_ILi4EEENS2_ILi8EEEEEES5_NS2_ILi1EEEEEEEEDaRKT_RKT0_ENKUlRKT_RKT0_E_clIiS5_EEDaSI_SL_) ;  /* 0xfffca4b000007944 */ /* 0x002fea0003c3ffff */
[----:B------:R1:W-:Y:S01]  /*44b60*/  STL [R1+0x7a0], R6 ;  /* 0x0007a00601007387 */ /* 0x0003e20000100800 */
        /* <DEDUP_REMOVED lines=18> */
[----:B------:R-:W-:Y:S02]  /*44c90*/  MOV R7, R43 ;  /* 0x0000002b00077202 */ /* 0x000fe40000000f00 */
[----:B------:R-:W-:Y:S02]  /*44ca0*/  MOV R4, 0x44cc0 ;  /* 0x00044cc000047802 */ /* 0x000fe40000000f00 */
        /* <DEDUP_REMOVED lines=948> */
.L_x_2605:
        /* <DEDUP_REMOVED lines=711> */
.L_x_2606:
        /* <DEDUP_REMOVED lines=711> */
.L_x_2607:
        /* <DEDUP_REMOVED lines=711> */
.L_x_2608:
        /* <DEDUP_REMOVED lines=711> */
.L_x_2609:
        /* <DEDUP_REMOVED lines=711> */
.L_x_2610:
        /* <DEDUP_REMOVED lines=711> */
.L_x_2611:
        /* <DEDUP_REMOVED lines=256> */
.L_x_2612:
        /* <DEDUP_REMOVED lines=251> */
[----:B------:R-:W-:Y:S05]  /*5b240*/  RET.REL.NODEC R6 `(_ZN7cutlass13device_kernelIN5flash19enable_sm80_to_sm89INS1_16FlashAttnBwdSm80INS1_25CollectiveMainloopBwdSm80ILi2ELi2EN4cute5tupleIJNS5_1CILi128EEES8_NS7_ILi64EEEEEENS_10bfloat16_tEfNS_4arch4Sm80ELb1ELb0ELb1ELb0ELb0ELb0ELb0ELb0ELi2ELi4ELi4ELi4ELb0EEENS1_24CollectiveEpilogueBwdGQAISA_fSD_Li256ELb0ELb0EEENS1_25SingleTileBwdLPTSchedulerILb0ELi128ELb0EEEEEEEEEvNT_6ParamsE) ;  /* 0xfffa4db006007950 */ /* 0x000fea0003c3ffff */
        .type           $_ZN7cutlass13device_kernelIN5flash19enable_sm80_to_sm89INS1_16FlashAttnBwdSm80INS1_25CollectiveMainloopBwdSm80ILi2ELi2EN4cute5tupleIJNS5_1CILi128EEES8_NS7_ILi64EEEEEENS_10bfloat16_tEfNS_4arch4Sm80ELb1ELb0ELb1ELb0ELb0ELb0ELb0ELb0ELi2ELi4ELi4ELi4ELb0EEENS1_24CollectiveEpilogueBwdGQAISA_fSD_Li256ELb0ELb0EEENS1_25SingleTileBwdLPTSchedulerILb0ELi128ELb0EEEEEEEEEvNT_6ParamsE$_ZZN5flash25CollectiveMainloopBwdSm80ILi2ELi2EN4cute5tupleIJNS1_1CILi128EEES4_NS3_ILi64EEEEEEN7cutlass10bfloat16_tEfNS7_4arch4Sm80ELb1ELb0ELb1ELb0ELb0ELb0ELb0ELb0ELi2ELi4ELi4ELi4ELb0EE3mmaINS_16FlashAttnBwdSm80ISB_NS_24CollectiveEpilogueBwdGQAIS6_fSA_Li256ELb0ELb0EEENS_25SingleTileBwdLPTSchedulerILb0ELi128ELb0EEEE13SharedStorageENS1_6TensorINS1_11ArrayEngineIfLm32EEENS1_6LayoutINS2_IJNS2_IJNS3_ILi2EEESO_EEESO_NS3_ILi4EEEEEENS2_IJNS2_IJNS3_ILi1EEESO_EEESQ_NS3_ILi8EEEEEEEEEEEEbRKNSB_6ParamsERT0_S12_iNS2_IJiiiEEERT_ENKUliiE0_clEii,@function
        .size           $_ZN7cutlass13device_kernelIN5flash19enable_sm80_to_sm89INS1_16FlashAttnBwdSm80INS1_25CollectiveMainloopBwdSm80ILi2ELi2EN4cute5tupleIJNS5_1CILi128EEES8_NS7_ILi64EEEEEENS_10bfloat16_tEfNS_4arch4Sm80ELb1ELb0ELb1ELb0ELb0ELb0ELb0ELb0ELi2ELi4ELi4ELi4ELb0EEENS1_24CollectiveEpilogueBwdGQAISA_fSD_Li256ELb0ELb0EEENS1_25SingleTileBwdLPTSchedulerILb0ELi128ELb0EEEEEEEEEvNT_6ParamsE$_ZZN5flash25CollectiveMainloopBwdSm80ILi2ELi2EN4cute5tupleIJNS1_1CILi128EEES4_NS3_ILi64EEEEEEN7cutlass10bfloat16_tEfNS7_4arch4Sm80ELb1ELb0ELb1ELb0ELb0ELb0ELb0ELb0ELi2ELi4ELi4ELi4ELb0EE3mmaINS_16FlashAttnBwdSm80ISB_NS_24CollectiveEpilogueBwdGQAIS6_fSA_Li256ELb0ELb0EEENS_25SingleTileBwdLPTSchedulerILb0ELi128ELb0EEEE13SharedStorageENS1_6TensorINS1_11ArrayEngineIfLm32EEENS1_6LayoutINS2_IJNS2_IJNS3_ILi2EEESO_EEESO_NS3_ILi4EEEEEENS2_IJNS2_IJNS3_ILi1EEESO_EEESQ_NS3_ILi8EEEEEEEEEEEEbRKNSB_6ParamsERT0_S12_iNS2_IJiiiEEERT_ENKUliiE0_clEii,($_ZN7cutlass13device_kernelIN5flash19enable_sm80_to_sm89INS1_16FlashAttnBwdSm80INS1_25CollectiveMainloopBwdSm80ILi2ELi2EN4cute5tupleIJNS5_1CILi128EEES8_NS7_ILi64EEEEEENS_10bfloat16_tEfNS_4arch4Sm80ELb1ELb0ELb1ELb0ELb0ELb0ELb0ELb0ELi2ELi4ELi4ELi4ELb0EEENS1_24CollectiveEpilogueBwdGQAISA_fSD_Li256ELb0ELb0EEENS1_25SingleTileBwdLPTSchedulerILb0ELi128ELb0EEEEEEEEEvNT_6ParamsE$_ZZN5flash25CollectiveMainloopBwdSm80ILi2ELi2EN4cute5tupleIJNS1_1CILi128EEES4_NS3_ILi64EEEEEEN7cutlass10bfloat16_tEfNS7_4arch4Sm80ELb1ELb0ELb1ELb0ELb0ELb0ELb0ELb0ELi2ELi4ELi4ELi4ELb0EE3mmaINS_16FlashAttnBwdSm80ISB_NS_24CollectiveEpilogueBwdGQAIS6_fSA_Li256ELb0ELb0EEENS_25SingleTileBwdLPTSchedulerILb0ELi128ELb0EEEE13SharedStorageENS1_6TensorINS1_11ArrayEngineIfLm32EEENS1_6LayoutINS2_IJNS2_IJNS3_ILi2EEESO_EEESO_NS3_ILi4EEEEEENS2_IJNS2_IJNS3_ILi1EEESO_EEESQ_NS3_ILi8EEEEEEEEEEEEbRKNSB_6ParamsERT0_S12_iNS2_IJiiiEEERT_ENKUliiE_clEii - $_ZN7cutlass13device_kernelIN5flash19enable_sm80_to_sm89INS1_16FlashAttnBwdSm80INS1_25CollectiveMainloopBwdSm80ILi2ELi2EN4cute5tupleIJNS5_1CILi128EEES8_NS7_ILi64EEEEEENS_10bfloat16_tEfNS_4arch4Sm80ELb1ELb0ELb1ELb0ELb0ELb0ELb0ELb0ELi2ELi4ELi4ELi4ELb0EEENS1_24CollectiveEpilogueBwdGQAISA_fSD_Li256ELb0ELb0EEENS1_25SingleTileBwdLPTSchedulerILb0ELi128ELb0EEEEEEEEEvNT_6ParamsE$_ZZN5flash25CollectiveMainloopBwdSm80ILi2ELi2EN4cute5tupleIJNS1_1CILi128EEES4_NS3_ILi64EEEEEEN7cutlass10bfloat16_tEfNS7_4arch4Sm80ELb1ELb0ELb1ELb0ELb0ELb0ELb0ELb0ELi2ELi4ELi4ELi4ELb0EE3mmaINS_16FlashAttnBwdSm80ISB_NS_24CollectiveEpilogueBwdGQAIS6_fSA_Li256ELb0ELb0EEENS_25SingleTileBwdLPTSchedulerILb0ELi128ELb0EEEE13SharedStorageENS1_6TensorINS1_11ArrayEngineIfLm32EEENS1_6LayoutINS2_IJNS2_IJNS3_ILi2EEESO_EEESO_NS3_ILi4EEEEEENS2_IJNS2_IJNS3_ILi1EEESO_EEESQ_NS3_ILi8EEEEEEEEEEEEbRKNSB_6ParamsERT0_S12_iNS2_IJiiiEEERT_ENKUliiE0_clEii)
$_ZN7cutlass13device_kernelIN5flash19enable_sm80_to_sm89INS1_16FlashAttnBwdSm80INS1_25CollectiveMainloopBwdSm80ILi2ELi2EN4cute5tupleIJNS5_1CILi128EEES8_NS7_ILi64EEEEEENS_10bfloat16_tEfNS_4arch4Sm80ELb1ELb0ELb1ELb0ELb0ELb0ELb0ELb0ELi2ELi4ELi4ELi4ELb0EEENS1_24CollectiveEpilogueBwdGQAISA_fSD_Li256ELb0ELb0EEENS1_25SingleTileBwdLPTSchedulerILb0ELi128ELb0EEEEEEEEEvNT_6ParamsE$_ZZN5flash25CollectiveMainloopBwdSm80ILi2ELi2EN4cute5tupleIJNS1_1CILi128EEES4_NS3_ILi64EEEEEEN7cutlass10bfloat16_tEfNS7_4arch4Sm80ELb1ELb0ELb1ELb0ELb0ELb0ELb0ELb0ELi2ELi4ELi4ELi4ELb0EE3mmaINS_16FlashAttnBwdSm80ISB_NS_24CollectiveEpilogueBwdGQAIS6_fSA_Li256ELb0ELb0EEENS_25SingleTileBwdLPTSchedulerILb0ELi128ELb0EEEE13SharedStorageENS1_6TensorINS1_11ArrayEngineIfLm32EEENS1_6LayoutINS2_IJNS2_IJNS3_ILi2EEESO_EEESO_NS3_ILi4EEEEEENS2_IJNS2_IJNS3_ILi1EEESO_EEESQ_NS3_ILi8EEEEEEEEEEEEbRKNSB_6ParamsERT0_S12_iNS2_IJiiiEEERT_ENKUliiE0_clEii:
        /* <DEDUP_REMOVED lines=10> */
[----:B-1---5:R-:W-:Y:S05]  /*5b2f0*/  CALL.REL.NOINC `($_ZN7cutlass13device_kernelIN5flash19enable_sm80_to_sm89INS1_16FlashAttnBwdSm80INS1_25CollectiveMainloopBwdSm80ILi2ELi2EN4cute5tupleIJNS5_1CILi128EEES8_NS7_ILi64EEEEEENS_10bfloat16_tEfNS_4arch4Sm80ELb1ELb0ELb1ELb0ELb0ELb0ELb0ELb0ELi2ELi4ELi4ELi4ELb0EEENS1_24CollectiveEpilogueBwdGQAISA_fSD_Li256ELb0ELb0EEENS1_25SingleTileBwdLPTSchedulerILb0ELi128ELb0EEEEEEEEEvNT_6ParamsE$_ZN4cute3eso3ESOILb1ELb0EJNS_10UnderscoreES2_S2_iEEC2ERKS2_S5_S5_RKi) ;  /* 0xfffabc3000007944 */ /* 0x022fea0003c3ffff */
[----:B-1----:R-:W2:Y:S01]  /*5b300*/  LDL R3, [R1+0x1688] ;  /* 0x0016880001037983 */ /* 0x002ea20000100800 */
[----:B------:R-:W-:Y:S02]  /*5b310*/  MOV R4, 0x5b340 ;  /* 0x0005b34000047802 */ /* 0x000fe40000000f00 */
[----:B--2---:R-:W-:Y:S02]  /*5b320*/  SHF.L.U32 R3, R3, 0xd, RZ ;  /* 0x0000000d03037819 */ /* 0x004fe400000006ff */
[----:B------:R-:W-:Y:S05]  /*5b330*/  CALL.REL.NOINC `($_ZN7cutlass13device_kernelIN5flash19enable_sm80_to_sm89INS1_16FlashAttnBwdSm80INS1_25CollectiveMainloopBwdSm80ILi2ELi2EN4cute5tupleIJNS5_1CILi128EEES8_NS7_ILi64EEEEEENS_10bfloat16_tEfNS_4arch4Sm80ELb1ELb0ELb1ELb0ELb0ELb0ELb0ELb0ELi2ELi4ELi4ELi4ELb0EEENS1_24CollectiveEpilogueBwdGQAISA_fSD_Li256ELb0ELb0EEENS1_25SingleTileBwdLPTSchedulerILb0ELi128ELb0EEEEEEEEEvNT_6ParamsE$_ZN4cute3eso3ESOILb1ELb0EJNS_6LayoutINS_5tupleIJNS3_IJNS_1CILi8EEENS4_ILi1EEEEEENS4_ILi4EEES6_EEENS3_IJNS3_IJS6_NS4_ILi0EEEEEENS4_ILi2048EEESA_EEEEEiEEC2ERKSE_RKi) ;  /* 0xfffaec2000007944 */ /* 0x000fea0003c3ffff */
[----:B------:R-:W-:Y:S01]  /*5b340*/  ULDC.64 UR8, c[0x0][0x118] ;  /* 0x0000460000087ab9 */ /* 0x000fe20000000a00 */
[----:B-1----:R-:W2:Y:S04]  /*5b350*/  LDL R2, [R1+0x1688] ;  /* 0x0016880001027983 */ /* 0x002ea80000100800 */
[----:B------:R-:W2:Y:S01]  /*5b360*/  LD.E.64 R6, [R6.64] ;  /* 0x0000000806067980 */ /* 0x000ea2000c101b00 */
[----:B------:R-:W-:-:S02]  /*5b370*/  MOV R9, R15 ;  /* 0x0000000f00097202 */ /* 0x000fc40000000f00 */
[----:B------:R-:W-:Y:S01]  /*5b380*/  MOV R8, 0x5b3b0 ;  /* 0x0005b3b000087802 */ /* 0x000fe20000000f00 */
[----:B--2---:R-:W-:-:S04]  /*5b390*/  IMAD.WIDE R2, R2, 0x2, R6 ;  /* 0x0000000202027825 */ /* 0x004fc800078e0206 */
[----:B------:R-:W-:Y:S05]  /*5b3a0*/  CALL.REL.NOINC `($_ZN7cutlass13device_kernelIN5flash19enable_sm80_to_sm89INS1_16FlashAttnBwdSm80INS1_25CollectiveMainloopBwdSm80ILi2ELi2EN4cute5tupleIJNS5_1CILi128EEES8_NS7_ILi64EEEEEENS_10bfloat16_tEfNS_4arch4Sm80ELb1ELb0ELb1ELb0ELb0ELb0ELb0ELb0ELi2ELi4ELi4ELi4ELb0EEENS1_24CollectiveEpilogueBwdGQAISA_fSD_Li256ELb0ELb0EEENS1_25SingleTileBwdLPTSchedulerILb0ELi128ELb0EEEEEEEEEvNT_6ParamsE$_ZN4cute8smem_ptrIPN7cutlass10bfloat16_tEECI1NS_12iter_adaptorIS3_S4_EEES3_) ;  /* 0xfffaf7e000007944 */ /* 0x000fea0003c3ffff */
[----:B-1----:R1:W5:Y:S01]  /*5b3b0*/  LDL.64 R2, [R1+0x1688] ;  /* 0x0016880001027983 */ /* 0x0023620000100a00 */
[----:B------:R-:W-:-:S03]  /*5b3c0*/  MOV R6, 0x5b3e0 ;  /* 0x0005b3e000067802 */ /* 0x000fc60000000f00 */
[----:B-1---5:R-:W-:Y:S05]  /*5b3d0*/  CALL.REL.NOINC `($_ZN7cutlass13device_kernelIN5flash19enable_sm80_to_sm89INS1_16FlashAttnBwdSm80INS1_25CollectiveMainloopBwdSm80ILi2ELi2EN4cute5tupleIJNS5_1CILi128EEES8_NS7_ILi64EEEEEENS_10bfloat16_tEfNS_4arch4Sm80ELb1ELb0ELb1ELb0ELb0ELb0ELb0ELb0ELi2ELi4ELi4ELi4ELb0EEENS1_24CollectiveEpilogueBwdGQAISA_fSD_Li256ELb0ELb0EEENS1_25SingleTileBwdLPTSchedulerILb0ELi128ELb0EEEEEEEEEvNT_6ParamsE$_ZN4cute3eso3ESOILb1ELb0EJNS_6LayoutINS_5tupleIJNS3_IJNS_1CILi8EEENS4_ILi1EEEEEENS4_ILi4EEES6_EEENS3_IJNS3_IJS6_NS4_ILi0EEEEEENS4_ILi2048EEESA_EEEEENS_10ViewEngineINS_8smem_ptrIPN7cutlass10bfloat16_tEEEEEEEC2ERKSE_RKSL_) ;  /* 0xfffaeb4000007944 */ /* 0x022fea0003c3ffff */
[----:B------:R-:W-:Y:S01]  /*5b3e0*/  ULDC.64 UR8, c[0x0][0x118] ;  /* 0x0000460000087ab9 */ /* 0x000fe20000000a00 */
[----:B------:R2:W5:Y:S04]  /*5b3f0*/  LDL.64 R86, [R1+0x1688] ;  /* 0x0016880001567983 */ /* 0x0005680000100a00 */
[----:B------:R2:W5:Y:S01]  /*5b400*/  LD.E.64 R10, [R82.64+0x8] ;  /* 0x00000808520a7980 */ /* 0x000562000c101b00 */
[----:B-1----:R-:W-:Y:S01]  /*5b410*/  IMAD.MOV.U32 R2, RZ, RZ, R15 ;  /* 0x000000ffff027224 */ /* 0x002fe200078e000f */
[----:B------:R-:W-:Y:S02]  /*5b420*/  MOV R3, R17 ;  /* 0x0000001100037202 */ /* 0x000fe40000000f00 */
[----:B------:R-:W-:-:S02]  /*5b430*/  MOV R4, 0x5b450 ;  /* 0x0005b45000047802 */ /* 0x000fc40000000f00 */
[----:B--2--5:R-:W-:Y:S05]  /*5b440*/  CALL.REL.NOINC `($_ZN7cutlass13device_kernelIN5flash19enable_sm80_to_sm89INS1_16FlashAttnBwdSm80INS1_25CollectiveMainloopBwdSm80ILi2ELi2EN4cute5tupleIJNS5_1CILi128EEES8_NS7_ILi64EEEEEENS_10bfloat16_tEfNS_4arch4Sm80ELb1ELb0ELb1ELb0ELb0ELb0ELb0ELb0ELi2ELi4ELi4ELi4ELb0EEENS1_24CollectiveEpilogueBwdGQAISA_fSD_Li256ELb0ELb0EEENS1_25SingleTileBwdLPTSchedulerILb0ELi128ELb0EEEEEEEEEvNT_6ParamsE$_ZN4cute3eso3ESOILb1ELb0EJNS_10UnderscoreES2_S2_iEEC2ERKS2_S5_S5_RKi) ;  /* 0xfffabae000007944 */ /* 0x024fea0003c3ffff */
[----:B------:R-:W2:Y:S01]  /*5b450*/  LDL R8, [R1+0x1688] ;  /* 0x0016880001087983 */ /* 0x000ea20000100800 */
[----:B------:R-:W-:-:S03]  /*5b460*/  ULDC.64 UR8, c[0x0][0x118] ;  /* 0x0000460000087ab9 */ /* 0x000fc60000000a00 */
[----:B-1----:R1:W5:Y:S01]  /*5b470*/  LD.E.64 R2, [R10.64+0x8] ;  /* 0x000008080a027980 */ /* 0x002362000c101b00 */
[----:B------:R-:W-:Y:S02]  /*5b480*/  MOV R4, 0x5b4b0 ;  /* 0x0005b4b000047802 */ /* 0x000fe40000000f00 */
[----:B--2---:R-:W-:Y:S02]  /*5b490*/  SHF.R.S32.HI R7, RZ, 0x1f, R8 ;  /* 0x0000001fff077819 */ /* 0x004fe40000011408 */
[----:B-1---5:R-:W-:Y:S05]  /*5b4a0*/  CALL.REL.NOINC `($_ZN7cutlass13device_kernelIN5flash19enable_sm80_to_sm89INS1_16FlashAttnBwdSm80INS1_25CollectiveMainloopBwdSm80ILi2ELi2EN4cute5tupleIJNS5_1CILi128EEES8_NS7_ILi64EEEEEENS_10bfloat16_tEfNS_4arch4Sm80ELb1ELb0ELb1ELb0ELb0ELb0ELb0ELb0ELi2ELi4ELi4ELi4ELb0EEENS1_24CollectiveEpilogueBwdGQAISA_fSD_Li256ELb0ELb0EEENS1_25SingleTileBwdLPTSchedulerILb0ELi128ELb0EEEEEEEEEvNT_6ParamsE$_ZZN4cute5sliceINS_5tupleIJNS_10UnderscoreES2_S2_iEEENS1_IJNS1_IJNS_1CILi1EEENS4_ILi0EEEEEElS6_lEEEEEDaRKT_RKT0_ENKUlRKT_RKT0_E_clIS2_lEEDaSH_SK_) ;  /* 0xfffb10b000007944 */ /* 0x022fea0003c3ffff */
[----:B-----5:R-:W-:Y:S02]  /*5b4b0*/  MOV R5, R3 ;  /* 0x0000000300057202 */ /* 0x020fe40000000f00 */
[----:B------:R-:W-:Y:S02]  /*5b4c0*/  MOV R4, 0x5b4e0 ;  /* 0x0005b4e000047802 */ /* 0x000fe40000000f00 */
[----:B-1----:R-:W-:Y:S05]  /*5b4d0*/  CALL.REL.NOINC `($_ZN7cutlass13device_kernelIN5flash19enable_sm80_to_sm89INS1_16FlashAttnBwdSm80INS1_25CollectiveMainloopBwdSm80ILi2ELi2EN4cute5tupleIJNS5_1CILi128EEES8_NS7_ILi64EEEEEENS_10bfloat16_tEfNS_4arch4Sm80ELb1ELb0ELb1ELb0ELb0ELb0ELb0ELb0ELi2ELi4ELi4ELi4ELb0EEENS1_24CollectiveEpilogueBwdGQAISA_fSD_Li256ELb0ELb0EEENS1_25SingleTileBwdLPTSchedulerILb0ELi128ELb0EEEEEEEEEvNT_6ParamsE$_ZZN4cute12filter_tupleINS_5tupleIJNS_10UnderscoreES2_S2_iEEENS1_IJNS1_IJNS_1CILi1EEENS4_ILi0EEEEEElS6_lEEEZNS_5sliceIS3_S8_EEDaRKT_RKT0_EUlRKT_RKT0_E_EEDaSC_SF_OT1_ENKUlDpSI_E_clIJNS1_IJS7_EEENS1_IJlEEENS1_IJS6_EEENS1_IJEEEEEEDaSP_) ;  /* 0xfffafce000007944 */ /* 0x002fea0003c3ffff */
[----:B-----5:R-:W-:Y:S02]  /*5b4e0*/  MOV R5, R3 ;  /* 0x0000000300057202 */ /* 0x020fe40000000f00 */
[----:B------:R-:W-:Y:S02]  /*5b4f0*/  MOV R4, 0x5b510 ;  /* 0x0005b51000047802 */ /* 0x000fe40000000f00 */
[----:B-1----:R-:W-:Y:S05]  /*5b500*/  CALL.REL.NOINC `($_ZN7cutlass13device_kernelIN5flash19enable_sm80_to_sm89INS1_16FlashAttnBwdSm80INS1_25CollectiveMainloopBwdSm80ILi2ELi2EN4cute5tupleIJNS5_1CILi128EEES8_NS7_ILi64EEEEEENS_10bfloat16_tEfNS_4arch4Sm80ELb1ELb0ELb1ELb0ELb0ELb0ELb0ELb0ELi2ELi4ELi4ELi4ELb0EEENS1_24CollectiveEpilogueBwdGQAISA_fSD_Li256ELb0ELb0EEENS1_25SingleTileBwdLPTSchedulerILb0ELi128ELb0EEEEEEEEEvNT_6ParamsE$_ZN4cute5tupleIJNS0_IJNS0_IJNS_1CILi8EEENS1_ILi1EEEEEENS1_ILi4EEES3_EEENS0_IJNS0_IJS3_NS1_ILi0EEEEEElS7_EEEEEC2ERKS6_RKS9_) ;  /* 0xfffaef8000007944 */ /* 0x002fea0003c3ffff */
        /* <DEDUP_REMOVED lines=9> */
[----:B-1---5:R-:W-:Y:S05]  /*5b5a0*/  CALL.REL.NOINC `($_ZN7cutlass13device_kernelIN5flash19enable_sm80_to_sm89INS1_16FlashAttnBwdSm80INS1_25CollectiveMainloopBwdSm80ILi2ELi2EN4cute5tupleIJNS5_1CILi128EEES8_NS7_ILi64EEEEEENS_10bfloat16_tEfNS_4arch4Sm80ELb1ELb0ELb1ELb0ELb0ELb0ELb0ELb0ELi2ELi4ELi4ELi4ELb0EEENS1_24CollectiveEpilogueBwdGQAISA_fSD_Li256ELb0ELb0EEENS1_25SingleTileBwdLPTSchedulerILb0ELi128ELb0EEEEEEEEEvNT_6ParamsE$_ZN4cute3eso3ESOILb0ELb0EJNS_6LayoutINS_5tupleIJNS3_IJNS_1CILi8EEENS4_ILi1EEEEEENS4_ILi4EEES6_EEENS3_IJNS3_IJS6_NS4_ILi0EEEEEElSA_EEEEElEEC2ERKSD_RKl) ;  /* 0xfffaae0000007944 */ /* 0x022fea0003c3ffff */
[----:B------:R-:W-:Y:S01]  /*5b5b0*/  ULDC.64 UR8, c[0x0][0x118] ;  /* 0x0000460000087ab9 */ /* 0x000fe20000000a00 */
[----:B------:R-:W2:Y:S04]  /*5b5c0*/  LDL.64 R6, [R1+0x1690] ;  /* 0x0016900001067983 */ /* 0x000ea80000100a00 */
[----:B------:R-:W2:Y:S04]  /*5b5d0*/  LD.E.64 R10, [R10.64+0x18] ;  /* 0x000018080a0a7980 */ /* 0x000ea8000c101b00 */
[----:B-1----:R1:W5:Y:S01]  /*5b5e0*/  LDL.64 R2, [R1+0x1688] ;  /* 0x0016880001027983 */ /* 0x0023620000100a00 */
[----:B------:R-:W-:-:S02]  /*5b5f0*/  MOV R8, 0x5b630 ;  /* 0x0005b63000087802 */ /* 0x000fc40000000f00 */
[----:B--2---:R-:W-:-:S04]  /*5b600*/  LEA R4, P0, R6, R10, 0x1 ;  /* 0x0000000a06047211 */ /* 0x004fc800078008ff */
[----:B------:R-:W-:-:S04]  /*5b610*/  LEA.HI.X R9, R6, R11, R7, 0x1, P0 ;  /* 0x0000000b06097211 */ /* 0x000fc800000f0c07 */
[----:B-1---5:R-:W-:Y:S05]  /*5b620*/  CALL.REL.NOINC `($_ZN7cutlass13device_kernelIN5flash19enable_sm80_to_sm89INS1_16FlashAttnBwdSm80INS1_25CollectiveMainloopBwdSm80ILi2ELi2EN4cute5tupleIJNS5_1CILi128EEES8_NS7_ILi64EEEEEENS_10bfloat16_tEfNS_4arch4Sm80ELb1ELb0ELb1ELb0ELb0ELb0ELb0ELb0ELi2ELi4ELi4ELi4ELb0EEENS1_24CollectiveEpilogueBwdGQAISA_fSD_Li256ELb0ELb0EEENS1_25SingleTileBwdLPTSchedulerILb0ELi128ELb0EEEEEEEEEvNT_6ParamsE$_ZN4cute8gmem_ptrIPKN7cutlass10bfloat16_tEECI1NS_12iter_adaptorIS4_S5_EEES4_) ;  /* 0xfffaf46000007944 */ /* 0x022fea0003c3ffff */
[----:B------:R-:W2:Y:S01]  /*5b630*/  LDL.64 R8, [R1+0x1688] ;  /* 0x0016880001087983 */ /* 0x000ea20000100a00 */
[----:B-1----:R-:W-:Y:S02]  /*5b640*/  MOV R5, R3 ;  /* 0x0000000300057202 */ /* 0x002fe40000000f00 */
[----:B------:R-:W-:Y:S01]  /*5b650*/  MOV R6, 0x5b680 ;  /* 0x0005b68000067802 */ /* 0x000fe20000000f00 */
[----:B--2---:R1:W-:Y:S04]  /*5b660*/  STL.64 [R1+0x1698], R8 ;  /* 0x0016980801007387 */ /* 0x0043e80000100a00 */
[----:B-1----:R-:W-:Y:S05]  /*5b670*/  CALL.REL.NOINC `($_ZN7cutlass13device_kernelIN5flash19enable_sm80_to_sm89INS1_16FlashAttnBwdSm80INS1_25CollectiveMainloopBwdSm80ILi2ELi2EN4cute5tupleIJNS5_1CILi128EEES8_NS7_ILi64EEEEEENS_10bfloat16_tEfNS_4arch4Sm80ELb1ELb0ELb1ELb0ELb0ELb0ELb0ELb0ELi2ELi4ELi4ELi4ELb0EEENS1_24CollectiveEpilogueBwdGQAISA_fSD_Li256ELb0ELb0EEENS1_25SingleTileBwdLPTSchedulerILb0ELi128ELb0EEEEEEEEEvNT_6ParamsE$_ZN4cute3eso3ESOILb0ELb0EJNS_6LayoutINS_5tupleIJNS3_IJNS_1CILi8EEENS4_ILi1EEEEEENS4_ILi4EEES6_EEENS3_IJNS3_IJS6_NS4_ILi0EEEEEElSA_EEEEENS_10ViewEngineINS_8gmem_ptrIPKN7cutlass10bfloat16_tEEEEEEEC2ERKSD_RKSL_) ;  /* 0xfffaaca000007944 */ /* 0x002fea0003c3ffff */
        /* <DEDUP_REMOVED lines=11> */
[----:B--2--5:R-:W-:Y:S05]  /*5b730*/  CALL.REL.NOINC `($_ZN7cutlass13device_kernelIN5flash19enable_sm80_to_sm89INS1_16FlashAttnBwdSm80INS1_25CollectiveMainloopBwdSm80ILi2ELi2EN4cute5tupleIJNS5_1CILi128EEES8_NS7_ILi64EEEEEENS_10bfloat16_tEfNS_4arch4Sm80ELb1ELb0ELb1ELb0ELb0ELb0ELb0ELb0ELi2ELi4ELi4ELi4ELb0EEENS1_24CollectiveEpilogueBwdGQAISA_fSD_Li256ELb0ELb0EEENS1_25SingleTileBwdLPTSchedulerILb0ELi128ELb0EEEEEEEEEvNT_6ParamsE$_ZZN4cuteplIJiiEJNS_1CILi0EEES2_EEEDaRKNS_15ArithmeticTupleIJDpT_EEERKNS3_IJDpT0_EEEENKUlDpRKT_E_clIJiiEEEDaSH_) ;  /* 0xfffb467000007944 */ /* 0x024fea0003c3ffff */
[----:B-----5:R-:W-:Y:S01]  /*5b740*/  IMAD.IADD R84, R5, 0x1, -R2 ;  /* 0x0000000105547824 */ /* 0x020fe200078e0a02 */
[----:B------:R-:W-:Y:S02]  /*5b750*/  MOV R3, RZ ;  /* 0x000000ff00037202 */ /* 0x000fe40000000f00 */
[----:B------:R-:W-:Y:S02]  /*5b760*/  MOV R6, 0x5b780 ;  /* 0x0005b78000067802 */ /* 0x000fe40000000f00 */
[----:B-1----:R-:W-:Y:S05]  /*5b770*/  CALL.REL.NOINC `($_ZN7cutlass13device_kernelIN5flash19enable_sm80_to_sm89INS1_16FlashAttnBwdSm80INS1_25CollectiveMainloopBwdSm80ILi2ELi2EN4cute5tupleIJNS5_1CILi128EEES8_NS7_ILi64EEEEEENS_10bfloat16_tEfNS_4arch4Sm80ELb1ELb0ELb1ELb0ELb0ELb0ELb0ELb0ELi2ELi4ELi4ELi4ELb0EEENS1_24CollectiveEpilogueBwdGQAISA_fSD_Li256ELb0ELb0EEENS1_25SingleTileBwdLPTSchedulerILb0ELi128ELb0EEEEEEEEEvNT_6ParamsE$_ZN4cute3eso3ESOILb1ELb0EJNS_1CILi0EEEiS3_EEC2ERKS3_RKiS6_) ;  /* 0xfffabc9000007944 */ /* 0x002fea0003c3ffff */
[----:B-1----:R-:W2:Y:S01]  /*5b780*/  LDL R3, [R1+0x1688] ;  /* 0x0016880001037983 */ /* 0x002ea20000100800 */
[----:B------:R-:W-:Y:S01]  /*5b790*/  IMAD.MOV.U32 R2, RZ, RZ, R15 ;  /* 0x000000ffff027224 */ /* 0x000fe200078e000f */
[----:B------:R-:W-:Y:S02]  /*5b7a0*/  MOV R10, 0x5b7d0 ;  /* 0x0005b7d0000a7802 */ /* 0x000fe40000000f00 */
[----:B--2---:R-:W-:Y:S02]  /*5b7b0*/  SHF.L.U32 R3, R3, 0x5, RZ ;  /* 0x0000000503037819 */ /* 0x004fe400000006ff */
[----:B------:R-:W-:Y:S05]  /*5b7c0*/  CALL.REL.NOINC `($_ZN7cutlass13device_kernelIN5flash19enable_sm80_to_sm89INS1_16FlashAttnBwdSm80INS1_25CollectiveMainloopBwdSm80ILi2ELi2EN4cute5tupleIJNS5_1CILi128EEES8_NS7_ILi64EEEEEENS_10bfloat16_tEfNS_4arch4Sm80ELb1ELb0ELb1ELb0ELb0ELb0ELb0ELb0ELi2ELi4ELi4ELi4ELb0EEENS1_24CollectiveEpilogueBwdGQAISA_fSD_Li256ELb0ELb0EEENS1_25SingleTileBwdLPTSchedulerILb0ELi128ELb0EEEEEEEEEvNT_6ParamsE$_ZN4cute5tupleIJiEEC2ERKi) ;  /* 0xfffaf1e000007944 */ /* 0x000fea0003c3ffff */
[----:B------:R1:W5:Y:S01]  /*5b7d0*/  LDL R3, [R1+0x1688] ;  /* 0x0016880001037983 */ /* 0x0003620000100800 */
        /* <DEDUP_REMOVED lines=8> */
[----:B------:R-:W-:Y:S02]  /*5b860*/  MOV R2, R15 ;  /* 0x0000000f00027202 */ /* 0x000fe40000000f00 */
[----:B------:R-:W-:Y:S02]  /*5b870*/  MOV R6, 0x5b890 ;  /* 0x0005b89000067802 */ /* 0x000fe40000000f00 */
[----:B-1---5:R-:W-:Y:S05]  /*5b880*/  CALL.REL.NOINC `($_ZN7cutlass13device_kernelIN5flash19enable_sm80_to_sm89INS1_16FlashAttnBwdSm80INS1_25CollectiveMainloopBwdSm80ILi2ELi2EN4cute5tupleIJNS5_1CILi128EEES8_NS7_ILi64EEEEEENS_10bfloat16_tEfNS_4arch4Sm80ELb1ELb0ELb1ELb0ELb0ELb0ELb0ELb0ELi2ELi4ELi4ELi4ELb0EEENS1_24CollectiveEpilogueBwdGQAISA_fSD_Li256ELb0ELb0EEENS1_25SingleTileBwdLPTSchedulerILb0ELi128ELb0EEEEEEEEEvNT_6ParamsE$_ZN4cute3eso3ESOILb0ELb1EJiNS_1CILi0EEEEEC2ERKiRKS3_) ;  /* 0xfffab49000007944 */ /* 0x022fea0003c3ffff */
[----:B-1----:R1:W5:Y:S01]  /*5b890*/  LDL R3, [R1+0x1688] ;  /* 0x0016880001037983 */ /* 0x0023620000100800 */
[----:B------:R-:W-:-:S03]  /*5b8a0*/  MOV R4, 0x5b8c0 ;  /* 0x0005b8c000047802 */ /* 0x000fc60000000f00 */
[----:B-1---5:R-:W-:Y:S05]  /*5b8b0*/  CALL.REL.NOINC `($_ZN7cutlass13device_kernelIN5flash19enable_sm80_to_sm89INS1_16FlashAttnBwdSm80INS1_25CollectiveMainloopBwdSm80ILi2ELi2EN4cute5tupleIJNS5_1CILi128EEES8_NS7_ILi64EEEEEENS_10bfloat16_tEfNS_4arch4Sm80ELb1ELb0ELb1ELb0ELb0ELb0ELb0ELb0ELi2ELi4ELi4ELi4ELb0EEENS1_24CollectiveEpilogueBwdGQAISA_fSD_Li256ELb0ELb0EEENS1_25SingleTileBwdLPTSchedulerILb0ELi128ELb0EEEEEEEEEvNT_6ParamsE$_ZZN4cuteplIJNS_1CILi0EEES2_EJiEEEDaRKNS_15ArithmeticTupleIJDpT_EEERKNS3_IJDpT0_EEEENKUlDpRKT_E_clIJiS2_EEEDaSH_) ;  /* 0xfffb40b000007944 */ /* 0x022fea0003c3ffff */
[----:B------:R-:W-:Y:S02]  /*5b8c0*/  MOV R4, 0x5b8e0 ;  /* 0x0005b8e000047802 */ /* 0x000fe40000000f00 */
[----:B-1---5:R-:W-:Y:S05]  /*5b8d0*/  CALL.REL.NOINC `($_ZN7cutlass13device_kernelIN5flash19enable_sm80_to_sm89INS1_16FlashAttnBwdSm80INS1_25CollectiveMainloopBwdSm80ILi2ELi2EN4cute5tupleIJNS5_1CILi128EEES8_NS7_ILi64EEEEEENS_10bfloat16_tEfNS_4arch4Sm80ELb1ELb0ELb1ELb0ELb0ELb0ELb0ELb0ELi2ELi4ELi4ELi4ELb0EEENS1_24CollectiveEpilogueBwdGQAISA_fSD_Li256ELb0ELb0EEENS1_25SingleTileBwdLPTSchedulerILb0ELi128ELb0EEEEEEEEEvNT_6ParamsE$_ZZN4cuteplIJNS_1CILi0EEES2_EJiS2_EEEDaRKNS_15ArithmeticTupleIJDpT_EEERKNS3_IJDpT0_EEEENKUlDpRKT_E_clIJiS2_EEEDaSH_) ;  /* 0xfffb410000007944 */ /* 0x022fea0003c3ffff */
        /* <DEDUP_REMOVED lines=9> */
[----:B--23-5:R-:W-:Y:S05]  /*5b970*/  CALL.REL.NOINC `($_ZN7cutlass13device_kernelIN5flash19enable_sm80_to_sm89INS1_16FlashAttnBwdSm80INS1_25CollectiveMainloopBwdSm80ILi2ELi2EN4cute5tupleIJNS5_1CILi128EEES8_NS7_ILi64EEEEEENS_10bfloat16_tEfNS_4arch4Sm80ELb1ELb0ELb1ELb0ELb0ELb0ELb0ELb0ELi2ELi4ELi4ELi4ELb0EEENS1_24CollectiveEpilogueBwdGQAISA_fSD_Li256ELb0ELb0EEENS1_25SingleTileBwdLPTSchedulerILb0ELi128ELb0EEEEEEEEEvNT_6ParamsE$_ZN4cute3eso3ESOILb1ELb0EJNS_10UnderscoreEiiEEC2ERKS2_RKiS7_) ;  /* 0xfffab67000007944 */ /* 0x02cfea0003c3ffff */
[----:B------:R-:W2:Y:S01]  /*5b980*/  LDL R5, [R1+0x1688] ;  /* 0x0016880001057983 */ /* 0x000ea20000100800 */
[----:B------:R-:W-:Y:S02]  /*5b990*/  MOV R4, 0x5ba00 ;  /* 0x0005ba0000047802 */ /* 0x000fe40000000f00 */
[----:B-12---:R-:W-:Y:S01]  /*5b9a0*/  SHF.R.S32.HI R2, RZ, 0x1f, R5 ;  /* 0x0000001fff027819 */ /* 0x006fe20000011405 */
[-C--:B------:R-:W-:Y:S02]  /*5b9b0*/  IMAD R3, R91, R5.reuse, RZ ;  /* 0x000000055b037224 */ /* 0x080fe400078e02ff */
[----:B------:R-:W-:-:S04]  /*5b9c0*/  IMAD.WIDE.U32 R6, R90, R5, RZ ;  /* 0x000000055a067225 */ /* 0x000fc800078e00ff */
[----:B------:R-:W-:-:S05]  /*5b9d0*/  IMAD R3, R90, R2, R3 ;  /* 0x000000025a037224 */ /* 0x000fca00078e0203 */
[----:B------:R-:W-:Y:S02]  /*5b9e0*/  IADD3 R3, R7, R3, RZ ;  /* 0x0000000307037210 */ /* 0x000fe40007ffe0ff */
[----:B------:R-:W-:Y:S05]  /*5b9f0*/  CALL.REL.NOINC `($_ZN7cutlass13device_kernelIN5flash19enable_sm80_to_sm89INS1_16FlashAttnBwdSm80INS1_25CollectiveMainloopBwdSm80ILi2ELi2EN4cute5tupleIJNS5_1CILi128EEES8_NS7_ILi64EEEEEENS_10bfloat16_tEfNS_4arch4Sm80ELb1ELb0ELb1ELb0ELb0ELb0ELb0ELb0ELi2ELi4ELi4ELi4ELb0EEENS1_24CollectiveEpilogueBwdGQAISA_fSD_Li256ELb0ELb0EEENS1_25SingleTileBwdLPTSchedulerILb0ELi128ELb0EEEEEEEEEvNT_6ParamsE$_ZN4cute3eso3ESOILb1ELb0EJNS_6LayoutINS_5tupleIJNS3_IJNS_1CILi8EEENS4_ILi1EEEEEEEEENS3_IJNS3_IJS6_NS4_ILi0EEEEEEEEEEElEEC2ERKSC_RKl) ;  /* 0xfffade5000007944 */ /* 0x000fea0003c3ffff */
[----:B-1----:R-:W2:Y:S01]  /*5ba00*/  LDL.64 R2, [R1+0x1688] ;  /* 0x0016880001027983 */ /* 0x002ea20000100a00 */
[----:B------:R-:W-:Y:S02]  /*5ba10*/  MOV R8, 0x5ba50 ;  /* 0x0005ba5000087802 */ /* 0x000fe40000000f00 */
[----:B--2---:R-:W-:-:S04]  /*5ba20*/  LEA R4, P1, R2, R88, 0x1 ;  /* 0x0000005802047211 */ /* 0x004fc800078208ff */
[----:B------:R-:W-:-:S04]  /*5ba30*/  LEA.HI.X R9, R2, R89, R3, 0x1, P1 ;  /* 0x0000005902097211 */ /* 0x000fc800008f0c03 */
[----:B------:R-:W-:Y:S05]  /*5ba40*/  CALL.REL.NOINC `($_ZN7cutlass13device_kernelIN5flash19enable_sm80_to_sm89INS1_16FlashAttnBwdSm80INS1_25CollectiveMainloopBwdSm80ILi2ELi2EN4cute5tupleIJNS5_1CILi128EEES8_NS7_ILi64EEEEEENS_10bfloat16_tEfNS_4arch4Sm80ELb1ELb0ELb1ELb0ELb0ELb0ELb0ELb0ELi2ELi4ELi4ELi4ELb0EEENS1_24CollectiveEpilogueBwdGQAISA_fSD_Li256ELb0ELb0EEENS1_25SingleTileBwdLPTSchedulerILb0ELi128ELb0EEEEEEEEEvNT_6ParamsE$_ZN4cute8gmem_ptrIPKN7cutlass10bfloat16_tEECI1NS_12iter_adaptorIS4_S5_EEES4_) ;  /* 0xfffaf04000007944 */ /* 0x000fea0003c3ffff */
[----:B------:R2:W5:Y:S01]  /*5ba50*/  LDL.64 R2, [R1+0x1688] ;  /* 0x0016880001027983 */ /* 0x0005620000100a00 */
[----:B------:R-:W-:-:S03]  /*5ba60*/  MOV R6, 0x5ba80 ;  /* 0x0005ba8000067802 */ /* 0x000fc60000000f00 */
[----:B-12--5:R-:W-:Y:S05]  /*5ba70*/  CALL.REL.NOINC `($_ZN7cutlass13device_kernelIN5flash19enable_sm80_to_sm89INS1_16FlashAttnBwdSm80INS1_25CollectiveMainloopBwdSm80ILi2ELi2EN4cute5tupleIJNS5_1CILi128EEES8_NS7_ILi64EEEEEENS_10bfloat16_tEfNS_4arch4Sm80ELb1ELb0ELb1ELb0ELb0ELb0ELb0ELb0ELi2ELi4ELi4ELi4ELb0EEENS1_24CollectiveEpilogueBwdGQAISA_fSD_Li256ELb0ELb0EEENS1_25SingleTileBwdLPTSchedulerILb0ELi128ELb0EEEEEEEEEvNT_6ParamsE$_ZN4cute3eso3ESOILb1ELb0EJNS_6LayoutINS_5tupleIJNS3_IJNS_1CILi8EEENS4_ILi1EEEEEEEEENS3_IJNS3_IJS6_NS4_ILi0EEEEEEEEEEENS_10ViewEngineINS_8gmem_ptrIPKN7cutlass10bfloat16_tEEEEEEEC2ERKSC_RKSK_) ;  /* 0xfffadcc000007944 */ /* 0x026fea0003c3ffff */
[----:B-1----:R1:W5:Y:S01]  /*5ba80*/  LDL.64 R4, [R1+0x1688] ;  /* 0x0016880001047983 */ /* 0x0023620000100a00 */
[----:B------:R-:W-:Y:S01]  /*5ba90*/  IMAD.MOV.U32 R79, RZ, RZ, R15 ;  /* 0x000000ffff4f7224 */ /* 0x000fe200078e000f */
[----:B------:R-:W-:Y:S02]  /*5baa0*/  MOV R80, RZ ;  /* 0x000000ff00507202 */ /* 0x000fe40000000f00 */
[----:B------:R-:W-:Y:S02]  /*5bab0*/  MOV R78, 0x5bad0 ;  /* 0x0005bad0004e7802 */ /* 0x000fe40000000f00 */
[----:B-1---5:R-:W-:Y:S05]  /*5bac0*/  CALL.REL.NOINC `($_ZN7cutlass13device_kernelIN5flash19enable_sm80_to_sm89INS1_16FlashAttnBwdSm80INS1_25CollectiveMainloopBwdSm80ILi2ELi2EN4cute5tupleIJNS5_1CILi128EEES8_NS7_ILi64EEEEEENS_10bfloat16_tEfNS_4arch4Sm80ELb1ELb0ELb1ELb0ELb0ELb0ELb0ELb0ELi2ELi4ELi4ELi4ELb0EEENS1_24CollectiveEpilogueBwdGQAISA_fSD_Li256ELb0ELb0EEENS1_25SingleTileBwdLPTSchedulerILb0ELi128ELb0EEEEEEEEEvNT_6ParamsE$_ZN4cute3eso3ESOILb1ELb0EJNS_10UnderscoreEiiEEC2ERKS2_RKiS7_) ;  /* 0xfffab52000007944 */ /* 0x022fea0003c3ffff */
[----:B-1----:R-:W2:Y:S01]  /*5bad0*/  LDL R3, [R1+0x1688] ;  /* 0x0016880001037983 */ /* 0x002ea20000100800 */
[----:B------:R-:W-:Y:S01]  /*5bae0*/  IMAD.MOV.U32 R2, RZ, RZ, R15 ;  /* 0x000000ffff027224 */ /* 0x000fe200078e000f */
[----:B------:R-:W-:Y:S02]  /*5baf0*/  MOV R6, 0x5bb20 ;  /* 0x0005bb2000067802 */ /* 0x000fe40000000f00 */
[----:B--2---:R-:W-:Y:S02]  /*5bb00*/  SHF.L.U32 R3, R3, 0xb, RZ ;  /* 0x0000000b03037819 */ /* 0x004fe400000006ff */
        /* <DEDUP_REMOVED lines=10> */
[----:B-1----:R1:W5:Y:S01]  /*5bbb0*/  LDL.64 R6, [R1+0x1688] ;  /* 0x0016880001067983 */ /* 0x0023620000100a00 */
[----:B------:R-:W-:Y:S02]  /*5bbc0*/  MOV R9, R5 ;  /* 0x0000000500097202 */ /* 0x000fe40000000f00 */
[----:B------:R-:W-:Y:S02]  /*5bbd0*/  MOV R8, 0x5bbf0 ;  /* 0x0005bbf000087802 */ /* 0x000fe40000000f00 */
[----:B-1---5:R-:W-:Y:S05]  /*5bbe0*/  CALL.REL.NOINC `($_ZN7cutlass13device_kernelIN5flash19enable_sm80_to_sm89INS1_16FlashAttnBwdSm80INS1_25CollectiveMainloopBwdSm80ILi2ELi2EN4cute5tupleIJNS5_1CILi128EEES8_NS7_ILi64EEEEEENS_10bfloat16_tEfNS_4arch4Sm80ELb1ELb0ELb1ELb0ELb0ELb0ELb0ELb0ELi2ELi4ELi4ELi4ELb0EEENS1_24CollectiveEpilogueBwdGQAISA_fSD_Li256ELb0ELb0EEENS1_25SingleTileBwdLPTSchedulerILb0ELi128ELb0EEEEEEEEEvNT_6ParamsE$_ZN4cute8gmem_ptrIPKN7cutlass10bfloat16_tEECI1NS_12iter_adaptorIS4_S5_EEES4_) ;  /* 0xfffaeea000007944 */ /* 0x022fea0003c3ffff */
[----:B------:R2:W5:Y:S01]  /*5bbf0*/  LDL.64 R2, [R1+0x1688] ;  /* 0x0016880001027983 */ /* 0x0005620000100a00 */
[----:B------:R-:W-:-:S03]  /*5bc00*/  MOV R8, 0x5bc20 ;  /* 0x0005bc2000087802 */ /* 0x000fc60000000f00 */
[----:B-12--5:R-:W-:Y:S05]  /*5bc10*/  CALL.REL.NOINC `($_ZN7cutlass13device_kernelIN5flash19enable_sm80_to_sm89INS1_16FlashAttnBwdSm80INS1_25CollectiveMainloopBwdSm80ILi2ELi2EN4cute5tupleIJNS5_1CILi128EEES8_NS7_ILi64EEEEEENS_10bfloat16_tEfNS_4arch4Sm80ELb1ELb0ELb1ELb0ELb0ELb0ELb0ELb0ELi2ELi4ELi4ELi4ELb0EEENS1_24CollectiveEpilogueBwdGQAISA_fSD_Li256ELb0ELb0EEENS1_25SingleTileBwdLPTSchedulerILb0ELi128ELb0EEEEEEEEEvNT_6ParamsE$_ZN4cute8gmem_ptrIPKN7cutlass9uint128_tEECI1NS_12iter_adaptorIS4_S5_EEES4_) ;  /* 0xfffaeeb000007944 */ /* 0x026fea0003c3ffff */
[----:B-1----:R1:W5:Y:S01]  /*5bc20*/  LDL.64 R2, [R1+0x1688] ;  /* 0x0016880001027983 */ /* 0x0023620000100a00 */
[----:B------:R-:W-:-:S03]  /*5bc30*/  MOV R8, 0x5bc50 ;  /* 0x0005bc5000087802 */ /* 0x000fc60000000f00 */
[----:B-1---5:R-:W-:Y:S05]  /*5bc40*/  CALL.REL.NOINC `($_ZN7cutlass13device_kernelIN5flash19enable_sm80_to_sm89INS1_16FlashAttnBwdSm80INS1_25CollectiveMainloopBwdSm80ILi2ELi2EN4cute5tupleIJNS5_1CILi128EEES8_NS7_ILi64EEEEEENS_10bfloat16_tEfNS_4arch4Sm80ELb1ELb0ELb1ELb0ELb0ELb0ELb0ELb0ELi2ELi4ELi4ELi4ELb0EEENS1_24CollectiveEpilogueBwdGQAISA_fSD_Li256ELb0ELb0EEENS1_25SingleTileBwdLPTSchedulerILb0ELi128ELb0EEEEEEEEEvNT_6ParamsE$_ZN4cute3eso3ESOILb1ELb0EJNS_6LayoutINS_5tupleIJNS3_IJNS_1CILi1EEES5_EEEEEENS3_IJNS3_IJS5_NS4_ILi0EEEEEEEEEEENS_10ViewEngineINS_8gmem_ptrIPKN7cutlass9uint128_tEEEEEEEC2ERKSB_RKSJ_) ;  /* 0xfffad21000007944 */ /* 0x022fea0003c3ffff */
[----:B------:R2:W5:Y:S01]  /*5bc50*/  LDL.64 R78, [R1+0x1688] ;  /* 0x00168800014e7983 */ /* 0x0005620000100a00 */
[----:B-1----:R-:W-:Y:S01]  /*5bc60*/  IMAD.MOV.U32 R2, RZ, RZ, R6 ;  /* 0x000000ffff027224 */ /* 0x002fe200078e0006 */
[----:B------:R-:W-:Y:S01]  /*5bc70*/  MOV R3, R7 ;  /* 0x0000000700037202 */ /* 0x000fe20000000f00 */
[----:B------:R-:W-:Y:S01]  /*5bc80*/  IMAD.MOV.U32 R9, RZ, RZ, R15 ;  /* 0x000000ffff097224 */ /* 0x000fe200078e000f */
[----:B------:R-:W-:-:S02]  /*5bc90*/  MOV R8, 0x5bcb0 ;  /* 0x0005bcb000087802 */ /* 0x000fc40000000f00 */
[----:B--2--5:R-:W-:Y:S05]  /*5bca0*/  CALL.REL.NOINC `($_ZN7cutlass13device_kernelIN5flash19enable_sm80_to_sm89INS1_16FlashAttnBwdSm80INS1_25CollectiveMainloopBwdSm80ILi2ELi2EN4cute5tupleIJNS5_1CILi128EEES8_NS7_ILi64EEEEEENS_10bfloat16_tEfNS_4arch4Sm80ELb1ELb0ELb1ELb0ELb0ELb0ELb0ELb0ELi2ELi4ELi4ELi4ELb0EEENS1_24CollectiveEpilogueBwdGQAISA_fSD_Li256ELb0ELb0EEENS1_25SingleTileBwdLPTSchedulerILb0ELi128ELb0EEEEEEEEEvNT_6ParamsE$_ZN4cute8smem_ptrIPN7cutlass10bfloat16_tEECI1NS_12iter_adaptorIS3_S4_EEES3_) ;  /* 0xfffaeee000007944 */ /* 0x024fea0003c3ffff */
[----:B-1----:R1:W5:Y:S01]  /*5bcb0*/  LDL.64 R2, [R1+0x1688] ;  /* 0x0016880001027983 */ /* 0x0023620000100a00 */
[----:B------:R-:W-:-:S02]  /*5bcc0*/  MOV R4, R15 ;  /* 0x0000000f00047202 */ /* 0x000fc40000000f00 */
[----:B------:R-:W-:Y:S02]  /*5bcd0*/  MOV R6, 0x5bcf0 ;  /* 0x0005bcf000067802 */ /* 0x000fe40000000f00 */
[----:B-1---5:R-:W-:Y:S05]  /*5bce0*/  CALL.REL.NOINC `($_ZN7cutlass13device_kernelIN5flash19enable_sm80_to_sm89INS1_16FlashAttnBwdSm80INS1_25CollectiveMainloopBwdSm80ILi2ELi2EN4cute5tupleIJNS5_1CILi128EEES8_NS7_ILi64EEEEEENS_10bfloat16_tEfNS_4arch4Sm80ELb1ELb0ELb1ELb0ELb0ELb0ELb0ELb0ELi2ELi4ELi4ELi4ELb0EEENS1_24CollectiveEpilogueBwdGQAISA_fSD_Li256ELb0ELb0EEENS1_25SingleTileBwdLPTSchedulerILb0ELi128ELb0EEEEEEEEEvNT_6ParamsE$_ZN4cute8smem_ptrIPN7cutlass9uint128_tEECI1NS_12iter_adaptorIS3_S4_EEES3_) ;  /* 0xfffaeee000007944 */ /* 0x022fea0003c3ffff */
[----:B-1----:R1:W5:Y:S01]  /*5bcf0*/  LDL.64 R2, [R1+0x1688] ;  /* 0x0016880001027983 */ /* 0x0023620000100a00 */
[----:B------:R-:W-:Y:S02]  /*5bd00*/  MOV R4, R15 ;  /* 0x0000000f00047202 */ /* 0x000fe40000000f00 */
[----:B------:R-:W-:Y:S02]  /*5bd10*/  MOV R6, 0x5bd30 ;  /* 0x0005bd3000067802 */ /* 0x000fe40000000f00 */
[----:B-1---5:R-:W-:Y:S05]  /*5bd20*/  CALL.REL.NOINC `($_ZN7cutlass13device_kernelIN5flash19enable_sm80_to_sm89INS1_16FlashAttnBwdSm80INS1_25CollectiveMainloopBwdSm80ILi2ELi2EN4cute5tupleIJNS5_1CILi128EEES8_NS7_ILi64EEEEEENS_10bfloat16_tEfNS_4arch4Sm80ELb1ELb0ELb1ELb0ELb0ELb0ELb0ELb0ELi2ELi4ELi4ELi4ELb0EEENS1_24CollectiveEpilogueBwdGQAISA_fSD_Li256ELb0ELb0EEENS1_25SingleTileBwdLPTSchedulerILb0ELi128ELb0EEEEEEEEEvNT_6ParamsE$_ZN4cute3eso3ESOILb1ELb0EJNS_6LayoutINS_5tupleIJNS3_IJNS_1CILi1EEES5_EEEEEENS3_IJNS3_IJS5_NS4_ILi0EEEEEEEEEEENS_10ViewEngineINS_8smem_ptrIPN7cutlass9uint128_tEEEEEEEC2ERKSB_RKSI_) ;  /* 0xfffad17000007944 */ /* 0x022fea0003c3ffff */
[----:B-1----:R1:W5:Y:S01]  /*5bd30*/  LDL R4, [R1+0x1688] ;  /* 0x0016880001047983 */ /* 0x0023620000100800 */
[----:B------:R-:W-:-:S03]  /*5bd40*/  MOV R2, 0x5bd60 ;  /* 0x0005bd6000027802 */ /* 0x000fc60000000f00 */
[----:B-1---5:R-:W-:Y:S05]  /*5bd50*/  CALL.REL.NOINC `($_ZN7cutlass13device_kernelIN5flash19enable_sm80_to_sm89INS1_16FlashAttnBwdSm80INS1_25CollectiveMainloopBwdSm80ILi2ELi2EN4cute5tupleIJNS5_1CILi128EEES8_NS7_ILi64EEEEEENS_10bfloat16_tEfNS_4arch4Sm80ELb1ELb0ELb1ELb0ELb0ELb0ELb0ELb0ELi2ELi4ELi4ELi4ELb0EEENS1_24CollectiveEpilogueBwdGQAISA_fSD_Li256ELb0ELb0EEENS1_25SingleTileBwdLPTSchedulerILb0ELi128ELb0EEEEEEEEEvNT_6ParamsE$_ZN73_INTERNAL_24fd9406_37_flash_bwd_hdim64_bf16_softcap_sm80_cu_8e232a79_330724__cvta_generic_to_sharedEPKv) ;  /* 0xfffaef8000007944 */ /* 0x022fea0003c3ffff */
        /* <DEDUP_REMOVED lines=10> */
[----:B-1----:R-:W-:Y:S05]  /*5be00*/  CALL.REL.NOINC `($_ZN7cutlass13device_kernelIN5flash19enable_sm80_to_sm89INS1_16FlashAttnBwdSm80INS1_25CollectiveMainloopBwdSm80ILi2ELi2EN4cute5tupleIJNS5_1CILi128EEES8_NS7_ILi64EEEEEENS_10bfloat16_tEfNS_4arch4Sm80ELb1ELb0ELb1ELb0ELb0ELb0ELb0ELb0ELi2ELi4ELi4ELi4ELb0EEENS1_24CollectiveEpilogueBwdGQAISA_fSD_Li256ELb0ELb0EEENS1_25SingleTileBwdLPTSchedulerILb0ELi128ELb0EEEEEEEEEvNT_6ParamsE$_ZN4cute3eso3ESOILb1ELb0EJNS_1CILi0EEEiS3_EEC2ERKS3_RKiS6_) ;  /* 0xfffab60000007944 */ /* 0x002fea0003c3ffff */
[----:B-1----:R-:W2:Y:S01]  /*5be10*/  LDL R3, [R1+0x1688] ;  /* 0x0016880001037983 */ /* 0x002ea20000100800 */
[----:B------:R-:W-:Y:S01]  /*5be20*/  IMAD.MOV.U32 R2, RZ, RZ, R15 ;  /* 0x000000ffff027224 */ /* 0x000fe200078e000f */
[----:B------:R-:W-:-:S02]  /*5be30*/  MOV R10, 0x5be60 ;  /* 0x0005be60000a7802 */ /* 0x000fc40000000f00 */
[----:B--2---:R-:W-:Y:S02]  /*5be40*/  SHF.L.U32 R3, R3, 0x5, RZ ;  /* 0x0000000503037819 */ /* 0x004fe400000006ff */
[----:B------:R-:W-:Y:S05]  /*5be50*/  CALL.REL.NOINC `($_ZN7cutlass13device_kernelIN5flash19enable_sm80_to_sm89INS1_16FlashAttnBwdSm80INS1_25CollectiveMainloopBwdSm80ILi2ELi2EN4cute5tupleIJNS5_1CILi128EEES8_NS7_ILi64EEEEEENS_10bfloat16_tEfNS_4arch4Sm80ELb1ELb0ELb1ELb0ELb0ELb0ELb0ELb0ELi2ELi4ELi4ELi4ELb0EEENS1_24CollectiveEpilogueBwdGQAISA_fSD_Li256ELb0ELb0EEENS1_25SingleTileBwdLPTSchedulerILb0ELi128ELb0EEEEEEEEEvNT_6ParamsE$_ZN4cute5tupleIJiEEC2ERKi) ;  /* 0xfffaeb5000007944 */ /* 0x000fea0003c3ffff */
[----:B------:R1:W5:Y:S01]  /*5be60*/  LDL R3, [R1+0x1688] ;  /* 0x0016880001037983 */ /* 0x0003620000100800 */
        /* <DEDUP_REMOVED lines=44> */
[----:B------:R-:W-:Y:S02]  /*5c130*/  MOV R80, 0x1 ;  /* 0x0000000100507802 */ /* 0x000fe40000000f00 */
        /* <DEDUP_REMOVED lines=265> */
[----:B-1---5:R-:W-:Y:S05]  /*5d1d0*/  CALL.REL.NOINC `($_ZN7cutlass13device_kernelIN5flash19enable_sm80_to_sm89INS1_16FlashAttnBwdSm80INS1_25CollectiveMainloopBwdSm80ILi2ELi2EN4cute5tupleIJNS5_1CILi128EEES8_NS7_ILi64EEEEEENS_10bfloat16_tEfNS_4arch4Sm80ELb1ELb0ELb1ELb0ELb0ELb0ELb0ELb0ELi2ELi4ELi4ELi4ELb0EEENS1_24CollectiveEpilogueBwdGQAISA_fSD_Li256ELb0ELb0EEENS1_25SingleTileBwdLPTSchedulerILb0ELi128ELb0EEEEEEEEEvNT_6ParamsE$_ZN4cute3eso3ESOILb1ELb0EJNS_10UnderscoreES2_iEEC2ERKS2_S5_RKi) ;  /* 0xfffa9d9000007944 */ /* 0x022fea0003c3ffff */
[----:B-1----:R-:W2:Y:S01]  /*5d1e0*/  LDL R3, [R1+0x1688] ;  /* 0x0016880001037983 */ /* 0x002ea20000100800 */
[----:B------:R-:W-:-:S02]  /*5d1f0*/  MOV R6, 0x5d220 ;  /* 0x0005d22000067802 */ /* 0x000fc40000000f00 */
[----:B--2---:R-:W-:Y:S02]  /*5d200*/  SHF.L.U32 R3, R3, 0x7, RZ ;  /* 0x0000000703037819 */ /* 0x004fe400000006ff */
[----:B------:R-:W-:Y:S05]  /*5d210*/  CALL.REL.NOINC `($_ZN7cutlass13device_kernelIN5flash19enable_sm80_to_sm89INS1_16FlashAttnBwdSm80INS1_25CollectiveMainloopBwdSm80ILi2ELi2EN4cute5tupleIJNS5_1CILi128EEES8_NS7_ILi64EEEEEENS_10bfloat16_tEfNS_4arch4Sm80ELb1ELb0ELb1ELb0ELb0ELb0ELb0ELb0ELi2ELi4ELi4ELi4ELb0EEENS1_24CollectiveEpilogueBwdGQAISA_fSD_Li256ELb0ELb0EEENS1_25SingleTileBwdLPTSchedulerILb0ELi128ELb0EEEEEEEEEvNT_6ParamsE$_ZN4cute3eso3ESOILb1ELb0EJNS_6LayoutINS_5tupleIJNS3_IJNS_1CILi4EEENS4_ILi1EEEEEES6_EEENS3_IJNS3_IJS6_NS4_ILi0EEEEEES9_EEEEEiEEC2ERKSC_RKi) ;  /* 0xfffac4e000007944 */ /* 0x000fea0003c3ffff */
[----:B------:R-:W-:Y:S01]  /*5d220*/  ULDC.64 UR8, c[0x0][0x118] ;  /* 0x0000460000087ab9 */ /* 0x000fe20000000a00 */
[----:B-1----:R-:W2:Y:S04]  /*5d230*/  LDL R2, [R1+0x1688] ;  /* 0x0016880001027983 */ /* 0x002ea80000100800 */
[----:B------:R-:W2:Y:S01]  /*5d240*/  LD.E.64 R4, [R10.64+0x8] ;  /* 0x000008080a047980 */ /* 0x000ea2000c101b00 */
[----:B------:R-:W-:Y:S01]  /*5d250*/  MOV R8, 0x5d290 ;  /* 0x0005d29000087802 */ /* 0x000fe20000000f00 */
[----:B--2---:R-:W-:Y:S01]  /*5d260*/  IMAD.WIDE R4, R2, 0x4, R4 ;  /* 0x0000000402047825 */ /* 0x004fe200078e0204 */
[----:B------:R-:W-:-:S03]  /*5d270*/  MOV R2, R15 ;  /* 0x0000000f00027202 */ /* 0x000fc60000000f00 */
[----:B------:R-:W-:Y:S05]  /*5d280*/  CALL.REL.NOINC `($_ZN7cutlass13device_kernelIN5flash19enable_sm80_to_sm89INS1_16FlashAttnBwdSm80INS1_25CollectiveMainloopBwdSm80ILi2ELi2EN4cute5tupleIJNS5_1CILi128EEES8_NS7_ILi64EEEEEENS_10bfloat16_tEfNS_4arch4Sm80ELb1ELb0ELb1ELb0ELb0ELb0ELb0ELb0ELi2ELi4ELi4ELi4ELb0EEENS1_24CollectiveEpilogueBwdGQAISA_fSD_Li256ELb0ELb0EEENS1_25SingleTileBwdLPTSchedulerILb0ELi128ELb0EEEEEEEEEvNT_6ParamsE$_ZN4cute8gmem_ptrIPKfECI1NS_12iter_adaptorIS2_S3_EEES2_) ;  /* 0xfffad88000007944 */ /* 0x000fea0003c3ffff */
[----:B-1----:R1:W5:Y:S01]  /*5d290*/  LDL.64 R2, [R1+0x1688] ;  /* 0x0016880001027983 */ /* 0x0023620000100a00 */
[----:B------:R-:W-:-:S03]  /*5d2a0*/  MOV R6, 0x5d2c0 ;  /* 0x0005d2c000067802 */ /* 0x000fc60000000f00 */
[----:B-1---5:R-:W-:Y:S05]  /*5d2b0*/  CALL.REL.NOINC `($_ZN7cutlass13device_kernelIN5flash19enable_sm80_to_sm89INS1_16FlashAttnBwdSm80INS1_25CollectiveMainloopBwdSm80ILi2ELi2EN4cute5tupleIJNS5_1CILi128EEES8_NS7_ILi64EEEEEENS_10bfloat16_tEfNS_4arch4Sm80ELb1ELb0ELb1ELb0ELb0ELb0ELb0ELb0ELi2ELi4ELi4ELi4ELb0EEENS1_24CollectiveEpilogueBwdGQAISA_fSD_Li256ELb0ELb0EEENS1_25SingleTileBwdLPTSchedulerILb0ELi128ELb0EEEEEEEEEvNT_6ParamsE$_ZN4cute3eso3ESOILb1ELb0EJNS_6LayoutINS_5tupleIJNS3_IJNS_1CILi4EEENS4_ILi1EEEEEES6_EEENS3_IJNS3_IJS6_NS4_ILi0EEEEEES9_EEEEENS_10ViewEngineINS_8gmem_ptrIPKfEEEEEEC2ERKSC_RKSI_) ;  /* 0xfffac3c000007944 */ /* 0x022fea0003c3ffff */
[----:B------:R-:W-:Y:S01]  /*5d2c0*/  ULDC.64 UR8, c[0x0][0x118] ;  /* 0x0000460000087ab9 */ /* 0x000fe20000000a00 */
[----:B-1----:R1:W5:Y:S04]  /*5d2d0*/  LDL.64 R4, [R1+0x1688] ;  /* 0x0016880001047983 */ /* 0x0023680000100a00 */
[----:B------:R1:W5:Y:S01]  /*5d2e0*/  LD.E.64 R10, [R82.64+0x40] ;  /* 0x00004008520a7980 */ /* 0x000362000c101b00 */
[----:B------:R-:W-:Y:S01]  /*5d2f0*/  IMAD.MOV.U32 R3, RZ, RZ, R16 ;  /* 0x000000ffff037224 */ /* 0x000fe200078e0010 */
[----:B------:R-:W-:-:S02]  /*5d300*/  MOV R2, R15 ;  /* 0x0000000f00027202 */ /* 0x000fc40000000f00 */
[----:B------:R-:W-:Y:S02]  /*5d310*/  MOV R8, 0x5d330 ;  /* 0x0005d33000087802 */ /* 0x000fe40000000f00 */
[----:B-1---5:R-:W-:Y:S05]  /*5d320*/  CALL.REL.NOINC `($_ZN7cutlass13device_kernelIN5flash19enable_sm80_to_sm89INS1_16FlashAttnBwdSm80INS1_25CollectiveMainloopBwdSm80ILi2ELi2EN4cute5tupleIJNS5_1CILi128EEES8_NS7_ILi64EEEEEENS_10bfloat16_tEfNS_4arch4Sm80ELb1ELb0ELb1ELb0ELb0ELb0ELb0ELb0ELi2ELi4ELi4ELi4ELb0EEENS1_24CollectiveEpilogueBwdGQAISA_fSD_Li256ELb0ELb0EEENS1_25SingleTileBwdLPTSchedulerILb0ELi128ELb0EEEEEEEEEvNT_6ParamsE$_ZN4cute3eso3ESOILb1ELb0EJNS_10UnderscoreES2_iEEC2ERKS2_S5_RKi) ;  /* 0xfffa9c4000007944 */ /* 0x022fea0003c3ffff */
[----:B-1----:R-:W2:Y:S01]  /*5d330*/  LDL R3, [R1+0x1688] ;  /* 0x0016880001037983 */ /* 0x002ea20000100800 */
[----:B------:R-:W-:Y:S02]  /*5d340*/  MOV R6, 0x5d370 ;  /* 0x0005d37000067802 */ /* 0x000fe40000000f00 */
[----:B--2---:R-:W-:Y:S02]  /*5d350*/  SHF.L.U32 R3, R3, 0x7, RZ ;  /* 0x0000000703037819 */ /* 0x004fe400000006ff */
[----:B------:R-:W-:Y:S05]  /*5d360*/  CALL.REL.NOINC `($_ZN7cutlass13device_kernelIN5flash19enable_sm80_to_sm89INS1_16FlashAttnBwdSm80INS1_25CollectiveMainloopBwdSm80ILi2ELi2EN4cute5tupleIJNS5_1CILi128EEES8_NS7_ILi64EEEEEENS_10bfloat16_tEfNS_4arch4Sm80ELb1ELb0ELb1ELb0ELb0ELb0ELb0ELb0ELi2ELi4ELi4ELi4ELb0EEENS1_24CollectiveEpilogueBwdGQAISA_fSD_Li256ELb0ELb0EEENS1_25SingleTileBwdLPTSchedulerILb0ELi128ELb0EEEEEEEEEvNT_6ParamsE$_ZN4cute3eso3ESOILb1ELb0EJNS_6LayoutINS_5tupleIJNS3_IJNS_1CILi4EEENS4_ILi1EEEEEES6_EEENS3_IJNS3_IJS6_NS4_ILi0EEEEEES9_EEEEEiEEC2ERKSC_RKi) ;  /* 0xfffac39000007944 */ /* 0x000fea0003c3ffff */
[----:B------:R-:W-:Y:S01]  /*5d370*/  ULDC.64 UR8, c[0x0][0x118] ;  /* 0x0000460000087ab9 */ /* 0x000fe20000000a00 */
[----:B-1----:R-:W2:Y:S04]  /*5d380*/  LDL R2, [R1+0x1688] ;  /* 0x0016880001027983 */ /* 0x002ea80000100800 */
[----:B------:R-:W2:Y:S01]  /*5d390*/  LD.E.64 R10, [R10.64] ;  /* 0x000000080a0a7980 */ /* 0x000ea2000c101b00 */
[----:B------:R-:W-:Y:S02]  /*5d3a0*/  MOV R6, R15 ;  /* 0x0000000f00067202 */ /* 0x000fe40000000f00 */
[----:B------:R-:W-:Y:S01]  /*5d3b0*/  MOV R8, 0x5d3e0 ;  /* 0x0005d3e000087802 */ /* 0x000fe20000000f00 */
[----:B--2---:R-:W-:-:S04]  /*5d3c0*/  IMAD.WIDE R2, R2, 0x4, R10 ;  /* 0x0000000402027825 */ /* 0x004fc800078e020a */
[----:B------:R-:W-:Y:S05]  /*5d3d0*/  CALL.REL.NOINC `($_ZN7cutlass13device_kernelIN5flash19enable_sm80_to_sm89INS1_16FlashAttnBwdSm80INS1_25CollectiveMainloopBwdSm80ILi2ELi2EN4cute5tupleIJNS5_1CILi128EEES8_NS7_ILi64EEEEEENS_10bfloat16_tEfNS_4arch4Sm80ELb1ELb0ELb1ELb0ELb0ELb0ELb0ELb0ELi2ELi4ELi4ELi4ELb0EEENS1_24CollectiveEpilogueBwdGQAISA_fSD_Li256ELb0ELb0EEENS1_25SingleTileBwdLPTSchedulerILb0ELi128ELb0EEEEEEEEEvNT_6ParamsE$_ZN4cute8smem_ptrIPfECI1NS_12iter_adaptorIS1_S2_EEES1_) ;  /* 0xfffad83000007944 */ /* 0x000fea0003c3ffff */
[----:B-1----:R1:W5:Y:S01]  /*5d3e0*/  LDL.64 R2, [R1+0x1688] ;  /* 0x0016880001027983 */ /* 0x0023620000100a00 */
[----:B------:R-:W-:-:S03]  /*5d3f0*/  MOV R8, 0x5d410 ;  /* 0x0005d41000087802 */ /* 0x000fc60000000f00 */
[----:B-1---5:R-:W-:Y:S05]  /*5d400*/  CALL.REL.NOINC `($_ZN7cutlass13device_kernelIN5flash19enable_sm80_to_sm89INS1_16FlashAttnBwdSm80INS1_25CollectiveMainloopBwdSm80ILi2ELi2EN4cute5tupleIJNS5_1CILi128EEES8_NS7_ILi64EEEEEENS_10bfloat16_tEfNS_4arch4Sm80ELb1ELb0ELb1ELb0ELb0ELb0ELb0ELb0ELi2ELi4ELi4ELi4ELb0EEENS1_24CollectiveEpilogueBwdGQAISA_fSD_Li256ELb0ELb0EEENS1_25SingleTileBwdLPTSchedulerILb0ELi128ELb0EEEEEEEEEvNT_6ParamsE$_ZN4cute3eso3ESOILb1ELb0EJNS_6LayoutINS_5tupleIJNS3_IJNS_1CILi4EEENS4_ILi1EEEEEES6_EEENS3_IJNS3_IJS6_NS4_ILi0EEEEEES9_EEEEENS_10ViewEngineINS_8smem_ptrIPfEEEEEEC2ERKSC_RKSH_) ;  /* 0xfffac2b000007944 */ /* 0x022fea0003c3ffff */
[----:B------:R-:W-:Y:S01]  /*5d410*/  ULDC.64 UR8, c[0x0][0x118] ;  /* 0x0000460000087ab9 */ /* 0x000fe20000000a00 */
[----:B-1----:R1:W5:Y:S04]  /*5d420*/  LDL.64 R6, [R1+0x1688] ;  /* 0x0016880001067983 */ /* 0x0023680000100a00 */
[----:B------:R1:W5:Y:S01]  /*5d430*/  LD.E.64 R10, [R82.64+0x48] ;  /* 0x00004808520a7980 */ /* 0x000362000c101b00 */
[----:B------:R-:W-:-:S02]  /*5d440*/  MOV R3, RZ ;  /* 0x000000ff00037202 */ /* 0x000fc40000000f00 */
[----:B------:R-:W-:Y:S02]  /*5d450*/  MOV R8, 0x5d470 ;  /* 0x0005d47000087802 */ /* 0x000fe40000000f00 */
[----:B-1---5:R-:W-:Y:S05]  /*5d460*/  CALL.REL.NOINC `($_ZN7cutlass13device_kernelIN5flash19enable_sm80_to_sm89INS1_16FlashAttnBwdSm80INS1_25CollectiveMainloopBwdSm80ILi2ELi2EN4cute5tupleIJNS5_1CILi128EEES8_NS7_ILi64EEEEEENS_10bfloat16_tEfNS_4arch4Sm80ELb1ELb0ELb1ELb0ELb0ELb0ELb0ELb0ELi2ELi4ELi4ELi4ELb0EEENS1_24CollectiveEpilogueBwdGQAISA_fSD_Li256ELb0ELb0EEENS1_25SingleTileBwdLPTSchedulerILb0ELi128ELb0EEEEEEEEEvNT_6ParamsE$_ZN4cute3eso3ESOILb1ELb0EJNS_1CILi0EEEiEEC2ERKS3_RKi) ;  /* 0xfffa9f6000007944 */ /* 0x022fea0003c3ffff */
[----:B------:R-:W-:Y:S02]  /*5d470*/  ULDC.64 UR8, c[0x0][0x118] ;  /* 0x0000460000087ab9 */ /* 0x000fe40000000a00 */
[----:B-1----:R1:W5:Y:S01]  /*5d480*/  LD.E R3, [R10.64] ;  /* 0x000000080a037980 */ /* 0x002362000c101900 */
[----:B------:R-:W-:-:S03]  /*5d490*/  MOV R16, 0x5d4b0 ;  /* 0x0005d4b000107802 */ /* 0x000fc60000000f00 */
[----:B-1---5:R-:W-:Y:S05]  /*5d4a0*/  CALL.REL.NOINC `($_ZN7cutlass13device_kernelIN5flash19enable_sm80_to_sm89INS1_16FlashAttnBwdSm80INS1_25CollectiveMainloopBwdSm80ILi2ELi2EN4cute5tupleIJNS5_1CILi128EEES8_NS7_ILi64EEEEEENS_10bfloat16_tEfNS_4arch4Sm80ELb1ELb0ELb1ELb0ELb0ELb0ELb0ELb0ELi2ELi4ELi4ELi4ELb0EEENS1_24CollectiveEpilogueBwdGQAISA_fSD_Li256ELb0ELb0EEENS1_25SingleTileBwdLPTSchedulerILb0ELi128ELb0EEEEEEEEEvNT_6ParamsE$_ZZN4cuteplIJiEJNS_1CILi0EEEEEEDaRKNS_15ArithmeticTupleIJDpT_EEERKNS3_IJDpT0_EEEENKUlDpRKT_E_clIJiEEEDaSH_) ;  /* 0xfffb272000007944 */ /* 0x022fea0003c3ffff */
[----:B-----5:R-:W-:Y:S01]  /*5d4b0*/  ISETP.GT.AND P0, PT, R2, 0x7f, PT ;  /* 0x0000007f0200780c */ /* 0x020fe20003f04270 */
[----:B------:R-:W-:Y:S01]  /*5d4c0*/  IMAD.MOV.U32 R2, RZ, RZ, R14 ;  /* 0x000000ffff027224 */ /* 0x000fe200078e000e */
[----:B------:R-:W-:-:S11]  /*5d4d0*/  MOV R3, 0x0 ;  /* 0x0000000000037802 */ /* 0x000fd60000000f00 */
[----:B------:R-:W-:Y:S05]  /*5d4e0*/  @P0 RET.REL.NODEC R2 `(_ZN7cutlass13device_kernelIN5flash19enable_sm80_to_sm89INS1_16FlashAttnBwdSm80INS1_25CollectiveMainloopBwdSm80ILi2ELi2EN4cute5tupleIJNS5_1CILi128EEES8_NS7_ILi64EEEEEENS_10bfloat16_tEfNS_4arch4Sm80ELb1ELb0ELb1ELb0ELb0ELb0ELb0ELb0ELi2ELi4ELi4ELi4ELb0EEENS1_24CollectiveEpilogueBwdGQAISA_fSD_Li256ELb0ELb0EEENS1_25SingleTileBwdLPTSchedulerILb0ELi128ELb0EEEEEEEEEvNT_6ParamsE) ;  /* 0xfffa2b1002000950 */ /* 0x000fea0003c3ffff */
[----:B------:R-:W-:Y:S02]  /*5d4f0*/  ULDC.64 UR8, c[0x0][0x118] ;  /* 0x0000460000087ab9 */ /* 0x000fe40000000a00 */
[----:B------:R-:W5:Y:S01]  /*5d500*/  LD.E.64 R82, [R82.64+0x50] ;  /* 0x0000500852527980 */ /* 0x000f62000c101b00 */
[----:B------:R-:W-:Y:S01]  /*5d510*/  IMAD.MOV.U32 R2, RZ, RZ, R13 ;  /* 0x000000ffff027224 */ /* 0x000fe200078e000d */
[----:B------:R-:W-:Y:S02]  /*5d520*/  MOV R3, RZ ;  /* 0x000000ff00037202 */ /* 0x000fe40000000f00 */
[----:B------:R-:W-:Y:S02]  /*5d530*/  MOV R10, 0x5d550 ;  /* 0x0005d550000a7802 */ /* 0x000fe40000000f00 */
[----:B-1---5:R-:W-:Y:S05]  /*5d540*/  CALL.REL.NOINC `($_ZN7cutlass13device_kernelIN5flash19enable_sm80_to_sm89INS1_16FlashAttnBwdSm80INS1_25CollectiveMainloopBwdSm80ILi2ELi2EN4cute5tupleIJNS5_1CILi128EEES8_NS7_ILi64EEEEEENS_10bfloat16_tEfNS_4arch4Sm80ELb1ELb0ELb1ELb0ELb0ELb0ELb0ELb0ELi2ELi4ELi4ELi4ELb0EEENS1_24CollectiveEpilogueBwdGQAISA_fSD_Li256ELb0ELb0EEENS1_25SingleTileBwdLPTSchedulerILb0ELi128ELb0EEEEEEEEEvNT_6ParamsE$_ZN4cute3eso3ESOILb1ELb0EJNS_10UnderscoreEiEEC2ERKS2_RKi) ;  /* 0xfffa9a6000007944 */ /* 0x022fea0003c3ffff */
[----:B-1----:R-:W-:Y:S02]  /*5d550*/  MOV R2, R13 ;  /* 0x0000000d00027202 */ /* 0x002fe40000000f00 */
[----:B------:R-:W-:Y:S02]  /*5d560*/  MOV R8, 0x5d580 ;  /* 0x0005d58000087802 */ /* 0x000fe40000000f00 */
[----:B------:R-:W-:Y:S05]  /*5d570*/  CALL.REL.NOINC `($_ZN7cutlass13device_kernelIN5flash19enable_sm80_to_sm89INS1_16FlashAttnBwdSm80INS1_25CollectiveMainloopBwdSm80ILi2ELi2EN4cute5tupleIJNS5_1CILi128EEES8_NS7_ILi64EEEEEENS_10bfloat16_tEfNS_4arch4Sm80ELb1ELb0ELb1ELb0ELb0ELb0ELb0ELb0ELi2ELi4ELi4ELi4ELb0EEENS1_24CollectiveEpilogueBwdGQAISA_fSD_Li256ELb0ELb0EEENS1_25SingleTileBwdLPTSchedulerILb0ELi128ELb0EEEEEEEEEvNT_6ParamsE$_ZN4cute8gmem_ptrIPKfECI1NS_12iter_adaptorIS2_S3_EEES2_) ;  /* 0xfffad59000007944 */ /* 0x000fea0003c3ffff */
[----:B-1----:R1:W5:Y:S01]  /*5d580*/  LDL.64 R2, [R1+0x1680] ;  /* 0x0016800001027983 */ /* 0x0023620000100a00 */
[----:B------:R-:W-:-:S03]  /*5d590*/  MOV R8, 0x5d5b0 ;  /* 0x0005d5b000087802 */ /* 0x000fc60000000f00 */
[----:B-1---5:R-:W-:Y:S05]  /*5d5a0*/  CALL.REL.NOINC `($_ZN7cutlass13device_kernelIN5flash19enable_sm80_to_sm89INS1_16FlashAttnBwdSm80INS1_25CollectiveMainloopBwdSm80ILi2ELi2EN4cute5tupleIJNS5_1CILi128EEES8_NS7_ILi64EEEEEENS_10bfloat16_tEfNS_4arch4Sm80ELb1ELb0ELb1ELb0ELb0ELb0ELb0ELb0ELi2ELi4ELi4ELi4ELb0EEENS1_24CollectiveEpilogueBwdGQAISA_fSD_Li256ELb0ELb0EEENS1_25SingleTileBwdLPTSchedulerILb0ELi128ELb0EEEEEEEEEvNT_6ParamsE$_ZN4cute3eso3ESOILb1ELb0EJNS_6LayoutINS_5tupleIJNS3_IJNS_1CILi4EEENS4_ILi1EEEEEEEEENS3_IJNS3_IJS6_NS4_ILi0EEEEEEEEEEENS_10ViewEngineINS_8gmem_ptrIPKfEEEEEEC2ERKSC_RKSI_) ;  /* 0xfffac01000007944 */ /* 0x022fea0003c3ffff */
[----:B-1----:R1:W5:Y:S01]  /*5d5b0*/  LDL.64 R4, [R1+0x1680] ;  /* 0x0016800001047983 */ /* 0x0023620000100a00 */
[----:B------:R-:W-:Y:S01]  /*5d5c0*/  IMAD.MOV.U32 R2, RZ, RZ, R13 ;  /* 0x000000ffff027224 */ /* 0x000fe200078e000d */
[----:B------:R-:W-:-:S02]  /*5d5d0*/  MOV R3, RZ ;  /* 0x000000ff00037202 */ /* 0x000fc40000000f00 */
[----:B------:R-:W-:Y:S02]  /*5d5e0*/  MOV R10, 0x5d600 ;  /* 0x0005d600000a7802 */ /* 0x000fe40000000f00 */
[----:B-1---5:R-:W-:Y:S05]  /*5d5f0*/  CALL.REL.NOINC `($_ZN7cutlass13device_kernelIN5flash19enable_sm80_to_sm89INS1_16FlashAttnBwdSm80INS1_25CollectiveMainloopBwdSm80ILi2ELi2EN4cute5tupleIJNS5_1CILi128EEES8_NS7_ILi64EEEEEENS_10bfloat16_tEfNS_4arch4Sm80ELb1ELb0ELb1ELb0ELb0ELb0ELb0ELb0ELi2ELi4ELi4ELi4ELb0EEENS1_24CollectiveEpilogueBwdGQAISA_fSD_Li256ELb0ELb0EEENS1_25SingleTileBwdLPTSchedulerILb0ELi128ELb0EEEEEEEEEvNT_6ParamsE$_ZN4cute3eso3ESOILb1ELb0EJNS_10UnderscoreEiEEC2ERKS2_RKi) ;  /* 0xfffa99b000007944 */ /* 0x022fea0003c3ffff */
[----:B-1----:R-:W-:Y:S01]  /*5d600*/  IMAD.MOV.U32 R2, RZ, RZ, R6 ;  /* 0x000000ffff027224 */ /* 0x002fe200078e0006 */
[----:B------:R-:W-:Y:S01]  /*5d610*/  MOV R3, R7 ;  /* 0x0000000700037202 */ /* 0x000fe20000000f00 */
[----:B------:R-:W-:Y:S01]  /*5d620*/  IMAD.MOV.U32 R6, RZ, RZ, R13 ;  /* 0x000000ffff067224 */ /* 0x000fe200078e000d */
[----:B------:R-:W-:Y:S02]  /*5d630*/  MOV R8, 0x5d650 ;  /* 0x0005d65000087802 */ /* 0x000fe40000000f00 */
[----:B------:R-:W-:Y:S05]  /*5d640*/  CALL.REL.NOINC `($_ZN7cutlass13device_kernelIN5flash19enable_sm80_to_sm89INS1_16FlashAttnBwdSm80INS1_25CollectiveMainloopBwdSm80ILi2ELi2EN4cute5tupleIJNS5_1CILi128EEES8_NS7_ILi64EEEEEENS_10bfloat16_tEfNS_4arch4Sm80ELb1ELb0ELb1ELb0ELb0ELb0ELb0ELb0ELi2ELi4ELi4ELi4ELb0EEENS1_24CollectiveEpilogueBwdGQAISA_fSD_Li256ELb0ELb0EEENS1_25SingleTileBwdLPTSchedulerILb0ELi128ELb0EEEEEEEEEvNT_6ParamsE$_ZN4cute8smem_ptrIPfECI1NS_12iter_adaptorIS1_S2_EEES1_) ;  /* 0xfffad5c000007944 */ /* 0x000fea0003c3ffff */
[----:B-1----:R1:W5:Y:S01]  /*5d650*/  LDL.64 R2, [R1+0x1680] ;  /* 0x0016800001027983 */ /* 0x0023620000100a00 */
[----:B------:R-:W-:-:S03]  /*5d660*/  MOV R8, 0x5d680 ;  /* 0x0005d68000087802 */ /* 0x000fc60000000f00 */
[----:B-1---5:R-:W-:Y:S05]  /*5d670*/  CALL.REL.NOINC `($_ZN7cutlass13device_kernelIN5flash19enable_sm80_to_sm89INS1_16FlashAttnBwdSm80INS1_25CollectiveMainloopBwdSm80ILi2ELi2EN4cute5tupleIJNS5_1CILi128EEES8_NS7_ILi64EEEEEENS_10bfloat16_tEfNS_4arch4Sm80ELb1ELb0ELb1ELb0ELb0ELb0ELb0ELb0ELi2ELi4ELi4ELi4ELb0EEENS1_24CollectiveEpilogueBwdGQAISA_fSD_Li256ELb0ELb0EEENS1_25SingleTileBwdLPTSchedulerILb0ELi128ELb0EEEEEEEEEvNT_6ParamsE$_ZN4cute3eso3ESOILb1ELb0EJNS_6LayoutINS_5tupleIJNS3_IJNS_1CILi4EEENS4_ILi1EEEEEEEEENS3_IJNS3_IJS6_NS4_ILi0EEEEEEEEEEENS_10ViewEngineINS_8smem_ptrIPfEEEEEEC2ERKSC_RKSH_) ;  /* 0xfffabf8000007944 */ /* 0x022fea0003c3ffff */
[----:B-1----:R1:W5:Y:S01]  /*5d680*/  LDL.64 R6, [R1+0x1680] ;  /* 0x0016800001067983 */ /* 0x0023620000100a00 */
[----:B------:R-:W-:Y:S02]  /*5d690*/  MOV R2, R15 ;  /* 0x0000000f00027202 */ /* 0x000fe40000000f00 */
[----:B------:R-:W-:Y:S02]  /*5d6a0*/  MOV R8, 0x5d6c0 ;  /* 0x0005d6c000087802 */ /* 0x000fe40000000f00 */
[----:B-1---5:R-:W-:Y:S05]  /*5d6b0*/  CALL.REL.NOINC `($_ZN7cutlass13device_kernelIN5flash19enable_sm80_to_sm89INS1_16FlashAttnBwdSm80INS1_25CollectiveMainloopBwdSm80ILi2ELi2EN4cute5tupleIJNS5_1CILi128EEES8_NS7_ILi64EEEEEENS_10bfloat16_tEfNS_4arch4Sm80ELb1ELb0ELb1ELb0ELb0ELb0ELb0ELb0ELi2ELi4ELi4ELi4ELb0EEENS1_24CollectiveEpilogueBwdGQAISA_fSD_Li256ELb0ELb0EEENS1_25SingleTileBwdLPTSchedulerILb0ELi128ELb0EEEEEEEEEvNT_6ParamsE$_ZN4cute8gmem_ptrIPKfECI1NS_12iter_adaptorIS2_S3_EEES2_) ;  /* 0xfffad45000007944 */ /* 0x022fea0003c3ffff */
[----:B-1----:R1:W5:Y:S01]  /*5d6c0*/  LDL.64 R2, [R1+0x1688] ;  /* 0x0016880001027983 */ /* 0x0023620000100a00 */
[----:B------:R-:W-:-:S03]  /*5d6d0*/  MOV R8, 0x5d6f0 ;  /* 0x0005d6f000087802 */ /* 0x000fc60000000f00 */
[----:B-1---5:R-:W-:Y:S05]  /*5d6e0*/  CALL.REL.NOINC `($_ZN7cutlass13device_kernelIN5flash19enable_sm80_to_sm89INS1_16FlashAttnBwdSm80INS1_25CollectiveMainloopBwdSm80ILi2ELi2EN4cute5tupleIJNS5_1CILi128EEES8_NS7_ILi64EEEEEENS_10bfloat16_tEfNS_4arch4Sm80ELb1ELb0ELb1ELb0ELb0ELb0ELb0ELb0ELi2ELi4ELi4ELi4ELb0EEENS1_24CollectiveEpilogueBwdGQAISA_fSD_Li256ELb0ELb0EEENS1_25SingleTileBwdLPTSchedulerILb0ELi128ELb0EEEEEEEEEvNT_6ParamsE$_ZN4cute8gmem_ptrIPKN7cutlass9uint128_tEECI1NS_12iter_adaptorIS4_S5_EEES4_) ;  /* 0xfffad3e000007944 */ /* 0x022fea0003c3ffff */
        /* <DEDUP_REMOVED lines=8> */
[----:B--2--5:R-:W-:Y:S05]  /*5d770*/  CALL.REL.NOINC `($_ZN7cutlass13device_kernelIN5flash19enable_sm80_to_sm89INS1_16FlashAttnBwdSm80INS1_25CollectiveMainloopBwdSm80ILi2ELi2EN4cute5tupleIJNS5_1CILi128EEES8_NS7_ILi64EEEEEENS_10bfloat16_tEfNS_4arch4Sm80ELb1ELb0ELb1ELb0ELb0ELb0ELb0ELb0ELi2ELi4ELi4ELi4ELb0EEENS1_24CollectiveEpilogueBwdGQAISA_fSD_Li256ELb0ELb0EEENS1_25SingleTileBwdLPTSchedulerILb0ELi128ELb0EEEEEEEEEvNT_6ParamsE$_ZN4cute8smem_ptrIPfECI1NS_12iter_adaptorIS1_S2_EEES1_) ;  /* 0xfffad49000007944 */ /* 0x024fea0003c3ffff */
        /* <DEDUP_REMOVED lines=19> */
[----:B------:R-:W-:Y:S05]  /*5d8b0*/  RET.REL.NODEC R14 `(_ZN7cutlass13device_kernelIN5flash19enable_sm80_to_sm89INS1_16FlashAttnBwdSm80INS1_25CollectiveMainloopBwdSm80ILi2ELi2EN4cute5tupleIJNS5_1CILi128EEES8_NS7_ILi64EEEEEENS_10bfloat16_tEfNS_4arch4Sm80ELb1ELb0ELb1ELb0ELb0ELb0ELb0ELb0ELi2ELi4ELi4ELi4ELb0EEENS1_24CollectiveEpilogueBwdGQAISA_fSD_Li256ELb0ELb0EEENS1_25SingleTileBwdLPTSchedulerILb0ELi128ELb0EEEEEEEEEvNT_6ParamsE) ;  /* 0xfffa27400e007950 */ /* 0x000fea0003c3ffff */
        .type           $_ZN7cutlass13device_kernelIN5flash19enable_sm80_to_sm89INS1_16FlashAttnBwdSm80INS1_25CollectiveMainloopBwdSm80ILi2ELi2EN4cute5tupleIJNS5_1CILi128EEES8_NS7_ILi64EEEEEENS_10bfloat16_tEfNS_4arch4Sm80ELb1ELb0ELb1ELb0ELb0ELb0ELb0ELb0ELi2ELi4ELi4ELi4ELb0EEENS1_24CollectiveEpilogueBwdGQAISA_fSD_Li256ELb0ELb0EEENS1_25SingleTileBwdLPTSchedulerILb0ELi128ELb0EEEEEEEEEvNT_6ParamsE$_ZZN5flash25CollectiveMainloopBwdSm80ILi2ELi2EN4cute5tupleIJNS1_1CILi128EEES4_NS3_ILi64EEEEEEN7cutlass10bfloat16_tEfNS7_4arch4Sm80ELb1ELb0ELb1ELb0ELb0ELb0ELb0ELb0ELi2ELi4ELi4ELi4ELb0EE3mmaINS_16FlashAttnBwdSm80ISB_NS_24CollectiveEpilogueBwdGQAIS6_fSA_Li256ELb0ELb0EEENS_25SingleTileBwdLPTSchedulerILb0ELi128ELb0EEEE13SharedStorageENS1_6TensorINS1_11ArrayEngineIfLm32EEENS1_6LayoutINS2_IJNS2_IJNS3_ILi2EEESO_EEESO_NS3_ILi4EEEEEENS2_IJNS2_IJNS3_ILi1EEESO_EEESQ_NS3_ILi8EEEEEEEEEEEEbRKNSB_6ParamsERT0_S12_iNS2_IJiiiEEERT_ENKUliiE_clEii,@function
        .size           $_ZN7cutlass13device_kernelIN5flash19enable_sm80_to_sm89INS1_16FlashAttnBwdSm80INS1_25CollectiveMainloopBwdSm80ILi2ELi2EN4cute5tupleIJNS5_1CILi128EEES8_NS7_ILi64EEEEEENS_10bfloat16_tEfNS_4arch4Sm80ELb1ELb0ELb1ELb0ELb0ELb0ELb0ELb0ELi2ELi4ELi4ELi4ELb0EEENS1_24CollectiveEpilogueBwdGQAISA_fSD_Li256ELb0ELb0EEENS1_25SingleTileBwdLPTSchedulerILb0ELi128ELb0EEEEEEEEEvNT_6ParamsE$_ZZN5flash25CollectiveMainloopBwdSm80ILi2ELi2EN4cute5tupleIJNS1_1CILi128EEES4_NS3_ILi64EEEEEEN7cutlass10bfloat16_tEfNS7_4arch4Sm80ELb1ELb0ELb1ELb0ELb0ELb0ELb0ELb0ELi2ELi4ELi4ELi4ELb0EE3mmaINS_16FlashAttnBwdSm80ISB_NS_24CollectiveEpilogueBwdGQAIS6_fSA_Li256ELb0ELb0EEENS_25SingleTileBwdLPTSchedulerILb0ELi128ELb0EEEE13SharedStorageENS1_6TensorINS1_11ArrayEngineIfLm32EEENS1_6LayoutINS2_IJNS2_IJNS3_ILi2EEESO_EEESO_NS3_ILi4EEEEEENS2_IJNS2_IJNS3_ILi1EEESO_EEESQ_NS3_ILi8EEEEEEEEEEEEbRKNSB_6ParamsERT0_S12_iNS2_IJiiiEEERT_ENKUliiE_clEii,($_ZN7cutlass13device_kernelIN5flash19enable_sm80_to_sm89INS1_16FlashAttnBwdSm80INS1_25CollectiveMainloopBwdSm80ILi2ELi2EN4cute5tupleIJNS5_1CILi128EEES8_NS7_ILi64EEEEEENS_10bfloat16_tEfNS_4arch4Sm80ELb1ELb0ELb1ELb0ELb0ELb0ELb0ELb0ELi2ELi4ELi4ELi4ELb0EEENS1_24CollectiveEpilogueBwdGQAISA_fSD_Li256ELb0ELb0EEENS1_25SingleTileBwdLPTSchedulerILb0ELi128ELb0EEEEEEEEEvNT_6ParamsE$_ZZN5flash25CollectiveMainloopBwdSm80ILi2ELi2EN4cute5tupleIJNS1_1CILi128EEES4_NS3_ILi64EEEEEEN7cutlass10bfloat16_tEfNS7_4arch4Sm80ELb1ELb0ELb1ELb0ELb0ELb0ELb0ELb0ELi2ELi4ELi4ELi4ELb0EE3mmaINS_16FlashAttnBwdSm80ISB_NS_24CollectiveEpilogueBwdGQAIS6_fSA_Li256ELb0ELb0EEENS_25SingleTileBwdLPTSchedulerILb0ELi128ELb0EEEE13SharedStorageENS1_6TensorINS1_11ArrayEngineIfLm32EEENS1_6LayoutINS2_IJNS2_IJNS3_ILi2EEESO_EEESO_NS3_ILi4EEEEEENS2_IJNS2_IJNS3_ILi1EEESO_EEESQ_NS3_ILi8EEEEEEEEEEEEbRKNSB_6ParamsERT0_S12_iNS2_IJiiiEEERT_ENKUlvE0_clEv - $_ZN7cutlass13device_kernelIN5flash19enable_sm80_to_sm89INS1_16FlashAttnBwdSm80INS1_25CollectiveMainloopBwdSm80ILi2ELi2EN4cute5tupleIJNS5_1CILi128EEES8_NS7_ILi64EEEEEENS_10bfloat16_tEfNS_4arch4Sm80ELb1ELb0ELb1ELb0ELb0ELb0ELb0ELb0ELi2ELi4ELi4ELi4ELb0EEENS1_24CollectiveEpilogueBwdGQAISA_fSD_Li256ELb0ELb0EEENS1_25SingleTileBwdLPTSchedulerILb0ELi128ELb0EEEEEEEEEvNT_6ParamsE$_ZZN5flash25CollectiveMainloopBwdSm80ILi2ELi2EN4cute5tupleIJNS1_1CILi128EEES4_NS3_ILi64EEEEEEN7cutlass10bfloat16_tEfNS7_4arch4Sm80ELb1ELb0ELb1ELb0ELb0ELb0ELb0ELb0ELi2ELi4ELi4ELi4ELb0EE3mmaINS_16FlashAttnBwdSm80ISB_NS_24CollectiveEpilogueBwdGQAIS6_fSA_Li256ELb0ELb0EEENS_25SingleTileBwdLPTSchedulerILb0ELi128ELb0EEEE13SharedStorageENS1_6TensorINS1_11ArrayEngineIfLm32EEENS1_6LayoutINS2_IJNS2_IJNS3_ILi2EEESO_EEESO_NS3_ILi4EEEEEENS2_IJNS2_IJNS3_ILi1EEESO_EEESQ_NS3_ILi8EEEEEEEEEEEEbRKNSB_6ParamsERT0_S12_iNS2_IJiiiEEERT_ENKUliiE_clEii)
$_ZN7cutlass13device_kernelIN5flash19enable_sm80_to_sm89INS1_16FlashAttnBwdSm80INS1_25CollectiveMainloopBwdSm80ILi2ELi2EN4cute5tupleIJNS5_1CILi128EEES8_NS7_ILi64EEEEEENS_10bfloat16_tEfNS_4arch4Sm80ELb1ELb0ELb1ELb0ELb0ELb0ELb0ELb0ELi2ELi4ELi4ELi4ELb0EEENS1_24CollectiveEpilogueBwdGQAISA_fSD_Li256ELb0ELb0EEENS1_25SingleTileBwdLPTSchedulerILb0ELi128ELb0EEEEEEEEEvNT_6ParamsE$_ZZN5flash25CollectiveMainloopBwdSm80ILi2ELi2EN4cute5tupleIJNS1_1CILi128EEES4_NS3_ILi64EEEEEEN7cutlass10bfloat16_tEfNS7_4arch4Sm80ELb1ELb0ELb1ELb0ELb0ELb0ELb0ELb0ELi2ELi4ELi4ELi4ELb0EE3mmaINS_16FlashAttnBwdSm80ISB_NS_24CollectiveEpilogueBwdGQAIS6_fSA_Li256ELb0ELb0EEENS_25SingleTileBwdLPTSchedulerILb0ELi128ELb0EEEE13SharedStorageENS1_6TensorINS1_11ArrayEngineIfLm32EEENS1_6LayoutINS2_IJNS2_IJNS3_ILi2EEESO_EEESO_NS3_ILi4EEEEEENS2_IJNS2_IJNS3_ILi1EEESO_EEESQ_NS3_ILi8EEEEEEEEEEEEbRKNSB_6ParamsERT0_S12_iNS2_IJiiiEEERT_ENKUliiE_clEii:
        /* <DEDUP_REMOVED lines=64> */
[----:B-1----:R-:W-:Y:S01]  /*5dcc0*/  IMAD.MOV.U32 R5, RZ, RZ, R3 ;  /* 0x000000ffff057224 */ /* 0x002fe200078e0003 */
[----:B------:R-:W-:Y:S02]  /*5dcd0*/  MOV R81, R57 ;  /* 0x0000003900517202 */ /* 0x000fe40000000f00 */
        /* <DEDUP_REMOVED lines=551> */
        .type           $_ZN7cutlass13device_kernelIN5flash19enable_sm80_to_sm89INS1_16FlashAttnBwdSm80INS1_25CollectiveMainloopBwdSm80ILi2ELi2EN4cute5tupleIJNS5_1CILi128EEES8_NS7_ILi64EEEEEENS_10bfloat16_tEfNS_4arch4Sm80ELb1ELb0ELb1ELb0ELb0ELb0ELb0ELb0ELi2ELi4ELi4ELi4ELb0EEENS1_24CollectiveEpilogueBwdGQAISA_fSD_Li256ELb0ELb0EEENS1_25SingleTileBwdLPTSchedulerILb0ELi128ELb0EEEEEEEEEvNT_6ParamsE$_ZZN5flash25CollectiveMainloopBwdSm80ILi2ELi2EN4cute5tupleIJNS1_1CILi128EEES4_NS3_ILi64EEEEEEN7cutlass10bfloat16_tEfNS7_4arch4Sm80ELb1ELb0ELb1ELb0ELb0ELb0ELb0ELb0ELi2ELi4ELi4ELi4ELb0EE3mmaINS_16FlashAttnBwdSm80ISB_NS_24CollectiveEpilogueBwdGQAIS6_fSA_Li256ELb0ELb0EEENS_25SingleTileBwdLPTSchedulerILb0ELi128ELb0EEEE13SharedStorageENS1_6TensorINS1_11ArrayEngineIfLm32EEENS1_6LayoutINS2_IJNS2_IJNS3_ILi2EEESO_EEESO_NS3_ILi4EEEEEENS2_IJNS2_IJNS3_ILi1EEESO_EEESQ_NS3_ILi8EEEEEEEEEEEEbRKNSB_6ParamsERT0_S12_iNS2_IJiiiEEERT_ENKUlvE0_clEv,@function
        .size           $_ZN7cutlass13device_kernelIN5flash19enable_sm80_to_sm89INS1_16FlashAttnBwdSm80INS1_25CollectiveMainloopBwdSm80ILi2ELi2EN4cute5tupleIJNS5_1CILi128EEES8_NS7_ILi64EEEEEENS_10bfloat16_tEfNS_4arch4Sm80ELb1ELb0ELb1ELb0ELb0ELb0ELb0ELb0ELi2ELi4ELi4ELi4ELb0EEENS1_24CollectiveEpilogueBwdGQAISA_fSD_Li256ELb0ELb0EEENS1_25SingleTileBwdLPTSchedulerILb0ELi128ELb0EEEEEEEEEvNT_6ParamsE$_ZZN5flash25CollectiveMainloopBwdSm80ILi2ELi2EN4cute5tupleIJNS1_1CILi128EEES4_NS3_ILi64EEEEEEN7cutlass10bfloat16_tEfNS7_4arch4Sm80ELb1ELb0ELb1ELb0ELb0ELb0ELb0ELb0ELi2ELi4ELi4ELi4ELb0EE3mmaINS_16FlashAttnBwdSm80ISB_NS_24CollectiveEpilogueBwdGQAIS6_fSA_Li256ELb0ELb0EEENS_25SingleTileBwdLPTSchedulerILb0ELi128ELb0EEEE13SharedStorageENS1_6TensorINS1_11ArrayEngineIfLm32EEENS1_6LayoutINS2_IJNS2_IJNS3_ILi2EEESO_EEESO_NS3_ILi4EEEEEENS2_IJNS2_IJNS3_ILi1EEESO_EEESQ_NS3_ILi8EEEEEEEEEEEEbRKNSB_6ParamsERT0_S12_iNS2_IJiiiEEERT_ENKUlvE0_clEv,($_ZN7cutlass13device_kernelIN5flash19enable_sm80_to_sm89INS1_16FlashAttnBwdSm80INS1_25CollectiveMainloopBwdSm80ILi2ELi2EN4cute5tupleIJNS5_1CILi128EEES8_NS7_ILi64EEEEEENS_10bfloat16_tEfNS_4arch4Sm80ELb1ELb0ELb1ELb0ELb0ELb0ELb0ELb0ELi2ELi4ELi4ELi4ELb0EEENS1_24CollectiveEpilogueBwdGQAISA_fSD_Li256ELb0ELb0EEENS1_25SingleTileBwdLPTSchedulerILb0ELi128ELb0EEEEEEEEEvNT_6ParamsE$_ZZN5flash25CollectiveMainloopBwdSm80ILi2ELi2EN4cute5tupleIJNS1_1CILi128EEES4_NS3_ILi64EEEEEEN7cutlass10bfloat16_tEfNS7_4arch4Sm80ELb1ELb0ELb1ELb0ELb0ELb0ELb0ELb0ELi2ELi4ELi4ELi4ELb0EE3mmaINS_16FlashAttnBwdSm80ISB_NS_24CollectiveEpilogueBwdGQAIS6_fSA_Li256ELb0ELb0EEENS_25SingleTileBwdLPTSchedulerILb0ELi128ELb0EEEE13SharedStorageENS1_6TensorINS1_11ArrayEngineIfLm32EEENS1_6LayoutINS2_IJNS2_IJNS3_ILi2EEESO_EEESO_NS3_ILi4EEEEEENS2_IJNS2_IJNS3_ILi1EEESO_EEESQ_NS3_ILi8EEEEEEEEEEEEbRKNSB_6ParamsERT0_S12_iNS2_IJiiiEEERT_ENKUlvE_clEv - $_ZN7cutlass13device_kernelIN5flash19enable_sm80_to_sm89INS1_16FlashAttnBwdSm80INS1_25CollectiveMainloopBwdSm80ILi2ELi2EN4cute5tupleIJNS5_1CILi128EEES8_NS7_ILi64EEEEEENS_10bfloat16_tEfNS_4arch4Sm80ELb1ELb0ELb1ELb0ELb0ELb0ELb0ELb0ELi2ELi4ELi4ELi4ELb0EEENS1_24CollectiveEpilogueBwdGQAISA_fSD_Li256ELb0ELb0EEENS1_25SingleTileBwdLPTSchedulerILb0ELi128ELb0EEEEEEEEEvNT_6ParamsE$_ZZN5flash25CollectiveMainloopBwdSm80ILi2ELi2EN4cute5tupleIJNS1_1CILi128EEES4_NS3_ILi64EEEEEEN7cutlass10bfloat16_tEfNS7_4arch4Sm80ELb1ELb0ELb1ELb0ELb0ELb0ELb0ELb0ELi2ELi4ELi4ELi4ELb0EE3mmaINS_16FlashAttnBwdSm80ISB_NS_24CollectiveEpilogueBwdGQAIS6_fSA_Li256ELb0ELb0EEENS_25SingleTileBwdLPTSchedulerILb0ELi128ELb0EEEE13SharedStorageENS1_6TensorINS1_11ArrayEngineIfLm32EEENS1_6LayoutINS2_IJNS2_IJNS3_ILi2EEESO_EEESO_NS3_ILi4EEEEEENS2_IJNS2_IJNS3_ILi1EEESO_EEESQ_NS3_ILi8EEEEEEEEEEEEbRKNSB_6ParamsERT0_S12_iNS2_IJiiiEEERT_ENKUlvE0_clEv)
$_ZN7cutlass13device_kernelIN5flash19enable_sm80_to_sm89INS1_16FlashAttnBwdSm80INS1_25CollectiveMainloopBwdSm80ILi2ELi2EN4cute5tupleIJNS5_1CILi128EEES8_NS7_ILi64EEEEEENS_10bfloat16_tEfNS_4arch4Sm80ELb1ELb0ELb1ELb0ELb0ELb0ELb0ELb0ELi2ELi4ELi4ELi4ELb0EEENS1_24CollectiveEpilogueBwdGQAISA_fSD_Li256ELb0ELb0EEENS1_25SingleTileBwdLPTSchedulerILb0ELi128ELb0EEEEEEEEEvNT_6ParamsE$_ZZN5flash25CollectiveMainloopBwdSm80ILi2ELi2EN4cute5tupleIJNS1_1CILi128EEES4_NS3_ILi64EEEEEEN7cutlass10bfloat16_tEfNS7_4arch4Sm80ELb1ELb0ELb1ELb0ELb0ELb0ELb0ELb0ELi2ELi4ELi4ELi4ELb0EE3mmaINS_16FlashAttnBwdSm80ISB_NS_24CollectiveEpilogueBwdGQAIS6_fSA_Li256ELb0ELb0EEENS_25SingleTileBwdLPTSchedulerILb0ELi128ELb0EEEE13SharedStorageENS1_6TensorINS1_11ArrayEngineIfLm32EEENS1_6LayoutINS2_IJNS2_IJNS3_ILi2EEESO_EEESO_NS3_ILi4EEEEEENS2_IJNS2_IJNS3_ILi1EEESO_EEESQ_NS3_ILi8EEEEEEEEEEEEbRKNSB_6ParamsERT0_S12_iNS2_IJiiiEEERT_ENKUlvE0_clEv:
        /* <DEDUP_REMOVED lines=14> */
[----:B-1---5:R-:W-:Y:S05]  /*60030*/  CALL.REL.NOINC `($_ZN7cutlass13device_kernelIN5flash19enable_sm80_to_sm89INS1_16FlashAttnBwdSm80INS1_25CollectiveMainloopBwdSm80ILi2ELi2EN4cute5tupleIJNS5_1CILi128EEES8_NS7_ILi64EEEEEENS_10bfloat16_tEfNS_4arch4Sm80ELb1ELb0ELb1ELb0ELb0ELb0ELb0ELb0ELi2ELi4ELi4ELi4ELb0EEENS1_24CollectiveEpilogueBwdGQAISA_fSD_Li256ELb0ELb0EEENS1_25SingleTileBwdLPTSchedulerILb0ELi128ELb0EEEEEEEEEvNT_6ParamsE$_ZZN5flash25CollectiveMainloopBwdSm80ILi2ELi2EN4cute5tupleIJNS1_1CILi128EEES4_NS3_ILi64EEEEEEN7cutlass10bfloat16_tEfNS7_4arch4Sm80ELb1ELb0ELb1ELb0ELb0ELb0ELb0ELb0ELi2ELi4ELi4ELi4ELb0EE3mmaINS_16FlashAttnBwdSm80ISB_NS_24CollectiveEpilogueBwdGQAIS6_fSA_Li256ELb0ELb0EEENS_25SingleTileBwdLPTSchedulerILb0ELi128ELb0EEEE13SharedStorageENS1_6TensorINS1_11ArrayEngineIfLm32EEENS1_6LayoutINS2_IJNS2_IJNS3_ILi2EEESO_EEESO_NS3_ILi4EEEEEENS2_IJNS2_IJNS3_ILi1EEESO_EEESQ_NS3_ILi8EEEEEEEEEEEEbRKNSB_6ParamsERT0_S12_iNS2_IJiiiEEERT_ENKUliiE0_clEii) ;  /* 0xffffb21000007944 */ /* 0x022fea0003c3ffff */
.L_x_2614:
[----:B------:R-:W-:Y:S05]  /*60040*/  BSYNC B0 ;  /* 0x0000000000007941 */ /* 0x000fea0003800000 */
.L_x_2613:
[----:B------:R-:W-:Y:S01]  /*60050*/  MOV R13, 0x0 ;  /* 0x00000000000d7802 */ /* 0x000fe20000000f00 */
[----:B------:R-:W0:Y:S03]  /*60060*/  LDGDEPBAR ;  /* 0x00000000000079af */ /* 0x000e260000000000 */
[----:B------:R-:W-:Y:S05]  /*60070*/  RET.REL.NODEC R12 `(_ZN7cutlass13device_kernelIN5flash19enable_sm80_to_sm89INS1_16FlashAttnBwdSm80INS1_25CollectiveMainloopBwdSm80ILi2ELi2EN4cute5tupleIJNS5_1CILi128EEES8_NS7_ILi64EEEEEENS_10bfloat16_tEfNS_4arch4Sm80ELb1ELb0ELb1ELb0ELb0ELb0ELb0ELb0ELi2ELi4ELi4ELi4ELb0EEENS1_24CollectiveEpilogueBwdGQAISA_fSD_Li256ELb0ELb0EEENS1_25SingleTileBwdLPTSchedulerILb0ELi128ELb0EEEEEEEEEvNT_6ParamsE) ;  /* 0xfff9ff800c007950 */ /* 0x000fea0003c3ffff */
        .type           $_ZN7cutlass13device_kernelIN5flash19enable_sm80_to_sm89INS1_16FlashAttnBwdSm80INS1_25CollectiveMainloopBwdSm80ILi2ELi2EN4cute5tupleIJNS5_1CILi128EEES8_NS7_ILi64EEEEEENS_10bfloat16_tEfNS_4arch4Sm80ELb1ELb0ELb1ELb0ELb0ELb0ELb0ELb0ELi2ELi4ELi4ELi4ELb0EEENS1_24CollectiveEpilogueBwdGQAISA_fSD_Li256ELb0ELb0EEENS1_25SingleTileBwdLPTSchedulerILb0ELi128ELb0EEEEEEEEEvNT_6ParamsE$_ZZN5flash25CollectiveMainloopBwdSm80ILi2ELi2EN4cute5tupleIJNS1_1CILi128EEES4_NS3_ILi64EEEEEEN7cutlass10bfloat16_tEfNS7_4arch4Sm80ELb1ELb0ELb1ELb0ELb0ELb0ELb0ELb0ELi2ELi4ELi4ELi4ELb0EE3mmaINS_16FlashAttnBwdSm80ISB_NS_24CollectiveEpilogueBwdGQAIS6_fSA_Li256ELb0ELb0EEENS_25SingleTileBwdLPTSchedulerILb0ELi128ELb0EEEE13SharedStorageENS1_6TensorINS1_11ArrayEngineIfLm32EEENS1_6LayoutINS2_IJNS2_IJNS3_ILi2EEESO_EEESO_NS3_ILi4EEEEEENS2_IJNS2_IJNS3_ILi1EEESO_EEESQ_NS3_ILi8EEEEEEEEEEEEbRKNSB_6ParamsERT0_S12_iNS2_IJiiiEEERT_ENKUlvE_clEv,@function
        .size           $_ZN7cutlass13device_kernelIN5flash19enable_sm80_to_sm89INS1_16FlashAttnBwdSm80INS1_25CollectiveMainloopBwdSm80ILi2ELi2EN4cute5tupleIJNS5_1CILi128EEES8_NS7_ILi64EEEEEENS_10bfloat16_tEfNS_4arch4Sm80ELb1ELb0ELb1ELb0ELb0ELb0ELb0ELb0ELi2ELi4ELi4ELi4ELb0EEENS1_24CollectiveEpilogueBwdGQAISA_fSD_Li256ELb0ELb0EEENS1_25SingleTileBwdLPTSchedulerILb0ELi128ELb0EEEEEEEEEvNT_6ParamsE$_ZZN5flash25CollectiveMainloopBwdSm80ILi2ELi2EN4cute5tupleIJNS1_1CILi128EEES4_NS3_ILi64EEEEEEN7cutlass10bfloat16_tEfNS7_4arch4Sm80ELb1ELb0ELb1ELb0ELb0ELb0ELb0ELb0ELi2ELi4ELi4ELi4ELb0EE3mmaINS_16FlashAttnBwdSm80ISB_NS_24CollectiveEpilogueBwdGQAIS6_fSA_Li256ELb0ELb0EEENS_25SingleTileBwdLPTSchedulerILb0ELi128ELb0EEEE13SharedStorageENS1_6TensorINS1_11ArrayEngineIfLm32EEENS1_6LayoutINS2_IJNS2_IJNS3_ILi2EEESO_EEESO_NS3_ILi4EEEEEENS2_IJNS2_IJNS3_ILi1EEESO_EEESQ_NS3_ILi8EEEEEEEEEEEEbRKNSB_6ParamsERT0_S12_iNS2_IJiiiEEERT_ENKUlvE_clEv,($_ZN7cutlass13device_kernelIN5flash19enable_sm80_to_sm89INS1_16FlashAttnBwdSm80INS1_25CollectiveMainloopBwdSm80ILi2ELi2EN4cute5tupleIJNS5_1CILi128EEES8_NS7_ILi64EEEEEENS_10bfloat16_tEfNS_4arch4Sm80ELb1ELb0ELb1ELb0ELb0ELb0ELb0ELb0ELi2ELi4ELi4ELi4ELb0EEENS1_24CollectiveEpilogueBwdGQAISA_fSD_Li256ELb0ELb0EEENS1_25SingleTileBwdLPTSchedulerILb0ELi128ELb0EEEEEEEEEvNT_6ParamsE$_ZZZN5flash25CollectiveMainloopBwdSm80ILi2ELi2EN4cute5tupleIJNS1_1CILi128EEES4_NS3_ILi64EEEEEEN7cutlass10bfloat16_tEfNS7_4arch4Sm80ELb1ELb0ELb1ELb0ELb0ELb0ELb0ELb0ELi2ELi4ELi4ELi4ELb0EE3mmaINS_16FlashAttnBwdSm80ISB_NS_24CollectiveEpilogueBwdGQAIS6_fSA_Li256ELb0ELb0EEENS_25SingleTileBwdLPTSchedulerILb0ELi128ELb0EEEE13SharedStorageENS1_6TensorINS1_11ArrayEngineIfLm32EEENS1_6LayoutINS2_IJNS2_IJNS3_ILi2EEESO_EEESO_NS3_ILi4EEEEEENS2_IJNS2_IJNS3_ILi1EEESO_EEESQ_NS3_ILi8EEEEEEEEEEEEbRKNSB_6ParamsERT0_S12_iNS2_IJiiiEEERT_ENKUliT_E_clIZSC_ISJ_SX_EbS10_S12_S12_iS13_S15_EUlRS16_iE_EEDaiS16_ENKUlT_E_clIZSC_ISJ_SX_EbS10_S12_S12_iS13_S15_EUlvE0_EEDaS1B_ - $_ZN7cutlass13device_kernelIN5flash19enable_sm80_to_sm89INS1_16FlashAttnBwdSm80INS1_25CollectiveMainloopBwdSm80ILi2ELi2EN4cute5tupleIJNS5_1CILi128EEES8_NS7_ILi64EEEEEENS_10bfloat16_tEfNS_4arch4Sm80ELb1ELb0ELb1ELb0ELb0ELb0ELb0ELb0ELi2ELi4ELi4ELi4ELb0EEENS1_24CollectiveEpilogueBwdGQAISA_fSD_Li256ELb0ELb0EEENS1_25SingleTileBwdLPTSchedulerILb0ELi128ELb0EEEEEEEEEvNT_6ParamsE$_ZZN5flash25CollectiveMainloopBwdSm80ILi2ELi2EN4cute5tupleIJNS1_1CILi128EEES4_NS3_ILi64EEEEEEN7cutlass10bfloat16_tEfNS7_4arch4Sm80ELb1ELb0ELb1ELb0ELb0ELb0ELb0ELb0ELi2ELi4ELi4ELi4ELb0EE3mmaINS_16FlashAttnBwdSm80ISB_NS_24CollectiveEpilogueBwdGQAIS6_fSA_Li256ELb0ELb0EEENS_25SingleTileBwdLPTSchedulerILb0ELi128ELb0EEEE13SharedStorageENS1_6TensorINS1_11ArrayEngineIfLm32EEENS1_6LayoutINS2_IJNS2_IJNS3_ILi2EEESO_EEESO_NS3_ILi4EEEEEENS2_IJNS2_IJNS3_ILi1EEESO_EEESQ_NS3_ILi8EEEEEEEEEEEEbRKNSB_6ParamsERT0_S12_iNS2_IJiiiEEERT_ENKUlvE_clEv)
$_ZN7cutlass13device_kernelIN5flash19enable_sm80_to_sm89INS1_16FlashAttnBwdSm80INS1_25CollectiveMainloopBwdSm80ILi2ELi2EN4cute5tupleIJNS5_1CILi128EEES8_NS7_ILi64EEEEEENS_10bfloat16_tEfNS_4arch4Sm80ELb1ELb0ELb1ELb0ELb0ELb0ELb0ELb0ELi2ELi4ELi4ELi4ELb0EEENS1_24CollectiveEpilogueBwdGQAISA_fSD_Li256ELb0ELb0EEENS1_25SingleTileBwdLPTSchedulerILb0ELi128ELb0EEEEEEEEEvNT_6ParamsE$_ZZN5flash25CollectiveMainloopBwdSm80ILi2ELi2EN4cute5tupleIJNS1_1CILi128EEES4_NS3_ILi64EEEEEEN7cutlass10bfloat16_tEfNS7_4arch4Sm80ELb1ELb0ELb1ELb0ELb0ELb0ELb0ELb0ELi2ELi4ELi4ELi4ELb0EE3mmaINS_16FlashAttnBwdSm80ISB_NS_24CollectiveEpilogueBwdGQAIS6_fSA_Li256ELb0ELb0EEENS_25SingleTileBwdLPTSchedulerILb0ELi128ELb0EEEE13SharedStorageENS1_6TensorINS1_11ArrayEngineIfLm32EEENS1_6LayoutINS2_IJNS2_IJNS3_ILi2EEESO_EEESO_NS3_ILi4EEEEEENS2_IJNS2_IJNS3_ILi1EEESO_EEESQ_NS3_ILi8EEEEEEEEEEEEbRKNSB_6ParamsERT0_S12_iNS2_IJiiiEEERT_ENKUlvE_clEv:
        /* <DEDUP_REMOVED lines=14> */
[----:B-1---5:R-:W-:Y:S05]  /*60160*/  CALL.REL.NOINC `($_ZN7cutlass13device_kernelIN5flash19enable_sm80_to_sm89INS1_16FlashAttnBwdSm80INS1_25CollectiveMainloopBwdSm80ILi2ELi2EN4cute5tupleIJNS5_1CILi128EEES8_NS7_ILi64EEEEEENS_10bfloat16_tEfNS_4arch4Sm80ELb1ELb0ELb1ELb0ELb0ELb0ELb0ELb0ELi2ELi4ELi4ELi4ELb0EEENS1_24CollectiveEpilogueBwdGQAISA_fSD_Li256ELb0ELb0EEENS1_25SingleTileBwdLPTSchedulerILb0ELi128ELb0EEEEEEEEEvNT_6ParamsE$_ZZN5flash25CollectiveMainloopBwdSm80ILi2ELi2EN4cute5tupleIJNS1_1CILi128EEES4_NS3_ILi64EEEEEEN7cutlass10bfloat16_tEfNS7_4arch4Sm80ELb1ELb0ELb1ELb0ELb0ELb0ELb0ELb0ELi2ELi4ELi4ELi4ELb0EE3mmaINS_16FlashAttnBwdSm80ISB_NS_24CollectiveEpilogueBwdGQAIS6_fSA_Li256ELb0ELb0EEENS_25SingleTileBwdLPTSchedulerILb0ELi128ELb0EEEE13SharedStorageENS1_6TensorINS1_11ArrayEngineIfLm32EEENS1_6LayoutINS2_IJNS2_IJNS3_ILi2EEESO_EEESO_NS3_ILi4EEEEEENS2_IJNS2_IJNS3_ILi1EEESO_EEESQ_NS3_ILi8EEEEEEEEEEEEbRKNSB_6ParamsERT0_S12_iNS2_IJiiiEEERT_ENKUliiE_clEii) ;  /* 0xffffd75000007944 */ /* 0x022fea0003c3ffff */
.L_x_2616:
[----:B------:R-:W-:Y:S05]  /*60170*/  BSYNC B0 ;  /* 0x0000000000007941 */ /* 0x000fea0003800000 */
.L_x_2615:
[----:B------:R-:W-:Y:S01]  /*60180*/  MOV R15, 0x0 ;  /* 0x00000000000f7802 */ /* 0x000fe20000000f00 */
[----:B------:R-:W0:Y:S03]  /*60190*/  LDGDEPBAR ;  /* 0x00000000000079af */ /* 0x000e260000000000 */
[----:B------:R-:W-:Y:S05]  /*601a0*/  RET.REL.NODEC R14 `(_ZN7cutlass13device_kernelIN5flash19enable_sm80_to_sm89INS1_16FlashAttnBwdSm80INS1_25CollectiveMainloopBwdSm80ILi2ELi2EN4cute5tupleIJNS5_1CILi128EEES8_NS7_ILi64EEEEEENS_10bfloat16_tEfNS_4arch4Sm80ELb1ELb0ELb1ELb0ELb0ELb0ELb0ELb0ELi2ELi4ELi4ELi4ELb0EEENS1_24CollectiveEpilogueBwdGQAISA_fSD_Li256ELb0ELb0EEENS1_25SingleTileBwdLPTSchedulerILb0ELi128ELb0EEEEEEEEEvNT_6ParamsE) ;  /* 0xfff9fe500e007950 */ /* 0x000fea0003c3ffff */
        .type           $_ZN7cutlass13device_kernelIN5flash19enable_sm80_to_sm89INS1_16FlashAttnBwdSm80INS1_25CollectiveMainloopBwdSm80ILi2ELi2EN4cute5tupleIJNS5_1CILi128EEES8_NS7_ILi64EEEEEENS_10bfloat16_tEfNS_4arch4Sm80ELb1ELb0ELb1ELb0ELb0ELb0ELb0ELb0ELi2ELi4ELi4ELi4ELb0EEENS1_24CollectiveEpilogueBwdGQAISA_fSD_Li256ELb0ELb0EEENS1_25SingleTileBwdLPTSchedulerILb0ELi128ELb0EEEEEEEEEvNT_6ParamsE$_ZZZN5flash25CollectiveMainloopBwdSm80ILi2ELi2EN4cute5tupleIJNS1_1CILi128EEES4_NS3_ILi64EEEEEEN7cutlass10bfloat16_tEfNS7_4arch4Sm80ELb1ELb0ELb1ELb0ELb0ELb0ELb0ELb0ELi2ELi4ELi4ELi4ELb0EE3mmaINS_16FlashAttnBwdSm80ISB_NS_24CollectiveEpilogueBwdGQAIS6_fSA_Li256ELb0ELb0EEENS_25SingleTileBwdLPTSchedulerILb0ELi128ELb0EEEE13SharedStorageENS1_6TensorINS1_11ArrayEngineIfLm32EEENS1_6LayoutINS2_IJNS2_IJNS3_ILi2EEESO_EEESO_NS3_ILi4EEEEEENS2_IJNS2_IJNS3_ILi1EEESO_EEESQ_NS3_ILi8EEEEEEEEEEEEbRKNSB_6ParamsERT0_S12_iNS2_IJiiiEEERT_ENKUliT_E_clIZSC_ISJ_SX_EbS10_S12_S12_iS13_S15_EUlRS16_iE_EEDaiS16_ENKUlT_E_clIZSC_ISJ_SX_EbS10_S12_S12_iS13_S15_EUlvE0_EEDaS1B_,@function
        .size           $_ZN7cutlass13device_kernelIN5flash19enable_sm80_to_sm89INS1_16FlashAttnBwdSm80INS1_25CollectiveMainloopBwdSm80ILi2ELi2EN4cute5tupleIJNS5_1CILi128EEES8_NS7_ILi64EEEEEENS_10bfloat16_tEfNS_4arch4Sm80ELb1ELb0ELb1ELb0ELb0ELb0ELb0ELb0ELi2ELi4ELi4ELi4ELb0EEENS1_24CollectiveEpilogueBwdGQAISA_fSD_Li256ELb0ELb0EEENS1_25SingleTileBwdLPTSchedulerILb0ELi128ELb0EEEEEEEEEvNT_6ParamsE$_ZZZN5flash25CollectiveMainloopBwdSm80ILi2ELi2EN4cute5tupleIJNS1_1CILi128EEES4_NS3_ILi64EEEEEEN7cutlass10bfloat16_tEfNS7_4arch4Sm80ELb1ELb0ELb1ELb0ELb0ELb0ELb0ELb0ELi2ELi4ELi4ELi4ELb0EE3mmaINS_16FlashAttnBwdSm80ISB_NS_24CollectiveEpilogueBwdGQAIS6_fSA_Li256ELb0ELb0EEENS_25SingleTileBwdLPTSchedulerILb0ELi128ELb0EEEE13SharedStorageENS1_6TensorINS1_11ArrayEngineIfLm32EEENS1_6LayoutINS2_IJNS2_IJNS3_ILi2EEESO_EEESO_NS3_ILi4EEEEEENS2_IJNS2_IJNS3_ILi1EEESO_EEESQ_NS3_ILi8EEEEEEEEEEEEbRKNSB_6ParamsERT0_S12_iNS2_IJiiiEEERT_ENKUliT_E_clIZSC_ISJ_SX_EbS10_S12_S12_iS13_S15_EUlRS16_iE_EEDaiS16_ENKUlT_E_clIZSC_ISJ_SX_EbS10_S12_S12_iS13_S15_EUlvE0_EEDaS1B_,($_ZN7cutlass13device_kernelIN5flash19enable_sm80_to_sm89INS1_16FlashAttnBwdSm80INS1_25CollectiveMainloopBwdSm80ILi2ELi2EN4cute5tupleIJNS5_1CILi128EEES8_NS7_ILi64EEEEEENS_10bfloat16_tEfNS_4arch4Sm80ELb1ELb0ELb1ELb0ELb0ELb0ELb0ELb0ELi2ELi4ELi4ELi4ELb0EEENS1_24CollectiveEpilogueBwdGQAISA_fSD_Li256ELb0ELb0EEENS1_25SingleTileBwdLPTSchedulerILb0ELi128ELb0EEEEEEEEEvNT_6ParamsE$_ZZZN5flash25CollectiveMainloopBwdSm80ILi2ELi2EN4cute5tupleIJNS1_1CILi128EEES4_NS3_ILi64EEEEEEN7cutlass10bfloat16_tEfNS7_4arch4Sm80ELb1ELb0ELb1ELb0ELb0ELb0ELb0ELb0ELi2ELi4ELi4ELi4ELb0EE3mmaINS_16FlashAttnBwdSm80ISB_NS_24CollectiveEpilogueBwdGQAIS6_fSA_Li256ELb0ELb0EEENS_25SingleTileBwdLPTSchedulerILb0ELi128ELb0EEEE13SharedStorageENS1_6TensorINS1_11ArrayEngineIfLm32EEENS1_6LayoutINS2_IJNS2_IJNS3_ILi2EEESO_EEESO_NS3_ILi4EEEEEENS2_IJNS2_IJNS3_ILi1EEESO_EEESQ_NS3_ILi8EEEEEEEEEEEEbRKNSB_6ParamsERT0_S12_iNS2_IJiiiEEERT_ENKUliT_E_clIZSC_ISJ_SX_EbS10_S12_S12_iS13_S15_EUlRS16_iE_EEDaiS16_ENKUlvE0_clEv - $_ZN7cutlass13device_kernelIN5flash19enable_sm80_to_sm89INS1_16FlashAttnBwdSm80INS1_25CollectiveMainloopBwdSm80ILi2ELi2EN4cute5tupleIJNS5_1CILi128EEES8_NS7_ILi64EEEEEENS_10bfloat16_tEfNS_4arch4Sm80ELb1ELb0ELb1ELb0ELb0ELb0ELb0ELb0ELi2ELi4ELi4ELi4ELb0EEENS1_24CollectiveEpilogueBwdGQAISA_fSD_Li256ELb0ELb0EEENS1_25SingleTileBwdLPTSchedulerILb0ELi128ELb0EEEEEEEEEvNT_6ParamsE$_ZZZN5flash25CollectiveMainloopBwdSm80ILi2ELi2EN4cute5tupleIJNS1_1CILi128EEES4_NS3_ILi64EEEEEEN7cutlass10bfloat16_tEfNS7_4arch4Sm80ELb1ELb0ELb1ELb0ELb0ELb0ELb0ELb0ELi2ELi4ELi4ELi4ELb0EE3mmaINS_16FlashAttnBwdSm80ISB_NS_24CollectiveEpilogueBwdGQAIS6_fSA_Li256ELb0ELb0EEENS_25SingleTileBwdLPTSchedulerILb0ELi128ELb0EEEE13SharedStorageENS1_6TensorINS1_11ArrayEngineIfLm32EEENS1_6LayoutINS2_IJNS2_IJNS3_ILi2EEESO_EEESO_NS3_ILi4EEEEEENS2_IJNS2_IJNS3_ILi1EEESO_EEESQ_NS3_ILi8EEEEEEEEEEEEbRKNSB_6ParamsERT0_S12_iNS2_IJiiiEEERT_ENKUliT_E_clIZSC_ISJ_SX_EbS10_S12_S12_iS13_S15_EUlRS16_iE_EEDaiS16_ENKUlT_E_clIZSC_ISJ_SX_EbS10_S12_S12_iS13_S15_EUlvE0_EEDaS1B_)
$_ZN7cutlass13device_kernelIN5flash19enable_sm80_to_sm89INS1_16FlashAttnBwdSm80INS1_25CollectiveMainloopBwdSm80ILi2ELi2EN4cute5tupleIJNS5_1CILi128EEES8_NS7_ILi64EEEEEENS_10bfloat16_tEfNS_4arch4Sm80ELb1ELb0ELb1ELb0ELb0ELb0ELb0ELb0ELi2ELi4ELi4ELi4ELb0EEENS1_24CollectiveEpilogueBwdGQAISA_fSD_Li256ELb0ELb0EEENS1_25SingleTileBwdLPTSchedulerILb0ELi128ELb0EEEEEEEEEvNT_6ParamsE$_ZZZN5flash25CollectiveMainloopBwdSm80ILi2ELi2EN4cute5tupleIJNS1_1CILi128EEES4_NS3_ILi64EEEEEEN7cutlass10bfloat16_tEfNS7_4arch4Sm80ELb1ELb0ELb1ELb0ELb0ELb0ELb0ELb0ELi2ELi4ELi4ELi4ELb0EE3mmaINS_16FlashAttnBwdSm80ISB_NS_24CollectiveEpilogueBwdGQAIS6_fSA_Li256ELb0ELb0EEENS_25SingleTileBwdLPTSchedulerILb0ELi128ELb0EEEE13SharedStorageENS1_6TensorINS1_11ArrayEngineIfLm32EEENS1_6LayoutINS2_IJNS2_IJNS3_ILi2EEESO_EEESO_NS3_ILi4EEEEEENS2_IJNS2_IJNS3_ILi1EEESO_EEESQ_NS3_ILi8EEEEEEEEEEEEbRKNSB_6ParamsERT0_S12_iNS2_IJiiiEEERT_ENKUliT_E_clIZSC_ISJ_SX_EbS10_S12_S12_iS13_S15_EUlRS16_iE_EEDaiS16_ENKUlT_E_clIZSC_ISJ_SX_EbS10_S12_S12_iS13_S15_EUlvE0_EEDaS1B_:
        /* <DEDUP_REMOVED lines=38> */
[----:B-1---5:R-:W-:Y:S05]  /*60410*/  CALL.REL.NOINC `($_ZN7cutlass13device_kernelIN5flash19enable_sm80_to_sm89INS1_16FlashAttnBwdSm80INS1_25CollectiveMainloopBwdSm80ILi2ELi2EN4cute5tupleIJNS5_1CILi128EEES8_NS7_ILi64EEEEEENS_10bfloat16_tEfNS_4arch4Sm80ELb1ELb0ELb1ELb0ELb0ELb0ELb0ELb0ELi2ELi4ELi4ELi4ELb0EEENS1_24CollectiveEpilogueBwdGQAISA_fSD_Li256ELb0ELb0EEENS1_25SingleTileBwdLPTSchedulerILb0ELi128ELb0EEEEEEEEEvNT_6ParamsE$_ZN4cute3eso3ESOILb1ELb0EJNS_14ComposedLayoutINS_7SwizzleILi3ELi3ELi3EEENS_1CILi0EEENS_6LayoutINS_5tupleIJNS8_IJNS8_IJNS5_ILi4EEENS5_ILi8EEEEEENS8_IJS9_NS5_ILi1EEEEEEEEENS8_IJNS8_IJNS5_ILi2EEESF_SF_EEENS8_IJSF_NS8_IJS9_SF_EEEEEEEEEEEENS8_IJNS8_IJNS8_IJSF_NS5_ILi64EEEEEENS8_IJNS5_ILi1024EEES6_EEEEEENS8_IJNS8_IJSC_NS5_ILi512EEESA_EEENS8_IJNS5_ILi4096EEENS8_IJNS5_ILi16EEENS5_ILi8192EEEEEEEEEEEEEEEEEEENS_10ViewEngineINS_8smem_ptrIPN7cutlass10bfloat16_tEEEEEEEC2ERKS10_RKS17_) ;  /* 0xfffa6ce000007944 */ /* 0x022fea0003c3ffff */
[----:B-1----:R1:W5:Y:S04]  /*60420*/  LD.E R3, [R10.64+0x8] ;  /* 0x000008040a037980 */ /* 0x002368000c101900 */
[----:B------:R1:W5:Y:S01]  /*60430*/  LDL.64 R86, [R1+0x1428] ;  /* 0x0014280001567983 */ /* 0x0003620000100a00 */
[----:B------:R-:W-:-:S02]  /*60440*/  MOV R2, R59 ;  /* 0x0000003b00027202 */ /* 0x000fc40000000f00 */
[----:B------:R-:W-:Y:S02]  /*60450*/  MOV R6, 0x60470 ;  /* 0x0006047000067802 */ /* 0x000fe40000000f00 */
[----:B-1---5:R-:W-:Y:S05]  /*60460*/  CALL.REL.NOINC `($_ZN7cutlass13device_kernelIN5flash19enable_sm80_to_sm89INS1_16FlashAttnBwdSm80INS1_25CollectiveMainloopBwdSm80ILi2ELi2EN4cute5tupleIJNS5_1CILi128EEES8_NS7_ILi64EEEEEENS_10bfloat16_tEfNS_4arch4Sm80ELb1ELb0ELb1ELb0ELb0ELb0ELb0ELb0ELi2ELi4ELi4ELi4ELb0EEENS1_24CollectiveEpilogueBwdGQAISA_fSD_Li256ELb0ELb0EEENS1_25SingleTileBwdLPTSchedulerILb0ELi128ELb0EEEEEEEEEvNT_6ParamsE$_ZN4cute3eso3ESOILb0ELb1EJiNS_1CILi0EEEEEC2ERKiRKS3_) ;  /* 0xfffa68b000007944 */ /* 0x022fea0003c3ffff */
[----:B------:R-:W2:Y:S01]  /*60470*/  LDL R8, [R1+0x1428] ;  /* 0x0014280001087983 */ /* 0x000ea20000100800 */
[----:B-1----:R-:W-:Y:S01]  /*60480*/  IMAD.MOV.U32 R3, RZ, RZ, R59 ;  /* 0x000000ffff037224 */ /* 0x002fe200078e003b */
[----:B------:R-:W-:Y:S02]  /*60490*/  MOV R2, R12 ;  /* 0x0000000c00027202 */ /* 0x000fe40000000f00 */
        /* <DEDUP_REMOVED lines=76> */
[----:B------:R-:W-:-:S02]  /*60960*/  MOV R3, R59 ;  /* 0x0000003b00037202 */ /* 0x000fc40000000f00 */
[----:B------:R-:W-:Y:S01]  /*60970*/  MOV R6, 0x609a0 ;  /* 0x000609a000067802 */ /* 0x000fe20000000f00 */
[----:B--2---:R1:W-:Y:S04]  /*60980*/  STL [R1+0x1474], R4 ;  /* 0x0014740401007387 */ /* 0x0043e80000100800 */
[----:B-1----:R-:W-:Y:S05]  /*60990*/  CALL.REL.NOINC `($_ZN7cutlass13device_kernelIN5flash19enable_sm80_to_sm89INS1_16FlashAttnBwdSm80INS1_25CollectiveMainloopBwdSm80ILi2ELi2EN4cute5tupleIJNS5_1CILi128EEES8_NS7_ILi64EEEEEENS_10bfloat16_tEfNS_4arch4Sm80ELb1ELb0ELb1ELb0ELb0ELb0ELb0ELb0ELi2ELi4ELi4ELi4ELb0EEENS1_24CollectiveEpilogueBwdGQAISA_fSD_Li256ELb0ELb0EEENS1_25SingleTileBwdLPTSchedulerILb0ELi128ELb0EEEEEEEEEvNT_6ParamsE$_ZN4cute3eso3ESOILb0ELb0EJiiNS_1CILi72EEENS2_ILi512EEEEEC2ERKiS7_RKS3_RKS4_) ;  /* 0xfffa5d7000007944 */ /* 0x002fea0003c3ffff */
        /* <DEDUP_REMOVED lines=8> */
[----:B-1----:R-:W-:Y:S05]  /*60a20*/  CALL.REL.NOINC `($_ZN7cutlass13device_kernelIN5flash19enable_sm80_to_sm89INS1_16FlashAttnBwdSm80INS1_25CollectiveMainloopBwdSm80ILi2ELi2EN4cute5tupleIJNS5_1CILi128EEES8_NS7_ILi64EEEEEENS_10bfloat16_tEfNS_4arch4Sm80ELb1ELb0ELb1ELb0ELb0ELb0ELb0ELb0ELi2ELi4ELi4ELi4ELb0EEENS1_24CollectiveEpilogueBwdGQAISA_fSD_Li256ELb0ELb0EEENS1_25SingleTileBwdLPTSchedulerILb0ELi128ELb0EEEEEEEEEvNT_6ParamsE$_ZN4cute3eso3ESOILb0ELb0EJiiiNS_1CILi72EEENS2_ILi512EEEEEC2ERKiS7_S7_RKS3_RKS4_) ;  /* 0xfffa5fd000007944 */ /* 0x002fea0003c3ffff */
        /* <DEDUP_REMOVED lines=16> */
[----:B------:R-:W-:-:S03]  /*60b30*/  MOV R88, 0x60b80 ;  /* 0x00060b8000587802 */ /* 0x000fc60000000f00 */
[----:B------:R1:W-:Y:S04]  /*60b40*/  STL.U8 [R1+0x1470], RZ ;  /* 0x001470ff01007387 */ /* 0x0003e80000100000 */
[----:B--2---:R1:W-:Y:S04]  /*60b50*/  STL.64 [R1+0x1448], R2 ;  /* 0x0014480201007387 */ /* 0x0043e80000100a00 */
[----:B---3--:R1:W-:Y:S02]  /*60b60*/  STL [R1+0x1450], R4 ;  /* 0x0014500401007387 */ /* 0x0083e40000100800 */
[----:B-1----:R-:W-:Y:S05]  /*60b70*/  CALL.REL.NOINC `($_ZN7cutlass13device_kernelIN5flash19enable_sm80_to_sm89INS1_16FlashAttnBwdSm80INS1_25CollectiveMainloopBwdSm80ILi2ELi2EN4cute5tupleIJNS5_1CILi128EEES8_NS7_ILi64EEEEEENS_10bfloat16_tEfNS_4arch4Sm80ELb1ELb0ELb1ELb0ELb0ELb0ELb0ELb0ELi2ELi4ELi4ELi4ELb0EEENS1_24CollectiveEpilogueBwdGQAISA_fSD_Li256ELb0ELb0EEENS1_25SingleTileBwdLPTSchedulerILb0ELi128ELb0EEEEEEEEEvNT_6ParamsE$_ZZN4cute6detail16composition_implINS_5tupleIJNS_1CILi8EEENS3_ILi2EEES5_S5_S4_S5_EEENS2_IJNS3_ILi1EEEiiiNS3_ILi72EEENS3_ILi512EEEEEENS2_IJNS2_IJS5_S5_S5_EEES5_NS2_IJNS3_ILi4EEES5_EEEEEENS2_IJNS2_IJS7_S9_S4_EEENS3_ILi4096EEENS2_IJNS3_ILi16EEENS3_ILi8192EEEEEEEEEEEDaRKT_RKT0_RKT1_RKT2_ENKUlRKT_RKT0_E_clISB_SF_EEDaSZ_S12_) ;  /* 0xfffac7f000007944 */ /* 0x002fea0003c3ffff */
[----:B------:R-:W-:Y:S02]  /*60b80*/  MOV R76, 0x60ba0 ;  /* 0x00060ba0004c7802 */ /* 0x000fe40000000f00 */
[----:B-1---5:R-:W-:Y:S05]  /*60b90*/  CALL.REL.NOINC `($_ZN7cutlass13device_kernelIN5flash19enable_sm80_to_sm89INS1_16FlashAttnBwdSm80INS1_25CollectiveMainloopBwdSm80ILi2ELi2EN4cute5tupleIJNS5_1CILi128EEES8_NS7_ILi64EEEEEENS_10bfloat16_tEfNS_4arch4Sm80ELb1ELb0ELb1ELb0ELb0ELb0ELb0ELb0ELi2ELi4ELi4ELi4ELb0EEENS1_24CollectiveEpilogueBwdGQAISA_fSD_Li256ELb0ELb0EEENS1_25SingleTileBwdLPTSchedulerILb0ELi128ELb0EEEEEEEEEvNT_6ParamsE$_ZZN4cute6detail16composition_implINS_5tupleIJNS_1CILi8EEENS3_ILi2EEES5_S5_S4_S5_EEENS2_IJNS3_ILi1EEEiiiNS3_ILi72EEENS3_ILi512EEEEEENS2_IJNS2_IJS5_S5_S5_EEES5_NS2_IJNS3_ILi4EEES5_EEEEEENS2_IJNS2_IJS7_S9_S4_EEENS3_ILi4096EEENS2_IJNS3_ILi16EEENS3_ILi8192EEEEEEEEEEEDaRKT_RKT0_RKT1_RKT2_ENKUlRKT_RKT0_E_clISD_SJ_EEDaSZ_S12_) ;  /* 0xfffac8e000007944 */ /* 0x022fea0003c3ffff */
[----:B-----5:R2:W-:Y:S01]  /*60ba0*/  STL.64 [R1+0x1410], R2 ;  /* 0x0014100201007387 */ /* 0x0205e20000100a00 */
[----:B------:R-:W-:-:S03]  /*60bb0*/  MOV R6, 0x60bd0 ;  /* 0x00060bd000067802 */ /* 0x000fc60000000f00 */
[----:B-12---:R-:W-:Y:S05]  /*60bc0*/  CALL.REL.NOINC `($_ZN7cutlass13device_kernelIN5flash19enable_sm80_to_sm89INS1_16FlashAttnBwdSm80INS1_25CollectiveMainloopBwdSm80ILi2ELi2EN4cute5tupleIJNS5_1CILi128EEES8_NS7_ILi64EEEEEENS_10bfloat16_tEfNS_4arch4Sm80ELb1ELb0ELb1ELb0ELb0ELb0ELb0ELb0ELi2ELi4ELi4ELi4ELb0EEENS1_24CollectiveEpilogueBwdGQAISA_fSD_Li256ELb0ELb0EEENS1_25SingleTileBwdLPTSchedulerILb0ELi128ELb0EEEEEEEEEvNT_6ParamsE$_ZN4cute3eso3ESOILb0ELb0EJNS_5tupleIJNS_1CILi1EEENS3_ILi512EEEiEEENS3_ILi4096EEENS2_IJNS2_IJiiEEENS3_ILi8192EEEEEEEEC2ERKS6_RKS7_RKSA_) ;  /* 0xfffa4ba000007944 */ /* 0x006fea0003c3ffff */
[----:B-1----:R1:W5:Y:S04]  /*60bd0*/  LDL R5, [R1+0x1430] ;  /* 0x0014300001057983 */ /* 0x0023680000100800 */
[----:B------:R1:W5:Y:S01]  /*60be0*/  LDL.64 R2, [R1+0x1428] ;  /* 0x0014280001027983 */ /* 0x0003620000100a00 */
[----:B------:R-:W-:-:S03]  /*60bf0*/  MOV R6, 0x60c10 ;  /* 0x00060c1000067802 */ /* 0x000fc60000000f00 */
[----:B-1---5:R-:W-:Y:S05]  /*60c00*/  CALL.REL.NOINC `($_ZN7cutlass13device_kernelIN5flash19enable_sm80_to_sm89INS1_16FlashAttnBwdSm80INS1_25CollectiveMainloopBwdSm80ILi2ELi2EN4cute5tupleIJNS5_1CILi128EEES8_NS7_ILi64EEEEEENS_10bfloat16_tEfNS_4arch4Sm80ELb1ELb0ELb1ELb0ELb0ELb0ELb0ELb0ELi2ELi4ELi4ELi4ELb0EEENS1_24CollectiveEpilogueBwdGQAISA_fSD_Li256ELb0ELb0EEENS1_25SingleTileBwdLPTSchedulerILb0ELi128ELb0EEEEEEEEEvNT_6ParamsE$_ZN4cute5tupleIJNS0_IJNS0_IJNS_1CILi2EEES2_S2_EEES2_NS0_IJNS0_IJS2_S2_EEES2_EEEEEENS0_IJNS0_IJNS1_ILi1EEENS1_ILi512EEEiEEENS1_ILi4096EEENS0_IJNS0_IJiiEEENS1_ILi8192EEEEEEEEEEEC2ERKS6_RKSE_) ;  /* 0xfffa96d000007944 */ /* 0x022fea0003c3ffff */
[----:B------:R1:W5:Y:S04]  /*60c10*/  LDL R4, [R1+0x1430] ;  /* 0x0014300001047983 */ /* 0x0003680000100800 */
[----:B------:R1:W5:Y:S01]  /*60c20*/  LDL.64 R2, [R1+0x1428] ;  /* 0x0014280001027983 */ /* 0x0003620000100a00 */
[----:B------:R-:W-:-:S05]  /*60c30*/  LEA.HI R6, R13, R13, RZ, 0x1d ;  /* 0x0000000d0d067211 */ /* 0x000fca00078fe8ff */
[----:B------:R-:W-:Y:S01]  /*60c40*/  IMAD.U32 R8, R11, 0x2, R6 ;  /* 0x000000020b087824 */ /* 0x000fe200078e0006 */
[----:B------:R-:W-:-:S04]  /*60c50*/  MOV R6, 0x60c80 ;  /* 0x00060c8000067802 */ /* 0x000fc80000000f00 */
[----:B------:R1:W-:Y:S03]  /*60c60*/  STL [R1+0x1420], R8 ;  /* 0x0014200801007387 */ /* 0x0003e60000100800 */
[----:B-1---5:R-:W-:Y:S05]  /*60c70*/  CALL.REL.NOINC `($_ZN7cutlass13device_kernelIN5flash19enable_sm80_to_sm89INS1_16FlashAttnBwdSm80INS1_25CollectiveMainloopBwdSm80ILi2ELi2EN4cute5tupleIJNS5_1CILi128EEES8_NS7_ILi64EEEEEENS_10bfloat16_tEfNS_4arch4Sm80ELb1ELb0ELb1ELb0ELb0ELb0ELb0ELb0ELi2ELi4ELi4ELi4ELb0EEENS1_24CollectiveEpilogueBwdGQAISA_fSD_Li256ELb0ELb0EEENS1_25SingleTileBwdLPTSchedulerILb0ELi128ELb0EEEEEEEEEvNT_6ParamsE$_ZN4cute3eso3ESOILb0ELb0EJNS_6LayoutINS_5tupleIJNS3_IJNS_1CILi2EEES5_S5_EEES5_NS3_IJNS3_IJS5_S5_EEES5_EEEEEENS3_IJNS3_IJNS4_ILi1EEENS4_ILi512EEEiEEENS4_ILi4096EEENS3_IJNS3_IJiiEEENS4_ILi8192EEEEEEEEEEEjEEC2ERKSI_RKj) ;  /* 0xfffa51a000007944 */ /* 0x022fea0003c3ffff */
        /* <DEDUP_REMOVED lines=9> */
[----:B-1----:R-:W-:Y:S05]  /*60d10*/  CALL.REL.NOINC `($_ZN7cutlass13device_kernelIN5flash19enable_sm80_to_sm89INS1_16FlashAttnBwdSm80INS1_25CollectiveMainloopBwdSm80ILi2ELi2EN4cute5tupleIJNS5_1CILi128EEES8_NS7_ILi64EEEEEENS_10bfloat16_tEfNS_4arch4Sm80ELb1ELb0ELb1ELb0ELb0ELb0ELb0ELb0ELi2ELi4ELi4ELi4ELb0EEENS1_24CollectiveEpilogueBwdGQAISA_fSD_Li256ELb0ELb0EEENS1_25SingleTileBwdLPTSchedulerILb0ELi128ELb0EEEEEEEEEvNT_6ParamsE$_ZN4cute3eso3ESOILb0ELb0EJNS_6LayoutINS_5tupleIJNS3_IJNS_1CILi2EEES5_S5_EEES5_NS3_IJNS3_IJS5_S5_EEES5_EEEEEENS3_IJNS3_IJNS4_ILi1EEENS4_ILi512EEEiEEENS4_ILi4096EEENS3_IJNS3_IJiiEEENS4_ILi8192EEEEEEEEEEENS_10ViewEngineINS_8smem_ptrIPN7cutlass10bfloat16_tEEEEEEEC2ERKSI_RKSP_) ;  /* 0xfffa507000007944 */ /* 0x002fea0003c3ffff */
[----:B-1----:R1:W5:Y:S04]  /*60d20*/  LDL R5, [R1+0x142c] ;  /* 0x00142c0001057983 */ /* 0x0023680000100800 */
[----:B------:R1:W5:Y:S01]  /*60d30*/  LDL R3, [R1+0x1430] ;  /* 0x0014300001037983 */ /* 0x0003620000100800 */
[----:B------:R-:W-:-:S03]  /*60d40*/  MOV R4, 0x60d60 ;  /* 0x00060d6000047802 */ /* 0x000fc60000000f00 */
[----:B-1---5:R-:W-:Y:S05]  /*60d50*/  CALL.REL.NOINC `($_ZN7cutlass13device_kernelIN5flash19enable_sm80_to_sm89INS1_16FlashAttnBwdSm80INS1_25CollectiveMainloopBwdSm80ILi2ELi2EN4cute5tupleIJNS5_1CILi128EEES8_NS7_ILi64EEEEEENS_10bfloat16_tEfNS_4arch4Sm80ELb1ELb0ELb1ELb0ELb0ELb0ELb0ELb0ELi2ELi4ELi4ELi4ELb0EEENS1_24CollectiveEpilogueBwdGQAISA_fSD_Li256ELb0ELb0EEENS1_25SingleTileBwdLPTSchedulerILb0ELi128ELb0EEEEEEEEEvNT_6ParamsE$_ZZN4cute4takeILi1ELi3ENS_5tupleIJNS1_IJNS_1CILi1EEENS2_ILi512EEEiEEENS2_ILi4096EEENS1_IJNS1_IJiiEEENS2_ILi8192EEEEEEEEEEEDaRKT1_ENKUlDpRKT_E_clIJS6_S9_EEEDaSH_) ;  /* 0xfffab47000007944 */ /* 0x022fea0003c3ffff */
[----:B-----5:R2:W-:Y:S01]  /*60d60*/  STL.64 [R1+0x1410], R2 ;  /* 0x0014100201007387 */ /* 0x0205e20000100a00 */
[----:B------:R-:W-:-:S03]  /*60d70*/  MOV R4, 0x60d90 ;  /* 0x00060d9000047802 */ /* 0x000fc60000000f00 */
[----:B-12---:R-:W-:Y:S05]  /*60d80*/  CALL.REL.NOINC `($_ZN7cutlass13device_kernelIN5flash19enable_sm80_to_sm89INS1_16FlashAttnBwdSm80INS1_25CollectiveMainloopBwdSm80ILi2ELi2EN4cute5tupleIJNS5_1CILi128EEES8_NS7_ILi64EEEEEENS_10bfloat16_tEfNS_4arch4Sm80ELb1ELb0ELb1ELb0ELb0ELb0ELb0ELb0ELi2ELi4ELi4ELi4ELb0EEENS1_24CollectiveEpilogueBwdGQAISA_fSD_Li256ELb0ELb0EEENS1_25SingleTileBwdLPTSchedulerILb0ELi128ELb0EEEEEEEEEvNT_6ParamsE$_ZZN4cute16flatten_to_tupleINS_5tupleIJNS_1CILi4096EEENS1_IJNS1_IJiiEEENS2_ILi8192EEEEEEEEEEEDaRKT_ENKUlRKT_E_clIS6_EEDaSD_) ;  /* 0xfffab14000007944 */ /* 0x006fea0003c3ffff */
[----:B-----5:R2:W-:Y:S01]  /*60d90*/  STL.64 [R1+0x1428], R2 ;  /* 0x0014280201007387 */ /* 0x0205e20000100a00 */
[----:B------:R-:W-:-:S03]  /*60da0*/  MOV R4, 0x60dc0 ;  /* 0x00060dc000047802 */ /* 0x000fc60000000f00 */
[----:B-12---:R-:W-:Y:S05]  /*60db0*/  CALL.REL.NOINC `($_ZN7cutlass13device_kernelIN5flash19enable_sm80_to_sm89INS1_16FlashAttnBwdSm80INS1_25CollectiveMainloopBwdSm80ILi2ELi2EN4cute5tupleIJNS5_1CILi128EEES8_NS7_ILi64EEEEEENS_10bfloat16_tEfNS_4arch4Sm80ELb1ELb0ELb1ELb0ELb0ELb0ELb0ELb0ELi2ELi4ELi4ELi4ELb0EEENS1_24CollectiveEpilogueBwdGQAISA_fSD_Li256ELb0ELb0EEENS1_25SingleTileBwdLPTSchedulerILb0ELi128ELb0EEEEEEEEEvNT_6ParamsE$_ZZN4cute12filter_tupleINS_5tupleIJNS_1CILi4096EEENS1_IJNS1_IJiiEEENS2_ILi8192EEEEEEEEEZNS_16flatten_to_tupleIS7_EEDaRKT_EUlRKT_E_EEDaSB_OT0_ENKUlDpSE_E_clIJNS1_IJS3_EEENS1_IJiiS5_EEEEEEDaSI_) ;  /* 0xfffaa7f000007944 */ /* 0x006fea0003c3ffff */
        /* <DEDUP_REMOVED lines=21> */
[----:B--2--5:R-:W-:Y:S05]  /*60f10*/  CALL.REL.NOINC `($_ZN7cutlass13device_kernelIN5flash19enable_sm80_to_sm89INS1_16FlashAttnBwdSm80INS1_25CollectiveMainloopBwdSm80ILi2ELi2EN4cute5tupleIJNS5_1CILi128EEES8_NS7_ILi64EEEEEENS_10bfloat16_tEfNS_4arch4Sm80ELb1ELb0ELb1ELb0ELb0ELb0ELb0ELb0ELi2ELi4ELi4ELi4ELb0EEENS1_24CollectiveEpilogueBwdGQAISA_fSD_Li256ELb0ELb0EEENS1_25SingleTileBwdLPTSchedulerILb0ELi128ELb0EEEEEEEEEvNT_6ParamsE$_ZN4cute3eso3ESOILb1ELb0EJNS_14ComposedLayoutINS_7SwizzleILi3ELi3ELi3EEENS_1CILi0EEENS_6LayoutINS_5tupleIJNS8_IJNS8_IJNS5_ILi4EEENS5_ILi8EEEEEENS8_IJNS5_ILi2EEENS5_ILi1EEEEEEEEENS8_IJNS8_IJSC_SC_EEESB_EEEEEENS8_IJNS8_IJNS8_IJNS5_ILi128EEESD_EEENS8_IJSA_S6_EEEEEENS8_IJNS8_IJNS5_ILi64EEENS5_ILi512EEEEEENS8_IJNS5_ILi16EEENS5_ILi1024EEEEEEEEEEEEEEEENS_10ViewEngineINS_8smem_ptrIPN7cutlass10bfloat16_tEEEEEEEC2ERKSW_RKS13_) ;  /* 0xfffa619000007944 */ /* 0x024fea0003c3ffff */
[----:B-1----:R1:W5:Y:S04]  /*60f20*/  LD.E R3, [R10.64+0xc] ;  /* 0x00000c040a037980 */ /* 0x002368000c101900 */
[----:B------:R1:W5:Y:S01]  /*60f30*/  LDL.64 R86, [R1+0x1428] ;  /* 0x0014280001567983 */ /* 0x0003620000100a00 */
[----:B------:R-:W-:Y:S02]  /*60f40*/  MOV R2, R59 ;  /* 0x0000003b00027202 */ /* 0x000fe40000000f00 */
        /* <DEDUP_REMOVED lines=32> */
[----:B--2--5:R-:W-:Y:S05]  /*61150*/  CALL.REL.NOINC `($_ZN7cutlass13device_kernelIN5flash19enable_sm80_to_sm89INS1_16FlashAttnBwdSm80INS1_25CollectiveMainloopBwdSm80ILi2ELi2EN4cute5tupleIJNS5_1CILi128EEES8_NS7_ILi64EEEEEENS_10bfloat16_tEfNS_4arch4Sm80ELb1ELb0ELb1ELb0ELb0ELb0ELb0ELb0ELi2ELi4ELi4ELi4ELb0EEENS1_24CollectiveEpilogueBwdGQAISA_fSD_Li256ELb0ELb0EEENS1_25SingleTileBwdLPTSchedulerILb0ELi128ELb0EEEEEEEEEvNT_6ParamsE$_ZZN4cute13to_mixed_bitsINS_5tupleIJNS1_IJNS_1CILi4EEENS2_ILi8EEEEEENS2_ILi2EEENS2_ILi1EEEEEENS1_IJNS1_IJNS2_ILi128EEENS2_ILi0EEEEEES4_SA_EEENS1_IJNS1_IJiiEEEiSA_EEEEEDaRKT_RKT0_RKT1_ENKUlRKT_RKT0_RKT1_E_clIS5_SB_SD_EEDaSQ_ST_SW_) ;  /* 0xfffaa77000007944 */ /* 0x024fea0003c3ffff */
[----:B------:R-:W-:Y:S02]  /*61160*/  MOV R6, 0x61180 ;  /* 0x0006118000067802 */ /* 0x000fe40000000f00 */
[----:B------:R-:W-:Y:S05]  /*61170*/  CALL.REL.NOINC `($_ZN7cutlass13device_kernelIN5flash19enable_sm80_to_sm89INS1_16FlashAttnBwdSm80INS1_25CollectiveMainloopBwdSm80ILi2ELi2EN4cute5tupleIJNS5_1CILi128EEES8_NS7_ILi64EEEEEENS_10bfloat16_tEfNS_4arch4Sm80ELb1ELb0ELb1ELb0ELb0ELb0ELb0ELb0ELi2ELi4ELi4ELi4ELb0EEENS1_24CollectiveEpilogueBwdGQAISA_fSD_Li256ELb0ELb0EEENS1_25SingleTileBwdLPTSchedulerILb0ELi128ELb0EEEEEEEEEvNT_6ParamsE$_ZZN4cute13to_mixed_bitsINS_5tupleIJNS1_IJNS_1CILi4EEENS2_ILi8EEEEEENS2_ILi2EEENS2_ILi1EEEEEENS1_IJNS1_IJNS2_ILi128EEENS2_ILi0EEEEEES4_SA_EEENS1_IJNS1_IJiiEEEiSA_EEEEEDaRKT_RKT0_RKT1_ENKUlRKT_RKT0_RKT1_E_clIS6_S4_iEEDaSQ_ST_SW_) ;  /* 0xfffaa7d000007944 */ /* 0x000fea0003c3ffff */
[----:B------:R-:W-:Y:S02]  /*61180*/  MOV R5, R2 ;  /* 0x0000000200057202 */ /* 0x000fe40000000f00 */
[----:B------:R-:W-:Y:S02]  /*61190*/  MOV R2, 0x611b0 ;  /* 0x000611b000027802 */ /* 0x000fe40000000f00 */
[----:B------:R-:W-:Y:S05]  /*611a0*/  CALL.REL.NOINC `($_ZN7cutlass13device_kernelIN5flash19enable_sm80_to_sm89INS1_16FlashAttnBwdSm80INS1_25CollectiveMainloopBwdSm80ILi2ELi2EN4cute5tupleIJNS5_1CILi128EEES8_NS7_ILi64EEEEEENS_10bfloat16_tEfNS_4arch4Sm80ELb1ELb0ELb1ELb0ELb0ELb0ELb0ELb0ELi2ELi4ELi4ELi4ELb0EEENS1_24CollectiveEpilogueBwdGQAISA_fSD_Li256ELb0ELb0EEENS1_25SingleTileBwdLPTSchedulerILb0ELi128ELb0EEEEEEEEEvNT_6ParamsE$_ZZN4cute13to_mixed_bitsINS_5tupleIJNS1_IJNS_1CILi4EEENS2_ILi8EEEEEENS2_ILi2EEENS2_ILi1EEEEEENS1_IJNS1_IJNS2_ILi128EEENS2_ILi0EEEEEES4_SA_EEENS1_IJNS1_IJiiEEEiSA_EEEEEDaRKT_RKT0_RKT1_ENKUlDpRKT_E_clIJNS_9MixedBitsILj0ELj384EEENSU_ILj0ELj8EEENS2_ILj0EEEEEEDaSR_) ;  /* 0xfffaa6e000007944 */ /* 0x000fea0003c3ffff */
        /* <DEDUP_REMOVED lines=11> */
[----:B-1----:R-:W-:Y:S05]  /*61260*/  CALL.REL.NOINC `($_ZN7cutlass13device_kernelIN5flash19enable_sm80_to_sm89INS1_16FlashAttnBwdSm80INS1_25CollectiveMainloopBwdSm80ILi2ELi2EN4cute5tupleIJNS5_1CILi128EEES8_NS7_ILi64EEEEEENS_10bfloat16_tEfNS_4arch4Sm80ELb1ELb0ELb1ELb0ELb0ELb0ELb0ELb0ELi2ELi4ELi4ELi4ELb0EEENS1_24CollectiveEpilogueBwdGQAISA_fSD_Li256ELb0ELb0EEENS1_25SingleTileBwdLPTSchedulerILb0ELi128ELb0EEEEEEEEEvNT_6ParamsE$_ZN4cute3eso3ESOILb1ELb0EJNS_1CILi8EEEiiEEC2ERKS3_RKiS8_) ;  /* 0xfffa693000007944 */ /* 0x002fea0003c3ffff */
[----:B-1----:R1:W5:Y:S01]  /*61270*/  LDL.64 R2, [R1+0x1428] ;  /* 0x0014280001027983 */ /* 0x0023620000100a00 */
[----:B------:R-:W-:Y:S01]  /*61280*/  IMAD.MOV.U32 R5, RZ, RZ, 0x48 ;  /* 0x00000048ff057424 */ /* 0x000fe200078e00ff */
[----:B------:R-:W-:Y:S02]  /*61290*/  LOP3.LUT P0, RZ, R11, 0x8, RZ, 0xc0, !PT ;  /* 0x000000080bff7812 */ /* 0x000fe4000780c0ff */
[----:B------:R-:W-:Y:S02]  /*612a0*/  MOV R6, 0x612d0 ;  /* 0x000612d000067802 */ /* 0x000fe40000000f00 */
[----:B------:R-:W-:-:S04]  /*612b0*/  SEL R5, R5, 0x38, !P0 ;  /* 0x0000003805057807 */ /* 0x000fc80004000000 */
[----:B-1---5:R-:W-:Y:S05]  /*612c0*/  CALL.REL.NOINC `($_ZN7cutlass13device_kernelIN5flash19enable_sm80_to_sm89INS1_16FlashAttnBwdSm80INS1_25CollectiveMainloopBwdSm80ILi2ELi2EN4cute5tupleIJNS5_1CILi128EEES8_NS7_ILi64EEEEEENS_10bfloat16_tEfNS_4arch4Sm80ELb1ELb0ELb1ELb0ELb0ELb0ELb0ELb0ELi2ELi4ELi4ELi4ELb0EEENS1_24CollectiveEpilogueBwdGQAISA_fSD_Li256ELb0ELb0EEENS1_25SingleTileBwdLPTSchedulerILb0ELi128ELb0EEEEEEEEEvNT_6ParamsE$_ZN4cute3eso3ESOILb0ELb1EJiNS_1CILi144EEENS2_ILi288EEEEEC2ERKiRKS3_RKS4_) ;  /* 0xfffa5aa000007944 */ /* 0x022fea0003c3ffff */
[----:B-1----:R-:W2:Y:S01]  /*612d0*/  LDL R4, [R1+0x1428] ;  /* 0x0014280001047983 */ /* 0x002ea20000100800 */
[----:B------:R-:W-:-:S03]  /*612e0*/  MOV R6, 0x61310 ;  /* 0x0006131000067802 */ /* 0x000fc60000000f00 */
[----:B--2---:R1:W-:Y:S04]  /*612f0*/  STL [R1+0x1470], R4 ;  /* 0x0014700401007387 */ /* 0x0043e80000100800 */
[----:B-1----:R-:W-:Y:S05]  /*61300*/  CALL.REL.NOINC `($_ZN7cutlass13device_kernelIN5flash19enable_sm80_to_sm89INS1_16FlashAttnBwdSm80INS1_25CollectiveMainloopBwdSm80ILi2ELi2EN4cute5tupleIJNS5_1CILi128EEES8_NS7_ILi64EEEEEENS_10bfloat16_tEfNS_4arch4Sm80ELb1ELb0ELb1ELb0ELb0ELb0ELb0ELb0ELi2ELi4ELi4ELi4ELb0EEENS1_24CollectiveEpilogueBwdGQAISA_fSD_Li256ELb0ELb0EEENS1_25SingleTileBwdLPTSchedulerILb0ELi128ELb0EEEEEEEEEvNT_6ParamsE$_ZN4cute3eso3ESOILb1ELb0EJNS_1CILi1EEENS_5tupleIJNS2_ILi8EEEiiEEENS2_ILi64EEENS4_IJiNS2_ILi144EEENS2_ILi288EEEEEENS2_ILi512EEEEEC2ERKS3_RKS6_RKS7_RKSA_RKSB_) ;  /* 0xfffa634000007944 */ /* 0x002fea0003c3ffff */
[----:B-1----:R1:W5:Y:S04]  /*61310*/  LDL R5, [R1+0x1430] ;  /* 0x0014300001057983 */ /* 0x0023680000100800 */
[----:B------:R1:W5:Y:S01]  /*61320*/  LDL.64 R2, [R1+0x1428] ;  /* 0x0014280001027983 */ /* 0x0003620000100a00 */
[----:B------:R-:W-:-:S03]  /*61330*/  MOV R6, 0x61350 ;  /* 0x0006135000067802 */ /* 0x000fc60000000f00 */
[----:B-1---5:R-:W-:Y:S05]  /*61340*/  CALL.REL.NOINC `($_ZN7cutlass13device_kernelIN5flash19enable_sm80_to_sm89INS1_16FlashAttnBwdSm80INS1_25CollectiveMainloopBwdSm80ILi2ELi2EN4cute5tupleIJNS5_1CILi128EEES8_NS7_ILi64EEEEEENS_10bfloat16_tEfNS_4arch4Sm80ELb1ELb0ELb1ELb0ELb0ELb0ELb0ELb0ELi2ELi4ELi4ELi4ELb0EEENS1_24CollectiveEpilogueBwdGQAISA_fSD_Li256ELb0ELb0EEENS1_25SingleTileBwdLPTSchedulerILb0ELi128ELb0EEEEEEEEEvNT_6ParamsE$_ZN4cute5tupleIJNS0_IJNS_1CILi8EEENS0_IJNS1_ILi2EEES3_S3_EEENS1_ILi1EEES4_S5_EEENS0_IJS5_NS0_IJS2_iiEEENS1_ILi64EEENS0_IJiNS1_ILi144EEENS1_ILi288EEEEEENS1_ILi512EEEEEEEEC2ERKS6_RKSD_) ;  /* 0xfffa948000007944 */ /* 0x022fea0003c3ffff */
[----:B------:R1:W5:Y:S04]  /*61350*/  LDL R6, [R1+0x1430] ;  /* 0x0014300001067983 */ /* 0x0003680000100800 */
[----:B------:R1:W5:Y:S01]  /*61360*/  LDL.64 R2, [R1+0x1428] ;  /* 0x0014280001027983 */ /* 0x0003620000100a00 */
[----:B------:R-:W-:-:S03]  /*61370*/  MOV R4, 0x61390 ;  /* 0x0006139000047802 */ /* 0x000fc60000000f00 */
[----:B-1---5:R-:W-:Y:S05]  /*61380*/  CALL.REL.NOINC `($_ZN7cutlass13device_kernelIN5flash19enable_sm80_to_sm89INS1_16FlashAttnBwdSm80INS1_25CollectiveMainloopBwdSm80ILi2ELi2EN4cute5tupleIJNS5_1CILi128EEES8_NS7_ILi64EEEEEENS_10bfloat16_tEfNS_4arch4Sm80ELb1ELb0ELb1ELb0ELb0ELb0ELb0ELb0ELi2ELi4ELi4ELi4ELb0EEENS1_24CollectiveEpilogueBwdGQAISA_fSD_Li256ELb0ELb0EEENS1_25SingleTileBwdLPTSchedulerILb0ELi128ELb0EEEEEEEEEvNT_6ParamsE$_ZZN4cute7flattenINS_5tupleIJNS_1CILi1EEENS1_IJNS2_ILi8EEEiiEEENS2_ILi64EEENS1_IJiNS2_ILi144EEENS2_ILi288EEEEEENS2_ILi512EEEEEEEEDaRKT_ENKUlRKT_E_clIS5_EEDaSH_) ;  /* 0xfffad7b000007944 */ /* 0x022fea0003c3ffff */
[----:B------:R1:W-:Y:S01]  /*61390*/  STL.64 [R1+0x1428], R2 ;  /* 0x0014280201007387 */ /* 0x0003e20000100a00 */
[----:B------:R-:W-:-:S02]  /*613a0*/  MOV R5, R6 ;  /* 0x0000000600057202 */ /* 0x000fc40000000f00 */
[----:B------:R-:W-:Y:S02]  /*613b0*/  MOV R4, 0x613d0 ;  /* 0x000613d000047802 */ /* 0x000fe40000000f00 */
[----:B-1----:R-:W-:Y:S05]  /*613c0*/  CALL.REL.NOINC `($_ZN7cutlass13device_kernelIN5flash19enable_sm80_to_sm89INS1_16FlashAttnBwdSm80INS1_25CollectiveMainloopBwdSm80ILi2ELi2EN4cute5tupleIJNS5_1CILi128EEES8_NS7_ILi64EEEEEENS_10bfloat16_tEfNS_4arch4Sm80ELb1ELb0ELb1ELb0ELb0ELb0ELb0ELb0ELi2ELi4ELi4ELi4ELb0EEENS1_24CollectiveEpilogueBwdGQAISA_fSD_Li256ELb0ELb0EEENS1_25SingleTileBwdLPTSchedulerILb0ELi128ELb0EEEEEEEEEvNT_6ParamsE$_ZZN4cute7flattenINS_5tupleIJNS_1CILi1EEENS1_IJNS2_ILi8EEEiiEEENS2_ILi64EEENS1_IJiNS2_ILi144EEENS2_ILi288EEEEEENS2_ILi512EEEEEEEEDaRKT_ENKUlRKT_E_clIS9_EEDaSH_) ;  /* 0xfffad79000007944 */ /* 0x002fea0003c3ffff */
[----:B------:R1:W-:Y:S01]  /*613d0*/  STL [R1+0x1410], R2 ;  /* 0x0014100201007387 */ /* 0x0003e20000100800 */
[----:B------:R-:W-:-:S03]  /*613e0*/  MOV R4, 0x61400 ;  /* 0x0006140000047802 */ /* 0x000fc60000000f00 */
[----:B-1----:R-:W-:Y:S05]  /*613f0*/  CALL.REL.NOINC `($_ZN7cutlass13device_kernelIN5flash19enable_sm80_to_sm89INS1_16FlashAttnBwdSm80INS1_25CollectiveMainloopBwdSm80ILi2ELi2EN4cute5tupleIJNS5_1CILi128EEES8_NS7_ILi64EEEEEENS_10bfloat16_tEfNS_4arch4Sm80ELb1ELb0ELb1ELb0ELb0ELb0ELb0ELb0ELi2ELi4ELi4ELi4ELb0EEENS1_24CollectiveEpilogueBwdGQAISA_fSD_Li256ELb0ELb0EEENS1_25SingleTileBwdLPTSchedulerILb0ELi128ELb0EEEEEEEEEvNT_6ParamsE$_ZZN4cute12filter_tupleINS_5tupleIJNS_1CILi1EEENS1_IJNS2_ILi8EEEiiEEENS2_ILi64EEENS1_IJiNS2_ILi144EEENS2_ILi288EEEEEENS2_ILi512EEEEEEZNS_7flattenISB_EEDaRKT_EUlRKT_E_EEDaSF_OT0_ENKUlDpSI_E_clIJNS1_IJS3_EEES5_NS1_IJS6_EEES9_NS1_IJSA_EEEEEEDaSM_) ;  /* 0xfffaa02000007944 */ /* 0x002fea0003c3ffff */
[----:B------:R-:W-:Y:S02]  /*61400*/  MOV R6, 0x61420 ;  /* 0x0006142000067802 */ /* 0x000fe40000000f00 */
[----:B--2--5:R-:W-:Y:S05]  /*61410*/  CALL.REL.NOINC `($_ZN7cutlass13device_kernelIN5flash19enable_sm80_to_sm89INS1_16FlashAttnBwdSm80INS1_25CollectiveMainloopBwdSm80ILi2ELi2EN4cute5tupleIJNS5_1CILi128EEES8_NS7_ILi64EEEEEENS_10bfloat16_tEfNS_4arch4Sm80ELb1ELb0ELb1ELb0ELb0ELb0ELb0ELb0ELi2ELi4ELi4ELi4ELb0EEENS1_24CollectiveEpilogueBwdGQAISA_fSD_Li256ELb0ELb0EEENS1_25SingleTileBwdLPTSchedulerILb0ELi128ELb0EEEEEEEEEvNT_6ParamsE$_ZN4cute3eso3ESOILb0ELb1EJiNS_1CILi144EEENS2_ILi512EEEEEC2ERKiRKS3_RKS4_) ;  /* 0xfffa59a000007944 */ /* 0x024fea0003c3ffff */
[----:B------:R-:W2:Y:S01]  /*61420*/  LDL R6, [R1+0x1428] ;  /* 0x0014280001067983 */ /* 0x000ea20000100800 */
[----:B-1----:R-:W-:Y:S02]  /*61430*/  MOV R4, R12 ;  /* 0x0000000c00047202 */ /* 0x002fe40000000f00 */
[----:B------:R-:W-:Y:S01]  /*61440*/  MOV R8, 0x61470 ;  /* 0x0006147000087802 */ /* 0x000fe20000000f00 */
[----:B--2---:R1:W-:Y:S04]  /*61450*/  STL [R1+0x145c], R6 ;  /* 0x00145c0601007387 */ /* 0x0043e80000100800 */
[----:B-1----:R-:W-:Y:S05]  /*61460*/  CALL.REL.NOINC `($_ZN7cutlass13device_kernelIN5flash19enable_sm80_to_sm89INS1_16FlashAttnBwdSm80INS1_25CollectiveMainloopBwdSm80ILi2ELi2EN4cute5tupleIJNS5_1CILi128EEES8_NS7_ILi64EEEEEENS_10bfloat16_tEfNS_4arch4Sm80ELb1ELb0ELb1ELb0ELb0ELb0ELb0ELb0ELi2ELi4ELi4ELi4ELb0EEENS1_24CollectiveEpilogueBwdGQAISA_fSD_Li256ELb0ELb0EEENS1_25SingleTileBwdLPTSchedulerILb0ELi128ELb0EEEEEEEEEvNT_6ParamsE$_ZN4cute3eso3ESOILb0ELb0EJiiNS_1CILi144EEENS2_ILi512EEEEEC2ERKiS7_RKS3_RKS4_) ;  /* 0xfffa523000007944 */ /* 0x002fea0003c3ffff */
[----:B-1----:R-:W2:Y:S01]  /*61470*/  LDL.64 R4, [R1+0x1428] ;  /* 0x0014280001047983 */ /* 0x002ea20000100a00 */
[----:B------:R-:W-:Y:S01]  /*61480*/  IMAD.MOV.U32 R3, RZ, RZ, R7 ;  /* 0x000000ffff037224 */ /* 0x000fe200078e0007 */
[----:B------:R-:W-:Y:S02]  /*61490*/  IADD3 R8, R57, 0xd8, RZ ;  /* 0x000000d839087810 */ /* 0x000fe40007ffe0ff */
[----:B------:R-:W-:Y:S01]  /*614a0*/  MOV R6, 0x614e0 ;  /* 0x000614e000067802 */ /* 0x000fe20000000f00 */
[----:B--2---:R1:W-:Y:S04]  /*614b0*/  STL [R1+0x1454], R4 ;  /* 0x0014540401007387 */ /* 0x0043e80000100800 */
[----:B------:R1:W-:Y:S02]  /*614c0*/  STL [R1+0x1458], R5 ;  /* 0x0014580501007387 */ /* 0x0003e40000100800 */
[----:B-1----:R-:W-:Y:S05]  /*614d0*/  CALL.REL.NOINC `($_ZN7cutlass13device_kernelIN5flash19enable_sm80_to_sm89INS1_16FlashAttnBwdSm80INS1_25CollectiveMainloopBwdSm80ILi2ELi2EN4cute5tupleIJNS5_1CILi128EEES8_NS7_ILi64EEEEEENS_10bfloat16_tEfNS_4arch4Sm80ELb1ELb0ELb1ELb0ELb0ELb0ELb0ELb0ELi2ELi4ELi4ELi4ELb0EEENS1_24CollectiveEpilogueBwdGQAISA_fSD_Li256ELb0ELb0EEENS1_25SingleTileBwdLPTSchedulerILb0ELi128ELb0EEEEEEEEEvNT_6ParamsE$_ZN4cute3eso3ESOILb0ELb0EJiiiNS_1CILi144EEENS2_ILi512EEEEEC2ERKiS7_S7_RKS3_RKS4_) ;  /* 0xfffa547000007944 */ /* 0x002fea0003c3ffff */
[----:B-1----:R-:W2:Y:S04]  /*614e0*/  LDL.64 R2, [R1+0x1410] ;  /* 0x0014100001027983 */ /* 0x002ea80000100a00 */
[----:B------:R-:W3:Y:S01]  /*614f0*/  LDL R6, [R1+0x1418] ;  /* 0x0014180001067983 */ /* 0x000ee20000100800 */
[----:B------:R-:W-:-:S03]  /*61500*/  MOV R4, 0x61540 ;  /* 0x0006154000047802 */ /* 0x000fc60000000f00 */
[----:B--2---:R1:W-:Y:S04]  /*61510*/  STL.64 [R1+0x1428], R2 ;  /* 0x0014280201007387 */ /* 0x0043e80000100a00 */
[----:B---3--:R1:W-:Y:S02]  /*61520*/  STL [R1+0x1430], R6 ;  /* 0x0014300601007387 */ /* 0x0083e40000100800 */
[----:B-1----:R-:W-:Y:S05]  /*61530*/  CALL.REL.NOINC `($_ZN7cutlass13device_kernelIN5flash19enable_sm80_to_sm89INS1_16FlashAttnBwdSm80INS1_25CollectiveMainloopBwdSm80ILi2ELi2EN4cute5tupleIJNS5_1CILi128EEES8_NS7_ILi64EEEEEENS_10bfloat16_tEfNS_4arch4Sm80ELb1ELb0ELb1ELb0ELb0ELb0ELb0ELb0ELi2ELi4ELi4ELi4ELb0EEENS1_24CollectiveEpilogueBwdGQAISA_fSD_Li256ELb0ELb0EEENS1_25SingleTileBwdLPTSchedulerILb0ELi128ELb0EEEEEEEEEvNT_6ParamsE$_ZN4cute3eso3ESOILb1ELb0EJNS_1CILi8EEEiiiNS2_ILi144EEENS2_ILi512EEEEEC2ERKS3_RKiSA_SA_RKS4_RKS5_) ;  /* 0xfffa66d000007944 */ /* 0x002fea0003c3ffff */
[----:B-1----:R-:W2:Y:S04]  /*61540*/  LDL.64 R2, [R1+0x1448] ;  /* 0x0014480001027983 */ /* 0x002ea80000100a00 */
[----:B------:R-:W3:Y:S01]  /*61550*/  LDL R10, [R1+0x1450] ;  /* 0x00145000010a7983 */ /* 0x000ee20000100800 */
[C---:B------:R-:W-:Y:S02]  /*61560*/  IADD3 R8, R57.reuse, 0x94, RZ ;  /* 0x0000009439087810 */ /* 0x040fe40007ffe0ff */
[----:B------:R-:W-:-:S02]  /*61570*/  IADD3 R6, R57, 0x98, RZ ;  /* 0x0000009839067810 */ /* 0x000fc40007ffe0ff */
[----:B------:R-:W-:Y:S01]  /*61580*/  MOV R4, 0x615c0 ;  /* 0x000615c000047802 */ /* 0x000fe20000000f00 */
[----:B--2---:R1:W-:Y:S04]  /*61590*/  STL.64 [R1+0x1410], R2 ;  /* 0x0014100201007387 */ /* 0x0043e80000100a00 */
[----:B---3--:R1:W-:Y:S02]  /*615a0*/  STL [R1+0x1418], R10 ;  /* 0x0014180a01007387 */ /* 0x0083e40000100800 */
[----:B-1----:R-:W-:Y:S05]  /*615b0*/  CALL.REL.NOINC `($_ZN7cutlass13device_kernelIN5flash19enable_sm80_to_sm89INS1_16FlashAttnBwdSm80INS1_25CollectiveMainloopBwdSm80ILi2ELi2EN4cute5tupleIJNS5_1CILi128EEES8_NS7_ILi64EEEEEENS_10bfloat16_tEfNS_4arch4Sm80ELb1ELb0ELb1ELb0ELb0ELb0ELb0ELb0ELi2ELi4ELi4ELi4ELb0EEENS1_24CollectiveEpilogueBwdGQAISA_fSD_Li256ELb0ELb0EEENS1_25SingleTileBwdLPTSchedulerILb0ELi128ELb0EEEEEEEEEvNT_6ParamsE$_ZN4cute3eso3ESOILb1ELb0EJNS_1CILi1EEEiiiNS2_ILi144EEENS2_ILi512EEEEEC2ERKS3_RKiSA_SA_RKS4_RKS5_) ;  /* 0xfffa61d000007944 */ /* 0x002fea0003c3ffff */
[----:B-1----:R1:W5:Y:S04]  /*615c0*/  LDL R5, [R1+0x1450] ;  /* 0x0014500001057983 */ /* 0x0023680000100800 */
[----:B------:R1:W5:Y:S01]  /*615d0*/  LDL.64 R2, [R1+0x1448] ;  /* 0x0014480001027983 */ /* 0x0003620000100a00 */
[----:B------:R-:W-:-:S03]  /*615e0*/  MOV R6, 0x61600 ;  /* 0x0006160000067802 */ /* 0x000fc60000000f00 */
[----:B-1---5:R-:W-:Y:S05]  /*615f0*/  CALL.REL.NOINC `($_ZN7cutlass13device_kernelIN5flash19enable_sm80_to_sm89INS1_16FlashAttnBwdSm80INS1_25CollectiveMainloopBwdSm80ILi2ELi2EN4cute5tupleIJNS5_1CILi128EEES8_NS7_ILi64EEEEEENS_10bfloat16_tEfNS_4arch4Sm80ELb1ELb0ELb1ELb0ELb0ELb0ELb0ELb0ELi2ELi4ELi4ELi4ELb0EEENS1_24CollectiveEpilogueBwdGQAISA_fSD_Li256ELb0ELb0EEENS1_25SingleTileBwdLPTSchedulerILb0ELi128ELb0EEEEEEEEEvNT_6ParamsE$_ZN4cute5tupleIJNS0_IJNS_1CILi16EEENS1_ILi2EEES3_S3_NS1_ILi4EEES3_EEENS0_IJNS1_ILi1EEEiiiNS1_ILi144EEENS1_ILi512EEEEEEEEC2ERKS5_RKS9_) ;  /* 0xfffa8ed000007944 */ /* 0x022fea0003c3ffff */
        /* <DEDUP_REMOVED lines=10> */
[----:B-1----:R-:W-:Y:S05]  /*616a0*/  CALL.REL.NOINC `($_ZN7cutlass13device_kernelIN5flash19enable_sm80_to_sm89INS1_16FlashAttnBwdSm80INS1_25CollectiveMainloopBwdSm80ILi2ELi2EN4cute5tupleIJNS5_1CILi128EEES8_NS7_ILi64EEEEEENS_10bfloat16_tEfNS_4arch4Sm80ELb1ELb0ELb1ELb0ELb0ELb0ELb0ELb0ELi2ELi4ELi4ELi4ELb0EEENS1_24CollectiveEpilogueBwdGQAISA_fSD_Li256ELb0ELb0EEENS1_25SingleTileBwdLPTSchedulerILb0ELi128ELb0EEEEEEEEEvNT_6ParamsE$_ZZN4cute6detail16composition_implINS_5tupleIJNS_1CILi16EEENS3_ILi2EEES5_S5_NS3_ILi4EEES5_EEENS2_IJNS3_ILi1EEEiiiNS3_ILi144EEENS3_ILi512EEEEEENS2_IJNS2_IJS5_S5_EEES6_NS3_ILi8EEEEEENS2_IJNS2_IJNS3_ILi64EEESA_EEES4_NS3_ILi1024EEEEEEEEDaRKT_RKT0_RKT1_RKT2_ENKUlRKT_RKT0_E_clISC_SG_EEDaSX_S10_) ;  /* 0xfffab30000007944 */ /* 0x002fea0003c3ffff */
[----:B------:R-:W-:Y:S01]  /*616b0*/  IMAD.MOV.U32 R5, RZ, RZ, R16 ;  /* 0x000000ffff057224 */ /* 0x000fe200078e0010 */
[----:B------:R-:W-:Y:S01]  /*616c0*/  MOV R3, R14 ;  /* 0x0000000e00037202 */ /* 0x000fe20000000f00 */
[----:B------:R-:W-:Y:S01]  /*616d0*/  IMAD.MOV.U32 R2, RZ, RZ, R15 ;  /* 0x000000ffff027224 */ /* 0x000fe200078e000f */
[----:B------:R-:W-:Y:S02]  /*616e0*/  MOV R16, 0x61700 ;  /* 0x0006170000107802 */ /* 0x000fe40000000f00 */
[----:B-1---5:R-:W-:Y:S05]  /*616f0*/  CALL.REL.NOINC `($_ZN7cutlass13device_kernelIN5flash19enable_sm80_to_sm89INS1_16FlashAttnBwdSm80INS1_25CollectiveMainloopBwdSm80ILi2ELi2EN4cute5tupleIJNS5_1CILi128EEES8_NS7_ILi64EEEEEENS_10bfloat16_tEfNS_4arch4Sm80ELb1ELb0ELb1ELb0ELb0ELb0ELb0ELb0ELi2ELi4ELi4ELi4ELb0EEENS1_24CollectiveEpilogueBwdGQAISA_fSD_Li256ELb0ELb0EEENS1_25SingleTileBwdLPTSchedulerILb0ELi128ELb0EEEEEEEEEvNT_6ParamsE$_ZZN4cute6detail16composition_implINS_5tupleIJNS_1CILi16EEENS3_ILi2EEES5_S5_NS3_ILi4EEES5_EEENS2_IJNS3_ILi1EEEiiiNS3_ILi144EEENS3_ILi512EEEEEENS2_IJNS2_IJS5_S5_EEES6_NS3_ILi8EEEEEENS2_IJNS2_IJNS3_ILi64EEESA_EEES4_NS3_ILi1024EEEEEEEEDaRKT_RKT0_RKT1_RKT2_ENKUlRKT_RKT0_E_clIS6_S4_EEDaSX_S10_) ;  /* 0xfffab03000007944 */ /* 0x022fea0003c3ffff */
[----:B-----5:R2:W-:Y:S01]  /*61700*/  STL.64 [R1+0x1410], R2 ;  /* 0x0014100201007387 */ /* 0x0205e20000100a00 */
[----:B------:R-:W-:-:S03]  /*61710*/  MOV R4, 0x61730 ;  /* 0x0006173000047802 */ /* 0x000fc60000000f00 */
[----:B-12---:R-:W-:Y:S05]  /*61720*/  CALL.REL.NOINC `($_ZN7cutlass13device_kernelIN5flash19enable_sm80_to_sm89INS1_16FlashAttnBwdSm80INS1_25CollectiveMainloopBwdSm80ILi2ELi2EN4cute5tupleIJNS5_1CILi128EEES8_NS7_ILi64EEEEEENS_10bfloat16_tEfNS_4arch4Sm80ELb1ELb0ELb1ELb0ELb0ELb0ELb0ELb0ELi2ELi4ELi4ELi4ELb0EEENS1_24CollectiveEpilogueBwdGQAISA_fSD_Li256ELb0ELb0EEENS1_25SingleTileBwdLPTSchedulerILb0ELi128ELb0EEEEEEEEEvNT_6ParamsE$_ZN4cute3eso3ESOILb0ELb0EJNS_5tupleIJiNS_1CILi512EEEEEENS2_IJiiEEENS3_ILi1024EEEEEC2ERKS5_RKS6_RKS7_) ;  /* 0xfffa420000007944 */ /* 0x006fea0003c3ffff */
[----:B------:R2:W5:Y:S04]  /*61730*/  LDL R5, [R1+0x1430] ;  /* 0x0014300001057983 */ /* 0x0005680000100800 */
[----:B-1----:R2:W5:Y:S01]  /*61740*/  LDL.64 R2, [R1+0x1428] ;  /* 0x0014280001027983 */ /* 0x0025620000100a00 */
[----:B------:R-:W-:-:S03]  /*61750*/  MOV R6, 0x61770 ;  /* 0x0006177000067802 */ /* 0x000fc60000000f00 */
[----:B--2--5:R-:W-:Y:S05]  /*61760*/  CALL.REL.NOINC `($_ZN7cutlass13device_kernelIN5flash19enable_sm80_to_sm89INS1_16FlashAttnBwdSm80INS1_25CollectiveMainloopBwdSm80ILi2ELi2EN4cute5tupleIJNS5_1CILi128EEES8_NS7_ILi64EEEEEENS_10bfloat16_tEfNS_4arch4Sm80ELb1ELb0ELb1ELb0ELb0ELb0ELb0ELb0ELi2ELi4ELi4ELi4ELb0EEENS1_24CollectiveEpilogueBwdGQAISA_fSD_Li256ELb0ELb0EEENS1_25SingleTileBwdLPTSchedulerILb0ELi128ELb0EEEEEEEEEvNT_6ParamsE$_ZN4cute5tupleIJNS0_IJNS0_IJNS_1CILi2EEES2_EEES3_NS1_ILi8EEEEEENS0_IJNS0_IJiNS1_ILi512EEEEEENS0_IJiiEEENS1_ILi1024EEEEEEEEC2ERKS5_RKSA_) ;  /* 0xfffa8b2000007944 */ /* 0x024fea0003c3ffff */
[----:B------:R1:W5:Y:S04]  /*61770*/  LDL R4, [R1+0x1430] ;  /* 0x0014300001047983 */ /* 0x0003680000100800 */
[----:B------:R1:W5:Y:S01]  /*61780*/  LDL.64 R2, [R1+0x1428] ;  /* 0x0014280001027983 */ /* 0x0003620000100a00 */
[----:B------:R-:W-:-:S02]  /*61790*/  LOP3.LUT R11, R11, 0x180, RZ, 0xc0, !PT ;  /* 0x000001800b0b7812 */ /* 0x000fc400078ec0ff */
[----:B------:R-:W-:Y:S02]  /*617a0*/  MOV R6, 0x617f0 ;  /* 0x000617f000067802 */ /* 0x000fe40000000f00 */
        /* <DEDUP_REMOVED lines=11> */
[----:B------:R-:W-:Y:S02]  /*61860*/  MOV R16, R12 ;  /* 0x0000000c00107202 */ /* 0x000fe40000000f00 */
        /* <DEDUP_REMOVED lines=10> */
[----:B------:R-:W-:-:S03]  /*61910*/  MOV R4, 0x61930 ;  /* 0x0006193000047802 */ /* 0x000fc60000000f00 */
        /* <DEDUP_REMOVED lines=24> */
[----:B-12--5:R-:W-:Y:S05]  /*61aa0*/  CALL.REL.NOINC `($_ZN7cutlass13device_kernelIN5flash19enable_sm80_to_sm89INS1_16FlashAttnBwdSm80INS1_25CollectiveMainloopBwdSm80ILi2ELi2EN4cute5tupleIJNS5_1CILi128EEES8_NS7_ILi64EEEEEENS_10bfloat16_tEfNS_4arch4Sm80ELb1ELb0ELb1ELb0ELb0ELb0ELb0ELb0ELi2ELi4ELi4ELi4ELb0EEENS1_24CollectiveEpilogueBwdGQAISA_fSD_Li256ELb0ELb0EEENS1_25SingleTileBwdLPTSchedulerILb0ELi128ELb0EEEEEEEEEvNT_6ParamsE$_ZN4cute3eso3ESOILb1ELb0EJNS_6LayoutINS_5tupleIJNS3_IJNS_1CILi8EEENS4_ILi1EEEEEENS4_ILi2EEENS3_IJNS4_ILi4EEES8_EEEEEENS3_IJNS3_IJS6_NS4_ILi0EEEEEES5_NS3_IJNS4_ILi32EEENS4_ILi16EEEEEEEEEEENS_10ViewEngineIPN7cutlass10bfloat16_tEEEEEC2ERKSI_RKSN_) ;  /* 0xfffa825000007944 */ /* 0x026fea0003c3ffff */
[----:B------:R2:W5:Y:S01]  /*61ab0*/  LDL.64 R72, [R1+0x1410] ;  /* 0x0014100001487983 */ /* 0x0005620000100a00 */
[----:B-1----:R-:W-:Y:S01]  /*61ac0*/  IMAD.MOV.U32 R6, RZ, RZ, R68 ;  /* 0x000000ffff067224 */ /* 0x002fe200078e0044 */
[----:B------:R-:W-:-:S02]  /*61ad0*/  MOV R3, R69 ;  /* 0x0000004500037202 */ /* 0x000fc40000000f00 */
[----:B------:R-:W-:Y:S02]  /*61ae0*/  MOV R4, 0x61b00 ;  /* 0x00061b0000047802 */ /* 0x000fe40000000f00 */
[----:B--2--5:R-:W-:Y:S05]  /*61af0*/  CALL.REL.NOINC `($_ZN7cutlass13device_kernelIN5flash19enable_sm80_to_sm89INS1_16FlashAttnBwdSm80INS1_25CollectiveMainloopBwdSm80ILi2ELi2EN4cute5tupleIJNS5_1CILi128EEES8_NS7_ILi64EEEEEENS_10bfloat16_tEfNS_4arch4Sm80ELb1ELb0ELb1ELb0ELb0ELb0ELb0ELb0ELi2ELi4ELi4ELi4ELb0EEENS1_24CollectiveEpilogueBwdGQAISA_fSD_Li256ELb0ELb0EEENS1_25SingleTileBwdLPTSchedulerILb0ELi128ELb0EEEEEEEEEvNT_6ParamsE$_ZN4cute3eso3ESOILb1ELb0EJNS_6LayoutINS_5tupleIJNS3_IJNS3_IJNS_1CILi4EEENS4_ILi2EEEEEENS4_ILi1EEEEEES6_NS4_ILi8EEEEEENS3_IJNS3_IJNS3_IJS8_NS4_ILi32EEEEEENS4_ILi0EEEEEENS4_ILi64EEES5_EEEEENS_10ViewEngineIPN7cutlass10bfloat16_tEEEEEC2ERKSI_RKSN_) ;  /* 0xfffa6ee000007944 */ /* 0x024fea0003c3ffff */
[----:B------:R2:W5:Y:S04]  /*61b00*/  LDL.64 R70, [R1+0x1410] ;  /* 0x0014100001467983 */ /* 0x0005680000100a00 */
[----:B-1----:R2:W5:Y:S01]  /*61b10*/  LD.E.64 R2, [R76.64+0x8] ;  /* 0x000008044c027980 */ /* 0x002562000c101b00 */
[----:B------:R-:W-:Y:S02]  /*61b20*/  MOV R9, R66 ;  /* 0x0000004200097202 */ /* 0x000fe40000000f00 */
[----:B------:R-:W-:Y:S02]  /*61b30*/  MOV R8, 0x61b50 ;  /* 0x00061b5000087802 */ /* 0x000fe40000000f00 */
[----:B--2--5:R-:W-:Y:S05]  /*61b40*/  CALL.REL.NOINC `($_ZN7cutlass13device_kernelIN5flash19enable_sm80_to_sm89INS1_16FlashAttnBwdSm80INS1_25CollectiveMainloopBwdSm80ILi2ELi2EN4cute5tupleIJNS5_1CILi128EEES8_NS7_ILi64EEEEEENS_10bfloat16_tEfNS_4arch4Sm80ELb1ELb0ELb1ELb0ELb0ELb0ELb0ELb0ELi2ELi4ELi4ELi4ELb0EEENS1_24CollectiveEpilogueBwdGQAISA_fSD_Li256ELb0ELb0EEENS1_25SingleTileBwdLPTSchedulerILb0ELi128ELb0EEEEEEEEEvNT_6ParamsE$_ZN4cute8smem_ptrIPN7cutlass10bfloat16_tEECI1NS_12iter_adaptorIS3_S4_EEES3_) ;  /* 0xfffa904000007944 */ /* 0x024fea0003c3ffff */
[----:B-1----:R1:W5:Y:S01]  /*61b50*/  LDL.64 R2, [R1+0x1410] ;  /* 0x0014100001027983 */ /* 0x0023620000100a00 */
[----:B------:R-:W-:-:S03]  /*61b60*/  MOV R6, 0x61b80 ;  /* 0x00061b8000067802 */ /* 0x000fc60000000f00 */
[----:B-1---5:R-:W-:Y:S05]  /*61b70*/  CALL.REL.NOINC `($_ZN7cutlass13device_kernelIN5flash19enable_sm80_to_sm89INS1_16FlashAttnBwdSm80INS1_25CollectiveMainloopBwdSm80ILi2ELi2EN4cute5tupleIJNS5_1CILi128EEES8_NS7_ILi64EEEEEENS_10bfloat16_tEfNS_4arch4Sm80ELb1ELb0ELb1ELb0ELb0ELb0ELb0ELb0ELi2ELi4ELi4ELi4ELb0EEENS1_24CollectiveEpilogueBwdGQAISA_fSD_Li256ELb0ELb0EEENS1_25SingleTileBwdLPTSchedulerILb0ELi128ELb0EEEEEEEEEvNT_6ParamsE$_ZN4cute3eso3ESOILb1ELb0EJNS_6LayoutINS_5tupleIJNS3_IJNS_1CILi8EEENS4_ILi1EEEEEENS4_ILi2EEEEEENS3_IJNS3_IJS6_NS4_ILi0EEEEEENS4_ILi4096EEEEEEEENS_10ViewEngineINS_8smem_ptrIPN7cutlass10bfloat16_tEEEEEEEC2ERKSE_RKSL_) ;  /* 0xfffa7f5000007944 */ /* 0x022fea0003c3ffff */
[----:B-1----:R1:W5:Y:S01]  /*61b80*/  LDL.64 R4, [R1+0x1410] ;  /* 0x0014100001047983 */ /* 0x0023620000100a00 */
[----:B------:R-:W-:Y:S01]  /*61b90*/  IMAD.MOV.U32 R6, RZ, RZ, R72 ;  /* 0x000000ffff067224 */ /* 0x000fe200078e0048 */
[----:B------:R-:W-:-:S02]  /*61ba0*/  MOV R9, R73 ;  /* 0x0000004900097202 */ /* 0x000fc40000000f00 */
[----:B------:R-:W-:Y:S02]  /*61bb0*/  MOV R8, 0x61bd0 ;  /* 0x00061bd000087802 */ /* 0x000fe40000000f00 */
[----:B-1---5:R-:W-:Y:S05]  /*61bc0*/  CALL.REL.NOINC `($_ZN7cutlass13device_kernelIN5flash19enable_sm80_to_sm89INS1_16FlashAttnBwdSm80INS1_25CollectiveMainloopBwdSm80ILi2ELi2EN4cute5tupleIJNS5_1CILi128EEES8_NS7_ILi64EEEEEENS_10bfloat16_tEfNS_4arch4Sm80ELb1ELb0ELb1ELb0ELb0ELb0ELb0ELb0ELi2ELi4ELi4ELi4ELb0EEENS1_24CollectiveEpilogueBwdGQAISA_fSD_Li256ELb0ELb0EEENS1_25SingleTileBwdLPTSchedulerILb0ELi128ELb0EEEEEEEEEvNT_6ParamsE$_ZN4cute3eso3ESOILb1ELb0EJNS_6LayoutINS_5tupleIJNS3_IJNS_1CILi8EEENS4_ILi1EEEEEENS4_ILi2EEEEEENS3_IJNS3_IJS6_NS4_ILi0EEEEEES5_EEEEENS_10ViewEngineIPN7cutlass10bfloat16_tEEEEEC2ERKSD_RKSI_) ;  /* 0xfffa809000007944 */ /* 0x022fea0003c3ffff */
[----:B------:R2:W5:Y:S01]  /*61bd0*/  LDL.64 R2, [R1+0x1410] ;  /* 0x0014100001027983 */ /* 0x0005620000100a00 */
[----:B-1----:R-:W-:Y:S02]  /*61be0*/  MOV R7, R5 ;  /* 0x0000000500077202 */ /* 0x002fe40000000f00 */
[----:B------:R-:W-:Y:S02]  /*61bf0*/  MOV R6, 0x61c10 ;  /* 0x00061c1000067802 */ /* 0x000fe40000000f00 */
[----:B--2--5:R-:W-:Y:S05]  /*61c00*/  CALL.REL.NOINC `($_ZN7cutlass13device_kernelIN5flash19enable_sm80_to_sm89INS1_16FlashAttnBwdSm80INS1_25CollectiveMainloopBwdSm80ILi2ELi2EN4cute5tupleIJNS5_1CILi128EEES8_NS7_ILi64EEEEEENS_10bfloat16_tEfNS_4arch4Sm80ELb1ELb0ELb1ELb0ELb0ELb0ELb0ELb0ELi2ELi4ELi4ELi4ELb0EEENS1_24CollectiveEpilogueBwdGQAISA_fSD_Li256ELb0ELb0EEENS1_25SingleTileBwdLPTSchedulerILb0ELi128ELb0EEEEEEEEEvNT_6ParamsE$_ZN4cute3eso3ESOILb1ELb0EJNS_6LayoutINS_5tupleIJNS3_IJNS_1CILi8EEENS4_ILi1EEEEEENS3_IJNS4_ILi2EEEEEEEEENS3_IJNS3_IJS6_NS4_ILi0EEEEEENS3_IJNS4_ILi4096EEEEEEEEEEENS_10ViewEngineINS_8smem_ptrIPN7cutlass10bfloat16_tEEEEEEEC2ERKSG_RKSN_) ;  /* 0xfffa7c9000007944 */ /* 0x024fea0003c3ffff */
[----:B------:R2:W5:Y:S01]  /*61c10*/  LDL.64 R6, [R1+0x1410] ;  /* 0x0014100001067983 */ /* 0x0005620000100a00 */
[----:B-1----:R-:W-:Y:S02]  /*61c20*/  MOV R5, R3 ;  /* 0x0000000300057202 */ /* 0x002fe40000000f00 */
[----:B------:R-:W-:Y:S02]  /*61c30*/  MOV R4, 0x61c50 ;  /* 0x00061c5000047802 */ /* 0x000fe40000000f00 */
[----:B--2--5:R-:W-:Y:S05]  /*61c40*/  CALL.REL.NOINC `($_ZN7cutlass13device_kernelIN5flash19enable_sm80_to_sm89INS1_16FlashAttnBwdSm80INS1_25CollectiveMainloopBwdSm80ILi2ELi2EN4cute5tupleIJNS5_1CILi128EEES8_NS7_ILi64EEEEEENS_10bfloat16_tEfNS_4arch4Sm80ELb1ELb0ELb1ELb0ELb0ELb0ELb0ELb0ELi2ELi4ELi4ELi4ELb0EEENS1_24CollectiveEpilogueBwdGQAISA_fSD_Li256ELb0ELb0EEENS1_25SingleTileBwdLPTSchedulerILb0ELi128ELb0EEEEEEEEEvNT_6ParamsE$_ZN4cute3eso3ESOILb1ELb0EJNS_6LayoutINS_5tupleIJNS3_IJNS_1CILi8EEENS4_ILi1EEEEEENS3_IJNS4_ILi2EEEEEEEEENS3_IJNS3_IJS6_NS4_ILi0EEEEEENS3_IJS5_EEEEEEEENS_10ViewEngineIPN7cutlass10bfloat16_tEEEEEC2ERKSF_RKSK_) ;  /* 0xfffa7d6000007944 */ /* 0x024fea0003c3ffff */
[----:B-1----:R1:W5:Y:S01]  /*61c50*/  LDL.64 R2, [R1+0x1410] ;  /* 0x0014100001027983 */ /* 0x0023620000100a00 */
[----:B------:R-:W-:-:S03]  /*61c60*/  MOV R8, 0x61c80 ;  /* 0x00061c8000087802 */ /* 0x000fc60000000f00 */
[----:B-1---5:R-:W-:Y:S05]  /*61c70*/  CALL.REL.NOINC `($_ZN7cutlass13device_kernelIN5flash19enable_sm80_to_sm89INS1_16FlashAttnBwdSm80INS1_25CollectiveMainloopBwdSm80ILi2ELi2EN4cute5tupleIJNS5_1CILi128EEES8_NS7_ILi64EEEEEENS_10bfloat16_tEfNS_4arch4Sm80ELb1ELb0ELb1ELb0ELb0ELb0ELb0ELb0ELi2ELi4ELi4ELi4ELb0EEENS1_24CollectiveEpilogueBwdGQAISA_fSD_Li256ELb0ELb0EEENS1_25SingleTileBwdLPTSchedulerILb0ELi128ELb0EEEEEEEEEvNT_6ParamsE$_ZN4cute3eso3ESOILb1ELb0EJNS_6LayoutINS_5tupleIJNS3_IJNS3_IJNS_1CILi8EEENS4_ILi1EEEEEES6_EEENS3_IJNS3_IJS6_S6_EEENS4_ILi2EEEEEEEEENS3_IJNS3_IJNS3_IJS6_NS4_ILi0EEEEEESD_EEENS3_IJNS3_IJSD_SD_EEES5_EEEEEEEENS_10ViewEngineIPN7cutlass10bfloat16_tEEEEEC2ERKSJ_RKSO_) ;  /* 0xfffa6ef000007944 */ /* 0x022fea0003c3ffff */
[----:B-1----:R1:W5:Y:S01]  /*61c80*/  LDL.64 R4, [R1+0x1410] ;  /* 0x0014100001047983 */ /* 0x0023620000100a00 */
[----:B------:R-:W-:-:S03]  /*61c90*/  MOV R8, 0x61cb0 ;  /* 0x00061cb000087802 */ /* 0x000fc60000000f00 */
[----:B-1---5:R-:W-:Y:S05]  /*61ca0*/  CALL.REL.NOINC `($_ZN7cutlass13device_kernelIN5flash19enable_sm80_to_sm89INS1_16FlashAttnBwdSm80INS1_25CollectiveMainloopBwdSm80ILi2ELi2EN4cute5tupleIJNS5_1CILi128EEES8_NS7_ILi64EEEEEENS_10bfloat16_tEfNS_4arch4Sm80ELb1ELb0ELb1ELb0ELb0ELb0ELb0ELb0ELi2ELi4ELi4ELi4ELb0EEENS1_24CollectiveEpilogueBwdGQAISA_fSD_Li256ELb0ELb0EEENS1_25SingleTileBwdLPTSchedulerILb0ELi128ELb0EEEEEEEEEvNT_6ParamsE$_ZN4cute3eso3ESOILb1ELb0EJNS_6LayoutINS_5tupleIJNS3_IJNS3_IJNS_1CILi8EEENS4_ILi1EEEEEES6_EEENS3_IJNS3_IJS6_S6_EEENS4_ILi2EEEEEEEEENS3_IJNS3_IJNS3_IJS6_NS4_ILi0EEEEEESD_EEENS3_IJNS3_IJSD_SD_EEENS4_ILi4096EEEEEEEEEEENS_10ViewEngineINS_8smem_ptrIPN7cutlass10bfloat16_tEEEEEEEC2ERKSK_RKSR_) ;  /* 0xfffa6de000007944 */ /* 0x022fea0003c3ffff */
[----:B-1----:R1:W5:Y:S01]  /*61cb0*/  LDL.64 R2, [R1+0x1410] ;  /* 0x0014100001027983 */ /* 0x0023620000100a00 */
[----:B------:R-:W-:Y:S01]  /*61cc0*/  IMAD.MOV.U32 R6, RZ, RZ, R4 ;  /* 0x000000ffff067224 */ /* 0x000fe200078e0004 */
[----:B------:R-:W-:-:S02]  /*61cd0*/  MOV R9, R5 ;  /* 0x0000000500097202 */ /* 0x000fc40000000f00 */
[----:B------:R-:W-:Y:S02]  /*61ce0*/  MOV R8, 0x61d00 ;  /* 0x00061d0000087802 */ /* 0x000fe40000000f00 */
[----:B-1---5:R-:W-:Y:S05]  /*61cf0*/  CALL.REL.NOINC `($_ZN7cutlass13device_kernelIN5flash19enable_sm80_to_sm89INS1_16FlashAttnBwdSm80INS1_25CollectiveMainloopBwdSm80ILi2ELi2EN4cute5tupleIJNS5_1CILi128EEES8_NS7_ILi64EEEEEENS_10bfloat16_tEfNS_4arch4Sm80ELb1ELb0ELb1ELb0ELb0ELb0ELb0ELb0ELi2ELi4ELi4ELi4ELb0EEENS1_24CollectiveEpilogueBwdGQAISA_fSD_Li256ELb0ELb0EEENS1_25SingleTileBwdLPTSchedulerILb0ELi128ELb0EEEEEEEEEvNT_6ParamsE$_ZN4cute3eso3ESOILb1ELb0EJNS_6LayoutINS_5tupleIJNS3_IJNS_1CILi8EEENS4_ILi1EEEEEENS4_ILi2EEEEEENS3_IJNS3_IJS6_NS4_ILi0EEEEEES5_EEEEENS_10ViewEngineIPN7cutlass10bfloat16_tEEEEEC2ERKSD_RKSI_) ;  /* 0xfffa7f6000007944 */ /* 0x022fea0003c3ffff */
[----:B------:R2:W5:Y:S01]  /*61d00*/  LDL.64 R14, [R1+0x1410] ;  /* 0x00141000010e7983 */ /* 0x0005620000100a00 */
[----:B------:R-:W-:Y:S02]  /*61d10*/  MOV R9, R66 ;  /* 0x0000004200097202 */ /* 0x000fe40000000f00 */
[----:B------:R-:W-:Y:S02]  /*61d20*/  MOV R8, 0x61d40 ;  /* 0x00061d4000087802 */ /* 0x000fe40000000f00 */
[----:B-12--5:R-:W-:Y:S05]  /*61d30*/  CALL.REL.NOINC `($_ZN7cutlass13device_kernelIN5flash19enable_sm80_to_sm89INS1_16FlashAttnBwdSm80INS1_25CollectiveMainloopBwdSm80ILi2ELi2EN4cute5tupleIJNS5_1CILi128EEES8_NS7_ILi64EEEEEENS_10bfloat16_tEfNS_4arch4Sm80ELb1ELb0ELb1ELb0ELb0ELb0ELb0ELb0ELi2ELi4ELi4ELi4ELb0EEENS1_24CollectiveEpilogueBwdGQAISA_fSD_Li256ELb0ELb0EEENS1_25SingleTileBwdLPTSchedulerILb0ELi128ELb0EEEEEEEEEvNT_6ParamsE$_ZN4cute8smem_ptrIPN7cutlass10bfloat16_tEECI1NS_12iter_adaptorIS3_S4_EEES3_) ;  /* 0xfffa8e5000007944 */ /* 0x026fea0003c3ffff */
[----:B-1----:R1:W5:Y:S01]  /*61d40*/  LDL.64 R2, [R1+0x1410] ;  /* 0x0014100001027983 */ /* 0x0023620000100a00 */
[----:B------:R-:W-:-:S03]  /*61d50*/  MOV R6, 0x61d70 ;  /* 0x00061d7000067802 */ /* 0x000fc60000000f00 */
        /* <DEDUP_REMOVED lines=50> */
[----:B-1----:R-:W-:-:S03]  /*62080*/  MOV R4, 0x620a0 ;  /* 0x000620a000047802 */ /* 0x002fc60000000f00 */
[----:B--2--5:R-:W-:Y:S05]  /*62090*/  CALL.REL.NOINC `($_ZN7cutlass13device_kernelIN5flash19enable_sm80_to_sm89INS1_16FlashAttnBwdSm80INS1_25CollectiveMainloopBwdSm80ILi2ELi2EN4cute5tupleIJNS5_1CILi128EEES8_NS7_ILi64EEEEEENS_10bfloat16_tEfNS_4arch4Sm80ELb1ELb0ELb1ELb0ELb0ELb0ELb0ELb0ELi2ELi4ELi4ELi4ELb0EEENS1_24CollectiveEpilogueBwdGQAISA_fSD_Li256ELb0ELb0EEENS1_25SingleTileBwdLPTSchedulerILb0ELi128ELb0EEEEEEEEEvNT_6ParamsE$_ZN4cute3eso3ESOILb1ELb0EJNS_6LayoutINS_5tupleIJNS3_IJNS_1CILi4EEENS4_ILi1EEEEEEEEENS3_IJNS3_IJS6_NS4_ILi0EEEEEEEEEEENS_10ViewEngineIPjEEEEC2ERKSC_RKSF_) ;  /* 0xfffa75a000007944 */ /* 0x024fea0003c3ffff */
[----:B------:R2:W5:Y:S01]  /*620a0*/  LDL.64 R8, [R1+0x1410] ;  /* 0x0014100001087983 */ /* 0x0005620000100a00 */
[----:B------:R-:W-:-:S02]  /*620b0*/  MOV R4, R6 ;  /* 0x0000000600047202 */ /* 0x000fc40000000f00 */
[----:B-1----:R-:W-:Y:S02]  /*620c0*/  MOV R2, 0x620e0 ;  /* 0x000620e000027802 */ /* 0x002fe40000000f00 */
[----:B--2--5:R-:W-:Y:S05]  /*620d0*/  CALL.REL.NOINC `($_ZN7cutlass13device_kernelIN5flash19enable_sm80_to_sm89INS1_16FlashAttnBwdSm80INS1_25CollectiveMainloopBwdSm80ILi2ELi2EN4cute5tupleIJNS5_1CILi128EEES8_NS7_ILi64EEEEEENS_10bfloat16_tEfNS_4arch4Sm80ELb1ELb0ELb1ELb0ELb0ELb0ELb0ELb0ELi2ELi4ELi4ELi4ELb0EEENS1_24CollectiveEpilogueBwdGQAISA_fSD_Li256ELb0ELb0EEENS1_25SingleTileBwdLPTSchedulerILb0ELi128ELb0EEEEEEEEEvNT_6ParamsE$_ZN73_INTERNAL_24fd9406_37_flash_bwd_hdim64_bf16_softcap_sm80_cu_8e232a79_330724__cvta_generic_to_sharedEPKv) ;  /* 0xfffa8c0000007944 */ /* 0x024fea0003c3ffff */
        /* <DEDUP_REMOVED lines=59> */
[----:B------:R-:W1:Y:S04]  /*62490*/  LDSM.16.M88.4 R4, [R4] ;  /* 0x000000000404783b */ /* 0x000e680000000200 */
[----:B-1----:R1:W-:Y:S04]  /*624a0*/  ST.E [R8.64], R4 ;  /* 0x0000000408007985 */ /* 0x0023e8000c101904 */
[----:B------:R1:W-:Y:S04]  /*624b0*/  ST.E [R8.64+0x4], R5 ;  /* 0x0000040508007985 */ /* 0x0003e8000c101904 */
[----:B------:R1:W-:Y:S04]  /*624c0*/  ST.E [R8.64+0x8], R6 ;  /* 0x0000080608007985 */ /* 0x0003e8000c101904 */
[----:B------:R1:W-:Y:S04]  /*624d0*/  ST.E [R8.64+0xc], R7 ;  /* 0x00000c0708007985 */ /* 0x0003e8000c101904 */
[----:B------:R1:W5:Y:S01]  /*624e0*/  LD.E R3, [R74.64] ;  /* 0x000000044a037980 */ /* 0x000362000c101900 */
[----:B------:R-:W-:-:S03]  /*624f0*/  MOV R10, 0x62510 ;  /* 0x00062510000a7802 */ /* 0x000fc60000000f00 */
[----:B-1---5:R-:W-:Y:S05]  /*62500*/  CALL.REL.NOINC `($_ZN7cutlass13device_kernelIN5flash19enable_sm80_to_sm89INS1_16FlashAttnBwdSm80INS1_25CollectiveMainloopBwdSm80ILi2ELi2EN4cute5tupleIJNS5_1CILi128EEES8_NS7_ILi64EEEEEENS_10bfloat16_tEfNS_4arch4Sm80ELb1ELb0ELb1ELb0ELb0ELb0ELb0ELb0ELi2ELi4ELi4ELi4ELb0EEENS1_24CollectiveEpilogueBwdGQAISA_fSD_Li256ELb0ELb0EEENS1_25SingleTileBwdLPTSchedulerILb0ELi128ELb0EEEEEEEEEvNT_6ParamsE$_ZZN4cute5sliceINS_5tupleIJNS_10UnderscoreES2_NS_1CILi0EEEEEENS1_IJNS1_IJNS3_ILi1EEES4_EEEiNS3_ILi1024EEEEEEEEDaRKT_RKT0_ENKUlRKT_RKT0_E_clIS2_iEEDaSI_SL_) ;  /* 0xfffa9ef000007944 */ /* 0x022fea0003c3ffff */
[----:B------:R-:W-:Y:S02]  /*62510*/  MOV R4, 0x62530 ;  /* 0x0006253000047802 */ /* 0x000fe40000000f00 */
[----:B-1---5:R-:W-:Y:S05]  /*62520*/  CALL.REL.NOINC `($_ZN7cutlass13device_kernelIN5flash19enable_sm80_to_sm89INS1_16FlashAttnBwdSm80INS1_25CollectiveMainloopBwdSm80ILi2ELi2EN4cute5tupleIJNS5_1CILi128EEES8_NS7_ILi64EEEEEENS_10bfloat16_tEfNS_4arch4Sm80ELb1ELb0ELb1ELb0ELb0ELb0ELb0ELb0ELi2ELi4ELi4ELi4ELb0EEENS1_24CollectiveEpilogueBwdGQAISA_fSD_Li256ELb0ELb0EEENS1_25SingleTileBwdLPTSchedulerILb0ELi128ELb0EEEEEEEEEvNT_6ParamsE$_ZZN4cute12filter_tupleINS_5tupleIJNS_10UnderscoreES2_NS_1CILi0EEEEEENS1_IJNS1_IJNS3_ILi1EEES4_EEEiNS3_ILi1024EEEEEEZNS_5sliceIS5_S9_EEDaRKT_RKT0_EUlRKT_RKT0_E_EEDaSD_SG_OT1_ENKUlDpSJ_E_clIJNS1_IJS7_EEENS1_IJiEEENS1_IJEEEEEEDaSQ_) ;  /* 0xfffa8b0000007944 */ /* 0x022fea0003c3ffff */
[----:B------:R-:W-:Y:S02]  /*62530*/  MOV R6, 0x62550 ;  /* 0x0006255000067802 */ /* 0x000fe40000000f00 */
[----:B-1---5:R-:W-:Y:S05]  /*62540*/  CALL.REL.NOINC `($_ZN7cutlass13device_kernelIN5flash19enable_sm80_to_sm89INS1_16FlashAttnBwdSm80INS1_25CollectiveMainloopBwdSm80ILi2ELi2EN4cute5tupleIJNS5_1CILi128EEES8_NS7_ILi64EEEEEENS_10bfloat16_tEfNS_4arch4Sm80ELb1ELb0ELb1ELb0ELb0ELb0ELb0ELb0ELi2ELi4ELi4ELi4ELb0EEENS1_24CollectiveEpilogueBwdGQAISA_fSD_Li256ELb0ELb0EEENS1_25SingleTileBwdLPTSchedulerILb0ELi128ELb0EEEEEEEEEvNT_6ParamsE$_ZN4cute5tupleIJNS0_IJNS0_IJNS_1CILi8EEENS1_ILi1EEEEEENS1_ILi2EEEEEENS0_IJNS0_IJS3_NS1_ILi0EEEEEEiEEEEEC2ERKS6_RKS9_) ;  /* 0xfffa7e7000007944 */ /* 0x022fea0003c3ffff */
[----:B-1----:R1:W5:Y:S01]  /*62550*/  LDL R3, [R1+0x1410] ;  /* 0x0014100001037983 */ /* 0x0023620000100800 */
[----:B------:R-:W-:-:S03]  /*62560*/  MOV R6, 0x62580 ;  /* 0x0006258000067802 */ /* 0x000fc60000000f00 */
[----:B-1---5:R-:W-:Y:S05]  /*62570*/  CALL.REL.NOINC `($_ZN7cutlass13device_kernelIN5flash19enable_sm80_to_sm89INS1_16FlashAttnBwdSm80INS1_25CollectiveMainloopBwdSm80ILi2ELi2EN4cute5tupleIJNS5_1CILi128EEES8_NS7_ILi64EEEEEENS_10bfloat16_tEfNS_4arch4Sm80ELb1ELb0ELb1ELb0ELb0ELb0ELb0ELb0ELi2ELi4ELi4ELi4ELb0EEENS1_24CollectiveEpilogueBwdGQAISA_fSD_Li256ELb0ELb0EEENS1_25SingleTileBwdLPTSchedulerILb0ELi128ELb0EEEEEEEEEvNT_6ParamsE$_ZN4cute3eso3ESOILb0ELb1EJNS_6LayoutINS_5tupleIJNS3_IJNS_1CILi8EEENS4_ILi1EEEEEENS4_ILi2EEEEEENS3_IJNS3_IJS6_NS4_ILi0EEEEEEiEEEEESA_EEC2ERKSD_RKSA_) ;  /* 0xfffa472000007944 */ /* 0x022fea0003c3ffff */
[----:B------:R2:W5:Y:S04]  /*62580*/  LDL R4, [R1+0x1410] ;  /* 0x0014100001047983 */ /* 0x0005680000100800 */
[----:B-1----:R2:W5:Y:S01]  /*62590*/  LD.E.64 R2, [R74.64+0x8] ;  /* 0x000008044a027980 */ /* 0x002562000c101b00 */
[----:B------:R-:W-:-:S02]  /*625a0*/  MOV R9, R66 ;  /* 0x0000004200097202 */ /* 0x000fc40000000f00 */
[----:B------:R-:W-:Y:S02]  /*625b0*/  MOV R8, 0x625d0 ;  /* 0x000625d000087802 */ /* 0x000fe40000000f00 */
[----:B--2--5:R-:W-:Y:S05]  /*625c0*/  CALL.REL.NOINC `($_ZN7cutlass13device_kernelIN5flash19enable_sm80_to_sm89INS1_16FlashAttnBwdSm80INS1_25CollectiveMainloopBwdSm80ILi2ELi2EN4cute5tupleIJNS5_1CILi128EEES8_NS7_ILi64EEEEEENS_10bfloat16_tEfNS_4arch4Sm80ELb1ELb0ELb1ELb0ELb0ELb0ELb0ELb0ELi2ELi4ELi4ELi4ELb0EEENS1_24CollectiveEpilogueBwdGQAISA_fSD_Li256ELb0ELb0EEENS1_25SingleTileBwdLPTSchedulerILb0ELi128ELb0EEEEEEEEEvNT_6ParamsE$_ZN4cute8smem_ptrIPN7cutlass10bfloat16_tEECI1NS_12iter_adaptorIS3_S4_EEES3_) ;  /* 0xfffa85c000007944 */ /* 0x024fea0003c3ffff */
[----:B-1----:R-:W2:Y:S01]  /*625d0*/  LDL.64 R2, [R1+0x1410] ;  /* 0x0014100001027983 */ /* 0x002ea20000100a00 */
[----:B------:R-:W-:Y:S02]  /*625e0*/  MOV R6, R4 ;  /* 0x0000000400067202 */ /* 0x000fe40000000f00 */
[----:B------:R-:W-:Y:S01]  /*625f0*/  MOV R4, 0x62620 ;  /* 0x0006262000047802 */ /* 0x000fe20000000f00 */
[----:B--2---:R1:W-:Y:S04]  /*62600*/  STL.64 [R1+0x1448], R2 ;  /* 0x0014480201007387 */ /* 0x0043e80000100a00 */
[----:B-1----:R-:W-:Y:S05]  /*62610*/  CALL.REL.NOINC `($_ZN7cutlass13device_kernelIN5flash19enable_sm80_to_sm89INS1_16FlashAttnBwdSm80INS1_25CollectiveMainloopBwdSm80ILi2ELi2EN4cute5tupleIJNS5_1CILi128EEES8_NS7_ILi64EEEEEENS_10bfloat16_tEfNS_4arch4Sm80ELb1ELb0ELb1ELb0ELb0ELb0ELb0ELb0ELi2ELi4ELi4ELi4ELb0EEENS1_24CollectiveEpilogueBwdGQAISA_fSD_Li256ELb0ELb0EEENS1_25SingleTileBwdLPTSchedulerILb0ELi128ELb0EEEEEEEEEvNT_6ParamsE$_ZN4cute3eso3ESOILb0ELb0EJNS_6LayoutINS_5tupleIJNS3_IJNS_1CILi8EEENS4_ILi1EEEEEENS4_ILi2EEEEEENS3_IJNS3_IJS6_NS4_ILi0EEEEEEiEEEEENS_10ViewEngineINS_8smem_ptrIPN7cutlass10bfloat16_tEEEEEEEC2ERKSD_RKSK_) ;  /* 0xfffa3a4000007944 */ /* 0x002fea0003c3ffff */
[----:B-1----:R1:W5:Y:S04]  /*62620*/  LDL R8, [R1+0x1410] ;  /* 0x0014100001087983 */ /* 0x0023680000100800 */
[----:B------:R1:W5:Y:S01]  /*62630*/  LDL.64 R12, [R1+0x1418] ;  /* 0x00141800010c7983 */ /* 0x0003620000100a00 */
[----:B------:R-:W-:Y:S01]  /*62640*/  IMAD.MOV.U32 R10, RZ, RZ, R70 ;  /* 0x000000ffff0a7224 */ /* 0x000fe200078e0046 */
[----:B------:R-:W-:-:S02]  /*62650*/  MOV R11, R71 ;  /* 0x00000047000b7202 */ /* 0x000fc40000000f00 */
[----:B------:R-:W-:Y:S02]  /*62660*/  MOV R6, 0x62680 ;  /* 0x0006268000067802 */ /* 0x000fe40000000f00 */
[----:B-1---5:R-:W-:Y:S05]  /*62670*/  CALL.REL.NOINC `($_ZN7cutlass13device_kernelIN5flash19enable_sm80_to_sm89INS1_16FlashAttnBwdSm80INS1_25CollectiveMainloopBwdSm80ILi2ELi2EN4cute5tupleIJNS5_1CILi128EEES8_NS7_ILi64EEEEEENS_10bfloat16_tEfNS_4arch4Sm80ELb1ELb0ELb1ELb0ELb0ELb0ELb0ELb0ELi2ELi4ELi4ELi4ELb0EEENS1_24CollectiveEpilogueBwdGQAISA_fSD_Li256ELb0ELb0EEENS1_25SingleTileBwdLPTSchedulerILb0ELi128ELb0EEEEEEEEEvNT_6ParamsE$_ZN4cute3eso3ESOILb1ELb0EJNS_6LayoutINS_5tupleIJNS3_IJNS3_IJNS_1CILi4EEENS4_ILi2EEEEEENS4_ILi1EEEEEES6_EEENS3_IJNS3_IJNS3_IJS8_NS4_ILi32EEEEEENS4_ILi0EEEEEENS4_ILi64EEEEEEEENS_10ViewEngineIPN7cutlass10bfloat16_tEEEEEC2ERKSH_RKSM_) ;  /* 0xfffa62e000007944 */ /* 0x022fea0003c3ffff */
[----:B------:R2:W5:Y:S01]  /*62680*/  LDL.64 R4, [R1+0x1410] ;  /* 0x0014100001047983 */ /* 0x0005620000100a00 */
[----:B------:R-:W-:Y:S02]  /*62690*/  MOV R3, R8 ;  /* 0x0000000800037202 */ /* 0x000fe40000000f00 */
[----:B------:R-:W-:Y:S02]  /*626a0*/  MOV R6, 0x626c0 ;  /* 0x000626c000067802 */ /* 0x000fe40000000f00 */
[----:B-12--5:R-:W-:Y:S05]  /*626b0*/  CALL.REL.NOINC `($_ZN7cutlass13device_kernelIN5flash19enable_sm80_to_sm89INS1_16FlashAttnBwdSm80INS1_25CollectiveMainloopBwdSm80ILi2ELi2EN4cute5tupleIJNS5_1CILi128EEES8_NS7_ILi64EEEEEENS_10bfloat16_tEfNS_4arch4Sm80ELb1ELb0ELb1ELb0ELb0ELb0ELb0ELb0ELi2ELi4ELi4ELi4ELb0EEENS1_24CollectiveEpilogueBwdGQAISA_fSD_Li256ELb0ELb0EEENS1_25SingleTileBwdLPTSchedulerILb0ELi128ELb0EEEEEEEEEvNT_6ParamsE$_ZZN4cute4takeILi1ELi2ENS_5tupleIJNS1_IJNS_1CILi1EEENS2_ILi0EEEEEEiEEEEEDaRKT1_ENKUlDpRKT_E_clIJiEEEDaSD_) ;  /* 0xfffa9aa000007944 */ /* 0x026fea0003c3ffff */
[----:B------:R-:W-:Y:S02]  /*626c0*/  MOV R6, 0x626e0 ;  /* 0x000626e000067802 */ /* 0x000fe40000000f00 */
[----:B-1---5:R-:W-:Y:S05]  /*626d0*/  CALL.REL.NOINC `($_ZN7cutlass13device_kernelIN5flash19enable_sm80_to_sm89INS1_16FlashAttnBwdSm80INS1_25CollectiveMainloopBwdSm80ILi2ELi2EN4cute5tupleIJNS5_1CILi128EEES8_NS7_ILi64EEEEEENS_10bfloat16_tEfNS_4arch4Sm80ELb1ELb0ELb1ELb0ELb0ELb0ELb0ELb0ELi2ELi4ELi4ELi4ELb0EEENS1_24CollectiveEpilogueBwdGQAISA_fSD_Li256ELb0ELb0EEENS1_25SingleTileBwdLPTSchedulerILb0ELi128ELb0EEEEEEEEEvNT_6ParamsE$_ZN4cute3eso3ESOILb1ELb0EJNS_5tupleIJNS_1CILi1EEENS3_ILi0EEEEEENS2_IJiEEEEEC2ERKS6_RKS7_) ;  /* 0xfffa5b8000007944 */ /* 0x022fea0003c3ffff */
[----:B-1----:R1:W5:Y:S01]  /*626e0*/  LDL R3, [R1+0x1410] ;  /* 0x0014100001037983 */ /* 0x0023620000100800 */
[----:B------:R-:W-:-:S03]  /*626f0*/  MOV R6, 0x62710 ;  /* 0x0006271000067802 */ /* 0x000fc60000000f00 */
[----:B-1---5:R-:W-:Y:S05]  /*62700*/  CALL.REL.NOINC `($_ZN7cutlass13device_kernelIN5flash19enable_sm80_to_sm89INS1_16FlashAttnBwdSm80INS1_25CollectiveMainloopBwdSm80ILi2ELi2EN4cute5tupleIJNS5_1CILi128EEES8_NS7_ILi64EEEEEENS_10bfloat16_tEfNS_4arch4Sm80ELb1ELb0ELb1ELb0ELb0ELb0ELb0ELb0ELi2ELi4ELi4ELi4ELb0EEENS1_24CollectiveEpilogueBwdGQAISA_fSD_Li256ELb0ELb0EEENS1_25SingleTileBwdLPTSchedulerILb0ELi128ELb0EEEEEEEEEvNT_6ParamsE$_ZN4cute5tupleIJNS0_IJNS0_IJNS_1CILi8EEENS1_ILi1EEEEEENS0_IJNS1_ILi2EEEEEEEEENS0_IJNS0_IJS3_NS1_ILi0EEEEEENS0_IJiEEEEEEEEC2ERKS7_RKSB_) ;  /* 0xfffa7c7000007944 */ /* 0x022fea0003c3ffff */
[----:B------:R2:W5:Y:S01]  /*62710*/  LDL R8, [R1+0x1410] ;  /* 0x0014100001087983 */ /* 0x0005620000100800 */
[----:B------:R-:W-:-:S03]  /*62720*/  MOV R6, 0x62750 ;  /* 0x0006275000067802 */ /* 0x000fc60000000f00 */
[----:B------:R2:W-:Y:S04]  /*62730*/  STL.64 [R1+0x1448], R12 ;  /* 0x0014480c01007387 */ /* 0x0005e80000100a00 */
[----:B-12--5:R-:W-:Y:S05]  /*62740*/  CALL.REL.NOINC `($_ZN7cutlass13device_kernelIN5flash19enable_sm80_to_sm89INS1_16FlashAttnBwdSm80INS1_25CollectiveMainloopBwdSm80ILi2ELi2EN4cute5tupleIJNS5_1CILi128EEES8_NS7_ILi64EEEEEENS_10bfloat16_tEfNS_4arch4Sm80ELb1ELb0ELb1ELb0ELb0ELb0ELb0ELb0ELi2ELi4ELi4ELi4ELb0EEENS1_24CollectiveEpilogueBwdGQAISA_fSD_Li256ELb0ELb0EEENS1_25SingleTileBwdLPTSchedulerILb0ELi128ELb0EEEEEEEEEvNT_6ParamsE$_ZN4cute3eso3ESOILb0ELb0EJNS_6LayoutINS_5tupleIJNS3_IJNS_1CILi8EEENS4_ILi1EEEEEENS3_IJNS4_ILi2EEEEEEEEENS3_IJNS3_IJS6_NS4_ILi0EEEEEENS3_IJiEEEEEEEENS_10ViewEngineINS_8smem_ptrIPN7cutlass10bfloat16_tEEEEEEEC2ERKSF_RKSM_) ;  /* 0xfffa38a000007944 */ /* 0x026fea0003c3ffff */
[----:B-1----:R1:W5:Y:S04]  /*62750*/  LDL R8, [R1+0x1410] ;  /* 0x0014100001087983 */ /* 0x0023680000100800 */
[----:B------:R1:W5:Y:S01]  /*62760*/  LDL.64 R14, [R1+0x1418] ;  /* 0x00141800010e7983 */ /* 0x0003620000100a00 */
[----:B------:R-:W-:-:S03]  /*62770*/  MOV R6, 0x62790 ;  /* 0x0006279000067802 */ /* 0x000fc60000000f00 */
[----:B-1---5:R-:W-:Y:S05]  /*62780*/  CALL.REL.NOINC `($_ZN7cutlass13device_kernelIN5flash19enable_sm80_to_sm89INS1_16FlashAttnBwdSm80INS1_25CollectiveMainloopBwdSm80ILi2ELi2EN4cute5tupleIJNS5_1CILi128EEES8_NS7_ILi64EEEEEENS_10bfloat16_tEfNS_4arch4Sm80ELb1ELb0ELb1ELb0ELb0ELb0ELb0ELb0ELi2ELi4ELi4ELi4ELb0EEENS1_24CollectiveEpilogueBwdGQAISA_fSD_Li256ELb0ELb0EEENS1_25SingleTileBwdLPTSchedulerILb0ELi128ELb0EEEEEEEEEvNT_6ParamsE$_ZN4cute3eso3ESOILb1ELb0EJNS_6LayoutINS_5tupleIJNS3_IJNS3_IJNS_1CILi4EEENS4_ILi2EEEEEENS4_ILi1EEEEEENS3_IJS6_EEEEEENS3_IJNS3_IJNS3_IJS8_NS4_ILi32EEEEEENS4_ILi0EEEEEENS3_IJNS4_ILi64EEEEEEEEEEENS_10ViewEngineIPN7cutlass10bfloat16_tEEEEEC2ERKSJ_RKSO_) ;  /* 0xfffa619000007944 */ /* 0x022fea0003c3ffff */
[----:B-1----:R1:W5:Y:S01]  /*62790*/  LDL.64 R2, [R1+0x1410] ;  /* 0x0014100001027983 */ /* 0x0023620000100a00 */
[----:B------:R-:W-:-:S03]  /*627a0*/  MOV R6, 0x627c0 ;  /* 0x000627c000067802 */ /* 0x000fc60000000f00 */
[----:B-1---5:R-:W-:Y:S05]  /*627b0*/  CALL.REL.NOINC `($_ZN7cutlass13device_kernelIN5flash19enable_sm80_to_sm89INS1_16FlashAttnBwdSm80INS1_25CollectiveMainloopBwdSm80ILi2ELi2EN4cute5tupleIJNS5_1CILi128EEES8_NS7_ILi64EEEEEENS_10bfloat16_tEfNS_4arch4Sm80ELb1ELb0ELb1ELb0ELb0ELb0ELb0ELb0ELi2ELi4ELi4ELi4ELb0EEENS1_24CollectiveEpilogueBwdGQAISA_fSD_Li256ELb0ELb0EEENS1_25SingleTileBwdLPTSchedulerILb0ELi128ELb0EEEEEEEEEvNT_6ParamsE$_ZN4cute3eso3ESOILb1ELb0EJNS_6LayoutINS_5tupleIJNS3_IJNS3_IJNS3_IJNS_1CILi4EEENS4_ILi2EEEEEENS4_ILi1EEEEEES8_EEENS3_IJNS3_IJNS3_IJS8_S8_EEES8_EEES6_EEEEEENS3_IJNS3_IJNS3_IJNS3_IJS8_NS4_ILi32EEEEEENS4_ILi0EEEEEESH_EEENS3_IJNS3_IJNS3_IJSH_SH_EEESH_EEENS4_ILi64EEEEEEEEEEENS_10ViewEngineIPN7cutlass10bfloat16_tEEEEEC2ERKSP_RKSU_) ;  /* 0xfffa605000007944 */ /* 0x022fea0003c3ffff */
[----:B------:R2:W5:Y:S01]  /*627c0*/  LDL.64 R10, [R1+0x1410] ;  /* 0x00141000010a7983 */ /* 0x0005620000100a00 */
[----:B-1----:R-:W-:Y:S02]  /*627d0*/  MOV R3, R8 ;  /* 0x0000000800037202 */ /* 0x002fe40000000f00 */
[----:B------:R-:W-:Y:S02]  /*627e0*/  MOV R4, 0x62800 ;  /* 0x0006280000047802 */ /* 0x000fe40000000f00 */
[----:B--2--5:R-:W-:Y:S05]  /*627f0*/  CALL.REL.NOINC `($_ZN7cutlass13device_kernelIN5flash19enable_sm80_to_sm89INS1_16FlashAttnBwdSm80INS1_25CollectiveMainloopBwdSm80ILi2ELi2EN4cute5tupleIJNS5_1CILi128EEES8_NS7_ILi64EEEEEENS_10bfloat16_tEfNS_4arch4Sm80ELb1ELb0ELb1ELb0ELb0ELb0ELb0ELb0ELi2ELi4ELi4ELi4ELb0EEENS1_24CollectiveEpilogueBwdGQAISA_fSD_Li256ELb0ELb0EEENS1_25SingleTileBwdLPTSchedulerILb0ELi128ELb0EEEEEEEEEvNT_6ParamsE$_ZN4cute5tupleIJNS0_IJNS_1CILi2EEEEEENS0_IJiEEEEEC2ERKS3_RKS4_) ;  /* 0xfffa7e0000007944 */ /* 0x024fea0003c3ffff */
[----:B------:R-:W2:Y:S01]  /*62800*/  LDL R4, [R1+0x1410] ;  /* 0x0014100001047983 */ /* 0x000ea20000100800 */
[----:B-1----:R-:W-:-:S02]  /*62810*/  MOV R2, R58 ;  /* 0x0000003a00027202 */ /* 0x002fc40000000f00 */
[----:B------:R-:W-:Y:S01]  /*62820*/  MOV R12, 0x62850 ;  /* 0x00062850000c7802 */ /* 0x000fe20000000f00 */
[----:B--2---:R1:W-:Y:S04]  /*62830*/  STL [R1+0x1448], R4 ;  /* 0x0014480401007387 */ /* 0x0043e80000100800 */
[----:B-1----:R-:W-:Y:S05]  /*62840*/  CALL.REL.NOINC `($_ZN7cutlass13device_kernelIN5flash19enable_sm80_to_sm89INS1_16FlashAttnBwdSm80INS1_25CollectiveMainloopBwdSm80ILi2ELi2EN4cute5tupleIJNS5_1CILi128EEES8_NS7_ILi64EEEEEENS_10bfloat16_tEfNS_4arch4Sm80ELb1ELb0ELb1ELb0ELb0ELb0ELb0ELb0ELi2ELi4ELi4ELi4ELb0EEENS1_24CollectiveEpilogueBwdGQAISA_fSD_Li256ELb0ELb0EEENS1_25SingleTileBwdLPTSchedulerILb0ELi128ELb0EEEEEEEEEvNT_6ParamsE$_ZZN4cute14logical_divideINS_5tupleIJNS1_IJNS_1CILi8EEENS2_ILi1EEEEEENS1_IJNS2_ILi2EEEEEEEEENS1_IJNS1_IJS4_NS2_ILi0EEEEEENS1_IJiEEEEEENS1_IJS5_NS_6LayoutIS4_S9_EEEEEEEDaRKNSD_IT_T0_EERKT1_ENKUlRKT_RKT0_E_clINSD_IS7_SB_EESE_EEDaSQ_ST_) ;  /* 0xfffa944000007944 */ /* 0x002fea0003c3ffff */
[----:B------:R-:W-:Y:S02]  /*62850*/  MOV R4, 0x62870 ;  /* 0x0006287000047802 */ /* 0x000fe40000000f00 */
[----:B-1---5:R-:W-:Y:S05]  /*62860*/  CALL.REL.NOINC `($_ZN7cutlass13device_kernelIN5flash19enable_sm80_to_sm89INS1_16FlashAttnBwdSm80INS1_25CollectiveMainloopBwdSm80ILi2ELi2EN4cute5tupleIJNS5_1CILi128EEES8_NS7_ILi64EEEEEENS_10bfloat16_tEfNS_4arch4Sm80ELb1ELb0ELb1ELb0ELb0ELb0ELb0ELb0ELi2ELi4ELi4ELi4ELb0EEENS1_24CollectiveEpilogueBwdGQAISA_fSD_Li256ELb0ELb0EEENS1_25SingleTileBwdLPTSchedulerILb0ELi128ELb0EEEEEEEEEvNT_6ParamsE$_ZN4cute3eso3ESOILb1ELb0EJNS_5tupleIJNS2_IJNS_1CILi1EEENS3_ILi0EEEEEENS2_IJS5_S5_EEEEEENS2_IJS5_iEEEEEC2ERKS8_RKS9_) ;  /* 0xfffa552000007944 */ /* 0x022fea0003c3ffff */
[----:B-1----:R1:W5:Y:S01]  /*62870*/  LDL R3, [R1+0x1410] ;  /* 0x0014100001037983 */ /* 0x0023620000100800 */
[----:B------:R-:W-:-:S03]  /*62880*/  MOV R4, 0x628a0 ;  /* 0x000628a000047802 */ /* 0x000fc60000000f00 */
[----:B-1---5:R-:W-:Y:S05]  /*62890*/  CALL.REL.NOINC `($_ZN7cutlass13device_kernelIN5flash19enable_sm80_to_sm89INS1_16FlashAttnBwdSm80INS1_25CollectiveMainloopBwdSm80ILi2ELi2EN4cute5tupleIJNS5_1CILi128EEES8_NS7_ILi64EEEEEENS_10bfloat16_tEfNS_4arch4Sm80ELb1ELb0ELb1ELb0ELb0ELb0ELb0ELb0ELi2ELi4ELi4ELi4ELb0EEENS1_24CollectiveEpilogueBwdGQAISA_fSD_Li256ELb0ELb0EEENS1_25SingleTileBwdLPTSchedulerILb0ELi128ELb0EEEEEEEEEvNT_6ParamsE$_ZN4cute5tupleIJNS0_IJNS0_IJNS0_IJNS_1CILi8EEENS1_ILi1EEEEEENS0_IJS3_S3_EEEEEENS0_IJS3_NS1_ILi2EEEEEEEEENS0_IJNS0_IJNS0_IJS3_NS1_ILi0EEEEEENS0_IJSA_SA_EEEEEENS0_IJSA_iEEEEEEEEC2ERKS9_RKSF_) ;  /* 0xfffa78b000007944 */ /* 0x022fea0003c3ffff */
[----:B-1----:R1:W5:Y:S01]  /*628a0*/  LDL R3, [R1+0x1410] ;  /* 0x0014100001037983 */ /* 0x0023620000100800 */
[----:B------:R-:W-:-:S03]  /*628b0*/  MOV R4, 0x628d0 ;  /* 0x000628d000047802 */ /* 0x000fc60000000f00 */
[----:B-1---5:R-:W-:Y:S05]  /*628c0*/  CALL.REL.NOINC `($_ZN7cutlass13device_kernelIN5flash19enable_sm80_to_sm89INS1_16FlashAttnBwdSm80INS1_25CollectiveMainloopBwdSm80ILi2ELi2EN4cute5tupleIJNS5_1CILi128EEES8_NS7_ILi64EEEEEENS_10bfloat16_tEfNS_4arch4Sm80ELb1ELb0ELb1ELb0ELb0ELb0ELb0ELb0ELi2ELi4ELi4ELi4ELb0EEENS1_24CollectiveEpilogueBwdGQAISA_fSD_Li256ELb0ELb0EEENS1_25SingleTileBwdLPTSchedulerILb0ELi128ELb0EEEEEEEEEvNT_6ParamsE$_ZN4cute3eso3ESOILb1ELb0EJNS_5tupleIJNS2_IJNS_1CILi1EEENS3_ILi0EEEEEENS2_IJS5_S5_EEEEEENS2_IJS5_iEEEEEC2ERKS8_RKS9_) ;  /* 0xfffa54c000007944 */ /* 0x022fea0003c3ffff */
[----:B-1----:R1:W5:Y:S01]  /*628d0*/  LDL R3, [R1+0x1410] ;  /* 0x0014100001037983 */ /* 0x0023620000100800 */
[----:B------:R-:W-:-:S03]  /*628e0*/  MOV R4, 0x62900 ;  /* 0x0006290000047802 */ /* 0x000fc60000000f00 */
[----:B-1---5:R-:W-:Y:S05]  /*628f0*/  CALL.REL.NOINC `($_ZN7cutlass13device_kernelIN5flash19enable_sm80_to_sm89INS1_16FlashAttnBwdSm80INS1_25CollectiveMainloopBwdSm80ILi2ELi2EN4cute5tupleIJNS5_1CILi128EEES8_NS7_ILi64EEEEEENS_10bfloat16_tEfNS_4arch4Sm80ELb1ELb0ELb1ELb0ELb0ELb0ELb0ELb0ELi2ELi4ELi4ELi4ELb0EEENS1_24CollectiveEpilogueBwdGQAISA_fSD_Li256ELb0ELb0EEENS1_25SingleTileBwdLPTSchedulerILb0ELi128ELb0EEEEEEEEEvNT_6ParamsE$_ZN4cute3eso3ESOILb1ELb0EJNS_5tupleIJNS_1CILi0EEES4_EEEiEEC2ERKS5_RKi) ;  /* 0xfffa588000007944 */ /* 0x022fea0003c3ffff */
[----:B-1----:R1:W5:Y:S01]  /*62900*/  LDL R3, [R1+0x1410] ;  /* 0x0014100001037983 */ /* 0x0023620000100800 */
[----:B------:R-:W-:-:S03]  /*62910*/  MOV R4, 0x62930 ;  /* 0x0006293000047802 */ /* 0x000fc60000000f00 */
[----:B-1---5:R-:W-:Y:S05]  /*62920*/  CALL.REL.NOINC `($_ZN7cutlass13device_kernelIN5flash19enable_sm80_to_sm89INS1_16FlashAttnBwdSm80INS1_25CollectiveMainloopBwdSm80ILi2ELi2EN4cute5tupleIJNS5_1CILi128EEES8_NS7_ILi64EEEEEENS_10bfloat16_tEfNS_4arch4Sm80ELb1ELb0ELb1ELb0ELb0ELb0ELb0ELb0ELi2ELi4ELi4ELi4ELb0EEENS1_24CollectiveEpilogueBwdGQAISA_fSD_Li256ELb0ELb0EEENS1_25SingleTileBwdLPTSchedulerILb0ELi128ELb0EEEEEEEEEvNT_6ParamsE$_ZN4cute3eso3ESOILb1ELb0EJNS_5tupleIJNS2_IJNS_1CILi1EEENS3_ILi0EEEEEES5_EEENS2_IJNS2_IJS5_S5_EEEiEEEEEC2ERKS7_RKS9_) ;  /* 0xfffa54a000007944 */ /* 0x022fea0003c3ffff */
[----:B-1----:R1:W5:Y:S01]  /*62930*/  LDL R3, [R1+0x1410] ;  /* 0x0014100001037983 */ /* 0x0023620000100800 */
[----:B------:R-:W-:-:S03]  /*62940*/  MOV R4, 0x62960 ;  /* 0x0006296000047802 */ /* 0x000fc60000000f00 */
[----:B-1---5:R-:W-:Y:S05]  /*62950*/  CALL.REL.NOINC `($_ZN7cutlass13device_kernelIN5flash19enable_sm80_to_sm89INS1_16FlashAttnBwdSm80INS1_25CollectiveMainloopBwdSm80ILi2ELi2EN4cute5tupleIJNS5_1CILi128EEES8_NS7_ILi64EEEEEENS_10bfloat16_tEfNS_4arch4Sm80ELb1ELb0ELb1ELb0ELb0ELb0ELb0ELb0ELi2ELi4ELi4ELi4ELb0EEENS1_24CollectiveEpilogueBwdGQAISA_fSD_Li256ELb0ELb0EEENS1_25SingleTileBwdLPTSchedulerILb0ELi128ELb0EEEEEEEEEvNT_6ParamsE$_ZN4cute5tupleIJNS0_IJNS0_IJNS0_IJNS_1CILi8EEENS1_ILi1EEEEEES3_EEENS0_IJNS0_IJS3_S3_EEENS1_ILi2EEEEEEEEENS0_IJNS0_IJNS0_IJS3_NS1_ILi0EEEEEESA_EEENS0_IJNS0_IJSA_SA_EEEiEEEEEEEEC2ERKS9_RKSF_) ;  /* 0xfffa783000007944 */ /* 0x022fea0003c3ffff */
[----:B------:R2:W5:Y:S01]  /*62960*/  LDL R6, [R1+0x1410] ;  /* 0x0014100001067983 */ /* 0x0005620000100800 */
[----:B------:R-:W-:-:S03]  /*62970*/  MOV R4, 0x629a0 ;  /* 0x000629a000047802 */ /* 0x000fc60000000f00 */
[----:B------:R2:W-:Y:S04]  /*62980*/  STL.64 [R1+0x1448], R14 ;  /* 0x0014480e01007387 */ /* 0x0005e80000100a00 */
[----:B-12--5:R-:W-:Y:S05]  /*62990*/  CALL.REL.NOINC `($_ZN7cutlass13device_kernelIN5flash19enable_sm80_to_sm89INS1_16FlashAttnBwdSm80INS1_25CollectiveMainloopBwdSm80ILi2ELi2EN4cute5tupleIJNS5_1CILi128EEES8_NS7_ILi64EEEEEENS_10bfloat16_tEfNS_4arch4Sm80ELb1ELb0ELb1ELb0ELb0ELb0ELb0ELb0ELi2ELi4ELi4ELi4ELb0EEENS1_24CollectiveEpilogueBwdGQAISA_fSD_Li256ELb0ELb0EEENS1_25SingleTileBwdLPTSchedulerILb0ELi128ELb0EEEEEEEEEvNT_6ParamsE$_ZN4cute3eso3ESOILb0ELb0EJNS_6LayoutINS_5tupleIJNS3_IJNS3_IJNS_1CILi8EEENS4_ILi1EEEEEES6_EEENS3_IJNS3_IJS6_S6_EEENS4_ILi2EEEEEEEEENS3_IJNS3_IJNS3_IJS6_NS4_ILi0EEEEEESD_EEENS3_IJNS3_IJSD_SD_EEEiEEEEEEEENS_10ViewEngineINS_8smem_ptrIPN7cutlass10bfloat16_tEEEEEEEC2ERKSJ_RKSQ_) ;  /* 0xfffa30b000007944 */ /* 0x026fea0003c3ffff */
[----:B-1----:R1:W5:Y:S04]  /*629a0*/  LDL R8, [R1+0x1410] ;  /* 0x0014100001087983 */ /* 0x0023680000100800 */
[----:B------:R1:W5:Y:S01]  /*629b0*/  LDL.64 R4, [R1+0x1418] ;  /* 0x0014180001047983 */ /* 0x0003620000100a00 */
[----:B------:R-:W-:-:S03]  /*629c0*/  MOV R6, 0x629e0 ;  /* 0x000629e000067802 */ /* 0x000fc60000000f00 */
[----:B-1---5:R-:W-:Y:S05]  /*629d0*/  CALL.REL.NOINC `($_ZN7cutlass13device_kernelIN5flash19enable_sm80_to_sm89INS1_16FlashAttnBwdSm80INS1_25CollectiveMainloopBwdSm80ILi2ELi2EN4cute5tupleIJNS5_1CILi128EEES8_NS7_ILi64EEEEEENS_10bfloat16_tEfNS_4arch4Sm80ELb1ELb0ELb1ELb0ELb0ELb0ELb0ELb0ELi2ELi4ELi4ELi4ELb0EEENS1_24CollectiveEpilogueBwdGQAISA_fSD_Li256ELb0ELb0EEENS1_25SingleTileBwdLPTSchedulerILb0ELi128ELb0EEEEEEEEEvNT_6ParamsE$_ZN4cute3eso3ESOILb1ELb0EJNS_6LayoutINS_5tupleIJNS3_IJNS3_IJNS_1CILi4EEENS4_ILi2EEEEEENS4_ILi1EEEEEES6_EEENS3_IJNS3_IJNS3_IJS8_NS4_ILi32EEEEEENS4_ILi0EEEEEENS4_ILi64EEEEEEEENS_10ViewEngineIPN7cutlass10bfloat16_tEEEEEC2ERKSH_RKSM_) ;  /* 0xfffa5f8000007944 */ /* 0x022fea0003c3ffff */
[----:B------:R2:W5:Y:S01]  /*629e0*/  LDL.64 R16, [R1+0x1410] ;  /* 0x0014100001107983 */ /* 0x0005620000100a00 */
[----:B------:R-:W-:Y:S02]  /*629f0*/  MOV R3, R8 ;  /* 0x0000000800037202 */ /* 0x000fe40000000f00 */
[----:B------:R-:W-:Y:S02]  /*62a00*/  MOV R6, 0x62a20 ;  /* 0x00062a2000067802 */ /* 0x000fe40000000f00 */
[----:B-12--5:R-:W-:Y:S05]  /*62a10*/  CALL.REL.NOINC `($_ZN7cutlass13device_kernelIN5flash19enable_sm80_to_sm89INS1_16FlashAttnBwdSm80INS1_25CollectiveMainloopBwdSm80ILi2ELi2EN4cute5tupleIJNS5_1CILi128EEES8_NS7_ILi64EEEEEENS_10bfloat16_tEfNS_4arch4Sm80ELb1ELb0ELb1ELb0ELb0ELb0ELb0ELb0ELi2ELi4ELi4ELi4ELb0EEENS1_24CollectiveEpilogueBwdGQAISA_fSD_Li256ELb0ELb0EEENS1_25SingleTileBwdLPTSchedulerILb0ELi128ELb0EEEEEEEEEvNT_6ParamsE$_ZZN4cute5sliceINS_5tupleIJNS1_IJNS_10UnderscoreENS_1CILi0EEEEEENS1_IJS4_S2_EEEEEENS1_IJNS1_IJNS1_IJNS3_ILi1EEES4_EEES4_EEENS1_IJNS1_IJS4_S4_EEEiEEEEEEEEDaRKT_RKT0_ENKUlRKT_RKT0_E_clIS6_SC_EEDaSM_SP_) ;  /* 0xfffa997000007944 */ /* 0x026fea0003c3ffff */
[----:B------:R-:W-:Y:S02]  /*62a20*/  MOV R8, 0x62a40 ;  /* 0x00062a4000087802 */ /* 0x000fe40000000f00 */
[----:B-1----:R-:W-:Y:S05]  /*62a30*/  CALL.REL.NOINC `($_ZN7cutlass13device_kernelIN5flash19enable_sm80_to_sm89INS1_16FlashAttnBwdSm80INS1_25CollectiveMainloopBwdSm80ILi2ELi2EN4cute5tupleIJNS5_1CILi128EEES8_NS7_ILi64EEEEEENS_10bfloat16_tEfNS_4arch4Sm80ELb1ELb0ELb1ELb0ELb0ELb0ELb0ELb0ELi2ELi4ELi4ELi4ELb0EEENS1_24CollectiveEpilogueBwdGQAISA_fSD_Li256ELb0ELb0EEENS1_25SingleTileBwdLPTSchedulerILb0ELi128ELb0EEEEEEEEEvNT_6ParamsE$_ZZN4cute12filter_tupleINS_5tupleIJNS1_IJNS_10UnderscoreENS_1CILi0EEEEEENS1_IJS4_S2_EEEEEENS1_IJNS1_IJNS1_IJNS3_ILi1EEES4_EEES4_EEENS1_IJNS1_IJS4_S4_EEEiEEEEEEZNS_5sliceIS7_SD_EEDaRKT_RKT0_EUlRKT_RKT0_E_EEDaSH_SK_OT1_ENKUlDpSN_E_clIJNS1_IJS9_EEENS1_IJiEEEEEEDaSU_) ;  /* 0xfffa833000007944 */ /* 0x002fea0003c3ffff */
[----:B------:R-:W-:Y:S02]  /*62a40*/  MOV R6, 0x62a60 ;  /* 0x00062a6000067802 */ /* 0x000fe40000000f00 */
[----:B-1---5:R-:W-:Y:S05]  /*62a50*/  CALL.REL.NOINC `($_ZN7cutlass13device_kernelIN5flash19enable_sm80_to_sm89INS1_16FlashAttnBwdSm80INS1_25CollectiveMainloopBwdSm80ILi2ELi2EN4cute5tupleIJNS5_1CILi128EEES8_NS7_ILi64EEEEEENS_10bfloat16_tEfNS_4arch4Sm80ELb1ELb0ELb1ELb0ELb0ELb0ELb0ELb0ELi2ELi4ELi4ELi4ELb0EEENS1_24CollectiveEpilogueBwdGQAISA_fSD_Li256ELb0ELb0EEENS1_25SingleTileBwdLPTSchedulerILb0ELi128ELb0EEEEEEEEEvNT_6ParamsE$_ZN4cute5tupleIJNS0_IJNS0_IJNS_1CILi8EEENS1_ILi1EEEEEENS1_ILi2EEEEEENS0_IJNS0_IJS3_NS1_ILi0EEEEEEiEEEEEC2ERKS6_RKS9_) ;  /* 0xfffa796000007944 */ /* 0x022fea0003c3ffff */
[----:B-1----:R1:W5:Y:S01]  /*62a60*/  LDL R3, [R1+0x1410] ;  /* 0x0014100001037983 */ /* 0x0023620000100800 */
[----:B------:R-:W-:-:S03]  /*62a70*/  MOV R6, 0x62a90 ;  /* 0x00062a9000067802 */ /* 0x000fc60000000f00 */
        /* <DEDUP_REMOVED lines=8> */
[----:B------:R-:W-:-:S02]  /*62b00*/  MOV R6, R7 ;  /* 0x0000000700067202 */ /* 0x000fc40000000f00 */
[----:B------:R-:W-:Y:S01]  /*62b10*/  MOV R4, 0x62b40 ;  /* 0x00062b4000047802 */ /* 0x000fe20000000f00 */
[----:B--2---:R1:W-:Y:S04]  /*62b20*/  STL.64 [R1+0x1448], R2 ;  /* 0x0014480201007387 */ /* 0x0043e80000100a00 */
[----:B-1----:R-:W-:Y:S05]  /*62b30*/  CALL.REL.NOINC `($_ZN7cutlass13device_kernelIN5flash19enable_sm80_to_sm89INS1_16FlashAttnBwdSm80INS1_25CollectiveMainloopBwdSm80ILi2ELi2EN4cute5tupleIJNS5_1CILi128EEES8_NS7_ILi64EEEEEENS_10bfloat16_tEfNS_4arch4Sm80ELb1ELb0ELb1ELb0ELb0ELb0ELb0ELb0ELi2ELi4ELi4ELi4ELb0EEENS1_24CollectiveEpilogueBwdGQAISA_fSD_Li256ELb0ELb0EEENS1_25SingleTileBwdLPTSchedulerILb0ELi128ELb0EEEEEEEEEvNT_6ParamsE$_ZN4cute3eso3ESOILb0ELb0EJNS_6LayoutINS_5tupleIJNS3_IJNS_1CILi8EEENS4_ILi1EEEEEENS4_ILi2EEEEEENS3_IJNS3_IJS6_NS4_ILi0EEEEEEiEEEEENS_10ViewEngineINS_8smem_ptrIPN7cutlass10bfloat16_tEEEEEEEC2ERKSD_RKSK_) ;  /* 0xfffa352000007944 */ /* 0x002fea0003c3ffff */
[----:B------:R2:W5:Y:S04]  /*62b40*/  LDL R14, [R1+0x1410] ;  /* 0x00141000010e7983 */ /* 0x0005680000100800 */
[----:B------:R2:W5:Y:S01]  /*62b50*/  LDL.64 R78, [R1+0x1418] ;  /* 0x00141800014e7983 */ /* 0x0005620000100a00 */
[----:B------:R-:W-:Y:S01]  /*62b60*/  IMAD.MOV.U32 R2, RZ, RZ, R66 ;  /* 0x000000ffff027224 */ /* 0x000fe200078e0042 */
[----:B-1----:R-:W-:Y:S02]  /*62b70*/  MOV R3, RZ ;  /* 0x000000ff00037202 */ /* 0x002fe40000000f00 */
[----:B------:R-:W-:Y:S02]  /*62b80*/  MOV R10, 0x62ba0 ;  /* 0x00062ba0000a7802 */ /* 0x000fe40000000f00 */
[----:B--2--5:R-:W-:Y:S05]  /*62b90*/  CALL.REL.NOINC `($_ZN7cutlass13device_kernelIN5flash19enable_sm80_to_sm89INS1_16FlashAttnBwdSm80INS1_25CollectiveMainloopBwdSm80ILi2ELi2EN4cute5tupleIJNS5_1CILi128EEES8_NS7_ILi64EEEEEENS_10bfloat16_tEfNS_4arch4Sm80ELb1ELb0ELb1ELb0ELb0ELb0ELb0ELb0ELi2ELi4ELi4ELi4ELb0EEENS1_24CollectiveEpilogueBwdGQAISA_fSD_Li256ELb0ELb0EEENS1_25SingleTileBwdLPTSchedulerILb0ELi128ELb0EEEEEEEEEvNT_6ParamsE$_ZN4cute3eso3ESOILb1ELb0EJNS_10UnderscoreEiEEC2ERKS2_RKi) ;  /* 0xfffa441000007944 */ /* 0x024fea0003c3ffff */
        /* <DEDUP_REMOVED lines=16> */
[----:B------:R-:W-:-:S02]  /*62ca0*/  MOV R3, RZ ;  /* 0x000000ff00037202 */ /* 0x000fc40000000f00 */
[----:B------:R-:W-:Y:S02]  /*62cb0*/  MOV R10, 0x62cd0 ;  /* 0x00062cd0000a7802 */ /* 0x000fe40000000f00 */
[----:B--2--5:R-:W-:Y:S05]  /*62cc0*/  CALL.REL.NOINC `($_ZN7cutlass13device_kernelIN5flash19enable_sm80_to_sm89INS1_16FlashAttnBwdSm80INS1_25CollectiveMainloopBwdSm80ILi2ELi2EN4cute5tupleIJNS5_1CILi128EEES8_NS7_ILi64EEEEEENS_10bfloat16_tEfNS_4arch4Sm80ELb1ELb0ELb1ELb0ELb0ELb0ELb0ELb0ELi2ELi4ELi4ELi4ELb0EEENS1_24CollectiveEpilogueBwdGQAISA_fSD_Li256ELb0ELb0EEENS1_25SingleTileBwdLPTSchedulerILb0ELi128ELb0EEEEEEEEEvNT_6ParamsE$_ZN4cute3eso3ESOILb1ELb0EJNS_10UnderscoreEiEEC2ERKS2_RKi) ;  /* 0xfffa42e000007944 */ /* 0x024fea0003c3ffff */
[----:B-1----:R-:W2:Y:S01]  /*62cd0*/  LDL R3, [R1+0x1410] ;  /* 0x0014100001037983 */ /* 0x002ea20000100800 */
[----:B------:R-:W-:Y:S02]  /*62ce0*/  MOV R6, 0x62d10 ;  /* 0x00062d1000067802 */ /* 0x000fe40000000f00 */
[----:B--2---:R-:W-:Y:S02]  /*62cf0*/  SHF.L.U32 R3, R3, 0x6, RZ ;  /* 0x0000000603037819 */ /* 0x004fe400000006ff */
[----:B------:R-:W-:Y:S05]  /*62d00*/  CALL.REL.NOINC `($_ZN7cutlass13device_kernelIN5flash19enable_sm80_to_sm89INS1_16FlashAttnBwdSm80INS1_25CollectiveMainloopBwdSm80ILi2ELi2EN4cute5tupleIJNS5_1CILi128EEES8_NS7_ILi64EEEEEENS_10bfloat16_tEfNS_4arch4Sm80ELb1ELb0ELb1ELb0ELb0ELb0ELb0ELb0ELi2ELi4ELi4ELi4ELb0EEENS1_24CollectiveEpilogueBwdGQAISA_fSD_Li256ELb0ELb0EEENS1_25SingleTileBwdLPTSchedulerILb0ELi128ELb0EEEEEEEEEvNT_6ParamsE$_ZN4cute3eso3ESOILb1ELb0EJNS_6LayoutINS_5tupleIJNS3_IJNS3_IJNS_1CILi4EEENS4_ILi2EEEEEENS4_ILi1EEEEEEEEENS3_IJNS3_IJNS3_IJS8_NS4_ILi32EEEEEENS4_ILi0EEEEEEEEEEEiEEC2ERKSG_RKi) ;  /* 0xfffa5bd000007944 */ /* 0x000fea0003c3ffff */
[----:B-1----:R-:W2:Y:S01]  /*62d10*/  LDL R3, [R1+0x1410] ;  /* 0x0014100001037983 */ /* 0x002ea20000100800 */
        /* <DEDUP_REMOVED lines=20> */
[----:B--2--5:R-:W-:Y:S05]  /*62e60*/  CALL.REL.NOINC `($_ZN7cutlass13device_kernelIN5flash19enable_sm80_to_sm89INS1_16FlashAttnBwdSm80INS1_25CollectiveMainloopBwdSm80ILi2ELi2EN4cute5tupleIJNS5_1CILi128EEES8_NS7_ILi64EEEEEENS_10bfloat16_tEfNS_4arch4Sm80ELb1ELb0ELb1ELb0ELb0ELb0ELb0ELb0ELi2ELi4ELi4ELi4ELb0EEENS1_24CollectiveEpilogueBwdGQAISA_fSD_Li256ELb0ELb0EEENS1_25SingleTileBwdLPTSchedulerILb0ELi128ELb0EEEEEEEEEvNT_6ParamsE$_ZN4cute3eso3ESOILb1ELb0EJNS_6LayoutINS_5tupleIJNS3_IJNS3_IJNS_1CILi2EEES5_EEENS4_ILi1EEEEEEEEENS3_IJNS3_IJNS3_IJS7_NS4_ILi16EEEEEENS4_ILi0EEEEEEEEEEENS_10ViewEngineIPjEEEEC2ERKSF_RKSI_) ;  /* 0xfffa59e000007944 */ /* 0x024fea0003c3ffff */
[----:B------:R2:W5:Y:S01]  /*62e70*/  LDL.64 R8, [R1+0x1410] ;  /* 0x0014100001087983 */ /* 0x0005620000100a00 */
[----:B------:R-:W-:-:S02]  /*62e80*/  MOV R4, R6 ;  /* 0x0000000600047202 */ /* 0x000fc40000000f00 */
[----:B-1----:R-:W-:Y:S02]  /*62e90*/  MOV R2, 0x62eb0 ;  /* 0x00062eb000027802 */ /* 0x002fe40000000f00 */
[----:B--2--5:R-:W-:Y:S05]  /*62ea0*/  CALL.REL.NOINC `($_ZN7cutlass13device_kernelIN5flash19enable_sm80_to_sm89INS1_16FlashAttnBwdSm80INS1_25CollectiveMainloopBwdSm80ILi2ELi2EN4cute5tupleIJNS5_1CILi128EEES8_NS7_ILi64EEEEEENS_10bfloat16_tEfNS_4arch4Sm80ELb1ELb0ELb1ELb0ELb0ELb0ELb0ELb0ELi2ELi4ELi4ELi4ELb0EEENS1_24CollectiveEpilogueBwdGQAISA_fSD_Li256ELb0ELb0EEENS1_25SingleTileBwdLPTSchedulerILb0ELi128ELb0EEEEEEEEEvNT_6ParamsE$_ZN73_INTERNAL_24fd9406_37_flash_bwd_hdim64_bf16_softcap_sm80_cu_8e232a79_330724__cvta_generic_to_sharedEPKv) ;  /* 0xfffa7e3000007944 */ /* 0x024fea0003c3ffff */
        /* <DEDUP_REMOVED lines=58> */
[----:B------:R-:W1:Y:S04]  /*63250*/  LDSM.16.MT88.4 R4, [R4] ;  /* 0x000000000404783b */ /* 0x000e680000004200 */
[----:B-1----:R1:W-:Y:S04]  /*63260*/  ST.E [R8.64], R4 ;  /* 0x0000000408007985 */ /* 0x0023e8000c101904 */
[----:B------:R1:W-:Y:S04]  /*63270*/  ST.E [R8.64+0x4], R5 ;  /* 0x0000040508007985 */ /* 0x0003e8000c101904 */
[----:B------:R1:W-:Y:S04]  /*63280*/  ST.E [R8.64+0x40], R6 ;  /* 0x0000400608007985 */ /* 0x0003e8000c101904 */
[----:B------:R1:W-:Y:S02]  /*63290*/  ST.E [R8.64+0x44], R7 ;  /* 0x0000440708007985 */ /* 0x0003e4000c101904 */
.L_x_2620:
[----:B------:R-:W-:-:S13]  /*632a0*/  ISETP.NE.AND P0, PT, R65, 0x7, PT ;  /* 0x000000074100780c */ /* 0x000fda0003f05270 */
[----:B-1----:R-:W-:Y:S05]  /*632b0*/  @!P0 BRA `(.L_x_2617) ;  /* 0x00001b6000008947 */ /* 0x002fea0003800000 */
[----:B------:R-:W-:Y:S01]  /*632c0*/  IADD3 R14, R65, 0x1, RZ ;  /* 0x00000001410e7810 */ /* 0x000fe20007ffe0ff */
[----:B------:R-:W-:Y:S01]  /*632d0*/  IMAD.MOV.U32 R2, RZ, RZ, R66 ;  /* 0x000000ffff027224 */ /* 0x000fe200078e0042 */
[----:B-1----:R-:W-:-:S03]  /*632e0*/  MOV R8, 0x63310 ;  /* 0x0006331000087802 */ /* 0x002fc60000000f00 */
[----:B------:R-:W-:Y:S02]  /*632f0*/  IMAD.MOV.U32 R3, RZ, RZ, R14 ;  /* 0x000000ffff037224 */ /* 0x000fe400078e000e */
[----:B------:R-:W-:Y:S05]  /*63300*/  CALL.REL.NOINC `($_ZN7cutlass13device_kernelIN5flash19enable_sm80_to_sm89INS1_16FlashAttnBwdSm80INS1_25CollectiveMainloopBwdSm80ILi2ELi2EN4cute5tupleIJNS5_1CILi128EEES8_NS7_ILi64EEEEEENS_10bfloat16_tEfNS_4arch4Sm80ELb1ELb0ELb1ELb0ELb0ELb0ELb0ELb0ELi2ELi4ELi4ELi4ELb0EEENS1_24CollectiveEpilogueBwdGQAISA_fSD_Li256ELb0ELb0EEENS1_25SingleTileBwdLPTSchedulerILb0ELi128ELb0EEEEEEEEEvNT_6ParamsE$_ZN4cute3eso3ESOILb1ELb0EJNS_10UnderscoreES2_iEEC2ERKS2_S5_RKi) ;  /* 0xfffa3c6000007944 */ /* 0x000fea0003c3ffff */
        /* <DEDUP_REMOVED lines=16> */
[----:B------:R-:W-:Y:S05]  /*63410*/  CALL.REL.NOINC `($_ZN7cutlass13device_kernelIN5flash19enable_sm80_to_sm89INS1_16FlashAttnBwdSm80INS1_25CollectiveMainloopBwdSm80ILi2ELi2EN4cute5tupleIJNS5_1CILi128EEES8_NS7_ILi64EEEEEENS_10bfloat16_tEfNS_4arch4Sm80ELb1ELb0ELb1ELb0ELb0ELb0ELb0ELb0ELi2ELi4ELi4ELi4ELb0EEENS1_24CollectiveEpilogueBwdGQAISA_fSD_Li256ELb0ELb0EEENS1_25SingleTileBwdLPTSchedulerILb0ELi128ELb0EEEEEEEEEvNT_6ParamsE$_ZN4cute3eso3ESOILb1ELb0EJNS_6LayoutINS_5tupleIJNS3_IJNS_1CILi8EEENS4_ILi1EEEEEENS4_ILi2EEEEEENS3_IJNS3_IJS6_NS4_ILi0EEEEEENS4_ILi4096EEEEEEEEiEEC2ERKSE_RKi) ;  /* 0xfffa66f000007944 */ /* 0x000fea0003c3ffff */
        /* <DEDUP_REMOVED lines=8> */
[----:B-1---5:R-:W-:Y:S05]  /*634a0*/  CALL.REL.NOINC `($_ZN7cutlass13device_kernelIN5flash19enable_sm80_to_sm89INS1_16FlashAttnBwdSm80INS1_25CollectiveMainloopBwdSm80ILi2ELi2EN4cute5tupleIJNS5_1CILi128EEES8_NS7_ILi64EEEEEENS_10bfloat16_tEfNS_4arch4Sm80ELb1ELb0ELb1ELb0ELb0ELb0ELb0ELb0ELi2ELi4ELi4ELi4ELb0EEENS1_24CollectiveEpilogueBwdGQAISA_fSD_Li256ELb0ELb0EEENS1_25SingleTileBwdLPTSchedulerILb0ELi128ELb0EEEEEEEEEvNT_6ParamsE$_ZN4cute3eso3ESOILb1ELb0EJNS_6LayoutINS_5tupleIJNS3_IJNS_1CILi8EEENS4_ILi1EEEEEENS4_ILi2EEEEEENS3_IJNS3_IJS6_NS4_ILi0EEEEEENS4_ILi4096EEEEEEEENS_10ViewEngineINS_8smem_ptrIPN7cutlass10bfloat16_tEEEEEEEC2ERKSE_RKSL_) ;  /* 0xfffa662000007944 */ /* 0x022fea0003c3ffff */
[----:B-1----:R1:W5:Y:S01]  /*634b0*/  LDL.64 R4, [R1+0x1410] ;  /* 0x0014100001047983 */ /* 0x0023620000100a00 */
[----:B------:R-:W-:Y:S01]  /*634c0*/  IMAD.MOV.U32 R2, RZ, RZ, R57 ;  /* 0x000000ffff027224 */ /* 0x000fe200078e0039 */
[----:B------:R-:W-:-:S02]  /*634d0*/  MOV R3, R14 ;  /* 0x0000000e00037202 */ /* 0x000fc40000000f00 */
[----:B------:R-:W-:Y:S02]  /*634e0*/  MOV R8, 0x63500 ;  /* 0x0006350000087802 */ /* 0x000fe40000000f00 */
[----:B-1---5:R-:W-:Y:S05]  /*634f0*/  CALL.REL.NOINC `($_ZN7cutlass13device_kernelIN5flash19enable_sm80_to_sm89INS1_16FlashAttnBwdSm80INS1_25CollectiveMainloopBwdSm80ILi2ELi2EN4cute5tupleIJNS5_1CILi128EEES8_NS7_ILi64EEEEEENS_10bfloat16_tEfNS_4arch4Sm80ELb1ELb0ELb1ELb0ELb0ELb0ELb0ELb0ELi2ELi4ELi4ELi4ELb0EEENS1_24CollectiveEpilogueBwdGQAISA_fSD_Li256ELb0ELb0EEENS1_25SingleTileBwdLPTSchedulerILb0ELi128ELb0EEEEEEEEEvNT_6ParamsE$_ZN4cute3eso3ESOILb1ELb0EJNS_10UnderscoreES2_iEEC2ERKS2_S5_RKi) ;  /* 0xfffa3a7000007944 */ /* 0x022fea0003c3ffff */
        /* <DEDUP_REMOVED lines=9> */
[----:B------:R-:W-:Y:S05]  /*63590*/  CALL.REL.NOINC `($_ZN7cutlass13device_kernelIN5flash19enable_sm80_to_sm89INS1_16FlashAttnBwdSm80INS1_25CollectiveMainloopBwdSm80ILi2ELi2EN4cute5tupleIJNS5_1CILi128EEES8_NS7_ILi64EEEEEENS_10bfloat16_tEfNS_4arch4Sm80ELb1ELb0ELb1ELb0ELb0ELb0ELb0ELb0ELi2ELi4ELi4ELi4ELb0EEENS1_24CollectiveEpilogueBwdGQAISA_fSD_Li256ELb0ELb0EEENS1_25SingleTileBwdLPTSchedulerILb0ELi128ELb0EEEEEEEEEvNT_6ParamsE$_ZN4cute3eso3ESOILb1ELb0EJNS_6LayoutINS_5tupleIJNS3_IJNS_1CILi8EEENS4_ILi1EEEEEENS4_ILi2EEEEEENS3_IJNS3_IJS6_NS4_ILi0EEEEEES5_EEEEEiEEC2ERKSD_RKi) ;  /* 0xfffa672000007944 */ /* 0x000fea0003c3ffff */
[----:B-1----:R-:W2:Y:S01]  /*635a0*/  LDL R3, [R1+0x1380] ;  /* 0x0013800001037983 */ /* 0x002ea20000100800 */
[----:B------:R-:W-:Y:S01]  /*635b0*/  MOV R8, 0x635f0 ;  /* 0x000635f000087802 */ /* 0x000fe20000000f00 */
[----:B--2---:R-:W-:-:S05]  /*635c0*/  IMAD.WIDE R6, R3, 0x2, R72 ;  /* 0x0000000203067825 */ /* 0x004fca00078e0248 */
[----:B------:R-:W-:Y:S02]  /*635d0*/  MOV R9, R7 ;  /* 0x0000000700097202 */ /* 0x000fe40000000f00 */
[----:B------:R-:W-:Y:S05]  /*635e0*/  CALL.REL.NOINC `($_ZN7cutlass13device_kernelIN5flash19enable_sm80_to_sm89INS1_16FlashAttnBwdSm80INS1_25CollectiveMainloopBwdSm80ILi2ELi2EN4cute5tupleIJNS5_1CILi128EEES8_NS7_ILi64EEEEEENS_10bfloat16_tEfNS_4arch4Sm80ELb1ELb0ELb1ELb0ELb0ELb0ELb0ELb0ELi2ELi4ELi4ELi4ELb0EEENS1_24CollectiveEpilogueBwdGQAISA_fSD_Li256ELb0ELb0EEENS1_25SingleTileBwdLPTSchedulerILb0ELi128ELb0EEEEEEEEEvNT_6ParamsE$_ZN4cute3eso3ESOILb1ELb0EJNS_6LayoutINS_5tupleIJNS3_IJNS_1CILi8EEENS4_ILi1EEEEEENS4_ILi2EEEEEENS3_IJNS3_IJS6_NS4_ILi0EEEEEES5_EEEEENS_10ViewEngineIPN7cutlass10bfloat16_tEEEEEC2ERKSD_RKSI_) ;  /* 0xfffa667000007944 */ /* 0x000fea0003c3ffff */
        /* <DEDUP_REMOVED lines=149> */
[----:B------:R2:W5:Y:S04]  /*63f40*/  LDL R5, [R1+0x1380] ;  /* 0x0013800001057983 */ /* 0x0005680000100800 */
[----:B-1----:R2:W5:Y:S01]  /*63f50*/  LD.E R3, [R74.64] ;  /* 0x000000044a037980 */ /* 0x002562000c101900 */
[----:B------:R-:W-:-:S03]  /*63f60*/  MOV R4, 0x63f80 ;  /* 0x00063f8000047802 */ /* 0x000fc60000000f00 */
[----:B--2--5:R-:W-:Y:S05]  /*63f70*/  CALL.REL.NOINC `($_ZN7cutlass13device_kernelIN5flash19enable_sm80_to_sm89INS1_16FlashAttnBwdSm80INS1_25CollectiveMainloopBwdSm80ILi2ELi2EN4cute5tupleIJNS5_1CILi128EEES8_NS7_ILi64EEEEEENS_10bfloat16_tEfNS_4arch4Sm80ELb1ELb0ELb1ELb0ELb0ELb0ELb0ELb0ELi2ELi4ELi4ELi4ELb0EEENS1_24CollectiveEpilogueBwdGQAISA_fSD_Li256ELb0ELb0EEENS1_25SingleTileBwdLPTSchedulerILb0ELi128ELb0EEEEEEEEEvNT_6ParamsE$_ZZN4cute5sliceINS_5tupleIJNS_10UnderscoreES2_iEEENS1_IJNS1_IJNS_1CILi1EEENS4_ILi0EEEEEEiNS4_ILi1024EEEEEEEEDaRKT_RKT0_ENKUlRKT_RKT0_E_clIS2_iEEDaSI_SL_) ;  /* 0xfffa865000007944 */ /* 0x024fea0003c3ffff */
[----:B------:R-:W-:Y:S02]  /*63f80*/  MOV R4, 0x63fa0 ;  /* 0x00063fa000047802 */ /* 0x000fe40000000f00 */
[----:B-1---5:R-:W-:Y:S05]  /*63f90*/  CALL.REL.NOINC `($_ZN7cutlass13device_kernelIN5flash19enable_sm80_to_sm89INS1_16FlashAttnBwdSm80INS1_25CollectiveMainloopBwdSm80ILi2ELi2EN4cute5tupleIJNS5_1CILi128EEES8_NS7_ILi64EEEEEENS_10bfloat16_tEfNS_4arch4Sm80ELb1ELb0ELb1ELb0ELb0ELb0ELb0ELb0ELi2ELi4ELi4ELi4ELb0EEENS1_24CollectiveEpilogueBwdGQAISA_fSD_Li256ELb0ELb0EEENS1_25SingleTileBwdLPTSchedulerILb0ELi128ELb0EEEEEEEEEvNT_6ParamsE$_ZZN4cute12filter_tupleINS_5tupleIJNS_10UnderscoreES2_iEEENS1_IJNS1_IJNS_1CILi1EEENS4_ILi0EEEEEEiNS4_ILi1024EEEEEEZNS_5sliceIS3_S9_EEDaRKT_RKT0_EUlRKT_RKT0_E_EEDaSD_SG_OT1_ENKUlDpSJ_E_clIJNS1_IJS7_EEENS1_IJiEEENS1_IJEEEEEEDaSQ_) ;  /* 0xfffa729000007944 */ /* 0x022fea0003c3ffff */
[----:B------:R-:W-:Y:S02]  /*63fa0*/  MOV R6, 0x63fc0 ;  /* 0x00063fc000067802 */ /* 0x000fe40000000f00 */
[----:B-1---5:R-:W-:Y:S05]  /*63fb0*/  CALL.REL.NOINC `($_ZN7cutlass13device_kernelIN5flash19enable_sm80_to_sm89INS1_16FlashAttnBwdSm80INS1_25CollectiveMainloopBwdSm80ILi2ELi2EN4cute5tupleIJNS5_1CILi128EEES8_NS7_ILi64EEEEEENS_10bfloat16_tEfNS_4arch4Sm80ELb1ELb0ELb1ELb0ELb0ELb0ELb0ELb0ELi2ELi4ELi4ELi4ELb0EEENS1_24CollectiveEpilogueBwdGQAISA_fSD_Li256ELb0ELb0EEENS1_25SingleTileBwdLPTSchedulerILb0ELi128ELb0EEEEEEEEEvNT_6ParamsE$_ZN4cute5tupleIJNS0_IJNS0_IJNS_1CILi8EEENS1_ILi1EEEEEENS1_ILi2EEEEEENS0_IJNS0_IJS3_NS1_ILi0EEEEEEiEEEEEC2ERKS6_RKS9_) ;  /* 0xfffa640000007944 */ /* 0x022fea0003c3ffff */
[----:B------:R2:W5:Y:S01]  /*63fc0*/  LDL R6, [R1+0x1410] ;  /* 0x0014100001067983 */ /* 0x0005620000100800 */
[----:B------:R-:W-:Y:S01]  /*63fd0*/  IMAD.SHL.U32 R8, R5, 0x400, RZ ;  /* 0x0000040005087824 */ /* 0x000fe200078e00ff */
[----:B-1----:R-:W-:-:S02]  /*63fe0*/  MOV R2, R57 ;  /* 0x0000003900027202 */ /* 0x002fc40000000f00 */
[----:B------:R-:W-:Y:S02]  /*63ff0*/  MOV R4, 0x64020 ;  /* 0x0006402000047802 */ /* 0x000fe40000000f00 */
[----:B------:R2:W-:Y:S04]  /*64000*/  STL [R1+0x1420], R8 ;  /* 0x0014200801007387 */ /* 0x0005e80000100800 */
[----:B--2--5:R-:W-:Y:S05]  /*64010*/  CALL.REL.NOINC `($_ZN7cutlass13device_kernelIN5flash19enable_sm80_to_sm89INS1_16FlashAttnBwdSm80INS1_25CollectiveMainloopBwdSm80ILi2ELi2EN4cute5tupleIJNS5_1CILi128EEES8_NS7_ILi64EEEEEENS_10bfloat16_tEfNS_4arch4Sm80ELb1ELb0ELb1ELb0ELb0ELb0ELb0ELb0ELi2ELi4ELi4ELi4ELb0EEENS1_24CollectiveEpilogueBwdGQAISA_fSD_Li256ELb0ELb0EEENS1_25SingleTileBwdLPTSchedulerILb0ELi128ELb0EEEEEEEEEvNT_6ParamsE$_ZN4cute3eso3ESOILb0ELb0EJNS_6LayoutINS_5tupleIJNS3_IJNS_1CILi8EEENS4_ILi1EEEEEENS4_ILi2EEEEEENS3_IJNS3_IJS6_NS4_ILi0EEEEEEiEEEEEiEEC2ERKSD_RKi) ;  /* 0xfffa20b000007944 */ /* 0x024fea0003c3ffff */
[----:B-1----:R-:W2:Y:S04]  /*64020*/  LD.E.64 R2, [R74.64+0x8] ;  /* 0x000008044a027980 */ /* 0x002ea8000c101b00 */
[----:B------:R-:W2:Y:S01]  /*64030*/  LDL.64 R4, [R1+0x1380] ;  /* 0x0013800001047983 */ /* 0x000ea20000100a00 */
        /* <DEDUP_REMOVED lines=8> */
[----:B-1----:R-:W-:Y:S05]  /*640c0*/  CALL.REL.NOINC `($_ZN7cutlass13device_kernelIN5flash19enable_sm80_to_sm89INS1_16FlashAttnBwdSm80INS1_25CollectiveMainloopBwdSm80ILi2ELi2EN4cute5tupleIJNS5_1CILi128EEES8_NS7_ILi64EEEEEENS_10bfloat16_tEfNS_4arch4Sm80ELb1ELb0ELb1ELb0ELb0ELb0ELb0ELb0ELi2ELi4ELi4ELi4ELb0EEENS1_24CollectiveEpilogueBwdGQAISA_fSD_Li256ELb0ELb0EEENS1_25SingleTileBwdLPTSchedulerILb0ELi128ELb0EEEEEEEEEvNT_6ParamsE$_ZN4cute3eso3ESOILb0ELb0EJNS_6LayoutINS_5tupleIJNS3_IJNS_1CILi8EEENS4_ILi1EEEEEENS4_ILi2EEEEEENS3_IJNS3_IJS6_NS4_ILi0EEEEEEiEEEEENS_10ViewEngineINS_8smem_ptrIPN7cutlass10bfloat16_tEEEEEEEC2ERKSD_RKSK_) ;  /* 0xfffa1f9000007944 */ /* 0x002fea0003c3ffff */
[----:B------:R2:W5:Y:S04]  /*640d0*/  LDL R15, [R1+0x1410] ;  /* 0x00141000010f7983 */ /* 0x0005680000100800 */
[----:B------:R2:W5:Y:S01]  /*640e0*/  LDL.64 R12, [R1+0x1418] ;  /* 0x00141800010c7983 */ /* 0x0005620000100a00 */
[----:B-1----:R-:W-:Y:S01]  /*640f0*/  IMAD.MOV.U32 R3, RZ, RZ, R14 ;  /* 0x000000ffff037224 */ /* 0x002fe200078e000e */
[----:B------:R-:W-:Y:S02]  /*64100*/  MOV R2, R57 ;  /* 0x0000003900027202 */ /* 0x000fe40000000f00 */
[----:B------:R-:W-:Y:S02]  /*64110*/  MOV R8, 0x64130 ;  /* 0x0006413000087802 */ /* 0x000fe40000000f00 */
[----:B--2--5:R-:W-:Y:S05]  /*64120*/  CALL.REL.NOINC `($_ZN7cutlass13device_kernelIN5flash19enable_sm80_to_sm89INS1_16FlashAttnBwdSm80INS1_25CollectiveMainloopBwdSm80ILi2ELi2EN4cute5tupleIJNS5_1CILi128EEES8_NS7_ILi64EEEEEENS_10bfloat16_tEfNS_4arch4Sm80ELb1ELb0ELb1ELb0ELb0ELb0ELb0ELb0ELi2ELi4ELi4ELi4ELb0EEENS1_24CollectiveEpilogueBwdGQAISA_fSD_Li256ELb0ELb0EEENS1_25SingleTileBwdLPTSchedulerILb0ELi128ELb0EEEEEEEEEvNT_6ParamsE$_ZN4cute3eso3ESOILb1ELb0EJNS_10UnderscoreES2_iEEC2ERKS2_S5_RKi) ;  /* 0xfffa2e4000007944 */ /* 0x024fea0003c3ffff */
[----:B-1----:R-:W2:Y:S01]  /*64130*/  LDL R3, [R1+0x1380] ;  /* 0x0013800001037983 */ /* 0x002ea20000100800 */
[----:B------:R-:W-:Y:S01]  /*64140*/  IMAD.MOV.U32 R2, RZ, RZ, R57 ;  /* 0x000000ffff027224 */ /* 0x000fe200078e0039 */
[----:B------:R-:W-:-:S02]  /*64150*/  MOV R4, 0x64180 ;  /* 0x0006418000047802 */ /* 0x000fc40000000f00 */
[----:B--2---:R-:W-:Y:S02]  /*64160*/  SHF.L.U32 R3, R3, 0x2, RZ ;  /* 0x0000000203037819 */ /* 0x004fe400000006ff */
[----:B------:R-:W-:Y:S05]  /*64170*/  CALL.REL.NOINC `($_ZN7cutlass13device_kernelIN5flash19enable_sm80_to_sm89INS1_16FlashAttnBwdSm80INS1_25CollectiveMainloopBwdSm80ILi2ELi2EN4cute5tupleIJNS5_1CILi128EEES8_NS7_ILi64EEEEEENS_10bfloat16_tEfNS_4arch4Sm80ELb1ELb0ELb1ELb0ELb0ELb0ELb0ELb0ELi2ELi4ELi4ELi4ELb0EEENS1_24CollectiveEpilogueBwdGQAISA_fSD_Li256ELb0ELb0EEENS1_25SingleTileBwdLPTSchedulerILb0ELi128ELb0EEEEEEEEEvNT_6ParamsE$_ZN4cute3eso3ESOILb1ELb0EJNS_6LayoutINS_5tupleIJNS3_IJNS3_IJNS_1CILi4EEENS4_ILi2EEEEEENS4_ILi1EEEEEES6_EEENS3_IJNS3_IJNS3_IJS8_NS4_ILi32EEEEEENS4_ILi0EEEEEENS4_ILi64EEEEEEEEiEEC2ERKSH_RKi) ;  /* 0xfffa482000007944 */ /* 0x000fea0003c3ffff */
[----:B-1----:R-:W2:Y:S01]  /*64180*/  LDL R3, [R1+0x1380] ;  /* 0x0013800001037983 */ /* 0x002ea20000100800 */
[----:B------:R-:W-:Y:S01]  /*64190*/  MOV R6, 0x641c0 ;  /* 0x000641c000067802 */ /* 0x000fe20000000f00 */
[----:B--2---:R-:W-:-:S04]  /*641a0*/  IMAD.WIDE R10, R3, 0x2, R70 ;  /* 0x00000002030a7825 */ /* 0x004fc800078e0246 */
[----:B------:R-:W-:Y:S05]  /*641b0*/  CALL.REL.NOINC `($_ZN7cutlass13device_kernelIN5flash19enable_sm80_to_sm89INS1_16FlashAttnBwdSm80INS1_25CollectiveMainloopBwdSm80ILi2ELi2EN4cute5tupleIJNS5_1CILi128EEES8_NS7_ILi64EEEEEENS_10bfloat16_tEfNS_4arch4Sm80ELb1ELb0ELb1ELb0ELb0ELb0ELb0ELb0ELi2ELi4ELi4ELi4ELb0EEENS1_24CollectiveEpilogueBwdGQAISA_fSD_Li256ELb0ELb0EEENS1_25SingleTileBwdLPTSchedulerILb0ELi128ELb0EEEEEEEEEvNT_6ParamsE$_ZN4cute3eso3ESOILb1ELb0EJNS_6LayoutINS_5tupleIJNS3_IJNS3_IJNS_1CILi4EEENS4_ILi2EEEEEENS4_ILi1EEEEEES6_EEENS3_IJNS3_IJNS3_IJS8_NS4_ILi32EEEEEENS4_ILi0EEEEEENS4_ILi64EEEEEEEENS_10ViewEngineIPN7cutlass10bfloat16_tEEEEEC2ERKSH_RKSM_) ;  /* 0xfffa47a000007944 */ /* 0x000fea0003c3ffff */
        /* <DEDUP_REMOVED lines=197> */
[----:B-1----:R-:W-:Y:S05]  /*64e10*/  CALL.REL.NOINC `($_ZN7cutlass13device_kernelIN5flash19enable_sm80_to_sm89INS1_16FlashAttnBwdSm80INS1_25CollectiveMainloopBwdSm80ILi2ELi2EN4cute5tupleIJNS5_1CILi128EEES8_NS7_ILi64EEEEEENS_10bfloat16_tEfNS_4arch4Sm80ELb1ELb0ELb1ELb0ELb0ELb0ELb0ELb0ELi2ELi4ELi4ELi4ELb0EEENS1_24CollectiveEpilogueBwdGQAISA_fSD_Li256ELb0ELb0EEENS1_25SingleTileBwdLPTSchedulerILb0ELi128ELb0EEEEEEEEEvNT_6ParamsE$_ZZN5flash25CollectiveMainloopBwdSm80ILi2ELi2EN4cute5tupleIJNS1_1CILi128EEES4_NS3_ILi64EEEEEEN7cutlass10bfloat16_tEfNS7_4arch4Sm80ELb1ELb0ELb1ELb0ELb0ELb0ELb0ELb0ELi2ELi4ELi4ELi4ELb0EE3mmaINS_16FlashAttnBwdSm80ISB_NS_24CollectiveEpilogueBwdGQAIS6_fSA_Li256ELb0ELb0EEENS_25SingleTileBwdLPTSchedulerILb0ELi128ELb0EEEE13SharedStorageENS1_6TensorINS1_11ArrayEngineIfLm32EEENS1_6LayoutINS2_IJNS2_IJNS3_ILi2EEESO_EEESO_NS3_ILi4EEEEEENS2_IJNS2_IJNS3_ILi1EEESO_EEESQ_NS3_ILi8EEEEEEEEEEEEbRKNSB_6ParamsERT0_S12_iNS2_IJiiiEEERT_ENKUlvE0_clEv) ;  /* 0xffffb13000007944 */ /* 0x002fea0003c3ffff */
.L_x_2617:
[----:B------:R-:W-:Y:S01]  /*64e20*/  IMAD.MOV.U32 R2, RZ, RZ, R66 ;  /* 0x000000ffff027224 */ /* 0x000fe200078e0042 */
[----:B------:R-:W-:Y:S01]  /*64e30*/  MOV R3, R65 ;  /* 0x0000004100037202 */ /* 0x000fe20000000f00 */
[----:B------:R-:W-:Y:S01]  /*64e40*/  IMAD.MOV.U32 R81, RZ, RZ, RZ ;  /* 0x000000ffff517224 */ /* 0x000fe200078e00ff */
[----:B-1----:R-:W-:-:S02]  /*64e50*/  MOV R8, 0x64e70 ;  /* 0x00064e7000087802 */ /* 0x002fc40000000f00 */
[----:B------:R-:W-:Y:S05]  /*64e60*/  CALL.REL.NOINC `($_ZN7cutlass13device_kernelIN5flash19enable_sm80_to_sm89INS1_16FlashAttnBwdSm80INS1_25CollectiveMainloopBwdSm80ILi2ELi2EN4cute5tupleIJNS5_1CILi128EEES8_NS7_ILi64EEEEEENS_10bfloat16_tEfNS_4arch4Sm80ELb1ELb0ELb1ELb0ELb0ELb0ELb0ELb0ELi2ELi4ELi4ELi4ELb0EEENS1_24CollectiveEpilogueBwdGQAISA_fSD_Li256ELb0ELb0EEENS1_25SingleTileBwdLPTSchedulerILb0ELi128ELb0EEEEEEEEEvNT_6ParamsE$_ZN4cute3eso3ESOILb1ELb0EJNS_10UnderscoreES2_iEEC2ERKS2_S5_RKi) ;  /* 0xfffa210000007944 */ /* 0x000fea0003c3ffff */
        /* <DEDUP_REMOVED lines=15> */
[----:B------:R-:W-:Y:S05]  /*64f60*/  CALL.REL.NOINC `($_ZN7cutlass13device_kernelIN5flash19enable_sm80_to_sm89INS1_16FlashAttnBwdSm80INS1_25CollectiveMainloopBwdSm80ILi2ELi2EN4cute5tupleIJNS5_1CILi128EEES8_NS7_ILi64EEEEEENS_10bfloat16_tEfNS_4arch4Sm80ELb1ELb0ELb1ELb0ELb0ELb0ELb0ELb0ELi2ELi4ELi4ELi4ELb0EEENS1_24CollectiveEpilogueBwdGQAISA_fSD_Li256ELb0ELb0EEENS1_25SingleTileBwdLPTSchedulerILb0ELi128ELb0EEEEEEEEEvNT_6ParamsE$_ZN4cute3eso3ESOILb1ELb0EJNS_6LayoutINS_5tupleIJNS3_IJNS_1CILi2EEES5_S5_EEES5_EEENS3_IJNS3_IJNS4_ILi1EEES5_NS4_ILi4EEEEEENS4_ILi8EEEEEEEEiEEC2ERKSD_RKi) ;  /* 0xfffa461000007944 */ /* 0x000fea0003c3ffff */
[----:B-1----:R-:W2:Y:S01]  /*64f70*/  LDL R2, [R1+0x1410] ;  /* 0x0014100001027983 */ /* 0x002ea20000100800 */
[----:B------:R-:W-:Y:S02]  /*64f80*/  MOV R4, R62 ;  /* 0x0000003e00047202 */ /* 0x000fe40000000f00 */
[----:B------:R-:W-:-:S05]  /*64f90*/  MOV R5, R61 ;  /* 0x0000003d00057202 */ /* 0x000fca0000000f00 */
[----:B--2---:R-:W-:Y:S01]  /*64fa0*/  IMAD.WIDE R2, R2, 0x2, R4 ;  /* 0x0000000202027825 */ /* 0x004fe200078e0204 */
[----:B------:R-:W-:-:S04]  /*64fb0*/  MOV R4, 0x64fe0 ;  /* 0x00064fe000047802 */ /* 0x000fc80000000f00 */
[----:B------:R-:W-:Y:S02]  /*64fc0*/  MOV R6, R2 ;  /* 0x0000000200067202 */ /* 0x000fe40000000f00 */
[----:B------:R-:W-:Y:S05]  /*64fd0*/  CALL.REL.NOINC `($_ZN7cutlass13device_kernelIN5flash19enable_sm80_to_sm89INS1_16FlashAttnBwdSm80INS1_25CollectiveMainloopBwdSm80ILi2ELi2EN4cute5tupleIJNS5_1CILi128EEES8_NS7_ILi64EEEEEENS_10bfloat16_tEfNS_4arch4Sm80ELb1ELb0ELb1ELb0ELb0ELb0ELb0ELb0ELi2ELi4ELi4ELi4ELb0EEENS1_24CollectiveEpilogueBwdGQAISA_fSD_Li256ELb0ELb0EEENS1_25SingleTileBwdLPTSchedulerILb0ELi128ELb0EEEEEEEEEvNT_6ParamsE$_ZN4cute3eso3ESOILb1ELb0EJNS_6LayoutINS_5tupleIJNS3_IJNS_1CILi2EEES5_S5_EEES5_EEENS3_IJNS3_IJNS4_ILi1EEES5_NS4_ILi4EEEEEENS4_ILi8EEEEEEEENS_10ViewEngineIPN7cutlass10bfloat16_tEEEEEC2ERKSD_RKSI_) ;  /* 0xfffa455000007944 */ /* 0x000fea0003c3ffff */
[----:B------:R2:W5:Y:S01]  /*64fe0*/  LDL.64 R84, [R1+0x1410] ;  /* 0x0014100001547983 */ /* 0x0005620000100a00 */
[----:B-1----:R-:W-:Y:S01]  /*64ff0*/  IMAD.MOV.U32 R2, RZ, RZ, R66 ;  /* 0x000000ffff027224 */ /* 0x002fe200078e0042 */
[----:B------:R-:W-:Y:S02]  /*65000*/  MOV R3, R65 ;  /* 0x0000004100037202 */ /* 0x000fe40000000f00 */
[----:B------:R-:W-:Y:S02]  /*65010*/  MOV R8, 0x65030 ;  /* 0x0006503000087802 */ /* 0x000fe40000000f00 */
[----:B--2--5:R-:W-:Y:S05]  /*65020*/  CALL.REL.NOINC `($_ZN7cutlass13device_kernelIN5flash19enable_sm80_to_sm89INS1_16FlashAttnBwdSm80INS1_25CollectiveMainloopBwdSm80ILi2ELi2EN4cute5tupleIJNS5_1CILi128EEES8_NS7_ILi64EEEEEENS_10bfloat16_tEfNS_4arch4Sm80ELb1ELb0ELb1ELb0ELb0ELb0ELb0ELb0ELi2ELi4ELi4ELi4ELb0EEENS1_24CollectiveEpilogueBwdGQAISA_fSD_Li256ELb0ELb0EEENS1_25SingleTileBwdLPTSchedulerILb0ELi128ELb0EEEEEEEEEvNT_6ParamsE$_ZN4cute3eso3ESOILb1ELb0EJNS_10UnderscoreES2_iEEC2ERKS2_S5_RKi) ;  /* 0xfffa1f4000007944 */ /* 0x024fea0003c3ffff */
[----:B-1----:R-:W2:Y:S01]  /*65030*/  LDL R3, [R1+0x1410] ;  /* 0x0014100001037983 */ /* 0x002ea20000100800 */
[----:B------:R-:W-:Y:S02]  /*65040*/  MOV R4, 0x65070 ;  /* 0x0006507000047802 */ /* 0x000fe40000000f00 */
[----:B--2---:R-:W-:Y:S02]  /*65050*/  SHF.L.U32 R3, R3, 0x2, RZ ;  /* 0x0000000203037819 */ /* 0x004fe400000006ff */
[----:B------:R-:W-:Y:S05]  /*65060*/  CALL.REL.NOINC `($_ZN7cutlass13device_kernelIN5flash19enable_sm80_to_sm89INS1_16FlashAttnBwdSm80INS1_25CollectiveMainloopBwdSm80ILi2ELi2EN4cute5tupleIJNS5_1CILi128EEES8_NS7_ILi64EEEEEENS_10bfloat16_tEfNS_4arch4Sm80ELb1ELb0ELb1ELb0ELb0ELb0ELb0ELb0ELi2ELi4ELi4ELi4ELb0EEENS1_24CollectiveEpilogueBwdGQAISA_fSD_Li256ELb0ELb0EEENS1_25SingleTileBwdLPTSchedulerILb0ELi128ELb0EEEEEEEEEvNT_6ParamsE$_ZN4cute3eso3ESOILb1ELb0EJNS_6LayoutINS_5tupleIJNS3_IJNS_1CILi2EEES5_EEES6_EEENS3_IJNS3_IJNS4_ILi1EEES5_EEENS3_IJNS4_ILi32EEENS4_ILi64EEEEEEEEEEEiEEC2ERKSE_RKi) ;  /* 0xfffa436000007944 */ /* 0x000fea0003c3ffff */
[----:B-1----:R-:W2:Y:S01]  /*65070*/  LDL R3, [R1+0x1410] ;  /* 0x0014100001037983 */ /* 0x002ea20000100800 */
[----:B------:R-:W-:Y:S01]  /*65080*/  MOV R4, 0x650c0 ;  /* 0x000650c000047802 */ /* 0x000fe20000000f00 */
[----:B--2---:R-:W-:-:S05]  /*65090*/  IMAD.WIDE R2, R3, 0x2, R68 ;  /* 0x0000000203027825 */ /* 0x004fca00078e0244 */
[----:B------:R-:W-:Y:S02]  /*650a0*/  MOV R6, R2 ;  /* 0x0000000200067202 */ /* 0x000fe40000000f00 */
[----:B------:R-:W-:Y:S05]  /*650b0*/  CALL.REL.NOINC `($_ZN7cutlass13device_kernelIN5flash19enable_sm80_to_sm89INS1_16FlashAttnBwdSm80INS1_25CollectiveMainloopBwdSm80ILi2ELi2EN4cute5tupleIJNS5_1CILi128EEES8_NS7_ILi64EEEEEENS_10bfloat16_tEfNS_4arch4Sm80ELb1ELb0ELb1ELb0ELb0ELb0ELb0ELb0ELi2ELi4ELi4ELi4ELb0EEENS1_24CollectiveEpilogueBwdGQAISA_fSD_Li256ELb0ELb0EEENS1_25SingleTileBwdLPTSchedulerILb0ELi128ELb0EEEEEEEEEvNT_6ParamsE$_ZN4cute3eso3ESOILb1ELb0EJNS_6LayoutINS_5tupleIJNS3_IJNS_1CILi2EEES5_EEES6_EEENS3_IJNS3_IJNS4_ILi1EEES5_EEENS3_IJNS4_ILi32EEENS4_ILi64EEEEEEEEEEENS_10ViewEngineIPN7cutlass10bfloat16_tEEEEEC2ERKSE_RKSJ_) ;  /* 0xfffa42c000007944 */ /* 0x000fea0003c3ffff */
[----:B------:R2:W5:Y:S04]  /*650c0*/  LDL.64 R82, [R1+0x1410] ;  /* 0x0014100001527983 */ /* 0x0005680000100a00 */
[----:B------:R2:W-:Y:S02]  /*650d0*/  STL [R1+0x1448], RZ ;  /* 0x001448ff01007387 */ /* 0x0005e40000100800 */
.L_x_2618:
[----:B-1----:R-:W-:Y:S01]  /*650e0*/  IMAD.MOV.U32 R79, RZ, RZ, R66 ;  /* 0x000000ffff4f7224 */ /* 0x002fe200078e0042 */
[----:B------:R-:W-:Y:S01]  /*650f0*/  LOP3.LUT R80, R81, 0x1, RZ, 0xc0, !PT ;  /* 0x0000000151507812 */ /* 0x000fe200078ec0ff */
[----:B------:R-:W-:Y:S01]  /*65100*/  IMAD.MOV.U32 R67, RZ, RZ, R58 ;  /* 0x000000ffff437224 */ /* 0x000fe200078e003a */
[----:B------:R-:W-:Y:S02]  /*65110*/  MOV R78, 0x65130 ;  /* 0x00065130004e7802 */ /* 0x000fe40000000f00 */
[----:B-12--5:R-:W-:Y:S05]  /*65120*/  CALL.REL.NOINC `($_ZN7cutlass13device_kernelIN5flash19enable_sm80_to_sm89INS1_16FlashAttnBwdSm80INS1_25CollectiveMainloopBwdSm80ILi2ELi2EN4cute5tupleIJNS5_1CILi128EEES8_NS7_ILi64EEEEEENS_10bfloat16_tEfNS_4arch4Sm80ELb1ELb0ELb1ELb0ELb0ELb0ELb0ELb0ELi2ELi4ELi4ELi4ELb0EEENS1_24CollectiveEpilogueBwdGQAISA_fSD_Li256ELb0ELb0EEENS1_25SingleTileBwdLPTSchedulerILb0ELi128ELb0EEEEEEEEEvNT_6ParamsE$_ZN4cute3eso3ESOILb1ELb0EJNS_10UnderscoreEiiEEC2ERKS2_RKiS7_) ;  /* 0xfffa1ec000007944 */ /* 0x026fea0003c3ffff */
[----:B------:R-:W-:Y:S01]  /*65130*/  MOV R4, 0x65180 ;  /* 0x0006518000047802 */ /* 0x000fe20000000f00 */
[----:B-1----:R-:W2:Y:S02]  /*65140*/  LDL.64 R2, [R1+0x1410] ;  /* 0x0014100001027983 */ /* 0x002ea40000100a00 */
[----:B--2---:R-:W-:Y:S05]  /*65150*/  IMAD R3, R3, 0x2, R2 ;  /* 0x0000000203037824 */ /* 0x004fea00078e0202 */
[----:B------:R-:W-:Y:S02]  /*65160*/  SHF.L.U32 R3, R3, 0x2, RZ ;  /* 0x0000000203037819 */ /* 0x000fe400000006ff */
        /* <DEDUP_REMOVED lines=13> */
[----:B-1----:R-:W2:Y:S02]  /*65240*/  LDL R3, [R1+0x1410] ;  /* 0x0014100001037983 */ /* 0x002ea40000100800 */
[----:B--2---:R-:W-:Y:S02]  /*65250*/  SHF.L.U32 R3, R3, 0x3, RZ ;  /* 0x0000000303037819 */ /* 0x004fe400000006ff */
[----:B------:R-:W-:Y:S05]  /*65260*/  CALL.REL.NOINC `($_ZN7cutlass13device_kernelIN5flash19enable_sm80_to_sm89INS1_16FlashAttnBwdSm80INS1_25CollectiveMainloopBwdSm80ILi2ELi2EN4cute5tupleIJNS5_1CILi128EEES8_NS7_ILi64EEEEEENS_10bfloat16_tEfNS_4arch4Sm80ELb1ELb0ELb1ELb0ELb0ELb0ELb0ELb0ELi2ELi4ELi4ELi4ELb0EEENS1_24CollectiveEpilogueBwdGQAISA_fSD_Li256ELb0ELb0EEENS1_25SingleTileBwdLPTSchedulerILb0ELi128ELb0EEEEEEEEEvNT_6ParamsE$_ZN4cute3eso3ESOILb1ELb0EJNS_6LayoutINS_5tupleIJNS3_IJNS_1CILi2EEES5_S5_EEEEEENS3_IJNS3_IJNS4_ILi1EEES5_NS4_ILi4EEEEEEEEEEEiEEC2ERKSC_RKi) ;  /* 0xfffa41f000007944 */ /* 0x000fea0003c3ffff */
[----:B------:R-:W-:Y:S01]  /*65270*/  MOV R4, 0x652c0 ;  /* 0x000652c000047802 */ /* 0x000fe20000000f00 */
[----:B-1----:R-:W2:Y:S02]  /*65280*/  LDL R3, [R1+0x1410] ;  /* 0x0014100001037983 */ /* 0x002ea40000100800 */
        /* <DEDUP_REMOVED lines=18> */
[----:B-1----:R-:W2:Y:S02]  /*653b0*/  LDL R3, [R1+0x1410] ;  /* 0x0014100001037983 */ /* 0x002ea40000100800 */
        /* <DEDUP_REMOVED lines=18> */
[----:B------:R-:W-:Y:S05]  /*654e0*/  CALL.REL.NOINC `($_ZN7cutlass13device_kernelIN5flash19enable_sm80_to_sm89INS1_16FlashAttnBwdSm80INS1_25CollectiveMainloopBwdSm80ILi2ELi2EN4cute5tupleIJNS5_1CILi128EEES8_NS7_ILi64EEEEEENS_10bfloat16_tEfNS_4arch4Sm80ELb1ELb0ELb1ELb0ELb0ELb0ELb0ELb0ELi2ELi4ELi4ELi4ELb0EEENS1_24CollectiveEpilogueBwdGQAISA_fSD_Li256ELb0ELb0EEENS1_25SingleTileBwdLPTSchedulerILb0ELi128ELb0EEEEEEEEEvNT_6ParamsE$_ZN4cute3eso3ESOILb1ELb0EJNS_6LayoutINS_5tupleIJNS3_IJNS_1CILi2EEES5_EEEEEENS3_IJNS3_IJNS4_ILi1EEES5_EEEEEEEENS_10ViewEngineIPKfEEEEC2ERKSB_RKSF_) ;  /* 0xfffa3a7000007944 */ /* 0x000fea0003c3ffff */
        /* <DEDUP_REMOVED lines=147> */
.L_x_2619:
[----:B-1----:R-:W-:Y:S02]  /*65e20*/  MOV R4, 0x65e40 ;  /* 0x00065e4000047802 */ /* 0x002fe40000000f00 */
[----:B------:R-:W-:Y:S05]  /*65e30*/  CALL.REL.NOINC `($_ZN7cutlass13device_kernelIN5flash19enable_sm80_to_sm89INS1_16FlashAttnBwdSm80INS1_25CollectiveMainloopBwdSm80ILi2ELi2EN4cute5tupleIJNS5_1CILi128EEES8_NS7_ILi64EEEEEENS_10bfloat16_tEfNS_4arch4Sm80ELb1ELb0ELb1ELb0ELb0ELb0ELb0ELb0ELi2ELi4ELi4ELi4ELb0EEENS1_24CollectiveEpilogueBwdGQAISA_fSD_Li256ELb0ELb0EEENS1_25SingleTileBwdLPTSchedulerILb0ELi128ELb0EEEEEEEEEvNT_6ParamsE$_ZN4cute3eso3ESOILb1ELb0EJNS_6LayoutINS_5tupleIJNS3_IJNS_1CILi1EEENS4_ILi4EEEEEENS4_ILi2EEES6_EEENS3_IJNS3_IJNS4_ILi0EEES5_EEES6_NS4_ILi8EEEEEEEENS_10ViewEngineIPfEEEEC2ERKSE_RKSH_) ;  /* 0xfffa2fe000007944 */ /* 0x000fea0003c3ffff */
[----:B------:R-:W2:Y:S04]  /*65e40*/  LDL.64 R10, [R63+0x60] ;  /* 0x000060003f0a7983 */ /* 0x000ea80000100a00 */
[----:B------:R3:W5:Y:S04]  /*65e50*/  LDL.64 R4, [R63+0x58] ;  /* 0x000058003f047983 */ /* 0x0007680000100a00 */
[----:B------:R3:W5:Y:S04]  /*65e60*/  LDL.64 R6, [R1+0x1428] ;  /* 0x0014280001067983 */ /* 0x0007680000100a00 */
[----:B--2---:R3:W5:Y:S01]  /*65e70*/  LD.E R3, [R10.64] ;  /* 0x000000040a037980 */ /* 0x004762000c101900 */
[----:B-1----:R-:W-:-:S02]  /*65e80*/  MOV R2, R66 ;  /* 0x0000004200027202 */ /* 0x002fc40000000f00 */
[----:B------:R-:W-:Y:S02]  /*65e90*/  MOV R8, 0x65eb0 ;  /* 0x00065eb000087802 */ /* 0x000fe40000000f00 */
[----:B---3-5:R-:W-:Y:S05]  /*65ea0*/  CALL.REL.NOINC `($_ZN7cutlass13device_kernelIN5flash19enable_sm80_to_sm89INS1_16FlashAttnBwdSm80INS1_25CollectiveMainloopBwdSm80ILi2ELi2EN4cute5tupleIJNS5_1CILi128EEES8_NS7_ILi64EEEEEENS_10bfloat16_tEfNS_4arch4Sm80ELb1ELb0ELb1ELb0ELb0ELb0ELb0ELb0ELi2ELi4ELi4ELi4ELb0EEENS1_24CollectiveEpilogueBwdGQAISA_fSD_Li256ELb0ELb0EEENS1_25SingleTileBwdLPTSchedulerILb0ELi128ELb0EEEEEEEEEvNT_6ParamsE$_ZN4cute3eso3ESOILb1ELb0EJNS_10UnderscoreES2_iEEC2ERKS2_S5_RKi) ;  /* 0xfffa10c000007944 */ /* 0x028fea0003c3ffff */
[----:B-1----:R-:W2:Y:S01]  /*65eb0*/  LDL R3, [R1+0x1410] ;  /* 0x0014100001037983 */ /* 0x002ea20000100800 */
[----:B------:R-:W-:Y:S02]  /*65ec0*/  MOV R8, 0x65ef0 ;  /* 0x00065ef000087802 */ /* 0x000fe40000000f00 */
[----:B--2---:R-:W-:Y:S02]  /*65ed0*/  SHF.L.U32 R3, R3, 0xd, RZ ;  /* 0x0000000d03037819 */ /* 0x004fe400000006ff */
[----:B------:R-:W-:Y:S05]  /*65ee0*/  CALL.REL.NOINC `($_ZN7cutlass13device_kernelIN5flash19enable_sm80_to_sm89INS1_16FlashAttnBwdSm80INS1_25CollectiveMainloopBwdSm80ILi2ELi2EN4cute5tupleIJNS5_1CILi128EEES8_NS7_ILi64EEEEEENS_10bfloat16_tEfNS_4arch4Sm80ELb1ELb0ELb1ELb0ELb0ELb0ELb0ELb0ELi2ELi4ELi4ELi4ELb0EEENS1_24CollectiveEpilogueBwdGQAISA_fSD_Li256ELb0ELb0EEENS1_25SingleTileBwdLPTSchedulerILb0ELi128ELb0EEEEEEEEEvNT_6ParamsE$_ZN4cute3eso3ESOILb1ELb0EJNS_6LayoutINS_5tupleIJNS3_IJNS_1CILi1EEES5_EEENS4_ILi32EEEEEENS3_IJNS3_IJNS4_ILi0EEES9_EEENS4_ILi256EEEEEEEEiEEC2ERKSD_RKi) ;  /* 0xfffa303000007944 */ /* 0x000fea0003c3ffff */
[----:B------:R-:W2:Y:S04]  /*65ef0*/  LD.E.64 R4, [R4.64+0x8] ;  /* 0x0000080404047980 */ /* 0x000ea8000c101b00 */
[----:B------:R-:W2:Y:S01]  /*65f00*/  LDL R10, [R1+0x1428] ;  /* 0x00142800010a7983 */ /* 0x000ea20000100800 */
[----:B------:R-:W-:Y:S01]  /*65f10*/  MOV R8, 0x65f40 ;  /* 0x00065f4000087802 */ /* 0x000fe20000000f00 */
[----:B--2---:R-:W-:-:S04]  /*65f20*/  IMAD.WIDE R10, R10, 0x4, R4 ;  /* 0x000000040a0a7825 */ /* 0x004fc800078e0204 */
[----:B-1----:R-:W-:Y:S05]  /*65f30*/  CALL.REL.NOINC `($_ZN7cutlass13device_kernelIN5flash19enable_sm80_to_sm89INS1_16FlashAttnBwdSm80INS1_25CollectiveMainloopBwdSm80ILi2ELi2EN4cute5tupleIJNS5_1CILi128EEES8_NS7_ILi64EEEEEENS_10bfloat16_tEfNS_4arch4Sm80ELb1ELb0ELb1ELb0ELb0ELb0ELb0ELb0ELi2ELi4ELi4ELi4ELb0EEENS1_24CollectiveEpilogueBwdGQAISA_fSD_Li256ELb0ELb0EEENS1_25SingleTileBwdLPTSchedulerILb0ELi128ELb0EEEEEEEEEvNT_6ParamsE$_ZN4cute8gmem_ptrIPfECI1NS_12iter_adaptorIS1_S2_EEES1_) ;  /* 0xfffa4c1000007944 */ /* 0x002fea0003c3ffff */
[----:B-1----:R1:W5:Y:S01]  /*65f40*/  LDL.64 R2, [R1+0x1428] ;  /* 0x0014280001027983 */ /* 0x0023620000100a00 */
[----:B------:R-:W-:-:S03]  /*65f50*/  MOV R4, 0x65f70 ;  /* 0x00065f7000047802 */ /* 0x000fc60000000f00 */
[----:B-1---5:R-:W-:Y:S05]  /*65f60*/  CALL.REL.NOINC `($_ZN7cutlass13device_kernelIN5flash19enable_sm80_to_sm89INS1_16FlashAttnBwdSm80INS1_25CollectiveMainloopBwdSm80ILi2ELi2EN4cute5tupleIJNS5_1CILi128EEES8_NS7_ILi64EEEEEENS_10bfloat16_tEfNS_4arch4Sm80ELb1ELb0ELb1ELb0ELb0ELb0ELb0ELb0ELi2ELi4ELi4ELi4ELb0EEENS1_24CollectiveEpilogueBwdGQAISA_fSD_Li256ELb0ELb0EEENS1_25SingleTileBwdLPTSchedulerILb0ELi128ELb0EEEEEEEEEvNT_6ParamsE$_ZN4cute3eso3ESOILb1ELb0EJNS_6LayoutINS_5tupleIJNS3_IJNS_1CILi1EEES5_EEENS4_ILi32EEEEEENS3_IJNS3_IJNS4_ILi0EEES9_EEENS4_ILi256EEEEEEEENS_10ViewEngineINS_8gmem_ptrIPfEEEEEEC2ERKSD_RKSI_) ;  /* 0xfffa2f7000007944 */ /* 0x022fea0003c3ffff */
[----:B-1----:R-:W2:Y:S04]  /*65f70*/  LDL.64 R2, [R1+0x1428] ;  /* 0x0014280001027983 */ /* 0x002ea80000100a00 */
[----:B------:R1:W5:Y:S01]  /*65f80*/  LD.E R5, [R6.64] ;  /* 0x0000000406057980 */ /* 0x000362000c101900 */
[----:B------:R-:W-:Y:S01]  /*65f90*/  MOV R10, 0x65fd0 ;  /* 0x00065fd0000a7802 */ /* 0x000fe20000000f00 */
[----:B--2---:R-:W-:Y:S01]  /*65fa0*/  IMAD.MOV.U32 R14, RZ, RZ, R2 ;  /* 0x000000ffff0e7224 */ /* 0x004fe200078e0002 */
[----:B------:R-:W-:-:S02]  /*65fb0*/  MOV R15, R3 ;  /* 0x00000003000f7202 */ /* 0x000fc40000000f00 */
[----:B-1---5:R-:W-:Y:S05]  /*65fc0*/  CALL.REL.NOINC `($_ZN7cutlass13device_kernelIN5flash19enable_sm80_to_sm89INS1_16FlashAttnBwdSm80INS1_25CollectiveMainloopBwdSm80ILi2ELi2EN4cute5tupleIJNS5_1CILi128EEES8_NS7_ILi64EEEEEENS_10bfloat16_tEfNS_4arch4Sm80ELb1ELb0ELb1ELb0ELb0ELb0ELb0ELb0ELi2ELi4ELi4ELi4ELb0EEENS1_24CollectiveEpilogueBwdGQAISA_fSD_Li256ELb0ELb0EEENS1_25SingleTileBwdLPTSchedulerILb0ELi128ELb0EEEEEEEEEvNT_6ParamsE$_ZN73_INTERNAL_24fd9406_37_flash_bwd_hdim64_bf16_softcap_sm80_cu_8e232a79_33079atomicAddEPff) ;  /* 0xfffa4d4000007944 */ /* 0x022fea0003c3ffff */
[----:B------:R2:W5:Y:S01]  /*65fd0*/  LD.E R5, [R6.64+0x4] ;  /* 0x0000040406057980 */ /* 0x000562000c101900 */
[----:B-1----:R-:W-:-:S02]  /*65fe0*/  IADD3 R14, P0, R2, 0x400, RZ ;  /* 0x00000400020e7810 */ /* 0x002fc40007f1e0ff */
[----:B------:R-:W-:-:S03]  /*65ff0*/  MOV R10, 0x66020 ;  /* 0x00066020000a7802 */ /* 0x000fc60000000f00 */
[----:B------:R-:W-:-:S03]  /*66000*/  IMAD.X R15, RZ, RZ, R3, P0 ;  /* 0x000000ffff0f7224 */ /* 0x000fc600000e0603 */
[----:B--2--5:R-:W-:Y:S05]  /*66010*/  CALL.REL.NOINC `($_ZN7cutlass13device_kernelIN5flash19enable_sm80_to_sm89INS1_16FlashAttnBwdSm80INS1_25CollectiveMainloopBwdSm80ILi2ELi2EN4cute5tupleIJNS5_1CILi128EEES8_NS7_ILi64EEEEEENS_10bfloat16_tEfNS_4arch4Sm80ELb1ELb0ELb1ELb0ELb0ELb0ELb0ELb0ELi2ELi4ELi4ELi4ELb0EEENS1_24CollectiveEpilogueBwdGQAISA_fSD_Li256ELb0ELb0EEENS1_25SingleTileBwdLPTSchedulerILb0ELi128ELb0EEEEEEEEEvNT_6ParamsE$_ZN73_INTERNAL_24fd9406_37_flash_bwd_hdim64_bf16_softcap_sm80_cu_8e232a79_33079atomicAddEPff) ;  /* 0xfffa4cf000007944 */ /* 0x024fea0003c3ffff */
[----:B------:R2:W5:Y:S01]  /*66020*/  LD.E R5, [R6.64+0x8] ;  /* 0x0000080406057980 */ /* 0x000562000c101900 */
[----:B-1----:R-:W-:Y:S02]  /*66030*/  IADD3 R14, P0, R2, 0x800, RZ ;  /* 0x00000800020e7810 */ /* 0x002fe40007f1e0ff */
        /* <DEDUP_REMOVED lines=148> */
[----:B------:R-:W-:-:S04]  /*66980*/  MOV R65, 0x0 ;  /* 0x0000000000417802 */ /* 0x000fc80000000f00 */
[----:B------:R-:W-:Y:S05]  /*66990*/  RET.REL.NODEC R64 `(_ZN7cutlass13device_kernelIN5flash19enable_sm80_to_sm89INS1_16FlashAttnBwdSm80INS1_25CollectiveMainloopBwdSm80ILi2ELi2EN4cute5tupleIJNS5_1CILi128EEES8_NS7_ILi64EEEEEENS_10bfloat16_tEfNS_4arch4Sm80ELb1ELb0ELb1ELb0ELb0ELb0ELb0ELb0ELi2ELi4ELi4ELi4ELb0EEENS1_24CollectiveEpilogueBwdGQAISA_fSD_Li256ELb0ELb0EEENS1_25SingleTileBwdLPTSchedulerILb0ELi128ELb0EEEEEEEEEvNT_6ParamsE) ;  /* 0xfff9966040007950 */ /* 0x000fea0003c3ffff */
        .type           $_ZN7cutlass13device_kernelIN5flash19enable_sm80_to_sm89INS1_16FlashAttnBwdSm80INS1_25CollectiveMainloopBwdSm80ILi2ELi2EN4cute5tupleIJNS5_1CILi128EEES8_NS7_ILi64EEEEEENS_10bfloat16_tEfNS_4arch4Sm80ELb1ELb0ELb1ELb0ELb0ELb0ELb0ELb0ELi2ELi4ELi4ELi4ELb0EEENS1_24CollectiveEpilogueBwdGQAISA_fSD_Li256ELb0ELb0EEENS1_25SingleTileBwdLPTSchedulerILb0ELi128ELb0EEEEEEEEEvNT_6ParamsE$_ZZZN5flash25CollectiveMainloopBwdSm80ILi2ELi2EN4cute5tupleIJNS1_1CILi128EEES4_NS3_ILi64EEEEEEN7cutlass10bfloat16_tEfNS7_4arch4Sm80ELb1ELb0ELb1ELb0ELb0ELb0ELb0ELb0ELi2ELi4ELi4ELi4ELb0EE3mmaINS_16FlashAttnBwdSm80ISB_NS_24CollectiveEpilogueBwdGQAIS6_fSA_Li256ELb0ELb0EEENS_25SingleTileBwdLPTSchedulerILb0ELi128ELb0EEEE13SharedStorageENS1_6TensorINS1_11ArrayEngineIfLm32EEENS1_6LayoutINS2_IJNS2_IJNS3_ILi2EEESO_EEESO_NS3_ILi4EEEEEENS2_IJNS2_IJNS3_ILi1EEESO_EEESQ_NS3_ILi8EEEEEEEEEEEEbRKNSB_6ParamsERT0_S12_iNS2_IJiiiEEERT_ENKUliT_E_clIZSC_ISJ_SX_EbS10_S12_S12_iS13_S15_EUlRS16_iE_EEDaiS16_ENKUlvE0_clEv,@function
        .size           $_ZN7cutlass13device_kernelIN5flash19enable_sm80_to_sm89INS1_16FlashAttnBwdSm80INS1_25CollectiveMainloopBwdSm80ILi2ELi2EN4cute5tupleIJNS5_1CILi128EEES8_NS7_ILi64EEEEEENS_10bfloat16_tEfNS_4arch4Sm80ELb1ELb0ELb1ELb0ELb0ELb0ELb0ELb0ELi2ELi4ELi4ELi4ELb0EEENS1_24CollectiveEpilogueBwdGQAISA_fSD_Li256ELb0ELb0EEENS1_25SingleTileBwdLPTSchedulerILb0ELi128ELb0EEEEEEEEEvNT_6ParamsE$_ZZZN5flash25CollectiveMainloopBwdSm80ILi2ELi2EN4cute5tupleIJNS1_1CILi128EEES4_NS3_ILi64EEEEEEN7cutlass10bfloat16_tEfNS7_4arch4Sm80ELb1ELb0ELb1ELb0ELb0ELb0ELb0ELb0ELi2ELi4ELi4ELi4ELb0EE3mmaINS_16FlashAttnBwdSm80ISB_NS_24CollectiveEpilogueBwdGQAIS6_fSA_Li256ELb0ELb0EEENS_25SingleTileBwdLPTSchedulerILb0ELi128ELb0EEEE13SharedStorageENS1_6TensorINS1_11ArrayEngineIfLm32EEENS1_6LayoutINS2_IJNS2_IJNS3_ILi2EEESO_EEESO_NS3_ILi4EEEEEENS2_IJNS2_IJNS3_ILi1EEESO_EEESQ_NS3_ILi8EEEEEEEEEEEEbRKNSB_6ParamsERT0_S12_iNS2_IJiiiEEERT_ENKUliT_E_clIZSC_ISJ_SX_EbS10_S12_S12_iS13_S15_EUlRS16_iE_EEDaiS16_ENKUlvE0_clEv,($_ZN7cutlass13device_kernelIN5flash19enable_sm80_to_sm89INS1_16FlashAttnBwdSm80INS1_25CollectiveMainloopBwdSm80ILi2ELi2EN4cute5tupleIJNS5_1CILi128EEES8_NS7_ILi64EEEEEENS_10bfloat16_tEfNS_4arch4Sm80ELb1ELb0ELb1ELb0ELb0ELb0ELb0ELb0ELi2ELi4ELi4ELi4ELb0EEENS1_24CollectiveEpilogueBwdGQAISA_fSD_Li256ELb0ELb0EEENS1_25SingleTileBwdLPTSchedulerILb0ELi128ELb0EEEEEEEEEvNT_6ParamsE$_ZZZN5flash25CollectiveMainloopBwdSm80ILi2ELi2EN4cute5tupleIJNS1_1CILi128EEES4_NS3_ILi64EEEEEEN7cutlass10bfloat16_tEfNS7_4arch4Sm80ELb1ELb0ELb1ELb0ELb0ELb0ELb0ELb0ELi2ELi4ELi4ELi4ELb0EE3mmaINS_16FlashAttnBwdSm80ISB_NS_24CollectiveEpilogueBwdGQAIS6_fSA_Li256ELb0ELb0EEENS_25SingleTileBwdLPTSchedulerILb0ELi128ELb0EEEE13SharedStorageENS1_6TensorINS1_11ArrayEngineIfLm32EEENS1_6LayoutINS2_IJNS2_IJNS3_ILi2EEESO_EEESO_NS3_ILi4EEEEEENS2_IJNS2_IJNS3_ILi1EEESO_EEESQ_NS3_ILi8EEEEEEEEEEEEbRKNSB_6ParamsERT0_S12_iNS2_IJiiiEEERT_ENKUliT_E_clIZSC_ISJ_SX_EbS10_S12_S12_iS13_S15_EUlRS16_iE_EEDaiS16_ENKUlvE1_clEv - $_ZN7cutlass13device_kernelIN5flash19enable_sm80_to_sm89INS1_16FlashAttnBwdSm80INS1_25CollectiveMainloopBwdSm80ILi2ELi2EN4cute5tupleIJNS5_1CILi128EEES8_NS7_ILi64EEEEEENS_10bfloat16_tEfNS_4arch4Sm80ELb1ELb0ELb1ELb0ELb0ELb0ELb0ELb0ELi2ELi4ELi4ELi4ELb0EEENS1_24CollectiveEpilogueBwdGQAISA_fSD_Li256ELb0ELb0EEENS1_25SingleTileBwdLPTSchedulerILb0ELi128ELb0EEEEEEEEEvNT_6ParamsE$_ZZZN5flash25CollectiveMainloopBwdSm80ILi2ELi2EN4cute5tupleIJNS1_1CILi128EEES4_NS3_ILi64EEEEEEN7cutlass10bfloat16_tEfNS7_4arch4Sm80ELb1ELb0ELb1ELb0ELb0ELb0ELb0ELb0ELi2ELi4ELi4ELi4ELb0EE3mmaINS_16FlashAttnBwdSm80ISB_NS_24CollectiveEpilogueBwdGQAIS6_fSA_Li256ELb0ELb0EEENS_25SingleTileBwdLPTSchedulerILb0ELi128ELb0EEEE13SharedStorageENS1_6TensorINS1_11ArrayEngineIfLm32EEENS1_6LayoutINS2_IJNS2_IJNS3_ILi2EEESO_EEESO_NS3_ILi4EEEEEENS2_IJNS2_IJNS3_ILi1EEESO_EEESQ_NS3_ILi8EEEEEEEEEEEEbRKNSB_6ParamsERT0_S12_iNS2_IJiiiEEERT_ENKUliT_E_clIZSC_ISJ_SX_EbS10_S12_S12_iS13_S15_EUlRS16_iE_EEDaiS16_ENKUlvE0_clEv)
$_ZN7cutlass13device_kernelIN5flash19enable_sm80_to_sm89INS1_16FlashAttnBwdSm80INS1_25CollectiveMainloopBwdSm80ILi2ELi2EN4cute5tupleIJNS5_1CILi128EEES8_NS7_ILi64EEEEEENS_10bfloat16_tEfNS_4arch4Sm80ELb1ELb0ELb1ELb0ELb0ELb0ELb0ELb0ELi2ELi4ELi4ELi4ELb0EEENS1_24CollectiveEpilogueBwdGQAISA_fSD_Li256ELb0ELb0EEENS1_25SingleTileBwdLPTSchedulerILb0ELi128ELb0EEEEEEEEEvNT_6ParamsE$_ZZZN5flash25CollectiveMainloopBwdSm80ILi2ELi2EN4cute5tupleIJNS1_1CILi128EEES4_NS3_ILi64EEEEEEN7cutlass10bfloat16_tEfNS7_4arch4Sm80ELb1ELb0ELb1ELb0ELb0ELb0ELb0ELb0ELi2ELi4ELi4ELi4ELb0EE3mmaINS_16FlashAttnBwdSm80ISB_NS_24CollectiveEpilogueBwdGQAIS6_fSA_Li256ELb0ELb0EEENS_25SingleTileBwdLPTSchedulerILb0ELi128ELb0EEEE13SharedStorageENS1_6TensorINS1_11ArrayEngineIfLm32EEENS1_6LayoutINS2_IJNS2_IJNS3_ILi2EEESO_EEESO_NS3_ILi4EEEEEENS2_IJNS2_IJNS3_ILi1EEESO_EEESQ_NS3_ILi8EEEEEEEEEEEEbRKNSB_6ParamsERT0_S12_iNS2_IJiiiEEERT_ENKUliT_E_clIZSC_ISJ_SX_EbS10_S12_S12_iS13_S15_EUlRS16_iE_EEDaiS16_ENKUlvE0_clEv:
[----:B------:R-:W-:-:S05]  /*669a0*/  IADD3 R3, R16, -c[0x0][0x20], RZ ;  /* 0x8000080010037a10 */ /* 0x000fca0007ffe0ff */
[----:B------:R-:W-:-:S05]  /*669b0*/  IMAD R3, R10, 0x4, R3 ;  /* 0x000000040a037824 */ /* 0x000fca00078e0203 */
[----:B------:R1:W5:Y:S02]  /*669c0*/  LDL R4, [R3] ;  /* 0x0000000003047983 */ /* 0x0003640000100800 */
[----:B-1----:R-:W-:-:S04]  /*669d0*/  MOV R3, 0x0 ;  /* 0x0000000000037802 */ /* 0x002fc80000000f00 */
[----:B------:R-:W-:Y:S05]  /*669e0*/  RET.REL.NODEC R2 `(_ZN7cutlass13device_kernelIN5flash19enable_sm80_to_sm89INS1_16FlashAttnBwdSm80INS1_25CollectiveMainloopBwdSm80ILi2ELi2EN4cute5tupleIJNS5_1CILi128EEES8_NS7_ILi64EEEEEENS_10bfloat16_tEfNS_4arch4Sm80ELb1ELb0ELb1ELb0ELb0ELb0ELb0ELb0ELi2ELi4ELi4ELi4ELb0EEENS1_24CollectiveEpilogueBwdGQAISA_fSD_Li256ELb0ELb0EEENS1_25SingleTileBwdLPTSchedulerILb0ELi128ELb0EEEEEEEEEvNT_6ParamsE) ;  /* 0xfff9961002007950 */ /* 0x000fea0003c3ffff */
        .type           $_ZN7cutlass13device_kernelIN5flash19enable_sm80_to_sm89INS1_16FlashAttnBwdSm80INS1_25CollectiveMainloopBwdSm80ILi2ELi2EN4cute5tupleIJNS5_1CILi128EEES8_NS7_ILi64EEEEEENS_10bfloat16_tEfNS_4arch4Sm80ELb1ELb0ELb1ELb0ELb0ELb0ELb0ELb0ELi2ELi4ELi4ELi4ELb0EEENS1_24CollectiveEpilogueBwdGQAISA_fSD_Li256ELb0ELb0EEENS1_25SingleTileBwdLPTSchedulerILb0ELi128ELb0EEEEEEEEEvNT_6ParamsE$_ZZZN5flash25CollectiveMainloopBwdSm80ILi2ELi2EN4cute5tupleIJNS1_1CILi128EEES4_NS3_ILi64EEEEEEN7cutlass10bfloat16_tEfNS7_4arch4Sm80ELb1ELb0ELb1ELb0ELb0ELb0ELb0ELb0ELi2ELi4ELi4ELi4ELb0EE3mmaINS_16FlashAttnBwdSm80ISB_NS_24CollectiveEpilogueBwdGQAIS6_fSA_Li256ELb0ELb0EEENS_25SingleTileBwdLPTSchedulerILb0ELi128ELb0EEEE13SharedStorageENS1_6TensorINS1_11ArrayEngineIfLm32EEENS1_6LayoutINS2_IJNS2_IJNS3_ILi2EEESO_EEESO_NS3_ILi4EEEEEENS2_IJNS2_IJNS3_ILi1EEESO_EEESQ_NS3_ILi8EEEEEEEEEEEEbRKNSB_6ParamsERT0_S12_iNS2_IJiiiEEERT_ENKUliT_E_clIZSC_ISJ_SX_EbS10_S12_S12_iS13_S15_EUlRS16_iE_EEDaiS16_ENKUlvE1_clEv,@function
        .size           $_ZN7cutlass13device_kernelIN5flash19enable_sm80_to_sm89INS1_16FlashAttnBwdSm80INS1_25CollectiveMainloopBwdSm80ILi2ELi2EN4cute5tupleIJNS5_1CILi128EEES8_NS7_ILi64EEEEEENS_10bfloat16_tEfNS_4arch4Sm80ELb1ELb0ELb1ELb0ELb0ELb0ELb0ELb0ELi2ELi4ELi4ELi4ELb0EEENS1_24CollectiveEpilogueBwdGQAISA_fSD_Li256ELb0ELb0EEENS1_25SingleTileBwdLPTSchedulerILb0ELi128ELb0EEEEEEEEEvNT_6ParamsE$_ZZZN5flash25CollectiveMainloopBwdSm80ILi2ELi2EN4cute5tupleIJNS1_1CILi128EEES4_NS3_ILi64EEEEEEN7cutlass10bfloat16_tEfNS7_4arch4Sm80ELb1ELb0ELb1ELb0ELb0ELb0ELb0ELb0ELi2ELi4ELi4ELi4ELb0EE3mmaINS_16FlashAttnBwdSm80ISB_NS_24CollectiveEpilogueBwdGQAIS6_fSA_Li256ELb0ELb0EEENS_25SingleTileBwdLPTSchedulerILb0ELi128ELb0EEEE13SharedStorageENS1_6TensorINS1_11ArrayEngineIfLm32EEENS1_6LayoutINS2_IJNS2_IJNS3_ILi2EEESO_EEESO_NS3_ILi4EEEEEENS2_IJNS2_IJNS3_ILi1EEESO_EEESQ_NS3_ILi8EEEEEEEEEEEEbRKNSB_6ParamsERT0_S12_iNS2_IJiiiEEERT_ENKUliT_E_clIZSC_ISJ_SX_EbS10_S12_S12_iS13_S15_EUlRS16_iE_EEDaiS16_ENKUlvE1_clEv,($_ZN7cutlass13device_kernelIN5flash19enable_sm80_to_sm89INS1_16FlashAttnBwdSm80INS1_25CollectiveMainloopBwdSm80ILi2ELi2EN4cute5tupleIJNS5_1CILi128EEES8_NS7_ILi64EEEEEENS_10bfloat16_tEfNS_4arch4Sm80ELb1ELb0ELb1ELb0ELb0ELb0ELb0ELb0ELi2ELi4ELi4ELi4ELb0EEENS1_24CollectiveEpilogueBwdGQAISA_fSD_Li256ELb0ELb0EEENS1_25SingleTileBwdLPTSchedulerILb0ELi128ELb0EEEEEEEEEvNT_6ParamsE$__fAtomicAdd - $_ZN7cutlass13device_kernelIN5flash19enable_sm80_to_sm89INS1_16FlashAttnBwdSm80INS1_25CollectiveMainloopBwdSm80ILi2ELi2EN4cute5tupleIJNS5_1CILi128EEES8_NS7_ILi64EEEEEENS_10bfloat16_tEfNS_4arch4Sm80ELb1ELb0ELb1ELb0ELb0ELb0ELb0ELb0ELi2ELi4ELi4ELi4ELb0EEENS1_24CollectiveEpilogueBwdGQAISA_fSD_Li256ELb0ELb0EEENS1_25SingleTileBwdLPTSchedulerILb0ELi128ELb0EEEEEEEEEvNT_6ParamsE$_ZZZN5flash25CollectiveMainloopBwdSm80ILi2ELi2EN4cute5tupleIJNS1_1CILi128EEES4_NS3_ILi64EEEEEEN7cutlass10bfloat16_tEfNS7_4arch4Sm80ELb1ELb0ELb1ELb0ELb0ELb0ELb0ELb0ELi2ELi4ELi4ELi4ELb0EE3mmaINS_16FlashAttnBwdSm80ISB_NS_24CollectiveEpilogueBwdGQAIS6_fSA_Li256ELb0ELb0EEENS_25SingleTileBwdLPTSchedulerILb0ELi128ELb0EEEE13SharedStorageENS1_6TensorINS1_11ArrayEngineIfLm32EEENS1_6LayoutINS2_IJNS2_IJNS3_ILi2EEESO_EEESO_NS3_ILi4EEEEEENS2_IJNS2_IJNS3_ILi1EEESO_EEESQ_NS3_ILi8EEEEEEEEEEEEbRKNSB_6ParamsERT0_S12_iNS2_IJiiiEEERT_ENKUliT_E_clIZSC_ISJ_SX_EbS10_S12_S12_iS13_S15_EUlRS16_iE_EEDaiS16_ENKUlvE1_clEv)
$_ZN7cutlass13device_kernelIN5flash19enable_sm80_to_sm89INS1_16FlashAttnBwdSm80INS1_25CollectiveMainloopBwdSm80ILi2ELi2EN4cute5tupleIJNS5_1CILi128EEES8_NS7_ILi64EEEEEENS_10bfloat16_tEfNS_4arch4Sm80ELb1ELb0ELb1ELb0ELb0ELb0ELb0ELb0ELi2ELi4ELi4ELi4ELb0EEENS1_24CollectiveEpilogueBwdGQAISA_fSD_Li256ELb0ELb0EEENS1_25SingleTileBwdLPTSchedulerILb0ELi128ELb0EEEEEEEEEvNT_6ParamsE$_ZZZN5flash25CollectiveMainloopBwdSm80ILi2ELi2EN4cute5tupleIJNS1_1CILi128EEES4_NS3_ILi64EEEEEEN7cutlass10bfloat16_tEfNS7_4arch4Sm80ELb1ELb0ELb1ELb0ELb0ELb0ELb0ELb0ELi2ELi4ELi4ELi4ELb0EE3mmaINS_16FlashAttnBwdSm80ISB_NS_24CollectiveEpilogueBwdGQAIS6_fSA_Li256ELb0ELb0EEENS_25SingleTileBwdLPTSchedulerILb0ELi128ELb0EEEE13SharedStorageENS1_6TensorINS1_11ArrayEngineIfLm32EEENS1_6LayoutINS2_IJNS2_IJNS3_ILi2EEESO_EEESO_NS3_ILi4EEEEEENS2_IJNS2_IJNS3_ILi1EEESO_EEESQ_NS3_ILi8EEEEEEEEEEEEbRKNSB_6ParamsERT0_S12_iNS2_IJiiiEEERT_ENKUliT_E_clIZSC_ISJ_SX_EbS10_S12_S12_iS13_S15_EUlRS16_iE_EEDaiS16_ENKUlvE1_clEv:
[----:B------:R-:W-:-:S05]  /*669f0*/  IADD3 R3, R7, -c[0x0][0x20], RZ ;  /* 0x8000080007037a10 */ /* 0x000fca0007ffe0ff */
[----:B------:R-:W-:-:S05]  /*66a00*/  IMAD R3, R10, 0x4, R3 ;  /* 0x000000040a037824 */ /* 0x000fca00078e0203 */
[----:B------:R1:W5:Y:S02]  /*66a10*/  LDL R4, [R3] ;  /* 0x0000000003047983 */ /* 0x0003640000100800 */
[----:B-1----:R-:W-:-:S04]  /*66a20*/  MOV R3, 0x0 ;  /* 0x0000000000037802 */ /* 0x002fc80000000f00 */
[----:B------:R-:W-:Y:S05]  /*66a30*/  RET.REL.NODEC R2 `(_ZN7cutlass13device_kernelIN5flash19enable_sm80_to_sm89INS1_16FlashAttnBwdSm80INS1_25CollectiveMainloopBwdSm80ILi2ELi2EN4cute5tupleIJNS5_1CILi128EEES8_NS7_ILi64EEEEEENS_10bfloat16_tEfNS_4arch4Sm80ELb1ELb0ELb1ELb0ELb0ELb0ELb0ELb0ELi2ELi4ELi4ELi4ELb0EEENS1_24CollectiveEpilogueBwdGQAISA_fSD_Li256ELb0ELb0EEENS1_25SingleTileBwdLPTSchedulerILb0ELi128ELb0EEEEEEEEEvNT_6ParamsE) ;  /* 0xfff995c002007950 */ /* 0x000fea0003c3ffff */
        .type           $_ZN7cutlass13device_kernelIN5flash19enable_sm80_to_sm89INS1_16FlashAttnBwdSm80INS1_25CollectiveMainloopBwdSm80ILi2ELi2EN4cute5tupleIJNS5_1CILi128EEES8_NS7_ILi64EEEEEENS_10bfloat16_tEfNS_4arch4Sm80ELb1ELb0ELb1ELb0ELb0ELb0ELb0ELb0ELi2ELi4ELi4ELi4ELb0EEENS1_24CollectiveEpilogueBwdGQAISA_fSD_Li256ELb0ELb0EEENS1_25SingleTileBwdLPTSchedulerILb0ELi128ELb0EEEEEEEEEvNT_6ParamsE$__fAtomicAdd,@function
        .size           $_ZN7cutlass13device_kernelIN5flash19enable_sm80_to_sm89INS1_16FlashAttnBwdSm80INS1_25CollectiveMainloopBwdSm80ILi2ELi2EN4cute5tupleIJNS5_1CILi128EEES8_NS7_ILi64EEEEEENS_10bfloat16_tEfNS_4arch4Sm80ELb1ELb0ELb1ELb0ELb0ELb0ELb0ELb0ELi2ELi4ELi4ELi4ELb0EEENS1_24CollectiveEpilogueBwdGQAISA_fSD_Li256ELb0ELb0EEENS1_25SingleTileBwdLPTSchedulerILb0ELi128ELb0EEEEEEEEEvNT_6ParamsE$__fAtomicAdd,($_ZN7cutlass13device_kernelIN5flash19enable_sm80_to_sm89INS1_16FlashAttnBwdSm80INS1_25CollectiveMainloopBwdSm80ILi2ELi2EN4cute5tupleIJNS5_1CILi128EEES8_NS7_ILi64EEEEEENS_10bfloat16_tEfNS_4arch4Sm80ELb1ELb0ELb1ELb0ELb0ELb0ELb0ELb0ELi2ELi4ELi4ELi4ELb0EEENS1_24CollectiveEpilogueBwdGQAISA_fSD_Li256ELb0ELb0EEENS1_25SingleTileBwdLPTSchedulerILb0ELi128ELb0EEEEEEEEEvNT_6ParamsE$exp2f - $_ZN7cutlass13device_kernelIN5flash19enable_sm80_to_sm89INS1_16FlashAttnBwdSm80INS1_25CollectiveMainloopBwdSm80ILi2ELi2EN4cute5tupleIJNS5_1CILi128EEES8_NS7_ILi64EEEEEENS_10bfloat16_tEfNS_4arch4Sm80ELb1ELb0ELb1ELb0ELb0ELb0ELb0ELb0ELi2ELi4ELi4ELi4ELb0EEENS1_24CollectiveEpilogueBwdGQAISA_fSD_Li256ELb0ELb0EEENS1_25SingleTileBwdLPTSchedulerILb0ELi128ELb0EEEEEEEEEvNT_6ParamsE$__fAtomicAdd)
$_ZN7cutlass13device_kernelIN5flash19enable_sm80_to_sm89INS1_16FlashAttnBwdSm80INS1_25CollectiveMainloopBwdSm80ILi2ELi2EN4cute5tupleIJNS5_1CILi128EEES8_NS7_ILi64EEEEEENS_10bfloat16_tEfNS_4arch4Sm80ELb1ELb0ELb1ELb0ELb0ELb0ELb0ELb0ELi2ELi4ELi4ELi4ELb0EEENS1_24CollectiveEpilogueBwdGQAISA_fSD_Li256ELb0ELb0EEENS1_25SingleTileBwdLPTSchedulerILb0ELi128ELb0EEEEEEEEEvNT_6ParamsE$__fAtomicAdd:
[----:B------:R-:W-:Y:S02]  /*66a40*/  ULDC.64 UR8, c[0x0][0x118] ;  /* 0x0000460000087ab9 */ /* 0x000fe40000000a00 */
[----:B------:R-:W2:Y:S01]  /*66a50*/  ATOM.E.ADD.F32.FTZ.RN.STRONG.GPU P0, RZ, [R14.64], R5 ;  /* 0x000000050eff798a */ /* 0x000ea2000810e7c8 */
[----:B------:R-:W-:Y:S02]  /*66a60*/  MOV R13, 0x0 ;  /* 0x00000000000d7802 */ /* 0x000fe40000000f00 */
[----:B------:R-:W-:Y:S02]  /*66a70*/  MOV R9, R5 ;  /* 0x0000000500097202 */ /* 0x000fe40000000f00 */
[----:B--2---:R-:W-:Y:S05]  /*66a80*/  @P0 RET.REL.NODEC R12 `(_ZN7cutlass13device_kernelIN5flash19enable_sm80_to_sm89INS1_16FlashAttnBwdSm80INS1_25CollectiveMainloopBwdSm80ILi2ELi2EN4cute5tupleIJNS5_1CILi128EEES8_NS7_ILi64EEEEEENS_10bfloat16_tEfNS_4arch4Sm80ELb1ELb0ELb1ELb0ELb0ELb0ELb0ELb0ELi2ELi4ELi4ELi4ELb0EEENS1_24CollectiveEpilogueBwdGQAISA_fSD_Li256ELb0ELb0EEENS1_25SingleTileBwdLPTSchedulerILb0ELi128ELb0EEEEEEEEEvNT_6ParamsE) ;  /* 0xfff995700c000950 */ /* 0x004fea0003c3ffff */
[----:B------:R-:W1:Y:S02]  /*66a90*/  QSPC.E.S P0, RZ, [R14] ;  /* 0x000000000eff73aa */ /* 0x000e640000000500 */
[----:B-1----:R-:W-:Y:S05]  /*66aa0*/  @!P0 BRA `(.L_x_2621) ;  /* 0x0000008000008947 */ /* 0x002fea0003800000 */
[----:B------:R-:W-:-:S05]  /*66ab0*/  LOP3.LUT R8, R14, 0xffffff, RZ, 0xc0, !PT ;  /* 0x00ffffff0e087812 */ /* 0x000fca00078ec0ff */
.L_x_2622:
[----:B------:R-:W1:Y:S02]  /*66ac0*/  LDS R4, [R8] ;  /* 0x0000000008047984 */ /* 0x000e640000000800 */
[----:B-1----:R-:W-:-:S06]  /*66ad0*/  FADD R5, R9, R4 ;  /* 0x0000000409057221 */ /* 0x002fcc0000000000 */
[----:B------:R-:W1:Y:S02]  /*66ae0*/  ATOMS.CAST.SPIN R5, [R8], R4, R5 ;  /* 0x000000040805738d */ /* 0x000e640001800005 */
[----:B-1----:R-:W-:-:S13]  /*66af0*/  ISETP.EQ.U32.AND P0, PT, R5, 0x1, PT ;  /* 0x000000010500780c */ /* 0x002fda0003f02070 */
[----:B------:R-:W-:Y:S05]  /*66b00*/  @!P0 BRA `(.L_x_2622) ;  /* 0xffffffb000008947 */ /* 0x000fea000383ffff */
[----:B------:R-:W-:-:S04]  /*66b10*/  MOV R13, 0x0 ;  /* 0x00000000000d7802 */ /* 0x000fc80000000f00 */
[----:B------:R-:W-:Y:S05]  /*66b20*/  RET.REL.NODEC R12 `(_ZN7cutlass13device_kernelIN5flash19enable_sm80_to_sm89INS1_16FlashAttnBwdSm80INS1_25CollectiveMainloopBwdSm80ILi2ELi2EN4cute5tupleIJNS5_1CILi128EEES8_NS7_ILi64EEEEEENS_10bfloat16_tEfNS_4arch4Sm80ELb1ELb0ELb1ELb0ELb0ELb0ELb0ELb0ELi2ELi4ELi4ELi4ELb0EEENS1_24CollectiveEpilogueBwdGQAISA_fSD_Li256ELb0ELb0EEENS1_25SingleTileBwdLPTSchedulerILb0ELi128ELb0EEEEEEEEEvNT_6ParamsE) ;  /* 0xfff994d00c007950 */ /* 0x000fea0003c3ffff */
.L_x_2621:
[----:B------:R-:W2:Y:S01]  /*66b30*/  LD.E R4, [R14.64] ;  /* 0x000000080e047980 */ /* 0x000ea2000c101900 */
[----:B------:R-:W-:Y:S01]  /*66b40*/  MOV R13, 0x0 ;  /* 0x00000000000d7802 */ /* 0x000fe20000000f00 */
[----:B--2---:R-:W-:-:S05]  /*66b50*/  FADD R9, R9, R4 ;  /* 0x0000000409097221 */ /* 0x004fca0000000000 */
[----:B------:R1:W-:Y:S01]  /*66b60*/  ST.E [R14.64], R9 ;  /* 0x000000090e007985 */ /* 0x0003e2000c101908 */
[----:B------:R-:W-:Y:S05]  /*66b70*/  RET.REL.NODEC R12 `(_ZN7cutlass13device_kernelIN5flash19enable_sm80_to_sm89INS1_16FlashAttnBwdSm80INS1_25CollectiveMainloopBwdSm80ILi2ELi2EN4cute5tupleIJNS5_1CILi128EEES8_NS7_ILi64EEEEEENS_10bfloat16_tEfNS_4arch4Sm80ELb1ELb0ELb1ELb0ELb0ELb0ELb0ELb0ELi2ELi4ELi4ELi4ELb0EEENS1_24CollectiveEpilogueBwdGQAISA_fSD_Li256ELb0ELb0EEENS1_25SingleTileBwdLPTSchedulerILb0ELi128ELb0EEEEEEEEEvNT_6ParamsE) ;  /* 0xfff994800c007950 */ /* 0x000fea0003c3ffff */
        .type           $_ZN7cutlass13device_kernelIN5flash19enable_sm80_to_sm89INS1_16FlashAttnBwdSm80INS1_25CollectiveMainloopBwdSm80ILi2ELi2EN4cute5tupleIJNS5_1CILi128EEES8_NS7_ILi64EEEEEENS_10bfloat16_tEfNS_4arch4Sm80ELb1ELb0ELb1ELb0ELb0ELb0ELb0ELb0ELi2ELi4ELi4ELi4ELb0EEENS1_24CollectiveEpilogueBwdGQAISA_fSD_Li256ELb0ELb0EEENS1_25SingleTileBwdLPTSchedulerILb0ELi128ELb0EEEEEEEEEvNT_6ParamsE$exp2f,@function
        .size           $_ZN7cutlass13device_kernelIN5flash19enable_sm80_to_sm89INS1_16FlashAttnBwdSm80INS1_25CollectiveMainloopBwdSm80ILi2ELi2EN4cute5tupleIJNS5_1CILi128EEES8_NS7_ILi64EEEEEENS_10bfloat16_tEfNS_4arch4Sm80ELb1ELb0ELb1ELb0ELb0ELb0ELb0ELb0ELi2ELi4ELi4ELi4ELb0EEENS1_24CollectiveEpilogueBwdGQAISA_fSD_Li256ELb0ELb0EEENS1_25SingleTileBwdLPTSchedulerILb0ELi128ELb0EEEEEEEEEvNT_6ParamsE$exp2f,($_ZN7cutlass13device_kernelIN5flash19enable_sm80_to_sm89INS1_16FlashAttnBwdSm80INS1_25CollectiveMainloopBwdSm80ILi2ELi2EN4cute5tupleIJNS5_1CILi128EEES8_NS7_ILi64EEEEEENS_10bfloat16_tEfNS_4arch4Sm80ELb1ELb0ELb1ELb0ELb0ELb0ELb0ELb0ELi2ELi4ELi4ELi4ELb0EEENS1_24CollectiveEpilogueBwdGQAISA_fSD_Li256ELb0ELb0EEENS1_25SingleTileBwdLPTSchedulerILb0ELi128ELb0EEEEEEEEEvNT_6ParamsE$min - $_ZN7cutlass13device_kernelIN5flash19enable_sm80_to_sm89INS1_16FlashAttnBwdSm80INS1_25CollectiveMainloopBwdSm80ILi2ELi2EN4cute5tupleIJNS5_1CILi128EEES8_NS7_ILi64EEEEEENS_10bfloat16_tEfNS_4arch4Sm80ELb1ELb0ELb1ELb0ELb0ELb0ELb0ELb0ELi2ELi4ELi4ELi4ELb0EEENS1_24CollectiveEpilogueBwdGQAISA_fSD_Li256ELb0ELb0EEENS1_25SingleTileBwdLPTSchedulerILb0ELi128ELb0EEEEEEEEEvNT_6ParamsE$exp2f)
$_ZN7cutlass13device_kernelIN5flash19enable_sm80_to_sm89INS1_16FlashAttnBwdSm80INS1_25CollectiveMainloopBwdSm80ILi2ELi2EN4cute5tupleIJNS5_1CILi128EEES8_NS7_ILi64EEEEEENS_10bfloat16_tEfNS_4arch4Sm80ELb1ELb0ELb1ELb0ELb0ELb0ELb0ELb0ELi2ELi4ELi4ELi4ELb0EEENS1_24CollectiveEpilogueBwdGQAISA_fSD_Li256ELb0ELb0EEENS1_25SingleTileBwdLPTSchedulerILb0ELi128ELb0EEEEEEEEEvNT_6ParamsE$exp2f:
[----:B------:R-:W1:Y:S01]  /*66b80*/  MUFU.EX2 R6, R6 ;  /* 0x0000000600067308 */ /* 0x000e620000000800 */
[----:B------:R-:W-:-:S04]  /*66b90*/  MOV R3, 0x0 ;  /* 0x0000000000037802 */ /* 0x000fc80000000f00 */
[----:B------:R-:W-:Y:S05]  /*66ba0*/  RET.REL.NODEC R2 `(_ZN7cutlass13device_kernelIN5flash19enable_sm80_to_sm89INS1_16FlashAttnBwdSm80INS1_25CollectiveMainloopBwdSm80ILi2ELi2EN4cute5tupleIJNS5_1CILi128EEES8_NS7_ILi64EEEEEENS_10bfloat16_tEfNS_4arch4Sm80ELb1ELb0ELb1ELb0ELb0ELb0ELb0ELb0ELi2ELi4ELi4ELi4ELb0EEENS1_24CollectiveEpilogueBwdGQAISA_fSD_Li256ELb0ELb0EEENS1_25SingleTileBwdLPTSchedulerILb0ELi128ELb0EEEEEEEEEvNT_6ParamsE) ;  /* 0xfff9945002007950 */ /* 0x000fea0003c3ffff */
        .type           $_ZN7cutlass13device_kernelIN5flash19enable_sm80_to_sm89INS1_16FlashAttnBwdSm80INS1_25CollectiveMainloopBwdSm80ILi2ELi2EN4cute5tupleIJNS5_1CILi128EEES8_NS7_ILi64EEEEEENS_10bfloat16_tEfNS_4arch4Sm80ELb1ELb0ELb1ELb0ELb0ELb0ELb0ELb0ELi2ELi4ELi4ELi4ELb0EEENS1_24CollectiveEpilogueBwdGQAISA_fSD_Li256ELb0ELb0EEENS1_25SingleTileBwdLPTSchedulerILb0ELi128ELb0EEEEEEEEEvNT_6ParamsE$min,@function
        .size           $_ZN7cutlass13device_kernelIN5flash19enable_sm80_to_sm89INS1_16FlashAttnBwdSm80INS1_25CollectiveMainloopBwdSm80ILi2ELi2EN4cute5tupleIJNS5_1CILi128EEES8_NS7_ILi64EEEEEENS_10bfloat16_tEfNS_4arch4Sm80ELb1ELb0ELb1ELb0ELb0ELb0ELb0ELb0ELi2ELi4ELi4ELi4ELb0EEENS1_24CollectiveEpilogueBwdGQAISA_fSD_Li256ELb0ELb0EEENS1_25SingleTileBwdLPTSchedulerILb0ELi128ELb0EEEEEEEEEvNT_6ParamsE$min,(.L_x_12437 - $_ZN7cutlass13device_kernelIN5flash19enable_sm80_to_sm89INS1_16FlashAttnBwdSm80INS1_25CollectiveMainloopBwdSm80ILi2ELi2EN4cute5tupleIJNS5_1CILi128EEES8_NS7_ILi64EEEEEENS_10bfloat16_tEfNS_4arch4Sm80ELb1ELb0ELb1ELb0ELb0ELb0ELb0ELb0ELi2ELi4ELi4ELi4ELb0EEENS1_24CollectiveEpilogueBwdGQAISA_fSD_Li256ELb0ELb0EEENS1_25SingleTileBwdLPTSchedulerILb0ELi128ELb0EEEEEEEEEvNT_6ParamsE$min)
$_ZN7cutlass13device_kernelIN5flash19enable_sm80_to_sm89INS1_16FlashAttnBwdSm80INS1_25CollectiveMainloopBwdSm80ILi2ELi2EN4cute5tupleIJNS5_1CILi128EEES8_NS7_ILi64EEEEEENS_10bfloat16_tEfNS_4arch4Sm80ELb1ELb0ELb1ELb0ELb0ELb0ELb0ELb0ELi2ELi4ELi4ELi4ELb0EEENS1_24CollectiveEpilogueBwdGQAISA_fSD_Li256ELb0ELb0EEENS1_25SingleTileBwdLPTSchedulerILb0ELi128ELb0EEEEEEEEEvNT_6ParamsE$min:
[----:B------:R-:W-:Y:S01]  /*66bb0*/  IMAD.MOV.U32 R8, RZ, RZ, R6 ;  /* 0x000000ffff087224 */ /* 0x000fe200078e0006 */
[----:B------:R-:W-:Y:S02]  /*66bc0*/  MOV R9, 0x0 ;  /* 0x0000000000097802 */ /* 0x000fe40000000f00 */
[----:B------:R-:W-:Y:S02]  /*66bd0*/  IMNMX R47, R3, R45, PT ;  /* 0x0000002d032f7217 */ /* 0x000fe40003800200 */
[----:B------:R-:W-:Y:S05]  /*66be0*/  RET.REL.NODEC R8 `(_ZN7cutlass13device_kernelIN5flash19enable_sm80_to_sm89INS1_16FlashAttnBwdSm80INS1_25CollectiveMainloopBwdSm80ILi2ELi2EN4cute5tupleIJNS5_1CILi128EEES8_NS7_ILi64EEEEEENS_10bfloat16_tEfNS_4arch4Sm80ELb1ELb0ELb1ELb0ELb0ELb0ELb0ELb0ELi2ELi4ELi4ELi4ELb0EEENS1_24CollectiveEpilogueBwdGQAISA_fSD_Li256ELb0ELb0EEENS1_25SingleTileBwdLPTSchedulerILb0ELi128ELb0EEEEEEEEEvNT_6ParamsE) ;  /* 0xfff9941008007950 */ /* 0x000fea0003c3ffff */
.L_x_2623:
        /* <DEDUP_REMOVED lines=9> */
.L_x_12437:


//--------------------- .text._ZN7cutlass13device_kernelIN5flash19enable_sm80_to_sm89INS1_16FlashAttnBwdSm80INS1_25CollectiveMainloopBwdSm80ILi2ELi2EN4cute5tupleIJNS5_1CILi128EEES8_NS7_ILi64EEEEEENS_10bfloat16_tEfNS_4arch4Sm80ELb1ELb0ELb1ELb0ELb1ELb0ELb0ELb0ELi2ELi4ELi4ELi4ELb0EEENS1_24CollectiveEpilogueBwdGQAISA_fSD_Li256ELb0ELb1EEENS1_25SingleTileBwdLPTSchedulerILb0ELi128ELb1EEEEEEEEEvNT_6ParamsE --------------------------
	.section	.text._ZN7cutlass13device_kernelIN5flash19enable_sm80_to_sm89INS1_16FlashAttnBwdSm80INS1_25CollectiveMainloopBwdSm80ILi2ELi2EN4cute5tupleIJNS5_1CILi128EEES8_NS7_ILi64EEEEEENS_10bfloat16_tEfNS_4arch4Sm80ELb1ELb0ELb1ELb0ELb1ELb0ELb0ELb0ELi2ELi4ELi4ELi4ELb0EEENS1_24CollectiveEpilogueBwdGQAISA_fSD_Li256ELb0ELb1EEENS1_25SingleTileBwdLPTSchedulerILb0ELi128ELb1EEEEEEEEEvNT_6ParamsE,"ax",@progbits
	.sectioninfo	@"SHI_REGISTERS=128"
	.align	128
.text._ZN7cutlass13device_kernelIN5flash19enable_sm80_to_sm89INS1_16FlashAttnBwdSm80INS1_25CollectiveMainloopBwdSm80ILi2ELi2EN4cute5tupleIJNS5_1CILi128EEES8_NS7_ILi64EEEEEENS_10bfloat16_tEfNS_4arch4Sm80ELb1ELb0ELb1ELb0ELb1ELb0ELb0ELb0ELi2ELi4ELi4ELi4ELb0EEENS1_24CollectiveEpilogueBwdGQAISA_fSD_Li256ELb0ELb1EEENS1_25SingleTileBwdLPTSchedulerILb0ELi128ELb1EEEEEEEEEvNT_6ParamsE:
        .type           _ZN7cutlass13device_kernelIN5flash19enable_sm80_to_sm89INS1_16FlashAttnBwdSm80INS1_25CollectiveMainloopBwdSm80ILi2ELi2EN4cute5tupleIJNS5_1CILi128EEES8_NS7_ILi64EEEEEENS_10bfloat16_tEfNS_4arch4Sm80ELb1ELb0ELb1ELb0ELb1ELb0ELb0ELb0ELi2ELi4ELi4ELi4ELb0EEENS1_24CollectiveEpilogueBwdGQAISA_fSD_Li256ELb0ELb1EEENS1_25SingleTileBwdLPTSchedulerILb0ELi128ELb1EEEEEEEEEvNT_6ParamsE,@function
        .size           _ZN7cutlass13device_kernelIN5flash19enable_sm80_to_sm89INS1_16FlashAttnBwdSm80INS1_25CollectiveMainloopBwdSm80ILi2ELi2EN4cute5tupleIJNS5_1CILi128EEES8_NS7_ILi64EEEEEENS_10bfloat16_tEfNS_4arch4Sm80ELb1ELb0ELb1ELb0ELb1ELb0ELb0ELb0ELi2ELi4ELi4ELi4ELb0EEENS1_24CollectiveEpilogueBwdGQAISA_fSD_Li256ELb0ELb1EEENS1_25SingleTileBwdLPTSchedulerILb0ELi128ELb1EEEEEEEEEvNT_6ParamsE,(.L_x_12836 - _ZN7cutlass13device_kernelIN5flash19enable_sm80_to_sm89INS1_16FlashAttnBwdSm80INS1_25CollectiveMainloopBwdSm80ILi2ELi2EN4cute5tupleIJNS5_1CILi128EEES8_NS7_ILi64EEEEEENS_10bfloat16_tEfNS_4arch4Sm80ELb1ELb0ELb1ELb0ELb1ELb0ELb0ELb0ELi2ELi4ELi4ELi4ELb0EEENS1_24CollectiveEpilogueBwdGQAISA_fSD_Li256ELb0ELb1EEENS1_25SingleTileBwdLPTSchedulerILb0ELi128ELb1EEEEEEEEEvNT_6ParamsE)
        .other          _ZN7cutlass13device_kernelIN5flash19enable_sm80_to_sm89INS1_16FlashAttnBwdSm80INS1_25CollectiveMainloopBwdSm80ILi2ELi2EN4cute5tupleIJNS5_1CILi128EEES8_NS7_ILi64EEEEEENS_10bfloat16_tEfNS_4arch4Sm80ELb1ELb0ELb1ELb0ELb1ELb0ELb0ELb0ELi2ELi4ELi4ELi4ELb0EEENS1_24CollectiveEpilogueBwdGQAISA_fSD_Li256ELb0ELb1EEENS1_25SingleTileBwdLPTSchedulerILb0ELi128ELb1EEEEEEEEEvNT_6ParamsE,@"STO_CUDA_ENTRY STV_DEFAULT"
_ZN7cutlass13device_kernelIN5flash19enable_sm80_to_sm89INS1_16FlashAttnBwdSm80INS1_25CollectiveMainloopBwdSm80ILi2ELi2EN4cute5tupleIJNS5_1CILi128EEES8_NS7_ILi64EEEEEENS_10bfloat16_tEfNS_4arch4Sm80ELb1ELb0ELb1ELb0ELb1ELb0ELb0ELb0ELi2ELi4ELi4ELi4ELb0EEENS1_24CollectiveEpilogueBwdGQAISA_fSD_Li256ELb0ELb1EEENS1_25SingleTileBwdLPTSchedulerILb0ELi128ELb1EEEEEEEEEvNT_6ParamsE:
        /* <DEDUP_REMOVED lines=26> */
.L_x_2625:
[----:B------:R-:W-:-:S04]  /*01a0*/  MOV R0, c[0x0][0x3b4] ;  /* 0x0000ed0000007a02 */ /* 0x000fc80000000f00 */
[----:B------:R-:W-:Y:S02]  /*01b0*/  ISETP.NE.AND P0, PT, R0, 0x1, PT ;  /* 0x000000010000780c */ /* 0x000fe40003f05270 */
[----:B------:R-:W-:-:S11]  /*01c0*/  MOV R0, R2 ;  /* 0x0000000200007202 */ /* 0x000fd60000000f00 */
[----:B------:R-:W-:-:S05]  /*01d0*/  @P0 IMAD.HI.U32 R3, R2, c[0x0][0x3b8], RZ ;  /* 0x0000ee0002030a27 */ /* 0x000fca00078e00ff */
[----:B------:R-:W-:-:S05]  /*01e0*/  @P0 SHF.R.U32.HI R0, RZ, c[0x0][0x3bc], R3 ;  /* 0x0000ef00ff000a19 */ /* 0x000fca0000011603 */
[----:B------:R-:W-:Y:S02]  /*01f0*/  IMAD R5, R0, c[0x0][0x3b4], RZ ;  /* 0x0000ed0000057a24 */ /* 0x000fe400078e02ff */
.L_x_2626:
        /* <DEDUP_REMOVED lines=12> */
.L_x_2624:
        /* <DEDUP_REMOVED lines=16> */
.L_x_2628:
[----:B------:R-:W-:-:S04]  /*03c0*/  MOV R0, c[0x0][0x3b4] ;  /* 0x0000ed0000007a02 */ /* 0x000fc80000000f00 */
[----:B------:R-:W-:Y:S02]  /*03d0*/  ISETP.NE.AND P0, PT, R0, 0x1, PT ;  /* 0x000000010000780c */ /* 0x000fe40003f05270 */
[----:B------:R-:W-:-:S11]  /*03e0*/  MOV R0, R3 ;  /* 0x0000000300007202 */ /* 0x000fd60000000f00 */
[----:B------:R-:W-:-:S05]  /*03f0*/  @P0 IMAD.HI.U32 R2, R3, c[0x0][0x3b8], RZ ;  /* 0x0000ee0003020a27 */ /* 0x000fca00078e00ff */
[----:B------:R-:W-:-:S05]  /*0400*/  @P0 SHF.R.U32.HI R0, RZ, c[0x0][0x3bc], R2 ;  /* 0x0000ef00ff000a19 */ /* 0x000fca0000011602 */
[----:B------:R-:W-:Y:S02]  /*0410*/  IMAD R4, R0, c[0x0][0x3b4], RZ ;  /* 0x0000ed0000047a24 */ /* 0x000fe400078e02ff */
.L_x_2629:
        /* <DEDUP_REMOVED lines=11> */
.L_x_2627:
        /* <DEDUP_REMOVED lines=45> */
[----:B------:R-:W-:Y:S01]  /*07a0*/  IMAD.MOV.U32 R2, RZ, RZ, c[0x0][0x1f8] ;  /* 0x00007e00ff027624 */ /* 0x000fe200078e00ff */
[----:B------:R-:W-:Y:S01]  /*07b0*/  SHF.R.S32.HI R13, RZ, 0x1f, R37 ;  /* 0x0000001fff0d7819 */ /* 0x000fe20000011425 */
[----:B-1----:R-:W-:Y:S01]  /*07c0*/  IMAD.MOV.U32 R0, RZ, RZ, 0x1 ;  /* 0x00000001ff007424 */ /* 0x002fe200078e00ff */
[----:B------:R-:W-:Y:S01]  /*07d0*/  SHF.R.S32.HI R17, RZ, 0x1f, R30 ;  /* 0x0000001fff117819 */ /* 0x000fe2000001141e */
[----:B------:R-:W-:Y:S01]  /*07e0*/  IMAD.MOV.U32 R5, RZ, RZ, c[0x0][0x260] ;  /* 0x00009800ff057624 */ /* 0x000fe200078e00ff */
[----:B------:R-:W-:Y:S01]  /*07f0*/  IADD3 R2, R2, 0x7f, RZ ;  /* 0x0000007f02027810 */ /* 0x000fe20007ffe0ff */
[----:B------:R1:W-:Y:S01]  /*0800*/  STL [R1+0x78], R4 ;  /* 0x0000780401007387 */ /* 0x0003e20000100800 */
[----:B------:R-:W-:Y:S01]  /*0810*/  PRMT R3, R0, 0x7610, R3 ;  /* 0x0000761000037816 */ /* 0x000fe20000000003 */
[----:B------:R-:W-:Y:S01]  /*0820*/  IMAD.MOV.U32 R0, RZ, RZ, c[0x0][0x228] ;  /* 0x00008a00ff007624 */ /* 0x000fe200078e00ff */
[----:B------:R-:W-:Y:S01]  /*0830*/  SHF.R.S32.HI R45, RZ, 0x1f, R2 ;  /* 0x0000001fff2d7819 */ /* 0x000fe20000011402 */
[----:B------:R-:W-:Y:S01]  /*0840*/  IMAD.WIDE.U32 R22, R37, c[0x0][0x238], RZ ;  /* 0x00008e0025167a25 */ /* 0x000fe200078e00ff */
[----:B------:R-:W-:Y:S01]  /*0850*/  IADD3 R5, R5, 0x7f, RZ ;  /* 0x0000007f05057810 */ /* 0x000fe20007ffe0ff */
[----:B------:R-:W-:Y:S01]  /*0860*/  STL.U8 [R1+0x70], R3 ;  /* 0x0000700301007387 */ /* 0x000fe20000100000 */
[----:B------:R-:W-:Y:S01]  /*0870*/  LEA.HI R45, R45, R2, RZ, 0x7 ;  /* 0x000000022d2d7211 */ /* 0x000fe200078f38ff */
[----:B------:R-:W-:Y:S01]  /*0880*/  IMAD R2, R13, c[0x0][0x238], RZ ;  /* 0x00008e000d027a24 */ /* 0x000fe200078e02ff */
[----:B------:R-:W-:Y:S01]  /*0890*/  IADD3 R0, R0, 0x1fff, RZ ;  /* 0x00001fff00007810 */ /* 0x000fe20007ffe0ff */
[----:B------:R2:W-:Y:S01]  /*08a0*/  STL.U8 [R1+0x71], R3 ;  /* 0x0000710301007387 */ /* 0x0005e20000100000 */
[----:B------:R-:W-:Y:S01]  /*08b0*/  SHF.R.S32.HI R44, RZ, 0x1f, R5 ;  /* 0x0000001fff2c7819 */ /* 0x000fe20000011405 */
[----:B------:R-:W-:Y:S01]  /*08c0*/  IMAD.SHL.U32 R50, R30, 0x4, RZ ;  /* 0x000000041e327824 */ /* 0x000fe200078e00ff */
[----:B------:R-:W-:Y:S01]  /*08d0*/  LEA.HI R6, R17, R30, RZ, 0x2 ;  /* 0x0000001e11067211 */ /* 0x000fe200078f10ff */
[----:B------:R-:W-:Y:S01]  /*08e0*/  UMOV UR16, 0x7 ;  /* 0x0000000700107882 */ /* 0x000fe20000000000 */
[----:B------:R-:W-:Y:S01]  /*08f0*/  SHF.R.S32.HI R33, RZ, 0x1f, R0 ;  /* 0x0000001fff217819 */ /* 0x000fe20000011400 */
[----:B------:R-:W-:Y:S01]  /*0900*/  ULDC.64 UR10, c[0x0][0x178] ;  /* 0x00005e00000a7ab9 */ /* 0x000fe20000000a00 */
[----:B------:R-:W-:Y:S01]  /*0910*/  LEA.HI R44, R44, R5, RZ, 0x7 ;  /* 0x000000052c2c7211 */ /* 0x000fe200078f38ff */
[----:B------:R-:W-:Y:S01]  /*0920*/  UMOV UR12, 0x5 ;  /* 0x00000005000c7882 */ /* 0x000fe20000000000 */
[----:B------:R-:W-:Y:S01]  /*0930*/  SHF.R.S32.HI R12, RZ, 0x2, R6 ;  /* 0x00000002ff0c7819 */ /* 0x000fe20000011406 */
[----:B------:R-:W-:Y:S01]  /*0940*/  USHF.L.U64.HI UR13, UR10, UR16, UR11 ;  /* 0x000000100a0d7299 */ /* 0x000fe2000801020b */
[----:B------:R-:W-:Y:S01]  /*0950*/  LEA.HI R33, R33, R0, RZ, 0xd ;  /* 0x0000000021217211 */ /* 0x000fe200078f68ff */
[----:B------:R-:W-:Y:S01]  /*0960*/  IMAD R48, R13, c[0x0][0x270], RZ ;  /* 0x00009c000d307a24 */ /* 0x000fe200078e02ff */
[----:B------:R-:W-:Y:S01]  /*0970*/  SHF.R.S32.HI R51, RZ, 0x1f, R50 ;  /* 0x0000001fff337819 */ /* 0x000fe20000011432 */
[----:B------:R-:W-:Y:S01]  /*0980*/  USHF.L.U64.HI UR11, UR10, UR12, UR11 ;  /* 0x0000000c0a0b7299 */ /* 0x000fe2000801020b */
[CC--:B-1----:R-:W-:Y:S01]  /*0990*/  LEA.HI R4, R17.reuse, R30.reuse, RZ, 0x4 ;  /* 0x0000001e11047211 */ /* 0x0c2fe200078f20ff */
[----:B------:R-:W-:Y:S01]  /*09a0*/  USHF.L.U32 UR4, UR10, 0x5, URZ ;  /* 0x000000050a047899 */ /* 0x000fe2000800063f */
[-C--:B------:R-:W-:Y:S01]  /*09b0*/  LEA.HI R7, R17, R30.reuse, RZ, 0x3 ;  /* 0x0000001e11077211 */ /* 0x080fe200078f18ff */
[----:B------:R-:W-:Y:S01]  /*09c0*/  USHF.L.U32 UR15, UR10, 0x7, URZ ;  /* 0x000000070a0f7899 */ /* 0x000fe2000800063f */
[----:B------:R-:W-:Y:S01]  /*09d0*/  SHF.R.S32.HI R5, RZ, 0x4, R4 ;  /* 0x00000004ff057819 */ /* 0x000fe20000011404 */
[C---:B------:R-:W-:Y:S01]  /*09e0*/  IMAD R48, R37.reuse, c[0x0][0x274], R48 ;  /* 0x00009d0025307a24 */ /* 0x040fe200078e0230 */
[----:B------:R-:W-:Y:S01]  /*09f0*/  ULDC.64 UR8, c[0x0][0x18] ;  /* 0x0000060000087ab9 */ /* 0x000fe20000000a00 */
[----:B------:R-:W-:Y:S01]  /*0a00*/  IMAD.WIDE.U32 R14, R37, c[0x0][0x270], R50 ;  /* 0x00009c00250e7a25 */ /* 0x000fe200078e0032 */
[----:B------:R-:W-:Y:S01]  /*0a10*/  MOV R27, UR13 ;  /* 0x0000000d001b7c02 */ /* 0x000fe20008000f00 */
[----:B------:R-:W-:Y:S01]  /*0a20*/  UIADD3 UR5, UP1, UR8, 0x80, URZ ;  /* 0x0000008008057890 */ /* 0x000fe2000ff3e03f */
[----:B------:R-:W-:Y:S01]  /*0a30*/  LEA.HI R19, R17, R30, RZ, 0x5 ;  /* 0x0000001e11137211 */ /* 0x000fe200078f28ff */
[----:B--2---:R-:W-:Y:S01]  /*0a40*/  IMAD R3, R37, c[0x0][0x23c], R2 ;  /* 0x00008f0025037a24 */ /* 0x004fe200078e0202 */
[----:B------:R-:W-:Y:S01]  /*0a50*/  LEA.HI R2, R4, R5, RZ, 0x1 ;  /* 0x0000000504027211 */ /* 0x000fe200078f08ff */
[----:B------:R-:W-:Y:S01]  /*0a60*/  IMAD R52, R13, c[0x0][0x288], RZ ;  /* 0x0000a2000d347a24 */ /* 0x000fe200078e02ff */
[----:B------:R-:W-:Y:S01]  /*0a70*/  UIADD3 UR14, UP0, UR8, 0x4080, URZ ;  /* 0x00004080080e7890 */ /* 0x000fe2000ff1e03f */
[----:B------:R-:W-:Y:S01]  /*0a80*/  IMAD.IADD R23, R23, 0x1, R3 ;  /* 0x0000000117177824 */ /* 0x000fe200078e0203 */
[----:B------:R-:W-:Y:S01]  /*0a90*/  SHF.R.S32.HI R3, RZ, 0x1f, R6 ;  /* 0x0000001fff037819 */ /* 0x000fe20000011406 */
[----:B------:R-:W-:Y:S01]  /*0aa0*/  IMAD.U32 R24, RZ, RZ, UR4 ;  /* 0x00000004ff187e24 */ /* 0x000fe2000f8e00ff */
[----:B------:R-:W-:Y:S01]  /*0ab0*/  LOP3.LUT R2, R2, 0xfffffffe, RZ, 0xc0, !PT ;  /* 0xfffffffe02027812 */ /* 0x000fe200078ec0ff */
[----:B------:R-:W-:Y:S01]  /*0ac0*/  IMAD.U32 R25, RZ, RZ, UR11 ;  /* 0x0000000bff197e24 */ /* 0x000fe2000f8e00ff */
[----:B------:R-:W-:Y:S01]  /*0ad0*/  LEA.HI R0, R3, R12, RZ, 0x3 ;  /* 0x0000000c03007211 */ /* 0x000fe200078f18ff */
[----:B------:R-:W-:Y:S01]  /*0ae0*/  IMAD.U32 R26, RZ, RZ, UR15 ;  /* 0x0000000fff1a7e24 */ /* 0x000fe2000f8e00ff */
[----:B------:R-:W-:Y:S01]  /*0af0*/  UIADD3.X UR4, URZ, UR9, URZ, UP1, !UPT ;  /* 0x000000093f047290 */ /* 0x000fe20008ffe43f */
[----:B------:R-:W-:Y:S01]  /*0b00*/  IMAD.IADD R5, R5, 0x1, -R2 ;  /* 0x0000000105057824 */ /* 0x000fe200078e0a02 */
[----:B------:R-:W-:Y:S01]  /*0b10*/  LOP3.LUT R3, R0, 0xfffffff8, RZ, 0xc0, !PT ;  /* 0xfffffff800037812 */ /* 0x000fe200078ec0ff */
[----:B------:R-:W-:Y:S01]  /*0b20*/  IMAD.IADD R49, R15, 0x1, R48 ;  /* 0x000000010f317824 */ /* 0x000fe200078e0230 */
[----:B------:R-:W-:Y:S01]  /*0b30*/  SHF.R.S32.HI R2, RZ, 0x3, R7 ;  /* 0x00000003ff027819 */ /* 0x000fe20000011407 */
[----:B------:R-:W-:Y:S01]  /*0b40*/  IMAD R52, R37, c[0x0][0x28c], R52 ;  /* 0x0000a30025347a24 */ /* 0x000fe200078e0234 */
[----:B------:R1:W-:Y:S01]  /*0b50*/  STL.128 [R1+0x80], R24 ;  /* 0x0000801801007387 */ /* 0x0003e20000100c00 */
[----:B------:R-:W-:Y:S01]  /*0b60*/  IMAD.IADD R12, R12, 0x1, -R3 ;  /* 0x000000010c0c7824 */ /* 0x000fe200078e0a03 */
[----:B------:R-:W-:Y:S01]  /*0b70*/  LOP3.LUT R3, R7, 0xfffffff8, RZ, 0xc0, !PT ;  /* 0xfffffff807037812 */ /* 0x000fe200078ec0ff */
[----:B------:R-:W-:Y:S01]  /*0b80*/  IMAD.WIDE.U32 R10, R37, c[0x0][0x288], R50 ;  /* 0x0000a200250a7a25 */ /* 0x000fe200078e0032 */
[----:B------:R-:W-:Y:S01]  /*0b90*/  UIADD3.X UR11, URZ, UR9, URZ, UP0, !UPT ;  /* 0x000000093f0b7290 */ /* 0x000fe200087fe43f */
[----:B------:R-:W-:Y:S01]  /*0ba0*/  SHF.R.S32.HI R0, RZ, 0x1f, R39 ;  /* 0x0000001fff007819 */ /* 0x000fe20000011427 */
[----:B------:R-:W-:Y:S01]  /*0bb0*/  STL [R1+0x74], R30 ;  /* 0x0000741e01007387 */ /* 0x000fe20000100800 */
[----:B------:R-:W-:Y:S01]  /*0bc0*/  IMAD.MOV.U32 R48, RZ, RZ, R14 ;  /* 0x000000ffff307224 */ /* 0x000fe200078e000e */
[----:B------:R-:W-:Y:S01]  /*0bd0*/  IADD3 R53, R11, R52, RZ ;  /* 0x000000340b357210 */ /* 0x000fe20007ffe0ff */
[----:B------:R-:W-:Y:S01]  /*0be0*/  IMAD.IADD R14, R30, 0x1, -R3 ;  /* 0x000000011e0e7824 */ /* 0x000fe200078e0a03 */
[----:B------:R-:W-:Y:S01]  /*0bf0*/  LOP3.LUT R11, R4, 0xfffffff0, RZ, 0xc0, !PT ;  /* 0xfffffff0040b7812 */ /* 0x000fe200078ec0ff */
[----:B------:R-:W-:Y:S01]  /*0c00*/  IMAD.SHL.U32 R16, R2, 0x40, RZ ;  /* 0x0000004002107824 */ /* 0x000fe200078e00ff */
[----:B------:R-:W-:Y:S01]  /*0c10*/  SHF.R.S32.HI R36, RZ, 0x1f, R30 ;  /* 0x0000001fff247819 */ /* 0x000fe2000001141e */
[----:B------:R-:W-:Y:S01]  /*0c20*/  IMAD.SHL.U32 R3, R14, 0x8, RZ ;  /* 0x000000080e037824 */ /* 0x000fe200078e00ff */
[CC--:B------:R-:W-:Y:S01]  /*0c30*/  LEA.HI R32, R17.reuse, R30.reuse, RZ, 0x6 ;  /* 0x0000001e11207211 */ /* 0x0c0fe200078f30ff */
[----:B------:R-:W-:Y:S01]  /*0c40*/  IMAD.MOV.U32 R52, RZ, RZ, R10 ;  /* 0x000000ffff347224 */ /* 0x000fe200078e000a */
[----:B------:R-:W-:Y:S01]  /*0c50*/  LOP3.LUT R16, R16, 0x1c0, RZ, 0xc0, !PT ;  /* 0x000001c010107812 */ /* 0x000fe200078ec0ff */
[----:B------:R-:W-:Y:S01]  /*0c60*/  IMAD R4, R0, c[0x0][0x240], RZ ;  /* 0x0000900000047a24 */ /* 0x000fe200078e02ff */
[----:B------:R-:W-:Y:S01]  /*0c70*/  LEA.HI R17, R17, R30, RZ, 0x7 ;  /* 0x0000001e11117211 */ /* 0x000fe200078f38ff */
[----:B------:R-:W-:Y:S01]  /*0c80*/  IMAD.WIDE.U32 R34, R39, c[0x0][0x240], R22 ;  /* 0x0000900027227a25 */ /* 0x000fe200078e0016 */
[----:B------:R-:W-:-:S02]  /*0c90*/  LOP3.LUT R10, R16, 0x38, R3, 0xf8, !PT ;  /* 0x00000038100a7812 */ /* 0x000fc400078ef803 */
[----:B------:R-:W-:Y:S01]  /*0ca0*/  SHF.R.U32.HI R29, RZ, 0x3, R16 ;  /* 0x00000003ff1d7819 */ /* 0x000fe20000011610 */
[C---:B------:R-:W-:Y:S01]  /*0cb0*/  IMAD.IADD R16, R30.reuse, 0x1, -R11 ;  /* 0x000000011e107824 */ /* 0x040fe200078e0a0b */
[----:B------:R-:W-:Y:S01]  /*0cc0*/  IADD3 R34, P0, R30, R34, RZ ;  /* 0x000000221e227210 */ /* 0x000fe20007f1e0ff */
[----:B------:R-:W-:Y:S01]  /*0cd0*/  IMAD R18, R0, c[0x0][0x278], RZ ;  /* 0x00009e0000127a24 */ /* 0x000fe200078e02ff */
[----:B------:R-:W-:Y:S01]  /*0ce0*/  LOP3.LUT R29, R10, R29, RZ, 0x3c, !PT ;  /* 0x0000001d0a1d7212 */ /* 0x000fe200078e3cff */
[C---:B------:R-:W-:Y:S01]  /*0cf0*/  IMAD R15, R39.reuse, c[0x0][0x244], R4 ;  /* 0x00009100270f7a24 */ /* 0x040fe200078e0204 */
[----:B------:R-:W-:Y:S01]  /*0d00*/  SHF.R.S32.HI R23, RZ, 0x1f, R16 ;  /* 0x0000001fff177819 */ /* 0x000fe20000011410 */
[----:B------:R-:W-:Y:S01]  /*0d10*/  IMAD R18, R39, c[0x0][0x27c], R18 ;  /* 0x00009f0027127a24 */ /* 0x000fe200078e0212 */
[----:B------:R-:W-:Y:S01]  /*0d20*/  SHF.R.S32.HI R10, RZ, 0x5, R19 ;  /* 0x00000005ff0a7819 */ /* 0x000fe20000011413 */
[----:B-1----:R-:W-:Y:S01]  /*0d30*/  IMAD.U32 R24, RZ, RZ, UR5 ;  /* 0x00000005ff187e24 */ /* 0x002fe2000f8e00ff */
[----:B------:R-:W-:Y:S01]  /*0d40*/  UIADD3 UR5, UP0, UR8, 0x20880, URZ ;  /* 0x0002088008057890 */ /* 0x000fe2000ff1e03f */
[----:B------:R-:W-:Y:S01]  /*0d50*/  IMAD.U32 R25, RZ, RZ, UR4 ;  /* 0x00000004ff197e24 */ /* 0x000fe2000f8e00ff */
[----:B------:R-:W-:Y:S01]  /*0d60*/  LEA.HI R4, R23, R16, RZ, 0x3 ;  /* 0x0000001017047211 */ /* 0x000fe200078f18ff */
[----:B------:R-:W-:Y:S01]  /*0d70*/  IMAD.WIDE.U32 R22, R39, c[0x0][0x278], R48 ;  /* 0x00009e0027167a25 */ /* 0x000fe200078e0030 */
[----:B------:R-:W-:Y:S01]  /*0d80*/  UIADD3.X UR4, URZ, UR9, URZ, UP0, !UPT ;  /* 0x000000093f047290 */ /* 0x000fe200087fe43f */
[----:B------:R-:W-:-:S02]  /*0d90*/  SHF.R.S32.HI R11, RZ, 0x1f, R19 ;  /* 0x0000001fff0b7819 */ /* 0x000fc40000011413 */
[----:B------:R-:W-:Y:S01]  /*0da0*/  IMAD.U32 R40, RZ, RZ, UR5 ;  /* 0x00000005ff287e24 */ /* 0x000fe2000f8e00ff */
[----:B------:R-:W-:Y:S01]  /*0db0*/  IADD3.X R15, R36, R35, R15, P0, !PT ;  /* 0x00000023240f7210 */ /* 0x000fe200007fe40f */
[C---:B------:R-:W-:Y:S01]  /*0dc0*/  IMAD R68, R13.reuse, c[0x0][0x180], RZ ;  /* 0x000060000d447a24 */ /* 0x040fe200078e02ff */
[----:B------:R-:W-:Y:S01]  /*0dd0*/  MOV R41, UR4 ;  /* 0x0000000400297c02 */ /* 0x000fe20008000f00 */
[----:B------:R-:W-:Y:S01]  /*0de0*/  IMAD.MOV.U32 R42, RZ, RZ, R40 ;  /* 0x000000ffff2a7224 */ /* 0x000fe200078e0028 */
[----:B------:R-:W-:Y:S01]  /*0df0*/  LEA R48, P0, R22, c[0x0][0x258], 0x2 ;  /* 0x0000960016307a11 */ /* 0x000fe200078010ff */
[----:B------:R-:W-:Y:S01]  /*0e00*/  IMAD R62, R13, c[0x0][0x210], RZ ;  /* 0x000084000d3e7a24 */ /* 0x000fe200078e02ff */
[----:B------:R-:W-:Y:S01]  /*0e10*/  LEA.HI R11, R11, R10, RZ, 0x2 ;  /* 0x0000000a0b0b7211 */ /* 0x000fe200078f10ff */
[----:B------:R-:W-:Y:S01]  /*0e20*/  IMAD.MOV.U32 R43, RZ, RZ, R41 ;  /* 0x000000ffff2b7224 */ /* 0x000fe200078e0029 */
[----:B------:R-:W-:Y:S01]  /*0e30*/  LOP3.LUT R19, R19, 0xffffffe0, RZ, 0xc0, !PT ;  /* 0xffffffe013137812 */ /* 0x000fe200078ec0ff */
[----:B------:R-:W-:Y:S01]  /*0e40*/  IMAD.WIDE.U32 R52, R39, c[0x0][0x290], R52 ;  /* 0x0000a40027347a25 */ /* 0x000fe200078e0034 */
[----:B------:R-:W-:Y:S01]  /*0e50*/  LOP3.LUT R11, R11, 0xfffffffc, RZ, 0xc0, !PT ;  /* 0xfffffffc0b0b7812 */ /* 0x000fe200078ec0ff */
[----:B------:R-:W-:Y:S01]  /*0e60*/  ULDC.64 UR4, c[0x0][0x208] ;  /* 0x0000820000047ab9 */ /* 0x000fe20000000a00 */
[----:B------:R1:W-:Y:S01]  /*0e70*/  STL.128 [R1+0x60], R40 ;  /* 0x0000602801007387 */ /* 0x0003e20000100c00 */
[----:B------:R-:W-:Y:S01]  /*0e80*/  LOP3.LUT R49, R4, 0xfffffff8, RZ, 0xc0, !PT ;  /* 0xfffffff804317812 */ /* 0x000fe200078ec0ff */
[----:B------:R-:W-:Y:S01]  /*0e90*/  IMAD.SHL.U32 R32, R32, 0x8, RZ ;  /* 0x0000000820207824 */ /* 0x000fe200078e00ff */
[----:B------:R-:W-:Y:S01]  /*0ea0*/  SHF.R.S32.HI R55, RZ, 0x1f, R3 ;  /* 0x0000001fff377819 */ /* 0x000fe20000011403 */
[----:B------:R-:W-:Y:S01]  /*0eb0*/  IMAD.IADD R11, R10, 0x1, -R11 ;  /* 0x000000010a0b7824 */ /* 0x000fe200078e0a0b */
[----:B------:R-:W-:Y:S01]  /*0ec0*/  LEA R66, P1, R52, c[0x0][0x280], 0x2 ;  /* 0x0000a00034427a11 */ /* 0x000fe200078210ff */
[----:B------:R-:W-:Y:S01]  /*0ed0*/  IMAD.IADD R10, R30, 0x1, -R19 ;  /* 0x000000011e0a7824 */ /* 0x000fe200078e0a13 */
[----:B------:R-:W-:Y:S01]  /*0ee0*/  LOP3.LUT R29, R29, 0xfffffe00, R32, 0xf8, !PT ;  /* 0xfffffe001d1d7812 */ /* 0x000fe200078ef820 */
[----:B------:R-:W-:Y:S01]  /*0ef0*/  IMAD.IADD R49, R16, 0x1, -R49 ;  /* 0x0000000110317824 */ /* 0x000fe200078e0a31 */
[----:B------:R-:W-:Y:S01]  /*0f00*/  USHF.L.U64.HI UR16, UR4, UR16, UR5 ;  /* 0x0000001004107299 */ /* 0x000fe20008010205 */
[----:B------:R-:W-:Y:S01]  /*0f10*/  IMAD R16, R0, c[0x0][0x290], RZ ;  /* 0x0000a40000107a24 */ /* 0x000fe200078e02ff */
[----:B------:R-:W-:Y:S01]  /*0f20*/  SHF.R.S32.HI R19, RZ, 0x1f, R10 ;  /* 0x0000001fff137819 */ /* 0x000fe2000001140a */
[----:B------:R-:W-:Y:S01]  /*0f30*/  IMAD.SHL.U32 R31, R11, 0x10, RZ ;  /* 0x000000100b1f7824 */ /* 0x000fe200078e00ff */
[----:B------:R-:W-:Y:S01]  /*0f40*/  USHF.L.U32 UR17, UR4, 0x7, URZ ;  /* 0x0000000704117899 */ /* 0x000fe2000800063f */
[----:B------:R-:W-:Y:S01]  /*0f50*/  IMAD.MOV.U32 R54, RZ, RZ, R3 ;  /* 0x000000ffff367224 */ /* 0x000fe200078e0003 */
[----:B------:R-:W-:Y:S01]  /*0f60*/  LEA.HI R36, R19, R10, RZ, 0x2 ;  /* 0x0000000a13247211 */ /* 0x000fe200078f10ff */
[C---:B------:R-:W-:Y:S01]  /*0f70*/  IMAD R62, R37.reuse, c[0x0][0x214], R62 ;  /* 0x00008500253e7a24 */ /* 0x040fe200078e023e */
[----:B------:R-:W-:Y:S01]  /*0f80*/  USHF.L.U64.HI UR5, UR4, UR12, UR5 ;  /* 0x0000000c04057299 */ /* 0x000fe20008010205 */
[----:B------:R-:W-:Y:S01]  /*0f90*/  IMAD R68, R37, c[0x0][0x184], R68 ;  /* 0x0000610025447a24 */ /* 0x000fe200078e0244 */
[----:B------:R-:W-:Y:S01]  /*0fa0*/  USHF.L.U32 UR4, UR4, 0x5, URZ ;  /* 0x0000000504047899 */ /* 0x000fe2000800063f */
[----:B------:R-:W-:Y:S01]  /*0fb0*/  IMAD.U32 R26, RZ, RZ, UR14 ;  /* 0x0000000eff1a7e24 */ /* 0x000fe2000f8e00ff */
[----:B------:R-:W-:Y:S01]  /*0fc0*/  UIADD3 UR14, UP1, UR8, 0x18880, URZ ;  /* 0x00018880080e7890 */ /* 0x000fe2000ff3e03f */
[----:B------:R-:W-:Y:S01]  /*0fd0*/  IMAD.U32 R27, RZ, RZ, UR11 ;  /* 0x0000000bff1b7e24 */ /* 0x000fe2000f8e00ff */
[----:B------:R-:W-:Y:S01]  /*0fe0*/  LEA.HI.SX32 R36, R36, R31, 0x1e ;  /* 0x0000001f24247211 */ /* 0x000fe200078ff2ff */
[----:B------:R-:W-:Y:S01]  /*0ff0*/  IMAD.U32 R73, RZ, RZ, UR5 ;  /* 0x00000005ff497e24 */ /* 0x000fe2000f8e00ff */
[----:B------:R-:W-:Y:S01]  /*1000*/  UIADD3.X UR11, URZ, UR9, URZ, UP1, !UPT ;  /* 0x000000093f0b7290 */ /* 0x000fe20008ffe43f */
[----:B------:R-:W-:Y:S01]  /*1010*/  IMAD.U32 R72, RZ, RZ, UR4 ;  /* 0x00000004ff487e24 */ /* 0x000fe2000f8e00ff */
[----:B------:R2:W-:Y:S01]  /*1020*/  STL.128 [R1+0x30], R24 ;  /* 0x0000301801007387 */ /* 0x0005e20000100c00 */
[----:B------:R-:W-:Y:S01]  /*1030*/  ULDC UR4, c[0x0][0x1c] ;  /* 0x0000070000047ab9 */ /* 0x000fe20000000800 */
[----:B------:R-:W-:Y:S01]  /*1040*/  IMAD.U32 R76, RZ, RZ, UR17 ;  /* 0x00000011ff4c7e24 */ /* 0x000fe2000f8e00ff */
[----:B------:R-:W-:Y:S01]  /*1050*/  SHF.R.S32.HI R44, RZ, 0x7, R44 ;  /* 0x00000007ff2c7819 */ /* 0x000fe2000001142c */
[----:B------:R-:W-:Y:S01]  /*1060*/  IMAD.U32 R77, RZ, RZ, UR16 ;  /* 0x00000010ff4d7e24 */ /* 0x000fe2000f8e00ff */
[----:B-1----:R-:W-:Y:S01]  /*1070*/  IADD3 R43, R23, R18, RZ ;  /* 0x00000012172b7210 */ /* 0x002fe20007ffe0ff */
[----:B------:R-:W-:Y:S01]  /*1080*/  IMAD R23, R39, c[0x0][0x294], R16 ;  /* 0x0000a50027177a24 */ /* 0x000fe200078e0210 */
[----:B------:R-:W-:-:S02]  /*1090*/  SHF.R.S32.HI R18, RZ, 0x7, R17 ;  /* 0x00000007ff127819 */ /* 0x000fc40000011411 */
[----:B------:R-:W-:Y:S01]  /*10a0*/  LEA.HI.X R43, R22, c[0x0][0x25c], R43, 0x2, P0 ;  /* 0x00009700162b7a11 */ /* 0x000fe200000f142b */
[----:B------:R-:W-:Y:S01]  /*10b0*/  IMAD.SHL.U32 R22, R14, 0x40, RZ ;  /* 0x000000400e167824 */ /* 0x000fe200078e00ff */
[C---:B------:R-:W-:Y:S01]  /*10c0*/  LEA R64, P0, R34.reuse, c[0x0][0x220], 0x2 ;  /* 0x0000880022407a11 */ /* 0x040fe200078010ff */
[----:B------:R-:W-:Y:S02]  /*10d0*/  IMAD.IADD R23, R53, 0x1, R23 ;  /* 0x0000000135177824 */ /* 0x000fe400078e0217 */
[----:B------:R-:W-:Y:S01]  /*10e0*/  IMAD R57, R5, 0x2, R18 ;  /* 0x0000000205397824 */ /* 0x000fe200078e0212 */
[----:B------:R-:W-:Y:S01]  /*10f0*/  LEA.HI.X R65, R34, c[0x0][0x224], R15, 0x2, P0 ;  /* 0x0000890022417a11 */ /* 0x000fe200000f140f */
[----:B------:R-:W-:Y:S01]  /*1100*/  IMAD.WIDE.U32 R34, R37, c[0x0][0x210], R54 ;  /* 0x0000840025227a25 */ /* 0x000fe200078e0036 */
[----:B------:R-:W-:Y:S02]  /*1110*/  LEA.HI R15, R17, R18, RZ, 0x1 ;  /* 0x00000012110f7211 */ /* 0x000fe400078f08ff */
[----:B------:R-:W-:Y:S01]  /*1120*/  LOP3.LUT R22, R22, 0x1c0, RZ, 0xc0, !PT ;  /* 0x000001c016167812 */ /* 0x000fe200078ec0ff */
[----:B------:R-:W-:Y:S01]  /*1130*/  IMAD.IADD R63, R35, 0x1, R62 ;  /* 0x00000001233f7824 */ /* 0x000fe200078e023e */
[----:B------:R-:W-:Y:S01]  /*1140*/  LOP3.LUT R13, R15, 0xfffffffe, RZ, 0xc0, !PT ;  /* 0xfffffffe0f0d7812 */ /* 0x000fe200078ec0ff */
[----:B------:R-:W-:Y:S01]  /*1150*/  IMAD.MOV.U32 R62, RZ, RZ, R34 ;  /* 0x000000ffff3e7224 */ /* 0x000fe200078e0022 */
[C---:B------:R-:W-:Y:S01]  /*1160*/  LOP3.LUT R16, R22.reuse, 0x30, R31, 0xf8, !PT ;  /* 0x0000003016107812 */ /* 0x040fe200078ef81f */
[----:B------:R-:W-:Y:S01]  /*1170*/  IMAD.MOV.U32 R35, RZ, RZ, 0x20 ;  /* 0x00000020ff237424 */ /* 0x000fe200078e00ff */
[----:B------:R-:W-:Y:S01]  /*1180*/  LOP3.LUT R19, R22, 0x8, R7, 0xf8, !PT ;  /* 0x0000000816137812 */ /* 0x000fe200078ef807 */
[----:B------:R-:W-:Y:S01]  /*1190*/  IMAD.IADD R42, R18, 0x1, -R13 ;  /* 0x00000001122a7824 */ /* 0x000fe200078e0a0d */
[----:B------:R-:W-:Y:S01]  /*11a0*/  SHF.R.U32.HI R22, RZ, 0x3, R22 ;  /* 0x00000003ff167819 */ /* 0x000fe20000011616 */
[----:B------:R-:W-:Y:S01]  /*11b0*/  IMAD.SHL.U32 R13, R12, 0x40, RZ ;  /* 0x000000400c0d7824 */ /* 0x000fe200078e00ff */
[----:B------:R-:W-:Y:S01]  /*11c0*/  LOP3.LUT R7, R16, 0x8, R7, 0xf8, !PT ;  /* 0x0000000810077812 */ /* 0x000fe200078ef807 */
[----:B------:R-:W-:Y:S01]  /*11d0*/  IMAD.SHL.U32 R18, R18, 0x8, RZ ;  /* 0x0000000812127824 */ /* 0x000fe200078e00ff */
[----:B------:R-:W-:Y:S01]  /*11e0*/  LEA.HI.X R67, R52, c[0x0][0x284], R23, 0x2, P1 ;  /* 0x0000a10034437a11 */ /* 0x000fe200008f1417 */
[----:B------:R-:W-:Y:S01]  /*11f0*/  IMAD.WIDE.U32 R52, R37, c[0x0][0x180], R54 ;  /* 0x0000600025347a25 */ /* 0x000fe200078e0036 */
[----:B------:R-:W-:-:S02]  /*1200*/  LOP3.LUT R13, R13, 0x1c0, RZ, 0xc0, !PT ;  /* 0x000001c00d0d7812 */ /* 0x000fc400078ec0ff */
[-C--:B------:R-:W-:Y:S01]  /*1210*/  LOP3.LUT R32, R19, R22.reuse, RZ, 0x3c, !PT ;  /* 0x0000001613207212 */ /* 0x080fe200078e3cff */
[----:B------:R-:W-:Y:S01]  /*1220*/  IMAD.IADD R69, R53, 0x1, R68 ;  /* 0x0000000135457824 */ /* 0x000fe200078e0244 */
[----:B------:R-:W-:Y:S01]  /*1230*/  LOP3.LUT R22, R7, R22, RZ, 0x3c, !PT ;  /* 0x0000001607167212 */ /* 0x000fe200078e3cff */
[----:B------:R-:W-:Y:S01]  /*1240*/  IMAD.MOV.U32 R34, RZ, RZ, 0x10 ;  /* 0x00000010ff227424 */ /* 0x000fe200078e00ff */
[----:B------:R-:W-:Y:S01]  /*1250*/  LOP3.LUT R18, R18, 0x8, RZ, 0xc0, !PT ;  /* 0x0000000812127812 */ /* 0x000fe200078ec0ff */
[C---:B------:R-:W-:Y:S01]  /*1260*/  IMAD.SHL.U32 R15, R5.reuse, 0x10, RZ ;  /* 0x00000010050f7824 */ /* 0x040fe200078e00ff */
[----:B------:R-:W-:Y:S01]  /*1270*/  SHF.R.U32.HI R61, RZ, 0x3, R13 ;  /* 0x00000003ff3d7819 */ /* 0x000fe2000001160d */
[----:B------:R-:W-:Y:S01]  /*1280*/  IMAD R59, R5, 0x200, R22 ;  /* 0x00000200053b7824 */ /* 0x000fe200078e0216 */
[----:B------:R-:W-:Y:S01]  /*1290*/  LOP3.LUT R7, R6, 0x7ffffffc, RZ, 0xc0, !PT ;  /* 0x7ffffffc06077812 */ /* 0x000fe200078ec0ff */
[----:B------:R-:W-:Y:S01]  /*12a0*/  IMAD.WIDE.U32 R22, R39, c[0x0][0x218], R62 ;  /* 0x0000860027167a25 */ /* 0x000fe200078e003e */
[----:B------:R-:W-:-:S02]  /*12b0*/  LOP3.LUT R61, R61, R13, R18, 0x1e, !PT ;  /* 0x0000000d3d3d7212 */ /* 0x000fc400078e1e12 */
[----:B------:R-:W-:Y:S01]  /*12c0*/  MOV R68, R52 ;  /* 0x0000003400447202 */ /* 0x000fe20000000f00 */
[----:B------:R-:W-:Y:S01]  /*12d0*/  IMAD.IADD R52, R30, 0x1, -R7 ;  /* 0x000000011e347824 */ /* 0x000fe200078e0a07 */
[----:B------:R-:W-:Y:S01]  /*12e0*/  R2P PR, R49, 0x6 ;  /* 0x0000000631007804 */ /* 0x000fe20000000000 */
[----:B------:R-:W-:Y:S01]  /*12f0*/  IMAD.SHL.U32 R13, R11, 0x400, RZ ;  /* 0x000004000b0d7824 */ /* 0x000fe200078e00ff */
[----:B------:R-:W-:Y:S01]  /*1300*/  LEA R57, R57, R32, 0x9 ;  /* 0x0000002039397211 */ /* 0x000fe200078e48ff */
[----:B------:R-:W-:Y:S01]  /*1310*/  IMAD.SHL.U32 R49, R49, 0x40, RZ ;  /* 0x0000004031317824 */ /* 0x000fe200078e00ff */
[----:B------:R-:W-:Y:S01]  /*1320*/  LOP3.LUT R16, R18, 0x10, R15, 0xf8, !PT ;  /* 0x0000001012107812 */ /* 0x000fe200078ef80f */
[----:B------:R-:W-:Y:S01]  /*1330*/  IMAD R52, R52, 0x2, R13 ;  /* 0x0000000234347824 */ /* 0x000fe200078e020d */
[----:B------:R-:W-:Y:S01]  /*1340*/  SEL R7, R35, 0xffffffe0, !P2 ;  /* 0xffffffe023077807 */ /* 0x000fe20005000000 */
[----:B------:R-:W-:Y:S01]  /*1350*/  IMAD R18, R0, c[0x0][0x188], RZ ;  /* 0x0000620000127a24 */ /* 0x000fe200078e02ff */
[----:B------:R-:W-:Y:S01]  /*1360*/  SEL R6, R34, 0xfffffff0, !P1 ;  /* 0xfffffff022067807 */ /* 0x000fe20004800000 */
[----:B------:R-:W-:Y:S01]  /*1370*/  IMAD R32, R0, c[0x0][0x218], RZ ;  /* 0x0000860000207a24 */ /* 0x000fe200078e02ff */
[----:B------:R-:W-:Y:S01]  /*1380*/  R2P PR, R14, 0x6 ;  /* 0x000000060e007804 */ /* 0x000fe20000000000 */
[----:B------:R-:W-:Y:S01]  /*1390*/  IMAD.MOV.U32 R14, RZ, RZ, 0x2 ;  /* 0x00000002ff0e7424 */ /* 0x000fe200078e00ff */
[----:B------:R-:W-:Y:S01]  /*13a0*/  IADD3 R61, R52, R61, RZ ;  /* 0x0000003d343d7210 */ /* 0x000fe20007ffe0ff */
[----:B------:R-:W-:Y:S01]  /*13b0*/  IMAD R18, R39, c[0x0][0x18c], R18 ;  /* 0x0000630027127a24 */ /* 0x000fe200078e0212 */
[----:B------:R-:W-:Y:S01]  /*13c0*/  LOP3.LUT R49, R49, 0x1c0, RZ, 0xc0, !PT ;  /* 0x000001c031317812 */ /* 0x000fe200078ec0ff */
[----:B------:R-:W-:-:S03]  /*13d0*/  IMAD.WIDE.U32 R52, R57, R14, c[0x0][0x18] ;  /* 0x0000060039347625 */ /* 0x000fc600078e000e */
[----:B------:R-:W-:Y:S01]  /*13e0*/  SHF.R.U32.HI R51, RZ, 0x3, R49 ;  /* 0x00000003ff337819 */ /* 0x000fe20000011631 */
[----:B------:R-:W-:Y:S01]  /*13f0*/  IMAD.SHL.U32 R14, R5, 0x8, RZ ;  /* 0x00000008050e7824 */ /* 0x000fe200078e00ff */
[----:B------:R-:W-:Y:S01]  /*1400*/  IADD3 R62, P0, R52, 0x4080, RZ ;  /* 0x00004080343e7810 */ /* 0x000fe20007f1e0ff */
[----:B------:R-:W-:Y:S01]  /*1410*/  IMAD R17, R39, c[0x0][0x21c], R32 ;  /* 0x0000870027117a24 */ /* 0x000fe200078e0220 */
[----:B------:R-:W-:Y:S01]  /*1420*/  SEL R5, R35, 0xffffffe0, !P2 ;  /* 0xffffffe023057807 */ /* 0x000fe20005000000 */
[----:B------:R-:W-:Y:S01]  /*1430*/  IMAD.WIDE.U32 R68, R39, c[0x0][0x188], R68 ;  /* 0x0000620027447a25 */ /* 0x000fe200078e0044 */
[----:B------:R-:W-:Y:S02]  /*1440*/  LOP3.LUT R14, R49, 0x8, R14, 0xf8, !PT ;  /* 0x00000008310e7812 */ /* 0x000fe400078ef80e */
[----:B------:R-:W-:Y:S01]  /*1450*/  LOP3.LUT R49, R51, R16, R49, 0x1e, !PT ;  /* 0x0000001033317212 */ /* 0x000fe200078e1e31 */
[----:B------:R-:W-:Y:S01]  /*1460*/  IMAD.X R63, RZ, RZ, R53, P0 ;  /* 0x000000ffff3f7224 */ /* 0x000fe200000e0635 */
[----:B------:R-:W-:Y:S01]  /*1470*/  LOP3.LUT R51, R14, R51, RZ, 0x3c, !PT ;  /* 0x000000330e337212 */ /* 0x000fe200078e3cff */
[----:B------:R-:W-:Y:S01]  /*1480*/  IMAD.IADD R19, R69, 0x1, R18 ;  /* 0x0000000145137824 */ /* 0x000fe200078e0212 */
[----:B------:R-:W-:Y:S01]  /*1490*/  SHF.R.S32.HI R53, RZ, 0x1f, R2 ;  /* 0x0000001fff357819 */ /* 0x000fe20000011402 */
[----:B------:R-:W-:Y:S01]  /*14a0*/  IMAD.IADD R17, R23, 0x1, R17 ;  /* 0x0000000117117824 */ /* 0x000fe200078e0211 */
[----:B------:R-:W-:Y:S01]  /*14b0*/  SHF.L.U32 R14, R4, 0x6, RZ ;  /* 0x00000006040e7819 */ /* 0x000fe200000006ff */
[----:B--2---:R-:W-:Y:S01]  /*14c0*/  IMAD.U32 R26, RZ, RZ, UR14 ;  /* 0x0000000eff1a7e24 */ /* 0x004fe2000f8e00ff */
[----:B------:R-:W-:Y:S01]  /*14d0*/  UIADD3 UR14, UP0, UR8, 0x8080, URZ ;  /* 0x00008080080e7890 */ /* 0x000fe2000ff1e03f */
[----:B------:R-:W-:Y:S01]  /*14e0*/  IMAD.MOV.U32 R18, RZ, RZ, R68 ;  /* 0x000000ffff127224 */ /* 0x000fe200078e0044 */
[----:B------:R-:W-:Y:S01]  /*14f0*/  LOP3.LUT R14, R14, 0xfffffe00, RZ, 0xc0, !PT ;  /* 0xfffffe000e0e7812 */ /* 0x000fe200078ec0ff */
[----:B------:R-:W-:Y:S01]  /*1500*/  IMAD R23, R53, c[0x0][0x178], RZ ;  /* 0x00005e0035177a24 */ /* 0x000fe200078e02ff */
[----:B------:R-:W-:Y:S01]  /*1510*/  SEL R4, R34, 0xfffffff0, !P1 ;  /* 0xfffffff022047807 */ /* 0x000fe20004800000 */
[----:B------:R-:W-:Y:S01]  /*1520*/  IMAD.U32 R27, RZ, RZ, UR11 ;  /* 0x0000000bff1b7e24 */ /* 0x000fe2000f8e00ff */
[-C--:B------:R-:W-:Y:S01]  /*1530*/  IADD3 R51, R51, R14.reuse, R13 ;  /* 0x0000000e33337210 */ /* 0x080fe20007ffe00d */
[C---:B------:R-:W-:Y:S01]  /*1540*/  IMAD R23, R2.reuse, c[0x0][0x17c], R23 ;  /* 0x00005f0002177a24 */ /* 0x040fe200078e0217 */
[----:B------:R-:W-:Y:S01]  /*1550*/  UIADD3.X UR11, URZ, UR9, URZ, UP0, !UPT ;  /* 0x000000093f0b7290 */ /* 0x000fe200087fe43f */
[----:B------:R-:W-:Y:S01]  /*1560*/  IMAD.WIDE.U32 R18, R2, c[0x0][0x178], R18 ;  /* 0x00005e0002127a25 */ /* 0x000fe200078e0012 */
[----:B------:R-:W-:Y:S01]  /*1570*/  R2P PR, R12, 0x6 ;  /* 0x000000060c007804 */ /* 0x000fe20000000000 */
[----:B------:R-:W-:Y:S01]  /*1580*/  STL.128 [R1+0x50], R24 ;  /* 0x0000501801007387 */ /* 0x000fe20000100c00 */
[----:B------:R-:W-:Y:S01]  /*1590*/  LOP3.LUT R49, R49, R14, RZ, 0xfc, !PT ;  /* 0x0000000e31317212 */ /* 0x000fe200078efcff */
[----:B------:R-:W-:Y:S01]  /*15a0*/  IMAD.MOV.U32 R16, RZ, RZ, R22 ;  /* 0x000000ffff107224 */ /* 0x000fe200078e0016 */
[----:B------:R-:W-:Y:S01]  /*15b0*/  LEA R22, P0, R18, c[0x0][0x160], 0x1 ;  /* 0x0000580012167a11 */ /* 0x000fe200078008ff */
[----:B------:R-:W-:Y:S01]  /*15c0*/  IMAD R13, R53, c[0x0][0x208], RZ ;  /* 0x00008200350d7a24 */ /* 0x000fe200078e02ff */
[----:B------:R-:W-:Y:S01]  /*15d0*/  SEL R35, R35, 0xffffffe0, !P2 ;  /* 0xffffffe023237807 */ /* 0x000fe20005000000 */
[----:B------:R-:W-:Y:S01]  /*15e0*/  IMAD.IADD R23, R19, 0x1, R23 ;  /* 0x0000000113177824 */ /* 0x000fe200078e0217 */
[----:B------:R-:W-:Y:S01]  /*15f0*/  ISETP.GE.AND P2, PT, R3, c[0x0][0x16c], PT ;  /* 0x00005b0003007a0c */ /* 0x000fe20003f46270 */
[----:B------:R-:W-:Y:S01]  /*1600*/  IMAD R14, R2, c[0x0][0x20c], R13 ;  /* 0x00008300020e7a24 */ /* 0x000fe200078e020d */
[----:B------:R-:W-:Y:S01]  /*1610*/  SEL R34, R34, 0xfffffff0, !P1 ;  /* 0xfffffff022227807 */ /* 0x000fe20004800000 */
[----:B------:R-:W-:Y:S01]  /*1620*/  IMAD.WIDE.U32 R16, R2, c[0x0][0x208], R16 ;  /* 0x0000820002107a25 */ /* 0x000fe200078e0010 */
[----:B------:R-:W-:-:S02]  /*1630*/  LEA.HI.X R23, R18, c[0x0][0x164], R23, 0x1, P0 ;  /* 0x0000590012177a11 */ /* 0x000fc400000f0c17 */
[----:B------:R-:W-:Y:S01]  /*1640*/  ISETP.GE.AND P1, PT, R3, c[0x0][0x1fc], PT ;  /* 0x00007f0003007a0c */ /* 0x000fe20003f26270 */
        /* <DEDUP_REMOVED lines=9> */
[----:B------:R-:W-:-:S02]  /*16e0*/  IADD3 R32, P0, R20, 0xa0, RZ ;  /* 0x000000a014207810 */ /* 0x000fc40007f1e0ff */
[----:B------:R-:W-:Y:S01]  /*16f0*/  MOV R14, UR11 ;  /* 0x0000000b000e7c02 */ /* 0x000fe20008000f00 */
[----:B------:R-:W-:Y:S01]  /*1700*/  IMAD.MOV.U32 R16, RZ, RZ, R22 ;  /* 0x000000ffff107224 */ /* 0x000fe200078e0016 */
[----:B------:R-:W-:Y:S01]  /*1710*/  IADD3 R31, R32, -c[0x0][0x20], RZ ;  /* 0x80000800201f7a10 */ /* 0x000fe20007ffe0ff */
[----:B------:R-:W-:Y:S01]  /*1720*/  IMAD.U32 R15, RZ, RZ, UR9 ;  /* 0x00000009ff0f7e24 */ /* 0x000fe2000f8e00ff */
[----:B------:R-:W-:Y:S01]  /*1730*/  UIADD3 UR9, UP0, UR8, 0x18080, URZ ;  /* 0x0001808008097890 */ /* 0x000fe2000ff1e03f */
[----:B------:R-:W-:Y:S01]  /*1740*/  IMAD.WIDE.U32 R68, R61, 0x2, R26 ;  /* 0x000000023d447825 */ /* 0x000fe200078e001a */
[----:B------:R1:W-:Y:S02]  /*1750*/  STL.128 [R1+0x90], R16 ;  /* 0x0000901001007387 */ /* 0x0003e40000100c00 */
[----:B------:R-:W-:Y:S01]  /*1760*/  UIADD3.X UR5, URZ, UR4, URZ, UP0, !UPT ;  /* 0x000000043f057290 */ /* 0x000fe200087fe43f */
[----:B------:R-:W-:Y:S01]  /*1770*/  IMAD.WIDE.U32 R74, R49, 0x2, R14 ;  /* 0x00000002314a7825 */ /* 0x000fe200078e000e */
[----:B------:R-:W-:Y:S01]  /*1780*/  STL.128 [R1+0x20], R12 ;  /* 0x0000200c01007387 */ /* 0x000fe20000100c00 */
[----:B------:R-:W-:-:S02]  /*1790*/  UIADD3 UR8, UP0, UR8, 0x18480, URZ ;  /* 0x0001848008087890 */ /* 0x000fc4000ff1e03f */
[----:B------:R-:W-:Y:S01]  /*17a0*/  IMAD.WIDE.U32 R78, R29, 0x2, R14 ;  /* 0x000000021d4e7825 */ /* 0x000fe200078e000e */
[----:B------:R-:W-:Y:S01]  /*17b0*/  STL.128 [R1+0x40], R12 ;  /* 0x0000400c01007387 */ /* 0x000fe20000100c00 */
[----:B------:R-:W-:Y:S02]  /*17c0*/  UIADD3.X UR4, URZ, UR4, URZ, UP0, !UPT ;  /* 0x000000043f047290 */ /* 0x000fe400087fe43f */
[----:B------:R-:W-:Y:S01]  /*17d0*/  IMAD.WIDE.U32 R60, R61, 0x2, R40 ;  /* 0x000000023d3c7825 */ /* 0x000fe200078e0028 */
[----:B------:R2:W-:Y:S04]  /*17e0*/  STL.64 [R31+0x18], R70 ;  /* 0x000018461f007387 */ /* 0x0005e80000100a00 */
        /* <DEDUP_REMOVED lines=18> */
[----:B------:R-:W-:Y:S01]  /*1910*/  IMAD.WIDE R26, R36, 0x4, R26 ;  /* 0x00000004241a7825 */ /* 0x000fe200078e021a */
[----:B-1----:R-:W-:-:S05]  /*1920*/  MOV R12, R48 ;  /* 0x00000030000c7202 */ /* 0x002fca0000000f00 */
        /* <DEDUP_REMOVED lines=23> */
[----:B------:R-:W-:Y:S01]  /*1aa0*/  IMAD.MOV.U32 R5, RZ, RZ, c[0x0][0x2a8] ;  /* 0x0000aa00ff057624 */ /* 0x000fe200078e00ff */
[----:B------:R-:W-:Y:S02]  /*1ab0*/  IADD3.X R33, RZ, R21, RZ, P0, !PT ;  /* 0x00000015ff217210 */ /* 0x000fe400007fe4ff */
        /* <DEDUP_REMOVED lines=13> */
[----:B----4-:R-:W-:Y:S01]  /*1b90*/  MOV R7, c[0x0][0x2b0] ;  /* 0x0000ac0000077a02 */ /* 0x010fe20000000f00 */
[----:B------:R-:W-:Y:S02]  /*1ba0*/  IMAD.X R17, RZ, RZ, R21, P2 ;  /* 0x000000ffff117224 */ /* 0x000fe400010e0615 */
[----:B------:R-:W-:Y:S01]  /*1bb0*/  STL.64 [R1+0x2a8], R34 ;  /* 0x0002a82201007387 */ /* 0x000fe20000100a00 */
[----:B-1----:R-:W-:-:S03]  /*1bc0*/  IMAD.MOV.U32 R4, RZ, RZ, RZ ;  /* 0x000000ffff047224 */ /* 0x002fc600078e00ff */
[----:B------:R-:W-:Y:S04]  /*1bd0*/  STL.64 [R1+0x2a0], R68 ;  /* 0x0002a04401007387 */ /* 0x000fe80000100a00 */
[----:B------:R-:W-:Y:S01]  /*1be0*/  STL.64 [R1+0x2b0], R60 ;  /* 0x0002b03c01007387 */ /* 0x000fe20000100a00 */
[----:B-----5:R-:W-:-:S03]  /*1bf0*/  IADD3 R26, P0, R20, 0xc0, RZ ;  /* 0x000000c0141a7810 */ /* 0x020fc60007f1e0ff */
[----:B------:R-:W-:Y:S01]  /*1c00*/  STL.64 [R1+0x260], R72 ;  /* 0x0002604801007387 */ /* 0x000fe20000100a00 */
[----:B------:R-:W-:-:S03]  /*1c10*/  IADD3 R24, P5, R20, 0x71, RZ ;  /* 0x0000007114187810 */ /* 0x000fc60007fbe0ff */
[----:B------:R-:W-:Y:S01]  /*1c20*/  STL.64 [R1+0x2e0], R74 ;  /* 0x0002e04a01007387 */ /* 0x000fe20000100a00 */
[--C-:B------:R-:W-:Y:S02]  /*1c30*/  IMAD.X R27, RZ, RZ, R21.reuse, P0 ;  /* 0x000000ffff1b7224 */ /* 0x100fe400000e0615 */
[----:B------:R-:W-:Y:S01]  /*1c40*/  IMAD.X R25, RZ, RZ, R21, P5 ;  /* 0x000000ffff197224 */ /* 0x000fe200028e0615 */
        /* <DEDUP_REMOVED lines=54> */
[----:B------:R-:W-:Y:S02]  /*1fb0*/  IMAD.X R19, RZ, RZ, R21, P4 ;  /* 0x000000ffff137224 */ /* 0x000fe400020e0615 */
[----:B--2---:R-:W2:Y:S01]  /*1fc0*/  LDL.128 R48, [R1+0xd0] ;  /* 0x0000d00001307983 */ /* 0x004ea20000100c00 */
[C---:B---3--:R-:W-:Y:S01]  /*1fd0*/  IADD3 R18, P2, R20.reuse, 0x344, RZ ;  /* 0x0000034414127810 */ /* 0x048fe20007f5e0ff */
        /* <DEDUP_REMOVED lines=9> */
[----:B------:R-:W-:Y:S01]  /*2070*/  IMAD.MOV.U32 R46, RZ, RZ, R16 ;  /* 0x000000ffff2e7224 */ /* 0x000fe200078e0010 */
[C---:B------:R-:W-:Y:S01]  /*2080*/  IADD3 R16, P0, R20.reuse, 0xd8, RZ ;  /* 0x000000d814107810 */ /* 0x040fe20007f1e0ff */
[--C-:B------:R-:W-:Y:S01]  /*2090*/  IMAD.X R45, RZ, RZ, R21.reuse, P1 ;  /* 0x000000ffff2d7224 */ /* 0x100fe200008e0615 */
[----:B------:R-:W-:Y:S01]  /*20a0*/  IADD3 R42, P1, R20, 0x348, RZ ;  /* 0x00000348142a7810 */ /* 0x000fe20007f3e0ff */
[----:B------:R-:W-:Y:S02]  /*20b0*/  IMAD.MOV.U32 R10, RZ, RZ, R44 ;  /* 0x000000ffff0a7224 */ /* 0x000fe400078e002c */
[--C-:B------:R-:W-:Y:S01]  /*20c0*/  IMAD.X R17, RZ, RZ, R21.reuse, P0 ;  /* 0x000000ffff117224 */ /* 0x100fe200000e0615 */
[----:B------:R-:W-:Y:S01]  /*20d0*/  MOV R11, R45 ;  /* 0x0000002d000b7202 */ /* 0x000fe20000000f00 */
[----:B------:R-:W-:-:S02]  /*20e0*/  IMAD.X R43, RZ, RZ, R21, P1 ;  /* 0x000000ffff2b7224 */ /* 0x000fc400008e0615 */
[----:B------:R-:W-:Y:S02]  /*20f0*/  IMAD.MOV.U32 R34, RZ, RZ, R12 ;  /* 0x000000ffff227224 */ /* 0x000fe400078e000c */
[----:B------:R-:W-:Y:S02]  /*2100*/  IMAD.MOV.U32 R40, RZ, RZ, R46 ;  /* 0x000000ffff287224 */ /* 0x000fe400078e002e */
[----:B-1----:R-:W-:Y:S01]  /*2110*/  IMAD.MOV.U32 R4, RZ, RZ, R14 ;  /* 0x000000ffff047224 */ /* 0x002fe200078e000e */
[----:B------:R-:W-:Y:S01]  /*2120*/  IADD3 R14, P3, R20, 0x338, RZ ;  /* 0x00000338140e7810 */ /* 0x000fe20007f7e0ff */
[----:B------:R-:W-:Y:S02]  /*2130*/  IMAD.MOV.U32 R5, RZ, RZ, R19 ;  /* 0x000000ffff057224 */ /* 0x000fe400078e0013 */
[----:B------:R-:W-:Y:S02]  /*2140*/  IMAD.MOV.U32 R6, RZ, RZ, R13 ;  /* 0x000000ffff067224 */ /* 0x000fe400078e000d */
[----:B------:R-:W-:-:S02]  /*2150*/  IMAD.X R15, RZ, RZ, R21, P3 ;  /* 0x000000ffff0f7224 */ /* 0x000fc400018e0615 */
[----:B------:R-:W-:Y:S02]  /*2160*/  IMAD.MOV.U32 R7, RZ, RZ, R8 ;  /* 0x000000ffff077224 */ /* 0x000fe400078e0008 */
[----:B------:R-:W-:Y:S02]  /*2170*/  IMAD.MOV.U32 R8, RZ, RZ, R14 ;  /* 0x000000ffff087224 */ /* 0x000fe400078e000e */
[----:B------:R-:W-:Y:S01]  /*2180*/  IMAD.MOV.U32 R9, RZ, RZ, R15 ;  /* 0x000000ffff097224 */ /* 0x000fe200078e000f */
[----:B------:R1:W-:Y:S01]  /*2190*/  STL.128 [R1+0x3b0], R4 ;  /* 0x0003b00401007387 */ /* 0x0003e20000100c00 */
[----:B------:R-:W-:Y:S02]  /*21a0*/  IMAD.X R19, RZ, RZ, R21, P2 ;  /* 0x000000ffff137224 */ /* 0x000fe400010e0615 */
[----:B------:R-:W-:Y:S01]  /*21b0*/  IMAD.MOV.U32 R13, RZ, RZ, R47 ;  /* 0x000000ffff0d7224 */ /* 0x000fe200078e002f */
[----:B------:R3:W-:Y:S01]  /*21c0*/  STL.128 [R1+0x3f0], R8 ;  /* 0x0003f00801007387 */ /* 0x0007e20000100c00 */
[----:B------:R-:W-:-:S02]  /*21d0*/  IADD3.X R47, RZ, R21, RZ, P4, !PT ;  /* 0x00000015ff2f7210 */ /* 0x000fc400027fe4ff */
[----:B------:R-:W-:Y:S01]  /*21e0*/  IMAD.MOV.U32 R35, RZ, RZ, R13 ;  /* 0x000000ffff237224 */ /* 0x000fe200078e000d */
[----:B------:R4:W-:Y:S02]  /*21f0*/  STL.128 [R1+0x3c0], R16 ;  /* 0x0003c01001007387 */ /* 0x0009e40000100c00 */
[----:B------:R-:W-:Y:S02]  /*2200*/  IMAD.MOV.U32 R41, RZ, RZ, R47 ;  /* 0x000000ffff297224 */ /* 0x000fe400078e002f */
[----:B------:R-:W-:Y:S04]  /*2210*/  STL.128 [R1+0x3e0], R32 ;  /* 0x0003e02001007387 */ /* 0x000fe80000100c00 */
[----:B------:R-:W-:Y:S04]  /*2220*/  STL.128 [R1+0x3a0], R44 ;  /* 0x0003a02c01007387 */ /* 0x000fe80000100c00 */
[----:B------:R-:W-:Y:S04]  /*2230*/  STL.128 [R1+0x400], R40 ;  /* 0x0004002801007387 */ /* 0x000fe80000100c00 */
[----:B------:R-:W-:Y:S01]  /*2240*/  STL.128 [R1+0x390], R12 ;  /* 0x0003900c01007387 */ /* 0x000fe20000100c00 */
[----:B-1----:R-:W-:-:S02]  /*2250*/  IMAD.MOV.U32 R6, RZ, RZ, R24 ;  /* 0x000000ffff067224 */ /* 0x002fc400078e0018 */
[----:B------:R-:W-:Y:S02]  /*2260*/  IMAD.MOV.U32 R7, RZ, RZ, R25 ;  /* 0x000000ffff077224 */ /* 0x000fe400078e0019 */
[----:B------:R-:W-:Y:S01]  /*2270*/  IMAD.MOV.U32 R4, RZ, RZ, R18 ;  /* 0x000000ffff047224 */ /* 0x000fe200078e0012 */
[C---:B---3--:R-:W-:Y:S01]  /*2280*/  IADD3 R10, P0, R20.reuse, 0xf0, RZ ;  /* 0x000000f0140a7810 */ /* 0x048fe20007f1e0ff */
[----:B------:R-:W-:Y:S01]  /*2290*/  IMAD.MOV.U32 R5, RZ, RZ, R19 ;  /* 0x000000ffff057224 */ /* 0x000fe200078e0013 */
[----:B------:R-:W-:Y:S01]  /*22a0*/  IADD3 R8, P1, R20, 0xe0, RZ ;  /* 0x000000e014087810 */ /* 0x000fe20007f3e0ff */
[----:B------:R-:W-:Y:S01]  /*22b0*/  IMAD.MOV.U32 R24, RZ, RZ, c[0x0][0x250] ;  /* 0x00009400ff187624 */ /* 0x000fe200078e00ff */
[----:B----4-:R-:W3:Y:S01]  /*22c0*/  LDL.U8 R17, [R1+0x341] ;  /* 0x0003410001117983 */ /* 0x010ee20000100000 */
[----:B------:R-:W-:Y:S01]  /*22d0*/  IMAD.X R11, RZ, RZ, R21, P0 ;  /* 0x000000ffff0b7224 */ /* 0x000fe200000e0615 */
[----:B------:R-:W-:Y:S02]  /*22e0*/  IADD3.X R9, RZ, R21, RZ, P1, !PT ;  /* 0x00000015ff097210 */ /* 0x000fe40000ffe4ff */
[----:B------:R1:W-:Y:S04]  /*22f0*/  STL.128 [R1+0x420], R4 ;  /* 0x0004200401007387 */ /* 0x0003e80000100c00 */
[----:B------:R4:W-:Y:S04]  /*2300*/  STL.128 [R1+0x410], R8 ;  /* 0x0004100801007387 */ /* 0x0009e80000100c00 */
[----:B------:R-:W-:Y:S04]  /*2310*/  STL [R1+0x378], R24 ;  /* 0x0003781801007387 */ /* 0x000fe80000100800 */
        /* <DEDUP_REMOVED lines=13> */
[----:B------:R-:W-:Y:S01]  /*23f0*/  IMAD R4, R11, c[0x0][0x1e4], R4 ;  /* 0x000079000b047a24 */ /* 0x000fe200078e0204 */
[----:B------:R-:W-:-:S03]  /*2400*/  MOV R5, 0xffffff80 ;  /* 0xffffff8000057802 */ /* 0x000fc60000000f00 */
[----:B------:R-:W-:Y:S02]  /*2410*/  IMAD.IADD R35, R35, 0x1, R4 ;  /* 0x0000000123237824 */ /* 0x000fe400078e0204 */
[----:B------:R-:W-:Y:S02]  /*2420*/  IMAD R4, R0, c[0x0][0x1e8], RZ ;  /* 0x00007a0000047a24 */ /* 0x000fe400078e02ff */
[----:B------:R-:W-:-:S04]  /*2430*/  IMAD.WIDE.U32 R34, R39, c[0x0][0x1e8], R34 ;  /* 0x00007a0027227a25 */ /* 0x000fc800078e0022 */
[----:B------:R-:W-:Y:S02]  /*2440*/  IMAD R4, R39, c[0x0][0x1ec], R4 ;  /* 0x00007b0027047a24 */ /* 0x000fe400078e0204 */
[----:B------:R-:W-:Y:S02]  /*2450*/  IMAD R10, R10, c[0x0][0x1b0], RZ ;  /* 0x00006c000a0a7a24 */ /* 0x000fe400078e02ff */
[C---:B------:R-:W-:Y:S02]  /*2460*/  IMAD R5, R38.reuse, R5, c[0x0][0x198] ;  /* 0x0000660026057624 */ /* 0x040fe400078e0205 */
[----:B------:R-:W-:-:S04]  /*2470*/  IMAD.WIDE R24, R38, 0x80, R52 ;  /* 0x0000008026187825 */ /* 0x000fc800078e0234 */
[----:B------:R-:W-:-:S04]  /*2480*/  IMAD.WIDE.U32 R40, R11, c[0x0][0x1b0], R54 ;  /* 0x00006c000b287a25 */ /* 0x000fc800078e0036 */
[----:B------:R-:W-:Y:S02]  /*2490*/  IMAD.IADD R35, R35, 0x1, R4 ;  /* 0x0000000123237824 */ /* 0x000fe400078e0204 */
        /* <DEDUP_REMOVED lines=16> */
[----:B------:R-:W4:Y:S02]  /*25a0*/  @!P1 LDL.64 R18, [R1+0x420] ;  /* 0x0004200001129983 */ /* 0x000f240000100a00 */
[----:B------:R-:W-:Y:S01]  /*25b0*/  IMAD.IADD R4, R11, 0x1, R4 ;  /* 0x000000010b047824 */ /* 0x000fe200078e0204 */
[C---:B------:R-:W-:Y:S01]  /*25c0*/  LEA R34, P0, R10.reuse, c[0x0][0x1c0], 0x1 ;  /* 0x000070000a227a11 */ /* 0x040fe200078008ff */
[----:B------:R-:W-:Y:S01]  /*25d0*/  USHF.L.U64.HI UR5, UR4, UR8, UR5 ;  /* 0x0000000804057299 */ /* 0x000fe20008010205 */
[----:B------:R-:W-:Y:S01]  /*25e0*/  ISETP.GE.AND P4, PT, R5, 0x21, PT ;  /* 0x000000210500780c */ /* 0x000fe20003f86270 */
[----:B------:R-:W-:Y:S01]  /*25f0*/  IMAD.SHL.U32 R29, R29, 0x2, RZ ;  /* 0x000000021d1d7824 */ /* 0x000fe200078e00ff */
[----:B------:R-:W-:Y:S01]  /*2600*/  LEA.HI.X R35, R10, c[0x0][0x1c4], R4, 0x1, P0 ;  /* 0x000071000a237a11 */ /* 0x000fe200000f0c04 */
[----:B------:R-:W-:Y:S01]  /*2610*/  IMAD R0, R0, c[0x0][0x1b8], RZ ;  /* 0x00006e0000007a24 */ /* 0x000fe200078e02ff */
[----:B------:R-:W-:Y:S01]  /*2620*/  IADD3 R52, P0, R34, UR9, RZ ;  /* 0x0000000922347c10 */ /* 0x000fe2000ff1e0ff */
[----:B------:R-:W4:Y:S01]  /*2630*/  @!P1 LDL.64 R8, [R1+0x410] ;  /* 0x0004100001089983 */ /* 0x000f220000100a00 */
[----:B------:R-:W-:-:S02]  /*2640*/  ISETP.GE.AND P3, PT, R5, 0x41, PT ;  /* 0x000000410500780c */ /* 0x000fc40003f66270 */
[----:B------:R-:W-:Y:S01]  /*2650*/  ISETP.GE.OR P6, PT, R3, c[0x0][0x1cc], !P4 ;  /* 0x0000730003007a0c */ /* 0x000fe200067c6670 */
[----:B------:R-:W-:Y:S01]  /*2660*/  @!PT LDS RZ, [RZ] ;  /* 0x00000000fffff984 */ /* 0x000fe20000000800 */
[----:B------:R-:W-:Y:S01]  /*2670*/  @!PT LDS RZ, [RZ] ;  /* 0x00000000fffff984 */ /* 0x000fe20000000800 */
[----:B------:R-:W-:Y:S01]  /*2680*/  @!PT LDS RZ, [RZ] ;  /* 0x00000000fffff984 */ /* 0x000fe20000000800 */
[----:B------:R1:W-:Y:S01]  /*2690*/  LDGSTS.E.BYPASS.LTC128B.128 [R29+0x4080], [R34.64], !P2 ;  /* 0x04080000221d7fae */ /* 0x0003e2000d101d46 */
[----:B------:R-:W-:Y:S02]  /*26a0*/  IADD3.X R53, R35, UR5, RZ, P0, !PT ;  /* 0x0000000523357c10 */ /* 0x000fe400087fe4ff */
[----:B------:R-:W-:Y:S02]  /*26b0*/  ISETP.GE.OR P0, PT, R3, c[0x0][0x1cc], !P3 ;  /* 0x0000730003007a0c */ /* 0x000fe40005f06670 */
[----:B------:R-:W-:Y:S01]  /*26c0*/  IADD3 R54, P2, R52, UR9, RZ ;  /* 0x0000000934367c10 */ /* 0x000fe2000ff5e0ff */
[C---:B------:R-:W-:Y:S02]  /*26d0*/  IMAD R0, R39.reuse, c[0x0][0x1bc], R0 ;  /* 0x00006f0027007a24 */ /* 0x040fe400078e0200 */
[----:B------:R-:W-:Y:S01]  /*26e0*/  IMAD.WIDE.U32 R40, R39, c[0x0][0x1b8], R40 ;  /* 0x00006e0027287a25 */ /* 0x000fe200078e0028 */
[----:B------:R-:W-:-:S03]  /*26f0*/  IADD3.X R55, R53, UR5, RZ, P2, !PT ;  /* 0x0000000535377c10 */ /* 0x000fc600097fe4ff */
[----:B------:R2:W-:Y:S01]  /*2700*/  LDGSTS.E.BYPASS.LTC128B.128 [R29+0x5080], [R52.64], !P6 ;  /* 0x05080000341d7fae */ /* 0x0005e2000f101d46 */
[----:B------:R-:W-:Y:S01]  /*2710*/  IADD3 R41, R41, R0, RZ ;  /* 0x0000000029297210 */ /* 0x000fe20007ffe0ff */
[----:B------:R-:W-:Y:S01]  /*2720*/  IMAD R11, R25, c[0x0][0x1a8], RZ ;  /* 0x00006a00190b7a24 */ /* 0x000fe200078e02ff */
[----:B------:R-:W-:Y:S01]  /*2730*/  ISETP.GE.AND P2, PT, R5, 0x61, PT ;  /* 0x000000610500780c */ /* 0x000fe20003f46270 */
[----:B------:R2:W-:Y:S02]  /*2740*/  LDGSTS.E.BYPASS.LTC128B.128 [R29+0x6080], [R54.64], !P0 ;  /* 0x06080000361d7fae */ /* 0x0005e4000c101d46 */
[C---:B------:R-:W-:Y:S01]  /*2750*/  IMAD R11, R24.reuse, c[0x0][0x1ac], R11 ;  /* 0x00006b00180b7a24 */ /* 0x040fe200078e020b */
[----:B------:R-:W-:Y:S01]  /*2760*/  ISETP.GE.OR P6, PT, R3, c[0x0][0x1cc], !P2 ;  /* 0x0000730003007a0c */ /* 0x000fe200057c6670 */
[----:B------:R-:W-:Y:S01]  /*2770*/  IMAD.WIDE.U32 R24, R24, c[0x0][0x1a8], R40 ;  /* 0x00006a0018187a25 */ /* 0x000fe200078e0028 */
[----:B-1----:R-:W-:-:S03]  /*2780*/  IADD3 R34, P0, R54, UR9, RZ ;  /* 0x0000000936227c10 */ /* 0x002fc6000ff1e0ff */
[----:B------:R-:W-:Y:S01]  /*2790*/  IMAD.IADD R11, R25, 0x1, R11 ;  /* 0x00000001190b7824 */ /* 0x000fe200078e020b */
[----:B------:R-:W-:Y:S01]  /*27a0*/  IADD3.X R35, R55, UR5, RZ, P0, !PT ;  /* 0x0000000537237c10 */ /* 0x000fe200087fe4ff */
[----:B------:R-:W-:Y:S01]  /*27b0*/  ULDC.64 UR4, c[0x0][0x1a8] ;  /* 0x00006a0000047ab9 */ /* 0x000fe20000000a00 */
[C---:B------:R-:W-:Y:S01]  /*27c0*/  LEA R40, P0, R24.reuse, c[0x0][0x190], 0x1 ;  /* 0x0000640018287a11 */ /* 0x040fe200078008ff */
[----:B------:R-:W-:Y:S01]  /*27d0*/  USHF.L.U32 UR9, UR4, 0x6, URZ ;  /* 0x0000000604097899 */ /* 0x000fe2000800063f */
[----:B------:R-:W-:Y:S01]  /*27e0*/  ISETP.GE.OR P5, PT, R3, c[0x0][0x19c], !P5 ;  /* 0x0000670003007a0c */ /* 0x000fe20006fa6670 */
[----:B------:R-:W-:Y:S01]  /*27f0*/  USHF.L.U64.HI UR5, UR4, UR8, UR5 ;  /* 0x0000000804057299 */ /* 0x000fe20008010205 */
[----:B------:R-:W-:Y:S01]  /*2800*/  LEA.HI.X R41, R24, c[0x0][0x194], R11, 0x1, P0 ;  /* 0x0000650018297a11 */ /* 0x000fe200000f0c0b */
[----:B------:R1:W-:Y:S02]  /*2810*/  LDGSTS.E.BYPASS.LTC128B.128 [R29+0x7080], [R34.64], !P6 ;  /* 0x07080000221d7fae */ /* 0x0003e4000f101d46 */
[----:B------:R-:W-:Y:S01]  /*2820*/  IADD3 R24, P0, R40, UR9, RZ ;  /* 0x0000000928187c10 */ /* 0x000fe2000ff1e0ff */
[----:B------:R-:W-:Y:S01]  /*2830*/  IMAD R0, R28, UR13, RZ ;  /* 0x0000000d1c007c24 */ /* 0x000fe2000f8e02ff */
[----:B------:R-:W-:-:S02]  /*2840*/  SHF.R.S32.HI R5, RZ, 0x1f, R28 ;  /* 0x0000001fff057819 */ /* 0x000fc4000001141c */
[----:B------:R-:W-:Y:S02]  /*2850*/  IADD3.X R25, R41, UR5, RZ, P0, !PT ;  /* 0x0000000529197c10 */ /* 0x000fe400087fe4ff */
[C---:B------:R-:W-:Y:S02]  /*2860*/  ISETP.GE.OR P4, PT, R3.reuse, c[0x0][0x19c], !P4 ;  /* 0x0000670003007a0c */ /* 0x040fe40006786670 */
[----:B------:R5:W-:Y:S01]  /*2870*/  LDGSTS.E.BYPASS.LTC128B.128 [R29+0x80], [R40.64], !P5 ;  /* 0x00080000281d7fae */ /* 0x000be2000e901d46 */
[C---:B------:R-:W-:Y:S01]  /*2880*/  ISETP.GE.OR P3, PT, R3.reuse, c[0x0][0x19c], !P3 ;  /* 0x0000670003007a0c */ /* 0x040fe20005f66670 */
[----:B------:R-:W-:Y:S01]  /*2890*/  IMAD.WIDE.U32 R10, R28, UR15, RZ ;  /* 0x0000000f1c0a7c25 */ /* 0x000fe2000f8e00ff */
[----:B------:R-:W-:-:S03]  /*28a0*/  ISETP.GE.OR P5, PT, R3, c[0x0][0x19c], !P2 ;  /* 0x0000670003007a0c */ /* 0x000fc600057a6670 */
[----:B------:R-:W-:Y:S01]  /*28b0*/  IMAD R0, R5, UR15, R0 ;  /* 0x0000000f05007c24 */ /* 0x000fe2000f8e0200 */
[----:B------:R-:W-:Y:S02]  /*28c0*/  ISETP.GE.AND P6, PT, R3, c[0x0][0x16c], PT ;  /* 0x00005b0003007a0c */ /* 0x000fe40003fc6270 */
[----:B-1----:R-:W-:Y:S01]  /*28d0*/  IADD3 R34, P0, R24, UR9, RZ ;  /* 0x0000000918227c10 */ /* 0x002fe2000ff1e0ff */
[----:B------:R-:W-:Y:S01]  /*28e0*/  ULDC UR4, c[0x0][0x17c] ;  /* 0x00005f0000047ab9 */ /* 0x000fe20000000800 */
[----:B---3--:R-:W-:Y:S01]  /*28f0*/  LOP3.LUT R17, R17, 0x1, RZ, 0xc0, !PT ;  /* 0x0000000111117812 */ /* 0x008fe200078ec0ff */
[----:B------:R1:W-:Y:S01]  /*2900*/  LDGSTS.E.BYPASS.LTC128B.128 [R29+0x1080], [R24.64], !P4 ;  /* 0x01080000181d7fae */ /* 0x0003e2000e101d46 */
[----:B------:R-:W-:Y:S01]  /*2910*/  IADD3.X R35, R25, UR5, RZ, P0, !PT ;  /* 0x0000000519237c10 */ /* 0x000fe200087fe4ff */
[----:B------:R-:W-:Y:S01]  /*2920*/  IMAD.IADD R0, R11, 0x1, R0 ;  /* 0x000000010b007824 */ /* 0x000fe200078e0200 */
[----:B------:R-:W-:Y:S01]  /*2930*/  LEA R22, P2, R10, R22, 0x1 ;  /* 0x000000160a167211 */ /* 0x000fe200078408ff */
[----:B------:R-:W-:Y:S01]  /*2940*/  IMAD.SHL.U32 R3, R28, 0x80, RZ ;  /* 0x000000801c037824 */ /* 0x000fe200078e00ff */
[----:B-----5:R-:W-:Y:S01]  /*2950*/  LOP3.LUT R16, R16, 0x1, RZ, 0xc0, !PT ;  /* 0x0000000110107812 */ /* 0x020fe200078ec0ff */
[----:B------:R-:W-:Y:S01]  /*2960*/  USHF.L.U64.HI UR4, UR10, UR8, UR4 ;  /* 0x000000080a047299 */ /* 0x000fe20008010204 */
[----:B------:R-:W-:Y:S01]  /*2970*/  IADD3 R40, P0, R34, UR9, RZ ;  /* 0x0000000922287c10 */ /* 0x000fe2000ff1e0ff */
[----:B------:R3:W-:Y:S03]  /*2980*/  LDGSTS.E.BYPASS.LTC128B.128 [R29+0x2080], [R34.64], !P3 ;  /* 0x02080000221d7fae */ /* 0x0007e6000d901d46 */
[----:B------:R-:W-:Y:S01]  /*2990*/  IADD3.X R41, R35, UR5, RZ, P0, !PT ;  /* 0x0000000523297c10 */ /* 0x000fe200087fe4ff */
[----:B------:R-:W-:Y:S01]  /*29a0*/  USHF.L.U32 UR5, UR10, 0x6, URZ ;  /* 0x000000060a057899 */ /* 0x000fe2000800063f */
[----:B------:R-:W-:-:S02]  /*29b0*/  LOP3.LUT R7, R7, 0x1, RZ, 0xc0, !PT ;  /* 0x0000000107077812 */ /* 0x000fc400078ec0ff */
[----:B------:R-:W-:Y:S01]  /*29c0*/  LEA.HI.X R23, R10, R23, R0, 0x1, P2 ;  /* 0x000000170a177211 */ /* 0x000fe200010f0c00 */
[----:B------:R3:W-:Y:S01]  /*29d0*/  LDGSTS.E.BYPASS.LTC128B.128 [R29+0x3080], [R40.64], !P5 ;  /* 0x03080000281d7fae */ /* 0x0007e2000e901d46 */
[----:B------:R-:W-:Y:S02]  /*29e0*/  IADD3 R2, -R2, c[0x0][0x168], -R3 ;  /* 0x00005a0002027a10 */ /* 0x000fe40007ffe903 */
[----:B------:R-:W-:Y:S01]  /*29f0*/  ISETP.NE.U32.AND P2, PT, R17, 0x1, PT ;  /* 0x000000011100780c */ /* 0x000fe20003f45070 */
[----:B------:R-:W0:Y:S01]  /*2a00*/  LDGDEPBAR ;  /* 0x00000000000079af */ /* 0x000e220000000000 */
[----:B------:R-:W-:Y:S02]  /*2a10*/  IADD3 R10, P0, R22, UR5, RZ ;  /* 0x00000005160a7c10 */ /* 0x000fe4000ff1e0ff */
[----:B------:R-:W-:Y:S02]  /*2a20*/  ISETP.NE.U32.AND P4, PT, R16, 0x1, PT ;  /* 0x000000011000780c */ /* 0x000fe40003f85070 */
[----:B------:R-:W-:-:S02]  /*2a30*/  ISETP.NE.U32.AND P3, PT, R7, 0x1, PT ;  /* 0x000000010700780c */ /* 0x000fc40003f65070 */
[C---:B------:R-:W-:Y:S02]  /*2a40*/  ISETP.LT.OR P6, PT, R2.reuse, 0x1, P6 ;  /* 0x000000010200780c */ /* 0x040fe400037c1670 */
[----:B------:R-:W-:Y:S02]  /*2a50*/  IADD3.X R11, R23, UR4, RZ, P0, !PT ;  /* 0x00000004170b7c10 */ /* 0x000fe400087fe4ff */
[----:B------:R-:W-:Y:S02]  /*2a60*/  ISETP.LT.OR P2, PT, R2, 0x21, P2 ;  /* 0x000000210200780c */ /* 0x000fe40001741670 */
[----:B------:R-:W-:Y:S02]  /*2a70*/  IADD3 R16, P0, R10, UR5, RZ ;  /* 0x000000050a107c10 */ /* 0x000fe4000ff1e0ff */
[C---:B------:R-:W-:Y:S02]  /*2a80*/  ISETP.LT.OR P4, PT, R2.reuse, 0x41, P4 ;  /* 0x000000410200780c */ /* 0x040fe40002781670 */
[----:B------:R-:W-:-:S02]  /*2a90*/  ISETP.LT.OR P3, PT, R2, 0x61, P3 ;  /* 0x000000610200780c */ /* 0x000fc40001f61670 */
[----:B------:R-:W-:Y:S01]  /*2aa0*/  IADD3.X R17, R11, UR4, RZ, P0, !PT ;  /* 0x000000040b117c10 */ /* 0x000fe200087fe4ff */
[----:B------:R-:W-:Y:S01]  /*2ab0*/  IMAD.WIDE R48, R3, 0x4, R48 ;  /* 0x0000000403307825 */ /* 0x000fe200078e0230 */
[----:B-1----:R-:W-:Y:S01]  /*2ac0*/  IADD3 R24, P0, R16, UR5, RZ ;  /* 0x0000000510187c10 */ /* 0x002fe2000ff1e0ff */
[----:B------:R3:W-:Y:S01]  /*2ad0*/  LDGSTS.E.BYPASS.LTC128B.128 [R29+0x8080], [R22.64], !P6 ;  /* 0x08080000161d7fae */ /* 0x0007e2000f101d46 */
[----:B------:R-:W-:Y:S02]  /*2ae0*/  @!P1 IADD3 R50, R50, -c[0x0][0x18], RZ ;  /* 0x8000060032329a10 */ /* 0x000fe40007ffe0ff */
[----:B------:R-:W-:Y:S01]  /*2af0*/  IADD3.X R25, R17, UR4, RZ, P0, !PT ;  /* 0x0000000411197c10 */ /* 0x000fe200087fe4ff */
[----:B------:R1:W-:Y:S01]  /*2b00*/  LDGSTS.E.BYPASS.LTC128B.128 [R29+0x9080], [R10.64], !P2 ;  /* 0x090800000a1d7fae */ /* 0x0003e2000d101d46 */
[----:B------:R-:W-:-:S03]  /*2b10*/  IMAD.MOV.U32 R4, RZ, RZ, R28 ;  /* 0x000000ffff047224 */ /* 0x000fc600078e001c */
[----:B------:R5:W-:Y:S04]  /*2b20*/  LDGSTS.E.BYPASS.LTC128B.128 [R29+0xa080], [R16.64], !P4 ;  /* 0x0a080000101d7fae */ /* 0x000be8000e101d46 */
[----:B------:R3:W-:Y:S04]  /*2b30*/  LDGSTS.E.BYPASS.LTC128B.128 [R29+0xb080], [R24.64], !P3 ;  /* 0x0b080000181d7fae */ /* 0x0007e8000d901d46 */
[----:B------:R-:W3:Y:S01]  /*2b40*/  @!P1 LDL R28, [R1+0x430] ;  /* 0x00043000011c9983 */ /* 0x000ee20000100800 */
[----:B--2---:R-:W-:Y:S01]  /*2b50*/  @!P1 ISETP.NE.AND P5, PT, R6, RZ, PT ;  /* 0x000000ff0600920c */ /* 0x004fe20003fa5270 */
[----:B----4-:R-:W-:Y:S01]  /*2b60*/  @!P1 IMAD.MOV.U32 R32, RZ, RZ, R44 ;  /* 0x000000ffff209224 */ /* 0x010fe200078e002c */
[----:B------:R-:W-:Y:S01]  /*2b70*/  @!P1 MOV R12, R46 ;  /* 0x0000002e000c9202 */ /* 0x000fe20000000f00 */
[----:B------:R-:W-:-:S02]  /*2b80*/  @!P1 IMAD.MOV.U32 R33, RZ, RZ, R45 ;  /* 0x000000ffff219224 */ /* 0x000fc400078e002d */
[----:B------:R-:W-:-:S08]  /*2b90*/  @!P1 IMAD.MOV.U32 R13, RZ, RZ, R47 ;  /* 0x000000ffff0d9224 */ /* 0x000fd000078e002f */
[----:B------:R2:W-:Y:S04]  /*2ba0*/  @!P1 LDGSTS.E.BYPASS.LTC128B.128 [R50], [R48.64], P5 ;  /* 0x0000000030329fae */ /* 0x0005e8000a901d46 */
[----:B------:R-:W4:Y:S04]  /*2bb0*/  LD.E.U8 R0, [R42.64] ;  /* 0x000000062a007980 */ /* 0x000f28000c101100 */
[----:B------:R2:W4:Y:S04]  /*2bc0*/  LD.E.64 R6, [R32.64+0x10] ;  /* 0x0000100620067980 */ /* 0x000528000c101b00 */
[----:B------:R-:W4:Y:S04]  /*2bd0*/  LD.E R14, [R14.64] ;  /* 0x000000060e0e7980 */ /* 0x000f28000c101900 */
[----:B------:R-:W4:Y:S04]  /*2be0*/  LD.E R12, [R12.64+0xc] ;  /* 0x00000c060c0c7980 */ /* 0x000f28000c101900 */
[----:B-1----:R2:W4:Y:S04]  /*2bf0*/  LD.E.64 R10, [R32.64+0x18] ;  /* 0x00001806200a7980 */ /* 0x002528000c101b00 */
[----:B------:R-:W4:Y:S01]  /*2c00*/  LD.E R26, [R26.64] ;  /* 0x000000061a1a7980 */ /* 0x000f22000c101900 */
[--C-:B-----5:R-:W-:Y:S01]  /*2c10*/  SHF.R.S32.HI R17, RZ, 0x1f, R3.reuse ;  /* 0x0000001fff117819 */ /* 0x120fe20000011403 */
[----:B------:R-:W-:-:S02]  /*2c20*/  IMAD.MOV.U32 R16, RZ, RZ, R3 ;  /* 0x000000ffff107224 */ /* 0x000fc400078e0003 */
        /* <DEDUP_REMOVED lines=13> */
[----:B------:R-:W-:Y:S02]  /*2d00*/  LEA R4, P0, R12, R10, 0x1 ;  /* 0x0000000a0c047211 */ /* 0x000fe400078008ff */
        /* <DEDUP_REMOVED lines=48> */
[----:B------:R-:W-:-:S02]  /*3010*/  @!P1 SHF.R.S32.HI R17, RZ, 0x1f, R3 ;  /* 0x0000001fff119819 */ /* 0x000fc40000011403 */
[----:B-----5:R-:W-:Y:S02]  /*3020*/  IADD3 R28, R28, 0x1, RZ ;  /* 0x000000011c1c7810 */ /* 0x020fe40007ffe0ff */
[----:B-1----:R-:W-:-:S04]  /*3030*/  LEA R6, P1, R16, R8, 0x2 ;  /* 0x0000000810067211 */ /* 0x002fc800078210ff */
[----:B------:R-:W-:Y:S02]  /*3040*/  LEA.HI.X R7, R16, R9, R17, 0x2, P1 ;  /* 0x0000000910077211 */ /* 0x000fe400008f1411 */
[----:B----4-:R-:W-:Y:S01]  /*3050*/  ISETP.GE.AND P1, PT, R28, R5, PT ;  /* 0x000000051c00720c */ /* 0x010fe20003f26270 */
[----:B------:R-:W-:Y:S01]  /*3060*/  BSSY B0, `(.L_x_2631) ;  /* 0x000005b000007945 */ /* 0x000fe20003800000 */
[----:B------:R-:W-:Y:S01]  /*3070*/  IMAD.MOV.U32 R5, RZ, RZ, 0x1 ;  /* 0x00000001ff057424 */ /* 0x000fe200078e00ff */
[----:B--2---:R-:W-:Y:S02]  /*3080*/  @!P2 ISETP.NE.AND P0, PT, R0, RZ, PT ;  /* 0x000000ff0000a20c */ /* 0x004fe40003f05270 */
[----:B---3--:R-:W-:-:S11]  /*3090*/  @!P2 IADD3 R15, R2, -c[0x0][0x18], RZ ;  /* 0x80000600020faa10 */ /* 0x008fd60007ffe0ff */
[----:B------:R-:W-:Y:S01]  /*30a0*/  @!PT LDS RZ, [RZ] ;  /* 0x00000000fffff984 */ /* 0x000fe20000000800 */
[----:B------:R-:W-:Y:S01]  /*30b0*/  @!PT LDS RZ, [RZ] ;  /* 0x00000000fffff984 */ /* 0x000fe20000000800 */
[----:B------:R-:W-:Y:S01]  /*30c0*/  @!PT LDS RZ, [RZ] ;  /* 0x00000000fffff984 */ /* 0x000fe20000000800 */
[----:B------:R1:W-:Y:S01]  /*30d0*/  @!P2 LDGSTS.E.BYPASS.LTC128B.128 [R15], [R6.64], P0 ;  /* 0x00000000060fafae */ /* 0x0003e20008101d46 */
[----:B------:R-:W-:-:S03]  /*30e0*/  IADD3 R0, P0, R20, 0x2c8, RZ ;  /* 0x000002c814007810 */ /* 0x000fc60007f1e0ff */
[----:B------:R-:W0:Y:S04]  /*30f0*/  LDGDEPBAR ;  /* 0x00000000000079af */ /* 0x000e280000000000 */
[----:B------:R-:W0:Y:S01]  /*3100*/  LDGDEPBAR ;  /* 0x00000000000079af */ /* 0x000e220000000000 */
[----:B------:R-:W-:Y:S01]  /*3110*/  IMAD.X R3, RZ, RZ, R21, P0 ;  /* 0x000000ffff037224 */ /* 0x000fe200000e0615 */
[----:B------:R-:W-:Y:S05]  /*3120*/  @P1 BRA `(.L_x_2632) ;  /* 0x000004e000001947 */ /* 0x000fea0003800000 */
[----:B------:R-:W2:Y:S04]  /*3130*/  LDL.64 R26, [R1+0x408] ;  /* 0x00040800011a7983 */ /* 0x000ea80000100a00 */
[----:B------:R-:W3:Y:S04]  /*3140*/  LDL.128 R8, [R1+0x3e0] ;  /* 0x0003e00001087983 */ /* 0x000ee80000100c00 */
[----:B-1----:R-:W4:Y:S04]  /*3150*/  LDL.64 R14, [R1+0x3f0] ;  /* 0x0003f000010e7983 */ /* 0x002f280000100a00 */
        /* <DEDUP_REMOVED lines=22> */
[----:B------:R-:W-:Y:S01]  /*32c0*/  LEA.HI.X R11, R28, R19, R7, 0x1, P0 ;  /* 0x000000131c0b7211 */ /* 0x000fe200000f0c07 */
[----:B------:R-:W2:Y:S04]  /*32d0*/  LDL.128 R12, [R1+0x420] ;  /* 0x00042000010c7983 */ /* 0x000ea80000100c00 */
[----:B------:R-:W-:Y:S01]  /*32e0*/  @!PT LDS RZ, [RZ] ;  /* 0x00000000fffff984 */ /* 0x000fe20000000800 */
[----:B------:R-:W-:Y:S01]  /*32f0*/  @!PT LDS RZ, [RZ] ;  /* 0x00000000fffff984 */ /* 0x000fe20000000800 */
[----:B------:R-:W-:Y:S01]  /*3300*/  @!PT LDS RZ, [RZ] ;  /* 0x00000000fffff984 */ /* 0x000fe20000000800 */
[----:B------:R1:W-:Y:S04]  /*3310*/  LDGSTS.E.BYPASS.LTC128B.128 [R6+0x4000], [R10.64], !P1 ;  /* 0x040000000a067fae */ /* 0x0003e8000c901d46 */
[----:B------:R3:W4:Y:S01]  /*3320*/  LD.E.U8 R7, [R16.64] ;  /* 0x0000000610077980 */ /* 0x000722000c101100 */
[----:B------:R-:W-:-:S05]  /*3330*/  IMAD.SHL.U32 R19, R8, 0x2, RZ ;  /* 0x0000000208137824 */ /* 0x000fca00078e00ff */
[----:B------:R-:W-:Y:S01]  /*3340*/  IADD3 R22, P0, R19, R10, RZ ;  /* 0x0000000a13167210 */ /* 0x000fe20007f1e0ff */
[----:B---3--:R-:W3:Y:S01]  /*3350*/  LDL.64 R16, [R1+0x408] ;  /* 0x0004080001107983 */ /* 0x008ee20000100a00 */
[----:B----4-:R-:W-:-:S04]  /*3360*/  LOP3.LUT R7, R7, 0x1, RZ, 0xc0, !PT ;  /* 0x0000000107077812 */ /* 0x010fc800078ec0ff */
        /* <DEDUP_REMOVED lines=31> */
[----:B----4-:R-:W2:Y:S04]  /*3560*/  LDL.128 R8, [R1+0x410] ;  /* 0x0004100001087983 */ /* 0x010ea80000100c00 */
        /* <DEDUP_REMOVED lines=10> */
.L_x_2632:
[----:B----4-:R-:W-:Y:S05]  /*3610*/  BSYNC B0 ;  /* 0x0000000000007941 */ /* 0x010fea0003800000 */
.L_x_2631:
        /* <DEDUP_REMOVED lines=308> */
.L_x_2636:
[----:B-1----:R-:W-:Y:S02]  /*4960*/  MOV R28, 0x4980 ;  /* 0x00004980001c7802 */ /* 0x002fe40000000f00 */
[----:B------:R-:W-:Y:S05]  /*4970*/  CALL.REL.NOINC `($_ZN7cutlass13device_kernelIN5flash19enable_sm80_to_sm89INS1_16FlashAttnBwdSm80INS1_25CollectiveMainloopBwdSm80ILi2ELi2EN4cute5tupleIJNS5_1CILi128EEES8_NS7_ILi64EEEEEENS_10bfloat16_tEfNS_4arch4Sm80ELb1ELb0ELb1ELb0ELb1ELb0ELb0ELb0ELi2ELi4ELi4ELi4ELb0EEENS1_24CollectiveEpilogueBwdGQAISA_fSD_Li256ELb0ELb1EEENS1_25SingleTileBwdLPTSchedulerILb0ELi128ELb1EEEEEEEEEvNT_6ParamsE$_ZZN5flash25CollectiveMainloopBwdSm80ILi2ELi2EN4cute5tupleIJNS1_1CILi128EEES4_NS3_ILi64EEEEEEN7cutlass10bfloat16_tEfNS7_4arch4Sm80ELb1ELb0ELb1ELb0ELb1ELb0ELb0ELb0ELi2ELi4ELi4ELi4ELb0EE3mmaINS_16FlashAttnBwdSm80ISB_NS_24CollectiveEpilogueBwdGQAIS6_fSA_Li256ELb0ELb1EEENS_25SingleTileBwdLPTSchedulerILb0ELi128ELb1EEEE13SharedStorageENS1_6TensorINS1_11ArrayEngineIfLm32EEENS1_6LayoutINS2_IJNS2_IJNS3_ILi2EEESO_EEESO_NS3_ILi4EEEEEENS2_IJNS2_IJNS3_ILi1EEESO_EEESQ_NS3_ILi8EEEEEEEEEEEEbRKNSB_6ParamsERT0_S12_iNS2_IJiiiEEERT_ENKUliT_E_clIZSC_ISJ_SX_EbS10_S12_S12_iS13_S15_EUlRS16_iE_EEDaiS16_) ;  /* 0x0000e52000007944 */ /* 0x000fea0003c00000 */
[----:B---3--:R-:W2:Y:S02]  /*4980*/  LDL R2, [R1+0x430] ;  /* 0x0004300001027983 */ /* 0x008ea40000100800 */
[----:B--2---:R-:W-:-:S04]  /*4990*/  IADD3 R2, R2, 0x1, RZ ;  /* 0x0000000102027810 */ /* 0x004fc80007ffe0ff */
[----:B------:R-:W-:Y:S01]  /*49a0*/  ISETP.GE.AND P0, PT, R2, R36, PT ;  /* 0x000000240200720c */ /* 0x000fe20003f06270 */
[----:B------:R1:W-:-:S12]  /*49b0*/  STL [R1+0x430], R2 ;  /* 0x0004300201007387 */ /* 0x0003d80000100800 */
[----:B------:R-:W-:Y:S05]  /*49c0*/  @!P0 BRA `(.L_x_2636) ;  /* 0xffffff9000008947 */ /* 0x000fea000383ffff */
[----:B------:R-:W-:Y:S05]  /*49d0*/  BSYNC B1 ;  /* 0x0000000000017941 */ /* 0x000fea0003800000 */
.L_x_2635:
        /* <DEDUP_REMOVED lines=8> */
.L_x_2634:
[----:B------:R-:W-:Y:S05]  /*4a60*/  BSYNC B2 ;  /* 0x0000000000027941 */ /* 0x000fea0003800000 */
.L_x_2633:
        /* <DEDUP_REMOVED lines=41> */
.L_x_2630:
[----:B------:R-:W-:Y:S05]  /*4d00*/  @P2 EXIT ;  /* 0x000000000000294d */ /* 0x000fea0003800000 */
[----:B-1----:R-:W-:Y:S01]  /*4d10*/  IMAD.MOV.U32 R0, RZ, RZ, 0x1 ;  /* 0x00000001ff007424 */ /* 0x002fe200078e00ff */
[----:B------:R-:W-:Y:S01]  /*4d20*/  MOV R3, R37 ;  /* 0x0000002500037202 */ /* 0x000fe20000000f00 */
[----:B------:R-:W-:Y:S03]  /*4d30*/  WARPSYNC 0xffffffff ;  /* 0xffffffff00007948 */ /* 0x000fe60003800000 */
[----:B------:R-:W-:-:S13]  /*4d40*/  ISETP.NE.AND P0, PT, R0, c[0x0][0x338], PT ;  /* 0x0000ce0000007a0c */ /* 0x000fda0003f05270 */
[----:B------:R-:W-:-:S05]  /*4d50*/  @P0 IMAD.HI.U32 R0, R37, c[0x0][0x33c], RZ ;  /* 0x0000cf0025000a27 */ /* 0x000fca00078e00ff */
[----:B------:R-:W-:Y:S02]  /*4d60*/  @P0 SHF.R.U32.HI R3, RZ, c[0x0][0x340], R0 ;  /* 0x0000d000ff030a19 */ /* 0x000fe40000011600 */
[----:B------:R-:W-:Y:S02]  /*4d70*/  SHF.R.S32.HI R0, RZ, 0x1f, R39 ;  /* 0x0000001fff007819 */ /* 0x000fe40000011427 */
[--C-:B------:R-:W-:Y:S01]  /*4d80*/  SHF.R.S32.HI R2, RZ, 0x1f, R3.reuse ;  /* 0x0000001fff027819 */ /* 0x100fe20000011403 */
[----:B---3--:R-:W-:-:S04]  /*4d90*/  IMAD.MOV R4, RZ, RZ, -R3 ;  /* 0x000000ffff047224 */ /* 0x008fc800078e0a03 */
        /* <DEDUP_REMOVED lines=16> */
.L_x_2639:
[----:B------:R-:W3:Y:S01]  /*4ea0*/  LDG.E.STRONG.GPU R4, [R46.64] ;  /* 0x000000062e047981 */ /* 0x000ee2000c1ef900 */
[----:B------:R-:W-:Y:S01]  /*4eb0*/  YIELD ;  /* 0x0000000000007946 */ /* 0x000fe20003800000 */
[----:B---3--:R-:W-:Y:S01]  /*4ec0*/  ISETP.NE.AND P0, PT, R4, R31, PT ;  /* 0x0000001f0400720c */ /* 0x008fe20003f05270 */
[----:B------:R-:W-:-:S12]  /*4ed0*/  CCTL.IVALL ;  /* 0x00000000ff00798f */ /* 0x000fd80002000000 */
[----:B------:R-:W-:Y:S05]  /*4ee0*/  @P0 BRA `(.L_x_2639) ;  /* 0xffffffb000000947 */ /* 0x000fea000383ffff */
.L_x_2638:
[----:B------:R-:W-:Y:S05]  /*4ef0*/  BSYNC B0 ;  /* 0x0000000000007941 */ /* 0x000fea0003800000 */
.L_x_2637:
[----:B------:R-:W-:Y:S01]  /*4f00*/  MOV R36, 0xffffffff ;  /* 0xffffffff00247802 */ /* 0x000fe20000000f00 */
[----:B------:R-:W-:Y:S05]  /*4f10*/  BRA.CONV ~URZ, `(.L_x_2640) ;  /* 0x000000237f007947 */ /* 0x000fea000b800000 */
[----:B------:R-:W-:Y:S02]  /*4f20*/  MOV R4, 0x4f40 ;  /* 0x00004f4000047802 */ /* 0x000fe40000000f00 */
[----:B--2---:R-:W-:Y:S05]  /*4f30*/  CALL.REL.NOINC `($__internal_10_$__cuda_sm70_warpsync) ;  /* 0x00061e0000007944 */ /* 0x004fea0003c00000 */
.L_x_2640:
        /* <DEDUP_REMOVED lines=9> */
[----:B------:R-:W-:Y:S01]  /*4fd0*/  SHF.L.U32 R45, R38, 0xd, RZ ;  /* 0x0000000d262d7819 */ /* 0x000fe200000006ff */
[----:B------:R-:W-:-:S03]  /*4fe0*/  IMAD R48, R2, c[0x0][0x328], RZ ;  /* 0x0000ca0002307a24 */ /* 0x000fc600078e02ff */
[----:B------:R-:W-:Y:S01]  /*4ff0*/  SHF.R.S32.HI R37, RZ, 0x1f, R45 ;  /* 0x0000001fff257819 */ /* 0x000fe2000001142d */
[----:B------:R-:W-:Y:S01]  /*5000*/  IMAD R48, R3, c[0x0][0x32c], R48 ;  /* 0x0000cb0003307a24 */ /* 0x000fe200078e0230 */
[----:B------:R-:W-:-:S04]  /*5010*/  IADD3 R44, P0, R45, R30, RZ ;  /* 0x0000001e2d2c7210 */ /* 0x000fc80007f1e0ff */
[----:B------:R-:W-:Y:S01]  /*5020*/  LEA.HI.X.SX32 R45, R30, R37, 0x1, P0 ;  /* 0x000000251e2d7211 */ /* 0x000fe200000f0eff */
[----:B------:R-:W-:-:S04]  /*5030*/  IMAD R30, R0, c[0x0][0x330], RZ ;  /* 0x0000cc00001e7a24 */ /* 0x000fc800078e02ff */
[----:B------:R-:W-:-:S04]  /*5040*/  IMAD.WIDE.U32 R50, R3, c[0x0][0x328], R44 ;  /* 0x0000ca0003327a25 */ /* 0x000fc800078e002c */
[----:B------:R-:W-:Y:S01]  /*5050*/  IMAD R30, R39, c[0x0][0x334], R30 ;  /* 0x0000cd00271e7a24 */ /* 0x000fe200078e021e */
[----:B------:R-:W-:Y:S02]  /*5060*/  IADD3 R49, R51, R48, RZ ;  /* 0x0000003033317210 */ /* 0x000fe40007ffe0ff */
        /* <DEDUP_REMOVED lines=39> */
[----:B------:R-:W-:Y:S05]  /*52e0*/  CALL.REL.NOINC `($__internal_10_$__cuda_sm70_warpsync) ;  /* 0x00061a5000007944 */ /* 0x000fea0003c00000 */
.L_x_2641:
        /* <DEDUP_REMOVED lines=12> */
.L_x_2643:
[----:B------:R-:W-:Y:S05]  /*53b0*/  BSYNC B0 ;  /* 0x0000000000007941 */ /* 0x000fea0003800000 */
.L_x_2642:
[----:B-1----:R-:W-:Y:S01]  /*53c0*/  IADD3 R40, P0, R28, c[0x0][0x348], RZ ;  /* 0x0000d2001c287a10 */ /* 0x002fe20007f1e0ff */
[----:B------:R-:W-:Y:S03]  /*53d0*/  BSSY B0, `(.L_x_2644) ;  /* 0x0000008000007945 */ /* 0x000fe60003800000 */
[----:B------:R-:W-:Y:S01]  /*53e0*/  IADD3.X R41, R29, c[0x0][0x34c], RZ, P0, !PT ;  /* 0x0000d3001d297a10 */ /* 0x000fe200007fe4ff */
[----:B------:R-:W-:Y:S05]  /*53f0*/  @P1 BRA `(.L_x_2645) ;  /* 0x0000005000001947 */ /* 0x000fea0003800000 */
.L_x_2646:
[----:B------:R-:W2:Y:S01]  /*5400*/  LDG.E.STRONG.GPU R4, [R40.64] ;  /* 0x0000000628047981 */ /* 0x000ea2000c1ef900 */
[----:B------:R-:W-:Y:S01]  /*5410*/  YIELD ;  /* 0x0000000000007946 */ /* 0x000fe20003800000 */
[----:B--2---:R-:W-:Y:S01]  /*5420*/  ISETP.NE.AND P0, PT, R4, R31, PT ;  /* 0x0000001f0400720c */ /* 0x004fe20003f05270 */
[----:B------:R-:W-:-:S12]  /*5430*/  CCTL.IVALL ;  /* 0x00000000ff00798f */ /* 0x000fd80002000000 */
[----:B------:R-:W-:Y:S05]  /*5440*/  @P0 BRA `(.L_x_2646) ;  /* 0xffffffb000000947 */ /* 0x000fea000383ffff */
.L_x_2645:
[----:B------:R-:W-:Y:S05]  /*5450*/  BSYNC B0 ;  /* 0x0000000000007941 */ /* 0x000fea0003800000 */
.L_x_2644:
[----:B------:R-:W-:Y:S05]  /*5460*/  BRA.CONV ~URZ, `(.L_x_2647) ;  /* 0x000000237f007947 */ /* 0x000fea000b800000 */
[----:B------:R-:W-:Y:S02]  /*5470*/  MOV R4, 0x5490 ;  /* 0x0000549000047802 */ /* 0x000fe40000000f00 */
[----:B------:R-:W-:Y:S05]  /*5480*/  CALL.REL.NOINC `($__internal_10_$__cuda_sm70_warpsync) ;  /* 0x000618b000007944 */ /* 0x000fea0003c00000 */
.L_x_2647:
        /* <DEDUP_REMOVED lines=11> */
[----:B------:R-:W-:Y:S01]  /*5540*/  MOV R43, R45 ;  /* 0x0000002d002b7202 */ /* 0x000fe20000000f00 */
[----:B------:R-:W-:-:S02]  /*5550*/  IMAD R0, R0, c[0x0][0x308], RZ ;  /* 0x0000c20000007a24 */ /* 0x000fc400078e02ff */
[C---:B------:R-:W-:Y:S02]  /*5560*/  IMAD R2, R3.reuse, c[0x0][0x304], R2 ;  /* 0x0000c10003027a24 */ /* 0x040fe400078e0202 */
[----:B------:R-:W-:-:S04]  /*5570*/  IMAD.WIDE.U32 R42, R3, c[0x0][0x300], R42 ;  /* 0x0000c000032a7a25 */ /* 0x000fc800078e002a */
[----:B------:R-:W-:Y:S01]  /*5580*/  IMAD R0, R39, c[0x0][0x30c], R0 ;  /* 0x0000c30027007a24 */ /* 0x000fe200078e0200 */
[----:B------:R-:W-:-:S05]  /*5590*/  IADD3 R43, R43, R2, RZ ;  /* 0x000000022b2b7210 */ /* 0x000fca0007ffe0ff */
        /* <DEDUP_REMOVED lines=39> */
.L_x_2648:
        /* <DEDUP_REMOVED lines=12> */
        .type           $_ZN7cutlass13device_kernelIN5flash19enable_sm80_to_sm89INS1_16FlashAttnBwdSm80INS1_25CollectiveMainloopBwdSm80ILi2ELi2EN4cute5tupleIJNS5_1CILi128EEES8_NS7_ILi64EEEEEENS_10bfloat16_tEfNS_4arch4Sm80ELb1ELb0ELb1ELb0ELb1ELb0ELb0ELb0ELi2ELi4ELi4ELi4ELb0EEENS1_24CollectiveEpilogueBwdGQAISA_fSD_Li256ELb0ELb1EEENS1_25SingleTileBwdLPTSchedulerILb0ELi128ELb1EEEEEEEEEvNT_6ParamsE$_ZN4cute12iter_adaptorIPKN7cutlass10bfloat16_tENS_8gmem_ptrIS4_EEEC2ES4_,@function
        .size           $_ZN7cutlass13device_kernelIN5flash19enable_sm80_to_sm89INS1_16FlashAttnBwdSm80INS1_25CollectiveMainloopBwdSm80ILi2ELi2EN4cute5tupleIJNS5_1CILi128EEES8_NS7_ILi64EEEEEENS_10bfloat16_tEfNS_4arch4Sm80ELb1ELb0ELb1ELb0ELb1ELb0ELb0ELb0ELi2ELi4ELi4ELi4ELb0EEENS1_24CollectiveEpilogueBwdGQAISA_fSD_Li256ELb0ELb1EEENS1_25SingleTileBwdLPTSchedulerILb0ELi128ELb1EEEEEEEEEvNT_6ParamsE$_ZN4cute12iter_adaptorIPKN7cutlass10bfloat16_tENS_8gmem_ptrIS4_EEEC2ES4_,($_ZN7cutlass13device_kernelIN5flash19enable_sm80_to_sm89INS1_16FlashAttnBwdSm80INS1_25CollectiveMainloopBwdSm80ILi2ELi2EN4cute5tupleIJNS5_1CILi128EEES8_NS7_ILi64EEEEEENS_10bfloat16_tEfNS_4arch4Sm80ELb1ELb0ELb1ELb0ELb1ELb0ELb0ELb0ELi2ELi4ELi4ELi4ELb0EEENS1_24CollectiveEpilogueBwdGQAISA_fSD_Li256ELb0ELb1EEENS1_25SingleTileBwdLPTSchedulerILb0ELi128ELb1EEEEEEEEEvNT_6ParamsE$_ZN4cute12iter_adaptorIPKN7cutlass9uint128_tENS_8gmem_ptrIS4_EEEC2ES4_ - $_ZN7cutlass13device_kernelIN5flash19enable_sm80_to_sm89INS1_16FlashAttnBwdSm80INS1_25CollectiveMainloopBwdSm80ILi2ELi2EN4cute5tupleIJNS5_1CILi128EEES8_NS7_ILi64EEEEEENS_10bfloat16_tEfNS_4arch4Sm80ELb1ELb0ELb1ELb0ELb1ELb0ELb0ELb0ELi2ELi4ELi4ELi4ELb0EEENS1_24CollectiveEpilogueBwdGQAISA_fSD_Li256ELb0ELb1EEENS1_25SingleTileBwdLPTSchedulerILb0ELi128ELb1EEEEEEEEEvNT_6ParamsE$_ZN4cute12iter_adaptorIPKN7cutlass10bfloat16_tENS_8gmem_ptrIS4_EEEC2ES4_)
$_ZN7cutlass13device_kernelIN5flash19enable_sm80_to_sm89INS1_16FlashAttnBwdSm80INS1_25CollectiveMainloopBwdSm80ILi2ELi2EN4cute5tupleIJNS5_1CILi128EEES8_NS7_ILi64EEEEEENS_10bfloat16_tEfNS_4arch4Sm80ELb1ELb0ELb1ELb0ELb1ELb0ELb0ELb0ELi2ELi4ELi4ELi4ELb0EEENS1_24CollectiveEpilogueBwdGQAISA_fSD_Li256ELb0ELb1EEENS1_25SingleTileBwdLPTSchedulerILb0ELi128ELb1EEEEEEEEEvNT_6ParamsE$_ZN4cute12iter_adaptorIPKN7cutlass10bfloat16_tENS_8gmem_ptrIS4_EEEC2ES4_:
[----:B------:R-:W-:Y:S01]  /*58d0*/  IADD3 R5, R81, -c[0x0][0x20], RZ ;  /* 0x8000080051057a10 */ /* 0x000fe20007ffe0ff */
[----:B------:R-:W-:Y:S01]  /*58e0*/  IMAD.MOV.U32 R78, RZ, RZ, R4 ;  /* 0x000000ffff4e7224 */ /* 0x000fe200078e0004 */
[----:B------:R-:W-:Y:S01]  /*58f0*/  MOV R79, R9 ;  /* 0x00000009004f7202 */ /* 0x000fe20000000f00 */
[----:B------:R-:W-:-:S04]  /*5900*/  IMAD.MOV.U32 R11, RZ, RZ, 0x0 ;  /* 0x00000000ff0b7424 */ /* 0x000fc800078e00ff */
[----:B------:R1:W-:Y:S01]  /*5910*/  STL.64 [R5], R78 ;  /* 0x0000004e05007387 */ /* 0x0003e20000100a00 */
[----:B------:R-:W-:Y:S05]  /*5920*/  RET.REL.NODEC R10 `(_ZN7cutlass13device_kernelIN5flash19enable_sm80_to_sm89INS1_16FlashAttnBwdSm80INS1_25CollectiveMainloopBwdSm80ILi2ELi2EN4cute5tupleIJNS5_1CILi128EEES8_NS7_ILi64EEEEEENS_10bfloat16_tEfNS_4arch4Sm80ELb1ELb0ELb1ELb0ELb1ELb0ELb0ELb0ELi2ELi4ELi4ELi4ELb0EEENS1_24CollectiveEpilogueBwdGQAISA_fSD_Li256ELb0ELb1EEENS1_25SingleTileBwdLPTSchedulerILb0ELi128ELb1EEEEEEEEEvNT_6ParamsE) ;  /* 0xffffa6d00a007950 */ /* 0x000fea0003c3ffff */
        .type           $_ZN7cutlass13device_kernelIN5flash19enable_sm80_to_sm89INS1_16FlashAttnBwdSm80INS1_25CollectiveMainloopBwdSm80ILi2ELi2EN4cute5tupleIJNS5_1CILi128EEES8_NS7_ILi64EEEEEENS_10bfloat16_tEfNS_4arch4Sm80ELb1ELb0ELb1ELb0ELb1ELb0ELb0ELb0ELi2ELi4ELi4ELi4ELb0EEENS1_24CollectiveEpilogueBwdGQAISA_fSD_Li256ELb0ELb1EEENS1_25SingleTileBwdLPTSchedulerILb0ELi128ELb1EEEEEEEEEvNT_6ParamsE$_ZN4cute12iter_adaptorIPKN7cutlass9uint128_tENS_8gmem_ptrIS4_EEEC2ES4_,@function
        .size           $_ZN7cutlass13device_kernelIN5flash19enable_sm80_to_sm89INS1_16FlashAttnBwdSm80INS1_25CollectiveMainloopBwdSm80ILi2ELi2EN4cute5tupleIJNS5_1CILi128EEES8_NS7_ILi64EEEEEENS_10bfloat16_tEfNS_4arch4Sm80ELb1ELb0ELb1ELb0ELb1ELb0ELb0ELb0ELi2ELi4ELi4ELi4ELb0EEENS1_24CollectiveEpilogueBwdGQAISA_fSD_Li256ELb0ELb1EEENS1_25SingleTileBwdLPTSchedulerILb0ELi128ELb1EEEEEEEEEvNT_6ParamsE$_ZN4cute12iter_adaptorIPKN7cutlass9uint128_tENS_8gmem_ptrIS4_EEEC2ES4_,($_ZN7cutlass13device_kernelIN5flash19enable_sm80_to_sm89INS1_16FlashAttnBwdSm80INS1_25CollectiveMainloopBwdSm80ILi2ELi2EN4cute5tupleIJNS5_1CILi128EEES8_NS7_ILi64EEEEEENS_10bfloat16_tEfNS_4arch4Sm80ELb1ELb0ELb1ELb0ELb1ELb0ELb0ELb0ELi2ELi4ELi4ELi4ELb0EEENS1_24CollectiveEpilogueBwdGQAISA_fSD_Li256ELb0ELb1EEENS1_25SingleTileBwdLPTSchedulerILb0ELi128ELb1EEEEEEEEEvNT_6ParamsE$_ZN4cute12iter_adaptorIPKfNS_8gmem_ptrIS2_EEEC2ES2_ - $_ZN7cutlass13device_kernelIN5flash19enable_sm80_to_sm89INS1_16FlashAttnBwdSm80INS1_25CollectiveMainloopBwdSm80ILi2ELi2EN4cute5tupleIJNS5_1CILi128EEES8_NS7_ILi64EEEEEENS_10bfloat16_tEfNS_4arch4Sm80ELb1ELb0ELb1ELb0ELb1ELb0ELb0ELb0ELi2ELi4ELi4ELi4ELb0EEENS1_24CollectiveEpilogueBwdGQAISA_fSD_Li256ELb0ELb1EEENS1_25SingleTileBwdLPTSchedulerILb0ELi128ELb1EEEEEEEEEvNT_6ParamsE$_ZN4cute12iter_adaptorIPKN7cutlass9uint128_tENS_8gmem_ptrIS4_EEEC2ES4_)
$_ZN7cutlass13device_kernelIN5flash19enable_sm80_to_sm89INS1_16FlashAttnBwdSm80INS1_25CollectiveMainloopBwdSm80ILi2ELi2EN4cute5tupleIJNS5_1CILi128EEES8_NS7_ILi64EEEEEENS_10bfloat16_tEfNS_4arch4Sm80ELb1ELb0ELb1ELb0ELb1ELb0ELb0ELb0ELi2ELi4ELi4ELi4ELb0EEENS1_24CollectiveEpilogueBwdGQAISA_fSD_Li256ELb0ELb1EEENS1_25SingleTileBwdLPTSchedulerILb0ELi128ELb1EEEEEEEEEvNT_6ParamsE$_ZN4cute12iter_adaptorIPKN7cutlass9uint128_tENS_8gmem_ptrIS4_EEEC2ES4_:
[----:B------:R-:W-:Y:S02]  /*5930*/  IADD3 R4, R81, -c[0x0][0x20], RZ ;  /* 0x8000080051047a10 */ /* 0x000fe40007ffe0ff */
[----:B------:R-:W-:-:S03]  /*5940*/  MOV R11, 0x0 ;  /* 0x00000000000b7802 */ /* 0x000fc60000000f00 */
[----:B------:R1:W-:Y:S01]  /*5950*/  STL.64 [R4], R2 ;  /* 0x0000000204007387 */ /* 0x0003e20000100a00 */
[----:B------:R-:W-:Y:S05]  /*5960*/  RET.REL.NODEC R10 `(_ZN7cutlass13device_kernelIN5flash19enable_sm80_to_sm89INS1_16FlashAttnBwdSm80INS1_25CollectiveMainloopBwdSm80ILi2ELi2EN4cute5tupleIJNS5_1CILi128EEES8_NS7_ILi64EEEEEENS_10bfloat16_tEfNS_4arch4Sm80ELb1ELb0ELb1ELb0ELb1ELb0ELb0ELb0ELi2ELi4ELi4ELi4ELb0EEENS1_24CollectiveEpilogueBwdGQAISA_fSD_Li256ELb0ELb1EEENS1_25SingleTileBwdLPTSchedulerILb0ELi128ELb1EEEEEEEEEvNT_6ParamsE) ;  /* 0xffffa6900a007950 */ /* 0x000fea0003c3ffff */
        .type           $_ZN7cutlass13device_kernelIN5flash19enable_sm80_to_sm89INS1_16FlashAttnBwdSm80INS1_25CollectiveMainloopBwdSm80ILi2ELi2EN4cute5tupleIJNS5_1CILi128EEES8_NS7_ILi64EEEEEENS_10bfloat16_tEfNS_4arch4Sm80ELb1ELb0ELb1ELb0ELb1ELb0ELb0ELb0ELi2ELi4ELi4ELi4ELb0EEENS1_24CollectiveEpilogueBwdGQAISA_fSD_Li256ELb0ELb1EEENS1_25SingleTileBwdLPTSchedulerILb0ELi128ELb1EEEEEEEEEvNT_6ParamsE$_ZN4cute12iter_adaptorIPKfNS_8gmem_ptrIS2_EEEC2ES2_,@function
        .size           $_ZN7cutlass13device_kernelIN5flash19enable_sm80_to_sm89INS1_16FlashAttnBwdSm80INS1_25CollectiveMainloopBwdSm80ILi2ELi2EN4cute5tupleIJNS5_1CILi128EEES8_NS7_ILi64EEEEEENS_10bfloat16_tEfNS_4arch4Sm80ELb1ELb0ELb1ELb0ELb1ELb0ELb0ELb0ELi2ELi4ELi4ELi4ELb0EEENS1_24CollectiveEpilogueBwdGQAISA_fSD_Li256ELb0ELb1EEENS1_25SingleTileBwdLPTSchedulerILb0ELi128ELb1EEEEEEEEEvNT_6ParamsE$_ZN4cute12iter_adaptorIPKfNS_8gmem_ptrIS2_EEEC2ES2_,($_ZN7cutlass13device_kernelIN5flash19enable_sm80_to_sm89INS1_16FlashAttnBwdSm80INS1_25CollectiveMainloopBwdSm80ILi2ELi2EN4cute5tupleIJNS5_1CILi128EEES8_NS7_ILi64EEEEEENS_10bfloat16_tEfNS_4arch4Sm80ELb1ELb0ELb1ELb0ELb1ELb0ELb0ELb0ELi2ELi4ELi4ELi4ELb0EEENS1_24CollectiveEpilogueBwdGQAISA_fSD_Li256ELb0ELb1EEENS1_25SingleTileBwdLPTSchedulerILb0ELi128ELb1EEEEEEEEEvNT_6ParamsE$_ZN4cute12iter_adaptorIPN7cutlass10bfloat16_tENS_8smem_ptrIS3_EEEC2ES3_ - $_ZN7cutlass13device_kernelIN5flash19enable_sm80_to_sm89INS1_16FlashAttnBwdSm80INS1_25CollectiveMainloopBwdSm80ILi2ELi2EN4cute5tupleIJNS5_1CILi128EEES8_NS7_ILi64EEEEEENS_10bfloat16_tEfNS_4arch4Sm80ELb1ELb0ELb1ELb0ELb1ELb0ELb0ELb0ELi2ELi4ELi4ELi4ELb0EEENS1_24CollectiveEpilogueBwdGQAISA_fSD_Li256ELb0ELb1EEENS1_25SingleTileBwdLPTSchedulerILb0ELi128ELb1EEEEEEEEEvNT_6ParamsE$_ZN4cute12iter_adaptorIPKfNS_8gmem_ptrIS2_EEEC2ES2_)
$_ZN7cutlass13device_kernelIN5flash19enable_sm80_to_sm89INS1_16FlashAttnBwdSm80INS1_25CollectiveMainloopBwdSm80ILi2ELi2EN4cute5tupleIJNS5_1CILi128EEES8_NS7_ILi64EEEEEENS_10bfloat16_tEfNS_4arch4Sm80ELb1ELb0ELb1ELb0ELb1ELb0ELb0ELb0ELi2ELi4ELi4ELi4ELb0EEENS1_24CollectiveEpilogueBwdGQAISA_fSD_Li256ELb0ELb1EEENS1_25SingleTileBwdLPTSchedulerILb0ELi128ELb1EEEEEEEEEvNT_6ParamsE$_ZN4cute12iter_adaptorIPKfNS_8gmem_ptrIS2_EEEC2ES2_:
[----:B------:R-:W-:Y:S02]  /*5970*/  IADD3 R2, R2, -c[0x0][0x20], RZ ;  /* 0x8000080002027a10 */ /* 0x000fe40007ffe0ff */
[----:B------:R-:W-:-:S03]  /*5980*/  MOV R11, 0x0 ;  /* 0x00000000000b7802 */ /* 0x000fc60000000f00 */
[----:B------:R1:W-:Y:S01]  /*5990*/  STL.64 [R2], R4 ;  /* 0x0000000402007387 */ /* 0x0003e20000100a00 */
[----:B------:R-:W-:Y:S05]  /*59a0*/  RET.REL.NODEC R10 `(_ZN7cutlass13device_kernelIN5flash19enable_sm80_to_sm89INS1_16FlashAttnBwdSm80INS1_25CollectiveMainloopBwdSm80ILi2ELi2EN4cute5tupleIJNS5_1CILi128EEES8_NS7_ILi64EEEEEENS_10bfloat16_tEfNS_4arch4Sm80ELb1ELb0ELb1ELb0ELb1ELb0ELb0ELb0ELi2ELi4ELi4ELi4ELb0EEENS1_24CollectiveEpilogueBwdGQAISA_fSD_Li256ELb0ELb1EEENS1_25SingleTileBwdLPTSchedulerILb0ELi128ELb1EEEEEEEEEvNT_6ParamsE) ;  /* 0xffffa6500a007950 */ /* 0x000fea0003c3ffff */
        .type           $_ZN7cutlass13device_kernelIN5flash19enable_sm80_to_sm89INS1_16FlashAttnBwdSm80INS1_25CollectiveMainloopBwdSm80ILi2ELi2EN4cute5tupleIJNS5_1CILi128EEES8_NS7_ILi64EEEEEENS_10bfloat16_tEfNS_4arch4Sm80ELb1ELb0ELb1ELb0ELb1ELb0ELb0ELb0ELi2ELi4ELi4ELi4ELb0EEENS1_24CollectiveEpilogueBwdGQAISA_fSD_Li256ELb0ELb1EEENS1_25SingleTileBwdLPTSchedulerILb0ELi128ELb1EEEEEEEEEvNT_6ParamsE$_ZN4cute12iter_adaptorIPN7cutlass10bfloat16_tENS_8smem_ptrIS3_EEEC2ES3_,@function
        .size           $_ZN7cutlass13device_kernelIN5flash19enable_sm80_to_sm89INS1_16FlashAttnBwdSm80INS1_25CollectiveMainloopBwdSm80ILi2ELi2EN4cute5tupleIJNS5_1CILi128EEES8_NS7_ILi64EEEEEENS_10bfloat16_tEfNS_4arch4Sm80ELb1ELb0ELb1ELb0ELb1ELb0ELb0ELb0ELi2ELi4ELi4ELi4ELb0EEENS1_24CollectiveEpilogueBwdGQAISA_fSD_Li256ELb0ELb1EEENS1_25SingleTileBwdLPTSchedulerILb0ELi128ELb1EEEEEEEEEvNT_6ParamsE$_ZN4cute12iter_adaptorIPN7cutlass10bfloat16_tENS_8smem_ptrIS3_EEEC2ES3_,($_ZN7cutlass13device_kernelIN5flash19enable_sm80_to_sm89INS1_16FlashAttnBwdSm80INS1_25CollectiveMainloopBwdSm80ILi2ELi2EN4cute5tupleIJNS5_1CILi128EEES8_NS7_ILi64EEEEEENS_10bfloat16_tEfNS_4arch4Sm80ELb1ELb0ELb1ELb0ELb1ELb0ELb0ELb0ELi2ELi4ELi4ELi4ELb0EEENS1_24CollectiveEpilogueBwdGQAISA_fSD_Li256ELb0ELb1EEENS1_25SingleTileBwdLPTSchedulerILb0ELi128ELb1EEEEEEEEEvNT_6ParamsE$_ZN4cute12iter_adaptorIPN7cutlass9uint128_tENS_8smem_ptrIS3_EEEC2ES3_ - $_ZN7cutlass13device_kernelIN5flash19enable_sm80_to_sm89INS1_16FlashAttnBwdSm80INS1_25CollectiveMainloopBwdSm80ILi2ELi2EN4cute5tupleIJNS5_1CILi128EEES8_NS7_ILi64EEEEEENS_10bfloat16_tEfNS_4arch4Sm80ELb1ELb0ELb1ELb0ELb1ELb0ELb0ELb0ELi2ELi4ELi4ELi4ELb0EEENS1_24CollectiveEpilogueBwdGQAISA_fSD_Li256ELb0ELb1EEENS1_25SingleTileBwdLPTSchedulerILb0ELi128ELb1EEEEEEEEEvNT_6ParamsE$_ZN4cute12iter_adaptorIPN7cutlass10bfloat16_tENS_8smem_ptrIS3_EEEC2ES3_)
$_ZN7cutlass13device_kernelIN5flash19enable_sm80_to_sm89INS1_16FlashAttnBwdSm80INS1_25CollectiveMainloopBwdSm80ILi2ELi2EN4cute5tupleIJNS5_1CILi128EEES8_NS7_ILi64EEEEEENS_10bfloat16_tEfNS_4arch4Sm80ELb1ELb0ELb1ELb0ELb1ELb0ELb0ELb0ELi2ELi4ELi4ELi4ELb0EEENS1_24CollectiveEpilogueBwdGQAISA_fSD_Li256ELb0ELb1EEENS1_25SingleTileBwdLPTSchedulerILb0ELi128ELb1EEEEEEEEEvNT_6ParamsE$_ZN4cute12iter_adaptorIPN7cutlass10bfloat16_tENS_8smem_ptrIS3_EEEC2ES3_:
[----:B------:R-:W-:Y:S02]  /*59b0*/  IADD3 R6, R9, -c[0x0][0x20], RZ ;  /* 0x8000080009067a10 */ /* 0x000fe40007ffe0ff */
[----:B------:R-:W-:-:S03]  /*59c0*/  MOV R11, 0x0 ;  /* 0x00000000000b7802 */ /* 0x000fc60000000f00 */
[----:B------:R1:W-:Y:S01]  /*59d0*/  STL.64 [R6], R2 ;  /* 0x0000000206007387 */ /* 0x0003e20000100a00 */
[----:B------:R-:W-:Y:S05]  /*59e0*/  RET.REL.NODEC R10 `(_ZN7cutlass13device_kernelIN5flash19enable_sm80_to_sm89INS1_16FlashAttnBwdSm80INS1_25CollectiveMainloopBwdSm80ILi2ELi2EN4cute5tupleIJNS5_1CILi128EEES8_NS7_ILi64EEEEEENS_10bfloat16_tEfNS_4arch4Sm80ELb1ELb0ELb1ELb0ELb1ELb0ELb0ELb0ELi2ELi4ELi4ELi4ELb0EEENS1_24CollectiveEpilogueBwdGQAISA_fSD_Li256ELb0ELb1EEENS1_25SingleTileBwdLPTSchedulerILb0ELi128ELb1EEEEEEEEEvNT_6ParamsE) ;  /* 0xffffa6100a007950 */ /* 0x000fea0003c3ffff */
        .type           $_ZN7cutlass13device_kernelIN5flash19enable_sm80_to_sm89INS1_16FlashAttnBwdSm80INS1_25CollectiveMainloopBwdSm80ILi2ELi2EN4cute5tupleIJNS5_1CILi128EEES8_NS7_ILi64EEEEEENS_10bfloat16_tEfNS_4arch4Sm80ELb1ELb0ELb1ELb0ELb1ELb0ELb0ELb0ELi2ELi4ELi4ELi4ELb0EEENS1_24CollectiveEpilogueBwdGQAISA_fSD_Li256ELb0ELb1EEENS1_25SingleTileBwdLPTSchedulerILb0ELi128ELb1EEEEEEEEEvNT_6ParamsE$_ZN4cute12iter_adaptorIPN7cutlass9uint128_tENS_8smem_ptrIS3_EEEC2ES3_,@function
        .size           $_ZN7cutlass13device_kernelIN5flash19enable_sm80_to_sm89INS1_16FlashAttnBwdSm80INS1_25CollectiveMainloopBwdSm80ILi2ELi2EN4cute5tupleIJNS5_1CILi128EEES8_NS7_ILi64EEEEEENS_10bfloat16_tEfNS_4arch4Sm80ELb1ELb0ELb1ELb0ELb1ELb0ELb0ELb0ELi2ELi4ELi4ELi4ELb0EEENS1_24CollectiveEpilogueBwdGQAISA_fSD_Li256ELb0ELb1EEENS1_25SingleTileBwdLPTSchedulerILb0ELi128ELb1EEEEEEEEEvNT_6ParamsE$_ZN4cute12iter_adaptorIPN7cutlass9uint128_tENS_8smem_ptrIS3_EEEC2ES3_,($_ZN7cutlass13device_kernelIN5flash19enable_sm80_to_sm89INS1_16FlashAttnBwdSm80INS1_25CollectiveMainloopBwdSm80ILi2ELi2EN4cute5tupleIJNS5_1CILi128EEES8_NS7_ILi64EEEEEENS_10bfloat16_tEfNS_4arch4Sm80ELb1ELb0ELb1ELb0ELb1ELb0ELb0ELb0ELi2ELi4ELi4ELi4ELb0EEENS1_24CollectiveEpilogueBwdGQAISA_fSD_Li256ELb0ELb1EEENS1_25SingleTileBwdLPTSchedulerILb0ELi128ELb1EEEEEEEEEvNT_6ParamsE$_ZN4cute12iter_adaptorIPfNS_8gmem_ptrIS1_EEEC2ES1_ - $_ZN7cutlass13device_kernelIN5flash19enable_sm80_to_sm89INS1_16FlashAttnBwdSm80INS1_25CollectiveMainloopBwdSm80ILi2ELi2EN4cute5tupleIJNS5_1CILi128EEES8_NS7_ILi64EEEEEENS_10bfloat16_tEfNS_4arch4Sm80ELb1ELb0ELb1ELb0ELb1ELb0ELb0ELb0ELi2ELi4ELi4ELi4ELb0EEENS1_24CollectiveEpilogueBwdGQAISA_fSD_Li256ELb0ELb1EEENS1_25SingleTileBwdLPTSchedulerILb0ELi128ELb1EEEEEEEEEvNT_6ParamsE$_ZN4cute12iter_adaptorIPN7cutlass9uint128_tENS_8smem_ptrIS3_EEEC2ES3_)
$_ZN7cutlass13device_kernelIN5flash19enable_sm80_to_sm89INS1_16FlashAttnBwdSm80INS1_25CollectiveMainloopBwdSm80ILi2ELi2EN4cute5tupleIJNS5_1CILi128EEES8_NS7_ILi64EEEEEENS_10bfloat16_tEfNS_4arch4Sm80ELb1ELb0ELb1ELb0ELb1ELb0ELb0ELb0ELi2ELi4ELi4ELi4ELb0EEENS1_24CollectiveEpilogueBwdGQAISA_fSD_Li256ELb0ELb1EEENS1_25SingleTileBwdLPTSchedulerILb0ELi128ELb1EEEEEEEEEvNT_6ParamsE$_ZN4cute12iter_adaptorIPN7cutlass9uint128_tENS_8smem_ptrIS3_EEEC2ES3_:
[----:B------:R-:W-:Y:S02]  /*59f0*/  IADD3 R4, R4, -c[0x0][0x20], RZ ;  /* 0x8000080004047a10 */ /* 0x000fe40007ffe0ff */
[----:B------:R-:W-:-:S03]  /*5a00*/  MOV R9, 0x0 ;  /* 0x0000000000097802 */ /* 0x000fc60000000f00 */
[----:B------:R1:W-:Y:S01]  /*5a10*/  STL.64 [R4], R2 ;  /* 0x0000000204007387 */ /* 0x0003e20000100a00 */
[----:B------:R-:W-:Y:S05]  /*5a20*/  RET.REL.NODEC R8 `(_ZN7cutlass13device_kernelIN5flash19enable_sm80_to_sm89INS1_16FlashAttnBwdSm80INS1_25CollectiveMainloopBwdSm80ILi2ELi2EN4cute5tupleIJNS5_1CILi128EEES8_NS7_ILi64EEEEEENS_10bfloat16_tEfNS_4arch4Sm80ELb1ELb0ELb1ELb0ELb1ELb0ELb0ELb0ELi2ELi4ELi4ELi4ELb0EEENS1_24CollectiveEpilogueBwdGQAISA_fSD_Li256ELb0ELb1EEENS1_25SingleTileBwdLPTSchedulerILb0ELi128ELb1EEEEEEEEEvNT_6ParamsE) ;  /* 0xffffa5d008007950 */ /* 0x000fea0003c3ffff */
        .type           $_ZN7cutlass13device_kernelIN5flash19enable_sm80_to_sm89INS1_16FlashAttnBwdSm80INS1_25CollectiveMainloopBwdSm80ILi2ELi2EN4cute5tupleIJNS5_1CILi128EEES8_NS7_ILi64EEEEEENS_10bfloat16_tEfNS_4arch4Sm80ELb1ELb0ELb1ELb0ELb1ELb0ELb0ELb0ELi2ELi4ELi4ELi4ELb0EEENS1_24CollectiveEpilogueBwdGQAISA_fSD_Li256ELb0ELb1EEENS1_25SingleTileBwdLPTSchedulerILb0ELi128ELb1EEEEEEEEEvNT_6ParamsE$_ZN4cute12iter_adaptorIPfNS_8gmem_ptrIS1_EEEC2ES1_,@function
        .size           $_ZN7cutlass13device_kernelIN5flash19enable_sm80_to_sm89INS1_16FlashAttnBwdSm80INS1_25CollectiveMainloopBwdSm80ILi2ELi2EN4cute5tupleIJNS5_1CILi128EEES8_NS7_ILi64EEEEEENS_10bfloat16_tEfNS_4arch4Sm80ELb1ELb0ELb1ELb0ELb1ELb0ELb0ELb0ELi2ELi4ELi4ELi4ELb0EEENS1_24CollectiveEpilogueBwdGQAISA_fSD_Li256ELb0ELb1EEENS1_25SingleTileBwdLPTSchedulerILb0ELi128ELb1EEEEEEEEEvNT_6ParamsE$_ZN4cute12iter_adaptorIPfNS_8gmem_ptrIS1_EEEC2ES1_,($_ZN7cutlass13device_kernelIN5flash19enable_sm80_to_sm89INS1_16FlashAttnBwdSm80INS1_25CollectiveMainloopBwdSm80ILi2ELi2EN4cute5tupleIJNS5_1CILi128EEES8_NS7_ILi64EEEEEENS_10bfloat16_tEfNS_4arch4Sm80ELb1ELb0ELb1ELb0ELb1ELb0ELb0ELb0ELi2ELi4ELi4ELi4ELb0EEENS1_24CollectiveEpilogueBwdGQAISA_fSD_Li256ELb0ELb1EEENS1_25SingleTileBwdLPTSchedulerILb0ELi128ELb1EEEEEEEEEvNT_6ParamsE$_ZN4cute12iter_adaptorIPfNS_8smem_ptrIS1_EEEC2ES1_ - $_ZN7cutlass13device_kernelIN5flash19enable_sm80_to_sm89INS1_16FlashAttnBwdSm80INS1_25CollectiveMainloopBwdSm80ILi2ELi2EN4cute5tupleIJNS5_1CILi128EEES8_NS7_ILi64EEEEEENS_10bfloat16_tEfNS_4arch4Sm80ELb1ELb0ELb1ELb0ELb1ELb0ELb0ELb0ELi2ELi4ELi4ELi4ELb0EEENS1_24CollectiveEpilogueBwdGQAISA_fSD_Li256ELb0ELb1EEENS1_25SingleTileBwdLPTSchedulerILb0ELi128ELb1EEEEEEEEEvNT_6ParamsE$_ZN4cute12iter_adaptorIPfNS_8gmem_ptrIS1_EEEC2ES1_)
$_ZN7cutlass13device_kernelIN5flash19enable_sm80_to_sm89INS1_16FlashAttnBwdSm80INS1_25CollectiveMainloopBwdSm80ILi2ELi2EN4cute5tupleIJNS5_1CILi128EEES8_NS7_ILi64EEEEEENS_10bfloat16_tEfNS_4arch4Sm80ELb1ELb0ELb1ELb0ELb1ELb0ELb0ELb0ELi2ELi4ELi4ELi4ELb0EEENS1_24CollectiveEpilogueBwdGQAISA_fSD_Li256ELb0ELb1EEENS1_25SingleTileBwdLPTSchedulerILb0ELi128ELb1EEEEEEEEEvNT_6ParamsE$_ZN4cute12iter_adaptorIPfNS_8gmem_ptrIS1_EEEC2ES1_:
[----:B------:R-:W-:Y:S02]  /*5a30*/  IADD3 R2, R60, -c[0x0][0x20], RZ ;  /* 0x800008003c027a10 */ /* 0x000fe40007ffe0ff */
[----:B------:R-:W-:-:S03]  /*5a40*/  MOV R5, 0x0 ;  /* 0x0000000000057802 */ /* 0x000fc60000000f00 */
[----:B------:R1:W-:Y:S01]  /*5a50*/  STL.64 [R2], R10 ;  /* 0x0000000a02007387 */ /* 0x0003e20000100a00 */
[----:B------:R-:W-:Y:S05]  /*5a60*/  RET.REL.NODEC R4 `(_ZN7cutlass13device_kernelIN5flash19enable_sm80_to_sm89INS1_16FlashAttnBwdSm80INS1_25CollectiveMainloopBwdSm80ILi2ELi2EN4cute5tupleIJNS5_1CILi128EEES8_NS7_ILi64EEEEEENS_10bfloat16_tEfNS_4arch4Sm80ELb1ELb0ELb1ELb0ELb1ELb0ELb0ELb0ELi2ELi4ELi4ELi4ELb0EEENS1_24CollectiveEpilogueBwdGQAISA_fSD_Li256ELb0ELb1EEENS1_25SingleTileBwdLPTSchedulerILb0ELi128ELb1EEEEEEEEEvNT_6ParamsE) ;  /* 0xffffa59004007950 */ /* 0x000fea0003c3ffff */
        .type           $_ZN7cutlass13device_kernelIN5flash19enable_sm80_to_sm89INS1_16FlashAttnBwdSm80INS1_25CollectiveMainloopBwdSm80ILi2ELi2EN4cute5tupleIJNS5_1CILi128EEES8_NS7_ILi64EEEEEENS_10bfloat16_tEfNS_4arch4Sm80ELb1ELb0ELb1ELb0ELb1ELb0ELb0ELb0ELi2ELi4ELi4ELi4ELb0EEENS1_24CollectiveEpilogueBwdGQAISA_fSD_Li256ELb0ELb1EEENS1_25SingleTileBwdLPTSchedulerILb0ELi128ELb1EEEEEEEEEvNT_6ParamsE$_ZN4cute12iter_adaptorIPfNS_8smem_ptrIS1_EEEC2ES1_,@function
        .size           $_ZN7cutlass13device_kernelIN5flash19enable_sm80_to_sm89INS1_16FlashAttnBwdSm80INS1_25CollectiveMainloopBwdSm80ILi2ELi2EN4cute5tupleIJNS5_1CILi128EEES8_NS7_ILi64EEEEEENS_10bfloat16_tEfNS_4arch4Sm80ELb1ELb0ELb1ELb0ELb1ELb0ELb0ELb0ELi2ELi4ELi4ELi4ELb0EEENS1_24CollectiveEpilogueBwdGQAISA_fSD_Li256ELb0ELb1EEENS1_25SingleTileBwdLPTSchedulerILb0ELi128ELb1EEEEEEEEEvNT_6ParamsE$_ZN4cute12iter_adaptorIPfNS_8smem_ptrIS1_EEEC2ES1_,($_ZN7cutlass13device_kernelIN5flash19enable_sm80_to_sm89INS1_16FlashAttnBwdSm80INS1_25CollectiveMainloopBwdSm80ILi2ELi2EN4cute5tupleIJNS5_1CILi128EEES8_NS7_ILi64EEEEEENS_10bfloat16_tEfNS_4arch4Sm80ELb1ELb0ELb1ELb0ELb1ELb0ELb0ELb0ELi2ELi4ELi4ELi4ELb0EEENS1_24CollectiveEpilogueBwdGQAISA_fSD_Li256ELb0ELb1EEENS1_25SingleTileBwdLPTSchedulerILb0ELi128ELb1EEEEEEEEEvNT_6ParamsE$_ZN4cute12iter_adaptorIPjNS_8smem_ptrIS1_EEEC2ES1_ - $_ZN7cutlass13device_kernelIN5flash19enable_sm80_to_sm89INS1_16FlashAttnBwdSm80INS1_25CollectiveMainloopBwdSm80ILi2ELi2EN4cute5tupleIJNS5_1CILi128EEES8_NS7_ILi64EEEEEENS_10bfloat16_tEfNS_4arch4Sm80ELb1ELb0ELb1ELb0ELb1ELb0ELb0ELb0ELi2ELi4ELi4ELi4ELb0EEENS1_24CollectiveEpilogueBwdGQAISA_fSD_Li256ELb0ELb1EEENS1_25SingleTileBwdLPTSchedulerILb0ELi128ELb1EEEEEEEEEvNT_6ParamsE$_ZN4cute12iter_adaptorIPfNS_8smem_ptrIS1_EEEC2ES1_)
$_ZN7cutlass13device_kernelIN5flash19enable_sm80_to_sm89INS1_16FlashAttnBwdSm80INS1_25CollectiveMainloopBwdSm80ILi2ELi2EN4cute5tupleIJNS5_1CILi128EEES8_NS7_ILi64EEEEEENS_10bfloat16_tEfNS_4arch4Sm80ELb1ELb0ELb1ELb0ELb1ELb0ELb0ELb0ELi2ELi4ELi4ELi4ELb0EEENS1_24CollectiveEpilogueBwdGQAISA_fSD_Li256ELb0ELb1EEENS1_25SingleTileBwdLPTSchedulerILb0ELi128ELb1EEEEEEEEEvNT_6ParamsE$_ZN4cute12iter_adaptorIPfNS_8smem_ptrIS1_EEEC2ES1_:
[----:B------:R-:W-:Y:S02]  /*5a70*/  IADD3 R6, R6, -c[0x0][0x20], RZ ;  /* 0x8000080006067a10 */ /* 0x000fe40007ffe0ff */
[----:B------:R-:W-:-:S03]  /*5a80*/  MOV R11, 0x0 ;  /* 0x00000000000b7802 */ /* 0x000fc60000000f00 */
[----:B------:R1:W-:Y:S01]  /*5a90*/  STL.64 [R6], R2 ;  /* 0x0000000206007387 */ /* 0x0003e20000100a00 */
[----:B------:R-:W-:Y:S05]  /*5aa0*/  RET.REL.NODEC R10 `(_ZN7cutlass13device_kernelIN5flash19enable_sm80_to_sm89INS1_16FlashAttnBwdSm80INS1_25CollectiveMainloopBwdSm80ILi2ELi2EN4cute5tupleIJNS5_1CILi128EEES8_NS7_ILi64EEEEEENS_10bfloat16_tEfNS_4arch4Sm80ELb1ELb0ELb1ELb0ELb1ELb0ELb0ELb0ELi2ELi4ELi4ELi4ELb0EEENS1_24CollectiveEpilogueBwdGQAISA_fSD_Li256ELb0ELb1EEENS1_25SingleTileBwdLPTSchedulerILb0ELi128ELb1EEEEEEEEEvNT_6ParamsE) ;  /* 0xffffa5500a007950 */ /* 0x000fea0003c3ffff */
        .type           $_ZN7cutlass13device_kernelIN5flash19enable_sm80_to_sm89INS1_16FlashAttnBwdSm80INS1_25CollectiveMainloopBwdSm80ILi2ELi2EN4cute5tupleIJNS5_1CILi128EEES8_NS7_ILi64EEEEEENS_10bfloat16_tEfNS_4arch4Sm80ELb1ELb0ELb1ELb0ELb1ELb0ELb0ELb0ELi2ELi4ELi4ELi4ELb0EEENS1_24CollectiveEpilogueBwdGQAISA_fSD_Li256ELb0ELb1EEENS1_25SingleTileBwdLPTSchedulerILb0ELi128ELb1EEEEEEEEEvNT_6ParamsE$_ZN4cute12iter_adaptorIPjNS_8smem_ptrIS1_EEEC2ES1_,@function
        .size           $_ZN7cutlass13device_kernelIN5flash19enable_sm80_to_sm89INS1_16FlashAttnBwdSm80INS1_25CollectiveMainloopBwdSm80ILi2ELi2EN4cute5tupleIJNS5_1CILi128EEES8_NS7_ILi64EEEEEENS_10bfloat16_tEfNS_4arch4Sm80ELb1ELb0ELb1ELb0ELb1ELb0ELb0ELb0ELi2ELi4ELi4ELi4ELb0EEENS1_24CollectiveEpilogueBwdGQAISA_fSD_Li256ELb0ELb1EEENS1_25SingleTileBwdLPTSchedulerILb0ELi128ELb1EEEEEEEEEvNT_6ParamsE$_ZN4cute12iter_adaptorIPjNS_8smem_ptrIS1_EEEC2ES1_,($_ZN7cutlass13device_kernelIN5flash19enable_sm80_to_sm89INS1_16FlashAttnBwdSm80INS1_25CollectiveMainloopBwdSm80ILi2ELi2EN4cute5tupleIJNS5_1CILi128EEES8_NS7_ILi64EEEEEENS_10bfloat16_tEfNS_4arch4Sm80ELb1ELb0ELb1ELb0ELb1ELb0ELb0ELb0ELi2ELi4ELi4ELi4ELb0EEENS1_24CollectiveEpilogueBwdGQAISA_fSD_Li256ELb0ELb1EEENS1_25SingleTileBwdLPTSchedulerILb0ELi128ELb1EEEEEEEEEvNT_6ParamsE$_ZN4cute3eso3ESOILb0ELb0EJNS_14ComposedLayoutINS_7SwizzleILi3ELi3ELi3EEENS_9MixedBitsILj0ELj432EEENS_6LayoutINS_5tupleIJNS8_IJNS_1CILi2EEESA_SA_EEESA_NS9_ILi8EEEEEENS8_IJNS8_IJNS9_ILi64EEESC_NS9_ILi512EEEEEENS9_ILi8192EEENS9_ILi1024EEEEEEEEEENS_10ViewEngineINS_8smem_ptrIPN7cutlass10bfloat16_tEEEEEEEC2ERKSL_RKSS_ - $_ZN7cutlass13device_kernelIN5flash19enable_sm80_to_sm89INS1_16FlashAttnBwdSm80INS1_25CollectiveMainloopBwdSm80ILi2ELi2EN4cute5tupleIJNS5_1CILi128EEES8_NS7_ILi64EEEEEENS_10bfloat16_tEfNS_4arch4Sm80ELb1ELb0ELb1ELb0ELb1ELb0ELb0ELb0ELi2ELi4ELi4ELi4ELb0EEENS1_24CollectiveEpilogueBwdGQAISA_fSD_Li256ELb0ELb1EEENS1_25SingleTileBwdLPTSchedulerILb0ELi128ELb1EEEEEEEEEvNT_6ParamsE$_ZN4cute12iter_adaptorIPjNS_8smem_ptrIS1_EEEC2ES1_)
$_ZN7cutlass13device_kernelIN5flash19enable_sm80_to_sm89INS1_16FlashAttnBwdSm80INS1_25CollectiveMainloopBwdSm80ILi2ELi2EN4cute5tupleIJNS5_1CILi128EEES8_NS7_ILi64EEEEEENS_10bfloat16_tEfNS_4arch4Sm80ELb1ELb0ELb1ELb0ELb1ELb0ELb0ELb0ELi2ELi4ELi4ELi4ELb0EEENS1_24CollectiveEpilogueBwdGQAISA_fSD_Li256ELb0ELb1EEENS1_25SingleTileBwdLPTSchedulerILb0ELi128ELb1EEEEEEEEEvNT_6ParamsE$_ZN4cute12iter_adaptorIPjNS_8smem_ptrIS1_EEEC2ES1_:
[----:B------:R-:W-:Y:S02]  /*5ab0*/  IADD3 R6, R58, -c[0x0][0x20], RZ ;  /* 0x800008003a067a10 */ /* 0x000fe40007ffe0ff */
[----:B------:R-:W-:-:S03]  /*5ac0*/  MOV R11, 0x0 ;  /* 0x00000000000b7802 */ /* 0x000fc60000000f00 */
[----:B------:R1:W-:Y:S01]  /*5ad0*/  STL.64 [R6], R2 ;  /* 0x0000000206007387 */ /* 0x0003e20000100a00 */
[----:B------:R-:W-:Y:S05]  /*5ae0*/  RET.REL.NODEC R10 `(_ZN7cutlass13device_kernelIN5flash19enable_sm80_to_sm89INS1_16FlashAttnBwdSm80INS1_25CollectiveMainloopBwdSm80ILi2ELi2EN4cute5tupleIJNS5_1CILi128EEES8_NS7_ILi64EEEEEENS_10bfloat16_tEfNS_4arch4Sm80ELb1ELb0ELb1ELb0ELb1ELb0ELb0ELb0ELi2ELi4ELi4ELi4ELb0EEENS1_24CollectiveEpilogueBwdGQAISA_fSD_Li256ELb0ELb1EEENS1_25SingleTileBwdLPTSchedulerILb0ELi128ELb1EEEEEEEEEvNT_6ParamsE) ;  /* 0xffffa5100a007950 */ /* 0x000fea0003c3ffff */
        .type           $_ZN7cutlass13device_kernelIN5flash19enable_sm80_to_sm89INS1_16FlashAttnBwdSm80INS1_25CollectiveMainloopBwdSm80ILi2ELi2EN4cute5tupleIJNS5_1CILi128EEES8_NS7_ILi64EEEEEENS_10bfloat16_tEfNS_4arch4Sm80ELb1ELb0ELb1ELb0ELb1ELb0ELb0ELb0ELi2ELi4ELi4ELi4ELb0EEENS1_24CollectiveEpilogueBwdGQAISA_fSD_Li256ELb0ELb1EEENS1_25SingleTileBwdLPTSchedulerILb0ELi128ELb1EEEEEEEEEvNT_6ParamsE$_ZN4cute3eso3ESOILb0ELb0EJNS_14ComposedLayoutINS_7SwizzleILi3ELi3ELi3EEENS_9MixedBitsILj0ELj432EEENS_6LayoutINS_5tupleIJNS8_IJNS_1CILi2EEESA_SA_EEESA_NS9_ILi8EEEEEENS8_IJNS8_IJNS9_ILi64EEESC_NS9_ILi512EEEEEENS9_ILi8192EEENS9_ILi1024EEEEEEEEEENS_10ViewEngineINS_8smem_ptrIPN7cutlass10bfloat16_tEEEEEEEC2ERKSL_RKSS_,@function
        .size           $_ZN7cutlass13device_kernelIN5flash19enable_sm80_to_sm89INS1_16FlashAttnBwdSm80INS1_25CollectiveMainloopBwdSm80ILi2ELi2EN4cute5tupleIJNS5_1CILi128EEES8_NS7_ILi64EEEEEENS_10bfloat16_tEfNS_4arch4Sm80ELb1ELb0ELb1ELb0ELb1ELb0ELb0ELb0ELi2ELi4ELi4ELi4ELb0EEENS1_24CollectiveEpilogueBwdGQAISA_fSD_Li256ELb0ELb1EEENS1_25SingleTileBwdLPTSchedulerILb0ELi128ELb1EEEEEEEEEvNT_6ParamsE$_ZN4cute3eso3ESOILb0ELb0EJNS_14ComposedLayoutINS_7SwizzleILi3ELi3ELi3EEENS_9MixedBitsILj0ELj432EEENS_6LayoutINS_5tupleIJNS8_IJNS_1CILi2EEESA_SA_EEESA_NS9_ILi8EEEEEENS8_IJNS8_IJNS9_ILi64EEESC_NS9_ILi512EEEEEENS9_ILi8192EEENS9_ILi1024EEEEEEEEEENS_10ViewEngineINS_8smem_ptrIPN7cutlass10bfloat16_tEEEEEEEC2ERKSL_RKSS_,($_ZN7cutlass13device_kernelIN5flash19enable_sm80_to_sm89INS1_16FlashAttnBwdSm80INS1_25CollectiveMainloopBwdSm80ILi2ELi2EN4cute5tupleIJNS5_1CILi128EEES8_NS7_ILi64EEEEEENS_10bfloat16_tEfNS_4arch4Sm80ELb1ELb0ELb1ELb0ELb1ELb0ELb0ELb0ELi2ELi4ELi4ELi4ELb0EEENS1_24CollectiveEpilogueBwdGQAISA_fSD_Li256ELb0ELb1EEENS1_25SingleTileBwdLPTSchedulerILb0ELi128ELb1EEEEEEEEEvNT_6ParamsE$_ZN4cute3eso3ESOILb0ELb0EJNS_14ComposedLayoutINS_7SwizzleILi3ELi3ELi3EEENS_9MixedBitsILj0ELj432EEENS_6LayoutINS_5tupleIJNS8_IJNS_1CILi2EEESA_SA_EEESA_NS9_ILi8EEEEEENS8_IJNS8_IJNS9_ILi64EEESC_NS9_ILi512EEEEEENS9_ILi8192EEENS9_ILi1024EEEEEEEEEEiEEC2ERKSL_RKi - $_ZN7cutlass13device_kernelIN5flash19enable_sm80_to_sm89INS1_16FlashAttnBwdSm80INS1_25CollectiveMainloopBwdSm80ILi2ELi2EN4cute5tupleIJNS5_1CILi128EEES8_NS7_ILi64EEEEEENS_10bfloat16_tEfNS_4arch4Sm80ELb1ELb0ELb1ELb0ELb1ELb0ELb0ELb0ELi2ELi4ELi4ELi4ELb0EEENS1_24CollectiveEpilogueBwdGQAISA_fSD_Li256ELb0ELb1EEENS1_25SingleTileBwdLPTSchedulerILb0ELi128ELb1EEEEEEEEEvNT_6ParamsE$_ZN4cute3eso3ESOILb0ELb0EJNS_14ComposedLayoutINS_7SwizzleILi3ELi3ELi3EEENS_9MixedBitsILj0ELj432EEENS_6LayoutINS_5tupleIJNS8_IJNS_1CILi2EEESA_SA_EEESA_NS9_ILi8EEEEEENS8_IJNS8_IJNS9_ILi64EEESC_NS9_ILi512EEEEEENS9_ILi8192EEENS9_ILi1024EEEEEEEEEENS_10ViewEngineINS_8smem_ptrIPN7cutlass10bfloat16_tEEEEEEEC2ERKSL_RKSS_)
$_ZN7cutlass13device_kernelIN5flash19enable_sm80_to_sm89INS1_16FlashAttnBwdSm80INS1_25CollectiveMainloopBwdSm80ILi2ELi2EN4cute5tupleIJNS5_1CILi128EEES8_NS7_ILi64EEEEEENS_10bfloat16_tEfNS_4arch4Sm80ELb1ELb0ELb1ELb0ELb1ELb0ELb0ELb0ELi2ELi4ELi4ELi4ELb0EEENS1_24CollectiveEpilogueBwdGQAISA_fSD_Li256ELb0ELb1EEENS1_25SingleTileBwdLPTSchedulerILb0ELi128ELb1EEEEEEEEEvNT_6ParamsE$_ZN4cute3eso3ESOILb0ELb0EJNS_14ComposedLayoutINS_7SwizzleILi3ELi3ELi3EEENS_9MixedBitsILj0ELj432EEENS_6LayoutINS_5tupleIJNS8_IJNS_1CILi2EEESA_SA_EEESA_NS9_ILi8EEEEEENS8_IJNS8_IJNS9_ILi64EEESC_NS9_ILi512EEEEEENS9_ILi8192EEENS9_ILi1024EEEEEEEEEENS_10ViewEngineINS_8smem_ptrIPN7cutlass10bfloat16_tEEEEEEEC2ERKSL_RKSS_:
[----:B------:R-:W-:Y:S02]  /*5af0*/  IADD3 R3, R23, -c[0x0][0x20], RZ ;  /* 0x8000080017037a10 */ /* 0x000fe40007ffe0ff */
[----:B------:R-:W-:-:S03]  /*5b00*/  IADD3 R2, R22, -c[0x0][0x20], RZ ;  /* 0x8000080016027a10 */ /* 0x000fc60007ffe0ff */
[----:B------:R1:W-:Y:S04]  /*5b10*/  STL [R3], R6 ;  /* 0x0000000603007387 */ /* 0x0003e80000100800 */
[----:B------:R-:W2:Y:S01]  /*5b20*/  LDL.64 R8, [R2] ;  /* 0x0000000002087983 */ /* 0x000ea20000100a00 */
[----:B------:R-:W-:-:S03]  /*5b30*/  IMAD.MOV.U32 R5, RZ, RZ, 0x0 ;  /* 0x00000000ff057424 */ /* 0x000fc600078e00ff */
[----:B--2---:R1:W-:Y:S01]  /*5b40*/  STL.64 [R3+0x8], R8 ;  /* 0x0000080803007387 */ /* 0x0043e20000100a00 */
[----:B------:R-:W-:Y:S05]  /*5b50*/  RET.REL.NODEC R4 `(_ZN7cutlass13device_kernelIN5flash19enable_sm80_to_sm89INS1_16FlashAttnBwdSm80INS1_25CollectiveMainloopBwdSm80ILi2ELi2EN4cute5tupleIJNS5_1CILi128EEES8_NS7_ILi64EEEEEENS_10bfloat16_tEfNS_4arch4Sm80ELb1ELb0ELb1ELb0ELb1ELb0ELb0ELb0ELi2ELi4ELi4ELi4ELb0EEENS1_24CollectiveEpilogueBwdGQAISA_fSD_Li256ELb0ELb1EEENS1_25SingleTileBwdLPTSchedulerILb0ELi128ELb1EEEEEEEEEvNT_6ParamsE) ;  /* 0xffffa4a004007950 */ /* 0x000fea0003c3ffff */
        .type           $_ZN7cutlass13device_kernelIN5flash19enable_sm80_to_sm89INS1_16FlashAttnBwdSm80INS1_25CollectiveMainloopBwdSm80ILi2ELi2EN4cute5tupleIJNS5_1CILi128EEES8_NS7_ILi64EEEEEENS_10bfloat16_tEfNS_4arch4Sm80ELb1ELb0ELb1ELb0ELb1ELb0ELb0ELb0ELi2ELi4ELi4ELi4ELb0EEENS1_24CollectiveEpilogueBwdGQAISA_fSD_Li256ELb0ELb1EEENS1_25SingleTileBwdLPTSchedulerILb0ELi128ELb1EEEEEEEEEvNT_6ParamsE$_ZN4cute3eso3ESOILb0ELb0EJNS_14ComposedLayoutINS_7SwizzleILi3ELi3ELi3EEENS_9MixedBitsILj0ELj432EEENS_6LayoutINS_5tupleIJNS8_IJNS_1CILi2EEESA_SA_EEESA_NS9_ILi8EEEEEENS8_IJNS8_IJNS9_ILi64EEESC_NS9_ILi512EEEEEENS9_ILi8192EEENS9_ILi1024EEEEEEEEEEiEEC2ERKSL_RKi,@function
        .size           $_ZN7cutlass13device_kernelIN5flash19enable_sm80_to_sm89INS1_16FlashAttnBwdSm80INS1_25CollectiveMainloopBwdSm80ILi2ELi2EN4cute5tupleIJNS5_1CILi128EEES8_NS7_ILi64EEEEEENS_10bfloat16_tEfNS_4arch4Sm80ELb1ELb0ELb1ELb0ELb1ELb0ELb0ELb0ELi2ELi4ELi4ELi4ELb0EEENS1_24CollectiveEpilogueBwdGQAISA_fSD_Li256ELb0ELb1EEENS1_25SingleTileBwdLPTSchedulerILb0ELi128ELb1EEEEEEEEEvNT_6ParamsE$_ZN4cute3eso3ESOILb0ELb0EJNS_14ComposedLayoutINS_7SwizzleILi3ELi3ELi3EEENS_9MixedBitsILj0ELj432EEENS_6LayoutINS_5tupleIJNS8_IJNS_1CILi2EEESA_SA_EEESA_NS9_ILi8EEEEEENS8_IJNS8_IJNS9_ILi64EEESC_NS9_ILi512EEEEEENS9_ILi8192EEENS9_ILi1024EEEEEEEEEEiEEC2ERKSL_RKi,($_ZN7cutlass13device_kernelIN5flash19enable_sm80_to_sm89INS1_16FlashAttnBwdSm80INS1_25CollectiveMainloopBwdSm80ILi2ELi2EN4cute5tupleIJNS5_1CILi128EEES8_NS7_ILi64EEEEEENS_10bfloat16_tEfNS_4arch4Sm80ELb1ELb0ELb1ELb0ELb1ELb0ELb0ELb0ELi2ELi4ELi4ELi4ELb0EEENS1_24CollectiveEpilogueBwdGQAISA_fSD_Li256ELb0ELb1EEENS1_25SingleTileBwdLPTSchedulerILb0ELi128ELb1EEEEEEEEEvNT_6ParamsE$_ZN4cute3eso3ESOILb0ELb0EJNS_5tupleIJNS_1CILi0EEENS2_IJNS3_ILi1EEENS3_ILi256EEEiEEEEEENS3_ILi2048EEENS2_IJiNS3_ILi4096EEEEEEEEC2ERKS8_RKS9_RKSB_ - $_ZN7cutlass13device_kernelIN5flash19enable_sm80_to_sm89INS1_16FlashAttnBwdSm80INS1_25CollectiveMainloopBwdSm80ILi2ELi2EN4cute5tupleIJNS5_1CILi128EEES8_NS7_ILi64EEEEEENS_10bfloat16_tEfNS_4arch4Sm80ELb1ELb0ELb1ELb0ELb1ELb0ELb0ELb0ELi2ELi4ELi4ELi4ELb0EEENS1_24CollectiveEpilogueBwdGQAISA_fSD_Li256ELb0ELb1EEENS1_25SingleTileBwdLPTSchedulerILb0ELi128ELb1EEEEEEEEEvNT_6ParamsE$_ZN4cute3eso3ESOILb0ELb0EJNS_14ComposedLayoutINS_7SwizzleILi3ELi3ELi3EEENS_9MixedBitsILj0ELj432EEENS_6LayoutINS_5tupleIJNS8_IJNS_1CILi2EEESA_SA_EEESA_NS9_ILi8EEEEEENS8_IJNS8_IJNS9_ILi64EEESC_NS9_ILi512EEEEEENS9_ILi8192EEENS9_ILi1024EEEEEEEEEEiEEC2ERKSL_RKi)
$_ZN7cutlass13device_kernelIN5flash19enable_sm80_to_sm89INS1_16FlashAttnBwdSm80INS1_25CollectiveMainloopBwdSm80ILi2ELi2EN4cute5tupleIJNS5_1CILi128EEES8_NS7_ILi64EEEEEENS_10bfloat16_tEfNS_4arch4Sm80ELb1ELb0ELb1ELb0ELb1ELb0ELb0ELb0ELi2ELi4ELi4ELi4ELb0EEENS1_24CollectiveEpilogueBwdGQAISA_fSD_Li256ELb0ELb1EEENS1_25SingleTileBwdLPTSchedulerILb0ELi128ELb1EEEEEEEEEvNT_6ParamsE$_ZN4cute3eso3ESOILb0ELb0EJNS_14ComposedLayoutINS_7SwizzleILi3ELi3ELi3EEENS_9MixedBitsILj0ELj432EEENS_6LayoutINS_5tupleIJNS8_IJNS_1CILi2EEESA_SA_EEESA_NS9_ILi8EEEEEENS8_IJNS8_IJNS9_ILi64EEESC_NS9_ILi512EEEEEENS9_ILi8192EEENS9_ILi1024EEEEEEEEEEiEEC2ERKSL_RKi:
[----:B------:R-:W-:Y:S02]  /*5b60*/  IADD3 R5, R23, -c[0x0][0x20], RZ ;  /* 0x8000080017057a10 */ /* 0x000fe40007ffe0ff */
[----:B------:R-:W-:-:S03]  /*5b70*/  IADD3 R3, R7, -c[0x0][0x20], RZ ;  /* 0x8000080007037a10 */ /* 0x000fc60007ffe0ff */
[----:B------:R1:W-:Y:S04]  /*5b80*/  STL [R5], R2 ;  /* 0x0000000205007387 */ /* 0x0003e80000100800 */
[----:B------:R-:W2:Y:S01]  /*5b90*/  LDL R6, [R3] ;  /* 0x0000000003067983 */ /* 0x000ea20000100800 */
[----:B------:R-:W-:Y:S02]  /*5ba0*/  IMAD.MOV.U32 R8, RZ, RZ, R4 ;  /* 0x000000ffff087224 */ /* 0x000fe400078e0004 */
[----:B------:R-:W-:Y:S01]  /*5bb0*/  IMAD.MOV.U32 R9, RZ, RZ, 0x0 ;  /* 0x00000000ff097424 */ /* 0x000fe200078e00ff */
[----:B--2---:R1:W-:Y:S03]  /*5bc0*/  STL [R5+0x4], R6 ;  /* 0x0000040605007387 */ /* 0x0043e60000100800 */
[----:B------:R-:W-:Y:S05]  /*5bd0*/  RET.REL.NODEC R8 `(_ZN7cutlass13device_kernelIN5flash19enable_sm80_to_sm89INS1_16FlashAttnBwdSm80INS1_25CollectiveMainloopBwdSm80ILi2ELi2EN4cute5tupleIJNS5_1CILi128EEES8_NS7_ILi64EEEEEENS_10bfloat16_tEfNS_4arch4Sm80ELb1ELb0ELb1ELb0ELb1ELb0ELb0ELb0ELi2ELi4ELi4ELi4ELb0EEENS1_24CollectiveEpilogueBwdGQAISA_fSD_Li256ELb0ELb1EEENS1_25SingleTileBwdLPTSchedulerILb0ELi128ELb1EEEEEEEEEvNT_6ParamsE) ;  /* 0xffffa42008007950 */ /* 0x000fea0003c3ffff */
        .type           $_ZN7cutlass13device_kernelIN5flash19enable_sm80_to_sm89INS1_16FlashAttnBwdSm80INS1_25CollectiveMainloopBwdSm80ILi2ELi2EN4cute5tupleIJNS5_1CILi128EEES8_NS7_ILi64EEEEEENS_10bfloat16_tEfNS_4arch4Sm80ELb1ELb0ELb1ELb0ELb1ELb0ELb0ELb0ELi2ELi4ELi4ELi4ELb0EEENS1_24CollectiveEpilogueBwdGQAISA_fSD_Li256ELb0ELb1EEENS1_25SingleTileBwdLPTSchedulerILb0ELi128ELb1EEEEEEEEEvNT_6ParamsE$_ZN4cute3eso3ESOILb0ELb0EJNS_5tupleIJNS_1CILi0EEENS2_IJNS3_ILi1EEENS3_ILi256EEEiEEEEEENS3_ILi2048EEENS2_IJiNS3_ILi4096EEEEEEEEC2ERKS8_RKS9_RKSB_,@function
        .size           $_ZN7cutlass13device_kernelIN5flash19enable_sm80_to_sm89INS1_16FlashAttnBwdSm80INS1_25CollectiveMainloopBwdSm80ILi2ELi2EN4cute5tupleIJNS5_1CILi128EEES8_NS7_ILi64EEEEEENS_10bfloat16_tEfNS_4arch4Sm80ELb1ELb0ELb1ELb0ELb1ELb0ELb0ELb0ELi2ELi4ELi4ELi4ELb0EEENS1_24CollectiveEpilogueBwdGQAISA_fSD_Li256ELb0ELb1EEENS1_25SingleTileBwdLPTSchedulerILb0ELi128ELb1EEEEEEEEEvNT_6ParamsE$_ZN4cute3eso3ESOILb0ELb0EJNS_5tupleIJNS_1CILi0EEENS2_IJNS3_ILi1EEENS3_ILi256EEEiEEEEEENS3_ILi2048EEENS2_IJiNS3_ILi4096EEEEEEEEC2ERKS8_RKS9_RKSB_,($_ZN7cutlass13device_kernelIN5flash19enable_sm80_to_sm89INS1_16FlashAttnBwdSm80INS1_25CollectiveMainloopBwdSm80ILi2ELi2EN4cute5tupleIJNS5_1CILi128EEES8_NS7_ILi64EEEEEENS_10bfloat16_tEfNS_4arch4Sm80ELb1ELb0ELb1ELb0ELb1ELb0ELb0ELb0ELi2ELi4ELi4ELi4ELb0EEENS1_24CollectiveEpilogueBwdGQAISA_fSD_Li256ELb0ELb1EEENS1_25SingleTileBwdLPTSchedulerILb0ELi128ELb1EEEEEEEEEvNT_6ParamsE$_ZN4cute3eso3ESOILb0ELb0EJNS_5tupleIJNS_1CILi1EEENS3_ILi512EEEiEEENS3_ILi4096EEENS2_IJNS2_IJiiEEENS3_ILi8192EEEEEEEEC2ERKS6_RKS7_RKSA_ - $_ZN7cutlass13device_kernelIN5flash19enable_sm80_to_sm89INS1_16FlashAttnBwdSm80INS1_25CollectiveMainloopBwdSm80ILi2ELi2EN4cute5tupleIJNS5_1CILi128EEES8_NS7_ILi64EEEEEENS_10bfloat16_tEfNS_4arch4Sm80ELb1ELb0ELb1ELb0ELb1ELb0ELb0ELb0ELi2ELi4ELi4ELi4ELb0EEENS1_24CollectiveEpilogueBwdGQAISA_fSD_Li256ELb0ELb1EEENS1_25SingleTileBwdLPTSchedulerILb0ELi128ELb1EEEEEEEEEvNT_6ParamsE$_ZN4cute3eso3ESOILb0ELb0EJNS_5tupleIJNS_1CILi0EEENS2_IJNS3_ILi1EEENS3_ILi256EEEiEEEEEENS3_ILi2048EEENS2_IJiNS3_ILi4096EEEEEEEEC2ERKS8_RKS9_RKSB_)
$_ZN7cutlass13device_kernelIN5flash19enable_sm80_to_sm89INS1_16FlashAttnBwdSm80INS1_25CollectiveMainloopBwdSm80ILi2ELi2EN4cute5tupleIJNS5_1CILi128EEES8_NS7_ILi64EEEEEENS_10bfloat16_tEfNS_4arch4Sm80ELb1ELb0ELb1ELb0ELb1ELb0ELb0ELb0ELi2ELi4ELi4ELi4ELb0EEENS1_24CollectiveEpilogueBwdGQAISA_fSD_Li256ELb0ELb1EEENS1_25SingleTileBwdLPTSchedulerILb0ELi128ELb1EEEEEEEEEvNT_6ParamsE$_ZN4cute3eso3ESOILb0ELb0EJNS_5tupleIJNS_1CILi0EEENS2_IJNS3_ILi1EEENS3_ILi256EEEiEEEEEENS3_ILi2048EEENS2_IJiNS3_ILi4096EEEEEEEEC2ERKS8_RKS9_RKSB_:
[----:B------:R-:W-:Y:S02]  /*5be0*/  IADD3 R3, R58, -c[0x0][0x20], RZ ;  /* 0x800008003a037a10 */ /* 0x000fe40007ffe0ff */
[----:B------:R-:W-:-:S03]  /*5bf0*/  IADD3 R2, R41, -c[0x0][0x20], RZ ;  /* 0x8000080029027a10 */ /* 0x000fc60007ffe0ff */
[----:B------:R1:W-:Y:S04]  /*5c00*/  STL [R3], R32 ;  /* 0x0000002003007387 */ /* 0x0003e80000100800 */
[----:B------:R-:W2:Y:S01]  /*5c10*/  LDL R2, [R2] ;  /* 0x0000000002027983 */ /* 0x000ea20000100800 */
[----:B------:R-:W-:-:S03]  /*5c20*/  IMAD.MOV.U32 R5, RZ, RZ, 0x0 ;  /* 0x00000000ff057424 */ /* 0x000fc600078e00ff */
[----:B--2---:R1:W-:Y:S01]  /*5c30*/  STL [R3+0x4], R2 ;  /* 0x0000040203007387 */ /* 0x0043e20000100800 */
[----:B------:R-:W-:Y:S05]  /*5c40*/  RET.REL.NODEC R4 `(_ZN7cutlass13device_kernelIN5flash19enable_sm80_to_sm89INS1_16FlashAttnBwdSm80INS1_25CollectiveMainloopBwdSm80ILi2ELi2EN4cute5tupleIJNS5_1CILi128EEES8_NS7_ILi64EEEEEENS_10bfloat16_tEfNS_4arch4Sm80ELb1ELb0ELb1ELb0ELb1ELb0ELb0ELb0ELi2ELi4ELi4ELi4ELb0EEENS1_24CollectiveEpilogueBwdGQAISA_fSD_Li256ELb0ELb1EEENS1_25SingleTileBwdLPTSchedulerILb0ELi128ELb1EEEEEEEEEvNT_6ParamsE) ;  /* 0xffffa3b004007950 */ /* 0x000fea0003c3ffff */
        .type           $_ZN7cutlass13device_kernelIN5flash19enable_sm80_to_sm89INS1_16FlashAttnBwdSm80INS1_25CollectiveMainloopBwdSm80ILi2ELi2EN4cute5tupleIJNS5_1CILi128EEES8_NS7_ILi64EEEEEENS_10bfloat16_tEfNS_4arch4Sm80ELb1ELb0ELb1ELb0ELb1ELb0ELb0ELb0ELi2ELi4ELi4ELi4ELb0EEENS1_24CollectiveEpilogueBwdGQAISA_fSD_Li256ELb0ELb1EEENS1_25SingleTileBwdLPTSchedulerILb0ELi128ELb1EEEEEEEEEvNT_6ParamsE$_ZN4cute3eso3ESOILb0ELb0EJNS_5tupleIJNS_1CILi1EEENS3_ILi512EEEiEEENS3_ILi4096EEENS2_IJNS2_IJiiEEENS3_ILi8192EEEEEEEEC2ERKS6_RKS7_RKSA_,@function
        .size           $_ZN7cutlass13device_kernelIN5flash19enable_sm80_to_sm89INS1_16FlashAttnBwdSm80INS1_25CollectiveMainloopBwdSm80ILi2ELi2EN4cute5tupleIJNS5_1CILi128EEES8_NS7_ILi64EEEEEENS_10bfloat16_tEfNS_4arch4Sm80ELb1ELb0ELb1ELb0ELb1ELb0ELb0ELb0ELi2ELi4ELi4ELi4ELb0EEENS1_24CollectiveEpilogueBwdGQAISA_fSD_Li256ELb0ELb1EEENS1_25SingleTileBwdLPTSchedulerILb0ELi128ELb1EEEEEEEEEvNT_6ParamsE$_ZN4cute3eso3ESOILb0ELb0EJNS_5tupleIJNS_1CILi1EEENS3_ILi512EEEiEEENS3_ILi4096EEENS2_IJNS2_IJiiEEENS3_ILi8192EEEEEEEEC2ERKS6_RKS7_RKSA_,($_ZN7cutlass13device_kernelIN5flash19enable_sm80_to_sm89INS1_16FlashAttnBwdSm80INS1_25CollectiveMainloopBwdSm80ILi2ELi2EN4cute5tupleIJNS5_1CILi128EEES8_NS7_ILi64EEEEEENS_10bfloat16_tEfNS_4arch4Sm80ELb1ELb0ELb1ELb0ELb1ELb0ELb0ELb0ELi2ELi4ELi4ELi4ELb0EEENS1_24CollectiveEpilogueBwdGQAISA_fSD_Li256ELb0ELb1EEENS1_25SingleTileBwdLPTSchedulerILb0ELi128ELb1EEEEEEEEEvNT_6ParamsE$_ZN4cute3eso3ESOILb0ELb0EJNS_5tupleIJNS_1CILi1EEENS3_ILi512EEEiEEENS3_ILi4096EEENS2_IJiiEEEEEC2ERKS6_RKS7_RKS8_ - $_ZN7cutlass13device_kernelIN5flash19enable_sm80_to_sm89INS1_16FlashAttnBwdSm80INS1_25CollectiveMainloopBwdSm80ILi2ELi2EN4cute5tupleIJNS5_1CILi128EEES8_NS7_ILi64EEEEEENS_10bfloat16_tEfNS_4arch4Sm80ELb1ELb0ELb1ELb0ELb1ELb0ELb0ELb0ELi2ELi4ELi4ELi4ELb0EEENS1_24CollectiveEpilogueBwdGQAISA_fSD_Li256ELb0ELb1EEENS1_25SingleTileBwdLPTSchedulerILb0ELi128ELb1EEEEEEEEEvNT_6ParamsE$_ZN4cute3eso3ESOILb0ELb0EJNS_5tupleIJNS_1CILi1EEENS3_ILi512EEEiEEENS3_ILi4096EEENS2_IJNS2_IJiiEEENS3_ILi8192EEEEEEEEC2ERKS6_RKS7_RKSA_)
$_ZN7cutlass13device_kernelIN5flash19enable_sm80_to_sm89INS1_16FlashAttnBwdSm80INS1_25CollectiveMainloopBwdSm80ILi2ELi2EN4cute5tupleIJNS5_1CILi128EEES8_NS7_ILi64EEEEEENS_10bfloat16_tEfNS_4arch4Sm80ELb1ELb0ELb1ELb0ELb1ELb0ELb0ELb0ELi2ELi4ELi4ELi4ELb0EEENS1_24CollectiveEpilogueBwdGQAISA_fSD_Li256ELb0ELb1EEENS1_25SingleTileBwdLPTSchedulerILb0ELi128ELb1EEEEEEEEEvNT_6ParamsE$_ZN4cute3eso3ESOILb0ELb0EJNS_5tupleIJNS_1CILi1EEENS3_ILi512EEEiEEENS3_ILi4096EEENS2_IJNS2_IJiiEEENS3_ILi8192EEEEEEEEC2ERKS6_RKS7_RKSA_:
        /* <DEDUP_REMOVED lines=9> */
[----:B------:R-:W-:Y:S05]  /*5ce0*/  RET.REL.NODEC R8 `(_ZN7cutlass13device_kernelIN5flash19enable_sm80_to_sm89INS1_16FlashAttnBwdSm80INS1_25CollectiveMainloopBwdSm80ILi2ELi2EN4cute5tupleIJNS5_1CILi128EEES8_NS7_ILi64EEEEEENS_10bfloat16_tEfNS_4arch4Sm80ELb1ELb0ELb1ELb0ELb1ELb0ELb0ELb0ELi2ELi4ELi4ELi4ELb0EEENS1_24CollectiveEpilogueBwdGQAISA_fSD_Li256ELb0ELb1EEENS1_25SingleTileBwdLPTSchedulerILb0ELi128ELb1EEEEEEEEEvNT_6ParamsE) ;  /* 0xffffa31008007950 */ /* 0x000fea0003c3ffff */
        .type           $_ZN7cutlass13device_kernelIN5flash19enable_sm80_to_sm89INS1_16FlashAttnBwdSm80INS1_25CollectiveMainloopBwdSm80ILi2ELi2EN4cute5tupleIJNS5_1CILi128EEES8_NS7_ILi64EEEEEENS_10bfloat16_tEfNS_4arch4Sm80ELb1ELb0ELb1ELb0ELb1ELb0ELb0ELb0ELi2ELi4ELi4ELi4ELb0EEENS1_24CollectiveEpilogueBwdGQAISA_fSD_Li256ELb0ELb1EEENS1_25SingleTileBwdLPTSchedulerILb0ELi128ELb1EEEEEEEEEvNT_6ParamsE$_ZN4cute3eso3ESOILb0ELb0EJNS_5tupleIJNS_1CILi1EEENS3_ILi512EEEiEEENS3_ILi4096EEENS2_IJiiEEEEEC2ERKS6_RKS7_RKS8_,@function
        .size           $_ZN7cutlass13device_kernelIN5flash19enable_sm80_to_sm89INS1_16FlashAttnBwdSm80INS1_25CollectiveMainloopBwdSm80ILi2ELi2EN4cute5tupleIJNS5_1CILi128EEES8_NS7_ILi64EEEEEENS_10bfloat16_tEfNS_4arch4Sm80ELb1ELb0ELb1ELb0ELb1ELb0ELb0ELb0ELi2ELi4ELi4ELi4ELb0EEENS1_24CollectiveEpilogueBwdGQAISA_fSD_Li256ELb0ELb1EEENS1_25SingleTileBwdLPTSchedulerILb0ELi128ELb1EEEEEEEEEvNT_6ParamsE$_ZN4cute3eso3ESOILb0ELb0EJNS_5tupleIJNS_1CILi1EEENS3_ILi512EEEiEEENS3_ILi4096EEENS2_IJiiEEEEEC2ERKS6_RKS7_RKS8_,($_ZN7cutlass13device_kernelIN5flash19enable_sm80_to_sm89INS1_16FlashAttnBwdSm80INS1_25CollectiveMainloopBwdSm80ILi2ELi2EN4cute5tupleIJNS5_1CILi128EEES8_NS7_ILi64EEEEEENS_10bfloat16_tEfNS_4arch4Sm80ELb1ELb0ELb1ELb0ELb1ELb0ELb0ELb0ELi2ELi4ELi4ELi4ELb0EEENS1_24CollectiveEpilogueBwdGQAISA_fSD_Li256ELb0ELb1EEENS1_25SingleTileBwdLPTSchedulerILb0ELi128ELb1EEEEEEEEEvNT_6ParamsE$_ZN4cute3eso3ESOILb0ELb0EJNS_5tupleIJNS_1CILi1EEEiEEENS3_ILi1024EEENS2_IJiiEEEEEC2ERKS5_RKS6_RKS7_ - $_ZN7cutlass13device_kernelIN5flash19enable_sm80_to_sm89INS1_16FlashAttnBwdSm80INS1_25CollectiveMainloopBwdSm80ILi2ELi2EN4cute5tupleIJNS5_1CILi128EEES8_NS7_ILi64EEEEEENS_10bfloat16_tEfNS_4arch4Sm80ELb1ELb0ELb1ELb0ELb1ELb0ELb0ELb0ELi2ELi4ELi4ELi4ELb0EEENS1_24CollectiveEpilogueBwdGQAISA_fSD_Li256ELb0ELb1EEENS1_25SingleTileBwdLPTSchedulerILb0ELi128ELb1EEEEEEEEEvNT_6ParamsE$_ZN4cute3eso3ESOILb0ELb0EJNS_5tupleIJNS_1CILi1EEENS3_ILi512EEEiEEENS3_ILi4096EEENS2_IJiiEEEEEC2ERKS6_RKS7_RKS8_)
$_ZN7cutlass13device_kernelIN5flash19enable_sm80_to_sm89INS1_16FlashAttnBwdSm80INS1_25CollectiveMainloopBwdSm80ILi2ELi2EN4cute5tupleIJNS5_1CILi128EEES8_NS7_ILi64EEEEEENS_10bfloat16_tEfNS_4arch4Sm80ELb1ELb0ELb1ELb0ELb1ELb0ELb0ELb0ELi2ELi4ELi4ELi4ELb0EEENS1_24CollectiveEpilogueBwdGQAISA_fSD_Li256ELb0ELb1EEENS1_25SingleTileBwdLPTSchedulerILb0ELi128ELb1EEEEEEEEEvNT_6ParamsE$_ZN4cute3eso3ESOILb0ELb0EJNS_5tupleIJNS_1CILi1EEENS3_ILi512EEEiEEENS3_ILi4096EEENS2_IJiiEEEEEC2ERKS6_RKS7_RKS8_:
        /* <DEDUP_REMOVED lines=8> */
[----:B------:R-:W-:Y:S05]  /*5d70*/  RET.REL.NODEC R4 `(_ZN7cutlass13device_kernelIN5flash19enable_sm80_to_sm89INS1_16FlashAttnBwdSm80INS1_25CollectiveMainloopBwdSm80ILi2ELi2EN4cute5tupleIJNS5_1CILi128EEES8_NS7_ILi64EEEEEENS_10bfloat16_tEfNS_4arch4Sm80ELb1ELb0ELb1ELb0ELb1ELb0ELb0ELb0ELi2ELi4ELi4ELi4ELb0EEENS1_24CollectiveEpilogueBwdGQAISA_fSD_Li256ELb0ELb1EEENS1_25SingleTileBwdLPTSchedulerILb0ELi128ELb1EEEEEEEEEvNT_6ParamsE) ;  /* 0xffffa28004007950 */ /* 0x000fea0003c3ffff */
        .type           $_ZN7cutlass13device_kernelIN5flash19enable_sm80_to_sm89INS1_16FlashAttnBwdSm80INS1_25CollectiveMainloopBwdSm80ILi2ELi2EN4cute5tupleIJNS5_1CILi128EEES8_NS7_ILi64EEEEEENS_10bfloat16_tEfNS_4arch4Sm80ELb1ELb0ELb1ELb0ELb1ELb0ELb0ELb0ELi2ELi4ELi4ELi4ELb0EEENS1_24CollectiveEpilogueBwdGQAISA_fSD_Li256ELb0ELb1EEENS1_25SingleTileBwdLPTSchedulerILb0ELi128ELb1EEEEEEEEEvNT_6ParamsE$_ZN4cute3eso3ESOILb0ELb0EJNS_5tupleIJNS_1CILi1EEEiEEENS3_ILi1024EEENS2_IJiiEEEEEC2ERKS5_RKS6_RKS7_,@function
        .size           $_ZN7cutlass13device_kernelIN5flash19enable_sm80_to_sm89INS1_16FlashAttnBwdSm80INS1_25CollectiveMainloopBwdSm80ILi2ELi2EN4cute5tupleIJNS5_1CILi128EEES8_NS7_ILi64EEEEEENS_10bfloat16_tEfNS_4arch4Sm80ELb1ELb0ELb1ELb0ELb1ELb0ELb0ELb0ELi2ELi4ELi4ELi4ELb0EEENS1_24CollectiveEpilogueBwdGQAISA_fSD_Li256ELb0ELb1EEENS1_25SingleTileBwdLPTSchedulerILb0ELi128ELb1EEEEEEEEEvNT_6ParamsE$_ZN4cute3eso3ESOILb0ELb0EJNS_5tupleIJNS_1CILi1EEEiEEENS3_ILi1024EEENS2_IJiiEEEEEC2ERKS5_RKS6_RKS7_,($_ZN7cutlass13device_kernelIN5flash19enable_sm80_to_sm89INS1_16FlashAttnBwdSm80INS1_25CollectiveMainloopBwdSm80ILi2ELi2EN4cute5tupleIJNS5_1CILi128EEES8_NS7_ILi64EEEEEENS_10bfloat16_tEfNS_4arch4Sm80ELb1ELb0ELb1ELb0ELb1ELb0ELb0ELb0ELi2ELi4ELi4ELi4ELb0EEENS1_24CollectiveEpilogueBwdGQAISA_fSD_Li256ELb0ELb1EEENS1_25SingleTileBwdLPTSchedulerILb0ELi128ELb1EEEEEEEEEvNT_6ParamsE$_ZN4cute3eso3ESOILb0ELb0EJNS_5tupleIJiNS_1CILi512EEEEEENS2_IJiiEEENS3_ILi1024EEEEEC2ERKS5_RKS6_RKS7_ - $_ZN7cutlass13device_kernelIN5flash19enable_sm80_to_sm89INS1_16FlashAttnBwdSm80INS1_25CollectiveMainloopBwdSm80ILi2ELi2EN4cute5tupleIJNS5_1CILi128EEES8_NS7_ILi64EEEEEENS_10bfloat16_tEfNS_4arch4Sm80ELb1ELb0ELb1ELb0ELb1ELb0ELb0ELb0ELi2ELi4ELi4ELi4ELb0EEENS1_24CollectiveEpilogueBwdGQAISA_fSD_Li256ELb0ELb1EEENS1_25SingleTileBwdLPTSchedulerILb0ELi128ELb1EEEEEEEEEvNT_6ParamsE$_ZN4cute3eso3ESOILb0ELb0EJNS_5tupleIJNS_1CILi1EEEiEEENS3_ILi1024EEENS2_IJiiEEEEEC2ERKS5_RKS6_RKS7_)
$_ZN7cutlass13device_kernelIN5flash19enable_sm80_to_sm89INS1_16FlashAttnBwdSm80INS1_25CollectiveMainloopBwdSm80ILi2ELi2EN4cute5tupleIJNS5_1CILi128EEES8_NS7_ILi64EEEEEENS_10bfloat16_tEfNS_4arch4Sm80ELb1ELb0ELb1ELb0ELb1ELb0ELb0ELb0ELi2ELi4ELi4ELi4ELb0EEENS1_24CollectiveEpilogueBwdGQAISA_fSD_Li256ELb0ELb1EEENS1_25SingleTileBwdLPTSchedulerILb0ELi128ELb1EEEEEEEEEvNT_6ParamsE$_ZN4cute3eso3ESOILb0ELb0EJNS_5tupleIJNS_1CILi1EEEiEEENS3_ILi1024EEENS2_IJiiEEEEEC2ERKS5_RKS6_RKS7_:
        /* <DEDUP_REMOVED lines=9> */
        .type           $_ZN7cutlass13device_kernelIN5flash19enable_sm80_to_sm89INS1_16FlashAttnBwdSm80INS1_25CollectiveMainloopBwdSm80ILi2ELi2EN4cute5tupleIJNS5_1CILi128EEES8_NS7_ILi64EEEEEENS_10bfloat16_tEfNS_4arch4Sm80ELb1ELb0ELb1ELb0ELb1ELb0ELb0ELb0ELi2ELi4ELi4ELi4ELb0EEENS1_24CollectiveEpilogueBwdGQAISA_fSD_Li256ELb0ELb1EEENS1_25SingleTileBwdLPTSchedulerILb0ELi128ELb1EEEEEEEEEvNT_6ParamsE$_ZN4cute3eso3ESOILb0ELb0EJNS_5tupleIJiNS_1CILi512EEEEEENS2_IJiiEEENS3_ILi1024EEEEEC2ERKS5_RKS6_RKS7_,@function
        .size           $_ZN7cutlass13device_kernelIN5flash19enable_sm80_to_sm89INS1_16FlashAttnBwdSm80INS1_25CollectiveMainloopBwdSm80ILi2ELi2EN4cute5tupleIJNS5_1CILi128EEES8_NS7_ILi64EEEEEENS_10bfloat16_tEfNS_4arch4Sm80ELb1ELb0ELb1ELb0ELb1ELb0ELb0ELb0ELi2ELi4ELi4ELi4ELb0EEENS1_24CollectiveEpilogueBwdGQAISA_fSD_Li256ELb0ELb1EEENS1_25SingleTileBwdLPTSchedulerILb0ELi128ELb1EEEEEEEEEvNT_6ParamsE$_ZN4cute3eso3ESOILb0ELb0EJNS_5tupleIJiNS_1CILi512EEEEEENS2_IJiiEEENS3_ILi1024EEEEEC2ERKS5_RKS6_RKS7_,($_ZN7cutlass13device_kernelIN5flash19enable_sm80_to_sm89INS1_16FlashAttnBwdSm80INS1_25CollectiveMainloopBwdSm80ILi2ELi2EN4cute5tupleIJNS5_1CILi128EEES8_NS7_ILi64EEEEEENS_10bfloat16_tEfNS_4arch4Sm80ELb1ELb0ELb1ELb0ELb1ELb0ELb0ELb0ELi2ELi4ELi4ELi4ELb0EEENS1_24CollectiveEpilogueBwdGQAISA_fSD_Li256ELb0ELb1EEENS1_25SingleTileBwdLPTSchedulerILb0ELi128ELb1EEEEEEEEEvNT_6ParamsE$_ZN4cute3eso3ESOILb0ELb0EJNS_5tupleIJiiEEEiNS_1CILi0EEEEEC2ERKS3_RKiRKS5_ - $_ZN7cutlass13device_kernelIN5flash19enable_sm80_to_sm89INS1_16FlashAttnBwdSm80INS1_25CollectiveMainloopBwdSm80ILi2ELi2EN4cute5tupleIJNS5_1CILi128EEES8_NS7_ILi64EEEEEENS_10bfloat16_tEfNS_4arch4Sm80ELb1ELb0ELb1ELb0ELb1ELb0ELb0ELb0ELi2ELi4ELi4ELi4ELb0EEENS1_24CollectiveEpilogueBwdGQAISA_fSD_Li256ELb0ELb1EEENS1_25SingleTileBwdLPTSchedulerILb0ELi128ELb1EEEEEEEEEvNT_6ParamsE$_ZN4cute3eso3ESOILb0ELb0EJNS_5tupleIJiNS_1CILi512EEEEEENS2_IJiiEEENS3_ILi1024EEEEEC2ERKS5_RKS6_RKS7_)
$_ZN7cutlass13device_kernelIN5flash19enable_sm80_to_sm89INS1_16FlashAttnBwdSm80INS1_25CollectiveMainloopBwdSm80ILi2ELi2EN4cute5tupleIJNS5_1CILi128EEES8_NS7_ILi64EEEEEENS_10bfloat16_tEfNS_4arch4Sm80ELb1ELb0ELb1ELb0ELb1ELb0ELb0ELb0ELi2ELi4ELi4ELi4ELb0EEENS1_24CollectiveEpilogueBwdGQAISA_fSD_Li256ELb0ELb1EEENS1_25SingleTileBwdLPTSchedulerILb0ELi128ELb1EEEEEEEEEvNT_6ParamsE$_ZN4cute3eso3ESOILb0ELb0EJNS_5tupleIJiNS_1CILi512EEEEEENS2_IJiiEEENS3_ILi1024EEEEEC2ERKS5_RKS6_RKS7_:
        /* <DEDUP_REMOVED lines=9> */
        .type           $_ZN7cutlass13device_kernelIN5flash19enable_sm80_to_sm89INS1_16FlashAttnBwdSm80INS1_25CollectiveMainloopBwdSm80ILi2ELi2EN4cute5tupleIJNS5_1CILi128EEES8_NS7_ILi64EEEEEENS_10bfloat16_tEfNS_4arch4Sm80ELb1ELb0ELb1ELb0ELb1ELb0ELb0ELb0ELi2ELi4ELi4ELi4ELb0EEENS1_24CollectiveEpilogueBwdGQAISA_fSD_Li256ELb0ELb1EEENS1_25SingleTileBwdLPTSchedulerILb0ELi128ELb1EEEEEEEEEvNT_6ParamsE$_ZN4cute3eso3ESOILb0ELb0EJNS_5tupleIJiiEEEiNS_1CILi0EEEEEC2ERKS3_RKiRKS5_,@function
        .size           $_ZN7cutlass13device_kernelIN5flash19enable_sm80_to_sm89INS1_16FlashAttnBwdSm80INS1_25CollectiveMainloopBwdSm80ILi2ELi2EN4cute5tupleIJNS5_1CILi128EEES8_NS7_ILi64EEEEEENS_10bfloat16_tEfNS_4arch4Sm80ELb1ELb0ELb1ELb0ELb1ELb0ELb0ELb0ELi2ELi4ELi4ELi4ELb0EEENS1_24CollectiveEpilogueBwdGQAISA_fSD_Li256ELb0ELb1EEENS1_25SingleTileBwdLPTSchedulerILb0ELi128ELb1EEEEEEEEEvNT_6ParamsE$_ZN4cute3eso3ESOILb0ELb0EJNS_5tupleIJiiEEEiNS_1CILi0EEEEEC2ERKS3_RKiRKS5_,($_ZN7cutlass13device_kernelIN5flash19enable_sm80_to_sm89INS1_16FlashAttnBwdSm80INS1_25CollectiveMainloopBwdSm80ILi2ELi2EN4cute5tupleIJNS5_1CILi128EEES8_NS7_ILi64EEEEEENS_10bfloat16_tEfNS_4arch4Sm80ELb1ELb0ELb1ELb0ELb1ELb0ELb0ELb0ELi2ELi4ELi4ELi4ELb0EEENS1_24CollectiveEpilogueBwdGQAISA_fSD_Li256ELb0ELb1EEENS1_25SingleTileBwdLPTSchedulerILb0ELi128ELb1EEEEEEEEEvNT_6ParamsE$_ZN4cute3eso3ESOILb0ELb0EJNS_6LayoutINS_5tupleIJNS3_IJNS3_IJNS_1CILi8EEENS4_ILi1EEEEEES6_EEENS3_IJNS3_IJS6_S6_EEENS4_ILi2EEEEEEEEENS3_IJNS3_IJNS3_IJS6_NS4_ILi0EEEEEESD_EEENS3_IJNS3_IJSD_SD_EEEiEEEEEEEENS_10ViewEngineINS_8smem_ptrIPN7cutlass10bfloat16_tEEEEEEEC2ERKSJ_RKSQ_ - $_ZN7cutlass13device_kernelIN5flash19enable_sm80_to_sm89INS1_16FlashAttnBwdSm80INS1_25CollectiveMainloopBwdSm80ILi2ELi2EN4cute5tupleIJNS5_1CILi128EEES8_NS7_ILi64EEEEEENS_10bfloat16_tEfNS_4arch4Sm80ELb1ELb0ELb1ELb0ELb1ELb0ELb0ELb0ELi2ELi4ELi4ELi4ELb0EEENS1_24CollectiveEpilogueBwdGQAISA_fSD_Li256ELb0ELb1EEENS1_25SingleTileBwdLPTSchedulerILb0ELi128ELb1EEEEEEEEEvNT_6ParamsE$_ZN4cute3eso3ESOILb0ELb0EJNS_5tupleIJiiEEEiNS_1CILi0EEEEEC2ERKS3_RKiRKS5_)
$_ZN7cutlass13device_kernelIN5flash19enable_sm80_to_sm89INS1_16FlashAttnBwdSm80INS1_25CollectiveMainloopBwdSm80ILi2ELi2EN4cute5tupleIJNS5_1CILi128EEES8_NS7_ILi64EEEEEENS_10bfloat16_tEfNS_4arch4Sm80ELb1ELb0ELb1ELb0ELb1ELb0ELb0ELb0ELi2ELi4ELi4ELi4ELb0EEENS1_24CollectiveEpilogueBwdGQAISA_fSD_Li256ELb0ELb1EEENS1_25SingleTileBwdLPTSchedulerILb0ELi128ELb1EEEEEEEEEvNT_6ParamsE$_ZN4cute3eso3ESOILb0ELb0EJNS_5tupleIJiiEEEiNS_1CILi0EEEEEC2ERKS3_RKiRKS5_:
        /* <DEDUP_REMOVED lines=8> */
[----:B------:R-:W-:Y:S05]  /*5f20*/  RET.REL.NODEC R86 `(_ZN7cutlass13device_kernelIN5flash19enable_sm80_to_sm89INS1_16FlashAttnBwdSm80INS1_25CollectiveMainloopBwdSm80ILi2ELi2EN4cute5tupleIJNS5_1CILi128EEES8_NS7_ILi64EEEEEENS_10bfloat16_tEfNS_4arch4Sm80ELb1ELb0ELb1ELb0ELb1ELb0ELb0ELb0ELi2ELi4ELi4ELi4ELb0EEENS1_24CollectiveEpilogueBwdGQAISA_fSD_Li256ELb0ELb1EEENS1_25SingleTileBwdLPTSchedulerILb0ELi128ELb1EEEEEEEEEvNT_6ParamsE) ;  /* 0xffffa0d056007950 */ /* 0x000fea0003c3ffff */
        .type           $_ZN7cutlass13device_kernelIN5flash19enable_sm80_to_sm89INS1_16FlashAttnBwdSm80INS1_25CollectiveMainloopBwdSm80ILi2ELi2EN4cute5tupleIJNS5_1CILi128EEES8_NS7_ILi64EEEEEENS_10bfloat16_tEfNS_4arch4Sm80ELb1ELb0ELb1ELb0ELb1ELb0ELb0ELb0ELi2ELi4ELi4ELi4ELb0EEENS1_24CollectiveEpilogueBwdGQAISA_fSD_Li256ELb0ELb1EEENS1_25SingleTileBwdLPTSchedulerILb0ELi128ELb1EEEEEEEEEvNT_6ParamsE$_ZN4cute3eso3ESOILb0ELb0EJNS_6LayoutINS_5tupleIJNS3_IJNS3_IJNS_1CILi8EEENS4_ILi1EEEEEES6_EEENS3_IJNS3_IJS6_S6_EEENS4_ILi2EEEEEEEEENS3_IJNS3_IJNS3_IJS6_NS4_ILi0EEEEEESD_EEENS3_IJNS3_IJSD_SD_EEEiEEEEEEEENS_10ViewEngineINS_8smem_ptrIPN7cutlass10bfloat16_tEEEEEEEC2ERKSJ_RKSQ_,@function
        .size           $_ZN7cutlass13device_kernelIN5flash19enable_sm80_to_sm89INS1_16FlashAttnBwdSm80INS1_25CollectiveMainloopBwdSm80ILi2ELi2EN4cute5tupleIJNS5_1CILi128EEES8_NS7_ILi64EEEEEENS_10bfloat16_tEfNS_4arch4Sm80ELb1ELb0ELb1ELb0ELb1ELb0ELb0ELb0ELi2ELi4ELi4ELi4ELb0EEENS1_24CollectiveEpilogueBwdGQAISA_fSD_Li256ELb0ELb1EEENS1_25SingleTileBwdLPTSchedulerILb0ELi128ELb1EEEEEEEEEvNT_6ParamsE$_ZN4cute3eso3ESOILb0ELb0EJNS_6LayoutINS_5tupleIJNS3_IJNS3_IJNS_1CILi8EEENS4_ILi1EEEEEES6_EEENS3_IJNS3_IJS6_S6_EEENS4_ILi2EEEEEEEEENS3_IJNS3_IJNS3_IJS6_NS4_ILi0EEEEEESD_EEENS3_IJNS3_IJSD_SD_EEEiEEEEEEEENS_10ViewEngineINS_8smem_ptrIPN7cutlass10bfloat16_tEEEEEEEC2ERKSJ_RKSQ_,($_ZN7cutlass13device_kernelIN5flash19enable_sm80_to_sm89INS1_16FlashAttnBwdSm80INS1_25CollectiveMainloopBwdSm80ILi2ELi2EN4cute5tupleIJNS5_1CILi128EEES8_NS7_ILi64EEEEEENS_10bfloat16_tEfNS_4arch4Sm80ELb1ELb0ELb1ELb0ELb1ELb0ELb0ELb0ELi2ELi4ELi4ELi4ELb0EEENS1_24CollectiveEpilogueBwdGQAISA_fSD_Li256ELb0ELb1EEENS1_25SingleTileBwdLPTSchedulerILb0ELi128ELb1EEEEEEEEEvNT_6ParamsE$_ZN4cute3eso3ESOILb0ELb0EJNS_6LayoutINS_5tupleIJNS3_IJNS_1CILi1EEENS3_IJS5_NS4_ILi2EEES6_EEEEEES6_NS3_IJS6_S6_EEEEEENS3_IJNS3_IJNS4_ILi0EEENS3_IJS5_NS4_ILi256EEEiEEEEEENS4_ILi2048EEENS3_IJiNS4_ILi4096EEEEEEEEEEENS_10ViewEngineINS_8smem_ptrIPjEEEEEEC2ERKSJ_RKSO_ - $_ZN7cutlass13device_kernelIN5flash19enable_sm80_to_sm89INS1_16FlashAttnBwdSm80INS1_25CollectiveMainloopBwdSm80ILi2ELi2EN4cute5tupleIJNS5_1CILi128EEES8_NS7_ILi64EEEEEENS_10bfloat16_tEfNS_4arch4Sm80ELb1ELb0ELb1ELb0ELb1ELb0ELb0ELb0ELi2ELi4ELi4ELi4ELb0EEENS1_24CollectiveEpilogueBwdGQAISA_fSD_Li256ELb0ELb1EEENS1_25SingleTileBwdLPTSchedulerILb0ELi128ELb1EEEEEEEEEvNT_6ParamsE$_ZN4cute3eso3ESOILb0ELb0EJNS_6LayoutINS_5tupleIJNS3_IJNS3_IJNS_1CILi8EEENS4_ILi1EEEEEES6_EEENS3_IJNS3_IJS6_S6_EEENS4_ILi2EEEEEEEEENS3_IJNS3_IJNS3_IJS6_NS4_ILi0EEEEEESD_EEENS3_IJNS3_IJSD_SD_EEEiEEEEEEEENS_10ViewEngineINS_8smem_ptrIPN7cutlass10bfloat16_tEEEEEEEC2ERKSJ_RKSQ_)
$_ZN7cutlass13device_kernelIN5flash19enable_sm80_to_sm89INS1_16FlashAttnBwdSm80INS1_25CollectiveMainloopBwdSm80ILi2ELi2EN4cute5tupleIJNS5_1CILi128EEES8_NS7_ILi64EEEEEENS_10bfloat16_tEfNS_4arch4Sm80ELb1ELb0ELb1ELb0ELb1ELb0ELb0ELb0ELi2ELi4ELi4ELi4ELb0EEENS1_24CollectiveEpilogueBwdGQAISA_fSD_Li256ELb0ELb1EEENS1_25SingleTileBwdLPTSchedulerILb0ELi128ELb1EEEEEEEEEvNT_6ParamsE$_ZN4cute3eso3ESOILb0ELb0EJNS_6LayoutINS_5tupleIJNS3_IJNS3_IJNS_1CILi8EEENS4_ILi1EEEEEES6_EEENS3_IJNS3_IJS6_S6_EEENS4_ILi2EEEEEEEEENS3_IJNS3_IJNS3_IJS6_NS4_ILi0EEEEEESD_EEENS3_IJNS3_IJSD_SD_EEEiEEEEEEEENS_10ViewEngineINS_8smem_ptrIPN7cutlass10bfloat16_tEEEEEEEC2ERKSJ_RKSQ_:
[----:B------:R-:W-:Y:S02]  /*5f30*/  IADD3 R3, R67, -c[0x0][0x20], RZ ;  /* 0x8000080043037a10 */ /* 0x000fe40007ffe0ff */
[----:B------:R-:W-:-:S03]  /*5f40*/  IADD3 R2, R59, -c[0x0][0x20], RZ ;  /* 0x800008003b027a10 */ /* 0x000fc60007ffe0ff */
[----:B------:R1:W-:Y:S04]  /*5f50*/  STL [R3], R6 ;  /* 0x0000000603007387 */ /* 0x0003e80000100800 */
[----:B------:R-:W2:Y:S01]  /*5f60*/  LDL.64 R8, [R2] ;  /* 0x0000000002087983 */ /* 0x000ea20000100a00 */
[----:B------:R-:W-:-:S03]  /*5f70*/  IMAD.MOV.U32 R5, RZ, RZ, 0x0 ;  /* 0x00000000ff057424 */ /* 0x000fc600078e00ff */
[----:B--2---:R1:W-:Y:S01]  /*5f80*/  STL.64 [R3+0x8], R8 ;  /* 0x0000080803007387 */ /* 0x0043e20000100a00 */
[----:B------:R-:W-:Y:S05]  /*5f90*/  RET.REL.NODEC R4 `(_ZN7cutlass13device_kernelIN5flash19enable_sm80_to_sm89INS1_16FlashAttnBwdSm80INS1_25CollectiveMainloopBwdSm80ILi2ELi2EN4cute5tupleIJNS5_1CILi128EEES8_NS7_ILi64EEEEEENS_10bfloat16_tEfNS_4arch4Sm80ELb1ELb0ELb1ELb0ELb1ELb0ELb0ELb0ELi2ELi4ELi4ELi4ELb0EEENS1_24CollectiveEpilogueBwdGQAISA_fSD_Li256ELb0ELb1EEENS1_25SingleTileBwdLPTSchedulerILb0ELi128ELb1EEEEEEEEEvNT_6ParamsE) ;  /* 0xffffa06004007950 */ /* 0x000fea0003c3ffff */
        .type           $_ZN7cutlass13device_kernelIN5flash19enable_sm80_to_sm89INS1_16FlashAttnBwdSm80INS1_25CollectiveMainloopBwdSm80ILi2ELi2EN4cute5tupleIJNS5_1CILi128EEES8_NS7_ILi64EEEEEENS_10bfloat16_tEfNS_4arch4Sm80ELb1ELb0ELb1ELb0ELb1ELb0ELb0ELb0ELi2ELi4ELi4ELi4ELb0EEENS1_24CollectiveEpilogueBwdGQAISA_fSD_Li256ELb0ELb1EEENS1_25SingleTileBwdLPTSchedulerILb0ELi128ELb1EEEEEEEEEvNT_6ParamsE$_ZN4cute3eso3ESOILb0ELb0EJNS_6LayoutINS_5tupleIJNS3_IJNS_1CILi1EEENS3_IJS5_NS4_ILi2EEES6_EEEEEES6_NS3_IJS6_S6_EEEEEENS3_IJNS3_IJNS4_ILi0EEENS3_IJS5_NS4_ILi256EEEiEEEEEENS4_ILi2048EEENS3_IJiNS4_ILi4096EEEEEEEEEEENS_10ViewEngineINS_8smem_ptrIPjEEEEEEC2ERKSJ_RKSO_,@function
        .size           $_ZN7cutlass13device_kernelIN5flash19enable_sm80_to_sm89INS1_16FlashAttnBwdSm80INS1_25CollectiveMainloopBwdSm80ILi2ELi2EN4cute5tupleIJNS5_1CILi128EEES8_NS7_ILi64EEEEEENS_10bfloat16_tEfNS_4arch4Sm80ELb1ELb0ELb1ELb0ELb1ELb0ELb0ELb0ELi2ELi4ELi4ELi4ELb0EEENS1_24CollectiveEpilogueBwdGQAISA_fSD_Li256ELb0ELb1EEENS1_25SingleTileBwdLPTSchedulerILb0ELi128ELb1EEEEEEEEEvNT_6ParamsE$_ZN4cute3eso3ESOILb0ELb0EJNS_6LayoutINS_5tupleIJNS3_IJNS_1CILi1EEENS3_IJS5_NS4_ILi2EEES6_EEEEEES6_NS3_IJS6_S6_EEEEEENS3_IJNS3_IJNS4_ILi0EEENS3_IJS5_NS4_ILi256EEEiEEEEEENS4_ILi2048EEENS3_IJiNS4_ILi4096EEEEEEEEEEENS_10ViewEngineINS_8smem_ptrIPjEEEEEEC2ERKSJ_RKSO_,($_ZN7cutlass13device_kernelIN5flash19enable_sm80_to_sm89INS1_16FlashAttnBwdSm80INS1_25CollectiveMainloopBwdSm80ILi2ELi2EN4cute5tupleIJNS5_1CILi128EEES8_NS7_ILi64EEEEEENS_10bfloat16_tEfNS_4arch4Sm80ELb1ELb0ELb1ELb0ELb1ELb0ELb0ELb0ELi2ELi4ELi4ELi4ELb0EEENS1_24CollectiveEpilogueBwdGQAISA_fSD_Li256ELb0ELb1EEENS1_25SingleTileBwdLPTSchedulerILb0ELi128ELb1EEEEEEEEEvNT_6ParamsE$_ZN4cute3eso3ESOILb0ELb0EJNS_6LayoutINS_5tupleIJNS3_IJNS_1CILi2EEES5_EEENS4_ILi8EEES6_EEENS3_IJNS3_IJNS4_ILi1EEEiEEENS4_ILi1024EEENS3_IJiiEEEEEEEENS_10ViewEngineINS_8smem_ptrIPN7cutlass10bfloat16_tEEEEEEEC2ERKSE_RKSL_ - $_ZN7cutlass13device_kernelIN5flash19enable_sm80_to_sm89INS1_16FlashAttnBwdSm80INS1_25CollectiveMainloopBwdSm80ILi2ELi2EN4cute5tupleIJNS5_1CILi128EEES8_NS7_ILi64EEEEEENS_10bfloat16_tEfNS_4arch4Sm80ELb1ELb0ELb1ELb0ELb1ELb0ELb0ELb0ELi2ELi4ELi4ELi4ELb0EEENS1_24CollectiveEpilogueBwdGQAISA_fSD_Li256ELb0ELb1EEENS1_25SingleTileBwdLPTSchedulerILb0ELi128ELb1EEEEEEEEEvNT_6ParamsE$_ZN4cute3eso3ESOILb0ELb0EJNS_6LayoutINS_5tupleIJNS3_IJNS_1CILi1EEENS3_IJS5_NS4_ILi2EEES6_EEEEEES6_NS3_IJS6_S6_EEEEEENS3_IJNS3_IJNS4_ILi0EEENS3_IJS5_NS4_ILi256EEEiEEEEEENS4_ILi2048EEENS3_IJiNS4_ILi4096EEEEEEEEEEENS_10ViewEngineINS_8smem_ptrIPjEEEEEEC2ERKSJ_RKSO_)
$_ZN7cutlass13device_kernelIN5flash19enable_sm80_to_sm89INS1_16FlashAttnBwdSm80INS1_25CollectiveMainloopBwdSm80ILi2ELi2EN4cute5tupleIJNS5_1CILi128EEES8_NS7_ILi64EEEEEENS_10bfloat16_tEfNS_4arch4Sm80ELb1ELb0ELb1ELb0ELb1ELb0ELb0ELb0ELi2ELi4ELi4ELi4ELb0EEENS1_24CollectiveEpilogueBwdGQAISA_fSD_Li256ELb0ELb1EEENS1_25SingleTileBwdLPTSchedulerILb0ELi128ELb1EEEEEEEEEvNT_6ParamsE$_ZN4cute3eso3ESOILb0ELb0EJNS_6LayoutINS_5tupleIJNS3_IJNS_1CILi1EEENS3_IJS5_NS4_ILi2EEES6_EEEEEES6_NS3_IJS6_S6_EEEEEENS3_IJNS3_IJNS4_ILi0EEENS3_IJS5_NS4_ILi256EEEiEEEEEENS4_ILi2048EEENS3_IJiNS4_ILi4096EEEEEEEEEEENS_10ViewEngineINS_8smem_ptrIPjEEEEEEC2ERKSJ_RKSO_:
[----:B------:R-:W-:Y:S02]  /*5fa0*/  IADD3 R5, R58, -c[0x0][0x20], RZ ;  /* 0x800008003a057a10 */ /* 0x000fe40007ffe0ff */
[----:B------:R-:W-:-:S03]  /*5fb0*/  IADD3 R6, R41, -c[0x0][0x20], RZ ;  /* 0x8000080029067a10 */ /* 0x000fc60007ffe0ff */
[----:B------:R1:W-:Y:S04]  /*5fc0*/  STL.64 [R5], R2 ;  /* 0x0000000205007387 */ /* 0x0003e80000100a00 */
[----:B------:R-:W2:Y:S01]  /*5fd0*/  LDL.64 R8, [R6] ;  /* 0x0000000006087983 */ /* 0x000ea20000100a00 */
[----:B------:R-:W-:Y:S02]  /*5fe0*/  IMAD.MOV.U32 R10, RZ, RZ, R4 ;  /* 0x000000ffff0a7224 */ /* 0x000fe400078e0004 */
[----:B------:R-:W-:Y:S01]  /*5ff0*/  IMAD.MOV.U32 R11, RZ, RZ, 0x0 ;  /* 0x00000000ff0b7424 */ /* 0x000fe200078e00ff */
[----:B--2---:R1:W-:Y:S03]  /*6000*/  STL.64 [R5+0x8], R8 ;  /* 0x0000080805007387 */ /* 0x0043e60000100a00 */
[----:B------:R-:W-:Y:S05]  /*6010*/  RET.REL.NODEC R10 `(_ZN7cutlass13device_kernelIN5flash19enable_sm80_to_sm89INS1_16FlashAttnBwdSm80INS1_25CollectiveMainloopBwdSm80ILi2ELi2EN4cute5tupleIJNS5_1CILi128EEES8_NS7_ILi64EEEEEENS_10bfloat16_tEfNS_4arch4Sm80ELb1ELb0ELb1ELb0ELb1ELb0ELb0ELb0ELi2ELi4ELi4ELi4ELb0EEENS1_24CollectiveEpilogueBwdGQAISA_fSD_Li256ELb0ELb1EEENS1_25SingleTileBwdLPTSchedulerILb0ELi128ELb1EEEEEEEEEvNT_6ParamsE) ;  /* 0xffff9fe00a007950 */ /* 0x000fea0003c3ffff */
        .type           $_ZN7cutlass13device_kernelIN5flash19enable_sm80_to_sm89INS1_16FlashAttnBwdSm80INS1_25CollectiveMainloopBwdSm80ILi2ELi2EN4cute5tupleIJNS5_1CILi128EEES8_NS7_ILi64EEEEEENS_10bfloat16_tEfNS_4arch4Sm80ELb1ELb0ELb1ELb0ELb1ELb0ELb0ELb0ELi2ELi4ELi4ELi4ELb0EEENS1_24CollectiveEpilogueBwdGQAISA_fSD_Li256ELb0ELb1EEENS1_25SingleTileBwdLPTSchedulerILb0ELi128ELb1EEEEEEEEEvNT_6ParamsE$_ZN4cute3eso3ESOILb0ELb0EJNS_6LayoutINS_5tupleIJNS3_IJNS_1CILi2EEES5_EEENS4_ILi8EEES6_EEENS3_IJNS3_IJNS4_ILi1EEEiEEENS4_ILi1024EEENS3_IJiiEEEEEEEENS_10ViewEngineINS_8smem_ptrIPN7cutlass10bfloat16_tEEEEEEEC2ERKSE_RKSL_,@function
        .size           $_ZN7cutlass13device_kernelIN5flash19enable_sm80_to_sm89INS1_16FlashAttnBwdSm80INS1_25CollectiveMainloopBwdSm80ILi2ELi2EN4cute5tupleIJNS5_1CILi128EEES8_NS7_ILi64EEEEEENS_10bfloat16_tEfNS_4arch4Sm80ELb1ELb0ELb1ELb0ELb1ELb0ELb0ELb0ELi2ELi4ELi4ELi4ELb0EEENS1_24CollectiveEpilogueBwdGQAISA_fSD_Li256ELb0ELb1EEENS1_25SingleTileBwdLPTSchedulerILb0ELi128ELb1EEEEEEEEEvNT_6ParamsE$_ZN4cute3eso3ESOILb0ELb0EJNS_6LayoutINS_5tupleIJNS3_IJNS_1CILi2EEES5_EEENS4_ILi8EEES6_EEENS3_IJNS3_IJNS4_ILi1EEEiEEENS4_ILi1024EEENS3_IJiiEEEEEEEENS_10ViewEngineINS_8smem_ptrIPN7cutlass10bfloat16_tEEEEEEEC2ERKSE_RKSL_,($_ZN7cutlass13device_kernelIN5flash19enable_sm80_to_sm89INS1_16FlashAttnBwdSm80INS1_25CollectiveMainloopBwdSm80ILi2ELi2EN4cute5tupleIJNS5_1CILi128EEES8_NS7_ILi64EEEEEENS_10bfloat16_tEfNS_4arch4Sm80ELb1ELb0ELb1ELb0ELb1ELb0ELb0ELb0ELi2ELi4ELi4ELi4ELb0EEENS1_24CollectiveEpilogueBwdGQAISA_fSD_Li256ELb0ELb1EEENS1_25SingleTileBwdLPTSchedulerILb0ELi128ELb1EEEEEEEEEvNT_6ParamsE$_ZN4cute3eso3ESOILb0ELb0EJNS_6LayoutINS_5tupleIJNS3_IJNS_1CILi2EEES5_EEENS4_ILi8EEES6_EEENS3_IJNS3_IJNS4_ILi1EEEiEEENS4_ILi1024EEENS3_IJiiEEEEEEEEjEEC2ERKSE_RKj - $_ZN7cutlass13device_kernelIN5flash19enable_sm80_to_sm89INS1_16FlashAttnBwdSm80INS1_25CollectiveMainloopBwdSm80ILi2ELi2EN4cute5tupleIJNS5_1CILi128EEES8_NS7_ILi64EEEEEENS_10bfloat16_tEfNS_4arch4Sm80ELb1ELb0ELb1ELb0ELb1ELb0ELb0ELb0ELi2ELi4ELi4ELi4ELb0EEENS1_24CollectiveEpilogueBwdGQAISA_fSD_Li256ELb0ELb1EEENS1_25SingleTileBwdLPTSchedulerILb0ELi128ELb1EEEEEEEEEvNT_6ParamsE$_ZN4cute3eso3ESOILb0ELb0EJNS_6LayoutINS_5tupleIJNS3_IJNS_1CILi2EEES5_EEENS4_ILi8EEES6_EEENS3_IJNS3_IJNS4_ILi1EEEiEEENS4_ILi1024EEENS3_IJiiEEEEEEEENS_10ViewEngineINS_8smem_ptrIPN7cutlass10bfloat16_tEEEEEEEC2ERKSE_RKSL_)
$_ZN7cutlass13device_kernelIN5flash19enable_sm80_to_sm89INS1_16FlashAttnBwdSm80INS1_25CollectiveMainloopBwdSm80ILi2ELi2EN4cute5tupleIJNS5_1CILi128EEES8_NS7_ILi64EEEEEENS_10bfloat16_tEfNS_4arch4Sm80ELb1ELb0ELb1ELb0ELb1ELb0ELb0ELb0ELi2ELi4ELi4ELi4ELb0EEENS1_24CollectiveEpilogueBwdGQAISA_fSD_Li256ELb0ELb1EEENS1_25SingleTileBwdLPTSchedulerILb0ELi128ELb1EEEEEEEEEvNT_6ParamsE$_ZN4cute3eso3ESOILb0ELb0EJNS_6LayoutINS_5tupleIJNS3_IJNS_1CILi2EEES5_EEENS4_ILi8EEES6_EEENS3_IJNS3_IJNS4_ILi1EEEiEEENS4_ILi1024EEENS3_IJiiEEEEEEEENS_10ViewEngineINS_8smem_ptrIPN7cutlass10bfloat16_tEEEEEEEC2ERKSE_RKSL_:
[----:B------:R-:W-:Y:S02]  /*6020*/  IADD3 R3, R23, -c[0x0][0x20], RZ ;  /* 0x8000080017037a10 */ /* 0x000fe40007ffe0ff */
[----:B------:R-:W-:-:S03]  /*6030*/  IADD3 R2, R22, -c[0x0][0x20], RZ ;  /* 0x8000080016027a10 */ /* 0x000fc60007ffe0ff */
[----:B------:R1:W-:Y:S04]  /*6040*/  STL.64 [R3], R4 ;  /* 0x0000000403007387 */ /* 0x0003e80000100a00 */
[----:B------:R1:W-:Y:S04]  /*6050*/  STL [R3+0x8], R12 ;  /* 0x0000080c03007387 */ /* 0x0003e80000100800 */
[----:B------:R-:W2:Y:S01]  /*6060*/  LDL.64 R8, [R2] ;  /* 0x0000000002087983 */ /* 0x000ea20000100a00 */
[----:B------:R-:W-:-:S03]  /*6070*/  IMAD.MOV.U32 R7, RZ, RZ, 0x0 ;  /* 0x00000000ff077424 */ /* 0x000fc600078e00ff */
[----:B--2---:R1:W-:Y:S01]  /*6080*/  STL.64 [R3+0x10], R8 ;  /* 0x0000100803007387 */ /* 0x0043e20000100a00 */
[----:B------:R-:W-:Y:S05]  /*6090*/  RET.REL.NODEC R6 `(_ZN7cutlass13device_kernelIN5flash19enable_sm80_to_sm89INS1_16FlashAttnBwdSm80INS1_25CollectiveMainloopBwdSm80ILi2ELi2EN4cute5tupleIJNS5_1CILi128EEES8_NS7_ILi64EEEEEENS_10bfloat16_tEfNS_4arch4Sm80ELb1ELb0ELb1ELb0ELb1ELb0ELb0ELb0ELi2ELi4ELi4ELi4ELb0EEENS1_24CollectiveEpilogueBwdGQAISA_fSD_Li256ELb0ELb1EEENS1_25SingleTileBwdLPTSchedulerILb0ELi128ELb1EEEEEEEEEvNT_6ParamsE) ;  /* 0xffff9f6006007950 */ /* 0x000fea0003c3ffff */
        .type           $_ZN7cutlass13device_kernelIN5flash19enable_sm80_to_sm89INS1_16FlashAttnBwdSm80INS1_25CollectiveMainloopBwdSm80ILi2ELi2EN4cute5tupleIJNS5_1CILi128EEES8_NS7_ILi64EEEEEENS_10bfloat16_tEfNS_4arch4Sm80ELb1ELb0ELb1ELb0ELb1ELb0ELb0ELb0ELi2ELi4ELi4ELi4ELb0EEENS1_24CollectiveEpilogueBwdGQAISA_fSD_Li256ELb0ELb1EEENS1_25SingleTileBwdLPTSchedulerILb0ELi128ELb1EEEEEEEEEvNT_6ParamsE$_ZN4cute3eso3ESOILb0ELb0EJNS_6LayoutINS_5tupleIJNS3_IJNS_1CILi2EEES5_EEENS4_ILi8EEES6_EEENS3_IJNS3_IJNS4_ILi1EEEiEEENS4_ILi1024EEENS3_IJiiEEEEEEEEjEEC2ERKSE_RKj,@function
        .size           $_ZN7cutlass13device_kernelIN5flash19enable_sm80_to_sm89INS1_16FlashAttnBwdSm80INS1_25CollectiveMainloopBwdSm80ILi2ELi2EN4cute5tupleIJNS5_1CILi128EEES8_NS7_ILi64EEEEEENS_10bfloat16_tEfNS_4arch4Sm80ELb1ELb0ELb1ELb0ELb1ELb0ELb0ELb0ELi2ELi4ELi4ELi4ELb0EEENS1_24CollectiveEpilogueBwdGQAISA_fSD_Li256ELb0ELb1EEENS1_25SingleTileBwdLPTSchedulerILb0ELi128ELb1EEEEEEEEEvNT_6ParamsE$_ZN4cute3eso3ESOILb0ELb0EJNS_6LayoutINS_5tupleIJNS3_IJNS_1CILi2EEES5_EEENS4_ILi8EEES6_EEENS3_IJNS3_IJNS4_ILi1EEEiEEENS4_ILi1024EEENS3_IJiiEEEEEEEEjEEC2ERKSE_RKj,($_ZN7cutlass13device_kernelIN5flash19enable_sm80_to_sm89INS1_16FlashAttnBwdSm80INS1_25CollectiveMainloopBwdSm80ILi2ELi2EN4cute5tupleIJNS5_1CILi128EEES8_NS7_ILi64EEEEEENS_10bfloat16_tEfNS_4arch4Sm80ELb1ELb0ELb1ELb0ELb1ELb0ELb0ELb0ELi2ELi4ELi4ELi4ELb0EEENS1_24CollectiveEpilogueBwdGQAISA_fSD_Li256ELb0ELb1EEENS1_25SingleTileBwdLPTSchedulerILb0ELi128ELb1EEEEEEEEEvNT_6ParamsE$_ZN4cute3eso3ESOILb0ELb0EJNS_6LayoutINS_5tupleIJNS3_IJNS_1CILi2EEES5_EEES6_NS4_ILi8EEEEEENS3_IJNS3_IJiNS4_ILi512EEEEEENS3_IJiiEEENS4_ILi1024EEEEEEEENS_10ViewEngineINS_8smem_ptrIPN7cutlass10bfloat16_tEEEEEEEC2ERKSE_RKSL_ - $_ZN7cutlass13device_kernelIN5flash19enable_sm80_to_sm89INS1_16FlashAttnBwdSm80INS1_25CollectiveMainloopBwdSm80ILi2ELi2EN4cute5tupleIJNS5_1CILi128EEES8_NS7_ILi64EEEEEENS_10bfloat16_tEfNS_4arch4Sm80ELb1ELb0ELb1ELb0ELb1ELb0ELb0ELb0ELi2ELi4ELi4ELi4ELb0EEENS1_24CollectiveEpilogueBwdGQAISA_fSD_Li256ELb0ELb1EEENS1_25SingleTileBwdLPTSchedulerILb0ELi128ELb1EEEEEEEEEvNT_6ParamsE$_ZN4cute3eso3ESOILb0ELb0EJNS_6LayoutINS_5tupleIJNS3_IJNS_1CILi2EEES5_EEENS4_ILi8EEES6_EEENS3_IJNS3_IJNS4_ILi1EEEiEEENS4_ILi1024EEENS3_IJiiEEEEEEEEjEEC2ERKSE_RKj)
$_ZN7cutlass13device_kernelIN5flash19enable_sm80_to_sm89INS1_16FlashAttnBwdSm80INS1_25CollectiveMainloopBwdSm80ILi2ELi2EN4cute5tupleIJNS5_1CILi128EEES8_NS7_ILi64EEEEEENS_10bfloat16_tEfNS_4arch4Sm80ELb1ELb0ELb1ELb0ELb1ELb0ELb0ELb0ELi2ELi4ELi4ELi4ELb0EEENS1_24CollectiveEpilogueBwdGQAISA_fSD_Li256ELb0ELb1EEENS1_25SingleTileBwdLPTSchedulerILb0ELi128ELb1EEEEEEEEEvNT_6ParamsE$_ZN4cute3eso3ESOILb0ELb0EJNS_6LayoutINS_5tupleIJNS3_IJNS_1CILi2EEES5_EEENS4_ILi8EEES6_EEENS3_IJNS3_IJNS4_ILi1EEEiEEENS4_ILi1024EEENS3_IJiiEEEEEEEEjEEC2ERKSE_RKj:
        /* <DEDUP_REMOVED lines=9> */
[----:B------:R-:W-:Y:S05]  /*6130*/  RET.REL.NODEC R10 `(_ZN7cutlass13device_kernelIN5flash19enable_sm80_to_sm89INS1_16FlashAttnBwdSm80INS1_25CollectiveMainloopBwdSm80ILi2ELi2EN4cute5tupleIJNS5_1CILi128EEES8_NS7_ILi64EEEEEENS_10bfloat16_tEfNS_4arch4Sm80ELb1ELb0ELb1ELb0ELb1ELb0ELb0ELb0ELi2ELi4ELi4ELi4ELb0EEENS1_24CollectiveEpilogueBwdGQAISA_fSD_Li256ELb0ELb1EEENS1_25SingleTileBwdLPTSchedulerILb0ELi128ELb1EEEEEEEEEvNT_6ParamsE) ;  /* 0xffff9ec00a007950 */ /* 0x000fea0003c3ffff */
        .type           $_ZN7cutlass13device_kernelIN5flash19enable_sm80_to_sm89INS1_16FlashAttnBwdSm80INS1_25CollectiveMainloopBwdSm80ILi2ELi2EN4cute5tupleIJNS5_1CILi128EEES8_NS7_ILi64EEEEEENS_10bfloat16_tEfNS_4arch4Sm80ELb1ELb0ELb1ELb0ELb1ELb0ELb0ELb0ELi2ELi4ELi4ELi4ELb0EEENS1_24CollectiveEpilogueBwdGQAISA_fSD_Li256ELb0ELb1EEENS1_25SingleTileBwdLPTSchedulerILb0ELi128ELb1EEEEEEEEEvNT_6ParamsE$_ZN4cute3eso3ESOILb0ELb0EJNS_6LayoutINS_5tupleIJNS3_IJNS_1CILi2EEES5_EEES6_NS4_ILi8EEEEEENS3_IJNS3_IJiNS4_ILi512EEEEEENS3_IJiiEEENS4_ILi1024EEEEEEEENS_10ViewEngineINS_8smem_ptrIPN7cutlass10bfloat16_tEEEEEEEC2ERKSE_RKSL_,@function
        .size           $_ZN7cutlass13device_kernelIN5flash19enable_sm80_to_sm89INS1_16FlashAttnBwdSm80INS1_25CollectiveMainloopBwdSm80ILi2ELi2EN4cute5tupleIJNS5_1CILi128EEES8_NS7_ILi64EEEEEENS_10bfloat16_tEfNS_4arch4Sm80ELb1ELb0ELb1ELb0ELb1ELb0ELb0ELb0ELi2ELi4ELi4ELi4ELb0EEENS1_24CollectiveEpilogueBwdGQAISA_fSD_Li256ELb0ELb1EEENS1_25SingleTileBwdLPTSchedulerILb0ELi128ELb1EEEEEEEEEvNT_6ParamsE$_ZN4cute3eso3ESOILb0ELb0EJNS_6LayoutINS_5tupleIJNS3_IJNS_1CILi2EEES5_EEES6_NS4_ILi8EEEEEENS3_IJNS3_IJiNS4_ILi512EEEEEENS3_IJiiEEENS4_ILi1024EEEEEEEENS_10ViewEngineINS_8smem_ptrIPN7cutlass10bfloat16_tEEEEEEEC2ERKSE_RKSL_,($_ZN7cutlass13device_kernelIN5flash19enable_sm80_to_sm89INS1_16FlashAttnBwdSm80INS1_25CollectiveMainloopBwdSm80ILi2ELi2EN4cute5tupleIJNS5_1CILi128EEES8_NS7_ILi64EEEEEENS_10bfloat16_tEfNS_4arch4Sm80ELb1ELb0ELb1ELb0ELb1ELb0ELb0ELb0ELi2ELi4ELi4ELi4ELb0EEENS1_24CollectiveEpilogueBwdGQAISA_fSD_Li256ELb0ELb1EEENS1_25SingleTileBwdLPTSchedulerILb0ELi128ELb1EEEEEEEEEvNT_6ParamsE$_ZN4cute3eso3ESOILb0ELb0EJNS_6LayoutINS_5tupleIJNS3_IJNS_1CILi2EEES5_EEES6_NS4_ILi8EEEEEENS3_IJNS3_IJiNS4_ILi512EEEEEENS3_IJiiEEENS4_ILi1024EEEEEEEEjEEC2ERKSE_RKj - $_ZN7cutlass13device_kernelIN5flash19enable_sm80_to_sm89INS1_16FlashAttnBwdSm80INS1_25CollectiveMainloopBwdSm80ILi2ELi2EN4cute5tupleIJNS5_1CILi128EEES8_NS7_ILi64EEEEEENS_10bfloat16_tEfNS_4arch4Sm80ELb1ELb0ELb1ELb0ELb1ELb0ELb0ELb0ELi2ELi4ELi4ELi4ELb0EEENS1_24CollectiveEpilogueBwdGQAISA_fSD_Li256ELb0ELb1EEENS1_25SingleTileBwdLPTSchedulerILb0ELi128ELb1EEEEEEEEEvNT_6ParamsE$_ZN4cute3eso3ESOILb0ELb0EJNS_6LayoutINS_5tupleIJNS3_IJNS_1CILi2EEES5_EEES6_NS4_ILi8EEEEEENS3_IJNS3_IJiNS4_ILi512EEEEEENS3_IJiiEEENS4_ILi1024EEEEEEEENS_10ViewEngineINS_8smem_ptrIPN7cutlass10bfloat16_tEEEEEEEC2ERKSE_RKSL_)
$_ZN7cutlass13device_kernelIN5flash19enable_sm80_to_sm89INS1_16FlashAttnBwdSm80INS1_25CollectiveMainloopBwdSm80ILi2ELi2EN4cute5tupleIJNS5_1CILi128EEES8_NS7_ILi64EEEEEENS_10bfloat16_tEfNS_4arch4Sm80ELb1ELb0ELb1ELb0ELb1ELb0ELb0ELb0ELi2ELi4ELi4ELi4ELb0EEENS1_24CollectiveEpilogueBwdGQAISA_fSD_Li256ELb0ELb1EEENS1_25SingleTileBwdLPTSchedulerILb0ELi128ELb1EEEEEEEEEvNT_6ParamsE$_ZN4cute3eso3ESOILb0ELb0EJNS_6LayoutINS_5tupleIJNS3_IJNS_1CILi2EEES5_EEES6_NS4_ILi8EEEEEENS3_IJNS3_IJiNS4_ILi512EEEEEENS3_IJiiEEENS4_ILi1024EEEEEEEENS_10ViewEngineINS_8smem_ptrIPN7cutlass10bfloat16_tEEEEEEEC2ERKSE_RKSL_:
        /* <DEDUP_REMOVED lines=8> */
[----:B------:R-:W-:Y:S05]  /*61c0*/  RET.REL.NODEC R10 `(_ZN7cutlass13device_kernelIN5flash19enable_sm80_to_sm89INS1_16FlashAttnBwdSm80INS1_25CollectiveMainloopBwdSm80ILi2ELi2EN4cute5tupleIJNS5_1CILi128EEES8_NS7_ILi64EEEEEENS_10bfloat16_tEfNS_4arch4Sm80ELb1ELb0ELb1ELb0ELb1ELb0ELb0ELb0ELi2ELi4ELi4ELi4ELb0EEENS1_24CollectiveEpilogueBwdGQAISA_fSD_Li256ELb0ELb1EEENS1_25SingleTileBwdLPTSchedulerILb0ELi128ELb1EEEEEEEEEvNT_6ParamsE) ;  /* 0xffff9e300a007950 */ /* 0x000fea0003c3ffff */
        .type           $_ZN7cutlass13device_kernelIN5flash19enable_sm80_to_sm89INS1_16FlashAttnBwdSm80INS1_25CollectiveMainloopBwdSm80ILi2ELi2EN4cute5tupleIJNS5_1CILi128EEES8_NS7_ILi64EEEEEENS_10bfloat16_tEfNS_4arch4Sm80ELb1ELb0ELb1ELb0ELb1ELb0ELb0ELb0ELi2ELi4ELi4ELi4ELb0EEENS1_24CollectiveEpilogueBwdGQAISA_fSD_Li256ELb0ELb1EEENS1_25SingleTileBwdLPTSchedulerILb0ELi128ELb1EEEEEEEEEvNT_6ParamsE$_ZN4cute3eso3ESOILb0ELb0EJNS_6LayoutINS_5tupleIJNS3_IJNS_1CILi2EEES5_EEES6_NS4_ILi8EEEEEENS3_IJNS3_IJiNS4_ILi512EEEEEENS3_IJiiEEENS4_ILi1024EEEEEEEEjEEC2ERKSE_RKj,@function
        .size           $_ZN7cutlass13device_kernelIN5flash19enable_sm80_to_sm89INS1_16FlashAttnBwdSm80INS1_25CollectiveMainloopBwdSm80ILi2ELi2EN4cute5tupleIJNS5_1CILi128EEES8_NS7_ILi64EEEEEENS_10bfloat16_tEfNS_4arch4Sm80ELb1ELb0ELb1ELb0ELb1ELb0ELb0ELb0ELi2ELi4ELi4ELi4ELb0EEENS1_24CollectiveEpilogueBwdGQAISA_fSD_Li256ELb0ELb1EEENS1_25SingleTileBwdLPTSchedulerILb0ELi128ELb1EEEEEEEEEvNT_6ParamsE$_ZN4cute3eso3ESOILb0ELb0EJNS_6LayoutINS_5tupleIJNS3_IJNS_1CILi2EEES5_EEES6_NS4_ILi8EEEEEENS3_IJNS3_IJiNS4_ILi512EEEEEENS3_IJiiEEENS4_ILi1024EEEEEEEEjEEC2ERKSE_RKj,($_ZN7cutlass13device_kernelIN5flash19enable_sm80_to_sm89INS1_16FlashAttnBwdSm80INS1_25CollectiveMainloopBwdSm80ILi2ELi2EN4cute5tupleIJNS5_1CILi128EEES8_NS7_ILi64EEEEEENS_10bfloat16_tEfNS_4arch4Sm80ELb1ELb0ELb1ELb0ELb1ELb0ELb0ELb0ELi2ELi4ELi4ELi4ELb0EEENS1_24CollectiveEpilogueBwdGQAISA_fSD_Li256ELb0ELb1EEENS1_25SingleTileBwdLPTSchedulerILb0ELi128ELb1EEEEEEEEEvNT_6ParamsE$_ZN4cute3eso3ESOILb0ELb0EJNS_6LayoutINS_5tupleIJNS3_IJNS_1CILi2EEES5_S5_EEES5_NS3_IJNS3_IJS5_S5_EEES5_EEEEEENS3_IJNS3_IJNS4_ILi1EEENS4_ILi512EEEiEEENS4_ILi4096EEENS3_IJNS3_IJiiEEENS4_ILi8192EEEEEEEEEEENS_10ViewEngineINS_8smem_ptrIPN7cutlass10bfloat16_tEEEEEEEC2ERKSI_RKSP_ - $_ZN7cutlass13device_kernelIN5flash19enable_sm80_to_sm89INS1_16FlashAttnBwdSm80INS1_25CollectiveMainloopBwdSm80ILi2ELi2EN4cute5tupleIJNS5_1CILi128EEES8_NS7_ILi64EEEEEENS_10bfloat16_tEfNS_4arch4Sm80ELb1ELb0ELb1ELb0ELb1ELb0ELb0ELb0ELi2ELi4ELi4ELi4ELb0EEENS1_24CollectiveEpilogueBwdGQAISA_fSD_Li256ELb0ELb1EEENS1_25SingleTileBwdLPTSchedulerILb0ELi128ELb1EEEEEEEEEvNT_6ParamsE$_ZN4cute3eso3ESOILb0ELb0EJNS_6LayoutINS_5tupleIJNS3_IJNS_1CILi2EEES5_EEES6_NS4_ILi8EEEEEENS3_IJNS3_IJiNS4_ILi512EEEEEENS3_IJiiEEENS4_ILi1024EEEEEEEEjEEC2ERKSE_RKj)
$_ZN7cutlass13device_kernelIN5flash19enable_sm80_to_sm89INS1_16FlashAttnBwdSm80INS1_25CollectiveMainloopBwdSm80ILi2ELi2EN4cute5tupleIJNS5_1CILi128EEES8_NS7_ILi64EEEEEENS_10bfloat16_tEfNS_4arch4Sm80ELb1ELb0ELb1ELb0ELb1ELb0ELb0ELb0ELi2ELi4ELi4ELi4ELb0EEENS1_24CollectiveEpilogueBwdGQAISA_fSD_Li256ELb0ELb1EEENS1_25SingleTileBwdLPTSchedulerILb0ELi128ELb1EEEEEEEEEvNT_6ParamsE$_ZN4cute3eso3ESOILb0ELb0EJNS_6LayoutINS_5tupleIJNS3_IJNS_1CILi2EEES5_EEES6_NS4_ILi8EEEEEENS3_IJNS3_IJiNS4_ILi512EEEEEENS3_IJiiEEENS4_ILi1024EEEEEEEEjEEC2ERKSE_RKj:
        /* <DEDUP_REMOVED lines=10> */
        .type           $_ZN7cutlass13device_kernelIN5flash19enable_sm80_to_sm89INS1_16FlashAttnBwdSm80INS1_25CollectiveMainloopBwdSm80ILi2ELi2EN4cute5tupleIJNS5_1CILi128EEES8_NS7_ILi64EEEEEENS_10bfloat16_tEfNS_4arch4Sm80ELb1ELb0ELb1ELb0ELb1ELb0ELb0ELb0ELi2ELi4ELi4ELi4ELb0EEENS1_24CollectiveEpilogueBwdGQAISA_fSD_Li256ELb0ELb1EEENS1_25SingleTileBwdLPTSchedulerILb0ELi128ELb1EEEEEEEEEvNT_6ParamsE$_ZN4cute3eso3ESOILb0ELb0EJNS_6LayoutINS_5tupleIJNS3_IJNS_1CILi2EEES5_S5_EEES5_NS3_IJNS3_IJS5_S5_EEES5_EEEEEENS3_IJNS3_IJNS4_ILi1EEENS4_ILi512EEEiEEENS4_ILi4096EEENS3_IJNS3_IJiiEEENS4_ILi8192EEEEEEEEEEENS_10ViewEngineINS_8smem_ptrIPN7cutlass10bfloat16_tEEEEEEEC2ERKSI_RKSP_,@function
        .size           $_ZN7cutlass13device_kernelIN5flash19enable_sm80_to_sm89INS1_16FlashAttnBwdSm80INS1_25CollectiveMainloopBwdSm80ILi2ELi2EN4cute5tupleIJNS5_1CILi128EEES8_NS7_ILi64EEEEEENS_10bfloat16_tEfNS_4arch4Sm80ELb1ELb0ELb1ELb0ELb1ELb0ELb0ELb0ELi2ELi4ELi4ELi4ELb0EEENS1_24CollectiveEpilogueBwdGQAISA_fSD_Li256ELb0ELb1EEENS1_25SingleTileBwdLPTSchedulerILb0ELi128ELb1EEEEEEEEEvNT_6ParamsE$_ZN4cute3eso3ESOILb0ELb0EJNS_6LayoutINS_5tupleIJNS3_IJNS_1CILi2EEES5_S5_EEES5_NS3_IJNS3_IJS5_S5_EEES5_EEEEEENS3_IJNS3_IJNS4_ILi1EEENS4_ILi512EEEiEEENS4_ILi4096EEENS3_IJNS3_IJiiEEENS4_ILi8192EEEEEEEEEEENS_10ViewEngineINS_8smem_ptrIPN7cutlass10bfloat16_tEEEEEEEC2ERKSI_RKSP_,($_ZN7cutlass13device_kernelIN5flash19enable_sm80_to_sm89INS1_16FlashAttnBwdSm80INS1_25CollectiveMainloopBwdSm80ILi2ELi2EN4cute5tupleIJNS5_1CILi128EEES8_NS7_ILi64EEEEEENS_10bfloat16_tEfNS_4arch4Sm80ELb1ELb0ELb1ELb0ELb1ELb0ELb0ELb0ELi2ELi4ELi4ELi4ELb0EEENS1_24CollectiveEpilogueBwdGQAISA_fSD_Li256ELb0ELb1EEENS1_25SingleTileBwdLPTSchedulerILb0ELi128ELb1EEEEEEEEEvNT_6ParamsE$_ZN4cute3eso3ESOILb0ELb0EJNS_6LayoutINS_5tupleIJNS3_IJNS_1CILi2EEES5_S5_EEES5_NS3_IJNS3_IJS5_S5_EEES5_EEEEEENS3_IJNS3_IJNS4_ILi1EEENS4_ILi512EEEiEEENS4_ILi4096EEENS3_IJNS3_IJiiEEENS4_ILi8192EEEEEEEEEEEjEEC2ERKSI_RKj - $_ZN7cutlass13device_kernelIN5flash19enable_sm80_to_sm89INS1_16FlashAttnBwdSm80INS1_25CollectiveMainloopBwdSm80ILi2ELi2EN4cute5tupleIJNS5_1CILi128EEES8_NS7_ILi64EEEEEENS_10bfloat16_tEfNS_4arch4Sm80ELb1ELb0ELb1ELb0ELb1ELb0ELb0ELb0ELi2ELi4ELi4ELi4ELb0EEENS1_24CollectiveEpilogueBwdGQAISA_fSD_Li256ELb0ELb1EEENS1_25SingleTileBwdLPTSchedulerILb0ELi128ELb1EEEEEEEEEvNT_6ParamsE$_ZN4cute3eso3ESOILb0ELb0EJNS_6LayoutINS_5tupleIJNS3_IJNS_1CILi2EEES5_S5_EEES5_NS3_IJNS3_IJS5_S5_EEES5_EEEEEENS3_IJNS3_IJNS4_ILi1EEENS4_ILi512EEEiEEENS4_ILi4096EEENS3_IJNS3_IJiiEEENS4_ILi8192EEEEEEEEEEENS_10ViewEngineINS_8smem_ptrIPN7cutlass10bfloat16_tEEEEEEEC2ERKSI_RKSP_)
$_ZN7cutlass13device_kernelIN5flash19enable_sm80_to_sm89INS1_16FlashAttnBwdSm80INS1_25CollectiveMainloopBwdSm80ILi2ELi2EN4cute5tupleIJNS5_1CILi128EEES8_NS7_ILi64EEEEEENS_10bfloat16_tEfNS_4arch4Sm80ELb1ELb0ELb1ELb0ELb1ELb0ELb0ELb0ELi2ELi4ELi4ELi4ELb0EEENS1_24CollectiveEpilogueBwdGQAISA_fSD_Li256ELb0ELb1EEENS1_25SingleTileBwdLPTSchedulerILb0ELi128ELb1EEEEEEEEEvNT_6ParamsE$_ZN4cute3eso3ESOILb0ELb0EJNS_6LayoutINS_5tupleIJNS3_IJNS_1CILi2EEES5_S5_EEES5_NS3_IJNS3_IJS5_S5_EEES5_EEEEEENS3_IJNS3_IJNS4_ILi1EEENS4_ILi512EEEiEEENS4_ILi4096EEENS3_IJNS3_IJiiEEENS4_ILi8192EEEEEEEEEEENS_10ViewEngineINS_8smem_ptrIPN7cutlass10bfloat16_tEEEEEEEC2ERKSI_RKSP_:
        /* <DEDUP_REMOVED lines=9> */
        .type           $_ZN7cutlass13device_kernelIN5flash19enable_sm80_to_sm89INS1_16FlashAttnBwdSm80INS1_25CollectiveMainloopBwdSm80ILi2ELi2EN4cute5tupleIJNS5_1CILi128EEES8_NS7_ILi64EEEEEENS_10bfloat16_tEfNS_4arch4Sm80ELb1ELb0ELb1ELb0ELb1ELb0ELb0ELb0ELi2ELi4ELi4ELi4ELb0EEENS1_24CollectiveEpilogueBwdGQAISA_fSD_Li256ELb0ELb1EEENS1_25SingleTileBwdLPTSchedulerILb0ELi128ELb1EEEEEEEEEvNT_6ParamsE$_ZN4cute3eso3ESOILb0ELb0EJNS_6LayoutINS_5tupleIJNS3_IJNS_1CILi2EEES5_S5_EEES5_NS3_IJNS3_IJS5_S5_EEES5_EEEEEENS3_IJNS3_IJNS4_ILi1EEENS4_ILi512EEEiEEENS4_ILi4096EEENS3_IJNS3_IJiiEEENS4_ILi8192EEEEEEEEEEEjEEC2ERKSI_RKj,@function
        .size           $_ZN7cutlass13device_kernelIN5flash19enable_sm80_to_sm89INS1_16FlashAttnBwdSm80INS1_25CollectiveMainloopBwdSm80ILi2ELi2EN4cute5tupleIJNS5_1CILi128EEES8_NS7_ILi64EEEEEENS_10bfloat16_tEfNS_4arch4Sm80ELb1ELb0ELb1ELb0ELb1ELb0ELb0ELb0ELi2ELi4ELi4ELi4ELb0EEENS1_24CollectiveEpilogueBwdGQAISA_fSD_Li256ELb0ELb1EEENS1_25SingleTileBwdLPTSchedulerILb0ELi128ELb1EEEEEEEEEvNT_6ParamsE$_ZN4cute3eso3ESOILb0ELb0EJNS_6LayoutINS_5tupleIJNS3_IJNS_1CILi2EEES5_S5_EEES5_NS3_IJNS3_IJS5_S5_EEES5_EEEEEENS3_IJNS3_IJNS4_ILi1EEENS4_ILi512EEEiEEENS4_ILi4096EEENS3_IJNS3_IJiiEEENS4_ILi8192EEEEEEEEEEEjEEC2ERKSI_RKj,($_ZN7cutlass13device_kernelIN5flash19enable_sm80_to_sm89INS1_16FlashAttnBwdSm80INS1_25CollectiveMainloopBwdSm80ILi2ELi2EN4cute5tupleIJNS5_1CILi128EEES8_NS7_ILi64EEEEEENS_10bfloat16_tEfNS_4arch4Sm80ELb1ELb0ELb1ELb0ELb1ELb0ELb0ELb0ELi2ELi4ELi4ELi4ELb0EEENS1_24CollectiveEpilogueBwdGQAISA_fSD_Li256ELb0ELb1EEENS1_25SingleTileBwdLPTSchedulerILb0ELi128ELb1EEEEEEEEEvNT_6ParamsE$_ZN4cute3eso3ESOILb0ELb0EJNS_6LayoutINS_5tupleIJNS3_IJNS_1CILi2EEES5_S5_EEES5_NS3_IJS5_S5_EEEEEENS3_IJNS3_IJNS4_ILi1EEENS4_ILi512EEEiEEENS4_ILi4096EEENS3_IJiiEEEEEEEENS_10ViewEngineINS_8smem_ptrIPN7cutlass10bfloat16_tEEEEEEEC2ERKSF_RKSM_ - $_ZN7cutlass13device_kernelIN5flash19enable_sm80_to_sm89INS1_16FlashAttnBwdSm80INS1_25CollectiveMainloopBwdSm80ILi2ELi2EN4cute5tupleIJNS5_1CILi128EEES8_NS7_ILi64EEEEEENS_10bfloat16_tEfNS_4arch4Sm80ELb1ELb0ELb1ELb0ELb1ELb0ELb0ELb0ELi2ELi4ELi4ELi4ELb0EEENS1_24CollectiveEpilogueBwdGQAISA_fSD_Li256ELb0ELb1EEENS1_25SingleTileBwdLPTSchedulerILb0ELi128ELb1EEEEEEEEEvNT_6ParamsE$_ZN4cute3eso3ESOILb0ELb0EJNS_6LayoutINS_5tupleIJNS3_IJNS_1CILi2EEES5_S5_EEES5_NS3_IJNS3_IJS5_S5_EEES5_EEEEEENS3_IJNS3_IJNS4_ILi1EEENS4_ILi512EEEiEEENS4_ILi4096EEENS3_IJNS3_IJiiEEENS4_ILi8192EEEEEEEEEEEjEEC2ERKSI_RKj)
$_ZN7cutlass13device_kernelIN5flash19enable_sm80_to_sm89INS1_16FlashAttnBwdSm80INS1_25CollectiveMainloopBwdSm80ILi2ELi2EN4cute5tupleIJNS5_1CILi128EEES8_NS7_ILi64EEEEEENS_10bfloat16_tEfNS_4arch4Sm80ELb1ELb0ELb1ELb0ELb1ELb0ELb0ELb0ELi2ELi4ELi4ELi4ELb0EEENS1_24CollectiveEpilogueBwdGQAISA_fSD_Li256ELb0ELb1EEENS1_25SingleTileBwdLPTSchedulerILb0ELi128ELb1EEEEEEEEEvNT_6ParamsE$_ZN4cute3eso3ESOILb0ELb0EJNS_6LayoutINS_5tupleIJNS3_IJNS_1CILi2EEES5_S5_EEES5_NS3_IJNS3_IJS5_S5_EEES5_EEEEEENS3_IJNS3_IJNS4_ILi1EEENS4_ILi512EEEiEEENS4_ILi4096EEENS3_IJNS3_IJiiEEENS4_ILi8192EEEEEEEEEEEjEEC2ERKSI_RKj:
        /* <DEDUP_REMOVED lines=10> */
        .type           $_ZN7cutlass13device_kernelIN5flash19enable_sm80_to_sm89INS1_16FlashAttnBwdSm80INS1_25CollectiveMainloopBwdSm80ILi2ELi2EN4cute5tupleIJNS5_1CILi128EEES8_NS7_ILi64EEEEEENS_10bfloat16_tEfNS_4arch4Sm80ELb1ELb0ELb1ELb0ELb1ELb0ELb0ELb0ELi2ELi4ELi4ELi4ELb0EEENS1_24CollectiveEpilogueBwdGQAISA_fSD_Li256ELb0ELb1EEENS1_25SingleTileBwdLPTSchedulerILb0ELi128ELb1EEEEEEEEEvNT_6ParamsE$_ZN4cute3eso3ESOILb0ELb0EJNS_6LayoutINS_5tupleIJNS3_IJNS_1CILi2EEES5_S5_EEES5_NS3_IJS5_S5_EEEEEENS3_IJNS3_IJNS4_ILi1EEENS4_ILi512EEEiEEENS4_ILi4096EEENS3_IJiiEEEEEEEENS_10ViewEngineINS_8smem_ptrIPN7cutlass10bfloat16_tEEEEEEEC2ERKSF_RKSM_,@function
        .size           $_ZN7cutlass13device_kernelIN5flash19enable_sm80_to_sm89INS1_16FlashAttnBwdSm80INS1_25CollectiveMainloopBwdSm80ILi2ELi2EN4cute5tupleIJNS5_1CILi128EEES8_NS7_ILi64EEEEEENS_10bfloat16_tEfNS_4arch4Sm80ELb1ELb0ELb1ELb0ELb1ELb0ELb0ELb0ELi2ELi4ELi4ELi4ELb0EEENS1_24CollectiveEpilogueBwdGQAISA_fSD_Li256ELb0ELb1EEENS1_25SingleTileBwdLPTSchedulerILb0ELi128ELb1EEEEEEEEEvNT_6ParamsE$_ZN4cute3eso3ESOILb0ELb0EJNS_6LayoutINS_5tupleIJNS3_IJNS_1CILi2EEES5_S5_EEES5_NS3_IJS5_S5_EEEEEENS3_IJNS3_IJNS4_ILi1EEENS4_ILi512EEEiEEENS4_ILi4096EEENS3_IJiiEEEEEEEENS_10ViewEngineINS_8smem_ptrIPN7cutlass10bfloat16_tEEEEEEEC2ERKSF_RKSM_,($_ZN7cutlass13device_kernelIN5flash19enable_sm80_to_sm89INS1_16FlashAttnBwdSm80INS1_25CollectiveMainloopBwdSm80ILi2ELi2EN4cute5tupleIJNS5_1CILi128EEES8_NS7_ILi64EEEEEENS_10bfloat16_tEfNS_4arch4Sm80ELb1ELb0ELb1ELb0ELb1ELb0ELb0ELb0ELi2ELi4ELi4ELi4ELb0EEENS1_24CollectiveEpilogueBwdGQAISA_fSD_Li256ELb0ELb1EEENS1_25SingleTileBwdLPTSchedulerILb0ELi128ELb1EEEEEEEEEvNT_6ParamsE$_ZN4cute3eso3ESOILb0ELb0EJNS_6LayoutINS_5tupleIJNS3_IJNS_1CILi2EEES5_S5_EEES5_NS3_IJS5_S5_EEEEEENS3_IJNS3_IJNS4_ILi1EEENS4_ILi512EEEiEEENS4_ILi4096EEENS3_IJiiEEEEEEEEjEEC2ERKSF_RKj - $_ZN7cutlass13device_kernelIN5flash19enable_sm80_to_sm89INS1_16FlashAttnBwdSm80INS1_25CollectiveMainloopBwdSm80ILi2ELi2EN4cute5tupleIJNS5_1CILi128EEES8_NS7_ILi64EEEEEENS_10bfloat16_tEfNS_4arch4Sm80ELb1ELb0ELb1ELb0ELb1ELb0ELb0ELb0ELi2ELi4ELi4ELi4ELb0EEENS1_24CollectiveEpilogueBwdGQAISA_fSD_Li256ELb0ELb1EEENS1_25SingleTileBwdLPTSchedulerILb0ELi128ELb1EEEEEEEEEvNT_6ParamsE$_ZN4cute3eso3ESOILb0ELb0EJNS_6LayoutINS_5tupleIJNS3_IJNS_1CILi2EEES5_S5_EEES5_NS3_IJS5_S5_EEEEEENS3_IJNS3_IJNS4_ILi1EEENS4_ILi512EEEiEEENS4_ILi4096EEENS3_IJiiEEEEEEEENS_10ViewEngineINS_8smem_ptrIPN7cutlass10bfloat16_tEEEEEEEC2ERKSF_RKSM_)
$_ZN7cutlass13device_kernelIN5flash19enable_sm80_to_sm89INS1_16FlashAttnBwdSm80INS1_25CollectiveMainloopBwdSm80ILi2ELi2EN4cute5tupleIJNS5_1CILi128EEES8_NS7_ILi64EEEEEENS_10bfloat16_tEfNS_4arch4Sm80ELb1ELb0ELb1ELb0ELb1ELb0ELb0ELb0ELi2ELi4ELi4ELi4ELb0EEENS1_24CollectiveEpilogueBwdGQAISA_fSD_Li256ELb0ELb1EEENS1_25SingleTileBwdLPTSchedulerILb0ELi128ELb1EEEEEEEEEvNT_6ParamsE$_ZN4cute3eso3ESOILb0ELb0EJNS_6LayoutINS_5tupleIJNS3_IJNS_1CILi2EEES5_S5_EEES5_NS3_IJS5_S5_EEEEEENS3_IJNS3_IJNS4_ILi1EEENS4_ILi512EEEiEEENS4_ILi4096EEENS3_IJiiEEEEEEEENS_10ViewEngineINS_8smem_ptrIPN7cutlass10bfloat16_tEEEEEEEC2ERKSF_RKSM_:
        /* <DEDUP_REMOVED lines=8> */
        .type           $_ZN7cutlass13device_kernelIN5flash19enable_sm80_to_sm89INS1_16FlashAttnBwdSm80INS1_25CollectiveMainloopBwdSm80ILi2ELi2EN4cute5tupleIJNS5_1CILi128EEES8_NS7_ILi64EEEEEENS_10bfloat16_tEfNS_4arch4Sm80ELb1ELb0ELb1ELb0ELb1ELb0ELb0ELb0ELi2ELi4ELi4ELi4ELb0EEENS1_24CollectiveEpilogueBwdGQAISA_fSD_Li256ELb0ELb1EEENS1_25SingleTileBwdLPTSchedulerILb0ELi128ELb1EEEEEEEEEvNT_6ParamsE$_ZN4cute3eso3ESOILb0ELb0EJNS_6LayoutINS_5tupleIJNS3_IJNS_1CILi2EEES5_S5_EEES5_NS3_IJS5_S5_EEEEEENS3_IJNS3_IJNS4_ILi1EEENS4_ILi512EEEiEEENS4_ILi4096EEENS3_IJiiEEEEEEEEjEEC2ERKSF_RKj,@function
        .size           $_ZN7cutlass13device_kernelIN5flash19enable_sm80_to_sm89INS1_16FlashAttnBwdSm80INS1_25CollectiveMainloopBwdSm80ILi2ELi2EN4cute5tupleIJNS5_1CILi128EEES8_NS7_ILi64EEEEEENS_10bfloat16_tEfNS_4arch4Sm80ELb1ELb0ELb1ELb0ELb1ELb0ELb0ELb0ELi2ELi4ELi4ELi4ELb0EEENS1_24CollectiveEpilogueBwdGQAISA_fSD_Li256ELb0ELb1EEENS1_25SingleTileBwdLPTSchedulerILb0ELi128ELb1EEEEEEEEEvNT_6ParamsE$_ZN4cute3eso3ESOILb0ELb0EJNS_6LayoutINS_5tupleIJNS3_IJNS_1CILi2EEES5_S5_EEES5_NS3_IJS5_S5_EEEEEENS3_IJNS3_IJNS4_ILi1EEENS4_ILi512EEEiEEENS4_ILi4096EEENS3_IJiiEEEEEEEEjEEC2ERKSF_RKj,($_ZN7cutlass13device_kernelIN5flash19enable_sm80_to_sm89INS1_16FlashAttnBwdSm80INS1_25CollectiveMainloopBwdSm80ILi2ELi2EN4cute5tupleIJNS5_1CILi128EEES8_NS7_ILi64EEEEEENS_10bfloat16_tEfNS_4arch4Sm80ELb1ELb0ELb1ELb0ELb1ELb0ELb0ELb0ELi2ELi4ELi4ELi4ELb0EEENS1_24CollectiveEpilogueBwdGQAISA_fSD_Li256ELb0ELb1EEENS1_25SingleTileBwdLPTSchedulerILb0ELi128ELb1EEEEEEEEEvNT_6ParamsE$_ZN4cute3eso3ESOILb0ELb0EJNS_6LayoutINS_5tupleIJNS3_IJNS_1CILi8EEENS4_ILi1EEEEEENS3_IJNS4_ILi2EEEEEEEEENS3_IJNS3_IJS6_NS4_ILi0EEEEEENS3_IJiEEEEEEEENS_10ViewEngineINS_8smem_ptrIPN7cutlass10bfloat16_tEEEEEEEC2ERKSF_RKSM_ - $_ZN7cutlass13device_kernelIN5flash19enable_sm80_to_sm89INS1_16FlashAttnBwdSm80INS1_25CollectiveMainloopBwdSm80ILi2ELi2EN4cute5tupleIJNS5_1CILi128EEES8_NS7_ILi64EEEEEENS_10bfloat16_tEfNS_4arch4Sm80ELb1ELb0ELb1ELb0ELb1ELb0ELb0ELb0ELi2ELi4ELi4ELi4ELb0EEENS1_24CollectiveEpilogueBwdGQAISA_fSD_Li256ELb0ELb1EEENS1_25SingleTileBwdLPTSchedulerILb0ELi128ELb1EEEEEEEEEvNT_6ParamsE$_ZN4cute3eso3ESOILb0ELb0EJNS_6LayoutINS_5tupleIJNS3_IJNS_1CILi2EEES5_S5_EEES5_NS3_IJS5_S5_EEEEEENS3_IJNS3_IJNS4_ILi1EEENS4_ILi512EEEiEEENS4_ILi4096EEENS3_IJiiEEEEEEEEjEEC2ERKSF_RKj)
$_ZN7cutlass13device_kernelIN5flash19enable_sm80_to_sm89INS1_16FlashAttnBwdSm80INS1_25CollectiveMainloopBwdSm80ILi2ELi2EN4cute5tupleIJNS5_1CILi128EEES8_NS7_ILi64EEEEEENS_10bfloat16_tEfNS_4arch4Sm80ELb1ELb0ELb1ELb0ELb1ELb0ELb0ELb0ELi2ELi4ELi4ELi4ELb0EEENS1_24CollectiveEpilogueBwdGQAISA_fSD_Li256ELb0ELb1EEENS1_25SingleTileBwdLPTSchedulerILb0ELi128ELb1EEEEEEEEEvNT_6ParamsE$_ZN4cute3eso3ESOILb0ELb0EJNS_6LayoutINS_5tupleIJNS3_IJNS_1CILi2EEES5_S5_EEES5_NS3_IJS5_S5_EEEEEENS3_IJNS3_IJNS4_ILi1EEENS4_ILi512EEEiEEENS4_ILi4096EEENS3_IJiiEEEEEEEEjEEC2ERKSF_RKj:
        /* <DEDUP_REMOVED lines=10> */
        .type           $_ZN7cutlass13device_kernelIN5flash19enable_sm80_to_sm89INS1_16FlashAttnBwdSm80INS1_25CollectiveMainloopBwdSm80ILi2ELi2EN4cute5tupleIJNS5_1CILi128EEES8_NS7_ILi64EEEEEENS_10bfloat16_tEfNS_4arch4Sm80ELb1ELb0ELb1ELb0ELb1ELb0ELb0ELb0ELi2ELi4ELi4ELi4ELb0EEENS1_24CollectiveEpilogueBwdGQAISA_fSD_Li256ELb0ELb1EEENS1_25SingleTileBwdLPTSchedulerILb0ELi128ELb1EEEEEEEEEvNT_6ParamsE$_ZN4cute3eso3ESOILb0ELb0EJNS_6LayoutINS_5tupleIJNS3_IJNS_1CILi8EEENS4_ILi1EEEEEENS3_IJNS4_ILi2EEEEEEEEENS3_IJNS3_IJS6_NS4_ILi0EEEEEENS3_IJiEEEEEEEENS_10ViewEngineINS_8smem_ptrIPN7cutlass10bfloat16_tEEEEEEEC2ERKSF_RKSM_,@function
        .size           $_ZN7cutlass13device_kernelIN5flash19enable_sm80_to_sm89INS1_16FlashAttnBwdSm80INS1_25CollectiveMainloopBwdSm80ILi2ELi2EN4cute5tupleIJNS5_1CILi128EEES8_NS7_ILi64EEEEEENS_10bfloat16_tEfNS_4arch4Sm80ELb1ELb0ELb1ELb0ELb1ELb0ELb0ELb0ELi2ELi4ELi4ELi4ELb0EEENS1_24CollectiveEpilogueBwdGQAISA_fSD_Li256ELb0ELb1EEENS1_25SingleTileBwdLPTSchedulerILb0ELi128ELb1EEEEEEEEEvNT_6ParamsE$_ZN4cute3eso3ESOILb0ELb0EJNS_6LayoutINS_5tupleIJNS3_IJNS_1CILi8EEENS4_ILi1EEEEEENS3_IJNS4_ILi2EEEEEEEEENS3_IJNS3_IJS6_NS4_ILi0EEEEEENS3_IJiEEEEEEEENS_10ViewEngineINS_8smem_ptrIPN7cutlass10bfloat16_tEEEEEEEC2ERKSF_RKSM_,($_ZN7cutlass13device_kernelIN5flash19enable_sm80_to_sm89INS1_16FlashAttnBwdSm80INS1_25CollectiveMainloopBwdSm80ILi2ELi2EN4cute5tupleIJNS5_1CILi128EEES8_NS7_ILi64EEEEEENS_10bfloat16_tEfNS_4arch4Sm80ELb1ELb0ELb1ELb0ELb1ELb0ELb0ELb0ELi2ELi4ELi4ELi4ELb0EEENS1_24CollectiveEpilogueBwdGQAISA_fSD_Li256ELb0ELb1EEENS1_25SingleTileBwdLPTSchedulerILb0ELi128ELb1EEEEEEEEEvNT_6ParamsE$_ZN4cute3eso3ESOILb0ELb0EJNS_6LayoutINS_5tupleIJNS3_IJNS_1CILi8EEENS4_ILi1EEEEEENS4_ILi2EEEEEENS3_IJNS3_IJS6_NS4_ILi0EEEEEEiEEEEENS_10ViewEngineINS_8smem_ptrIPN7cutlass10bfloat16_tEEEEEEEC2ERKSD_RKSK_ - $_ZN7cutlass13device_kernelIN5flash19enable_sm80_to_sm89INS1_16FlashAttnBwdSm80INS1_25CollectiveMainloopBwdSm80ILi2ELi2EN4cute5tupleIJNS5_1CILi128EEES8_NS7_ILi64EEEEEENS_10bfloat16_tEfNS_4arch4Sm80ELb1ELb0ELb1ELb0ELb1ELb0ELb0ELb0ELi2ELi4ELi4ELi4ELb0EEENS1_24CollectiveEpilogueBwdGQAISA_fSD_Li256ELb0ELb1EEENS1_25SingleTileBwdLPTSchedulerILb0ELi128ELb1EEEEEEEEEvNT_6ParamsE$_ZN4cute3eso3ESOILb0ELb0EJNS_6LayoutINS_5tupleIJNS3_IJNS_1CILi8EEENS4_ILi1EEEEEENS3_IJNS4_ILi2EEEEEEEEENS3_IJNS3_IJS6_NS4_ILi0EEEEEENS3_IJiEEEEEEEENS_10ViewEngineINS_8smem_ptrIPN7cutlass10bfloat16_tEEEEEEEC2ERKSF_RKSM_)
$_ZN7cutlass13device_kernelIN5flash19enable_sm80_to_sm89INS1_16FlashAttnBwdSm80INS1_25CollectiveMainloopBwdSm80ILi2ELi2EN4cute5tupleIJNS5_1CILi128EEES8_NS7_ILi64EEEEEENS_10bfloat16_tEfNS_4arch4Sm80ELb1ELb0ELb1ELb0ELb1ELb0ELb0ELb0ELi2ELi4ELi4ELi4ELb0EEENS1_24CollectiveEpilogueBwdGQAISA_fSD_Li256ELb0ELb1EEENS1_25SingleTileBwdLPTSchedulerILb0ELi128ELb1EEEEEEEEEvNT_6ParamsE$_ZN4cute3eso3ESOILb0ELb0EJNS_6LayoutINS_5tupleIJNS3_IJNS_1CILi8EEENS4_ILi1EEEEEENS3_IJNS4_ILi2EEEEEEEEENS3_IJNS3_IJS6_NS4_ILi0EEEEEENS3_IJiEEEEEEEENS_10ViewEngineINS_8smem_ptrIPN7cutlass10bfloat16_tEEEEEEEC2ERKSF_RKSM_:
[----:B------:R-:W-:Y:S02]  /*64c0*/  IADD3 R3, R67, -c[0x0][0x20], RZ ;  /* 0x8000080043037a10 */ /* 0x000fe40007ffe0ff */
[----:B------:R-:W-:-:S03]  /*64d0*/  IADD3 R2, R59, -c[0x0][0x20], RZ ;  /* 0x800008003b027a10 */ /* 0x000fc60007ffe0ff */
[----:B------:R1:W-:Y:S04]  /*64e0*/  STL [R3], R8 ;  /* 0x0000000803007387 */ /* 0x0003e80000100800 */
[----:B------:R-:W2:Y:S01]  /*64f0*/  LDL.64 R10, [R2] ;  /* 0x00000000020a7983 */ /* 0x000ea20000100a00 */
[----:B------:R-:W-:-:S03]  /*6500*/  IMAD.MOV.U32 R7, RZ, RZ, 0x0 ;  /* 0x00000000ff077424 */ /* 0x000fc600078e00ff */
[----:B--2---:R1:W-:Y:S01]  /*6510*/  STL.64 [R3+0x8], R10 ;  /* 0x0000080a03007387 */ /* 0x0043e20000100a00 */
[----:B------:R-:W-:Y:S05]  /*6520*/  RET.REL.NODEC R6 `(_ZN7cutlass13device_kernelIN5flash19enable_sm80_to_sm89INS1_16FlashAttnBwdSm80INS1_25CollectiveMainloopBwdSm80ILi2ELi2EN4cute5tupleIJNS5_1CILi128EEES8_NS7_ILi64EEEEEENS_10bfloat16_tEfNS_4arch4Sm80ELb1ELb0ELb1ELb0ELb1ELb0ELb0ELb0ELi2ELi4ELi4ELi4ELb0EEENS1_24CollectiveEpilogueBwdGQAISA_fSD_Li256ELb0ELb1EEENS1_25SingleTileBwdLPTSchedulerILb0ELi128ELb1EEEEEEEEEvNT_6ParamsE) ;  /* 0xffff9ad006007950 */ /* 0x000fea0003c3ffff */
        .type           $_ZN7cutlass13device_kernelIN5flash19enable_sm80_to_sm89INS1_16FlashAttnBwdSm80INS1_25CollectiveMainloopBwdSm80ILi2ELi2EN4cute5tupleIJNS5_1CILi128EEES8_NS7_ILi64EEEEEENS_10bfloat16_tEfNS_4arch4Sm80ELb1ELb0ELb1ELb0ELb1ELb0ELb0ELb0ELi2ELi4ELi4ELi4ELb0EEENS1_24CollectiveEpilogueBwdGQAISA_fSD_Li256ELb0ELb1EEENS1_25SingleTileBwdLPTSchedulerILb0ELi128ELb1EEEEEEEEEvNT_6ParamsE$_ZN4cute3eso3ESOILb0ELb0EJNS_6LayoutINS_5tupleIJNS3_IJNS_1CILi8EEENS4_ILi1EEEEEENS4_ILi2EEEEEENS3_IJNS3_IJS6_NS4_ILi0EEEEEEiEEEEENS_10ViewEngineINS_8smem_ptrIPN7cutlass10bfloat16_tEEEEEEEC2ERKSD_RKSK_,@function
        .size           $_ZN7cutlass13device_kernelIN5flash19enable_sm80_to_sm89INS1_16FlashAttnBwdSm80INS1_25CollectiveMainloopBwdSm80ILi2ELi2EN4cute5tupleIJNS5_1CILi128EEES8_NS7_ILi64EEEEEENS_10bfloat16_tEfNS_4arch4Sm80ELb1ELb0ELb1ELb0ELb1ELb0ELb0ELb0ELi2ELi4ELi4ELi4ELb0EEENS1_24CollectiveEpilogueBwdGQAISA_fSD_Li256ELb0ELb1EEENS1_25SingleTileBwdLPTSchedulerILb0ELi128ELb1EEEEEEEEEvNT_6ParamsE$_ZN4cute3eso3ESOILb0ELb0EJNS_6LayoutINS_5tupleIJNS3_IJNS_1CILi8EEENS4_ILi1EEEEEENS4_ILi2EEEEEENS3_IJNS3_IJS6_NS4_ILi0EEEEEEiEEEEENS_10ViewEngineINS_8smem_ptrIPN7cutlass10bfloat16_tEEEEEEEC2ERKSD_RKSK_,($_ZN7cutlass13device_kernelIN5flash19enable_sm80_to_sm89INS1_16FlashAttnBwdSm80INS1_25CollectiveMainloopBwdSm80ILi2ELi2EN4cute5tupleIJNS5_1CILi128EEES8_NS7_ILi64EEEEEENS_10bfloat16_tEfNS_4arch4Sm80ELb1ELb0ELb1ELb0ELb1ELb0ELb0ELb0ELi2ELi4ELi4ELi4ELb0EEENS1_24CollectiveEpilogueBwdGQAISA_fSD_Li256ELb0ELb1EEENS1_25SingleTileBwdLPTSchedulerILb0ELi128ELb1EEEEEEEEEvNT_6ParamsE$_ZN4cute3eso3ESOILb0ELb0EJNS_6LayoutINS_5tupleIJNS3_IJNS_1CILi8EEENS4_ILi1EEEEEENS4_ILi2EEEEEENS3_IJNS3_IJS6_NS4_ILi0EEEEEEiEEEEEiEEC2ERKSD_RKi - $_ZN7cutlass13device_kernelIN5flash19enable_sm80_to_sm89INS1_16FlashAttnBwdSm80INS1_25CollectiveMainloopBwdSm80ILi2ELi2EN4cute5tupleIJNS5_1CILi128EEES8_NS7_ILi64EEEEEENS_10bfloat16_tEfNS_4arch4Sm80ELb1ELb0ELb1ELb0ELb1ELb0ELb0ELb0ELi2ELi4ELi4ELi4ELb0EEENS1_24CollectiveEpilogueBwdGQAISA_fSD_Li256ELb0ELb1EEENS1_25SingleTileBwdLPTSchedulerILb0ELi128ELb1EEEEEEEEEvNT_6ParamsE$_ZN4cute3eso3ESOILb0ELb0EJNS_6LayoutINS_5tupleIJNS3_IJNS_1CILi8EEENS4_ILi1EEEEEENS4_ILi2EEEEEENS3_IJNS3_IJS6_NS4_ILi0EEEEEEiEEEEENS_10ViewEngineINS_8smem_ptrIPN7cutlass10bfloat16_tEEEEEEEC2ERKSD_RKSK_)
$_ZN7cutlass13device_kernelIN5flash19enable_sm80_to_sm89INS1_16FlashAttnBwdSm80INS1_25CollectiveMainloopBwdSm80ILi2ELi2EN4cute5tupleIJNS5_1CILi128EEES8_NS7_ILi64EEEEEENS_10bfloat16_tEfNS_4arch4Sm80ELb1ELb0ELb1ELb0ELb1ELb0ELb0ELb0ELi2ELi4ELi4ELi4ELb0EEENS1_24CollectiveEpilogueBwdGQAISA_fSD_Li256ELb0ELb1EEENS1_25SingleTileBwdLPTSchedulerILb0ELi128ELb1EEEEEEEEEvNT_6ParamsE$_ZN4cute3eso3ESOILb0ELb0EJNS_6LayoutINS_5tupleIJNS3_IJNS_1CILi8EEENS4_ILi1EEEEEENS4_ILi2EEEEEENS3_IJNS3_IJS6_NS4_ILi0EEEEEEiEEEEENS_10ViewEngineINS_8smem_ptrIPN7cutlass10bfloat16_tEEEEEEEC2ERKSD_RKSK_:
[----:B------:R-:W-:Y:S02]  /*6530*/  IADD3 R3, R67, -c[0x0][0x20], RZ ;  /* 0x8000080043037a10 */ /* 0x000fe40007ffe0ff */
[----:B------:R-:W-:-:S03]  /*6540*/  IADD3 R2, R59, -c[0x0][0x20], RZ ;  /* 0x800008003b027a10 */ /* 0x000fc60007ffe0ff */
[----:B------:R1:W-:Y:S04]  /*6550*/  STL [R3], R6 ;  /* 0x0000000603007387 */ /* 0x0003e80000100800 */
[----:B------:R-:W2:Y:S01]  /*6560*/  LDL.64 R8, [R2] ;  /* 0x0000000002087983 */ /* 0x000ea20000100a00 */
[----:B------:R-:W-:-:S03]  /*6570*/  IMAD.MOV.U32 R5, RZ, RZ, 0x0 ;  /* 0x00000000ff057424 */ /* 0x000fc600078e00ff */
[----:B--2---:R1:W-:Y:S01]  /*6580*/  STL.64 [R3+0x8], R8 ;  /* 0x0000080803007387 */ /* 0x0043e20000100a00 */
[----:B------:R-:W-:Y:S05]  /*6590*/  RET.REL.NODEC R4 `(_ZN7cutlass13device_kernelIN5flash19enable_sm80_to_sm89INS1_16FlashAttnBwdSm80INS1_25CollectiveMainloopBwdSm80ILi2ELi2EN4cute5tupleIJNS5_1CILi128EEES8_NS7_ILi64EEEEEENS_10bfloat16_tEfNS_4arch4Sm80ELb1ELb0ELb1ELb0ELb1ELb0ELb0ELb0ELi2ELi4ELi4ELi4ELb0EEENS1_24CollectiveEpilogueBwdGQAISA_fSD_Li256ELb0ELb1EEENS1_25SingleTileBwdLPTSchedulerILb0ELi128ELb1EEEEEEEEEvNT_6ParamsE) ;  /* 0xffff9a6004007950 */ /* 0x000fea0003c3ffff */
        .type           $_ZN7cutlass13device_kernelIN5flash19enable_sm80_to_sm89INS1_16FlashAttnBwdSm80INS1_25CollectiveMainloopBwdSm80ILi2ELi2EN4cute5tupleIJNS5_1CILi128EEES8_NS7_ILi64EEEEEENS_10bfloat16_tEfNS_4arch4Sm80ELb1ELb0ELb1ELb0ELb1ELb0ELb0ELb0ELi2ELi4ELi4ELi4ELb0EEENS1_24CollectiveEpilogueBwdGQAISA_fSD_Li256ELb0ELb1EEENS1_25SingleTileBwdLPTSchedulerILb0ELi128ELb1EEEEEEEEEvNT_6ParamsE$_ZN4cute3eso3ESOILb0ELb0EJNS_6LayoutINS_5tupleIJNS3_IJNS_1CILi8EEENS4_ILi1EEEEEENS4_ILi2EEEEEENS3_IJNS3_IJS6_NS4_ILi0EEEEEEiEEEEEiEEC2ERKSD_RKi,@function
        .size           $_ZN7cutlass13device_kernelIN5flash19enable_sm80_to_sm89INS1_16FlashAttnBwdSm80INS1_25CollectiveMainloopBwdSm80ILi2ELi2EN4cute5tupleIJNS5_1CILi128EEES8_NS7_ILi64EEEEEENS_10bfloat16_tEfNS_4arch4Sm80ELb1ELb0ELb1ELb0ELb1ELb0ELb0ELb0ELi2ELi4ELi4ELi4ELb0EEENS1_24CollectiveEpilogueBwdGQAISA_fSD_Li256ELb0ELb1EEENS1_25SingleTileBwdLPTSchedulerILb0ELi128ELb1EEEEEEEEEvNT_6ParamsE$_ZN4cute3eso3ESOILb0ELb0EJNS_6LayoutINS_5tupleIJNS3_IJNS_1CILi8EEENS4_ILi1EEEEEENS4_ILi2EEEEEENS3_IJNS3_IJS6_NS4_ILi0EEEEEEiEEEEEiEEC2ERKSD_RKi,($_ZN7cutlass13device_kernelIN5flash19enable_sm80_to_sm89INS1_16FlashAttnBwdSm80INS1_25CollectiveMainloopBwdSm80ILi2ELi2EN4cute5tupleIJNS5_1CILi128EEES8_NS7_ILi64EEEEEENS_10bfloat16_tEfNS_4arch4Sm80ELb1ELb0ELb1ELb0ELb1ELb0ELb0ELb0ELi2ELi4ELi4ELi4ELb0EEENS1_24CollectiveEpilogueBwdGQAISA_fSD_Li256ELb0ELb1EEENS1_25SingleTileBwdLPTSchedulerILb0ELi128ELb1EEEEEEEEEvNT_6ParamsE$_ZN4cute3eso3ESOILb0ELb0EJNS_6LayoutINS_5tupleIJNS3_IJNS_1CILi8EEENS4_ILi1EEEEEENS4_ILi2EEENS3_IJS8_S8_EEEEEENS3_IJNS3_IJS6_NS4_ILi0EEEEEENS4_ILi4096EEENS3_IJiiEEEEEEEENS_10ViewEngineINS_8smem_ptrIPN7cutlass10bfloat16_tEEEEEEEC2ERKSG_RKSN_ - $_ZN7cutlass13device_kernelIN5flash19enable_sm80_to_sm89INS1_16FlashAttnBwdSm80INS1_25CollectiveMainloopBwdSm80ILi2ELi2EN4cute5tupleIJNS5_1CILi128EEES8_NS7_ILi64EEEEEENS_10bfloat16_tEfNS_4arch4Sm80ELb1ELb0ELb1ELb0ELb1ELb0ELb0ELb0ELi2ELi4ELi4ELi4ELb0EEENS1_24CollectiveEpilogueBwdGQAISA_fSD_Li256ELb0ELb1EEENS1_25SingleTileBwdLPTSchedulerILb0ELi128ELb1EEEEEEEEEvNT_6ParamsE$_ZN4cute3eso3ESOILb0ELb0EJNS_6LayoutINS_5tupleIJNS3_IJNS_1CILi8EEENS4_ILi1EEEEEENS4_ILi2EEEEEENS3_IJNS3_IJS6_NS4_ILi0EEEEEEiEEEEEiEEC2ERKSD_RKi)
$_ZN7cutlass13device_kernelIN5flash19enable_sm80_to_sm89INS1_16FlashAttnBwdSm80INS1_25CollectiveMainloopBwdSm80ILi2ELi2EN4cute5tupleIJNS5_1CILi128EEES8_NS7_ILi64EEEEEENS_10bfloat16_tEfNS_4arch4Sm80ELb1ELb0ELb1ELb0ELb1ELb0ELb0ELb0ELi2ELi4ELi4ELi4ELb0EEENS1_24CollectiveEpilogueBwdGQAISA_fSD_Li256ELb0ELb1EEENS1_25SingleTileBwdLPTSchedulerILb0ELi128ELb1EEEEEEEEEvNT_6ParamsE$_ZN4cute3eso3ESOILb0ELb0EJNS_6LayoutINS_5tupleIJNS3_IJNS_1CILi8EEENS4_ILi1EEEEEENS4_ILi2EEEEEENS3_IJNS3_IJS6_NS4_ILi0EEEEEEiEEEEEiEEC2ERKSD_RKi:
[----:B------:R-:W-:Y:S02]  /*65a0*/  IADD3 R3, R58, -c[0x0][0x20], RZ ;  /* 0x800008003a037a10 */ /* 0x000fe40007ffe0ff */
[----:B------:R-:W-:-:S03]  /*65b0*/  IADD3 R2, R61, -c[0x0][0x20], RZ ;  /* 0x800008003d027a10 */ /* 0x000fc60007ffe0ff */
[----:B------:R1:W-:Y:S04]  /*65c0*/  STL [R3], R6 ;  /* 0x0000000603007387 */ /* 0x0003e80000100800 */
[----:B------:R-:W2:Y:S01]  /*65d0*/  LDL R2, [R2] ;  /* 0x0000000002027983 */ /* 0x000ea20000100800 */
[----:B------:R-:W-:-:S03]  /*65e0*/  IMAD.MOV.U32 R5, RZ, RZ, 0x0 ;  /* 0x00000000ff057424 */ /* 0x000fc600078e00ff */
[----:B--2---:R1:W-:Y:S01]  /*65f0*/  STL [R3+0x4], R2 ;  /* 0x0000040203007387 */ /* 0x0043e20000100800 */
[----:B------:R-:W-:Y:S05]  /*6600*/  RET.REL.NODEC R4 `(_ZN7cutlass13device_kernelIN5flash19enable_sm80_to_sm89INS1_16FlashAttnBwdSm80INS1_25CollectiveMainloopBwdSm80ILi2ELi2EN4cute5tupleIJNS5_1CILi128EEES8_NS7_ILi64EEEEEENS_10bfloat16_tEfNS_4arch4Sm80ELb1ELb0ELb1ELb0ELb1ELb0ELb0ELb0ELi2ELi4ELi4ELi4ELb0EEENS1_24CollectiveEpilogueBwdGQAISA_fSD_Li256ELb0ELb1EEENS1_25SingleTileBwdLPTSchedulerILb0ELi128ELb1EEEEEEEEEvNT_6ParamsE) ;  /* 0xffff99f004007950 */ /* 0x000fea0003c3ffff */
        .type           $_ZN7cutlass13device_kernelIN5flash19enable_sm80_to_sm89INS1_16FlashAttnBwdSm80INS1_25CollectiveMainloopBwdSm80ILi2ELi2EN4cute5tupleIJNS5_1CILi128EEES8_NS7_ILi64EEEEEENS_10bfloat16_tEfNS_4arch4Sm80ELb1ELb0ELb1ELb0ELb1ELb0ELb0ELb0ELi2ELi4ELi4ELi4ELb0EEENS1_24CollectiveEpilogueBwdGQAISA_fSD_Li256ELb0ELb1EEENS1_25SingleTileBwdLPTSchedulerILb0ELi128ELb1EEEEEEEEEvNT_6ParamsE$_ZN4cute3eso3ESOILb0ELb0EJNS_6LayoutINS_5tupleIJNS3_IJNS_1CILi8EEENS4_ILi1EEEEEENS4_ILi2EEENS3_IJS8_S8_EEEEEENS3_IJNS3_IJS6_NS4_ILi0EEEEEENS4_ILi4096EEENS3_IJiiEEEEEEEENS_10ViewEngineINS_8smem_ptrIPN7cutlass10bfloat16_tEEEEEEEC2ERKSG_RKSN_,@function
        .size           $_ZN7cutlass13device_kernelIN5flash19enable_sm80_to_sm89INS1_16FlashAttnBwdSm80INS1_25CollectiveMainloopBwdSm80ILi2ELi2EN4cute5tupleIJNS5_1CILi128EEES8_NS7_ILi64EEEEEENS_10bfloat16_tEfNS_4arch4Sm80ELb1ELb0ELb1ELb0ELb1ELb0ELb0ELb0ELi2ELi4ELi4ELi4ELb0EEENS1_24CollectiveEpilogueBwdGQAISA_fSD_Li256ELb0ELb1EEENS1_25SingleTileBwdLPTSchedulerILb0ELi128ELb1EEEEEEEEEvNT_6ParamsE$_ZN4cute3eso3ESOILb0ELb0EJNS_6LayoutINS_5tupleIJNS3_IJNS_1CILi8EEENS4_ILi1EEEEEENS4_ILi2EEENS3_IJS8_S8_EEEEEENS3_IJNS3_IJS6_NS4_ILi0EEEEEENS4_ILi4096EEENS3_IJiiEEEEEEEENS_10ViewEngineINS_8smem_ptrIPN7cutlass10bfloat16_tEEEEEEEC2ERKSG_RKSN_,($_ZN7cutlass13device_kernelIN5flash19enable_sm80_to_sm89INS1_16FlashAttnBwdSm80INS1_25CollectiveMainloopBwdSm80ILi2ELi2EN4cute5tupleIJNS5_1CILi128EEES8_NS7_ILi64EEEEEENS_10bfloat16_tEfNS_4arch4Sm80ELb1ELb0ELb1ELb0ELb1ELb0ELb0ELb0ELi2ELi4ELi4ELi4ELb0EEENS1_24CollectiveEpilogueBwdGQAISA_fSD_Li256ELb0ELb1EEENS1_25SingleTileBwdLPTSchedulerILb0ELi128ELb1EEEEEEEEEvNT_6ParamsE$_ZN4cute3eso3ESOILb0ELb0EJNS_6LayoutINS_5tupleIJNS3_IJNS_1CILi8EEENS4_ILi1EEEEEENS4_ILi2EEENS3_IJS8_S8_EEEEEENS3_IJNS3_IJS6_NS4_ILi0EEEEEENS4_ILi4096EEENS3_IJiiEEEEEEEEiEEC2ERKSG_RKi - $_ZN7cutlass13device_kernelIN5flash19enable_sm80_to_sm89INS1_16FlashAttnBwdSm80INS1_25CollectiveMainloopBwdSm80ILi2ELi2EN4cute5tupleIJNS5_1CILi128EEES8_NS7_ILi64EEEEEENS_10bfloat16_tEfNS_4arch4Sm80ELb1ELb0ELb1ELb0ELb1ELb0ELb0ELb0ELi2ELi4ELi4ELi4ELb0EEENS1_24CollectiveEpilogueBwdGQAISA_fSD_Li256ELb0ELb1EEENS1_25SingleTileBwdLPTSchedulerILb0ELi128ELb1EEEEEEEEEvNT_6ParamsE$_ZN4cute3eso3ESOILb0ELb0EJNS_6LayoutINS_5tupleIJNS3_IJNS_1CILi8EEENS4_ILi1EEEEEENS4_ILi2EEENS3_IJS8_S8_EEEEEENS3_IJNS3_IJS6_NS4_ILi0EEEEEENS4_ILi4096EEENS3_IJiiEEEEEEEENS_10ViewEngineINS_8smem_ptrIPN7cutlass10bfloat16_tEEEEEEEC2ERKSG_RKSN_)
$_ZN7cutlass13device_kernelIN5flash19enable_sm80_to_sm89INS1_16FlashAttnBwdSm80INS1_25CollectiveMainloopBwdSm80ILi2ELi2EN4cute5tupleIJNS5_1CILi128EEES8_NS7_ILi64EEEEEENS_10bfloat16_tEfNS_4arch4Sm80ELb1ELb0ELb1ELb0ELb1ELb0ELb0ELb0ELi2ELi4ELi4ELi4ELb0EEENS1_24CollectiveEpilogueBwdGQAISA_fSD_Li256ELb0ELb1EEENS1_25SingleTileBwdLPTSchedulerILb0ELi128ELb1EEEEEEEEEvNT_6ParamsE$_ZN4cute3eso3ESOILb0ELb0EJNS_6LayoutINS_5tupleIJNS3_IJNS_1CILi8EEENS4_ILi1EEEEEENS4_ILi2EEENS3_IJS8_S8_EEEEEENS3_IJNS3_IJS6_NS4_ILi0EEEEEENS4_ILi4096EEENS3_IJiiEEEEEEEENS_10ViewEngineINS_8smem_ptrIPN7cutlass10bfloat16_tEEEEEEEC2ERKSG_RKSN_:
[----:B------:R-:W-:Y:S02]  /*6610*/  IADD3 R3, R23, -c[0x0][0x20], RZ ;  /* 0x8000080017037a10 */ /* 0x000fe40007ffe0ff */
[----:B------:R-:W-:-:S03]  /*6620*/  IADD3 R2, R22, -c[0x0][0x20], RZ ;  /* 0x8000080016027a10 */ /* 0x000fc60007ffe0ff */
[----:B------:R1:W-:Y:S04]  /*6630*/  STL.64 [R3], R4 ;  /* 0x0000000403007387 */ /* 0x0003e80000100a00 */
[----:B------:R-:W2:Y:S01]  /*6640*/  LDL.64 R8, [R2] ;  /* 0x0000000002087983 */ /* 0x000ea20000100a00 */
[----:B------:R-:W-:-:S03]  /*6650*/  IMAD.MOV.U32 R7, RZ, RZ, 0x0 ;  /* 0x00000000ff077424 */ /* 0x000fc600078e00ff */
[----:B--2---:R1:W-:Y:S01]  /*6660*/  STL.64 [R3+0x8], R8 ;  /* 0x0000080803007387 */ /* 0x0043e20000100a00 */
[----:B------:R-:W-:Y:S05]  /*6670*/  RET.REL.NODEC R6 `(_ZN7cutlass13device_kernelIN5flash19enable_sm80_to_sm89INS1_16FlashAttnBwdSm80INS1_25CollectiveMainloopBwdSm80ILi2ELi2EN4cute5tupleIJNS5_1CILi128EEES8_NS7_ILi64EEEEEENS_10bfloat16_tEfNS_4arch4Sm80ELb1ELb0ELb1ELb0ELb1ELb0ELb0ELb0ELi2ELi4ELi4ELi4ELb0EEENS1_24CollectiveEpilogueBwdGQAISA_fSD_Li256ELb0ELb1EEENS1_25SingleTileBwdLPTSchedulerILb0ELi128ELb1EEEEEEEEEvNT_6ParamsE) ;  /* 0xffff998006007950 */ /* 0x000fea0003c3ffff */
        .type           $_ZN7cutlass13device_kernelIN5flash19enable_sm80_to_sm89INS1_16FlashAttnBwdSm80INS1_25CollectiveMainloopBwdSm80ILi2ELi2EN4cute5tupleIJNS5_1CILi128EEES8_NS7_ILi64EEEEEENS_10bfloat16_tEfNS_4arch4Sm80ELb1ELb0ELb1ELb0ELb1ELb0ELb0ELb0ELi2ELi4ELi4ELi4ELb0EEENS1_24CollectiveEpilogueBwdGQAISA_fSD_Li256ELb0ELb1EEENS1_25SingleTileBwdLPTSchedulerILb0ELi128ELb1EEEEEEEEEvNT_6ParamsE$_ZN4cute3eso3ESOILb0ELb0EJNS_6LayoutINS_5tupleIJNS3_IJNS_1CILi8EEENS4_ILi1EEEEEENS4_ILi2EEENS3_IJS8_S8_EEEEEENS3_IJNS3_IJS6_NS4_ILi0EEEEEENS4_ILi4096EEENS3_IJiiEEEEEEEEiEEC2ERKSG_RKi,@function
        .size           $_ZN7cutlass13device_kernelIN5flash19enable_sm80_to_sm89INS1_16FlashAttnBwdSm80INS1_25CollectiveMainloopBwdSm80ILi2ELi2EN4cute5tupleIJNS5_1CILi128EEES8_NS7_ILi64EEEEEENS_10bfloat16_tEfNS_4arch4Sm80ELb1ELb0ELb1ELb0ELb1ELb0ELb0ELb0ELi2ELi4ELi4ELi4ELb0EEENS1_24CollectiveEpilogueBwdGQAISA_fSD_Li256ELb0ELb1EEENS1_25SingleTileBwdLPTSchedulerILb0ELi128ELb1EEEEEEEEEvNT_6ParamsE$_ZN4cute3eso3ESOILb0ELb0EJNS_6LayoutINS_5tupleIJNS3_IJNS_1CILi8EEENS4_ILi1EEEEEENS4_ILi2EEENS3_IJS8_S8_EEEEEENS3_IJNS3_IJS6_NS4_ILi0EEEEEENS4_ILi4096EEENS3_IJiiEEEEEEEEiEEC2ERKSG_RKi,($_ZN7cutlass13device_kernelIN5flash19enable_sm80_to_sm89INS1_16FlashAttnBwdSm80INS1_25CollectiveMainloopBwdSm80ILi2ELi2EN4cute5tupleIJNS5_1CILi128EEES8_NS7_ILi64EEEEEENS_10bfloat16_tEfNS_4arch4Sm80ELb1ELb0ELb1ELb0ELb1ELb0ELb0ELb0ELi2ELi4ELi4ELi4ELb0EEENS1_24CollectiveEpilogueBwdGQAISA_fSD_Li256ELb0ELb1EEENS1_25SingleTileBwdLPTSchedulerILb0ELi128ELb1EEEEEEEEEvNT_6ParamsE$_ZN4cute3eso3ESOILb0ELb0EJNS_6LayoutINS_5tupleIJNS3_IJNS_1CILi8EEENS4_ILi1EEEEEENS4_ILi2EEES5_EEENS3_IJNS3_IJS6_NS4_ILi0EEEEEEiNS4_ILi1024EEEEEEEENS_10ViewEngineINS_8smem_ptrIPN7cutlass10bfloat16_tEEEEEEEC2ERKSE_RKSL_ - $_ZN7cutlass13device_kernelIN5flash19enable_sm80_to_sm89INS1_16FlashAttnBwdSm80INS1_25CollectiveMainloopBwdSm80ILi2ELi2EN4cute5tupleIJNS5_1CILi128EEES8_NS7_ILi64EEEEEENS_10bfloat16_tEfNS_4arch4Sm80ELb1ELb0ELb1ELb0ELb1ELb0ELb0ELb0ELi2ELi4ELi4ELi4ELb0EEENS1_24CollectiveEpilogueBwdGQAISA_fSD_Li256ELb0ELb1EEENS1_25SingleTileBwdLPTSchedulerILb0ELi128ELb1EEEEEEEEEvNT_6ParamsE$_ZN4cute3eso3ESOILb0ELb0EJNS_6LayoutINS_5tupleIJNS3_IJNS_1CILi8EEENS4_ILi1EEEEEENS4_ILi2EEENS3_IJS8_S8_EEEEEENS3_IJNS3_IJS6_NS4_ILi0EEEEEENS4_ILi4096EEENS3_IJiiEEEEEEEEiEEC2ERKSG_RKi)
$_ZN7cutlass13device_kernelIN5flash19enable_sm80_to_sm89INS1_16FlashAttnBwdSm80INS1_25CollectiveMainloopBwdSm80ILi2ELi2EN4cute5tupleIJNS5_1CILi128EEES8_NS7_ILi64EEEEEENS_10bfloat16_tEfNS_4arch4Sm80ELb1ELb0ELb1ELb0ELb1ELb0ELb0ELb0ELi2ELi4ELi4ELi4ELb0EEENS1_24CollectiveEpilogueBwdGQAISA_fSD_Li256ELb0ELb1EEENS1_25SingleTileBwdLPTSchedulerILb0ELi128ELb1EEEEEEEEEvNT_6ParamsE$_ZN4cute3eso3ESOILb0ELb0EJNS_6LayoutINS_5tupleIJNS3_IJNS_1CILi8EEENS4_ILi1EEEEEENS4_ILi2EEENS3_IJS8_S8_EEEEEENS3_IJNS3_IJS6_NS4_ILi0EEEEEENS4_ILi4096EEENS3_IJiiEEEEEEEEiEEC2ERKSG_RKi:
[----:B------:R-:W-:Y:S02]  /*6680*/  IADD3 R5, R23, -c[0x0][0x20], RZ ;  /* 0x8000080017057a10 */ /* 0x000fe40007ffe0ff */
[----:B------:R-:W-:-:S03]  /*6690*/  IADD3 R4, R22, -c[0x0][0x20], RZ ;  /* 0x8000080016047a10 */ /* 0x000fc60007ffe0ff */
[----:B------:R1:W-:Y:S04]  /*66a0*/  STL [R5], R2 ;  /* 0x0000000205007387 */ /* 0x0003e80000100800 */
[----:B------:R1:W-:Y:S04]  /*66b0*/  STL [R5+0x4], R3 ;  /* 0x0000040305007387 */ /* 0x0003e80000100800 */
[----:B------:R-:W2:Y:S01]  /*66c0*/  LDL R4, [R4] ;  /* 0x0000000004047983 */ /* 0x000ea20000100800 */
[----:B------:R-:W-:-:S03]  /*66d0*/  IMAD.MOV.U32 R7, RZ, RZ, 0x0 ;  /* 0x00000000ff077424 */ /* 0x000fc600078e00ff */
[----:B--2---:R1:W-:Y:S01]  /*66e0*/  STL [R5+0x8], R4 ;  /* 0x0000080405007387 */ /* 0x0043e20000100800 */
[----:B------:R-:W-:Y:S05]  /*66f0*/  RET.REL.NODEC R6 `(_ZN7cutlass13device_kernelIN5flash19enable_sm80_to_sm89INS1_16FlashAttnBwdSm80INS1_25CollectiveMainloopBwdSm80ILi2ELi2EN4cute5tupleIJNS5_1CILi128EEES8_NS7_ILi64EEEEEENS_10bfloat16_tEfNS_4arch4Sm80ELb1ELb0ELb1ELb0ELb1ELb0ELb0ELb0ELi2ELi4ELi4ELi4ELb0EEENS1_24CollectiveEpilogueBwdGQAISA_fSD_Li256ELb0ELb1EEENS1_25SingleTileBwdLPTSchedulerILb0ELi128ELb1EEEEEEEEEvNT_6ParamsE) ;  /* 0xffff990006007950 */ /* 0x000fea0003c3ffff */
        .type           $_ZN7cutlass13device_kernelIN5flash19enable_sm80_to_sm89INS1_16FlashAttnBwdSm80INS1_25CollectiveMainloopBwdSm80ILi2ELi2EN4cute5tupleIJNS5_1CILi128EEES8_NS7_ILi64EEEEEENS_10bfloat16_tEfNS_4arch4Sm80ELb1ELb0ELb1ELb0ELb1ELb0ELb0ELb0ELi2ELi4ELi4ELi4ELb0EEENS1_24CollectiveEpilogueBwdGQAISA_fSD_Li256ELb0ELb1EEENS1_25SingleTileBwdLPTSchedulerILb0ELi128ELb1EEEEEEEEEvNT_6ParamsE$_ZN4cute3eso3ESOILb0ELb0EJNS_6LayoutINS_5tupleIJNS3_IJNS_1CILi8EEENS4_ILi1EEEEEENS4_ILi2EEES5_EEENS3_IJNS3_IJS6_NS4_ILi0EEEEEEiNS4_ILi1024EEEEEEEENS_10ViewEngineINS_8smem_ptrIPN7cutlass10bfloat16_tEEEEEEEC2ERKSE_RKSL_,@function
        .size           $_ZN7cutlass13device_kernelIN5flash19enable_sm80_to_sm89INS1_16FlashAttnBwdSm80INS1_25CollectiveMainloopBwdSm80ILi2ELi2EN4cute5tupleIJNS5_1CILi128EEES8_NS7_ILi64EEEEEENS_10bfloat16_tEfNS_4arch4Sm80ELb1ELb0ELb1ELb0ELb1ELb0ELb0ELb0ELi2ELi4ELi4ELi4ELb0EEENS1_24CollectiveEpilogueBwdGQAISA_fSD_Li256ELb0ELb1EEENS1_25SingleTileBwdLPTSchedulerILb0ELi128ELb1EEEEEEEEEvNT_6ParamsE$_ZN4cute3eso3ESOILb0ELb0EJNS_6LayoutINS_5tupleIJNS3_IJNS_1CILi8EEENS4_ILi1EEEEEENS4_ILi2EEES5_EEENS3_IJNS3_IJS6_NS4_ILi0EEEEEEiNS4_ILi1024EEEEEEEENS_10ViewEngineINS_8smem_ptrIPN7cutlass10bfloat16_tEEEEEEEC2ERKSE_RKSL_,($_ZN7cutlass13device_kernelIN5flash19enable_sm80_to_sm89INS1_16FlashAttnBwdSm80INS1_25CollectiveMainloopBwdSm80ILi2ELi2EN4cute5tupleIJNS5_1CILi128EEES8_NS7_ILi64EEEEEENS_10bfloat16_tEfNS_4arch4Sm80ELb1ELb0ELb1ELb0ELb1ELb0ELb0ELb0ELi2ELi4ELi4ELi4ELb0EEENS1_24CollectiveEpilogueBwdGQAISA_fSD_Li256ELb0ELb1EEENS1_25SingleTileBwdLPTSchedulerILb0ELi128ELb1EEEEEEEEEvNT_6ParamsE$_ZN4cute3eso3ESOILb0ELb0EJNS_6LayoutINS_5tupleIJNS3_IJNS_1CILi8EEENS4_ILi1EEEEEENS4_ILi2EEES5_EEENS3_IJNS3_IJS6_NS4_ILi0EEEEEEiNS4_ILi1024EEEEEEEEiEEC2ERKSE_RKi - $_ZN7cutlass13device_kernelIN5flash19enable_sm80_to_sm89INS1_16FlashAttnBwdSm80INS1_25CollectiveMainloopBwdSm80ILi2ELi2EN4cute5tupleIJNS5_1CILi128EEES8_NS7_ILi64EEEEEENS_10bfloat16_tEfNS_4arch4Sm80ELb1ELb0ELb1ELb0ELb1ELb0ELb0ELb0ELi2ELi4ELi4ELi4ELb0EEENS1_24CollectiveEpilogueBwdGQAISA_fSD_Li256ELb0ELb1EEENS1_25SingleTileBwdLPTSchedulerILb0ELi128ELb1EEEEEEEEEvNT_6ParamsE$_ZN4cute3eso3ESOILb0ELb0EJNS_6LayoutINS_5tupleIJNS3_IJNS_1CILi8EEENS4_ILi1EEEEEENS4_ILi2EEES5_EEENS3_IJNS3_IJS6_NS4_ILi0EEEEEEiNS4_ILi1024EEEEEEEENS_10ViewEngineINS_8smem_ptrIPN7cutlass10bfloat16_tEEEEEEEC2ERKSE_RKSL_)
$_ZN7cutlass13device_kernelIN5flash19enable_sm80_to_sm89INS1_16FlashAttnBwdSm80INS1_25CollectiveMainloopBwdSm80ILi2ELi2EN4cute5tupleIJNS5_1CILi128EEES8_NS7_ILi64EEEEEENS_10bfloat16_tEfNS_4arch4Sm80ELb1ELb0ELb1ELb0ELb1ELb0ELb0ELb0ELi2ELi4ELi4ELi4ELb0EEENS1_24CollectiveEpilogueBwdGQAISA_fSD_Li256ELb0ELb1EEENS1_25SingleTileBwdLPTSchedulerILb0ELi128ELb1EEEEEEEEEvNT_6ParamsE$_ZN4cute3eso3ESOILb0ELb0EJNS_6LayoutINS_5tupleIJNS3_IJNS_1CILi8EEENS4_ILi1EEEEEENS4_ILi2EEES5_EEENS3_IJNS3_IJS6_NS4_ILi0EEEEEEiNS4_ILi1024EEEEEEEENS_10ViewEngineINS_8smem_ptrIPN7cutlass10bfloat16_tEEEEEEEC2ERKSE_RKSL_:
[----:B------:R-:W-:Y:S02]  /*6700*/  IADD3 R3, R23, -c[0x0][0x20], RZ ;  /* 0x8000080017037a10 */ /* 0x000fe40007ffe0ff */
[----:B------:R-:W-:-:S03]  /*6710*/  IADD3 R2, R22, -c[0x0][0x20], RZ ;  /* 0x8000080016027a10 */ /* 0x000fc60007ffe0ff */
[----:B------:R1:W-:Y:S04]  /*6720*/  STL [R3], R6 ;  /* 0x0000000603007387 */ /* 0x0003e80000100800 */
[----:B------:R-:W2:Y:S01]  /*6730*/  LDL.64 R8, [R2] ;  /* 0x0000000002087983 */ /* 0x000ea20000100a00 */
[----:B------:R-:W-:-:S03]  /*6740*/  IMAD.MOV.U32 R5, RZ, RZ, 0x0 ;  /* 0x00000000ff057424 */ /* 0x000fc600078e00ff */
[----:B--2---:R1:W-:Y:S01]  /*6750*/  STL.64 [R3+0x8], R8 ;  /* 0x0000080803007387 */ /* 0x0043e20000100a00 */
[----:B------:R-:W-:Y:S05]  /*6760*/  RET.REL.NODEC R4 `(_ZN7cutlass13device_kernelIN5flash19enable_sm80_to_sm89INS1_16FlashAttnBwdSm80INS1_25CollectiveMainloopBwdSm80ILi2ELi2EN4cute5tupleIJNS5_1CILi128EEES8_NS7_ILi64EEEEEENS_10bfloat16_tEfNS_4arch4Sm80ELb1ELb0ELb1ELb0ELb1ELb0ELb0ELb0ELi2ELi4ELi4ELi4ELb0EEENS1_24CollectiveEpilogueBwdGQAISA_fSD_Li256ELb0ELb1EEENS1_25SingleTileBwdLPTSchedulerILb0ELi128ELb1EEEEEEEEEvNT_6ParamsE) ;  /* 0xffff989004007950 */ /* 0x000fea0003c3ffff */
        .type           $_ZN7cutlass13device_kernelIN5flash19enable_sm80_to_sm89INS1_16FlashAttnBwdSm80INS1_25CollectiveMainloopBwdSm80ILi2ELi2EN4cute5tupleIJNS5_1CILi128EEES8_NS7_ILi64EEEEEENS_10bfloat16_tEfNS_4arch4Sm80ELb1ELb0ELb1ELb0ELb1ELb0ELb0ELb0ELi2ELi4ELi4ELi4ELb0EEENS1_24CollectiveEpilogueBwdGQAISA_fSD_Li256ELb0ELb1EEENS1_25SingleTileBwdLPTSchedulerILb0ELi128ELb1EEEEEEEEEvNT_6ParamsE$_ZN4cute3eso3ESOILb0ELb0EJNS_6LayoutINS_5tupleIJNS3_IJNS_1CILi8EEENS4_ILi1EEEEEENS4_ILi2EEES5_EEENS3_IJNS3_IJS6_NS4_ILi0EEEEEEiNS4_ILi1024EEEEEEEEiEEC2ERKSE_RKi,@function
        .size           $_ZN7cutlass13device_kernelIN5flash19enable_sm80_to_sm89INS1_16FlashAttnBwdSm80INS1_25CollectiveMainloopBwdSm80ILi2ELi2EN4cute5tupleIJNS5_1CILi128EEES8_NS7_ILi64EEEEEENS_10bfloat16_tEfNS_4arch4Sm80ELb1ELb0ELb1ELb0ELb1ELb0ELb0ELb0ELi2ELi4ELi4ELi4ELb0EEENS1_24CollectiveEpilogueBwdGQAISA_fSD_Li256ELb0ELb1EEENS1_25SingleTileBwdLPTSchedulerILb0ELi128ELb1EEEEEEEEEvNT_6ParamsE$_ZN4cute3eso3ESOILb0ELb0EJNS_6LayoutINS_5tupleIJNS3_IJNS_1CILi8EEENS4_ILi1EEEEEENS4_ILi2EEES5_EEENS3_IJNS3_IJS6_NS4_ILi0EEEEEEiNS4_ILi1024EEEEEEEEiEEC2ERKSE_RKi,($_ZN7cutlass13device_kernelIN5flash19enable_sm80_to_sm89INS1_16FlashAttnBwdSm80INS1_25CollectiveMainloopBwdSm80ILi2ELi2EN4cute5tupleIJNS5_1CILi128EEES8_NS7_ILi64EEEEEENS_10bfloat16_tEfNS_4arch4Sm80ELb1ELb0ELb1ELb0ELb1ELb0ELb0ELb0ELi2ELi4ELi4ELi4ELb0EEENS1_24CollectiveEpilogueBwdGQAISA_fSD_Li256ELb0ELb1EEENS1_25SingleTileBwdLPTSchedulerILb0ELi128ELb1EEEEEEEEEvNT_6ParamsE$_ZN4cute3eso3ESOILb0ELb0EJNS_6LayoutINS_5tupleIJNS3_IJNS_1CILi8EEENS4_ILi1EEEEEENS4_ILi4EEES6_EEENS3_IJNS3_IJS6_NS4_ILi0EEEEEElSA_EEEEENS_10ViewEngineINS_8gmem_ptrIPKN7cutlass10bfloat16_tEEEEEEEC2ERKSD_RKSL_ - $_ZN7cutlass13device_kernelIN5flash19enable_sm80_to_sm89INS1_16FlashAttnBwdSm80INS1_25CollectiveMainloopBwdSm80ILi2ELi2EN4cute5tupleIJNS5_1CILi128EEES8_NS7_ILi64EEEEEENS_10bfloat16_tEfNS_4arch4Sm80ELb1ELb0ELb1ELb0ELb1ELb0ELb0ELb0ELi2ELi4ELi4ELi4ELb0EEENS1_24CollectiveEpilogueBwdGQAISA_fSD_Li256ELb0ELb1EEENS1_25SingleTileBwdLPTSchedulerILb0ELi128ELb1EEEEEEEEEvNT_6ParamsE$_ZN4cute3eso3ESOILb0ELb0EJNS_6LayoutINS_5tupleIJNS3_IJNS_1CILi8EEENS4_ILi1EEEEEENS4_ILi2EEES5_EEENS3_IJNS3_IJS6_NS4_ILi0EEEEEEiNS4_ILi1024EEEEEEEEiEEC2ERKSE_RKi)
$_ZN7cutlass13device_kernelIN5flash19enable_sm80_to_sm89INS1_16FlashAttnBwdSm80INS1_25CollectiveMainloopBwdSm80ILi2ELi2EN4cute5tupleIJNS5_1CILi128EEES8_NS7_ILi64EEEEEENS_10bfloat16_tEfNS_4arch4Sm80ELb1ELb0ELb1ELb0ELb1ELb0ELb0ELb0ELi2ELi4ELi4ELi4ELb0EEENS1_24CollectiveEpilogueBwdGQAISA_fSD_Li256ELb0ELb1EEENS1_25SingleTileBwdLPTSchedulerILb0ELi128ELb1EEEEEEEEEvNT_6ParamsE$_ZN4cute3eso3ESOILb0ELb0EJNS_6LayoutINS_5tupleIJNS3_IJNS_1CILi8EEENS4_ILi1EEEEEENS4_ILi2EEES5_EEENS3_IJNS3_IJS6_NS4_ILi0EEEEEEiNS4_ILi1024EEEEEEEEiEEC2ERKSE_RKi:
        /* <DEDUP_REMOVED lines=8> */
        .type           $_ZN7cutlass13device_kernelIN5flash19enable_sm80_to_sm89INS1_16FlashAttnBwdSm80INS1_25CollectiveMainloopBwdSm80ILi2ELi2EN4cute5tupleIJNS5_1CILi128EEES8_NS7_ILi64EEEEEENS_10bfloat16_tEfNS_4arch4Sm80ELb1ELb0ELb1ELb0ELb1ELb0ELb0ELb0ELi2ELi4ELi4ELi4ELb0EEENS1_24CollectiveEpilogueBwdGQAISA_fSD_Li256ELb0ELb1EEENS1_25SingleTileBwdLPTSchedulerILb0ELi128ELb1EEEEEEEEEvNT_6ParamsE$_ZN4cute3eso3ESOILb0ELb0EJNS_6LayoutINS_5tupleIJNS3_IJNS_1CILi8EEENS4_ILi1EEEEEENS4_ILi4EEES6_EEENS3_IJNS3_IJS6_NS4_ILi0EEEEEElSA_EEEEENS_10ViewEngineINS_8gmem_ptrIPKN7cutlass10bfloat16_tEEEEEEEC2ERKSD_RKSL_,@function
        .size           $_ZN7cutlass13device_kernelIN5flash19enable_sm80_to_sm89INS1_16FlashAttnBwdSm80INS1_25CollectiveMainloopBwdSm80ILi2ELi2EN4cute5tupleIJNS5_1CILi128EEES8_NS7_ILi64EEEEEENS_10bfloat16_tEfNS_4arch4Sm80ELb1ELb0ELb1ELb0ELb1ELb0ELb0ELb0ELi2ELi4ELi4ELi4ELb0EEENS1_24CollectiveEpilogueBwdGQAISA_fSD_Li256ELb0ELb1EEENS1_25SingleTileBwdLPTSchedulerILb0ELi128ELb1EEEEEEEEEvNT_6ParamsE$_ZN4cute3eso3ESOILb0ELb0EJNS_6LayoutINS_5tupleIJNS3_IJNS_1CILi8EEENS4_ILi1EEEEEENS4_ILi4EEES6_EEENS3_IJNS3_IJS6_NS4_ILi0EEEEEElSA_EEEEENS_10ViewEngineINS_8gmem_ptrIPKN7cutlass10bfloat16_tEEEEEEEC2ERKSD_RKSL_,($_ZN7cutlass13device_kernelIN5flash19enable_sm80_to_sm89INS1_16FlashAttnBwdSm80INS1_25CollectiveMainloopBwdSm80ILi2ELi2EN4cute5tupleIJNS5_1CILi128EEES8_NS7_ILi64EEEEEENS_10bfloat16_tEfNS_4arch4Sm80ELb1ELb0ELb1ELb0ELb1ELb0ELb0ELb0ELi2ELi4ELi4ELi4ELb0EEENS1_24CollectiveEpilogueBwdGQAISA_fSD_Li256ELb0ELb1EEENS1_25SingleTileBwdLPTSchedulerILb0ELi128ELb1EEEEEEEEEvNT_6ParamsE$_ZN4cute3eso3ESOILb0ELb0EJNS_6LayoutINS_5tupleIJNS3_IJNS_1CILi8EEENS4_ILi1EEEEEENS4_ILi4EEES6_EEENS3_IJNS3_IJS6_NS4_ILi0EEEEEElSA_EEEEElEEC2ERKSD_RKl - $_ZN7cutlass13device_kernelIN5flash19enable_sm80_to_sm89INS1_16FlashAttnBwdSm80INS1_25CollectiveMainloopBwdSm80ILi2ELi2EN4cute5tupleIJNS5_1CILi128EEES8_NS7_ILi64EEEEEENS_10bfloat16_tEfNS_4arch4Sm80ELb1ELb0ELb1ELb0ELb1ELb0ELb0ELb0ELi2ELi4ELi4ELi4ELb0EEENS1_24CollectiveEpilogueBwdGQAISA_fSD_Li256ELb0ELb1EEENS1_25SingleTileBwdLPTSchedulerILb0ELi128ELb1EEEEEEEEEvNT_6ParamsE$_ZN4cute3eso3ESOILb0ELb0EJNS_6LayoutINS_5tupleIJNS3_IJNS_1CILi8EEENS4_ILi1EEEEEENS4_ILi4EEES6_EEENS3_IJNS3_IJS6_NS4_ILi0EEEEEElSA_EEEEENS_10ViewEngineINS_8gmem_ptrIPKN7cutlass10bfloat16_tEEEEEEEC2ERKSD_RKSL_)
$_ZN7cutlass13device_kernelIN5flash19enable_sm80_to_sm89INS1_16FlashAttnBwdSm80INS1_25CollectiveMainloopBwdSm80ILi2ELi2EN4cute5tupleIJNS5_1CILi128EEES8_NS7_ILi64EEEEEENS_10bfloat16_tEfNS_4arch4Sm80ELb1ELb0ELb1ELb0ELb1ELb0ELb0ELb0ELi2ELi4ELi4ELi4ELb0EEENS1_24CollectiveEpilogueBwdGQAISA_fSD_Li256ELb0ELb1EEENS1_25SingleTileBwdLPTSchedulerILb0ELi128ELb1EEEEEEEEEvNT_6ParamsE$_ZN4cute3eso3ESOILb0ELb0EJNS_6LayoutINS_5tupleIJNS3_IJNS_1CILi8EEENS4_ILi1EEEEEENS4_ILi4EEES6_EEENS3_IJNS3_IJS6_NS4_ILi0EEEEEElSA_EEEEENS_10ViewEngineINS_8gmem_ptrIPKN7cutlass10bfloat16_tEEEEEEEC2ERKSD_RKSL_:
        /* <DEDUP_REMOVED lines=8> */
[----:B------:R-:W-:Y:S05]  /*6870*/  RET.REL.NODEC R6 `(_ZN7cutlass13device_kernelIN5flash19enable_sm80_to_sm89INS1_16FlashAttnBwdSm80INS1_25CollectiveMainloopBwdSm80ILi2ELi2EN4cute5tupleIJNS5_1CILi128EEES8_NS7_ILi64EEEEEENS_10bfloat16_tEfNS_4arch4Sm80ELb1ELb0ELb1ELb0ELb1ELb0ELb0ELb0ELi2ELi4ELi4ELi4ELb0EEENS1_24CollectiveEpilogueBwdGQAISA_fSD_Li256ELb0ELb1EEENS1_25SingleTileBwdLPTSchedulerILb0ELi128ELb1EEEEEEEEEvNT_6ParamsE) ;  /* 0xffff978006007950 */ /* 0x000fea0003c3ffff */
        .type           $_ZN7cutlass13device_kernelIN5flash19enable_sm80_to_sm89INS1_16FlashAttnBwdSm80INS1_25CollectiveMainloopBwdSm80ILi2ELi2EN4cute5tupleIJNS5_1CILi128EEES8_NS7_ILi64EEEEEENS_10bfloat16_tEfNS_4arch4Sm80ELb1ELb0ELb1ELb0ELb1ELb0ELb0ELb0ELi2ELi4ELi4ELi4ELb0EEENS1_24CollectiveEpilogueBwdGQAISA_fSD_Li256ELb0ELb1EEENS1_25SingleTileBwdLPTSchedulerILb0ELi128ELb1EEEEEEEEEvNT_6ParamsE$_ZN4cute3eso3ESOILb0ELb0EJNS_6LayoutINS_5tupleIJNS3_IJNS_1CILi8EEENS4_ILi1EEEEEENS4_ILi4EEES6_EEENS3_IJNS3_IJS6_NS4_ILi0EEEEEElSA_EEEEElEEC2ERKSD_RKl,@function
        .size           $_ZN7cutlass13device_kernelIN5flash19enable_sm80_to_sm89INS1_16FlashAttnBwdSm80INS1_25CollectiveMainloopBwdSm80ILi2ELi2EN4cute5tupleIJNS5_1CILi128EEES8_NS7_ILi64EEEEEENS_10bfloat16_tEfNS_4arch4Sm80ELb1ELb0ELb1ELb0ELb1ELb0ELb0ELb0ELi2ELi4ELi4ELi4ELb0EEENS1_24CollectiveEpilogueBwdGQAISA_fSD_Li256ELb0ELb1EEENS1_25SingleTileBwdLPTSchedulerILb0ELi128ELb1EEEEEEEEEvNT_6ParamsE$_ZN4cute3eso3ESOILb0ELb0EJNS_6LayoutINS_5tupleIJNS3_IJNS_1CILi8EEENS4_ILi1EEEEEENS4_ILi4EEES6_EEENS3_IJNS3_IJS6_NS4_ILi0EEEEEElSA_EEEEElEEC2ERKSD_RKl,($_ZN7cutlass13device_kernelIN5flash19enable_sm80_to_sm89INS1_16FlashAttnBwdSm80INS1_25CollectiveMainloopBwdSm80ILi2ELi2EN4cute5tupleIJNS5_1CILi128EEES8_NS7_ILi64EEEEEENS_10bfloat16_tEfNS_4arch4Sm80ELb1ELb0ELb1ELb0ELb1ELb0ELb0ELb0ELi2ELi4ELi4ELi4ELb0EEENS1_24CollectiveEpilogueBwdGQAISA_fSD_Li256ELb0ELb1EEENS1_25SingleTileBwdLPTSchedulerILb0ELi128ELb1EEEEEEEEEvNT_6ParamsE$_ZN4cute3eso3ESOILb0ELb0EJiNS_5tupleIJiNS_1CILi0EEEEEEEEC2ERKiRKS5_ - $_ZN7cutlass13device_kernelIN5flash19enable_sm80_to_sm89INS1_16FlashAttnBwdSm80INS1_25CollectiveMainloopBwdSm80ILi2ELi2EN4cute5tupleIJNS5_1CILi128EEES8_NS7_ILi64EEEEEENS_10bfloat16_tEfNS_4arch4Sm80ELb1ELb0ELb1ELb0ELb1ELb0ELb0ELb0ELi2ELi4ELi4ELi4ELb0EEENS1_24CollectiveEpilogueBwdGQAISA_fSD_Li256ELb0ELb1EEENS1_25SingleTileBwdLPTSchedulerILb0ELi128ELb1EEEEEEEEEvNT_6ParamsE$_ZN4cute3eso3ESOILb0ELb0EJNS_6LayoutINS_5tupleIJNS3_IJNS_1CILi8EEENS4_ILi1EEEEEENS4_ILi4EEES6_EEENS3_IJNS3_IJS6_NS4_ILi0EEEEEElSA_EEEEElEEC2ERKSD_RKl)
$_ZN7cutlass13device_kernelIN5flash19enable_sm80_to_sm89INS1_16FlashAttnBwdSm80INS1_25CollectiveMainloopBwdSm80ILi2ELi2EN4cute5tupleIJNS5_1CILi128EEES8_NS7_ILi64EEEEEENS_10bfloat16_tEfNS_4arch4Sm80ELb1ELb0ELb1ELb0ELb1ELb0ELb0ELb0ELi2ELi4ELi4ELi4ELb0EEENS1_24CollectiveEpilogueBwdGQAISA_fSD_Li256ELb0ELb1EEENS1_25SingleTileBwdLPTSchedulerILb0ELi128ELb1EEEEEEEEEvNT_6ParamsE$_ZN4cute3eso3ESOILb0ELb0EJNS_6LayoutINS_5tupleIJNS3_IJNS_1CILi8EEENS4_ILi1EEEEEENS4_ILi4EEES6_EEENS3_IJNS3_IJS6_NS4_ILi0EEEEEElSA_EEEEElEEC2ERKSD_RKl:
[----:B------:R-:W-:Y:S02]  /*6880*/  IADD3 R5, R81, -c[0x0][0x20], RZ ;  /* 0x8000080051057a10 */ /* 0x000fe40007ffe0ff */
[----:B------:R-:W-:-:S03]  /*6890*/  IADD3 R4, R82, -c[0x0][0x20], RZ ;  /* 0x8000080052047a10 */ /* 0x000fc60007ffe0ff */
[----:B------:R1:W-:Y:S04]  /*68a0*/  STL.64 [R5], R2 ;  /* 0x0000000205007387 */ /* 0x0003e80000100a00 */
[----:B------:R-:W2:Y:S01]  /*68b0*/  LDL.64 R8, [R4] ;  /* 0x0000000004087983 */ /* 0x000ea20000100a00 */
[----:B------:R-:W-:-:S03]  /*68c0*/  IMAD.MOV.U32 R7, RZ, RZ, 0x0 ;  /* 0x00000000ff077424 */ /* 0x000fc600078e00ff */
[----:B--2---:R1:W-:Y:S01]  /*68d0*/  STL.64 [R5+0x8], R8 ;  /* 0x0000080805007387 */ /* 0x0043e20000100a00 */
[----:B------:R-:W-:Y:S05]  /*68e0*/  RET.REL.NODEC R6 `(_ZN7cutlass13device_kernelIN5flash19enable_sm80_to_sm89INS1_16FlashAttnBwdSm80INS1_25CollectiveMainloopBwdSm80ILi2ELi2EN4cute5tupleIJNS5_1CILi128EEES8_NS7_ILi64EEEEEENS_10bfloat16_tEfNS_4arch4Sm80ELb1ELb0ELb1ELb0ELb1ELb0ELb0ELb0ELi2ELi4ELi4ELi4ELb0EEENS1_24CollectiveEpilogueBwdGQAISA_fSD_Li256ELb0ELb1EEENS1_25SingleTileBwdLPTSchedulerILb0ELi128ELb1EEEEEEEEEvNT_6ParamsE) ;  /* 0xffff971006007950 */ /* 0x000fea0003c3ffff */
        .type           $_ZN7cutlass13device_kernelIN5flash19enable_sm80_to_sm89INS1_16FlashAttnBwdSm80INS1_25CollectiveMainloopBwdSm80ILi2ELi2EN4cute5tupleIJNS5_1CILi128EEES8_NS7_ILi64EEEEEENS_10bfloat16_tEfNS_4arch4Sm80ELb1ELb0ELb1ELb0ELb1ELb0ELb0ELb0ELi2ELi4ELi4ELi4ELb0EEENS1_24CollectiveEpilogueBwdGQAISA_fSD_Li256ELb0ELb1EEENS1_25SingleTileBwdLPTSchedulerILb0ELi128ELb1EEEEEEEEEvNT_6ParamsE$_ZN4cute3eso3ESOILb0ELb0EJiNS_5tupleIJiNS_1CILi0EEEEEEEEC2ERKiRKS5_,@function
        .size           $_ZN7cutlass13device_kernelIN5flash19enable_sm80_to_sm89INS1_16FlashAttnBwdSm80INS1_25CollectiveMainloopBwdSm80ILi2ELi2EN4cute5tupleIJNS5_1CILi128EEES8_NS7_ILi64EEEEEENS_10bfloat16_tEfNS_4arch4Sm80ELb1ELb0ELb1ELb0ELb1ELb0ELb0ELb0ELi2ELi4ELi4ELi4ELb0EEENS1_24CollectiveEpilogueBwdGQAISA_fSD_Li256ELb0ELb1EEENS1_25SingleTileBwdLPTSchedulerILb0ELi128ELb1EEEEEEEEEvNT_6ParamsE$_ZN4cute3eso3ESOILb0ELb0EJiNS_5tupleIJiNS_1CILi0EEEEEEEEC2ERKiRKS5_,($_ZN7cutlass13device_kernelIN5flash19enable_sm80_to_sm89INS1_16FlashAttnBwdSm80INS1_25CollectiveMainloopBwdSm80ILi2ELi2EN4cute5tupleIJNS5_1CILi128EEES8_NS7_ILi64EEEEEENS_10bfloat16_tEfNS_4arch4Sm80ELb1ELb0ELb1ELb0ELb1ELb0ELb0ELb0ELi2ELi4ELi4ELi4ELb0EEENS1_24CollectiveEpilogueBwdGQAISA_fSD_Li256ELb0ELb1EEENS1_25SingleTileBwdLPTSchedulerILb0ELi128ELb1EEEEEEEEEvNT_6ParamsE$_ZN4cute3eso3ESOILb0ELb0EJiNS_5tupleIJiiEEEEEC2ERKiRKS3_ - $_ZN7cutlass13device_kernelIN5flash19enable_sm80_to_sm89INS1_16FlashAttnBwdSm80INS1_25CollectiveMainloopBwdSm80ILi2ELi2EN4cute5tupleIJNS5_1CILi128EEES8_NS7_ILi64EEEEEENS_10bfloat16_tEfNS_4arch4Sm80ELb1ELb0ELb1ELb0ELb1ELb0ELb0ELb0ELi2ELi4ELi4ELi4ELb0EEENS1_24CollectiveEpilogueBwdGQAISA_fSD_Li256ELb0ELb1EEENS1_25SingleTileBwdLPTSchedulerILb0ELi128ELb1EEEEEEEEEvNT_6ParamsE$_ZN4cute3eso3ESOILb0ELb0EJiNS_5tupleIJiNS_1CILi0EEEEEEEEC2ERKiRKS5_)
$_ZN7cutlass13device_kernelIN5flash19enable_sm80_to_sm89INS1_16FlashAttnBwdSm80INS1_25CollectiveMainloopBwdSm80ILi2ELi2EN4cute5tupleIJNS5_1CILi128EEES8_NS7_ILi64EEEEEENS_10bfloat16_tEfNS_4arch4Sm80ELb1ELb0ELb1ELb0ELb1ELb0ELb0ELb0ELi2ELi4ELi4ELi4ELb0EEENS1_24CollectiveEpilogueBwdGQAISA_fSD_Li256ELb0ELb1EEENS1_25SingleTileBwdLPTSchedulerILb0ELi128ELb1EEEEEEEEEvNT_6ParamsE$_ZN4cute3eso3ESOILb0ELb0EJiNS_5tupleIJiNS_1CILi0EEEEEEEEC2ERKiRKS5_:
[----:B------:R-:W-:Y:S02]  /*68f0*/  IADD3 R3, R3, -c[0x0][0x20], RZ ;  /* 0x8000080003037a10 */ /* 0x000fe40007ffe0ff */
[----:B------:R-:W-:-:S03]  /*6900*/  IADD3 R2, R2, -c[0x0][0x20], RZ ;  /* 0x8000080002027a10 */ /* 0x000fc60007ffe0ff */
[----:B------:R1:W-:Y:S04]  /*6910*/  STL [R3], R6 ;  /* 0x0000000603007387 */ /* 0x0003e80000100800 */
[----:B------:R-:W2:Y:S01]  /*6920*/  LDL R2, [R2] ;  /* 0x0000000002027983 */ /* 0x000ea20000100800 */
[----:B------:R-:W-:-:S03]  /*6930*/  IMAD.MOV.U32 R5, RZ, RZ, 0x0 ;  /* 0x00000000ff057424 */ /* 0x000fc600078e00ff */
[----:B--2---:R1:W-:Y:S01]  /*6940*/  STL [R3+0x4], R2 ;  /* 0x0000040203007387 */ /* 0x0043e20000100800 */
[----:B------:R-:W-:Y:S05]  /*6950*/  RET.REL.NODEC R4 `(_ZN7cutlass13device_kernelIN5flash19enable_sm80_to_sm89INS1_16FlashAttnBwdSm80INS1_25CollectiveMainloopBwdSm80ILi2ELi2EN4cute5tupleIJNS5_1CILi128EEES8_NS7_ILi64EEEEEENS_10bfloat16_tEfNS_4arch4Sm80ELb1ELb0ELb1ELb0ELb1ELb0ELb0ELb0ELi2ELi4ELi4ELi4ELb0EEENS1_24CollectiveEpilogueBwdGQAISA_fSD_Li256ELb0ELb1EEENS1_25SingleTileBwdLPTSchedulerILb0ELi128ELb1EEEEEEEEEvNT_6ParamsE) ;  /* 0xffff96a004007950 */ /* 0x000fea0003c3ffff */
        .type           $_ZN7cutlass13device_kernelIN5flash19enable_sm80_to_sm89INS1_16FlashAttnBwdSm80INS1_25CollectiveMainloopBwdSm80ILi2ELi2EN4cute5tupleIJNS5_1CILi128EEES8_NS7_ILi64EEEEEENS_10bfloat16_tEfNS_4arch4Sm80ELb1ELb0ELb1ELb0ELb1ELb0ELb0ELb0ELi2ELi4ELi4ELi4ELb0EEENS1_24CollectiveEpilogueBwdGQAISA_fSD_Li256ELb0ELb1EEENS1_25SingleTileBwdLPTSchedulerILb0ELi128ELb1EEEEEEEEEvNT_6ParamsE$_ZN4cute3eso3ESOILb0ELb0EJiNS_5tupleIJiiEEEEEC2ERKiRKS3_,@function
        .size           $_ZN7cutlass13device_kernelIN5flash19enable_sm80_to_sm89INS1_16FlashAttnBwdSm80INS1_25CollectiveMainloopBwdSm80ILi2ELi2EN4cute5tupleIJNS5_1CILi128EEES8_NS7_ILi64EEEEEENS_10bfloat16_tEfNS_4arch4Sm80ELb1ELb0ELb1ELb0ELb1ELb0ELb0ELb0ELi2ELi4ELi4ELi4ELb0EEENS1_24CollectiveEpilogueBwdGQAISA_fSD_Li256ELb0ELb1EEENS1_25SingleTileBwdLPTSchedulerILb0ELi128ELb1EEEEEEEEEvNT_6ParamsE$_ZN4cute3eso3ESOILb0ELb0EJiNS_5tupleIJiiEEEEEC2ERKiRKS3_,($_ZN7cutlass13device_kernelIN5flash19enable_sm80_to_sm89INS1_16FlashAttnBwdSm80INS1_25CollectiveMainloopBwdSm80ILi2ELi2EN4cute5tupleIJNS5_1CILi128EEES8_NS7_ILi64EEEEEENS_10bfloat16_tEfNS_4arch4Sm80ELb1ELb0ELb1ELb0ELb1ELb0ELb0ELb0ELi2ELi4ELi4ELi4ELb0EEENS1_24CollectiveEpilogueBwdGQAISA_fSD_Li256ELb0ELb1EEENS1_25SingleTileBwdLPTSchedulerILb0ELi128ELb1EEEEEEEEEvNT_6ParamsE$_ZN4cute3eso3ESOILb0ELb0EJiiEEC2ERKiS4_ - $_ZN7cutlass13device_kernelIN5flash19enable_sm80_to_sm89INS1_16FlashAttnBwdSm80INS1_25CollectiveMainloopBwdSm80ILi2ELi2EN4cute5tupleIJNS5_1CILi128EEES8_NS7_ILi64EEEEEENS_10bfloat16_tEfNS_4arch4Sm80ELb1ELb0ELb1ELb0ELb1ELb0ELb0ELb0ELi2ELi4ELi4ELi4ELb0EEENS1_24CollectiveEpilogueBwdGQAISA_fSD_Li256ELb0ELb1EEENS1_25SingleTileBwdLPTSchedulerILb0ELi128ELb1EEEEEEEEEvNT_6ParamsE$_ZN4cute3eso3ESOILb0ELb0EJiNS_5tupleIJiiEEEEEC2ERKiRKS3_)
$_ZN7cutlass13device_kernelIN5flash19enable_sm80_to_sm89INS1_16FlashAttnBwdSm80INS1_25CollectiveMainloopBwdSm80ILi2ELi2EN4cute5tupleIJNS5_1CILi128EEES8_NS7_ILi64EEEEEENS_10bfloat16_tEfNS_4arch4Sm80ELb1ELb0ELb1ELb0ELb1ELb0ELb0ELb0ELi2ELi4ELi4ELi4ELb0EEENS1_24CollectiveEpilogueBwdGQAISA_fSD_Li256ELb0ELb1EEENS1_25SingleTileBwdLPTSchedulerILb0ELi128ELb1EEEEEEEEEvNT_6ParamsE$_ZN4cute3eso3ESOILb0ELb0EJiNS_5tupleIJiiEEEEEC2ERKiRKS3_:
        /* <DEDUP_REMOVED lines=10> */
        .type           $_ZN7cutlass13device_kernelIN5flash19enable_sm80_to_sm89INS1_16FlashAttnBwdSm80INS1_25CollectiveMainloopBwdSm80ILi2ELi2EN4cute5tupleIJNS5_1CILi128EEES8_NS7_ILi64EEEEEENS_10bfloat16_tEfNS_4arch4Sm80ELb1ELb0ELb1ELb0ELb1ELb0ELb0ELb0ELi2ELi4ELi4ELi4ELb0EEENS1_24CollectiveEpilogueBwdGQAISA_fSD_Li256ELb0ELb1EEENS1_25SingleTileBwdLPTSchedulerILb0ELi128ELb1EEEEEEEEEvNT_6ParamsE$_ZN4cute3eso3ESOILb0ELb0EJiiEEC2ERKiS4_,@function
        .size           $_ZN7cutlass13device_kernelIN5flash19enable_sm80_to_sm89INS1_16FlashAttnBwdSm80INS1_25CollectiveMainloopBwdSm80ILi2ELi2EN4cute5tupleIJNS5_1CILi128EEES8_NS7_ILi64EEEEEENS_10bfloat16_tEfNS_4arch4Sm80ELb1ELb0ELb1ELb0ELb1ELb0ELb0ELb0ELi2ELi4ELi4ELi4ELb0EEENS1_24CollectiveEpilogueBwdGQAISA_fSD_Li256ELb0ELb1EEENS1_25SingleTileBwdLPTSchedulerILb0ELi128ELb1EEEEEEEEEvNT_6ParamsE$_ZN4cute3eso3ESOILb0ELb0EJiiEEC2ERKiS4_,($_ZN7cutlass13device_kernelIN5flash19enable_sm80_to_sm89INS1_16FlashAttnBwdSm80INS1_25CollectiveMainloopBwdSm80ILi2ELi2EN4cute5tupleIJNS5_1CILi128EEES8_NS7_ILi64EEEEEENS_10bfloat16_tEfNS_4arch4Sm80ELb1ELb0ELb1ELb0ELb1ELb0ELb0ELb0ELi2ELi4ELi4ELi4ELb0EEENS1_24CollectiveEpilogueBwdGQAISA_fSD_Li256ELb0ELb1EEENS1_25SingleTileBwdLPTSchedulerILb0ELi128ELb1EEEEEEEEEvNT_6ParamsE$_ZN4cute3eso3ESOILb0ELb0EJiiNS_1CILi0EEEEEC2ERKiS6_RKS3_ - $_ZN7cutlass13device_kernelIN5flash19enable_sm80_to_sm89INS1_16FlashAttnBwdSm80INS1_25CollectiveMainloopBwdSm80ILi2ELi2EN4cute5tupleIJNS5_1CILi128EEES8_NS7_ILi64EEEEEENS_10bfloat16_tEfNS_4arch4Sm80ELb1ELb0ELb1ELb0ELb1ELb0ELb0ELb0ELi2ELi4ELi4ELi4ELb0EEENS1_24CollectiveEpilogueBwdGQAISA_fSD_Li256ELb0ELb1EEENS1_25SingleTileBwdLPTSchedulerILb0ELi128ELb1EEEEEEEEEvNT_6ParamsE$_ZN4cute3eso3ESOILb0ELb0EJiiEEC2ERKiS4_)
$_ZN7cutlass13device_kernelIN5flash19enable_sm80_to_sm89INS1_16FlashAttnBwdSm80INS1_25CollectiveMainloopBwdSm80ILi2ELi2EN4cute5tupleIJNS5_1CILi128EEES8_NS7_ILi64EEEEEENS_10bfloat16_tEfNS_4arch4Sm80ELb1ELb0ELb1ELb0ELb1ELb0ELb0ELb0ELi2ELi4ELi4ELi4ELb0EEENS1_24CollectiveEpilogueBwdGQAISA_fSD_Li256ELb0ELb1EEENS1_25SingleTileBwdLPTSchedulerILb0ELi128ELb1EEEEEEEEEvNT_6ParamsE$_ZN4cute3eso3ESOILb0ELb0EJiiEEC2ERKiS4_:
[----:B------:R-:W-:Y:S02]  /*6a00*/  IADD3 R3, R3, -c[0x0][0x20], RZ ;  /* 0x8000080003037a10 */ /* 0x000fe40007ffe0ff */
[----:B------:R-:W-:-:S03]  /*6a10*/  IADD3 R2, R2, -c[0x0][0x20], RZ ;  /* 0x8000080002027a10 */ /* 0x000fc60007ffe0ff */
[----:B------:R1:W-:Y:S04]  /*6a20*/  STL [R3], R10 ;  /* 0x0000000a03007387 */ /* 0x0003e80000100800 */
[----:B------:R-:W2:Y:S01]  /*6a30*/  LDL R2, [R2] ;  /* 0x0000000002027983 */ /* 0x000ea20000100800 */
[----:B------:R-:W-:-:S03]  /*6a40*/  IMAD.MOV.U32 R9, RZ, RZ, 0x0 ;  /* 0x00000000ff097424 */ /* 0x000fc600078e00ff */
[----:B--2---:R1:W-:Y:S01]  /*6a50*/  STL [R3+0x4], R2 ;  /* 0x0000040203007387 */ /* 0x0043e20000100800 */
[----:B------:R-:W-:Y:S05]  /*6a60*/  RET.REL.NODEC R8 `(_ZN7cutlass13device_kernelIN5flash19enable_sm80_to_sm89INS1_16FlashAttnBwdSm80INS1_25CollectiveMainloopBwdSm80ILi2ELi2EN4cute5tupleIJNS5_1CILi128EEES8_NS7_ILi64EEEEEENS_10bfloat16_tEfNS_4arch4Sm80ELb1ELb0ELb1ELb0ELb1ELb0ELb0ELb0ELi2ELi4ELi4ELi4ELb0EEENS1_24CollectiveEpilogueBwdGQAISA_fSD_Li256ELb0ELb1EEENS1_25SingleTileBwdLPTSchedulerILb0ELi128ELb1EEEEEEEEEvNT_6ParamsE) ;  /* 0xffff959008007950 */ /* 0x000fea0003c3ffff */
        .type           $_ZN7cutlass13device_kernelIN5flash19enable_sm80_to_sm89INS1_16FlashAttnBwdSm80INS1_25CollectiveMainloopBwdSm80ILi2ELi2EN4cute5tupleIJNS5_1CILi128EEES8_NS7_ILi64EEEEEENS_10bfloat16_tEfNS_4arch4Sm80ELb1ELb0ELb1ELb0ELb1ELb0ELb0ELb0ELi2ELi4ELi4ELi4ELb0EEENS1_24CollectiveEpilogueBwdGQAISA_fSD_Li256ELb0ELb1EEENS1_25SingleTileBwdLPTSchedulerILb0ELi128ELb1EEEEEEEEEvNT_6ParamsE$_ZN4cute3eso3ESOILb0ELb0EJiiNS_1CILi0EEEEEC2ERKiS6_RKS3_,@function
        .size           $_ZN7cutlass13device_kernelIN5flash19enable_sm80_to_sm89INS1_16FlashAttnBwdSm80INS1_25CollectiveMainloopBwdSm80ILi2ELi2EN4cute5tupleIJNS5_1CILi128EEES8_NS7_ILi64EEEEEENS_10bfloat16_tEfNS_4arch4Sm80ELb1ELb0ELb1ELb0ELb1ELb0ELb0ELb0ELi2ELi4ELi4ELi4ELb0EEENS1_24CollectiveEpilogueBwdGQAISA_fSD_Li256ELb0ELb1EEENS1_25SingleTileBwdLPTSchedulerILb0ELi128ELb1EEEEEEEEEvNT_6ParamsE$_ZN4cute3eso3ESOILb0ELb0EJiiNS_1CILi0EEEEEC2ERKiS6_RKS3_,($_ZN7cutlass13device_kernelIN5flash19enable_sm80_to_sm89INS1_16FlashAttnBwdSm80INS1_25CollectiveMainloopBwdSm80ILi2ELi2EN4cute5tupleIJNS5_1CILi128EEES8_NS7_ILi64EEEEEENS_10bfloat16_tEfNS_4arch4Sm80ELb1ELb0ELb1ELb0ELb1ELb0ELb0ELb0ELi2ELi4ELi4ELi4ELb0EEENS1_24CollectiveEpilogueBwdGQAISA_fSD_Li256ELb0ELb1EEENS1_25SingleTileBwdLPTSchedulerILb0ELi128ELb1EEEEEEEEEvNT_6ParamsE$_ZN4cute3eso3ESOILb0ELb0EJiiNS_1CILi1024EEEEEC2ERKiS6_RKS3_ - $_ZN7cutlass13device_kernelIN5flash19enable_sm80_to_sm89INS1_16FlashAttnBwdSm80INS1_25CollectiveMainloopBwdSm80ILi2ELi2EN4cute5tupleIJNS5_1CILi128EEES8_NS7_ILi64EEEEEENS_10bfloat16_tEfNS_4arch4Sm80ELb1ELb0ELb1ELb0ELb1ELb0ELb0ELb0ELi2ELi4ELi4ELi4ELb0EEENS1_24CollectiveEpilogueBwdGQAISA_fSD_Li256ELb0ELb1EEENS1_25SingleTileBwdLPTSchedulerILb0ELi128ELb1EEEEEEEEEvNT_6ParamsE$_ZN4cute3eso3ESOILb0ELb0EJiiNS_1CILi0EEEEEC2ERKiS6_RKS3_)
$_ZN7cutlass13device_kernelIN5flash19enable_sm80_to_sm89INS1_16FlashAttnBwdSm80INS1_25CollectiveMainloopBwdSm80ILi2ELi2EN4cute5tupleIJNS5_1CILi128EEES8_NS7_ILi64EEEEEENS_10bfloat16_tEfNS_4arch4Sm80ELb1ELb0ELb1ELb0ELb1ELb0ELb0ELb0ELi2ELi4ELi4ELi4ELb0EEENS1_24CollectiveEpilogueBwdGQAISA_fSD_Li256ELb0ELb1EEENS1_25SingleTileBwdLPTSchedulerILb0ELi128ELb1EEEEEEEEEvNT_6ParamsE$_ZN4cute3eso3ESOILb0ELb0EJiiNS_1CILi0EEEEEC2ERKiS6_RKS3_:
        /* <DEDUP_REMOVED lines=8> */
        .type           $_ZN7cutlass13device_kernelIN5flash19enable_sm80_to_sm89INS1_16FlashAttnBwdSm80INS1_25CollectiveMainloopBwdSm80ILi2ELi2EN4cute5tupleIJNS5_1CILi128EEES8_NS7_ILi64EEEEEENS_10bfloat16_tEfNS_4arch4Sm80ELb1ELb0ELb1ELb0ELb1ELb0ELb0ELb0ELi2ELi4ELi4ELi4ELb0EEENS1_24CollectiveEpilogueBwdGQAISA_fSD_Li256ELb0ELb1EEENS1_25SingleTileBwdLPTSchedulerILb0ELi128ELb1EEEEEEEEEvNT_6ParamsE$_ZN4cute3eso3ESOILb0ELb0EJiiNS_1CILi1024EEEEEC2ERKiS6_RKS3_,@function
        .size           $_ZN7cutlass13device_kernelIN5flash19enable_sm80_to_sm89INS1_16FlashAttnBwdSm80INS1_25CollectiveMainloopBwdSm80ILi2ELi2EN4cute5tupleIJNS5_1CILi128EEES8_NS7_ILi64EEEEEENS_10bfloat16_tEfNS_4arch4Sm80ELb1ELb0ELb1ELb0ELb1ELb0ELb0ELb0ELi2ELi4ELi4ELi4ELb0EEENS1_24CollectiveEpilogueBwdGQAISA_fSD_Li256ELb0ELb1EEENS1_25SingleTileBwdLPTSchedulerILb0ELi128ELb1EEEEEEEEEvNT_6ParamsE$_ZN4cute3eso3ESOILb0ELb0EJiiNS_1CILi1024EEEEEC2ERKiS6_RKS3_,($_ZN7cutlass13device_kernelIN5flash19enable_sm80_to_sm89INS1_16FlashAttnBwdSm80INS1_25CollectiveMainloopBwdSm80ILi2ELi2EN4cute5tupleIJNS5_1CILi128EEES8_NS7_ILi64EEEEEENS_10bfloat16_tEfNS_4arch4Sm80ELb1ELb0ELb1ELb0ELb1ELb0ELb0ELb0ELi2ELi4ELi4ELi4ELb0EEENS1_24CollectiveEpilogueBwdGQAISA_fSD_Li256ELb0ELb1EEENS1_25SingleTileBwdLPTSchedulerILb0ELi128ELb1EEEEEEEEEvNT_6ParamsE$_ZN4cute3eso3ESOILb0ELb0EJiiNS_1CILi144EEENS2_ILi512EEEEEC2ERKiS7_RKS3_RKS4_ - $_ZN7cutlass13device_kernelIN5flash19enable_sm80_to_sm89INS1_16FlashAttnBwdSm80INS1_25CollectiveMainloopBwdSm80ILi2ELi2EN4cute5tupleIJNS5_1CILi128EEES8_NS7_ILi64EEEEEENS_10bfloat16_tEfNS_4arch4Sm80ELb1ELb0ELb1ELb0ELb1ELb0ELb0ELb0ELi2ELi4ELi4ELi4ELb0EEENS1_24CollectiveEpilogueBwdGQAISA_fSD_Li256ELb0ELb1EEENS1_25SingleTileBwdLPTSchedulerILb0ELi128ELb1EEEEEEEEEvNT_6ParamsE$_ZN4cute3eso3ESOILb0ELb0EJiiNS_1CILi1024EEEEEC2ERKiS6_RKS3_)
$_ZN7cutlass13device_kernelIN5flash19enable_sm80_to_sm89INS1_16FlashAttnBwdSm80INS1_25CollectiveMainloopBwdSm80ILi2ELi2EN4cute5tupleIJNS5_1CILi128EEES8_NS7_ILi64EEEEEENS_10bfloat16_tEfNS_4arch4Sm80ELb1ELb0ELb1ELb0ELb1ELb0ELb0ELb0ELi2ELi4ELi4ELi4ELb0EEENS1_24CollectiveEpilogueBwdGQAISA_fSD_Li256ELb0ELb1EEENS1_25SingleTileBwdLPTSchedulerILb0ELi128ELb1EEEEEEEEEvNT_6ParamsE$_ZN4cute3eso3ESOILb0ELb0EJiiNS_1CILi1024EEEEEC2ERKiS6_RKS3_:
        /* <DEDUP_REMOVED lines=8> */
        .type           $_ZN7cutlass13device_kernelIN5flash19enable_sm80_to_sm89INS1_16FlashAttnBwdSm80INS1_25CollectiveMainloopBwdSm80ILi2ELi2EN4cute5tupleIJNS5_1CILi128EEES8_NS7_ILi64EEEEEENS_10bfloat16_tEfNS_4arch4Sm80ELb1ELb0ELb1ELb0ELb1ELb0ELb0ELb0ELi2ELi4ELi4ELi4ELb0EEENS1_24CollectiveEpilogueBwdGQAISA_fSD_Li256ELb0ELb1EEENS1_25SingleTileBwdLPTSchedulerILb0ELi128ELb1EEEEEEEEEvNT_6ParamsE$_ZN4cute3eso3ESOILb0ELb0EJiiNS_1CILi144EEENS2_ILi512EEEEEC2ERKiS7_RKS3_RKS4_,@function
        .size           $_ZN7cutlass13device_kernelIN5flash19enable_sm80_to_sm89INS1_16FlashAttnBwdSm80INS1_25CollectiveMainloopBwdSm80ILi2ELi2EN4cute5tupleIJNS5_1CILi128EEES8_NS7_ILi64EEEEEENS_10bfloat16_tEfNS_4arch4Sm80ELb1ELb0ELb1ELb0ELb1ELb0ELb0ELb0ELi2ELi4ELi4ELi4ELb0EEENS1_24CollectiveEpilogueBwdGQAISA_fSD_Li256ELb0ELb1EEENS1_25SingleTileBwdLPTSchedulerILb0ELi128ELb1EEEEEEEEEvNT_6ParamsE$_ZN4cute3eso3ESOILb0ELb0EJiiNS_1CILi144EEENS2_ILi512EEEEEC2ERKiS7_RKS3_RKS4_,($_ZN7cutlass13device_kernelIN5flash19enable_sm80_to_sm89INS1_16FlashAttnBwdSm80INS1_25CollectiveMainloopBwdSm80ILi2ELi2EN4cute5tupleIJNS5_1CILi128EEES8_NS7_ILi64EEEEEENS_10bfloat16_tEfNS_4arch4Sm80ELb1ELb0ELb1ELb0ELb1ELb0ELb0ELb0ELi2ELi4ELi4ELi4ELb0EEENS1_24CollectiveEpilogueBwdGQAISA_fSD_Li256ELb0ELb1EEENS1_25SingleTileBwdLPTSchedulerILb0ELi128ELb1EEEEEEEEEvNT_6ParamsE$_ZN4cute3eso3ESOILb0ELb0EJiiNS_1CILi72EEENS2_ILi512EEEEEC2ERKiS7_RKS3_RKS4_ - $_ZN7cutlass13device_kernelIN5flash19enable_sm80_to_sm89INS1_16FlashAttnBwdSm80INS1_25CollectiveMainloopBwdSm80ILi2ELi2EN4cute5tupleIJNS5_1CILi128EEES8_NS7_ILi64EEEEEENS_10bfloat16_tEfNS_4arch4Sm80ELb1ELb0ELb1ELb0ELb1ELb0ELb0ELb0ELi2ELi4ELi4ELi4ELb0EEENS1_24CollectiveEpilogueBwdGQAISA_fSD_Li256ELb0ELb1EEENS1_25SingleTileBwdLPTSchedulerILb0ELi128ELb1EEEEEEEEEvNT_6ParamsE$_ZN4cute3eso3ESOILb0ELb0EJiiNS_1CILi144EEENS2_ILi512EEEEEC2ERKiS7_RKS3_RKS4_)
$_ZN7cutlass13device_kernelIN5flash19enable_sm80_to_sm89INS1_16FlashAttnBwdSm80INS1_25CollectiveMainloopBwdSm80ILi2ELi2EN4cute5tupleIJNS5_1CILi128EEES8_NS7_ILi64EEEEEENS_10bfloat16_tEfNS_4arch4Sm80ELb1ELb0ELb1ELb0ELb1ELb0ELb0ELb0ELi2ELi4ELi4ELi4ELb0EEENS1_24CollectiveEpilogueBwdGQAISA_fSD_Li256ELb0ELb1EEENS1_25SingleTileBwdLPTSchedulerILb0ELi128ELb1EEEEEEEEEvNT_6ParamsE$_ZN4cute3eso3ESOILb0ELb0EJiiNS_1CILi144EEENS2_ILi512EEEEEC2ERKiS7_RKS3_RKS4_:
[----:B------:R-:W-:Y:S02]  /*6b70*/  IADD3 R6, R60, -c[0x0][0x20], RZ ;  /* 0x800008003c067a10 */ /* 0x000fe40007ffe0ff */
[----:B------:R-:W-:-:S03]  /*6b80*/  IADD3 R4, R4, -c[0x0][0x20], RZ ;  /* 0x8000080004047a10 */ /* 0x000fc60007ffe0ff */
[----:B------:R1:W-:Y:S04]  /*6b90*/  STL [R6], R3 ;  /* 0x0000000306007387 */ /* 0x0003e80000100800 */
[----:B------:R-:W2:Y:S01]  /*6ba0*/  LDL R5, [R4] ;  /* 0x0000000004057983 */ /* 0x000ea20000100800 */
[----:B------:R-:W-:-:S03]  /*6bb0*/  IMAD.MOV.U32 R9, RZ, RZ, 0x0 ;  /* 0x00000000ff097424 */ /* 0x000fc600078e00ff */
[----:B--2---:R1:W-:Y:S01]  /*6bc0*/  STL [R6+0x4], R5 ;  /* 0x0000040506007387 */ /* 0x0043e20000100800 */
[----:B------:R-:W-:Y:S05]  /*6bd0*/  RET.REL.NODEC R8 `(_ZN7cutlass13device_kernelIN5flash19enable_sm80_to_sm89INS1_16FlashAttnBwdSm80INS1_25CollectiveMainloopBwdSm80ILi2ELi2EN4cute5tupleIJNS5_1CILi128EEES8_NS7_ILi64EEEEEENS_10bfloat16_tEfNS_4arch4Sm80ELb1ELb0ELb1ELb0ELb1ELb0ELb0ELb0ELi2ELi4ELi4ELi4ELb0EEENS1_24CollectiveEpilogueBwdGQAISA_fSD_Li256ELb0ELb1EEENS1_25SingleTileBwdLPTSchedulerILb0ELi128ELb1EEEEEEEEEvNT_6ParamsE) ;  /* 0xffff942008007950 */ /* 0x000fea0003c3ffff */
        .type           $_ZN7cutlass13device_kernelIN5flash19enable_sm80_to_sm89INS1_16FlashAttnBwdSm80INS1_25CollectiveMainloopBwdSm80ILi2ELi2EN4cute5tupleIJNS5_1CILi128EEES8_NS7_ILi64EEEEEENS_10bfloat16_tEfNS_4arch4Sm80ELb1ELb0ELb1ELb0ELb1ELb0ELb0ELb0ELi2ELi4ELi4ELi4ELb0EEENS1_24CollectiveEpilogueBwdGQAISA_fSD_Li256ELb0ELb1EEENS1_25SingleTileBwdLPTSchedulerILb0ELi128ELb1EEEEEEEEEvNT_6ParamsE$_ZN4cute3eso3ESOILb0ELb0EJiiNS_1CILi72EEENS2_ILi512EEEEEC2ERKiS7_RKS3_RKS4_,@function
        .size           $_ZN7cutlass13device_kernelIN5flash19enable_sm80_to_sm89INS1_16FlashAttnBwdSm80INS1_25CollectiveMainloopBwdSm80ILi2ELi2EN4cute5tupleIJNS5_1CILi128EEES8_NS7_ILi64EEEEEENS_10bfloat16_tEfNS_4arch4Sm80ELb1ELb0ELb1ELb0ELb1ELb0ELb0ELb0ELi2ELi4ELi4ELi4ELb0EEENS1_24CollectiveEpilogueBwdGQAISA_fSD_Li256ELb0ELb1EEENS1_25SingleTileBwdLPTSchedulerILb0ELi128ELb1EEEEEEEEEvNT_6ParamsE$_ZN4cute3eso3ESOILb0ELb0EJiiNS_1CILi72EEENS2_ILi512EEEEEC2ERKiS7_RKS3_RKS4_,($_ZN7cutlass13device_kernelIN5flash19enable_sm80_to_sm89INS1_16FlashAttnBwdSm80INS1_25CollectiveMainloopBwdSm80ILi2ELi2EN4cute5tupleIJNS5_1CILi128EEES8_NS7_ILi64EEEEEENS_10bfloat16_tEfNS_4arch4Sm80ELb1ELb0ELb1ELb0ELb1ELb0ELb0ELb0ELi2ELi4ELi4ELi4ELb0EEENS1_24CollectiveEpilogueBwdGQAISA_fSD_Li256ELb0ELb1EEENS1_25SingleTileBwdLPTSchedulerILb0ELi128ELb1EEEEEEEEEvNT_6ParamsE$_ZN4cute3eso3ESOILb0ELb0EJiiNS_1CILi8192EEEEEC2ERKiS6_RKS3_ - $_ZN7cutlass13device_kernelIN5flash19enable_sm80_to_sm89INS1_16FlashAttnBwdSm80INS1_25CollectiveMainloopBwdSm80ILi2ELi2EN4cute5tupleIJNS5_1CILi128EEES8_NS7_ILi64EEEEEENS_10bfloat16_tEfNS_4arch4Sm80ELb1ELb0ELb1ELb0ELb1ELb0ELb0ELb0ELi2ELi4ELi4ELi4ELb0EEENS1_24CollectiveEpilogueBwdGQAISA_fSD_Li256ELb0ELb1EEENS1_25SingleTileBwdLPTSchedulerILb0ELi128ELb1EEEEEEEEEvNT_6ParamsE$_ZN4cute3eso3ESOILb0ELb0EJiiNS_1CILi72EEENS2_ILi512EEEEEC2ERKiS7_RKS3_RKS4_)
$_ZN7cutlass13device_kernelIN5flash19enable_sm80_to_sm89INS1_16FlashAttnBwdSm80INS1_25CollectiveMainloopBwdSm80ILi2ELi2EN4cute5tupleIJNS5_1CILi128EEES8_NS7_ILi64EEEEEENS_10bfloat16_tEfNS_4arch4Sm80ELb1ELb0ELb1ELb0ELb1ELb0ELb0ELb0ELi2ELi4ELi4ELi4ELb0EEENS1_24CollectiveEpilogueBwdGQAISA_fSD_Li256ELb0ELb1EEENS1_25SingleTileBwdLPTSchedulerILb0ELi128ELb1EEEEEEEEEvNT_6ParamsE$_ZN4cute3eso3ESOILb0ELb0EJiiNS_1CILi72EEENS2_ILi512EEEEEC2ERKiS7_RKS3_RKS4_:
        /* <DEDUP_REMOVED lines=8> */
        .type           $_ZN7cutlass13device_kernelIN5flash19enable_sm80_to_sm89INS1_16FlashAttnBwdSm80INS1_25CollectiveMainloopBwdSm80ILi2ELi2EN4cute5tupleIJNS5_1CILi128EEES8_NS7_ILi64EEEEEENS_10bfloat16_tEfNS_4arch4Sm80ELb1ELb0ELb1ELb0ELb1ELb0ELb0ELb0ELi2ELi4ELi4ELi4ELb0EEENS1_24CollectiveEpilogueBwdGQAISA_fSD_Li256ELb0ELb1EEENS1_25SingleTileBwdLPTSchedulerILb0ELi128ELb1EEEEEEEEEvNT_6ParamsE$_ZN4cute3eso3ESOILb0ELb0EJiiNS_1CILi8192EEEEEC2ERKiS6_RKS3_,@function
        .size           $_ZN7cutlass13device_kernelIN5flash19enable_sm80_to_sm89INS1_16FlashAttnBwdSm80INS1_25CollectiveMainloopBwdSm80ILi2ELi2EN4cute5tupleIJNS5_1CILi128EEES8_NS7_ILi64EEEEEENS_10bfloat16_tEfNS_4arch4Sm80ELb1ELb0ELb1ELb0ELb1ELb0ELb0ELb0ELi2ELi4ELi4ELi4ELb0EEENS1_24CollectiveEpilogueBwdGQAISA_fSD_Li256ELb0ELb1EEENS1_25SingleTileBwdLPTSchedulerILb0ELi128ELb1EEEEEEEEEvNT_6ParamsE$_ZN4cute3eso3ESOILb0ELb0EJiiNS_1CILi8192EEEEEC2ERKiS6_RKS3_,($_ZN7cutlass13device_kernelIN5flash19enable_sm80_to_sm89INS1_16FlashAttnBwdSm80INS1_25CollectiveMainloopBwdSm80ILi2ELi2EN4cute5tupleIJNS5_1CILi128EEES8_NS7_ILi64EEEEEENS_10bfloat16_tEfNS_4arch4Sm80ELb1ELb0ELb1ELb0ELb1ELb0ELb0ELb0ELi2ELi4ELi4ELi4ELb0EEENS1_24CollectiveEpilogueBwdGQAISA_fSD_Li256ELb0ELb1EEENS1_25SingleTileBwdLPTSchedulerILb0ELi128ELb1EEEEEEEEEvNT_6ParamsE$_ZN4cute3eso3ESOILb0ELb0EJiiiEEC2ERKiS4_S4_ - $_ZN7cutlass13device_kernelIN5flash19enable_sm80_to_sm89INS1_16FlashAttnBwdSm80INS1_25CollectiveMainloopBwdSm80ILi2ELi2EN4cute5tupleIJNS5_1CILi128EEES8_NS7_ILi64EEEEEENS_10bfloat16_tEfNS_4arch4Sm80ELb1ELb0ELb1ELb0ELb1ELb0ELb0ELb0ELi2ELi4ELi4ELi4ELb0EEENS1_24CollectiveEpilogueBwdGQAISA_fSD_Li256ELb0ELb1EEENS1_25SingleTileBwdLPTSchedulerILb0ELi128ELb1EEEEEEEEEvNT_6ParamsE$_ZN4cute3eso3ESOILb0ELb0EJiiNS_1CILi8192EEEEEC2ERKiS6_RKS3_)
$_ZN7cutlass13device_kernelIN5flash19enable_sm80_to_sm89INS1_16FlashAttnBwdSm80INS1_25CollectiveMainloopBwdSm80ILi2ELi2EN4cute5tupleIJNS5_1CILi128EEES8_NS7_ILi64EEEEEENS_10bfloat16_tEfNS_4arch4Sm80ELb1ELb0ELb1ELb0ELb1ELb0ELb0ELb0ELi2ELi4ELi4ELi4ELb0EEENS1_24CollectiveEpilogueBwdGQAISA_fSD_Li256ELb0ELb1EEENS1_25SingleTileBwdLPTSchedulerILb0ELi128ELb1EEEEEEEEEvNT_6ParamsE$_ZN4cute3eso3ESOILb0ELb0EJiiNS_1CILi8192EEEEEC2ERKiS6_RKS3_:
[----:B------:R-:W-:Y:S02]  /*6c60*/  IADD3 R3, R3, -c[0x0][0x20], RZ ;  /* 0x8000080003037a10 */ /* 0x000fe40007ffe0ff */
[----:B------:R-:W-:-:S03]  /*6c70*/  IADD3 R2, R2, -c[0x0][0x20], RZ ;  /* 0x8000080002027a10 */ /* 0x000fc60007ffe0ff */
[----:B------:R1:W-:Y:S04]  /*6c80*/  STL [R3], R10 ;  /* 0x0000000a03007387 */ /* 0x0003e80000100800 */
[----:B------:R-:W2:Y:S01]  /*6c90*/  LDL R2, [R2] ;  /* 0x0000000002027983 */ /* 0x000ea20000100800 */
[----:B------:R-:W-:-:S03]  /*6ca0*/  IMAD.MOV.U32 R9, RZ, RZ, 0x0 ;  /* 0x00000000ff097424 */ /* 0x000fc600078e00ff */
[----:B--2---:R1:W-:Y:S01]  /*6cb0*/  STL [R3+0x4], R2 ;  /* 0x0000040203007387 */ /* 0x0043e20000100800 */
[----:B------:R-:W-:Y:S05]  /*6cc0*/  RET.REL.NODEC R8 `(_ZN7cutlass13device_kernelIN5flash19enable_sm80_to_sm89INS1_16FlashAttnBwdSm80INS1_25CollectiveMainloopBwdSm80ILi2ELi2EN4cute5tupleIJNS5_1CILi128EEES8_NS7_ILi64EEEEEENS_10bfloat16_tEfNS_4arch4Sm80ELb1ELb0ELb1ELb0ELb1ELb0ELb0ELb0ELi2ELi4ELi4ELi4ELb0EEENS1_24CollectiveEpilogueBwdGQAISA_fSD_Li256ELb0ELb1EEENS1_25SingleTileBwdLPTSchedulerILb0ELi128ELb1EEEEEEEEEvNT_6ParamsE) ;  /* 0xffff933008007950 */ /* 0x000fea0003c3ffff */
        .type           $_ZN7cutlass13device_kernelIN5flash19enable_sm80_to_sm89INS1_16FlashAttnBwdSm80INS1_25CollectiveMainloopBwdSm80ILi2ELi2EN4cute5tupleIJNS5_1CILi128EEES8_NS7_ILi64EEEEEENS_10bfloat16_tEfNS_4arch4Sm80ELb1ELb0ELb1ELb0ELb1ELb0ELb0ELb0ELi2ELi4ELi4ELi4ELb0EEENS1_24CollectiveEpilogueBwdGQAISA_fSD_Li256ELb0ELb1EEENS1_25SingleTileBwdLPTSchedulerILb0ELi128ELb1EEEEEEEEEvNT_6ParamsE$_ZN4cute3eso3ESOILb0ELb0EJiiiEEC2ERKiS4_S4_,@function
        .size           $_ZN7cutlass13device_kernelIN5flash19enable_sm80_to_sm89INS1_16FlashAttnBwdSm80INS1_25CollectiveMainloopBwdSm80ILi2ELi2EN4cute5tupleIJNS5_1CILi128EEES8_NS7_ILi64EEEEEENS_10bfloat16_tEfNS_4arch4Sm80ELb1ELb0ELb1ELb0ELb1ELb0ELb0ELb0ELi2ELi4ELi4ELi4ELb0EEENS1_24CollectiveEpilogueBwdGQAISA_fSD_Li256ELb0ELb1EEENS1_25SingleTileBwdLPTSchedulerILb0ELi128ELb1EEEEEEEEEvNT_6ParamsE$_ZN4cute3eso3ESOILb0ELb0EJiiiEEC2ERKiS4_S4_,($_ZN7cutlass13device_kernelIN5flash19enable_sm80_to_sm89INS1_16FlashAttnBwdSm80INS1_25CollectiveMainloopBwdSm80ILi2ELi2EN4cute5tupleIJNS5_1CILi128EEES8_NS7_ILi64EEEEEENS_10bfloat16_tEfNS_4arch4Sm80ELb1ELb0ELb1ELb0ELb1ELb0ELb0ELb0ELi2ELi4ELi4ELi4ELb0EEENS1_24CollectiveEpilogueBwdGQAISA_fSD_Li256ELb0ELb1EEENS1_25SingleTileBwdLPTSchedulerILb0ELi128ELb1EEEEEEEEEvNT_6ParamsE$_ZN4cute3eso3ESOILb0ELb0EJiiiNS_1CILi0EEEEEC2ERKiS6_S6_RKS3_ - $_ZN7cutlass13device_kernelIN5flash19enable_sm80_to_sm89INS1_16FlashAttnBwdSm80INS1_25CollectiveMainloopBwdSm80ILi2ELi2EN4cute5tupleIJNS5_1CILi128EEES8_NS7_ILi64EEEEEENS_10bfloat16_tEfNS_4arch4Sm80ELb1ELb0ELb1ELb0ELb1ELb0ELb0ELb0ELi2ELi4ELi4ELi4ELb0EEENS1_24CollectiveEpilogueBwdGQAISA_fSD_Li256ELb0ELb1EEENS1_25SingleTileBwdLPTSchedulerILb0ELi128ELb1EEEEEEEEEvNT_6ParamsE$_ZN4cute3eso3ESOILb0ELb0EJiiiEEC2ERKiS4_S4_)
$_ZN7cutlass13device_kernelIN5flash19enable_sm80_to_sm89INS1_16FlashAttnBwdSm80INS1_25CollectiveMainloopBwdSm80ILi2ELi2EN4cute5tupleIJNS5_1CILi128EEES8_NS7_ILi64EEEEEENS_10bfloat16_tEfNS_4arch4Sm80ELb1ELb0ELb1ELb0ELb1ELb0ELb0ELb0ELi2ELi4ELi4ELi4ELb0EEENS1_24CollectiveEpilogueBwdGQAISA_fSD_Li256ELb0ELb1EEENS1_25SingleTileBwdLPTSchedulerILb0ELi128ELb1EEEEEEEEEvNT_6ParamsE$_ZN4cute3eso3ESOILb0ELb0EJiiiEEC2ERKiS4_S4_:
        /* <DEDUP_REMOVED lines=9> */
[----:B------:R-:W-:Y:S05]  /*6d60*/  RET.REL.NODEC R4 `(_ZN7cutlass13device_kernelIN5flash19enable_sm80_to_sm89INS1_16FlashAttnBwdSm80INS1_25CollectiveMainloopBwdSm80ILi2ELi2EN4cute5tupleIJNS5_1CILi128EEES8_NS7_ILi64EEEEEENS_10bfloat16_tEfNS_4arch4Sm80ELb1ELb0ELb1ELb0ELb1ELb0ELb0ELb0ELi2ELi4ELi4ELi4ELb0EEENS1_24CollectiveEpilogueBwdGQAISA_fSD_Li256ELb0ELb1EEENS1_25SingleTileBwdLPTSchedulerILb0ELi128ELb1EEEEEEEEEvNT_6ParamsE) ;  /* 0xffff929004007950 */ /* 0x000fea0003c3ffff */
        .type           $_ZN7cutlass13device_kernelIN5flash19enable_sm80_to_sm89INS1_16FlashAttnBwdSm80INS1_25CollectiveMainloopBwdSm80ILi2ELi2EN4cute5tupleIJNS5_1CILi128EEES8_NS7_ILi64EEEEEENS_10bfloat16_tEfNS_4arch4Sm80ELb1ELb0ELb1ELb0ELb1ELb0ELb0ELb0ELi2ELi4ELi4ELi4ELb0EEENS1_24CollectiveEpilogueBwdGQAISA_fSD_Li256ELb0ELb1EEENS1_25SingleTileBwdLPTSchedulerILb0ELi128ELb1EEEEEEEEEvNT_6ParamsE$_ZN4cute3eso3ESOILb0ELb0EJiiiNS_1CILi0EEEEEC2ERKiS6_S6_RKS3_,@function
        .size           $_ZN7cutlass13device_kernelIN5flash19enable_sm80_to_sm89INS1_16FlashAttnBwdSm80INS1_25CollectiveMainloopBwdSm80ILi2ELi2EN4cute5tupleIJNS5_1CILi128EEES8_NS7_ILi64EEEEEENS_10bfloat16_tEfNS_4arch4Sm80ELb1ELb0ELb1ELb0ELb1ELb0ELb0ELb0ELi2ELi4ELi4ELi4ELb0EEENS1_24CollectiveEpilogueBwdGQAISA_fSD_Li256ELb0ELb1EEENS1_25SingleTileBwdLPTSchedulerILb0ELi128ELb1EEEEEEEEEvNT_6ParamsE$_ZN4cute3eso3ESOILb0ELb0EJiiiNS_1CILi0EEEEEC2ERKiS6_S6_RKS3_,($_ZN7cutlass13device_kernelIN5flash19enable_sm80_to_sm89INS1_16FlashAttnBwdSm80INS1_25CollectiveMainloopBwdSm80ILi2ELi2EN4cute5tupleIJNS5_1CILi128EEES8_NS7_ILi64EEEEEENS_10bfloat16_tEfNS_4arch4Sm80ELb1ELb0ELb1ELb0ELb1ELb0ELb0ELb0ELi2ELi4ELi4ELi4ELb0EEENS1_24CollectiveEpilogueBwdGQAISA_fSD_Li256ELb0ELb1EEENS1_25SingleTileBwdLPTSchedulerILb0ELi128ELb1EEEEEEEEEvNT_6ParamsE$_ZN4cute3eso3ESOILb0ELb0EJiiiNS_1CILi144EEENS2_ILi512EEEEEC2ERKiS7_S7_RKS3_RKS4_ - $_ZN7cutlass13device_kernelIN5flash19enable_sm80_to_sm89INS1_16FlashAttnBwdSm80INS1_25CollectiveMainloopBwdSm80ILi2ELi2EN4cute5tupleIJNS5_1CILi128EEES8_NS7_ILi64EEEEEENS_10bfloat16_tEfNS_4arch4Sm80ELb1ELb0ELb1ELb0ELb1ELb0ELb0ELb0ELi2ELi4ELi4ELi4ELb0EEENS1_24CollectiveEpilogueBwdGQAISA_fSD_Li256ELb0ELb1EEENS1_25SingleTileBwdLPTSchedulerILb0ELi128ELb1EEEEEEEEEvNT_6ParamsE$_ZN4cute3eso3ESOILb0ELb0EJiiiNS_1CILi0EEEEEC2ERKiS6_S6_RKS3_)
$_ZN7cutlass13device_kernelIN5flash19enable_sm80_to_sm89INS1_16FlashAttnBwdSm80INS1_25CollectiveMainloopBwdSm80ILi2ELi2EN4cute5tupleIJNS5_1CILi128EEES8_NS7_ILi64EEEEEENS_10bfloat16_tEfNS_4arch4Sm80ELb1ELb0ELb1ELb0ELb1ELb0ELb0ELb0ELi2ELi4ELi4ELi4ELb0EEENS1_24CollectiveEpilogueBwdGQAISA_fSD_Li256ELb0ELb1EEENS1_25SingleTileBwdLPTSchedulerILb0ELi128ELb1EEEEEEEEEvNT_6ParamsE$_ZN4cute3eso3ESOILb0ELb0EJiiiNS_1CILi0EEEEEC2ERKiS6_S6_RKS3_:
        /* <DEDUP_REMOVED lines=10> */
[----:B------:R-:W-:Y:S05]  /*6e10*/  RET.REL.NODEC R46 `(_ZN7cutlass13device_kernelIN5flash19enable_sm80_to_sm89INS1_16FlashAttnBwdSm80INS1_25CollectiveMainloopBwdSm80ILi2ELi2EN4cute5tupleIJNS5_1CILi128EEES8_NS7_ILi64EEEEEENS_10bfloat16_tEfNS_4arch4Sm80ELb1ELb0ELb1ELb0ELb1ELb0ELb0ELb0ELi2ELi4ELi4ELi4ELb0EEENS1_24CollectiveEpilogueBwdGQAISA_fSD_Li256ELb0ELb1EEENS1_25SingleTileBwdLPTSchedulerILb0ELi128ELb1EEEEEEEEEvNT_6ParamsE) ;  /* 0xffff91e02e007950 */ /* 0x000fea0003c3ffff */
        .type           $_ZN7cutlass13device_kernelIN5flash19enable_sm80_to_sm89INS1_16FlashAttnBwdSm80INS1_25CollectiveMainloopBwdSm80ILi2ELi2EN4cute5tupleIJNS5_1CILi128EEES8_NS7_ILi64EEEEEENS_10bfloat16_tEfNS_4arch4Sm80ELb1ELb0ELb1ELb0ELb1ELb0ELb0ELb0ELi2ELi4ELi4ELi4ELb0EEENS1_24CollectiveEpilogueBwdGQAISA_fSD_Li256ELb0ELb1EEENS1_25SingleTileBwdLPTSchedulerILb0ELi128ELb1EEEEEEEEEvNT_6ParamsE$_ZN4cute3eso3ESOILb0ELb0EJiiiNS_1CILi144EEENS2_ILi512EEEEEC2ERKiS7_S7_RKS3_RKS4_,@function
        .size           $_ZN7cutlass13device_kernelIN5flash19enable_sm80_to_sm89INS1_16FlashAttnBwdSm80INS1_25CollectiveMainloopBwdSm80ILi2ELi2EN4cute5tupleIJNS5_1CILi128EEES8_NS7_ILi64EEEEEENS_10bfloat16_tEfNS_4arch4Sm80ELb1ELb0ELb1ELb0ELb1ELb0ELb0ELb0ELi2ELi4ELi4ELi4ELb0EEENS1_24CollectiveEpilogueBwdGQAISA_fSD_Li256ELb0ELb1EEENS1_25SingleTileBwdLPTSchedulerILb0ELi128ELb1EEEEEEEEEvNT_6ParamsE$_ZN4cute3eso3ESOILb0ELb0EJiiiNS_1CILi144EEENS2_ILi512EEEEEC2ERKiS7_S7_RKS3_RKS4_,($_ZN7cutlass13device_kernelIN5flash19enable_sm80_to_sm89INS1_16FlashAttnBwdSm80INS1_25CollectiveMainloopBwdSm80ILi2ELi2EN4cute5tupleIJNS5_1CILi128EEES8_NS7_ILi64EEEEEENS_10bfloat16_tEfNS_4arch4Sm80ELb1ELb0ELb1ELb0ELb1ELb0ELb0ELb0ELi2ELi4ELi4ELi4ELb0EEENS1_24CollectiveEpilogueBwdGQAISA_fSD_Li256ELb0ELb1EEENS1_25SingleTileBwdLPTSchedulerILb0ELi128ELb1EEEEEEEEEvNT_6ParamsE$_ZN4cute3eso3ESOILb0ELb0EJiiiNS_1CILi72EEENS2_ILi512EEEEEC2ERKiS7_S7_RKS3_RKS4_ - $_ZN7cutlass13device_kernelIN5flash19enable_sm80_to_sm89INS1_16FlashAttnBwdSm80INS1_25CollectiveMainloopBwdSm80ILi2ELi2EN4cute5tupleIJNS5_1CILi128EEES8_NS7_ILi64EEEEEENS_10bfloat16_tEfNS_4arch4Sm80ELb1ELb0ELb1ELb0ELb1ELb0ELb0ELb0ELi2ELi4ELi4ELi4ELb0EEENS1_24CollectiveEpilogueBwdGQAISA_fSD_Li256ELb0ELb1EEENS1_25SingleTileBwdLPTSchedulerILb0ELi128ELb1EEEEEEEEEvNT_6ParamsE$_ZN4cute3eso3ESOILb0ELb0EJiiiNS_1CILi144EEENS2_ILi512EEEEEC2ERKiS7_S7_RKS3_RKS4_)
$_ZN7cutlass13device_kernelIN5flash19enable_sm80_to_sm89INS1_16FlashAttnBwdSm80INS1_25CollectiveMainloopBwdSm80ILi2ELi2EN4cute5tupleIJNS5_1CILi128EEES8_NS7_ILi64EEEEEENS_10bfloat16_tEfNS_4arch4Sm80ELb1ELb0ELb1ELb0ELb1ELb0ELb0ELb0ELi2ELi4ELi4ELi4ELb0EEENS1_24CollectiveEpilogueBwdGQAISA_fSD_Li256ELb0ELb1EEENS1_25SingleTileBwdLPTSchedulerILb0ELi128ELb1EEEEEEEEEvNT_6ParamsE$_ZN4cute3eso3ESOILb0ELb0EJiiiNS_1CILi144EEENS2_ILi512EEEEEC2ERKiS7_S7_RKS3_RKS4_:
        /* <DEDUP_REMOVED lines=11> */
        .type           $_ZN7cutlass13device_kernelIN5flash19enable_sm80_to_sm89INS1_16FlashAttnBwdSm80INS1_25CollectiveMainloopBwdSm80ILi2ELi2EN4cute5tupleIJNS5_1CILi128EEES8_NS7_ILi64EEEEEENS_10bfloat16_tEfNS_4arch4Sm80ELb1ELb0ELb1ELb0ELb1ELb0ELb0ELb0ELi2ELi4ELi4ELi4ELb0EEENS1_24CollectiveEpilogueBwdGQAISA_fSD_Li256ELb0ELb1EEENS1_25SingleTileBwdLPTSchedulerILb0ELi128ELb1EEEEEEEEEvNT_6ParamsE$_ZN4cute3eso3ESOILb0ELb0EJiiiNS_1CILi72EEENS2_ILi512EEEEEC2ERKiS7_S7_RKS3_RKS4_,@function
        .size           $_ZN7cutlass13device_kernelIN5flash19enable_sm80_to_sm89INS1_16FlashAttnBwdSm80INS1_25CollectiveMainloopBwdSm80ILi2ELi2EN4cute5tupleIJNS5_1CILi128EEES8_NS7_ILi64EEEEEENS_10bfloat16_tEfNS_4arch4Sm80ELb1ELb0ELb1ELb0ELb1ELb0ELb0ELb0ELi2ELi4ELi4ELi4ELb0EEENS1_24CollectiveEpilogueBwdGQAISA_fSD_Li256ELb0ELb1EEENS1_25SingleTileBwdLPTSchedulerILb0ELi128ELb1EEEEEEEEEvNT_6ParamsE$_ZN4cute3eso3ESOILb0ELb0EJiiiNS_1CILi72EEENS2_ILi512EEEEEC2ERKiS7_S7_RKS3_RKS4_,($_ZN7cutlass13device_kernelIN5flash19enable_sm80_to_sm89INS1_16FlashAttnBwdSm80INS1_25CollectiveMainloopBwdSm80ILi2ELi2EN4cute5tupleIJNS5_1CILi128EEES8_NS7_ILi64EEEEEENS_10bfloat16_tEfNS_4arch4Sm80ELb1ELb0ELb1ELb0ELb1ELb0ELb0ELb0ELi2ELi4ELi4ELi4ELb0EEENS1_24CollectiveEpilogueBwdGQAISA_fSD_Li256ELb0ELb1EEENS1_25SingleTileBwdLPTSchedulerILb0ELi128ELb1EEEEEEEEEvNT_6ParamsE$_ZN4cute3eso3ESOILb0ELb1EJNS_5tupleIJiNS2_IJiNS_1CILi0EEEEEEEEENS2_IJNS_10UnderscoreENS2_IJS7_S7_EEEEEEEEC2ERKS6_RKS9_ - $_ZN7cutlass13device_kernelIN5flash19enable_sm80_to_sm89INS1_16FlashAttnBwdSm80INS1_25CollectiveMainloopBwdSm80ILi2ELi2EN4cute5tupleIJNS5_1CILi128EEES8_NS7_ILi64EEEEEENS_10bfloat16_tEfNS_4arch4Sm80ELb1ELb0ELb1ELb0ELb1ELb0ELb0ELb0ELi2ELi4ELi4ELi4ELb0EEENS1_24CollectiveEpilogueBwdGQAISA_fSD_Li256ELb0ELb1EEENS1_25SingleTileBwdLPTSchedulerILb0ELi128ELb1EEEEEEEEEvNT_6ParamsE$_ZN4cute3eso3ESOILb0ELb0EJiiiNS_1CILi72EEENS2_ILi512EEEEEC2ERKiS7_S7_RKS3_RKS4_)
$_ZN7cutlass13device_kernelIN5flash19enable_sm80_to_sm89INS1_16FlashAttnBwdSm80INS1_25CollectiveMainloopBwdSm80ILi2ELi2EN4cute5tupleIJNS5_1CILi128EEES8_NS7_ILi64EEEEEENS_10bfloat16_tEfNS_4arch4Sm80ELb1ELb0ELb1ELb0ELb1ELb0ELb0ELb0ELi2ELi4ELi4ELi4ELb0EEENS1_24CollectiveEpilogueBwdGQAISA_fSD_Li256ELb0ELb1EEENS1_25SingleTileBwdLPTSchedulerILb0ELi128ELb1EEEEEEEEEvNT_6ParamsE$_ZN4cute3eso3ESOILb0ELb0EJiiiNS_1CILi72EEENS2_ILi512EEEEEC2ERKiS7_S7_RKS3_RKS4_:
        /* <DEDUP_REMOVED lines=11> */
        .type           $_ZN7cutlass13device_kernelIN5flash19enable_sm80_to_sm89INS1_16FlashAttnBwdSm80INS1_25CollectiveMainloopBwdSm80ILi2ELi2EN4cute5tupleIJNS5_1CILi128EEES8_NS7_ILi64EEEEEENS_10bfloat16_tEfNS_4arch4Sm80ELb1ELb0ELb1ELb0ELb1ELb0ELb0ELb0ELi2ELi4ELi4ELi4ELb0EEENS1_24CollectiveEpilogueBwdGQAISA_fSD_Li256ELb0ELb1EEENS1_25SingleTileBwdLPTSchedulerILb0ELi128ELb1EEEEEEEEEvNT_6ParamsE$_ZN4cute3eso3ESOILb0ELb1EJNS_5tupleIJiNS2_IJiNS_1CILi0EEEEEEEEENS2_IJNS_10UnderscoreENS2_IJS7_S7_EEEEEEEEC2ERKS6_RKS9_,@function
        .size           $_ZN7cutlass13device_kernelIN5flash19enable_sm80_to_sm89INS1_16FlashAttnBwdSm80INS1_25CollectiveMainloopBwdSm80ILi2ELi2EN4cute5tupleIJNS5_1CILi128EEES8_NS7_ILi64EEEEEENS_10bfloat16_tEfNS_4arch4Sm80ELb1ELb0ELb1ELb0ELb1ELb0ELb0ELb0ELi2ELi4ELi4ELi4ELb0EEENS1_24CollectiveEpilogueBwdGQAISA_fSD_Li256ELb0ELb1EEENS1_25SingleTileBwdLPTSchedulerILb0ELi128ELb1EEEEEEEEEvNT_6ParamsE$_ZN4cute3eso3ESOILb0ELb1EJNS_5tupleIJiNS2_IJiNS_1CILi0EEEEEEEEENS2_IJNS_10UnderscoreENS2_IJS7_S7_EEEEEEEEC2ERKS6_RKS9_,($_ZN7cutlass13device_kernelIN5flash19enable_sm80_to_sm89INS1_16FlashAttnBwdSm80INS1_25CollectiveMainloopBwdSm80ILi2ELi2EN4cute5tupleIJNS5_1CILi128EEES8_NS7_ILi64EEEEEENS_10bfloat16_tEfNS_4arch4Sm80ELb1ELb0ELb1ELb0ELb1ELb0ELb0ELb0ELi2ELi4ELi4ELi4ELb0EEENS1_24CollectiveEpilogueBwdGQAISA_fSD_Li256ELb0ELb1EEENS1_25SingleTileBwdLPTSchedulerILb0ELi128ELb1EEEEEEEEEvNT_6ParamsE$_ZN4cute3eso3ESOILb0ELb1EJNS_5tupleIJiNS2_IJiiEEEEEENS2_IJNS_10UnderscoreENS2_IJS5_S5_EEEEEEEEC2ERKS4_RKS7_ - $_ZN7cutlass13device_kernelIN5flash19enable_sm80_to_sm89INS1_16FlashAttnBwdSm80INS1_25CollectiveMainloopBwdSm80ILi2ELi2EN4cute5tupleIJNS5_1CILi128EEES8_NS7_ILi64EEEEEENS_10bfloat16_tEfNS_4arch4Sm80ELb1ELb0ELb1ELb0ELb1ELb0ELb0ELb0ELi2ELi4ELi4ELi4ELb0EEENS1_24CollectiveEpilogueBwdGQAISA_fSD_Li256ELb0ELb1EEENS1_25SingleTileBwdLPTSchedulerILb0ELi128ELb1EEEEEEEEEvNT_6ParamsE$_ZN4cute3eso3ESOILb0ELb1EJNS_5tupleIJiNS2_IJiNS_1CILi0EEEEEEEEENS2_IJNS_10UnderscoreENS2_IJS7_S7_EEEEEEEEC2ERKS6_RKS9_)
$_ZN7cutlass13device_kernelIN5flash19enable_sm80_to_sm89INS1_16FlashAttnBwdSm80INS1_25CollectiveMainloopBwdSm80ILi2ELi2EN4cute5tupleIJNS5_1CILi128EEES8_NS7_ILi64EEEEEENS_10bfloat16_tEfNS_4arch4Sm80ELb1ELb0ELb1ELb0ELb1ELb0ELb0ELb0ELi2ELi4ELi4ELi4ELb0EEENS1_24CollectiveEpilogueBwdGQAISA_fSD_Li256ELb0ELb1EEENS1_25SingleTileBwdLPTSchedulerILb0ELi128ELb1EEEEEEEEEvNT_6ParamsE$_ZN4cute3eso3ESOILb0ELb1EJNS_5tupleIJiNS2_IJiNS_1CILi0EEEEEEEEENS2_IJNS_10UnderscoreENS2_IJS7_S7_EEEEEEEEC2ERKS6_RKS9_:
[----:B------:R-:W-:Y:S01]  /*6f80*/  IADD3 R4, R4, -c[0x0][0x20], RZ ;  /* 0x8000080004047a10 */ /* 0x000fe20007ffe0ff */
[----:B------:R-:W-:Y:S01]  /*6f90*/  IMAD.MOV.U32 R8, RZ, RZ, R6 ;  /* 0x000000ffff087224 */ /* 0x000fe200078e0006 */
[----:B------:R-:W-:-:S03]  /*6fa0*/  MOV R9, 0x0 ;  /* 0x0000000000097802 */ /* 0x000fc60000000f00 */
[----:B------:R1:W-:Y:S04]  /*6fb0*/  STL [R4], R2 ;  /* 0x0000000204007387 */ /* 0x0003e80000100800 */
[----:B------:R1:W-:Y:S01]  /*6fc0*/  STL [R4+0x4], R3 ;  /* 0x0000040304007387 */ /* 0x0003e20000100800 */
[----:B------:R-:W-:Y:S05]  /*6fd0*/  RET.REL.NODEC R8 `(_ZN7cutlass13device_kernelIN5flash19enable_sm80_to_sm89INS1_16FlashAttnBwdSm80INS1_25CollectiveMainloopBwdSm80ILi2ELi2EN4cute5tupleIJNS5_1CILi128EEES8_NS7_ILi64EEEEEENS_10bfloat16_tEfNS_4arch4Sm80ELb1ELb0ELb1ELb0ELb1ELb0ELb0ELb0ELi2ELi4ELi4ELi4ELb0EEENS1_24CollectiveEpilogueBwdGQAISA_fSD_Li256ELb0ELb1EEENS1_25SingleTileBwdLPTSchedulerILb0ELi128ELb1EEEEEEEEEvNT_6ParamsE) ;  /* 0xffff902008007950 */ /* 0x000fea0003c3ffff */
        .type           $_ZN7cutlass13device_kernelIN5flash19enable_sm80_to_sm89INS1_16FlashAttnBwdSm80INS1_25CollectiveMainloopBwdSm80ILi2ELi2EN4cute5tupleIJNS5_1CILi128EEES8_NS7_ILi64EEEEEENS_10bfloat16_tEfNS_4arch4Sm80ELb1ELb0ELb1ELb0ELb1ELb0ELb0ELb0ELi2ELi4ELi4ELi4ELb0EEENS1_24CollectiveEpilogueBwdGQAISA_fSD_Li256ELb0ELb1EEENS1_25SingleTileBwdLPTSchedulerILb0ELi128ELb1EEEEEEEEEvNT_6ParamsE$_ZN4cute3eso3ESOILb0ELb1EJNS_5tupleIJiNS2_IJiiEEEEEENS2_IJNS_10UnderscoreENS2_IJS5_S5_EEEEEEEEC2ERKS4_RKS7_,@function
        .size           $_ZN7cutlass13device_kernelIN5flash19enable_sm80_to_sm89INS1_16FlashAttnBwdSm80INS1_25CollectiveMainloopBwdSm80ILi2ELi2EN4cute5tupleIJNS5_1CILi128EEES8_NS7_ILi64EEEEEENS_10bfloat16_tEfNS_4arch4Sm80ELb1ELb0ELb1ELb0ELb1ELb0ELb0ELb0ELi2ELi4ELi4ELi4ELb0EEENS1_24CollectiveEpilogueBwdGQAISA_fSD_Li256ELb0ELb1EEENS1_25SingleTileBwdLPTSchedulerILb0ELi128ELb1EEEEEEEEEvNT_6ParamsE$_ZN4cute3eso3ESOILb0ELb1EJNS_5tupleIJiNS2_IJiiEEEEEENS2_IJNS_10UnderscoreENS2_IJS5_S5_EEEEEEEEC2ERKS4_RKS7_,($_ZN7cutlass13device_kernelIN5flash19enable_sm80_to_sm89INS1_16FlashAttnBwdSm80INS1_25CollectiveMainloopBwdSm80ILi2ELi2EN4cute5tupleIJNS5_1CILi128EEES8_NS7_ILi64EEEEEENS_10bfloat16_tEfNS_4arch4Sm80ELb1ELb0ELb1ELb0ELb1ELb0ELb0ELb0ELi2ELi4ELi4ELi4ELb0EEENS1_24CollectiveEpilogueBwdGQAISA_fSD_Li256ELb0ELb1EEENS1_25SingleTileBwdLPTSchedulerILb0ELi128ELb1EEEEEEEEEvNT_6ParamsE$_ZN4cute3eso3ESOILb0ELb1EJNS_5tupleIJiiEEEEEC2ERKS3_ - $_ZN7cutlass13device_kernelIN5flash19enable_sm80_to_sm89INS1_16FlashAttnBwdSm80INS1_25CollectiveMainloopBwdSm80ILi2ELi2EN4cute5tupleIJNS5_1CILi128EEES8_NS7_ILi64EEEEEENS_10bfloat16_tEfNS_4arch4Sm80ELb1ELb0ELb1ELb0ELb1ELb0ELb0ELb0ELi2ELi4ELi4ELi4ELb0EEENS1_24CollectiveEpilogueBwdGQAISA_fSD_Li256ELb0ELb1EEENS1_25SingleTileBwdLPTSchedulerILb0ELi128ELb1EEEEEEEEEvNT_6ParamsE$_ZN4cute3eso3ESOILb0ELb1EJNS_5tupleIJiNS2_IJiiEEEEEENS2_IJNS_10UnderscoreENS2_IJS5_S5_EEEEEEEEC2ERKS4_RKS7_)
$_ZN7cutlass13device_kernelIN5flash19enable_sm80_to_sm89INS1_16FlashAttnBwdSm80INS1_25CollectiveMainloopBwdSm80ILi2ELi2EN4cute5tupleIJNS5_1CILi128EEES8_NS7_ILi64EEEEEENS_10bfloat16_tEfNS_4arch4Sm80ELb1ELb0ELb1ELb0ELb1ELb0ELb0ELb0ELi2ELi4ELi4ELi4ELb0EEENS1_24CollectiveEpilogueBwdGQAISA_fSD_Li256ELb0ELb1EEENS1_25SingleTileBwdLPTSchedulerILb0ELi128ELb1EEEEEEEEEvNT_6ParamsE$_ZN4cute3eso3ESOILb0ELb1EJNS_5tupleIJiNS2_IJiiEEEEEENS2_IJNS_10UnderscoreENS2_IJS5_S5_EEEEEEEEC2ERKS4_RKS7_:
[----:B------:R-:W-:Y:S01]  /*6fe0*/  IADD3 R4, R81, -c[0x0][0x20], RZ ;  /* 0x8000080051047a10 */ /* 0x000fe20007ffe0ff */
[----:B------:R-:W-:Y:S01]  /*6ff0*/  IMAD.MOV.U32 R8, RZ, RZ, R6 ;  /* 0x000000ffff087224 */ /* 0x000fe200078e0006 */
[----:B------:R-:W-:-:S03]  /*7000*/  MOV R9, 0x0 ;  /* 0x0000000000097802 */ /* 0x000fc60000000f00 */
[----:B------:R1:W-:Y:S04]  /*7010*/  STL [R4], R2 ;  /* 0x0000000204007387 */ /* 0x0003e80000100800 */
[----:B------:R1:W-:Y:S04]  /*7020*/  STL [R4+0x4], R3 ;  /* 0x0000040304007387 */ /* 0x0003e80000100800 */
[----:B------:R1:W-:Y:S01]  /*7030*/  STL [R4+0x8], R5 ;  /* 0x0000080504007387 */ /* 0x0003e20000100800 */
[----:B------:R-:W-:Y:S05]  /*7040*/  RET.REL.NODEC R8 `(_ZN7cutlass13device_kernelIN5flash19enable_sm80_to_sm89INS1_16FlashAttnBwdSm80INS1_25CollectiveMainloopBwdSm80ILi2ELi2EN4cute5tupleIJNS5_1CILi128EEES8_NS7_ILi64EEEEEENS_10bfloat16_tEfNS_4arch4Sm80ELb1ELb0ELb1ELb0ELb1ELb0ELb0ELb0ELi2ELi4ELi4ELi4ELb0EEENS1_24CollectiveEpilogueBwdGQAISA_fSD_Li256ELb0ELb1EEENS1_25SingleTileBwdLPTSchedulerILb0ELi128ELb1EEEEEEEEEvNT_6ParamsE) ;  /* 0xffff8fb008007950 */ /* 0x000fea0003c3ffff */
        .type           $_ZN7cutlass13device_kernelIN5flash19enable_sm80_to_sm89INS1_16FlashAttnBwdSm80INS1_25CollectiveMainloopBwdSm80ILi2ELi2EN4cute5tupleIJNS5_1CILi128EEES8_NS7_ILi64EEEEEENS_10bfloat16_tEfNS_4arch4Sm80ELb1ELb0ELb1ELb0ELb1ELb0ELb0ELb0ELi2ELi4ELi4ELi4ELb0EEENS1_24CollectiveEpilogueBwdGQAISA_fSD_Li256ELb0ELb1EEENS1_25SingleTileBwdLPTSchedulerILb0ELi128ELb1EEEEEEEEEvNT_6ParamsE$_ZN4cute3eso3ESOILb0ELb1EJNS_5tupleIJiiEEEEEC2ERKS3_,@function
        .size           $_ZN7cutlass13device_kernelIN5flash19enable_sm80_to_sm89INS1_16FlashAttnBwdSm80INS1_25CollectiveMainloopBwdSm80ILi2ELi2EN4cute5tupleIJNS5_1CILi128EEES8_NS7_ILi64EEEEEENS_10bfloat16_tEfNS_4arch4Sm80ELb1ELb0ELb1ELb0ELb1ELb0ELb0ELb0ELi2ELi4ELi4ELi4ELb0EEENS1_24CollectiveEpilogueBwdGQAISA_fSD_Li256ELb0ELb1EEENS1_25SingleTileBwdLPTSchedulerILb0ELi128ELb1EEEEEEEEEvNT_6ParamsE$_ZN4cute3eso3ESOILb0ELb1EJNS_5tupleIJiiEEEEEC2ERKS3_,($_ZN7cutlass13device_kernelIN5flash19enable_sm80_to_sm89INS1_16FlashAttnBwdSm80INS1_25CollectiveMainloopBwdSm80ILi2ELi2EN4cute5tupleIJNS5_1CILi128EEES8_NS7_ILi64EEEEEENS_10bfloat16_tEfNS_4arch4Sm80ELb1ELb0ELb1ELb0ELb1ELb0ELb0ELb0ELi2ELi4ELi4ELi4ELb0EEENS1_24CollectiveEpilogueBwdGQAISA_fSD_Li256ELb0ELb1EEENS1_25SingleTileBwdLPTSchedulerILb0ELi128ELb1EEEEEEEEEvNT_6ParamsE$_ZN4cute3eso3ESOILb0ELb1EJNS_5tupleIJiiEEENS_1CILi1024EEEEEC2ERKS3_RKS5_ - $_ZN7cutlass13device_kernelIN5flash19enable_sm80_to_sm89INS1_16FlashAttnBwdSm80INS1_25CollectiveMainloopBwdSm80ILi2ELi2EN4cute5tupleIJNS5_1CILi128EEES8_NS7_ILi64EEEEEENS_10bfloat16_tEfNS_4arch4Sm80ELb1ELb0ELb1ELb0ELb1ELb0ELb0ELb0ELi2ELi4ELi4ELi4ELb0EEENS1_24CollectiveEpilogueBwdGQAISA_fSD_Li256ELb0ELb1EEENS1_25SingleTileBwdLPTSchedulerILb0ELi128ELb1EEEEEEEEEvNT_6ParamsE$_ZN4cute3eso3ESOILb0ELb1EJNS_5tupleIJiiEEEEEC2ERKS3_)
$_ZN7cutlass13device_kernelIN5flash19enable_sm80_to_sm89INS1_16FlashAttnBwdSm80INS1_25CollectiveMainloopBwdSm80ILi2ELi2EN4cute5tupleIJNS5_1CILi128EEES8_NS7_ILi64EEEEEENS_10bfloat16_tEfNS_4arch4Sm80ELb1ELb0ELb1ELb0ELb1ELb0ELb0ELb0ELi2ELi4ELi4ELi4ELb0EEENS1_24CollectiveEpilogueBwdGQAISA_fSD_Li256ELb0ELb1EEENS1_25SingleTileBwdLPTSchedulerILb0ELi128ELb1EEEEEEEEEvNT_6ParamsE$_ZN4cute3eso3ESOILb0ELb1EJNS_5tupleIJiiEEEEEC2ERKS3_:
[----:B------:R-:W-:Y:S01]  /*7050*/  IADD3 R2, R2, -c[0x0][0x20], RZ ;  /* 0x8000080002027a10 */ /* 0x000fe20007ffe0ff */
[----:B------:R-:W-:Y:S01]  /*7060*/  IMAD.MOV.U32 R8, RZ, RZ, R6 ;  /* 0x000000ffff087224 */ /* 0x000fe200078e0006 */
[----:B------:R-:W-:-:S03]  /*7070*/  MOV R9, 0x0 ;  /* 0x0000000000097802 */ /* 0x000fc60000000f00 */
[----:B------:R1:W-:Y:S04]  /*7080*/  STL [R2], R5 ;  /* 0x0000000502007387 */ /* 0x0003e80000100800 */
[----:B------:R1:W-:Y:S01]  /*7090*/  STL [R2+0x4], R3 ;  /* 0x0000040302007387 */ /* 0x0003e20000100800 */
[----:B------:R-:W-:Y:S05]  /*70a0*/  RET.REL.NODEC R8 `(_ZN7cutlass13device_kernelIN5flash19enable_sm80_to_sm89INS1_16FlashAttnBwdSm80INS1_25CollectiveMainloopBwdSm80ILi2ELi2EN4cute5tupleIJNS5_1CILi128EEES8_NS7_ILi64EEEEEENS_10bfloat16_tEfNS_4arch4Sm80ELb1ELb0ELb1ELb0ELb1ELb0ELb0ELb0ELi2ELi4ELi4ELi4ELb0EEENS1_24CollectiveEpilogueBwdGQAISA_fSD_Li256ELb0ELb1EEENS1_25SingleTileBwdLPTSchedulerILb0ELi128ELb1EEEEEEEEEvNT_6ParamsE) ;  /* 0xffff8f5008007950 */ /* 0x000fea0003c3ffff */
        .type           $_ZN7cutlass13device_kernelIN5flash19enable_sm80_to_sm89INS1_16FlashAttnBwdSm80INS1_25CollectiveMainloopBwdSm80ILi2ELi2EN4cute5tupleIJNS5_1CILi128EEES8_NS7_ILi64EEEEEENS_10bfloat16_tEfNS_4arch4Sm80ELb1ELb0ELb1ELb0ELb1ELb0ELb0ELb0ELi2ELi4ELi4ELi4ELb0EEENS1_24CollectiveEpilogueBwdGQAISA_fSD_Li256ELb0ELb1EEENS1_25SingleTileBwdLPTSchedulerILb0ELi128ELb1EEEEEEEEEvNT_6ParamsE$_ZN4cute3eso3ESOILb0ELb1EJNS_5tupleIJiiEEENS_1CILi1024EEEEEC2ERKS3_RKS5_,@function
        .size           $_ZN7cutlass13device_kernelIN5flash19enable_sm80_to_sm89INS1_16FlashAttnBwdSm80INS1_25CollectiveMainloopBwdSm80ILi2ELi2EN4cute5tupleIJNS5_1CILi128EEES8_NS7_ILi64EEEEEENS_10bfloat16_tEfNS_4arch4Sm80ELb1ELb0ELb1ELb0ELb1ELb0ELb0ELb0ELi2ELi4ELi4ELi4ELb0EEENS1_24CollectiveEpilogueBwdGQAISA_fSD_Li256ELb0ELb1EEENS1_25SingleTileBwdLPTSchedulerILb0ELi128ELb1EEEEEEEEEvNT_6ParamsE$_ZN4cute3eso3ESOILb0ELb1EJNS_5tupleIJiiEEENS_1CILi1024EEEEEC2ERKS3_RKS5_,($_ZN7cutlass13device_kernelIN5flash19enable_sm80_to_sm89INS1_16FlashAttnBwdSm80INS1_25CollectiveMainloopBwdSm80ILi2ELi2EN4cute5tupleIJNS5_1CILi128EEES8_NS7_ILi64EEEEEENS_10bfloat16_tEfNS_4arch4Sm80ELb1ELb0ELb1ELb0ELb1ELb0ELb0ELb0ELi2ELi4ELi4ELi4ELb0EEENS1_24CollectiveEpilogueBwdGQAISA_fSD_Li256ELb0ELb1EEENS1_25SingleTileBwdLPTSchedulerILb0ELi128ELb1EEEEEEEEEvNT_6ParamsE$_ZN4cute3eso3ESOILb0ELb1EJNS_5tupleIJiiEEENS_1CILi8192EEEEEC2ERKS3_RKS5_ - $_ZN7cutlass13device_kernelIN5flash19enable_sm80_to_sm89INS1_16FlashAttnBwdSm80INS1_25CollectiveMainloopBwdSm80ILi2ELi2EN4cute5tupleIJNS5_1CILi128EEES8_NS7_ILi64EEEEEENS_10bfloat16_tEfNS_4arch4Sm80ELb1ELb0ELb1ELb0ELb1ELb0ELb0ELb0ELi2ELi4ELi4ELi4ELb0EEENS1_24CollectiveEpilogueBwdGQAISA_fSD_Li256ELb0ELb1EEENS1_25SingleTileBwdLPTSchedulerILb0ELi128ELb1EEEEEEEEEvNT_6ParamsE$_ZN4cute3eso3ESOILb0ELb1EJNS_5tupleIJiiEEENS_1CILi1024EEEEEC2ERKS3_RKS5_)
$_ZN7cutlass13device_kernelIN5flash19enable_sm80_to_sm89INS1_16FlashAttnBwdSm80INS1_25CollectiveMainloopBwdSm80ILi2ELi2EN4cute5tupleIJNS5_1CILi128EEES8_NS7_ILi64EEEEEENS_10bfloat16_tEfNS_4arch4Sm80ELb1ELb0ELb1ELb0ELb1ELb0ELb0ELb0ELi2ELi4ELi4ELi4ELb0EEENS1_24CollectiveEpilogueBwdGQAISA_fSD_Li256ELb0ELb1EEENS1_25SingleTileBwdLPTSchedulerILb0ELi128ELb1EEEEEEEEEvNT_6ParamsE$_ZN4cute3eso3ESOILb0ELb1EJNS_5tupleIJiiEEENS_1CILi1024EEEEEC2ERKS3_RKS5_:
[----:B------:R-:W-:Y:S01]  /*70b0*/  IADD3 R2, R2, -c[0x0][0x20], RZ ;  /* 0x8000080002027a10 */ /* 0x000fe20007ffe0ff */
[----:B------:R-:W-:Y:S01]  /*70c0*/  IMAD.MOV.U32 R8, RZ, RZ, R6 ;  /* 0x000000ffff087224 */ /* 0x000fe200078e0006 */
[----:B------:R-:W-:-:S03]  /*70d0*/  MOV R9, 0x0 ;  /* 0x0000000000097802 */ /* 0x000fc60000000f00 */
[----:B------:R1:W-:Y:S04]  /*70e0*/  STL [R2], R5 ;  /* 0x0000000502007387 */ /* 0x0003e80000100800 */
[----:B------:R1:W-:Y:S01]  /*70f0*/  STL [R2+0x4], R3 ;  /* 0x0000040302007387 */ /* 0x0003e20000100800 */
[----:B------:R-:W-:Y:S05]  /*7100*/  RET.REL.NODEC R8 `(_ZN7cutlass13device_kernelIN5flash19enable_sm80_to_sm89INS1_16FlashAttnBwdSm80INS1_25CollectiveMainloopBwdSm80ILi2ELi2EN4cute5tupleIJNS5_1CILi128EEES8_NS7_ILi64EEEEEENS_10bfloat16_tEfNS_4arch4Sm80ELb1ELb0ELb1ELb0ELb1ELb0ELb0ELb0ELi2ELi4ELi4ELi4ELb0EEENS1_24CollectiveEpilogueBwdGQAISA_fSD_Li256ELb0ELb1EEENS1_25SingleTileBwdLPTSchedulerILb0ELi128ELb1EEEEEEEEEvNT_6ParamsE) ;  /* 0xffff8ef008007950 */ /* 0x000fea0003c3ffff */
        .type           $_ZN7cutlass13device_kernelIN5flash19enable_sm80_to_sm89INS1_16FlashAttnBwdSm80INS1_25CollectiveMainloopBwdSm80ILi2ELi2EN4cute5tupleIJNS5_1CILi128EEES8_NS7_ILi64EEEEEENS_10bfloat16_tEfNS_4arch4Sm80ELb1ELb0ELb1ELb0ELb1ELb0ELb0ELb0ELi2ELi4ELi4ELi4ELb0EEENS1_24CollectiveEpilogueBwdGQAISA_fSD_Li256ELb0ELb1EEENS1_25SingleTileBwdLPTSchedulerILb0ELi128ELb1EEEEEEEEEvNT_6ParamsE$_ZN4cute3eso3ESOILb0ELb1EJNS_5tupleIJiiEEENS_1CILi8192EEEEEC2ERKS3_RKS5_,@function
        .size           $_ZN7cutlass13device_kernelIN5flash19enable_sm80_to_sm89INS1_16FlashAttnBwdSm80INS1_25CollectiveMainloopBwdSm80ILi2ELi2EN4cute5tupleIJNS5_1CILi128EEES8_NS7_ILi64EEEEEENS_10bfloat16_tEfNS_4arch4Sm80ELb1ELb0ELb1ELb0ELb1ELb0ELb0ELb0ELi2ELi4ELi4ELi4ELb0EEENS1_24CollectiveEpilogueBwdGQAISA_fSD_Li256ELb0ELb1EEENS1_25SingleTileBwdLPTSchedulerILb0ELi128ELb1EEEEEEEEEvNT_6ParamsE$_ZN4cute3eso3ESOILb0ELb1EJNS_5tupleIJiiEEENS_1CILi8192EEEEEC2ERKS3_RKS5_,($_ZN7cutlass13device_kernelIN5flash19enable_sm80_to_sm89INS1_16FlashAttnBwdSm80INS1_25CollectiveMainloopBwdSm80ILi2ELi2EN4cute5tupleIJNS5_1CILi128EEES8_NS7_ILi64EEEEEENS_10bfloat16_tEfNS_4arch4Sm80ELb1ELb0ELb1ELb0ELb1ELb0ELb0ELb0ELi2ELi4ELi4ELi4ELb0EEENS1_24CollectiveEpilogueBwdGQAISA_fSD_Li256ELb0ELb1EEENS1_25SingleTileBwdLPTSchedulerILb0ELi128ELb1EEEEEEEEEvNT_6ParamsE$_ZN4cute3eso3ESOILb0ELb1EJNS_6LayoutINS_5tupleIJNS3_IJNS_1CILi8EEENS4_ILi1EEEEEENS4_ILi2EEEEEENS3_IJNS3_IJS6_NS4_ILi0EEEEEEiEEEEESA_EEC2ERKSD_RKSA_ - $_ZN7cutlass13device_kernelIN5flash19enable_sm80_to_sm89INS1_16FlashAttnBwdSm80INS1_25CollectiveMainloopBwdSm80ILi2ELi2EN4cute5tupleIJNS5_1CILi128EEES8_NS7_ILi64EEEEEENS_10bfloat16_tEfNS_4arch4Sm80ELb1ELb0ELb1ELb0ELb1ELb0ELb0ELb0ELi2ELi4ELi4ELi4ELb0EEENS1_24CollectiveEpilogueBwdGQAISA_fSD_Li256ELb0ELb1EEENS1_25SingleTileBwdLPTSchedulerILb0ELi128ELb1EEEEEEEEEvNT_6ParamsE$_ZN4cute3eso3ESOILb0ELb1EJNS_5tupleIJiiEEENS_1CILi8192EEEEEC2ERKS3_RKS5_)
$_ZN7cutlass13device_kernelIN5flash19enable_sm80_to_sm89INS1_16FlashAttnBwdSm80INS1_25CollectiveMainloopBwdSm80ILi2ELi2EN4cute5tupleIJNS5_1CILi128EEES8_NS7_ILi64EEEEEENS_10bfloat16_tEfNS_4arch4Sm80ELb1ELb0ELb1ELb0ELb1ELb0ELb0ELb0ELi2ELi4ELi4ELi4ELb0EEENS1_24CollectiveEpilogueBwdGQAISA_fSD_Li256ELb0ELb1EEENS1_25SingleTileBwdLPTSchedulerILb0ELi128ELb1EEEEEEEEEvNT_6ParamsE$_ZN4cute3eso3ESOILb0ELb1EJNS_5tupleIJiiEEENS_1CILi8192EEEEEC2ERKS3_RKS5_:
[----:B------:R-:W-:Y:S01]  /*7110*/  IADD3 R4, R65, -c[0x0][0x20], RZ ;  /* 0x8000080041047a10 */ /* 0x000fe20007ffe0ff */
[----:B------:R-:W-:Y:S01]  /*7120*/  IMAD.MOV.U32 R8, RZ, RZ, R6 ;  /* 0x000000ffff087224 */ /* 0x000fe200078e0006 */
[----:B------:R-:W-:-:S03]  /*7130*/  MOV R9, 0x0 ;  /* 0x0000000000097802 */ /* 0x000fc60000000f00 */
[----:B------:R1:W-:Y:S04]  /*7140*/  STL [R4], R2 ;  /* 0x0000000204007387 */ /* 0x0003e80000100800 */
[----:B------:R1:W-:Y:S01]  /*7150*/  STL [R4+0x4], R3 ;  /* 0x0000040304007387 */ /* 0x0003e20000100800 */
[----:B------:R-:W-:Y:S05]  /*7160*/  RET.REL.NODEC R8 `(_ZN7cutlass13device_kernelIN5flash19enable_sm80_to_sm89INS1_16FlashAttnBwdSm80INS1_25CollectiveMainloopBwdSm80ILi2ELi2EN4cute5tupleIJNS5_1CILi128EEES8_NS7_ILi64EEEEEENS_10bfloat16_tEfNS_4arch4Sm80ELb1ELb0ELb1ELb0ELb1ELb0ELb0ELb0ELi2ELi4ELi4ELi4ELb0EEENS1_24CollectiveEpilogueBwdGQAISA_fSD_Li256ELb0ELb1EEENS1_25SingleTileBwdLPTSchedulerILb0ELi128ELb1EEEEEEEEEvNT_6ParamsE) ;  /* 0xffff8e9008007950 */ /* 0x000fea0003c3ffff */
        .type           $_ZN7cutlass13device_kernelIN5flash19enable_sm80_to_sm89INS1_16FlashAttnBwdSm80INS1_25CollectiveMainloopBwdSm80ILi2ELi2EN4cute5tupleIJNS5_1CILi128EEES8_NS7_ILi64EEEEEENS_10bfloat16_tEfNS_4arch4Sm80ELb1ELb0ELb1ELb0ELb1ELb0ELb0ELb0ELi2ELi4ELi4ELi4ELb0EEENS1_24CollectiveEpilogueBwdGQAISA_fSD_Li256ELb0ELb1EEENS1_25SingleTileBwdLPTSchedulerILb0ELi128ELb1EEEEEEEEEvNT_6ParamsE$_ZN4cute3eso3ESOILb0ELb1EJNS_6LayoutINS_5tupleIJNS3_IJNS_1CILi8EEENS4_ILi1EEEEEENS4_ILi2EEEEEENS3_IJNS3_IJS6_NS4_ILi0EEEEEEiEEEEESA_EEC2ERKSD_RKSA_,@function
        .size           $_ZN7cutlass13device_kernelIN5flash19enable_sm80_to_sm89INS1_16FlashAttnBwdSm80INS1_25CollectiveMainloopBwdSm80ILi2ELi2EN4cute5tupleIJNS5_1CILi128EEES8_NS7_ILi64EEEEEENS_10bfloat16_tEfNS_4arch4Sm80ELb1ELb0ELb1ELb0ELb1ELb0ELb0ELb0ELi2ELi4ELi4ELi4ELb0EEENS1_24CollectiveEpilogueBwdGQAISA_fSD_Li256ELb0ELb1EEENS1_25SingleTileBwdLPTSchedulerILb0ELi128ELb1EEEEEEEEEvNT_6ParamsE$_ZN4cute3eso3ESOILb0ELb1EJNS_6LayoutINS_5tupleIJNS3_IJNS_1CILi8EEENS4_ILi1EEEEEENS4_ILi2EEEEEENS3_IJNS3_IJS6_NS4_ILi0EEEEEEiEEEEESA_EEC2ERKSD_RKSA_,($_ZN7cutlass13device_kernelIN5flash19enable_sm80_to_sm89INS1_16FlashAttnBwdSm80INS1_25CollectiveMainloopBwdSm80ILi2ELi2EN4cute5tupleIJNS5_1CILi128EEES8_NS7_ILi64EEEEEENS_10bfloat16_tEfNS_4arch4Sm80ELb1ELb0ELb1ELb0ELb1ELb0ELb0ELb0ELi2ELi4ELi4ELi4ELb0EEENS1_24CollectiveEpilogueBwdGQAISA_fSD_Li256ELb0ELb1EEENS1_25SingleTileBwdLPTSchedulerILb0ELi128ELb1EEEEEEEEEvNT_6ParamsE$_ZN4cute3eso3ESOILb0ELb1EJiEEC2ERKi - $_ZN7cutlass13device_kernelIN5flash19enable_sm80_to_sm89INS1_16FlashAttnBwdSm80INS1_25CollectiveMainloopBwdSm80ILi2ELi2EN4cute5tupleIJNS5_1CILi128EEES8_NS7_ILi64EEEEEENS_10bfloat16_tEfNS_4arch4Sm80ELb1ELb0ELb1ELb0ELb1ELb0ELb0ELb0ELi2ELi4ELi4ELi4ELb0EEENS1_24CollectiveEpilogueBwdGQAISA_fSD_Li256ELb0ELb1EEENS1_25SingleTileBwdLPTSchedulerILb0ELi128ELb1EEEEEEEEEvNT_6ParamsE$_ZN4cute3eso3ESOILb0ELb1EJNS_6LayoutINS_5tupleIJNS3_IJNS_1CILi8EEENS4_ILi1EEEEEENS4_ILi2EEEEEENS3_IJNS3_IJS6_NS4_ILi0EEEEEEiEEEEESA_EEC2ERKSD_RKSA_)
$_ZN7cutlass13device_kernelIN5flash19enable_sm80_to_sm89INS1_16FlashAttnBwdSm80INS1_25CollectiveMainloopBwdSm80ILi2ELi2EN4cute5tupleIJNS5_1CILi128EEES8_NS7_ILi64EEEEEENS_10bfloat16_tEfNS_4arch4Sm80ELb1ELb0ELb1ELb0ELb1ELb0ELb0ELb0ELi2ELi4ELi4ELi4ELb0EEENS1_24CollectiveEpilogueBwdGQAISA_fSD_Li256ELb0ELb1EEENS1_25SingleTileBwdLPTSchedulerILb0ELi128ELb1EEEEEEEEEvNT_6ParamsE$_ZN4cute3eso3ESOILb0ELb1EJNS_6LayoutINS_5tupleIJNS3_IJNS_1CILi8EEENS4_ILi1EEEEEENS4_ILi2EEEEEENS3_IJNS3_IJS6_NS4_ILi0EEEEEEiEEEEESA_EEC2ERKSD_RKSA_:
[----:B------:R-:W-:Y:S02]  /*7170*/  IADD3 R2, R67, -c[0x0][0x20], RZ ;  /* 0x8000080043027a10 */ /* 0x000fe40007ffe0ff */
[----:B------:R-:W-:-:S03]  /*7180*/  MOV R7, 0x0 ;  /* 0x0000000000077802 */ /* 0x000fc60000000f00 */
[----:B------:R1:W-:Y:S01]  /*7190*/  STL [R2], R3 ;  /* 0x0000000302007387 */ /* 0x0003e20000100800 */
[----:B------:R-:W-:Y:S05]  /*71a0*/  RET.REL.NODEC R6 `(_ZN7cutlass13device_kernelIN5flash19enable_sm80_to_sm89INS1_16FlashAttnBwdSm80INS1_25CollectiveMainloopBwdSm80ILi2ELi2EN4cute5tupleIJNS5_1CILi128EEES8_NS7_ILi64EEEEEENS_10bfloat16_tEfNS_4arch4Sm80ELb1ELb0ELb1ELb0ELb1ELb0ELb0ELb0ELi2ELi4ELi4ELi4ELb0EEENS1_24CollectiveEpilogueBwdGQAISA_fSD_Li256ELb0ELb1EEENS1_25SingleTileBwdLPTSchedulerILb0ELi128ELb1EEEEEEEEEvNT_6ParamsE) ;  /* 0xffff8e5006007950 */ /* 0x000fea0003c3ffff */
        .type           $_ZN7cutlass13device_kernelIN5flash19enable_sm80_to_sm89INS1_16FlashAttnBwdSm80INS1_25CollectiveMainloopBwdSm80ILi2ELi2EN4cute5tupleIJNS5_1CILi128EEES8_NS7_ILi64EEEEEENS_10bfloat16_tEfNS_4arch4Sm80ELb1ELb0ELb1ELb0ELb1ELb0ELb0ELb0ELi2ELi4ELi4ELi4ELb0EEENS1_24CollectiveEpilogueBwdGQAISA_fSD_Li256ELb0ELb1EEENS1_25SingleTileBwdLPTSchedulerILb0ELi128ELb1EEEEEEEEEvNT_6ParamsE$_ZN4cute3eso3ESOILb0ELb1EJiEEC2ERKi,@function
        .size           $_ZN7cutlass13device_kernelIN5flash19enable_sm80_to_sm89INS1_16FlashAttnBwdSm80INS1_25CollectiveMainloopBwdSm80ILi2ELi2EN4cute5tupleIJNS5_1CILi128EEES8_NS7_ILi64EEEEEENS_10bfloat16_tEfNS_4arch4Sm80ELb1ELb0ELb1ELb0ELb1ELb0ELb0ELb0ELi2ELi4ELi4ELi4ELb0EEENS1_24CollectiveEpilogueBwdGQAISA_fSD_Li256ELb0ELb1EEENS1_25SingleTileBwdLPTSchedulerILb0ELi128ELb1EEEEEEEEEvNT_6ParamsE$_ZN4cute3eso3ESOILb0ELb1EJiEEC2ERKi,($_ZN7cutlass13device_kernelIN5flash19enable_sm80_to_sm89INS1_16FlashAttnBwdSm80INS1_25CollectiveMainloopBwdSm80ILi2ELi2EN4cute5tupleIJNS5_1CILi128EEES8_NS7_ILi64EEEEEENS_10bfloat16_tEfNS_4arch4Sm80ELb1ELb0ELb1ELb0ELb1ELb0ELb0ELb0ELi2ELi4ELi4ELi4ELb0EEENS1_24CollectiveEpilogueBwdGQAISA_fSD_Li256ELb0ELb1EEENS1_25SingleTileBwdLPTSchedulerILb0ELi128ELb1EEEEEEEEEvNT_6ParamsE$_ZN4cute3eso3ESOILb0ELb1EJiNS_1CILi0EEEEEC2ERKiRKS3_ - $_ZN7cutlass13device_kernelIN5flash19enable_sm80_to_sm89INS1_16FlashAttnBwdSm80INS1_25CollectiveMainloopBwdSm80ILi2ELi2EN4cute5tupleIJNS5_1CILi128EEES8_NS7_ILi64EEEEEENS_10bfloat16_tEfNS_4arch4Sm80ELb1ELb0ELb1ELb0ELb1ELb0ELb0ELb0ELi2ELi4ELi4ELi4ELb0EEENS1_24CollectiveEpilogueBwdGQAISA_fSD_Li256ELb0ELb1EEENS1_25SingleTileBwdLPTSchedulerILb0ELi128ELb1EEEEEEEEEvNT_6ParamsE$_ZN4cute3eso3ESOILb0ELb1EJiEEC2ERKi)
$_ZN7cutlass13device_kernelIN5flash19enable_sm80_to_sm89INS1_16FlashAttnBwdSm80INS1_25CollectiveMainloopBwdSm80ILi2ELi2EN4cute5tupleIJNS5_1CILi128EEES8_NS7_ILi64EEEEEENS_10bfloat16_tEfNS_4arch4Sm80ELb1ELb0ELb1ELb0ELb1ELb0ELb0ELb0ELi2ELi4ELi4ELi4ELb0EEENS1_24CollectiveEpilogueBwdGQAISA_fSD_Li256ELb0ELb1EEENS1_25SingleTileBwdLPTSchedulerILb0ELi128ELb1EEEEEEEEEvNT_6ParamsE$_ZN4cute3eso3ESOILb0ELb1EJiEEC2ERKi:
[----:B------:R-:W-:Y:S02]  /*71b0*/  IADD3 R2, R2, -c[0x0][0x20], RZ ;  /* 0x8000080002027a10 */ /* 0x000fe40007ffe0ff */
[----:B------:R-:W-:-:S03]  /*71c0*/  MOV R9, 0x0 ;  /* 0x0000000000097802 */ /* 0x000fc60000000f00 */
[----:B------:R1:W-:Y:S01]  /*71d0*/  STL [R2], R3 ;  /* 0x0000000302007387 */ /* 0x0003e20000100800 */
[----:B------:R-:W-:Y:S05]  /*71e0*/  RET.REL.NODEC R8 `(_ZN7cutlass13device_kernelIN5flash19enable_sm80_to_sm89INS1_16FlashAttnBwdSm80INS1_25CollectiveMainloopBwdSm80ILi2ELi2EN4cute5tupleIJNS5_1CILi128EEES8_NS7_ILi64EEEEEENS_10bfloat16_tEfNS_4arch4Sm80ELb1ELb0ELb1ELb0ELb1ELb0ELb0ELb0ELi2ELi4ELi4ELi4ELb0EEENS1_24CollectiveEpilogueBwdGQAISA_fSD_Li256ELb0ELb1EEENS1_25SingleTileBwdLPTSchedulerILb0ELi128ELb1EEEEEEEEEvNT_6ParamsE) ;  /* 0xffff8e1008007950 */ /* 0x000fea0003c3ffff */
        .type           $_ZN7cutlass13device_kernelIN5flash19enable_sm80_to_sm89INS1_16FlashAttnBwdSm80INS1_25CollectiveMainloopBwdSm80ILi2ELi2EN4cute5tupleIJNS5_1CILi128EEES8_NS7_ILi64EEEEEENS_10bfloat16_tEfNS_4arch4Sm80ELb1ELb0ELb1ELb0ELb1ELb0ELb0ELb0ELi2ELi4ELi4ELi4ELb0EEENS1_24CollectiveEpilogueBwdGQAISA_fSD_Li256ELb0ELb1EEENS1_25SingleTileBwdLPTSchedulerILb0ELi128ELb1EEEEEEEEEvNT_6ParamsE$_ZN4cute3eso3ESOILb0ELb1EJiNS_1CILi0EEEEEC2ERKiRKS3_,@function
        .size           $_ZN7cutlass13device_kernelIN5flash19enable_sm80_to_sm89INS1_16FlashAttnBwdSm80INS1_25CollectiveMainloopBwdSm80ILi2ELi2EN4cute5tupleIJNS5_1CILi128EEES8_NS7_ILi64EEEEEENS_10bfloat16_tEfNS_4arch4Sm80ELb1ELb0ELb1ELb0ELb1ELb0ELb0ELb0ELi2ELi4ELi4ELi4ELb0EEENS1_24CollectiveEpilogueBwdGQAISA_fSD_Li256ELb0ELb1EEENS1_25SingleTileBwdLPTSchedulerILb0ELi128ELb1EEEEEEEEEvNT_6ParamsE$_ZN4cute3eso3ESOILb0ELb1EJiNS_1CILi0EEEEEC2ERKiRKS3_,($_ZN7cutlass13device_kernelIN5flash19enable_sm80_to_sm89INS1_16FlashAttnBwdSm80INS1_25CollectiveMainloopBwdSm80ILi2ELi2EN4cute5tupleIJNS5_1CILi128EEES8_NS7_ILi64EEEEEENS_10bfloat16_tEfNS_4arch4Sm80ELb1ELb0ELb1ELb0ELb1ELb0ELb0ELb0ELi2ELi4ELi4ELi4ELb0EEENS1_24CollectiveEpilogueBwdGQAISA_fSD_Li256ELb0ELb1EEENS1_25SingleTileBwdLPTSchedulerILb0ELi128ELb1EEEEEEEEEvNT_6ParamsE$_ZN4cute3eso3ESOILb0ELb1EJiNS_1CILi144EEENS2_ILi288EEEEEC2ERKiRKS3_RKS4_ - $_ZN7cutlass13device_kernelIN5flash19enable_sm80_to_sm89INS1_16FlashAttnBwdSm80INS1_25CollectiveMainloopBwdSm80ILi2ELi2EN4cute5tupleIJNS5_1CILi128EEES8_NS7_ILi64EEEEEENS_10bfloat16_tEfNS_4arch4Sm80ELb1ELb0ELb1ELb0ELb1ELb0ELb0ELb0ELi2ELi4ELi4ELi4ELb0EEENS1_24CollectiveEpilogueBwdGQAISA_fSD_Li256ELb0ELb1EEENS1_25SingleTileBwdLPTSchedulerILb0ELi128ELb1EEEEEEEEEvNT_6ParamsE$_ZN4cute3eso3ESOILb0ELb1EJiNS_1CILi0EEEEEC2ERKiRKS3_)
$_ZN7cutlass13device_kernelIN5flash19enable_sm80_to_sm89INS1_16FlashAttnBwdSm80INS1_25CollectiveMainloopBwdSm80ILi2ELi2EN4cute5tupleIJNS5_1CILi128EEES8_NS7_ILi64EEEEEENS_10bfloat16_tEfNS_4arch4Sm80ELb1ELb0ELb1ELb0ELb1ELb0ELb0ELb0ELi2ELi4ELi4ELi4ELb0EEENS1_24CollectiveEpilogueBwdGQAISA_fSD_Li256ELb0ELb1EEENS1_25SingleTileBwdLPTSchedulerILb0ELi128ELb1EEEEEEEEEvNT_6ParamsE$_ZN4cute3eso3ESOILb0ELb1EJiNS_1CILi0EEEEEC2ERKiRKS3_:
[----:B------:R-:W-:Y:S01]  /*71f0*/  IADD3 R2, R2, -c[0x0][0x20], RZ ;  /* 0x8000080002027a10 */ /* 0x000fe20007ffe0ff */
[----:B------:R-:W-:Y:S01]  /*7200*/  IMAD.MOV.U32 R8, RZ, RZ, R6 ;  /* 0x000000ffff087224 */ /* 0x000fe200078e0006 */
[----:B------:R-:W-:-:S03]  /*7210*/  MOV R9, 0x0 ;  /* 0x0000000000097802 */ /* 0x000fc60000000f00 */
[----:B------:R1:W-:Y:S01]  /*7220*/  STL [R2], R3 ;  /* 0x0000000302007387 */ /* 0x0003e20000100800 */
[----:B------:R-:W-:Y:S05]  /*7230*/  RET.REL.NODEC R8 `(_ZN7cutlass13device_kernelIN5flash19enable_sm80_to_sm89INS1_16FlashAttnBwdSm80INS1_25CollectiveMainloopBwdSm80ILi2ELi2EN4cute5tupleIJNS5_1CILi128EEES8_NS7_ILi64EEEEEENS_10bfloat16_tEfNS_4arch4Sm80ELb1ELb0ELb1ELb0ELb1ELb0ELb0ELb0ELi2ELi4ELi4ELi4ELb0EEENS1_24CollectiveEpilogueBwdGQAISA_fSD_Li256ELb0ELb1EEENS1_25SingleTileBwdLPTSchedulerILb0ELi128ELb1EEEEEEEEEvNT_6ParamsE) ;  /* 0xffff8dc008007950 */ /* 0x000fea0003c3ffff */
        .type           $_ZN7cutlass13device_kernelIN5flash19enable_sm80_to_sm89INS1_16FlashAttnBwdSm80INS1_25CollectiveMainloopBwdSm80ILi2ELi2EN4cute5tupleIJNS5_1CILi128EEES8_NS7_ILi64EEEEEENS_10bfloat16_tEfNS_4arch4Sm80ELb1ELb0ELb1ELb0ELb1ELb0ELb0ELb0ELi2ELi4ELi4ELi4ELb0EEENS1_24CollectiveEpilogueBwdGQAISA_fSD_Li256ELb0ELb1EEENS1_25SingleTileBwdLPTSchedulerILb0ELi128ELb1EEEEEEEEEvNT_6ParamsE$_ZN4cute3eso3ESOILb0ELb1EJiNS_1CILi144EEENS2_ILi288EEEEEC2ERKiRKS3_RKS4_,@function
        .size           $_ZN7cutlass13device_kernelIN5flash19enable_sm80_to_sm89INS1_16FlashAttnBwdSm80INS1_25CollectiveMainloopBwdSm80ILi2ELi2EN4cute5tupleIJNS5_1CILi128EEES8_NS7_ILi64EEEEEENS_10bfloat16_tEfNS_4arch4Sm80ELb1ELb0ELb1ELb0ELb1ELb0ELb0ELb0ELi2ELi4ELi4ELi4ELb0EEENS1_24CollectiveEpilogueBwdGQAISA_fSD_Li256ELb0ELb1EEENS1_25SingleTileBwdLPTSchedulerILb0ELi128ELb1EEEEEEEEEvNT_6ParamsE$_ZN4cute3eso3ESOILb0ELb1EJiNS_1CILi144EEENS2_ILi288EEEEEC2ERKiRKS3_RKS4_,($_ZN7cutlass13device_kernelIN5flash19enable_sm80_to_sm89INS1_16FlashAttnBwdSm80INS1_25CollectiveMainloopBwdSm80ILi2ELi2EN4cute5tupleIJNS5_1CILi128EEES8_NS7_ILi64EEEEEENS_10bfloat16_tEfNS_4arch4Sm80ELb1ELb0ELb1ELb0ELb1ELb0ELb0ELb0ELi2ELi4ELi4ELi4ELb0EEENS1_24CollectiveEpilogueBwdGQAISA_fSD_Li256ELb0ELb1EEENS1_25SingleTileBwdLPTSchedulerILb0ELi128ELb1EEEEEEEEEvNT_6ParamsE$_ZN4cute3eso3ESOILb0ELb1EJiNS_1CILi144EEENS2_ILi512EEEEEC2ERKiRKS3_RKS4_ - $_ZN7cutlass13device_kernelIN5flash19enable_sm80_to_sm89INS1_16FlashAttnBwdSm80INS1_25CollectiveMainloopBwdSm80ILi2ELi2EN4cute5tupleIJNS5_1CILi128EEES8_NS7_ILi64EEEEEENS_10bfloat16_tEfNS_4arch4Sm80ELb1ELb0ELb1ELb0ELb1ELb0ELb0ELb0ELi2ELi4ELi4ELi4ELb0EEENS1_24CollectiveEpilogueBwdGQAISA_fSD_Li256ELb0ELb1EEENS1_25SingleTileBwdLPTSchedulerILb0ELi128ELb1EEEEEEEEEvNT_6ParamsE$_ZN4cute3eso3ESOILb0ELb1EJiNS_1CILi144EEENS2_ILi288EEEEEC2ERKiRKS3_RKS4_)
$_ZN7cutlass13device_kernelIN5flash19enable_sm80_to_sm89INS1_16FlashAttnBwdSm80INS1_25CollectiveMainloopBwdSm80ILi2ELi2EN4cute5tupleIJNS5_1CILi128EEES8_NS7_ILi64EEEEEENS_10bfloat16_tEfNS_4arch4Sm80ELb1ELb0ELb1ELb0ELb1ELb0ELb0ELb0ELi2ELi4ELi4ELi4ELb0EEENS1_24CollectiveEpilogueBwdGQAISA_fSD_Li256ELb0ELb1EEENS1_25SingleTileBwdLPTSchedulerILb0ELi128ELb1EEEEEEEEEvNT_6ParamsE$_ZN4cute3eso3ESOILb0ELb1EJiNS_1CILi144EEENS2_ILi288EEEEEC2ERKiRKS3_RKS4_:
[----:B------:R-:W-:Y:S01]  /*7240*/  IADD3 R4, R60, -c[0x0][0x20], RZ ;  /* 0x800008003c047a10 */ /* 0x000fe20007ffe0ff */
[----:B------:R-:W-:Y:S01]  /*7250*/  IMAD.MOV.U32 R8, RZ, RZ, R6 ;  /* 0x000000ffff087224 */ /* 0x000fe200078e0006 */
[----:B------:R-:W-:-:S03]  /*7260*/  MOV R9, 0x0 ;  /* 0x0000000000097802 */ /* 0x000fc60000000f00 */
[----:B------:R1:W-:Y:S01]  /*7270*/  STL [R4], R5 ;  /* 0x0000000504007387 */ /* 0x0003e20000100800 */
[----:B------:R-:W-:Y:S05]  /*7280*/  RET.REL.NODEC R8 `(_ZN7cutlass13device_kernelIN5flash19enable_sm80_to_sm89INS1_16FlashAttnBwdSm80INS1_25CollectiveMainloopBwdSm80ILi2ELi2EN4cute5tupleIJNS5_1CILi128EEES8_NS7_ILi64EEEEEENS_10bfloat16_tEfNS_4arch4Sm80ELb1ELb0ELb1ELb0ELb1ELb0ELb0ELb0ELi2ELi4ELi4ELi4ELb0EEENS1_24CollectiveEpilogueBwdGQAISA_fSD_Li256ELb0ELb1EEENS1_25SingleTileBwdLPTSchedulerILb0ELi128ELb1EEEEEEEEEvNT_6ParamsE) ;  /* 0xffff8d7008007950 */ /* 0x000fea0003c3ffff */
        .type           $_ZN7cutlass13device_kernelIN5flash19enable_sm80_to_sm89INS1_16FlashAttnBwdSm80INS1_25CollectiveMainloopBwdSm80ILi2ELi2EN4cute5tupleIJNS5_1CILi128EEES8_NS7_ILi64EEEEEENS_10bfloat16_tEfNS_4arch4Sm80ELb1ELb0ELb1ELb0ELb1ELb0ELb0ELb0ELi2ELi4ELi4ELi4ELb0EEENS1_24CollectiveEpilogueBwdGQAISA_fSD_Li256ELb0ELb1EEENS1_25SingleTileBwdLPTSchedulerILb0ELi128ELb1EEEEEEEEEvNT_6ParamsE$_ZN4cute3eso3ESOILb0ELb1EJiNS_1CILi144EEENS2_ILi512EEEEEC2ERKiRKS3_RKS4_,@function
        .size           $_ZN7cutlass13device_kernelIN5flash19enable_sm80_to_sm89INS1_16FlashAttnBwdSm80INS1_25CollectiveMainloopBwdSm80ILi2ELi2EN4cute5tupleIJNS5_1CILi128EEES8_NS7_ILi64EEEEEENS_10bfloat16_tEfNS_4arch4Sm80ELb1ELb0ELb1ELb0ELb1ELb0ELb0ELb0ELi2ELi4ELi4ELi4ELb0EEENS1_24CollectiveEpilogueBwdGQAISA_fSD_Li256ELb0ELb1EEENS1_25SingleTileBwdLPTSchedulerILb0ELi128ELb1EEEEEEEEEvNT_6ParamsE$_ZN4cute3eso3ESOILb0ELb1EJiNS_1CILi144EEENS2_ILi512EEEEEC2ERKiRKS3_RKS4_,($_ZN7cutlass13device_kernelIN5flash19enable_sm80_to_sm89INS1_16FlashAttnBwdSm80INS1_25CollectiveMainloopBwdSm80ILi2ELi2EN4cute5tupleIJNS5_1CILi128EEES8_NS7_ILi64EEEEEENS_10bfloat16_tEfNS_4arch4Sm80ELb1ELb0ELb1ELb0ELb1ELb0ELb0ELb0ELi2ELi4ELi4ELi4ELb0EEENS1_24CollectiveEpilogueBwdGQAISA_fSD_Li256ELb0ELb1EEENS1_25SingleTileBwdLPTSchedulerILb0ELi128ELb1EEEEEEEEEvNT_6ParamsE$_ZN4cute3eso3ESOILb0ELb1EJiNS_1CILi4096EEEEEC2ERKiRKS3_ - $_ZN7cutlass13device_kernelIN5flash19enable_sm80_to_sm89INS1_16FlashAttnBwdSm80INS1_25CollectiveMainloopBwdSm80ILi2ELi2EN4cute5tupleIJNS5_1CILi128EEES8_NS7_ILi64EEEEEENS_10bfloat16_tEfNS_4arch4Sm80ELb1ELb0ELb1ELb0ELb1ELb0ELb0ELb0ELi2ELi4ELi4ELi4ELb0EEENS1_24CollectiveEpilogueBwdGQAISA_fSD_Li256ELb0ELb1EEENS1_25SingleTileBwdLPTSchedulerILb0ELi128ELb1EEEEEEEEEvNT_6ParamsE$_ZN4cute3eso3ESOILb0ELb1EJiNS_1CILi144EEENS2_ILi512EEEEEC2ERKiRKS3_RKS4_)
$_ZN7cutlass13device_kernelIN5flash19enable_sm80_to_sm89INS1_16FlashAttnBwdSm80INS1_25CollectiveMainloopBwdSm80ILi2ELi2EN4cute5tupleIJNS5_1CILi128EEES8_NS7_ILi64EEEEEENS_10bfloat16_tEfNS_4arch4Sm80ELb1ELb0ELb1ELb0ELb1ELb0ELb0ELb0ELi2ELi4ELi4ELi4ELb0EEENS1_24CollectiveEpilogueBwdGQAISA_fSD_Li256ELb0ELb1EEENS1_25SingleTileBwdLPTSchedulerILb0ELi128ELb1EEEEEEEEEvNT_6ParamsE$_ZN4cute3eso3ESOILb0ELb1EJiNS_1CILi144EEENS2_ILi512EEEEEC2ERKiRKS3_RKS4_:
[----:B------:R-:W-:Y:S01]  /*7290*/  IADD3 R4, R60, -c[0x0][0x20], RZ ;  /* 0x800008003c047a10 */ /* 0x000fe20007ffe0ff */
[----:B------:R-:W-:Y:S01]  /*72a0*/  IMAD.MOV.U32 R8, RZ, RZ, R6 ;  /* 0x000000ffff087224 */ /* 0x000fe200078e0006 */
[----:B------:R-:W-:-:S03]  /*72b0*/  MOV R9, 0x0 ;  /* 0x0000000000097802 */ /* 0x000fc60000000f00 */
[----:B------:R1:W-:Y:S01]  /*72c0*/  STL [R4], R5 ;  /* 0x0000000504007387 */ /* 0x0003e20000100800 */
[----:B------:R-:W-:Y:S05]  /*72d0*/  RET.REL.NODEC R8 `(_ZN7cutlass13device_kernelIN5flash19enable_sm80_to_sm89INS1_16FlashAttnBwdSm80INS1_25CollectiveMainloopBwdSm80ILi2ELi2EN4cute5tupleIJNS5_1CILi128EEES8_NS7_ILi64EEEEEENS_10bfloat16_tEfNS_4arch4Sm80ELb1ELb0ELb1ELb0ELb1ELb0ELb0ELb0ELi2ELi4ELi4ELi4ELb0EEENS1_24CollectiveEpilogueBwdGQAISA_fSD_Li256ELb0ELb1EEENS1_25SingleTileBwdLPTSchedulerILb0ELi128ELb1EEEEEEEEEvNT_6ParamsE) ;  /* 0xffff8d2008007950 */ /* 0x000fea0003c3ffff */
        .type           $_ZN7cutlass13device_kernelIN5flash19enable_sm80_to_sm89INS1_16FlashAttnBwdSm80INS1_25CollectiveMainloopBwdSm80ILi2ELi2EN4cute5tupleIJNS5_1CILi128EEES8_NS7_ILi64EEEEEENS_10bfloat16_tEfNS_4arch4Sm80ELb1ELb0ELb1ELb0ELb1ELb0ELb0ELb0ELi2ELi4ELi4ELi4ELb0EEENS1_24CollectiveEpilogueBwdGQAISA_fSD_Li256ELb0ELb1EEENS1_25SingleTileBwdLPTSchedulerILb0ELi128ELb1EEEEEEEEEvNT_6ParamsE$_ZN4cute3eso3ESOILb0ELb1EJiNS_1CILi4096EEEEEC2ERKiRKS3_,@function
        .size           $_ZN7cutlass13device_kernelIN5flash19enable_sm80_to_sm89INS1_16FlashAttnBwdSm80INS1_25CollectiveMainloopBwdSm80ILi2ELi2EN4cute5tupleIJNS5_1CILi128EEES8_NS7_ILi64EEEEEENS_10bfloat16_tEfNS_4arch4Sm80ELb1ELb0ELb1ELb0ELb1ELb0ELb0ELb0ELi2ELi4ELi4ELi4ELb0EEENS1_24CollectiveEpilogueBwdGQAISA_fSD_Li256ELb0ELb1EEENS1_25SingleTileBwdLPTSchedulerILb0ELi128ELb1EEEEEEEEEvNT_6ParamsE$_ZN4cute3eso3ESOILb0ELb1EJiNS_1CILi4096EEEEEC2ERKiRKS3_,($_ZN7cutlass13device_kernelIN5flash19enable_sm80_to_sm89INS1_16FlashAttnBwdSm80INS1_25CollectiveMainloopBwdSm80ILi2ELi2EN4cute5tupleIJNS5_1CILi128EEES8_NS7_ILi64EEEEEENS_10bfloat16_tEfNS_4arch4Sm80ELb1ELb0ELb1ELb0ELb1ELb0ELb0ELb0ELi2ELi4ELi4ELi4ELb0EEENS1_24CollectiveEpilogueBwdGQAISA_fSD_Li256ELb0ELb1EEENS1_25SingleTileBwdLPTSchedulerILb0ELi128ELb1EEEEEEEEEvNT_6ParamsE$_ZN4cute3eso3ESOILb0ELb1EJiNS_1CILi512EEEEEC2ERKiRKS3_ - $_ZN7cutlass13device_kernelIN5flash19enable_sm80_to_sm89INS1_16FlashAttnBwdSm80INS1_25CollectiveMainloopBwdSm80ILi2ELi2EN4cute5tupleIJNS5_1CILi128EEES8_NS7_ILi64EEEEEENS_10bfloat16_tEfNS_4arch4Sm80ELb1ELb0ELb1ELb0ELb1ELb0ELb0ELb0ELi2ELi4ELi4ELi4ELb0EEENS1_24CollectiveEpilogueBwdGQAISA_fSD_Li256ELb0ELb1EEENS1_25SingleTileBwdLPTSchedulerILb0ELi128ELb1EEEEEEEEEvNT_6ParamsE$_ZN4cute3eso3ESOILb0ELb1EJiNS_1CILi4096EEEEEC2ERKiRKS3_)
$_ZN7cutlass13device_kernelIN5flash19enable_sm80_to_sm89INS1_16FlashAttnBwdSm80INS1_25CollectiveMainloopBwdSm80ILi2ELi2EN4cute5tupleIJNS5_1CILi128EEES8_NS7_ILi64EEEEEENS_10bfloat16_tEfNS_4arch4Sm80ELb1ELb0ELb1ELb0ELb1ELb0ELb0ELb0ELi2ELi4ELi4ELi4ELb0EEENS1_24CollectiveEpilogueBwdGQAISA_fSD_Li256ELb0ELb1EEENS1_25SingleTileBwdLPTSchedulerILb0ELi128ELb1EEEEEEEEEvNT_6ParamsE$_ZN4cute3eso3ESOILb0ELb1EJiNS_1CILi4096EEEEEC2ERKiRKS3_:
[----:B------:R-:W-:Y:S02]  /*72e0*/  IADD3 R9, R9, -c[0x0][0x20], RZ ;  /* 0x8000080009097a10 */ /* 0x000fe40007ffe0ff */
[----:B------:R-:W-:-:S03]  /*72f0*/  MOV R5, 0x0 ;  /* 0x0000000000057802 */ /* 0x000fc60000000f00 */
[----:B------:R1:W-:Y:S01]  /*7300*/  STL [R9], R2 ;  /* 0x0000000209007387 */ /* 0x0003e20000100800 */
[----:B------:R-:W-:Y:S05]  /*7310*/  RET.REL.NODEC R4 `(_ZN7cutlass13device_kernelIN5flash19enable_sm80_to_sm89INS1_16FlashAttnBwdSm80INS1_25CollectiveMainloopBwdSm80ILi2ELi2EN4cute5tupleIJNS5_1CILi128EEES8_NS7_ILi64EEEEEENS_10bfloat16_tEfNS_4arch4Sm80ELb1ELb0ELb1ELb0ELb1ELb0ELb0ELb0ELi2ELi4ELi4ELi4ELb0EEENS1_24CollectiveEpilogueBwdGQAISA_fSD_Li256ELb0ELb1EEENS1_25SingleTileBwdLPTSchedulerILb0ELi128ELb1EEEEEEEEEvNT_6ParamsE) ;  /* 0xffff8ce004007950 */ /* 0x000fea0003c3ffff */
        .type           $_ZN7cutlass13device_kernelIN5flash19enable_sm80_to_sm89INS1_16FlashAttnBwdSm80INS1_25CollectiveMainloopBwdSm80ILi2ELi2EN4cute5tupleIJNS5_1CILi128EEES8_NS7_ILi64EEEEEENS_10bfloat16_tEfNS_4arch4Sm80ELb1ELb0ELb1ELb0ELb1ELb0ELb0ELb0ELi2ELi4ELi4ELi4ELb0EEENS1_24CollectiveEpilogueBwdGQAISA_fSD_Li256ELb0ELb1EEENS1_25SingleTileBwdLPTSchedulerILb0ELi128ELb1EEEEEEEEEvNT_6ParamsE$_ZN4cute3eso3ESOILb0ELb1EJiNS_1CILi512EEEEEC2ERKiRKS3_,@function
        .size           $_ZN7cutlass13device_kernelIN5flash19enable_sm80_to_sm89INS1_16FlashAttnBwdSm80INS1_25CollectiveMainloopBwdSm80ILi2ELi2EN4cute5tupleIJNS5_1CILi128EEES8_NS7_ILi64EEEEEENS_10bfloat16_tEfNS_4arch4Sm80ELb1ELb0ELb1ELb0ELb1ELb0ELb0ELb0ELi2ELi4ELi4ELi4ELb0EEENS1_24CollectiveEpilogueBwdGQAISA_fSD_Li256ELb0ELb1EEENS1_25SingleTileBwdLPTSchedulerILb0ELi128ELb1EEEEEEEEEvNT_6ParamsE$_ZN4cute3eso3ESOILb0ELb1EJiNS_1CILi512EEEEEC2ERKiRKS3_,($_ZN7cutlass13device_kernelIN5flash19enable_sm80_to_sm89INS1_16FlashAttnBwdSm80INS1_25CollectiveMainloopBwdSm80ILi2ELi2EN4cute5tupleIJNS5_1CILi128EEES8_NS7_ILi64EEEEEENS_10bfloat16_tEfNS_4arch4Sm80ELb1ELb0ELb1ELb0ELb1ELb0ELb0ELb0ELi2ELi4ELi4ELi4ELb0EEENS1_24CollectiveEpilogueBwdGQAISA_fSD_Li256ELb0ELb1EEENS1_25SingleTileBwdLPTSchedulerILb0ELi128ELb1EEEEEEEEEvNT_6ParamsE$_ZN4cute3eso3ESOILb0ELb1EJiNS_1CILi72EEENS2_ILi512EEEEEC2ERKiRKS3_RKS4_ - $_ZN7cutlass13device_kernelIN5flash19enable_sm80_to_sm89INS1_16FlashAttnBwdSm80INS1_25CollectiveMainloopBwdSm80ILi2ELi2EN4cute5tupleIJNS5_1CILi128EEES8_NS7_ILi64EEEEEENS_10bfloat16_tEfNS_4arch4Sm80ELb1ELb0ELb1ELb0ELb1ELb0ELb0ELb0ELi2ELi4ELi4ELi4ELb0EEENS1_24CollectiveEpilogueBwdGQAISA_fSD_Li256ELb0ELb1EEENS1_25SingleTileBwdLPTSchedulerILb0ELi128ELb1EEEEEEEEEvNT_6ParamsE$_ZN4cute3eso3ESOILb0ELb1EJiNS_1CILi512EEEEEC2ERKiRKS3_)
$_ZN7cutlass13device_kernelIN5flash19enable_sm80_to_sm89INS1_16FlashAttnBwdSm80INS1_25CollectiveMainloopBwdSm80ILi2ELi2EN4cute5tupleIJNS5_1CILi128EEES8_NS7_ILi64EEEEEENS_10bfloat16_tEfNS_4arch4Sm80ELb1ELb0ELb1ELb0ELb1ELb0ELb0ELb0ELi2ELi4ELi4ELi4ELb0EEENS1_24CollectiveEpilogueBwdGQAISA_fSD_Li256ELb0ELb1EEENS1_25SingleTileBwdLPTSchedulerILb0ELi128ELb1EEEEEEEEEvNT_6ParamsE$_ZN4cute3eso3ESOILb0ELb1EJiNS_1CILi512EEEEEC2ERKiRKS3_:
[----:B------:R-:W-:Y:S02]  /*7320*/  IADD3 R3, R70, -c[0x0][0x20], RZ ;  /* 0x8000080046037a10 */ /* 0x000fe40007ffe0ff */
[----:B------:R-:W-:-:S03]  /*7330*/  MOV R5, 0x0 ;  /* 0x0000000000057802 */ /* 0x000fc60000000f00 */
[----:B------:R1:W-:Y:S01]  /*7340*/  STL [R3], R2 ;  /* 0x0000000203007387 */ /* 0x0003e20000100800 */
[----:B------:R-:W-:Y:S05]  /*7350*/  RET.REL.NODEC R4 `(_ZN7cutlass13device_kernelIN5flash19enable_sm80_to_sm89INS1_16FlashAttnBwdSm80INS1_25CollectiveMainloopBwdSm80ILi2ELi2EN4cute5tupleIJNS5_1CILi128EEES8_NS7_ILi64EEEEEENS_10bfloat16_tEfNS_4arch4Sm80ELb1ELb0ELb1ELb0ELb1ELb0ELb0ELb0ELi2ELi4ELi4ELi4ELb0EEENS1_24CollectiveEpilogueBwdGQAISA_fSD_Li256ELb0ELb1EEENS1_25SingleTileBwdLPTSchedulerILb0ELi128ELb1EEEEEEEEEvNT_6ParamsE) ;  /* 0xffff8ca004007950 */ /* 0x000fea0003c3ffff */
        .type           $_ZN7cutlass13device_kernelIN5flash19enable_sm80_to_sm89INS1_16FlashAttnBwdSm80INS1_25CollectiveMainloopBwdSm80ILi2ELi2EN4cute5tupleIJNS5_1CILi128EEES8_NS7_ILi64EEEEEENS_10bfloat16_tEfNS_4arch4Sm80ELb1ELb0ELb1ELb0ELb1ELb0ELb0ELb0ELi2ELi4ELi4ELi4ELb0EEENS1_24CollectiveEpilogueBwdGQAISA_fSD_Li256ELb0ELb1EEENS1_25SingleTileBwdLPTSchedulerILb0ELi128ELb1EEEEEEEEEvNT_6ParamsE$_ZN4cute3eso3ESOILb0ELb1EJiNS_1CILi72EEENS2_ILi512EEEEEC2ERKiRKS3_RKS4_,@function
        .size           $_ZN7cutlass13device_kernelIN5flash19enable_sm80_to_sm89INS1_16FlashAttnBwdSm80INS1_25CollectiveMainloopBwdSm80ILi2ELi2EN4cute5tupleIJNS5_1CILi128EEES8_NS7_ILi64EEEEEENS_10bfloat16_tEfNS_4arch4Sm80ELb1ELb0ELb1ELb0ELb1ELb0ELb0ELb0ELi2ELi4ELi4ELi4ELb0EEENS1_24CollectiveEpilogueBwdGQAISA_fSD_Li256ELb0ELb1EEENS1_25SingleTileBwdLPTSchedulerILb0ELi128ELb1EEEEEEEEEvNT_6ParamsE$_ZN4cute3eso3ESOILb0ELb1EJiNS_1CILi72EEENS2_ILi512EEEEEC2ERKiRKS3_RKS4_,($_ZN7cutlass13device_kernelIN5flash19enable_sm80_to_sm89INS1_16FlashAttnBwdSm80INS1_25CollectiveMainloopBwdSm80ILi2ELi2EN4cute5tupleIJNS5_1CILi128EEES8_NS7_ILi64EEEEEENS_10bfloat16_tEfNS_4arch4Sm80ELb1ELb0ELb1ELb0ELb1ELb0ELb0ELb0ELi2ELi4ELi4ELi4ELb0EEENS1_24CollectiveEpilogueBwdGQAISA_fSD_Li256ELb0ELb1EEENS1_25SingleTileBwdLPTSchedulerILb0ELi128ELb1EEEEEEEEEvNT_6ParamsE$_ZN4cute3eso3ESOILb0ELb1EJlEEC2ERKl - $_ZN7cutlass13device_kernelIN5flash19enable_sm80_to_sm89INS1_16FlashAttnBwdSm80INS1_25CollectiveMainloopBwdSm80ILi2ELi2EN4cute5tupleIJNS5_1CILi128EEES8_NS7_ILi64EEEEEENS_10bfloat16_tEfNS_4arch4Sm80ELb1ELb0ELb1ELb0ELb1ELb0ELb0ELb0ELi2ELi4ELi4ELi4ELb0EEENS1_24CollectiveEpilogueBwdGQAISA_fSD_Li256ELb0ELb1EEENS1_25SingleTileBwdLPTSchedulerILb0ELi128ELb1EEEEEEEEEvNT_6ParamsE$_ZN4cute3eso3ESOILb0ELb1EJiNS_1CILi72EEENS2_ILi512EEEEEC2ERKiRKS3_RKS4_)
$_ZN7cutlass13device_kernelIN5flash19enable_sm80_to_sm89INS1_16FlashAttnBwdSm80INS1_25CollectiveMainloopBwdSm80ILi2ELi2EN4cute5tupleIJNS5_1CILi128EEES8_NS7_ILi64EEEEEENS_10bfloat16_tEfNS_4arch4Sm80ELb1ELb0ELb1ELb0ELb1ELb0ELb0ELb0ELi2ELi4ELi4ELi4ELb0EEENS1_24CollectiveEpilogueBwdGQAISA_fSD_Li256ELb0ELb1EEENS1_25SingleTileBwdLPTSchedulerILb0ELi128ELb1EEEEEEEEEvNT_6ParamsE$_ZN4cute3eso3ESOILb0ELb1EJiNS_1CILi72EEENS2_ILi512EEEEEC2ERKiRKS3_RKS4_:
[----:B------:R-:W-:Y:S01]  /*7360*/  IADD3 R4, R4, -c[0x0][0x20], RZ ;  /* 0x8000080004047a10 */ /* 0x000fe20007ffe0ff */
[----:B------:R-:W-:Y:S01]  /*7370*/  IMAD.MOV.U32 R8, RZ, RZ, R6 ;  /* 0x000000ffff087224 */ /* 0x000fe200078e0006 */
[----:B------:R-:W-:-:S03]  /*7380*/  MOV R9, 0x0 ;  /* 0x0000000000097802 */ /* 0x000fc60000000f00 */
[----:B------:R1:W-:Y:S01]  /*7390*/  STL [R4], R5 ;  /* 0x0000000504007387 */ /* 0x0003e20000100800 */
[----:B------:R-:W-:Y:S05]  /*73a0*/  RET.REL.NODEC R8 `(_ZN7cutlass13device_kernelIN5flash19enable_sm80_to_sm89INS1_16FlashAttnBwdSm80INS1_25CollectiveMainloopBwdSm80ILi2ELi2EN4cute5tupleIJNS5_1CILi128EEES8_NS7_ILi64EEEEEENS_10bfloat16_tEfNS_4arch4Sm80ELb1ELb0ELb1ELb0ELb1ELb0ELb0ELb0ELi2ELi4ELi4ELi4ELb0EEENS1_24CollectiveEpilogueBwdGQAISA_fSD_Li256ELb0ELb1EEENS1_25SingleTileBwdLPTSchedulerILb0ELi128ELb1EEEEEEEEEvNT_6ParamsE) ;  /* 0xffff8c5008007950 */ /* 0x000fea0003c3ffff */
        .type           $_ZN7cutlass13device_kernelIN5flash19enable_sm80_to_sm89INS1_16FlashAttnBwdSm80INS1_25CollectiveMainloopBwdSm80ILi2ELi2EN4cute5tupleIJNS5_1CILi128EEES8_NS7_ILi64EEEEEENS_10bfloat16_tEfNS_4arch4Sm80ELb1ELb0ELb1ELb0ELb1ELb0ELb0ELb0ELi2ELi4ELi4ELi4ELb0EEENS1_24CollectiveEpilogueBwdGQAISA_fSD_Li256ELb0ELb1EEENS1_25SingleTileBwdLPTSchedulerILb0ELi128ELb1EEEEEEEEEvNT_6ParamsE$_ZN4cute3eso3ESOILb0ELb1EJlEEC2ERKl,@function
        .size           $_ZN7cutlass13device_kernelIN5flash19enable_sm80_to_sm89INS1_16FlashAttnBwdSm80INS1_25CollectiveMainloopBwdSm80ILi2ELi2EN4cute5tupleIJNS5_1CILi128EEES8_NS7_ILi64EEEEEENS_10bfloat16_tEfNS_4arch4Sm80ELb1ELb0ELb1ELb0ELb1ELb0ELb0ELb0ELi2ELi4ELi4ELi4ELb0EEENS1_24CollectiveEpilogueBwdGQAISA_fSD_Li256ELb0ELb1EEENS1_25SingleTileBwdLPTSchedulerILb0ELi128ELb1EEEEEEEEEvNT_6ParamsE$_ZN4cute3eso3ESOILb0ELb1EJlEEC2ERKl,($_ZN7cutlass13device_kernelIN5flash19enable_sm80_to_sm89INS1_16FlashAttnBwdSm80INS1_25CollectiveMainloopBwdSm80ILi2ELi2EN4cute5tupleIJNS5_1CILi128EEES8_NS7_ILi64EEEEEENS_10bfloat16_tEfNS_4arch4Sm80ELb1ELb0ELb1ELb0ELb1ELb0ELb0ELb0ELi2ELi4ELi4ELi4ELb0EEENS1_24CollectiveEpilogueBwdGQAISA_fSD_Li256ELb0ELb1EEENS1_25SingleTileBwdLPTSchedulerILb0ELi128ELb1EEEEEEEEEvNT_6ParamsE$_ZN4cute3eso3ESOILb1ELb0EJNS_10UnderscoreES2_S2_iEEC2ERKS2_S5_S5_RKi - $_ZN7cutlass13device_kernelIN5flash19enable_sm80_to_sm89INS1_16FlashAttnBwdSm80INS1_25CollectiveMainloopBwdSm80ILi2ELi2EN4cute5tupleIJNS5_1CILi128EEES8_NS7_ILi64EEEEEENS_10bfloat16_tEfNS_4arch4Sm80ELb1ELb0ELb1ELb0ELb1ELb0ELb0ELb0ELi2ELi4ELi4ELi4ELb0EEENS1_24CollectiveEpilogueBwdGQAISA_fSD_Li256ELb0ELb1EEENS1_25SingleTileBwdLPTSchedulerILb0ELi128ELb1EEEEEEEEEvNT_6ParamsE$_ZN4cute3eso3ESOILb0ELb1EJlEEC2ERKl)
$_ZN7cutlass13device_kernelIN5flash19enable_sm80_to_sm89INS1_16FlashAttnBwdSm80INS1_25CollectiveMainloopBwdSm80ILi2ELi2EN4cute5tupleIJNS5_1CILi128EEES8_NS7_ILi64EEEEEENS_10bfloat16_tEfNS_4arch4Sm80ELb1ELb0ELb1ELb0ELb1ELb0ELb0ELb0ELi2ELi4ELi4ELi4ELb0EEENS1_24CollectiveEpilogueBwdGQAISA_fSD_Li256ELb0ELb1EEENS1_25SingleTileBwdLPTSchedulerILb0ELi128ELb1EEEEEEEEEvNT_6ParamsE$_ZN4cute3eso3ESOILb0ELb1EJlEEC2ERKl:
[----:B------:R-:W-:Y:S01]  /*73b0*/  IADD3 R5, R5, -c[0x0][0x20], RZ ;  /* 0x8000080005057a10 */ /* 0x000fe20007ffe0ff */
[----:B------:R-:W-:Y:S01]  /*73c0*/  IMAD.MOV.U32 R78, RZ, RZ, R6 ;  /* 0x000000ffff4e7224 */ /* 0x000fe200078e0006 */
[----:B------:R-:W-:-:S03]  /*73d0*/  MOV R79, 0x0 ;  /* 0x00000000004f7802 */ /* 0x000fc60000000f00 */
[----:B------:R1:W-:Y:S01]  /*73e0*/  STL.64 [R5], R2 ;  /* 0x0000000205007387 */ /* 0x0003e20000100a00 */
[----:B------:R-:W-:Y:S05]  /*73f0*/  RET.REL.NODEC R78 `(_ZN7cutlass13device_kernelIN5flash19enable_sm80_to_sm89INS1_16FlashAttnBwdSm80INS1_25CollectiveMainloopBwdSm80ILi2ELi2EN4cute5tupleIJNS5_1CILi128EEES8_NS7_ILi64EEEEEENS_10bfloat16_tEfNS_4arch4Sm80ELb1ELb0ELb1ELb0ELb1ELb0ELb0ELb0ELi2ELi4ELi4ELi4ELb0EEENS1_24CollectiveEpilogueBwdGQAISA_fSD_Li256ELb0ELb1EEENS1_25SingleTileBwdLPTSchedulerILb0ELi128ELb1EEEEEEEEEvNT_6ParamsE) ;  /* 0xffff8c004e007950 */ /* 0x000fea0003c3ffff */
        .type           $_ZN7cutlass13device_kernelIN5flash19enable_sm80_to_sm89INS1_16FlashAttnBwdSm80INS1_25CollectiveMainloopBwdSm80ILi2ELi2EN4cute5tupleIJNS5_1CILi128EEES8_NS7_ILi64EEEEEENS_10bfloat16_tEfNS_4arch4Sm80ELb1ELb0ELb1ELb0ELb1ELb0ELb0ELb0ELi2ELi4ELi4ELi4ELb0EEENS1_24CollectiveEpilogueBwdGQAISA_fSD_Li256ELb0ELb1EEENS1_25SingleTileBwdLPTSchedulerILb0ELi128ELb1EEEEEEEEEvNT_6ParamsE$_ZN4cute3eso3ESOILb1ELb0EJNS_10UnderscoreES2_S2_iEEC2ERKS2_S5_S5_RKi,@function
        .size           $_ZN7cutlass13device_kernelIN5flash19enable_sm80_to_sm89INS1_16FlashAttnBwdSm80INS1_25CollectiveMainloopBwdSm80ILi2ELi2EN4cute5tupleIJNS5_1CILi128EEES8_NS7_ILi64EEEEEENS_10bfloat16_tEfNS_4arch4Sm80ELb1ELb0ELb1ELb0ELb1ELb0ELb0ELb0ELi2ELi4ELi4ELi4ELb0EEENS1_24CollectiveEpilogueBwdGQAISA_fSD_Li256ELb0ELb1EEENS1_25SingleTileBwdLPTSchedulerILb0ELi128ELb1EEEEEEEEEvNT_6ParamsE$_ZN4cute3eso3ESOILb1ELb0EJNS_10UnderscoreES2_S2_iEEC2ERKS2_S5_S5_RKi,($_ZN7cutlass13device_kernelIN5flash19enable_sm80_to_sm89INS1_16FlashAttnBwdSm80INS1_25CollectiveMainloopBwdSm80ILi2ELi2EN4cute5tupleIJNS5_1CILi128EEES8_NS7_ILi64EEEEEENS_10bfloat16_tEfNS_4arch4Sm80ELb1ELb0ELb1ELb0ELb1ELb0ELb0ELb0ELi2ELi4ELi4ELi4ELb0EEENS1_24CollectiveEpilogueBwdGQAISA_fSD_Li256ELb0ELb1EEENS1_25SingleTileBwdLPTSchedulerILb0ELi128ELb1EEEEEEEEEvNT_6ParamsE$_ZN4cute3eso3ESOILb1ELb0EJNS_10UnderscoreES2_iEEC2ERKS2_S5_RKi - $_ZN7cutlass13device_kernelIN5flash19enable_sm80_to_sm89INS1_16FlashAttnBwdSm80INS1_25CollectiveMainloopBwdSm80ILi2ELi2EN4cute5tupleIJNS5_1CILi128EEES8_NS7_ILi64EEEEEENS_10bfloat16_tEfNS_4arch4Sm80ELb1ELb0ELb1ELb0ELb1ELb0ELb0ELb0ELi2ELi4ELi4ELi4ELb0EEENS1_24CollectiveEpilogueBwdGQAISA_fSD_Li256ELb0ELb1EEENS1_25SingleTileBwdLPTSchedulerILb0ELi128ELb1EEEEEEEEEvNT_6ParamsE$_ZN4cute3eso3ESOILb1ELb0EJNS_10UnderscoreES2_S2_iEEC2ERKS2_S5_S5_RKi)
$_ZN7cutlass13device_kernelIN5flash19enable_sm80_to_sm89INS1_16FlashAttnBwdSm80INS1_25CollectiveMainloopBwdSm80ILi2ELi2EN4cute5tupleIJNS5_1CILi128EEES8_NS7_ILi64EEEEEENS_10bfloat16_tEfNS_4arch4Sm80ELb1ELb0ELb1ELb0ELb1ELb0ELb0ELb0ELi2ELi4ELi4ELi4ELb0EEENS1_24CollectiveEpilogueBwdGQAISA_fSD_Li256ELb0ELb1EEENS1_25SingleTileBwdLPTSchedulerILb0ELi128ELb1EEEEEEEEEvNT_6ParamsE$_ZN4cute3eso3ESOILb1ELb0EJNS_10UnderscoreES2_S2_iEEC2ERKS2_S5_S5_RKi:
[----:B------:R-:W-:Y:S02]  /*7400*/  IADD3 R2, R81, -c[0x0][0x20], RZ ;  /* 0x8000080051027a10 */ /* 0x000fe40007ffe0ff */
[----:B------:R-:W-:-:S03]  /*7410*/  MOV R5, 0x0 ;  /* 0x0000000000057802 */ /* 0x000fc60000000f00 */
[----:B------:R1:W-:Y:S01]  /*7420*/  STL [R2], R3 ;  /* 0x0000000302007387 */ /* 0x0003e20000100800 */
[----:B------:R-:W-:Y:S05]  /*7430*/  RET.REL.NODEC R4 `(_ZN7cutlass13device_kernelIN5flash19enable_sm80_to_sm89INS1_16FlashAttnBwdSm80INS1_25CollectiveMainloopBwdSm80ILi2ELi2EN4cute5tupleIJNS5_1CILi128EEES8_NS7_ILi64EEEEEENS_10bfloat16_tEfNS_4arch4Sm80ELb1ELb0ELb1ELb0ELb1ELb0ELb0ELb0ELi2ELi4ELi4ELi4ELb0EEENS1_24CollectiveEpilogueBwdGQAISA_fSD_Li256ELb0ELb1EEENS1_25SingleTileBwdLPTSchedulerILb0ELi128ELb1EEEEEEEEEvNT_6ParamsE) ;  /* 0xffff8bc004007950 */ /* 0x000fea0003c3ffff */
        .type           $_ZN7cutlass13device_kernelIN5flash19enable_sm80_to_sm89INS1_16FlashAttnBwdSm80INS1_25CollectiveMainloopBwdSm80ILi2ELi2EN4cute5tupleIJNS5_1CILi128EEES8_NS7_ILi64EEEEEENS_10bfloat16_tEfNS_4arch4Sm80ELb1ELb0ELb1ELb0ELb1ELb0ELb0ELb0ELi2ELi4ELi4ELi4ELb0EEENS1_24CollectiveEpilogueBwdGQAISA_fSD_Li256ELb0ELb1EEENS1_25SingleTileBwdLPTSchedulerILb0ELi128ELb1EEEEEEEEEvNT_6ParamsE$_ZN4cute3eso3ESOILb1ELb0EJNS_10UnderscoreES2_iEEC2ERKS2_S5_RKi,@function
        .size           $_ZN7cutlass13device_kernelIN5flash19enable_sm80_to_sm89INS1_16FlashAttnBwdSm80INS1_25CollectiveMainloopBwdSm80ILi2ELi2EN4cute5tupleIJNS5_1CILi128EEES8_NS7_ILi64EEEEEENS_10bfloat16_tEfNS_4arch4Sm80ELb1ELb0ELb1ELb0ELb1ELb0ELb0ELb0ELi2ELi4ELi4ELi4ELb0EEENS1_24CollectiveEpilogueBwdGQAISA_fSD_Li256ELb0ELb1EEENS1_25SingleTileBwdLPTSchedulerILb0ELi128ELb1EEEEEEEEEvNT_6ParamsE$_ZN4cute3eso3ESOILb1ELb0EJNS_10UnderscoreES2_iEEC2ERKS2_S5_RKi,($_ZN7cutlass13device_kernelIN5flash19enable_sm80_to_sm89INS1_16FlashAttnBwdSm80INS1_25CollectiveMainloopBwdSm80ILi2ELi2EN4cute5tupleIJNS5_1CILi128EEES8_NS7_ILi64EEEEEENS_10bfloat16_tEfNS_4arch4Sm80ELb1ELb0ELb1ELb0ELb1ELb0ELb0ELb0ELi2ELi4ELi4ELi4ELb0EEENS1_24CollectiveEpilogueBwdGQAISA_fSD_Li256ELb0ELb1EEENS1_25SingleTileBwdLPTSchedulerILb0ELi128ELb1EEEEEEEEEvNT_6ParamsE$_ZN4cute3eso3ESOILb1ELb0EJNS_10UnderscoreEiEEC2ERKS2_RKi - $_ZN7cutlass13device_kernelIN5flash19enable_sm80_to_sm89INS1_16FlashAttnBwdSm80INS1_25CollectiveMainloopBwdSm80ILi2ELi2EN4cute5tupleIJNS5_1CILi128EEES8_NS7_ILi64EEEEEENS_10bfloat16_tEfNS_4arch4Sm80ELb1ELb0ELb1ELb0ELb1ELb0ELb0ELb0ELi2ELi4ELi4ELi4ELb0EEENS1_24CollectiveEpilogueBwdGQAISA_fSD_Li256ELb0ELb1EEENS1_25SingleTileBwdLPTSchedulerILb0ELi128ELb1EEEEEEEEEvNT_6ParamsE$_ZN4cute3eso3ESOILb1ELb0EJNS_10UnderscoreES2_iEEC2ERKS2_S5_RKi)
$_ZN7cutlass13device_kernelIN5flash19enable_sm80_to_sm89INS1_16FlashAttnBwdSm80INS1_25CollectiveMainloopBwdSm80ILi2ELi2EN4cute5tupleIJNS5_1CILi128EEES8_NS7_ILi64EEEEEENS_10bfloat16_tEfNS_4arch4Sm80ELb1ELb0ELb1ELb0ELb1ELb0ELb0ELb0ELi2ELi4ELi4ELi4ELb0EEENS1_24CollectiveEpilogueBwdGQAISA_fSD_Li256ELb0ELb1EEENS1_25SingleTileBwdLPTSchedulerILb0ELi128ELb1EEEEEEEEEvNT_6ParamsE$_ZN4cute3eso3ESOILb1ELb0EJNS_10UnderscoreES2_iEEC2ERKS2_S5_RKi:
[----:B------:R-:W-:Y:S02]  /*7440*/  IADD3 R2, R81, -c[0x0][0x20], RZ ;  /* 0x8000080051027a10 */ /* 0x000fe40007ffe0ff */
[----:B------:R-:W-:-:S03]  /*7450*/  MOV R9, 0x0 ;  /* 0x0000000000097802 */ /* 0x000fc60000000f00 */
[----:B------:R1:W-:Y:S01]  /*7460*/  STL [R2], R3 ;  /* 0x0000000302007387 */ /* 0x0003e20000100800 */
[----:B------:R-:W-:Y:S05]  /*7470*/  RET.REL.NODEC R8 `(_ZN7cutlass13device_kernelIN5flash19enable_sm80_to_sm89INS1_16FlashAttnBwdSm80INS1_25CollectiveMainloopBwdSm80ILi2ELi2EN4cute5tupleIJNS5_1CILi128EEES8_NS7_ILi64EEEEEENS_10bfloat16_tEfNS_4arch4Sm80ELb1ELb0ELb1ELb0ELb1ELb0ELb0ELb0ELi2ELi4ELi4ELi4ELb0EEENS1_24CollectiveEpilogueBwdGQAISA_fSD_Li256ELb0ELb1EEENS1_25SingleTileBwdLPTSchedulerILb0ELi128ELb1EEEEEEEEEvNT_6ParamsE) ;  /* 0xffff8b8008007950 */ /* 0x000fea0003c3ffff */
        .type           $_ZN7cutlass13device_kernelIN5flash19enable_sm80_to_sm89INS1_16FlashAttnBwdSm80INS1_25CollectiveMainloopBwdSm80ILi2ELi2EN4cute5tupleIJNS5_1CILi128EEES8_NS7_ILi64EEEEEENS_10bfloat16_tEfNS_4arch4Sm80ELb1ELb0ELb1ELb0ELb1ELb0ELb0ELb0ELi2ELi4ELi4ELi4ELb0EEENS1_24CollectiveEpilogueBwdGQAISA_fSD_Li256ELb0ELb1EEENS1_25SingleTileBwdLPTSchedulerILb0ELi128ELb1EEEEEEEEEvNT_6ParamsE$_ZN4cute3eso3ESOILb1ELb0EJNS_10UnderscoreEiEEC2ERKS2_RKi,@function
        .size           $_ZN7cutlass13device_kernelIN5flash19enable_sm80_to_sm89INS1_16FlashAttnBwdSm80INS1_25CollectiveMainloopBwdSm80ILi2ELi2EN4cute5tupleIJNS5_1CILi128EEES8_NS7_ILi64EEEEEENS_10bfloat16_tEfNS_4arch4Sm80ELb1ELb0ELb1ELb0ELb1ELb0ELb0ELb0ELi2ELi4ELi4ELi4ELb0EEENS1_24CollectiveEpilogueBwdGQAISA_fSD_Li256ELb0ELb1EEENS1_25SingleTileBwdLPTSchedulerILb0ELi128ELb1EEEEEEEEEvNT_6ParamsE$_ZN4cute3eso3ESOILb1ELb0EJNS_10UnderscoreEiEEC2ERKS2_RKi,($_ZN7cutlass13device_kernelIN5flash19enable_sm80_to_sm89INS1_16FlashAttnBwdSm80INS1_25CollectiveMainloopBwdSm80ILi2ELi2EN4cute5tupleIJNS5_1CILi128EEES8_NS7_ILi64EEEEEENS_10bfloat16_tEfNS_4arch4Sm80ELb1ELb0ELb1ELb0ELb1ELb0ELb0ELb0ELi2ELi4ELi4ELi4ELb0EEENS1_24CollectiveEpilogueBwdGQAISA_fSD_Li256ELb0ELb1EEENS1_25SingleTileBwdLPTSchedulerILb0ELi128ELb1EEEEEEEEEvNT_6ParamsE$_ZN4cute3eso3ESOILb1ELb0EJNS_10UnderscoreEiiEEC2ERKS2_RKiS7_ - $_ZN7cutlass13device_kernelIN5flash19enable_sm80_to_sm89INS1_16FlashAttnBwdSm80INS1_25CollectiveMainloopBwdSm80ILi2ELi2EN4cute5tupleIJNS5_1CILi128EEES8_NS7_ILi64EEEEEENS_10bfloat16_tEfNS_4arch4Sm80ELb1ELb0ELb1ELb0ELb1ELb0ELb0ELb0ELi2ELi4ELi4ELi4ELb0EEENS1_24CollectiveEpilogueBwdGQAISA_fSD_Li256ELb0ELb1EEENS1_25SingleTileBwdLPTSchedulerILb0ELi128ELb1EEEEEEEEEvNT_6ParamsE$_ZN4cute3eso3ESOILb1ELb0EJNS_10UnderscoreEiEEC2ERKS2_RKi)
$_ZN7cutlass13device_kernelIN5flash19enable_sm80_to_sm89INS1_16FlashAttnBwdSm80INS1_25CollectiveMainloopBwdSm80ILi2ELi2EN4cute5tupleIJNS5_1CILi128EEES8_NS7_ILi64EEEEEENS_10bfloat16_tEfNS_4arch4Sm80ELb1ELb0ELb1ELb0ELb1ELb0ELb0ELb0ELi2ELi4ELi4ELi4ELb0EEENS1_24CollectiveEpilogueBwdGQAISA_fSD_Li256ELb0ELb1EEENS1_25SingleTileBwdLPTSchedulerILb0ELi128ELb1EEEEEEEEEvNT_6ParamsE$_ZN4cute3eso3ESOILb1ELb0EJNS_10UnderscoreEiEEC2ERKS2_RKi:
[----:B------:R-:W-:Y:S02]  /*7480*/  IADD3 R2, R2, -c[0x0][0x20], RZ ;  /* 0x8000080002027a10 */ /* 0x000fe40007ffe0ff */
[----:B------:R-:W-:-:S03]  /*7490*/  MOV R11, 0x0 ;  /* 0x00000000000b7802 */ /* 0x000fc60000000f00 */
[----:B------:R1:W-:Y:S01]  /*74a0*/  STL [R2], R3 ;  /* 0x0000000302007387 */ /* 0x0003e20000100800 */
[----:B------:R-:W-:Y:S05]  /*74b0*/  RET.REL.NODEC R10 `(_ZN7cutlass13device_kernelIN5flash19enable_sm80_to_sm89INS1_16FlashAttnBwdSm80INS1_25CollectiveMainloopBwdSm80ILi2ELi2EN4cute5tupleIJNS5_1CILi128EEES8_NS7_ILi64EEEEEENS_10bfloat16_tEfNS_4arch4Sm80ELb1ELb0ELb1ELb0ELb1ELb0ELb0ELb0ELi2ELi4ELi4ELi4ELb0EEENS1_24CollectiveEpilogueBwdGQAISA_fSD_Li256ELb0ELb1EEENS1_25SingleTileBwdLPTSchedulerILb0ELi128ELb1EEEEEEEEEvNT_6ParamsE) ;  /* 0xffff8b400a007950 */ /* 0x000fea0003c3ffff */
        .type           $_ZN7cutlass13device_kernelIN5flash19enable_sm80_to_sm89INS1_16FlashAttnBwdSm80INS1_25CollectiveMainloopBwdSm80ILi2ELi2EN4cute5tupleIJNS5_1CILi128EEES8_NS7_ILi64EEEEEENS_10bfloat16_tEfNS_4arch4Sm80ELb1ELb0ELb1ELb0ELb1ELb0ELb0ELb0ELi2ELi4ELi4ELi4ELb0EEENS1_24CollectiveEpilogueBwdGQAISA_fSD_Li256ELb0ELb1EEENS1_25SingleTileBwdLPTSchedulerILb0ELi128ELb1EEEEEEEEEvNT_6ParamsE$_ZN4cute3eso3ESOILb1ELb0EJNS_10UnderscoreEiiEEC2ERKS2_RKiS7_,@function
        .size           $_ZN7cutlass13device_kernelIN5flash19enable_sm80_to_sm89INS1_16FlashAttnBwdSm80INS1_25CollectiveMainloopBwdSm80ILi2ELi2EN4cute5tupleIJNS5_1CILi128EEES8_NS7_ILi64EEEEEENS_10bfloat16_tEfNS_4arch4Sm80ELb1ELb0ELb1ELb0ELb1ELb0ELb0ELb0ELi2ELi4ELi4ELi4ELb0EEENS1_24CollectiveEpilogueBwdGQAISA_fSD_Li256ELb0ELb1EEENS1_25SingleTileBwdLPTSchedulerILb0ELi128ELb1EEEEEEEEEvNT_6ParamsE$_ZN4cute3eso3ESOILb1ELb0EJNS_10UnderscoreEiiEEC2ERKS2_RKiS7_,($_ZN7cutlass13device_kernelIN5flash19enable_sm80_to_sm89INS1_16FlashAttnBwdSm80INS1_25CollectiveMainloopBwdSm80ILi2ELi2EN4cute5tupleIJNS5_1CILi128EEES8_NS7_ILi64EEEEEENS_10bfloat16_tEfNS_4arch4Sm80ELb1ELb0ELb1ELb0ELb1ELb0ELb0ELb0ELi2ELi4ELi4ELi4ELb0EEENS1_24CollectiveEpilogueBwdGQAISA_fSD_Li256ELb0ELb1EEENS1_25SingleTileBwdLPTSchedulerILb0ELi128ELb1EEEEEEEEEvNT_6ParamsE$_ZN4cute3eso3ESOILb1ELb0EJNS_14ComposedLayoutINS_7SwizzleILi3ELi3ELi3EEENS_1CILi0EEENS_6LayoutINS_5tupleIJNS8_IJNS8_IJNS5_ILi4EEENS5_ILi8EEEEEENS8_IJNS5_ILi2EEENS5_ILi1EEEEEEEEENS8_IJNS8_IJSC_SC_EEENS8_IJSA_S9_EEEEEEEEENS8_IJNS8_IJNS8_IJSC_NS5_ILi64EEEEEENS8_IJNS5_ILi512EEES6_EEEEEENS8_IJNS8_IJSD_SA_EEENS8_IJNS5_ILi1024EEENS5_ILi16EEEEEEEEEEEEEEEENS_10ViewEngineINS_8smem_ptrIPN7cutlass10bfloat16_tEEEEEEEC2ERKSW_RKS13_ - $_ZN7cutlass13device_kernelIN5flash19enable_sm80_to_sm89INS1_16FlashAttnBwdSm80INS1_25CollectiveMainloopBwdSm80ILi2ELi2EN4cute5tupleIJNS5_1CILi128EEES8_NS7_ILi64EEEEEENS_10bfloat16_tEfNS_4arch4Sm80ELb1ELb0ELb1ELb0ELb1ELb0ELb0ELb0ELi2ELi4ELi4ELi4ELb0EEENS1_24CollectiveEpilogueBwdGQAISA_fSD_Li256ELb0ELb1EEENS1_25SingleTileBwdLPTSchedulerILb0ELi128ELb1EEEEEEEEEvNT_6ParamsE$_ZN4cute3eso3ESOILb1ELb0EJNS_10UnderscoreEiiEEC2ERKS2_RKiS7_)
$_ZN7cutlass13device_kernelIN5flash19enable_sm80_to_sm89INS1_16FlashAttnBwdSm80INS1_25CollectiveMainloopBwdSm80ILi2ELi2EN4cute5tupleIJNS5_1CILi128EEES8_NS7_ILi64EEEEEENS_10bfloat16_tEfNS_4arch4Sm80ELb1ELb0ELb1ELb0ELb1ELb0ELb0ELb0ELi2ELi4ELi4ELi4ELb0EEENS1_24CollectiveEpilogueBwdGQAISA_fSD_Li256ELb0ELb1EEENS1_25SingleTileBwdLPTSchedulerILb0ELi128ELb1EEEEEEEEEvNT_6ParamsE$_ZN4cute3eso3ESOILb1ELb0EJNS_10UnderscoreEiiEEC2ERKS2_RKiS7_:
[----:B------:R-:W-:Y:S02]  /*74c0*/  IADD3 R3, R81, -c[0x0][0x20], RZ ;  /* 0x8000080051037a10 */ /* 0x000fe40007ffe0ff */
[----:B------:R-:W-:-:S03]  /*74d0*/  IADD3 R2, R79, -c[0x0][0x20], RZ ;  /* 0x800008004f027a10 */ /* 0x000fc60007ffe0ff */
[----:B------:R1:W-:Y:S04]  /*74e0*/  STL [R3], R80 ;  /* 0x0000005003007387 */ /* 0x0003e80000100800 */
[----:B------:R-:W2:Y:S01]  /*74f0*/  LDL R2, [R2] ;  /* 0x0000000002027983 */ /* 0x000ea20000100800 */
[----:B------:R-:W-:-:S03]  /*7500*/  IMAD.MOV.U32 R79, RZ, RZ, 0x0 ;  /* 0x00000000ff4f7424 */ /* 0x000fc600078e00ff */
[----:B--2---:R1:W-:Y:S01]  /*7510*/  STL [R3+0x4], R2 ;  /* 0x0000040203007387 */ /* 0x0043e20000100800 */
[----:B------:R-:W-:Y:S05]  /*7520*/  RET.REL.NODEC R78 `(_ZN7cutlass13device_kernelIN5flash19enable_sm80_to_sm89INS1_16FlashAttnBwdSm80INS1_25CollectiveMainloopBwdSm80ILi2ELi2EN4cute5tupleIJNS5_1CILi128EEES8_NS7_ILi64EEEEEENS_10bfloat16_tEfNS_4arch4Sm80ELb1ELb0ELb1ELb0ELb1ELb0ELb0ELb0ELi2ELi4ELi4ELi4ELb0EEENS1_24CollectiveEpilogueBwdGQAISA_fSD_Li256ELb0ELb1EEENS1_25SingleTileBwdLPTSchedulerILb0ELi128ELb1EEEEEEEEEvNT_6ParamsE) ;  /* 0xffff8ad04e007950 */ /* 0x000fea0003c3ffff */
        .type           $_ZN7cutlass13device_kernelIN5flash19enable_sm80_to_sm89INS1_16FlashAttnBwdSm80INS1_25CollectiveMainloopBwdSm80ILi2ELi2EN4cute5tupleIJNS5_1CILi128EEES8_NS7_ILi64EEEEEENS_10bfloat16_tEfNS_4arch4Sm80ELb1ELb0ELb1ELb0ELb1ELb0ELb0ELb0ELi2ELi4ELi4ELi4ELb0EEENS1_24CollectiveEpilogueBwdGQAISA_fSD_Li256ELb0ELb1EEENS1_25SingleTileBwdLPTSchedulerILb0ELi128ELb1EEEEEEEEEvNT_6ParamsE$_ZN4cute3eso3ESOILb1ELb0EJNS_14ComposedLayoutINS_7SwizzleILi3ELi3ELi3EEENS_1CILi0EEENS_6LayoutINS_5tupleIJNS8_IJNS8_IJNS5_ILi4EEENS5_ILi8EEEEEENS8_IJNS5_ILi2EEENS5_ILi1EEEEEEEEENS8_IJNS8_IJSC_SC_EEENS8_IJSA_S9_EEEEEEEEENS8_IJNS8_IJNS8_IJSC_NS5_ILi64EEEEEENS8_IJNS5_ILi512EEES6_EEEEEENS8_IJNS8_IJSD_SA_EEENS8_IJNS5_ILi1024EEENS5_ILi16EEEEEEEEEEEEEEEENS_10ViewEngineINS_8smem_ptrIPN7cutlass10bfloat16_tEEEEEEEC2ERKSW_RKS13_,@function
        .size           $_ZN7cutlass13device_kernelIN5flash19enable_sm80_to_sm89INS1_16FlashAttnBwdSm80INS1_25CollectiveMainloopBwdSm80ILi2ELi2EN4cute5tupleIJNS5_1CILi128EEES8_NS7_ILi64EEEEEENS_10bfloat16_tEfNS_4arch4Sm80ELb1ELb0ELb1ELb0ELb1ELb0ELb0ELb0ELi2ELi4ELi4ELi4ELb0EEENS1_24CollectiveEpilogueBwdGQAISA_fSD_Li256ELb0ELb1EEENS1_25SingleTileBwdLPTSchedulerILb0ELi128ELb1EEEEEEEEEvNT_6ParamsE$_ZN4cute3eso3ESOILb1ELb0EJNS_14ComposedLayoutINS_7SwizzleILi3ELi3ELi3EEENS_1CILi0EEENS_6LayoutINS_5tupleIJNS8_IJNS8_IJNS5_ILi4EEENS5_ILi8EEEEEENS8_IJNS5_ILi2EEENS5_ILi1EEEEEEEEENS8_IJNS8_IJSC_SC_EEENS8_IJSA_S9_EEEEEEEEENS8_IJNS8_IJNS8_IJSC_NS5_ILi64EEEEEENS8_IJNS5_ILi512EEES6_EEEEEENS8_IJNS8_IJSD_SA_EEENS8_IJNS5_ILi1024EEENS5_ILi16EEEEEEEEEEEEEEEENS_10ViewEngineINS_8smem_ptrIPN7cutlass10bfloat16_tEEEEEEEC2ERKSW_RKS13_,($_ZN7cutlass13device_kernelIN5flash19enable_sm80_to_sm89INS1_16FlashAttnBwdSm80INS1_25CollectiveMainloopBwdSm80ILi2ELi2EN4cute5tupleIJNS5_1CILi128EEES8_NS7_ILi64EEEEEENS_10bfloat16_tEfNS_4arch4Sm80ELb1ELb0ELb1ELb0ELb1ELb0ELb0ELb0ELi2ELi4ELi4ELi4ELb0EEENS1_24CollectiveEpilogueBwdGQAISA_fSD_Li256ELb0ELb1EEENS1_25SingleTileBwdLPTSchedulerILb0ELi128ELb1EEEEEEEEEvNT_6ParamsE$_ZN4cute3eso3ESOILb1ELb0EJNS_14ComposedLayoutINS_7SwizzleILi3ELi3ELi3EEENS_1CILi0EEENS_6LayoutINS_5tupleIJNS8_IJNS8_IJNS5_ILi4EEENS5_ILi8EEEEEENS8_IJNS5_ILi2EEENS5_ILi1EEEEEEEEENS8_IJNS8_IJSC_SC_EEESB_EEEEEENS8_IJNS8_IJNS8_IJNS5_ILi128EEESD_EEENS8_IJSA_S6_EEEEEENS8_IJNS8_IJNS5_ILi64EEENS5_ILi512EEEEEENS8_IJNS5_ILi16EEENS5_ILi1024EEEEEEEEEEEEEEEENS_10ViewEngineINS_8smem_ptrIPN7cutlass10bfloat16_tEEEEEEEC2ERKSW_RKS13_ - $_ZN7cutlass13device_kernelIN5flash19enable_sm80_to_sm89INS1_16FlashAttnBwdSm80INS1_25CollectiveMainloopBwdSm80ILi2ELi2EN4cute5tupleIJNS5_1CILi128EEES8_NS7_ILi64EEEEEENS_10bfloat16_tEfNS_4arch4Sm80ELb1ELb0ELb1ELb0ELb1ELb0ELb0ELb0ELi2ELi4ELi4ELi4ELb0EEENS1_24CollectiveEpilogueBwdGQAISA_fSD_Li256ELb0ELb1EEENS1_25SingleTileBwdLPTSchedulerILb0ELi128ELb1EEEEEEEEEvNT_6ParamsE$_ZN4cute3eso3ESOILb1ELb0EJNS_14ComposedLayoutINS_7SwizzleILi3ELi3ELi3EEENS_1CILi0EEENS_6LayoutINS_5tupleIJNS8_IJNS8_IJNS5_ILi4EEENS5_ILi8EEEEEENS8_IJNS5_ILi2EEENS5_ILi1EEEEEEEEENS8_IJNS8_IJSC_SC_EEENS8_IJSA_S9_EEEEEEEEENS8_IJNS8_IJNS8_IJSC_NS5_ILi64EEEEEENS8_IJNS5_ILi512EEES6_EEEEEENS8_IJNS8_IJSD_SA_EEENS8_IJNS5_ILi1024EEENS5_ILi16EEEEEEEEEEEEEEEENS_10ViewEngineINS_8smem_ptrIPN7cutlass10bfloat16_tEEEEEEEC2ERKSW_RKS13_)
$_ZN7cutlass13device_kernelIN5flash19enable_sm80_to_sm89INS1_16FlashAttnBwdSm80INS1_25CollectiveMainloopBwdSm80ILi2ELi2EN4cute5tupleIJNS5_1CILi128EEES8_NS7_ILi64EEEEEENS_10bfloat16_tEfNS_4arch4Sm80ELb1ELb0ELb1ELb0ELb1ELb0ELb0ELb0ELi2ELi4ELi4ELi4ELb0EEENS1_24CollectiveEpilogueBwdGQAISA_fSD_Li256ELb0ELb1EEENS1_25SingleTileBwdLPTSchedulerILb0ELi128ELb1EEEEEEEEEvNT_6ParamsE$_ZN4cute3eso3ESOILb1ELb0EJNS_14ComposedLayoutINS_7SwizzleILi3ELi3ELi3EEENS_1CILi0EEENS_6LayoutINS_5tupleIJNS8_IJNS8_IJNS5_ILi4EEENS5_ILi8EEEEEENS8_IJNS5_ILi2EEENS5_ILi1EEEEEEEEENS8_IJNS8_IJSC_SC_EEENS8_IJSA_S9_EEEEEEEEENS8_IJNS8_IJNS8_IJSC_NS5_ILi64EEEEEENS8_IJNS5_ILi512EEES6_EEEEEENS8_IJNS8_IJSD_SA_EEENS8_IJNS5_ILi1024EEENS5_ILi16EEEEEEEEEEEEEEEENS_10ViewEngineINS_8smem_ptrIPN7cutlass10bfloat16_tEEEEEEEC2ERKSW_RKS13_:
[----:B------:R-:W-:Y:S01]  /*7530*/  IADD3 R4, R23, -c[0x0][0x20], RZ ;  /* 0x8000080017047a10 */ /* 0x000fe20007ffe0ff */
[----:B------:R-:W-:Y:S01]  /*7540*/  IMAD.MOV.U32 R8, RZ, RZ, R6 ;  /* 0x000000ffff087224 */ /* 0x000fe200078e0006 */
[----:B------:R-:W-:-:S03]  /*7550*/  MOV R9, 0x0 ;  /* 0x0000000000097802 */ /* 0x000fc60000000f00 */
[----:B------:R1:W-:Y:S01]  /*7560*/  STL.64 [R4], R2 ;  /* 0x0000000204007387 */ /* 0x0003e20000100a00 */
[----:B------:R-:W-:Y:S05]  /*7570*/  RET.REL.NODEC R8 `(_ZN7cutlass13device_kernelIN5flash19enable_sm80_to_sm89INS1_16FlashAttnBwdSm80INS1_25CollectiveMainloopBwdSm80ILi2ELi2EN4cute5tupleIJNS5_1CILi128EEES8_NS7_ILi64EEEEEENS_10bfloat16_tEfNS_4arch4Sm80ELb1ELb0ELb1ELb0ELb1ELb0ELb0ELb0ELi2ELi4ELi4ELi4ELb0EEENS1_24CollectiveEpilogueBwdGQAISA_fSD_Li256ELb0ELb1EEENS1_25SingleTileBwdLPTSchedulerILb0ELi128ELb1EEEEEEEEEvNT_6ParamsE) ;  /* 0xffff8a8008007950 */ /* 0x000fea0003c3ffff */
        .type           $_ZN7cutlass13device_kernelIN5flash19enable_sm80_to_sm89INS1_16FlashAttnBwdSm80INS1_25CollectiveMainloopBwdSm80ILi2ELi2EN4cute5tupleIJNS5_1CILi128EEES8_NS7_ILi64EEEEEENS_10bfloat16_tEfNS_4arch4Sm80ELb1ELb0ELb1ELb0ELb1ELb0ELb0ELb0ELi2ELi4ELi4ELi4ELb0EEENS1_24CollectiveEpilogueBwdGQAISA_fSD_Li256ELb0ELb1EEENS1_25SingleTileBwdLPTSchedulerILb0ELi128ELb1EEEEEEEEEvNT_6ParamsE$_ZN4cute3eso3ESOILb1ELb0EJNS_14ComposedLayoutINS_7SwizzleILi3ELi3ELi3EEENS_1CILi0EEENS_6LayoutINS_5tupleIJNS8_IJNS8_IJNS5_ILi4EEENS5_ILi8EEEEEENS8_IJNS5_ILi2EEENS5_ILi1EEEEEEEEENS8_IJNS8_IJSC_SC_EEESB_EEEEEENS8_IJNS8_IJNS8_IJNS5_ILi128EEESD_EEENS8_IJSA_S6_EEEEEENS8_IJNS8_IJNS5_ILi64EEENS5_ILi512EEEEEENS8_IJNS5_ILi16EEENS5_ILi1024EEEEEEEEEEEEEEEENS_10ViewEngineINS_8smem_ptrIPN7cutlass10bfloat16_tEEEEEEEC2ERKSW_RKS13_,@function
        .size           $_ZN7cutlass13device_kernelIN5flash19enable_sm80_to_sm89INS1_16FlashAttnBwdSm80INS1_25CollectiveMainloopBwdSm80ILi2ELi2EN4cute5tupleIJNS5_1CILi128EEES8_NS7_ILi64EEEEEENS_10bfloat16_tEfNS_4arch4Sm80ELb1ELb0ELb1ELb0ELb1ELb0ELb0ELb0ELi2ELi4ELi4ELi4ELb0EEENS1_24CollectiveEpilogueBwdGQAISA_fSD_Li256ELb0ELb1EEENS1_25SingleTileBwdLPTSchedulerILb0ELi128ELb1EEEEEEEEEvNT_6ParamsE$_ZN4cute3eso3ESOILb1ELb0EJNS_14ComposedLayoutINS_7SwizzleILi3ELi3ELi3EEENS_1CILi0EEENS_6LayoutINS_5tupleIJNS8_IJNS8_IJNS5_ILi4EEENS5_ILi8EEEEEENS8_IJNS5_ILi2EEENS5_ILi1EEEEEEEEENS8_IJNS8_IJSC_SC_EEESB_EEEEEENS8_IJNS8_IJNS8_IJNS5_ILi128EEESD_EEENS8_IJSA_S6_EEEEEENS8_IJNS8_IJNS5_ILi64EEENS5_ILi512EEEEEENS8_IJNS5_ILi16EEENS5_ILi1024EEEEEEEEEEEEEEEENS_10ViewEngineINS_8smem_ptrIPN7cutlass10bfloat16_tEEEEEEEC2ERKSW_RKS13_,($_ZN7cutlass13device_kernelIN5flash19enable_sm80_to_sm89INS1_16FlashAttnBwdSm80INS1_25CollectiveMainloopBwdSm80ILi2ELi2EN4cute5tupleIJNS5_1CILi128EEES8_NS7_ILi64EEEEEENS_10bfloat16_tEfNS_4arch4Sm80ELb1ELb0ELb1ELb0ELb1ELb0ELb0ELb0ELi2ELi4ELi4ELi4ELb0EEENS1_24CollectiveEpilogueBwdGQAISA_fSD_Li256ELb0ELb1EEENS1_25SingleTileBwdLPTSchedulerILb0ELi128ELb1EEEEEEEEEvNT_6ParamsE$_ZN4cute3eso3ESOILb1ELb0EJNS_14ComposedLayoutINS_7SwizzleILi3ELi3ELi3EEENS_1CILi0EEENS_6LayoutINS_5tupleIJNS8_IJNS8_IJNS5_ILi4EEENS5_ILi8EEEEEENS8_IJS9_NS5_ILi1EEEEEEEEENS8_IJNS8_IJNS5_ILi2EEESF_SF_EEENS8_IJSF_NS8_IJS9_SF_EEEEEEEEEEEENS8_IJNS8_IJNS8_IJSF_NS5_ILi64EEEEEENS8_IJNS5_ILi1024EEES6_EEEEEENS8_IJNS8_IJSC_NS5_ILi512EEESA_EEENS8_IJNS5_ILi4096EEENS8_IJNS5_ILi16EEENS5_ILi8192EEEEEEEEEEEEEEEEEEENS_10ViewEngineINS_8smem_ptrIPN7cutlass10bfloat16_tEEEEEEEC2ERKS10_RKS17_ - $_ZN7cutlass13device_kernelIN5flash19enable_sm80_to_sm89INS1_16FlashAttnBwdSm80INS1_25CollectiveMainloopBwdSm80ILi2ELi2EN4cute5tupleIJNS5_1CILi128EEES8_NS7_ILi64EEEEEENS_10bfloat16_tEfNS_4arch4Sm80ELb1ELb0ELb1ELb0ELb1ELb0ELb0ELb0ELi2ELi4ELi4ELi4ELb0EEENS1_24CollectiveEpilogueBwdGQAISA_fSD_Li256ELb0ELb1EEENS1_25SingleTileBwdLPTSchedulerILb0ELi128ELb1EEEEEEEEEvNT_6ParamsE$_ZN4cute3eso3ESOILb1ELb0EJNS_14ComposedLayoutINS_7SwizzleILi3ELi3ELi3EEENS_1CILi0EEENS_6LayoutINS_5tupleIJNS8_IJNS8_IJNS5_ILi4EEENS5_ILi8EEEEEENS8_IJNS5_ILi2EEENS5_ILi1EEEEEEEEENS8_IJNS8_IJSC_SC_EEESB_EEEEEENS8_IJNS8_IJNS8_IJNS5_ILi128EEESD_EEENS8_IJSA_S6_EEEEEENS8_IJNS8_IJNS5_ILi64EEENS5_ILi512EEEEEENS8_IJNS5_ILi16EEENS5_ILi1024EEEEEEEEEEEEEEEENS_10ViewEngineINS_8smem_ptrIPN7cutlass10bfloat16_tEEEEEEEC2ERKSW_RKS13_)
$_ZN7cutlass13device_kernelIN5flash19enable_sm80_to_sm89INS1_16FlashAttnBwdSm80INS1_25CollectiveMainloopBwdSm80ILi2ELi2EN4cute5tupleIJNS5_1CILi128EEES8_NS7_ILi64EEEEEENS_10bfloat16_tEfNS_4arch4Sm80ELb1ELb0ELb1ELb0ELb1ELb0ELb0ELb0ELi2ELi4ELi4ELi4ELb0EEENS1_24CollectiveEpilogueBwdGQAISA_fSD_Li256ELb0ELb1EEENS1_25SingleTileBwdLPTSchedulerILb0ELi128ELb1EEEEEEEEEvNT_6ParamsE$_ZN4cute3eso3ESOILb1ELb0EJNS_14ComposedLayoutINS_7SwizzleILi3ELi3ELi3EEENS_1CILi0EEENS_6LayoutINS_5tupleIJNS8_IJNS8_IJNS5_ILi4EEENS5_ILi8EEEEEENS8_IJNS5_ILi2EEENS5_ILi1EEEEEEEEENS8_IJNS8_IJSC_SC_EEESB_EEEEEENS8_IJNS8_IJNS8_IJNS5_ILi128EEESD_EEENS8_IJSA_S6_EEEEEENS8_IJNS8_IJNS5_ILi64EEENS5_ILi512EEEEEENS8_IJNS5_ILi16EEENS5_ILi1024EEEEEEEEEEEEEEEENS_10ViewEngineINS_8smem_ptrIPN7cutlass10bfloat16_tEEEEEEEC2ERKSW_RKS13_:
[----:B------:R-:W-:Y:S01]  /*7580*/  IADD3 R4, R60, -c[0x0][0x20], RZ ;  /* 0x800008003c047a10 */ /* 0x000fe20007ffe0ff */
[----:B------:R-:W-:Y:S01]  /*7590*/  IMAD.MOV.U32 R8, RZ, RZ, R6 ;  /* 0x000000ffff087224 */ /* 0x000fe200078e0006 */
[----:B------:R-:W-:-:S03]  /*75a0*/  MOV R9, 0x0 ;  /* 0x0000000000097802 */ /* 0x000fc60000000f00 */
[----:B------:R1:W-:Y:S01]  /*75b0*/  STL.64 [R4], R2 ;  /* 0x0000000204007387 */ /* 0x0003e20000100a00 */
[----:B------:R-:W-:Y:S05]  /*75c0*/  RET.REL.NODEC R8 `(_ZN7cutlass13device_kernelIN5flash19enable_sm80_to_sm89INS1_16FlashAttnBwdSm80INS1_25CollectiveMainloopBwdSm80ILi2ELi2EN4cute5tupleIJNS5_1CILi128EEES8_NS7_ILi64EEEEEENS_10bfloat16_tEfNS_4arch4Sm80ELb1ELb0ELb1ELb0ELb1ELb0ELb0ELb0ELi2ELi4ELi4ELi4ELb0EEENS1_24CollectiveEpilogueBwdGQAISA_fSD_Li256ELb0ELb1EEENS1_25SingleTileBwdLPTSchedulerILb0ELi128ELb1EEEEEEEEEvNT_6ParamsE) ;  /* 0xffff8a3008007950 */ /* 0x000fea0003c3ffff */
        .type           $_ZN7cutlass13device_kernelIN5flash19enable_sm80_to_sm89INS1_16FlashAttnBwdSm80INS1_25CollectiveMainloopBwdSm80ILi2ELi2EN4cute5tupleIJNS5_1CILi128EEES8_NS7_ILi64EEEEEENS_10bfloat16_tEfNS_4arch4Sm80ELb1ELb0ELb1ELb0ELb1ELb0ELb0ELb0ELi2ELi4ELi4ELi4ELb0EEENS1_24CollectiveEpilogueBwdGQAISA_fSD_Li256ELb0ELb1EEENS1_25SingleTileBwdLPTSchedulerILb0ELi128ELb1EEEEEEEEEvNT_6ParamsE$_ZN4cute3eso3ESOILb1ELb0EJNS_14ComposedLayoutINS_7SwizzleILi3ELi3ELi3EEENS_1CILi0EEENS_6LayoutINS_5tupleIJNS8_IJNS8_IJNS5_ILi4EEENS5_ILi8EEEEEENS8_IJS9_NS5_ILi1EEEEEEEEENS8_IJNS8_IJNS5_ILi2EEESF_SF_EEENS8_IJSF_NS8_IJS9_SF_EEEEEEEEEEEENS8_IJNS8_IJNS8_IJSF_NS5_ILi64EEEEEENS8_IJNS5_ILi1024EEES6_EEEEEENS8_IJNS8_IJSC_NS5_ILi512EEESA_EEENS8_IJNS5_ILi4096EEENS8_IJNS5_ILi16EEENS5_ILi8192EEEEEEEEEEEEEEEEEEENS_10ViewEngineINS_8smem_ptrIPN7cutlass10bfloat16_tEEEEEEEC2ERKS10_RKS17_,@function
        .size           $_ZN7cutlass13device_kernelIN5flash19enable_sm80_to_sm89INS1_16FlashAttnBwdSm80INS1_25CollectiveMainloopBwdSm80ILi2ELi2EN4cute5tupleIJNS5_1CILi128EEES8_NS7_ILi64EEEEEENS_10bfloat16_tEfNS_4arch4Sm80ELb1ELb0ELb1ELb0ELb1ELb0ELb0ELb0ELi2ELi4ELi4ELi4ELb0EEENS1_24CollectiveEpilogueBwdGQAISA_fSD_Li256ELb0ELb1EEENS1_25SingleTileBwdLPTSchedulerILb0ELi128ELb1EEEEEEEEEvNT_6ParamsE$_ZN4cute3eso3ESOILb1ELb0EJNS_14ComposedLayoutINS_7SwizzleILi3ELi3ELi3EEENS_1CILi0EEENS_6LayoutINS_5tupleIJNS8_IJNS8_IJNS5_ILi4EEENS5_ILi8EEEEEENS8_IJS9_NS5_ILi1EEEEEEEEENS8_IJNS8_IJNS5_ILi2EEESF_SF_EEENS8_IJSF_NS8_IJS9_SF_EEEEEEEEEEEENS8_IJNS8_IJNS8_IJSF_NS5_ILi64EEEEEENS8_IJNS5_ILi1024EEES6_EEEEEENS8_IJNS8_IJSC_NS5_ILi512EEESA_EEENS8_IJNS5_ILi4096EEENS8_IJNS5_ILi16EEENS5_ILi8192EEEEEEEEEEEEEEEEEEENS_10ViewEngineINS_8smem_ptrIPN7cutlass10bfloat16_tEEEEEEEC2ERKS10_RKS17_,($_ZN7cutlass13device_kernelIN5flash19enable_sm80_to_sm89INS1_16FlashAttnBwdSm80INS1_25CollectiveMainloopBwdSm80ILi2ELi2EN4cute5tupleIJNS5_1CILi128EEES8_NS7_ILi64EEEEEENS_10bfloat16_tEfNS_4arch4Sm80ELb1ELb0ELb1ELb0ELb1ELb0ELb0ELb0ELi2ELi4ELi4ELi4ELb0EEENS1_24CollectiveEpilogueBwdGQAISA_fSD_Li256ELb0ELb1EEENS1_25SingleTileBwdLPTSchedulerILb0ELi128ELb1EEEEEEEEEvNT_6ParamsE$_ZN4cute3eso3ESOILb1ELb0EJNS_14ComposedLayoutINS_7SwizzleILi3ELi3ELi3EEENS_1CILi0EEENS_6LayoutINS_5tupleIJNS8_IJNS8_IJNS5_ILi4EEENS5_ILi8EEEEEENS8_IJS9_NS5_ILi1EEEEEEEEENS8_IJNS8_IJNS5_ILi2EEESF_SF_EEENS8_IJSF_SA_EEEEEEEEENS8_IJNS8_IJNS8_IJNS5_ILi128EEESC_EEENS8_IJNS5_ILi16EEES6_EEEEEENS8_IJNS8_IJNS5_ILi64EEESA_NS5_ILi512EEEEEENS8_IJNS5_ILi8192EEENS5_ILi1024EEEEEEEEEEEEEEEENS_10ViewEngineINS_8smem_ptrIPN7cutlass10bfloat16_tEEEEEEEC2ERKSY_RKS15_ - $_ZN7cutlass13device_kernelIN5flash19enable_sm80_to_sm89INS1_16FlashAttnBwdSm80INS1_25CollectiveMainloopBwdSm80ILi2ELi2EN4cute5tupleIJNS5_1CILi128EEES8_NS7_ILi64EEEEEENS_10bfloat16_tEfNS_4arch4Sm80ELb1ELb0ELb1ELb0ELb1ELb0ELb0ELb0ELi2ELi4ELi4ELi4ELb0EEENS1_24CollectiveEpilogueBwdGQAISA_fSD_Li256ELb0ELb1EEENS1_25SingleTileBwdLPTSchedulerILb0ELi128ELb1EEEEEEEEEvNT_6ParamsE$_ZN4cute3eso3ESOILb1ELb0EJNS_14ComposedLayoutINS_7SwizzleILi3ELi3ELi3EEENS_1CILi0EEENS_6LayoutINS_5tupleIJNS8_IJNS8_IJNS5_ILi4EEENS5_ILi8EEEEEENS8_IJS9_NS5_ILi1EEEEEEEEENS8_IJNS8_IJNS5_ILi2EEESF_SF_EEENS8_IJSF_NS8_IJS9_SF_EEEEEEEEEEEENS8_IJNS8_IJNS8_IJSF_NS5_ILi64EEEEEENS8_IJNS5_ILi1024EEES6_EEEEEENS8_IJNS8_IJSC_NS5_ILi512EEESA_EEENS8_IJNS5_ILi4096EEENS8_IJNS5_ILi16EEENS5_ILi8192EEEEEEEEEEEEEEEEEEENS_10ViewEngineINS_8smem_ptrIPN7cutlass10bfloat16_tEEEEEEEC2ERKS10_RKS17_)
$_ZN7cutlass13device_kernelIN5flash19enable_sm80_to_sm89INS1_16FlashAttnBwdSm80INS1_25CollectiveMainloopBwdSm80ILi2ELi2EN4cute5tupleIJNS5_1CILi128EEES8_NS7_ILi64EEEEEENS_10bfloat16_tEfNS_4arch4Sm80ELb1ELb0ELb1ELb0ELb1ELb0ELb0ELb0ELi2ELi4ELi4ELi4ELb0EEENS1_24CollectiveEpilogueBwdGQAISA_fSD_Li256ELb0ELb1EEENS1_25SingleTileBwdLPTSchedulerILb0ELi128ELb1EEEEEEEEEvNT_6ParamsE$_ZN4cute3eso3ESOILb1ELb0EJNS_14ComposedLayoutINS_7SwizzleILi3ELi3ELi3EEENS_1CILi0EEENS_6LayoutINS_5tupleIJNS8_IJNS8_IJNS5_ILi4EEENS5_ILi8EEEEEENS8_IJS9_NS5_ILi1EEEEEEEEENS8_IJNS8_IJNS5_ILi2EEESF_SF_EEENS8_IJSF_NS8_IJS9_SF_EEEEEEEEEEEENS8_IJNS8_IJNS8_IJSF_NS5_ILi64EEEEEENS8_IJNS5_ILi1024EEES6_EEEEEENS8_IJNS8_IJSC_NS5_ILi512EEESA_EEENS8_IJNS5_ILi4096EEENS8_IJNS5_ILi16EEENS5_ILi8192EEEEEEEEEEEEEEEEEEENS_10ViewEngineINS_8smem_ptrIPN7cutlass10bfloat16_tEEEEEEEC2ERKS10_RKS17_:
[----:B------:R-:W-:Y:S01]  /*75d0*/  IADD3 R4, R60, -c[0x0][0x20], RZ ;  /* 0x800008003c047a10 */ /* 0x000fe20007ffe0ff */
[----:B------:R-:W-:Y:S01]  /*75e0*/  IMAD.MOV.U32 R8, RZ, RZ, R6 ;  /* 0x000000ffff087224 */ /* 0x000fe200078e0006 */
[----:B------:R-:W-:-:S03]  /*75f0*/  MOV R9, 0x0 ;  /* 0x0000000000097802 */ /* 0x000fc60000000f00 */
[----:B------:R1:W-:Y:S01]  /*7600*/  STL.64 [R4], R2 ;  /* 0x0000000204007387 */ /* 0x0003e20000100a00 */
[----:B------:R-:W-:Y:S05]  /*7610*/  RET.REL.NODEC R8 `(_ZN7cutlass13device_kernelIN5flash19enable_sm80_to_sm89INS1_16FlashAttnBwdSm80INS1_25CollectiveMainloopBwdSm80ILi2ELi2EN4cute5tupleIJNS5_1CILi128EEES8_NS7_ILi64EEEEEENS_10bfloat16_tEfNS_4arch4Sm80ELb1ELb0ELb1ELb0ELb1ELb0ELb0ELb0ELi2ELi4ELi4ELi4ELb0EEENS1_24CollectiveEpilogueBwdGQAISA_fSD_Li256ELb0ELb1EEENS1_25SingleTileBwdLPTSchedulerILb0ELi128ELb1EEEEEEEEEvNT_6ParamsE) ;  /* 0xffff89e008007950 */ /* 0x000fea0003c3ffff */
        .type           $_ZN7cutlass13device_kernelIN5flash19enable_sm80_to_sm89INS1_16FlashAttnBwdSm80INS1_25CollectiveMainloopBwdSm80ILi2ELi2EN4cute5tupleIJNS5_1CILi128EEES8_NS7_ILi64EEEEEENS_10bfloat16_tEfNS_4arch4Sm80ELb1ELb0ELb1ELb0ELb1ELb0ELb0ELb0ELi2ELi4ELi4ELi4ELb0EEENS1_24CollectiveEpilogueBwdGQAISA_fSD_Li256ELb0ELb1EEENS1_25SingleTileBwdLPTSchedulerILb0ELi128ELb1EEEEEEEEEvNT_6ParamsE$_ZN4cute3eso3ESOILb1ELb0EJNS_14ComposedLayoutINS_7SwizzleILi3ELi3ELi3EEENS_1CILi0EEENS_6LayoutINS_5tupleIJNS8_IJNS8_IJNS5_ILi4EEENS5_ILi8EEEEEENS8_IJS9_NS5_ILi1EEEEEEEEENS8_IJNS8_IJNS5_ILi2EEESF_SF_EEENS8_IJSF_SA_EEEEEEEEENS8_IJNS8_IJNS8_IJNS5_ILi128EEESC_EEENS8_IJNS5_ILi16EEES6_EEEEEENS8_IJNS8_IJNS5_ILi64EEESA_NS5_ILi512EEEEEENS8_IJNS5_ILi8192EEENS5_ILi1024EEEEEEEEEEEEEEEENS_10ViewEngineINS_8smem_ptrIPN7cutlass10bfloat16_tEEEEEEEC2ERKSY_RKS15_,@function
        .size           $_ZN7cutlass13device_kernelIN5flash19enable_sm80_to_sm89INS1_16FlashAttnBwdSm80INS1_25CollectiveMainloopBwdSm80ILi2ELi2EN4cute5tupleIJNS5_1CILi128EEES8_NS7_ILi64EEEEEENS_10bfloat16_tEfNS_4arch4Sm80ELb1ELb0ELb1ELb0ELb1ELb0ELb0ELb0ELi2ELi4ELi4ELi4ELb0EEENS1_24CollectiveEpilogueBwdGQAISA_fSD_Li256ELb0ELb1EEENS1_25SingleTileBwdLPTSchedulerILb0ELi128ELb1EEEEEEEEEvNT_6ParamsE$_ZN4cute3eso3ESOILb1ELb0EJNS_14ComposedLayoutINS_7SwizzleILi3ELi3ELi3EEENS_1CILi0EEENS_6LayoutINS_5tupleIJNS8_IJNS8_IJNS5_ILi4EEENS5_ILi8EEEEEENS8_IJS9_NS5_ILi1EEEEEEEEENS8_IJNS8_IJNS5_ILi2EEESF_SF_EEENS8_IJSF_SA_EEEEEEEEENS8_IJNS8_IJNS8_IJNS5_ILi128EEESC_EEENS8_IJNS5_ILi16EEES6_EEEEEENS8_IJNS8_IJNS5_ILi64EEESA_NS5_ILi512EEEEEENS8_IJNS5_ILi8192EEENS5_ILi1024EEEEEEEEEEEEEEEENS_10ViewEngineINS_8smem_ptrIPN7cutlass10bfloat16_tEEEEEEEC2ERKSY_RKS15_,($_ZN7cutlass13device_kernelIN5flash19enable_sm80_to_sm89INS1_16FlashAttnBwdSm80INS1_25CollectiveMainloopBwdSm80ILi2ELi2EN4cute5tupleIJNS5_1CILi128EEES8_NS7_ILi64EEEEEENS_10bfloat16_tEfNS_4arch4Sm80ELb1ELb0ELb1ELb0ELb1ELb0ELb0ELb0ELi2ELi4ELi4ELi4ELb0EEENS1_24CollectiveEpilogueBwdGQAISA_fSD_Li256ELb0ELb1EEENS1_25SingleTileBwdLPTSchedulerILb0ELi128ELb1EEEEEEEEEvNT_6ParamsE$_ZN4cute3eso3ESOILb1ELb0EJNS_14ComposedLayoutINS_7SwizzleILi3ELi3ELi3EEENS_1CILj0EEENS_6LayoutINS_5tupleIJNS5_ILi64EEENS5_ILi128EEEEEENS8_IJNS5_ILi1EEES9_EEEEEEENS_10ViewEngineINS_8smem_ptrIPN7cutlass10bfloat16_tEEEEEEEC2ERKSF_RKSM_ - $_ZN7cutlass13device_kernelIN5flash19enable_sm80_to_sm89INS1_16FlashAttnBwdSm80INS1_25CollectiveMainloopBwdSm80ILi2ELi2EN4cute5tupleIJNS5_1CILi128EEES8_NS7_ILi64EEEEEENS_10bfloat16_tEfNS_4arch4Sm80ELb1ELb0ELb1ELb0ELb1ELb0ELb0ELb0ELi2ELi4ELi4ELi4ELb0EEENS1_24CollectiveEpilogueBwdGQAISA_fSD_Li256ELb0ELb1EEENS1_25SingleTileBwdLPTSchedulerILb0ELi128ELb1EEEEEEEEEvNT_6ParamsE$_ZN4cute3eso3ESOILb1ELb0EJNS_14ComposedLayoutINS_7SwizzleILi3ELi3ELi3EEENS_1CILi0EEENS_6LayoutINS_5tupleIJNS8_IJNS8_IJNS5_ILi4EEENS5_ILi8EEEEEENS8_IJS9_NS5_ILi1EEEEEEEEENS8_IJNS8_IJNS5_ILi2EEESF_SF_EEENS8_IJSF_SA_EEEEEEEEENS8_IJNS8_IJNS8_IJNS5_ILi128EEESC_EEENS8_IJNS5_ILi16EEES6_EEEEEENS8_IJNS8_IJNS5_ILi64EEESA_NS5_ILi512EEEEEENS8_IJNS5_ILi8192EEENS5_ILi1024EEEEEEEEEEEEEEEENS_10ViewEngineINS_8smem_ptrIPN7cutlass10bfloat16_tEEEEEEEC2ERKSY_RKS15_)
$_ZN7cutlass13device_kernelIN5flash19enable_sm80_to_sm89INS1_16FlashAttnBwdSm80INS1_25CollectiveMainloopBwdSm80ILi2ELi2EN4cute5tupleIJNS5_1CILi128EEES8_NS7_ILi64EEEEEENS_10bfloat16_tEfNS_4arch4Sm80ELb1ELb0ELb1ELb0ELb1ELb0ELb0ELb0ELi2ELi4ELi4ELi4ELb0EEENS1_24CollectiveEpilogueBwdGQAISA_fSD_Li256ELb0ELb1EEENS1_25SingleTileBwdLPTSchedulerILb0ELi128ELb1EEEEEEEEEvNT_6ParamsE$_ZN4cute3eso3ESOILb1ELb0EJNS_14ComposedLayoutINS_7SwizzleILi3ELi3ELi3EEENS_1CILi0EEENS_6LayoutINS_5tupleIJNS8_IJNS8_IJNS5_ILi4EEENS5_ILi8EEEEEENS8_IJS9_NS5_ILi1EEEEEEEEENS8_IJNS8_IJNS5_ILi2EEESF_SF_EEENS8_IJSF_SA_EEEEEEEEENS8_IJNS8_IJNS8_IJNS5_ILi128EEESC_EEENS8_IJNS5_ILi16EEES6_EEEEEENS8_IJNS8_IJNS5_ILi64EEESA_NS5_ILi512EEEEEENS8_IJNS5_ILi8192EEENS5_ILi1024EEEEEEEEEEEEEEEENS_10ViewEngineINS_8smem_ptrIPN7cutlass10bfloat16_tEEEEEEEC2ERKSY_RKS15_:
[----:B------:R-:W-:Y:S01]  /*7620*/  IADD3 R4, R23, -c[0x0][0x20], RZ ;  /* 0x8000080017047a10 */ /* 0x000fe20007ffe0ff */
[----:B------:R-:W-:Y:S01]  /*7630*/  IMAD.MOV.U32 R8, RZ, RZ, R6 ;  /* 0x000000ffff087224 */ /* 0x000fe200078e0006 */
[----:B------:R-:W-:-:S03]  /*7640*/  MOV R9, 0x0 ;  /* 0x0000000000097802 */ /* 0x000fc60000000f00 */
[----:B------:R1:W-:Y:S01]  /*7650*/  STL.64 [R4], R2 ;  /* 0x0000000204007387 */ /* 0x0003e20000100a00 */
[----:B------:R-:W-:Y:S05]  /*7660*/  RET.REL.NODEC R8 `(_ZN7cutlass13device_kernelIN5flash19enable_sm80_to_sm89INS1_16FlashAttnBwdSm80INS1_25CollectiveMainloopBwdSm80ILi2ELi2EN4cute5tupleIJNS5_1CILi128EEES8_NS7_ILi64EEEEEENS_10bfloat16_tEfNS_4arch4Sm80ELb1ELb0ELb1ELb0ELb1ELb0ELb0ELb0ELi2ELi4ELi4ELi4ELb0EEENS1_24CollectiveEpilogueBwdGQAISA_fSD_Li256ELb0ELb1EEENS1_25SingleTileBwdLPTSchedulerILb0ELi128ELb1EEEEEEEEEvNT_6ParamsE) ;  /* 0xffff899008007950 */ /* 0x000fea0003c3ffff */
        .type           $_ZN7cutlass13device_kernelIN5flash19enable_sm80_to_sm89INS1_16FlashAttnBwdSm80INS1_25CollectiveMainloopBwdSm80ILi2ELi2EN4cute5tupleIJNS5_1CILi128EEES8_NS7_ILi64EEEEEENS_10bfloat16_tEfNS_4arch4Sm80ELb1ELb0ELb1ELb0ELb1ELb0ELb0ELb0ELi2ELi4ELi4ELi4ELb0EEENS1_24CollectiveEpilogueBwdGQAISA_fSD_Li256ELb0ELb1EEENS1_25SingleTileBwdLPTSchedulerILb0ELi128ELb1EEEEEEEEEvNT_6ParamsE$_ZN4cute3eso3ESOILb1ELb0EJNS_14ComposedLayoutINS_7SwizzleILi3ELi3ELi3EEENS_1CILj0EEENS_6LayoutINS_5tupleIJNS5_ILi64EEENS5_ILi128EEEEEENS8_IJNS5_ILi1EEES9_EEEEEEENS_10ViewEngineINS_8smem_ptrIPN7cutlass10bfloat16_tEEEEEEEC2ERKSF_RKSM_,@function
        .size           $_ZN7cutlass13device_kernelIN5flash19enable_sm80_to_sm89INS1_16FlashAttnBwdSm80INS1_25CollectiveMainloopBwdSm80ILi2ELi2EN4cute5tupleIJNS5_1CILi128EEES8_NS7_ILi64EEEEEENS_10bfloat16_tEfNS_4arch4Sm80ELb1ELb0ELb1ELb0ELb1ELb0ELb0ELb0ELi2ELi4ELi4ELi4ELb0EEENS1_24CollectiveEpilogueBwdGQAISA_fSD_Li256ELb0ELb1EEENS1_25SingleTileBwdLPTSchedulerILb0ELi128ELb1EEEEEEEEEvNT_6ParamsE$_ZN4cute3eso3ESOILb1ELb0EJNS_14ComposedLayoutINS_7SwizzleILi3ELi3ELi3EEENS_1CILj0EEENS_6LayoutINS_5tupleIJNS5_ILi64EEENS5_ILi128EEEEEENS8_IJNS5_ILi1EEES9_EEEEEEENS_10ViewEngineINS_8smem_ptrIPN7cutlass10bfloat16_tEEEEEEEC2ERKSF_RKSM_,($_ZN7cutlass13device_kernelIN5flash19enable_sm80_to_sm89INS1_16FlashAttnBwdSm80INS1_25CollectiveMainloopBwdSm80ILi2ELi2EN4cute5tupleIJNS5_1CILi128EEES8_NS7_ILi64EEEEEENS_10bfloat16_tEfNS_4arch4Sm80ELb1ELb0ELb1ELb0ELb1ELb0ELb0ELb0ELi2ELi4ELi4ELi4ELb0EEENS1_24CollectiveEpilogueBwdGQAISA_fSD_Li256ELb0ELb1EEENS1_25SingleTileBwdLPTSchedulerILb0ELi128ELb1EEEEEEEEEvNT_6ParamsE$_ZN4cute3eso3ESOILb1ELb0EJNS_14ComposedLayoutINS_7SwizzleILi3ELi3ELi3EEENS_1CILj0EEENS_6LayoutINS_5tupleIJNS8_IJNS5_ILi8EEENS5_ILi16EEEEEENS8_IJNS5_ILi64EEENS5_ILi1EEEEEEEEENS8_IJNS8_IJSC_NS5_ILi512EEEEEENS8_IJSD_NS5_ILi0EEEEEEEEEEEEENS_10ViewEngineINS_8smem_ptrIPN7cutlass10bfloat16_tEEEEEEEC2ERKSM_RKST_ - $_ZN7cutlass13device_kernelIN5flash19enable_sm80_to_sm89INS1_16FlashAttnBwdSm80INS1_25CollectiveMainloopBwdSm80ILi2ELi2EN4cute5tupleIJNS5_1CILi128EEES8_NS7_ILi64EEEEEENS_10bfloat16_tEfNS_4arch4Sm80ELb1ELb0ELb1ELb0ELb1ELb0ELb0ELb0ELi2ELi4ELi4ELi4ELb0EEENS1_24CollectiveEpilogueBwdGQAISA_fSD_Li256ELb0ELb1EEENS1_25SingleTileBwdLPTSchedulerILb0ELi128ELb1EEEEEEEEEvNT_6ParamsE$_ZN4cute3eso3ESOILb1ELb0EJNS_14ComposedLayoutINS_7SwizzleILi3ELi3ELi3EEENS_1CILj0EEENS_6LayoutINS_5tupleIJNS5_ILi64EEENS5_ILi128EEEEEENS8_IJNS5_ILi1EEES9_EEEEEEENS_10ViewEngineINS_8smem_ptrIPN7cutlass10bfloat16_tEEEEEEEC2ERKSF_RKSM_)
$_ZN7cutlass13device_kernelIN5flash19enable_sm80_to_sm89INS1_16FlashAttnBwdSm80INS1_25CollectiveMainloopBwdSm80ILi2ELi2EN4cute5tupleIJNS5_1CILi128EEES8_NS7_ILi64EEEEEENS_10bfloat16_tEfNS_4arch4Sm80ELb1ELb0ELb1ELb0ELb1ELb0ELb0ELb0ELi2ELi4ELi4ELi4ELb0EEENS1_24CollectiveEpilogueBwdGQAISA_fSD_Li256ELb0ELb1EEENS1_25SingleTileBwdLPTSchedulerILb0ELi128ELb1EEEEEEEEEvNT_6ParamsE$_ZN4cute3eso3ESOILb1ELb0EJNS_14ComposedLayoutINS_7SwizzleILi3ELi3ELi3EEENS_1CILj0EEENS_6LayoutINS_5tupleIJNS5_ILi64EEENS5_ILi128EEEEEENS8_IJNS5_ILi1EEES9_EEEEEEENS_10ViewEngineINS_8smem_ptrIPN7cutlass10bfloat16_tEEEEEEEC2ERKSF_RKSM_:
[----:B------:R-:W-:Y:S01]  /*7670*/  IADD3 R4, R23, -c[0x0][0x20], RZ ;  /* 0x8000080017047a10 */ /* 0x000fe20007ffe0ff */
[----:B------:R-:W-:Y:S01]  /*7680*/  IMAD.MOV.U32 R8, RZ, RZ, R6 ;  /* 0x000000ffff087224 */ /* 0x000fe200078e0006 */
[----:B------:R-:W-:-:S03]  /*7690*/  MOV R9, 0x0 ;  /* 0x0000000000097802 */ /* 0x000fc60000000f00 */
[----:B------:R1:W-:Y:S01]  /*76a0*/  STL.64 [R4], R2 ;  /* 0x0000000204007387 */ /* 0x0003e20000100a00 */
[----:B------:R-:W-:Y:S05]  /*76b0*/  RET.REL.NODEC R8 `(_ZN7cutlass13device_kernelIN5flash19enable_sm80_to_sm89INS1_16FlashAttnBwdSm80INS1_25CollectiveMainloopBwdSm80ILi2ELi2EN4cute5tupleIJNS5_1CILi128EEES8_NS7_ILi64EEEEEENS_10bfloat16_tEfNS_4arch4Sm80ELb1ELb0ELb1ELb0ELb1ELb0ELb0ELb0ELi2ELi4ELi4ELi4ELb0EEENS1_24CollectiveEpilogueBwdGQAISA_fSD_Li256ELb0ELb1EEENS1_25SingleTileBwdLPTSchedulerILb0ELi128ELb1EEEEEEEEEvNT_6ParamsE) ;  /* 0xffff894008007950 */ /* 0x000fea0003c3ffff */
        .type           $_ZN7cutlass13device_kernelIN5flash19enable_sm80_to_sm89INS1_16FlashAttnBwdSm80INS1_25CollectiveMainloopBwdSm80ILi2ELi2EN4cute5tupleIJNS5_1CILi128EEES8_NS7_ILi64EEEEEENS_10bfloat16_tEfNS_4arch4Sm80ELb1ELb0ELb1ELb0ELb1ELb0ELb0ELb0ELi2ELi4ELi4ELi4ELb0EEENS1_24CollectiveEpilogueBwdGQAISA_fSD_Li256ELb0ELb1EEENS1_25SingleTileBwdLPTSchedulerILb0ELi128ELb1EEEEEEEEEvNT_6ParamsE$_ZN4cute3eso3ESOILb1ELb0EJNS_14ComposedLayoutINS_7SwizzleILi3ELi3ELi3EEENS_1CILj0EEENS_6LayoutINS_5tupleIJNS8_IJNS5_ILi8EEENS5_ILi16EEEEEENS8_IJNS5_ILi64EEENS5_ILi1EEEEEEEEENS8_IJNS8_IJSC_NS5_ILi512EEEEEENS8_IJSD_NS5_ILi0EEEEEEEEEEEEENS_10ViewEngineINS_8smem_ptrIPN7cutlass10bfloat16_tEEEEEEEC2ERKSM_RKST_,@function
        .size           $_ZN7cutlass13device_kernelIN5flash19enable_sm80_to_sm89INS1_16FlashAttnBwdSm80INS1_25CollectiveMainloopBwdSm80ILi2ELi2EN4cute5tupleIJNS5_1CILi128EEES8_NS7_ILi64EEEEEENS_10bfloat16_tEfNS_4arch4Sm80ELb1ELb0ELb1ELb0ELb1ELb0ELb0ELb0ELi2ELi4ELi4ELi4ELb0EEENS1_24CollectiveEpilogueBwdGQAISA_fSD_Li256ELb0ELb1EEENS1_25SingleTileBwdLPTSchedulerILb0ELi128ELb1EEEEEEEEEvNT_6ParamsE$_ZN4cute3eso3ESOILb1ELb0EJNS_14ComposedLayoutINS_7SwizzleILi3ELi3ELi3EEENS_1CILj0EEENS_6LayoutINS_5tupleIJNS8_IJNS5_ILi8EEENS5_ILi16EEEEEENS8_IJNS5_ILi64EEENS5_ILi1EEEEEEEEENS8_IJNS8_IJSC_NS5_ILi512EEEEEENS8_IJSD_NS5_ILi0EEEEEEEEEEEEENS_10ViewEngineINS_8smem_ptrIPN7cutlass10bfloat16_tEEEEEEEC2ERKSM_RKST_,($_ZN7cutlass13device_kernelIN5flash19enable_sm80_to_sm89INS1_16FlashAttnBwdSm80INS1_25CollectiveMainloopBwdSm80ILi2ELi2EN4cute5tupleIJNS5_1CILi128EEES8_NS7_ILi64EEEEEENS_10bfloat16_tEfNS_4arch4Sm80ELb1ELb0ELb1ELb0ELb1ELb0ELb0ELb0ELi2ELi4ELi4ELi4ELb0EEENS1_24CollectiveEpilogueBwdGQAISA_fSD_Li256ELb0ELb1EEENS1_25SingleTileBwdLPTSchedulerILb0ELi128ELb1EEEEEEEEEvNT_6ParamsE$_ZN4cute3eso3ESOILb1ELb0EJNS_14ComposedLayoutINS_7SwizzleILi3ELi3ELi3EEENS_1CILj0EEENS_6LayoutINS_5tupleIJNS8_IJNS8_IJNS5_ILi4EEENS5_ILi8EEEEEENS8_IJNS5_ILi2EEENS5_ILi1EEEEEEEEENS8_IJNS8_IJSC_SC_EEESB_EEEEEENS8_IJNS8_IJNS8_IJNS5_ILi128EEESD_EEENS8_IJSA_NS5_ILi0EEEEEEEEENS8_IJNS8_IJNS5_ILi64EEENS5_ILi512EEEEEENS8_IJNS5_ILi16EEENS5_ILi1024EEEEEEEEEEEEEEEENS_10ViewEngineINS_8smem_ptrIPN7cutlass10bfloat16_tEEEEEEEC2ERKSX_RKS14_ - $_ZN7cutlass13device_kernelIN5flash19enable_sm80_to_sm89INS1_16FlashAttnBwdSm80INS1_25CollectiveMainloopBwdSm80ILi2ELi2EN4cute5tupleIJNS5_1CILi128EEES8_NS7_ILi64EEEEEENS_10bfloat16_tEfNS_4arch4Sm80ELb1ELb0ELb1ELb0ELb1ELb0ELb0ELb0ELi2ELi4ELi4ELi4ELb0EEENS1_24CollectiveEpilogueBwdGQAISA_fSD_Li256ELb0ELb1EEENS1_25SingleTileBwdLPTSchedulerILb0ELi128ELb1EEEEEEEEEvNT_6ParamsE$_ZN4cute3eso3ESOILb1ELb0EJNS_14ComposedLayoutINS_7SwizzleILi3ELi3ELi3EEENS_1CILj0EEENS_6LayoutINS_5tupleIJNS8_IJNS5_ILi8EEENS5_ILi16EEEEEENS8_IJNS5_ILi64EEENS5_ILi1EEEEEEEEENS8_IJNS8_IJSC_NS5_ILi512EEEEEENS8_IJSD_NS5_ILi0EEEEEEEEEEEEENS_10ViewEngineINS_8smem_ptrIPN7cutlass10bfloat16_tEEEEEEEC2ERKSM_RKST_)
$_ZN7cutlass13device_kernelIN5flash19enable_sm80_to_sm89INS1_16FlashAttnBwdSm80INS1_25CollectiveMainloopBwdSm80ILi2ELi2EN4cute5tupleIJNS5_1CILi128EEES8_NS7_ILi64EEEEEENS_10bfloat16_tEfNS_4arch4Sm80ELb1ELb0ELb1ELb0ELb1ELb0ELb0ELb0ELi2ELi4ELi4ELi4ELb0EEENS1_24CollectiveEpilogueBwdGQAISA_fSD_Li256ELb0ELb1EEENS1_25SingleTileBwdLPTSchedulerILb0ELi128ELb1EEEEEEEEEvNT_6ParamsE$_ZN4cute3eso3ESOILb1ELb0EJNS_14ComposedLayoutINS_7SwizzleILi3ELi3ELi3EEENS_1CILj0EEENS_6LayoutINS_5tupleIJNS8_IJNS5_ILi8EEENS5_ILi16EEEEEENS8_IJNS5_ILi64EEENS5_ILi1EEEEEEEEENS8_IJNS8_IJSC_NS5_ILi512EEEEEENS8_IJSD_NS5_ILi0EEEEEEEEEEEEENS_10ViewEngineINS_8smem_ptrIPN7cutlass10bfloat16_tEEEEEEEC2ERKSM_RKST_:
[----:B------:R-:W-:Y:S01]  /*76c0*/  IADD3 R4, R23, -c[0x0][0x20], RZ ;  /* 0x8000080017047a10 */ /* 0x000fe20007ffe0ff */
[----:B------:R-:W-:Y:S01]  /*76d0*/  IMAD.MOV.U32 R8, RZ, RZ, R6 ;  /* 0x000000ffff087224 */ /* 0x000fe200078e0006 */
[----:B------:R-:W-:-:S03]  /*76e0*/  MOV R9, 0x0 ;  /* 0x0000000000097802 */ /* 0x000fc60000000f00 */
[----:B------:R1:W-:Y:S01]  /*76f0*/  STL.64 [R4], R2 ;  /* 0x0000000204007387 */ /* 0x0003e20000100a00 */
[----:B------:R-:W-:Y:S05]  /*7700*/  RET.REL.NODEC R8 `(_ZN7cutlass13device_kernelIN5flash19enable_sm80_to_sm89INS1_16FlashAttnBwdSm80INS1_25CollectiveMainloopBwdSm80ILi2ELi2EN4cute5tupleIJNS5_1CILi128EEES8_NS7_ILi64EEEEEENS_10bfloat16_tEfNS_4arch4Sm80ELb1ELb0ELb1ELb0ELb1ELb0ELb0ELb0ELi2ELi4ELi4ELi4ELb0EEENS1_24CollectiveEpilogueBwdGQAISA_fSD_Li256ELb0ELb1EEENS1_25SingleTileBwdLPTSchedulerILb0ELi128ELb1EEEEEEEEEvNT_6ParamsE) ;  /* 0xffff88f008007950 */ /* 0x000fea0003c3ffff */
        .type           $_ZN7cutlass13device_kernelIN5flash19enable_sm80_to_sm89INS1_16FlashAttnBwdSm80INS1_25CollectiveMainloopBwdSm80ILi2ELi2EN4cute5tupleIJNS5_1CILi128EEES8_NS7_ILi64EEEEEENS_10bfloat16_tEfNS_4arch4Sm80ELb1ELb0ELb1ELb0ELb1ELb0ELb0ELb0ELi2ELi4ELi4ELi4ELb0EEENS1_24CollectiveEpilogueBwdGQAISA_fSD_Li256ELb0ELb1EEENS1_25SingleTileBwdLPTSchedulerILb0ELi128ELb1EEEEEEEEEvNT_6ParamsE$_ZN4cute3eso3ESOILb1ELb0EJNS_14ComposedLayoutINS_7SwizzleILi3ELi3ELi3EEENS_1CILj0EEENS_6LayoutINS_5tupleIJNS8_IJNS8_IJNS5_ILi4EEENS5_ILi8EEEEEENS8_IJNS5_ILi2EEENS5_ILi1EEEEEEEEENS8_IJNS8_IJSC_SC_EEESB_EEEEEENS8_IJNS8_IJNS8_IJNS5_ILi128EEESD_EEENS8_IJSA_NS5_ILi0EEEEEEEEENS8_IJNS8_IJNS5_ILi64EEENS5_ILi512EEEEEENS8_IJNS5_ILi16EEENS5_ILi1024EEEEEEEEEEEEEEEENS_10ViewEngineINS_8smem_ptrIPN7cutlass10bfloat16_tEEEEEEEC2ERKSX_RKS14_,@function
        .size           $_ZN7cutlass13device_kernelIN5flash19enable_sm80_to_sm89INS1_16FlashAttnBwdSm80INS1_25CollectiveMainloopBwdSm80ILi2ELi2EN4cute5tupleIJNS5_1CILi128EEES8_NS7_ILi64EEEEEENS_10bfloat16_tEfNS_4arch4Sm80ELb1ELb0ELb1ELb0ELb1ELb0ELb0ELb0ELi2ELi4ELi4ELi4ELb0EEENS1_24CollectiveEpilogueBwdGQAISA_fSD_Li256ELb0ELb1EEENS1_25SingleTileBwdLPTSchedulerILb0ELi128ELb1EEEEEEEEEvNT_6ParamsE$_ZN4cute3eso3ESOILb1ELb0EJNS_14ComposedLayoutINS_7SwizzleILi3ELi3ELi3EEENS_1CILj0EEENS_6LayoutINS_5tupleIJNS8_IJNS8_IJNS5_ILi4EEENS5_ILi8EEEEEENS8_IJNS5_ILi2EEENS5_ILi1EEEEEEEEENS8_IJNS8_IJSC_SC_EEESB_EEEEEENS8_IJNS8_IJNS8_IJNS5_ILi128EEESD_EEENS8_IJSA_NS5_ILi0EEEEEEEEENS8_IJNS8_IJNS5_ILi64EEENS5_ILi512EEEEEENS8_IJNS5_ILi16EEENS5_ILi1024EEEEEEEEEEEEEEEENS_10ViewEngineINS_8smem_ptrIPN7cutlass10bfloat16_tEEEEEEEC2ERKSX_RKS14_,($_ZN7cutlass13device_kernelIN5flash19enable_sm80_to_sm89INS1_16FlashAttnBwdSm80INS1_25CollectiveMainloopBwdSm80ILi2ELi2EN4cute5tupleIJNS5_1CILi128EEES8_NS7_ILi64EEEEEENS_10bfloat16_tEfNS_4arch4Sm80ELb1ELb0ELb1ELb0ELb1ELb0ELb0ELb0ELi2ELi4ELi4ELi4ELb0EEENS1_24CollectiveEpilogueBwdGQAISA_fSD_Li256ELb0ELb1EEENS1_25SingleTileBwdLPTSchedulerILb0ELi128ELb1EEEEEEEEEvNT_6ParamsE$_ZN4cute3eso3ESOILb1ELb0EJNS_14ComposedLayoutINS_7SwizzleILi3ELi3ELi3EEENS_1CILj0EEENS_6LayoutINS_5tupleIJNS8_IJNS8_IJNS5_ILi4EEENS5_ILi8EEEEEENS8_IJS9_NS5_ILi1EEEEEEEEENS8_IJNS8_IJNS5_ILi2EEESF_SF_EEENS8_IJSF_S9_EEEEEEEEENS8_IJNS8_IJNS8_IJSF_NS5_ILi64EEEEEENS8_IJNS5_ILi1024EEENS5_ILi0EEEEEEEEENS8_IJNS8_IJSC_NS5_ILi512EEESA_EEENS8_IJNS5_ILi4096EEENS5_ILi16EEEEEEEEEEEEEEEENS_10ViewEngineINS_8smem_ptrIPN7cutlass10bfloat16_tEEEEEEEC2ERKSY_RKS15_ - $_ZN7cutlass13device_kernelIN5flash19enable_sm80_to_sm89INS1_16FlashAttnBwdSm80INS1_25CollectiveMainloopBwdSm80ILi2ELi2EN4cute5tupleIJNS5_1CILi128EEES8_NS7_ILi64EEEEEENS_10bfloat16_tEfNS_4arch4Sm80ELb1ELb0ELb1ELb0ELb1ELb0ELb0ELb0ELi2ELi4ELi4ELi4ELb0EEENS1_24CollectiveEpilogueBwdGQAISA_fSD_Li256ELb0ELb1EEENS1_25SingleTileBwdLPTSchedulerILb0ELi128ELb1EEEEEEEEEvNT_6ParamsE$_ZN4cute3eso3ESOILb1ELb0EJNS_14ComposedLayoutINS_7SwizzleILi3ELi3ELi3EEENS_1CILj0EEENS_6LayoutINS_5tupleIJNS8_IJNS8_IJNS5_ILi4EEENS5_ILi8EEEEEENS8_IJNS5_ILi2EEENS5_ILi1EEEEEEEEENS8_IJNS8_IJSC_SC_EEESB_EEEEEENS8_IJNS8_IJNS8_IJNS5_ILi128EEESD_EEENS8_IJSA_NS5_ILi0EEEEEEEEENS8_IJNS8_IJNS5_ILi64EEENS5_ILi512EEEEEENS8_IJNS5_ILi16EEENS5_ILi1024EEEEEEEEEEEEEEEENS_10ViewEngineINS_8smem_ptrIPN7cutlass10bfloat16_tEEEEEEEC2ERKSX_RKS14_)
$_ZN7cutlass13device_kernelIN5flash19enable_sm80_to_sm89INS1_16FlashAttnBwdSm80INS1_25CollectiveMainloopBwdSm80ILi2ELi2EN4cute5tupleIJNS5_1CILi128EEES8_NS7_ILi64EEEEEENS_10bfloat16_tEfNS_4arch4Sm80ELb1ELb0ELb1ELb0ELb1ELb0ELb0ELb0ELi2ELi4ELi4ELi4ELb0EEENS1_24CollectiveEpilogueBwdGQAISA_fSD_Li256ELb0ELb1EEENS1_25SingleTileBwdLPTSchedulerILb0ELi128ELb1EEEEEEEEEvNT_6ParamsE$_ZN4cute3eso3ESOILb1ELb0EJNS_14ComposedLayoutINS_7SwizzleILi3ELi3ELi3EEENS_1CILj0EEENS_6LayoutINS_5tupleIJNS8_IJNS8_IJNS5_ILi4EEENS5_ILi8EEEEEENS8_IJNS5_ILi2EEENS5_ILi1EEEEEEEEENS8_IJNS8_IJSC_SC_EEESB_EEEEEENS8_IJNS8_IJNS8_IJNS5_ILi128EEESD_EEENS8_IJSA_NS5_ILi0EEEEEEEEENS8_IJNS8_IJNS5_ILi64EEENS5_ILi512EEEEEENS8_IJNS5_ILi16EEENS5_ILi1024EEEEEEEEEEEEEEEENS_10ViewEngineINS_8smem_ptrIPN7cutlass10bfloat16_tEEEEEEEC2ERKSX_RKS14_:
[----:B------:R-:W-:Y:S01]  /*7710*/  IADD3 R4, R23, -c[0x0][0x20], RZ ;  /* 0x8000080017047a10 */ /* 0x000fe20007ffe0ff */
[----:B------:R-:W-:Y:S01]  /*7720*/  IMAD.MOV.U32 R8, RZ, RZ, R6 ;  /* 0x000000ffff087224 */ /* 0x000fe200078e0006 */
[----:B------:R-:W-:-:S03]  /*7730*/  MOV R9, 0x0 ;  /* 0x0000000000097802 */ /* 0x000fc60000000f00 */
[----:B------:R1:W-:Y:S01]  /*7740*/  STL.64 [R4], R2 ;  /* 0x0000000204007387 */ /* 0x0003e20000100a00 */
[----:B------:R-:W-:Y:S05]  /*7750*/  RET.REL.NODEC R8 `(_ZN7cutlass13device_kernelIN5flash19enable_sm80_to_sm89INS1_16FlashAttnBwdSm80INS1_25CollectiveMainloopBwdSm80ILi2ELi2EN4cute5tupleIJNS5_1CILi128EEES8_NS7_ILi64EEEEEENS_10bfloat16_tEfNS_4arch4Sm80ELb1ELb0ELb1ELb0ELb1ELb0ELb0ELb0ELi2ELi4ELi4ELi4ELb0EEENS1_24CollectiveEpilogueBwdGQAISA_fSD_Li256ELb0ELb1EEENS1_25SingleTileBwdLPTSchedulerILb0ELi128ELb1EEEEEEEEEvNT_6ParamsE) ;  /* 0xffff88a008007950 */ /* 0x000fea0003c3ffff */
        .type           $_ZN7cutlass13device_kernelIN5flash19enable_sm80_to_sm89INS1_16FlashAttnBwdSm80INS1_25CollectiveMainloopBwdSm80ILi2ELi2EN4cute5tupleIJNS5_1CILi128EEES8_NS7_ILi64EEEEEENS_10bfloat16_tEfNS_4arch4Sm80ELb1ELb0ELb1ELb0ELb1ELb0ELb0ELb0ELi2ELi4ELi4ELi4ELb0EEENS1_24CollectiveEpilogueBwdGQAISA_fSD_Li256ELb0ELb1EEENS1_25SingleTileBwdLPTSchedulerILb0ELi128ELb1EEEEEEEEEvNT_6ParamsE$_ZN4cute3eso3ESOILb1ELb0EJNS_14ComposedLayoutINS_7SwizzleILi3ELi3ELi3EEENS_1CILj0EEENS_6LayoutINS_5tupleIJNS8_IJNS8_IJNS5_ILi4EEENS5_ILi8EEEEEENS8_IJS9_NS5_ILi1EEEEEEEEENS8_IJNS8_IJNS5_ILi2EEESF_SF_EEENS8_IJSF_S9_EEEEEEEEENS8_IJNS8_IJNS8_IJSF_NS5_ILi64EEEEEENS8_IJNS5_ILi1024EEENS5_ILi0EEEEEEEEENS8_IJNS8_IJSC_NS5_ILi512EEESA_EEENS8_IJNS5_ILi4096EEENS5_ILi16EEEEEEEEEEEEEEEENS_10ViewEngineINS_8smem_ptrIPN7cutlass10bfloat16_tEEEEEEEC2ERKSY_RKS15_,@function
        .size           $_ZN7cutlass13device_kernelIN5flash19enable_sm80_to_sm89INS1_16FlashAttnBwdSm80INS1_25CollectiveMainloopBwdSm80ILi2ELi2EN4cute5tupleIJNS5_1CILi128EEES8_NS7_ILi64EEEEEENS_10bfloat16_tEfNS_4arch4Sm80ELb1ELb0ELb1ELb0ELb1ELb0ELb0ELb0ELi2ELi4ELi4ELi4ELb0EEENS1_24CollectiveEpilogueBwdGQAISA_fSD_Li256ELb0ELb1EEENS1_25SingleTileBwdLPTSchedulerILb0ELi128ELb1EEEEEEEEEvNT_6ParamsE$_ZN4cute3eso3ESOILb1ELb0EJNS_14ComposedLayoutINS_7SwizzleILi3ELi3ELi3EEENS_1CILj0EEENS_6LayoutINS_5tupleIJNS8_IJNS8_IJNS5_ILi4EEENS5_ILi8EEEEEENS8_IJS9_NS5_ILi1EEEEEEEEENS8_IJNS8_IJNS5_ILi2EEESF_SF_EEENS8_IJSF_S9_EEEEEEEEENS8_IJNS8_IJNS8_IJSF_NS5_ILi64EEEEEENS8_IJNS5_ILi1024EEENS5_ILi0EEEEEEEEENS8_IJNS8_IJSC_NS5_ILi512EEESA_EEENS8_IJNS5_ILi4096EEENS5_ILi16EEEEEEEEEEEEEEEENS_10ViewEngineINS_8smem_ptrIPN7cutlass10bfloat16_tEEEEEEEC2ERKSY_RKS15_,($_ZN7cutlass13device_kernelIN5flash19enable_sm80_to_sm89INS1_16FlashAttnBwdSm80INS1_25CollectiveMainloopBwdSm80ILi2ELi2EN4cute5tupleIJNS5_1CILi128EEES8_NS7_ILi64EEEEEENS_10bfloat16_tEfNS_4arch4Sm80ELb1ELb0ELb1ELb0ELb1ELb0ELb0ELb0ELi2ELi4ELi4ELi4ELb0EEENS1_24CollectiveEpilogueBwdGQAISA_fSD_Li256ELb0ELb1EEENS1_25SingleTileBwdLPTSchedulerILb0ELi128ELb1EEEEEEEEEvNT_6ParamsE$_ZN4cute3eso3ESOILb1ELb0EJNS_1CILi0EEENS2_ILi1EEENS2_ILi512EEEiEEC2ERKS3_RKS4_RKS5_RKi - $_ZN7cutlass13device_kernelIN5flash19enable_sm80_to_sm89INS1_16FlashAttnBwdSm80INS1_25CollectiveMainloopBwdSm80ILi2ELi2EN4cute5tupleIJNS5_1CILi128EEES8_NS7_ILi64EEEEEENS_10bfloat16_tEfNS_4arch4Sm80ELb1ELb0ELb1ELb0ELb1ELb0ELb0ELb0ELi2ELi4ELi4ELi4ELb0EEENS1_24CollectiveEpilogueBwdGQAISA_fSD_Li256ELb0ELb1EEENS1_25SingleTileBwdLPTSchedulerILb0ELi128ELb1EEEEEEEEEvNT_6ParamsE$_ZN4cute3eso3ESOILb1ELb0EJNS_14ComposedLayoutINS_7SwizzleILi3ELi3ELi3EEENS_1CILj0EEENS_6LayoutINS_5tupleIJNS8_IJNS8_IJNS5_ILi4EEENS5_ILi8EEEEEENS8_IJS9_NS5_ILi1EEEEEEEEENS8_IJNS8_IJNS5_ILi2EEESF_SF_EEENS8_IJSF_S9_EEEEEEEEENS8_IJNS8_IJNS8_IJSF_NS5_ILi64EEEEEENS8_IJNS5_ILi1024EEENS5_ILi0EEEEEEEEENS8_IJNS8_IJSC_NS5_ILi512EEESA_EEENS8_IJNS5_ILi4096EEENS5_ILi16EEEEEEEEEEEEEEEENS_10ViewEngineINS_8smem_ptrIPN7cutlass10bfloat16_tEEEEEEEC2ERKSY_RKS15_)
$_ZN7cutlass13device_kernelIN5flash19enable_sm80_to_sm89INS1_16FlashAttnBwdSm80INS1_25CollectiveMainloopBwdSm80ILi2ELi2EN4cute5tupleIJNS5_1CILi128EEES8_NS7_ILi64EEEEEENS_10bfloat16_tEfNS_4arch4Sm80ELb1ELb0ELb1ELb0ELb1ELb0ELb0ELb0ELi2ELi4ELi4ELi4ELb0EEENS1_24CollectiveEpilogueBwdGQAISA_fSD_Li256ELb0ELb1EEENS1_25SingleTileBwdLPTSchedulerILb0ELi128ELb1EEEEEEEEEvNT_6ParamsE$_ZN4cute3eso3ESOILb1ELb0EJNS_14ComposedLayoutINS_7SwizzleILi3ELi3ELi3EEENS_1CILj0EEENS_6LayoutINS_5tupleIJNS8_IJNS8_IJNS5_ILi4EEENS5_ILi8EEEEEENS8_IJS9_NS5_ILi1EEEEEEEEENS8_IJNS8_IJNS5_ILi2EEESF_SF_EEENS8_IJSF_S9_EEEEEEEEENS8_IJNS8_IJNS8_IJSF_NS5_ILi64EEEEEENS8_IJNS5_ILi1024EEENS5_ILi0EEEEEEEEENS8_IJNS8_IJSC_NS5_ILi512EEESA_EEENS8_IJNS5_ILi4096EEENS5_ILi16EEEEEEEEEEEEEEEENS_10ViewEngineINS_8smem_ptrIPN7cutlass10bfloat16_tEEEEEEEC2ERKSY_RKS15_:
[----:B------:R-:W-:Y:S01]  /*7760*/  IADD3 R4, R23, -c[0x0][0x20], RZ ;  /* 0x8000080017047a10 */ /* 0x000fe20007ffe0ff */
[----:B------:R-:W-:Y:S01]  /*7770*/  IMAD.MOV.U32 R8, RZ, RZ, R6 ;  /* 0x000000ffff087224 */ /* 0x000fe200078e0006 */
[----:B------:R-:W-:-:S03]  /*7780*/  MOV R9, 0x0 ;  /* 0x0000000000097802 */ /* 0x000fc60000000f00 */
[----:B------:R1:W-:Y:S01]  /*7790*/  STL.64 [R4], R2 ;  /* 0x0000000204007387 */ /* 0x0003e20000100a00 */
[----:B------:R-:W-:Y:S05]  /*77a0*/  RET.REL.NODEC R8 `(_ZN7cutlass13device_kernelIN5flash19enable_sm80_to_sm89INS1_16FlashAttnBwdSm80INS1_25CollectiveMainloopBwdSm80ILi2ELi2EN4cute5tupleIJNS5_1CILi128EEES8_NS7_ILi64EEEEEENS_10bfloat16_tEfNS_4arch4Sm80ELb1ELb0ELb1ELb0ELb1ELb0ELb0ELb0ELi2ELi4ELi4ELi4ELb0EEENS1_24CollectiveEpilogueBwdGQAISA_fSD_Li256ELb0ELb1EEENS1_25SingleTileBwdLPTSchedulerILb0ELi128ELb1EEEEEEEEEvNT_6ParamsE) ;  /* 0xffff885008007950 */ /* 0x000fea0003c3ffff */
        .type           $_ZN7cutlass13device_kernelIN5flash19enable_sm80_to_sm89INS1_16FlashAttnBwdSm80INS1_25CollectiveMainloopBwdSm80ILi2ELi2EN4cute5tupleIJNS5_1CILi128EEES8_NS7_ILi64EEEEEENS_10bfloat16_tEfNS_4arch4Sm80ELb1ELb0ELb1ELb0ELb1ELb0ELb0ELb0ELi2ELi4ELi4ELi4ELb0EEENS1_24CollectiveEpilogueBwdGQAISA_fSD_Li256ELb0ELb1EEENS1_25SingleTileBwdLPTSchedulerILb0ELi128ELb1EEEEEEEEEvNT_6ParamsE$_ZN4cute3eso3ESOILb1ELb0EJNS_1CILi0EEENS2_ILi1EEENS2_ILi512EEEiEEC2ERKS3_RKS4_RKS5_RKi,@function
        .size           $_ZN7cutlass13device_kernelIN5flash19enable_sm80_to_sm89INS1_16FlashAttnBwdSm80INS1_25CollectiveMainloopBwdSm80ILi2ELi2EN4cute5tupleIJNS5_1CILi128EEES8_NS7_ILi64EEEEEENS_10bfloat16_tEfNS_4arch4Sm80ELb1ELb0ELb1ELb0ELb1ELb0ELb0ELb0ELi2ELi4ELi4ELi4ELb0EEENS1_24CollectiveEpilogueBwdGQAISA_fSD_Li256ELb0ELb1EEENS1_25SingleTileBwdLPTSchedulerILb0ELi128ELb1EEEEEEEEEvNT_6ParamsE$_ZN4cute3eso3ESOILb1ELb0EJNS_1CILi0EEENS2_ILi1EEENS2_ILi512EEEiEEC2ERKS3_RKS4_RKS5_RKi,($_ZN7cutlass13device_kernelIN5flash19enable_sm80_to_sm89INS1_16FlashAttnBwdSm80INS1_25CollectiveMainloopBwdSm80ILi2ELi2EN4cute5tupleIJNS5_1CILi128EEES8_NS7_ILi64EEEEEENS_10bfloat16_tEfNS_4arch4Sm80ELb1ELb0ELb1ELb0ELb1ELb0ELb0ELb0ELi2ELi4ELi4ELi4ELb0EEENS1_24CollectiveEpilogueBwdGQAISA_fSD_Li256ELb0ELb1EEENS1_25SingleTileBwdLPTSchedulerILb0ELi128ELb1EEEEEEEEEvNT_6ParamsE$_ZN4cute3eso3ESOILb1ELb0EJNS_1CILi0EEENS2_ILi1EEENS2_ILi512EEEiNS2_ILi4096EEEiNS2_ILi8192EEEEEC2ERKS3_RKS4_RKS5_RKiRKS6_SG_RKS7_ - $_ZN7cutlass13device_kernelIN5flash19enable_sm80_to_sm89INS1_16FlashAttnBwdSm80INS1_25CollectiveMainloopBwdSm80ILi2ELi2EN4cute5tupleIJNS5_1CILi128EEES8_NS7_ILi64EEEEEENS_10bfloat16_tEfNS_4arch4Sm80ELb1ELb0ELb1ELb0ELb1ELb0ELb0ELb0ELi2ELi4ELi4ELi4ELb0EEENS1_24CollectiveEpilogueBwdGQAISA_fSD_Li256ELb0ELb1EEENS1_25SingleTileBwdLPTSchedulerILb0ELi128ELb1EEEEEEEEEvNT_6ParamsE$_ZN4cute3eso3ESOILb1ELb0EJNS_1CILi0EEENS2_ILi1EEENS2_ILi512EEEiEEC2ERKS3_RKS4_RKS5_RKi)
$_ZN7cutlass13device_kernelIN5flash19enable_sm80_to_sm89INS1_16FlashAttnBwdSm80INS1_25CollectiveMainloopBwdSm80ILi2ELi2EN4cute5tupleIJNS5_1CILi128EEES8_NS7_ILi64EEEEEENS_10bfloat16_tEfNS_4arch4Sm80ELb1ELb0ELb1ELb0ELb1ELb0ELb0ELb0ELi2ELi4ELi4ELi4ELb0EEENS1_24CollectiveEpilogueBwdGQAISA_fSD_Li256ELb0ELb1EEENS1_25SingleTileBwdLPTSchedulerILb0ELi128ELb1EEEEEEEEEvNT_6ParamsE$_ZN4cute3eso3ESOILb1ELb0EJNS_1CILi0EEENS2_ILi1EEENS2_ILi512EEEiEEC2ERKS3_RKS4_RKS5_RKi:
[----:B------:R-:W-:Y:S02]  /*77b0*/  IADD3 R2, R2, -c[0x0][0x20], RZ ;  /* 0x8000080002027a10 */ /* 0x000fe40007ffe0ff */
[----:B------:R-:W-:-:S03]  /*77c0*/  MOV R9, 0x0 ;  /* 0x0000000000097802 */ /* 0x000fc60000000f00 */
[----:B------:R1:W-:Y:S01]  /*77d0*/  STL [R2], R3 ;  /* 0x0000000302007387 */ /* 0x0003e20000100800 */
[----:B------:R-:W-:Y:S05]  /*77e0*/  RET.REL.NODEC R8 `(_ZN7cutlass13device_kernelIN5flash19enable_sm80_to_sm89INS1_16FlashAttnBwdSm80INS1_25CollectiveMainloopBwdSm80ILi2ELi2EN4cute5tupleIJNS5_1CILi128EEES8_NS7_ILi64EEEEEENS_10bfloat16_tEfNS_4arch4Sm80ELb1ELb0ELb1ELb0ELb1ELb0ELb0ELb0ELi2ELi4ELi4ELi4ELb0EEENS1_24CollectiveEpilogueBwdGQAISA_fSD_Li256ELb0ELb1EEENS1_25SingleTileBwdLPTSchedulerILb0ELi128ELb1EEEEEEEEEvNT_6ParamsE) ;  /* 0xffff881008007950 */ /* 0x000fea0003c3ffff */
        .type           $_ZN7cutlass13device_kernelIN5flash19enable_sm80_to_sm89INS1_16FlashAttnBwdSm80INS1_25CollectiveMainloopBwdSm80ILi2ELi2EN4cute5tupleIJNS5_1CILi128EEES8_NS7_ILi64EEEEEENS_10bfloat16_tEfNS_4arch4Sm80ELb1ELb0ELb1ELb0ELb1ELb0ELb0ELb0ELi2ELi4ELi4ELi4ELb0EEENS1_24CollectiveEpilogueBwdGQAISA_fSD_Li256ELb0ELb1EEENS1_25SingleTileBwdLPTSchedulerILb0ELi128ELb1EEEEEEEEEvNT_6ParamsE$_ZN4cute3eso3ESOILb1ELb0EJNS_1CILi0EEENS2_ILi1EEENS2_ILi512EEEiNS2_ILi4096EEEiNS2_ILi8192EEEEEC2ERKS3_RKS4_RKS5_RKiRKS6_SG_RKS7_,@function
        .size           $_ZN7cutlass13device_kernelIN5flash19enable_sm80_to_sm89INS1_16FlashAttnBwdSm80INS1_25CollectiveMainloopBwdSm80ILi2ELi2EN4cute5tupleIJNS5_1CILi128EEES8_NS7_ILi64EEEEEENS_10bfloat16_tEfNS_4arch4Sm80ELb1ELb0ELb1ELb0ELb1ELb0ELb0ELb0ELi2ELi4ELi4ELi4ELb0EEENS1_24CollectiveEpilogueBwdGQAISA_fSD_Li256ELb0ELb1EEENS1_25SingleTileBwdLPTSchedulerILb0ELi128ELb1EEEEEEEEEvNT_6ParamsE$_ZN4cute3eso3ESOILb1ELb0EJNS_1CILi0EEENS2_ILi1EEENS2_ILi512EEEiNS2_ILi4096EEEiNS2_ILi8192EEEEEC2ERKS3_RKS4_RKS5_RKiRKS6_SG_RKS7_,($_ZN7cutlass13device_kernelIN5flash19enable_sm80_to_sm89INS1_16FlashAttnBwdSm80INS1_25CollectiveMainloopBwdSm80ILi2ELi2EN4cute5tupleIJNS5_1CILi128EEES8_NS7_ILi64EEEEEENS_10bfloat16_tEfNS_4arch4Sm80ELb1ELb0ELb1ELb0ELb1ELb0ELb0ELb0ELi2ELi4ELi4ELi4ELb0EEENS1_24CollectiveEpilogueBwdGQAISA_fSD_Li256ELb0ELb1EEENS1_25SingleTileBwdLPTSchedulerILb0ELi128ELb1EEEEEEEEEvNT_6ParamsE$_ZN4cute3eso3ESOILb1ELb0EJNS_1CILi0EEENS_5tupleIJNS2_ILi1EEENS2_ILi256EEEiEEEEEC2ERKS3_RKS7_ - $_ZN7cutlass13device_kernelIN5flash19enable_sm80_to_sm89INS1_16FlashAttnBwdSm80INS1_25CollectiveMainloopBwdSm80ILi2ELi2EN4cute5tupleIJNS5_1CILi128EEES8_NS7_ILi64EEEEEENS_10bfloat16_tEfNS_4arch4Sm80ELb1ELb0ELb1ELb0ELb1ELb0ELb0ELb0ELi2ELi4ELi4ELi4ELb0EEENS1_24CollectiveEpilogueBwdGQAISA_fSD_Li256ELb0ELb1EEENS1_25SingleTileBwdLPTSchedulerILb0ELi128ELb1EEEEEEEEEvNT_6ParamsE$_ZN4cute3eso3ESOILb1ELb0EJNS_1CILi0EEENS2_ILi1EEENS2_ILi512EEEiNS2_ILi4096EEEiNS2_ILi8192EEEEEC2ERKS3_RKS4_RKS5_RKiRKS6_SG_RKS7_)
$_ZN7cutlass13device_kernelIN5flash19enable_sm80_to_sm89INS1_16FlashAttnBwdSm80INS1_25CollectiveMainloopBwdSm80ILi2ELi2EN4cute5tupleIJNS5_1CILi128EEES8_NS7_ILi64EEEEEENS_10bfloat16_tEfNS_4arch4Sm80ELb1ELb0ELb1ELb0ELb1ELb0ELb0ELb0ELi2ELi4ELi4ELi4ELb0EEENS1_24CollectiveEpilogueBwdGQAISA_fSD_Li256ELb0ELb1EEENS1_25SingleTileBwdLPTSchedulerILb0ELi128ELb1EEEEEEEEEvNT_6ParamsE$_ZN4cute3eso3ESOILb1ELb0EJNS_1CILi0EEENS2_ILi1EEENS2_ILi512EEEiNS2_ILi4096EEEiNS2_ILi8192EEEEEC2ERKS3_RKS4_RKS5_RKiRKS6_SG_RKS7_:
[----:B------:R-:W-:Y:S02]  /*77f0*/  IADD3 R3, R3, -c[0x0][0x20], RZ ;  /* 0x8000080003037a10 */ /* 0x000fe40007ffe0ff */
[----:B------:R-:W-:-:S03]  /*7800*/  IADD3 R2, R58, -c[0x0][0x20], RZ ;  /* 0x800008003a027a10 */ /* 0x000fc60007ffe0ff */
[----:B------:R1:W-:Y:S04]  /*7810*/  STL [R3], R10 ;  /* 0x0000000a03007387 */ /* 0x0003e80000100800 */
[----:B------:R-:W2:Y:S01]  /*7820*/  LDL R2, [R2] ;  /* 0x0000000002027983 */ /* 0x000ea20000100800 */
[----:B------:R-:W-:-:S03]  /*7830*/  IMAD.MOV.U32 R9, RZ, RZ, 0x0 ;  /* 0x00000000ff097424 */ /* 0x000fc600078e00ff */
[----:B--2---:R1:W-:Y:S01]  /*7840*/  STL [R3+0x4], R2 ;  /* 0x0000040203007387 */ /* 0x0043e20000100800 */
[----:B------:R-:W-:Y:S05]  /*7850*/  RET.REL.NODEC R8 `(_ZN7cutlass13device_kernelIN5flash19enable_sm80_to_sm89INS1_16FlashAttnBwdSm80INS1_25CollectiveMainloopBwdSm80ILi2ELi2EN4cute5tupleIJNS5_1CILi128EEES8_NS7_ILi64EEEEEENS_10bfloat16_tEfNS_4arch4Sm80ELb1ELb0ELb1ELb0ELb1ELb0ELb0ELb0ELi2ELi4ELi4ELi4ELb0EEENS1_24CollectiveEpilogueBwdGQAISA_fSD_Li256ELb0ELb1EEENS1_25SingleTileBwdLPTSchedulerILb0ELi128ELb1EEEEEEEEEvNT_6ParamsE) ;  /* 0xffff87a008007950 */ /* 0x000fea0003c3ffff */
        .type           $_ZN7cutlass13device_kernelIN5flash19enable_sm80_to_sm89INS1_16FlashAttnBwdSm80INS1_25CollectiveMainloopBwdSm80ILi2ELi2EN4cute5tupleIJNS5_1CILi128EEES8_NS7_ILi64EEEEEENS_10bfloat16_tEfNS_4arch4Sm80ELb1ELb0ELb1ELb0ELb1ELb0ELb0ELb0ELi2ELi4ELi4ELi4ELb0EEENS1_24CollectiveEpilogueBwdGQAISA_fSD_Li256ELb0ELb1EEENS1_25SingleTileBwdLPTSchedulerILb0ELi128ELb1EEEEEEEEEvNT_6ParamsE$_ZN4cute3eso3ESOILb1ELb0EJNS_1CILi0EEENS_5tupleIJNS2_ILi1EEENS2_ILi256EEEiEEEEEC2ERKS3_RKS7_,@function
        .size           $_ZN7cutlass13device_kernelIN5flash19enable_sm80_to_sm89INS1_16FlashAttnBwdSm80INS1_25CollectiveMainloopBwdSm80ILi2ELi2EN4cute5tupleIJNS5_1CILi128EEES8_NS7_ILi64EEEEEENS_10bfloat16_tEfNS_4arch4Sm80ELb1ELb0ELb1ELb0ELb1ELb0ELb0ELb0ELi2ELi4ELi4ELi4ELb0EEENS1_24CollectiveEpilogueBwdGQAISA_fSD_Li256ELb0ELb1EEENS1_25SingleTileBwdLPTSchedulerILb0ELi128ELb1EEEEEEEEEvNT_6ParamsE$_ZN4cute3eso3ESOILb1ELb0EJNS_1CILi0EEENS_5tupleIJNS2_ILi1EEENS2_ILi256EEEiEEEEEC2ERKS3_RKS7_,($_ZN7cutlass13device_kernelIN5flash19enable_sm80_to_sm89INS1_16FlashAttnBwdSm80INS1_25CollectiveMainloopBwdSm80ILi2ELi2EN4cute5tupleIJNS5_1CILi128EEES8_NS7_ILi64EEEEEENS_10bfloat16_tEfNS_4arch4Sm80ELb1ELb0ELb1ELb0ELb1ELb0ELb0ELb0ELi2ELi4ELi4ELi4ELb0EEENS1_24CollectiveEpilogueBwdGQAISA_fSD_Li256ELb0ELb1EEENS1_25SingleTileBwdLPTSchedulerILb0ELi128ELb1EEEEEEEEEvNT_6ParamsE$_ZN4cute3eso3ESOILb1ELb0EJNS_1CILi0EEEiEEC2ERKS3_RKi - $_ZN7cutlass13device_kernelIN5flash19enable_sm80_to_sm89INS1_16FlashAttnBwdSm80INS1_25CollectiveMainloopBwdSm80ILi2ELi2EN4cute5tupleIJNS5_1CILi128EEES8_NS7_ILi64EEEEEENS_10bfloat16_tEfNS_4arch4Sm80ELb1ELb0ELb1ELb0ELb1ELb0ELb0ELb0ELi2ELi4ELi4ELi4ELb0EEENS1_24CollectiveEpilogueBwdGQAISA_fSD_Li256ELb0ELb1EEENS1_25SingleTileBwdLPTSchedulerILb0ELi128ELb1EEEEEEEEEvNT_6ParamsE$_ZN4cute3eso3ESOILb1ELb0EJNS_1CILi0EEENS_5tupleIJNS2_ILi1EEENS2_ILi256EEEiEEEEEC2ERKS3_RKS7_)
$_ZN7cutlass13device_kernelIN5flash19enable_sm80_to_sm89INS1_16FlashAttnBwdSm80INS1_25CollectiveMainloopBwdSm80ILi2ELi2EN4cute5tupleIJNS5_1CILi128EEES8_NS7_ILi64EEEEEENS_10bfloat16_tEfNS_4arch4Sm80ELb1ELb0ELb1ELb0ELb1ELb0ELb0ELb0ELi2ELi4ELi4ELi4ELb0EEENS1_24CollectiveEpilogueBwdGQAISA_fSD_Li256ELb0ELb1EEENS1_25SingleTileBwdLPTSchedulerILb0ELi128ELb1EEEEEEEEEvNT_6ParamsE$_ZN4cute3eso3ESOILb1ELb0EJNS_1CILi0EEENS_5tupleIJNS2_ILi1EEENS2_ILi256EEEiEEEEEC2ERKS3_RKS7_:
[----:B------:R-:W-:Y:S02]  /*7860*/  IADD3 R3, R10, -c[0x0][0x20], RZ ;  /* 0x800008000a037a10 */ /* 0x000fe40007ffe0ff */
[----:B------:R-:W-:-:S03]  /*7870*/  MOV R5, 0x0 ;  /* 0x0000000000057802 */ /* 0x000fc60000000f00 */
[----:B------:R1:W-:Y:S01]  /*7880*/  STL [R3], R2 ;  /* 0x0000000203007387 */ /* 0x0003e20000100800 */
[----:B------:R-:W-:Y:S05]  /*7890*/  RET.REL.NODEC R4 `(_ZN7cutlass13device_kernelIN5flash19enable_sm80_to_sm89INS1_16FlashAttnBwdSm80INS1_25CollectiveMainloopBwdSm80ILi2ELi2EN4cute5tupleIJNS5_1CILi128EEES8_NS7_ILi64EEEEEENS_10bfloat16_tEfNS_4arch4Sm80ELb1ELb0ELb1ELb0ELb1ELb0ELb0ELb0ELi2ELi4ELi4ELi4ELb0EEENS1_24CollectiveEpilogueBwdGQAISA_fSD_Li256ELb0ELb1EEENS1_25SingleTileBwdLPTSchedulerILb0ELi128ELb1EEEEEEEEEvNT_6ParamsE) ;  /* 0xffff876004007950 */ /* 0x000fea0003c3ffff */
        .type           $_ZN7cutlass13device_kernelIN5flash19enable_sm80_to_sm89INS1_16FlashAttnBwdSm80INS1_25CollectiveMainloopBwdSm80ILi2ELi2EN4cute5tupleIJNS5_1CILi128EEES8_NS7_ILi64EEEEEENS_10bfloat16_tEfNS_4arch4Sm80ELb1ELb0ELb1ELb0ELb1ELb0ELb0ELb0ELi2ELi4ELi4ELi4ELb0EEENS1_24CollectiveEpilogueBwdGQAISA_fSD_Li256ELb0ELb1EEENS1_25SingleTileBwdLPTSchedulerILb0ELi128ELb1EEEEEEEEEvNT_6ParamsE$_ZN4cute3eso3ESOILb1ELb0EJNS_1CILi0EEEiEEC2ERKS3_RKi,@function
        .size           $_ZN7cutlass13device_kernelIN5flash19enable_sm80_to_sm89INS1_16FlashAttnBwdSm80INS1_25CollectiveMainloopBwdSm80ILi2ELi2EN4cute5tupleIJNS5_1CILi128EEES8_NS7_ILi64EEEEEENS_10bfloat16_tEfNS_4arch4Sm80ELb1ELb0ELb1ELb0ELb1ELb0ELb0ELb0ELi2ELi4ELi4ELi4ELb0EEENS1_24CollectiveEpilogueBwdGQAISA_fSD_Li256ELb0ELb1EEENS1_25SingleTileBwdLPTSchedulerILb0ELi128ELb1EEEEEEEEEvNT_6ParamsE$_ZN4cute3eso3ESOILb1ELb0EJNS_1CILi0EEEiEEC2ERKS3_RKi,($_ZN7cutlass13device_kernelIN5flash19enable_sm80_to_sm89INS1_16FlashAttnBwdSm80INS1_25CollectiveMainloopBwdSm80ILi2ELi2EN4cute5tupleIJNS5_1CILi128EEES8_NS7_ILi64EEEEEENS_10bfloat16_tEfNS_4arch4Sm80ELb1ELb0ELb1ELb0ELb1ELb0ELb0ELb0ELi2ELi4ELi4ELi4ELb0EEENS1_24CollectiveEpilogueBwdGQAISA_fSD_Li256ELb0ELb1EEENS1_25SingleTileBwdLPTSchedulerILb0ELi128ELb1EEEEEEEEEvNT_6ParamsE$_ZN4cute3eso3ESOILb1ELb0EJNS_1CILi0EEEiS3_EEC2ERKS3_RKiS6_ - $_ZN7cutlass13device_kernelIN5flash19enable_sm80_to_sm89INS1_16FlashAttnBwdSm80INS1_25CollectiveMainloopBwdSm80ILi2ELi2EN4cute5tupleIJNS5_1CILi128EEES8_NS7_ILi64EEEEEENS_10bfloat16_tEfNS_4arch4Sm80ELb1ELb0ELb1ELb0ELb1ELb0ELb0ELb0ELi2ELi4ELi4ELi4ELb0EEENS1_24CollectiveEpilogueBwdGQAISA_fSD_Li256ELb0ELb1EEENS1_25SingleTileBwdLPTSchedulerILb0ELi128ELb1EEEEEEEEEvNT_6ParamsE$_ZN4cute3eso3ESOILb1ELb0EJNS_1CILi0EEEiEEC2ERKS3_RKi)
$_ZN7cutlass13device_kernelIN5flash19enable_sm80_to_sm89INS1_16FlashAttnBwdSm80INS1_25CollectiveMainloopBwdSm80ILi2ELi2EN4cute5tupleIJNS5_1CILi128EEES8_NS7_ILi64EEEEEENS_10bfloat16_tEfNS_4arch4Sm80ELb1ELb0ELb1ELb0ELb1ELb0ELb0ELb0ELi2ELi4ELi4ELi4ELb0EEENS1_24CollectiveEpilogueBwdGQAISA_fSD_Li256ELb0ELb1EEENS1_25SingleTileBwdLPTSchedulerILb0ELi128ELb1EEEEEEEEEvNT_6ParamsE$_ZN4cute3eso3ESOILb1ELb0EJNS_1CILi0EEEiEEC2ERKS3_RKi:
[----:B------:R-:W-:Y:S02]  /*78a0*/  IADD3 R2, R13, -c[0x0][0x20], RZ ;  /* 0x800008000d027a10 */ /* 0x000fe40007ffe0ff */
[----:B------:R-:W-:-:S03]  /*78b0*/  MOV R9, 0x0 ;  /* 0x0000000000097802 */ /* 0x000fc60000000f00 */
[----:B------:R1:W-:Y:S01]  /*78c0*/  STL [R2], R3 ;  /* 0x0000000302007387 */ /* 0x0003e20000100800 */
[----:B------:R-:W-:Y:S05]  /*78d0*/  RET.REL.NODEC R8 `(_ZN7cutlass13device_kernelIN5flash19enable_sm80_to_sm89INS1_16FlashAttnBwdSm80INS1_25CollectiveMainloopBwdSm80ILi2ELi2EN4cute5tupleIJNS5_1CILi128EEES8_NS7_ILi64EEEEEENS_10bfloat16_tEfNS_4arch4Sm80ELb1ELb0ELb1ELb0ELb1ELb0ELb0ELb0ELi2ELi4ELi4ELi4ELb0EEENS1_24CollectiveEpilogueBwdGQAISA_fSD_Li256ELb0ELb1EEENS1_25SingleTileBwdLPTSchedulerILb0ELi128ELb1EEEEEEEEEvNT_6ParamsE) ;  /* 0xffff872008007950 */ /* 0x000fea0003c3ffff */
        .type           $_ZN7cutlass13device_kernelIN5flash19enable_sm80_to_sm89INS1_16FlashAttnBwdSm80INS1_25CollectiveMainloopBwdSm80ILi2ELi2EN4cute5tupleIJNS5_1CILi128EEES8_NS7_ILi64EEEEEENS_10bfloat16_tEfNS_4arch4Sm80ELb1ELb0ELb1ELb0ELb1ELb0ELb0ELb0ELi2ELi4ELi4ELi4ELb0EEENS1_24CollectiveEpilogueBwdGQAISA_fSD_Li256ELb0ELb1EEENS1_25SingleTileBwdLPTSchedulerILb0ELi128ELb1EEEEEEEEEvNT_6ParamsE$_ZN4cute3eso3ESOILb1ELb0EJNS_1CILi0EEEiS3_EEC2ERKS3_RKiS6_,@function
        .size           $_ZN7cutlass13device_kernelIN5flash19enable_sm80_to_sm89INS1_16FlashAttnBwdSm80INS1_25CollectiveMainloopBwdSm80ILi2ELi2EN4cute5tupleIJNS5_1CILi128EEES8_NS7_ILi64EEEEEENS_10bfloat16_tEfNS_4arch4Sm80ELb1ELb0ELb1ELb0ELb1ELb0ELb0ELb0ELi2ELi4ELi4ELi4ELb0EEENS1_24CollectiveEpilogueBwdGQAISA_fSD_Li256ELb0ELb1EEENS1_25SingleTileBwdLPTSchedulerILb0ELi128ELb1EEEEEEEEEvNT_6ParamsE$_ZN4cute3eso3ESOILb1ELb0EJNS_1CILi0EEEiS3_EEC2ERKS3_RKiS6_,($_ZN7cutlass13device_kernelIN5flash19enable_sm80_to_sm89INS1_16FlashAttnBwdSm80INS1_25CollectiveMainloopBwdSm80ILi2ELi2EN4cute5tupleIJNS5_1CILi128EEES8_NS7_ILi64EEEEEENS_10bfloat16_tEfNS_4arch4Sm80ELb1ELb0ELb1ELb0ELb1ELb0ELb0ELb0ELi2ELi4ELi4ELi4ELb0EEENS1_24CollectiveEpilogueBwdGQAISA_fSD_Li256ELb0ELb1EEENS1_25SingleTileBwdLPTSchedulerILb0ELi128ELb1EEEEEEEEEvNT_6ParamsE$_ZN4cute3eso3ESOILb1ELb0EJNS_1CILi1024EEENS_5tupleIJiiEEEEEC2ERKS3_RKS5_ - $_ZN7cutlass13device_kernelIN5flash19enable_sm80_to_sm89INS1_16FlashAttnBwdSm80INS1_25CollectiveMainloopBwdSm80ILi2ELi2EN4cute5tupleIJNS5_1CILi128EEES8_NS7_ILi64EEEEEENS_10bfloat16_tEfNS_4arch4Sm80ELb1ELb0ELb1ELb0ELb1ELb0ELb0ELb0ELi2ELi4ELi4ELi4ELb0EEENS1_24CollectiveEpilogueBwdGQAISA_fSD_Li256ELb0ELb1EEENS1_25SingleTileBwdLPTSchedulerILb0ELi128ELb1EEEEEEEEEvNT_6ParamsE$_ZN4cute3eso3ESOILb1ELb0EJNS_1CILi0EEEiS3_EEC2ERKS3_RKiS6_)
$_ZN7cutlass13device_kernelIN5flash19enable_sm80_to_sm89INS1_16FlashAttnBwdSm80INS1_25CollectiveMainloopBwdSm80ILi2ELi2EN4cute5tupleIJNS5_1CILi128EEES8_NS7_ILi64EEEEEENS_10bfloat16_tEfNS_4arch4Sm80ELb1ELb0ELb1ELb0ELb1ELb0ELb0ELb0ELi2ELi4ELi4ELi4ELb0EEENS1_24CollectiveEpilogueBwdGQAISA_fSD_Li256ELb0ELb1EEENS1_25SingleTileBwdLPTSchedulerILb0ELi128ELb1EEEEEEEEEvNT_6ParamsE$_ZN4cute3eso3ESOILb1ELb0EJNS_1CILi0EEEiS3_EEC2ERKS3_RKiS6_:
[----:B------:R-:W-:Y:S02]  /*78e0*/  IADD3 R2, R81, -c[0x0][0x20], RZ ;  /* 0x8000080051027a10 */ /* 0x000fe40007ffe0ff */
[----:B------:R-:W-:-:S03]  /*78f0*/  MOV R7, 0x0 ;  /* 0x0000000000077802 */ /* 0x000fc60000000f00 */
[----:B------:R1:W-:Y:S01]  /*7900*/  STL [R2], R3 ;  /* 0x0000000302007387 */ /* 0x0003e20000100800 */
[----:B------:R-:W-:Y:S05]  /*7910*/  RET.REL.NODEC R6 `(_ZN7cutlass13device_kernelIN5flash19enable_sm80_to_sm89INS1_16FlashAttnBwdSm80INS1_25CollectiveMainloopBwdSm80ILi2ELi2EN4cute5tupleIJNS5_1CILi128EEES8_NS7_ILi64EEEEEENS_10bfloat16_tEfNS_4arch4Sm80ELb1ELb0ELb1ELb0ELb1ELb0ELb0ELb0ELi2ELi4ELi4ELi4ELb0EEENS1_24CollectiveEpilogueBwdGQAISA_fSD_Li256ELb0ELb1EEENS1_25SingleTileBwdLPTSchedulerILb0ELi128ELb1EEEEEEEEEvNT_6ParamsE) ;  /* 0xffff86e006007950 */ /* 0x000fea0003c3ffff */
        .type           $_ZN7cutlass13device_kernelIN5flash19enable_sm80_to_sm89INS1_16FlashAttnBwdSm80INS1_25CollectiveMainloopBwdSm80ILi2ELi2EN4cute5tupleIJNS5_1CILi128EEES8_NS7_ILi64EEEEEENS_10bfloat16_tEfNS_4arch4Sm80ELb1ELb0ELb1ELb0ELb1ELb0ELb0ELb0ELi2ELi4ELi4ELi4ELb0EEENS1_24CollectiveEpilogueBwdGQAISA_fSD_Li256ELb0ELb1EEENS1_25SingleTileBwdLPTSchedulerILb0ELi128ELb1EEEEEEEEEvNT_6ParamsE$_ZN4cute3eso3ESOILb1ELb0EJNS_1CILi1024EEENS_5tupleIJiiEEEEEC2ERKS3_RKS5_,@function
        .size           $_ZN7cutlass13device_kernelIN5flash19enable_sm80_to_sm89INS1_16FlashAttnBwdSm80INS1_25CollectiveMainloopBwdSm80ILi2ELi2EN4cute5tupleIJNS5_1CILi128EEES8_NS7_ILi64EEEEEENS_10bfloat16_tEfNS_4arch4Sm80ELb1ELb0ELb1ELb0ELb1ELb0ELb0ELb0ELi2ELi4ELi4ELi4ELb0EEENS1_24CollectiveEpilogueBwdGQAISA_fSD_Li256ELb0ELb1EEENS1_25SingleTileBwdLPTSchedulerILb0ELi128ELb1EEEEEEEEEvNT_6ParamsE$_ZN4cute3eso3ESOILb1ELb0EJNS_1CILi1024EEENS_5tupleIJiiEEEEEC2ERKS3_RKS5_,($_ZN7cutlass13device_kernelIN5flash19enable_sm80_to_sm89INS1_16FlashAttnBwdSm80INS1_25CollectiveMainloopBwdSm80ILi2ELi2EN4cute5tupleIJNS5_1CILi128EEES8_NS7_ILi64EEEEEENS_10bfloat16_tEfNS_4arch4Sm80ELb1ELb0ELb1ELb0ELb1ELb0ELb0ELb0ELi2ELi4ELi4ELi4ELb0EEENS1_24CollectiveEpilogueBwdGQAISA_fSD_Li256ELb0ELb1EEENS1_25SingleTileBwdLPTSchedulerILb0ELi128ELb1EEEEEEEEEvNT_6ParamsE$_ZN4cute3eso3ESOILb1ELb0EJNS_1CILi1024EEEiiEEC2ERKS3_RKiS8_ - $_ZN7cutlass13device_kernelIN5flash19enable_sm80_to_sm89INS1_16FlashAttnBwdSm80INS1_25CollectiveMainloopBwdSm80ILi2ELi2EN4cute5tupleIJNS5_1CILi128EEES8_NS7_ILi64EEEEEENS_10bfloat16_tEfNS_4arch4Sm80ELb1ELb0ELb1ELb0ELb1ELb0ELb0ELb0ELi2ELi4ELi4ELi4ELb0EEENS1_24CollectiveEpilogueBwdGQAISA_fSD_Li256ELb0ELb1EEENS1_25SingleTileBwdLPTSchedulerILb0ELi128ELb1EEEEEEEEEvNT_6ParamsE$_ZN4cute3eso3ESOILb1ELb0EJNS_1CILi1024EEENS_5tupleIJiiEEEEEC2ERKS3_RKS5_)
$_ZN7cutlass13device_kernelIN5flash19enable_sm80_to_sm89INS1_16FlashAttnBwdSm80INS1_25CollectiveMainloopBwdSm80ILi2ELi2EN4cute5tupleIJNS5_1CILi128EEES8_NS7_ILi64EEEEEENS_10bfloat16_tEfNS_4arch4Sm80ELb1ELb0ELb1ELb0ELb1ELb0ELb0ELb0ELi2ELi4ELi4ELi4ELb0EEENS1_24CollectiveEpilogueBwdGQAISA_fSD_Li256ELb0ELb1EEENS1_25SingleTileBwdLPTSchedulerILb0ELi128ELb1EEEEEEEEEvNT_6ParamsE$_ZN4cute3eso3ESOILb1ELb0EJNS_1CILi1024EEENS_5tupleIJiiEEEEEC2ERKS3_RKS5_:
[----:B------:R-:W-:Y:S02]  /*7920*/  IADD3 R2, R2, -c[0x0][0x20], RZ ;  /* 0x8000080002027a10 */ /* 0x000fe40007ffe0ff */
[----:B------:R-:W-:-:S03]  /*7930*/  MOV R7, 0x0 ;  /* 0x0000000000077802 */ /* 0x000fc60000000f00 */
[----:B------:R1:W-:Y:S04]  /*7940*/  STL [R2], R5 ;  /* 0x0000000502007387 */ /* 0x0003e80000100800 */
[----:B------:R1:W-:Y:S01]  /*7950*/  STL [R2+0x4], R3 ;  /* 0x0000040302007387 */ /* 0x0003e20000100800 */
[----:B------:R-:W-:Y:S05]  /*7960*/  RET.REL.NODEC R6 `(_ZN7cutlass13device_kernelIN5flash19enable_sm80_to_sm89INS1_16FlashAttnBwdSm80INS1_25CollectiveMainloopBwdSm80ILi2ELi2EN4cute5tupleIJNS5_1CILi128EEES8_NS7_ILi64EEEEEENS_10bfloat16_tEfNS_4arch4Sm80ELb1ELb0ELb1ELb0ELb1ELb0ELb0ELb0ELi2ELi4ELi4ELi4ELb0EEENS1_24CollectiveEpilogueBwdGQAISA_fSD_Li256ELb0ELb1EEENS1_25SingleTileBwdLPTSchedulerILb0ELi128ELb1EEEEEEEEEvNT_6ParamsE) ;  /* 0xffff869006007950 */ /* 0x000fea0003c3ffff */
        .type           $_ZN7cutlass13device_kernelIN5flash19enable_sm80_to_sm89INS1_16FlashAttnBwdSm80INS1_25CollectiveMainloopBwdSm80ILi2ELi2EN4cute5tupleIJNS5_1CILi128EEES8_NS7_ILi64EEEEEENS_10bfloat16_tEfNS_4arch4Sm80ELb1ELb0ELb1ELb0ELb1ELb0ELb0ELb0ELi2ELi4ELi4ELi4ELb0EEENS1_24CollectiveEpilogueBwdGQAISA_fSD_Li256ELb0ELb1EEENS1_25SingleTileBwdLPTSchedulerILb0ELi128ELb1EEEEEEEEEvNT_6ParamsE$_ZN4cute3eso3ESOILb1ELb0EJNS_1CILi1024EEEiiEEC2ERKS3_RKiS8_,@function
        .size           $_ZN7cutlass13device_kernelIN5flash19enable_sm80_to_sm89INS1_16FlashAttnBwdSm80INS1_25CollectiveMainloopBwdSm80ILi2ELi2EN4cute5tupleIJNS5_1CILi128EEES8_NS7_ILi64EEEEEENS_10bfloat16_tEfNS_4arch4Sm80ELb1ELb0ELb1ELb0ELb1ELb0ELb0ELb0ELi2ELi4ELi4ELi4ELb0EEENS1_24CollectiveEpilogueBwdGQAISA_fSD_Li256ELb0ELb1EEENS1_25SingleTileBwdLPTSchedulerILb0ELi128ELb1EEEEEEEEEvNT_6ParamsE$_ZN4cute3eso3ESOILb1ELb0EJNS_1CILi1024EEEiiEEC2ERKS3_RKiS8_,($_ZN7cutlass13device_kernelIN5flash19enable_sm80_to_sm89INS1_16FlashAttnBwdSm80INS1_25CollectiveMainloopBwdSm80ILi2ELi2EN4cute5tupleIJNS5_1CILi128EEES8_NS7_ILi64EEEEEENS_10bfloat16_tEfNS_4arch4Sm80ELb1ELb0ELb1ELb0ELb1ELb0ELb0ELb0ELi2ELi4ELi4ELi4ELb0EEENS1_24CollectiveEpilogueBwdGQAISA_fSD_Li256ELb0ELb1EEENS1_25SingleTileBwdLPTSchedulerILb0ELi128ELb1EEEEEEEEEvNT_6ParamsE$_ZN4cute3eso3ESOILb1ELb0EJNS_1CILi1EEENS2_ILi256EEEiEEC2ERKS3_RKS4_RKi - $_ZN7cutlass13device_kernelIN5flash19enable_sm80_to_sm89INS1_16FlashAttnBwdSm80INS1_25CollectiveMainloopBwdSm80ILi2ELi2EN4cute5tupleIJNS5_1CILi128EEES8_NS7_ILi64EEEEEENS_10bfloat16_tEfNS_4arch4Sm80ELb1ELb0ELb1ELb0ELb1ELb0ELb0ELb0ELi2ELi4ELi4ELi4ELb0EEENS1_24CollectiveEpilogueBwdGQAISA_fSD_Li256ELb0ELb1EEENS1_25SingleTileBwdLPTSchedulerILb0ELi128ELb1EEEEEEEEEvNT_6ParamsE$_ZN4cute3eso3ESOILb1ELb0EJNS_1CILi1024EEEiiEEC2ERKS3_RKiS8_)
$_ZN7cutlass13device_kernelIN5flash19enable_sm80_to_sm89INS1_16FlashAttnBwdSm80INS1_25CollectiveMainloopBwdSm80ILi2ELi2EN4cute5tupleIJNS5_1CILi128EEES8_NS7_ILi64EEEEEENS_10bfloat16_tEfNS_4arch4Sm80ELb1ELb0ELb1ELb0ELb1ELb0ELb0ELb0ELi2ELi4ELi4ELi4ELb0EEENS1_24CollectiveEpilogueBwdGQAISA_fSD_Li256ELb0ELb1EEENS1_25SingleTileBwdLPTSchedulerILb0ELi128ELb1EEEEEEEEEvNT_6ParamsE$_ZN4cute3eso3ESOILb1ELb0EJNS_1CILi1024EEEiiEEC2ERKS3_RKiS8_:
[----:B------:R-:W-:Y:S02]  /*7970*/  IADD3 R3, R3, -c[0x0][0x20], RZ ;  /* 0x8000080003037a10 */ /* 0x000fe40007ffe0ff */
[----:B------:R-:W-:-:S03]  /*7980*/  IADD3 R2, R2, -c[0x0][0x20], RZ ;  /* 0x8000080002027a10 */ /* 0x000fc60007ffe0ff */
[----:B------:R1:W-:Y:S04]  /*7990*/  STL [R3], R8 ;  /* 0x0000000803007387 */ /* 0x0003e80000100800 */
[----:B------:R-:W2:Y:S01]  /*79a0*/  LDL R2, [R2] ;  /* 0x0000000002027983 */ /* 0x000ea20000100800 */
[----:B------:R-:W-:-:S03]  /*79b0*/  IMAD.MOV.U32 R7, RZ, RZ, 0x0 ;  /* 0x00000000ff077424 */ /* 0x000fc600078e00ff */
[----:B--2---:R1:W-:Y:S01]  /*79c0*/  STL [R3+0x4], R2 ;  /* 0x0000040203007387 */ /* 0x0043e20000100800 */
[----:B------:R-:W-:Y:S05]  /*79d0*/  RET.REL.NODEC R6 `(_ZN7cutlass13device_kernelIN5flash19enable_sm80_to_sm89INS1_16FlashAttnBwdSm80INS1_25CollectiveMainloopBwdSm80ILi2ELi2EN4cute5tupleIJNS5_1CILi128EEES8_NS7_ILi64EEEEEENS_10bfloat16_tEfNS_4arch4Sm80ELb1ELb0ELb1ELb0ELb1ELb0ELb0ELb0ELi2ELi4ELi4ELi4ELb0EEENS1_24CollectiveEpilogueBwdGQAISA_fSD_Li256ELb0ELb1EEENS1_25SingleTileBwdLPTSchedulerILb0ELi128ELb1EEEEEEEEEvNT_6ParamsE) ;  /* 0xffff862006007950 */ /* 0x000fea0003c3ffff */
        .type           $_ZN7cutlass13device_kernelIN5flash19enable_sm80_to_sm89INS1_16FlashAttnBwdSm80INS1_25CollectiveMainloopBwdSm80ILi2ELi2EN4cute5tupleIJNS5_1CILi128EEES8_NS7_ILi64EEEEEENS_10bfloat16_tEfNS_4arch4Sm80ELb1ELb0ELb1ELb0ELb1ELb0ELb0ELb0ELi2ELi4ELi4ELi4ELb0EEENS1_24CollectiveEpilogueBwdGQAISA_fSD_Li256ELb0ELb1EEENS1_25SingleTileBwdLPTSchedulerILb0ELi128ELb1EEEEEEEEEvNT_6ParamsE$_ZN4cute3eso3ESOILb1ELb0EJNS_1CILi1EEENS2_ILi256EEEiEEC2ERKS3_RKS4_RKi,@function
        .size           $_ZN7cutlass13device_kernelIN5flash19enable_sm80_to_sm89INS1_16FlashAttnBwdSm80INS1_25CollectiveMainloopBwdSm80ILi2ELi2EN4cute5tupleIJNS5_1CILi128EEES8_NS7_ILi64EEEEEENS_10bfloat16_tEfNS_4arch4Sm80ELb1ELb0ELb1ELb0ELb1ELb0ELb0ELb0ELi2ELi4ELi4ELi4ELb0EEENS1_24CollectiveEpilogueBwdGQAISA_fSD_Li256ELb0ELb1EEENS1_25SingleTileBwdLPTSchedulerILb0ELi128ELb1EEEEEEEEEvNT_6ParamsE$_ZN4cute3eso3ESOILb1ELb0EJNS_1CILi1EEENS2_ILi256EEEiEEC2ERKS3_RKS4_RKi,($_ZN7cutlass13device_kernelIN5flash19enable_sm80_to_sm89INS1_16FlashAttnBwdSm80INS1_25CollectiveMainloopBwdSm80ILi2ELi2EN4cute5tupleIJNS5_1CILi128EEES8_NS7_ILi64EEEEEENS_10bfloat16_tEfNS_4arch4Sm80ELb1ELb0ELb1ELb0ELb1ELb0ELb0ELb0ELi2ELi4ELi4ELi4ELb0EEENS1_24CollectiveEpilogueBwdGQAISA_fSD_Li256ELb0ELb1EEENS1_25SingleTileBwdLPTSchedulerILb0ELi128ELb1EEEEEEEEEvNT_6ParamsE$_ZN4cute3eso3ESOILb1ELb0EJNS_1CILi1EEENS2_ILi512EEEiEEC2ERKS3_RKS4_RKi - $_ZN7cutlass13device_kernelIN5flash19enable_sm80_to_sm89INS1_16FlashAttnBwdSm80INS1_25CollectiveMainloopBwdSm80ILi2ELi2EN4cute5tupleIJNS5_1CILi128EEES8_NS7_ILi64EEEEEENS_10bfloat16_tEfNS_4arch4Sm80ELb1ELb0ELb1ELb0ELb1ELb0ELb0ELb0ELi2ELi4ELi4ELi4ELb0EEENS1_24CollectiveEpilogueBwdGQAISA_fSD_Li256ELb0ELb1EEENS1_25SingleTileBwdLPTSchedulerILb0ELi128ELb1EEEEEEEEEvNT_6ParamsE$_ZN4cute3eso3ESOILb1ELb0EJNS_1CILi1EEENS2_ILi256EEEiEEC2ERKS3_RKS4_RKi)
$_ZN7cutlass13device_kernelIN5flash19enable_sm80_to_sm89INS1_16FlashAttnBwdSm80INS1_25CollectiveMainloopBwdSm80ILi2ELi2EN4cute5tupleIJNS5_1CILi128EEES8_NS7_ILi64EEEEEENS_10bfloat16_tEfNS_4arch4Sm80ELb1ELb0ELb1ELb0ELb1ELb0ELb0ELb0ELi2ELi4ELi4ELi4ELb0EEENS1_24CollectiveEpilogueBwdGQAISA_fSD_Li256ELb0ELb1EEENS1_25SingleTileBwdLPTSchedulerILb0ELi128ELb1EEEEEEEEEvNT_6ParamsE$_ZN4cute3eso3ESOILb1ELb0EJNS_1CILi1EEENS2_ILi256EEEiEEC2ERKS3_RKS4_RKi:
[----:B------:R-:W-:Y:S02]  /*79e0*/  IADD3 R3, R32, -c[0x0][0x20], RZ ;  /* 0x8000080020037a10 */ /* 0x000fe40007ffe0ff */
[----:B------:R-:W-:-:S03]  /*79f0*/  MOV R5, 0x0 ;  /* 0x0000000000057802 */ /* 0x000fc60000000f00 */
[----:B------:R1:W-:Y:S01]  /*7a00*/  STL [R3], R2 ;  /* 0x0000000203007387 */ /* 0x0003e20000100800 */
[----:B------:R-:W-:Y:S05]  /*7a10*/  RET.REL.NODEC R4 `(_ZN7cutlass13device_kernelIN5flash19enable_sm80_to_sm89INS1_16FlashAttnBwdSm80INS1_25CollectiveMainloopBwdSm80ILi2ELi2EN4cute5tupleIJNS5_1CILi128EEES8_NS7_ILi64EEEEEENS_10bfloat16_tEfNS_4arch4Sm80ELb1ELb0ELb1ELb0ELb1ELb0ELb0ELb0ELi2ELi4ELi4ELi4ELb0EEENS1_24CollectiveEpilogueBwdGQAISA_fSD_Li256ELb0ELb1EEENS1_25SingleTileBwdLPTSchedulerILb0ELi128ELb1EEEEEEEEEvNT_6ParamsE) ;  /* 0xffff85e004007950 */ /* 0x000fea0003c3ffff */
        .type           $_ZN7cutlass13device_kernelIN5flash19enable_sm80_to_sm89INS1_16FlashAttnBwdSm80INS1_25CollectiveMainloopBwdSm80ILi2ELi2EN4cute5tupleIJNS5_1CILi128EEES8_NS7_ILi64EEEEEENS_10bfloat16_tEfNS_4arch4Sm80ELb1ELb0ELb1ELb0ELb1ELb0ELb0ELb0ELi2ELi4ELi4ELi4ELb0EEENS1_24CollectiveEpilogueBwdGQAISA_fSD_Li256ELb0ELb1EEENS1_25SingleTileBwdLPTSchedulerILb0ELi128ELb1EEEEEEEEEvNT_6ParamsE$_ZN4cute3eso3ESOILb1ELb0EJNS_1CILi1EEENS2_ILi512EEEiEEC2ERKS3_RKS4_RKi,@function
        .size           $_ZN7cutlass13device_kernelIN5flash19enable_sm80_to_sm89INS1_16FlashAttnBwdSm80INS1_25CollectiveMainloopBwdSm80ILi2ELi2EN4cute5tupleIJNS5_1CILi128EEES8_NS7_ILi64EEEEEENS_10bfloat16_tEfNS_4arch4Sm80ELb1ELb0ELb1ELb0ELb1ELb0ELb0ELb0ELi2ELi4ELi4ELi4ELb0EEENS1_24CollectiveEpilogueBwdGQAISA_fSD_Li256ELb0ELb1EEENS1_25SingleTileBwdLPTSchedulerILb0ELi128ELb1EEEEEEEEEvNT_6ParamsE$_ZN4cute3eso3ESOILb1ELb0EJNS_1CILi1EEENS2_ILi512EEEiEEC2ERKS3_RKS4_RKi,($_ZN7cutlass13device_kernelIN5flash19enable_sm80_to_sm89INS1_16FlashAttnBwdSm80INS1_25CollectiveMainloopBwdSm80ILi2ELi2EN4cute5tupleIJNS5_1CILi128EEES8_NS7_ILi64EEEEEENS_10bfloat16_tEfNS_4arch4Sm80ELb1ELb0ELb1ELb0ELb1ELb0ELb0ELb0ELi2ELi4ELi4ELi4ELb0EEENS1_24CollectiveEpilogueBwdGQAISA_fSD_Li256ELb0ELb1EEENS1_25SingleTileBwdLPTSchedulerILb0ELi128ELb1EEEEEEEEEvNT_6ParamsE$_ZN4cute3eso3ESOILb1ELb0EJNS_1CILi1EEENS2_ILi8EEEiiNS2_ILi64EEEiNS2_ILi144EEENS2_ILi288EEENS2_ILi512EEEEEC2ERKS3_RKS4_RKiSF_RKS5_SF_RKS6_RKS7_RKS8_ - $_ZN7cutlass13device_kernelIN5flash19enable_sm80_to_sm89INS1_16FlashAttnBwdSm80INS1_25CollectiveMainloopBwdSm80ILi2ELi2EN4cute5tupleIJNS5_1CILi128EEES8_NS7_ILi64EEEEEENS_10bfloat16_tEfNS_4arch4Sm80ELb1ELb0ELb1ELb0ELb1ELb0ELb0ELb0ELi2ELi4ELi4ELi4ELb0EEENS1_24CollectiveEpilogueBwdGQAISA_fSD_Li256ELb0ELb1EEENS1_25SingleTileBwdLPTSchedulerILb0ELi128ELb1EEEEEEEEEvNT_6ParamsE$_ZN4cute3eso3ESOILb1ELb0EJNS_1CILi1EEENS2_ILi512EEEiEEC2ERKS3_RKS4_RKi)
$_ZN7cutlass13device_kernelIN5flash19enable_sm80_to_sm89INS1_16FlashAttnBwdSm80INS1_25CollectiveMainloopBwdSm80ILi2ELi2EN4cute5tupleIJNS5_1CILi128EEES8_NS7_ILi64EEEEEENS_10bfloat16_tEfNS_4arch4Sm80ELb1ELb0ELb1ELb0ELb1ELb0ELb0ELb0ELi2ELi4ELi4ELi4ELb0EEENS1_24CollectiveEpilogueBwdGQAISA_fSD_Li256ELb0ELb1EEENS1_25SingleTileBwdLPTSchedulerILb0ELi128ELb1EEEEEEEEEvNT_6ParamsE$_ZN4cute3eso3ESOILb1ELb0EJNS_1CILi1EEENS2_ILi512EEEiEEC2ERKS3_RKS4_RKi:
[----:B------:R-:W-:Y:S01]  /*7a20*/  IADD3 R86, R86, -c[0x0][0x20], RZ ;  /* 0x8000080056567a10 */ /* 0x000fe20007ffe0ff */
[----:B------:R-:W-:Y:S01]  /*7a30*/  IMAD.MOV.U32 R4, RZ, RZ, R2 ;  /* 0x000000ffff047224 */ /* 0x000fe200078e0002 */
[----:B------:R-:W-:-:S03]  /*7a40*/  MOV R5, 0x0 ;  /* 0x0000000000057802 */ /* 0x000fc60000000f00 */
[----:B------:R1:W-:Y:S01]  /*7a50*/  STL [R86], R3 ;  /* 0x0000000356007387 */ /* 0x0003e20000100800 */
[----:B------:R-:W-:Y:S05]  /*7a60*/  RET.REL.NODEC R4 `(_ZN7cutlass13device_kernelIN5flash19enable_sm80_to_sm89INS1_16FlashAttnBwdSm80INS1_25CollectiveMainloopBwdSm80ILi2ELi2EN4cute5tupleIJNS5_1CILi128EEES8_NS7_ILi64EEEEEENS_10bfloat16_tEfNS_4arch4Sm80ELb1ELb0ELb1ELb0ELb1ELb0ELb0ELb0ELi2ELi4ELi4ELi4ELb0EEENS1_24CollectiveEpilogueBwdGQAISA_fSD_Li256ELb0ELb1EEENS1_25SingleTileBwdLPTSchedulerILb0ELi128ELb1EEEEEEEEEvNT_6ParamsE) ;  /* 0xffff859004007950 */ /* 0x000fea0003c3ffff */
        .type           $_ZN7cutlass13device_kernelIN5flash19enable_sm80_to_sm89INS1_16FlashAttnBwdSm80INS1_25CollectiveMainloopBwdSm80ILi2ELi2EN4cute5tupleIJNS5_1CILi128EEES8_NS7_ILi64EEEEEENS_10bfloat16_tEfNS_4arch4Sm80ELb1ELb0ELb1ELb0ELb1ELb0ELb0ELb0ELi2ELi4ELi4ELi4ELb0EEENS1_24CollectiveEpilogueBwdGQAISA_fSD_Li256ELb0ELb1EEENS1_25SingleTileBwdLPTSchedulerILb0ELi128ELb1EEEEEEEEEvNT_6ParamsE$_ZN4cute3eso3ESOILb1ELb0EJNS_1CILi1EEENS2_ILi8EEEiiNS2_ILi64EEEiNS2_ILi144EEENS2_ILi288EEENS2_ILi512EEEEEC2ERKS3_RKS4_RKiSF_RKS5_SF_RKS6_RKS7_RKS8_,@function
        .size           $_ZN7cutlass13device_kernelIN5flash19enable_sm80_to_sm89INS1_16FlashAttnBwdSm80INS1_25CollectiveMainloopBwdSm80ILi2ELi2EN4cute5tupleIJNS5_1CILi128EEES8_NS7_ILi64EEEEEENS_10bfloat16_tEfNS_4arch4Sm80ELb1ELb0ELb1ELb0ELb1ELb0ELb0ELb0ELi2ELi4ELi4ELi4ELb0EEENS1_24CollectiveEpilogueBwdGQAISA_fSD_Li256ELb0ELb1EEENS1_25SingleTileBwdLPTSchedulerILb0ELi128ELb1EEEEEEEEEvNT_6ParamsE$_ZN4cute3eso3ESOILb1ELb0EJNS_1CILi1EEENS2_ILi8EEEiiNS2_ILi64EEEiNS2_ILi144EEENS2_ILi288EEENS2_ILi512EEEEEC2ERKS3_RKS4_RKiSF_RKS5_SF_RKS6_RKS7_RKS8_,($_ZN7cutlass13device_kernelIN5flash19enable_sm80_to_sm89INS1_16FlashAttnBwdSm80INS1_25CollectiveMainloopBwdSm80ILi2ELi2EN4cute5tupleIJNS5_1CILi128EEES8_NS7_ILi64EEEEEENS_10bfloat16_tEfNS_4arch4Sm80ELb1ELb0ELb1ELb0ELb1ELb0ELb0ELb0ELi2ELi4ELi4ELi4ELb0EEENS1_24CollectiveEpilogueBwdGQAISA_fSD_Li256ELb0ELb1EEENS1_25SingleTileBwdLPTSchedulerILb0ELi128ELb1EEEEEEEEEvNT_6ParamsE$_ZN4cute3eso3ESOILb1ELb0EJNS_1CILi1EEENS_5tupleIJNS2_ILi8EEEiiEEENS2_ILi64EEENS4_IJiNS2_ILi144EEENS2_ILi288EEEEEENS2_ILi512EEEEEC2ERKS3_RKS6_RKS7_RKSA_RKSB_ - $_ZN7cutlass13device_kernelIN5flash19enable_sm80_to_sm89INS1_16FlashAttnBwdSm80INS1_25CollectiveMainloopBwdSm80ILi2ELi2EN4cute5tupleIJNS5_1CILi128EEES8_NS7_ILi64EEEEEENS_10bfloat16_tEfNS_4arch4Sm80ELb1ELb0ELb1ELb0ELb1ELb0ELb0ELb0ELi2ELi4ELi4ELi4ELb0EEENS1_24CollectiveEpilogueBwdGQAISA_fSD_Li256ELb0ELb1EEENS1_25SingleTileBwdLPTSchedulerILb0ELi128ELb1EEEEEEEEEvNT_6ParamsE$_ZN4cute3eso3ESOILb1ELb0EJNS_1CILi1EEENS2_ILi8EEEiiNS2_ILi64EEEiNS2_ILi144EEENS2_ILi288EEENS2_ILi512EEEEEC2ERKS3_RKS4_RKiSF_RKS5_SF_RKS6_RKS7_RKS8_)
$_ZN7cutlass13device_kernelIN5flash19enable_sm80_to_sm89INS1_16FlashAttnBwdSm80INS1_25CollectiveMainloopBwdSm80ILi2ELi2EN4cute5tupleIJNS5_1CILi128EEES8_NS7_ILi64EEEEEENS_10bfloat16_tEfNS_4arch4Sm80ELb1ELb0ELb1ELb0ELb1ELb0ELb0ELb0ELi2ELi4ELi4ELi4ELb0EEENS1_24CollectiveEpilogueBwdGQAISA_fSD_Li256ELb0ELb1EEENS1_25SingleTileBwdLPTSchedulerILb0ELi128ELb1EEEEEEEEEvNT_6ParamsE$_ZN4cute3eso3ESOILb1ELb0EJNS_1CILi1EEENS2_ILi8EEEiiNS2_ILi64EEEiNS2_ILi144EEENS2_ILi288EEENS2_ILi512EEEEEC2ERKS3_RKS4_RKiSF_RKS5_SF_RKS6_RKS7_RKS8_:
        /* <DEDUP_REMOVED lines=11> */
        .type           $_ZN7cutlass13device_kernelIN5flash19enable_sm80_to_sm89INS1_16FlashAttnBwdSm80INS1_25CollectiveMainloopBwdSm80ILi2ELi2EN4cute5tupleIJNS5_1CILi128EEES8_NS7_ILi64EEEEEENS_10bfloat16_tEfNS_4arch4Sm80ELb1ELb0ELb1ELb0ELb1ELb0ELb0ELb0ELi2ELi4ELi4ELi4ELb0EEENS1_24CollectiveEpilogueBwdGQAISA_fSD_Li256ELb0ELb1EEENS1_25SingleTileBwdLPTSchedulerILb0ELi128ELb1EEEEEEEEEvNT_6ParamsE$_ZN4cute3eso3ESOILb1ELb0EJNS_1CILi1EEENS_5tupleIJNS2_ILi8EEEiiEEENS2_ILi64EEENS4_IJiNS2_ILi144EEENS2_ILi288EEEEEENS2_ILi512EEEEEC2ERKS3_RKS6_RKS7_RKSA_RKSB_,@function
        .size           $_ZN7cutlass13device_kernelIN5flash19enable_sm80_to_sm89INS1_16FlashAttnBwdSm80INS1_25CollectiveMainloopBwdSm80ILi2ELi2EN4cute5tupleIJNS5_1CILi128EEES8_NS7_ILi64EEEEEENS_10bfloat16_tEfNS_4arch4Sm80ELb1ELb0ELb1ELb0ELb1ELb0ELb0ELb0ELi2ELi4ELi4ELi4ELb0EEENS1_24CollectiveEpilogueBwdGQAISA_fSD_Li256ELb0ELb1EEENS1_25SingleTileBwdLPTSchedulerILb0ELi128ELb1EEEEEEEEEvNT_6ParamsE$_ZN4cute3eso3ESOILb1ELb0EJNS_1CILi1EEENS_5tupleIJNS2_ILi8EEEiiEEENS2_ILi64EEENS4_IJiNS2_ILi144EEENS2_ILi288EEEEEENS2_ILi512EEEEEC2ERKS3_RKS6_RKS7_RKSA_RKSB_,($_ZN7cutlass13device_kernelIN5flash19enable_sm80_to_sm89INS1_16FlashAttnBwdSm80INS1_25CollectiveMainloopBwdSm80ILi2ELi2EN4cute5tupleIJNS5_1CILi128EEES8_NS7_ILi64EEEEEENS_10bfloat16_tEfNS_4arch4Sm80ELb1ELb0ELb1ELb0ELb1ELb0ELb0ELb0ELi2ELi4ELi4ELi4ELb0EEENS1_24CollectiveEpilogueBwdGQAISA_fSD_Li256ELb0ELb1EEENS1_25SingleTileBwdLPTSchedulerILb0ELi128ELb1EEEEEEEEEvNT_6ParamsE$_ZN4cute3eso3ESOILb1ELb0EJNS_1CILi1EEENS_5tupleIJiiiEEENS2_ILi64EEENS4_IJNS2_ILi72EEENS2_ILi144EEENS2_ILi288EEEEEENS2_ILi512EEEEEC2ERKS3_RKS5_RKS6_RKSA_RKSB_ - $_ZN7cutlass13device_kernelIN5flash19enable_sm80_to_sm89INS1_16FlashAttnBwdSm80INS1_25CollectiveMainloopBwdSm80ILi2ELi2EN4cute5tupleIJNS5_1CILi128EEES8_NS7_ILi64EEEEEENS_10bfloat16_tEfNS_4arch4Sm80ELb1ELb0ELb1ELb0ELb1ELb0ELb0ELb0ELi2ELi4ELi4ELi4ELb0EEENS1_24CollectiveEpilogueBwdGQAISA_fSD_Li256ELb0ELb1EEENS1_25SingleTileBwdLPTSchedulerILb0ELi128ELb1EEEEEEEEEvNT_6ParamsE$_ZN4cute3eso3ESOILb1ELb0EJNS_1CILi1EEENS_5tupleIJNS2_ILi8EEEiiEEENS2_ILi64EEENS4_IJiNS2_ILi144EEENS2_ILi288EEEEEENS2_ILi512EEEEEC2ERKS3_RKS6_RKS7_RKSA_RKSB_)
$_ZN7cutlass13device_kernelIN5flash19enable_sm80_to_sm89INS1_16FlashAttnBwdSm80INS1_25CollectiveMainloopBwdSm80ILi2ELi2EN4cute5tupleIJNS5_1CILi128EEES8_NS7_ILi64EEEEEENS_10bfloat16_tEfNS_4arch4Sm80ELb1ELb0ELb1ELb0ELb1ELb0ELb0ELb0ELi2ELi4ELi4ELi4ELb0EEENS1_24CollectiveEpilogueBwdGQAISA_fSD_Li256ELb0ELb1EEENS1_25SingleTileBwdLPTSchedulerILb0ELi128ELb1EEEEEEEEEvNT_6ParamsE$_ZN4cute3eso3ESOILb1ELb0EJNS_1CILi1EEENS_5tupleIJNS2_ILi8EEEiiEEENS2_ILi64EEENS4_IJiNS2_ILi144EEENS2_ILi288EEEEEENS2_ILi512EEEEEC2ERKS3_RKS6_RKS7_RKSA_RKSB_:
        /* <DEDUP_REMOVED lines=9> */
        .type           $_ZN7cutlass13device_kernelIN5flash19enable_sm80_to_sm89INS1_16FlashAttnBwdSm80INS1_25CollectiveMainloopBwdSm80ILi2ELi2EN4cute5tupleIJNS5_1CILi128EEES8_NS7_ILi64EEEEEENS_10bfloat16_tEfNS_4arch4Sm80ELb1ELb0ELb1ELb0ELb1ELb0ELb0ELb0ELi2ELi4ELi4ELi4ELb0EEENS1_24CollectiveEpilogueBwdGQAISA_fSD_Li256ELb0ELb1EEENS1_25SingleTileBwdLPTSchedulerILb0ELi128ELb1EEEEEEEEEvNT_6ParamsE$_ZN4cute3eso3ESOILb1ELb0EJNS_1CILi1EEENS_5tupleIJiiiEEENS2_ILi64EEENS4_IJNS2_ILi72EEENS2_ILi144EEENS2_ILi288EEEEEENS2_ILi512EEEEEC2ERKS3_RKS5_RKS6_RKSA_RKSB_,@function
        .size           $_ZN7cutlass13device_kernelIN5flash19enable_sm80_to_sm89INS1_16FlashAttnBwdSm80INS1_25CollectiveMainloopBwdSm80ILi2ELi2EN4cute5tupleIJNS5_1CILi128EEES8_NS7_ILi64EEEEEENS_10bfloat16_tEfNS_4arch4Sm80ELb1ELb0ELb1ELb0ELb1ELb0ELb0ELb0ELi2ELi4ELi4ELi4ELb0EEENS1_24CollectiveEpilogueBwdGQAISA_fSD_Li256ELb0ELb1EEENS1_25SingleTileBwdLPTSchedulerILb0ELi128ELb1EEEEEEEEEvNT_6ParamsE$_ZN4cute3eso3ESOILb1ELb0EJNS_1CILi1EEENS_5tupleIJiiiEEENS2_ILi64EEENS4_IJNS2_ILi72EEENS2_ILi144EEENS2_ILi288EEEEEENS2_ILi512EEEEEC2ERKS3_RKS5_RKS6_RKSA_RKSB_,($_ZN7cutlass13device_kernelIN5flash19enable_sm80_to_sm89INS1_16FlashAttnBwdSm80INS1_25CollectiveMainloopBwdSm80ILi2ELi2EN4cute5tupleIJNS5_1CILi128EEES8_NS7_ILi64EEEEEENS_10bfloat16_tEfNS_4arch4Sm80ELb1ELb0ELb1ELb0ELb1ELb0ELb0ELb0ELi2ELi4ELi4ELi4ELb0EEENS1_24CollectiveEpilogueBwdGQAISA_fSD_Li256ELb0ELb1EEENS1_25SingleTileBwdLPTSchedulerILb0ELi128ELb1EEEEEEEEEvNT_6ParamsE$_ZN4cute3eso3ESOILb1ELb0EJNS_1CILi1EEEiEEC2ERKS3_RKi - $_ZN7cutlass13device_kernelIN5flash19enable_sm80_to_sm89INS1_16FlashAttnBwdSm80INS1_25CollectiveMainloopBwdSm80ILi2ELi2EN4cute5tupleIJNS5_1CILi128EEES8_NS7_ILi64EEEEEENS_10bfloat16_tEfNS_4arch4Sm80ELb1ELb0ELb1ELb0ELb1ELb0ELb0ELb0ELi2ELi4ELi4ELi4ELb0EEENS1_24CollectiveEpilogueBwdGQAISA_fSD_Li256ELb0ELb1EEENS1_25SingleTileBwdLPTSchedulerILb0ELi128ELb1EEEEEEEEEvNT_6ParamsE$_ZN4cute3eso3ESOILb1ELb0EJNS_1CILi1EEENS_5tupleIJiiiEEENS2_ILi64EEENS4_IJNS2_ILi72EEENS2_ILi144EEENS2_ILi288EEEEEENS2_ILi512EEEEEC2ERKS3_RKS5_RKS6_RKSA_RKSB_)
$_ZN7cutlass13device_kernelIN5flash19enable_sm80_to_sm89INS1_16FlashAttnBwdSm80INS1_25CollectiveMainloopBwdSm80ILi2ELi2EN4cute5tupleIJNS5_1CILi128EEES8_NS7_ILi64EEEEEENS_10bfloat16_tEfNS_4arch4Sm80ELb1ELb0ELb1ELb0ELb1ELb0ELb0ELb0ELi2ELi4ELi4ELi4ELb0EEENS1_24CollectiveEpilogueBwdGQAISA_fSD_Li256ELb0ELb1EEENS1_25SingleTileBwdLPTSchedulerILb0ELi128ELb1EEEEEEEEEvNT_6ParamsE$_ZN4cute3eso3ESOILb1ELb0EJNS_1CILi1EEENS_5tupleIJiiiEEENS2_ILi64EEENS4_IJNS2_ILi72EEENS2_ILi144EEENS2_ILi288EEEEEENS2_ILi512EEEEEC2ERKS3_RKS5_RKS6_RKSA_RKSB_:
[----:B------:R-:W-:Y:S01]  /*7bb0*/  IADD3 R4, R4, -c[0x0][0x20], RZ ;  /* 0x8000080004047a10 */ /* 0x000fe20007ffe0ff */
[----:B------:R-:W-:Y:S01]  /*7bc0*/  IMAD.MOV.U32 R8, RZ, RZ, R6 ;  /* 0x000000ffff087224 */ /* 0x000fe200078e0006 */
[----:B------:R-:W-:-:S03]  /*7bd0*/  MOV R9, 0x0 ;  /* 0x0000000000097802 */ /* 0x000fc60000000f00 */
[----:B------:R1:W-:Y:S04]  /*7be0*/  STL [R4], R2 ;  /* 0x0000000204007387 */ /* 0x0003e80000100800 */
[----:B------:R1:W-:Y:S04]  /*7bf0*/  STL [R4+0x4], R3 ;  /* 0x0000040304007387 */ /* 0x0003e80000100800 */
[----:B------:R1:W-:Y:S01]  /*7c00*/  STL [R4+0x8], R5 ;  /* 0x0000080504007387 */ /* 0x0003e20000100800 */
[----:B------:R-:W-:Y:S05]  /*7c10*/  RET.REL.NODEC R8 `(_ZN7cutlass13device_kernelIN5flash19enable_sm80_to_sm89INS1_16FlashAttnBwdSm80INS1_25CollectiveMainloopBwdSm80ILi2ELi2EN4cute5tupleIJNS5_1CILi128EEES8_NS7_ILi64EEEEEENS_10bfloat16_tEfNS_4arch4Sm80ELb1ELb0ELb1ELb0ELb1ELb0ELb0ELb0ELi2ELi4ELi4ELi4ELb0EEENS1_24CollectiveEpilogueBwdGQAISA_fSD_Li256ELb0ELb1EEENS1_25SingleTileBwdLPTSchedulerILb0ELi128ELb1EEEEEEEEEvNT_6ParamsE) ;  /* 0xffff83e008007950 */ /* 0x000fea0003c3ffff */
        .type           $_ZN7cutlass13device_kernelIN5flash19enable_sm80_to_sm89INS1_16FlashAttnBwdSm80INS1_25CollectiveMainloopBwdSm80ILi2ELi2EN4cute5tupleIJNS5_1CILi128EEES8_NS7_ILi64EEEEEENS_10bfloat16_tEfNS_4arch4Sm80ELb1ELb0ELb1ELb0ELb1ELb0ELb0ELb0ELi2ELi4ELi4ELi4ELb0EEENS1_24CollectiveEpilogueBwdGQAISA_fSD_Li256ELb0ELb1EEENS1_25SingleTileBwdLPTSchedulerILb0ELi128ELb1EEEEEEEEEvNT_6ParamsE$_ZN4cute3eso3ESOILb1ELb0EJNS_1CILi1EEEiEEC2ERKS3_RKi,@function
        .size           $_ZN7cutlass13device_kernelIN5flash19enable_sm80_to_sm89INS1_16FlashAttnBwdSm80INS1_25CollectiveMainloopBwdSm80ILi2ELi2EN4cute5tupleIJNS5_1CILi128EEES8_NS7_ILi64EEEEEENS_10bfloat16_tEfNS_4arch4Sm80ELb1ELb0ELb1ELb0ELb1ELb0ELb0ELb0ELi2ELi4ELi4ELi4ELb0EEENS1_24CollectiveEpilogueBwdGQAISA_fSD_Li256ELb0ELb1EEENS1_25SingleTileBwdLPTSchedulerILb0ELi128ELb1EEEEEEEEEvNT_6ParamsE$_ZN4cute3eso3ESOILb1ELb0EJNS_1CILi1EEEiEEC2ERKS3_RKi,($_ZN7cutlass13device_kernelIN5flash19enable_sm80_to_sm89INS1_16FlashAttnBwdSm80INS1_25CollectiveMainloopBwdSm80ILi2ELi2EN4cute5tupleIJNS5_1CILi128EEES8_NS7_ILi64EEEEEENS_10bfloat16_tEfNS_4arch4Sm80ELb1ELb0ELb1ELb0ELb1ELb0ELb0ELb0ELi2ELi4ELi4ELi4ELb0EEENS1_24CollectiveEpilogueBwdGQAISA_fSD_Li256ELb0ELb1EEENS1_25SingleTileBwdLPTSchedulerILb0ELi128ELb1EEEEEEEEEvNT_6ParamsE$_ZN4cute3eso3ESOILb1ELb0EJNS_1CILi1EEEiiiNS2_ILi144EEENS2_ILi512EEEEEC2ERKS3_RKiSA_SA_RKS4_RKS5_ - $_ZN7cutlass13device_kernelIN5flash19enable_sm80_to_sm89INS1_16FlashAttnBwdSm80INS1_25CollectiveMainloopBwdSm80ILi2ELi2EN4cute5tupleIJNS5_1CILi128EEES8_NS7_ILi64EEEEEENS_10bfloat16_tEfNS_4arch4Sm80ELb1ELb0ELb1ELb0ELb1ELb0ELb0ELb0ELi2ELi4ELi4ELi4ELb0EEENS1_24CollectiveEpilogueBwdGQAISA_fSD_Li256ELb0ELb1EEENS1_25SingleTileBwdLPTSchedulerILb0ELi128ELb1EEEEEEEEEvNT_6ParamsE$_ZN4cute3eso3ESOILb1ELb0EJNS_1CILi1EEEiEEC2ERKS3_RKi)
$_ZN7cutlass13device_kernelIN5flash19enable_sm80_to_sm89INS1_16FlashAttnBwdSm80INS1_25CollectiveMainloopBwdSm80ILi2ELi2EN4cute5tupleIJNS5_1CILi128EEES8_NS7_ILi64EEEEEENS_10bfloat16_tEfNS_4arch4Sm80ELb1ELb0ELb1ELb0ELb1ELb0ELb0ELb0ELi2ELi4ELi4ELi4ELb0EEENS1_24CollectiveEpilogueBwdGQAISA_fSD_Li256ELb0ELb1EEENS1_25SingleTileBwdLPTSchedulerILb0ELi128ELb1EEEEEEEEEvNT_6ParamsE$_ZN4cute3eso3ESOILb1ELb0EJNS_1CILi1EEEiEEC2ERKS3_RKi:
[----:B------:R-:W-:Y:S02]  /*7c20*/  IADD3 R3, R62, -c[0x0][0x20], RZ ;  /* 0x800008003e037a10 */ /* 0x000fe40007ffe0ff */
[----:B------:R-:W-:-:S03]  /*7c30*/  MOV R5, 0x0 ;  /* 0x0000000000057802 */ /* 0x000fc60000000f00 */
[----:B------:R1:W-:Y:S01]  /*7c40*/  STL [R3], R2 ;  /* 0x0000000203007387 */ /* 0x0003e20000100800 */
[----:B------:R-:W-:Y:S05]  /*7c50*/  RET.REL.NODEC R4 `(_ZN7cutlass13device_kernelIN5flash19enable_sm80_to_sm89INS1_16FlashAttnBwdSm80INS1_25CollectiveMainloopBwdSm80ILi2ELi2EN4cute5tupleIJNS5_1CILi128EEES8_NS7_ILi64EEEEEENS_10bfloat16_tEfNS_4arch4Sm80ELb1ELb0ELb1ELb0ELb1ELb0ELb0ELb0ELi2ELi4ELi4ELi4ELb0EEENS1_24CollectiveEpilogueBwdGQAISA_fSD_Li256ELb0ELb1EEENS1_25SingleTileBwdLPTSchedulerILb0ELi128ELb1EEEEEEEEEvNT_6ParamsE) ;  /* 0xffff83a004007950 */ /* 0x000fea0003c3ffff */
        .type           $_ZN7cutlass13device_kernelIN5flash19enable_sm80_to_sm89INS1_16FlashAttnBwdSm80INS1_25CollectiveMainloopBwdSm80ILi2ELi2EN4cute5tupleIJNS5_1CILi128EEES8_NS7_ILi64EEEEEENS_10bfloat16_tEfNS_4arch4Sm80ELb1ELb0ELb1ELb0ELb1ELb0ELb0ELb0ELi2ELi4ELi4ELi4ELb0EEENS1_24CollectiveEpilogueBwdGQAISA_fSD_Li256ELb0ELb1EEENS1_25SingleTileBwdLPTSchedulerILb0ELi128ELb1EEEEEEEEEvNT_6ParamsE$_ZN4cute3eso3ESOILb1ELb0EJNS_1CILi1EEEiiiNS2_ILi144EEENS2_ILi512EEEEEC2ERKS3_RKiSA_SA_RKS4_RKS5_,@function
        .size           $_ZN7cutlass13device_kernelIN5flash19enable_sm80_to_sm89INS1_16FlashAttnBwdSm80INS1_25CollectiveMainloopBwdSm80ILi2ELi2EN4cute5tupleIJNS5_1CILi128EEES8_NS7_ILi64EEEEEENS_10bfloat16_tEfNS_4arch4Sm80ELb1ELb0ELb1ELb0ELb1ELb0ELb0ELb0ELi2ELi4ELi4ELi4ELb0EEENS1_24CollectiveEpilogueBwdGQAISA_fSD_Li256ELb0ELb1EEENS1_25SingleTileBwdLPTSchedulerILb0ELi128ELb1EEEEEEEEEvNT_6ParamsE$_ZN4cute3eso3ESOILb1ELb0EJNS_1CILi1EEEiiiNS2_ILi144EEENS2_ILi512EEEEEC2ERKS3_RKiSA_SA_RKS4_RKS5_,($_ZN7cutlass13device_kernelIN5flash19enable_sm80_to_sm89INS1_16FlashAttnBwdSm80INS1_25CollectiveMainloopBwdSm80ILi2ELi2EN4cute5tupleIJNS5_1CILi128EEES8_NS7_ILi64EEEEEENS_10bfloat16_tEfNS_4arch4Sm80ELb1ELb0ELb1ELb0ELb1ELb0ELb0ELb0ELi2ELi4ELi4ELi4ELb0EEENS1_24CollectiveEpilogueBwdGQAISA_fSD_Li256ELb0ELb1EEENS1_25SingleTileBwdLPTSchedulerILb0ELi128ELb1EEEEEEEEEvNT_6ParamsE$_ZN4cute3eso3ESOILb1ELb0EJNS_1CILi1EEEiiiNS2_ILi64EEENS2_ILi72EEENS2_ILi144EEENS2_ILi288EEENS2_ILi512EEEEEC2ERKS3_RKiSD_SD_RKS4_RKS5_RKS6_RKS7_RKS8_ - $_ZN7cutlass13device_kernelIN5flash19enable_sm80_to_sm89INS1_16FlashAttnBwdSm80INS1_25CollectiveMainloopBwdSm80ILi2ELi2EN4cute5tupleIJNS5_1CILi128EEES8_NS7_ILi64EEEEEENS_10bfloat16_tEfNS_4arch4Sm80ELb1ELb0ELb1ELb0ELb1ELb0ELb0ELb0ELi2ELi4ELi4ELi4ELb0EEENS1_24CollectiveEpilogueBwdGQAISA_fSD_Li256ELb0ELb1EEENS1_25SingleTileBwdLPTSchedulerILb0ELi128ELb1EEEEEEEEEvNT_6ParamsE$_ZN4cute3eso3ESOILb1ELb0EJNS_1CILi1EEEiiiNS2_ILi144EEENS2_ILi512EEEEEC2ERKS3_RKiSA_SA_RKS4_RKS5_)
$_ZN7cutlass13device_kernelIN5flash19enable_sm80_to_sm89INS1_16FlashAttnBwdSm80INS1_25CollectiveMainloopBwdSm80ILi2ELi2EN4cute5tupleIJNS5_1CILi128EEES8_NS7_ILi64EEEEEENS_10bfloat16_tEfNS_4arch4Sm80ELb1ELb0ELb1ELb0ELb1ELb0ELb0ELb0ELi2ELi4ELi4ELi4ELb0EEENS1_24CollectiveEpilogueBwdGQAISA_fSD_Li256ELb0ELb1EEENS1_25SingleTileBwdLPTSchedulerILb0ELi128ELb1EEEEEEEEEvNT_6ParamsE$_ZN4cute3eso3ESOILb1ELb0EJNS_1CILi1EEEiiiNS2_ILi144EEENS2_ILi512EEEEEC2ERKS3_RKiSA_SA_RKS4_RKS5_:
        /* <DEDUP_REMOVED lines=11> */
        .type           $_ZN7cutlass13device_kernelIN5flash19enable_sm80_to_sm89INS1_16FlashAttnBwdSm80INS1_25CollectiveMainloopBwdSm80ILi2ELi2EN4cute5tupleIJNS5_1CILi128EEES8_NS7_ILi64EEEEEENS_10bfloat16_tEfNS_4arch4Sm80ELb1ELb0ELb1ELb0ELb1ELb0ELb0ELb0ELi2ELi4ELi4ELi4ELb0EEENS1_24CollectiveEpilogueBwdGQAISA_fSD_Li256ELb0ELb1EEENS1_25SingleTileBwdLPTSchedulerILb0ELi128ELb1EEEEEEEEEvNT_6ParamsE$_ZN4cute3eso3ESOILb1ELb0EJNS_1CILi1EEEiiiNS2_ILi64EEENS2_ILi72EEENS2_ILi144EEENS2_ILi288EEENS2_ILi512EEEEEC2ERKS3_RKiSD_SD_RKS4_RKS5_RKS6_RKS7_RKS8_,@function
        .size           $_ZN7cutlass13device_kernelIN5flash19enable_sm80_to_sm89INS1_16FlashAttnBwdSm80INS1_25CollectiveMainloopBwdSm80ILi2ELi2EN4cute5tupleIJNS5_1CILi128EEES8_NS7_ILi64EEEEEENS_10bfloat16_tEfNS_4arch4Sm80ELb1ELb0ELb1ELb0ELb1ELb0ELb0ELb0ELi2ELi4ELi4ELi4ELb0EEENS1_24CollectiveEpilogueBwdGQAISA_fSD_Li256ELb0ELb1EEENS1_25SingleTileBwdLPTSchedulerILb0ELi128ELb1EEEEEEEEEvNT_6ParamsE$_ZN4cute3eso3ESOILb1ELb0EJNS_1CILi1EEEiiiNS2_ILi64EEENS2_ILi72EEENS2_ILi144EEENS2_ILi288EEENS2_ILi512EEEEEC2ERKS3_RKiSD_SD_RKS4_RKS5_RKS6_RKS7_RKS8_,($_ZN7cutlass13device_kernelIN5flash19enable_sm80_to_sm89INS1_16FlashAttnBwdSm80INS1_25CollectiveMainloopBwdSm80ILi2ELi2EN4cute5tupleIJNS5_1CILi128EEES8_NS7_ILi64EEEEEENS_10bfloat16_tEfNS_4arch4Sm80ELb1ELb0ELb1ELb0ELb1ELb0ELb0ELb0ELi2ELi4ELi4ELi4ELb0EEENS1_24CollectiveEpilogueBwdGQAISA_fSD_Li256ELb0ELb1EEENS1_25SingleTileBwdLPTSchedulerILb0ELi128ELb1EEEEEEEEEvNT_6ParamsE$_ZN4cute3eso3ESOILb1ELb0EJNS_1CILi1EEEiiiNS2_ILi72EEENS2_ILi512EEEEEC2ERKS3_RKiSA_SA_RKS4_RKS5_ - $_ZN7cutlass13device_kernelIN5flash19enable_sm80_to_sm89INS1_16FlashAttnBwdSm80INS1_25CollectiveMainloopBwdSm80ILi2ELi2EN4cute5tupleIJNS5_1CILi128EEES8_NS7_ILi64EEEEEENS_10bfloat16_tEfNS_4arch4Sm80ELb1ELb0ELb1ELb0ELb1ELb0ELb0ELb0ELi2ELi4ELi4ELi4ELb0EEENS1_24CollectiveEpilogueBwdGQAISA_fSD_Li256ELb0ELb1EEENS1_25SingleTileBwdLPTSchedulerILb0ELi128ELb1EEEEEEEEEvNT_6ParamsE$_ZN4cute3eso3ESOILb1ELb0EJNS_1CILi1EEEiiiNS2_ILi64EEENS2_ILi72EEENS2_ILi144EEENS2_ILi288EEENS2_ILi512EEEEEC2ERKS3_RKiSD_SD_RKS4_RKS5_RKS6_RKS7_RKS8_)
$_ZN7cutlass13device_kernelIN5flash19enable_sm80_to_sm89INS1_16FlashAttnBwdSm80INS1_25CollectiveMainloopBwdSm80ILi2ELi2EN4cute5tupleIJNS5_1CILi128EEES8_NS7_ILi64EEEEEENS_10bfloat16_tEfNS_4arch4Sm80ELb1ELb0ELb1ELb0ELb1ELb0ELb0ELb0ELi2ELi4ELi4ELi4ELb0EEENS1_24CollectiveEpilogueBwdGQAISA_fSD_Li256ELb0ELb1EEENS1_25SingleTileBwdLPTSchedulerILb0ELi128ELb1EEEEEEEEEvNT_6ParamsE$_ZN4cute3eso3ESOILb1ELb0EJNS_1CILi1EEEiiiNS2_ILi64EEENS2_ILi72EEENS2_ILi144EEENS2_ILi288EEENS2_ILi512EEEEEC2ERKS3_RKiSD_SD_RKS4_RKS5_RKS6_RKS7_RKS8_:
        /* <DEDUP_REMOVED lines=11> */
        .type           $_ZN7cutlass13device_kernelIN5flash19enable_sm80_to_sm89INS1_16FlashAttnBwdSm80INS1_25CollectiveMainloopBwdSm80ILi2ELi2EN4cute5tupleIJNS5_1CILi128EEES8_NS7_ILi64EEEEEENS_10bfloat16_tEfNS_4arch4Sm80ELb1ELb0ELb1ELb0ELb1ELb0ELb0ELb0ELi2ELi4ELi4ELi4ELb0EEENS1_24CollectiveEpilogueBwdGQAISA_fSD_Li256ELb0ELb1EEENS1_25SingleTileBwdLPTSchedulerILb0ELi128ELb1EEEEEEEEEvNT_6ParamsE$_ZN4cute3eso3ESOILb1ELb0EJNS_1CILi1EEEiiiNS2_ILi72EEENS2_ILi512EEEEEC2ERKS3_RKiSA_SA_RKS4_RKS5_,@function
        .size           $_ZN7cutlass13device_kernelIN5flash19enable_sm80_to_sm89INS1_16FlashAttnBwdSm80INS1_25CollectiveMainloopBwdSm80ILi2ELi2EN4cute5tupleIJNS5_1CILi128EEES8_NS7_ILi64EEEEEENS_10bfloat16_tEfNS_4arch4Sm80ELb1ELb0ELb1ELb0ELb1ELb0ELb0ELb0ELi2ELi4ELi4ELi4ELb0EEENS1_24CollectiveEpilogueBwdGQAISA_fSD_Li256ELb0ELb1EEENS1_25SingleTileBwdLPTSchedulerILb0ELi128ELb1EEEEEEEEEvNT_6ParamsE$_ZN4cute3eso3ESOILb1ELb0EJNS_1CILi1EEEiiiNS2_ILi72EEENS2_ILi512EEEEEC2ERKS3_RKiSA_SA_RKS4_RKS5_,($_ZN7cutlass13device_kernelIN5flash19enable_sm80_to_sm89INS1_16FlashAttnBwdSm80INS1_25CollectiveMainloopBwdSm80ILi2ELi2EN4cute5tupleIJNS5_1CILi128EEES8_NS7_ILi64EEEEEENS_10bfloat16_tEfNS_4arch4Sm80ELb1ELb0ELb1ELb0ELb1ELb0ELb0ELb0ELi2ELi4ELi4ELi4ELb0EEENS1_24CollectiveEpilogueBwdGQAISA_fSD_Li256ELb0ELb1EEENS1_25SingleTileBwdLPTSchedulerILb0ELi128ELb1EEEEEEEEEvNT_6ParamsE$_ZN4cute3eso3ESOILb1ELb0EJNS_1CILi2EEEiEEC2ERKS3_RKi - $_ZN7cutlass13device_kernelIN5flash19enable_sm80_to_sm89INS1_16FlashAttnBwdSm80INS1_25CollectiveMainloopBwdSm80ILi2ELi2EN4cute5tupleIJNS5_1CILi128EEES8_NS7_ILi64EEEEEENS_10bfloat16_tEfNS_4arch4Sm80ELb1ELb0ELb1ELb0ELb1ELb0ELb0ELb0ELi2ELi4ELi4ELi4ELb0EEENS1_24CollectiveEpilogueBwdGQAISA_fSD_Li256ELb0ELb1EEENS1_25SingleTileBwdLPTSchedulerILb0ELi128ELb1EEEEEEEEEvNT_6ParamsE$_ZN4cute3eso3ESOILb1ELb0EJNS_1CILi1EEEiiiNS2_ILi72EEENS2_ILi512EEEEEC2ERKS3_RKiSA_SA_RKS4_RKS5_)
$_ZN7cutlass13device_kernelIN5flash19enable_sm80_to_sm89INS1_16FlashAttnBwdSm80INS1_25CollectiveMainloopBwdSm80ILi2ELi2EN4cute5tupleIJNS5_1CILi128EEES8_NS7_ILi64EEEEEENS_10bfloat16_tEfNS_4arch4Sm80ELb1ELb0ELb1ELb0ELb1ELb0ELb0ELb0ELi2ELi4ELi4ELi4ELb0EEENS1_24CollectiveEpilogueBwdGQAISA_fSD_Li256ELb0ELb1EEENS1_25SingleTileBwdLPTSchedulerILb0ELi128ELb1EEEEEEEEEvNT_6ParamsE$_ZN4cute3eso3ESOILb1ELb0EJNS_1CILi1EEEiiiNS2_ILi72EEENS2_ILi512EEEEEC2ERKS3_RKiSA_SA_RKS4_RKS5_:
        /* <DEDUP_REMOVED lines=11> */
        .type           $_ZN7cutlass13device_kernelIN5flash19enable_sm80_to_sm89INS1_16FlashAttnBwdSm80INS1_25CollectiveMainloopBwdSm80ILi2ELi2EN4cute5tupleIJNS5_1CILi128EEES8_NS7_ILi64EEEEEENS_10bfloat16_tEfNS_4arch4Sm80ELb1ELb0ELb1ELb0ELb1ELb0ELb0ELb0ELi2ELi4ELi4ELi4ELb0EEENS1_24CollectiveEpilogueBwdGQAISA_fSD_Li256ELb0ELb1EEENS1_25SingleTileBwdLPTSchedulerILb0ELi128ELb1EEEEEEEEEvNT_6ParamsE$_ZN4cute3eso3ESOILb1ELb0EJNS_1CILi2EEEiEEC2ERKS3_RKi,@function
        .size           $_ZN7cutlass13device_kernelIN5flash19enable_sm80_to_sm89INS1_16FlashAttnBwdSm80INS1_25CollectiveMainloopBwdSm80ILi2ELi2EN4cute5tupleIJNS5_1CILi128EEES8_NS7_ILi64EEEEEENS_10bfloat16_tEfNS_4arch4Sm80ELb1ELb0ELb1ELb0ELb1ELb0ELb0ELb0ELi2ELi4ELi4ELi4ELb0EEENS1_24CollectiveEpilogueBwdGQAISA_fSD_Li256ELb0ELb1EEENS1_25SingleTileBwdLPTSchedulerILb0ELi128ELb1EEEEEEEEEvNT_6ParamsE$_ZN4cute3eso3ESOILb1ELb0EJNS_1CILi2EEEiEEC2ERKS3_RKi,($_ZN7cutlass13device_kernelIN5flash19enable_sm80_to_sm89INS1_16FlashAttnBwdSm80INS1_25CollectiveMainloopBwdSm80ILi2ELi2EN4cute5tupleIJNS5_1CILi128EEES8_NS7_ILi64EEEEEENS_10bfloat16_tEfNS_4arch4Sm80ELb1ELb0ELb1ELb0ELb1ELb0ELb0ELb0ELi2ELi4ELi4ELi4ELb0EEENS1_24CollectiveEpilogueBwdGQAISA_fSD_Li256ELb0ELb1EEENS1_25SingleTileBwdLPTSchedulerILb0ELi128ELb1EEEEEEEEEvNT_6ParamsE$_ZN4cute3eso3ESOILb1ELb0EJNS_1CILi4096EEENS_5tupleIJNS4_IJiiEEENS2_ILi8192EEEEEEEEC2ERKS3_RKS7_ - $_ZN7cutlass13device_kernelIN5flash19enable_sm80_to_sm89INS1_16FlashAttnBwdSm80INS1_25CollectiveMainloopBwdSm80ILi2ELi2EN4cute5tupleIJNS5_1CILi128EEES8_NS7_ILi64EEEEEENS_10bfloat16_tEfNS_4arch4Sm80ELb1ELb0ELb1ELb0ELb1ELb0ELb0ELb0ELi2ELi4ELi4ELi4ELb0EEENS1_24CollectiveEpilogueBwdGQAISA_fSD_Li256ELb0ELb1EEENS1_25SingleTileBwdLPTSchedulerILb0ELi128ELb1EEEEEEEEEvNT_6ParamsE$_ZN4cute3eso3ESOILb1ELb0EJNS_1CILi2EEEiEEC2ERKS3_RKi)
$_ZN7cutlass13device_kernelIN5flash19enable_sm80_to_sm89INS1_16FlashAttnBwdSm80INS1_25CollectiveMainloopBwdSm80ILi2ELi2EN4cute5tupleIJNS5_1CILi128EEES8_NS7_ILi64EEEEEENS_10bfloat16_tEfNS_4arch4Sm80ELb1ELb0ELb1ELb0ELb1ELb0ELb0ELb0ELi2ELi4ELi4ELi4ELb0EEENS1_24CollectiveEpilogueBwdGQAISA_fSD_Li256ELb0ELb1EEENS1_25SingleTileBwdLPTSchedulerILb0ELi128ELb1EEEEEEEEEvNT_6ParamsE$_ZN4cute3eso3ESOILb1ELb0EJNS_1CILi2EEEiEEC2ERKS3_RKi:
[----:B------:R-:W-:Y:S02]  /*7e70*/  IADD3 R2, R2, -c[0x0][0x20], RZ ;  /* 0x8000080002027a10 */ /* 0x000fe40007ffe0ff */
[----:B------:R-:W-:-:S03]  /*7e80*/  MOV R5, 0x0 ;  /* 0x0000000000057802 */ /* 0x000fc60000000f00 */
[----:B------:R1:W-:Y:S01]  /*7e90*/  STL [R2], R3 ;  /* 0x0000000302007387 */ /* 0x0003e20000100800 */
[----:B------:R-:W-:Y:S05]  /*7ea0*/  RET.REL.NODEC R4 `(_ZN7cutlass13device_kernelIN5flash19enable_sm80_to_sm89INS1_16FlashAttnBwdSm80INS1_25CollectiveMainloopBwdSm80ILi2ELi2EN4cute5tupleIJNS5_1CILi128EEES8_NS7_ILi64EEEEEENS_10bfloat16_tEfNS_4arch4Sm80ELb1ELb0ELb1ELb0ELb1ELb0ELb0ELb0ELi2ELi4ELi4ELi4ELb0EEENS1_24CollectiveEpilogueBwdGQAISA_fSD_Li256ELb0ELb1EEENS1_25SingleTileBwdLPTSchedulerILb0ELi128ELb1EEEEEEEEEvNT_6ParamsE) ;  /* 0xffff815004007950 */ /* 0x000fea0003c3ffff */
        .type           $_ZN7cutlass13device_kernelIN5flash19enable_sm80_to_sm89INS1_16FlashAttnBwdSm80INS1_25CollectiveMainloopBwdSm80ILi2ELi2EN4cute5tupleIJNS5_1CILi128EEES8_NS7_ILi64EEEEEENS_10bfloat16_tEfNS_4arch4Sm80ELb1ELb0ELb1ELb0ELb1ELb0ELb0ELb0ELi2ELi4ELi4ELi4ELb0EEENS1_24CollectiveEpilogueBwdGQAISA_fSD_Li256ELb0ELb1EEENS1_25SingleTileBwdLPTSchedulerILb0ELi128ELb1EEEEEEEEEvNT_6ParamsE$_ZN4cute3eso3ESOILb1ELb0EJNS_1CILi4096EEENS_5tupleIJNS4_IJiiEEENS2_ILi8192EEEEEEEEC2ERKS3_RKS7_,@function
        .size           $_ZN7cutlass13device_kernelIN5flash19enable_sm80_to_sm89INS1_16FlashAttnBwdSm80INS1_25CollectiveMainloopBwdSm80ILi2ELi2EN4cute5tupleIJNS5_1CILi128EEES8_NS7_ILi64EEEEEENS_10bfloat16_tEfNS_4arch4Sm80ELb1ELb0ELb1ELb0ELb1ELb0ELb0ELb0ELi2ELi4ELi4ELi4ELb0EEENS1_24CollectiveEpilogueBwdGQAISA_fSD_Li256ELb0ELb1EEENS1_25SingleTileBwdLPTSchedulerILb0ELi128ELb1EEEEEEEEEvNT_6ParamsE$_ZN4cute3eso3ESOILb1ELb0EJNS_1CILi4096EEENS_5tupleIJNS4_IJiiEEENS2_ILi8192EEEEEEEEC2ERKS3_RKS7_,($_ZN7cutlass13device_kernelIN5flash19enable_sm80_to_sm89INS1_16FlashAttnBwdSm80INS1_25CollectiveMainloopBwdSm80ILi2ELi2EN4cute5tupleIJNS5_1CILi128EEES8_NS7_ILi64EEEEEENS_10bfloat16_tEfNS_4arch4Sm80ELb1ELb0ELb1ELb0ELb1ELb0ELb0ELb0ELi2ELi4ELi4ELi4ELb0EEENS1_24CollectiveEpilogueBwdGQAISA_fSD_Li256ELb0ELb1EEENS1_25SingleTileBwdLPTSchedulerILb0ELi128ELb1EEEEEEEEEvNT_6ParamsE$_ZN4cute3eso3ESOILb1ELb0EJNS_1CILi4096EEENS_5tupleIJiiEEEEEC2ERKS3_RKS5_ - $_ZN7cutlass13device_kernelIN5flash19enable_sm80_to_sm89INS1_16FlashAttnBwdSm80INS1_25CollectiveMainloopBwdSm80ILi2ELi2EN4cute5tupleIJNS5_1CILi128EEES8_NS7_ILi64EEEEEENS_10bfloat16_tEfNS_4arch4Sm80ELb1ELb0ELb1ELb0ELb1ELb0ELb0ELb0ELi2ELi4ELi4ELi4ELb0EEENS1_24CollectiveEpilogueBwdGQAISA_fSD_Li256ELb0ELb1EEENS1_25SingleTileBwdLPTSchedulerILb0ELi128ELb1EEEEEEEEEvNT_6ParamsE$_ZN4cute3eso3ESOILb1ELb0EJNS_1CILi4096EEENS_5tupleIJNS4_IJiiEEENS2_ILi8192EEEEEEEEC2ERKS3_RKS7_)
$_ZN7cutlass13device_kernelIN5flash19enable_sm80_to_sm89INS1_16FlashAttnBwdSm80INS1_25CollectiveMainloopBwdSm80ILi2ELi2EN4cute5tupleIJNS5_1CILi128EEES8_NS7_ILi64EEEEEENS_10bfloat16_tEfNS_4arch4Sm80ELb1ELb0ELb1ELb0ELb1ELb0ELb0ELb0ELi2ELi4ELi4ELi4ELb0EEENS1_24CollectiveEpilogueBwdGQAISA_fSD_Li256ELb0ELb1EEENS1_25SingleTileBwdLPTSchedulerILb0ELi128ELb1EEEEEEEEEvNT_6ParamsE$_ZN4cute3eso3ESOILb1ELb0EJNS_1CILi4096EEENS_5tupleIJNS4_IJiiEEENS2_ILi8192EEEEEEEEC2ERKS3_RKS7_:
[----:B------:R-:W-:Y:S01]  /*7eb0*/  IADD3 R2, R2, -c[0x0][0x20], RZ ;  /* 0x8000080002027a10 */ /* 0x000fe20007ffe0ff */
[----:B------:R-:W-:Y:S01]  /*7ec0*/  IMAD.MOV.U32 R8, RZ, RZ, R6 ;  /* 0x000000ffff087224 */ /* 0x000fe200078e0006 */
[----:B------:R-:W-:-:S03]  /*7ed0*/  MOV R9, 0x0 ;  /* 0x0000000000097802 */ /* 0x000fc60000000f00 */
[----:B------:R1:W-:Y:S04]  /*7ee0*/  STL [R2], R5 ;  /* 0x0000000502007387 */ /* 0x0003e80000100800 */
[----:B------:R1:W-:Y:S01]  /*7ef0*/  STL [R2+0x4], R3 ;  /* 0x0000040302007387 */ /* 0x0003e20000100800 */
[----:B------:R-:W-:Y:S05]  /*7f00*/  RET.REL.NODEC R8 `(_ZN7cutlass13device_kernelIN5flash19enable_sm80_to_sm89INS1_16FlashAttnBwdSm80INS1_25CollectiveMainloopBwdSm80ILi2ELi2EN4cute5tupleIJNS5_1CILi128EEES8_NS7_ILi64EEEEEENS_10bfloat16_tEfNS_4arch4Sm80ELb1ELb0ELb1ELb0ELb1ELb0ELb0ELb0ELi2ELi4ELi4ELi4ELb0EEENS1_24CollectiveEpilogueBwdGQAISA_fSD_Li256ELb0ELb1EEENS1_25SingleTileBwdLPTSchedulerILb0ELi128ELb1EEEEEEEEEvNT_6ParamsE) ;  /* 0xffff80f008007950 */ /* 0x000fea0003c3ffff */
        .type           $_ZN7cutlass13device_kernelIN5flash19enable_sm80_to_sm89INS1_16FlashAttnBwdSm80INS1_25CollectiveMainloopBwdSm80ILi2ELi2EN4cute5tupleIJNS5_1CILi128EEES8_NS7_ILi64EEEEEENS_10bfloat16_tEfNS_4arch4Sm80ELb1ELb0ELb1ELb0ELb1ELb0ELb0ELb0ELi2ELi4ELi4ELi4ELb0EEENS1_24CollectiveEpilogueBwdGQAISA_fSD_Li256ELb0ELb1EEENS1_25SingleTileBwdLPTSchedulerILb0ELi128ELb1EEEEEEEEEvNT_6ParamsE$_ZN4cute3eso3ESOILb1ELb0EJNS_1CILi4096EEENS_5tupleIJiiEEEEEC2ERKS3_RKS5_,@function
        .size           $_ZN7cutlass13device_kernelIN5flash19enable_sm80_to_sm89INS1_16FlashAttnBwdSm80INS1_25CollectiveMainloopBwdSm80ILi2ELi2EN4cute5tupleIJNS5_1CILi128EEES8_NS7_ILi64EEEEEENS_10bfloat16_tEfNS_4arch4Sm80ELb1ELb0ELb1ELb0ELb1ELb0ELb0ELb0ELi2ELi4ELi4ELi4ELb0EEENS1_24CollectiveEpilogueBwdGQAISA_fSD_Li256ELb0ELb1EEENS1_25SingleTileBwdLPTSchedulerILb0ELi128ELb1EEEEEEEEEvNT_6ParamsE$_ZN4cute3eso3ESOILb1ELb0EJNS_1CILi4096EEENS_5tupleIJiiEEEEEC2ERKS3_RKS5_,($_ZN7cutlass13device_kernelIN5flash19enable_sm80_to_sm89INS1_16FlashAttnBwdSm80INS1_25CollectiveMainloopBwdSm80ILi2ELi2EN4cute5tupleIJNS5_1CILi128EEES8_NS7_ILi64EEEEEENS_10bfloat16_tEfNS_4arch4Sm80ELb1ELb0ELb1ELb0ELb1ELb0ELb0ELb0ELi2ELi4ELi4ELi4ELb0EEENS1_24CollectiveEpilogueBwdGQAISA_fSD_Li256ELb0ELb1EEENS1_25SingleTileBwdLPTSchedulerILb0ELi128ELb1EEEEEEEEEvNT_6ParamsE$_ZN4cute3eso3ESOILb1ELb0EJNS_1CILi4096EEEiiEEC2ERKS3_RKiS8_ - $_ZN7cutlass13device_kernelIN5flash19enable_sm80_to_sm89INS1_16FlashAttnBwdSm80INS1_25CollectiveMainloopBwdSm80ILi2ELi2EN4cute5tupleIJNS5_1CILi128EEES8_NS7_ILi64EEEEEENS_10bfloat16_tEfNS_4arch4Sm80ELb1ELb0ELb1ELb0ELb1ELb0ELb0ELb0ELi2ELi4ELi4ELi4ELb0EEENS1_24CollectiveEpilogueBwdGQAISA_fSD_Li256ELb0ELb1EEENS1_25SingleTileBwdLPTSchedulerILb0ELi128ELb1EEEEEEEEEvNT_6ParamsE$_ZN4cute3eso3ESOILb1ELb0EJNS_1CILi4096EEENS_5tupleIJiiEEEEEC2ERKS3_RKS5_)
$_ZN7cutlass13device_kernelIN5flash19enable_sm80_to_sm89INS1_16FlashAttnBwdSm80INS1_25CollectiveMainloopBwdSm80ILi2ELi2EN4cute5tupleIJNS5_1CILi128EEES8_NS7_ILi64EEEEEENS_10bfloat16_tEfNS_4arch4Sm80ELb1ELb0ELb1ELb0ELb1ELb0ELb0ELb0ELi2ELi4ELi4ELi4ELb0EEENS1_24CollectiveEpilogueBwdGQAISA_fSD_Li256ELb0ELb1EEENS1_25SingleTileBwdLPTSchedulerILb0ELi128ELb1EEEEEEEEEvNT_6ParamsE$_ZN4cute3eso3ESOILb1ELb0EJNS_1CILi4096EEENS_5tupleIJiiEEEEEC2ERKS3_RKS5_:
[----:B------:R-:W-:Y:S01]  /*7f10*/  IADD3 R2, R2, -c[0x0][0x20], RZ ;  /* 0x8000080002027a10 */ /* 0x000fe20007ffe0ff */
[----:B------:R-:W-:Y:S01]  /*7f20*/  IMAD.MOV.U32 R8, RZ, RZ, R6 ;  /* 0x000000ffff087224 */ /* 0x000fe200078e0006 */
[----:B------:R-:W-:-:S03]  /*7f30*/  MOV R9, 0x0 ;  /* 0x0000000000097802 */ /* 0x000fc60000000f00 */
[----:B------:R1:W-:Y:S04]  /*7f40*/  STL [R2], R5 ;  /* 0x0000000502007387 */ /* 0x0003e80000100800 */
[----:B------:R1:W-:Y:S01]  /*7f50*/  STL [R2+0x4], R3 ;  /* 0x0000040302007387 */ /* 0x0003e20000100800 */
[----:B------:R-:W-:Y:S05]  /*7f60*/  RET.REL.NODEC R8 `(_ZN7cutlass13device_kernelIN5flash19enable_sm80_to_sm89INS1_16FlashAttnBwdSm80INS1_25CollectiveMainloopBwdSm80ILi2ELi2EN4cute5tupleIJNS5_1CILi128EEES8_NS7_ILi64EEEEEENS_10bfloat16_tEfNS_4arch4Sm80ELb1ELb0ELb1ELb0ELb1ELb0ELb0ELb0ELi2ELi4ELi4ELi4ELb0EEENS1_24CollectiveEpilogueBwdGQAISA_fSD_Li256ELb0ELb1EEENS1_25SingleTileBwdLPTSchedulerILb0ELi128ELb1EEEEEEEEEvNT_6ParamsE) ;  /* 0xffff809008007950 */ /* 0x000fea0003c3ffff */
        .type           $_ZN7cutlass13device_kernelIN5flash19enable_sm80_to_sm89INS1_16FlashAttnBwdSm80INS1_25CollectiveMainloopBwdSm80ILi2ELi2EN4cute5tupleIJNS5_1CILi128EEES8_NS7_ILi64EEEEEENS_10bfloat16_tEfNS_4arch4Sm80ELb1ELb0ELb1ELb0ELb1ELb0ELb0ELb0ELi2ELi4ELi4ELi4ELb0EEENS1_24CollectiveEpilogueBwdGQAISA_fSD_Li256ELb0ELb1EEENS1_25SingleTileBwdLPTSchedulerILb0ELi128ELb1EEEEEEEEEvNT_6ParamsE$_ZN4cute3eso3ESOILb1ELb0EJNS_1CILi4096EEEiiEEC2ERKS3_RKiS8_,@function
        .size           $_ZN7cutlass13device_kernelIN5flash19enable_sm80_to_sm89INS1_16FlashAttnBwdSm80INS1_25CollectiveMainloopBwdSm80ILi2ELi2EN4cute5tupleIJNS5_1CILi128EEES8_NS7_ILi64EEEEEENS_10bfloat16_tEfNS_4arch4Sm80ELb1ELb0ELb1ELb0ELb1ELb0ELb0ELb0ELi2ELi4ELi4ELi4ELb0EEENS1_24CollectiveEpilogueBwdGQAISA_fSD_Li256ELb0ELb1EEENS1_25SingleTileBwdLPTSchedulerILb0ELi128ELb1EEEEEEEEEvNT_6ParamsE$_ZN4cute3eso3ESOILb1ELb0EJNS_1CILi4096EEEiiEEC2ERKS3_RKiS8_,($_ZN7cutlass13device_kernelIN5flash19enable_sm80_to_sm89INS1_16FlashAttnBwdSm80INS1_25CollectiveMainloopBwdSm80ILi2ELi2EN4cute5tupleIJNS5_1CILi128EEES8_NS7_ILi64EEEEEENS_10bfloat16_tEfNS_4arch4Sm80ELb1ELb0ELb1ELb0ELb1ELb0ELb0ELb0ELi2ELi4ELi4ELi4ELb0EEENS1_24CollectiveEpilogueBwdGQAISA_fSD_Li256ELb0ELb1EEENS1_25SingleTileBwdLPTSchedulerILb0ELi128ELb1EEEEEEEEEvNT_6ParamsE$_ZN4cute3eso3ESOILb1ELb0EJNS_1CILi4096EEEiiNS2_ILi8192EEEEEC2ERKS3_RKiS9_RKS4_ - $_ZN7cutlass13device_kernelIN5flash19enable_sm80_to_sm89INS1_16FlashAttnBwdSm80INS1_25CollectiveMainloopBwdSm80ILi2ELi2EN4cute5tupleIJNS5_1CILi128EEES8_NS7_ILi64EEEEEENS_10bfloat16_tEfNS_4arch4Sm80ELb1ELb0ELb1ELb0ELb1ELb0ELb0ELb0ELi2ELi4ELi4ELi4ELb0EEENS1_24CollectiveEpilogueBwdGQAISA_fSD_Li256ELb0ELb1EEENS1_25SingleTileBwdLPTSchedulerILb0ELi128ELb1EEEEEEEEEvNT_6ParamsE$_ZN4cute3eso3ESOILb1ELb0EJNS_1CILi4096EEEiiEEC2ERKS3_RKiS8_)
$_ZN7cutlass13device_kernelIN5flash19enable_sm80_to_sm89INS1_16FlashAttnBwdSm80INS1_25CollectiveMainloopBwdSm80ILi2ELi2EN4cute5tupleIJNS5_1CILi128EEES8_NS7_ILi64EEEEEENS_10bfloat16_tEfNS_4arch4Sm80ELb1ELb0ELb1ELb0ELb1ELb0ELb0ELb0ELi2ELi4ELi4ELi4ELb0EEENS1_24CollectiveEpilogueBwdGQAISA_fSD_Li256ELb0ELb1EEENS1_25SingleTileBwdLPTSchedulerILb0ELi128ELb1EEEEEEEEEvNT_6ParamsE$_ZN4cute3eso3ESOILb1ELb0EJNS_1CILi4096EEEiiEEC2ERKS3_RKiS8_:
        /* <DEDUP_REMOVED lines=8> */
        .type           $_ZN7cutlass13device_kernelIN5flash19enable_sm80_to_sm89INS1_16FlashAttnBwdSm80INS1_25CollectiveMainloopBwdSm80ILi2ELi2EN4cute5tupleIJNS5_1CILi128EEES8_NS7_ILi64EEEEEENS_10bfloat16_tEfNS_4arch4Sm80ELb1ELb0ELb1ELb0ELb1ELb0ELb0ELb0ELi2ELi4ELi4ELi4ELb0EEENS1_24CollectiveEpilogueBwdGQAISA_fSD_Li256ELb0ELb1EEENS1_25SingleTileBwdLPTSchedulerILb0ELi128ELb1EEEEEEEEEvNT_6ParamsE$_ZN4cute3eso3ESOILb1ELb0EJNS_1CILi4096EEEiiNS2_ILi8192EEEEEC2ERKS3_RKiS9_RKS4_,@function
        .size           $_ZN7cutlass13device_kernelIN5flash19enable_sm80_to_sm89INS1_16FlashAttnBwdSm80INS1_25CollectiveMainloopBwdSm80ILi2ELi2EN4cute5tupleIJNS5_1CILi128EEES8_NS7_ILi64EEEEEENS_10bfloat16_tEfNS_4arch4Sm80ELb1ELb0ELb1ELb0ELb1ELb0ELb0ELb0ELi2ELi4ELi4ELi4ELb0EEENS1_24CollectiveEpilogueBwdGQAISA_fSD_Li256ELb0ELb1EEENS1_25SingleTileBwdLPTSchedulerILb0ELi128ELb1EEEEEEEEEvNT_6ParamsE$_ZN4cute3eso3ESOILb1ELb0EJNS_1CILi4096EEEiiNS2_ILi8192EEEEEC2ERKS3_RKiS9_RKS4_,($_ZN7cutlass13device_kernelIN5flash19enable_sm80_to_sm89INS1_16FlashAttnBwdSm80INS1_25CollectiveMainloopBwdSm80ILi2ELi2EN4cute5tupleIJNS5_1CILi128EEES8_NS7_ILi64EEEEEENS_10bfloat16_tEfNS_4arch4Sm80ELb1ELb0ELb1ELb0ELb1ELb0ELb0ELb0ELi2ELi4ELi4ELi4ELb0EEENS1_24CollectiveEpilogueBwdGQAISA_fSD_Li256ELb0ELb1EEENS1_25SingleTileBwdLPTSchedulerILb0ELi128ELb1EEEEEEEEEvNT_6ParamsE$_ZN4cute3eso3ESOILb1ELb0EJNS_1CILi8EEEiiEEC2ERKS3_RKiS8_ - $_ZN7cutlass13device_kernelIN5flash19enable_sm80_to_sm89INS1_16FlashAttnBwdSm80INS1_25CollectiveMainloopBwdSm80ILi2ELi2EN4cute5tupleIJNS5_1CILi128EEES8_NS7_ILi64EEEEEENS_10bfloat16_tEfNS_4arch4Sm80ELb1ELb0ELb1ELb0ELb1ELb0ELb0ELb0ELi2ELi4ELi4ELi4ELb0EEENS1_24CollectiveEpilogueBwdGQAISA_fSD_Li256ELb0ELb1EEENS1_25SingleTileBwdLPTSchedulerILb0ELi128ELb1EEEEEEEEEvNT_6ParamsE$_ZN4cute3eso3ESOILb1ELb0EJNS_1CILi4096EEEiiNS2_ILi8192EEEEEC2ERKS3_RKiS9_RKS4_)
$_ZN7cutlass13device_kernelIN5flash19enable_sm80_to_sm89INS1_16FlashAttnBwdSm80INS1_25CollectiveMainloopBwdSm80ILi2ELi2EN4cute5tupleIJNS5_1CILi128EEES8_NS7_ILi64EEEEEENS_10bfloat16_tEfNS_4arch4Sm80ELb1ELb0ELb1ELb0ELb1ELb0ELb0ELb0ELi2ELi4ELi4ELi4ELb0EEENS1_24CollectiveEpilogueBwdGQAISA_fSD_Li256ELb0ELb1EEENS1_25SingleTileBwdLPTSchedulerILb0ELi128ELb1EEEEEEEEEvNT_6ParamsE$_ZN4cute3eso3ESOILb1ELb0EJNS_1CILi4096EEEiiNS2_ILi8192EEEEEC2ERKS3_RKiS9_RKS4_:
        /* <DEDUP_REMOVED lines=8> */
        .type           $_ZN7cutlass13device_kernelIN5flash19enable_sm80_to_sm89INS1_16FlashAttnBwdSm80INS1_25CollectiveMainloopBwdSm80ILi2ELi2EN4cute5tupleIJNS5_1CILi128EEES8_NS7_ILi64EEEEEENS_10bfloat16_tEfNS_4arch4Sm80ELb1ELb0ELb1ELb0ELb1ELb0ELb0ELb0ELi2ELi4ELi4ELi4ELb0EEENS1_24CollectiveEpilogueBwdGQAISA_fSD_Li256ELb0ELb1EEENS1_25SingleTileBwdLPTSchedulerILb0ELi128ELb1EEEEEEEEEvNT_6ParamsE$_ZN4cute3eso3ESOILb1ELb0EJNS_1CILi8EEEiiEEC2ERKS3_RKiS8_,@function
        .size           $_ZN7cutlass13device_kernelIN5flash19enable_sm80_to_sm89INS1_16FlashAttnBwdSm80INS1_25CollectiveMainloopBwdSm80ILi2ELi2EN4cute5tupleIJNS5_1CILi128EEES8_NS7_ILi64EEEEEENS_10bfloat16_tEfNS_4arch4Sm80ELb1ELb0ELb1ELb0ELb1ELb0ELb0ELb0ELi2ELi4ELi4ELi4ELb0EEENS1_24CollectiveEpilogueBwdGQAISA_fSD_Li256ELb0ELb1EEENS1_25SingleTileBwdLPTSchedulerILb0ELi128ELb1EEEEEEEEEvNT_6ParamsE$_ZN4cute3eso3ESOILb1ELb0EJNS_1CILi8EEEiiEEC2ERKS3_RKiS8_,($_ZN7cutlass13device_kernelIN5flash19enable_sm80_to_sm89INS1_16FlashAttnBwdSm80INS1_25CollectiveMainloopBwdSm80ILi2ELi2EN4cute5tupleIJNS5_1CILi128EEES8_NS7_ILi64EEEEEENS_10bfloat16_tEfNS_4arch4Sm80ELb1ELb0ELb1ELb0ELb1ELb0ELb0ELb0ELi2ELi4ELi4ELi4ELb0EEENS1_24CollectiveEpilogueBwdGQAISA_fSD_Li256ELb0ELb1EEENS1_25SingleTileBwdLPTSchedulerILb0ELi128ELb1EEEEEEEEEvNT_6ParamsE$_ZN4cute3eso3ESOILb1ELb0EJNS_1CILi8EEEiiiNS2_ILi144EEENS2_ILi512EEEEEC2ERKS3_RKiSA_SA_RKS4_RKS5_ - $_ZN7cutlass13device_kernelIN5flash19enable_sm80_to_sm89INS1_16FlashAttnBwdSm80INS1_25CollectiveMainloopBwdSm80ILi2ELi2EN4cute5tupleIJNS5_1CILi128EEES8_NS7_ILi64EEEEEENS_10bfloat16_tEfNS_4arch4Sm80ELb1ELb0ELb1ELb0ELb1ELb0ELb0ELb0ELi2ELi4ELi4ELi4ELb0EEENS1_24CollectiveEpilogueBwdGQAISA_fSD_Li256ELb0ELb1EEENS1_25SingleTileBwdLPTSchedulerILb0ELi128ELb1EEEEEEEEEvNT_6ParamsE$_ZN4cute3eso3ESOILb1ELb0EJNS_1CILi8EEEiiEEC2ERKS3_RKiS8_)
$_ZN7cutlass13device_kernelIN5flash19enable_sm80_to_sm89INS1_16FlashAttnBwdSm80INS1_25CollectiveMainloopBwdSm80ILi2ELi2EN4cute5tupleIJNS5_1CILi128EEES8_NS7_ILi64EEEEEENS_10bfloat16_tEfNS_4arch4Sm80ELb1ELb0ELb1ELb0ELb1ELb0ELb0ELb0ELi2ELi4ELi4ELi4ELb0EEENS1_24CollectiveEpilogueBwdGQAISA_fSD_Li256ELb0ELb1EEENS1_25SingleTileBwdLPTSchedulerILb0ELi128ELb1EEEEEEEEEvNT_6ParamsE$_ZN4cute3eso3ESOILb1ELb0EJNS_1CILi8EEEiiEEC2ERKS3_RKiS8_:
[----:B------:R-:W-:Y:S02]  /*8070*/  IADD3 R3, R60, -c[0x0][0x20], RZ ;  /* 0x800008003c037a10 */ /* 0x000fe40007ffe0ff */
[----:B------:R-:W-:-:S03]  /*8080*/  IADD3 R2, R59, -c[0x0][0x20], RZ ;  /* 0x800008003b027a10 */ /* 0x000fc60007ffe0ff */
[----:B------:R1:W-:Y:S04]  /*8090*/  STL [R3], R6 ;  /* 0x0000000603007387 */ /* 0x0003e80000100800 */
[----:B------:R-:W2:Y:S01]  /*80a0*/  LDL R2, [R2] ;  /* 0x0000000002027983 */ /* 0x000ea20000100800 */
[----:B------:R-:W-:-:S03]  /*80b0*/  IMAD.MOV.U32 R5, RZ, RZ, 0x0 ;  /* 0x00000000ff057424 */ /* 0x000fc600078e00ff */
[----:B--2---:R1:W-:Y:S01]  /*80c0*/  STL [R3+0x4], R2 ;  /* 0x0000040203007387 */ /* 0x0043e20000100800 */
[----:B------:R-:W-:Y:S05]  /*80d0*/  RET.REL.NODEC R4 `(_ZN7cutlass13device_kernelIN5flash19enable_sm80_to_sm89INS1_16FlashAttnBwdSm80INS1_25CollectiveMainloopBwdSm80ILi2ELi2EN4cute5tupleIJNS5_1CILi128EEES8_NS7_ILi64EEEEEENS_10bfloat16_tEfNS_4arch4Sm80ELb1ELb0ELb1ELb0ELb1ELb0ELb0ELb0ELi2ELi4ELi4ELi4ELb0EEENS1_24CollectiveEpilogueBwdGQAISA_fSD_Li256ELb0ELb1EEENS1_25SingleTileBwdLPTSchedulerILb0ELi128ELb1EEEEEEEEEvNT_6ParamsE) ;  /* 0xffff7f2004007950 */ /* 0x000fea0003c3ffff */
        .type           $_ZN7cutlass13device_kernelIN5flash19enable_sm80_to_sm89INS1_16FlashAttnBwdSm80INS1_25CollectiveMainloopBwdSm80ILi2ELi2EN4cute5tupleIJNS5_1CILi128EEES8_NS7_ILi64EEEEEENS_10bfloat16_tEfNS_4arch4Sm80ELb1ELb0ELb1ELb0ELb1ELb0ELb0ELb0ELi2ELi4ELi4ELi4ELb0EEENS1_24CollectiveEpilogueBwdGQAISA_fSD_Li256ELb0ELb1EEENS1_25SingleTileBwdLPTSchedulerILb0ELi128ELb1EEEEEEEEEvNT_6ParamsE$_ZN4cute3eso3ESOILb1ELb0EJNS_1CILi8EEEiiiNS2_ILi144EEENS2_ILi512EEEEEC2ERKS3_RKiSA_SA_RKS4_RKS5_,@function
        .size           $_ZN7cutlass13device_kernelIN5flash19enable_sm80_to_sm89INS1_16FlashAttnBwdSm80INS1_25CollectiveMainloopBwdSm80ILi2ELi2EN4cute5tupleIJNS5_1CILi128EEES8_NS7_ILi64EEEEEENS_10bfloat16_tEfNS_4arch4Sm80ELb1ELb0ELb1ELb0ELb1ELb0ELb0ELb0ELi2ELi4ELi4ELi4ELb0EEENS1_24CollectiveEpilogueBwdGQAISA_fSD_Li256ELb0ELb1EEENS1_25SingleTileBwdLPTSchedulerILb0ELi128ELb1EEEEEEEEEvNT_6ParamsE$_ZN4cute3eso3ESOILb1ELb0EJNS_1CILi8EEEiiiNS2_ILi144EEENS2_ILi512EEEEEC2ERKS3_RKiSA_SA_RKS4_RKS5_,($_ZN7cutlass13device_kernelIN5flash19enable_sm80_to_sm89INS1_16FlashAttnBwdSm80INS1_25CollectiveMainloopBwdSm80ILi2ELi2EN4cute5tupleIJNS5_1CILi128EEES8_NS7_ILi64EEEEEENS_10bfloat16_tEfNS_4arch4Sm80ELb1ELb0ELb1ELb0ELb1ELb0ELb0ELb0ELi2ELi4ELi4ELi4ELb0EEENS1_24CollectiveEpilogueBwdGQAISA_fSD_Li256ELb0ELb1EEENS1_25SingleTileBwdLPTSchedulerILb0ELi128ELb1EEEEEEEEEvNT_6ParamsE$_ZN4cute3eso3ESOILb1ELb0EJNS_5tupleIJNS2_IJNS2_IJNS_1CILi8EEENS3_ILi1EEEEEENS2_IJS5_S5_EEEEEENS2_IJS5_NS3_ILi2EEEEEEEEENS2_IJNS2_IJNS2_IJS5_NS3_ILi0EEEEEENS2_IJSC_SC_EEEEEENS2_IJSC_iEEEEEEEEC2ERKSB_RKSH_ - $_ZN7cutlass13device_kernelIN5flash19enable_sm80_to_sm89INS1_16FlashAttnBwdSm80INS1_25CollectiveMainloopBwdSm80ILi2ELi2EN4cute5tupleIJNS5_1CILi128EEES8_NS7_ILi64EEEEEENS_10bfloat16_tEfNS_4arch4Sm80ELb1ELb0ELb1ELb0ELb1ELb0ELb0ELb0ELi2ELi4ELi4ELi4ELb0EEENS1_24CollectiveEpilogueBwdGQAISA_fSD_Li256ELb0ELb1EEENS1_25SingleTileBwdLPTSchedulerILb0ELi128ELb1EEEEEEEEEvNT_6ParamsE$_ZN4cute3eso3ESOILb1ELb0EJNS_1CILi8EEEiiiNS2_ILi144EEENS2_ILi512EEEEEC2ERKS3_RKiSA_SA_RKS4_RKS5_)
$_ZN7cutlass13device_kernelIN5flash19enable_sm80_to_sm89INS1_16FlashAttnBwdSm80INS1_25CollectiveMainloopBwdSm80ILi2ELi2EN4cute5tupleIJNS5_1CILi128EEES8_NS7_ILi64EEEEEENS_10bfloat16_tEfNS_4arch4Sm80ELb1ELb0ELb1ELb0ELb1ELb0ELb0ELb0ELi2ELi4ELi4ELi4ELb0EEENS1_24CollectiveEpilogueBwdGQAISA_fSD_Li256ELb0ELb1EEENS1_25SingleTileBwdLPTSchedulerILb0ELi128ELb1EEEEEEEEEvNT_6ParamsE$_ZN4cute3eso3ESOILb1ELb0EJNS_1CILi8EEEiiiNS2_ILi144EEENS2_ILi512EEEEEC2ERKS3_RKiSA_SA_RKS4_RKS5_:
        /* <DEDUP_REMOVED lines=9> */
[----:B------:R-:W-:Y:S05]  /*8170*/  RET.REL.NODEC R4 `(_ZN7cutlass13device_kernelIN5flash19enable_sm80_to_sm89INS1_16FlashAttnBwdSm80INS1_25CollectiveMainloopBwdSm80ILi2ELi2EN4cute5tupleIJNS5_1CILi128EEES8_NS7_ILi64EEEEEENS_10bfloat16_tEfNS_4arch4Sm80ELb1ELb0ELb1ELb0ELb1ELb0ELb0ELb0ELi2ELi4ELi4ELi4ELb0EEENS1_24CollectiveEpilogueBwdGQAISA_fSD_Li256ELb0ELb1EEENS1_25SingleTileBwdLPTSchedulerILb0ELi128ELb1EEEEEEEEEvNT_6ParamsE) ;  /* 0xffff7e8004007950 */ /* 0x000fea0003c3ffff */
        .type           $_ZN7cutlass13device_kernelIN5flash19enable_sm80_to_sm89INS1_16FlashAttnBwdSm80INS1_25CollectiveMainloopBwdSm80ILi2ELi2EN4cute5tupleIJNS5_1CILi128EEES8_NS7_ILi64EEEEEENS_10bfloat16_tEfNS_4arch4Sm80ELb1ELb0ELb1ELb0ELb1ELb0ELb0ELb0ELi2ELi4ELi4ELi4ELb0EEENS1_24CollectiveEpilogueBwdGQAISA_fSD_Li256ELb0ELb1EEENS1_25SingleTileBwdLPTSchedulerILb0ELi128ELb1EEEEEEEEEvNT_6ParamsE$_ZN4cute3eso3ESOILb1ELb0EJNS_5tupleIJNS2_IJNS2_IJNS_1CILi8EEENS3_ILi1EEEEEENS2_IJS5_S5_EEEEEENS2_IJS5_NS3_ILi2EEEEEEEEENS2_IJNS2_IJNS2_IJS5_NS3_ILi0EEEEEENS2_IJSC_SC_EEEEEENS2_IJSC_iEEEEEEEEC2ERKSB_RKSH_,@function
        .size           $_ZN7cutlass13device_kernelIN5flash19enable_sm80_to_sm89INS1_16FlashAttnBwdSm80INS1_25CollectiveMainloopBwdSm80ILi2ELi2EN4cute5tupleIJNS5_1CILi128EEES8_NS7_ILi64EEEEEENS_10bfloat16_tEfNS_4arch4Sm80ELb1ELb0ELb1ELb0ELb1ELb0ELb0ELb0ELi2ELi4ELi4ELi4ELb0EEENS1_24CollectiveEpilogueBwdGQAISA_fSD_Li256ELb0ELb1EEENS1_25SingleTileBwdLPTSchedulerILb0ELi128ELb1EEEEEEEEEvNT_6ParamsE$_ZN4cute3eso3ESOILb1ELb0EJNS_5tupleIJNS2_IJNS2_IJNS_1CILi8EEENS3_ILi1EEEEEENS2_IJS5_S5_EEEEEENS2_IJS5_NS3_ILi2EEEEEEEEENS2_IJNS2_IJNS2_IJS5_NS3_ILi0EEEEEENS2_IJSC_SC_EEEEEENS2_IJSC_iEEEEEEEEC2ERKSB_RKSH_,($_ZN7cutlass13device_kernelIN5flash19enable_sm80_to_sm89INS1_16FlashAttnBwdSm80INS1_25CollectiveMainloopBwdSm80ILi2ELi2EN4cute5tupleIJNS5_1CILi128EEES8_NS7_ILi64EEEEEENS_10bfloat16_tEfNS_4arch4Sm80ELb1ELb0ELb1ELb0ELb1ELb0ELb0ELb0ELi2ELi4ELi4ELi4ELb0EEENS1_24CollectiveEpilogueBwdGQAISA_fSD_Li256ELb0ELb1EEENS1_25SingleTileBwdLPTSchedulerILb0ELi128ELb1EEEEEEEEEvNT_6ParamsE$_ZN4cute3eso3ESOILb1ELb0EJNS_5tupleIJNS2_IJNS2_IJNS_1CILi8EEENS3_ILi1EEEEEES5_EEENS2_IJNS2_IJS5_S5_EEENS3_ILi2EEEEEEEEENS2_IJNS2_IJNS2_IJS5_NS3_ILi0EEEEEESC_EEENS2_IJNS2_IJSC_SC_EEEiEEEEEEEEC2ERKSB_RKSH_ - $_ZN7cutlass13device_kernelIN5flash19enable_sm80_to_sm89INS1_16FlashAttnBwdSm80INS1_25CollectiveMainloopBwdSm80ILi2ELi2EN4cute5tupleIJNS5_1CILi128EEES8_NS7_ILi64EEEEEENS_10bfloat16_tEfNS_4arch4Sm80ELb1ELb0ELb1ELb0ELb1ELb0ELb0ELb0ELi2ELi4ELi4ELi4ELb0EEENS1_24CollectiveEpilogueBwdGQAISA_fSD_Li256ELb0ELb1EEENS1_25SingleTileBwdLPTSchedulerILb0ELi128ELb1EEEEEEEEEvNT_6ParamsE$_ZN4cute3eso3ESOILb1ELb0EJNS_5tupleIJNS2_IJNS2_IJNS_1CILi8EEENS3_ILi1EEEEEENS2_IJS5_S5_EEEEEENS2_IJS5_NS3_ILi2EEEEEEEEENS2_IJNS2_IJNS2_IJS5_NS3_ILi0EEEEEENS2_IJSC_SC_EEEEEENS2_IJSC_iEEEEEEEEC2ERKSB_RKSH_)
$_ZN7cutlass13device_kernelIN5flash19enable_sm80_to_sm89INS1_16FlashAttnBwdSm80INS1_25CollectiveMainloopBwdSm80ILi2ELi2EN4cute5tupleIJNS5_1CILi128EEES8_NS7_ILi64EEEEEENS_10bfloat16_tEfNS_4arch4Sm80ELb1ELb0ELb1ELb0ELb1ELb0ELb0ELb0ELi2ELi4ELi4ELi4ELb0EEENS1_24CollectiveEpilogueBwdGQAISA_fSD_Li256ELb0ELb1EEENS1_25SingleTileBwdLPTSchedulerILb0ELi128ELb1EEEEEEEEEvNT_6ParamsE$_ZN4cute3eso3ESOILb1ELb0EJNS_5tupleIJNS2_IJNS2_IJNS_1CILi8EEENS3_ILi1EEEEEENS2_IJS5_S5_EEEEEENS2_IJS5_NS3_ILi2EEEEEEEEENS2_IJNS2_IJNS2_IJS5_NS3_ILi0EEEEEENS2_IJSC_SC_EEEEEENS2_IJSC_iEEEEEEEEC2ERKSB_RKSH_:
[----:B------:R-:W-:Y:S02]  /*8180*/  IADD3 R2, R67, -c[0x0][0x20], RZ ;  /* 0x8000080043027a10 */ /* 0x000fe40007ffe0ff */
[----:B------:R-:W-:-:S03]  /*8190*/  MOV R7, 0x0 ;  /* 0x0000000000077802 */ /* 0x000fc60000000f00 */
[----:B------:R1:W-:Y:S01]  /*81a0*/  STL [R2], R3 ;  /* 0x0000000302007387 */ /* 0x0003e20000100800 */
[----:B------:R-:W-:Y:S05]  /*81b0*/  RET.REL.NODEC R6 `(_ZN7cutlass13device_kernelIN5flash19enable_sm80_to_sm89INS1_16FlashAttnBwdSm80INS1_25CollectiveMainloopBwdSm80ILi2ELi2EN4cute5tupleIJNS5_1CILi128EEES8_NS7_ILi64EEEEEENS_10bfloat16_tEfNS_4arch4Sm80ELb1ELb0ELb1ELb0ELb1ELb0ELb0ELb0ELi2ELi4ELi4ELi4ELb0EEENS1_24CollectiveEpilogueBwdGQAISA_fSD_Li256ELb0ELb1EEENS1_25SingleTileBwdLPTSchedulerILb0ELi128ELb1EEEEEEEEEvNT_6ParamsE) ;  /* 0xffff7e4006007950 */ /* 0x000fea0003c3ffff */
        .type           $_ZN7cutlass13device_kernelIN5flash19enable_sm80_to_sm89INS1_16FlashAttnBwdSm80INS1_25CollectiveMainloopBwdSm80ILi2ELi2EN4cute5tupleIJNS5_1CILi128EEES8_NS7_ILi64EEEEEENS_10bfloat16_tEfNS_4arch4Sm80ELb1ELb0ELb1ELb0ELb1ELb0ELb0ELb0ELi2ELi4ELi4ELi4ELb0EEENS1_24CollectiveEpilogueBwdGQAISA_fSD_Li256ELb0ELb1EEENS1_25SingleTileBwdLPTSchedulerILb0ELi128ELb1EEEEEEEEEvNT_6ParamsE$_ZN4cute3eso3ESOILb1ELb0EJNS_5tupleIJNS2_IJNS2_IJNS_1CILi8EEENS3_ILi1EEEEEES5_EEENS2_IJNS2_IJS5_S5_EEENS3_ILi2EEEEEEEEENS2_IJNS2_IJNS2_IJS5_NS3_ILi0EEEEEESC_EEENS2_IJNS2_IJSC_SC_EEEiEEEEEEEEC2ERKSB_RKSH_,@function
        .size           $_ZN7cutlass13device_kernelIN5flash19enable_sm80_to_sm89INS1_16FlashAttnBwdSm80INS1_25CollectiveMainloopBwdSm80ILi2ELi2EN4cute5tupleIJNS5_1CILi128EEES8_NS7_ILi64EEEEEENS_10bfloat16_tEfNS_4arch4Sm80ELb1ELb0ELb1ELb0ELb1ELb0ELb0ELb0ELi2ELi4ELi4ELi4ELb0EEENS1_24CollectiveEpilogueBwdGQAISA_fSD_Li256ELb0ELb1EEENS1_25SingleTileBwdLPTSchedulerILb0ELi128ELb1EEEEEEEEEvNT_6ParamsE$_ZN4cute3eso3ESOILb1ELb0EJNS_5tupleIJNS2_IJNS2_IJNS_1CILi8EEENS3_ILi1EEEEEES5_EEENS2_IJNS2_IJS5_S5_EEENS3_ILi2EEEEEEEEENS2_IJNS2_IJNS2_IJS5_NS3_ILi0EEEEEESC_EEENS2_IJNS2_IJSC_SC_EEEiEEEEEEEEC2ERKSB_RKSH_,($_ZN7cutlass13device_kernelIN5flash19enable_sm80_to_sm89INS1_16FlashAttnBwdSm80INS1_25CollectiveMainloopBwdSm80ILi2ELi2EN4cute5tupleIJNS5_1CILi128EEES8_NS7_ILi64EEEEEENS_10bfloat16_tEfNS_4arch4Sm80ELb1ELb0ELb1ELb0ELb1ELb0ELb0ELb0ELi2ELi4ELi4ELi4ELb0EEENS1_24CollectiveEpilogueBwdGQAISA_fSD_Li256ELb0ELb1EEENS1_25SingleTileBwdLPTSchedulerILb0ELi128ELb1EEEEEEEEEvNT_6ParamsE$_ZN4cute3eso3ESOILb1ELb0EJNS_5tupleIJNS2_IJNS_1CILi1EEENS2_IJS4_NS3_ILi2EEES5_EEEEEES5_NS2_IJS5_S5_EEEEEENS2_IJNS2_IJNS3_ILi0EEENS2_IJS4_NS3_ILi256EEEiEEEEEENS3_ILi2048EEENS2_IJiNS3_ILi4096EEEEEEEEEEEC2ERKS9_RKSH_ - $_ZN7cutlass13device_kernelIN5flash19enable_sm80_to_sm89INS1_16FlashAttnBwdSm80INS1_25CollectiveMainloopBwdSm80ILi2ELi2EN4cute5tupleIJNS5_1CILi128EEES8_NS7_ILi64EEEEEENS_10bfloat16_tEfNS_4arch4Sm80ELb1ELb0ELb1ELb0ELb1ELb0ELb0ELb0ELi2ELi4ELi4ELi4ELb0EEENS1_24CollectiveEpilogueBwdGQAISA_fSD_Li256ELb0ELb1EEENS1_25SingleTileBwdLPTSchedulerILb0ELi128ELb1EEEEEEEEEvNT_6ParamsE$_ZN4cute3eso3ESOILb1ELb0EJNS_5tupleIJNS2_IJNS2_IJNS_1CILi8EEENS3_ILi1EEEEEES5_EEENS2_IJNS2_IJS5_S5_EEENS3_ILi2EEEEEEEEENS2_IJNS2_IJNS2_IJS5_NS3_ILi0EEEEEESC_EEENS2_IJNS2_IJSC_SC_EEEiEEEEEEEEC2ERKSB_RKSH_)
$_ZN7cutlass13device_kernelIN5flash19enable_sm80_to_sm89INS1_16FlashAttnBwdSm80INS1_25CollectiveMainloopBwdSm80ILi2ELi2EN4cute5tupleIJNS5_1CILi128EEES8_NS7_ILi64EEEEEENS_10bfloat16_tEfNS_4arch4Sm80ELb1ELb0ELb1ELb0ELb1ELb0ELb0ELb0ELi2ELi4ELi4ELi4ELb0EEENS1_24CollectiveEpilogueBwdGQAISA_fSD_Li256ELb0ELb1EEENS1_25SingleTileBwdLPTSchedulerILb0ELi128ELb1EEEEEEEEEvNT_6ParamsE$_ZN4cute3eso3ESOILb1ELb0EJNS_5tupleIJNS2_IJNS2_IJNS_1CILi8EEENS3_ILi1EEEEEES5_EEENS2_IJNS2_IJS5_S5_EEENS3_ILi2EEEEEEEEENS2_IJNS2_IJNS2_IJS5_NS3_ILi0EEEEEESC_EEENS2_IJNS2_IJSC_SC_EEEiEEEEEEEEC2ERKSB_RKSH_:
[----:B------:R-:W-:Y:S02]  /*81c0*/  IADD3 R2, R67, -c[0x0][0x20], RZ ;  /* 0x8000080043027a10 */ /* 0x000fe40007ffe0ff */
[----:B------:R-:W-:-:S03]  /*81d0*/  MOV R7, 0x0 ;  /* 0x0000000000077802 */ /* 0x000fc60000000f00 */
[----:B------:R1:W-:Y:S01]  /*81e0*/  STL [R2], R3 ;  /* 0x0000000302007387 */ /* 0x0003e20000100800 */
[----:B------:R-:W-:Y:S05]  /*81f0*/  RET.REL.NODEC R6 `(_ZN7cutlass13device_kernelIN5flash19enable_sm80_to_sm89INS1_16FlashAttnBwdSm80INS1_25CollectiveMainloopBwdSm80ILi2ELi2EN4cute5tupleIJNS5_1CILi128EEES8_NS7_ILi64EEEEEENS_10bfloat16_tEfNS_4arch4Sm80ELb1ELb0ELb1ELb0ELb1ELb0ELb0ELb0ELi2ELi4ELi4ELi4ELb0EEENS1_24CollectiveEpilogueBwdGQAISA_fSD_Li256ELb0ELb1EEENS1_25SingleTileBwdLPTSchedulerILb0ELi128ELb1EEEEEEEEEvNT_6ParamsE) ;  /* 0xffff7e0006007950 */ /* 0x000fea0003c3ffff */
        .type           $_ZN7cutlass13device_kernelIN5flash19enable_sm80_to_sm89INS1_16FlashAttnBwdSm80INS1_25CollectiveMainloopBwdSm80ILi2ELi2EN4cute5tupleIJNS5_1CILi128EEES8_NS7_ILi64EEEEEENS_10bfloat16_tEfNS_4arch4Sm80ELb1ELb0ELb1ELb0ELb1ELb0ELb0ELb0ELi2ELi4ELi4ELi4ELb0EEENS1_24CollectiveEpilogueBwdGQAISA_fSD_Li256ELb0ELb1EEENS1_25SingleTileBwdLPTSchedulerILb0ELi128ELb1EEEEEEEEEvNT_6ParamsE$_ZN4cute3eso3ESOILb1ELb0EJNS_5tupleIJNS2_IJNS_1CILi1EEENS2_IJS4_NS3_ILi2EEES5_EEEEEES5_NS2_IJS5_S5_EEEEEENS2_IJNS2_IJNS3_ILi0EEENS2_IJS4_NS3_ILi256EEEiEEEEEENS3_ILi2048EEENS2_IJiNS3_ILi4096EEEEEEEEEEEC2ERKS9_RKSH_,@function
        .size           $_ZN7cutlass13device_kernelIN5flash19enable_sm80_to_sm89INS1_16FlashAttnBwdSm80INS1_25CollectiveMainloopBwdSm80ILi2ELi2EN4cute5tupleIJNS5_1CILi128EEES8_NS7_ILi64EEEEEENS_10bfloat16_tEfNS_4arch4Sm80ELb1ELb0ELb1ELb0ELb1ELb0ELb0ELb0ELi2ELi4ELi4ELi4ELb0EEENS1_24CollectiveEpilogueBwdGQAISA_fSD_Li256ELb0ELb1EEENS1_25SingleTileBwdLPTSchedulerILb0ELi128ELb1EEEEEEEEEvNT_6ParamsE$_ZN4cute3eso3ESOILb1ELb0EJNS_5tupleIJNS2_IJNS_1CILi1EEENS2_IJS4_NS3_ILi2EEES5_EEEEEES5_NS2_IJS5_S5_EEEEEENS2_IJNS2_IJNS3_ILi0EEENS2_IJS4_NS3_ILi256EEEiEEEEEENS3_ILi2048EEENS2_IJiNS3_ILi4096EEEEEEEEEEEC2ERKS9_RKSH_,($_ZN7cutlass13device_kernelIN5flash19enable_sm80_to_sm89INS1_16FlashAttnBwdSm80INS1_25CollectiveMainloopBwdSm80ILi2ELi2EN4cute5tupleIJNS5_1CILi128EEES8_NS7_ILi64EEEEEENS_10bfloat16_tEfNS_4arch4Sm80ELb1ELb0ELb1ELb0ELb1ELb0ELb0ELb0ELi2ELi4ELi4ELi4ELb0EEENS1_24CollectiveEpilogueBwdGQAISA_fSD_Li256ELb0ELb1EEENS1_25SingleTileBwdLPTSchedulerILb0ELi128ELb1EEEEEEEEEvNT_6ParamsE$_ZN4cute3eso3ESOILb1ELb0EJNS_5tupleIJNS2_IJNS_1CILi1EEENS3_ILi0EEEEEENS2_IJS5_S5_EEEEEENS2_IJS5_iEEEEEC2ERKS8_RKS9_ - $_ZN7cutlass13device_kernelIN5flash19enable_sm80_to_sm89INS1_16FlashAttnBwdSm80INS1_25CollectiveMainloopBwdSm80ILi2ELi2EN4cute5tupleIJNS5_1CILi128EEES8_NS7_ILi64EEEEEENS_10bfloat16_tEfNS_4arch4Sm80ELb1ELb0ELb1ELb0ELb1ELb0ELb0ELb0ELi2ELi4ELi4ELi4ELb0EEENS1_24CollectiveEpilogueBwdGQAISA_fSD_Li256ELb0ELb1EEENS1_25SingleTileBwdLPTSchedulerILb0ELi128ELb1EEEEEEEEEvNT_6ParamsE$_ZN4cute3eso3ESOILb1ELb0EJNS_5tupleIJNS2_IJNS_1CILi1EEENS2_IJS4_NS3_ILi2EEES5_EEEEEES5_NS2_IJS5_S5_EEEEEENS2_IJNS2_IJNS3_ILi0EEENS2_IJS4_NS3_ILi256EEEiEEEEEENS3_ILi2048EEENS2_IJiNS3_ILi4096EEEEEEEEEEEC2ERKS9_RKSH_)
$_ZN7cutlass13device_kernelIN5flash19enable_sm80_to_sm89INS1_16FlashAttnBwdSm80INS1_25CollectiveMainloopBwdSm80ILi2ELi2EN4cute5tupleIJNS5_1CILi128EEES8_NS7_ILi64EEEEEENS_10bfloat16_tEfNS_4arch4Sm80ELb1ELb0ELb1ELb0ELb1ELb0ELb0ELb0ELi2ELi4ELi4ELi4ELb0EEENS1_24CollectiveEpilogueBwdGQAISA_fSD_Li256ELb0ELb1EEENS1_25SingleTileBwdLPTSchedulerILb0ELi128ELb1EEEEEEEEEvNT_6ParamsE$_ZN4cute3eso3ESOILb1ELb0EJNS_5tupleIJNS2_IJNS_1CILi1EEENS2_IJS4_NS3_ILi2EEES5_EEEEEES5_NS2_IJS5_S5_EEEEEENS2_IJNS2_IJNS3_ILi0EEENS2_IJS4_NS3_ILi256EEEiEEEEEENS3_ILi2048EEENS2_IJiNS3_ILi4096EEEEEEEEEEEC2ERKS9_RKSH_:
[----:B------:R-:W-:Y:S01]  /*8200*/  IADD3 R2, R58, -c[0x0][0x20], RZ ;  /* 0x800008003a027a10 */ /* 0x000fe20007ffe0ff */
[----:B------:R-:W-:Y:S01]  /*8210*/  IMAD.MOV.U32 R8, RZ, RZ, R6 ;  /* 0x000000ffff087224 */ /* 0x000fe200078e0006 */
[----:B------:R-:W-:-:S03]  /*8220*/  MOV R9, 0x0 ;  /* 0x0000000000097802 */ /* 0x000fc60000000f00 */
[----:B------:R1:W-:Y:S04]  /*8230*/  STL [R2], R5 ;  /* 0x0000000502007387 */ /* 0x0003e80000100800 */
[----:B------:R1:W-:Y:S01]  /*8240*/  STL [R2+0x4], R3 ;  /* 0x0000040302007387 */ /* 0x0003e20000100800 */
[----:B------:R-:W-:Y:S05]  /*8250*/  RET.REL.NODEC R8 `(_ZN7cutlass13device_kernelIN5flash19enable_sm80_to_sm89INS1_16FlashAttnBwdSm80INS1_25CollectiveMainloopBwdSm80ILi2ELi2EN4cute5tupleIJNS5_1CILi128EEES8_NS7_ILi64EEEEEENS_10bfloat16_tEfNS_4arch4Sm80ELb1ELb0ELb1ELb0ELb1ELb0ELb0ELb0ELi2ELi4ELi4ELi4ELb0EEENS1_24CollectiveEpilogueBwdGQAISA_fSD_Li256ELb0ELb1EEENS1_25SingleTileBwdLPTSchedulerILb0ELi128ELb1EEEEEEEEEvNT_6ParamsE) ;  /* 0xffff7da008007950 */ /* 0x000fea0003c3ffff */
        .type           $_ZN7cutlass13device_kernelIN5flash19enable_sm80_to_sm89INS1_16FlashAttnBwdSm80INS1_25CollectiveMainloopBwdSm80ILi2ELi2EN4cute5tupleIJNS5_1CILi128EEES8_NS7_ILi64EEEEEENS_10bfloat16_tEfNS_4arch4Sm80ELb1ELb0ELb1ELb0ELb1ELb0ELb0ELb0ELi2ELi4ELi4ELi4ELb0EEENS1_24CollectiveEpilogueBwdGQAISA_fSD_Li256ELb0ELb1EEENS1_25SingleTileBwdLPTSchedulerILb0ELi128ELb1EEEEEEEEEvNT_6ParamsE$_ZN4cute3eso3ESOILb1ELb0EJNS_5tupleIJNS2_IJNS_1CILi1EEENS3_ILi0EEEEEENS2_IJS5_S5_EEEEEENS2_IJS5_iEEEEEC2ERKS8_RKS9_,@function
        .size           $_ZN7cutlass13device_kernelIN5flash19enable_sm80_to_sm89INS1_16FlashAttnBwdSm80INS1_25CollectiveMainloopBwdSm80ILi2ELi2EN4cute5tupleIJNS5_1CILi128EEES8_NS7_ILi64EEEEEENS_10bfloat16_tEfNS_4arch4Sm80ELb1ELb0ELb1ELb0ELb1ELb0ELb0ELb0ELi2ELi4ELi4ELi4ELb0EEENS1_24CollectiveEpilogueBwdGQAISA_fSD_Li256ELb0ELb1EEENS1_25SingleTileBwdLPTSchedulerILb0ELi128ELb1EEEEEEEEEvNT_6ParamsE$_ZN4cute3eso3ESOILb1ELb0EJNS_5tupleIJNS2_IJNS_1CILi1EEENS3_ILi0EEEEEENS2_IJS5_S5_EEEEEENS2_IJS5_iEEEEEC2ERKS8_RKS9_,($_ZN7cutlass13device_kernelIN5flash19enable_sm80_to_sm89INS1_16FlashAttnBwdSm80INS1_25CollectiveMainloopBwdSm80ILi2ELi2EN4cute5tupleIJNS5_1CILi128EEES8_NS7_ILi64EEEEEENS_10bfloat16_tEfNS_4arch4Sm80ELb1ELb0ELb1ELb0ELb1ELb0ELb0ELb0ELi2ELi4ELi4ELi4ELb0EEENS1_24CollectiveEpilogueBwdGQAISA_fSD_Li256ELb0ELb1EEENS1_25SingleTileBwdLPTSchedulerILb0ELi128ELb1EEEEEEEEEvNT_6ParamsE$_ZN4cute3eso3ESOILb1ELb0EJNS_5tupleIJNS2_IJNS_1CILi1EEENS3_ILi0EEEEEES5_EEENS2_IJNS2_IJS5_S5_EEEiEEEEEC2ERKS7_RKS9_ - $_ZN7cutlass13device_kernelIN5flash19enable_sm80_to_sm89INS1_16FlashAttnBwdSm80INS1_25CollectiveMainloopBwdSm80ILi2ELi2EN4cute5tupleIJNS5_1CILi128EEES8_NS7_ILi64EEEEEENS_10bfloat16_tEfNS_4arch4Sm80ELb1ELb0ELb1ELb0ELb1ELb0ELb0ELb0ELi2ELi4ELi4ELi4ELb0EEENS1_24CollectiveEpilogueBwdGQAISA_fSD_Li256ELb0ELb1EEENS1_25SingleTileBwdLPTSchedulerILb0ELi128ELb1EEEEEEEEEvNT_6ParamsE$_ZN4cute3eso3ESOILb1ELb0EJNS_5tupleIJNS2_IJNS_1CILi1EEENS3_ILi0EEEEEENS2_IJS5_S5_EEEEEENS2_IJS5_iEEEEEC2ERKS8_RKS9_)
$_ZN7cutlass13device_kernelIN5flash19enable_sm80_to_sm89INS1_16FlashAttnBwdSm80INS1_25CollectiveMainloopBwdSm80ILi2ELi2EN4cute5tupleIJNS5_1CILi128EEES8_NS7_ILi64EEEEEENS_10bfloat16_tEfNS_4arch4Sm80ELb1ELb0ELb1ELb0ELb1ELb0ELb0ELb0ELi2ELi4ELi4ELi4ELb0EEENS1_24CollectiveEpilogueBwdGQAISA_fSD_Li256ELb0ELb1EEENS1_25SingleTileBwdLPTSchedulerILb0ELi128ELb1EEEEEEEEEvNT_6ParamsE$_ZN4cute3eso3ESOILb1ELb0EJNS_5tupleIJNS2_IJNS_1CILi1EEENS3_ILi0EEEEEENS2_IJS5_S5_EEEEEENS2_IJS5_iEEEEEC2ERKS8_RKS9_:
[----:B------:R-:W-:Y:S02]  /*8260*/  IADD3 R2, R67, -c[0x0][0x20], RZ ;  /* 0x8000080043027a10 */ /* 0x000fe40007ffe0ff */
[----:B------:R-:W-:-:S03]  /*8270*/  MOV R5, 0x0 ;  /* 0x0000000000057802 */ /* 0x000fc60000000f00 */
[----:B------:R1:W-:Y:S01]  /*8280*/  STL [R2], R3 ;  /* 0x0000000302007387 */ /* 0x0003e20000100800 */
[----:B------:R-:W-:Y:S05]  /*8290*/  RET.REL.NODEC R4 `(_ZN7cutlass13device_kernelIN5flash19enable_sm80_to_sm89INS1_16FlashAttnBwdSm80INS1_25CollectiveMainloopBwdSm80ILi2ELi2EN4cute5tupleIJNS5_1CILi128EEES8_NS7_ILi64EEEEEENS_10bfloat16_tEfNS_4arch4Sm80ELb1ELb0ELb1ELb0ELb1ELb0ELb0ELb0ELi2ELi4ELi4ELi4ELb0EEENS1_24CollectiveEpilogueBwdGQAISA_fSD_Li256ELb0ELb1EEENS1_25SingleTileBwdLPTSchedulerILb0ELi128ELb1EEEEEEEEEvNT_6ParamsE) ;  /* 0xffff7d6004007950 */ /* 0x000fea0003c3ffff */
        .type           $_ZN7cutlass13device_kernelIN5flash19enable_sm80_to_sm89INS1_16FlashAttnBwdSm80INS1_25CollectiveMainloopBwdSm80ILi2ELi2EN4cute5tupleIJNS5_1CILi128EEES8_NS7_ILi64EEEEEENS_10bfloat16_tEfNS_4arch4Sm80ELb1ELb0ELb1ELb0ELb1ELb0ELb0ELb0ELi2ELi4ELi4ELi4ELb0EEENS1_24CollectiveEpilogueBwdGQAISA_fSD_Li256ELb0ELb1EEENS1_25SingleTileBwdLPTSchedulerILb0ELi128ELb1EEEEEEEEEvNT_6ParamsE$_ZN4cute3eso3ESOILb1ELb0EJNS_5tupleIJNS2_IJNS_1CILi1EEENS3_ILi0EEEEEES5_EEENS2_IJNS2_IJS5_S5_EEEiEEEEEC2ERKS7_RKS9_,@function
        .size           $_ZN7cutlass13device_kernelIN5flash19enable_sm80_to_sm89INS1_16FlashAttnBwdSm80INS1_25CollectiveMainloopBwdSm80ILi2ELi2EN4cute5tupleIJNS5_1CILi128EEES8_NS7_ILi64EEEEEENS_10bfloat16_tEfNS_4arch4Sm80ELb1ELb0ELb1ELb0ELb1ELb0ELb0ELb0ELi2ELi4ELi4ELi4ELb0EEENS1_24CollectiveEpilogueBwdGQAISA_fSD_Li256ELb0ELb1EEENS1_25SingleTileBwdLPTSchedulerILb0ELi128ELb1EEEEEEEEEvNT_6ParamsE$_ZN4cute3eso3ESOILb1ELb0EJNS_5tupleIJNS2_IJNS_1CILi1EEENS3_ILi0EEEEEES5_EEENS2_IJNS2_IJS5_S5_EEEiEEEEEC2ERKS7_RKS9_,($_ZN7cutlass13device_kernelIN5flash19enable_sm80_to_sm89INS1_16FlashAttnBwdSm80INS1_25CollectiveMainloopBwdSm80ILi2ELi2EN4cute5tupleIJNS5_1CILi128EEES8_NS7_ILi64EEEEEENS_10bfloat16_tEfNS_4arch4Sm80ELb1ELb0ELb1ELb0ELb1ELb0ELb0ELb0ELi2ELi4ELi4ELi4ELb0EEENS1_24CollectiveEpilogueBwdGQAISA_fSD_Li256ELb0ELb1EEENS1_25SingleTileBwdLPTSchedulerILb0ELi128ELb1EEEEEEEEEvNT_6ParamsE$_ZN4cute3eso3ESOILb1ELb0EJNS_5tupleIJNS2_IJNS_1CILi2EEES4_EEENS3_ILi8EEES5_EEENS2_IJNS2_IJNS3_ILi1EEEiEEENS3_ILi1024EEENS2_IJiiEEEEEEEEC2ERKS7_RKSC_ - $_ZN7cutlass13device_kernelIN5flash19enable_sm80_to_sm89INS1_16FlashAttnBwdSm80INS1_25CollectiveMainloopBwdSm80ILi2ELi2EN4cute5tupleIJNS5_1CILi128EEES8_NS7_ILi64EEEEEENS_10bfloat16_tEfNS_4arch4Sm80ELb1ELb0ELb1ELb0ELb1ELb0ELb0ELb0ELi2ELi4ELi4ELi4ELb0EEENS1_24CollectiveEpilogueBwdGQAISA_fSD_Li256ELb0ELb1EEENS1_25SingleTileBwdLPTSchedulerILb0ELi128ELb1EEEEEEEEEvNT_6ParamsE$_ZN4cute3eso3ESOILb1ELb0EJNS_5tupleIJNS2_IJNS_1CILi1EEENS3_ILi0EEEEEES5_EEENS2_IJNS2_IJS5_S5_EEEiEEEEEC2ERKS7_RKS9_)
$_ZN7cutlass13device_kernelIN5flash19enable_sm80_to_sm89INS1_16FlashAttnBwdSm80INS1_25CollectiveMainloopBwdSm80ILi2ELi2EN4cute5tupleIJNS5_1CILi128EEES8_NS7_ILi64EEEEEENS_10bfloat16_tEfNS_4arch4Sm80ELb1ELb0ELb1ELb0ELb1ELb0ELb0ELb0ELi2ELi4ELi4ELi4ELb0EEENS1_24CollectiveEpilogueBwdGQAISA_fSD_Li256ELb0ELb1EEENS1_25SingleTileBwdLPTSchedulerILb0ELi128ELb1EEEEEEEEEvNT_6ParamsE$_ZN4cute3eso3ESOILb1ELb0EJNS_5tupleIJNS2_IJNS_1CILi1EEENS3_ILi0EEEEEES5_EEENS2_IJNS2_IJS5_S5_EEEiEEEEEC2ERKS7_RKS9_:
[----:B------:R-:W-:Y:S02]  /*82a0*/  IADD3 R2, R67, -c[0x0][0x20], RZ ;  /* 0x8000080043027a10 */ /* 0x000fe40007ffe0ff */
[----:B------:R-:W-:-:S03]  /*82b0*/  MOV R5, 0x0 ;  /* 0x0000000000057802 */ /* 0x000fc60000000f00 */
[----:B------:R1:W-:Y:S01]  /*82c0*/  STL [R2], R3 ;  /* 0x0000000302007387 */ /* 0x0003e20000100800 */
[----:B------:R-:W-:Y:S05]  /*82d0*/  RET.REL.NODEC R4 `(_ZN7cutlass13device_kernelIN5flash19enable_sm80_to_sm89INS1_16FlashAttnBwdSm80INS1_25CollectiveMainloopBwdSm80ILi2ELi2EN4cute5tupleIJNS5_1CILi128EEES8_NS7_ILi64EEEEEENS_10bfloat16_tEfNS_4arch4Sm80ELb1ELb0ELb1ELb0ELb1ELb0ELb0ELb0ELi2ELi4ELi4ELi4ELb0EEENS1_24CollectiveEpilogueBwdGQAISA_fSD_Li256ELb0ELb1EEENS1_25SingleTileBwdLPTSchedulerILb0ELi128ELb1EEEEEEEEEvNT_6ParamsE) ;  /* 0xffff7d2004007950 */ /* 0x000fea0003c3ffff */
        .type           $_ZN7cutlass13device_kernelIN5flash19enable_sm80_to_sm89INS1_16FlashAttnBwdSm80INS1_25CollectiveMainloopBwdSm80ILi2ELi2EN4cute5tupleIJNS5_1CILi128EEES8_NS7_ILi64EEEEEENS_10bfloat16_tEfNS_4arch4Sm80ELb1ELb0ELb1ELb0ELb1ELb0ELb0ELb0ELi2ELi4ELi4ELi4ELb0EEENS1_24CollectiveEpilogueBwdGQAISA_fSD_Li256ELb0ELb1EEENS1_25SingleTileBwdLPTSchedulerILb0ELi128ELb1EEEEEEEEEvNT_6ParamsE$_ZN4cute3eso3ESOILb1ELb0EJNS_5tupleIJNS2_IJNS_1CILi2EEES4_EEENS3_ILi8EEES5_EEENS2_IJNS2_IJNS3_ILi1EEEiEEENS3_ILi1024EEENS2_IJiiEEEEEEEEC2ERKS7_RKSC_,@function
        .size           $_ZN7cutlass13device_kernelIN5flash19enable_sm80_to_sm89INS1_16FlashAttnBwdSm80INS1_25CollectiveMainloopBwdSm80ILi2ELi2EN4cute5tupleIJNS5_1CILi128EEES8_NS7_ILi64EEEEEENS_10bfloat16_tEfNS_4arch4Sm80ELb1ELb0ELb1ELb0ELb1ELb0ELb0ELb0ELi2ELi4ELi4ELi4ELb0EEENS1_24CollectiveEpilogueBwdGQAISA_fSD_Li256ELb0ELb1EEENS1_25SingleTileBwdLPTSchedulerILb0ELi128ELb1EEEEEEEEEvNT_6ParamsE$_ZN4cute3eso3ESOILb1ELb0EJNS_5tupleIJNS2_IJNS_1CILi2EEES4_EEENS3_ILi8EEES5_EEENS2_IJNS2_IJNS3_ILi1EEEiEEENS3_ILi1024EEENS2_IJiiEEEEEEEEC2ERKS7_RKSC_,($_ZN7cutlass13device_kernelIN5flash19enable_sm80_to_sm89INS1_16FlashAttnBwdSm80INS1_25CollectiveMainloopBwdSm80ILi2ELi2EN4cute5tupleIJNS5_1CILi128EEES8_NS7_ILi64EEEEEENS_10bfloat16_tEfNS_4arch4Sm80ELb1ELb0ELb1ELb0ELb1ELb0ELb0ELb0ELi2ELi4ELi4ELi4ELb0EEENS1_24CollectiveEpilogueBwdGQAISA_fSD_Li256ELb0ELb1EEENS1_25SingleTileBwdLPTSchedulerILb0ELi128ELb1EEEEEEEEEvNT_6ParamsE$_ZN4cute3eso3ESOILb1ELb0EJNS_5tupleIJNS2_IJNS_1CILi2EEES4_EEES4_EEENS2_IJNS2_IJiiEEENS3_ILi8192EEEEEEEEC2ERKS6_RKS9_ - $_ZN7cutlass13device_kernelIN5flash19enable_sm80_to_sm89INS1_16FlashAttnBwdSm80INS1_25CollectiveMainloopBwdSm80ILi2ELi2EN4cute5tupleIJNS5_1CILi128EEES8_NS7_ILi64EEEEEENS_10bfloat16_tEfNS_4arch4Sm80ELb1ELb0ELb1ELb0ELb1ELb0ELb0ELb0ELi2ELi4ELi4ELi4ELb0EEENS1_24CollectiveEpilogueBwdGQAISA_fSD_Li256ELb0ELb1EEENS1_25SingleTileBwdLPTSchedulerILb0ELi128ELb1EEEEEEEEEvNT_6ParamsE$_ZN4cute3eso3ESOILb1ELb0EJNS_5tupleIJNS2_IJNS_1CILi2EEES4_EEENS3_ILi8EEES5_EEENS2_IJNS2_IJNS3_ILi1EEEiEEENS3_ILi1024EEENS2_IJiiEEEEEEEEC2ERKS7_RKSC_)
$_ZN7cutlass13device_kernelIN5flash19enable_sm80_to_sm89INS1_16FlashAttnBwdSm80INS1_25CollectiveMainloopBwdSm80ILi2ELi2EN4cute5tupleIJNS5_1CILi128EEES8_NS7_ILi64EEEEEENS_10bfloat16_tEfNS_4arch4Sm80ELb1ELb0ELb1ELb0ELb1ELb0ELb0ELb0ELi2ELi4ELi4ELi4ELb0EEENS1_24CollectiveEpilogueBwdGQAISA_fSD_Li256ELb0ELb1EEENS1_25SingleTileBwdLPTSchedulerILb0ELi128ELb1EEEEEEEEEvNT_6ParamsE$_ZN4cute3eso3ESOILb1ELb0EJNS_5tupleIJNS2_IJNS_1CILi2EEES4_EEENS3_ILi8EEES5_EEENS2_IJNS2_IJNS3_ILi1EEEiEEENS3_ILi1024EEENS2_IJiiEEEEEEEEC2ERKS7_RKSC_:
[----:B------:R-:W-:Y:S02]  /*82e0*/  IADD3 R4, R23, -c[0x0][0x20], RZ ;  /* 0x8000080017047a10 */ /* 0x000fe40007ffe0ff */
[----:B------:R-:W-:-:S03]  /*82f0*/  MOV R9, 0x0 ;  /* 0x0000000000097802 */ /* 0x000fc60000000f00 */
[----:B------:R1:W-:Y:S04]  /*8300*/  STL [R4], R2 ;  /* 0x0000000204007387 */ /* 0x0003e80000100800 */
[----:B------:R1:W-:Y:S04]  /*8310*/  STL [R4+0x4], R3 ;  /* 0x0000040304007387 */ /* 0x0003e80000100800 */
[----:B------:R1:W-:Y:S01]  /*8320*/  STL [R4+0x8], R5 ;  /* 0x0000080504007387 */ /* 0x0003e20000100800 */
[----:B------:R-:W-:Y:S05]  /*8330*/  RET.REL.NODEC R8 `(_ZN7cutlass13device_kernelIN5flash19enable_sm80_to_sm89INS1_16FlashAttnBwdSm80INS1_25CollectiveMainloopBwdSm80ILi2ELi2EN4cute5tupleIJNS5_1CILi128EEES8_NS7_ILi64EEEEEENS_10bfloat16_tEfNS_4arch4Sm80ELb1ELb0ELb1ELb0ELb1ELb0ELb0ELb0ELi2ELi4ELi4ELi4ELb0EEENS1_24CollectiveEpilogueBwdGQAISA_fSD_Li256ELb0ELb1EEENS1_25SingleTileBwdLPTSchedulerILb0ELi128ELb1EEEEEEEEEvNT_6ParamsE) ;  /* 0xffff7cc008007950 */ /* 0x000fea0003c3ffff */
        .type           $_ZN7cutlass13device_kernelIN5flash19enable_sm80_to_sm89INS1_16FlashAttnBwdSm80INS1_25CollectiveMainloopBwdSm80ILi2ELi2EN4cute5tupleIJNS5_1CILi128EEES8_NS7_ILi64EEEEEENS_10bfloat16_tEfNS_4arch4Sm80ELb1ELb0ELb1ELb0ELb1ELb0ELb0ELb0ELi2ELi4ELi4ELi4ELb0EEENS1_24CollectiveEpilogueBwdGQAISA_fSD_Li256ELb0ELb1EEENS1_25SingleTileBwdLPTSchedulerILb0ELi128ELb1EEEEEEEEEvNT_6ParamsE$_ZN4cute3eso3ESOILb1ELb0EJNS_5tupleIJNS2_IJNS_1CILi2EEES4_EEES4_EEENS2_IJNS2_IJiiEEENS3_ILi8192EEEEEEEEC2ERKS6_RKS9_,@function
        .size           $_ZN7cutlass13device_kernelIN5flash19enable_sm80_to_sm89INS1_16FlashAttnBwdSm80INS1_25CollectiveMainloopBwdSm80ILi2ELi2EN4cute5tupleIJNS5_1CILi128EEES8_NS7_ILi64EEEEEENS_10bfloat16_tEfNS_4arch4Sm80ELb1ELb0ELb1ELb0ELb1ELb0ELb0ELb0ELi2ELi4ELi4ELi4ELb0EEENS1_24CollectiveEpilogueBwdGQAISA_fSD_Li256ELb0ELb1EEENS1_25SingleTileBwdLPTSchedulerILb0ELi128ELb1EEEEEEEEEvNT_6ParamsE$_ZN4cute3eso3ESOILb1ELb0EJNS_5tupleIJNS2_IJNS_1CILi2EEES4_EEES4_EEENS2_IJNS2_IJiiEEENS3_ILi8192EEEEEEEEC2ERKS6_RKS9_,($_ZN7cutlass13device_kernelIN5flash19enable_sm80_to_sm89INS1_16FlashAttnBwdSm80INS1_25CollectiveMainloopBwdSm80ILi2ELi2EN4cute5tupleIJNS5_1CILi128EEES8_NS7_ILi64EEEEEENS_10bfloat16_tEfNS_4arch4Sm80ELb1ELb0ELb1ELb0ELb1ELb0ELb0ELb0ELi2ELi4ELi4ELi4ELb0EEENS1_24CollectiveEpilogueBwdGQAISA_fSD_Li256ELb0ELb1EEENS1_25SingleTileBwdLPTSchedulerILb0ELi128ELb1EEEEEEEEEvNT_6ParamsE$_ZN4cute3eso3ESOILb1ELb0EJNS_5tupleIJNS2_IJNS_1CILi2EEES4_EEES5_NS3_ILi8EEEEEENS2_IJNS2_IJiNS3_ILi512EEEEEENS2_IJiiEEENS3_ILi1024EEEEEEEEC2ERKS7_RKSC_ - $_ZN7cutlass13device_kernelIN5flash19enable_sm80_to_sm89INS1_16FlashAttnBwdSm80INS1_25CollectiveMainloopBwdSm80ILi2ELi2EN4cute5tupleIJNS5_1CILi128EEES8_NS7_ILi64EEEEEENS_10bfloat16_tEfNS_4arch4Sm80ELb1ELb0ELb1ELb0ELb1ELb0ELb0ELb0ELi2ELi4ELi4ELi4ELb0EEENS1_24CollectiveEpilogueBwdGQAISA_fSD_Li256ELb0ELb1EEENS1_25SingleTileBwdLPTSchedulerILb0ELi128ELb1EEEEEEEEEvNT_6ParamsE$_ZN4cute3eso3ESOILb1ELb0EJNS_5tupleIJNS2_IJNS_1CILi2EEES4_EEES4_EEENS2_IJNS2_IJiiEEENS3_ILi8192EEEEEEEEC2ERKS6_RKS9_)
$_ZN7cutlass13device_kernelIN5flash19enable_sm80_to_sm89INS1_16FlashAttnBwdSm80INS1_25CollectiveMainloopBwdSm80ILi2ELi2EN4cute5tupleIJNS5_1CILi128EEES8_NS7_ILi64EEEEEENS_10bfloat16_tEfNS_4arch4Sm80ELb1ELb0ELb1ELb0ELb1ELb0ELb0ELb0ELi2ELi4ELi4ELi4ELb0EEENS1_24CollectiveEpilogueBwdGQAISA_fSD_Li256ELb0ELb1EEENS1_25SingleTileBwdLPTSchedulerILb0ELi128ELb1EEEEEEEEEvNT_6ParamsE$_ZN4cute3eso3ESOILb1ELb0EJNS_5tupleIJNS2_IJNS_1CILi2EEES4_EEES4_EEENS2_IJNS2_IJiiEEENS3_ILi8192EEEEEEEEC2ERKS6_RKS9_:
[----:B------:R-:W-:Y:S01]  /*8340*/  IADD3 R4, R65, -c[0x0][0x20], RZ ;  /* 0x8000080041047a10 */ /* 0x000fe20007ffe0ff */
[----:B------:R-:W-:Y:S01]  /*8350*/  IMAD.MOV.U32 R72, RZ, RZ, R6 ;  /* 0x000000ffff487224 */ /* 0x000fe200078e0006 */
[----:B------:R-:W-:-:S03]  /*8360*/  MOV R73, 0x0 ;  /* 0x0000000000497802 */ /* 0x000fc60000000f00 */
[----:B------:R1:W-:Y:S04]  /*8370*/  STL [R4], R2 ;  /* 0x0000000204007387 */ /* 0x0003e80000100800 */
[----:B------:R1:W-:Y:S01]  /*8380*/  STL [R4+0x4], R3 ;  /* 0x0000040304007387 */ /* 0x0003e20000100800 */
[----:B------:R-:W-:Y:S05]  /*8390*/  RET.REL.NODEC R72 `(_ZN7cutlass13device_kernelIN5flash19enable_sm80_to_sm89INS1_16FlashAttnBwdSm80INS1_25CollectiveMainloopBwdSm80ILi2ELi2EN4cute5tupleIJNS5_1CILi128EEES8_NS7_ILi64EEEEEENS_10bfloat16_tEfNS_4arch4Sm80ELb1ELb0ELb1ELb0ELb1ELb0ELb0ELb0ELi2ELi4ELi4ELi4ELb0EEENS1_24CollectiveEpilogueBwdGQAISA_fSD_Li256ELb0ELb1EEENS1_25SingleTileBwdLPTSchedulerILb0ELi128ELb1EEEEEEEEEvNT_6ParamsE) ;  /* 0xffff7c6048007950 */ /* 0x000fea0003c3ffff */
        .type           $_ZN7cutlass13device_kernelIN5flash19enable_sm80_to_sm89INS1_16FlashAttnBwdSm80INS1_25CollectiveMainloopBwdSm80ILi2ELi2EN4cute5tupleIJNS5_1CILi128EEES8_NS7_ILi64EEEEEENS_10bfloat16_tEfNS_4arch4Sm80ELb1ELb0ELb1ELb0ELb1ELb0ELb0ELb0ELi2ELi4ELi4ELi4ELb0EEENS1_24CollectiveEpilogueBwdGQAISA_fSD_Li256ELb0ELb1EEENS1_25SingleTileBwdLPTSchedulerILb0ELi128ELb1EEEEEEEEEvNT_6ParamsE$_ZN4cute3eso3ESOILb1ELb0EJNS_5tupleIJNS2_IJNS_1CILi2EEES4_EEES5_NS3_ILi8EEEEEENS2_IJNS2_IJiNS3_ILi512EEEEEENS2_IJiiEEENS3_ILi1024EEEEEEEEC2ERKS7_RKSC_,@function
        .size           $_ZN7cutlass13device_kernelIN5flash19enable_sm80_to_sm89INS1_16FlashAttnBwdSm80INS1_25CollectiveMainloopBwdSm80ILi2ELi2EN4cute5tupleIJNS5_1CILi128EEES8_NS7_ILi64EEEEEENS_10bfloat16_tEfNS_4arch4Sm80ELb1ELb0ELb1ELb0ELb1ELb0ELb0ELb0ELi2ELi4ELi4ELi4ELb0EEENS1_24CollectiveEpilogueBwdGQAISA_fSD_Li256ELb0ELb1EEENS1_25SingleTileBwdLPTSchedulerILb0ELi128ELb1EEEEEEEEEvNT_6ParamsE$_ZN4cute3eso3ESOILb1ELb0EJNS_5tupleIJNS2_IJNS_1CILi2EEES4_EEES5_NS3_ILi8EEEEEENS2_IJNS2_IJiNS3_ILi512EEEEEENS2_IJiiEEENS3_ILi1024EEEEEEEEC2ERKS7_RKSC_,($_ZN7cutlass13device_kernelIN5flash19enable_sm80_to_sm89INS1_16FlashAttnBwdSm80INS1_25CollectiveMainloopBwdSm80ILi2ELi2EN4cute5tupleIJNS5_1CILi128EEES8_NS7_ILi64EEEEEENS_10bfloat16_tEfNS_4arch4Sm80ELb1ELb0ELb1ELb0ELb1ELb0ELb0ELb0ELi2ELi4ELi4ELi4ELb0EEENS1_24CollectiveEpilogueBwdGQAISA_fSD_Li256ELb0ELb1EEENS1_25SingleTileBwdLPTSchedulerILb0ELi128ELb1EEEEEEEEEvNT_6ParamsE$_ZN4cute3eso3ESOILb1ELb0EJNS_5tupleIJNS2_IJNS_1CILi2EEES4_S4_EEES4_NS2_IJNS2_IJS4_S4_EEES4_EEEEEENS2_IJNS2_IJNS3_ILi1EEENS3_ILi512EEEiEEENS3_ILi4096EEENS2_IJNS2_IJiiEEENS3_ILi8192EEEEEEEEEEEC2ERKS8_RKSG_ - $_ZN7cutlass13device_kernelIN5flash19enable_sm80_to_sm89INS1_16FlashAttnBwdSm80INS1_25CollectiveMainloopBwdSm80ILi2ELi2EN4cute5tupleIJNS5_1CILi128EEES8_NS7_ILi64EEEEEENS_10bfloat16_tEfNS_4arch4Sm80ELb1ELb0ELb1ELb0ELb1ELb0ELb0ELb0ELi2ELi4ELi4ELi4ELb0EEENS1_24CollectiveEpilogueBwdGQAISA_fSD_Li256ELb0ELb1EEENS1_25SingleTileBwdLPTSchedulerILb0ELi128ELb1EEEEEEEEEvNT_6ParamsE$_ZN4cute3eso3ESOILb1ELb0EJNS_5tupleIJNS2_IJNS_1CILi2EEES4_EEES5_NS3_ILi8EEEEEENS2_IJNS2_IJiNS3_ILi512EEEEEENS2_IJiiEEENS3_ILi1024EEEEEEEEC2ERKS7_RKSC_)
$_ZN7cutlass13device_kernelIN5flash19enable_sm80_to_sm89INS1_16FlashAttnBwdSm80INS1_25CollectiveMainloopBwdSm80ILi2ELi2EN4cute5tupleIJNS5_1CILi128EEES8_NS7_ILi64EEEEEENS_10bfloat16_tEfNS_4arch4Sm80ELb1ELb0ELb1ELb0ELb1ELb0ELb0ELb0ELi2ELi4ELi4ELi4ELb0EEENS1_24CollectiveEpilogueBwdGQAISA_fSD_Li256ELb0ELb1EEENS1_25SingleTileBwdLPTSchedulerILb0ELi128ELb1EEEEEEEEEvNT_6ParamsE$_ZN4cute3eso3ESOILb1ELb0EJNS_5tupleIJNS2_IJNS_1CILi2EEES4_EEES5_NS3_ILi8EEEEEENS2_IJNS2_IJiNS3_ILi512EEEEEENS2_IJiiEEENS3_ILi1024EEEEEEEEC2ERKS7_RKSC_:
[----:B------:R-:W-:Y:S02]  /*83a0*/  IADD3 R4, R60, -c[0x0][0x20], RZ ;  /* 0x800008003c047a10 */ /* 0x000fe40007ffe0ff */
[----:B------:R-:W-:-:S03]  /*83b0*/  MOV R9, 0x0 ;  /* 0x0000000000097802 */ /* 0x000fc60000000f00 */
[----:B------:R1:W-:Y:S04]  /*83c0*/  STL [R4], R2 ;  /* 0x0000000204007387 */ /* 0x0003e80000100800 */
[----:B------:R1:W-:Y:S04]  /*83d0*/  STL [R4+0x4], R3 ;  /* 0x0000040304007387 */ /* 0x0003e80000100800 */
[----:B------:R1:W-:Y:S01]  /*83e0*/  STL [R4+0x8], R5 ;  /* 0x0000080504007387 */ /* 0x0003e20000100800 */
[----:B------:R-:W-:Y:S05]  /*83f0*/  RET.REL.NODEC R8 `(_ZN7cutlass13device_kernelIN5flash19enable_sm80_to_sm89INS1_16FlashAttnBwdSm80INS1_25CollectiveMainloopBwdSm80ILi2ELi2EN4cute5tupleIJNS5_1CILi128EEES8_NS7_ILi64EEEEEENS_10bfloat16_tEfNS_4arch4Sm80ELb1ELb0ELb1ELb0ELb1ELb0ELb0ELb0ELi2ELi4ELi4ELi4ELb0EEENS1_24CollectiveEpilogueBwdGQAISA_fSD_Li256ELb0ELb1EEENS1_25SingleTileBwdLPTSchedulerILb0ELi128ELb1EEEEEEEEEvNT_6ParamsE) ;  /* 0xffff7c0008007950 */ /* 0x000fea0003c3ffff */
        .type           $_ZN7cutlass13device_kernelIN5flash19enable_sm80_to_sm89INS1_16FlashAttnBwdSm80INS1_25CollectiveMainloopBwdSm80ILi2ELi2EN4cute5tupleIJNS5_1CILi128EEES8_NS7_ILi64EEEEEENS_10bfloat16_tEfNS_4arch4Sm80ELb1ELb0ELb1ELb0ELb1ELb0ELb0ELb0ELi2ELi4ELi4ELi4ELb0EEENS1_24CollectiveEpilogueBwdGQAISA_fSD_Li256ELb0ELb1EEENS1_25SingleTileBwdLPTSchedulerILb0ELi128ELb1EEEEEEEEEvNT_6ParamsE$_ZN4cute3eso3ESOILb1ELb0EJNS_5tupleIJNS2_IJNS_1CILi2EEES4_S4_EEES4_NS2_IJNS2_IJS4_S4_EEES4_EEEEEENS2_IJNS2_IJNS3_ILi1EEENS3_ILi512EEEiEEENS3_ILi4096EEENS2_IJNS2_IJiiEEENS3_ILi8192EEEEEEEEEEEC2ERKS8_RKSG_,@function
        .size           $_ZN7cutlass13device_kernelIN5flash19enable_sm80_to_sm89INS1_16FlashAttnBwdSm80INS1_25CollectiveMainloopBwdSm80ILi2ELi2EN4cute5tupleIJNS5_1CILi128EEES8_NS7_ILi64EEEEEENS_10bfloat16_tEfNS_4arch4Sm80ELb1ELb0ELb1ELb0ELb1ELb0ELb0ELb0ELi2ELi4ELi4ELi4ELb0EEENS1_24CollectiveEpilogueBwdGQAISA_fSD_Li256ELb0ELb1EEENS1_25SingleTileBwdLPTSchedulerILb0ELi128ELb1EEEEEEEEEvNT_6ParamsE$_ZN4cute3eso3ESOILb1ELb0EJNS_5tupleIJNS2_IJNS_1CILi2EEES4_S4_EEES4_NS2_IJNS2_IJS4_S4_EEES4_EEEEEENS2_IJNS2_IJNS3_ILi1EEENS3_ILi512EEEiEEENS3_ILi4096EEENS2_IJNS2_IJiiEEENS3_ILi8192EEEEEEEEEEEC2ERKS8_RKSG_,($_ZN7cutlass13device_kernelIN5flash19enable_sm80_to_sm89INS1_16FlashAttnBwdSm80INS1_25CollectiveMainloopBwdSm80ILi2ELi2EN4cute5tupleIJNS5_1CILi128EEES8_NS7_ILi64EEEEEENS_10bfloat16_tEfNS_4arch4Sm80ELb1ELb0ELb1ELb0ELb1ELb0ELb0ELb0ELi2ELi4ELi4ELi4ELb0EEENS1_24CollectiveEpilogueBwdGQAISA_fSD_Li256ELb0ELb1EEENS1_25SingleTileBwdLPTSchedulerILb0ELi128ELb1EEEEEEEEEvNT_6ParamsE$_ZN4cute3eso3ESOILb1ELb0EJNS_5tupleIJNS2_IJNS_1CILi2EEES4_S4_EEES4_NS2_IJS4_S4_EEEEEENS2_IJNS2_IJNS3_ILi1EEENS3_ILi512EEEiEEENS3_ILi4096EEENS2_IJiiEEEEEEEEC2ERKS7_RKSD_ - $_ZN7cutlass13device_kernelIN5flash19enable_sm80_to_sm89INS1_16FlashAttnBwdSm80INS1_25CollectiveMainloopBwdSm80ILi2ELi2EN4cute5tupleIJNS5_1CILi128EEES8_NS7_ILi64EEEEEENS_10bfloat16_tEfNS_4arch4Sm80ELb1ELb0ELb1ELb0ELb1ELb0ELb0ELb0ELi2ELi4ELi4ELi4ELb0EEENS1_24CollectiveEpilogueBwdGQAISA_fSD_Li256ELb0ELb1EEENS1_25SingleTileBwdLPTSchedulerILb0ELi128ELb1EEEEEEEEEvNT_6ParamsE$_ZN4cute3eso3ESOILb1ELb0EJNS_5tupleIJNS2_IJNS_1CILi2EEES4_S4_EEES4_NS2_IJNS2_IJS4_S4_EEES4_EEEEEENS2_IJNS2_IJNS3_ILi1EEENS3_ILi512EEEiEEENS3_ILi4096EEENS2_IJNS2_IJiiEEENS3_ILi8192EEEEEEEEEEEC2ERKS8_RKSG_)
$_ZN7cutlass13device_kernelIN5flash19enable_sm80_to_sm89INS1_16FlashAttnBwdSm80INS1_25CollectiveMainloopBwdSm80ILi2ELi2EN4cute5tupleIJNS5_1CILi128EEES8_NS7_ILi64EEEEEENS_10bfloat16_tEfNS_4arch4Sm80ELb1ELb0ELb1ELb0ELb1ELb0ELb0ELb0ELi2ELi4ELi4ELi4ELb0EEENS1_24CollectiveEpilogueBwdGQAISA_fSD_Li256ELb0ELb1EEENS1_25SingleTileBwdLPTSchedulerILb0ELi128ELb1EEEEEEEEEvNT_6ParamsE$_ZN4cute3eso3ESOILb1ELb0EJNS_5tupleIJNS2_IJNS_1CILi2EEES4_S4_EEES4_NS2_IJNS2_IJS4_S4_EEES4_EEEEEENS2_IJNS2_IJNS3_ILi1EEENS3_ILi512EEEiEEENS3_ILi4096EEENS2_IJNS2_IJiiEEENS3_ILi8192EEEEEEEEEEEC2ERKS8_RKSG_:
[----:B------:R-:W-:Y:S02]  /*8400*/  IADD3 R4, R60, -c[0x0][0x20], RZ ;  /* 0x800008003c047a10 */ /* 0x000fe40007ffe0ff */
[----:B------:R-:W-:-:S03]  /*8410*/  MOV R9, 0x0 ;  /* 0x0000000000097802 */ /* 0x000fc60000000f00 */
[----:B------:R1:W-:Y:S04]  /*8420*/  STL [R4], R2 ;  /* 0x0000000204007387 */ /* 0x0003e80000100800 */
[----:B------:R1:W-:Y:S04]  /*8430*/  STL [R4+0x4], R3 ;  /* 0x0000040304007387 */ /* 0x0003e80000100800 */
[----:B------:R1:W-:Y:S01]  /*8440*/  STL [R4+0x8], R5 ;  /* 0x0000080504007387 */ /* 0x0003e20000100800 */
[----:B------:R-:W-:Y:S05]  /*8450*/  RET.REL.NODEC R8 `(_ZN7cutlass13device_kernelIN5flash19enable_sm80_to_sm89INS1_16FlashAttnBwdSm80INS1_25CollectiveMainloopBwdSm80ILi2ELi2EN4cute5tupleIJNS5_1CILi128EEES8_NS7_ILi64EEEEEENS_10bfloat16_tEfNS_4arch4Sm80ELb1ELb0ELb1ELb0ELb1ELb0ELb0ELb0ELi2ELi4ELi4ELi4ELb0EEENS1_24CollectiveEpilogueBwdGQAISA_fSD_Li256ELb0ELb1EEENS1_25SingleTileBwdLPTSchedulerILb0ELi128ELb1EEEEEEEEEvNT_6ParamsE) ;  /* 0xffff7ba008007950 */ /* 0x000fea0003c3ffff */
        .type           $_ZN7cutlass13device_kernelIN5flash19enable_sm80_to_sm89INS1_16FlashAttnBwdSm80INS1_25CollectiveMainloopBwdSm80ILi2ELi2EN4cute5tupleIJNS5_1CILi128EEES8_NS7_ILi64EEEEEENS_10bfloat16_tEfNS_4arch4Sm80ELb1ELb0ELb1ELb0ELb1ELb0ELb0ELb0ELi2ELi4ELi4ELi4ELb0EEENS1_24CollectiveEpilogueBwdGQAISA_fSD_Li256ELb0ELb1EEENS1_25SingleTileBwdLPTSchedulerILb0ELi128ELb1EEEEEEEEEvNT_6ParamsE$_ZN4cute3eso3ESOILb1ELb0EJNS_5tupleIJNS2_IJNS_1CILi2EEES4_S4_EEES4_NS2_IJS4_S4_EEEEEENS2_IJNS2_IJNS3_ILi1EEENS3_ILi512EEEiEEENS3_ILi4096EEENS2_IJiiEEEEEEEEC2ERKS7_RKSD_,@function
        .size           $_ZN7cutlass13device_kernelIN5flash19enable_sm80_to_sm89INS1_16FlashAttnBwdSm80INS1_25CollectiveMainloopBwdSm80ILi2ELi2EN4cute5tupleIJNS5_1CILi128EEES8_NS7_ILi64EEEEEENS_10bfloat16_tEfNS_4arch4Sm80ELb1ELb0ELb1ELb0ELb1ELb0ELb0ELb0ELi2ELi4ELi4ELi4ELb0EEENS1_24CollectiveEpilogueBwdGQAISA_fSD_Li256ELb0ELb1EEENS1_25SingleTileBwdLPTSchedulerILb0ELi128ELb1EEEEEEEEEvNT_6ParamsE$_ZN4cute3eso3ESOILb1ELb0EJNS_5tupleIJNS2_IJNS_1CILi2EEES4_S4_EEES4_NS2_IJS4_S4_EEEEEENS2_IJNS2_IJNS3_ILi1EEENS3_ILi512EEEiEEENS3_ILi4096EEENS2_IJiiEEEEEEEEC2ERKS7_RKSD_,($_ZN7cutlass13device_kernelIN5flash19enable_sm80_to_sm89INS1_16FlashAttnBwdSm80INS1_25CollectiveMainloopBwdSm80ILi2ELi2EN4cute5tupleIJNS5_1CILi128EEES8_NS7_ILi64EEEEEENS_10bfloat16_tEfNS_4arch4Sm80ELb1ELb0ELb1ELb0ELb1ELb0ELb0ELb0ELi2ELi4ELi4ELi4ELb0EEENS1_24CollectiveEpilogueBwdGQAISA_fSD_Li256ELb0ELb1EEENS1_25SingleTileBwdLPTSchedulerILb0ELi128ELb1EEEEEEEEEvNT_6ParamsE$_ZN4cute3eso3ESOILb1ELb0EJNS_5tupleIJNS2_IJNS_1CILi8EEENS3_ILi1EEEEEENS2_IJNS3_ILi2EEEEEEEEENS2_IJNS2_IJS5_NS3_ILi0EEEEEENS2_IJiEEEEEEEEC2ERKS9_RKSD_ - $_ZN7cutlass13device_kernelIN5flash19enable_sm80_to_sm89INS1_16FlashAttnBwdSm80INS1_25CollectiveMainloopBwdSm80ILi2ELi2EN4cute5tupleIJNS5_1CILi128EEES8_NS7_ILi64EEEEEENS_10bfloat16_tEfNS_4arch4Sm80ELb1ELb0ELb1ELb0ELb1ELb0ELb0ELb0ELi2ELi4ELi4ELi4ELb0EEENS1_24CollectiveEpilogueBwdGQAISA_fSD_Li256ELb0ELb1EEENS1_25SingleTileBwdLPTSchedulerILb0ELi128ELb1EEEEEEEEEvNT_6ParamsE$_ZN4cute3eso3ESOILb1ELb0EJNS_5tupleIJNS2_IJNS_1CILi2EEES4_S4_EEES4_NS2_IJS4_S4_EEEEEENS2_IJNS2_IJNS3_ILi1EEENS3_ILi512EEEiEEENS3_ILi4096EEENS2_IJiiEEEEEEEEC2ERKS7_RKSD_)
$_ZN7cutlass13device_kernelIN5flash19enable_sm80_to_sm89INS1_16FlashAttnBwdSm80INS1_25CollectiveMainloopBwdSm80ILi2ELi2EN4cute5tupleIJNS5_1CILi128EEES8_NS7_ILi64EEEEEENS_10bfloat16_tEfNS_4arch4Sm80ELb1ELb0ELb1ELb0ELb1ELb0ELb0ELb0ELi2ELi4ELi4ELi4ELb0EEENS1_24CollectiveEpilogueBwdGQAISA_fSD_Li256ELb0ELb1EEENS1_25SingleTileBwdLPTSchedulerILb0ELi128ELb1EEEEEEEEEvNT_6ParamsE$_ZN4cute3eso3ESOILb1ELb0EJNS_5tupleIJNS2_IJNS_1CILi2EEES4_S4_EEES4_NS2_IJS4_S4_EEEEEENS2_IJNS2_IJNS3_ILi1EEENS3_ILi512EEEiEEENS3_ILi4096EEENS2_IJiiEEEEEEEEC2ERKS7_RKSD_:
[----:B------:R-:W-:Y:S02]  /*8460*/  IADD3 R4, R23, -c[0x0][0x20], RZ ;  /* 0x8000080017047a10 */ /* 0x000fe40007ffe0ff */
[----:B------:R-:W-:-:S03]  /*8470*/  MOV R9, 0x0 ;  /* 0x0000000000097802 */ /* 0x000fc60000000f00 */
[----:B------:R1:W-:Y:S04]  /*8480*/  STL [R4], R2 ;  /* 0x0000000204007387 */ /* 0x0003e80000100800 */
[----:B------:R1:W-:Y:S04]  /*8490*/  STL [R4+0x4], R3 ;  /* 0x0000040304007387 */ /* 0x0003e80000100800 */
[----:B------:R1:W-:Y:S01]  /*84a0*/  STL [R4+0x8], R5 ;  /* 0x0000080504007387 */ /* 0x0003e20000100800 */
[----:B------:R-:W-:Y:S05]  /*84b0*/  RET.REL.NODEC R8 `(_ZN7cutlass13device_kernelIN5flash19enable_sm80_to_sm89INS1_16FlashAttnBwdSm80INS1_25CollectiveMainloopBwdSm80ILi2ELi2EN4cute5tupleIJNS5_1CILi128EEES8_NS7_ILi64EEEEEENS_10bfloat16_tEfNS_4arch4Sm80ELb1ELb0ELb1ELb0ELb1ELb0ELb0ELb0ELi2ELi4ELi4ELi4ELb0EEENS1_24CollectiveEpilogueBwdGQAISA_fSD_Li256ELb0ELb1EEENS1_25SingleTileBwdLPTSchedulerILb0ELi128ELb1EEEEEEEEEvNT_6ParamsE) ;  /* 0xffff7b4008007950 */ /* 0x000fea0003c3ffff */
        .type           $_ZN7cutlass13device_kernelIN5flash19enable_sm80_to_sm89INS1_16FlashAttnBwdSm80INS1_25CollectiveMainloopBwdSm80ILi2ELi2EN4cute5tupleIJNS5_1CILi128EEES8_NS7_ILi64EEEEEENS_10bfloat16_tEfNS_4arch4Sm80ELb1ELb0ELb1ELb0ELb1ELb0ELb0ELb0ELi2ELi4ELi4ELi4ELb0EEENS1_24CollectiveEpilogueBwdGQAISA_fSD_Li256ELb0ELb1EEENS1_25SingleTileBwdLPTSchedulerILb0ELi128ELb1EEEEEEEEEvNT_6ParamsE$_ZN4cute3eso3ESOILb1ELb0EJNS_5tupleIJNS2_IJNS_1CILi8EEENS3_ILi1EEEEEENS2_IJNS3_ILi2EEEEEEEEENS2_IJNS2_IJS5_NS3_ILi0EEEEEENS2_IJiEEEEEEEEC2ERKS9_RKSD_,@function
        .size           $_ZN7cutlass13device_kernelIN5flash19enable_sm80_to_sm89INS1_16FlashAttnBwdSm80INS1_25CollectiveMainloopBwdSm80ILi2ELi2EN4cute5tupleIJNS5_1CILi128EEES8_NS7_ILi64EEEEEENS_10bfloat16_tEfNS_4arch4Sm80ELb1ELb0ELb1ELb0ELb1ELb0ELb0ELb0ELi2ELi4ELi4ELi4ELb0EEENS1_24CollectiveEpilogueBwdGQAISA_fSD_Li256ELb0ELb1EEENS1_25SingleTileBwdLPTSchedulerILb0ELi128ELb1EEEEEEEEEvNT_6ParamsE$_ZN4cute3eso3ESOILb1ELb0EJNS_5tupleIJNS2_IJNS_1CILi8EEENS3_ILi1EEEEEENS2_IJNS3_ILi2EEEEEEEEENS2_IJNS2_IJS5_NS3_ILi0EEEEEENS2_IJiEEEEEEEEC2ERKS9_RKSD_,($_ZN7cutlass13device_kernelIN5flash19enable_sm80_to_sm89INS1_16FlashAttnBwdSm80INS1_25CollectiveMainloopBwdSm80ILi2ELi2EN4cute5tupleIJNS5_1CILi128EEES8_NS7_ILi64EEEEEENS_10bfloat16_tEfNS_4arch4Sm80ELb1ELb0ELb1ELb0ELb1ELb0ELb0ELb0ELi2ELi4ELi4ELi4ELb0EEENS1_24CollectiveEpilogueBwdGQAISA_fSD_Li256ELb0ELb1EEENS1_25SingleTileBwdLPTSchedulerILb0ELi128ELb1EEEEEEEEEvNT_6ParamsE$_ZN4cute3eso3ESOILb1ELb0EJNS_5tupleIJNS2_IJNS_1CILi8EEENS3_ILi1EEEEEENS3_ILi2EEEEEENS2_IJNS2_IJS5_NS3_ILi0EEEEEEiEEEEEC2ERKS8_RKSB_ - $_ZN7cutlass13device_kernelIN5flash19enable_sm80_to_sm89INS1_16FlashAttnBwdSm80INS1_25CollectiveMainloopBwdSm80ILi2ELi2EN4cute5tupleIJNS5_1CILi128EEES8_NS7_ILi64EEEEEENS_10bfloat16_tEfNS_4arch4Sm80ELb1ELb0ELb1ELb0ELb1ELb0ELb0ELb0ELi2ELi4ELi4ELi4ELb0EEENS1_24CollectiveEpilogueBwdGQAISA_fSD_Li256ELb0ELb1EEENS1_25SingleTileBwdLPTSchedulerILb0ELi128ELb1EEEEEEEEEvNT_6ParamsE$_ZN4cute3eso3ESOILb1ELb0EJNS_5tupleIJNS2_IJNS_1CILi8EEENS3_ILi1EEEEEENS2_IJNS3_ILi2EEEEEEEEENS2_IJNS2_IJS5_NS3_ILi0EEEEEENS2_IJiEEEEEEEEC2ERKS9_RKSD_)
$_ZN7cutlass13device_kernelIN5flash19enable_sm80_to_sm89INS1_16FlashAttnBwdSm80INS1_25CollectiveMainloopBwdSm80ILi2ELi2EN4cute5tupleIJNS5_1CILi128EEES8_NS7_ILi64EEEEEENS_10bfloat16_tEfNS_4arch4Sm80ELb1ELb0ELb1ELb0ELb1ELb0ELb0ELb0ELi2ELi4ELi4ELi4ELb0EEENS1_24CollectiveEpilogueBwdGQAISA_fSD_Li256ELb0ELb1EEENS1_25SingleTileBwdLPTSchedulerILb0ELi128ELb1EEEEEEEEEvNT_6ParamsE$_ZN4cute3eso3ESOILb1ELb0EJNS_5tupleIJNS2_IJNS_1CILi8EEENS3_ILi1EEEEEENS2_IJNS3_ILi2EEEEEEEEENS2_IJNS2_IJS5_NS3_ILi0EEEEEENS2_IJiEEEEEEEEC2ERKS9_RKSD_:
[----:B------:R-:W-:Y:S02]  /*84c0*/  IADD3 R2, R67, -c[0x0][0x20], RZ ;  /* 0x8000080043027a10 */ /* 0x000fe40007ffe0ff */
[----:B------:R-:W-:-:S03]  /*84d0*/  MOV R9, 0x0 ;  /* 0x0000000000097802 */ /* 0x000fc60000000f00 */
[----:B------:R1:W-:Y:S01]  /*84e0*/  STL [R2], R3 ;  /* 0x0000000302007387 */ /* 0x0003e20000100800 */
[----:B------:R-:W-:Y:S05]  /*84f0*/  RET.REL.NODEC R8 `(_ZN7cutlass13device_kernelIN5flash19enable_sm80_to_sm89INS1_16FlashAttnBwdSm80INS1_25CollectiveMainloopBwdSm80ILi2ELi2EN4cute5tupleIJNS5_1CILi128EEES8_NS7_ILi64EEEEEENS_10bfloat16_tEfNS_4arch4Sm80ELb1ELb0ELb1ELb0ELb1ELb0ELb0ELb0ELi2ELi4ELi4ELi4ELb0EEENS1_24CollectiveEpilogueBwdGQAISA_fSD_Li256ELb0ELb1EEENS1_25SingleTileBwdLPTSchedulerILb0ELi128ELb1EEEEEEEEEvNT_6ParamsE) ;  /* 0xffff7b0008007950 */ /* 0x000fea0003c3ffff */
        .type           $_ZN7cutlass13device_kernelIN5flash19enable_sm80_to_sm89INS1_16FlashAttnBwdSm80INS1_25CollectiveMainloopBwdSm80ILi2ELi2EN4cute5tupleIJNS5_1CILi128EEES8_NS7_ILi64EEEEEENS_10bfloat16_tEfNS_4arch4Sm80ELb1ELb0ELb1ELb0ELb1ELb0ELb0ELb0ELi2ELi4ELi4ELi4ELb0EEENS1_24CollectiveEpilogueBwdGQAISA_fSD_Li256ELb0ELb1EEENS1_25SingleTileBwdLPTSchedulerILb0ELi128ELb1EEEEEEEEEvNT_6ParamsE$_ZN4cute3eso3ESOILb1ELb0EJNS_5tupleIJNS2_IJNS_1CILi8EEENS3_ILi1EEEEEENS3_ILi2EEEEEENS2_IJNS2_IJS5_NS3_ILi0EEEEEEiEEEEEC2ERKS8_RKSB_,@function
        .size           $_ZN7cutlass13device_kernelIN5flash19enable_sm80_to_sm89INS1_16FlashAttnBwdSm80INS1_25CollectiveMainloopBwdSm80ILi2ELi2EN4cute5tupleIJNS5_1CILi128EEES8_NS7_ILi64EEEEEENS_10bfloat16_tEfNS_4arch4Sm80ELb1ELb0ELb1ELb0ELb1ELb0ELb0ELb0ELi2ELi4ELi4ELi4ELb0EEENS1_24CollectiveEpilogueBwdGQAISA_fSD_Li256ELb0ELb1EEENS1_25SingleTileBwdLPTSchedulerILb0ELi128ELb1EEEEEEEEEvNT_6ParamsE$_ZN4cute3eso3ESOILb1ELb0EJNS_5tupleIJNS2_IJNS_1CILi8EEENS3_ILi1EEEEEENS3_ILi2EEEEEENS2_IJNS2_IJS5_NS3_ILi0EEEEEEiEEEEEC2ERKS8_RKSB_,($_ZN7cutlass13device_kernelIN5flash19enable_sm80_to_sm89INS1_16FlashAttnBwdSm80INS1_25CollectiveMainloopBwdSm80ILi2ELi2EN4cute5tupleIJNS5_1CILi128EEES8_NS7_ILi64EEEEEENS_10bfloat16_tEfNS_4arch4Sm80ELb1ELb0ELb1ELb0ELb1ELb0ELb0ELb0ELi2ELi4ELi4ELi4ELb0EEENS1_24CollectiveEpilogueBwdGQAISA_fSD_Li256ELb0ELb1EEENS1_25SingleTileBwdLPTSchedulerILb0ELi128ELb1EEEEEEEEEvNT_6ParamsE$_ZN4cute3eso3ESOILb1ELb0EJNS_5tupleIJNS2_IJNS_1CILi8EEENS3_ILi1EEEEEENS3_ILi2EEENS2_IJS7_S7_EEEEEENS2_IJNS2_IJS5_NS3_ILi0EEEEEENS3_ILi4096EEENS2_IJiiEEEEEEEEC2ERKS9_RKSE_ - $_ZN7cutlass13device_kernelIN5flash19enable_sm80_to_sm89INS1_16FlashAttnBwdSm80INS1_25CollectiveMainloopBwdSm80ILi2ELi2EN4cute5tupleIJNS5_1CILi128EEES8_NS7_ILi64EEEEEENS_10bfloat16_tEfNS_4arch4Sm80ELb1ELb0ELb1ELb0ELb1ELb0ELb0ELb0ELi2ELi4ELi4ELi4ELb0EEENS1_24CollectiveEpilogueBwdGQAISA_fSD_Li256ELb0ELb1EEENS1_25SingleTileBwdLPTSchedulerILb0ELi128ELb1EEEEEEEEEvNT_6ParamsE$_ZN4cute3eso3ESOILb1ELb0EJNS_5tupleIJNS2_IJNS_1CILi8EEENS3_ILi1EEEEEENS3_ILi2EEEEEENS2_IJNS2_IJS5_NS3_ILi0EEEEEEiEEEEEC2ERKS8_RKSB_)
$_ZN7cutlass13device_kernelIN5flash19enable_sm80_to_sm89INS1_16FlashAttnBwdSm80INS1_25CollectiveMainloopBwdSm80ILi2ELi2EN4cute5tupleIJNS5_1CILi128EEES8_NS7_ILi64EEEEEENS_10bfloat16_tEfNS_4arch4Sm80ELb1ELb0ELb1ELb0ELb1ELb0ELb0ELb0ELi2ELi4ELi4ELi4ELb0EEENS1_24CollectiveEpilogueBwdGQAISA_fSD_Li256ELb0ELb1EEENS1_25SingleTileBwdLPTSchedulerILb0ELi128ELb1EEEEEEEEEvNT_6ParamsE$_ZN4cute3eso3ESOILb1ELb0EJNS_5tupleIJNS2_IJNS_1CILi8EEENS3_ILi1EEEEEENS3_ILi2EEEEEENS2_IJNS2_IJS5_NS3_ILi0EEEEEEiEEEEEC2ERKS8_RKSB_:
[----:B------:R-:W-:Y:S02]  /*8500*/  IADD3 R2, R67, -c[0x0][0x20], RZ ;  /* 0x8000080043027a10 */ /* 0x000fe40007ffe0ff */
[----:B------:R-:W-:-:S03]  /*8510*/  MOV R9, 0x0 ;  /* 0x0000000000097802 */ /* 0x000fc60000000f00 */
[----:B------:R1:W-:Y:S01]  /*8520*/  STL [R2], R3 ;  /* 0x0000000302007387 */ /* 0x0003e20000100800 */
[----:B------:R-:W-:Y:S05]  /*8530*/  RET.REL.NODEC R8 `(_ZN7cutlass13device_kernelIN5flash19enable_sm80_to_sm89INS1_16FlashAttnBwdSm80INS1_25CollectiveMainloopBwdSm80ILi2ELi2EN4cute5tupleIJNS5_1CILi128EEES8_NS7_ILi64EEEEEENS_10bfloat16_tEfNS_4arch4Sm80ELb1ELb0ELb1ELb0ELb1ELb0ELb0ELb0ELi2ELi4ELi4ELi4ELb0EEENS1_24CollectiveEpilogueBwdGQAISA_fSD_Li256ELb0ELb1EEENS1_25SingleTileBwdLPTSchedulerILb0ELi128ELb1EEEEEEEEEvNT_6ParamsE) ;  /* 0xffff7ac008007950 */ /* 0x000fea0003c3ffff */
        .type           $_ZN7cutlass13device_kernelIN5flash19enable_sm80_to_sm89INS1_16FlashAttnBwdSm80INS1_25CollectiveMainloopBwdSm80ILi2ELi2EN4cute5tupleIJNS5_1CILi128EEES8_NS7_ILi64EEEEEENS_10bfloat16_tEfNS_4arch4Sm80ELb1ELb0ELb1ELb0ELb1ELb0ELb0ELb0ELi2ELi4ELi4ELi4ELb0EEENS1_24CollectiveEpilogueBwdGQAISA_fSD_Li256ELb0ELb1EEENS1_25SingleTileBwdLPTSchedulerILb0ELi128ELb1EEEEEEEEEvNT_6ParamsE$_ZN4cute3eso3ESOILb1ELb0EJNS_5tupleIJNS2_IJNS_1CILi8EEENS3_ILi1EEEEEENS3_ILi2EEENS2_IJS7_S7_EEEEEENS2_IJNS2_IJS5_NS3_ILi0EEEEEENS3_ILi4096EEENS2_IJiiEEEEEEEEC2ERKS9_RKSE_,@function
        .size           $_ZN7cutlass13device_kernelIN5flash19enable_sm80_to_sm89INS1_16FlashAttnBwdSm80INS1_25CollectiveMainloopBwdSm80ILi2ELi2EN4cute5tupleIJNS5_1CILi128EEES8_NS7_ILi64EEEEEENS_10bfloat16_tEfNS_4arch4Sm80ELb1ELb0ELb1ELb0ELb1ELb0ELb0ELb0ELi2ELi4ELi4ELi4ELb0EEENS1_24CollectiveEpilogueBwdGQAISA_fSD_Li256ELb0ELb1EEENS1_25SingleTileBwdLPTSchedulerILb0ELi128ELb1EEEEEEEEEvNT_6ParamsE$_ZN4cute3eso3ESOILb1ELb0EJNS_5tupleIJNS2_IJNS_1CILi8EEENS3_ILi1EEEEEENS3_ILi2EEENS2_IJS7_S7_EEEEEENS2_IJNS2_IJS5_NS3_ILi0EEEEEENS3_ILi4096EEENS2_IJiiEEEEEEEEC2ERKS9_RKSE_,($_ZN7cutlass13device_kernelIN5flash19enable_sm80_to_sm89INS1_16FlashAttnBwdSm80INS1_25CollectiveMainloopBwdSm80ILi2ELi2EN4cute5tupleIJNS5_1CILi128EEES8_NS7_ILi64EEEEEENS_10bfloat16_tEfNS_4arch4Sm80ELb1ELb0ELb1ELb0ELb1ELb0ELb0ELb0ELi2ELi4ELi4ELi4ELb0EEENS1_24CollectiveEpilogueBwdGQAISA_fSD_Li256ELb0ELb1EEENS1_25SingleTileBwdLPTSchedulerILb0ELi128ELb1EEEEEEEEEvNT_6ParamsE$_ZN4cute3eso3ESOILb1ELb0EJNS_5tupleIJNS2_IJNS_1CILi8EEENS3_ILi1EEEEEENS3_ILi2EEES4_EEENS2_IJNS2_IJS5_NS3_ILi0EEEEEEiNS3_ILi1024EEEEEEEEC2ERKS8_RKSC_ - $_ZN7cutlass13device_kernelIN5flash19enable_sm80_to_sm89INS1_16FlashAttnBwdSm80INS1_25CollectiveMainloopBwdSm80ILi2ELi2EN4cute5tupleIJNS5_1CILi128EEES8_NS7_ILi64EEEEEENS_10bfloat16_tEfNS_4arch4Sm80ELb1ELb0ELb1ELb0ELb1ELb0ELb0ELb0ELi2ELi4ELi4ELi4ELb0EEENS1_24CollectiveEpilogueBwdGQAISA_fSD_Li256ELb0ELb1EEENS1_25SingleTileBwdLPTSchedulerILb0ELi128ELb1EEEEEEEEEvNT_6ParamsE$_ZN4cute3eso3ESOILb1ELb0EJNS_5tupleIJNS2_IJNS_1CILi8EEENS3_ILi1EEEEEENS3_ILi2EEENS2_IJS7_S7_EEEEEENS2_IJNS2_IJS5_NS3_ILi0EEEEEENS3_ILi4096EEENS2_IJiiEEEEEEEEC2ERKS9_RKSE_)
$_ZN7cutlass13device_kernelIN5flash19enable_sm80_to_sm89INS1_16FlashAttnBwdSm80INS1_25CollectiveMainloopBwdSm80ILi2ELi2EN4cute5tupleIJNS5_1CILi128EEES8_NS7_ILi64EEEEEENS_10bfloat16_tEfNS_4arch4Sm80ELb1ELb0ELb1ELb0ELb1ELb0ELb0ELb0ELi2ELi4ELi4ELi4ELb0EEENS1_24CollectiveEpilogueBwdGQAISA_fSD_Li256ELb0ELb1EEENS1_25SingleTileBwdLPTSchedulerILb0ELi128ELb1EEEEEEEEEvNT_6ParamsE$_ZN4cute3eso3ESOILb1ELb0EJNS_5tupleIJNS2_IJNS_1CILi8EEENS3_ILi1EEEEEENS3_ILi2EEENS2_IJS7_S7_EEEEEENS2_IJNS2_IJS5_NS3_ILi0EEEEEENS3_ILi4096EEENS2_IJiiEEEEEEEEC2ERKS9_RKSE_:
[----:B------:R-:W-:Y:S01]  /*8540*/  IADD3 R3, R23, -c[0x0][0x20], RZ ;  /* 0x8000080017037a10 */ /* 0x000fe20007ffe0ff */
[----:B------:R-:W-:Y:S01]  /*8550*/  IMAD.MOV.U32 R12, RZ, RZ, R6 ;  /* 0x000000ffff0c7224 */ /* 0x000fe200078e0006 */
[----:B------:R-:W-:-:S03]  /*8560*/  MOV R13, 0x0 ;  /* 0x00000000000d7802 */ /* 0x000fc60000000f00 */
[----:B------:R1:W-:Y:S04]  /*8570*/  STL [R3], R2 ;  /* 0x0000000203007387 */ /* 0x0003e80000100800 */
[----:B------:R1:W-:Y:S01]  /*8580*/  STL [R3+0x4], R8 ;  /* 0x0000040803007387 */ /* 0x0003e20000100800 */
[----:B------:R-:W-:Y:S05]  /*8590*/  RET.REL.NODEC R12 `(_ZN7cutlass13device_kernelIN5flash19enable_sm80_to_sm89INS1_16FlashAttnBwdSm80INS1_25CollectiveMainloopBwdSm80ILi2ELi2EN4cute5tupleIJNS5_1CILi128EEES8_NS7_ILi64EEEEEENS_10bfloat16_tEfNS_4arch4Sm80ELb1ELb0ELb1ELb0ELb1ELb0ELb0ELb0ELi2ELi4ELi4ELi4ELb0EEENS1_24CollectiveEpilogueBwdGQAISA_fSD_Li256ELb0ELb1EEENS1_25SingleTileBwdLPTSchedulerILb0ELi128ELb1EEEEEEEEEvNT_6ParamsE) ;  /* 0xffff7a600c007950 */ /* 0x000fea0003c3ffff */
        .type           $_ZN7cutlass13device_kernelIN5flash19enable_sm80_to_sm89INS1_16FlashAttnBwdSm80INS1_25CollectiveMainloopBwdSm80ILi2ELi2EN4cute5tupleIJNS5_1CILi128EEES8_NS7_ILi64EEEEEENS_10bfloat16_tEfNS_4arch4Sm80ELb1ELb0ELb1ELb0ELb1ELb0ELb0ELb0ELi2ELi4ELi4ELi4ELb0EEENS1_24CollectiveEpilogueBwdGQAISA_fSD_Li256ELb0ELb1EEENS1_25SingleTileBwdLPTSchedulerILb0ELi128ELb1EEEEEEEEEvNT_6ParamsE$_ZN4cute3eso3ESOILb1ELb0EJNS_5tupleIJNS2_IJNS_1CILi8EEENS3_ILi1EEEEEENS3_ILi2EEES4_EEENS2_IJNS2_IJS5_NS3_ILi0EEEEEEiNS3_ILi1024EEEEEEEEC2ERKS8_RKSC_,@function
        .size           $_ZN7cutlass13device_kernelIN5flash19enable_sm80_to_sm89INS1_16FlashAttnBwdSm80INS1_25CollectiveMainloopBwdSm80ILi2ELi2EN4cute5tupleIJNS5_1CILi128EEES8_NS7_ILi64EEEEEENS_10bfloat16_tEfNS_4arch4Sm80ELb1ELb0ELb1ELb0ELb1ELb0ELb0ELb0ELi2ELi4ELi4ELi4ELb0EEENS1_24CollectiveEpilogueBwdGQAISA_fSD_Li256ELb0ELb1EEENS1_25SingleTileBwdLPTSchedulerILb0ELi128ELb1EEEEEEEEEvNT_6ParamsE$_ZN4cute3eso3ESOILb1ELb0EJNS_5tupleIJNS2_IJNS_1CILi8EEENS3_ILi1EEEEEENS3_ILi2EEES4_EEENS2_IJNS2_IJS5_NS3_ILi0EEEEEEiNS3_ILi1024EEEEEEEEC2ERKS8_RKSC_,($_ZN7cutlass13device_kernelIN5flash19enable_sm80_to_sm89INS1_16FlashAttnBwdSm80INS1_25CollectiveMainloopBwdSm80ILi2ELi2EN4cute5tupleIJNS5_1CILi128EEES8_NS7_ILi64EEEEEENS_10bfloat16_tEfNS_4arch4Sm80ELb1ELb0ELb1ELb0ELb1ELb0ELb0ELb0ELi2ELi4ELi4ELi4ELb0EEENS1_24CollectiveEpilogueBwdGQAISA_fSD_Li256ELb0ELb1EEENS1_25SingleTileBwdLPTSchedulerILb0ELi128ELb1EEEEEEEEEvNT_6ParamsE$_ZN4cute3eso3ESOILb1ELb0EJNS_5tupleIJNS2_IJNS_1CILi8EEENS3_ILi1EEEEEENS3_ILi4EEES5_EEENS2_IJNS2_IJS5_NS3_ILi0EEEEEElS9_EEEEEC2ERKS8_RKSB_ - $_ZN7cutlass13device_kernelIN5flash19enable_sm80_to_sm89INS1_16FlashAttnBwdSm80INS1_25CollectiveMainloopBwdSm80ILi2ELi2EN4cute5tupleIJNS5_1CILi128EEES8_NS7_ILi64EEEEEENS_10bfloat16_tEfNS_4arch4Sm80ELb1ELb0ELb1ELb0ELb1ELb0ELb0ELb0ELi2ELi4ELi4ELi4ELb0EEENS1_24CollectiveEpilogueBwdGQAISA_fSD_Li256ELb0ELb1EEENS1_25SingleTileBwdLPTSchedulerILb0ELi128ELb1EEEEEEEEEvNT_6ParamsE$_ZN4cute3eso3ESOILb1ELb0EJNS_5tupleIJNS2_IJNS_1CILi8EEENS3_ILi1EEEEEENS3_ILi2EEES4_EEENS2_IJNS2_IJS5_NS3_ILi0EEEEEEiNS3_ILi1024EEEEEEEEC2ERKS8_RKSC_)
$_ZN7cutlass13device_kernelIN5flash19enable_sm80_to_sm89INS1_16FlashAttnBwdSm80INS1_25CollectiveMainloopBwdSm80ILi2ELi2EN4cute5tupleIJNS5_1CILi128EEES8_NS7_ILi64EEEEEENS_10bfloat16_tEfNS_4arch4Sm80ELb1ELb0ELb1ELb0ELb1ELb0ELb0ELb0ELi2ELi4ELi4ELi4ELb0EEENS1_24CollectiveEpilogueBwdGQAISA_fSD_Li256ELb0ELb1EEENS1_25SingleTileBwdLPTSchedulerILb0ELi128ELb1EEEEEEEEEvNT_6ParamsE$_ZN4cute3eso3ESOILb1ELb0EJNS_5tupleIJNS2_IJNS_1CILi8EEENS3_ILi1EEEEEENS3_ILi2EEES4_EEENS2_IJNS2_IJS5_NS3_ILi0EEEEEEiNS3_ILi1024EEEEEEEEC2ERKS8_RKSC_:
[----:B------:R-:W-:Y:S02]  /*85a0*/  IADD3 R2, R23, -c[0x0][0x20], RZ ;  /* 0x8000080017027a10 */ /* 0x000fe40007ffe0ff */
[----:B------:R-:W-:-:S03]  /*85b0*/  MOV R9, 0x0 ;  /* 0x0000000000097802 */ /* 0x000fc60000000f00 */
[----:B------:R1:W-:Y:S01]  /*85c0*/  STL [R2], R3 ;  /* 0x0000000302007387 */ /* 0x0003e20000100800 */
[----:B------:R-:W-:Y:S05]  /*85d0*/  RET.REL.NODEC R8 `(_ZN7cutlass13device_kernelIN5flash19enable_sm80_to_sm89INS1_16FlashAttnBwdSm80INS1_25CollectiveMainloopBwdSm80ILi2ELi2EN4cute5tupleIJNS5_1CILi128EEES8_NS7_ILi64EEEEEENS_10bfloat16_tEfNS_4arch4Sm80ELb1ELb0ELb1ELb0ELb1ELb0ELb0ELb0ELi2ELi4ELi4ELi4ELb0EEENS1_24CollectiveEpilogueBwdGQAISA_fSD_Li256ELb0ELb1EEENS1_25SingleTileBwdLPTSchedulerILb0ELi128ELb1EEEEEEEEEvNT_6ParamsE) ;  /* 0xffff7a2008007950 */ /* 0x000fea0003c3ffff */
        .type           $_ZN7cutlass13device_kernelIN5flash19enable_sm80_to_sm89INS1_16FlashAttnBwdSm80INS1_25CollectiveMainloopBwdSm80ILi2ELi2EN4cute5tupleIJNS5_1CILi128EEES8_NS7_ILi64EEEEEENS_10bfloat16_tEfNS_4arch4Sm80ELb1ELb0ELb1ELb0ELb1ELb0ELb0ELb0ELi2ELi4ELi4ELi4ELb0EEENS1_24CollectiveEpilogueBwdGQAISA_fSD_Li256ELb0ELb1EEENS1_25SingleTileBwdLPTSchedulerILb0ELi128ELb1EEEEEEEEEvNT_6ParamsE$_ZN4cute3eso3ESOILb1ELb0EJNS_5tupleIJNS2_IJNS_1CILi8EEENS3_ILi1EEEEEENS3_ILi4EEES5_EEENS2_IJNS2_IJS5_NS3_ILi0EEEEEElS9_EEEEEC2ERKS8_RKSB_,@function
        .size           $_ZN7cutlass13device_kernelIN5flash19enable_sm80_to_sm89INS1_16FlashAttnBwdSm80INS1_25CollectiveMainloopBwdSm80ILi2ELi2EN4cute5tupleIJNS5_1CILi128EEES8_NS7_ILi64EEEEEENS_10bfloat16_tEfNS_4arch4Sm80ELb1ELb0ELb1ELb0ELb1ELb0ELb0ELb0ELi2ELi4ELi4ELi4ELb0EEENS1_24CollectiveEpilogueBwdGQAISA_fSD_Li256ELb0ELb1EEENS1_25SingleTileBwdLPTSchedulerILb0ELi128ELb1EEEEEEEEEvNT_6ParamsE$_ZN4cute3eso3ESOILb1ELb0EJNS_5tupleIJNS2_IJNS_1CILi8EEENS3_ILi1EEEEEENS3_ILi4EEES5_EEENS2_IJNS2_IJS5_NS3_ILi0EEEEEElS9_EEEEEC2ERKS8_RKSB_,($_ZN7cutlass13device_kernelIN5flash19enable_sm80_to_sm89INS1_16FlashAttnBwdSm80INS1_25CollectiveMainloopBwdSm80ILi2ELi2EN4cute5tupleIJNS5_1CILi128EEES8_NS7_ILi64EEEEEENS_10bfloat16_tEfNS_4arch4Sm80ELb1ELb0ELb1ELb0ELb1ELb0ELb0ELb0ELi2ELi4ELi4ELi4ELb0EEENS1_24CollectiveEpilogueBwdGQAISA_fSD_Li256ELb0ELb1EEENS1_25SingleTileBwdLPTSchedulerILb0ELi128ELb1EEEEEEEEEvNT_6ParamsE$_ZN4cute3eso3ESOILb1ELb0EJNS_5tupleIJNS_1CILi0EEES4_EEEiEEC2ERKS5_RKi - $_ZN7cutlass13device_kernelIN5flash19enable_sm80_to_sm89INS1_16FlashAttnBwdSm80INS1_25CollectiveMainloopBwdSm80ILi2ELi2EN4cute5tupleIJNS5_1CILi128EEES8_NS7_ILi64EEEEEENS_10bfloat16_tEfNS_4arch4Sm80ELb1ELb0ELb1ELb0ELb1ELb0ELb0ELb0ELi2ELi4ELi4ELi4ELb0EEENS1_24CollectiveEpilogueBwdGQAISA_fSD_Li256ELb0ELb1EEENS1_25SingleTileBwdLPTSchedulerILb0ELi128ELb1EEEEEEEEEvNT_6ParamsE$_ZN4cute3eso3ESOILb1ELb0EJNS_5tupleIJNS2_IJNS_1CILi8EEENS3_ILi1EEEEEENS3_ILi4EEES5_EEENS2_IJNS2_IJS5_NS3_ILi0EEEEEElS9_EEEEEC2ERKS8_RKSB_)
$_ZN7cutlass13device_kernelIN5flash19enable_sm80_to_sm89INS1_16FlashAttnBwdSm80INS1_25CollectiveMainloopBwdSm80ILi2ELi2EN4cute5tupleIJNS5_1CILi128EEES8_NS7_ILi64EEEEEENS_10bfloat16_tEfNS_4arch4Sm80ELb1ELb0ELb1ELb0ELb1ELb0ELb0ELb0ELi2ELi4ELi4ELi4ELb0EEENS1_24CollectiveEpilogueBwdGQAISA_fSD_Li256ELb0ELb1EEENS1_25SingleTileBwdLPTSchedulerILb0ELi128ELb1EEEEEEEEEvNT_6ParamsE$_ZN4cute3eso3ESOILb1ELb0EJNS_5tupleIJNS2_IJNS_1CILi8EEENS3_ILi1EEEEEENS3_ILi4EEES5_EEENS2_IJNS2_IJS5_NS3_ILi0EEEEEElS9_EEEEEC2ERKS8_RKSB_:
[----:B------:R-:W-:Y:S01]  /*85e0*/  IADD3 R3, R81, -c[0x0][0x20], RZ ;  /* 0x8000080051037a10 */ /* 0x000fe20007ffe0ff */
[----:B------:R-:W-:Y:S01]  /*85f0*/  IMAD.MOV.U32 R78, RZ, RZ, R2 ;  /* 0x000000ffff4e7224 */ /* 0x000fe200078e0002 */
[----:B------:R-:W-:Y:S01]  /*8600*/  MOV R86, R6 ;  /* 0x0000000600567202 */ /* 0x000fe20000000f00 */
[----:B------:R-:W-:Y:S01]  /*8610*/  IMAD.MOV.U32 R79, RZ, RZ, R5 ;  /* 0x000000ffff4f7224 */ /* 0x000fe200078e0005 */
[----:B------:R-:W-:-:S04]  /*8620*/  MOV R87, 0x0 ;  /* 0x0000000000577802 */ /* 0x000fc80000000f00 */
[----:B------:R1:W-:Y:S01]  /*8630*/  STL.64 [R3], R78 ;  /* 0x0000004e03007387 */ /* 0x0003e20000100a00 */
[----:B------:R-:W-:Y:S05]  /*8640*/  RET.REL.NODEC R86 `(_ZN7cutlass13device_kernelIN5flash19enable_sm80_to_sm89INS1_16FlashAttnBwdSm80INS1_25CollectiveMainloopBwdSm80ILi2ELi2EN4cute5tupleIJNS5_1CILi128EEES8_NS7_ILi64EEEEEENS_10bfloat16_tEfNS_4arch4Sm80ELb1ELb0ELb1ELb0ELb1ELb0ELb0ELb0ELi2ELi4ELi4ELi4ELb0EEENS1_24CollectiveEpilogueBwdGQAISA_fSD_Li256ELb0ELb1EEENS1_25SingleTileBwdLPTSchedulerILb0ELi128ELb1EEEEEEEEEvNT_6ParamsE) ;  /* 0xffff79b056007950 */ /* 0x000fea0003c3ffff */
        .type           $_ZN7cutlass13device_kernelIN5flash19enable_sm80_to_sm89INS1_16FlashAttnBwdSm80INS1_25CollectiveMainloopBwdSm80ILi2ELi2EN4cute5tupleIJNS5_1CILi128EEES8_NS7_ILi64EEEEEENS_10bfloat16_tEfNS_4arch4Sm80ELb1ELb0ELb1ELb0ELb1ELb0ELb0ELb0ELi2ELi4ELi4ELi4ELb0EEENS1_24CollectiveEpilogueBwdGQAISA_fSD_Li256ELb0ELb1EEENS1_25SingleTileBwdLPTSchedulerILb0ELi128ELb1EEEEEEEEEvNT_6ParamsE$_ZN4cute3eso3ESOILb1ELb0EJNS_5tupleIJNS_1CILi0EEES4_EEEiEEC2ERKS5_RKi,@function
        .size           $_ZN7cutlass13device_kernelIN5flash19enable_sm80_to_sm89INS1_16FlashAttnBwdSm80INS1_25CollectiveMainloopBwdSm80ILi2ELi2EN4cute5tupleIJNS5_1CILi128EEES8_NS7_ILi64EEEEEENS_10bfloat16_tEfNS_4arch4Sm80ELb1ELb0ELb1ELb0ELb1ELb0ELb0ELb0ELi2ELi4ELi4ELi4ELb0EEENS1_24CollectiveEpilogueBwdGQAISA_fSD_Li256ELb0ELb1EEENS1_25SingleTileBwdLPTSchedulerILb0ELi128ELb1EEEEEEEEEvNT_6ParamsE$_ZN4cute3eso3ESOILb1ELb0EJNS_5tupleIJNS_1CILi0EEES4_EEEiEEC2ERKS5_RKi,($_ZN7cutlass13device_kernelIN5flash19enable_sm80_to_sm89INS1_16FlashAttnBwdSm80INS1_25CollectiveMainloopBwdSm80ILi2ELi2EN4cute5tupleIJNS5_1CILi128EEES8_NS7_ILi64EEEEEENS_10bfloat16_tEfNS_4arch4Sm80ELb1ELb0ELb1ELb0ELb1ELb0ELb0ELb0ELi2ELi4ELi4ELi4ELb0EEENS1_24CollectiveEpilogueBwdGQAISA_fSD_Li256ELb0ELb1EEENS1_25SingleTileBwdLPTSchedulerILb0ELi128ELb1EEEEEEEEEvNT_6ParamsE$_ZN4cute3eso3ESOILb1ELb0EJNS_5tupleIJNS_1CILi16EEENS3_ILi2EEES5_S5_NS3_ILi4EEES5_EEENS2_IJNS3_ILi1EEEiiiNS3_ILi144EEENS3_ILi512EEEEEEEEC2ERKS7_RKSB_ - $_ZN7cutlass13device_kernelIN5flash19enable_sm80_to_sm89INS1_16FlashAttnBwdSm80INS1_25CollectiveMainloopBwdSm80ILi2ELi2EN4cute5tupleIJNS5_1CILi128EEES8_NS7_ILi64EEEEEENS_10bfloat16_tEfNS_4arch4Sm80ELb1ELb0ELb1ELb0ELb1ELb0ELb0ELb0ELi2ELi4ELi4ELi4ELb0EEENS1_24CollectiveEpilogueBwdGQAISA_fSD_Li256ELb0ELb1EEENS1_25SingleTileBwdLPTSchedulerILb0ELi128ELb1EEEEEEEEEvNT_6ParamsE$_ZN4cute3eso3ESOILb1ELb0EJNS_5tupleIJNS_1CILi0EEES4_EEEiEEC2ERKS5_RKi)
$_ZN7cutlass13device_kernelIN5flash19enable_sm80_to_sm89INS1_16FlashAttnBwdSm80INS1_25CollectiveMainloopBwdSm80ILi2ELi2EN4cute5tupleIJNS5_1CILi128EEES8_NS7_ILi64EEEEEENS_10bfloat16_tEfNS_4arch4Sm80ELb1ELb0ELb1ELb0ELb1ELb0ELb0ELb0ELi2ELi4ELi4ELi4ELb0EEENS1_24CollectiveEpilogueBwdGQAISA_fSD_Li256ELb0ELb1EEENS1_25SingleTileBwdLPTSchedulerILb0ELi128ELb1EEEEEEEEEvNT_6ParamsE$_ZN4cute3eso3ESOILb1ELb0EJNS_5tupleIJNS_1CILi0EEES4_EEEiEEC2ERKS5_RKi:
[----:B------:R-:W-:Y:S02]  /*8650*/  IADD3 R2, R67, -c[0x0][0x20], RZ ;  /* 0x8000080043027a10 */ /* 0x000fe40007ffe0ff */
[----:B------:R-:W-:-:S03]  /*8660*/  MOV R5, 0x0 ;  /* 0x0000000000057802 */ /* 0x000fc60000000f00 */
[----:B------:R1:W-:Y:S01]  /*8670*/  STL [R2], R3 ;  /* 0x0000000302007387 */ /* 0x0003e20000100800 */
[----:B------:R-:W-:Y:S05]  /*8680*/  RET.REL.NODEC R4 `(_ZN7cutlass13device_kernelIN5flash19enable_sm80_to_sm89INS1_16FlashAttnBwdSm80INS1_25CollectiveMainloopBwdSm80ILi2ELi2EN4cute5tupleIJNS5_1CILi128EEES8_NS7_ILi64EEEEEENS_10bfloat16_tEfNS_4arch4Sm80ELb1ELb0ELb1ELb0ELb1ELb0ELb0ELb0ELi2ELi4ELi4ELi4ELb0EEENS1_24CollectiveEpilogueBwdGQAISA_fSD_Li256ELb0ELb1EEENS1_25SingleTileBwdLPTSchedulerILb0ELi128ELb1EEEEEEEEEvNT_6ParamsE) ;  /* 0xffff797004007950 */ /* 0x000fea0003c3ffff */
        .type           $_ZN7cutlass13device_kernelIN5flash19enable_sm80_to_sm89INS1_16FlashAttnBwdSm80INS1_25CollectiveMainloopBwdSm80ILi2ELi2EN4cute5tupleIJNS5_1CILi128EEES8_NS7_ILi64EEEEEENS_10bfloat16_tEfNS_4arch4Sm80ELb1ELb0ELb1ELb0ELb1ELb0ELb0ELb0ELi2ELi4ELi4ELi4ELb0EEENS1_24CollectiveEpilogueBwdGQAISA_fSD_Li256ELb0ELb1EEENS1_25SingleTileBwdLPTSchedulerILb0ELi128ELb1EEEEEEEEEvNT_6ParamsE$_ZN4cute3eso3ESOILb1ELb0EJNS_5tupleIJNS_1CILi16EEENS3_ILi2EEES5_S5_NS3_ILi4EEES5_EEENS2_IJNS3_ILi1EEEiiiNS3_ILi144EEENS3_ILi512EEEEEEEEC2ERKS7_RKSB_,@function
        .size           $_ZN7cutlass13device_kernelIN5flash19enable_sm80_to_sm89INS1_16FlashAttnBwdSm80INS1_25CollectiveMainloopBwdSm80ILi2ELi2EN4cute5tupleIJNS5_1CILi128EEES8_NS7_ILi64EEEEEENS_10bfloat16_tEfNS_4arch4Sm80ELb1ELb0ELb1ELb0ELb1ELb0ELb0ELb0ELi2ELi4ELi4ELi4ELb0EEENS1_24CollectiveEpilogueBwdGQAISA_fSD_Li256ELb0ELb1EEENS1_25SingleTileBwdLPTSchedulerILb0ELi128ELb1EEEEEEEEEvNT_6ParamsE$_ZN4cute3eso3ESOILb1ELb0EJNS_5tupleIJNS_1CILi16EEENS3_ILi2EEES5_S5_NS3_ILi4EEES5_EEENS2_IJNS3_ILi1EEEiiiNS3_ILi144EEENS3_ILi512EEEEEEEEC2ERKS7_RKSB_,($_ZN7cutlass13device_kernelIN5flash19enable_sm80_to_sm89INS1_16FlashAttnBwdSm80INS1_25CollectiveMainloopBwdSm80ILi2ELi2EN4cute5tupleIJNS5_1CILi128EEES8_NS7_ILi64EEEEEENS_10bfloat16_tEfNS_4arch4Sm80ELb1ELb0ELb1ELb0ELb1ELb0ELb0ELb0ELi2ELi4ELi4ELi4ELb0EEENS1_24CollectiveEpilogueBwdGQAISA_fSD_Li256ELb0ELb1EEENS1_25SingleTileBwdLPTSchedulerILb0ELi128ELb1EEEEEEEEEvNT_6ParamsE$_ZN4cute3eso3ESOILb1ELb0EJNS_5tupleIJNS_1CILi1EEENS2_IJS4_NS3_ILi2EEES5_EEEEEENS2_IJNS3_ILi0EEENS2_IJS4_NS3_ILi256EEEiEEEEEEEEC2ERKS7_RKSB_ - $_ZN7cutlass13device_kernelIN5flash19enable_sm80_to_sm89INS1_16FlashAttnBwdSm80INS1_25CollectiveMainloopBwdSm80ILi2ELi2EN4cute5tupleIJNS5_1CILi128EEES8_NS7_ILi64EEEEEENS_10bfloat16_tEfNS_4arch4Sm80ELb1ELb0ELb1ELb0ELb1ELb0ELb0ELb0ELi2ELi4ELi4ELi4ELb0EEENS1_24CollectiveEpilogueBwdGQAISA_fSD_Li256ELb0ELb1EEENS1_25SingleTileBwdLPTSchedulerILb0ELi128ELb1EEEEEEEEEvNT_6ParamsE$_ZN4cute3eso3ESOILb1ELb0EJNS_5tupleIJNS_1CILi16EEENS3_ILi2EEES5_S5_NS3_ILi4EEES5_EEENS2_IJNS3_ILi1EEEiiiNS3_ILi144EEENS3_ILi512EEEEEEEEC2ERKS7_RKSB_)
$_ZN7cutlass13device_kernelIN5flash19enable_sm80_to_sm89INS1_16FlashAttnBwdSm80INS1_25CollectiveMainloopBwdSm80ILi2ELi2EN4cute5tupleIJNS5_1CILi128EEES8_NS7_ILi64EEEEEENS_10bfloat16_tEfNS_4arch4Sm80ELb1ELb0ELb1ELb0ELb1ELb0ELb0ELb0ELi2ELi4ELi4ELi4ELb0EEENS1_24CollectiveEpilogueBwdGQAISA_fSD_Li256ELb0ELb1EEENS1_25SingleTileBwdLPTSchedulerILb0ELi128ELb1EEEEEEEEEvNT_6ParamsE$_ZN4cute3eso3ESOILb1ELb0EJNS_5tupleIJNS_1CILi16EEENS3_ILi2EEES5_S5_NS3_ILi4EEES5_EEENS2_IJNS3_ILi1EEEiiiNS3_ILi144EEENS3_ILi512EEEEEEEEC2ERKS7_RKSB_:
[----:B------:R-:W-:Y:S02]  /*8690*/  IADD3 R4, R59, -c[0x0][0x20], RZ ;  /* 0x800008003b047a10 */ /* 0x000fe40007ffe0ff */
[----:B------:R-:W-:-:S03]  /*86a0*/  MOV R9, 0x0 ;  /* 0x0000000000097802 */ /* 0x000fc60000000f00 */
[----:B------:R1:W-:Y:S04]  /*86b0*/  STL [R4], R2 ;  /* 0x0000000204007387 */ /* 0x0003e80000100800 */
[----:B------:R1:W-:Y:S04]  /*86c0*/  STL [R4+0x4], R3 ;  /* 0x0000040304007387 */ /* 0x0003e80000100800 */
[----:B------:R1:W-:Y:S01]  /*86d0*/  STL [R4+0x8], R5 ;  /* 0x0000080504007387 */ /* 0x0003e20000100800 */
[----:B------:R-:W-:Y:S05]  /*86e0*/  RET.REL.NODEC R8 `(_ZN7cutlass13device_kernelIN5flash19enable_sm80_to_sm89INS1_16FlashAttnBwdSm80INS1_25CollectiveMainloopBwdSm80ILi2ELi2EN4cute5tupleIJNS5_1CILi128EEES8_NS7_ILi64EEEEEENS_10bfloat16_tEfNS_4arch4Sm80ELb1ELb0ELb1ELb0ELb1ELb0ELb0ELb0ELi2ELi4ELi4ELi4ELb0EEENS1_24CollectiveEpilogueBwdGQAISA_fSD_Li256ELb0ELb1EEENS1_25SingleTileBwdLPTSchedulerILb0ELi128ELb1EEEEEEEEEvNT_6ParamsE) ;  /* 0xffff791008007950 */ /* 0x000fea0003c3ffff */
        .type           $_ZN7cutlass13device_kernelIN5flash19enable_sm80_to_sm89INS1_16FlashAttnBwdSm80INS1_25CollectiveMainloopBwdSm80ILi2ELi2EN4cute5tupleIJNS5_1CILi128EEES8_NS7_ILi64EEEEEENS_10bfloat16_tEfNS_4arch4Sm80ELb1ELb0ELb1ELb0ELb1ELb0ELb0ELb0ELi2ELi4ELi4ELi4ELb0EEENS1_24CollectiveEpilogueBwdGQAISA_fSD_Li256ELb0ELb1EEENS1_25SingleTileBwdLPTSchedulerILb0ELi128ELb1EEEEEEEEEvNT_6ParamsE$_ZN4cute3eso3ESOILb1ELb0EJNS_5tupleIJNS_1CILi1EEENS2_IJS4_NS3_ILi2EEES5_EEEEEENS2_IJNS3_ILi0EEENS2_IJS4_NS3_ILi256EEEiEEEEEEEEC2ERKS7_RKSB_,@function
        .size           $_ZN7cutlass13device_kernelIN5flash19enable_sm80_to_sm89INS1_16FlashAttnBwdSm80INS1_25CollectiveMainloopBwdSm80ILi2ELi2EN4cute5tupleIJNS5_1CILi128EEES8_NS7_ILi64EEEEEENS_10bfloat16_tEfNS_4arch4Sm80ELb1ELb0ELb1ELb0ELb1ELb0ELb0ELb0ELi2ELi4ELi4ELi4ELb0EEENS1_24CollectiveEpilogueBwdGQAISA_fSD_Li256ELb0ELb1EEENS1_25SingleTileBwdLPTSchedulerILb0ELi128ELb1EEEEEEEEEvNT_6ParamsE$_ZN4cute3eso3ESOILb1ELb0EJNS_5tupleIJNS_1CILi1EEENS2_IJS4_NS3_ILi2EEES5_EEEEEENS2_IJNS3_ILi0EEENS2_IJS4_NS3_ILi256EEEiEEEEEEEEC2ERKS7_RKSB_,($_ZN7cutlass13device_kernelIN5flash19enable_sm80_to_sm89INS1_16FlashAttnBwdSm80INS1_25CollectiveMainloopBwdSm80ILi2ELi2EN4cute5tupleIJNS5_1CILi128EEES8_NS7_ILi64EEEEEENS_10bfloat16_tEfNS_4arch4Sm80ELb1ELb0ELb1ELb0ELb1ELb0ELb0ELb0ELi2ELi4ELi4ELi4ELb0EEENS1_24CollectiveEpilogueBwdGQAISA_fSD_Li256ELb0ELb1EEENS1_25SingleTileBwdLPTSchedulerILb0ELi128ELb1EEEEEEEEEvNT_6ParamsE$_ZN4cute3eso3ESOILb1ELb0EJNS_5tupleIJNS_1CILi1EEENS3_ILi0EEEEEENS2_IJiEEEEEC2ERKS6_RKS7_ - $_ZN7cutlass13device_kernelIN5flash19enable_sm80_to_sm89INS1_16FlashAttnBwdSm80INS1_25CollectiveMainloopBwdSm80ILi2ELi2EN4cute5tupleIJNS5_1CILi128EEES8_NS7_ILi64EEEEEENS_10bfloat16_tEfNS_4arch4Sm80ELb1ELb0ELb1ELb0ELb1ELb0ELb0ELb0ELi2ELi4ELi4ELi4ELb0EEENS1_24CollectiveEpilogueBwdGQAISA_fSD_Li256ELb0ELb1EEENS1_25SingleTileBwdLPTSchedulerILb0ELi128ELb1EEEEEEEEEvNT_6ParamsE$_ZN4cute3eso3ESOILb1ELb0EJNS_5tupleIJNS_1CILi1EEENS2_IJS4_NS3_ILi2EEES5_EEEEEENS2_IJNS3_ILi0EEENS2_IJS4_NS3_ILi256EEEiEEEEEEEEC2ERKS7_RKSB_)
$_ZN7cutlass13device_kernelIN5flash19enable_sm80_to_sm89INS1_16FlashAttnBwdSm80INS1_25CollectiveMainloopBwdSm80ILi2ELi2EN4cute5tupleIJNS5_1CILi128EEES8_NS7_ILi64EEEEEENS_10bfloat16_tEfNS_4arch4Sm80ELb1ELb0ELb1ELb0ELb1ELb0ELb0ELb0ELi2ELi4ELi4ELi4ELb0EEENS1_24CollectiveEpilogueBwdGQAISA_fSD_Li256ELb0ELb1EEENS1_25SingleTileBwdLPTSchedulerILb0ELi128ELb1EEEEEEEEEvNT_6ParamsE$_ZN4cute3eso3ESOILb1ELb0EJNS_5tupleIJNS_1CILi1EEENS2_IJS4_NS3_ILi2EEES5_EEEEEENS2_IJNS3_ILi0EEENS2_IJS4_NS3_ILi256EEEiEEEEEEEEC2ERKS7_RKSB_:
[----:B------:R-:W-:Y:S02]  /*86f0*/  IADD3 R3, R9, -c[0x0][0x20], RZ ;  /* 0x8000080009037a10 */ /* 0x000fe40007ffe0ff */
[----:B------:R-:W-:-:S03]  /*8700*/  MOV R5, 0x0 ;  /* 0x0000000000057802 */ /* 0x000fc60000000f00 */
[----:B------:R1:W-:Y:S01]  /*8710*/  STL [R3], R2 ;  /* 0x0000000203007387 */ /* 0x0003e20000100800 */
[----:B------:R-:W-:Y:S05]  /*8720*/  RET.REL.NODEC R4 `(_ZN7cutlass13device_kernelIN5flash19enable_sm80_to_sm89INS1_16FlashAttnBwdSm80INS1_25CollectiveMainloopBwdSm80ILi2ELi2EN4cute5tupleIJNS5_1CILi128EEES8_NS7_ILi64EEEEEENS_10bfloat16_tEfNS_4arch4Sm80ELb1ELb0ELb1ELb0ELb1ELb0ELb0ELb0ELi2ELi4ELi4ELi4ELb0EEENS1_24CollectiveEpilogueBwdGQAISA_fSD_Li256ELb0ELb1EEENS1_25SingleTileBwdLPTSchedulerILb0ELi128ELb1EEEEEEEEEvNT_6ParamsE) ;  /* 0xffff78d004007950 */ /* 0x000fea0003c3ffff */
        .type           $_ZN7cutlass13device_kernelIN5flash19enable_sm80_to_sm89INS1_16FlashAttnBwdSm80INS1_25CollectiveMainloopBwdSm80ILi2ELi2EN4cute5tupleIJNS5_1CILi128EEES8_NS7_ILi64EEEEEENS_10bfloat16_tEfNS_4arch4Sm80ELb1ELb0ELb1ELb0ELb1ELb0ELb0ELb0ELi2ELi4ELi4ELi4ELb0EEENS1_24CollectiveEpilogueBwdGQAISA_fSD_Li256ELb0ELb1EEENS1_25SingleTileBwdLPTSchedulerILb0ELi128ELb1EEEEEEEEEvNT_6ParamsE$_ZN4cute3eso3ESOILb1ELb0EJNS_5tupleIJNS_1CILi1EEENS3_ILi0EEEEEENS2_IJiEEEEEC2ERKS6_RKS7_,@function
        .size           $_ZN7cutlass13device_kernelIN5flash19enable_sm80_to_sm89INS1_16FlashAttnBwdSm80INS1_25CollectiveMainloopBwdSm80ILi2ELi2EN4cute5tupleIJNS5_1CILi128EEES8_NS7_ILi64EEEEEENS_10bfloat16_tEfNS_4arch4Sm80ELb1ELb0ELb1ELb0ELb1ELb0ELb0ELb0ELi2ELi4ELi4ELi4ELb0EEENS1_24CollectiveEpilogueBwdGQAISA_fSD_Li256ELb0ELb1EEENS1_25SingleTileBwdLPTSchedulerILb0ELi128ELb1EEEEEEEEEvNT_6ParamsE$_ZN4cute3eso3ESOILb1ELb0EJNS_5tupleIJNS_1CILi1EEENS3_ILi0EEEEEENS2_IJiEEEEEC2ERKS6_RKS7_,($_ZN7cutlass13device_kernelIN5flash19enable_sm80_to_sm89INS1_16FlashAttnBwdSm80INS1_25CollectiveMainloopBwdSm80ILi2ELi2EN4cute5tupleIJNS5_1CILi128EEES8_NS7_ILi64EEEEEENS_10bfloat16_tEfNS_4arch4Sm80ELb1ELb0ELb1ELb0ELb1ELb0ELb0ELb0ELi2ELi4ELi4ELi4ELb0EEENS1_24CollectiveEpilogueBwdGQAISA_fSD_Li256ELb0ELb1EEENS1_25SingleTileBwdLPTSchedulerILb0ELi128ELb1EEEEEEEEEvNT_6ParamsE$_ZN4cute3eso3ESOILb1ELb0EJNS_5tupleIJNS_1CILi1EEENS3_ILi0EEEEEENS3_ILi4096EEENS2_IJiiEEEEEC2ERKS6_RKS7_RKS8_ - $_ZN7cutlass13device_kernelIN5flash19enable_sm80_to_sm89INS1_16FlashAttnBwdSm80INS1_25CollectiveMainloopBwdSm80ILi2ELi2EN4cute5tupleIJNS5_1CILi128EEES8_NS7_ILi64EEEEEENS_10bfloat16_tEfNS_4arch4Sm80ELb1ELb0ELb1ELb0ELb1ELb0ELb0ELb0ELi2ELi4ELi4ELi4ELb0EEENS1_24CollectiveEpilogueBwdGQAISA_fSD_Li256ELb0ELb1EEENS1_25SingleTileBwdLPTSchedulerILb0ELi128ELb1EEEEEEEEEvNT_6ParamsE$_ZN4cute3eso3ESOILb1ELb0EJNS_5tupleIJNS_1CILi1EEENS3_ILi0EEEEEENS2_IJiEEEEEC2ERKS6_RKS7_)
$_ZN7cutlass13device_kernelIN5flash19enable_sm80_to_sm89INS1_16FlashAttnBwdSm80INS1_25CollectiveMainloopBwdSm80ILi2ELi2EN4cute5tupleIJNS5_1CILi128EEES8_NS7_ILi64EEEEEENS_10bfloat16_tEfNS_4arch4Sm80ELb1ELb0ELb1ELb0ELb1ELb0ELb0ELb0ELi2ELi4ELi4ELi4ELb0EEENS1_24CollectiveEpilogueBwdGQAISA_fSD_Li256ELb0ELb1EEENS1_25SingleTileBwdLPTSchedulerILb0ELi128ELb1EEEEEEEEEvNT_6ParamsE$_ZN4cute3eso3ESOILb1ELb0EJNS_5tupleIJNS_1CILi1EEENS3_ILi0EEEEEENS2_IJiEEEEEC2ERKS6_RKS7_:
[----:B------:R-:W-:Y:S02]  /*8730*/  IADD3 R2, R67, -c[0x0][0x20], RZ ;  /* 0x8000080043027a10 */ /* 0x000fe40007ffe0ff */
[----:B------:R-:W-:-:S03]  /*8740*/  MOV R7, 0x0 ;  /* 0x0000000000077802 */ /* 0x000fc60000000f00 */
[----:B------:R1:W-:Y:S01]  /*8750*/  STL [R2], R3 ;  /* 0x0000000302007387 */ /* 0x0003e20000100800 */
[----:B------:R-:W-:Y:S05]  /*8760*/  RET.REL.NODEC R6 `(_ZN7cutlass13device_kernelIN5flash19enable_sm80_to_sm89INS1_16FlashAttnBwdSm80INS1_25CollectiveMainloopBwdSm80ILi2ELi2EN4cute5tupleIJNS5_1CILi128EEES8_NS7_ILi64EEEEEENS_10bfloat16_tEfNS_4arch4Sm80ELb1ELb0ELb1ELb0ELb1ELb0ELb0ELb0ELi2ELi4ELi4ELi4ELb0EEENS1_24CollectiveEpilogueBwdGQAISA_fSD_Li256ELb0ELb1EEENS1_25SingleTileBwdLPTSchedulerILb0ELi128ELb1EEEEEEEEEvNT_6ParamsE) ;  /* 0xffff789006007950 */ /* 0x000fea0003c3ffff */
        .type           $_ZN7cutlass13device_kernelIN5flash19enable_sm80_to_sm89INS1_16FlashAttnBwdSm80INS1_25CollectiveMainloopBwdSm80ILi2ELi2EN4cute5tupleIJNS5_1CILi128EEES8_NS7_ILi64EEEEEENS_10bfloat16_tEfNS_4arch4Sm80ELb1ELb0ELb1ELb0ELb1ELb0ELb0ELb0ELi2ELi4ELi4ELi4ELb0EEENS1_24CollectiveEpilogueBwdGQAISA_fSD_Li256ELb0ELb1EEENS1_25SingleTileBwdLPTSchedulerILb0ELi128ELb1EEEEEEEEEvNT_6ParamsE$_ZN4cute3eso3ESOILb1ELb0EJNS_5tupleIJNS_1CILi1EEENS3_ILi0EEEEEENS3_ILi4096EEENS2_IJiiEEEEEC2ERKS6_RKS7_RKS8_,@function
        .size           $_ZN7cutlass13device_kernelIN5flash19enable_sm80_to_sm89INS1_16FlashAttnBwdSm80INS1_25CollectiveMainloopBwdSm80ILi2ELi2EN4cute5tupleIJNS5_1CILi128EEES8_NS7_ILi64EEEEEENS_10bfloat16_tEfNS_4arch4Sm80ELb1ELb0ELb1ELb0ELb1ELb0ELb0ELb0ELi2ELi4ELi4ELi4ELb0EEENS1_24CollectiveEpilogueBwdGQAISA_fSD_Li256ELb0ELb1EEENS1_25SingleTileBwdLPTSchedulerILb0ELi128ELb1EEEEEEEEEvNT_6ParamsE$_ZN4cute3eso3ESOILb1ELb0EJNS_5tupleIJNS_1CILi1EEENS3_ILi0EEEEEENS3_ILi4096EEENS2_IJiiEEEEEC2ERKS6_RKS7_RKS8_,($_ZN7cutlass13device_kernelIN5flash19enable_sm80_to_sm89INS1_16FlashAttnBwdSm80INS1_25CollectiveMainloopBwdSm80ILi2ELi2EN4cute5tupleIJNS5_1CILi128EEES8_NS7_ILi64EEEEEENS_10bfloat16_tEfNS_4arch4Sm80ELb1ELb0ELb1ELb0ELb1ELb0ELb0ELb0ELi2ELi4ELi4ELi4ELb0EEENS1_24CollectiveEpilogueBwdGQAISA_fSD_Li256ELb0ELb1EEENS1_25SingleTileBwdLPTSchedulerILb0ELi128ELb1EEEEEEEEEvNT_6ParamsE$_ZN4cute3eso3ESOILb1ELb0EJNS_5tupleIJNS_1CILi1EEENS3_ILi0EEEEEEiEEC2ERKS6_RKi - $_ZN7cutlass13device_kernelIN5flash19enable_sm80_to_sm89INS1_16FlashAttnBwdSm80INS1_25CollectiveMainloopBwdSm80ILi2ELi2EN4cute5tupleIJNS5_1CILi128EEES8_NS7_ILi64EEEEEENS_10bfloat16_tEfNS_4arch4Sm80ELb1ELb0ELb1ELb0ELb1ELb0ELb0ELb0ELi2ELi4ELi4ELi4ELb0EEENS1_24CollectiveEpilogueBwdGQAISA_fSD_Li256ELb0ELb1EEENS1_25SingleTileBwdLPTSchedulerILb0ELi128ELb1EEEEEEEEEvNT_6ParamsE$_ZN4cute3eso3ESOILb1ELb0EJNS_5tupleIJNS_1CILi1EEENS3_ILi0EEEEEENS3_ILi4096EEENS2_IJiiEEEEEC2ERKS6_RKS7_RKS8_)
$_ZN7cutlass13device_kernelIN5flash19enable_sm80_to_sm89INS1_16FlashAttnBwdSm80INS1_25CollectiveMainloopBwdSm80ILi2ELi2EN4cute5tupleIJNS5_1CILi128EEES8_NS7_ILi64EEEEEENS_10bfloat16_tEfNS_4arch4Sm80ELb1ELb0ELb1ELb0ELb1ELb0ELb0ELb0ELi2ELi4ELi4ELi4ELb0EEENS1_24CollectiveEpilogueBwdGQAISA_fSD_Li256ELb0ELb1EEENS1_25SingleTileBwdLPTSchedulerILb0ELi128ELb1EEEEEEEEEvNT_6ParamsE$_ZN4cute3eso3ESOILb1ELb0EJNS_5tupleIJNS_1CILi1EEENS3_ILi0EEEEEENS3_ILi4096EEENS2_IJiiEEEEEC2ERKS6_RKS7_RKS8_:
[----:B------:R-:W-:Y:S01]  /*8770*/  IADD3 R2, R2, -c[0x0][0x20], RZ ;  /* 0x8000080002027a10 */ /* 0x000fe20007ffe0ff */
[----:B------:R-:W-:Y:S01]  /*8780*/  IMAD.MOV.U32 R8, RZ, RZ, R6 ;  /* 0x000000ffff087224 */ /* 0x000fe200078e0006 */
[----:B------:R-:W-:-:S03]  /*8790*/  MOV R9, 0x0 ;  /* 0x0000000000097802 */ /* 0x000fc60000000f00 */
[----:B------:R1:W-:Y:S04]  /*87a0*/  STL [R2], R5 ;  /* 0x0000000502007387 */ /* 0x0003e80000100800 */
[----:B------:R1:W-:Y:S01]  /*87b0*/  STL [R2+0x4], R3 ;  /* 0x0000040302007387 */ /* 0x0003e20000100800 */
[----:B------:R-:W-:Y:S05]  /*87c0*/  RET.REL.NODEC R8 `(_ZN7cutlass13device_kernelIN5flash19enable_sm80_to_sm89INS1_16FlashAttnBwdSm80INS1_25CollectiveMainloopBwdSm80ILi2ELi2EN4cute5tupleIJNS5_1CILi128EEES8_NS7_ILi64EEEEEENS_10bfloat16_tEfNS_4arch4Sm80ELb1ELb0ELb1ELb0ELb1ELb0ELb0ELb0ELi2ELi4ELi4ELi4ELb0EEENS1_24CollectiveEpilogueBwdGQAISA_fSD_Li256ELb0ELb1EEENS1_25SingleTileBwdLPTSchedulerILb0ELi128ELb1EEEEEEEEEvNT_6ParamsE) ;  /* 0xffff783008007950 */ /* 0x000fea0003c3ffff */
        .type           $_ZN7cutlass13device_kernelIN5flash19enable_sm80_to_sm89INS1_16FlashAttnBwdSm80INS1_25CollectiveMainloopBwdSm80ILi2ELi2EN4cute5tupleIJNS5_1CILi128EEES8_NS7_ILi64EEEEEENS_10bfloat16_tEfNS_4arch4Sm80ELb1ELb0ELb1ELb0ELb1ELb0ELb0ELb0ELi2ELi4ELi4ELi4ELb0EEENS1_24CollectiveEpilogueBwdGQAISA_fSD_Li256ELb0ELb1EEENS1_25SingleTileBwdLPTSchedulerILb0ELi128ELb1EEEEEEEEEvNT_6ParamsE$_ZN4cute3eso3ESOILb1ELb0EJNS_5tupleIJNS_1CILi1EEENS3_ILi0EEEEEEiEEC2ERKS6_RKi,@function
        .size           $_ZN7cutlass13device_kernelIN5flash19enable_sm80_to_sm89INS1_16FlashAttnBwdSm80INS1_25CollectiveMainloopBwdSm80ILi2ELi2EN4cute5tupleIJNS5_1CILi128EEES8_NS7_ILi64EEEEEENS_10bfloat16_tEfNS_4arch4Sm80ELb1ELb0ELb1ELb0ELb1ELb0ELb0ELb0ELi2ELi4ELi4ELi4ELb0EEENS1_24CollectiveEpilogueBwdGQAISA_fSD_Li256ELb0ELb1EEENS1_25SingleTileBwdLPTSchedulerILb0ELi128ELb1EEEEEEEEEvNT_6ParamsE$_ZN4cute3eso3ESOILb1ELb0EJNS_5tupleIJNS_1CILi1EEENS3_ILi0EEEEEEiEEC2ERKS6_RKi,($_ZN7cutlass13device_kernelIN5flash19enable_sm80_to_sm89INS1_16FlashAttnBwdSm80INS1_25CollectiveMainloopBwdSm80ILi2ELi2EN4cute5tupleIJNS5_1CILi128EEES8_NS7_ILi64EEEEEENS_10bfloat16_tEfNS_4arch4Sm80ELb1ELb0ELb1ELb0ELb1ELb0ELb0ELb0ELi2ELi4ELi4ELi4ELb0EEENS1_24CollectiveEpilogueBwdGQAISA_fSD_Li256ELb0ELb1EEENS1_25SingleTileBwdLPTSchedulerILb0ELi128ELb1EEEEEEEEEvNT_6ParamsE$_ZN4cute3eso3ESOILb1ELb0EJNS_5tupleIJNS_1CILi1EEENS3_ILi0EEEEEEiNS3_ILi1024EEEEEC2ERKS6_RKiRKS7_ - $_ZN7cutlass13device_kernelIN5flash19enable_sm80_to_sm89INS1_16FlashAttnBwdSm80INS1_25CollectiveMainloopBwdSm80ILi2ELi2EN4cute5tupleIJNS5_1CILi128EEES8_NS7_ILi64EEEEEENS_10bfloat16_tEfNS_4arch4Sm80ELb1ELb0ELb1ELb0ELb1ELb0ELb0ELb0ELi2ELi4ELi4ELi4ELb0EEENS1_24CollectiveEpilogueBwdGQAISA_fSD_Li256ELb0ELb1EEENS1_25SingleTileBwdLPTSchedulerILb0ELi128ELb1EEEEEEEEEvNT_6ParamsE$_ZN4cute3eso3ESOILb1ELb0EJNS_5tupleIJNS_1CILi1EEENS3_ILi0EEEEEEiEEC2ERKS6_RKi)
$_ZN7cutlass13device_kernelIN5flash19enable_sm80_to_sm89INS1_16FlashAttnBwdSm80INS1_25CollectiveMainloopBwdSm80ILi2ELi2EN4cute5tupleIJNS5_1CILi128EEES8_NS7_ILi64EEEEEENS_10bfloat16_tEfNS_4arch4Sm80ELb1ELb0ELb1ELb0ELb1ELb0ELb0ELb0ELi2ELi4ELi4ELi4ELb0EEENS1_24CollectiveEpilogueBwdGQAISA_fSD_Li256ELb0ELb1EEENS1_25SingleTileBwdLPTSchedulerILb0ELi128ELb1EEEEEEEEEvNT_6ParamsE$_ZN4cute3eso3ESOILb1ELb0EJNS_5tupleIJNS_1CILi1EEENS3_ILi0EEEEEEiEEC2ERKS6_RKi:
[----:B------:R-:W-:Y:S02]  /*87d0*/  IADD3 R2, R2, -c[0x0][0x20], RZ ;  /* 0x8000080002027a10 */ /* 0x000fe40007ffe0ff */
[----:B------:R-:W-:-:S03]  /*87e0*/  MOV R7, 0x0 ;  /* 0x0000000000077802 */ /* 0x000fc60000000f00 */
[----:B------:R1:W-:Y:S01]  /*87f0*/  STL [R2], R3 ;  /* 0x0000000302007387 */ /* 0x0003e20000100800 */
[----:B------:R-:W-:Y:S05]  /*8800*/  RET.REL.NODEC R6 `(_ZN7cutlass13device_kernelIN5flash19enable_sm80_to_sm89INS1_16FlashAttnBwdSm80INS1_25CollectiveMainloopBwdSm80ILi2ELi2EN4cute5tupleIJNS5_1CILi128EEES8_NS7_ILi64EEEEEENS_10bfloat16_tEfNS_4arch4Sm80ELb1ELb0ELb1ELb0ELb1ELb0ELb0ELb0ELi2ELi4ELi4ELi4ELb0EEENS1_24CollectiveEpilogueBwdGQAISA_fSD_Li256ELb0ELb1EEENS1_25SingleTileBwdLPTSchedulerILb0ELi128ELb1EEEEEEEEEvNT_6ParamsE) ;  /* 0xffff77f006007950 */ /* 0x000fea0003c3ffff */
        .type           $_ZN7cutlass13device_kernelIN5flash19enable_sm80_to_sm89INS1_16FlashAttnBwdSm80INS1_25CollectiveMainloopBwdSm80ILi2ELi2EN4cute5tupleIJNS5_1CILi128EEES8_NS7_ILi64EEEEEENS_10bfloat16_tEfNS_4arch4Sm80ELb1ELb0ELb1ELb0ELb1ELb0ELb0ELb0ELi2ELi4ELi4ELi4ELb0EEENS1_24CollectiveEpilogueBwdGQAISA_fSD_Li256ELb0ELb1EEENS1_25SingleTileBwdLPTSchedulerILb0ELi128ELb1EEEEEEEEEvNT_6ParamsE$_ZN4cute3eso3ESOILb1ELb0EJNS_5tupleIJNS_1CILi1EEENS3_ILi0EEEEEEiNS3_ILi1024EEEEEC2ERKS6_RKiRKS7_,@function
        .size           $_ZN7cutlass13device_kernelIN5flash19enable_sm80_to_sm89INS1_16FlashAttnBwdSm80INS1_25CollectiveMainloopBwdSm80ILi2ELi2EN4cute5tupleIJNS5_1CILi128EEES8_NS7_ILi64EEEEEENS_10bfloat16_tEfNS_4arch4Sm80ELb1ELb0ELb1ELb0ELb1ELb0ELb0ELb0ELi2ELi4ELi4ELi4ELb0EEENS1_24CollectiveEpilogueBwdGQAISA_fSD_Li256ELb0ELb1EEENS1_25SingleTileBwdLPTSchedulerILb0ELi128ELb1EEEEEEEEEvNT_6ParamsE$_ZN4cute3eso3ESOILb1ELb0EJNS_5tupleIJNS_1CILi1EEENS3_ILi0EEEEEEiNS3_ILi1024EEEEEC2ERKS6_RKiRKS7_,($_ZN7cutlass13device_kernelIN5flash19enable_sm80_to_sm89INS1_16FlashAttnBwdSm80INS1_25CollectiveMainloopBwdSm80ILi2ELi2EN4cute5tupleIJNS5_1CILi128EEES8_NS7_ILi64EEEEEENS_10bfloat16_tEfNS_4arch4Sm80ELb1ELb0ELb1ELb0ELb1ELb0ELb0ELb0ELi2ELi4ELi4ELi4ELb0EEENS1_24CollectiveEpilogueBwdGQAISA_fSD_Li256ELb0ELb1EEENS1_25SingleTileBwdLPTSchedulerILb0ELi128ELb1EEEEEEEEEvNT_6ParamsE$_ZN4cute3eso3ESOILb1ELb0EJNS_5tupleIJNS_1CILi1EEENS3_ILi0EEEEEElS5_EEC2ERKS6_RKlRKS5_ - $_ZN7cutlass13device_kernelIN5flash19enable_sm80_to_sm89INS1_16FlashAttnBwdSm80INS1_25CollectiveMainloopBwdSm80ILi2ELi2EN4cute5tupleIJNS5_1CILi128EEES8_NS7_ILi64EEEEEENS_10bfloat16_tEfNS_4arch4Sm80ELb1ELb0ELb1ELb0ELb1ELb0ELb0ELb0ELi2ELi4ELi4ELi4ELb0EEENS1_24CollectiveEpilogueBwdGQAISA_fSD_Li256ELb0ELb1EEENS1_25SingleTileBwdLPTSchedulerILb0ELi128ELb1EEEEEEEEEvNT_6ParamsE$_ZN4cute3eso3ESOILb1ELb0EJNS_5tupleIJNS_1CILi1EEENS3_ILi0EEEEEEiNS3_ILi1024EEEEEC2ERKS6_RKiRKS7_)
$_ZN7cutlass13device_kernelIN5flash19enable_sm80_to_sm89INS1_16FlashAttnBwdSm80INS1_25CollectiveMainloopBwdSm80ILi2ELi2EN4cute5tupleIJNS5_1CILi128EEES8_NS7_ILi64EEEEEENS_10bfloat16_tEfNS_4arch4Sm80ELb1ELb0ELb1ELb0ELb1ELb0ELb0ELb0ELi2ELi4ELi4ELi4ELb0EEENS1_24CollectiveEpilogueBwdGQAISA_fSD_Li256ELb0ELb1EEENS1_25SingleTileBwdLPTSchedulerILb0ELi128ELb1EEEEEEEEEvNT_6ParamsE$_ZN4cute3eso3ESOILb1ELb0EJNS_5tupleIJNS_1CILi1EEENS3_ILi0EEEEEEiNS3_ILi1024EEEEEC2ERKS6_RKiRKS7_:
[----:B------:R-:W-:Y:S02]  /*8810*/  IADD3 R2, R2, -c[0x0][0x20], RZ ;  /* 0x8000080002027a10 */ /* 0x000fe40007ffe0ff */
[----:B------:R-:W-:-:S03]  /*8820*/  MOV R9, 0x0 ;  /* 0x0000000000097802 */ /* 0x000fc60000000f00 */
[----:B------:R1:W-:Y:S01]  /*8830*/  STL [R2], R3 ;  /* 0x0000000302007387 */ /* 0x0003e20000100800 */
[----:B------:R-:W-:Y:S05]  /*8840*/  RET.REL.NODEC R8 `(_ZN7cutlass13device_kernelIN5flash19enable_sm80_to_sm89INS1_16FlashAttnBwdSm80INS1_25CollectiveMainloopBwdSm80ILi2ELi2EN4cute5tupleIJNS5_1CILi128EEES8_NS7_ILi64EEEEEENS_10bfloat16_tEfNS_4arch4Sm80ELb1ELb0ELb1ELb0ELb1ELb0ELb0ELb0ELi2ELi4ELi4ELi4ELb0EEENS1_24CollectiveEpilogueBwdGQAISA_fSD_Li256ELb0ELb1EEENS1_25SingleTileBwdLPTSchedulerILb0ELi128ELb1EEEEEEEEEvNT_6ParamsE) ;  /* 0xffff77b008007950 */ /* 0x000fea0003c3ffff */
        .type           $_ZN7cutlass13device_kernelIN5flash19enable_sm80_to_sm89INS1_16FlashAttnBwdSm80INS1_25CollectiveMainloopBwdSm80ILi2ELi2EN4cute5tupleIJNS5_1CILi128EEES8_NS7_ILi64EEEEEENS_10bfloat16_tEfNS_4arch4Sm80ELb1ELb0ELb1ELb0ELb1ELb0ELb0ELb0ELi2ELi4ELi4ELi4ELb0EEENS1_24CollectiveEpilogueBwdGQAISA_fSD_Li256ELb0ELb1EEENS1_25SingleTileBwdLPTSchedulerILb0ELi128ELb1EEEEEEEEEvNT_6ParamsE$_ZN4cute3eso3ESOILb1ELb0EJNS_5tupleIJNS_1CILi1EEENS3_ILi0EEEEEElS5_EEC2ERKS6_RKlRKS5_,@function
        .size           $_ZN7cutlass13device_kernelIN5flash19enable_sm80_to_sm89INS1_16FlashAttnBwdSm80INS1_25CollectiveMainloopBwdSm80ILi2ELi2EN4cute5tupleIJNS5_1CILi128EEES8_NS7_ILi64EEEEEENS_10bfloat16_tEfNS_4arch4Sm80ELb1ELb0ELb1ELb0ELb1ELb0ELb0ELb0ELi2ELi4ELi4ELi4ELb0EEENS1_24CollectiveEpilogueBwdGQAISA_fSD_Li256ELb0ELb1EEENS1_25SingleTileBwdLPTSchedulerILb0ELi128ELb1EEEEEEEEEvNT_6ParamsE$_ZN4cute3eso3ESOILb1ELb0EJNS_5tupleIJNS_1CILi1EEENS3_ILi0EEEEEElS5_EEC2ERKS6_RKlRKS5_,($_ZN7cutlass13device_kernelIN5flash19enable_sm80_to_sm89INS1_16FlashAttnBwdSm80INS1_25CollectiveMainloopBwdSm80ILi2ELi2EN4cute5tupleIJNS5_1CILi128EEES8_NS7_ILi64EEEEEENS_10bfloat16_tEfNS_4arch4Sm80ELb1ELb0ELb1ELb0ELb1ELb0ELb0ELb0ELi2ELi4ELi4ELi4ELb0EEENS1_24CollectiveEpilogueBwdGQAISA_fSD_Li256ELb0ELb1EEENS1_25SingleTileBwdLPTSchedulerILb0ELi128ELb1EEEEEEEEEvNT_6ParamsE$_ZN4cute3eso3ESOILb1ELb0EJNS_5tupleIJNS_1CILi1EEENS3_ILi2EEEEEENS2_IJNS3_ILi0EEEiEEEEEC2ERKS6_RKS8_ - $_ZN7cutlass13device_kernelIN5flash19enable_sm80_to_sm89INS1_16FlashAttnBwdSm80INS1_25CollectiveMainloopBwdSm80ILi2ELi2EN4cute5tupleIJNS5_1CILi128EEES8_NS7_ILi64EEEEEENS_10bfloat16_tEfNS_4arch4Sm80ELb1ELb0ELb1ELb0ELb1ELb0ELb0ELb0ELi2ELi4ELi4ELi4ELb0EEENS1_24CollectiveEpilogueBwdGQAISA_fSD_Li256ELb0ELb1EEENS1_25SingleTileBwdLPTSchedulerILb0ELi128ELb1EEEEEEEEEvNT_6ParamsE$_ZN4cute3eso3ESOILb1ELb0EJNS_5tupleIJNS_1CILi1EEENS3_ILi0EEEEEElS5_EEC2ERKS6_RKlRKS5_)
$_ZN7cutlass13device_kernelIN5flash19enable_sm80_to_sm89INS1_16FlashAttnBwdSm80INS1_25CollectiveMainloopBwdSm80ILi2ELi2EN4cute5tupleIJNS5_1CILi128EEES8_NS7_ILi64EEEEEENS_10bfloat16_tEfNS_4arch4Sm80ELb1ELb0ELb1ELb0ELb1ELb0ELb0ELb0ELi2ELi4ELi4ELi4ELb0EEENS1_24CollectiveEpilogueBwdGQAISA_fSD_Li256ELb0ELb1EEENS1_25SingleTileBwdLPTSchedulerILb0ELi128ELb1EEEEEEEEEvNT_6ParamsE$_ZN4cute3eso3ESOILb1ELb0EJNS_5tupleIJNS_1CILi1EEENS3_ILi0EEEEEElS5_EEC2ERKS6_RKlRKS5_:
[----:B------:R-:W-:Y:S01]  /*8850*/  IADD3 R3, R3, -c[0x0][0x20], RZ ;  /* 0x8000080003037a10 */ /* 0x000fe20007ffe0ff */
[----:B------:R-:W-:Y:S01]  /*8860*/  IMAD.MOV.U32 R78, RZ, RZ, R2 ;  /* 0x000000ffff4e7224 */ /* 0x000fe200078e0002 */
[----:B------:R-:W-:Y:S01]  /*8870*/  MOV R86, R6 ;  /* 0x0000000600567202 */ /* 0x000fe20000000f00 */
[----:B------:R-:W-:Y:S01]  /*8880*/  IMAD.MOV.U32 R79, RZ, RZ, R5 ;  /* 0x000000ffff4f7224 */ /* 0x000fe200078e0005 */
[----:B------:R-:W-:-:S04]  /*8890*/  MOV R87, 0x0 ;  /* 0x0000000000577802 */ /* 0x000fc80000000f00 */
[----:B------:R1:W-:Y:S01]  /*88a0*/  STL.64 [R3], R78 ;  /* 0x0000004e03007387 */ /* 0x0003e20000100a00 */
[----:B------:R-:W-:Y:S05]  /*88b0*/  RET.REL.NODEC R86 `(_ZN7cutlass13device_kernelIN5flash19enable_sm80_to_sm89INS1_16FlashAttnBwdSm80INS1_25CollectiveMainloopBwdSm80ILi2ELi2EN4cute5tupleIJNS5_1CILi128EEES8_NS7_ILi64EEEEEENS_10bfloat16_tEfNS_4arch4Sm80ELb1ELb0ELb1ELb0ELb1ELb0ELb0ELb0ELi2ELi4ELi4ELi4ELb0EEENS1_24CollectiveEpilogueBwdGQAISA_fSD_Li256ELb0ELb1EEENS1_25SingleTileBwdLPTSchedulerILb0ELi128ELb1EEEEEEEEEvNT_6ParamsE) ;  /* 0xffff774056007950 */ /* 0x000fea0003c3ffff */
        .type           $_ZN7cutlass13device_kernelIN5flash19enable_sm80_to_sm89INS1_16FlashAttnBwdSm80INS1_25CollectiveMainloopBwdSm80ILi2ELi2EN4cute5tupleIJNS5_1CILi128EEES8_NS7_ILi64EEEEEENS_10bfloat16_tEfNS_4arch4Sm80ELb1ELb0ELb1ELb0ELb1ELb0ELb0ELb0ELi2ELi4ELi4ELi4ELb0EEENS1_24CollectiveEpilogueBwdGQAISA_fSD_Li256ELb0ELb1EEENS1_25SingleTileBwdLPTSchedulerILb0ELi128ELb1EEEEEEEEEvNT_6ParamsE$_ZN4cute3eso3ESOILb1ELb0EJNS_5tupleIJNS_1CILi1EEENS3_ILi2EEEEEENS2_IJNS3_ILi0EEEiEEEEEC2ERKS6_RKS8_,@function
        .size           $_ZN7cutlass13device_kernelIN5flash19enable_sm80_to_sm89INS1_16FlashAttnBwdSm80INS1_25CollectiveMainloopBwdSm80ILi2ELi2EN4cute5tupleIJNS5_1CILi128EEES8_NS7_ILi64EEEEEENS_10bfloat16_tEfNS_4arch4Sm80ELb1ELb0ELb1ELb0ELb1ELb0ELb0ELb0ELi2ELi4ELi4ELi4ELb0EEENS1_24CollectiveEpilogueBwdGQAISA_fSD_Li256ELb0ELb1EEENS1_25SingleTileBwdLPTSchedulerILb0ELi128ELb1EEEEEEEEEvNT_6ParamsE$_ZN4cute3eso3ESOILb1ELb0EJNS_5tupleIJNS_1CILi1EEENS3_ILi2EEEEEENS2_IJNS3_ILi0EEEiEEEEEC2ERKS6_RKS8_,($_ZN7cutlass13device_kernelIN5flash19enable_sm80_to_sm89INS1_16FlashAttnBwdSm80INS1_25CollectiveMainloopBwdSm80ILi2ELi2EN4cute5tupleIJNS5_1CILi128EEES8_NS7_ILi64EEEEEENS_10bfloat16_tEfNS_4arch4Sm80ELb1ELb0ELb1ELb0ELb1ELb0ELb0ELb0ELi2ELi4ELi4ELi4ELb0EEENS1_24CollectiveEpilogueBwdGQAISA_fSD_Li256ELb0ELb1EEENS1_25SingleTileBwdLPTSchedulerILb0ELi128ELb1EEEEEEEEEvNT_6ParamsE$_ZN4cute3eso3ESOILb1ELb0EJNS_5tupleIJNS_1CILi1EEENS3_ILi2EEES5_EEENS2_IJS4_NS3_ILi256EEEiEEEEEC2ERKS6_RKS8_ - $_ZN7cutlass13device_kernelIN5flash19enable_sm80_to_sm89INS1_16FlashAttnBwdSm80INS1_25CollectiveMainloopBwdSm80ILi2ELi2EN4cute5tupleIJNS5_1CILi128EEES8_NS7_ILi64EEEEEENS_10bfloat16_tEfNS_4arch4Sm80ELb1ELb0ELb1ELb0ELb1ELb0ELb0ELb0ELi2ELi4ELi4ELi4ELb0EEENS1_24CollectiveEpilogueBwdGQAISA_fSD_Li256ELb0ELb1EEENS1_25SingleTileBwdLPTSchedulerILb0ELi128ELb1EEEEEEEEEvNT_6ParamsE$_ZN4cute3eso3ESOILb1ELb0EJNS_5tupleIJNS_1CILi1EEENS3_ILi2EEEEEENS2_IJNS3_ILi0EEEiEEEEEC2ERKS6_RKS8_)
$_ZN7cutlass13device_kernelIN5flash19enable_sm80_to_sm89INS1_16FlashAttnBwdSm80INS1_25CollectiveMainloopBwdSm80ILi2ELi2EN4cute5tupleIJNS5_1CILi128EEES8_NS7_ILi64EEEEEENS_10bfloat16_tEfNS_4arch4Sm80ELb1ELb0ELb1ELb0ELb1ELb0ELb0ELb0ELi2ELi4ELi4ELi4ELb0EEENS1_24CollectiveEpilogueBwdGQAISA_fSD_Li256ELb0ELb1EEENS1_25SingleTileBwdLPTSchedulerILb0ELi128ELb1EEEEEEEEEvNT_6ParamsE$_ZN4cute3eso3ESOILb1ELb0EJNS_5tupleIJNS_1CILi1EEENS3_ILi2EEEEEENS2_IJNS3_ILi0EEEiEEEEEC2ERKS6_RKS8_:
[----:B------:R-:W-:Y:S02]  /*88c0*/  IADD3 R3, R13, -c[0x0][0x20], RZ ;  /* 0x800008000d037a10 */ /* 0x000fe40007ffe0ff */
[----:B------:R-:W-:-:S03]  /*88d0*/  MOV R5, 0x0 ;  /* 0x0000000000057802 */ /* 0x000fc60000000f00 */
[----:B------:R1:W-:Y:S01]  /*88e0*/  STL [R3], R2 ;  /* 0x0000000203007387 */ /* 0x0003e20000100800 */
[----:B------:R-:W-:Y:S05]  /*88f0*/  RET.REL.NODEC R4 `(_ZN7cutlass13device_kernelIN5flash19enable_sm80_to_sm89INS1_16FlashAttnBwdSm80INS1_25CollectiveMainloopBwdSm80ILi2ELi2EN4cute5tupleIJNS5_1CILi128EEES8_NS7_ILi64EEEEEENS_10bfloat16_tEfNS_4arch4Sm80ELb1ELb0ELb1ELb0ELb1ELb0ELb0ELb0ELi2ELi4ELi4ELi4ELb0EEENS1_24CollectiveEpilogueBwdGQAISA_fSD_Li256ELb0ELb1EEENS1_25SingleTileBwdLPTSchedulerILb0ELi128ELb1EEEEEEEEEvNT_6ParamsE) ;  /* 0xffff770004007950 */ /* 0x000fea0003c3ffff */
        .type           $_ZN7cutlass13device_kernelIN5flash19enable_sm80_to_sm89INS1_16FlashAttnBwdSm80INS1_25CollectiveMainloopBwdSm80ILi2ELi2EN4cute5tupleIJNS5_1CILi128EEES8_NS7_ILi64EEEEEENS_10bfloat16_tEfNS_4arch4Sm80ELb1ELb0ELb1ELb0ELb1ELb0ELb0ELb0ELi2ELi4ELi4ELi4ELb0EEENS1_24CollectiveEpilogueBwdGQAISA_fSD_Li256ELb0ELb1EEENS1_25SingleTileBwdLPTSchedulerILb0ELi128ELb1EEEEEEEEEvNT_6ParamsE$_ZN4cute3eso3ESOILb1ELb0EJNS_5tupleIJNS_1CILi1EEENS3_ILi2EEES5_EEENS2_IJS4_NS3_ILi256EEEiEEEEEC2ERKS6_RKS8_,@function
        .size           $_ZN7cutlass13device_kernelIN5flash19enable_sm80_to_sm89INS1_16FlashAttnBwdSm80INS1_25CollectiveMainloopBwdSm80ILi2ELi2EN4cute5tupleIJNS5_1CILi128EEES8_NS7_ILi64EEEEEENS_10bfloat16_tEfNS_4arch4Sm80ELb1ELb0ELb1ELb0ELb1ELb0ELb0ELb0ELi2ELi4ELi4ELi4ELb0EEENS1_24CollectiveEpilogueBwdGQAISA_fSD_Li256ELb0ELb1EEENS1_25SingleTileBwdLPTSchedulerILb0ELi128ELb1EEEEEEEEEvNT_6ParamsE$_ZN4cute3eso3ESOILb1ELb0EJNS_5tupleIJNS_1CILi1EEENS3_ILi2EEES5_EEENS2_IJS4_NS3_ILi256EEEiEEEEEC2ERKS6_RKS8_,($_ZN7cutlass13device_kernelIN5flash19enable_sm80_to_sm89INS1_16FlashAttnBwdSm80INS1_25CollectiveMainloopBwdSm80ILi2ELi2EN4cute5tupleIJNS5_1CILi128EEES8_NS7_ILi64EEEEEENS_10bfloat16_tEfNS_4arch4Sm80ELb1ELb0ELb1ELb0ELb1ELb0ELb0ELb0ELi2ELi4ELi4ELi4ELb0EEENS1_24CollectiveEpilogueBwdGQAISA_fSD_Li256ELb0ELb1EEENS1_25SingleTileBwdLPTSchedulerILb0ELi128ELb1EEEEEEEEEvNT_6ParamsE$_ZN4cute3eso3ESOILb1ELb0EJNS_5tupleIJNS_1CILi2EEEEEENS2_IJiEEEEEC2ERKS5_RKS6_ - $_ZN7cutlass13device_kernelIN5flash19enable_sm80_to_sm89INS1_16FlashAttnBwdSm80INS1_25CollectiveMainloopBwdSm80ILi2ELi2EN4cute5tupleIJNS5_1CILi128EEES8_NS7_ILi64EEEEEENS_10bfloat16_tEfNS_4arch4Sm80ELb1ELb0ELb1ELb0ELb1ELb0ELb0ELb0ELi2ELi4ELi4ELi4ELb0EEENS1_24CollectiveEpilogueBwdGQAISA_fSD_Li256ELb0ELb1EEENS1_25SingleTileBwdLPTSchedulerILb0ELi128ELb1EEEEEEEEEvNT_6ParamsE$_ZN4cute3eso3ESOILb1ELb0EJNS_5tupleIJNS_1CILi1EEENS3_ILi2EEES5_EEENS2_IJS4_NS3_ILi256EEEiEEEEEC2ERKS6_RKS8_)
$_ZN7cutlass13device_kernelIN5flash19enable_sm80_to_sm89INS1_16FlashAttnBwdSm80INS1_25CollectiveMainloopBwdSm80ILi2ELi2EN4cute5tupleIJNS5_1CILi128EEES8_NS7_ILi64EEEEEENS_10bfloat16_tEfNS_4arch4Sm80ELb1ELb0ELb1ELb0ELb1ELb0ELb0ELb0ELi2ELi4ELi4ELi4ELb0EEENS1_24CollectiveEpilogueBwdGQAISA_fSD_Li256ELb0ELb1EEENS1_25SingleTileBwdLPTSchedulerILb0ELi128ELb1EEEEEEEEEvNT_6ParamsE$_ZN4cute3eso3ESOILb1ELb0EJNS_5tupleIJNS_1CILi1EEENS3_ILi2EEES5_EEENS2_IJS4_NS3_ILi256EEEiEEEEEC2ERKS6_RKS8_:
[----:B------:R-:W-:Y:S02]  /*8900*/  IADD3 R3, R11, -c[0x0][0x20], RZ ;  /* 0x800008000b037a10 */ /* 0x000fe40007ffe0ff */
[----:B------:R-:W-:-:S03]  /*8910*/  MOV R5, 0x0 ;  /* 0x0000000000057802 */ /* 0x000fc60000000f00 */
[----:B------:R1:W-:Y:S01]  /*8920*/  STL [R3], R2 ;  /* 0x0000000203007387 */ /* 0x0003e20000100800 */
[----:B------:R-:W-:Y:S05]  /*8930*/  RET.REL.NODEC R4 `(_ZN7cutlass13device_kernelIN5flash19enable_sm80_to_sm89INS1_16FlashAttnBwdSm80INS1_25CollectiveMainloopBwdSm80ILi2ELi2EN4cute5tupleIJNS5_1CILi128EEES8_NS7_ILi64EEEEEENS_10bfloat16_tEfNS_4arch4Sm80ELb1ELb0ELb1ELb0ELb1ELb0ELb0ELb0ELi2ELi4ELi4ELi4ELb0EEENS1_24CollectiveEpilogueBwdGQAISA_fSD_Li256ELb0ELb1EEENS1_25SingleTileBwdLPTSchedulerILb0ELi128ELb1EEEEEEEEEvNT_6ParamsE) ;  /* 0xffff76c004007950 */ /* 0x000fea0003c3ffff */
        .type           $_ZN7cutlass13device_kernelIN5flash19enable_sm80_to_sm89INS1_16FlashAttnBwdSm80INS1_25CollectiveMainloopBwdSm80ILi2ELi2EN4cute5tupleIJNS5_1CILi128EEES8_NS7_ILi64EEEEEENS_10bfloat16_tEfNS_4arch4Sm80ELb1ELb0ELb1ELb0ELb1ELb0ELb0ELb0ELi2ELi4ELi4ELi4ELb0EEENS1_24CollectiveEpilogueBwdGQAISA_fSD_Li256ELb0ELb1EEENS1_25SingleTileBwdLPTSchedulerILb0ELi128ELb1EEEEEEEEEvNT_6ParamsE$_ZN4cute3eso3ESOILb1ELb0EJNS_5tupleIJNS_1CILi2EEEEEENS2_IJiEEEEEC2ERKS5_RKS6_,@function
        .size           $_ZN7cutlass13device_kernelIN5flash19enable_sm80_to_sm89INS1_16FlashAttnBwdSm80INS1_25CollectiveMainloopBwdSm80ILi2ELi2EN4cute5tupleIJNS5_1CILi128EEES8_NS7_ILi64EEEEEENS_10bfloat16_tEfNS_4arch4Sm80ELb1ELb0ELb1ELb0ELb1ELb0ELb0ELb0ELi2ELi4ELi4ELi4ELb0EEENS1_24CollectiveEpilogueBwdGQAISA_fSD_Li256ELb0ELb1EEENS1_25SingleTileBwdLPTSchedulerILb0ELi128ELb1EEEEEEEEEvNT_6ParamsE$_ZN4cute3eso3ESOILb1ELb0EJNS_5tupleIJNS_1CILi2EEEEEENS2_IJiEEEEEC2ERKS5_RKS6_,($_ZN7cutlass13device_kernelIN5flash19enable_sm80_to_sm89INS1_16FlashAttnBwdSm80INS1_25CollectiveMainloopBwdSm80ILi2ELi2EN4cute5tupleIJNS5_1CILi128EEES8_NS7_ILi64EEEEEENS_10bfloat16_tEfNS_4arch4Sm80ELb1ELb0ELb1ELb0ELb1ELb0ELb0ELb0ELi2ELi4ELi4ELi4ELb0EEENS1_24CollectiveEpilogueBwdGQAISA_fSD_Li256ELb0ELb1EEENS1_25SingleTileBwdLPTSchedulerILb0ELi128ELb1EEEEEEEEEvNT_6ParamsE$_ZN4cute3eso3ESOILb1ELb0EJNS_5tupleIJNS_1CILi2EEEEEENS2_IJiEEENS3_ILi1EEES7_EEC2ERKS5_RKS6_RKS7_SE_ - $_ZN7cutlass13device_kernelIN5flash19enable_sm80_to_sm89INS1_16FlashAttnBwdSm80INS1_25CollectiveMainloopBwdSm80ILi2ELi2EN4cute5tupleIJNS5_1CILi128EEES8_NS7_ILi64EEEEEENS_10bfloat16_tEfNS_4arch4Sm80ELb1ELb0ELb1ELb0ELb1ELb0ELb0ELb0ELi2ELi4ELi4ELi4ELb0EEENS1_24CollectiveEpilogueBwdGQAISA_fSD_Li256ELb0ELb1EEENS1_25SingleTileBwdLPTSchedulerILb0ELi128ELb1EEEEEEEEEvNT_6ParamsE$_ZN4cute3eso3ESOILb1ELb0EJNS_5tupleIJNS_1CILi2EEEEEENS2_IJiEEEEEC2ERKS5_RKS6_)
$_ZN7cutlass13device_kernelIN5flash19enable_sm80_to_sm89INS1_16FlashAttnBwdSm80INS1_25CollectiveMainloopBwdSm80ILi2ELi2EN4cute5tupleIJNS5_1CILi128EEES8_NS7_ILi64EEEEEENS_10bfloat16_tEfNS_4arch4Sm80ELb1ELb0ELb1ELb0ELb1ELb0ELb0ELb0ELi2ELi4ELi4ELi4ELb0EEENS1_24CollectiveEpilogueBwdGQAISA_fSD_Li256ELb0ELb1EEENS1_25SingleTileBwdLPTSchedulerILb0ELi128ELb1EEEEEEEEEvNT_6ParamsE$_ZN4cute3eso3ESOILb1ELb0EJNS_5tupleIJNS_1CILi2EEEEEENS2_IJiEEEEEC2ERKS5_RKS6_:
[----:B------:R-:W-:Y:S02]  /*8940*/  IADD3 R2, R67, -c[0x0][0x20], RZ ;  /* 0x8000080043027a10 */ /* 0x000fe40007ffe0ff */
[----:B------:R-:W-:-:S03]  /*8950*/  MOV R7, 0x0 ;  /* 0x0000000000077802 */ /* 0x000fc60000000f00 */
[----:B------:R1:W-:Y:S01]  /*8960*/  STL [R2], R3 ;  /* 0x0000000302007387 */ /* 0x0003e20000100800 */
[----:B------:R-:W-:Y:S05]  /*8970*/  RET.REL.NODEC R6 `(_ZN7cutlass13device_kernelIN5flash19enable_sm80_to_sm89INS1_16FlashAttnBwdSm80INS1_25CollectiveMainloopBwdSm80ILi2ELi2EN4cute5tupleIJNS5_1CILi128EEES8_NS7_ILi64EEEEEENS_10bfloat16_tEfNS_4arch4Sm80ELb1ELb0ELb1ELb0ELb1ELb0ELb0ELb0ELi2ELi4ELi4ELi4ELb0EEENS1_24CollectiveEpilogueBwdGQAISA_fSD_Li256ELb0ELb1EEENS1_25SingleTileBwdLPTSchedulerILb0ELi128ELb1EEEEEEEEEvNT_6ParamsE) ;  /* 0xffff768006007950 */ /* 0x000fea0003c3ffff */
        .type           $_ZN7cutlass13device_kernelIN5flash19enable_sm80_to_sm89INS1_16FlashAttnBwdSm80INS1_25CollectiveMainloopBwdSm80ILi2ELi2EN4cute5tupleIJNS5_1CILi128EEES8_NS7_ILi64EEEEEENS_10bfloat16_tEfNS_4arch4Sm80ELb1ELb0ELb1ELb0ELb1ELb0ELb0ELb0ELi2ELi4ELi4ELi4ELb0EEENS1_24CollectiveEpilogueBwdGQAISA_fSD_Li256ELb0ELb1EEENS1_25SingleTileBwdLPTSchedulerILb0ELi128ELb1EEEEEEEEEvNT_6ParamsE$_ZN4cute3eso3ESOILb1ELb0EJNS_5tupleIJNS_1CILi2EEEEEENS2_IJiEEENS3_ILi1EEES7_EEC2ERKS5_RKS6_RKS7_SE_,@function
        .size           $_ZN7cutlass13device_kernelIN5flash19enable_sm80_to_sm89INS1_16FlashAttnBwdSm80INS1_25CollectiveMainloopBwdSm80ILi2ELi2EN4cute5tupleIJNS5_1CILi128EEES8_NS7_ILi64EEEEEENS_10bfloat16_tEfNS_4arch4Sm80ELb1ELb0ELb1ELb0ELb1ELb0ELb0ELb0ELi2ELi4ELi4ELi4ELb0EEENS1_24CollectiveEpilogueBwdGQAISA_fSD_Li256ELb0ELb1EEENS1_25SingleTileBwdLPTSchedulerILb0ELi128ELb1EEEEEEEEEvNT_6ParamsE$_ZN4cute3eso3ESOILb1ELb0EJNS_5tupleIJNS_1CILi2EEEEEENS2_IJiEEENS3_ILi1EEES7_EEC2ERKS5_RKS6_RKS7_SE_,($_ZN7cutlass13device_kernelIN5flash19enable_sm80_to_sm89INS1_16FlashAttnBwdSm80INS1_25CollectiveMainloopBwdSm80ILi2ELi2EN4cute5tupleIJNS5_1CILi128EEES8_NS7_ILi64EEEEEENS_10bfloat16_tEfNS_4arch4Sm80ELb1ELb0ELb1ELb0ELb1ELb0ELb0ELb0ELi2ELi4ELi4ELi4ELb0EEENS1_24CollectiveEpilogueBwdGQAISA_fSD_Li256ELb0ELb1EEENS1_25SingleTileBwdLPTSchedulerILb0ELi128ELb1EEEEEEEEEvNT_6ParamsE$_ZN4cute3eso3ESOILb1ELb0EJNS_5tupleIJNS_1CILi2EEEEEENS2_IJiEEES4_NS3_ILi1EEEEEC2ERKS5_RKS6_RKS4_RKS7_ - $_ZN7cutlass13device_kernelIN5flash19enable_sm80_to_sm89INS1_16FlashAttnBwdSm80INS1_25CollectiveMainloopBwdSm80ILi2ELi2EN4cute5tupleIJNS5_1CILi128EEES8_NS7_ILi64EEEEEENS_10bfloat16_tEfNS_4arch4Sm80ELb1ELb0ELb1ELb0ELb1ELb0ELb0ELb0ELi2ELi4ELi4ELi4ELb0EEENS1_24CollectiveEpilogueBwdGQAISA_fSD_Li256ELb0ELb1EEENS1_25SingleTileBwdLPTSchedulerILb0ELi128ELb1EEEEEEEEEvNT_6ParamsE$_ZN4cute3eso3ESOILb1ELb0EJNS_5tupleIJNS_1CILi2EEEEEENS2_IJiEEENS3_ILi1EEES7_EEC2ERKS5_RKS6_RKS7_SE_)
$_ZN7cutlass13device_kernelIN5flash19enable_sm80_to_sm89INS1_16FlashAttnBwdSm80INS1_25CollectiveMainloopBwdSm80ILi2ELi2EN4cute5tupleIJNS5_1CILi128EEES8_NS7_ILi64EEEEEENS_10bfloat16_tEfNS_4arch4Sm80ELb1ELb0ELb1ELb0ELb1ELb0ELb0ELb0ELi2ELi4ELi4ELi4ELb0EEENS1_24CollectiveEpilogueBwdGQAISA_fSD_Li256ELb0ELb1EEENS1_25SingleTileBwdLPTSchedulerILb0ELi128ELb1EEEEEEEEEvNT_6ParamsE$_ZN4cute3eso3ESOILb1ELb0EJNS_5tupleIJNS_1CILi2EEEEEENS2_IJiEEENS3_ILi1EEES7_EEC2ERKS5_RKS6_RKS7_SE_:
[----:B------:R-:W-:Y:S01]  /*8980*/  IADD3 R2, R2, -c[0x0][0x20], RZ ;  /* 0x8000080002027a10 */ /* 0x000fe20007ffe0ff */
[----:B------:R-:W-:Y:S01]  /*8990*/  IMAD.MOV.U32 R8, RZ, RZ, R4 ;  /* 0x000000ffff087224 */ /* 0x000fe200078e0004 */
[----:B------:R-:W-:-:S03]  /*89a0*/  MOV R9, 0x0 ;  /* 0x0000000000097802 */ /* 0x000fc60000000f00 */
[----:B------:R1:W-:Y:S01]  /*89b0*/  STL [R2], R3 ;  /* 0x0000000302007387 */ /* 0x0003e20000100800 */
[----:B------:R-:W-:Y:S05]  /*89c0*/  RET.REL.NODEC R8 `(_ZN7cutlass13device_kernelIN5flash19enable_sm80_to_sm89INS1_16FlashAttnBwdSm80INS1_25CollectiveMainloopBwdSm80ILi2ELi2EN4cute5tupleIJNS5_1CILi128EEES8_NS7_ILi64EEEEEENS_10bfloat16_tEfNS_4arch4Sm80ELb1ELb0ELb1ELb0ELb1ELb0ELb0ELb0ELi2ELi4ELi4ELi4ELb0EEENS1_24CollectiveEpilogueBwdGQAISA_fSD_Li256ELb0ELb1EEENS1_25SingleTileBwdLPTSchedulerILb0ELi128ELb1EEEEEEEEEvNT_6ParamsE) ;  /* 0xffff763008007950 */ /* 0x000fea0003c3ffff */
        .type           $_ZN7cutlass13device_kernelIN5flash19enable_sm80_to_sm89INS1_16FlashAttnBwdSm80INS1_25CollectiveMainloopBwdSm80ILi2ELi2EN4cute5tupleIJNS5_1CILi128EEES8_NS7_ILi64EEEEEENS_10bfloat16_tEfNS_4arch4Sm80ELb1ELb0ELb1ELb0ELb1ELb0ELb0ELb0ELi2ELi4ELi4ELi4ELb0EEENS1_24CollectiveEpilogueBwdGQAISA_fSD_Li256ELb0ELb1EEENS1_25SingleTileBwdLPTSchedulerILb0ELi128ELb1EEEEEEEEEvNT_6ParamsE$_ZN4cute3eso3ESOILb1ELb0EJNS_5tupleIJNS_1CILi2EEEEEENS2_IJiEEES4_NS3_ILi1EEEEEC2ERKS5_RKS6_RKS4_RKS7_,@function
        .size           $_ZN7cutlass13device_kernelIN5flash19enable_sm80_to_sm89INS1_16FlashAttnBwdSm80INS1_25CollectiveMainloopBwdSm80ILi2ELi2EN4cute5tupleIJNS5_1CILi128EEES8_NS7_ILi64EEEEEENS_10bfloat16_tEfNS_4arch4Sm80ELb1ELb0ELb1ELb0ELb1ELb0ELb0ELb0ELi2ELi4ELi4ELi4ELb0EEENS1_24CollectiveEpilogueBwdGQAISA_fSD_Li256ELb0ELb1EEENS1_25SingleTileBwdLPTSchedulerILb0ELi128ELb1EEEEEEEEEvNT_6ParamsE$_ZN4cute3eso3ESOILb1ELb0EJNS_5tupleIJNS_1CILi2EEEEEENS2_IJiEEES4_NS3_ILi1EEEEEC2ERKS5_RKS6_RKS4_RKS7_,($_ZN7cutlass13device_kernelIN5flash19enable_sm80_to_sm89INS1_16FlashAttnBwdSm80INS1_25CollectiveMainloopBwdSm80ILi2ELi2EN4cute5tupleIJNS5_1CILi128EEES8_NS7_ILi64EEEEEENS_10bfloat16_tEfNS_4arch4Sm80ELb1ELb0ELb1ELb0ELb1ELb0ELb0ELb0ELi2ELi4ELi4ELi4ELb0EEENS1_24CollectiveEpilogueBwdGQAISA_fSD_Li256ELb0ELb1EEENS1_25SingleTileBwdLPTSchedulerILb0ELi128ELb1EEEEEEEEEvNT_6ParamsE$_ZN4cute3eso3ESOILb1ELb0EJNS_5tupleIJNS_1CILi2EEES4_EEENS2_IJNS3_ILi1EEEiEEEEEC2ERKS5_RKS7_ - $_ZN7cutlass13device_kernelIN5flash19enable_sm80_to_sm89INS1_16FlashAttnBwdSm80INS1_25CollectiveMainloopBwdSm80ILi2ELi2EN4cute5tupleIJNS5_1CILi128EEES8_NS7_ILi64EEEEEENS_10bfloat16_tEfNS_4arch4Sm80ELb1ELb0ELb1ELb0ELb1ELb0ELb0ELb0ELi2ELi4ELi4ELi4ELb0EEENS1_24CollectiveEpilogueBwdGQAISA_fSD_Li256ELb0ELb1EEENS1_25SingleTileBwdLPTSchedulerILb0ELi128ELb1EEEEEEEEEvNT_6ParamsE$_ZN4cute3eso3ESOILb1ELb0EJNS_5tupleIJNS_1CILi2EEEEEENS2_IJiEEES4_NS3_ILi1EEEEEC2ERKS5_RKS6_RKS4_RKS7_)
$_ZN7cutlass13device_kernelIN5flash19enable_sm80_to_sm89INS1_16FlashAttnBwdSm80INS1_25CollectiveMainloopBwdSm80ILi2ELi2EN4cute5tupleIJNS5_1CILi128EEES8_NS7_ILi64EEEEEENS_10bfloat16_tEfNS_4arch4Sm80ELb1ELb0ELb1ELb0ELb1ELb0ELb0ELb0ELi2ELi4ELi4ELi4ELb0EEENS1_24CollectiveEpilogueBwdGQAISA_fSD_Li256ELb0ELb1EEENS1_25SingleTileBwdLPTSchedulerILb0ELi128ELb1EEEEEEEEEvNT_6ParamsE$_ZN4cute3eso3ESOILb1ELb0EJNS_5tupleIJNS_1CILi2EEEEEENS2_IJiEEES4_NS3_ILi1EEEEEC2ERKS5_RKS6_RKS4_RKS7_:
[----:B------:R-:W-:Y:S02]  /*89d0*/  IADD3 R2, R2, -c[0x0][0x20], RZ ;  /* 0x8000080002027a10 */ /* 0x000fe40007ffe0ff */
[----:B------:R-:W-:-:S03]  /*89e0*/  MOV R5, 0x0 ;  /* 0x0000000000057802 */ /* 0x000fc60000000f00 */
[----:B------:R1:W-:Y:S01]  /*89f0*/  STL [R2], R3 ;  /* 0x0000000302007387 */ /* 0x0003e20000100800 */
[----:B------:R-:W-:Y:S05]  /*8a00*/  RET.REL.NODEC R4 `(_ZN7cutlass13device_kernelIN5flash19enable_sm80_to_sm89INS1_16FlashAttnBwdSm80INS1_25CollectiveMainloopBwdSm80ILi2ELi2EN4cute5tupleIJNS5_1CILi128EEES8_NS7_ILi64EEEEEENS_10bfloat16_tEfNS_4arch4Sm80ELb1ELb0ELb1ELb0ELb1ELb0ELb0ELb0ELi2ELi4ELi4ELi4ELb0EEENS1_24CollectiveEpilogueBwdGQAISA_fSD_Li256ELb0ELb1EEENS1_25SingleTileBwdLPTSchedulerILb0ELi128ELb1EEEEEEEEEvNT_6ParamsE) ;  /* 0xffff75f004007950 */ /* 0x000fea0003c3ffff */
        .type           $_ZN7cutlass13device_kernelIN5flash19enable_sm80_to_sm89INS1_16FlashAttnBwdSm80INS1_25CollectiveMainloopBwdSm80ILi2ELi2EN4cute5tupleIJNS5_1CILi128EEES8_NS7_ILi64EEEEEENS_10bfloat16_tEfNS_4arch4Sm80ELb1ELb0ELb1ELb0ELb1ELb0ELb0ELb0ELi2ELi4ELi4ELi4ELb0EEENS1_24CollectiveEpilogueBwdGQAISA_fSD_Li256ELb0ELb1EEENS1_25SingleTileBwdLPTSchedulerILb0ELi128ELb1EEEEEEEEEvNT_6ParamsE$_ZN4cute3eso3ESOILb1ELb0EJNS_5tupleIJNS_1CILi2EEES4_EEENS2_IJNS3_ILi1EEEiEEEEEC2ERKS5_RKS7_,@function
        .size           $_ZN7cutlass13device_kernelIN5flash19enable_sm80_to_sm89INS1_16FlashAttnBwdSm80INS1_25CollectiveMainloopBwdSm80ILi2ELi2EN4cute5tupleIJNS5_1CILi128EEES8_NS7_ILi64EEEEEENS_10bfloat16_tEfNS_4arch4Sm80ELb1ELb0ELb1ELb0ELb1ELb0ELb0ELb0ELi2ELi4ELi4ELi4ELb0EEENS1_24CollectiveEpilogueBwdGQAISA_fSD_Li256ELb0ELb1EEENS1_25SingleTileBwdLPTSchedulerILb0ELi128ELb1EEEEEEEEEvNT_6ParamsE$_ZN4cute3eso3ESOILb1ELb0EJNS_5tupleIJNS_1CILi2EEES4_EEENS2_IJNS3_ILi1EEEiEEEEEC2ERKS5_RKS7_,($_ZN7cutlass13device_kernelIN5flash19enable_sm80_to_sm89INS1_16FlashAttnBwdSm80INS1_25CollectiveMainloopBwdSm80ILi2ELi2EN4cute5tupleIJNS5_1CILi128EEES8_NS7_ILi64EEEEEENS_10bfloat16_tEfNS_4arch4Sm80ELb1ELb0ELb1ELb0ELb1ELb0ELb0ELb0ELi2ELi4ELi4ELi4ELb0EEENS1_24CollectiveEpilogueBwdGQAISA_fSD_Li256ELb0ELb1EEENS1_25SingleTileBwdLPTSchedulerILb0ELi128ELb1EEEEEEEEEvNT_6ParamsE$_ZN4cute3eso3ESOILb1ELb0EJNS_5tupleIJNS_1CILi2EEES4_EEENS2_IJiNS3_ILi4096EEEEEEEEC2ERKS5_RKS7_ - $_ZN7cutlass13device_kernelIN5flash19enable_sm80_to_sm89INS1_16FlashAttnBwdSm80INS1_25CollectiveMainloopBwdSm80ILi2ELi2EN4cute5tupleIJNS5_1CILi128EEES8_NS7_ILi64EEEEEENS_10bfloat16_tEfNS_4arch4Sm80ELb1ELb0ELb1ELb0ELb1ELb0ELb0ELb0ELi2ELi4ELi4ELi4ELb0EEENS1_24CollectiveEpilogueBwdGQAISA_fSD_Li256ELb0ELb1EEENS1_25SingleTileBwdLPTSchedulerILb0ELi128ELb1EEEEEEEEEvNT_6ParamsE$_ZN4cute3eso3ESOILb1ELb0EJNS_5tupleIJNS_1CILi2EEES4_EEENS2_IJNS3_ILi1EEEiEEEEEC2ERKS5_RKS7_)
$_ZN7cutlass13device_kernelIN5flash19enable_sm80_to_sm89INS1_16FlashAttnBwdSm80INS1_25CollectiveMainloopBwdSm80ILi2ELi2EN4cute5tupleIJNS5_1CILi128EEES8_NS7_ILi64EEEEEENS_10bfloat16_tEfNS_4arch4Sm80ELb1ELb0ELb1ELb0ELb1ELb0ELb0ELb0ELi2ELi4ELi4ELi4ELb0EEENS1_24CollectiveEpilogueBwdGQAISA_fSD_Li256ELb0ELb1EEENS1_25SingleTileBwdLPTSchedulerILb0ELi128ELb1EEEEEEEEEvNT_6ParamsE$_ZN4cute3eso3ESOILb1ELb0EJNS_5tupleIJNS_1CILi2EEES4_EEENS2_IJNS3_ILi1EEEiEEEEEC2ERKS5_RKS7_:
[----:B------:R-:W-:Y:S02]  /*8a10*/  IADD3 R3, R34, -c[0x0][0x20], RZ ;  /* 0x8000080022037a10 */ /* 0x000fe40007ffe0ff */
[----:B------:R-:W-:-:S03]  /*8a20*/  MOV R5, 0x0 ;  /* 0x0000000000057802 */ /* 0x000fc60000000f00 */
[----:B------:R1:W-:Y:S01]  /*8a30*/  STL [R3], R2 ;  /* 0x0000000203007387 */ /* 0x0003e20000100800 */
[----:B------:R-:W-:Y:S05]  /*8a40*/  RET.REL.NODEC R4 `(_ZN7cutlass13device_kernelIN5flash19enable_sm80_to_sm89INS1_16FlashAttnBwdSm80INS1_25CollectiveMainloopBwdSm80ILi2ELi2EN4cute5tupleIJNS5_1CILi128EEES8_NS7_ILi64EEEEEENS_10bfloat16_tEfNS_4arch4Sm80ELb1ELb0ELb1ELb0ELb1ELb0ELb0ELb0ELi2ELi4ELi4ELi4ELb0EEENS1_24CollectiveEpilogueBwdGQAISA_fSD_Li256ELb0ELb1EEENS1_25SingleTileBwdLPTSchedulerILb0ELi128ELb1EEEEEEEEEvNT_6ParamsE) ;  /* 0xffff75b004007950 */ /* 0x000fea0003c3ffff */
        .type           $_ZN7cutlass13device_kernelIN5flash19enable_sm80_to_sm89INS1_16FlashAttnBwdSm80INS1_25CollectiveMainloopBwdSm80ILi2ELi2EN4cute5tupleIJNS5_1CILi128EEES8_NS7_ILi64EEEEEENS_10bfloat16_tEfNS_4arch4Sm80ELb1ELb0ELb1ELb0ELb1ELb0ELb0ELb0ELi2ELi4ELi4ELi4ELb0EEENS1_24CollectiveEpilogueBwdGQAISA_fSD_Li256ELb0ELb1EEENS1_25SingleTileBwdLPTSchedulerILb0ELi128ELb1EEEEEEEEEvNT_6ParamsE$_ZN4cute3eso3ESOILb1ELb0EJNS_5tupleIJNS_1CILi2EEES4_EEENS2_IJiNS3_ILi4096EEEEEEEEC2ERKS5_RKS7_,@function
        .size           $_ZN7cutlass13device_kernelIN5flash19enable_sm80_to_sm89INS1_16FlashAttnBwdSm80INS1_25CollectiveMainloopBwdSm80ILi2ELi2EN4cute5tupleIJNS5_1CILi128EEES8_NS7_ILi64EEEEEENS_10bfloat16_tEfNS_4arch4Sm80ELb1ELb0ELb1ELb0ELb1ELb0ELb0ELb0ELi2ELi4ELi4ELi4ELb0EEENS1_24CollectiveEpilogueBwdGQAISA_fSD_Li256ELb0ELb1EEENS1_25SingleTileBwdLPTSchedulerILb0ELi128ELb1EEEEEEEEEvNT_6ParamsE$_ZN4cute3eso3ESOILb1ELb0EJNS_5tupleIJNS_1CILi2EEES4_EEENS2_IJiNS3_ILi4096EEEEEEEEC2ERKS5_RKS7_,($_ZN7cutlass13device_kernelIN5flash19enable_sm80_to_sm89INS1_16FlashAttnBwdSm80INS1_25CollectiveMainloopBwdSm80ILi2ELi2EN4cute5tupleIJNS5_1CILi128EEES8_NS7_ILi64EEEEEENS_10bfloat16_tEfNS_4arch4Sm80ELb1ELb0ELb1ELb0ELb1ELb0ELb0ELb0ELi2ELi4ELi4ELi4ELb0EEENS1_24CollectiveEpilogueBwdGQAISA_fSD_Li256ELb0ELb1EEENS1_25SingleTileBwdLPTSchedulerILb0ELi128ELb1EEEEEEEEEvNT_6ParamsE$_ZN4cute3eso3ESOILb1ELb0EJNS_5tupleIJNS_1CILi2EEES4_EEENS2_IJiNS3_ILi512EEEEEEEEC2ERKS5_RKS7_ - $_ZN7cutlass13device_kernelIN5flash19enable_sm80_to_sm89INS1_16FlashAttnBwdSm80INS1_25CollectiveMainloopBwdSm80ILi2ELi2EN4cute5tupleIJNS5_1CILi128EEES8_NS7_ILi64EEEEEENS_10bfloat16_tEfNS_4arch4Sm80ELb1ELb0ELb1ELb0ELb1ELb0ELb0ELb0ELi2ELi4ELi4ELi4ELb0EEENS1_24CollectiveEpilogueBwdGQAISA_fSD_Li256ELb0ELb1EEENS1_25SingleTileBwdLPTSchedulerILb0ELi128ELb1EEEEEEEEEvNT_6ParamsE$_ZN4cute3eso3ESOILb1ELb0EJNS_5tupleIJNS_1CILi2EEES4_EEENS2_IJiNS3_ILi4096EEEEEEEEC2ERKS5_RKS7_)
$_ZN7cutlass13device_kernelIN5flash19enable_sm80_to_sm89INS1_16FlashAttnBwdSm80INS1_25CollectiveMainloopBwdSm80ILi2ELi2EN4cute5tupleIJNS5_1CILi128EEES8_NS7_ILi64EEEEEENS_10bfloat16_tEfNS_4arch4Sm80ELb1ELb0ELb1ELb0ELb1ELb0ELb0ELb0ELi2ELi4ELi4ELi4ELb0EEENS1_24CollectiveEpilogueBwdGQAISA_fSD_Li256ELb0ELb1EEENS1_25SingleTileBwdLPTSchedulerILb0ELi128ELb1EEEEEEEEEvNT_6ParamsE$_ZN4cute3eso3ESOILb1ELb0EJNS_5tupleIJNS_1CILi2EEES4_EEENS2_IJiNS3_ILi4096EEEEEEEEC2ERKS5_RKS7_:
[----:B------:R-:W-:Y:S02]  /*8a50*/  IADD3 R3, R8, -c[0x0][0x20], RZ ;  /* 0x8000080008037a10 */ /* 0x000fe40007ffe0ff */
[----:B------:R-:W-:-:S03]  /*8a60*/  MOV R5, 0x0 ;  /* 0x0000000000057802 */ /* 0x000fc60000000f00 */
[----:B------:R1:W-:Y:S01]  /*8a70*/  STL [R3], R2 ;  /* 0x0000000203007387 */ /* 0x0003e20000100800 */
[----:B------:R-:W-:Y:S05]  /*8a80*/  RET.REL.NODEC R4 `(_ZN7cutlass13device_kernelIN5flash19enable_sm80_to_sm89INS1_16FlashAttnBwdSm80INS1_25CollectiveMainloopBwdSm80ILi2ELi2EN4cute5tupleIJNS5_1CILi128EEES8_NS7_ILi64EEEEEENS_10bfloat16_tEfNS_4arch4Sm80ELb1ELb0ELb1ELb0ELb1ELb0ELb0ELb0ELi2ELi4ELi4ELi4ELb0EEENS1_24CollectiveEpilogueBwdGQAISA_fSD_Li256ELb0ELb1EEENS1_25SingleTileBwdLPTSchedulerILb0ELi128ELb1EEEEEEEEEvNT_6ParamsE) ;  /* 0xffff757004007950 */ /* 0x000fea0003c3ffff */
        .type           $_ZN7cutlass13device_kernelIN5flash19enable_sm80_to_sm89INS1_16FlashAttnBwdSm80INS1_25CollectiveMainloopBwdSm80ILi2ELi2EN4cute5tupleIJNS5_1CILi128EEES8_NS7_ILi64EEEEEENS_10bfloat16_tEfNS_4arch4Sm80ELb1ELb0ELb1ELb0ELb1ELb0ELb0ELb0ELi2ELi4ELi4ELi4ELb0EEENS1_24CollectiveEpilogueBwdGQAISA_fSD_Li256ELb0ELb1EEENS1_25SingleTileBwdLPTSchedulerILb0ELi128ELb1EEEEEEEEEvNT_6ParamsE$_ZN4cute3eso3ESOILb1ELb0EJNS_5tupleIJNS_1CILi2EEES4_EEENS2_IJiNS3_ILi512EEEEEEEEC2ERKS5_RKS7_,@function
        .size           $_ZN7cutlass13device_kernelIN5flash19enable_sm80_to_sm89INS1_16FlashAttnBwdSm80INS1_25CollectiveMainloopBwdSm80ILi2ELi2EN4cute5tupleIJNS5_1CILi128EEES8_NS7_ILi64EEEEEENS_10bfloat16_tEfNS_4arch4Sm80ELb1ELb0ELb1ELb0ELb1ELb0ELb0ELb0ELi2ELi4ELi4ELi4ELb0EEENS1_24CollectiveEpilogueBwdGQAISA_fSD_Li256ELb0ELb1EEENS1_25SingleTileBwdLPTSchedulerILb0ELi128ELb1EEEEEEEEEvNT_6ParamsE$_ZN4cute3eso3ESOILb1ELb0EJNS_5tupleIJNS_1CILi2EEES4_EEENS2_IJiNS3_ILi512EEEEEEEEC2ERKS5_RKS7_,($_ZN7cutlass13device_kernelIN5flash19enable_sm80_to_sm89INS1_16FlashAttnBwdSm80INS1_25CollectiveMainloopBwdSm80ILi2ELi2EN4cute5tupleIJNS5_1CILi128EEES8_NS7_ILi64EEEEEENS_10bfloat16_tEfNS_4arch4Sm80ELb1ELb0ELb1ELb0ELb1ELb0ELb0ELb0ELi2ELi4ELi4ELi4ELb0EEENS1_24CollectiveEpilogueBwdGQAISA_fSD_Li256ELb0ELb1EEENS1_25SingleTileBwdLPTSchedulerILb0ELi128ELb1EEEEEEEEEvNT_6ParamsE$_ZN4cute3eso3ESOILb1ELb0EJNS_5tupleIJNS_1CILi2EEES4_EEENS2_IJiiEEEEEC2ERKS5_RKS6_ - $_ZN7cutlass13device_kernelIN5flash19enable_sm80_to_sm89INS1_16FlashAttnBwdSm80INS1_25CollectiveMainloopBwdSm80ILi2ELi2EN4cute5tupleIJNS5_1CILi128EEES8_NS7_ILi64EEEEEENS_10bfloat16_tEfNS_4arch4Sm80ELb1ELb0ELb1ELb0ELb1ELb0ELb0ELb0ELi2ELi4ELi4ELi4ELb0EEENS1_24CollectiveEpilogueBwdGQAISA_fSD_Li256ELb0ELb1EEENS1_25SingleTileBwdLPTSchedulerILb0ELi128ELb1EEEEEEEEEvNT_6ParamsE$_ZN4cute3eso3ESOILb1ELb0EJNS_5tupleIJNS_1CILi2EEES4_EEENS2_IJiNS3_ILi512EEEEEEEEC2ERKS5_RKS7_)
$_ZN7cutlass13device_kernelIN5flash19enable_sm80_to_sm89INS1_16FlashAttnBwdSm80INS1_25CollectiveMainloopBwdSm80ILi2ELi2EN4cute5tupleIJNS5_1CILi128EEES8_NS7_ILi64EEEEEENS_10bfloat16_tEfNS_4arch4Sm80ELb1ELb0ELb1ELb0ELb1ELb0ELb0ELb0ELi2ELi4ELi4ELi4ELb0EEENS1_24CollectiveEpilogueBwdGQAISA_fSD_Li256ELb0ELb1EEENS1_25SingleTileBwdLPTSchedulerILb0ELi128ELb1EEEEEEEEEvNT_6ParamsE$_ZN4cute3eso3ESOILb1ELb0EJNS_5tupleIJNS_1CILi2EEES4_EEENS2_IJiNS3_ILi512EEEEEEEEC2ERKS5_RKS7_:
[----:B------:R-:W-:Y:S02]  /*8a90*/  IADD3 R3, R35, -c[0x0][0x20], RZ ;  /* 0x8000080023037a10 */ /* 0x000fe40007ffe0ff */
[----:B------:R-:W-:-:S03]  /*8aa0*/  MOV R5, 0x0 ;  /* 0x0000000000057802 */ /* 0x000fc60000000f00 */
[----:B------:R1:W-:Y:S01]  /*8ab0*/  STL [R3], R2 ;  /* 0x0000000203007387 */ /* 0x0003e20000100800 */
[----:B------:R-:W-:Y:S05]  /*8ac0*/  RET.REL.NODEC R4 `(_ZN7cutlass13device_kernelIN5flash19enable_sm80_to_sm89INS1_16FlashAttnBwdSm80INS1_25CollectiveMainloopBwdSm80ILi2ELi2EN4cute5tupleIJNS5_1CILi128EEES8_NS7_ILi64EEEEEENS_10bfloat16_tEfNS_4arch4Sm80ELb1ELb0ELb1ELb0ELb1ELb0ELb0ELb0ELi2ELi4ELi4ELi4ELb0EEENS1_24CollectiveEpilogueBwdGQAISA_fSD_Li256ELb0ELb1EEENS1_25SingleTileBwdLPTSchedulerILb0ELi128ELb1EEEEEEEEEvNT_6ParamsE) ;  /* 0xffff753004007950 */ /* 0x000fea0003c3ffff */
        .type           $_ZN7cutlass13device_kernelIN5flash19enable_sm80_to_sm89INS1_16FlashAttnBwdSm80INS1_25CollectiveMainloopBwdSm80ILi2ELi2EN4cute5tupleIJNS5_1CILi128EEES8_NS7_ILi64EEEEEENS_10bfloat16_tEfNS_4arch4Sm80ELb1ELb0ELb1ELb0ELb1ELb0ELb0ELb0ELi2ELi4ELi4ELi4ELb0EEENS1_24CollectiveEpilogueBwdGQAISA_fSD_Li256ELb0ELb1EEENS1_25SingleTileBwdLPTSchedulerILb0ELi128ELb1EEEEEEEEEvNT_6ParamsE$_ZN4cute3eso3ESOILb1ELb0EJNS_5tupleIJNS_1CILi2EEES4_EEENS2_IJiiEEEEEC2ERKS5_RKS6_,@function
        .size           $_ZN7cutlass13device_kernelIN5flash19enable_sm80_to_sm89INS1_16FlashAttnBwdSm80INS1_25CollectiveMainloopBwdSm80ILi2ELi2EN4cute5tupleIJNS5_1CILi128EEES8_NS7_ILi64EEEEEENS_10bfloat16_tEfNS_4arch4Sm80ELb1ELb0ELb1ELb0ELb1ELb0ELb0ELb0ELi2ELi4ELi4ELi4ELb0EEENS1_24CollectiveEpilogueBwdGQAISA_fSD_Li256ELb0ELb1EEENS1_25SingleTileBwdLPTSchedulerILb0ELi128ELb1EEEEEEEEEvNT_6ParamsE$_ZN4cute3eso3ESOILb1ELb0EJNS_5tupleIJNS_1CILi2EEES4_EEENS2_IJiiEEEEEC2ERKS5_RKS6_,($_ZN7cutlass13device_kernelIN5flash19enable_sm80_to_sm89INS1_16FlashAttnBwdSm80INS1_25CollectiveMainloopBwdSm80ILi2ELi2EN4cute5tupleIJNS5_1CILi128EEES8_NS7_ILi64EEEEEENS_10bfloat16_tEfNS_4arch4Sm80ELb1ELb0ELb1ELb0ELb1ELb0ELb0ELb0ELi2ELi4ELi4ELi4ELb0EEENS1_24CollectiveEpilogueBwdGQAISA_fSD_Li256ELb0ELb1EEENS1_25SingleTileBwdLPTSchedulerILb0ELi128ELb1EEEEEEEEEvNT_6ParamsE$_ZN4cute3eso3ESOILb1ELb0EJNS_5tupleIJNS_1CILi2EEES4_EEENS2_IJiiEEENS3_ILi1EEES7_EEC2ERKS5_RKS6_RKS7_SE_ - $_ZN7cutlass13device_kernelIN5flash19enable_sm80_to_sm89INS1_16FlashAttnBwdSm80INS1_25CollectiveMainloopBwdSm80ILi2ELi2EN4cute5tupleIJNS5_1CILi128EEES8_NS7_ILi64EEEEEENS_10bfloat16_tEfNS_4arch4Sm80ELb1ELb0ELb1ELb0ELb1ELb0ELb0ELb0ELi2ELi4ELi4ELi4ELb0EEENS1_24CollectiveEpilogueBwdGQAISA_fSD_Li256ELb0ELb1EEENS1_25SingleTileBwdLPTSchedulerILb0ELi128ELb1EEEEEEEEEvNT_6ParamsE$_ZN4cute3eso3ESOILb1ELb0EJNS_5tupleIJNS_1CILi2EEES4_EEENS2_IJiiEEEEEC2ERKS5_RKS6_)
$_ZN7cutlass13device_kernelIN5flash19enable_sm80_to_sm89INS1_16FlashAttnBwdSm80INS1_25CollectiveMainloopBwdSm80ILi2ELi2EN4cute5tupleIJNS5_1CILi128EEES8_NS7_ILi64EEEEEENS_10bfloat16_tEfNS_4arch4Sm80ELb1ELb0ELb1ELb0ELb1ELb0ELb0ELb0ELi2ELi4ELi4ELi4ELb0EEENS1_24CollectiveEpilogueBwdGQAISA_fSD_Li256ELb0ELb1EEENS1_25SingleTileBwdLPTSchedulerILb0ELi128ELb1EEEEEEEEEvNT_6ParamsE$_ZN4cute3eso3ESOILb1ELb0EJNS_5tupleIJNS_1CILi2EEES4_EEENS2_IJiiEEEEEC2ERKS5_RKS6_:
[----:B------:R-:W-:Y:S02]  /*8ad0*/  IADD3 R3, R3, -c[0x0][0x20], RZ ;  /* 0x8000080003037a10 */ /* 0x000fe40007ffe0ff */
[----:B------:R-:W-:-:S03]  /*8ae0*/  MOV R5, 0x0 ;  /* 0x0000000000057802 */ /* 0x000fc60000000f00 */
[----:B------:R1:W-:Y:S04]  /*8af0*/  STL [R3], R2 ;  /* 0x0000000203007387 */ /* 0x0003e80000100800 */
[----:B------:R1:W-:Y:S01]  /*8b00*/  STL [R3+0x4], R8 ;  /* 0x0000040803007387 */ /* 0x0003e20000100800 */
[----:B------:R-:W-:Y:S05]  /*8b10*/  RET.REL.NODEC R4 `(_ZN7cutlass13device_kernelIN5flash19enable_sm80_to_sm89INS1_16FlashAttnBwdSm80INS1_25CollectiveMainloopBwdSm80ILi2ELi2EN4cute5tupleIJNS5_1CILi128EEES8_NS7_ILi64EEEEEENS_10bfloat16_tEfNS_4arch4Sm80ELb1ELb0ELb1ELb0ELb1ELb0ELb0ELb0ELi2ELi4ELi4ELi4ELb0EEENS1_24CollectiveEpilogueBwdGQAISA_fSD_Li256ELb0ELb1EEENS1_25SingleTileBwdLPTSchedulerILb0ELi128ELb1EEEEEEEEEvNT_6ParamsE) ;  /* 0xffff74e004007950 */ /* 0x000fea0003c3ffff */
        .type           $_ZN7cutlass13device_kernelIN5flash19enable_sm80_to_sm89INS1_16FlashAttnBwdSm80INS1_25CollectiveMainloopBwdSm80ILi2ELi2EN4cute5tupleIJNS5_1CILi128EEES8_NS7_ILi64EEEEEENS_10bfloat16_tEfNS_4arch4Sm80ELb1ELb0ELb1ELb0ELb1ELb0ELb0ELb0ELi2ELi4ELi4ELi4ELb0EEENS1_24CollectiveEpilogueBwdGQAISA_fSD_Li256ELb0ELb1EEENS1_25SingleTileBwdLPTSchedulerILb0ELi128ELb1EEEEEEEEEvNT_6ParamsE$_ZN4cute3eso3ESOILb1ELb0EJNS_5tupleIJNS_1CILi2EEES4_EEENS2_IJiiEEENS3_ILi1EEES7_EEC2ERKS5_RKS6_RKS7_SE_,@function
        .size           $_ZN7cutlass13device_kernelIN5flash19enable_sm80_to_sm89INS1_16FlashAttnBwdSm80INS1_25CollectiveMainloopBwdSm80ILi2ELi2EN4cute5tupleIJNS5_1CILi128EEES8_NS7_ILi64EEEEEENS_10bfloat16_tEfNS_4arch4Sm80ELb1ELb0ELb1ELb0ELb1ELb0ELb0ELb0ELi2ELi4ELi4ELi4ELb0EEENS1_24CollectiveEpilogueBwdGQAISA_fSD_Li256ELb0ELb1EEENS1_25SingleTileBwdLPTSchedulerILb0ELi128ELb1EEEEEEEEEvNT_6ParamsE$_ZN4cute3eso3ESOILb1ELb0EJNS_5tupleIJNS_1CILi2EEES4_EEENS2_IJiiEEENS3_ILi1EEES7_EEC2ERKS5_RKS6_RKS7_SE_,($_ZN7cutlass13device_kernelIN5flash19enable_sm80_to_sm89INS1_16FlashAttnBwdSm80INS1_25CollectiveMainloopBwdSm80ILi2ELi2EN4cute5tupleIJNS5_1CILi128EEES8_NS7_ILi64EEEEEENS_10bfloat16_tEfNS_4arch4Sm80ELb1ELb0ELb1ELb0ELb1ELb0ELb0ELb0ELi2ELi4ELi4ELi4ELb0EEENS1_24CollectiveEpilogueBwdGQAISA_fSD_Li256ELb0ELb1EEENS1_25SingleTileBwdLPTSchedulerILb0ELi128ELb1EEEEEEEEEvNT_6ParamsE$_ZN4cute3eso3ESOILb1ELb0EJNS_5tupleIJNS_1CILi2EEES4_S4_EEENS2_IJNS3_ILi1EEENS3_ILi512EEEiEEEEEC2ERKS5_RKS8_ - $_ZN7cutlass13device_kernelIN5flash19enable_sm80_to_sm89INS1_16FlashAttnBwdSm80INS1_25CollectiveMainloopBwdSm80ILi2ELi2EN4cute5tupleIJNS5_1CILi128EEES8_NS7_ILi64EEEEEENS_10bfloat16_tEfNS_4arch4Sm80ELb1ELb0ELb1ELb0ELb1ELb0ELb0ELb0ELi2ELi4ELi4ELi4ELb0EEENS1_24CollectiveEpilogueBwdGQAISA_fSD_Li256ELb0ELb1EEENS1_25SingleTileBwdLPTSchedulerILb0ELi128ELb1EEEEEEEEEvNT_6ParamsE$_ZN4cute3eso3ESOILb1ELb0EJNS_5tupleIJNS_1CILi2EEES4_EEENS2_IJiiEEENS3_ILi1EEES7_EEC2ERKS5_RKS6_RKS7_SE_)
$_ZN7cutlass13device_kernelIN5flash19enable_sm80_to_sm89INS1_16FlashAttnBwdSm80INS1_25CollectiveMainloopBwdSm80ILi2ELi2EN4cute5tupleIJNS5_1CILi128EEES8_NS7_ILi64EEEEEENS_10bfloat16_tEfNS_4arch4Sm80ELb1ELb0ELb1ELb0ELb1ELb0ELb0ELb0ELi2ELi4ELi4ELi4ELb0EEENS1_24CollectiveEpilogueBwdGQAISA_fSD_Li256ELb0ELb1EEENS1_25SingleTileBwdLPTSchedulerILb0ELi128ELb1EEEEEEEEEvNT_6ParamsE$_ZN4cute3eso3ESOILb1ELb0EJNS_5tupleIJNS_1CILi2EEES4_EEENS2_IJiiEEENS3_ILi1EEES7_EEC2ERKS5_RKS6_RKS7_SE_:
[----:B------:R-:W-:Y:S01]  /*8b20*/  IADD3 R4, R4, -c[0x0][0x20], RZ ;  /* 0x8000080004047a10 */ /* 0x000fe20007ffe0ff */
[----:B------:R-:W-:Y:S01]  /*8b30*/  IMAD.MOV.U32 R90, RZ, RZ, R6 ;  /* 0x000000ffff5a7224 */ /* 0x000fe200078e0006 */
[----:B------:R-:W-:-:S03]  /*8b40*/  MOV R91, 0x0 ;  /* 0x00000000005b7802 */ /* 0x000fc60000000f00 */
[----:B------:R1:W-:Y:S04]  /*8b50*/  STL [R4], R2 ;  /* 0x0000000204007387 */ /* 0x0003e80000100800 */
[----:B------:R1:W-:Y:S01]  /*8b60*/  STL [R4+0x4], R3 ;  /* 0x0000040304007387 */ /* 0x0003e20000100800 */
[----:B------:R-:W-:Y:S05]  /*8b70*/  RET.REL.NODEC R90 `(_ZN7cutlass13device_kernelIN5flash19enable_sm80_to_sm89INS1_16FlashAttnBwdSm80INS1_25CollectiveMainloopBwdSm80ILi2ELi2EN4cute5tupleIJNS5_1CILi128EEES8_NS7_ILi64EEEEEENS_10bfloat16_tEfNS_4arch4Sm80ELb1ELb0ELb1ELb0ELb1ELb0ELb0ELb0ELi2ELi4ELi4ELi4ELb0EEENS1_24CollectiveEpilogueBwdGQAISA_fSD_Li256ELb0ELb1EEENS1_25SingleTileBwdLPTSchedulerILb0ELi128ELb1EEEEEEEEEvNT_6ParamsE) ;  /* 0xffff74805a007950 */ /* 0x000fea0003c3ffff */
        .type           $_ZN7cutlass13device_kernelIN5flash19enable_sm80_to_sm89INS1_16FlashAttnBwdSm80INS1_25CollectiveMainloopBwdSm80ILi2ELi2EN4cute5tupleIJNS5_1CILi128EEES8_NS7_ILi64EEEEEENS_10bfloat16_tEfNS_4arch4Sm80ELb1ELb0ELb1ELb0ELb1ELb0ELb0ELb0ELi2ELi4ELi4ELi4ELb0EEENS1_24CollectiveEpilogueBwdGQAISA_fSD_Li256ELb0ELb1EEENS1_25SingleTileBwdLPTSchedulerILb0ELi128ELb1EEEEEEEEEvNT_6ParamsE$_ZN4cute3eso3ESOILb1ELb0EJNS_5tupleIJNS_1CILi2EEES4_S4_EEENS2_IJNS3_ILi1EEENS3_ILi512EEEiEEEEEC2ERKS5_RKS8_,@function
        .size           $_ZN7cutlass13device_kernelIN5flash19enable_sm80_to_sm89INS1_16FlashAttnBwdSm80INS1_25CollectiveMainloopBwdSm80ILi2ELi2EN4cute5tupleIJNS5_1CILi128EEES8_NS7_ILi64EEEEEENS_10bfloat16_tEfNS_4arch4Sm80ELb1ELb0ELb1ELb0ELb1ELb0ELb0ELb0ELi2ELi4ELi4ELi4ELb0EEENS1_24CollectiveEpilogueBwdGQAISA_fSD_Li256ELb0ELb1EEENS1_25SingleTileBwdLPTSchedulerILb0ELi128ELb1EEEEEEEEEvNT_6ParamsE$_ZN4cute3eso3ESOILb1ELb0EJNS_5tupleIJNS_1CILi2EEES4_S4_EEENS2_IJNS3_ILi1EEENS3_ILi512EEEiEEEEEC2ERKS5_RKS8_,($_ZN7cutlass13device_kernelIN5flash19enable_sm80_to_sm89INS1_16FlashAttnBwdSm80INS1_25CollectiveMainloopBwdSm80ILi2ELi2EN4cute5tupleIJNS5_1CILi128EEES8_NS7_ILi64EEEEEENS_10bfloat16_tEfNS_4arch4Sm80ELb1ELb0ELb1ELb0ELb1ELb0ELb0ELb0ELi2ELi4ELi4ELi4ELb0EEENS1_24CollectiveEpilogueBwdGQAISA_fSD_Li256ELb0ELb1EEENS1_25SingleTileBwdLPTSchedulerILb0ELi128ELb1EEEEEEEEEvNT_6ParamsE$_ZN4cute3eso3ESOILb1ELb0EJNS_5tupleIJNS_1CILi8EEENS2_IJNS3_ILi2EEES5_S5_EEENS3_ILi1EEES6_S7_EEENS2_IJS7_NS2_IJS4_iiEEENS3_ILi64EEENS2_IJiNS3_ILi144EEENS3_ILi288EEEEEENS3_ILi512EEEEEEEEC2ERKS8_RKSF_ - $_ZN7cutlass13device_kernelIN5flash19enable_sm80_to_sm89INS1_16FlashAttnBwdSm80INS1_25CollectiveMainloopBwdSm80ILi2ELi2EN4cute5tupleIJNS5_1CILi128EEES8_NS7_ILi64EEEEEENS_10bfloat16_tEfNS_4arch4Sm80ELb1ELb0ELb1ELb0ELb1ELb0ELb0ELb0ELi2ELi4ELi4ELi4ELb0EEENS1_24CollectiveEpilogueBwdGQAISA_fSD_Li256ELb0ELb1EEENS1_25SingleTileBwdLPTSchedulerILb0ELi128ELb1EEEEEEEEEvNT_6ParamsE$_ZN4cute3eso3ESOILb1ELb0EJNS_5tupleIJNS_1CILi2EEES4_S4_EEENS2_IJNS3_ILi1EEENS3_ILi512EEEiEEEEEC2ERKS5_RKS8_)
$_ZN7cutlass13device_kernelIN5flash19enable_sm80_to_sm89INS1_16FlashAttnBwdSm80INS1_25CollectiveMainloopBwdSm80ILi2ELi2EN4cute5tupleIJNS5_1CILi128EEES8_NS7_ILi64EEEEEENS_10bfloat16_tEfNS_4arch4Sm80ELb1ELb0ELb1ELb0ELb1ELb0ELb0ELb0ELi2ELi4ELi4ELi4ELb0EEENS1_24CollectiveEpilogueBwdGQAISA_fSD_Li256ELb0ELb1EEENS1_25SingleTileBwdLPTSchedulerILb0ELi128ELb1EEEEEEEEEvNT_6ParamsE$_ZN4cute3eso3ESOILb1ELb0EJNS_5tupleIJNS_1CILi2EEES4_S4_EEENS2_IJNS3_ILi1EEENS3_ILi512EEEiEEEEEC2ERKS5_RKS8_:
[----:B------:R-:W-:Y:S02]  /*8b80*/  IADD3 R3, R77, -c[0x0][0x20], RZ ;  /* 0x800008004d037a10 */ /* 0x000fe40007ffe0ff */
[----:B------:R-:W-:-:S03]  /*8b90*/  MOV R5, 0x0 ;  /* 0x0000000000057802 */ /* 0x000fc60000000f00 */
[----:B------:R1:W-:Y:S01]  /*8ba0*/  STL [R3], R2 ;  /* 0x0000000203007387 */ /* 0x0003e20000100800 */
[----:B------:R-:W-:Y:S05]  /*8bb0*/  RET.REL.NODEC R4 `(_ZN7cutlass13device_kernelIN5flash19enable_sm80_to_sm89INS1_16FlashAttnBwdSm80INS1_25CollectiveMainloopBwdSm80ILi2ELi2EN4cute5tupleIJNS5_1CILi128EEES8_NS7_ILi64EEEEEENS_10bfloat16_tEfNS_4arch4Sm80ELb1ELb0ELb1ELb0ELb1ELb0ELb0ELb0ELi2ELi4ELi4ELi4ELb0EEENS1_24CollectiveEpilogueBwdGQAISA_fSD_Li256ELb0ELb1EEENS1_25SingleTileBwdLPTSchedulerILb0ELi128ELb1EEEEEEEEEvNT_6ParamsE) ;  /* 0xffff744004007950 */ /* 0x000fea0003c3ffff */
        .type           $_ZN7cutlass13device_kernelIN5flash19enable_sm80_to_sm89INS1_16FlashAttnBwdSm80INS1_25CollectiveMainloopBwdSm80ILi2ELi2EN4cute5tupleIJNS5_1CILi128EEES8_NS7_ILi64EEEEEENS_10bfloat16_tEfNS_4arch4Sm80ELb1ELb0ELb1ELb0ELb1ELb0ELb0ELb0ELi2ELi4ELi4ELi4ELb0EEENS1_24CollectiveEpilogueBwdGQAISA_fSD_Li256ELb0ELb1EEENS1_25SingleTileBwdLPTSchedulerILb0ELi128ELb1EEEEEEEEEvNT_6ParamsE$_ZN4cute3eso3ESOILb1ELb0EJNS_5tupleIJNS_1CILi8EEENS2_IJNS3_ILi2EEES5_S5_EEENS3_ILi1EEES6_S7_EEENS2_IJS7_NS2_IJS4_iiEEENS3_ILi64EEENS2_IJiNS3_ILi144EEENS3_ILi288EEEEEENS3_ILi512EEEEEEEEC2ERKS8_RKSF_,@function
        .size           $_ZN7cutlass13device_kernelIN5flash19enable_sm80_to_sm89INS1_16FlashAttnBwdSm80INS1_25CollectiveMainloopBwdSm80ILi2ELi2EN4cute5tupleIJNS5_1CILi128EEES8_NS7_ILi64EEEEEENS_10bfloat16_tEfNS_4arch4Sm80ELb1ELb0ELb1ELb0ELb1ELb0ELb0ELb0ELi2ELi4ELi4ELi4ELb0EEENS1_24CollectiveEpilogueBwdGQAISA_fSD_Li256ELb0ELb1EEENS1_25SingleTileBwdLPTSchedulerILb0ELi128ELb1EEEEEEEEEvNT_6ParamsE$_ZN4cute3eso3ESOILb1ELb0EJNS_5tupleIJNS_1CILi8EEENS2_IJNS3_ILi2EEES5_S5_EEENS3_ILi1EEES6_S7_EEENS2_IJS7_NS2_IJS4_iiEEENS3_ILi64EEENS2_IJiNS3_ILi144EEENS3_ILi288EEEEEENS3_ILi512EEEEEEEEC2ERKS8_RKSF_,($_ZN7cutlass13device_kernelIN5flash19enable_sm80_to_sm89INS1_16FlashAttnBwdSm80INS1_25CollectiveMainloopBwdSm80ILi2ELi2EN4cute5tupleIJNS5_1CILi128EEES8_NS7_ILi64EEEEEENS_10bfloat16_tEfNS_4arch4Sm80ELb1ELb0ELb1ELb0ELb1ELb0ELb0ELb0ELi2ELi4ELi4ELi4ELb0EEENS1_24CollectiveEpilogueBwdGQAISA_fSD_Li256ELb0ELb1EEENS1_25SingleTileBwdLPTSchedulerILb0ELi128ELb1EEEEEEEEEvNT_6ParamsE$_ZN4cute3eso3ESOILb1ELb0EJNS_5tupleIJNS_1CILi8EEENS2_IJNS3_ILi2EEES5_S5_EEENS3_ILi1EEES6_S7_EEENS2_IJS7_NS2_IJiiiEEENS3_ILi64EEENS2_IJNS3_ILi72EEENS3_ILi144EEENS3_ILi288EEEEEENS3_ILi512EEEEEEEEC2ERKS8_RKSG_ - $_ZN7cutlass13device_kernelIN5flash19enable_sm80_to_sm89INS1_16FlashAttnBwdSm80INS1_25CollectiveMainloopBwdSm80ILi2ELi2EN4cute5tupleIJNS5_1CILi128EEES8_NS7_ILi64EEEEEENS_10bfloat16_tEfNS_4arch4Sm80ELb1ELb0ELb1ELb0ELb1ELb0ELb0ELb0ELi2ELi4ELi4ELi4ELb0EEENS1_24CollectiveEpilogueBwdGQAISA_fSD_Li256ELb0ELb1EEENS1_25SingleTileBwdLPTSchedulerILb0ELi128ELb1EEEEEEEEEvNT_6ParamsE$_ZN4cute3eso3ESOILb1ELb0EJNS_5tupleIJNS_1CILi8EEENS2_IJNS3_ILi2EEES5_S5_EEENS3_ILi1EEES6_S7_EEENS2_IJS7_NS2_IJS4_iiEEENS3_ILi64EEENS2_IJiNS3_ILi144EEENS3_ILi288EEEEEENS3_ILi512EEEEEEEEC2ERKS8_RKSF_)
$_ZN7cutlass13device_kernelIN5flash19enable_sm80_to_sm89INS1_16FlashAttnBwdSm80INS1_25CollectiveMainloopBwdSm80ILi2ELi2EN4cute5tupleIJNS5_1CILi128EEES8_NS7_ILi64EEEEEENS_10bfloat16_tEfNS_4arch4Sm80ELb1ELb0ELb1ELb0ELb1ELb0ELb0ELb0ELi2ELi4ELi4ELi4ELb0EEENS1_24CollectiveEpilogueBwdGQAISA_fSD_Li256ELb0ELb1EEENS1_25SingleTileBwdLPTSchedulerILb0ELi128ELb1EEEEEEEEEvNT_6ParamsE$_ZN4cute3eso3ESOILb1ELb0EJNS_5tupleIJNS_1CILi8EEENS2_IJNS3_ILi2EEES5_S5_EEENS3_ILi1EEES6_S7_EEENS2_IJS7_NS2_IJS4_iiEEENS3_ILi64EEENS2_IJiNS3_ILi144EEENS3_ILi288EEEEEENS3_ILi512EEEEEEEEC2ERKS8_RKSF_:
[----:B------:R-:W-:Y:S02]  /*8bc0*/  IADD3 R4, R60, -c[0x0][0x20], RZ ;  /* 0x800008003c047a10 */ /* 0x000fe40007ffe0ff */
[----:B------:R-:W-:-:S03]  /*8bd0*/  MOV R9, 0x0 ;  /* 0x0000000000097802 */ /* 0x000fc60000000f00 */
[----:B------:R1:W-:Y:S04]  /*8be0*/  STL [R4], R2 ;  /* 0x0000000204007387 */ /* 0x0003e80000100800 */
[----:B------:R1:W-:Y:S04]  /*8bf0*/  STL [R4+0x4], R3 ;  /* 0x0000040304007387 */ /* 0x0003e80000100800 */
[----:B------:R1:W-:Y:S01]  /*8c00*/  STL [R4+0x8], R5 ;  /* 0x0000080504007387 */ /* 0x0003e20000100800 */
[----:B------:R-:W-:Y:S05]  /*8c10*/  RET.REL.NODEC R8 `(_ZN7cutlass13device_kernelIN5flash19enable_sm80_to_sm89INS1_16FlashAttnBwdSm80INS1_25CollectiveMainloopBwdSm80ILi2ELi2EN4cute5tupleIJNS5_1CILi128EEES8_NS7_ILi64EEEEEENS_10bfloat16_tEfNS_4arch4Sm80ELb1ELb0ELb1ELb0ELb1ELb0ELb0ELb0ELi2ELi4ELi4ELi4ELb0EEENS1_24CollectiveEpilogueBwdGQAISA_fSD_Li256ELb0ELb1EEENS1_25SingleTileBwdLPTSchedulerILb0ELi128ELb1EEEEEEEEEvNT_6ParamsE) ;  /* 0xffff73e008007950 */ /* 0x000fea0003c3ffff */
        .type           $_ZN7cutlass13device_kernelIN5flash19enable_sm80_to_sm89INS1_16FlashAttnBwdSm80INS1_25CollectiveMainloopBwdSm80ILi2ELi2EN4cute5tupleIJNS5_1CILi128EEES8_NS7_ILi64EEEEEENS_10bfloat16_tEfNS_4arch4Sm80ELb1ELb0ELb1ELb0ELb1ELb0ELb0ELb0ELi2ELi4ELi4ELi4ELb0EEENS1_24CollectiveEpilogueBwdGQAISA_fSD_Li256ELb0ELb1EEENS1_25SingleTileBwdLPTSchedulerILb0ELi128ELb1EEEEEEEEEvNT_6ParamsE$_ZN4cute3eso3ESOILb1ELb0EJNS_5tupleIJNS_1CILi8EEENS2_IJNS3_ILi2EEES5_S5_EEENS3_ILi1EEES6_S7_EEENS2_IJS7_NS2_IJiiiEEENS3_ILi64EEENS2_IJNS3_ILi72EEENS3_ILi144EEENS3_ILi288EEEEEENS3_ILi512EEEEEEEEC2ERKS8_RKSG_,@function
        .size           $_ZN7cutlass13device_kernelIN5flash19enable_sm80_to_sm89INS1_16FlashAttnBwdSm80INS1_25CollectiveMainloopBwdSm80ILi2ELi2EN4cute5tupleIJNS5_1CILi128EEES8_NS7_ILi64EEEEEENS_10bfloat16_tEfNS_4arch4Sm80ELb1ELb0ELb1ELb0ELb1ELb0ELb0ELb0ELi2ELi4ELi4ELi4ELb0EEENS1_24CollectiveEpilogueBwdGQAISA_fSD_Li256ELb0ELb1EEENS1_25SingleTileBwdLPTSchedulerILb0ELi128ELb1EEEEEEEEEvNT_6ParamsE$_ZN4cute3eso3ESOILb1ELb0EJNS_5tupleIJNS_1CILi8EEENS2_IJNS3_ILi2EEES5_S5_EEENS3_ILi1EEES6_S7_EEENS2_IJS7_NS2_IJiiiEEENS3_ILi64EEENS2_IJNS3_ILi72EEENS3_ILi144EEENS3_ILi288EEEEEENS3_ILi512EEEEEEEEC2ERKS8_RKSG_,($_ZN7cutlass13device_kernelIN5flash19enable_sm80_to_sm89INS1_16FlashAttnBwdSm80INS1_25CollectiveMainloopBwdSm80ILi2ELi2EN4cute5tupleIJNS5_1CILi128EEES8_NS7_ILi64EEEEEENS_10bfloat16_tEfNS_4arch4Sm80ELb1ELb0ELb1ELb0ELb1ELb0ELb0ELb0ELi2ELi4ELi4ELi4ELb0EEENS1_24CollectiveEpilogueBwdGQAISA_fSD_Li256ELb0ELb1EEENS1_25SingleTileBwdLPTSchedulerILb0ELi128ELb1EEEEEEEEEvNT_6ParamsE$_ZN4cute3eso3ESOILb1ELb0EJNS_5tupleIJNS_1CILi8EEENS3_ILi2EEES5_S5_S4_S5_EEENS2_IJNS3_ILi1EEEiiiNS3_ILi72EEENS3_ILi512EEEEEEEEC2ERKS6_RKSA_ - $_ZN7cutlass13device_kernelIN5flash19enable_sm80_to_sm89INS1_16FlashAttnBwdSm80INS1_25CollectiveMainloopBwdSm80ILi2ELi2EN4cute5tupleIJNS5_1CILi128EEES8_NS7_ILi64EEEEEENS_10bfloat16_tEfNS_4arch4Sm80ELb1ELb0ELb1ELb0ELb1ELb0ELb0ELb0ELi2ELi4ELi4ELi4ELb0EEENS1_24CollectiveEpilogueBwdGQAISA_fSD_Li256ELb0ELb1EEENS1_25SingleTileBwdLPTSchedulerILb0ELi128ELb1EEEEEEEEEvNT_6ParamsE$_ZN4cute3eso3ESOILb1ELb0EJNS_5tupleIJNS_1CILi8EEENS2_IJNS3_ILi2EEES5_S5_EEENS3_ILi1EEES6_S7_EEENS2_IJS7_NS2_IJiiiEEENS3_ILi64EEENS2_IJNS3_ILi72EEENS3_ILi144EEENS3_ILi288EEEEEENS3_ILi512EEEEEEEEC2ERKS8_RKSG_)
$_ZN7cutlass13device_kernelIN5flash19enable_sm80_to_sm89INS1_16FlashAttnBwdSm80INS1_25CollectiveMainloopBwdSm80ILi2ELi2EN4cute5tupleIJNS5_1CILi128EEES8_NS7_ILi64EEEEEENS_10bfloat16_tEfNS_4arch4Sm80ELb1ELb0ELb1ELb0ELb1ELb0ELb0ELb0ELi2ELi4ELi4ELi4ELb0EEENS1_24CollectiveEpilogueBwdGQAISA_fSD_Li256ELb0ELb1EEENS1_25SingleTileBwdLPTSchedulerILb0ELi128ELb1EEEEEEEEEvNT_6ParamsE$_ZN4cute3eso3ESOILb1ELb0EJNS_5tupleIJNS_1CILi8EEENS2_IJNS3_ILi2EEES5_S5_EEENS3_ILi1EEES6_S7_EEENS2_IJS7_NS2_IJiiiEEENS3_ILi64EEENS2_IJNS3_ILi72EEENS3_ILi144EEENS3_ILi288EEEEEENS3_ILi512EEEEEEEEC2ERKS8_RKSG_:
[----:B------:R-:W-:Y:S02]  /*8c20*/  IADD3 R4, R4, -c[0x0][0x20], RZ ;  /* 0x8000080004047a10 */ /* 0x000fe40007ffe0ff */
[----:B------:R-:W-:-:S03]  /*8c30*/  MOV R9, 0x0 ;  /* 0x0000000000097802 */ /* 0x000fc60000000f00 */
[----:B------:R1:W-:Y:S04]  /*8c40*/  STL [R4], R2 ;  /* 0x0000000204007387 */ /* 0x0003e80000100800 */
[----:B------:R1:W-:Y:S04]  /*8c50*/  STL [R4+0x4], R3 ;  /* 0x0000040304007387 */ /* 0x0003e80000100800 */
[----:B------:R1:W-:Y:S01]  /*8c60*/  STL [R4+0x8], R5 ;  /* 0x0000080504007387 */ /* 0x0003e20000100800 */
[----:B------:R-:W-:Y:S05]  /*8c70*/  RET.REL.NODEC R8 `(_ZN7cutlass13device_kernelIN5flash19enable_sm80_to_sm89INS1_16FlashAttnBwdSm80INS1_25CollectiveMainloopBwdSm80ILi2ELi2EN4cute5tupleIJNS5_1CILi128EEES8_NS7_ILi64EEEEEENS_10bfloat16_tEfNS_4arch4Sm80ELb1ELb0ELb1ELb0ELb1ELb0ELb0ELb0ELi2ELi4ELi4ELi4ELb0EEENS1_24CollectiveEpilogueBwdGQAISA_fSD_Li256ELb0ELb1EEENS1_25SingleTileBwdLPTSchedulerILb0ELi128ELb1EEEEEEEEEvNT_6ParamsE) ;  /* 0xffff738008007950 */ /* 0x000fea0003c3ffff */
        .type           $_ZN7cutlass13device_kernelIN5flash19enable_sm80_to_sm89INS1_16FlashAttnBwdSm80INS1_25CollectiveMainloopBwdSm80ILi2ELi2EN4cute5tupleIJNS5_1CILi128EEES8_NS7_ILi64EEEEEENS_10bfloat16_tEfNS_4arch4Sm80ELb1ELb0ELb1ELb0ELb1ELb0ELb0ELb0ELi2ELi4ELi4ELi4ELb0EEENS1_24CollectiveEpilogueBwdGQAISA_fSD_Li256ELb0ELb1EEENS1_25SingleTileBwdLPTSchedulerILb0ELi128ELb1EEEEEEEEEvNT_6ParamsE$_ZN4cute3eso3ESOILb1ELb0EJNS_5tupleIJNS_1CILi8EEENS3_ILi2EEES5_S5_S4_S5_EEENS2_IJNS3_ILi1EEEiiiNS3_ILi72EEENS3_ILi512EEEEEEEEC2ERKS6_RKSA_,@function
        .size           $_ZN7cutlass13device_kernelIN5flash19enable_sm80_to_sm89INS1_16FlashAttnBwdSm80INS1_25CollectiveMainloopBwdSm80ILi2ELi2EN4cute5tupleIJNS5_1CILi128EEES8_NS7_ILi64EEEEEENS_10bfloat16_tEfNS_4arch4Sm80ELb1ELb0ELb1ELb0ELb1ELb0ELb0ELb0ELi2ELi4ELi4ELi4ELb0EEENS1_24CollectiveEpilogueBwdGQAISA_fSD_Li256ELb0ELb1EEENS1_25SingleTileBwdLPTSchedulerILb0ELi128ELb1EEEEEEEEEvNT_6ParamsE$_ZN4cute3eso3ESOILb1ELb0EJNS_5tupleIJNS_1CILi8EEENS3_ILi2EEES5_S5_S4_S5_EEENS2_IJNS3_ILi1EEEiiiNS3_ILi72EEENS3_ILi512EEEEEEEEC2ERKS6_RKSA_,($_ZN7cutlass13device_kernelIN5flash19enable_sm80_to_sm89INS1_16FlashAttnBwdSm80INS1_25CollectiveMainloopBwdSm80ILi2ELi2EN4cute5tupleIJNS5_1CILi128EEES8_NS7_ILi64EEEEEENS_10bfloat16_tEfNS_4arch4Sm80ELb1ELb0ELb1ELb0ELb1ELb0ELb0ELb0ELi2ELi4ELi4ELi4ELb0EEENS1_24CollectiveEpilogueBwdGQAISA_fSD_Li256ELb0ELb1EEENS1_25SingleTileBwdLPTSchedulerILb0ELi128ELb1EEEEEEEEEvNT_6ParamsE$_ZN4cute3eso3ESOILb1ELb0EJNS_6LayoutINS_5tupleIJNS3_IJNS3_IJNS3_IJNS_1CILi4EEENS4_ILi2EEEEEENS4_ILi1EEEEEES8_EEENS3_IJNS3_IJNS3_IJS8_S8_EEES8_EEES6_EEEEEENS3_IJNS3_IJNS3_IJNS3_IJS8_NS4_ILi32EEEEEENS4_ILi0EEEEEESH_EEENS3_IJNS3_IJNS3_IJSH_SH_EEESH_EEENS4_ILi64EEEEEEEEEEENS_10ViewEngineIPN7cutlass10bfloat16_tEEEEEC2ERKSP_RKSU_ - $_ZN7cutlass13device_kernelIN5flash19enable_sm80_to_sm89INS1_16FlashAttnBwdSm80INS1_25CollectiveMainloopBwdSm80ILi2ELi2EN4cute5tupleIJNS5_1CILi128EEES8_NS7_ILi64EEEEEENS_10bfloat16_tEfNS_4arch4Sm80ELb1ELb0ELb1ELb0ELb1ELb0ELb0ELb0ELi2ELi4ELi4ELi4ELb0EEENS1_24CollectiveEpilogueBwdGQAISA_fSD_Li256ELb0ELb1EEENS1_25SingleTileBwdLPTSchedulerILb0ELi128ELb1EEEEEEEEEvNT_6ParamsE$_ZN4cute3eso3ESOILb1ELb0EJNS_5tupleIJNS_1CILi8EEENS3_ILi2EEES5_S5_S4_S5_EEENS2_IJNS3_ILi1EEEiiiNS3_ILi72EEENS3_ILi512EEEEEEEEC2ERKS6_RKSA_)
$_ZN7cutlass13device_kernelIN5flash19enable_sm80_to_sm89INS1_16FlashAttnBwdSm80INS1_25CollectiveMainloopBwdSm80ILi2ELi2EN4cute5tupleIJNS5_1CILi128EEES8_NS7_ILi64EEEEEENS_10bfloat16_tEfNS_4arch4Sm80ELb1ELb0ELb1ELb0ELb1ELb0ELb0ELb0ELi2ELi4ELi4ELi4ELb0EEENS1_24CollectiveEpilogueBwdGQAISA_fSD_Li256ELb0ELb1EEENS1_25SingleTileBwdLPTSchedulerILb0ELi128ELb1EEEEEEEEEvNT_6ParamsE$_ZN4cute3eso3ESOILb1ELb0EJNS_5tupleIJNS_1CILi8EEENS3_ILi2EEES5_S5_S4_S5_EEENS2_IJNS3_ILi1EEEiiiNS3_ILi72EEENS3_ILi512EEEEEEEEC2ERKS6_RKSA_:
[----:B------:R-:W-:Y:S02]  /*8c80*/  IADD3 R4, R4, -c[0x0][0x20], RZ ;  /* 0x8000080004047a10 */ /* 0x000fe40007ffe0ff */
[----:B------:R-:W-:-:S03]  /*8c90*/  MOV R9, 0x0 ;  /* 0x0000000000097802 */ /* 0x000fc60000000f00 */
[----:B------:R1:W-:Y:S04]  /*8ca0*/  STL [R4], R2 ;  /* 0x0000000204007387 */ /* 0x0003e80000100800 */
[----:B------:R1:W-:Y:S04]  /*8cb0*/  STL [R4+0x4], R3 ;  /* 0x0000040304007387 */ /* 0x0003e80000100800 */
[----:B------:R1:W-:Y:S01]  /*8cc0*/  STL [R4+0x8], R5 ;  /* 0x0000080504007387 */ /* 0x0003e20000100800 */
[----:B------:R-:W-:Y:S05]  /*8cd0*/  RET.REL.NODEC R8 `(_ZN7cutlass13device_kernelIN5flash19enable_sm80_to_sm89INS1_16FlashAttnBwdSm80INS1_25CollectiveMainloopBwdSm80ILi2ELi2EN4cute5tupleIJNS5_1CILi128EEES8_NS7_ILi64EEEEEENS_10bfloat16_tEfNS_4arch4Sm80ELb1ELb0ELb1ELb0ELb1ELb0ELb0ELb0ELi2ELi4ELi4ELi4ELb0EEENS1_24CollectiveEpilogueBwdGQAISA_fSD_Li256ELb0ELb1EEENS1_25SingleTileBwdLPTSchedulerILb0ELi128ELb1EEEEEEEEEvNT_6ParamsE) ;  /* 0xffff732008007950 */ /* 0x000fea0003c3ffff */
        .type           $_ZN7cutlass13device_kernelIN5flash19enable_sm80_to_sm89INS1_16FlashAttnBwdSm80INS1_25CollectiveMainloopBwdSm80ILi2ELi2EN4cute5tupleIJNS5_1CILi128EEES8_NS7_ILi64EEEEEENS_10bfloat16_tEfNS_4arch4Sm80ELb1ELb0ELb1ELb0ELb1ELb0ELb0ELb0ELi2ELi4ELi4ELi4ELb0EEENS1_24CollectiveEpilogueBwdGQAISA_fSD_Li256ELb0ELb1EEENS1_25SingleTileBwdLPTSchedulerILb0ELi128ELb1EEEEEEEEEvNT_6ParamsE$_ZN4cute3eso3ESOILb1ELb0EJNS_6LayoutINS_5tupleIJNS3_IJNS3_IJNS3_IJNS_1CILi4EEENS4_ILi2EEEEEENS4_ILi1EEEEEES8_EEENS3_IJNS3_IJNS3_IJS8_S8_EEES8_EEES6_EEEEEENS3_IJNS3_IJNS3_IJNS3_IJS8_NS4_ILi32EEEEEENS4_ILi0EEEEEESH_EEENS3_IJNS3_IJNS3_IJSH_SH_EEESH_EEENS4_ILi64EEEEEEEEEEENS_10ViewEngineIPN7cutlass10bfloat16_tEEEEEC2ERKSP_RKSU_,@function
        .size           $_ZN7cutlass13device_kernelIN5flash19enable_sm80_to_sm89INS1_16FlashAttnBwdSm80INS1_25CollectiveMainloopBwdSm80ILi2ELi2EN4cute5tupleIJNS5_1CILi128EEES8_NS7_ILi64EEEEEENS_10bfloat16_tEfNS_4arch4Sm80ELb1ELb0ELb1ELb0ELb1ELb0ELb0ELb0ELi2ELi4ELi4ELi4ELb0EEENS1_24CollectiveEpilogueBwdGQAISA_fSD_Li256ELb0ELb1EEENS1_25SingleTileBwdLPTSchedulerILb0ELi128ELb1EEEEEEEEEvNT_6ParamsE$_ZN4cute3eso3ESOILb1ELb0EJNS_6LayoutINS_5tupleIJNS3_IJNS3_IJNS3_IJNS_1CILi4EEENS4_ILi2EEEEEENS4_ILi1EEEEEES8_EEENS3_IJNS3_IJNS3_IJS8_S8_EEES8_EEES6_EEEEEENS3_IJNS3_IJNS3_IJNS3_IJS8_NS4_ILi32EEEEEENS4_ILi0EEEEEESH_EEENS3_IJNS3_IJNS3_IJSH_SH_EEESH_EEENS4_ILi64EEEEEEEEEEENS_10ViewEngineIPN7cutlass10bfloat16_tEEEEEC2ERKSP_RKSU_,($_ZN7cutlass13device_kernelIN5flash19enable_sm80_to_sm89INS1_16FlashAttnBwdSm80INS1_25CollectiveMainloopBwdSm80ILi2ELi2EN4cute5tupleIJNS5_1CILi128EEES8_NS7_ILi64EEEEEENS_10bfloat16_tEfNS_4arch4Sm80ELb1ELb0ELb1ELb0ELb1ELb0ELb0ELb0ELi2ELi4ELi4ELi4ELb0EEENS1_24CollectiveEpilogueBwdGQAISA_fSD_Li256ELb0ELb1EEENS1_25SingleTileBwdLPTSchedulerILb0ELi128ELb1EEEEEEEEEvNT_6ParamsE$_ZN4cute3eso3ESOILb1ELb0EJNS_6LayoutINS_5tupleIJNS3_IJNS3_IJNS_1CILi2EEES5_EEENS4_ILi1EEEEEEEEENS3_IJNS3_IJNS3_IJS7_NS4_ILi16EEEEEENS4_ILi0EEEEEEEEEEENS_10ViewEngineIPjEEEEC2ERKSF_RKSI_ - $_ZN7cutlass13device_kernelIN5flash19enable_sm80_to_sm89INS1_16FlashAttnBwdSm80INS1_25CollectiveMainloopBwdSm80ILi2ELi2EN4cute5tupleIJNS5_1CILi128EEES8_NS7_ILi64EEEEEENS_10bfloat16_tEfNS_4arch4Sm80ELb1ELb0ELb1ELb0ELb1ELb0ELb0ELb0ELi2ELi4ELi4ELi4ELb0EEENS1_24CollectiveEpilogueBwdGQAISA_fSD_Li256ELb0ELb1EEENS1_25SingleTileBwdLPTSchedulerILb0ELi128ELb1EEEEEEEEEvNT_6ParamsE$_ZN4cute3eso3ESOILb1ELb0EJNS_6LayoutINS_5tupleIJNS3_IJNS3_IJNS3_IJNS_1CILi4EEENS4_ILi2EEEEEENS4_ILi1EEEEEES8_EEENS3_IJNS3_IJNS3_IJS8_S8_EEES8_EEES6_EEEEEENS3_IJNS3_IJNS3_IJNS3_IJS8_NS4_ILi32EEEEEENS4_ILi0EEEEEESH_EEENS3_IJNS3_IJNS3_IJSH_SH_EEESH_EEENS4_ILi64EEEEEEEEEEENS_10ViewEngineIPN7cutlass10bfloat16_tEEEEEC2ERKSP_RKSU_)
$_ZN7cutlass13device_kernelIN5flash19enable_sm80_to_sm89INS1_16FlashAttnBwdSm80INS1_25CollectiveMainloopBwdSm80ILi2ELi2EN4cute5tupleIJNS5_1CILi128EEES8_NS7_ILi64EEEEEENS_10bfloat16_tEfNS_4arch4Sm80ELb1ELb0ELb1ELb0ELb1ELb0ELb0ELb0ELi2ELi4ELi4ELi4ELb0EEENS1_24CollectiveEpilogueBwdGQAISA_fSD_Li256ELb0ELb1EEENS1_25SingleTileBwdLPTSchedulerILb0ELi128ELb1EEEEEEEEEvNT_6ParamsE$_ZN4cute3eso3ESOILb1ELb0EJNS_6LayoutINS_5tupleIJNS3_IJNS3_IJNS3_IJNS_1CILi4EEENS4_ILi2EEEEEENS4_ILi1EEEEEES8_EEENS3_IJNS3_IJNS3_IJS8_S8_EEES8_EEES6_EEEEEENS3_IJNS3_IJNS3_IJNS3_IJS8_NS4_ILi32EEEEEENS4_ILi0EEEEEESH_EEENS3_IJNS3_IJNS3_IJSH_SH_EEESH_EEENS4_ILi64EEEEEEEEEEENS_10ViewEngineIPN7cutlass10bfloat16_tEEEEEC2ERKSP_RKSU_:
[----:B------:R-:W-:Y:S02]  /*8ce0*/  IADD3 R4, R67, -c[0x0][0x20], RZ ;  /* 0x8000080043047a10 */ /* 0x000fe40007ffe0ff */
[----:B------:R-:W-:-:S03]  /*8cf0*/  MOV R7, 0x0 ;  /* 0x0000000000077802 */ /* 0x000fc60000000f00 */
[----:B------:R1:W-:Y:S01]  /*8d00*/  STL.64 [R4], R2 ;  /* 0x0000000204007387 */ /* 0x0003e20000100a00 */
[----:B------:R-:W-:Y:S05]  /*8d10*/  RET.REL.NODEC R6 `(_ZN7cutlass13device_kernelIN5flash19enable_sm80_to_sm89INS1_16FlashAttnBwdSm80INS1_25CollectiveMainloopBwdSm80ILi2ELi2EN4cute5tupleIJNS5_1CILi128EEES8_NS7_ILi64EEEEEENS_10bfloat16_tEfNS_4arch4Sm80ELb1ELb0ELb1ELb0ELb1ELb0ELb0ELb0ELi2ELi4ELi4ELi4ELb0EEENS1_24CollectiveEpilogueBwdGQAISA_fSD_Li256ELb0ELb1EEENS1_25SingleTileBwdLPTSchedulerILb0ELi128ELb1EEEEEEEEEvNT_6ParamsE) ;  /* 0xffff72e006007950 */ /* 0x000fea0003c3ffff */
        .type           $_ZN7cutlass13device_kernelIN5flash19enable_sm80_to_sm89INS1_16FlashAttnBwdSm80INS1_25CollectiveMainloopBwdSm80ILi2ELi2EN4cute5tupleIJNS5_1CILi128EEES8_NS7_ILi64EEEEEENS_10bfloat16_tEfNS_4arch4Sm80ELb1ELb0ELb1ELb0ELb1ELb0ELb0ELb0ELi2ELi4ELi4ELi4ELb0EEENS1_24CollectiveEpilogueBwdGQAISA_fSD_Li256ELb0ELb1EEENS1_25SingleTileBwdLPTSchedulerILb0ELi128ELb1EEEEEEEEEvNT_6ParamsE$_ZN4cute3eso3ESOILb1ELb0EJNS_6LayoutINS_5tupleIJNS3_IJNS3_IJNS_1CILi2EEES5_EEENS4_ILi1EEEEEEEEENS3_IJNS3_IJNS3_IJS7_NS4_ILi16EEEEEENS4_ILi0EEEEEEEEEEENS_10ViewEngineIPjEEEEC2ERKSF_RKSI_,@function
        .size           $_ZN7cutlass13device_kernelIN5flash19enable_sm80_to_sm89INS1_16FlashAttnBwdSm80INS1_25CollectiveMainloopBwdSm80ILi2ELi2EN4cute5tupleIJNS5_1CILi128EEES8_NS7_ILi64EEEEEENS_10bfloat16_tEfNS_4arch4Sm80ELb1ELb0ELb1ELb0ELb1ELb0ELb0ELb0ELi2ELi4ELi4ELi4ELb0EEENS1_24CollectiveEpilogueBwdGQAISA_fSD_Li256ELb0ELb1EEENS1_25SingleTileBwdLPTSchedulerILb0ELi128ELb1EEEEEEEEEvNT_6ParamsE$_ZN4cute3eso3ESOILb1ELb0EJNS_6LayoutINS_5tupleIJNS3_IJNS3_IJNS_1CILi2EEES5_EEENS4_ILi1EEEEEEEEENS3_IJNS3_IJNS3_IJS7_NS4_ILi16EEEEEENS4_ILi0EEEEEEEEEEENS_10ViewEngineIPjEEEEC2ERKSF_RKSI_,($_ZN7cutlass13device_kernelIN5flash19enable_sm80_to_sm89INS1_16FlashAttnBwdSm80INS1_25CollectiveMainloopBwdSm80ILi2ELi2EN4cute5tupleIJNS5_1CILi128EEES8_NS7_ILi64EEEEEENS_10bfloat16_tEfNS_4arch4Sm80ELb1ELb0ELb1ELb0ELb1ELb0ELb0ELb0ELi2ELi4ELi4ELi4ELb0EEENS1_24CollectiveEpilogueBwdGQAISA_fSD_Li256ELb0ELb1EEENS1_25SingleTileBwdLPTSchedulerILb0ELi128ELb1EEEEEEEEEvNT_6ParamsE$_ZN4cute3eso3ESOILb1ELb0EJNS_6LayoutINS_5tupleIJNS3_IJNS3_IJNS_1CILi4EEENS4_ILi2EEEEEENS4_ILi1EEEEEEEEENS3_IJNS3_IJNS3_IJS8_NS4_ILi32EEEEEENS4_ILi0EEEEEEEEEEENS_10ViewEngineIPN7cutlass10bfloat16_tEEEEEC2ERKSG_RKSL_ - $_ZN7cutlass13device_kernelIN5flash19enable_sm80_to_sm89INS1_16FlashAttnBwdSm80INS1_25CollectiveMainloopBwdSm80ILi2ELi2EN4cute5tupleIJNS5_1CILi128EEES8_NS7_ILi64EEEEEENS_10bfloat16_tEfNS_4arch4Sm80ELb1ELb0ELb1ELb0ELb1ELb0ELb0ELb0ELi2ELi4ELi4ELi4ELb0EEENS1_24CollectiveEpilogueBwdGQAISA_fSD_Li256ELb0ELb1EEENS1_25SingleTileBwdLPTSchedulerILb0ELi128ELb1EEEEEEEEEvNT_6ParamsE$_ZN4cute3eso3ESOILb1ELb0EJNS_6LayoutINS_5tupleIJNS3_IJNS3_IJNS_1CILi2EEES5_EEENS4_ILi1EEEEEEEEENS3_IJNS3_IJNS3_IJS7_NS4_ILi16EEEEEENS4_ILi0EEEEEEEEEEENS_10ViewEngineIPjEEEEC2ERKSF_RKSI_)
$_ZN7cutlass13device_kernelIN5flash19enable_sm80_to_sm89INS1_16FlashAttnBwdSm80INS1_25CollectiveMainloopBwdSm80ILi2ELi2EN4cute5tupleIJNS5_1CILi128EEES8_NS7_ILi64EEEEEENS_10bfloat16_tEfNS_4arch4Sm80ELb1ELb0ELb1ELb0ELb1ELb0ELb0ELb0ELi2ELi4ELi4ELi4ELb0EEENS1_24CollectiveEpilogueBwdGQAISA_fSD_Li256ELb0ELb1EEENS1_25SingleTileBwdLPTSchedulerILb0ELi128ELb1EEEEEEEEEvNT_6ParamsE$_ZN4cute3eso3ESOILb1ELb0EJNS_6LayoutINS_5tupleIJNS3_IJNS3_IJNS_1CILi2EEES5_EEENS4_ILi1EEEEEEEEENS3_IJNS3_IJNS3_IJS7_NS4_ILi16EEEEEENS4_ILi0EEEEEEEEEEENS_10ViewEngineIPjEEEEC2ERKSF_RKSI_:
[----:B------:R-:W-:Y:S02]  /*8d20*/  IADD3 R2, R67, -c[0x0][0x20], RZ ;  /* 0x8000080043027a10 */ /* 0x000fe40007ffe0ff */
[----:B------:R-:W-:-:S03]  /*8d30*/  MOV R5, 0x0 ;  /* 0x0000000000057802 */ /* 0x000fc60000000f00 */
[----:B------:R1:W-:Y:S01]  /*8d40*/  STL.64 [R2], R12 ;  /* 0x0000000c02007387 */ /* 0x0003e20000100a00 */
[----:B------:R-:W-:Y:S05]  /*8d50*/  RET.REL.NODEC R4 `(_ZN7cutlass13device_kernelIN5flash19enable_sm80_to_sm89INS1_16FlashAttnBwdSm80INS1_25CollectiveMainloopBwdSm80ILi2ELi2EN4cute5tupleIJNS5_1CILi128EEES8_NS7_ILi64EEEEEENS_10bfloat16_tEfNS_4arch4Sm80ELb1ELb0ELb1ELb0ELb1ELb0ELb0ELb0ELi2ELi4ELi4ELi4ELb0EEENS1_24CollectiveEpilogueBwdGQAISA_fSD_Li256ELb0ELb1EEENS1_25SingleTileBwdLPTSchedulerILb0ELi128ELb1EEEEEEEEEvNT_6ParamsE) ;  /* 0xffff72a004007950 */ /* 0x000fea0003c3ffff */
        .type           $_ZN7cutlass13device_kernelIN5flash19enable_sm80_to_sm89INS1_16FlashAttnBwdSm80INS1_25CollectiveMainloopBwdSm80ILi2ELi2EN4cute5tupleIJNS5_1CILi128EEES8_NS7_ILi64EEEEEENS_10bfloat16_tEfNS_4arch4Sm80ELb1ELb0ELb1ELb0ELb1ELb0ELb0ELb0ELi2ELi4ELi4ELi4ELb0EEENS1_24CollectiveEpilogueBwdGQAISA_fSD_Li256ELb0ELb1EEENS1_25SingleTileBwdLPTSchedulerILb0ELi128ELb1EEEEEEEEEvNT_6ParamsE$_ZN4cute3eso3ESOILb1ELb0EJNS_6LayoutINS_5tupleIJNS3_IJNS3_IJNS_1CILi4EEENS4_ILi2EEEEEENS4_ILi1EEEEEEEEENS3_IJNS3_IJNS3_IJS8_NS4_ILi32EEEEEENS4_ILi0EEEEEEEEEEENS_10ViewEngineIPN7cutlass10bfloat16_tEEEEEC2ERKSG_RKSL_,@function
        .size           $_ZN7cutlass13device_kernelIN5flash19enable_sm80_to_sm89INS1_16FlashAttnBwdSm80INS1_25CollectiveMainloopBwdSm80ILi2ELi2EN4cute5tupleIJNS5_1CILi128EEES8_NS7_ILi64EEEEEENS_10bfloat16_tEfNS_4arch4Sm80ELb1ELb0ELb1ELb0ELb1ELb0ELb0ELb0ELi2ELi4ELi4ELi4ELb0EEENS1_24CollectiveEpilogueBwdGQAISA_fSD_Li256ELb0ELb1EEENS1_25SingleTileBwdLPTSchedulerILb0ELi128ELb1EEEEEEEEEvNT_6ParamsE$_ZN4cute3eso3ESOILb1ELb0EJNS_6LayoutINS_5tupleIJNS3_IJNS3_IJNS_1CILi4EEENS4_ILi2EEEEEENS4_ILi1EEEEEEEEENS3_IJNS3_IJNS3_IJS8_NS4_ILi32EEEEEENS4_ILi0EEEEEEEEEEENS_10ViewEngineIPN7cutlass10bfloat16_tEEEEEC2ERKSG_RKSL_,($_ZN7cutlass13device_kernelIN5flash19enable_sm80_to_sm89INS1_16FlashAttnBwdSm80INS1_25CollectiveMainloopBwdSm80ILi2ELi2EN4cute5tupleIJNS5_1CILi128EEES8_NS7_ILi64EEEEEENS_10bfloat16_tEfNS_4arch4Sm80ELb1ELb0ELb1ELb0ELb1ELb0ELb0ELb0ELi2ELi4ELi4ELi4ELb0EEENS1_24CollectiveEpilogueBwdGQAISA_fSD_Li256ELb0ELb1EEENS1_25SingleTileBwdLPTSchedulerILb0ELi128ELb1EEEEEEEEEvNT_6ParamsE$_ZN4cute3eso3ESOILb1ELb0EJNS_6LayoutINS_5tupleIJNS3_IJNS3_IJNS_1CILi4EEENS4_ILi2EEEEEENS4_ILi1EEEEEEEEENS3_IJNS3_IJNS3_IJS8_NS4_ILi32EEEEEENS4_ILi0EEEEEEEEEEEiEEC2ERKSG_RKi - $_ZN7cutlass13device_kernelIN5flash19enable_sm80_to_sm89INS1_16FlashAttnBwdSm80INS1_25CollectiveMainloopBwdSm80ILi2ELi2EN4cute5tupleIJNS5_1CILi128EEES8_NS7_ILi64EEEEEENS_10bfloat16_tEfNS_4arch4Sm80ELb1ELb0ELb1ELb0ELb1ELb0ELb0ELb0ELi2ELi4ELi4ELi4ELb0EEENS1_24CollectiveEpilogueBwdGQAISA_fSD_Li256ELb0ELb1EEENS1_25SingleTileBwdLPTSchedulerILb0ELi128ELb1EEEEEEEEEvNT_6ParamsE$_ZN4cute3eso3ESOILb1ELb0EJNS_6LayoutINS_5tupleIJNS3_IJNS3_IJNS_1CILi4EEENS4_ILi2EEEEEENS4_ILi1EEEEEEEEENS3_IJNS3_IJNS3_IJS8_NS4_ILi32EEEEEENS4_ILi0EEEEEEEEEEENS_10ViewEngineIPN7cutlass10bfloat16_tEEEEEC2ERKSG_RKSL_)
$_ZN7cutlass13device_kernelIN5flash19enable_sm80_to_sm89INS1_16FlashAttnBwdSm80INS1_25CollectiveMainloopBwdSm80ILi2ELi2EN4cute5tupleIJNS5_1CILi128EEES8_NS7_ILi64EEEEEENS_10bfloat16_tEfNS_4arch4Sm80ELb1ELb0ELb1ELb0ELb1ELb0ELb0ELb0ELi2ELi4ELi4ELi4ELb0EEENS1_24CollectiveEpilogueBwdGQAISA_fSD_Li256ELb0ELb1EEENS1_25SingleTileBwdLPTSchedulerILb0ELi128ELb1EEEEEEEEEvNT_6ParamsE$_ZN4cute3eso3ESOILb1ELb0EJNS_6LayoutINS_5tupleIJNS3_IJNS3_IJNS_1CILi4EEENS4_ILi2EEEEEENS4_ILi1EEEEEEEEENS3_IJNS3_IJNS3_IJS8_NS4_ILi32EEEEEENS4_ILi0EEEEEEEEEEENS_10ViewEngineIPN7cutlass10bfloat16_tEEEEEC2ERKSG_RKSL_:
[----:B------:R-:W-:Y:S01]  /*8d60*/  IADD3 R2, R67, -c[0x0][0x20], RZ ;  /* 0x8000080043027a10 */ /* 0x000fe20007ffe0ff */
[----:B------:R-:W-:Y:S01]  /*8d70*/  IMAD.MOV.U32 R9, RZ, RZ, R3 ;  /* 0x000000ffff097224 */ /* 0x000fe200078e0003 */
[----:B------:R-:W-:-:S04]  /*8d80*/  MOV R7, 0x0 ;  /* 0x0000000000077802 */ /* 0x000fc80000000f00 */
[----:B------:R1:W-:Y:S01]  /*8d90*/  STL.64 [R2], R8 ;  /* 0x0000000802007387 */ /* 0x0003e20000100a00 */
[----:B------:R-:W-:Y:S05]  /*8da0*/  RET.REL.NODEC R6 `(_ZN7cutlass13device_kernelIN5flash19enable_sm80_to_sm89INS1_16FlashAttnBwdSm80INS1_25CollectiveMainloopBwdSm80ILi2ELi2EN4cute5tupleIJNS5_1CILi128EEES8_NS7_ILi64EEEEEENS_10bfloat16_tEfNS_4arch4Sm80ELb1ELb0ELb1ELb0ELb1ELb0ELb0ELb0ELi2ELi4ELi4ELi4ELb0EEENS1_24CollectiveEpilogueBwdGQAISA_fSD_Li256ELb0ELb1EEENS1_25SingleTileBwdLPTSchedulerILb0ELi128ELb1EEEEEEEEEvNT_6ParamsE) ;  /* 0xffff725006007950 */ /* 0x000fea0003c3ffff */
        .type           $_ZN7cutlass13device_kernelIN5flash19enable_sm80_to_sm89INS1_16FlashAttnBwdSm80INS1_25CollectiveMainloopBwdSm80ILi2ELi2EN4cute5tupleIJNS5_1CILi128EEES8_NS7_ILi64EEEEEENS_10bfloat16_tEfNS_4arch4Sm80ELb1ELb0ELb1ELb0ELb1ELb0ELb0ELb0ELi2ELi4ELi4ELi4ELb0EEENS1_24CollectiveEpilogueBwdGQAISA_fSD_Li256ELb0ELb1EEENS1_25SingleTileBwdLPTSchedulerILb0ELi128ELb1EEEEEEEEEvNT_6ParamsE$_ZN4cute3eso3ESOILb1ELb0EJNS_6LayoutINS_5tupleIJNS3_IJNS3_IJNS_1CILi4EEENS4_ILi2EEEEEENS4_ILi1EEEEEEEEENS3_IJNS3_IJNS3_IJS8_NS4_ILi32EEEEEENS4_ILi0EEEEEEEEEEEiEEC2ERKSG_RKi,@function
        .size           $_ZN7cutlass13device_kernelIN5flash19enable_sm80_to_sm89INS1_16FlashAttnBwdSm80INS1_25CollectiveMainloopBwdSm80ILi2ELi2EN4cute5tupleIJNS5_1CILi128EEES8_NS7_ILi64EEEEEENS_10bfloat16_tEfNS_4arch4Sm80ELb1ELb0ELb1ELb0ELb1ELb0ELb0ELb0ELi2ELi4ELi4ELi4ELb0EEENS1_24CollectiveEpilogueBwdGQAISA_fSD_Li256ELb0ELb1EEENS1_25SingleTileBwdLPTSchedulerILb0ELi128ELb1EEEEEEEEEvNT_6ParamsE$_ZN4cute3eso3ESOILb1ELb0EJNS_6LayoutINS_5tupleIJNS3_IJNS3_IJNS_1CILi4EEENS4_ILi2EEEEEENS4_ILi1EEEEEEEEENS3_IJNS3_IJNS3_IJS8_NS4_ILi32EEEEEENS4_ILi0EEEEEEEEEEEiEEC2ERKSG_RKi,($_ZN7cutlass13device_kernelIN5flash19enable_sm80_to_sm89INS1_16FlashAttnBwdSm80INS1_25CollectiveMainloopBwdSm80ILi2ELi2EN4cute5tupleIJNS5_1CILi128EEES8_NS7_ILi64EEEEEENS_10bfloat16_tEfNS_4arch4Sm80ELb1ELb0ELb1ELb0ELb1ELb0ELb0ELb0ELi2ELi4ELi4ELi4ELb0EEENS1_24CollectiveEpilogueBwdGQAISA_fSD_Li256ELb0ELb1EEENS1_25SingleTileBwdLPTSchedulerILb0ELi128ELb1EEEEEEEEEvNT_6ParamsE$_ZN4cute3eso3ESOILb1ELb0EJNS_6LayoutINS_5tupleIJNS3_IJNS3_IJNS_1CILi4EEENS4_ILi2EEEEEENS4_ILi1EEEEEENS3_IJS6_EEEEEENS3_IJNS3_IJNS3_IJS8_NS4_ILi32EEEEEENS4_ILi0EEEEEENS3_IJNS4_ILi64EEEEEEEEEEENS_10ViewEngineIPN7cutlass10bfloat16_tEEEEEC2ERKSJ_RKSO_ - $_ZN7cutlass13device_kernelIN5flash19enable_sm80_to_sm89INS1_16FlashAttnBwdSm80INS1_25CollectiveMainloopBwdSm80ILi2ELi2EN4cute5tupleIJNS5_1CILi128EEES8_NS7_ILi64EEEEEENS_10bfloat16_tEfNS_4arch4Sm80ELb1ELb0ELb1ELb0ELb1ELb0ELb0ELb0ELi2ELi4ELi4ELi4ELb0EEENS1_24CollectiveEpilogueBwdGQAISA_fSD_Li256ELb0ELb1EEENS1_25SingleTileBwdLPTSchedulerILb0ELi128ELb1EEEEEEEEEvNT_6ParamsE$_ZN4cute3eso3ESOILb1ELb0EJNS_6LayoutINS_5tupleIJNS3_IJNS3_IJNS_1CILi4EEENS4_ILi2EEEEEENS4_ILi1EEEEEEEEENS3_IJNS3_IJNS3_IJS8_NS4_ILi32EEEEEENS4_ILi0EEEEEEEEEEEiEEC2ERKSG_RKi)
$_ZN7cutlass13device_kernelIN5flash19enable_sm80_to_sm89INS1_16FlashAttnBwdSm80INS1_25CollectiveMainloopBwdSm80ILi2ELi2EN4cute5tupleIJNS5_1CILi128EEES8_NS7_ILi64EEEEEENS_10bfloat16_tEfNS_4arch4Sm80ELb1ELb0ELb1ELb0ELb1ELb0ELb0ELb0ELi2ELi4ELi4ELi4ELb0EEENS1_24CollectiveEpilogueBwdGQAISA_fSD_Li256ELb0ELb1EEENS1_25SingleTileBwdLPTSchedulerILb0ELi128ELb1EEEEEEEEEvNT_6ParamsE$_ZN4cute3eso3ESOILb1ELb0EJNS_6LayoutINS_5tupleIJNS3_IJNS3_IJNS_1CILi4EEENS4_ILi2EEEEEENS4_ILi1EEEEEEEEENS3_IJNS3_IJNS3_IJS8_NS4_ILi32EEEEEENS4_ILi0EEEEEEEEEEEiEEC2ERKSG_RKi:
[----:B------:R-:W-:Y:S02]  /*8db0*/  IADD3 R2, R67, -c[0x0][0x20], RZ ;  /* 0x8000080043027a10 */ /* 0x000fe40007ffe0ff */
[----:B------:R-:W-:-:S03]  /*8dc0*/  MOV R7, 0x0 ;  /* 0x0000000000077802 */ /* 0x000fc60000000f00 */
[----:B------:R1:W-:Y:S01]  /*8dd0*/  STL [R2], R3 ;  /* 0x0000000302007387 */ /* 0x0003e20000100800 */
[----:B------:R-:W-:Y:S05]  /*8de0*/  RET.REL.NODEC R6 `(_ZN7cutlass13device_kernelIN5flash19enable_sm80_to_sm89INS1_16FlashAttnBwdSm80INS1_25CollectiveMainloopBwdSm80ILi2ELi2EN4cute5tupleIJNS5_1CILi128EEES8_NS7_ILi64EEEEEENS_10bfloat16_tEfNS_4arch4Sm80ELb1ELb0ELb1ELb0ELb1ELb0ELb0ELb0ELi2ELi4ELi4ELi4ELb0EEENS1_24CollectiveEpilogueBwdGQAISA_fSD_Li256ELb0ELb1EEENS1_25SingleTileBwdLPTSchedulerILb0ELi128ELb1EEEEEEEEEvNT_6ParamsE) ;  /* 0xffff721006007950 */ /* 0x000fea0003c3ffff */
        .type           $_ZN7cutlass13device_kernelIN5flash19enable_sm80_to_sm89INS1_16FlashAttnBwdSm80INS1_25CollectiveMainloopBwdSm80ILi2ELi2EN4cute5tupleIJNS5_1CILi128EEES8_NS7_ILi64EEEEEENS_10bfloat16_tEfNS_4arch4Sm80ELb1ELb0ELb1ELb0ELb1ELb0ELb0ELb0ELi2ELi4ELi4ELi4ELb0EEENS1_24CollectiveEpilogueBwdGQAISA_fSD_Li256ELb0ELb1EEENS1_25SingleTileBwdLPTSchedulerILb0ELi128ELb1EEEEEEEEEvNT_6ParamsE$_ZN4cute3eso3ESOILb1ELb0EJNS_6LayoutINS_5tupleIJNS3_IJNS3_IJNS_1CILi4EEENS4_ILi2EEEEEENS4_ILi1EEEEEENS3_IJS6_EEEEEENS3_IJNS3_IJNS3_IJS8_NS4_ILi32EEEEEENS4_ILi0EEEEEENS3_IJNS4_ILi64EEEEEEEEEEENS_10ViewEngineIPN7cutlass10bfloat16_tEEEEEC2ERKSJ_RKSO_,@function
        .size           $_ZN7cutlass13device_kernelIN5flash19enable_sm80_to_sm89INS1_16FlashAttnBwdSm80INS1_25CollectiveMainloopBwdSm80ILi2ELi2EN4cute5tupleIJNS5_1CILi128EEES8_NS7_ILi64EEEEEENS_10bfloat16_tEfNS_4arch4Sm80ELb1ELb0ELb1ELb0ELb1ELb0ELb0ELb0ELi2ELi4ELi4ELi4ELb0EEENS1_24CollectiveEpilogueBwdGQAISA_fSD_Li256ELb0ELb1EEENS1_25SingleTileBwdLPTSchedulerILb0ELi128ELb1EEEEEEEEEvNT_6ParamsE$_ZN4cute3eso3ESOILb1ELb0EJNS_6LayoutINS_5tupleIJNS3_IJNS3_IJNS_1CILi4EEENS4_ILi2EEEEEENS4_ILi1EEEEEENS3_IJS6_EEEEEENS3_IJNS3_IJNS3_IJS8_NS4_ILi32EEEEEENS4_ILi0EEEEEENS3_IJNS4_ILi64EEEEEEEEEEENS_10ViewEngineIPN7cutlass10bfloat16_tEEEEEC2ERKSJ_RKSO_,($_ZN7cutlass13device_kernelIN5flash19enable_sm80_to_sm89INS1_16FlashAttnBwdSm80INS1_25CollectiveMainloopBwdSm80ILi2ELi2EN4cute5tupleIJNS5_1CILi128EEES8_NS7_ILi64EEEEEENS_10bfloat16_tEfNS_4arch4Sm80ELb1ELb0ELb1ELb0ELb1ELb0ELb0ELb0ELi2ELi4ELi4ELi4ELb0EEENS1_24CollectiveEpilogueBwdGQAISA_fSD_Li256ELb0ELb1EEENS1_25SingleTileBwdLPTSchedulerILb0ELi128ELb1EEEEEEEEEvNT_6ParamsE$_ZN4cute3eso3ESOILb1ELb0EJNS_6LayoutINS_5tupleIJNS3_IJNS3_IJNS_1CILi4EEENS4_ILi2EEEEEENS4_ILi1EEEEEES6_EEENS3_IJNS3_IJNS3_IJS8_NS4_ILi32EEEEEENS4_ILi0EEEEEENS4_ILi64EEEEEEEENS_10ViewEngineIPN7cutlass10bfloat16_tEEEEEC2ERKSH_RKSM_ - $_ZN7cutlass13device_kernelIN5flash19enable_sm80_to_sm89INS1_16FlashAttnBwdSm80INS1_25CollectiveMainloopBwdSm80ILi2ELi2EN4cute5tupleIJNS5_1CILi128EEES8_NS7_ILi64EEEEEENS_10bfloat16_tEfNS_4arch4Sm80ELb1ELb0ELb1ELb0ELb1ELb0ELb0ELb0ELi2ELi4ELi4ELi4ELb0EEENS1_24CollectiveEpilogueBwdGQAISA_fSD_Li256ELb0ELb1EEENS1_25SingleTileBwdLPTSchedulerILb0ELi128ELb1EEEEEEEEEvNT_6ParamsE$_ZN4cute3eso3ESOILb1ELb0EJNS_6LayoutINS_5tupleIJNS3_IJNS3_IJNS_1CILi4EEENS4_ILi2EEEEEENS4_ILi1EEEEEENS3_IJS6_EEEEEENS3_IJNS3_IJNS3_IJS8_NS4_ILi32EEEEEENS4_ILi0EEEEEENS3_IJNS4_ILi64EEEEEEEEEEENS_10ViewEngineIPN7cutlass10bfloat16_tEEEEEC2ERKSJ_RKSO_)
$_ZN7cutlass13device_kernelIN5flash19enable_sm80_to_sm89INS1_16FlashAttnBwdSm80INS1_25CollectiveMainloopBwdSm80ILi2ELi2EN4cute5tupleIJNS5_1CILi128EEES8_NS7_ILi64EEEEEENS_10bfloat16_tEfNS_4arch4Sm80ELb1ELb0ELb1ELb0ELb1ELb0ELb0ELb0ELi2ELi4ELi4ELi4ELb0EEENS1_24CollectiveEpilogueBwdGQAISA_fSD_Li256ELb0ELb1EEENS1_25SingleTileBwdLPTSchedulerILb0ELi128ELb1EEEEEEEEEvNT_6ParamsE$_ZN4cute3eso3ESOILb1ELb0EJNS_6LayoutINS_5tupleIJNS3_IJNS3_IJNS_1CILi4EEENS4_ILi2EEEEEENS4_ILi1EEEEEENS3_IJS6_EEEEEENS3_IJNS3_IJNS3_IJS8_NS4_ILi32EEEEEENS4_ILi0EEEEEENS3_IJNS4_ILi64EEEEEEEEEEENS_10ViewEngineIPN7cutlass10bfloat16_tEEEEEC2ERKSJ_RKSO_:
[----:B------:R-:W-:Y:S02]  /*8df0*/  IADD3 R2, R67, -c[0x0][0x20], RZ ;  /* 0x8000080043027a10 */ /* 0x000fe40007ffe0ff */
[----:B------:R-:W-:-:S03]  /*8e00*/  MOV R7, 0x0 ;  /* 0x0000000000077802 */ /* 0x000fc60000000f00 */
[----:B------:R1:W-:Y:S01]  /*8e10*/  STL.64 [R2], R4 ;  /* 0x0000000402007387 */ /* 0x0003e20000100a00 */
[----:B------:R-:W-:Y:S05]  /*8e20*/  RET.REL.NODEC R6 `(_ZN7cutlass13device_kernelIN5flash19enable_sm80_to_sm89INS1_16FlashAttnBwdSm80INS1_25CollectiveMainloopBwdSm80ILi2ELi2EN4cute5tupleIJNS5_1CILi128EEES8_NS7_ILi64EEEEEENS_10bfloat16_tEfNS_4arch4Sm80ELb1ELb0ELb1ELb0ELb1ELb0ELb0ELb0ELi2ELi4ELi4ELi4ELb0EEENS1_24CollectiveEpilogueBwdGQAISA_fSD_Li256ELb0ELb1EEENS1_25SingleTileBwdLPTSchedulerILb0ELi128ELb1EEEEEEEEEvNT_6ParamsE) ;  /* 0xffff71d006007950 */ /* 0x000fea0003c3ffff */
        .type           $_ZN7cutlass13device_kernelIN5flash19enable_sm80_to_sm89INS1_16FlashAttnBwdSm80INS1_25CollectiveMainloopBwdSm80ILi2ELi2EN4cute5tupleIJNS5_1CILi128EEES8_NS7_ILi64EEEEEENS_10bfloat16_tEfNS_4arch4Sm80ELb1ELb0ELb1ELb0ELb1ELb0ELb0ELb0ELi2ELi4ELi4ELi4ELb0EEENS1_24CollectiveEpilogueBwdGQAISA_fSD_Li256ELb0ELb1EEENS1_25SingleTileBwdLPTSchedulerILb0ELi128ELb1EEEEEEEEEvNT_6ParamsE$_ZN4cute3eso3ESOILb1ELb0EJNS_6LayoutINS_5tupleIJNS3_IJNS3_IJNS_1CILi4EEENS4_ILi2EEEEEENS4_ILi1EEEEEES6_EEENS3_IJNS3_IJNS3_IJS8_NS4_ILi32EEEEEENS4_ILi0EEEEEENS4_ILi64EEEEEEEENS_10ViewEngineIPN7cutlass10bfloat16_tEEEEEC2ERKSH_RKSM_,@function
        .size           $_ZN7cutlass13device_kernelIN5flash19enable_sm80_to_sm89INS1_16FlashAttnBwdSm80INS1_25CollectiveMainloopBwdSm80ILi2ELi2EN4cute5tupleIJNS5_1CILi128EEES8_NS7_ILi64EEEEEENS_10bfloat16_tEfNS_4arch4Sm80ELb1ELb0ELb1ELb0ELb1ELb0ELb0ELb0ELi2ELi4ELi4ELi4ELb0EEENS1_24CollectiveEpilogueBwdGQAISA_fSD_Li256ELb0ELb1EEENS1_25SingleTileBwdLPTSchedulerILb0ELi128ELb1EEEEEEEEEvNT_6ParamsE$_ZN4cute3eso3ESOILb1ELb0EJNS_6LayoutINS_5tupleIJNS3_IJNS3_IJNS_1CILi4EEENS4_ILi2EEEEEENS4_ILi1EEEEEES6_EEENS3_IJNS3_IJNS3_IJS8_NS4_ILi32EEEEEENS4_ILi0EEEEEENS4_ILi64EEEEEEEENS_10ViewEngineIPN7cutlass10bfloat16_tEEEEEC2ERKSH_RKSM_,($_ZN7cutlass13device_kernelIN5flash19enable_sm80_to_sm89INS1_16FlashAttnBwdSm80INS1_25CollectiveMainloopBwdSm80ILi2ELi2EN4cute5tupleIJNS5_1CILi128EEES8_NS7_ILi64EEEEEENS_10bfloat16_tEfNS_4arch4Sm80ELb1ELb0ELb1ELb0ELb1ELb0ELb0ELb0ELi2ELi4ELi4ELi4ELb0EEENS1_24CollectiveEpilogueBwdGQAISA_fSD_Li256ELb0ELb1EEENS1_25SingleTileBwdLPTSchedulerILb0ELi128ELb1EEEEEEEEEvNT_6ParamsE$_ZN4cute3eso3ESOILb1ELb0EJNS_6LayoutINS_5tupleIJNS3_IJNS3_IJNS_1CILi4EEENS4_ILi2EEEEEENS4_ILi1EEEEEES6_EEENS3_IJNS3_IJNS3_IJS8_NS4_ILi32EEEEEENS4_ILi0EEEEEENS4_ILi64EEEEEEEEiEEC2ERKSH_RKi - $_ZN7cutlass13device_kernelIN5flash19enable_sm80_to_sm89INS1_16FlashAttnBwdSm80INS1_25CollectiveMainloopBwdSm80ILi2ELi2EN4cute5tupleIJNS5_1CILi128EEES8_NS7_ILi64EEEEEENS_10bfloat16_tEfNS_4arch4Sm80ELb1ELb0ELb1ELb0ELb1ELb0ELb0ELb0ELi2ELi4ELi4ELi4ELb0EEENS1_24CollectiveEpilogueBwdGQAISA_fSD_Li256ELb0ELb1EEENS1_25SingleTileBwdLPTSchedulerILb0ELi128ELb1EEEEEEEEEvNT_6ParamsE$_ZN4cute3eso3ESOILb1ELb0EJNS_6LayoutINS_5tupleIJNS3_IJNS3_IJNS_1CILi4EEENS4_ILi2EEEEEENS4_ILi1EEEEEES6_EEENS3_IJNS3_IJNS3_IJS8_NS4_ILi32EEEEEENS4_ILi0EEEEEENS4_ILi64EEEEEEEENS_10ViewEngineIPN7cutlass10bfloat16_tEEEEEC2ERKSH_RKSM_)
$_ZN7cutlass13device_kernelIN5flash19enable_sm80_to_sm89INS1_16FlashAttnBwdSm80INS1_25CollectiveMainloopBwdSm80ILi2ELi2EN4cute5tupleIJNS5_1CILi128EEES8_NS7_ILi64EEEEEENS_10bfloat16_tEfNS_4arch4Sm80ELb1ELb0ELb1ELb0ELb1ELb0ELb0ELb0ELi2ELi4ELi4ELi4ELb0EEENS1_24CollectiveEpilogueBwdGQAISA_fSD_Li256ELb0ELb1EEENS1_25SingleTileBwdLPTSchedulerILb0ELi128ELb1EEEEEEEEEvNT_6ParamsE$_ZN4cute3eso3ESOILb1ELb0EJNS_6LayoutINS_5tupleIJNS3_IJNS3_IJNS_1CILi4EEENS4_ILi2EEEEEENS4_ILi1EEEEEES6_EEENS3_IJNS3_IJNS3_IJS8_NS4_ILi32EEEEEENS4_ILi0EEEEEENS4_ILi64EEEEEEEENS_10ViewEngineIPN7cutlass10bfloat16_tEEEEEC2ERKSH_RKSM_:
[----:B------:R-:W-:Y:S02]  /*8e30*/  IADD3 R2, R67, -c[0x0][0x20], RZ ;  /* 0x8000080043027a10 */ /* 0x000fe40007ffe0ff */
[----:B------:R-:W-:-:S03]  /*8e40*/  MOV R7, 0x0 ;  /* 0x0000000000077802 */ /* 0x000fc60000000f00 */
[----:B------:R1:W-:Y:S01]  /*8e50*/  STL.64 [R2], R10 ;  /* 0x0000000a02007387 */ /* 0x0003e20000100a00 */
[----:B------:R-:W-:Y:S05]  /*8e60*/  RET.REL.NODEC R6 `(_ZN7cutlass13device_kernelIN5flash19enable_sm80_to_sm89INS1_16FlashAttnBwdSm80INS1_25CollectiveMainloopBwdSm80ILi2ELi2EN4cute5tupleIJNS5_1CILi128EEES8_NS7_ILi64EEEEEENS_10bfloat16_tEfNS_4arch4Sm80ELb1ELb0ELb1ELb0ELb1ELb0ELb0ELb0ELi2ELi4ELi4ELi4ELb0EEENS1_24CollectiveEpilogueBwdGQAISA_fSD_Li256ELb0ELb1EEENS1_25SingleTileBwdLPTSchedulerILb0ELi128ELb1EEEEEEEEEvNT_6ParamsE) ;  /* 0xffff719006007950 */ /* 0x000fea0003c3ffff */
        .type           $_ZN7cutlass13device_kernelIN5flash19enable_sm80_to_sm89INS1_16FlashAttnBwdSm80INS1_25CollectiveMainloopBwdSm80ILi2ELi2EN4cute5tupleIJNS5_1CILi128EEES8_NS7_ILi64EEEEEENS_10bfloat16_tEfNS_4arch4Sm80ELb1ELb0ELb1ELb0ELb1ELb0ELb0ELb0ELi2ELi4ELi4ELi4ELb0EEENS1_24CollectiveEpilogueBwdGQAISA_fSD_Li256ELb0ELb1EEENS1_25SingleTileBwdLPTSchedulerILb0ELi128ELb1EEEEEEEEEvNT_6ParamsE$_ZN4cute3eso3ESOILb1ELb0EJNS_6LayoutINS_5tupleIJNS3_IJNS3_IJNS_1CILi4EEENS4_ILi2EEEEEENS4_ILi1EEEEEES6_EEENS3_IJNS3_IJNS3_IJS8_NS4_ILi32EEEEEENS4_ILi0EEEEEENS4_ILi64EEEEEEEEiEEC2ERKSH_RKi,@function
        .size           $_ZN7cutlass13device_kernelIN5flash19enable_sm80_to_sm89INS1_16FlashAttnBwdSm80INS1_25CollectiveMainloopBwdSm80ILi2ELi2EN4cute5tupleIJNS5_1CILi128EEES8_NS7_ILi64EEEEEENS_10bfloat16_tEfNS_4arch4Sm80ELb1ELb0ELb1ELb0ELb1ELb0ELb0ELb0ELi2ELi4ELi4ELi4ELb0EEENS1_24CollectiveEpilogueBwdGQAISA_fSD_Li256ELb0ELb1EEENS1_25SingleTileBwdLPTSchedulerILb0ELi128ELb1EEEEEEEEEvNT_6ParamsE$_ZN4cute3eso3ESOILb1ELb0EJNS_6LayoutINS_5tupleIJNS3_IJNS3_IJNS_1CILi4EEENS4_ILi2EEEEEENS4_ILi1EEEEEES6_EEENS3_IJNS3_IJNS3_IJS8_NS4_ILi32EEEEEENS4_ILi0EEEEEENS4_ILi64EEEEEEEEiEEC2ERKSH_RKi,($_ZN7cutlass13device_kernelIN5flash19enable_sm80_to_sm89INS1_16FlashAttnBwdSm80INS1_25CollectiveMainloopBwdSm80ILi2ELi2EN4cute5tupleIJNS5_1CILi128EEES8_NS7_ILi64EEEEEENS_10bfloat16_tEfNS_4arch4Sm80ELb1ELb0ELb1ELb0ELb1ELb0ELb0ELb0ELi2ELi4ELi4ELi4ELb0EEENS1_24CollectiveEpilogueBwdGQAISA_fSD_Li256ELb0ELb1EEENS1_25SingleTileBwdLPTSchedulerILb0ELi128ELb1EEEEEEEEEvNT_6ParamsE$_ZN4cute3eso3ESOILb1ELb0EJNS_6LayoutINS_5tupleIJNS3_IJNS3_IJNS_1CILi4EEENS4_ILi2EEEEEENS4_ILi1EEEEEES6_NS4_ILi8EEEEEENS3_IJNS3_IJNS3_IJS8_NS4_ILi32EEEEEENS4_ILi0EEEEEENS4_ILi64EEES5_EEEEENS_10ViewEngineIPN7cutlass10bfloat16_tEEEEEC2ERKSI_RKSN_ - $_ZN7cutlass13device_kernelIN5flash19enable_sm80_to_sm89INS1_16FlashAttnBwdSm80INS1_25CollectiveMainloopBwdSm80ILi2ELi2EN4cute5tupleIJNS5_1CILi128EEES8_NS7_ILi64EEEEEENS_10bfloat16_tEfNS_4arch4Sm80ELb1ELb0ELb1ELb0ELb1ELb0ELb0ELb0ELi2ELi4ELi4ELi4ELb0EEENS1_24CollectiveEpilogueBwdGQAISA_fSD_Li256ELb0ELb1EEENS1_25SingleTileBwdLPTSchedulerILb0ELi128ELb1EEEEEEEEEvNT_6ParamsE$_ZN4cute3eso3ESOILb1ELb0EJNS_6LayoutINS_5tupleIJNS3_IJNS3_IJNS_1CILi4EEENS4_ILi2EEEEEENS4_ILi1EEEEEES6_EEENS3_IJNS3_IJNS3_IJS8_NS4_ILi32EEEEEENS4_ILi0EEEEEENS4_ILi64EEEEEEEEiEEC2ERKSH_RKi)
$_ZN7cutlass13device_kernelIN5flash19enable_sm80_to_sm89INS1_16FlashAttnBwdSm80INS1_25CollectiveMainloopBwdSm80ILi2ELi2EN4cute5tupleIJNS5_1CILi128EEES8_NS7_ILi64EEEEEENS_10bfloat16_tEfNS_4arch4Sm80ELb1ELb0ELb1ELb0ELb1ELb0ELb0ELb0ELi2ELi4ELi4ELi4ELb0EEENS1_24CollectiveEpilogueBwdGQAISA_fSD_Li256ELb0ELb1EEENS1_25SingleTileBwdLPTSchedulerILb0ELi128ELb1EEEEEEEEEvNT_6ParamsE$_ZN4cute3eso3ESOILb1ELb0EJNS_6LayoutINS_5tupleIJNS3_IJNS3_IJNS_1CILi4EEENS4_ILi2EEEEEENS4_ILi1EEEEEES6_EEENS3_IJNS3_IJNS3_IJS8_NS4_ILi32EEEEEENS4_ILi0EEEEEENS4_ILi64EEEEEEEEiEEC2ERKSH_RKi:
[----:B------:R-:W-:Y:S02]  /*8e70*/  IADD3 R2, R58, -c[0x0][0x20], RZ ;  /* 0x800008003a027a10 */ /* 0x000fe40007ffe0ff */
[----:B------:R-:W-:-:S03]  /*8e80*/  MOV R5, 0x0 ;  /* 0x0000000000057802 */ /* 0x000fc60000000f00 */
[----:B------:R1:W-:Y:S01]  /*8e90*/  STL [R2], R3 ;  /* 0x0000000302007387 */ /* 0x0003e20000100800 */
[----:B------:R-:W-:Y:S05]  /*8ea0*/  RET.REL.NODEC R4 `(_ZN7cutlass13device_kernelIN5flash19enable_sm80_to_sm89INS1_16FlashAttnBwdSm80INS1_25CollectiveMainloopBwdSm80ILi2ELi2EN4cute5tupleIJNS5_1CILi128EEES8_NS7_ILi64EEEEEENS_10bfloat16_tEfNS_4arch4Sm80ELb1ELb0ELb1ELb0ELb1ELb0ELb0ELb0ELi2ELi4ELi4ELi4ELb0EEENS1_24CollectiveEpilogueBwdGQAISA_fSD_Li256ELb0ELb1EEENS1_25SingleTileBwdLPTSchedulerILb0ELi128ELb1EEEEEEEEEvNT_6ParamsE) ;  /* 0xffff715004007950 */ /* 0x000fea0003c3ffff */
        .type           $_ZN7cutlass13device_kernelIN5flash19enable_sm80_to_sm89INS1_16FlashAttnBwdSm80INS1_25CollectiveMainloopBwdSm80ILi2ELi2EN4cute5tupleIJNS5_1CILi128EEES8_NS7_ILi64EEEEEENS_10bfloat16_tEfNS_4arch4Sm80ELb1ELb0ELb1ELb0ELb1ELb0ELb0ELb0ELi2ELi4ELi4ELi4ELb0EEENS1_24CollectiveEpilogueBwdGQAISA_fSD_Li256ELb0ELb1EEENS1_25SingleTileBwdLPTSchedulerILb0ELi128ELb1EEEEEEEEEvNT_6ParamsE$_ZN4cute3eso3ESOILb1ELb0EJNS_6LayoutINS_5tupleIJNS3_IJNS3_IJNS_1CILi4EEENS4_ILi2EEEEEENS4_ILi1EEEEEES6_NS4_ILi8EEEEEENS3_IJNS3_IJNS3_IJS8_NS4_ILi32EEEEEENS4_ILi0EEEEEENS4_ILi64EEES5_EEEEENS_10ViewEngineIPN7cutlass10bfloat16_tEEEEEC2ERKSI_RKSN_,@function
        .size           $_ZN7cutlass13device_kernelIN5flash19enable_sm80_to_sm89INS1_16FlashAttnBwdSm80INS1_25CollectiveMainloopBwdSm80ILi2ELi2EN4cute5tupleIJNS5_1CILi128EEES8_NS7_ILi64EEEEEENS_10bfloat16_tEfNS_4arch4Sm80ELb1ELb0ELb1ELb0ELb1ELb0ELb0ELb0ELi2ELi4ELi4ELi4ELb0EEENS1_24CollectiveEpilogueBwdGQAISA_fSD_Li256ELb0ELb1EEENS1_25SingleTileBwdLPTSchedulerILb0ELi128ELb1EEEEEEEEEvNT_6ParamsE$_ZN4cute3eso3ESOILb1ELb0EJNS_6LayoutINS_5tupleIJNS3_IJNS3_IJNS_1CILi4EEENS4_ILi2EEEEEENS4_ILi1EEEEEES6_NS4_ILi8EEEEEENS3_IJNS3_IJNS3_IJS8_NS4_ILi32EEEEEENS4_ILi0EEEEEENS4_ILi64EEES5_EEEEENS_10ViewEngineIPN7cutlass10bfloat16_tEEEEEC2ERKSI_RKSN_,($_ZN7cutlass13device_kernelIN5flash19enable_sm80_to_sm89INS1_16FlashAttnBwdSm80INS1_25CollectiveMainloopBwdSm80ILi2ELi2EN4cute5tupleIJNS5_1CILi128EEES8_NS7_ILi64EEEEEENS_10bfloat16_tEfNS_4arch4Sm80ELb1ELb0ELb1ELb0ELb1ELb0ELb0ELb0ELi2ELi4ELi4ELi4ELb0EEENS1_24CollectiveEpilogueBwdGQAISA_fSD_Li256ELb0ELb1EEENS1_25SingleTileBwdLPTSchedulerILb0ELi128ELb1EEEEEEEEEvNT_6ParamsE$_ZN4cute3eso3ESOILb1ELb0EJNS_6LayoutINS_5tupleIJNS3_IJNS3_IJNS_1CILi4EEENS4_ILi8EEEEEENS3_IJS5_NS4_ILi2EEEEEEEEENS3_IJNS3_IJS8_S8_EEENS3_IJS8_S6_EEEEEEEEENS3_IJNS3_IJNS3_IJNS_11ScaledBasisIS8_JLi1EEEENSF_INS4_ILi1EEEJLi0EEEEEEENS3_IJNSF_INS4_ILi16EEEJLi0EEEENSF_IS6_JLi1EEEEEEEEEENS3_IJNS3_IJNSF_ISH_JLi1EEEENSF_IS6_JLi0EEEEEEENS3_IJNSF_INS4_ILi64EEEJLi0EEEENSF_ISK_JLi1EEEEEEEEEEEEEEENS_10ViewEngineINS_23ArithmeticTupleIteratorINS_15ArithmeticTupleIJNS4_ILi0EEES12_EEEEEEEEEC2ERKSY_RKS15_ - $_ZN7cutlass13device_kernelIN5flash19enable_sm80_to_sm89INS1_16FlashAttnBwdSm80INS1_25CollectiveMainloopBwdSm80ILi2ELi2EN4cute5tupleIJNS5_1CILi128EEES8_NS7_ILi64EEEEEENS_10bfloat16_tEfNS_4arch4Sm80ELb1ELb0ELb1ELb0ELb1ELb0ELb0ELb0ELi2ELi4ELi4ELi4ELb0EEENS1_24CollectiveEpilogueBwdGQAISA_fSD_Li256ELb0ELb1EEENS1_25SingleTileBwdLPTSchedulerILb0ELi128ELb1EEEEEEEEEvNT_6ParamsE$_ZN4cute3eso3ESOILb1ELb0EJNS_6LayoutINS_5tupleIJNS3_IJNS3_IJNS_1CILi4EEENS4_ILi2EEEEEENS4_ILi1EEEEEES6_NS4_ILi8EEEEEENS3_IJNS3_IJNS3_IJS8_NS4_ILi32EEEEEENS4_ILi0EEEEEENS4_ILi64EEES5_EEEEENS_10ViewEngineIPN7cutlass10bfloat16_tEEEEEC2ERKSI_RKSN_)
$_ZN7cutlass13device_kernelIN5flash19enable_sm80_to_sm89INS1_16FlashAttnBwdSm80INS1_25CollectiveMainloopBwdSm80ILi2ELi2EN4cute5tupleIJNS5_1CILi128EEES8_NS7_ILi64EEEEEENS_10bfloat16_tEfNS_4arch4Sm80ELb1ELb0ELb1ELb0ELb1ELb0ELb0ELb0ELi2ELi4ELi4ELi4ELb0EEENS1_24CollectiveEpilogueBwdGQAISA_fSD_Li256ELb0ELb1EEENS1_25SingleTileBwdLPTSchedulerILb0ELi128ELb1EEEEEEEEEvNT_6ParamsE$_ZN4cute3eso3ESOILb1ELb0EJNS_6LayoutINS_5tupleIJNS3_IJNS3_IJNS_1CILi4EEENS4_ILi2EEEEEENS4_ILi1EEEEEES6_NS4_ILi8EEEEEENS3_IJNS3_IJNS3_IJS8_NS4_ILi32EEEEEENS4_ILi0EEEEEENS4_ILi64EEES5_EEEEENS_10ViewEngineIPN7cutlass10bfloat16_tEEEEEC2ERKSI_RKSN_:
[----:B------:R-:W-:Y:S01]  /*8eb0*/  IADD3 R2, R67, -c[0x0][0x20], RZ ;  /* 0x8000080043027a10 */ /* 0x000fe20007ffe0ff */
[----:B------:R-:W-:Y:S01]  /*8ec0*/  IMAD.MOV.U32 R7, RZ, RZ, R3 ;  /* 0x000000ffff077224 */ /* 0x000fe200078e0003 */
[----:B------:R-:W-:-:S04]  /*8ed0*/  MOV R5, 0x0 ;  /* 0x0000000000057802 */ /* 0x000fc80000000f00 */
[----:B------:R1:W-:Y:S01]  /*8ee0*/  STL.64 [R2], R6 ;  /* 0x0000000602007387 */ /* 0x0003e20000100a00 */
[----:B------:R-:W-:Y:S05]  /*8ef0*/  RET.REL.NODEC R4 `(_ZN7cutlass13device_kernelIN5flash19enable_sm80_to_sm89INS1_16FlashAttnBwdSm80INS1_25CollectiveMainloopBwdSm80ILi2ELi2EN4cute5tupleIJNS5_1CILi128EEES8_NS7_ILi64EEEEEENS_10bfloat16_tEfNS_4arch4Sm80ELb1ELb0ELb1ELb0ELb1ELb0ELb0ELb0ELi2ELi4ELi4ELi4ELb0EEENS1_24CollectiveEpilogueBwdGQAISA_fSD_Li256ELb0ELb1EEENS1_25SingleTileBwdLPTSchedulerILb0ELi128ELb1EEEEEEEEEvNT_6ParamsE) ;  /* 0xffff710004007950 */ /* 0x000fea0003c3ffff */
        .type           $_ZN7cutlass13device_kernelIN5flash19enable_sm80_to_sm89INS1_16FlashAttnBwdSm80INS1_25CollectiveMainloopBwdSm80ILi2ELi2EN4cute5tupleIJNS5_1CILi128EEES8_NS7_ILi64EEEEEENS_10bfloat16_tEfNS_4arch4Sm80ELb1ELb0ELb1ELb0ELb1ELb0ELb0ELb0ELi2ELi4ELi4ELi4ELb0EEENS1_24CollectiveEpilogueBwdGQAISA_fSD_Li256ELb0ELb1EEENS1_25SingleTileBwdLPTSchedulerILb0ELi128ELb1EEEEEEEEEvNT_6ParamsE$_ZN4cute3eso3ESOILb1ELb0EJNS_6LayoutINS_5tupleIJNS3_IJNS3_IJNS_1CILi4EEENS4_ILi8EEEEEENS3_IJS5_NS4_ILi2EEEEEEEEENS3_IJNS3_IJS8_S8_EEENS3_IJS8_S6_EEEEEEEEENS3_IJNS3_IJNS3_IJNS_11ScaledBasisIS8_JLi1EEEENSF_INS4_ILi1EEEJLi0EEEEEEENS3_IJNSF_INS4_ILi16EEEJLi0EEEENSF_IS6_JLi1EEEEEEEEEENS3_IJNS3_IJNSF_ISH_JLi1EEEENSF_IS6_JLi0EEEEEEENS3_IJNSF_INS4_ILi64EEEJLi0EEEENSF_ISK_JLi1EEEEEEEEEEEEEEENS_10ViewEngineINS_23ArithmeticTupleIteratorINS_15ArithmeticTupleIJNS4_ILi0EEES12_EEEEEEEEEC2ERKSY_RKS15_,@function
        .size           $_ZN7cutlass13device_kernelIN5flash19enable_sm80_to_sm89INS1_16FlashAttnBwdSm80INS1_25CollectiveMainloopBwdSm80ILi2ELi2EN4cute5tupleIJNS5_1CILi128EEES8_NS7_ILi64EEEEEENS_10bfloat16_tEfNS_4arch4Sm80ELb1ELb0ELb1ELb0ELb1ELb0ELb0ELb0ELi2ELi4ELi4ELi4ELb0EEENS1_24CollectiveEpilogueBwdGQAISA_fSD_Li256ELb0ELb1EEENS1_25SingleTileBwdLPTSchedulerILb0ELi128ELb1EEEEEEEEEvNT_6ParamsE$_ZN4cute3eso3ESOILb1ELb0EJNS_6LayoutINS_5tupleIJNS3_IJNS3_IJNS_1CILi4EEENS4_ILi8EEEEEENS3_IJS5_NS4_ILi2EEEEEEEEENS3_IJNS3_IJS8_S8_EEENS3_IJS8_S6_EEEEEEEEENS3_IJNS3_IJNS3_IJNS_11ScaledBasisIS8_JLi1EEEENSF_INS4_ILi1EEEJLi0EEEEEEENS3_IJNSF_INS4_ILi16EEEJLi0EEEENSF_IS6_JLi1EEEEEEEEEENS3_IJNS3_IJNSF_ISH_JLi1EEEENSF_IS6_JLi0EEEEEEENS3_IJNSF_INS4_ILi64EEEJLi0EEEENSF_ISK_JLi1EEEEEEEEEEEEEEENS_10ViewEngineINS_23ArithmeticTupleIteratorINS_15ArithmeticTupleIJNS4_ILi0EEES12_EEEEEEEEEC2ERKSY_RKS15_,($_ZN7cutlass13device_kernelIN5flash19enable_sm80_to_sm89INS1_16FlashAttnBwdSm80INS1_25CollectiveMainloopBwdSm80ILi2ELi2EN4cute5tupleIJNS5_1CILi128EEES8_NS7_ILi64EEEEEENS_10bfloat16_tEfNS_4arch4Sm80ELb1ELb0ELb1ELb0ELb1ELb0ELb0ELb0ELi2ELi4ELi4ELi4ELb0EEENS1_24CollectiveEpilogueBwdGQAISA_fSD_Li256ELb0ELb1EEENS1_25SingleTileBwdLPTSchedulerILb0ELi128ELb1EEEEEEEEEvNT_6ParamsE$_ZN4cute3eso3ESOILb1ELb0EJNS_6LayoutINS_5tupleIJNS3_IJNS3_IJNS_1CILi8EEENS4_ILi1EEEEEES6_EEENS3_IJNS3_IJS6_S6_EEENS4_ILi2EEEEEEEEENS3_IJNS3_IJNS3_IJS6_NS4_ILi0EEEEEESD_EEENS3_IJNS3_IJSD_SD_EEENS4_ILi4096EEEEEEEEEEENS_10ViewEngineINS_8smem_ptrIPN7cutlass10bfloat16_tEEEEEEEC2ERKSK_RKSR_ - $_ZN7cutlass13device_kernelIN5flash19enable_sm80_to_sm89INS1_16FlashAttnBwdSm80INS1_25CollectiveMainloopBwdSm80ILi2ELi2EN4cute5tupleIJNS5_1CILi128EEES8_NS7_ILi64EEEEEENS_10bfloat16_tEfNS_4arch4Sm80ELb1ELb0ELb1ELb0ELb1ELb0ELb0ELb0ELi2ELi4ELi4ELi4ELb0EEENS1_24CollectiveEpilogueBwdGQAISA_fSD_Li256ELb0ELb1EEENS1_25SingleTileBwdLPTSchedulerILb0ELi128ELb1EEEEEEEEEvNT_6ParamsE$_ZN4cute3eso3ESOILb1ELb0EJNS_6LayoutINS_5tupleIJNS3_IJNS3_IJNS_1CILi4EEENS4_ILi8EEEEEENS3_IJS5_NS4_ILi2EEEEEEEEENS3_IJNS3_IJS8_S8_EEENS3_IJS8_S6_EEEEEEEEENS3_IJNS3_IJNS3_IJNS_11ScaledBasisIS8_JLi1EEEENSF_INS4_ILi1EEEJLi0EEEEEEENS3_IJNSF_INS4_ILi16EEEJLi0EEEENSF_IS6_JLi1EEEEEEEEEENS3_IJNS3_IJNSF_ISH_JLi1EEEENSF_IS6_JLi0EEEEEEENS3_IJNSF_INS4_ILi64EEEJLi0EEEENSF_ISK_JLi1EEEEEEEEEEEEEEENS_10ViewEngineINS_23ArithmeticTupleIteratorINS_15ArithmeticTupleIJNS4_ILi0EEES12_EEEEEEEEEC2ERKSY_RKS15_)
$_ZN7cutlass13device_kernelIN5flash19enable_sm80_to_sm89INS1_16FlashAttnBwdSm80INS1_25CollectiveMainloopBwdSm80ILi2ELi2EN4cute5tupleIJNS5_1CILi128EEES8_NS7_ILi64EEEEEENS_10bfloat16_tEfNS_4arch4Sm80ELb1ELb0ELb1ELb0ELb1ELb0ELb0ELb0ELi2ELi4ELi4ELi4ELb0EEENS1_24CollectiveEpilogueBwdGQAISA_fSD_Li256ELb0ELb1EEENS1_25SingleTileBwdLPTSchedulerILb0ELi128ELb1EEEEEEEEEvNT_6ParamsE$_ZN4cute3eso3ESOILb1ELb0EJNS_6LayoutINS_5tupleIJNS3_IJNS3_IJNS_1CILi4EEENS4_ILi8EEEEEENS3_IJS5_NS4_ILi2EEEEEEEEENS3_IJNS3_IJS8_S8_EEENS3_IJS8_S6_EEEEEEEEENS3_IJNS3_IJNS3_IJNS_11ScaledBasisIS8_JLi1EEEENSF_INS4_ILi1EEEJLi0EEEEEEENS3_IJNSF_INS4_ILi16EEEJLi0EEEENSF_IS6_JLi1EEEEEEEEEENS3_IJNS3_IJNSF_ISH_JLi1EEEENSF_IS6_JLi0EEEEEEENS3_IJNSF_INS4_ILi64EEEJLi0EEEENSF_ISK_JLi1EEEEEEEEEEEEEEENS_10ViewEngineINS_23ArithmeticTupleIteratorINS_15ArithmeticTupleIJNS4_ILi0EEES12_EEEEEEEEEC2ERKSY_RKS15_:
[----:B------:R-:W-:Y:S01]  /*8f00*/  IADD3 R2, R46, -c[0x0][0x20], RZ ;  /* 0x800008002e027a10 */ /* 0x000fe20007ffe0ff */
[----:B------:R-:W-:Y:S01]  /*8f10*/  IMAD.MOV.U32 R10, RZ, RZ, R6 ;  /* 0x000000ffff0a7224 */ /* 0x000fe200078e0006 */
[----:B------:R-:W-:Y:S01]  /*8f20*/  PRMT R9, R47, 0x7770, RZ ;  /* 0x000077702f097816 */ /* 0x000fe200000000ff */
[----:B------:R-:W-:-:S04]  /*8f30*/  IMAD.MOV.U32 R11, RZ, RZ, 0x0 ;  /* 0x00000000ff0b7424 */ /* 0x000fc800078e00ff */
[----:B------:R1:W-:Y:S01]  /*8f40*/  STL.U8 [R2], R9 ;  /* 0x0000000902007387 */ /* 0x0003e20000100000 */
[----:B------:R-:W-:Y:S05]  /*8f50*/  RET.REL.NODEC R10 `(_ZN7cutlass13device_kernelIN5flash19enable_sm80_to_sm89INS1_16FlashAttnBwdSm80INS1_25CollectiveMainloopBwdSm80ILi2ELi2EN4cute5tupleIJNS5_1CILi128EEES8_NS7_ILi64EEEEEENS_10bfloat16_tEfNS_4arch4Sm80ELb1ELb0ELb1ELb0ELb1ELb0ELb0ELb0ELi2ELi4ELi4ELi4ELb0EEENS1_24CollectiveEpilogueBwdGQAISA_fSD_Li256ELb0ELb1EEENS1_25SingleTileBwdLPTSchedulerILb0ELi128ELb1EEEEEEEEEvNT_6ParamsE) ;  /* 0xffff70a00a007950 */ /* 0x000fea0003c3ffff */
        .type           $_ZN7cutlass13device_kernelIN5flash19enable_sm80_to_sm89INS1_16FlashAttnBwdSm80INS1_25CollectiveMainloopBwdSm80ILi2ELi2EN4cute5tupleIJNS5_1CILi128EEES8_NS7_ILi64EEEEEENS_10bfloat16_tEfNS_4arch4Sm80ELb1ELb0ELb1ELb0ELb1ELb0ELb0ELb0ELi2ELi4ELi4ELi4ELb0EEENS1_24CollectiveEpilogueBwdGQAISA_fSD_Li256ELb0ELb1EEENS1_25SingleTileBwdLPTSchedulerILb0ELi128ELb1EEEEEEEEEvNT_6ParamsE$_ZN4cute3eso3ESOILb1ELb0EJNS_6LayoutINS_5tupleIJNS3_IJNS3_IJNS_1CILi8EEENS4_ILi1EEEEEES6_EEENS3_IJNS3_IJS6_S6_EEENS4_ILi2EEEEEEEEENS3_IJNS3_IJNS3_IJS6_NS4_ILi0EEEEEESD_EEENS3_IJNS3_IJSD_SD_EEENS4_ILi4096EEEEEEEEEEENS_10ViewEngineINS_8smem_ptrIPN7cutlass10bfloat16_tEEEEEEEC2ERKSK_RKSR_,@function
        .size           $_ZN7cutlass13device_kernelIN5flash19enable_sm80_to_sm89INS1_16FlashAttnBwdSm80INS1_25CollectiveMainloopBwdSm80ILi2ELi2EN4cute5tupleIJNS5_1CILi128EEES8_NS7_ILi64EEEEEENS_10bfloat16_tEfNS_4arch4Sm80ELb1ELb0ELb1ELb0ELb1ELb0ELb0ELb0ELi2ELi4ELi4ELi4ELb0EEENS1_24CollectiveEpilogueBwdGQAISA_fSD_Li256ELb0ELb1EEENS1_25SingleTileBwdLPTSchedulerILb0ELi128ELb1EEEEEEEEEvNT_6ParamsE$_ZN4cute3eso3ESOILb1ELb0EJNS_6LayoutINS_5tupleIJNS3_IJNS3_IJNS_1CILi8EEENS4_ILi1EEEEEES6_EEENS3_IJNS3_IJS6_S6_EEENS4_ILi2EEEEEEEEENS3_IJNS3_IJNS3_IJS6_NS4_ILi0EEEEEESD_EEENS3_IJNS3_IJSD_SD_EEENS4_ILi4096EEEEEEEEEEENS_10ViewEngineINS_8smem_ptrIPN7cutlass10bfloat16_tEEEEEEEC2ERKSK_RKSR_,($_ZN7cutlass13device_kernelIN5flash19enable_sm80_to_sm89INS1_16FlashAttnBwdSm80INS1_25CollectiveMainloopBwdSm80ILi2ELi2EN4cute5tupleIJNS5_1CILi128EEES8_NS7_ILi64EEEEEENS_10bfloat16_tEfNS_4arch4Sm80ELb1ELb0ELb1ELb0ELb1ELb0ELb0ELb0ELi2ELi4ELi4ELi4ELb0EEENS1_24CollectiveEpilogueBwdGQAISA_fSD_Li256ELb0ELb1EEENS1_25SingleTileBwdLPTSchedulerILb0ELi128ELb1EEEEEEEEEvNT_6ParamsE$_ZN4cute3eso3ESOILb1ELb0EJNS_6LayoutINS_5tupleIJNS3_IJNS3_IJNS_1CILi8EEENS4_ILi1EEEEEES6_EEENS3_IJNS3_IJS6_S6_EEENS4_ILi2EEEEEEEEENS3_IJNS3_IJNS3_IJS6_NS4_ILi0EEEEEESD_EEENS3_IJNS3_IJSD_SD_EEENS4_ILi64EEEEEEEEEEENS_10ViewEngineIPN7cutlass10bfloat16_tEEEEEC2ERKSK_RKSP_ - $_ZN7cutlass13device_kernelIN5flash19enable_sm80_to_sm89INS1_16FlashAttnBwdSm80INS1_25CollectiveMainloopBwdSm80ILi2ELi2EN4cute5tupleIJNS5_1CILi128EEES8_NS7_ILi64EEEEEENS_10bfloat16_tEfNS_4arch4Sm80ELb1ELb0ELb1ELb0ELb1ELb0ELb0ELb0ELi2ELi4ELi4ELi4ELb0EEENS1_24CollectiveEpilogueBwdGQAISA_fSD_Li256ELb0ELb1EEENS1_25SingleTileBwdLPTSchedulerILb0ELi128ELb1EEEEEEEEEvNT_6ParamsE$_ZN4cute3eso3ESOILb1ELb0EJNS_6LayoutINS_5tupleIJNS3_IJNS3_IJNS_1CILi8EEENS4_ILi1EEEEEES6_EEENS3_IJNS3_IJS6_S6_EEENS4_ILi2EEEEEEEEENS3_IJNS3_IJNS3_IJS6_NS4_ILi0EEEEEESD_EEENS3_IJNS3_IJSD_SD_EEENS4_ILi4096EEEEEEEEEEENS_10ViewEngineINS_8smem_ptrIPN7cutlass10bfloat16_tEEEEEEEC2ERKSK_RKSR_)
$_ZN7cutlass13device_kernelIN5flash19enable_sm80_to_sm89INS1_16FlashAttnBwdSm80INS1_25CollectiveMainloopBwdSm80ILi2ELi2EN4cute5tupleIJNS5_1CILi128EEES8_NS7_ILi64EEEEEENS_10bfloat16_tEfNS_4arch4Sm80ELb1ELb0ELb1ELb0ELb1ELb0ELb0ELb0ELi2ELi4ELi4ELi4ELb0EEENS1_24CollectiveEpilogueBwdGQAISA_fSD_Li256ELb0ELb1EEENS1_25SingleTileBwdLPTSchedulerILb0ELi128ELb1EEEEEEEEEvNT_6ParamsE$_ZN4cute3eso3ESOILb1ELb0EJNS_6LayoutINS_5tupleIJNS3_IJNS3_IJNS_1CILi8EEENS4_ILi1EEEEEES6_EEENS3_IJNS3_IJS6_S6_EEENS4_ILi2EEEEEEEEENS3_IJNS3_IJNS3_IJS6_NS4_ILi0EEEEEESD_EEENS3_IJNS3_IJSD_SD_EEENS4_ILi4096EEEEEEEEEEENS_10ViewEngineINS_8smem_ptrIPN7cutlass10bfloat16_tEEEEEEEC2ERKSK_RKSR_:
[----:B------:R-:W-:Y:S02]  /*8f60*/  IADD3 R2, R67, -c[0x0][0x20], RZ ;  /* 0x8000080043027a10 */ /* 0x000fe40007ffe0ff */
[----:B------:R-:W-:-:S03]  /*8f70*/  MOV R9, 0x0 ;  /* 0x0000000000097802 */ /* 0x000fc60000000f00 */
[----:B------:R1:W-:Y:S01]  /*8f80*/  STL.64 [R2], R6 ;  /* 0x0000000602007387 */ /* 0x0003e20000100a00 */
[----:B------:R-:W-:Y:S05]  /*8f90*/  RET.REL.NODEC R8 `(_ZN7cutlass13device_kernelIN5flash19enable_sm80_to_sm89INS1_16FlashAttnBwdSm80INS1_25CollectiveMainloopBwdSm80ILi2ELi2EN4cute5tupleIJNS5_1CILi128EEES8_NS7_ILi64EEEEEENS_10bfloat16_tEfNS_4arch4Sm80ELb1ELb0ELb1ELb0ELb1ELb0ELb0ELb0ELi2ELi4ELi4ELi4ELb0EEENS1_24CollectiveEpilogueBwdGQAISA_fSD_Li256ELb0ELb1EEENS1_25SingleTileBwdLPTSchedulerILb0ELi128ELb1EEEEEEEEEvNT_6ParamsE) ;  /* 0xffff706008007950 */ /* 0x000fea0003c3ffff */
        .type           $_ZN7cutlass13device_kernelIN5flash19enable_sm80_to_sm89INS1_16FlashAttnBwdSm80INS1_25CollectiveMainloopBwdSm80ILi2ELi2EN4cute5tupleIJNS5_1CILi128EEES8_NS7_ILi64EEEEEENS_10bfloat16_tEfNS_4arch4Sm80ELb1ELb0ELb1ELb0ELb1ELb0ELb0ELb0ELi2ELi4ELi4ELi4ELb0EEENS1_24CollectiveEpilogueBwdGQAISA_fSD_Li256ELb0ELb1EEENS1_25SingleTileBwdLPTSchedulerILb0ELi128ELb1EEEEEEEEEvNT_6ParamsE$_ZN4cute3eso3ESOILb1ELb0EJNS_6LayoutINS_5tupleIJNS3_IJNS3_IJNS_1CILi8EEENS4_ILi1EEEEEES6_EEENS3_IJNS3_IJS6_S6_EEENS4_ILi2EEEEEEEEENS3_IJNS3_IJNS3_IJS6_NS4_ILi0EEEEEESD_EEENS3_IJNS3_IJSD_SD_EEENS4_ILi64EEEEEEEEEEENS_10ViewEngineIPN7cutlass10bfloat16_tEEEEEC2ERKSK_RKSP_,@function
        .size           $_ZN7cutlass13device_kernelIN5flash19enable_sm80_to_sm89INS1_16FlashAttnBwdSm80INS1_25CollectiveMainloopBwdSm80ILi2ELi2EN4cute5tupleIJNS5_1CILi128EEES8_NS7_ILi64EEEEEENS_10bfloat16_tEfNS_4arch4Sm80ELb1ELb0ELb1ELb0ELb1ELb0ELb0ELb0ELi2ELi4ELi4ELi4ELb0EEENS1_24CollectiveEpilogueBwdGQAISA_fSD_Li256ELb0ELb1EEENS1_25SingleTileBwdLPTSchedulerILb0ELi128ELb1EEEEEEEEEvNT_6ParamsE$_ZN4cute3eso3ESOILb1ELb0EJNS_6LayoutINS_5tupleIJNS3_IJNS3_IJNS_1CILi8EEENS4_ILi1EEEEEES6_EEENS3_IJNS3_IJS6_S6_EEENS4_ILi2EEEEEEEEENS3_IJNS3_IJNS3_IJS6_NS4_ILi0EEEEEESD_EEENS3_IJNS3_IJSD_SD_EEENS4_ILi64EEEEEEEEEEENS_10ViewEngineIPN7cutlass10bfloat16_tEEEEEC2ERKSK_RKSP_,($_ZN7cutlass13device_kernelIN5flash19enable_sm80_to_sm89INS1_16FlashAttnBwdSm80INS1_25CollectiveMainloopBwdSm80ILi2ELi2EN4cute5tupleIJNS5_1CILi128EEES8_NS7_ILi64EEEEEENS_10bfloat16_tEfNS_4arch4Sm80ELb1ELb0ELb1ELb0ELb1ELb0ELb0ELb0ELi2ELi4ELi4ELi4ELb0EEENS1_24CollectiveEpilogueBwdGQAISA_fSD_Li256ELb0ELb1EEENS1_25SingleTileBwdLPTSchedulerILb0ELi128ELb1EEEEEEEEEvNT_6ParamsE$_ZN4cute3eso3ESOILb1ELb0EJNS_6LayoutINS_5tupleIJNS3_IJNS3_IJNS_1CILi8EEENS4_ILi1EEEEEES6_EEENS3_IJNS3_IJS6_S6_EEENS4_ILi2EEEEEEEEENS3_IJNS3_IJNS3_IJS6_NS4_ILi0EEEEEESD_EEENS3_IJNS3_IJSD_SD_EEENS4_ILi8192EEEEEEEEEEENS_10ViewEngineINS_8smem_ptrIPN7cutlass10bfloat16_tEEEEEEEC2ERKSK_RKSR_ - $_ZN7cutlass13device_kernelIN5flash19enable_sm80_to_sm89INS1_16FlashAttnBwdSm80INS1_25CollectiveMainloopBwdSm80ILi2ELi2EN4cute5tupleIJNS5_1CILi128EEES8_NS7_ILi64EEEEEENS_10bfloat16_tEfNS_4arch4Sm80ELb1ELb0ELb1ELb0ELb1ELb0ELb0ELb0ELi2ELi4ELi4ELi4ELb0EEENS1_24CollectiveEpilogueBwdGQAISA_fSD_Li256ELb0ELb1EEENS1_25SingleTileBwdLPTSchedulerILb0ELi128ELb1EEEEEEEEEvNT_6ParamsE$_ZN4cute3eso3ESOILb1ELb0EJNS_6LayoutINS_5tupleIJNS3_IJNS3_IJNS_1CILi8EEENS4_ILi1EEEEEES6_EEENS3_IJNS3_IJS6_S6_EEENS4_ILi2EEEEEEEEENS3_IJNS3_IJNS3_IJS6_NS4_ILi0EEEEEESD_EEENS3_IJNS3_IJSD_SD_EEENS4_ILi64EEEEEEEEEEENS_10ViewEngineIPN7cutlass10bfloat16_tEEEEEC2ERKSK_RKSP_)
$_ZN7cutlass13device_kernelIN5flash19enable_sm80_to_sm89INS1_16FlashAttnBwdSm80INS1_25CollectiveMainloopBwdSm80ILi2ELi2EN4cute5tupleIJNS5_1CILi128EEES8_NS7_ILi64EEEEEENS_10bfloat16_tEfNS_4arch4Sm80ELb1ELb0ELb1ELb0ELb1ELb0ELb0ELb0ELi2ELi4ELi4ELi4ELb0EEENS1_24CollectiveEpilogueBwdGQAISA_fSD_Li256ELb0ELb1EEENS1_25SingleTileBwdLPTSchedulerILb0ELi128ELb1EEEEEEEEEvNT_6ParamsE$_ZN4cute3eso3ESOILb1ELb0EJNS_6LayoutINS_5tupleIJNS3_IJNS3_IJNS_1CILi8EEENS4_ILi1EEEEEES6_EEENS3_IJNS3_IJS6_S6_EEENS4_ILi2EEEEEEEEENS3_IJNS3_IJNS3_IJS6_NS4_ILi0EEEEEESD_EEENS3_IJNS3_IJSD_SD_EEENS4_ILi64EEEEEEEEEEENS_10ViewEngineIPN7cutlass10bfloat16_tEEEEEC2ERKSK_RKSP_:
[----:B------:R-:W-:Y:S02]  /*8fa0*/  IADD3 R6, R23, -c[0x0][0x20], RZ ;  /* 0x8000080017067a10 */ /* 0x000fe40007ffe0ff */
[----:B------:R-:W-:-:S03]  /*8fb0*/  MOV R9, 0x0 ;  /* 0x0000000000097802 */ /* 0x000fc60000000f00 */
[----:B------:R1:W-:Y:S01]  /*8fc0*/  STL.64 [R6], R2 ;  /* 0x0000000206007387 */ /* 0x0003e20000100a00 */
[----:B------:R-:W-:Y:S05]  /*8fd0*/  RET.REL.NODEC R8 `(_ZN7cutlass13device_kernelIN5flash19enable_sm80_to_sm89INS1_16FlashAttnBwdSm80INS1_25CollectiveMainloopBwdSm80ILi2ELi2EN4cute5tupleIJNS5_1CILi128EEES8_NS7_ILi64EEEEEENS_10bfloat16_tEfNS_4arch4Sm80ELb1ELb0ELb1ELb0ELb1ELb0ELb0ELb0ELi2ELi4ELi4ELi4ELb0EEENS1_24CollectiveEpilogueBwdGQAISA_fSD_Li256ELb0ELb1EEENS1_25SingleTileBwdLPTSchedulerILb0ELi128ELb1EEEEEEEEEvNT_6ParamsE) ;  /* 0xffff702008007950 */ /* 0x000fea0003c3ffff */
        .type           $_ZN7cutlass13device_kernelIN5flash19enable_sm80_to_sm89INS1_16FlashAttnBwdSm80INS1_25CollectiveMainloopBwdSm80ILi2ELi2EN4cute5tupleIJNS5_1CILi128EEES8_NS7_ILi64EEEEEENS_10bfloat16_tEfNS_4arch4Sm80ELb1ELb0ELb1ELb0ELb1ELb0ELb0ELb0ELi2ELi4ELi4ELi4ELb0EEENS1_24CollectiveEpilogueBwdGQAISA_fSD_Li256ELb0ELb1EEENS1_25SingleTileBwdLPTSchedulerILb0ELi128ELb1EEEEEEEEEvNT_6ParamsE$_ZN4cute3eso3ESOILb1ELb0EJNS_6LayoutINS_5tupleIJNS3_IJNS3_IJNS_1CILi8EEENS4_ILi1EEEEEES6_EEENS3_IJNS3_IJS6_S6_EEENS4_ILi2EEEEEEEEENS3_IJNS3_IJNS3_IJS6_NS4_ILi0EEEEEESD_EEENS3_IJNS3_IJSD_SD_EEENS4_ILi8192EEEEEEEEEEENS_10ViewEngineINS_8smem_ptrIPN7cutlass10bfloat16_tEEEEEEEC2ERKSK_RKSR_,@function
        .size           $_ZN7cutlass13device_kernelIN5flash19enable_sm80_to_sm89INS1_16FlashAttnBwdSm80INS1_25CollectiveMainloopBwdSm80ILi2ELi2EN4cute5tupleIJNS5_1CILi128EEES8_NS7_ILi64EEEEEENS_10bfloat16_tEfNS_4arch4Sm80ELb1ELb0ELb1ELb0ELb1ELb0ELb0ELb0ELi2ELi4ELi4ELi4ELb0EEENS1_24CollectiveEpilogueBwdGQAISA_fSD_Li256ELb0ELb1EEENS1_25SingleTileBwdLPTSchedulerILb0ELi128ELb1EEEEEEEEEvNT_6ParamsE$_ZN4cute3eso3ESOILb1ELb0EJNS_6LayoutINS_5tupleIJNS3_IJNS3_IJNS_1CILi8EEENS4_ILi1EEEEEES6_EEENS3_IJNS3_IJS6_S6_EEENS4_ILi2EEEEEEEEENS3_IJNS3_IJNS3_IJS6_NS4_ILi0EEEEEESD_EEENS3_IJNS3_IJSD_SD_EEENS4_ILi8192EEEEEEEEEEENS_10ViewEngineINS_8smem_ptrIPN7cutlass10bfloat16_tEEEEEEEC2ERKSK_RKSR_,($_ZN7cutlass13device_kernelIN5flash19enable_sm80_to_sm89INS1_16FlashAttnBwdSm80INS1_25CollectiveMainloopBwdSm80ILi2ELi2EN4cute5tupleIJNS5_1CILi128EEES8_NS7_ILi64EEEEEENS_10bfloat16_tEfNS_4arch4Sm80ELb1ELb0ELb1ELb0ELb1ELb0ELb0ELb0ELi2ELi4ELi4ELi4ELb0EEENS1_24CollectiveEpilogueBwdGQAISA_fSD_Li256ELb0ELb1EEENS1_25SingleTileBwdLPTSchedulerILb0ELi128ELb1EEEEEEEEEvNT_6ParamsE$_ZN4cute3eso3ESOILb1ELb0EJNS_6LayoutINS_5tupleIJNS3_IJNS3_IJNS_1CILi8EEENS4_ILi1EEEEEES6_EEENS3_IJNS3_IJS6_S6_EEENS4_ILi2EEEEEEEEENS3_IJNS3_IJNS3_IJS6_NS4_ILi0EEEEEESD_EEENS3_IJNS3_IJSD_SD_EEES5_EEEEEEEENS_10ViewEngineIPN7cutlass10bfloat16_tEEEEEC2ERKSJ_RKSO_ - $_ZN7cutlass13device_kernelIN5flash19enable_sm80_to_sm89INS1_16FlashAttnBwdSm80INS1_25CollectiveMainloopBwdSm80ILi2ELi2EN4cute5tupleIJNS5_1CILi128EEES8_NS7_ILi64EEEEEENS_10bfloat16_tEfNS_4arch4Sm80ELb1ELb0ELb1ELb0ELb1ELb0ELb0ELb0ELi2ELi4ELi4ELi4ELb0EEENS1_24CollectiveEpilogueBwdGQAISA_fSD_Li256ELb0ELb1EEENS1_25SingleTileBwdLPTSchedulerILb0ELi128ELb1EEEEEEEEEvNT_6ParamsE$_ZN4cute3eso3ESOILb1ELb0EJNS_6LayoutINS_5tupleIJNS3_IJNS3_IJNS_1CILi8EEENS4_ILi1EEEEEES6_EEENS3_IJNS3_IJS6_S6_EEENS4_ILi2EEEEEEEEENS3_IJNS3_IJNS3_IJS6_NS4_ILi0EEEEEESD_EEENS3_IJNS3_IJSD_SD_EEENS4_ILi8192EEEEEEEEEEENS_10ViewEngineINS_8smem_ptrIPN7cutlass10bfloat16_tEEEEEEEC2ERKSK_RKSR_)
$_ZN7cutlass13device_kernelIN5flash19enable_sm80_to_sm89INS1_16FlashAttnBwdSm80INS1_25CollectiveMainloopBwdSm80ILi2ELi2EN4cute5tupleIJNS5_1CILi128EEES8_NS7_ILi64EEEEEENS_10bfloat16_tEfNS_4arch4Sm80ELb1ELb0ELb1ELb0ELb1ELb0ELb0ELb0ELi2ELi4ELi4ELi4ELb0EEENS1_24CollectiveEpilogueBwdGQAISA_fSD_Li256ELb0ELb1EEENS1_25SingleTileBwdLPTSchedulerILb0ELi128ELb1EEEEEEEEEvNT_6ParamsE$_ZN4cute3eso3ESOILb1ELb0EJNS_6LayoutINS_5tupleIJNS3_IJNS3_IJNS_1CILi8EEENS4_ILi1EEEEEES6_EEENS3_IJNS3_IJS6_S6_EEENS4_ILi2EEEEEEEEENS3_IJNS3_IJNS3_IJS6_NS4_ILi0EEEEEESD_EEENS3_IJNS3_IJSD_SD_EEENS4_ILi8192EEEEEEEEEEENS_10ViewEngineINS_8smem_ptrIPN7cutlass10bfloat16_tEEEEEEEC2ERKSK_RKSR_:
[----:B------:R-:W-:Y:S01]  /*8fe0*/  IADD3 R5, R23, -c[0x0][0x20], RZ ;  /* 0x8000080017057a10 */ /* 0x000fe20007ffe0ff */
[----:B------:R-:W-:Y:S01]  /*8ff0*/  IMAD.MOV.U32 R8, RZ, RZ, R4 ;  /* 0x000000ffff087224 */ /* 0x000fe200078e0004 */
[----:B------:R-:W-:Y:S01]  /*9000*/  MOV R9, R7 ;  /* 0x0000000700097202 */ /* 0x000fe20000000f00 */
[----:B------:R-:W-:-:S04]  /*9010*/  IMAD.MOV.U32 R7, RZ, RZ, 0x0 ;  /* 0x00000000ff077424 */ /* 0x000fc800078e00ff */
[----:B------:R1:W-:Y:S01]  /*9020*/  STL.64 [R5], R8 ;  /* 0x0000000805007387 */ /* 0x0003e20000100a00 */
[----:B------:R-:W-:Y:S05]  /*9030*/  RET.REL.NODEC R6 `(_ZN7cutlass13device_kernelIN5flash19enable_sm80_to_sm89INS1_16FlashAttnBwdSm80INS1_25CollectiveMainloopBwdSm80ILi2ELi2EN4cute5tupleIJNS5_1CILi128EEES8_NS7_ILi64EEEEEENS_10bfloat16_tEfNS_4arch4Sm80ELb1ELb0ELb1ELb0ELb1ELb0ELb0ELb0ELi2ELi4ELi4ELi4ELb0EEENS1_24CollectiveEpilogueBwdGQAISA_fSD_Li256ELb0ELb1EEENS1_25SingleTileBwdLPTSchedulerILb0ELi128ELb1EEEEEEEEEvNT_6ParamsE) ;  /* 0xffff6fc006007950 */ /* 0x000fea0003c3ffff */
        .type           $_ZN7cutlass13device_kernelIN5flash19enable_sm80_to_sm89INS1_16FlashAttnBwdSm80INS1_25CollectiveMainloopBwdSm80ILi2ELi2EN4cute5tupleIJNS5_1CILi128EEES8_NS7_ILi64EEEEEENS_10bfloat16_tEfNS_4arch4Sm80ELb1ELb0ELb1ELb0ELb1ELb0ELb0ELb0ELi2ELi4ELi4ELi4ELb0EEENS1_24CollectiveEpilogueBwdGQAISA_fSD_Li256ELb0ELb1EEENS1_25SingleTileBwdLPTSchedulerILb0ELi128ELb1EEEEEEEEEvNT_6ParamsE$_ZN4cute3eso3ESOILb1ELb0EJNS_6LayoutINS_5tupleIJNS3_IJNS3_IJNS_1CILi8EEENS4_ILi1EEEEEES6_EEENS3_IJNS3_IJS6_S6_EEENS4_ILi2EEEEEEEEENS3_IJNS3_IJNS3_IJS6_NS4_ILi0EEEEEESD_EEENS3_IJNS3_IJSD_SD_EEES5_EEEEEEEENS_10ViewEngineIPN7cutlass10bfloat16_tEEEEEC2ERKSJ_RKSO_,@function
        .size           $_ZN7cutlass13device_kernelIN5flash19enable_sm80_to_sm89INS1_16FlashAttnBwdSm80INS1_25CollectiveMainloopBwdSm80ILi2ELi2EN4cute5tupleIJNS5_1CILi128EEES8_NS7_ILi64EEEEEENS_10bfloat16_tEfNS_4arch4Sm80ELb1ELb0ELb1ELb0ELb1ELb0ELb0ELb0ELi2ELi4ELi4ELi4ELb0EEENS1_24CollectiveEpilogueBwdGQAISA_fSD_Li256ELb0ELb1EEENS1_25SingleTileBwdLPTSchedulerILb0ELi128ELb1EEEEEEEEEvNT_6ParamsE$_ZN4cute3eso3ESOILb1ELb0EJNS_6LayoutINS_5tupleIJNS3_IJNS3_IJNS_1CILi8EEENS4_ILi1EEEEEES6_EEENS3_IJNS3_IJS6_S6_EEENS4_ILi2EEEEEEEEENS3_IJNS3_IJNS3_IJS6_NS4_ILi0EEEEEESD_EEENS3_IJNS3_IJSD_SD_EEES5_EEEEEEEENS_10ViewEngineIPN7cutlass10bfloat16_tEEEEEC2ERKSJ_RKSO_,($_ZN7cutlass13device_kernelIN5flash19enable_sm80_to_sm89INS1_16FlashAttnBwdSm80INS1_25CollectiveMainloopBwdSm80ILi2ELi2EN4cute5tupleIJNS5_1CILi128EEES8_NS7_ILi64EEEEEENS_10bfloat16_tEfNS_4arch4Sm80ELb1ELb0ELb1ELb0ELb1ELb0ELb0ELb0ELi2ELi4ELi4ELi4ELb0EEENS1_24CollectiveEpilogueBwdGQAISA_fSD_Li256ELb0ELb1EEENS1_25SingleTileBwdLPTSchedulerILb0ELi128ELb1EEEEEEEEEvNT_6ParamsE$_ZN4cute3eso3ESOILb1ELb0EJNS_6LayoutINS_5tupleIJNS3_IJNS3_IJNS_1CILi8EEENS4_ILi1EEEEEES6_EEENS3_IJNS3_IJS6_S6_EEENS4_ILi4EEEEEEEEENS3_IJNS3_IJNS3_IJS6_NS4_ILi0EEEEEESD_EEENS3_IJNS3_IJSD_SD_EEENS4_ILi2048EEEEEEEEEEENS_10ViewEngineINS_8smem_ptrIPN7cutlass10bfloat16_tEEEEEEEC2ERKSK_RKSR_ - $_ZN7cutlass13device_kernelIN5flash19enable_sm80_to_sm89INS1_16FlashAttnBwdSm80INS1_25CollectiveMainloopBwdSm80ILi2ELi2EN4cute5tupleIJNS5_1CILi128EEES8_NS7_ILi64EEEEEENS_10bfloat16_tEfNS_4arch4Sm80ELb1ELb0ELb1ELb0ELb1ELb0ELb0ELb0ELi2ELi4ELi4ELi4ELb0EEENS1_24CollectiveEpilogueBwdGQAISA_fSD_Li256ELb0ELb1EEENS1_25SingleTileBwdLPTSchedulerILb0ELi128ELb1EEEEEEEEEvNT_6ParamsE$_ZN4cute3eso3ESOILb1ELb0EJNS_6LayoutINS_5tupleIJNS3_IJNS3_IJNS_1CILi8EEENS4_ILi1EEEEEES6_EEENS3_IJNS3_IJS6_S6_EEENS4_ILi2EEEEEEEEENS3_IJNS3_IJNS3_IJS6_NS4_ILi0EEEEEESD_EEENS3_IJNS3_IJSD_SD_EEES5_EEEEEEEENS_10ViewEngineIPN7cutlass10bfloat16_tEEEEEC2ERKSJ_RKSO_)
$_ZN7cutlass13device_kernelIN5flash19enable_sm80_to_sm89INS1_16FlashAttnBwdSm80INS1_25CollectiveMainloopBwdSm80ILi2ELi2EN4cute5tupleIJNS5_1CILi128EEES8_NS7_ILi64EEEEEENS_10bfloat16_tEfNS_4arch4Sm80ELb1ELb0ELb1ELb0ELb1ELb0ELb0ELb0ELi2ELi4ELi4ELi4ELb0EEENS1_24CollectiveEpilogueBwdGQAISA_fSD_Li256ELb0ELb1EEENS1_25SingleTileBwdLPTSchedulerILb0ELi128ELb1EEEEEEEEEvNT_6ParamsE$_ZN4cute3eso3ESOILb1ELb0EJNS_6LayoutINS_5tupleIJNS3_IJNS3_IJNS_1CILi8EEENS4_ILi1EEEEEES6_EEENS3_IJNS3_IJS6_S6_EEENS4_ILi2EEEEEEEEENS3_IJNS3_IJNS3_IJS6_NS4_ILi0EEEEEESD_EEENS3_IJNS3_IJSD_SD_EEES5_EEEEEEEENS_10ViewEngineIPN7cutlass10bfloat16_tEEEEEC2ERKSJ_RKSO_:
[----:B------:R-:W-:Y:S02]  /*9040*/  IADD3 R4, R67, -c[0x0][0x20], RZ ;  /* 0x8000080043047a10 */ /* 0x000fe40007ffe0ff */
[----:B------:R-:W-:-:S03]  /*9050*/  MOV R9, 0x0 ;  /* 0x0000000000097802 */ /* 0x000fc60000000f00 */
[----:B------:R1:W-:Y:S01]  /*9060*/  STL.64 [R4], R2 ;  /* 0x0000000204007387 */ /* 0x0003e20000100a00 */
[----:B------:R-:W-:Y:S05]  /*9070*/  RET.REL.NODEC R8 `(_ZN7cutlass13device_kernelIN5flash19enable_sm80_to_sm89INS1_16FlashAttnBwdSm80INS1_25CollectiveMainloopBwdSm80ILi2ELi2EN4cute5tupleIJNS5_1CILi128EEES8_NS7_ILi64EEEEEENS_10bfloat16_tEfNS_4arch4Sm80ELb1ELb0ELb1ELb0ELb1ELb0ELb0ELb0ELi2ELi4ELi4ELi4ELb0EEENS1_24CollectiveEpilogueBwdGQAISA_fSD_Li256ELb0ELb1EEENS1_25SingleTileBwdLPTSchedulerILb0ELi128ELb1EEEEEEEEEvNT_6ParamsE) ;  /* 0xffff6f8008007950 */ /* 0x000fea0003c3ffff */
        .type           $_ZN7cutlass13device_kernelIN5flash19enable_sm80_to_sm89INS1_16FlashAttnBwdSm80INS1_25CollectiveMainloopBwdSm80ILi2ELi2EN4cute5tupleIJNS5_1CILi128EEES8_NS7_ILi64EEEEEENS_10bfloat16_tEfNS_4arch4Sm80ELb1ELb0ELb1ELb0ELb1ELb0ELb0ELb0ELi2ELi4ELi4ELi4ELb0EEENS1_24CollectiveEpilogueBwdGQAISA_fSD_Li256ELb0ELb1EEENS1_25SingleTileBwdLPTSchedulerILb0ELi128ELb1EEEEEEEEEvNT_6ParamsE$_ZN4cute3eso3ESOILb1ELb0EJNS_6LayoutINS_5tupleIJNS3_IJNS3_IJNS_1CILi8EEENS4_ILi1EEEEEES6_EEENS3_IJNS3_IJS6_S6_EEENS4_ILi4EEEEEEEEENS3_IJNS3_IJNS3_IJS6_NS4_ILi0EEEEEESD_EEENS3_IJNS3_IJSD_SD_EEENS4_ILi2048EEEEEEEEEEENS_10ViewEngineINS_8smem_ptrIPN7cutlass10bfloat16_tEEEEEEEC2ERKSK_RKSR_,@function
        .size           $_ZN7cutlass13device_kernelIN5flash19enable_sm80_to_sm89INS1_16FlashAttnBwdSm80INS1_25CollectiveMainloopBwdSm80ILi2ELi2EN4cute5tupleIJNS5_1CILi128EEES8_NS7_ILi64EEEEEENS_10bfloat16_tEfNS_4arch4Sm80ELb1ELb0ELb1ELb0ELb1ELb0ELb0ELb0ELi2ELi4ELi4ELi4ELb0EEENS1_24CollectiveEpilogueBwdGQAISA_fSD_Li256ELb0ELb1EEENS1_25SingleTileBwdLPTSchedulerILb0ELi128ELb1EEEEEEEEEvNT_6ParamsE$_ZN4cute3eso3ESOILb1ELb0EJNS_6LayoutINS_5tupleIJNS3_IJNS3_IJNS_1CILi8EEENS4_ILi1EEEEEES6_EEENS3_IJNS3_IJS6_S6_EEENS4_ILi4EEEEEEEEENS3_IJNS3_IJNS3_IJS6_NS4_ILi0EEEEEESD_EEENS3_IJNS3_IJSD_SD_EEENS4_ILi2048EEEEEEEEEEENS_10ViewEngineINS_8smem_ptrIPN7cutlass10bfloat16_tEEEEEEEC2ERKSK_RKSR_,($_ZN7cutlass13device_kernelIN5flash19enable_sm80_to_sm89INS1_16FlashAttnBwdSm80INS1_25CollectiveMainloopBwdSm80ILi2ELi2EN4cute5tupleIJNS5_1CILi128EEES8_NS7_ILi64EEEEEENS_10bfloat16_tEfNS_4arch4Sm80ELb1ELb0ELb1ELb0ELb1ELb0ELb0ELb0ELi2ELi4ELi4ELi4ELb0EEENS1_24CollectiveEpilogueBwdGQAISA_fSD_Li256ELb0ELb1EEENS1_25SingleTileBwdLPTSchedulerILb0ELi128ELb1EEEEEEEEEvNT_6ParamsE$_ZN4cute3eso3ESOILb1ELb0EJNS_6LayoutINS_5tupleIJNS3_IJNS3_IJNS_1CILi8EEENS4_ILi1EEEEEES6_EEENS3_IJNS3_IJS6_S6_EEENS4_ILi4EEEEEEEEENS3_IJNS3_IJNS3_IJS6_NS4_ILi0EEEEEESD_EEENS3_IJNS3_IJSD_SD_EEES5_EEEEEEEENS_10ViewEngineIPN7cutlass10bfloat16_tEEEEEC2ERKSJ_RKSO_ - $_ZN7cutlass13device_kernelIN5flash19enable_sm80_to_sm89INS1_16FlashAttnBwdSm80INS1_25CollectiveMainloopBwdSm80ILi2ELi2EN4cute5tupleIJNS5_1CILi128EEES8_NS7_ILi64EEEEEENS_10bfloat16_tEfNS_4arch4Sm80ELb1ELb0ELb1ELb0ELb1ELb0ELb0ELb0ELi2ELi4ELi4ELi4ELb0EEENS1_24CollectiveEpilogueBwdGQAISA_fSD_Li256ELb0ELb1EEENS1_25SingleTileBwdLPTSchedulerILb0ELi128ELb1EEEEEEEEEvNT_6ParamsE$_ZN4cute3eso3ESOILb1ELb0EJNS_6LayoutINS_5tupleIJNS3_IJNS3_IJNS_1CILi8EEENS4_ILi1EEEEEES6_EEENS3_IJNS3_IJS6_S6_EEENS4_ILi4EEEEEEEEENS3_IJNS3_IJNS3_IJS6_NS4_ILi0EEEEEESD_EEENS3_IJNS3_IJSD_SD_EEENS4_ILi2048EEEEEEEEEEENS_10ViewEngineINS_8smem_ptrIPN7cutlass10bfloat16_tEEEEEEEC2ERKSK_RKSR_)
$_ZN7cutlass13device_kernelIN5flash19enable_sm80_to_sm89INS1_16FlashAttnBwdSm80INS1_25CollectiveMainloopBwdSm80ILi2ELi2EN4cute5tupleIJNS5_1CILi128EEES8_NS7_ILi64EEEEEENS_10bfloat16_tEfNS_4arch4Sm80ELb1ELb0ELb1ELb0ELb1ELb0ELb0ELb0ELi2ELi4ELi4ELi4ELb0EEENS1_24CollectiveEpilogueBwdGQAISA_fSD_Li256ELb0ELb1EEENS1_25SingleTileBwdLPTSchedulerILb0ELi128ELb1EEEEEEEEEvNT_6ParamsE$_ZN4cute3eso3ESOILb1ELb0EJNS_6LayoutINS_5tupleIJNS3_IJNS3_IJNS_1CILi8EEENS4_ILi1EEEEEES6_EEENS3_IJNS3_IJS6_S6_EEENS4_ILi4EEEEEEEEENS3_IJNS3_IJNS3_IJS6_NS4_ILi0EEEEEESD_EEENS3_IJNS3_IJSD_SD_EEENS4_ILi2048EEEEEEEEEEENS_10ViewEngineINS_8smem_ptrIPN7cutlass10bfloat16_tEEEEEEEC2ERKSK_RKSR_:
[----:B------:R-:W-:Y:S02]  /*9080*/  IADD3 R2, R23, -c[0x0][0x20], RZ ;  /* 0x8000080017027a10 */ /* 0x000fe40007ffe0ff */
[----:B------:R-:W-:-:S03]  /*9090*/  MOV R9, 0x0 ;  /* 0x0000000000097802 */ /* 0x000fc60000000f00 */
[----:B------:R1:W-:Y:S01]  /*90a0*/  STL.64 [R2], R6 ;  /* 0x0000000602007387 */ /* 0x0003e20000100a00 */
[----:B------:R-:W-:Y:S05]  /*90b0*/  RET.REL.NODEC R8 `(_ZN7cutlass13device_kernelIN5flash19enable_sm80_to_sm89INS1_16FlashAttnBwdSm80INS1_25CollectiveMainloopBwdSm80ILi2ELi2EN4cute5tupleIJNS5_1CILi128EEES8_NS7_ILi64EEEEEENS_10bfloat16_tEfNS_4arch4Sm80ELb1ELb0ELb1ELb0ELb1ELb0ELb0ELb0ELi2ELi4ELi4ELi4ELb0EEENS1_24CollectiveEpilogueBwdGQAISA_fSD_Li256ELb0ELb1EEENS1_25SingleTileBwdLPTSchedulerILb0ELi128ELb1EEEEEEEEEvNT_6ParamsE) ;  /* 0xffff6f4008007950 */ /* 0x000fea0003c3ffff */
        .type           $_ZN7cutlass13device_kernelIN5flash19enable_sm80_to_sm89INS1_16FlashAttnBwdSm80INS1_25CollectiveMainloopBwdSm80ILi2ELi2EN4cute5tupleIJNS5_1CILi128EEES8_NS7_ILi64EEEEEENS_10bfloat16_tEfNS_4arch4Sm80ELb1ELb0ELb1ELb0ELb1ELb0ELb0ELb0ELi2ELi4ELi4ELi4ELb0EEENS1_24CollectiveEpilogueBwdGQAISA_fSD_Li256ELb0ELb1EEENS1_25SingleTileBwdLPTSchedulerILb0ELi128ELb1EEEEEEEEEvNT_6ParamsE$_ZN4cute3eso3ESOILb1ELb0EJNS_6LayoutINS_5tupleIJNS3_IJNS3_IJNS_1CILi8EEENS4_ILi1EEEEEES6_EEENS3_IJNS3_IJS6_S6_EEENS4_ILi4EEEEEEEEENS3_IJNS3_IJNS3_IJS6_NS4_ILi0EEEEEESD_EEENS3_IJNS3_IJSD_SD_EEES5_EEEEEEEENS_10ViewEngineIPN7cutlass10bfloat16_tEEEEEC2ERKSJ_RKSO_,@function
        .size           $_ZN7cutlass13device_kernelIN5flash19enable_sm80_to_sm89INS1_16FlashAttnBwdSm80INS1_25CollectiveMainloopBwdSm80ILi2ELi2EN4cute5tupleIJNS5_1CILi128EEES8_NS7_ILi64EEEEEENS_10bfloat16_tEfNS_4arch4Sm80ELb1ELb0ELb1ELb0ELb1ELb0ELb0ELb0ELi2ELi4ELi4ELi4ELb0EEENS1_24CollectiveEpilogueBwdGQAISA_fSD_Li256ELb0ELb1EEENS1_25SingleTileBwdLPTSchedulerILb0ELi128ELb1EEEEEEEEEvNT_6ParamsE$_ZN4cute3eso3ESOILb1ELb0EJNS_6LayoutINS_5tupleIJNS3_IJNS3_IJNS_1CILi8EEENS4_ILi1EEEEEES6_EEENS3_IJNS3_IJS6_S6_EEENS4_ILi4EEEEEEEEENS3_IJNS3_IJNS3_IJS6_NS4_ILi0EEEEEESD_EEENS3_IJNS3_IJSD_SD_EEES5_EEEEEEEENS_10ViewEngineIPN7cutlass10bfloat16_tEEEEEC2ERKSJ_RKSO_,($_ZN7cutlass13device_kernelIN5flash19enable_sm80_to_sm89INS1_16FlashAttnBwdSm80INS1_25CollectiveMainloopBwdSm80ILi2ELi2EN4cute5tupleIJNS5_1CILi128EEES8_NS7_ILi64EEEEEENS_10bfloat16_tEfNS_4arch4Sm80ELb1ELb0ELb1ELb0ELb1ELb0ELb0ELb0ELi2ELi4ELi4ELi4ELb0EEENS1_24CollectiveEpilogueBwdGQAISA_fSD_Li256ELb0ELb1EEENS1_25SingleTileBwdLPTSchedulerILb0ELi128ELb1EEEEEEEEEvNT_6ParamsE$_ZN4cute3eso3ESOILb1ELb0EJNS_6LayoutINS_5tupleIJNS3_IJNS_1CILi1EEENS3_IJNS4_ILi2EEES6_EEEEEES6_NS4_ILi4EEEEEENS3_IJNS3_IJNS4_ILi0EEENS3_IJS5_S9_EEEEEES6_NS4_ILi8EEEEEEEENS_10ViewEngineIPjEEEEC2ERKSG_RKSJ_ - $_ZN7cutlass13device_kernelIN5flash19enable_sm80_to_sm89INS1_16FlashAttnBwdSm80INS1_25CollectiveMainloopBwdSm80ILi2ELi2EN4cute5tupleIJNS5_1CILi128EEES8_NS7_ILi64EEEEEENS_10bfloat16_tEfNS_4arch4Sm80ELb1ELb0ELb1ELb0ELb1ELb0ELb0ELb0ELi2ELi4ELi4ELi4ELb0EEENS1_24CollectiveEpilogueBwdGQAISA_fSD_Li256ELb0ELb1EEENS1_25SingleTileBwdLPTSchedulerILb0ELi128ELb1EEEEEEEEEvNT_6ParamsE$_ZN4cute3eso3ESOILb1ELb0EJNS_6LayoutINS_5tupleIJNS3_IJNS3_IJNS_1CILi8EEENS4_ILi1EEEEEES6_EEENS3_IJNS3_IJS6_S6_EEENS4_ILi4EEEEEEEEENS3_IJNS3_IJNS3_IJS6_NS4_ILi0EEEEEESD_EEENS3_IJNS3_IJSD_SD_EEES5_EEEEEEEENS_10ViewEngineIPN7cutlass10bfloat16_tEEEEEC2ERKSJ_RKSO_)
$_ZN7cutlass13device_kernelIN5flash19enable_sm80_to_sm89INS1_16FlashAttnBwdSm80INS1_25CollectiveMainloopBwdSm80ILi2ELi2EN4cute5tupleIJNS5_1CILi128EEES8_NS7_ILi64EEEEEENS_10bfloat16_tEfNS_4arch4Sm80ELb1ELb0ELb1ELb0ELb1ELb0ELb0ELb0ELi2ELi4ELi4ELi4ELb0EEENS1_24CollectiveEpilogueBwdGQAISA_fSD_Li256ELb0ELb1EEENS1_25SingleTileBwdLPTSchedulerILb0ELi128ELb1EEEEEEEEEvNT_6ParamsE$_ZN4cute3eso3ESOILb1ELb0EJNS_6LayoutINS_5tupleIJNS3_IJNS3_IJNS_1CILi8EEENS4_ILi1EEEEEES6_EEENS3_IJNS3_IJS6_S6_EEENS4_ILi4EEEEEEEEENS3_IJNS3_IJNS3_IJS6_NS4_ILi0EEEEEESD_EEENS3_IJNS3_IJSD_SD_EEES5_EEEEEEEENS_10ViewEngineIPN7cutlass10bfloat16_tEEEEEC2ERKSJ_RKSO_:
[----:B------:R-:W-:Y:S02]  /*90c0*/  IADD3 R4, R23, -c[0x0][0x20], RZ ;  /* 0x8000080017047a10 */ /* 0x000fe40007ffe0ff */
[----:B------:R-:W-:-:S03]  /*90d0*/  MOV R9, 0x0 ;  /* 0x0000000000097802 */ /* 0x000fc60000000f00 */
[----:B------:R1:W-:Y:S01]  /*90e0*/  STL.64 [R4], R2 ;  /* 0x0000000204007387 */ /* 0x0003e20000100a00 */
[----:B------:R-:W-:Y:S05]  /*90f0*/  RET.REL.NODEC R8 `(_ZN7cutlass13device_kernelIN5flash19enable_sm80_to_sm89INS1_16FlashAttnBwdSm80INS1_25CollectiveMainloopBwdSm80ILi2ELi2EN4cute5tupleIJNS5_1CILi128EEES8_NS7_ILi64EEEEEENS_10bfloat16_tEfNS_4arch4Sm80ELb1ELb0ELb1ELb0ELb1ELb0ELb0ELb0ELi2ELi4ELi4ELi4ELb0EEENS1_24CollectiveEpilogueBwdGQAISA_fSD_Li256ELb0ELb1EEENS1_25SingleTileBwdLPTSchedulerILb0ELi128ELb1EEEEEEEEEvNT_6ParamsE) ;  /* 0xffff6f0008007950 */ /* 0x000fea0003c3ffff */
        .type           $_ZN7cutlass13device_kernelIN5flash19enable_sm80_to_sm89INS1_16FlashAttnBwdSm80INS1_25CollectiveMainloopBwdSm80ILi2ELi2EN4cute5tupleIJNS5_1CILi128EEES8_NS7_ILi64EEEEEENS_10bfloat16_tEfNS_4arch4Sm80ELb1ELb0ELb1ELb0ELb1ELb0ELb0ELb0ELi2ELi4ELi4ELi4ELb0EEENS1_24CollectiveEpilogueBwdGQAISA_fSD_Li256ELb0ELb1EEENS1_25SingleTileBwdLPTSchedulerILb0ELi128ELb1EEEEEEEEEvNT_6ParamsE$_ZN4cute3eso3ESOILb1ELb0EJNS_6LayoutINS_5tupleIJNS3_IJNS_1CILi1EEENS3_IJNS4_ILi2EEES6_EEEEEES6_NS4_ILi4EEEEEENS3_IJNS3_IJNS4_ILi0EEENS3_IJS5_S9_EEEEEES6_NS4_ILi8EEEEEEEENS_10ViewEngineIPjEEEEC2ERKSG_RKSJ_,@function
        .size           $_ZN7cutlass13device_kernelIN5flash19enable_sm80_to_sm89INS1_16FlashAttnBwdSm80INS1_25CollectiveMainloopBwdSm80ILi2ELi2EN4cute5tupleIJNS5_1CILi128EEES8_NS7_ILi64EEEEEENS_10bfloat16_tEfNS_4arch4Sm80ELb1ELb0ELb1ELb0ELb1ELb0ELb0ELb0ELi2ELi4ELi4ELi4ELb0EEENS1_24CollectiveEpilogueBwdGQAISA_fSD_Li256ELb0ELb1EEENS1_25SingleTileBwdLPTSchedulerILb0ELi128ELb1EEEEEEEEEvNT_6ParamsE$_ZN4cute3eso3ESOILb1ELb0EJNS_6LayoutINS_5tupleIJNS3_IJNS_1CILi1EEENS3_IJNS4_ILi2EEES6_EEEEEES6_NS4_ILi4EEEEEENS3_IJNS3_IJNS4_ILi0EEENS3_IJS5_S9_EEEEEES6_NS4_ILi8EEEEEEEENS_10ViewEngineIPjEEEEC2ERKSG_RKSJ_,($_ZN7cutlass13device_kernelIN5flash19enable_sm80_to_sm89INS1_16FlashAttnBwdSm80INS1_25CollectiveMainloopBwdSm80ILi2ELi2EN4cute5tupleIJNS5_1CILi128EEES8_NS7_ILi64EEEEEENS_10bfloat16_tEfNS_4arch4Sm80ELb1ELb0ELb1ELb0ELb1ELb0ELb0ELb0ELi2ELi4ELi4ELi4ELb0EEENS1_24CollectiveEpilogueBwdGQAISA_fSD_Li256ELb0ELb1EEENS1_25SingleTileBwdLPTSchedulerILb0ELi128ELb1EEEEEEEEEvNT_6ParamsE$_ZN4cute3eso3ESOILb1ELb0EJNS_6LayoutINS_5tupleIJNS3_IJNS_1CILi1EEENS3_IJNS4_ILi4EEENS4_ILi2EEEEEEEEES7_S6_EEENS3_IJNS3_IJNS4_ILi0EEENS3_IJS5_NS4_ILi8EEEEEEEEES6_NS4_ILi16EEEEEEEENS_10ViewEngineIPN7cutlass10bfloat16_tEEEEEC2ERKSH_RKSM_ - $_ZN7cutlass13device_kernelIN5flash19enable_sm80_to_sm89INS1_16FlashAttnBwdSm80INS1_25CollectiveMainloopBwdSm80ILi2ELi2EN4cute5tupleIJNS5_1CILi128EEES8_NS7_ILi64EEEEEENS_10bfloat16_tEfNS_4arch4Sm80ELb1ELb0ELb1ELb0ELb1ELb0ELb0ELb0ELi2ELi4ELi4ELi4ELb0EEENS1_24CollectiveEpilogueBwdGQAISA_fSD_Li256ELb0ELb1EEENS1_25SingleTileBwdLPTSchedulerILb0ELi128ELb1EEEEEEEEEvNT_6ParamsE$_ZN4cute3eso3ESOILb1ELb0EJNS_6LayoutINS_5tupleIJNS3_IJNS_1CILi1EEENS3_IJNS4_ILi2EEES6_EEEEEES6_NS4_ILi4EEEEEENS3_IJNS3_IJNS4_ILi0EEENS3_IJS5_S9_EEEEEES6_NS4_ILi8EEEEEEEENS_10ViewEngineIPjEEEEC2ERKSG_RKSJ_)
$_ZN7cutlass13device_kernelIN5flash19enable_sm80_to_sm89INS1_16FlashAttnBwdSm80INS1_25CollectiveMainloopBwdSm80ILi2ELi2EN4cute5tupleIJNS5_1CILi128EEES8_NS7_ILi64EEEEEENS_10bfloat16_tEfNS_4arch4Sm80ELb1ELb0ELb1ELb0ELb1ELb0ELb0ELb0ELi2ELi4ELi4ELi4ELb0EEENS1_24CollectiveEpilogueBwdGQAISA_fSD_Li256ELb0ELb1EEENS1_25SingleTileBwdLPTSchedulerILb0ELi128ELb1EEEEEEEEEvNT_6ParamsE$_ZN4cute3eso3ESOILb1ELb0EJNS_6LayoutINS_5tupleIJNS3_IJNS_1CILi1EEENS3_IJNS4_ILi2EEES6_EEEEEES6_NS4_ILi4EEEEEENS3_IJNS3_IJNS4_ILi0EEENS3_IJS5_S9_EEEEEES6_NS4_ILi8EEEEEEEENS_10ViewEngineIPjEEEEC2ERKSG_RKSJ_:
[----:B------:R-:W-:Y:S01]  /*9100*/  IADD3 R4, R58, -c[0x0][0x20], RZ ;  /* 0x800008003a047a10 */ /* 0x000fe20007ffe0ff */
[----:B------:R-:W-:Y:S01]  /*9110*/  IMAD.MOV.U32 R8, RZ, RZ, R6 ;  /* 0x000000ffff087224 */ /* 0x000fe200078e0006 */
[----:B------:R-:W-:-:S03]  /*9120*/  MOV R9, 0x0 ;  /* 0x0000000000097802 */ /* 0x000fc60000000f00 */
[----:B------:R1:W-:Y:S01]  /*9130*/  STL.64 [R4], R2 ;  /* 0x0000000204007387 */ /* 0x0003e20000100a00 */
[----:B------:R-:W-:Y:S05]  /*9140*/  RET.REL.NODEC R8 `(_ZN7cutlass13device_kernelIN5flash19enable_sm80_to_sm89INS1_16FlashAttnBwdSm80INS1_25CollectiveMainloopBwdSm80ILi2ELi2EN4cute5tupleIJNS5_1CILi128EEES8_NS7_ILi64EEEEEENS_10bfloat16_tEfNS_4arch4Sm80ELb1ELb0ELb1ELb0ELb1ELb0ELb0ELb0ELi2ELi4ELi4ELi4ELb0EEENS1_24CollectiveEpilogueBwdGQAISA_fSD_Li256ELb0ELb1EEENS1_25SingleTileBwdLPTSchedulerILb0ELi128ELb1EEEEEEEEEvNT_6ParamsE) ;  /* 0xffff6eb008007950 */ /* 0x000fea0003c3ffff */
        .type           $_ZN7cutlass13device_kernelIN5flash19enable_sm80_to_sm89INS1_16FlashAttnBwdSm80INS1_25CollectiveMainloopBwdSm80ILi2ELi2EN4cute5tupleIJNS5_1CILi128EEES8_NS7_ILi64EEEEEENS_10bfloat16_tEfNS_4arch4Sm80ELb1ELb0ELb1ELb0ELb1ELb0ELb0ELb0ELi2ELi4ELi4ELi4ELb0EEENS1_24CollectiveEpilogueBwdGQAISA_fSD_Li256ELb0ELb1EEENS1_25SingleTileBwdLPTSchedulerILb0ELi128ELb1EEEEEEEEEvNT_6ParamsE$_ZN4cute3eso3ESOILb1ELb0EJNS_6LayoutINS_5tupleIJNS3_IJNS_1CILi1EEENS3_IJNS4_ILi4EEENS4_ILi2EEEEEEEEES7_S6_EEENS3_IJNS3_IJNS4_ILi0EEENS3_IJS5_NS4_ILi8EEEEEEEEES6_NS4_ILi16EEEEEEEENS_10ViewEngineIPN7cutlass10bfloat16_tEEEEEC2ERKSH_RKSM_,@function
        .size           $_ZN7cutlass13device_kernelIN5flash19enable_sm80_to_sm89INS1_16FlashAttnBwdSm80INS1_25CollectiveMainloopBwdSm80ILi2ELi2EN4cute5tupleIJNS5_1CILi128EEES8_NS7_ILi64EEEEEENS_10bfloat16_tEfNS_4arch4Sm80ELb1ELb0ELb1ELb0ELb1ELb0ELb0ELb0ELi2ELi4ELi4ELi4ELb0EEENS1_24CollectiveEpilogueBwdGQAISA_fSD_Li256ELb0ELb1EEENS1_25SingleTileBwdLPTSchedulerILb0ELi128ELb1EEEEEEEEEvNT_6ParamsE$_ZN4cute3eso3ESOILb1ELb0EJNS_6LayoutINS_5tupleIJNS3_IJNS_1CILi1EEENS3_IJNS4_ILi4EEENS4_ILi2EEEEEEEEES7_S6_EEENS3_IJNS3_IJNS4_ILi0EEENS3_IJS5_NS4_ILi8EEEEEEEEES6_NS4_ILi16EEEEEEEENS_10ViewEngineIPN7cutlass10bfloat16_tEEEEEC2ERKSH_RKSM_,($_ZN7cutlass13device_kernelIN5flash19enable_sm80_to_sm89INS1_16FlashAttnBwdSm80INS1_25CollectiveMainloopBwdSm80ILi2ELi2EN4cute5tupleIJNS5_1CILi128EEES8_NS7_ILi64EEEEEENS_10bfloat16_tEfNS_4arch4Sm80ELb1ELb0ELb1ELb0ELb1ELb0ELb0ELb0ELi2ELi4ELi4ELi4ELb0EEENS1_24CollectiveEpilogueBwdGQAISA_fSD_Li256ELb0ELb1EEENS1_25SingleTileBwdLPTSchedulerILb0ELi128ELb1EEEEEEEEEvNT_6ParamsE$_ZN4cute3eso3ESOILb1ELb0EJNS_6LayoutINS_5tupleIJNS3_IJNS_1CILi1EEENS4_ILi2EEEEEEEEENS3_IJNS3_IJS5_S5_EEEEEEEENS_10ViewEngineIPjEEEEC2ERKSB_RKSE_ - $_ZN7cutlass13device_kernelIN5flash19enable_sm80_to_sm89INS1_16FlashAttnBwdSm80INS1_25CollectiveMainloopBwdSm80ILi2ELi2EN4cute5tupleIJNS5_1CILi128EEES8_NS7_ILi64EEEEEENS_10bfloat16_tEfNS_4arch4Sm80ELb1ELb0ELb1ELb0ELb1ELb0ELb0ELb0ELi2ELi4ELi4ELi4ELb0EEENS1_24CollectiveEpilogueBwdGQAISA_fSD_Li256ELb0ELb1EEENS1_25SingleTileBwdLPTSchedulerILb0ELi128ELb1EEEEEEEEEvNT_6ParamsE$_ZN4cute3eso3ESOILb1ELb0EJNS_6LayoutINS_5tupleIJNS3_IJNS_1CILi1EEENS3_IJNS4_ILi4EEENS4_ILi2EEEEEEEEES7_S6_EEENS3_IJNS3_IJNS4_ILi0EEENS3_IJS5_NS4_ILi8EEEEEEEEES6_NS4_ILi16EEEEEEEENS_10ViewEngineIPN7cutlass10bfloat16_tEEEEEC2ERKSH_RKSM_)
$_ZN7cutlass13device_kernelIN5flash19enable_sm80_to_sm89INS1_16FlashAttnBwdSm80INS1_25CollectiveMainloopBwdSm80ILi2ELi2EN4cute5tupleIJNS5_1CILi128EEES8_NS7_ILi64EEEEEENS_10bfloat16_tEfNS_4arch4Sm80ELb1ELb0ELb1ELb0ELb1ELb0ELb0ELb0ELi2ELi4ELi4ELi4ELb0EEENS1_24CollectiveEpilogueBwdGQAISA_fSD_Li256ELb0ELb1EEENS1_25SingleTileBwdLPTSchedulerILb0ELi128ELb1EEEEEEEEEvNT_6ParamsE$_ZN4cute3eso3ESOILb1ELb0EJNS_6LayoutINS_5tupleIJNS3_IJNS_1CILi1EEENS3_IJNS4_ILi4EEENS4_ILi2EEEEEEEEES7_S6_EEENS3_IJNS3_IJNS4_ILi0EEENS3_IJS5_NS4_ILi8EEEEEEEEES6_NS4_ILi16EEEEEEEENS_10ViewEngineIPN7cutlass10bfloat16_tEEEEEC2ERKSH_RKSM_:
[----:B------:R-:W-:Y:S01]  /*9150*/  IADD3 R3, R58, -c[0x0][0x20], RZ ;  /* 0x800008003a037a10 */ /* 0x000fe20007ffe0ff */
[----:B------:R-:W-:Y:S01]  /*9160*/  IMAD.MOV.U32 R52, RZ, RZ, R2 ;  /* 0x000000ffff347224 */ /* 0x000fe200078e0002 */
[----:B------:R-:W-:-:S04]  /*9170*/  MOV R5, 0x0 ;  /* 0x0000000000057802 */ /* 0x000fc80000000f00 */
[----:B------:R1:W-:Y:S01]  /*9180*/  STL.64 [R3], R52 ;  /* 0x0000003403007387 */ /* 0x0003e20000100a00 */
[----:B------:R-:W-:Y:S05]  /*9190*/  RET.REL.NODEC R4 `(_ZN7cutlass13device_kernelIN5flash19enable_sm80_to_sm89INS1_16FlashAttnBwdSm80INS1_25CollectiveMainloopBwdSm80ILi2ELi2EN4cute5tupleIJNS5_1CILi128EEES8_NS7_ILi64EEEEEENS_10bfloat16_tEfNS_4arch4Sm80ELb1ELb0ELb1ELb0ELb1ELb0ELb0ELb0ELi2ELi4ELi4ELi4ELb0EEENS1_24CollectiveEpilogueBwdGQAISA_fSD_Li256ELb0ELb1EEENS1_25SingleTileBwdLPTSchedulerILb0ELi128ELb1EEEEEEEEEvNT_6ParamsE) ;  /* 0xffff6e6004007950 */ /* 0x000fea0003c3ffff */
        .type           $_ZN7cutlass13device_kernelIN5flash19enable_sm80_to_sm89INS1_16FlashAttnBwdSm80INS1_25CollectiveMainloopBwdSm80ILi2ELi2EN4cute5tupleIJNS5_1CILi128EEES8_NS7_ILi64EEEEEENS_10bfloat16_tEfNS_4arch4Sm80ELb1ELb0ELb1ELb0ELb1ELb0ELb0ELb0ELi2ELi4ELi4ELi4ELb0EEENS1_24CollectiveEpilogueBwdGQAISA_fSD_Li256ELb0ELb1EEENS1_25SingleTileBwdLPTSchedulerILb0ELi128ELb1EEEEEEEEEvNT_6ParamsE$_ZN4cute3eso3ESOILb1ELb0EJNS_6LayoutINS_5tupleIJNS3_IJNS_1CILi1EEENS4_ILi2EEEEEEEEENS3_IJNS3_IJS5_S5_EEEEEEEENS_10ViewEngineIPjEEEEC2ERKSB_RKSE_,@function
        .size           $_ZN7cutlass13device_kernelIN5flash19enable_sm80_to_sm89INS1_16FlashAttnBwdSm80INS1_25CollectiveMainloopBwdSm80ILi2ELi2EN4cute5tupleIJNS5_1CILi128EEES8_NS7_ILi64EEEEEENS_10bfloat16_tEfNS_4arch4Sm80ELb1ELb0ELb1ELb0ELb1ELb0ELb0ELb0ELi2ELi4ELi4ELi4ELb0EEENS1_24CollectiveEpilogueBwdGQAISA_fSD_Li256ELb0ELb1EEENS1_25SingleTileBwdLPTSchedulerILb0ELi128ELb1EEEEEEEEEvNT_6ParamsE$_ZN4cute3eso3ESOILb1ELb0EJNS_6LayoutINS_5tupleIJNS3_IJNS_1CILi1EEENS4_ILi2EEEEEEEEENS3_IJNS3_IJS5_S5_EEEEEEEENS_10ViewEngineIPjEEEEC2ERKSB_RKSE_,($_ZN7cutlass13device_kernelIN5flash19enable_sm80_to_sm89INS1_16FlashAttnBwdSm80INS1_25CollectiveMainloopBwdSm80ILi2ELi2EN4cute5tupleIJNS5_1CILi128EEES8_NS7_ILi64EEEEEENS_10bfloat16_tEfNS_4arch4Sm80ELb1ELb0ELb1ELb0ELb1ELb0ELb0ELb0ELi2ELi4ELi4ELi4ELb0EEENS1_24CollectiveEpilogueBwdGQAISA_fSD_Li256ELb0ELb1EEENS1_25SingleTileBwdLPTSchedulerILb0ELi128ELb1EEEEEEEEEvNT_6ParamsE$_ZN4cute3eso3ESOILb1ELb0EJNS_6LayoutINS_5tupleIJNS3_IJNS_1CILi1EEENS4_ILi2EEEEEES6_NS4_ILi8EEEEEENS3_IJNS3_IJS5_S5_EEES6_NS4_ILi4EEEEEEEENS_10ViewEngineIPKN7cutlass5ArrayIfLi2ELb1EEEEEEEC2ERKSD_RKSK_ - $_ZN7cutlass13device_kernelIN5flash19enable_sm80_to_sm89INS1_16FlashAttnBwdSm80INS1_25CollectiveMainloopBwdSm80ILi2ELi2EN4cute5tupleIJNS5_1CILi128EEES8_NS7_ILi64EEEEEENS_10bfloat16_tEfNS_4arch4Sm80ELb1ELb0ELb1ELb0ELb1ELb0ELb0ELb0ELi2ELi4ELi4ELi4ELb0EEENS1_24CollectiveEpilogueBwdGQAISA_fSD_Li256ELb0ELb1EEENS1_25SingleTileBwdLPTSchedulerILb0ELi128ELb1EEEEEEEEEvNT_6ParamsE$_ZN4cute3eso3ESOILb1ELb0EJNS_6LayoutINS_5tupleIJNS3_IJNS_1CILi1EEENS4_ILi2EEEEEEEEENS3_IJNS3_IJS5_S5_EEEEEEEENS_10ViewEngineIPjEEEEC2ERKSB_RKSE_)
$_ZN7cutlass13device_kernelIN5flash19enable_sm80_to_sm89INS1_16FlashAttnBwdSm80INS1_25CollectiveMainloopBwdSm80ILi2ELi2EN4cute5tupleIJNS5_1CILi128EEES8_NS7_ILi64EEEEEENS_10bfloat16_tEfNS_4arch4Sm80ELb1ELb0ELb1ELb0ELb1ELb0ELb0ELb0ELi2ELi4ELi4ELi4ELb0EEENS1_24CollectiveEpilogueBwdGQAISA_fSD_Li256ELb0ELb1EEENS1_25SingleTileBwdLPTSchedulerILb0ELi128ELb1EEEEEEEEEvNT_6ParamsE$_ZN4cute3eso3ESOILb1ELb0EJNS_6LayoutINS_5tupleIJNS3_IJNS_1CILi1EEENS4_ILi2EEEEEEEEENS3_IJNS3_IJS5_S5_EEEEEEEENS_10ViewEngineIPjEEEEC2ERKSB_RKSE_:
[----:B------:R-:W-:Y:S01]  /*91a0*/  IADD3 R2, R2, -c[0x0][0x20], RZ ;  /* 0x8000080002027a10 */ /* 0x000fe20007ffe0ff */
[----:B------:R-:W-:Y:S01]  /*91b0*/  IMAD.MOV.U32 R11, RZ, RZ, R3 ;  /* 0x000000ffff0b7224 */ /* 0x000fe200078e0003 */
[----:B------:R-:W-:-:S04]  /*91c0*/  MOV R5, 0x0 ;  /* 0x0000000000057802 */ /* 0x000fc80000000f00 */
[----:B------:R1:W-:Y:S01]  /*91d0*/  STL.64 [R2], R10 ;  /* 0x0000000a02007387 */ /* 0x0003e20000100a00 */
[----:B------:R-:W-:Y:S05]  /*91e0*/  RET.REL.NODEC R4 `(_ZN7cutlass13device_kernelIN5flash19enable_sm80_to_sm89INS1_16FlashAttnBwdSm80INS1_25CollectiveMainloopBwdSm80ILi2ELi2EN4cute5tupleIJNS5_1CILi128EEES8_NS7_ILi64EEEEEENS_10bfloat16_tEfNS_4arch4Sm80ELb1ELb0ELb1ELb0ELb1ELb0ELb0ELb0ELi2ELi4ELi4ELi4ELb0EEENS1_24CollectiveEpilogueBwdGQAISA_fSD_Li256ELb0ELb1EEENS1_25SingleTileBwdLPTSchedulerILb0ELi128ELb1EEEEEEEEEvNT_6ParamsE) ;  /* 0xffff6e1004007950 */ /* 0x000fea0003c3ffff */
        .type           $_ZN7cutlass13device_kernelIN5flash19enable_sm80_to_sm89INS1_16FlashAttnBwdSm80INS1_25CollectiveMainloopBwdSm80ILi2ELi2EN4cute5tupleIJNS5_1CILi128EEES8_NS7_ILi64EEEEEENS_10bfloat16_tEfNS_4arch4Sm80ELb1ELb0ELb1ELb0ELb1ELb0ELb0ELb0ELi2ELi4ELi4ELi4ELb0EEENS1_24CollectiveEpilogueBwdGQAISA_fSD_Li256ELb0ELb1EEENS1_25SingleTileBwdLPTSchedulerILb0ELi128ELb1EEEEEEEEEvNT_6ParamsE$_ZN4cute3eso3ESOILb1ELb0EJNS_6LayoutINS_5tupleIJNS3_IJNS_1CILi1EEENS4_ILi2EEEEEES6_NS4_ILi8EEEEEENS3_IJNS3_IJS5_S5_EEES6_NS4_ILi4EEEEEEEENS_10ViewEngineIPKN7cutlass5ArrayIfLi2ELb1EEEEEEEC2ERKSD_RKSK_,@function
        .size           $_ZN7cutlass13device_kernelIN5flash19enable_sm80_to_sm89INS1_16FlashAttnBwdSm80INS1_25CollectiveMainloopBwdSm80ILi2ELi2EN4cute5tupleIJNS5_1CILi128EEES8_NS7_ILi64EEEEEENS_10bfloat16_tEfNS_4arch4Sm80ELb1ELb0ELb1ELb0ELb1ELb0ELb0ELb0ELi2ELi4ELi4ELi4ELb0EEENS1_24CollectiveEpilogueBwdGQAISA_fSD_Li256ELb0ELb1EEENS1_25SingleTileBwdLPTSchedulerILb0ELi128ELb1EEEEEEEEEvNT_6ParamsE$_ZN4cute3eso3ESOILb1ELb0EJNS_6LayoutINS_5tupleIJNS3_IJNS_1CILi1EEENS4_ILi2EEEEEES6_NS4_ILi8EEEEEENS3_IJNS3_IJS5_S5_EEES6_NS4_ILi4EEEEEEEENS_10ViewEngineIPKN7cutlass5ArrayIfLi2ELb1EEEEEEEC2ERKSD_RKSK_,($_ZN7cutlass13device_kernelIN5flash19enable_sm80_to_sm89INS1_16FlashAttnBwdSm80INS1_25CollectiveMainloopBwdSm80ILi2ELi2EN4cute5tupleIJNS5_1CILi128EEES8_NS7_ILi64EEEEEENS_10bfloat16_tEfNS_4arch4Sm80ELb1ELb0ELb1ELb0ELb1ELb0ELb0ELb0ELi2ELi4ELi4ELi4ELb0EEENS1_24CollectiveEpilogueBwdGQAISA_fSD_Li256ELb0ELb1EEENS1_25SingleTileBwdLPTSchedulerILb0ELi128ELb1EEEEEEEEEvNT_6ParamsE$_ZN4cute3eso3ESOILb1ELb0EJNS_6LayoutINS_5tupleIJNS3_IJNS_1CILi1EEENS4_ILi2EEEEEES6_NS4_ILi8EEEEEENS3_IJNS3_IJS5_S5_EEES6_NS4_ILi4EEEEEEEENS_10ViewEngineIPN7cutlass5ArrayINSF_10bfloat16_tELi2ELb0EEEEEEEC2ERKSD_RKSK_ - $_ZN7cutlass13device_kernelIN5flash19enable_sm80_to_sm89INS1_16FlashAttnBwdSm80INS1_25CollectiveMainloopBwdSm80ILi2ELi2EN4cute5tupleIJNS5_1CILi128EEES8_NS7_ILi64EEEEEENS_10bfloat16_tEfNS_4arch4Sm80ELb1ELb0ELb1ELb0ELb1ELb0ELb0ELb0ELi2ELi4ELi4ELi4ELb0EEENS1_24CollectiveEpilogueBwdGQAISA_fSD_Li256ELb0ELb1EEENS1_25SingleTileBwdLPTSchedulerILb0ELi128ELb1EEEEEEEEEvNT_6ParamsE$_ZN4cute3eso3ESOILb1ELb0EJNS_6LayoutINS_5tupleIJNS3_IJNS_1CILi1EEENS4_ILi2EEEEEES6_NS4_ILi8EEEEEENS3_IJNS3_IJS5_S5_EEES6_NS4_ILi4EEEEEEEENS_10ViewEngineIPKN7cutlass5ArrayIfLi2ELb1EEEEEEEC2ERKSD_RKSK_)
$_ZN7cutlass13device_kernelIN5flash19enable_sm80_to_sm89INS1_16FlashAttnBwdSm80INS1_25CollectiveMainloopBwdSm80ILi2ELi2EN4cute5tupleIJNS5_1CILi128EEES8_NS7_ILi64EEEEEENS_10bfloat16_tEfNS_4arch4Sm80ELb1ELb0ELb1ELb0ELb1ELb0ELb0ELb0ELi2ELi4ELi4ELi4ELb0EEENS1_24CollectiveEpilogueBwdGQAISA_fSD_Li256ELb0ELb1EEENS1_25SingleTileBwdLPTSchedulerILb0ELi128ELb1EEEEEEEEEvNT_6ParamsE$_ZN4cute3eso3ESOILb1ELb0EJNS_6LayoutINS_5tupleIJNS3_IJNS_1CILi1EEENS4_ILi2EEEEEES6_NS4_ILi8EEEEEENS3_IJNS3_IJS5_S5_EEES6_NS4_ILi4EEEEEEEENS_10ViewEngineIPKN7cutlass5ArrayIfLi2ELb1EEEEEEEC2ERKSD_RKSK_:
[----:B------:R-:W-:Y:S01]  /*91f0*/  IADD3 R2, R58, -c[0x0][0x20], RZ ;  /* 0x800008003a027a10 */ /* 0x000fe20007ffe0ff */
[----:B------:R-:W-:Y:S01]  /*9200*/  IMAD.MOV.U32 R9, RZ, RZ, R5 ;  /* 0x000000ffff097224 */ /* 0x000fe200078e0005 */
[----:B------:R-:W-:Y:S01]  /*9210*/  MOV R10, R6 ;  /* 0x00000006000a7202 */ /* 0x000fe20000000f00 */
[----:B------:R-:W-:-:S03]  /*9220*/  IMAD.MOV.U32 R11, RZ, RZ, 0x0 ;  /* 0x00000000ff0b7424 */ /* 0x000fc600078e00ff */
[----:B------:R1:W-:Y:S01]  /*9230*/  STL.64 [R2], R8 ;  /* 0x0000000802007387 */ /* 0x0003e20000100a00 */
[----:B------:R-:W-:Y:S05]  /*9240*/  RET.REL.NODEC R10 `(_ZN7cutlass13device_kernelIN5flash19enable_sm80_to_sm89INS1_16FlashAttnBwdSm80INS1_25CollectiveMainloopBwdSm80ILi2ELi2EN4cute5tupleIJNS5_1CILi128EEES8_NS7_ILi64EEEEEENS_10bfloat16_tEfNS_4arch4Sm80ELb1ELb0ELb1ELb0ELb1ELb0ELb0ELb0ELi2ELi4ELi4ELi4ELb0EEENS1_24CollectiveEpilogueBwdGQAISA_fSD_Li256ELb0ELb1EEENS1_25SingleTileBwdLPTSchedulerILb0ELi128ELb1EEEEEEEEEvNT_6ParamsE) ;  /* 0xffff6db00a007950 */ /* 0x000fea0003c3ffff */
        .type           $_ZN7cutlass13device_kernelIN5flash19enable_sm80_to_sm89INS1_16FlashAttnBwdSm80INS1_25CollectiveMainloopBwdSm80ILi2ELi2EN4cute5tupleIJNS5_1CILi128EEES8_NS7_ILi64EEEEEENS_10bfloat16_tEfNS_4arch4Sm80ELb1ELb0ELb1ELb0ELb1ELb0ELb0ELb0ELi2ELi4ELi4ELi4ELb0EEENS1_24CollectiveEpilogueBwdGQAISA_fSD_Li256ELb0ELb1EEENS1_25SingleTileBwdLPTSchedulerILb0ELi128ELb1EEEEEEEEEvNT_6ParamsE$_ZN4cute3eso3ESOILb1ELb0EJNS_6LayoutINS_5tupleIJNS3_IJNS_1CILi1EEENS4_ILi2EEEEEES6_NS4_ILi8EEEEEENS3_IJNS3_IJS5_S5_EEES6_NS4_ILi4EEEEEEEENS_10ViewEngineIPN7cutlass5ArrayINSF_10bfloat16_tELi2ELb0EEEEEEEC2ERKSD_RKSK_,@function
        .size           $_ZN7cutlass13device_kernelIN5flash19enable_sm80_to_sm89INS1_16FlashAttnBwdSm80INS1_25CollectiveMainloopBwdSm80ILi2ELi2EN4cute5tupleIJNS5_1CILi128EEES8_NS7_ILi64EEEEEENS_10bfloat16_tEfNS_4arch4Sm80ELb1ELb0ELb1ELb0ELb1ELb0ELb0ELb0ELi2ELi4ELi4ELi4ELb0EEENS1_24CollectiveEpilogueBwdGQAISA_fSD_Li256ELb0ELb1EEENS1_25SingleTileBwdLPTSchedulerILb0ELi128ELb1EEEEEEEEEvNT_6ParamsE$_ZN4cute3eso3ESOILb1ELb0EJNS_6LayoutINS_5tupleIJNS3_IJNS_1CILi1EEENS4_ILi2EEEEEES6_NS4_ILi8EEEEEENS3_IJNS3_IJS5_S5_EEES6_NS4_ILi4EEEEEEEENS_10ViewEngineIPN7cutlass5ArrayINSF_10bfloat16_tELi2ELb0EEEEEEEC2ERKSD_RKSK_,($_ZN7cutlass13device_kernelIN5flash19enable_sm80_to_sm89INS1_16FlashAttnBwdSm80INS1_25CollectiveMainloopBwdSm80ILi2ELi2EN4cute5tupleIJNS5_1CILi128EEES8_NS7_ILi64EEEEEENS_10bfloat16_tEfNS_4arch4Sm80ELb1ELb0ELb1ELb0ELb1ELb0ELb0ELb0ELi2ELi4ELi4ELi4ELb0EEENS1_24CollectiveEpilogueBwdGQAISA_fSD_Li256ELb0ELb1EEENS1_25SingleTileBwdLPTSchedulerILb0ELi128ELb1EEEEEEEEEvNT_6ParamsE$_ZN4cute3eso3ESOILb1ELb0EJNS_6LayoutINS_5tupleIJNS3_IJNS_1CILi1EEENS4_ILi2EEES6_EEEEEENS3_IJNS3_IJS5_S5_S6_EEEEEEEENS_10ViewEngineIPjEEEEC2ERKSB_RKSE_ - $_ZN7cutlass13device_kernelIN5flash19enable_sm80_to_sm89INS1_16FlashAttnBwdSm80INS1_25CollectiveMainloopBwdSm80ILi2ELi2EN4cute5tupleIJNS5_1CILi128EEES8_NS7_ILi64EEEEEENS_10bfloat16_tEfNS_4arch4Sm80ELb1ELb0ELb1ELb0ELb1ELb0ELb0ELb0ELi2ELi4ELi4ELi4ELb0EEENS1_24CollectiveEpilogueBwdGQAISA_fSD_Li256ELb0ELb1EEENS1_25SingleTileBwdLPTSchedulerILb0ELi128ELb1EEEEEEEEEvNT_6ParamsE$_ZN4cute3eso3ESOILb1ELb0EJNS_6LayoutINS_5tupleIJNS3_IJNS_1CILi1EEENS4_ILi2EEEEEES6_NS4_ILi8EEEEEENS3_IJNS3_IJS5_S5_EEES6_NS4_ILi4EEEEEEEENS_10ViewEngineIPN7cutlass5ArrayINSF_10bfloat16_tELi2ELb0EEEEEEEC2ERKSD_RKSK_)
$_ZN7cutlass13device_kernelIN5flash19enable_sm80_to_sm89INS1_16FlashAttnBwdSm80INS1_25CollectiveMainloopBwdSm80ILi2ELi2EN4cute5tupleIJNS5_1CILi128EEES8_NS7_ILi64EEEEEENS_10bfloat16_tEfNS_4arch4Sm80ELb1ELb0ELb1ELb0ELb1ELb0ELb0ELb0ELi2ELi4ELi4ELi4ELb0EEENS1_24CollectiveEpilogueBwdGQAISA_fSD_Li256ELb0ELb1EEENS1_25SingleTileBwdLPTSchedulerILb0ELi128ELb1EEEEEEEEEvNT_6ParamsE$_ZN4cute3eso3ESOILb1ELb0EJNS_6LayoutINS_5tupleIJNS3_IJNS_1CILi1EEENS4_ILi2EEEEEES6_NS4_ILi8EEEEEENS3_IJNS3_IJS5_S5_EEES6_NS4_ILi4EEEEEEEENS_10ViewEngineIPN7cutlass5ArrayINSF_10bfloat16_tELi2ELb0EEEEEEEC2ERKSD_RKSK_:
[----:B------:R-:W-:Y:S01]  /*9250*/  IADD3 R2, R58, -c[0x0][0x20], RZ ;  /* 0x800008003a027a10 */ /* 0x000fe20007ffe0ff */
[----:B------:R-:W-:Y:S01]  /*9260*/  IMAD.MOV.U32 R9, RZ, RZ, R5 ;  /* 0x000000ffff097224 */ /* 0x000fe200078e0005 */
[----:B------:R-:W-:Y:S01]  /*9270*/  MOV R52, R6 ;  /* 0x0000000600347202 */ /* 0x000fe20000000f00 */
[----:B------:R-:W-:-:S03]  /*9280*/  IMAD.MOV.U32 R53, RZ, RZ, 0x0 ;  /* 0x00000000ff357424 */ /* 0x000fc600078e00ff */
[----:B------:R1:W-:Y:S01]  /*9290*/  STL.64 [R2], R8 ;  /* 0x0000000802007387 */ /* 0x0003e20000100a00 */
[----:B------:R-:W-:Y:S05]  /*92a0*/  RET.REL.NODEC R52 `(_ZN7cutlass13device_kernelIN5flash19enable_sm80_to_sm89INS1_16FlashAttnBwdSm80INS1_25CollectiveMainloopBwdSm80ILi2ELi2EN4cute5tupleIJNS5_1CILi128EEES8_NS7_ILi64EEEEEENS_10bfloat16_tEfNS_4arch4Sm80ELb1ELb0ELb1ELb0ELb1ELb0ELb0ELb0ELi2ELi4ELi4ELi4ELb0EEENS1_24CollectiveEpilogueBwdGQAISA_fSD_Li256ELb0ELb1EEENS1_25SingleTileBwdLPTSchedulerILb0ELi128ELb1EEEEEEEEEvNT_6ParamsE) ;  /* 0xffff6d5034007950 */ /* 0x000fea0003c3ffff */
        .type           $_ZN7cutlass13device_kernelIN5flash19enable_sm80_to_sm89INS1_16FlashAttnBwdSm80INS1_25CollectiveMainloopBwdSm80ILi2ELi2EN4cute5tupleIJNS5_1CILi128EEES8_NS7_ILi64EEEEEENS_10bfloat16_tEfNS_4arch4Sm80ELb1ELb0ELb1ELb0ELb1ELb0ELb0ELb0ELi2ELi4ELi4ELi4ELb0EEENS1_24CollectiveEpilogueBwdGQAISA_fSD_Li256ELb0ELb1EEENS1_25SingleTileBwdLPTSchedulerILb0ELi128ELb1EEEEEEEEEvNT_6ParamsE$_ZN4cute3eso3ESOILb1ELb0EJNS_6LayoutINS_5tupleIJNS3_IJNS_1CILi1EEENS4_ILi2EEES6_EEEEEENS3_IJNS3_IJS5_S5_S6_EEEEEEEENS_10ViewEngineIPjEEEEC2ERKSB_RKSE_,@function
        .size           $_ZN7cutlass13device_kernelIN5flash19enable_sm80_to_sm89INS1_16FlashAttnBwdSm80INS1_25CollectiveMainloopBwdSm80ILi2ELi2EN4cute5tupleIJNS5_1CILi128EEES8_NS7_ILi64EEEEEENS_10bfloat16_tEfNS_4arch4Sm80ELb1ELb0ELb1ELb0ELb1ELb0ELb0ELb0ELi2ELi4ELi4ELi4ELb0EEENS1_24CollectiveEpilogueBwdGQAISA_fSD_Li256ELb0ELb1EEENS1_25SingleTileBwdLPTSchedulerILb0ELi128ELb1EEEEEEEEEvNT_6ParamsE$_ZN4cute3eso3ESOILb1ELb0EJNS_6LayoutINS_5tupleIJNS3_IJNS_1CILi1EEENS4_ILi2EEES6_EEEEEENS3_IJNS3_IJS5_S5_S6_EEEEEEEENS_10ViewEngineIPjEEEEC2ERKSB_RKSE_,($_ZN7cutlass13device_kernelIN5flash19enable_sm80_to_sm89INS1_16FlashAttnBwdSm80INS1_25CollectiveMainloopBwdSm80ILi2ELi2EN4cute5tupleIJNS5_1CILi128EEES8_NS7_ILi64EEEEEENS_10bfloat16_tEfNS_4arch4Sm80ELb1ELb0ELb1ELb0ELb1ELb0ELb0ELb0ELi2ELi4ELi4ELi4ELb0EEENS1_24CollectiveEpilogueBwdGQAISA_fSD_Li256ELb0ELb1EEENS1_25SingleTileBwdLPTSchedulerILb0ELi128ELb1EEEEEEEEEvNT_6ParamsE$_ZN4cute3eso3ESOILb1ELb0EJNS_6LayoutINS_5tupleIJNS3_IJNS_1CILi1EEENS4_ILi4EEEEEENS4_ILi2EEES6_EEENS3_IJNS3_IJNS4_ILi0EEES5_EEES6_NS4_ILi8EEEEEEEENS_10ViewEngineIPfEEEEC2ERKSE_RKSH_ - $_ZN7cutlass13device_kernelIN5flash19enable_sm80_to_sm89INS1_16FlashAttnBwdSm80INS1_25CollectiveMainloopBwdSm80ILi2ELi2EN4cute5tupleIJNS5_1CILi128EEES8_NS7_ILi64EEEEEENS_10bfloat16_tEfNS_4arch4Sm80ELb1ELb0ELb1ELb0ELb1ELb0ELb0ELb0ELi2ELi4ELi4ELi4ELb0EEENS1_24CollectiveEpilogueBwdGQAISA_fSD_Li256ELb0ELb1EEENS1_25SingleTileBwdLPTSchedulerILb0ELi128ELb1EEEEEEEEEvNT_6ParamsE$_ZN4cute3eso3ESOILb1ELb0EJNS_6LayoutINS_5tupleIJNS3_IJNS_1CILi1EEENS4_ILi2EEES6_EEEEEENS3_IJNS3_IJS5_S5_S6_EEEEEEEENS_10ViewEngineIPjEEEEC2ERKSB_RKSE_)
$_ZN7cutlass13device_kernelIN5flash19enable_sm80_to_sm89INS1_16FlashAttnBwdSm80INS1_25CollectiveMainloopBwdSm80ILi2ELi2EN4cute5tupleIJNS5_1CILi128EEES8_NS7_ILi64EEEEEENS_10bfloat16_tEfNS_4arch4Sm80ELb1ELb0ELb1ELb0ELb1ELb0ELb0ELb0ELi2ELi4ELi4ELi4ELb0EEENS1_24CollectiveEpilogueBwdGQAISA_fSD_Li256ELb0ELb1EEENS1_25SingleTileBwdLPTSchedulerILb0ELi128ELb1EEEEEEEEEvNT_6ParamsE$_ZN4cute3eso3ESOILb1ELb0EJNS_6LayoutINS_5tupleIJNS3_IJNS_1CILi1EEENS4_ILi2EEES6_EEEEEENS3_IJNS3_IJS5_S5_S6_EEEEEEEENS_10ViewEngineIPjEEEEC2ERKSB_RKSE_:
[----:B------:R-:W-:Y:S02]  /*92b0*/  IADD3 R2, R67, -c[0x0][0x20], RZ ;  /* 0x8000080043027a10 */ /* 0x000fe40007ffe0ff */
[----:B------:R-:W-:-:S03]  /*92c0*/  MOV R5, 0x0 ;  /* 0x0000000000057802 */ /* 0x000fc60000000f00 */
[----:B------:R1:W-:Y:S01]  /*92d0*/  STL.64 [R2], R12 ;  /* 0x0000000c02007387 */ /* 0x0003e20000100a00 */
[----:B------:R-:W-:Y:S05]  /*92e0*/  RET.REL.NODEC R4 `(_ZN7cutlass13device_kernelIN5flash19enable_sm80_to_sm89INS1_16FlashAttnBwdSm80INS1_25CollectiveMainloopBwdSm80ILi2ELi2EN4cute5tupleIJNS5_1CILi128EEES8_NS7_ILi64EEEEEENS_10bfloat16_tEfNS_4arch4Sm80ELb1ELb0ELb1ELb0ELb1ELb0ELb0ELb0ELi2ELi4ELi4ELi4ELb0EEENS1_24CollectiveEpilogueBwdGQAISA_fSD_Li256ELb0ELb1EEENS1_25SingleTileBwdLPTSchedulerILb0ELi128ELb1EEEEEEEEEvNT_6ParamsE) ;  /* 0xffff6d1004007950 */ /* 0x000fea0003c3ffff */
        .type           $_ZN7cutlass13device_kernelIN5flash19enable_sm80_to_sm89INS1_16FlashAttnBwdSm80INS1_25CollectiveMainloopBwdSm80ILi2ELi2EN4cute5tupleIJNS5_1CILi128EEES8_NS7_ILi64EEEEEENS_10bfloat16_tEfNS_4arch4Sm80ELb1ELb0ELb1ELb0ELb1ELb0ELb0ELb0ELi2ELi4ELi4ELi4ELb0EEENS1_24CollectiveEpilogueBwdGQAISA_fSD_Li256ELb0ELb1EEENS1_25SingleTileBwdLPTSchedulerILb0ELi128ELb1EEEEEEEEEvNT_6ParamsE$_ZN4cute3eso3ESOILb1ELb0EJNS_6LayoutINS_5tupleIJNS3_IJNS_1CILi1EEENS4_ILi4EEEEEENS4_ILi2EEES6_EEENS3_IJNS3_IJNS4_ILi0EEES5_EEES6_NS4_ILi8EEEEEEEENS_10ViewEngineIPfEEEEC2ERKSE_RKSH_,@function
        .size           $_ZN7cutlass13device_kernelIN5flash19enable_sm80_to_sm89INS1_16FlashAttnBwdSm80INS1_25CollectiveMainloopBwdSm80ILi2ELi2EN4cute5tupleIJNS5_1CILi128EEES8_NS7_ILi64EEEEEENS_10bfloat16_tEfNS_4arch4Sm80ELb1ELb0ELb1ELb0ELb1ELb0ELb0ELb0ELi2ELi4ELi4ELi4ELb0EEENS1_24CollectiveEpilogueBwdGQAISA_fSD_Li256ELb0ELb1EEENS1_25SingleTileBwdLPTSchedulerILb0ELi128ELb1EEEEEEEEEvNT_6ParamsE$_ZN4cute3eso3ESOILb1ELb0EJNS_6LayoutINS_5tupleIJNS3_IJNS_1CILi1EEENS4_ILi4EEEEEENS4_ILi2EEES6_EEENS3_IJNS3_IJNS4_ILi0EEES5_EEES6_NS4_ILi8EEEEEEEENS_10ViewEngineIPfEEEEC2ERKSE_RKSH_,($_ZN7cutlass13device_kernelIN5flash19enable_sm80_to_sm89INS1_16FlashAttnBwdSm80INS1_25CollectiveMainloopBwdSm80ILi2ELi2EN4cute5tupleIJNS5_1CILi128EEES8_NS7_ILi64EEEEEENS_10bfloat16_tEfNS_4arch4Sm80ELb1ELb0ELb1ELb0ELb1ELb0ELb0ELb0ELi2ELi4ELi4ELi4ELb0EEENS1_24CollectiveEpilogueBwdGQAISA_fSD_Li256ELb0ELb1EEENS1_25SingleTileBwdLPTSchedulerILb0ELi128ELb1EEEEEEEEEvNT_6ParamsE$_ZN4cute3eso3ESOILb1ELb0EJNS_6LayoutINS_5tupleIJNS3_IJNS_1CILi1EEES5_EEEEEENS3_IJNS3_IJS5_NS4_ILi0EEEEEEEEEEENS_10ViewEngineINS_8gmem_ptrIPKN7cutlass9uint128_tEEEEEEEC2ERKSB_RKSJ_ - $_ZN7cutlass13device_kernelIN5flash19enable_sm80_to_sm89INS1_16FlashAttnBwdSm80INS1_25CollectiveMainloopBwdSm80ILi2ELi2EN4cute5tupleIJNS5_1CILi128EEES8_NS7_ILi64EEEEEENS_10bfloat16_tEfNS_4arch4Sm80ELb1ELb0ELb1ELb0ELb1ELb0ELb0ELb0ELi2ELi4ELi4ELi4ELb0EEENS1_24CollectiveEpilogueBwdGQAISA_fSD_Li256ELb0ELb1EEENS1_25SingleTileBwdLPTSchedulerILb0ELi128ELb1EEEEEEEEEvNT_6ParamsE$_ZN4cute3eso3ESOILb1ELb0EJNS_6LayoutINS_5tupleIJNS3_IJNS_1CILi1EEENS4_ILi4EEEEEENS4_ILi2EEES6_EEENS3_IJNS3_IJNS4_ILi0EEES5_EEES6_NS4_ILi8EEEEEEEENS_10ViewEngineIPfEEEEC2ERKSE_RKSH_)
$_ZN7cutlass13device_kernelIN5flash19enable_sm80_to_sm89INS1_16FlashAttnBwdSm80INS1_25CollectiveMainloopBwdSm80ILi2ELi2EN4cute5tupleIJNS5_1CILi128EEES8_NS7_ILi64EEEEEENS_10bfloat16_tEfNS_4arch4Sm80ELb1ELb0ELb1ELb0ELb1ELb0ELb0ELb0ELi2ELi4ELi4ELi4ELb0EEENS1_24CollectiveEpilogueBwdGQAISA_fSD_Li256ELb0ELb1EEENS1_25SingleTileBwdLPTSchedulerILb0ELi128ELb1EEEEEEEEEvNT_6ParamsE$_ZN4cute3eso3ESOILb1ELb0EJNS_6LayoutINS_5tupleIJNS3_IJNS_1CILi1EEENS4_ILi4EEEEEENS4_ILi2EEES6_EEENS3_IJNS3_IJNS4_ILi0EEES5_EEES6_NS4_ILi8EEEEEEEENS_10ViewEngineIPfEEEEC2ERKSE_RKSH_:
[----:B------:R-:W-:Y:S02]  /*92f0*/  IADD3 R2, R60, -c[0x0][0x20], RZ ;  /* 0x800008003c027a10 */ /* 0x000fe40007ffe0ff */
[----:B------:R-:W-:-:S03]  /*9300*/  MOV R5, 0x0 ;  /* 0x0000000000057802 */ /* 0x000fc60000000f00 */
[----:B------:R1:W-:Y:S01]  /*9310*/  STL.64 [R2], R56 ;  /* 0x0000003802007387 */ /* 0x0003e20000100a00 */
[----:B------:R-:W-:Y:S05]  /*9320*/  RET.REL.NODEC R4 `(_ZN7cutlass13device_kernelIN5flash19enable_sm80_to_sm89INS1_16FlashAttnBwdSm80INS1_25CollectiveMainloopBwdSm80ILi2ELi2EN4cute5tupleIJNS5_1CILi128EEES8_NS7_ILi64EEEEEENS_10bfloat16_tEfNS_4arch4Sm80ELb1ELb0ELb1ELb0ELb1ELb0ELb0ELb0ELi2ELi4ELi4ELi4ELb0EEENS1_24CollectiveEpilogueBwdGQAISA_fSD_Li256ELb0ELb1EEENS1_25SingleTileBwdLPTSchedulerILb0ELi128ELb1EEEEEEEEEvNT_6ParamsE) ;  /* 0xffff6cd004007950 */ /* 0x000fea0003c3ffff */
        .type           $_ZN7cutlass13device_kernelIN5flash19enable_sm80_to_sm89INS1_16FlashAttnBwdSm80INS1_25CollectiveMainloopBwdSm80ILi2ELi2EN4cute5tupleIJNS5_1CILi128EEES8_NS7_ILi64EEEEEENS_10bfloat16_tEfNS_4arch4Sm80ELb1ELb0ELb1ELb0ELb1ELb0ELb0ELb0ELi2ELi4ELi4ELi4ELb0EEENS1_24CollectiveEpilogueBwdGQAISA_fSD_Li256ELb0ELb1EEENS1_25SingleTileBwdLPTSchedulerILb0ELi128ELb1EEEEEEEEEvNT_6ParamsE$_ZN4cute3eso3ESOILb1ELb0EJNS_6LayoutINS_5tupleIJNS3_IJNS_1CILi1EEES5_EEEEEENS3_IJNS3_IJS5_NS4_ILi0EEEEEEEEEEENS_10ViewEngineINS_8gmem_ptrIPKN7cutlass9uint128_tEEEEEEEC2ERKSB_RKSJ_,@function
        .size           $_ZN7cutlass13device_kernelIN5flash19enable_sm80_to_sm89INS1_16FlashAttnBwdSm80INS1_25CollectiveMainloopBwdSm80ILi2ELi2EN4cute5tupleIJNS5_1CILi128EEES8_NS7_ILi64EEEEEENS_10bfloat16_tEfNS_4arch4Sm80ELb1ELb0ELb1ELb0ELb1ELb0ELb0ELb0ELi2ELi4ELi4ELi4ELb0EEENS1_24CollectiveEpilogueBwdGQAISA_fSD_Li256ELb0ELb1EEENS1_25SingleTileBwdLPTSchedulerILb0ELi128ELb1EEEEEEEEEvNT_6ParamsE$_ZN4cute3eso3ESOILb1ELb0EJNS_6LayoutINS_5tupleIJNS3_IJNS_1CILi1EEES5_EEEEEENS3_IJNS3_IJS5_NS4_ILi0EEEEEEEEEEENS_10ViewEngineINS_8gmem_ptrIPKN7cutlass9uint128_tEEEEEEEC2ERKSB_RKSJ_,($_ZN7cutlass13device_kernelIN5flash19enable_sm80_to_sm89INS1_16FlashAttnBwdSm80INS1_25CollectiveMainloopBwdSm80ILi2ELi2EN4cute5tupleIJNS5_1CILi128EEES8_NS7_ILi64EEEEEENS_10bfloat16_tEfNS_4arch4Sm80ELb1ELb0ELb1ELb0ELb1ELb0ELb0ELb0ELi2ELi4ELi4ELi4ELb0EEENS1_24CollectiveEpilogueBwdGQAISA_fSD_Li256ELb0ELb1EEENS1_25SingleTileBwdLPTSchedulerILb0ELi128ELb1EEEEEEEEEvNT_6ParamsE$_ZN4cute3eso3ESOILb1ELb0EJNS_6LayoutINS_5tupleIJNS3_IJNS_1CILi1EEES5_EEEEEENS3_IJNS3_IJS5_NS4_ILi0EEEEEEEEEEENS_10ViewEngineINS_8smem_ptrIPN7cutlass9uint128_tEEEEEEEC2ERKSB_RKSI_ - $_ZN7cutlass13device_kernelIN5flash19enable_sm80_to_sm89INS1_16FlashAttnBwdSm80INS1_25CollectiveMainloopBwdSm80ILi2ELi2EN4cute5tupleIJNS5_1CILi128EEES8_NS7_ILi64EEEEEENS_10bfloat16_tEfNS_4arch4Sm80ELb1ELb0ELb1ELb0ELb1ELb0ELb0ELb0ELi2ELi4ELi4ELi4ELb0EEENS1_24CollectiveEpilogueBwdGQAISA_fSD_Li256ELb0ELb1EEENS1_25SingleTileBwdLPTSchedulerILb0ELi128ELb1EEEEEEEEEvNT_6ParamsE$_ZN4cute3eso3ESOILb1ELb0EJNS_6LayoutINS_5tupleIJNS3_IJNS_1CILi1EEES5_EEEEEENS3_IJNS3_IJS5_NS4_ILi0EEEEEEEEEEENS_10ViewEngineINS_8gmem_ptrIPKN7cutlass9uint128_tEEEEEEEC2ERKSB_RKSJ_)
$_ZN7cutlass13device_kernelIN5flash19enable_sm80_to_sm89INS1_16FlashAttnBwdSm80INS1_25CollectiveMainloopBwdSm80ILi2ELi2EN4cute5tupleIJNS5_1CILi128EEES8_NS7_ILi64EEEEEENS_10bfloat16_tEfNS_4arch4Sm80ELb1ELb0ELb1ELb0ELb1ELb0ELb0ELb0ELi2ELi4ELi4ELi4ELb0EEENS1_24CollectiveEpilogueBwdGQAISA_fSD_Li256ELb0ELb1EEENS1_25SingleTileBwdLPTSchedulerILb0ELi128ELb1EEEEEEEEEvNT_6ParamsE$_ZN4cute3eso3ESOILb1ELb0EJNS_6LayoutINS_5tupleIJNS3_IJNS_1CILi1EEES5_EEEEEENS3_IJNS3_IJS5_NS4_ILi0EEEEEEEEEEENS_10ViewEngineINS_8gmem_ptrIPKN7cutlass9uint128_tEEEEEEEC2ERKSB_RKSJ_:
[----:B------:R-:W-:Y:S02]  /*9330*/  IADD3 R4, R81, -c[0x0][0x20], RZ ;  /* 0x8000080051047a10 */ /* 0x000fe40007ffe0ff */
[----:B------:R-:W-:-:S03]  /*9340*/  MOV R9, 0x0 ;  /* 0x0000000000097802 */ /* 0x000fc60000000f00 */
[----:B------:R1:W-:Y:S01]  /*9350*/  STL.64 [R4], R2 ;  /* 0x0000000204007387 */ /* 0x0003e20000100a00 */
[----:B------:R-:W-:Y:S05]  /*9360*/  RET.REL.NODEC R8 `(_ZN7cutlass13device_kernelIN5flash19enable_sm80_to_sm89INS1_16FlashAttnBwdSm80INS1_25CollectiveMainloopBwdSm80ILi2ELi2EN4cute5tupleIJNS5_1CILi128EEES8_NS7_ILi64EEEEEENS_10bfloat16_tEfNS_4arch4Sm80ELb1ELb0ELb1ELb0ELb1ELb0ELb0ELb0ELi2ELi4ELi4ELi4ELb0EEENS1_24CollectiveEpilogueBwdGQAISA_fSD_Li256ELb0ELb1EEENS1_25SingleTileBwdLPTSchedulerILb0ELi128ELb1EEEEEEEEEvNT_6ParamsE) ;  /* 0xffff6c9008007950 */ /* 0x000fea0003c3ffff */
        .type           $_ZN7cutlass13device_kernelIN5flash19enable_sm80_to_sm89INS1_16FlashAttnBwdSm80INS1_25CollectiveMainloopBwdSm80ILi2ELi2EN4cute5tupleIJNS5_1CILi128EEES8_NS7_ILi64EEEEEENS_10bfloat16_tEfNS_4arch4Sm80ELb1ELb0ELb1ELb0ELb1ELb0ELb0ELb0ELi2ELi4ELi4ELi4ELb0EEENS1_24CollectiveEpilogueBwdGQAISA_fSD_Li256ELb0ELb1EEENS1_25SingleTileBwdLPTSchedulerILb0ELi128ELb1EEEEEEEEEvNT_6ParamsE$_ZN4cute3eso3ESOILb1ELb0EJNS_6LayoutINS_5tupleIJNS3_IJNS_1CILi1EEES5_EEEEEENS3_IJNS3_IJS5_NS4_ILi0EEEEEEEEEEENS_10ViewEngineINS_8smem_ptrIPN7cutlass9uint128_tEEEEEEEC2ERKSB_RKSI_,@function
        .size           $_ZN7cutlass13device_kernelIN5flash19enable_sm80_to_sm89INS1_16FlashAttnBwdSm80INS1_25CollectiveMainloopBwdSm80ILi2ELi2EN4cute5tupleIJNS5_1CILi128EEES8_NS7_ILi64EEEEEENS_10bfloat16_tEfNS_4arch4Sm80ELb1ELb0ELb1ELb0ELb1ELb0ELb0ELb0ELi2ELi4ELi4ELi4ELb0EEENS1_24CollectiveEpilogueBwdGQAISA_fSD_Li256ELb0ELb1EEENS1_25SingleTileBwdLPTSchedulerILb0ELi128ELb1EEEEEEEEEvNT_6ParamsE$_ZN4cute3eso3ESOILb1ELb0EJNS_6LayoutINS_5tupleIJNS3_IJNS_1CILi1EEES5_EEEEEENS3_IJNS3_IJS5_NS4_ILi0EEEEEEEEEEENS_10ViewEngineINS_8smem_ptrIPN7cutlass9uint128_tEEEEEEEC2ERKSB_RKSI_,($_ZN7cutlass13device_kernelIN5flash19enable_sm80_to_sm89INS1_16FlashAttnBwdSm80INS1_25CollectiveMainloopBwdSm80ILi2ELi2EN4cute5tupleIJNS5_1CILi128EEES8_NS7_ILi64EEEEEENS_10bfloat16_tEfNS_4arch4Sm80ELb1ELb0ELb1ELb0ELb1ELb0ELb0ELb0ELi2ELi4ELi4ELi4ELb0EEENS1_24CollectiveEpilogueBwdGQAISA_fSD_Li256ELb0ELb1EEENS1_25SingleTileBwdLPTSchedulerILb0ELi128ELb1EEEEEEEEEvNT_6ParamsE$_ZN4cute3eso3ESOILb1ELb0EJNS_6LayoutINS_5tupleIJNS3_IJNS_1CILi1EEES5_EEENS4_ILi32EEEEEENS3_IJNS3_IJNS4_ILi0EEES9_EEENS4_ILi256EEEEEEEENS_10ViewEngineINS_8gmem_ptrIPfEEEEEEC2ERKSD_RKSI_ - $_ZN7cutlass13device_kernelIN5flash19enable_sm80_to_sm89INS1_16FlashAttnBwdSm80INS1_25CollectiveMainloopBwdSm80ILi2ELi2EN4cute5tupleIJNS5_1CILi128EEES8_NS7_ILi64EEEEEENS_10bfloat16_tEfNS_4arch4Sm80ELb1ELb0ELb1ELb0ELb1ELb0ELb0ELb0ELi2ELi4ELi4ELi4ELb0EEENS1_24CollectiveEpilogueBwdGQAISA_fSD_Li256ELb0ELb1EEENS1_25SingleTileBwdLPTSchedulerILb0ELi128ELb1EEEEEEEEEvNT_6ParamsE$_ZN4cute3eso3ESOILb1ELb0EJNS_6LayoutINS_5tupleIJNS3_IJNS_1CILi1EEES5_EEEEEENS3_IJNS3_IJS5_NS4_ILi0EEEEEEEEEEENS_10ViewEngineINS_8smem_ptrIPN7cutlass9uint128_tEEEEEEEC2ERKSB_RKSI_)
$_ZN7cutlass13device_kernelIN5flash19enable_sm80_to_sm89INS1_16FlashAttnBwdSm80INS1_25CollectiveMainloopBwdSm80ILi2ELi2EN4cute5tupleIJNS5_1CILi128EEES8_NS7_ILi64EEEEEENS_10bfloat16_tEfNS_4arch4Sm80ELb1ELb0ELb1ELb0ELb1ELb0ELb0ELb0ELi2ELi4ELi4ELi4ELb0EEENS1_24CollectiveEpilogueBwdGQAISA_fSD_Li256ELb0ELb1EEENS1_25SingleTileBwdLPTSchedulerILb0ELi128ELb1EEEEEEEEEvNT_6ParamsE$_ZN4cute3eso3ESOILb1ELb0EJNS_6LayoutINS_5tupleIJNS3_IJNS_1CILi1EEES5_EEEEEENS3_IJNS3_IJS5_NS4_ILi0EEEEEEEEEEENS_10ViewEngineINS_8smem_ptrIPN7cutlass9uint128_tEEEEEEEC2ERKSB_RKSI_:
[----:B------:R-:W-:Y:S02]  /*9370*/  IADD3 R4, R4, -c[0x0][0x20], RZ ;  /* 0x8000080004047a10 */ /* 0x000fe40007ffe0ff */
[----:B------:R-:W-:-:S03]  /*9380*/  MOV R7, 0x0 ;  /* 0x0000000000077802 */ /* 0x000fc60000000f00 */
[----:B------:R1:W-:Y:S01]  /*9390*/  STL.64 [R4], R2 ;  /* 0x0000000204007387 */ /* 0x0003e20000100a00 */
[----:B------:R-:W-:Y:S05]  /*93a0*/  RET.REL.NODEC R6 `(_ZN7cutlass13device_kernelIN5flash19enable_sm80_to_sm89INS1_16FlashAttnBwdSm80INS1_25CollectiveMainloopBwdSm80ILi2ELi2EN4cute5tupleIJNS5_1CILi128EEES8_NS7_ILi64EEEEEENS_10bfloat16_tEfNS_4arch4Sm80ELb1ELb0ELb1ELb0ELb1ELb0ELb0ELb0ELi2ELi4ELi4ELi4ELb0EEENS1_24CollectiveEpilogueBwdGQAISA_fSD_Li256ELb0ELb1EEENS1_25SingleTileBwdLPTSchedulerILb0ELi128ELb1EEEEEEEEEvNT_6ParamsE) ;  /* 0xffff6c5006007950 */ /* 0x000fea0003c3ffff */
        .type           $_ZN7cutlass13device_kernelIN5flash19enable_sm80_to_sm89INS1_16FlashAttnBwdSm80INS1_25CollectiveMainloopBwdSm80ILi2ELi2EN4cute5tupleIJNS5_1CILi128EEES8_NS7_ILi64EEEEEENS_10bfloat16_tEfNS_4arch4Sm80ELb1ELb0ELb1ELb0ELb1ELb0ELb0ELb0ELi2ELi4ELi4ELi4ELb0EEENS1_24CollectiveEpilogueBwdGQAISA_fSD_Li256ELb0ELb1EEENS1_25SingleTileBwdLPTSchedulerILb0ELi128ELb1EEEEEEEEEvNT_6ParamsE$_ZN4cute3eso3ESOILb1ELb0EJNS_6LayoutINS_5tupleIJNS3_IJNS_1CILi1EEES5_EEENS4_ILi32EEEEEENS3_IJNS3_IJNS4_ILi0EEES9_EEENS4_ILi256EEEEEEEENS_10ViewEngineINS_8gmem_ptrIPfEEEEEEC2ERKSD_RKSI_,@function
        .size           $_ZN7cutlass13device_kernelIN5flash19enable_sm80_to_sm89INS1_16FlashAttnBwdSm80INS1_25CollectiveMainloopBwdSm80ILi2ELi2EN4cute5tupleIJNS5_1CILi128EEES8_NS7_ILi64EEEEEENS_10bfloat16_tEfNS_4arch4Sm80ELb1ELb0ELb1ELb0ELb1ELb0ELb0ELb0ELi2ELi4ELi4ELi4ELb0EEENS1_24CollectiveEpilogueBwdGQAISA_fSD_Li256ELb0ELb1EEENS1_25SingleTileBwdLPTSchedulerILb0ELi128ELb1EEEEEEEEEvNT_6ParamsE$_ZN4cute3eso3ESOILb1ELb0EJNS_6LayoutINS_5tupleIJNS3_IJNS_1CILi1EEES5_EEENS4_ILi32EEEEEENS3_IJNS3_IJNS4_ILi0EEES9_EEENS4_ILi256EEEEEEEENS_10ViewEngineINS_8gmem_ptrIPfEEEEEEC2ERKSD_RKSI_,($_ZN7cutlass13device_kernelIN5flash19enable_sm80_to_sm89INS1_16FlashAttnBwdSm80INS1_25CollectiveMainloopBwdSm80ILi2ELi2EN4cute5tupleIJNS5_1CILi128EEES8_NS7_ILi64EEEEEENS_10bfloat16_tEfNS_4arch4Sm80ELb1ELb0ELb1ELb0ELb1ELb0ELb0ELb0ELi2ELi4ELi4ELi4ELb0EEENS1_24CollectiveEpilogueBwdGQAISA_fSD_Li256ELb0ELb1EEENS1_25SingleTileBwdLPTSchedulerILb0ELi128ELb1EEEEEEEEEvNT_6ParamsE$_ZN4cute3eso3ESOILb1ELb0EJNS_6LayoutINS_5tupleIJNS3_IJNS_1CILi1EEES5_EEENS4_ILi32EEEEEENS3_IJNS3_IJNS4_ILi0EEES9_EEENS4_ILi256EEEEEEEEiEEC2ERKSD_RKi - $_ZN7cutlass13device_kernelIN5flash19enable_sm80_to_sm89INS1_16FlashAttnBwdSm80INS1_25CollectiveMainloopBwdSm80ILi2ELi2EN4cute5tupleIJNS5_1CILi128EEES8_NS7_ILi64EEEEEENS_10bfloat16_tEfNS_4arch4Sm80ELb1ELb0ELb1ELb0ELb1ELb0ELb0ELb0ELi2ELi4ELi4ELi4ELb0EEENS1_24CollectiveEpilogueBwdGQAISA_fSD_Li256ELb0ELb1EEENS1_25SingleTileBwdLPTSchedulerILb0ELi128ELb1EEEEEEEEEvNT_6ParamsE$_ZN4cute3eso3ESOILb1ELb0EJNS_6LayoutINS_5tupleIJNS3_IJNS_1CILi1EEES5_EEENS4_ILi32EEEEEENS3_IJNS3_IJNS4_ILi0EEES9_EEENS4_ILi256EEEEEEEENS_10ViewEngineINS_8gmem_ptrIPfEEEEEEC2ERKSD_RKSI_)
$_ZN7cutlass13device_kernelIN5flash19enable_sm80_to_sm89INS1_16FlashAttnBwdSm80INS1_25CollectiveMainloopBwdSm80ILi2ELi2EN4cute5tupleIJNS5_1CILi128EEES8_NS7_ILi64EEEEEENS_10bfloat16_tEfNS_4arch4Sm80ELb1ELb0ELb1ELb0ELb1ELb0ELb0ELb0ELi2ELi4ELi4ELi4ELb0EEENS1_24CollectiveEpilogueBwdGQAISA_fSD_Li256ELb0ELb1EEENS1_25SingleTileBwdLPTSchedulerILb0ELi128ELb1EEEEEEEEEvNT_6ParamsE$_ZN4cute3eso3ESOILb1ELb0EJNS_6LayoutINS_5tupleIJNS3_IJNS_1CILi1EEES5_EEENS4_ILi32EEEEEENS3_IJNS3_IJNS4_ILi0EEES9_EEENS4_ILi256EEEEEEEENS_10ViewEngineINS_8gmem_ptrIPfEEEEEEC2ERKSD_RKSI_:
[----:B------:R-:W-:Y:S02]  /*93b0*/  IADD3 R60, R60, -c[0x0][0x20], RZ ;  /* 0x800008003c3c7a10 */ /* 0x000fe40007ffe0ff */
[----:B------:R-:W-:-:S03]  /*93c0*/  MOV R5, 0x0 ;  /* 0x0000000000057802 */ /* 0x000fc60000000f00 */
[----:B------:R1:W-:Y:S01]  /*93d0*/  STL.64 [R60], R2 ;  /* 0x000000023c007387 */ /* 0x0003e20000100a00 */
[----:B------:R-:W-:Y:S05]  /*93e0*/  RET.REL.NODEC R4 `(_ZN7cutlass13device_kernelIN5flash19enable_sm80_to_sm89INS1_16FlashAttnBwdSm80INS1_25CollectiveMainloopBwdSm80ILi2ELi2EN4cute5tupleIJNS5_1CILi128EEES8_NS7_ILi64EEEEEENS_10bfloat16_tEfNS_4arch4Sm80ELb1ELb0ELb1ELb0ELb1ELb0ELb0ELb0ELi2ELi4ELi4ELi4ELb0EEENS1_24CollectiveEpilogueBwdGQAISA_fSD_Li256ELb0ELb1EEENS1_25SingleTileBwdLPTSchedulerILb0ELi128ELb1EEEEEEEEEvNT_6ParamsE) ;  /* 0xffff6c1004007950 */ /* 0x000fea0003c3ffff */
        .type           $_ZN7cutlass13device_kernelIN5flash19enable_sm80_to_sm89INS1_16FlashAttnBwdSm80INS1_25CollectiveMainloopBwdSm80ILi2ELi2EN4cute5tupleIJNS5_1CILi128EEES8_NS7_ILi64EEEEEENS_10bfloat16_tEfNS_4arch4Sm80ELb1ELb0ELb1ELb0ELb1ELb0ELb0ELb0ELi2ELi4ELi4ELi4ELb0EEENS1_24CollectiveEpilogueBwdGQAISA_fSD_Li256ELb0ELb1EEENS1_25SingleTileBwdLPTSchedulerILb0ELi128ELb1EEEEEEEEEvNT_6ParamsE$_ZN4cute3eso3ESOILb1ELb0EJNS_6LayoutINS_5tupleIJNS3_IJNS_1CILi1EEES5_EEENS4_ILi32EEEEEENS3_IJNS3_IJNS4_ILi0EEES9_EEENS4_ILi256EEEEEEEEiEEC2ERKSD_RKi,@function
        .size           $_ZN7cutlass13device_kernelIN5flash19enable_sm80_to_sm89INS1_16FlashAttnBwdSm80INS1_25CollectiveMainloopBwdSm80ILi2ELi2EN4cute5tupleIJNS5_1CILi128EEES8_NS7_ILi64EEEEEENS_10bfloat16_tEfNS_4arch4Sm80ELb1ELb0ELb1ELb0ELb1ELb0ELb0ELb0ELi2ELi4ELi4ELi4ELb0EEENS1_24CollectiveEpilogueBwdGQAISA_fSD_Li256ELb0ELb1EEENS1_25SingleTileBwdLPTSchedulerILb0ELi128ELb1EEEEEEEEEvNT_6ParamsE$_ZN4cute3eso3ESOILb1ELb0EJNS_6LayoutINS_5tupleIJNS3_IJNS_1CILi1EEES5_EEENS4_ILi32EEEEEENS3_IJNS3_IJNS4_ILi0EEES9_EEENS4_ILi256EEEEEEEEiEEC2ERKSD_RKi,($_ZN7cutlass13device_kernelIN5flash19enable_sm80_to_sm89INS1_16FlashAttnBwdSm80INS1_25CollectiveMainloopBwdSm80ILi2ELi2EN4cute5tupleIJNS5_1CILi128EEES8_NS7_ILi64EEEEEENS_10bfloat16_tEfNS_4arch4Sm80ELb1ELb0ELb1ELb0ELb1ELb0ELb0ELb0ELi2ELi4ELi4ELi4ELb0EEENS1_24CollectiveEpilogueBwdGQAISA_fSD_Li256ELb0ELb1EEENS1_25SingleTileBwdLPTSchedulerILb0ELi128ELb1EEEEEEEEEvNT_6ParamsE$_ZN4cute3eso3ESOILb1ELb0EJNS_6LayoutINS_5tupleIJNS3_IJNS_1CILi2EEES5_EEEEEENS3_IJNS3_IJNS4_ILi1EEES5_EEEEEEEENS_10ViewEngineIPKfEEEEC2ERKSB_RKSF_ - $_ZN7cutlass13device_kernelIN5flash19enable_sm80_to_sm89INS1_16FlashAttnBwdSm80INS1_25CollectiveMainloopBwdSm80ILi2ELi2EN4cute5tupleIJNS5_1CILi128EEES8_NS7_ILi64EEEEEENS_10bfloat16_tEfNS_4arch4Sm80ELb1ELb0ELb1ELb0ELb1ELb0ELb0ELb0ELi2ELi4ELi4ELi4ELb0EEENS1_24CollectiveEpilogueBwdGQAISA_fSD_Li256ELb0ELb1EEENS1_25SingleTileBwdLPTSchedulerILb0ELi128ELb1EEEEEEEEEvNT_6ParamsE$_ZN4cute3eso3ESOILb1ELb0EJNS_6LayoutINS_5tupleIJNS3_IJNS_1CILi1EEES5_EEENS4_ILi32EEEEEENS3_IJNS3_IJNS4_ILi0EEES9_EEENS4_ILi256EEEEEEEEiEEC2ERKSD_RKi)
$_ZN7cutlass13device_kernelIN5flash19enable_sm80_to_sm89INS1_16FlashAttnBwdSm80INS1_25CollectiveMainloopBwdSm80ILi2ELi2EN4cute5tupleIJNS5_1CILi128EEES8_NS7_ILi64EEEEEENS_10bfloat16_tEfNS_4arch4Sm80ELb1ELb0ELb1ELb0ELb1ELb0ELb0ELb0ELi2ELi4ELi4ELi4ELb0EEENS1_24CollectiveEpilogueBwdGQAISA_fSD_Li256ELb0ELb1EEENS1_25SingleTileBwdLPTSchedulerILb0ELi128ELb1EEEEEEEEEvNT_6ParamsE$_ZN4cute3eso3ESOILb1ELb0EJNS_6LayoutINS_5tupleIJNS3_IJNS_1CILi1EEES5_EEENS4_ILi32EEEEEENS3_IJNS3_IJNS4_ILi0EEES9_EEENS4_ILi256EEEEEEEEiEEC2ERKSD_RKi:
[----:B------:R-:W-:Y:S02]  /*93f0*/  IADD3 R2, R60, -c[0x0][0x20], RZ ;  /* 0x800008003c027a10 */ /* 0x000fe40007ffe0ff */
[----:B------:R-:W-:-:S03]  /*9400*/  MOV R9, 0x0 ;  /* 0x0000000000097802 */ /* 0x000fc60000000f00 */
[----:B------:R1:W-:Y:S01]  /*9410*/  STL [R2], R3 ;  /* 0x0000000302007387 */ /* 0x0003e20000100800 */
[----:B------:R-:W-:Y:S05]  /*9420*/  RET.REL.NODEC R8 `(_ZN7cutlass13device_kernelIN5flash19enable_sm80_to_sm89INS1_16FlashAttnBwdSm80INS1_25CollectiveMainloopBwdSm80ILi2ELi2EN4cute5tupleIJNS5_1CILi128EEES8_NS7_ILi64EEEEEENS_10bfloat16_tEfNS_4arch4Sm80ELb1ELb0ELb1ELb0ELb1ELb0ELb0ELb0ELi2ELi4ELi4ELi4ELb0EEENS1_24CollectiveEpilogueBwdGQAISA_fSD_Li256ELb0ELb1EEENS1_25SingleTileBwdLPTSchedulerILb0ELi128ELb1EEEEEEEEEvNT_6ParamsE) ;  /* 0xffff6bd008007950 */ /* 0x000fea0003c3ffff */
        .type           $_ZN7cutlass13device_kernelIN5flash19enable_sm80_to_sm89INS1_16FlashAttnBwdSm80INS1_25CollectiveMainloopBwdSm80ILi2ELi2EN4cute5tupleIJNS5_1CILi128EEES8_NS7_ILi64EEEEEENS_10bfloat16_tEfNS_4arch4Sm80ELb1ELb0ELb1ELb0ELb1ELb0ELb0ELb0ELi2ELi4ELi4ELi4ELb0EEENS1_24CollectiveEpilogueBwdGQAISA_fSD_Li256ELb0ELb1EEENS1_25SingleTileBwdLPTSchedulerILb0ELi128ELb1EEEEEEEEEvNT_6ParamsE$_ZN4cute3eso3ESOILb1ELb0EJNS_6LayoutINS_5tupleIJNS3_IJNS_1CILi2EEES5_EEEEEENS3_IJNS3_IJNS4_ILi1EEES5_EEEEEEEENS_10ViewEngineIPKfEEEEC2ERKSB_RKSF_,@function
        .size           $_ZN7cutlass13device_kernelIN5flash19enable_sm80_to_sm89INS1_16FlashAttnBwdSm80INS1_25CollectiveMainloopBwdSm80ILi2ELi2EN4cute5tupleIJNS5_1CILi128EEES8_NS7_ILi64EEEEEENS_10bfloat16_tEfNS_4arch4Sm80ELb1ELb0ELb1ELb0ELb1ELb0ELb0ELb0ELi2ELi4ELi4ELi4ELb0EEENS1_24CollectiveEpilogueBwdGQAISA_fSD_Li256ELb0ELb1EEENS1_25SingleTileBwdLPTSchedulerILb0ELi128ELb1EEEEEEEEEvNT_6ParamsE$_ZN4cute3eso3ESOILb1ELb0EJNS_6LayoutINS_5tupleIJNS3_IJNS_1CILi2EEES5_EEEEEENS3_IJNS3_IJNS4_ILi1EEES5_EEEEEEEENS_10ViewEngineIPKfEEEEC2ERKSB_RKSF_,($_ZN7cutlass13device_kernelIN5flash19enable_sm80_to_sm89INS1_16FlashAttnBwdSm80INS1_25CollectiveMainloopBwdSm80ILi2ELi2EN4cute5tupleIJNS5_1CILi128EEES8_NS7_ILi64EEEEEENS_10bfloat16_tEfNS_4arch4Sm80ELb1ELb0ELb1ELb0ELb1ELb0ELb0ELb0ELi2ELi4ELi4ELi4ELb0EEENS1_24CollectiveEpilogueBwdGQAISA_fSD_Li256ELb0ELb1EEENS1_25SingleTileBwdLPTSchedulerILb0ELi128ELb1EEEEEEEEEvNT_6ParamsE$_ZN4cute3eso3ESOILb1ELb0EJNS_6LayoutINS_5tupleIJNS3_IJNS_1CILi2EEES5_EEEEEENS3_IJNS3_IJNS4_ILi1EEES5_EEEEEEEENS_10ViewEngineIPN7cutlass10bfloat16_tEEEEEC2ERKSB_RKSG_ - $_ZN7cutlass13device_kernelIN5flash19enable_sm80_to_sm89INS1_16FlashAttnBwdSm80INS1_25CollectiveMainloopBwdSm80ILi2ELi2EN4cute5tupleIJNS5_1CILi128EEES8_NS7_ILi64EEEEEENS_10bfloat16_tEfNS_4arch4Sm80ELb1ELb0ELb1ELb0ELb1ELb0ELb0ELb0ELi2ELi4ELi4ELi4ELb0EEENS1_24CollectiveEpilogueBwdGQAISA_fSD_Li256ELb0ELb1EEENS1_25SingleTileBwdLPTSchedulerILb0ELi128ELb1EEEEEEEEEvNT_6ParamsE$_ZN4cute3eso3ESOILb1ELb0EJNS_6LayoutINS_5tupleIJNS3_IJNS_1CILi2EEES5_EEEEEENS3_IJNS3_IJNS4_ILi1EEES5_EEEEEEEENS_10ViewEngineIPKfEEEEC2ERKSB_RKSF_)
$_ZN7cutlass13device_kernelIN5flash19enable_sm80_to_sm89INS1_16FlashAttnBwdSm80INS1_25CollectiveMainloopBwdSm80ILi2ELi2EN4cute5tupleIJNS5_1CILi128EEES8_NS7_ILi64EEEEEENS_10bfloat16_tEfNS_4arch4Sm80ELb1ELb0ELb1ELb0ELb1ELb0ELb0ELb0ELi2ELi4ELi4ELi4ELb0EEENS1_24CollectiveEpilogueBwdGQAISA_fSD_Li256ELb0ELb1EEENS1_25SingleTileBwdLPTSchedulerILb0ELi128ELb1EEEEEEEEEvNT_6ParamsE$_ZN4cute3eso3ESOILb1ELb0EJNS_6LayoutINS_5tupleIJNS3_IJNS_1CILi2EEES5_EEEEEENS3_IJNS3_IJNS4_ILi1EEES5_EEEEEEEENS_10ViewEngineIPKfEEEEC2ERKSB_RKSF_:
[----:B------:R-:W-:Y:S01]  /*9430*/  IADD3 R2, R2, -c[0x0][0x20], RZ ;  /* 0x8000080002027a10 */ /* 0x000fe20007ffe0ff */
[----:B------:R-:W-:Y:S01]  /*9440*/  IMAD.MOV.U32 R7, RZ, RZ, R3 ;  /* 0x000000ffff077224 */ /* 0x000fe200078e0003 */
[----:B------:R-:W-:-:S04]  /*9450*/  MOV R5, 0x0 ;  /* 0x0000000000057802 */ /* 0x000fc80000000f00 */
[----:B------:R1:W-:Y:S01]  /*9460*/  STL.64 [R2], R6 ;  /* 0x0000000602007387 */ /* 0x0003e20000100a00 */
[----:B------:R-:W-:Y:S05]  /*9470*/  RET.REL.NODEC R4 `(_ZN7cutlass13device_kernelIN5flash19enable_sm80_to_sm89INS1_16FlashAttnBwdSm80INS1_25CollectiveMainloopBwdSm80ILi2ELi2EN4cute5tupleIJNS5_1CILi128EEES8_NS7_ILi64EEEEEENS_10bfloat16_tEfNS_4arch4Sm80ELb1ELb0ELb1ELb0ELb1ELb0ELb0ELb0ELi2ELi4ELi4ELi4ELb0EEENS1_24CollectiveEpilogueBwdGQAISA_fSD_Li256ELb0ELb1EEENS1_25SingleTileBwdLPTSchedulerILb0ELi128ELb1EEEEEEEEEvNT_6ParamsE) ;  /* 0xffff6b8004007950 */ /* 0x000fea0003c3ffff */
        .type           $_ZN7cutlass13device_kernelIN5flash19enable_sm80_to_sm89INS1_16FlashAttnBwdSm80INS1_25CollectiveMainloopBwdSm80ILi2ELi2EN4cute5tupleIJNS5_1CILi128EEES8_NS7_ILi64EEEEEENS_10bfloat16_tEfNS_4arch4Sm80ELb1ELb0ELb1ELb0ELb1ELb0ELb0ELb0ELi2ELi4ELi4ELi4ELb0EEENS1_24CollectiveEpilogueBwdGQAISA_fSD_Li256ELb0ELb1EEENS1_25SingleTileBwdLPTSchedulerILb0ELi128ELb1EEEEEEEEEvNT_6ParamsE$_ZN4cute3eso3ESOILb1ELb0EJNS_6LayoutINS_5tupleIJNS3_IJNS_1CILi2EEES5_EEEEEENS3_IJNS3_IJNS4_ILi1EEES5_EEEEEEEENS_10ViewEngineIPN7cutlass10bfloat16_tEEEEEC2ERKSB_RKSG_,@function
        .size           $_ZN7cutlass13device_kernelIN5flash19enable_sm80_to_sm89INS1_16FlashAttnBwdSm80INS1_25CollectiveMainloopBwdSm80ILi2ELi2EN4cute5tupleIJNS5_1CILi128EEES8_NS7_ILi64EEEEEENS_10bfloat16_tEfNS_4arch4Sm80ELb1ELb0ELb1ELb0ELb1ELb0ELb0ELb0ELi2ELi4ELi4ELi4ELb0EEENS1_24CollectiveEpilogueBwdGQAISA_fSD_Li256ELb0ELb1EEENS1_25SingleTileBwdLPTSchedulerILb0ELi128ELb1EEEEEEEEEvNT_6ParamsE$_ZN4cute3eso3ESOILb1ELb0EJNS_6LayoutINS_5tupleIJNS3_IJNS_1CILi2EEES5_EEEEEENS3_IJNS3_IJNS4_ILi1EEES5_EEEEEEEENS_10ViewEngineIPN7cutlass10bfloat16_tEEEEEC2ERKSB_RKSG_,($_ZN7cutlass13device_kernelIN5flash19enable_sm80_to_sm89INS1_16FlashAttnBwdSm80INS1_25CollectiveMainloopBwdSm80ILi2ELi2EN4cute5tupleIJNS5_1CILi128EEES8_NS7_ILi64EEEEEENS_10bfloat16_tEfNS_4arch4Sm80ELb1ELb0ELb1ELb0ELb1ELb0ELb0ELb0ELi2ELi4ELi4ELi4ELb0EEENS1_24CollectiveEpilogueBwdGQAISA_fSD_Li256ELb0ELb1EEENS1_25SingleTileBwdLPTSchedulerILb0ELi128ELb1EEEEEEEEEvNT_6ParamsE$_ZN4cute3eso3ESOILb1ELb0EJNS_6LayoutINS_5tupleIJNS3_IJNS_1CILi2EEES5_EEEEEENS3_IJNS3_IJNS4_ILi1EEES5_EEEEEEEENS_10ViewEngineIPfEEEEC2ERKSB_RKSE_ - $_ZN7cutlass13device_kernelIN5flash19enable_sm80_to_sm89INS1_16FlashAttnBwdSm80INS1_25CollectiveMainloopBwdSm80ILi2ELi2EN4cute5tupleIJNS5_1CILi128EEES8_NS7_ILi64EEEEEENS_10bfloat16_tEfNS_4arch4Sm80ELb1ELb0ELb1ELb0ELb1ELb0ELb0ELb0ELi2ELi4ELi4ELi4ELb0EEENS1_24CollectiveEpilogueBwdGQAISA_fSD_Li256ELb0ELb1EEENS1_25SingleTileBwdLPTSchedulerILb0ELi128ELb1EEEEEEEEEvNT_6ParamsE$_ZN4cute3eso3ESOILb1ELb0EJNS_6LayoutINS_5tupleIJNS3_IJNS_1CILi2EEES5_EEEEEENS3_IJNS3_IJNS4_ILi1EEES5_EEEEEEEENS_10ViewEngineIPN7cutlass10bfloat16_tEEEEEC2ERKSB_RKSG_)
$_ZN7cutlass13device_kernelIN5flash19enable_sm80_to_sm89INS1_16FlashAttnBwdSm80INS1_25CollectiveMainloopBwdSm80ILi2ELi2EN4cute5tupleIJNS5_1CILi128EEES8_NS7_ILi64EEEEEENS_10bfloat16_tEfNS_4arch4Sm80ELb1ELb0ELb1ELb0ELb1ELb0ELb0ELb0ELi2ELi4ELi4ELi4ELb0EEENS1_24CollectiveEpilogueBwdGQAISA_fSD_Li256ELb0ELb1EEENS1_25SingleTileBwdLPTSchedulerILb0ELi128ELb1EEEEEEEEEvNT_6ParamsE$_ZN4cute3eso3ESOILb1ELb0EJNS_6LayoutINS_5tupleIJNS3_IJNS_1CILi2EEES5_EEEEEENS3_IJNS3_IJNS4_ILi1EEES5_EEEEEEEENS_10ViewEngineIPN7cutlass10bfloat16_tEEEEEC2ERKSB_RKSG_:
[----:B------:R-:W-:Y:S01]  /*9480*/  IADD3 R2, R67, -c[0x0][0x20], RZ ;  /* 0x8000080043027a10 */ /* 0x000fe20007ffe0ff */
[----:B------:R-:W-:Y:S01]  /*9490*/  IMAD.MOV.U32 R7, RZ, RZ, R3 ;  /* 0x000000ffff077224 */ /* 0x000fe200078e0003 */
[----:B------:R-:W-:-:S04]  /*94a0*/  MOV R5, 0x0 ;  /* 0x0000000000057802 */ /* 0x000fc80000000f00 */
[----:B------:R1:W-:Y:S01]  /*94b0*/  STL.64 [R2], R6 ;  /* 0x0000000602007387 */ /* 0x0003e20000100a00 */
[----:B------:R-:W-:Y:S05]  /*94c0*/  RET.REL.NODEC R4 `(_ZN7cutlass13device_kernelIN5flash19enable_sm80_to_sm89INS1_16FlashAttnBwdSm80INS1_25CollectiveMainloopBwdSm80ILi2ELi2EN4cute5tupleIJNS5_1CILi128EEES8_NS7_ILi64EEEEEENS_10bfloat16_tEfNS_4arch4Sm80ELb1ELb0ELb1ELb0ELb1ELb0ELb0ELb0ELi2ELi4ELi4ELi4ELb0EEENS1_24CollectiveEpilogueBwdGQAISA_fSD_Li256ELb0ELb1EEENS1_25SingleTileBwdLPTSchedulerILb0ELi128ELb1EEEEEEEEEvNT_6ParamsE) ;  /* 0xffff6b3004007950 */ /* 0x000fea0003c3ffff */
        .type           $_ZN7cutlass13device_kernelIN5flash19enable_sm80_to_sm89INS1_16FlashAttnBwdSm80INS1_25CollectiveMainloopBwdSm80ILi2ELi2EN4cute5tupleIJNS5_1CILi128EEES8_NS7_ILi64EEEEEENS_10bfloat16_tEfNS_4arch4Sm80ELb1ELb0ELb1ELb0ELb1ELb0ELb0ELb0ELi2ELi4ELi4ELi4ELb0EEENS1_24CollectiveEpilogueBwdGQAISA_fSD_Li256ELb0ELb1EEENS1_25SingleTileBwdLPTSchedulerILb0ELi128ELb1EEEEEEEEEvNT_6ParamsE$_ZN4cute3eso3ESOILb1ELb0EJNS_6LayoutINS_5tupleIJNS3_IJNS_1CILi2EEES5_EEEEEENS3_IJNS3_IJNS4_ILi1EEES5_EEEEEEEENS_10ViewEngineIPfEEEEC2ERKSB_RKSE_,@function
        .size           $_ZN7cutlass13device_kernelIN5flash19enable_sm80_to_sm89INS1_16FlashAttnBwdSm80INS1_25CollectiveMainloopBwdSm80ILi2ELi2EN4cute5tupleIJNS5_1CILi128EEES8_NS7_ILi64EEEEEENS_10bfloat16_tEfNS_4arch4Sm80ELb1ELb0ELb1ELb0ELb1ELb0ELb0ELb0ELi2ELi4ELi4ELi4ELb0EEENS1_24CollectiveEpilogueBwdGQAISA_fSD_Li256ELb0ELb1EEENS1_25SingleTileBwdLPTSchedulerILb0ELi128ELb1EEEEEEEEEvNT_6ParamsE$_ZN4cute3eso3ESOILb1ELb0EJNS_6LayoutINS_5tupleIJNS3_IJNS_1CILi2EEES5_EEEEEENS3_IJNS3_IJNS4_ILi1EEES5_EEEEEEEENS_10ViewEngineIPfEEEEC2ERKSB_RKSE_,($_ZN7cutlass13device_kernelIN5flash19enable_sm80_to_sm89INS1_16FlashAttnBwdSm80INS1_25CollectiveMainloopBwdSm80ILi2ELi2EN4cute5tupleIJNS5_1CILi128EEES8_NS7_ILi64EEEEEENS_10bfloat16_tEfNS_4arch4Sm80ELb1ELb0ELb1ELb0ELb1ELb0ELb0ELb0ELi2ELi4ELi4ELi4ELb0EEENS1_24CollectiveEpilogueBwdGQAISA_fSD_Li256ELb0ELb1EEENS1_25SingleTileBwdLPTSchedulerILb0ELi128ELb1EEEEEEEEEvNT_6ParamsE$_ZN4cute3eso3ESOILb1ELb0EJNS_6LayoutINS_5tupleIJNS3_IJNS_1CILi2EEES5_EEEEEENS3_IJNS3_IJNS4_ILi1EEES5_EEEEEEEEiEEC2ERKSB_RKi - $_ZN7cutlass13device_kernelIN5flash19enable_sm80_to_sm89INS1_16FlashAttnBwdSm80INS1_25CollectiveMainloopBwdSm80ILi2ELi2EN4cute5tupleIJNS5_1CILi128EEES8_NS7_ILi64EEEEEENS_10bfloat16_tEfNS_4arch4Sm80ELb1ELb0ELb1ELb0ELb1ELb0ELb0ELb0ELi2ELi4ELi4ELi4ELb0EEENS1_24CollectiveEpilogueBwdGQAISA_fSD_Li256ELb0ELb1EEENS1_25SingleTileBwdLPTSchedulerILb0ELi128ELb1EEEEEEEEEvNT_6ParamsE$_ZN4cute3eso3ESOILb1ELb0EJNS_6LayoutINS_5tupleIJNS3_IJNS_1CILi2EEES5_EEEEEENS3_IJNS3_IJNS4_ILi1EEES5_EEEEEEEENS_10ViewEngineIPfEEEEC2ERKSB_RKSE_)
$_ZN7cutlass13device_kernelIN5flash19enable_sm80_to_sm89INS1_16FlashAttnBwdSm80INS1_25CollectiveMainloopBwdSm80ILi2ELi2EN4cute5tupleIJNS5_1CILi128EEES8_NS7_ILi64EEEEEENS_10bfloat16_tEfNS_4arch4Sm80ELb1ELb0ELb1ELb0ELb1ELb0ELb0ELb0ELi2ELi4ELi4ELi4ELb0EEENS1_24CollectiveEpilogueBwdGQAISA_fSD_Li256ELb0ELb1EEENS1_25SingleTileBwdLPTSchedulerILb0ELi128ELb1EEEEEEEEEvNT_6ParamsE$_ZN4cute3eso3ESOILb1ELb0EJNS_6LayoutINS_5tupleIJNS3_IJNS_1CILi2EEES5_EEEEEENS3_IJNS3_IJNS4_ILi1EEES5_EEEEEEEENS_10ViewEngineIPfEEEEC2ERKSB_RKSE_:
[----:B------:R-:W-:Y:S01]  /*94d0*/  IADD3 R2, R2, -c[0x0][0x20], RZ ;  /* 0x8000080002027a10 */ /* 0x000fe20007ffe0ff */
[----:B------:R-:W-:Y:S01]  /*94e0*/  IMAD.MOV.U32 R9, RZ, RZ, R3 ;  /* 0x000000ffff097224 */ /* 0x000fe200078e0003 */
[----:B------:R-:W-:-:S04]  /*94f0*/  MOV R5, 0x0 ;  /* 0x0000000000057802 */ /* 0x000fc80000000f00 */
[----:B------:R1:W-:Y:S01]  /*9500*/  STL.64 [R2], R8 ;  /* 0x0000000802007387 */ /* 0x0003e20000100a00 */
[----:B------:R-:W-:Y:S05]  /*9510*/  RET.REL.NODEC R4 `(_ZN7cutlass13device_kernelIN5flash19enable_sm80_to_sm89INS1_16FlashAttnBwdSm80INS1_25CollectiveMainloopBwdSm80ILi2ELi2EN4cute5tupleIJNS5_1CILi128EEES8_NS7_ILi64EEEEEENS_10bfloat16_tEfNS_4arch4Sm80ELb1ELb0ELb1ELb0ELb1ELb0ELb0ELb0ELi2ELi4ELi4ELi4ELb0EEENS1_24CollectiveEpilogueBwdGQAISA_fSD_Li256ELb0ELb1EEENS1_25SingleTileBwdLPTSchedulerILb0ELi128ELb1EEEEEEEEEvNT_6ParamsE) ;  /* 0xffff6ae004007950 */ /* 0x000fea0003c3ffff */
        .type           $_ZN7cutlass13device_kernelIN5flash19enable_sm80_to_sm89INS1_16FlashAttnBwdSm80INS1_25CollectiveMainloopBwdSm80ILi2ELi2EN4cute5tupleIJNS5_1CILi128EEES8_NS7_ILi64EEEEEENS_10bfloat16_tEfNS_4arch4Sm80ELb1ELb0ELb1ELb0ELb1ELb0ELb0ELb0ELi2ELi4ELi4ELi4ELb0EEENS1_24CollectiveEpilogueBwdGQAISA_fSD_Li256ELb0ELb1EEENS1_25SingleTileBwdLPTSchedulerILb0ELi128ELb1EEEEEEEEEvNT_6ParamsE$_ZN4cute3eso3ESOILb1ELb0EJNS_6LayoutINS_5tupleIJNS3_IJNS_1CILi2EEES5_EEEEEENS3_IJNS3_IJNS4_ILi1EEES5_EEEEEEEEiEEC2ERKSB_RKi,@function
        .size           $_ZN7cutlass13device_kernelIN5flash19enable_sm80_to_sm89INS1_16FlashAttnBwdSm80INS1_25CollectiveMainloopBwdSm80ILi2ELi2EN4cute5tupleIJNS5_1CILi128EEES8_NS7_ILi64EEEEEENS_10bfloat16_tEfNS_4arch4Sm80ELb1ELb0ELb1ELb0ELb1ELb0ELb0ELb0ELi2ELi4ELi4ELi4ELb0EEENS1_24CollectiveEpilogueBwdGQAISA_fSD_Li256ELb0ELb1EEENS1_25SingleTileBwdLPTSchedulerILb0ELi128ELb1EEEEEEEEEvNT_6ParamsE$_ZN4cute3eso3ESOILb1ELb0EJNS_6LayoutINS_5tupleIJNS3_IJNS_1CILi2EEES5_EEEEEENS3_IJNS3_IJNS4_ILi1EEES5_EEEEEEEEiEEC2ERKSB_RKi,($_ZN7cutlass13device_kernelIN5flash19enable_sm80_to_sm89INS1_16FlashAttnBwdSm80INS1_25CollectiveMainloopBwdSm80ILi2ELi2EN4cute5tupleIJNS5_1CILi128EEES8_NS7_ILi64EEEEEENS_10bfloat16_tEfNS_4arch4Sm80ELb1ELb0ELb1ELb0ELb1ELb0ELb0ELb0ELi2ELi4ELi4ELi4ELb0EEENS1_24CollectiveEpilogueBwdGQAISA_fSD_Li256ELb0ELb1EEENS1_25SingleTileBwdLPTSchedulerILb0ELi128ELb1EEEEEEEEEvNT_6ParamsE$_ZN4cute3eso3ESOILb1ELb0EJNS_6LayoutINS_5tupleIJNS3_IJNS_1CILi2EEES5_EEEEEENS3_IJNS3_IJNS4_ILi8EEENS4_ILi64EEEEEEEEEEENS_10ViewEngineINS_8smem_ptrIPfEEEEEEC2ERKSC_RKSH_ - $_ZN7cutlass13device_kernelIN5flash19enable_sm80_to_sm89INS1_16FlashAttnBwdSm80INS1_25CollectiveMainloopBwdSm80ILi2ELi2EN4cute5tupleIJNS5_1CILi128EEES8_NS7_ILi64EEEEEENS_10bfloat16_tEfNS_4arch4Sm80ELb1ELb0ELb1ELb0ELb1ELb0ELb0ELb0ELi2ELi4ELi4ELi4ELb0EEENS1_24CollectiveEpilogueBwdGQAISA_fSD_Li256ELb0ELb1EEENS1_25SingleTileBwdLPTSchedulerILb0ELi128ELb1EEEEEEEEEvNT_6ParamsE$_ZN4cute3eso3ESOILb1ELb0EJNS_6LayoutINS_5tupleIJNS3_IJNS_1CILi2EEES5_EEEEEENS3_IJNS3_IJNS4_ILi1EEES5_EEEEEEEEiEEC2ERKSB_RKi)
$_ZN7cutlass13device_kernelIN5flash19enable_sm80_to_sm89INS1_16FlashAttnBwdSm80INS1_25CollectiveMainloopBwdSm80ILi2ELi2EN4cute5tupleIJNS5_1CILi128EEES8_NS7_ILi64EEEEEENS_10bfloat16_tEfNS_4arch4Sm80ELb1ELb0ELb1ELb0ELb1ELb0ELb0ELb0ELi2ELi4ELi4ELi4ELb0EEENS1_24CollectiveEpilogueBwdGQAISA_fSD_Li256ELb0ELb1EEENS1_25SingleTileBwdLPTSchedulerILb0ELi128ELb1EEEEEEEEEvNT_6ParamsE$_ZN4cute3eso3ESOILb1ELb0EJNS_6LayoutINS_5tupleIJNS3_IJNS_1CILi2EEES5_EEEEEENS3_IJNS3_IJNS4_ILi1EEES5_EEEEEEEEiEEC2ERKSB_RKi:
[----:B------:R-:W-:Y:S02]  /*9520*/  IADD3 R2, R67, -c[0x0][0x20], RZ ;  /* 0x8000080043027a10 */ /* 0x000fe40007ffe0ff */
[----:B------:R-:W-:-:S03]  /*9530*/  MOV R5, 0x0 ;  /* 0x0000000000057802 */ /* 0x000fc60000000f00 */
[----:B------:R1:W-:Y:S01]  /*9540*/  STL [R2], R3 ;  /* 0x0000000302007387 */ /* 0x0003e20000100800 */
[----:B------:R-:W-:Y:S05]  /*9550*/  RET.REL.NODEC R4 `(_ZN7cutlass13device_kernelIN5flash19enable_sm80_to_sm89INS1_16FlashAttnBwdSm80INS1_25CollectiveMainloopBwdSm80ILi2ELi2EN4cute5tupleIJNS5_1CILi128EEES8_NS7_ILi64EEEEEENS_10bfloat16_tEfNS_4arch4Sm80ELb1ELb0ELb1ELb0ELb1ELb0ELb0ELb0ELi2ELi4ELi4ELi4ELb0EEENS1_24CollectiveEpilogueBwdGQAISA_fSD_Li256ELb0ELb1EEENS1_25SingleTileBwdLPTSchedulerILb0ELi128ELb1EEEEEEEEEvNT_6ParamsE) ;  /* 0xffff6aa004007950 */ /* 0x000fea0003c3ffff */
        .type           $_ZN7cutlass13device_kernelIN5flash19enable_sm80_to_sm89INS1_16FlashAttnBwdSm80INS1_25CollectiveMainloopBwdSm80ILi2ELi2EN4cute5tupleIJNS5_1CILi128EEES8_NS7_ILi64EEEEEENS_10bfloat16_tEfNS_4arch4Sm80ELb1ELb0ELb1ELb0ELb1ELb0ELb0ELb0ELi2ELi4ELi4ELi4ELb0EEENS1_24CollectiveEpilogueBwdGQAISA_fSD_Li256ELb0ELb1EEENS1_25SingleTileBwdLPTSchedulerILb0ELi128ELb1EEEEEEEEEvNT_6ParamsE$_ZN4cute3eso3ESOILb1ELb0EJNS_6LayoutINS_5tupleIJNS3_IJNS_1CILi2EEES5_EEEEEENS3_IJNS3_IJNS4_ILi8EEENS4_ILi64EEEEEEEEEEENS_10ViewEngineINS_8smem_ptrIPfEEEEEEC2ERKSC_RKSH_,@function
        .size           $_ZN7cutlass13device_kernelIN5flash19enable_sm80_to_sm89INS1_16FlashAttnBwdSm80INS1_25CollectiveMainloopBwdSm80ILi2ELi2EN4cute5tupleIJNS5_1CILi128EEES8_NS7_ILi64EEEEEENS_10bfloat16_tEfNS_4arch4Sm80ELb1ELb0ELb1ELb0ELb1ELb0ELb0ELb0ELi2ELi4ELi4ELi4ELb0EEENS1_24CollectiveEpilogueBwdGQAISA_fSD_Li256ELb0ELb1EEENS1_25SingleTileBwdLPTSchedulerILb0ELi128ELb1EEEEEEEEEvNT_6ParamsE$_ZN4cute3eso3ESOILb1ELb0EJNS_6LayoutINS_5tupleIJNS3_IJNS_1CILi2EEES5_EEEEEENS3_IJNS3_IJNS4_ILi8EEENS4_ILi64EEEEEEEEEEENS_10ViewEngineINS_8smem_ptrIPfEEEEEEC2ERKSC_RKSH_,($_ZN7cutlass13device_kernelIN5flash19enable_sm80_to_sm89INS1_16FlashAttnBwdSm80INS1_25CollectiveMainloopBwdSm80ILi2ELi2EN4cute5tupleIJNS5_1CILi128EEES8_NS7_ILi64EEEEEENS_10bfloat16_tEfNS_4arch4Sm80ELb1ELb0ELb1ELb0ELb1ELb0ELb0ELb0ELi2ELi4ELi4ELi4ELb0EEENS1_24CollectiveEpilogueBwdGQAISA_fSD_Li256ELb0ELb1EEENS1_25SingleTileBwdLPTSchedulerILb0ELi128ELb1EEEEEEEEEvNT_6ParamsE$_ZN4cute3eso3ESOILb1ELb0EJNS_6LayoutINS_5tupleIJNS3_IJNS_1CILi2EEES5_EEEEEENS3_IJNS3_IJNS4_ILi8EEENS4_ILi64EEEEEEEEEEEiEEC2ERKSC_RKi - $_ZN7cutlass13device_kernelIN5flash19enable_sm80_to_sm89INS1_16FlashAttnBwdSm80INS1_25CollectiveMainloopBwdSm80ILi2ELi2EN4cute5tupleIJNS5_1CILi128EEES8_NS7_ILi64EEEEEENS_10bfloat16_tEfNS_4arch4Sm80ELb1ELb0ELb1ELb0ELb1ELb0ELb0ELb0ELi2ELi4ELi4ELi4ELb0EEENS1_24CollectiveEpilogueBwdGQAISA_fSD_Li256ELb0ELb1EEENS1_25SingleTileBwdLPTSchedulerILb0ELi128ELb1EEEEEEEEEvNT_6ParamsE$_ZN4cute3eso3ESOILb1ELb0EJNS_6LayoutINS_5tupleIJNS3_IJNS_1CILi2EEES5_EEEEEENS3_IJNS3_IJNS4_ILi8EEENS4_ILi64EEEEEEEEEEENS_10ViewEngineINS_8smem_ptrIPfEEEEEEC2ERKSC_RKSH_)
$_ZN7cutlass13device_kernelIN5flash19enable_sm80_to_sm89INS1_16FlashAttnBwdSm80INS1_25CollectiveMainloopBwdSm80ILi2ELi2EN4cute5tupleIJNS5_1CILi128EEES8_NS7_ILi64EEEEEENS_10bfloat16_tEfNS_4arch4Sm80ELb1ELb0ELb1ELb0ELb1ELb0ELb0ELb0ELi2ELi4ELi4ELi4ELb0EEENS1_24CollectiveEpilogueBwdGQAISA_fSD_Li256ELb0ELb1EEENS1_25SingleTileBwdLPTSchedulerILb0ELi128ELb1EEEEEEEEEvNT_6ParamsE$_ZN4cute3eso3ESOILb1ELb0EJNS_6LayoutINS_5tupleIJNS3_IJNS_1CILi2EEES5_EEEEEENS3_IJNS3_IJNS4_ILi8EEENS4_ILi64EEEEEEEEEEENS_10ViewEngineINS_8smem_ptrIPfEEEEEEC2ERKSC_RKSH_:
[----:B------:R-:W-:Y:S02]  /*9560*/  IADD3 R6, R23, -c[0x0][0x20], RZ ;  /* 0x8000080017067a10 */ /* 0x000fe40007ffe0ff */
[----:B------:R-:W-:-:S03]  /*9570*/  MOV R9, 0x0 ;  /* 0x0000000000097802 */ /* 0x000fc60000000f00 */
[----:B------:R1:W-:Y:S01]  /*9580*/  STL.64 [R6], R2 ;  /* 0x0000000206007387 */ /* 0x0003e20000100a00 */
[----:B------:R-:W-:Y:S05]  /*9590*/  RET.REL.NODEC R8 `(_ZN7cutlass13device_kernelIN5flash19enable_sm80_to_sm89INS1_16FlashAttnBwdSm80INS1_25CollectiveMainloopBwdSm80ILi2ELi2EN4cute5tupleIJNS5_1CILi128EEES8_NS7_ILi64EEEEEENS_10bfloat16_tEfNS_4arch4Sm80ELb1ELb0ELb1ELb0ELb1ELb0ELb0ELb0ELi2ELi4ELi4ELi4ELb0EEENS1_24CollectiveEpilogueBwdGQAISA_fSD_Li256ELb0ELb1EEENS1_25SingleTileBwdLPTSchedulerILb0ELi128ELb1EEEEEEEEEvNT_6ParamsE) ;  /* 0xffff6a6008007950 */ /* 0x000fea0003c3ffff */
        .type           $_ZN7cutlass13device_kernelIN5flash19enable_sm80_to_sm89INS1_16FlashAttnBwdSm80INS1_25CollectiveMainloopBwdSm80ILi2ELi2EN4cute5tupleIJNS5_1CILi128EEES8_NS7_ILi64EEEEEENS_10bfloat16_tEfNS_4arch4Sm80ELb1ELb0ELb1ELb0ELb1ELb0ELb0ELb0ELi2ELi4ELi4ELi4ELb0EEENS1_24CollectiveEpilogueBwdGQAISA_fSD_Li256ELb0ELb1EEENS1_25SingleTileBwdLPTSchedulerILb0ELi128ELb1EEEEEEEEEvNT_6ParamsE$_ZN4cute3eso3ESOILb1ELb0EJNS_6LayoutINS_5tupleIJNS3_IJNS_1CILi2EEES5_EEEEEENS3_IJNS3_IJNS4_ILi8EEENS4_ILi64EEEEEEEEEEEiEEC2ERKSC_RKi,@function
        .size           $_ZN7cutlass13device_kernelIN5flash19enable_sm80_to_sm89INS1_16FlashAttnBwdSm80INS1_25CollectiveMainloopBwdSm80ILi2ELi2EN4cute5tupleIJNS5_1CILi128EEES8_NS7_ILi64EEEEEENS_10bfloat16_tEfNS_4arch4Sm80ELb1ELb0ELb1ELb0ELb1ELb0ELb0ELb0ELi2ELi4ELi4ELi4ELb0EEENS1_24CollectiveEpilogueBwdGQAISA_fSD_Li256ELb0ELb1EEENS1_25SingleTileBwdLPTSchedulerILb0ELi128ELb1EEEEEEEEEvNT_6ParamsE$_ZN4cute3eso3ESOILb1ELb0EJNS_6LayoutINS_5tupleIJNS3_IJNS_1CILi2EEES5_EEEEEENS3_IJNS3_IJNS4_ILi8EEENS4_ILi64EEEEEEEEEEEiEEC2ERKSC_RKi,($_ZN7cutlass13device_kernelIN5flash19enable_sm80_to_sm89INS1_16FlashAttnBwdSm80INS1_25CollectiveMainloopBwdSm80ILi2ELi2EN4cute5tupleIJNS5_1CILi128EEES8_NS7_ILi64EEEEEENS_10bfloat16_tEfNS_4arch4Sm80ELb1ELb0ELb1ELb0ELb1ELb0ELb0ELb0ELi2ELi4ELi4ELi4ELb0EEENS1_24CollectiveEpilogueBwdGQAISA_fSD_Li256ELb0ELb1EEENS1_25SingleTileBwdLPTSchedulerILb0ELi128ELb1EEEEEEEEEvNT_6ParamsE$_ZN4cute3eso3ESOILb1ELb0EJNS_6LayoutINS_5tupleIJNS3_IJNS_1CILi2EEES5_EEENS3_IJS5_NS4_ILi8EEEEEEEEENS3_IJNS3_IJNS_11ScaledBasisIS7_JLi0EEEENSA_INS4_ILi64EEEJLi0EEEEEEENS3_IJNSA_INS4_ILi1EEEJLi1EEEENSA_INS4_ILi16EEEJLi1EEEEEEEEEEEENS_10ViewEngineINS_23ArithmeticTupleIteratorINS_15ArithmeticTupleIJNS4_ILi0EEESP_EEEEEEEEEC2ERKSL_RKSS_ - $_ZN7cutlass13device_kernelIN5flash19enable_sm80_to_sm89INS1_16FlashAttnBwdSm80INS1_25CollectiveMainloopBwdSm80ILi2ELi2EN4cute5tupleIJNS5_1CILi128EEES8_NS7_ILi64EEEEEENS_10bfloat16_tEfNS_4arch4Sm80ELb1ELb0ELb1ELb0ELb1ELb0ELb0ELb0ELi2ELi4ELi4ELi4ELb0EEENS1_24CollectiveEpilogueBwdGQAISA_fSD_Li256ELb0ELb1EEENS1_25SingleTileBwdLPTSchedulerILb0ELi128ELb1EEEEEEEEEvNT_6ParamsE$_ZN4cute3eso3ESOILb1ELb0EJNS_6LayoutINS_5tupleIJNS3_IJNS_1CILi2EEES5_EEEEEENS3_IJNS3_IJNS4_ILi8EEENS4_ILi64EEEEEEEEEEEiEEC2ERKSC_RKi)
$_ZN7cutlass13device_kernelIN5flash19enable_sm80_to_sm89INS1_16FlashAttnBwdSm80INS1_25CollectiveMainloopBwdSm80ILi2ELi2EN4cute5tupleIJNS5_1CILi128EEES8_NS7_ILi64EEEEEENS_10bfloat16_tEfNS_4arch4Sm80ELb1ELb0ELb1ELb0ELb1ELb0ELb0ELb0ELi2ELi4ELi4ELi4ELb0EEENS1_24CollectiveEpilogueBwdGQAISA_fSD_Li256ELb0ELb1EEENS1_25SingleTileBwdLPTSchedulerILb0ELi128ELb1EEEEEEEEEvNT_6ParamsE$_ZN4cute3eso3ESOILb1ELb0EJNS_6LayoutINS_5tupleIJNS3_IJNS_1CILi2EEES5_EEEEEENS3_IJNS3_IJNS4_ILi8EEENS4_ILi64EEEEEEEEEEEiEEC2ERKSC_RKi:
[----:B------:R-:W-:Y:S01]  /*95a0*/  IADD3 R2, R23, -c[0x0][0x20], RZ ;  /* 0x8000080017027a10 */ /* 0x000fe20007ffe0ff */
[----:B------:R-:W-:Y:S01]  /*95b0*/  IMAD.MOV.U32 R8, RZ, RZ, R6 ;  /* 0x000000ffff087224 */ /* 0x000fe200078e0006 */
[----:B------:R-:W-:-:S03]  /*95c0*/  MOV R9, 0x0 ;  /* 0x0000000000097802 */ /* 0x000fc60000000f00 */
[----:B------:R1:W-:Y:S01]  /*95d0*/  STL [R2], R3 ;  /* 0x0000000302007387 */ /* 0x0003e20000100800 */
[----:B------:R-:W-:Y:S05]  /*95e0*/  RET.REL.NODEC R8 `(_ZN7cutlass13device_kernelIN5flash19enable_sm80_to_sm89INS1_16FlashAttnBwdSm80INS1_25CollectiveMainloopBwdSm80ILi2ELi2EN4cute5tupleIJNS5_1CILi128EEES8_NS7_ILi64EEEEEENS_10bfloat16_tEfNS_4arch4Sm80ELb1ELb0ELb1ELb0ELb1ELb0ELb0ELb0ELi2ELi4ELi4ELi4ELb0EEENS1_24CollectiveEpilogueBwdGQAISA_fSD_Li256ELb0ELb1EEENS1_25SingleTileBwdLPTSchedulerILb0ELi128ELb1EEEEEEEEEvNT_6ParamsE) ;  /* 0xffff6a1008007950 */ /* 0x000fea0003c3ffff */
        .type           $_ZN7cutlass13device_kernelIN5flash19enable_sm80_to_sm89INS1_16FlashAttnBwdSm80INS1_25CollectiveMainloopBwdSm80ILi2ELi2EN4cute5tupleIJNS5_1CILi128EEES8_NS7_ILi64EEEEEENS_10bfloat16_tEfNS_4arch4Sm80ELb1ELb0ELb1ELb0ELb1ELb0ELb0ELb0ELi2ELi4ELi4ELi4ELb0EEENS1_24CollectiveEpilogueBwdGQAISA_fSD_Li256ELb0ELb1EEENS1_25SingleTileBwdLPTSchedulerILb0ELi128ELb1EEEEEEEEEvNT_6ParamsE$_ZN4cute3eso3ESOILb1ELb0EJNS_6LayoutINS_5tupleIJNS3_IJNS_1CILi2EEES5_EEENS3_IJS5_NS4_ILi8EEEEEEEEENS3_IJNS3_IJNS_11ScaledBasisIS7_JLi0EEEENSA_INS4_ILi64EEEJLi0EEEEEEENS3_IJNSA_INS4_ILi1EEEJLi1EEEENSA_INS4_ILi16EEEJLi1EEEEEEEEEEEENS_10ViewEngineINS_23ArithmeticTupleIteratorINS_15ArithmeticTupleIJNS4_ILi0EEESP_EEEEEEEEEC2ERKSL_RKSS_,@function
        .size           $_ZN7cutlass13device_kernelIN5flash19enable_sm80_to_sm89INS1_16FlashAttnBwdSm80INS1_25CollectiveMainloopBwdSm80ILi2ELi2EN4cute5tupleIJNS5_1CILi128EEES8_NS7_ILi64EEEEEENS_10bfloat16_tEfNS_4arch4Sm80ELb1ELb0ELb1ELb0ELb1ELb0ELb0ELb0ELi2ELi4ELi4ELi4ELb0EEENS1_24CollectiveEpilogueBwdGQAISA_fSD_Li256ELb0ELb1EEENS1_25SingleTileBwdLPTSchedulerILb0ELi128ELb1EEEEEEEEEvNT_6ParamsE$_ZN4cute3eso3ESOILb1ELb0EJNS_6LayoutINS_5tupleIJNS3_IJNS_1CILi2EEES5_EEENS3_IJS5_NS4_ILi8EEEEEEEEENS3_IJNS3_IJNS_11ScaledBasisIS7_JLi0EEEENSA_INS4_ILi64EEEJLi0EEEEEEENS3_IJNSA_INS4_ILi1EEEJLi1EEEENSA_INS4_ILi16EEEJLi1EEEEEEEEEEEENS_10ViewEngineINS_23ArithmeticTupleIteratorINS_15ArithmeticTupleIJNS4_ILi0EEESP_EEEEEEEEEC2ERKSL_RKSS_,($_ZN7cutlass13device_kernelIN5flash19enable_sm80_to_sm89INS1_16FlashAttnBwdSm80INS1_25CollectiveMainloopBwdSm80ILi2ELi2EN4cute5tupleIJNS5_1CILi128EEES8_NS7_ILi64EEEEEENS_10bfloat16_tEfNS_4arch4Sm80ELb1ELb0ELb1ELb0ELb1ELb0ELb0ELb0ELi2ELi4ELi4ELi4ELb0EEENS1_24CollectiveEpilogueBwdGQAISA_fSD_Li256ELb0ELb1EEENS1_25SingleTileBwdLPTSchedulerILb0ELi128ELb1EEEEEEEEEvNT_6ParamsE$_ZN4cute3eso3ESOILb1ELb0EJNS_6LayoutINS_5tupleIJNS3_IJNS_1CILi2EEES5_EEENS3_IJS5_NS4_ILi8EEEEEEEEENS3_IJNS3_IJNS_11ScaledBasisIS7_JLi0EEEENSA_INS4_ILi64EEEJLi0EEEEEEENS3_IJNSA_INS4_ILi1EEEJLi1EEEENSA_INS4_ILi16EEEJLi1EEEEEEEEEEEENS_10ViewEngineINS_23ArithmeticTupleIteratorINS_15ArithmeticTupleIJiiEEEEEEEEEC2ERKSL_RKSR_ - $_ZN7cutlass13device_kernelIN5flash19enable_sm80_to_sm89INS1_16FlashAttnBwdSm80INS1_25CollectiveMainloopBwdSm80ILi2ELi2EN4cute5tupleIJNS5_1CILi128EEES8_NS7_ILi64EEEEEENS_10bfloat16_tEfNS_4arch4Sm80ELb1ELb0ELb1ELb0ELb1ELb0ELb0ELb0ELi2ELi4ELi4ELi4ELb0EEENS1_24CollectiveEpilogueBwdGQAISA_fSD_Li256ELb0ELb1EEENS1_25SingleTileBwdLPTSchedulerILb0ELi128ELb1EEEEEEEEEvNT_6ParamsE$_ZN4cute3eso3ESOILb1ELb0EJNS_6LayoutINS_5tupleIJNS3_IJNS_1CILi2EEES5_EEENS3_IJS5_NS4_ILi8EEEEEEEEENS3_IJNS3_IJNS_11ScaledBasisIS7_JLi0EEEENSA_INS4_ILi64EEEJLi0EEEEEEENS3_IJNSA_INS4_ILi1EEEJLi1EEEENSA_INS4_ILi16EEEJLi1EEEEEEEEEEEENS_10ViewEngineINS_23ArithmeticTupleIteratorINS_15ArithmeticTupleIJNS4_ILi0EEESP_EEEEEEEEEC2ERKSL_RKSS_)
$_ZN7cutlass13device_kernelIN5flash19enable_sm80_to_sm89INS1_16FlashAttnBwdSm80INS1_25CollectiveMainloopBwdSm80ILi2ELi2EN4cute5tupleIJNS5_1CILi128EEES8_NS7_ILi64EEEEEENS_10bfloat16_tEfNS_4arch4Sm80ELb1ELb0ELb1ELb0ELb1ELb0ELb0ELb0ELi2ELi4ELi4ELi4ELb0EEENS1_24CollectiveEpilogueBwdGQAISA_fSD_Li256ELb0ELb1EEENS1_25SingleTileBwdLPTSchedulerILb0ELi128ELb1EEEEEEEEEvNT_6ParamsE$_ZN4cute3eso3ESOILb1ELb0EJNS_6LayoutINS_5tupleIJNS3_IJNS_1CILi2EEES5_EEENS3_IJS5_NS4_ILi8EEEEEEEEENS3_IJNS3_IJNS_11ScaledBasisIS7_JLi0EEEENSA_INS4_ILi64EEEJLi0EEEEEEENS3_IJNSA_INS4_ILi1EEEJLi1EEEENSA_INS4_ILi16EEEJLi1EEEEEEEEEEEENS_10ViewEngineINS_23ArithmeticTupleIteratorINS_15ArithmeticTupleIJNS4_ILi0EEESP_EEEEEEEEEC2ERKSL_RKSS_:
[----:B------:R-:W-:Y:S01]  /*95f0*/  IADD3 R46, R46, -c[0x0][0x20], RZ ;  /* 0x800008002e2e7a10 */ /* 0x000fe20007ffe0ff */
[----:B------:R-:W-:Y:S01]  /*9600*/  IMAD.MOV.U32 R8, RZ, RZ, R2 ;  /* 0x000000ffff087224 */ /* 0x000fe200078e0002 */
[----:B------:R-:W-:Y:S01]  /*9610*/  PRMT R3, RZ, 0x7610, R3 ;  /* 0x00007610ff037816 */ /* 0x000fe20000000003 */
[----:B------:R-:W-:-:S04]  /*9620*/  IMAD.MOV.U32 R9, RZ, RZ, 0x0 ;  /* 0x00000000ff097424 */ /* 0x000fc800078e00ff */
[----:B------:R1:W-:Y:S01]  /*9630*/  STL.U8 [R46], R3 ;  /* 0x000000032e007387 */ /* 0x0003e20000100000 */
[----:B------:R-:W-:Y:S05]  /*9640*/  RET.REL.NODEC R8 `(_ZN7cutlass13device_kernelIN5flash19enable_sm80_to_sm89INS1_16FlashAttnBwdSm80INS1_25CollectiveMainloopBwdSm80ILi2ELi2EN4cute5tupleIJNS5_1CILi128EEES8_NS7_ILi64EEEEEENS_10bfloat16_tEfNS_4arch4Sm80ELb1ELb0ELb1ELb0ELb1ELb0ELb0ELb0ELi2ELi4ELi4ELi4ELb0EEENS1_24CollectiveEpilogueBwdGQAISA_fSD_Li256ELb0ELb1EEENS1_25SingleTileBwdLPTSchedulerILb0ELi128ELb1EEEEEEEEEvNT_6ParamsE) ;  /* 0xffff69b008007950 */ /* 0x000fea0003c3ffff */
        .type           $_ZN7cutlass13device_kernelIN5flash19enable_sm80_to_sm89INS1_16FlashAttnBwdSm80INS1_25CollectiveMainloopBwdSm80ILi2ELi2EN4cute5tupleIJNS5_1CILi128EEES8_NS7_ILi64EEEEEENS_10bfloat16_tEfNS_4arch4Sm80ELb1ELb0ELb1ELb0ELb1ELb0ELb0ELb0ELi2ELi4ELi4ELi4ELb0EEENS1_24CollectiveEpilogueBwdGQAISA_fSD_Li256ELb0ELb1EEENS1_25SingleTileBwdLPTSchedulerILb0ELi128ELb1EEEEEEEEEvNT_6ParamsE$_ZN4cute3eso3ESOILb1ELb0EJNS_6LayoutINS_5tupleIJNS3_IJNS_1CILi2EEES5_EEENS3_IJS5_NS4_ILi8EEEEEEEEENS3_IJNS3_IJNS_11ScaledBasisIS7_JLi0EEEENSA_INS4_ILi64EEEJLi0EEEEEEENS3_IJNSA_INS4_ILi1EEEJLi1EEEENSA_INS4_ILi16EEEJLi1EEEEEEEEEEEENS_10ViewEngineINS_23ArithmeticTupleIteratorINS_15ArithmeticTupleIJiiEEEEEEEEEC2ERKSL_RKSR_,@function
        .size           $_ZN7cutlass13device_kernelIN5flash19enable_sm80_to_sm89INS1_16FlashAttnBwdSm80INS1_25CollectiveMainloopBwdSm80ILi2ELi2EN4cute5tupleIJNS5_1CILi128EEES8_NS7_ILi64EEEEEENS_10bfloat16_tEfNS_4arch4Sm80ELb1ELb0ELb1ELb0ELb1ELb0ELb0ELb0ELi2ELi4ELi4ELi4ELb0EEENS1_24CollectiveEpilogueBwdGQAISA_fSD_Li256ELb0ELb1EEENS1_25SingleTileBwdLPTSchedulerILb0ELi128ELb1EEEEEEEEEvNT_6ParamsE$_ZN4cute3eso3ESOILb1ELb0EJNS_6LayoutINS_5tupleIJNS3_IJNS_1CILi2EEES5_EEENS3_IJS5_NS4_ILi8EEEEEEEEENS3_IJNS3_IJNS_11ScaledBasisIS7_JLi0EEEENSA_INS4_ILi64EEEJLi0EEEEEEENS3_IJNSA_INS4_ILi1EEEJLi1EEEENSA_INS4_ILi16EEEJLi1EEEEEEEEEEEENS_10ViewEngineINS_23ArithmeticTupleIteratorINS_15ArithmeticTupleIJiiEEEEEEEEEC2ERKSL_RKSR_,($_ZN7cutlass13device_kernelIN5flash19enable_sm80_to_sm89INS1_16FlashAttnBwdSm80INS1_25CollectiveMainloopBwdSm80ILi2ELi2EN4cute5tupleIJNS5_1CILi128EEES8_NS7_ILi64EEEEEENS_10bfloat16_tEfNS_4arch4Sm80ELb1ELb0ELb1ELb0ELb1ELb0ELb0ELb0ELi2ELi4ELi4ELi4ELb0EEENS1_24CollectiveEpilogueBwdGQAISA_fSD_Li256ELb0ELb1EEENS1_25SingleTileBwdLPTSchedulerILb0ELi128ELb1EEEEEEEEEvNT_6ParamsE$_ZN4cute3eso3ESOILb1ELb0EJNS_6LayoutINS_5tupleIJNS3_IJNS_1CILi2EEES5_EEENS3_IJS5_NS4_ILi8EEEEEEEEENS3_IJNS3_IJS5_NS4_ILi4EEEEEENS3_IJNS4_ILi1EEES7_EEEEEEEENS_10ViewEngineIPfEEEEC2ERKSF_RKSI_ - $_ZN7cutlass13device_kernelIN5flash19enable_sm80_to_sm89INS1_16FlashAttnBwdSm80INS1_25CollectiveMainloopBwdSm80ILi2ELi2EN4cute5tupleIJNS5_1CILi128EEES8_NS7_ILi64EEEEEENS_10bfloat16_tEfNS_4arch4Sm80ELb1ELb0ELb1ELb0ELb1ELb0ELb0ELb0ELi2ELi4ELi4ELi4ELb0EEENS1_24CollectiveEpilogueBwdGQAISA_fSD_Li256ELb0ELb1EEENS1_25SingleTileBwdLPTSchedulerILb0ELi128ELb1EEEEEEEEEvNT_6ParamsE$_ZN4cute3eso3ESOILb1ELb0EJNS_6LayoutINS_5tupleIJNS3_IJNS_1CILi2EEES5_EEENS3_IJS5_NS4_ILi8EEEEEEEEENS3_IJNS3_IJNS_11ScaledBasisIS7_JLi0EEEENSA_INS4_ILi64EEEJLi0EEEEEEENS3_IJNSA_INS4_ILi1EEEJLi1EEEENSA_INS4_ILi16EEEJLi1EEEEEEEEEEEENS_10ViewEngineINS_23ArithmeticTupleIteratorINS_15ArithmeticTupleIJiiEEEEEEEEEC2ERKSL_RKSR_)
$_ZN7cutlass13device_kernelIN5flash19enable_sm80_to_sm89INS1_16FlashAttnBwdSm80INS1_25CollectiveMainloopBwdSm80ILi2ELi2EN4cute5tupleIJNS5_1CILi128EEES8_NS7_ILi64EEEEEENS_10bfloat16_tEfNS_4arch4Sm80ELb1ELb0ELb1ELb0ELb1ELb0ELb0ELb0ELi2ELi4ELi4ELi4ELb0EEENS1_24CollectiveEpilogueBwdGQAISA_fSD_Li256ELb0ELb1EEENS1_25SingleTileBwdLPTSchedulerILb0ELi128ELb1EEEEEEEEEvNT_6ParamsE$_ZN4cute3eso3ESOILb1ELb0EJNS_6LayoutINS_5tupleIJNS3_IJNS_1CILi2EEES5_EEENS3_IJS5_NS4_ILi8EEEEEEEEENS3_IJNS3_IJNS_11ScaledBasisIS7_JLi0EEEENSA_INS4_ILi64EEEJLi0EEEEEEENS3_IJNSA_INS4_ILi1EEEJLi1EEEENSA_INS4_ILi16EEEJLi1EEEEEEEEEEEENS_10ViewEngineINS_23ArithmeticTupleIteratorINS_15ArithmeticTupleIJiiEEEEEEEEEC2ERKSL_RKSR_:
[----:B------:R-:W-:Y:S01]  /*9650*/  IADD3 R4, R81, -c[0x0][0x20], RZ ;  /* 0x8000080051047a10 */ /* 0x000fe20007ffe0ff */
[----:B------:R-:W-:Y:S01]  /*9660*/  IMAD.MOV.U32 R8, RZ, RZ, R6 ;  /* 0x000000ffff087224 */ /* 0x000fe200078e0006 */
[----:B------:R-:W-:-:S03]  /*9670*/  MOV R9, 0x0 ;  /* 0x0000000000097802 */ /* 0x000fc60000000f00 */
[----:B------:R1:W-:Y:S04]  /*9680*/  STL [R4], R2 ;  /* 0x0000000204007387 */ /* 0x0003e80000100800 */
[----:B------:R1:W-:Y:S01]  /*9690*/  STL [R4+0x4], R3 ;  /* 0x0000040304007387 */ /* 0x0003e20000100800 */
[----:B------:R-:W-:Y:S05]  /*96a0*/  RET.REL.NODEC R8 `(_ZN7cutlass13device_kernelIN5flash19enable_sm80_to_sm89INS1_16FlashAttnBwdSm80INS1_25CollectiveMainloopBwdSm80ILi2ELi2EN4cute5tupleIJNS5_1CILi128EEES8_NS7_ILi64EEEEEENS_10bfloat16_tEfNS_4arch4Sm80ELb1ELb0ELb1ELb0ELb1ELb0ELb0ELb0ELi2ELi4ELi4ELi4ELb0EEENS1_24CollectiveEpilogueBwdGQAISA_fSD_Li256ELb0ELb1EEENS1_25SingleTileBwdLPTSchedulerILb0ELi128ELb1EEEEEEEEEvNT_6ParamsE) ;  /* 0xffff695008007950 */ /* 0x000fea0003c3ffff */
        .type           $_ZN7cutlass13device_kernelIN5flash19enable_sm80_to_sm89INS1_16FlashAttnBwdSm80INS1_25CollectiveMainloopBwdSm80ILi2ELi2EN4cute5tupleIJNS5_1CILi128EEES8_NS7_ILi64EEEEEENS_10bfloat16_tEfNS_4arch4Sm80ELb1ELb0ELb1ELb0ELb1ELb0ELb0ELb0ELi2ELi4ELi4ELi4ELb0EEENS1_24CollectiveEpilogueBwdGQAISA_fSD_Li256ELb0ELb1EEENS1_25SingleTileBwdLPTSchedulerILb0ELi128ELb1EEEEEEEEEvNT_6ParamsE$_ZN4cute3eso3ESOILb1ELb0EJNS_6LayoutINS_5tupleIJNS3_IJNS_1CILi2EEES5_EEENS3_IJS5_NS4_ILi8EEEEEEEEENS3_IJNS3_IJS5_NS4_ILi4EEEEEENS3_IJNS4_ILi1EEES7_EEEEEEEENS_10ViewEngineIPfEEEEC2ERKSF_RKSI_,@function
        .size           $_ZN7cutlass13device_kernelIN5flash19enable_sm80_to_sm89INS1_16FlashAttnBwdSm80INS1_25CollectiveMainloopBwdSm80ILi2ELi2EN4cute5tupleIJNS5_1CILi128EEES8_NS7_ILi64EEEEEENS_10bfloat16_tEfNS_4arch4Sm80ELb1ELb0ELb1ELb0ELb1ELb0ELb0ELb0ELi2ELi4ELi4ELi4ELb0EEENS1_24CollectiveEpilogueBwdGQAISA_fSD_Li256ELb0ELb1EEENS1_25SingleTileBwdLPTSchedulerILb0ELi128ELb1EEEEEEEEEvNT_6ParamsE$_ZN4cute3eso3ESOILb1ELb0EJNS_6LayoutINS_5tupleIJNS3_IJNS_1CILi2EEES5_EEENS3_IJS5_NS4_ILi8EEEEEEEEENS3_IJNS3_IJS5_NS4_ILi4EEEEEENS3_IJNS4_ILi1EEES7_EEEEEEEENS_10ViewEngineIPfEEEEC2ERKSF_RKSI_,($_ZN7cutlass13device_kernelIN5flash19enable_sm80_to_sm89INS1_16FlashAttnBwdSm80INS1_25CollectiveMainloopBwdSm80ILi2ELi2EN4cute5tupleIJNS5_1CILi128EEES8_NS7_ILi64EEEEEENS_10bfloat16_tEfNS_4arch4Sm80ELb1ELb0ELb1ELb0ELb1ELb0ELb0ELb0ELi2ELi4ELi4ELi4ELb0EEENS1_24CollectiveEpilogueBwdGQAISA_fSD_Li256ELb0ELb1EEENS1_25SingleTileBwdLPTSchedulerILb0ELi128ELb1EEEEEEEEEvNT_6ParamsE$_ZN4cute3eso3ESOILb1ELb0EJNS_6LayoutINS_5tupleIJNS3_IJNS_1CILi2EEES5_EEENS4_ILi8EEEEEENS3_IJNS3_IJNS4_ILi1EEES5_EEENS4_ILi4EEEEEEEENS_10ViewEngineIPN7cutlass10bfloat16_tEEEEEC2ERKSD_RKSI_ - $_ZN7cutlass13device_kernelIN5flash19enable_sm80_to_sm89INS1_16FlashAttnBwdSm80INS1_25CollectiveMainloopBwdSm80ILi2ELi2EN4cute5tupleIJNS5_1CILi128EEES8_NS7_ILi64EEEEEENS_10bfloat16_tEfNS_4arch4Sm80ELb1ELb0ELb1ELb0ELb1ELb0ELb0ELb0ELi2ELi4ELi4ELi4ELb0EEENS1_24CollectiveEpilogueBwdGQAISA_fSD_Li256ELb0ELb1EEENS1_25SingleTileBwdLPTSchedulerILb0ELi128ELb1EEEEEEEEEvNT_6ParamsE$_ZN4cute3eso3ESOILb1ELb0EJNS_6LayoutINS_5tupleIJNS3_IJNS_1CILi2EEES5_EEENS3_IJS5_NS4_ILi8EEEEEEEEENS3_IJNS3_IJS5_NS4_ILi4EEEEEENS3_IJNS4_ILi1EEES7_EEEEEEEENS_10ViewEngineIPfEEEEC2ERKSF_RKSI_)
$_ZN7cutlass13device_kernelIN5flash19enable_sm80_to_sm89INS1_16FlashAttnBwdSm80INS1_25CollectiveMainloopBwdSm80ILi2ELi2EN4cute5tupleIJNS5_1CILi128EEES8_NS7_ILi64EEEEEENS_10bfloat16_tEfNS_4arch4Sm80ELb1ELb0ELb1ELb0ELb1ELb0ELb0ELb0ELi2ELi4ELi4ELi4ELb0EEENS1_24CollectiveEpilogueBwdGQAISA_fSD_Li256ELb0ELb1EEENS1_25SingleTileBwdLPTSchedulerILb0ELi128ELb1EEEEEEEEEvNT_6ParamsE$_ZN4cute3eso3ESOILb1ELb0EJNS_6LayoutINS_5tupleIJNS3_IJNS_1CILi2EEES5_EEENS3_IJS5_NS4_ILi8EEEEEEEEENS3_IJNS3_IJS5_NS4_ILi4EEEEEENS3_IJNS4_ILi1EEES7_EEEEEEEENS_10ViewEngineIPfEEEEC2ERKSF_RKSI_:
[----:B------:R-:W-:Y:S01]  /*96b0*/  IADD3 R4, R81, -c[0x0][0x20], RZ ;  /* 0x8000080051047a10 */ /* 0x000fe20007ffe0ff */
[----:B------:R-:W-:Y:S01]  /*96c0*/  IMAD.MOV.U32 R8, RZ, RZ, R6 ;  /* 0x000000ffff087224 */ /* 0x000fe200078e0006 */
[----:B------:R-:W-:-:S03]  /*96d0*/  MOV R9, 0x0 ;  /* 0x0000000000097802 */ /* 0x000fc60000000f00 */
[----:B------:R1:W-:Y:S01]  /*96e0*/  STL.64 [R4], R48 ;  /* 0x0000003004007387 */ /* 0x0003e20000100a00 */
[----:B------:R-:W-:Y:S05]  /*96f0*/  RET.REL.NODEC R8 `(_ZN7cutlass13device_kernelIN5flash19enable_sm80_to_sm89INS1_16FlashAttnBwdSm80INS1_25CollectiveMainloopBwdSm80ILi2ELi2EN4cute5tupleIJNS5_1CILi128EEES8_NS7_ILi64EEEEEENS_10bfloat16_tEfNS_4arch4Sm80ELb1ELb0ELb1ELb0ELb1ELb0ELb0ELb0ELi2ELi4ELi4ELi4ELb0EEENS1_24CollectiveEpilogueBwdGQAISA_fSD_Li256ELb0ELb1EEENS1_25SingleTileBwdLPTSchedulerILb0ELi128ELb1EEEEEEEEEvNT_6ParamsE) ;  /* 0xffff690008007950 */ /* 0x000fea0003c3ffff */
        .type           $_ZN7cutlass13device_kernelIN5flash19enable_sm80_to_sm89INS1_16FlashAttnBwdSm80INS1_25CollectiveMainloopBwdSm80ILi2ELi2EN4cute5tupleIJNS5_1CILi128EEES8_NS7_ILi64EEEEEENS_10bfloat16_tEfNS_4arch4Sm80ELb1ELb0ELb1ELb0ELb1ELb0ELb0ELb0ELi2ELi4ELi4ELi4ELb0EEENS1_24CollectiveEpilogueBwdGQAISA_fSD_Li256ELb0ELb1EEENS1_25SingleTileBwdLPTSchedulerILb0ELi128ELb1EEEEEEEEEvNT_6ParamsE$_ZN4cute3eso3ESOILb1ELb0EJNS_6LayoutINS_5tupleIJNS3_IJNS_1CILi2EEES5_EEENS4_ILi8EEEEEENS3_IJNS3_IJNS4_ILi1EEES5_EEENS4_ILi4EEEEEEEENS_10ViewEngineIPN7cutlass10bfloat16_tEEEEEC2ERKSD_RKSI_,@function
        .size           $_ZN7cutlass13device_kernelIN5flash19enable_sm80_to_sm89INS1_16FlashAttnBwdSm80INS1_25CollectiveMainloopBwdSm80ILi2ELi2EN4cute5tupleIJNS5_1CILi128EEES8_NS7_ILi64EEEEEENS_10bfloat16_tEfNS_4arch4Sm80ELb1ELb0ELb1ELb0ELb1ELb0ELb0ELb0ELi2ELi4ELi4ELi4ELb0EEENS1_24CollectiveEpilogueBwdGQAISA_fSD_Li256ELb0ELb1EEENS1_25SingleTileBwdLPTSchedulerILb0ELi128ELb1EEEEEEEEEvNT_6ParamsE$_ZN4cute3eso3ESOILb1ELb0EJNS_6LayoutINS_5tupleIJNS3_IJNS_1CILi2EEES5_EEENS4_ILi8EEEEEENS3_IJNS3_IJNS4_ILi1EEES5_EEENS4_ILi4EEEEEEEENS_10ViewEngineIPN7cutlass10bfloat16_tEEEEEC2ERKSD_RKSI_,($_ZN7cutlass13device_kernelIN5flash19enable_sm80_to_sm89INS1_16FlashAttnBwdSm80INS1_25CollectiveMainloopBwdSm80ILi2ELi2EN4cute5tupleIJNS5_1CILi128EEES8_NS7_ILi64EEEEEENS_10bfloat16_tEfNS_4arch4Sm80ELb1ELb0ELb1ELb0ELb1ELb0ELb0ELb0ELi2ELi4ELi4ELi4ELb0EEENS1_24CollectiveEpilogueBwdGQAISA_fSD_Li256ELb0ELb1EEENS1_25SingleTileBwdLPTSchedulerILb0ELi128ELb1EEEEEEEEEvNT_6ParamsE$_ZN4cute3eso3ESOILb1ELb0EJNS_6LayoutINS_5tupleIJNS3_IJNS_1CILi2EEES5_EEENS4_ILi8EEEEEENS3_IJNS3_IJNS4_ILi1EEES5_EEENS4_ILi4EEEEEEEEiEEC2ERKSD_RKi - $_ZN7cutlass13device_kernelIN5flash19enable_sm80_to_sm89INS1_16FlashAttnBwdSm80INS1_25CollectiveMainloopBwdSm80ILi2ELi2EN4cute5tupleIJNS5_1CILi128EEES8_NS7_ILi64EEEEEENS_10bfloat16_tEfNS_4arch4Sm80ELb1ELb0ELb1ELb0ELb1ELb0ELb0ELb0ELi2ELi4ELi4ELi4ELb0EEENS1_24CollectiveEpilogueBwdGQAISA_fSD_Li256ELb0ELb1EEENS1_25SingleTileBwdLPTSchedulerILb0ELi128ELb1EEEEEEEEEvNT_6ParamsE$_ZN4cute3eso3ESOILb1ELb0EJNS_6LayoutINS_5tupleIJNS3_IJNS_1CILi2EEES5_EEENS4_ILi8EEEEEENS3_IJNS3_IJNS4_ILi1EEES5_EEENS4_ILi4EEEEEEEENS_10ViewEngineIPN7cutlass10bfloat16_tEEEEEC2ERKSD_RKSI_)
$_ZN7cutlass13device_kernelIN5flash19enable_sm80_to_sm89INS1_16FlashAttnBwdSm80INS1_25CollectiveMainloopBwdSm80ILi2ELi2EN4cute5tupleIJNS5_1CILi128EEES8_NS7_ILi64EEEEEENS_10bfloat16_tEfNS_4arch4Sm80ELb1ELb0ELb1ELb0ELb1ELb0ELb0ELb0ELi2ELi4ELi4ELi4ELb0EEENS1_24CollectiveEpilogueBwdGQAISA_fSD_Li256ELb0ELb1EEENS1_25SingleTileBwdLPTSchedulerILb0ELi128ELb1EEEEEEEEEvNT_6ParamsE$_ZN4cute3eso3ESOILb1ELb0EJNS_6LayoutINS_5tupleIJNS3_IJNS_1CILi2EEES5_EEENS4_ILi8EEEEEENS3_IJNS3_IJNS4_ILi1EEES5_EEENS4_ILi4EEEEEEEENS_10ViewEngineIPN7cutlass10bfloat16_tEEEEEC2ERKSD_RKSI_:
[----:B------:R-:W-:Y:S01]  /*9700*/  IADD3 R2, R23, -c[0x0][0x20], RZ ;  /* 0x8000080017027a10 */ /* 0x000fe20007ffe0ff */
[----:B------:R-:W-:Y:S01]  /*9710*/  IMAD.MOV.U32 R7, RZ, RZ, R3 ;  /* 0x000000ffff077224 */ /* 0x000fe200078e0003 */
[----:B------:R-:W-:-:S04]  /*9720*/  MOV R5, 0x0 ;  /* 0x0000000000057802 */ /* 0x000fc80000000f00 */
[----:B------:R1:W-:Y:S01]  /*9730*/  STL.64 [R2], R6 ;  /* 0x0000000602007387 */ /* 0x0003e20000100a00 */
[----:B------:R-:W-:Y:S05]  /*9740*/  RET.REL.NODEC R4 `(_ZN7cutlass13device_kernelIN5flash19enable_sm80_to_sm89INS1_16FlashAttnBwdSm80INS1_25CollectiveMainloopBwdSm80ILi2ELi2EN4cute5tupleIJNS5_1CILi128EEES8_NS7_ILi64EEEEEENS_10bfloat16_tEfNS_4arch4Sm80ELb1ELb0ELb1ELb0ELb1ELb0ELb0ELb0ELi2ELi4ELi4ELi4ELb0EEENS1_24CollectiveEpilogueBwdGQAISA_fSD_Li256ELb0ELb1EEENS1_25SingleTileBwdLPTSchedulerILb0ELi128ELb1EEEEEEEEEvNT_6ParamsE) ;  /* 0xffff68b004007950 */ /* 0x000fea0003c3ffff */
        .type           $_ZN7cutlass13device_kernelIN5flash19enable_sm80_to_sm89INS1_16FlashAttnBwdSm80INS1_25CollectiveMainloopBwdSm80ILi2ELi2EN4cute5tupleIJNS5_1CILi128EEES8_NS7_ILi64EEEEEENS_10bfloat16_tEfNS_4arch4Sm80ELb1ELb0ELb1ELb0ELb1ELb0ELb0ELb0ELi2ELi4ELi4ELi4ELb0EEENS1_24CollectiveEpilogueBwdGQAISA_fSD_Li256ELb0ELb1EEENS1_25SingleTileBwdLPTSchedulerILb0ELi128ELb1EEEEEEEEEvNT_6ParamsE$_ZN4cute3eso3ESOILb1ELb0EJNS_6LayoutINS_5tupleIJNS3_IJNS_1CILi2EEES5_EEENS4_ILi8EEEEEENS3_IJNS3_IJNS4_ILi1EEES5_EEENS4_ILi4EEEEEEEEiEEC2ERKSD_RKi,@function
        .size           $_ZN7cutlass13device_kernelIN5flash19enable_sm80_to_sm89INS1_16FlashAttnBwdSm80INS1_25CollectiveMainloopBwdSm80ILi2ELi2EN4cute5tupleIJNS5_1CILi128EEES8_NS7_ILi64EEEEEENS_10bfloat16_tEfNS_4arch4Sm80ELb1ELb0ELb1ELb0ELb1ELb0ELb0ELb0ELi2ELi4ELi4ELi4ELb0EEENS1_24CollectiveEpilogueBwdGQAISA_fSD_Li256ELb0ELb1EEENS1_25SingleTileBwdLPTSchedulerILb0ELi128ELb1EEEEEEEEEvNT_6ParamsE$_ZN4cute3eso3ESOILb1ELb0EJNS_6LayoutINS_5tupleIJNS3_IJNS_1CILi2EEES5_EEENS4_ILi8EEEEEENS3_IJNS3_IJNS4_ILi1EEES5_EEENS4_ILi4EEEEEEEEiEEC2ERKSD_RKi,($_ZN7cutlass13device_kernelIN5flash19enable_sm80_to_sm89INS1_16FlashAttnBwdSm80INS1_25CollectiveMainloopBwdSm80ILi2ELi2EN4cute5tupleIJNS5_1CILi128EEES8_NS7_ILi64EEEEEENS_10bfloat16_tEfNS_4arch4Sm80ELb1ELb0ELb1ELb0ELb1ELb0ELb0ELb0ELi2ELi4ELi4ELi4ELb0EEENS1_24CollectiveEpilogueBwdGQAISA_fSD_Li256ELb0ELb1EEENS1_25SingleTileBwdLPTSchedulerILb0ELi128ELb1EEEEEEEEEvNT_6ParamsE$_ZN4cute3eso3ESOILb1ELb0EJNS_6LayoutINS_5tupleIJNS3_IJNS_1CILi2EEES5_EEES5_NS4_ILi8EEEEEENS3_IJNS3_IJNS_11ScaledBasisINS4_ILi1EEEJLi1EEEENS9_IS7_JLi0EEEEEEENS9_INS4_ILi64EEEJLi0EEEENS9_INS4_ILi16EEEJLi1EEEEEEEEENS_10ViewEngineINS_23ArithmeticTupleIteratorINS_15ArithmeticTupleIJiiEEEEEEEEEC2ERKSJ_RKSP_ - $_ZN7cutlass13device_kernelIN5flash19enable_sm80_to_sm89INS1_16FlashAttnBwdSm80INS1_25CollectiveMainloopBwdSm80ILi2ELi2EN4cute5tupleIJNS5_1CILi128EEES8_NS7_ILi64EEEEEENS_10bfloat16_tEfNS_4arch4Sm80ELb1ELb0ELb1ELb0ELb1ELb0ELb0ELb0ELi2ELi4ELi4ELi4ELb0EEENS1_24CollectiveEpilogueBwdGQAISA_fSD_Li256ELb0ELb1EEENS1_25SingleTileBwdLPTSchedulerILb0ELi128ELb1EEEEEEEEEvNT_6ParamsE$_ZN4cute3eso3ESOILb1ELb0EJNS_6LayoutINS_5tupleIJNS3_IJNS_1CILi2EEES5_EEENS4_ILi8EEEEEENS3_IJNS3_IJNS4_ILi1EEES5_EEENS4_ILi4EEEEEEEEiEEC2ERKSD_RKi)
$_ZN7cutlass13device_kernelIN5flash19enable_sm80_to_sm89INS1_16FlashAttnBwdSm80INS1_25CollectiveMainloopBwdSm80ILi2ELi2EN4cute5tupleIJNS5_1CILi128EEES8_NS7_ILi64EEEEEENS_10bfloat16_tEfNS_4arch4Sm80ELb1ELb0ELb1ELb0ELb1ELb0ELb0ELb0ELi2ELi4ELi4ELi4ELb0EEENS1_24CollectiveEpilogueBwdGQAISA_fSD_Li256ELb0ELb1EEENS1_25SingleTileBwdLPTSchedulerILb0ELi128ELb1EEEEEEEEEvNT_6ParamsE$_ZN4cute3eso3ESOILb1ELb0EJNS_6LayoutINS_5tupleIJNS3_IJNS_1CILi2EEES5_EEENS4_ILi8EEEEEENS3_IJNS3_IJNS4_ILi1EEES5_EEENS4_ILi4EEEEEEEEiEEC2ERKSD_RKi:
[----:B------:R-:W-:Y:S02]  /*9750*/  IADD3 R2, R23, -c[0x0][0x20], RZ ;  /* 0x8000080017027a10 */ /* 0x000fe40007ffe0ff */
[----:B------:R-:W-:-:S03]  /*9760*/  MOV R5, 0x0 ;  /* 0x0000000000057802 */ /* 0x000fc60000000f00 */
[----:B------:R1:W-:Y:S01]  /*9770*/  STL [R2], R3 ;  /* 0x0000000302007387 */ /* 0x0003e20000100800 */
[----:B------:R-:W-:Y:S05]  /*9780*/  RET.REL.NODEC R4 `(_ZN7cutlass13device_kernelIN5flash19enable_sm80_to_sm89INS1_16FlashAttnBwdSm80INS1_25CollectiveMainloopBwdSm80ILi2ELi2EN4cute5tupleIJNS5_1CILi128EEES8_NS7_ILi64EEEEEENS_10bfloat16_tEfNS_4arch4Sm80ELb1ELb0ELb1ELb0ELb1ELb0ELb0ELb0ELi2ELi4ELi4ELi4ELb0EEENS1_24CollectiveEpilogueBwdGQAISA_fSD_Li256ELb0ELb1EEENS1_25SingleTileBwdLPTSchedulerILb0ELi128ELb1EEEEEEEEEvNT_6ParamsE) ;  /* 0xffff687004007950 */ /* 0x000fea0003c3ffff */
        .type           $_ZN7cutlass13device_kernelIN5flash19enable_sm80_to_sm89INS1_16FlashAttnBwdSm80INS1_25CollectiveMainloopBwdSm80ILi2ELi2EN4cute5tupleIJNS5_1CILi128EEES8_NS7_ILi64EEEEEENS_10bfloat16_tEfNS_4arch4Sm80ELb1ELb0ELb1ELb0ELb1ELb0ELb0ELb0ELi2ELi4ELi4ELi4ELb0EEENS1_24CollectiveEpilogueBwdGQAISA_fSD_Li256ELb0ELb1EEENS1_25SingleTileBwdLPTSchedulerILb0ELi128ELb1EEEEEEEEEvNT_6ParamsE$_ZN4cute3eso3ESOILb1ELb0EJNS_6LayoutINS_5tupleIJNS3_IJNS_1CILi2EEES5_EEES5_NS4_ILi8EEEEEENS3_IJNS3_IJNS_11ScaledBasisINS4_ILi1EEEJLi1EEEENS9_IS7_JLi0EEEEEEENS9_INS4_ILi64EEEJLi0EEEENS9_INS4_ILi16EEEJLi1EEEEEEEEENS_10ViewEngineINS_23ArithmeticTupleIteratorINS_15ArithmeticTupleIJiiEEEEEEEEEC2ERKSJ_RKSP_,@function
        .size           $_ZN7cutlass13device_kernelIN5flash19enable_sm80_to_sm89INS1_16FlashAttnBwdSm80INS1_25CollectiveMainloopBwdSm80ILi2ELi2EN4cute5tupleIJNS5_1CILi128EEES8_NS7_ILi64EEEEEENS_10bfloat16_tEfNS_4arch4Sm80ELb1ELb0ELb1ELb0ELb1ELb0ELb0ELb0ELi2ELi4ELi4ELi4ELb0EEENS1_24CollectiveEpilogueBwdGQAISA_fSD_Li256ELb0ELb1EEENS1_25SingleTileBwdLPTSchedulerILb0ELi128ELb1EEEEEEEEEvNT_6ParamsE$_ZN4cute3eso3ESOILb1ELb0EJNS_6LayoutINS_5tupleIJNS3_IJNS_1CILi2EEES5_EEES5_NS4_ILi8EEEEEENS3_IJNS3_IJNS_11ScaledBasisINS4_ILi1EEEJLi1EEEENS9_IS7_JLi0EEEEEEENS9_INS4_ILi64EEEJLi0EEEENS9_INS4_ILi16EEEJLi1EEEEEEEEENS_10ViewEngineINS_23ArithmeticTupleIteratorINS_15ArithmeticTupleIJiiEEEEEEEEEC2ERKSJ_RKSP_,($_ZN7cutlass13device_kernelIN5flash19enable_sm80_to_sm89INS1_16FlashAttnBwdSm80INS1_25CollectiveMainloopBwdSm80ILi2ELi2EN4cute5tupleIJNS5_1CILi128EEES8_NS7_ILi64EEEEEENS_10bfloat16_tEfNS_4arch4Sm80ELb1ELb0ELb1ELb0ELb1ELb0ELb0ELb0ELi2ELi4ELi4ELi4ELb0EEENS1_24CollectiveEpilogueBwdGQAISA_fSD_Li256ELb0ELb1EEENS1_25SingleTileBwdLPTSchedulerILb0ELi128ELb1EEEEEEEEEvNT_6ParamsE$_ZN4cute3eso3ESOILb1ELb0EJNS_6LayoutINS_5tupleIJNS3_IJNS_1CILi2EEES5_EEES5_NS4_ILi8EEEEEENS3_IJNS3_IJNS_11ScaledBasisINS4_ILi1EEEJLi1EEEENS9_IS7_JLi0EEEEEEENS9_INS4_ILi64EEEJLi0EEEENS9_INS4_ILi16EEEJLi1EEEEEEEEENS_15ArithmeticTupleIJiiEEEEEC2ERKSJ_RKSL_ - $_ZN7cutlass13device_kernelIN5flash19enable_sm80_to_sm89INS1_16FlashAttnBwdSm80INS1_25CollectiveMainloopBwdSm80ILi2ELi2EN4cute5tupleIJNS5_1CILi128EEES8_NS7_ILi64EEEEEENS_10bfloat16_tEfNS_4arch4Sm80ELb1ELb0ELb1ELb0ELb1ELb0ELb0ELb0ELi2ELi4ELi4ELi4ELb0EEENS1_24CollectiveEpilogueBwdGQAISA_fSD_Li256ELb0ELb1EEENS1_25SingleTileBwdLPTSchedulerILb0ELi128ELb1EEEEEEEEEvNT_6ParamsE$_ZN4cute3eso3ESOILb1ELb0EJNS_6LayoutINS_5tupleIJNS3_IJNS_1CILi2EEES5_EEES5_NS4_ILi8EEEEEENS3_IJNS3_IJNS_11ScaledBasisINS4_ILi1EEEJLi1EEEENS9_IS7_JLi0EEEEEEENS9_INS4_ILi64EEEJLi0EEEENS9_INS4_ILi16EEEJLi1EEEEEEEEENS_10ViewEngineINS_23ArithmeticTupleIteratorINS_15ArithmeticTupleIJiiEEEEEEEEEC2ERKSJ_RKSP_)
$_ZN7cutlass13device_kernelIN5flash19enable_sm80_to_sm89INS1_16FlashAttnBwdSm80INS1_25CollectiveMainloopBwdSm80ILi2ELi2EN4cute5tupleIJNS5_1CILi128EEES8_NS7_ILi64EEEEEENS_10bfloat16_tEfNS_4arch4Sm80ELb1ELb0ELb1ELb0ELb1ELb0ELb0ELb0ELi2ELi4ELi4ELi4ELb0EEENS1_24CollectiveEpilogueBwdGQAISA_fSD_Li256ELb0ELb1EEENS1_25SingleTileBwdLPTSchedulerILb0ELi128ELb1EEEEEEEEEvNT_6ParamsE$_ZN4cute3eso3ESOILb1ELb0EJNS_6LayoutINS_5tupleIJNS3_IJNS_1CILi2EEES5_EEES5_NS4_ILi8EEEEEENS3_IJNS3_IJNS_11ScaledBasisINS4_ILi1EEEJLi1EEEENS9_IS7_JLi0EEEEEEENS9_INS4_ILi64EEEJLi0EEEENS9_INS4_ILi16EEEJLi1EEEEEEEEENS_10ViewEngineINS_23ArithmeticTupleIteratorINS_15ArithmeticTupleIJiiEEEEEEEEEC2ERKSJ_RKSP_:
[----:B------:R-:W-:Y:S01]  /*9790*/  IADD3 R4, R81, -c[0x0][0x20], RZ ;  /* 0x8000080051047a10 */ /* 0x000fe20007ffe0ff */
[----:B------:R-:W-:Y:S01]  /*97a0*/  IMAD.MOV.U32 R8, RZ, RZ, R6 ;  /* 0x000000ffff087224 */ /* 0x000fe200078e0006 */
[----:B------:R-:W-:-:S03]  /*97b0*/  MOV R9, 0x0 ;  /* 0x0000000000097802 */ /* 0x000fc60000000f00 */
[----:B------:R1:W-:Y:S04]  /*97c0*/  STL [R4], R2 ;  /* 0x0000000204007387 */ /* 0x0003e80000100800 */
[----:B------:R1:W-:Y:S01]  /*97d0*/  STL [R4+0x4], R3 ;  /* 0x0000040304007387 */ /* 0x0003e20000100800 */
[----:B------:R-:W-:Y:S05]  /*97e0*/  RET.REL.NODEC R8 `(_ZN7cutlass13device_kernelIN5flash19enable_sm80_to_sm89INS1_16FlashAttnBwdSm80INS1_25CollectiveMainloopBwdSm80ILi2ELi2EN4cute5tupleIJNS5_1CILi128EEES8_NS7_ILi64EEEEEENS_10bfloat16_tEfNS_4arch4Sm80ELb1ELb0ELb1ELb0ELb1ELb0ELb0ELb0ELi2ELi4ELi4ELi4ELb0EEENS1_24CollectiveEpilogueBwdGQAISA_fSD_Li256ELb0ELb1EEENS1_25SingleTileBwdLPTSchedulerILb0ELi128ELb1EEEEEEEEEvNT_6ParamsE) ;  /* 0xffff681008007950 */ /* 0x000fea0003c3ffff */
        .type           $_ZN7cutlass13device_kernelIN5flash19enable_sm80_to_sm89INS1_16FlashAttnBwdSm80INS1_25CollectiveMainloopBwdSm80ILi2ELi2EN4cute5tupleIJNS5_1CILi128EEES8_NS7_ILi64EEEEEENS_10bfloat16_tEfNS_4arch4Sm80ELb1ELb0ELb1ELb0ELb1ELb0ELb0ELb0ELi2ELi4ELi4ELi4ELb0EEENS1_24CollectiveEpilogueBwdGQAISA_fSD_Li256ELb0ELb1EEENS1_25SingleTileBwdLPTSchedulerILb0ELi128ELb1EEEEEEEEEvNT_6ParamsE$_ZN4cute3eso3ESOILb1ELb0EJNS_6LayoutINS_5tupleIJNS3_IJNS_1CILi2EEES5_EEES5_NS4_ILi8EEEEEENS3_IJNS3_IJNS_11ScaledBasisINS4_ILi1EEEJLi1EEEENS9_IS7_JLi0EEEEEEENS9_INS4_ILi64EEEJLi0EEEENS9_INS4_ILi16EEEJLi1EEEEEEEEENS_15ArithmeticTupleIJiiEEEEEC2ERKSJ_RKSL_,@function
        .size           $_ZN7cutlass13device_kernelIN5flash19enable_sm80_to_sm89INS1_16FlashAttnBwdSm80INS1_25CollectiveMainloopBwdSm80ILi2ELi2EN4cute5tupleIJNS5_1CILi128EEES8_NS7_ILi64EEEEEENS_10bfloat16_tEfNS_4arch4Sm80ELb1ELb0ELb1ELb0ELb1ELb0ELb0ELb0ELi2ELi4ELi4ELi4ELb0EEENS1_24CollectiveEpilogueBwdGQAISA_fSD_Li256ELb0ELb1EEENS1_25SingleTileBwdLPTSchedulerILb0ELi128ELb1EEEEEEEEEvNT_6ParamsE$_ZN4cute3eso3ESOILb1ELb0EJNS_6LayoutINS_5tupleIJNS3_IJNS_1CILi2EEES5_EEES5_NS4_ILi8EEEEEENS3_IJNS3_IJNS_11ScaledBasisINS4_ILi1EEEJLi1EEEENS9_IS7_JLi0EEEEEEENS9_INS4_ILi64EEEJLi0EEEENS9_INS4_ILi16EEEJLi1EEEEEEEEENS_15ArithmeticTupleIJiiEEEEEC2ERKSJ_RKSL_,($_ZN7cutlass13device_kernelIN5flash19enable_sm80_to_sm89INS1_16FlashAttnBwdSm80INS1_25CollectiveMainloopBwdSm80ILi2ELi2EN4cute5tupleIJNS5_1CILi128EEES8_NS7_ILi64EEEEEENS_10bfloat16_tEfNS_4arch4Sm80ELb1ELb0ELb1ELb0ELb1ELb0ELb0ELb0ELi2ELi4ELi4ELi4ELb0EEENS1_24CollectiveEpilogueBwdGQAISA_fSD_Li256ELb0ELb1EEENS1_25SingleTileBwdLPTSchedulerILb0ELi128ELb1EEEEEEEEEvNT_6ParamsE$_ZN4cute3eso3ESOILb1ELb0EJNS_6LayoutINS_5tupleIJNS3_IJNS_1CILi2EEES5_EEES6_EEENS3_IJNS3_IJNS4_ILi1EEES5_EEENS3_IJNS4_ILi32EEENS4_ILi64EEEEEEEEEEENS_10ViewEngineIPN7cutlass10bfloat16_tEEEEEC2ERKSE_RKSJ_ - $_ZN7cutlass13device_kernelIN5flash19enable_sm80_to_sm89INS1_16FlashAttnBwdSm80INS1_25CollectiveMainloopBwdSm80ILi2ELi2EN4cute5tupleIJNS5_1CILi128EEES8_NS7_ILi64EEEEEENS_10bfloat16_tEfNS_4arch4Sm80ELb1ELb0ELb1ELb0ELb1ELb0ELb0ELb0ELi2ELi4ELi4ELi4ELb0EEENS1_24CollectiveEpilogueBwdGQAISA_fSD_Li256ELb0ELb1EEENS1_25SingleTileBwdLPTSchedulerILb0ELi128ELb1EEEEEEEEEvNT_6ParamsE$_ZN4cute3eso3ESOILb1ELb0EJNS_6LayoutINS_5tupleIJNS3_IJNS_1CILi2EEES5_EEES5_NS4_ILi8EEEEEENS3_IJNS3_IJNS_11ScaledBasisINS4_ILi1EEEJLi1EEEENS9_IS7_JLi0EEEEEEENS9_INS4_ILi64EEEJLi0EEEENS9_INS4_ILi16EEEJLi1EEEEEEEEENS_15ArithmeticTupleIJiiEEEEEC2ERKSJ_RKSL_)
$_ZN7cutlass13device_kernelIN5flash19enable_sm80_to_sm89INS1_16FlashAttnBwdSm80INS1_25CollectiveMainloopBwdSm80ILi2ELi2EN4cute5tupleIJNS5_1CILi128EEES8_NS7_ILi64EEEEEENS_10bfloat16_tEfNS_4arch4Sm80ELb1ELb0ELb1ELb0ELb1ELb0ELb0ELb0ELi2ELi4ELi4ELi4ELb0EEENS1_24CollectiveEpilogueBwdGQAISA_fSD_Li256ELb0ELb1EEENS1_25SingleTileBwdLPTSchedulerILb0ELi128ELb1EEEEEEEEEvNT_6ParamsE$_ZN4cute3eso3ESOILb1ELb0EJNS_6LayoutINS_5tupleIJNS3_IJNS_1CILi2EEES5_EEES5_NS4_ILi8EEEEEENS3_IJNS3_IJNS_11ScaledBasisINS4_ILi1EEEJLi1EEEENS9_IS7_JLi0EEEEEEENS9_INS4_ILi64EEEJLi0EEEENS9_INS4_ILi16EEEJLi1EEEEEEEEENS_15ArithmeticTupleIJiiEEEEEC2ERKSJ_RKSL_:
[----:B------:R-:W-:Y:S01]  /*97f0*/  IADD3 R4, R81, -c[0x0][0x20], RZ ;  /* 0x8000080051047a10 */ /* 0x000fe20007ffe0ff */
[----:B------:R-:W-:Y:S01]  /*9800*/  IMAD.MOV.U32 R8, RZ, RZ, R6 ;  /* 0x000000ffff087224 */ /* 0x000fe200078e0006 */
[----:B------:R-:W-:-:S03]  /*9810*/  MOV R9, 0x0 ;  /* 0x0000000000097802 */ /* 0x000fc60000000f00 */
[----:B------:R1:W-:Y:S04]  /*9820*/  STL [R4], R2 ;  /* 0x0000000204007387 */ /* 0x0003e80000100800 */
[----:B------:R1:W-:Y:S01]  /*9830*/  STL [R4+0x4], R3 ;  /* 0x0000040304007387 */ /* 0x0003e20000100800 */
[----:B------:R-:W-:Y:S05]  /*9840*/  RET.REL.NODEC R8 `(_ZN7cutlass13device_kernelIN5flash19enable_sm80_to_sm89INS1_16FlashAttnBwdSm80INS1_25CollectiveMainloopBwdSm80ILi2ELi2EN4cute5tupleIJNS5_1CILi128EEES8_NS7_ILi64EEEEEENS_10bfloat16_tEfNS_4arch4Sm80ELb1ELb0ELb1ELb0ELb1ELb0ELb0ELb0ELi2ELi4ELi4ELi4ELb0EEENS1_24CollectiveEpilogueBwdGQAISA_fSD_Li256ELb0ELb1EEENS1_25SingleTileBwdLPTSchedulerILb0ELi128ELb1EEEEEEEEEvNT_6ParamsE) ;  /* 0xffff67b008007950 */ /* 0x000fea0003c3ffff */
        .type           $_ZN7cutlass13device_kernelIN5flash19enable_sm80_to_sm89INS1_16FlashAttnBwdSm80INS1_25CollectiveMainloopBwdSm80ILi2ELi2EN4cute5tupleIJNS5_1CILi128EEES8_NS7_ILi64EEEEEENS_10bfloat16_tEfNS_4arch4Sm80ELb1ELb0ELb1ELb0ELb1ELb0ELb0ELb0ELi2ELi4ELi4ELi4ELb0EEENS1_24CollectiveEpilogueBwdGQAISA_fSD_Li256ELb0ELb1EEENS1_25SingleTileBwdLPTSchedulerILb0ELi128ELb1EEEEEEEEEvNT_6ParamsE$_ZN4cute3eso3ESOILb1ELb0EJNS_6LayoutINS_5tupleIJNS3_IJNS_1CILi2EEES5_EEES6_EEENS3_IJNS3_IJNS4_ILi1EEES5_EEENS3_IJNS4_ILi32EEENS4_ILi64EEEEEEEEEEENS_10ViewEngineIPN7cutlass10bfloat16_tEEEEEC2ERKSE_RKSJ_,@function
        .size           $_ZN7cutlass13device_kernelIN5flash19enable_sm80_to_sm89INS1_16FlashAttnBwdSm80INS1_25CollectiveMainloopBwdSm80ILi2ELi2EN4cute5tupleIJNS5_1CILi128EEES8_NS7_ILi64EEEEEENS_10bfloat16_tEfNS_4arch4Sm80ELb1ELb0ELb1ELb0ELb1ELb0ELb0ELb0ELi2ELi4ELi4ELi4ELb0EEENS1_24CollectiveEpilogueBwdGQAISA_fSD_Li256ELb0ELb1EEENS1_25SingleTileBwdLPTSchedulerILb0ELi128ELb1EEEEEEEEEvNT_6ParamsE$_ZN4cute3eso3ESOILb1ELb0EJNS_6LayoutINS_5tupleIJNS3_IJNS_1CILi2EEES5_EEES6_EEENS3_IJNS3_IJNS4_ILi1EEES5_EEENS3_IJNS4_ILi32EEENS4_ILi64EEEEEEEEEEENS_10ViewEngineIPN7cutlass10bfloat16_tEEEEEC2ERKSE_RKSJ_,($_ZN7cutlass13device_kernelIN5flash19enable_sm80_to_sm89INS1_16FlashAttnBwdSm80INS1_25CollectiveMainloopBwdSm80ILi2ELi2EN4cute5tupleIJNS5_1CILi128EEES8_NS7_ILi64EEEEEENS_10bfloat16_tEfNS_4arch4Sm80ELb1ELb0ELb1ELb0ELb1ELb0ELb0ELb0ELi2ELi4ELi4ELi4ELb0EEENS1_24CollectiveEpilogueBwdGQAISA_fSD_Li256ELb0ELb1EEENS1_25SingleTileBwdLPTSchedulerILb0ELi128ELb1EEEEEEEEEvNT_6ParamsE$_ZN4cute3eso3ESOILb1ELb0EJNS_6LayoutINS_5tupleIJNS3_IJNS_1CILi2EEES5_EEES6_EEENS3_IJNS3_IJNS4_ILi1EEES5_EEENS3_IJNS4_ILi32EEENS4_ILi64EEEEEEEEEEEiEEC2ERKSE_RKi - $_ZN7cutlass13device_kernelIN5flash19enable_sm80_to_sm89INS1_16FlashAttnBwdSm80INS1_25CollectiveMainloopBwdSm80ILi2ELi2EN4cute5tupleIJNS5_1CILi128EEES8_NS7_ILi64EEEEEENS_10bfloat16_tEfNS_4arch4Sm80ELb1ELb0ELb1ELb0ELb1ELb0ELb0ELb0ELi2ELi4ELi4ELi4ELb0EEENS1_24CollectiveEpilogueBwdGQAISA_fSD_Li256ELb0ELb1EEENS1_25SingleTileBwdLPTSchedulerILb0ELi128ELb1EEEEEEEEEvNT_6ParamsE$_ZN4cute3eso3ESOILb1ELb0EJNS_6LayoutINS_5tupleIJNS3_IJNS_1CILi2EEES5_EEES6_EEENS3_IJNS3_IJNS4_ILi1EEES5_EEENS3_IJNS4_ILi32EEENS4_ILi64EEEEEEEEEEENS_10ViewEngineIPN7cutlass10bfloat16_tEEEEEC2ERKSE_RKSJ_)
$_ZN7cutlass13device_kernelIN5flash19enable_sm80_to_sm89INS1_16FlashAttnBwdSm80INS1_25CollectiveMainloopBwdSm80ILi2ELi2EN4cute5tupleIJNS5_1CILi128EEES8_NS7_ILi64EEEEEENS_10bfloat16_tEfNS_4arch4Sm80ELb1ELb0ELb1ELb0ELb1ELb0ELb0ELb0ELi2ELi4ELi4ELi4ELb0EEENS1_24CollectiveEpilogueBwdGQAISA_fSD_Li256ELb0ELb1EEENS1_25SingleTileBwdLPTSchedulerILb0ELi128ELb1EEEEEEEEEvNT_6ParamsE$_ZN4cute3eso3ESOILb1ELb0EJNS_6LayoutINS_5tupleIJNS3_IJNS_1CILi2EEES5_EEES6_EEENS3_IJNS3_IJNS4_ILi1EEES5_EEENS3_IJNS4_ILi32EEENS4_ILi64EEEEEEEEEEENS_10ViewEngineIPN7cutlass10bfloat16_tEEEEEC2ERKSE_RKSJ_:
[----:B------:R-:W-:Y:S01]  /*9850*/  IADD3 R2, R67, -c[0x0][0x20], RZ ;  /* 0x8000080043027a10 */ /* 0x000fe20007ffe0ff */
[----:B------:R-:W-:Y:S01]  /*9860*/  IMAD.MOV.U32 R7, RZ, RZ, R3 ;  /* 0x000000ffff077224 */ /* 0x000fe200078e0003 */
[----:B------:R-:W-:-:S04]  /*9870*/  MOV R5, 0x0 ;  /* 0x0000000000057802 */ /* 0x000fc80000000f00 */
[----:B------:R1:W-:Y:S01]  /*9880*/  STL.64 [R2], R6 ;  /* 0x0000000602007387 */ /* 0x0003e20000100a00 */
[----:B------:R-:W-:Y:S05]  /*9890*/  RET.REL.NODEC R4 `(_ZN7cutlass13device_kernelIN5flash19enable_sm80_to_sm89INS1_16FlashAttnBwdSm80INS1_25CollectiveMainloopBwdSm80ILi2ELi2EN4cute5tupleIJNS5_1CILi128EEES8_NS7_ILi64EEEEEENS_10bfloat16_tEfNS_4arch4Sm80ELb1ELb0ELb1ELb0ELb1ELb0ELb0ELb0ELi2ELi4ELi4ELi4ELb0EEENS1_24CollectiveEpilogueBwdGQAISA_fSD_Li256ELb0ELb1EEENS1_25SingleTileBwdLPTSchedulerILb0ELi128ELb1EEEEEEEEEvNT_6ParamsE) ;  /* 0xffff676004007950 */ /* 0x000fea0003c3ffff */
        .type           $_ZN7cutlass13device_kernelIN5flash19enable_sm80_to_sm89INS1_16FlashAttnBwdSm80INS1_25CollectiveMainloopBwdSm80ILi2ELi2EN4cute5tupleIJNS5_1CILi128EEES8_NS7_ILi64EEEEEENS_10bfloat16_tEfNS_4arch4Sm80ELb1ELb0ELb1ELb0ELb1ELb0ELb0ELb0ELi2ELi4ELi4ELi4ELb0EEENS1_24CollectiveEpilogueBwdGQAISA_fSD_Li256ELb0ELb1EEENS1_25SingleTileBwdLPTSchedulerILb0ELi128ELb1EEEEEEEEEvNT_6ParamsE$_ZN4cute3eso3ESOILb1ELb0EJNS_6LayoutINS_5tupleIJNS3_IJNS_1CILi2EEES5_EEES6_EEENS3_IJNS3_IJNS4_ILi1EEES5_EEENS3_IJNS4_ILi32EEENS4_ILi64EEEEEEEEEEEiEEC2ERKSE_RKi,@function
        .size           $_ZN7cutlass13device_kernelIN5flash19enable_sm80_to_sm89INS1_16FlashAttnBwdSm80INS1_25CollectiveMainloopBwdSm80ILi2ELi2EN4cute5tupleIJNS5_1CILi128EEES8_NS7_ILi64EEEEEENS_10bfloat16_tEfNS_4arch4Sm80ELb1ELb0ELb1ELb0ELb1ELb0ELb0ELb0ELi2ELi4ELi4ELi4ELb0EEENS1_24CollectiveEpilogueBwdGQAISA_fSD_Li256ELb0ELb1EEENS1_25SingleTileBwdLPTSchedulerILb0ELi128ELb1EEEEEEEEEvNT_6ParamsE$_ZN4cute3eso3ESOILb1ELb0EJNS_6LayoutINS_5tupleIJNS3_IJNS_1CILi2EEES5_EEES6_EEENS3_IJNS3_IJNS4_ILi1EEES5_EEENS3_IJNS4_ILi32EEENS4_ILi64EEEEEEEEEEEiEEC2ERKSE_RKi,($_ZN7cutlass13device_kernelIN5flash19enable_sm80_to_sm89INS1_16FlashAttnBwdSm80INS1_25CollectiveMainloopBwdSm80ILi2ELi2EN4cute5tupleIJNS5_1CILi128EEES8_NS7_ILi64EEEEEENS_10bfloat16_tEfNS_4arch4Sm80ELb1ELb0ELb1ELb0ELb1ELb0ELb0ELb0ELi2ELi4ELi4ELi4ELb0EEENS1_24CollectiveEpilogueBwdGQAISA_fSD_Li256ELb0ELb1EEENS1_25SingleTileBwdLPTSchedulerILb0ELi128ELb1EEEEEEEEEvNT_6ParamsE$_ZN4cute3eso3ESOILb1ELb0EJNS_6LayoutINS_5tupleIJNS3_IJNS_1CILi2EEES5_S5_EEEEEENS3_IJNS3_IJNS4_ILi1EEES5_NS4_ILi4EEEEEEEEEEENS_10ViewEngineIPN7cutlass10bfloat16_tEEEEEC2ERKSC_RKSH_ - $_ZN7cutlass13device_kernelIN5flash19enable_sm80_to_sm89INS1_16FlashAttnBwdSm80INS1_25CollectiveMainloopBwdSm80ILi2ELi2EN4cute5tupleIJNS5_1CILi128EEES8_NS7_ILi64EEEEEENS_10bfloat16_tEfNS_4arch4Sm80ELb1ELb0ELb1ELb0ELb1ELb0ELb0ELb0ELi2ELi4ELi4ELi4ELb0EEENS1_24CollectiveEpilogueBwdGQAISA_fSD_Li256ELb0ELb1EEENS1_25SingleTileBwdLPTSchedulerILb0ELi128ELb1EEEEEEEEEvNT_6ParamsE$_ZN4cute3eso3ESOILb1ELb0EJNS_6LayoutINS_5tupleIJNS3_IJNS_1CILi2EEES5_EEES6_EEENS3_IJNS3_IJNS4_ILi1EEES5_EEENS3_IJNS4_ILi32EEENS4_ILi64EEEEEEEEEEEiEEC2ERKSE_RKi)
$_ZN7cutlass13device_kernelIN5flash19enable_sm80_to_sm89INS1_16FlashAttnBwdSm80INS1_25CollectiveMainloopBwdSm80ILi2ELi2EN4cute5tupleIJNS5_1CILi128EEES8_NS7_ILi64EEEEEENS_10bfloat16_tEfNS_4arch4Sm80ELb1ELb0ELb1ELb0ELb1ELb0ELb0ELb0ELi2ELi4ELi4ELi4ELb0EEENS1_24CollectiveEpilogueBwdGQAISA_fSD_Li256ELb0ELb1EEENS1_25SingleTileBwdLPTSchedulerILb0ELi128ELb1EEEEEEEEEvNT_6ParamsE$_ZN4cute3eso3ESOILb1ELb0EJNS_6LayoutINS_5tupleIJNS3_IJNS_1CILi2EEES5_EEES6_EEENS3_IJNS3_IJNS4_ILi1EEES5_EEENS3_IJNS4_ILi32EEENS4_ILi64EEEEEEEEEEEiEEC2ERKSE_RKi:
[----:B------:R-:W-:Y:S02]  /*98a0*/  IADD3 R2, R67, -c[0x0][0x20], RZ ;  /* 0x8000080043027a10 */ /* 0x000fe40007ffe0ff */
[----:B------:R-:W-:-:S03]  /*98b0*/  MOV R5, 0x0 ;  /* 0x0000000000057802 */ /* 0x000fc60000000f00 */
[----:B------:R1:W-:Y:S01]  /*98c0*/  STL [R2], R3 ;  /* 0x0000000302007387 */ /* 0x0003e20000100800 */
[----:B------:R-:W-:Y:S05]  /*98d0*/  RET.REL.NODEC R4 `(_ZN7cutlass13device_kernelIN5flash19enable_sm80_to_sm89INS1_16FlashAttnBwdSm80INS1_25CollectiveMainloopBwdSm80ILi2ELi2EN4cute5tupleIJNS5_1CILi128EEES8_NS7_ILi64EEEEEENS_10bfloat16_tEfNS_4arch4Sm80ELb1ELb0ELb1ELb0ELb1ELb0ELb0ELb0ELi2ELi4ELi4ELi4ELb0EEENS1_24CollectiveEpilogueBwdGQAISA_fSD_Li256ELb0ELb1EEENS1_25SingleTileBwdLPTSchedulerILb0ELi128ELb1EEEEEEEEEvNT_6ParamsE) ;  /* 0xffff672004007950 */ /* 0x000fea0003c3ffff */
        .type           $_ZN7cutlass13device_kernelIN5flash19enable_sm80_to_sm89INS1_16FlashAttnBwdSm80INS1_25CollectiveMainloopBwdSm80ILi2ELi2EN4cute5tupleIJNS5_1CILi128EEES8_NS7_ILi64EEEEEENS_10bfloat16_tEfNS_4arch4Sm80ELb1ELb0ELb1ELb0ELb1ELb0ELb0ELb0ELi2ELi4ELi4ELi4ELb0EEENS1_24CollectiveEpilogueBwdGQAISA_fSD_Li256ELb0ELb1EEENS1_25SingleTileBwdLPTSchedulerILb0ELi128ELb1EEEEEEEEEvNT_6ParamsE$_ZN4cute3eso3ESOILb1ELb0EJNS_6LayoutINS_5tupleIJNS3_IJNS_1CILi2EEES5_S5_EEEEEENS3_IJNS3_IJNS4_ILi1EEES5_NS4_ILi4EEEEEEEEEEENS_10ViewEngineIPN7cutlass10bfloat16_tEEEEEC2ERKSC_RKSH_,@function
        .size           $_ZN7cutlass13device_kernelIN5flash19enable_sm80_to_sm89INS1_16FlashAttnBwdSm80INS1_25CollectiveMainloopBwdSm80ILi2ELi2EN4cute5tupleIJNS5_1CILi128EEES8_NS7_ILi64EEEEEENS_10bfloat16_tEfNS_4arch4Sm80ELb1ELb0ELb1ELb0ELb1ELb0ELb0ELb0ELi2ELi4ELi4ELi4ELb0EEENS1_24CollectiveEpilogueBwdGQAISA_fSD_Li256ELb0ELb1EEENS1_25SingleTileBwdLPTSchedulerILb0ELi128ELb1EEEEEEEEEvNT_6ParamsE$_ZN4cute3eso3ESOILb1ELb0EJNS_6LayoutINS_5tupleIJNS3_IJNS_1CILi2EEES5_S5_EEEEEENS3_IJNS3_IJNS4_ILi1EEES5_NS4_ILi4EEEEEEEEEEENS_10ViewEngineIPN7cutlass10bfloat16_tEEEEEC2ERKSC_RKSH_,($_ZN7cutlass13device_kernelIN5flash19enable_sm80_to_sm89INS1_16FlashAttnBwdSm80INS1_25CollectiveMainloopBwdSm80ILi2ELi2EN4cute5tupleIJNS5_1CILi128EEES8_NS7_ILi64EEEEEENS_10bfloat16_tEfNS_4arch4Sm80ELb1ELb0ELb1ELb0ELb1ELb0ELb0ELb0ELi2ELi4ELi4ELi4ELb0EEENS1_24CollectiveEpilogueBwdGQAISA_fSD_Li256ELb0ELb1EEENS1_25SingleTileBwdLPTSchedulerILb0ELi128ELb1EEEEEEEEEvNT_6ParamsE$_ZN4cute3eso3ESOILb1ELb0EJNS_6LayoutINS_5tupleIJNS3_IJNS_1CILi2EEES5_S5_EEEEEENS3_IJNS3_IJNS4_ILi1EEES5_NS4_ILi4EEEEEEEEEEEiEEC2ERKSC_RKi - $_ZN7cutlass13device_kernelIN5flash19enable_sm80_to_sm89INS1_16FlashAttnBwdSm80INS1_25CollectiveMainloopBwdSm80ILi2ELi2EN4cute5tupleIJNS5_1CILi128EEES8_NS7_ILi64EEEEEENS_10bfloat16_tEfNS_4arch4Sm80ELb1ELb0ELb1ELb0ELb1ELb0ELb0ELb0ELi2ELi4ELi4ELi4ELb0EEENS1_24CollectiveEpilogueBwdGQAISA_fSD_Li256ELb0ELb1EEENS1_25SingleTileBwdLPTSchedulerILb0ELi128ELb1EEEEEEEEEvNT_6ParamsE$_ZN4cute3eso3ESOILb1ELb0EJNS_6LayoutINS_5tupleIJNS3_IJNS_1CILi2EEES5_S5_EEEEEENS3_IJNS3_IJNS4_ILi1EEES5_NS4_ILi4EEEEEEEEEEENS_10ViewEngineIPN7cutlass10bfloat16_tEEEEEC2ERKSC_RKSH_)
$_ZN7cutlass13device_kernelIN5flash19enable_sm80_to_sm89INS1_16FlashAttnBwdSm80INS1_25CollectiveMainloopBwdSm80ILi2ELi2EN4cute5tupleIJNS5_1CILi128EEES8_NS7_ILi64EEEEEENS_10bfloat16_tEfNS_4arch4Sm80ELb1ELb0ELb1ELb0ELb1ELb0ELb0ELb0ELi2ELi4ELi4ELi4ELb0EEENS1_24CollectiveEpilogueBwdGQAISA_fSD_Li256ELb0ELb1EEENS1_25SingleTileBwdLPTSchedulerILb0ELi128ELb1EEEEEEEEEvNT_6ParamsE$_ZN4cute3eso3ESOILb1ELb0EJNS_6LayoutINS_5tupleIJNS3_IJNS_1CILi2EEES5_S5_EEEEEENS3_IJNS3_IJNS4_ILi1EEES5_NS4_ILi4EEEEEEEEEEENS_10ViewEngineIPN7cutlass10bfloat16_tEEEEEC2ERKSC_RKSH_:
[----:B------:R-:W-:Y:S01]  /*98e0*/  IADD3 R2, R67, -c[0x0][0x20], RZ ;  /* 0x8000080043027a10 */ /* 0x000fe20007ffe0ff */
[----:B------:R-:W-:Y:S01]  /*98f0*/  IMAD.MOV.U32 R7, RZ, RZ, R3 ;  /* 0x000000ffff077224 */ /* 0x000fe200078e0003 */
[----:B------:R-:W-:-:S04]  /*9900*/  MOV R5, 0x0 ;  /* 0x0000000000057802 */ /* 0x000fc80000000f00 */
[----:B------:R1:W-:Y:S01]  /*9910*/  STL.64 [R2], R6 ;  /* 0x0000000602007387 */ /* 0x0003e20000100a00 */
[----:B------:R-:W-:Y:S05]  /*9920*/  RET.REL.NODEC R4 `(_ZN7cutlass13device_kernelIN5flash19enable_sm80_to_sm89INS1_16FlashAttnBwdSm80INS1_25CollectiveMainloopBwdSm80ILi2ELi2EN4cute5tupleIJNS5_1CILi128EEES8_NS7_ILi64EEEEEENS_10bfloat16_tEfNS_4arch4Sm80ELb1ELb0ELb1ELb0ELb1ELb0ELb0ELb0ELi2ELi4ELi4ELi4ELb0EEENS1_24CollectiveEpilogueBwdGQAISA_fSD_Li256ELb0ELb1EEENS1_25SingleTileBwdLPTSchedulerILb0ELi128ELb1EEEEEEEEEvNT_6ParamsE) ;  /* 0xffff66d004007950 */ /* 0x000fea0003c3ffff */
        .type           $_ZN7cutlass13device_kernelIN5flash19enable_sm80_to_sm89INS1_16FlashAttnBwdSm80INS1_25CollectiveMainloopBwdSm80ILi2ELi2EN4cute5tupleIJNS5_1CILi128EEES8_NS7_ILi64EEEEEENS_10bfloat16_tEfNS_4arch4Sm80ELb1ELb0ELb1ELb0ELb1ELb0ELb0ELb0ELi2ELi4ELi4ELi4ELb0EEENS1_24CollectiveEpilogueBwdGQAISA_fSD_Li256ELb0ELb1EEENS1_25SingleTileBwdLPTSchedulerILb0ELi128ELb1EEEEEEEEEvNT_6ParamsE$_ZN4cute3eso3ESOILb1ELb0EJNS_6LayoutINS_5tupleIJNS3_IJNS_1CILi2EEES5_S5_EEEEEENS3_IJNS3_IJNS4_ILi1EEES5_NS4_ILi4EEEEEEEEEEEiEEC2ERKSC_RKi,@function
        .size           $_ZN7cutlass13device_kernelIN5flash19enable_sm80_to_sm89INS1_16FlashAttnBwdSm80INS1_25CollectiveMainloopBwdSm80ILi2ELi2EN4cute5tupleIJNS5_1CILi128EEES8_NS7_ILi64EEEEEENS_10bfloat16_tEfNS_4arch4Sm80ELb1ELb0ELb1ELb0ELb1ELb0ELb0ELb0ELi2ELi4ELi4ELi4ELb0EEENS1_24CollectiveEpilogueBwdGQAISA_fSD_Li256ELb0ELb1EEENS1_25SingleTileBwdLPTSchedulerILb0ELi128ELb1EEEEEEEEEvNT_6ParamsE$_ZN4cute3eso3ESOILb1ELb0EJNS_6LayoutINS_5tupleIJNS3_IJNS_1CILi2EEES5_S5_EEEEEENS3_IJNS3_IJNS4_ILi1EEES5_NS4_ILi4EEEEEEEEEEEiEEC2ERKSC_RKi,($_ZN7cutlass13device_kernelIN5flash19enable_sm80_to_sm89INS1_16FlashAttnBwdSm80INS1_25CollectiveMainloopBwdSm80ILi2ELi2EN4cute5tupleIJNS5_1CILi128EEES8_NS7_ILi64EEEEEENS_10bfloat16_tEfNS_4arch4Sm80ELb1ELb0ELb1ELb0ELb1ELb0ELb0ELb0ELi2ELi4ELi4ELi4ELb0EEENS1_24CollectiveEpilogueBwdGQAISA_fSD_Li256ELb0ELb1EEENS1_25SingleTileBwdLPTSchedulerILb0ELi128ELb1EEEEEEEEEvNT_6ParamsE$_ZN4cute3eso3ESOILb1ELb0EJNS_6LayoutINS_5tupleIJNS3_IJNS_1CILi2EEES5_S5_EEES5_EEENS3_IJNS3_IJNS4_ILi1EEES5_NS4_ILi4EEEEEENS4_ILi64EEEEEEEENS_10ViewEngineIPN7cutlass10bfloat16_tEEEEEC2ERKSD_RKSI_ - $_ZN7cutlass13device_kernelIN5flash19enable_sm80_to_sm89INS1_16FlashAttnBwdSm80INS1_25CollectiveMainloopBwdSm80ILi2ELi2EN4cute5tupleIJNS5_1CILi128EEES8_NS7_ILi64EEEEEENS_10bfloat16_tEfNS_4arch4Sm80ELb1ELb0ELb1ELb0ELb1ELb0ELb0ELb0ELi2ELi4ELi4ELi4ELb0EEENS1_24CollectiveEpilogueBwdGQAISA_fSD_Li256ELb0ELb1EEENS1_25SingleTileBwdLPTSchedulerILb0ELi128ELb1EEEEEEEEEvNT_6ParamsE$_ZN4cute3eso3ESOILb1ELb0EJNS_6LayoutINS_5tupleIJNS3_IJNS_1CILi2EEES5_S5_EEEEEENS3_IJNS3_IJNS4_ILi1EEES5_NS4_ILi4EEEEEEEEEEEiEEC2ERKSC_RKi)
$_ZN7cutlass13device_kernelIN5flash19enable_sm80_to_sm89INS1_16FlashAttnBwdSm80INS1_25CollectiveMainloopBwdSm80ILi2ELi2EN4cute5tupleIJNS5_1CILi128EEES8_NS7_ILi64EEEEEENS_10bfloat16_tEfNS_4arch4Sm80ELb1ELb0ELb1ELb0ELb1ELb0ELb0ELb0ELi2ELi4ELi4ELi4ELb0EEENS1_24CollectiveEpilogueBwdGQAISA_fSD_Li256ELb0ELb1EEENS1_25SingleTileBwdLPTSchedulerILb0ELi128ELb1EEEEEEEEEvNT_6ParamsE$_ZN4cute3eso3ESOILb1ELb0EJNS_6LayoutINS_5tupleIJNS3_IJNS_1CILi2EEES5_S5_EEEEEENS3_IJNS3_IJNS4_ILi1EEES5_NS4_ILi4EEEEEEEEEEEiEEC2ERKSC_RKi:
[----:B------:R-:W-:Y:S02]  /*9930*/  IADD3 R2, R67, -c[0x0][0x20], RZ ;  /* 0x8000080043027a10 */ /* 0x000fe40007ffe0ff */
[----:B------:R-:W-:-:S03]  /*9940*/  MOV R5, 0x0 ;  /* 0x0000000000057802 */ /* 0x000fc60000000f00 */
[----:B------:R1:W-:Y:S01]  /*9950*/  STL [R2], R3 ;  /* 0x0000000302007387 */ /* 0x0003e20000100800 */
[----:B------:R-:W-:Y:S05]  /*9960*/  RET.REL.NODEC R4 `(_ZN7cutlass13device_kernelIN5flash19enable_sm80_to_sm89INS1_16FlashAttnBwdSm80INS1_25CollectiveMainloopBwdSm80ILi2ELi2EN4cute5tupleIJNS5_1CILi128EEES8_NS7_ILi64EEEEEENS_10bfloat16_tEfNS_4arch4Sm80ELb1ELb0ELb1ELb0ELb1ELb0ELb0ELb0ELi2ELi4ELi4ELi4ELb0EEENS1_24CollectiveEpilogueBwdGQAISA_fSD_Li256ELb0ELb1EEENS1_25SingleTileBwdLPTSchedulerILb0ELi128ELb1EEEEEEEEEvNT_6ParamsE) ;  /* 0xffff669004007950 */ /* 0x000fea0003c3ffff */
        .type           $_ZN7cutlass13device_kernelIN5flash19enable_sm80_to_sm89INS1_16FlashAttnBwdSm80INS1_25CollectiveMainloopBwdSm80ILi2ELi2EN4cute5tupleIJNS5_1CILi128EEES8_NS7_ILi64EEEEEENS_10bfloat16_tEfNS_4arch4Sm80ELb1ELb0ELb1ELb0ELb1ELb0ELb0ELb0ELi2ELi4ELi4ELi4ELb0EEENS1_24CollectiveEpilogueBwdGQAISA_fSD_Li256ELb0ELb1EEENS1_25SingleTileBwdLPTSchedulerILb0ELi128ELb1EEEEEEEEEvNT_6ParamsE$_ZN4cute3eso3ESOILb1ELb0EJNS_6LayoutINS_5tupleIJNS3_IJNS_1CILi2EEES5_S5_EEES5_EEENS3_IJNS3_IJNS4_ILi1EEES5_NS4_ILi4EEEEEENS4_ILi64EEEEEEEENS_10ViewEngineIPN7cutlass10bfloat16_tEEEEEC2ERKSD_RKSI_,@function
        .size           $_ZN7cutlass13device_kernelIN5flash19enable_sm80_to_sm89INS1_16FlashAttnBwdSm80INS1_25CollectiveMainloopBwdSm80ILi2ELi2EN4cute5tupleIJNS5_1CILi128EEES8_NS7_ILi64EEEEEENS_10bfloat16_tEfNS_4arch4Sm80ELb1ELb0ELb1ELb0ELb1ELb0ELb0ELb0ELi2ELi4ELi4ELi4ELb0EEENS1_24CollectiveEpilogueBwdGQAISA_fSD_Li256ELb0ELb1EEENS1_25SingleTileBwdLPTSchedulerILb0ELi128ELb1EEEEEEEEEvNT_6ParamsE$_ZN4cute3eso3ESOILb1ELb0EJNS_6LayoutINS_5tupleIJNS3_IJNS_1CILi2EEES5_S5_EEES5_EEENS3_IJNS3_IJNS4_ILi1EEES5_NS4_ILi4EEEEEENS4_ILi64EEEEEEEENS_10ViewEngineIPN7cutlass10bfloat16_tEEEEEC2ERKSD_RKSI_,($_ZN7cutlass13device_kernelIN5flash19enable_sm80_to_sm89INS1_16FlashAttnBwdSm80INS1_25CollectiveMainloopBwdSm80ILi2ELi2EN4cute5tupleIJNS5_1CILi128EEES8_NS7_ILi64EEEEEENS_10bfloat16_tEfNS_4arch4Sm80ELb1ELb0ELb1ELb0ELb1ELb0ELb0ELb0ELi2ELi4ELi4ELi4ELb0EEENS1_24CollectiveEpilogueBwdGQAISA_fSD_Li256ELb0ELb1EEENS1_25SingleTileBwdLPTSchedulerILb0ELi128ELb1EEEEEEEEEvNT_6ParamsE$_ZN4cute3eso3ESOILb1ELb0EJNS_6LayoutINS_5tupleIJNS3_IJNS_1CILi2EEES5_S5_EEES5_EEENS3_IJNS3_IJNS4_ILi1EEES5_NS4_ILi4EEEEEENS4_ILi64EEEEEEEEiEEC2ERKSD_RKi - $_ZN7cutlass13device_kernelIN5flash19enable_sm80_to_sm89INS1_16FlashAttnBwdSm80INS1_25CollectiveMainloopBwdSm80ILi2ELi2EN4cute5tupleIJNS5_1CILi128EEES8_NS7_ILi64EEEEEENS_10bfloat16_tEfNS_4arch4Sm80ELb1ELb0ELb1ELb0ELb1ELb0ELb0ELb0ELi2ELi4ELi4ELi4ELb0EEENS1_24CollectiveEpilogueBwdGQAISA_fSD_Li256ELb0ELb1EEENS1_25SingleTileBwdLPTSchedulerILb0ELi128ELb1EEEEEEEEEvNT_6ParamsE$_ZN4cute3eso3ESOILb1ELb0EJNS_6LayoutINS_5tupleIJNS3_IJNS_1CILi2EEES5_S5_EEES5_EEENS3_IJNS3_IJNS4_ILi1EEES5_NS4_ILi4EEEEEENS4_ILi64EEEEEEEENS_10ViewEngineIPN7cutlass10bfloat16_tEEEEEC2ERKSD_RKSI_)
$_ZN7cutlass13device_kernelIN5flash19enable_sm80_to_sm89INS1_16FlashAttnBwdSm80INS1_25CollectiveMainloopBwdSm80ILi2ELi2EN4cute5tupleIJNS5_1CILi128EEES8_NS7_ILi64EEEEEENS_10bfloat16_tEfNS_4arch4Sm80ELb1ELb0ELb1ELb0ELb1ELb0ELb0ELb0ELi2ELi4ELi4ELi4ELb0EEENS1_24CollectiveEpilogueBwdGQAISA_fSD_Li256ELb0ELb1EEENS1_25SingleTileBwdLPTSchedulerILb0ELi128ELb1EEEEEEEEEvNT_6ParamsE$_ZN4cute3eso3ESOILb1ELb0EJNS_6LayoutINS_5tupleIJNS3_IJNS_1CILi2EEES5_S5_EEES5_EEENS3_IJNS3_IJNS4_ILi1EEES5_NS4_ILi4EEEEEENS4_ILi64EEEEEEEENS_10ViewEngineIPN7cutlass10bfloat16_tEEEEEC2ERKSD_RKSI_:
[----:B------:R-:W-:Y:S01]  /*9970*/  IADD3 R2, R23, -c[0x0][0x20], RZ ;  /* 0x8000080017027a10 */ /* 0x000fe20007ffe0ff */
[----:B------:R-:W-:Y:S01]  /*9980*/  IMAD.MOV.U32 R7, RZ, RZ, R3 ;  /* 0x000000ffff077224 */ /* 0x000fe200078e0003 */
[----:B------:R-:W-:-:S04]  /*9990*/  MOV R5, 0x0 ;  /* 0x0000000000057802 */ /* 0x000fc80000000f00 */
[----:B------:R1:W-:Y:S01]  /*99a0*/  STL.64 [R2], R6 ;  /* 0x0000000602007387 */ /* 0x0003e20000100a00 */
[----:B------:R-:W-:Y:S05]  /*99b0*/  RET.REL.NODEC R4 `(_ZN7cutlass13device_kernelIN5flash19enable_sm80_to_sm89INS1_16FlashAttnBwdSm80INS1_25CollectiveMainloopBwdSm80ILi2ELi2EN4cute5tupleIJNS5_1CILi128EEES8_NS7_ILi64EEEEEENS_10bfloat16_tEfNS_4arch4Sm80ELb1ELb0ELb1ELb0ELb1ELb0ELb0ELb0ELi2ELi4ELi4ELi4ELb0EEENS1_24CollectiveEpilogueBwdGQAISA_fSD_Li256ELb0ELb1EEENS1_25SingleTileBwdLPTSchedulerILb0ELi128ELb1EEEEEEEEEvNT_6ParamsE) ;  /* 0xffff664004007950 */ /* 0x000fea0003c3ffff */
        .type           $_ZN7cutlass13device_kernelIN5flash19enable_sm80_to_sm89INS1_16FlashAttnBwdSm80INS1_25CollectiveMainloopBwdSm80ILi2ELi2EN4cute5tupleIJNS5_1CILi128EEES8_NS7_ILi64EEEEEENS_10bfloat16_tEfNS_4arch4Sm80ELb1ELb0ELb1ELb0ELb1ELb0ELb0ELb0ELi2ELi4ELi4ELi4ELb0EEENS1_24CollectiveEpilogueBwdGQAISA_fSD_Li256ELb0ELb1EEENS1_25SingleTileBwdLPTSchedulerILb0ELi128ELb1EEEEEEEEEvNT_6ParamsE$_ZN4cute3eso3ESOILb1ELb0EJNS_6LayoutINS_5tupleIJNS3_IJNS_1CILi2EEES5_S5_EEES5_EEENS3_IJNS3_IJNS4_ILi1EEES5_NS4_ILi4EEEEEENS4_ILi64EEEEEEEEiEEC2ERKSD_RKi,@function
        .size           $_ZN7cutlass13device_kernelIN5flash19enable_sm80_to_sm89INS1_16FlashAttnBwdSm80INS1_25CollectiveMainloopBwdSm80ILi2ELi2EN4cute5tupleIJNS5_1CILi128EEES8_NS7_ILi64EEEEEENS_10bfloat16_tEfNS_4arch4Sm80ELb1ELb0ELb1ELb0ELb1ELb0ELb0ELb0ELi2ELi4ELi4ELi4ELb0EEENS1_24CollectiveEpilogueBwdGQAISA_fSD_Li256ELb0ELb1EEENS1_25SingleTileBwdLPTSchedulerILb0ELi128ELb1EEEEEEEEEvNT_6ParamsE$_ZN4cute3eso3ESOILb1ELb0EJNS_6LayoutINS_5tupleIJNS3_IJNS_1CILi2EEES5_S5_EEES5_EEENS3_IJNS3_IJNS4_ILi1EEES5_NS4_ILi4EEEEEENS4_ILi64EEEEEEEEiEEC2ERKSD_RKi,($_ZN7cutlass13device_kernelIN5flash19enable_sm80_to_sm89INS1_16FlashAttnBwdSm80INS1_25CollectiveMainloopBwdSm80ILi2ELi2EN4cute5tupleIJNS5_1CILi128EEES8_NS7_ILi64EEEEEENS_10bfloat16_tEfNS_4arch4Sm80ELb1ELb0ELb1ELb0ELb1ELb0ELb0ELb0ELi2ELi4ELi4ELi4ELb0EEENS1_24CollectiveEpilogueBwdGQAISA_fSD_Li256ELb0ELb1EEENS1_25SingleTileBwdLPTSchedulerILb0ELi128ELb1EEEEEEEEEvNT_6ParamsE$_ZN4cute3eso3ESOILb1ELb0EJNS_6LayoutINS_5tupleIJNS3_IJNS_1CILi2EEES5_S5_EEES5_EEENS3_IJNS3_IJNS4_ILi1EEES5_NS4_ILi4EEEEEENS4_ILi8EEEEEEEENS_10ViewEngineIPN7cutlass10bfloat16_tEEEEEC2ERKSD_RKSI_ - $_ZN7cutlass13device_kernelIN5flash19enable_sm80_to_sm89INS1_16FlashAttnBwdSm80INS1_25CollectiveMainloopBwdSm80ILi2ELi2EN4cute5tupleIJNS5_1CILi128EEES8_NS7_ILi64EEEEEENS_10bfloat16_tEfNS_4arch4Sm80ELb1ELb0ELb1ELb0ELb1ELb0ELb0ELb0ELi2ELi4ELi4ELi4ELb0EEENS1_24CollectiveEpilogueBwdGQAISA_fSD_Li256ELb0ELb1EEENS1_25SingleTileBwdLPTSchedulerILb0ELi128ELb1EEEEEEEEEvNT_6ParamsE$_ZN4cute3eso3ESOILb1ELb0EJNS_6LayoutINS_5tupleIJNS3_IJNS_1CILi2EEES5_S5_EEES5_EEENS3_IJNS3_IJNS4_ILi1EEES5_NS4_ILi4EEEEEENS4_ILi64EEEEEEEEiEEC2ERKSD_RKi)
$_ZN7cutlass13device_kernelIN5flash19enable_sm80_to_sm89INS1_16FlashAttnBwdSm80INS1_25CollectiveMainloopBwdSm80ILi2ELi2EN4cute5tupleIJNS5_1CILi128EEES8_NS7_ILi64EEEEEENS_10bfloat16_tEfNS_4arch4Sm80ELb1ELb0ELb1ELb0ELb1ELb0ELb0ELb0ELi2ELi4ELi4ELi4ELb0EEENS1_24CollectiveEpilogueBwdGQAISA_fSD_Li256ELb0ELb1EEENS1_25SingleTileBwdLPTSchedulerILb0ELi128ELb1EEEEEEEEEvNT_6ParamsE$_ZN4cute3eso3ESOILb1ELb0EJNS_6LayoutINS_5tupleIJNS3_IJNS_1CILi2EEES5_S5_EEES5_EEENS3_IJNS3_IJNS4_ILi1EEES5_NS4_ILi4EEEEEENS4_ILi64EEEEEEEEiEEC2ERKSD_RKi:
[----:B------:R-:W-:Y:S02]  /*99c0*/  IADD3 R2, R23, -c[0x0][0x20], RZ ;  /* 0x8000080017027a10 */ /* 0x000fe40007ffe0ff */
[----:B------:R-:W-:-:S03]  /*99d0*/  MOV R5, 0x0 ;  /* 0x0000000000057802 */ /* 0x000fc60000000f00 */
[----:B------:R1:W-:Y:S01]  /*99e0*/  STL [R2], R3 ;  /* 0x0000000302007387 */ /* 0x0003e20000100800 */
[----:B------:R-:W-:Y:S05]  /*99f0*/  RET.REL.NODEC R4 `(_ZN7cutlass13device_kernelIN5flash19enable_sm80_to_sm89INS1_16FlashAttnBwdSm80INS1_25CollectiveMainloopBwdSm80ILi2ELi2EN4cute5tupleIJNS5_1CILi128EEES8_NS7_ILi64EEEEEENS_10bfloat16_tEfNS_4arch4Sm80ELb1ELb0ELb1ELb0ELb1ELb0ELb0ELb0ELi2ELi4ELi4ELi4ELb0EEENS1_24CollectiveEpilogueBwdGQAISA_fSD_Li256ELb0ELb1EEENS1_25SingleTileBwdLPTSchedulerILb0ELi128ELb1EEEEEEEEEvNT_6ParamsE) ;  /* 0xffff660004007950 */ /* 0x000fea0003c3ffff */
        .type           $_ZN7cutlass13device_kernelIN5flash19enable_sm80_to_sm89INS1_16FlashAttnBwdSm80INS1_25CollectiveMainloopBwdSm80ILi2ELi2EN4cute5tupleIJNS5_1CILi128EEES8_NS7_ILi64EEEEEENS_10bfloat16_tEfNS_4arch4Sm80ELb1ELb0ELb1ELb0ELb1ELb0ELb0ELb0ELi2ELi4ELi4ELi4ELb0EEENS1_24CollectiveEpilogueBwdGQAISA_fSD_Li256ELb0ELb1EEENS1_25SingleTileBwdLPTSchedulerILb0ELi128ELb1EEEEEEEEEvNT_6ParamsE$_ZN4cute3eso3ESOILb1ELb0EJNS_6LayoutINS_5tupleIJNS3_IJNS_1CILi2EEES5_S5_EEES5_EEENS3_IJNS3_IJNS4_ILi1EEES5_NS4_ILi4EEEEEENS4_ILi8EEEEEEEENS_10ViewEngineIPN7cutlass10bfloat16_tEEEEEC2ERKSD_RKSI_,@function
        .size           $_ZN7cutlass13device_kernelIN5flash19enable_sm80_to_sm89INS1_16FlashAttnBwdSm80INS1_25CollectiveMainloopBwdSm80ILi2ELi2EN4cute5tupleIJNS5_1CILi128EEES8_NS7_ILi64EEEEEENS_10bfloat16_tEfNS_4arch4Sm80ELb1ELb0ELb1ELb0ELb1ELb0ELb0ELb0ELi2ELi4ELi4ELi4ELb0EEENS1_24CollectiveEpilogueBwdGQAISA_fSD_Li256ELb0ELb1EEENS1_25SingleTileBwdLPTSchedulerILb0ELi128ELb1EEEEEEEEEvNT_6ParamsE$_ZN4cute3eso3ESOILb1ELb0EJNS_6LayoutINS_5tupleIJNS3_IJNS_1CILi2EEES5_S5_EEES5_EEENS3_IJNS3_IJNS4_ILi1EEES5_NS4_ILi4EEEEEENS4_ILi8EEEEEEEENS_10ViewEngineIPN7cutlass10bfloat16_tEEEEEC2ERKSD_RKSI_,($_ZN7cutlass13device_kernelIN5flash19enable_sm80_to_sm89INS1_16FlashAttnBwdSm80INS1_25CollectiveMainloopBwdSm80ILi2ELi2EN4cute5tupleIJNS5_1CILi128EEES8_NS7_ILi64EEEEEENS_10bfloat16_tEfNS_4arch4Sm80ELb1ELb0ELb1ELb0ELb1ELb0ELb0ELb0ELi2ELi4ELi4ELi4ELb0EEENS1_24CollectiveEpilogueBwdGQAISA_fSD_Li256ELb0ELb1EEENS1_25SingleTileBwdLPTSchedulerILb0ELi128ELb1EEEEEEEEEvNT_6ParamsE$_ZN4cute3eso3ESOILb1ELb0EJNS_6LayoutINS_5tupleIJNS3_IJNS_1CILi2EEES5_S5_EEES5_EEENS3_IJNS3_IJNS4_ILi1EEES5_NS4_ILi4EEEEEENS4_ILi8EEEEEEEEiEEC2ERKSD_RKi - $_ZN7cutlass13device_kernelIN5flash19enable_sm80_to_sm89INS1_16FlashAttnBwdSm80INS1_25CollectiveMainloopBwdSm80ILi2ELi2EN4cute5tupleIJNS5_1CILi128EEES8_NS7_ILi64EEEEEENS_10bfloat16_tEfNS_4arch4Sm80ELb1ELb0ELb1ELb0ELb1ELb0ELb0ELb0ELi2ELi4ELi4ELi4ELb0EEENS1_24CollectiveEpilogueBwdGQAISA_fSD_Li256ELb0ELb1EEENS1_25SingleTileBwdLPTSchedulerILb0ELi128ELb1EEEEEEEEEvNT_6ParamsE$_ZN4cute3eso3ESOILb1ELb0EJNS_6LayoutINS_5tupleIJNS3_IJNS_1CILi2EEES5_S5_EEES5_EEENS3_IJNS3_IJNS4_ILi1EEES5_NS4_ILi4EEEEEENS4_ILi8EEEEEEEENS_10ViewEngineIPN7cutlass10bfloat16_tEEEEEC2ERKSD_RKSI_)
$_ZN7cutlass13device_kernelIN5flash19enable_sm80_to_sm89INS1_16FlashAttnBwdSm80INS1_25CollectiveMainloopBwdSm80ILi2ELi2EN4cute5tupleIJNS5_1CILi128EEES8_NS7_ILi64EEEEEENS_10bfloat16_tEfNS_4arch4Sm80ELb1ELb0ELb1ELb0ELb1ELb0ELb0ELb0ELi2ELi4ELi4ELi4ELb0EEENS1_24CollectiveEpilogueBwdGQAISA_fSD_Li256ELb0ELb1EEENS1_25SingleTileBwdLPTSchedulerILb0ELi128ELb1EEEEEEEEEvNT_6ParamsE$_ZN4cute3eso3ESOILb1ELb0EJNS_6LayoutINS_5tupleIJNS3_IJNS_1CILi2EEES5_S5_EEES5_EEENS3_IJNS3_IJNS4_ILi1EEES5_NS4_ILi4EEEEEENS4_ILi8EEEEEEEENS_10ViewEngineIPN7cutlass10bfloat16_tEEEEEC2ERKSD_RKSI_:
[----:B------:R-:W-:Y:S01]  /*9a00*/  IADD3 R2, R67, -c[0x0][0x20], RZ ;  /* 0x8000080043027a10 */ /* 0x000fe20007ffe0ff */
[----:B------:R-:W-:Y:S01]  /*9a10*/  IMAD.MOV.U32 R7, RZ, RZ, R3 ;  /* 0x000000ffff077224 */ /* 0x000fe200078e0003 */
[----:B------:R-:W-:-:S04]  /*9a20*/  MOV R5, 0x0 ;  /* 0x0000000000057802 */ /* 0x000fc80000000f00 */
[----:B------:R1:W-:Y:S01]  /*9a30*/  STL.64 [R2], R6 ;  /* 0x0000000602007387 */ /* 0x0003e20000100a00 */
[----:B------:R-:W-:Y:S05]  /*9a40*/  RET.REL.NODEC R4 `(_ZN7cutlass13device_kernelIN5flash19enable_sm80_to_sm89INS1_16FlashAttnBwdSm80INS1_25CollectiveMainloopBwdSm80ILi2ELi2EN4cute5tupleIJNS5_1CILi128EEES8_NS7_ILi64EEEEEENS_10bfloat16_tEfNS_4arch4Sm80ELb1ELb0ELb1ELb0ELb1ELb0ELb0ELb0ELi2ELi4ELi4ELi4ELb0EEENS1_24CollectiveEpilogueBwdGQAISA_fSD_Li256ELb0ELb1EEENS1_25SingleTileBwdLPTSchedulerILb0ELi128ELb1EEEEEEEEEvNT_6ParamsE) ;  /* 0xffff65b004007950 */ /* 0x000fea0003c3ffff */
        .type           $_ZN7cutlass13device_kernelIN5flash19enable_sm80_to_sm89INS1_16FlashAttnBwdSm80INS1_25CollectiveMainloopBwdSm80ILi2ELi2EN4cute5tupleIJNS5_1CILi128EEES8_NS7_ILi64EEEEEENS_10bfloat16_tEfNS_4arch4Sm80ELb1ELb0ELb1ELb0ELb1ELb0ELb0ELb0ELi2ELi4ELi4ELi4ELb0EEENS1_24CollectiveEpilogueBwdGQAISA_fSD_Li256ELb0ELb1EEENS1_25SingleTileBwdLPTSchedulerILb0ELi128ELb1EEEEEEEEEvNT_6ParamsE$_ZN4cute3eso3ESOILb1ELb0EJNS_6LayoutINS_5tupleIJNS3_IJNS_1CILi2EEES5_S5_EEES5_EEENS3_IJNS3_IJNS4_ILi1EEES5_NS4_ILi4EEEEEENS4_ILi8EEEEEEEEiEEC2ERKSD_RKi,@function
        .size           $_ZN7cutlass13device_kernelIN5flash19enable_sm80_to_sm89INS1_16FlashAttnBwdSm80INS1_25CollectiveMainloopBwdSm80ILi2ELi2EN4cute5tupleIJNS5_1CILi128EEES8_NS7_ILi64EEEEEENS_10bfloat16_tEfNS_4arch4Sm80ELb1ELb0ELb1ELb0ELb1ELb0ELb0ELb0ELi2ELi4ELi4ELi4ELb0EEENS1_24CollectiveEpilogueBwdGQAISA_fSD_Li256ELb0ELb1EEENS1_25SingleTileBwdLPTSchedulerILb0ELi128ELb1EEEEEEEEEvNT_6ParamsE$_ZN4cute3eso3ESOILb1ELb0EJNS_6LayoutINS_5tupleIJNS3_IJNS_1CILi2EEES5_S5_EEES5_EEENS3_IJNS3_IJNS4_ILi1EEES5_NS4_ILi4EEEEEENS4_ILi8EEEEEEEEiEEC2ERKSD_RKi,($_ZN7cutlass13device_kernelIN5flash19enable_sm80_to_sm89INS1_16FlashAttnBwdSm80INS1_25CollectiveMainloopBwdSm80ILi2ELi2EN4cute5tupleIJNS5_1CILi128EEES8_NS7_ILi64EEEEEENS_10bfloat16_tEfNS_4arch4Sm80ELb1ELb0ELb1ELb0ELb1ELb0ELb0ELb0ELi2ELi4ELi4ELi4ELb0EEENS1_24CollectiveEpilogueBwdGQAISA_fSD_Li256ELb0ELb1EEENS1_25SingleTileBwdLPTSchedulerILb0ELi128ELb1EEEEEEEEEvNT_6ParamsE$_ZN4cute3eso3ESOILb1ELb0EJNS_6LayoutINS_5tupleIJNS3_IJNS_1CILi4EEENS4_ILi1EEEEEEEEENS3_IJNS3_IJS6_NS4_ILi0EEEEEEEEEEENS_10ViewEngineINS_8gmem_ptrIPKfEEEEEEC2ERKSC_RKSI_ - $_ZN7cutlass13device_kernelIN5flash19enable_sm80_to_sm89INS1_16FlashAttnBwdSm80INS1_25CollectiveMainloopBwdSm80ILi2ELi2EN4cute5tupleIJNS5_1CILi128EEES8_NS7_ILi64EEEEEENS_10bfloat16_tEfNS_4arch4Sm80ELb1ELb0ELb1ELb0ELb1ELb0ELb0ELb0ELi2ELi4ELi4ELi4ELb0EEENS1_24CollectiveEpilogueBwdGQAISA_fSD_Li256ELb0ELb1EEENS1_25SingleTileBwdLPTSchedulerILb0ELi128ELb1EEEEEEEEEvNT_6ParamsE$_ZN4cute3eso3ESOILb1ELb0EJNS_6LayoutINS_5tupleIJNS3_IJNS_1CILi2EEES5_S5_EEES5_EEENS3_IJNS3_IJNS4_ILi1EEES5_NS4_ILi4EEEEEENS4_ILi8EEEEEEEEiEEC2ERKSD_RKi)
$_ZN7cutlass13device_kernelIN5flash19enable_sm80_to_sm89INS1_16FlashAttnBwdSm80INS1_25CollectiveMainloopBwdSm80ILi2ELi2EN4cute5tupleIJNS5_1CILi128EEES8_NS7_ILi64EEEEEENS_10bfloat16_tEfNS_4arch4Sm80ELb1ELb0ELb1ELb0ELb1ELb0ELb0ELb0ELi2ELi4ELi4ELi4ELb0EEENS1_24CollectiveEpilogueBwdGQAISA_fSD_Li256ELb0ELb1EEENS1_25SingleTileBwdLPTSchedulerILb0ELi128ELb1EEEEEEEEEvNT_6ParamsE$_ZN4cute3eso3ESOILb1ELb0EJNS_6LayoutINS_5tupleIJNS3_IJNS_1CILi2EEES5_S5_EEES5_EEENS3_IJNS3_IJNS4_ILi1EEES5_NS4_ILi4EEEEEENS4_ILi8EEEEEEEEiEEC2ERKSD_RKi:
[----:B------:R-:W-:Y:S02]  /*9a50*/  IADD3 R2, R67, -c[0x0][0x20], RZ ;  /* 0x8000080043027a10 */ /* 0x000fe40007ffe0ff */
[----:B------:R-:W-:-:S03]  /*9a60*/  MOV R5, 0x0 ;  /* 0x0000000000057802 */ /* 0x000fc60000000f00 */
[----:B------:R1:W-:Y:S01]  /*9a70*/  STL [R2], R3 ;  /* 0x0000000302007387 */ /* 0x0003e20000100800 */
[----:B------:R-:W-:Y:S05]  /*9a80*/  RET.REL.NODEC R4 `(_ZN7cutlass13device_kernelIN5flash19enable_sm80_to_sm89INS1_16FlashAttnBwdSm80INS1_25CollectiveMainloopBwdSm80ILi2ELi2EN4cute5tupleIJNS5_1CILi128EEES8_NS7_ILi64EEEEEENS_10bfloat16_tEfNS_4arch4Sm80ELb1ELb0ELb1ELb0ELb1ELb0ELb0ELb0ELi2ELi4ELi4ELi4ELb0EEENS1_24CollectiveEpilogueBwdGQAISA_fSD_Li256ELb0ELb1EEENS1_25SingleTileBwdLPTSchedulerILb0ELi128ELb1EEEEEEEEEvNT_6ParamsE) ;  /* 0xffff657004007950 */ /* 0x000fea0003c3ffff */
        .type           $_ZN7cutlass13device_kernelIN5flash19enable_sm80_to_sm89INS1_16FlashAttnBwdSm80INS1_25CollectiveMainloopBwdSm80ILi2ELi2EN4cute5tupleIJNS5_1CILi128EEES8_NS7_ILi64EEEEEENS_10bfloat16_tEfNS_4arch4Sm80ELb1ELb0ELb1ELb0ELb1ELb0ELb0ELb0ELi2ELi4ELi4ELi4ELb0EEENS1_24CollectiveEpilogueBwdGQAISA_fSD_Li256ELb0ELb1EEENS1_25SingleTileBwdLPTSchedulerILb0ELi128ELb1EEEEEEEEEvNT_6ParamsE$_ZN4cute3eso3ESOILb1ELb0EJNS_6LayoutINS_5tupleIJNS3_IJNS_1CILi4EEENS4_ILi1EEEEEEEEENS3_IJNS3_IJS6_NS4_ILi0EEEEEEEEEEENS_10ViewEngineINS_8gmem_ptrIPKfEEEEEEC2ERKSC_RKSI_,@function
        .size           $_ZN7cutlass13device_kernelIN5flash19enable_sm80_to_sm89INS1_16FlashAttnBwdSm80INS1_25CollectiveMainloopBwdSm80ILi2ELi2EN4cute5tupleIJNS5_1CILi128EEES8_NS7_ILi64EEEEEENS_10bfloat16_tEfNS_4arch4Sm80ELb1ELb0ELb1ELb0ELb1ELb0ELb0ELb0ELi2ELi4ELi4ELi4ELb0EEENS1_24CollectiveEpilogueBwdGQAISA_fSD_Li256ELb0ELb1EEENS1_25SingleTileBwdLPTSchedulerILb0ELi128ELb1EEEEEEEEEvNT_6ParamsE$_ZN4cute3eso3ESOILb1ELb0EJNS_6LayoutINS_5tupleIJNS3_IJNS_1CILi4EEENS4_ILi1EEEEEEEEENS3_IJNS3_IJS6_NS4_ILi0EEEEEEEEEEENS_10ViewEngineINS_8gmem_ptrIPKfEEEEEEC2ERKSC_RKSI_,($_ZN7cutlass13device_kernelIN5flash19enable_sm80_to_sm89INS1_16FlashAttnBwdSm80INS1_25CollectiveMainloopBwdSm80ILi2ELi2EN4cute5tupleIJNS5_1CILi128EEES8_NS7_ILi64EEEEEENS_10bfloat16_tEfNS_4arch4Sm80ELb1ELb0ELb1ELb0ELb1ELb0ELb0ELb0ELi2ELi4ELi4ELi4ELb0EEENS1_24CollectiveEpilogueBwdGQAISA_fSD_Li256ELb0ELb1EEENS1_25SingleTileBwdLPTSchedulerILb0ELi128ELb1EEEEEEEEEvNT_6ParamsE$_ZN4cute3eso3ESOILb1ELb0EJNS_6LayoutINS_5tupleIJNS3_IJNS_1CILi4EEENS4_ILi1EEEEEEEEENS3_IJNS3_IJS6_NS4_ILi0EEEEEEEEEEENS_10ViewEngineINS_8smem_ptrIPfEEEEEEC2ERKSC_RKSH_ - $_ZN7cutlass13device_kernelIN5flash19enable_sm80_to_sm89INS1_16FlashAttnBwdSm80INS1_25CollectiveMainloopBwdSm80ILi2ELi2EN4cute5tupleIJNS5_1CILi128EEES8_NS7_ILi64EEEEEENS_10bfloat16_tEfNS_4arch4Sm80ELb1ELb0ELb1ELb0ELb1ELb0ELb0ELb0ELi2ELi4ELi4ELi4ELb0EEENS1_24CollectiveEpilogueBwdGQAISA_fSD_Li256ELb0ELb1EEENS1_25SingleTileBwdLPTSchedulerILb0ELi128ELb1EEEEEEEEEvNT_6ParamsE$_ZN4cute3eso3ESOILb1ELb0EJNS_6LayoutINS_5tupleIJNS3_IJNS_1CILi4EEENS4_ILi1EEEEEEEEENS3_IJNS3_IJS6_NS4_ILi0EEEEEEEEEEENS_10ViewEngineINS_8gmem_ptrIPKfEEEEEEC2ERKSC_RKSI_)
$_ZN7cutlass13device_kernelIN5flash19enable_sm80_to_sm89INS1_16FlashAttnBwdSm80INS1_25CollectiveMainloopBwdSm80ILi2ELi2EN4cute5tupleIJNS5_1CILi128EEES8_NS7_ILi64EEEEEENS_10bfloat16_tEfNS_4arch4Sm80ELb1ELb0ELb1ELb0ELb1ELb0ELb0ELb0ELi2ELi4ELi4ELi4ELb0EEENS1_24CollectiveEpilogueBwdGQAISA_fSD_Li256ELb0ELb1EEENS1_25SingleTileBwdLPTSchedulerILb0ELi128ELb1EEEEEEEEEvNT_6ParamsE$_ZN4cute3eso3ESOILb1ELb0EJNS_6LayoutINS_5tupleIJNS3_IJNS_1CILi4EEENS4_ILi1EEEEEEEEENS3_IJNS3_IJS6_NS4_ILi0EEEEEEEEEEENS_10ViewEngineINS_8gmem_ptrIPKfEEEEEEC2ERKSC_RKSI_:
[----:B------:R-:W-:Y:S02]  /*9a90*/  IADD3 R4, R13, -c[0x0][0x20], RZ ;  /* 0x800008000d047a10 */ /* 0x000fe40007ffe0ff */
[----:B------:R-:W-:-:S03]  /*9aa0*/  MOV R9, 0x0 ;  /* 0x0000000000097802 */ /* 0x000fc60000000f00 */
[----:B------:R1:W-:Y:S01]  /*9ab0*/  STL.64 [R4], R2 ;  /* 0x0000000204007387 */ /* 0x0003e20000100a00 */
[----:B------:R-:W-:Y:S05]  /*9ac0*/  RET.REL.NODEC R8 `(_ZN7cutlass13device_kernelIN5flash19enable_sm80_to_sm89INS1_16FlashAttnBwdSm80INS1_25CollectiveMainloopBwdSm80ILi2ELi2EN4cute5tupleIJNS5_1CILi128EEES8_NS7_ILi64EEEEEENS_10bfloat16_tEfNS_4arch4Sm80ELb1ELb0ELb1ELb0ELb1ELb0ELb0ELb0ELi2ELi4ELi4ELi4ELb0EEENS1_24CollectiveEpilogueBwdGQAISA_fSD_Li256ELb0ELb1EEENS1_25SingleTileBwdLPTSchedulerILb0ELi128ELb1EEEEEEEEEvNT_6ParamsE) ;  /* 0xffff653008007950 */ /* 0x000fea0003c3ffff */
        .type           $_ZN7cutlass13device_kernelIN5flash19enable_sm80_to_sm89INS1_16FlashAttnBwdSm80INS1_25CollectiveMainloopBwdSm80ILi2ELi2EN4cute5tupleIJNS5_1CILi128EEES8_NS7_ILi64EEEEEENS_10bfloat16_tEfNS_4arch4Sm80ELb1ELb0ELb1ELb0ELb1ELb0ELb0ELb0ELi2ELi4ELi4ELi4ELb0EEENS1_24CollectiveEpilogueBwdGQAISA_fSD_Li256ELb0ELb1EEENS1_25SingleTileBwdLPTSchedulerILb0ELi128ELb1EEEEEEEEEvNT_6ParamsE$_ZN4cute3eso3ESOILb1ELb0EJNS_6LayoutINS_5tupleIJNS3_IJNS_1CILi4EEENS4_ILi1EEEEEEEEENS3_IJNS3_IJS6_NS4_ILi0EEEEEEEEEEENS_10ViewEngineINS_8smem_ptrIPfEEEEEEC2ERKSC_RKSH_,@function
        .size           $_ZN7cutlass13device_kernelIN5flash19enable_sm80_to_sm89INS1_16FlashAttnBwdSm80INS1_25CollectiveMainloopBwdSm80ILi2ELi2EN4cute5tupleIJNS5_1CILi128EEES8_NS7_ILi64EEEEEENS_10bfloat16_tEfNS_4arch4Sm80ELb1ELb0ELb1ELb0ELb1ELb0ELb0ELb0ELi2ELi4ELi4ELi4ELb0EEENS1_24CollectiveEpilogueBwdGQAISA_fSD_Li256ELb0ELb1EEENS1_25SingleTileBwdLPTSchedulerILb0ELi128ELb1EEEEEEEEEvNT_6ParamsE$_ZN4cute3eso3ESOILb1ELb0EJNS_6LayoutINS_5tupleIJNS3_IJNS_1CILi4EEENS4_ILi1EEEEEEEEENS3_IJNS3_IJS6_NS4_ILi0EEEEEEEEEEENS_10ViewEngineINS_8smem_ptrIPfEEEEEEC2ERKSC_RKSH_,($_ZN7cutlass13device_kernelIN5flash19enable_sm80_to_sm89INS1_16FlashAttnBwdSm80INS1_25CollectiveMainloopBwdSm80ILi2ELi2EN4cute5tupleIJNS5_1CILi128EEES8_NS7_ILi64EEEEEENS_10bfloat16_tEfNS_4arch4Sm80ELb1ELb0ELb1ELb0ELb1ELb0ELb0ELb0ELi2ELi4ELi4ELi4ELb0EEENS1_24CollectiveEpilogueBwdGQAISA_fSD_Li256ELb0ELb1EEENS1_25SingleTileBwdLPTSchedulerILb0ELi128ELb1EEEEEEEEEvNT_6ParamsE$_ZN4cute3eso3ESOILb1ELb0EJNS_6LayoutINS_5tupleIJNS3_IJNS_1CILi4EEENS4_ILi1EEEEEEEEENS3_IJNS3_IJS6_NS4_ILi0EEEEEEEEEEENS_10ViewEngineIPjEEEEC2ERKSC_RKSF_ - $_ZN7cutlass13device_kernelIN5flash19enable_sm80_to_sm89INS1_16FlashAttnBwdSm80INS1_25CollectiveMainloopBwdSm80ILi2ELi2EN4cute5tupleIJNS5_1CILi128EEES8_NS7_ILi64EEEEEENS_10bfloat16_tEfNS_4arch4Sm80ELb1ELb0ELb1ELb0ELb1ELb0ELb0ELb0ELi2ELi4ELi4ELi4ELb0EEENS1_24CollectiveEpilogueBwdGQAISA_fSD_Li256ELb0ELb1EEENS1_25SingleTileBwdLPTSchedulerILb0ELi128ELb1EEEEEEEEEvNT_6ParamsE$_ZN4cute3eso3ESOILb1ELb0EJNS_6LayoutINS_5tupleIJNS3_IJNS_1CILi4EEENS4_ILi1EEEEEEEEENS3_IJNS3_IJS6_NS4_ILi0EEEEEEEEEEENS_10ViewEngineINS_8smem_ptrIPfEEEEEEC2ERKSC_RKSH_)
$_ZN7cutlass13device_kernelIN5flash19enable_sm80_to_sm89INS1_16FlashAttnBwdSm80INS1_25CollectiveMainloopBwdSm80ILi2ELi2EN4cute5tupleIJNS5_1CILi128EEES8_NS7_ILi64EEEEEENS_10bfloat16_tEfNS_4arch4Sm80ELb1ELb0ELb1ELb0ELb1ELb0ELb0ELb0ELi2ELi4ELi4ELi4ELb0EEENS1_24CollectiveEpilogueBwdGQAISA_fSD_Li256ELb0ELb1EEENS1_25SingleTileBwdLPTSchedulerILb0ELi128ELb1EEEEEEEEEvNT_6ParamsE$_ZN4cute3eso3ESOILb1ELb0EJNS_6LayoutINS_5tupleIJNS3_IJNS_1CILi4EEENS4_ILi1EEEEEEEEENS3_IJNS3_IJS6_NS4_ILi0EEEEEEEEEEENS_10ViewEngineINS_8smem_ptrIPfEEEEEEC2ERKSC_RKSH_:
[----:B------:R-:W-:Y:S02]  /*9ad0*/  IADD3 R6, R13, -c[0x0][0x20], RZ ;  /* 0x800008000d067a10 */ /* 0x000fe40007ffe0ff */
[----:B------:R-:W-:-:S03]  /*9ae0*/  MOV R9, 0x0 ;  /* 0x0000000000097802 */ /* 0x000fc60000000f00 */
[----:B------:R1:W-:Y:S01]  /*9af0*/  STL.64 [R6], R2 ;  /* 0x0000000206007387 */ /* 0x0003e20000100a00 */
[----:B------:R-:W-:Y:S05]  /*9b00*/  RET.REL.NODEC R8 `(_ZN7cutlass13device_kernelIN5flash19enable_sm80_to_sm89INS1_16FlashAttnBwdSm80INS1_25CollectiveMainloopBwdSm80ILi2ELi2EN4cute5tupleIJNS5_1CILi128EEES8_NS7_ILi64EEEEEENS_10bfloat16_tEfNS_4arch4Sm80ELb1ELb0ELb1ELb0ELb1ELb0ELb0ELb0ELi2ELi4ELi4ELi4ELb0EEENS1_24CollectiveEpilogueBwdGQAISA_fSD_Li256ELb0ELb1EEENS1_25SingleTileBwdLPTSchedulerILb0ELi128ELb1EEEEEEEEEvNT_6ParamsE) ;  /* 0xffff64f008007950 */ /* 0x000fea0003c3ffff */
        .type           $_ZN7cutlass13device_kernelIN5flash19enable_sm80_to_sm89INS1_16FlashAttnBwdSm80INS1_25CollectiveMainloopBwdSm80ILi2ELi2EN4cute5tupleIJNS5_1CILi128EEES8_NS7_ILi64EEEEEENS_10bfloat16_tEfNS_4arch4Sm80ELb1ELb0ELb1ELb0ELb1ELb0ELb0ELb0ELi2ELi4ELi4ELi4ELb0EEENS1_24CollectiveEpilogueBwdGQAISA_fSD_Li256ELb0ELb1EEENS1_25SingleTileBwdLPTSchedulerILb0ELi128ELb1EEEEEEEEEvNT_6ParamsE$_ZN4cute3eso3ESOILb1ELb0EJNS_6LayoutINS_5tupleIJNS3_IJNS_1CILi4EEENS4_ILi1EEEEEEEEENS3_IJNS3_IJS6_NS4_ILi0EEEEEEEEEEENS_10ViewEngineIPjEEEEC2ERKSC_RKSF_,@function
        .size           $_ZN7cutlass13device_kernelIN5flash19enable_sm80_to_sm89INS1_16FlashAttnBwdSm80INS1_25CollectiveMainloopBwdSm80ILi2ELi2EN4cute5tupleIJNS5_1CILi128EEES8_NS7_ILi64EEEEEENS_10bfloat16_tEfNS_4arch4Sm80ELb1ELb0ELb1ELb0ELb1ELb0ELb0ELb0ELi2ELi4ELi4ELi4ELb0EEENS1_24CollectiveEpilogueBwdGQAISA_fSD_Li256ELb0ELb1EEENS1_25SingleTileBwdLPTSchedulerILb0ELi128ELb1EEEEEEEEEvNT_6ParamsE$_ZN4cute3eso3ESOILb1ELb0EJNS_6LayoutINS_5tupleIJNS3_IJNS_1CILi4EEENS4_ILi1EEEEEEEEENS3_IJNS3_IJS6_NS4_ILi0EEEEEEEEEEENS_10ViewEngineIPjEEEEC2ERKSC_RKSF_,($_ZN7cutlass13device_kernelIN5flash19enable_sm80_to_sm89INS1_16FlashAttnBwdSm80INS1_25CollectiveMainloopBwdSm80ILi2ELi2EN4cute5tupleIJNS5_1CILi128EEES8_NS7_ILi64EEEEEENS_10bfloat16_tEfNS_4arch4Sm80ELb1ELb0ELb1ELb0ELb1ELb0ELb0ELb0ELi2ELi4ELi4ELi4ELb0EEENS1_24CollectiveEpilogueBwdGQAISA_fSD_Li256ELb0ELb1EEENS1_25SingleTileBwdLPTSchedulerILb0ELi128ELb1EEEEEEEEEvNT_6ParamsE$_ZN4cute3eso3ESOILb1ELb0EJNS_6LayoutINS_5tupleIJNS3_IJNS_1CILi4EEENS4_ILi1EEEEEES6_EEENS3_IJNS3_IJS6_NS4_ILi0EEEEEES9_EEEEENS_10ViewEngineINS_8gmem_ptrIPKfEEEEEEC2ERKSC_RKSI_ - $_ZN7cutlass13device_kernelIN5flash19enable_sm80_to_sm89INS1_16FlashAttnBwdSm80INS1_25CollectiveMainloopBwdSm80ILi2ELi2EN4cute5tupleIJNS5_1CILi128EEES8_NS7_ILi64EEEEEENS_10bfloat16_tEfNS_4arch4Sm80ELb1ELb0ELb1ELb0ELb1ELb0ELb0ELb0ELi2ELi4ELi4ELi4ELb0EEENS1_24CollectiveEpilogueBwdGQAISA_fSD_Li256ELb0ELb1EEENS1_25SingleTileBwdLPTSchedulerILb0ELi128ELb1EEEEEEEEEvNT_6ParamsE$_ZN4cute3eso3ESOILb1ELb0EJNS_6LayoutINS_5tupleIJNS3_IJNS_1CILi4EEENS4_ILi1EEEEEEEEENS3_IJNS3_IJS6_NS4_ILi0EEEEEEEEEEENS_10ViewEngineIPjEEEEC2ERKSC_RKSF_)
$_ZN7cutlass13device_kernelIN5flash19enable_sm80_to_sm89INS1_16FlashAttnBwdSm80INS1_25CollectiveMainloopBwdSm80ILi2ELi2EN4cute5tupleIJNS5_1CILi128EEES8_NS7_ILi64EEEEEENS_10bfloat16_tEfNS_4arch4Sm80ELb1ELb0ELb1ELb0ELb1ELb0ELb0ELb0ELi2ELi4ELi4ELi4ELb0EEENS1_24CollectiveEpilogueBwdGQAISA_fSD_Li256ELb0ELb1EEENS1_25SingleTileBwdLPTSchedulerILb0ELi128ELb1EEEEEEEEEvNT_6ParamsE$_ZN4cute3eso3ESOILb1ELb0EJNS_6LayoutINS_5tupleIJNS3_IJNS_1CILi4EEENS4_ILi1EEEEEEEEENS3_IJNS3_IJS6_NS4_ILi0EEEEEEEEEEENS_10ViewEngineIPjEEEEC2ERKSC_RKSF_:
[----:B------:R-:W-:Y:S02]  /*9b10*/  IADD3 R2, R67, -c[0x0][0x20], RZ ;  /* 0x8000080043027a10 */ /* 0x000fe40007ffe0ff */
[----:B------:R-:W-:-:S03]  /*9b20*/  MOV R5, 0x0 ;  /* 0x0000000000057802 */ /* 0x000fc60000000f00 */
[----:B------:R1:W-:Y:S01]  /*9b30*/  STL.64 [R2], R12 ;  /* 0x0000000c02007387 */ /* 0x0003e20000100a00 */
[----:B------:R-:W-:Y:S05]  /*9b40*/  RET.REL.NODEC R4 `(_ZN7cutlass13device_kernelIN5flash19enable_sm80_to_sm89INS1_16FlashAttnBwdSm80INS1_25CollectiveMainloopBwdSm80ILi2ELi2EN4cute5tupleIJNS5_1CILi128EEES8_NS7_ILi64EEEEEENS_10bfloat16_tEfNS_4arch4Sm80ELb1ELb0ELb1ELb0ELb1ELb0ELb0ELb0ELi2ELi4ELi4ELi4ELb0EEENS1_24CollectiveEpilogueBwdGQAISA_fSD_Li256ELb0ELb1EEENS1_25SingleTileBwdLPTSchedulerILb0ELi128ELb1EEEEEEEEEvNT_6ParamsE) ;  /* 0xffff64b004007950 */ /* 0x000fea0003c3ffff */
        .type           $_ZN7cutlass13device_kernelIN5flash19enable_sm80_to_sm89INS1_16FlashAttnBwdSm80INS1_25CollectiveMainloopBwdSm80ILi2ELi2EN4cute5tupleIJNS5_1CILi128EEES8_NS7_ILi64EEEEEENS_10bfloat16_tEfNS_4arch4Sm80ELb1ELb0ELb1ELb0ELb1ELb0ELb0ELb0ELi2ELi4ELi4ELi4ELb0EEENS1_24CollectiveEpilogueBwdGQAISA_fSD_Li256ELb0ELb1EEENS1_25SingleTileBwdLPTSchedulerILb0ELi128ELb1EEEEEEEEEvNT_6ParamsE$_ZN4cute3eso3ESOILb1ELb0EJNS_6LayoutINS_5tupleIJNS3_IJNS_1CILi4EEENS4_ILi1EEEEEES6_EEENS3_IJNS3_IJS6_NS4_ILi0EEEEEES9_EEEEENS_10ViewEngineINS_8gmem_ptrIPKfEEEEEEC2ERKSC_RKSI_,@function
        .size           $_ZN7cutlass13device_kernelIN5flash19enable_sm80_to_sm89INS1_16FlashAttnBwdSm80INS1_25CollectiveMainloopBwdSm80ILi2ELi2EN4cute5tupleIJNS5_1CILi128EEES8_NS7_ILi64EEEEEENS_10bfloat16_tEfNS_4arch4Sm80ELb1ELb0ELb1ELb0ELb1ELb0ELb0ELb0ELi2ELi4ELi4ELi4ELb0EEENS1_24CollectiveEpilogueBwdGQAISA_fSD_Li256ELb0ELb1EEENS1_25SingleTileBwdLPTSchedulerILb0ELi128ELb1EEEEEEEEEvNT_6ParamsE$_ZN4cute3eso3ESOILb1ELb0EJNS_6LayoutINS_5tupleIJNS3_IJNS_1CILi4EEENS4_ILi1EEEEEES6_EEENS3_IJNS3_IJS6_NS4_ILi0EEEEEES9_EEEEENS_10ViewEngineINS_8gmem_ptrIPKfEEEEEEC2ERKSC_RKSI_,($_ZN7cutlass13device_kernelIN5flash19enable_sm80_to_sm89INS1_16FlashAttnBwdSm80INS1_25CollectiveMainloopBwdSm80ILi2ELi2EN4cute5tupleIJNS5_1CILi128EEES8_NS7_ILi64EEEEEENS_10bfloat16_tEfNS_4arch4Sm80ELb1ELb0ELb1ELb0ELb1ELb0ELb0ELb0ELi2ELi4ELi4ELi4ELb0EEENS1_24CollectiveEpilogueBwdGQAISA_fSD_Li256ELb0ELb1EEENS1_25SingleTileBwdLPTSchedulerILb0ELi128ELb1EEEEEEEEEvNT_6ParamsE$_ZN4cute3eso3ESOILb1ELb0EJNS_6LayoutINS_5tupleIJNS3_IJNS_1CILi4EEENS4_ILi1EEEEEES6_EEENS3_IJNS3_IJS6_NS4_ILi0EEEEEES9_EEEEENS_10ViewEngineINS_8smem_ptrIPfEEEEEEC2ERKSC_RKSH_ - $_ZN7cutlass13device_kernelIN5flash19enable_sm80_to_sm89INS1_16FlashAttnBwdSm80INS1_25CollectiveMainloopBwdSm80ILi2ELi2EN4cute5tupleIJNS5_1CILi128EEES8_NS7_ILi64EEEEEENS_10bfloat16_tEfNS_4arch4Sm80ELb1ELb0ELb1ELb0ELb1ELb0ELb0ELb0ELi2ELi4ELi4ELi4ELb0EEENS1_24CollectiveEpilogueBwdGQAISA_fSD_Li256ELb0ELb1EEENS1_25SingleTileBwdLPTSchedulerILb0ELi128ELb1EEEEEEEEEvNT_6ParamsE$_ZN4cute3eso3ESOILb1ELb0EJNS_6LayoutINS_5tupleIJNS3_IJNS_1CILi4EEENS4_ILi1EEEEEES6_EEENS3_IJNS3_IJS6_NS4_ILi0EEEEEES9_EEEEENS_10ViewEngineINS_8gmem_ptrIPKfEEEEEEC2ERKSC_RKSI_)
$_ZN7cutlass13device_kernelIN5flash19enable_sm80_to_sm89INS1_16FlashAttnBwdSm80INS1_25CollectiveMainloopBwdSm80ILi2ELi2EN4cute5tupleIJNS5_1CILi128EEES8_NS7_ILi64EEEEEENS_10bfloat16_tEfNS_4arch4Sm80ELb1ELb0ELb1ELb0ELb1ELb0ELb0ELb0ELi2ELi4ELi4ELi4ELb0EEENS1_24CollectiveEpilogueBwdGQAISA_fSD_Li256ELb0ELb1EEENS1_25SingleTileBwdLPTSchedulerILb0ELi128ELb1EEEEEEEEEvNT_6ParamsE$_ZN4cute3eso3ESOILb1ELb0EJNS_6LayoutINS_5tupleIJNS3_IJNS_1CILi4EEENS4_ILi1EEEEEES6_EEENS3_IJNS3_IJS6_NS4_ILi0EEEEEES9_EEEEENS_10ViewEngineINS_8gmem_ptrIPKfEEEEEEC2ERKSC_RKSI_:
[----:B------:R-:W-:Y:S02]  /*9b50*/  IADD3 R4, R81, -c[0x0][0x20], RZ ;  /* 0x8000080051047a10 */ /* 0x000fe40007ffe0ff */
[----:B------:R-:W-:-:S03]  /*9b60*/  MOV R7, 0x0 ;  /* 0x0000000000077802 */ /* 0x000fc60000000f00 */
[----:B------:R1:W-:Y:S01]  /*9b70*/  STL.64 [R4], R2 ;  /* 0x0000000204007387 */ /* 0x0003e20000100a00 */
[----:B------:R-:W-:Y:S05]  /*9b80*/  RET.REL.NODEC R6 `(_ZN7cutlass13device_kernelIN5flash19enable_sm80_to_sm89INS1_16FlashAttnBwdSm80INS1_25CollectiveMainloopBwdSm80ILi2ELi2EN4cute5tupleIJNS5_1CILi128EEES8_NS7_ILi64EEEEEENS_10bfloat16_tEfNS_4arch4Sm80ELb1ELb0ELb1ELb0ELb1ELb0ELb0ELb0ELi2ELi4ELi4ELi4ELb0EEENS1_24CollectiveEpilogueBwdGQAISA_fSD_Li256ELb0ELb1EEENS1_25SingleTileBwdLPTSchedulerILb0ELi128ELb1EEEEEEEEEvNT_6ParamsE) ;  /* 0xffff647006007950 */ /* 0x000fea0003c3ffff */
        .type           $_ZN7cutlass13device_kernelIN5flash19enable_sm80_to_sm89INS1_16FlashAttnBwdSm80INS1_25CollectiveMainloopBwdSm80ILi2ELi2EN4cute5tupleIJNS5_1CILi128EEES8_NS7_ILi64EEEEEENS_10bfloat16_tEfNS_4arch4Sm80ELb1ELb0ELb1ELb0ELb1ELb0ELb0ELb0ELi2ELi4ELi4ELi4ELb0EEENS1_24CollectiveEpilogueBwdGQAISA_fSD_Li256ELb0ELb1EEENS1_25SingleTileBwdLPTSchedulerILb0ELi128ELb1EEEEEEEEEvNT_6ParamsE$_ZN4cute3eso3ESOILb1ELb0EJNS_6LayoutINS_5tupleIJNS3_IJNS_1CILi4EEENS4_ILi1EEEEEES6_EEENS3_IJNS3_IJS6_NS4_ILi0EEEEEES9_EEEEENS_10ViewEngineINS_8smem_ptrIPfEEEEEEC2ERKSC_RKSH_,@function
        .size           $_ZN7cutlass13device_kernelIN5flash19enable_sm80_to_sm89INS1_16FlashAttnBwdSm80INS1_25CollectiveMainloopBwdSm80ILi2ELi2EN4cute5tupleIJNS5_1CILi128EEES8_NS7_ILi64EEEEEENS_10bfloat16_tEfNS_4arch4Sm80ELb1ELb0ELb1ELb0ELb1ELb0ELb0ELb0ELi2ELi4ELi4ELi4ELb0EEENS1_24CollectiveEpilogueBwdGQAISA_fSD_Li256ELb0ELb1EEENS1_25SingleTileBwdLPTSchedulerILb0ELi128ELb1EEEEEEEEEvNT_6ParamsE$_ZN4cute3eso3ESOILb1ELb0EJNS_6LayoutINS_5tupleIJNS3_IJNS_1CILi4EEENS4_ILi1EEEEEES6_EEENS3_IJNS3_IJS6_NS4_ILi0EEEEEES9_EEEEENS_10ViewEngineINS_8smem_ptrIPfEEEEEEC2ERKSC_RKSH_,($_ZN7cutlass13device_kernelIN5flash19enable_sm80_to_sm89INS1_16FlashAttnBwdSm80INS1_25CollectiveMainloopBwdSm80ILi2ELi2EN4cute5tupleIJNS5_1CILi128EEES8_NS7_ILi64EEEEEENS_10bfloat16_tEfNS_4arch4Sm80ELb1ELb0ELb1ELb0ELb1ELb0ELb0ELb0ELi2ELi4ELi4ELi4ELb0EEENS1_24CollectiveEpilogueBwdGQAISA_fSD_Li256ELb0ELb1EEENS1_25SingleTileBwdLPTSchedulerILb0ELi128ELb1EEEEEEEEEvNT_6ParamsE$_ZN4cute3eso3ESOILb1ELb0EJNS_6LayoutINS_5tupleIJNS3_IJNS_1CILi4EEENS4_ILi1EEEEEES6_EEENS3_IJNS3_IJS6_NS4_ILi0EEEEEES9_EEEEEiEEC2ERKSC_RKi - $_ZN7cutlass13device_kernelIN5flash19enable_sm80_to_sm89INS1_16FlashAttnBwdSm80INS1_25CollectiveMainloopBwdSm80ILi2ELi2EN4cute5tupleIJNS5_1CILi128EEES8_NS7_ILi64EEEEEENS_10bfloat16_tEfNS_4arch4Sm80ELb1ELb0ELb1ELb0ELb1ELb0ELb0ELb0ELi2ELi4ELi4ELi4ELb0EEENS1_24CollectiveEpilogueBwdGQAISA_fSD_Li256ELb0ELb1EEENS1_25SingleTileBwdLPTSchedulerILb0ELi128ELb1EEEEEEEEEvNT_6ParamsE$_ZN4cute3eso3ESOILb1ELb0EJNS_6LayoutINS_5tupleIJNS3_IJNS_1CILi4EEENS4_ILi1EEEEEES6_EEENS3_IJNS3_IJS6_NS4_ILi0EEEEEES9_EEEEENS_10ViewEngineINS_8smem_ptrIPfEEEEEEC2ERKSC_RKSH_)
$_ZN7cutlass13device_kernelIN5flash19enable_sm80_to_sm89INS1_16FlashAttnBwdSm80INS1_25CollectiveMainloopBwdSm80ILi2ELi2EN4cute5tupleIJNS5_1CILi128EEES8_NS7_ILi64EEEEEENS_10bfloat16_tEfNS_4arch4Sm80ELb1ELb0ELb1ELb0ELb1ELb0ELb0ELb0ELi2ELi4ELi4ELi4ELb0EEENS1_24CollectiveEpilogueBwdGQAISA_fSD_Li256ELb0ELb1EEENS1_25SingleTileBwdLPTSchedulerILb0ELi128ELb1EEEEEEEEEvNT_6ParamsE$_ZN4cute3eso3ESOILb1ELb0EJNS_6LayoutINS_5tupleIJNS3_IJNS_1CILi4EEENS4_ILi1EEEEEES6_EEENS3_IJNS3_IJS6_NS4_ILi0EEEEEES9_EEEEENS_10ViewEngineINS_8smem_ptrIPfEEEEEEC2ERKSC_RKSH_:
[----:B------:R-:W-:Y:S02]  /*9b90*/  IADD3 R6, R81, -c[0x0][0x20], RZ ;  /* 0x8000080051067a10 */ /* 0x000fe40007ffe0ff */
[----:B------:R-:W-:-:S03]  /*9ba0*/  MOV R9, 0x0 ;  /* 0x0000000000097802 */ /* 0x000fc60000000f00 */
[----:B------:R1:W-:Y:S01]  /*9bb0*/  STL.64 [R6], R2 ;  /* 0x0000000206007387 */ /* 0x0003e20000100a00 */
[----:B------:R-:W-:Y:S05]  /*9bc0*/  RET.REL.NODEC R8 `(_ZN7cutlass13device_kernelIN5flash19enable_sm80_to_sm89INS1_16FlashAttnBwdSm80INS1_25CollectiveMainloopBwdSm80ILi2ELi2EN4cute5tupleIJNS5_1CILi128EEES8_NS7_ILi64EEEEEENS_10bfloat16_tEfNS_4arch4Sm80ELb1ELb0ELb1ELb0ELb1ELb0ELb0ELb0ELi2ELi4ELi4ELi4ELb0EEENS1_24CollectiveEpilogueBwdGQAISA_fSD_Li256ELb0ELb1EEENS1_25SingleTileBwdLPTSchedulerILb0ELi128ELb1EEEEEEEEEvNT_6ParamsE) ;  /* 0xffff643008007950 */ /* 0x000fea0003c3ffff */
        .type           $_ZN7cutlass13device_kernelIN5flash19enable_sm80_to_sm89INS1_16FlashAttnBwdSm80INS1_25CollectiveMainloopBwdSm80ILi2ELi2EN4cute5tupleIJNS5_1CILi128EEES8_NS7_ILi64EEEEEENS_10bfloat16_tEfNS_4arch4Sm80ELb1ELb0ELb1ELb0ELb1ELb0ELb0ELb0ELi2ELi4ELi4ELi4ELb0EEENS1_24CollectiveEpilogueBwdGQAISA_fSD_Li256ELb0ELb1EEENS1_25SingleTileBwdLPTSchedulerILb0ELi128ELb1EEEEEEEEEvNT_6ParamsE$_ZN4cute3eso3ESOILb1ELb0EJNS_6LayoutINS_5tupleIJNS3_IJNS_1CILi4EEENS4_ILi1EEEEEES6_EEENS3_IJNS3_IJS6_NS4_ILi0EEEEEES9_EEEEEiEEC2ERKSC_RKi,@function
        .size           $_ZN7cutlass13device_kernelIN5flash19enable_sm80_to_sm89INS1_16FlashAttnBwdSm80INS1_25CollectiveMainloopBwdSm80ILi2ELi2EN4cute5tupleIJNS5_1CILi128EEES8_NS7_ILi64EEEEEENS_10bfloat16_tEfNS_4arch4Sm80ELb1ELb0ELb1ELb0ELb1ELb0ELb0ELb0ELi2ELi4ELi4ELi4ELb0EEENS1_24CollectiveEpilogueBwdGQAISA_fSD_Li256ELb0ELb1EEENS1_25SingleTileBwdLPTSchedulerILb0ELi128ELb1EEEEEEEEEvNT_6ParamsE$_ZN4cute3eso3ESOILb1ELb0EJNS_6LayoutINS_5tupleIJNS3_IJNS_1CILi4EEENS4_ILi1EEEEEES6_EEENS3_IJNS3_IJS6_NS4_ILi0EEEEEES9_EEEEEiEEC2ERKSC_RKi,($_ZN7cutlass13device_kernelIN5flash19enable_sm80_to_sm89INS1_16FlashAttnBwdSm80INS1_25CollectiveMainloopBwdSm80ILi2ELi2EN4cute5tupleIJNS5_1CILi128EEES8_NS7_ILi64EEEEEENS_10bfloat16_tEfNS_4arch4Sm80ELb1ELb0ELb1ELb0ELb1ELb0ELb0ELb0ELi2ELi4ELi4ELi4ELb0EEENS1_24CollectiveEpilogueBwdGQAISA_fSD_Li256ELb0ELb1EEENS1_25SingleTileBwdLPTSchedulerILb0ELi128ELb1EEEEEEEEEvNT_6ParamsE$_ZN4cute3eso3ESOILb1ELb0EJNS_6LayoutINS_5tupleIJNS3_IJNS_1CILi8EEENS4_ILi1EEEEEEEEENS3_IJNS3_IJS6_NS4_ILi0EEEEEEEEEEENS_10ViewEngineINS_8gmem_ptrIPKN7cutlass10bfloat16_tEEEEEEEC2ERKSC_RKSK_ - $_ZN7cutlass13device_kernelIN5flash19enable_sm80_to_sm89INS1_16FlashAttnBwdSm80INS1_25CollectiveMainloopBwdSm80ILi2ELi2EN4cute5tupleIJNS5_1CILi128EEES8_NS7_ILi64EEEEEENS_10bfloat16_tEfNS_4arch4Sm80ELb1ELb0ELb1ELb0ELb1ELb0ELb0ELb0ELi2ELi4ELi4ELi4ELb0EEENS1_24CollectiveEpilogueBwdGQAISA_fSD_Li256ELb0ELb1EEENS1_25SingleTileBwdLPTSchedulerILb0ELi128ELb1EEEEEEEEEvNT_6ParamsE$_ZN4cute3eso3ESOILb1ELb0EJNS_6LayoutINS_5tupleIJNS3_IJNS_1CILi4EEENS4_ILi1EEEEEES6_EEENS3_IJNS3_IJS6_NS4_ILi0EEEEEES9_EEEEEiEEC2ERKSC_RKi)
$_ZN7cutlass13device_kernelIN5flash19enable_sm80_to_sm89INS1_16FlashAttnBwdSm80INS1_25CollectiveMainloopBwdSm80ILi2ELi2EN4cute5tupleIJNS5_1CILi128EEES8_NS7_ILi64EEEEEENS_10bfloat16_tEfNS_4arch4Sm80ELb1ELb0ELb1ELb0ELb1ELb0ELb0ELb0ELi2ELi4ELi4ELi4ELb0EEENS1_24CollectiveEpilogueBwdGQAISA_fSD_Li256ELb0ELb1EEENS1_25SingleTileBwdLPTSchedulerILb0ELi128ELb1EEEEEEEEEvNT_6ParamsE$_ZN4cute3eso3ESOILb1ELb0EJNS_6LayoutINS_5tupleIJNS3_IJNS_1CILi4EEENS4_ILi1EEEEEES6_EEENS3_IJNS3_IJS6_NS4_ILi0EEEEEES9_EEEEEiEEC2ERKSC_RKi:
[----:B------:R-:W-:Y:S02]  /*9bd0*/  IADD3 R2, R81, -c[0x0][0x20], RZ ;  /* 0x8000080051027a10 */ /* 0x000fe40007ffe0ff */
[----:B------:R-:W-:-:S03]  /*9be0*/  MOV R7, 0x0 ;  /* 0x0000000000077802 */ /* 0x000fc60000000f00 */
[----:B------:R1:W-:Y:S01]  /*9bf0*/  STL [R2], R3 ;  /* 0x0000000302007387 */ /* 0x0003e20000100800 */
[----:B------:R-:W-:Y:S05]  /*9c00*/  RET.REL.NODEC R6 `(_ZN7cutlass13device_kernelIN5flash19enable_sm80_to_sm89INS1_16FlashAttnBwdSm80INS1_25CollectiveMainloopBwdSm80ILi2ELi2EN4cute5tupleIJNS5_1CILi128EEES8_NS7_ILi64EEEEEENS_10bfloat16_tEfNS_4arch4Sm80ELb1ELb0ELb1ELb0ELb1ELb0ELb0ELb0ELi2ELi4ELi4ELi4ELb0EEENS1_24CollectiveEpilogueBwdGQAISA_fSD_Li256ELb0ELb1EEENS1_25SingleTileBwdLPTSchedulerILb0ELi128ELb1EEEEEEEEEvNT_6ParamsE) ;  /* 0xffff63f006007950 */ /* 0x000fea0003c3ffff */
        .type           $_ZN7cutlass13device_kernelIN5flash19enable_sm80_to_sm89INS1_16FlashAttnBwdSm80INS1_25CollectiveMainloopBwdSm80ILi2ELi2EN4cute5tupleIJNS5_1CILi128EEES8_NS7_ILi64EEEEEENS_10bfloat16_tEfNS_4arch4Sm80ELb1ELb0ELb1ELb0ELb1ELb0ELb0ELb0ELi2ELi4ELi4ELi4ELb0EEENS1_24CollectiveEpilogueBwdGQAISA_fSD_Li256ELb0ELb1EEENS1_25SingleTileBwdLPTSchedulerILb0ELi128ELb1EEEEEEEEEvNT_6ParamsE$_ZN4cute3eso3ESOILb1ELb0EJNS_6LayoutINS_5tupleIJNS3_IJNS_1CILi8EEENS4_ILi1EEEEEEEEENS3_IJNS3_IJS6_NS4_ILi0EEEEEEEEEEENS_10ViewEngineINS_8gmem_ptrIPKN7cutlass10bfloat16_tEEEEEEEC2ERKSC_RKSK_,@function
        .size           $_ZN7cutlass13device_kernelIN5flash19enable_sm80_to_sm89INS1_16FlashAttnBwdSm80INS1_25CollectiveMainloopBwdSm80ILi2ELi2EN4cute5tupleIJNS5_1CILi128EEES8_NS7_ILi64EEEEEENS_10bfloat16_tEfNS_4arch4Sm80ELb1ELb0ELb1ELb0ELb1ELb0ELb0ELb0ELi2ELi4ELi4ELi4ELb0EEENS1_24CollectiveEpilogueBwdGQAISA_fSD_Li256ELb0ELb1EEENS1_25SingleTileBwdLPTSchedulerILb0ELi128ELb1EEEEEEEEEvNT_6ParamsE$_ZN4cute3eso3ESOILb1ELb0EJNS_6LayoutINS_5tupleIJNS3_IJNS_1CILi8EEENS4_ILi1EEEEEEEEENS3_IJNS3_IJS6_NS4_ILi0EEEEEEEEEEENS_10ViewEngineINS_8gmem_ptrIPKN7cutlass10bfloat16_tEEEEEEEC2ERKSC_RKSK_,($_ZN7cutlass13device_kernelIN5flash19enable_sm80_to_sm89INS1_16FlashAttnBwdSm80INS1_25CollectiveMainloopBwdSm80ILi2ELi2EN4cute5tupleIJNS5_1CILi128EEES8_NS7_ILi64EEEEEENS_10bfloat16_tEfNS_4arch4Sm80ELb1ELb0ELb1ELb0ELb1ELb0ELb0ELb0ELi2ELi4ELi4ELi4ELb0EEENS1_24CollectiveEpilogueBwdGQAISA_fSD_Li256ELb0ELb1EEENS1_25SingleTileBwdLPTSchedulerILb0ELi128ELb1EEEEEEEEEvNT_6ParamsE$_ZN4cute3eso3ESOILb1ELb0EJNS_6LayoutINS_5tupleIJNS3_IJNS_1CILi8EEENS4_ILi1EEEEEEEEENS3_IJNS3_IJS6_NS4_ILi0EEEEEEEEEEENS_10ViewEngineINS_8smem_ptrIPN7cutlass10bfloat16_tEEEEEEEC2ERKSC_RKSJ_ - $_ZN7cutlass13device_kernelIN5flash19enable_sm80_to_sm89INS1_16FlashAttnBwdSm80INS1_25CollectiveMainloopBwdSm80ILi2ELi2EN4cute5tupleIJNS5_1CILi128EEES8_NS7_ILi64EEEEEENS_10bfloat16_tEfNS_4arch4Sm80ELb1ELb0ELb1ELb0ELb1ELb0ELb0ELb0ELi2ELi4ELi4ELi4ELb0EEENS1_24CollectiveEpilogueBwdGQAISA_fSD_Li256ELb0ELb1EEENS1_25SingleTileBwdLPTSchedulerILb0ELi128ELb1EEEEEEEEEvNT_6ParamsE$_ZN4cute3eso3ESOILb1ELb0EJNS_6LayoutINS_5tupleIJNS3_IJNS_1CILi8EEENS4_ILi1EEEEEEEEENS3_IJNS3_IJS6_NS4_ILi0EEEEEEEEEEENS_10ViewEngineINS_8gmem_ptrIPKN7cutlass10bfloat16_tEEEEEEEC2ERKSC_RKSK_)
$_ZN7cutlass13device_kernelIN5flash19enable_sm80_to_sm89INS1_16FlashAttnBwdSm80INS1_25CollectiveMainloopBwdSm80ILi2ELi2EN4cute5tupleIJNS5_1CILi128EEES8_NS7_ILi64EEEEEENS_10bfloat16_tEfNS_4arch4Sm80ELb1ELb0ELb1ELb0ELb1ELb0ELb0ELb0ELi2ELi4ELi4ELi4ELb0EEENS1_24CollectiveEpilogueBwdGQAISA_fSD_Li256ELb0ELb1EEENS1_25SingleTileBwdLPTSchedulerILb0ELi128ELb1EEEEEEEEEvNT_6ParamsE$_ZN4cute3eso3ESOILb1ELb0EJNS_6LayoutINS_5tupleIJNS3_IJNS_1CILi8EEENS4_ILi1EEEEEEEEENS3_IJNS3_IJS6_NS4_ILi0EEEEEEEEEEENS_10ViewEngineINS_8gmem_ptrIPKN7cutlass10bfloat16_tEEEEEEEC2ERKSC_RKSK_:
[----:B------:R-:W-:Y:S02]  /*9c10*/  IADD3 R4, R81, -c[0x0][0x20], RZ ;  /* 0x8000080051047a10 */ /* 0x000fe40007ffe0ff */
[----:B------:R-:W-:-:S03]  /*9c20*/  MOV R7, 0x0 ;  /* 0x0000000000077802 */ /* 0x000fc60000000f00 */
[----:B------:R1:W-:Y:S01]  /*9c30*/  STL.64 [R4], R2 ;  /* 0x0000000204007387 */ /* 0x0003e20000100a00 */
[----:B------:R-:W-:Y:S05]  /*9c40*/  RET.REL.NODEC R6 `(_ZN7cutlass13device_kernelIN5flash19enable_sm80_to_sm89INS1_16FlashAttnBwdSm80INS1_25CollectiveMainloopBwdSm80ILi2ELi2EN4cute5tupleIJNS5_1CILi128EEES8_NS7_ILi64EEEEEENS_10bfloat16_tEfNS_4arch4Sm80ELb1ELb0ELb1ELb0ELb1ELb0ELb0ELb0ELi2ELi4ELi4ELi4ELb0EEENS1_24CollectiveEpilogueBwdGQAISA_fSD_Li256ELb0ELb1EEENS1_25SingleTileBwdLPTSchedulerILb0ELi128ELb1EEEEEEEEEvNT_6ParamsE) ;  /* 0xffff63b006007950 */ /* 0x000fea0003c3ffff */
        .type           $_ZN7cutlass13device_kernelIN5flash19enable_sm80_to_sm89INS1_16FlashAttnBwdSm80INS1_25CollectiveMainloopBwdSm80ILi2ELi2EN4cute5tupleIJNS5_1CILi128EEES8_NS7_ILi64EEEEEENS_10bfloat16_tEfNS_4arch4Sm80ELb1ELb0ELb1ELb0ELb1ELb0ELb0ELb0ELi2ELi4ELi4ELi4ELb0EEENS1_24CollectiveEpilogueBwdGQAISA_fSD_Li256ELb0ELb1EEENS1_25SingleTileBwdLPTSchedulerILb0ELi128ELb1EEEEEEEEEvNT_6ParamsE$_ZN4cute3eso3ESOILb1ELb0EJNS_6LayoutINS_5tupleIJNS3_IJNS_1CILi8EEENS4_ILi1EEEEEEEEENS3_IJNS3_IJS6_NS4_ILi0EEEEEEEEEEENS_10ViewEngineINS_8smem_ptrIPN7cutlass10bfloat16_tEEEEEEEC2ERKSC_RKSJ_,@function
        .size           $_ZN7cutlass13device_kernelIN5flash19enable_sm80_to_sm89INS1_16FlashAttnBwdSm80INS1_25CollectiveMainloopBwdSm80ILi2ELi2EN4cute5tupleIJNS5_1CILi128EEES8_NS7_ILi64EEEEEENS_10bfloat16_tEfNS_4arch4Sm80ELb1ELb0ELb1ELb0ELb1ELb0ELb0ELb0ELi2ELi4ELi4ELi4ELb0EEENS1_24CollectiveEpilogueBwdGQAISA_fSD_Li256ELb0ELb1EEENS1_25SingleTileBwdLPTSchedulerILb0ELi128ELb1EEEEEEEEEvNT_6ParamsE$_ZN4cute3eso3ESOILb1ELb0EJNS_6LayoutINS_5tupleIJNS3_IJNS_1CILi8EEENS4_ILi1EEEEEEEEENS3_IJNS3_IJS6_NS4_ILi0EEEEEEEEEEENS_10ViewEngineINS_8smem_ptrIPN7cutlass10bfloat16_tEEEEEEEC2ERKSC_RKSJ_,($_ZN7cutlass13device_kernelIN5flash19enable_sm80_to_sm89INS1_16FlashAttnBwdSm80INS1_25CollectiveMainloopBwdSm80ILi2ELi2EN4cute5tupleIJNS5_1CILi128EEES8_NS7_ILi64EEEEEENS_10bfloat16_tEfNS_4arch4Sm80ELb1ELb0ELb1ELb0ELb1ELb0ELb0ELb0ELi2ELi4ELi4ELi4ELb0EEENS1_24CollectiveEpilogueBwdGQAISA_fSD_Li256ELb0ELb1EEENS1_25SingleTileBwdLPTSchedulerILb0ELi128ELb1EEEEEEEEEvNT_6ParamsE$_ZN4cute3eso3ESOILb1ELb0EJNS_6LayoutINS_5tupleIJNS3_IJNS_1CILi8EEENS4_ILi1EEEEEEEEENS3_IJNS3_IJS6_NS4_ILi0EEEEEEEEEEENS_10ViewEngineIPN7cutlass10bfloat16_tEEEEEC2ERKSC_RKSH_ - $_ZN7cutlass13device_kernelIN5flash19enable_sm80_to_sm89INS1_16FlashAttnBwdSm80INS1_25CollectiveMainloopBwdSm80ILi2ELi2EN4cute5tupleIJNS5_1CILi128EEES8_NS7_ILi64EEEEEENS_10bfloat16_tEfNS_4arch4Sm80ELb1ELb0ELb1ELb0ELb1ELb0ELb0ELb0ELi2ELi4ELi4ELi4ELb0EEENS1_24CollectiveEpilogueBwdGQAISA_fSD_Li256ELb0ELb1EEENS1_25SingleTileBwdLPTSchedulerILb0ELi128ELb1EEEEEEEEEvNT_6ParamsE$_ZN4cute3eso3ESOILb1ELb0EJNS_6LayoutINS_5tupleIJNS3_IJNS_1CILi8EEENS4_ILi1EEEEEEEEENS3_IJNS3_IJS6_NS4_ILi0EEEEEEEEEEENS_10ViewEngineINS_8smem_ptrIPN7cutlass10bfloat16_tEEEEEEEC2ERKSC_RKSJ_)
$_ZN7cutlass13device_kernelIN5flash19enable_sm80_to_sm89INS1_16FlashAttnBwdSm80INS1_25CollectiveMainloopBwdSm80ILi2ELi2EN4cute5tupleIJNS5_1CILi128EEES8_NS7_ILi64EEEEEENS_10bfloat16_tEfNS_4arch4Sm80ELb1ELb0ELb1ELb0ELb1ELb0ELb0ELb0ELi2ELi4ELi4ELi4ELb0EEENS1_24CollectiveEpilogueBwdGQAISA_fSD_Li256ELb0ELb1EEENS1_25SingleTileBwdLPTSchedulerILb0ELi128ELb1EEEEEEEEEvNT_6ParamsE$_ZN4cute3eso3ESOILb1ELb0EJNS_6LayoutINS_5tupleIJNS3_IJNS_1CILi8EEENS4_ILi1EEEEEEEEENS3_IJNS3_IJS6_NS4_ILi0EEEEEEEEEEENS_10ViewEngineINS_8smem_ptrIPN7cutlass10bfloat16_tEEEEEEEC2ERKSC_RKSJ_:
[----:B------:R-:W-:Y:S02]  /*9c50*/  IADD3 R6, R6, -c[0x0][0x20], RZ ;  /* 0x8000080006067a10 */ /* 0x000fe40007ffe0ff */
[----:B------:R-:W-:-:S03]  /*9c60*/  MOV R9, 0x0 ;  /* 0x0000000000097802 */ /* 0x000fc60000000f00 */
[----:B------:R1:W-:Y:S01]  /*9c70*/  STL.64 [R6], R2 ;  /* 0x0000000206007387 */ /* 0x0003e20000100a00 */
[----:B------:R-:W-:Y:S05]  /*9c80*/  RET.REL.NODEC R8 `(_ZN7cutlass13device_kernelIN5flash19enable_sm80_to_sm89INS1_16FlashAttnBwdSm80INS1_25CollectiveMainloopBwdSm80ILi2ELi2EN4cute5tupleIJNS5_1CILi128EEES8_NS7_ILi64EEEEEENS_10bfloat16_tEfNS_4arch4Sm80ELb1ELb0ELb1ELb0ELb1ELb0ELb0ELb0ELi2ELi4ELi4ELi4ELb0EEENS1_24CollectiveEpilogueBwdGQAISA_fSD_Li256ELb0ELb1EEENS1_25SingleTileBwdLPTSchedulerILb0ELi128ELb1EEEEEEEEEvNT_6ParamsE) ;  /* 0xffff637008007950 */ /* 0x000fea0003c3ffff */
        .type           $_ZN7cutlass13device_kernelIN5flash19enable_sm80_to_sm89INS1_16FlashAttnBwdSm80INS1_25CollectiveMainloopBwdSm80ILi2ELi2EN4cute5tupleIJNS5_1CILi128EEES8_NS7_ILi64EEEEEENS_10bfloat16_tEfNS_4arch4Sm80ELb1ELb0ELb1ELb0ELb1ELb0ELb0ELb0ELi2ELi4ELi4ELi4ELb0EEENS1_24CollectiveEpilogueBwdGQAISA_fSD_Li256ELb0ELb1EEENS1_25SingleTileBwdLPTSchedulerILb0ELi128ELb1EEEEEEEEEvNT_6ParamsE$_ZN4cute3eso3ESOILb1ELb0EJNS_6LayoutINS_5tupleIJNS3_IJNS_1CILi8EEENS4_ILi1EEEEEEEEENS3_IJNS3_IJS6_NS4_ILi0EEEEEEEEEEENS_10ViewEngineIPN7cutlass10bfloat16_tEEEEEC2ERKSC_RKSH_,@function
        .size           $_ZN7cutlass13device_kernelIN5flash19enable_sm80_to_sm89INS1_16FlashAttnBwdSm80INS1_25CollectiveMainloopBwdSm80ILi2ELi2EN4cute5tupleIJNS5_1CILi128EEES8_NS7_ILi64EEEEEENS_10bfloat16_tEfNS_4arch4Sm80ELb1ELb0ELb1ELb0ELb1ELb0ELb0ELb0ELi2ELi4ELi4ELi4ELb0EEENS1_24CollectiveEpilogueBwdGQAISA_fSD_Li256ELb0ELb1EEENS1_25SingleTileBwdLPTSchedulerILb0ELi128ELb1EEEEEEEEEvNT_6ParamsE$_ZN4cute3eso3ESOILb1ELb0EJNS_6LayoutINS_5tupleIJNS3_IJNS_1CILi8EEENS4_ILi1EEEEEEEEENS3_IJNS3_IJS6_NS4_ILi0EEEEEEEEEEENS_10ViewEngineIPN7cutlass10bfloat16_tEEEEEC2ERKSC_RKSH_,($_ZN7cutlass13device_kernelIN5flash19enable_sm80_to_sm89INS1_16FlashAttnBwdSm80INS1_25CollectiveMainloopBwdSm80ILi2ELi2EN4cute5tupleIJNS5_1CILi128EEES8_NS7_ILi64EEEEEENS_10bfloat16_tEfNS_4arch4Sm80ELb1ELb0ELb1ELb0ELb1ELb0ELb0ELb0ELi2ELi4ELi4ELi4ELb0EEENS1_24CollectiveEpilogueBwdGQAISA_fSD_Li256ELb0ELb1EEENS1_25SingleTileBwdLPTSchedulerILb0ELi128ELb1EEEEEEEEEvNT_6ParamsE$_ZN4cute3eso3ESOILb1ELb0EJNS_6LayoutINS_5tupleIJNS3_IJNS_1CILi8EEENS4_ILi1EEEEEEEEENS3_IJNS3_IJS6_NS4_ILi0EEEEEEEEEEEiEEC2ERKSC_RKi - $_ZN7cutlass13device_kernelIN5flash19enable_sm80_to_sm89INS1_16FlashAttnBwdSm80INS1_25CollectiveMainloopBwdSm80ILi2ELi2EN4cute5tupleIJNS5_1CILi128EEES8_NS7_ILi64EEEEEENS_10bfloat16_tEfNS_4arch4Sm80ELb1ELb0ELb1ELb0ELb1ELb0ELb0ELb0ELi2ELi4ELi4ELi4ELb0EEENS1_24CollectiveEpilogueBwdGQAISA_fSD_Li256ELb0ELb1EEENS1_25SingleTileBwdLPTSchedulerILb0ELi128ELb1EEEEEEEEEvNT_6ParamsE$_ZN4cute3eso3ESOILb1ELb0EJNS_6LayoutINS_5tupleIJNS3_IJNS_1CILi8EEENS4_ILi1EEEEEEEEENS3_IJNS3_IJS6_NS4_ILi0EEEEEEEEEEENS_10ViewEngineIPN7cutlass10bfloat16_tEEEEEC2ERKSC_RKSH_)
$_ZN7cutlass13device_kernelIN5flash19enable_sm80_to_sm89INS1_16FlashAttnBwdSm80INS1_25CollectiveMainloopBwdSm80ILi2ELi2EN4cute5tupleIJNS5_1CILi128EEES8_NS7_ILi64EEEEEENS_10bfloat16_tEfNS_4arch4Sm80ELb1ELb0ELb1ELb0ELb1ELb0ELb0ELb0ELi2ELi4ELi4ELi4ELb0EEENS1_24CollectiveEpilogueBwdGQAISA_fSD_Li256ELb0ELb1EEENS1_25SingleTileBwdLPTSchedulerILb0ELi128ELb1EEEEEEEEEvNT_6ParamsE$_ZN4cute3eso3ESOILb1ELb0EJNS_6LayoutINS_5tupleIJNS3_IJNS_1CILi8EEENS4_ILi1EEEEEEEEENS3_IJNS3_IJS6_NS4_ILi0EEEEEEEEEEENS_10ViewEngineIPN7cutlass10bfloat16_tEEEEEC2ERKSC_RKSH_:
[----:B------:R-:W-:Y:S01]  /*9c90*/  IADD3 R2, R67, -c[0x0][0x20], RZ ;  /* 0x8000080043027a10 */ /* 0x000fe20007ffe0ff */
[----:B------:R-:W-:Y:S01]  /*9ca0*/  IMAD.MOV.U32 R9, RZ, RZ, R3 ;  /* 0x000000ffff097224 */ /* 0x000fe200078e0003 */
[----:B------:R-:W-:-:S04]  /*9cb0*/  MOV R7, 0x0 ;  /* 0x0000000000077802 */ /* 0x000fc80000000f00 */
[----:B------:R1:W-:Y:S01]  /*9cc0*/  STL.64 [R2], R8 ;  /* 0x0000000802007387 */ /* 0x0003e20000100a00 */
[----:B------:R-:W-:Y:S05]  /*9cd0*/  RET.REL.NODEC R6 `(_ZN7cutlass13device_kernelIN5flash19enable_sm80_to_sm89INS1_16FlashAttnBwdSm80INS1_25CollectiveMainloopBwdSm80ILi2ELi2EN4cute5tupleIJNS5_1CILi128EEES8_NS7_ILi64EEEEEENS_10bfloat16_tEfNS_4arch4Sm80ELb1ELb0ELb1ELb0ELb1ELb0ELb0ELb0ELi2ELi4ELi4ELi4ELb0EEENS1_24CollectiveEpilogueBwdGQAISA_fSD_Li256ELb0ELb1EEENS1_25SingleTileBwdLPTSchedulerILb0ELi128ELb1EEEEEEEEEvNT_6ParamsE) ;  /* 0xffff632006007950 */ /* 0x000fea0003c3ffff */
        .type           $_ZN7cutlass13device_kernelIN5flash19enable_sm80_to_sm89INS1_16FlashAttnBwdSm80INS1_25CollectiveMainloopBwdSm80ILi2ELi2EN4cute5tupleIJNS5_1CILi128EEES8_NS7_ILi64EEEEEENS_10bfloat16_tEfNS_4arch4Sm80ELb1ELb0ELb1ELb0ELb1ELb0ELb0ELb0ELi2ELi4ELi4ELi4ELb0EEENS1_24CollectiveEpilogueBwdGQAISA_fSD_Li256ELb0ELb1EEENS1_25SingleTileBwdLPTSchedulerILb0ELi128ELb1EEEEEEEEEvNT_6ParamsE$_ZN4cute3eso3ESOILb1ELb0EJNS_6LayoutINS_5tupleIJNS3_IJNS_1CILi8EEENS4_ILi1EEEEEEEEENS3_IJNS3_IJS6_NS4_ILi0EEEEEEEEEEEiEEC2ERKSC_RKi,@function
        .size           $_ZN7cutlass13device_kernelIN5flash19enable_sm80_to_sm89INS1_16FlashAttnBwdSm80INS1_25CollectiveMainloopBwdSm80ILi2ELi2EN4cute5tupleIJNS5_1CILi128EEES8_NS7_ILi64EEEEEENS_10bfloat16_tEfNS_4arch4Sm80ELb1ELb0ELb1ELb0ELb1ELb0ELb0ELb0ELi2ELi4ELi4ELi4ELb0EEENS1_24CollectiveEpilogueBwdGQAISA_fSD_Li256ELb0ELb1EEENS1_25SingleTileBwdLPTSchedulerILb0ELi128ELb1EEEEEEEEEvNT_6ParamsE$_ZN4cute3eso3ESOILb1ELb0EJNS_6LayoutINS_5tupleIJNS3_IJNS_1CILi8EEENS4_ILi1EEEEEEEEENS3_IJNS3_IJS6_NS4_ILi0EEEEEEEEEEEiEEC2ERKSC_RKi,($_ZN7cutlass13device_kernelIN5flash19enable_sm80_to_sm89INS1_16FlashAttnBwdSm80INS1_25CollectiveMainloopBwdSm80ILi2ELi2EN4cute5tupleIJNS5_1CILi128EEES8_NS7_ILi64EEEEEENS_10bfloat16_tEfNS_4arch4Sm80ELb1ELb0ELb1ELb0ELb1ELb0ELb0ELb0ELi2ELi4ELi4ELi4ELb0EEENS1_24CollectiveEpilogueBwdGQAISA_fSD_Li256ELb0ELb1EEENS1_25SingleTileBwdLPTSchedulerILb0ELi128ELb1EEEEEEEEEvNT_6ParamsE$_ZN4cute3eso3ESOILb1ELb0EJNS_6LayoutINS_5tupleIJNS3_IJNS_1CILi8EEENS4_ILi1EEEEEEEEENS3_IJNS3_IJS6_NS4_ILi0EEEEEEEEEEElEEC2ERKSC_RKl - $_ZN7cutlass13device_kernelIN5flash19enable_sm80_to_sm89INS1_16FlashAttnBwdSm80INS1_25CollectiveMainloopBwdSm80ILi2ELi2EN4cute5tupleIJNS5_1CILi128EEES8_NS7_ILi64EEEEEENS_10bfloat16_tEfNS_4arch4Sm80ELb1ELb0ELb1ELb0ELb1ELb0ELb0ELb0ELi2ELi4ELi4ELi4ELb0EEENS1_24CollectiveEpilogueBwdGQAISA_fSD_Li256ELb0ELb1EEENS1_25SingleTileBwdLPTSchedulerILb0ELi128ELb1EEEEEEEEEvNT_6ParamsE$_ZN4cute3eso3ESOILb1ELb0EJNS_6LayoutINS_5tupleIJNS3_IJNS_1CILi8EEENS4_ILi1EEEEEEEEENS3_IJNS3_IJS6_NS4_ILi0EEEEEEEEEEEiEEC2ERKSC_RKi)
$_ZN7cutlass13device_kernelIN5flash19enable_sm80_to_sm89INS1_16FlashAttnBwdSm80INS1_25CollectiveMainloopBwdSm80ILi2ELi2EN4cute5tupleIJNS5_1CILi128EEES8_NS7_ILi64EEEEEENS_10bfloat16_tEfNS_4arch4Sm80ELb1ELb0ELb1ELb0ELb1ELb0ELb0ELb0ELi2ELi4ELi4ELi4ELb0EEENS1_24CollectiveEpilogueBwdGQAISA_fSD_Li256ELb0ELb1EEENS1_25SingleTileBwdLPTSchedulerILb0ELi128ELb1EEEEEEEEEvNT_6ParamsE$_ZN4cute3eso3ESOILb1ELb0EJNS_6LayoutINS_5tupleIJNS3_IJNS_1CILi8EEENS4_ILi1EEEEEEEEENS3_IJNS3_IJS6_NS4_ILi0EEEEEEEEEEEiEEC2ERKSC_RKi:
[----:B------:R-:W-:Y:S02]  /*9ce0*/  IADD3 R2, R2, -c[0x0][0x20], RZ ;  /* 0x8000080002027a10 */ /* 0x000fe40007ffe0ff */
[----:B------:R-:W-:-:S03]  /*9cf0*/  MOV R7, 0x0 ;  /* 0x0000000000077802 */ /* 0x000fc60000000f00 */
[----:B------:R1:W-:Y:S01]  /*9d00*/  STL [R2], R3 ;  /* 0x0000000302007387 */ /* 0x0003e20000100800 */
[----:B------:R-:W-:Y:S05]  /*9d10*/  RET.REL.NODEC R6 `(_ZN7cutlass13device_kernelIN5flash19enable_sm80_to_sm89INS1_16FlashAttnBwdSm80INS1_25CollectiveMainloopBwdSm80ILi2ELi2EN4cute5tupleIJNS5_1CILi128EEES8_NS7_ILi64EEEEEENS_10bfloat16_tEfNS_4arch4Sm80ELb1ELb0ELb1ELb0ELb1ELb0ELb0ELb0ELi2ELi4ELi4ELi4ELb0EEENS1_24CollectiveEpilogueBwdGQAISA_fSD_Li256ELb0ELb1EEENS1_25SingleTileBwdLPTSchedulerILb0ELi128ELb1EEEEEEEEEvNT_6ParamsE) ;  /* 0xffff62e006007950 */ /* 0x000fea0003c3ffff */
        .type           $_ZN7cutlass13device_kernelIN5flash19enable_sm80_to_sm89INS1_16FlashAttnBwdSm80INS1_25CollectiveMainloopBwdSm80ILi2ELi2EN4cute5tupleIJNS5_1CILi128EEES8_NS7_ILi64EEEEEENS_10bfloat16_tEfNS_4arch4Sm80ELb1ELb0ELb1ELb0ELb1ELb0ELb0ELb0ELi2ELi4ELi4ELi4ELb0EEENS1_24CollectiveEpilogueBwdGQAISA_fSD_Li256ELb0ELb1EEENS1_25SingleTileBwdLPTSchedulerILb0ELi128ELb1EEEEEEEEEvNT_6ParamsE$_ZN4cute3eso3ESOILb1ELb0EJNS_6LayoutINS_5tupleIJNS3_IJNS_1CILi8EEENS4_ILi1EEEEEEEEENS3_IJNS3_IJS6_NS4_ILi0EEEEEEEEEEElEEC2ERKSC_RKl,@function
        .size           $_ZN7cutlass13device_kernelIN5flash19enable_sm80_to_sm89INS1_16FlashAttnBwdSm80INS1_25CollectiveMainloopBwdSm80ILi2ELi2EN4cute5tupleIJNS5_1CILi128EEES8_NS7_ILi64EEEEEENS_10bfloat16_tEfNS_4arch4Sm80ELb1ELb0ELb1ELb0ELb1ELb0ELb0ELb0ELi2ELi4ELi4ELi4ELb0EEENS1_24CollectiveEpilogueBwdGQAISA_fSD_Li256ELb0ELb1EEENS1_25SingleTileBwdLPTSchedulerILb0ELi128ELb1EEEEEEEEEvNT_6ParamsE$_ZN4cute3eso3ESOILb1ELb0EJNS_6LayoutINS_5tupleIJNS3_IJNS_1CILi8EEENS4_ILi1EEEEEEEEENS3_IJNS3_IJS6_NS4_ILi0EEEEEEEEEEElEEC2ERKSC_RKl,($_ZN7cutlass13device_kernelIN5flash19enable_sm80_to_sm89INS1_16FlashAttnBwdSm80INS1_25CollectiveMainloopBwdSm80ILi2ELi2EN4cute5tupleIJNS5_1CILi128EEES8_NS7_ILi64EEEEEENS_10bfloat16_tEfNS_4arch4Sm80ELb1ELb0ELb1ELb0ELb1ELb0ELb0ELb0ELi2ELi4ELi4ELi4ELb0EEENS1_24CollectiveEpilogueBwdGQAISA_fSD_Li256ELb0ELb1EEENS1_25SingleTileBwdLPTSchedulerILb0ELi128ELb1EEEEEEEEEvNT_6ParamsE$_ZN4cute3eso3ESOILb1ELb0EJNS_6LayoutINS_5tupleIJNS3_IJNS_1CILi8EEENS4_ILi1EEEEEENS3_IJNS4_ILi2EEEEEEEEENS3_IJNS3_IJS6_NS4_ILi0EEEEEENS3_IJNS4_ILi4096EEEEEEEEEEENS_10ViewEngineINS_8smem_ptrIPN7cutlass10bfloat16_tEEEEEEEC2ERKSG_RKSN_ - $_ZN7cutlass13device_kernelIN5flash19enable_sm80_to_sm89INS1_16FlashAttnBwdSm80INS1_25CollectiveMainloopBwdSm80ILi2ELi2EN4cute5tupleIJNS5_1CILi128EEES8_NS7_ILi64EEEEEENS_10bfloat16_tEfNS_4arch4Sm80ELb1ELb0ELb1ELb0ELb1ELb0ELb0ELb0ELi2ELi4ELi4ELi4ELb0EEENS1_24CollectiveEpilogueBwdGQAISA_fSD_Li256ELb0ELb1EEENS1_25SingleTileBwdLPTSchedulerILb0ELi128ELb1EEEEEEEEEvNT_6ParamsE$_ZN4cute3eso3ESOILb1ELb0EJNS_6LayoutINS_5tupleIJNS3_IJNS_1CILi8EEENS4_ILi1EEEEEEEEENS3_IJNS3_IJS6_NS4_ILi0EEEEEEEEEEElEEC2ERKSC_RKl)
$_ZN7cutlass13device_kernelIN5flash19enable_sm80_to_sm89INS1_16FlashAttnBwdSm80INS1_25CollectiveMainloopBwdSm80ILi2ELi2EN4cute5tupleIJNS5_1CILi128EEES8_NS7_ILi64EEEEEENS_10bfloat16_tEfNS_4arch4Sm80ELb1ELb0ELb1ELb0ELb1ELb0ELb0ELb0ELi2ELi4ELi4ELi4ELb0EEENS1_24CollectiveEpilogueBwdGQAISA_fSD_Li256ELb0ELb1EEENS1_25SingleTileBwdLPTSchedulerILb0ELi128ELb1EEEEEEEEEvNT_6ParamsE$_ZN4cute3eso3ESOILb1ELb0EJNS_6LayoutINS_5tupleIJNS3_IJNS_1CILi8EEENS4_ILi1EEEEEEEEENS3_IJNS3_IJS6_NS4_ILi0EEEEEEEEEEElEEC2ERKSC_RKl:
[----:B------:R-:W-:Y:S01]  /*9d20*/  IADD3 R2, R81, -c[0x0][0x20], RZ ;  /* 0x8000080051027a10 */ /* 0x000fe20007ffe0ff */
[----:B------:R-:W-:Y:S01]  /*9d30*/  IMAD.MOV.U32 R7, RZ, RZ, R3 ;  /* 0x000000ffff077224 */ /* 0x000fe200078e0003 */
[----:B------:R-:W-:-:S04]  /*9d40*/  MOV R5, 0x0 ;  /* 0x0000000000057802 */ /* 0x000fc80000000f00 */
[----:B------:R1:W-:Y:S01]  /*9d50*/  STL.64 [R2], R6 ;  /* 0x0000000602007387 */ /* 0x0003e20000100a00 */
[----:B------:R-:W-:Y:S05]  /*9d60*/  RET.REL.NODEC R4 `(_ZN7cutlass13device_kernelIN5flash19enable_sm80_to_sm89INS1_16FlashAttnBwdSm80INS1_25CollectiveMainloopBwdSm80ILi2ELi2EN4cute5tupleIJNS5_1CILi128EEES8_NS7_ILi64EEEEEENS_10bfloat16_tEfNS_4arch4Sm80ELb1ELb0ELb1ELb0ELb1ELb0ELb0ELb0ELi2ELi4ELi4ELi4ELb0EEENS1_24CollectiveEpilogueBwdGQAISA_fSD_Li256ELb0ELb1EEENS1_25SingleTileBwdLPTSchedulerILb0ELi128ELb1EEEEEEEEEvNT_6ParamsE) ;  /* 0xffff629004007950 */ /* 0x000fea0003c3ffff */
        .type           $_ZN7cutlass13device_kernelIN5flash19enable_sm80_to_sm89INS1_16FlashAttnBwdSm80INS1_25CollectiveMainloopBwdSm80ILi2ELi2EN4cute5tupleIJNS5_1CILi128EEES8_NS7_ILi64EEEEEENS_10bfloat16_tEfNS_4arch4Sm80ELb1ELb0ELb1ELb0ELb1ELb0ELb0ELb0ELi2ELi4ELi4ELi4ELb0EEENS1_24CollectiveEpilogueBwdGQAISA_fSD_Li256ELb0ELb1EEENS1_25SingleTileBwdLPTSchedulerILb0ELi128ELb1EEEEEEEEEvNT_6ParamsE$_ZN4cute3eso3ESOILb1ELb0EJNS_6LayoutINS_5tupleIJNS3_IJNS_1CILi8EEENS4_ILi1EEEEEENS3_IJNS4_ILi2EEEEEEEEENS3_IJNS3_IJS6_NS4_ILi0EEEEEENS3_IJNS4_ILi4096EEEEEEEEEEENS_10ViewEngineINS_8smem_ptrIPN7cutlass10bfloat16_tEEEEEEEC2ERKSG_RKSN_,@function
        .size           $_ZN7cutlass13device_kernelIN5flash19enable_sm80_to_sm89INS1_16FlashAttnBwdSm80INS1_25CollectiveMainloopBwdSm80ILi2ELi2EN4cute5tupleIJNS5_1CILi128EEES8_NS7_ILi64EEEEEENS_10bfloat16_tEfNS_4arch4Sm80ELb1ELb0ELb1ELb0ELb1ELb0ELb0ELb0ELi2ELi4ELi4ELi4ELb0EEENS1_24CollectiveEpilogueBwdGQAISA_fSD_Li256ELb0ELb1EEENS1_25SingleTileBwdLPTSchedulerILb0ELi128ELb1EEEEEEEEEvNT_6ParamsE$_ZN4cute3eso3ESOILb1ELb0EJNS_6LayoutINS_5tupleIJNS3_IJNS_1CILi8EEENS4_ILi1EEEEEENS3_IJNS4_ILi2EEEEEEEEENS3_IJNS3_IJS6_NS4_ILi0EEEEEENS3_IJNS4_ILi4096EEEEEEEEEEENS_10ViewEngineINS_8smem_ptrIPN7cutlass10bfloat16_tEEEEEEEC2ERKSG_RKSN_,($_ZN7cutlass13device_kernelIN5flash19enable_sm80_to_sm89INS1_16FlashAttnBwdSm80INS1_25CollectiveMainloopBwdSm80ILi2ELi2EN4cute5tupleIJNS5_1CILi128EEES8_NS7_ILi64EEEEEENS_10bfloat16_tEfNS_4arch4Sm80ELb1ELb0ELb1ELb0ELb1ELb0ELb0ELb0ELi2ELi4ELi4ELi4ELb0EEENS1_24CollectiveEpilogueBwdGQAISA_fSD_Li256ELb0ELb1EEENS1_25SingleTileBwdLPTSchedulerILb0ELi128ELb1EEEEEEEEEvNT_6ParamsE$_ZN4cute3eso3ESOILb1ELb0EJNS_6LayoutINS_5tupleIJNS3_IJNS_1CILi8EEENS4_ILi1EEEEEENS3_IJNS4_ILi2EEEEEEEEENS3_IJNS3_IJS6_NS4_ILi0EEEEEENS3_IJNS4_ILi64EEEEEEEEEEENS_10ViewEngineIPN7cutlass10bfloat16_tEEEEEC2ERKSG_RKSL_ - $_ZN7cutlass13device_kernelIN5flash19enable_sm80_to_sm89INS1_16FlashAttnBwdSm80INS1_25CollectiveMainloopBwdSm80ILi2ELi2EN4cute5tupleIJNS5_1CILi128EEES8_NS7_ILi64EEEEEENS_10bfloat16_tEfNS_4arch4Sm80ELb1ELb0ELb1ELb0ELb1ELb0ELb0ELb0ELi2ELi4ELi4ELi4ELb0EEENS1_24CollectiveEpilogueBwdGQAISA_fSD_Li256ELb0ELb1EEENS1_25SingleTileBwdLPTSchedulerILb0ELi128ELb1EEEEEEEEEvNT_6ParamsE$_ZN4cute3eso3ESOILb1ELb0EJNS_6LayoutINS_5tupleIJNS3_IJNS_1CILi8EEENS4_ILi1EEEEEENS3_IJNS4_ILi2EEEEEEEEENS3_IJNS3_IJS6_NS4_ILi0EEEEEENS3_IJNS4_ILi4096EEEEEEEEEEENS_10ViewEngineINS_8smem_ptrIPN7cutlass10bfloat16_tEEEEEEEC2ERKSG_RKSN_)
$_ZN7cutlass13device_kernelIN5flash19enable_sm80_to_sm89INS1_16FlashAttnBwdSm80INS1_25CollectiveMainloopBwdSm80ILi2ELi2EN4cute5tupleIJNS5_1CILi128EEES8_NS7_ILi64EEEEEENS_10bfloat16_tEfNS_4arch4Sm80ELb1ELb0ELb1ELb0ELb1ELb0ELb0ELb0ELi2ELi4ELi4ELi4ELb0EEENS1_24CollectiveEpilogueBwdGQAISA_fSD_Li256ELb0ELb1EEENS1_25SingleTileBwdLPTSchedulerILb0ELi128ELb1EEEEEEEEEvNT_6ParamsE$_ZN4cute3eso3ESOILb1ELb0EJNS_6LayoutINS_5tupleIJNS3_IJNS_1CILi8EEENS4_ILi1EEEEEENS3_IJNS4_ILi2EEEEEEEEENS3_IJNS3_IJS6_NS4_ILi0EEEEEENS3_IJNS4_ILi4096EEEEEEEEEEENS_10ViewEngineINS_8smem_ptrIPN7cutlass10bfloat16_tEEEEEEEC2ERKSG_RKSN_:
[----:B------:R-:W-:Y:S01]  /*9d70*/  IADD3 R5, R67, -c[0x0][0x20], RZ ;  /* 0x8000080043057a10 */ /* 0x000fe20007ffe0ff */
[----:B------:R-:W-:Y:S01]  /*9d80*/  IMAD.MOV.U32 R8, RZ, RZ, R4 ;  /* 0x000000ffff087224 */ /* 0x000fe200078e0004 */
[----:B------:R-:W-:Y:S01]  /*9d90*/  MOV R9, R7 ;  /* 0x0000000700097202 */ /* 0x000fe20000000f00 */
[----:B------:R-:W-:-:S04]  /*9da0*/  IMAD.MOV.U32 R7, RZ, RZ, 0x0 ;  /* 0x00000000ff077424 */ /* 0x000fc800078e00ff */
[----:B------:R1:W-:Y:S01]  /*9db0*/  STL.64 [R5], R8 ;  /* 0x0000000805007387 */ /* 0x0003e20000100a00 */
[----:B------:R-:W-:Y:S05]  /*9dc0*/  RET.REL.NODEC R6 `(_ZN7cutlass13device_kernelIN5flash19enable_sm80_to_sm89INS1_16FlashAttnBwdSm80INS1_25CollectiveMainloopBwdSm80ILi2ELi2EN4cute5tupleIJNS5_1CILi128EEES8_NS7_ILi64EEEEEENS_10bfloat16_tEfNS_4arch4Sm80ELb1ELb0ELb1ELb0ELb1ELb0ELb0ELb0ELi2ELi4ELi4ELi4ELb0EEENS1_24CollectiveEpilogueBwdGQAISA_fSD_Li256ELb0ELb1EEENS1_25SingleTileBwdLPTSchedulerILb0ELi128ELb1EEEEEEEEEvNT_6ParamsE) ;  /* 0xffff623006007950 */ /* 0x000fea0003c3ffff */
        .type           $_ZN7cutlass13device_kernelIN5flash19enable_sm80_to_sm89INS1_16FlashAttnBwdSm80INS1_25CollectiveMainloopBwdSm80ILi2ELi2EN4cute5tupleIJNS5_1CILi128EEES8_NS7_ILi64EEEEEENS_10bfloat16_tEfNS_4arch4Sm80ELb1ELb0ELb1ELb0ELb1ELb0ELb0ELb0ELi2ELi4ELi4ELi4ELb0EEENS1_24CollectiveEpilogueBwdGQAISA_fSD_Li256ELb0ELb1EEENS1_25SingleTileBwdLPTSchedulerILb0ELi128ELb1EEEEEEEEEvNT_6ParamsE$_ZN4cute3eso3ESOILb1ELb0EJNS_6LayoutINS_5tupleIJNS3_IJNS_1CILi8EEENS4_ILi1EEEEEENS3_IJNS4_ILi2EEEEEEEEENS3_IJNS3_IJS6_NS4_ILi0EEEEEENS3_IJNS4_ILi64EEEEEEEEEEENS_10ViewEngineIPN7cutlass10bfloat16_tEEEEEC2ERKSG_RKSL_,@function
        .size           $_ZN7cutlass13device_kernelIN5flash19enable_sm80_to_sm89INS1_16FlashAttnBwdSm80INS1_25CollectiveMainloopBwdSm80ILi2ELi2EN4cute5tupleIJNS5_1CILi128EEES8_NS7_ILi64EEEEEENS_10bfloat16_tEfNS_4arch4Sm80ELb1ELb0ELb1ELb0ELb1ELb0ELb0ELb0ELi2ELi4ELi4ELi4ELb0EEENS1_24CollectiveEpilogueBwdGQAISA_fSD_Li256ELb0ELb1EEENS1_25SingleTileBwdLPTSchedulerILb0ELi128ELb1EEEEEEEEEvNT_6ParamsE$_ZN4cute3eso3ESOILb1ELb0EJNS_6LayoutINS_5tupleIJNS3_IJNS_1CILi8EEENS4_ILi1EEEEEENS3_IJNS4_ILi2EEEEEEEEENS3_IJNS3_IJS6_NS4_ILi0EEEEEENS3_IJNS4_ILi64EEEEEEEEEEENS_10ViewEngineIPN7cutlass10bfloat16_tEEEEEC2ERKSG_RKSL_,($_ZN7cutlass13device_kernelIN5flash19enable_sm80_to_sm89INS1_16FlashAttnBwdSm80INS1_25CollectiveMainloopBwdSm80ILi2ELi2EN4cute5tupleIJNS5_1CILi128EEES8_NS7_ILi64EEEEEENS_10bfloat16_tEfNS_4arch4Sm80ELb1ELb0ELb1ELb0ELb1ELb0ELb0ELb0ELi2ELi4ELi4ELi4ELb0EEENS1_24CollectiveEpilogueBwdGQAISA_fSD_Li256ELb0ELb1EEENS1_25SingleTileBwdLPTSchedulerILb0ELi128ELb1EEEEEEEEEvNT_6ParamsE$_ZN4cute3eso3ESOILb1ELb0EJNS_6LayoutINS_5tupleIJNS3_IJNS_1CILi8EEENS4_ILi1EEEEEENS3_IJNS4_ILi2EEEEEEEEENS3_IJNS3_IJS6_NS4_ILi0EEEEEENS3_IJNS4_ILi8192EEEEEEEEEEENS_10ViewEngineINS_8smem_ptrIPN7cutlass10bfloat16_tEEEEEEEC2ERKSG_RKSN_ - $_ZN7cutlass13device_kernelIN5flash19enable_sm80_to_sm89INS1_16FlashAttnBwdSm80INS1_25CollectiveMainloopBwdSm80ILi2ELi2EN4cute5tupleIJNS5_1CILi128EEES8_NS7_ILi64EEEEEENS_10bfloat16_tEfNS_4arch4Sm80ELb1ELb0ELb1ELb0ELb1ELb0ELb0ELb0ELi2ELi4ELi4ELi4ELb0EEENS1_24CollectiveEpilogueBwdGQAISA_fSD_Li256ELb0ELb1EEENS1_25SingleTileBwdLPTSchedulerILb0ELi128ELb1EEEEEEEEEvNT_6ParamsE$_ZN4cute3eso3ESOILb1ELb0EJNS_6LayoutINS_5tupleIJNS3_IJNS_1CILi8EEENS4_ILi1EEEEEENS3_IJNS4_ILi2EEEEEEEEENS3_IJNS3_IJS6_NS4_ILi0EEEEEENS3_IJNS4_ILi64EEEEEEEEEEENS_10ViewEngineIPN7cutlass10bfloat16_tEEEEEC2ERKSG_RKSL_)
$_ZN7cutlass13device_kernelIN5flash19enable_sm80_to_sm89INS1_16FlashAttnBwdSm80INS1_25CollectiveMainloopBwdSm80ILi2ELi2EN4cute5tupleIJNS5_1CILi128EEES8_NS7_ILi64EEEEEENS_10bfloat16_tEfNS_4arch4Sm80ELb1ELb0ELb1ELb0ELb1ELb0ELb0ELb0ELi2ELi4ELi4ELi4ELb0EEENS1_24CollectiveEpilogueBwdGQAISA_fSD_Li256ELb0ELb1EEENS1_25SingleTileBwdLPTSchedulerILb0ELi128ELb1EEEEEEEEEvNT_6ParamsE$_ZN4cute3eso3ESOILb1ELb0EJNS_6LayoutINS_5tupleIJNS3_IJNS_1CILi8EEENS4_ILi1EEEEEENS3_IJNS4_ILi2EEEEEEEEENS3_IJNS3_IJS6_NS4_ILi0EEEEEENS3_IJNS4_ILi64EEEEEEEEEEENS_10ViewEngineIPN7cutlass10bfloat16_tEEEEEC2ERKSG_RKSL_:
[----:B------:R-:W-:Y:S01]  /*9dd0*/  IADD3 R2, R23, -c[0x0][0x20], RZ ;  /* 0x8000080017027a10 */ /* 0x000fe20007ffe0ff */
[----:B------:R-:W-:Y:S01]  /*9de0*/  IMAD.MOV.U32 R9, RZ, RZ, R3 ;  /* 0x000000ffff097224 */ /* 0x000fe200078e0003 */
[----:B------:R-:W-:-:S04]  /*9df0*/  MOV R7, 0x0 ;  /* 0x0000000000077802 */ /* 0x000fc80000000f00 */
[----:B------:R1:W-:Y:S01]  /*9e00*/  STL.64 [R2], R8 ;  /* 0x0000000802007387 */ /* 0x0003e20000100a00 */
[----:B------:R-:W-:Y:S05]  /*9e10*/  RET.REL.NODEC R6 `(_ZN7cutlass13device_kernelIN5flash19enable_sm80_to_sm89INS1_16FlashAttnBwdSm80INS1_25CollectiveMainloopBwdSm80ILi2ELi2EN4cute5tupleIJNS5_1CILi128EEES8_NS7_ILi64EEEEEENS_10bfloat16_tEfNS_4arch4Sm80ELb1ELb0ELb1ELb0ELb1ELb0ELb0ELb0ELi2ELi4ELi4ELi4ELb0EEENS1_24CollectiveEpilogueBwdGQAISA_fSD_Li256ELb0ELb1EEENS1_25SingleTileBwdLPTSchedulerILb0ELi128ELb1EEEEEEEEEvNT_6ParamsE) ;  /* 0xffff61e006007950 */ /* 0x000fea0003c3ffff */
        .type           $_ZN7cutlass13device_kernelIN5flash19enable_sm80_to_sm89INS1_16FlashAttnBwdSm80INS1_25CollectiveMainloopBwdSm80ILi2ELi2EN4cute5tupleIJNS5_1CILi128EEES8_NS7_ILi64EEEEEENS_10bfloat16_tEfNS_4arch4Sm80ELb1ELb0ELb1ELb0ELb1ELb0ELb0ELb0ELi2ELi4ELi4ELi4ELb0EEENS1_24CollectiveEpilogueBwdGQAISA_fSD_Li256ELb0ELb1EEENS1_25SingleTileBwdLPTSchedulerILb0ELi128ELb1EEEEEEEEEvNT_6ParamsE$_ZN4cute3eso3ESOILb1ELb0EJNS_6LayoutINS_5tupleIJNS3_IJNS_1CILi8EEENS4_ILi1EEEEEENS3_IJNS4_ILi2EEEEEEEEENS3_IJNS3_IJS6_NS4_ILi0EEEEEENS3_IJNS4_ILi8192EEEEEEEEEEENS_10ViewEngineINS_8smem_ptrIPN7cutlass10bfloat16_tEEEEEEEC2ERKSG_RKSN_,@function
        .size           $_ZN7cutlass13device_kernelIN5flash19enable_sm80_to_sm89INS1_16FlashAttnBwdSm80INS1_25CollectiveMainloopBwdSm80ILi2ELi2EN4cute5tupleIJNS5_1CILi128EEES8_NS7_ILi64EEEEEENS_10bfloat16_tEfNS_4arch4Sm80ELb1ELb0ELb1ELb0ELb1ELb0ELb0ELb0ELi2ELi4ELi4ELi4ELb0EEENS1_24CollectiveEpilogueBwdGQAISA_fSD_Li256ELb0ELb1EEENS1_25SingleTileBwdLPTSchedulerILb0ELi128ELb1EEEEEEEEEvNT_6ParamsE$_ZN4cute3eso3ESOILb1ELb0EJNS_6LayoutINS_5tupleIJNS3_IJNS_1CILi8EEENS4_ILi1EEEEEENS3_IJNS4_ILi2EEEEEEEEENS3_IJNS3_IJS6_NS4_ILi0EEEEEENS3_IJNS4_ILi8192EEEEEEEEEEENS_10ViewEngineINS_8smem_ptrIPN7cutlass10bfloat16_tEEEEEEEC2ERKSG_RKSN_,($_ZN7cutlass13device_kernelIN5flash19enable_sm80_to_sm89INS1_16FlashAttnBwdSm80INS1_25CollectiveMainloopBwdSm80ILi2ELi2EN4cute5tupleIJNS5_1CILi128EEES8_NS7_ILi64EEEEEENS_10bfloat16_tEfNS_4arch4Sm80ELb1ELb0ELb1ELb0ELb1ELb0ELb0ELb0ELi2ELi4ELi4ELi4ELb0EEENS1_24CollectiveEpilogueBwdGQAISA_fSD_Li256ELb0ELb1EEENS1_25SingleTileBwdLPTSchedulerILb0ELi128ELb1EEEEEEEEEvNT_6ParamsE$_ZN4cute3eso3ESOILb1ELb0EJNS_6LayoutINS_5tupleIJNS3_IJNS_1CILi8EEENS4_ILi1EEEEEENS3_IJNS4_ILi2EEEEEEEEENS3_IJNS3_IJS6_NS4_ILi0EEEEEENS3_IJS5_EEEEEEEENS_10ViewEngineIPN7cutlass10bfloat16_tEEEEEC2ERKSF_RKSK_ - $_ZN7cutlass13device_kernelIN5flash19enable_sm80_to_sm89INS1_16FlashAttnBwdSm80INS1_25CollectiveMainloopBwdSm80ILi2ELi2EN4cute5tupleIJNS5_1CILi128EEES8_NS7_ILi64EEEEEENS_10bfloat16_tEfNS_4arch4Sm80ELb1ELb0ELb1ELb0ELb1ELb0ELb0ELb0ELi2ELi4ELi4ELi4ELb0EEENS1_24CollectiveEpilogueBwdGQAISA_fSD_Li256ELb0ELb1EEENS1_25SingleTileBwdLPTSchedulerILb0ELi128ELb1EEEEEEEEEvNT_6ParamsE$_ZN4cute3eso3ESOILb1ELb0EJNS_6LayoutINS_5tupleIJNS3_IJNS_1CILi8EEENS4_ILi1EEEEEENS3_IJNS4_ILi2EEEEEEEEENS3_IJNS3_IJS6_NS4_ILi0EEEEEENS3_IJNS4_ILi8192EEEEEEEEEEENS_10ViewEngineINS_8smem_ptrIPN7cutlass10bfloat16_tEEEEEEEC2ERKSG_RKSN_)
$_ZN7cutlass13device_kernelIN5flash19enable_sm80_to_sm89INS1_16FlashAttnBwdSm80INS1_25CollectiveMainloopBwdSm80ILi2ELi2EN4cute5tupleIJNS5_1CILi128EEES8_NS7_ILi64EEEEEENS_10bfloat16_tEfNS_4arch4Sm80ELb1ELb0ELb1ELb0ELb1ELb0ELb0ELb0ELi2ELi4ELi4ELi4ELb0EEENS1_24CollectiveEpilogueBwdGQAISA_fSD_Li256ELb0ELb1EEENS1_25SingleTileBwdLPTSchedulerILb0ELi128ELb1EEEEEEEEEvNT_6ParamsE$_ZN4cute3eso3ESOILb1ELb0EJNS_6LayoutINS_5tupleIJNS3_IJNS_1CILi8EEENS4_ILi1EEEEEENS3_IJNS4_ILi2EEEEEEEEENS3_IJNS3_IJS6_NS4_ILi0EEEEEENS3_IJNS4_ILi8192EEEEEEEEEEENS_10ViewEngineINS_8smem_ptrIPN7cutlass10bfloat16_tEEEEEEEC2ERKSG_RKSN_:
[----:B------:R-:W-:Y:S01]  /*9e20*/  IADD3 R5, R23, -c[0x0][0x20], RZ ;  /* 0x8000080017057a10 */ /* 0x000fe20007ffe0ff */
[----:B------:R-:W-:Y:S01]  /*9e30*/  IMAD.MOV.U32 R8, RZ, RZ, R4 ;  /* 0x000000ffff087224 */ /* 0x000fe200078e0004 */
[----:B------:R-:W-:Y:S01]  /*9e40*/  MOV R9, R7 ;  /* 0x0000000700097202 */ /* 0x000fe20000000f00 */
[----:B------:R-:W-:-:S04]  /*9e50*/  IMAD.MOV.U32 R7, RZ, RZ, 0x0 ;  /* 0x00000000ff077424 */ /* 0x000fc800078e00ff */
[----:B------:R1:W-:Y:S01]  /*9e60*/  STL.64 [R5], R8 ;  /* 0x0000000805007387 */ /* 0x0003e20000100a00 */
[----:B------:R-:W-:Y:S05]  /*9e70*/  RET.REL.NODEC R6 `(_ZN7cutlass13device_kernelIN5flash19enable_sm80_to_sm89INS1_16FlashAttnBwdSm80INS1_25CollectiveMainloopBwdSm80ILi2ELi2EN4cute5tupleIJNS5_1CILi128EEES8_NS7_ILi64EEEEEENS_10bfloat16_tEfNS_4arch4Sm80ELb1ELb0ELb1ELb0ELb1ELb0ELb0ELb0ELi2ELi4ELi4ELi4ELb0EEENS1_24CollectiveEpilogueBwdGQAISA_fSD_Li256ELb0ELb1EEENS1_25SingleTileBwdLPTSchedulerILb0ELi128ELb1EEEEEEEEEvNT_6ParamsE) ;  /* 0xffff618006007950 */ /* 0x000fea0003c3ffff */
        .type           $_ZN7cutlass13device_kernelIN5flash19enable_sm80_to_sm89INS1_16FlashAttnBwdSm80INS1_25CollectiveMainloopBwdSm80ILi2ELi2EN4cute5tupleIJNS5_1CILi128EEES8_NS7_ILi64EEEEEENS_10bfloat16_tEfNS_4arch4Sm80ELb1ELb0ELb1ELb0ELb1ELb0ELb0ELb0ELi2ELi4ELi4ELi4ELb0EEENS1_24CollectiveEpilogueBwdGQAISA_fSD_Li256ELb0ELb1EEENS1_25SingleTileBwdLPTSchedulerILb0ELi128ELb1EEEEEEEEEvNT_6ParamsE$_ZN4cute3eso3ESOILb1ELb0EJNS_6LayoutINS_5tupleIJNS3_IJNS_1CILi8EEENS4_ILi1EEEEEENS3_IJNS4_ILi2EEEEEEEEENS3_IJNS3_IJS6_NS4_ILi0EEEEEENS3_IJS5_EEEEEEEENS_10ViewEngineIPN7cutlass10bfloat16_tEEEEEC2ERKSF_RKSK_,@function
        .size           $_ZN7cutlass13device_kernelIN5flash19enable_sm80_to_sm89INS1_16FlashAttnBwdSm80INS1_25CollectiveMainloopBwdSm80ILi2ELi2EN4cute5tupleIJNS5_1CILi128EEES8_NS7_ILi64EEEEEENS_10bfloat16_tEfNS_4arch4Sm80ELb1ELb0ELb1ELb0ELb1ELb0ELb0ELb0ELi2ELi4ELi4ELi4ELb0EEENS1_24CollectiveEpilogueBwdGQAISA_fSD_Li256ELb0ELb1EEENS1_25SingleTileBwdLPTSchedulerILb0ELi128ELb1EEEEEEEEEvNT_6ParamsE$_ZN4cute3eso3ESOILb1ELb0EJNS_6LayoutINS_5tupleIJNS3_IJNS_1CILi8EEENS4_ILi1EEEEEENS3_IJNS4_ILi2EEEEEEEEENS3_IJNS3_IJS6_NS4_ILi0EEEEEENS3_IJS5_EEEEEEEENS_10ViewEngineIPN7cutlass10bfloat16_tEEEEEC2ERKSF_RKSK_,($_ZN7cutlass13device_kernelIN5flash19enable_sm80_to_sm89INS1_16FlashAttnBwdSm80INS1_25CollectiveMainloopBwdSm80ILi2ELi2EN4cute5tupleIJNS5_1CILi128EEES8_NS7_ILi64EEEEEENS_10bfloat16_tEfNS_4arch4Sm80ELb1ELb0ELb1ELb0ELb1ELb0ELb0ELb0ELi2ELi4ELi4ELi4ELb0EEENS1_24CollectiveEpilogueBwdGQAISA_fSD_Li256ELb0ELb1EEENS1_25SingleTileBwdLPTSchedulerILb0ELi128ELb1EEEEEEEEEvNT_6ParamsE$_ZN4cute3eso3ESOILb1ELb0EJNS_6LayoutINS_5tupleIJNS3_IJNS_1CILi8EEENS4_ILi1EEEEEENS3_IJNS4_ILi4EEEEEEEEENS3_IJNS3_IJS6_NS4_ILi0EEEEEENS3_IJNS4_ILi2048EEEEEEEEEEENS_10ViewEngineINS_8smem_ptrIPN7cutlass10bfloat16_tEEEEEEEC2ERKSG_RKSN_ - $_ZN7cutlass13device_kernelIN5flash19enable_sm80_to_sm89INS1_16FlashAttnBwdSm80INS1_25CollectiveMainloopBwdSm80ILi2ELi2EN4cute5tupleIJNS5_1CILi128EEES8_NS7_ILi64EEEEEENS_10bfloat16_tEfNS_4arch4Sm80ELb1ELb0ELb1ELb0ELb1ELb0ELb0ELb0ELi2ELi4ELi4ELi4ELb0EEENS1_24CollectiveEpilogueBwdGQAISA_fSD_Li256ELb0ELb1EEENS1_25SingleTileBwdLPTSchedulerILb0ELi128ELb1EEEEEEEEEvNT_6ParamsE$_ZN4cute3eso3ESOILb1ELb0EJNS_6LayoutINS_5tupleIJNS3_IJNS_1CILi8EEENS4_ILi1EEEEEENS3_IJNS4_ILi2EEEEEEEEENS3_IJNS3_IJS6_NS4_ILi0EEEEEENS3_IJS5_EEEEEEEENS_10ViewEngineIPN7cutlass10bfloat16_tEEEEEC2ERKSF_RKSK_)
$_ZN7cutlass13device_kernelIN5flash19enable_sm80_to_sm89INS1_16FlashAttnBwdSm80INS1_25CollectiveMainloopBwdSm80ILi2ELi2EN4cute5tupleIJNS5_1CILi128EEES8_NS7_ILi64EEEEEENS_10bfloat16_tEfNS_4arch4Sm80ELb1ELb0ELb1ELb0ELb1ELb0ELb0ELb0ELi2ELi4ELi4ELi4ELb0EEENS1_24CollectiveEpilogueBwdGQAISA_fSD_Li256ELb0ELb1EEENS1_25SingleTileBwdLPTSchedulerILb0ELi128ELb1EEEEEEEEEvNT_6ParamsE$_ZN4cute3eso3ESOILb1ELb0EJNS_6LayoutINS_5tupleIJNS3_IJNS_1CILi8EEENS4_ILi1EEEEEENS3_IJNS4_ILi2EEEEEEEEENS3_IJNS3_IJS6_NS4_ILi0EEEEEENS3_IJS5_EEEEEEEENS_10ViewEngineIPN7cutlass10bfloat16_tEEEEEC2ERKSF_RKSK_:
[----:B------:R-:W-:Y:S01]  /*9e80*/  IADD3 R3, R67, -c[0x0][0x20], RZ ;  /* 0x8000080043037a10 */ /* 0x000fe20007ffe0ff */
[----:B------:R-:W-:Y:S01]  /*9e90*/  IMAD.MOV.U32 R8, RZ, RZ, R2 ;  /* 0x000000ffff087224 */ /* 0x000fe200078e0002 */
[----:B------:R-:W-:Y:S01]  /*9ea0*/  MOV R9, R5 ;  /* 0x0000000500097202 */ /* 0x000fe20000000f00 */
[----:B------:R-:W-:-:S04]  /*9eb0*/  IMAD.MOV.U32 R5, RZ, RZ, 0x0 ;  /* 0x00000000ff057424 */ /* 0x000fc800078e00ff */
[----:B------:R1:W-:Y:S01]  /*9ec0*/  STL.64 [R3], R8 ;  /* 0x0000000803007387 */ /* 0x0003e20000100a00 */
[----:B------:R-:W-:Y:S05]  /*9ed0*/  RET.REL.NODEC R4 `(_ZN7cutlass13device_kernelIN5flash19enable_sm80_to_sm89INS1_16FlashAttnBwdSm80INS1_25CollectiveMainloopBwdSm80ILi2ELi2EN4cute5tupleIJNS5_1CILi128EEES8_NS7_ILi64EEEEEENS_10bfloat16_tEfNS_4arch4Sm80ELb1ELb0ELb1ELb0ELb1ELb0ELb0ELb0ELi2ELi4ELi4ELi4ELb0EEENS1_24CollectiveEpilogueBwdGQAISA_fSD_Li256ELb0ELb1EEENS1_25SingleTileBwdLPTSchedulerILb0ELi128ELb1EEEEEEEEEvNT_6ParamsE) ;  /* 0xffff612004007950 */ /* 0x000fea0003c3ffff */
        .type           $_ZN7cutlass13device_kernelIN5flash19enable_sm80_to_sm89INS1_16FlashAttnBwdSm80INS1_25CollectiveMainloopBwdSm80ILi2ELi2EN4cute5tupleIJNS5_1CILi128EEES8_NS7_ILi64EEEEEENS_10bfloat16_tEfNS_4arch4Sm80ELb1ELb0ELb1ELb0ELb1ELb0ELb0ELb0ELi2ELi4ELi4ELi4ELb0EEENS1_24CollectiveEpilogueBwdGQAISA_fSD_Li256ELb0ELb1EEENS1_25SingleTileBwdLPTSchedulerILb0ELi128ELb1EEEEEEEEEvNT_6ParamsE$_ZN4cute3eso3ESOILb1ELb0EJNS_6LayoutINS_5tupleIJNS3_IJNS_1CILi8EEENS4_ILi1EEEEEENS3_IJNS4_ILi4EEEEEEEEENS3_IJNS3_IJS6_NS4_ILi0EEEEEENS3_IJNS4_ILi2048EEEEEEEEEEENS_10ViewEngineINS_8smem_ptrIPN7cutlass10bfloat16_tEEEEEEEC2ERKSG_RKSN_,@function
        .size           $_ZN7cutlass13device_kernelIN5flash19enable_sm80_to_sm89INS1_16FlashAttnBwdSm80INS1_25CollectiveMainloopBwdSm80ILi2ELi2EN4cute5tupleIJNS5_1CILi128EEES8_NS7_ILi64EEEEEENS_10bfloat16_tEfNS_4arch4Sm80ELb1ELb0ELb1ELb0ELb1ELb0ELb0ELb0ELi2ELi4ELi4ELi4ELb0EEENS1_24CollectiveEpilogueBwdGQAISA_fSD_Li256ELb0ELb1EEENS1_25SingleTileBwdLPTSchedulerILb0ELi128ELb1EEEEEEEEEvNT_6ParamsE$_ZN4cute3eso3ESOILb1ELb0EJNS_6LayoutINS_5tupleIJNS3_IJNS_1CILi8EEENS4_ILi1EEEEEENS3_IJNS4_ILi4EEEEEEEEENS3_IJNS3_IJS6_NS4_ILi0EEEEEENS3_IJNS4_ILi2048EEEEEEEEEEENS_10ViewEngineINS_8smem_ptrIPN7cutlass10bfloat16_tEEEEEEEC2ERKSG_RKSN_,($_ZN7cutlass13device_kernelIN5flash19enable_sm80_to_sm89INS1_16FlashAttnBwdSm80INS1_25CollectiveMainloopBwdSm80ILi2ELi2EN4cute5tupleIJNS5_1CILi128EEES8_NS7_ILi64EEEEEENS_10bfloat16_tEfNS_4arch4Sm80ELb1ELb0ELb1ELb0ELb1ELb0ELb0ELb0ELi2ELi4ELi4ELi4ELb0EEENS1_24CollectiveEpilogueBwdGQAISA_fSD_Li256ELb0ELb1EEENS1_25SingleTileBwdLPTSchedulerILb0ELi128ELb1EEEEEEEEEvNT_6ParamsE$_ZN4cute3eso3ESOILb1ELb0EJNS_6LayoutINS_5tupleIJNS3_IJNS_1CILi8EEENS4_ILi1EEEEEENS3_IJNS4_ILi4EEEEEEEEENS3_IJNS3_IJS6_NS4_ILi0EEEEEENS3_IJS5_EEEEEEEENS_10ViewEngineIPN7cutlass10bfloat16_tEEEEEC2ERKSF_RKSK_ - $_ZN7cutlass13device_kernelIN5flash19enable_sm80_to_sm89INS1_16FlashAttnBwdSm80INS1_25CollectiveMainloopBwdSm80ILi2ELi2EN4cute5tupleIJNS5_1CILi128EEES8_NS7_ILi64EEEEEENS_10bfloat16_tEfNS_4arch4Sm80ELb1ELb0ELb1ELb0ELb1ELb0ELb0ELb0ELi2ELi4ELi4ELi4ELb0EEENS1_24CollectiveEpilogueBwdGQAISA_fSD_Li256ELb0ELb1EEENS1_25SingleTileBwdLPTSchedulerILb0ELi128ELb1EEEEEEEEEvNT_6ParamsE$_ZN4cute3eso3ESOILb1ELb0EJNS_6LayoutINS_5tupleIJNS3_IJNS_1CILi8EEENS4_ILi1EEEEEENS3_IJNS4_ILi4EEEEEEEEENS3_IJNS3_IJS6_NS4_ILi0EEEEEENS3_IJNS4_ILi2048EEEEEEEEEEENS_10ViewEngineINS_8smem_ptrIPN7cutlass10bfloat16_tEEEEEEEC2ERKSG_RKSN_)
$_ZN7cutlass13device_kernelIN5flash19enable_sm80_to_sm89INS1_16FlashAttnBwdSm80INS1_25CollectiveMainloopBwdSm80ILi2ELi2EN4cute5tupleIJNS5_1CILi128EEES8_NS7_ILi64EEEEEENS_10bfloat16_tEfNS_4arch4Sm80ELb1ELb0ELb1ELb0ELb1ELb0ELb0ELb0ELi2ELi4ELi4ELi4ELb0EEENS1_24CollectiveEpilogueBwdGQAISA_fSD_Li256ELb0ELb1EEENS1_25SingleTileBwdLPTSchedulerILb0ELi128ELb1EEEEEEEEEvNT_6ParamsE$_ZN4cute3eso3ESOILb1ELb0EJNS_6LayoutINS_5tupleIJNS3_IJNS_1CILi8EEENS4_ILi1EEEEEENS3_IJNS4_ILi4EEEEEEEEENS3_IJNS3_IJS6_NS4_ILi0EEEEEENS3_IJNS4_ILi2048EEEEEEEEEEENS_10ViewEngineINS_8smem_ptrIPN7cutlass10bfloat16_tEEEEEEEC2ERKSG_RKSN_:
[----:B------:R-:W-:Y:S01]  /*9ee0*/  IADD3 R5, R23, -c[0x0][0x20], RZ ;  /* 0x8000080017057a10 */ /* 0x000fe20007ffe0ff */
[----:B------:R-:W-:Y:S01]  /*9ef0*/  IMAD.MOV.U32 R8, RZ, RZ, R4 ;  /* 0x000000ffff087224 */ /* 0x000fe200078e0004 */
[----:B------:R-:W-:Y:S01]  /*9f00*/  MOV R9, R7 ;  /* 0x0000000700097202 */ /* 0x000fe20000000f00 */
[----:B------:R-:W-:-:S04]  /*9f10*/  IMAD.MOV.U32 R7, RZ, RZ, 0x0 ;  /* 0x00000000ff077424 */ /* 0x000fc800078e00ff */
[----:B------:R1:W-:Y:S01]  /*9f20*/  STL.64 [R5], R8 ;  /* 0x0000000805007387 */ /* 0x0003e20000100a00 */
[----:B------:R-:W-:Y:S05]  /*9f30*/  RET.REL.NODEC R6 `(_ZN7cutlass13device_kernelIN5flash19enable_sm80_to_sm89INS1_16FlashAttnBwdSm80INS1_25CollectiveMainloopBwdSm80ILi2ELi2EN4cute5tupleIJNS5_1CILi128EEES8_NS7_ILi64EEEEEENS_10bfloat16_tEfNS_4arch4Sm80ELb1ELb0ELb1ELb0ELb1ELb0ELb0ELb0ELi2ELi4ELi4ELi4ELb0EEENS1_24CollectiveEpilogueBwdGQAISA_fSD_Li256ELb0ELb1EEENS1_25SingleTileBwdLPTSchedulerILb0ELi128ELb1EEEEEEEEEvNT_6ParamsE) ;  /* 0xffff60c006007950 */ /* 0x000fea0003c3ffff */
        .type           $_ZN7cutlass13device_kernelIN5flash19enable_sm80_to_sm89INS1_16FlashAttnBwdSm80INS1_25CollectiveMainloopBwdSm80ILi2ELi2EN4cute5tupleIJNS5_1CILi128EEES8_NS7_ILi64EEEEEENS_10bfloat16_tEfNS_4arch4Sm80ELb1ELb0ELb1ELb0ELb1ELb0ELb0ELb0ELi2ELi4ELi4ELi4ELb0EEENS1_24CollectiveEpilogueBwdGQAISA_fSD_Li256ELb0ELb1EEENS1_25SingleTileBwdLPTSchedulerILb0ELi128ELb1EEEEEEEEEvNT_6ParamsE$_ZN4cute3eso3ESOILb1ELb0EJNS_6LayoutINS_5tupleIJNS3_IJNS_1CILi8EEENS4_ILi1EEEEEENS3_IJNS4_ILi4EEEEEEEEENS3_IJNS3_IJS6_NS4_ILi0EEEEEENS3_IJS5_EEEEEEEENS_10ViewEngineIPN7cutlass10bfloat16_tEEEEEC2ERKSF_RKSK_,@function
        .size           $_ZN7cutlass13device_kernelIN5flash19enable_sm80_to_sm89INS1_16FlashAttnBwdSm80INS1_25CollectiveMainloopBwdSm80ILi2ELi2EN4cute5tupleIJNS5_1CILi128EEES8_NS7_ILi64EEEEEENS_10bfloat16_tEfNS_4arch4Sm80ELb1ELb0ELb1ELb0ELb1ELb0ELb0ELb0ELi2ELi4ELi4ELi4ELb0EEENS1_24CollectiveEpilogueBwdGQAISA_fSD_Li256ELb0ELb1EEENS1_25SingleTileBwdLPTSchedulerILb0ELi128ELb1EEEEEEEEEvNT_6ParamsE$_ZN4cute3eso3ESOILb1ELb0EJNS_6LayoutINS_5tupleIJNS3_IJNS_1CILi8EEENS4_ILi1EEEEEENS3_IJNS4_ILi4EEEEEEEEENS3_IJNS3_IJS6_NS4_ILi0EEEEEENS3_IJS5_EEEEEEEENS_10ViewEngineIPN7cutlass10bfloat16_tEEEEEC2ERKSF_RKSK_,($_ZN7cutlass13device_kernelIN5flash19enable_sm80_to_sm89INS1_16FlashAttnBwdSm80INS1_25CollectiveMainloopBwdSm80ILi2ELi2EN4cute5tupleIJNS5_1CILi128EEES8_NS7_ILi64EEEEEENS_10bfloat16_tEfNS_4arch4Sm80ELb1ELb0ELb1ELb0ELb1ELb0ELb0ELb0ELi2ELi4ELi4ELi4ELb0EEENS1_24CollectiveEpilogueBwdGQAISA_fSD_Li256ELb0ELb1EEENS1_25SingleTileBwdLPTSchedulerILb0ELi128ELb1EEEEEEEEEvNT_6ParamsE$_ZN4cute3eso3ESOILb1ELb0EJNS_6LayoutINS_5tupleIJNS3_IJNS_1CILi8EEENS4_ILi1EEEEEENS4_ILi2EEEEEENS3_IJNS3_IJS6_NS4_ILi0EEEEEENS4_ILi4096EEEEEEEENS_10ViewEngineINS_8smem_ptrIPN7cutlass10bfloat16_tEEEEEEEC2ERKSE_RKSL_ - $_ZN7cutlass13device_kernelIN5flash19enable_sm80_to_sm89INS1_16FlashAttnBwdSm80INS1_25CollectiveMainloopBwdSm80ILi2ELi2EN4cute5tupleIJNS5_1CILi128EEES8_NS7_ILi64EEEEEENS_10bfloat16_tEfNS_4arch4Sm80ELb1ELb0ELb1ELb0ELb1ELb0ELb0ELb0ELi2ELi4ELi4ELi4ELb0EEENS1_24CollectiveEpilogueBwdGQAISA_fSD_Li256ELb0ELb1EEENS1_25SingleTileBwdLPTSchedulerILb0ELi128ELb1EEEEEEEEEvNT_6ParamsE$_ZN4cute3eso3ESOILb1ELb0EJNS_6LayoutINS_5tupleIJNS3_IJNS_1CILi8EEENS4_ILi1EEEEEENS3_IJNS4_ILi4EEEEEEEEENS3_IJNS3_IJS6_NS4_ILi0EEEEEENS3_IJS5_EEEEEEEENS_10ViewEngineIPN7cutlass10bfloat16_tEEEEEC2ERKSF_RKSK_)
$_ZN7cutlass13device_kernelIN5flash19enable_sm80_to_sm89INS1_16FlashAttnBwdSm80INS1_25CollectiveMainloopBwdSm80ILi2ELi2EN4cute5tupleIJNS5_1CILi128EEES8_NS7_ILi64EEEEEENS_10bfloat16_tEfNS_4arch4Sm80ELb1ELb0ELb1ELb0ELb1ELb0ELb0ELb0ELi2ELi4ELi4ELi4ELb0EEENS1_24CollectiveEpilogueBwdGQAISA_fSD_Li256ELb0ELb1EEENS1_25SingleTileBwdLPTSchedulerILb0ELi128ELb1EEEEEEEEEvNT_6ParamsE$_ZN4cute3eso3ESOILb1ELb0EJNS_6LayoutINS_5tupleIJNS3_IJNS_1CILi8EEENS4_ILi1EEEEEENS3_IJNS4_ILi4EEEEEEEEENS3_IJNS3_IJS6_NS4_ILi0EEEEEENS3_IJS5_EEEEEEEENS_10ViewEngineIPN7cutlass10bfloat16_tEEEEEC2ERKSF_RKSK_:
[----:B------:R-:W-:Y:S01]  /*9f40*/  IADD3 R3, R23, -c[0x0][0x20], RZ ;  /* 0x8000080017037a10 */ /* 0x000fe20007ffe0ff */
[----:B------:R-:W-:Y:S01]  /*9f50*/  IMAD.MOV.U32 R8, RZ, RZ, R2 ;  /* 0x000000ffff087224 */ /* 0x000fe200078e0002 */
[----:B------:R-:W-:Y:S01]  /*9f60*/  MOV R9, R5 ;  /* 0x0000000500097202 */ /* 0x000fe20000000f00 */
[----:B------:R-:W-:-:S04]  /*9f70*/  IMAD.MOV.U32 R5, RZ, RZ, 0x0 ;  /* 0x00000000ff057424 */ /* 0x000fc800078e00ff */
[----:B------:R1:W-:Y:S01]  /*9f80*/  STL.64 [R3], R8 ;  /* 0x0000000803007387 */ /* 0x0003e20000100a00 */
[----:B------:R-:W-:Y:S05]  /*9f90*/  RET.REL.NODEC R4 `(_ZN7cutlass13device_kernelIN5flash19enable_sm80_to_sm89INS1_16FlashAttnBwdSm80INS1_25CollectiveMainloopBwdSm80ILi2ELi2EN4cute5tupleIJNS5_1CILi128EEES8_NS7_ILi64EEEEEENS_10bfloat16_tEfNS_4arch4Sm80ELb1ELb0ELb1ELb0ELb1ELb0ELb0ELb0ELi2ELi4ELi4ELi4ELb0EEENS1_24CollectiveEpilogueBwdGQAISA_fSD_Li256ELb0ELb1EEENS1_25SingleTileBwdLPTSchedulerILb0ELi128ELb1EEEEEEEEEvNT_6ParamsE) ;  /* 0xffff606004007950 */ /* 0x000fea0003c3ffff */
        .type           $_ZN7cutlass13device_kernelIN5flash19enable_sm80_to_sm89INS1_16FlashAttnBwdSm80INS1_25CollectiveMainloopBwdSm80ILi2ELi2EN4cute5tupleIJNS5_1CILi128EEES8_NS7_ILi64EEEEEENS_10bfloat16_tEfNS_4arch4Sm80ELb1ELb0ELb1ELb0ELb1ELb0ELb0ELb0ELi2ELi4ELi4ELi4ELb0EEENS1_24CollectiveEpilogueBwdGQAISA_fSD_Li256ELb0ELb1EEENS1_25SingleTileBwdLPTSchedulerILb0ELi128ELb1EEEEEEEEEvNT_6ParamsE$_ZN4cute3eso3ESOILb1ELb0EJNS_6LayoutINS_5tupleIJNS3_IJNS_1CILi8EEENS4_ILi1EEEEEENS4_ILi2EEEEEENS3_IJNS3_IJS6_NS4_ILi0EEEEEENS4_ILi4096EEEEEEEENS_10ViewEngineINS_8smem_ptrIPN7cutlass10bfloat16_tEEEEEEEC2ERKSE_RKSL_,@function
        .size           $_ZN7cutlass13device_kernelIN5flash19enable_sm80_to_sm89INS1_16FlashAttnBwdSm80INS1_25CollectiveMainloopBwdSm80ILi2ELi2EN4cute5tupleIJNS5_1CILi128EEES8_NS7_ILi64EEEEEENS_10bfloat16_tEfNS_4arch4Sm80ELb1ELb0ELb1ELb0ELb1ELb0ELb0ELb0ELi2ELi4ELi4ELi4ELb0EEENS1_24CollectiveEpilogueBwdGQAISA_fSD_Li256ELb0ELb1EEENS1_25SingleTileBwdLPTSchedulerILb0ELi128ELb1EEEEEEEEEvNT_6ParamsE$_ZN4cute3eso3ESOILb1ELb0EJNS_6LayoutINS_5tupleIJNS3_IJNS_1CILi8EEENS4_ILi1EEEEEENS4_ILi2EEEEEENS3_IJNS3_IJS6_NS4_ILi0EEEEEENS4_ILi4096EEEEEEEENS_10ViewEngineINS_8smem_ptrIPN7cutlass10bfloat16_tEEEEEEEC2ERKSE_RKSL_,($_ZN7cutlass13device_kernelIN5flash19enable_sm80_to_sm89INS1_16FlashAttnBwdSm80INS1_25CollectiveMainloopBwdSm80ILi2ELi2EN4cute5tupleIJNS5_1CILi128EEES8_NS7_ILi64EEEEEENS_10bfloat16_tEfNS_4arch4Sm80ELb1ELb0ELb1ELb0ELb1ELb0ELb0ELb0ELi2ELi4ELi4ELi4ELb0EEENS1_24CollectiveEpilogueBwdGQAISA_fSD_Li256ELb0ELb1EEENS1_25SingleTileBwdLPTSchedulerILb0ELi128ELb1EEEEEEEEEvNT_6ParamsE$_ZN4cute3eso3ESOILb1ELb0EJNS_6LayoutINS_5tupleIJNS3_IJNS_1CILi8EEENS4_ILi1EEEEEENS4_ILi2EEEEEENS3_IJNS3_IJS6_NS4_ILi0EEEEEENS4_ILi4096EEEEEEEEiEEC2ERKSE_RKi - $_ZN7cutlass13device_kernelIN5flash19enable_sm80_to_sm89INS1_16FlashAttnBwdSm80INS1_25CollectiveMainloopBwdSm80ILi2ELi2EN4cute5tupleIJNS5_1CILi128EEES8_NS7_ILi64EEEEEENS_10bfloat16_tEfNS_4arch4Sm80ELb1ELb0ELb1ELb0ELb1ELb0ELb0ELb0ELi2ELi4ELi4ELi4ELb0EEENS1_24CollectiveEpilogueBwdGQAISA_fSD_Li256ELb0ELb1EEENS1_25SingleTileBwdLPTSchedulerILb0ELi128ELb1EEEEEEEEEvNT_6ParamsE$_ZN4cute3eso3ESOILb1ELb0EJNS_6LayoutINS_5tupleIJNS3_IJNS_1CILi8EEENS4_ILi1EEEEEENS4_ILi2EEEEEENS3_IJNS3_IJS6_NS4_ILi0EEEEEENS4_ILi4096EEEEEEEENS_10ViewEngineINS_8smem_ptrIPN7cutlass10bfloat16_tEEEEEEEC2ERKSE_RKSL_)
$_ZN7cutlass13device_kernelIN5flash19enable_sm80_to_sm89INS1_16FlashAttnBwdSm80INS1_25CollectiveMainloopBwdSm80ILi2ELi2EN4cute5tupleIJNS5_1CILi128EEES8_NS7_ILi64EEEEEENS_10bfloat16_tEfNS_4arch4Sm80ELb1ELb0ELb1ELb0ELb1ELb0ELb0ELb0ELi2ELi4ELi4ELi4ELb0EEENS1_24CollectiveEpilogueBwdGQAISA_fSD_Li256ELb0ELb1EEENS1_25SingleTileBwdLPTSchedulerILb0ELi128ELb1EEEEEEEEEvNT_6ParamsE$_ZN4cute3eso3ESOILb1ELb0EJNS_6LayoutINS_5tupleIJNS3_IJNS_1CILi8EEENS4_ILi1EEEEEENS4_ILi2EEEEEENS3_IJNS3_IJS6_NS4_ILi0EEEEEENS4_ILi4096EEEEEEEENS_10ViewEngineINS_8smem_ptrIPN7cutlass10bfloat16_tEEEEEEEC2ERKSE_RKSL_:
[----:B------:R-:W-:Y:S02]  /*9fa0*/  IADD3 R4, R67, -c[0x0][0x20], RZ ;  /* 0x8000080043047a10 */ /* 0x000fe40007ffe0ff */
[----:B------:R-:W-:-:S03]  /*9fb0*/  MOV R7, 0x0 ;  /* 0x0000000000077802 */ /* 0x000fc60000000f00 */
[----:B------:R1:W-:Y:S01]  /*9fc0*/  STL.64 [R4], R2 ;  /* 0x0000000204007387 */ /* 0x0003e20000100a00 */
[----:B------:R-:W-:Y:S05]  /*9fd0*/  RET.REL.NODEC R6 `(_ZN7cutlass13device_kernelIN5flash19enable_sm80_to_sm89INS1_16FlashAttnBwdSm80INS1_25CollectiveMainloopBwdSm80ILi2ELi2EN4cute5tupleIJNS5_1CILi128EEES8_NS7_ILi64EEEEEENS_10bfloat16_tEfNS_4arch4Sm80ELb1ELb0ELb1ELb0ELb1ELb0ELb0ELb0ELi2ELi4ELi4ELi4ELb0EEENS1_24CollectiveEpilogueBwdGQAISA_fSD_Li256ELb0ELb1EEENS1_25SingleTileBwdLPTSchedulerILb0ELi128ELb1EEEEEEEEEvNT_6ParamsE) ;  /* 0xffff602006007950 */ /* 0x000fea0003c3ffff */
        .type           $_ZN7cutlass13device_kernelIN5flash19enable_sm80_to_sm89INS1_16FlashAttnBwdSm80INS1_25CollectiveMainloopBwdSm80ILi2ELi2EN4cute5tupleIJNS5_1CILi128EEES8_NS7_ILi64EEEEEENS_10bfloat16_tEfNS_4arch4Sm80ELb1ELb0ELb1ELb0ELb1ELb0ELb0ELb0ELi2ELi4ELi4ELi4ELb0EEENS1_24CollectiveEpilogueBwdGQAISA_fSD_Li256ELb0ELb1EEENS1_25SingleTileBwdLPTSchedulerILb0ELi128ELb1EEEEEEEEEvNT_6ParamsE$_ZN4cute3eso3ESOILb1ELb0EJNS_6LayoutINS_5tupleIJNS3_IJNS_1CILi8EEENS4_ILi1EEEEEENS4_ILi2EEEEEENS3_IJNS3_IJS6_NS4_ILi0EEEEEENS4_ILi4096EEEEEEEEiEEC2ERKSE_RKi,@function
        .size           $_ZN7cutlass13device_kernelIN5flash19enable_sm80_to_sm89INS1_16FlashAttnBwdSm80INS1_25CollectiveMainloopBwdSm80ILi2ELi2EN4cute5tupleIJNS5_1CILi128EEES8_NS7_ILi64EEEEEENS_10bfloat16_tEfNS_4arch4Sm80ELb1ELb0ELb1ELb0ELb1ELb0ELb0ELb0ELi2ELi4ELi4ELi4ELb0EEENS1_24CollectiveEpilogueBwdGQAISA_fSD_Li256ELb0ELb1EEENS1_25SingleTileBwdLPTSchedulerILb0ELi128ELb1EEEEEEEEEvNT_6ParamsE$_ZN4cute3eso3ESOILb1ELb0EJNS_6LayoutINS_5tupleIJNS3_IJNS_1CILi8EEENS4_ILi1EEEEEENS4_ILi2EEEEEENS3_IJNS3_IJS6_NS4_ILi0EEEEEENS4_ILi4096EEEEEEEEiEEC2ERKSE_RKi,($_ZN7cutlass13device_kernelIN5flash19enable_sm80_to_sm89INS1_16FlashAttnBwdSm80INS1_25CollectiveMainloopBwdSm80ILi2ELi2EN4cute5tupleIJNS5_1CILi128EEES8_NS7_ILi64EEEEEENS_10bfloat16_tEfNS_4arch4Sm80ELb1ELb0ELb1ELb0ELb1ELb0ELb0ELb0ELi2ELi4ELi4ELi4ELb0EEENS1_24CollectiveEpilogueBwdGQAISA_fSD_Li256ELb0ELb1EEENS1_25SingleTileBwdLPTSchedulerILb0ELi128ELb1EEEEEEEEEvNT_6ParamsE$_ZN4cute3eso3ESOILb1ELb0EJNS_6LayoutINS_5tupleIJNS3_IJNS_1CILi8EEENS4_ILi1EEEEEENS4_ILi2EEEEEENS3_IJNS3_IJS6_NS4_ILi0EEEEEENS4_ILi64EEEEEEEENS_10ViewEngineIPN7cutlass10bfloat16_tEEEEEC2ERKSE_RKSJ_ - $_ZN7cutlass13device_kernelIN5flash19enable_sm80_to_sm89INS1_16FlashAttnBwdSm80INS1_25CollectiveMainloopBwdSm80ILi2ELi2EN4cute5tupleIJNS5_1CILi128EEES8_NS7_ILi64EEEEEENS_10bfloat16_tEfNS_4arch4Sm80ELb1ELb0ELb1ELb0ELb1ELb0ELb0ELb0ELi2ELi4ELi4ELi4ELb0EEENS1_24CollectiveEpilogueBwdGQAISA_fSD_Li256ELb0ELb1EEENS1_25SingleTileBwdLPTSchedulerILb0ELi128ELb1EEEEEEEEEvNT_6ParamsE$_ZN4cute3eso3ESOILb1ELb0EJNS_6LayoutINS_5tupleIJNS3_IJNS_1CILi8EEENS4_ILi1EEEEEENS4_ILi2EEEEEENS3_IJNS3_IJS6_NS4_ILi0EEEEEENS4_ILi4096EEEEEEEEiEEC2ERKSE_RKi)
$_ZN7cutlass13device_kernelIN5flash19enable_sm80_to_sm89INS1_16FlashAttnBwdSm80INS1_25CollectiveMainloopBwdSm80ILi2ELi2EN4cute5tupleIJNS5_1CILi128EEES8_NS7_ILi64EEEEEENS_10bfloat16_tEfNS_4arch4Sm80ELb1ELb0ELb1ELb0ELb1ELb0ELb0ELb0ELi2ELi4ELi4ELi4ELb0EEENS1_24CollectiveEpilogueBwdGQAISA_fSD_Li256ELb0ELb1EEENS1_25SingleTileBwdLPTSchedulerILb0ELi128ELb1EEEEEEEEEvNT_6ParamsE$_ZN4cute3eso3ESOILb1ELb0EJNS_6LayoutINS_5tupleIJNS3_IJNS_1CILi8EEENS4_ILi1EEEEEENS4_ILi2EEEEEENS3_IJNS3_IJS6_NS4_ILi0EEEEEENS4_ILi4096EEEEEEEEiEEC2ERKSE_RKi:
[----:B------:R-:W-:Y:S02]  /*9fe0*/  IADD3 R2, R67, -c[0x0][0x20], RZ ;  /* 0x8000080043027a10 */ /* 0x000fe40007ffe0ff */
[----:B------:R-:W-:-:S03]  /*9ff0*/  MOV R5, 0x0 ;  /* 0x0000000000057802 */ /* 0x000fc60000000f00 */
[----:B------:R1:W-:Y:S01]  /*a000*/  STL [R2], R3 ;  /* 0x0000000302007387 */ /* 0x0003e20000100800 */
[----:B------:R-:W-:Y:S05]  /*a010*/  RET.REL.NODEC R4 `(_ZN7cutlass13device_kernelIN5flash19enable_sm80_to_sm89INS1_16FlashAttnBwdSm80INS1_25CollectiveMainloopBwdSm80ILi2ELi2EN4cute5tupleIJNS5_1CILi128EEES8_NS7_ILi64EEEEEENS_10bfloat16_tEfNS_4arch4Sm80ELb1ELb0ELb1ELb0ELb1ELb0ELb0ELb0ELi2ELi4ELi4ELi4ELb0EEENS1_24CollectiveEpilogueBwdGQAISA_fSD_Li256ELb0ELb1EEENS1_25SingleTileBwdLPTSchedulerILb0ELi128ELb1EEEEEEEEEvNT_6ParamsE) ;  /* 0xffff5fe004007950 */ /* 0x000fea0003c3ffff */
        .type           $_ZN7cutlass13device_kernelIN5flash19enable_sm80_to_sm89INS1_16FlashAttnBwdSm80INS1_25CollectiveMainloopBwdSm80ILi2ELi2EN4cute5tupleIJNS5_1CILi128EEES8_NS7_ILi64EEEEEENS_10bfloat16_tEfNS_4arch4Sm80ELb1ELb0ELb1ELb0ELb1ELb0ELb0ELb0ELi2ELi4ELi4ELi4ELb0EEENS1_24CollectiveEpilogueBwdGQAISA_fSD_Li256ELb0ELb1EEENS1_25SingleTileBwdLPTSchedulerILb0ELi128ELb1EEEEEEEEEvNT_6ParamsE$_ZN4cute3eso3ESOILb1ELb0EJNS_6LayoutINS_5tupleIJNS3_IJNS_1CILi8EEENS4_ILi1EEEEEENS4_ILi2EEEEEENS3_IJNS3_IJS6_NS4_ILi0EEEEEENS4_ILi64EEEEEEEENS_10ViewEngineIPN7cutlass10bfloat16_tEEEEEC2ERKSE_RKSJ_,@function
        .size           $_ZN7cutlass13device_kernelIN5flash19enable_sm80_to_sm89INS1_16FlashAttnBwdSm80INS1_25CollectiveMainloopBwdSm80ILi2ELi2EN4cute5tupleIJNS5_1CILi128EEES8_NS7_ILi64EEEEEENS_10bfloat16_tEfNS_4arch4Sm80ELb1ELb0ELb1ELb0ELb1ELb0ELb0ELb0ELi2ELi4ELi4ELi4ELb0EEENS1_24CollectiveEpilogueBwdGQAISA_fSD_Li256ELb0ELb1EEENS1_25SingleTileBwdLPTSchedulerILb0ELi128ELb1EEEEEEEEEvNT_6ParamsE$_ZN4cute3eso3ESOILb1ELb0EJNS_6LayoutINS_5tupleIJNS3_IJNS_1CILi8EEENS4_ILi1EEEEEENS4_ILi2EEEEEENS3_IJNS3_IJS6_NS4_ILi0EEEEEENS4_ILi64EEEEEEEENS_10ViewEngineIPN7cutlass10bfloat16_tEEEEEC2ERKSE_RKSJ_,($_ZN7cutlass13device_kernelIN5flash19enable_sm80_to_sm89INS1_16FlashAttnBwdSm80INS1_25CollectiveMainloopBwdSm80ILi2ELi2EN4cute5tupleIJNS5_1CILi128EEES8_NS7_ILi64EEEEEENS_10bfloat16_tEfNS_4arch4Sm80ELb1ELb0ELb1ELb0ELb1ELb0ELb0ELb0ELi2ELi4ELi4ELi4ELb0EEENS1_24CollectiveEpilogueBwdGQAISA_fSD_Li256ELb0ELb1EEENS1_25SingleTileBwdLPTSchedulerILb0ELi128ELb1EEEEEEEEEvNT_6ParamsE$_ZN4cute3eso3ESOILb1ELb0EJNS_6LayoutINS_5tupleIJNS3_IJNS_1CILi8EEENS4_ILi1EEEEEENS4_ILi2EEEEEENS3_IJNS3_IJS6_NS4_ILi0EEEEEENS4_ILi64EEEEEEEEiEEC2ERKSE_RKi - $_ZN7cutlass13device_kernelIN5flash19enable_sm80_to_sm89INS1_16FlashAttnBwdSm80INS1_25CollectiveMainloopBwdSm80ILi2ELi2EN4cute5tupleIJNS5_1CILi128EEES8_NS7_ILi64EEEEEENS_10bfloat16_tEfNS_4arch4Sm80ELb1ELb0ELb1ELb0ELb1ELb0ELb0ELb0ELi2ELi4ELi4ELi4ELb0EEENS1_24CollectiveEpilogueBwdGQAISA_fSD_Li256ELb0ELb1EEENS1_25SingleTileBwdLPTSchedulerILb0ELi128ELb1EEEEEEEEEvNT_6ParamsE$_ZN4cute3eso3ESOILb1ELb0EJNS_6LayoutINS_5tupleIJNS3_IJNS_1CILi8EEENS4_ILi1EEEEEENS4_ILi2EEEEEENS3_IJNS3_IJS6_NS4_ILi0EEEEEENS4_ILi64EEEEEEEENS_10ViewEngineIPN7cutlass10bfloat16_tEEEEEC2ERKSE_RKSJ_)
$_ZN7cutlass13device_kernelIN5flash19enable_sm80_to_sm89INS1_16FlashAttnBwdSm80INS1_25CollectiveMainloopBwdSm80ILi2ELi2EN4cute5tupleIJNS5_1CILi128EEES8_NS7_ILi64EEEEEENS_10bfloat16_tEfNS_4arch4Sm80ELb1ELb0ELb1ELb0ELb1ELb0ELb0ELb0ELi2ELi4ELi4ELi4ELb0EEENS1_24CollectiveEpilogueBwdGQAISA_fSD_Li256ELb0ELb1EEENS1_25SingleTileBwdLPTSchedulerILb0ELi128ELb1EEEEEEEEEvNT_6ParamsE$_ZN4cute3eso3ESOILb1ELb0EJNS_6LayoutINS_5tupleIJNS3_IJNS_1CILi8EEENS4_ILi1EEEEEENS4_ILi2EEEEEENS3_IJNS3_IJS6_NS4_ILi0EEEEEENS4_ILi64EEEEEEEENS_10ViewEngineIPN7cutlass10bfloat16_tEEEEEC2ERKSE_RKSJ_:
[----:B------:R-:W-:Y:S01]  /*a020*/  IADD3 R2, R23, -c[0x0][0x20], RZ ;  /* 0x8000080017027a10 */ /* 0x000fe20007ffe0ff */
[----:B------:R-:W-:Y:S01]  /*a030*/  IMAD.MOV.U32 R9, RZ, RZ, R3 ;  /* 0x000000ffff097224 */ /* 0x000fe200078e0003 */
[----:B------:R-:W-:-:S04]  /*a040*/  MOV R7, 0x0 ;  /* 0x0000000000077802 */ /* 0x000fc80000000f00 */
[----:B------:R1:W-:Y:S01]  /*a050*/  STL.64 [R2], R8 ;  /* 0x0000000802007387 */ /* 0x0003e20000100a00 */
[----:B------:R-:W-:Y:S05]  /*a060*/  RET.REL.NODEC R6 `(_ZN7cutlass13device_kernelIN5flash19enable_sm80_to_sm89INS1_16FlashAttnBwdSm80INS1_25CollectiveMainloopBwdSm80ILi2ELi2EN4cute5tupleIJNS5_1CILi128EEES8_NS7_ILi64EEEEEENS_10bfloat16_tEfNS_4arch4Sm80ELb1ELb0ELb1ELb0ELb1ELb0ELb0ELb0ELi2ELi4ELi4ELi4ELb0EEENS1_24CollectiveEpilogueBwdGQAISA_fSD_Li256ELb0ELb1EEENS1_25SingleTileBwdLPTSchedulerILb0ELi128ELb1EEEEEEEEEvNT_6ParamsE) ;  /* 0xffff5f9006007950 */ /* 0x000fea0003c3ffff */
        .type           $_ZN7cutlass13device_kernelIN5flash19enable_sm80_to_sm89INS1_16FlashAttnBwdSm80INS1_25CollectiveMainloopBwdSm80ILi2ELi2EN4cute5tupleIJNS5_1CILi128EEES8_NS7_ILi64EEEEEENS_10bfloat16_tEfNS_4arch4Sm80ELb1ELb0ELb1ELb0ELb1ELb0ELb0ELb0ELi2ELi4ELi4ELi4ELb0EEENS1_24CollectiveEpilogueBwdGQAISA_fSD_Li256ELb0ELb1EEENS1_25SingleTileBwdLPTSchedulerILb0ELi128ELb1EEEEEEEEEvNT_6ParamsE$_ZN4cute3eso3ESOILb1ELb0EJNS_6LayoutINS_5tupleIJNS3_IJNS_1CILi8EEENS4_ILi1EEEEEENS4_ILi2EEEEEENS3_IJNS3_IJS6_NS4_ILi0EEEEEENS4_ILi64EEEEEEEEiEEC2ERKSE_RKi,@function
        .size           $_ZN7cutlass13device_kernelIN5flash19enable_sm80_to_sm89INS1_16FlashAttnBwdSm80INS1_25CollectiveMainloopBwdSm80ILi2ELi2EN4cute5tupleIJNS5_1CILi128EEES8_NS7_ILi64EEEEEENS_10bfloat16_tEfNS_4arch4Sm80ELb1ELb0ELb1ELb0ELb1ELb0ELb0ELb0ELi2ELi4ELi4ELi4ELb0EEENS1_24CollectiveEpilogueBwdGQAISA_fSD_Li256ELb0ELb1EEENS1_25SingleTileBwdLPTSchedulerILb0ELi128ELb1EEEEEEEEEvNT_6ParamsE$_ZN4cute3eso3ESOILb1ELb0EJNS_6LayoutINS_5tupleIJNS3_IJNS_1CILi8EEENS4_ILi1EEEEEENS4_ILi2EEEEEENS3_IJNS3_IJS6_NS4_ILi0EEEEEENS4_ILi64EEEEEEEEiEEC2ERKSE_RKi,($_ZN7cutlass13device_kernelIN5flash19enable_sm80_to_sm89INS1_16FlashAttnBwdSm80INS1_25CollectiveMainloopBwdSm80ILi2ELi2EN4cute5tupleIJNS5_1CILi128EEES8_NS7_ILi64EEEEEENS_10bfloat16_tEfNS_4arch4Sm80ELb1ELb0ELb1ELb0ELb1ELb0ELb0ELb0ELi2ELi4ELi4ELi4ELb0EEENS1_24CollectiveEpilogueBwdGQAISA_fSD_Li256ELb0ELb1EEENS1_25SingleTileBwdLPTSchedulerILb0ELi128ELb1EEEEEEEEEvNT_6ParamsE$_ZN4cute3eso3ESOILb1ELb0EJNS_6LayoutINS_5tupleIJNS3_IJNS_1CILi8EEENS4_ILi1EEEEEENS4_ILi2EEEEEENS3_IJNS3_IJS6_NS4_ILi0EEEEEENS4_ILi8192EEEEEEEENS_10ViewEngineINS_8smem_ptrIPN7cutlass10bfloat16_tEEEEEEEC2ERKSE_RKSL_ - $_ZN7cutlass13device_kernelIN5flash19enable_sm80_to_sm89INS1_16FlashAttnBwdSm80INS1_25CollectiveMainloopBwdSm80ILi2ELi2EN4cute5tupleIJNS5_1CILi128EEES8_NS7_ILi64EEEEEENS_10bfloat16_tEfNS_4arch4Sm80ELb1ELb0ELb1ELb0ELb1ELb0ELb0ELb0ELi2ELi4ELi4ELi4ELb0EEENS1_24CollectiveEpilogueBwdGQAISA_fSD_Li256ELb0ELb1EEENS1_25SingleTileBwdLPTSchedulerILb0ELi128ELb1EEEEEEEEEvNT_6ParamsE$_ZN4cute3eso3ESOILb1ELb0EJNS_6LayoutINS_5tupleIJNS3_IJNS_1CILi8EEENS4_ILi1EEEEEENS4_ILi2EEEEEENS3_IJNS3_IJS6_NS4_ILi0EEEEEENS4_ILi64EEEEEEEEiEEC2ERKSE_RKi)
$_ZN7cutlass13device_kernelIN5flash19enable_sm80_to_sm89INS1_16FlashAttnBwdSm80INS1_25CollectiveMainloopBwdSm80ILi2ELi2EN4cute5tupleIJNS5_1CILi128EEES8_NS7_ILi64EEEEEENS_10bfloat16_tEfNS_4arch4Sm80ELb1ELb0ELb1ELb0ELb1ELb0ELb0ELb0ELi2ELi4ELi4ELi4ELb0EEENS1_24CollectiveEpilogueBwdGQAISA_fSD_Li256ELb0ELb1EEENS1_25SingleTileBwdLPTSchedulerILb0ELi128ELb1EEEEEEEEEvNT_6ParamsE$_ZN4cute3eso3ESOILb1ELb0EJNS_6LayoutINS_5tupleIJNS3_IJNS_1CILi8EEENS4_ILi1EEEEEENS4_ILi2EEEEEENS3_IJNS3_IJS6_NS4_ILi0EEEEEENS4_ILi64EEEEEEEEiEEC2ERKSE_RKi:
[----:B------:R-:W-:Y:S02]  /*a070*/  IADD3 R2, R23, -c[0x0][0x20], RZ ;  /* 0x8000080017027a10 */ /* 0x000fe40007ffe0ff */
[----:B------:R-:W-:-:S03]  /*a080*/  MOV R7, 0x0 ;  /* 0x0000000000077802 */ /* 0x000fc60000000f00 */
[----:B------:R1:W-:Y:S01]  /*a090*/  STL [R2], R3 ;  /* 0x0000000302007387 */ /* 0x0003e20000100800 */
[----:B------:R-:W-:Y:S05]  /*a0a0*/  RET.REL.NODEC R6 `(_ZN7cutlass13device_kernelIN5flash19enable_sm80_to_sm89INS1_16FlashAttnBwdSm80INS1_25CollectiveMainloopBwdSm80ILi2ELi2EN4cute5tupleIJNS5_1CILi128EEES8_NS7_ILi64EEEEEENS_10bfloat16_tEfNS_4arch4Sm80ELb1ELb0ELb1ELb0ELb1ELb0ELb0ELb0ELi2ELi4ELi4ELi4ELb0EEENS1_24CollectiveEpilogueBwdGQAISA_fSD_Li256ELb0ELb1EEENS1_25SingleTileBwdLPTSchedulerILb0ELi128ELb1EEEEEEEEEvNT_6ParamsE) ;  /* 0xffff5f5006007950 */ /* 0x000fea0003c3ffff */
        .type           $_ZN7cutlass13device_kernelIN5flash19enable_sm80_to_sm89INS1_16FlashAttnBwdSm80INS1_25CollectiveMainloopBwdSm80ILi2ELi2EN4cute5tupleIJNS5_1CILi128EEES8_NS7_ILi64EEEEEENS_10bfloat16_tEfNS_4arch4Sm80ELb1ELb0ELb1ELb0ELb1ELb0ELb0ELb0ELi2ELi4ELi4ELi4ELb0EEENS1_24CollectiveEpilogueBwdGQAISA_fSD_Li256ELb0ELb1EEENS1_25SingleTileBwdLPTSchedulerILb0ELi128ELb1EEEEEEEEEvNT_6ParamsE$_ZN4cute3eso3ESOILb1ELb0EJNS_6LayoutINS_5tupleIJNS3_IJNS_1CILi8EEENS4_ILi1EEEEEENS4_ILi2EEEEEENS3_IJNS3_IJS6_NS4_ILi0EEEEEENS4_ILi8192EEEEEEEENS_10ViewEngineINS_8smem_ptrIPN7cutlass10bfloat16_tEEEEEEEC2ERKSE_RKSL_,@function
        .size           $_ZN7cutlass13device_kernelIN5flash19enable_sm80_to_sm89INS1_16FlashAttnBwdSm80INS1_25CollectiveMainloopBwdSm80ILi2ELi2EN4cute5tupleIJNS5_1CILi128EEES8_NS7_ILi64EEEEEENS_10bfloat16_tEfNS_4arch4Sm80ELb1ELb0ELb1ELb0ELb1ELb0ELb0ELb0ELi2ELi4ELi4ELi4ELb0EEENS1_24CollectiveEpilogueBwdGQAISA_fSD_Li256ELb0ELb1EEENS1_25SingleTileBwdLPTSchedulerILb0ELi128ELb1EEEEEEEEEvNT_6ParamsE$_ZN4cute3eso3ESOILb1ELb0EJNS_6LayoutINS_5tupleIJNS3_IJNS_1CILi8EEENS4_ILi1EEEEEENS4_ILi2EEEEEENS3_IJNS3_IJS6_NS4_ILi0EEEEEENS4_ILi8192EEEEEEEENS_10ViewEngineINS_8smem_ptrIPN7cutlass10bfloat16_tEEEEEEEC2ERKSE_RKSL_,($_ZN7cutlass13device_kernelIN5flash19enable_sm80_to_sm89INS1_16FlashAttnBwdSm80INS1_25CollectiveMainloopBwdSm80ILi2ELi2EN4cute5tupleIJNS5_1CILi128EEES8_NS7_ILi64EEEEEENS_10bfloat16_tEfNS_4arch4Sm80ELb1ELb0ELb1ELb0ELb1ELb0ELb0ELb0ELi2ELi4ELi4ELi4ELb0EEENS1_24CollectiveEpilogueBwdGQAISA_fSD_Li256ELb0ELb1EEENS1_25SingleTileBwdLPTSchedulerILb0ELi128ELb1EEEEEEEEEvNT_6ParamsE$_ZN4cute3eso3ESOILb1ELb0EJNS_6LayoutINS_5tupleIJNS3_IJNS_1CILi8EEENS4_ILi1EEEEEENS4_ILi2EEEEEENS3_IJNS3_IJS6_NS4_ILi0EEEEEENS4_ILi8192EEEEEEEEiEEC2ERKSE_RKi - $_ZN7cutlass13device_kernelIN5flash19enable_sm80_to_sm89INS1_16FlashAttnBwdSm80INS1_25CollectiveMainloopBwdSm80ILi2ELi2EN4cute5tupleIJNS5_1CILi128EEES8_NS7_ILi64EEEEEENS_10bfloat16_tEfNS_4arch4Sm80ELb1ELb0ELb1ELb0ELb1ELb0ELb0ELb0ELi2ELi4ELi4ELi4ELb0EEENS1_24CollectiveEpilogueBwdGQAISA_fSD_Li256ELb0ELb1EEENS1_25SingleTileBwdLPTSchedulerILb0ELi128ELb1EEEEEEEEEvNT_6ParamsE$_ZN4cute3eso3ESOILb1ELb0EJNS_6LayoutINS_5tupleIJNS3_IJNS_1CILi8EEENS4_ILi1EEEEEENS4_ILi2EEEEEENS3_IJNS3_IJS6_NS4_ILi0EEEEEENS4_ILi8192EEEEEEEENS_10ViewEngineINS_8smem_ptrIPN7cutlass10bfloat16_tEEEEEEEC2ERKSE_RKSL_)
$_ZN7cutlass13device_kernelIN5flash19enable_sm80_to_sm89INS1_16FlashAttnBwdSm80INS1_25CollectiveMainloopBwdSm80ILi2ELi2EN4cute5tupleIJNS5_1CILi128EEES8_NS7_ILi64EEEEEENS_10bfloat16_tEfNS_4arch4Sm80ELb1ELb0ELb1ELb0ELb1ELb0ELb0ELb0ELi2ELi4ELi4ELi4ELb0EEENS1_24CollectiveEpilogueBwdGQAISA_fSD_Li256ELb0ELb1EEENS1_25SingleTileBwdLPTSchedulerILb0ELi128ELb1EEEEEEEEEvNT_6ParamsE$_ZN4cute3eso3ESOILb1ELb0EJNS_6LayoutINS_5tupleIJNS3_IJNS_1CILi8EEENS4_ILi1EEEEEENS4_ILi2EEEEEENS3_IJNS3_IJS6_NS4_ILi0EEEEEENS4_ILi8192EEEEEEEENS_10ViewEngineINS_8smem_ptrIPN7cutlass10bfloat16_tEEEEEEEC2ERKSE_RKSL_:
[----:B------:R-:W-:Y:S02]  /*a0b0*/  IADD3 R4, R23, -c[0x0][0x20], RZ ;  /* 0x8000080017047a10 */ /* 0x000fe40007ffe0ff */
[----:B------:R-:W-:-:S03]  /*a0c0*/  MOV R7, 0x0 ;  /* 0x0000000000077802 */ /* 0x000fc60000000f00 */
[----:B------:R1:W-:Y:S01]  /*a0d0*/  STL.64 [R4], R2 ;  /* 0x0000000204007387 */ /* 0x0003e20000100a00 */
[----:B------:R-:W-:Y:S05]  /*a0e0*/  RET.REL.NODEC R6 `(_ZN7cutlass13device_kernelIN5flash19enable_sm80_to_sm89INS1_16FlashAttnBwdSm80INS1_25CollectiveMainloopBwdSm80ILi2ELi2EN4cute5tupleIJNS5_1CILi128EEES8_NS7_ILi64EEEEEENS_10bfloat16_tEfNS_4arch4Sm80ELb1ELb0ELb1ELb0ELb1ELb0ELb0ELb0ELi2ELi4ELi4ELi4ELb0EEENS1_24CollectiveEpilogueBwdGQAISA_fSD_Li256ELb0ELb1EEENS1_25SingleTileBwdLPTSchedulerILb0ELi128ELb1EEEEEEEEEvNT_6ParamsE) ;  /* 0xffff5f1006007950 */ /* 0x000fea0003c3ffff */
        .type           $_ZN7cutlass13device_kernelIN5flash19enable_sm80_to_sm89INS1_16FlashAttnBwdSm80INS1_25CollectiveMainloopBwdSm80ILi2ELi2EN4cute5tupleIJNS5_1CILi128EEES8_NS7_ILi64EEEEEENS_10bfloat16_tEfNS_4arch4Sm80ELb1ELb0ELb1ELb0ELb1ELb0ELb0ELb0ELi2ELi4ELi4ELi4ELb0EEENS1_24CollectiveEpilogueBwdGQAISA_fSD_Li256ELb0ELb1EEENS1_25SingleTileBwdLPTSchedulerILb0ELi128ELb1EEEEEEEEEvNT_6ParamsE$_ZN4cute3eso3ESOILb1ELb0EJNS_6LayoutINS_5tupleIJNS3_IJNS_1CILi8EEENS4_ILi1EEEEEENS4_ILi2EEEEEENS3_IJNS3_IJS6_NS4_ILi0EEEEEENS4_ILi8192EEEEEEEEiEEC2ERKSE_RKi,@function
        .size           $_ZN7cutlass13device_kernelIN5flash19enable_sm80_to_sm89INS1_16FlashAttnBwdSm80INS1_25CollectiveMainloopBwdSm80ILi2ELi2EN4cute5tupleIJNS5_1CILi128EEES8_NS7_ILi64EEEEEENS_10bfloat16_tEfNS_4arch4Sm80ELb1ELb0ELb1ELb0ELb1ELb0ELb0ELb0ELi2ELi4ELi4ELi4ELb0EEENS1_24CollectiveEpilogueBwdGQAISA_fSD_Li256ELb0ELb1EEENS1_25SingleTileBwdLPTSchedulerILb0ELi128ELb1EEEEEEEEEvNT_6ParamsE$_ZN4cute3eso3ESOILb1ELb0EJNS_6LayoutINS_5tupleIJNS3_IJNS_1CILi8EEENS4_ILi1EEEEEENS4_ILi2EEEEEENS3_IJNS3_IJS6_NS4_ILi0EEEEEENS4_ILi8192EEEEEEEEiEEC2ERKSE_RKi,($_ZN7cutlass13device_kernelIN5flash19enable_sm80_to_sm89INS1_16FlashAttnBwdSm80INS1_25CollectiveMainloopBwdSm80ILi2ELi2EN4cute5tupleIJNS5_1CILi128EEES8_NS7_ILi64EEEEEENS_10bfloat16_tEfNS_4arch4Sm80ELb1ELb0ELb1ELb0ELb1ELb0ELb0ELb0ELi2ELi4ELi4ELi4ELb0EEENS1_24CollectiveEpilogueBwdGQAISA_fSD_Li256ELb0ELb1EEENS1_25SingleTileBwdLPTSchedulerILb0ELi128ELb1EEEEEEEEEvNT_6ParamsE$_ZN4cute3eso3ESOILb1ELb0EJNS_6LayoutINS_5tupleIJNS3_IJNS_1CILi8EEENS4_ILi1EEEEEENS4_ILi2EEEEEENS3_IJNS3_IJS6_NS4_ILi0EEEEEES5_EEEEENS_10ViewEngineIPN7cutlass10bfloat16_tEEEEEC2ERKSD_RKSI_ - $_ZN7cutlass13device_kernelIN5flash19enable_sm80_to_sm89INS1_16FlashAttnBwdSm80INS1_25CollectiveMainloopBwdSm80ILi2ELi2EN4cute5tupleIJNS5_1CILi128EEES8_NS7_ILi64EEEEEENS_10bfloat16_tEfNS_4arch4Sm80ELb1ELb0ELb1ELb0ELb1ELb0ELb0ELb0ELi2ELi4ELi4ELi4ELb0EEENS1_24CollectiveEpilogueBwdGQAISA_fSD_Li256ELb0ELb1EEENS1_25SingleTileBwdLPTSchedulerILb0ELi128ELb1EEEEEEEEEvNT_6ParamsE$_ZN4cute3eso3ESOILb1ELb0EJNS_6LayoutINS_5tupleIJNS3_IJNS_1CILi8EEENS4_ILi1EEEEEENS4_ILi2EEEEEENS3_IJNS3_IJS6_NS4_ILi0EEEEEENS4_ILi8192EEEEEEEEiEEC2ERKSE_RKi)
$_ZN7cutlass13device_kernelIN5flash19enable_sm80_to_sm89INS1_16FlashAttnBwdSm80INS1_25CollectiveMainloopBwdSm80ILi2ELi2EN4cute5tupleIJNS5_1CILi128EEES8_NS7_ILi64EEEEEENS_10bfloat16_tEfNS_4arch4Sm80ELb1ELb0ELb1ELb0ELb1ELb0ELb0ELb0ELi2ELi4ELi4ELi4ELb0EEENS1_24CollectiveEpilogueBwdGQAISA_fSD_Li256ELb0ELb1EEENS1_25SingleTileBwdLPTSchedulerILb0ELi128ELb1EEEEEEEEEvNT_6ParamsE$_ZN4cute3eso3ESOILb1ELb0EJNS_6LayoutINS_5tupleIJNS3_IJNS_1CILi8EEENS4_ILi1EEEEEENS4_ILi2EEEEEENS3_IJNS3_IJS6_NS4_ILi0EEEEEENS4_ILi8192EEEEEEEEiEEC2ERKSE_RKi:
[----:B------:R-:W-:Y:S02]  /*a0f0*/  IADD3 R2, R23, -c[0x0][0x20], RZ ;  /* 0x8000080017027a10 */ /* 0x000fe40007ffe0ff */
[----:B------:R-:W-:-:S03]  /*a100*/  MOV R5, 0x0 ;  /* 0x0000000000057802 */ /* 0x000fc60000000f00 */
[----:B------:R1:W-:Y:S01]  /*a110*/  STL [R2], R3 ;  /* 0x0000000302007387 */ /* 0x0003e20000100800 */
[----:B------:R-:W-:Y:S05]  /*a120*/  RET.REL.NODEC R4 `(_ZN7cutlass13device_kernelIN5flash19enable_sm80_to_sm89INS1_16FlashAttnBwdSm80INS1_25CollectiveMainloopBwdSm80ILi2ELi2EN4cute5tupleIJNS5_1CILi128EEES8_NS7_ILi64EEEEEENS_10bfloat16_tEfNS_4arch4Sm80ELb1ELb0ELb1ELb0ELb1ELb0ELb0ELb0ELi2ELi4ELi4ELi4ELb0EEENS1_24CollectiveEpilogueBwdGQAISA_fSD_Li256ELb0ELb1EEENS1_25SingleTileBwdLPTSchedulerILb0ELi128ELb1EEEEEEEEEvNT_6ParamsE) ;  /* 0xffff5ed004007950 */ /* 0x000fea0003c3ffff */
        .type           $_ZN7cutlass13device_kernelIN5flash19enable_sm80_to_sm89INS1_16FlashAttnBwdSm80INS1_25CollectiveMainloopBwdSm80ILi2ELi2EN4cute5tupleIJNS5_1CILi128EEES8_NS7_ILi64EEEEEENS_10bfloat16_tEfNS_4arch4Sm80ELb1ELb0ELb1ELb0ELb1ELb0ELb0ELb0ELi2ELi4ELi4ELi4ELb0EEENS1_24CollectiveEpilogueBwdGQAISA_fSD_Li256ELb0ELb1EEENS1_25SingleTileBwdLPTSchedulerILb0ELi128ELb1EEEEEEEEEvNT_6ParamsE$_ZN4cute3eso3ESOILb1ELb0EJNS_6LayoutINS_5tupleIJNS3_IJNS_1CILi8EEENS4_ILi1EEEEEENS4_ILi2EEEEEENS3_IJNS3_IJS6_NS4_ILi0EEEEEES5_EEEEENS_10ViewEngineIPN7cutlass10bfloat16_tEEEEEC2ERKSD_RKSI_,@function
        .size           $_ZN7cutlass13device_kernelIN5flash19enable_sm80_to_sm89INS1_16FlashAttnBwdSm80INS1_25CollectiveMainloopBwdSm80ILi2ELi2EN4cute5tupleIJNS5_1CILi128EEES8_NS7_ILi64EEEEEENS_10bfloat16_tEfNS_4arch4Sm80ELb1ELb0ELb1ELb0ELb1ELb0ELb0ELb0ELi2ELi4ELi4ELi4ELb0EEENS1_24CollectiveEpilogueBwdGQAISA_fSD_Li256ELb0ELb1EEENS1_25SingleTileBwdLPTSchedulerILb0ELi128ELb1EEEEEEEEEvNT_6ParamsE$_ZN4cute3eso3ESOILb1ELb0EJNS_6LayoutINS_5tupleIJNS3_IJNS_1CILi8EEENS4_ILi1EEEEEENS4_ILi2EEEEEENS3_IJNS3_IJS6_NS4_ILi0EEEEEES5_EEEEENS_10ViewEngineIPN7cutlass10bfloat16_tEEEEEC2ERKSD_RKSI_,($_ZN7cutlass13device_kernelIN5flash19enable_sm80_to_sm89INS1_16FlashAttnBwdSm80INS1_25CollectiveMainloopBwdSm80ILi2ELi2EN4cute5tupleIJNS5_1CILi128EEES8_NS7_ILi64EEEEEENS_10bfloat16_tEfNS_4arch4Sm80ELb1ELb0ELb1ELb0ELb1ELb0ELb0ELb0ELi2ELi4ELi4ELi4ELb0EEENS1_24CollectiveEpilogueBwdGQAISA_fSD_Li256ELb0ELb1EEENS1_25SingleTileBwdLPTSchedulerILb0ELi128ELb1EEEEEEEEEvNT_6ParamsE$_ZN4cute3eso3ESOILb1ELb0EJNS_6LayoutINS_5tupleIJNS3_IJNS_1CILi8EEENS4_ILi1EEEEEENS4_ILi2EEEEEENS3_IJNS3_IJS6_NS4_ILi0EEEEEES5_EEEEEiEEC2ERKSD_RKi - $_ZN7cutlass13device_kernelIN5flash19enable_sm80_to_sm89INS1_16FlashAttnBwdSm80INS1_25CollectiveMainloopBwdSm80ILi2ELi2EN4cute5tupleIJNS5_1CILi128EEES8_NS7_ILi64EEEEEENS_10bfloat16_tEfNS_4arch4Sm80ELb1ELb0ELb1ELb0ELb1ELb0ELb0ELb0ELi2ELi4ELi4ELi4ELb0EEENS1_24CollectiveEpilogueBwdGQAISA_fSD_Li256ELb0ELb1EEENS1_25SingleTileBwdLPTSchedulerILb0ELi128ELb1EEEEEEEEEvNT_6ParamsE$_ZN4cute3eso3ESOILb1ELb0EJNS_6LayoutINS_5tupleIJNS3_IJNS_1CILi8EEENS4_ILi1EEEEEENS4_ILi2EEEEEENS3_IJNS3_IJS6_NS4_ILi0EEEEEES5_EEEEENS_10ViewEngineIPN7cutlass10bfloat16_tEEEEEC2ERKSD_RKSI_)
$_ZN7cutlass13device_kernelIN5flash19enable_sm80_to_sm89INS1_16FlashAttnBwdSm80INS1_25CollectiveMainloopBwdSm80ILi2ELi2EN4cute5tupleIJNS5_1CILi128EEES8_NS7_ILi64EEEEEENS_10bfloat16_tEfNS_4arch4Sm80ELb1ELb0ELb1ELb0ELb1ELb0ELb0ELb0ELi2ELi4ELi4ELi4ELb0EEENS1_24CollectiveEpilogueBwdGQAISA_fSD_Li256ELb0ELb1EEENS1_25SingleTileBwdLPTSchedulerILb0ELi128ELb1EEEEEEEEEvNT_6ParamsE$_ZN4cute3eso3ESOILb1ELb0EJNS_6LayoutINS_5tupleIJNS3_IJNS_1CILi8EEENS4_ILi1EEEEEENS4_ILi2EEEEEENS3_IJNS3_IJS6_NS4_ILi0EEEEEES5_EEEEENS_10ViewEngineIPN7cutlass10bfloat16_tEEEEEC2ERKSD_RKSI_:
[----:B------:R-:W-:Y:S01]  /*a130*/  IADD3 R7, R67, -c[0x0][0x20], RZ ;  /* 0x8000080043077a10 */ /* 0x000fe20007ffe0ff */
[----:B------:R-:W-:Y:S01]  /*a140*/  IMAD.MOV.U32 R10, RZ, RZ, R6 ;  /* 0x000000ffff0a7224 */ /* 0x000fe200078e0006 */
[----:B------:R-:W-:Y:S01]  /*a150*/  MOV R11, R9 ;  /* 0x00000009000b7202 */ /* 0x000fe20000000f00 */
[----:B------:R-:W-:-:S04]  /*a160*/  IMAD.MOV.U32 R9, RZ, RZ, 0x0 ;  /* 0x00000000ff097424 */ /* 0x000fc800078e00ff */
[----:B------:R1:W-:Y:S01]  /*a170*/  STL.64 [R7], R10 ;  /* 0x0000000a07007387 */ /* 0x0003e20000100a00 */
[----:B------:R-:W-:Y:S05]  /*a180*/  RET.REL.NODEC R8 `(_ZN7cutlass13device_kernelIN5flash19enable_sm80_to_sm89INS1_16FlashAttnBwdSm80INS1_25CollectiveMainloopBwdSm80ILi2ELi2EN4cute5tupleIJNS5_1CILi128EEES8_NS7_ILi64EEEEEENS_10bfloat16_tEfNS_4arch4Sm80ELb1ELb0ELb1ELb0ELb1ELb0ELb0ELb0ELi2ELi4ELi4ELi4ELb0EEENS1_24CollectiveEpilogueBwdGQAISA_fSD_Li256ELb0ELb1EEENS1_25SingleTileBwdLPTSchedulerILb0ELi128ELb1EEEEEEEEEvNT_6ParamsE) ;  /* 0xffff5e7008007950 */ /* 0x000fea0003c3ffff */
        .type           $_ZN7cutlass13device_kernelIN5flash19enable_sm80_to_sm89INS1_16FlashAttnBwdSm80INS1_25CollectiveMainloopBwdSm80ILi2ELi2EN4cute5tupleIJNS5_1CILi128EEES8_NS7_ILi64EEEEEENS_10bfloat16_tEfNS_4arch4Sm80ELb1ELb0ELb1ELb0ELb1ELb0ELb0ELb0ELi2ELi4ELi4ELi4ELb0EEENS1_24CollectiveEpilogueBwdGQAISA_fSD_Li256ELb0ELb1EEENS1_25SingleTileBwdLPTSchedulerILb0ELi128ELb1EEEEEEEEEvNT_6ParamsE$_ZN4cute3eso3ESOILb1ELb0EJNS_6LayoutINS_5tupleIJNS3_IJNS_1CILi8EEENS4_ILi1EEEEEENS4_ILi2EEEEEENS3_IJNS3_IJS6_NS4_ILi0EEEEEES5_EEEEEiEEC2ERKSD_RKi,@function
        .size           $_ZN7cutlass13device_kernelIN5flash19enable_sm80_to_sm89INS1_16FlashAttnBwdSm80INS1_25CollectiveMainloopBwdSm80ILi2ELi2EN4cute5tupleIJNS5_1CILi128EEES8_NS7_ILi64EEEEEENS_10bfloat16_tEfNS_4arch4Sm80ELb1ELb0ELb1ELb0ELb1ELb0ELb0ELb0ELi2ELi4ELi4ELi4ELb0EEENS1_24CollectiveEpilogueBwdGQAISA_fSD_Li256ELb0ELb1EEENS1_25SingleTileBwdLPTSchedulerILb0ELi128ELb1EEEEEEEEEvNT_6ParamsE$_ZN4cute3eso3ESOILb1ELb0EJNS_6LayoutINS_5tupleIJNS3_IJNS_1CILi8EEENS4_ILi1EEEEEENS4_ILi2EEEEEENS3_IJNS3_IJS6_NS4_ILi0EEEEEES5_EEEEEiEEC2ERKSD_RKi,($_ZN7cutlass13device_kernelIN5flash19enable_sm80_to_sm89INS1_16FlashAttnBwdSm80INS1_25CollectiveMainloopBwdSm80ILi2ELi2EN4cute5tupleIJNS5_1CILi128EEES8_NS7_ILi64EEEEEENS_10bfloat16_tEfNS_4arch4Sm80ELb1ELb0ELb1ELb0ELb1ELb0ELb0ELb0ELi2ELi4ELi4ELi4ELb0EEENS1_24CollectiveEpilogueBwdGQAISA_fSD_Li256ELb0ELb1EEENS1_25SingleTileBwdLPTSchedulerILb0ELi128ELb1EEEEEEEEEvNT_6ParamsE$_ZN4cute3eso3ESOILb1ELb0EJNS_6LayoutINS_5tupleIJNS3_IJNS_1CILi8EEENS4_ILi1EEEEEENS4_ILi2EEENS3_IJNS4_ILi4EEES8_EEEEEENS3_IJNS3_IJS6_NS4_ILi0EEEEEES5_NS3_IJNS4_ILi32EEENS4_ILi16EEEEEEEEEEENS_10ViewEngineIPN7cutlass10bfloat16_tEEEEEC2ERKSI_RKSN_ - $_ZN7cutlass13device_kernelIN5flash19enable_sm80_to_sm89INS1_16FlashAttnBwdSm80INS1_25CollectiveMainloopBwdSm80ILi2ELi2EN4cute5tupleIJNS5_1CILi128EEES8_NS7_ILi64EEEEEENS_10bfloat16_tEfNS_4arch4Sm80ELb1ELb0ELb1ELb0ELb1ELb0ELb0ELb0ELi2ELi4ELi4ELi4ELb0EEENS1_24CollectiveEpilogueBwdGQAISA_fSD_Li256ELb0ELb1EEENS1_25SingleTileBwdLPTSchedulerILb0ELi128ELb1EEEEEEEEEvNT_6ParamsE$_ZN4cute3eso3ESOILb1ELb0EJNS_6LayoutINS_5tupleIJNS3_IJNS_1CILi8EEENS4_ILi1EEEEEENS4_ILi2EEEEEENS3_IJNS3_IJS6_NS4_ILi0EEEEEES5_EEEEEiEEC2ERKSD_RKi)
$_ZN7cutlass13device_kernelIN5flash19enable_sm80_to_sm89INS1_16FlashAttnBwdSm80INS1_25CollectiveMainloopBwdSm80ILi2ELi2EN4cute5tupleIJNS5_1CILi128EEES8_NS7_ILi64EEEEEENS_10bfloat16_tEfNS_4arch4Sm80ELb1ELb0ELb1ELb0ELb1ELb0ELb0ELb0ELi2ELi4ELi4ELi4ELb0EEENS1_24CollectiveEpilogueBwdGQAISA_fSD_Li256ELb0ELb1EEENS1_25SingleTileBwdLPTSchedulerILb0ELi128ELb1EEEEEEEEEvNT_6ParamsE$_ZN4cute3eso3ESOILb1ELb0EJNS_6LayoutINS_5tupleIJNS3_IJNS_1CILi8EEENS4_ILi1EEEEEENS4_ILi2EEEEEENS3_IJNS3_IJS6_NS4_ILi0EEEEEES5_EEEEEiEEC2ERKSD_RKi:
[----:B------:R-:W-:Y:S02]  /*a190*/  IADD3 R2, R2, -c[0x0][0x20], RZ ;  /* 0x8000080002027a10 */ /* 0x000fe40007ffe0ff */
[----:B------:R-:W-:-:S03]  /*a1a0*/  MOV R7, 0x0 ;  /* 0x0000000000077802 */ /* 0x000fc60000000f00 */
[----:B------:R1:W-:Y:S01]  /*a1b0*/  STL [R2], R3 ;  /* 0x0000000302007387 */ /* 0x0003e20000100800 */
[----:B------:R-:W-:Y:S05]  /*a1c0*/  RET.REL.NODEC R6 `(_ZN7cutlass13device_kernelIN5flash19enable_sm80_to_sm89INS1_16FlashAttnBwdSm80INS1_25CollectiveMainloopBwdSm80ILi2ELi2EN4cute5tupleIJNS5_1CILi128EEES8_NS7_ILi64EEEEEENS_10bfloat16_tEfNS_4arch4Sm80ELb1ELb0ELb1ELb0ELb1ELb0ELb0ELb0ELi2ELi4ELi4ELi4ELb0EEENS1_24CollectiveEpilogueBwdGQAISA_fSD_Li256ELb0ELb1EEENS1_25SingleTileBwdLPTSchedulerILb0ELi128ELb1EEEEEEEEEvNT_6ParamsE) ;  /* 0xffff5e3006007950 */ /* 0x000fea0003c3ffff */
        .type           $_ZN7cutlass13device_kernelIN5flash19enable_sm80_to_sm89INS1_16FlashAttnBwdSm80INS1_25CollectiveMainloopBwdSm80ILi2ELi2EN4cute5tupleIJNS5_1CILi128EEES8_NS7_ILi64EEEEEENS_10bfloat16_tEfNS_4arch4Sm80ELb1ELb0ELb1ELb0ELb1ELb0ELb0ELb0ELi2ELi4ELi4ELi4ELb0EEENS1_24CollectiveEpilogueBwdGQAISA_fSD_Li256ELb0ELb1EEENS1_25SingleTileBwdLPTSchedulerILb0ELi128ELb1EEEEEEEEEvNT_6ParamsE$_ZN4cute3eso3ESOILb1ELb0EJNS_6LayoutINS_5tupleIJNS3_IJNS_1CILi8EEENS4_ILi1EEEEEENS4_ILi2EEENS3_IJNS4_ILi4EEES8_EEEEEENS3_IJNS3_IJS6_NS4_ILi0EEEEEES5_NS3_IJNS4_ILi32EEENS4_ILi16EEEEEEEEEEENS_10ViewEngineIPN7cutlass10bfloat16_tEEEEEC2ERKSI_RKSN_,@function
        .size           $_ZN7cutlass13device_kernelIN5flash19enable_sm80_to_sm89INS1_16FlashAttnBwdSm80INS1_25CollectiveMainloopBwdSm80ILi2ELi2EN4cute5tupleIJNS5_1CILi128EEES8_NS7_ILi64EEEEEENS_10bfloat16_tEfNS_4arch4Sm80ELb1ELb0ELb1ELb0ELb1ELb0ELb0ELb0ELi2ELi4ELi4ELi4ELb0EEENS1_24CollectiveEpilogueBwdGQAISA_fSD_Li256ELb0ELb1EEENS1_25SingleTileBwdLPTSchedulerILb0ELi128ELb1EEEEEEEEEvNT_6ParamsE$_ZN4cute3eso3ESOILb1ELb0EJNS_6LayoutINS_5tupleIJNS3_IJNS_1CILi8EEENS4_ILi1EEEEEENS4_ILi2EEENS3_IJNS4_ILi4EEES8_EEEEEENS3_IJNS3_IJS6_NS4_ILi0EEEEEES5_NS3_IJNS4_ILi32EEENS4_ILi16EEEEEEEEEEENS_10ViewEngineIPN7cutlass10bfloat16_tEEEEEC2ERKSI_RKSN_,($_ZN7cutlass13device_kernelIN5flash19enable_sm80_to_sm89INS1_16FlashAttnBwdSm80INS1_25CollectiveMainloopBwdSm80ILi2ELi2EN4cute5tupleIJNS5_1CILi128EEES8_NS7_ILi64EEEEEENS_10bfloat16_tEfNS_4arch4Sm80ELb1ELb0ELb1ELb0ELb1ELb0ELb0ELb0ELi2ELi4ELi4ELi4ELb0EEENS1_24CollectiveEpilogueBwdGQAISA_fSD_Li256ELb0ELb1EEENS1_25SingleTileBwdLPTSchedulerILb0ELi128ELb1EEEEEEEEEvNT_6ParamsE$_ZN4cute3eso3ESOILb1ELb0EJNS_6LayoutINS_5tupleIJNS3_IJNS_1CILi8EEENS4_ILi1EEEEEENS4_ILi2EEENS4_ILi4EEEEEENS3_IJNS3_IJS6_NS4_ILi0EEEEEES5_NS4_ILi16EEEEEEEENS_10ViewEngineIPN7cutlass10bfloat16_tEEEEEC2ERKSF_RKSK_ - $_ZN7cutlass13device_kernelIN5flash19enable_sm80_to_sm89INS1_16FlashAttnBwdSm80INS1_25CollectiveMainloopBwdSm80ILi2ELi2EN4cute5tupleIJNS5_1CILi128EEES8_NS7_ILi64EEEEEENS_10bfloat16_tEfNS_4arch4Sm80ELb1ELb0ELb1ELb0ELb1ELb0ELb0ELb0ELi2ELi4ELi4ELi4ELb0EEENS1_24CollectiveEpilogueBwdGQAISA_fSD_Li256ELb0ELb1EEENS1_25SingleTileBwdLPTSchedulerILb0ELi128ELb1EEEEEEEEEvNT_6ParamsE$_ZN4cute3eso3ESOILb1ELb0EJNS_6LayoutINS_5tupleIJNS3_IJNS_1CILi8EEENS4_ILi1EEEEEENS4_ILi2EEENS3_IJNS4_ILi4EEES8_EEEEEENS3_IJNS3_IJS6_NS4_ILi0EEEEEES5_NS3_IJNS4_ILi32EEENS4_ILi16EEEEEEEEEEENS_10ViewEngineIPN7cutlass10bfloat16_tEEEEEC2ERKSI_RKSN_)
$_ZN7cutlass13device_kernelIN5flash19enable_sm80_to_sm89INS1_16FlashAttnBwdSm80INS1_25CollectiveMainloopBwdSm80ILi2ELi2EN4cute5tupleIJNS5_1CILi128EEES8_NS7_ILi64EEEEEENS_10bfloat16_tEfNS_4arch4Sm80ELb1ELb0ELb1ELb0ELb1ELb0ELb0ELb0ELi2ELi4ELi4ELi4ELb0EEENS1_24CollectiveEpilogueBwdGQAISA_fSD_Li256ELb0ELb1EEENS1_25SingleTileBwdLPTSchedulerILb0ELi128ELb1EEEEEEEEEvNT_6ParamsE$_ZN4cute3eso3ESOILb1ELb0EJNS_6LayoutINS_5tupleIJNS3_IJNS_1CILi8EEENS4_ILi1EEEEEENS4_ILi2EEENS3_IJNS4_ILi4EEES8_EEEEEENS3_IJNS3_IJS6_NS4_ILi0EEEEEES5_NS3_IJNS4_ILi32EEENS4_ILi16EEEEEEEEEEENS_10ViewEngineIPN7cutlass10bfloat16_tEEEEEC2ERKSI_RKSN_:
[----:B------:R-:W-:Y:S02]  /*a1d0*/  IADD3 R2, R67, -c[0x0][0x20], RZ ;  /* 0x8000080043027a10 */ /* 0x000fe40007ffe0ff */
[----:B------:R-:W-:-:S03]  /*a1e0*/  MOV R5, 0x0 ;  /* 0x0000000000057802 */ /* 0x000fc60000000f00 */
[----:B------:R1:W-:Y:S01]  /*a1f0*/  STL.64 [R2], R62 ;  /* 0x0000003e02007387 */ /* 0x0003e20000100a00 */
[----:B------:R-:W-:Y:S05]  /*a200*/  RET.REL.NODEC R4 `(_ZN7cutlass13device_kernelIN5flash19enable_sm80_to_sm89INS1_16FlashAttnBwdSm80INS1_25CollectiveMainloopBwdSm80ILi2ELi2EN4cute5tupleIJNS5_1CILi128EEES8_NS7_ILi64EEEEEENS_10bfloat16_tEfNS_4arch4Sm80ELb1ELb0ELb1ELb0ELb1ELb0ELb0ELb0ELi2ELi4ELi4ELi4ELb0EEENS1_24CollectiveEpilogueBwdGQAISA_fSD_Li256ELb0ELb1EEENS1_25SingleTileBwdLPTSchedulerILb0ELi128ELb1EEEEEEEEEvNT_6ParamsE) ;  /* 0xffff5df004007950 */ /* 0x000fea0003c3ffff */
        .type           $_ZN7cutlass13device_kernelIN5flash19enable_sm80_to_sm89INS1_16FlashAttnBwdSm80INS1_25CollectiveMainloopBwdSm80ILi2ELi2EN4cute5tupleIJNS5_1CILi128EEES8_NS7_ILi64EEEEEENS_10bfloat16_tEfNS_4arch4Sm80ELb1ELb0ELb1ELb0ELb1ELb0ELb0ELb0ELi2ELi4ELi4ELi4ELb0EEENS1_24CollectiveEpilogueBwdGQAISA_fSD_Li256ELb0ELb1EEENS1_25SingleTileBwdLPTSchedulerILb0ELi128ELb1EEEEEEEEEvNT_6ParamsE$_ZN4cute3eso3ESOILb1ELb0EJNS_6LayoutINS_5tupleIJNS3_IJNS_1CILi8EEENS4_ILi1EEEEEENS4_ILi2EEENS4_ILi4EEEEEENS3_IJNS3_IJS6_NS4_ILi0EEEEEES5_NS4_ILi16EEEEEEEENS_10ViewEngineIPN7cutlass10bfloat16_tEEEEEC2ERKSF_RKSK_,@function
        .size           $_ZN7cutlass13device_kernelIN5flash19enable_sm80_to_sm89INS1_16FlashAttnBwdSm80INS1_25CollectiveMainloopBwdSm80ILi2ELi2EN4cute5tupleIJNS5_1CILi128EEES8_NS7_ILi64EEEEEENS_10bfloat16_tEfNS_4arch4Sm80ELb1ELb0ELb1ELb0ELb1ELb0ELb0ELb0ELi2ELi4ELi4ELi4ELb0EEENS1_24CollectiveEpilogueBwdGQAISA_fSD_Li256ELb0ELb1EEENS1_25SingleTileBwdLPTSchedulerILb0ELi128ELb1EEEEEEEEEvNT_6ParamsE$_ZN4cute3eso3ESOILb1ELb0EJNS_6LayoutINS_5tupleIJNS3_IJNS_1CILi8EEENS4_ILi1EEEEEENS4_ILi2EEENS4_ILi4EEEEEENS3_IJNS3_IJS6_NS4_ILi0EEEEEES5_NS4_ILi16EEEEEEEENS_10ViewEngineIPN7cutlass10bfloat16_tEEEEEC2ERKSF_RKSK_,($_ZN7cutlass13device_kernelIN5flash19enable_sm80_to_sm89INS1_16FlashAttnBwdSm80INS1_25CollectiveMainloopBwdSm80ILi2ELi2EN4cute5tupleIJNS5_1CILi128EEES8_NS7_ILi64EEEEEENS_10bfloat16_tEfNS_4arch4Sm80ELb1ELb0ELb1ELb0ELb1ELb0ELb0ELb0ELi2ELi4ELi4ELi4ELb0EEENS1_24CollectiveEpilogueBwdGQAISA_fSD_Li256ELb0ELb1EEENS1_25SingleTileBwdLPTSchedulerILb0ELi128ELb1EEEEEEEEEvNT_6ParamsE$_ZN4cute3eso3ESOILb1ELb0EJNS_6LayoutINS_5tupleIJNS3_IJNS_1CILi8EEENS4_ILi1EEEEEENS4_ILi2EEES5_EEENS3_IJNS3_IJS6_NS4_ILi0EEEEEENS4_ILi64EEES5_EEEEENS_10ViewEngineIPN7cutlass10bfloat16_tEEEEEC2ERKSE_RKSJ_ - $_ZN7cutlass13device_kernelIN5flash19enable_sm80_to_sm89INS1_16FlashAttnBwdSm80INS1_25CollectiveMainloopBwdSm80ILi2ELi2EN4cute5tupleIJNS5_1CILi128EEES8_NS7_ILi64EEEEEENS_10bfloat16_tEfNS_4arch4Sm80ELb1ELb0ELb1ELb0ELb1ELb0ELb0ELb0ELi2ELi4ELi4ELi4ELb0EEENS1_24CollectiveEpilogueBwdGQAISA_fSD_Li256ELb0ELb1EEENS1_25SingleTileBwdLPTSchedulerILb0ELi128ELb1EEEEEEEEEvNT_6ParamsE$_ZN4cute3eso3ESOILb1ELb0EJNS_6LayoutINS_5tupleIJNS3_IJNS_1CILi8EEENS4_ILi1EEEEEENS4_ILi2EEENS4_ILi4EEEEEENS3_IJNS3_IJS6_NS4_ILi0EEEEEES5_NS4_ILi16EEEEEEEENS_10ViewEngineIPN7cutlass10bfloat16_tEEEEEC2ERKSF_RKSK_)
$_ZN7cutlass13device_kernelIN5flash19enable_sm80_to_sm89INS1_16FlashAttnBwdSm80INS1_25CollectiveMainloopBwdSm80ILi2ELi2EN4cute5tupleIJNS5_1CILi128EEES8_NS7_ILi64EEEEEENS_10bfloat16_tEfNS_4arch4Sm80ELb1ELb0ELb1ELb0ELb1ELb0ELb0ELb0ELi2ELi4ELi4ELi4ELb0EEENS1_24CollectiveEpilogueBwdGQAISA_fSD_Li256ELb0ELb1EEENS1_25SingleTileBwdLPTSchedulerILb0ELi128ELb1EEEEEEEEEvNT_6ParamsE$_ZN4cute3eso3ESOILb1ELb0EJNS_6LayoutINS_5tupleIJNS3_IJNS_1CILi8EEENS4_ILi1EEEEEENS4_ILi2EEENS4_ILi4EEEEEENS3_IJNS3_IJS6_NS4_ILi0EEEEEES5_NS4_ILi16EEEEEEEENS_10ViewEngineIPN7cutlass10bfloat16_tEEEEEC2ERKSF_RKSK_:
[----:B------:R-:W-:Y:S01]  /*a210*/  IADD3 R2, R23, -c[0x0][0x20], RZ ;  /* 0x8000080017027a10 */ /* 0x000fe20007ffe0ff */
[----:B------:R-:W-:Y:S01]  /*a220*/  IMAD.MOV.U32 R7, RZ, RZ, R3 ;  /* 0x000000ffff077224 */ /* 0x000fe200078e0003 */
[----:B------:R-:W-:-:S04]  /*a230*/  MOV R5, 0x0 ;  /* 0x0000000000057802 */ /* 0x000fc80000000f00 */
[----:B------:R1:W-:Y:S01]  /*a240*/  STL.64 [R2], R6 ;  /* 0x0000000602007387 */ /* 0x0003e20000100a00 */
[----:B------:R-:W-:Y:S05]  /*a250*/  RET.REL.NODEC R4 `(_ZN7cutlass13device_kernelIN5flash19enable_sm80_to_sm89INS1_16FlashAttnBwdSm80INS1_25CollectiveMainloopBwdSm80ILi2ELi2EN4cute5tupleIJNS5_1CILi128EEES8_NS7_ILi64EEEEEENS_10bfloat16_tEfNS_4arch4Sm80ELb1ELb0ELb1ELb0ELb1ELb0ELb0ELb0ELi2ELi4ELi4ELi4ELb0EEENS1_24CollectiveEpilogueBwdGQAISA_fSD_Li256ELb0ELb1EEENS1_25SingleTileBwdLPTSchedulerILb0ELi128ELb1EEEEEEEEEvNT_6ParamsE) ;  /* 0xffff5da004007950 */ /* 0x000fea0003c3ffff */
        .type           $_ZN7cutlass13device_kernelIN5flash19enable_sm80_to_sm89INS1_16FlashAttnBwdSm80INS1_25CollectiveMainloopBwdSm80ILi2ELi2EN4cute5tupleIJNS5_1CILi128EEES8_NS7_ILi64EEEEEENS_10bfloat16_tEfNS_4arch4Sm80ELb1ELb0ELb1ELb0ELb1ELb0ELb0ELb0ELi2ELi4ELi4ELi4ELb0EEENS1_24CollectiveEpilogueBwdGQAISA_fSD_Li256ELb0ELb1EEENS1_25SingleTileBwdLPTSchedulerILb0ELi128ELb1EEEEEEEEEvNT_6ParamsE$_ZN4cute3eso3ESOILb1ELb0EJNS_6LayoutINS_5tupleIJNS3_IJNS_1CILi8EEENS4_ILi1EEEEEENS4_ILi2EEES5_EEENS3_IJNS3_IJS6_NS4_ILi0EEEEEENS4_ILi64EEES5_EEEEENS_10ViewEngineIPN7cutlass10bfloat16_tEEEEEC2ERKSE_RKSJ_,@function
        .size           $_ZN7cutlass13device_kernelIN5flash19enable_sm80_to_sm89INS1_16FlashAttnBwdSm80INS1_25CollectiveMainloopBwdSm80ILi2ELi2EN4cute5tupleIJNS5_1CILi128EEES8_NS7_ILi64EEEEEENS_10bfloat16_tEfNS_4arch4Sm80ELb1ELb0ELb1ELb0ELb1ELb0ELb0ELb0ELi2ELi4ELi4ELi4ELb0EEENS1_24CollectiveEpilogueBwdGQAISA_fSD_Li256ELb0ELb1EEENS1_25SingleTileBwdLPTSchedulerILb0ELi128ELb1EEEEEEEEEvNT_6ParamsE$_ZN4cute3eso3ESOILb1ELb0EJNS_6LayoutINS_5tupleIJNS3_IJNS_1CILi8EEENS4_ILi1EEEEEENS4_ILi2EEES5_EEENS3_IJNS3_IJS6_NS4_ILi0EEEEEENS4_ILi64EEES5_EEEEENS_10ViewEngineIPN7cutlass10bfloat16_tEEEEEC2ERKSE_RKSJ_,($_ZN7cutlass13device_kernelIN5flash19enable_sm80_to_sm89INS1_16FlashAttnBwdSm80INS1_25CollectiveMainloopBwdSm80ILi2ELi2EN4cute5tupleIJNS5_1CILi128EEES8_NS7_ILi64EEEEEENS_10bfloat16_tEfNS_4arch4Sm80ELb1ELb0ELb1ELb0ELb1ELb0ELb0ELb0ELi2ELi4ELi4ELi4ELb0EEENS1_24CollectiveEpilogueBwdGQAISA_fSD_Li256ELb0ELb1EEENS1_25SingleTileBwdLPTSchedulerILb0ELi128ELb1EEEEEEEEEvNT_6ParamsE$_ZN4cute3eso3ESOILb1ELb0EJNS_6LayoutINS_5tupleIJNS3_IJNS_1CILi8EEENS4_ILi1EEEEEENS4_ILi4EEEEEENS3_IJNS3_IJS6_NS4_ILi0EEEEEENS4_ILi2048EEEEEEEENS_10ViewEngineINS_8smem_ptrIPN7cutlass10bfloat16_tEEEEEEEC2ERKSE_RKSL_ - $_ZN7cutlass13device_kernelIN5flash19enable_sm80_to_sm89INS1_16FlashAttnBwdSm80INS1_25CollectiveMainloopBwdSm80ILi2ELi2EN4cute5tupleIJNS5_1CILi128EEES8_NS7_ILi64EEEEEENS_10bfloat16_tEfNS_4arch4Sm80ELb1ELb0ELb1ELb0ELb1ELb0ELb0ELb0ELi2ELi4ELi4ELi4ELb0EEENS1_24CollectiveEpilogueBwdGQAISA_fSD_Li256ELb0ELb1EEENS1_25SingleTileBwdLPTSchedulerILb0ELi128ELb1EEEEEEEEEvNT_6ParamsE$_ZN4cute3eso3ESOILb1ELb0EJNS_6LayoutINS_5tupleIJNS3_IJNS_1CILi8EEENS4_ILi1EEEEEENS4_ILi2EEES5_EEENS3_IJNS3_IJS6_NS4_ILi0EEEEEENS4_ILi64EEES5_EEEEENS_10ViewEngineIPN7cutlass10bfloat16_tEEEEEC2ERKSE_RKSJ_)
$_ZN7cutlass13device_kernelIN5flash19enable_sm80_to_sm89INS1_16FlashAttnBwdSm80INS1_25CollectiveMainloopBwdSm80ILi2ELi2EN4cute5tupleIJNS5_1CILi128EEES8_NS7_ILi64EEEEEENS_10bfloat16_tEfNS_4arch4Sm80ELb1ELb0ELb1ELb0ELb1ELb0ELb0ELb0ELi2ELi4ELi4ELi4ELb0EEENS1_24CollectiveEpilogueBwdGQAISA_fSD_Li256ELb0ELb1EEENS1_25SingleTileBwdLPTSchedulerILb0ELi128ELb1EEEEEEEEEvNT_6ParamsE$_ZN4cute3eso3ESOILb1ELb0EJNS_6LayoutINS_5tupleIJNS3_IJNS_1CILi8EEENS4_ILi1EEEEEENS4_ILi2EEES5_EEENS3_IJNS3_IJS6_NS4_ILi0EEEEEENS4_ILi64EEES5_EEEEENS_10ViewEngineIPN7cutlass10bfloat16_tEEEEEC2ERKSE_RKSJ_:
[----:B------:R-:W-:Y:S01]  /*a260*/  IADD3 R2, R23, -c[0x0][0x20], RZ ;  /* 0x8000080017027a10 */ /* 0x000fe20007ffe0ff */
[----:B------:R-:W-:Y:S01]  /*a270*/  IMAD.MOV.U32 R7, RZ, RZ, R3 ;  /* 0x000000ffff077224 */ /* 0x000fe200078e0003 */
[----:B------:R-:W-:-:S04]  /*a280*/  MOV R5, 0x0 ;  /* 0x0000000000057802 */ /* 0x000fc80000000f00 */
[----:B------:R1:W-:Y:S01]  /*a290*/  STL.64 [R2], R6 ;  /* 0x0000000602007387 */ /* 0x0003e20000100a00 */
[----:B------:R-:W-:Y:S05]  /*a2a0*/  RET.REL.NODEC R4 `(_ZN7cutlass13device_kernelIN5flash19enable_sm80_to_sm89INS1_16FlashAttnBwdSm80INS1_25CollectiveMainloopBwdSm80ILi2ELi2EN4cute5tupleIJNS5_1CILi128EEES8_NS7_ILi64EEEEEENS_10bfloat16_tEfNS_4arch4Sm80ELb1ELb0ELb1ELb0ELb1ELb0ELb0ELb0ELi2ELi4ELi4ELi4ELb0EEENS1_24CollectiveEpilogueBwdGQAISA_fSD_Li256ELb0ELb1EEENS1_25SingleTileBwdLPTSchedulerILb0ELi128ELb1EEEEEEEEEvNT_6ParamsE) ;  /* 0xffff5d5004007950 */ /* 0x000fea0003c3ffff */
        .type           $_ZN7cutlass13device_kernelIN5flash19enable_sm80_to_sm89INS1_16FlashAttnBwdSm80INS1_25CollectiveMainloopBwdSm80ILi2ELi2EN4cute5tupleIJNS5_1CILi128EEES8_NS7_ILi64EEEEEENS_10bfloat16_tEfNS_4arch4Sm80ELb1ELb0ELb1ELb0ELb1ELb0ELb0ELb0ELi2ELi4ELi4ELi4ELb0EEENS1_24CollectiveEpilogueBwdGQAISA_fSD_Li256ELb0ELb1EEENS1_25SingleTileBwdLPTSchedulerILb0ELi128ELb1EEEEEEEEEvNT_6ParamsE$_ZN4cute3eso3ESOILb1ELb0EJNS_6LayoutINS_5tupleIJNS3_IJNS_1CILi8EEENS4_ILi1EEEEEENS4_ILi4EEEEEENS3_IJNS3_IJS6_NS4_ILi0EEEEEENS4_ILi2048EEEEEEEENS_10ViewEngineINS_8smem_ptrIPN7cutlass10bfloat16_tEEEEEEEC2ERKSE_RKSL_,@function
        .size           $_ZN7cutlass13device_kernelIN5flash19enable_sm80_to_sm89INS1_16FlashAttnBwdSm80INS1_25CollectiveMainloopBwdSm80ILi2ELi2EN4cute5tupleIJNS5_1CILi128EEES8_NS7_ILi64EEEEEENS_10bfloat16_tEfNS_4arch4Sm80ELb1ELb0ELb1ELb0ELb1ELb0ELb0ELb0ELi2ELi4ELi4ELi4ELb0EEENS1_24CollectiveEpilogueBwdGQAISA_fSD_Li256ELb0ELb1EEENS1_25SingleTileBwdLPTSchedulerILb0ELi128ELb1EEEEEEEEEvNT_6ParamsE$_ZN4cute3eso3ESOILb1ELb0EJNS_6LayoutINS_5tupleIJNS3_IJNS_1CILi8EEENS4_ILi1EEEEEENS4_ILi4EEEEEENS3_IJNS3_IJS6_NS4_ILi0EEEEEENS4_ILi2048EEEEEEEENS_10ViewEngineINS_8smem_ptrIPN7cutlass10bfloat16_tEEEEEEEC2ERKSE_RKSL_,($_ZN7cutlass13device_kernelIN5flash19enable_sm80_to_sm89INS1_16FlashAttnBwdSm80INS1_25CollectiveMainloopBwdSm80ILi2ELi2EN4cute5tupleIJNS5_1CILi128EEES8_NS7_ILi64EEEEEENS_10bfloat16_tEfNS_4arch4Sm80ELb1ELb0ELb1ELb0ELb1ELb0ELb0ELb0ELi2ELi4ELi4ELi4ELb0EEENS1_24CollectiveEpilogueBwdGQAISA_fSD_Li256ELb0ELb1EEENS1_25SingleTileBwdLPTSchedulerILb0ELi128ELb1EEEEEEEEEvNT_6ParamsE$_ZN4cute3eso3ESOILb1ELb0EJNS_6LayoutINS_5tupleIJNS3_IJNS_1CILi8EEENS4_ILi1EEEEEENS4_ILi4EEEEEENS3_IJNS3_IJS6_NS4_ILi0EEEEEENS4_ILi2048EEEEEEEEiEEC2ERKSE_RKi - $_ZN7cutlass13device_kernelIN5flash19enable_sm80_to_sm89INS1_16FlashAttnBwdSm80INS1_25CollectiveMainloopBwdSm80ILi2ELi2EN4cute5tupleIJNS5_1CILi128EEES8_NS7_ILi64EEEEEENS_10bfloat16_tEfNS_4arch4Sm80ELb1ELb0ELb1ELb0ELb1ELb0ELb0ELb0ELi2ELi4ELi4ELi4ELb0EEENS1_24CollectiveEpilogueBwdGQAISA_fSD_Li256ELb0ELb1EEENS1_25SingleTileBwdLPTSchedulerILb0ELi128ELb1EEEEEEEEEvNT_6ParamsE$_ZN4cute3eso3ESOILb1ELb0EJNS_6LayoutINS_5tupleIJNS3_IJNS_1CILi8EEENS4_ILi1EEEEEENS4_ILi4EEEEEENS3_IJNS3_IJS6_NS4_ILi0EEEEEENS4_ILi2048EEEEEEEENS_10ViewEngineINS_8smem_ptrIPN7cutlass10bfloat16_tEEEEEEEC2ERKSE_RKSL_)
$_ZN7cutlass13device_kernelIN5flash19enable_sm80_to_sm89INS1_16FlashAttnBwdSm80INS1_25CollectiveMainloopBwdSm80ILi2ELi2EN4cute5tupleIJNS5_1CILi128EEES8_NS7_ILi64EEEEEENS_10bfloat16_tEfNS_4arch4Sm80ELb1ELb0ELb1ELb0ELb1ELb0ELb0ELb0ELi2ELi4ELi4ELi4ELb0EEENS1_24CollectiveEpilogueBwdGQAISA_fSD_Li256ELb0ELb1EEENS1_25SingleTileBwdLPTSchedulerILb0ELi128ELb1EEEEEEEEEvNT_6ParamsE$_ZN4cute3eso3ESOILb1ELb0EJNS_6LayoutINS_5tupleIJNS3_IJNS_1CILi8EEENS4_ILi1EEEEEENS4_ILi4EEEEEENS3_IJNS3_IJS6_NS4_ILi0EEEEEENS4_ILi2048EEEEEEEENS_10ViewEngineINS_8smem_ptrIPN7cutlass10bfloat16_tEEEEEEEC2ERKSE_RKSL_:
[----:B------:R-:W-:Y:S02]  /*a2b0*/  IADD3 R4, R23, -c[0x0][0x20], RZ ;  /* 0x8000080017047a10 */ /* 0x000fe40007ffe0ff */
[----:B------:R-:W-:-:S03]  /*a2c0*/  MOV R7, 0x0 ;  /* 0x0000000000077802 */ /* 0x000fc60000000f00 */
[----:B------:R1:W-:Y:S01]  /*a2d0*/  STL.64 [R4], R2 ;  /* 0x0000000204007387 */ /* 0x0003e20000100a00 */
[----:B------:R-:W-:Y:S05]  /*a2e0*/  RET.REL.NODEC R6 `(_ZN7cutlass13device_kernelIN5flash19enable_sm80_to_sm89INS1_16FlashAttnBwdSm80INS1_25CollectiveMainloopBwdSm80ILi2ELi2EN4cute5tupleIJNS5_1CILi128EEES8_NS7_ILi64EEEEEENS_10bfloat16_tEfNS_4arch4Sm80ELb1ELb0ELb1ELb0ELb1ELb0ELb0ELb0ELi2ELi4ELi4ELi4ELb0EEENS1_24CollectiveEpilogueBwdGQAISA_fSD_Li256ELb0ELb1EEENS1_25SingleTileBwdLPTSchedulerILb0ELi128ELb1EEEEEEEEEvNT_6ParamsE) ;  /* 0xffff5d1006007950 */ /* 0x000fea0003c3ffff */
        .type           $_ZN7cutlass13device_kernelIN5flash19enable_sm80_to_sm89INS1_16FlashAttnBwdSm80INS1_25CollectiveMainloopBwdSm80ILi2ELi2EN4cute5tupleIJNS5_1CILi128EEES8_NS7_ILi64EEEEEENS_10bfloat16_tEfNS_4arch4Sm80ELb1ELb0ELb1ELb0ELb1ELb0ELb0ELb0ELi2ELi4ELi4ELi4ELb0EEENS1_24CollectiveEpilogueBwdGQAISA_fSD_Li256ELb0ELb1EEENS1_25SingleTileBwdLPTSchedulerILb0ELi128ELb1EEEEEEEEEvNT_6ParamsE$_ZN4cute3eso3ESOILb1ELb0EJNS_6LayoutINS_5tupleIJNS3_IJNS_1CILi8EEENS4_ILi1EEEEEENS4_ILi4EEEEEENS3_IJNS3_IJS6_NS4_ILi0EEEEEENS4_ILi2048EEEEEEEEiEEC2ERKSE_RKi,@function
        .size           $_ZN7cutlass13device_kernelIN5flash19enable_sm80_to_sm89INS1_16FlashAttnBwdSm80INS1_25CollectiveMainloopBwdSm80ILi2ELi2EN4cute5tupleIJNS5_1CILi128EEES8_NS7_ILi64EEEEEENS_10bfloat16_tEfNS_4arch4Sm80ELb1ELb0ELb1ELb0ELb1ELb0ELb0ELb0ELi2ELi4ELi4ELi4ELb0EEENS1_24CollectiveEpilogueBwdGQAISA_fSD_Li256ELb0ELb1EEENS1_25SingleTileBwdLPTSchedulerILb0ELi128ELb1EEEEEEEEEvNT_6ParamsE$_ZN4cute3eso3ESOILb1ELb0EJNS_6LayoutINS_5tupleIJNS3_IJNS_1CILi8EEENS4_ILi1EEEEEENS4_ILi4EEEEEENS3_IJNS3_IJS6_NS4_ILi0EEEEEENS4_ILi2048EEEEEEEEiEEC2ERKSE_RKi,($_ZN7cutlass13device_kernelIN5flash19enable_sm80_to_sm89INS1_16FlashAttnBwdSm80INS1_25CollectiveMainloopBwdSm80ILi2ELi2EN4cute5tupleIJNS5_1CILi128EEES8_NS7_ILi64EEEEEENS_10bfloat16_tEfNS_4arch4Sm80ELb1ELb0ELb1ELb0ELb1ELb0ELb0ELb0ELi2ELi4ELi4ELi4ELb0EEENS1_24CollectiveEpilogueBwdGQAISA_fSD_Li256ELb0ELb1EEENS1_25SingleTileBwdLPTSchedulerILb0ELi128ELb1EEEEEEEEEvNT_6ParamsE$_ZN4cute3eso3ESOILb1ELb0EJNS_6LayoutINS_5tupleIJNS3_IJNS_1CILi8EEENS4_ILi1EEEEEENS4_ILi4EEEEEENS3_IJNS3_IJS6_NS4_ILi0EEEEEES5_EEEEENS_10ViewEngineIPN7cutlass10bfloat16_tEEEEEC2ERKSD_RKSI_ - $_ZN7cutlass13device_kernelIN5flash19enable_sm80_to_sm89INS1_16FlashAttnBwdSm80INS1_25CollectiveMainloopBwdSm80ILi2ELi2EN4cute5tupleIJNS5_1CILi128EEES8_NS7_ILi64EEEEEENS_10bfloat16_tEfNS_4arch4Sm80ELb1ELb0ELb1ELb0ELb1ELb0ELb0ELb0ELi2ELi4ELi4ELi4ELb0EEENS1_24CollectiveEpilogueBwdGQAISA_fSD_Li256ELb0ELb1EEENS1_25SingleTileBwdLPTSchedulerILb0ELi128ELb1EEEEEEEEEvNT_6ParamsE$_ZN4cute3eso3ESOILb1ELb0EJNS_6LayoutINS_5tupleIJNS3_IJNS_1CILi8EEENS4_ILi1EEEEEENS4_ILi4EEEEEENS3_IJNS3_IJS6_NS4_ILi0EEEEEENS4_ILi2048EEEEEEEEiEEC2ERKSE_RKi)
$_ZN7cutlass13device_kernelIN5flash19enable_sm80_to_sm89INS1_16FlashAttnBwdSm80INS1_25CollectiveMainloopBwdSm80ILi2ELi2EN4cute5tupleIJNS5_1CILi128EEES8_NS7_ILi64EEEEEENS_10bfloat16_tEfNS_4arch4Sm80ELb1ELb0ELb1ELb0ELb1ELb0ELb0ELb0ELi2ELi4ELi4ELi4ELb0EEENS1_24CollectiveEpilogueBwdGQAISA_fSD_Li256ELb0ELb1EEENS1_25SingleTileBwdLPTSchedulerILb0ELi128ELb1EEEEEEEEEvNT_6ParamsE$_ZN4cute3eso3ESOILb1ELb0EJNS_6LayoutINS_5tupleIJNS3_IJNS_1CILi8EEENS4_ILi1EEEEEENS4_ILi4EEEEEENS3_IJNS3_IJS6_NS4_ILi0EEEEEENS4_ILi2048EEEEEEEEiEEC2ERKSE_RKi:
[----:B------:R-:W-:Y:S02]  /*a2f0*/  IADD3 R2, R23, -c[0x0][0x20], RZ ;  /* 0x8000080017027a10 */ /* 0x000fe40007ffe0ff */
[----:B------:R-:W-:-:S03]  /*a300*/  MOV R5, 0x0 ;  /* 0x0000000000057802 */ /* 0x000fc60000000f00 */
[----:B------:R1:W-:Y:S01]  /*a310*/  STL [R2], R3 ;  /* 0x0000000302007387 */ /* 0x0003e20000100800 */
[----:B------:R-:W-:Y:S05]  /*a320*/  RET.REL.NODEC R4 `(_ZN7cutlass13device_kernelIN5flash19enable_sm80_to_sm89INS1_16FlashAttnBwdSm80INS1_25CollectiveMainloopBwdSm80ILi2ELi2EN4cute5tupleIJNS5_1CILi128EEES8_NS7_ILi64EEEEEENS_10bfloat16_tEfNS_4arch4Sm80ELb1ELb0ELb1ELb0ELb1ELb0ELb0ELb0ELi2ELi4ELi4ELi4ELb0EEENS1_24CollectiveEpilogueBwdGQAISA_fSD_Li256ELb0ELb1EEENS1_25SingleTileBwdLPTSchedulerILb0ELi128ELb1EEEEEEEEEvNT_6ParamsE) ;  /* 0xffff5cd004007950 */ /* 0x000fea0003c3ffff */
        .type           $_ZN7cutlass13device_kernelIN5flash19enable_sm80_to_sm89INS1_16FlashAttnBwdSm80INS1_25CollectiveMainloopBwdSm80ILi2ELi2EN4cute5tupleIJNS5_1CILi128EEES8_NS7_ILi64EEEEEENS_10bfloat16_tEfNS_4arch4Sm80ELb1ELb0ELb1ELb0ELb1ELb0ELb0ELb0ELi2ELi4ELi4ELi4ELb0EEENS1_24CollectiveEpilogueBwdGQAISA_fSD_Li256ELb0ELb1EEENS1_25SingleTileBwdLPTSchedulerILb0ELi128ELb1EEEEEEEEEvNT_6ParamsE$_ZN4cute3eso3ESOILb1ELb0EJNS_6LayoutINS_5tupleIJNS3_IJNS_1CILi8EEENS4_ILi1EEEEEENS4_ILi4EEEEEENS3_IJNS3_IJS6_NS4_ILi0EEEEEES5_EEEEENS_10ViewEngineIPN7cutlass10bfloat16_tEEEEEC2ERKSD_RKSI_,@function
        .size           $_ZN7cutlass13device_kernelIN5flash19enable_sm80_to_sm89INS1_16FlashAttnBwdSm80INS1_25CollectiveMainloopBwdSm80ILi2ELi2EN4cute5tupleIJNS5_1CILi128EEES8_NS7_ILi64EEEEEENS_10bfloat16_tEfNS_4arch4Sm80ELb1ELb0ELb1ELb0ELb1ELb0ELb0ELb0ELi2ELi4ELi4ELi4ELb0EEENS1_24CollectiveEpilogueBwdGQAISA_fSD_Li256ELb0ELb1EEENS1_25SingleTileBwdLPTSchedulerILb0ELi128ELb1EEEEEEEEEvNT_6ParamsE$_ZN4cute3eso3ESOILb1ELb0EJNS_6LayoutINS_5tupleIJNS3_IJNS_1CILi8EEENS4_ILi1EEEEEENS4_ILi4EEEEEENS3_IJNS3_IJS6_NS4_ILi0EEEEEES5_EEEEENS_10ViewEngineIPN7cutlass10bfloat16_tEEEEEC2ERKSD_RKSI_,($_ZN7cutlass13device_kernelIN5flash19enable_sm80_to_sm89INS1_16FlashAttnBwdSm80INS1_25CollectiveMainloopBwdSm80ILi2ELi2EN4cute5tupleIJNS5_1CILi128EEES8_NS7_ILi64EEEEEENS_10bfloat16_tEfNS_4arch4Sm80ELb1ELb0ELb1ELb0ELb1ELb0ELb0ELb0ELi2ELi4ELi4ELi4ELb0EEENS1_24CollectiveEpilogueBwdGQAISA_fSD_Li256ELb0ELb1EEENS1_25SingleTileBwdLPTSchedulerILb0ELi128ELb1EEEEEEEEEvNT_6ParamsE$_ZN4cute3eso3ESOILb1ELb0EJNS_6LayoutINS_5tupleIJNS3_IJNS_1CILi8EEENS4_ILi1EEEEEENS4_ILi4EEEEEENS3_IJNS3_IJS6_NS4_ILi0EEEEEES5_EEEEEiEEC2ERKSD_RKi - $_ZN7cutlass13device_kernelIN5flash19enable_sm80_to_sm89INS1_16FlashAttnBwdSm80INS1_25CollectiveMainloopBwdSm80ILi2ELi2EN4cute5tupleIJNS5_1CILi128EEES8_NS7_ILi64EEEEEENS_10bfloat16_tEfNS_4arch4Sm80ELb1ELb0ELb1ELb0ELb1ELb0ELb0ELb0ELi2ELi4ELi4ELi4ELb0EEENS1_24CollectiveEpilogueBwdGQAISA_fSD_Li256ELb0ELb1EEENS1_25SingleTileBwdLPTSchedulerILb0ELi128ELb1EEEEEEEEEvNT_6ParamsE$_ZN4cute3eso3ESOILb1ELb0EJNS_6LayoutINS_5tupleIJNS3_IJNS_1CILi8EEENS4_ILi1EEEEEENS4_ILi4EEEEEENS3_IJNS3_IJS6_NS4_ILi0EEEEEES5_EEEEENS_10ViewEngineIPN7cutlass10bfloat16_tEEEEEC2ERKSD_RKSI_)
$_ZN7cutlass13device_kernelIN5flash19enable_sm80_to_sm89INS1_16FlashAttnBwdSm80INS1_25CollectiveMainloopBwdSm80ILi2ELi2EN4cute5tupleIJNS5_1CILi128EEES8_NS7_ILi64EEEEEENS_10bfloat16_tEfNS_4arch4Sm80ELb1ELb0ELb1ELb0ELb1ELb0ELb0ELb0ELi2ELi4ELi4ELi4ELb0EEENS1_24CollectiveEpilogueBwdGQAISA_fSD_Li256ELb0ELb1EEENS1_25SingleTileBwdLPTSchedulerILb0ELi128ELb1EEEEEEEEEvNT_6ParamsE$_ZN4cute3eso3ESOILb1ELb0EJNS_6LayoutINS_5tupleIJNS3_IJNS_1CILi8EEENS4_ILi1EEEEEENS4_ILi4EEEEEENS3_IJNS3_IJS6_NS4_ILi0EEEEEES5_EEEEENS_10ViewEngineIPN7cutlass10bfloat16_tEEEEEC2ERKSD_RKSI_:
[----:B------:R-:W-:Y:S01]  /*a330*/  IADD3 R7, R23, -c[0x0][0x20], RZ ;  /* 0x8000080017077a10 */ /* 0x000fe20007ffe0ff */
[----:B------:R-:W-:Y:S01]  /*a340*/  IMAD.MOV.U32 R10, RZ, RZ, R6 ;  /* 0x000000ffff0a7224 */ /* 0x000fe200078e0006 */
[----:B------:R-:W-:Y:S01]  /*a350*/  MOV R11, R9 ;  /* 0x00000009000b7202 */ /* 0x000fe20000000f00 */
[----:B------:R-:W-:-:S04]  /*a360*/  IMAD.MOV.U32 R9, RZ, RZ, 0x0 ;  /* 0x00000000ff097424 */ /* 0x000fc800078e00ff */
[----:B------:R1:W-:Y:S01]  /*a370*/  STL.64 [R7], R10 ;  /* 0x0000000a07007387 */ /* 0x0003e20000100a00 */
[----:B------:R-:W-:Y:S05]  /*a380*/  RET.REL.NODEC R8 `(_ZN7cutlass13device_kernelIN5flash19enable_sm80_to_sm89INS1_16FlashAttnBwdSm80INS1_25CollectiveMainloopBwdSm80ILi2ELi2EN4cute5tupleIJNS5_1CILi128EEES8_NS7_ILi64EEEEEENS_10bfloat16_tEfNS_4arch4Sm80ELb1ELb0ELb1ELb0ELb1ELb0ELb0ELb0ELi2ELi4ELi4ELi4ELb0EEENS1_24CollectiveEpilogueBwdGQAISA_fSD_Li256ELb0ELb1EEENS1_25SingleTileBwdLPTSchedulerILb0ELi128ELb1EEEEEEEEEvNT_6ParamsE) ;  /* 0xffff5c7008007950 */ /* 0x000fea0003c3ffff */
        .type           $_ZN7cutlass13device_kernelIN5flash19enable_sm80_to_sm89INS1_16FlashAttnBwdSm80INS1_25CollectiveMainloopBwdSm80ILi2ELi2EN4cute5tupleIJNS5_1CILi128EEES8_NS7_ILi64EEEEEENS_10bfloat16_tEfNS_4arch4Sm80ELb1ELb0ELb1ELb0ELb1ELb0ELb0ELb0ELi2ELi4ELi4ELi4ELb0EEENS1_24CollectiveEpilogueBwdGQAISA_fSD_Li256ELb0ELb1EEENS1_25SingleTileBwdLPTSchedulerILb0ELi128ELb1EEEEEEEEEvNT_6ParamsE$_ZN4cute3eso3ESOILb1ELb0EJNS_6LayoutINS_5tupleIJNS3_IJNS_1CILi8EEENS4_ILi1EEEEEENS4_ILi4EEEEEENS3_IJNS3_IJS6_NS4_ILi0EEEEEES5_EEEEEiEEC2ERKSD_RKi,@function
        .size           $_ZN7cutlass13device_kernelIN5flash19enable_sm80_to_sm89INS1_16FlashAttnBwdSm80INS1_25CollectiveMainloopBwdSm80ILi2ELi2EN4cute5tupleIJNS5_1CILi128EEES8_NS7_ILi64EEEEEENS_10bfloat16_tEfNS_4arch4Sm80ELb1ELb0ELb1ELb0ELb1ELb0ELb0ELb0ELi2ELi4ELi4ELi4ELb0EEENS1_24CollectiveEpilogueBwdGQAISA_fSD_Li256ELb0ELb1EEENS1_25SingleTileBwdLPTSchedulerILb0ELi128ELb1EEEEEEEEEvNT_6ParamsE$_ZN4cute3eso3ESOILb1ELb0EJNS_6LayoutINS_5tupleIJNS3_IJNS_1CILi8EEENS4_ILi1EEEEEENS4_ILi4EEEEEENS3_IJNS3_IJS6_NS4_ILi0EEEEEES5_EEEEEiEEC2ERKSD_RKi,($_ZN7cutlass13device_kernelIN5flash19enable_sm80_to_sm89INS1_16FlashAttnBwdSm80INS1_25CollectiveMainloopBwdSm80ILi2ELi2EN4cute5tupleIJNS5_1CILi128EEES8_NS7_ILi64EEEEEENS_10bfloat16_tEfNS_4arch4Sm80ELb1ELb0ELb1ELb0ELb1ELb0ELb0ELb0ELi2ELi4ELi4ELi4ELb0EEENS1_24CollectiveEpilogueBwdGQAISA_fSD_Li256ELb0ELb1EEENS1_25SingleTileBwdLPTSchedulerILb0ELi128ELb1EEEEEEEEEvNT_6ParamsE$_ZN4cute3eso3ESOILb1ELb0EJNS_6LayoutINS_5tupleIJNS3_IJNS_1CILi8EEENS4_ILi1EEEEEENS4_ILi4EEES6_EEENS3_IJNS3_IJS6_NS4_ILi0EEEEEENS4_ILi2048EEESA_EEEEENS_10ViewEngineINS_8smem_ptrIPN7cutlass10bfloat16_tEEEEEEEC2ERKSE_RKSL_ - $_ZN7cutlass13device_kernelIN5flash19enable_sm80_to_sm89INS1_16FlashAttnBwdSm80INS1_25CollectiveMainloopBwdSm80ILi2ELi2EN4cute5tupleIJNS5_1CILi128EEES8_NS7_ILi64EEEEEENS_10bfloat16_tEfNS_4arch4Sm80ELb1ELb0ELb1ELb0ELb1ELb0ELb0ELb0ELi2ELi4ELi4ELi4ELb0EEENS1_24CollectiveEpilogueBwdGQAISA_fSD_Li256ELb0ELb1EEENS1_25SingleTileBwdLPTSchedulerILb0ELi128ELb1EEEEEEEEEvNT_6ParamsE$_ZN4cute3eso3ESOILb1ELb0EJNS_6LayoutINS_5tupleIJNS3_IJNS_1CILi8EEENS4_ILi1EEEEEENS4_ILi4EEEEEENS3_IJNS3_IJS6_NS4_ILi0EEEEEES5_EEEEEiEEC2ERKSD_RKi)
$_ZN7cutlass13device_kernelIN5flash19enable_sm80_to_sm89INS1_16FlashAttnBwdSm80INS1_25CollectiveMainloopBwdSm80ILi2ELi2EN4cute5tupleIJNS5_1CILi128EEES8_NS7_ILi64EEEEEENS_10bfloat16_tEfNS_4arch4Sm80ELb1ELb0ELb1ELb0ELb1ELb0ELb0ELb0ELi2ELi4ELi4ELi4ELb0EEENS1_24CollectiveEpilogueBwdGQAISA_fSD_Li256ELb0ELb1EEENS1_25SingleTileBwdLPTSchedulerILb0ELi128ELb1EEEEEEEEEvNT_6ParamsE$_ZN4cute3eso3ESOILb1ELb0EJNS_6LayoutINS_5tupleIJNS3_IJNS_1CILi8EEENS4_ILi1EEEEEENS4_ILi4EEEEEENS3_IJNS3_IJS6_NS4_ILi0EEEEEES5_EEEEEiEEC2ERKSD_RKi:
[----:B------:R-:W-:Y:S02]  /*a390*/  IADD3 R2, R23, -c[0x0][0x20], RZ ;  /* 0x8000080017027a10 */ /* 0x000fe40007ffe0ff */
[----:B------:R-:W-:-:S03]  /*a3a0*/  MOV R7, 0x0 ;  /* 0x0000000000077802 */ /* 0x000fc60000000f00 */
[----:B------:R1:W-:Y:S01]  /*a3b0*/  STL [R2], R3 ;  /* 0x0000000302007387 */ /* 0x0003e20000100800 */
[----:B------:R-:W-:Y:S05]  /*a3c0*/  RET.REL.NODEC R6 `(_ZN7cutlass13device_kernelIN5flash19enable_sm80_to_sm89INS1_16FlashAttnBwdSm80INS1_25CollectiveMainloopBwdSm80ILi2ELi2EN4cute5tupleIJNS5_1CILi128EEES8_NS7_ILi64EEEEEENS_10bfloat16_tEfNS_4arch4Sm80ELb1ELb0ELb1ELb0ELb1ELb0ELb0ELb0ELi2ELi4ELi4ELi4ELb0EEENS1_24CollectiveEpilogueBwdGQAISA_fSD_Li256ELb0ELb1EEENS1_25SingleTileBwdLPTSchedulerILb0ELi128ELb1EEEEEEEEEvNT_6ParamsE) ;  /* 0xffff5c3006007950 */ /* 0x000fea0003c3ffff */
        .type           $_ZN7cutlass13device_kernelIN5flash19enable_sm80_to_sm89INS1_16FlashAttnBwdSm80INS1_25CollectiveMainloopBwdSm80ILi2ELi2EN4cute5tupleIJNS5_1CILi128EEES8_NS7_ILi64EEEEEENS_10bfloat16_tEfNS_4arch4Sm80ELb1ELb0ELb1ELb0ELb1ELb0ELb0ELb0ELi2ELi4ELi4ELi4ELb0EEENS1_24CollectiveEpilogueBwdGQAISA_fSD_Li256ELb0ELb1EEENS1_25SingleTileBwdLPTSchedulerILb0ELi128ELb1EEEEEEEEEvNT_6ParamsE$_ZN4cute3eso3ESOILb1ELb0EJNS_6LayoutINS_5tupleIJNS3_IJNS_1CILi8EEENS4_ILi1EEEEEENS4_ILi4EEES6_EEENS3_IJNS3_IJS6_NS4_ILi0EEEEEENS4_ILi2048EEESA_EEEEENS_10ViewEngineINS_8smem_ptrIPN7cutlass10bfloat16_tEEEEEEEC2ERKSE_RKSL_,@function
        .size           $_ZN7cutlass13device_kernelIN5flash19enable_sm80_to_sm89INS1_16FlashAttnBwdSm80INS1_25CollectiveMainloopBwdSm80ILi2ELi2EN4cute5tupleIJNS5_1CILi128EEES8_NS7_ILi64EEEEEENS_10bfloat16_tEfNS_4arch4Sm80ELb1ELb0ELb1ELb0ELb1ELb0ELb0ELb0ELi2ELi4ELi4ELi4ELb0EEENS1_24CollectiveEpilogueBwdGQAISA_fSD_Li256ELb0ELb1EEENS1_25SingleTileBwdLPTSchedulerILb0ELi128ELb1EEEEEEEEEvNT_6ParamsE$_ZN4cute3eso3ESOILb1ELb0EJNS_6LayoutINS_5tupleIJNS3_IJNS_1CILi8EEENS4_ILi1EEEEEENS4_ILi4EEES6_EEENS3_IJNS3_IJS6_NS4_ILi0EEEEEENS4_ILi2048EEESA_EEEEENS_10ViewEngineINS_8smem_ptrIPN7cutlass10bfloat16_tEEEEEEEC2ERKSE_RKSL_,($_ZN7cutlass13device_kernelIN5flash19enable_sm80_to_sm89INS1_16FlashAttnBwdSm80INS1_25CollectiveMainloopBwdSm80ILi2ELi2EN4cute5tupleIJNS5_1CILi128EEES8_NS7_ILi64EEEEEENS_10bfloat16_tEfNS_4arch4Sm80ELb1ELb0ELb1ELb0ELb1ELb0ELb0ELb0ELi2ELi4ELi4ELi4ELb0EEENS1_24CollectiveEpilogueBwdGQAISA_fSD_Li256ELb0ELb1EEENS1_25SingleTileBwdLPTSchedulerILb0ELi128ELb1EEEEEEEEEvNT_6ParamsE$_ZN4cute3eso3ESOILb1ELb0EJNS_6LayoutINS_5tupleIJNS3_IJNS_1CILi8EEENS4_ILi1EEEEEENS4_ILi4EEES6_EEENS3_IJNS3_IJS6_NS4_ILi0EEEEEENS4_ILi2048EEESA_EEEEEiEEC2ERKSE_RKi - $_ZN7cutlass13device_kernelIN5flash19enable_sm80_to_sm89INS1_16FlashAttnBwdSm80INS1_25CollectiveMainloopBwdSm80ILi2ELi2EN4cute5tupleIJNS5_1CILi128EEES8_NS7_ILi64EEEEEENS_10bfloat16_tEfNS_4arch4Sm80ELb1ELb0ELb1ELb0ELb1ELb0ELb0ELb0ELi2ELi4ELi4ELi4ELb0EEENS1_24CollectiveEpilogueBwdGQAISA_fSD_Li256ELb0ELb1EEENS1_25SingleTileBwdLPTSchedulerILb0ELi128ELb1EEEEEEEEEvNT_6ParamsE$_ZN4cute3eso3ESOILb1ELb0EJNS_6LayoutINS_5tupleIJNS3_IJNS_1CILi8EEENS4_ILi1EEEEEENS4_ILi4EEES6_EEENS3_IJNS3_IJS6_NS4_ILi0EEEEEENS4_ILi2048EEESA_EEEEENS_10ViewEngineINS_8smem_ptrIPN7cutlass10bfloat16_tEEEEEEEC2ERKSE_RKSL_)
$_ZN7cutlass13device_kernelIN5flash19enable_sm80_to_sm89INS1_16FlashAttnBwdSm80INS1_25CollectiveMainloopBwdSm80ILi2ELi2EN4cute5tupleIJNS5_1CILi128EEES8_NS7_ILi64EEEEEENS_10bfloat16_tEfNS_4arch4Sm80ELb1ELb0ELb1ELb0ELb1ELb0ELb0ELb0ELi2ELi4ELi4ELi4ELb0EEENS1_24CollectiveEpilogueBwdGQAISA_fSD_Li256ELb0ELb1EEENS1_25SingleTileBwdLPTSchedulerILb0ELi128ELb1EEEEEEEEEvNT_6ParamsE$_ZN4cute3eso3ESOILb1ELb0EJNS_6LayoutINS_5tupleIJNS3_IJNS_1CILi8EEENS4_ILi1EEEEEENS4_ILi4EEES6_EEENS3_IJNS3_IJS6_NS4_ILi0EEEEEENS4_ILi2048EEESA_EEEEENS_10ViewEngineINS_8smem_ptrIPN7cutlass10bfloat16_tEEEEEEEC2ERKSE_RKSL_:
[----:B------:R-:W-:Y:S02]  /*a3d0*/  IADD3 R4, R81, -c[0x0][0x20], RZ ;  /* 0x8000080051047a10 */ /* 0x000fe40007ffe0ff */
[----:B------:R-:W-:-:S03]  /*a3e0*/  MOV R7, 0x0 ;  /* 0x0000000000077802 */ /* 0x000fc60000000f00 */
[----:B------:R1:W-:Y:S01]  /*a3f0*/  STL.64 [R4], R2 ;  /* 0x0000000204007387 */ /* 0x0003e20000100a00 */
[----:B------:R-:W-:Y:S05]  /*a400*/  RET.REL.NODEC R6 `(_ZN7cutlass13device_kernelIN5flash19enable_sm80_to_sm89INS1_16FlashAttnBwdSm80INS1_25CollectiveMainloopBwdSm80ILi2ELi2EN4cute5tupleIJNS5_1CILi128EEES8_NS7_ILi64EEEEEENS_10bfloat16_tEfNS_4arch4Sm80ELb1ELb0ELb1ELb0ELb1ELb0ELb0ELb0ELi2ELi4ELi4ELi4ELb0EEENS1_24CollectiveEpilogueBwdGQAISA_fSD_Li256ELb0ELb1EEENS1_25SingleTileBwdLPTSchedulerILb0ELi128ELb1EEEEEEEEEvNT_6ParamsE) ;  /* 0xffff5bf006007950 */ /* 0x000fea0003c3ffff */
        .type           $_ZN7cutlass13device_kernelIN5flash19enable_sm80_to_sm89INS1_16FlashAttnBwdSm80INS1_25CollectiveMainloopBwdSm80ILi2ELi2EN4cute5tupleIJNS5_1CILi128EEES8_NS7_ILi64EEEEEENS_10bfloat16_tEfNS_4arch4Sm80ELb1ELb0ELb1ELb0ELb1ELb0ELb0ELb0ELi2ELi4ELi4ELi4ELb0EEENS1_24CollectiveEpilogueBwdGQAISA_fSD_Li256ELb0ELb1EEENS1_25SingleTileBwdLPTSchedulerILb0ELi128ELb1EEEEEEEEEvNT_6ParamsE$_ZN4cute3eso3ESOILb1ELb0EJNS_6LayoutINS_5tupleIJNS3_IJNS_1CILi8EEENS4_ILi1EEEEEENS4_ILi4EEES6_EEENS3_IJNS3_IJS6_NS4_ILi0EEEEEENS4_ILi2048EEESA_EEEEEiEEC2ERKSE_RKi,@function
        .size           $_ZN7cutlass13device_kernelIN5flash19enable_sm80_to_sm89INS1_16FlashAttnBwdSm80INS1_25CollectiveMainloopBwdSm80ILi2ELi2EN4cute5tupleIJNS5_1CILi128EEES8_NS7_ILi64EEEEEENS_10bfloat16_tEfNS_4arch4Sm80ELb1ELb0ELb1ELb0ELb1ELb0ELb0ELb0ELi2ELi4ELi4ELi4ELb0EEENS1_24CollectiveEpilogueBwdGQAISA_fSD_Li256ELb0ELb1EEENS1_25SingleTileBwdLPTSchedulerILb0ELi128ELb1EEEEEEEEEvNT_6ParamsE$_ZN4cute3eso3ESOILb1ELb0EJNS_6LayoutINS_5tupleIJNS3_IJNS_1CILi8EEENS4_ILi1EEEEEENS4_ILi4EEES6_EEENS3_IJNS3_IJS6_NS4_ILi0EEEEEENS4_ILi2048EEESA_EEEEEiEEC2ERKSE_RKi,($_ZN7cutlass13device_kernelIN5flash19enable_sm80_to_sm89INS1_16FlashAttnBwdSm80INS1_25CollectiveMainloopBwdSm80ILi2ELi2EN4cute5tupleIJNS5_1CILi128EEES8_NS7_ILi64EEEEEENS_10bfloat16_tEfNS_4arch4Sm80ELb1ELb0ELb1ELb0ELb1ELb0ELb0ELb0ELi2ELi4ELi4ELi4ELb0EEENS1_24CollectiveEpilogueBwdGQAISA_fSD_Li256ELb0ELb1EEENS1_25SingleTileBwdLPTSchedulerILb0ELi128ELb1EEEEEEEEEvNT_6ParamsE$_ZN4cute3eso3ESOILb1ELb0EJNS_6LayoutINS_5tupleIJNS3_IJNS_1CILi8EEENS4_ILi1EEEEEENS4_ILi4EEES8_EEENS3_IJNS3_IJS6_NS4_ILi0EEEEEES5_NS4_ILi32EEEEEEEENS_10ViewEngineIPN7cutlass10bfloat16_tEEEEEC2ERKSE_RKSJ_ - $_ZN7cutlass13device_kernelIN5flash19enable_sm80_to_sm89INS1_16FlashAttnBwdSm80INS1_25CollectiveMainloopBwdSm80ILi2ELi2EN4cute5tupleIJNS5_1CILi128EEES8_NS7_ILi64EEEEEENS_10bfloat16_tEfNS_4arch4Sm80ELb1ELb0ELb1ELb0ELb1ELb0ELb0ELb0ELi2ELi4ELi4ELi4ELb0EEENS1_24CollectiveEpilogueBwdGQAISA_fSD_Li256ELb0ELb1EEENS1_25SingleTileBwdLPTSchedulerILb0ELi128ELb1EEEEEEEEEvNT_6ParamsE$_ZN4cute3eso3ESOILb1ELb0EJNS_6LayoutINS_5tupleIJNS3_IJNS_1CILi8EEENS4_ILi1EEEEEENS4_ILi4EEES6_EEENS3_IJNS3_IJS6_NS4_ILi0EEEEEENS4_ILi2048EEESA_EEEEEiEEC2ERKSE_RKi)
$_ZN7cutlass13device_kernelIN5flash19enable_sm80_to_sm89INS1_16FlashAttnBwdSm80INS1_25CollectiveMainloopBwdSm80ILi2ELi2EN4cute5tupleIJNS5_1CILi128EEES8_NS7_ILi64EEEEEENS_10bfloat16_tEfNS_4arch4Sm80ELb1ELb0ELb1ELb0ELb1ELb0ELb0ELb0ELi2ELi4ELi4ELi4ELb0EEENS1_24CollectiveEpilogueBwdGQAISA_fSD_Li256ELb0ELb1EEENS1_25SingleTileBwdLPTSchedulerILb0ELi128ELb1EEEEEEEEEvNT_6ParamsE$_ZN4cute3eso3ESOILb1ELb0EJNS_6LayoutINS_5tupleIJNS3_IJNS_1CILi8EEENS4_ILi1EEEEEENS4_ILi4EEES6_EEENS3_IJNS3_IJS6_NS4_ILi0EEEEEENS4_ILi2048EEESA_EEEEEiEEC2ERKSE_RKi:
[----:B------:R-:W-:Y:S02]  /*a410*/  IADD3 R2, R81, -c[0x0][0x20], RZ ;  /* 0x8000080051027a10 */ /* 0x000fe40007ffe0ff */
[----:B------:R-:W-:-:S03]  /*a420*/  MOV R5, 0x0 ;  /* 0x0000000000057802 */ /* 0x000fc60000000f00 */
[----:B------:R1:W-:Y:S01]  /*a430*/  STL [R2], R3 ;  /* 0x0000000302007387 */ /* 0x0003e20000100800 */
[----:B------:R-:W-:Y:S05]  /*a440*/  RET.REL.NODEC R4 `(_ZN7cutlass13device_kernelIN5flash19enable_sm80_to_sm89INS1_16FlashAttnBwdSm80INS1_25CollectiveMainloopBwdSm80ILi2ELi2EN4cute5tupleIJNS5_1CILi128EEES8_NS7_ILi64EEEEEENS_10bfloat16_tEfNS_4arch4Sm80ELb1ELb0ELb1ELb0ELb1ELb0ELb0ELb0ELi2ELi4ELi4ELi4ELb0EEENS1_24CollectiveEpilogueBwdGQAISA_fSD_Li256ELb0ELb1EEENS1_25SingleTileBwdLPTSchedulerILb0ELi128ELb1EEEEEEEEEvNT_6ParamsE) ;  /* 0xffff5bb004007950 */ /* 0x000fea0003c3ffff */
        .type           $_ZN7cutlass13device_kernelIN5flash19enable_sm80_to_sm89INS1_16FlashAttnBwdSm80INS1_25CollectiveMainloopBwdSm80ILi2ELi2EN4cute5tupleIJNS5_1CILi128EEES8_NS7_ILi64EEEEEENS_10bfloat16_tEfNS_4arch4Sm80ELb1ELb0ELb1ELb0ELb1ELb0ELb0ELb0ELi2ELi4ELi4ELi4ELb0EEENS1_24CollectiveEpilogueBwdGQAISA_fSD_Li256ELb0ELb1EEENS1_25SingleTileBwdLPTSchedulerILb0ELi128ELb1EEEEEEEEEvNT_6ParamsE$_ZN4cute3eso3ESOILb1ELb0EJNS_6LayoutINS_5tupleIJNS3_IJNS_1CILi8EEENS4_ILi1EEEEEENS4_ILi4EEES8_EEENS3_IJNS3_IJS6_NS4_ILi0EEEEEES5_NS4_ILi32EEEEEEEENS_10ViewEngineIPN7cutlass10bfloat16_tEEEEEC2ERKSE_RKSJ_,@function
        .size           $_ZN7cutlass13device_kernelIN5flash19enable_sm80_to_sm89INS1_16FlashAttnBwdSm80INS1_25CollectiveMainloopBwdSm80ILi2ELi2EN4cute5tupleIJNS5_1CILi128EEES8_NS7_ILi64EEEEEENS_10bfloat16_tEfNS_4arch4Sm80ELb1ELb0ELb1ELb0ELb1ELb0ELb0ELb0ELi2ELi4ELi4ELi4ELb0EEENS1_24CollectiveEpilogueBwdGQAISA_fSD_Li256ELb0ELb1EEENS1_25SingleTileBwdLPTSchedulerILb0ELi128ELb1EEEEEEEEEvNT_6ParamsE$_ZN4cute3eso3ESOILb1ELb0EJNS_6LayoutINS_5tupleIJNS3_IJNS_1CILi8EEENS4_ILi1EEEEEENS4_ILi4EEES8_EEENS3_IJNS3_IJS6_NS4_ILi0EEEEEES5_NS4_ILi32EEEEEEEENS_10ViewEngineIPN7cutlass10bfloat16_tEEEEEC2ERKSE_RKSJ_,($_ZN7cutlass13device_kernelIN5flash19enable_sm80_to_sm89INS1_16FlashAttnBwdSm80INS1_25CollectiveMainloopBwdSm80ILi2ELi2EN4cute5tupleIJNS5_1CILi128EEES8_NS7_ILi64EEEEEENS_10bfloat16_tEfNS_4arch4Sm80ELb1ELb0ELb1ELb0ELb1ELb0ELb0ELb0ELi2ELi4ELi4ELi4ELb0EEENS1_24CollectiveEpilogueBwdGQAISA_fSD_Li256ELb0ELb1EEENS1_25SingleTileBwdLPTSchedulerILb0ELi128ELb1EEEEEEEEEvNT_6ParamsE$_ZN4cute3eso3ESOILb1ELb0EJNS_6LayoutINS_5tupleIJNS_1CILi1EEENS3_IJNS4_ILi2EEES6_EEEEEENS3_IJNS4_ILi0EEENS3_IJNS4_ILi8EEENS4_ILi64EEEEEEEEEEENS_10ViewEngineINS_8smem_ptrIPfEEEEEEC2ERKSE_RKSJ_ - $_ZN7cutlass13device_kernelIN5flash19enable_sm80_to_sm89INS1_16FlashAttnBwdSm80INS1_25CollectiveMainloopBwdSm80ILi2ELi2EN4cute5tupleIJNS5_1CILi128EEES8_NS7_ILi64EEEEEENS_10bfloat16_tEfNS_4arch4Sm80ELb1ELb0ELb1ELb0ELb1ELb0ELb0ELb0ELi2ELi4ELi4ELi4ELb0EEENS1_24CollectiveEpilogueBwdGQAISA_fSD_Li256ELb0ELb1EEENS1_25SingleTileBwdLPTSchedulerILb0ELi128ELb1EEEEEEEEEvNT_6ParamsE$_ZN4cute3eso3ESOILb1ELb0EJNS_6LayoutINS_5tupleIJNS3_IJNS_1CILi8EEENS4_ILi1EEEEEENS4_ILi4EEES8_EEENS3_IJNS3_IJS6_NS4_ILi0EEEEEES5_NS4_ILi32EEEEEEEENS_10ViewEngineIPN7cutlass10bfloat16_tEEEEEC2ERKSE_RKSJ_)
$_ZN7cutlass13device_kernelIN5flash19enable_sm80_to_sm89INS1_16FlashAttnBwdSm80INS1_25CollectiveMainloopBwdSm80ILi2ELi2EN4cute5tupleIJNS5_1CILi128EEES8_NS7_ILi64EEEEEENS_10bfloat16_tEfNS_4arch4Sm80ELb1ELb0ELb1ELb0ELb1ELb0ELb0ELb0ELi2ELi4ELi4ELi4ELb0EEENS1_24CollectiveEpilogueBwdGQAISA_fSD_Li256ELb0ELb1EEENS1_25SingleTileBwdLPTSchedulerILb0ELi128ELb1EEEEEEEEEvNT_6ParamsE$_ZN4cute3eso3ESOILb1ELb0EJNS_6LayoutINS_5tupleIJNS3_IJNS_1CILi8EEENS4_ILi1EEEEEENS4_ILi4EEES8_EEENS3_IJNS3_IJS6_NS4_ILi0EEEEEES5_NS4_ILi32EEEEEEEENS_10ViewEngineIPN7cutlass10bfloat16_tEEEEEC2ERKSE_RKSJ_:
[----:B------:R-:W-:Y:S01]  /*a450*/  IADD3 R2, R23, -c[0x0][0x20], RZ ;  /* 0x8000080017027a10 */ /* 0x000fe20007ffe0ff */
[----:B------:R-:W-:Y:S01]  /*a460*/  IMAD.MOV.U32 R7, RZ, RZ, R3 ;  /* 0x000000ffff077224 */ /* 0x000fe200078e0003 */
[----:B------:R-:W-:-:S04]  /*a470*/  MOV R5, 0x0 ;  /* 0x0000000000057802 */ /* 0x000fc80000000f00 */
[----:B------:R1:W-:Y:S01]  /*a480*/  STL.64 [R2], R6 ;  /* 0x0000000602007387 */ /* 0x0003e20000100a00 */
[----:B------:R-:W-:Y:S05]  /*a490*/  RET.REL.NODEC R4 `(_ZN7cutlass13device_kernelIN5flash19enable_sm80_to_sm89INS1_16FlashAttnBwdSm80INS1_25CollectiveMainloopBwdSm80ILi2ELi2EN4cute5tupleIJNS5_1CILi128EEES8_NS7_ILi64EEEEEENS_10bfloat16_tEfNS_4arch4Sm80ELb1ELb0ELb1ELb0ELb1ELb0ELb0ELb0ELi2ELi4ELi4ELi4ELb0EEENS1_24CollectiveEpilogueBwdGQAISA_fSD_Li256ELb0ELb1EEENS1_25SingleTileBwdLPTSchedulerILb0ELi128ELb1EEEEEEEEEvNT_6ParamsE) ;  /* 0xffff5b6004007950 */ /* 0x000fea0003c3ffff */
        .type           $_ZN7cutlass13device_kernelIN5flash19enable_sm80_to_sm89INS1_16FlashAttnBwdSm80INS1_25CollectiveMainloopBwdSm80ILi2ELi2EN4cute5tupleIJNS5_1CILi128EEES8_NS7_ILi64EEEEEENS_10bfloat16_tEfNS_4arch4Sm80ELb1ELb0ELb1ELb0ELb1ELb0ELb0ELb0ELi2ELi4ELi4ELi4ELb0EEENS1_24CollectiveEpilogueBwdGQAISA_fSD_Li256ELb0ELb1EEENS1_25SingleTileBwdLPTSchedulerILb0ELi128ELb1EEEEEEEEEvNT_6ParamsE$_ZN4cute3eso3ESOILb1ELb0EJNS_6LayoutINS_5tupleIJNS_1CILi1EEENS3_IJNS4_ILi2EEES6_EEEEEENS3_IJNS4_ILi0EEENS3_IJNS4_ILi8EEENS4_ILi64EEEEEEEEEEENS_10ViewEngineINS_8smem_ptrIPfEEEEEEC2ERKSE_RKSJ_,@function
        .size           $_ZN7cutlass13device_kernelIN5flash19enable_sm80_to_sm89INS1_16FlashAttnBwdSm80INS1_25CollectiveMainloopBwdSm80ILi2ELi2EN4cute5tupleIJNS5_1CILi128EEES8_NS7_ILi64EEEEEENS_10bfloat16_tEfNS_4arch4Sm80ELb1ELb0ELb1ELb0ELb1ELb0ELb0ELb0ELi2ELi4ELi4ELi4ELb0EEENS1_24CollectiveEpilogueBwdGQAISA_fSD_Li256ELb0ELb1EEENS1_25SingleTileBwdLPTSchedulerILb0ELi128ELb1EEEEEEEEEvNT_6ParamsE$_ZN4cute3eso3ESOILb1ELb0EJNS_6LayoutINS_5tupleIJNS_1CILi1EEENS3_IJNS4_ILi2EEES6_EEEEEENS3_IJNS4_ILi0EEENS3_IJNS4_ILi8EEENS4_ILi64EEEEEEEEEEENS_10ViewEngineINS_8smem_ptrIPfEEEEEEC2ERKSE_RKSJ_,($_ZN7cutlass13device_kernelIN5flash19enable_sm80_to_sm89INS1_16FlashAttnBwdSm80INS1_25CollectiveMainloopBwdSm80ILi2ELi2EN4cute5tupleIJNS5_1CILi128EEES8_NS7_ILi64EEEEEENS_10bfloat16_tEfNS_4arch4Sm80ELb1ELb0ELb1ELb0ELb1ELb0ELb0ELb0ELi2ELi4ELi4ELi4ELb0EEENS1_24CollectiveEpilogueBwdGQAISA_fSD_Li256ELb0ELb1EEENS1_25SingleTileBwdLPTSchedulerILb0ELi128ELb1EEEEEEEEEvNT_6ParamsE$_ZN4cute3eso3ESOILb1ELb0EJNS_6LayoutINS_5tupleIJNS_1CILi1EEENS4_ILi4EEEEEENS3_IJNS4_ILi0EEES5_EEEEENS_10ViewEngineIPfEEEEC2ERKSA_RKSD_ - $_ZN7cutlass13device_kernelIN5flash19enable_sm80_to_sm89INS1_16FlashAttnBwdSm80INS1_25CollectiveMainloopBwdSm80ILi2ELi2EN4cute5tupleIJNS5_1CILi128EEES8_NS7_ILi64EEEEEENS_10bfloat16_tEfNS_4arch4Sm80ELb1ELb0ELb1ELb0ELb1ELb0ELb0ELb0ELi2ELi4ELi4ELi4ELb0EEENS1_24CollectiveEpilogueBwdGQAISA_fSD_Li256ELb0ELb1EEENS1_25SingleTileBwdLPTSchedulerILb0ELi128ELb1EEEEEEEEEvNT_6ParamsE$_ZN4cute3eso3ESOILb1ELb0EJNS_6LayoutINS_5tupleIJNS_1CILi1EEENS3_IJNS4_ILi2EEES6_EEEEEENS3_IJNS4_ILi0EEENS3_IJNS4_ILi8EEENS4_ILi64EEEEEEEEEEENS_10ViewEngineINS_8smem_ptrIPfEEEEEEC2ERKSE_RKSJ_)
$_ZN7cutlass13device_kernelIN5flash19enable_sm80_to_sm89INS1_16FlashAttnBwdSm80INS1_25CollectiveMainloopBwdSm80ILi2ELi2EN4cute5tupleIJNS5_1CILi128EEES8_NS7_ILi64EEEEEENS_10bfloat16_tEfNS_4arch4Sm80ELb1ELb0ELb1ELb0ELb1ELb0ELb0ELb0ELi2ELi4ELi4ELi4ELb0EEENS1_24CollectiveEpilogueBwdGQAISA_fSD_Li256ELb0ELb1EEENS1_25SingleTileBwdLPTSchedulerILb0ELi128ELb1EEEEEEEEEvNT_6ParamsE$_ZN4cute3eso3ESOILb1ELb0EJNS_6LayoutINS_5tupleIJNS_1CILi1EEENS3_IJNS4_ILi2EEES6_EEEEEENS3_IJNS4_ILi0EEENS3_IJNS4_ILi8EEENS4_ILi64EEEEEEEEEEENS_10ViewEngineINS_8smem_ptrIPfEEEEEEC2ERKSE_RKSJ_:
[----:B------:R-:W-:Y:S01]  /*a4a0*/  IADD3 R3, R23, -c[0x0][0x20], RZ ;  /* 0x8000080017037a10 */ /* 0x000fe20007ffe0ff */
[----:B------:R-:W-:Y:S01]  /*a4b0*/  IMAD.MOV.U32 R8, RZ, RZ, R2 ;  /* 0x000000ffff087224 */ /* 0x000fe200078e0002 */
[----:B------:R-:W-:Y:S01]  /*a4c0*/  MOV R10, R6 ;  /* 0x00000006000a7202 */ /* 0x000fe20000000f00 */
[----:B------:R-:W-:-:S03]  /*a4d0*/  IMAD.MOV.U32 R11, RZ, RZ, 0x0 ;  /* 0x00000000ff0b7424 */ /* 0x000fc600078e00ff */
[----:B------:R1:W-:Y:S01]  /*a4e0*/  STL.64 [R3], R8 ;  /* 0x0000000803007387 */ /* 0x0003e20000100a00 */
[----:B------:R-:W-:Y:S05]  /*a4f0*/  RET.REL.NODEC R10 `(_ZN7cutlass13device_kernelIN5flash19enable_sm80_to_sm89INS1_16FlashAttnBwdSm80INS1_25CollectiveMainloopBwdSm80ILi2ELi2EN4cute5tupleIJNS5_1CILi128EEES8_NS7_ILi64EEEEEENS_10bfloat16_tEfNS_4arch4Sm80ELb1ELb0ELb1ELb0ELb1ELb0ELb0ELb0ELi2ELi4ELi4ELi4ELb0EEENS1_24CollectiveEpilogueBwdGQAISA_fSD_Li256ELb0ELb1EEENS1_25SingleTileBwdLPTSchedulerILb0ELi128ELb1EEEEEEEEEvNT_6ParamsE) ;  /* 0xffff5b000a007950 */ /* 0x000fea0003c3ffff */
        .type           $_ZN7cutlass13device_kernelIN5flash19enable_sm80_to_sm89INS1_16FlashAttnBwdSm80INS1_25CollectiveMainloopBwdSm80ILi2ELi2EN4cute5tupleIJNS5_1CILi128EEES8_NS7_ILi64EEEEEENS_10bfloat16_tEfNS_4arch4Sm80ELb1ELb0ELb1ELb0ELb1ELb0ELb0ELb0ELi2ELi4ELi4ELi4ELb0EEENS1_24CollectiveEpilogueBwdGQAISA_fSD_Li256ELb0ELb1EEENS1_25SingleTileBwdLPTSchedulerILb0ELi128ELb1EEEEEEEEEvNT_6ParamsE$_ZN4cute3eso3ESOILb1ELb0EJNS_6LayoutINS_5tupleIJNS_1CILi1EEENS4_ILi4EEEEEENS3_IJNS4_ILi0EEES5_EEEEENS_10ViewEngineIPfEEEEC2ERKSA_RKSD_,@function
        .size           $_ZN7cutlass13device_kernelIN5flash19enable_sm80_to_sm89INS1_16FlashAttnBwdSm80INS1_25CollectiveMainloopBwdSm80ILi2ELi2EN4cute5tupleIJNS5_1CILi128EEES8_NS7_ILi64EEEEEENS_10bfloat16_tEfNS_4arch4Sm80ELb1ELb0ELb1ELb0ELb1ELb0ELb0ELb0ELi2ELi4ELi4ELi4ELb0EEENS1_24CollectiveEpilogueBwdGQAISA_fSD_Li256ELb0ELb1EEENS1_25SingleTileBwdLPTSchedulerILb0ELi128ELb1EEEEEEEEEvNT_6ParamsE$_ZN4cute3eso3ESOILb1ELb0EJNS_6LayoutINS_5tupleIJNS_1CILi1EEENS4_ILi4EEEEEENS3_IJNS4_ILi0EEES5_EEEEENS_10ViewEngineIPfEEEEC2ERKSA_RKSD_,($_ZN7cutlass13device_kernelIN5flash19enable_sm80_to_sm89INS1_16FlashAttnBwdSm80INS1_25CollectiveMainloopBwdSm80ILi2ELi2EN4cute5tupleIJNS5_1CILi128EEES8_NS7_ILi64EEEEEENS_10bfloat16_tEfNS_4arch4Sm80ELb1ELb0ELb1ELb0ELb1ELb0ELb0ELb0ELi2ELi4ELi4ELi4ELb0EEENS1_24CollectiveEpilogueBwdGQAISA_fSD_Li256ELb0ELb1EEENS1_25SingleTileBwdLPTSchedulerILb0ELi128ELb1EEEEEEEEEvNT_6ParamsE$_ZN4cute3eso3ESOILb1ELb0EJNS_6LayoutINS_5tupleIJNS_1CILi4EEEEEENS3_IJNS4_ILi1EEEEEEEENS_10ViewEngineIPfEEEEC2ERKS9_RKSC_ - $_ZN7cutlass13device_kernelIN5flash19enable_sm80_to_sm89INS1_16FlashAttnBwdSm80INS1_25CollectiveMainloopBwdSm80ILi2ELi2EN4cute5tupleIJNS5_1CILi128EEES8_NS7_ILi64EEEEEENS_10bfloat16_tEfNS_4arch4Sm80ELb1ELb0ELb1ELb0ELb1ELb0ELb0ELb0ELi2ELi4ELi4ELi4ELb0EEENS1_24CollectiveEpilogueBwdGQAISA_fSD_Li256ELb0ELb1EEENS1_25SingleTileBwdLPTSchedulerILb0ELi128ELb1EEEEEEEEEvNT_6ParamsE$_ZN4cute3eso3ESOILb1ELb0EJNS_6LayoutINS_5tupleIJNS_1CILi1EEENS4_ILi4EEEEEENS3_IJNS4_ILi0EEES5_EEEEENS_10ViewEngineIPfEEEEC2ERKSA_RKSD_)
$_ZN7cutlass13device_kernelIN5flash19enable_sm80_to_sm89INS1_16FlashAttnBwdSm80INS1_25CollectiveMainloopBwdSm80ILi2ELi2EN4cute5tupleIJNS5_1CILi128EEES8_NS7_ILi64EEEEEENS_10bfloat16_tEfNS_4arch4Sm80ELb1ELb0ELb1ELb0ELb1ELb0ELb0ELb0ELi2ELi4ELi4ELi4ELb0EEENS1_24CollectiveEpilogueBwdGQAISA_fSD_Li256ELb0ELb1EEENS1_25SingleTileBwdLPTSchedulerILb0ELi128ELb1EEEEEEEEEvNT_6ParamsE$_ZN4cute3eso3ESOILb1ELb0EJNS_6LayoutINS_5tupleIJNS_1CILi1EEENS4_ILi4EEEEEENS3_IJNS4_ILi0EEES5_EEEEENS_10ViewEngineIPfEEEEC2ERKSA_RKSD_:
[----:B------:R-:W-:Y:S01]  /*a500*/  IADD3 R5, R23, -c[0x0][0x20], RZ ;  /* 0x8000080017057a10 */ /* 0x000fe20007ffe0ff */
[----:B------:R-:W-:Y:S01]  /*a510*/  IMAD.MOV.U32 R8, RZ, RZ, R16 ;  /* 0x000000ffff087224 */ /* 0x000fe200078e0010 */
[----:B------:R-:W-:Y:S01]  /*a520*/  MOV R10, R6 ;  /* 0x00000006000a7202 */ /* 0x000fe20000000f00 */
[----:B------:R-:W-:-:S03]  /*a530*/  IMAD.MOV.U32 R11, RZ, RZ, 0x0 ;  /* 0x00000000ff0b7424 */ /* 0x000fc600078e00ff */
[----:B------:R1:W-:Y:S01]  /*a540*/  STL.64 [R5], R8 ;  /* 0x0000000805007387 */ /* 0x0003e20000100a00 */
[----:B------:R-:W-:Y:S05]  /*a550*/  RET.REL.NODEC R10 `(_ZN7cutlass13device_kernelIN5flash19enable_sm80_to_sm89INS1_16FlashAttnBwdSm80INS1_25CollectiveMainloopBwdSm80ILi2ELi2EN4cute5tupleIJNS5_1CILi128EEES8_NS7_ILi64EEEEEENS_10bfloat16_tEfNS_4arch4Sm80ELb1ELb0ELb1ELb0ELb1ELb0ELb0ELb0ELi2ELi4ELi4ELi4ELb0EEENS1_24CollectiveEpilogueBwdGQAISA_fSD_Li256ELb0ELb1EEENS1_25SingleTileBwdLPTSchedulerILb0ELi128ELb1EEEEEEEEEvNT_6ParamsE) ;  /* 0xffff5aa00a007950 */ /* 0x000fea0003c3ffff */
        .type           $_ZN7cutlass13device_kernelIN5flash19enable_sm80_to_sm89INS1_16FlashAttnBwdSm80INS1_25CollectiveMainloopBwdSm80ILi2ELi2EN4cute5tupleIJNS5_1CILi128EEES8_NS7_ILi64EEEEEENS_10bfloat16_tEfNS_4arch4Sm80ELb1ELb0ELb1ELb0ELb1ELb0ELb0ELb0ELi2ELi4ELi4ELi4ELb0EEENS1_24CollectiveEpilogueBwdGQAISA_fSD_Li256ELb0ELb1EEENS1_25SingleTileBwdLPTSchedulerILb0ELi128ELb1EEEEEEEEEvNT_6ParamsE$_ZN4cute3eso3ESOILb1ELb0EJNS_6LayoutINS_5tupleIJNS_1CILi4EEEEEENS3_IJNS4_ILi1EEEEEEEENS_10ViewEngineIPfEEEEC2ERKS9_RKSC_,@function
        .size           $_ZN7cutlass13device_kernelIN5flash19enable_sm80_to_sm89INS1_16FlashAttnBwdSm80INS1_25CollectiveMainloopBwdSm80ILi2ELi2EN4cute5tupleIJNS5_1CILi128EEES8_NS7_ILi64EEEEEENS_10bfloat16_tEfNS_4arch4Sm80ELb1ELb0ELb1ELb0ELb1ELb0ELb0ELb0ELi2ELi4ELi4ELi4ELb0EEENS1_24CollectiveEpilogueBwdGQAISA_fSD_Li256ELb0ELb1EEENS1_25SingleTileBwdLPTSchedulerILb0ELi128ELb1EEEEEEEEEvNT_6ParamsE$_ZN4cute3eso3ESOILb1ELb0EJNS_6LayoutINS_5tupleIJNS_1CILi4EEEEEENS3_IJNS4_ILi1EEEEEEEENS_10ViewEngineIPfEEEEC2ERKS9_RKSC_,($_ZN7cutlass13device_kernelIN5flash19enable_sm80_to_sm89INS1_16FlashAttnBwdSm80INS1_25CollectiveMainloopBwdSm80ILi2ELi2EN4cute5tupleIJNS5_1CILi128EEES8_NS7_ILi64EEEEEENS_10bfloat16_tEfNS_4arch4Sm80ELb1ELb0ELb1ELb0ELb1ELb0ELb0ELb0ELi2ELi4ELi4ELi4ELb0EEENS1_24CollectiveEpilogueBwdGQAISA_fSD_Li256ELb0ELb1EEENS1_25SingleTileBwdLPTSchedulerILb0ELi128ELb1EEEEEEEEEvNT_6ParamsE$_ZN4cute3eso3ESOILb1ELb0EJNS_7SwizzleILi3ELi3ELi3EEENS_9MixedBitsILj0ELj432EEENS_6LayoutINS_5tupleIJNS7_IJNS_1CILi2EEES9_S9_EEES9_NS8_ILi8EEEEEENS7_IJNS7_IJNS8_ILi64EEESB_NS8_ILi512EEEEEENS8_ILi8192EEENS8_ILi1024EEEEEEEEEEC2ERKS3_RKS5_RKSJ_ - $_ZN7cutlass13device_kernelIN5flash19enable_sm80_to_sm89INS1_16FlashAttnBwdSm80INS1_25CollectiveMainloopBwdSm80ILi2ELi2EN4cute5tupleIJNS5_1CILi128EEES8_NS7_ILi64EEEEEENS_10bfloat16_tEfNS_4arch4Sm80ELb1ELb0ELb1ELb0ELb1ELb0ELb0ELb0ELi2ELi4ELi4ELi4ELb0EEENS1_24CollectiveEpilogueBwdGQAISA_fSD_Li256ELb0ELb1EEENS1_25SingleTileBwdLPTSchedulerILb0ELi128ELb1EEEEEEEEEvNT_6ParamsE$_ZN4cute3eso3ESOILb1ELb0EJNS_6LayoutINS_5tupleIJNS_1CILi4EEEEEENS3_IJNS4_ILi1EEEEEEEENS_10ViewEngineIPfEEEEC2ERKS9_RKSC_)
$_ZN7cutlass13device_kernelIN5flash19enable_sm80_to_sm89INS1_16FlashAttnBwdSm80INS1_25CollectiveMainloopBwdSm80ILi2ELi2EN4cute5tupleIJNS5_1CILi128EEES8_NS7_ILi64EEEEEENS_10bfloat16_tEfNS_4arch4Sm80ELb1ELb0ELb1ELb0ELb1ELb0ELb0ELb0ELi2ELi4ELi4ELi4ELb0EEENS1_24CollectiveEpilogueBwdGQAISA_fSD_Li256ELb0ELb1EEENS1_25SingleTileBwdLPTSchedulerILb0ELi128ELb1EEEEEEEEEvNT_6ParamsE$_ZN4cute3eso3ESOILb1ELb0EJNS_6LayoutINS_5tupleIJNS_1CILi4EEEEEENS3_IJNS4_ILi1EEEEEEEENS_10ViewEngineIPfEEEEC2ERKS9_RKSC_:
[----:B------:R-:W-:Y:S01]  /*a560*/  IADD3 R2, R23, -c[0x0][0x20], RZ ;  /* 0x8000080017027a10 */ /* 0x000fe20007ffe0ff */
[----:B------:R-:W-:Y:S01]  /*a570*/  IMAD.MOV.U32 R8, RZ, RZ, R6 ;  /* 0x000000ffff087224 */ /* 0x000fe200078e0006 */
[----:B------:R-:W-:-:S03]  /*a580*/  MOV R9, 0x0 ;  /* 0x0000000000097802 */ /* 0x000fc60000000f00 */
[----:B------:R1:W-:Y:S01]  /*a590*/  STL.64 [R2], R12 ;  /* 0x0000000c02007387 */ /* 0x0003e20000100a00 */
[----:B------:R-:W-:Y:S05]  /*a5a0*/  RET.REL.NODEC R8 `(_ZN7cutlass13device_kernelIN5flash19enable_sm80_to_sm89INS1_16FlashAttnBwdSm80INS1_25CollectiveMainloopBwdSm80ILi2ELi2EN4cute5tupleIJNS5_1CILi128EEES8_NS7_ILi64EEEEEENS_10bfloat16_tEfNS_4arch4Sm80ELb1ELb0ELb1ELb0ELb1ELb0ELb0ELb0ELi2ELi4ELi4ELi4ELb0EEENS1_24CollectiveEpilogueBwdGQAISA_fSD_Li256ELb0ELb1EEENS1_25SingleTileBwdLPTSchedulerILb0ELi128ELb1EEEEEEEEEvNT_6ParamsE) ;  /* 0xffff5a5008007950 */ /* 0x000fea0003c3ffff */
        .type           $_ZN7cutlass13device_kernelIN5flash19enable_sm80_to_sm89INS1_16FlashAttnBwdSm80INS1_25CollectiveMainloopBwdSm80ILi2ELi2EN4cute5tupleIJNS5_1CILi128EEES8_NS7_ILi64EEEEEENS_10bfloat16_tEfNS_4arch4Sm80ELb1ELb0ELb1ELb0ELb1ELb0ELb0ELb0ELi2ELi4ELi4ELi4ELb0EEENS1_24CollectiveEpilogueBwdGQAISA_fSD_Li256ELb0ELb1EEENS1_25SingleTileBwdLPTSchedulerILb0ELi128ELb1EEEEEEEEEvNT_6ParamsE$_ZN4cute3eso3ESOILb1ELb0EJNS_7SwizzleILi3ELi3ELi3EEENS_9MixedBitsILj0ELj432EEENS_6LayoutINS_5tupleIJNS7_IJNS_1CILi2EEES9_S9_EEES9_NS8_ILi8EEEEEENS7_IJNS7_IJNS8_ILi64EEESB_NS8_ILi512EEEEEENS8_ILi8192EEENS8_ILi1024EEEEEEEEEEC2ERKS3_RKS5_RKSJ_,@function
        .size           $_ZN7cutlass13device_kernelIN5flash19enable_sm80_to_sm89INS1_16FlashAttnBwdSm80INS1_25CollectiveMainloopBwdSm80ILi2ELi2EN4cute5tupleIJNS5_1CILi128EEES8_NS7_ILi64EEEEEENS_10bfloat16_tEfNS_4arch4Sm80ELb1ELb0ELb1ELb0ELb1ELb0ELb0ELb0ELi2ELi4ELi4ELi4ELb0EEENS1_24CollectiveEpilogueBwdGQAISA_fSD_Li256ELb0ELb1EEENS1_25SingleTileBwdLPTSchedulerILb0ELi128ELb1EEEEEEEEEvNT_6ParamsE$_ZN4cute3eso3ESOILb1ELb0EJNS_7SwizzleILi3ELi3ELi3EEENS_9MixedBitsILj0ELj432EEENS_6LayoutINS_5tupleIJNS7_IJNS_1CILi2EEES9_S9_EEES9_NS8_ILi8EEEEEENS7_IJNS7_IJNS8_ILi64EEESB_NS8_ILi512EEEEEENS8_ILi8192EEENS8_ILi1024EEEEEEEEEEC2ERKS3_RKS5_RKSJ_,($_ZN7cutlass13device_kernelIN5flash19enable_sm80_to_sm89INS1_16FlashAttnBwdSm80INS1_25CollectiveMainloopBwdSm80ILi2ELi2EN4cute5tupleIJNS5_1CILi128EEES8_NS7_ILi64EEEEEENS_10bfloat16_tEfNS_4arch4Sm80ELb1ELb0ELb1ELb0ELb1ELb0ELb0ELb0ELi2ELi4ELi4ELi4ELb0EEENS1_24CollectiveEpilogueBwdGQAISA_fSD_Li256ELb0ELb1EEENS1_25SingleTileBwdLPTSchedulerILb0ELi128ELb1EEEEEEEEEvNT_6ParamsE$_ZN4cute5tupleIJNS0_IJNS0_IJNS0_IJNS_1CILi8EEENS1_ILi1EEEEEENS0_IJS3_S3_EEEEEENS0_IJS3_NS1_ILi2EEEEEEEEENS0_IJNS0_IJNS0_IJS3_NS1_ILi0EEEEEENS0_IJSA_SA_EEEEEENS0_IJSA_iEEEEEEEEC2ERKS9_RKSF_ - $_ZN7cutlass13device_kernelIN5flash19enable_sm80_to_sm89INS1_16FlashAttnBwdSm80INS1_25CollectiveMainloopBwdSm80ILi2ELi2EN4cute5tupleIJNS5_1CILi128EEES8_NS7_ILi64EEEEEENS_10bfloat16_tEfNS_4arch4Sm80ELb1ELb0ELb1ELb0ELb1ELb0ELb0ELb0ELi2ELi4ELi4ELi4ELb0EEENS1_24CollectiveEpilogueBwdGQAISA_fSD_Li256ELb0ELb1EEENS1_25SingleTileBwdLPTSchedulerILb0ELi128ELb1EEEEEEEEEvNT_6ParamsE$_ZN4cute3eso3ESOILb1ELb0EJNS_7SwizzleILi3ELi3ELi3EEENS_9MixedBitsILj0ELj432EEENS_6LayoutINS_5tupleIJNS7_IJNS_1CILi2EEES9_S9_EEES9_NS8_ILi8EEEEEENS7_IJNS7_IJNS8_ILi64EEESB_NS8_ILi512EEEEEENS8_ILi8192EEENS8_ILi1024EEEEEEEEEEC2ERKS3_RKS5_RKSJ_)
$_ZN7cutlass13device_kernelIN5flash19enable_sm80_to_sm89INS1_16FlashAttnBwdSm80INS1_25CollectiveMainloopBwdSm80ILi2ELi2EN4cute5tupleIJNS5_1CILi128EEES8_NS7_ILi64EEEEEENS_10bfloat16_tEfNS_4arch4Sm80ELb1ELb0ELb1ELb0ELb1ELb0ELb0ELb0ELi2ELi4ELi4ELi4ELb0EEENS1_24CollectiveEpilogueBwdGQAISA_fSD_Li256ELb0ELb1EEENS1_25SingleTileBwdLPTSchedulerILb0ELi128ELb1EEEEEEEEEvNT_6ParamsE$_ZN4cute3eso3ESOILb1ELb0EJNS_7SwizzleILi3ELi3ELi3EEENS_9MixedBitsILj0ELj432EEENS_6LayoutINS_5tupleIJNS7_IJNS_1CILi2EEES9_S9_EEES9_NS8_ILi8EEEEEENS7_IJNS7_IJNS8_ILi64EEESB_NS8_ILi512EEEEEENS8_ILi8192EEENS8_ILi1024EEEEEEEEEEC2ERKS3_RKS5_RKSJ_:
[----:B------:R-:W-:Y:S01]  /*a5b0*/  IADD3 R2, R23, -c[0x0][0x20], RZ ;  /* 0x8000080017027a10 */ /* 0x000fe20007ffe0ff */
[----:B------:R-:W-:Y:S01]  /*a5c0*/  IMAD.MOV.U32 R8, RZ, RZ, R6 ;  /* 0x000000ffff087224 */ /* 0x000fe200078e0006 */
[----:B------:R-:W-:-:S03]  /*a5d0*/  MOV R9, 0x0 ;  /* 0x0000000000097802 */ /* 0x000fc60000000f00 */
[----:B------:R1:W-:Y:S01]  /*a5e0*/  STL [R2], R3 ;  /* 0x0000000302007387 */ /* 0x0003e20000100800 */
[----:B------:R-:W-:Y:S05]  /*a5f0*/  RET.REL.NODEC R8 `(_ZN7cutlass13device_kernelIN5flash19enable_sm80_to_sm89INS1_16FlashAttnBwdSm80INS1_25CollectiveMainloopBwdSm80ILi2ELi2EN4cute5tupleIJNS5_1CILi128EEES8_NS7_ILi64EEEEEENS_10bfloat16_tEfNS_4arch4Sm80ELb1ELb0ELb1ELb0ELb1ELb0ELb0ELb0ELi2ELi4ELi4ELi4ELb0EEENS1_24CollectiveEpilogueBwdGQAISA_fSD_Li256ELb0ELb1EEENS1_25SingleTileBwdLPTSchedulerILb0ELi128ELb1EEEEEEEEEvNT_6ParamsE) ;  /* 0xffff5a0008007950 */ /* 0x000fea0003c3ffff */
        .type           $_ZN7cutlass13device_kernelIN5flash19enable_sm80_to_sm89INS1_16FlashAttnBwdSm80INS1_25CollectiveMainloopBwdSm80ILi2ELi2EN4cute5tupleIJNS5_1CILi128EEES8_NS7_ILi64EEEEEENS_10bfloat16_tEfNS_4arch4Sm80ELb1ELb0ELb1ELb0ELb1ELb0ELb0ELb0ELi2ELi4ELi4ELi4ELb0EEENS1_24CollectiveEpilogueBwdGQAISA_fSD_Li256ELb0ELb1EEENS1_25SingleTileBwdLPTSchedulerILb0ELi128ELb1EEEEEEEEEvNT_6ParamsE$_ZN4cute5tupleIJNS0_IJNS0_IJNS0_IJNS_1CILi8EEENS1_ILi1EEEEEENS0_IJS3_S3_EEEEEENS0_IJS3_NS1_ILi2EEEEEEEEENS0_IJNS0_IJNS0_IJS3_NS1_ILi0EEEEEENS0_IJSA_SA_EEEEEENS0_IJSA_iEEEEEEEEC2ERKS9_RKSF_,@function
        .size           $_ZN7cutlass13device_kernelIN5flash19enable_sm80_to_sm89INS1_16FlashAttnBwdSm80INS1_25CollectiveMainloopBwdSm80ILi2ELi2EN4cute5tupleIJNS5_1CILi128EEES8_NS7_ILi64EEEEEENS_10bfloat16_tEfNS_4arch4Sm80ELb1ELb0ELb1ELb0ELb1ELb0ELb0ELb0ELi2ELi4ELi4ELi4ELb0EEENS1_24CollectiveEpilogueBwdGQAISA_fSD_Li256ELb0ELb1EEENS1_25SingleTileBwdLPTSchedulerILb0ELi128ELb1EEEEEEEEEvNT_6ParamsE$_ZN4cute5tupleIJNS0_IJNS0_IJNS0_IJNS_1CILi8EEENS1_ILi1EEEEEENS0_IJS3_S3_EEEEEENS0_IJS3_NS1_ILi2EEEEEEEEENS0_IJNS0_IJNS0_IJS3_NS1_ILi0EEEEEENS0_IJSA_SA_EEEEEENS0_IJSA_iEEEEEEEEC2ERKS9_RKSF_,($_ZN7cutlass13device_kernelIN5flash19enable_sm80_to_sm89INS1_16FlashAttnBwdSm80INS1_25CollectiveMainloopBwdSm80ILi2ELi2EN4cute5tupleIJNS5_1CILi128EEES8_NS7_ILi64EEEEEENS_10bfloat16_tEfNS_4arch4Sm80ELb1ELb0ELb1ELb0ELb1ELb0ELb0ELb0ELi2ELi4ELi4ELi4ELb0EEENS1_24CollectiveEpilogueBwdGQAISA_fSD_Li256ELb0ELb1EEENS1_25SingleTileBwdLPTSchedulerILb0ELi128ELb1EEEEEEEEEvNT_6ParamsE$_ZN4cute5tupleIJNS0_IJNS0_IJNS0_IJNS_1CILi8EEENS1_ILi1EEEEEES3_EEENS0_IJNS0_IJS3_S3_EEENS1_ILi2EEEEEEEEENS0_IJNS0_IJNS0_IJS3_NS1_ILi0EEEEEESA_EEENS0_IJNS0_IJSA_SA_EEEiEEEEEEEEC2ERKS9_RKSF_ - $_ZN7cutlass13device_kernelIN5flash19enable_sm80_to_sm89INS1_16FlashAttnBwdSm80INS1_25CollectiveMainloopBwdSm80ILi2ELi2EN4cute5tupleIJNS5_1CILi128EEES8_NS7_ILi64EEEEEENS_10bfloat16_tEfNS_4arch4Sm80ELb1ELb0ELb1ELb0ELb1ELb0ELb0ELb0ELi2ELi4ELi4ELi4ELb0EEENS1_24CollectiveEpilogueBwdGQAISA_fSD_Li256ELb0ELb1EEENS1_25SingleTileBwdLPTSchedulerILb0ELi128ELb1EEEEEEEEEvNT_6ParamsE$_ZN4cute5tupleIJNS0_IJNS0_IJNS0_IJNS_1CILi8EEENS1_ILi1EEEEEENS0_IJS3_S3_EEEEEENS0_IJS3_NS1_ILi2EEEEEEEEENS0_IJNS0_IJNS0_IJS3_NS1_ILi0EEEEEENS0_IJSA_SA_EEEEEENS0_IJSA_iEEEEEEEEC2ERKS9_RKSF_)
$_ZN7cutlass13device_kernelIN5flash19enable_sm80_to_sm89INS1_16FlashAttnBwdSm80INS1_25CollectiveMainloopBwdSm80ILi2ELi2EN4cute5tupleIJNS5_1CILi128EEES8_NS7_ILi64EEEEEENS_10bfloat16_tEfNS_4arch4Sm80ELb1ELb0ELb1ELb0ELb1ELb0ELb0ELb0ELi2ELi4ELi4ELi4ELb0EEENS1_24CollectiveEpilogueBwdGQAISA_fSD_Li256ELb0ELb1EEENS1_25SingleTileBwdLPTSchedulerILb0ELi128ELb1EEEEEEEEEvNT_6ParamsE$_ZN4cute5tupleIJNS0_IJNS0_IJNS0_IJNS_1CILi8EEENS1_ILi1EEEEEENS0_IJS3_S3_EEEEEENS0_IJS3_NS1_ILi2EEEEEEEEENS0_IJNS0_IJNS0_IJS3_NS1_ILi0EEEEEENS0_IJSA_SA_EEEEEENS0_IJSA_iEEEEEEEEC2ERKS9_RKSF_:
[----:B------:R-:W-:Y:S02]  /*a600*/  MOV R6, 0xa620 ;  /* 0x0000a62000067802 */ /* 0x000fe40000000f00 */
[----:B------:R-:W-:Y:S05]  /*a610*/  CALL.REL.NOINC `($_ZN7cutlass13device_kernelIN5flash19enable_sm80_to_sm89INS1_16FlashAttnBwdSm80INS1_25CollectiveMainloopBwdSm80ILi2ELi2EN4cute5tupleIJNS5_1CILi128EEES8_NS7_ILi64EEEEEENS_10bfloat16_tEfNS_4arch4Sm80ELb1ELb0ELb1ELb0ELb1ELb0ELb0ELb0ELi2ELi4ELi4ELi4ELb0EEENS1_24CollectiveEpilogueBwdGQAISA_fSD_Li256ELb0ELb1EEENS1_25SingleTileBwdLPTSchedulerILb0ELi128ELb1EEEEEEEEEvNT_6ParamsE$_ZN4cute3eso3ESOILb1ELb0EJNS_5tupleIJNS2_IJNS2_IJNS_1CILi8EEENS3_ILi1EEEEEENS2_IJS5_S5_EEEEEENS2_IJS5_NS3_ILi2EEEEEEEEENS2_IJNS2_IJNS2_IJS5_NS3_ILi0EEEEEENS2_IJSC_SC_EEEEEENS2_IJSC_iEEEEEEEEC2ERKSB_RKSH_) ;  /* 0xffffdb6000007944 */ /* 0x000fea0003c3ffff */
[----:B------:R-:W-:-:S04]  /*a620*/  MOV R5, 0x0 ;  /* 0x0000000000057802 */ /* 0x000fc80000000f00 */
[----:B------:R-:W-:Y:S05]  /*a630*/  RET.REL.NODEC R4 `(_ZN7cutlass13device_kernelIN5flash19enable_sm80_to_sm89INS1_16FlashAttnBwdSm80INS1_25CollectiveMainloopBwdSm80ILi2ELi2EN4cute5tupleIJNS5_1CILi128EEES8_NS7_ILi64EEEEEENS_10bfloat16_tEfNS_4arch4Sm80ELb1ELb0ELb1ELb0ELb1ELb0ELb0ELb0ELi2ELi4ELi4ELi4ELb0EEENS1_24CollectiveEpilogueBwdGQAISA_fSD_Li256ELb0ELb1EEENS1_25SingleTileBwdLPTSchedulerILb0ELi128ELb1EEEEEEEEEvNT_6ParamsE) ;  /* 0xffff59c004007950 */ /* 0x000fea0003c3ffff */
        .type           $_ZN7cutlass13device_kernelIN5flash19enable_sm80_to_sm89INS1_16FlashAttnBwdSm80INS1_25CollectiveMainloopBwdSm80ILi2ELi2EN4cute5tupleIJNS5_1CILi128EEES8_NS7_ILi64EEEEEENS_10bfloat16_tEfNS_4arch4Sm80ELb1ELb0ELb1ELb0ELb1ELb0ELb0ELb0ELi2ELi4ELi4ELi4ELb0EEENS1_24CollectiveEpilogueBwdGQAISA_fSD_Li256ELb0ELb1EEENS1_25SingleTileBwdLPTSchedulerILb0ELi128ELb1EEEEEEEEEvNT_6ParamsE$_ZN4cute5tupleIJNS0_IJNS0_IJNS0_IJNS_1CILi8EEENS1_ILi1EEEEEES3_EEENS0_IJNS0_IJS3_S3_EEENS1_ILi2EEEEEEEEENS0_IJNS0_IJNS0_IJS3_NS1_ILi0EEEEEESA_EEENS0_IJNS0_IJSA_SA_EEEiEEEEEEEEC2ERKS9_RKSF_,@function
        .size           $_ZN7cutlass13device_kernelIN5flash19enable_sm80_to_sm89INS1_16FlashAttnBwdSm80INS1_25CollectiveMainloopBwdSm80ILi2ELi2EN4cute5tupleIJNS5_1CILi128EEES8_NS7_ILi64EEEEEENS_10bfloat16_tEfNS_4arch4Sm80ELb1ELb0ELb1ELb0ELb1ELb0ELb0ELb0ELi2ELi4ELi4ELi4ELb0EEENS1_24CollectiveEpilogueBwdGQAISA_fSD_Li256ELb0ELb1EEENS1_25SingleTileBwdLPTSchedulerILb0ELi128ELb1EEEEEEEEEvNT_6ParamsE$_ZN4cute5tupleIJNS0_IJNS0_IJNS0_IJNS_1CILi8EEENS1_ILi1EEEEEES3_EEENS0_IJNS0_IJS3_S3_EEENS1_ILi2EEEEEEEEENS0_IJNS0_IJNS0_IJS3_NS1_ILi0EEEEEESA_EEENS0_IJNS0_IJSA_SA_EEEiEEEEEEEEC2ERKS9_RKSF_,($_ZN7cutlass13device_kernelIN5flash19enable_sm80_to_sm89INS1_16FlashAttnBwdSm80INS1_25CollectiveMainloopBwdSm80ILi2ELi2EN4cute5tupleIJNS5_1CILi128EEES8_NS7_ILi64EEEEEENS_10bfloat16_tEfNS_4arch4Sm80ELb1ELb0ELb1ELb0ELb1ELb0ELb0ELb0ELi2ELi4ELi4ELi4ELb0EEENS1_24CollectiveEpilogueBwdGQAISA_fSD_Li256ELb0ELb1EEENS1_25SingleTileBwdLPTSchedulerILb0ELi128ELb1EEEEEEEEEvNT_6ParamsE$_ZN4cute5tupleIJNS0_IJNS0_IJNS_1CILi1EEENS0_IJS2_NS1_ILi2EEES3_EEEEEES3_NS0_IJS3_S3_EEEEEENS0_IJNS0_IJNS1_ILi0EEENS0_IJS2_NS1_ILi256EEEiEEEEEENS1_ILi2048EEENS0_IJiNS1_ILi4096EEEEEEEEEEEC2ERKS7_RKSF_ - $_ZN7cutlass13device_kernelIN5flash19enable_sm80_to_sm89INS1_16FlashAttnBwdSm80INS1_25CollectiveMainloopBwdSm80ILi2ELi2EN4cute5tupleIJNS5_1CILi128EEES8_NS7_ILi64EEEEEENS_10bfloat16_tEfNS_4arch4Sm80ELb1ELb0ELb1ELb0ELb1ELb0ELb0ELb0ELi2ELi4ELi4ELi4ELb0EEENS1_24CollectiveEpilogueBwdGQAISA_fSD_Li256ELb0ELb1EEENS1_25SingleTileBwdLPTSchedulerILb0ELi128ELb1EEEEEEEEEvNT_6ParamsE$_ZN4cute5tupleIJNS0_IJNS0_IJNS0_IJNS_1CILi8EEENS1_ILi1EEEEEES3_EEENS0_IJNS0_IJS3_S3_EEENS1_ILi2EEEEEEEEENS0_IJNS0_IJNS0_IJS3_NS1_ILi0EEEEEESA_EEENS0_IJNS0_IJSA_SA_EEEiEEEEEEEEC2ERKS9_RKSF_)
$_ZN7cutlass13device_kernelIN5flash19enable_sm80_to_sm89INS1_16FlashAttnBwdSm80INS1_25CollectiveMainloopBwdSm80ILi2ELi2EN4cute5tupleIJNS5_1CILi128EEES8_NS7_ILi64EEEEEENS_10bfloat16_tEfNS_4arch4Sm80ELb1ELb0ELb1ELb0ELb1ELb0ELb0ELb0ELi2ELi4ELi4ELi4ELb0EEENS1_24CollectiveEpilogueBwdGQAISA_fSD_Li256ELb0ELb1EEENS1_25SingleTileBwdLPTSchedulerILb0ELi128ELb1EEEEEEEEEvNT_6ParamsE$_ZN4cute5tupleIJNS0_IJNS0_IJNS0_IJNS_1CILi8EEENS1_ILi1EEEEEES3_EEENS0_IJNS0_IJS3_S3_EEENS1_ILi2EEEEEEEEENS0_IJNS0_IJNS0_IJS3_NS1_ILi0EEEEEESA_EEENS0_IJNS0_IJSA_SA_EEEiEEEEEEEEC2ERKS9_RKSF_:
[----:B------:R-:W-:Y:S02]  /*a640*/  MOV R6, 0xa660 ;  /* 0x0000a66000067802 */ /* 0x000fe40000000f00 */
[----:B------:R-:W-:Y:S05]  /*a650*/  CALL.REL.NOINC `($_ZN7cutlass13device_kernelIN5flash19enable_sm80_to_sm89INS1_16FlashAttnBwdSm80INS1_25CollectiveMainloopBwdSm80ILi2ELi2EN4cute5tupleIJNS5_1CILi128EEES8_NS7_ILi64EEEEEENS_10bfloat16_tEfNS_4arch4Sm80ELb1ELb0ELb1ELb0ELb1ELb0ELb0ELb0ELi2ELi4ELi4ELi4ELb0EEENS1_24CollectiveEpilogueBwdGQAISA_fSD_Li256ELb0ELb1EEENS1_25SingleTileBwdLPTSchedulerILb0ELi128ELb1EEEEEEEEEvNT_6ParamsE$_ZN4cute3eso3ESOILb1ELb0EJNS_5tupleIJNS2_IJNS2_IJNS_1CILi8EEENS3_ILi1EEEEEES5_EEENS2_IJNS2_IJS5_S5_EEENS3_ILi2EEEEEEEEENS2_IJNS2_IJNS2_IJS5_NS3_ILi0EEEEEESC_EEENS2_IJNS2_IJSC_SC_EEEiEEEEEEEEC2ERKSB_RKSH_) ;  /* 0xffffdb6000007944 */ /* 0x000fea0003c3ffff */
[----:B------:R-:W-:-:S04]  /*a660*/  MOV R5, 0x0 ;  /* 0x0000000000057802 */ /* 0x000fc80000000f00 */
[----:B------:R-:W-:Y:S05]  /*a670*/  RET.REL.NODEC R4 `(_ZN7cutlass13device_kernelIN5flash19enable_sm80_to_sm89INS1_16FlashAttnBwdSm80INS1_25CollectiveMainloopBwdSm80ILi2ELi2EN4cute5tupleIJNS5_1CILi128EEES8_NS7_ILi64EEEEEENS_10bfloat16_tEfNS_4arch4Sm80ELb1ELb0ELb1ELb0ELb1ELb0ELb0ELb0ELi2ELi4ELi4ELi4ELb0EEENS1_24CollectiveEpilogueBwdGQAISA_fSD_Li256ELb0ELb1EEENS1_25SingleTileBwdLPTSchedulerILb0ELi128ELb1EEEEEEEEEvNT_6ParamsE) ;  /* 0xffff598004007950 */ /* 0x000fea0003c3ffff */
        .type           $_ZN7cutlass13device_kernelIN5flash19enable_sm80_to_sm89INS1_16FlashAttnBwdSm80INS1_25CollectiveMainloopBwdSm80ILi2ELi2EN4cute5tupleIJNS5_1CILi128EEES8_NS7_ILi64EEEEEENS_10bfloat16_tEfNS_4arch4Sm80ELb1ELb0ELb1ELb0ELb1ELb0ELb0ELb0ELi2ELi4ELi4ELi4ELb0EEENS1_24CollectiveEpilogueBwdGQAISA_fSD_Li256ELb0ELb1EEENS1_25SingleTileBwdLPTSchedulerILb0ELi128ELb1EEEEEEEEEvNT_6ParamsE$_ZN4cute5tupleIJNS0_IJNS0_IJNS_1CILi1EEENS0_IJS2_NS1_ILi2EEES3_EEEEEES3_NS0_IJS3_S3_EEEEEENS0_IJNS0_IJNS1_ILi0EEENS0_IJS2_NS1_ILi256EEEiEEEEEENS1_ILi2048EEENS0_IJiNS1_ILi4096EEEEEEEEEEEC2ERKS7_RKSF_,@function
        .size           $_ZN7cutlass13device_kernelIN5flash19enable_sm80_to_sm89INS1_16FlashAttnBwdSm80INS1_25CollectiveMainloopBwdSm80ILi2ELi2EN4cute5tupleIJNS5_1CILi128EEES8_NS7_ILi64EEEEEENS_10bfloat16_tEfNS_4arch4Sm80ELb1ELb0ELb1ELb0ELb1ELb0ELb0ELb0ELi2ELi4ELi4ELi4ELb0EEENS1_24CollectiveEpilogueBwdGQAISA_fSD_Li256ELb0ELb1EEENS1_25SingleTileBwdLPTSchedulerILb0ELi128ELb1EEEEEEEEEvNT_6ParamsE$_ZN4cute5tupleIJNS0_IJNS0_IJNS_1CILi1EEENS0_IJS2_NS1_ILi2EEES3_EEEEEES3_NS0_IJS3_S3_EEEEEENS0_IJNS0_IJNS1_ILi0EEENS0_IJS2_NS1_ILi256EEEiEEEEEENS1_ILi2048EEENS0_IJiNS1_ILi4096EEEEEEEEEEEC2ERKS7_RKSF_,($_ZN7cutlass13device_kernelIN5flash19enable_sm80_to_sm89INS1_16FlashAttnBwdSm80INS1_25CollectiveMainloopBwdSm80ILi2ELi2EN4cute5tupleIJNS5_1CILi128EEES8_NS7_ILi64EEEEEENS_10bfloat16_tEfNS_4arch4Sm80ELb1ELb0ELb1ELb0ELb1ELb0ELb0ELb0ELi2ELi4ELi4ELi4ELb0EEENS1_24CollectiveEpilogueBwdGQAISA_fSD_Li256ELb0ELb1EEENS1_25SingleTileBwdLPTSchedulerILb0ELi128ELb1EEEEEEEEEvNT_6ParamsE$_ZN4cute5tupleIJNS0_IJNS0_IJNS_1CILi2EEES2_EEENS1_ILi8EEES3_EEENS0_IJNS0_IJNS1_ILi1EEEiEEENS1_ILi1024EEENS0_IJiiEEEEEEEEC2ERKS5_RKSA_ - $_ZN7cutlass13device_kernelIN5flash19enable_sm80_to_sm89INS1_16FlashAttnBwdSm80INS1_25CollectiveMainloopBwdSm80ILi2ELi2EN4cute5tupleIJNS5_1CILi128EEES8_NS7_ILi64EEEEEENS_10bfloat16_tEfNS_4arch4Sm80ELb1ELb0ELb1ELb0ELb1ELb0ELb0ELb0ELi2ELi4ELi4ELi4ELb0EEENS1_24CollectiveEpilogueBwdGQAISA_fSD_Li256ELb0ELb1EEENS1_25SingleTileBwdLPTSchedulerILb0ELi128ELb1EEEEEEEEEvNT_6ParamsE$_ZN4cute5tupleIJNS0_IJNS0_IJNS_1CILi1EEENS0_IJS2_NS1_ILi2EEES3_EEEEEES3_NS0_IJS3_S3_EEEEEENS0_IJNS0_IJNS1_ILi0EEENS0_IJS2_NS1_ILi256EEEiEEEEEENS1_ILi2048EEENS0_IJiNS1_ILi4096EEEEEEEEEEEC2ERKS7_RKSF_)
$_ZN7cutlass13device_kernelIN5flash19enable_sm80_to_sm89INS1_16FlashAttnBwdSm80INS1_25CollectiveMainloopBwdSm80ILi2ELi2EN4cute5tupleIJNS5_1CILi128EEES8_NS7_ILi64EEEEEENS_10bfloat16_tEfNS_4arch4Sm80ELb1ELb0ELb1ELb0ELb1ELb0ELb0ELb0ELi2ELi4ELi4ELi4ELb0EEENS1_24CollectiveEpilogueBwdGQAISA_fSD_Li256ELb0ELb1EEENS1_25SingleTileBwdLPTSchedulerILb0ELi128ELb1EEEEEEEEEvNT_6ParamsE$_ZN4cute5tupleIJNS0_IJNS0_IJNS_1CILi1EEENS0_IJS2_NS1_ILi2EEES3_EEEEEES3_NS0_IJS3_S3_EEEEEENS0_IJNS0_IJNS1_ILi0EEENS0_IJS2_NS1_ILi256EEEiEEEEEENS1_ILi2048EEENS0_IJiNS1_ILi4096EEEEEEEEEEEC2ERKS7_RKSF_:
[----:B------:R-:W-:Y:S02]  /*a680*/  MOV R6, 0xa6a0 ;  /* 0x0000a6a000067802 */ /* 0x000fe40000000f00 */
[----:B------:R-:W-:Y:S05]  /*a690*/  CALL.REL.NOINC `($_ZN7cutlass13device_kernelIN5flash19enable_sm80_to_sm89INS1_16FlashAttnBwdSm80INS1_25CollectiveMainloopBwdSm80ILi2ELi2EN4cute5tupleIJNS5_1CILi128EEES8_NS7_ILi64EEEEEENS_10bfloat16_tEfNS_4arch4Sm80ELb1ELb0ELb1ELb0ELb1ELb0ELb0ELb0ELi2ELi4ELi4ELi4ELb0EEENS1_24CollectiveEpilogueBwdGQAISA_fSD_Li256ELb0ELb1EEENS1_25SingleTileBwdLPTSchedulerILb0ELi128ELb1EEEEEEEEEvNT_6ParamsE$_ZN4cute3eso3ESOILb1ELb0EJNS_5tupleIJNS2_IJNS_1CILi1EEENS2_IJS4_NS3_ILi2EEES5_EEEEEES5_NS2_IJS5_S5_EEEEEENS2_IJNS2_IJNS3_ILi0EEENS2_IJS4_NS3_ILi256EEEiEEEEEENS3_ILi2048EEENS2_IJiNS3_ILi4096EEEEEEEEEEEC2ERKS9_RKSH_) ;  /* 0xffffdb6000007944 */ /* 0x000fea0003c3ffff */
[----:B-1----:R-:W-:-:S04]  /*a6a0*/  MOV R5, 0x0 ;  /* 0x0000000000057802 */ /* 0x002fc80000000f00 */
[----:B------:R-:W-:Y:S05]  /*a6b0*/  RET.REL.NODEC R4 `(_ZN7cutlass13device_kernelIN5flash19enable_sm80_to_sm89INS1_16FlashAttnBwdSm80INS1_25CollectiveMainloopBwdSm80ILi2ELi2EN4cute5tupleIJNS5_1CILi128EEES8_NS7_ILi64EEEEEENS_10bfloat16_tEfNS_4arch4Sm80ELb1ELb0ELb1ELb0ELb1ELb0ELb0ELb0ELi2ELi4ELi4ELi4ELb0EEENS1_24CollectiveEpilogueBwdGQAISA_fSD_Li256ELb0ELb1EEENS1_25SingleTileBwdLPTSchedulerILb0ELi128ELb1EEEEEEEEEvNT_6ParamsE) ;  /* 0xffff594004007950 */ /* 0x000fea0003c3ffff */
        .type           $_ZN7cutlass13device_kernelIN5flash19enable_sm80_to_sm89INS1_16FlashAttnBwdSm80INS1_25CollectiveMainloopBwdSm80ILi2ELi2EN4cute5tupleIJNS5_1CILi128EEES8_NS7_ILi64EEEEEENS_10bfloat16_tEfNS_4arch4Sm80ELb1ELb0ELb1ELb0ELb1ELb0ELb0ELb0ELi2ELi4ELi4ELi4ELb0EEENS1_24CollectiveEpilogueBwdGQAISA_fSD_Li256ELb0ELb1EEENS1_25SingleTileBwdLPTSchedulerILb0ELi128ELb1EEEEEEEEEvNT_6ParamsE$_ZN4cute5tupleIJNS0_IJNS0_IJNS_1CILi2EEES2_EEENS1_ILi8EEES3_EEENS0_IJNS0_IJNS1_ILi1EEEiEEENS1_ILi1024EEENS0_IJiiEEEEEEEEC2ERKS5_RKSA_,@function
        .size           $_ZN7cutlass13device_kernelIN5flash19enable_sm80_to_sm89INS1_16FlashAttnBwdSm80INS1_25CollectiveMainloopBwdSm80ILi2ELi2EN4cute5tupleIJNS5_1CILi128EEES8_NS7_ILi64EEEEEENS_10bfloat16_tEfNS_4arch4Sm80ELb1ELb0ELb1ELb0ELb1ELb0ELb0ELb0ELi2ELi4ELi4ELi4ELb0EEENS1_24CollectiveEpilogueBwdGQAISA_fSD_Li256ELb0ELb1EEENS1_25SingleTileBwdLPTSchedulerILb0ELi128ELb1EEEEEEEEEvNT_6ParamsE$_ZN4cute5tupleIJNS0_IJNS0_IJNS_1CILi2EEES2_EEENS1_ILi8EEES3_EEENS0_IJNS0_IJNS1_ILi1EEEiEEENS1_ILi1024EEENS0_IJiiEEEEEEEEC2ERKS5_RKSA_,($_ZN7cutlass13device_kernelIN5flash19enable_sm80_to_sm89INS1_16FlashAttnBwdSm80INS1_25CollectiveMainloopBwdSm80ILi2ELi2EN4cute5tupleIJNS5_1CILi128EEES8_NS7_ILi64EEEEEENS_10bfloat16_tEfNS_4arch4Sm80ELb1ELb0ELb1ELb0ELb1ELb0ELb0ELb0ELi2ELi4ELi4ELi4ELb0EEENS1_24CollectiveEpilogueBwdGQAISA_fSD_Li256ELb0ELb1EEENS1_25SingleTileBwdLPTSchedulerILb0ELi128ELb1EEEEEEEEEvNT_6ParamsE$_ZN4cute5tupleIJNS0_IJNS0_IJNS_1CILi2EEES2_EEES2_EEENS0_IJNS0_IJiiEEENS1_ILi8192EEEEEEEEC2ERKS4_RKS7_ - $_ZN7cutlass13device_kernelIN5flash19enable_sm80_to_sm89INS1_16FlashAttnBwdSm80INS1_25CollectiveMainloopBwdSm80ILi2ELi2EN4cute5tupleIJNS5_1CILi128EEES8_NS7_ILi64EEEEEENS_10bfloat16_tEfNS_4arch4Sm80ELb1ELb0ELb1ELb0ELb1ELb0ELb0ELb0ELi2ELi4ELi4ELi4ELb0EEENS1_24CollectiveEpilogueBwdGQAISA_fSD_Li256ELb0ELb1EEENS1_25SingleTileBwdLPTSchedulerILb0ELi128ELb1EEEEEEEEEvNT_6ParamsE$_ZN4cute5tupleIJNS0_IJNS0_IJNS_1CILi2EEES2_EEENS1_ILi8EEES3_EEENS0_IJNS0_IJNS1_ILi1EEEiEEENS1_ILi1024EEENS0_IJiiEEEEEEEEC2ERKS5_RKSA_)
$_ZN7cutlass13device_kernelIN5flash19enable_sm80_to_sm89INS1_16FlashAttnBwdSm80INS1_25CollectiveMainloopBwdSm80ILi2ELi2EN4cute5tupleIJNS5_1CILi128EEES8_NS7_ILi64EEEEEENS_10bfloat16_tEfNS_4arch4Sm80ELb1ELb0ELb1ELb0ELb1ELb0ELb0ELb0ELi2ELi4ELi4ELi4ELb0EEENS1_24CollectiveEpilogueBwdGQAISA_fSD_Li256ELb0ELb1EEENS1_25SingleTileBwdLPTSchedulerILb0ELi128ELb1EEEEEEEEEvNT_6ParamsE$_ZN4cute5tupleIJNS0_IJNS0_IJNS_1CILi2EEES2_EEENS1_ILi8EEES3_EEENS0_IJNS0_IJNS1_ILi1EEEiEEENS1_ILi1024EEENS0_IJiiEEEEEEEEC2ERKS5_RKSA_:
[----:B------:R-:W-:Y:S02]  /*a6c0*/  MOV R8, 0xa6e0 ;  /* 0x0000a6e000087802 */ /* 0x000fe40000000f00 */
[----:B------:R-:W-:Y:S05]  /*a6d0*/  CALL.REL.NOINC `($_ZN7cutlass13device_kernelIN5flash19enable_sm80_to_sm89INS1_16FlashAttnBwdSm80INS1_25CollectiveMainloopBwdSm80ILi2ELi2EN4cute5tupleIJNS5_1CILi128EEES8_NS7_ILi64EEEEEENS_10bfloat16_tEfNS_4arch4Sm80ELb1ELb0ELb1ELb0ELb1ELb0ELb0ELb0ELi2ELi4ELi4ELi4ELb0EEENS1_24CollectiveEpilogueBwdGQAISA_fSD_Li256ELb0ELb1EEENS1_25SingleTileBwdLPTSchedulerILb0ELi128ELb1EEEEEEEEEvNT_6ParamsE$_ZN4cute3eso3ESOILb1ELb0EJNS_5tupleIJNS2_IJNS_1CILi2EEES4_EEENS3_ILi8EEES5_EEENS2_IJNS2_IJNS3_ILi1EEEiEEENS3_ILi1024EEENS2_IJiiEEEEEEEEC2ERKS7_RKSC_) ;  /* 0xffffdc0000007944 */ /* 0x000fea0003c3ffff */
[----:B------:R-:W-:-:S04]  /*a6e0*/  MOV R7, 0x0 ;  /* 0x0000000000077802 */ /* 0x000fc80000000f00 */
[----:B------:R-:W-:Y:S05]  /*a6f0*/  RET.REL.NODEC R6 `(_ZN7cutlass13device_kernelIN5flash19enable_sm80_to_sm89INS1_16FlashAttnBwdSm80INS1_25CollectiveMainloopBwdSm80ILi2ELi2EN4cute5tupleIJNS5_1CILi128EEES8_NS7_ILi64EEEEEENS_10bfloat16_tEfNS_4arch4Sm80ELb1ELb0ELb1ELb0ELb1ELb0ELb0ELb0ELi2ELi4ELi4ELi4ELb0EEENS1_24CollectiveEpilogueBwdGQAISA_fSD_Li256ELb0ELb1EEENS1_25SingleTileBwdLPTSchedulerILb0ELi128ELb1EEEEEEEEEvNT_6ParamsE) ;  /* 0xffff590006007950 */ /* 0x000fea0003c3ffff */
        .type           $_ZN7cutlass13device_kernelIN5flash19enable_sm80_to_sm89INS1_16FlashAttnBwdSm80INS1_25CollectiveMainloopBwdSm80ILi2ELi2EN4cute5tupleIJNS5_1CILi128EEES8_NS7_ILi64EEEEEENS_10bfloat16_tEfNS_4arch4Sm80ELb1ELb0ELb1ELb0ELb1ELb0ELb0ELb0ELi2ELi4ELi4ELi4ELb0EEENS1_24CollectiveEpilogueBwdGQAISA_fSD_Li256ELb0ELb1EEENS1_25SingleTileBwdLPTSchedulerILb0ELi128ELb1EEEEEEEEEvNT_6ParamsE$_ZN4cute5tupleIJNS0_IJNS0_IJNS_1CILi2EEES2_EEES2_EEENS0_IJNS0_IJiiEEENS1_ILi8192EEEEEEEEC2ERKS4_RKS7_,@function
        .size           $_ZN7cutlass13device_kernelIN5flash19enable_sm80_to_sm89INS1_16FlashAttnBwdSm80INS1_25CollectiveMainloopBwdSm80ILi2ELi2EN4cute5tupleIJNS5_1CILi128EEES8_NS7_ILi64EEEEEENS_10bfloat16_tEfNS_4arch4Sm80ELb1ELb0ELb1ELb0ELb1ELb0ELb0ELb0ELi2ELi4ELi4ELi4ELb0EEENS1_24CollectiveEpilogueBwdGQAISA_fSD_Li256ELb0ELb1EEENS1_25SingleTileBwdLPTSchedulerILb0ELi128ELb1EEEEEEEEEvNT_6ParamsE$_ZN4cute5tupleIJNS0_IJNS0_IJNS_1CILi2EEES2_EEES2_EEENS0_IJNS0_IJiiEEENS1_ILi8192EEEEEEEEC2ERKS4_RKS7_,($_ZN7cutlass13device_kernelIN5flash19enable_sm80_to_sm89INS1_16FlashAttnBwdSm80INS1_25CollectiveMainloopBwdSm80ILi2ELi2EN4cute5tupleIJNS5_1CILi128EEES8_NS7_ILi64EEEEEENS_10bfloat16_tEfNS_4arch4Sm80ELb1ELb0ELb1ELb0ELb1ELb0ELb0ELb0ELi2ELi4ELi4ELi4ELb0EEENS1_24CollectiveEpilogueBwdGQAISA_fSD_Li256ELb0ELb1EEENS1_25SingleTileBwdLPTSchedulerILb0ELi128ELb1EEEEEEEEEvNT_6ParamsE$_ZN4cute5tupleIJNS0_IJNS0_IJNS_1CILi2EEES2_EEES3_NS1_ILi8EEEEEENS0_IJNS0_IJiNS1_ILi512EEEEEENS0_IJiiEEENS1_ILi1024EEEEEEEEC2ERKS5_RKSA_ - $_ZN7cutlass13device_kernelIN5flash19enable_sm80_to_sm89INS1_16FlashAttnBwdSm80INS1_25CollectiveMainloopBwdSm80ILi2ELi2EN4cute5tupleIJNS5_1CILi128EEES8_NS7_ILi64EEEEEENS_10bfloat16_tEfNS_4arch4Sm80ELb1ELb0ELb1ELb0ELb1ELb0ELb0ELb0ELi2ELi4ELi4ELi4ELb0EEENS1_24CollectiveEpilogueBwdGQAISA_fSD_Li256ELb0ELb1EEENS1_25SingleTileBwdLPTSchedulerILb0ELi128ELb1EEEEEEEEEvNT_6ParamsE$_ZN4cute5tupleIJNS0_IJNS0_IJNS_1CILi2EEES2_EEES2_EEENS0_IJNS0_IJiiEEENS1_ILi8192EEEEEEEEC2ERKS4_RKS7_)
$_ZN7cutlass13device_kernelIN5flash19enable_sm80_to_sm89INS1_16FlashAttnBwdSm80INS1_25CollectiveMainloopBwdSm80ILi2ELi2EN4cute5tupleIJNS5_1CILi128EEES8_NS7_ILi64EEEEEENS_10bfloat16_tEfNS_4arch4Sm80ELb1ELb0ELb1ELb0ELb1ELb0ELb0ELb0ELi2ELi4ELi4ELi4ELb0EEENS1_24CollectiveEpilogueBwdGQAISA_fSD_Li256ELb0ELb1EEENS1_25SingleTileBwdLPTSchedulerILb0ELi128ELb1EEEEEEEEEvNT_6ParamsE$_ZN4cute5tupleIJNS0_IJNS0_IJNS_1CILi2EEES2_EEES2_EEENS0_IJNS0_IJiiEEENS1_ILi8192EEEEEEEEC2ERKS4_RKS7_:
[----:B------:R-:W-:Y:S02]  /*a700*/  MOV R6, 0xa720 ;  /* 0x0000a72000067802 */ /* 0x000fe40000000f00 */
[----:B------:R-:W-:Y:S05]  /*a710*/  CALL.REL.NOINC `($_ZN7cutlass13device_kernelIN5flash19enable_sm80_to_sm89INS1_16FlashAttnBwdSm80INS1_25CollectiveMainloopBwdSm80ILi2ELi2EN4cute5tupleIJNS5_1CILi128EEES8_NS7_ILi64EEEEEENS_10bfloat16_tEfNS_4arch4Sm80ELb1ELb0ELb1ELb0ELb1ELb0ELb0ELb0ELi2ELi4ELi4ELi4ELb0EEENS1_24CollectiveEpilogueBwdGQAISA_fSD_Li256ELb0ELb1EEENS1_25SingleTileBwdLPTSchedulerILb0ELi128ELb1EEEEEEEEEvNT_6ParamsE$_ZN4cute3eso3ESOILb1ELb0EJNS_5tupleIJNS2_IJNS_1CILi2EEES4_EEES4_EEENS2_IJNS2_IJiiEEENS3_ILi8192EEEEEEEEC2ERKS6_RKS9_) ;  /* 0xffffdc2000007944 */ /* 0x000fea0003c3ffff */
[----:B------:R-:W-:-:S04]  /*a720*/  MOV R9, 0x0 ;  /* 0x0000000000097802 */ /* 0x000fc80000000f00 */
[----:B------:R-:W-:Y:S05]  /*a730*/  RET.REL.NODEC R8 `(_ZN7cutlass13device_kernelIN5flash19enable_sm80_to_sm89INS1_16FlashAttnBwdSm80INS1_25CollectiveMainloopBwdSm80ILi2ELi2EN4cute5tupleIJNS5_1CILi128EEES8_NS7_ILi64EEEEEENS_10bfloat16_tEfNS_4arch4Sm80ELb1ELb0ELb1ELb0ELb1ELb0ELb0ELb0ELi2ELi4ELi4ELi4ELb0EEENS1_24CollectiveEpilogueBwdGQAISA_fSD_Li256ELb0ELb1EEENS1_25SingleTileBwdLPTSchedulerILb0ELi128ELb1EEEEEEEEEvNT_6ParamsE) ;  /* 0xffff58c008007950 */ /* 0x000fea0003c3ffff */
        .type           $_ZN7cutlass13device_kernelIN5flash19enable_sm80_to_sm89INS1_16FlashAttnBwdSm80INS1_25CollectiveMainloopBwdSm80ILi2ELi2EN4cute5tupleIJNS5_1CILi128EEES8_NS7_ILi64EEEEEENS_10bfloat16_tEfNS_4arch4Sm80ELb1ELb0ELb1ELb0ELb1ELb0ELb0ELb0ELi2ELi4ELi4ELi4ELb0EEENS1_24CollectiveEpilogueBwdGQAISA_fSD_Li256ELb0ELb1EEENS1_25SingleTileBwdLPTSchedulerILb0ELi128ELb1EEEEEEEEEvNT_6ParamsE$_ZN4cute5tupleIJNS0_IJNS0_IJNS_1CILi2EEES2_EEES3_NS1_ILi8EEEEEENS0_IJNS0_IJiNS1_ILi512EEEEEENS0_IJiiEEENS1_ILi1024EEEEEEEEC2ERKS5_RKSA_,@function
        .size           $_ZN7cutlass13device_kernelIN5flash19enable_sm80_to_sm89INS1_16FlashAttnBwdSm80INS1_25CollectiveMainloopBwdSm80ILi2ELi2EN4cute5tupleIJNS5_1CILi128EEES8_NS7_ILi64EEEEEENS_10bfloat16_tEfNS_4arch4Sm80ELb1ELb0ELb1ELb0ELb1ELb0ELb0ELb0ELi2ELi4ELi4ELi4ELb0EEENS1_24CollectiveEpilogueBwdGQAISA_fSD_Li256ELb0ELb1EEENS1_25SingleTileBwdLPTSchedulerILb0ELi128ELb1EEEEEEEEEvNT_6ParamsE$_ZN4cute5tupleIJNS0_IJNS0_IJNS_1CILi2EEES2_EEES3_NS1_ILi8EEEEEENS0_IJNS0_IJiNS1_ILi512EEEEEENS0_IJiiEEENS1_ILi1024EEEEEEEEC2ERKS5_RKSA_,($_ZN7cutlass13device_kernelIN5flash19enable_sm80_to_sm89INS1_16FlashAttnBwdSm80INS1_25CollectiveMainloopBwdSm80ILi2ELi2EN4cute5tupleIJNS5_1CILi128EEES8_NS7_ILi64EEEEEENS_10bfloat16_tEfNS_4arch4Sm80ELb1ELb0ELb1ELb0ELb1ELb0ELb0ELb0ELi2ELi4ELi4ELi4ELb0EEENS1_24CollectiveEpilogueBwdGQAISA_fSD_Li256ELb0ELb1EEENS1_25SingleTileBwdLPTSchedulerILb0ELi128ELb1EEEEEEEEEvNT_6ParamsE$_ZN4cute5tupleIJNS0_IJNS0_IJNS_1CILi2EEES2_S2_EEES2_NS0_IJNS0_IJS2_S2_EEES2_EEEEEENS0_IJNS0_IJNS1_ILi1EEENS1_ILi512EEEiEEENS1_ILi4096EEENS0_IJNS0_IJiiEEENS1_ILi8192EEEEEEEEEEEC2ERKS6_RKSE_ - $_ZN7cutlass13device_kernelIN5flash19enable_sm80_to_sm89INS1_16FlashAttnBwdSm80INS1_25CollectiveMainloopBwdSm80ILi2ELi2EN4cute5tupleIJNS5_1CILi128EEES8_NS7_ILi64EEEEEENS_10bfloat16_tEfNS_4arch4Sm80ELb1ELb0ELb1ELb0ELb1ELb0ELb0ELb0ELi2ELi4ELi4ELi4ELb0EEENS1_24CollectiveEpilogueBwdGQAISA_fSD_Li256ELb0ELb1EEENS1_25SingleTileBwdLPTSchedulerILb0ELi128ELb1EEEEEEEEEvNT_6ParamsE$_ZN4cute5tupleIJNS0_IJNS0_IJNS_1CILi2EEES2_EEES3_NS1_ILi8EEEEEENS0_IJNS0_IJiNS1_ILi512EEEEEENS0_IJiiEEENS1_ILi1024EEEEEEEEC2ERKS5_RKSA_)
$_ZN7cutlass13device_kernelIN5flash19enable_sm80_to_sm89INS1_16FlashAttnBwdSm80INS1_25CollectiveMainloopBwdSm80ILi2ELi2EN4cute5tupleIJNS5_1CILi128EEES8_NS7_ILi64EEEEEENS_10bfloat16_tEfNS_4arch4Sm80ELb1ELb0ELb1ELb0ELb1ELb0ELb0ELb0ELi2ELi4ELi4ELi4ELb0EEENS1_24CollectiveEpilogueBwdGQAISA_fSD_Li256ELb0ELb1EEENS1_25SingleTileBwdLPTSchedulerILb0ELi128ELb1EEEEEEEEEvNT_6ParamsE$_ZN4cute5tupleIJNS0_IJNS0_IJNS_1CILi2EEES2_EEES3_NS1_ILi8EEEEEENS0_IJNS0_IJiNS1_ILi512EEEEEENS0_IJiiEEENS1_ILi1024EEEEEEEEC2ERKS5_RKSA_:
[----:B------:R-:W-:Y:S02]  /*a740*/  MOV R8, 0xa760 ;  /* 0x0000a76000087802 */ /* 0x000fe40000000f00 */
[----:B------:R-:W-:Y:S05]  /*a750*/  CALL.REL.NOINC `($_ZN7cutlass13device_kernelIN5flash19enable_sm80_to_sm89INS1_16FlashAttnBwdSm80INS1_25CollectiveMainloopBwdSm80ILi2ELi2EN4cute5tupleIJNS5_1CILi128EEES8_NS7_ILi64EEEEEENS_10bfloat16_tEfNS_4arch4Sm80ELb1ELb0ELb1ELb0ELb1ELb0ELb0ELb0ELi2ELi4ELi4ELi4ELb0EEENS1_24CollectiveEpilogueBwdGQAISA_fSD_Li256ELb0ELb1EEENS1_25SingleTileBwdLPTSchedulerILb0ELi128ELb1EEEEEEEEEvNT_6ParamsE$_ZN4cute3eso3ESOILb1ELb0EJNS_5tupleIJNS2_IJNS_1CILi2EEES4_EEES5_NS3_ILi8EEEEEENS2_IJNS2_IJiNS3_ILi512EEEEEENS2_IJiiEEENS3_ILi1024EEEEEEEEC2ERKS7_RKSC_) ;  /* 0xffffdc4000007944 */ /* 0x000fea0003c3ffff */
[----:B-1----:R-:W-:Y:S02]  /*a760*/  MOV R2, R6 ;  /* 0x0000000600027202 */ /* 0x002fe40000000f00 */
[----:B------:R-:W-:-:S04]  /*a770*/  MOV R3, 0x0 ;  /* 0x0000000000037802 */ /* 0x000fc80000000f00 */
[----:B------:R-:W-:Y:S05]  /*a780*/  RET.REL.NODEC R2 `(_ZN7cutlass13device_kernelIN5flash19enable_sm80_to_sm89INS1_16FlashAttnBwdSm80INS1_25CollectiveMainloopBwdSm80ILi2ELi2EN4cute5tupleIJNS5_1CILi128EEES8_NS7_ILi64EEEEEENS_10bfloat16_tEfNS_4arch4Sm80ELb1ELb0ELb1ELb0ELb1ELb0ELb0ELb0ELi2ELi4ELi4ELi4ELb0EEENS1_24CollectiveEpilogueBwdGQAISA_fSD_Li256ELb0ELb1EEENS1_25SingleTileBwdLPTSchedulerILb0ELi128ELb1EEEEEEEEEvNT_6ParamsE) ;  /* 0xffff587002007950 */ /* 0x000fea0003c3ffff */
        .type           $_ZN7cutlass13device_kernelIN5flash19enable_sm80_to_sm89INS1_16FlashAttnBwdSm80INS1_25CollectiveMainloopBwdSm80ILi2ELi2EN4cute5tupleIJNS5_1CILi128EEES8_NS7_ILi64EEEEEENS_10bfloat16_tEfNS_4arch4Sm80ELb1ELb0ELb1ELb0ELb1ELb0ELb0ELb0ELi2ELi4ELi4ELi4ELb0EEENS1_24CollectiveEpilogueBwdGQAISA_fSD_Li256ELb0ELb1EEENS1_25SingleTileBwdLPTSchedulerILb0ELi128ELb1EEEEEEEEEvNT_6ParamsE$_ZN4cute5tupleIJNS0_IJNS0_IJNS_1CILi2EEES2_S2_EEES2_NS0_IJNS0_IJS2_S2_EEES2_EEEEEENS0_IJNS0_IJNS1_ILi1EEENS1_ILi512EEEiEEENS1_ILi4096EEENS0_IJNS0_IJiiEEENS1_ILi8192EEEEEEEEEEEC2ERKS6_RKSE_,@function
        .size           $_ZN7cutlass13device_kernelIN5flash19enable_sm80_to_sm89INS1_16FlashAttnBwdSm80INS1_25CollectiveMainloopBwdSm80ILi2ELi2EN4cute5tupleIJNS5_1CILi128EEES8_NS7_ILi64EEEEEENS_10bfloat16_tEfNS_4arch4Sm80ELb1ELb0ELb1ELb0ELb1ELb0ELb0ELb0ELi2ELi4ELi4ELi4ELb0EEENS1_24CollectiveEpilogueBwdGQAISA_fSD_Li256ELb0ELb1EEENS1_25SingleTileBwdLPTSchedulerILb0ELi128ELb1EEEEEEEEEvNT_6ParamsE$_ZN4cute5tupleIJNS0_IJNS0_IJNS_1CILi2EEES2_S2_EEES2_NS0_IJNS0_IJS2_S2_EEES2_EEEEEENS0_IJNS0_IJNS1_ILi1EEENS1_ILi512EEEiEEENS1_ILi4096EEENS0_IJNS0_IJiiEEENS1_ILi8192EEEEEEEEEEEC2ERKS6_RKSE_,($_ZN7cutlass13device_kernelIN5flash19enable_sm80_to_sm89INS1_16FlashAttnBwdSm80INS1_25CollectiveMainloopBwdSm80ILi2ELi2EN4cute5tupleIJNS5_1CILi128EEES8_NS7_ILi64EEEEEENS_10bfloat16_tEfNS_4arch4Sm80ELb1ELb0ELb1ELb0ELb1ELb0ELb0ELb0ELi2ELi4ELi4ELi4ELb0EEENS1_24CollectiveEpilogueBwdGQAISA_fSD_Li256ELb0ELb1EEENS1_25SingleTileBwdLPTSchedulerILb0ELi128ELb1EEEEEEEEEvNT_6ParamsE$_ZN4cute5tupleIJNS0_IJNS0_IJNS_1CILi2EEES2_S2_EEES2_NS0_IJS2_S2_EEEEEENS0_IJNS0_IJNS1_ILi1EEENS1_ILi512EEEiEEENS1_ILi4096EEENS0_IJiiEEEEEEEEC2ERKS5_RKSB_ - $_ZN7cutlass13device_kernelIN5flash19enable_sm80_to_sm89INS1_16FlashAttnBwdSm80INS1_25CollectiveMainloopBwdSm80ILi2ELi2EN4cute5tupleIJNS5_1CILi128EEES8_NS7_ILi64EEEEEENS_10bfloat16_tEfNS_4arch4Sm80ELb1ELb0ELb1ELb0ELb1ELb0ELb0ELb0ELi2ELi4ELi4ELi4ELb0EEENS1_24CollectiveEpilogueBwdGQAISA_fSD_Li256ELb0ELb1EEENS1_25SingleTileBwdLPTSchedulerILb0ELi128ELb1EEEEEEEEEvNT_6ParamsE$_ZN4cute5tupleIJNS0_IJNS0_IJNS_1CILi2EEES2_S2_EEES2_NS0_IJNS0_IJS2_S2_EEES2_EEEEEENS0_IJNS0_IJNS1_ILi1EEENS1_ILi512EEEiEEENS1_ILi4096EEENS0_IJNS0_IJiiEEENS1_ILi8192EEEEEEEEEEEC2ERKS6_RKSE_)
$_ZN7cutlass13device_kernelIN5flash19enable_sm80_to_sm89INS1_16FlashAttnBwdSm80INS1_25CollectiveMainloopBwdSm80ILi2ELi2EN4cute5tupleIJNS5_1CILi128EEES8_NS7_ILi64EEEEEENS_10bfloat16_tEfNS_4arch4Sm80ELb1ELb0ELb1ELb0ELb1ELb0ELb0ELb0ELi2ELi4ELi4ELi4ELb0EEENS1_24CollectiveEpilogueBwdGQAISA_fSD_Li256ELb0ELb1EEENS1_25SingleTileBwdLPTSchedulerILb0ELi128ELb1EEEEEEEEEvNT_6ParamsE$_ZN4cute5tupleIJNS0_IJNS0_IJNS_1CILi2EEES2_S2_EEES2_NS0_IJNS0_IJS2_S2_EEES2_EEEEEENS0_IJNS0_IJNS1_ILi1EEENS1_ILi512EEEiEEENS1_ILi4096EEENS0_IJNS0_IJiiEEENS1_ILi8192EEEEEEEEEEEC2ERKS6_RKSE_:
[----:B------:R-:W-:Y:S02]  /*a790*/  MOV R8, 0xa7b0 ;  /* 0x0000a7b000087802 */ /* 0x000fe40000000f00 */
[----:B------:R-:W-:Y:S05]  /*a7a0*/  CALL.REL.NOINC `($_ZN7cutlass13device_kernelIN5flash19enable_sm80_to_sm89INS1_16FlashAttnBwdSm80INS1_25CollectiveMainloopBwdSm80ILi2ELi2EN4cute5tupleIJNS5_1CILi128EEES8_NS7_ILi64EEEEEENS_10bfloat16_tEfNS_4arch4Sm80ELb1ELb0ELb1ELb0ELb1ELb0ELb0ELb0ELi2ELi4ELi4ELi4ELb0EEENS1_24CollectiveEpilogueBwdGQAISA_fSD_Li256ELb0ELb1EEENS1_25SingleTileBwdLPTSchedulerILb0ELi128ELb1EEEEEEEEEvNT_6ParamsE$_ZN4cute3eso3ESOILb1ELb0EJNS_5tupleIJNS2_IJNS_1CILi2EEES4_S4_EEES4_NS2_IJNS2_IJS4_S4_EEES4_EEEEEENS2_IJNS2_IJNS3_ILi1EEENS3_ILi512EEEiEEENS3_ILi4096EEENS2_IJNS2_IJiiEEENS3_ILi8192EEEEEEEEEEEC2ERKS8_RKSG_) ;  /* 0xffffdc5000007944 */ /* 0x000fea0003c3ffff */
[----:B-1----:R-:W-:Y:S02]  /*a7b0*/  MOV R2, R6 ;  /* 0x0000000600027202 */ /* 0x002fe40000000f00 */
[----:B------:R-:W-:-:S04]  /*a7c0*/  MOV R3, 0x0 ;  /* 0x0000000000037802 */ /* 0x000fc80000000f00 */
[----:B------:R-:W-:Y:S05]  /*a7d0*/  RET.REL.NODEC R2 `(_ZN7cutlass13device_kernelIN5flash19enable_sm80_to_sm89INS1_16FlashAttnBwdSm80INS1_25CollectiveMainloopBwdSm80ILi2ELi2EN4cute5tupleIJNS5_1CILi128EEES8_NS7_ILi64EEEEEENS_10bfloat16_tEfNS_4arch4Sm80ELb1ELb0ELb1ELb0ELb1ELb0ELb0ELb0ELi2ELi4ELi4ELi4ELb0EEENS1_24CollectiveEpilogueBwdGQAISA_fSD_Li256ELb0ELb1EEENS1_25SingleTileBwdLPTSchedulerILb0ELi128ELb1EEEEEEEEEvNT_6ParamsE) ;  /* 0xffff582002007950 */ /* 0x000fea0003c3ffff */
        .type           $_ZN7cutlass13device_kernelIN5flash19enable_sm80_to_sm89INS1_16FlashAttnBwdSm80INS1_25CollectiveMainloopBwdSm80ILi2ELi2EN4cute5tupleIJNS5_1CILi128EEES8_NS7_ILi64EEEEEENS_10bfloat16_tEfNS_4arch4Sm80ELb1ELb0ELb1ELb0ELb1ELb0ELb0ELb0ELi2ELi4ELi4ELi4ELb0EEENS1_24CollectiveEpilogueBwdGQAISA_fSD_Li256ELb0ELb1EEENS1_25SingleTileBwdLPTSchedulerILb0ELi128ELb1EEEEEEEEEvNT_6ParamsE$_ZN4cute5tupleIJNS0_IJNS0_IJNS_1CILi2EEES2_S2_EEES2_NS0_IJS2_S2_EEEEEENS0_IJNS0_IJNS1_ILi1EEENS1_ILi512EEEiEEENS1_ILi4096EEENS0_IJiiEEEEEEEEC2ERKS5_RKSB_,@function
        .size           $_ZN7cutlass13device_kernelIN5flash19enable_sm80_to_sm89INS1_16FlashAttnBwdSm80INS1_25CollectiveMainloopBwdSm80ILi2ELi2EN4cute5tupleIJNS5_1CILi128EEES8_NS7_ILi64EEEEEENS_10bfloat16_tEfNS_4arch4Sm80ELb1ELb0ELb1ELb0ELb1ELb0ELb0ELb0ELi2ELi4ELi4ELi4ELb0EEENS1_24CollectiveEpilogueBwdGQAISA_fSD_Li256ELb0ELb1EEENS1_25SingleTileBwdLPTSchedulerILb0ELi128ELb1EEEEEEEEEvNT_6ParamsE$_ZN4cute5tupleIJNS0_IJNS0_IJNS_1CILi2EEES2_S2_EEES2_NS0_IJS2_S2_EEEEEENS0_IJNS0_IJNS1_ILi1EEENS1_ILi512EEEiEEENS1_ILi4096EEENS0_IJiiEEEEEEEEC2ERKS5_RKSB_,($_ZN7cutlass13device_kernelIN5flash19enable_sm80_to_sm89INS1_16FlashAttnBwdSm80INS1_25CollectiveMainloopBwdSm80ILi2ELi2EN4cute5tupleIJNS5_1CILi128EEES8_NS7_ILi64EEEEEENS_10bfloat16_tEfNS_4arch4Sm80ELb1ELb0ELb1ELb0ELb1ELb0ELb0ELb0ELi2ELi4ELi4ELi4ELb0EEENS1_24CollectiveEpilogueBwdGQAISA_fSD_Li256ELb0ELb1EEENS1_25SingleTileBwdLPTSchedulerILb0ELi128ELb1EEEEEEEEEvNT_6ParamsE$_ZN4cute5tupleIJNS0_IJNS0_IJNS_1CILi8EEENS1_ILi1EEEEEENS0_IJNS1_ILi2EEEEEEEEENS0_IJNS0_IJS3_NS1_ILi0EEEEEENS0_IJiEEEEEEEEC2ERKS7_RKSB_ - $_ZN7cutlass13device_kernelIN5flash19enable_sm80_to_sm89INS1_16FlashAttnBwdSm80INS1_25CollectiveMainloopBwdSm80ILi2ELi2EN4cute5tupleIJNS5_1CILi128EEES8_NS7_ILi64EEEEEENS_10bfloat16_tEfNS_4arch4Sm80ELb1ELb0ELb1ELb0ELb1ELb0ELb0ELb0ELi2ELi4ELi4ELi4ELb0EEENS1_24CollectiveEpilogueBwdGQAISA_fSD_Li256ELb0ELb1EEENS1_25SingleTileBwdLPTSchedulerILb0ELi128ELb1EEEEEEEEEvNT_6ParamsE$_ZN4cute5tupleIJNS0_IJNS0_IJNS_1CILi2EEES2_S2_EEES2_NS0_IJS2_S2_EEEEEENS0_IJNS0_IJNS1_ILi1EEENS1_ILi512EEEiEEENS1_ILi4096EEENS0_IJiiEEEEEEEEC2ERKS5_RKSB_)
$_ZN7cutlass13device_kernelIN5flash19enable_sm80_to_sm89INS1_16FlashAttnBwdSm80INS1_25CollectiveMainloopBwdSm80ILi2ELi2EN4cute5tupleIJNS5_1CILi128EEES8_NS7_ILi64EEEEEENS_10bfloat16_tEfNS_4arch4Sm80ELb1ELb0ELb1ELb0ELb1ELb0ELb0ELb0ELi2ELi4ELi4ELi4ELb0EEENS1_24CollectiveEpilogueBwdGQAISA_fSD_Li256ELb0ELb1EEENS1_25SingleTileBwdLPTSchedulerILb0ELi128ELb1EEEEEEEEEvNT_6ParamsE$_ZN4cute5tupleIJNS0_IJNS0_IJNS_1CILi2EEES2_S2_EEES2_NS0_IJS2_S2_EEEEEENS0_IJNS0_IJNS1_ILi1EEENS1_ILi512EEEiEEENS1_ILi4096EEENS0_IJiiEEEEEEEEC2ERKS5_RKSB_:
[----:B------:R-:W-:Y:S02]  /*a7e0*/  MOV R8, 0xa800 ;  /* 0x0000a80000087802 */ /* 0x000fe40000000f00 */
[----:B------:R-:W-:Y:S05]  /*a7f0*/  CALL.REL.NOINC `($_ZN7cutlass13device_kernelIN5flash19enable_sm80_to_sm89INS1_16FlashAttnBwdSm80INS1_25CollectiveMainloopBwdSm80ILi2ELi2EN4cute5tupleIJNS5_1CILi128EEES8_NS7_ILi64EEEEEENS_10bfloat16_tEfNS_4arch4Sm80ELb1ELb0ELb1ELb0ELb1ELb0ELb0ELb0ELi2ELi4ELi4ELi4ELb0EEENS1_24CollectiveEpilogueBwdGQAISA_fSD_Li256ELb0ELb1EEENS1_25SingleTileBwdLPTSchedulerILb0ELi128ELb1EEEEEEEEEvNT_6ParamsE$_ZN4cute3eso3ESOILb1ELb0EJNS_5tupleIJNS2_IJNS_1CILi2EEES4_S4_EEES4_NS2_IJS4_S4_EEEEEENS2_IJNS2_IJNS3_ILi1EEENS3_ILi512EEEiEEENS3_ILi4096EEENS2_IJiiEEEEEEEEC2ERKS7_RKSD_) ;  /* 0xffffdc6000007944 */ /* 0x000fea0003c3ffff */
[----:B-1----:R-:W-:Y:S02]  /*a800*/  MOV R2, R6 ;  /* 0x0000000600027202 */ /* 0x002fe40000000f00 */
[----:B------:R-:W-:-:S04]  /*a810*/  MOV R3, 0x0 ;  /* 0x0000000000037802 */ /* 0x000fc80000000f00 */
[----:B------:R-:W-:Y:S05]  /*a820*/  RET.REL.NODEC R2 `(_ZN7cutlass13device_kernelIN5flash19enable_sm80_to_sm89INS1_16FlashAttnBwdSm80INS1_25CollectiveMainloopBwdSm80ILi2ELi2EN4cute5tupleIJNS5_1CILi128EEES8_NS7_ILi64EEEEEENS_10bfloat16_tEfNS_4arch4Sm80ELb1ELb0ELb1ELb0ELb1ELb0ELb0ELb0ELi2ELi4ELi4ELi4ELb0EEENS1_24CollectiveEpilogueBwdGQAISA_fSD_Li256ELb0ELb1EEENS1_25SingleTileBwdLPTSchedulerILb0ELi128ELb1EEEEEEEEEvNT_6ParamsE) ;  /* 0xffff57d002007950 */ /* 0x000fea0003c3ffff */
        .type           $_ZN7cutlass13device_kernelIN5flash19enable_sm80_to_sm89INS1_16FlashAttnBwdSm80INS1_25CollectiveMainloopBwdSm80ILi2ELi2EN4cute5tupleIJNS5_1CILi128EEES8_NS7_ILi64EEEEEENS_10bfloat16_tEfNS_4arch4Sm80ELb1ELb0ELb1ELb0ELb1ELb0ELb0ELb0ELi2ELi4ELi4ELi4ELb0EEENS1_24CollectiveEpilogueBwdGQAISA_fSD_Li256ELb0ELb1EEENS1_25SingleTileBwdLPTSchedulerILb0ELi128ELb1EEEEEEEEEvNT_6ParamsE$_ZN4cute5tupleIJNS0_IJNS0_IJNS_1CILi8EEENS1_ILi1EEEEEENS0_IJNS1_ILi2EEEEEEEEENS0_IJNS0_IJS3_NS1_ILi0EEEEEENS0_IJiEEEEEEEEC2ERKS7_RKSB_,@function
        .size           $_ZN7cutlass13device_kernelIN5flash19enable_sm80_to_sm89INS1_16FlashAttnBwdSm80INS1_25CollectiveMainloopBwdSm80ILi2ELi2EN4cute5tupleIJNS5_1CILi128EEES8_NS7_ILi64EEEEEENS_10bfloat16_tEfNS_4arch4Sm80ELb1ELb0ELb1ELb0ELb1ELb0ELb0ELb0ELi2ELi4ELi4ELi4ELb0EEENS1_24CollectiveEpilogueBwdGQAISA_fSD_Li256ELb0ELb1EEENS1_25SingleTileBwdLPTSchedulerILb0ELi128ELb1EEEEEEEEEvNT_6ParamsE$_ZN4cute5tupleIJNS0_IJNS0_IJNS_1CILi8EEENS1_ILi1EEEEEENS0_IJNS1_ILi2EEEEEEEEENS0_IJNS0_IJS3_NS1_ILi0EEEEEENS0_IJiEEEEEEEEC2ERKS7_RKSB_,($_ZN7cutlass13device_kernelIN5flash19enable_sm80_to_sm89INS1_16FlashAttnBwdSm80INS1_25CollectiveMainloopBwdSm80ILi2ELi2EN4cute5tupleIJNS5_1CILi128EEES8_NS7_ILi64EEEEEENS_10bfloat16_tEfNS_4arch4Sm80ELb1ELb0ELb1ELb0ELb1ELb0ELb0ELb0ELi2ELi4ELi4ELi4ELb0EEENS1_24CollectiveEpilogueBwdGQAISA_fSD_Li256ELb0ELb1EEENS1_25SingleTileBwdLPTSchedulerILb0ELi128ELb1EEEEEEEEEvNT_6ParamsE$_ZN4cute5tupleIJNS0_IJNS0_IJNS_1CILi8EEENS1_ILi1EEEEEENS1_ILi2EEEEEENS0_IJNS0_IJS3_NS1_ILi0EEEEEEiEEEEEC2ERKS6_RKS9_ - $_ZN7cutlass13device_kernelIN5flash19enable_sm80_to_sm89INS1_16FlashAttnBwdSm80INS1_25CollectiveMainloopBwdSm80ILi2ELi2EN4cute5tupleIJNS5_1CILi128EEES8_NS7_ILi64EEEEEENS_10bfloat16_tEfNS_4arch4Sm80ELb1ELb0ELb1ELb0ELb1ELb0ELb0ELb0ELi2ELi4ELi4ELi4ELb0EEENS1_24CollectiveEpilogueBwdGQAISA_fSD_Li256ELb0ELb1EEENS1_25SingleTileBwdLPTSchedulerILb0ELi128ELb1EEEEEEEEEvNT_6ParamsE$_ZN4cute5tupleIJNS0_IJNS0_IJNS_1CILi8EEENS1_ILi1EEEEEENS0_IJNS1_ILi2EEEEEEEEENS0_IJNS0_IJS3_NS1_ILi0EEEEEENS0_IJiEEEEEEEEC2ERKS7_RKSB_)
$_ZN7cutlass13device_kernelIN5flash19enable_sm80_to_sm89INS1_16FlashAttnBwdSm80INS1_25CollectiveMainloopBwdSm80ILi2ELi2EN4cute5tupleIJNS5_1CILi128EEES8_NS7_ILi64EEEEEENS_10bfloat16_tEfNS_4arch4Sm80ELb1ELb0ELb1ELb0ELb1ELb0ELb0ELb0ELi2ELi4ELi4ELi4ELb0EEENS1_24CollectiveEpilogueBwdGQAISA_fSD_Li256ELb0ELb1EEENS1_25SingleTileBwdLPTSchedulerILb0ELi128ELb1EEEEEEEEEvNT_6ParamsE$_ZN4cute5tupleIJNS0_IJNS0_IJNS_1CILi8EEENS1_ILi1EEEEEENS0_IJNS1_ILi2EEEEEEEEENS0_IJNS0_IJS3_NS1_ILi0EEEEEENS0_IJiEEEEEEEEC2ERKS7_RKSB_:
[----:B------:R-:W-:Y:S02]  /*a830*/  MOV R8, 0xa850 ;  /* 0x0000a85000087802 */ /* 0x000fe40000000f00 */
[----:B------:R-:W-:Y:S05]  /*a840*/  CALL.REL.NOINC `($_ZN7cutlass13device_kernelIN5flash19enable_sm80_to_sm89INS1_16FlashAttnBwdSm80INS1_25CollectiveMainloopBwdSm80ILi2ELi2EN4cute5tupleIJNS5_1CILi128EEES8_NS7_ILi64EEEEEENS_10bfloat16_tEfNS_4arch4Sm80ELb1ELb0ELb1ELb0ELb1ELb0ELb0ELb0ELi2ELi4ELi4ELi4ELb0EEENS1_24CollectiveEpilogueBwdGQAISA_fSD_Li256ELb0ELb1EEENS1_25SingleTileBwdLPTSchedulerILb0ELi128ELb1EEEEEEEEEvNT_6ParamsE$_ZN4cute3eso3ESOILb1ELb0EJNS_5tupleIJNS2_IJNS_1CILi8EEENS3_ILi1EEEEEENS2_IJNS3_ILi2EEEEEEEEENS2_IJNS2_IJS5_NS3_ILi0EEEEEENS2_IJiEEEEEEEEC2ERKS9_RKSD_) ;  /* 0xffffdc7000007944 */ /* 0x000fea0003c3ffff */
[----:B------:R-:W-:-:S04]  /*a850*/  MOV R7, 0x0 ;  /* 0x0000000000077802 */ /* 0x000fc80000000f00 */
[----:B------:R-:W-:Y:S05]  /*a860*/  RET.REL.NODEC R6 `(_ZN7cutlass13device_kernelIN5flash19enable_sm80_to_sm89INS1_16FlashAttnBwdSm80INS1_25CollectiveMainloopBwdSm80ILi2ELi2EN4cute5tupleIJNS5_1CILi128EEES8_NS7_ILi64EEEEEENS_10bfloat16_tEfNS_4arch4Sm80ELb1ELb0ELb1ELb0ELb1ELb0ELb0ELb0ELi2ELi4ELi4ELi4ELb0EEENS1_24CollectiveEpilogueBwdGQAISA_fSD_Li256ELb0ELb1EEENS1_25SingleTileBwdLPTSchedulerILb0ELi128ELb1EEEEEEEEEvNT_6ParamsE) ;  /* 0xffff579006007950 */ /* 0x000fea0003c3ffff */
        .type           $_ZN7cutlass13device_kernelIN5flash19enable_sm80_to_sm89INS1_16FlashAttnBwdSm80INS1_25CollectiveMainloopBwdSm80ILi2ELi2EN4cute5tupleIJNS5_1CILi128EEES8_NS7_ILi64EEEEEENS_10bfloat16_tEfNS_4arch4Sm80ELb1ELb0ELb1ELb0ELb1ELb0ELb0ELb0ELi2ELi4ELi4ELi4ELb0EEENS1_24CollectiveEpilogueBwdGQAISA_fSD_Li256ELb0ELb1EEENS1_25SingleTileBwdLPTSchedulerILb0ELi128ELb1EEEEEEEEEvNT_6ParamsE$_ZN4cute5tupleIJNS0_IJNS0_IJNS_1CILi8EEENS1_ILi1EEEEEENS1_ILi2EEEEEENS0_IJNS0_IJS3_NS1_ILi0EEEEEEiEEEEEC2ERKS6_RKS9_,@function
        .size           $_ZN7cutlass13device_kernelIN5flash19enable_sm80_to_sm89INS1_16FlashAttnBwdSm80INS1_25CollectiveMainloopBwdSm80ILi2ELi2EN4cute5tupleIJNS5_1CILi128EEES8_NS7_ILi64EEEEEENS_10bfloat16_tEfNS_4arch4Sm80ELb1ELb0ELb1ELb0ELb1ELb0ELb0ELb0ELi2ELi4ELi4ELi4ELb0EEENS1_24CollectiveEpilogueBwdGQAISA_fSD_Li256ELb0ELb1EEENS1_25SingleTileBwdLPTSchedulerILb0ELi128ELb1EEEEEEEEEvNT_6ParamsE$_ZN4cute5tupleIJNS0_IJNS0_IJNS_1CILi8EEENS1_ILi1EEEEEENS1_ILi2EEEEEENS0_IJNS0_IJS3_NS1_ILi0EEEEEEiEEEEEC2ERKS6_RKS9_,($_ZN7cutlass13device_kernelIN5flash19enable_sm80_to_sm89INS1_16FlashAttnBwdSm80INS1_25CollectiveMainloopBwdSm80ILi2ELi2EN4cute5tupleIJNS5_1CILi128EEES8_NS7_ILi64EEEEEENS_10bfloat16_tEfNS_4arch4Sm80ELb1ELb0ELb1ELb0ELb1ELb0ELb0ELb0ELi2ELi4ELi4ELi4ELb0EEENS1_24CollectiveEpilogueBwdGQAISA_fSD_Li256ELb0ELb1EEENS1_25SingleTileBwdLPTSchedulerILb0ELi128ELb1EEEEEEEEEvNT_6ParamsE$_ZN4cute5tupleIJNS0_IJNS0_IJNS_1CILi8EEENS1_ILi1EEEEEENS1_ILi2EEENS0_IJS5_S5_EEEEEENS0_IJNS0_IJS3_NS1_ILi0EEEEEENS1_ILi4096EEENS0_IJiiEEEEEEEEC2ERKS7_RKSC_ - $_ZN7cutlass13device_kernelIN5flash19enable_sm80_to_sm89INS1_16FlashAttnBwdSm80INS1_25CollectiveMainloopBwdSm80ILi2ELi2EN4cute5tupleIJNS5_1CILi128EEES8_NS7_ILi64EEEEEENS_10bfloat16_tEfNS_4arch4Sm80ELb1ELb0ELb1ELb0ELb1ELb0ELb0ELb0ELi2ELi4ELi4ELi4ELb0EEENS1_24CollectiveEpilogueBwdGQAISA_fSD_Li256ELb0ELb1EEENS1_25SingleTileBwdLPTSchedulerILb0ELi128ELb1EEEEEEEEEvNT_6ParamsE$_ZN4cute5tupleIJNS0_IJNS0_IJNS_1CILi8EEENS1_ILi1EEEEEENS1_ILi2EEEEEENS0_IJNS0_IJS3_NS1_ILi0EEEEEEiEEEEEC2ERKS6_RKS9_)
$_ZN7cutlass13device_kernelIN5flash19enable_sm80_to_sm89INS1_16FlashAttnBwdSm80INS1_25CollectiveMainloopBwdSm80ILi2ELi2EN4cute5tupleIJNS5_1CILi128EEES8_NS7_ILi64EEEEEENS_10bfloat16_tEfNS_4arch4Sm80ELb1ELb0ELb1ELb0ELb1ELb0ELb0ELb0ELi2ELi4ELi4ELi4ELb0EEENS1_24CollectiveEpilogueBwdGQAISA_fSD_Li256ELb0ELb1EEENS1_25SingleTileBwdLPTSchedulerILb0ELi128ELb1EEEEEEEEEvNT_6ParamsE$_ZN4cute5tupleIJNS0_IJNS0_IJNS_1CILi8EEENS1_ILi1EEEEEENS1_ILi2EEEEEENS0_IJNS0_IJS3_NS1_ILi0EEEEEEiEEEEEC2ERKS6_RKS9_:
[----:B------:R-:W-:Y:S02]  /*a870*/  MOV R8, 0xa890 ;  /* 0x0000a89000087802 */ /* 0x000fe40000000f00 */
[----:B------:R-:W-:Y:S05]  /*a880*/  CALL.REL.NOINC `($_ZN7cutlass13device_kernelIN5flash19enable_sm80_to_sm89INS1_16FlashAttnBwdSm80INS1_25CollectiveMainloopBwdSm80ILi2ELi2EN4cute5tupleIJNS5_1CILi128EEES8_NS7_ILi64EEEEEENS_10bfloat16_tEfNS_4arch4Sm80ELb1ELb0ELb1ELb0ELb1ELb0ELb0ELb0ELi2ELi4ELi4ELi4ELb0EEENS1_24CollectiveEpilogueBwdGQAISA_fSD_Li256ELb0ELb1EEENS1_25SingleTileBwdLPTSchedulerILb0ELi128ELb1EEEEEEEEEvNT_6ParamsE$_ZN4cute3eso3ESOILb1ELb0EJNS_5tupleIJNS2_IJNS_1CILi8EEENS3_ILi1EEEEEENS3_ILi2EEEEEENS2_IJNS2_IJS5_NS3_ILi0EEEEEEiEEEEEC2ERKS8_RKSB_) ;  /* 0xffffdc7000007944 */ /* 0x000fea0003c3ffff */
[----:B------:R-:W-:-:S04]  /*a890*/  MOV R7, 0x0 ;  /* 0x0000000000077802 */ /* 0x000fc80000000f00 */
[----:B------:R-:W-:Y:S05]  /*a8a0*/  RET.REL.NODEC R6 `(_ZN7cutlass13device_kernelIN5flash19enable_sm80_to_sm89INS1_16FlashAttnBwdSm80INS1_25CollectiveMainloopBwdSm80ILi2ELi2EN4cute5tupleIJNS5_1CILi128EEES8_NS7_ILi64EEEEEENS_10bfloat16_tEfNS_4arch4Sm80ELb1ELb0ELb1ELb0ELb1ELb0ELb0ELb0ELi2ELi4ELi4ELi4ELb0EEENS1_24CollectiveEpilogueBwdGQAISA_fSD_Li256ELb0ELb1EEENS1_25SingleTileBwdLPTSchedulerILb0ELi128ELb1EEEEEEEEEvNT_6ParamsE) ;  /* 0xffff575006007950 */ /* 0x000fea0003c3ffff */
        .type           $_ZN7cutlass13device_kernelIN5flash19enable_sm80_to_sm89INS1_16FlashAttnBwdSm80INS1_25CollectiveMainloopBwdSm80ILi2ELi2EN4cute5tupleIJNS5_1CILi128EEES8_NS7_ILi64EEEEEENS_10bfloat16_tEfNS_4arch4Sm80ELb1ELb0ELb1ELb0ELb1ELb0ELb0ELb0ELi2ELi4ELi4ELi4ELb0EEENS1_24CollectiveEpilogueBwdGQAISA_fSD_Li256ELb0ELb1EEENS1_25SingleTileBwdLPTSchedulerILb0ELi128ELb1EEEEEEEEEvNT_6ParamsE$_ZN4cute5tupleIJNS0_IJNS0_IJNS_1CILi8EEENS1_ILi1EEEEEENS1_ILi2EEENS0_IJS5_S5_EEEEEENS0_IJNS0_IJS3_NS1_ILi0EEEEEENS1_ILi4096EEENS0_IJiiEEEEEEEEC2ERKS7_RKSC_,@function
        .size           $_ZN7cutlass13device_kernelIN5flash19enable_sm80_to_sm89INS1_16FlashAttnBwdSm80INS1_25CollectiveMainloopBwdSm80ILi2ELi2EN4cute5tupleIJNS5_1CILi128EEES8_NS7_ILi64EEEEEENS_10bfloat16_tEfNS_4arch4Sm80ELb1ELb0ELb1ELb0ELb1ELb0ELb0ELb0ELi2ELi4ELi4ELi4ELb0EEENS1_24CollectiveEpilogueBwdGQAISA_fSD_Li256ELb0ELb1EEENS1_25SingleTileBwdLPTSchedulerILb0ELi128ELb1EEEEEEEEEvNT_6ParamsE$_ZN4cute5tupleIJNS0_IJNS0_IJNS_1CILi8EEENS1_ILi1EEEEEENS1_ILi2EEENS0_IJS5_S5_EEEEEENS0_IJNS0_IJS3_NS1_ILi0EEEEEENS1_ILi4096EEENS0_IJiiEEEEEEEEC2ERKS7_RKSC_,($_ZN7cutlass13device_kernelIN5flash19enable_sm80_to_sm89INS1_16FlashAttnBwdSm80INS1_25CollectiveMainloopBwdSm80ILi2ELi2EN4cute5tupleIJNS5_1CILi128EEES8_NS7_ILi64EEEEEENS_10bfloat16_tEfNS_4arch4Sm80ELb1ELb0ELb1ELb0ELb1ELb0ELb0ELb0ELi2ELi4ELi4ELi4ELb0EEENS1_24CollectiveEpilogueBwdGQAISA_fSD_Li256ELb0ELb1EEENS1_25SingleTileBwdLPTSchedulerILb0ELi128ELb1EEEEEEEEEvNT_6ParamsE$_ZN4cute5tupleIJNS0_IJNS0_IJNS_1CILi8EEENS1_ILi1EEEEEENS1_ILi2EEES2_EEENS0_IJNS0_IJS3_NS1_ILi0EEEEEEiNS1_ILi1024EEEEEEEEC2ERKS6_RKSA_ - $_ZN7cutlass13device_kernelIN5flash19enable_sm80_to_sm89INS1_16FlashAttnBwdSm80INS1_25CollectiveMainloopBwdSm80ILi2ELi2EN4cute5tupleIJNS5_1CILi128EEES8_NS7_ILi64EEEEEENS_10bfloat16_tEfNS_4arch4Sm80ELb1ELb0ELb1ELb0ELb1ELb0ELb0ELb0ELi2ELi4ELi4ELi4ELb0EEENS1_24CollectiveEpilogueBwdGQAISA_fSD_Li256ELb0ELb1EEENS1_25SingleTileBwdLPTSchedulerILb0ELi128ELb1EEEEEEEEEvNT_6ParamsE$_ZN4cute5tupleIJNS0_IJNS0_IJNS_1CILi8EEENS1_ILi1EEEEEENS1_ILi2EEENS0_IJS5_S5_EEEEEENS0_IJNS0_IJS3_NS1_ILi0EEEEEENS1_ILi4096EEENS0_IJiiEEEEEEEEC2ERKS7_RKSC_)
$_ZN7cutlass13device_kernelIN5flash19enable_sm80_to_sm89INS1_16FlashAttnBwdSm80INS1_25CollectiveMainloopBwdSm80ILi2ELi2EN4cute5tupleIJNS5_1CILi128EEES8_NS7_ILi64EEEEEENS_10bfloat16_tEfNS_4arch4Sm80ELb1ELb0ELb1ELb0ELb1ELb0ELb0ELb0ELi2ELi4ELi4ELi4ELb0EEENS1_24CollectiveEpilogueBwdGQAISA_fSD_Li256ELb0ELb1EEENS1_25SingleTileBwdLPTSchedulerILb0ELi128ELb1EEEEEEEEEvNT_6ParamsE$_ZN4cute5tupleIJNS0_IJNS0_IJNS_1CILi8EEENS1_ILi1EEEEEENS1_ILi2EEENS0_IJS5_S5_EEEEEENS0_IJNS0_IJS3_NS1_ILi0EEEEEENS1_ILi4096EEENS0_IJiiEEEEEEEEC2ERKS7_RKSC_:
[----:B------:R-:W-:Y:S02]  /*a8b0*/  MOV R6, 0xa8d0 ;  /* 0x0000a8d000067802 */ /* 0x000fe40000000f00 */
[----:B------:R-:W-:Y:S05]  /*a8c0*/  CALL.REL.NOINC `($_ZN7cutlass13device_kernelIN5flash19enable_sm80_to_sm89INS1_16FlashAttnBwdSm80INS1_25CollectiveMainloopBwdSm80ILi2ELi2EN4cute5tupleIJNS5_1CILi128EEES8_NS7_ILi64EEEEEENS_10bfloat16_tEfNS_4arch4Sm80ELb1ELb0ELb1ELb0ELb1ELb0ELb0ELb0ELi2ELi4ELi4ELi4ELb0EEENS1_24CollectiveEpilogueBwdGQAISA_fSD_Li256ELb0ELb1EEENS1_25SingleTileBwdLPTSchedulerILb0ELi128ELb1EEEEEEEEEvNT_6ParamsE$_ZN4cute3eso3ESOILb1ELb0EJNS_5tupleIJNS2_IJNS_1CILi8EEENS3_ILi1EEEEEENS3_ILi2EEENS2_IJS7_S7_EEEEEENS2_IJNS2_IJS5_NS3_ILi0EEEEEENS3_ILi4096EEENS2_IJiiEEEEEEEEC2ERKS9_RKSE_) ;  /* 0xffffdc7000007944 */ /* 0x000fea0003c3ffff */
[----:B------:R-:W-:-:S04]  /*a8d0*/  MOV R5, 0x0 ;  /* 0x0000000000057802 */ /* 0x000fc80000000f00 */
[----:B------:R-:W-:Y:S05]  /*a8e0*/  RET.REL.NODEC R4 `(_ZN7cutlass13device_kernelIN5flash19enable_sm80_to_sm89INS1_16FlashAttnBwdSm80INS1_25CollectiveMainloopBwdSm80ILi2ELi2EN4cute5tupleIJNS5_1CILi128EEES8_NS7_ILi64EEEEEENS_10bfloat16_tEfNS_4arch4Sm80ELb1ELb0ELb1ELb0ELb1ELb0ELb0ELb0ELi2ELi4ELi4ELi4ELb0EEENS1_24CollectiveEpilogueBwdGQAISA_fSD_Li256ELb0ELb1EEENS1_25SingleTileBwdLPTSchedulerILb0ELi128ELb1EEEEEEEEEvNT_6ParamsE) ;  /* 0xffff571004007950 */ /* 0x000fea0003c3ffff */
        .type           $_ZN7cutlass13device_kernelIN5flash19enable_sm80_to_sm89INS1_16FlashAttnBwdSm80INS1_25CollectiveMainloopBwdSm80ILi2ELi2EN4cute5tupleIJNS5_1CILi128EEES8_NS7_ILi64EEEEEENS_10bfloat16_tEfNS_4arch4Sm80ELb1ELb0ELb1ELb0ELb1ELb0ELb0ELb0ELi2ELi4ELi4ELi4ELb0EEENS1_24CollectiveEpilogueBwdGQAISA_fSD_Li256ELb0ELb1EEENS1_25SingleTileBwdLPTSchedulerILb0ELi128ELb1EEEEEEEEEvNT_6ParamsE$_ZN4cute5tupleIJNS0_IJNS0_IJNS_1CILi8EEENS1_ILi1EEEEEENS1_ILi2EEES2_EEENS0_IJNS0_IJS3_NS1_ILi0EEEEEEiNS1_ILi1024EEEEEEEEC2ERKS6_RKSA_,@function
        .size           $_ZN7cutlass13device_kernelIN5flash19enable_sm80_to_sm89INS1_16FlashAttnBwdSm80INS1_25CollectiveMainloopBwdSm80ILi2ELi2EN4cute5tupleIJNS5_1CILi128EEES8_NS7_ILi64EEEEEENS_10bfloat16_tEfNS_4arch4Sm80ELb1ELb0ELb1ELb0ELb1ELb0ELb0ELb0ELi2ELi4ELi4ELi4ELb0EEENS1_24CollectiveEpilogueBwdGQAISA_fSD_Li256ELb0ELb1EEENS1_25SingleTileBwdLPTSchedulerILb0ELi128ELb1EEEEEEEEEvNT_6ParamsE$_ZN4cute5tupleIJNS0_IJNS0_IJNS_1CILi8EEENS1_ILi1EEEEEENS1_ILi2EEES2_EEENS0_IJNS0_IJS3_NS1_ILi0EEEEEEiNS1_ILi1024EEEEEEEEC2ERKS6_RKSA_,($_ZN7cutlass13device_kernelIN5flash19enable_sm80_to_sm89INS1_16FlashAttnBwdSm80INS1_25CollectiveMainloopBwdSm80ILi2ELi2EN4cute5tupleIJNS5_1CILi128EEES8_NS7_ILi64EEEEEENS_10bfloat16_tEfNS_4arch4Sm80ELb1ELb0ELb1ELb0ELb1ELb0ELb0ELb0ELi2ELi4ELi4ELi4ELb0EEENS1_24CollectiveEpilogueBwdGQAISA_fSD_Li256ELb0ELb1EEENS1_25SingleTileBwdLPTSchedulerILb0ELi128ELb1EEEEEEEEEvNT_6ParamsE$_ZN4cute5tupleIJNS0_IJNS0_IJNS_1CILi8EEENS1_ILi1EEEEEENS1_ILi4EEES3_EEENS0_IJNS0_IJS3_NS1_ILi0EEEEEElS7_EEEEEC2ERKS6_RKS9_ - $_ZN7cutlass13device_kernelIN5flash19enable_sm80_to_sm89INS1_16FlashAttnBwdSm80INS1_25CollectiveMainloopBwdSm80ILi2ELi2EN4cute5tupleIJNS5_1CILi128EEES8_NS7_ILi64EEEEEENS_10bfloat16_tEfNS_4arch4Sm80ELb1ELb0ELb1ELb0ELb1ELb0ELb0ELb0ELi2ELi4ELi4ELi4ELb0EEENS1_24CollectiveEpilogueBwdGQAISA_fSD_Li256ELb0ELb1EEENS1_25SingleTileBwdLPTSchedulerILb0ELi128ELb1EEEEEEEEEvNT_6ParamsE$_ZN4cute5tupleIJNS0_IJNS0_IJNS_1CILi8EEENS1_ILi1EEEEEENS1_ILi2EEES2_EEENS0_IJNS0_IJS3_NS1_ILi0EEEEEEiNS1_ILi1024EEEEEEEEC2ERKS6_RKSA_)
$_ZN7cutlass13device_kernelIN5flash19enable_sm80_to_sm89INS1_16FlashAttnBwdSm80INS1_25CollectiveMainloopBwdSm80ILi2ELi2EN4cute5tupleIJNS5_1CILi128EEES8_NS7_ILi64EEEEEENS_10bfloat16_tEfNS_4arch4Sm80ELb1ELb0ELb1ELb0ELb1ELb0ELb0ELb0ELi2ELi4ELi4ELi4ELb0EEENS1_24CollectiveEpilogueBwdGQAISA_fSD_Li256ELb0ELb1EEENS1_25SingleTileBwdLPTSchedulerILb0ELi128ELb1EEEEEEEEEvNT_6ParamsE$_ZN4cute5tupleIJNS0_IJNS0_IJNS_1CILi8EEENS1_ILi1EEEEEENS1_ILi2EEES2_EEENS0_IJNS0_IJS3_NS1_ILi0EEEEEEiNS1_ILi1024EEEEEEEEC2ERKS6_RKSA_:
[----:B------:R-:W-:Y:S02]  /*a8f0*/  MOV R8, 0xa910 ;  /* 0x0000a91000087802 */ /* 0x000fe40000000f00 */
[----:B------:R-:W-:Y:S05]  /*a900*/  CALL.REL.NOINC `($_ZN7cutlass13device_kernelIN5flash19enable_sm80_to_sm89INS1_16FlashAttnBwdSm80INS1_25CollectiveMainloopBwdSm80ILi2ELi2EN4cute5tupleIJNS5_1CILi128EEES8_NS7_ILi64EEEEEENS_10bfloat16_tEfNS_4arch4Sm80ELb1ELb0ELb1ELb0ELb1ELb0ELb0ELb0ELi2ELi4ELi4ELi4ELb0EEENS1_24CollectiveEpilogueBwdGQAISA_fSD_Li256ELb0ELb1EEENS1_25SingleTileBwdLPTSchedulerILb0ELi128ELb1EEEEEEEEEvNT_6ParamsE$_ZN4cute3eso3ESOILb1ELb0EJNS_5tupleIJNS2_IJNS_1CILi8EEENS3_ILi1EEEEEENS3_ILi2EEES4_EEENS2_IJNS2_IJS5_NS3_ILi0EEEEEEiNS3_ILi1024EEEEEEEEC2ERKS8_RKSC_) ;  /* 0xffffdc9000007944 */ /* 0x000fea0003c3ffff */
[----:B-1----:R-:W-:Y:S02]  /*a910*/  MOV R2, R4 ;  /* 0x0000000400027202 */ /* 0x002fe40000000f00 */
[----:B------:R-:W-:-:S04]  /*a920*/  MOV R3, 0x0 ;  /* 0x0000000000037802 */ /* 0x000fc80000000f00 */
[----:B------:R-:W-:Y:S05]  /*a930*/  RET.REL.NODEC R2 `(_ZN7cutlass13device_kernelIN5flash19enable_sm80_to_sm89INS1_16FlashAttnBwdSm80INS1_25CollectiveMainloopBwdSm80ILi2ELi2EN4cute5tupleIJNS5_1CILi128EEES8_NS7_ILi64EEEEEENS_10bfloat16_tEfNS_4arch4Sm80ELb1ELb0ELb1ELb0ELb1ELb0ELb0ELb0ELi2ELi4ELi4ELi4ELb0EEENS1_24CollectiveEpilogueBwdGQAISA_fSD_Li256ELb0ELb1EEENS1_25SingleTileBwdLPTSchedulerILb0ELi128ELb1EEEEEEEEEvNT_6ParamsE) ;  /* 0xffff56c002007950 */ /* 0x000fea0003c3ffff */
        .type           $_ZN7cutlass13device_kernelIN5flash19enable_sm80_to_sm89INS1_16FlashAttnBwdSm80INS1_25CollectiveMainloopBwdSm80ILi2ELi2EN4cute5tupleIJNS5_1CILi128EEES8_NS7_ILi64EEEEEENS_10bfloat16_tEfNS_4arch4Sm80ELb1ELb0ELb1ELb0ELb1ELb0ELb0ELb0ELi2ELi4ELi4ELi4ELb0EEENS1_24CollectiveEpilogueBwdGQAISA_fSD_Li256ELb0ELb1EEENS1_25SingleTileBwdLPTSchedulerILb0ELi128ELb1EEEEEEEEEvNT_6ParamsE$_ZN4cute5tupleIJNS0_IJNS0_IJNS_1CILi8EEENS1_ILi1EEEEEENS1_ILi4EEES3_EEENS0_IJNS0_IJS3_NS1_ILi0EEEEEElS7_EEEEEC2ERKS6_RKS9_,@function
        .size           $_ZN7cutlass13device_kernelIN5flash19enable_sm80_to_sm89INS1_16FlashAttnBwdSm80INS1_25CollectiveMainloopBwdSm80ILi2ELi2EN4cute5tupleIJNS5_1CILi128EEES8_NS7_ILi64EEEEEENS_10bfloat16_tEfNS_4arch4Sm80ELb1ELb0ELb1ELb0ELb1ELb0ELb0ELb0ELi2ELi4ELi4ELi4ELb0EEENS1_24CollectiveEpilogueBwdGQAISA_fSD_Li256ELb0ELb1EEENS1_25SingleTileBwdLPTSchedulerILb0ELi128ELb1EEEEEEEEEvNT_6ParamsE$_ZN4cute5tupleIJNS0_IJNS0_IJNS_1CILi8EEENS1_ILi1EEEEEENS1_ILi4EEES3_EEENS0_IJNS0_IJS3_NS1_ILi0EEEEEElS7_EEEEEC2ERKS6_RKS9_,($_ZN7cutlass13device_kernelIN5flash19enable_sm80_to_sm89INS1_16FlashAttnBwdSm80INS1_25CollectiveMainloopBwdSm80ILi2ELi2EN4cute5tupleIJNS5_1CILi128EEES8_NS7_ILi64EEEEEENS_10bfloat16_tEfNS_4arch4Sm80ELb1ELb0ELb1ELb0ELb1ELb0ELb0ELb0ELi2ELi4ELi4ELi4ELb0EEENS1_24CollectiveEpilogueBwdGQAISA_fSD_Li256ELb0ELb1EEENS1_25SingleTileBwdLPTSchedulerILb0ELi128ELb1EEEEEEEEEvNT_6ParamsE$_ZN4cute5tupleIJNS0_IJNS_1CILi16EEENS1_ILi2EEES3_S3_NS1_ILi4EEES3_EEENS0_IJNS1_ILi1EEEiiiNS1_ILi144EEENS1_ILi512EEEEEEEEC2ERKS5_RKS9_ - $_ZN7cutlass13device_kernelIN5flash19enable_sm80_to_sm89INS1_16FlashAttnBwdSm80INS1_25CollectiveMainloopBwdSm80ILi2ELi2EN4cute5tupleIJNS5_1CILi128EEES8_NS7_ILi64EEEEEENS_10bfloat16_tEfNS_4arch4Sm80ELb1ELb0ELb1ELb0ELb1ELb0ELb0ELb0ELi2ELi4ELi4ELi4ELb0EEENS1_24CollectiveEpilogueBwdGQAISA_fSD_Li256ELb0ELb1EEENS1_25SingleTileBwdLPTSchedulerILb0ELi128ELb1EEEEEEEEEvNT_6ParamsE$_ZN4cute5tupleIJNS0_IJNS0_IJNS_1CILi8EEENS1_ILi1EEEEEENS1_ILi4EEES3_EEENS0_IJNS0_IJS3_NS1_ILi0EEEEEElS7_EEEEEC2ERKS6_RKS9_)
$_ZN7cutlass13device_kernelIN5flash19enable_sm80_to_sm89INS1_16FlashAttnBwdSm80INS1_25CollectiveMainloopBwdSm80ILi2ELi2EN4cute5tupleIJNS5_1CILi128EEES8_NS7_ILi64EEEEEENS_10bfloat16_tEfNS_4arch4Sm80ELb1ELb0ELb1ELb0ELb1ELb0ELb0ELb0ELi2ELi4ELi4ELi4ELb0EEENS1_24CollectiveEpilogueBwdGQAISA_fSD_Li256ELb0ELb1EEENS1_25SingleTileBwdLPTSchedulerILb0ELi128ELb1EEEEEEEEEvNT_6ParamsE$_ZN4cute5tupleIJNS0_IJNS0_IJNS_1CILi8EEENS1_ILi1EEEEEENS1_ILi4EEES3_EEENS0_IJNS0_IJS3_NS1_ILi0EEEEEElS7_EEEEEC2ERKS6_RKS9_:
[----:B------:R-:W-:Y:S02]  /*a940*/  MOV R6, 0xa960 ;  /* 0x0000a96000067802 */ /* 0x000fe40000000f00 */
[----:B------:R-:W-:Y:S05]  /*a950*/  CALL.REL.NOINC `($_ZN7cutlass13device_kernelIN5flash19enable_sm80_to_sm89INS1_16FlashAttnBwdSm80INS1_25CollectiveMainloopBwdSm80ILi2ELi2EN4cute5tupleIJNS5_1CILi128EEES8_NS7_ILi64EEEEEENS_10bfloat16_tEfNS_4arch4Sm80ELb1ELb0ELb1ELb0ELb1ELb0ELb0ELb0ELi2ELi4ELi4ELi4ELb0EEENS1_24CollectiveEpilogueBwdGQAISA_fSD_Li256ELb0ELb1EEENS1_25SingleTileBwdLPTSchedulerILb0ELi128ELb1EEEEEEEEEvNT_6ParamsE$_ZN4cute3eso3ESOILb1ELb0EJNS_5tupleIJNS2_IJNS_1CILi8EEENS3_ILi1EEEEEENS3_ILi4EEES5_EEENS2_IJNS2_IJS5_NS3_ILi0EEEEEElS9_EEEEEC2ERKS8_RKSB_) ;  /* 0xffffdc8000007944 */ /* 0x000fea0003c3ffff */
[----:B------:R-:W-:-:S04]  /*a960*/  MOV R5, 0x0 ;  /* 0x0000000000057802 */ /* 0x000fc80000000f00 */
[----:B------:R-:W-:Y:S05]  /*a970*/  RET.REL.NODEC R4 `(_ZN7cutlass13device_kernelIN5flash19enable_sm80_to_sm89INS1_16FlashAttnBwdSm80INS1_25CollectiveMainloopBwdSm80ILi2ELi2EN4cute5tupleIJNS5_1CILi128EEES8_NS7_ILi64EEEEEENS_10bfloat16_tEfNS_4arch4Sm80ELb1ELb0ELb1ELb0ELb1ELb0ELb0ELb0ELi2ELi4ELi4ELi4ELb0EEENS1_24CollectiveEpilogueBwdGQAISA_fSD_Li256ELb0ELb1EEENS1_25SingleTileBwdLPTSchedulerILb0ELi128ELb1EEEEEEEEEvNT_6ParamsE) ;  /* 0xffff568004007950 */ /* 0x000fea0003c3ffff */
        .type           $_ZN7cutlass13device_kernelIN5flash19enable_sm80_to_sm89INS1_16FlashAttnBwdSm80INS1_25CollectiveMainloopBwdSm80ILi2ELi2EN4cute5tupleIJNS5_1CILi128EEES8_NS7_ILi64EEEEEENS_10bfloat16_tEfNS_4arch4Sm80ELb1ELb0ELb1ELb0ELb1ELb0ELb0ELb0ELi2ELi4ELi4ELi4ELb0EEENS1_24CollectiveEpilogueBwdGQAISA_fSD_Li256ELb0ELb1EEENS1_25SingleTileBwdLPTSchedulerILb0ELi128ELb1EEEEEEEEEvNT_6ParamsE$_ZN4cute5tupleIJNS0_IJNS_1CILi16EEENS1_ILi2EEES3_S3_NS1_ILi4EEES3_EEENS0_IJNS1_ILi1EEEiiiNS1_ILi144EEENS1_ILi512EEEEEEEEC2ERKS5_RKS9_,@function
        .size           $_ZN7cutlass13device_kernelIN5flash19enable_sm80_to_sm89INS1_16FlashAttnBwdSm80INS1_25CollectiveMainloopBwdSm80ILi2ELi2EN4cute5tupleIJNS5_1CILi128EEES8_NS7_ILi64EEEEEENS_10bfloat16_tEfNS_4arch4Sm80ELb1ELb0ELb1ELb0ELb1ELb0ELb0ELb0ELi2ELi4ELi4ELi4ELb0EEENS1_24CollectiveEpilogueBwdGQAISA_fSD_Li256ELb0ELb1EEENS1_25SingleTileBwdLPTSchedulerILb0ELi128ELb1EEEEEEEEEvNT_6ParamsE$_ZN4cute5tupleIJNS0_IJNS_1CILi16EEENS1_ILi2EEES3_S3_NS1_ILi4EEES3_EEENS0_IJNS1_ILi1EEEiiiNS1_ILi144EEENS1_ILi512EEEEEEEEC2ERKS5_RKS9_,($_ZN7cutlass13device_kernelIN5flash19enable_sm80_to_sm89INS1_16FlashAttnBwdSm80INS1_25CollectiveMainloopBwdSm80ILi2ELi2EN4cute5tupleIJNS5_1CILi128EEES8_NS7_ILi64EEEEEENS_10bfloat16_tEfNS_4arch4Sm80ELb1ELb0ELb1ELb0ELb1ELb0ELb0ELb0ELi2ELi4ELi4ELi4ELb0EEENS1_24CollectiveEpilogueBwdGQAISA_fSD_Li256ELb0ELb1EEENS1_25SingleTileBwdLPTSchedulerILb0ELi128ELb1EEEEEEEEEvNT_6ParamsE$_ZN4cute5tupleIJNS0_IJNS_1CILi1EEENS0_IJS2_NS1_ILi2EEES3_EEEEEENS0_IJNS1_ILi0EEENS0_IJS2_NS1_ILi256EEEiEEEEEEEEC2ERKS5_RKS9_ - $_ZN7cutlass13device_kernelIN5flash19enable_sm80_to_sm89INS1_16FlashAttnBwdSm80INS1_25CollectiveMainloopBwdSm80ILi2ELi2EN4cute5tupleIJNS5_1CILi128EEES8_NS7_ILi64EEEEEENS_10bfloat16_tEfNS_4arch4Sm80ELb1ELb0ELb1ELb0ELb1ELb0ELb0ELb0ELi2ELi4ELi4ELi4ELb0EEENS1_24CollectiveEpilogueBwdGQAISA_fSD_Li256ELb0ELb1EEENS1_25SingleTileBwdLPTSchedulerILb0ELi128ELb1EEEEEEEEEvNT_6ParamsE$_ZN4cute5tupleIJNS0_IJNS_1CILi16EEENS1_ILi2EEES3_S3_NS1_ILi4EEES3_EEENS0_IJNS1_ILi1EEEiiiNS1_ILi144EEENS1_ILi512EEEEEEEEC2ERKS5_RKS9_)
$_ZN7cutlass13device_kernelIN5flash19enable_sm80_to_sm89INS1_16FlashAttnBwdSm80INS1_25CollectiveMainloopBwdSm80ILi2ELi2EN4cute5tupleIJNS5_1CILi128EEES8_NS7_ILi64EEEEEENS_10bfloat16_tEfNS_4arch4Sm80ELb1ELb0ELb1ELb0ELb1ELb0ELb0ELb0ELi2ELi4ELi4ELi4ELb0EEENS1_24CollectiveEpilogueBwdGQAISA_fSD_Li256ELb0ELb1EEENS1_25SingleTileBwdLPTSchedulerILb0ELi128ELb1EEEEEEEEEvNT_6ParamsE$_ZN4cute5tupleIJNS0_IJNS_1CILi16EEENS1_ILi2EEES3_S3_NS1_ILi4EEES3_EEENS0_IJNS1_ILi1EEEiiiNS1_ILi144EEENS1_ILi512EEEEEEEEC2ERKS5_RKS9_:
[----:B------:R-:W-:Y:S02]  /*a980*/  MOV R8, 0xa9a0 ;  /* 0x0000a9a000087802 */ /* 0x000fe40000000f00 */
[----:B------:R-:W-:Y:S05]  /*a990*/  CALL.REL.NOINC `($_ZN7cutlass13device_kernelIN5flash19enable_sm80_to_sm89INS1_16FlashAttnBwdSm80INS1_25CollectiveMainloopBwdSm80ILi2ELi2EN4cute5tupleIJNS5_1CILi128EEES8_NS7_ILi64EEEEEENS_10bfloat16_tEfNS_4arch4Sm80ELb1ELb0ELb1ELb0ELb1ELb0ELb0ELb0ELi2ELi4ELi4ELi4ELb0EEENS1_24CollectiveEpilogueBwdGQAISA_fSD_Li256ELb0ELb1EEENS1_25SingleTileBwdLPTSchedulerILb0ELi128ELb1EEEEEEEEEvNT_6ParamsE$_ZN4cute3eso3ESOILb1ELb0EJNS_5tupleIJNS_1CILi16EEENS3_ILi2EEES5_S5_NS3_ILi4EEES5_EEENS2_IJNS3_ILi1EEEiiiNS3_ILi144EEENS3_ILi512EEEEEEEEC2ERKS7_RKSB_) ;  /* 0xffffdcf000007944 */ /* 0x000fea0003c3ffff */
[----:B-1----:R-:W-:Y:S02]  /*a9a0*/  MOV R2, R6 ;  /* 0x0000000600027202 */ /* 0x002fe40000000f00 */
[----:B------:R-:W-:-:S04]  /*a9b0*/  MOV R3, 0x0 ;  /* 0x0000000000037802 */ /* 0x000fc80000000f00 */
[----:B------:R-:W-:Y:S05]  /*a9c0*/  RET.REL.NODEC R2 `(_ZN7cutlass13device_kernelIN5flash19enable_sm80_to_sm89INS1_16FlashAttnBwdSm80INS1_25CollectiveMainloopBwdSm80ILi2ELi2EN4cute5tupleIJNS5_1CILi128EEES8_NS7_ILi64EEEEEENS_10bfloat16_tEfNS_4arch4Sm80ELb1ELb0ELb1ELb0ELb1ELb0ELb0ELb0ELi2ELi4ELi4ELi4ELb0EEENS1_24CollectiveEpilogueBwdGQAISA_fSD_Li256ELb0ELb1EEENS1_25SingleTileBwdLPTSchedulerILb0ELi128ELb1EEEEEEEEEvNT_6ParamsE) ;  /* 0xffff563002007950 */ /* 0x000fea0003c3ffff */
        .type           $_ZN7cutlass13device_kernelIN5flash19enable_sm80_to_sm89INS1_16FlashAttnBwdSm80INS1_25CollectiveMainloopBwdSm80ILi2ELi2EN4cute5tupleIJNS5_1CILi128EEES8_NS7_ILi64EEEEEENS_10bfloat16_tEfNS_4arch4Sm80ELb1ELb0ELb1ELb0ELb1ELb0ELb0ELb0ELi2ELi4ELi4ELi4ELb0EEENS1_24CollectiveEpilogueBwdGQAISA_fSD_Li256ELb0ELb1EEENS1_25SingleTileBwdLPTSchedulerILb0ELi128ELb1EEEEEEEEEvNT_6ParamsE$_ZN4cute5tupleIJNS0_IJNS_1CILi1EEENS0_IJS2_NS1_ILi2EEES3_EEEEEENS0_IJNS1_ILi0EEENS0_IJS2_NS1_ILi256EEEiEEEEEEEEC2ERKS5_RKS9_,@function
        .size           $_ZN7cutlass13device_kernelIN5flash19enable_sm80_to_sm89INS1_16FlashAttnBwdSm80INS1_25CollectiveMainloopBwdSm80ILi2ELi2EN4cute5tupleIJNS5_1CILi128EEES8_NS7_ILi64EEEEEENS_10bfloat16_tEfNS_4arch4Sm80ELb1ELb0ELb1ELb0ELb1ELb0ELb0ELb0ELi2ELi4ELi4ELi4ELb0EEENS1_24CollectiveEpilogueBwdGQAISA_fSD_Li256ELb0ELb1EEENS1_25SingleTileBwdLPTSchedulerILb0ELi128ELb1EEEEEEEEEvNT_6ParamsE$_ZN4cute5tupleIJNS0_IJNS_1CILi1EEENS0_IJS2_NS1_ILi2EEES3_EEEEEENS0_IJNS1_ILi0EEENS0_IJS2_NS1_ILi256EEEiEEEEEEEEC2ERKS5_RKS9_,($_ZN7cutlass13device_kernelIN5flash19enable_sm80_to_sm89INS1_16FlashAttnBwdSm80INS1_25CollectiveMainloopBwdSm80ILi2ELi2EN4cute5tupleIJNS5_1CILi128EEES8_NS7_ILi64EEEEEENS_10bfloat16_tEfNS_4arch4Sm80ELb1ELb0ELb1ELb0ELb1ELb0ELb0ELb0ELi2ELi4ELi4ELi4ELb0EEENS1_24CollectiveEpilogueBwdGQAISA_fSD_Li256ELb0ELb1EEENS1_25SingleTileBwdLPTSchedulerILb0ELi128ELb1EEEEEEEEEvNT_6ParamsE$_ZN4cute5tupleIJNS0_IJNS_1CILi1EEENS1_ILi2EEEEEENS0_IJNS1_ILi0EEEiEEEEEC2ERKS4_RKS6_ - $_ZN7cutlass13device_kernelIN5flash19enable_sm80_to_sm89INS1_16FlashAttnBwdSm80INS1_25CollectiveMainloopBwdSm80ILi2ELi2EN4cute5tupleIJNS5_1CILi128EEES8_NS7_ILi64EEEEEENS_10bfloat16_tEfNS_4arch4Sm80ELb1ELb0ELb1ELb0ELb1ELb0ELb0ELb0ELi2ELi4ELi4ELi4ELb0EEENS1_24CollectiveEpilogueBwdGQAISA_fSD_Li256ELb0ELb1EEENS1_25SingleTileBwdLPTSchedulerILb0ELi128ELb1EEEEEEEEEvNT_6ParamsE$_ZN4cute5tupleIJNS0_IJNS_1CILi1EEENS0_IJS2_NS1_ILi2EEES3_EEEEEENS0_IJNS1_ILi0EEENS0_IJS2_NS1_ILi256EEEiEEEEEEEEC2ERKS5_RKS9_)
$_ZN7cutlass13device_kernelIN5flash19enable_sm80_to_sm89INS1_16FlashAttnBwdSm80INS1_25CollectiveMainloopBwdSm80ILi2ELi2EN4cute5tupleIJNS5_1CILi128EEES8_NS7_ILi64EEEEEENS_10bfloat16_tEfNS_4arch4Sm80ELb1ELb0ELb1ELb0ELb1ELb0ELb0ELb0ELi2ELi4ELi4ELi4ELb0EEENS1_24CollectiveEpilogueBwdGQAISA_fSD_Li256ELb0ELb1EEENS1_25SingleTileBwdLPTSchedulerILb0ELi128ELb1EEEEEEEEEvNT_6ParamsE$_ZN4cute5tupleIJNS0_IJNS_1CILi1EEENS0_IJS2_NS1_ILi2EEES3_EEEEEENS0_IJNS1_ILi0EEENS0_IJS2_NS1_ILi256EEEiEEEEEEEEC2ERKS5_RKS9_:
[----:B------:R-:W-:Y:S02]  /*a9d0*/  MOV R4, 0xa9f0 ;  /* 0x0000a9f000047802 */ /* 0x000fe40000000f00 */
[----:B------:R-:W-:Y:S05]  /*a9e0*/  CALL.REL.NOINC `($_ZN7cutlass13device_kernelIN5flash19enable_sm80_to_sm89INS1_16FlashAttnBwdSm80INS1_25CollectiveMainloopBwdSm80ILi2ELi2EN4cute5tupleIJNS5_1CILi128EEES8_NS7_ILi64EEEEEENS_10bfloat16_tEfNS_4arch4Sm80ELb1ELb0ELb1ELb0ELb1ELb0ELb0ELb0ELi2ELi4ELi4ELi4ELb0EEENS1_24CollectiveEpilogueBwdGQAISA_fSD_Li256ELb0ELb1EEENS1_25SingleTileBwdLPTSchedulerILb0ELi128ELb1EEEEEEEEEvNT_6ParamsE$_ZN4cute3eso3ESOILb1ELb0EJNS_5tupleIJNS_1CILi1EEENS2_IJS4_NS3_ILi2EEES5_EEEEEENS2_IJNS3_ILi0EEENS2_IJS4_NS3_ILi256EEEiEEEEEEEEC2ERKS7_RKSB_) ;  /* 0xffffdd0000007944 */ /* 0x000fea0003c3ffff */
[----:B-1----:R-:W-:Y:S02]  /*a9f0*/  MOV R2, R6 ;  /* 0x0000000600027202 */ /* 0x002fe40000000f00 */
[----:B------:R-:W-:-:S04]  /*aa00*/  MOV R3, 0x0 ;  /* 0x0000000000037802 */ /* 0x000fc80000000f00 */
[----:B------:R-:W-:Y:S05]  /*aa10*/  RET.REL.NODEC R2 `(_ZN7cutlass13device_kernelIN5flash19enable_sm80_to_sm89INS1_16FlashAttnBwdSm80INS1_25CollectiveMainloopBwdSm80ILi2ELi2EN4cute5tupleIJNS5_1CILi128EEES8_NS7_ILi64EEEEEENS_10bfloat16_tEfNS_4arch4Sm80ELb1ELb0ELb1ELb0ELb1ELb0ELb0ELb0ELi2ELi4ELi4ELi4ELb0EEENS1_24CollectiveEpilogueBwdGQAISA_fSD_Li256ELb0ELb1EEENS1_25SingleTileBwdLPTSchedulerILb0ELi128ELb1EEEEEEEEEvNT_6ParamsE) ;  /* 0xffff55e002007950 */ /* 0x000fea0003c3ffff */
        .type           $_ZN7cutlass13device_kernelIN5flash19enable_sm80_to_sm89INS1_16FlashAttnBwdSm80INS1_25CollectiveMainloopBwdSm80ILi2ELi2EN4cute5tupleIJNS5_1CILi128EEES8_NS7_ILi64EEEEEENS_10bfloat16_tEfNS_4arch4Sm80ELb1ELb0ELb1ELb0ELb1ELb0ELb0ELb0ELi2ELi4ELi4ELi4ELb0EEENS1_24CollectiveEpilogueBwdGQAISA_fSD_Li256ELb0ELb1EEENS1_25SingleTileBwdLPTSchedulerILb0ELi128ELb1EEEEEEEEEvNT_6ParamsE$_ZN4cute5tupleIJNS0_IJNS_1CILi1EEENS1_ILi2EEEEEENS0_IJNS1_ILi0EEEiEEEEEC2ERKS4_RKS6_,@function
        .size           $_ZN7cutlass13device_kernelIN5flash19enable_sm80_to_sm89INS1_16FlashAttnBwdSm80INS1_25CollectiveMainloopBwdSm80ILi2ELi2EN4cute5tupleIJNS5_1CILi128EEES8_NS7_ILi64EEEEEENS_10bfloat16_tEfNS_4arch4Sm80ELb1ELb0ELb1ELb0ELb1ELb0ELb0ELb0ELi2ELi4ELi4ELi4ELb0EEENS1_24CollectiveEpilogueBwdGQAISA_fSD_Li256ELb0ELb1EEENS1_25SingleTileBwdLPTSchedulerILb0ELi128ELb1EEEEEEEEEvNT_6ParamsE$_ZN4cute5tupleIJNS0_IJNS_1CILi1EEENS1_ILi2EEEEEENS0_IJNS1_ILi0EEEiEEEEEC2ERKS4_RKS6_,($_ZN7cutlass13device_kernelIN5flash19enable_sm80_to_sm89INS1_16FlashAttnBwdSm80INS1_25CollectiveMainloopBwdSm80ILi2ELi2EN4cute5tupleIJNS5_1CILi128EEES8_NS7_ILi64EEEEEENS_10bfloat16_tEfNS_4arch4Sm80ELb1ELb0ELb1ELb0ELb1ELb0ELb0ELb0ELi2ELi4ELi4ELi4ELb0EEENS1_24CollectiveEpilogueBwdGQAISA_fSD_Li256ELb0ELb1EEENS1_25SingleTileBwdLPTSchedulerILb0ELi128ELb1EEEEEEEEEvNT_6ParamsE$_ZN4cute5tupleIJNS0_IJNS_1CILi1EEENS1_ILi2EEES3_EEENS0_IJS2_NS1_ILi256EEEiEEEEEC2ERKS4_RKS6_ - $_ZN7cutlass13device_kernelIN5flash19enable_sm80_to_sm89INS1_16FlashAttnBwdSm80INS1_25CollectiveMainloopBwdSm80ILi2ELi2EN4cute5tupleIJNS5_1CILi128EEES8_NS7_ILi64EEEEEENS_10bfloat16_tEfNS_4arch4Sm80ELb1ELb0ELb1ELb0ELb1ELb0ELb0ELb0ELi2ELi4ELi4ELi4ELb0EEENS1_24CollectiveEpilogueBwdGQAISA_fSD_Li256ELb0ELb1EEENS1_25SingleTileBwdLPTSchedulerILb0ELi128ELb1EEEEEEEEEvNT_6ParamsE$_ZN4cute5tupleIJNS0_IJNS_1CILi1EEENS1_ILi2EEEEEENS0_IJNS1_ILi0EEEiEEEEEC2ERKS4_RKS6_)
$_ZN7cutlass13device_kernelIN5flash19enable_sm80_to_sm89INS1_16FlashAttnBwdSm80INS1_25CollectiveMainloopBwdSm80ILi2ELi2EN4cute5tupleIJNS5_1CILi128EEES8_NS7_ILi64EEEEEENS_10bfloat16_tEfNS_4arch4Sm80ELb1ELb0ELb1ELb0ELb1ELb0ELb0ELb0ELi2ELi4ELi4ELi4ELb0EEENS1_24CollectiveEpilogueBwdGQAISA_fSD_Li256ELb0ELb1EEENS1_25SingleTileBwdLPTSchedulerILb0ELi128ELb1EEEEEEEEEvNT_6ParamsE$_ZN4cute5tupleIJNS0_IJNS_1CILi1EEENS1_ILi2EEEEEENS0_IJNS1_ILi0EEEiEEEEEC2ERKS4_RKS6_:
[----:B------:R-:W-:Y:S02]  /*aa20*/  MOV R4, 0xaa40 ;  /* 0x0000aa4000047802 */ /* 0x000fe40000000f00 */
[----:B------:R-:W-:Y:S05]  /*aa30*/  CALL.REL.NOINC `($_ZN7cutlass13device_kernelIN5flash19enable_sm80_to_sm89INS1_16FlashAttnBwdSm80INS1_25CollectiveMainloopBwdSm80ILi2ELi2EN4cute5tupleIJNS5_1CILi128EEES8_NS7_ILi64EEEEEENS_10bfloat16_tEfNS_4arch4Sm80ELb1ELb0ELb1ELb0ELb1ELb0ELb0ELb0ELi2ELi4ELi4ELi4ELb0EEENS1_24CollectiveEpilogueBwdGQAISA_fSD_Li256ELb0ELb1EEENS1_25SingleTileBwdLPTSchedulerILb0ELi128ELb1EEEEEEEEEvNT_6ParamsE$_ZN4cute3eso3ESOILb1ELb0EJNS_5tupleIJNS_1CILi1EEENS3_ILi2EEEEEENS2_IJNS3_ILi0EEEiEEEEEC2ERKS6_RKS8_) ;  /* 0xffffde8000007944 */ /* 0x000fea0003c3ffff */
[----:B------:R-:W-:-:S04]  /*aa40*/  MOV R7, 0x0 ;  /* 0x0000000000077802 */ /* 0x000fc80000000f00 */
[----:B------:R-:W-:Y:S05]  /*aa50*/  RET.REL.NODEC R6 `(_ZN7cutlass13device_kernelIN5flash19enable_sm80_to_sm89INS1_16FlashAttnBwdSm80INS1_25CollectiveMainloopBwdSm80ILi2ELi2EN4cute5tupleIJNS5_1CILi128EEES8_NS7_ILi64EEEEEENS_10bfloat16_tEfNS_4arch4Sm80ELb1ELb0ELb1ELb0ELb1ELb0ELb0ELb0ELi2ELi4ELi4ELi4ELb0EEENS1_24CollectiveEpilogueBwdGQAISA_fSD_Li256ELb0ELb1EEENS1_25SingleTileBwdLPTSchedulerILb0ELi128ELb1EEEEEEEEEvNT_6ParamsE) ;  /* 0xffff55a006007950 */ /* 0x000fea0003c3ffff */
        .type           $_ZN7cutlass13device_kernelIN5flash19enable_sm80_to_sm89INS1_16FlashAttnBwdSm80INS1_25CollectiveMainloopBwdSm80ILi2ELi2EN4cute5tupleIJNS5_1CILi128EEES8_NS7_ILi64EEEEEENS_10bfloat16_tEfNS_4arch4Sm80ELb1ELb0ELb1ELb0ELb1ELb0ELb0ELb0ELi2ELi4ELi4ELi4ELb0EEENS1_24CollectiveEpilogueBwdGQAISA_fSD_Li256ELb0ELb1EEENS1_25SingleTileBwdLPTSchedulerILb0ELi128ELb1EEEEEEEEEvNT_6ParamsE$_ZN4cute5tupleIJNS0_IJNS_1CILi1EEENS1_ILi2EEES3_EEENS0_IJS2_NS1_ILi256EEEiEEEEEC2ERKS4_RKS6_,@function
        .size           $_ZN7cutlass13device_kernelIN5flash19enable_sm80_to_sm89INS1_16FlashAttnBwdSm80INS1_25CollectiveMainloopBwdSm80ILi2ELi2EN4cute5tupleIJNS5_1CILi128EEES8_NS7_ILi64EEEEEENS_10bfloat16_tEfNS_4arch4Sm80ELb1ELb0ELb1ELb0ELb1ELb0ELb0ELb0ELi2ELi4ELi4ELi4ELb0EEENS1_24CollectiveEpilogueBwdGQAISA_fSD_Li256ELb0ELb1EEENS1_25SingleTileBwdLPTSchedulerILb0ELi128ELb1EEEEEEEEEvNT_6ParamsE$_ZN4cute5tupleIJNS0_IJNS_1CILi1EEENS1_ILi2EEES3_EEENS0_IJS2_NS1_ILi256EEEiEEEEEC2ERKS4_RKS6_,($_ZN7cutlass13device_kernelIN5flash19enable_sm80_to_sm89INS1_16FlashAttnBwdSm80INS1_25CollectiveMainloopBwdSm80ILi2ELi2EN4cute5tupleIJNS5_1CILi128EEES8_NS7_ILi64EEEEEENS_10bfloat16_tEfNS_4arch4Sm80ELb1ELb0ELb1ELb0ELb1ELb0ELb0ELb0ELi2ELi4ELi4ELi4ELb0EEENS1_24CollectiveEpilogueBwdGQAISA_fSD_Li256ELb0ELb1EEENS1_25SingleTileBwdLPTSchedulerILb0ELi128ELb1EEEEEEEEEvNT_6ParamsE$_ZN4cute5tupleIJNS0_IJNS_1CILi2EEEEEENS0_IJiEEEEEC2ERKS3_RKS4_ - $_ZN7cutlass13device_kernelIN5flash19enable_sm80_to_sm89INS1_16FlashAttnBwdSm80INS1_25CollectiveMainloopBwdSm80ILi2ELi2EN4cute5tupleIJNS5_1CILi128EEES8_NS7_ILi64EEEEEENS_10bfloat16_tEfNS_4arch4Sm80ELb1ELb0ELb1ELb0ELb1ELb0ELb0ELb0ELi2ELi4ELi4ELi4ELb0EEENS1_24CollectiveEpilogueBwdGQAISA_fSD_Li256ELb0ELb1EEENS1_25SingleTileBwdLPTSchedulerILb0ELi128ELb1EEEEEEEEEvNT_6ParamsE$_ZN4cute5tupleIJNS0_IJNS_1CILi1EEENS1_ILi2EEES3_EEENS0_IJS2_NS1_ILi256EEEiEEEEEC2ERKS4_RKS6_)
$_ZN7cutlass13device_kernelIN5flash19enable_sm80_to_sm89INS1_16FlashAttnBwdSm80INS1_25CollectiveMainloopBwdSm80ILi2ELi2EN4cute5tupleIJNS5_1CILi128EEES8_NS7_ILi64EEEEEENS_10bfloat16_tEfNS_4arch4Sm80ELb1ELb0ELb1ELb0ELb1ELb0ELb0ELb0ELi2ELi4ELi4ELi4ELb0EEENS1_24CollectiveEpilogueBwdGQAISA_fSD_Li256ELb0ELb1EEENS1_25SingleTileBwdLPTSchedulerILb0ELi128ELb1EEEEEEEEEvNT_6ParamsE$_ZN4cute5tupleIJNS0_IJNS_1CILi1EEENS1_ILi2EEES3_EEENS0_IJS2_NS1_ILi256EEEiEEEEEC2ERKS4_RKS6_:
[----:B------:R-:W-:Y:S02]  /*aa60*/  MOV R4, 0xaa80 ;  /* 0x0000aa8000047802 */ /* 0x000fe40000000f00 */
[----:B------:R-:W-:Y:S05]  /*aa70*/  CALL.REL.NOINC `($_ZN7cutlass13device_kernelIN5flash19enable_sm80_to_sm89INS1_16FlashAttnBwdSm80INS1_25CollectiveMainloopBwdSm80ILi2ELi2EN4cute5tupleIJNS5_1CILi128EEES8_NS7_ILi64EEEEEENS_10bfloat16_tEfNS_4arch4Sm80ELb1ELb0ELb1ELb0ELb1ELb0ELb0ELb0ELi2ELi4ELi4ELi4ELb0EEENS1_24CollectiveEpilogueBwdGQAISA_fSD_Li256ELb0ELb1EEENS1_25SingleTileBwdLPTSchedulerILb0ELi128ELb1EEEEEEEEEvNT_6ParamsE$_ZN4cute3eso3ESOILb1ELb0EJNS_5tupleIJNS_1CILi1EEENS3_ILi2EEES5_EEENS2_IJS4_NS3_ILi256EEEiEEEEEC2ERKS6_RKS8_) ;  /* 0xffffde8000007944 */ /* 0x000fea0003c3ffff */
[----:B-1----:R-:W-:Y:S02]  /*aa80*/  MOV R2, R6 ;  /* 0x0000000600027202 */ /* 0x002fe40000000f00 */
[----:B------:R-:W-:-:S04]  /*aa90*/  MOV R3, 0x0 ;  /* 0x0000000000037802 */ /* 0x000fc80000000f00 */
[----:B------:R-:W-:Y:S05]  /*aaa0*/  RET.REL.NODEC R2 `(_ZN7cutlass13device_kernelIN5flash19enable_sm80_to_sm89INS1_16FlashAttnBwdSm80INS1_25CollectiveMainloopBwdSm80ILi2ELi2EN4cute5tupleIJNS5_1CILi128EEES8_NS7_ILi64EEEEEENS_10bfloat16_tEfNS_4arch4Sm80ELb1ELb0ELb1ELb0ELb1ELb0ELb0ELb0ELi2ELi4ELi4ELi4ELb0EEENS1_24CollectiveEpilogueBwdGQAISA_fSD_Li256ELb0ELb1EEENS1_25SingleTileBwdLPTSchedulerILb0ELi128ELb1EEEEEEEEEvNT_6ParamsE) ;  /* 0xffff555002007950 */ /* 0x000fea0003c3ffff */
        .type           $_ZN7cutlass13device_kernelIN5flash19enable_sm80_to_sm89INS1_16FlashAttnBwdSm80INS1_25CollectiveMainloopBwdSm80ILi2ELi2EN4cute5tupleIJNS5_1CILi128EEES8_NS7_ILi64EEEEEENS_10bfloat16_tEfNS_4arch4Sm80ELb1ELb0ELb1ELb0ELb1ELb0ELb0ELb0ELi2ELi4ELi4ELi4ELb0EEENS1_24CollectiveEpilogueBwdGQAISA_fSD_Li256ELb0ELb1EEENS1_25SingleTileBwdLPTSchedulerILb0ELi128ELb1EEEEEEEEEvNT_6ParamsE$_ZN4cute5tupleIJNS0_IJNS_1CILi2EEEEEENS0_IJiEEEEEC2ERKS3_RKS4_,@function
        .size           $_ZN7cutlass13device_kernelIN5flash19enable_sm80_to_sm89INS1_16FlashAttnBwdSm80INS1_25CollectiveMainloopBwdSm80ILi2ELi2EN4cute5tupleIJNS5_1CILi128EEES8_NS7_ILi64EEEEEENS_10bfloat16_tEfNS_4arch4Sm80ELb1ELb0ELb1ELb0ELb1ELb0ELb0ELb0ELi2ELi4ELi4ELi4ELb0EEENS1_24CollectiveEpilogueBwdGQAISA_fSD_Li256ELb0ELb1EEENS1_25SingleTileBwdLPTSchedulerILb0ELi128ELb1EEEEEEEEEvNT_6ParamsE$_ZN4cute5tupleIJNS0_IJNS_1CILi2EEEEEENS0_IJiEEEEEC2ERKS3_RKS4_,($_ZN7cutlass13device_kernelIN5flash19enable_sm80_to_sm89INS1_16FlashAttnBwdSm80INS1_25CollectiveMainloopBwdSm80ILi2ELi2EN4cute5tupleIJNS5_1CILi128EEES8_NS7_ILi64EEEEEENS_10bfloat16_tEfNS_4arch4Sm80ELb1ELb0ELb1ELb0ELb1ELb0ELb0ELb0ELi2ELi4ELi4ELi4ELb0EEENS1_24CollectiveEpilogueBwdGQAISA_fSD_Li256ELb0ELb1EEENS1_25SingleTileBwdLPTSchedulerILb0ELi128ELb1EEEEEEEEEvNT_6ParamsE$_ZN4cute5tupleIJNS0_IJNS_1CILi2EEES2_EEENS0_IJNS1_ILi1EEEiEEEEEC2ERKS3_RKS5_ - $_ZN7cutlass13device_kernelIN5flash19enable_sm80_to_sm89INS1_16FlashAttnBwdSm80INS1_25CollectiveMainloopBwdSm80ILi2ELi2EN4cute5tupleIJNS5_1CILi128EEES8_NS7_ILi64EEEEEENS_10bfloat16_tEfNS_4arch4Sm80ELb1ELb0ELb1ELb0ELb1ELb0ELb0ELb0ELi2ELi4ELi4ELi4ELb0EEENS1_24CollectiveEpilogueBwdGQAISA_fSD_Li256ELb0ELb1EEENS1_25SingleTileBwdLPTSchedulerILb0ELi128ELb1EEEEEEEEEvNT_6ParamsE$_ZN4cute5tupleIJNS0_IJNS_1CILi2EEEEEENS0_IJiEEEEEC2ERKS3_RKS4_)
$_ZN7cutlass13device_kernelIN5flash19enable_sm80_to_sm89INS1_16FlashAttnBwdSm80INS1_25CollectiveMainloopBwdSm80ILi2ELi2EN4cute5tupleIJNS5_1CILi128EEES8_NS7_ILi64EEEEEENS_10bfloat16_tEfNS_4arch4Sm80ELb1ELb0ELb1ELb0ELb1ELb0ELb0ELb0ELi2ELi4ELi4ELi4ELb0EEENS1_24CollectiveEpilogueBwdGQAISA_fSD_Li256ELb0ELb1EEENS1_25SingleTileBwdLPTSchedulerILb0ELi128ELb1EEEEEEEEEvNT_6ParamsE$_ZN4cute5tupleIJNS0_IJNS_1CILi2EEEEEENS0_IJiEEEEEC2ERKS3_RKS4_:
[----:B------:R-:W-:Y:S02]  /*aab0*/  MOV R6, 0xaad0 ;  /* 0x0000aad000067802 */ /* 0x000fe40000000f00 */
[----:B------:R-:W-:Y:S05]  /*aac0*/  CALL.REL.NOINC `($_ZN7cutlass13device_kernelIN5flash19enable_sm80_to_sm89INS1_16FlashAttnBwdSm80INS1_25CollectiveMainloopBwdSm80ILi2ELi2EN4cute5tupleIJNS5_1CILi128EEES8_NS7_ILi64EEEEEENS_10bfloat16_tEfNS_4arch4Sm80ELb1ELb0ELb1ELb0ELb1ELb0ELb0ELb0ELi2ELi4ELi4ELi4ELb0EEENS1_24CollectiveEpilogueBwdGQAISA_fSD_Li256ELb0ELb1EEENS1_25SingleTileBwdLPTSchedulerILb0ELi128ELb1EEEEEEEEEvNT_6ParamsE$_ZN4cute3eso3ESOILb1ELb0EJNS_5tupleIJNS_1CILi2EEEEEENS2_IJiEEEEEC2ERKS5_RKS6_) ;  /* 0xffffde7000007944 */ /* 0x000fea0003c3ffff */
[----:B------:R-:W-:-:S04]  /*aad0*/  MOV R5, 0x0 ;  /* 0x0000000000057802 */ /* 0x000fc80000000f00 */
[----:B------:R-:W-:Y:S05]  /*aae0*/  RET.REL.NODEC R4 `(_ZN7cutlass13device_kernelIN5flash19enable_sm80_to_sm89INS1_16FlashAttnBwdSm80INS1_25CollectiveMainloopBwdSm80ILi2ELi2EN4cute5tupleIJNS5_1CILi128EEES8_NS7_ILi64EEEEEENS_10bfloat16_tEfNS_4arch4Sm80ELb1ELb0ELb1ELb0ELb1ELb0ELb0ELb0ELi2ELi4ELi4ELi4ELb0EEENS1_24CollectiveEpilogueBwdGQAISA_fSD_Li256ELb0ELb1EEENS1_25SingleTileBwdLPTSchedulerILb0ELi128ELb1EEEEEEEEEvNT_6ParamsE) ;  /* 0xffff551004007950 */ /* 0x000fea0003c3ffff */
        .type           $_ZN7cutlass13device_kernelIN5flash19enable_sm80_to_sm89INS1_16FlashAttnBwdSm80INS1_25CollectiveMainloopBwdSm80ILi2ELi2EN4cute5tupleIJNS5_1CILi128EEES8_NS7_ILi64EEEEEENS_10bfloat16_tEfNS_4arch4Sm80ELb1ELb0ELb1ELb0ELb1ELb0ELb0ELb0ELi2ELi4ELi4ELi4ELb0EEENS1_24CollectiveEpilogueBwdGQAISA_fSD_Li256ELb0ELb1EEENS1_25SingleTileBwdLPTSchedulerILb0ELi128ELb1EEEEEEEEEvNT_6ParamsE$_ZN4cute5tupleIJNS0_IJNS_1CILi2EEES2_EEENS0_IJNS1_ILi1EEEiEEEEEC2ERKS3_RKS5_,@function
        .size           $_ZN7cutlass13device_kernelIN5flash19enable_sm80_to_sm89INS1_16FlashAttnBwdSm80INS1_25CollectiveMainloopBwdSm80ILi2ELi2EN4cute5tupleIJNS5_1CILi128EEES8_NS7_ILi64EEEEEENS_10bfloat16_tEfNS_4arch4Sm80ELb1ELb0ELb1ELb0ELb1ELb0ELb0ELb0ELi2ELi4ELi4ELi4ELb0EEENS1_24CollectiveEpilogueBwdGQAISA_fSD_Li256ELb0ELb1EEENS1_25SingleTileBwdLPTSchedulerILb0ELi128ELb1EEEEEEEEEvNT_6ParamsE$_ZN4cute5tupleIJNS0_IJNS_1CILi2EEES2_EEENS0_IJNS1_ILi1EEEiEEEEEC2ERKS3_RKS5_,($_ZN7cutlass13device_kernelIN5flash19enable_sm80_to_sm89INS1_16FlashAttnBwdSm80INS1_25CollectiveMainloopBwdSm80ILi2ELi2EN4cute5tupleIJNS5_1CILi128EEES8_NS7_ILi64EEEEEENS_10bfloat16_tEfNS_4arch4Sm80ELb1ELb0ELb1ELb0ELb1ELb0ELb0ELb0ELi2ELi4ELi4ELi4ELb0EEENS1_24CollectiveEpilogueBwdGQAISA_fSD_Li256ELb0ELb1EEENS1_25SingleTileBwdLPTSchedulerILb0ELi128ELb1EEEEEEEEEvNT_6ParamsE$_ZN4cute5tupleIJNS0_IJNS_1CILi2EEES2_EEENS0_IJiNS1_ILi4096EEEEEEEEC2ERKS3_RKS5_ - $_ZN7cutlass13device_kernelIN5flash19enable_sm80_to_sm89INS1_16FlashAttnBwdSm80INS1_25CollectiveMainloopBwdSm80ILi2ELi2EN4cute5tupleIJNS5_1CILi128EEES8_NS7_ILi64EEEEEENS_10bfloat16_tEfNS_4arch4Sm80ELb1ELb0ELb1ELb0ELb1ELb0ELb0ELb0ELi2ELi4ELi4ELi4ELb0EEENS1_24CollectiveEpilogueBwdGQAISA_fSD_Li256ELb0ELb1EEENS1_25SingleTileBwdLPTSchedulerILb0ELi128ELb1EEEEEEEEEvNT_6ParamsE$_ZN4cute5tupleIJNS0_IJNS_1CILi2EEES2_EEENS0_IJNS1_ILi1EEEiEEEEEC2ERKS3_RKS5_)
$_ZN7cutlass13device_kernelIN5flash19enable_sm80_to_sm89INS1_16FlashAttnBwdSm80INS1_25CollectiveMainloopBwdSm80ILi2ELi2EN4cute5tupleIJNS5_1CILi128EEES8_NS7_ILi64EEEEEENS_10bfloat16_tEfNS_4arch4Sm80ELb1ELb0ELb1ELb0ELb1ELb0ELb0ELb0ELi2ELi4ELi4ELi4ELb0EEENS1_24CollectiveEpilogueBwdGQAISA_fSD_Li256ELb0ELb1EEENS1_25SingleTileBwdLPTSchedulerILb0ELi128ELb1EEEEEEEEEvNT_6ParamsE$_ZN4cute5tupleIJNS0_IJNS_1CILi2EEES2_EEENS0_IJNS1_ILi1EEEiEEEEEC2ERKS3_RKS5_:
[----:B------:R-:W-:Y:S02]  /*aaf0*/  MOV R4, 0xab10 ;  /* 0x0000ab1000047802 */ /* 0x000fe40000000f00 */
[----:B------:R-:W-:Y:S05]  /*ab00*/  CALL.REL.NOINC `($_ZN7cutlass13device_kernelIN5flash19enable_sm80_to_sm89INS1_16FlashAttnBwdSm80INS1_25CollectiveMainloopBwdSm80ILi2ELi2EN4cute5tupleIJNS5_1CILi128EEES8_NS7_ILi64EEEEEENS_10bfloat16_tEfNS_4arch4Sm80ELb1ELb0ELb1ELb0ELb1ELb0ELb0ELb0ELi2ELi4ELi4ELi4ELb0EEENS1_24CollectiveEpilogueBwdGQAISA_fSD_Li256ELb0ELb1EEENS1_25SingleTileBwdLPTSchedulerILb0ELi128ELb1EEEEEEEEEvNT_6ParamsE$_ZN4cute3eso3ESOILb1ELb0EJNS_5tupleIJNS_1CILi2EEES4_EEENS2_IJNS3_ILi1EEEiEEEEEC2ERKS5_RKS7_) ;  /* 0xffffdf0000007944 */ /* 0x000fea0003c3ffff */
[----:B-1----:R-:W-:Y:S02]  /*ab10*/  MOV R2, R6 ;  /* 0x0000000600027202 */ /* 0x002fe40000000f00 */
[----:B------:R-:W-:-:S04]  /*ab20*/  MOV R3, 0x0 ;  /* 0x0000000000037802 */ /* 0x000fc80000000f00 */
[----:B------:R-:W-:Y:S05]  /*ab30*/  RET.REL.NODEC R2 `(_ZN7cutlass13device_kernelIN5flash19enable_sm80_to_sm89INS1_16FlashAttnBwdSm80INS1_25CollectiveMainloopBwdSm80ILi2ELi2EN4cute5tupleIJNS5_1CILi128EEES8_NS7_ILi64EEEEEENS_10bfloat16_tEfNS_4arch4Sm80ELb1ELb0ELb1ELb0ELb1ELb0ELb0ELb0ELi2ELi4ELi4ELi4ELb0EEENS1_24CollectiveEpilogueBwdGQAISA_fSD_Li256ELb0ELb1EEENS1_25SingleTileBwdLPTSchedulerILb0ELi128ELb1EEEEEEEEEvNT_6ParamsE) ;  /* 0xffff54c002007950 */ /* 0x000fea0003c3ffff */
        .type           $_ZN7cutlass13device_kernelIN5flash19enable_sm80_to_sm89INS1_16FlashAttnBwdSm80INS1_25CollectiveMainloopBwdSm80ILi2ELi2EN4cute5tupleIJNS5_1CILi128EEES8_NS7_ILi64EEEEEENS_10bfloat16_tEfNS_4arch4Sm80ELb1ELb0ELb1ELb0ELb1ELb0ELb0ELb0ELi2ELi4ELi4ELi4ELb0EEENS1_24CollectiveEpilogueBwdGQAISA_fSD_Li256ELb0ELb1EEENS1_25SingleTileBwdLPTSchedulerILb0ELi128ELb1EEEEEEEEEvNT_6ParamsE$_ZN4cute5tupleIJNS0_IJNS_1CILi2EEES2_EEENS0_IJiNS1_ILi4096EEEEEEEEC2ERKS3_RKS5_,@function
        .size           $_ZN7cutlass13device_kernelIN5flash19enable_sm80_to_sm89INS1_16FlashAttnBwdSm80INS1_25CollectiveMainloopBwdSm80ILi2ELi2EN4cute5tupleIJNS5_1CILi128EEES8_NS7_ILi64EEEEEENS_10bfloat16_tEfNS_4arch4Sm80ELb1ELb0ELb1ELb0ELb1ELb0ELb0ELb0ELi2ELi4ELi4ELi4ELb0EEENS1_24CollectiveEpilogueBwdGQAISA_fSD_Li256ELb0ELb1EEENS1_25SingleTileBwdLPTSchedulerILb0ELi128ELb1EEEEEEEEEvNT_6ParamsE$_ZN4cute5tupleIJNS0_IJNS_1CILi2EEES2_EEENS0_IJiNS1_ILi4096EEEEEEEEC2ERKS3_RKS5_,($_ZN7cutlass13device_kernelIN5flash19enable_sm80_to_sm89INS1_16FlashAttnBwdSm80INS1_25CollectiveMainloopBwdSm80ILi2ELi2EN4cute5tupleIJNS5_1CILi128EEES8_NS7_ILi64EEEEEENS_10bfloat16_tEfNS_4arch4Sm80ELb1ELb0ELb1ELb0ELb1ELb0ELb0ELb0ELi2ELi4ELi4ELi4ELb0EEENS1_24CollectiveEpilogueBwdGQAISA_fSD_Li256ELb0ELb1EEENS1_25SingleTileBwdLPTSchedulerILb0ELi128ELb1EEEEEEEEEvNT_6ParamsE$_ZN4cute5tupleIJNS0_IJNS_1CILi2EEES2_EEENS0_IJiNS1_ILi512EEEEEEEEC2ERKS3_RKS5_ - $_ZN7cutlass13device_kernelIN5flash19enable_sm80_to_sm89INS1_16FlashAttnBwdSm80INS1_25CollectiveMainloopBwdSm80ILi2ELi2EN4cute5tupleIJNS5_1CILi128EEES8_NS7_ILi64EEEEEENS_10bfloat16_tEfNS_4arch4Sm80ELb1ELb0ELb1ELb0ELb1ELb0ELb0ELb0ELi2ELi4ELi4ELi4ELb0EEENS1_24CollectiveEpilogueBwdGQAISA_fSD_Li256ELb0ELb1EEENS1_25SingleTileBwdLPTSchedulerILb0ELi128ELb1EEEEEEEEEvNT_6ParamsE$_ZN4cute5tupleIJNS0_IJNS_1CILi2EEES2_EEENS0_IJiNS1_ILi4096EEEEEEEEC2ERKS3_RKS5_)
$_ZN7cutlass13device_kernelIN5flash19enable_sm80_to_sm89INS1_16FlashAttnBwdSm80INS1_25CollectiveMainloopBwdSm80ILi2ELi2EN4cute5tupleIJNS5_1CILi128EEES8_NS7_ILi64EEEEEENS_10bfloat16_tEfNS_4arch4Sm80ELb1ELb0ELb1ELb0ELb1ELb0ELb0ELb0ELi2ELi4ELi4ELi4ELb0EEENS1_24CollectiveEpilogueBwdGQAISA_fSD_Li256ELb0ELb1EEENS1_25SingleTileBwdLPTSchedulerILb0ELi128ELb1EEEEEEEEEvNT_6ParamsE$_ZN4cute5tupleIJNS0_IJNS_1CILi2EEES2_EEENS0_IJiNS1_ILi4096EEEEEEEEC2ERKS3_RKS5_:
[----:B------:R-:W-:Y:S02]  /*ab40*/  MOV R4, 0xab60 ;  /* 0x0000ab6000047802 */ /* 0x000fe40000000f00 */
[----:B------:R-:W-:Y:S05]  /*ab50*/  CALL.REL.NOINC `($_ZN7cutlass13device_kernelIN5flash19enable_sm80_to_sm89INS1_16FlashAttnBwdSm80INS1_25CollectiveMainloopBwdSm80ILi2ELi2EN4cute5tupleIJNS5_1CILi128EEES8_NS7_ILi64EEEEEENS_10bfloat16_tEfNS_4arch4Sm80ELb1ELb0ELb1ELb0ELb1ELb0ELb0ELb0ELi2ELi4ELi4ELi4ELb0EEENS1_24CollectiveEpilogueBwdGQAISA_fSD_Li256ELb0ELb1EEENS1_25SingleTileBwdLPTSchedulerILb0ELi128ELb1EEEEEEEEEvNT_6ParamsE$_ZN4cute3eso3ESOILb1ELb0EJNS_5tupleIJNS_1CILi2EEES4_EEENS2_IJiNS3_ILi4096EEEEEEEEC2ERKS5_RKS7_) ;  /* 0xffffdef000007944 */ /* 0x000fea0003c3ffff */
[----:B-1----:R-:W-:Y:S02]  /*ab60*/  MOV R2, R6 ;  /* 0x0000000600027202 */ /* 0x002fe40000000f00 */
[----:B------:R-:W-:-:S04]  /*ab70*/  MOV R3, 0x0 ;  /* 0x0000000000037802 */ /* 0x000fc80000000f00 */
[----:B------:R-:W-:Y:S05]  /*ab80*/  RET.REL.NODEC R2 `(_ZN7cutlass13device_kernelIN5flash19enable_sm80_to_sm89INS1_16FlashAttnBwdSm80INS1_25CollectiveMainloopBwdSm80ILi2ELi2EN4cute5tupleIJNS5_1CILi128EEES8_NS7_ILi64EEEEEENS_10bfloat16_tEfNS_4arch4Sm80ELb1ELb0ELb1ELb0ELb1ELb0ELb0ELb0ELi2ELi4ELi4ELi4ELb0EEENS1_24CollectiveEpilogueBwdGQAISA_fSD_Li256ELb0ELb1EEENS1_25SingleTileBwdLPTSchedulerILb0ELi128ELb1EEEEEEEEEvNT_6ParamsE) ;  /* 0xffff547002007950 */ /* 0x000fea0003c3ffff */
        .type           $_ZN7cutlass13device_kernelIN5flash19enable_sm80_to_sm89INS1_16FlashAttnBwdSm80INS1_25CollectiveMainloopBwdSm80ILi2ELi2EN4cute5tupleIJNS5_1CILi128EEES8_NS7_ILi64EEEEEENS_10bfloat16_tEfNS_4arch4Sm80ELb1ELb0ELb1ELb0ELb1ELb0ELb0ELb0ELi2ELi4ELi4ELi4ELb0EEENS1_24CollectiveEpilogueBwdGQAISA_fSD_Li256ELb0ELb1EEENS1_25SingleTileBwdLPTSchedulerILb0ELi128ELb1EEEEEEEEEvNT_6ParamsE$_ZN4cute5tupleIJNS0_IJNS_1CILi2EEES2_EEENS0_IJiNS1_ILi512EEEEEEEEC2ERKS3_RKS5_,@function
        .size           $_ZN7cutlass13device_kernelIN5flash19enable_sm80_to_sm89INS1_16FlashAttnBwdSm80INS1_25CollectiveMainloopBwdSm80ILi2ELi2EN4cute5tupleIJNS5_1CILi128EEES8_NS7_ILi64EEEEEENS_10bfloat16_tEfNS_4arch4Sm80ELb1ELb0ELb1ELb0ELb1ELb0ELb0ELb0ELi2ELi4ELi4ELi4ELb0EEENS1_24CollectiveEpilogueBwdGQAISA_fSD_Li256ELb0ELb1EEENS1_25SingleTileBwdLPTSchedulerILb0ELi128ELb1EEEEEEEEEvNT_6ParamsE$_ZN4cute5tupleIJNS0_IJNS_1CILi2EEES2_EEENS0_IJiNS1_ILi512EEEEEEEEC2ERKS3_RKS5_,($_ZN7cutlass13device_kernelIN5flash19enable_sm80_to_sm89INS1_16FlashAttnBwdSm80INS1_25CollectiveMainloopBwdSm80ILi2ELi2EN4cute5tupleIJNS5_1CILi128EEES8_NS7_ILi64EEEEEENS_10bfloat16_tEfNS_4arch4Sm80ELb1ELb0ELb1ELb0ELb1ELb0ELb0ELb0ELi2ELi4ELi4ELi4ELb0EEENS1_24CollectiveEpilogueBwdGQAISA_fSD_Li256ELb0ELb1EEENS1_25SingleTileBwdLPTSchedulerILb0ELi128ELb1EEEEEEEEEvNT_6ParamsE$_ZN4cute5tupleIJNS0_IJNS_1CILi2EEES2_EEENS0_IJiiEEEEEC2ERKS3_RKS4_ - $_ZN7cutlass13device_kernelIN5flash19enable_sm80_to_sm89INS1_16FlashAttnBwdSm80INS1_25CollectiveMainloopBwdSm80ILi2ELi2EN4cute5tupleIJNS5_1CILi128EEES8_NS7_ILi64EEEEEENS_10bfloat16_tEfNS_4arch4Sm80ELb1ELb0ELb1ELb0ELb1ELb0ELb0ELb0ELi2ELi4ELi4ELi4ELb0EEENS1_24CollectiveEpilogueBwdGQAISA_fSD_Li256ELb0ELb1EEENS1_25SingleTileBwdLPTSchedulerILb0ELi128ELb1EEEEEEEEEvNT_6ParamsE$_ZN4cute5tupleIJNS0_IJNS_1CILi2EEES2_EEENS0_IJiNS1_ILi512EEEEEEEEC2ERKS3_RKS5_)
$_ZN7cutlass13device_kernelIN5flash19enable_sm80_to_sm89INS1_16FlashAttnBwdSm80INS1_25CollectiveMainloopBwdSm80ILi2ELi2EN4cute5tupleIJNS5_1CILi128EEES8_NS7_ILi64EEEEEENS_10bfloat16_tEfNS_4arch4Sm80ELb1ELb0ELb1ELb0ELb1ELb0ELb0ELb0ELi2ELi4ELi4ELi4ELb0EEENS1_24CollectiveEpilogueBwdGQAISA_fSD_Li256ELb0ELb1EEENS1_25SingleTileBwdLPTSchedulerILb0ELi128ELb1EEEEEEEEEvNT_6ParamsE$_ZN4cute5tupleIJNS0_IJNS_1CILi2EEES2_EEENS0_IJiNS1_ILi512EEEEEEEEC2ERKS3_RKS5_:
[----:B------:R-:W-:Y:S02]  /*ab90*/  MOV R4, 0xabb0 ;  /* 0x0000abb000047802 */ /* 0x000fe40000000f00 */
[----:B------:R-:W-:Y:S05]  /*aba0*/  CALL.REL.NOINC `($_ZN7cutlass13device_kernelIN5flash19enable_sm80_to_sm89INS1_16FlashAttnBwdSm80INS1_25CollectiveMainloopBwdSm80ILi2ELi2EN4cute5tupleIJNS5_1CILi128EEES8_NS7_ILi64EEEEEENS_10bfloat16_tEfNS_4arch4Sm80ELb1ELb0ELb1ELb0ELb1ELb0ELb0ELb0ELi2ELi4ELi4ELi4ELb0EEENS1_24CollectiveEpilogueBwdGQAISA_fSD_Li256ELb0ELb1EEENS1_25SingleTileBwdLPTSchedulerILb0ELi128ELb1EEEEEEEEEvNT_6ParamsE$_ZN4cute3eso3ESOILb1ELb0EJNS_5tupleIJNS_1CILi2EEES4_EEENS2_IJiNS3_ILi512EEEEEEEEC2ERKS5_RKS7_) ;  /* 0xffffdee000007944 */ /* 0x000fea0003c3ffff */
[----:B-1----:R-:W-:Y:S02]  /*abb0*/  MOV R2, R6 ;  /* 0x0000000600027202 */ /* 0x002fe40000000f00 */
[----:B------:R-:W-:-:S04]  /*abc0*/  MOV R3, 0x0 ;  /* 0x0000000000037802 */ /* 0x000fc80000000f00 */
[----:B------:R-:W-:Y:S05]  /*abd0*/  RET.REL.NODEC R2 `(_ZN7cutlass13device_kernelIN5flash19enable_sm80_to_sm89INS1_16FlashAttnBwdSm80INS1_25CollectiveMainloopBwdSm80ILi2ELi2EN4cute5tupleIJNS5_1CILi128EEES8_NS7_ILi64EEEEEENS_10bfloat16_tEfNS_4arch4Sm80ELb1ELb0ELb1ELb0ELb1ELb0ELb0ELb0ELi2ELi4ELi4ELi4ELb0EEENS1_24CollectiveEpilogueBwdGQAISA_fSD_Li256ELb0ELb1EEENS1_25SingleTileBwdLPTSchedulerILb0ELi128ELb1EEEEEEEEEvNT_6ParamsE) ;  /* 0xffff542002007950 */ /* 0x000fea0003c3ffff */
        .type           $_ZN7cutlass13device_kernelIN5flash19enable_sm80_to_sm89INS1_16FlashAttnBwdSm80INS1_25CollectiveMainloopBwdSm80ILi2ELi2EN4cute5tupleIJNS5_1CILi128EEES8_NS7_ILi64EEEEEENS_10bfloat16_tEfNS_4arch4Sm80ELb1ELb0ELb1ELb0ELb1ELb0ELb0ELb0ELi2ELi4ELi4ELi4ELb0EEENS1_24CollectiveEpilogueBwdGQAISA_fSD_Li256ELb0ELb1EEENS1_25SingleTileBwdLPTSchedulerILb0ELi128ELb1EEEEEEEEEvNT_6ParamsE$_ZN4cute5tupleIJNS0_IJNS_1CILi2EEES2_EEENS0_IJiiEEEEEC2ERKS3_RKS4_,@function
        .size           $_ZN7cutlass13device_kernelIN5flash19enable_sm80_to_sm89INS1_16FlashAttnBwdSm80INS1_25CollectiveMainloopBwdSm80ILi2ELi2EN4cute5tupleIJNS5_1CILi128EEES8_NS7_ILi64EEEEEENS_10bfloat16_tEfNS_4arch4Sm80ELb1ELb0ELb1ELb0ELb1ELb0ELb0ELb0ELi2ELi4ELi4ELi4ELb0EEENS1_24CollectiveEpilogueBwdGQAISA_fSD_Li256ELb0ELb1EEENS1_25SingleTileBwdLPTSchedulerILb0ELi128ELb1EEEEEEEEEvNT_6ParamsE$_ZN4cute5tupleIJNS0_IJNS_1CILi2EEES2_EEENS0_IJiiEEEEEC2ERKS3_RKS4_,($_ZN7cutlass13device_kernelIN5flash19enable_sm80_to_sm89INS1_16FlashAttnBwdSm80INS1_25CollectiveMainloopBwdSm80ILi2ELi2EN4cute5tupleIJNS5_1CILi128EEES8_NS7_ILi64EEEEEENS_10bfloat16_tEfNS_4arch4Sm80ELb1ELb0ELb1ELb0ELb1ELb0ELb0ELb0ELi2ELi4ELi4ELi4ELb0EEENS1_24CollectiveEpilogueBwdGQAISA_fSD_Li256ELb0ELb1EEENS1_25SingleTileBwdLPTSchedulerILb0ELi128ELb1EEEEEEEEEvNT_6ParamsE$_ZN4cute5tupleIJNS0_IJNS_1CILi2EEES2_S2_EEENS0_IJNS1_ILi1EEENS1_ILi512EEEiEEEEEC2ERKS3_RKS6_ - $_ZN7cutlass13device_kernelIN5flash19enable_sm80_to_sm89INS1_16FlashAttnBwdSm80INS1_25CollectiveMainloopBwdSm80ILi2ELi2EN4cute5tupleIJNS5_1CILi128EEES8_NS7_ILi64EEEEEENS_10bfloat16_tEfNS_4arch4Sm80ELb1ELb0ELb1ELb0ELb1ELb0ELb0ELb0ELi2ELi4ELi4ELi4ELb0EEENS1_24CollectiveEpilogueBwdGQAISA_fSD_Li256ELb0ELb1EEENS1_25SingleTileBwdLPTSchedulerILb0ELi128ELb1EEEEEEEEEvNT_6ParamsE$_ZN4cute5tupleIJNS0_IJNS_1CILi2EEES2_EEENS0_IJiiEEEEEC2ERKS3_RKS4_)
$_ZN7cutlass13device_kernelIN5flash19enable_sm80_to_sm89INS1_16FlashAttnBwdSm80INS1_25CollectiveMainloopBwdSm80ILi2ELi2EN4cute5tupleIJNS5_1CILi128EEES8_NS7_ILi64EEEEEENS_10bfloat16_tEfNS_4arch4Sm80ELb1ELb0ELb1ELb0ELb1ELb0ELb0ELb0ELi2ELi4ELi4ELi4ELb0EEENS1_24CollectiveEpilogueBwdGQAISA_fSD_Li256ELb0ELb1EEENS1_25SingleTileBwdLPTSchedulerILb0ELi128ELb1EEEEEEEEEvNT_6ParamsE$_ZN4cute5tupleIJNS0_IJNS_1CILi2EEES2_EEENS0_IJiiEEEEEC2ERKS3_RKS4_:
[----:B------:R-:W-:Y:S02]  /*abe0*/  MOV R4, 0xac00 ;  /* 0x0000ac0000047802 */ /* 0x000fe40000000f00 */
[----:B------:R-:W-:Y:S05]  /*abf0*/  CALL.REL.NOINC `($_ZN7cutlass13device_kernelIN5flash19enable_sm80_to_sm89INS1_16FlashAttnBwdSm80INS1_25CollectiveMainloopBwdSm80ILi2ELi2EN4cute5tupleIJNS5_1CILi128EEES8_NS7_ILi64EEEEEENS_10bfloat16_tEfNS_4arch4Sm80ELb1ELb0ELb1ELb0ELb1ELb0ELb0ELb0ELi2ELi4ELi4ELi4ELb0EEENS1_24CollectiveEpilogueBwdGQAISA_fSD_Li256ELb0ELb1EEENS1_25SingleTileBwdLPTSchedulerILb0ELi128ELb1EEEEEEEEEvNT_6ParamsE$_ZN4cute3eso3ESOILb1ELb0EJNS_5tupleIJNS_1CILi2EEES4_EEENS2_IJiiEEEEEC2ERKS5_RKS6_) ;  /* 0xffffded000007944 */ /* 0x000fea0003c3ffff */
[----:B-1----:R-:W-:Y:S02]  /*ac00*/  MOV R2, R6 ;  /* 0x0000000600027202 */ /* 0x002fe40000000f00 */
[----:B------:R-:W-:-:S04]  /*ac10*/  MOV R3, 0x0 ;  /* 0x0000000000037802 */ /* 0x000fc80000000f00 */
[----:B------:R-:W-:Y:S05]  /*ac20*/  RET.REL.NODEC R2 `(_ZN7cutlass13device_kernelIN5flash19enable_sm80_to_sm89INS1_16FlashAttnBwdSm80INS1_25CollectiveMainloopBwdSm80ILi2ELi2EN4cute5tupleIJNS5_1CILi128EEES8_NS7_ILi64EEEEEENS_10bfloat16_tEfNS_4arch4Sm80ELb1ELb0ELb1ELb0ELb1ELb0ELb0ELb0ELi2ELi4ELi4ELi4ELb0EEENS1_24CollectiveEpilogueBwdGQAISA_fSD_Li256ELb0ELb1EEENS1_25SingleTileBwdLPTSchedulerILb0ELi128ELb1EEEEEEEEEvNT_6ParamsE) ;  /* 0xffff53d002007950 */ /* 0x000fea0003c3ffff */
        .type           $_ZN7cutlass13device_kernelIN5flash19enable_sm80_to_sm89INS1_16FlashAttnBwdSm80INS1_25CollectiveMainloopBwdSm80ILi2ELi2EN4cute5tupleIJNS5_1CILi128EEES8_NS7_ILi64EEEEEENS_10bfloat16_tEfNS_4arch4Sm80ELb1ELb0ELb1ELb0ELb1ELb0ELb0ELb0ELi2ELi4ELi4ELi4ELb0EEENS1_24CollectiveEpilogueBwdGQAISA_fSD_Li256ELb0ELb1EEENS1_25SingleTileBwdLPTSchedulerILb0ELi128ELb1EEEEEEEEEvNT_6ParamsE$_ZN4cute5tupleIJNS0_IJNS_1CILi2EEES2_S2_EEENS0_IJNS1_ILi1EEENS1_ILi512EEEiEEEEEC2ERKS3_RKS6_,@function
        .size           $_ZN7cutlass13device_kernelIN5flash19enable_sm80_to_sm89INS1_16FlashAttnBwdSm80INS1_25CollectiveMainloopBwdSm80ILi2ELi2EN4cute5tupleIJNS5_1CILi128EEES8_NS7_ILi64EEEEEENS_10bfloat16_tEfNS_4arch4Sm80ELb1ELb0ELb1ELb0ELb1ELb0ELb0ELb0ELi2ELi4ELi4ELi4ELb0EEENS1_24CollectiveEpilogueBwdGQAISA_fSD_Li256ELb0ELb1EEENS1_25SingleTileBwdLPTSchedulerILb0ELi128ELb1EEEEEEEEEvNT_6ParamsE$_ZN4cute5tupleIJNS0_IJNS_1CILi2EEES2_S2_EEENS0_IJNS1_ILi1EEENS1_ILi512EEEiEEEEEC2ERKS3_RKS6_,($_ZN7cutlass13device_kernelIN5flash19enable_sm80_to_sm89INS1_16FlashAttnBwdSm80INS1_25CollectiveMainloopBwdSm80ILi2ELi2EN4cute5tupleIJNS5_1CILi128EEES8_NS7_ILi64EEEEEENS_10bfloat16_tEfNS_4arch4Sm80ELb1ELb0ELb1ELb0ELb1ELb0ELb0ELb0ELi2ELi4ELi4ELi4ELb0EEENS1_24CollectiveEpilogueBwdGQAISA_fSD_Li256ELb0ELb1EEENS1_25SingleTileBwdLPTSchedulerILb0ELi128ELb1EEEEEEEEEvNT_6ParamsE$_ZN4cute5tupleIJNS0_IJNS_1CILi8EEENS0_IJNS1_ILi2EEES3_S3_EEENS1_ILi1EEES4_S5_EEENS0_IJS5_NS0_IJS2_iiEEENS1_ILi64EEENS0_IJiNS1_ILi144EEENS1_ILi288EEEEEENS1_ILi512EEEEEEEEC2ERKS6_RKSD_ - $_ZN7cutlass13device_kernelIN5flash19enable_sm80_to_sm89INS1_16FlashAttnBwdSm80INS1_25CollectiveMainloopBwdSm80ILi2ELi2EN4cute5tupleIJNS5_1CILi128EEES8_NS7_ILi64EEEEEENS_10bfloat16_tEfNS_4arch4Sm80ELb1ELb0ELb1ELb0ELb1ELb0ELb0ELb0ELi2ELi4ELi4ELi4ELb0EEENS1_24CollectiveEpilogueBwdGQAISA_fSD_Li256ELb0ELb1EEENS1_25SingleTileBwdLPTSchedulerILb0ELi128ELb1EEEEEEEEEvNT_6ParamsE$_ZN4cute5tupleIJNS0_IJNS_1CILi2EEES2_S2_EEENS0_IJNS1_ILi1EEENS1_ILi512EEEiEEEEEC2ERKS3_RKS6_)
$_ZN7cutlass13device_kernelIN5flash19enable_sm80_to_sm89INS1_16FlashAttnBwdSm80INS1_25CollectiveMainloopBwdSm80ILi2ELi2EN4cute5tupleIJNS5_1CILi128EEES8_NS7_ILi64EEEEEENS_10bfloat16_tEfNS_4arch4Sm80ELb1ELb0ELb1ELb0ELb1ELb0ELb0ELb0ELi2ELi4ELi4ELi4ELb0EEENS1_24CollectiveEpilogueBwdGQAISA_fSD_Li256ELb0ELb1EEENS1_25SingleTileBwdLPTSchedulerILb0ELi128ELb1EEEEEEEEEvNT_6ParamsE$_ZN4cute5tupleIJNS0_IJNS_1CILi2EEES2_S2_EEENS0_IJNS1_ILi1EEENS1_ILi512EEEiEEEEEC2ERKS3_RKS6_:
[----:B------:R-:W-:Y:S02]  /*ac30*/  MOV R4, 0xac50 ;  /* 0x0000ac5000047802 */ /* 0x000fe40000000f00 */
[----:B------:R-:W-:Y:S05]  /*ac40*/  CALL.REL.NOINC `($_ZN7cutlass13device_kernelIN5flash19enable_sm80_to_sm89INS1_16FlashAttnBwdSm80INS1_25CollectiveMainloopBwdSm80ILi2ELi2EN4cute5tupleIJNS5_1CILi128EEES8_NS7_ILi64EEEEEENS_10bfloat16_tEfNS_4arch4Sm80ELb1ELb0ELb1ELb0ELb1ELb0ELb0ELb0ELi2ELi4ELi4ELi4ELb0EEENS1_24CollectiveEpilogueBwdGQAISA_fSD_Li256ELb0ELb1EEENS1_25SingleTileBwdLPTSchedulerILb0ELi128ELb1EEEEEEEEEvNT_6ParamsE$_ZN4cute3eso3ESOILb1ELb0EJNS_5tupleIJNS_1CILi2EEES4_S4_EEENS2_IJNS3_ILi1EEENS3_ILi512EEEiEEEEEC2ERKS5_RKS8_) ;  /* 0xffffdf3000007944 */ /* 0x000fea0003c3ffff */
[----:B-1----:R-:W-:Y:S02]  /*ac50*/  MOV R2, R6 ;  /* 0x0000000600027202 */ /* 0x002fe40000000f00 */
[----:B------:R-:W-:-:S04]  /*ac60*/  MOV R3, 0x0 ;  /* 0x0000000000037802 */ /* 0x000fc80000000f00 */
[----:B------:R-:W-:Y:S05]  /*ac70*/  RET.REL.NODEC R2 `(_ZN7cutlass13device_kernelIN5flash19enable_sm80_to_sm89INS1_16FlashAttnBwdSm80INS1_25CollectiveMainloopBwdSm80ILi2ELi2EN4cute5tupleIJNS5_1CILi128EEES8_NS7_ILi64EEEEEENS_10bfloat16_tEfNS_4arch4Sm80ELb1ELb0ELb1ELb0ELb1ELb0ELb0ELb0ELi2ELi4ELi4ELi4ELb0EEENS1_24CollectiveEpilogueBwdGQAISA_fSD_Li256ELb0ELb1EEENS1_25SingleTileBwdLPTSchedulerILb0ELi128ELb1EEEEEEEEEvNT_6ParamsE) ;  /* 0xffff538002007950 */ /* 0x000fea0003c3ffff */
        .type           $_ZN7cutlass13device_kernelIN5flash19enable_sm80_to_sm89INS1_16FlashAttnBwdSm80INS1_25CollectiveMainloopBwdSm80ILi2ELi2EN4cute5tupleIJNS5_1CILi128EEES8_NS7_ILi64EEEEEENS_10bfloat16_tEfNS_4arch4Sm80ELb1ELb0ELb1ELb0ELb1ELb0ELb0ELb0ELi2ELi4ELi4ELi4ELb0EEENS1_24CollectiveEpilogueBwdGQAISA_fSD_Li256ELb0ELb1EEENS1_25SingleTileBwdLPTSchedulerILb0ELi128ELb1EEEEEEEEEvNT_6ParamsE$_ZN4cute5tupleIJNS0_IJNS_1CILi8EEENS0_IJNS1_ILi2EEES3_S3_EEENS1_ILi1EEES4_S5_EEENS0_IJS5_NS0_IJS2_iiEEENS1_ILi64EEENS0_IJiNS1_ILi144EEENS1_ILi288EEEEEENS1_ILi512EEEEEEEEC2ERKS6_RKSD_,@function
        .size           $_ZN7cutlass13device_kernelIN5flash19enable_sm80_to_sm89INS1_16FlashAttnBwdSm80INS1_25CollectiveMainloopBwdSm80ILi2ELi2EN4cute5tupleIJNS5_1CILi128EEES8_NS7_ILi64EEEEEENS_10bfloat16_tEfNS_4arch4Sm80ELb1ELb0ELb1ELb0ELb1ELb0ELb0ELb0ELi2ELi4ELi4ELi4ELb0EEENS1_24CollectiveEpilogueBwdGQAISA_fSD_Li256ELb0ELb1EEENS1_25SingleTileBwdLPTSchedulerILb0ELi128ELb1EEEEEEEEEvNT_6ParamsE$_ZN4cute5tupleIJNS0_IJNS_1CILi8EEENS0_IJNS1_ILi2EEES3_S3_EEENS1_ILi1EEES4_S5_EEENS0_IJS5_NS0_IJS2_iiEEENS1_ILi64EEENS0_IJiNS1_ILi144EEENS1_ILi288EEEEEENS1_ILi512EEEEEEEEC2ERKS6_RKSD_,($_ZN7cutlass13device_kernelIN5flash19enable_sm80_to_sm89INS1_16FlashAttnBwdSm80INS1_25CollectiveMainloopBwdSm80ILi2ELi2EN4cute5tupleIJNS5_1CILi128EEES8_NS7_ILi64EEEEEENS_10bfloat16_tEfNS_4arch4Sm80ELb1ELb0ELb1ELb0ELb1ELb0ELb0ELb0ELi2ELi4ELi4ELi4ELb0EEENS1_24CollectiveEpilogueBwdGQAISA_fSD_Li256ELb0ELb1EEENS1_25SingleTileBwdLPTSchedulerILb0ELi128ELb1EEEEEEEEEvNT_6ParamsE$_ZN4cute5tupleIJNS0_IJNS_1CILi8EEENS0_IJNS1_ILi2EEES3_S3_EEENS1_ILi1EEES4_S5_EEENS0_IJS5_NS0_IJiiiEEENS1_ILi64EEENS0_IJNS1_ILi72EEENS1_ILi144EEENS1_ILi288EEEEEENS1_ILi512EEEEEEEEC2ERKS6_RKSE_ - $_ZN7cutlass13device_kernelIN5flash19enable_sm80_to_sm89INS1_16FlashAttnBwdSm80INS1_25CollectiveMainloopBwdSm80ILi2ELi2EN4cute5tupleIJNS5_1CILi128EEES8_NS7_ILi64EEEEEENS_10bfloat16_tEfNS_4arch4Sm80ELb1ELb0ELb1ELb0ELb1ELb0ELb0ELb0ELi2ELi4ELi4ELi4ELb0EEENS1_24CollectiveEpilogueBwdGQAISA_fSD_Li256ELb0ELb1EEENS1_25SingleTileBwdLPTSchedulerILb0ELi128ELb1EEEEEEEEEvNT_6ParamsE$_ZN4cute5tupleIJNS0_IJNS_1CILi8EEENS0_IJNS1_ILi2EEES3_S3_EEENS1_ILi1EEES4_S5_EEENS0_IJS5_NS0_IJS2_iiEEENS1_ILi64EEENS0_IJiNS1_ILi144EEENS1_ILi288EEEEEENS1_ILi512EEEEEEEEC2ERKS6_RKSD_)
$_ZN7cutlass13device_kernelIN5flash19enable_sm80_to_sm89INS1_16FlashAttnBwdSm80INS1_25CollectiveMainloopBwdSm80ILi2ELi2EN4cute5tupleIJNS5_1CILi128EEES8_NS7_ILi64EEEEEENS_10bfloat16_tEfNS_4arch4Sm80ELb1ELb0ELb1ELb0ELb1ELb0ELb0ELb0ELi2ELi4ELi4ELi4ELb0EEENS1_24CollectiveEpilogueBwdGQAISA_fSD_Li256ELb0ELb1EEENS1_25SingleTileBwdLPTSchedulerILb0ELi128ELb1EEEEEEEEEvNT_6ParamsE$_ZN4cute5tupleIJNS0_IJNS_1CILi8EEENS0_IJNS1_ILi2EEES3_S3_EEENS1_ILi1EEES4_S5_EEENS0_IJS5_NS0_IJS2_iiEEENS1_ILi64EEENS0_IJiNS1_ILi144EEENS1_ILi288EEEEEENS1_ILi512EEEEEEEEC2ERKS6_RKSD_:
[----:B------:R-:W-:Y:S02]  /*ac80*/  MOV R8, 0xaca0 ;  /* 0x0000aca000087802 */ /* 0x000fe40000000f00 */
[----:B------:R-:W-:Y:S05]  /*ac90*/  CALL.REL.NOINC `($_ZN7cutlass13device_kernelIN5flash19enable_sm80_to_sm89INS1_16FlashAttnBwdSm80INS1_25CollectiveMainloopBwdSm80ILi2ELi2EN4cute5tupleIJNS5_1CILi128EEES8_NS7_ILi64EEEEEENS_10bfloat16_tEfNS_4arch4Sm80ELb1ELb0ELb1ELb0ELb1ELb0ELb0ELb0ELi2ELi4ELi4ELi4ELb0EEENS1_24CollectiveEpilogueBwdGQAISA_fSD_Li256ELb0ELb1EEENS1_25SingleTileBwdLPTSchedulerILb0ELi128ELb1EEEEEEEEEvNT_6ParamsE$_ZN4cute3eso3ESOILb1ELb0EJNS_5tupleIJNS_1CILi8EEENS2_IJNS3_ILi2EEES5_S5_EEENS3_ILi1EEES6_S7_EEENS2_IJS7_NS2_IJS4_iiEEENS3_ILi64EEENS2_IJiNS3_ILi144EEENS3_ILi288EEEEEENS3_ILi512EEEEEEEEC2ERKS8_RKSF_) ;  /* 0xffffdf2000007944 */ /* 0x000fea0003c3ffff */
[----:B-1----:R-:W-:Y:S02]  /*aca0*/  MOV R2, R6 ;  /* 0x0000000600027202 */ /* 0x002fe40000000f00 */
[----:B------:R-:W-:-:S04]  /*acb0*/  MOV R3, 0x0 ;  /* 0x0000000000037802 */ /* 0x000fc80000000f00 */
[----:B------:R-:W-:Y:S05]  /*acc0*/  RET.REL.NODEC R2 `(_ZN7cutlass13device_kernelIN5flash19enable_sm80_to_sm89INS1_16FlashAttnBwdSm80INS1_25CollectiveMainloopBwdSm80ILi2ELi2EN4cute5tupleIJNS5_1CILi128EEES8_NS7_ILi64EEEEEENS_10bfloat16_tEfNS_4arch4Sm80ELb1ELb0ELb1ELb0ELb1ELb0ELb0ELb0ELi2ELi4ELi4ELi4ELb0EEENS1_24CollectiveEpilogueBwdGQAISA_fSD_Li256ELb0ELb1EEENS1_25SingleTileBwdLPTSchedulerILb0ELi128ELb1EEEEEEEEEvNT_6ParamsE) ;  /* 0xffff533002007950 */ /* 0x000fea0003c3ffff */
        .type           $_ZN7cutlass13device_kernelIN5flash19enable_sm80_to_sm89INS1_16FlashAttnBwdSm80INS1_25CollectiveMainloopBwdSm80ILi2ELi2EN4cute5tupleIJNS5_1CILi128EEES8_NS7_ILi64EEEEEENS_10bfloat16_tEfNS_4arch4Sm80ELb1ELb0ELb1ELb0ELb1ELb0ELb0ELb0ELi2ELi4ELi4ELi4ELb0EEENS1_24CollectiveEpilogueBwdGQAISA_fSD_Li256ELb0ELb1EEENS1_25SingleTileBwdLPTSchedulerILb0ELi128ELb1EEEEEEEEEvNT_6ParamsE$_ZN4cute5tupleIJNS0_IJNS_1CILi8EEENS0_IJNS1_ILi2EEES3_S3_EEENS1_ILi1EEES4_S5_EEENS0_IJS5_NS0_IJiiiEEENS1_ILi64EEENS0_IJNS1_ILi72EEENS1_ILi144EEENS1_ILi288EEEEEENS1_ILi512EEEEEEEEC2ERKS6_RKSE_,@function
        .size           $_ZN7cutlass13device_kernelIN5flash19enable_sm80_to_sm89INS1_16FlashAttnBwdSm80INS1_25CollectiveMainloopBwdSm80ILi2ELi2EN4cute5tupleIJNS5_1CILi128EEES8_NS7_ILi64EEEEEENS_10bfloat16_tEfNS_4arch4Sm80ELb1ELb0ELb1ELb0ELb1ELb0ELb0ELb0ELi2ELi4ELi4ELi4ELb0EEENS1_24CollectiveEpilogueBwdGQAISA_fSD_Li256ELb0ELb1EEENS1_25SingleTileBwdLPTSchedulerILb0ELi128ELb1EEEEEEEEEvNT_6ParamsE$_ZN4cute5tupleIJNS0_IJNS_1CILi8EEENS0_IJNS1_ILi2EEES3_S3_EEENS1_ILi1EEES4_S5_EEENS0_IJS5_NS0_IJiiiEEENS1_ILi64EEENS0_IJNS1_ILi72EEENS1_ILi144EEENS1_ILi288EEEEEENS1_ILi512EEEEEEEEC2ERKS6_RKSE_,($_ZN7cutlass13device_kernelIN5flash19enable_sm80_to_sm89INS1_16FlashAttnBwdSm80INS1_25CollectiveMainloopBwdSm80ILi2ELi2EN4cute5tupleIJNS5_1CILi128EEES8_NS7_ILi64EEEEEENS_10bfloat16_tEfNS_4arch4Sm80ELb1ELb0ELb1ELb0ELb1ELb0ELb0ELb0ELi2ELi4ELi4ELi4ELb0EEENS1_24CollectiveEpilogueBwdGQAISA_fSD_Li256ELb0ELb1EEENS1_25SingleTileBwdLPTSchedulerILb0ELi128ELb1EEEEEEEEEvNT_6ParamsE$_ZN4cute5tupleIJNS0_IJNS_1CILi8EEENS1_ILi2EEES3_S3_S2_S3_EEENS0_IJNS1_ILi1EEEiiiNS1_ILi72EEENS1_ILi512EEEEEEEEC2ERKS4_RKS8_ - $_ZN7cutlass13device_kernelIN5flash19enable_sm80_to_sm89INS1_16FlashAttnBwdSm80INS1_25CollectiveMainloopBwdSm80ILi2ELi2EN4cute5tupleIJNS5_1CILi128EEES8_NS7_ILi64EEEEEENS_10bfloat16_tEfNS_4arch4Sm80ELb1ELb0ELb1ELb0ELb1ELb0ELb0ELb0ELi2ELi4ELi4ELi4ELb0EEENS1_24CollectiveEpilogueBwdGQAISA_fSD_Li256ELb0ELb1EEENS1_25SingleTileBwdLPTSchedulerILb0ELi128ELb1EEEEEEEEEvNT_6ParamsE$_ZN4cute5tupleIJNS0_IJNS_1CILi8EEENS0_IJNS1_ILi2EEES3_S3_EEENS1_ILi1EEES4_S5_EEENS0_IJS5_NS0_IJiiiEEENS1_ILi64EEENS0_IJNS1_ILi72EEENS1_ILi144EEENS1_ILi288EEEEEENS1_ILi512EEEEEEEEC2ERKS6_RKSE_)
$_ZN7cutlass13device_kernelIN5flash19enable_sm80_to_sm89INS1_16FlashAttnBwdSm80INS1_25CollectiveMainloopBwdSm80ILi2ELi2EN4cute5tupleIJNS5_1CILi128EEES8_NS7_ILi64EEEEEENS_10bfloat16_tEfNS_4arch4Sm80ELb1ELb0ELb1ELb0ELb1ELb0ELb0ELb0ELi2ELi4ELi4ELi4ELb0EEENS1_24CollectiveEpilogueBwdGQAISA_fSD_Li256ELb0ELb1EEENS1_25SingleTileBwdLPTSchedulerILb0ELi128ELb1EEEEEEEEEvNT_6ParamsE$_ZN4cute5tupleIJNS0_IJNS_1CILi8EEENS0_IJNS1_ILi2EEES3_S3_EEENS1_ILi1EEES4_S5_EEENS0_IJS5_NS0_IJiiiEEENS1_ILi64EEENS0_IJNS1_ILi72EEENS1_ILi144EEENS1_ILi288EEEEEENS1_ILi512EEEEEEEEC2ERKS6_RKSE_:
[----:B------:R-:W-:Y:S02]  /*acd0*/  MOV R8, 0xacf0 ;  /* 0x0000acf000087802 */ /* 0x000fe40000000f00 */
[----:B------:R-:W-:Y:S05]  /*ace0*/  CALL.REL.NOINC `($_ZN7cutlass13device_kernelIN5flash19enable_sm80_to_sm89INS1_16FlashAttnBwdSm80INS1_25CollectiveMainloopBwdSm80ILi2ELi2EN4cute5tupleIJNS5_1CILi128EEES8_NS7_ILi64EEEEEENS_10bfloat16_tEfNS_4arch4Sm80ELb1ELb0ELb1ELb0ELb1ELb0ELb0ELb0ELi2ELi4ELi4ELi4ELb0EEENS1_24CollectiveEpilogueBwdGQAISA_fSD_Li256ELb0ELb1EEENS1_25SingleTileBwdLPTSchedulerILb0ELi128ELb1EEEEEEEEEvNT_6ParamsE$_ZN4cute3eso3ESOILb1ELb0EJNS_5tupleIJNS_1CILi8EEENS2_IJNS3_ILi2EEES5_S5_EEENS3_ILi1EEES6_S7_EEENS2_IJS7_NS2_IJiiiEEENS3_ILi64EEENS2_IJNS3_ILi72EEENS3_ILi144EEENS3_ILi288EEEEEENS3_ILi512EEEEEEEEC2ERKS8_RKSG_) ;  /* 0xffffdf3000007944 */ /* 0x000fea0003c3ffff */
[----:B-1----:R-:W-:Y:S02]  /*acf0*/  MOV R2, R6 ;  /* 0x0000000600027202 */ /* 0x002fe40000000f00 */
[----:B------:R-:W-:-:S04]  /*ad00*/  MOV R3, 0x0 ;  /* 0x0000000000037802 */ /* 0x000fc80000000f00 */
[----:B------:R-:W-:Y:S05]  /*ad10*/  RET.REL.NODEC R2 `(_ZN7cutlass13device_kernelIN5flash19enable_sm80_to_sm89INS1_16FlashAttnBwdSm80INS1_25CollectiveMainloopBwdSm80ILi2ELi2EN4cute5tupleIJNS5_1CILi128EEES8_NS7_ILi64EEEEEENS_10bfloat16_tEfNS_4arch4Sm80ELb1ELb0ELb1ELb0ELb1ELb0ELb0ELb0ELi2ELi4ELi4ELi4ELb0EEENS1_24CollectiveEpilogueBwdGQAISA_fSD_Li256ELb0ELb1EEENS1_25SingleTileBwdLPTSchedulerILb0ELi128ELb1EEEEEEEEEvNT_6ParamsE) ;  /* 0xffff52e002007950 */ /* 0x000fea0003c3ffff */
        .type           $_ZN7cutlass13device_kernelIN5flash19enable_sm80_to_sm89INS1_16FlashAttnBwdSm80INS1_25CollectiveMainloopBwdSm80ILi2ELi2EN4cute5tupleIJNS5_1CILi128EEES8_NS7_ILi64EEEEEENS_10bfloat16_tEfNS_4arch4Sm80ELb1ELb0ELb1ELb0ELb1ELb0ELb0ELb0ELi2ELi4ELi4ELi4ELb0EEENS1_24CollectiveEpilogueBwdGQAISA_fSD_Li256ELb0ELb1EEENS1_25SingleTileBwdLPTSchedulerILb0ELi128ELb1EEEEEEEEEvNT_6ParamsE$_ZN4cute5tupleIJNS0_IJNS_1CILi8EEENS1_ILi2EEES3_S3_S2_S3_EEENS0_IJNS1_ILi1EEEiiiNS1_ILi72EEENS1_ILi512EEEEEEEEC2ERKS4_RKS8_,@function
        .size           $_ZN7cutlass13device_kernelIN5flash19enable_sm80_to_sm89INS1_16FlashAttnBwdSm80INS1_25CollectiveMainloopBwdSm80ILi2ELi2EN4cute5tupleIJNS5_1CILi128EEES8_NS7_ILi64EEEEEENS_10bfloat16_tEfNS_4arch4Sm80ELb1ELb0ELb1ELb0ELb1ELb0ELb0ELb0ELi2ELi4ELi4ELi4ELb0EEENS1_24CollectiveEpilogueBwdGQAISA_fSD_Li256ELb0ELb1EEENS1_25SingleTileBwdLPTSchedulerILb0ELi128ELb1EEEEEEEEEvNT_6ParamsE$_ZN4cute5tupleIJNS0_IJNS_1CILi8EEENS1_ILi2EEES3_S3_S2_S3_EEENS0_IJNS1_ILi1EEEiiiNS1_ILi72EEENS1_ILi512EEEEEEEEC2ERKS4_RKS8_,($_ZN7cutlass13device_kernelIN5flash19enable_sm80_to_sm89INS1_16FlashAttnBwdSm80INS1_25CollectiveMainloopBwdSm80ILi2ELi2EN4cute5tupleIJNS5_1CILi128EEES8_NS7_ILi64EEEEEENS_10bfloat16_tEfNS_4arch4Sm80ELb1ELb0ELb1ELb0ELb1ELb0ELb0ELb0ELi2ELi4ELi4ELi4ELb0EEENS1_24CollectiveEpilogueBwdGQAISA_fSD_Li256ELb0ELb1EEENS1_25SingleTileBwdLPTSchedulerILb0ELi128ELb1EEEEEEEEEvNT_6ParamsE$_ZN4cute5tupleIJNS_1CILi0EEEiEEC2ERKS2_RKi - $_ZN7cutlass13device_kernelIN5flash19enable_sm80_to_sm89INS1_16FlashAttnBwdSm80INS1_25CollectiveMainloopBwdSm80ILi2ELi2EN4cute5tupleIJNS5_1CILi128EEES8_NS7_ILi64EEEEEENS_10bfloat16_tEfNS_4arch4Sm80ELb1ELb0ELb1ELb0ELb1ELb0ELb0ELb0ELi2ELi4ELi4ELi4ELb0EEENS1_24CollectiveEpilogueBwdGQAISA_fSD_Li256ELb0ELb1EEENS1_25SingleTileBwdLPTSchedulerILb0ELi128ELb1EEEEEEEEEvNT_6ParamsE$_ZN4cute5tupleIJNS0_IJNS_1CILi8EEENS1_ILi2EEES3_S3_S2_S3_EEENS0_IJNS1_ILi1EEEiiiNS1_ILi72EEENS1_ILi512EEEEEEEEC2ERKS4_RKS8_)
$_ZN7cutlass13device_kernelIN5flash19enable_sm80_to_sm89INS1_16FlashAttnBwdSm80INS1_25CollectiveMainloopBwdSm80ILi2ELi2EN4cute5tupleIJNS5_1CILi128EEES8_NS7_ILi64EEEEEENS_10bfloat16_tEfNS_4arch4Sm80ELb1ELb0ELb1ELb0ELb1ELb0ELb0ELb0ELi2ELi4ELi4ELi4ELb0EEENS1_24CollectiveEpilogueBwdGQAISA_fSD_Li256ELb0ELb1EEENS1_25SingleTileBwdLPTSchedulerILb0ELi128ELb1EEEEEEEEEvNT_6ParamsE$_ZN4cute5tupleIJNS0_IJNS_1CILi8EEENS1_ILi2EEES3_S3_S2_S3_EEENS0_IJNS1_ILi1EEEiiiNS1_ILi72EEENS1_ILi512EEEEEEEEC2ERKS4_RKS8_:
[----:B------:R-:W-:Y:S02]  /*ad20*/  MOV R8, 0xad40 ;  /* 0x0000ad4000087802 */ /* 0x000fe40000000f00 */
[----:B------:R-:W-:Y:S05]  /*ad30*/  CALL.REL.NOINC `($_ZN7cutlass13device_kernelIN5flash19enable_sm80_to_sm89INS1_16FlashAttnBwdSm80INS1_25CollectiveMainloopBwdSm80ILi2ELi2EN4cute5tupleIJNS5_1CILi128EEES8_NS7_ILi64EEEEEENS_10bfloat16_tEfNS_4arch4Sm80ELb1ELb0ELb1ELb0ELb1ELb0ELb0ELb0ELi2ELi4ELi4ELi4ELb0EEENS1_24CollectiveEpilogueBwdGQAISA_fSD_Li256ELb0ELb1EEENS1_25SingleTileBwdLPTSchedulerILb0ELi128ELb1EEEEEEEEEvNT_6ParamsE$_ZN4cute3eso3ESOILb1ELb0EJNS_5tupleIJNS_1CILi8EEENS3_ILi2EEES5_S5_S4_S5_EEENS2_IJNS3_ILi1EEEiiiNS3_ILi72EEENS3_ILi512EEEEEEEEC2ERKS6_RKSA_) ;  /* 0xffffdf4000007944 */ /* 0x000fea0003c3ffff */
[----:B-1----:R-:W-:Y:S02]  /*ad40*/  MOV R2, R6 ;  /* 0x0000000600027202 */ /* 0x002fe40000000f00 */
[----:B------:R-:W-:-:S04]  /*ad50*/  MOV R3, 0x0 ;  /* 0x0000000000037802 */ /* 0x000fc80000000f00 */
[----:B------:R-:W-:Y:S05]  /*ad60*/  RET.REL.NODEC R2 `(_ZN7cutlass13device_kernelIN5flash19enable_sm80_to_sm89INS1_16FlashAttnBwdSm80INS1_25CollectiveMainloopBwdSm80ILi2ELi2EN4cute5tupleIJNS5_1CILi128EEES8_NS7_ILi64EEEEEENS_10bfloat16_tEfNS_4arch4Sm80ELb1ELb0ELb1ELb0ELb1ELb0ELb0ELb0ELi2ELi4ELi4ELi4ELb0EEENS1_24CollectiveEpilogueBwdGQAISA_fSD_Li256ELb0ELb1EEENS1_25SingleTileBwdLPTSchedulerILb0ELi128ELb1EEEEEEEEEvNT_6ParamsE) ;  /* 0xffff529002007950 */ /* 0x000fea0003c3ffff */
        .type           $_ZN7cutlass13device_kernelIN5flash19enable_sm80_to_sm89INS1_16FlashAttnBwdSm80INS1_25CollectiveMainloopBwdSm80ILi2ELi2EN4cute5tupleIJNS5_1CILi128EEES8_NS7_ILi64EEEEEENS_10bfloat16_tEfNS_4arch4Sm80ELb1ELb0ELb1ELb0ELb1ELb0ELb0ELb0ELi2ELi4ELi4ELi4ELb0EEENS1_24CollectiveEpilogueBwdGQAISA_fSD_Li256ELb0ELb1EEENS1_25SingleTileBwdLPTSchedulerILb0ELi128ELb1EEEEEEEEEvNT_6ParamsE$_ZN4cute5tupleIJNS_1CILi0EEEiEEC2ERKS2_RKi,@function
        .size           $_ZN7cutlass13device_kernelIN5flash19enable_sm80_to_sm89INS1_16FlashAttnBwdSm80INS1_25CollectiveMainloopBwdSm80ILi2ELi2EN4cute5tupleIJNS5_1CILi128EEES8_NS7_ILi64EEEEEENS_10bfloat16_tEfNS_4arch4Sm80ELb1ELb0ELb1ELb0ELb1ELb0ELb0ELb0ELi2ELi4ELi4ELi4ELb0EEENS1_24CollectiveEpilogueBwdGQAISA_fSD_Li256ELb0ELb1EEENS1_25SingleTileBwdLPTSchedulerILb0ELi128ELb1EEEEEEEEEvNT_6ParamsE$_ZN4cute5tupleIJNS_1CILi0EEEiEEC2ERKS2_RKi,($_ZN7cutlass13device_kernelIN5flash19enable_sm80_to_sm89INS1_16FlashAttnBwdSm80INS1_25CollectiveMainloopBwdSm80ILi2ELi2EN4cute5tupleIJNS5_1CILi128EEES8_NS7_ILi64EEEEEENS_10bfloat16_tEfNS_4arch4Sm80ELb1ELb0ELb1ELb0ELb1ELb0ELb0ELb0ELi2ELi4ELi4ELi4ELb0EEENS1_24CollectiveEpilogueBwdGQAISA_fSD_Li256ELb0ELb1EEENS1_25SingleTileBwdLPTSchedulerILb0ELi128ELb1EEEEEEEEEvNT_6ParamsE$_ZN4cute5tupleIJNS_1CILi2EEEiEEC2ERKS2_RKi - $_ZN7cutlass13device_kernelIN5flash19enable_sm80_to_sm89INS1_16FlashAttnBwdSm80INS1_25CollectiveMainloopBwdSm80ILi2ELi2EN4cute5tupleIJNS5_1CILi128EEES8_NS7_ILi64EEEEEENS_10bfloat16_tEfNS_4arch4Sm80ELb1ELb0ELb1ELb0ELb1ELb0ELb0ELb0ELi2ELi4ELi4ELi4ELb0EEENS1_24CollectiveEpilogueBwdGQAISA_fSD_Li256ELb0ELb1EEENS1_25SingleTileBwdLPTSchedulerILb0ELi128ELb1EEEEEEEEEvNT_6ParamsE$_ZN4cute5tupleIJNS_1CILi0EEEiEEC2ERKS2_RKi)
$_ZN7cutlass13device_kernelIN5flash19enable_sm80_to_sm89INS1_16FlashAttnBwdSm80INS1_25CollectiveMainloopBwdSm80ILi2ELi2EN4cute5tupleIJNS5_1CILi128EEES8_NS7_ILi64EEEEEENS_10bfloat16_tEfNS_4arch4Sm80ELb1ELb0ELb1ELb0ELb1ELb0ELb0ELb0ELi2ELi4ELi4ELi4ELb0EEENS1_24CollectiveEpilogueBwdGQAISA_fSD_Li256ELb0ELb1EEENS1_25SingleTileBwdLPTSchedulerILb0ELi128ELb1EEEEEEEEEvNT_6ParamsE$_ZN4cute5tupleIJNS_1CILi0EEEiEEC2ERKS2_RKi:
[----:B------:R-:W-:Y:S02]  /*ad70*/  MOV R13, R11 ;  /* 0x0000000b000d7202 */ /* 0x000fe40000000f00 */
[----:B------:R-:W-:Y:S02]  /*ad80*/  MOV R8, 0xada0 ;  /* 0x0000ada000087802 */ /* 0x000fe40000000f00 */
[----:B------:R-:W-:Y:S05]  /*ad90*/  CALL.REL.NOINC `($_ZN7cutlass13device_kernelIN5flash19enable_sm80_to_sm89INS1_16FlashAttnBwdSm80INS1_25CollectiveMainloopBwdSm80ILi2ELi2EN4cute5tupleIJNS5_1CILi128EEES8_NS7_ILi64EEEEEENS_10bfloat16_tEfNS_4arch4Sm80ELb1ELb0ELb1ELb0ELb1ELb0ELb0ELb0ELi2ELi4ELi4ELi4ELb0EEENS1_24CollectiveEpilogueBwdGQAISA_fSD_Li256ELb0ELb1EEENS1_25SingleTileBwdLPTSchedulerILb0ELi128ELb1EEEEEEEEEvNT_6ParamsE$_ZN4cute3eso3ESOILb1ELb0EJNS_1CILi0EEEiEEC2ERKS3_RKi) ;  /* 0xffffcb0000007944 */ /* 0x000fea0003c3ffff */
[----:B-1----:R-:W-:Y:S02]  /*ada0*/  MOV R2, R6 ;  /* 0x0000000600027202 */ /* 0x002fe40000000f00 */
[----:B------:R-:W-:-:S04]  /*adb0*/  MOV R3, 0x0 ;  /* 0x0000000000037802 */ /* 0x000fc80000000f00 */
[----:B------:R-:W-:Y:S05]  /*adc0*/  RET.REL.NODEC R2 `(_ZN7cutlass13device_kernelIN5flash19enable_sm80_to_sm89INS1_16FlashAttnBwdSm80INS1_25CollectiveMainloopBwdSm80ILi2ELi2EN4cute5tupleIJNS5_1CILi128EEES8_NS7_ILi64EEEEEENS_10bfloat16_tEfNS_4arch4Sm80ELb1ELb0ELb1ELb0ELb1ELb0ELb0ELb0ELi2ELi4ELi4ELi4ELb0EEENS1_24CollectiveEpilogueBwdGQAISA_fSD_Li256ELb0ELb1EEENS1_25SingleTileBwdLPTSchedulerILb0ELi128ELb1EEEEEEEEEvNT_6ParamsE) ;  /* 0xffff523002007950 */ /* 0x000fea0003c3ffff */
        .type           $_ZN7cutlass13device_kernelIN5flash19enable_sm80_to_sm89INS1_16FlashAttnBwdSm80INS1_25CollectiveMainloopBwdSm80ILi2ELi2EN4cute5tupleIJNS5_1CILi128EEES8_NS7_ILi64EEEEEENS_10bfloat16_tEfNS_4arch4Sm80ELb1ELb0ELb1ELb0ELb1ELb0ELb0ELb0ELi2ELi4ELi4ELi4ELb0EEENS1_24CollectiveEpilogueBwdGQAISA_fSD_Li256ELb0ELb1EEENS1_25SingleTileBwdLPTSchedulerILb0ELi128ELb1EEEEEEEEEvNT_6ParamsE$_ZN4cute5tupleIJNS_1CILi2EEEiEEC2ERKS2_RKi,@function
        .size           $_ZN7cutlass13device_kernelIN5flash19enable_sm80_to_sm89INS1_16FlashAttnBwdSm80INS1_25CollectiveMainloopBwdSm80ILi2ELi2EN4cute5tupleIJNS5_1CILi128EEES8_NS7_ILi64EEEEEENS_10bfloat16_tEfNS_4arch4Sm80ELb1ELb0ELb1ELb0ELb1ELb0ELb0ELb0ELi2ELi4ELi4ELi4ELb0EEENS1_24CollectiveEpilogueBwdGQAISA_fSD_Li256ELb0ELb1EEENS1_25SingleTileBwdLPTSchedulerILb0ELi128ELb1EEEEEEEEEvNT_6ParamsE$_ZN4cute5tupleIJNS_1CILi2EEEiEEC2ERKS2_RKi,($_ZN7cutlass13device_kernelIN5flash19enable_sm80_to_sm89INS1_16FlashAttnBwdSm80INS1_25CollectiveMainloopBwdSm80ILi2ELi2EN4cute5tupleIJNS5_1CILi128EEES8_NS7_ILi64EEEEEENS_10bfloat16_tEfNS_4arch4Sm80ELb1ELb0ELb1ELb0ELb1ELb0ELb0ELb0ELi2ELi4ELi4ELi4ELb0EEENS1_24CollectiveEpilogueBwdGQAISA_fSD_Li256ELb0ELb1EEENS1_25SingleTileBwdLPTSchedulerILb0ELi128ELb1EEEEEEEEEvNT_6ParamsE$_ZN4cute5tupleIJNS_7SwizzleILi3ELi3ELi3EEENS_9MixedBitsILj0ELj432EEENS_6LayoutINS0_IJNS0_IJNS_1CILi2EEES7_S7_EEES7_NS6_ILi8EEEEEENS0_IJNS0_IJNS6_ILi64EEES9_NS6_ILi512EEEEEENS6_ILi8192EEENS6_ILi1024EEEEEEEEEEC2ERKS2_RKS4_RKSH_ - $_ZN7cutlass13device_kernelIN5flash19enable_sm80_to_sm89INS1_16FlashAttnBwdSm80INS1_25CollectiveMainloopBwdSm80ILi2ELi2EN4cute5tupleIJNS5_1CILi128EEES8_NS7_ILi64EEEEEENS_10bfloat16_tEfNS_4arch4Sm80ELb1ELb0ELb1ELb0ELb1ELb0ELb0ELb0ELi2ELi4ELi4ELi4ELb0EEENS1_24CollectiveEpilogueBwdGQAISA_fSD_Li256ELb0ELb1EEENS1_25SingleTileBwdLPTSchedulerILb0ELi128ELb1EEEEEEEEEvNT_6ParamsE$_ZN4cute5tupleIJNS_1CILi2EEEiEEC2ERKS2_RKi)
$_ZN7cutlass13device_kernelIN5flash19enable_sm80_to_sm89INS1_16FlashAttnBwdSm80INS1_25CollectiveMainloopBwdSm80ILi2ELi2EN4cute5tupleIJNS5_1CILi128EEES8_NS7_ILi64EEEEEENS_10bfloat16_tEfNS_4arch4Sm80ELb1ELb0ELb1ELb0ELb1ELb0ELb0ELb0ELi2ELi4ELi4ELi4ELb0EEENS1_24CollectiveEpilogueBwdGQAISA_fSD_Li256ELb0ELb1EEENS1_25SingleTileBwdLPTSchedulerILb0ELi128ELb1EEEEEEEEEvNT_6ParamsE$_ZN4cute5tupleIJNS_1CILi2EEEiEEC2ERKS2_RKi:
[----:B------:R-:W-:Y:S02]  /*add0*/  MOV R4, 0xadf0 ;  /* 0x0000adf000047802 */ /* 0x000fe40000000f00 */
[----:B------:R-:W-:Y:S05]  /*ade0*/  CALL.REL.NOINC `($_ZN7cutlass13device_kernelIN5flash19enable_sm80_to_sm89INS1_16FlashAttnBwdSm80INS1_25CollectiveMainloopBwdSm80ILi2ELi2EN4cute5tupleIJNS5_1CILi128EEES8_NS7_ILi64EEEEEENS_10bfloat16_tEfNS_4arch4Sm80ELb1ELb0ELb1ELb0ELb1ELb0ELb0ELb0ELi2ELi4ELi4ELi4ELb0EEENS1_24CollectiveEpilogueBwdGQAISA_fSD_Li256ELb0ELb1EEENS1_25SingleTileBwdLPTSchedulerILb0ELi128ELb1EEEEEEEEEvNT_6ParamsE$_ZN4cute3eso3ESOILb1ELb0EJNS_1CILi2EEEiEEC2ERKS3_RKi) ;  /* 0xffffd08000007944 */ /* 0x000fea0003c3ffff */
[----:B-1----:R-:W-:Y:S02]  /*adf0*/  MOV R2, R6 ;  /* 0x0000000600027202 */ /* 0x002fe40000000f00 */
[----:B------:R-:W-:-:S04]  /*ae00*/  MOV R3, 0x0 ;  /* 0x0000000000037802 */ /* 0x000fc80000000f00 */
[----:B------:R-:W-:Y:S05]  /*ae10*/  RET.REL.NODEC R2 `(_ZN7cutlass13device_kernelIN5flash19enable_sm80_to_sm89INS1_16FlashAttnBwdSm80INS1_25CollectiveMainloopBwdSm80ILi2ELi2EN4cute5tupleIJNS5_1CILi128EEES8_NS7_ILi64EEEEEENS_10bfloat16_tEfNS_4arch4Sm80ELb1ELb0ELb1ELb0ELb1ELb0ELb0ELb0ELi2ELi4ELi4ELi4ELb0EEENS1_24CollectiveEpilogueBwdGQAISA_fSD_Li256ELb0ELb1EEENS1_25SingleTileBwdLPTSchedulerILb0ELi128ELb1EEEEEEEEEvNT_6ParamsE) ;  /* 0xffff51e002007950 */ /* 0x000fea0003c3ffff */
        .type           $_ZN7cutlass13device_kernelIN5flash19enable_sm80_to_sm89INS1_16FlashAttnBwdSm80INS1_25CollectiveMainloopBwdSm80ILi2ELi2EN4cute5tupleIJNS5_1CILi128EEES8_NS7_ILi64EEEEEENS_10bfloat16_tEfNS_4arch4Sm80ELb1ELb0ELb1ELb0ELb1ELb0ELb0ELb0ELi2ELi4ELi4ELi4ELb0EEENS1_24CollectiveEpilogueBwdGQAISA_fSD_Li256ELb0ELb1EEENS1_25SingleTileBwdLPTSchedulerILb0ELi128ELb1EEEEEEEEEvNT_6ParamsE$_ZN4cute5tupleIJNS_7SwizzleILi3ELi3ELi3EEENS_9MixedBitsILj0ELj432EEENS_6LayoutINS0_IJNS0_IJNS_1CILi2EEES7_S7_EEES7_NS6_ILi8EEEEEENS0_IJNS0_IJNS6_ILi64EEES9_NS6_ILi512EEEEEENS6_ILi8192EEENS6_ILi1024EEEEEEEEEEC2ERKS2_RKS4_RKSH_,@function
        .size           $_ZN7cutlass13device_kernelIN5flash19enable_sm80_to_sm89INS1_16FlashAttnBwdSm80INS1_25CollectiveMainloopBwdSm80ILi2ELi2EN4cute5tupleIJNS5_1CILi128EEES8_NS7_ILi64EEEEEENS_10bfloat16_tEfNS_4arch4Sm80ELb1ELb0ELb1ELb0ELb1ELb0ELb0ELb0ELi2ELi4ELi4ELi4ELb0EEENS1_24CollectiveEpilogueBwdGQAISA_fSD_Li256ELb0ELb1EEENS1_25SingleTileBwdLPTSchedulerILb0ELi128ELb1EEEEEEEEEvNT_6ParamsE$_ZN4cute5tupleIJNS_7SwizzleILi3ELi3ELi3EEENS_9MixedBitsILj0ELj432EEENS_6LayoutINS0_IJNS0_IJNS_1CILi2EEES7_S7_EEES7_NS6_ILi8EEEEEENS0_IJNS0_IJNS6_ILi64EEES9_NS6_ILi512EEEEEENS6_ILi8192EEENS6_ILi1024EEEEEEEEEEC2ERKS2_RKS4_RKSH_,($_ZN7cutlass13device_kernelIN5flash19enable_sm80_to_sm89INS1_16FlashAttnBwdSm80INS1_25CollectiveMainloopBwdSm80ILi2ELi2EN4cute5tupleIJNS5_1CILi128EEES8_NS7_ILi64EEEEEENS_10bfloat16_tEfNS_4arch4Sm80ELb1ELb0ELb1ELb0ELb1ELb0ELb0ELb0ELi2ELi4ELi4ELi4ELb0EEENS1_24CollectiveEpilogueBwdGQAISA_fSD_Li256ELb0ELb1EEENS1_25SingleTileBwdLPTSchedulerILb0ELi128ELb1EEEEEEEEEvNT_6ParamsE$_ZN4cute5tupleIJiEEC2ERKi - $_ZN7cutlass13device_kernelIN5flash19enable_sm80_to_sm89INS1_16FlashAttnBwdSm80INS1_25CollectiveMainloopBwdSm80ILi2ELi2EN4cute5tupleIJNS5_1CILi128EEES8_NS7_ILi64EEEEEENS_10bfloat16_tEfNS_4arch4Sm80ELb1ELb0ELb1ELb0ELb1ELb0ELb0ELb0ELi2ELi4ELi4ELi4ELb0EEENS1_24CollectiveEpilogueBwdGQAISA_fSD_Li256ELb0ELb1EEENS1_25SingleTileBwdLPTSchedulerILb0ELi128ELb1EEEEEEEEEvNT_6ParamsE$_ZN4cute5tupleIJNS_7SwizzleILi3ELi3ELi3EEENS_9MixedBitsILj0ELj432EEENS_6LayoutINS0_IJNS0_IJNS_1CILi2EEES7_S7_EEES7_NS6_ILi8EEEEEENS0_IJNS0_IJNS6_ILi64EEES9_NS6_ILi512EEEEEENS6_ILi8192EEENS6_ILi1024EEEEEEEEEEC2ERKS2_RKS4_RKSH_)
$_ZN7cutlass13device_kernelIN5flash19enable_sm80_to_sm89INS1_16FlashAttnBwdSm80INS1_25CollectiveMainloopBwdSm80ILi2ELi2EN4cute5tupleIJNS5_1CILi128EEES8_NS7_ILi64EEEEEENS_10bfloat16_tEfNS_4arch4Sm80ELb1ELb0ELb1ELb0ELb1ELb0ELb0ELb0ELi2ELi4ELi4ELi4ELb0EEENS1_24CollectiveEpilogueBwdGQAISA_fSD_Li256ELb0ELb1EEENS1_25SingleTileBwdLPTSchedulerILb0ELi128ELb1EEEEEEEEEvNT_6ParamsE$_ZN4cute5tupleIJNS_7SwizzleILi3ELi3ELi3EEENS_9MixedBitsILj0ELj432EEENS_6LayoutINS0_IJNS0_IJNS_1CILi2EEES7_S7_EEES7_NS6_ILi8EEEEEENS0_IJNS0_IJNS6_ILi64EEES9_NS6_ILi512EEEEEENS6_ILi8192EEENS6_ILi1024EEEEEEEEEEC2ERKS2_RKS4_RKSH_:
[----:B------:R-:W-:Y:S02]  /*ae20*/  MOV R6, 0xae40 ;  /* 0x0000ae4000067802 */ /* 0x000fe40000000f00 */
[----:B------:R-:W-:Y:S05]  /*ae30*/  CALL.REL.NOINC `($_ZN7cutlass13device_kernelIN5flash19enable_sm80_to_sm89INS1_16FlashAttnBwdSm80INS1_25CollectiveMainloopBwdSm80ILi2ELi2EN4cute5tupleIJNS5_1CILi128EEES8_NS7_ILi64EEEEEENS_10bfloat16_tEfNS_4arch4Sm80ELb1ELb0ELb1ELb0ELb1ELb0ELb0ELb0ELi2ELi4ELi4ELi4ELb0EEENS1_24CollectiveEpilogueBwdGQAISA_fSD_Li256ELb0ELb1EEENS1_25SingleTileBwdLPTSchedulerILb0ELi128ELb1EEEEEEEEEvNT_6ParamsE$_ZN4cute3eso3ESOILb1ELb0EJNS_7SwizzleILi3ELi3ELi3EEENS_9MixedBitsILj0ELj432EEENS_6LayoutINS_5tupleIJNS7_IJNS_1CILi2EEES9_S9_EEES9_NS8_ILi8EEEEEENS7_IJNS7_IJNS8_ILi64EEESB_NS8_ILi512EEEEEENS8_ILi8192EEENS8_ILi1024EEEEEEEEEEC2ERKS3_RKS5_RKSJ_) ;  /* 0xfffff77000007944 */ /* 0x000fea0003c3ffff */
[----:B------:R-:W-:-:S04]  /*ae40*/  MOV R5, 0x0 ;  /* 0x0000000000057802 */ /* 0x000fc80000000f00 */
[----:B------:R-:W-:Y:S05]  /*ae50*/  RET.REL.NODEC R4 `(_ZN7cutlass13device_kernelIN5flash19enable_sm80_to_sm89INS1_16FlashAttnBwdSm80INS1_25CollectiveMainloopBwdSm80ILi2ELi2EN4cute5tupleIJNS5_1CILi128EEES8_NS7_ILi64EEEEEENS_10bfloat16_tEfNS_4arch4Sm80ELb1ELb0ELb1ELb0ELb1ELb0ELb0ELb0ELi2ELi4ELi4ELi4ELb0EEENS1_24CollectiveEpilogueBwdGQAISA_fSD_Li256ELb0ELb1EEENS1_25SingleTileBwdLPTSchedulerILb0ELi128ELb1EEEEEEEEEvNT_6ParamsE) ;  /* 0xffff51a004007950 */ /* 0x000fea0003c3ffff */
        .type           $_ZN7cutlass13device_kernelIN5flash19enable_sm80_to_sm89INS1_16FlashAttnBwdSm80INS1_25CollectiveMainloopBwdSm80ILi2ELi2EN4cute5tupleIJNS5_1CILi128EEES8_NS7_ILi64EEEEEENS_10bfloat16_tEfNS_4arch4Sm80ELb1ELb0ELb1ELb0ELb1ELb0ELb0ELb0ELi2ELi4ELi4ELi4ELb0EEENS1_24CollectiveEpilogueBwdGQAISA_fSD_Li256ELb0ELb1EEENS1_25SingleTileBwdLPTSchedulerILb0ELi128ELb1EEEEEEEEEvNT_6ParamsE$_ZN4cute5tupleIJiEEC2ERKi,@function
        .size           $_ZN7cutlass13device_kernelIN5flash19enable_sm80_to_sm89INS1_16FlashAttnBwdSm80INS1_25CollectiveMainloopBwdSm80ILi2ELi2EN4cute5tupleIJNS5_1CILi128EEES8_NS7_ILi64EEEEEENS_10bfloat16_tEfNS_4arch4Sm80ELb1ELb0ELb1ELb0ELb1ELb0ELb0ELb0ELi2ELi4ELi4ELi4ELb0EEENS1_24CollectiveEpilogueBwdGQAISA_fSD_Li256ELb0ELb1EEENS1_25SingleTileBwdLPTSchedulerILb0ELi128ELb1EEEEEEEEEvNT_6ParamsE$_ZN4cute5tupleIJiEEC2ERKi,($_ZN7cutlass13device_kernelIN5flash19enable_sm80_to_sm89INS1_16FlashAttnBwdSm80INS1_25CollectiveMainloopBwdSm80ILi2ELi2EN4cute5tupleIJNS5_1CILi128EEES8_NS7_ILi64EEEEEENS_10bfloat16_tEfNS_4arch4Sm80ELb1ELb0ELb1ELb0ELb1ELb0ELb0ELb0ELi2ELi4ELi4ELi4ELb0EEENS1_24CollectiveEpilogueBwdGQAISA_fSD_Li256ELb0ELb1EEENS1_25SingleTileBwdLPTSchedulerILb0ELi128ELb1EEEEEEEEEvNT_6ParamsE$_ZN4cute5tupleIJiNS_1CILi0EEEEEC2ERKiRKS2_ - $_ZN7cutlass13device_kernelIN5flash19enable_sm80_to_sm89INS1_16FlashAttnBwdSm80INS1_25CollectiveMainloopBwdSm80ILi2ELi2EN4cute5tupleIJNS5_1CILi128EEES8_NS7_ILi64EEEEEENS_10bfloat16_tEfNS_4arch4Sm80ELb1ELb0ELb1ELb0ELb1ELb0ELb0ELb0ELi2ELi4ELi4ELi4ELb0EEENS1_24CollectiveEpilogueBwdGQAISA_fSD_Li256ELb0ELb1EEENS1_25SingleTileBwdLPTSchedulerILb0ELi128ELb1EEEEEEEEEvNT_6ParamsE$_ZN4cute5tupleIJiEEC2ERKi)
$_ZN7cutlass13device_kernelIN5flash19enable_sm80_to_sm89INS1_16FlashAttnBwdSm80INS1_25CollectiveMainloopBwdSm80ILi2ELi2EN4cute5tupleIJNS5_1CILi128EEES8_NS7_ILi64EEEEEENS_10bfloat16_tEfNS_4arch4Sm80ELb1ELb0ELb1ELb0ELb1ELb0ELb0ELb0ELi2ELi4ELi4ELi4ELb0EEENS1_24CollectiveEpilogueBwdGQAISA_fSD_Li256ELb0ELb1EEENS1_25SingleTileBwdLPTSchedulerILb0ELi128ELb1EEEEEEEEEvNT_6ParamsE$_ZN4cute5tupleIJiEEC2ERKi:
[----:B------:R-:W-:Y:S02]  /*ae60*/  MOV R8, 0xae80 ;  /* 0x0000ae8000087802 */ /* 0x000fe40000000f00 */
[----:B------:R-:W-:Y:S05]  /*ae70*/  CALL.REL.NOINC `($_ZN7cutlass13device_kernelIN5flash19enable_sm80_to_sm89INS1_16FlashAttnBwdSm80INS1_25CollectiveMainloopBwdSm80ILi2ELi2EN4cute5tupleIJNS5_1CILi128EEES8_NS7_ILi64EEEEEENS_10bfloat16_tEfNS_4arch4Sm80ELb1ELb0ELb1ELb0ELb1ELb0ELb0ELb0ELi2ELi4ELi4ELi4ELb0EEENS1_24CollectiveEpilogueBwdGQAISA_fSD_Li256ELb0ELb1EEENS1_25SingleTileBwdLPTSchedulerILb0ELi128ELb1EEEEEEEEEvNT_6ParamsE$_ZN4cute3eso3ESOILb0ELb1EJiEEC2ERKi) ;  /* 0xffffc33000007944 */ /* 0x000fea0003c3ffff */
[----:B-1----:R-:W-:Y:S02]  /*ae80*/  MOV R2, R10 ;  /* 0x0000000a00027202 */ /* 0x002fe40000000f00 */
[----:B------:R-:W-:-:S04]  /*ae90*/  MOV R3, 0x0 ;  /* 0x0000000000037802 */ /* 0x000fc80000000f00 */
[----:B------:R-:W-:Y:S05]  /*aea0*/  RET.REL.NODEC R2 `(_ZN7cutlass13device_kernelIN5flash19enable_sm80_to_sm89INS1_16FlashAttnBwdSm80INS1_25CollectiveMainloopBwdSm80ILi2ELi2EN4cute5tupleIJNS5_1CILi128EEES8_NS7_ILi64EEEEEENS_10bfloat16_tEfNS_4arch4Sm80ELb1ELb0ELb1ELb0ELb1ELb0ELb0ELb0ELi2ELi4ELi4ELi4ELb0EEENS1_24CollectiveEpilogueBwdGQAISA_fSD_Li256ELb0ELb1EEENS1_25SingleTileBwdLPTSchedulerILb0ELi128ELb1EEEEEEEEEvNT_6ParamsE) ;  /* 0xffff515002007950 */ /* 0x000fea0003c3ffff */
        .type           $_ZN7cutlass13device_kernelIN5flash19enable_sm80_to_sm89INS1_16FlashAttnBwdSm80INS1_25CollectiveMainloopBwdSm80ILi2ELi2EN4cute5tupleIJNS5_1CILi128EEES8_NS7_ILi64EEEEEENS_10bfloat16_tEfNS_4arch4Sm80ELb1ELb0ELb1ELb0ELb1ELb0ELb0ELb0ELi2ELi4ELi4ELi4ELb0EEENS1_24CollectiveEpilogueBwdGQAISA_fSD_Li256ELb0ELb1EEENS1_25SingleTileBwdLPTSchedulerILb0ELi128ELb1EEEEEEEEEvNT_6ParamsE$_ZN4cute5tupleIJiNS_1CILi0EEEEEC2ERKiRKS2_,@function
        .size           $_ZN7cutlass13device_kernelIN5flash19enable_sm80_to_sm89INS1_16FlashAttnBwdSm80INS1_25CollectiveMainloopBwdSm80ILi2ELi2EN4cute5tupleIJNS5_1CILi128EEES8_NS7_ILi64EEEEEENS_10bfloat16_tEfNS_4arch4Sm80ELb1ELb0ELb1ELb0ELb1ELb0ELb0ELb0ELi2ELi4ELi4ELi4ELb0EEENS1_24CollectiveEpilogueBwdGQAISA_fSD_Li256ELb0ELb1EEENS1_25SingleTileBwdLPTSchedulerILb0ELi128ELb1EEEEEEEEEvNT_6ParamsE$_ZN4cute5tupleIJiNS_1CILi0EEEEEC2ERKiRKS2_,($_ZN7cutlass13device_kernelIN5flash19enable_sm80_to_sm89INS1_16FlashAttnBwdSm80INS1_25CollectiveMainloopBwdSm80ILi2ELi2EN4cute5tupleIJNS5_1CILi128EEES8_NS7_ILi64EEEEEENS_10bfloat16_tEfNS_4arch4Sm80ELb1ELb0ELb1ELb0ELb1ELb0ELb0ELb0ELi2ELi4ELi4ELi4ELb0EEENS1_24CollectiveEpilogueBwdGQAISA_fSD_Li256ELb0ELb1EEENS1_25SingleTileBwdLPTSchedulerILb0ELi128ELb1EEEEEEEEEvNT_6ParamsE$_ZN4cute5tupleIJiiEEC2ERKiS3_ - $_ZN7cutlass13device_kernelIN5flash19enable_sm80_to_sm89INS1_16FlashAttnBwdSm80INS1_25CollectiveMainloopBwdSm80ILi2ELi2EN4cute5tupleIJNS5_1CILi128EEES8_NS7_ILi64EEEEEENS_10bfloat16_tEfNS_4arch4Sm80ELb1ELb0ELb1ELb0ELb1ELb0ELb0ELb0ELi2ELi4ELi4ELi4ELb0EEENS1_24CollectiveEpilogueBwdGQAISA_fSD_Li256ELb0ELb1EEENS1_25SingleTileBwdLPTSchedulerILb0ELi128ELb1EEEEEEEEEvNT_6ParamsE$_ZN4cute5tupleIJiNS_1CILi0EEEEEC2ERKiRKS2_)
$_ZN7cutlass13device_kernelIN5flash19enable_sm80_to_sm89INS1_16FlashAttnBwdSm80INS1_25CollectiveMainloopBwdSm80ILi2ELi2EN4cute5tupleIJNS5_1CILi128EEES8_NS7_ILi64EEEEEENS_10bfloat16_tEfNS_4arch4Sm80ELb1ELb0ELb1ELb0ELb1ELb0ELb0ELb0ELi2ELi4ELi4ELi4ELb0EEENS1_24CollectiveEpilogueBwdGQAISA_fSD_Li256ELb0ELb1EEENS1_25SingleTileBwdLPTSchedulerILb0ELi128ELb1EEEEEEEEEvNT_6ParamsE$_ZN4cute5tupleIJiNS_1CILi0EEEEEC2ERKiRKS2_:
[----:B------:R-:W-:Y:S02]  /*aeb0*/  MOV R6, 0xaed0 ;  /* 0x0000aed000067802 */ /* 0x000fe40000000f00 */
[----:B------:R-:W-:Y:S05]  /*aec0*/  CALL.REL.NOINC `($_ZN7cutlass13device_kernelIN5flash19enable_sm80_to_sm89INS1_16FlashAttnBwdSm80INS1_25CollectiveMainloopBwdSm80ILi2ELi2EN4cute5tupleIJNS5_1CILi128EEES8_NS7_ILi64EEEEEENS_10bfloat16_tEfNS_4arch4Sm80ELb1ELb0ELb1ELb0ELb1ELb0ELb0ELb0ELi2ELi4ELi4ELi4ELb0EEENS1_24CollectiveEpilogueBwdGQAISA_fSD_Li256ELb0ELb1EEENS1_25SingleTileBwdLPTSchedulerILb0ELi128ELb1EEEEEEEEEvNT_6ParamsE$_ZN4cute3eso3ESOILb0ELb1EJiNS_1CILi0EEEEEC2ERKiRKS3_) ;  /* 0xffffc32000007944 */ /* 0x000fea0003c3ffff */
[----:B------:R-:W-:-:S04]  /*aed0*/  MOV R11, 0x0 ;  /* 0x00000000000b7802 */ /* 0x000fc80000000f00 */
[----:B------:R-:W-:Y:S05]  /*aee0*/  RET.REL.NODEC R10 `(_ZN7cutlass13device_kernelIN5flash19enable_sm80_to_sm89INS1_16FlashAttnBwdSm80INS1_25CollectiveMainloopBwdSm80ILi2ELi2EN4cute5tupleIJNS5_1CILi128EEES8_NS7_ILi64EEEEEENS_10bfloat16_tEfNS_4arch4Sm80ELb1ELb0ELb1ELb0ELb1ELb0ELb0ELb0ELi2ELi4ELi4ELi4ELb0EEENS1_24CollectiveEpilogueBwdGQAISA_fSD_Li256ELb0ELb1EEENS1_25SingleTileBwdLPTSchedulerILb0ELi128ELb1EEEEEEEEEvNT_6ParamsE) ;  /* 0xffff51100a007950 */ /* 0x000fea0003c3ffff */
        .type           $_ZN7cutlass13device_kernelIN5flash19enable_sm80_to_sm89INS1_16FlashAttnBwdSm80INS1_25CollectiveMainloopBwdSm80ILi2ELi2EN4cute5tupleIJNS5_1CILi128EEES8_NS7_ILi64EEEEEENS_10bfloat16_tEfNS_4arch4Sm80ELb1ELb0ELb1ELb0ELb1ELb0ELb0ELb0ELi2ELi4ELi4ELi4ELb0EEENS1_24CollectiveEpilogueBwdGQAISA_fSD_Li256ELb0ELb1EEENS1_25SingleTileBwdLPTSchedulerILb0ELi128ELb1EEEEEEEEEvNT_6ParamsE$_ZN4cute5tupleIJiiEEC2ERKiS3_,@function
        .size           $_ZN7cutlass13device_kernelIN5flash19enable_sm80_to_sm89INS1_16FlashAttnBwdSm80INS1_25CollectiveMainloopBwdSm80ILi2ELi2EN4cute5tupleIJNS5_1CILi128EEES8_NS7_ILi64EEEEEENS_10bfloat16_tEfNS_4arch4Sm80ELb1ELb0ELb1ELb0ELb1ELb0ELb0ELb0ELi2ELi4ELi4ELi4ELb0EEENS1_24CollectiveEpilogueBwdGQAISA_fSD_Li256ELb0ELb1EEENS1_25SingleTileBwdLPTSchedulerILb0ELi128ELb1EEEEEEEEEvNT_6ParamsE$_ZN4cute5tupleIJiiEEC2ERKiS3_,($_ZN7cutlass13device_kernelIN5flash19enable_sm80_to_sm89INS1_16FlashAttnBwdSm80INS1_25CollectiveMainloopBwdSm80ILi2ELi2EN4cute5tupleIJNS5_1CILi128EEES8_NS7_ILi64EEEEEENS_10bfloat16_tEfNS_4arch4Sm80ELb1ELb0ELb1ELb0ELb1ELb0ELb0ELb0ELi2ELi4ELi4ELi4ELb0EEENS1_24CollectiveEpilogueBwdGQAISA_fSD_Li256ELb0ELb1EEENS1_25SingleTileBwdLPTSchedulerILb0ELi128ELb1EEEEEEEEEvNT_6ParamsE$_ZN4cute8gmem_ptrIPKN7cutlass10bfloat16_tEECI1NS_12iter_adaptorIS4_S5_EEES4_ - $_ZN7cutlass13device_kernelIN5flash19enable_sm80_to_sm89INS1_16FlashAttnBwdSm80INS1_25CollectiveMainloopBwdSm80ILi2ELi2EN4cute5tupleIJNS5_1CILi128EEES8_NS7_ILi64EEEEEENS_10bfloat16_tEfNS_4arch4Sm80ELb1ELb0ELb1ELb0ELb1ELb0ELb0ELb0ELi2ELi4ELi4ELi4ELb0EEENS1_24CollectiveEpilogueBwdGQAISA_fSD_Li256ELb0ELb1EEENS1_25SingleTileBwdLPTSchedulerILb0ELi128ELb1EEEEEEEEEvNT_6ParamsE$_ZN4cute5tupleIJiiEEC2ERKiS3_)
$_ZN7cutlass13device_kernelIN5flash19enable_sm80_to_sm89INS1_16FlashAttnBwdSm80INS1_25CollectiveMainloopBwdSm80ILi2ELi2EN4cute5tupleIJNS5_1CILi128EEES8_NS7_ILi64EEEEEENS_10bfloat16_tEfNS_4arch4Sm80ELb1ELb0ELb1ELb0ELb1ELb0ELb0ELb0ELi2ELi4ELi4ELi4ELb0EEENS1_24CollectiveEpilogueBwdGQAISA_fSD_Li256ELb0ELb1EEENS1_25SingleTileBwdLPTSchedulerILb0ELi128ELb1EEEEEEEEEvNT_6ParamsE$_ZN4cute5tupleIJiiEEC2ERKiS3_:
[----:B------:R-:W-:Y:S02]  /*aef0*/  MOV R8, 0xaf10 ;  /* 0x0000af1000087802 */ /* 0x000fe40000000f00 */
[----:B------:R-:W-:Y:S05]  /*af00*/  CALL.REL.NOINC `($_ZN7cutlass13device_kernelIN5flash19enable_sm80_to_sm89INS1_16FlashAttnBwdSm80INS1_25CollectiveMainloopBwdSm80ILi2ELi2EN4cute5tupleIJNS5_1CILi128EEES8_NS7_ILi64EEEEEENS_10bfloat16_tEfNS_4arch4Sm80ELb1ELb0ELb1ELb0ELb1ELb0ELb0ELb0ELi2ELi4ELi4ELi4ELb0EEENS1_24CollectiveEpilogueBwdGQAISA_fSD_Li256ELb0ELb1EEENS1_25SingleTileBwdLPTSchedulerILb0ELi128ELb1EEEEEEEEEvNT_6ParamsE$_ZN4cute3eso3ESOILb0ELb0EJiiEEC2ERKiS4_) ;  /* 0xffffbaf000007944 */ /* 0x000fea0003c3ffff */
[----:B-1----:R-:W-:Y:S02]  /*af10*/  MOV R2, R6 ;  /* 0x0000000600027202 */ /* 0x002fe40000000f00 */
[----:B------:R-:W-:-:S04]  /*af20*/  MOV R3, 0x0 ;  /* 0x0000000000037802 */ /* 0x000fc80000000f00 */
[----:B------:R-:W-:Y:S05]  /*af30*/  RET.REL.NODEC R2 `(_ZN7cutlass13device_kernelIN5flash19enable_sm80_to_sm89INS1_16FlashAttnBwdSm80INS1_25CollectiveMainloopBwdSm80ILi2ELi2EN4cute5tupleIJNS5_1CILi128EEES8_NS7_ILi64EEEEEENS_10bfloat16_tEfNS_4arch4Sm80ELb1ELb0ELb1ELb0ELb1ELb0ELb0ELb0ELi2ELi4ELi4ELi4ELb0EEENS1_24CollectiveEpilogueBwdGQAISA_fSD_Li256ELb0ELb1EEENS1_25SingleTileBwdLPTSchedulerILb0ELi128ELb1EEEEEEEEEvNT_6ParamsE) ;  /* 0xffff50c002007950 */ /* 0x000fea0003c3ffff */
        .type           $_ZN7cutlass13device_kernelIN5flash19enable_sm80_to_sm89INS1_16FlashAttnBwdSm80INS1_25CollectiveMainloopBwdSm80ILi2ELi2EN4cute5tupleIJNS5_1CILi128EEES8_NS7_ILi64EEEEEENS_10bfloat16_tEfNS_4arch4Sm80ELb1ELb0ELb1ELb0ELb1ELb0ELb0ELb0ELi2ELi4ELi4ELi4ELb0EEENS1_24CollectiveEpilogueBwdGQAISA_fSD_Li256ELb0ELb1EEENS1_25SingleTileBwdLPTSchedulerILb0ELi128ELb1EEEEEEEEEvNT_6ParamsE$_ZN4cute8gmem_ptrIPKN7cutlass10bfloat16_tEECI1NS_12iter_adaptorIS4_S5_EEES4_,@function
        .size           $_ZN7cutlass13device_kernelIN5flash19enable_sm80_to_sm89INS1_16FlashAttnBwdSm80INS1_25CollectiveMainloopBwdSm80ILi2ELi2EN4cute5tupleIJNS5_1CILi128EEES8_NS7_ILi64EEEEEENS_10bfloat16_tEfNS_4arch4Sm80ELb1ELb0ELb1ELb0ELb1ELb0ELb0ELb0ELi2ELi4ELi4ELi4ELb0EEENS1_24CollectiveEpilogueBwdGQAISA_fSD_Li256ELb0ELb1EEENS1_25SingleTileBwdLPTSchedulerILb0ELi128ELb1EEEEEEEEEvNT_6ParamsE$_ZN4cute8gmem_ptrIPKN7cutlass10bfloat16_tEECI1NS_12iter_adaptorIS4_S5_EEES4_,($_ZN7cutlass13device_kernelIN5flash19enable_sm80_to_sm89INS1_16FlashAttnBwdSm80INS1_25CollectiveMainloopBwdSm80ILi2ELi2EN4cute5tupleIJNS5_1CILi128EEES8_NS7_ILi64EEEEEENS_10bfloat16_tEfNS_4arch4Sm80ELb1ELb0ELb1ELb0ELb1ELb0ELb0ELb0ELi2ELi4ELi4ELi4ELb0EEENS1_24CollectiveEpilogueBwdGQAISA_fSD_Li256ELb0ELb1EEENS1_25SingleTileBwdLPTSchedulerILb0ELi128ELb1EEEEEEEEEvNT_6ParamsE$_ZN4cute8gmem_ptrIPKN7cutlass9uint128_tEECI1NS_12iter_adaptorIS4_S5_EEES4_ - $_ZN7cutlass13device_kernelIN5flash19enable_sm80_to_sm89INS1_16FlashAttnBwdSm80INS1_25CollectiveMainloopBwdSm80ILi2ELi2EN4cute5tupleIJNS5_1CILi128EEES8_NS7_ILi64EEEEEENS_10bfloat16_tEfNS_4arch4Sm80ELb1ELb0ELb1ELb0ELb1ELb0ELb0ELb0ELi2ELi4ELi4ELi4ELb0EEENS1_24CollectiveEpilogueBwdGQAISA_fSD_Li256ELb0ELb1EEENS1_25SingleTileBwdLPTSchedulerILb0ELi128ELb1EEEEEEEEEvNT_6ParamsE$_ZN4cute8gmem_ptrIPKN7cutlass10bfloat16_tEECI1NS_12iter_adaptorIS4_S5_EEES4_)
$_ZN7cutlass13device_kernelIN5flash19enable_sm80_to_sm89INS1_16FlashAttnBwdSm80INS1_25CollectiveMainloopBwdSm80ILi2ELi2EN4cute5tupleIJNS5_1CILi128EEES8_NS7_ILi64EEEEEENS_10bfloat16_tEfNS_4arch4Sm80ELb1ELb0ELb1ELb0ELb1ELb0ELb0ELb0ELi2ELi4ELi4ELi4ELb0EEENS1_24CollectiveEpilogueBwdGQAISA_fSD_Li256ELb0ELb1EEENS1_25SingleTileBwdLPTSchedulerILb0ELi128ELb1EEEEEEEEEvNT_6ParamsE$_ZN4cute8gmem_ptrIPKN7cutlass10bfloat16_tEECI1NS_12iter_adaptorIS4_S5_EEES4_:
[----:B------:R-:W-:Y:S02]  /*af40*/  MOV R10, 0xaf60 ;  /* 0x0000af60000a7802 */ /* 0x000fe40000000f00 */
[----:B------:R-:W-:Y:S05]  /*af50*/  CALL.REL.NOINC `($_ZN7cutlass13device_kernelIN5flash19enable_sm80_to_sm89INS1_16FlashAttnBwdSm80INS1_25CollectiveMainloopBwdSm80ILi2ELi2EN4cute5tupleIJNS5_1CILi128EEES8_NS7_ILi64EEEEEENS_10bfloat16_tEfNS_4arch4Sm80ELb1ELb0ELb1ELb0ELb1ELb0ELb0ELb0ELi2ELi4ELi4ELi4ELb0EEENS1_24CollectiveEpilogueBwdGQAISA_fSD_Li256ELb0ELb1EEENS1_25SingleTileBwdLPTSchedulerILb0ELi128ELb1EEEEEEEEEvNT_6ParamsE$_ZN4cute12iter_adaptorIPKN7cutlass10bfloat16_tENS_8gmem_ptrIS4_EEEC2ES4_) ;  /* 0xffffa97000007944 */ /* 0x000fea0003c3ffff */
[----:B------:R-:W-:-:S04]  /*af60*/  MOV R9, 0x0 ;  /* 0x0000000000097802 */ /* 0x000fc80000000f00 */
[----:B------:R-:W-:Y:S05]  /*af70*/  RET.REL.NODEC R8 `(_ZN7cutlass13device_kernelIN5flash19enable_sm80_to_sm89INS1_16FlashAttnBwdSm80INS1_25CollectiveMainloopBwdSm80ILi2ELi2EN4cute5tupleIJNS5_1CILi128EEES8_NS7_ILi64EEEEEENS_10bfloat16_tEfNS_4arch4Sm80ELb1ELb0ELb1ELb0ELb1ELb0ELb0ELb0ELi2ELi4ELi4ELi4ELb0EEENS1_24CollectiveEpilogueBwdGQAISA_fSD_Li256ELb0ELb1EEENS1_25SingleTileBwdLPTSchedulerILb0ELi128ELb1EEEEEEEEEvNT_6ParamsE) ;  /* 0xffff508008007950 */ /* 0x000fea0003c3ffff */
        .type           $_ZN7cutlass13device_kernelIN5flash19enable_sm80_to_sm89INS1_16FlashAttnBwdSm80INS1_25CollectiveMainloopBwdSm80ILi2ELi2EN4cute5tupleIJNS5_1CILi128EEES8_NS7_ILi64EEEEEENS_10bfloat16_tEfNS_4arch4Sm80ELb1ELb0ELb1ELb0ELb1ELb0ELb0ELb0ELi2ELi4ELi4ELi4ELb0EEENS1_24CollectiveEpilogueBwdGQAISA_fSD_Li256ELb0ELb1EEENS1_25SingleTileBwdLPTSchedulerILb0ELi128ELb1EEEEEEEEEvNT_6ParamsE$_ZN4cute8gmem_ptrIPKN7cutlass9uint128_tEECI1NS_12iter_adaptorIS4_S5_EEES4_,@function
        .size           $_ZN7cutlass13device_kernelIN5flash19enable_sm80_to_sm89INS1_16FlashAttnBwdSm80INS1_25CollectiveMainloopBwdSm80ILi2ELi2EN4cute5tupleIJNS5_1CILi128EEES8_NS7_ILi64EEEEEENS_10bfloat16_tEfNS_4arch4Sm80ELb1ELb0ELb1ELb0ELb1ELb0ELb0ELb0ELi2ELi4ELi4ELi4ELb0EEENS1_24CollectiveEpilogueBwdGQAISA_fSD_Li256ELb0ELb1EEENS1_25SingleTileBwdLPTSchedulerILb0ELi128ELb1EEEEEEEEEvNT_6ParamsE$_ZN4cute8gmem_ptrIPKN7cutlass9uint128_tEECI1NS_12iter_adaptorIS4_S5_EEES4_,($_ZN7cutlass13device_kernelIN5flash19enable_sm80_to_sm89INS1_16FlashAttnBwdSm80INS1_25CollectiveMainloopBwdSm80ILi2ELi2EN4cute5tupleIJNS5_1CILi128EEES8_NS7_ILi64EEEEEENS_10bfloat16_tEfNS_4arch4Sm80ELb1ELb0ELb1ELb0ELb1ELb0ELb0ELb0ELi2ELi4ELi4ELi4ELb0EEENS1_24CollectiveEpilogueBwdGQAISA_fSD_Li256ELb0ELb1EEENS1_25SingleTileBwdLPTSchedulerILb0ELi128ELb1EEEEEEEEEvNT_6ParamsE$_ZN4cute8gmem_ptrIPKfECI1NS_12iter_adaptorIS2_S3_EEES2_ - $_ZN7cutlass13device_kernelIN5flash19enable_sm80_to_sm89INS1_16FlashAttnBwdSm80INS1_25CollectiveMainloopBwdSm80ILi2ELi2EN4cute5tupleIJNS5_1CILi128EEES8_NS7_ILi64EEEEEENS_10bfloat16_tEfNS_4arch4Sm80ELb1ELb0ELb1ELb0ELb1ELb0ELb0ELb0ELi2ELi4ELi4ELi4ELb0EEENS1_24CollectiveEpilogueBwdGQAISA_fSD_Li256ELb0ELb1EEENS1_25SingleTileBwdLPTSchedulerILb0ELi128ELb1EEEEEEEEEvNT_6ParamsE$_ZN4cute8gmem_ptrIPKN7cutlass9uint128_tEECI1NS_12iter_adaptorIS4_S5_EEES4_)
$_ZN7cutlass13device_kernelIN5flash19enable_sm80_to_sm89INS1_16FlashAttnBwdSm80INS1_25CollectiveMainloopBwdSm80ILi2ELi2EN4cute5tupleIJNS5_1CILi128EEES8_NS7_ILi64EEEEEENS_10bfloat16_tEfNS_4arch4Sm80ELb1ELb0ELb1ELb0ELb1ELb0ELb0ELb0ELi2ELi4ELi4ELi4ELb0EEENS1_24CollectiveEpilogueBwdGQAISA_fSD_Li256ELb0ELb1EEENS1_25SingleTileBwdLPTSchedulerILb0ELi128ELb1EEEEEEEEEvNT_6ParamsE$_ZN4cute8gmem_ptrIPKN7cutlass9uint128_tEECI1NS_12iter_adaptorIS4_S5_EEES4_:
[----:B------:R-:W-:Y:S02]  /*af80*/  MOV R10, 0xafa0 ;  /* 0x0000afa0000a7802 */ /* 0x000fe40000000f00 */
[----:B------:R-:W-:Y:S05]  /*af90*/  CALL.REL.NOINC `($_ZN7cutlass13device_kernelIN5flash19enable_sm80_to_sm89INS1_16FlashAttnBwdSm80INS1_25CollectiveMainloopBwdSm80ILi2ELi2EN4cute5tupleIJNS5_1CILi128EEES8_NS7_ILi64EEEEEENS_10bfloat16_tEfNS_4arch4Sm80ELb1ELb0ELb1ELb0ELb1ELb0ELb0ELb0ELi2ELi4ELi4ELi4ELb0EEENS1_24CollectiveEpilogueBwdGQAISA_fSD_Li256ELb0ELb1EEENS1_25SingleTileBwdLPTSchedulerILb0ELi128ELb1EEEEEEEEEvNT_6ParamsE$_ZN4cute12iter_adaptorIPKN7cutlass9uint128_tENS_8gmem_ptrIS4_EEEC2ES4_) ;  /* 0xffffa99000007944 */ /* 0x000fea0003c3ffff */
[----:B------:R-:W-:-:S04]  /*afa0*/  MOV R9, 0x0 ;  /* 0x0000000000097802 */ /* 0x000fc80000000f00 */
[----:B------:R-:W-:Y:S05]  /*afb0*/  RET.REL.NODEC R8 `(_ZN7cutlass13device_kernelIN5flash19enable_sm80_to_sm89INS1_16FlashAttnBwdSm80INS1_25CollectiveMainloopBwdSm80ILi2ELi2EN4cute5tupleIJNS5_1CILi128EEES8_NS7_ILi64EEEEEENS_10bfloat16_tEfNS_4arch4Sm80ELb1ELb0ELb1ELb0ELb1ELb0ELb0ELb0ELi2ELi4ELi4ELi4ELb0EEENS1_24CollectiveEpilogueBwdGQAISA_fSD_Li256ELb0ELb1EEENS1_25SingleTileBwdLPTSchedulerILb0ELi128ELb1EEEEEEEEEvNT_6ParamsE) ;  /* 0xffff504008007950 */ /* 0x000fea0003c3ffff */
        .type           $_ZN7cutlass13device_kernelIN5flash19enable_sm80_to_sm89INS1_16FlashAttnBwdSm80INS1_25CollectiveMainloopBwdSm80ILi2ELi2EN4cute5tupleIJNS5_1CILi128EEES8_NS7_ILi64EEEEEENS_10bfloat16_tEfNS_4arch4Sm80ELb1ELb0ELb1ELb0ELb1ELb0ELb0ELb0ELi2ELi4ELi4ELi4ELb0EEENS1_24CollectiveEpilogueBwdGQAISA_fSD_Li256ELb0ELb1EEENS1_25SingleTileBwdLPTSchedulerILb0ELi128ELb1EEEEEEEEEvNT_6ParamsE$_ZN4cute8gmem_ptrIPKfECI1NS_12iter_adaptorIS2_S3_EEES2_,@function
        .size           $_ZN7cutlass13device_kernelIN5flash19enable_sm80_to_sm89INS1_16FlashAttnBwdSm80INS1_25CollectiveMainloopBwdSm80ILi2ELi2EN4cute5tupleIJNS5_1CILi128EEES8_NS7_ILi64EEEEEENS_10bfloat16_tEfNS_4arch4Sm80ELb1ELb0ELb1ELb0ELb1ELb0ELb0ELb0ELi2ELi4ELi4ELi4ELb0EEENS1_24CollectiveEpilogueBwdGQAISA_fSD_Li256ELb0ELb1EEENS1_25SingleTileBwdLPTSchedulerILb0ELi128ELb1EEEEEEEEEvNT_6ParamsE$_ZN4cute8gmem_ptrIPKfECI1NS_12iter_adaptorIS2_S3_EEES2_,($_ZN7cutlass13device_kernelIN5flash19enable_sm80_to_sm89INS1_16FlashAttnBwdSm80INS1_25CollectiveMainloopBwdSm80ILi2ELi2EN4cute5tupleIJNS5_1CILi128EEES8_NS7_ILi64EEEEEENS_10bfloat16_tEfNS_4arch4Sm80ELb1ELb0ELb1ELb0ELb1ELb0ELb0ELb0ELi2ELi4ELi4ELi4ELb0EEENS1_24CollectiveEpilogueBwdGQAISA_fSD_Li256ELb0ELb1EEENS1_25SingleTileBwdLPTSchedulerILb0ELi128ELb1EEEEEEEEEvNT_6ParamsE$_ZN4cute8gmem_ptrIPfECI1NS_12iter_adaptorIS1_S2_EEES1_ - $_ZN7cutlass13device_kernelIN5flash19enable_sm80_to_sm89INS1_16FlashAttnBwdSm80INS1_25CollectiveMainloopBwdSm80ILi2ELi2EN4cute5tupleIJNS5_1CILi128EEES8_NS7_ILi64EEEEEENS_10bfloat16_tEfNS_4arch4Sm80ELb1ELb0ELb1ELb0ELb1ELb0ELb0ELb0ELi2ELi4ELi4ELi4ELb0EEENS1_24CollectiveEpilogueBwdGQAISA_fSD_Li256ELb0ELb1EEENS1_25SingleTileBwdLPTSchedulerILb0ELi128ELb1EEEEEEEEEvNT_6ParamsE$_ZN4cute8gmem_ptrIPKfECI1NS_12iter_adaptorIS2_S3_EEES2_)
$_ZN7cutlass13device_kernelIN5flash19enable_sm80_to_sm89INS1_16FlashAttnBwdSm80INS1_25CollectiveMainloopBwdSm80ILi2ELi2EN4cute5tupleIJNS5_1CILi128EEES8_NS7_ILi64EEEEEENS_10bfloat16_tEfNS_4arch4Sm80ELb1ELb0ELb1ELb0ELb1ELb0ELb0ELb0ELi2ELi4ELi4ELi4ELb0EEENS1_24CollectiveEpilogueBwdGQAISA_fSD_Li256ELb0ELb1EEENS1_25SingleTileBwdLPTSchedulerILb0ELi128ELb1EEEEEEEEEvNT_6ParamsE$_ZN4cute8gmem_ptrIPKfECI1NS_12iter_adaptorIS2_S3_EEES2_:
[----:B------:R-:W-:Y:S02]  /*afc0*/  MOV R10, 0xafe0 ;  /* 0x0000afe0000a7802 */ /* 0x000fe40000000f00 */
[----:B------:R-:W-:Y:S05]  /*afd0*/  CALL.REL.NOINC `($_ZN7cutlass13device_kernelIN5flash19enable_sm80_to_sm89INS1_16FlashAttnBwdSm80INS1_25CollectiveMainloopBwdSm80ILi2ELi2EN4cute5tupleIJNS5_1CILi128EEES8_NS7_ILi64EEEEEENS_10bfloat16_tEfNS_4arch4Sm80ELb1ELb0ELb1ELb0ELb1ELb0ELb0ELb0ELi2ELi4ELi4ELi4ELb0EEENS1_24CollectiveEpilogueBwdGQAISA_fSD_Li256ELb0ELb1EEENS1_25SingleTileBwdLPTSchedulerILb0ELi128ELb1EEEEEEEEEvNT_6ParamsE$_ZN4cute12iter_adaptorIPKfNS_8gmem_ptrIS2_EEEC2ES2_) ;  /* 0xffffa99000007944 */ /* 0x000fea0003c3ffff */
[----:B------:R-:W-:-:S04]  /*afe0*/  MOV R9, 0x0 ;  /* 0x0000000000097802 */ /* 0x000fc80000000f00 */
[----:B------:R-:W-:Y:S05]  /*aff0*/  RET.REL.NODEC R8 `(_ZN7cutlass13device_kernelIN5flash19enable_sm80_to_sm89INS1_16FlashAttnBwdSm80INS1_25CollectiveMainloopBwdSm80ILi2ELi2EN4cute5tupleIJNS5_1CILi128EEES8_NS7_ILi64EEEEEENS_10bfloat16_tEfNS_4arch4Sm80ELb1ELb0ELb1ELb0ELb1ELb0ELb0ELb0ELi2ELi4ELi4ELi4ELb0EEENS1_24CollectiveEpilogueBwdGQAISA_fSD_Li256ELb0ELb1EEENS1_25SingleTileBwdLPTSchedulerILb0ELi128ELb1EEEEEEEEEvNT_6ParamsE) ;  /* 0xffff500008007950 */ /* 0x000fea0003c3ffff */
        .type           $_ZN7cutlass13device_kernelIN5flash19enable_sm80_to_sm89INS1_16FlashAttnBwdSm80INS1_25CollectiveMainloopBwdSm80ILi2ELi2EN4cute5tupleIJNS5_1CILi128EEES8_NS7_ILi64EEEEEENS_10bfloat16_tEfNS_4arch4Sm80ELb1ELb0ELb1ELb0ELb1ELb0ELb0ELb0ELi2ELi4ELi4ELi4ELb0EEENS1_24CollectiveEpilogueBwdGQAISA_fSD_Li256ELb0ELb1EEENS1_25SingleTileBwdLPTSchedulerILb0ELi128ELb1EEEEEEEEEvNT_6ParamsE$_ZN4cute8gmem_ptrIPfECI1NS_12iter_adaptorIS1_S2_EEES1_,@function
        .size           $_ZN7cutlass13device_kernelIN5flash19enable_sm80_to_sm89INS1_16FlashAttnBwdSm80INS1_25CollectiveMainloopBwdSm80ILi2ELi2EN4cute5tupleIJNS5_1CILi128EEES8_NS7_ILi64EEEEEENS_10bfloat16_tEfNS_4arch4Sm80ELb1ELb0ELb1ELb0ELb1ELb0ELb0ELb0ELi2ELi4ELi4ELi4ELb0EEENS1_24CollectiveEpilogueBwdGQAISA_fSD_Li256ELb0ELb1EEENS1_25SingleTileBwdLPTSchedulerILb0ELi128ELb1EEEEEEEEEvNT_6ParamsE$_ZN4cute8gmem_ptrIPfECI1NS_12iter_adaptorIS1_S2_EEES1_,($_ZN7cutlass13device_kernelIN5flash19enable_sm80_to_sm89INS1_16FlashAttnBwdSm80INS1_25CollectiveMainloopBwdSm80ILi2ELi2EN4cute5tupleIJNS5_1CILi128EEES8_NS7_ILi64EEEEEENS_10bfloat16_tEfNS_4arch4Sm80ELb1ELb0ELb1ELb0ELb1ELb0ELb0ELb0ELi2ELi4ELi4ELi4ELb0EEENS1_24CollectiveEpilogueBwdGQAISA_fSD_Li256ELb0ELb1EEENS1_25SingleTileBwdLPTSchedulerILb0ELi128ELb1EEEEEEEEEvNT_6ParamsE$_ZN4cute8smem_ptrIPN7cutlass10bfloat16_tEECI1NS_12iter_adaptorIS3_S4_EEES3_ - $_ZN7cutlass13device_kernelIN5flash19enable_sm80_to_sm89INS1_16FlashAttnBwdSm80INS1_25CollectiveMainloopBwdSm80ILi2ELi2EN4cute5tupleIJNS5_1CILi128EEES8_NS7_ILi64EEEEEENS_10bfloat16_tEfNS_4arch4Sm80ELb1ELb0ELb1ELb0ELb1ELb0ELb0ELb0ELi2ELi4ELi4ELi4ELb0EEENS1_24CollectiveEpilogueBwdGQAISA_fSD_Li256ELb0ELb1EEENS1_25SingleTileBwdLPTSchedulerILb0ELi128ELb1EEEEEEEEEvNT_6ParamsE$_ZN4cute8gmem_ptrIPfECI1NS_12iter_adaptorIS1_S2_EEES1_)
$_ZN7cutlass13device_kernelIN5flash19enable_sm80_to_sm89INS1_16FlashAttnBwdSm80INS1_25CollectiveMainloopBwdSm80ILi2ELi2EN4cute5tupleIJNS5_1CILi128EEES8_NS7_ILi64EEEEEENS_10bfloat16_tEfNS_4arch4Sm80ELb1ELb0ELb1ELb0ELb1ELb0ELb0ELb0ELi2ELi4ELi4ELi4ELb0EEENS1_24CollectiveEpilogueBwdGQAISA_fSD_Li256ELb0ELb1EEENS1_25SingleTileBwdLPTSchedulerILb0ELi128ELb1EEEEEEEEEvNT_6ParamsE$_ZN4cute8gmem_ptrIPfECI1NS_12iter_adaptorIS1_S2_EEES1_:
[----:B------:R-:W-:Y:S02]  /*b000*/  MOV R4, 0xb020 ;  /* 0x0000b02000047802 */ /* 0x000fe40000000f00 */
[----:B------:R-:W-:Y:S05]  /*b010*/  CALL.REL.NOINC `($_ZN7cutlass13device_kernelIN5flash19enable_sm80_to_sm89INS1_16FlashAttnBwdSm80INS1_25CollectiveMainloopBwdSm80ILi2ELi2EN4cute5tupleIJNS5_1CILi128EEES8_NS7_ILi64EEEEEENS_10bfloat16_tEfNS_4arch4Sm80ELb1ELb0ELb1ELb0ELb1ELb0ELb0ELb0ELi2ELi4ELi4ELi4ELb0EEENS1_24CollectiveEpilogueBwdGQAISA_fSD_Li256ELb0ELb1EEENS1_25SingleTileBwdLPTSchedulerILb0ELi128ELb1EEEEEEEEEvNT_6ParamsE$_ZN4cute12iter_adaptorIPfNS_8gmem_ptrIS1_EEEC2ES1_) ;  /* 0xffffaa1000007944 */ /* 0x000fea0003c3ffff */
[----:B------:R-:W-:-:S04]  /*b020*/  MOV R9, 0x0 ;  /* 0x0000000000097802 */ /* 0x000fc80000000f00 */
[----:B------:R-:W-:Y:S05]  /*b030*/  RET.REL.NODEC R8 `(_ZN7cutlass13device_kernelIN5flash19enable_sm80_to_sm89INS1_16FlashAttnBwdSm80INS1_25CollectiveMainloopBwdSm80ILi2ELi2EN4cute5tupleIJNS5_1CILi128EEES8_NS7_ILi64EEEEEENS_10bfloat16_tEfNS_4arch4Sm80ELb1ELb0ELb1ELb0ELb1ELb0ELb0ELb0ELi2ELi4ELi4ELi4ELb0EEENS1_24CollectiveEpilogueBwdGQAISA_fSD_Li256ELb0ELb1EEENS1_25SingleTileBwdLPTSchedulerILb0ELi128ELb1EEEEEEEEEvNT_6ParamsE) ;  /* 0xffff4fc008007950 */ /* 0x000fea0003c3ffff */
        .type           $_ZN7cutlass13device_kernelIN5flash19enable_sm80_to_sm89INS1_16FlashAttnBwdSm80INS1_25CollectiveMainloopBwdSm80ILi2ELi2EN4cute5tupleIJNS5_1CILi128EEES8_NS7_ILi64EEEEEENS_10bfloat16_tEfNS_4arch4Sm80ELb1ELb0ELb1ELb0ELb1ELb0ELb0ELb0ELi2ELi4ELi4ELi4ELb0EEENS1_24CollectiveEpilogueBwdGQAISA_fSD_Li256ELb0ELb1EEENS1_25SingleTileBwdLPTSchedulerILb0ELi128ELb1EEEEEEEEEvNT_6ParamsE$_ZN4cute8smem_ptrIPN7cutlass10bfloat16_tEECI1NS_12iter_adaptorIS3_S4_EEES3_,@function
        .size           $_ZN7cutlass13device_kernelIN5flash19enable_sm80_to_sm89INS1_16FlashAttnBwdSm80INS1_25CollectiveMainloopBwdSm80ILi2ELi2EN4cute5tupleIJNS5_1CILi128EEES8_NS7_ILi64EEEEEENS_10bfloat16_tEfNS_4arch4Sm80ELb1ELb0ELb1ELb0ELb1ELb0ELb0ELb0ELi2ELi4ELi4ELi4ELb0EEENS1_24CollectiveEpilogueBwdGQAISA_fSD_Li256ELb0ELb1EEENS1_25SingleTileBwdLPTSchedulerILb0ELi128ELb1EEEEEEEEEvNT_6ParamsE$_ZN4cute8smem_ptrIPN7cutlass10bfloat16_tEECI1NS_12iter_adaptorIS3_S4_EEES3_,($_ZN7cutlass13device_kernelIN5flash19enable_sm80_to_sm89INS1_16FlashAttnBwdSm80INS1_25CollectiveMainloopBwdSm80ILi2ELi2EN4cute5tupleIJNS5_1CILi128EEES8_NS7_ILi64EEEEEENS_10bfloat16_tEfNS_4arch4Sm80ELb1ELb0ELb1ELb0ELb1ELb0ELb0ELb0ELi2ELi4ELi4ELi4ELb0EEENS1_24CollectiveEpilogueBwdGQAISA_fSD_Li256ELb0ELb1EEENS1_25SingleTileBwdLPTSchedulerILb0ELi128ELb1EEEEEEEEEvNT_6ParamsE$_ZN4cute8smem_ptrIPN7cutlass9uint128_tEECI1NS_12iter_adaptorIS3_S4_EEES3_ - $_ZN7cutlass13device_kernelIN5flash19enable_sm80_to_sm89INS1_16FlashAttnBwdSm80INS1_25CollectiveMainloopBwdSm80ILi2ELi2EN4cute5tupleIJNS5_1CILi128EEES8_NS7_ILi64EEEEEENS_10bfloat16_tEfNS_4arch4Sm80ELb1ELb0ELb1ELb0ELb1ELb0ELb0ELb0ELi2ELi4ELi4ELi4ELb0EEENS1_24CollectiveEpilogueBwdGQAISA_fSD_Li256ELb0ELb1EEENS1_25SingleTileBwdLPTSchedulerILb0ELi128ELb1EEEEEEEEEvNT_6ParamsE$_ZN4cute8smem_ptrIPN7cutlass10bfloat16_tEECI1NS_12iter_adaptorIS3_S4_EEES3_)
$_ZN7cutlass13device_kernelIN5flash19enable_sm80_to_sm89INS1_16FlashAttnBwdSm80INS1_25CollectiveMainloopBwdSm80ILi2ELi2EN4cute5tupleIJNS5_1CILi128EEES8_NS7_ILi64EEEEEENS_10bfloat16_tEfNS_4arch4Sm80ELb1ELb0ELb1ELb0ELb1ELb0ELb0ELb0ELi2ELi4ELi4ELi4ELb0EEENS1_24CollectiveEpilogueBwdGQAISA_fSD_Li256ELb0ELb1EEENS1_25SingleTileBwdLPTSchedulerILb0ELi128ELb1EEEEEEEEEvNT_6ParamsE$_ZN4cute8smem_ptrIPN7cutlass10bfloat16_tEECI1NS_12iter_adaptorIS3_S4_EEES3_:
[----:B------:R-:W-:Y:S02]  /*b040*/  MOV R10, 0xb060 ;  /* 0x0000b060000a7802 */ /* 0x000fe40000000f00 */
[----:B------:R-:W-:Y:S05]  /*b050*/  CALL.REL.NOINC `($_ZN7cutlass13device_kernelIN5flash19enable_sm80_to_sm89INS1_16FlashAttnBwdSm80INS1_25CollectiveMainloopBwdSm80ILi2ELi2EN4cute5tupleIJNS5_1CILi128EEES8_NS7_ILi64EEEEEENS_10bfloat16_tEfNS_4arch4Sm80ELb1ELb0ELb1ELb0ELb1ELb0ELb0ELb0ELi2ELi4ELi4ELi4ELb0EEENS1_24CollectiveEpilogueBwdGQAISA_fSD_Li256ELb0ELb1EEENS1_25SingleTileBwdLPTSchedulerILb0ELi128ELb1EEEEEEEEEvNT_6ParamsE$_ZN4cute12iter_adaptorIPN7cutlass10bfloat16_tENS_8smem_ptrIS3_EEEC2ES3_) ;  /* 0xffffa95000007944 */ /* 0x000fea0003c3ffff */
[----:B------:R-:W-:-:S04]  /*b060*/  MOV R9, 0x0 ;  /* 0x0000000000097802 */ /* 0x000fc80000000f00 */
[----:B------:R-:W-:Y:S05]  /*b070*/  RET.REL.NODEC R8 `(_ZN7cutlass13device_kernelIN5flash19enable_sm80_to_sm89INS1_16FlashAttnBwdSm80INS1_25CollectiveMainloopBwdSm80ILi2ELi2EN4cute5tupleIJNS5_1CILi128EEES8_NS7_ILi64EEEEEENS_10bfloat16_tEfNS_4arch4Sm80ELb1ELb0ELb1ELb0ELb1ELb0ELb0ELb0ELi2ELi4ELi4ELi4ELb0EEENS1_24CollectiveEpilogueBwdGQAISA_fSD_Li256ELb0ELb1EEENS1_25SingleTileBwdLPTSchedulerILb0ELi128ELb1EEEEEEEEEvNT_6ParamsE) ;  /* 0xffff4f8008007950 */ /* 0x000fea0003c3ffff */
        .type           $_ZN7cutlass13device_kernelIN5flash19enable_sm80_to_sm89INS1_16FlashAttnBwdSm80INS1_25CollectiveMainloopBwdSm80ILi2ELi2EN4cute5tupleIJNS5_1CILi128EEES8_NS7_ILi64EEEEEENS_10bfloat16_tEfNS_4arch4Sm80ELb1ELb0ELb1ELb0ELb1ELb0ELb0ELb0ELi2ELi4ELi4ELi4ELb0EEENS1_24CollectiveEpilogueBwdGQAISA_fSD_Li256ELb0ELb1EEENS1_25SingleTileBwdLPTSchedulerILb0ELi128ELb1EEEEEEEEEvNT_6ParamsE$_ZN4cute8smem_ptrIPN7cutlass9uint128_tEECI1NS_12iter_adaptorIS3_S4_EEES3_,@function
        .size           $_ZN7cutlass13device_kernelIN5flash19enable_sm80_to_sm89INS1_16FlashAttnBwdSm80INS1_25CollectiveMainloopBwdSm80ILi2ELi2EN4cute5tupleIJNS5_1CILi128EEES8_NS7_ILi64EEEEEENS_10bfloat16_tEfNS_4arch4Sm80ELb1ELb0ELb1ELb0ELb1ELb0ELb0ELb0ELi2ELi4ELi4ELi4ELb0EEENS1_24CollectiveEpilogueBwdGQAISA_fSD_Li256ELb0ELb1EEENS1_25SingleTileBwdLPTSchedulerILb0ELi128ELb1EEEEEEEEEvNT_6ParamsE$_ZN4cute8smem_ptrIPN7cutlass9uint128_tEECI1NS_12iter_adaptorIS3_S4_EEES3_,($_ZN7cutlass13device_kernelIN5flash19enable_sm80_to_sm89INS1_16FlashAttnBwdSm80INS1_25CollectiveMainloopBwdSm80ILi2ELi2EN4cute5tupleIJNS5_1CILi128EEES8_NS7_ILi64EEEEEENS_10bfloat16_tEfNS_4arch4Sm80ELb1ELb0ELb1ELb0ELb1ELb0ELb0ELb0ELi2ELi4ELi4ELi4ELb0EEENS1_24CollectiveEpilogueBwdGQAISA_fSD_Li256ELb0ELb1EEENS1_25SingleTileBwdLPTSchedulerILb0ELi128ELb1EEEEEEEEEvNT_6ParamsE$_ZN4cute8smem_ptrIPfECI1NS_12iter_adaptorIS1_S2_EEES1_ - $_ZN7cutlass13device_kernelIN5flash19enable_sm80_to_sm89INS1_16FlashAttnBwdSm80INS1_25CollectiveMainloopBwdSm80ILi2ELi2EN4cute5tupleIJNS5_1CILi128EEES8_NS7_ILi64EEEEEENS_10bfloat16_tEfNS_4arch4Sm80ELb1ELb0ELb1ELb0ELb1ELb0ELb0ELb0ELi2ELi4ELi4ELi4ELb0EEENS1_24CollectiveEpilogueBwdGQAISA_fSD_Li256ELb0ELb1EEENS1_25SingleTileBwdLPTSchedulerILb0ELi128ELb1EEEEEEEEEvNT_6ParamsE$_ZN4cute8smem_ptrIPN7cutlass9uint128_tEECI1NS_12iter_adaptorIS3_S4_EEES3_)
$_ZN7cutlass13device_kernelIN5flash19enable_sm80_to_sm89INS1_16FlashAttnBwdSm80INS1_25CollectiveMainloopBwdSm80ILi2ELi2EN4cute5tupleIJNS5_1CILi128EEES8_NS7_ILi64EEEEEENS_10bfloat16_tEfNS_4arch4Sm80ELb1ELb0ELb1ELb0ELb1ELb0ELb0ELb0ELi2ELi4ELi4ELi4ELb0EEENS1_24CollectiveEpilogueBwdGQAISA_fSD_Li256ELb0ELb1EEENS1_25SingleTileBwdLPTSchedulerILb0ELi128ELb1EEEEEEEEEvNT_6ParamsE$_ZN4cute8smem_ptrIPN7cutlass9uint128_tEECI1NS_12iter_adaptorIS3_S4_EEES3_:
[----:B------:R-:W-:Y:S02]  /*b080*/  MOV R8, 0xb0a0 ;  /* 0x0000b0a000087802 */ /* 0x000fe40000000f00 */
[----:B------:R-:W-:Y:S05]  /*b090*/  CALL.REL.NOINC `($_ZN7cutlass13device_kernelIN5flash19enable_sm80_to_sm89INS1_16FlashAttnBwdSm80INS1_25CollectiveMainloopBwdSm80ILi2ELi2EN4cute5tupleIJNS5_1CILi128EEES8_NS7_ILi64EEEEEENS_10bfloat16_tEfNS_4arch4Sm80ELb1ELb0ELb1ELb0ELb1ELb0ELb0ELb0ELi2ELi4ELi4ELi4ELb0EEENS1_24CollectiveEpilogueBwdGQAISA_fSD_Li256ELb0ELb1EEENS1_25SingleTileBwdLPTSchedulerILb0ELi128ELb1EEEEEEEEEvNT_6ParamsE$_ZN4cute12iter_adaptorIPN7cutlass9uint128_tENS_8smem_ptrIS3_EEEC2ES3_) ;  /* 0xffffa95000007944 */ /* 0x000fea0003c3ffff */
[----:B------:R-:W-:-:S04]  /*b0a0*/  MOV R7, 0x0 ;  /* 0x0000000000077802 */ /* 0x000fc80000000f00 */
[----:B------:R-:W-:Y:S05]  /*b0b0*/  RET.REL.NODEC R6 `(_ZN7cutlass13device_kernelIN5flash19enable_sm80_to_sm89INS1_16FlashAttnBwdSm80INS1_25CollectiveMainloopBwdSm80ILi2ELi2EN4cute5tupleIJNS5_1CILi128EEES8_NS7_ILi64EEEEEENS_10bfloat16_tEfNS_4arch4Sm80ELb1ELb0ELb1ELb0ELb1ELb0ELb0ELb0ELi2ELi4ELi4ELi4ELb0EEENS1_24CollectiveEpilogueBwdGQAISA_fSD_Li256ELb0ELb1EEENS1_25SingleTileBwdLPTSchedulerILb0ELi128ELb1EEEEEEEEEvNT_6ParamsE) ;  /* 0xffff4f4006007950 */ /* 0x000fea0003c3ffff */
        .type           $_ZN7cutlass13device_kernelIN5flash19enable_sm80_to_sm89INS1_16FlashAttnBwdSm80INS1_25CollectiveMainloopBwdSm80ILi2ELi2EN4cute5tupleIJNS5_1CILi128EEES8_NS7_ILi64EEEEEENS_10bfloat16_tEfNS_4arch4Sm80ELb1ELb0ELb1ELb0ELb1ELb0ELb0ELb0ELi2ELi4ELi4ELi4ELb0EEENS1_24CollectiveEpilogueBwdGQAISA_fSD_Li256ELb0ELb1EEENS1_25SingleTileBwdLPTSchedulerILb0ELi128ELb1EEEEEEEEEvNT_6ParamsE$_ZN4cute8smem_ptrIPfECI1NS_12iter_adaptorIS1_S2_EEES1_,@function
        .size           $_ZN7cutlass13device_kernelIN5flash19enable_sm80_to_sm89INS1_16FlashAttnBwdSm80INS1_25CollectiveMainloopBwdSm80ILi2ELi2EN4cute5tupleIJNS5_1CILi128EEES8_NS7_ILi64EEEEEENS_10bfloat16_tEfNS_4arch4Sm80ELb1ELb0ELb1ELb0ELb1ELb0ELb0ELb0ELi2ELi4ELi4ELi4ELb0EEENS1_24CollectiveEpilogueBwdGQAISA_fSD_Li256ELb0ELb1EEENS1_25SingleTileBwdLPTSchedulerILb0ELi128ELb1EEEEEEEEEvNT_6ParamsE$_ZN4cute8smem_ptrIPfECI1NS_12iter_adaptorIS1_S2_EEES1_,($_ZN7cutlass13device_kernelIN5flash19enable_sm80_to_sm89INS1_16FlashAttnBwdSm80INS1_25CollectiveMainloopBwdSm80ILi2ELi2EN4cute5tupleIJNS5_1CILi128EEES8_NS7_ILi64EEEEEENS_10bfloat16_tEfNS_4arch4Sm80ELb1ELb0ELb1ELb0ELb1ELb0ELb0ELb0ELi2ELi4ELi4ELi4ELb0EEENS1_24CollectiveEpilogueBwdGQAISA_fSD_Li256ELb0ELb1EEENS1_25SingleTileBwdLPTSchedulerILb0ELi128ELb1EEEEEEEEEvNT_6ParamsE$_ZN4cute8smem_ptrIPjECI1NS_12iter_adaptorIS1_S2_EEES1_ - $_ZN7cutlass13device_kernelIN5flash19enable_sm80_to_sm89INS1_16FlashAttnBwdSm80INS1_25CollectiveMainloopBwdSm80ILi2ELi2EN4cute5tupleIJNS5_1CILi128EEES8_NS7_ILi64EEEEEENS_10bfloat16_tEfNS_4arch4Sm80ELb1ELb0ELb1ELb0ELb1ELb0ELb0ELb0ELi2ELi4ELi4ELi4ELb0EEENS1_24CollectiveEpilogueBwdGQAISA_fSD_Li256ELb0ELb1EEENS1_25SingleTileBwdLPTSchedulerILb0ELi128ELb1EEEEEEEEEvNT_6ParamsE$_ZN4cute8smem_ptrIPfECI1NS_12iter_adaptorIS1_S2_EEES1_)
$_ZN7cutlass13device_kernelIN5flash19enable_sm80_to_sm89INS1_16FlashAttnBwdSm80INS1_25CollectiveMainloopBwdSm80ILi2ELi2EN4cute5tupleIJNS5_1CILi128EEES8_NS7_ILi64EEEEEENS_10bfloat16_tEfNS_4arch4Sm80ELb1ELb0ELb1ELb0ELb1ELb0ELb0ELb0ELi2ELi4ELi4ELi4ELb0EEENS1_24CollectiveEpilogueBwdGQAISA_fSD_Li256ELb0ELb1EEENS1_25SingleTileBwdLPTSchedulerILb0ELi128ELb1EEEEEEEEEvNT_6ParamsE$_ZN4cute8smem_ptrIPfECI1NS_12iter_adaptorIS1_S2_EEES1_:
[----:B------:R-:W-:Y:S02]  /*b0c0*/  MOV R10, 0xb0e0 ;  /* 0x0000b0e0000a7802 */ /* 0x000fe40000000f00 */
[----:B------:R-:W-:Y:S05]  /*b0d0*/  CALL.REL.NOINC `($_ZN7cutlass13device_kernelIN5flash19enable_sm80_to_sm89INS1_16FlashAttnBwdSm80INS1_25CollectiveMainloopBwdSm80ILi2ELi2EN4cute5tupleIJNS5_1CILi128EEES8_NS7_ILi64EEEEEENS_10bfloat16_tEfNS_4arch4Sm80ELb1ELb0ELb1ELb0ELb1ELb0ELb0ELb0ELi2ELi4ELi4ELi4ELb0EEENS1_24CollectiveEpilogueBwdGQAISA_fSD_Li256ELb0ELb1EEENS1_25SingleTileBwdLPTSchedulerILb0ELi128ELb1EEEEEEEEEvNT_6ParamsE$_ZN4cute12iter_adaptorIPfNS_8smem_ptrIS1_EEEC2ES1_) ;  /* 0xffffa99000007944 */ /* 0x000fea0003c3ffff */
[----:B------:R-:W-:-:S04]  /*b0e0*/  MOV R9, 0x0 ;  /* 0x0000000000097802 */ /* 0x000fc80000000f00 */
[----:B------:R-:W-:Y:S05]  /*b0f0*/  RET.REL.NODEC R8 `(_ZN7cutlass13device_kernelIN5flash19enable_sm80_to_sm89INS1_16FlashAttnBwdSm80INS1_25CollectiveMainloopBwdSm80ILi2ELi2EN4cute5tupleIJNS5_1CILi128EEES8_NS7_ILi64EEEEEENS_10bfloat16_tEfNS_4arch4Sm80ELb1ELb0ELb1ELb0ELb1ELb0ELb0ELb0ELi2ELi4ELi4ELi4ELb0EEENS1_24CollectiveEpilogueBwdGQAISA_fSD_Li256ELb0ELb1EEENS1_25SingleTileBwdLPTSchedulerILb0ELi128ELb1EEEEEEEEEvNT_6ParamsE) ;  /* 0xffff4f0008007950 */ /* 0x000fea0003c3ffff */
        .type           $_ZN7cutlass13device_kernelIN5flash19enable_sm80_to_sm89INS1_16FlashAttnBwdSm80INS1_25CollectiveMainloopBwdSm80ILi2ELi2EN4cute5tupleIJNS5_1CILi128EEES8_NS7_ILi64EEEEEENS_10bfloat16_tEfNS_4arch4Sm80ELb1ELb0ELb1ELb0ELb1ELb0ELb0ELb0ELi2ELi4ELi4ELi4ELb0EEENS1_24CollectiveEpilogueBwdGQAISA_fSD_Li256ELb0ELb1EEENS1_25SingleTileBwdLPTSchedulerILb0ELi128ELb1EEEEEEEEEvNT_6ParamsE$_ZN4cute8smem_ptrIPjECI1NS_12iter_adaptorIS1_S2_EEES1_,@function
        .size           $_ZN7cutlass13device_kernelIN5flash19enable_sm80_to_sm89INS1_16FlashAttnBwdSm80INS1_25CollectiveMainloopBwdSm80ILi2ELi2EN4cute5tupleIJNS5_1CILi128EEES8_NS7_ILi64EEEEEENS_10bfloat16_tEfNS_4arch4Sm80ELb1ELb0ELb1ELb0ELb1ELb0ELb0ELb0ELi2ELi4ELi4ELi4ELb0EEENS1_24CollectiveEpilogueBwdGQAISA_fSD_Li256ELb0ELb1EEENS1_25SingleTileBwdLPTSchedulerILb0ELi128ELb1EEEEEEEEEvNT_6ParamsE$_ZN4cute8smem_ptrIPjECI1NS_12iter_adaptorIS1_S2_EEES1_,($_ZN7cutlass13device_kernelIN5flash19enable_sm80_to_sm89INS1_16FlashAttnBwdSm80INS1_25CollectiveMainloopBwdSm80ILi2ELi2EN4cute5tupleIJNS5_1CILi128EEES8_NS7_ILi64EEEEEENS_10bfloat16_tEfNS_4arch4Sm80ELb1ELb0ELb1ELb0ELb1ELb0ELb0ELb0ELi2ELi4ELi4ELi4ELb0EEENS1_24CollectiveEpilogueBwdGQAISA_fSD_Li256ELb0ELb1EEENS1_25SingleTileBwdLPTSchedulerILb0ELi128ELb1EEEEEEEEEvNT_6ParamsE$_ZN73_INTERNAL_24fd9406_37_flash_bwd_hdim64_bf16_softcap_sm80_cu_8e232a79_330714__viaddmin_s32Eiii - $_ZN7cutlass13device_kernelIN5flash19enable_sm80_to_sm89INS1_16FlashAttnBwdSm80INS1_25CollectiveMainloopBwdSm80ILi2ELi2EN4cute5tupleIJNS5_1CILi128EEES8_NS7_ILi64EEEEEENS_10bfloat16_tEfNS_4arch4Sm80ELb1ELb0ELb1ELb0ELb1ELb0ELb0ELb0ELi2ELi4ELi4ELi4ELb0EEENS1_24CollectiveEpilogueBwdGQAISA_fSD_Li256ELb0ELb1EEENS1_25SingleTileBwdLPTSchedulerILb0ELi128ELb1EEEEEEEEEvNT_6ParamsE$_ZN4cute8smem_ptrIPjECI1NS_12iter_adaptorIS1_S2_EEES1_)
$_ZN7cutlass13device_kernelIN5flash19enable_sm80_to_sm89INS1_16FlashAttnBwdSm80INS1_25CollectiveMainloopBwdSm80ILi2ELi2EN4cute5tupleIJNS5_1CILi128EEES8_NS7_ILi64EEEEEENS_10bfloat16_tEfNS_4arch4Sm80ELb1ELb0ELb1ELb0ELb1ELb0ELb0ELb0ELi2ELi4ELi4ELi4ELb0EEENS1_24CollectiveEpilogueBwdGQAISA_fSD_Li256ELb0ELb1EEENS1_25SingleTileBwdLPTSchedulerILb0ELi128ELb1EEEEEEEEEvNT_6ParamsE$_ZN4cute8smem_ptrIPjECI1NS_12iter_adaptorIS1_S2_EEES1_:
[----:B------:R-:W-:Y:S02]  /*b100*/  MOV R10, 0xb120 ;  /* 0x0000b120000a7802 */ /* 0x000fe40000000f00 */
[----:B------:R-:W-:Y:S05]  /*b110*/  CALL.REL.NOINC `($_ZN7cutlass13device_kernelIN5flash19enable_sm80_to_sm89INS1_16FlashAttnBwdSm80INS1_25CollectiveMainloopBwdSm80ILi2ELi2EN4cute5tupleIJNS5_1CILi128EEES8_NS7_ILi64EEEEEENS_10bfloat16_tEfNS_4arch4Sm80ELb1ELb0ELb1ELb0ELb1ELb0ELb0ELb0ELi2ELi4ELi4ELi4ELb0EEENS1_24CollectiveEpilogueBwdGQAISA_fSD_Li256ELb0ELb1EEENS1_25SingleTileBwdLPTSchedulerILb0ELi128ELb1EEEEEEEEEvNT_6ParamsE$_ZN4cute12iter_adaptorIPjNS_8smem_ptrIS1_EEEC2ES1_) ;  /* 0xffffa99000007944 */ /* 0x000fea0003c3ffff */
[----:B------:R-:W-:-:S04]  /*b120*/  MOV R9, 0x0 ;  /* 0x0000000000097802 */ /* 0x000fc80000000f00 */
[----:B------:R-:W-:Y:S05]  /*b130*/  RET.REL.NODEC R8 `(_ZN7cutlass13device_kernelIN5flash19enable_sm80_to_sm89INS1_16FlashAttnBwdSm80INS1_25CollectiveMainloopBwdSm80ILi2ELi2EN4cute5tupleIJNS5_1CILi128EEES8_NS7_ILi64EEEEEENS_10bfloat16_tEfNS_4arch4Sm80ELb1ELb0ELb1ELb0ELb1ELb0ELb0ELb0ELi2ELi4ELi4ELi4ELb0EEENS1_24CollectiveEpilogueBwdGQAISA_fSD_Li256ELb0ELb1EEENS1_25SingleTileBwdLPTSchedulerILb0ELi128ELb1EEEEEEEEEvNT_6ParamsE) ;  /* 0xffff4ec008007950 */ /* 0x000fea0003c3ffff */
        .type           $_ZN7cutlass13device_kernelIN5flash19enable_sm80_to_sm89INS1_16FlashAttnBwdSm80INS1_25CollectiveMainloopBwdSm80ILi2ELi2EN4cute5tupleIJNS5_1CILi128EEES8_NS7_ILi64EEEEEENS_10bfloat16_tEfNS_4arch4Sm80ELb1ELb0ELb1ELb0ELb1ELb0ELb0ELb0ELi2ELi4ELi4ELi4ELb0EEENS1_24CollectiveEpilogueBwdGQAISA_fSD_Li256ELb0ELb1EEENS1_25SingleTileBwdLPTSchedulerILb0ELi128ELb1EEEEEEEEEvNT_6ParamsE$_ZN73_INTERNAL_24fd9406_37_flash_bwd_hdim64_bf16_softcap_sm80_cu_8e232a79_330714__viaddmin_s32Eiii,@function
        .size           $_ZN7cutlass13device_kernelIN5flash19enable_sm80_to_sm89INS1_16FlashAttnBwdSm80INS1_25CollectiveMainloopBwdSm80ILi2ELi2EN4cute5tupleIJNS5_1CILi128EEES8_NS7_ILi64EEEEEENS_10bfloat16_tEfNS_4arch4Sm80ELb1ELb0ELb1ELb0ELb1ELb0ELb0ELb0ELi2ELi4ELi4ELi4ELb0EEENS1_24CollectiveEpilogueBwdGQAISA_fSD_Li256ELb0ELb1EEENS1_25SingleTileBwdLPTSchedulerILb0ELi128ELb1EEEEEEEEEvNT_6ParamsE$_ZN73_INTERNAL_24fd9406_37_flash_bwd_hdim64_bf16_softcap_sm80_cu_8e232a79_330714__viaddmin_s32Eiii,($_ZN7cutlass13device_kernelIN5flash19enable_sm80_to_sm89INS1_16FlashAttnBwdSm80INS1_25CollectiveMainloopBwdSm80ILi2ELi2EN4cute5tupleIJNS5_1CILi128EEES8_NS7_ILi64EEEEEENS_10bfloat16_tEfNS_4arch4Sm80ELb1ELb0ELb1ELb0ELb1ELb0ELb0ELb0ELi2ELi4ELi4ELi4ELb0EEENS1_24CollectiveEpilogueBwdGQAISA_fSD_Li256ELb0ELb1EEENS1_25SingleTileBwdLPTSchedulerILb0ELi128ELb1EEEEEEEEEvNT_6ParamsE$_ZN73_INTERNAL_24fd9406_37_flash_bwd_hdim64_bf16_softcap_sm80_cu_8e232a79_330724__cvta_generic_to_sharedEPKv - $_ZN7cutlass13device_kernelIN5flash19enable_sm80_to_sm89INS1_16FlashAttnBwdSm80INS1_25CollectiveMainloopBwdSm80ILi2ELi2EN4cute5tupleIJNS5_1CILi128EEES8_NS7_ILi64EEEEEENS_10bfloat16_tEfNS_4arch4Sm80ELb1ELb0ELb1ELb0ELb1ELb0ELb0ELb0ELi2ELi4ELi4ELi4ELb0EEENS1_24CollectiveEpilogueBwdGQAISA_fSD_Li256ELb0ELb1EEENS1_25SingleTileBwdLPTSchedulerILb0ELi128ELb1EEEEEEEEEvNT_6ParamsE$_ZN73_INTERNAL_24fd9406_37_flash_bwd_hdim64_bf16_softcap_sm80_cu_8e232a79_330714__viaddmin_s32Eiii)
$_ZN7cutlass13device_kernelIN5flash19enable_sm80_to_sm89INS1_16FlashAttnBwdSm80INS1_25CollectiveMainloopBwdSm80ILi2ELi2EN4cute5tupleIJNS5_1CILi128EEES8_NS7_ILi64EEEEEENS_10bfloat16_tEfNS_4arch4Sm80ELb1ELb0ELb1ELb0ELb1ELb0ELb0ELb0ELi2ELi4ELi4ELi4ELb0EEENS1_24CollectiveEpilogueBwdGQAISA_fSD_Li256ELb0ELb1EEENS1_25SingleTileBwdLPTSchedulerILb0ELi128ELb1EEEEEEEEEvNT_6ParamsE$_ZN73_INTERNAL_24fd9406_37_flash_bwd_hdim64_bf16_softcap_sm80_cu_8e232a79_330714__viaddmin_s32Eiii:
[----:B------:R-:W-:Y:S02]  /*b140*/  IADD3 R3, R3, R46, RZ ;  /* 0x0000002e03037210 */ /* 0x000fe40007ffe0ff */
[----:B------:R-:W-:Y:S02]  /*b150*/  MOV R6, 0xb170 ;  /* 0x0000b17000067802 */ /* 0x000fe40000000f00 */
[----:B------:R-:W-:Y:S05]  /*b160*/  CALL.REL.NOINC `($_ZN7cutlass13device_kernelIN5flash19enable_sm80_to_sm89INS1_16FlashAttnBwdSm80INS1_25CollectiveMainloopBwdSm80ILi2ELi2EN4cute5tupleIJNS5_1CILi128EEES8_NS7_ILi64EEEEEENS_10bfloat16_tEfNS_4arch4Sm80ELb1ELb0ELb1ELb0ELb1ELb0ELb0ELb0ELi2ELi4ELi4ELi4ELb0EEENS1_24CollectiveEpilogueBwdGQAISA_fSD_Li256ELb0ELb1EEENS1_25SingleTileBwdLPTSchedulerILb0ELi128ELb1EEEEEEEEEvNT_6ParamsE$min) ;  /* 0x0005bd7000007944 */ /* 0x000fea0003c00000 */
[----:B------:R-:W-:-:S04]  /*b170*/  MOV R3, 0x0 ;  /* 0x0000000000037802 */ /* 0x000fc80000000f00 */
[----:B------:R-:W-:Y:S05]  /*b180*/  RET.REL.NODEC R2 `(_ZN7cutlass13device_kernelIN5flash19enable_sm80_to_sm89INS1_16FlashAttnBwdSm80INS1_25CollectiveMainloopBwdSm80ILi2ELi2EN4cute5tupleIJNS5_1CILi128EEES8_NS7_ILi64EEEEEENS_10bfloat16_tEfNS_4arch4Sm80ELb1ELb0ELb1ELb0ELb1ELb0ELb0ELb0ELi2ELi4ELi4ELi4ELb0EEENS1_24CollectiveEpilogueBwdGQAISA_fSD_Li256ELb0ELb1EEENS1_25SingleTileBwdLPTSchedulerILb0ELi128ELb1EEEEEEEEEvNT_6ParamsE) ;  /* 0xffff4e7002007950 */ /* 0x000fea0003c3ffff */
        .type           $_ZN7cutlass13device_kernelIN5flash19enable_sm80_to_sm89INS1_16FlashAttnBwdSm80INS1_25CollectiveMainloopBwdSm80ILi2ELi2EN4cute5tupleIJNS5_1CILi128EEES8_NS7_ILi64EEEEEENS_10bfloat16_tEfNS_4arch4Sm80ELb1ELb0ELb1ELb0ELb1ELb0ELb0ELb0ELi2ELi4ELi4ELi4ELb0EEENS1_24CollectiveEpilogueBwdGQAISA_fSD_Li256ELb0ELb1EEENS1_25SingleTileBwdLPTSchedulerILb0ELi128ELb1EEEEEEEEEvNT_6ParamsE$_ZN73_INTERNAL_24fd9406_37_flash_bwd_hdim64_bf16_softcap_sm80_cu_8e232a79_330724__cvta_generic_to_sharedEPKv,@function
        .size           $_ZN7cutlass13device_kernelIN5flash19enable_sm80_to_sm89INS1_16FlashAttnBwdSm80INS1_25CollectiveMainloopBwdSm80ILi2ELi2EN4cute5tupleIJNS5_1CILi128EEES8_NS7_ILi64EEEEEENS_10bfloat16_tEfNS_4arch4Sm80ELb1ELb0ELb1ELb0ELb1ELb0ELb0ELb0ELi2ELi4ELi4ELi4ELb0EEENS1_24CollectiveEpilogueBwdGQAISA_fSD_Li256ELb0ELb1EEENS1_25SingleTileBwdLPTSchedulerILb0ELi128ELb1EEEEEEEEEvNT_6ParamsE$_ZN73_INTERNAL_24fd9406_37_flash_bwd_hdim64_bf16_softcap_sm80_cu_8e232a79_330724__cvta_generic_to_sharedEPKv,($_ZN7cutlass13device_kernelIN5flash19enable_sm80_to_sm89INS1_16FlashAttnBwdSm80INS1_25CollectiveMainloopBwdSm80ILi2ELi2EN4cute5tupleIJNS5_1CILi128EEES8_NS7_ILi64EEEEEENS_10bfloat16_tEfNS_4arch4Sm80ELb1ELb0ELb1ELb0ELb1ELb0ELb0ELb0ELi2ELi4ELi4ELi4ELb0EEENS1_24CollectiveEpilogueBwdGQAISA_fSD_Li256ELb0ELb1EEENS1_25SingleTileBwdLPTSchedulerILb0ELi128ELb1EEEEEEEEEvNT_6ParamsE$_ZN73_INTERNAL_24fd9406_37_flash_bwd_hdim64_bf16_softcap_sm80_cu_8e232a79_33079atomicAddEPff - $_ZN7cutlass13device_kernelIN5flash19enable_sm80_to_sm89INS1_16FlashAttnBwdSm80INS1_25CollectiveMainloopBwdSm80ILi2ELi2EN4cute5tupleIJNS5_1CILi128EEES8_NS7_ILi64EEEEEENS_10bfloat16_tEfNS_4arch4Sm80ELb1ELb0ELb1ELb0ELb1ELb0ELb0ELb0ELi2ELi4ELi4ELi4ELb0EEENS1_24CollectiveEpilogueBwdGQAISA_fSD_Li256ELb0ELb1EEENS1_25SingleTileBwdLPTSchedulerILb0ELi128ELb1EEEEEEEEEvNT_6ParamsE$_ZN73_INTERNAL_24fd9406_37_flash_bwd_hdim64_bf16_softcap_sm80_cu_8e232a79_330724__cvta_generic_to_sharedEPKv)
$_ZN7cutlass13device_kernelIN5flash19enable_sm80_to_sm89INS1_16FlashAttnBwdSm80INS1_25CollectiveMainloopBwdSm80ILi2ELi2EN4cute5tupleIJNS5_1CILi128EEES8_NS7_ILi64EEEEEENS_10bfloat16_tEfNS_4arch4Sm80ELb1ELb0ELb1ELb0ELb1ELb0ELb0ELb0ELi2ELi4ELi4ELi4ELb0EEENS1_24CollectiveEpilogueBwdGQAISA_fSD_Li256ELb0ELb1EEENS1_25SingleTileBwdLPTSchedulerILb0ELi128ELb1EEEEEEEEEvNT_6ParamsE$_ZN73_INTERNAL_24fd9406_37_flash_bwd_hdim64_bf16_softcap_sm80_cu_8e232a79_330724__cvta_generic_to_sharedEPKv:
[----:B------:R-:W-:Y:S02]  /*b190*/  MOV R3, 0x0 ;  /* 0x0000000000037802 */ /* 0x000fe40000000f00 */
[----:B------:R-:W-:Y:S02]  /*b1a0*/  IADD3 R4, R4, -c[0x0][0x18], RZ ;  /* 0x8000060004047a10 */ /* 0x000fe40007ffe0ff */
[----:B------:R-:W-:Y:S05]  /*b1b0*/  RET.REL.NODEC R2 `(_ZN7cutlass13device_kernelIN5flash19enable_sm80_to_sm89INS1_16FlashAttnBwdSm80INS1_25CollectiveMainloopBwdSm80ILi2ELi2EN4cute5tupleIJNS5_1CILi128EEES8_NS7_ILi64EEEEEENS_10bfloat16_tEfNS_4arch4Sm80ELb1ELb0ELb1ELb0ELb1ELb0ELb0ELb0ELi2ELi4ELi4ELi4ELb0EEENS1_24CollectiveEpilogueBwdGQAISA_fSD_Li256ELb0ELb1EEENS1_25SingleTileBwdLPTSchedulerILb0ELi128ELb1EEEEEEEEEvNT_6ParamsE) ;  /* 0xffff4e4002007950 */ /* 0x000fea0003c3ffff */
        .type           $_ZN7cutlass13device_kernelIN5flash19enable_sm80_to_sm89INS1_16FlashAttnBwdSm80INS1_25CollectiveMainloopBwdSm80ILi2ELi2EN4cute5tupleIJNS5_1CILi128EEES8_NS7_ILi64EEEEEENS_10bfloat16_tEfNS_4arch4Sm80ELb1ELb0ELb1ELb0ELb1ELb0ELb0ELb0ELi2ELi4ELi4ELi4ELb0EEENS1_24CollectiveEpilogueBwdGQAISA_fSD_Li256ELb0ELb1EEENS1_25SingleTileBwdLPTSchedulerILb0ELi128ELb1EEEEEEEEEvNT_6ParamsE$_ZN73_INTERNAL_24fd9406_37_flash_bwd_hdim64_bf16_softcap_sm80_cu_8e232a79_33079atomicAddEPff,@function
        .size           $_ZN7cutlass13device_kernelIN5flash19enable_sm80_to_sm89INS1_16FlashAttnBwdSm80INS1_25CollectiveMainloopBwdSm80ILi2ELi2EN4cute5tupleIJNS5_1CILi128EEES8_NS7_ILi64EEEEEENS_10bfloat16_tEfNS_4arch4Sm80ELb1ELb0ELb1ELb0ELb1ELb0ELb0ELb0ELi2ELi4ELi4ELi4ELb0EEENS1_24CollectiveEpilogueBwdGQAISA_fSD_Li256ELb0ELb1EEENS1_25SingleTileBwdLPTSchedulerILb0ELi128ELb1EEEEEEEEEvNT_6ParamsE$_ZN73_INTERNAL_24fd9406_37_flash_bwd_hdim64_bf16_softcap_sm80_cu_8e232a79_33079atomicAddEPff,($_ZN7cutlass13device_kernelIN5flash19enable_sm80_to_sm89INS1_16FlashAttnBwdSm80INS1_25CollectiveMainloopBwdSm80ILi2ELi2EN4cute5tupleIJNS5_1CILi128EEES8_NS7_ILi64EEEEEENS_10bfloat16_tEfNS_4arch4Sm80ELb1ELb0ELb1ELb0ELb1ELb0ELb0ELb0ELi2ELi4ELi4ELi4ELb0EEENS1_24CollectiveEpilogueBwdGQAISA_fSD_Li256ELb0ELb1EEENS1_25SingleTileBwdLPTSchedulerILb0ELi128ELb1EEEEEEEEEvNT_6ParamsE$_ZZN4cute12filter_tupleINS_5tupleIJNS1_IJNS_10UnderscoreENS_1CILi0EEEEEENS1_IJS4_S2_EEEEEENS1_IJNS1_IJNS1_IJNS3_ILi1EEES4_EEES4_EEENS1_IJNS1_IJS4_S4_EEEiEEEEEEZNS_5sliceIS7_SD_EEDaRKT_RKT0_EUlRKT_RKT0_E_EEDaSH_SK_OT1_ENKUlDpSN_E_clIJNS1_IJS9_EEENS1_IJiEEEEEEDaSU_ - $_ZN7cutlass13device_kernelIN5flash19enable_sm80_to_sm89INS1_16FlashAttnBwdSm80INS1_25CollectiveMainloopBwdSm80ILi2ELi2EN4cute5tupleIJNS5_1CILi128EEES8_NS7_ILi64EEEEEENS_10bfloat16_tEfNS_4arch4Sm80ELb1ELb0ELb1ELb0ELb1ELb0ELb0ELb0ELi2ELi4ELi4ELi4ELb0EEENS1_24CollectiveEpilogueBwdGQAISA_fSD_Li256ELb0ELb1EEENS1_25SingleTileBwdLPTSchedulerILb0ELi128ELb1EEEEEEEEEvNT_6ParamsE$_ZN73_INTERNAL_24fd9406_37_flash_bwd_hdim64_bf16_softcap_sm80_cu_8e232a79_33079atomicAddEPff)
$_ZN7cutlass13device_kernelIN5flash19enable_sm80_to_sm89INS1_16FlashAttnBwdSm80INS1_25CollectiveMainloopBwdSm80ILi2ELi2EN4cute5tupleIJNS5_1CILi128EEES8_NS7_ILi64EEEEEENS_10bfloat16_tEfNS_4arch4Sm80ELb1ELb0ELb1ELb0ELb1ELb0ELb0ELb0ELi2ELi4ELi4ELi4ELb0EEENS1_24CollectiveEpilogueBwdGQAISA_fSD_Li256ELb0ELb1EEENS1_25SingleTileBwdLPTSchedulerILb0ELi128ELb1EEEEEEEEEvNT_6ParamsE$_ZN73_INTERNAL_24fd9406_37_flash_bwd_hdim64_bf16_softcap_sm80_cu_8e232a79_33079atomicAddEPff:
[----:B------:R-:W-:Y:S01]  /*b1c0*/  BSSY B0, `(.L_x_2649) ;  /* 0x0000003000007945 */ /* 0x000fe20003800000 */
[----:B------:R-:W-:Y:S02]  /*b1d0*/  MOV R12, 0xb1f0 ;  /* 0x0000b1f0000c7802 */ /* 0x000fe40000000f00 */
[----:B------:R-:W-:Y:S05]  /*b1e0*/  CALL.REL.NOINC `($_ZN7cutlass13device_kernelIN5flash19enable_sm80_to_sm89INS1_16FlashAttnBwdSm80INS1_25CollectiveMainloopBwdSm80ILi2ELi2EN4cute5tupleIJNS5_1CILi128EEES8_NS7_ILi64EEEEEENS_10bfloat16_tEfNS_4arch4Sm80ELb1ELb0ELb1ELb0ELb1ELb0ELb0ELb0ELi2ELi4ELi4ELi4ELb0EEENS1_24CollectiveEpilogueBwdGQAISA_fSD_Li256ELb0ELb1EEENS1_25SingleTileBwdLPTSchedulerILb0ELi128ELb1EEEEEEEEEvNT_6ParamsE$__fAtomicAdd) ;  /* 0x0005bb8000007944 */ /* 0x000fea0003c00000 */
[----:B------:R-:W-:Y:S05]  /*b1f0*/  BSYNC B0 ;  /* 0x0000000000007941 */ /* 0x000fea0003800000 */
.L_x_2649:
[----:B------:R-:W-:-:S04]  /*b200*/  MOV R11, 0x0 ;  /* 0x00000000000b7802 */ /* 0x000fc80000000f00 */
[----:B------:R-:W-:Y:S05]  /*b210*/  RET.REL.NODEC R10 `(_ZN7cutlass13device_kernelIN5flash19enable_sm80_to_sm89INS1_16FlashAttnBwdSm80INS1_25CollectiveMainloopBwdSm80ILi2ELi2EN4cute5tupleIJNS5_1CILi128EEES8_NS7_ILi64EEEEEENS_10bfloat16_tEfNS_4arch4Sm80ELb1ELb0ELb1ELb0ELb1ELb0ELb0ELb0ELi2ELi4ELi4ELi4ELb0EEENS1_24CollectiveEpilogueBwdGQAISA_fSD_Li256ELb0ELb1EEENS1_25SingleTileBwdLPTSchedulerILb0ELi128ELb1EEEEEEEEEvNT_6ParamsE) ;  /* 0xffff4de00a007950 */ /* 0x000fea0003c3ffff */
        .type           $_ZN7cutlass13device_kernelIN5flash19enable_sm80_to_sm89INS1_16FlashAttnBwdSm80INS1_25CollectiveMainloopBwdSm80ILi2ELi2EN4cute5tupleIJNS5_1CILi128EEES8_NS7_ILi64EEEEEENS_10bfloat16_tEfNS_4arch4Sm80ELb1ELb0ELb1ELb0ELb1ELb0ELb0ELb0ELi2ELi4ELi4ELi4ELb0EEENS1_24CollectiveEpilogueBwdGQAISA_fSD_Li256ELb0ELb1EEENS1_25SingleTileBwdLPTSchedulerILb0ELi128ELb1EEEEEEEEEvNT_6ParamsE$_ZZN4cute12filter_tupleINS_5tupleIJNS1_IJNS_10UnderscoreENS_1CILi0EEEEEENS1_IJS4_S2_EEEEEENS1_IJNS1_IJNS1_IJNS3_ILi1EEES4_EEES4_EEENS1_IJNS1_IJS4_S4_EEEiEEEEEEZNS_5sliceIS7_SD_EEDaRKT_RKT0_EUlRKT_RKT0_E_EEDaSH_SK_OT1_ENKUlDpSN_E_clIJNS1_IJS9_EEENS1_IJiEEEEEEDaSU_,@function
        .size           $_ZN7cutlass13device_kernelIN5flash19enable_sm80_to_sm89INS1_16FlashAttnBwdSm80INS1_25CollectiveMainloopBwdSm80ILi2ELi2EN4cute5tupleIJNS5_1CILi128EEES8_NS7_ILi64EEEEEENS_10bfloat16_tEfNS_4arch4Sm80ELb1ELb0ELb1ELb0ELb1ELb0ELb0ELb0ELi2ELi4ELi4ELi4ELb0EEENS1_24CollectiveEpilogueBwdGQAISA_fSD_Li256ELb0ELb1EEENS1_25SingleTileBwdLPTSchedulerILb0ELi128ELb1EEEEEEEEEvNT_6ParamsE$_ZZN4cute12filter_tupleINS_5tupleIJNS1_IJNS_10UnderscoreENS_1CILi0EEEEEENS1_IJS4_S2_EEEEEENS1_IJNS1_IJNS1_IJNS3_ILi1EEES4_EEES4_EEENS1_IJNS1_IJS4_S4_EEEiEEEEEEZNS_5sliceIS7_SD_EEDaRKT_RKT0_EUlRKT_RKT0_E_EEDaSH_SK_OT1_ENKUlDpSN_E_clIJNS1_IJS9_EEENS1_IJiEEEEEEDaSU_,($_ZN7cutlass13device_kernelIN5flash19enable_sm80_to_sm89INS1_16FlashAttnBwdSm80INS1_25CollectiveMainloopBwdSm80ILi2ELi2EN4cute5tupleIJNS5_1CILi128EEES8_NS7_ILi64EEEEEENS_10bfloat16_tEfNS_4arch4Sm80ELb1ELb0ELb1ELb0ELb1ELb0ELb0ELb0ELi2ELi4ELi4ELi4ELb0EEENS1_24CollectiveEpilogueBwdGQAISA_fSD_Li256ELb0ELb1EEENS1_25SingleTileBwdLPTSchedulerILb0ELi128ELb1EEEEEEEEEvNT_6ParamsE$_ZZN4cute12filter_tupleINS_5tupleIJNS1_IJNS_1CILi0EEENS1_IJNS2_ILi1EEENS2_ILi512EEEiEEEEEENS2_ILi4096EEENS1_IJiNS2_ILi8192EEEEEEEEEZNS_7flattenISB_EEDaRKT_EUlRKT_E_EEDaSF_OT0_ENKUlDpSI_E_clIJNS1_IJS3_S4_S5_iEEENS1_IJS8_EEESA_EEEDaSM_ - $_ZN7cutlass13device_kernelIN5flash19enable_sm80_to_sm89INS1_16FlashAttnBwdSm80INS1_25CollectiveMainloopBwdSm80ILi2ELi2EN4cute5tupleIJNS5_1CILi128EEES8_NS7_ILi64EEEEEENS_10bfloat16_tEfNS_4arch4Sm80ELb1ELb0ELb1ELb0ELb1ELb0ELb0ELb0ELi2ELi4ELi4ELi4ELb0EEENS1_24CollectiveEpilogueBwdGQAISA_fSD_Li256ELb0ELb1EEENS1_25SingleTileBwdLPTSchedulerILb0ELi128ELb1EEEEEEEEEvNT_6ParamsE$_ZZN4cute12filter_tupleINS_5tupleIJNS1_IJNS_10UnderscoreENS_1CILi0EEEEEENS1_IJS4_S2_EEEEEENS1_IJNS1_IJNS1_IJNS3_ILi1EEES4_EEES4_EEENS1_IJNS1_IJS4_S4_EEEiEEEEEEZNS_5sliceIS7_SD_EEDaRKT_RKT0_EUlRKT_RKT0_E_EEDaSH_SK_OT1_ENKUlDpSN_E_clIJNS1_IJS9_EEENS1_IJiEEEEEEDaSU_)
$_ZN7cutlass13device_kernelIN5flash19enable_sm80_to_sm89INS1_16FlashAttnBwdSm80INS1_25CollectiveMainloopBwdSm80ILi2ELi2EN4cute5tupleIJNS5_1CILi128EEES8_NS7_ILi64EEEEEENS_10bfloat16_tEfNS_4arch4Sm80ELb1ELb0ELb1ELb0ELb1ELb0ELb0ELb0ELi2ELi4ELi4ELi4ELb0EEENS1_24CollectiveEpilogueBwdGQAISA_fSD_Li256ELb0ELb1EEENS1_25SingleTileBwdLPTSchedulerILb0ELi128ELb1EEEEEEEEEvNT_6ParamsE$_ZZN4cute12filter_tupleINS_5tupleIJNS1_IJNS_10UnderscoreENS_1CILi0EEEEEENS1_IJS4_S2_EEEEEENS1_IJNS1_IJNS1_IJNS3_ILi1EEES4_EEES4_EEENS1_IJNS1_IJS4_S4_EEEiEEEEEEZNS_5sliceIS7_SD_EEDaRKT_RKT0_EUlRKT_RKT0_E_EEDaSH_SK_OT1_ENKUlDpSN_E_clIJNS1_IJS9_EEENS1_IJiEEEEEEDaSU_:
[----:B------:R-:W-:Y:S02]  /*b220*/  IADD3 R2, R1, 0x1680, RZ ;  /* 0x0000168001027810 */ /* 0x000fe40007ffe0ff */
[----:B------:R-:W-:Y:S02]  /*b230*/  MOV R6, 0xb260 ;  /* 0x0000b26000067802 */ /* 0x000fe40000000f00 */
[----:B------:R-:W-:Y:S02]  /*b240*/  IADD3 R2, R2, c[0x0][0x20], RZ ;  /* 0x0000080002027a10 */ /* 0x000fe40007ffe0ff */
[----:B------:R-:W-:Y:S05]  /*b250*/  CALL.REL.NOINC `($_ZN7cutlass13device_kernelIN5flash19enable_sm80_to_sm89INS1_16FlashAttnBwdSm80INS1_25CollectiveMainloopBwdSm80ILi2ELi2EN4cute5tupleIJNS5_1CILi128EEES8_NS7_ILi64EEEEEENS_10bfloat16_tEfNS_4arch4Sm80ELb1ELb0ELb1ELb0ELb1ELb0ELb0ELb0ELi2ELi4ELi4ELi4ELb0EEENS1_24CollectiveEpilogueBwdGQAISA_fSD_Li256ELb0ELb1EEENS1_25SingleTileBwdLPTSchedulerILb0ELi128ELb1EEEEEEEEEvNT_6ParamsE$_ZN4cute3eso3ESOILb1ELb0EJNS_5tupleIJNS_1CILi1EEENS3_ILi0EEEEEEiEEC2ERKS6_RKi) ;  /* 0xffffd57000007944 */ /* 0x000fea0003c3ffff */
[----:B-1----:R1:W5:Y:S01]  /*b260*/  LDL R3, [R1+0x1680] ;  /* 0x0016800001037983 */ /* 0x0023620000100800 */
[----:B------:R-:W-:-:S04]  /*b270*/  MOV R9, 0x0 ;  /* 0x0000000000097802 */ /* 0x000fc80000000f00 */
[----:B------:R-:W-:Y:S05]  /*b280*/  RET.REL.NODEC R8 `(_ZN7cutlass13device_kernelIN5flash19enable_sm80_to_sm89INS1_16FlashAttnBwdSm80INS1_25CollectiveMainloopBwdSm80ILi2ELi2EN4cute5tupleIJNS5_1CILi128EEES8_NS7_ILi64EEEEEENS_10bfloat16_tEfNS_4arch4Sm80ELb1ELb0ELb1ELb0ELb1ELb0ELb0ELb0ELi2ELi4ELi4ELi4ELb0EEENS1_24CollectiveEpilogueBwdGQAISA_fSD_Li256ELb0ELb1EEENS1_25SingleTileBwdLPTSchedulerILb0ELi128ELb1EEEEEEEEEvNT_6ParamsE) ;  /* 0xffff4d7008007950 */ /* 0x000fea0003c3ffff */
        .type           $_ZN7cutlass13device_kernelIN5flash19enable_sm80_to_sm89INS1_16FlashAttnBwdSm80INS1_25CollectiveMainloopBwdSm80ILi2ELi2EN4cute5tupleIJNS5_1CILi128EEES8_NS7_ILi64EEEEEENS_10bfloat16_tEfNS_4arch4Sm80ELb1ELb0ELb1ELb0ELb1ELb0ELb0ELb0ELi2ELi4ELi4ELi4ELb0EEENS1_24CollectiveEpilogueBwdGQAISA_fSD_Li256ELb0ELb1EEENS1_25SingleTileBwdLPTSchedulerILb0ELi128ELb1EEEEEEEEEvNT_6ParamsE$_ZZN4cute12filter_tupleINS_5tupleIJNS1_IJNS_1CILi0EEENS1_IJNS2_ILi1EEENS2_ILi512EEEiEEEEEENS2_ILi4096EEENS1_IJiNS2_ILi8192EEEEEEEEEZNS_7flattenISB_EEDaRKT_EUlRKT_E_EEDaSF_OT0_ENKUlDpSI_E_clIJNS1_IJS3_S4_S5_iEEENS1_IJS8_EEESA_EEEDaSM_,@function
        .size           $_ZN7cutlass13device_kernelIN5flash19enable_sm80_to_sm89INS1_16FlashAttnBwdSm80INS1_25CollectiveMainloopBwdSm80ILi2ELi2EN4cute5tupleIJNS5_1CILi128EEES8_NS7_ILi64EEEEEENS_10bfloat16_tEfNS_4arch4Sm80ELb1ELb0ELb1ELb0ELb1ELb0ELb0ELb0ELi2ELi4ELi4ELi4ELb0EEENS1_24CollectiveEpilogueBwdGQAISA_fSD_Li256ELb0ELb1EEENS1_25SingleTileBwdLPTSchedulerILb0ELi128ELb1EEEEEEEEEvNT_6ParamsE$_ZZN4cute12filter_tupleINS_5tupleIJNS1_IJNS_1CILi0EEENS1_IJNS2_ILi1EEENS2_ILi512EEEiEEEEEENS2_ILi4096EEENS1_IJiNS2_ILi8192EEEEEEEEEZNS_7flattenISB_EEDaRKT_EUlRKT_E_EEDaSF_OT0_ENKUlDpSI_E_clIJNS1_IJS3_S4_S5_iEEENS1_IJS8_EEESA_EEEDaSM_,($_ZN7cutlass13device_kernelIN5flash19enable_sm80_to_sm89INS1_16FlashAttnBwdSm80INS1_25CollectiveMainloopBwdSm80ILi2ELi2EN4cute5tupleIJNS5_1CILi128EEES8_NS7_ILi64EEEEEENS_10bfloat16_tEfNS_4arch4Sm80ELb1ELb0ELb1ELb0ELb1ELb0ELb0ELb0ELi2ELi4ELi4ELi4ELb0EEENS1_24CollectiveEpilogueBwdGQAISA_fSD_Li256ELb0ELb1EEENS1_25SingleTileBwdLPTSchedulerILb0ELi128ELb1EEEEEEEEEvNT_6ParamsE$_ZZN4cute12filter_tupleINS_5tupleIJNS1_IJiNS1_IJiNS_1CILi0EEEEEEEEENS1_IJNS_10UnderscoreENS1_IJS6_S6_EEEEEEEEES9_ZNS_4diceIS9_S9_EEDaRKT_RKT0_EUlRKT_RKT0_E_EEDaSD_SG_OT1_ENKUlDpSJ_E_clIJNS1_IJiiS3_EEENS1_IJEEEEEEDaSQ_ - $_ZN7cutlass13device_kernelIN5flash19enable_sm80_to_sm89INS1_16FlashAttnBwdSm80INS1_25CollectiveMainloopBwdSm80ILi2ELi2EN4cute5tupleIJNS5_1CILi128EEES8_NS7_ILi64EEEEEENS_10bfloat16_tEfNS_4arch4Sm80ELb1ELb0ELb1ELb0ELb1ELb0ELb0ELb0ELi2ELi4ELi4ELi4ELb0EEENS1_24CollectiveEpilogueBwdGQAISA_fSD_Li256ELb0ELb1EEENS1_25SingleTileBwdLPTSchedulerILb0ELi128ELb1EEEEEEEEEvNT_6ParamsE$_ZZN4cute12filter_tupleINS_5tupleIJNS1_IJNS_1CILi0EEENS1_IJNS2_ILi1EEENS2_ILi512EEEiEEEEEENS2_ILi4096EEENS1_IJiNS2_ILi8192EEEEEEEEEZNS_7flattenISB_EEDaRKT_EUlRKT_E_EEDaSF_OT0_ENKUlDpSI_E_clIJNS1_IJS3_S4_S5_iEEENS1_IJS8_EEESA_EEEDaSM_)
$_ZN7cutlass13device_kernelIN5flash19enable_sm80_to_sm89INS1_16FlashAttnBwdSm80INS1_25CollectiveMainloopBwdSm80ILi2ELi2EN4cute5tupleIJNS5_1CILi128EEES8_NS7_ILi64EEEEEENS_10bfloat16_tEfNS_4arch4Sm80ELb1ELb0ELb1ELb0ELb1ELb0ELb0ELb0ELi2ELi4ELi4ELi4ELb0EEENS1_24CollectiveEpilogueBwdGQAISA_fSD_Li256ELb0ELb1EEENS1_25SingleTileBwdLPTSchedulerILb0ELi128ELb1EEEEEEEEEvNT_6ParamsE$_ZZN4cute12filter_tupleINS_5tupleIJNS1_IJNS_1CILi0EEENS1_IJNS2_ILi1EEENS2_ILi512EEEiEEEEEENS2_ILi4096EEENS1_IJiNS2_ILi8192EEEEEEEEEZNS_7flattenISB_EEDaRKT_EUlRKT_E_EEDaSF_OT0_ENKUlDpSI_E_clIJNS1_IJS3_S4_S5_iEEENS1_IJS8_EEESA_EEEDaSM_:
[----:B------:R-:W-:Y:S02]  /*b290*/  IADD3 R3, R1, 0x1380, RZ ;  /* 0x0000138001037810 */ /* 0x000fe40007ffe0ff */
[----:B------:R-:W-:Y:S02]  /*b2a0*/  MOV R8, 0xb2d0 ;  /* 0x0000b2d000087802 */ /* 0x000fe40000000f00 */
[----:B------:R-:W-:Y:S02]  /*b2b0*/  IADD3 R3, R3, c[0x0][0x20], RZ ;  /* 0x0000080003037a10 */ /* 0x000fe40007ffe0ff */
[----:B------:R-:W-:Y:S05]  /*b2c0*/  CALL.REL.NOINC `($_ZN7cutlass13device_kernelIN5flash19enable_sm80_to_sm89INS1_16FlashAttnBwdSm80INS1_25CollectiveMainloopBwdSm80ILi2ELi2EN4cute5tupleIJNS5_1CILi128EEES8_NS7_ILi64EEEEEENS_10bfloat16_tEfNS_4arch4Sm80ELb1ELb0ELb1ELb0ELb1ELb0ELb0ELb0ELi2ELi4ELi4ELi4ELb0EEENS1_24CollectiveEpilogueBwdGQAISA_fSD_Li256ELb0ELb1EEENS1_25SingleTileBwdLPTSchedulerILb0ELi128ELb1EEEEEEEEEvNT_6ParamsE$_ZN4cute3eso3ESOILb1ELb0EJNS_1CILi0EEENS2_ILi1EEENS2_ILi512EEEiNS2_ILi4096EEEiNS2_ILi8192EEEEEC2ERKS3_RKS4_RKS5_RKiRKS6_SG_RKS7_) ;  /* 0xffffc52000007944 */ /* 0x000fea0003c3ffff */
[----:B-1----:R-:W-:Y:S02]  /*b2d0*/  MOV R2, R6 ;  /* 0x0000000600027202 */ /* 0x002fe40000000f00 */
[----:B------:R-:W-:-:S04]  /*b2e0*/  MOV R3, 0x0 ;  /* 0x0000000000037802 */ /* 0x000fc80000000f00 */
[----:B------:R-:W-:Y:S05]  /*b2f0*/  RET.REL.NODEC R2 `(_ZN7cutlass13device_kernelIN5flash19enable_sm80_to_sm89INS1_16FlashAttnBwdSm80INS1_25CollectiveMainloopBwdSm80ILi2ELi2EN4cute5tupleIJNS5_1CILi128EEES8_NS7_ILi64EEEEEENS_10bfloat16_tEfNS_4arch4Sm80ELb1ELb0ELb1ELb0ELb1ELb0ELb0ELb0ELi2ELi4ELi4ELi4ELb0EEENS1_24CollectiveEpilogueBwdGQAISA_fSD_Li256ELb0ELb1EEENS1_25SingleTileBwdLPTSchedulerILb0ELi128ELb1EEEEEEEEEvNT_6ParamsE) ;  /* 0xffff4d0002007950 */ /* 0x000fea0003c3ffff */
        .type           $_ZN7cutlass13device_kernelIN5flash19enable_sm80_to_sm89INS1_16FlashAttnBwdSm80INS1_25CollectiveMainloopBwdSm80ILi2ELi2EN4cute5tupleIJNS5_1CILi128EEES8_NS7_ILi64EEEEEENS_10bfloat16_tEfNS_4arch4Sm80ELb1ELb0ELb1ELb0ELb1ELb0ELb0ELb0ELi2ELi4ELi4ELi4ELb0EEENS1_24CollectiveEpilogueBwdGQAISA_fSD_Li256ELb0ELb1EEENS1_25SingleTileBwdLPTSchedulerILb0ELi128ELb1EEEEEEEEEvNT_6ParamsE$_ZZN4cute12filter_tupleINS_5tupleIJNS1_IJiNS1_IJiNS_1CILi0EEEEEEEEENS1_IJNS_10UnderscoreENS1_IJS6_S6_EEEEEEEEES9_ZNS_4diceIS9_S9_EEDaRKT_RKT0_EUlRKT_RKT0_E_EEDaSD_SG_OT1_ENKUlDpSJ_E_clIJNS1_IJiiS3_EEENS1_IJEEEEEEDaSQ_,@function
        .size           $_ZN7cutlass13device_kernelIN5flash19enable_sm80_to_sm89INS1_16FlashAttnBwdSm80INS1_25CollectiveMainloopBwdSm80ILi2ELi2EN4cute5tupleIJNS5_1CILi128EEES8_NS7_ILi64EEEEEENS_10bfloat16_tEfNS_4arch4Sm80ELb1ELb0ELb1ELb0ELb1ELb0ELb0ELb0ELi2ELi4ELi4ELi4ELb0EEENS1_24CollectiveEpilogueBwdGQAISA_fSD_Li256ELb0ELb1EEENS1_25SingleTileBwdLPTSchedulerILb0ELi128ELb1EEEEEEEEEvNT_6ParamsE$_ZZN4cute12filter_tupleINS_5tupleIJNS1_IJiNS1_IJiNS_1CILi0EEEEEEEEENS1_IJNS_10UnderscoreENS1_IJS6_S6_EEEEEEEEES9_ZNS_4diceIS9_S9_EEDaRKT_RKT0_EUlRKT_RKT0_E_EEDaSD_SG_OT1_ENKUlDpSJ_E_clIJNS1_IJiiS3_EEENS1_IJEEEEEEDaSQ_,($_ZN7cutlass13device_kernelIN5flash19enable_sm80_to_sm89INS1_16FlashAttnBwdSm80INS1_25CollectiveMainloopBwdSm80ILi2ELi2EN4cute5tupleIJNS5_1CILi128EEES8_NS7_ILi64EEEEEENS_10bfloat16_tEfNS_4arch4Sm80ELb1ELb0ELb1ELb0ELb1ELb0ELb0ELb0ELi2ELi4ELi4ELi4ELb0EEENS1_24CollectiveEpilogueBwdGQAISA_fSD_Li256ELb0ELb1EEENS1_25SingleTileBwdLPTSchedulerILb0ELi128ELb1EEEEEEEEEvNT_6ParamsE$_ZZN4cute12filter_tupleINS_5tupleIJNS1_IJiiEEENS_1CILi1024EEEEEEZNS_16flatten_to_tupleIS5_EEDaRKT_EUlRKT_E_EEDaS9_OT0_ENKUlDpSC_E_clIJS2_NS1_IJS4_EEEEEEDaSG_ - $_ZN7cutlass13device_kernelIN5flash19enable_sm80_to_sm89INS1_16FlashAttnBwdSm80INS1_25CollectiveMainloopBwdSm80ILi2ELi2EN4cute5tupleIJNS5_1CILi128EEES8_NS7_ILi64EEEEEENS_10bfloat16_tEfNS_4arch4Sm80ELb1ELb0ELb1ELb0ELb1ELb0ELb0ELb0ELi2ELi4ELi4ELi4ELb0EEENS1_24CollectiveEpilogueBwdGQAISA_fSD_Li256ELb0ELb1EEENS1_25SingleTileBwdLPTSchedulerILb0ELi128ELb1EEEEEEEEEvNT_6ParamsE$_ZZN4cute12filter_tupleINS_5tupleIJNS1_IJiNS1_IJiNS_1CILi0EEEEEEEEENS1_IJNS_10UnderscoreENS1_IJS6_S6_EEEEEEEEES9_ZNS_4diceIS9_S9_EEDaRKT_RKT0_EUlRKT_RKT0_E_EEDaSD_SG_OT1_ENKUlDpSJ_E_clIJNS1_IJiiS3_EEENS1_IJEEEEEEDaSQ_)
$_ZN7cutlass13device_kernelIN5flash19enable_sm80_to_sm89INS1_16FlashAttnBwdSm80INS1_25CollectiveMainloopBwdSm80ILi2ELi2EN4cute5tupleIJNS5_1CILi128EEES8_NS7_ILi64EEEEEENS_10bfloat16_tEfNS_4arch4Sm80ELb1ELb0ELb1ELb0ELb1ELb0ELb0ELb0ELi2ELi4ELi4ELi4ELb0EEENS1_24CollectiveEpilogueBwdGQAISA_fSD_Li256ELb0ELb1EEENS1_25SingleTileBwdLPTSchedulerILb0ELi128ELb1EEEEEEEEEvNT_6ParamsE$_ZZN4cute12filter_tupleINS_5tupleIJNS1_IJiNS1_IJiNS_1CILi0EEEEEEEEENS1_IJNS_10UnderscoreENS1_IJS6_S6_EEEEEEEEES9_ZNS_4diceIS9_S9_EEDaRKT_RKT0_EUlRKT_RKT0_E_EEDaSD_SG_OT1_ENKUlDpSJ_E_clIJNS1_IJiiS3_EEENS1_IJEEEEEEDaSQ_:
[----:B------:R-:W-:-:S06]  /*b300*/  IADD3 R11, R4, -c[0x0][0x20], RZ ;  /* 0x80000800040b7a10 */ /* 0x000fcc0007ffe0ff */
[----:B------:R-:W5:Y:S01]  /*b310*/  LDL R11, [R11] ;  /* 0x000000000b0b7983 */ /* 0x000f620000100800 */
[----:B------:R-:W-:Y:S02]  /*b320*/  IADD3 R6, R1, 0x1680, RZ ;  /* 0x0000168001067810 */ /* 0x000fe40007ffe0ff */
[----:B------:R-:W-:Y:S02]  /*b330*/  IADD3 R5, R4, 0x4, RZ ;  /* 0x0000000404057810 */ /* 0x000fe40007ffe0ff */
[----:B------:R-:W-:Y:S02]  /*b340*/  IADD3 R6, R6, c[0x0][0x20], RZ ;  /* 0x0000080006067a10 */ /* 0x000fe40007ffe0ff */
[----:B------:R-:W-:Y:S02]  /*b350*/  MOV R10, 0xb370 ;  /* 0x0000b370000a7802 */ /* 0x000fe40000000f00 */
[----:B-----5:R-:W-:Y:S05]  /*b360*/  CALL.REL.NOINC `($_ZN7cutlass13device_kernelIN5flash19enable_sm80_to_sm89INS1_16FlashAttnBwdSm80INS1_25CollectiveMainloopBwdSm80ILi2ELi2EN4cute5tupleIJNS5_1CILi128EEES8_NS7_ILi64EEEEEENS_10bfloat16_tEfNS_4arch4Sm80ELb1ELb0ELb1ELb0ELb1ELb0ELb0ELb0ELi2ELi4ELi4ELi4ELb0EEENS1_24CollectiveEpilogueBwdGQAISA_fSD_Li256ELb0ELb1EEENS1_25SingleTileBwdLPTSchedulerILb0ELi128ELb1EEEEEEEEEvNT_6ParamsE$_ZN4cute3eso3ESOILb0ELb0EJiiNS_1CILi0EEEEEC2ERKiS6_RKS3_) ;  /* 0xffffb70000007944 */ /* 0x020fea0003c3ffff */
[----:B------:R2:W5:Y:S01]  /*b370*/  LDL.64 R4, [R1+0x1680] ;  /* 0x0016800001047983 */ /* 0x0005620000100a00 */
[----:B------:R-:W-:-:S04]  /*b380*/  MOV R9, 0x0 ;  /* 0x0000000000097802 */ /* 0x000fc80000000f00 */
[----:B------:R-:W-:Y:S05]  /*b390*/  RET.REL.NODEC R8 `(_ZN7cutlass13device_kernelIN5flash19enable_sm80_to_sm89INS1_16FlashAttnBwdSm80INS1_25CollectiveMainloopBwdSm80ILi2ELi2EN4cute5tupleIJNS5_1CILi128EEES8_NS7_ILi64EEEEEENS_10bfloat16_tEfNS_4arch4Sm80ELb1ELb0ELb1ELb0ELb1ELb0ELb0ELb0ELi2ELi4ELi4ELi4ELb0EEENS1_24CollectiveEpilogueBwdGQAISA_fSD_Li256ELb0ELb1EEENS1_25SingleTileBwdLPTSchedulerILb0ELi128ELb1EEEEEEEEEvNT_6ParamsE) ;  /* 0xffff4c6008007950 */ /* 0x000fea0003c3ffff */
        .type           $_ZN7cutlass13device_kernelIN5flash19enable_sm80_to_sm89INS1_16FlashAttnBwdSm80INS1_25CollectiveMainloopBwdSm80ILi2ELi2EN4cute5tupleIJNS5_1CILi128EEES8_NS7_ILi64EEEEEENS_10bfloat16_tEfNS_4arch4Sm80ELb1ELb0ELb1ELb0ELb1ELb0ELb0ELb0ELi2ELi4ELi4ELi4ELb0EEENS1_24CollectiveEpilogueBwdGQAISA_fSD_Li256ELb0ELb1EEENS1_25SingleTileBwdLPTSchedulerILb0ELi128ELb1EEEEEEEEEvNT_6ParamsE$_ZZN4cute12filter_tupleINS_5tupleIJNS1_IJiiEEENS_1CILi1024EEEEEEZNS_16flatten_to_tupleIS5_EEDaRKT_EUlRKT_E_EEDaS9_OT0_ENKUlDpSC_E_clIJS2_NS1_IJS4_EEEEEEDaSG_,@function
        .size           $_ZN7cutlass13device_kernelIN5flash19enable_sm80_to_sm89INS1_16FlashAttnBwdSm80INS1_25CollectiveMainloopBwdSm80ILi2ELi2EN4cute5tupleIJNS5_1CILi128EEES8_NS7_ILi64EEEEEENS_10bfloat16_tEfNS_4arch4Sm80ELb1ELb0ELb1ELb0ELb1ELb0ELb0ELb0ELi2ELi4ELi4ELi4ELb0EEENS1_24CollectiveEpilogueBwdGQAISA_fSD_Li256ELb0ELb1EEENS1_25SingleTileBwdLPTSchedulerILb0ELi128ELb1EEEEEEEEEvNT_6ParamsE$_ZZN4cute12filter_tupleINS_5tupleIJNS1_IJiiEEENS_1CILi1024EEEEEEZNS_16flatten_to_tupleIS5_EEDaRKT_EUlRKT_E_EEDaS9_OT0_ENKUlDpSC_E_clIJS2_NS1_IJS4_EEEEEEDaSG_,($_ZN7cutlass13device_kernelIN5flash19enable_sm80_to_sm89INS1_16FlashAttnBwdSm80INS1_25CollectiveMainloopBwdSm80ILi2ELi2EN4cute5tupleIJNS5_1CILi128EEES8_NS7_ILi64EEEEEENS_10bfloat16_tEfNS_4arch4Sm80ELb1ELb0ELb1ELb0ELb1ELb0ELb0ELb0ELi2ELi4ELi4ELi4ELb0EEENS1_24CollectiveEpilogueBwdGQAISA_fSD_Li256ELb0ELb1EEENS1_25SingleTileBwdLPTSchedulerILb0ELi128ELb1EEEEEEEEEvNT_6ParamsE$_ZZN4cute12filter_tupleINS_5tupleIJNS1_IJiiEEENS_1CILi8192EEEEEEZNS_16flatten_to_tupleIS5_EEDaRKT_EUlRKT_E_EEDaS9_OT0_ENKUlDpSC_E_clIJS2_NS1_IJS4_EEEEEEDaSG_ - $_ZN7cutlass13device_kernelIN5flash19enable_sm80_to_sm89INS1_16FlashAttnBwdSm80INS1_25CollectiveMainloopBwdSm80ILi2ELi2EN4cute5tupleIJNS5_1CILi128EEES8_NS7_ILi64EEEEEENS_10bfloat16_tEfNS_4arch4Sm80ELb1ELb0ELb1ELb0ELb1ELb0ELb0ELb0ELi2ELi4ELi4ELi4ELb0EEENS1_24CollectiveEpilogueBwdGQAISA_fSD_Li256ELb0ELb1EEENS1_25SingleTileBwdLPTSchedulerILb0ELi128ELb1EEEEEEEEEvNT_6ParamsE$_ZZN4cute12filter_tupleINS_5tupleIJNS1_IJiiEEENS_1CILi1024EEEEEEZNS_16flatten_to_tupleIS5_EEDaRKT_EUlRKT_E_EEDaS9_OT0_ENKUlDpSC_E_clIJS2_NS1_IJS4_EEEEEEDaSG_)
$_ZN7cutlass13device_kernelIN5flash19enable_sm80_to_sm89INS1_16FlashAttnBwdSm80INS1_25CollectiveMainloopBwdSm80ILi2ELi2EN4cute5tupleIJNS5_1CILi128EEES8_NS7_ILi64EEEEEENS_10bfloat16_tEfNS_4arch4Sm80ELb1ELb0ELb1ELb0ELb1ELb0ELb0ELb0ELi2ELi4ELi4ELi4ELb0EEENS1_24CollectiveEpilogueBwdGQAISA_fSD_Li256ELb0ELb1EEENS1_25SingleTileBwdLPTSchedulerILb0ELi128ELb1EEEEEEEEEvNT_6ParamsE$_ZZN4cute12filter_tupleINS_5tupleIJNS1_IJiiEEENS_1CILi1024EEEEEEZNS_16flatten_to_tupleIS5_EEDaRKT_EUlRKT_E_EEDaS9_OT0_ENKUlDpSC_E_clIJS2_NS1_IJS4_EEEEEEDaSG_:
[----:B------:R-:W-:-:S06]  /*b3a0*/  IADD3 R8, R60, -c[0x0][0x20], RZ ;  /* 0x800008003c087a10 */ /* 0x000fcc0007ffe0ff */
[----:B------:R-:W5:Y:S01]  /*b3b0*/  LDL R8, [R8] ;  /* 0x0000000008087983 */ /* 0x000f620000100800 */
[----:B------:R-:W-:Y:S02]  /*b3c0*/  IADD3 R3, R1, 0x1680, RZ ;  /* 0x0000168001037810 */ /* 0x000fe40007ffe0ff */
[----:B------:R-:W-:Y:S02]  /*b3d0*/  IADD3 R2, R60, 0x4, RZ ;  /* 0x000000043c027810 */ /* 0x000fe40007ffe0ff */
[----:B------:R-:W-:Y:S02]  /*b3e0*/  IADD3 R3, R3, c[0x0][0x20], RZ ;  /* 0x0000080003037a10 */ /* 0x000fe40007ffe0ff */
[----:B------:R-:W-:Y:S02]  /*b3f0*/  MOV R6, 0xb410 ;  /* 0x0000b41000067802 */ /* 0x000fe40000000f00 */
[----:B-----5:R-:W-:Y:S05]  /*b400*/  CALL.REL.NOINC `($_ZN7cutlass13device_kernelIN5flash19enable_sm80_to_sm89INS1_16FlashAttnBwdSm80INS1_25CollectiveMainloopBwdSm80ILi2ELi2EN4cute5tupleIJNS5_1CILi128EEES8_NS7_ILi64EEEEEENS_10bfloat16_tEfNS_4arch4Sm80ELb1ELb0ELb1ELb0ELb1ELb0ELb0ELb0ELi2ELi4ELi4ELi4ELb0EEENS1_24CollectiveEpilogueBwdGQAISA_fSD_Li256ELb0ELb1EEENS1_25SingleTileBwdLPTSchedulerILb0ELi128ELb1EEEEEEEEEvNT_6ParamsE$_ZN4cute3eso3ESOILb0ELb0EJiiNS_1CILi1024EEEEEC2ERKiS6_RKS3_) ;  /* 0xffffb6e000007944 */ /* 0x020fea0003c3ffff */
[----:B------:R-:W-:-:S04]  /*b410*/  MOV R5, 0x0 ;  /* 0x0000000000057802 */ /* 0x000fc80000000f00 */
[----:B------:R-:W-:Y:S05]  /*b420*/  RET.REL.NODEC R4 `(_ZN7cutlass13device_kernelIN5flash19enable_sm80_to_sm89INS1_16FlashAttnBwdSm80INS1_25CollectiveMainloopBwdSm80ILi2ELi2EN4cute5tupleIJNS5_1CILi128EEES8_NS7_ILi64EEEEEENS_10bfloat16_tEfNS_4arch4Sm80ELb1ELb0ELb1ELb0ELb1ELb0ELb0ELb0ELi2ELi4ELi4ELi4ELb0EEENS1_24CollectiveEpilogueBwdGQAISA_fSD_Li256ELb0ELb1EEENS1_25SingleTileBwdLPTSchedulerILb0ELi128ELb1EEEEEEEEEvNT_6ParamsE) ;  /* 0xffff4bd004007950 */ /* 0x000fea0003c3ffff */
        .type           $_ZN7cutlass13device_kernelIN5flash19enable_sm80_to_sm89INS1_16FlashAttnBwdSm80INS1_25CollectiveMainloopBwdSm80ILi2ELi2EN4cute5tupleIJNS5_1CILi128EEES8_NS7_ILi64EEEEEENS_10bfloat16_tEfNS_4arch4Sm80ELb1ELb0ELb1ELb0ELb1ELb0ELb0ELb0ELi2ELi4ELi4ELi4ELb0EEENS1_24CollectiveEpilogueBwdGQAISA_fSD_Li256ELb0ELb1EEENS1_25SingleTileBwdLPTSchedulerILb0ELi128ELb1EEEEEEEEEvNT_6ParamsE$_ZZN4cute12filter_tupleINS_5tupleIJNS1_IJiiEEENS_1CILi8192EEEEEEZNS_16flatten_to_tupleIS5_EEDaRKT_EUlRKT_E_EEDaS9_OT0_ENKUlDpSC_E_clIJS2_NS1_IJS4_EEEEEEDaSG_,@function
        .size           $_ZN7cutlass13device_kernelIN5flash19enable_sm80_to_sm89INS1_16FlashAttnBwdSm80INS1_25CollectiveMainloopBwdSm80ILi2ELi2EN4cute5tupleIJNS5_1CILi128EEES8_NS7_ILi64EEEEEENS_10bfloat16_tEfNS_4arch4Sm80ELb1ELb0ELb1ELb0ELb1ELb0ELb0ELb0ELi2ELi4ELi4ELi4ELb0EEENS1_24CollectiveEpilogueBwdGQAISA_fSD_Li256ELb0ELb1EEENS1_25SingleTileBwdLPTSchedulerILb0ELi128ELb1EEEEEEEEEvNT_6ParamsE$_ZZN4cute12filter_tupleINS_5tupleIJNS1_IJiiEEENS_1CILi8192EEEEEEZNS_16flatten_to_tupleIS5_EEDaRKT_EUlRKT_E_EEDaS9_OT0_ENKUlDpSC_E_clIJS2_NS1_IJS4_EEEEEEDaSG_,($_ZN7cutlass13device_kernelIN5flash19enable_sm80_to_sm89INS1_16FlashAttnBwdSm80INS1_25CollectiveMainloopBwdSm80ILi2ELi2EN4cute5tupleIJNS5_1CILi128EEES8_NS7_ILi64EEEEEENS_10bfloat16_tEfNS_4arch4Sm80ELb1ELb0ELb1ELb0ELb1ELb0ELb0ELb0ELi2ELi4ELi4ELi4ELb0EEENS1_24CollectiveEpilogueBwdGQAISA_fSD_Li256ELb0ELb1EEENS1_25SingleTileBwdLPTSchedulerILb0ELi128ELb1EEEEEEEEEvNT_6ParamsE$_ZZN4cute12filter_tupleINS_5tupleIJNS_10UnderscoreES2_NS_1CILi0EEEEEENS1_IJNS1_IJNS3_ILi1EEES4_EEEiNS3_ILi1024EEEEEEZNS_5sliceIS5_S9_EEDaRKT_RKT0_EUlRKT_RKT0_E_EEDaSD_SG_OT1_ENKUlDpSJ_E_clIJNS1_IJS7_EEENS1_IJiEEENS1_IJEEEEEEDaSQ_ - $_ZN7cutlass13device_kernelIN5flash19enable_sm80_to_sm89INS1_16FlashAttnBwdSm80INS1_25CollectiveMainloopBwdSm80ILi2ELi2EN4cute5tupleIJNS5_1CILi128EEES8_NS7_ILi64EEEEEENS_10bfloat16_tEfNS_4arch4Sm80ELb1ELb0ELb1ELb0ELb1ELb0ELb0ELb0ELi2ELi4ELi4ELi4ELb0EEENS1_24CollectiveEpilogueBwdGQAISA_fSD_Li256ELb0ELb1EEENS1_25SingleTileBwdLPTSchedulerILb0ELi128ELb1EEEEEEEEEvNT_6ParamsE$_ZZN4cute12filter_tupleINS_5tupleIJNS1_IJiiEEENS_1CILi8192EEEEEEZNS_16flatten_to_tupleIS5_EEDaRKT_EUlRKT_E_EEDaS9_OT0_ENKUlDpSC_E_clIJS2_NS1_IJS4_EEEEEEDaSG_)
$_ZN7cutlass13device_kernelIN5flash19enable_sm80_to_sm89INS1_16FlashAttnBwdSm80INS1_25CollectiveMainloopBwdSm80ILi2ELi2EN4cute5tupleIJNS5_1CILi128EEES8_NS7_ILi64EEEEEENS_10bfloat16_tEfNS_4arch4Sm80ELb1ELb0ELb1ELb0ELb1ELb0ELb0ELb0ELi2ELi4ELi4ELi4ELb0EEENS1_24CollectiveEpilogueBwdGQAISA_fSD_Li256ELb0ELb1EEENS1_25SingleTileBwdLPTSchedulerILb0ELi128ELb1EEEEEEEEEvNT_6ParamsE$_ZZN4cute12filter_tupleINS_5tupleIJNS1_IJiiEEENS_1CILi8192EEEEEEZNS_16flatten_to_tupleIS5_EEDaRKT_EUlRKT_E_EEDaS9_OT0_ENKUlDpSC_E_clIJS2_NS1_IJS4_EEEEEEDaSG_:
[----:B------:R-:W-:-:S06]  /*b430*/  IADD3 R10, R5, -c[0x0][0x20], RZ ;  /* 0x80000800050a7a10 */ /* 0x000fcc0007ffe0ff */
[----:B------:R-:W5:Y:S01]  /*b440*/  LDL R10, [R10] ;  /* 0x000000000a0a7983 */ /* 0x000f620000100800 */
[----:B------:R-:W-:Y:S02]  /*b450*/  IADD3 R3, R1, 0x1688, RZ ;  /* 0x0000168801037810 */ /* 0x000fe40007ffe0ff */
[----:B------:R-:W-:Y:S02]  /*b460*/  IADD3 R2, R5, 0x4, RZ ;  /* 0x0000000405027810 */ /* 0x000fe40007ffe0ff */
[----:B------:R-:W-:Y:S02]  /*b470*/  IADD3 R3, R3, c[0x0][0x20], RZ ;  /* 0x0000080003037a10 */ /* 0x000fe40007ffe0ff */
[----:B------:R-:W-:Y:S02]  /*b480*/  MOV R8, 0xb4a0 ;  /* 0x0000b4a000087802 */ /* 0x000fe40000000f00 */
[----:B-----5:R-:W-:Y:S05]  /*b490*/  CALL.REL.NOINC `($_ZN7cutlass13device_kernelIN5flash19enable_sm80_to_sm89INS1_16FlashAttnBwdSm80INS1_25CollectiveMainloopBwdSm80ILi2ELi2EN4cute5tupleIJNS5_1CILi128EEES8_NS7_ILi64EEEEEENS_10bfloat16_tEfNS_4arch4Sm80ELb1ELb0ELb1ELb0ELb1ELb0ELb0ELb0ELi2ELi4ELi4ELi4ELb0EEENS1_24CollectiveEpilogueBwdGQAISA_fSD_Li256ELb0ELb1EEENS1_25SingleTileBwdLPTSchedulerILb0ELi128ELb1EEEEEEEEEvNT_6ParamsE$_ZN4cute3eso3ESOILb0ELb0EJiiNS_1CILi8192EEEEEC2ERKiS6_RKS3_) ;  /* 0xffffb7c000007944 */ /* 0x020fea0003c3ffff */
[----:B-1----:R1:W5:Y:S01]  /*b4a0*/  LDL.64 R2, [R1+0x1688] ;  /* 0x0016880001027983 */ /* 0x0023620000100a00 */
[----:B------:R-:W-:Y:S02]  /*b4b0*/  MOV R8, R6 ;  /* 0x0000000600087202 */ /* 0x000fe40000000f00 */
[----:B------:R-:W-:-:S04]  /*b4c0*/  MOV R9, 0x0 ;  /* 0x0000000000097802 */ /* 0x000fc80000000f00 */
[----:B------:R-:W-:Y:S05]  /*b4d0*/  RET.REL.NODEC R8 `(_ZN7cutlass13device_kernelIN5flash19enable_sm80_to_sm89INS1_16FlashAttnBwdSm80INS1_25CollectiveMainloopBwdSm80ILi2ELi2EN4cute5tupleIJNS5_1CILi128EEES8_NS7_ILi64EEEEEENS_10bfloat16_tEfNS_4arch4Sm80ELb1ELb0ELb1ELb0ELb1ELb0ELb0ELb0ELi2ELi4ELi4ELi4ELb0EEENS1_24CollectiveEpilogueBwdGQAISA_fSD_Li256ELb0ELb1EEENS1_25SingleTileBwdLPTSchedulerILb0ELi128ELb1EEEEEEEEEvNT_6ParamsE) ;  /* 0xffff4b2008007950 */ /* 0x000fea0003c3ffff */
        .type           $_ZN7cutlass13device_kernelIN5flash19enable_sm80_to_sm89INS1_16FlashAttnBwdSm80INS1_25CollectiveMainloopBwdSm80ILi2ELi2EN4cute5tupleIJNS5_1CILi128EEES8_NS7_ILi64EEEEEENS_10bfloat16_tEfNS_4arch4Sm80ELb1ELb0ELb1ELb0ELb1ELb0ELb0ELb0ELi2ELi4ELi4ELi4ELb0EEENS1_24CollectiveEpilogueBwdGQAISA_fSD_Li256ELb0ELb1EEENS1_25SingleTileBwdLPTSchedulerILb0ELi128ELb1EEEEEEEEEvNT_6ParamsE$_ZZN4cute12filter_tupleINS_5tupleIJNS_10UnderscoreES2_NS_1CILi0EEEEEENS1_IJNS1_IJNS3_ILi1EEES4_EEEiNS3_ILi1024EEEEEEZNS_5sliceIS5_S9_EEDaRKT_RKT0_EUlRKT_RKT0_E_EEDaSD_SG_OT1_ENKUlDpSJ_E_clIJNS1_IJS7_EEENS1_IJiEEENS1_IJEEEEEEDaSQ_,@function
        .size           $_ZN7cutlass13device_kernelIN5flash19enable_sm80_to_sm89INS1_16FlashAttnBwdSm80INS1_25CollectiveMainloopBwdSm80ILi2ELi2EN4cute5tupleIJNS5_1CILi128EEES8_NS7_ILi64EEEEEENS_10bfloat16_tEfNS_4arch4Sm80ELb1ELb0ELb1ELb0ELb1ELb0ELb0ELb0ELi2ELi4ELi4ELi4ELb0EEENS1_24CollectiveEpilogueBwdGQAISA_fSD_Li256ELb0ELb1EEENS1_25SingleTileBwdLPTSchedulerILb0ELi128ELb1EEEEEEEEEvNT_6ParamsE$_ZZN4cute12filter_tupleINS_5tupleIJNS_10UnderscoreES2_NS_1CILi0EEEEEENS1_IJNS1_IJNS3_ILi1EEES4_EEEiNS3_ILi1024EEEEEEZNS_5sliceIS5_S9_EEDaRKT_RKT0_EUlRKT_RKT0_E_EEDaSD_SG_OT1_ENKUlDpSJ_E_clIJNS1_IJS7_EEENS1_IJiEEENS1_IJEEEEEEDaSQ_,($_ZN7cutlass13device_kernelIN5flash19enable_sm80_to_sm89INS1_16FlashAttnBwdSm80INS1_25CollectiveMainloopBwdSm80ILi2ELi2EN4cute5tupleIJNS5_1CILi128EEES8_NS7_ILi64EEEEEENS_10bfloat16_tEfNS_4arch4Sm80ELb1ELb0ELb1ELb0ELb1ELb0ELb0ELb0ELi2ELi4ELi4ELi4ELb0EEENS1_24CollectiveEpilogueBwdGQAISA_fSD_Li256ELb0ELb1EEENS1_25SingleTileBwdLPTSchedulerILb0ELi128ELb1EEEEEEEEEvNT_6ParamsE$_ZZN4cute12filter_tupleINS_5tupleIJNS_10UnderscoreES2_S2_iEEENS1_IJNS1_IJNS_1CILi1EEENS4_ILi0EEEEEENS4_ILi4096EEENS1_IJiiEEENS1_IJS6_NS4_ILi8192EEEEEEEEEZNS_5sliceIS3_SC_EEDaRKT_RKT0_EUlRKT_RKT0_E_EEDaSG_SJ_OT1_ENKUlDpSM_E_clIJNS1_IJS7_EEENS1_IJS8_EEENS1_IJS9_EEENS1_IJEEEEEEDaST_ - $_ZN7cutlass13device_kernelIN5flash19enable_sm80_to_sm89INS1_16FlashAttnBwdSm80INS1_25CollectiveMainloopBwdSm80ILi2ELi2EN4cute5tupleIJNS5_1CILi128EEES8_NS7_ILi64EEEEEENS_10bfloat16_tEfNS_4arch4Sm80ELb1ELb0ELb1ELb0ELb1ELb0ELb0ELb0ELi2ELi4ELi4ELi4ELb0EEENS1_24CollectiveEpilogueBwdGQAISA_fSD_Li256ELb0ELb1EEENS1_25SingleTileBwdLPTSchedulerILb0ELi128ELb1EEEEEEEEEvNT_6ParamsE$_ZZN4cute12filter_tupleINS_5tupleIJNS_10UnderscoreES2_NS_1CILi0EEEEEENS1_IJNS1_IJNS3_ILi1EEES4_EEEiNS3_ILi1024EEEEEEZNS_5sliceIS5_S9_EEDaRKT_RKT0_EUlRKT_RKT0_E_EEDaSD_SG_OT1_ENKUlDpSJ_E_clIJNS1_IJS7_EEENS1_IJiEEENS1_IJEEEEEEDaSQ_)
$_ZN7cutlass13device_kernelIN5flash19enable_sm80_to_sm89INS1_16FlashAttnBwdSm80INS1_25CollectiveMainloopBwdSm80ILi2ELi2EN4cute5tupleIJNS5_1CILi128EEES8_NS7_ILi64EEEEEENS_10bfloat16_tEfNS_4arch4Sm80ELb1ELb0ELb1ELb0ELb1ELb0ELb0ELb0ELi2ELi4ELi4ELi4ELb0EEENS1_24CollectiveEpilogueBwdGQAISA_fSD_Li256ELb0ELb1EEENS1_25SingleTileBwdLPTSchedulerILb0ELi128ELb1EEEEEEEEEvNT_6ParamsE$_ZZN4cute12filter_tupleINS_5tupleIJNS_10UnderscoreES2_NS_1CILi0EEEEEENS1_IJNS1_IJNS3_ILi1EEES4_EEEiNS3_ILi1024EEEEEEZNS_5sliceIS5_S9_EEDaRKT_RKT0_EUlRKT_RKT0_E_EEDaSD_SG_OT1_ENKUlDpSJ_E_clIJNS1_IJS7_EEENS1_IJiEEENS1_IJEEEEEEDaSQ_:
[----:B------:R-:W-:Y:S02]  /*b4e0*/  IADD3 R2, R1, 0x1680, RZ ;  /* 0x0000168001027810 */ /* 0x000fe40007ffe0ff */
[----:B------:R-:W-:Y:S02]  /*b4f0*/  MOV R6, 0xb520 ;  /* 0x0000b52000067802 */ /* 0x000fe40000000f00 */
[----:B------:R-:W-:Y:S02]  /*b500*/  IADD3 R2, R2, c[0x0][0x20], RZ ;  /* 0x0000080002027a10 */ /* 0x000fe40007ffe0ff */
[----:B------:R-:W-:Y:S05]  /*b510*/  CALL.REL.NOINC `($_ZN7cutlass13device_kernelIN5flash19enable_sm80_to_sm89INS1_16FlashAttnBwdSm80INS1_25CollectiveMainloopBwdSm80ILi2ELi2EN4cute5tupleIJNS5_1CILi128EEES8_NS7_ILi64EEEEEENS_10bfloat16_tEfNS_4arch4Sm80ELb1ELb0ELb1ELb0ELb1ELb0ELb0ELb0ELi2ELi4ELi4ELi4ELb0EEENS1_24CollectiveEpilogueBwdGQAISA_fSD_Li256ELb0ELb1EEENS1_25SingleTileBwdLPTSchedulerILb0ELi128ELb1EEEEEEEEEvNT_6ParamsE$_ZN4cute3eso3ESOILb1ELb0EJNS_5tupleIJNS_1CILi1EEENS3_ILi0EEEEEEiEEC2ERKS6_RKi) ;  /* 0xffffd2b000007944 */ /* 0x000fea0003c3ffff */
[----:B-1----:R1:W5:Y:S01]  /*b520*/  LDL R3, [R1+0x1680] ;  /* 0x0016800001037983 */ /* 0x0023620000100800 */
[----:B------:R-:W-:-:S04]  /*b530*/  MOV R5, 0x0 ;  /* 0x0000000000057802 */ /* 0x000fc80000000f00 */
[----:B------:R-:W-:Y:S05]  /*b540*/  RET.REL.NODEC R4 `(_ZN7cutlass13device_kernelIN5flash19enable_sm80_to_sm89INS1_16FlashAttnBwdSm80INS1_25CollectiveMainloopBwdSm80ILi2ELi2EN4cute5tupleIJNS5_1CILi128EEES8_NS7_ILi64EEEEEENS_10bfloat16_tEfNS_4arch4Sm80ELb1ELb0ELb1ELb0ELb1ELb0ELb0ELb0ELi2ELi4ELi4ELi4ELb0EEENS1_24CollectiveEpilogueBwdGQAISA_fSD_Li256ELb0ELb1EEENS1_25SingleTileBwdLPTSchedulerILb0ELi128ELb1EEEEEEEEEvNT_6ParamsE) ;  /* 0xffff4ab004007950 */ /* 0x000fea0003c3ffff */
        .type           $_ZN7cutlass13device_kernelIN5flash19enable_sm80_to_sm89INS1_16FlashAttnBwdSm80INS1_25CollectiveMainloopBwdSm80ILi2ELi2EN4cute5tupleIJNS5_1CILi128EEES8_NS7_ILi64EEEEEENS_10bfloat16_tEfNS_4arch4Sm80ELb1ELb0ELb1ELb0ELb1ELb0ELb0ELb0ELi2ELi4ELi4ELi4ELb0EEENS1_24CollectiveEpilogueBwdGQAISA_fSD_Li256ELb0ELb1EEENS1_25SingleTileBwdLPTSchedulerILb0ELi128ELb1EEEEEEEEEvNT_6ParamsE$_ZZN4cute12filter_tupleINS_5tupleIJNS_10UnderscoreES2_S2_iEEENS1_IJNS1_IJNS_1CILi1EEENS4_ILi0EEEEEENS4_ILi4096EEENS1_IJiiEEENS1_IJS6_NS4_ILi8192EEEEEEEEEZNS_5sliceIS3_SC_EEDaRKT_RKT0_EUlRKT_RKT0_E_EEDaSG_SJ_OT1_ENKUlDpSM_E_clIJNS1_IJS7_EEENS1_IJS8_EEENS1_IJS9_EEENS1_IJEEEEEEDaST_,@function
        .size           $_ZN7cutlass13device_kernelIN5flash19enable_sm80_to_sm89INS1_16FlashAttnBwdSm80INS1_25CollectiveMainloopBwdSm80ILi2ELi2EN4cute5tupleIJNS5_1CILi128EEES8_NS7_ILi64EEEEEENS_10bfloat16_tEfNS_4arch4Sm80ELb1ELb0ELb1ELb0ELb1ELb0ELb0ELb0ELi2ELi4ELi4ELi4ELb0EEENS1_24CollectiveEpilogueBwdGQAISA_fSD_Li256ELb0ELb1EEENS1_25SingleTileBwdLPTSchedulerILb0ELi128ELb1EEEEEEEEEvNT_6ParamsE$_ZZN4cute12filter_tupleINS_5tupleIJNS_10UnderscoreES2_S2_iEEENS1_IJNS1_IJNS_1CILi1EEENS4_ILi0EEEEEENS4_ILi4096EEENS1_IJiiEEENS1_IJS6_NS4_ILi8192EEEEEEEEEZNS_5sliceIS3_SC_EEDaRKT_RKT0_EUlRKT_RKT0_E_EEDaSG_SJ_OT1_ENKUlDpSM_E_clIJNS1_IJS7_EEENS1_IJS8_EEENS1_IJS9_EEENS1_IJEEEEEEDaST_,($_ZN7cutlass13device_kernelIN5flash19enable_sm80_to_sm89INS1_16FlashAttnBwdSm80INS1_25CollectiveMainloopBwdSm80ILi2ELi2EN4cute5tupleIJNS5_1CILi128EEES8_NS7_ILi64EEEEEENS_10bfloat16_tEfNS_4arch4Sm80ELb1ELb0ELb1ELb0ELb1ELb0ELb0ELb0ELi2ELi4ELi4ELi4ELb0EEENS1_24CollectiveEpilogueBwdGQAISA_fSD_Li256ELb0ELb1EEENS1_25SingleTileBwdLPTSchedulerILb0ELi128ELb1EEEEEEEEEvNT_6ParamsE$_ZZN4cute12filter_tupleINS_5tupleIJNS_10UnderscoreES2_S2_iEEENS1_IJNS1_IJNS_1CILi1EEENS4_ILi0EEEEEEiNS4_ILi1024EEENS4_ILi8192EEEEEEZNS_5sliceIS3_SA_EEDaRKT_RKT0_EUlRKT_RKT0_E_EEDaSE_SH_OT1_ENKUlDpSK_E_clIJNS1_IJS7_EEENS1_IJiEEENS1_IJS8_EEENS1_IJEEEEEEDaSR_ - $_ZN7cutlass13device_kernelIN5flash19enable_sm80_to_sm89INS1_16FlashAttnBwdSm80INS1_25CollectiveMainloopBwdSm80ILi2ELi2EN4cute5tupleIJNS5_1CILi128EEES8_NS7_ILi64EEEEEENS_10bfloat16_tEfNS_4arch4Sm80ELb1ELb0ELb1ELb0ELb1ELb0ELb0ELb0ELi2ELi4ELi4ELi4ELb0EEENS1_24CollectiveEpilogueBwdGQAISA_fSD_Li256ELb0ELb1EEENS1_25SingleTileBwdLPTSchedulerILb0ELi128ELb1EEEEEEEEEvNT_6ParamsE$_ZZN4cute12filter_tupleINS_5tupleIJNS_10UnderscoreES2_S2_iEEENS1_IJNS1_IJNS_1CILi1EEENS4_ILi0EEEEEENS4_ILi4096EEENS1_IJiiEEENS1_IJS6_NS4_ILi8192EEEEEEEEEZNS_5sliceIS3_SC_EEDaRKT_RKT0_EUlRKT_RKT0_E_EEDaSG_SJ_OT1_ENKUlDpSM_E_clIJNS1_IJS7_EEENS1_IJS8_EEENS1_IJS9_EEENS1_IJEEEEEEDaST_)
$_ZN7cutlass13device_kernelIN5flash19enable_sm80_to_sm89INS1_16FlashAttnBwdSm80INS1_25CollectiveMainloopBwdSm80ILi2ELi2EN4cute5tupleIJNS5_1CILi128EEES8_NS7_ILi64EEEEEENS_10bfloat16_tEfNS_4arch4Sm80ELb1ELb0ELb1ELb0ELb1ELb0ELb0ELb0ELi2ELi4ELi4ELi4ELb0EEENS1_24CollectiveEpilogueBwdGQAISA_fSD_Li256ELb0ELb1EEENS1_25SingleTileBwdLPTSchedulerILb0ELi128ELb1EEEEEEEEEvNT_6ParamsE$_ZZN4cute12filter_tupleINS_5tupleIJNS_10UnderscoreES2_S2_iEEENS1_IJNS1_IJNS_1CILi1EEENS4_ILi0EEEEEENS4_ILi4096EEENS1_IJiiEEENS1_IJS6_NS4_ILi8192EEEEEEEEEZNS_5sliceIS3_SC_EEDaRKT_RKT0_EUlRKT_RKT0_E_EEDaSG_SJ_OT1_ENKUlDpSM_E_clIJNS1_IJS7_EEENS1_IJS8_EEENS1_IJS9_EEENS1_IJEEEEEEDaST_:
[----:B------:R-:W-:-:S05]  /*b550*/  IADD3 R8, R58, -c[0x0][0x20], RZ ;  /* 0x800008003a087a10 */ /* 0x000fca0007ffe0ff */
[----:B------:R1:W5:Y:S04]  /*b560*/  LDL R5, [R8] ;  /* 0x0000000008057983 */ /* 0x0003680000100800 */
[----:B------:R1:W5:Y:S01]  /*b570*/  LDL R3, [R8+0x4] ;  /* 0x0000040008037983 */ /* 0x0003620000100800 */
[----:B------:R-:W-:Y:S02]  /*b580*/  IADD3 R2, R1, 0x1380, RZ ;  /* 0x0000138001027810 */ /* 0x000fe40007ffe0ff */
[----:B------:R-:W-:Y:S02]  /*b590*/  MOV R6, 0xb5c0 ;  /* 0x0000b5c000067802 */ /* 0x000fe40000000f00 */
[----:B------:R-:W-:Y:S02]  /*b5a0*/  IADD3 R2, R2, c[0x0][0x20], RZ ;  /* 0x0000080002027a10 */ /* 0x000fe40007ffe0ff */
[----:B-1---5:R-:W-:Y:S05]  /*b5b0*/  CALL.REL.NOINC `($_ZN7cutlass13device_kernelIN5flash19enable_sm80_to_sm89INS1_16FlashAttnBwdSm80INS1_25CollectiveMainloopBwdSm80ILi2ELi2EN4cute5tupleIJNS5_1CILi128EEES8_NS7_ILi64EEEEEENS_10bfloat16_tEfNS_4arch4Sm80ELb1ELb0ELb1ELb0ELb1ELb0ELb0ELb0ELi2ELi4ELi4ELi4ELb0EEENS1_24CollectiveEpilogueBwdGQAISA_fSD_Li256ELb0ELb1EEENS1_25SingleTileBwdLPTSchedulerILb0ELi128ELb1EEEEEEEEEvNT_6ParamsE$_ZN4cute3eso3ESOILb1ELb0EJNS_5tupleIJNS_1CILi1EEENS3_ILi0EEEEEENS3_ILi4096EEENS2_IJiiEEEEEC2ERKS6_RKS7_RKS8_) ;  /* 0xffffd1b000007944 */ /* 0x022fea0003c3ffff */
[----:B-1----:R1:W5:Y:S01]  /*b5c0*/  LDL.64 R2, [R1+0x1380] ;  /* 0x0013800001027983 */ /* 0x0023620000100a00 */
[----:B------:R-:W-:-:S04]  /*b5d0*/  MOV R5, 0x0 ;  /* 0x0000000000057802 */ /* 0x000fc80000000f00 */
[----:B------:R-:W-:Y:S05]  /*b5e0*/  RET.REL.NODEC R4 `(_ZN7cutlass13device_kernelIN5flash19enable_sm80_to_sm89INS1_16FlashAttnBwdSm80INS1_25CollectiveMainloopBwdSm80ILi2ELi2EN4cute5tupleIJNS5_1CILi128EEES8_NS7_ILi64EEEEEENS_10bfloat16_tEfNS_4arch4Sm80ELb1ELb0ELb1ELb0ELb1ELb0ELb0ELb0ELi2ELi4ELi4ELi4ELb0EEENS1_24CollectiveEpilogueBwdGQAISA_fSD_Li256ELb0ELb1EEENS1_25SingleTileBwdLPTSchedulerILb0ELi128ELb1EEEEEEEEEvNT_6ParamsE) ;  /* 0xffff4a1004007950 */ /* 0x000fea0003c3ffff */
        .type           $_ZN7cutlass13device_kernelIN5flash19enable_sm80_to_sm89INS1_16FlashAttnBwdSm80INS1_25CollectiveMainloopBwdSm80ILi2ELi2EN4cute5tupleIJNS5_1CILi128EEES8_NS7_ILi64EEEEEENS_10bfloat16_tEfNS_4arch4Sm80ELb1ELb0ELb1ELb0ELb1ELb0ELb0ELb0ELi2ELi4ELi4ELi4ELb0EEENS1_24CollectiveEpilogueBwdGQAISA_fSD_Li256ELb0ELb1EEENS1_25SingleTileBwdLPTSchedulerILb0ELi128ELb1EEEEEEEEEvNT_6ParamsE$_ZZN4cute12filter_tupleINS_5tupleIJNS_10UnderscoreES2_S2_iEEENS1_IJNS1_IJNS_1CILi1EEENS4_ILi0EEEEEEiNS4_ILi1024EEENS4_ILi8192EEEEEEZNS_5sliceIS3_SA_EEDaRKT_RKT0_EUlRKT_RKT0_E_EEDaSE_SH_OT1_ENKUlDpSK_E_clIJNS1_IJS7_EEENS1_IJiEEENS1_IJS8_EEENS1_IJEEEEEEDaSR_,@function
        .size           $_ZN7cutlass13device_kernelIN5flash19enable_sm80_to_sm89INS1_16FlashAttnBwdSm80INS1_25CollectiveMainloopBwdSm80ILi2ELi2EN4cute5tupleIJNS5_1CILi128EEES8_NS7_ILi64EEEEEENS_10bfloat16_tEfNS_4arch4Sm80ELb1ELb0ELb1ELb0ELb1ELb0ELb0ELb0ELi2ELi4ELi4ELi4ELb0EEENS1_24CollectiveEpilogueBwdGQAISA_fSD_Li256ELb0ELb1EEENS1_25SingleTileBwdLPTSchedulerILb0ELi128ELb1EEEEEEEEEvNT_6ParamsE$_ZZN4cute12filter_tupleINS_5tupleIJNS_10UnderscoreES2_S2_iEEENS1_IJNS1_IJNS_1CILi1EEENS4_ILi0EEEEEEiNS4_ILi1024EEENS4_ILi8192EEEEEEZNS_5sliceIS3_SA_EEDaRKT_RKT0_EUlRKT_RKT0_E_EEDaSE_SH_OT1_ENKUlDpSK_E_clIJNS1_IJS7_EEENS1_IJiEEENS1_IJS8_EEENS1_IJEEEEEEDaSR_,($_ZN7cutlass13device_kernelIN5flash19enable_sm80_to_sm89INS1_16FlashAttnBwdSm80INS1_25CollectiveMainloopBwdSm80ILi2ELi2EN4cute5tupleIJNS5_1CILi128EEES8_NS7_ILi64EEEEEENS_10bfloat16_tEfNS_4arch4Sm80ELb1ELb0ELb1ELb0ELb1ELb0ELb0ELb0ELi2ELi4ELi4ELi4ELb0EEENS1_24CollectiveEpilogueBwdGQAISA_fSD_Li256ELb0ELb1EEENS1_25SingleTileBwdLPTSchedulerILb0ELi128ELb1EEEEEEEEEvNT_6ParamsE$_ZZN4cute12filter_tupleINS_5tupleIJNS_10UnderscoreES2_S2_iEEENS1_IJNS1_IJNS_1CILi1EEENS4_ILi0EEEEEElS6_lEEEZNS_5sliceIS3_S8_EEDaRKT_RKT0_EUlRKT_RKT0_E_EEDaSC_SF_OT1_ENKUlDpSI_E_clIJNS1_IJS7_EEENS1_IJlEEENS1_IJS6_EEENS1_IJEEEEEEDaSP_ - $_ZN7cutlass13device_kernelIN5flash19enable_sm80_to_sm89INS1_16FlashAttnBwdSm80INS1_25CollectiveMainloopBwdSm80ILi2ELi2EN4cute5tupleIJNS5_1CILi128EEES8_NS7_ILi64EEEEEENS_10bfloat16_tEfNS_4arch4Sm80ELb1ELb0ELb1ELb0ELb1ELb0ELb0ELb0ELi2ELi4ELi4ELi4ELb0EEENS1_24CollectiveEpilogueBwdGQAISA_fSD_Li256ELb0ELb1EEENS1_25SingleTileBwdLPTSchedulerILb0ELi128ELb1EEEEEEEEEvNT_6ParamsE$_ZZN4cute12filter_tupleINS_5tupleIJNS_10UnderscoreES2_S2_iEEENS1_IJNS1_IJNS_1CILi1EEENS4_ILi0EEEEEEiNS4_ILi1024EEENS4_ILi8192EEEEEEZNS_5sliceIS3_SA_EEDaRKT_RKT0_EUlRKT_RKT0_E_EEDaSE_SH_OT1_ENKUlDpSK_E_clIJNS1_IJS7_EEENS1_IJiEEENS1_IJS8_EEENS1_IJEEEEEEDaSR_)
$_ZN7cutlass13device_kernelIN5flash19enable_sm80_to_sm89INS1_16FlashAttnBwdSm80INS1_25CollectiveMainloopBwdSm80ILi2ELi2EN4cute5tupleIJNS5_1CILi128EEES8_NS7_ILi64EEEEEENS_10bfloat16_tEfNS_4arch4Sm80ELb1ELb0ELb1ELb0ELb1ELb0ELb0ELb0ELi2ELi4ELi4ELi4ELb0EEENS1_24CollectiveEpilogueBwdGQAISA_fSD_Li256ELb0ELb1EEENS1_25SingleTileBwdLPTSchedulerILb0ELi128ELb1EEEEEEEEEvNT_6ParamsE$_ZZN4cute12filter_tupleINS_5tupleIJNS_10UnderscoreES2_S2_iEEENS1_IJNS1_IJNS_1CILi1EEENS4_ILi0EEEEEEiNS4_ILi1024EEENS4_ILi8192EEEEEEZNS_5sliceIS3_SA_EEDaRKT_RKT0_EUlRKT_RKT0_E_EEDaSE_SH_OT1_ENKUlDpSK_E_clIJNS1_IJS7_EEENS1_IJiEEENS1_IJS8_EEENS1_IJEEEEEEDaSR_:
[----:B------:R-:W-:Y:S02]  /*b5f0*/  IADD3 R2, R1, 0x1380, RZ ;  /* 0x0000138001027810 */ /* 0x000fe40007ffe0ff */
[----:B------:R-:W-:Y:S02]  /*b600*/  MOV R8, 0xb630 ;  /* 0x0000b63000087802 */ /* 0x000fe40000000f00 */
[----:B------:R-:W-:Y:S02]  /*b610*/  IADD3 R2, R2, c[0x0][0x20], RZ ;  /* 0x0000080002027a10 */ /* 0x000fe40007ffe0ff */
[----:B------:R-:W-:Y:S05]  /*b620*/  CALL.REL.NOINC `($_ZN7cutlass13device_kernelIN5flash19enable_sm80_to_sm89INS1_16FlashAttnBwdSm80INS1_25CollectiveMainloopBwdSm80ILi2ELi2EN4cute5tupleIJNS5_1CILi128EEES8_NS7_ILi64EEEEEENS_10bfloat16_tEfNS_4arch4Sm80ELb1ELb0ELb1ELb0ELb1ELb0ELb0ELb0ELi2ELi4ELi4ELi4ELb0EEENS1_24CollectiveEpilogueBwdGQAISA_fSD_Li256ELb0ELb1EEENS1_25SingleTileBwdLPTSchedulerILb0ELi128ELb1EEEEEEEEEvNT_6ParamsE$_ZN4cute3eso3ESOILb1ELb0EJNS_5tupleIJNS_1CILi1EEENS3_ILi0EEEEEEiNS3_ILi1024EEEEEC2ERKS6_RKiRKS7_) ;  /* 0xffffd1e000007944 */ /* 0x000fea0003c3ffff */
[----:B-1----:R1:W5:Y:S01]  /*b630*/  LDL R3, [R1+0x1380] ;  /* 0x0013800001037983 */ /* 0x0023620000100800 */
[----:B------:R-:W-:Y:S02]  /*b640*/  MOV R8, R4 ;  /* 0x0000000400087202 */ /* 0x000fe40000000f00 */
[----:B------:R-:W-:-:S04]  /*b650*/  MOV R9, 0x0 ;  /* 0x0000000000097802 */ /* 0x000fc80000000f00 */
[----:B------:R-:W-:Y:S05]  /*b660*/  RET.REL.NODEC R8 `(_ZN7cutlass13device_kernelIN5flash19enable_sm80_to_sm89INS1_16FlashAttnBwdSm80INS1_25CollectiveMainloopBwdSm80ILi2ELi2EN4cute5tupleIJNS5_1CILi128EEES8_NS7_ILi64EEEEEENS_10bfloat16_tEfNS_4arch4Sm80ELb1ELb0ELb1ELb0ELb1ELb0ELb0ELb0ELi2ELi4ELi4ELi4ELb0EEENS1_24CollectiveEpilogueBwdGQAISA_fSD_Li256ELb0ELb1EEENS1_25SingleTileBwdLPTSchedulerILb0ELi128ELb1EEEEEEEEEvNT_6ParamsE) ;  /* 0xffff499008007950 */ /* 0x000fea0003c3ffff */
        .type           $_ZN7cutlass13device_kernelIN5flash19enable_sm80_to_sm89INS1_16FlashAttnBwdSm80INS1_25CollectiveMainloopBwdSm80ILi2ELi2EN4cute5tupleIJNS5_1CILi128EEES8_NS7_ILi64EEEEEENS_10bfloat16_tEfNS_4arch4Sm80ELb1ELb0ELb1ELb0ELb1ELb0ELb0ELb0ELi2ELi4ELi4ELi4ELb0EEENS1_24CollectiveEpilogueBwdGQAISA_fSD_Li256ELb0ELb1EEENS1_25SingleTileBwdLPTSchedulerILb0ELi128ELb1EEEEEEEEEvNT_6ParamsE$_ZZN4cute12filter_tupleINS_5tupleIJNS_10UnderscoreES2_S2_iEEENS1_IJNS1_IJNS_1CILi1EEENS4_ILi0EEEEEElS6_lEEEZNS_5sliceIS3_S8_EEDaRKT_RKT0_EUlRKT_RKT0_E_EEDaSC_SF_OT1_ENKUlDpSI_E_clIJNS1_IJS7_EEENS1_IJlEEENS1_IJS6_EEENS1_IJEEEEEEDaSP_,@function
        .size           $_ZN7cutlass13device_kernelIN5flash19enable_sm80_to_sm89INS1_16FlashAttnBwdSm80INS1_25CollectiveMainloopBwdSm80ILi2ELi2EN4cute5tupleIJNS5_1CILi128EEES8_NS7_ILi64EEEEEENS_10bfloat16_tEfNS_4arch4Sm80ELb1ELb0ELb1ELb0ELb1ELb0ELb0ELb0ELi2ELi4ELi4ELi4ELb0EEENS1_24CollectiveEpilogueBwdGQAISA_fSD_Li256ELb0ELb1EEENS1_25SingleTileBwdLPTSchedulerILb0ELi128ELb1EEEEEEEEEvNT_6ParamsE$_ZZN4cute12filter_tupleINS_5tupleIJNS_10UnderscoreES2_S2_iEEENS1_IJNS1_IJNS_1CILi1EEENS4_ILi0EEEEEElS6_lEEEZNS_5sliceIS3_S8_EEDaRKT_RKT0_EUlRKT_RKT0_E_EEDaSC_SF_OT1_ENKUlDpSI_E_clIJNS1_IJS7_EEENS1_IJlEEENS1_IJS6_EEENS1_IJEEEEEEDaSP_,($_ZN7cutlass13device_kernelIN5flash19enable_sm80_to_sm89INS1_16FlashAttnBwdSm80INS1_25CollectiveMainloopBwdSm80ILi2ELi2EN4cute5tupleIJNS5_1CILi128EEES8_NS7_ILi64EEEEEENS_10bfloat16_tEfNS_4arch4Sm80ELb1ELb0ELb1ELb0ELb1ELb0ELb0ELb0ELi2ELi4ELi4ELi4ELb0EEENS1_24CollectiveEpilogueBwdGQAISA_fSD_Li256ELb0ELb1EEENS1_25SingleTileBwdLPTSchedulerILb0ELi128ELb1EEEEEEEEEvNT_6ParamsE$_ZZN4cute12filter_tupleINS_5tupleIJNS_10UnderscoreES2_iEEENS1_IJNS1_IJNS_1CILi1EEENS4_ILi0EEEEEEiNS4_ILi1024EEEEEEZNS_5sliceIS3_S9_EEDaRKT_RKT0_EUlRKT_RKT0_E_EEDaSD_SG_OT1_ENKUlDpSJ_E_clIJNS1_IJS7_EEENS1_IJiEEENS1_IJEEEEEEDaSQ_ - $_ZN7cutlass13device_kernelIN5flash19enable_sm80_to_sm89INS1_16FlashAttnBwdSm80INS1_25CollectiveMainloopBwdSm80ILi2ELi2EN4cute5tupleIJNS5_1CILi128EEES8_NS7_ILi64EEEEEENS_10bfloat16_tEfNS_4arch4Sm80ELb1ELb0ELb1ELb0ELb1ELb0ELb0ELb0ELi2ELi4ELi4ELi4ELb0EEENS1_24CollectiveEpilogueBwdGQAISA_fSD_Li256ELb0ELb1EEENS1_25SingleTileBwdLPTSchedulerILb0ELi128ELb1EEEEEEEEEvNT_6ParamsE$_ZZN4cute12filter_tupleINS_5tupleIJNS_10UnderscoreES2_S2_iEEENS1_IJNS1_IJNS_1CILi1EEENS4_ILi0EEEEEElS6_lEEEZNS_5sliceIS3_S8_EEDaRKT_RKT0_EUlRKT_RKT0_E_EEDaSC_SF_OT1_ENKUlDpSI_E_clIJNS1_IJS7_EEENS1_IJlEEENS1_IJS6_EEENS1_IJEEEEEEDaSP_)
$_ZN7cutlass13device_kernelIN5flash19enable_sm80_to_sm89INS1_16FlashAttnBwdSm80INS1_25CollectiveMainloopBwdSm80ILi2ELi2EN4cute5tupleIJNS5_1CILi128EEES8_NS7_ILi64EEEEEENS_10bfloat16_tEfNS_4arch4Sm80ELb1ELb0ELb1ELb0ELb1ELb0ELb0ELb0ELi2ELi4ELi4ELi4ELb0EEENS1_24CollectiveEpilogueBwdGQAISA_fSD_Li256ELb0ELb1EEENS1_25SingleTileBwdLPTSchedulerILb0ELi128ELb1EEEEEEEEEvNT_6ParamsE$_ZZN4cute12filter_tupleINS_5tupleIJNS_10UnderscoreES2_S2_iEEENS1_IJNS1_IJNS_1CILi1EEENS4_ILi0EEEEEElS6_lEEEZNS_5sliceIS3_S8_EEDaRKT_RKT0_EUlRKT_RKT0_E_EEDaSC_SF_OT1_ENKUlDpSI_E_clIJNS1_IJS7_EEENS1_IJlEEENS1_IJS6_EEENS1_IJEEEEEEDaSP_:
[----:B------:R-:W-:Y:S02]  /*b670*/  IADD3 R3, R1, 0x16a8, RZ ;  /* 0x000016a801037810 */ /* 0x000fe40007ffe0ff */
[----:B------:R-:W-:Y:S02]  /*b680*/  MOV R6, 0xb6b0 ;  /* 0x0000b6b000067802 */ /* 0x000fe40000000f00 */
[----:B------:R-:W-:Y:S02]  /*b690*/  IADD3 R3, R3, c[0x0][0x20], RZ ;  /* 0x0000080003037a10 */ /* 0x000fe40007ffe0ff */
[----:B------:R-:W-:Y:S05]  /*b6a0*/  CALL.REL.NOINC `($_ZN7cutlass13device_kernelIN5flash19enable_sm80_to_sm89INS1_16FlashAttnBwdSm80INS1_25CollectiveMainloopBwdSm80ILi2ELi2EN4cute5tupleIJNS5_1CILi128EEES8_NS7_ILi64EEEEEENS_10bfloat16_tEfNS_4arch4Sm80ELb1ELb0ELb1ELb0ELb1ELb0ELb0ELb0ELi2ELi4ELi4ELi4ELb0EEENS1_24CollectiveEpilogueBwdGQAISA_fSD_Li256ELb0ELb1EEENS1_25SingleTileBwdLPTSchedulerILb0ELi128ELb1EEEEEEEEEvNT_6ParamsE$_ZN4cute3eso3ESOILb1ELb0EJNS_5tupleIJNS_1CILi1EEENS3_ILi0EEEEEElS5_EEC2ERKS6_RKlRKS5_) ;  /* 0xffffd1a000007944 */ /* 0x000fea0003c3ffff */
[----:B-1----:R1:W5:Y:S01]  /*b6b0*/  LDL.64 R2, [R1+0x16a8] ;  /* 0x0016a80001027983 */ /* 0x0023620000100a00 */
[----:B------:R-:W-:-:S04]  /*b6c0*/  MOV R5, 0x0 ;  /* 0x0000000000057802 */ /* 0x000fc80000000f00 */
[----:B------:R-:W-:Y:S05]  /*b6d0*/  RET.REL.NODEC R4 `(_ZN7cutlass13device_kernelIN5flash19enable_sm80_to_sm89INS1_16FlashAttnBwdSm80INS1_25CollectiveMainloopBwdSm80ILi2ELi2EN4cute5tupleIJNS5_1CILi128EEES8_NS7_ILi64EEEEEENS_10bfloat16_tEfNS_4arch4Sm80ELb1ELb0ELb1ELb0ELb1ELb0ELb0ELb0ELi2ELi4ELi4ELi4ELb0EEENS1_24CollectiveEpilogueBwdGQAISA_fSD_Li256ELb0ELb1EEENS1_25SingleTileBwdLPTSchedulerILb0ELi128ELb1EEEEEEEEEvNT_6ParamsE) ;  /* 0xffff492004007950 */ /* 0x000fea0003c3ffff */
        .type           $_ZN7cutlass13device_kernelIN5flash19enable_sm80_to_sm89INS1_16FlashAttnBwdSm80INS1_25CollectiveMainloopBwdSm80ILi2ELi2EN4cute5tupleIJNS5_1CILi128EEES8_NS7_ILi64EEEEEENS_10bfloat16_tEfNS_4arch4Sm80ELb1ELb0ELb1ELb0ELb1ELb0ELb0ELb0ELi2ELi4ELi4ELi4ELb0EEENS1_24CollectiveEpilogueBwdGQAISA_fSD_Li256ELb0ELb1EEENS1_25SingleTileBwdLPTSchedulerILb0ELi128ELb1EEEEEEEEEvNT_6ParamsE$_ZZN4cute12filter_tupleINS_5tupleIJNS_10UnderscoreES2_iEEENS1_IJNS1_IJNS_1CILi1EEENS4_ILi0EEEEEEiNS4_ILi1024EEEEEEZNS_5sliceIS3_S9_EEDaRKT_RKT0_EUlRKT_RKT0_E_EEDaSD_SG_OT1_ENKUlDpSJ_E_clIJNS1_IJS7_EEENS1_IJiEEENS1_IJEEEEEEDaSQ_,@function
        .size           $_ZN7cutlass13device_kernelIN5flash19enable_sm80_to_sm89INS1_16FlashAttnBwdSm80INS1_25CollectiveMainloopBwdSm80ILi2ELi2EN4cute5tupleIJNS5_1CILi128EEES8_NS7_ILi64EEEEEENS_10bfloat16_tEfNS_4arch4Sm80ELb1ELb0ELb1ELb0ELb1ELb0ELb0ELb0ELi2ELi4ELi4ELi4ELb0EEENS1_24CollectiveEpilogueBwdGQAISA_fSD_Li256ELb0ELb1EEENS1_25SingleTileBwdLPTSchedulerILb0ELi128ELb1EEEEEEEEEvNT_6ParamsE$_ZZN4cute12filter_tupleINS_5tupleIJNS_10UnderscoreES2_iEEENS1_IJNS1_IJNS_1CILi1EEENS4_ILi0EEEEEEiNS4_ILi1024EEEEEEZNS_5sliceIS3_S9_EEDaRKT_RKT0_EUlRKT_RKT0_E_EEDaSD_SG_OT1_ENKUlDpSJ_E_clIJNS1_IJS7_EEENS1_IJiEEENS1_IJEEEEEEDaSQ_,($_ZN7cutlass13device_kernelIN5flash19enable_sm80_to_sm89INS1_16FlashAttnBwdSm80INS1_25CollectiveMainloopBwdSm80ILi2ELi2EN4cute5tupleIJNS5_1CILi128EEES8_NS7_ILi64EEEEEENS_10bfloat16_tEfNS_4arch4Sm80ELb1ELb0ELb1ELb0ELb1ELb0ELb0ELb0ELi2ELi4ELi4ELi4ELb0EEENS1_24CollectiveEpilogueBwdGQAISA_fSD_Li256ELb0ELb1EEENS1_25SingleTileBwdLPTSchedulerILb0ELi128ELb1EEEEEEEEEvNT_6ParamsE$_ZZN4cute12filter_tupleINS_5tupleIJNS_1CILi0EEENS1_IJNS2_ILi1EEENS2_ILi512EEEiEEEEEEZNS_16flatten_to_tupleIS7_EEDaRKT_EUlRKT_E_EEDaSB_OT0_ENKUlDpSE_E_clIJNS1_IJS3_EEES6_EEEDaSI_ - $_ZN7cutlass13device_kernelIN5flash19enable_sm80_to_sm89INS1_16FlashAttnBwdSm80INS1_25CollectiveMainloopBwdSm80ILi2ELi2EN4cute5tupleIJNS5_1CILi128EEES8_NS7_ILi64EEEEEENS_10bfloat16_tEfNS_4arch4Sm80ELb1ELb0ELb1ELb0ELb1ELb0ELb0ELb0ELi2ELi4ELi4ELi4ELb0EEENS1_24CollectiveEpilogueBwdGQAISA_fSD_Li256ELb0ELb1EEENS1_25SingleTileBwdLPTSchedulerILb0ELi128ELb1EEEEEEEEEvNT_6ParamsE$_ZZN4cute12filter_tupleINS_5tupleIJNS_10UnderscoreES2_iEEENS1_IJNS1_IJNS_1CILi1EEENS4_ILi0EEEEEEiNS4_ILi1024EEEEEEZNS_5sliceIS3_S9_EEDaRKT_RKT0_EUlRKT_RKT0_E_EEDaSD_SG_OT1_ENKUlDpSJ_E_clIJNS1_IJS7_EEENS1_IJiEEENS1_IJEEEEEEDaSQ_)
$_ZN7cutlass13device_kernelIN5flash19enable_sm80_to_sm89INS1_16FlashAttnBwdSm80INS1_25CollectiveMainloopBwdSm80ILi2ELi2EN4cute5tupleIJNS5_1CILi128EEES8_NS7_ILi64EEEEEENS_10bfloat16_tEfNS_4arch4Sm80ELb1ELb0ELb1ELb0ELb1ELb0ELb0ELb0ELi2ELi4ELi4ELi4ELb0EEENS1_24CollectiveEpilogueBwdGQAISA_fSD_Li256ELb0ELb1EEENS1_25SingleTileBwdLPTSchedulerILb0ELi128ELb1EEEEEEEEEvNT_6ParamsE$_ZZN4cute12filter_tupleINS_5tupleIJNS_10UnderscoreES2_iEEENS1_IJNS1_IJNS_1CILi1EEENS4_ILi0EEEEEEiNS4_ILi1024EEEEEEZNS_5sliceIS3_S9_EEDaRKT_RKT0_EUlRKT_RKT0_E_EEDaSD_SG_OT1_ENKUlDpSJ_E_clIJNS1_IJS7_EEENS1_IJiEEENS1_IJEEEEEEDaSQ_:
[----:B------:R-:W-:Y:S02]  /*b6e0*/  IADD3 R2, R1, 0x1680, RZ ;  /* 0x0000168001027810 */ /* 0x000fe40007ffe0ff */
[----:B------:R-:W-:Y:S02]  /*b6f0*/  MOV R6, 0xb720 ;  /* 0x0000b72000067802 */ /* 0x000fe40000000f00 */
[----:B------:R-:W-:Y:S02]  /*b700*/  IADD3 R2, R2, c[0x0][0x20], RZ ;  /* 0x0000080002027a10 */ /* 0x000fe40007ffe0ff */
[----:B------:R-:W-:Y:S05]  /*b710*/  CALL.REL.NOINC `($_ZN7cutlass13device_kernelIN5flash19enable_sm80_to_sm89INS1_16FlashAttnBwdSm80INS1_25CollectiveMainloopBwdSm80ILi2ELi2EN4cute5tupleIJNS5_1CILi128EEES8_NS7_ILi64EEEEEENS_10bfloat16_tEfNS_4arch4Sm80ELb1ELb0ELb1ELb0ELb1ELb0ELb0ELb0ELi2ELi4ELi4ELi4ELb0EEENS1_24CollectiveEpilogueBwdGQAISA_fSD_Li256ELb0ELb1EEENS1_25SingleTileBwdLPTSchedulerILb0ELi128ELb1EEEEEEEEEvNT_6ParamsE$_ZN4cute3eso3ESOILb1ELb0EJNS_5tupleIJNS_1CILi1EEENS3_ILi0EEEEEEiEEC2ERKS6_RKi) ;  /* 0xffffd0b000007944 */ /* 0x000fea0003c3ffff */
[----:B-1----:R1:W5:Y:S01]  /*b720*/  LDL R3, [R1+0x1680] ;  /* 0x0016800001037983 */ /* 0x0023620000100800 */
[----:B------:R-:W-:Y:S02]  /*b730*/  MOV R6, R4 ;  /* 0x0000000400067202 */ /* 0x000fe40000000f00 */
[----:B------:R-:W-:-:S04]  /*b740*/  MOV R7, 0x0 ;  /* 0x0000000000077802 */ /* 0x000fc80000000f00 */
[----:B------:R-:W-:Y:S05]  /*b750*/  RET.REL.NODEC R6 `(_ZN7cutlass13device_kernelIN5flash19enable_sm80_to_sm89INS1_16FlashAttnBwdSm80INS1_25CollectiveMainloopBwdSm80ILi2ELi2EN4cute5tupleIJNS5_1CILi128EEES8_NS7_ILi64EEEEEENS_10bfloat16_tEfNS_4arch4Sm80ELb1ELb0ELb1ELb0ELb1ELb0ELb0ELb0ELi2ELi4ELi4ELi4ELb0EEENS1_24CollectiveEpilogueBwdGQAISA_fSD_Li256ELb0ELb1EEENS1_25SingleTileBwdLPTSchedulerILb0ELi128ELb1EEEEEEEEEvNT_6ParamsE) ;  /* 0xffff48a006007950 */ /* 0x000fea0003c3ffff */
        .type           $_ZN7cutlass13device_kernelIN5flash19enable_sm80_to_sm89INS1_16FlashAttnBwdSm80INS1_25CollectiveMainloopBwdSm80ILi2ELi2EN4cute5tupleIJNS5_1CILi128EEES8_NS7_ILi64EEEEEENS_10bfloat16_tEfNS_4arch4Sm80ELb1ELb0ELb1ELb0ELb1ELb0ELb0ELb0ELi2ELi4ELi4ELi4ELb0EEENS1_24CollectiveEpilogueBwdGQAISA_fSD_Li256ELb0ELb1EEENS1_25SingleTileBwdLPTSchedulerILb0ELi128ELb1EEEEEEEEEvNT_6ParamsE$_ZZN4cute12filter_tupleINS_5tupleIJNS_1CILi0EEENS1_IJNS2_ILi1EEENS2_ILi512EEEiEEEEEEZNS_16flatten_to_tupleIS7_EEDaRKT_EUlRKT_E_EEDaSB_OT0_ENKUlDpSE_E_clIJNS1_IJS3_EEES6_EEEDaSI_,@function
        .size           $_ZN7cutlass13device_kernelIN5flash19enable_sm80_to_sm89INS1_16FlashAttnBwdSm80INS1_25CollectiveMainloopBwdSm80ILi2ELi2EN4cute5tupleIJNS5_1CILi128EEES8_NS7_ILi64EEEEEENS_10bfloat16_tEfNS_4arch4Sm80ELb1ELb0ELb1ELb0ELb1ELb0ELb0ELb0ELi2ELi4ELi4ELi4ELb0EEENS1_24CollectiveEpilogueBwdGQAISA_fSD_Li256ELb0ELb1EEENS1_25SingleTileBwdLPTSchedulerILb0ELi128ELb1EEEEEEEEEvNT_6ParamsE$_ZZN4cute12filter_tupleINS_5tupleIJNS_1CILi0EEENS1_IJNS2_ILi1EEENS2_ILi512EEEiEEEEEEZNS_16flatten_to_tupleIS7_EEDaRKT_EUlRKT_E_EEDaSB_OT0_ENKUlDpSE_E_clIJNS1_IJS3_EEES6_EEEDaSI_,($_ZN7cutlass13device_kernelIN5flash19enable_sm80_to_sm89INS1_16FlashAttnBwdSm80INS1_25CollectiveMainloopBwdSm80ILi2ELi2EN4cute5tupleIJNS5_1CILi128EEES8_NS7_ILi64EEEEEENS_10bfloat16_tEfNS_4arch4Sm80ELb1ELb0ELb1ELb0ELb1ELb0ELb0ELb0ELi2ELi4ELi4ELi4ELb0EEENS1_24CollectiveEpilogueBwdGQAISA_fSD_Li256ELb0ELb1EEENS1_25SingleTileBwdLPTSchedulerILb0ELi128ELb1EEEEEEEEEvNT_6ParamsE$_ZZN4cute12filter_tupleINS_5tupleIJNS_1CILi0EEENS_10UnderscoreEEEENS1_IJNS1_IJS3_S3_EEEiEEEZNS_6detail10lift_sliceIS5_S7_EEDaRKT_RKT0_EUlRKT_RKT0_E_EEDaSC_SF_OT1_ENKUlDpSI_E_clIJNS1_IJEEENS1_IJiEEEEEEDaSP_ - $_ZN7cutlass13device_kernelIN5flash19enable_sm80_to_sm89INS1_16FlashAttnBwdSm80INS1_25CollectiveMainloopBwdSm80ILi2ELi2EN4cute5tupleIJNS5_1CILi128EEES8_NS7_ILi64EEEEEENS_10bfloat16_tEfNS_4arch4Sm80ELb1ELb0ELb1ELb0ELb1ELb0ELb0ELb0ELi2ELi4ELi4ELi4ELb0EEENS1_24CollectiveEpilogueBwdGQAISA_fSD_Li256ELb0ELb1EEENS1_25SingleTileBwdLPTSchedulerILb0ELi128ELb1EEEEEEEEEvNT_6ParamsE$_ZZN4cute12filter_tupleINS_5tupleIJNS_1CILi0EEENS1_IJNS2_ILi1EEENS2_ILi512EEEiEEEEEEZNS_16flatten_to_tupleIS7_EEDaRKT_EUlRKT_E_EEDaSB_OT0_ENKUlDpSE_E_clIJNS1_IJS3_EEES6_EEEDaSI_)
$_ZN7cutlass13device_kernelIN5flash19enable_sm80_to_sm89INS1_16FlashAttnBwdSm80INS1_25CollectiveMainloopBwdSm80ILi2ELi2EN4cute5tupleIJNS5_1CILi128EEES8_NS7_ILi64EEEEEENS_10bfloat16_tEfNS_4arch4Sm80ELb1ELb0ELb1ELb0ELb1ELb0ELb0ELb0ELi2ELi4ELi4ELi4ELb0EEENS1_24CollectiveEpilogueBwdGQAISA_fSD_Li256ELb0ELb1EEENS1_25SingleTileBwdLPTSchedulerILb0ELi128ELb1EEEEEEEEEvNT_6ParamsE$_ZZN4cute12filter_tupleINS_5tupleIJNS_1CILi0EEENS1_IJNS2_ILi1EEENS2_ILi512EEEiEEEEEEZNS_16flatten_to_tupleIS7_EEDaRKT_EUlRKT_E_EEDaSB_OT0_ENKUlDpSE_E_clIJNS1_IJS3_EEES6_EEEDaSI_:
[----:B------:R-:W-:Y:S02]  /*b760*/  IADD3 R2, R1, 0x1380, RZ ;  /* 0x0000138001027810 */ /* 0x000fe40007ffe0ff */
[----:B------:R-:W-:Y:S02]  /*b770*/  MOV R8, 0xb7a0 ;  /* 0x0000b7a000087802 */ /* 0x000fe40000000f00 */
[----:B------:R-:W-:Y:S02]  /*b780*/  IADD3 R2, R2, c[0x0][0x20], RZ ;  /* 0x0000080002027a10 */ /* 0x000fe40007ffe0ff */
[----:B------:R-:W-:Y:S05]  /*b790*/  CALL.REL.NOINC `($_ZN7cutlass13device_kernelIN5flash19enable_sm80_to_sm89INS1_16FlashAttnBwdSm80INS1_25CollectiveMainloopBwdSm80ILi2ELi2EN4cute5tupleIJNS5_1CILi128EEES8_NS7_ILi64EEEEEENS_10bfloat16_tEfNS_4arch4Sm80ELb1ELb0ELb1ELb0ELb1ELb0ELb0ELb0ELi2ELi4ELi4ELi4ELb0EEENS1_24CollectiveEpilogueBwdGQAISA_fSD_Li256ELb0ELb1EEENS1_25SingleTileBwdLPTSchedulerILb0ELi128ELb1EEEEEEEEEvNT_6ParamsE$_ZN4cute3eso3ESOILb1ELb0EJNS_1CILi0EEENS2_ILi1EEENS2_ILi512EEEiEEC2ERKS3_RKS4_RKS5_RKi) ;  /* 0xffffc01000007944 */ /* 0x000fea0003c3ffff */
[----:B-1----:R1:W5:Y:S01]  /*b7a0*/  LDL R2, [R1+0x1380] ;  /* 0x0013800001027983 */ /* 0x0023620000100800 */
[----:B------:R-:W-:-:S04]  /*b7b0*/  MOV R11, 0x0 ;  /* 0x00000000000b7802 */ /* 0x000fc80000000f00 */
[----:B------:R-:W-:Y:S05]  /*b7c0*/  RET.REL.NODEC R10 `(_ZN7cutlass13device_kernelIN5flash19enable_sm80_to_sm89INS1_16FlashAttnBwdSm80INS1_25CollectiveMainloopBwdSm80ILi2ELi2EN4cute5tupleIJNS5_1CILi128EEES8_NS7_ILi64EEEEEENS_10bfloat16_tEfNS_4arch4Sm80ELb1ELb0ELb1ELb0ELb1ELb0ELb0ELb0ELi2ELi4ELi4ELi4ELb0EEENS1_24CollectiveEpilogueBwdGQAISA_fSD_Li256ELb0ELb1EEENS1_25SingleTileBwdLPTSchedulerILb0ELi128ELb1EEEEEEEEEvNT_6ParamsE) ;  /* 0xffff48300a007950 */ /* 0x000fea0003c3ffff */
        .type           $_ZN7cutlass13device_kernelIN5flash19enable_sm80_to_sm89INS1_16FlashAttnBwdSm80INS1_25CollectiveMainloopBwdSm80ILi2ELi2EN4cute5tupleIJNS5_1CILi128EEES8_NS7_ILi64EEEEEENS_10bfloat16_tEfNS_4arch4Sm80ELb1ELb0ELb1ELb0ELb1ELb0ELb0ELb0ELi2ELi4ELi4ELi4ELb0EEENS1_24CollectiveEpilogueBwdGQAISA_fSD_Li256ELb0ELb1EEENS1_25SingleTileBwdLPTSchedulerILb0ELi128ELb1EEEEEEEEEvNT_6ParamsE$_ZZN4cute12filter_tupleINS_5tupleIJNS_1CILi0EEENS_10UnderscoreEEEENS1_IJNS1_IJS3_S3_EEEiEEEZNS_6detail10lift_sliceIS5_S7_EEDaRKT_RKT0_EUlRKT_RKT0_E_EEDaSC_SF_OT1_ENKUlDpSI_E_clIJNS1_IJEEENS1_IJiEEEEEEDaSP_,@function
        .size           $_ZN7cutlass13device_kernelIN5flash19enable_sm80_to_sm89INS1_16FlashAttnBwdSm80INS1_25CollectiveMainloopBwdSm80ILi2ELi2EN4cute5tupleIJNS5_1CILi128EEES8_NS7_ILi64EEEEEENS_10bfloat16_tEfNS_4arch4Sm80ELb1ELb0ELb1ELb0ELb1ELb0ELb0ELb0ELi2ELi4ELi4ELi4ELb0EEENS1_24CollectiveEpilogueBwdGQAISA_fSD_Li256ELb0ELb1EEENS1_25SingleTileBwdLPTSchedulerILb0ELi128ELb1EEEEEEEEEvNT_6ParamsE$_ZZN4cute12filter_tupleINS_5tupleIJNS_1CILi0EEENS_10UnderscoreEEEENS1_IJNS1_IJS3_S3_EEEiEEEZNS_6detail10lift_sliceIS5_S7_EEDaRKT_RKT0_EUlRKT_RKT0_E_EEDaSC_SF_OT1_ENKUlDpSI_E_clIJNS1_IJEEENS1_IJiEEEEEEDaSP_,($_ZN7cutlass13device_kernelIN5flash19enable_sm80_to_sm89INS1_16FlashAttnBwdSm80INS1_25CollectiveMainloopBwdSm80ILi2ELi2EN4cute5tupleIJNS5_1CILi128EEES8_NS7_ILi64EEEEEENS_10bfloat16_tEfNS_4arch4Sm80ELb1ELb0ELb1ELb0ELb1ELb0ELb0ELb0ELi2ELi4ELi4ELi4ELb0EEENS1_24CollectiveEpilogueBwdGQAISA_fSD_Li256ELb0ELb1EEENS1_25SingleTileBwdLPTSchedulerILb0ELi128ELb1EEEEEEEEEvNT_6ParamsE$_ZZN4cute12filter_tupleINS_5tupleIJNS_1CILi1024EEENS1_IJiiEEEEEEZNS_16flatten_to_tupleIS5_EEDaRKT_EUlRKT_E_EEDaS9_OT0_ENKUlDpSC_E_clIJNS1_IJS3_EEES4_EEEDaSG_ - $_ZN7cutlass13device_kernelIN5flash19enable_sm80_to_sm89INS1_16FlashAttnBwdSm80INS1_25CollectiveMainloopBwdSm80ILi2ELi2EN4cute5tupleIJNS5_1CILi128EEES8_NS7_ILi64EEEEEENS_10bfloat16_tEfNS_4arch4Sm80ELb1ELb0ELb1ELb0ELb1ELb0ELb0ELb0ELi2ELi4ELi4ELi4ELb0EEENS1_24CollectiveEpilogueBwdGQAISA_fSD_Li256ELb0ELb1EEENS1_25SingleTileBwdLPTSchedulerILb0ELi128ELb1EEEEEEEEEvNT_6ParamsE$_ZZN4cute12filter_tupleINS_5tupleIJNS_1CILi0EEENS_10UnderscoreEEEENS1_IJNS1_IJS3_S3_EEEiEEEZNS_6detail10lift_sliceIS5_S7_EEDaRKT_RKT0_EUlRKT_RKT0_E_EEDaSC_SF_OT1_ENKUlDpSI_E_clIJNS1_IJEEENS1_IJiEEEEEEDaSP_)
$_ZN7cutlass13device_kernelIN5flash19enable_sm80_to_sm89INS1_16FlashAttnBwdSm80INS1_25CollectiveMainloopBwdSm80ILi2ELi2EN4cute5tupleIJNS5_1CILi128EEES8_NS7_ILi64EEEEEENS_10bfloat16_tEfNS_4arch4Sm80ELb1ELb0ELb1ELb0ELb1ELb0ELb0ELb0ELi2ELi4ELi4ELi4ELb0EEENS1_24CollectiveEpilogueBwdGQAISA_fSD_Li256ELb0ELb1EEENS1_25SingleTileBwdLPTSchedulerILb0ELi128ELb1EEEEEEEEEvNT_6ParamsE$_ZZN4cute12filter_tupleINS_5tupleIJNS_1CILi0EEENS_10UnderscoreEEEENS1_IJNS1_IJS3_S3_EEEiEEEZNS_6detail10lift_sliceIS5_S7_EEDaRKT_RKT0_EUlRKT_RKT0_E_EEDaSC_SF_OT1_ENKUlDpSI_E_clIJNS1_IJEEENS1_IJiEEEEEEDaSP_:
[----:B------:R-:W-:Y:S02]  /*b7d0*/  IADD3 R2, R1, 0x1680, RZ ;  /* 0x0000168001027810 */ /* 0x000fe40007ffe0ff */
[----:B------:R-:W-:Y:S02]  /*b7e0*/  MOV R8, 0xb810 ;  /* 0x0000b81000087802 */ /* 0x000fe40000000f00 */
[----:B------:R-:W-:Y:S02]  /*b7f0*/  IADD3 R2, R2, c[0x0][0x20], RZ ;  /* 0x0000080002027a10 */ /* 0x000fe40007ffe0ff */
[----:B------:R-:W-:Y:S05]  /*b800*/  CALL.REL.NOINC `($_ZN7cutlass13device_kernelIN5flash19enable_sm80_to_sm89INS1_16FlashAttnBwdSm80INS1_25CollectiveMainloopBwdSm80ILi2ELi2EN4cute5tupleIJNS5_1CILi128EEES8_NS7_ILi64EEEEEENS_10bfloat16_tEfNS_4arch4Sm80ELb1ELb0ELb1ELb0ELb1ELb0ELb0ELb0ELi2ELi4ELi4ELi4ELb0EEENS1_24CollectiveEpilogueBwdGQAISA_fSD_Li256ELb0ELb1EEENS1_25SingleTileBwdLPTSchedulerILb0ELi128ELb1EEEEEEEEEvNT_6ParamsE$_ZN4cute3eso3ESOILb0ELb1EJiEEC2ERKi) ;  /* 0xffffb9a000007944 */ /* 0x000fea0003c3ffff */
[----:B-1----:R1:W5:Y:S01]  /*b810*/  LDL R2, [R1+0x1680] ;  /* 0x0016800001027983 */ /* 0x0023620000100800 */
[----:B------:R-:W-:-:S04]  /*b820*/  MOV R11, 0x0 ;  /* 0x00000000000b7802 */ /* 0x000fc80000000f00 */
[----:B------:R-:W-:Y:S05]  /*b830*/  RET.REL.NODEC R10 `(_ZN7cutlass13device_kernelIN5flash19enable_sm80_to_sm89INS1_16FlashAttnBwdSm80INS1_25CollectiveMainloopBwdSm80ILi2ELi2EN4cute5tupleIJNS5_1CILi128EEES8_NS7_ILi64EEEEEENS_10bfloat16_tEfNS_4arch4Sm80ELb1ELb0ELb1ELb0ELb1ELb0ELb0ELb0ELi2ELi4ELi4ELi4ELb0EEENS1_24CollectiveEpilogueBwdGQAISA_fSD_Li256ELb0ELb1EEENS1_25SingleTileBwdLPTSchedulerILb0ELi128ELb1EEEEEEEEEvNT_6ParamsE) ;  /* 0xffff47c00a007950 */ /* 0x000fea0003c3ffff */
        .type           $_ZN7cutlass13device_kernelIN5flash19enable_sm80_to_sm89INS1_16FlashAttnBwdSm80INS1_25CollectiveMainloopBwdSm80ILi2ELi2EN4cute5tupleIJNS5_1CILi128EEES8_NS7_ILi64EEEEEENS_10bfloat16_tEfNS_4arch4Sm80ELb1ELb0ELb1ELb0ELb1ELb0ELb0ELb0ELi2ELi4ELi4ELi4ELb0EEENS1_24CollectiveEpilogueBwdGQAISA_fSD_Li256ELb0ELb1EEENS1_25SingleTileBwdLPTSchedulerILb0ELi128ELb1EEEEEEEEEvNT_6ParamsE$_ZZN4cute12filter_tupleINS_5tupleIJNS_1CILi1024EEENS1_IJiiEEEEEEZNS_16flatten_to_tupleIS5_EEDaRKT_EUlRKT_E_EEDaS9_OT0_ENKUlDpSC_E_clIJNS1_IJS3_EEES4_EEEDaSG_,@function
        .size           $_ZN7cutlass13device_kernelIN5flash19enable_sm80_to_sm89INS1_16FlashAttnBwdSm80INS1_25CollectiveMainloopBwdSm80ILi2ELi2EN4cute5tupleIJNS5_1CILi128EEES8_NS7_ILi64EEEEEENS_10bfloat16_tEfNS_4arch4Sm80ELb1ELb0ELb1ELb0ELb1ELb0ELb0ELb0ELi2ELi4ELi4ELi4ELb0EEENS1_24CollectiveEpilogueBwdGQAISA_fSD_Li256ELb0ELb1EEENS1_25SingleTileBwdLPTSchedulerILb0ELi128ELb1EEEEEEEEEvNT_6ParamsE$_ZZN4cute12filter_tupleINS_5tupleIJNS_1CILi1024EEENS1_IJiiEEEEEEZNS_16flatten_to_tupleIS5_EEDaRKT_EUlRKT_E_EEDaS9_OT0_ENKUlDpSC_E_clIJNS1_IJS3_EEES4_EEEDaSG_,($_ZN7cutlass13device_kernelIN5flash19enable_sm80_to_sm89INS1_16FlashAttnBwdSm80INS1_25CollectiveMainloopBwdSm80ILi2ELi2EN4cute5tupleIJNS5_1CILi128EEES8_NS7_ILi64EEEEEENS_10bfloat16_tEfNS_4arch4Sm80ELb1ELb0ELb1ELb0ELb1ELb0ELb0ELb0ELi2ELi4ELi4ELi4ELb0EEENS1_24CollectiveEpilogueBwdGQAISA_fSD_Li256ELb0ELb1EEENS1_25SingleTileBwdLPTSchedulerILb0ELi128ELb1EEEEEEEEEvNT_6ParamsE$_ZZN4cute12filter_tupleINS_5tupleIJNS_1CILi1EEENS1_IJNS2_ILi8EEEiiEEENS2_ILi64EEENS1_IJiNS2_ILi144EEENS2_ILi288EEEEEENS2_ILi512EEEEEEZNS_7flattenISB_EEDaRKT_EUlRKT_E_EEDaSF_OT0_ENKUlDpSI_E_clIJNS1_IJS3_EEES5_NS1_IJS6_EEES9_NS1_IJSA_EEEEEEDaSM_ - $_ZN7cutlass13device_kernelIN5flash19enable_sm80_to_sm89INS1_16FlashAttnBwdSm80INS1_25CollectiveMainloopBwdSm80ILi2ELi2EN4cute5tupleIJNS5_1CILi128EEES8_NS7_ILi64EEEEEENS_10bfloat16_tEfNS_4arch4Sm80ELb1ELb0ELb1ELb0ELb1ELb0ELb0ELb0ELi2ELi4ELi4ELi4ELb0EEENS1_24CollectiveEpilogueBwdGQAISA_fSD_Li256ELb0ELb1EEENS1_25SingleTileBwdLPTSchedulerILb0ELi128ELb1EEEEEEEEEvNT_6ParamsE$_ZZN4cute12filter_tupleINS_5tupleIJNS_1CILi1024EEENS1_IJiiEEEEEEZNS_16flatten_to_tupleIS5_EEDaRKT_EUlRKT_E_EEDaS9_OT0_ENKUlDpSC_E_clIJNS1_IJS3_EEES4_EEEDaSG_)
$_ZN7cutlass13device_kernelIN5flash19enable_sm80_to_sm89INS1_16FlashAttnBwdSm80INS1_25CollectiveMainloopBwdSm80ILi2ELi2EN4cute5tupleIJNS5_1CILi128EEES8_NS7_ILi64EEEEEENS_10bfloat16_tEfNS_4arch4Sm80ELb1ELb0ELb1ELb0ELb1ELb0ELb0ELb0ELi2ELi4ELi4ELi4ELb0EEENS1_24CollectiveEpilogueBwdGQAISA_fSD_Li256ELb0ELb1EEENS1_25SingleTileBwdLPTSchedulerILb0ELi128ELb1EEEEEEEEEvNT_6ParamsE$_ZZN4cute12filter_tupleINS_5tupleIJNS_1CILi1024EEENS1_IJiiEEEEEEZNS_16flatten_to_tupleIS5_EEDaRKT_EUlRKT_E_EEDaS9_OT0_ENKUlDpSC_E_clIJNS1_IJS3_EEES4_EEEDaSG_:
[----:B------:R-:W-:-:S06]  /*b840*/  IADD3 R8, R58, -c[0x0][0x20], RZ ;  /* 0x800008003a087a10 */ /* 0x000fcc0007ffe0ff */
[----:B------:R-:W5:Y:S01]  /*b850*/  LDL R8, [R8] ;  /* 0x0000000008087983 */ /* 0x000f620000100800 */
[----:B------:R-:W-:Y:S02]  /*b860*/  IADD3 R3, R1, 0x1380, RZ ;  /* 0x0000138001037810 */ /* 0x000fe40007ffe0ff */
[----:B------:R-:W-:Y:S02]  /*b870*/  IADD3 R2, R58, 0x4, RZ ;  /* 0x000000043a027810 */ /* 0x000fe40007ffe0ff */
[----:B------:R-:W-:Y:S02]  /*b880*/  IADD3 R3, R3, c[0x0][0x20], RZ ;  /* 0x0000080003037a10 */ /* 0x000fe40007ffe0ff */
[----:B------:R-:W-:Y:S02]  /*b890*/  MOV R6, 0xb8b0 ;  /* 0x0000b8b000067802 */ /* 0x000fe40000000f00 */
[----:B-----5:R-:W-:Y:S05]  /*b8a0*/  CALL.REL.NOINC `($_ZN7cutlass13device_kernelIN5flash19enable_sm80_to_sm89INS1_16FlashAttnBwdSm80INS1_25CollectiveMainloopBwdSm80ILi2ELi2EN4cute5tupleIJNS5_1CILi128EEES8_NS7_ILi64EEEEEENS_10bfloat16_tEfNS_4arch4Sm80ELb1ELb0ELb1ELb0ELb1ELb0ELb0ELb0ELi2ELi4ELi4ELi4ELb0EEENS1_24CollectiveEpilogueBwdGQAISA_fSD_Li256ELb0ELb1EEENS1_25SingleTileBwdLPTSchedulerILb0ELi128ELb1EEEEEEEEEvNT_6ParamsE$_ZN4cute3eso3ESOILb1ELb0EJNS_1CILi1024EEEiiEEC2ERKS3_RKiS8_) ;  /* 0xffffc0c000007944 */ /* 0x020fea0003c3ffff */
[----:B------:R-:W-:-:S04]  /*b8b0*/  MOV R5, 0x0 ;  /* 0x0000000000057802 */ /* 0x000fc80000000f00 */
[----:B------:R-:W-:Y:S05]  /*b8c0*/  RET.REL.NODEC R4 `(_ZN7cutlass13device_kernelIN5flash19enable_sm80_to_sm89INS1_16FlashAttnBwdSm80INS1_25CollectiveMainloopBwdSm80ILi2ELi2EN4cute5tupleIJNS5_1CILi128EEES8_NS7_ILi64EEEEEENS_10bfloat16_tEfNS_4arch4Sm80ELb1ELb0ELb1ELb0ELb1ELb0ELb0ELb0ELi2ELi4ELi4ELi4ELb0EEENS1_24CollectiveEpilogueBwdGQAISA_fSD_Li256ELb0ELb1EEENS1_25SingleTileBwdLPTSchedulerILb0ELi128ELb1EEEEEEEEEvNT_6ParamsE) ;  /* 0xffff473004007950 */ /* 0x000fea0003c3ffff */
        .type           $_ZN7cutlass13device_kernelIN5flash19enable_sm80_to_sm89INS1_16FlashAttnBwdSm80INS1_25CollectiveMainloopBwdSm80ILi2ELi2EN4cute5tupleIJNS5_1CILi128EEES8_NS7_ILi64EEEEEENS_10bfloat16_tEfNS_4arch4Sm80ELb1ELb0ELb1ELb0ELb1ELb0ELb0ELb0ELi2ELi4ELi4ELi4ELb0EEENS1_24CollectiveEpilogueBwdGQAISA_fSD_Li256ELb0ELb1EEENS1_25SingleTileBwdLPTSchedulerILb0ELi128ELb1EEEEEEEEEvNT_6ParamsE$_ZZN4cute12filter_tupleINS_5tupleIJNS_1CILi1EEENS1_IJNS2_ILi8EEEiiEEENS2_ILi64EEENS1_IJiNS2_ILi144EEENS2_ILi288EEEEEENS2_ILi512EEEEEEZNS_7flattenISB_EEDaRKT_EUlRKT_E_EEDaSF_OT0_ENKUlDpSI_E_clIJNS1_IJS3_EEES5_NS1_IJS6_EEES9_NS1_IJSA_EEEEEEDaSM_,@function
        .size           $_ZN7cutlass13device_kernelIN5flash19enable_sm80_to_sm89INS1_16FlashAttnBwdSm80INS1_25CollectiveMainloopBwdSm80ILi2ELi2EN4cute5tupleIJNS5_1CILi128EEES8_NS7_ILi64EEEEEENS_10bfloat16_tEfNS_4arch4Sm80ELb1ELb0ELb1ELb0ELb1ELb0ELb0ELb0ELi2ELi4ELi4ELi4ELb0EEENS1_24CollectiveEpilogueBwdGQAISA_fSD_Li256ELb0ELb1EEENS1_25SingleTileBwdLPTSchedulerILb0ELi128ELb1EEEEEEEEEvNT_6ParamsE$_ZZN4cute12filter_tupleINS_5tupleIJNS_1CILi1EEENS1_IJNS2_ILi8EEEiiEEENS2_ILi64EEENS1_IJiNS2_ILi144EEENS2_ILi288EEEEEENS2_ILi512EEEEEEZNS_7flattenISB_EEDaRKT_EUlRKT_E_EEDaSF_OT0_ENKUlDpSI_E_clIJNS1_IJS3_EEES5_NS1_IJS6_EEES9_NS1_IJSA_EEEEEEDaSM_,($_ZN7cutlass13device_kernelIN5flash19enable_sm80_to_sm89INS1_16FlashAttnBwdSm80INS1_25CollectiveMainloopBwdSm80ILi2ELi2EN4cute5tupleIJNS5_1CILi128EEES8_NS7_ILi64EEEEEENS_10bfloat16_tEfNS_4arch4Sm80ELb1ELb0ELb1ELb0ELb1ELb0ELb0ELb0ELi2ELi4ELi4ELi4ELb0EEENS1_24CollectiveEpilogueBwdGQAISA_fSD_Li256ELb0ELb1EEENS1_25SingleTileBwdLPTSchedulerILb0ELi128ELb1EEEEEEEEEvNT_6ParamsE$_ZZN4cute12filter_tupleINS_5tupleIJNS_1CILi1EEENS1_IJiiiEEENS2_ILi64EEENS1_IJNS2_ILi72EEENS2_ILi144EEENS2_ILi288EEEEEENS2_ILi512EEEEEEZNS_7flattenISB_EEDaRKT_EUlRKT_E_EEDaSF_OT0_ENKUlDpSI_E_clIJNS1_IJS3_EEES4_NS1_IJS5_EEES9_NS1_IJSA_EEEEEEDaSM_ - $_ZN7cutlass13device_kernelIN5flash19enable_sm80_to_sm89INS1_16FlashAttnBwdSm80INS1_25CollectiveMainloopBwdSm80ILi2ELi2EN4cute5tupleIJNS5_1CILi128EEES8_NS7_ILi64EEEEEENS_10bfloat16_tEfNS_4arch4Sm80ELb1ELb0ELb1ELb0ELb1ELb0ELb0ELb0ELi2ELi4ELi4ELi4ELb0EEENS1_24CollectiveEpilogueBwdGQAISA_fSD_Li256ELb0ELb1EEENS1_25SingleTileBwdLPTSchedulerILb0ELi128ELb1EEEEEEEEEvNT_6ParamsE$_ZZN4cute12filter_tupleINS_5tupleIJNS_1CILi1EEENS1_IJNS2_ILi8EEEiiEEENS2_ILi64EEENS1_IJiNS2_ILi144EEENS2_ILi288EEEEEENS2_ILi512EEEEEEZNS_7flattenISB_EEDaRKT_EUlRKT_E_EEDaSF_OT0_ENKUlDpSI_E_clIJNS1_IJS3_EEES5_NS1_IJS6_EEES9_NS1_IJSA_EEEEEEDaSM_)
$_ZN7cutlass13device_kernelIN5flash19enable_sm80_to_sm89INS1_16FlashAttnBwdSm80INS1_25CollectiveMainloopBwdSm80ILi2ELi2EN4cute5tupleIJNS5_1CILi128EEES8_NS7_ILi64EEEEEENS_10bfloat16_tEfNS_4arch4Sm80ELb1ELb0ELb1ELb0ELb1ELb0ELb0ELb0ELi2ELi4ELi4ELi4ELb0EEENS1_24CollectiveEpilogueBwdGQAISA_fSD_Li256ELb0ELb1EEENS1_25SingleTileBwdLPTSchedulerILb0ELi128ELb1EEEEEEEEEvNT_6ParamsE$_ZZN4cute12filter_tupleINS_5tupleIJNS_1CILi1EEENS1_IJNS2_ILi8EEEiiEEENS2_ILi64EEENS1_IJiNS2_ILi144EEENS2_ILi288EEEEEENS2_ILi512EEEEEEZNS_7flattenISB_EEDaRKT_EUlRKT_E_EEDaSF_OT0_ENKUlDpSI_E_clIJNS1_IJS3_EEES5_NS1_IJS6_EEES9_NS1_IJSA_EEEEEEDaSM_:
[----:B------:R-:W-:-:S06]  /*b8d0*/  IADD3 R8, R60, -c[0x0][0x20], RZ ;  /* 0x800008003c087a10 */ /* 0x000fcc0007ffe0ff */
[----:B------:R-:W5:Y:S01]  /*b8e0*/  LDL R8, [R8] ;  /* 0x0000000008087983 */ /* 0x000f620000100800 */
[----:B------:R-:W-:Y:S02]  /*b8f0*/  IADD3 R3, R1, 0x1680, RZ ;  /* 0x0000168001037810 */ /* 0x000fe40007ffe0ff */
[----:B------:R-:W-:Y:S02]  /*b900*/  IADD3 R2, R60, 0x4, RZ ;  /* 0x000000043c027810 */ /* 0x000fe40007ffe0ff */
[----:B------:R-:W-:Y:S02]  /*b910*/  IADD3 R3, R3, c[0x0][0x20], RZ ;  /* 0x0000080003037a10 */ /* 0x000fe40007ffe0ff */
[----:B------:R-:W-:Y:S02]  /*b920*/  MOV R6, 0xb940 ;  /* 0x0000b94000067802 */ /* 0x000fe40000000f00 */
[----:B-----5:R-:W-:Y:S05]  /*b930*/  CALL.REL.NOINC `($_ZN7cutlass13device_kernelIN5flash19enable_sm80_to_sm89INS1_16FlashAttnBwdSm80INS1_25CollectiveMainloopBwdSm80ILi2ELi2EN4cute5tupleIJNS5_1CILi128EEES8_NS7_ILi64EEEEEENS_10bfloat16_tEfNS_4arch4Sm80ELb1ELb0ELb1ELb0ELb1ELb0ELb0ELb0ELi2ELi4ELi4ELi4ELb0EEENS1_24CollectiveEpilogueBwdGQAISA_fSD_Li256ELb0ELb1EEENS1_25SingleTileBwdLPTSchedulerILb0ELi128ELb1EEEEEEEEEvNT_6ParamsE$_ZN4cute3eso3ESOILb1ELb0EJNS_1CILi1EEENS2_ILi8EEEiiNS2_ILi64EEEiNS2_ILi144EEENS2_ILi288EEENS2_ILi512EEEEEC2ERKS3_RKS4_RKiSF_RKS5_SF_RKS6_RKS7_RKS8_) ;  /* 0xffffc13000007944 */ /* 0x020fea0003c3ffff */
[----:B------:R2:W5:Y:S04]  /*b940*/  LDL R5, [R1+0x1688] ;  /* 0x0016880001057983 */ /* 0x0005680000100800 */
[----:B-1----:R2:W5:Y:S01]  /*b950*/  LDL.64 R2, [R1+0x1680] ;  /* 0x0016800001027983 */ /* 0x0025620000100a00 */
[----:B------:R-:W-:-:S02]  /*b960*/  MOV R8, R4 ;  /* 0x0000000400087202 */ /* 0x000fc40000000f00 */
[----:B------:R-:W-:-:S04]  /*b970*/  MOV R9, 0x0 ;  /* 0x0000000000097802 */ /* 0x000fc80000000f00 */
[----:B------:R-:W-:Y:S05]  /*b980*/  RET.REL.NODEC R8 `(_ZN7cutlass13device_kernelIN5flash19enable_sm80_to_sm89INS1_16FlashAttnBwdSm80INS1_25CollectiveMainloopBwdSm80ILi2ELi2EN4cute5tupleIJNS5_1CILi128EEES8_NS7_ILi64EEEEEENS_10bfloat16_tEfNS_4arch4Sm80ELb1ELb0ELb1ELb0ELb1ELb0ELb0ELb0ELi2ELi4ELi4ELi4ELb0EEENS1_24CollectiveEpilogueBwdGQAISA_fSD_Li256ELb0ELb1EEENS1_25SingleTileBwdLPTSchedulerILb0ELi128ELb1EEEEEEEEEvNT_6ParamsE) ;  /* 0xffff467008007950 */ /* 0x000fea0003c3ffff */
        .type           $_ZN7cutlass13device_kernelIN5flash19enable_sm80_to_sm89INS1_16FlashAttnBwdSm80INS1_25CollectiveMainloopBwdSm80ILi2ELi2EN4cute5tupleIJNS5_1CILi128EEES8_NS7_ILi64EEEEEENS_10bfloat16_tEfNS_4arch4Sm80ELb1ELb0ELb1ELb0ELb1ELb0ELb0ELb0ELi2ELi4ELi4ELi4ELb0EEENS1_24CollectiveEpilogueBwdGQAISA_fSD_Li256ELb0ELb1EEENS1_25SingleTileBwdLPTSchedulerILb0ELi128ELb1EEEEEEEEEvNT_6ParamsE$_ZZN4cute12filter_tupleINS_5tupleIJNS_1CILi1EEENS1_IJiiiEEENS2_ILi64EEENS1_IJNS2_ILi72EEENS2_ILi144EEENS2_ILi288EEEEEENS2_ILi512EEEEEEZNS_7flattenISB_EEDaRKT_EUlRKT_E_EEDaSF_OT0_ENKUlDpSI_E_clIJNS1_IJS3_EEES4_NS1_IJS5_EEES9_NS1_IJSA_EEEEEEDaSM_,@function
        .size           $_ZN7cutlass13device_kernelIN5flash19enable_sm80_to_sm89INS1_16FlashAttnBwdSm80INS1_25CollectiveMainloopBwdSm80ILi2ELi2EN4cute5tupleIJNS5_1CILi128EEES8_NS7_ILi64EEEEEENS_10bfloat16_tEfNS_4arch4Sm80ELb1ELb0ELb1ELb0ELb1ELb0ELb0ELb0ELi2ELi4ELi4ELi4ELb0EEENS1_24CollectiveEpilogueBwdGQAISA_fSD_Li256ELb0ELb1EEENS1_25SingleTileBwdLPTSchedulerILb0ELi128ELb1EEEEEEEEEvNT_6ParamsE$_ZZN4cute12filter_tupleINS_5tupleIJNS_1CILi1EEENS1_IJiiiEEENS2_ILi64EEENS1_IJNS2_ILi72EEENS2_ILi144EEENS2_ILi288EEEEEENS2_ILi512EEEEEEZNS_7flattenISB_EEDaRKT_EUlRKT_E_EEDaSF_OT0_ENKUlDpSI_E_clIJNS1_IJS3_EEES4_NS1_IJS5_EEES9_NS1_IJSA_EEEEEEDaSM_,($_ZN7cutlass13device_kernelIN5flash19enable_sm80_to_sm89INS1_16FlashAttnBwdSm80INS1_25CollectiveMainloopBwdSm80ILi2ELi2EN4cute5tupleIJNS5_1CILi128EEES8_NS7_ILi64EEEEEENS_10bfloat16_tEfNS_4arch4Sm80ELb1ELb0ELb1ELb0ELb1ELb0ELb0ELb0ELi2ELi4ELi4ELi4ELb0EEENS1_24CollectiveEpilogueBwdGQAISA_fSD_Li256ELb0ELb1EEENS1_25SingleTileBwdLPTSchedulerILb0ELi128ELb1EEEEEEEEEvNT_6ParamsE$_ZZN4cute12filter_tupleINS_5tupleIJNS_1CILi4096EEENS1_IJNS1_IJiiEEENS2_ILi8192EEEEEEEEEZNS_16flatten_to_tupleIS7_EEDaRKT_EUlRKT_E_EEDaSB_OT0_ENKUlDpSE_E_clIJNS1_IJS3_EEENS1_IJiiS5_EEEEEEDaSI_ - $_ZN7cutlass13device_kernelIN5flash19enable_sm80_to_sm89INS1_16FlashAttnBwdSm80INS1_25CollectiveMainloopBwdSm80ILi2ELi2EN4cute5tupleIJNS5_1CILi128EEES8_NS7_ILi64EEEEEENS_10bfloat16_tEfNS_4arch4Sm80ELb1ELb0ELb1ELb0ELb1ELb0ELb0ELb0ELi2ELi4ELi4ELi4ELb0EEENS1_24CollectiveEpilogueBwdGQAISA_fSD_Li256ELb0ELb1EEENS1_25SingleTileBwdLPTSchedulerILb0ELi128ELb1EEEEEEEEEvNT_6ParamsE$_ZZN4cute12filter_tupleINS_5tupleIJNS_1CILi1EEENS1_IJiiiEEENS2_ILi64EEENS1_IJNS2_ILi72EEENS2_ILi144EEENS2_ILi288EEEEEENS2_ILi512EEEEEEZNS_7flattenISB_EEDaRKT_EUlRKT_E_EEDaSF_OT0_ENKUlDpSI_E_clIJNS1_IJS3_EEES4_NS1_IJS5_EEES9_NS1_IJSA_EEEEEEDaSM_)
$_ZN7cutlass13device_kernelIN5flash19enable_sm80_to_sm89INS1_16FlashAttnBwdSm80INS1_25CollectiveMainloopBwdSm80ILi2ELi2EN4cute5tupleIJNS5_1CILi128EEES8_NS7_ILi64EEEEEENS_10bfloat16_tEfNS_4arch4Sm80ELb1ELb0ELb1ELb0ELb1ELb0ELb0ELb0ELi2ELi4ELi4ELi4ELb0EEENS1_24CollectiveEpilogueBwdGQAISA_fSD_Li256ELb0ELb1EEENS1_25SingleTileBwdLPTSchedulerILb0ELi128ELb1EEEEEEEEEvNT_6ParamsE$_ZZN4cute12filter_tupleINS_5tupleIJNS_1CILi1EEENS1_IJiiiEEENS2_ILi64EEENS1_IJNS2_ILi72EEENS2_ILi144EEENS2_ILi288EEEEEENS2_ILi512EEEEEEZNS_7flattenISB_EEDaRKT_EUlRKT_E_EEDaSF_OT0_ENKUlDpSI_E_clIJNS1_IJS3_EEES4_NS1_IJS5_EEES9_NS1_IJSA_EEEEEEDaSM_:
[----:B------:R-:W-:-:S06]  /*b990*/  IADD3 R8, R6, -c[0x0][0x20], RZ ;  /* 0x8000080006087a10 */ /* 0x000fcc0007ffe0ff */
[----:B------:R-:W5:Y:S01]  /*b9a0*/  LDL R8, [R8] ;  /* 0x0000000008087983 */ /* 0x000f620000100800 */
[----:B------:R-:W-:Y:S02]  /*b9b0*/  IADD3 R3, R1, 0x1680, RZ ;  /* 0x0000168001037810 */ /* 0x000fe40007ffe0ff */
[C---:B------:R-:W-:Y:S02]  /*b9c0*/  IADD3 R2, R6.reuse, 0x4, RZ ;  /* 0x0000000406027810 */ /* 0x040fe40007ffe0ff */
[----:B------:R-:W-:Y:S02]  /*b9d0*/  IADD3 R5, R6, 0x8, RZ ;  /* 0x0000000806057810 */ /* 0x000fe40007ffe0ff */
[----:B------:R-:W-:Y:S02]  /*b9e0*/  IADD3 R3, R3, c[0x0][0x20], RZ ;  /* 0x0000080003037a10 */ /* 0x000fe40007ffe0ff */
[----:B------:R-:W-:Y:S02]  /*b9f0*/  MOV R6, 0xba10 ;  /* 0x0000ba1000067802 */ /* 0x000fe40000000f00 */
[----:B-----5:R-:W-:Y:S05]  /*ba00*/  CALL.REL.NOINC `($_ZN7cutlass13device_kernelIN5flash19enable_sm80_to_sm89INS1_16FlashAttnBwdSm80INS1_25CollectiveMainloopBwdSm80ILi2ELi2EN4cute5tupleIJNS5_1CILi128EEES8_NS7_ILi64EEEEEENS_10bfloat16_tEfNS_4arch4Sm80ELb1ELb0ELb1ELb0ELb1ELb0ELb0ELb0ELi2ELi4ELi4ELi4ELb0EEENS1_24CollectiveEpilogueBwdGQAISA_fSD_Li256ELb0ELb1EEENS1_25SingleTileBwdLPTSchedulerILb0ELi128ELb1EEEEEEEEEvNT_6ParamsE$_ZN4cute3eso3ESOILb1ELb0EJNS_1CILi1EEEiiiNS2_ILi64EEENS2_ILi72EEENS2_ILi144EEENS2_ILi288EEENS2_ILi512EEEEEC2ERKS3_RKiSD_SD_RKS4_RKS5_RKS6_RKS7_RKS8_) ;  /* 0xffffc30000007944 */ /* 0x020fea0003c3ffff */
[----:B------:R2:W5:Y:S04]  /*ba10*/  LDL R5, [R1+0x1688] ;  /* 0x0016880001057983 */ /* 0x0005680000100800 */
[----:B-1----:R2:W5:Y:S01]  /*ba20*/  LDL.64 R2, [R1+0x1680] ;  /* 0x0016800001027983 */ /* 0x0025620000100a00 */
[----:B------:R-:W-:-:S02]  /*ba30*/  MOV R8, R4 ;  /* 0x0000000400087202 */ /* 0x000fc40000000f00 */
[----:B------:R-:W-:-:S04]  /*ba40*/  MOV R9, 0x0 ;  /* 0x0000000000097802 */ /* 0x000fc80000000f00 */
[----:B------:R-:W-:Y:S05]  /*ba50*/  RET.REL.NODEC R8 `(_ZN7cutlass13device_kernelIN5flash19enable_sm80_to_sm89INS1_16FlashAttnBwdSm80INS1_25CollectiveMainloopBwdSm80ILi2ELi2EN4cute5tupleIJNS5_1CILi128EEES8_NS7_ILi64EEEEEENS_10bfloat16_tEfNS_4arch4Sm80ELb1ELb0ELb1ELb0ELb1ELb0ELb0ELb0ELi2ELi4ELi4ELi4ELb0EEENS1_24CollectiveEpilogueBwdGQAISA_fSD_Li256ELb0ELb1EEENS1_25SingleTileBwdLPTSchedulerILb0ELi128ELb1EEEEEEEEEvNT_6ParamsE) ;  /* 0xffff45a008007950 */ /* 0x000fea0003c3ffff */
        .type           $_ZN7cutlass13device_kernelIN5flash19enable_sm80_to_sm89INS1_16FlashAttnBwdSm80INS1_25CollectiveMainloopBwdSm80ILi2ELi2EN4cute5tupleIJNS5_1CILi128EEES8_NS7_ILi64EEEEEENS_10bfloat16_tEfNS_4arch4Sm80ELb1ELb0ELb1ELb0ELb1ELb0ELb0ELb0ELi2ELi4ELi4ELi4ELb0EEENS1_24CollectiveEpilogueBwdGQAISA_fSD_Li256ELb0ELb1EEENS1_25SingleTileBwdLPTSchedulerILb0ELi128ELb1EEEEEEEEEvNT_6ParamsE$_ZZN4cute12filter_tupleINS_5tupleIJNS_1CILi4096EEENS1_IJNS1_IJiiEEENS2_ILi8192EEEEEEEEEZNS_16flatten_to_tupleIS7_EEDaRKT_EUlRKT_E_EEDaSB_OT0_ENKUlDpSE_E_clIJNS1_IJS3_EEENS1_IJiiS5_EEEEEEDaSI_,@function
        .size           $_ZN7cutlass13device_kernelIN5flash19enable_sm80_to_sm89INS1_16FlashAttnBwdSm80INS1_25CollectiveMainloopBwdSm80ILi2ELi2EN4cute5tupleIJNS5_1CILi128EEES8_NS7_ILi64EEEEEENS_10bfloat16_tEfNS_4arch4Sm80ELb1ELb0ELb1ELb0ELb1ELb0ELb0ELb0ELi2ELi4ELi4ELi4ELb0EEENS1_24CollectiveEpilogueBwdGQAISA_fSD_Li256ELb0ELb1EEENS1_25SingleTileBwdLPTSchedulerILb0ELi128ELb1EEEEEEEEEvNT_6ParamsE$_ZZN4cute12filter_tupleINS_5tupleIJNS_1CILi4096EEENS1_IJNS1_IJiiEEENS2_ILi8192EEEEEEEEEZNS_16flatten_to_tupleIS7_EEDaRKT_EUlRKT_E_EEDaSB_OT0_ENKUlDpSE_E_clIJNS1_IJS3_EEENS1_IJiiS5_EEEEEEDaSI_,($_ZN7cutlass13device_kernelIN5flash19enable_sm80_to_sm89INS1_16FlashAttnBwdSm80INS1_25CollectiveMainloopBwdSm80ILi2ELi2EN4cute5tupleIJNS5_1CILi128EEES8_NS7_ILi64EEEEEENS_10bfloat16_tEfNS_4arch4Sm80ELb1ELb0ELb1ELb0ELb1ELb0ELb0ELb0ELi2ELi4ELi4ELi4ELb0EEENS1_24CollectiveEpilogueBwdGQAISA_fSD_Li256ELb0ELb1EEENS1_25SingleTileBwdLPTSchedulerILb0ELi128ELb1EEEEEEEEEvNT_6ParamsE$_ZZN4cute12filter_tupleINS_5tupleIJNS_1CILi4096EEENS1_IJiiEEEEEEZNS_16flatten_to_tupleIS5_EEDaRKT_EUlRKT_E_EEDaS9_OT0_ENKUlDpSC_E_clIJNS1_IJS3_EEES4_EEEDaSG_ - $_ZN7cutlass13device_kernelIN5flash19enable_sm80_to_sm89INS1_16FlashAttnBwdSm80INS1_25CollectiveMainloopBwdSm80ILi2ELi2EN4cute5tupleIJNS5_1CILi128EEES8_NS7_ILi64EEEEEENS_10bfloat16_tEfNS_4arch4Sm80ELb1ELb0ELb1ELb0ELb1ELb0ELb0ELb0ELi2ELi4ELi4ELi4ELb0EEENS1_24CollectiveEpilogueBwdGQAISA_fSD_Li256ELb0ELb1EEENS1_25SingleTileBwdLPTSchedulerILb0ELi128ELb1EEEEEEEEEvNT_6ParamsE$_ZZN4cute12filter_tupleINS_5tupleIJNS_1CILi4096EEENS1_IJNS1_IJiiEEENS2_ILi8192EEEEEEEEEZNS_16flatten_to_tupleIS7_EEDaRKT_EUlRKT_E_EEDaSB_OT0_ENKUlDpSE_E_clIJNS1_IJS3_EEENS1_IJiiS5_EEEEEEDaSI_)
$_ZN7cutlass13device_kernelIN5flash19enable_sm80_to_sm89INS1_16FlashAttnBwdSm80INS1_25CollectiveMainloopBwdSm80ILi2ELi2EN4cute5tupleIJNS5_1CILi128EEES8_NS7_ILi64EEEEEENS_10bfloat16_tEfNS_4arch4Sm80ELb1ELb0ELb1ELb0ELb1ELb0ELb0ELb0ELi2ELi4ELi4ELi4ELb0EEENS1_24CollectiveEpilogueBwdGQAISA_fSD_Li256ELb0ELb1EEENS1_25SingleTileBwdLPTSchedulerILb0ELi128ELb1EEEEEEEEEvNT_6ParamsE$_ZZN4cute12filter_tupleINS_5tupleIJNS_1CILi4096EEENS1_IJNS1_IJiiEEENS2_ILi8192EEEEEEEEEZNS_16flatten_to_tupleIS7_EEDaRKT_EUlRKT_E_EEDaSB_OT0_ENKUlDpSE_E_clIJNS1_IJS3_EEENS1_IJiiS5_EEEEEEDaSI_:
[----:B------:R-:W-:-:S06]  /*ba60*/  IADD3 R8, R60, -c[0x0][0x20], RZ ;  /* 0x800008003c087a10 */ /* 0x000fcc0007ffe0ff */
[----:B------:R-:W5:Y:S01]  /*ba70*/  LDL R8, [R8] ;  /* 0x0000000008087983 */ /* 0x000f620000100800 */
[----:B------:R-:W-:Y:S02]  /*ba80*/  IADD3 R3, R1, 0x1680, RZ ;  /* 0x0000168001037810 */ /* 0x000fe40007ffe0ff */
[----:B------:R-:W-:Y:S02]  /*ba90*/  IADD3 R2, R60, 0x4, RZ ;  /* 0x000000043c027810 */ /* 0x000fe40007ffe0ff */
[----:B------:R-:W-:Y:S02]  /*baa0*/  IADD3 R3, R3, c[0x0][0x20], RZ ;  /* 0x0000080003037a10 */ /* 0x000fe40007ffe0ff */
[----:B------:R-:W-:Y:S02]  /*bab0*/  MOV R6, 0xbad0 ;  /* 0x0000bad000067802 */ /* 0x000fe40000000f00 */
[----:B-----5:R-:W-:Y:S05]  /*bac0*/  CALL.REL.NOINC `($_ZN7cutlass13device_kernelIN5flash19enable_sm80_to_sm89INS1_16FlashAttnBwdSm80INS1_25CollectiveMainloopBwdSm80ILi2ELi2EN4cute5tupleIJNS5_1CILi128EEES8_NS7_ILi64EEEEEENS_10bfloat16_tEfNS_4arch4Sm80ELb1ELb0ELb1ELb0ELb1ELb0ELb0ELb0ELi2ELi4ELi4ELi4ELb0EEENS1_24CollectiveEpilogueBwdGQAISA_fSD_Li256ELb0ELb1EEENS1_25SingleTileBwdLPTSchedulerILb0ELi128ELb1EEEEEEEEEvNT_6ParamsE$_ZN4cute3eso3ESOILb1ELb0EJNS_1CILi4096EEEiiNS2_ILi8192EEEEEC2ERKS3_RKiS9_RKS4_) ;  /* 0xffffc52000007944 */ /* 0x020fea0003c3ffff */
[----:B------:R-:W-:-:S04]  /*bad0*/  MOV R5, 0x0 ;  /* 0x0000000000057802 */ /* 0x000fc80000000f00 */
[----:B------:R-:W-:Y:S05]  /*bae0*/  RET.REL.NODEC R4 `(_ZN7cutlass13device_kernelIN5flash19enable_sm80_to_sm89INS1_16FlashAttnBwdSm80INS1_25CollectiveMainloopBwdSm80ILi2ELi2EN4cute5tupleIJNS5_1CILi128EEES8_NS7_ILi64EEEEEENS_10bfloat16_tEfNS_4arch4Sm80ELb1ELb0ELb1ELb0ELb1ELb0ELb0ELb0ELi2ELi4ELi4ELi4ELb0EEENS1_24CollectiveEpilogueBwdGQAISA_fSD_Li256ELb0ELb1EEENS1_25SingleTileBwdLPTSchedulerILb0ELi128ELb1EEEEEEEEEvNT_6ParamsE) ;  /* 0xffff451004007950 */ /* 0x000fea0003c3ffff */
        .type           $_ZN7cutlass13device_kernelIN5flash19enable_sm80_to_sm89INS1_16FlashAttnBwdSm80INS1_25CollectiveMainloopBwdSm80ILi2ELi2EN4cute5tupleIJNS5_1CILi128EEES8_NS7_ILi64EEEEEENS_10bfloat16_tEfNS_4arch4Sm80ELb1ELb0ELb1ELb0ELb1ELb0ELb0ELb0ELi2ELi4ELi4ELi4ELb0EEENS1_24CollectiveEpilogueBwdGQAISA_fSD_Li256ELb0ELb1EEENS1_25SingleTileBwdLPTSchedulerILb0ELi128ELb1EEEEEEEEEvNT_6ParamsE$_ZZN4cute12filter_tupleINS_5tupleIJNS_1CILi4096EEENS1_IJiiEEEEEEZNS_16flatten_to_tupleIS5_EEDaRKT_EUlRKT_E_EEDaS9_OT0_ENKUlDpSC_E_clIJNS1_IJS3_EEES4_EEEDaSG_,@function
        .size           $_ZN7cutlass13device_kernelIN5flash19enable_sm80_to_sm89INS1_16FlashAttnBwdSm80INS1_25CollectiveMainloopBwdSm80ILi2ELi2EN4cute5tupleIJNS5_1CILi128EEES8_NS7_ILi64EEEEEENS_10bfloat16_tEfNS_4arch4Sm80ELb1ELb0ELb1ELb0ELb1ELb0ELb0ELb0ELi2ELi4ELi4ELi4ELb0EEENS1_24CollectiveEpilogueBwdGQAISA_fSD_Li256ELb0ELb1EEENS1_25SingleTileBwdLPTSchedulerILb0ELi128ELb1EEEEEEEEEvNT_6ParamsE$_ZZN4cute12filter_tupleINS_5tupleIJNS_1CILi4096EEENS1_IJiiEEEEEEZNS_16flatten_to_tupleIS5_EEDaRKT_EUlRKT_E_EEDaS9_OT0_ENKUlDpSC_E_clIJNS1_IJS3_EEES4_EEEDaSG_,($_ZN7cutlass13device_kernelIN5flash19enable_sm80_to_sm89INS1_16FlashAttnBwdSm80INS1_25CollectiveMainloopBwdSm80ILi2ELi2EN4cute5tupleIJNS5_1CILi128EEES8_NS7_ILi64EEEEEENS_10bfloat16_tEfNS_4arch4Sm80ELb1ELb0ELb1ELb0ELb1ELb0ELb0ELb0ELi2ELi4ELi4ELi4ELb0EEENS1_24CollectiveEpilogueBwdGQAISA_fSD_Li256ELb0ELb1EEENS1_25SingleTileBwdLPTSchedulerILb0ELi128ELb1EEEEEEEEEvNT_6ParamsE$_ZZN4cute12filter_tupleINS_5tupleIJiNS1_IJiNS_1CILi0EEEEEEEEES5_ZNS_6detail9lift_diceIS5_S5_EEDaRKT_RKT0_EUlRKT_RKT0_E_EEDaSA_SD_OT1_ENKUlDpSG_E_clIJNS1_IJiEEES4_EEEDaSN_ - $_ZN7cutlass13device_kernelIN5flash19enable_sm80_to_sm89INS1_16FlashAttnBwdSm80INS1_25CollectiveMainloopBwdSm80ILi2ELi2EN4cute5tupleIJNS5_1CILi128EEES8_NS7_ILi64EEEEEENS_10bfloat16_tEfNS_4arch4Sm80ELb1ELb0ELb1ELb0ELb1ELb0ELb0ELb0ELi2ELi4ELi4ELi4ELb0EEENS1_24CollectiveEpilogueBwdGQAISA_fSD_Li256ELb0ELb1EEENS1_25SingleTileBwdLPTSchedulerILb0ELi128ELb1EEEEEEEEEvNT_6ParamsE$_ZZN4cute12filter_tupleINS_5tupleIJNS_1CILi4096EEENS1_IJiiEEEEEEZNS_16flatten_to_tupleIS5_EEDaRKT_EUlRKT_E_EEDaS9_OT0_ENKUlDpSC_E_clIJNS1_IJS3_EEES4_EEEDaSG_)
$_ZN7cutlass13device_kernelIN5flash19enable_sm80_to_sm89INS1_16FlashAttnBwdSm80INS1_25CollectiveMainloopBwdSm80ILi2ELi2EN4cute5tupleIJNS5_1CILi128EEES8_NS7_ILi64EEEEEENS_10bfloat16_tEfNS_4arch4Sm80ELb1ELb0ELb1ELb0ELb1ELb0ELb0ELb0ELi2ELi4ELi4ELi4ELb0EEENS1_24CollectiveEpilogueBwdGQAISA_fSD_Li256ELb0ELb1EEENS1_25SingleTileBwdLPTSchedulerILb0ELi128ELb1EEEEEEEEEvNT_6ParamsE$_ZZN4cute12filter_tupleINS_5tupleIJNS_1CILi4096EEENS1_IJiiEEEEEEZNS_16flatten_to_tupleIS5_EEDaRKT_EUlRKT_E_EEDaS9_OT0_ENKUlDpSC_E_clIJNS1_IJS3_EEES4_EEEDaSG_:
[----:B------:R-:W-:-:S06]  /*baf0*/  IADD3 R8, R58, -c[0x0][0x20], RZ ;  /* 0x800008003a087a10 */ /* 0x000fcc0007ffe0ff */
[----:B------:R-:W5:Y:S01]  /*bb00*/  LDL R8, [R8] ;  /* 0x0000000008087983 */ /* 0x000f620000100800 */
[----:B------:R-:W-:Y:S02]  /*bb10*/  IADD3 R3, R1, 0x1380, RZ ;  /* 0x0000138001037810 */ /* 0x000fe40007ffe0ff */
[----:B------:R-:W-:Y:S02]  /*bb20*/  IADD3 R2, R58, 0x4, RZ ;  /* 0x000000043a027810 */ /* 0x000fe40007ffe0ff */
[----:B------:R-:W-:Y:S02]  /*bb30*/  IADD3 R3, R3, c[0x0][0x20], RZ ;  /* 0x0000080003037a10 */ /* 0x000fe40007ffe0ff */
[----:B------:R-:W-:Y:S02]  /*bb40*/  MOV R6, 0xbb60 ;  /* 0x0000bb6000067802 */ /* 0x000fe40000000f00 */
[----:B-----5:R-:W-:Y:S05]  /*bb50*/  CALL.REL.NOINC `($_ZN7cutlass13device_kernelIN5flash19enable_sm80_to_sm89INS1_16FlashAttnBwdSm80INS1_25CollectiveMainloopBwdSm80ILi2ELi2EN4cute5tupleIJNS5_1CILi128EEES8_NS7_ILi64EEEEEENS_10bfloat16_tEfNS_4arch4Sm80ELb1ELb0ELb1ELb0ELb1ELb0ELb0ELb0ELi2ELi4ELi4ELi4ELb0EEENS1_24CollectiveEpilogueBwdGQAISA_fSD_Li256ELb0ELb1EEENS1_25SingleTileBwdLPTSchedulerILb0ELi128ELb1EEEEEEEEEvNT_6ParamsE$_ZN4cute3eso3ESOILb1ELb0EJNS_1CILi4096EEEiiEEC2ERKS3_RKiS8_) ;  /* 0xffffc41000007944 */ /* 0x020fea0003c3ffff */
[----:B------:R-:W-:-:S04]  /*bb60*/  MOV R5, 0x0 ;  /* 0x0000000000057802 */ /* 0x000fc80000000f00 */
[----:B------:R-:W-:Y:S05]  /*bb70*/  RET.REL.NODEC R4 `(_ZN7cutlass13device_kernelIN5flash19enable_sm80_to_sm89INS1_16FlashAttnBwdSm80INS1_25CollectiveMainloopBwdSm80ILi2ELi2EN4cute5tupleIJNS5_1CILi128EEES8_NS7_ILi64EEEEEENS_10bfloat16_tEfNS_4arch4Sm80ELb1ELb0ELb1ELb0ELb1ELb0ELb0ELb0ELi2ELi4ELi4ELi4ELb0EEENS1_24CollectiveEpilogueBwdGQAISA_fSD_Li256ELb0ELb1EEENS1_25SingleTileBwdLPTSchedulerILb0ELi128ELb1EEEEEEEEEvNT_6ParamsE) ;  /* 0xffff448004007950 */ /* 0x000fea0003c3ffff */
        .type           $_ZN7cutlass13device_kernelIN5flash19enable_sm80_to_sm89INS1_16FlashAttnBwdSm80INS1_25CollectiveMainloopBwdSm80ILi2ELi2EN4cute5tupleIJNS5_1CILi128EEES8_NS7_ILi64EEEEEENS_10bfloat16_tEfNS_4arch4Sm80ELb1ELb0ELb1ELb0ELb1ELb0ELb0ELb0ELi2ELi4ELi4ELi4ELb0EEENS1_24CollectiveEpilogueBwdGQAISA_fSD_Li256ELb0ELb1EEENS1_25SingleTileBwdLPTSchedulerILb0ELi128ELb1EEEEEEEEEvNT_6ParamsE$_ZZN4cute12filter_tupleINS_5tupleIJiNS1_IJiNS_1CILi0EEEEEEEEES5_ZNS_6detail9lift_diceIS5_S5_EEDaRKT_RKT0_EUlRKT_RKT0_E_EEDaSA_SD_OT1_ENKUlDpSG_E_clIJNS1_IJiEEES4_EEEDaSN_,@function
        .size           $_ZN7cutlass13device_kernelIN5flash19enable_sm80_to_sm89INS1_16FlashAttnBwdSm80INS1_25CollectiveMainloopBwdSm80ILi2ELi2EN4cute5tupleIJNS5_1CILi128EEES8_NS7_ILi64EEEEEENS_10bfloat16_tEfNS_4arch4Sm80ELb1ELb0ELb1ELb0ELb1ELb0ELb0ELb0ELi2ELi4ELi4ELi4ELb0EEENS1_24CollectiveEpilogueBwdGQAISA_fSD_Li256ELb0ELb1EEENS1_25SingleTileBwdLPTSchedulerILb0ELi128ELb1EEEEEEEEEvNT_6ParamsE$_ZZN4cute12filter_tupleINS_5tupleIJiNS1_IJiNS_1CILi0EEEEEEEEES5_ZNS_6detail9lift_diceIS5_S5_EEDaRKT_RKT0_EUlRKT_RKT0_E_EEDaSA_SD_OT1_ENKUlDpSG_E_clIJNS1_IJiEEES4_EEEDaSN_,($_ZN7cutlass13device_kernelIN5flash19enable_sm80_to_sm89INS1_16FlashAttnBwdSm80INS1_25CollectiveMainloopBwdSm80ILi2ELi2EN4cute5tupleIJNS5_1CILi128EEES8_NS7_ILi64EEEEEENS_10bfloat16_tEfNS_4arch4Sm80ELb1ELb0ELb1ELb0ELb1ELb0ELb0ELb0ELi2ELi4ELi4ELi4ELb0EEENS1_24CollectiveEpilogueBwdGQAISA_fSD_Li256ELb0ELb1EEENS1_25SingleTileBwdLPTSchedulerILb0ELi128ELb1EEEEEEEEEvNT_6ParamsE$_ZZN4cute12filter_tupleINS_5tupleIJiNS_1CILi0EEEEEES4_ZNS_6detail9lift_diceIS4_S4_EEDaRKT_RKT0_EUlRKT_RKT0_E_EEDaS9_SC_OT1_ENKUlDpSF_E_clIJNS1_IJiEEENS1_IJS3_EEEEEEDaSM_ - $_ZN7cutlass13device_kernelIN5flash19enable_sm80_to_sm89INS1_16FlashAttnBwdSm80INS1_25CollectiveMainloopBwdSm80ILi2ELi2EN4cute5tupleIJNS5_1CILi128EEES8_NS7_ILi64EEEEEENS_10bfloat16_tEfNS_4arch4Sm80ELb1ELb0ELb1ELb0ELb1ELb0ELb0ELb0ELi2ELi4ELi4ELi4ELb0EEENS1_24CollectiveEpilogueBwdGQAISA_fSD_Li256ELb0ELb1EEENS1_25SingleTileBwdLPTSchedulerILb0ELi128ELb1EEEEEEEEEvNT_6ParamsE$_ZZN4cute12filter_tupleINS_5tupleIJiNS1_IJiNS_1CILi0EEEEEEEEES5_ZNS_6detail9lift_diceIS5_S5_EEDaRKT_RKT0_EUlRKT_RKT0_E_EEDaSA_SD_OT1_ENKUlDpSG_E_clIJNS1_IJiEEES4_EEEDaSN_)
$_ZN7cutlass13device_kernelIN5flash19enable_sm80_to_sm89INS1_16FlashAttnBwdSm80INS1_25CollectiveMainloopBwdSm80ILi2ELi2EN4cute5tupleIJNS5_1CILi128EEES8_NS7_ILi64EEEEEENS_10bfloat16_tEfNS_4arch4Sm80ELb1ELb0ELb1ELb0ELb1ELb0ELb0ELb0ELi2ELi4ELi4ELi4ELb0EEENS1_24CollectiveEpilogueBwdGQAISA_fSD_Li256ELb0ELb1EEENS1_25SingleTileBwdLPTSchedulerILb0ELi128ELb1EEEEEEEEEvNT_6ParamsE$_ZZN4cute12filter_tupleINS_5tupleIJiNS1_IJiNS_1CILi0EEEEEEEEES5_ZNS_6detail9lift_diceIS5_S5_EEDaRKT_RKT0_EUlRKT_RKT0_E_EEDaSA_SD_OT1_ENKUlDpSG_E_clIJNS1_IJiEEES4_EEEDaSN_:
[----:B------:R-:W-:Y:S02]  /*bb80*/  IADD3 R6, R1, 0x1684, RZ ;  /* 0x0000168401067810 */ /* 0x000fe40007ffe0ff */
[----:B------:R-:W-:Y:S02]  /*bb90*/  MOV R10, 0xbbc0 ;  /* 0x0000bbc0000a7802 */ /* 0x000fe40000000f00 */
[----:B------:R-:W-:Y:S02]  /*bba0*/  IADD3 R6, R6, c[0x0][0x20], RZ ;  /* 0x0000080006067a10 */ /* 0x000fe40007ffe0ff */
[----:B------:R-:W-:Y:S05]  /*bbb0*/  CALL.REL.NOINC `($_ZN7cutlass13device_kernelIN5flash19enable_sm80_to_sm89INS1_16FlashAttnBwdSm80INS1_25CollectiveMainloopBwdSm80ILi2ELi2EN4cute5tupleIJNS5_1CILi128EEES8_NS7_ILi64EEEEEENS_10bfloat16_tEfNS_4arch4Sm80ELb1ELb0ELb1ELb0ELb1ELb0ELb0ELb0ELi2ELi4ELi4ELi4ELb0EEENS1_24CollectiveEpilogueBwdGQAISA_fSD_Li256ELb0ELb1EEENS1_25SingleTileBwdLPTSchedulerILb0ELi128ELb1EEEEEEEEEvNT_6ParamsE$_ZN4cute3eso3ESOILb0ELb0EJiiNS_1CILi0EEEEEC2ERKiS6_RKS3_) ;  /* 0xffffaeb000007944 */ /* 0x000fea0003c3ffff */
[----:B-1----:R1:W5:Y:S04]  /*bbc0*/  LDL R3, [R1+0x1688] ;  /* 0x0016880001037983 */ /* 0x0023680000100800 */
[----:B------:R1:W5:Y:S01]  /*bbd0*/  LDL R5, [R1+0x1684] ;  /* 0x0016840001057983 */ /* 0x0003620000100800 */
[----:B------:R-:W-:Y:S02]  /*bbe0*/  MOV R8, R2 ;  /* 0x0000000200087202 */ /* 0x000fe40000000f00 */
[----:B------:R-:W-:-:S04]  /*bbf0*/  MOV R9, 0x0 ;  /* 0x0000000000097802 */ /* 0x000fc80000000f00 */
[----:B------:R-:W-:Y:S05]  /*bc00*/  RET.REL.NODEC R8 `(_ZN7cutlass13device_kernelIN5flash19enable_sm80_to_sm89INS1_16FlashAttnBwdSm80INS1_25CollectiveMainloopBwdSm80ILi2ELi2EN4cute5tupleIJNS5_1CILi128EEES8_NS7_ILi64EEEEEENS_10bfloat16_tEfNS_4arch4Sm80ELb1ELb0ELb1ELb0ELb1ELb0ELb0ELb0ELi2ELi4ELi4ELi4ELb0EEENS1_24CollectiveEpilogueBwdGQAISA_fSD_Li256ELb0ELb1EEENS1_25SingleTileBwdLPTSchedulerILb0ELi128ELb1EEEEEEEEEvNT_6ParamsE) ;  /* 0xffff43f008007950 */ /* 0x000fea0003c3ffff */
        .type           $_ZN7cutlass13device_kernelIN5flash19enable_sm80_to_sm89INS1_16FlashAttnBwdSm80INS1_25CollectiveMainloopBwdSm80ILi2ELi2EN4cute5tupleIJNS5_1CILi128EEES8_NS7_ILi64EEEEEENS_10bfloat16_tEfNS_4arch4Sm80ELb1ELb0ELb1ELb0ELb1ELb0ELb0ELb0ELi2ELi4ELi4ELi4ELb0EEENS1_24CollectiveEpilogueBwdGQAISA_fSD_Li256ELb0ELb1EEENS1_25SingleTileBwdLPTSchedulerILb0ELi128ELb1EEEEEEEEEvNT_6ParamsE$_ZZN4cute12filter_tupleINS_5tupleIJiNS_1CILi0EEEEEES4_ZNS_6detail9lift_diceIS4_S4_EEDaRKT_RKT0_EUlRKT_RKT0_E_EEDaS9_SC_OT1_ENKUlDpSF_E_clIJNS1_IJiEEENS1_IJS3_EEEEEEDaSM_,@function
        .size           $_ZN7cutlass13device_kernelIN5flash19enable_sm80_to_sm89INS1_16FlashAttnBwdSm80INS1_25CollectiveMainloopBwdSm80ILi2ELi2EN4cute5tupleIJNS5_1CILi128EEES8_NS7_ILi64EEEEEENS_10bfloat16_tEfNS_4arch4Sm80ELb1ELb0ELb1ELb0ELb1ELb0ELb0ELb0ELi2ELi4ELi4ELi4ELb0EEENS1_24CollectiveEpilogueBwdGQAISA_fSD_Li256ELb0ELb1EEENS1_25SingleTileBwdLPTSchedulerILb0ELi128ELb1EEEEEEEEEvNT_6ParamsE$_ZZN4cute12filter_tupleINS_5tupleIJiNS_1CILi0EEEEEES4_ZNS_6detail9lift_diceIS4_S4_EEDaRKT_RKT0_EUlRKT_RKT0_E_EEDaS9_SC_OT1_ENKUlDpSF_E_clIJNS1_IJiEEENS1_IJS3_EEEEEEDaSM_,($_ZN7cutlass13device_kernelIN5flash19enable_sm80_to_sm89INS1_16FlashAttnBwdSm80INS1_25CollectiveMainloopBwdSm80ILi2ELi2EN4cute5tupleIJNS5_1CILi128EEES8_NS7_ILi64EEEEEENS_10bfloat16_tEfNS_4arch4Sm80ELb1ELb0ELb1ELb0ELb1ELb0ELb0ELb0ELi2ELi4ELi4ELi4ELb0EEENS1_24CollectiveEpilogueBwdGQAISA_fSD_Li256ELb0ELb1EEENS1_25SingleTileBwdLPTSchedulerILb0ELi128ELb1EEEEEEEEEvNT_6ParamsE$_ZZN4cute13to_mixed_bitsINS_5tupleIJNS1_IJNS_1CILi4EEENS2_ILi8EEEEEENS2_ILi2EEENS2_ILi1EEEEEENS1_IJNS1_IJNS2_ILi0EEENS2_ILi64EEEEEES9_S9_EEENS1_IJNS1_IJiiEEEiS9_EEEEEDaRKT_RKT0_RKT1_ENKUlDpRKT_E_clIJNS_9MixedBitsILj0ELj448EEENS2_ILj0EEESW_EEEDaSR_ - $_ZN7cutlass13device_kernelIN5flash19enable_sm80_to_sm89INS1_16FlashAttnBwdSm80INS1_25CollectiveMainloopBwdSm80ILi2ELi2EN4cute5tupleIJNS5_1CILi128EEES8_NS7_ILi64EEEEEENS_10bfloat16_tEfNS_4arch4Sm80ELb1ELb0ELb1ELb0ELb1ELb0ELb0ELb0ELi2ELi4ELi4ELi4ELb0EEENS1_24CollectiveEpilogueBwdGQAISA_fSD_Li256ELb0ELb1EEENS1_25SingleTileBwdLPTSchedulerILb0ELi128ELb1EEEEEEEEEvNT_6ParamsE$_ZZN4cute12filter_tupleINS_5tupleIJiNS_1CILi0EEEEEES4_ZNS_6detail9lift_diceIS4_S4_EEDaRKT_RKT0_EUlRKT_RKT0_E_EEDaS9_SC_OT1_ENKUlDpSF_E_clIJNS1_IJiEEENS1_IJS3_EEEEEEDaSM_)
$_ZN7cutlass13device_kernelIN5flash19enable_sm80_to_sm89INS1_16FlashAttnBwdSm80INS1_25CollectiveMainloopBwdSm80ILi2ELi2EN4cute5tupleIJNS5_1CILi128EEES8_NS7_ILi64EEEEEENS_10bfloat16_tEfNS_4arch4Sm80ELb1ELb0ELb1ELb0ELb1ELb0ELb0ELb0ELi2ELi4ELi4ELi4ELb0EEENS1_24CollectiveEpilogueBwdGQAISA_fSD_Li256ELb0ELb1EEENS1_25SingleTileBwdLPTSchedulerILb0ELi128ELb1EEEEEEEEEvNT_6ParamsE$_ZZN4cute12filter_tupleINS_5tupleIJiNS_1CILi0EEEEEES4_ZNS_6detail9lift_diceIS4_S4_EEDaRKT_RKT0_EUlRKT_RKT0_E_EEDaS9_SC_OT1_ENKUlDpSF_E_clIJNS1_IJiEEENS1_IJS3_EEEEEEDaSM_:
[----:B------:R-:W-:Y:S02]  /*bc10*/  IADD3 R2, R1, 0x1684, RZ ;  /* 0x0000168401027810 */ /* 0x000fe40007ffe0ff */
[----:B------:R-:W-:Y:S02]  /*bc20*/  MOV R6, 0xbc50 ;  /* 0x0000bc5000067802 */ /* 0x000fe40000000f00 */
[----:B------:R-:W-:Y:S02]  /*bc30*/  IADD3 R2, R2, c[0x0][0x20], RZ ;  /* 0x0000080002027a10 */ /* 0x000fe40007ffe0ff */
[----:B------:R-:W-:Y:S05]  /*bc40*/  CALL.REL.NOINC `($_ZN7cutlass13device_kernelIN5flash19enable_sm80_to_sm89INS1_16FlashAttnBwdSm80INS1_25CollectiveMainloopBwdSm80ILi2ELi2EN4cute5tupleIJNS5_1CILi128EEES8_NS7_ILi64EEEEEENS_10bfloat16_tEfNS_4arch4Sm80ELb1ELb0ELb1ELb0ELb1ELb0ELb0ELb0ELi2ELi4ELi4ELi4ELb0EEENS1_24CollectiveEpilogueBwdGQAISA_fSD_Li256ELb0ELb1EEENS1_25SingleTileBwdLPTSchedulerILb0ELi128ELb1EEEEEEEEEvNT_6ParamsE$_ZN4cute3eso3ESOILb0ELb1EJiNS_1CILi0EEEEEC2ERKiRKS3_) ;  /* 0xffffb5a000007944 */ /* 0x000fea0003c3ffff */
[----:B-1----:R1:W5:Y:S01]  /*bc50*/  LDL R2, [R1+0x1684] ;  /* 0x0016840001027983 */ /* 0x0023620000100800 */
[----:B------:R-:W-:Y:S02]  /*bc60*/  MOV R8, R72 ;  /* 0x0000004800087202 */ /* 0x000fe40000000f00 */
[----:B------:R-:W-:-:S04]  /*bc70*/  MOV R9, 0x0 ;  /* 0x0000000000097802 */ /* 0x000fc80000000f00 */
[----:B------:R-:W-:Y:S05]  /*bc80*/  RET.REL.NODEC R8 `(_ZN7cutlass13device_kernelIN5flash19enable_sm80_to_sm89INS1_16FlashAttnBwdSm80INS1_25CollectiveMainloopBwdSm80ILi2ELi2EN4cute5tupleIJNS5_1CILi128EEES8_NS7_ILi64EEEEEENS_10bfloat16_tEfNS_4arch4Sm80ELb1ELb0ELb1ELb0ELb1ELb0ELb0ELb0ELi2ELi4ELi4ELi4ELb0EEENS1_24CollectiveEpilogueBwdGQAISA_fSD_Li256ELb0ELb1EEENS1_25SingleTileBwdLPTSchedulerILb0ELi128ELb1EEEEEEEEEvNT_6ParamsE) ;  /* 0xffff437008007950 */ /* 0x000fea0003c3ffff */
        .type           $_ZN7cutlass13device_kernelIN5flash19enable_sm80_to_sm89INS1_16FlashAttnBwdSm80INS1_25CollectiveMainloopBwdSm80ILi2ELi2EN4cute5tupleIJNS5_1CILi128EEES8_NS7_ILi64EEEEEENS_10bfloat16_tEfNS_4arch4Sm80ELb1ELb0ELb1ELb0ELb1ELb0ELb0ELb0ELi2ELi4ELi4ELi4ELb0EEENS1_24CollectiveEpilogueBwdGQAISA_fSD_Li256ELb0ELb1EEENS1_25SingleTileBwdLPTSchedulerILb0ELi128ELb1EEEEEEEEEvNT_6ParamsE$_ZZN4cute13to_mixed_bitsINS_5tupleIJNS1_IJNS_1CILi4EEENS2_ILi8EEEEEENS2_ILi2EEENS2_ILi1EEEEEENS1_IJNS1_IJNS2_ILi0EEENS2_ILi64EEEEEES9_S9_EEENS1_IJNS1_IJiiEEEiS9_EEEEEDaRKT_RKT0_RKT1_ENKUlDpRKT_E_clIJNS_9MixedBitsILj0ELj448EEENS2_ILj0EEESW_EEEDaSR_,@function
        .size           $_ZN7cutlass13device_kernelIN5flash19enable_sm80_to_sm89INS1_16FlashAttnBwdSm80INS1_25CollectiveMainloopBwdSm80ILi2ELi2EN4cute5tupleIJNS5_1CILi128EEES8_NS7_ILi64EEEEEENS_10bfloat16_tEfNS_4arch4Sm80ELb1ELb0ELb1ELb0ELb1ELb0ELb0ELb0ELi2ELi4ELi4ELi4ELb0EEENS1_24CollectiveEpilogueBwdGQAISA_fSD_Li256ELb0ELb1EEENS1_25SingleTileBwdLPTSchedulerILb0ELi128ELb1EEEEEEEEEvNT_6ParamsE$_ZZN4cute13to_mixed_bitsINS_5tupleIJNS1_IJNS_1CILi4EEENS2_ILi8EEEEEENS2_ILi2EEENS2_ILi1EEEEEENS1_IJNS1_IJNS2_ILi0EEENS2_ILi64EEEEEES9_S9_EEENS1_IJNS1_IJiiEEEiS9_EEEEEDaRKT_RKT0_RKT1_ENKUlDpRKT_E_clIJNS_9MixedBitsILj0ELj448EEENS2_ILj0EEESW_EEEDaSR_,($_ZN7cutlass13device_kernelIN5flash19enable_sm80_to_sm89INS1_16FlashAttnBwdSm80INS1_25CollectiveMainloopBwdSm80ILi2ELi2EN4cute5tupleIJNS5_1CILi128EEES8_NS7_ILi64EEEEEENS_10bfloat16_tEfNS_4arch4Sm80ELb1ELb0ELb1ELb0ELb1ELb0ELb0ELb0ELi2ELi4ELi4ELi4ELb0EEENS1_24CollectiveEpilogueBwdGQAISA_fSD_Li256ELb0ELb1EEENS1_25SingleTileBwdLPTSchedulerILb0ELi128ELb1EEEEEEEEEvNT_6ParamsE$_ZZN4cute13to_mixed_bitsINS_5tupleIJNS1_IJNS_1CILi4EEENS2_ILi8EEEEEENS2_ILi2EEENS2_ILi1EEEEEENS1_IJNS1_IJNS2_ILi0EEENS2_ILi64EEEEEES9_S9_EEENS1_IJNS1_IJiiEEEiS9_EEEEEDaRKT_RKT0_RKT1_ENKUlRKT_RKT0_RKT1_E_clIS5_SB_SD_EEDaSQ_ST_SW_ - $_ZN7cutlass13device_kernelIN5flash19enable_sm80_to_sm89INS1_16FlashAttnBwdSm80INS1_25CollectiveMainloopBwdSm80ILi2ELi2EN4cute5tupleIJNS5_1CILi128EEES8_NS7_ILi64EEEEEENS_10bfloat16_tEfNS_4arch4Sm80ELb1ELb0ELb1ELb0ELb1ELb0ELb0ELb0ELi2ELi4ELi4ELi4ELb0EEENS1_24CollectiveEpilogueBwdGQAISA_fSD_Li256ELb0ELb1EEENS1_25SingleTileBwdLPTSchedulerILb0ELi128ELb1EEEEEEEEEvNT_6ParamsE$_ZZN4cute13to_mixed_bitsINS_5tupleIJNS1_IJNS_1CILi4EEENS2_ILi8EEEEEENS2_ILi2EEENS2_ILi1EEEEEENS1_IJNS1_IJNS2_ILi0EEENS2_ILi64EEEEEES9_S9_EEENS1_IJNS1_IJiiEEEiS9_EEEEEDaRKT_RKT0_RKT1_ENKUlDpRKT_E_clIJNS_9MixedBitsILj0ELj448EEENS2_ILj0EEESW_EEEDaSR_)
$_ZN7cutlass13device_kernelIN5flash19enable_sm80_to_sm89INS1_16FlashAttnBwdSm80INS1_25CollectiveMainloopBwdSm80ILi2ELi2EN4cute5tupleIJNS5_1CILi128EEES8_NS7_ILi64EEEEEENS_10bfloat16_tEfNS_4arch4Sm80ELb1ELb0ELb1ELb0ELb1ELb0ELb0ELb0ELi2ELi4ELi4ELi4ELb0EEENS1_24CollectiveEpilogueBwdGQAISA_fSD_Li256ELb0ELb1EEENS1_25SingleTileBwdLPTSchedulerILb0ELi128ELb1EEEEEEEEEvNT_6ParamsE$_ZZN4cute13to_mixed_bitsINS_5tupleIJNS1_IJNS_1CILi4EEENS2_ILi8EEEEEENS2_ILi2EEENS2_ILi1EEEEEENS1_IJNS1_IJNS2_ILi0EEENS2_ILi64EEEEEES9_S9_EEENS1_IJNS1_IJiiEEEiS9_EEEEEDaRKT_RKT0_RKT1_ENKUlDpRKT_E_clIJNS_9MixedBitsILj0ELj448EEENS2_ILj0EEESW_EEEDaSR_:
[----:B------:R-:W-:Y:S02]  /*bc90*/  MOV R3, 0x0 ;  /* 0x0000000000037802 */ /* 0x000fe40000000f00 */
[----:B------:R-:W-:Y:S02]  /*bca0*/  LOP3.LUT R13, R13, 0x1c0, RZ, 0xc0, !PT ;  /* 0x000001c00d0d7812 */ /* 0x000fe400078ec0ff */
[----:B------:R-:W-:Y:S05]  /*bcb0*/  RET.REL.NODEC R2 `(_ZN7cutlass13device_kernelIN5flash19enable_sm80_to_sm89INS1_16FlashAttnBwdSm80INS1_25CollectiveMainloopBwdSm80ILi2ELi2EN4cute5tupleIJNS5_1CILi128EEES8_NS7_ILi64EEEEEENS_10bfloat16_tEfNS_4arch4Sm80ELb1ELb0ELb1ELb0ELb1ELb0ELb0ELb0ELi2ELi4ELi4ELi4ELb0EEENS1_24CollectiveEpilogueBwdGQAISA_fSD_Li256ELb0ELb1EEENS1_25SingleTileBwdLPTSchedulerILb0ELi128ELb1EEEEEEEEEvNT_6ParamsE) ;  /* 0xffff434002007950 */ /* 0x000fea0003c3ffff */
        .type           $_ZN7cutlass13device_kernelIN5flash19enable_sm80_to_sm89INS1_16FlashAttnBwdSm80INS1_25CollectiveMainloopBwdSm80ILi2ELi2EN4cute5tupleIJNS5_1CILi128EEES8_NS7_ILi64EEEEEENS_10bfloat16_tEfNS_4arch4Sm80ELb1ELb0ELb1ELb0ELb1ELb0ELb0ELb0ELi2ELi4ELi4ELi4ELb0EEENS1_24CollectiveEpilogueBwdGQAISA_fSD_Li256ELb0ELb1EEENS1_25SingleTileBwdLPTSchedulerILb0ELi128ELb1EEEEEEEEEvNT_6ParamsE$_ZZN4cute13to_mixed_bitsINS_5tupleIJNS1_IJNS_1CILi4EEENS2_ILi8EEEEEENS2_ILi2EEENS2_ILi1EEEEEENS1_IJNS1_IJNS2_ILi0EEENS2_ILi64EEEEEES9_S9_EEENS1_IJNS1_IJiiEEEiS9_EEEEEDaRKT_RKT0_RKT1_ENKUlRKT_RKT0_RKT1_E_clIS5_SB_SD_EEDaSQ_ST_SW_,@function
        .size           $_ZN7cutlass13device_kernelIN5flash19enable_sm80_to_sm89INS1_16FlashAttnBwdSm80INS1_25CollectiveMainloopBwdSm80ILi2ELi2EN4cute5tupleIJNS5_1CILi128EEES8_NS7_ILi64EEEEEENS_10bfloat16_tEfNS_4arch4Sm80ELb1ELb0ELb1ELb0ELb1ELb0ELb0ELb0ELi2ELi4ELi4ELi4ELb0EEENS1_24CollectiveEpilogueBwdGQAISA_fSD_Li256ELb0ELb1EEENS1_25SingleTileBwdLPTSchedulerILb0ELi128ELb1EEEEEEEEEvNT_6ParamsE$_ZZN4cute13to_mixed_bitsINS_5tupleIJNS1_IJNS_1CILi4EEENS2_ILi8EEEEEENS2_ILi2EEENS2_ILi1EEEEEENS1_IJNS1_IJNS2_ILi0EEENS2_ILi64EEEEEES9_S9_EEENS1_IJNS1_IJiiEEEiS9_EEEEEDaRKT_RKT0_RKT1_ENKUlRKT_RKT0_RKT1_E_clIS5_SB_SD_EEDaSQ_ST_SW_,($_ZN7cutlass13device_kernelIN5flash19enable_sm80_to_sm89INS1_16FlashAttnBwdSm80INS1_25CollectiveMainloopBwdSm80ILi2ELi2EN4cute5tupleIJNS5_1CILi128EEES8_NS7_ILi64EEEEEENS_10bfloat16_tEfNS_4arch4Sm80ELb1ELb0ELb1ELb0ELb1ELb0ELb0ELb0ELi2ELi4ELi4ELi4ELb0EEENS1_24CollectiveEpilogueBwdGQAISA_fSD_Li256ELb0ELb1EEENS1_25SingleTileBwdLPTSchedulerILb0ELi128ELb1EEEEEEEEEvNT_6ParamsE$_ZZN4cute13to_mixed_bitsINS_5tupleIJNS1_IJNS_1CILi4EEENS2_ILi8EEEEEENS2_ILi2EEENS2_ILi1EEEEEENS1_IJNS1_IJNS2_ILi128EEENS2_ILi0EEEEEES4_SA_EEENS1_IJNS1_IJiiEEEiSA_EEEEEDaRKT_RKT0_RKT1_ENKUlDpRKT_E_clIJNS_9MixedBitsILj0ELj384EEENSU_ILj0ELj8EEENS2_ILj0EEEEEEDaSR_ - $_ZN7cutlass13device_kernelIN5flash19enable_sm80_to_sm89INS1_16FlashAttnBwdSm80INS1_25CollectiveMainloopBwdSm80ILi2ELi2EN4cute5tupleIJNS5_1CILi128EEES8_NS7_ILi64EEEEEENS_10bfloat16_tEfNS_4arch4Sm80ELb1ELb0ELb1ELb0ELb1ELb0ELb0ELb0ELi2ELi4ELi4ELi4ELb0EEENS1_24CollectiveEpilogueBwdGQAISA_fSD_Li256ELb0ELb1EEENS1_25SingleTileBwdLPTSchedulerILb0ELi128ELb1EEEEEEEEEvNT_6ParamsE$_ZZN4cute13to_mixed_bitsINS_5tupleIJNS1_IJNS_1CILi4EEENS2_ILi8EEEEEENS2_ILi2EEENS2_ILi1EEEEEENS1_IJNS1_IJNS2_ILi0EEENS2_ILi64EEEEEES9_S9_EEENS1_IJNS1_IJiiEEEiS9_EEEEEDaRKT_RKT0_RKT1_ENKUlRKT_RKT0_RKT1_E_clIS5_SB_SD_EEDaSQ_ST_SW_)
$_ZN7cutlass13device_kernelIN5flash19enable_sm80_to_sm89INS1_16FlashAttnBwdSm80INS1_25CollectiveMainloopBwdSm80ILi2ELi2EN4cute5tupleIJNS5_1CILi128EEES8_NS7_ILi64EEEEEENS_10bfloat16_tEfNS_4arch4Sm80ELb1ELb0ELb1ELb0ELb1ELb0ELb0ELb0ELi2ELi4ELi4ELi4ELb0EEENS1_24CollectiveEpilogueBwdGQAISA_fSD_Li256ELb0ELb1EEENS1_25SingleTileBwdLPTSchedulerILb0ELi128ELb1EEEEEEEEEvNT_6ParamsE$_ZZN4cute13to_mixed_bitsINS_5tupleIJNS1_IJNS_1CILi4EEENS2_ILi8EEEEEENS2_ILi2EEENS2_ILi1EEEEEENS1_IJNS1_IJNS2_ILi0EEENS2_ILi64EEEEEES9_S9_EEENS1_IJNS1_IJiiEEEiS9_EEEEEDaRKT_RKT0_RKT1_ENKUlRKT_RKT0_RKT1_E_clIS5_SB_SD_EEDaSQ_ST_SW_:
[----:B------:R-:W-:Y:S02]  /*bcc0*/  MOV R2, 0xbce0 ;  /* 0x0000bce000027802 */ /* 0x000fe40000000f00 */
[----:B------:R-:W-:Y:S05]  /*bcd0*/  CALL.REL.NOINC `($_ZN7cutlass13device_kernelIN5flash19enable_sm80_to_sm89INS1_16FlashAttnBwdSm80INS1_25CollectiveMainloopBwdSm80ILi2ELi2EN4cute5tupleIJNS5_1CILi128EEES8_NS7_ILi64EEEEEENS_10bfloat16_tEfNS_4arch4Sm80ELb1ELb0ELb1ELb0ELb1ELb0ELb0ELb0ELi2ELi4ELi4ELi4ELb0EEENS1_24CollectiveEpilogueBwdGQAISA_fSD_Li256ELb0ELb1EEENS1_25SingleTileBwdLPTSchedulerILb0ELi128ELb1EEEEEEEEEvNT_6ParamsE$_ZZN4cute13to_mixed_bitsINS_5tupleIJNS_1CILi4EEENS2_ILi8EEEEEENS1_IJNS2_ILi0EEENS2_ILi64EEEEEENS1_IJiiEEEEEDaRKT_RKT0_RKT1_ENKUlRKT_RKT0_RKT1_E_clIS4_S7_iEEDaSL_SO_SR_) ;  /* 0x0000038000007944 */ /* 0x000fea0003c00000 */
[----:B------:R-:W-:Y:S02]  /*bce0*/  MOV R2, 0xbd00 ;  /* 0x0000bd0000027802 */ /* 0x000fe40000000f00 */
[----:B------:R-:W-:Y:S05]  /*bcf0*/  CALL.REL.NOINC `($_ZN7cutlass13device_kernelIN5flash19enable_sm80_to_sm89INS1_16FlashAttnBwdSm80INS1_25CollectiveMainloopBwdSm80ILi2ELi2EN4cute5tupleIJNS5_1CILi128EEES8_NS7_ILi64EEEEEENS_10bfloat16_tEfNS_4arch4Sm80ELb1ELb0ELb1ELb0ELb1ELb0ELb0ELb0ELi2ELi4ELi4ELi4ELb0EEENS1_24CollectiveEpilogueBwdGQAISA_fSD_Li256ELb0ELb1EEENS1_25SingleTileBwdLPTSchedulerILb0ELi128ELb1EEEEEEEEEvNT_6ParamsE$_ZZN4cute13to_mixed_bitsINS_5tupleIJNS_1CILi4EEENS2_ILi8EEEEEENS1_IJNS2_ILi0EEENS2_ILi64EEEEEENS1_IJiiEEEEEDaRKT_RKT0_RKT1_ENKUlDpRKT_E_clIJNS2_ILj0EEENS_9MixedBitsILj0ELj448EEEEEEDaSM_) ;  /* 0x0000032000007944 */ /* 0x000fea0003c00000 */
[----:B------:R-:W-:Y:S02]  /*bd00*/  MOV R13, R3 ;  /* 0x00000003000d7202 */ /* 0x000fe40000000f00 */
[----:B------:R-:W-:Y:S02]  /*bd10*/  MOV R2, R6 ;  /* 0x0000000600027202 */ /* 0x000fe40000000f00 */
[----:B------:R-:W-:-:S04]  /*bd20*/  MOV R3, 0x0 ;  /* 0x0000000000037802 */ /* 0x000fc80000000f00 */
[----:B------:R-:W-:Y:S05]  /*bd30*/  RET.REL.NODEC R2 `(_ZN7cutlass13device_kernelIN5flash19enable_sm80_to_sm89INS1_16FlashAttnBwdSm80INS1_25CollectiveMainloopBwdSm80ILi2ELi2EN4cute5tupleIJNS5_1CILi128EEES8_NS7_ILi64EEEEEENS_10bfloat16_tEfNS_4arch4Sm80ELb1ELb0ELb1ELb0ELb1ELb0ELb0ELb0ELi2ELi4ELi4ELi4ELb0EEENS1_24CollectiveEpilogueBwdGQAISA_fSD_Li256ELb0ELb1EEENS1_25SingleTileBwdLPTSchedulerILb0ELi128ELb1EEEEEEEEEvNT_6ParamsE) ;  /* 0xffff42c002007950 */ /* 0x000fea0003c3ffff */
        .type           $_ZN7cutlass13device_kernelIN5flash19enable_sm80_to_sm89INS1_16FlashAttnBwdSm80INS1_25CollectiveMainloopBwdSm80ILi2ELi2EN4cute5tupleIJNS5_1CILi128EEES8_NS7_ILi64EEEEEENS_10bfloat16_tEfNS_4arch4Sm80ELb1ELb0ELb1ELb0ELb1ELb0ELb0ELb0ELi2ELi4ELi4ELi4ELb0EEENS1_24CollectiveEpilogueBwdGQAISA_fSD_Li256ELb0ELb1EEENS1_25SingleTileBwdLPTSchedulerILb0ELi128ELb1EEEEEEEEEvNT_6ParamsE$_ZZN4cute13to_mixed_bitsINS_5tupleIJNS1_IJNS_1CILi4EEENS2_ILi8EEEEEENS2_ILi2EEENS2_ILi1EEEEEENS1_IJNS1_IJNS2_ILi128EEENS2_ILi0EEEEEES4_SA_EEENS1_IJNS1_IJiiEEEiSA_EEEEEDaRKT_RKT0_RKT1_ENKUlDpRKT_E_clIJNS_9MixedBitsILj0ELj384EEENSU_ILj0ELj8EEENS2_ILj0EEEEEEDaSR_,@function
        .size           $_ZN7cutlass13device_kernelIN5flash19enable_sm80_to_sm89INS1_16FlashAttnBwdSm80INS1_25CollectiveMainloopBwdSm80ILi2ELi2EN4cute5tupleIJNS5_1CILi128EEES8_NS7_ILi64EEEEEENS_10bfloat16_tEfNS_4arch4Sm80ELb1ELb0ELb1ELb0ELb1ELb0ELb0ELb0ELi2ELi4ELi4ELi4ELb0EEENS1_24CollectiveEpilogueBwdGQAISA_fSD_Li256ELb0ELb1EEENS1_25SingleTileBwdLPTSchedulerILb0ELi128ELb1EEEEEEEEEvNT_6ParamsE$_ZZN4cute13to_mixed_bitsINS_5tupleIJNS1_IJNS_1CILi4EEENS2_ILi8EEEEEENS2_ILi2EEENS2_ILi1EEEEEENS1_IJNS1_IJNS2_ILi128EEENS2_ILi0EEEEEES4_SA_EEENS1_IJNS1_IJiiEEEiSA_EEEEEDaRKT_RKT0_RKT1_ENKUlDpRKT_E_clIJNS_9MixedBitsILj0ELj384EEENSU_ILj0ELj8EEENS2_ILj0EEEEEEDaSR_,($_ZN7cutlass13device_kernelIN5flash19enable_sm80_to_sm89INS1_16FlashAttnBwdSm80INS1_25CollectiveMainloopBwdSm80ILi2ELi2EN4cute5tupleIJNS5_1CILi128EEES8_NS7_ILi64EEEEEENS_10bfloat16_tEfNS_4arch4Sm80ELb1ELb0ELb1ELb0ELb1ELb0ELb0ELb0ELi2ELi4ELi4ELi4ELb0EEENS1_24CollectiveEpilogueBwdGQAISA_fSD_Li256ELb0ELb1EEENS1_25SingleTileBwdLPTSchedulerILb0ELi128ELb1EEEEEEEEEvNT_6ParamsE$_ZZN4cute13to_mixed_bitsINS_5tupleIJNS1_IJNS_1CILi4EEENS2_ILi8EEEEEENS2_ILi2EEENS2_ILi1EEEEEENS1_IJNS1_IJNS2_ILi128EEENS2_ILi0EEEEEES4_SA_EEENS1_IJNS1_IJiiEEEiSA_EEEEEDaRKT_RKT0_RKT1_ENKUlRKT_RKT0_RKT1_E_clIS5_SB_SD_EEDaSQ_ST_SW_ - $_ZN7cutlass13device_kernelIN5flash19enable_sm80_to_sm89INS1_16FlashAttnBwdSm80INS1_25CollectiveMainloopBwdSm80ILi2ELi2EN4cute5tupleIJNS5_1CILi128EEES8_NS7_ILi64EEEEEENS_10bfloat16_tEfNS_4arch4Sm80ELb1ELb0ELb1ELb0ELb1ELb0ELb0ELb0ELi2ELi4ELi4ELi4ELb0EEENS1_24CollectiveEpilogueBwdGQAISA_fSD_Li256ELb0ELb1EEENS1_25SingleTileBwdLPTSchedulerILb0ELi128ELb1EEEEEEEEEvNT_6ParamsE$_ZZN4cute13to_mixed_bitsINS_5tupleIJNS1_IJNS_1CILi4EEENS2_ILi8EEEEEENS2_ILi2EEENS2_ILi1EEEEEENS1_IJNS1_IJNS2_ILi128EEENS2_ILi0EEEEEES4_SA_EEENS1_IJNS1_IJiiEEEiSA_EEEEEDaRKT_RKT0_RKT1_ENKUlDpRKT_E_clIJNS_9MixedBitsILj0ELj384EEENSU_ILj0ELj8EEENS2_ILj0EEEEEEDaSR_)
$_ZN7cutlass13device_kernelIN5flash19enable_sm80_to_sm89INS1_16FlashAttnBwdSm80INS1_25CollectiveMainloopBwdSm80ILi2ELi2EN4cute5tupleIJNS5_1CILi128EEES8_NS7_ILi64EEEEEENS_10bfloat16_tEfNS_4arch4Sm80ELb1ELb0ELb1ELb0ELb1ELb0ELb0ELb0ELi2ELi4ELi4ELi4ELb0EEENS1_24CollectiveEpilogueBwdGQAISA_fSD_Li256ELb0ELb1EEENS1_25SingleTileBwdLPTSchedulerILb0ELi128ELb1EEEEEEEEEvNT_6ParamsE$_ZZN4cute13to_mixed_bitsINS_5tupleIJNS1_IJNS_1CILi4EEENS2_ILi8EEEEEENS2_ILi2EEENS2_ILi1EEEEEENS1_IJNS1_IJNS2_ILi128EEENS2_ILi0EEEEEES4_SA_EEENS1_IJNS1_IJiiEEEiSA_EEEEEDaRKT_RKT0_RKT1_ENKUlDpRKT_E_clIJNS_9MixedBitsILj0ELj384EEENSU_ILj0ELj8EEENS2_ILj0EEEEEEDaSR_:
[----:B------:R-:W-:-:S04]  /*bd40*/  LOP3.LUT R6, R5, 0x8, RZ, 0xc0, !PT ;  /* 0x0000000805067812 */ /* 0x000fc800078ec0ff */
[----:B------:R-:W-:Y:S01]  /*bd50*/  LOP3.LUT R11, R6, 0x188, R3, 0x78, !PT ;  /* 0x00000188060b7812 */ /* 0x000fe200078e7803 */
[----:B------:R-:W-:-:S04]  /*bd60*/  IMAD.MOV.U32 R3, RZ, RZ, 0x0 ;  /* 0x00000000ff037424 */ /* 0x000fc800078e00ff */
[----:B------:R-:W-:Y:S05]  /*bd70*/  RET.REL.NODEC R2 `(_ZN7cutlass13device_kernelIN5flash19enable_sm80_to_sm89INS1_16FlashAttnBwdSm80INS1_25CollectiveMainloopBwdSm80ILi2ELi2EN4cute5tupleIJNS5_1CILi128EEES8_NS7_ILi64EEEEEENS_10bfloat16_tEfNS_4arch4Sm80ELb1ELb0ELb1ELb0ELb1ELb0ELb0ELb0ELi2ELi4ELi4ELi4ELb0EEENS1_24CollectiveEpilogueBwdGQAISA_fSD_Li256ELb0ELb1EEENS1_25SingleTileBwdLPTSchedulerILb0ELi128ELb1EEEEEEEEEvNT_6ParamsE) ;  /* 0xffff428002007950 */ /* 0x000fea0003c3ffff */
        .type           $_ZN7cutlass13device_kernelIN5flash19enable_sm80_to_sm89INS1_16FlashAttnBwdSm80INS1_25CollectiveMainloopBwdSm80ILi2ELi2EN4cute5tupleIJNS5_1CILi128EEES8_NS7_ILi64EEEEEENS_10bfloat16_tEfNS_4arch4Sm80ELb1ELb0ELb1ELb0ELb1ELb0ELb0ELb0ELi2ELi4ELi4ELi4ELb0EEENS1_24CollectiveEpilogueBwdGQAISA_fSD_Li256ELb0ELb1EEENS1_25SingleTileBwdLPTSchedulerILb0ELi128ELb1EEEEEEEEEvNT_6ParamsE$_ZZN4cute13to_mixed_bitsINS_5tupleIJNS1_IJNS_1CILi4EEENS2_ILi8EEEEEENS2_ILi2EEENS2_ILi1EEEEEENS1_IJNS1_IJNS2_ILi128EEENS2_ILi0EEEEEES4_SA_EEENS1_IJNS1_IJiiEEEiSA_EEEEEDaRKT_RKT0_RKT1_ENKUlRKT_RKT0_RKT1_E_clIS5_SB_SD_EEDaSQ_ST_SW_,@function
        .size           $_ZN7cutlass13device_kernelIN5flash19enable_sm80_to_sm89INS1_16FlashAttnBwdSm80INS1_25CollectiveMainloopBwdSm80ILi2ELi2EN4cute5tupleIJNS5_1CILi128EEES8_NS7_ILi64EEEEEENS_10bfloat16_tEfNS_4arch4Sm80ELb1ELb0ELb1ELb0ELb1ELb0ELb0ELb0ELi2ELi4ELi4ELi4ELb0EEENS1_24CollectiveEpilogueBwdGQAISA_fSD_Li256ELb0ELb1EEENS1_25SingleTileBwdLPTSchedulerILb0ELi128ELb1EEEEEEEEEvNT_6ParamsE$_ZZN4cute13to_mixed_bitsINS_5tupleIJNS1_IJNS_1CILi4EEENS2_ILi8EEEEEENS2_ILi2EEENS2_ILi1EEEEEENS1_IJNS1_IJNS2_ILi128EEENS2_ILi0EEEEEES4_SA_EEENS1_IJNS1_IJiiEEEiSA_EEEEEDaRKT_RKT0_RKT1_ENKUlRKT_RKT0_RKT1_E_clIS5_SB_SD_EEDaSQ_ST_SW_,($_ZN7cutlass13device_kernelIN5flash19enable_sm80_to_sm89INS1_16FlashAttnBwdSm80INS1_25CollectiveMainloopBwdSm80ILi2ELi2EN4cute5tupleIJNS5_1CILi128EEES8_NS7_ILi64EEEEEENS_10bfloat16_tEfNS_4arch4Sm80ELb1ELb0ELb1ELb0ELb1ELb0ELb0ELb0ELi2ELi4ELi4ELi4ELb0EEENS1_24CollectiveEpilogueBwdGQAISA_fSD_Li256ELb0ELb1EEENS1_25SingleTileBwdLPTSchedulerILb0ELi128ELb1EEEEEEEEEvNT_6ParamsE$_ZZN4cute13to_mixed_bitsINS_5tupleIJNS1_IJNS_1CILi4EEENS2_ILi8EEEEEENS2_ILi2EEENS2_ILi1EEEEEENS1_IJNS1_IJNS2_ILi128EEENS2_ILi0EEEEEES4_SA_EEENS1_IJNS1_IJiiEEEiSA_EEEEEDaRKT_RKT0_RKT1_ENKUlRKT_RKT0_RKT1_E_clIS6_S4_iEEDaSQ_ST_SW_ - $_ZN7cutlass13device_kernelIN5flash19enable_sm80_to_sm89INS1_16FlashAttnBwdSm80INS1_25CollectiveMainloopBwdSm80ILi2ELi2EN4cute5tupleIJNS5_1CILi128EEES8_NS7_ILi64EEEEEENS_10bfloat16_tEfNS_4arch4Sm80ELb1ELb0ELb1ELb0ELb1ELb0ELb0ELb0ELi2ELi4ELi4ELi4ELb0EEENS1_24CollectiveEpilogueBwdGQAISA_fSD_Li256ELb0ELb1EEENS1_25SingleTileBwdLPTSchedulerILb0ELi128ELb1EEEEEEEEEvNT_6ParamsE$_ZZN4cute13to_mixed_bitsINS_5tupleIJNS1_IJNS_1CILi4EEENS2_ILi8EEEEEENS2_ILi2EEENS2_ILi1EEEEEENS1_IJNS1_IJNS2_ILi128EEENS2_ILi0EEEEEES4_SA_EEENS1_IJNS1_IJiiEEEiSA_EEEEEDaRKT_RKT0_RKT1_ENKUlRKT_RKT0_RKT1_E_clIS5_SB_SD_EEDaSQ_ST_SW_)
$_ZN7cutlass13device_kernelIN5flash19enable_sm80_to_sm89INS1_16FlashAttnBwdSm80INS1_25CollectiveMainloopBwdSm80ILi2ELi2EN4cute5tupleIJNS5_1CILi128EEES8_NS7_ILi64EEEEEENS_10bfloat16_tEfNS_4arch4Sm80ELb1ELb0ELb1ELb0ELb1ELb0ELb0ELb0ELi2ELi4ELi4ELi4ELb0EEENS1_24CollectiveEpilogueBwdGQAISA_fSD_Li256ELb0ELb1EEENS1_25SingleTileBwdLPTSchedulerILb0ELi128ELb1EEEEEEEEEvNT_6ParamsE$_ZZN4cute13to_mixed_bitsINS_5tupleIJNS1_IJNS_1CILi4EEENS2_ILi8EEEEEENS2_ILi2EEENS2_ILi1EEEEEENS1_IJNS1_IJNS2_ILi128EEENS2_ILi0EEEEEES4_SA_EEENS1_IJNS1_IJiiEEEiSA_EEEEEDaRKT_RKT0_RKT1_ENKUlRKT_RKT0_RKT1_E_clIS5_SB_SD_EEDaSQ_ST_SW_:
[----:B------:R-:W-:Y:S02]  /*bd80*/  MOV R3, R2 ;  /* 0x0000000200037202 */ /* 0x000fe40000000f00 */
[----:B------:R-:W-:Y:S02]  /*bd90*/  MOV R2, 0xbdb0 ;  /* 0x0000bdb000027802 */ /* 0x000fe40000000f00 */
[----:B------:R-:W-:Y:S05]  /*bda0*/  CALL.REL.NOINC `($_ZN7cutlass13device_kernelIN5flash19enable_sm80_to_sm89INS1_16FlashAttnBwdSm80INS1_25CollectiveMainloopBwdSm80ILi2ELi2EN4cute5tupleIJNS5_1CILi128EEES8_NS7_ILi64EEEEEENS_10bfloat16_tEfNS_4arch4Sm80ELb1ELb0ELb1ELb0ELb1ELb0ELb0ELb0ELi2ELi4ELi4ELi4ELb0EEENS1_24CollectiveEpilogueBwdGQAISA_fSD_Li256ELb0ELb1EEENS1_25SingleTileBwdLPTSchedulerILb0ELi128ELb1EEEEEEEEEvNT_6ParamsE$_ZZN4cute13to_mixed_bitsINS_5tupleIJNS_1CILi4EEENS2_ILi8EEEEEENS1_IJNS2_ILi128EEENS2_ILi0EEEEEENS1_IJiiEEEEEDaRKT_RKT0_RKT1_ENKUlRKT_RKT0_RKT1_E_clIS3_S6_iEEDaSL_SO_SR_) ;  /* 0x0000034000007944 */ /* 0x000fea0003c00000 */
[----:B------:R-:W-:Y:S02]  /*bdb0*/  MOV R2, 0xbdd0 ;  /* 0x0000bdd000027802 */ /* 0x000fe40000000f00 */
[----:B------:R-:W-:Y:S05]  /*bdc0*/  CALL.REL.NOINC `($_ZN7cutlass13device_kernelIN5flash19enable_sm80_to_sm89INS1_16FlashAttnBwdSm80INS1_25CollectiveMainloopBwdSm80ILi2ELi2EN4cute5tupleIJNS5_1CILi128EEES8_NS7_ILi64EEEEEENS_10bfloat16_tEfNS_4arch4Sm80ELb1ELb0ELb1ELb0ELb1ELb0ELb0ELb0ELi2ELi4ELi4ELi4ELb0EEENS1_24CollectiveEpilogueBwdGQAISA_fSD_Li256ELb0ELb1EEENS1_25SingleTileBwdLPTSchedulerILb0ELi128ELb1EEEEEEEEEvNT_6ParamsE$_ZZN4cute13to_mixed_bitsINS_5tupleIJNS_1CILi4EEENS2_ILi8EEEEEENS1_IJNS2_ILi128EEENS2_ILi0EEEEEENS1_IJiiEEEEEDaRKT_RKT0_RKT1_ENKUlDpRKT_E_clIJNS_9MixedBitsILj0ELj384EEENS2_ILj0EEEEEEDaSM_) ;  /* 0x000002e000007944 */ /* 0x000fea0003c00000 */
[----:B------:R-:W-:Y:S02]  /*bdd0*/  MOV R8, R6 ;  /* 0x0000000600087202 */ /* 0x000fe40000000f00 */
[----:B------:R-:W-:-:S04]  /*bde0*/  MOV R9, 0x0 ;  /* 0x0000000000097802 */ /* 0x000fc80000000f00 */
[----:B------:R-:W-:Y:S05]  /*bdf0*/  RET.REL.NODEC R8 `(_ZN7cutlass13device_kernelIN5flash19enable_sm80_to_sm89INS1_16FlashAttnBwdSm80INS1_25CollectiveMainloopBwdSm80ILi2ELi2EN4cute5tupleIJNS5_1CILi128EEES8_NS7_ILi64EEEEEENS_10bfloat16_tEfNS_4arch4Sm80ELb1ELb0ELb1ELb0ELb1ELb0ELb0ELb0ELi2ELi4ELi4ELi4ELb0EEENS1_24CollectiveEpilogueBwdGQAISA_fSD_Li256ELb0ELb1EEENS1_25SingleTileBwdLPTSchedulerILb0ELi128ELb1EEEEEEEEEvNT_6ParamsE) ;  /* 0xffff420008007950 */ /* 0x000fea0003c3ffff */
        .type           $_ZN7cutlass13device_kernelIN5flash19enable_sm80_to_sm89INS1_16FlashAttnBwdSm80INS1_25CollectiveMainloopBwdSm80ILi2ELi2EN4cute5tupleIJNS5_1CILi128EEES8_NS7_ILi64EEEEEENS_10bfloat16_tEfNS_4arch4Sm80ELb1ELb0ELb1ELb0ELb1ELb0ELb0ELb0ELi2ELi4ELi4ELi4ELb0EEENS1_24CollectiveEpilogueBwdGQAISA_fSD_Li256ELb0ELb1EEENS1_25SingleTileBwdLPTSchedulerILb0ELi128ELb1EEEEEEEEEvNT_6ParamsE$_ZZN4cute13to_mixed_bitsINS_5tupleIJNS1_IJNS_1CILi4EEENS2_ILi8EEEEEENS2_ILi2EEENS2_ILi1EEEEEENS1_IJNS1_IJNS2_ILi128EEENS2_ILi0EEEEEES4_SA_EEENS1_IJNS1_IJiiEEEiSA_EEEEEDaRKT_RKT0_RKT1_ENKUlRKT_RKT0_RKT1_E_clIS6_S4_iEEDaSQ_ST_SW_,@function
        .size           $_ZN7cutlass13device_kernelIN5flash19enable_sm80_to_sm89INS1_16FlashAttnBwdSm80INS1_25CollectiveMainloopBwdSm80ILi2ELi2EN4cute5tupleIJNS5_1CILi128EEES8_NS7_ILi64EEEEEENS_10bfloat16_tEfNS_4arch4Sm80ELb1ELb0ELb1ELb0ELb1ELb0ELb0ELb0ELi2ELi4ELi4ELi4ELb0EEENS1_24CollectiveEpilogueBwdGQAISA_fSD_Li256ELb0ELb1EEENS1_25SingleTileBwdLPTSchedulerILb0ELi128ELb1EEEEEEEEEvNT_6ParamsE$_ZZN4cute13to_mixed_bitsINS_5tupleIJNS1_IJNS_1CILi4EEENS2_ILi8EEEEEENS2_ILi2EEENS2_ILi1EEEEEENS1_IJNS1_IJNS2_ILi128EEENS2_ILi0EEEEEES4_SA_EEENS1_IJNS1_IJiiEEEiSA_EEEEEDaRKT_RKT0_RKT1_ENKUlRKT_RKT0_RKT1_E_clIS6_S4_iEEDaSQ_ST_SW_,($_ZN7cutlass13device_kernelIN5flash19enable_sm80_to_sm89INS1_16FlashAttnBwdSm80INS1_25CollectiveMainloopBwdSm80ILi2ELi2EN4cute5tupleIJNS5_1CILi128EEES8_NS7_ILi64EEEEEENS_10bfloat16_tEfNS_4arch4Sm80ELb1ELb0ELb1ELb0ELb1ELb0ELb0ELb0ELi2ELi4ELi4ELi4ELb0EEENS1_24CollectiveEpilogueBwdGQAISA_fSD_Li256ELb0ELb1EEENS1_25SingleTileBwdLPTSchedulerILb0ELi128ELb1EEEEEEEEEvNT_6ParamsE$_ZZN4cute13to_mixed_bitsINS_5tupleIJNS1_IJNS_1CILi4EEENS2_ILi8EEEEEES3_NS2_ILi1EEEEEENS1_IJNS1_IJNS2_ILi0EEENS2_ILi64EEEEEES8_S8_EEENS1_IJNS1_IJiiEEEiS8_EEEEEDaRKT_RKT0_RKT1_ENKUlDpRKT_E_clIJNS_9MixedBitsILj0ELj448EEENS2_ILj0EEESV_EEEDaSQ_ - $_ZN7cutlass13device_kernelIN5flash19enable_sm80_to_sm89INS1_16FlashAttnBwdSm80INS1_25CollectiveMainloopBwdSm80ILi2ELi2EN4cute5tupleIJNS5_1CILi128EEES8_NS7_ILi64EEEEEENS_10bfloat16_tEfNS_4arch4Sm80ELb1ELb0ELb1ELb0ELb1ELb0ELb0ELb0ELi2ELi4ELi4ELi4ELb0EEENS1_24CollectiveEpilogueBwdGQAISA_fSD_Li256ELb0ELb1EEENS1_25SingleTileBwdLPTSchedulerILb0ELi128ELb1EEEEEEEEEvNT_6ParamsE$_ZZN4cute13to_mixed_bitsINS_5tupleIJNS1_IJNS_1CILi4EEENS2_ILi8EEEEEENS2_ILi2EEENS2_ILi1EEEEEENS1_IJNS1_IJNS2_ILi128EEENS2_ILi0EEEEEES4_SA_EEENS1_IJNS1_IJiiEEEiSA_EEEEEDaRKT_RKT0_RKT1_ENKUlRKT_RKT0_RKT1_E_clIS6_S4_iEEDaSQ_ST_SW_)
$_ZN7cutlass13device_kernelIN5flash19enable_sm80_to_sm89INS1_16FlashAttnBwdSm80INS1_25CollectiveMainloopBwdSm80ILi2ELi2EN4cute5tupleIJNS5_1CILi128EEES8_NS7_ILi64EEEEEENS_10bfloat16_tEfNS_4arch4Sm80ELb1ELb0ELb1ELb0ELb1ELb0ELb0ELb0ELi2ELi4ELi4ELi4ELb0EEENS1_24CollectiveEpilogueBwdGQAISA_fSD_Li256ELb0ELb1EEENS1_25SingleTileBwdLPTSchedulerILb0ELi128ELb1EEEEEEEEEvNT_6ParamsE$_ZZN4cute13to_mixed_bitsINS_5tupleIJNS1_IJNS_1CILi4EEENS2_ILi8EEEEEENS2_ILi2EEENS2_ILi1EEEEEENS1_IJNS1_IJNS2_ILi128EEENS2_ILi0EEEEEES4_SA_EEENS1_IJNS1_IJiiEEEiSA_EEEEEDaRKT_RKT0_RKT1_ENKUlRKT_RKT0_RKT1_E_clIS6_S4_iEEDaSQ_ST_SW_:
[----:B------:R-:W-:Y:S01]  /*be00*/  MOV R8, R6 ;  /* 0x0000000600087202 */ /* 0x000fe20000000f00 */
[----:B------:R-:W-:Y:S02]  /*be10*/  IMAD.MOV.U32 R9, RZ, RZ, 0x0 ;  /* 0x00000000ff097424 */ /* 0x000fe400078e00ff */
[----:B------:R-:W-:-:S05]  /*be20*/  IMAD.SHL.U32 R2, R31, 0x8, RZ ;  /* 0x000000081f027824 */ /* 0x000fca00078e00ff */
[----:B------:R-:W-:Y:S01]  /*be30*/  LOP3.LUT R2, R2, 0x8, RZ, 0xc0, !PT ;  /* 0x0000000802027812 */ /* 0x000fe200078ec0ff */
[----:B------:R-:W-:Y:S06]  /*be40*/  RET.REL.NODEC R8 `(_ZN7cutlass13device_kernelIN5flash19enable_sm80_to_sm89INS1_16FlashAttnBwdSm80INS1_25CollectiveMainloopBwdSm80ILi2ELi2EN4cute5tupleIJNS5_1CILi128EEES8_NS7_ILi64EEEEEENS_10bfloat16_tEfNS_4arch4Sm80ELb1ELb0ELb1ELb0ELb1ELb0ELb0ELb0ELi2ELi4ELi4ELi4ELb0EEENS1_24CollectiveEpilogueBwdGQAISA_fSD_Li256ELb0ELb1EEENS1_25SingleTileBwdLPTSchedulerILb0ELi128ELb1EEEEEEEEEvNT_6ParamsE) ;  /* 0xffff41b008007950 */ /* 0x000fec0003c3ffff */
        .type           $_ZN7cutlass13device_kernelIN5flash19enable_sm80_to_sm89INS1_16FlashAttnBwdSm80INS1_25CollectiveMainloopBwdSm80ILi2ELi2EN4cute5tupleIJNS5_1CILi128EEES8_NS7_ILi64EEEEEENS_10bfloat16_tEfNS_4arch4Sm80ELb1ELb0ELb1ELb0ELb1ELb0ELb0ELb0ELi2ELi4ELi4ELi4ELb0EEENS1_24CollectiveEpilogueBwdGQAISA_fSD_Li256ELb0ELb1EEENS1_25SingleTileBwdLPTSchedulerILb0ELi128ELb1EEEEEEEEEvNT_6ParamsE$_ZZN4cute13to_mixed_bitsINS_5tupleIJNS1_IJNS_1CILi4EEENS2_ILi8EEEEEES3_NS2_ILi1EEEEEENS1_IJNS1_IJNS2_ILi0EEENS2_ILi64EEEEEES8_S8_EEENS1_IJNS1_IJiiEEEiS8_EEEEEDaRKT_RKT0_RKT1_ENKUlDpRKT_E_clIJNS_9MixedBitsILj0ELj448EEENS2_ILj0EEESV_EEEDaSQ_,@function
        .size           $_ZN7cutlass13device_kernelIN5flash19enable_sm80_to_sm89INS1_16FlashAttnBwdSm80INS1_25CollectiveMainloopBwdSm80ILi2ELi2EN4cute5tupleIJNS5_1CILi128EEES8_NS7_ILi64EEEEEENS_10bfloat16_tEfNS_4arch4Sm80ELb1ELb0ELb1ELb0ELb1ELb0ELb0ELb0ELi2ELi4ELi4ELi4ELb0EEENS1_24CollectiveEpilogueBwdGQAISA_fSD_Li256ELb0ELb1EEENS1_25SingleTileBwdLPTSchedulerILb0ELi128ELb1EEEEEEEEEvNT_6ParamsE$_ZZN4cute13to_mixed_bitsINS_5tupleIJNS1_IJNS_1CILi4EEENS2_ILi8EEEEEES3_NS2_ILi1EEEEEENS1_IJNS1_IJNS2_ILi0EEENS2_ILi64EEEEEES8_S8_EEENS1_IJNS1_IJiiEEEiS8_EEEEEDaRKT_RKT0_RKT1_ENKUlDpRKT_E_clIJNS_9MixedBitsILj0ELj448EEENS2_ILj0EEESV_EEEDaSQ_,($_ZN7cutlass13device_kernelIN5flash19enable_sm80_to_sm89INS1_16FlashAttnBwdSm80INS1_25CollectiveMainloopBwdSm80ILi2ELi2EN4cute5tupleIJNS5_1CILi128EEES8_NS7_ILi64EEEEEENS_10bfloat16_tEfNS_4arch4Sm80ELb1ELb0ELb1ELb0ELb1ELb0ELb0ELb0ELi2ELi4ELi4ELi4ELb0EEENS1_24CollectiveEpilogueBwdGQAISA_fSD_Li256ELb0ELb1EEENS1_25SingleTileBwdLPTSchedulerILb0ELi128ELb1EEEEEEEEEvNT_6ParamsE$_ZZN4cute13to_mixed_bitsINS_5tupleIJNS1_IJNS_1CILi4EEENS2_ILi8EEEEEES3_NS2_ILi1EEEEEENS1_IJNS1_IJNS2_ILi0EEENS2_ILi64EEEEEES8_S8_EEENS1_IJNS1_IJiiEEEiS8_EEEEEDaRKT_RKT0_RKT1_ENKUlRKT_RKT0_RKT1_E_clIS5_SA_SC_EEDaSP_SS_SV_ - $_ZN7cutlass13device_kernelIN5flash19enable_sm80_to_sm89INS1_16FlashAttnBwdSm80INS1_25CollectiveMainloopBwdSm80ILi2ELi2EN4cute5tupleIJNS5_1CILi128EEES8_NS7_ILi64EEEEEENS_10bfloat16_tEfNS_4arch4Sm80ELb1ELb0ELb1ELb0ELb1ELb0ELb0ELb0ELi2ELi4ELi4ELi4ELb0EEENS1_24CollectiveEpilogueBwdGQAISA_fSD_Li256ELb0ELb1EEENS1_25SingleTileBwdLPTSchedulerILb0ELi128ELb1EEEEEEEEEvNT_6ParamsE$_ZZN4cute13to_mixed_bitsINS_5tupleIJNS1_IJNS_1CILi4EEENS2_ILi8EEEEEES3_NS2_ILi1EEEEEENS1_IJNS1_IJNS2_ILi0EEENS2_ILi64EEEEEES8_S8_EEENS1_IJNS1_IJiiEEEiS8_EEEEEDaRKT_RKT0_RKT1_ENKUlDpRKT_E_clIJNS_9MixedBitsILj0ELj448EEENS2_ILj0EEESV_EEEDaSQ_)
$_ZN7cutlass13device_kernelIN5flash19enable_sm80_to_sm89INS1_16FlashAttnBwdSm80INS1_25CollectiveMainloopBwdSm80ILi2ELi2EN4cute5tupleIJNS5_1CILi128EEES8_NS7_ILi64EEEEEENS_10bfloat16_tEfNS_4arch4Sm80ELb1ELb0ELb1ELb0ELb1ELb0ELb0ELb0ELi2ELi4ELi4ELi4ELb0EEENS1_24CollectiveEpilogueBwdGQAISA_fSD_Li256ELb0ELb1EEENS1_25SingleTileBwdLPTSchedulerILb0ELi128ELb1EEEEEEEEEvNT_6ParamsE$_ZZN4cute13to_mixed_bitsINS_5tupleIJNS1_IJNS_1CILi4EEENS2_ILi8EEEEEES3_NS2_ILi1EEEEEENS1_IJNS1_IJNS2_ILi0EEENS2_ILi64EEEEEES8_S8_EEENS1_IJNS1_IJiiEEEiS8_EEEEEDaRKT_RKT0_RKT1_ENKUlDpRKT_E_clIJNS_9MixedBitsILj0ELj448EEENS2_ILj0EEESV_EEEDaSQ_:
[----:B------:R-:W-:Y:S02]  /*be50*/  MOV R3, 0x0 ;  /* 0x0000000000037802 */ /* 0x000fe40000000f00 */
[----:B------:R-:W-:Y:S02]  /*be60*/  LOP3.LUT R13, R13, 0x1c0, RZ, 0xc0, !PT ;  /* 0x000001c00d0d7812 */ /* 0x000fe400078ec0ff */
[----:B------:R-:W-:Y:S05]  /*be70*/  RET.REL.NODEC R2 `(_ZN7cutlass13device_kernelIN5flash19enable_sm80_to_sm89INS1_16FlashAttnBwdSm80INS1_25CollectiveMainloopBwdSm80ILi2ELi2EN4cute5tupleIJNS5_1CILi128EEES8_NS7_ILi64EEEEEENS_10bfloat16_tEfNS_4arch4Sm80ELb1ELb0ELb1ELb0ELb1ELb0ELb0ELb0ELi2ELi4ELi4ELi4ELb0EEENS1_24CollectiveEpilogueBwdGQAISA_fSD_Li256ELb0ELb1EEENS1_25SingleTileBwdLPTSchedulerILb0ELi128ELb1EEEEEEEEEvNT_6ParamsE) ;  /* 0xffff418002007950 */ /* 0x000fea0003c3ffff */
        .type           $_ZN7cutlass13device_kernelIN5flash19enable_sm80_to_sm89INS1_16FlashAttnBwdSm80INS1_25CollectiveMainloopBwdSm80ILi2ELi2EN4cute5tupleIJNS5_1CILi128EEES8_NS7_ILi64EEEEEENS_10bfloat16_tEfNS_4arch4Sm80ELb1ELb0ELb1ELb0ELb1ELb0ELb0ELb0ELi2ELi4ELi4ELi4ELb0EEENS1_24CollectiveEpilogueBwdGQAISA_fSD_Li256ELb0ELb1EEENS1_25SingleTileBwdLPTSchedulerILb0ELi128ELb1EEEEEEEEEvNT_6ParamsE$_ZZN4cute13to_mixed_bitsINS_5tupleIJNS1_IJNS_1CILi4EEENS2_ILi8EEEEEES3_NS2_ILi1EEEEEENS1_IJNS1_IJNS2_ILi0EEENS2_ILi64EEEEEES8_S8_EEENS1_IJNS1_IJiiEEEiS8_EEEEEDaRKT_RKT0_RKT1_ENKUlRKT_RKT0_RKT1_E_clIS5_SA_SC_EEDaSP_SS_SV_,@function
        .size           $_ZN7cutlass13device_kernelIN5flash19enable_sm80_to_sm89INS1_16FlashAttnBwdSm80INS1_25CollectiveMainloopBwdSm80ILi2ELi2EN4cute5tupleIJNS5_1CILi128EEES8_NS7_ILi64EEEEEENS_10bfloat16_tEfNS_4arch4Sm80ELb1ELb0ELb1ELb0ELb1ELb0ELb0ELb0ELi2ELi4ELi4ELi4ELb0EEENS1_24CollectiveEpilogueBwdGQAISA_fSD_Li256ELb0ELb1EEENS1_25SingleTileBwdLPTSchedulerILb0ELi128ELb1EEEEEEEEEvNT_6ParamsE$_ZZN4cute13to_mixed_bitsINS_5tupleIJNS1_IJNS_1CILi4EEENS2_ILi8EEEEEES3_NS2_ILi1EEEEEENS1_IJNS1_IJNS2_ILi0EEENS2_ILi64EEEEEES8_S8_EEENS1_IJNS1_IJiiEEEiS8_EEEEEDaRKT_RKT0_RKT1_ENKUlRKT_RKT0_RKT1_E_clIS5_SA_SC_EEDaSP_SS_SV_,($_ZN7cutlass13device_kernelIN5flash19enable_sm80_to_sm89INS1_16FlashAttnBwdSm80INS1_25CollectiveMainloopBwdSm80ILi2ELi2EN4cute5tupleIJNS5_1CILi128EEES8_NS7_ILi64EEEEEENS_10bfloat16_tEfNS_4arch4Sm80ELb1ELb0ELb1ELb0ELb1ELb0ELb0ELb0ELi2ELi4ELi4ELi4ELb0EEENS1_24CollectiveEpilogueBwdGQAISA_fSD_Li256ELb0ELb1EEENS1_25SingleTileBwdLPTSchedulerILb0ELi128ELb1EEEEEEEEEvNT_6ParamsE$_ZZN4cute13to_mixed_bitsINS_5tupleIJNS1_IJNS_1CILi4EEENS2_ILi8EEEEEES3_NS2_ILi1EEEEEENS1_IJNS1_IJNS2_ILi128EEENS2_ILi0EEEEEENS2_ILi16EEES9_EEENS1_IJNS1_IJiiEEEiS9_EEEEEDaRKT_RKT0_RKT1_ENKUlDpRKT_E_clIJNS_9MixedBitsILj0ELj384EEENSU_ILj0ELj48EEENS2_ILj0EEEEEEDaSR_ - $_ZN7cutlass13device_kernelIN5flash19enable_sm80_to_sm89INS1_16FlashAttnBwdSm80INS1_25CollectiveMainloopBwdSm80ILi2ELi2EN4cute5tupleIJNS5_1CILi128EEES8_NS7_ILi64EEEEEENS_10bfloat16_tEfNS_4arch4Sm80ELb1ELb0ELb1ELb0ELb1ELb0ELb0ELb0ELi2ELi4ELi4ELi4ELb0EEENS1_24CollectiveEpilogueBwdGQAISA_fSD_Li256ELb0ELb1EEENS1_25SingleTileBwdLPTSchedulerILb0ELi128ELb1EEEEEEEEEvNT_6ParamsE$_ZZN4cute13to_mixed_bitsINS_5tupleIJNS1_IJNS_1CILi4EEENS2_ILi8EEEEEES3_NS2_ILi1EEEEEENS1_IJNS1_IJNS2_ILi0EEENS2_ILi64EEEEEES8_S8_EEENS1_IJNS1_IJiiEEEiS8_EEEEEDaRKT_RKT0_RKT1_ENKUlRKT_RKT0_RKT1_E_clIS5_SA_SC_EEDaSP_SS_SV_)
$_ZN7cutlass13device_kernelIN5flash19enable_sm80_to_sm89INS1_16FlashAttnBwdSm80INS1_25CollectiveMainloopBwdSm80ILi2ELi2EN4cute5tupleIJNS5_1CILi128EEES8_NS7_ILi64EEEEEENS_10bfloat16_tEfNS_4arch4Sm80ELb1ELb0ELb1ELb0ELb1ELb0ELb0ELb0ELi2ELi4ELi4ELi4ELb0EEENS1_24CollectiveEpilogueBwdGQAISA_fSD_Li256ELb0ELb1EEENS1_25SingleTileBwdLPTSchedulerILb0ELi128ELb1EEEEEEEEEvNT_6ParamsE$_ZZN4cute13to_mixed_bitsINS_5tupleIJNS1_IJNS_1CILi4EEENS2_ILi8EEEEEES3_NS2_ILi1EEEEEENS1_IJNS1_IJNS2_ILi0EEENS2_ILi64EEEEEES8_S8_EEENS1_IJNS1_IJiiEEEiS8_EEEEEDaRKT_RKT0_RKT1_ENKUlRKT_RKT0_RKT1_E_clIS5_SA_SC_EEDaSP_SS_SV_:
        /* <DEDUP_REMOVED lines=8> */
        .type           $_ZN7cutlass13device_kernelIN5flash19enable_sm80_to_sm89INS1_16FlashAttnBwdSm80INS1_25CollectiveMainloopBwdSm80ILi2ELi2EN4cute5tupleIJNS5_1CILi128EEES8_NS7_ILi64EEEEEENS_10bfloat16_tEfNS_4arch4Sm80ELb1ELb0ELb1ELb0ELb1ELb0ELb0ELb0ELi2ELi4ELi4ELi4ELb0EEENS1_24CollectiveEpilogueBwdGQAISA_fSD_Li256ELb0ELb1EEENS1_25SingleTileBwdLPTSchedulerILb0ELi128ELb1EEEEEEEEEvNT_6ParamsE$_ZZN4cute13to_mixed_bitsINS_5tupleIJNS1_IJNS_1CILi4EEENS2_ILi8EEEEEES3_NS2_ILi1EEEEEENS1_IJNS1_IJNS2_ILi128EEENS2_ILi0EEEEEENS2_ILi16EEES9_EEENS1_IJNS1_IJiiEEEiS9_EEEEEDaRKT_RKT0_RKT1_ENKUlDpRKT_E_clIJNS_9MixedBitsILj0ELj384EEENSU_ILj0ELj48EEENS2_ILj0EEEEEEDaSR_,@function
        .size           $_ZN7cutlass13device_kernelIN5flash19enable_sm80_to_sm89INS1_16FlashAttnBwdSm80INS1_25CollectiveMainloopBwdSm80ILi2ELi2EN4cute5tupleIJNS5_1CILi128EEES8_NS7_ILi64EEEEEENS_10bfloat16_tEfNS_4arch4Sm80ELb1ELb0ELb1ELb0ELb1ELb0ELb0ELb0ELi2ELi4ELi4ELi4ELb0EEENS1_24CollectiveEpilogueBwdGQAISA_fSD_Li256ELb0ELb1EEENS1_25SingleTileBwdLPTSchedulerILb0ELi128ELb1EEEEEEEEEvNT_6ParamsE$_ZZN4cute13to_mixed_bitsINS_5tupleIJNS1_IJNS_1CILi4EEENS2_ILi8EEEEEES3_NS2_ILi1EEEEEENS1_IJNS1_IJNS2_ILi128EEENS2_ILi0EEEEEENS2_ILi16EEES9_EEENS1_IJNS1_IJiiEEEiS9_EEEEEDaRKT_RKT0_RKT1_ENKUlDpRKT_E_clIJNS_9MixedBitsILj0ELj384EEENSU_ILj0ELj48EEENS2_ILj0EEEEEEDaSR_,($_ZN7cutlass13device_kernelIN5flash19enable_sm80_to_sm89INS1_16FlashAttnBwdSm80INS1_25CollectiveMainloopBwdSm80ILi2ELi2EN4cute5tupleIJNS5_1CILi128EEES8_NS7_ILi64EEEEEENS_10bfloat16_tEfNS_4arch4Sm80ELb1ELb0ELb1ELb0ELb1ELb0ELb0ELb0ELi2ELi4ELi4ELi4ELb0EEENS1_24CollectiveEpilogueBwdGQAISA_fSD_Li256ELb0ELb1EEENS1_25SingleTileBwdLPTSchedulerILb0ELi128ELb1EEEEEEEEEvNT_6ParamsE$_ZZN4cute13to_mixed_bitsINS_5tupleIJNS1_IJNS_1CILi4EEENS2_ILi8EEEEEES3_NS2_ILi1EEEEEENS1_IJNS1_IJNS2_ILi128EEENS2_ILi0EEEEEENS2_ILi16EEES9_EEENS1_IJNS1_IJiiEEEiS9_EEEEEDaRKT_RKT0_RKT1_ENKUlRKT_RKT0_RKT1_E_clIS3_SB_iEEDaSQ_ST_SW_ - $_ZN7cutlass13device_kernelIN5flash19enable_sm80_to_sm89INS1_16FlashAttnBwdSm80INS1_25CollectiveMainloopBwdSm80ILi2ELi2EN4cute5tupleIJNS5_1CILi128EEES8_NS7_ILi64EEEEEENS_10bfloat16_tEfNS_4arch4Sm80ELb1ELb0ELb1ELb0ELb1ELb0ELb0ELb0ELi2ELi4ELi4ELi4ELb0EEENS1_24CollectiveEpilogueBwdGQAISA_fSD_Li256ELb0ELb1EEENS1_25SingleTileBwdLPTSchedulerILb0ELi128ELb1EEEEEEEEEvNT_6ParamsE$_ZZN4cute13to_mixed_bitsINS_5tupleIJNS1_IJNS_1CILi4EEENS2_ILi8EEEEEES3_NS2_ILi1EEEEEENS1_IJNS1_IJNS2_ILi128EEENS2_ILi0EEEEEENS2_ILi16EEES9_EEENS1_IJNS1_IJiiEEEiS9_EEEEEDaRKT_RKT0_RKT1_ENKUlDpRKT_E_clIJNS_9MixedBitsILj0ELj384EEENSU_ILj0ELj48EEENS2_ILj0EEEEEEDaSR_)
$_ZN7cutlass13device_kernelIN5flash19enable_sm80_to_sm89INS1_16FlashAttnBwdSm80INS1_25CollectiveMainloopBwdSm80ILi2ELi2EN4cute5tupleIJNS5_1CILi128EEES8_NS7_ILi64EEEEEENS_10bfloat16_tEfNS_4arch4Sm80ELb1ELb0ELb1ELb0ELb1ELb0ELb0ELb0ELi2ELi4ELi4ELi4ELb0EEENS1_24CollectiveEpilogueBwdGQAISA_fSD_Li256ELb0ELb1EEENS1_25SingleTileBwdLPTSchedulerILb0ELi128ELb1EEEEEEEEEvNT_6ParamsE$_ZZN4cute13to_mixed_bitsINS_5tupleIJNS1_IJNS_1CILi4EEENS2_ILi8EEEEEES3_NS2_ILi1EEEEEENS1_IJNS1_IJNS2_ILi128EEENS2_ILi0EEEEEENS2_ILi16EEES9_EEENS1_IJNS1_IJiiEEEiS9_EEEEEDaRKT_RKT0_RKT1_ENKUlDpRKT_E_clIJNS_9MixedBitsILj0ELj384EEENSU_ILj0ELj48EEENS2_ILj0EEEEEEDaSR_:
[----:B------:R-:W-:Y:S01]  /*bf00*/  IMAD.MOV.U32 R8, RZ, RZ, R2 ;  /* 0x000000ffff087224 */ /* 0x000fe200078e0002 */
[----:B------:R-:W-:Y:S01]  /*bf10*/  LOP3.LUT R6, R5, 0x30, RZ, 0xc0, !PT ;  /* 0x0000003005067812 */ /* 0x000fe200078ec0ff */
[----:B------:R-:W-:-:S03]  /*bf20*/  IMAD.MOV.U32 R9, RZ, RZ, 0x0 ;  /* 0x00000000ff097424 */ /* 0x000fc600078e00ff */
[----:B------:R-:W-:Y:S01]  /*bf30*/  LOP3.LUT R3, R6, 0x1b0, R3, 0x78, !PT ;  /* 0x000001b006037812 */ /* 0x000fe200078e7803 */
[----:B------:R-:W-:Y:S06]  /*bf40*/  RET.REL.NODEC R8 `(_ZN7cutlass13device_kernelIN5flash19enable_sm80_to_sm89INS1_16FlashAttnBwdSm80INS1_25CollectiveMainloopBwdSm80ILi2ELi2EN4cute5tupleIJNS5_1CILi128EEES8_NS7_ILi64EEEEEENS_10bfloat16_tEfNS_4arch4Sm80ELb1ELb0ELb1ELb0ELb1ELb0ELb0ELb0ELi2ELi4ELi4ELi4ELb0EEENS1_24CollectiveEpilogueBwdGQAISA_fSD_Li256ELb0ELb1EEENS1_25SingleTileBwdLPTSchedulerILb0ELi128ELb1EEEEEEEEEvNT_6ParamsE) ;  /* 0xffff40b008007950 */ /* 0x000fec0003c3ffff */
        .type           $_ZN7cutlass13device_kernelIN5flash19enable_sm80_to_sm89INS1_16FlashAttnBwdSm80INS1_25CollectiveMainloopBwdSm80ILi2ELi2EN4cute5tupleIJNS5_1CILi128EEES8_NS7_ILi64EEEEEENS_10bfloat16_tEfNS_4arch4Sm80ELb1ELb0ELb1ELb0ELb1ELb0ELb0ELb0ELi2ELi4ELi4ELi4ELb0EEENS1_24CollectiveEpilogueBwdGQAISA_fSD_Li256ELb0ELb1EEENS1_25SingleTileBwdLPTSchedulerILb0ELi128ELb1EEEEEEEEEvNT_6ParamsE$_ZZN4cute13to_mixed_bitsINS_5tupleIJNS1_IJNS_1CILi4EEENS2_ILi8EEEEEES3_NS2_ILi1EEEEEENS1_IJNS1_IJNS2_ILi128EEENS2_ILi0EEEEEENS2_ILi16EEES9_EEENS1_IJNS1_IJiiEEEiS9_EEEEEDaRKT_RKT0_RKT1_ENKUlRKT_RKT0_RKT1_E_clIS3_SB_iEEDaSQ_ST_SW_,@function
        .size           $_ZN7cutlass13device_kernelIN5flash19enable_sm80_to_sm89INS1_16FlashAttnBwdSm80INS1_25CollectiveMainloopBwdSm80ILi2ELi2EN4cute5tupleIJNS5_1CILi128EEES8_NS7_ILi64EEEEEENS_10bfloat16_tEfNS_4arch4Sm80ELb1ELb0ELb1ELb0ELb1ELb0ELb0ELb0ELi2ELi4ELi4ELi4ELb0EEENS1_24CollectiveEpilogueBwdGQAISA_fSD_Li256ELb0ELb1EEENS1_25SingleTileBwdLPTSchedulerILb0ELi128ELb1EEEEEEEEEvNT_6ParamsE$_ZZN4cute13to_mixed_bitsINS_5tupleIJNS1_IJNS_1CILi4EEENS2_ILi8EEEEEES3_NS2_ILi1EEEEEENS1_IJNS1_IJNS2_ILi128EEENS2_ILi0EEEEEENS2_ILi16EEES9_EEENS1_IJNS1_IJiiEEEiS9_EEEEEDaRKT_RKT0_RKT1_ENKUlRKT_RKT0_RKT1_E_clIS3_SB_iEEDaSQ_ST_SW_,($_ZN7cutlass13device_kernelIN5flash19enable_sm80_to_sm89INS1_16FlashAttnBwdSm80INS1_25CollectiveMainloopBwdSm80ILi2ELi2EN4cute5tupleIJNS5_1CILi128EEES8_NS7_ILi64EEEEEENS_10bfloat16_tEfNS_4arch4Sm80ELb1ELb0ELb1ELb0ELb1ELb0ELb0ELb0ELi2ELi4ELi4ELi4ELb0EEENS1_24CollectiveEpilogueBwdGQAISA_fSD_Li256ELb0ELb1EEENS1_25SingleTileBwdLPTSchedulerILb0ELi128ELb1EEEEEEEEEvNT_6ParamsE$_ZZN4cute13to_mixed_bitsINS_5tupleIJNS1_IJNS_1CILi4EEENS2_ILi8EEEEEES3_NS2_ILi1EEEEEENS1_IJNS1_IJNS2_ILi128EEENS2_ILi0EEEEEENS2_ILi16EEES9_EEENS1_IJNS1_IJiiEEEiS9_EEEEEDaRKT_RKT0_RKT1_ENKUlRKT_RKT0_RKT1_E_clIS5_SA_SD_EEDaSQ_ST_SW_ - $_ZN7cutlass13device_kernelIN5flash19enable_sm80_to_sm89INS1_16FlashAttnBwdSm80INS1_25CollectiveMainloopBwdSm80ILi2ELi2EN4cute5tupleIJNS5_1CILi128EEES8_NS7_ILi64EEEEEENS_10bfloat16_tEfNS_4arch4Sm80ELb1ELb0ELb1ELb0ELb1ELb0ELb0ELb0ELi2ELi4ELi4ELi4ELb0EEENS1_24CollectiveEpilogueBwdGQAISA_fSD_Li256ELb0ELb1EEENS1_25SingleTileBwdLPTSchedulerILb0ELi128ELb1EEEEEEEEEvNT_6ParamsE$_ZZN4cute13to_mixed_bitsINS_5tupleIJNS1_IJNS_1CILi4EEENS2_ILi8EEEEEES3_NS2_ILi1EEEEEENS1_IJNS1_IJNS2_ILi128EEENS2_ILi0EEEEEENS2_ILi16EEES9_EEENS1_IJNS1_IJiiEEEiS9_EEEEEDaRKT_RKT0_RKT1_ENKUlRKT_RKT0_RKT1_E_clIS3_SB_iEEDaSQ_ST_SW_)
$_ZN7cutlass13device_kernelIN5flash19enable_sm80_to_sm89INS1_16FlashAttnBwdSm80INS1_25CollectiveMainloopBwdSm80ILi2ELi2EN4cute5tupleIJNS5_1CILi128EEES8_NS7_ILi64EEEEEENS_10bfloat16_tEfNS_4arch4Sm80ELb1ELb0ELb1ELb0ELb1ELb0ELb0ELb0ELi2ELi4ELi4ELi4ELb0EEENS1_24CollectiveEpilogueBwdGQAISA_fSD_Li256ELb0ELb1EEENS1_25SingleTileBwdLPTSchedulerILb0ELi128ELb1EEEEEEEEEvNT_6ParamsE$_ZZN4cute13to_mixed_bitsINS_5tupleIJNS1_IJNS_1CILi4EEENS2_ILi8EEEEEES3_NS2_ILi1EEEEEENS1_IJNS1_IJNS2_ILi128EEENS2_ILi0EEEEEENS2_ILi16EEES9_EEENS1_IJNS1_IJiiEEEiS9_EEEEEDaRKT_RKT0_RKT1_ENKUlRKT_RKT0_RKT1_E_clIS3_SB_iEEDaSQ_ST_SW_:
[----:B------:R-:W-:Y:S01]  /*bf50*/  MOV R8, R6 ;  /* 0x0000000600087202 */ /* 0x000fe20000000f00 */
[----:B------:R-:W-:Y:S02]  /*bf60*/  IMAD.MOV.U32 R9, RZ, RZ, 0x0 ;  /* 0x00000000ff097424 */ /* 0x000fe400078e00ff */
[----:B------:R-:W-:-:S05]  /*bf70*/  IMAD.SHL.U32 R2, R29, 0x10, RZ ;  /* 0x000000101d027824 */ /* 0x000fca00078e00ff */
[----:B------:R-:W-:Y:S01]  /*bf80*/  LOP3.LUT R2, R2, 0x30, RZ, 0xc0, !PT ;  /* 0x0000003002027812 */ /* 0x000fe200078ec0ff */
[----:B------:R-:W-:Y:S06]  /*bf90*/  RET.REL.NODEC R8 `(_ZN7cutlass13device_kernelIN5flash19enable_sm80_to_sm89INS1_16FlashAttnBwdSm80INS1_25CollectiveMainloopBwdSm80ILi2ELi2EN4cute5tupleIJNS5_1CILi128EEES8_NS7_ILi64EEEEEENS_10bfloat16_tEfNS_4arch4Sm80ELb1ELb0ELb1ELb0ELb1ELb0ELb0ELb0ELi2ELi4ELi4ELi4ELb0EEENS1_24CollectiveEpilogueBwdGQAISA_fSD_Li256ELb0ELb1EEENS1_25SingleTileBwdLPTSchedulerILb0ELi128ELb1EEEEEEEEEvNT_6ParamsE) ;  /* 0xffff406008007950 */ /* 0x000fec0003c3ffff */
        .type           $_ZN7cutlass13device_kernelIN5flash19enable_sm80_to_sm89INS1_16FlashAttnBwdSm80INS1_25CollectiveMainloopBwdSm80ILi2ELi2EN4cute5tupleIJNS5_1CILi128EEES8_NS7_ILi64EEEEEENS_10bfloat16_tEfNS_4arch4Sm80ELb1ELb0ELb1ELb0ELb1ELb0ELb0ELb0ELi2ELi4ELi4ELi4ELb0EEENS1_24CollectiveEpilogueBwdGQAISA_fSD_Li256ELb0ELb1EEENS1_25SingleTileBwdLPTSchedulerILb0ELi128ELb1EEEEEEEEEvNT_6ParamsE$_ZZN4cute13to_mixed_bitsINS_5tupleIJNS1_IJNS_1CILi4EEENS2_ILi8EEEEEES3_NS2_ILi1EEEEEENS1_IJNS1_IJNS2_ILi128EEENS2_ILi0EEEEEENS2_ILi16EEES9_EEENS1_IJNS1_IJiiEEEiS9_EEEEEDaRKT_RKT0_RKT1_ENKUlRKT_RKT0_RKT1_E_clIS5_SA_SD_EEDaSQ_ST_SW_,@function
        .size           $_ZN7cutlass13device_kernelIN5flash19enable_sm80_to_sm89INS1_16FlashAttnBwdSm80INS1_25CollectiveMainloopBwdSm80ILi2ELi2EN4cute5tupleIJNS5_1CILi128EEES8_NS7_ILi64EEEEEENS_10bfloat16_tEfNS_4arch4Sm80ELb1ELb0ELb1ELb0ELb1ELb0ELb0ELb0ELi2ELi4ELi4ELi4ELb0EEENS1_24CollectiveEpilogueBwdGQAISA_fSD_Li256ELb0ELb1EEENS1_25SingleTileBwdLPTSchedulerILb0ELi128ELb1EEEEEEEEEvNT_6ParamsE$_ZZN4cute13to_mixed_bitsINS_5tupleIJNS1_IJNS_1CILi4EEENS2_ILi8EEEEEES3_NS2_ILi1EEEEEENS1_IJNS1_IJNS2_ILi128EEENS2_ILi0EEEEEENS2_ILi16EEES9_EEENS1_IJNS1_IJiiEEEiS9_EEEEEDaRKT_RKT0_RKT1_ENKUlRKT_RKT0_RKT1_E_clIS5_SA_SD_EEDaSQ_ST_SW_,($_ZN7cutlass13device_kernelIN5flash19enable_sm80_to_sm89INS1_16FlashAttnBwdSm80INS1_25CollectiveMainloopBwdSm80ILi2ELi2EN4cute5tupleIJNS5_1CILi128EEES8_NS7_ILi64EEEEEENS_10bfloat16_tEfNS_4arch4Sm80ELb1ELb0ELb1ELb0ELb1ELb0ELb0ELb0ELi2ELi4ELi4ELi4ELb0EEENS1_24CollectiveEpilogueBwdGQAISA_fSD_Li256ELb0ELb1EEENS1_25SingleTileBwdLPTSchedulerILb0ELi128ELb1EEEEEEEEEvNT_6ParamsE$_ZZN4cute13to_mixed_bitsINS_5tupleIJNS_1CILi4EEENS2_ILi8EEEEEENS1_IJNS2_ILi0EEENS2_ILi64EEEEEENS1_IJiiEEEEEDaRKT_RKT0_RKT1_ENKUlDpRKT_E_clIJNS2_ILj0EEENS_9MixedBitsILj0ELj448EEEEEEDaSM_ - $_ZN7cutlass13device_kernelIN5flash19enable_sm80_to_sm89INS1_16FlashAttnBwdSm80INS1_25CollectiveMainloopBwdSm80ILi2ELi2EN4cute5tupleIJNS5_1CILi128EEES8_NS7_ILi64EEEEEENS_10bfloat16_tEfNS_4arch4Sm80ELb1ELb0ELb1ELb0ELb1ELb0ELb0ELb0ELi2ELi4ELi4ELi4ELb0EEENS1_24CollectiveEpilogueBwdGQAISA_fSD_Li256ELb0ELb1EEENS1_25SingleTileBwdLPTSchedulerILb0ELi128ELb1EEEEEEEEEvNT_6ParamsE$_ZZN4cute13to_mixed_bitsINS_5tupleIJNS1_IJNS_1CILi4EEENS2_ILi8EEEEEES3_NS2_ILi1EEEEEENS1_IJNS1_IJNS2_ILi128EEENS2_ILi0EEEEEENS2_ILi16EEES9_EEENS1_IJNS1_IJiiEEEiS9_EEEEEDaRKT_RKT0_RKT1_ENKUlRKT_RKT0_RKT1_E_clIS5_SA_SD_EEDaSQ_ST_SW_)
$_ZN7cutlass13device_kernelIN5flash19enable_sm80_to_sm89INS1_16FlashAttnBwdSm80INS1_25CollectiveMainloopBwdSm80ILi2ELi2EN4cute5tupleIJNS5_1CILi128EEES8_NS7_ILi64EEEEEENS_10bfloat16_tEfNS_4arch4Sm80ELb1ELb0ELb1ELb0ELb1ELb0ELb0ELb0ELi2ELi4ELi4ELi4ELb0EEENS1_24CollectiveEpilogueBwdGQAISA_fSD_Li256ELb0ELb1EEENS1_25SingleTileBwdLPTSchedulerILb0ELi128ELb1EEEEEEEEEvNT_6ParamsE$_ZZN4cute13to_mixed_bitsINS_5tupleIJNS1_IJNS_1CILi4EEENS2_ILi8EEEEEES3_NS2_ILi1EEEEEENS1_IJNS1_IJNS2_ILi128EEENS2_ILi0EEEEEENS2_ILi16EEES9_EEENS1_IJNS1_IJiiEEEiS9_EEEEEDaRKT_RKT0_RKT1_ENKUlRKT_RKT0_RKT1_E_clIS5_SA_SD_EEDaSQ_ST_SW_:
        /* <DEDUP_REMOVED lines=8> */
        .type           $_ZN7cutlass13device_kernelIN5flash19enable_sm80_to_sm89INS1_16FlashAttnBwdSm80INS1_25CollectiveMainloopBwdSm80ILi2ELi2EN4cute5tupleIJNS5_1CILi128EEES8_NS7_ILi64EEEEEENS_10bfloat16_tEfNS_4arch4Sm80ELb1ELb0ELb1ELb0ELb1ELb0ELb0ELb0ELi2ELi4ELi4ELi4ELb0EEENS1_24CollectiveEpilogueBwdGQAISA_fSD_Li256ELb0ELb1EEENS1_25SingleTileBwdLPTSchedulerILb0ELi128ELb1EEEEEEEEEvNT_6ParamsE$_ZZN4cute13to_mixed_bitsINS_5tupleIJNS_1CILi4EEENS2_ILi8EEEEEENS1_IJNS2_ILi0EEENS2_ILi64EEEEEENS1_IJiiEEEEEDaRKT_RKT0_RKT1_ENKUlDpRKT_E_clIJNS2_ILj0EEENS_9MixedBitsILj0ELj448EEEEEEDaSM_,@function
        .size           $_ZN7cutlass13device_kernelIN5flash19enable_sm80_to_sm89INS1_16FlashAttnBwdSm80INS1_25CollectiveMainloopBwdSm80ILi2ELi2EN4cute5tupleIJNS5_1CILi128EEES8_NS7_ILi64EEEEEENS_10bfloat16_tEfNS_4arch4Sm80ELb1ELb0ELb1ELb0ELb1ELb0ELb0ELb0ELi2ELi4ELi4ELi4ELb0EEENS1_24CollectiveEpilogueBwdGQAISA_fSD_Li256ELb0ELb1EEENS1_25SingleTileBwdLPTSchedulerILb0ELi128ELb1EEEEEEEEEvNT_6ParamsE$_ZZN4cute13to_mixed_bitsINS_5tupleIJNS_1CILi4EEENS2_ILi8EEEEEENS1_IJNS2_ILi0EEENS2_ILi64EEEEEENS1_IJiiEEEEEDaRKT_RKT0_RKT1_ENKUlDpRKT_E_clIJNS2_ILj0EEENS_9MixedBitsILj0ELj448EEEEEEDaSM_,($_ZN7cutlass13device_kernelIN5flash19enable_sm80_to_sm89INS1_16FlashAttnBwdSm80INS1_25CollectiveMainloopBwdSm80ILi2ELi2EN4cute5tupleIJNS5_1CILi128EEES8_NS7_ILi64EEEEEENS_10bfloat16_tEfNS_4arch4Sm80ELb1ELb0ELb1ELb0ELb1ELb0ELb0ELb0ELi2ELi4ELi4ELi4ELb0EEENS1_24CollectiveEpilogueBwdGQAISA_fSD_Li256ELb0ELb1EEENS1_25SingleTileBwdLPTSchedulerILb0ELi128ELb1EEEEEEEEEvNT_6ParamsE$_ZZN4cute13to_mixed_bitsINS_5tupleIJNS_1CILi4EEENS2_ILi8EEEEEENS1_IJNS2_ILi0EEENS2_ILi64EEEEEENS1_IJiiEEEEEDaRKT_RKT0_RKT1_ENKUlRKT_RKT0_RKT1_E_clIS4_S7_iEEDaSL_SO_SR_ - $_ZN7cutlass13device_kernelIN5flash19enable_sm80_to_sm89INS1_16FlashAttnBwdSm80INS1_25CollectiveMainloopBwdSm80ILi2ELi2EN4cute5tupleIJNS5_1CILi128EEES8_NS7_ILi64EEEEEENS_10bfloat16_tEfNS_4arch4Sm80ELb1ELb0ELb1ELb0ELb1ELb0ELb0ELb0ELi2ELi4ELi4ELi4ELb0EEENS1_24CollectiveEpilogueBwdGQAISA_fSD_Li256ELb0ELb1EEENS1_25SingleTileBwdLPTSchedulerILb0ELi128ELb1EEEEEEEEEvNT_6ParamsE$_ZZN4cute13to_mixed_bitsINS_5tupleIJNS_1CILi4EEENS2_ILi8EEEEEENS1_IJNS2_ILi0EEENS2_ILi64EEEEEENS1_IJiiEEEEEDaRKT_RKT0_RKT1_ENKUlDpRKT_E_clIJNS2_ILj0EEENS_9MixedBitsILj0ELj448EEEEEEDaSM_)
$_ZN7cutlass13device_kernelIN5flash19enable_sm80_to_sm89INS1_16FlashAttnBwdSm80INS1_25CollectiveMainloopBwdSm80ILi2ELi2EN4cute5tupleIJNS5_1CILi128EEES8_NS7_ILi64EEEEEENS_10bfloat16_tEfNS_4arch4Sm80ELb1ELb0ELb1ELb0ELb1ELb0ELb0ELb0ELi2ELi4ELi4ELi4ELb0EEENS1_24CollectiveEpilogueBwdGQAISA_fSD_Li256ELb0ELb1EEENS1_25SingleTileBwdLPTSchedulerILb0ELi128ELb1EEEEEEEEEvNT_6ParamsE$_ZZN4cute13to_mixed_bitsINS_5tupleIJNS_1CILi4EEENS2_ILi8EEEEEENS1_IJNS2_ILi0EEENS2_ILi64EEEEEENS1_IJiiEEEEEDaRKT_RKT0_RKT1_ENKUlDpRKT_E_clIJNS2_ILj0EEENS_9MixedBitsILj0ELj448EEEEEEDaSM_:
[----:B------:R-:W-:Y:S01]  /*c020*/  IMAD.MOV.U32 R8, RZ, RZ, R2 ;  /* 0x000000ffff087224 */ /* 0x000fe200078e0002 */
[----:B------:R-:W-:Y:S02]  /*c030*/  MOV R9, 0x0 ;  /* 0x0000000000097802 */ /* 0x000fe40000000f00 */
[----:B------:R-:W-:Y:S02]  /*c040*/  LOP3.LUT R3, R3, 0x1c0, RZ, 0xc0, !PT ;  /* 0x000001c003037812 */ /* 0x000fe400078ec0ff */
[----:B------:R-:W-:Y:S05]  /*c050*/  RET.REL.NODEC R8 `(_ZN7cutlass13device_kernelIN5flash19enable_sm80_to_sm89INS1_16FlashAttnBwdSm80INS1_25CollectiveMainloopBwdSm80ILi2ELi2EN4cute5tupleIJNS5_1CILi128EEES8_NS7_ILi64EEEEEENS_10bfloat16_tEfNS_4arch4Sm80ELb1ELb0ELb1ELb0ELb1ELb0ELb0ELb0ELi2ELi4ELi4ELi4ELb0EEENS1_24CollectiveEpilogueBwdGQAISA_fSD_Li256ELb0ELb1EEENS1_25SingleTileBwdLPTSchedulerILb0ELi128ELb1EEEEEEEEEvNT_6ParamsE) ;  /* 0xffff3fa008007950 */ /* 0x000fea0003c3ffff */
        .type           $_ZN7cutlass13device_kernelIN5flash19enable_sm80_to_sm89INS1_16FlashAttnBwdSm80INS1_25CollectiveMainloopBwdSm80ILi2ELi2EN4cute5tupleIJNS5_1CILi128EEES8_NS7_ILi64EEEEEENS_10bfloat16_tEfNS_4arch4Sm80ELb1ELb0ELb1ELb0ELb1ELb0ELb0ELb0ELi2ELi4ELi4ELi4ELb0EEENS1_24CollectiveEpilogueBwdGQAISA_fSD_Li256ELb0ELb1EEENS1_25SingleTileBwdLPTSchedulerILb0ELi128ELb1EEEEEEEEEvNT_6ParamsE$_ZZN4cute13to_mixed_bitsINS_5tupleIJNS_1CILi4EEENS2_ILi8EEEEEENS1_IJNS2_ILi0EEENS2_ILi64EEEEEENS1_IJiiEEEEEDaRKT_RKT0_RKT1_ENKUlRKT_RKT0_RKT1_E_clIS4_S7_iEEDaSL_SO_SR_,@function
        .size           $_ZN7cutlass13device_kernelIN5flash19enable_sm80_to_sm89INS1_16FlashAttnBwdSm80INS1_25CollectiveMainloopBwdSm80ILi2ELi2EN4cute5tupleIJNS5_1CILi128EEES8_NS7_ILi64EEEEEENS_10bfloat16_tEfNS_4arch4Sm80ELb1ELb0ELb1ELb0ELb1ELb0ELb0ELb0ELi2ELi4ELi4ELi4ELb0EEENS1_24CollectiveEpilogueBwdGQAISA_fSD_Li256ELb0ELb1EEENS1_25SingleTileBwdLPTSchedulerILb0ELi128ELb1EEEEEEEEEvNT_6ParamsE$_ZZN4cute13to_mixed_bitsINS_5tupleIJNS_1CILi4EEENS2_ILi8EEEEEENS1_IJNS2_ILi0EEENS2_ILi64EEEEEENS1_IJiiEEEEEDaRKT_RKT0_RKT1_ENKUlRKT_RKT0_RKT1_E_clIS4_S7_iEEDaSL_SO_SR_,($_ZN7cutlass13device_kernelIN5flash19enable_sm80_to_sm89INS1_16FlashAttnBwdSm80INS1_25CollectiveMainloopBwdSm80ILi2ELi2EN4cute5tupleIJNS5_1CILi128EEES8_NS7_ILi64EEEEEENS_10bfloat16_tEfNS_4arch4Sm80ELb1ELb0ELb1ELb0ELb1ELb0ELb0ELb0ELi2ELi4ELi4ELi4ELb0EEENS1_24CollectiveEpilogueBwdGQAISA_fSD_Li256ELb0ELb1EEENS1_25SingleTileBwdLPTSchedulerILb0ELi128ELb1EEEEEEEEEvNT_6ParamsE$_ZZN4cute13to_mixed_bitsINS_5tupleIJNS_1CILi4EEENS2_ILi8EEEEEENS1_IJNS2_ILi128EEENS2_ILi0EEEEEENS1_IJiiEEEEEDaRKT_RKT0_RKT1_ENKUlDpRKT_E_clIJNS_9MixedBitsILj0ELj384EEENS2_ILj0EEEEEEDaSM_ - $_ZN7cutlass13device_kernelIN5flash19enable_sm80_to_sm89INS1_16FlashAttnBwdSm80INS1_25CollectiveMainloopBwdSm80ILi2ELi2EN4cute5tupleIJNS5_1CILi128EEES8_NS7_ILi64EEEEEENS_10bfloat16_tEfNS_4arch4Sm80ELb1ELb0ELb1ELb0ELb1ELb0ELb0ELb0ELi2ELi4ELi4ELi4ELb0EEENS1_24CollectiveEpilogueBwdGQAISA_fSD_Li256ELb0ELb1EEENS1_25SingleTileBwdLPTSchedulerILb0ELi128ELb1EEEEEEEEEvNT_6ParamsE$_ZZN4cute13to_mixed_bitsINS_5tupleIJNS_1CILi4EEENS2_ILi8EEEEEENS1_IJNS2_ILi0EEENS2_ILi64EEEEEENS1_IJiiEEEEEDaRKT_RKT0_RKT1_ENKUlRKT_RKT0_RKT1_E_clIS4_S7_iEEDaSL_SO_SR_)
$_ZN7cutlass13device_kernelIN5flash19enable_sm80_to_sm89INS1_16FlashAttnBwdSm80INS1_25CollectiveMainloopBwdSm80ILi2ELi2EN4cute5tupleIJNS5_1CILi128EEES8_NS7_ILi64EEEEEENS_10bfloat16_tEfNS_4arch4Sm80ELb1ELb0ELb1ELb0ELb1ELb0ELb0ELb0ELi2ELi4ELi4ELi4ELb0EEENS1_24CollectiveEpilogueBwdGQAISA_fSD_Li256ELb0ELb1EEENS1_25SingleTileBwdLPTSchedulerILb0ELi128ELb1EEEEEEEEEvNT_6ParamsE$_ZZN4cute13to_mixed_bitsINS_5tupleIJNS_1CILi4EEENS2_ILi8EEEEEENS1_IJNS2_ILi0EEENS2_ILi64EEEEEENS1_IJiiEEEEEDaRKT_RKT0_RKT1_ENKUlRKT_RKT0_RKT1_E_clIS4_S7_iEEDaSL_SO_SR_:
[----:B------:R-:W-:Y:S01]  /*c060*/  MOV R8, R2 ;  /* 0x0000000200087202 */ /* 0x000fe20000000f00 */
[----:B------:R-:W-:Y:S02]  /*c070*/  IMAD.MOV.U32 R9, RZ, RZ, 0x0 ;  /* 0x00000000ff097424 */ /* 0x000fe400078e00ff */
[----:B------:R-:W-:-:S05]  /*c080*/  IMAD.SHL.U32 R3, R3, 0x40, RZ ;  /* 0x0000004003037824 */ /* 0x000fca00078e00ff */
[----:B------:R-:W-:Y:S01]  /*c090*/  LOP3.LUT R3, R3, 0x1c0, RZ, 0xc0, !PT ;  /* 0x000001c003037812 */ /* 0x000fe200078ec0ff */
[----:B------:R-:W-:Y:S06]  /*c0a0*/  RET.REL.NODEC R8 `(_ZN7cutlass13device_kernelIN5flash19enable_sm80_to_sm89INS1_16FlashAttnBwdSm80INS1_25CollectiveMainloopBwdSm80ILi2ELi2EN4cute5tupleIJNS5_1CILi128EEES8_NS7_ILi64EEEEEENS_10bfloat16_tEfNS_4arch4Sm80ELb1ELb0ELb1ELb0ELb1ELb0ELb0ELb0ELi2ELi4ELi4ELi4ELb0EEENS1_24CollectiveEpilogueBwdGQAISA_fSD_Li256ELb0ELb1EEENS1_25SingleTileBwdLPTSchedulerILb0ELi128ELb1EEEEEEEEEvNT_6ParamsE) ;  /* 0xffff3f5008007950 */ /* 0x000fec0003c3ffff */
        .type           $_ZN7cutlass13device_kernelIN5flash19enable_sm80_to_sm89INS1_16FlashAttnBwdSm80INS1_25CollectiveMainloopBwdSm80ILi2ELi2EN4cute5tupleIJNS5_1CILi128EEES8_NS7_ILi64EEEEEENS_10bfloat16_tEfNS_4arch4Sm80ELb1ELb0ELb1ELb0ELb1ELb0ELb0ELb0ELi2ELi4ELi4ELi4ELb0EEENS1_24CollectiveEpilogueBwdGQAISA_fSD_Li256ELb0ELb1EEENS1_25SingleTileBwdLPTSchedulerILb0ELi128ELb1EEEEEEEEEvNT_6ParamsE$_ZZN4cute13to_mixed_bitsINS_5tupleIJNS_1CILi4EEENS2_ILi8EEEEEENS1_IJNS2_ILi128EEENS2_ILi0EEEEEENS1_IJiiEEEEEDaRKT_RKT0_RKT1_ENKUlDpRKT_E_clIJNS_9MixedBitsILj0ELj384EEENS2_ILj0EEEEEEDaSM_,@function
        .size           $_ZN7cutlass13device_kernelIN5flash19enable_sm80_to_sm89INS1_16FlashAttnBwdSm80INS1_25CollectiveMainloopBwdSm80ILi2ELi2EN4cute5tupleIJNS5_1CILi128EEES8_NS7_ILi64EEEEEENS_10bfloat16_tEfNS_4arch4Sm80ELb1ELb0ELb1ELb0ELb1ELb0ELb0ELb0ELi2ELi4ELi4ELi4ELb0EEENS1_24CollectiveEpilogueBwdGQAISA_fSD_Li256ELb0ELb1EEENS1_25SingleTileBwdLPTSchedulerILb0ELi128ELb1EEEEEEEEEvNT_6ParamsE$_ZZN4cute13to_mixed_bitsINS_5tupleIJNS_1CILi4EEENS2_ILi8EEEEEENS1_IJNS2_ILi128EEENS2_ILi0EEEEEENS1_IJiiEEEEEDaRKT_RKT0_RKT1_ENKUlDpRKT_E_clIJNS_9MixedBitsILj0ELj384EEENS2_ILj0EEEEEEDaSM_,($_ZN7cutlass13device_kernelIN5flash19enable_sm80_to_sm89INS1_16FlashAttnBwdSm80INS1_25CollectiveMainloopBwdSm80ILi2ELi2EN4cute5tupleIJNS5_1CILi128EEES8_NS7_ILi64EEEEEENS_10bfloat16_tEfNS_4arch4Sm80ELb1ELb0ELb1ELb0ELb1ELb0ELb0ELb0ELi2ELi4ELi4ELi4ELb0EEENS1_24CollectiveEpilogueBwdGQAISA_fSD_Li256ELb0ELb1EEENS1_25SingleTileBwdLPTSchedulerILb0ELi128ELb1EEEEEEEEEvNT_6ParamsE$_ZZN4cute13to_mixed_bitsINS_5tupleIJNS_1CILi4EEENS2_ILi8EEEEEENS1_IJNS2_ILi128EEENS2_ILi0EEEEEENS1_IJiiEEEEEDaRKT_RKT0_RKT1_ENKUlRKT_RKT0_RKT1_E_clIS3_S6_iEEDaSL_SO_SR_ - $_ZN7cutlass13device_kernelIN5flash19enable_sm80_to_sm89INS1_16FlashAttnBwdSm80INS1_25CollectiveMainloopBwdSm80ILi2ELi2EN4cute5tupleIJNS5_1CILi128EEES8_NS7_ILi64EEEEEENS_10bfloat16_tEfNS_4arch4Sm80ELb1ELb0ELb1ELb0ELb1ELb0ELb0ELb0ELi2ELi4ELi4ELi4ELb0EEENS1_24CollectiveEpilogueBwdGQAISA_fSD_Li256ELb0ELb1EEENS1_25SingleTileBwdLPTSchedulerILb0ELi128ELb1EEEEEEEEEvNT_6ParamsE$_ZZN4cute13to_mixed_bitsINS_5tupleIJNS_1CILi4EEENS2_ILi8EEEEEENS1_IJNS2_ILi128EEENS2_ILi0EEEEEENS1_IJiiEEEEEDaRKT_RKT0_RKT1_ENKUlDpRKT_E_clIJNS_9MixedBitsILj0ELj384EEENS2_ILj0EEEEEEDaSM_)
$_ZN7cutlass13device_kernelIN5flash19enable_sm80_to_sm89INS1_16FlashAttnBwdSm80INS1_25CollectiveMainloopBwdSm80ILi2ELi2EN4cute5tupleIJNS5_1CILi128EEES8_NS7_ILi64EEEEEENS_10bfloat16_tEfNS_4arch4Sm80ELb1ELb0ELb1ELb0ELb1ELb0ELb0ELb0ELi2ELi4ELi4ELi4ELb0EEENS1_24CollectiveEpilogueBwdGQAISA_fSD_Li256ELb0ELb1EEENS1_25SingleTileBwdLPTSchedulerILb0ELi128ELb1EEEEEEEEEvNT_6ParamsE$_ZZN4cute13to_mixed_bitsINS_5tupleIJNS_1CILi4EEENS2_ILi8EEEEEENS1_IJNS2_ILi128EEENS2_ILi0EEEEEENS1_IJiiEEEEEDaRKT_RKT0_RKT1_ENKUlDpRKT_E_clIJNS_9MixedBitsILj0ELj384EEENS2_ILj0EEEEEEDaSM_:
[----:B------:R-:W-:Y:S01]  /*c0b0*/  IMAD.MOV.U32 R8, RZ, RZ, R2 ;  /* 0x000000ffff087224 */ /* 0x000fe200078e0002 */
[----:B------:R-:W-:Y:S02]  /*c0c0*/  MOV R9, 0x0 ;  /* 0x0000000000097802 */ /* 0x000fe40000000f00 */
[----:B------:R-:W-:Y:S02]  /*c0d0*/  LOP3.LUT R3, R3, 0x180, RZ, 0xc0, !PT ;  /* 0x0000018003037812 */ /* 0x000fe400078ec0ff */
[----:B------:R-:W-:Y:S05]  /*c0e0*/  RET.REL.NODEC R8 `(_ZN7cutlass13device_kernelIN5flash19enable_sm80_to_sm89INS1_16FlashAttnBwdSm80INS1_25CollectiveMainloopBwdSm80ILi2ELi2EN4cute5tupleIJNS5_1CILi128EEES8_NS7_ILi64EEEEEENS_10bfloat16_tEfNS_4arch4Sm80ELb1ELb0ELb1ELb0ELb1ELb0ELb0ELb0ELi2ELi4ELi4ELi4ELb0EEENS1_24CollectiveEpilogueBwdGQAISA_fSD_Li256ELb0ELb1EEENS1_25SingleTileBwdLPTSchedulerILb0ELi128ELb1EEEEEEEEEvNT_6ParamsE) ;  /* 0xffff3f1008007950 */ /* 0x000fea0003c3ffff */
        .type           $_ZN7cutlass13device_kernelIN5flash19enable_sm80_to_sm89INS1_16FlashAttnBwdSm80INS1_25CollectiveMainloopBwdSm80ILi2ELi2EN4cute5tupleIJNS5_1CILi128EEES8_NS7_ILi64EEEEEENS_10bfloat16_tEfNS_4arch4Sm80ELb1ELb0ELb1ELb0ELb1ELb0ELb0ELb0ELi2ELi4ELi4ELi4ELb0EEENS1_24CollectiveEpilogueBwdGQAISA_fSD_Li256ELb0ELb1EEENS1_25SingleTileBwdLPTSchedulerILb0ELi128ELb1EEEEEEEEEvNT_6ParamsE$_ZZN4cute13to_mixed_bitsINS_5tupleIJNS_1CILi4EEENS2_ILi8EEEEEENS1_IJNS2_ILi128EEENS2_ILi0EEEEEENS1_IJiiEEEEEDaRKT_RKT0_RKT1_ENKUlRKT_RKT0_RKT1_E_clIS3_S6_iEEDaSL_SO_SR_,@function
        .size           $_ZN7cutlass13device_kernelIN5flash19enable_sm80_to_sm89INS1_16FlashAttnBwdSm80INS1_25CollectiveMainloopBwdSm80ILi2ELi2EN4cute5tupleIJNS5_1CILi128EEES8_NS7_ILi64EEEEEENS_10bfloat16_tEfNS_4arch4Sm80ELb1ELb0ELb1ELb0ELb1ELb0ELb0ELb0ELi2ELi4ELi4ELi4ELb0EEENS1_24CollectiveEpilogueBwdGQAISA_fSD_Li256ELb0ELb1EEENS1_25SingleTileBwdLPTSchedulerILb0ELi128ELb1EEEEEEEEEvNT_6ParamsE$_ZZN4cute13to_mixed_bitsINS_5tupleIJNS_1CILi4EEENS2_ILi8EEEEEENS1_IJNS2_ILi128EEENS2_ILi0EEEEEENS1_IJiiEEEEEDaRKT_RKT0_RKT1_ENKUlRKT_RKT0_RKT1_E_clIS3_S6_iEEDaSL_SO_SR_,($_ZN7cutlass13device_kernelIN5flash19enable_sm80_to_sm89INS1_16FlashAttnBwdSm80INS1_25CollectiveMainloopBwdSm80ILi2ELi2EN4cute5tupleIJNS5_1CILi128EEES8_NS7_ILi64EEEEEENS_10bfloat16_tEfNS_4arch4Sm80ELb1ELb0ELb1ELb0ELb1ELb0ELb0ELb0ELi2ELi4ELi4ELi4ELb0EEENS1_24CollectiveEpilogueBwdGQAISA_fSD_Li256ELb0ELb1EEENS1_25SingleTileBwdLPTSchedulerILb0ELi128ELb1EEEEEEEEEvNT_6ParamsE$_ZZN4cute14logical_divideINS_5tupleIJNS1_IJNS_1CILi8EEENS2_ILi1EEEEEENS1_IJNS2_ILi2EEEEEEEEENS1_IJNS1_IJS4_NS2_ILi0EEEEEENS1_IJiEEEEEENS1_IJS5_NS_6LayoutIS4_S9_EEEEEEEDaRKNSD_IT_T0_EERKT1_ENKUlRKT_RKT0_E_clINSD_IS7_SB_EESE_EEDaSQ_ST_ - $_ZN7cutlass13device_kernelIN5flash19enable_sm80_to_sm89INS1_16FlashAttnBwdSm80INS1_25CollectiveMainloopBwdSm80ILi2ELi2EN4cute5tupleIJNS5_1CILi128EEES8_NS7_ILi64EEEEEENS_10bfloat16_tEfNS_4arch4Sm80ELb1ELb0ELb1ELb0ELb1ELb0ELb0ELb0ELi2ELi4ELi4ELi4ELb0EEENS1_24CollectiveEpilogueBwdGQAISA_fSD_Li256ELb0ELb1EEENS1_25SingleTileBwdLPTSchedulerILb0ELi128ELb1EEEEEEEEEvNT_6ParamsE$_ZZN4cute13to_mixed_bitsINS_5tupleIJNS_1CILi4EEENS2_ILi8EEEEEENS1_IJNS2_ILi128EEENS2_ILi0EEEEEENS1_IJiiEEEEEDaRKT_RKT0_RKT1_ENKUlRKT_RKT0_RKT1_E_clIS3_S6_iEEDaSL_SO_SR_)
$_ZN7cutlass13device_kernelIN5flash19enable_sm80_to_sm89INS1_16FlashAttnBwdSm80INS1_25CollectiveMainloopBwdSm80ILi2ELi2EN4cute5tupleIJNS5_1CILi128EEES8_NS7_ILi64EEEEEENS_10bfloat16_tEfNS_4arch4Sm80ELb1ELb0ELb1ELb0ELb1ELb0ELb0ELb0ELi2ELi4ELi4ELi4ELb0EEENS1_24CollectiveEpilogueBwdGQAISA_fSD_Li256ELb0ELb1EEENS1_25SingleTileBwdLPTSchedulerILb0ELi128ELb1EEEEEEEEEvNT_6ParamsE$_ZZN4cute13to_mixed_bitsINS_5tupleIJNS_1CILi4EEENS2_ILi8EEEEEENS1_IJNS2_ILi128EEENS2_ILi0EEEEEENS1_IJiiEEEEEDaRKT_RKT0_RKT1_ENKUlRKT_RKT0_RKT1_E_clIS3_S6_iEEDaSL_SO_SR_:
[----:B------:R-:W-:Y:S01]  /*c0f0*/  MOV R8, R2 ;  /* 0x0000000200087202 */ /* 0x000fe20000000f00 */
[----:B------:R-:W-:Y:S02]  /*c100*/  IMAD.MOV.U32 R9, RZ, RZ, 0x0 ;  /* 0x00000000ff097424 */ /* 0x000fe400078e00ff */
[----:B------:R-:W-:-:S05]  /*c110*/  IMAD.SHL.U32 R3, R3, 0x80, RZ ;  /* 0x0000008003037824 */ /* 0x000fca00078e00ff */
[----:B------:R-:W-:Y:S01]  /*c120*/  LOP3.LUT R3, R3, 0x180, RZ, 0xc0, !PT ;  /* 0x0000018003037812 */ /* 0x000fe200078ec0ff */
[----:B------:R-:W-:Y:S06]  /*c130*/  RET.REL.NODEC R8 `(_ZN7cutlass13device_kernelIN5flash19enable_sm80_to_sm89INS1_16FlashAttnBwdSm80INS1_25CollectiveMainloopBwdSm80ILi2ELi2EN4cute5tupleIJNS5_1CILi128EEES8_NS7_ILi64EEEEEENS_10bfloat16_tEfNS_4arch4Sm80ELb1ELb0ELb1ELb0ELb1ELb0ELb0ELb0ELi2ELi4ELi4ELi4ELb0EEENS1_24CollectiveEpilogueBwdGQAISA_fSD_Li256ELb0ELb1EEENS1_25SingleTileBwdLPTSchedulerILb0ELi128ELb1EEEEEEEEEvNT_6ParamsE) ;  /* 0xffff3ec008007950 */ /* 0x000fec0003c3ffff */
        .type           $_ZN7cutlass13device_kernelIN5flash19enable_sm80_to_sm89INS1_16FlashAttnBwdSm80INS1_25CollectiveMainloopBwdSm80ILi2ELi2EN4cute5tupleIJNS5_1CILi128EEES8_NS7_ILi64EEEEEENS_10bfloat16_tEfNS_4arch4Sm80ELb1ELb0ELb1ELb0ELb1ELb0ELb0ELb0ELi2ELi4ELi4ELi4ELb0EEENS1_24CollectiveEpilogueBwdGQAISA_fSD_Li256ELb0ELb1EEENS1_25SingleTileBwdLPTSchedulerILb0ELi128ELb1EEEEEEEEEvNT_6ParamsE$_ZZN4cute14logical_divideINS_5tupleIJNS1_IJNS_1CILi8EEENS2_ILi1EEEEEENS1_IJNS2_ILi2EEEEEEEEENS1_IJNS1_IJS4_NS2_ILi0EEEEEENS1_IJiEEEEEENS1_IJS5_NS_6LayoutIS4_S9_EEEEEEEDaRKNSD_IT_T0_EERKT1_ENKUlRKT_RKT0_E_clINSD_IS7_SB_EESE_EEDaSQ_ST_,@function
        .size           $_ZN7cutlass13device_kernelIN5flash19enable_sm80_to_sm89INS1_16FlashAttnBwdSm80INS1_25CollectiveMainloopBwdSm80ILi2ELi2EN4cute5tupleIJNS5_1CILi128EEES8_NS7_ILi64EEEEEENS_10bfloat16_tEfNS_4arch4Sm80ELb1ELb0ELb1ELb0ELb1ELb0ELb0ELb0ELi2ELi4ELi4ELi4ELb0EEENS1_24CollectiveEpilogueBwdGQAISA_fSD_Li256ELb0ELb1EEENS1_25SingleTileBwdLPTSchedulerILb0ELi128ELb1EEEEEEEEEvNT_6ParamsE$_ZZN4cute14logical_divideINS_5tupleIJNS1_IJNS_1CILi8EEENS2_ILi1EEEEEENS1_IJNS2_ILi2EEEEEEEEENS1_IJNS1_IJS4_NS2_ILi0EEEEEENS1_IJiEEEEEENS1_IJS5_NS_6LayoutIS4_S9_EEEEEEEDaRKNSD_IT_T0_EERKT1_ENKUlRKT_RKT0_E_clINSD_IS7_SB_EESE_EEDaSQ_ST_,($_ZN7cutlass13device_kernelIN5flash19enable_sm80_to_sm89INS1_16FlashAttnBwdSm80INS1_25CollectiveMainloopBwdSm80ILi2ELi2EN4cute5tupleIJNS5_1CILi128EEES8_NS7_ILi64EEEEEENS_10bfloat16_tEfNS_4arch4Sm80ELb1ELb0ELb1ELb0ELb1ELb0ELb0ELb0ELi2ELi4ELi4ELi4ELb0EEENS1_24CollectiveEpilogueBwdGQAISA_fSD_Li256ELb0ELb1EEENS1_25SingleTileBwdLPTSchedulerILb0ELi128ELb1EEEEEEEEEvNT_6ParamsE$_ZZN4cute14transform_leafINS_15ArithmeticTupleIJiiEEENS_8identityEEEDaRKT_OT0_ENKUlRKT_E_clIiEEDaSB_ - $_ZN7cutlass13device_kernelIN5flash19enable_sm80_to_sm89INS1_16FlashAttnBwdSm80INS1_25CollectiveMainloopBwdSm80ILi2ELi2EN4cute5tupleIJNS5_1CILi128EEES8_NS7_ILi64EEEEEENS_10bfloat16_tEfNS_4arch4Sm80ELb1ELb0ELb1ELb0ELb1ELb0ELb0ELb0ELi2ELi4ELi4ELi4ELb0EEENS1_24CollectiveEpilogueBwdGQAISA_fSD_Li256ELb0ELb1EEENS1_25SingleTileBwdLPTSchedulerILb0ELi128ELb1EEEEEEEEEvNT_6ParamsE$_ZZN4cute14logical_divideINS_5tupleIJNS1_IJNS_1CILi8EEENS2_ILi1EEEEEENS1_IJNS2_ILi2EEEEEEEEENS1_IJNS1_IJS4_NS2_ILi0EEEEEENS1_IJiEEEEEENS1_IJS5_NS_6LayoutIS4_S9_EEEEEEEDaRKNSD_IT_T0_EERKT1_ENKUlRKT_RKT0_E_clINSD_IS7_SB_EESE_EEDaSQ_ST_)
$_ZN7cutlass13device_kernelIN5flash19enable_sm80_to_sm89INS1_16FlashAttnBwdSm80INS1_25CollectiveMainloopBwdSm80ILi2ELi2EN4cute5tupleIJNS5_1CILi128EEES8_NS7_ILi64EEEEEENS_10bfloat16_tEfNS_4arch4Sm80ELb1ELb0ELb1ELb0ELb1ELb0ELb0ELb0ELi2ELi4ELi4ELi4ELb0EEENS1_24CollectiveEpilogueBwdGQAISA_fSD_Li256ELb0ELb1EEENS1_25SingleTileBwdLPTSchedulerILb0ELi128ELb1EEEEEEEEEvNT_6ParamsE$_ZZN4cute14logical_divideINS_5tupleIJNS1_IJNS_1CILi8EEENS2_ILi1EEEEEENS1_IJNS2_ILi2EEEEEEEEENS1_IJNS1_IJS4_NS2_ILi0EEEEEENS1_IJiEEEEEENS1_IJS5_NS_6LayoutIS4_S9_EEEEEEEDaRKNSD_IT_T0_EERKT1_ENKUlRKT_RKT0_E_clINSD_IS7_SB_EESE_EEDaSQ_ST_:
[----:B------:R-:W-:-:S05]  /*c140*/  IADD3 R7, R2, -c[0x0][0x20], RZ ;  /* 0x8000080002077a10 */ /* 0x000fca0007ffe0ff */
[----:B------:R1:W5:Y:S01]  /*c150*/  LDL R3, [R7] ;  /* 0x0000000007037983 */ /* 0x0003620000100800 */
[----:B------:R-:W-:Y:S02]  /*c160*/  IADD3 R13, R1, 0x1680, RZ ;  /* 0x00001680010d7810 */ /* 0x000fe40007ffe0ff */
[----:B------:R-:W-:Y:S02]  /*c170*/  MOV R6, 0xc1b0 ;  /* 0x0000c1b000067802 */ /* 0x000fe40000000f00 */
[----:B------:R-:W-:-:S04]  /*c180*/  IADD3 R13, R13, c[0x0][0x20], RZ ;  /* 0x000008000d0d7a10 */ /* 0x000fc80007ffe0ff */
[----:B------:R-:W-:Y:S02]  /*c190*/  IADD3 R2, R13, 0x4, RZ ;  /* 0x000000040d027810 */ /* 0x000fe40007ffe0ff */
[----:B-1---5:R-:W-:Y:S05]  /*c1a0*/  CALL.REL.NOINC `($_ZN7cutlass13device_kernelIN5flash19enable_sm80_to_sm89INS1_16FlashAttnBwdSm80INS1_25CollectiveMainloopBwdSm80ILi2ELi2EN4cute5tupleIJNS5_1CILi128EEES8_NS7_ILi64EEEEEENS_10bfloat16_tEfNS_4arch4Sm80ELb1ELb0ELb1ELb0ELb1ELb0ELb0ELb0ELi2ELi4ELi4ELi4ELb0EEENS1_24CollectiveEpilogueBwdGQAISA_fSD_Li256ELb0ELb1EEENS1_25SingleTileBwdLPTSchedulerILb0ELi128ELb1EEEEEEEEEvNT_6ParamsE$_ZN4cute5tupleIJNS_1CILi2EEEiEEC2ERKS2_RKi) ;  /* 0xffffec2000007944 */ /* 0x022fea0003c3ffff */
[----:B------:R1:W5:Y:S01]  /*c1b0*/  LDL R3, [R7] ;  /* 0x0000000007037983 */ /* 0x0003620000100800 */
[----:B------:R-:W-:Y:S02]  /*c1c0*/  MOV R2, R13 ;  /* 0x0000000d00027202 */ /* 0x000fe40000000f00 */
[----:B------:R-:W-:Y:S02]  /*c1d0*/  MOV R6, 0xc1f0 ;  /* 0x0000c1f000067802 */ /* 0x000fe40000000f00 */
[----:B-1---5:R-:W-:Y:S05]  /*c1e0*/  CALL.REL.NOINC `($_ZN7cutlass13device_kernelIN5flash19enable_sm80_to_sm89INS1_16FlashAttnBwdSm80INS1_25CollectiveMainloopBwdSm80ILi2ELi2EN4cute5tupleIJNS5_1CILi128EEES8_NS7_ILi64EEEEEENS_10bfloat16_tEfNS_4arch4Sm80ELb1ELb0ELb1ELb0ELb1ELb0ELb0ELb0ELi2ELi4ELi4ELi4ELb0EEENS1_24CollectiveEpilogueBwdGQAISA_fSD_Li256ELb0ELb1EEENS1_25SingleTileBwdLPTSchedulerILb0ELi128ELb1EEEEEEEEEvNT_6ParamsE$_ZN4cute5tupleIJNS_1CILi2EEEiEEC2ERKS2_RKi) ;  /* 0xffffebe000007944 */ /* 0x022fea0003c3ffff */
[----:B------:R1:W5:Y:S01]  /*c1f0*/  LDL R3, [R1+0x1680] ;  /* 0x0016800001037983 */ /* 0x0003620000100800 */
[----:B------:R-:W-:-:S03]  /*c200*/  MOV R8, 0xc220 ;  /* 0x0000c22000087802 */ /* 0x000fc60000000f00 */
[----:B-1---5:R-:W-:Y:S05]  /*c210*/  CALL.REL.NOINC `($_ZN7cutlass13device_kernelIN5flash19enable_sm80_to_sm89INS1_16FlashAttnBwdSm80INS1_25CollectiveMainloopBwdSm80ILi2ELi2EN4cute5tupleIJNS5_1CILi128EEES8_NS7_ILi64EEEEEENS_10bfloat16_tEfNS_4arch4Sm80ELb1ELb0ELb1ELb0ELb1ELb0ELb0ELb0ELi2ELi4ELi4ELi4ELb0EEENS1_24CollectiveEpilogueBwdGQAISA_fSD_Li256ELb0ELb1EEENS1_25SingleTileBwdLPTSchedulerILb0ELi128ELb1EEEEEEEEEvNT_6ParamsE$_ZZN4cute6detail16composition_implINS_1CILi2EEEiNS_5tupleIJNS2_ILi1EEES3_EEENS4_IJNS2_ILi0EEES5_EEEEEDaRKT_RKT0_RKT1_RKT2_ENKUlRKT_RKT0_E_clIS3_S5_EEDaSN_SQ_) ;  /* 0x0000095000007944 */ /* 0x022fea0003c00000 */
[----:B------:R-:W-:Y:S02]  /*c220*/  MOV R8, 0xc240 ;  /* 0x0000c24000087802 */ /* 0x000fe40000000f00 */
[----:B-1---5:R-:W-:Y:S05]  /*c230*/  CALL.REL.NOINC `($_ZN7cutlass13device_kernelIN5flash19enable_sm80_to_sm89INS1_16FlashAttnBwdSm80INS1_25CollectiveMainloopBwdSm80ILi2ELi2EN4cute5tupleIJNS5_1CILi128EEES8_NS7_ILi64EEEEEENS_10bfloat16_tEfNS_4arch4Sm80ELb1ELb0ELb1ELb0ELb1ELb0ELb0ELb0ELi2ELi4ELi4ELi4ELb0EEENS1_24CollectiveEpilogueBwdGQAISA_fSD_Li256ELb0ELb1EEENS1_25SingleTileBwdLPTSchedulerILb0ELi128ELb1EEEEEEEEEvNT_6ParamsE$_ZN4cute3eso3ESOILb1ELb0EJNS_1CILi0EEEiEEC2ERKS3_RKi) ;  /* 0xffffb66000007944 */ /* 0x022fea0003c3ffff */
[----:B-1----:R1:W5:Y:S01]  /*c240*/  LDL R2, [R1+0x1680] ;  /* 0x0016800001027983 */ /* 0x0023620000100800 */
[----:B------:R-:W-:-:S03]  /*c250*/  MOV R6, 0xc270 ;  /* 0x0000c27000067802 */ /* 0x000fc60000000f00 */
[----:B-1---5:R-:W-:Y:S05]  /*c260*/  CALL.REL.NOINC `($_ZN7cutlass13device_kernelIN5flash19enable_sm80_to_sm89INS1_16FlashAttnBwdSm80INS1_25CollectiveMainloopBwdSm80ILi2ELi2EN4cute5tupleIJNS5_1CILi128EEES8_NS7_ILi64EEEEEENS_10bfloat16_tEfNS_4arch4Sm80ELb1ELb0ELb1ELb0ELb1ELb0ELb0ELb0ELi2ELi4ELi4ELi4ELb0EEENS1_24CollectiveEpilogueBwdGQAISA_fSD_Li256ELb0ELb1EEENS1_25SingleTileBwdLPTSchedulerILb0ELi128ELb1EEEEEEEEEvNT_6ParamsE$_ZN4cute5tupleIJNS0_IJNS_1CILi1EEENS1_ILi2EEEEEENS0_IJNS1_ILi0EEEiEEEEEC2ERKS4_RKS6_) ;  /* 0xffffe7b000007944 */ /* 0x022fea0003c3ffff */
[----:B-1----:R1:W5:Y:S01]  /*c270*/  LDL R3, [R1+0x1680] ;  /* 0x0016800001037983 */ /* 0x0023620000100800 */
[----:B------:R-:W-:-:S04]  /*c280*/  MOV R13, 0x0 ;  /* 0x00000000000d7802 */ /* 0x000fc80000000f00 */
[----:B------:R-:W-:Y:S05]  /*c290*/  RET.REL.NODEC R12 `(_ZN7cutlass13device_kernelIN5flash19enable_sm80_to_sm89INS1_16FlashAttnBwdSm80INS1_25CollectiveMainloopBwdSm80ILi2ELi2EN4cute5tupleIJNS5_1CILi128EEES8_NS7_ILi64EEEEEENS_10bfloat16_tEfNS_4arch4Sm80ELb1ELb0ELb1ELb0ELb1ELb0ELb0ELb0ELi2ELi4ELi4ELi4ELb0EEENS1_24CollectiveEpilogueBwdGQAISA_fSD_Li256ELb0ELb1EEENS1_25SingleTileBwdLPTSchedulerILb0ELi128ELb1EEEEEEEEEvNT_6ParamsE) ;  /* 0xffff3d600c007950 */ /* 0x000fea0003c3ffff */
        .type           $_ZN7cutlass13device_kernelIN5flash19enable_sm80_to_sm89INS1_16FlashAttnBwdSm80INS1_25CollectiveMainloopBwdSm80ILi2ELi2EN4cute5tupleIJNS5_1CILi128EEES8_NS7_ILi64EEEEEENS_10bfloat16_tEfNS_4arch4Sm80ELb1ELb0ELb1ELb0ELb1ELb0ELb0ELb0ELi2ELi4ELi4ELi4ELb0EEENS1_24CollectiveEpilogueBwdGQAISA_fSD_Li256ELb0ELb1EEENS1_25SingleTileBwdLPTSchedulerILb0ELi128ELb1EEEEEEEEEvNT_6ParamsE$_ZZN4cute14transform_leafINS_15ArithmeticTupleIJiiEEENS_8identityEEEDaRKT_OT0_ENKUlRKT_E_clIiEEDaSB_,@function
        .size           $_ZN7cutlass13device_kernelIN5flash19enable_sm80_to_sm89INS1_16FlashAttnBwdSm80INS1_25CollectiveMainloopBwdSm80ILi2ELi2EN4cute5tupleIJNS5_1CILi128EEES8_NS7_ILi64EEEEEENS_10bfloat16_tEfNS_4arch4Sm80ELb1ELb0ELb1ELb0ELb1ELb0ELb0ELb0ELi2ELi4ELi4ELi4ELb0EEENS1_24CollectiveEpilogueBwdGQAISA_fSD_Li256ELb0ELb1EEENS1_25SingleTileBwdLPTSchedulerILb0ELi128ELb1EEEEEEEEEvNT_6ParamsE$_ZZN4cute14transform_leafINS_15ArithmeticTupleIJiiEEENS_8identityEEEDaRKT_OT0_ENKUlRKT_E_clIiEEDaSB_,($_ZN7cutlass13device_kernelIN5flash19enable_sm80_to_sm89INS1_16FlashAttnBwdSm80INS1_25CollectiveMainloopBwdSm80ILi2ELi2EN4cute5tupleIJNS5_1CILi128EEES8_NS7_ILi64EEEEEENS_10bfloat16_tEfNS_4arch4Sm80ELb1ELb0ELb1ELb0ELb1ELb0ELb0ELb0ELi2ELi4ELi4ELi4ELb0EEENS1_24CollectiveEpilogueBwdGQAISA_fSD_Li256ELb0ELb1EEENS1_25SingleTileBwdLPTSchedulerILb0ELi128ELb1EEEEEEEEEvNT_6ParamsE$_ZZN4cute16flatten_to_tupleINS_5tupleIJNS1_IJiiEEENS_1CILi1024EEEEEEEEDaRKT_ENKUlRKT_E_clIS2_EEDaSB_ - $_ZN7cutlass13device_kernelIN5flash19enable_sm80_to_sm89INS1_16FlashAttnBwdSm80INS1_25CollectiveMainloopBwdSm80ILi2ELi2EN4cute5tupleIJNS5_1CILi128EEES8_NS7_ILi64EEEEEENS_10bfloat16_tEfNS_4arch4Sm80ELb1ELb0ELb1ELb0ELb1ELb0ELb0ELb0ELi2ELi4ELi4ELi4ELb0EEENS1_24CollectiveEpilogueBwdGQAISA_fSD_Li256ELb0ELb1EEENS1_25SingleTileBwdLPTSchedulerILb0ELi128ELb1EEEEEEEEEvNT_6ParamsE$_ZZN4cute14transform_leafINS_15ArithmeticTupleIJiiEEENS_8identityEEEDaRKT_OT0_ENKUlRKT_E_clIiEEDaSB_)
$_ZN7cutlass13device_kernelIN5flash19enable_sm80_to_sm89INS1_16FlashAttnBwdSm80INS1_25CollectiveMainloopBwdSm80ILi2ELi2EN4cute5tupleIJNS5_1CILi128EEES8_NS7_ILi64EEEEEENS_10bfloat16_tEfNS_4arch4Sm80ELb1ELb0ELb1ELb0ELb1ELb0ELb0ELb0ELi2ELi4ELi4ELi4ELb0EEENS1_24CollectiveEpilogueBwdGQAISA_fSD_Li256ELb0ELb1EEENS1_25SingleTileBwdLPTSchedulerILb0ELi128ELb1EEEEEEEEEvNT_6ParamsE$_ZZN4cute14transform_leafINS_15ArithmeticTupleIJiiEEENS_8identityEEEDaRKT_OT0_ENKUlRKT_E_clIiEEDaSB_:
[----:B------:R-:W-:Y:S02]  /*c2a0*/  MOV R86, R2 ;  /* 0x0000000200567202 */ /* 0x000fe40000000f00 */
[----:B------:R-:W-:Y:S02]  /*c2b0*/  MOV R87, 0x0 ;  /* 0x0000000000577802 */ /* 0x000fe40000000f00 */
[----:B------:R-:W-:Y:S02]  /*c2c0*/  MOV R8, R6 ;  /* 0x0000000600087202 */ /* 0x000fe40000000f00 */
[----:B------:R-:W-:Y:S05]  /*c2d0*/  RET.REL.NODEC R86 `(_ZN7cutlass13device_kernelIN5flash19enable_sm80_to_sm89INS1_16FlashAttnBwdSm80INS1_25CollectiveMainloopBwdSm80ILi2ELi2EN4cute5tupleIJNS5_1CILi128EEES8_NS7_ILi64EEEEEENS_10bfloat16_tEfNS_4arch4Sm80ELb1ELb0ELb1ELb0ELb1ELb0ELb0ELb0ELi2ELi4ELi4ELi4ELb0EEENS1_24CollectiveEpilogueBwdGQAISA_fSD_Li256ELb0ELb1EEENS1_25SingleTileBwdLPTSchedulerILb0ELi128ELb1EEEEEEEEEvNT_6ParamsE) ;  /* 0xffff3d2056007950 */ /* 0x000fea0003c3ffff */
        .type           $_ZN7cutlass13device_kernelIN5flash19enable_sm80_to_sm89INS1_16FlashAttnBwdSm80INS1_25CollectiveMainloopBwdSm80ILi2ELi2EN4cute5tupleIJNS5_1CILi128EEES8_NS7_ILi64EEEEEENS_10bfloat16_tEfNS_4arch4Sm80ELb1ELb0ELb1ELb0ELb1ELb0ELb0ELb0ELi2ELi4ELi4ELi4ELb0EEENS1_24CollectiveEpilogueBwdGQAISA_fSD_Li256ELb0ELb1EEENS1_25SingleTileBwdLPTSchedulerILb0ELi128ELb1EEEEEEEEEvNT_6ParamsE$_ZZN4cute16flatten_to_tupleINS_5tupleIJNS1_IJiiEEENS_1CILi1024EEEEEEEEDaRKT_ENKUlRKT_E_clIS2_EEDaSB_,@function
        .size           $_ZN7cutlass13device_kernelIN5flash19enable_sm80_to_sm89INS1_16FlashAttnBwdSm80INS1_25CollectiveMainloopBwdSm80ILi2ELi2EN4cute5tupleIJNS5_1CILi128EEES8_NS7_ILi64EEEEEENS_10bfloat16_tEfNS_4arch4Sm80ELb1ELb0ELb1ELb0ELb1ELb0ELb0ELb0ELi2ELi4ELi4ELi4ELb0EEENS1_24CollectiveEpilogueBwdGQAISA_fSD_Li256ELb0ELb1EEENS1_25SingleTileBwdLPTSchedulerILb0ELi128ELb1EEEEEEEEEvNT_6ParamsE$_ZZN4cute16flatten_to_tupleINS_5tupleIJNS1_IJiiEEENS_1CILi1024EEEEEEEEDaRKT_ENKUlRKT_E_clIS2_EEDaSB_,($_ZN7cutlass13device_kernelIN5flash19enable_sm80_to_sm89INS1_16FlashAttnBwdSm80INS1_25CollectiveMainloopBwdSm80ILi2ELi2EN4cute5tupleIJNS5_1CILi128EEES8_NS7_ILi64EEEEEENS_10bfloat16_tEfNS_4arch4Sm80ELb1ELb0ELb1ELb0ELb1ELb0ELb0ELb0ELi2ELi4ELi4ELi4ELb0EEENS1_24CollectiveEpilogueBwdGQAISA_fSD_Li256ELb0ELb1EEENS1_25SingleTileBwdLPTSchedulerILb0ELi128ELb1EEEEEEEEEvNT_6ParamsE$_ZZN4cute16flatten_to_tupleINS_5tupleIJNS1_IJiiEEENS_1CILi8192EEEEEEEEDaRKT_ENKUlRKT_E_clIS2_EEDaSB_ - $_ZN7cutlass13device_kernelIN5flash19enable_sm80_to_sm89INS1_16FlashAttnBwdSm80INS1_25CollectiveMainloopBwdSm80ILi2ELi2EN4cute5tupleIJNS5_1CILi128EEES8_NS7_ILi64EEEEEENS_10bfloat16_tEfNS_4arch4Sm80ELb1ELb0ELb1ELb0ELb1ELb0ELb0ELb0ELi2ELi4ELi4ELi4ELb0EEENS1_24CollectiveEpilogueBwdGQAISA_fSD_Li256ELb0ELb1EEENS1_25SingleTileBwdLPTSchedulerILb0ELi128ELb1EEEEEEEEEvNT_6ParamsE$_ZZN4cute16flatten_to_tupleINS_5tupleIJNS1_IJiiEEENS_1CILi1024EEEEEEEEDaRKT_ENKUlRKT_E_clIS2_EEDaSB_)
$_ZN7cutlass13device_kernelIN5flash19enable_sm80_to_sm89INS1_16FlashAttnBwdSm80INS1_25CollectiveMainloopBwdSm80ILi2ELi2EN4cute5tupleIJNS5_1CILi128EEES8_NS7_ILi64EEEEEENS_10bfloat16_tEfNS_4arch4Sm80ELb1ELb0ELb1ELb0ELb1ELb0ELb0ELb0ELi2ELi4ELi4ELi4ELb0EEENS1_24CollectiveEpilogueBwdGQAISA_fSD_Li256ELb0ELb1EEENS1_25SingleTileBwdLPTSchedulerILb0ELi128ELb1EEEEEEEEEvNT_6ParamsE$_ZZN4cute16flatten_to_tupleINS_5tupleIJNS1_IJiiEEENS_1CILi1024EEEEEEEEDaRKT_ENKUlRKT_E_clIS2_EEDaSB_:
[----:B------:R-:W-:-:S04]  /*c2e0*/  MOV R5, 0x0 ;  /* 0x0000000000057802 */ /* 0x000fc80000000f00 */
[----:B------:R-:W-:Y:S05]  /*c2f0*/  RET.REL.NODEC R4 `(_ZN7cutlass13device_kernelIN5flash19enable_sm80_to_sm89INS1_16FlashAttnBwdSm80INS1_25CollectiveMainloopBwdSm80ILi2ELi2EN4cute5tupleIJNS5_1CILi128EEES8_NS7_ILi64EEEEEENS_10bfloat16_tEfNS_4arch4Sm80ELb1ELb0ELb1ELb0ELb1ELb0ELb0ELb0ELi2ELi4ELi4ELi4ELb0EEENS1_24CollectiveEpilogueBwdGQAISA_fSD_Li256ELb0ELb1EEENS1_25SingleTileBwdLPTSchedulerILb0ELi128ELb1EEEEEEEEEvNT_6ParamsE) ;  /* 0xffff3d0004007950 */ /* 0x000fea0003c3ffff */
        .type           $_ZN7cutlass13device_kernelIN5flash19enable_sm80_to_sm89INS1_16FlashAttnBwdSm80INS1_25CollectiveMainloopBwdSm80ILi2ELi2EN4cute5tupleIJNS5_1CILi128EEES8_NS7_ILi64EEEEEENS_10bfloat16_tEfNS_4arch4Sm80ELb1ELb0ELb1ELb0ELb1ELb0ELb0ELb0ELi2ELi4ELi4ELi4ELb0EEENS1_24CollectiveEpilogueBwdGQAISA_fSD_Li256ELb0ELb1EEENS1_25SingleTileBwdLPTSchedulerILb0ELi128ELb1EEEEEEEEEvNT_6ParamsE$_ZZN4cute16flatten_to_tupleINS_5tupleIJNS1_IJiiEEENS_1CILi8192EEEEEEEEDaRKT_ENKUlRKT_E_clIS2_EEDaSB_,@function
        .size           $_ZN7cutlass13device_kernelIN5flash19enable_sm80_to_sm89INS1_16FlashAttnBwdSm80INS1_25CollectiveMainloopBwdSm80ILi2ELi2EN4cute5tupleIJNS5_1CILi128EEES8_NS7_ILi64EEEEEENS_10bfloat16_tEfNS_4arch4Sm80ELb1ELb0ELb1ELb0ELb1ELb0ELb0ELb0ELi2ELi4ELi4ELi4ELb0EEENS1_24CollectiveEpilogueBwdGQAISA_fSD_Li256ELb0ELb1EEENS1_25SingleTileBwdLPTSchedulerILb0ELi128ELb1EEEEEEEEEvNT_6ParamsE$_ZZN4cute16flatten_to_tupleINS_5tupleIJNS1_IJiiEEENS_1CILi8192EEEEEEEEDaRKT_ENKUlRKT_E_clIS2_EEDaSB_,($_ZN7cutlass13device_kernelIN5flash19enable_sm80_to_sm89INS1_16FlashAttnBwdSm80INS1_25CollectiveMainloopBwdSm80ILi2ELi2EN4cute5tupleIJNS5_1CILi128EEES8_NS7_ILi64EEEEEENS_10bfloat16_tEfNS_4arch4Sm80ELb1ELb0ELb1ELb0ELb1ELb0ELb0ELb0ELi2ELi4ELi4ELi4ELb0EEENS1_24CollectiveEpilogueBwdGQAISA_fSD_Li256ELb0ELb1EEENS1_25SingleTileBwdLPTSchedulerILb0ELi128ELb1EEEEEEEEEvNT_6ParamsE$_ZZN4cute16flatten_to_tupleINS_5tupleIJNS_1CILi0EEENS1_IJNS2_ILi1EEENS2_ILi512EEEiEEEEEEEEDaRKT_ENKUlRKT_E_clIS6_EEDaSD_ - $_ZN7cutlass13device_kernelIN5flash19enable_sm80_to_sm89INS1_16FlashAttnBwdSm80INS1_25CollectiveMainloopBwdSm80ILi2ELi2EN4cute5tupleIJNS5_1CILi128EEES8_NS7_ILi64EEEEEENS_10bfloat16_tEfNS_4arch4Sm80ELb1ELb0ELb1ELb0ELb1ELb0ELb0ELb0ELi2ELi4ELi4ELi4ELb0EEENS1_24CollectiveEpilogueBwdGQAISA_fSD_Li256ELb0ELb1EEENS1_25SingleTileBwdLPTSchedulerILb0ELi128ELb1EEEEEEEEEvNT_6ParamsE$_ZZN4cute16flatten_to_tupleINS_5tupleIJNS1_IJiiEEENS_1CILi8192EEEEEEEEDaRKT_ENKUlRKT_E_clIS2_EEDaSB_)
$_ZN7cutlass13device_kernelIN5flash19enable_sm80_to_sm89INS1_16FlashAttnBwdSm80INS1_25CollectiveMainloopBwdSm80ILi2ELi2EN4cute5tupleIJNS5_1CILi128EEES8_NS7_ILi64EEEEEENS_10bfloat16_tEfNS_4arch4Sm80ELb1ELb0ELb1ELb0ELb1ELb0ELb0ELb0ELi2ELi4ELi4ELi4ELb0EEENS1_24CollectiveEpilogueBwdGQAISA_fSD_Li256ELb0ELb1EEENS1_25SingleTileBwdLPTSchedulerILb0ELi128ELb1EEEEEEEEEvNT_6ParamsE$_ZZN4cute16flatten_to_tupleINS_5tupleIJNS1_IJiiEEENS_1CILi8192EEEEEEEEDaRKT_ENKUlRKT_E_clIS2_EEDaSB_:
[----:B------:R-:W-:Y:S02]  /*c300*/  MOV R8, R6 ;  /* 0x0000000600087202 */ /* 0x000fe40000000f00 */
[----:B------:R-:W-:-:S04]  /*c310*/  MOV R9, 0x0 ;  /* 0x0000000000097802 */ /* 0x000fc80000000f00 */
[----:B------:R-:W-:Y:S05]  /*c320*/  RET.REL.NODEC R8 `(_ZN7cutlass13device_kernelIN5flash19enable_sm80_to_sm89INS1_16FlashAttnBwdSm80INS1_25CollectiveMainloopBwdSm80ILi2ELi2EN4cute5tupleIJNS5_1CILi128EEES8_NS7_ILi64EEEEEENS_10bfloat16_tEfNS_4arch4Sm80ELb1ELb0ELb1ELb0ELb1ELb0ELb0ELb0ELi2ELi4ELi4ELi4ELb0EEENS1_24CollectiveEpilogueBwdGQAISA_fSD_Li256ELb0ELb1EEENS1_25SingleTileBwdLPTSchedulerILb0ELi128ELb1EEEEEEEEEvNT_6ParamsE) ;  /* 0xffff3cd008007950 */ /* 0x000fea0003c3ffff */
        .type           $_ZN7cutlass13device_kernelIN5flash19enable_sm80_to_sm89INS1_16FlashAttnBwdSm80INS1_25CollectiveMainloopBwdSm80ILi2ELi2EN4cute5tupleIJNS5_1CILi128EEES8_NS7_ILi64EEEEEENS_10bfloat16_tEfNS_4arch4Sm80ELb1ELb0ELb1ELb0ELb1ELb0ELb0ELb0ELi2ELi4ELi4ELi4ELb0EEENS1_24CollectiveEpilogueBwdGQAISA_fSD_Li256ELb0ELb1EEENS1_25SingleTileBwdLPTSchedulerILb0ELi128ELb1EEEEEEEEEvNT_6ParamsE$_ZZN4cute16flatten_to_tupleINS_5tupleIJNS_1CILi0EEENS1_IJNS2_ILi1EEENS2_ILi512EEEiEEEEEEEEDaRKT_ENKUlRKT_E_clIS6_EEDaSD_,@function
        .size           $_ZN7cutlass13device_kernelIN5flash19enable_sm80_to_sm89INS1_16FlashAttnBwdSm80INS1_25CollectiveMainloopBwdSm80ILi2ELi2EN4cute5tupleIJNS5_1CILi128EEES8_NS7_ILi64EEEEEENS_10bfloat16_tEfNS_4arch4Sm80ELb1ELb0ELb1ELb0ELb1ELb0ELb0ELb0ELi2ELi4ELi4ELi4ELb0EEENS1_24CollectiveEpilogueBwdGQAISA_fSD_Li256ELb0ELb1EEENS1_25SingleTileBwdLPTSchedulerILb0ELi128ELb1EEEEEEEEEvNT_6ParamsE$_ZZN4cute16flatten_to_tupleINS_5tupleIJNS_1CILi0EEENS1_IJNS2_ILi1EEENS2_ILi512EEEiEEEEEEEEDaRKT_ENKUlRKT_E_clIS6_EEDaSD_,($_ZN7cutlass13device_kernelIN5flash19enable_sm80_to_sm89INS1_16FlashAttnBwdSm80INS1_25CollectiveMainloopBwdSm80ILi2ELi2EN4cute5tupleIJNS5_1CILi128EEES8_NS7_ILi64EEEEEENS_10bfloat16_tEfNS_4arch4Sm80ELb1ELb0ELb1ELb0ELb1ELb0ELb0ELb0ELi2ELi4ELi4ELi4ELb0EEENS1_24CollectiveEpilogueBwdGQAISA_fSD_Li256ELb0ELb1EEENS1_25SingleTileBwdLPTSchedulerILb0ELi128ELb1EEEEEEEEEvNT_6ParamsE$_ZZN4cute16flatten_to_tupleINS_5tupleIJNS_1CILi1024EEENS1_IJiiEEEEEEEEDaRKT_ENKUlRKT_E_clIS4_EEDaSB_ - $_ZN7cutlass13device_kernelIN5flash19enable_sm80_to_sm89INS1_16FlashAttnBwdSm80INS1_25CollectiveMainloopBwdSm80ILi2ELi2EN4cute5tupleIJNS5_1CILi128EEES8_NS7_ILi64EEEEEENS_10bfloat16_tEfNS_4arch4Sm80ELb1ELb0ELb1ELb0ELb1ELb0ELb0ELb0ELi2ELi4ELi4ELi4ELb0EEENS1_24CollectiveEpilogueBwdGQAISA_fSD_Li256ELb0ELb1EEENS1_25SingleTileBwdLPTSchedulerILb0ELi128ELb1EEEEEEEEEvNT_6ParamsE$_ZZN4cute16flatten_to_tupleINS_5tupleIJNS_1CILi0EEENS1_IJNS2_ILi1EEENS2_ILi512EEEiEEEEEEEEDaRKT_ENKUlRKT_E_clIS6_EEDaSD_)
$_ZN7cutlass13device_kernelIN5flash19enable_sm80_to_sm89INS1_16FlashAttnBwdSm80INS1_25CollectiveMainloopBwdSm80ILi2ELi2EN4cute5tupleIJNS5_1CILi128EEES8_NS7_ILi64EEEEEENS_10bfloat16_tEfNS_4arch4Sm80ELb1ELb0ELb1ELb0ELb1ELb0ELb0ELb0ELi2ELi4ELi4ELi4ELb0EEENS1_24CollectiveEpilogueBwdGQAISA_fSD_Li256ELb0ELb1EEENS1_25SingleTileBwdLPTSchedulerILb0ELi128ELb1EEEEEEEEEvNT_6ParamsE$_ZZN4cute16flatten_to_tupleINS_5tupleIJNS_1CILi0EEENS1_IJNS2_ILi1EEENS2_ILi512EEEiEEEEEEEEDaRKT_ENKUlRKT_E_clIS6_EEDaSD_:
[----:B------:R-:W-:Y:S02]  /*c330*/  MOV R8, R2 ;  /* 0x0000000200087202 */ /* 0x000fe40000000f00 */
[----:B------:R-:W-:-:S04]  /*c340*/  MOV R9, 0x0 ;  /* 0x0000000000097802 */ /* 0x000fc80000000f00 */
[----:B------:R-:W-:Y:S05]  /*c350*/  RET.REL.NODEC R8 `(_ZN7cutlass13device_kernelIN5flash19enable_sm80_to_sm89INS1_16FlashAttnBwdSm80INS1_25CollectiveMainloopBwdSm80ILi2ELi2EN4cute5tupleIJNS5_1CILi128EEES8_NS7_ILi64EEEEEENS_10bfloat16_tEfNS_4arch4Sm80ELb1ELb0ELb1ELb0ELb1ELb0ELb0ELb0ELi2ELi4ELi4ELi4ELb0EEENS1_24CollectiveEpilogueBwdGQAISA_fSD_Li256ELb0ELb1EEENS1_25SingleTileBwdLPTSchedulerILb0ELi128ELb1EEEEEEEEEvNT_6ParamsE) ;  /* 0xffff3ca008007950 */ /* 0x000fea0003c3ffff */
        .type           $_ZN7cutlass13device_kernelIN5flash19enable_sm80_to_sm89INS1_16FlashAttnBwdSm80INS1_25CollectiveMainloopBwdSm80ILi2ELi2EN4cute5tupleIJNS5_1CILi128EEES8_NS7_ILi64EEEEEENS_10bfloat16_tEfNS_4arch4Sm80ELb1ELb0ELb1ELb0ELb1ELb0ELb0ELb0ELi2ELi4ELi4ELi4ELb0EEENS1_24CollectiveEpilogueBwdGQAISA_fSD_Li256ELb0ELb1EEENS1_25SingleTileBwdLPTSchedulerILb0ELi128ELb1EEEEEEEEEvNT_6ParamsE$_ZZN4cute16flatten_to_tupleINS_5tupleIJNS_1CILi1024EEENS1_IJiiEEEEEEEEDaRKT_ENKUlRKT_E_clIS4_EEDaSB_,@function
        .size           $_ZN7cutlass13device_kernelIN5flash19enable_sm80_to_sm89INS1_16FlashAttnBwdSm80INS1_25CollectiveMainloopBwdSm80ILi2ELi2EN4cute5tupleIJNS5_1CILi128EEES8_NS7_ILi64EEEEEENS_10bfloat16_tEfNS_4arch4Sm80ELb1ELb0ELb1ELb0ELb1ELb0ELb0ELb0ELi2ELi4ELi4ELi4ELb0EEENS1_24CollectiveEpilogueBwdGQAISA_fSD_Li256ELb0ELb1EEENS1_25SingleTileBwdLPTSchedulerILb0ELi128ELb1EEEEEEEEEvNT_6ParamsE$_ZZN4cute16flatten_to_tupleINS_5tupleIJNS_1CILi1024EEENS1_IJiiEEEEEEEEDaRKT_ENKUlRKT_E_clIS4_EEDaSB_,($_ZN7cutlass13device_kernelIN5flash19enable_sm80_to_sm89INS1_16FlashAttnBwdSm80INS1_25CollectiveMainloopBwdSm80ILi2ELi2EN4cute5tupleIJNS5_1CILi128EEES8_NS7_ILi64EEEEEENS_10bfloat16_tEfNS_4arch4Sm80ELb1ELb0ELb1ELb0ELb1ELb0ELb0ELb0ELi2ELi4ELi4ELi4ELb0EEENS1_24CollectiveEpilogueBwdGQAISA_fSD_Li256ELb0ELb1EEENS1_25SingleTileBwdLPTSchedulerILb0ELi128ELb1EEEEEEEEEvNT_6ParamsE$_ZZN4cute16flatten_to_tupleINS_5tupleIJNS_1CILi4096EEENS1_IJNS1_IJiiEEENS2_ILi8192EEEEEEEEEEEDaRKT_ENKUlRKT_E_clIS6_EEDaSD_ - $_ZN7cutlass13device_kernelIN5flash19enable_sm80_to_sm89INS1_16FlashAttnBwdSm80INS1_25CollectiveMainloopBwdSm80ILi2ELi2EN4cute5tupleIJNS5_1CILi128EEES8_NS7_ILi64EEEEEENS_10bfloat16_tEfNS_4arch4Sm80ELb1ELb0ELb1ELb0ELb1ELb0ELb0ELb0ELi2ELi4ELi4ELi4ELb0EEENS1_24CollectiveEpilogueBwdGQAISA_fSD_Li256ELb0ELb1EEENS1_25SingleTileBwdLPTSchedulerILb0ELi128ELb1EEEEEEEEEvNT_6ParamsE$_ZZN4cute16flatten_to_tupleINS_5tupleIJNS_1CILi1024EEENS1_IJiiEEEEEEEEDaRKT_ENKUlRKT_E_clIS4_EEDaSB_)
$_ZN7cutlass13device_kernelIN5flash19enable_sm80_to_sm89INS1_16FlashAttnBwdSm80INS1_25CollectiveMainloopBwdSm80ILi2ELi2EN4cute5tupleIJNS5_1CILi128EEES8_NS7_ILi64EEEEEENS_10bfloat16_tEfNS_4arch4Sm80ELb1ELb0ELb1ELb0ELb1ELb0ELb0ELb0ELi2ELi4ELi4ELi4ELb0EEENS1_24CollectiveEpilogueBwdGQAISA_fSD_Li256ELb0ELb1EEENS1_25SingleTileBwdLPTSchedulerILb0ELi128ELb1EEEEEEEEEvNT_6ParamsE$_ZZN4cute16flatten_to_tupleINS_5tupleIJNS_1CILi1024EEENS1_IJiiEEEEEEEEDaRKT_ENKUlRKT_E_clIS4_EEDaSB_:
[----:B------:R-:W-:-:S04]  /*c360*/  MOV R5, 0x0 ;  /* 0x0000000000057802 */ /* 0x000fc80000000f00 */
[----:B------:R-:W-:Y:S05]  /*c370*/  RET.REL.NODEC R4 `(_ZN7cutlass13device_kernelIN5flash19enable_sm80_to_sm89INS1_16FlashAttnBwdSm80INS1_25CollectiveMainloopBwdSm80ILi2ELi2EN4cute5tupleIJNS5_1CILi128EEES8_NS7_ILi64EEEEEENS_10bfloat16_tEfNS_4arch4Sm80ELb1ELb0ELb1ELb0ELb1ELb0ELb0ELb0ELi2ELi4ELi4ELi4ELb0EEENS1_24CollectiveEpilogueBwdGQAISA_fSD_Li256ELb0ELb1EEENS1_25SingleTileBwdLPTSchedulerILb0ELi128ELb1EEEEEEEEEvNT_6ParamsE) ;  /* 0xffff3c8004007950 */ /* 0x000fea0003c3ffff */
        .type           $_ZN7cutlass13device_kernelIN5flash19enable_sm80_to_sm89INS1_16FlashAttnBwdSm80INS1_25CollectiveMainloopBwdSm80ILi2ELi2EN4cute5tupleIJNS5_1CILi128EEES8_NS7_ILi64EEEEEENS_10bfloat16_tEfNS_4arch4Sm80ELb1ELb0ELb1ELb0ELb1ELb0ELb0ELb0ELi2ELi4ELi4ELi4ELb0EEENS1_24CollectiveEpilogueBwdGQAISA_fSD_Li256ELb0ELb1EEENS1_25SingleTileBwdLPTSchedulerILb0ELi128ELb1EEEEEEEEEvNT_6ParamsE$_ZZN4cute16flatten_to_tupleINS_5tupleIJNS_1CILi4096EEENS1_IJNS1_IJiiEEENS2_ILi8192EEEEEEEEEEEDaRKT_ENKUlRKT_E_clIS6_EEDaSD_,@function
        .size           $_ZN7cutlass13device_kernelIN5flash19enable_sm80_to_sm89INS1_16FlashAttnBwdSm80INS1_25CollectiveMainloopBwdSm80ILi2ELi2EN4cute5tupleIJNS5_1CILi128EEES8_NS7_ILi64EEEEEENS_10bfloat16_tEfNS_4arch4Sm80ELb1ELb0ELb1ELb0ELb1ELb0ELb0ELb0ELi2ELi4ELi4ELi4ELb0EEENS1_24CollectiveEpilogueBwdGQAISA_fSD_Li256ELb0ELb1EEENS1_25SingleTileBwdLPTSchedulerILb0ELi128ELb1EEEEEEEEEvNT_6ParamsE$_ZZN4cute16flatten_to_tupleINS_5tupleIJNS_1CILi4096EEENS1_IJNS1_IJiiEEENS2_ILi8192EEEEEEEEEEEDaRKT_ENKUlRKT_E_clIS6_EEDaSD_,($_ZN7cutlass13device_kernelIN5flash19enable_sm80_to_sm89INS1_16FlashAttnBwdSm80INS1_25CollectiveMainloopBwdSm80ILi2ELi2EN4cute5tupleIJNS5_1CILi128EEES8_NS7_ILi64EEEEEENS_10bfloat16_tEfNS_4arch4Sm80ELb1ELb0ELb1ELb0ELb1ELb0ELb0ELb0ELi2ELi4ELi4ELi4ELb0EEENS1_24CollectiveEpilogueBwdGQAISA_fSD_Li256ELb0ELb1EEENS1_25SingleTileBwdLPTSchedulerILb0ELi128ELb1EEEEEEEEEvNT_6ParamsE$_ZZN4cute16flatten_to_tupleINS_5tupleIJNS_1CILi4096EEENS1_IJiiEEEEEEEEDaRKT_ENKUlRKT_E_clIS4_EEDaSB_ - $_ZN7cutlass13device_kernelIN5flash19enable_sm80_to_sm89INS1_16FlashAttnBwdSm80INS1_25CollectiveMainloopBwdSm80ILi2ELi2EN4cute5tupleIJNS5_1CILi128EEES8_NS7_ILi64EEEEEENS_10bfloat16_tEfNS_4arch4Sm80ELb1ELb0ELb1ELb0ELb1ELb0ELb0ELb0ELi2ELi4ELi4ELi4ELb0EEENS1_24CollectiveEpilogueBwdGQAISA_fSD_Li256ELb0ELb1EEENS1_25SingleTileBwdLPTSchedulerILb0ELi128ELb1EEEEEEEEEvNT_6ParamsE$_ZZN4cute16flatten_to_tupleINS_5tupleIJNS_1CILi4096EEENS1_IJNS1_IJiiEEENS2_ILi8192EEEEEEEEEEEDaRKT_ENKUlRKT_E_clIS6_EEDaSD_)
$_ZN7cutlass13device_kernelIN5flash19enable_sm80_to_sm89INS1_16FlashAttnBwdSm80INS1_25CollectiveMainloopBwdSm80ILi2ELi2EN4cute5tupleIJNS5_1CILi128EEES8_NS7_ILi64EEEEEENS_10bfloat16_tEfNS_4arch4Sm80ELb1ELb0ELb1ELb0ELb1ELb0ELb0ELb0ELi2ELi4ELi4ELi4ELb0EEENS1_24CollectiveEpilogueBwdGQAISA_fSD_Li256ELb0ELb1EEENS1_25SingleTileBwdLPTSchedulerILb0ELi128ELb1EEEEEEEEEvNT_6ParamsE$_ZZN4cute16flatten_to_tupleINS_5tupleIJNS_1CILi4096EEENS1_IJNS1_IJiiEEENS2_ILi8192EEEEEEEEEEEDaRKT_ENKUlRKT_E_clIS6_EEDaSD_:
[----:B------:R-:W-:-:S05]  /*c380*/  IADD3 R8, R67, -c[0x0][0x20], RZ ;  /* 0x8000080043087a10 */ /* 0x000fca0007ffe0ff */
[----:B------:R1:W5:Y:S04]  /*c390*/  LDL R2, [R8] ;  /* 0x0000000008027983 */ /* 0x0003680000100800 */
[----:B------:R1:W5:Y:S01]  /*c3a0*/  LDL R3, [R8+0x4] ;  /* 0x0000040008037983 */ /* 0x0003620000100800 */
[----:B------:R-:W-:Y:S02]  /*c3b0*/  IADD3 R5, R1, 0x1680, RZ ;  /* 0x0000168001057810 */ /* 0x000fe40007ffe0ff */
[----:B------:R-:W-:Y:S02]  /*c3c0*/  MOV R6, 0xc3f0 ;  /* 0x0000c3f000067802 */ /* 0x000fe40000000f00 */
[----:B------:R-:W-:Y:S02]  /*c3d0*/  IADD3 R5, R5, c[0x0][0x20], RZ ;  /* 0x0000080005057a10 */ /* 0x000fe40007ffe0ff */
[----:B-1---5:R-:W-:Y:S05]  /*c3e0*/  CALL.REL.NOINC `($_ZN7cutlass13device_kernelIN5flash19enable_sm80_to_sm89INS1_16FlashAttnBwdSm80INS1_25CollectiveMainloopBwdSm80ILi2ELi2EN4cute5tupleIJNS5_1CILi128EEES8_NS7_ILi64EEEEEENS_10bfloat16_tEfNS_4arch4Sm80ELb1ELb0ELb1ELb0ELb1ELb0ELb0ELb0ELi2ELi4ELi4ELi4ELb0EEENS1_24CollectiveEpilogueBwdGQAISA_fSD_Li256ELb0ELb1EEENS1_25SingleTileBwdLPTSchedulerILb0ELi128ELb1EEEEEEEEEvNT_6ParamsE$_ZZN4cute16flatten_to_tupleINS_5tupleIJNS1_IJiiEEENS_1CILi8192EEEEEEEEDaRKT_ENKUlRKT_E_clIS2_EEDaSB_) ;  /* 0xffffff1000007944 */ /* 0x022fea0003c3ffff */
[----:B------:R1:W-:Y:S01]  /*c3f0*/  STL.64 [R1+0x1680], R2 ;  /* 0x0016800201007387 */ /* 0x0003e20000100a00 */
[----:B------:R-:W-:-:S03]  /*c400*/  MOV R6, 0xc420 ;  /* 0x0000c42000067802 */ /* 0x000fc60000000f00 */
[----:B-1----:R-:W-:Y:S05]  /*c410*/  CALL.REL.NOINC `($_ZN7cutlass13device_kernelIN5flash19enable_sm80_to_sm89INS1_16FlashAttnBwdSm80INS1_25CollectiveMainloopBwdSm80ILi2ELi2EN4cute5tupleIJNS5_1CILi128EEES8_NS7_ILi64EEEEEENS_10bfloat16_tEfNS_4arch4Sm80ELb1ELb0ELb1ELb0ELb1ELb0ELb0ELb0ELi2ELi4ELi4ELi4ELb0EEENS1_24CollectiveEpilogueBwdGQAISA_fSD_Li256ELb0ELb1EEENS1_25SingleTileBwdLPTSchedulerILb0ELi128ELb1EEEEEEEEEvNT_6ParamsE$_ZZN4cute12filter_tupleINS_5tupleIJNS1_IJiiEEENS_1CILi8192EEEEEEZNS_16flatten_to_tupleIS5_EEDaRKT_EUlRKT_E_EEDaS9_OT0_ENKUlDpSC_E_clIJS2_NS1_IJS4_EEEEEEDaSG_) ;  /* 0xfffff01000007944 */ /* 0x002fea0003c3ffff */
[----:B------:R-:W-:-:S04]  /*c420*/  MOV R5, 0x0 ;  /* 0x0000000000057802 */ /* 0x000fc80000000f00 */
[----:B------:R-:W-:Y:S05]  /*c430*/  RET.REL.NODEC R4 `(_ZN7cutlass13device_kernelIN5flash19enable_sm80_to_sm89INS1_16FlashAttnBwdSm80INS1_25CollectiveMainloopBwdSm80ILi2ELi2EN4cute5tupleIJNS5_1CILi128EEES8_NS7_ILi64EEEEEENS_10bfloat16_tEfNS_4arch4Sm80ELb1ELb0ELb1ELb0ELb1ELb0ELb0ELb0ELi2ELi4ELi4ELi4ELb0EEENS1_24CollectiveEpilogueBwdGQAISA_fSD_Li256ELb0ELb1EEENS1_25SingleTileBwdLPTSchedulerILb0ELi128ELb1EEEEEEEEEvNT_6ParamsE) ;  /* 0xffff3bc004007950 */ /* 0x000fea0003c3ffff */
        .type           $_ZN7cutlass13device_kernelIN5flash19enable_sm80_to_sm89INS1_16FlashAttnBwdSm80INS1_25CollectiveMainloopBwdSm80ILi2ELi2EN4cute5tupleIJNS5_1CILi128EEES8_NS7_ILi64EEEEEENS_10bfloat16_tEfNS_4arch4Sm80ELb1ELb0ELb1ELb0ELb1ELb0ELb0ELb0ELi2ELi4ELi4ELi4ELb0EEENS1_24CollectiveEpilogueBwdGQAISA_fSD_Li256ELb0ELb1EEENS1_25SingleTileBwdLPTSchedulerILb0ELi128ELb1EEEEEEEEEvNT_6ParamsE$_ZZN4cute16flatten_to_tupleINS_5tupleIJNS_1CILi4096EEENS1_IJiiEEEEEEEEDaRKT_ENKUlRKT_E_clIS4_EEDaSB_,@function
        .size           $_ZN7cutlass13device_kernelIN5flash19enable_sm80_to_sm89INS1_16FlashAttnBwdSm80INS1_25CollectiveMainloopBwdSm80ILi2ELi2EN4cute5tupleIJNS5_1CILi128EEES8_NS7_ILi64EEEEEENS_10bfloat16_tEfNS_4arch4Sm80ELb1ELb0ELb1ELb0ELb1ELb0ELb0ELb0ELi2ELi4ELi4ELi4ELb0EEENS1_24CollectiveEpilogueBwdGQAISA_fSD_Li256ELb0ELb1EEENS1_25SingleTileBwdLPTSchedulerILb0ELi128ELb1EEEEEEEEEvNT_6ParamsE$_ZZN4cute16flatten_to_tupleINS_5tupleIJNS_1CILi4096EEENS1_IJiiEEEEEEEEDaRKT_ENKUlRKT_E_clIS4_EEDaSB_,($_ZN7cutlass13device_kernelIN5flash19enable_sm80_to_sm89INS1_16FlashAttnBwdSm80INS1_25CollectiveMainloopBwdSm80ILi2ELi2EN4cute5tupleIJNS5_1CILi128EEES8_NS7_ILi64EEEEEENS_10bfloat16_tEfNS_4arch4Sm80ELb1ELb0ELb1ELb0ELb1ELb0ELb0ELb0ELi2ELi4ELi4ELi4ELb0EEENS1_24CollectiveEpilogueBwdGQAISA_fSD_Li256ELb0ELb1EEENS1_25SingleTileBwdLPTSchedulerILb0ELi128ELb1EEEEEEEEEvNT_6ParamsE$_ZZN4cute19as_arithmetic_tupleINS_15ArithmeticTupleIJiiEEEEEDaRKT_ENKUlDpRKT_E_clIJiiEEEDaS9_ - $_ZN7cutlass13device_kernelIN5flash19enable_sm80_to_sm89INS1_16FlashAttnBwdSm80INS1_25CollectiveMainloopBwdSm80ILi2ELi2EN4cute5tupleIJNS5_1CILi128EEES8_NS7_ILi64EEEEEENS_10bfloat16_tEfNS_4arch4Sm80ELb1ELb0ELb1ELb0ELb1ELb0ELb0ELb0ELi2ELi4ELi4ELi4ELb0EEENS1_24CollectiveEpilogueBwdGQAISA_fSD_Li256ELb0ELb1EEENS1_25SingleTileBwdLPTSchedulerILb0ELi128ELb1EEEEEEEEEvNT_6ParamsE$_ZZN4cute16flatten_to_tupleINS_5tupleIJNS_1CILi4096EEENS1_IJiiEEEEEEEEDaRKT_ENKUlRKT_E_clIS4_EEDaSB_)
$_ZN7cutlass13device_kernelIN5flash19enable_sm80_to_sm89INS1_16FlashAttnBwdSm80INS1_25CollectiveMainloopBwdSm80ILi2ELi2EN4cute5tupleIJNS5_1CILi128EEES8_NS7_ILi64EEEEEENS_10bfloat16_tEfNS_4arch4Sm80ELb1ELb0ELb1ELb0ELb1ELb0ELb0ELb0ELi2ELi4ELi4ELi4ELb0EEENS1_24CollectiveEpilogueBwdGQAISA_fSD_Li256ELb0ELb1EEENS1_25SingleTileBwdLPTSchedulerILb0ELi128ELb1EEEEEEEEEvNT_6ParamsE$_ZZN4cute16flatten_to_tupleINS_5tupleIJNS_1CILi4096EEENS1_IJiiEEEEEEEEDaRKT_ENKUlRKT_E_clIS4_EEDaSB_:
[----:B------:R-:W-:-:S04]  /*c440*/  MOV R5, 0x0 ;  /* 0x0000000000057802 */ /* 0x000fc80000000f00 */
[----:B------:R-:W-:Y:S05]  /*c450*/  RET.REL.NODEC R4 `(_ZN7cutlass13device_kernelIN5flash19enable_sm80_to_sm89INS1_16FlashAttnBwdSm80INS1_25CollectiveMainloopBwdSm80ILi2ELi2EN4cute5tupleIJNS5_1CILi128EEES8_NS7_ILi64EEEEEENS_10bfloat16_tEfNS_4arch4Sm80ELb1ELb0ELb1ELb0ELb1ELb0ELb0ELb0ELi2ELi4ELi4ELi4ELb0EEENS1_24CollectiveEpilogueBwdGQAISA_fSD_Li256ELb0ELb1EEENS1_25SingleTileBwdLPTSchedulerILb0ELi128ELb1EEEEEEEEEvNT_6ParamsE) ;  /* 0xffff3ba004007950 */ /* 0x000fea0003c3ffff */
        .type           $_ZN7cutlass13device_kernelIN5flash19enable_sm80_to_sm89INS1_16FlashAttnBwdSm80INS1_25CollectiveMainloopBwdSm80ILi2ELi2EN4cute5tupleIJNS5_1CILi128EEES8_NS7_ILi64EEEEEENS_10bfloat16_tEfNS_4arch4Sm80ELb1ELb0ELb1ELb0ELb1ELb0ELb0ELb0ELi2ELi4ELi4ELi4ELb0EEENS1_24CollectiveEpilogueBwdGQAISA_fSD_Li256ELb0ELb1EEENS1_25SingleTileBwdLPTSchedulerILb0ELi128ELb1EEEEEEEEEvNT_6ParamsE$_ZZN4cute19as_arithmetic_tupleINS_15ArithmeticTupleIJiiEEEEEDaRKT_ENKUlDpRKT_E_clIJiiEEEDaS9_,@function
        .size           $_ZN7cutlass13device_kernelIN5flash19enable_sm80_to_sm89INS1_16FlashAttnBwdSm80INS1_25CollectiveMainloopBwdSm80ILi2ELi2EN4cute5tupleIJNS5_1CILi128EEES8_NS7_ILi64EEEEEENS_10bfloat16_tEfNS_4arch4Sm80ELb1ELb0ELb1ELb0ELb1ELb0ELb0ELb0ELi2ELi4ELi4ELi4ELb0EEENS1_24CollectiveEpilogueBwdGQAISA_fSD_Li256ELb0ELb1EEENS1_25SingleTileBwdLPTSchedulerILb0ELi128ELb1EEEEEEEEEvNT_6ParamsE$_ZZN4cute19as_arithmetic_tupleINS_15ArithmeticTupleIJiiEEEEEDaRKT_ENKUlDpRKT_E_clIJiiEEEDaS9_,($_ZN7cutlass13device_kernelIN5flash19enable_sm80_to_sm89INS1_16FlashAttnBwdSm80INS1_25CollectiveMainloopBwdSm80ILi2ELi2EN4cute5tupleIJNS5_1CILi128EEES8_NS7_ILi64EEEEEENS_10bfloat16_tEfNS_4arch4Sm80ELb1ELb0ELb1ELb0ELb1ELb0ELb0ELb0ELi2ELi4ELi4ELi4ELb0EEENS1_24CollectiveEpilogueBwdGQAISA_fSD_Li256ELb0ELb1EEENS1_25SingleTileBwdLPTSchedulerILb0ELi128ELb1EEEEEEEEEvNT_6ParamsE$_ZZN4cute19as_arithmetic_tupleINS_15ArithmeticTupleIJiiEEEEEDaRKT_ENKUlRKT_E_clIiEEDaS8_ - $_ZN7cutlass13device_kernelIN5flash19enable_sm80_to_sm89INS1_16FlashAttnBwdSm80INS1_25CollectiveMainloopBwdSm80ILi2ELi2EN4cute5tupleIJNS5_1CILi128EEES8_NS7_ILi64EEEEEENS_10bfloat16_tEfNS_4arch4Sm80ELb1ELb0ELb1ELb0ELb1ELb0ELb0ELb0ELi2ELi4ELi4ELi4ELb0EEENS1_24CollectiveEpilogueBwdGQAISA_fSD_Li256ELb0ELb1EEENS1_25SingleTileBwdLPTSchedulerILb0ELi128ELb1EEEEEEEEEvNT_6ParamsE$_ZZN4cute19as_arithmetic_tupleINS_15ArithmeticTupleIJiiEEEEEDaRKT_ENKUlDpRKT_E_clIJiiEEEDaS9_)
$_ZN7cutlass13device_kernelIN5flash19enable_sm80_to_sm89INS1_16FlashAttnBwdSm80INS1_25CollectiveMainloopBwdSm80ILi2ELi2EN4cute5tupleIJNS5_1CILi128EEES8_NS7_ILi64EEEEEENS_10bfloat16_tEfNS_4arch4Sm80ELb1ELb0ELb1ELb0ELb1ELb0ELb0ELb0ELi2ELi4ELi4ELi4ELb0EEENS1_24CollectiveEpilogueBwdGQAISA_fSD_Li256ELb0ELb1EEENS1_25SingleTileBwdLPTSchedulerILb0ELi128ELb1EEEEEEEEEvNT_6ParamsE$_ZZN4cute19as_arithmetic_tupleINS_15ArithmeticTupleIJiiEEEEEDaRKT_ENKUlDpRKT_E_clIJiiEEEDaS9_:
[----:B------:R-:W-:Y:S01]  /*c460*/  IADD3 R3, R1, 0x1688, RZ ;  /* 0x0000168801037810 */ /* 0x000fe20007ffe0ff */
[----:B------:R-:W-:Y:S01]  /*c470*/  IMAD.MOV.U32 R2, RZ, RZ, R11 ;  /* 0x000000ffff027224 */ /* 0x000fe200078e000b */
[----:B------:R-:W-:Y:S02]  /*c480*/  MOV R6, 0xc4b0 ;  /* 0x0000c4b000067802 */ /* 0x000fe40000000f00 */
[----:B------:R-:W-:Y:S02]  /*c490*/  IADD3 R3, R3, c[0x0][0x20], RZ ;  /* 0x0000080003037a10 */ /* 0x000fe40007ffe0ff */
[----:B------:R-:W-:Y:S05]  /*c4a0*/  CALL.REL.NOINC `($_ZN7cutlass13device_kernelIN5flash19enable_sm80_to_sm89INS1_16FlashAttnBwdSm80INS1_25CollectiveMainloopBwdSm80ILi2ELi2EN4cute5tupleIJNS5_1CILi128EEES8_NS7_ILi64EEEEEENS_10bfloat16_tEfNS_4arch4Sm80ELb1ELb0ELb1ELb0ELb1ELb0ELb0ELb0ELi2ELi4ELi4ELi4ELb0EEENS1_24CollectiveEpilogueBwdGQAISA_fSD_Li256ELb0ELb1EEENS1_25SingleTileBwdLPTSchedulerILb0ELi128ELb1EEEEEEEEEvNT_6ParamsE$_ZN4cute5tupleIJiiEEC2ERKiS3_) ;  /* 0xffffea4000007944 */ /* 0x000fea0003c3ffff */
[----:B------:R1:W5:Y:S01]  /*c4b0*/  LDL.64 R2, [R1+0x1688] ;  /* 0x0016880001027983 */ /* 0x0003620000100a00 */
[----:B------:R-:W-:-:S04]  /*c4c0*/  MOV R87, 0x0 ;  /* 0x0000000000577802 */ /* 0x000fc80000000f00 */
[----:B------:R-:W-:Y:S05]  /*c4d0*/  RET.REL.NODEC R86 `(_ZN7cutlass13device_kernelIN5flash19enable_sm80_to_sm89INS1_16FlashAttnBwdSm80INS1_25CollectiveMainloopBwdSm80ILi2ELi2EN4cute5tupleIJNS5_1CILi128EEES8_NS7_ILi64EEEEEENS_10bfloat16_tEfNS_4arch4Sm80ELb1ELb0ELb1ELb0ELb1ELb0ELb0ELb0ELi2ELi4ELi4ELi4ELb0EEENS1_24CollectiveEpilogueBwdGQAISA_fSD_Li256ELb0ELb1EEENS1_25SingleTileBwdLPTSchedulerILb0ELi128ELb1EEEEEEEEEvNT_6ParamsE) ;  /* 0xffff3b2056007950 */ /* 0x000fea0003c3ffff */
        .type           $_ZN7cutlass13device_kernelIN5flash19enable_sm80_to_sm89INS1_16FlashAttnBwdSm80INS1_25CollectiveMainloopBwdSm80ILi2ELi2EN4cute5tupleIJNS5_1CILi128EEES8_NS7_ILi64EEEEEENS_10bfloat16_tEfNS_4arch4Sm80ELb1ELb0ELb1ELb0ELb1ELb0ELb0ELb0ELi2ELi4ELi4ELi4ELb0EEENS1_24CollectiveEpilogueBwdGQAISA_fSD_Li256ELb0ELb1EEENS1_25SingleTileBwdLPTSchedulerILb0ELi128ELb1EEEEEEEEEvNT_6ParamsE$_ZZN4cute19as_arithmetic_tupleINS_15ArithmeticTupleIJiiEEEEEDaRKT_ENKUlRKT_E_clIiEEDaS8_,@function
        .size           $_ZN7cutlass13device_kernelIN5flash19enable_sm80_to_sm89INS1_16FlashAttnBwdSm80INS1_25CollectiveMainloopBwdSm80ILi2ELi2EN4cute5tupleIJNS5_1CILi128EEES8_NS7_ILi64EEEEEENS_10bfloat16_tEfNS_4arch4Sm80ELb1ELb0ELb1ELb0ELb1ELb0ELb0ELb0ELi2ELi4ELi4ELi4ELb0EEENS1_24CollectiveEpilogueBwdGQAISA_fSD_Li256ELb0ELb1EEENS1_25SingleTileBwdLPTSchedulerILb0ELi128ELb1EEEEEEEEEvNT_6ParamsE$_ZZN4cute19as_arithmetic_tupleINS_15ArithmeticTupleIJiiEEEEEDaRKT_ENKUlRKT_E_clIiEEDaS8_,($_ZN7cutlass13device_kernelIN5flash19enable_sm80_to_sm89INS1_16FlashAttnBwdSm80INS1_25CollectiveMainloopBwdSm80ILi2ELi2EN4cute5tupleIJNS5_1CILi128EEES8_NS7_ILi64EEEEEENS_10bfloat16_tEfNS_4arch4Sm80ELb1ELb0ELb1ELb0ELb1ELb0ELb0ELb0ELi2ELi4ELi4ELi4ELb0EEENS1_24CollectiveEpilogueBwdGQAISA_fSD_Li256ELb0ELb1EEENS1_25SingleTileBwdLPTSchedulerILb0ELi128ELb1EEEEEEEEEvNT_6ParamsE$_ZZN4cute4diceINS_5tupleIJNS1_IJiNS1_IJiNS_1CILi0EEEEEEEEENS1_IJNS_10UnderscoreENS1_IJS6_S6_EEEEEEEEES9_EEDaRKT_RKT0_ENKUlRKT_RKT0_E_clIS5_S5_EEDaSI_SL_ - $_ZN7cutlass13device_kernelIN5flash19enable_sm80_to_sm89INS1_16FlashAttnBwdSm80INS1_25CollectiveMainloopBwdSm80ILi2ELi2EN4cute5tupleIJNS5_1CILi128EEES8_NS7_ILi64EEEEEENS_10bfloat16_tEfNS_4arch4Sm80ELb1ELb0ELb1ELb0ELb1ELb0ELb0ELb0ELi2ELi4ELi4ELi4ELb0EEENS1_24CollectiveEpilogueBwdGQAISA_fSD_Li256ELb0ELb1EEENS1_25SingleTileBwdLPTSchedulerILb0ELi128ELb1EEEEEEEEEvNT_6ParamsE$_ZZN4cute19as_arithmetic_tupleINS_15ArithmeticTupleIJiiEEEEEDaRKT_ENKUlRKT_E_clIiEEDaS8_)
$_ZN7cutlass13device_kernelIN5flash19enable_sm80_to_sm89INS1_16FlashAttnBwdSm80INS1_25CollectiveMainloopBwdSm80ILi2ELi2EN4cute5tupleIJNS5_1CILi128EEES8_NS7_ILi64EEEEEENS_10bfloat16_tEfNS_4arch4Sm80ELb1ELb0ELb1ELb0ELb1ELb0ELb0ELb0ELi2ELi4ELi4ELi4ELb0EEENS1_24CollectiveEpilogueBwdGQAISA_fSD_Li256ELb0ELb1EEENS1_25SingleTileBwdLPTSchedulerILb0ELi128ELb1EEEEEEEEEvNT_6ParamsE$_ZZN4cute19as_arithmetic_tupleINS_15ArithmeticTupleIJiiEEEEEDaRKT_ENKUlRKT_E_clIiEEDaS8_:
[----:B------:R-:W-:Y:S02]  /*c4e0*/  MOV R6, R8 ;  /* 0x0000000800067202 */ /* 0x000fe40000000f00 */
[----:B------:R-:W-:Y:S02]  /*c4f0*/  MOV R8, R2 ;  /* 0x0000000200087202 */ /* 0x000fe40000000f00 */
[----:B------:R-:W-:-:S04]  /*c500*/  MOV R9, 0x0 ;  /* 0x0000000000097802 */ /* 0x000fc80000000f00 */
[----:B------:R-:W-:Y:S05]  /*c510*/  RET.REL.NODEC R8 `(_ZN7cutlass13device_kernelIN5flash19enable_sm80_to_sm89INS1_16FlashAttnBwdSm80INS1_25CollectiveMainloopBwdSm80ILi2ELi2EN4cute5tupleIJNS5_1CILi128EEES8_NS7_ILi64EEEEEENS_10bfloat16_tEfNS_4arch4Sm80ELb1ELb0ELb1ELb0ELb1ELb0ELb0ELb0ELi2ELi4ELi4ELi4ELb0EEENS1_24CollectiveEpilogueBwdGQAISA_fSD_Li256ELb0ELb1EEENS1_25SingleTileBwdLPTSchedulerILb0ELi128ELb1EEEEEEEEEvNT_6ParamsE) ;  /* 0xffff3ae008007950 */ /* 0x000fea0003c3ffff */
        .type           $_ZN7cutlass13device_kernelIN5flash19enable_sm80_to_sm89INS1_16FlashAttnBwdSm80INS1_25CollectiveMainloopBwdSm80ILi2ELi2EN4cute5tupleIJNS5_1CILi128EEES8_NS7_ILi64EEEEEENS_10bfloat16_tEfNS_4arch4Sm80ELb1ELb0ELb1ELb0ELb1ELb0ELb0ELb0ELi2ELi4ELi4ELi4ELb0EEENS1_24CollectiveEpilogueBwdGQAISA_fSD_Li256ELb0ELb1EEENS1_25SingleTileBwdLPTSchedulerILb0ELi128ELb1EEEEEEEEEvNT_6ParamsE$_ZZN4cute4diceINS_5tupleIJNS1_IJiNS1_IJiNS_1CILi0EEEEEEEEENS1_IJNS_10UnderscoreENS1_IJS6_S6_EEEEEEEEES9_EEDaRKT_RKT0_ENKUlRKT_RKT0_E_clIS5_S5_EEDaSI_SL_,@function
        .size           $_ZN7cutlass13device_kernelIN5flash19enable_sm80_to_sm89INS1_16FlashAttnBwdSm80INS1_25CollectiveMainloopBwdSm80ILi2ELi2EN4cute5tupleIJNS5_1CILi128EEES8_NS7_ILi64EEEEEENS_10bfloat16_tEfNS_4arch4Sm80ELb1ELb0ELb1ELb0ELb1ELb0ELb0ELb0ELi2ELi4ELi4ELi4ELb0EEENS1_24CollectiveEpilogueBwdGQAISA_fSD_Li256ELb0ELb1EEENS1_25SingleTileBwdLPTSchedulerILb0ELi128ELb1EEEEEEEEEvNT_6ParamsE$_ZZN4cute4diceINS_5tupleIJNS1_IJiNS1_IJiNS_1CILi0EEEEEEEEENS1_IJNS_10UnderscoreENS1_IJS6_S6_EEEEEEEEES9_EEDaRKT_RKT0_ENKUlRKT_RKT0_E_clIS5_S5_EEDaSI_SL_,($_ZN7cutlass13device_kernelIN5flash19enable_sm80_to_sm89INS1_16FlashAttnBwdSm80INS1_25CollectiveMainloopBwdSm80ILi2ELi2EN4cute5tupleIJNS5_1CILi128EEES8_NS7_ILi64EEEEEENS_10bfloat16_tEfNS_4arch4Sm80ELb1ELb0ELb1ELb0ELb1ELb0ELb0ELb0ELi2ELi4ELi4ELi4ELb0EEENS1_24CollectiveEpilogueBwdGQAISA_fSD_Li256ELb0ELb1EEENS1_25SingleTileBwdLPTSchedulerILb0ELi128ELb1EEEEEEEEEvNT_6ParamsE$_ZZN4cute4takeILi1ELi2ENS_5tupleIJNS1_IJNS_1CILi1EEENS2_ILi0EEEEEEiEEEEEDaRKT1_ENKUlDpRKT_E_clIJiEEEDaSD_ - $_ZN7cutlass13device_kernelIN5flash19enable_sm80_to_sm89INS1_16FlashAttnBwdSm80INS1_25CollectiveMainloopBwdSm80ILi2ELi2EN4cute5tupleIJNS5_1CILi128EEES8_NS7_ILi64EEEEEENS_10bfloat16_tEfNS_4arch4Sm80ELb1ELb0ELb1ELb0ELb1ELb0ELb0ELb0ELi2ELi4ELi4ELi4ELb0EEENS1_24CollectiveEpilogueBwdGQAISA_fSD_Li256ELb0ELb1EEENS1_25SingleTileBwdLPTSchedulerILb0ELi128ELb1EEEEEEEEEvNT_6ParamsE$_ZZN4cute4diceINS_5tupleIJNS1_IJiNS1_IJiNS_1CILi0EEEEEEEEENS1_IJNS_10UnderscoreENS1_IJS6_S6_EEEEEEEEES9_EEDaRKT_RKT0_ENKUlRKT_RKT0_E_clIS5_S5_EEDaSI_SL_)
$_ZN7cutlass13device_kernelIN5flash19enable_sm80_to_sm89INS1_16FlashAttnBwdSm80INS1_25CollectiveMainloopBwdSm80ILi2ELi2EN4cute5tupleIJNS5_1CILi128EEES8_NS7_ILi64EEEEEENS_10bfloat16_tEfNS_4arch4Sm80ELb1ELb0ELb1ELb0ELb1ELb0ELb0ELb0ELi2ELi4ELi4ELi4ELb0EEENS1_24CollectiveEpilogueBwdGQAISA_fSD_Li256ELb0ELb1EEENS1_25SingleTileBwdLPTSchedulerILb0ELi128ELb1EEEEEEEEEvNT_6ParamsE$_ZZN4cute4diceINS_5tupleIJNS1_IJiNS1_IJiNS_1CILi0EEEEEEEEENS1_IJNS_10UnderscoreENS1_IJS6_S6_EEEEEEEEES9_EEDaRKT_RKT0_ENKUlRKT_RKT0_E_clIS5_S5_EEDaSI_SL_:
[----:B------:R-:W-:-:S05]  /*c520*/  IADD3 R6, R2, -c[0x0][0x20], RZ ;  /* 0x8000080002067a10 */ /* 0x000fca0007ffe0ff */
[----:B------:R1:W5:Y:S01]  /*c530*/  LDL R3, [R6] ;  /* 0x0000000006037983 */ /* 0x0003620000100800 */
[----:B------:R-:W-:Y:S02]  /*c540*/  IADD3 R5, R1, 0x1680, RZ ;  /* 0x0000168001057810 */ /* 0x000fe40007ffe0ff */
[----:B------:R-:W-:Y:S02]  /*c550*/  MOV R10, 0xc580 ;  /* 0x0000c580000a7802 */ /* 0x000fe40000000f00 */
[----:B------:R-:W-:Y:S02]  /*c560*/  IADD3 R5, R5, c[0x0][0x20], RZ ;  /* 0x0000080005057a10 */ /* 0x000fe40007ffe0ff */
[----:B-1---5:R-:W-:Y:S05]  /*c570*/  CALL.REL.NOINC `($_ZN7cutlass13device_kernelIN5flash19enable_sm80_to_sm89INS1_16FlashAttnBwdSm80INS1_25CollectiveMainloopBwdSm80ILi2ELi2EN4cute5tupleIJNS5_1CILi128EEES8_NS7_ILi64EEEEEENS_10bfloat16_tEfNS_4arch4Sm80ELb1ELb0ELb1ELb0ELb1ELb0ELb0ELb0ELi2ELi4ELi4ELi4ELb0EEENS1_24CollectiveEpilogueBwdGQAISA_fSD_Li256ELb0ELb1EEENS1_25SingleTileBwdLPTSchedulerILb0ELi128ELb1EEEEEEEEEvNT_6ParamsE$_ZZN4cute6detail9lift_diceINS_5tupleIJiNS2_IJiNS_1CILi0EEEEEEEEES6_EEDaRKT_RKT0_ENKUlRKT_RKT0_E_clIiiEEDaSF_SI_) ;  /* 0x0000245000007944 */ /* 0x022fea0003c00000 */
[----:B------:R1:W5:Y:S01]  /*c580*/  LDL R3, [R6+0x4] ;  /* 0x0000040006037983 */ /* 0x0003620000100800 */
[----:B------:R-:W-:-:S03]  /*c590*/  MOV R10, 0xc5b0 ;  /* 0x0000c5b0000a7802 */ /* 0x000fc60000000f00 */
[----:B-12--5:R-:W-:Y:S05]  /*c5a0*/  CALL.REL.NOINC `($_ZN7cutlass13device_kernelIN5flash19enable_sm80_to_sm89INS1_16FlashAttnBwdSm80INS1_25CollectiveMainloopBwdSm80ILi2ELi2EN4cute5tupleIJNS5_1CILi128EEES8_NS7_ILi64EEEEEENS_10bfloat16_tEfNS_4arch4Sm80ELb1ELb0ELb1ELb0ELb1ELb0ELb0ELb0ELi2ELi4ELi4ELi4ELb0EEENS1_24CollectiveEpilogueBwdGQAISA_fSD_Li256ELb0ELb1EEENS1_25SingleTileBwdLPTSchedulerILb0ELi128ELb1EEEEEEEEEvNT_6ParamsE$_ZZN4cute6detail9lift_diceINS_5tupleIJiNS2_IJiNS_1CILi0EEEEEEEEES6_EEDaRKT_RKT0_ENKUlRKT_RKT0_E_clIS5_S5_EEDaSF_SI_) ;  /* 0x000023a000007944 */ /* 0x026fea0003c00000 */
[----:B------:R2:W-:Y:S01]  /*c5b0*/  STL [R1+0x1680], R6 ;  /* 0x0016800601007387 */ /* 0x0005e20000100800 */
[----:B------:R-:W-:-:S03]  /*c5c0*/  MOV R2, 0xc5e0 ;  /* 0x0000c5e000027802 */ /* 0x000fc60000000f00 */
[----:B-12---:R-:W-:Y:S05]  /*c5d0*/  CALL.REL.NOINC `($_ZN7cutlass13device_kernelIN5flash19enable_sm80_to_sm89INS1_16FlashAttnBwdSm80INS1_25CollectiveMainloopBwdSm80ILi2ELi2EN4cute5tupleIJNS5_1CILi128EEES8_NS7_ILi64EEEEEENS_10bfloat16_tEfNS_4arch4Sm80ELb1ELb0ELb1ELb0ELb1ELb0ELb0ELb0ELi2ELi4ELi4ELi4ELb0EEENS1_24CollectiveEpilogueBwdGQAISA_fSD_Li256ELb0ELb1EEENS1_25SingleTileBwdLPTSchedulerILb0ELi128ELb1EEEEEEEEEvNT_6ParamsE$_ZZN4cute12filter_tupleINS_5tupleIJiNS1_IJiNS_1CILi0EEEEEEEEES5_ZNS_6detail9lift_diceIS5_S5_EEDaRKT_RKT0_EUlRKT_RKT0_E_EEDaSA_SD_OT1_ENKUlDpSG_E_clIJNS1_IJiEEES4_EEEDaSN_) ;  /* 0xfffff5a000007944 */ /* 0x006fea0003c3ffff */
[----:B-----5:R-:W-:Y:S02]  /*c5e0*/  MOV R2, R5 ;  /* 0x0000000500027202 */ /* 0x020fe40000000f00 */
[----:B------:R-:W-:-:S04]  /*c5f0*/  MOV R5, 0x0 ;  /* 0x0000000000057802 */ /* 0x000fc80000000f00 */
[----:B------:R-:W-:Y:S05]  /*c600*/  RET.REL.NODEC R4 `(_ZN7cutlass13device_kernelIN5flash19enable_sm80_to_sm89INS1_16FlashAttnBwdSm80INS1_25CollectiveMainloopBwdSm80ILi2ELi2EN4cute5tupleIJNS5_1CILi128EEES8_NS7_ILi64EEEEEENS_10bfloat16_tEfNS_4arch4Sm80ELb1ELb0ELb1ELb0ELb1ELb0ELb0ELb0ELi2ELi4ELi4ELi4ELb0EEENS1_24CollectiveEpilogueBwdGQAISA_fSD_Li256ELb0ELb1EEENS1_25SingleTileBwdLPTSchedulerILb0ELi128ELb1EEEEEEEEEvNT_6ParamsE) ;  /* 0xffff39f004007950 */ /* 0x000fea0003c3ffff */
        .type           $_ZN7cutlass13device_kernelIN5flash19enable_sm80_to_sm89INS1_16FlashAttnBwdSm80INS1_25CollectiveMainloopBwdSm80ILi2ELi2EN4cute5tupleIJNS5_1CILi128EEES8_NS7_ILi64EEEEEENS_10bfloat16_tEfNS_4arch4Sm80ELb1ELb0ELb1ELb0ELb1ELb0ELb0ELb0ELi2ELi4ELi4ELi4ELb0EEENS1_24CollectiveEpilogueBwdGQAISA_fSD_Li256ELb0ELb1EEENS1_25SingleTileBwdLPTSchedulerILb0ELi128ELb1EEEEEEEEEvNT_6ParamsE$_ZZN4cute4takeILi1ELi2ENS_5tupleIJNS1_IJNS_1CILi1EEENS2_ILi0EEEEEEiEEEEEDaRKT1_ENKUlDpRKT_E_clIJiEEEDaSD_,@function
        .size           $_ZN7cutlass13device_kernelIN5flash19enable_sm80_to_sm89INS1_16FlashAttnBwdSm80INS1_25CollectiveMainloopBwdSm80ILi2ELi2EN4cute5tupleIJNS5_1CILi128EEES8_NS7_ILi64EEEEEENS_10bfloat16_tEfNS_4arch4Sm80ELb1ELb0ELb1ELb0ELb1ELb0ELb0ELb0ELi2ELi4ELi4ELi4ELb0EEENS1_24CollectiveEpilogueBwdGQAISA_fSD_Li256ELb0ELb1EEENS1_25SingleTileBwdLPTSchedulerILb0ELi128ELb1EEEEEEEEEvNT_6ParamsE$_ZZN4cute4takeILi1ELi2ENS_5tupleIJNS1_IJNS_1CILi1EEENS2_ILi0EEEEEEiEEEEEDaRKT1_ENKUlDpRKT_E_clIJiEEEDaSD_,($_ZN7cutlass13device_kernelIN5flash19enable_sm80_to_sm89INS1_16FlashAttnBwdSm80INS1_25CollectiveMainloopBwdSm80ILi2ELi2EN4cute5tupleIJNS5_1CILi128EEES8_NS7_ILi64EEEEEENS_10bfloat16_tEfNS_4arch4Sm80ELb1ELb0ELb1ELb0ELb1ELb0ELb0ELb0ELi2ELi4ELi4ELi4ELb0EEENS1_24CollectiveEpilogueBwdGQAISA_fSD_Li256ELb0ELb1EEENS1_25SingleTileBwdLPTSchedulerILb0ELi128ELb1EEEEEEEEEvNT_6ParamsE$_ZZN4cute4takeILi1ELi3ENS_5tupleIJNS1_IJNS_1CILi1EEENS2_ILi512EEEiEEENS2_ILi4096EEENS1_IJNS1_IJiiEEENS2_ILi8192EEEEEEEEEEEDaRKT1_ENKUlDpRKT_E_clIJS6_S9_EEEDaSH_ - $_ZN7cutlass13device_kernelIN5flash19enable_sm80_to_sm89INS1_16FlashAttnBwdSm80INS1_25CollectiveMainloopBwdSm80ILi2ELi2EN4cute5tupleIJNS5_1CILi128EEES8_NS7_ILi64EEEEEENS_10bfloat16_tEfNS_4arch4Sm80ELb1ELb0ELb1ELb0ELb1ELb0ELb0ELb0ELi2ELi4ELi4ELi4ELb0EEENS1_24CollectiveEpilogueBwdGQAISA_fSD_Li256ELb0ELb1EEENS1_25SingleTileBwdLPTSchedulerILb0ELi128ELb1EEEEEEEEEvNT_6ParamsE$_ZZN4cute4takeILi1ELi2ENS_5tupleIJNS1_IJNS_1CILi1EEENS2_ILi0EEEEEEiEEEEEDaRKT1_ENKUlDpRKT_E_clIJiEEEDaSD_)
$_ZN7cutlass13device_kernelIN5flash19enable_sm80_to_sm89INS1_16FlashAttnBwdSm80INS1_25CollectiveMainloopBwdSm80ILi2ELi2EN4cute5tupleIJNS5_1CILi128EEES8_NS7_ILi64EEEEEENS_10bfloat16_tEfNS_4arch4Sm80ELb1ELb0ELb1ELb0ELb1ELb0ELb0ELb0ELi2ELi4ELi4ELi4ELb0EEENS1_24CollectiveEpilogueBwdGQAISA_fSD_Li256ELb0ELb1EEENS1_25SingleTileBwdLPTSchedulerILb0ELi128ELb1EEEEEEEEEvNT_6ParamsE$_ZZN4cute4takeILi1ELi2ENS_5tupleIJNS1_IJNS_1CILi1EEENS2_ILi0EEEEEEiEEEEEDaRKT1_ENKUlDpRKT_E_clIJiEEEDaSD_:
[----:B------:R-:W-:Y:S02]  /*c610*/  IADD3 R2, R1, 0x1680, RZ ;  /* 0x0000168001027810 */ /* 0x000fe40007ffe0ff */
[----:B------:R-:W-:Y:S02]  /*c620*/  MOV R8, 0xc650 ;  /* 0x0000c65000087802 */ /* 0x000fe40000000f00 */
[----:B------:R-:W-:Y:S02]  /*c630*/  IADD3 R2, R2, c[0x0][0x20], RZ ;  /* 0x0000080002027a10 */ /* 0x000fe40007ffe0ff */
[----:B------:R-:W-:Y:S05]  /*c640*/  CALL.REL.NOINC `($_ZN7cutlass13device_kernelIN5flash19enable_sm80_to_sm89INS1_16FlashAttnBwdSm80INS1_25CollectiveMainloopBwdSm80ILi2ELi2EN4cute5tupleIJNS5_1CILi128EEES8_NS7_ILi64EEEEEENS_10bfloat16_tEfNS_4arch4Sm80ELb1ELb0ELb1ELb0ELb1ELb0ELb0ELb0ELi2ELi4ELi4ELi4ELb0EEENS1_24CollectiveEpilogueBwdGQAISA_fSD_Li256ELb0ELb1EEENS1_25SingleTileBwdLPTSchedulerILb0ELi128ELb1EEEEEEEEEvNT_6ParamsE$_ZN4cute3eso3ESOILb0ELb1EJiEEC2ERKi) ;  /* 0xffffab6000007944 */ /* 0x000fea0003c3ffff */
[----:B-1----:R1:W5:Y:S01]  /*c650*/  LDL R3, [R1+0x1680] ;  /* 0x0016800001037983 */ /* 0x0023620000100800 */
[----:B------:R-:W-:-:S04]  /*c660*/  MOV R7, 0x0 ;  /* 0x0000000000077802 */ /* 0x000fc80000000f00 */
[----:B------:R-:W-:Y:S05]  /*c670*/  RET.REL.NODEC R6 `(_ZN7cutlass13device_kernelIN5flash19enable_sm80_to_sm89INS1_16FlashAttnBwdSm80INS1_25CollectiveMainloopBwdSm80ILi2ELi2EN4cute5tupleIJNS5_1CILi128EEES8_NS7_ILi64EEEEEENS_10bfloat16_tEfNS_4arch4Sm80ELb1ELb0ELb1ELb0ELb1ELb0ELb0ELb0ELi2ELi4ELi4ELi4ELb0EEENS1_24CollectiveEpilogueBwdGQAISA_fSD_Li256ELb0ELb1EEENS1_25SingleTileBwdLPTSchedulerILb0ELi128ELb1EEEEEEEEEvNT_6ParamsE) ;  /* 0xffff398006007950 */ /* 0x000fea0003c3ffff */
        .type           $_ZN7cutlass13device_kernelIN5flash19enable_sm80_to_sm89INS1_16FlashAttnBwdSm80INS1_25CollectiveMainloopBwdSm80ILi2ELi2EN4cute5tupleIJNS5_1CILi128EEES8_NS7_ILi64EEEEEENS_10bfloat16_tEfNS_4arch4Sm80ELb1ELb0ELb1ELb0ELb1ELb0ELb0ELb0ELi2ELi4ELi4ELi4ELb0EEENS1_24CollectiveEpilogueBwdGQAISA_fSD_Li256ELb0ELb1EEENS1_25SingleTileBwdLPTSchedulerILb0ELi128ELb1EEEEEEEEEvNT_6ParamsE$_ZZN4cute4takeILi1ELi3ENS_5tupleIJNS1_IJNS_1CILi1EEENS2_ILi512EEEiEEENS2_ILi4096EEENS1_IJNS1_IJiiEEENS2_ILi8192EEEEEEEEEEEDaRKT1_ENKUlDpRKT_E_clIJS6_S9_EEEDaSH_,@function
        .size           $_ZN7cutlass13device_kernelIN5flash19enable_sm80_to_sm89INS1_16FlashAttnBwdSm80INS1_25CollectiveMainloopBwdSm80ILi2ELi2EN4cute5tupleIJNS5_1CILi128EEES8_NS7_ILi64EEEEEENS_10bfloat16_tEfNS_4arch4Sm80ELb1ELb0ELb1ELb0ELb1ELb0ELb0ELb0ELi2ELi4ELi4ELi4ELb0EEENS1_24CollectiveEpilogueBwdGQAISA_fSD_Li256ELb0ELb1EEENS1_25SingleTileBwdLPTSchedulerILb0ELi128ELb1EEEEEEEEEvNT_6ParamsE$_ZZN4cute4takeILi1ELi3ENS_5tupleIJNS1_IJNS_1CILi1EEENS2_ILi512EEEiEEENS2_ILi4096EEENS1_IJNS1_IJiiEEENS2_ILi8192EEEEEEEEEEEDaRKT1_ENKUlDpRKT_E_clIJS6_S9_EEEDaSH_,($_ZN7cutlass13device_kernelIN5flash19enable_sm80_to_sm89INS1_16FlashAttnBwdSm80INS1_25CollectiveMainloopBwdSm80ILi2ELi2EN4cute5tupleIJNS5_1CILi128EEES8_NS7_ILi64EEEEEENS_10bfloat16_tEfNS_4arch4Sm80ELb1ELb0ELb1ELb0ELb1ELb0ELb0ELb0ELi2ELi4ELi4ELi4ELb0EEENS1_24CollectiveEpilogueBwdGQAISA_fSD_Li256ELb0ELb1EEENS1_25SingleTileBwdLPTSchedulerILb0ELi128ELb1EEEEEEEEEvNT_6ParamsE$_ZZN4cute4takeILi1ELi3ENS_5tupleIJNS1_IJNS_1CILi1EEENS2_ILi512EEEiEEENS2_ILi4096EEENS1_IJiiEEEEEEEEDaRKT1_ENKUlDpRKT_E_clIJS6_S7_EEEDaSF_ - $_ZN7cutlass13device_kernelIN5flash19enable_sm80_to_sm89INS1_16FlashAttnBwdSm80INS1_25CollectiveMainloopBwdSm80ILi2ELi2EN4cute5tupleIJNS5_1CILi128EEES8_NS7_ILi64EEEEEENS_10bfloat16_tEfNS_4arch4Sm80ELb1ELb0ELb1ELb0ELb1ELb0ELb0ELb0ELi2ELi4ELi4ELi4ELb0EEENS1_24CollectiveEpilogueBwdGQAISA_fSD_Li256ELb0ELb1EEENS1_25SingleTileBwdLPTSchedulerILb0ELi128ELb1EEEEEEEEEvNT_6ParamsE$_ZZN4cute4takeILi1ELi3ENS_5tupleIJNS1_IJNS_1CILi1EEENS2_ILi512EEEiEEENS2_ILi4096EEENS1_IJNS1_IJiiEEENS2_ILi8192EEEEEEEEEEEDaRKT1_ENKUlDpRKT_E_clIJS6_S9_EEEDaSH_)
$_ZN7cutlass13device_kernelIN5flash19enable_sm80_to_sm89INS1_16FlashAttnBwdSm80INS1_25CollectiveMainloopBwdSm80ILi2ELi2EN4cute5tupleIJNS5_1CILi128EEES8_NS7_ILi64EEEEEENS_10bfloat16_tEfNS_4arch4Sm80ELb1ELb0ELb1ELb0ELb1ELb0ELb0ELb0ELi2ELi4ELi4ELi4ELb0EEENS1_24CollectiveEpilogueBwdGQAISA_fSD_Li256ELb0ELb1EEENS1_25SingleTileBwdLPTSchedulerILb0ELi128ELb1EEEEEEEEEvNT_6ParamsE$_ZZN4cute4takeILi1ELi3ENS_5tupleIJNS1_IJNS_1CILi1EEENS2_ILi512EEEiEEENS2_ILi4096EEENS1_IJNS1_IJiiEEENS2_ILi8192EEEEEEEEEEEDaRKT1_ENKUlDpRKT_E_clIJS6_S9_EEEDaSH_:
[----:B------:R-:W-:Y:S02]  /*c680*/  IADD3 R2, R1, 0x1680, RZ ;  /* 0x0000168001027810 */ /* 0x000fe40007ffe0ff */
[----:B------:R-:W-:Y:S02]  /*c690*/  MOV R6, 0xc6c0 ;  /* 0x0000c6c000067802 */ /* 0x000fe40000000f00 */
[----:B------:R-:W-:Y:S02]  /*c6a0*/  IADD3 R2, R2, c[0x0][0x20], RZ ;  /* 0x0000080002027a10 */ /* 0x000fe40007ffe0ff */
[----:B------:R-:W-:Y:S05]  /*c6b0*/  CALL.REL.NOINC `($_ZN7cutlass13device_kernelIN5flash19enable_sm80_to_sm89INS1_16FlashAttnBwdSm80INS1_25CollectiveMainloopBwdSm80ILi2ELi2EN4cute5tupleIJNS5_1CILi128EEES8_NS7_ILi64EEEEEENS_10bfloat16_tEfNS_4arch4Sm80ELb1ELb0ELb1ELb0ELb1ELb0ELb0ELb0ELi2ELi4ELi4ELi4ELb0EEENS1_24CollectiveEpilogueBwdGQAISA_fSD_Li256ELb0ELb1EEENS1_25SingleTileBwdLPTSchedulerILb0ELi128ELb1EEEEEEEEEvNT_6ParamsE$_ZN4cute3eso3ESOILb1ELb0EJNS_1CILi4096EEENS_5tupleIJNS4_IJiiEEENS2_ILi8192EEEEEEEEC2ERKS3_RKS7_) ;  /* 0xffffb7f000007944 */ /* 0x000fea0003c3ffff */
[----:B-1----:R1:W5:Y:S01]  /*c6c0*/  LDL.64 R2, [R1+0x1680] ;  /* 0x0016800001027983 */ /* 0x0023620000100a00 */
[----:B------:R-:W-:-:S04]  /*c6d0*/  MOV R5, 0x0 ;  /* 0x0000000000057802 */ /* 0x000fc80000000f00 */
[----:B------:R-:W-:Y:S05]  /*c6e0*/  RET.REL.NODEC R4 `(_ZN7cutlass13device_kernelIN5flash19enable_sm80_to_sm89INS1_16FlashAttnBwdSm80INS1_25CollectiveMainloopBwdSm80ILi2ELi2EN4cute5tupleIJNS5_1CILi128EEES8_NS7_ILi64EEEEEENS_10bfloat16_tEfNS_4arch4Sm80ELb1ELb0ELb1ELb0ELb1ELb0ELb0ELb0ELi2ELi4ELi4ELi4ELb0EEENS1_24CollectiveEpilogueBwdGQAISA_fSD_Li256ELb0ELb1EEENS1_25SingleTileBwdLPTSchedulerILb0ELi128ELb1EEEEEEEEEvNT_6ParamsE) ;  /* 0xffff391004007950 */ /* 0x000fea0003c3ffff */
        .type           $_ZN7cutlass13device_kernelIN5flash19enable_sm80_to_sm89INS1_16FlashAttnBwdSm80INS1_25CollectiveMainloopBwdSm80ILi2ELi2EN4cute5tupleIJNS5_1CILi128EEES8_NS7_ILi64EEEEEENS_10bfloat16_tEfNS_4arch4Sm80ELb1ELb0ELb1ELb0ELb1ELb0ELb0ELb0ELi2ELi4ELi4ELi4ELb0EEENS1_24CollectiveEpilogueBwdGQAISA_fSD_Li256ELb0ELb1EEENS1_25SingleTileBwdLPTSchedulerILb0ELi128ELb1EEEEEEEEEvNT_6ParamsE$_ZZN4cute4takeILi1ELi3ENS_5tupleIJNS1_IJNS_1CILi1EEENS2_ILi512EEEiEEENS2_ILi4096EEENS1_IJiiEEEEEEEEDaRKT1_ENKUlDpRKT_E_clIJS6_S7_EEEDaSF_,@function
        .size           $_ZN7cutlass13device_kernelIN5flash19enable_sm80_to_sm89INS1_16FlashAttnBwdSm80INS1_25CollectiveMainloopBwdSm80ILi2ELi2EN4cute5tupleIJNS5_1CILi128EEES8_NS7_ILi64EEEEEENS_10bfloat16_tEfNS_4arch4Sm80ELb1ELb0ELb1ELb0ELb1ELb0ELb0ELb0ELi2ELi4ELi4ELi4ELb0EEENS1_24CollectiveEpilogueBwdGQAISA_fSD_Li256ELb0ELb1EEENS1_25SingleTileBwdLPTSchedulerILb0ELi128ELb1EEEEEEEEEvNT_6ParamsE$_ZZN4cute4takeILi1ELi3ENS_5tupleIJNS1_IJNS_1CILi1EEENS2_ILi512EEEiEEENS2_ILi4096EEENS1_IJiiEEEEEEEEDaRKT1_ENKUlDpRKT_E_clIJS6_S7_EEEDaSF_,($_ZN7cutlass13device_kernelIN5flash19enable_sm80_to_sm89INS1_16FlashAttnBwdSm80INS1_25CollectiveMainloopBwdSm80ILi2ELi2EN4cute5tupleIJNS5_1CILi128EEES8_NS7_ILi64EEEEEENS_10bfloat16_tEfNS_4arch4Sm80ELb1ELb0ELb1ELb0ELb1ELb0ELb0ELb0ELi2ELi4ELi4ELi4ELb0EEENS1_24CollectiveEpilogueBwdGQAISA_fSD_Li256ELb0ELb1EEENS1_25SingleTileBwdLPTSchedulerILb0ELi128ELb1EEEEEEEEEvNT_6ParamsE$_ZZN4cute4takeILi1ELi3ENS_5tupleIJNS1_IJNS_1CILi1EEEiEEENS2_ILi1024EEENS1_IJiiEEEEEEEEDaRKT1_ENKUlDpRKT_E_clIJS5_S6_EEEDaSE_ - $_ZN7cutlass13device_kernelIN5flash19enable_sm80_to_sm89INS1_16FlashAttnBwdSm80INS1_25CollectiveMainloopBwdSm80ILi2ELi2EN4cute5tupleIJNS5_1CILi128EEES8_NS7_ILi64EEEEEENS_10bfloat16_tEfNS_4arch4Sm80ELb1ELb0ELb1ELb0ELb1ELb0ELb0ELb0ELi2ELi4ELi4ELi4ELb0EEENS1_24CollectiveEpilogueBwdGQAISA_fSD_Li256ELb0ELb1EEENS1_25SingleTileBwdLPTSchedulerILb0ELi128ELb1EEEEEEEEEvNT_6ParamsE$_ZZN4cute4takeILi1ELi3ENS_5tupleIJNS1_IJNS_1CILi1EEENS2_ILi512EEEiEEENS2_ILi4096EEENS1_IJiiEEEEEEEEDaRKT1_ENKUlDpRKT_E_clIJS6_S7_EEEDaSF_)
$_ZN7cutlass13device_kernelIN5flash19enable_sm80_to_sm89INS1_16FlashAttnBwdSm80INS1_25CollectiveMainloopBwdSm80ILi2ELi2EN4cute5tupleIJNS5_1CILi128EEES8_NS7_ILi64EEEEEENS_10bfloat16_tEfNS_4arch4Sm80ELb1ELb0ELb1ELb0ELb1ELb0ELb0ELb0ELi2ELi4ELi4ELi4ELb0EEENS1_24CollectiveEpilogueBwdGQAISA_fSD_Li256ELb0ELb1EEENS1_25SingleTileBwdLPTSchedulerILb0ELi128ELb1EEEEEEEEEvNT_6ParamsE$_ZZN4cute4takeILi1ELi3ENS_5tupleIJNS1_IJNS_1CILi1EEENS2_ILi512EEEiEEENS2_ILi4096EEENS1_IJiiEEEEEEEEDaRKT1_ENKUlDpRKT_E_clIJS6_S7_EEEDaSF_:
[----:B------:R-:W-:Y:S02]  /*c6f0*/  IADD3 R2, R1, 0x1380, RZ ;  /* 0x0000138001027810 */ /* 0x000fe40007ffe0ff */
[----:B------:R-:W-:Y:S02]  /*c700*/  MOV R6, 0xc730 ;  /* 0x0000c73000067802 */ /* 0x000fe40000000f00 */
[----:B------:R-:W-:Y:S02]  /*c710*/  IADD3 R2, R2, c[0x0][0x20], RZ ;  /* 0x0000080002027a10 */ /* 0x000fe40007ffe0ff */
[----:B------:R-:W-:Y:S05]  /*c720*/  CALL.REL.NOINC `($_ZN7cutlass13device_kernelIN5flash19enable_sm80_to_sm89INS1_16FlashAttnBwdSm80INS1_25CollectiveMainloopBwdSm80ILi2ELi2EN4cute5tupleIJNS5_1CILi128EEES8_NS7_ILi64EEEEEENS_10bfloat16_tEfNS_4arch4Sm80ELb1ELb0ELb1ELb0ELb1ELb0ELb0ELb0ELi2ELi4ELi4ELi4ELb0EEENS1_24CollectiveEpilogueBwdGQAISA_fSD_Li256ELb0ELb1EEENS1_25SingleTileBwdLPTSchedulerILb0ELi128ELb1EEEEEEEEEvNT_6ParamsE$_ZN4cute3eso3ESOILb1ELb0EJNS_1CILi4096EEENS_5tupleIJiiEEEEEC2ERKS3_RKS5_) ;  /* 0xffffb7e000007944 */ /* 0x000fea0003c3ffff */
[----:B-1----:R1:W5:Y:S01]  /*c730*/  LDL.64 R2, [R1+0x1380] ;  /* 0x0013800001027983 */ /* 0x0023620000100a00 */
[----:B------:R-:W-:-:S04]  /*c740*/  MOV R5, 0x0 ;  /* 0x0000000000057802 */ /* 0x000fc80000000f00 */
[----:B------:R-:W-:Y:S05]  /*c750*/  RET.REL.NODEC R4 `(_ZN7cutlass13device_kernelIN5flash19enable_sm80_to_sm89INS1_16FlashAttnBwdSm80INS1_25CollectiveMainloopBwdSm80ILi2ELi2EN4cute5tupleIJNS5_1CILi128EEES8_NS7_ILi64EEEEEENS_10bfloat16_tEfNS_4arch4Sm80ELb1ELb0ELb1ELb0ELb1ELb0ELb0ELb0ELi2ELi4ELi4ELi4ELb0EEENS1_24CollectiveEpilogueBwdGQAISA_fSD_Li256ELb0ELb1EEENS1_25SingleTileBwdLPTSchedulerILb0ELi128ELb1EEEEEEEEEvNT_6ParamsE) ;  /* 0xffff38a004007950 */ /* 0x000fea0003c3ffff */
        .type           $_ZN7cutlass13device_kernelIN5flash19enable_sm80_to_sm89INS1_16FlashAttnBwdSm80INS1_25CollectiveMainloopBwdSm80ILi2ELi2EN4cute5tupleIJNS5_1CILi128EEES8_NS7_ILi64EEEEEENS_10bfloat16_tEfNS_4arch4Sm80ELb1ELb0ELb1ELb0ELb1ELb0ELb0ELb0ELi2ELi4ELi4ELi4ELb0EEENS1_24CollectiveEpilogueBwdGQAISA_fSD_Li256ELb0ELb1EEENS1_25SingleTileBwdLPTSchedulerILb0ELi128ELb1EEEEEEEEEvNT_6ParamsE$_ZZN4cute4takeILi1ELi3ENS_5tupleIJNS1_IJNS_1CILi1EEEiEEENS2_ILi1024EEENS1_IJiiEEEEEEEEDaRKT1_ENKUlDpRKT_E_clIJS5_S6_EEEDaSE_,@function
        .size           $_ZN7cutlass13device_kernelIN5flash19enable_sm80_to_sm89INS1_16FlashAttnBwdSm80INS1_25CollectiveMainloopBwdSm80ILi2ELi2EN4cute5tupleIJNS5_1CILi128EEES8_NS7_ILi64EEEEEENS_10bfloat16_tEfNS_4arch4Sm80ELb1ELb0ELb1ELb0ELb1ELb0ELb0ELb0ELi2ELi4ELi4ELi4ELb0EEENS1_24CollectiveEpilogueBwdGQAISA_fSD_Li256ELb0ELb1EEENS1_25SingleTileBwdLPTSchedulerILb0ELi128ELb1EEEEEEEEEvNT_6ParamsE$_ZZN4cute4takeILi1ELi3ENS_5tupleIJNS1_IJNS_1CILi1EEEiEEENS2_ILi1024EEENS1_IJiiEEEEEEEEDaRKT1_ENKUlDpRKT_E_clIJS5_S6_EEEDaSE_,($_ZN7cutlass13device_kernelIN5flash19enable_sm80_to_sm89INS1_16FlashAttnBwdSm80INS1_25CollectiveMainloopBwdSm80ILi2ELi2EN4cute5tupleIJNS5_1CILi128EEES8_NS7_ILi64EEEEEENS_10bfloat16_tEfNS_4arch4Sm80ELb1ELb0ELb1ELb0ELb1ELb0ELb0ELb0ELi2ELi4ELi4ELi4ELb0EEENS1_24CollectiveEpilogueBwdGQAISA_fSD_Li256ELb0ELb1EEENS1_25SingleTileBwdLPTSchedulerILb0ELi128ELb1EEEEEEEEEvNT_6ParamsE$_ZZN4cute4takeILi1ELi3ENS_5tupleIJNS1_IJiNS_1CILi512EEEEEENS1_IJiiEEENS2_ILi1024EEEEEEEEDaRKT1_ENKUlDpRKT_E_clIJS5_S6_EEEDaSE_ - $_ZN7cutlass13device_kernelIN5flash19enable_sm80_to_sm89INS1_16FlashAttnBwdSm80INS1_25CollectiveMainloopBwdSm80ILi2ELi2EN4cute5tupleIJNS5_1CILi128EEES8_NS7_ILi64EEEEEENS_10bfloat16_tEfNS_4arch4Sm80ELb1ELb0ELb1ELb0ELb1ELb0ELb0ELb0ELi2ELi4ELi4ELi4ELb0EEENS1_24CollectiveEpilogueBwdGQAISA_fSD_Li256ELb0ELb1EEENS1_25SingleTileBwdLPTSchedulerILb0ELi128ELb1EEEEEEEEEvNT_6ParamsE$_ZZN4cute4takeILi1ELi3ENS_5tupleIJNS1_IJNS_1CILi1EEEiEEENS2_ILi1024EEENS1_IJiiEEEEEEEEDaRKT1_ENKUlDpRKT_E_clIJS5_S6_EEEDaSE_)
$_ZN7cutlass13device_kernelIN5flash19enable_sm80_to_sm89INS1_16FlashAttnBwdSm80INS1_25CollectiveMainloopBwdSm80ILi2ELi2EN4cute5tupleIJNS5_1CILi128EEES8_NS7_ILi64EEEEEENS_10bfloat16_tEfNS_4arch4Sm80ELb1ELb0ELb1ELb0ELb1ELb0ELb0ELb0ELi2ELi4ELi4ELi4ELb0EEENS1_24CollectiveEpilogueBwdGQAISA_fSD_Li256ELb0ELb1EEENS1_25SingleTileBwdLPTSchedulerILb0ELi128ELb1EEEEEEEEEvNT_6ParamsE$_ZZN4cute4takeILi1ELi3ENS_5tupleIJNS1_IJNS_1CILi1EEEiEEENS2_ILi1024EEENS1_IJiiEEEEEEEEDaRKT1_ENKUlDpRKT_E_clIJS5_S6_EEEDaSE_:
[----:B------:R-:W-:Y:S02]  /*c760*/  IADD3 R2, R1, 0x1380, RZ ;  /* 0x0000138001027810 */ /* 0x000fe40007ffe0ff */
[----:B------:R-:W-:Y:S02]  /*c770*/  MOV R6, 0xc7a0 ;  /* 0x0000c7a000067802 */ /* 0x000fe40000000f00 */
[----:B------:R-:W-:Y:S02]  /*c780*/  IADD3 R2, R2, c[0x0][0x20], RZ ;  /* 0x0000080002027a10 */ /* 0x000fe40007ffe0ff */
[----:B------:R-:W-:Y:S05]  /*c790*/  CALL.REL.NOINC `($_ZN7cutlass13device_kernelIN5flash19enable_sm80_to_sm89INS1_16FlashAttnBwdSm80INS1_25CollectiveMainloopBwdSm80ILi2ELi2EN4cute5tupleIJNS5_1CILi128EEES8_NS7_ILi64EEEEEENS_10bfloat16_tEfNS_4arch4Sm80ELb1ELb0ELb1ELb0ELb1ELb0ELb0ELb0ELi2ELi4ELi4ELi4ELb0EEENS1_24CollectiveEpilogueBwdGQAISA_fSD_Li256ELb0ELb1EEENS1_25SingleTileBwdLPTSchedulerILb0ELi128ELb1EEEEEEEEEvNT_6ParamsE$_ZN4cute3eso3ESOILb1ELb0EJNS_1CILi1024EEENS_5tupleIJiiEEEEEC2ERKS3_RKS5_) ;  /* 0xffffb18000007944 */ /* 0x000fea0003c3ffff */
[----:B-1----:R1:W5:Y:S01]  /*c7a0*/  LDL.64 R2, [R1+0x1380] ;  /* 0x0013800001027983 */ /* 0x0023620000100a00 */
[----:B------:R-:W-:-:S04]  /*c7b0*/  MOV R5, 0x0 ;  /* 0x0000000000057802 */ /* 0x000fc80000000f00 */
[----:B------:R-:W-:Y:S05]  /*c7c0*/  RET.REL.NODEC R4 `(_ZN7cutlass13device_kernelIN5flash19enable_sm80_to_sm89INS1_16FlashAttnBwdSm80INS1_25CollectiveMainloopBwdSm80ILi2ELi2EN4cute5tupleIJNS5_1CILi128EEES8_NS7_ILi64EEEEEENS_10bfloat16_tEfNS_4arch4Sm80ELb1ELb0ELb1ELb0ELb1ELb0ELb0ELb0ELi2ELi4ELi4ELi4ELb0EEENS1_24CollectiveEpilogueBwdGQAISA_fSD_Li256ELb0ELb1EEENS1_25SingleTileBwdLPTSchedulerILb0ELi128ELb1EEEEEEEEEvNT_6ParamsE) ;  /* 0xffff383004007950 */ /* 0x000fea0003c3ffff */
        .type           $_ZN7cutlass13device_kernelIN5flash19enable_sm80_to_sm89INS1_16FlashAttnBwdSm80INS1_25CollectiveMainloopBwdSm80ILi2ELi2EN4cute5tupleIJNS5_1CILi128EEES8_NS7_ILi64EEEEEENS_10bfloat16_tEfNS_4arch4Sm80ELb1ELb0ELb1ELb0ELb1ELb0ELb0ELb0ELi2ELi4ELi4ELi4ELb0EEENS1_24CollectiveEpilogueBwdGQAISA_fSD_Li256ELb0ELb1EEENS1_25SingleTileBwdLPTSchedulerILb0ELi128ELb1EEEEEEEEEvNT_6ParamsE$_ZZN4cute4takeILi1ELi3ENS_5tupleIJNS1_IJiNS_1CILi512EEEEEENS1_IJiiEEENS2_ILi1024EEEEEEEEDaRKT1_ENKUlDpRKT_E_clIJS5_S6_EEEDaSE_,@function
        .size           $_ZN7cutlass13device_kernelIN5flash19enable_sm80_to_sm89INS1_16FlashAttnBwdSm80INS1_25CollectiveMainloopBwdSm80ILi2ELi2EN4cute5tupleIJNS5_1CILi128EEES8_NS7_ILi64EEEEEENS_10bfloat16_tEfNS_4arch4Sm80ELb1ELb0ELb1ELb0ELb1ELb0ELb0ELb0ELi2ELi4ELi4ELi4ELb0EEENS1_24CollectiveEpilogueBwdGQAISA_fSD_Li256ELb0ELb1EEENS1_25SingleTileBwdLPTSchedulerILb0ELi128ELb1EEEEEEEEEvNT_6ParamsE$_ZZN4cute4takeILi1ELi3ENS_5tupleIJNS1_IJiNS_1CILi512EEEEEENS1_IJiiEEENS2_ILi1024EEEEEEEEDaRKT1_ENKUlDpRKT_E_clIJS5_S6_EEEDaSE_,($_ZN7cutlass13device_kernelIN5flash19enable_sm80_to_sm89INS1_16FlashAttnBwdSm80INS1_25CollectiveMainloopBwdSm80ILi2ELi2EN4cute5tupleIJNS5_1CILi128EEES8_NS7_ILi64EEEEEENS_10bfloat16_tEfNS_4arch4Sm80ELb1ELb0ELb1ELb0ELb1ELb0ELb0ELb0ELi2ELi4ELi4ELi4ELb0EEENS1_24CollectiveEpilogueBwdGQAISA_fSD_Li256ELb0ELb1EEENS1_25SingleTileBwdLPTSchedulerILb0ELi128ELb1EEEEEEEEEvNT_6ParamsE$_ZZN4cute5sliceINS_5tupleIJNS1_IJNS_10UnderscoreENS_1CILi0EEEEEENS1_IJS4_S2_EEEEEENS1_IJNS1_IJNS1_IJNS3_ILi1EEES4_EEES4_EEENS1_IJNS1_IJS4_S4_EEEiEEEEEEEEDaRKT_RKT0_ENKUlRKT_RKT0_E_clIS6_SC_EEDaSM_SP_ - $_ZN7cutlass13device_kernelIN5flash19enable_sm80_to_sm89INS1_16FlashAttnBwdSm80INS1_25CollectiveMainloopBwdSm80ILi2ELi2EN4cute5tupleIJNS5_1CILi128EEES8_NS7_ILi64EEEEEENS_10bfloat16_tEfNS_4arch4Sm80ELb1ELb0ELb1ELb0ELb1ELb0ELb0ELb0ELi2ELi4ELi4ELi4ELb0EEENS1_24CollectiveEpilogueBwdGQAISA_fSD_Li256ELb0ELb1EEENS1_25SingleTileBwdLPTSchedulerILb0ELi128ELb1EEEEEEEEEvNT_6ParamsE$_ZZN4cute4takeILi1ELi3ENS_5tupleIJNS1_IJiNS_1CILi512EEEEEENS1_IJiiEEENS2_ILi1024EEEEEEEEDaRKT1_ENKUlDpRKT_E_clIJS5_S6_EEEDaSE_)
$_ZN7cutlass13device_kernelIN5flash19enable_sm80_to_sm89INS1_16FlashAttnBwdSm80INS1_25CollectiveMainloopBwdSm80ILi2ELi2EN4cute5tupleIJNS5_1CILi128EEES8_NS7_ILi64EEEEEENS_10bfloat16_tEfNS_4arch4Sm80ELb1ELb0ELb1ELb0ELb1ELb0ELb0ELb0ELi2ELi4ELi4ELi4ELb0EEENS1_24CollectiveEpilogueBwdGQAISA_fSD_Li256ELb0ELb1EEENS1_25SingleTileBwdLPTSchedulerILb0ELi128ELb1EEEEEEEEEvNT_6ParamsE$_ZZN4cute4takeILi1ELi3ENS_5tupleIJNS1_IJiNS_1CILi512EEEEEENS1_IJiiEEENS2_ILi1024EEEEEEEEDaRKT1_ENKUlDpRKT_E_clIJS5_S6_EEEDaSE_:
[----:B------:R-:W-:Y:S02]  /*c7d0*/  IADD3 R2, R1, 0x1680, RZ ;  /* 0x0000168001027810 */ /* 0x000fe40007ffe0ff */
[----:B------:R-:W-:Y:S02]  /*c7e0*/  MOV R6, 0xc810 ;  /* 0x0000c81000067802 */ /* 0x000fe40000000f00 */
[----:B------:R-:W-:Y:S02]  /*c7f0*/  IADD3 R2, R2, c[0x0][0x20], RZ ;  /* 0x0000080002027a10 */ /* 0x000fe40007ffe0ff */
[----:B------:R-:W-:Y:S05]  /*c800*/  CALL.REL.NOINC `($_ZN7cutlass13device_kernelIN5flash19enable_sm80_to_sm89INS1_16FlashAttnBwdSm80INS1_25CollectiveMainloopBwdSm80ILi2ELi2EN4cute5tupleIJNS5_1CILi128EEES8_NS7_ILi64EEEEEENS_10bfloat16_tEfNS_4arch4Sm80ELb1ELb0ELb1ELb0ELb1ELb0ELb0ELb0ELi2ELi4ELi4ELi4ELb0EEENS1_24CollectiveEpilogueBwdGQAISA_fSD_Li256ELb0ELb1EEENS1_25SingleTileBwdLPTSchedulerILb0ELi128ELb1EEEEEEEEEvNT_6ParamsE$_ZN4cute3eso3ESOILb0ELb1EJNS_5tupleIJiiEEENS_1CILi1024EEEEEC2ERKS3_RKS5_) ;  /* 0xffffa8a000007944 */ /* 0x000fea0003c3ffff */
[----:B-1----:R1:W5:Y:S01]  /*c810*/  LDL.64 R2, [R1+0x1680] ;  /* 0x0016800001027983 */ /* 0x0023620000100a00 */
[----:B------:R-:W-:-:S04]  /*c820*/  MOV R5, 0x0 ;  /* 0x0000000000057802 */ /* 0x000fc80000000f00 */
[----:B------:R-:W-:Y:S05]  /*c830*/  RET.REL.NODEC R4 `(_ZN7cutlass13device_kernelIN5flash19enable_sm80_to_sm89INS1_16FlashAttnBwdSm80INS1_25CollectiveMainloopBwdSm80ILi2ELi2EN4cute5tupleIJNS5_1CILi128EEES8_NS7_ILi64EEEEEENS_10bfloat16_tEfNS_4arch4Sm80ELb1ELb0ELb1ELb0ELb1ELb0ELb0ELb0ELi2ELi4ELi4ELi4ELb0EEENS1_24CollectiveEpilogueBwdGQAISA_fSD_Li256ELb0ELb1EEENS1_25SingleTileBwdLPTSchedulerILb0ELi128ELb1EEEEEEEEEvNT_6ParamsE) ;  /* 0xffff37c004007950 */ /* 0x000fea0003c3ffff */
        .type           $_ZN7cutlass13device_kernelIN5flash19enable_sm80_to_sm89INS1_16FlashAttnBwdSm80INS1_25CollectiveMainloopBwdSm80ILi2ELi2EN4cute5tupleIJNS5_1CILi128EEES8_NS7_ILi64EEEEEENS_10bfloat16_tEfNS_4arch4Sm80ELb1ELb0ELb1ELb0ELb1ELb0ELb0ELb0ELi2ELi4ELi4ELi4ELb0EEENS1_24CollectiveEpilogueBwdGQAISA_fSD_Li256ELb0ELb1EEENS1_25SingleTileBwdLPTSchedulerILb0ELi128ELb1EEEEEEEEEvNT_6ParamsE$_ZZN4cute5sliceINS_5tupleIJNS1_IJNS_10UnderscoreENS_1CILi0EEEEEENS1_IJS4_S2_EEEEEENS1_IJNS1_IJNS1_IJNS3_ILi1EEES4_EEES4_EEENS1_IJNS1_IJS4_S4_EEEiEEEEEEEEDaRKT_RKT0_ENKUlRKT_RKT0_E_clIS6_SC_EEDaSM_SP_,@function
        .size           $_ZN7cutlass13device_kernelIN5flash19enable_sm80_to_sm89INS1_16FlashAttnBwdSm80INS1_25CollectiveMainloopBwdSm80ILi2ELi2EN4cute5tupleIJNS5_1CILi128EEES8_NS7_ILi64EEEEEENS_10bfloat16_tEfNS_4arch4Sm80ELb1ELb0ELb1ELb0ELb1ELb0ELb0ELb0ELi2ELi4ELi4ELi4ELb0EEENS1_24CollectiveEpilogueBwdGQAISA_fSD_Li256ELb0ELb1EEENS1_25SingleTileBwdLPTSchedulerILb0ELi128ELb1EEEEEEEEEvNT_6ParamsE$_ZZN4cute5sliceINS_5tupleIJNS1_IJNS_10UnderscoreENS_1CILi0EEEEEENS1_IJS4_S2_EEEEEENS1_IJNS1_IJNS1_IJNS3_ILi1EEES4_EEES4_EEENS1_IJNS1_IJS4_S4_EEEiEEEEEEEEDaRKT_RKT0_ENKUlRKT_RKT0_E_clIS6_SC_EEDaSM_SP_,($_ZN7cutlass13device_kernelIN5flash19enable_sm80_to_sm89INS1_16FlashAttnBwdSm80INS1_25CollectiveMainloopBwdSm80ILi2ELi2EN4cute5tupleIJNS5_1CILi128EEES8_NS7_ILi64EEEEEENS_10bfloat16_tEfNS_4arch4Sm80ELb1ELb0ELb1ELb0ELb1ELb0ELb0ELb0ELi2ELi4ELi4ELi4ELb0EEENS1_24CollectiveEpilogueBwdGQAISA_fSD_Li256ELb0ELb1EEENS1_25SingleTileBwdLPTSchedulerILb0ELi128ELb1EEEEEEEEEvNT_6ParamsE$_ZZN4cute5sliceINS_5tupleIJNS_10UnderscoreES2_NS_1CILi0EEEEEENS1_IJNS1_IJNS3_ILi1EEES4_EEEiNS3_ILi1024EEEEEEEEDaRKT_RKT0_ENKUlRKT_RKT0_E_clIS2_iEEDaSI_SL_ - $_ZN7cutlass13device_kernelIN5flash19enable_sm80_to_sm89INS1_16FlashAttnBwdSm80INS1_25CollectiveMainloopBwdSm80ILi2ELi2EN4cute5tupleIJNS5_1CILi128EEES8_NS7_ILi64EEEEEENS_10bfloat16_tEfNS_4arch4Sm80ELb1ELb0ELb1ELb0ELb1ELb0ELb0ELb0ELi2ELi4ELi4ELi4ELb0EEENS1_24CollectiveEpilogueBwdGQAISA_fSD_Li256ELb0ELb1EEENS1_25SingleTileBwdLPTSchedulerILb0ELi128ELb1EEEEEEEEEvNT_6ParamsE$_ZZN4cute5sliceINS_5tupleIJNS1_IJNS_10UnderscoreENS_1CILi0EEEEEENS1_IJS4_S2_EEEEEENS1_IJNS1_IJNS1_IJNS3_ILi1EEES4_EEES4_EEENS1_IJNS1_IJS4_S4_EEEiEEEEEEEEDaRKT_RKT0_ENKUlRKT_RKT0_E_clIS6_SC_EEDaSM_SP_)
$_ZN7cutlass13device_kernelIN5flash19enable_sm80_to_sm89INS1_16FlashAttnBwdSm80INS1_25CollectiveMainloopBwdSm80ILi2ELi2EN4cute5tupleIJNS5_1CILi128EEES8_NS7_ILi64EEEEEENS_10bfloat16_tEfNS_4arch4Sm80ELb1ELb0ELb1ELb0ELb1ELb0ELb0ELb0ELi2ELi4ELi4ELi4ELb0EEENS1_24CollectiveEpilogueBwdGQAISA_fSD_Li256ELb0ELb1EEENS1_25SingleTileBwdLPTSchedulerILb0ELi128ELb1EEEEEEEEEvNT_6ParamsE$_ZZN4cute5sliceINS_5tupleIJNS1_IJNS_10UnderscoreENS_1CILi0EEEEEENS1_IJS4_S2_EEEEEENS1_IJNS1_IJNS1_IJNS3_ILi1EEES4_EEES4_EEENS1_IJNS1_IJS4_S4_EEEiEEEEEEEEDaRKT_RKT0_ENKUlRKT_RKT0_E_clIS6_SC_EEDaSM_SP_:
[----:B------:R-:W-:Y:S02]  /*c840*/  MOV R10, 0xc860 ;  /* 0x0000c860000a7802 */ /* 0x000fe40000000f00 */
[----:B------:R-:W-:Y:S05]  /*c850*/  CALL.REL.NOINC `($_ZN7cutlass13device_kernelIN5flash19enable_sm80_to_sm89INS1_16FlashAttnBwdSm80INS1_25CollectiveMainloopBwdSm80ILi2ELi2EN4cute5tupleIJNS5_1CILi128EEES8_NS7_ILi64EEEEEENS_10bfloat16_tEfNS_4arch4Sm80ELb1ELb0ELb1ELb0ELb1ELb0ELb0ELb0ELi2ELi4ELi4ELi4ELb0EEENS1_24CollectiveEpilogueBwdGQAISA_fSD_Li256ELb0ELb1EEENS1_25SingleTileBwdLPTSchedulerILb0ELi128ELb1EEEEEEEEEvNT_6ParamsE$_ZZN4cute6detail10lift_sliceINS_5tupleIJNS_1CILi0EEENS_10UnderscoreEEEENS2_IJNS2_IJS4_S4_EEEiEEEEEDaRKT_RKT0_ENKUlRKT_RKT0_E_clIS5_iEEDaSH_SK_) ;  /* 0x000002a000007944 */ /* 0x000fea0003c00000 */
[----:B------:R-:W-:Y:S02]  /*c860*/  MOV R10, 0xc880 ;  /* 0x0000c880000a7802 */ /* 0x000fe40000000f00 */
[----:B-1---5:R-:W-:Y:S05]  /*c870*/  CALL.REL.NOINC `($_ZN7cutlass13device_kernelIN5flash19enable_sm80_to_sm89INS1_16FlashAttnBwdSm80INS1_25CollectiveMainloopBwdSm80ILi2ELi2EN4cute5tupleIJNS5_1CILi128EEES8_NS7_ILi64EEEEEENS_10bfloat16_tEfNS_4arch4Sm80ELb1ELb0ELb1ELb0ELb1ELb0ELb0ELb0ELi2ELi4ELi4ELi4ELb0EEENS1_24CollectiveEpilogueBwdGQAISA_fSD_Li256ELb0ELb1EEENS1_25SingleTileBwdLPTSchedulerILb0ELi128ELb1EEEEEEEEEvNT_6ParamsE$_ZZN4cute12filter_tupleINS_5tupleIJNS_1CILi0EEENS_10UnderscoreEEEENS1_IJNS1_IJS3_S3_EEEiEEEZNS_6detail10lift_sliceIS5_S7_EEDaRKT_RKT0_EUlRKT_RKT0_E_EEDaSC_SF_OT1_ENKUlDpSI_E_clIJNS1_IJEEENS1_IJiEEEEEEDaSP_) ;  /* 0xffffef5000007944 */ /* 0x022fea0003c3ffff */
[----:B------:R-:W-:Y:S02]  /*c880*/  MOV R7, 0x0 ;  /* 0x0000000000077802 */ /* 0x000fe40000000f00 */
[----:B-----5:R-:W-:Y:S02]  /*c890*/  MOV R3, R2 ;  /* 0x0000000200037202 */ /* 0x020fe40000000f00 */
[----:B------:R-:W-:Y:S05]  /*c8a0*/  RET.REL.NODEC R6 `(_ZN7cutlass13device_kernelIN5flash19enable_sm80_to_sm89INS1_16FlashAttnBwdSm80INS1_25CollectiveMainloopBwdSm80ILi2ELi2EN4cute5tupleIJNS5_1CILi128EEES8_NS7_ILi64EEEEEENS_10bfloat16_tEfNS_4arch4Sm80ELb1ELb0ELb1ELb0ELb1ELb0ELb0ELb0ELi2ELi4ELi4ELi4ELb0EEENS1_24CollectiveEpilogueBwdGQAISA_fSD_Li256ELb0ELb1EEENS1_25SingleTileBwdLPTSchedulerILb0ELi128ELb1EEEEEEEEEvNT_6ParamsE) ;  /* 0xffff375006007950 */ /* 0x000fea0003c3ffff */
        .type           $_ZN7cutlass13device_kernelIN5flash19enable_sm80_to_sm89INS1_16FlashAttnBwdSm80INS1_25CollectiveMainloopBwdSm80ILi2ELi2EN4cute5tupleIJNS5_1CILi128EEES8_NS7_ILi64EEEEEENS_10bfloat16_tEfNS_4arch4Sm80ELb1ELb0ELb1ELb0ELb1ELb0ELb0ELb0ELi2ELi4ELi4ELi4ELb0EEENS1_24CollectiveEpilogueBwdGQAISA_fSD_Li256ELb0ELb1EEENS1_25SingleTileBwdLPTSchedulerILb0ELi128ELb1EEEEEEEEEvNT_6ParamsE$_ZZN4cute5sliceINS_5tupleIJNS_10UnderscoreES2_NS_1CILi0EEEEEENS1_IJNS1_IJNS3_ILi1EEES4_EEEiNS3_ILi1024EEEEEEEEDaRKT_RKT0_ENKUlRKT_RKT0_E_clIS2_iEEDaSI_SL_,@function
        .size           $_ZN7cutlass13device_kernelIN5flash19enable_sm80_to_sm89INS1_16FlashAttnBwdSm80INS1_25CollectiveMainloopBwdSm80ILi2ELi2EN4cute5tupleIJNS5_1CILi128EEES8_NS7_ILi64EEEEEENS_10bfloat16_tEfNS_4arch4Sm80ELb1ELb0ELb1ELb0ELb1ELb0ELb0ELb0ELi2ELi4ELi4ELi4ELb0EEENS1_24CollectiveEpilogueBwdGQAISA_fSD_Li256ELb0ELb1EEENS1_25SingleTileBwdLPTSchedulerILb0ELi128ELb1EEEEEEEEEvNT_6ParamsE$_ZZN4cute5sliceINS_5tupleIJNS_10UnderscoreES2_NS_1CILi0EEEEEENS1_IJNS1_IJNS3_ILi1EEES4_EEEiNS3_ILi1024EEEEEEEEDaRKT_RKT0_ENKUlRKT_RKT0_E_clIS2_iEEDaSI_SL_,($_ZN7cutlass13device_kernelIN5flash19enable_sm80_to_sm89INS1_16FlashAttnBwdSm80INS1_25CollectiveMainloopBwdSm80ILi2ELi2EN4cute5tupleIJNS5_1CILi128EEES8_NS7_ILi64EEEEEENS_10bfloat16_tEfNS_4arch4Sm80ELb1ELb0ELb1ELb0ELb1ELb0ELb0ELb0ELi2ELi4ELi4ELi4ELb0EEENS1_24CollectiveEpilogueBwdGQAISA_fSD_Li256ELb0ELb1EEENS1_25SingleTileBwdLPTSchedulerILb0ELi128ELb1EEEEEEEEEvNT_6ParamsE$_ZZN4cute5sliceINS_5tupleIJNS_10UnderscoreES2_S2_iEEENS1_IJNS1_IJNS_1CILi1EEENS4_ILi0EEEEEENS4_ILi4096EEENS1_IJiiEEENS1_IJS6_NS4_ILi8192EEEEEEEEEEEDaRKT_RKT0_ENKUlRKT_RKT0_E_clIS2_S9_EEDaSL_SO_ - $_ZN7cutlass13device_kernelIN5flash19enable_sm80_to_sm89INS1_16FlashAttnBwdSm80INS1_25CollectiveMainloopBwdSm80ILi2ELi2EN4cute5tupleIJNS5_1CILi128EEES8_NS7_ILi64EEEEEENS_10bfloat16_tEfNS_4arch4Sm80ELb1ELb0ELb1ELb0ELb1ELb0ELb0ELb0ELi2ELi4ELi4ELi4ELb0EEENS1_24CollectiveEpilogueBwdGQAISA_fSD_Li256ELb0ELb1EEENS1_25SingleTileBwdLPTSchedulerILb0ELi128ELb1EEEEEEEEEvNT_6ParamsE$_ZZN4cute5sliceINS_5tupleIJNS_10UnderscoreES2_NS_1CILi0EEEEEENS1_IJNS1_IJNS3_ILi1EEES4_EEEiNS3_ILi1024EEEEEEEEDaRKT_RKT0_ENKUlRKT_RKT0_E_clIS2_iEEDaSI_SL_)
$_ZN7cutlass13device_kernelIN5flash19enable_sm80_to_sm89INS1_16FlashAttnBwdSm80INS1_25CollectiveMainloopBwdSm80ILi2ELi2EN4cute5tupleIJNS5_1CILi128EEES8_NS7_ILi64EEEEEENS_10bfloat16_tEfNS_4arch4Sm80ELb1ELb0ELb1ELb0ELb1ELb0ELb0ELb0ELi2ELi4ELi4ELi4ELb0EEENS1_24CollectiveEpilogueBwdGQAISA_fSD_Li256ELb0ELb1EEENS1_25SingleTileBwdLPTSchedulerILb0ELi128ELb1EEEEEEEEEvNT_6ParamsE$_ZZN4cute5sliceINS_5tupleIJNS_10UnderscoreES2_NS_1CILi0EEEEEENS1_IJNS1_IJNS3_ILi1EEES4_EEEiNS3_ILi1024EEEEEEEEDaRKT_RKT0_ENKUlRKT_RKT0_E_clIS2_iEEDaSI_SL_:
[----:B------:R-:W-:Y:S02]  /*c8b0*/  IADD3 R2, R1, 0x1680, RZ ;  /* 0x0000168001027810 */ /* 0x000fe40007ffe0ff */
[----:B------:R-:W-:Y:S02]  /*c8c0*/  MOV R8, 0xc8f0 ;  /* 0x0000c8f000087802 */ /* 0x000fe40000000f00 */
[----:B------:R-:W-:Y:S02]  /*c8d0*/  IADD3 R2, R2, c[0x0][0x20], RZ ;  /* 0x0000080002027a10 */ /* 0x000fe40007ffe0ff */
[----:B------:R-:W-:Y:S05]  /*c8e0*/  CALL.REL.NOINC `($_ZN7cutlass13device_kernelIN5flash19enable_sm80_to_sm89INS1_16FlashAttnBwdSm80INS1_25CollectiveMainloopBwdSm80ILi2ELi2EN4cute5tupleIJNS5_1CILi128EEES8_NS7_ILi64EEEEEENS_10bfloat16_tEfNS_4arch4Sm80ELb1ELb0ELb1ELb0ELb1ELb0ELb0ELb0ELi2ELi4ELi4ELi4ELb0EEENS1_24CollectiveEpilogueBwdGQAISA_fSD_Li256ELb0ELb1EEENS1_25SingleTileBwdLPTSchedulerILb0ELi128ELb1EEEEEEEEEvNT_6ParamsE$_ZN4cute3eso3ESOILb0ELb1EJiEEC2ERKi) ;  /* 0xffffa8c000007944 */ /* 0x000fea0003c3ffff */
[----:B-1----:R1:W5:Y:S01]  /*c8f0*/  LDL R3, [R1+0x1680] ;  /* 0x0016800001037983 */ /* 0x0023620000100800 */
[----:B------:R-:W-:-:S04]  /*c900*/  MOV R11, 0x0 ;  /* 0x00000000000b7802 */ /* 0x000fc80000000f00 */
[----:B------:R-:W-:Y:S05]  /*c910*/  RET.REL.NODEC R10 `(_ZN7cutlass13device_kernelIN5flash19enable_sm80_to_sm89INS1_16FlashAttnBwdSm80INS1_25CollectiveMainloopBwdSm80ILi2ELi2EN4cute5tupleIJNS5_1CILi128EEES8_NS7_ILi64EEEEEENS_10bfloat16_tEfNS_4arch4Sm80ELb1ELb0ELb1ELb0ELb1ELb0ELb0ELb0ELi2ELi4ELi4ELi4ELb0EEENS1_24CollectiveEpilogueBwdGQAISA_fSD_Li256ELb0ELb1EEENS1_25SingleTileBwdLPTSchedulerILb0ELi128ELb1EEEEEEEEEvNT_6ParamsE) ;  /* 0xffff36e00a007950 */ /* 0x000fea0003c3ffff */
        .type           $_ZN7cutlass13device_kernelIN5flash19enable_sm80_to_sm89INS1_16FlashAttnBwdSm80INS1_25CollectiveMainloopBwdSm80ILi2ELi2EN4cute5tupleIJNS5_1CILi128EEES8_NS7_ILi64EEEEEENS_10bfloat16_tEfNS_4arch4Sm80ELb1ELb0ELb1ELb0ELb1ELb0ELb0ELb0ELi2ELi4ELi4ELi4ELb0EEENS1_24CollectiveEpilogueBwdGQAISA_fSD_Li256ELb0ELb1EEENS1_25SingleTileBwdLPTSchedulerILb0ELi128ELb1EEEEEEEEEvNT_6ParamsE$_ZZN4cute5sliceINS_5tupleIJNS_10UnderscoreES2_S2_iEEENS1_IJNS1_IJNS_1CILi1EEENS4_ILi0EEEEEENS4_ILi4096EEENS1_IJiiEEENS1_IJS6_NS4_ILi8192EEEEEEEEEEEDaRKT_RKT0_ENKUlRKT_RKT0_E_clIS2_S9_EEDaSL_SO_,@function
        .size           $_ZN7cutlass13device_kernelIN5flash19enable_sm80_to_sm89INS1_16FlashAttnBwdSm80INS1_25CollectiveMainloopBwdSm80ILi2ELi2EN4cute5tupleIJNS5_1CILi128EEES8_NS7_ILi64EEEEEENS_10bfloat16_tEfNS_4arch4Sm80ELb1ELb0ELb1ELb0ELb1ELb0ELb0ELb0ELi2ELi4ELi4ELi4ELb0EEENS1_24CollectiveEpilogueBwdGQAISA_fSD_Li256ELb0ELb1EEENS1_25SingleTileBwdLPTSchedulerILb0ELi128ELb1EEEEEEEEEvNT_6ParamsE$_ZZN4cute5sliceINS_5tupleIJNS_10UnderscoreES2_S2_iEEENS1_IJNS1_IJNS_1CILi1EEENS4_ILi0EEEEEENS4_ILi4096EEENS1_IJiiEEENS1_IJS6_NS4_ILi8192EEEEEEEEEEEDaRKT_RKT0_ENKUlRKT_RKT0_E_clIS2_S9_EEDaSL_SO_,($_ZN7cutlass13device_kernelIN5flash19enable_sm80_to_sm89INS1_16FlashAttnBwdSm80INS1_25CollectiveMainloopBwdSm80ILi2ELi2EN4cute5tupleIJNS5_1CILi128EEES8_NS7_ILi64EEEEEENS_10bfloat16_tEfNS_4arch4Sm80ELb1ELb0ELb1ELb0ELb1ELb0ELb0ELb0ELi2ELi4ELi4ELi4ELb0EEENS1_24CollectiveEpilogueBwdGQAISA_fSD_Li256ELb0ELb1EEENS1_25SingleTileBwdLPTSchedulerILb0ELi128ELb1EEEEEEEEEvNT_6ParamsE$_ZZN4cute5sliceINS_5tupleIJNS_10UnderscoreES2_S2_iEEENS1_IJNS1_IJNS_1CILi1EEENS4_ILi0EEEEEEiNS4_ILi1024EEENS4_ILi8192EEEEEEEEDaRKT_RKT0_ENKUlRKT_RKT0_E_clIS2_iEEDaSJ_SM_ - $_ZN7cutlass13device_kernelIN5flash19enable_sm80_to_sm89INS1_16FlashAttnBwdSm80INS1_25CollectiveMainloopBwdSm80ILi2ELi2EN4cute5tupleIJNS5_1CILi128EEES8_NS7_ILi64EEEEEENS_10bfloat16_tEfNS_4arch4Sm80ELb1ELb0ELb1ELb0ELb1ELb0ELb0ELb0ELi2ELi4ELi4ELi4ELb0EEENS1_24CollectiveEpilogueBwdGQAISA_fSD_Li256ELb0ELb1EEENS1_25SingleTileBwdLPTSchedulerILb0ELi128ELb1EEEEEEEEEvNT_6ParamsE$_ZZN4cute5sliceINS_5tupleIJNS_10UnderscoreES2_S2_iEEENS1_IJNS1_IJNS_1CILi1EEENS4_ILi0EEEEEENS4_ILi4096EEENS1_IJiiEEENS1_IJS6_NS4_ILi8192EEEEEEEEEEEDaRKT_RKT0_ENKUlRKT_RKT0_E_clIS2_S9_EEDaSL_SO_)
$_ZN7cutlass13device_kernelIN5flash19enable_sm80_to_sm89INS1_16FlashAttnBwdSm80INS1_25CollectiveMainloopBwdSm80ILi2ELi2EN4cute5tupleIJNS5_1CILi128EEES8_NS7_ILi64EEEEEENS_10bfloat16_tEfNS_4arch4Sm80ELb1ELb0ELb1ELb0ELb1ELb0ELb0ELb0ELi2ELi4ELi4ELi4ELb0EEENS1_24CollectiveEpilogueBwdGQAISA_fSD_Li256ELb0ELb1EEENS1_25SingleTileBwdLPTSchedulerILb0ELi128ELb1EEEEEEEEEvNT_6ParamsE$_ZZN4cute5sliceINS_5tupleIJNS_10UnderscoreES2_S2_iEEENS1_IJNS1_IJNS_1CILi1EEENS4_ILi0EEEEEENS4_ILi4096EEENS1_IJiiEEENS1_IJS6_NS4_ILi8192EEEEEEEEEEEDaRKT_RKT0_ENKUlRKT_RKT0_E_clIS2_S9_EEDaSL_SO_:
[----:B------:R-:W-:Y:S02]  /*c920*/  IADD3 R2, R1, 0x1380, RZ ;  /* 0x0000138001027810 */ /* 0x000fe40007ffe0ff */
[----:B------:R-:W-:Y:S02]  /*c930*/  MOV R6, 0xc960 ;  /* 0x0000c96000067802 */ /* 0x000fe40000000f00 */
[----:B------:R-:W-:Y:S02]  /*c940*/  IADD3 R2, R2, c[0x0][0x20], RZ ;  /* 0x0000080002027a10 */ /* 0x000fe40007ffe0ff */
[----:B------:R-:W-:Y:S05]  /*c950*/  CALL.REL.NOINC `($_ZN7cutlass13device_kernelIN5flash19enable_sm80_to_sm89INS1_16FlashAttnBwdSm80INS1_25CollectiveMainloopBwdSm80ILi2ELi2EN4cute5tupleIJNS5_1CILi128EEES8_NS7_ILi64EEEEEENS_10bfloat16_tEfNS_4arch4Sm80ELb1ELb0ELb1ELb0ELb1ELb0ELb0ELb0ELi2ELi4ELi4ELi4ELb0EEENS1_24CollectiveEpilogueBwdGQAISA_fSD_Li256ELb0ELb1EEENS1_25SingleTileBwdLPTSchedulerILb0ELi128ELb1EEEEEEEEEvNT_6ParamsE$_ZN4cute3eso3ESOILb0ELb1EJNS_5tupleIJiiEEEEEC2ERKS3_) ;  /* 0xffffa6f000007944 */ /* 0x000fea0003c3ffff */
[----:B-1----:R1:W5:Y:S01]  /*c960*/  LDL.64 R2, [R1+0x1380] ;  /* 0x0013800001027983 */ /* 0x0023620000100a00 */
[----:B------:R-:W-:-:S04]  /*c970*/  MOV R5, 0x0 ;  /* 0x0000000000057802 */ /* 0x000fc80000000f00 */
[----:B------:R-:W-:Y:S05]  /*c980*/  RET.REL.NODEC R4 `(_ZN7cutlass13device_kernelIN5flash19enable_sm80_to_sm89INS1_16FlashAttnBwdSm80INS1_25CollectiveMainloopBwdSm80ILi2ELi2EN4cute5tupleIJNS5_1CILi128EEES8_NS7_ILi64EEEEEENS_10bfloat16_tEfNS_4arch4Sm80ELb1ELb0ELb1ELb0ELb1ELb0ELb0ELb0ELi2ELi4ELi4ELi4ELb0EEENS1_24CollectiveEpilogueBwdGQAISA_fSD_Li256ELb0ELb1EEENS1_25SingleTileBwdLPTSchedulerILb0ELi128ELb1EEEEEEEEEvNT_6ParamsE) ;  /* 0xffff367004007950 */ /* 0x000fea0003c3ffff */
        .type           $_ZN7cutlass13device_kernelIN5flash19enable_sm80_to_sm89INS1_16FlashAttnBwdSm80INS1_25CollectiveMainloopBwdSm80ILi2ELi2EN4cute5tupleIJNS5_1CILi128EEES8_NS7_ILi64EEEEEENS_10bfloat16_tEfNS_4arch4Sm80ELb1ELb0ELb1ELb0ELb1ELb0ELb0ELb0ELi2ELi4ELi4ELi4ELb0EEENS1_24CollectiveEpilogueBwdGQAISA_fSD_Li256ELb0ELb1EEENS1_25SingleTileBwdLPTSchedulerILb0ELi128ELb1EEEEEEEEEvNT_6ParamsE$_ZZN4cute5sliceINS_5tupleIJNS_10UnderscoreES2_S2_iEEENS1_IJNS1_IJNS_1CILi1EEENS4_ILi0EEEEEEiNS4_ILi1024EEENS4_ILi8192EEEEEEEEDaRKT_RKT0_ENKUlRKT_RKT0_E_clIS2_iEEDaSJ_SM_,@function
        .size           $_ZN7cutlass13device_kernelIN5flash19enable_sm80_to_sm89INS1_16FlashAttnBwdSm80INS1_25CollectiveMainloopBwdSm80ILi2ELi2EN4cute5tupleIJNS5_1CILi128EEES8_NS7_ILi64EEEEEENS_10bfloat16_tEfNS_4arch4Sm80ELb1ELb0ELb1ELb0ELb1ELb0ELb0ELb0ELi2ELi4ELi4ELi4ELb0EEENS1_24CollectiveEpilogueBwdGQAISA_fSD_Li256ELb0ELb1EEENS1_25SingleTileBwdLPTSchedulerILb0ELi128ELb1EEEEEEEEEvNT_6ParamsE$_ZZN4cute5sliceINS_5tupleIJNS_10UnderscoreES2_S2_iEEENS1_IJNS1_IJNS_1CILi1EEENS4_ILi0EEEEEEiNS4_ILi1024EEENS4_ILi8192EEEEEEEEDaRKT_RKT0_ENKUlRKT_RKT0_E_clIS2_iEEDaSJ_SM_,($_ZN7cutlass13device_kernelIN5flash19enable_sm80_to_sm89INS1_16FlashAttnBwdSm80INS1_25CollectiveMainloopBwdSm80ILi2ELi2EN4cute5tupleIJNS5_1CILi128EEES8_NS7_ILi64EEEEEENS_10bfloat16_tEfNS_4arch4Sm80ELb1ELb0ELb1ELb0ELb1ELb0ELb0ELb0ELi2ELi4ELi4ELi4ELb0EEENS1_24CollectiveEpilogueBwdGQAISA_fSD_Li256ELb0ELb1EEENS1_25SingleTileBwdLPTSchedulerILb0ELi128ELb1EEEEEEEEEvNT_6ParamsE$_ZZN4cute5sliceINS_5tupleIJNS_10UnderscoreES2_S2_iEEENS1_IJNS1_IJNS_1CILi1EEENS4_ILi0EEEEEElS6_lEEEEEDaRKT_RKT0_ENKUlRKT_RKT0_E_clIS2_lEEDaSH_SK_ - $_ZN7cutlass13device_kernelIN5flash19enable_sm80_to_sm89INS1_16FlashAttnBwdSm80INS1_25CollectiveMainloopBwdSm80ILi2ELi2EN4cute5tupleIJNS5_1CILi128EEES8_NS7_ILi64EEEEEENS_10bfloat16_tEfNS_4arch4Sm80ELb1ELb0ELb1ELb0ELb1ELb0ELb0ELb0ELi2ELi4ELi4ELi4ELb0EEENS1_24CollectiveEpilogueBwdGQAISA_fSD_Li256ELb0ELb1EEENS1_25SingleTileBwdLPTSchedulerILb0ELi128ELb1EEEEEEEEEvNT_6ParamsE$_ZZN4cute5sliceINS_5tupleIJNS_10UnderscoreES2_S2_iEEENS1_IJNS1_IJNS_1CILi1EEENS4_ILi0EEEEEEiNS4_ILi1024EEENS4_ILi8192EEEEEEEEDaRKT_RKT0_ENKUlRKT_RKT0_E_clIS2_iEEDaSJ_SM_)
$_ZN7cutlass13device_kernelIN5flash19enable_sm80_to_sm89INS1_16FlashAttnBwdSm80INS1_25CollectiveMainloopBwdSm80ILi2ELi2EN4cute5tupleIJNS5_1CILi128EEES8_NS7_ILi64EEEEEENS_10bfloat16_tEfNS_4arch4Sm80ELb1ELb0ELb1ELb0ELb1ELb0ELb0ELb0ELi2ELi4ELi4ELi4ELb0EEENS1_24CollectiveEpilogueBwdGQAISA_fSD_Li256ELb0ELb1EEENS1_25SingleTileBwdLPTSchedulerILb0ELi128ELb1EEEEEEEEEvNT_6ParamsE$_ZZN4cute5sliceINS_5tupleIJNS_10UnderscoreES2_S2_iEEENS1_IJNS1_IJNS_1CILi1EEENS4_ILi0EEEEEEiNS4_ILi1024EEENS4_ILi8192EEEEEEEEDaRKT_RKT0_ENKUlRKT_RKT0_E_clIS2_iEEDaSJ_SM_:
[----:B------:R-:W-:Y:S02]  /*c990*/  IADD3 R2, R1, 0x1380, RZ ;  /* 0x0000138001027810 */ /* 0x000fe40007ffe0ff */
[----:B------:R-:W-:Y:S02]  /*c9a0*/  MOV R8, 0xc9d0 ;  /* 0x0000c9d000087802 */ /* 0x000fe40000000f00 */
[----:B------:R-:W-:Y:S02]  /*c9b0*/  IADD3 R2, R2, c[0x0][0x20], RZ ;  /* 0x0000080002027a10 */ /* 0x000fe40007ffe0ff */
[----:B------:R-:W-:Y:S05]  /*c9c0*/  CALL.REL.NOINC `($_ZN7cutlass13device_kernelIN5flash19enable_sm80_to_sm89INS1_16FlashAttnBwdSm80INS1_25CollectiveMainloopBwdSm80ILi2ELi2EN4cute5tupleIJNS5_1CILi128EEES8_NS7_ILi64EEEEEENS_10bfloat16_tEfNS_4arch4Sm80ELb1ELb0ELb1ELb0ELb1ELb0ELb0ELb0ELi2ELi4ELi4ELi4ELb0EEENS1_24CollectiveEpilogueBwdGQAISA_fSD_Li256ELb0ELb1EEENS1_25SingleTileBwdLPTSchedulerILb0ELi128ELb1EEEEEEEEEvNT_6ParamsE$_ZN4cute3eso3ESOILb0ELb1EJiEEC2ERKi) ;  /* 0xffffa7e000007944 */ /* 0x000fea0003c3ffff */
[----:B-1----:R1:W5:Y:S01]  /*c9d0*/  LDL R3, [R1+0x1380] ;  /* 0x0013800001037983 */ /* 0x0023620000100800 */
[----:B------:R-:W-:Y:S02]  /*c9e0*/  MOV R8, R4 ;  /* 0x0000000400087202 */ /* 0x000fe40000000f00 */
[----:B------:R-:W-:-:S04]  /*c9f0*/  MOV R9, 0x0 ;  /* 0x0000000000097802 */ /* 0x000fc80000000f00 */
[----:B------:R-:W-:Y:S05]  /*ca00*/  RET.REL.NODEC R8 `(_ZN7cutlass13device_kernelIN5flash19enable_sm80_to_sm89INS1_16FlashAttnBwdSm80INS1_25CollectiveMainloopBwdSm80ILi2ELi2EN4cute5tupleIJNS5_1CILi128EEES8_NS7_ILi64EEEEEENS_10bfloat16_tEfNS_4arch4Sm80ELb1ELb0ELb1ELb0ELb1ELb0ELb0ELb0ELi2ELi4ELi4ELi4ELb0EEENS1_24CollectiveEpilogueBwdGQAISA_fSD_Li256ELb0ELb1EEENS1_25SingleTileBwdLPTSchedulerILb0ELi128ELb1EEEEEEEEEvNT_6ParamsE) ;  /* 0xffff35f008007950 */ /* 0x000fea0003c3ffff */
        .type           $_ZN7cutlass13device_kernelIN5flash19enable_sm80_to_sm89INS1_16FlashAttnBwdSm80INS1_25CollectiveMainloopBwdSm80ILi2ELi2EN4cute5tupleIJNS5_1CILi128EEES8_NS7_ILi64EEEEEENS_10bfloat16_tEfNS_4arch4Sm80ELb1ELb0ELb1ELb0ELb1ELb0ELb0ELb0ELi2ELi4ELi4ELi4ELb0EEENS1_24CollectiveEpilogueBwdGQAISA_fSD_Li256ELb0ELb1EEENS1_25SingleTileBwdLPTSchedulerILb0ELi128ELb1EEEEEEEEEvNT_6ParamsE$_ZZN4cute5sliceINS_5tupleIJNS_10UnderscoreES2_S2_iEEENS1_IJNS1_IJNS_1CILi1EEENS4_ILi0EEEEEElS6_lEEEEEDaRKT_RKT0_ENKUlRKT_RKT0_E_clIS2_lEEDaSH_SK_,@function
        .size           $_ZN7cutlass13device_kernelIN5flash19enable_sm80_to_sm89INS1_16FlashAttnBwdSm80INS1_25CollectiveMainloopBwdSm80ILi2ELi2EN4cute5tupleIJNS5_1CILi128EEES8_NS7_ILi64EEEEEENS_10bfloat16_tEfNS_4arch4Sm80ELb1ELb0ELb1ELb0ELb1ELb0ELb0ELb0ELi2ELi4ELi4ELi4ELb0EEENS1_24CollectiveEpilogueBwdGQAISA_fSD_Li256ELb0ELb1EEENS1_25SingleTileBwdLPTSchedulerILb0ELi128ELb1EEEEEEEEEvNT_6ParamsE$_ZZN4cute5sliceINS_5tupleIJNS_10UnderscoreES2_S2_iEEENS1_IJNS1_IJNS_1CILi1EEENS4_ILi0EEEEEElS6_lEEEEEDaRKT_RKT0_ENKUlRKT_RKT0_E_clIS2_lEEDaSH_SK_,($_ZN7cutlass13device_kernelIN5flash19enable_sm80_to_sm89INS1_16FlashAttnBwdSm80INS1_25CollectiveMainloopBwdSm80ILi2ELi2EN4cute5tupleIJNS5_1CILi128EEES8_NS7_ILi64EEEEEENS_10bfloat16_tEfNS_4arch4Sm80ELb1ELb0ELb1ELb0ELb1ELb0ELb0ELb0ELi2ELi4ELi4ELi4ELb0EEENS1_24CollectiveEpilogueBwdGQAISA_fSD_Li256ELb0ELb1EEENS1_25SingleTileBwdLPTSchedulerILb0ELi128ELb1EEEEEEEEEvNT_6ParamsE$_ZZN4cute5sliceINS_5tupleIJNS_10UnderscoreES2_iEEENS1_IJNS1_IJNS_1CILi1EEENS4_ILi0EEEEEEiNS4_ILi1024EEEEEEEEDaRKT_RKT0_ENKUlRKT_RKT0_E_clIS2_iEEDaSI_SL_ - $_ZN7cutlass13device_kernelIN5flash19enable_sm80_to_sm89INS1_16FlashAttnBwdSm80INS1_25CollectiveMainloopBwdSm80ILi2ELi2EN4cute5tupleIJNS5_1CILi128EEES8_NS7_ILi64EEEEEENS_10bfloat16_tEfNS_4arch4Sm80ELb1ELb0ELb1ELb0ELb1ELb0ELb0ELb0ELi2ELi4ELi4ELi4ELb0EEENS1_24CollectiveEpilogueBwdGQAISA_fSD_Li256ELb0ELb1EEENS1_25SingleTileBwdLPTSchedulerILb0ELi128ELb1EEEEEEEEEvNT_6ParamsE$_ZZN4cute5sliceINS_5tupleIJNS_10UnderscoreES2_S2_iEEENS1_IJNS1_IJNS_1CILi1EEENS4_ILi0EEEEEElS6_lEEEEEDaRKT_RKT0_ENKUlRKT_RKT0_E_clIS2_lEEDaSH_SK_)
$_ZN7cutlass13device_kernelIN5flash19enable_sm80_to_sm89INS1_16FlashAttnBwdSm80INS1_25CollectiveMainloopBwdSm80ILi2ELi2EN4cute5tupleIJNS5_1CILi128EEES8_NS7_ILi64EEEEEENS_10bfloat16_tEfNS_4arch4Sm80ELb1ELb0ELb1ELb0ELb1ELb0ELb0ELb0ELi2ELi4ELi4ELi4ELb0EEENS1_24CollectiveEpilogueBwdGQAISA_fSD_Li256ELb0ELb1EEENS1_25SingleTileBwdLPTSchedulerILb0ELi128ELb1EEEEEEEEEvNT_6ParamsE$_ZZN4cute5sliceINS_5tupleIJNS_10UnderscoreES2_S2_iEEENS1_IJNS1_IJNS_1CILi1EEENS4_ILi0EEEEEElS6_lEEEEEDaRKT_RKT0_ENKUlRKT_RKT0_E_clIS2_lEEDaSH_SK_:
[----:B------:R-:W-:Y:S02]  /*ca10*/  IADD3 R5, R1, 0x16a8, RZ ;  /* 0x000016a801057810 */ /* 0x000fe40007ffe0ff */
[----:B------:R-:W-:Y:S02]  /*ca20*/  MOV R6, 0xca50 ;  /* 0x0000ca5000067802 */ /* 0x000fe40000000f00 */
[----:B------:R-:W-:Y:S02]  /*ca30*/  IADD3 R5, R5, c[0x0][0x20], RZ ;  /* 0x0000080005057a10 */ /* 0x000fe40007ffe0ff */
[----:B------:R-:W-:Y:S05]  /*ca40*/  CALL.REL.NOINC `($_ZN7cutlass13device_kernelIN5flash19enable_sm80_to_sm89INS1_16FlashAttnBwdSm80INS1_25CollectiveMainloopBwdSm80ILi2ELi2EN4cute5tupleIJNS5_1CILi128EEES8_NS7_ILi64EEEEEENS_10bfloat16_tEfNS_4arch4Sm80ELb1ELb0ELb1ELb0ELb1ELb0ELb0ELb0ELi2ELi4ELi4ELi4ELb0EEENS1_24CollectiveEpilogueBwdGQAISA_fSD_Li256ELb0ELb1EEENS1_25SingleTileBwdLPTSchedulerILb0ELi128ELb1EEEEEEEEEvNT_6ParamsE$_ZN4cute3eso3ESOILb0ELb1EJlEEC2ERKl) ;  /* 0xffffa96000007944 */ /* 0x000fea0003c3ffff */
[----:B-1----:R1:W5:Y:S01]  /*ca50*/  LDL.64 R2, [R1+0x16a8] ;  /* 0x0016a80001027983 */ /* 0x0023620000100a00 */
[----:B------:R-:W-:-:S04]  /*ca60*/  MOV R5, 0x0 ;  /* 0x0000000000057802 */ /* 0x000fc80000000f00 */
[----:B------:R-:W-:Y:S05]  /*ca70*/  RET.REL.NODEC R4 `(_ZN7cutlass13device_kernelIN5flash19enable_sm80_to_sm89INS1_16FlashAttnBwdSm80INS1_25CollectiveMainloopBwdSm80ILi2ELi2EN4cute5tupleIJNS5_1CILi128EEES8_NS7_ILi64EEEEEENS_10bfloat16_tEfNS_4arch4Sm80ELb1ELb0ELb1ELb0ELb1ELb0ELb0ELb0ELi2ELi4ELi4ELi4ELb0EEENS1_24CollectiveEpilogueBwdGQAISA_fSD_Li256ELb0ELb1EEENS1_25SingleTileBwdLPTSchedulerILb0ELi128ELb1EEEEEEEEEvNT_6ParamsE) ;  /* 0xffff358004007950 */ /* 0x000fea0003c3ffff */
        .type           $_ZN7cutlass13device_kernelIN5flash19enable_sm80_to_sm89INS1_16FlashAttnBwdSm80INS1_25CollectiveMainloopBwdSm80ILi2ELi2EN4cute5tupleIJNS5_1CILi128EEES8_NS7_ILi64EEEEEENS_10bfloat16_tEfNS_4arch4Sm80ELb1ELb0ELb1ELb0ELb1ELb0ELb0ELb0ELi2ELi4ELi4ELi4ELb0EEENS1_24CollectiveEpilogueBwdGQAISA_fSD_Li256ELb0ELb1EEENS1_25SingleTileBwdLPTSchedulerILb0ELi128ELb1EEEEEEEEEvNT_6ParamsE$_ZZN4cute5sliceINS_5tupleIJNS_10UnderscoreES2_iEEENS1_IJNS1_IJNS_1CILi1EEENS4_ILi0EEEEEEiNS4_ILi1024EEEEEEEEDaRKT_RKT0_ENKUlRKT_RKT0_E_clIS2_iEEDaSI_SL_,@function
        .size           $_ZN7cutlass13device_kernelIN5flash19enable_sm80_to_sm89INS1_16FlashAttnBwdSm80INS1_25CollectiveMainloopBwdSm80ILi2ELi2EN4cute5tupleIJNS5_1CILi128EEES8_NS7_ILi64EEEEEENS_10bfloat16_tEfNS_4arch4Sm80ELb1ELb0ELb1ELb0ELb1ELb0ELb0ELb0ELi2ELi4ELi4ELi4ELb0EEENS1_24CollectiveEpilogueBwdGQAISA_fSD_Li256ELb0ELb1EEENS1_25SingleTileBwdLPTSchedulerILb0ELi128ELb1EEEEEEEEEvNT_6ParamsE$_ZZN4cute5sliceINS_5tupleIJNS_10UnderscoreES2_iEEENS1_IJNS1_IJNS_1CILi1EEENS4_ILi0EEEEEEiNS4_ILi1024EEEEEEEEDaRKT_RKT0_ENKUlRKT_RKT0_E_clIS2_iEEDaSI_SL_,($_ZN7cutlass13device_kernelIN5flash19enable_sm80_to_sm89INS1_16FlashAttnBwdSm80INS1_25CollectiveMainloopBwdSm80ILi2ELi2EN4cute5tupleIJNS5_1CILi128EEES8_NS7_ILi64EEEEEENS_10bfloat16_tEfNS_4arch4Sm80ELb1ELb0ELb1ELb0ELb1ELb0ELb0ELb0ELi2ELi4ELi4ELi4ELb0EEENS1_24CollectiveEpilogueBwdGQAISA_fSD_Li256ELb0ELb1EEENS1_25SingleTileBwdLPTSchedulerILb0ELi128ELb1EEEEEEEEEvNT_6ParamsE$_ZZN4cute6detail10lift_sliceINS_5tupleIJNS_1CILi0EEENS_10UnderscoreEEEENS2_IJNS2_IJS4_S4_EEEiEEEEEDaRKT_RKT0_ENKUlRKT_RKT0_E_clIS5_iEEDaSH_SK_ - $_ZN7cutlass13device_kernelIN5flash19enable_sm80_to_sm89INS1_16FlashAttnBwdSm80INS1_25CollectiveMainloopBwdSm80ILi2ELi2EN4cute5tupleIJNS5_1CILi128EEES8_NS7_ILi64EEEEEENS_10bfloat16_tEfNS_4arch4Sm80ELb1ELb0ELb1ELb0ELb1ELb0ELb0ELb0ELi2ELi4ELi4ELi4ELb0EEENS1_24CollectiveEpilogueBwdGQAISA_fSD_Li256ELb0ELb1EEENS1_25SingleTileBwdLPTSchedulerILb0ELi128ELb1EEEEEEEEEvNT_6ParamsE$_ZZN4cute5sliceINS_5tupleIJNS_10UnderscoreES2_iEEENS1_IJNS1_IJNS_1CILi1EEENS4_ILi0EEEEEEiNS4_ILi1024EEEEEEEEDaRKT_RKT0_ENKUlRKT_RKT0_E_clIS2_iEEDaSI_SL_)
$_ZN7cutlass13device_kernelIN5flash19enable_sm80_to_sm89INS1_16FlashAttnBwdSm80INS1_25CollectiveMainloopBwdSm80ILi2ELi2EN4cute5tupleIJNS5_1CILi128EEES8_NS7_ILi64EEEEEENS_10bfloat16_tEfNS_4arch4Sm80ELb1ELb0ELb1ELb0ELb1ELb0ELb0ELb0ELi2ELi4ELi4ELi4ELb0EEENS1_24CollectiveEpilogueBwdGQAISA_fSD_Li256ELb0ELb1EEENS1_25SingleTileBwdLPTSchedulerILb0ELi128ELb1EEEEEEEEEvNT_6ParamsE$_ZZN4cute5sliceINS_5tupleIJNS_10UnderscoreES2_iEEENS1_IJNS1_IJNS_1CILi1EEENS4_ILi0EEEEEEiNS4_ILi1024EEEEEEEEDaRKT_RKT0_ENKUlRKT_RKT0_E_clIS2_iEEDaSI_SL_:
        /* <DEDUP_REMOVED lines=8> */
        .type           $_ZN7cutlass13device_kernelIN5flash19enable_sm80_to_sm89INS1_16FlashAttnBwdSm80INS1_25CollectiveMainloopBwdSm80ILi2ELi2EN4cute5tupleIJNS5_1CILi128EEES8_NS7_ILi64EEEEEENS_10bfloat16_tEfNS_4arch4Sm80ELb1ELb0ELb1ELb0ELb1ELb0ELb0ELb0ELi2ELi4ELi4ELi4ELb0EEENS1_24CollectiveEpilogueBwdGQAISA_fSD_Li256ELb0ELb1EEENS1_25SingleTileBwdLPTSchedulerILb0ELi128ELb1EEEEEEEEEvNT_6ParamsE$_ZZN4cute6detail10lift_sliceINS_5tupleIJNS_1CILi0EEENS_10UnderscoreEEEENS2_IJNS2_IJS4_S4_EEEiEEEEEDaRKT_RKT0_ENKUlRKT_RKT0_E_clIS5_iEEDaSH_SK_,@function
        .size           $_ZN7cutlass13device_kernelIN5flash19enable_sm80_to_sm89INS1_16FlashAttnBwdSm80INS1_25CollectiveMainloopBwdSm80ILi2ELi2EN4cute5tupleIJNS5_1CILi128EEES8_NS7_ILi64EEEEEENS_10bfloat16_tEfNS_4arch4Sm80ELb1ELb0ELb1ELb0ELb1ELb0ELb0ELb0ELi2ELi4ELi4ELi4ELb0EEENS1_24CollectiveEpilogueBwdGQAISA_fSD_Li256ELb0ELb1EEENS1_25SingleTileBwdLPTSchedulerILb0ELi128ELb1EEEEEEEEEvNT_6ParamsE$_ZZN4cute6detail10lift_sliceINS_5tupleIJNS_1CILi0EEENS_10UnderscoreEEEENS2_IJNS2_IJS4_S4_EEEiEEEEEDaRKT_RKT0_ENKUlRKT_RKT0_E_clIS5_iEEDaSH_SK_,($_ZN7cutlass13device_kernelIN5flash19enable_sm80_to_sm89INS1_16FlashAttnBwdSm80INS1_25CollectiveMainloopBwdSm80ILi2ELi2EN4cute5tupleIJNS5_1CILi128EEES8_NS7_ILi64EEEEEENS_10bfloat16_tEfNS_4arch4Sm80ELb1ELb0ELb1ELb0ELb1ELb0ELb0ELb0ELi2ELi4ELi4ELi4ELb0EEENS1_24CollectiveEpilogueBwdGQAISA_fSD_Li256ELb0ELb1EEENS1_25SingleTileBwdLPTSchedulerILb0ELi128ELb1EEEEEEEEEvNT_6ParamsE$_ZZN4cute6detail16composition_implINS_1CILi2EEEiNS_5tupleIJNS2_ILi1EEES3_EEENS4_IJNS2_ILi0EEES5_EEEEEDaRKT_RKT0_RKT1_RKT2_ENKUlRKT_RKT0_E_clIS3_S5_EEDaSN_SQ_ - $_ZN7cutlass13device_kernelIN5flash19enable_sm80_to_sm89INS1_16FlashAttnBwdSm80INS1_25CollectiveMainloopBwdSm80ILi2ELi2EN4cute5tupleIJNS5_1CILi128EEES8_NS7_ILi64EEEEEENS_10bfloat16_tEfNS_4arch4Sm80ELb1ELb0ELb1ELb0ELb1ELb0ELb0ELb0ELi2ELi4ELi4ELi4ELb0EEENS1_24CollectiveEpilogueBwdGQAISA_fSD_Li256ELb0ELb1EEENS1_25SingleTileBwdLPTSchedulerILb0ELi128ELb1EEEEEEEEEvNT_6ParamsE$_ZZN4cute6detail10lift_sliceINS_5tupleIJNS_1CILi0EEENS_10UnderscoreEEEENS2_IJNS2_IJS4_S4_EEEiEEEEEDaRKT_RKT0_ENKUlRKT_RKT0_E_clIS5_iEEDaSH_SK_)
$_ZN7cutlass13device_kernelIN5flash19enable_sm80_to_sm89INS1_16FlashAttnBwdSm80INS1_25CollectiveMainloopBwdSm80ILi2ELi2EN4cute5tupleIJNS5_1CILi128EEES8_NS7_ILi64EEEEEENS_10bfloat16_tEfNS_4arch4Sm80ELb1ELb0ELb1ELb0ELb1ELb0ELb0ELb0ELi2ELi4ELi4ELi4ELb0EEENS1_24CollectiveEpilogueBwdGQAISA_fSD_Li256ELb0ELb1EEENS1_25SingleTileBwdLPTSchedulerILb0ELi128ELb1EEEEEEEEEvNT_6ParamsE$_ZZN4cute6detail10lift_sliceINS_5tupleIJNS_1CILi0EEENS_10UnderscoreEEEENS2_IJNS2_IJS4_S4_EEEiEEEEEDaRKT_RKT0_ENKUlRKT_RKT0_E_clIS5_iEEDaSH_SK_:
[----:B------:R-:W-:Y:S02]  /*cb00*/  IADD3 R2, R1, 0x1680, RZ ;  /* 0x0000168001027810 */ /* 0x000fe40007ffe0ff */
[----:B------:R-:W-:Y:S02]  /*cb10*/  MOV R8, 0xcb40 ;  /* 0x0000cb4000087802 */ /* 0x000fe40000000f00 */
[----:B------:R-:W-:Y:S02]  /*cb20*/  IADD3 R2, R2, c[0x0][0x20], RZ ;  /* 0x0000080002027a10 */ /* 0x000fe40007ffe0ff */
[----:B------:R-:W-:Y:S05]  /*cb30*/  CALL.REL.NOINC `($_ZN7cutlass13device_kernelIN5flash19enable_sm80_to_sm89INS1_16FlashAttnBwdSm80INS1_25CollectiveMainloopBwdSm80ILi2ELi2EN4cute5tupleIJNS5_1CILi128EEES8_NS7_ILi64EEEEEENS_10bfloat16_tEfNS_4arch4Sm80ELb1ELb0ELb1ELb0ELb1ELb0ELb0ELb0ELi2ELi4ELi4ELi4ELb0EEENS1_24CollectiveEpilogueBwdGQAISA_fSD_Li256ELb0ELb1EEENS1_25SingleTileBwdLPTSchedulerILb0ELi128ELb1EEEEEEEEEvNT_6ParamsE$_ZN4cute3eso3ESOILb0ELb1EJiEEC2ERKi) ;  /* 0xffffa67000007944 */ /* 0x000fea0003c3ffff */
[----:B-1----:R1:W5:Y:S01]  /*cb40*/  LDL R3, [R1+0x1680] ;  /* 0x0016800001037983 */ /* 0x0023620000100800 */
[----:B------:R-:W-:-:S04]  /*cb50*/  MOV R11, 0x0 ;  /* 0x00000000000b7802 */ /* 0x000fc80000000f00 */
[----:B------:R-:W-:Y:S05]  /*cb60*/  RET.REL.NODEC R10 `(_ZN7cutlass13device_kernelIN5flash19enable_sm80_to_sm89INS1_16FlashAttnBwdSm80INS1_25CollectiveMainloopBwdSm80ILi2ELi2EN4cute5tupleIJNS5_1CILi128EEES8_NS7_ILi64EEEEEENS_10bfloat16_tEfNS_4arch4Sm80ELb1ELb0ELb1ELb0ELb1ELb0ELb0ELb0ELi2ELi4ELi4ELi4ELb0EEENS1_24CollectiveEpilogueBwdGQAISA_fSD_Li256ELb0ELb1EEENS1_25SingleTileBwdLPTSchedulerILb0ELi128ELb1EEEEEEEEEvNT_6ParamsE) ;  /* 0xffff34900a007950 */ /* 0x000fea0003c3ffff */
        .type           $_ZN7cutlass13device_kernelIN5flash19enable_sm80_to_sm89INS1_16FlashAttnBwdSm80INS1_25CollectiveMainloopBwdSm80ILi2ELi2EN4cute5tupleIJNS5_1CILi128EEES8_NS7_ILi64EEEEEENS_10bfloat16_tEfNS_4arch4Sm80ELb1ELb0ELb1ELb0ELb1ELb0ELb0ELb0ELi2ELi4ELi4ELi4ELb0EEENS1_24CollectiveEpilogueBwdGQAISA_fSD_Li256ELb0ELb1EEENS1_25SingleTileBwdLPTSchedulerILb0ELi128ELb1EEEEEEEEEvNT_6ParamsE$_ZZN4cute6detail16composition_implINS_1CILi2EEEiNS_5tupleIJNS2_ILi1EEES3_EEENS4_IJNS2_ILi0EEES5_EEEEEDaRKT_RKT0_RKT1_RKT2_ENKUlRKT_RKT0_E_clIS3_S5_EEDaSN_SQ_,@function
        .size           $_ZN7cutlass13device_kernelIN5flash19enable_sm80_to_sm89INS1_16FlashAttnBwdSm80INS1_25CollectiveMainloopBwdSm80ILi2ELi2EN4cute5tupleIJNS5_1CILi128EEES8_NS7_ILi64EEEEEENS_10bfloat16_tEfNS_4arch4Sm80ELb1ELb0ELb1ELb0ELb1ELb0ELb0ELb0ELi2ELi4ELi4ELi4ELb0EEENS1_24CollectiveEpilogueBwdGQAISA_fSD_Li256ELb0ELb1EEENS1_25SingleTileBwdLPTSchedulerILb0ELi128ELb1EEEEEEEEEvNT_6ParamsE$_ZZN4cute6detail16composition_implINS_1CILi2EEEiNS_5tupleIJNS2_ILi1EEES3_EEENS4_IJNS2_ILi0EEES5_EEEEEDaRKT_RKT0_RKT1_RKT2_ENKUlRKT_RKT0_E_clIS3_S5_EEDaSN_SQ_,($_ZN7cutlass13device_kernelIN5flash19enable_sm80_to_sm89INS1_16FlashAttnBwdSm80INS1_25CollectiveMainloopBwdSm80ILi2ELi2EN4cute5tupleIJNS5_1CILi128EEES8_NS7_ILi64EEEEEENS_10bfloat16_tEfNS_4arch4Sm80ELb1ELb0ELb1ELb0ELb1ELb0ELb0ELb0ELi2ELi4ELi4ELi4ELb0EEENS1_24CollectiveEpilogueBwdGQAISA_fSD_Li256ELb0ELb1EEENS1_25SingleTileBwdLPTSchedulerILb0ELi128ELb1EEEEEEEEEvNT_6ParamsE$_ZZN4cute6detail16composition_implINS_5tupleIJNS_1CILi16EEENS3_ILi2EEES5_S5_NS3_ILi4EEES5_EEENS2_IJNS3_ILi1EEEiiiNS3_ILi144EEENS3_ILi512EEEEEENS2_IJNS2_IJS5_S5_EEES6_NS3_ILi8EEEEEENS2_IJNS2_IJNS3_ILi64EEESA_EEES4_NS3_ILi1024EEEEEEEEDaRKT_RKT0_RKT1_RKT2_ENKUlRKT_RKT0_E_clIS6_S4_EEDaSX_S10_ - $_ZN7cutlass13device_kernelIN5flash19enable_sm80_to_sm89INS1_16FlashAttnBwdSm80INS1_25CollectiveMainloopBwdSm80ILi2ELi2EN4cute5tupleIJNS5_1CILi128EEES8_NS7_ILi64EEEEEENS_10bfloat16_tEfNS_4arch4Sm80ELb1ELb0ELb1ELb0ELb1ELb0ELb0ELb0ELi2ELi4ELi4ELi4ELb0EEENS1_24CollectiveEpilogueBwdGQAISA_fSD_Li256ELb0ELb1EEENS1_25SingleTileBwdLPTSchedulerILb0ELi128ELb1EEEEEEEEEvNT_6ParamsE$_ZZN4cute6detail16composition_implINS_1CILi2EEEiNS_5tupleIJNS2_ILi1EEES3_EEENS4_IJNS2_ILi0EEES5_EEEEEDaRKT_RKT0_RKT1_RKT2_ENKUlRKT_RKT0_E_clIS3_S5_EEDaSN_SQ_)
$_ZN7cutlass13device_kernelIN5flash19enable_sm80_to_sm89INS1_16FlashAttnBwdSm80INS1_25CollectiveMainloopBwdSm80ILi2ELi2EN4cute5tupleIJNS5_1CILi128EEES8_NS7_ILi64EEEEEENS_10bfloat16_tEfNS_4arch4Sm80ELb1ELb0ELb1ELb0ELb1ELb0ELb0ELb0ELi2ELi4ELi4ELi4ELb0EEENS1_24CollectiveEpilogueBwdGQAISA_fSD_Li256ELb0ELb1EEENS1_25SingleTileBwdLPTSchedulerILb0ELi128ELb1EEEEEEEEEvNT_6ParamsE$_ZZN4cute6detail16composition_implINS_1CILi2EEEiNS_5tupleIJNS2_ILi1EEES3_EEENS4_IJNS2_ILi0EEES5_EEEEEDaRKT_RKT0_RKT1_RKT2_ENKUlRKT_RKT0_E_clIS3_S5_EEDaSN_SQ_:
[----:B------:R-:W-:Y:S02]  /*cb70*/  IADD3 R2, R1, 0x1688, RZ ;  /* 0x0000168801027810 */ /* 0x000fe40007ffe0ff */
[----:B------:R-:W-:Y:S02]  /*cb80*/  MOV R6, 0xcbb0 ;  /* 0x0000cbb000067802 */ /* 0x000fe40000000f00 */
[----:B------:R-:W-:Y:S02]  /*cb90*/  IADD3 R2, R2, c[0x0][0x20], RZ ;  /* 0x0000080002027a10 */ /* 0x000fe40007ffe0ff */
[----:B------:R-:W-:Y:S05]  /*cba0*/  CALL.REL.NOINC `($_ZN7cutlass13device_kernelIN5flash19enable_sm80_to_sm89INS1_16FlashAttnBwdSm80INS1_25CollectiveMainloopBwdSm80ILi2ELi2EN4cute5tupleIJNS5_1CILi128EEES8_NS7_ILi64EEEEEENS_10bfloat16_tEfNS_4arch4Sm80ELb1ELb0ELb1ELb0ELb1ELb0ELb0ELb0ELi2ELi4ELi4ELi4ELb0EEENS1_24CollectiveEpilogueBwdGQAISA_fSD_Li256ELb0ELb1EEENS1_25SingleTileBwdLPTSchedulerILb0ELi128ELb1EEEEEEEEEvNT_6ParamsE$_ZN4cute5tupleIJNS_1CILi2EEEiEEC2ERKS2_RKi) ;  /* 0xffffe22000007944 */ /* 0x000fea0003c3ffff */
[----:B------:R1:W5:Y:S01]  /*cbb0*/  LDL R3, [R1+0x1688] ;  /* 0x0016880001037983 */ /* 0x0003620000100800 */
[----:B------:R-:W-:-:S04]  /*cbc0*/  MOV R9, 0x0 ;  /* 0x0000000000097802 */ /* 0x000fc80000000f00 */
[----:B------:R-:W-:Y:S05]  /*cbd0*/  RET.REL.NODEC R8 `(_ZN7cutlass13device_kernelIN5flash19enable_sm80_to_sm89INS1_16FlashAttnBwdSm80INS1_25CollectiveMainloopBwdSm80ILi2ELi2EN4cute5tupleIJNS5_1CILi128EEES8_NS7_ILi64EEEEEENS_10bfloat16_tEfNS_4arch4Sm80ELb1ELb0ELb1ELb0ELb1ELb0ELb0ELb0ELi2ELi4ELi4ELi4ELb0EEENS1_24CollectiveEpilogueBwdGQAISA_fSD_Li256ELb0ELb1EEENS1_25SingleTileBwdLPTSchedulerILb0ELi128ELb1EEEEEEEEEvNT_6ParamsE) ;  /* 0xffff342008007950 */ /* 0x000fea0003c3ffff */
        .type           $_ZN7cutlass13device_kernelIN5flash19enable_sm80_to_sm89INS1_16FlashAttnBwdSm80INS1_25CollectiveMainloopBwdSm80ILi2ELi2EN4cute5tupleIJNS5_1CILi128EEES8_NS7_ILi64EEEEEENS_10bfloat16_tEfNS_4arch4Sm80ELb1ELb0ELb1ELb0ELb1ELb0ELb0ELb0ELi2ELi4ELi4ELi4ELb0EEENS1_24CollectiveEpilogueBwdGQAISA_fSD_Li256ELb0ELb1EEENS1_25SingleTileBwdLPTSchedulerILb0ELi128ELb1EEEEEEEEEvNT_6ParamsE$_ZZN4cute6detail16composition_implINS_5tupleIJNS_1CILi16EEENS3_ILi2EEES5_S5_NS3_ILi4EEES5_EEENS2_IJNS3_ILi1EEEiiiNS3_ILi144EEENS3_ILi512EEEEEENS2_IJNS2_IJS5_S5_EEES6_NS3_ILi8EEEEEENS2_IJNS2_IJNS3_ILi64EEESA_EEES4_NS3_ILi1024EEEEEEEEDaRKT_RKT0_RKT1_RKT2_ENKUlRKT_RKT0_E_clIS6_S4_EEDaSX_S10_,@function
        .size           $_ZN7cutlass13device_kernelIN5flash19enable_sm80_to_sm89INS1_16FlashAttnBwdSm80INS1_25CollectiveMainloopBwdSm80ILi2ELi2EN4cute5tupleIJNS5_1CILi128EEES8_NS7_ILi64EEEEEENS_10bfloat16_tEfNS_4arch4Sm80ELb1ELb0ELb1ELb0ELb1ELb0ELb0ELb0ELi2ELi4ELi4ELi4ELb0EEENS1_24CollectiveEpilogueBwdGQAISA_fSD_Li256ELb0ELb1EEENS1_25SingleTileBwdLPTSchedulerILb0ELi128ELb1EEEEEEEEEvNT_6ParamsE$_ZZN4cute6detail16composition_implINS_5tupleIJNS_1CILi16EEENS3_ILi2EEES5_S5_NS3_ILi4EEES5_EEENS2_IJNS3_ILi1EEEiiiNS3_ILi144EEENS3_ILi512EEEEEENS2_IJNS2_IJS5_S5_EEES6_NS3_ILi8EEEEEENS2_IJNS2_IJNS3_ILi64EEESA_EEES4_NS3_ILi1024EEEEEEEEDaRKT_RKT0_RKT1_RKT2_ENKUlRKT_RKT0_E_clIS6_S4_EEDaSX_S10_,($_ZN7cutlass13device_kernelIN5flash19enable_sm80_to_sm89INS1_16FlashAttnBwdSm80INS1_25CollectiveMainloopBwdSm80ILi2ELi2EN4cute5tupleIJNS5_1CILi128EEES8_NS7_ILi64EEEEEENS_10bfloat16_tEfNS_4arch4Sm80ELb1ELb0ELb1ELb0ELb1ELb0ELb0ELb0ELi2ELi4ELi4ELi4ELb0EEENS1_24CollectiveEpilogueBwdGQAISA_fSD_Li256ELb0ELb1EEENS1_25SingleTileBwdLPTSchedulerILb0ELi128ELb1EEEEEEEEEvNT_6ParamsE$_ZZN4cute6detail16composition_implINS_5tupleIJNS_1CILi16EEENS3_ILi2EEES5_S5_NS3_ILi4EEES5_EEENS2_IJNS3_ILi1EEEiiiNS3_ILi144EEENS3_ILi512EEEEEENS2_IJNS2_IJS5_S5_EEES6_NS3_ILi8EEEEEENS2_IJNS2_IJNS3_ILi64EEESA_EEES4_NS3_ILi1024EEEEEEEEDaRKT_RKT0_RKT1_RKT2_ENKUlRKT_RKT0_E_clISC_SG_EEDaSX_S10_ - $_ZN7cutlass13device_kernelIN5flash19enable_sm80_to_sm89INS1_16FlashAttnBwdSm80INS1_25CollectiveMainloopBwdSm80ILi2ELi2EN4cute5tupleIJNS5_1CILi128EEES8_NS7_ILi64EEEEEENS_10bfloat16_tEfNS_4arch4Sm80ELb1ELb0ELb1ELb0ELb1ELb0ELb0ELb0ELi2ELi4ELi4ELi4ELb0EEENS1_24CollectiveEpilogueBwdGQAISA_fSD_Li256ELb0ELb1EEENS1_25SingleTileBwdLPTSchedulerILb0ELi128ELb1EEEEEEEEEvNT_6ParamsE$_ZZN4cute6detail16composition_implINS_5tupleIJNS_1CILi16EEENS3_ILi2EEES5_S5_NS3_ILi4EEES5_EEENS2_IJNS3_ILi1EEEiiiNS3_ILi144EEENS3_ILi512EEEEEENS2_IJNS2_IJS5_S5_EEES6_NS3_ILi8EEEEEENS2_IJNS2_IJNS3_ILi64EEESA_EEES4_NS3_ILi1024EEEEEEEEDaRKT_RKT0_RKT1_RKT2_ENKUlRKT_RKT0_E_clIS6_S4_EEDaSX_S10_)
$_ZN7cutlass13device_kernelIN5flash19enable_sm80_to_sm89INS1_16FlashAttnBwdSm80INS1_25CollectiveMainloopBwdSm80ILi2ELi2EN4cute5tupleIJNS5_1CILi128EEES8_NS7_ILi64EEEEEENS_10bfloat16_tEfNS_4arch4Sm80ELb1ELb0ELb1ELb0ELb1ELb0ELb0ELb0ELi2ELi4ELi4ELi4ELb0EEENS1_24CollectiveEpilogueBwdGQAISA_fSD_Li256ELb0ELb1EEENS1_25SingleTileBwdLPTSchedulerILb0ELi128ELb1EEEEEEEEEvNT_6ParamsE$_ZZN4cute6detail16composition_implINS_5tupleIJNS_1CILi16EEENS3_ILi2EEES5_S5_NS3_ILi4EEES5_EEENS2_IJNS3_ILi1EEEiiiNS3_ILi144EEENS3_ILi512EEEEEENS2_IJNS2_IJS5_S5_EEES6_NS3_ILi8EEEEEENS2_IJNS2_IJNS3_ILi64EEESA_EEES4_NS3_ILi1024EEEEEEEEDaRKT_RKT0_RKT1_RKT2_ENKUlRKT_RKT0_E_clIS6_S4_EEDaSX_S10_:
        /* <DEDUP_REMOVED lines=14> */
[----:B-1---5:R-:W-:Y:S05]  /*ccc0*/  CALL.REL.NOINC `($_ZN7cutlass13device_kernelIN5flash19enable_sm80_to_sm89INS1_16FlashAttnBwdSm80INS1_25CollectiveMainloopBwdSm80ILi2ELi2EN4cute5tupleIJNS5_1CILi128EEES8_NS7_ILi64EEEEEENS_10bfloat16_tEfNS_4arch4Sm80ELb1ELb0ELb1ELb0ELb1ELb0ELb0ELb0ELi2ELi4ELi4ELi4ELb0EEENS1_24CollectiveEpilogueBwdGQAISA_fSD_Li256ELb0ELb1EEENS1_25SingleTileBwdLPTSchedulerILb0ELi128ELb1EEEEEEEEEvNT_6ParamsE$_ZZN4cute6detail16composition_implINS_5tupleIJNS_1CILi16EEENS3_ILi2EEES5_S5_NS3_ILi4EEES5_EEENS2_IJNS3_ILi1EEEiiiNS3_ILi144EEENS3_ILi512EEEEEES6_S4_EEDaRKT_RKT0_RKT1_RKT2_ENKUlRKT_T0_E_clINS2_IJNS2_IJEEESU_S6_S8_EEENS_17integral_constantIiLi1EEEEEDaSQ_SR_) ;  /* 0x0000055000007944 */ /* 0x022fea0003c00000 */
[----:B-----5:R2:W-:Y:S04]  /*ccd0*/  STL [R1+0x16a8], R2 ;  /* 0x0016a80201007387 */ /* 0x0205e80000100800 */
[----:B------:R2:W-:Y:S04]  /*cce0*/  STL.64 [R1+0x16a0], R74 ;  /* 0x0016a04a01007387 */ /* 0x0005e80000100a00 */
[----:B------:R-:W5:Y:S01]  /*ccf0*/  LDL R6, [R6+0x4] ;  /* 0x0000040006067983 */ /* 0x000f620000100800 */
[----:B------:R-:W-:Y:S02]  /*cd00*/  IADD3 R3, R70, 0x28, RZ ;  /* 0x0000002846037810 */ /* 0x000fe40007ffe0ff */
[----:B------:R-:W-:-:S02]  /*cd10*/  MOV R72, 0xcd30 ;  /* 0x0000cd3000487802 */ /* 0x000fc40000000f00 */
[----:B-12--5:R-:W-:Y:S05]  /*cd20*/  CALL.REL.NOINC `($_ZN7cutlass13device_kernelIN5flash19enable_sm80_to_sm89INS1_16FlashAttnBwdSm80INS1_25CollectiveMainloopBwdSm80ILi2ELi2EN4cute5tupleIJNS5_1CILi128EEES8_NS7_ILi64EEEEEENS_10bfloat16_tEfNS_4arch4Sm80ELb1ELb0ELb1ELb0ELb1ELb0ELb0ELb0ELi2ELi4ELi4ELi4ELb0EEENS1_24CollectiveEpilogueBwdGQAISA_fSD_Li256ELb0ELb1EEENS1_25SingleTileBwdLPTSchedulerILb0ELi128ELb1EEEEEEEEEvNT_6ParamsE$_ZZN4cute6detail16composition_implINS_5tupleIJNS_1CILi16EEENS3_ILi2EEES5_S5_NS3_ILi4EEES5_EEENS2_IJNS3_ILi1EEEiiiNS3_ILi144EEENS3_ILi512EEEEEES6_S4_EEDaRKT_RKT0_RKT1_RKT2_ENKUlRKT_T0_E_clINS2_IJNS2_IJS5_EEENS2_IJiEEES5_S8_EEENS_17integral_constantIiLi2EEEEEDaSQ_SR_) ;  /* 0x000005c000007944 */ /* 0x026fea0003c00000 */
[----:B------:R-:W2:Y:S01]  /*cd30*/  LDL.64 R72, [R1+0x16a0] ;  /* 0x0016a00001487983 */ /* 0x000ea20000100a00 */
[----:B------:R-:W-:-:S02]  /*cd40*/  IADD3 R5, R70, 0x18, RZ ;  /* 0x0000001846057810 */ /* 0x000fc40007ffe0ff */
[----:B------:R-:W-:Y:S01]  /*cd50*/  MOV R8, 0xcd90 ;  /* 0x0000cd9000087802 */ /* 0x000fe20000000f00 */
[----:B-----5:R3:W-:Y:S04]  /*cd60*/  STL.64 [R1+0x1698], R2 ;  /* 0x0016980201007387 */ /* 0x0207e80000100a00 */
[----:B--2---:R3:W-:Y:S02]  /*cd70*/  STL.64 [R1+0x1690], R72 ;  /* 0x0016904801007387 */ /* 0x0047e40000100a00 */
[----:B-1-3--:R-:W-:Y:S05]  /*cd80*/  CALL.REL.NOINC `($_ZN7cutlass13device_kernelIN5flash19enable_sm80_to_sm89INS1_16FlashAttnBwdSm80INS1_25CollectiveMainloopBwdSm80ILi2ELi2EN4cute5tupleIJNS5_1CILi128EEES8_NS7_ILi64EEEEEENS_10bfloat16_tEfNS_4arch4Sm80ELb1ELb0ELb1ELb0ELb1ELb0ELb0ELb0ELi2ELi4ELi4ELi4ELb0EEENS1_24CollectiveEpilogueBwdGQAISA_fSD_Li256ELb0ELb1EEENS1_25SingleTileBwdLPTSchedulerILb0ELi128ELb1EEEEEEEEEvNT_6ParamsE$_ZZN4cute6detail16composition_implINS_5tupleIJNS_1CILi16EEENS3_ILi2EEES5_S5_NS3_ILi4EEES5_EEENS2_IJNS3_ILi1EEEiiiNS3_ILi144EEENS3_ILi512EEEEEES6_S4_EEDaRKT_RKT0_RKT1_RKT2_ENKUlRKT_T0_E_clINS2_IJNS2_IJS5_S5_EEENS2_IJiiEEES8_S8_EEENS_17integral_constantIiLi3EEEEEDaSQ_SR_) ;  /* 0x0000065000007944 */ /* 0x00afea0003c00000 */
[----:B------:R-:W2:Y:S01]  /*cd90*/  LDL.64 R72, [R1+0x1690] ;  /* 0x0016900001487983 */ /* 0x000ea20000100a00 */
[----:B------:R-:W-:Y:S02]  /*cda0*/  IADD3 R5, R70, 0x8, RZ ;  /* 0x0000000846057810 */ /* 0x000fe40007ffe0ff */
[----:B------:R-:W-:Y:S01]  /*cdb0*/  MOV R8, 0xcdf0 ;  /* 0x0000cdf000087802 */ /* 0x000fe20000000f00 */
[----:B-----5:R3:W-:Y:S04]  /*cdc0*/  STL.64 [R1+0x1688], R2 ;  /* 0x0016880201007387 */ /* 0x0207e80000100a00 */
[----:B--2---:R3:W-:Y:S02]  /*cdd0*/  STL.64 [R1+0x1680], R72 ;  /* 0x0016804801007387 */ /* 0x0047e40000100a00 */
[----:B-1-3--:R-:W-:Y:S05]  /*cde0*/  CALL.REL.NOINC `($_ZN7cutlass13device_kernelIN5flash19enable_sm80_to_sm89INS1_16FlashAttnBwdSm80INS1_25CollectiveMainloopBwdSm80ILi2ELi2EN4cute5tupleIJNS5_1CILi128EEES8_NS7_ILi64EEEEEENS_10bfloat16_tEfNS_4arch4Sm80ELb1ELb0ELb1ELb0ELb1ELb0ELb0ELb0ELi2ELi4ELi4ELi4ELb0EEENS1_24CollectiveEpilogueBwdGQAISA_fSD_Li256ELb0ELb1EEENS1_25SingleTileBwdLPTSchedulerILb0ELi128ELb1EEEEEEEEEvNT_6ParamsE$_ZZN4cute6detail16composition_implINS_5tupleIJNS_1CILi16EEENS3_ILi2EEES5_S5_NS3_ILi4EEES5_EEENS2_IJNS3_ILi1EEEiiiNS3_ILi144EEENS3_ILi512EEEEEES6_S4_EEDaRKT_RKT0_RKT1_RKT2_ENKUlRKT_T0_E_clINS2_IJNS2_IJS5_S5_EEENS2_IJiiEEES8_S8_EEENS_17integral_constantIiLi4EEEEEDaSQ_SR_) ;  /* 0x0000069000007944 */ /* 0x00afea0003c00000 */
[----:B-----5:R-:W-:Y:S01]  /*cdf0*/  IMAD.MOV.U32 R8, RZ, RZ, R3 ;  /* 0x000000ffff087224 */ /* 0x020fe200078e0003 */
[----:B------:R-:W-:-:S02]  /*ce00*/  MOV R3, R17 ;  /* 0x0000001100037202 */ /* 0x000fc40000000f00 */
[----:B------:R-:W-:Y:S02]  /*ce10*/  MOV R6, 0xce30 ;  /* 0x0000ce3000067802 */ /* 0x000fe40000000f00 */
[----:B-1----:R-:W-:Y:S05]  /*ce20*/  CALL.REL.NOINC `($_ZN7cutlass13device_kernelIN5flash19enable_sm80_to_sm89INS1_16FlashAttnBwdSm80INS1_25CollectiveMainloopBwdSm80ILi2ELi2EN4cute5tupleIJNS5_1CILi128EEES8_NS7_ILi64EEEEEENS_10bfloat16_tEfNS_4arch4Sm80ELb1ELb0ELb1ELb0ELb1ELb0ELb0ELb0ELi2ELi4ELi4ELi4ELb0EEENS1_24CollectiveEpilogueBwdGQAISA_fSD_Li256ELb0ELb1EEENS1_25SingleTileBwdLPTSchedulerILb0ELi128ELb1EEEEEEEEEvNT_6ParamsE$_ZN4cute5tupleIJNS0_IJNS_1CILi2EEES2_EEENS0_IJiiEEEEEC2ERKS3_RKS4_) ;  /* 0xffffddb000007944 */ /* 0x002fea0003c3ffff */
[----:B------:R1:W5:Y:S01]  /*ce30*/  LDL.64 R2, [R1+0x16c0] ;  /* 0x0016c00001027983 */ /* 0x0003620000100a00 */
[----:B------:R-:W-:-:S04]  /*ce40*/  MOV R17, 0x0 ;  /* 0x0000000000117802 */ /* 0x000fc80000000f00 */
[----:B------:R-:W-:Y:S05]  /*ce50*/  RET.REL.NODEC R16 `(_ZN7cutlass13device_kernelIN5flash19enable_sm80_to_sm89INS1_16FlashAttnBwdSm80INS1_25CollectiveMainloopBwdSm80ILi2ELi2EN4cute5tupleIJNS5_1CILi128EEES8_NS7_ILi64EEEEEENS_10bfloat16_tEfNS_4arch4Sm80ELb1ELb0ELb1ELb0ELb1ELb0ELb0ELb0ELi2ELi4ELi4ELi4ELb0EEENS1_24CollectiveEpilogueBwdGQAISA_fSD_Li256ELb0ELb1EEENS1_25SingleTileBwdLPTSchedulerILb0ELi128ELb1EEEEEEEEEvNT_6ParamsE) ;  /* 0xffff31a010007950 */ /* 0x000fea0003c3ffff */
        .type           $_ZN7cutlass13device_kernelIN5flash19enable_sm80_to_sm89INS1_16FlashAttnBwdSm80INS1_25CollectiveMainloopBwdSm80ILi2ELi2EN4cute5tupleIJNS5_1CILi128EEES8_NS7_ILi64EEEEEENS_10bfloat16_tEfNS_4arch4Sm80ELb1ELb0ELb1ELb0ELb1ELb0ELb0ELb0ELi2ELi4ELi4ELi4ELb0EEENS1_24CollectiveEpilogueBwdGQAISA_fSD_Li256ELb0ELb1EEENS1_25SingleTileBwdLPTSchedulerILb0ELi128ELb1EEEEEEEEEvNT_6ParamsE$_ZZN4cute6detail16composition_implINS_5tupleIJNS_1CILi16EEENS3_ILi2EEES5_S5_NS3_ILi4EEES5_EEENS2_IJNS3_ILi1EEEiiiNS3_ILi144EEENS3_ILi512EEEEEENS2_IJNS2_IJS5_S5_EEES6_NS3_ILi8EEEEEENS2_IJNS2_IJNS3_ILi64EEESA_EEES4_NS3_ILi1024EEEEEEEEDaRKT_RKT0_RKT1_RKT2_ENKUlRKT_RKT0_E_clISC_SG_EEDaSX_S10_,@function
        .size           $_ZN7cutlass13device_kernelIN5flash19enable_sm80_to_sm89INS1_16FlashAttnBwdSm80INS1_25CollectiveMainloopBwdSm80ILi2ELi2EN4cute5tupleIJNS5_1CILi128EEES8_NS7_ILi64EEEEEENS_10bfloat16_tEfNS_4arch4Sm80ELb1ELb0ELb1ELb0ELb1ELb0ELb0ELb0ELi2ELi4ELi4ELi4ELb0EEENS1_24CollectiveEpilogueBwdGQAISA_fSD_Li256ELb0ELb1EEENS1_25SingleTileBwdLPTSchedulerILb0ELi128ELb1EEEEEEEEEvNT_6ParamsE$_ZZN4cute6detail16composition_implINS_5tupleIJNS_1CILi16EEENS3_ILi2EEES5_S5_NS3_ILi4EEES5_EEENS2_IJNS3_ILi1EEEiiiNS3_ILi144EEENS3_ILi512EEEEEENS2_IJNS2_IJS5_S5_EEES6_NS3_ILi8EEEEEENS2_IJNS2_IJNS3_ILi64EEESA_EEES4_NS3_ILi1024EEEEEEEEDaRKT_RKT0_RKT1_RKT2_ENKUlRKT_RKT0_E_clISC_SG_EEDaSX_S10_,($_ZN7cutlass13device_kernelIN5flash19enable_sm80_to_sm89INS1_16FlashAttnBwdSm80INS1_25CollectiveMainloopBwdSm80ILi2ELi2EN4cute5tupleIJNS5_1CILi128EEES8_NS7_ILi64EEEEEENS_10bfloat16_tEfNS_4arch4Sm80ELb1ELb0ELb1ELb0ELb1ELb0ELb0ELb0ELi2ELi4ELi4ELi4ELb0EEENS1_24CollectiveEpilogueBwdGQAISA_fSD_Li256ELb0ELb1EEENS1_25SingleTileBwdLPTSchedulerILb0ELi128ELb1EEEEEEEEEvNT_6ParamsE$_ZZN4cute6detail16composition_implINS_5tupleIJNS_1CILi16EEENS3_ILi2EEES5_S5_NS3_ILi4EEES5_EEENS2_IJNS3_ILi1EEEiiiNS3_ILi144EEENS3_ILi512EEEEEENS2_IJS5_S5_EEENS2_IJNS3_ILi64EEESA_EEEEEDaRKT_RKT0_RKT1_RKT2_ENKUlRKT_RKT0_E_clIS5_SD_EEDaST_SW_ - $_ZN7cutlass13device_kernelIN5flash19enable_sm80_to_sm89INS1_16FlashAttnBwdSm80INS1_25CollectiveMainloopBwdSm80ILi2ELi2EN4cute5tupleIJNS5_1CILi128EEES8_NS7_ILi64EEEEEENS_10bfloat16_tEfNS_4arch4Sm80ELb1ELb0ELb1ELb0ELb1ELb0ELb0ELb0ELi2ELi4ELi4ELi4ELb0EEENS1_24CollectiveEpilogueBwdGQAISA_fSD_Li256ELb0ELb1EEENS1_25SingleTileBwdLPTSchedulerILb0ELi128ELb1EEEEEEEEEvNT_6ParamsE$_ZZN4cute6detail16composition_implINS_5tupleIJNS_1CILi16EEENS3_ILi2EEES5_S5_NS3_ILi4EEES5_EEENS2_IJNS3_ILi1EEEiiiNS3_ILi144EEENS3_ILi512EEEEEENS2_IJNS2_IJS5_S5_EEES6_NS3_ILi8EEEEEENS2_IJNS2_IJNS3_ILi64EEESA_EEES4_NS3_ILi1024EEEEEEEEDaRKT_RKT0_RKT1_RKT2_ENKUlRKT_RKT0_E_clISC_SG_EEDaSX_S10_)
$_ZN7cutlass13device_kernelIN5flash19enable_sm80_to_sm89INS1_16FlashAttnBwdSm80INS1_25CollectiveMainloopBwdSm80ILi2ELi2EN4cute5tupleIJNS5_1CILi128EEES8_NS7_ILi64EEEEEENS_10bfloat16_tEfNS_4arch4Sm80ELb1ELb0ELb1ELb0ELb1ELb0ELb0ELb0ELi2ELi4ELi4ELi4ELb0EEENS1_24CollectiveEpilogueBwdGQAISA_fSD_Li256ELb0ELb1EEENS1_25SingleTileBwdLPTSchedulerILb0ELi128ELb1EEEEEEEEEvNT_6ParamsE$_ZZN4cute6detail16composition_implINS_5tupleIJNS_1CILi16EEENS3_ILi2EEES5_S5_NS3_ILi4EEES5_EEENS2_IJNS3_ILi1EEEiiiNS3_ILi144EEENS3_ILi512EEEEEENS2_IJNS2_IJS5_S5_EEES6_NS3_ILi8EEEEEENS2_IJNS2_IJNS3_ILi64EEESA_EEES4_NS3_ILi1024EEEEEEEEDaRKT_RKT0_RKT1_RKT2_ENKUlRKT_RKT0_E_clISC_SG_EEDaSX_S10_:
[----:B------:R-:W-:Y:S02]  /*ce60*/  IADD3 R35, R1, 0x1680, RZ ;  /* 0x0000168001237810 */ /* 0x000fe40007ffe0ff */
[----:B------:R-:W-:Y:S02]  /*ce70*/  MOV R72, 0xceb0 ;  /* 0x0000ceb000487802 */ /* 0x000fe40000000f00 */
[----:B------:R-:W-:-:S04]  /*ce80*/  IADD3 R35, R35, c[0x0][0x20], RZ ;  /* 0x0000080023237a10 */ /* 0x000fc80007ffe0ff */
[----:B------:R-:W-:Y:S02]  /*ce90*/  IADD3 R70, R35, 0x4, RZ ;  /* 0x0000000423467810 */ /* 0x000fe40007ffe0ff */
[----:B------:R-:W-:Y:S05]  /*cea0*/  CALL.REL.NOINC `($_ZN7cutlass13device_kernelIN5flash19enable_sm80_to_sm89INS1_16FlashAttnBwdSm80INS1_25CollectiveMainloopBwdSm80ILi2ELi2EN4cute5tupleIJNS5_1CILi128EEES8_NS7_ILi64EEEEEENS_10bfloat16_tEfNS_4arch4Sm80ELb1ELb0ELb1ELb0ELb1ELb0ELb0ELb0ELi2ELi4ELi4ELi4ELb0EEENS1_24CollectiveEpilogueBwdGQAISA_fSD_Li256ELb0ELb1EEENS1_25SingleTileBwdLPTSchedulerILb0ELi128ELb1EEEEEEEEEvNT_6ParamsE$_ZZN4cute6detail16composition_implINS_5tupleIJNS_1CILi16EEENS3_ILi2EEES5_S5_NS3_ILi4EEES5_EEENS2_IJNS3_ILi1EEEiiiNS3_ILi144EEENS3_ILi512EEEEEENS2_IJS5_S5_EEENS2_IJNS3_ILi64EEESA_EEEEEDaRKT_RKT0_RKT1_RKT2_ENKUlRKT_RKT0_E_clIS5_SD_EEDaST_SW_) ;  /* 0x0000009000007944 */ /* 0x000fea0003c00000 */
[----:B------:R-:W-:Y:S02]  /*ceb0*/  MOV R4, 0xced0 ;  /* 0x0000ced000047802 */ /* 0x000fe40000000f00 */
[----:B-1---5:R-:W-:Y:S05]  /*cec0*/  CALL.REL.NOINC `($_ZN7cutlass13device_kernelIN5flash19enable_sm80_to_sm89INS1_16FlashAttnBwdSm80INS1_25CollectiveMainloopBwdSm80ILi2ELi2EN4cute5tupleIJNS5_1CILi128EEES8_NS7_ILi64EEEEEENS_10bfloat16_tEfNS_4arch4Sm80ELb1ELb0ELb1ELb0ELb1ELb0ELb0ELb0ELi2ELi4ELi4ELi4ELb0EEENS1_24CollectiveEpilogueBwdGQAISA_fSD_Li256ELb0ELb1EEENS1_25SingleTileBwdLPTSchedulerILb0ELi128ELb1EEEEEEEEEvNT_6ParamsE$_ZN4cute3eso3ESOILb0ELb1EJiNS_1CILi512EEEEEC2ERKiRKS3_) ;  /* 0xffffa45000007944 */ /* 0x022fea0003c3ffff */
[----:B-1----:R1:W5:Y:S01]  /*ced0*/  LDL R2, [R1+0x1684] ;  /* 0x0016840001027983 */ /* 0x0023620000100800 */
[----:B------:R-:W-:-:S03]  /*cee0*/  MOV R6, 0xcf00 ;  /* 0x0000cf0000067802 */ /* 0x000fc60000000f00 */
[----:B-1---5:R-:W-:Y:S05]  /*cef0*/  CALL.REL.NOINC `($_ZN7cutlass13device_kernelIN5flash19enable_sm80_to_sm89INS1_16FlashAttnBwdSm80INS1_25CollectiveMainloopBwdSm80ILi2ELi2EN4cute5tupleIJNS5_1CILi128EEES8_NS7_ILi64EEEEEENS_10bfloat16_tEfNS_4arch4Sm80ELb1ELb0ELb1ELb0ELb1ELb0ELb0ELb0ELi2ELi4ELi4ELi4ELb0EEENS1_24CollectiveEpilogueBwdGQAISA_fSD_Li256ELb0ELb1EEENS1_25SingleTileBwdLPTSchedulerILb0ELi128ELb1EEEEEEEEEvNT_6ParamsE$_ZN4cute5tupleIJNS0_IJNS_1CILi2EEES2_EEENS0_IJiNS1_ILi512EEEEEEEEC2ERKS3_RKS5_) ;  /* 0xffffdc9000007944 */ /* 0x022fea0003c3ffff */
[----:B------:R1:W5:Y:S01]  /*cf00*/  LDL R35, [R1+0x1680] ;  /* 0x0016800001237983 */ /* 0x0003620000100800 */
[----:B------:R-:W-:Y:S02]  /*cf10*/  MOV R2, R10 ;  /* 0x0000000a00027202 */ /* 0x000fe40000000f00 */
[----:B------:R-:W-:-:S04]  /*cf20*/  MOV R3, 0x0 ;  /* 0x0000000000037802 */ /* 0x000fc80000000f00 */
[----:B------:R-:W-:Y:S05]  /*cf30*/  RET.REL.NODEC R2 `(_ZN7cutlass13device_kernelIN5flash19enable_sm80_to_sm89INS1_16FlashAttnBwdSm80INS1_25CollectiveMainloopBwdSm80ILi2ELi2EN4cute5tupleIJNS5_1CILi128EEES8_NS7_ILi64EEEEEENS_10bfloat16_tEfNS_4arch4Sm80ELb1ELb0ELb1ELb0ELb1ELb0ELb0ELb0ELi2ELi4ELi4ELi4ELb0EEENS1_24CollectiveEpilogueBwdGQAISA_fSD_Li256ELb0ELb1EEENS1_25SingleTileBwdLPTSchedulerILb0ELi128ELb1EEEEEEEEEvNT_6ParamsE) ;  /* 0xffff30c002007950 */ /* 0x000fea0003c3ffff */
        .type           $_ZN7cutlass13device_kernelIN5flash19enable_sm80_to_sm89INS1_16FlashAttnBwdSm80INS1_25CollectiveMainloopBwdSm80ILi2ELi2EN4cute5tupleIJNS5_1CILi128EEES8_NS7_ILi64EEEEEENS_10bfloat16_tEfNS_4arch4Sm80ELb1ELb0ELb1ELb0ELb1ELb0ELb0ELb0ELi2ELi4ELi4ELi4ELb0EEENS1_24CollectiveEpilogueBwdGQAISA_fSD_Li256ELb0ELb1EEENS1_25SingleTileBwdLPTSchedulerILb0ELi128ELb1EEEEEEEEEvNT_6ParamsE$_ZZN4cute6detail16composition_implINS_5tupleIJNS_1CILi16EEENS3_ILi2EEES5_S5_NS3_ILi4EEES5_EEENS2_IJNS3_ILi1EEEiiiNS3_ILi144EEENS3_ILi512EEEEEENS2_IJS5_S5_EEENS2_IJNS3_ILi64EEESA_EEEEEDaRKT_RKT0_RKT1_RKT2_ENKUlRKT_RKT0_E_clIS5_SD_EEDaST_SW_,@function
        .size           $_ZN7cutlass13device_kernelIN5flash19enable_sm80_to_sm89INS1_16FlashAttnBwdSm80INS1_25CollectiveMainloopBwdSm80ILi2ELi2EN4cute5tupleIJNS5_1CILi128EEES8_NS7_ILi64EEEEEENS_10bfloat16_tEfNS_4arch4Sm80ELb1ELb0ELb1ELb0ELb1ELb0ELb0ELb0ELi2ELi4ELi4ELi4ELb0EEENS1_24CollectiveEpilogueBwdGQAISA_fSD_Li256ELb0ELb1EEENS1_25SingleTileBwdLPTSchedulerILb0ELi128ELb1EEEEEEEEEvNT_6ParamsE$_ZZN4cute6detail16composition_implINS_5tupleIJNS_1CILi16EEENS3_ILi2EEES5_S5_NS3_ILi4EEES5_EEENS2_IJNS3_ILi1EEEiiiNS3_ILi144EEENS3_ILi512EEEEEENS2_IJS5_S5_EEENS2_IJNS3_ILi64EEESA_EEEEEDaRKT_RKT0_RKT1_RKT2_ENKUlRKT_RKT0_E_clIS5_SD_EEDaST_SW_,($_ZN7cutlass13device_kernelIN5flash19enable_sm80_to_sm89INS1_16FlashAttnBwdSm80INS1_25CollectiveMainloopBwdSm80ILi2ELi2EN4cute5tupleIJNS5_1CILi128EEES8_NS7_ILi64EEEEEENS_10bfloat16_tEfNS_4arch4Sm80ELb1ELb0ELb1ELb0ELb1ELb0ELb0ELb0ELi2ELi4ELi4ELi4ELb0EEENS1_24CollectiveEpilogueBwdGQAISA_fSD_Li256ELb0ELb1EEENS1_25SingleTileBwdLPTSchedulerILb0ELi128ELb1EEEEEEEEEvNT_6ParamsE$_ZZN4cute6detail16composition_implINS_5tupleIJNS_1CILi16EEENS3_ILi2EEES5_S5_NS3_ILi4EEES5_EEENS2_IJNS3_ILi1EEEiiiNS3_ILi144EEENS3_ILi512EEEEEES5_NS3_ILi64EEEEEDaRKT_RKT0_RKT1_RKT2_ENKUlRKT_T0_E_clINS2_IJNS2_IJEEESV_S5_S8_EEENS_17integral_constantIiLi3EEEEEDaSR_SS_ - $_ZN7cutlass13device_kernelIN5flash19enable_sm80_to_sm89INS1_16FlashAttnBwdSm80INS1_25CollectiveMainloopBwdSm80ILi2ELi2EN4cute5tupleIJNS5_1CILi128EEES8_NS7_ILi64EEEEEENS_10bfloat16_tEfNS_4arch4Sm80ELb1ELb0ELb1ELb0ELb1ELb0ELb0ELb0ELi2ELi4ELi4ELi4ELb0EEENS1_24CollectiveEpilogueBwdGQAISA_fSD_Li256ELb0ELb1EEENS1_25SingleTileBwdLPTSchedulerILb0ELi128ELb1EEEEEEEEEvNT_6ParamsE$_ZZN4cute6detail16composition_implINS_5tupleIJNS_1CILi16EEENS3_ILi2EEES5_S5_NS3_ILi4EEES5_EEENS2_IJNS3_ILi1EEEiiiNS3_ILi144EEENS3_ILi512EEEEEENS2_IJS5_S5_EEENS2_IJNS3_ILi64EEESA_EEEEEDaRKT_RKT0_RKT1_RKT2_ENKUlRKT_RKT0_E_clIS5_SD_EEDaST_SW_)
$_ZN7cutlass13device_kernelIN5flash19enable_sm80_to_sm89INS1_16FlashAttnBwdSm80INS1_25CollectiveMainloopBwdSm80ILi2ELi2EN4cute5tupleIJNS5_1CILi128EEES8_NS7_ILi64EEEEEENS_10bfloat16_tEfNS_4arch4Sm80ELb1ELb0ELb1ELb0ELb1ELb0ELb0ELb0ELi2ELi4ELi4ELi4ELb0EEENS1_24CollectiveEpilogueBwdGQAISA_fSD_Li256ELb0ELb1EEENS1_25SingleTileBwdLPTSchedulerILb0ELi128ELb1EEEEEEEEEvNT_6ParamsE$_ZZN4cute6detail16composition_implINS_5tupleIJNS_1CILi16EEENS3_ILi2EEES5_S5_NS3_ILi4EEES5_EEENS2_IJNS3_ILi1EEEiiiNS3_ILi144EEENS3_ILi512EEEEEENS2_IJS5_S5_EEENS2_IJNS3_ILi64EEESA_EEEEEDaRKT_RKT0_RKT1_RKT2_ENKUlRKT_RKT0_E_clIS5_SD_EEDaST_SW_:
        /* <DEDUP_REMOVED lines=13> */
[----:B-1---5:R-:W-:Y:S05]  /*d010*/  CALL.REL.NOINC `($_ZN7cutlass13device_kernelIN5flash19enable_sm80_to_sm89INS1_16FlashAttnBwdSm80INS1_25CollectiveMainloopBwdSm80ILi2ELi2EN4cute5tupleIJNS5_1CILi128EEES8_NS7_ILi64EEEEEENS_10bfloat16_tEfNS_4arch4Sm80ELb1ELb0ELb1ELb0ELb1ELb0ELb0ELb0ELi2ELi4ELi4ELi4ELb0EEENS1_24CollectiveEpilogueBwdGQAISA_fSD_Li256ELb0ELb1EEENS1_25SingleTileBwdLPTSchedulerILb0ELi128ELb1EEEEEEEEEvNT_6ParamsE$_ZZN4cute6detail16composition_implINS_5tupleIJNS_1CILi16EEENS3_ILi2EEES5_S5_NS3_ILi4EEES5_EEENS2_IJNS3_ILi1EEEiiiNS3_ILi144EEENS3_ILi512EEEEEES5_NS3_ILi64EEEEEDaRKT_RKT0_RKT1_RKT2_ENKUlRKT_T0_E_clINS2_IJNS2_IJEEESV_S5_S8_EEENS_17integral_constantIiLi3EEEEEDaSR_SS_) ;  /* 0x000000b000007944 */ /* 0x022fea0003c00000 */
[----:B-----5:R2:W-:Y:S01]  /*d020*/  STL [R1+0x1690], R2 ;  /* 0x0016900201007387 */ /* 0x0205e20000100800 */
[----:B------:R-:W-:Y:S02]  /*d030*/  IADD3 R5, R5, 0x8, RZ ;  /* 0x0000000805057810 */ /* 0x000fe40007ffe0ff */
[----:B------:R-:W-:Y:S01]  /*d040*/  MOV R74, 0xd070 ;  /* 0x0000d070004a7802 */ /* 0x000fe20000000f00 */
[----:B------:R2:W-:Y:S04]  /*d050*/  STL.64 [R1+0x1688], R76 ;  /* 0x0016884c01007387 */ /* 0x0005e80000100a00 */
[----:B-12---:R-:W-:Y:S05]  /*d060*/  CALL.REL.NOINC `($_ZN7cutlass13device_kernelIN5flash19enable_sm80_to_sm89INS1_16FlashAttnBwdSm80INS1_25CollectiveMainloopBwdSm80ILi2ELi2EN4cute5tupleIJNS5_1CILi128EEES8_NS7_ILi64EEEEEENS_10bfloat16_tEfNS_4arch4Sm80ELb1ELb0ELb1ELb0ELb1ELb0ELb0ELb0ELi2ELi4ELi4ELi4ELb0EEENS1_24CollectiveEpilogueBwdGQAISA_fSD_Li256ELb0ELb1EEENS1_25SingleTileBwdLPTSchedulerILb0ELi128ELb1EEEEEEEEEvNT_6ParamsE$_ZZN4cute6detail16composition_implINS_5tupleIJNS_1CILi16EEENS3_ILi2EEES5_S5_NS3_ILi4EEES5_EEENS2_IJNS3_ILi1EEEiiiNS3_ILi144EEENS3_ILi512EEEEEES5_NS3_ILi64EEEEEDaRKT_RKT0_RKT1_RKT2_ENKUlRKT_T0_E_clINS2_IJNS2_IJS5_EEENS2_IJiEEES8_S8_EEENS_17integral_constantIiLi4EEEEEDaSR_SS_) ;  /* 0x0000012000007944 */ /* 0x006fea0003c00000 */
[----:B------:R-:W-:Y:S02]  /*d070*/  MOV R2, R6 ;  /* 0x0000000600027202 */ /* 0x000fe40000000f00 */
[----:B------:R-:W-:Y:S02]  /*d080*/  MOV R6, 0xd0a0 ;  /* 0x0000d0a000067802 */ /* 0x000fe40000000f00 */
[----:B-1---5:R-:W-:Y:S05]  /*d090*/  CALL.REL.NOINC `($_ZN7cutlass13device_kernelIN5flash19enable_sm80_to_sm89INS1_16FlashAttnBwdSm80INS1_25CollectiveMainloopBwdSm80ILi2ELi2EN4cute5tupleIJNS5_1CILi128EEES8_NS7_ILi64EEEEEENS_10bfloat16_tEfNS_4arch4Sm80ELb1ELb0ELb1ELb0ELb1ELb0ELb0ELb0ELi2ELi4ELi4ELi4ELb0EEENS1_24CollectiveEpilogueBwdGQAISA_fSD_Li256ELb0ELb1EEENS1_25SingleTileBwdLPTSchedulerILb0ELi128ELb1EEEEEEEEEvNT_6ParamsE$_ZN4cute5tupleIJNS_1CILi2EEEiEEC2ERKS2_RKi) ;  /* 0xffffdd3000007944 */ /* 0x022fea0003c3ffff */
[----:B------:R1:W5:Y:S01]  /*d0a0*/  LDL R2, [R1+0x16a8] ;  /* 0x0016a80001027983 */ /* 0x0003620000100800 */
[----:B------:R-:W-:-:S04]  /*d0b0*/  MOV R73, 0x0 ;  /* 0x0000000000497802 */ /* 0x000fc80000000f00 */
[----:B------:R-:W-:Y:S05]  /*d0c0*/  RET.REL.NODEC R72 `(_ZN7cutlass13device_kernelIN5flash19enable_sm80_to_sm89INS1_16FlashAttnBwdSm80INS1_25CollectiveMainloopBwdSm80ILi2ELi2EN4cute5tupleIJNS5_1CILi128EEES8_NS7_ILi64EEEEEENS_10bfloat16_tEfNS_4arch4Sm80ELb1ELb0ELb1ELb0ELb1ELb0ELb0ELb0ELi2ELi4ELi4ELi4ELb0EEENS1_24CollectiveEpilogueBwdGQAISA_fSD_Li256ELb0ELb1EEENS1_25SingleTileBwdLPTSchedulerILb0ELi128ELb1EEEEEEEEEvNT_6ParamsE) ;  /* 0xffff2f3048007950 */ /* 0x000fea0003c3ffff */
        .type           $_ZN7cutlass13device_kernelIN5flash19enable_sm80_to_sm89INS1_16FlashAttnBwdSm80INS1_25CollectiveMainloopBwdSm80ILi2ELi2EN4cute5tupleIJNS5_1CILi128EEES8_NS7_ILi64EEEEEENS_10bfloat16_tEfNS_4arch4Sm80ELb1ELb0ELb1ELb0ELb1ELb0ELb0ELb0ELi2ELi4ELi4ELi4ELb0EEENS1_24CollectiveEpilogueBwdGQAISA_fSD_Li256ELb0ELb1EEENS1_25SingleTileBwdLPTSchedulerILb0ELi128ELb1EEEEEEEEEvNT_6ParamsE$_ZZN4cute6detail16composition_implINS_5tupleIJNS_1CILi16EEENS3_ILi2EEES5_S5_NS3_ILi4EEES5_EEENS2_IJNS3_ILi1EEEiiiNS3_ILi144EEENS3_ILi512EEEEEES5_NS3_ILi64EEEEEDaRKT_RKT0_RKT1_RKT2_ENKUlRKT_T0_E_clINS2_IJNS2_IJEEESV_S5_S8_EEENS_17integral_constantIiLi3EEEEEDaSR_SS_,@function
        .size           $_ZN7cutlass13device_kernelIN5flash19enable_sm80_to_sm89INS1_16FlashAttnBwdSm80INS1_25CollectiveMainloopBwdSm80ILi2ELi2EN4cute5tupleIJNS5_1CILi128EEES8_NS7_ILi64EEEEEENS_10bfloat16_tEfNS_4arch4Sm80ELb1ELb0ELb1ELb0ELb1ELb0ELb0ELb0ELi2ELi4ELi4ELi4ELb0EEENS1_24CollectiveEpilogueBwdGQAISA_fSD_Li256ELb0ELb1EEENS1_25SingleTileBwdLPTSchedulerILb0ELi128ELb1EEEEEEEEEvNT_6ParamsE$_ZZN4cute6detail16composition_implINS_5tupleIJNS_1CILi16EEENS3_ILi2EEES5_S5_NS3_ILi4EEES5_EEENS2_IJNS3_ILi1EEEiiiNS3_ILi144EEENS3_ILi512EEEEEES5_NS3_ILi64EEEEEDaRKT_RKT0_RKT1_RKT2_ENKUlRKT_T0_E_clINS2_IJNS2_IJEEESV_S5_S8_EEENS_17integral_constantIiLi3EEEEEDaSR_SS_,($_ZN7cutlass13device_kernelIN5flash19enable_sm80_to_sm89INS1_16FlashAttnBwdSm80INS1_25CollectiveMainloopBwdSm80ILi2ELi2EN4cute5tupleIJNS5_1CILi128EEES8_NS7_ILi64EEEEEENS_10bfloat16_tEfNS_4arch4Sm80ELb1ELb0ELb1ELb0ELb1ELb0ELb0ELb0ELi2ELi4ELi4ELi4ELb0EEENS1_24CollectiveEpilogueBwdGQAISA_fSD_Li256ELb0ELb1EEENS1_25SingleTileBwdLPTSchedulerILb0ELi128ELb1EEEEEEEEEvNT_6ParamsE$_ZZN4cute6detail16composition_implINS_5tupleIJNS_1CILi16EEENS3_ILi2EEES5_S5_NS3_ILi4EEES5_EEENS2_IJNS3_ILi1EEEiiiNS3_ILi144EEENS3_ILi512EEEEEES5_NS3_ILi64EEEEEDaRKT_RKT0_RKT1_RKT2_ENKUlRKT_T0_E_clINS2_IJNS2_IJS5_EEENS2_IJiEEES8_S8_EEENS_17integral_constantIiLi4EEEEEDaSR_SS_ - $_ZN7cutlass13device_kernelIN5flash19enable_sm80_to_sm89INS1_16FlashAttnBwdSm80INS1_25CollectiveMainloopBwdSm80ILi2ELi2EN4cute5tupleIJNS5_1CILi128EEES8_NS7_ILi64EEEEEENS_10bfloat16_tEfNS_4arch4Sm80ELb1ELb0ELb1ELb0ELb1ELb0ELb0ELb0ELi2ELi4ELi4ELi4ELb0EEENS1_24CollectiveEpilogueBwdGQAISA_fSD_Li256ELb0ELb1EEENS1_25SingleTileBwdLPTSchedulerILb0ELi128ELb1EEEEEEEEEvNT_6ParamsE$_ZZN4cute6detail16composition_implINS_5tupleIJNS_1CILi16EEENS3_ILi2EEES5_S5_NS3_ILi4EEES5_EEENS2_IJNS3_ILi1EEEiiiNS3_ILi144EEENS3_ILi512EEEEEES5_NS3_ILi64EEEEEDaRKT_RKT0_RKT1_RKT2_ENKUlRKT_T0_E_clINS2_IJNS2_IJEEESV_S5_S8_EEENS_17integral_constantIiLi3EEEEEDaSR_SS_)
$_ZN7cutlass13device_kernelIN5flash19enable_sm80_to_sm89INS1_16FlashAttnBwdSm80INS1_25CollectiveMainloopBwdSm80ILi2ELi2EN4cute5tupleIJNS5_1CILi128EEES8_NS7_ILi64EEEEEENS_10bfloat16_tEfNS_4arch4Sm80ELb1ELb0ELb1ELb0ELb1ELb0ELb0ELb0ELi2ELi4ELi4ELi4ELb0EEENS1_24CollectiveEpilogueBwdGQAISA_fSD_Li256ELb0ELb1EEENS1_25SingleTileBwdLPTSchedulerILb0ELi128ELb1EEEEEEEEEvNT_6ParamsE$_ZZN4cute6detail16composition_implINS_5tupleIJNS_1CILi16EEENS3_ILi2EEES5_S5_NS3_ILi4EEES5_EEENS2_IJNS3_ILi1EEEiiiNS3_ILi144EEENS3_ILi512EEEEEES5_NS3_ILi64EEEEEDaRKT_RKT0_RKT1_RKT2_ENKUlRKT_T0_E_clINS2_IJNS2_IJEEESV_S5_S8_EEENS_17integral_constantIiLi3EEEEEDaSR_SS_:
[----:B------:R-:W-:Y:S02]  /*d0d0*/  IADD3 R4, R1, 0x16b0, RZ ;  /* 0x000016b001047810 */ /* 0x000fe40007ffe0ff */
[----:B------:R-:W-:Y:S02]  /*d0e0*/  MOV R8, 0xd120 ;  /* 0x0000d12000087802 */ /* 0x000fe40000000f00 */
[----:B------:R-:W-:-:S04]  /*d0f0*/  IADD3 R4, R4, c[0x0][0x20], RZ ;  /* 0x0000080004047a10 */ /* 0x000fc80007ffe0ff */
[----:B------:R-:W-:Y:S02]  /*d100*/  IADD3 R2, R4, 0x4, RZ ;  /* 0x0000000404027810 */ /* 0x000fe40007ffe0ff */
[----:B------:R-:W-:Y:S05]  /*d110*/  CALL.REL.NOINC `($_ZN7cutlass13device_kernelIN5flash19enable_sm80_to_sm89INS1_16FlashAttnBwdSm80INS1_25CollectiveMainloopBwdSm80ILi2ELi2EN4cute5tupleIJNS5_1CILi128EEES8_NS7_ILi64EEEEEENS_10bfloat16_tEfNS_4arch4Sm80ELb1ELb0ELb1ELb0ELb1ELb0ELb0ELb0ELi2ELi4ELi4ELi4ELb0EEENS1_24CollectiveEpilogueBwdGQAISA_fSD_Li256ELb0ELb1EEENS1_25SingleTileBwdLPTSchedulerILb0ELi128ELb1EEEEEEEEEvNT_6ParamsE$_ZN4cute3eso3ESOILb0ELb1EJiEEC2ERKi) ;  /* 0xffffa09000007944 */ /* 0x000fea0003c3ffff */
[----:B-1----:R1:W5:Y:S01]  /*d120*/  LDL R3, [R1+0x16b4] ;  /* 0x0016b40001037983 */ /* 0x0023620000100800 */
[----:B------:R-:W-:Y:S02]  /*d130*/  MOV R2, R4 ;  /* 0x0000000400027202 */ /* 0x000fe40000000f00 */
[----:B------:R-:W-:Y:S02]  /*d140*/  MOV R4, 0xd160 ;  /* 0x0000d16000047802 */ /* 0x000fe40000000f00 */
[----:B-1---5:R-:W-:Y:S05]  /*d150*/  CALL.REL.NOINC `($_ZN7cutlass13device_kernelIN5flash19enable_sm80_to_sm89INS1_16FlashAttnBwdSm80INS1_25CollectiveMainloopBwdSm80ILi2ELi2EN4cute5tupleIJNS5_1CILi128EEES8_NS7_ILi64EEEEEENS_10bfloat16_tEfNS_4arch4Sm80ELb1ELb0ELb1ELb0ELb1ELb0ELb0ELb0ELi2ELi4ELi4ELi4ELb0EEENS1_24CollectiveEpilogueBwdGQAISA_fSD_Li256ELb0ELb1EEENS1_25SingleTileBwdLPTSchedulerILb0ELi128ELb1EEEEEEEEEvNT_6ParamsE$_ZN4cute3eso3ESOILb1ELb0EJNS_5tupleIJNS_1CILi2EEEEEENS2_IJiEEENS3_ILi1EEES7_EEC2ERKS5_RKS6_RKS7_SE_) ;  /* 0xffffb82000007944 */ /* 0x022fea0003c3ffff */
[----:B-1----:R1:W5:Y:S01]  /*d160*/  LDL R2, [R1+0x16b0] ;  /* 0x0016b00001027983 */ /* 0x0023620000100800 */
[----:B------:R-:W-:-:S04]  /*d170*/  MOV R75, 0x0 ;  /* 0x00000000004b7802 */ /* 0x000fc80000000f00 */
[----:B------:R-:W-:Y:S05]  /*d180*/  RET.REL.NODEC R74 `(_ZN7cutlass13device_kernelIN5flash19enable_sm80_to_sm89INS1_16FlashAttnBwdSm80INS1_25CollectiveMainloopBwdSm80ILi2ELi2EN4cute5tupleIJNS5_1CILi128EEES8_NS7_ILi64EEEEEENS_10bfloat16_tEfNS_4arch4Sm80ELb1ELb0ELb1ELb0ELb1ELb0ELb0ELb0ELi2ELi4ELi4ELi4ELb0EEENS1_24CollectiveEpilogueBwdGQAISA_fSD_Li256ELb0ELb1EEENS1_25SingleTileBwdLPTSchedulerILb0ELi128ELb1EEEEEEEEEvNT_6ParamsE) ;  /* 0xffff2e704a007950 */ /* 0x000fea0003c3ffff */
        .type           $_ZN7cutlass13device_kernelIN5flash19enable_sm80_to_sm89INS1_16FlashAttnBwdSm80INS1_25CollectiveMainloopBwdSm80ILi2ELi2EN4cute5tupleIJNS5_1CILi128EEES8_NS7_ILi64EEEEEENS_10bfloat16_tEfNS_4arch4Sm80ELb1ELb0ELb1ELb0ELb1ELb0ELb0ELb0ELi2ELi4ELi4ELi4ELb0EEENS1_24CollectiveEpilogueBwdGQAISA_fSD_Li256ELb0ELb1EEENS1_25SingleTileBwdLPTSchedulerILb0ELi128ELb1EEEEEEEEEvNT_6ParamsE$_ZZN4cute6detail16composition_implINS_5tupleIJNS_1CILi16EEENS3_ILi2EEES5_S5_NS3_ILi4EEES5_EEENS2_IJNS3_ILi1EEEiiiNS3_ILi144EEENS3_ILi512EEEEEES5_NS3_ILi64EEEEEDaRKT_RKT0_RKT1_RKT2_ENKUlRKT_T0_E_clINS2_IJNS2_IJS5_EEENS2_IJiEEES8_S8_EEENS_17integral_constantIiLi4EEEEEDaSR_SS_,@function
        .size           $_ZN7cutlass13device_kernelIN5flash19enable_sm80_to_sm89INS1_16FlashAttnBwdSm80INS1_25CollectiveMainloopBwdSm80ILi2ELi2EN4cute5tupleIJNS5_1CILi128EEES8_NS7_ILi64EEEEEENS_10bfloat16_tEfNS_4arch4Sm80ELb1ELb0ELb1ELb0ELb1ELb0ELb0ELb0ELi2ELi4ELi4ELi4ELb0EEENS1_24CollectiveEpilogueBwdGQAISA_fSD_Li256ELb0ELb1EEENS1_25SingleTileBwdLPTSchedulerILb0ELi128ELb1EEEEEEEEEvNT_6ParamsE$_ZZN4cute6detail16composition_implINS_5tupleIJNS_1CILi16EEENS3_ILi2EEES5_S5_NS3_ILi4EEES5_EEENS2_IJNS3_ILi1EEEiiiNS3_ILi144EEENS3_ILi512EEEEEES5_NS3_ILi64EEEEEDaRKT_RKT0_RKT1_RKT2_ENKUlRKT_T0_E_clINS2_IJNS2_IJS5_EEENS2_IJiEEES8_S8_EEENS_17integral_constantIiLi4EEEEEDaSR_SS_,($_ZN7cutlass13device_kernelIN5flash19enable_sm80_to_sm89INS1_16FlashAttnBwdSm80INS1_25CollectiveMainloopBwdSm80ILi2ELi2EN4cute5tupleIJNS5_1CILi128EEES8_NS7_ILi64EEEEEENS_10bfloat16_tEfNS_4arch4Sm80ELb1ELb0ELb1ELb0ELb1ELb0ELb0ELb0ELi2ELi4ELi4ELi4ELb0EEENS1_24CollectiveEpilogueBwdGQAISA_fSD_Li256ELb0ELb1EEENS1_25SingleTileBwdLPTSchedulerILb0ELi128ELb1EEEEEEEEEvNT_6ParamsE$_ZZN4cute6detail16composition_implINS_5tupleIJNS_1CILi16EEENS3_ILi2EEES5_S5_NS3_ILi4EEES5_EEENS2_IJNS3_ILi1EEEiiiNS3_ILi144EEENS3_ILi512EEEEEES6_S4_EEDaRKT_RKT0_RKT1_RKT2_ENKUlRKT_T0_E_clINS2_IJNS2_IJEEESU_S6_S8_EEENS_17integral_constantIiLi1EEEEEDaSQ_SR_ - $_ZN7cutlass13device_kernelIN5flash19enable_sm80_to_sm89INS1_16FlashAttnBwdSm80INS1_25CollectiveMainloopBwdSm80ILi2ELi2EN4cute5tupleIJNS5_1CILi128EEES8_NS7_ILi64EEEEEENS_10bfloat16_tEfNS_4arch4Sm80ELb1ELb0ELb1ELb0ELb1ELb0ELb0ELb0ELi2ELi4ELi4ELi4ELb0EEENS1_24CollectiveEpilogueBwdGQAISA_fSD_Li256ELb0ELb1EEENS1_25SingleTileBwdLPTSchedulerILb0ELi128ELb1EEEEEEEEEvNT_6ParamsE$_ZZN4cute6detail16composition_implINS_5tupleIJNS_1CILi16EEENS3_ILi2EEES5_S5_NS3_ILi4EEES5_EEENS2_IJNS3_ILi1EEEiiiNS3_ILi144EEENS3_ILi512EEEEEES5_NS3_ILi64EEEEEDaRKT_RKT0_RKT1_RKT2_ENKUlRKT_T0_E_clINS2_IJNS2_IJS5_EEENS2_IJiEEES8_S8_EEENS_17integral_constantIiLi4EEEEEDaSR_SS_)
$_ZN7cutlass13device_kernelIN5flash19enable_sm80_to_sm89INS1_16FlashAttnBwdSm80INS1_25CollectiveMainloopBwdSm80ILi2ELi2EN4cute5tupleIJNS5_1CILi128EEES8_NS7_ILi64EEEEEENS_10bfloat16_tEfNS_4arch4Sm80ELb1ELb0ELb1ELb0ELb1ELb0ELb0ELb0ELi2ELi4ELi4ELi4ELb0EEENS1_24CollectiveEpilogueBwdGQAISA_fSD_Li256ELb0ELb1EEENS1_25SingleTileBwdLPTSchedulerILb0ELi128ELb1EEEEEEEEEvNT_6ParamsE$_ZZN4cute6detail16composition_implINS_5tupleIJNS_1CILi16EEENS3_ILi2EEES5_S5_NS3_ILi4EEES5_EEENS2_IJNS3_ILi1EEEiiiNS3_ILi144EEENS3_ILi512EEEEEES5_NS3_ILi64EEEEEDaRKT_RKT0_RKT1_RKT2_ENKUlRKT_T0_E_clINS2_IJNS2_IJS5_EEENS2_IJiEEES8_S8_EEENS_17integral_constantIiLi4EEEEEDaSR_SS_:
[----:B------:R-:W-:-:S05]  /*d190*/  IADD3 R5, R5, -c[0x0][0x20], RZ ;  /* 0x8000080005057a10 */ /* 0x000fca0007ffe0ff */
[----:B------:R1:W5:Y:S01]  /*d1a0*/  LDL R3, [R5] ;  /* 0x0000000005037983 */ /* 0x0003620000100800 */
[----:B------:R-:W-:Y:S02]  /*d1b0*/  IADD3 R2, R1, 0x16b0, RZ ;  /* 0x000016b001027810 */ /* 0x000fe40007ffe0ff */
[----:B------:R-:W-:Y:S02]  /*d1c0*/  MOV R4, 0xd1f0 ;  /* 0x0000d1f000047802 */ /* 0x000fe40000000f00 */
[----:B------:R-:W-:Y:S02]  /*d1d0*/  IADD3 R2, R2, c[0x0][0x20], RZ ;  /* 0x0000080002027a10 */ /* 0x000fe40007ffe0ff */
[----:B-1---5:R-:W-:Y:S05]  /*d1e0*/  CALL.REL.NOINC `($_ZN7cutlass13device_kernelIN5flash19enable_sm80_to_sm89INS1_16FlashAttnBwdSm80INS1_25CollectiveMainloopBwdSm80ILi2ELi2EN4cute5tupleIJNS5_1CILi128EEES8_NS7_ILi64EEEEEENS_10bfloat16_tEfNS_4arch4Sm80ELb1ELb0ELb1ELb0ELb1ELb0ELb0ELb0ELi2ELi4ELi4ELi4ELb0EEENS1_24CollectiveEpilogueBwdGQAISA_fSD_Li256ELb0ELb1EEENS1_25SingleTileBwdLPTSchedulerILb0ELi128ELb1EEEEEEEEEvNT_6ParamsE$_ZN4cute3eso3ESOILb1ELb0EJNS_5tupleIJNS_1CILi2EEEEEENS2_IJiEEENS3_ILi1EEES7_EEC2ERKS5_RKS6_RKS7_SE_) ;  /* 0xffffb79000007944 */ /* 0x022fea0003c3ffff */
[----:B-1----:R1:W5:Y:S01]  /*d1f0*/  LDL R3, [R1+0x16b0] ;  /* 0x0016b00001037983 */ /* 0x0023620000100800 */
[----:B------:R-:W-:-:S04]  /*d200*/  MOV R75, 0x0 ;  /* 0x00000000004b7802 */ /* 0x000fc80000000f00 */
[----:B------:R-:W-:Y:S05]  /*d210*/  RET.REL.NODEC R74 `(_ZN7cutlass13device_kernelIN5flash19enable_sm80_to_sm89INS1_16FlashAttnBwdSm80INS1_25CollectiveMainloopBwdSm80ILi2ELi2EN4cute5tupleIJNS5_1CILi128EEES8_NS7_ILi64EEEEEENS_10bfloat16_tEfNS_4arch4Sm80ELb1ELb0ELb1ELb0ELb1ELb0ELb0ELb0ELi2ELi4ELi4ELi4ELb0EEENS1_24CollectiveEpilogueBwdGQAISA_fSD_Li256ELb0ELb1EEENS1_25SingleTileBwdLPTSchedulerILb0ELi128ELb1EEEEEEEEEvNT_6ParamsE) ;  /* 0xffff2de04a007950 */ /* 0x000fea0003c3ffff */
        .type           $_ZN7cutlass13device_kernelIN5flash19enable_sm80_to_sm89INS1_16FlashAttnBwdSm80INS1_25CollectiveMainloopBwdSm80ILi2ELi2EN4cute5tupleIJNS5_1CILi128EEES8_NS7_ILi64EEEEEENS_10bfloat16_tEfNS_4arch4Sm80ELb1ELb0ELb1ELb0ELb1ELb0ELb0ELb0ELi2ELi4ELi4ELi4ELb0EEENS1_24CollectiveEpilogueBwdGQAISA_fSD_Li256ELb0ELb1EEENS1_25SingleTileBwdLPTSchedulerILb0ELi128ELb1EEEEEEEEEvNT_6ParamsE$_ZZN4cute6detail16composition_implINS_5tupleIJNS_1CILi16EEENS3_ILi2EEES5_S5_NS3_ILi4EEES5_EEENS2_IJNS3_ILi1EEEiiiNS3_ILi144EEENS3_ILi512EEEEEES6_S4_EEDaRKT_RKT0_RKT1_RKT2_ENKUlRKT_T0_E_clINS2_IJNS2_IJEEESU_S6_S8_EEENS_17integral_constantIiLi1EEEEEDaSQ_SR_,@function
        .size           $_ZN7cutlass13device_kernelIN5flash19enable_sm80_to_sm89INS1_16FlashAttnBwdSm80INS1_25CollectiveMainloopBwdSm80ILi2ELi2EN4cute5tupleIJNS5_1CILi128EEES8_NS7_ILi64EEEEEENS_10bfloat16_tEfNS_4arch4Sm80ELb1ELb0ELb1ELb0ELb1ELb0ELb0ELb0ELi2ELi4ELi4ELi4ELb0EEENS1_24CollectiveEpilogueBwdGQAISA_fSD_Li256ELb0ELb1EEENS1_25SingleTileBwdLPTSchedulerILb0ELi128ELb1EEEEEEEEEvNT_6ParamsE$_ZZN4cute6detail16composition_implINS_5tupleIJNS_1CILi16EEENS3_ILi2EEES5_S5_NS3_ILi4EEES5_EEENS2_IJNS3_ILi1EEEiiiNS3_ILi144EEENS3_ILi512EEEEEES6_S4_EEDaRKT_RKT0_RKT1_RKT2_ENKUlRKT_T0_E_clINS2_IJNS2_IJEEESU_S6_S8_EEENS_17integral_constantIiLi1EEEEEDaSQ_SR_,($_ZN7cutlass13device_kernelIN5flash19enable_sm80_to_sm89INS1_16FlashAttnBwdSm80INS1_25CollectiveMainloopBwdSm80ILi2ELi2EN4cute5tupleIJNS5_1CILi128EEES8_NS7_ILi64EEEEEENS_10bfloat16_tEfNS_4arch4Sm80ELb1ELb0ELb1ELb0ELb1ELb0ELb0ELb0ELi2ELi4ELi4ELi4ELb0EEENS1_24CollectiveEpilogueBwdGQAISA_fSD_Li256ELb0ELb1EEENS1_25SingleTileBwdLPTSchedulerILb0ELi128ELb1EEEEEEEEEvNT_6ParamsE$_ZZN4cute6detail16composition_implINS_5tupleIJNS_1CILi16EEENS3_ILi2EEES5_S5_NS3_ILi4EEES5_EEENS2_IJNS3_ILi1EEEiiiNS3_ILi144EEENS3_ILi512EEEEEES6_S4_EEDaRKT_RKT0_RKT1_RKT2_ENKUlRKT_T0_E_clINS2_IJNS2_IJS5_EEENS2_IJiEEES5_S8_EEENS_17integral_constantIiLi2EEEEEDaSQ_SR_ - $_ZN7cutlass13device_kernelIN5flash19enable_sm80_to_sm89INS1_16FlashAttnBwdSm80INS1_25CollectiveMainloopBwdSm80ILi2ELi2EN4cute5tupleIJNS5_1CILi128EEES8_NS7_ILi64EEEEEENS_10bfloat16_tEfNS_4arch4Sm80ELb1ELb0ELb1ELb0ELb1ELb0ELb0ELb0ELi2ELi4ELi4ELi4ELb0EEENS1_24CollectiveEpilogueBwdGQAISA_fSD_Li256ELb0ELb1EEENS1_25SingleTileBwdLPTSchedulerILb0ELi128ELb1EEEEEEEEEvNT_6ParamsE$_ZZN4cute6detail16composition_implINS_5tupleIJNS_1CILi16EEENS3_ILi2EEES5_S5_NS3_ILi4EEES5_EEENS2_IJNS3_ILi1EEEiiiNS3_ILi144EEENS3_ILi512EEEEEES6_S4_EEDaRKT_RKT0_RKT1_RKT2_ENKUlRKT_T0_E_clINS2_IJNS2_IJEEESU_S6_S8_EEENS_17integral_constantIiLi1EEEEEDaSQ_SR_)
$_ZN7cutlass13device_kernelIN5flash19enable_sm80_to_sm89INS1_16FlashAttnBwdSm80INS1_25CollectiveMainloopBwdSm80ILi2ELi2EN4cute5tupleIJNS5_1CILi128EEES8_NS7_ILi64EEEEEENS_10bfloat16_tEfNS_4arch4Sm80ELb1ELb0ELb1ELb0ELb1ELb0ELb0ELb0ELi2ELi4ELi4ELi4ELb0EEENS1_24CollectiveEpilogueBwdGQAISA_fSD_Li256ELb0ELb1EEENS1_25SingleTileBwdLPTSchedulerILb0ELi128ELb1EEEEEEEEEvNT_6ParamsE$_ZZN4cute6detail16composition_implINS_5tupleIJNS_1CILi16EEENS3_ILi2EEES5_S5_NS3_ILi4EEES5_EEENS2_IJNS3_ILi1EEEiiiNS3_ILi144EEENS3_ILi512EEEEEES6_S4_EEDaRKT_RKT0_RKT1_RKT2_ENKUlRKT_T0_E_clINS2_IJNS2_IJEEESU_S6_S8_EEENS_17integral_constantIiLi1EEEEEDaSQ_SR_:
        /* <DEDUP_REMOVED lines=8> */
[----:B-1---5:R-:W-:Y:S05]  /*d2a0*/  CALL.REL.NOINC `($_ZN7cutlass13device_kernelIN5flash19enable_sm80_to_sm89INS1_16FlashAttnBwdSm80INS1_25CollectiveMainloopBwdSm80ILi2ELi2EN4cute5tupleIJNS5_1CILi128EEES8_NS7_ILi64EEEEEENS_10bfloat16_tEfNS_4arch4Sm80ELb1ELb0ELb1ELb0ELb1ELb0ELb0ELb0ELi2ELi4ELi4ELi4ELb0EEENS1_24CollectiveEpilogueBwdGQAISA_fSD_Li256ELb0ELb1EEENS1_25SingleTileBwdLPTSchedulerILb0ELi128ELb1EEEEEEEEEvNT_6ParamsE$_ZN4cute3eso3ESOILb1ELb0EJNS_5tupleIJNS_1CILi2EEEEEENS2_IJiEEES4_NS3_ILi1EEEEEC2ERKS5_RKS6_RKS4_RKS7_) ;  /* 0xffffb72000007944 */ /* 0x022fea0003c3ffff */
[----:B-1----:R1:W5:Y:S01]  /*d2b0*/  LDL R2, [R1+0x16c8] ;  /* 0x0016c80001027983 */ /* 0x0023620000100800 */
[----:B------:R-:W-:Y:S02]  /*d2c0*/  MOV R4, R10 ;  /* 0x0000000a00047202 */ /* 0x000fe40000000f00 */
[----:B------:R-:W-:-:S04]  /*d2d0*/  MOV R5, 0x0 ;  /* 0x0000000000057802 */ /* 0x000fc80000000f00 */
[----:B------:R-:W-:Y:S05]  /*d2e0*/  RET.REL.NODEC R4 `(_ZN7cutlass13device_kernelIN5flash19enable_sm80_to_sm89INS1_16FlashAttnBwdSm80INS1_25CollectiveMainloopBwdSm80ILi2ELi2EN4cute5tupleIJNS5_1CILi128EEES8_NS7_ILi64EEEEEENS_10bfloat16_tEfNS_4arch4Sm80ELb1ELb0ELb1ELb0ELb1ELb0ELb0ELb0ELi2ELi4ELi4ELi4ELb0EEENS1_24CollectiveEpilogueBwdGQAISA_fSD_Li256ELb0ELb1EEENS1_25SingleTileBwdLPTSchedulerILb0ELi128ELb1EEEEEEEEEvNT_6ParamsE) ;  /* 0xffff2d1004007950 */ /* 0x000fea0003c3ffff */
        .type           $_ZN7cutlass13device_kernelIN5flash19enable_sm80_to_sm89INS1_16FlashAttnBwdSm80INS1_25CollectiveMainloopBwdSm80ILi2ELi2EN4cute5tupleIJNS5_1CILi128EEES8_NS7_ILi64EEEEEENS_10bfloat16_tEfNS_4arch4Sm80ELb1ELb0ELb1ELb0ELb1ELb0ELb0ELb0ELi2ELi4ELi4ELi4ELb0EEENS1_24CollectiveEpilogueBwdGQAISA_fSD_Li256ELb0ELb1EEENS1_25SingleTileBwdLPTSchedulerILb0ELi128ELb1EEEEEEEEEvNT_6ParamsE$_ZZN4cute6detail16composition_implINS_5tupleIJNS_1CILi16EEENS3_ILi2EEES5_S5_NS3_ILi4EEES5_EEENS2_IJNS3_ILi1EEEiiiNS3_ILi144EEENS3_ILi512EEEEEES6_S4_EEDaRKT_RKT0_RKT1_RKT2_ENKUlRKT_T0_E_clINS2_IJNS2_IJS5_EEENS2_IJiEEES5_S8_EEENS_17integral_constantIiLi2EEEEEDaSQ_SR_,@function
        .size           $_ZN7cutlass13device_kernelIN5flash19enable_sm80_to_sm89INS1_16FlashAttnBwdSm80INS1_25CollectiveMainloopBwdSm80ILi2ELi2EN4cute5tupleIJNS5_1CILi128EEES8_NS7_ILi64EEEEEENS_10bfloat16_tEfNS_4arch4Sm80ELb1ELb0ELb1ELb0ELb1ELb0ELb0ELb0ELi2ELi4ELi4ELi4ELb0EEENS1_24CollectiveEpilogueBwdGQAISA_fSD_Li256ELb0ELb1EEENS1_25SingleTileBwdLPTSchedulerILb0ELi128ELb1EEEEEEEEEvNT_6ParamsE$_ZZN4cute6detail16composition_implINS_5tupleIJNS_1CILi16EEENS3_ILi2EEES5_S5_NS3_ILi4EEES5_EEENS2_IJNS3_ILi1EEEiiiNS3_ILi144EEENS3_ILi512EEEEEES6_S4_EEDaRKT_RKT0_RKT1_RKT2_ENKUlRKT_T0_E_clINS2_IJNS2_IJS5_EEENS2_IJiEEES5_S8_EEENS_17integral_constantIiLi2EEEEEDaSQ_SR_,($_ZN7cutlass13device_kernelIN5flash19enable_sm80_to_sm89INS1_16FlashAttnBwdSm80INS1_25CollectiveMainloopBwdSm80ILi2ELi2EN4cute5tupleIJNS5_1CILi128EEES8_NS7_ILi64EEEEEENS_10bfloat16_tEfNS_4arch4Sm80ELb1ELb0ELb1ELb0ELb1ELb0ELb0ELb0ELi2ELi4ELi4ELi4ELb0EEENS1_24CollectiveEpilogueBwdGQAISA_fSD_Li256ELb0ELb1EEENS1_25SingleTileBwdLPTSchedulerILb0ELi128ELb1EEEEEEEEEvNT_6ParamsE$_ZZN4cute6detail16composition_implINS_5tupleIJNS_1CILi16EEENS3_ILi2EEES5_S5_NS3_ILi4EEES5_EEENS2_IJNS3_ILi1EEEiiiNS3_ILi144EEENS3_ILi512EEEEEES6_S4_EEDaRKT_RKT0_RKT1_RKT2_ENKUlRKT_T0_E_clINS2_IJNS2_IJS5_S5_EEENS2_IJiiEEES8_S8_EEENS_17integral_constantIiLi3EEEEEDaSQ_SR_ - $_ZN7cutlass13device_kernelIN5flash19enable_sm80_to_sm89INS1_16FlashAttnBwdSm80INS1_25CollectiveMainloopBwdSm80ILi2ELi2EN4cute5tupleIJNS5_1CILi128EEES8_NS7_ILi64EEEEEENS_10bfloat16_tEfNS_4arch4Sm80ELb1ELb0ELb1ELb0ELb1ELb0ELb0ELb0ELi2ELi4ELi4ELi4ELb0EEENS1_24CollectiveEpilogueBwdGQAISA_fSD_Li256ELb0ELb1EEENS1_25SingleTileBwdLPTSchedulerILb0ELi128ELb1EEEEEEEEEvNT_6ParamsE$_ZZN4cute6detail16composition_implINS_5tupleIJNS_1CILi16EEENS3_ILi2EEES5_S5_NS3_ILi4EEES5_EEENS2_IJNS3_ILi1EEEiiiNS3_ILi144EEENS3_ILi512EEEEEES6_S4_EEDaRKT_RKT0_RKT1_RKT2_ENKUlRKT_T0_E_clINS2_IJNS2_IJS5_EEENS2_IJiEEES5_S8_EEENS_17integral_constantIiLi2EEEEEDaSQ_SR_)
$_ZN7cutlass13device_kernelIN5flash19enable_sm80_to_sm89INS1_16FlashAttnBwdSm80INS1_25CollectiveMainloopBwdSm80ILi2ELi2EN4cute5tupleIJNS5_1CILi128EEES8_NS7_ILi64EEEEEENS_10bfloat16_tEfNS_4arch4Sm80ELb1ELb0ELb1ELb0ELb1ELb0ELb0ELb0ELi2ELi4ELi4ELi4ELb0EEENS1_24CollectiveEpilogueBwdGQAISA_fSD_Li256ELb0ELb1EEENS1_25SingleTileBwdLPTSchedulerILb0ELi128ELb1EEEEEEEEEvNT_6ParamsE$_ZZN4cute6detail16composition_implINS_5tupleIJNS_1CILi16EEENS3_ILi2EEES5_S5_NS3_ILi4EEES5_EEENS2_IJNS3_ILi1EEEiiiNS3_ILi144EEENS3_ILi512EEEEEES6_S4_EEDaRKT_RKT0_RKT1_RKT2_ENKUlRKT_T0_E_clINS2_IJNS2_IJS5_EEENS2_IJiEEES5_S8_EEENS_17integral_constantIiLi2EEEEEDaSQ_SR_:
        /* <DEDUP_REMOVED lines=8> */
[----:B-1---5:R-:W-:Y:S05]  /*d370*/  CALL.REL.NOINC `($_ZN7cutlass13device_kernelIN5flash19enable_sm80_to_sm89INS1_16FlashAttnBwdSm80INS1_25CollectiveMainloopBwdSm80ILi2ELi2EN4cute5tupleIJNS5_1CILi128EEES8_NS7_ILi64EEEEEENS_10bfloat16_tEfNS_4arch4Sm80ELb1ELb0ELb1ELb0ELb1ELb0ELb0ELb0ELi2ELi4ELi4ELi4ELb0EEENS1_24CollectiveEpilogueBwdGQAISA_fSD_Li256ELb0ELb1EEENS1_25SingleTileBwdLPTSchedulerILb0ELi128ELb1EEEEEEEEEvNT_6ParamsE$_ZN4cute3eso3ESOILb0ELb0EJiiEEC2ERKiS4_) ;  /* 0xffff968000007944 */ /* 0x022fea0003c3ffff */
[----:B-1----:R1:W5:Y:S01]  /*d380*/  LDL.64 R2, [R1+0x16c8] ;  /* 0x0016c80001027983 */ /* 0x0023620000100a00 */
[----:B------:R-:W-:-:S03]  /*d390*/  MOV R6, 0xd3b0 ;  /* 0x0000d3b000067802 */ /* 0x000fc60000000f00 */
[----:B-1---5:R-:W-:Y:S05]  /*d3a0*/  CALL.REL.NOINC `($_ZN7cutlass13device_kernelIN5flash19enable_sm80_to_sm89INS1_16FlashAttnBwdSm80INS1_25CollectiveMainloopBwdSm80ILi2ELi2EN4cute5tupleIJNS5_1CILi128EEES8_NS7_ILi64EEEEEENS_10bfloat16_tEfNS_4arch4Sm80ELb1ELb0ELb1ELb0ELb1ELb0ELb0ELb0ELi2ELi4ELi4ELi4ELb0EEENS1_24CollectiveEpilogueBwdGQAISA_fSD_Li256ELb0ELb1EEENS1_25SingleTileBwdLPTSchedulerILb0ELi128ELb1EEEEEEEEEvNT_6ParamsE$_ZN4cute3eso3ESOILb1ELb0EJNS_5tupleIJNS_1CILi2EEES4_EEENS2_IJiiEEENS3_ILi1EEES7_EEC2ERKS5_RKS6_RKS7_SE_) ;  /* 0xffffb77000007944 */ /* 0x022fea0003c3ffff */
[----:B-1----:R1:W5:Y:S01]  /*d3b0*/  LDL.64 R2, [R1+0x16c8] ;  /* 0x0016c80001027983 */ /* 0x0023620000100a00 */
[----:B------:R-:W-:-:S04]  /*d3c0*/  MOV R73, 0x0 ;  /* 0x0000000000497802 */ /* 0x000fc80000000f00 */
[----:B------:R-:W-:Y:S05]  /*d3d0*/  RET.REL.NODEC R72 `(_ZN7cutlass13device_kernelIN5flash19enable_sm80_to_sm89INS1_16FlashAttnBwdSm80INS1_25CollectiveMainloopBwdSm80ILi2ELi2EN4cute5tupleIJNS5_1CILi128EEES8_NS7_ILi64EEEEEENS_10bfloat16_tEfNS_4arch4Sm80ELb1ELb0ELb1ELb0ELb1ELb0ELb0ELb0ELi2ELi4ELi4ELi4ELb0EEENS1_24CollectiveEpilogueBwdGQAISA_fSD_Li256ELb0ELb1EEENS1_25SingleTileBwdLPTSchedulerILb0ELi128ELb1EEEEEEEEEvNT_6ParamsE) ;  /* 0xffff2c2048007950 */ /* 0x000fea0003c3ffff */
        .type           $_ZN7cutlass13device_kernelIN5flash19enable_sm80_to_sm89INS1_16FlashAttnBwdSm80INS1_25CollectiveMainloopBwdSm80ILi2ELi2EN4cute5tupleIJNS5_1CILi128EEES8_NS7_ILi64EEEEEENS_10bfloat16_tEfNS_4arch4Sm80ELb1ELb0ELb1ELb0ELb1ELb0ELb0ELb0ELi2ELi4ELi4ELi4ELb0EEENS1_24CollectiveEpilogueBwdGQAISA_fSD_Li256ELb0ELb1EEENS1_25SingleTileBwdLPTSchedulerILb0ELi128ELb1EEEEEEEEEvNT_6ParamsE$_ZZN4cute6detail16composition_implINS_5tupleIJNS_1CILi16EEENS3_ILi2EEES5_S5_NS3_ILi4EEES5_EEENS2_IJNS3_ILi1EEEiiiNS3_ILi144EEENS3_ILi512EEEEEES6_S4_EEDaRKT_RKT0_RKT1_RKT2_ENKUlRKT_T0_E_clINS2_IJNS2_IJS5_S5_EEENS2_IJiiEEES8_S8_EEENS_17integral_constantIiLi3EEEEEDaSQ_SR_,@function
        .size           $_ZN7cutlass13device_kernelIN5flash19enable_sm80_to_sm89INS1_16FlashAttnBwdSm80INS1_25CollectiveMainloopBwdSm80ILi2ELi2EN4cute5tupleIJNS5_1CILi128EEES8_NS7_ILi64EEEEEENS_10bfloat16_tEfNS_4arch4Sm80ELb1ELb0ELb1ELb0ELb1ELb0ELb0ELb0ELi2ELi4ELi4ELi4ELb0EEENS1_24CollectiveEpilogueBwdGQAISA_fSD_Li256ELb0ELb1EEENS1_25SingleTileBwdLPTSchedulerILb0ELi128ELb1EEEEEEEEEvNT_6ParamsE$_ZZN4cute6detail16composition_implINS_5tupleIJNS_1CILi16EEENS3_ILi2EEES5_S5_NS3_ILi4EEES5_EEENS2_IJNS3_ILi1EEEiiiNS3_ILi144EEENS3_ILi512EEEEEES6_S4_EEDaRKT_RKT0_RKT1_RKT2_ENKUlRKT_T0_E_clINS2_IJNS2_IJS5_S5_EEENS2_IJiiEEES8_S8_EEENS_17integral_constantIiLi3EEEEEDaSQ_SR_,($_ZN7cutlass13device_kernelIN5flash19enable_sm80_to_sm89INS1_16FlashAttnBwdSm80INS1_25CollectiveMainloopBwdSm80ILi2ELi2EN4cute5tupleIJNS5_1CILi128EEES8_NS7_ILi64EEEEEENS_10bfloat16_tEfNS_4arch4Sm80ELb1ELb0ELb1ELb0ELb1ELb0ELb0ELb0ELi2ELi4ELi4ELi4ELb0EEENS1_24CollectiveEpilogueBwdGQAISA_fSD_Li256ELb0ELb1EEENS1_25SingleTileBwdLPTSchedulerILb0ELi128ELb1EEEEEEEEEvNT_6ParamsE$_ZZN4cute6detail16composition_implINS_5tupleIJNS_1CILi16EEENS3_ILi2EEES5_S5_NS3_ILi4EEES5_EEENS2_IJNS3_ILi1EEEiiiNS3_ILi144EEENS3_ILi512EEEEEES6_S4_EEDaRKT_RKT0_RKT1_RKT2_ENKUlRKT_T0_E_clINS2_IJNS2_IJS5_S5_EEENS2_IJiiEEES8_S8_EEENS_17integral_constantIiLi4EEEEEDaSQ_SR_ - $_ZN7cutlass13device_kernelIN5flash19enable_sm80_to_sm89INS1_16FlashAttnBwdSm80INS1_25CollectiveMainloopBwdSm80ILi2ELi2EN4cute5tupleIJNS5_1CILi128EEES8_NS7_ILi64EEEEEENS_10bfloat16_tEfNS_4arch4Sm80ELb1ELb0ELb1ELb0ELb1ELb0ELb0ELb0ELi2ELi4ELi4ELi4ELb0EEENS1_24CollectiveEpilogueBwdGQAISA_fSD_Li256ELb0ELb1EEENS1_25SingleTileBwdLPTSchedulerILb0ELi128ELb1EEEEEEEEEvNT_6ParamsE$_ZZN4cute6detail16composition_implINS_5tupleIJNS_1CILi16EEENS3_ILi2EEES5_S5_NS3_ILi4EEES5_EEENS2_IJNS3_ILi1EEEiiiNS3_ILi144EEENS3_ILi512EEEEEES6_S4_EEDaRKT_RKT0_RKT1_RKT2_ENKUlRKT_T0_E_clINS2_IJNS2_IJS5_S5_EEENS2_IJiiEEES8_S8_EEENS_17integral_constantIiLi3EEEEEDaSQ_SR_)
$_ZN7cutlass13device_kernelIN5flash19enable_sm80_to_sm89INS1_16FlashAttnBwdSm80INS1_25CollectiveMainloopBwdSm80ILi2ELi2EN4cute5tupleIJNS5_1CILi128EEES8_NS7_ILi64EEEEEENS_10bfloat16_tEfNS_4arch4Sm80ELb1ELb0ELb1ELb0ELb1ELb0ELb0ELb0ELi2ELi4ELi4ELi4ELb0EEENS1_24CollectiveEpilogueBwdGQAISA_fSD_Li256ELb0ELb1EEENS1_25SingleTileBwdLPTSchedulerILb0ELi128ELb1EEEEEEEEEvNT_6ParamsE$_ZZN4cute6detail16composition_implINS_5tupleIJNS_1CILi16EEENS3_ILi2EEES5_S5_NS3_ILi4EEES5_EEENS2_IJNS3_ILi1EEEiiiNS3_ILi144EEENS3_ILi512EEEEEES6_S4_EEDaRKT_RKT0_RKT1_RKT2_ENKUlRKT_T0_E_clINS2_IJNS2_IJS5_S5_EEENS2_IJiiEEES8_S8_EEENS_17integral_constantIiLi3EEEEEDaSQ_SR_:
[----:B------:R-:W-:-:S05]  /*d3e0*/  IADD3 R5, R5, -c[0x0][0x20], RZ ;  /* 0x8000080005057a10 */ /* 0x000fca0007ffe0ff */
[----:B------:R1:W5:Y:S04]  /*d3f0*/  LDL R2, [R5] ;  /* 0x0000000005027983 */ /* 0x0003680000100800 */
[----:B------:R1:W5:Y:S01]  /*d400*/  LDL R3, [R5+0x4] ;  /* 0x0000040005037983 */ /* 0x0003620000100800 */
[----:B------:R-:W-:Y:S02]  /*d410*/  IADD3 R4, R1, 0x16c8, RZ ;  /* 0x000016c801047810 */ /* 0x000fe40007ffe0ff */
[----:B------:R-:W-:Y:S02]  /*d420*/  MOV R6, 0xd450 ;  /* 0x0000d45000067802 */ /* 0x000fe40000000f00 */
[----:B------:R-:W-:Y:S02]  /*d430*/  IADD3 R4, R4, c[0x0][0x20], RZ ;  /* 0x0000080004047a10 */ /* 0x000fe40007ffe0ff */
[----:B-1---5:R-:W-:Y:S05]  /*d440*/  CALL.REL.NOINC `($_ZN7cutlass13device_kernelIN5flash19enable_sm80_to_sm89INS1_16FlashAttnBwdSm80INS1_25CollectiveMainloopBwdSm80ILi2ELi2EN4cute5tupleIJNS5_1CILi128EEES8_NS7_ILi64EEEEEENS_10bfloat16_tEfNS_4arch4Sm80ELb1ELb0ELb1ELb0ELb1ELb0ELb0ELb0ELi2ELi4ELi4ELi4ELb0EEENS1_24CollectiveEpilogueBwdGQAISA_fSD_Li256ELb0ELb1EEENS1_25SingleTileBwdLPTSchedulerILb0ELi128ELb1EEEEEEEEEvNT_6ParamsE$_ZN4cute3eso3ESOILb1ELb0EJNS_5tupleIJNS_1CILi2EEES4_EEENS2_IJiiEEENS3_ILi1EEES7_EEC2ERKS5_RKS6_RKS7_SE_) ;  /* 0xffffb6d000007944 */ /* 0x022fea0003c3ffff */
[----:B-1----:R1:W5:Y:S01]  /*d450*/  LDL.64 R2, [R1+0x16c8] ;  /* 0x0016c80001027983 */ /* 0x0023620000100a00 */
[----:B------:R-:W-:-:S04]  /*d460*/  MOV R9, 0x0 ;  /* 0x0000000000097802 */ /* 0x000fc80000000f00 */
[----:B------:R-:W-:Y:S05]  /*d470*/  RET.REL.NODEC R8 `(_ZN7cutlass13device_kernelIN5flash19enable_sm80_to_sm89INS1_16FlashAttnBwdSm80INS1_25CollectiveMainloopBwdSm80ILi2ELi2EN4cute5tupleIJNS5_1CILi128EEES8_NS7_ILi64EEEEEENS_10bfloat16_tEfNS_4arch4Sm80ELb1ELb0ELb1ELb0ELb1ELb0ELb0ELb0ELi2ELi4ELi4ELi4ELb0EEENS1_24CollectiveEpilogueBwdGQAISA_fSD_Li256ELb0ELb1EEENS1_25SingleTileBwdLPTSchedulerILb0ELi128ELb1EEEEEEEEEvNT_6ParamsE) ;  /* 0xffff2b8008007950 */ /* 0x000fea0003c3ffff */
        .type           $_ZN7cutlass13device_kernelIN5flash19enable_sm80_to_sm89INS1_16FlashAttnBwdSm80INS1_25CollectiveMainloopBwdSm80ILi2ELi2EN4cute5tupleIJNS5_1CILi128EEES8_NS7_ILi64EEEEEENS_10bfloat16_tEfNS_4arch4Sm80ELb1ELb0ELb1ELb0ELb1ELb0ELb0ELb0ELi2ELi4ELi4ELi4ELb0EEENS1_24CollectiveEpilogueBwdGQAISA_fSD_Li256ELb0ELb1EEENS1_25SingleTileBwdLPTSchedulerILb0ELi128ELb1EEEEEEEEEvNT_6ParamsE$_ZZN4cute6detail16composition_implINS_5tupleIJNS_1CILi16EEENS3_ILi2EEES5_S5_NS3_ILi4EEES5_EEENS2_IJNS3_ILi1EEEiiiNS3_ILi144EEENS3_ILi512EEEEEES6_S4_EEDaRKT_RKT0_RKT1_RKT2_ENKUlRKT_T0_E_clINS2_IJNS2_IJS5_S5_EEENS2_IJiiEEES8_S8_EEENS_17integral_constantIiLi4EEEEEDaSQ_SR_,@function
        .size           $_ZN7cutlass13device_kernelIN5flash19enable_sm80_to_sm89INS1_16FlashAttnBwdSm80INS1_25CollectiveMainloopBwdSm80ILi2ELi2EN4cute5tupleIJNS5_1CILi128EEES8_NS7_ILi64EEEEEENS_10bfloat16_tEfNS_4arch4Sm80ELb1ELb0ELb1ELb0ELb1ELb0ELb0ELb0ELi2ELi4ELi4ELi4ELb0EEENS1_24CollectiveEpilogueBwdGQAISA_fSD_Li256ELb0ELb1EEENS1_25SingleTileBwdLPTSchedulerILb0ELi128ELb1EEEEEEEEEvNT_6ParamsE$_ZZN4cute6detail16composition_implINS_5tupleIJNS_1CILi16EEENS3_ILi2EEES5_S5_NS3_ILi4EEES5_EEENS2_IJNS3_ILi1EEEiiiNS3_ILi144EEENS3_ILi512EEEEEES6_S4_EEDaRKT_RKT0_RKT1_RKT2_ENKUlRKT_T0_E_clINS2_IJNS2_IJS5_S5_EEENS2_IJiiEEES8_S8_EEENS_17integral_constantIiLi4EEEEEDaSQ_SR_,($_ZN7cutlass13device_kernelIN5flash19enable_sm80_to_sm89INS1_16FlashAttnBwdSm80INS1_25CollectiveMainloopBwdSm80ILi2ELi2EN4cute5tupleIJNS5_1CILi128EEES8_NS7_ILi64EEEEEENS_10bfloat16_tEfNS_4arch4Sm80ELb1ELb0ELb1ELb0ELb1ELb0ELb0ELb0ELi2ELi4ELi4ELi4ELb0EEENS1_24CollectiveEpilogueBwdGQAISA_fSD_Li256ELb0ELb1EEENS1_25SingleTileBwdLPTSchedulerILb0ELi128ELb1EEEEEEEEEvNT_6ParamsE$_ZZN4cute6detail16composition_implINS_5tupleIJNS_1CILi8EEENS3_ILi2EEES5_S5_S4_S5_EEENS2_IJNS3_ILi1EEEiiiNS3_ILi72EEENS3_ILi512EEEEEENS2_IJNS2_IJS5_S5_EEES4_NS3_ILi4EEEEEENS2_IJNS2_IJS7_S4_EEENS3_ILi1024EEENS3_ILi16EEEEEEEEDaRKT_RKT0_RKT1_RKT2_ENKUlRKT_RKT0_E_clISB_SE_EEDaSW_SZ_ - $_ZN7cutlass13device_kernelIN5flash19enable_sm80_to_sm89INS1_16FlashAttnBwdSm80INS1_25CollectiveMainloopBwdSm80ILi2ELi2EN4cute5tupleIJNS5_1CILi128EEES8_NS7_ILi64EEEEEENS_10bfloat16_tEfNS_4arch4Sm80ELb1ELb0ELb1ELb0ELb1ELb0ELb0ELb0ELi2ELi4ELi4ELi4ELb0EEENS1_24CollectiveEpilogueBwdGQAISA_fSD_Li256ELb0ELb1EEENS1_25SingleTileBwdLPTSchedulerILb0ELi128ELb1EEEEEEEEEvNT_6ParamsE$_ZZN4cute6detail16composition_implINS_5tupleIJNS_1CILi16EEENS3_ILi2EEES5_S5_NS3_ILi4EEES5_EEENS2_IJNS3_ILi1EEEiiiNS3_ILi144EEENS3_ILi512EEEEEES6_S4_EEDaRKT_RKT0_RKT1_RKT2_ENKUlRKT_T0_E_clINS2_IJNS2_IJS5_S5_EEENS2_IJiiEEES8_S8_EEENS_17integral_constantIiLi4EEEEEDaSQ_SR_)
$_ZN7cutlass13device_kernelIN5flash19enable_sm80_to_sm89INS1_16FlashAttnBwdSm80INS1_25CollectiveMainloopBwdSm80ILi2ELi2EN4cute5tupleIJNS5_1CILi128EEES8_NS7_ILi64EEEEEENS_10bfloat16_tEfNS_4arch4Sm80ELb1ELb0ELb1ELb0ELb1ELb0ELb0ELb0ELi2ELi4ELi4ELi4ELb0EEENS1_24CollectiveEpilogueBwdGQAISA_fSD_Li256ELb0ELb1EEENS1_25SingleTileBwdLPTSchedulerILb0ELi128ELb1EEEEEEEEEvNT_6ParamsE$_ZZN4cute6detail16composition_implINS_5tupleIJNS_1CILi16EEENS3_ILi2EEES5_S5_NS3_ILi4EEES5_EEENS2_IJNS3_ILi1EEEiiiNS3_ILi144EEENS3_ILi512EEEEEES6_S4_EEDaRKT_RKT0_RKT1_RKT2_ENKUlRKT_T0_E_clINS2_IJNS2_IJS5_S5_EEENS2_IJiiEEES8_S8_EEENS_17integral_constantIiLi4EEEEEDaSQ_SR_:
        /* <DEDUP_REMOVED lines=10> */
        .type           $_ZN7cutlass13device_kernelIN5flash19enable_sm80_to_sm89INS1_16FlashAttnBwdSm80INS1_25CollectiveMainloopBwdSm80ILi2ELi2EN4cute5tupleIJNS5_1CILi128EEES8_NS7_ILi64EEEEEENS_10bfloat16_tEfNS_4arch4Sm80ELb1ELb0ELb1ELb0ELb1ELb0ELb0ELb0ELi2ELi4ELi4ELi4ELb0EEENS1_24CollectiveEpilogueBwdGQAISA_fSD_Li256ELb0ELb1EEENS1_25SingleTileBwdLPTSchedulerILb0ELi128ELb1EEEEEEEEEvNT_6ParamsE$_ZZN4cute6detail16composition_implINS_5tupleIJNS_1CILi8EEENS3_ILi2EEES5_S5_S4_S5_EEENS2_IJNS3_ILi1EEEiiiNS3_ILi72EEENS3_ILi512EEEEEENS2_IJNS2_IJS5_S5_EEES4_NS3_ILi4EEEEEENS2_IJNS2_IJS7_S4_EEENS3_ILi1024EEENS3_ILi16EEEEEEEEDaRKT_RKT0_RKT1_RKT2_ENKUlRKT_RKT0_E_clISB_SE_EEDaSW_SZ_,@function
        .size           $_ZN7cutlass13device_kernelIN5flash19enable_sm80_to_sm89INS1_16FlashAttnBwdSm80INS1_25CollectiveMainloopBwdSm80ILi2ELi2EN4cute5tupleIJNS5_1CILi128EEES8_NS7_ILi64EEEEEENS_10bfloat16_tEfNS_4arch4Sm80ELb1ELb0ELb1ELb0ELb1ELb0ELb0ELb0ELi2ELi4ELi4ELi4ELb0EEENS1_24CollectiveEpilogueBwdGQAISA_fSD_Li256ELb0ELb1EEENS1_25SingleTileBwdLPTSchedulerILb0ELi128ELb1EEEEEEEEEvNT_6ParamsE$_ZZN4cute6detail16composition_implINS_5tupleIJNS_1CILi8EEENS3_ILi2EEES5_S5_S4_S5_EEENS2_IJNS3_ILi1EEEiiiNS3_ILi72EEENS3_ILi512EEEEEENS2_IJNS2_IJS5_S5_EEES4_NS3_ILi4EEEEEENS2_IJNS2_IJS7_S4_EEENS3_ILi1024EEENS3_ILi16EEEEEEEEDaRKT_RKT0_RKT1_RKT2_ENKUlRKT_RKT0_E_clISB_SE_EEDaSW_SZ_,($_ZN7cutlass13device_kernelIN5flash19enable_sm80_to_sm89INS1_16FlashAttnBwdSm80INS1_25CollectiveMainloopBwdSm80ILi2ELi2EN4cute5tupleIJNS5_1CILi128EEES8_NS7_ILi64EEEEEENS_10bfloat16_tEfNS_4arch4Sm80ELb1ELb0ELb1ELb0ELb1ELb0ELb0ELb0ELi2ELi4ELi4ELi4ELb0EEENS1_24CollectiveEpilogueBwdGQAISA_fSD_Li256ELb0ELb1EEENS1_25SingleTileBwdLPTSchedulerILb0ELi128ELb1EEEEEEEEEvNT_6ParamsE$_ZZN4cute6detail16composition_implINS_5tupleIJNS_1CILi8EEENS3_ILi2EEES5_S5_S4_S5_EEENS2_IJNS3_ILi1EEEiiiNS3_ILi72EEENS3_ILi512EEEEEENS2_IJNS2_IJS5_S5_EEES4_NS3_ILi4EEEEEENS2_IJNS2_IJS7_S4_EEENS3_ILi1024EEENS3_ILi16EEEEEEEEDaRKT_RKT0_RKT1_RKT2_ENKUlRKT_RKT0_E_clISC_SG_EEDaSW_SZ_ - $_ZN7cutlass13device_kernelIN5flash19enable_sm80_to_sm89INS1_16FlashAttnBwdSm80INS1_25CollectiveMainloopBwdSm80ILi2ELi2EN4cute5tupleIJNS5_1CILi128EEES8_NS7_ILi64EEEEEENS_10bfloat16_tEfNS_4arch4Sm80ELb1ELb0ELb1ELb0ELb1ELb0ELb0ELb0ELi2ELi4ELi4ELi4ELb0EEENS1_24CollectiveEpilogueBwdGQAISA_fSD_Li256ELb0ELb1EEENS1_25SingleTileBwdLPTSchedulerILb0ELi128ELb1EEEEEEEEEvNT_6ParamsE$_ZZN4cute6detail16composition_implINS_5tupleIJNS_1CILi8EEENS3_ILi2EEES5_S5_S4_S5_EEENS2_IJNS3_ILi1EEEiiiNS3_ILi72EEENS3_ILi512EEEEEENS2_IJNS2_IJS5_S5_EEES4_NS3_ILi4EEEEEENS2_IJNS2_IJS7_S4_EEENS3_ILi1024EEENS3_ILi16EEEEEEEEDaRKT_RKT0_RKT1_RKT2_ENKUlRKT_RKT0_E_clISB_SE_EEDaSW_SZ_)
$_ZN7cutlass13device_kernelIN5flash19enable_sm80_to_sm89INS1_16FlashAttnBwdSm80INS1_25CollectiveMainloopBwdSm80ILi2ELi2EN4cute5tupleIJNS5_1CILi128EEES8_NS7_ILi64EEEEEENS_10bfloat16_tEfNS_4arch4Sm80ELb1ELb0ELb1ELb0ELb1ELb0ELb0ELb0ELi2ELi4ELi4ELi4ELb0EEENS1_24CollectiveEpilogueBwdGQAISA_fSD_Li256ELb0ELb1EEENS1_25SingleTileBwdLPTSchedulerILb0ELi128ELb1EEEEEEEEEvNT_6ParamsE$_ZZN4cute6detail16composition_implINS_5tupleIJNS_1CILi8EEENS3_ILi2EEES5_S5_S4_S5_EEENS2_IJNS3_ILi1EEEiiiNS3_ILi72EEENS3_ILi512EEEEEENS2_IJNS2_IJS5_S5_EEES4_NS3_ILi4EEEEEENS2_IJNS2_IJS7_S4_EEENS3_ILi1024EEENS3_ILi16EEEEEEEEDaRKT_RKT0_RKT1_RKT2_ENKUlRKT_RKT0_E_clISB_SE_EEDaSW_SZ_:
[----:B------:R-:W-:Y:S02]  /*d520*/  IADD3 R34, R1, 0x1380, RZ ;  /* 0x0000138001227810 */ /* 0x000fe40007ffe0ff */
[----:B------:R-:W-:Y:S02]  /*d530*/  MOV R68, 0xd570 ;  /* 0x0000d57000447802 */ /* 0x000fe40000000f00 */
[----:B------:R-:W-:-:S04]  /*d540*/  IADD3 R34, R34, c[0x0][0x20], RZ ;  /* 0x0000080022227a10 */ /* 0x000fc80007ffe0ff */
[----:B------:R-:W-:Y:S02]  /*d550*/  IADD3 R62, R34, 0x4, RZ ;  /* 0x00000004223e7810 */ /* 0x000fe40007ffe0ff */
[----:B------:R-:W-:Y:S05]  /*d560*/  CALL.REL.NOINC `($_ZN7cutlass13device_kernelIN5flash19enable_sm80_to_sm89INS1_16FlashAttnBwdSm80INS1_25CollectiveMainloopBwdSm80ILi2ELi2EN4cute5tupleIJNS5_1CILi128EEES8_NS7_ILi64EEEEEENS_10bfloat16_tEfNS_4arch4Sm80ELb1ELb0ELb1ELb0ELb1ELb0ELb0ELb0ELi2ELi4ELi4ELi4ELb0EEENS1_24CollectiveEpilogueBwdGQAISA_fSD_Li256ELb0ELb1EEENS1_25SingleTileBwdLPTSchedulerILb0ELi128ELb1EEEEEEEEEvNT_6ParamsE$_ZZN4cute6detail16composition_implINS_5tupleIJNS_1CILi8EEENS3_ILi2EEES5_S5_S4_S5_EEENS2_IJNS3_ILi1EEEiiiNS3_ILi72EEENS3_ILi512EEEEEENS2_IJS5_S5_EEENS2_IJS7_S4_EEEEEDaRKT_RKT0_RKT1_RKT2_ENKUlRKT_RKT0_E_clIS5_S4_EEDaSR_SU_) ;  /* 0x000009d000007944 */ /* 0x000fea0003c00000 */
[----:B------:R-:W-:Y:S02]  /*d570*/  MOV R4, 0xd590 ;  /* 0x0000d59000047802 */ /* 0x000fe40000000f00 */
[----:B-1---5:R-:W-:Y:S05]  /*d580*/  CALL.REL.NOINC `($_ZN7cutlass13device_kernelIN5flash19enable_sm80_to_sm89INS1_16FlashAttnBwdSm80INS1_25CollectiveMainloopBwdSm80ILi2ELi2EN4cute5tupleIJNS5_1CILi128EEES8_NS7_ILi64EEEEEENS_10bfloat16_tEfNS_4arch4Sm80ELb1ELb0ELb1ELb0ELb1ELb0ELb0ELb0ELi2ELi4ELi4ELi4ELb0EEENS1_24CollectiveEpilogueBwdGQAISA_fSD_Li256ELb0ELb1EEENS1_25SingleTileBwdLPTSchedulerILb0ELi128ELb1EEEEEEEEEvNT_6ParamsE$_ZN4cute3eso3ESOILb1ELb0EJNS_1CILi1EEEiEEC2ERKS3_RKi) ;  /* 0xffffa69000007944 */ /* 0x022fea0003c3ffff */
[----:B-1----:R1:W5:Y:S01]  /*d590*/  LDL R2, [R1+0x1384] ;  /* 0x0013840001027983 */ /* 0x0023620000100800 */
[----:B------:R-:W-:-:S03]  /*d5a0*/  MOV R6, 0xd5c0 ;  /* 0x0000d5c000067802 */ /* 0x000fc60000000f00 */
[----:B-1---5:R-:W-:Y:S05]  /*d5b0*/  CALL.REL.NOINC `($_ZN7cutlass13device_kernelIN5flash19enable_sm80_to_sm89INS1_16FlashAttnBwdSm80INS1_25CollectiveMainloopBwdSm80ILi2ELi2EN4cute5tupleIJNS5_1CILi128EEES8_NS7_ILi64EEEEEENS_10bfloat16_tEfNS_4arch4Sm80ELb1ELb0ELb1ELb0ELb1ELb0ELb0ELb0ELi2ELi4ELi4ELi4ELb0EEENS1_24CollectiveEpilogueBwdGQAISA_fSD_Li256ELb0ELb1EEENS1_25SingleTileBwdLPTSchedulerILb0ELi128ELb1EEEEEEEEEvNT_6ParamsE$_ZN4cute5tupleIJNS0_IJNS_1CILi2EEES2_EEENS0_IJNS1_ILi1EEEiEEEEEC2ERKS3_RKS5_) ;  /* 0xffffd53000007944 */ /* 0x022fea0003c3ffff */
[----:B------:R1:W5:Y:S01]  /*d5c0*/  LDL R34, [R1+0x1380] ;  /* 0x0013800001227983 */ /* 0x0003620000100800 */
[----:B------:R-:W-:Y:S02]  /*d5d0*/  MOV R2, R10 ;  /* 0x0000000a00027202 */ /* 0x000fe40000000f00 */
[----:B------:R-:W-:-:S04]  /*d5e0*/  MOV R3, 0x0 ;  /* 0x0000000000037802 */ /* 0x000fc80000000f00 */
[----:B------:R-:W-:Y:S05]  /*d5f0*/  RET.REL.NODEC R2 `(_ZN7cutlass13device_kernelIN5flash19enable_sm80_to_sm89INS1_16FlashAttnBwdSm80INS1_25CollectiveMainloopBwdSm80ILi2ELi2EN4cute5tupleIJNS5_1CILi128EEES8_NS7_ILi64EEEEEENS_10bfloat16_tEfNS_4arch4Sm80ELb1ELb0ELb1ELb0ELb1ELb0ELb0ELb0ELi2ELi4ELi4ELi4ELb0EEENS1_24CollectiveEpilogueBwdGQAISA_fSD_Li256ELb0ELb1EEENS1_25SingleTileBwdLPTSchedulerILb0ELi128ELb1EEEEEEEEEvNT_6ParamsE) ;  /* 0xffff2a0002007950 */ /* 0x000fea0003c3ffff */
        .type           $_ZN7cutlass13device_kernelIN5flash19enable_sm80_to_sm89INS1_16FlashAttnBwdSm80INS1_25CollectiveMainloopBwdSm80ILi2ELi2EN4cute5tupleIJNS5_1CILi128EEES8_NS7_ILi64EEEEEENS_10bfloat16_tEfNS_4arch4Sm80ELb1ELb0ELb1ELb0ELb1ELb0ELb0ELb0ELi2ELi4ELi4ELi4ELb0EEENS1_24CollectiveEpilogueBwdGQAISA_fSD_Li256ELb0ELb1EEENS1_25SingleTileBwdLPTSchedulerILb0ELi128ELb1EEEEEEEEEvNT_6ParamsE$_ZZN4cute6detail16composition_implINS_5tupleIJNS_1CILi8EEENS3_ILi2EEES5_S5_S4_S5_EEENS2_IJNS3_ILi1EEEiiiNS3_ILi72EEENS3_ILi512EEEEEENS2_IJNS2_IJS5_S5_EEES4_NS3_ILi4EEEEEENS2_IJNS2_IJS7_S4_EEENS3_ILi1024EEENS3_ILi16EEEEEEEEDaRKT_RKT0_RKT1_RKT2_ENKUlRKT_RKT0_E_clISC_SG_EEDaSW_SZ_,@function
        .size           $_ZN7cutlass13device_kernelIN5flash19enable_sm80_to_sm89INS1_16FlashAttnBwdSm80INS1_25CollectiveMainloopBwdSm80ILi2ELi2EN4cute5tupleIJNS5_1CILi128EEES8_NS7_ILi64EEEEEENS_10bfloat16_tEfNS_4arch4Sm80ELb1ELb0ELb1ELb0ELb1ELb0ELb0ELb0ELi2ELi4ELi4ELi4ELb0EEENS1_24CollectiveEpilogueBwdGQAISA_fSD_Li256ELb0ELb1EEENS1_25SingleTileBwdLPTSchedulerILb0ELi128ELb1EEEEEEEEEvNT_6ParamsE$_ZZN4cute6detail16composition_implINS_5tupleIJNS_1CILi8EEENS3_ILi2EEES5_S5_S4_S5_EEENS2_IJNS3_ILi1EEEiiiNS3_ILi72EEENS3_ILi512EEEEEENS2_IJNS2_IJS5_S5_EEES4_NS3_ILi4EEEEEENS2_IJNS2_IJS7_S4_EEENS3_ILi1024EEENS3_ILi16EEEEEEEEDaRKT_RKT0_RKT1_RKT2_ENKUlRKT_RKT0_E_clISC_SG_EEDaSW_SZ_,($_ZN7cutlass13device_kernelIN5flash19enable_sm80_to_sm89INS1_16FlashAttnBwdSm80INS1_25CollectiveMainloopBwdSm80ILi2ELi2EN4cute5tupleIJNS5_1CILi128EEES8_NS7_ILi64EEEEEENS_10bfloat16_tEfNS_4arch4Sm80ELb1ELb0ELb1ELb0ELb1ELb0ELb0ELb0ELi2ELi4ELi4ELi4ELb0EEENS1_24CollectiveEpilogueBwdGQAISA_fSD_Li256ELb0ELb1EEENS1_25SingleTileBwdLPTSchedulerILb0ELi128ELb1EEEEEEEEEvNT_6ParamsE$_ZZN4cute6detail16composition_implINS_5tupleIJNS_1CILi8EEENS3_ILi2EEES5_S5_S4_S5_EEENS2_IJNS3_ILi1EEEiiiNS3_ILi72EEENS3_ILi512EEEEEENS2_IJNS2_IJS5_S5_S5_EEES5_NS2_IJNS3_ILi4EEES5_EEEEEENS2_IJNS2_IJS7_S9_S4_EEENS3_ILi4096EEENS2_IJNS3_ILi16EEENS3_ILi8192EEEEEEEEEEEDaRKT_RKT0_RKT1_RKT2_ENKUlRKT_RKT0_E_clISB_SF_EEDaSZ_S12_ - $_ZN7cutlass13device_kernelIN5flash19enable_sm80_to_sm89INS1_16FlashAttnBwdSm80INS1_25CollectiveMainloopBwdSm80ILi2ELi2EN4cute5tupleIJNS5_1CILi128EEES8_NS7_ILi64EEEEEENS_10bfloat16_tEfNS_4arch4Sm80ELb1ELb0ELb1ELb0ELb1ELb0ELb0ELb0ELi2ELi4ELi4ELi4ELb0EEENS1_24CollectiveEpilogueBwdGQAISA_fSD_Li256ELb0ELb1EEENS1_25SingleTileBwdLPTSchedulerILb0ELi128ELb1EEEEEEEEEvNT_6ParamsE$_ZZN4cute6detail16composition_implINS_5tupleIJNS_1CILi8EEENS3_ILi2EEES5_S5_S4_S5_EEENS2_IJNS3_ILi1EEEiiiNS3_ILi72EEENS3_ILi512EEEEEENS2_IJNS2_IJS5_S5_EEES4_NS3_ILi4EEEEEENS2_IJNS2_IJS7_S4_EEENS3_ILi1024EEENS3_ILi16EEEEEEEEDaRKT_RKT0_RKT1_RKT2_ENKUlRKT_RKT0_E_clISC_SG_EEDaSW_SZ_)
$_ZN7cutlass13device_kernelIN5flash19enable_sm80_to_sm89INS1_16FlashAttnBwdSm80INS1_25CollectiveMainloopBwdSm80ILi2ELi2EN4cute5tupleIJNS5_1CILi128EEES8_NS7_ILi64EEEEEENS_10bfloat16_tEfNS_4arch4Sm80ELb1ELb0ELb1ELb0ELb1ELb0ELb0ELb0ELi2ELi4ELi4ELi4ELb0EEENS1_24CollectiveEpilogueBwdGQAISA_fSD_Li256ELb0ELb1EEENS1_25SingleTileBwdLPTSchedulerILb0ELi128ELb1EEEEEEEEEvNT_6ParamsE$_ZZN4cute6detail16composition_implINS_5tupleIJNS_1CILi8EEENS3_ILi2EEES5_S5_S4_S5_EEENS2_IJNS3_ILi1EEEiiiNS3_ILi72EEENS3_ILi512EEEEEENS2_IJNS2_IJS5_S5_EEES4_NS3_ILi4EEEEEENS2_IJNS2_IJS7_S4_EEENS3_ILi1024EEENS3_ILi16EEEEEEEEDaRKT_RKT0_RKT1_RKT2_ENKUlRKT_RKT0_E_clISC_SG_EEDaSW_SZ_:
        /* <DEDUP_REMOVED lines=14> */
[----:B-1---5:R-:W-:Y:S05]  /*d6e0*/  CALL.REL.NOINC `($_ZN7cutlass13device_kernelIN5flash19enable_sm80_to_sm89INS1_16FlashAttnBwdSm80INS1_25CollectiveMainloopBwdSm80ILi2ELi2EN4cute5tupleIJNS5_1CILi128EEES8_NS7_ILi64EEEEEENS_10bfloat16_tEfNS_4arch4Sm80ELb1ELb0ELb1ELb0ELb1ELb0ELb0ELb0ELi2ELi4ELi4ELi4ELb0EEENS1_24CollectiveEpilogueBwdGQAISA_fSD_Li256ELb0ELb1EEENS1_25SingleTileBwdLPTSchedulerILb0ELi128ELb1EEEEEEEEEvNT_6ParamsE$_ZZN4cute6detail16composition_implINS_5tupleIJNS_1CILi8EEENS3_ILi2EEES5_S5_S4_S5_EEENS2_IJNS3_ILi1EEEiiiNS3_ILi72EEENS3_ILi512EEEEEENS3_ILi4EEENS3_ILi16EEEEEDaRKT_RKT0_RKT1_RKT2_ENKUlRKT_T0_E_clINS2_IJNS2_IJEEESV_SB_S7_EEENS_17integral_constantIiLi2EEEEEDaSR_SS_) ;  /* 0x00000d4000007944 */ /* 0x022fea0003c00000 */
[----:B-----5:R2:W-:Y:S04]  /*d6f0*/  STL [R1+0x1398], R2 ;  /* 0x0013980201007387 */ /* 0x0205e80000100800 */
[----:B------:R2:W-:Y:S04]  /*d700*/  STL.64 [R1+0x1390], R62 ;  /* 0x0013903e01007387 */ /* 0x0005e80000100a00 */
[----:B------:R2:W5:Y:S01]  /*d710*/  LDL R6, [R49+0x8] ;  /* 0x0000080031067983 */ /* 0x0005620000100800 */
[----:B------:R-:W-:Y:S02]  /*d720*/  IADD3 R10, R45, 0x18, RZ ;  /* 0x000000182d0a7810 */ /* 0x000fe40007ffe0ff */
[----:B------:R-:W-:-:S02]  /*d730*/  MOV R72, 0xd750 ;  /* 0x0000d75000487802 */ /* 0x000fc40000000f00 */
[----:B-12--5:R-:W-:Y:S05]  /*d740*/  CALL.REL.NOINC `($_ZN7cutlass13device_kernelIN5flash19enable_sm80_to_sm89INS1_16FlashAttnBwdSm80INS1_25CollectiveMainloopBwdSm80ILi2ELi2EN4cute5tupleIJNS5_1CILi128EEES8_NS7_ILi64EEEEEENS_10bfloat16_tEfNS_4arch4Sm80ELb1ELb0ELb1ELb0ELb1ELb0ELb0ELb0ELi2ELi4ELi4ELi4ELb0EEENS1_24CollectiveEpilogueBwdGQAISA_fSD_Li256ELb0ELb1EEENS1_25SingleTileBwdLPTSchedulerILb0ELi128ELb1EEEEEEEEEvNT_6ParamsE$_ZZN4cute6detail16composition_implINS_5tupleIJNS_1CILi8EEENS3_ILi2EEES5_S5_S4_S5_EEENS2_IJNS3_ILi1EEEiiiNS3_ILi72EEENS3_ILi512EEEEEENS3_ILi4EEENS3_ILi16EEEEEDaRKT_RKT0_RKT1_RKT2_ENKUlRKT_T0_E_clINS2_IJNS2_IJS5_EEENS2_IJiEEES5_S7_EEENS_17integral_constantIiLi3EEEEEDaSR_SS_) ;  /* 0x00000db000007944 */ /* 0x026fea0003c00000 */
[----:B------:R-:W2:Y:S01]  /*d750*/  LDL.64 R62, [R1+0x1390] ;  /* 0x00139000013e7983 */ /* 0x000ea20000100a00 */
[----:B------:R-:W-:-:S02]  /*d760*/  IADD3 R5, R45, 0x8, RZ ;  /* 0x000000082d057810 */ /* 0x000fc40007ffe0ff */
[----:B------:R-:W-:Y:S01]  /*d770*/  MOV R8, 0xd7b0 ;  /* 0x0000d7b000087802 */ /* 0x000fe20000000f00 */
[----:B-----5:R3:W-:Y:S04]  /*d780*/  STL.64 [R1+0x1388], R2 ;  /* 0x0013880201007387 */ /* 0x0207e80000100a00 */
[----:B--2---:R3:W-:Y:S02]  /*d790*/  STL.64 [R1+0x1380], R62 ;  /* 0x0013803e01007387 */ /* 0x0047e40000100a00 */
[----:B-1-3--:R-:W-:Y:S05]  /*d7a0*/  CALL.REL.NOINC `($_ZN7cutlass13device_kernelIN5flash19enable_sm80_to_sm89INS1_16FlashAttnBwdSm80INS1_25CollectiveMainloopBwdSm80ILi2ELi2EN4cute5tupleIJNS5_1CILi128EEES8_NS7_ILi64EEEEEENS_10bfloat16_tEfNS_4arch4Sm80ELb1ELb0ELb1ELb0ELb1ELb0ELb0ELb0ELi2ELi4ELi4ELi4ELb0EEENS1_24CollectiveEpilogueBwdGQAISA_fSD_Li256ELb0ELb1EEENS1_25SingleTileBwdLPTSchedulerILb0ELi128ELb1EEEEEEEEEvNT_6ParamsE$_ZZN4cute6detail16composition_implINS_5tupleIJNS_1CILi8EEENS3_ILi2EEES5_S5_S4_S5_EEENS2_IJNS3_ILi1EEEiiiNS3_ILi72EEENS3_ILi512EEEEEENS3_ILi4EEENS3_ILi16EEEEEDaRKT_RKT0_RKT1_RKT2_ENKUlRKT_T0_E_clINS2_IJNS2_IJS5_S5_EEENS2_IJiiEEES7_S7_EEENS_17integral_constantIiLi4EEEEEDaSR_SS_) ;  /* 0x00000e5000007944 */ /* 0x00afea0003c00000 */
[----:B-----5:R-:W-:Y:S01]  /*d7b0*/  IMAD.MOV.U32 R8, RZ, RZ, R3 ;  /* 0x000000ffff087224 */ /* 0x020fe200078e0003 */
[----:B------:R-:W-:Y:S02]  /*d7c0*/  MOV R3, R7 ;  /* 0x0000000700037202 */ /* 0x000fe40000000f00 */
[----:B------:R-:W-:Y:S02]  /*d7d0*/  MOV R6, 0xd7f0 ;  /* 0x0000d7f000067802 */ /* 0x000fe40000000f00 */
[----:B-1----:R-:W-:Y:S05]  /*d7e0*/  CALL.REL.NOINC `($_ZN7cutlass13device_kernelIN5flash19enable_sm80_to_sm89INS1_16FlashAttnBwdSm80INS1_25CollectiveMainloopBwdSm80ILi2ELi2EN4cute5tupleIJNS5_1CILi128EEES8_NS7_ILi64EEEEEENS_10bfloat16_tEfNS_4arch4Sm80ELb1ELb0ELb1ELb0ELb1ELb0ELb0ELb0ELi2ELi4ELi4ELi4ELb0EEENS1_24CollectiveEpilogueBwdGQAISA_fSD_Li256ELb0ELb1EEENS1_25SingleTileBwdLPTSchedulerILb0ELi128ELb1EEEEEEEEEvNT_6ParamsE$_ZN4cute5tupleIJNS0_IJNS_1CILi2EEES2_EEENS0_IJiiEEEEEC2ERKS3_RKS4_) ;  /* 0xffffd3f000007944 */ /* 0x002fea0003c3ffff */
[----:B------:R1:W5:Y:S01]  /*d7f0*/  LDL.64 R2, [R1+0x13b0] ;  /* 0x0013b00001027983 */ /* 0x0003620000100a00 */
[----:B------:R-:W-:-:S04]  /*d800*/  MOV R45, 0x0 ;  /* 0x00000000002d7802 */ /* 0x000fc80000000f00 */
[----:B------:R-:W-:Y:S05]  /*d810*/  RET.REL.NODEC R44 `(_ZN7cutlass13device_kernelIN5flash19enable_sm80_to_sm89INS1_16FlashAttnBwdSm80INS1_25CollectiveMainloopBwdSm80ILi2ELi2EN4cute5tupleIJNS5_1CILi128EEES8_NS7_ILi64EEEEEENS_10bfloat16_tEfNS_4arch4Sm80ELb1ELb0ELb1ELb0ELb1ELb0ELb0ELb0ELi2ELi4ELi4ELi4ELb0EEENS1_24CollectiveEpilogueBwdGQAISA_fSD_Li256ELb0ELb1EEENS1_25SingleTileBwdLPTSchedulerILb0ELi128ELb1EEEEEEEEEvNT_6ParamsE) ;  /* 0xffff27e02c007950 */ /* 0x000fea0003c3ffff */
        .type           $_ZN7cutlass13device_kernelIN5flash19enable_sm80_to_sm89INS1_16FlashAttnBwdSm80INS1_25CollectiveMainloopBwdSm80ILi2ELi2EN4cute5tupleIJNS5_1CILi128EEES8_NS7_ILi64EEEEEENS_10bfloat16_tEfNS_4arch4Sm80ELb1ELb0ELb1ELb0ELb1ELb0ELb0ELb0ELi2ELi4ELi4ELi4ELb0EEENS1_24CollectiveEpilogueBwdGQAISA_fSD_Li256ELb0ELb1EEENS1_25SingleTileBwdLPTSchedulerILb0ELi128ELb1EEEEEEEEEvNT_6ParamsE$_ZZN4cute6detail16composition_implINS_5tupleIJNS_1CILi8EEENS3_ILi2EEES5_S5_S4_S5_EEENS2_IJNS3_ILi1EEEiiiNS3_ILi72EEENS3_ILi512EEEEEENS2_IJNS2_IJS5_S5_S5_EEES5_NS2_IJNS3_ILi4EEES5_EEEEEENS2_IJNS2_IJS7_S9_S4_EEENS3_ILi4096EEENS2_IJNS3_ILi16EEENS3_ILi8192EEEEEEEEEEEDaRKT_RKT0_RKT1_RKT2_ENKUlRKT_RKT0_E_clISB_SF_EEDaSZ_S12_,@function
        .size           $_ZN7cutlass13device_kernelIN5flash19enable_sm80_to_sm89INS1_16FlashAttnBwdSm80INS1_25CollectiveMainloopBwdSm80ILi2ELi2EN4cute5tupleIJNS5_1CILi128EEES8_NS7_ILi64EEEEEENS_10bfloat16_tEfNS_4arch4Sm80ELb1ELb0ELb1ELb0ELb1ELb0ELb0ELb0ELi2ELi4ELi4ELi4ELb0EEENS1_24CollectiveEpilogueBwdGQAISA_fSD_Li256ELb0ELb1EEENS1_25SingleTileBwdLPTSchedulerILb0ELi128ELb1EEEEEEEEEvNT_6ParamsE$_ZZN4cute6detail16composition_implINS_5tupleIJNS_1CILi8EEENS3_ILi2EEES5_S5_S4_S5_EEENS2_IJNS3_ILi1EEEiiiNS3_ILi72EEENS3_ILi512EEEEEENS2_IJNS2_IJS5_S5_S5_EEES5_NS2_IJNS3_ILi4EEES5_EEEEEENS2_IJNS2_IJS7_S9_S4_EEENS3_ILi4096EEENS2_IJNS3_ILi16EEENS3_ILi8192EEEEEEEEEEEDaRKT_RKT0_RKT1_RKT2_ENKUlRKT_RKT0_E_clISB_SF_EEDaSZ_S12_,($_ZN7cutlass13device_kernelIN5flash19enable_sm80_to_sm89INS1_16FlashAttnBwdSm80INS1_25CollectiveMainloopBwdSm80ILi2ELi2EN4cute5tupleIJNS5_1CILi128EEES8_NS7_ILi64EEEEEENS_10bfloat16_tEfNS_4arch4Sm80ELb1ELb0ELb1ELb0ELb1ELb0ELb0ELb0ELi2ELi4ELi4ELi4ELb0EEENS1_24CollectiveEpilogueBwdGQAISA_fSD_Li256ELb0ELb1EEENS1_25SingleTileBwdLPTSchedulerILb0ELi128ELb1EEEEEEEEEvNT_6ParamsE$_ZZN4cute6detail16composition_implINS_5tupleIJNS_1CILi8EEENS3_ILi2EEES5_S5_S4_S5_EEENS2_IJNS3_ILi1EEEiiiNS3_ILi72EEENS3_ILi512EEEEEENS2_IJNS2_IJS5_S5_S5_EEES5_NS2_IJNS3_ILi4EEES5_EEEEEENS2_IJNS2_IJS7_S9_S4_EEENS3_ILi4096EEENS2_IJNS3_ILi16EEENS3_ILi8192EEEEEEEEEEEDaRKT_RKT0_RKT1_RKT2_ENKUlRKT_RKT0_E_clISD_SJ_EEDaSZ_S12_ - $_ZN7cutlass13device_kernelIN5flash19enable_sm80_to_sm89INS1_16FlashAttnBwdSm80INS1_25CollectiveMainloopBwdSm80ILi2ELi2EN4cute5tupleIJNS5_1CILi128EEES8_NS7_ILi64EEEEEENS_10bfloat16_tEfNS_4arch4Sm80ELb1ELb0ELb1ELb0ELb1ELb0ELb0ELb0ELi2ELi4ELi4ELi4ELb0EEENS1_24CollectiveEpilogueBwdGQAISA_fSD_Li256ELb0ELb1EEENS1_25SingleTileBwdLPTSchedulerILb0ELi128ELb1EEEEEEEEEvNT_6ParamsE$_ZZN4cute6detail16composition_implINS_5tupleIJNS_1CILi8EEENS3_ILi2EEES5_S5_S4_S5_EEENS2_IJNS3_ILi1EEEiiiNS3_ILi72EEENS3_ILi512EEEEEENS2_IJNS2_IJS5_S5_S5_EEES5_NS2_IJNS3_ILi4EEES5_EEEEEENS2_IJNS2_IJS7_S9_S4_EEENS3_ILi4096EEENS2_IJNS3_ILi16EEENS3_ILi8192EEEEEEEEEEEDaRKT_RKT0_RKT1_RKT2_ENKUlRKT_RKT0_E_clISB_SF_EEDaSZ_S12_)
$_ZN7cutlass13device_kernelIN5flash19enable_sm80_to_sm89INS1_16FlashAttnBwdSm80INS1_25CollectiveMainloopBwdSm80ILi2ELi2EN4cute5tupleIJNS5_1CILi128EEES8_NS7_ILi64EEEEEENS_10bfloat16_tEfNS_4arch4Sm80ELb1ELb0ELb1ELb0ELb1ELb0ELb0ELb0ELi2ELi4ELi4ELi4ELb0EEENS1_24CollectiveEpilogueBwdGQAISA_fSD_Li256ELb0ELb1EEENS1_25SingleTileBwdLPTSchedulerILb0ELi128ELb1EEEEEEEEEvNT_6ParamsE$_ZZN4cute6detail16composition_implINS_5tupleIJNS_1CILi8EEENS3_ILi2EEES5_S5_S4_S5_EEENS2_IJNS3_ILi1EEEiiiNS3_ILi72EEENS3_ILi512EEEEEENS2_IJNS2_IJS5_S5_S5_EEES5_NS2_IJNS3_ILi4EEES5_EEEEEENS2_IJNS2_IJS7_S9_S4_EEENS3_ILi4096EEENS2_IJNS3_ILi16EEENS3_ILi8192EEEEEEEEEEEDaRKT_RKT0_RKT1_RKT2_ENKUlRKT_RKT0_E_clISB_SF_EEDaSZ_S12_:
[----:B------:R-:W-:Y:S01]  /*d820*/  IADD3 R77, R1, 0x1680, RZ ;  /* 0x00001680014d7810 */ /* 0x000fe20007ffe0ff */
[----:B------:R-:W-:Y:S01]  /*d830*/  IMAD.MOV.U32 R72, RZ, RZ, R70 ;  /* 0x000000ffff487224 */ /* 0x000fe200078e0046 */
[----:B------:R-:W-:Y:S01]  /*d840*/  MOV R10, 0xd890 ;  /* 0x0000d890000a7802 */ /* 0x000fe20000000f00 */
[----:B------:R-:W-:Y:S01]  /*d850*/  IMAD.MOV.U32 R5, RZ, RZ, R65 ;  /* 0x000000ffff057224 */ /* 0x000fe200078e0041 */
[----:B------:R-:W-:-:S04]  /*d860*/  IADD3 R77, R77, c[0x0][0x20], RZ ;  /* 0x000008004d4d7a10 */ /* 0x000fc80007ffe0ff */
[----:B------:R-:W-:Y:S02]  /*d870*/  IADD3 R86, R77, 0x4, RZ ;  /* 0x000000044d567810 */ /* 0x000fe40007ffe0ff */
[----:B------:R-:W-:Y:S05]  /*d880*/  CALL.REL.NOINC `($_ZN7cutlass13device_kernelIN5flash19enable_sm80_to_sm89INS1_16FlashAttnBwdSm80INS1_25CollectiveMainloopBwdSm80ILi2ELi2EN4cute5tupleIJNS5_1CILi128EEES8_NS7_ILi64EEEEEENS_10bfloat16_tEfNS_4arch4Sm80ELb1ELb0ELb1ELb0ELb1ELb0ELb0ELb0ELi2ELi4ELi4ELi4ELb0EEENS1_24CollectiveEpilogueBwdGQAISA_fSD_Li256ELb0ELb1EEENS1_25SingleTileBwdLPTSchedulerILb0ELi128ELb1EEEEEEEEEvNT_6ParamsE$_ZZN4cute6detail16composition_implINS_5tupleIJNS_1CILi8EEENS3_ILi2EEES5_S5_S4_S5_EEENS2_IJNS3_ILi1EEEiiiNS3_ILi72EEENS3_ILi512EEEEEENS2_IJS5_S5_S5_EEENS2_IJS7_S9_S4_EEEEEDaRKT_RKT0_RKT1_RKT2_ENKUlRKT_RKT0_E_clIS5_S4_EEDaSR_SU_) ;  /* 0x0000092000007944 */ /* 0x000fea0003c00000 */
[----:B-----5:R-:W-:Y:S02]  /*d890*/  MOV R3, R2 ;  /* 0x0000000200037202 */ /* 0x020fe40000000f00 */
[----:B------:R-:W-:Y:S02]  /*d8a0*/  MOV R2, 0xd8c0 ;  /* 0x0000d8c000027802 */ /* 0x000fe40000000f00 */
[----:B-1----:R-:W-:Y:S05]  /*d8b0*/  CALL.REL.NOINC `($_ZN7cutlass13device_kernelIN5flash19enable_sm80_to_sm89INS1_16FlashAttnBwdSm80INS1_25CollectiveMainloopBwdSm80ILi2ELi2EN4cute5tupleIJNS5_1CILi128EEES8_NS7_ILi64EEEEEENS_10bfloat16_tEfNS_4arch4Sm80ELb1ELb0ELb1ELb0ELb1ELb0ELb0ELb0ELi2ELi4ELi4ELi4ELb0EEENS1_24CollectiveEpilogueBwdGQAISA_fSD_Li256ELb0ELb1EEENS1_25SingleTileBwdLPTSchedulerILb0ELi128ELb1EEEEEEEEEvNT_6ParamsE$_ZN4cute3eso3ESOILb1ELb0EJNS_1CILi1EEENS2_ILi512EEEiEEC2ERKS3_RKS4_RKi) ;  /* 0xffffa16000007944 */ /* 0x002fea0003c3ffff */
[----:B------:R2:W5:Y:S01]  /*d8c0*/  LDL R2, [R1+0x1684] ;  /* 0x0016840001027983 */ /* 0x0005620000100800 */
[----:B------:R-:W-:-:S03]  /*d8d0*/  MOV R6, 0xd8f0 ;  /* 0x0000d8f000067802 */ /* 0x000fc60000000f00 */
[----:B-12--5:R-:W-:Y:S05]  /*d8e0*/  CALL.REL.NOINC `($_ZN7cutlass13device_kernelIN5flash19enable_sm80_to_sm89INS1_16FlashAttnBwdSm80INS1_25CollectiveMainloopBwdSm80ILi2ELi2EN4cute5tupleIJNS5_1CILi128EEES8_NS7_ILi64EEEEEENS_10bfloat16_tEfNS_4arch4Sm80ELb1ELb0ELb1ELb0ELb1ELb0ELb0ELb0ELi2ELi4ELi4ELi4ELb0EEENS1_24CollectiveEpilogueBwdGQAISA_fSD_Li256ELb0ELb1EEENS1_25SingleTileBwdLPTSchedulerILb0ELi128ELb1EEEEEEEEEvNT_6ParamsE$_ZN4cute5tupleIJNS0_IJNS_1CILi2EEES2_S2_EEENS0_IJNS1_ILi1EEENS1_ILi512EEEiEEEEEC2ERKS3_RKS6_) ;  /* 0xffffd34000007944 */ /* 0x026fea0003c3ffff */
[----:B------:R1:W5:Y:S01]  /*d8f0*/  LDL R77, [R1+0x1680] ;  /* 0x00168000014d7983 */ /* 0x0003620000100800 */
[----:B------:R-:W-:-:S04]  /*d900*/  MOV R91, 0x0 ;  /* 0x00000000005b7802 */ /* 0x000fc80000000f00 */
[----:B------:R-:W-:Y:S05]  /*d910*/  RET.REL.NODEC R90 `(_ZN7cutlass13device_kernelIN5flash19enable_sm80_to_sm89INS1_16FlashAttnBwdSm80INS1_25CollectiveMainloopBwdSm80ILi2ELi2EN4cute5tupleIJNS5_1CILi128EEES8_NS7_ILi64EEEEEENS_10bfloat16_tEfNS_4arch4Sm80ELb1ELb0ELb1ELb0ELb1ELb0ELb0ELb0ELi2ELi4ELi4ELi4ELb0EEENS1_24CollectiveEpilogueBwdGQAISA_fSD_Li256ELb0ELb1EEENS1_25SingleTileBwdLPTSchedulerILb0ELi128ELb1EEEEEEEEEvNT_6ParamsE) ;  /* 0xffff26e05a007950 */ /* 0x000fea0003c3ffff */
        .type           $_ZN7cutlass13device_kernelIN5flash19enable_sm80_to_sm89INS1_16FlashAttnBwdSm80INS1_25CollectiveMainloopBwdSm80ILi2ELi2EN4cute5tupleIJNS5_1CILi128EEES8_NS7_ILi64EEEEEENS_10bfloat16_tEfNS_4arch4Sm80ELb1ELb0ELb1ELb0ELb1ELb0ELb0ELb0ELi2ELi4ELi4ELi4ELb0EEENS1_24CollectiveEpilogueBwdGQAISA_fSD_Li256ELb0ELb1EEENS1_25SingleTileBwdLPTSchedulerILb0ELi128ELb1EEEEEEEEEvNT_6ParamsE$_ZZN4cute6detail16composition_implINS_5tupleIJNS_1CILi8EEENS3_ILi2EEES5_S5_S4_S5_EEENS2_IJNS3_ILi1EEEiiiNS3_ILi72EEENS3_ILi512EEEEEENS2_IJNS2_IJS5_S5_S5_EEES5_NS2_IJNS3_ILi4EEES5_EEEEEENS2_IJNS2_IJS7_S9_S4_EEENS3_ILi4096EEENS2_IJNS3_ILi16EEENS3_ILi8192EEEEEEEEEEEDaRKT_RKT0_RKT1_RKT2_ENKUlRKT_RKT0_E_clISD_SJ_EEDaSZ_S12_,@function
        .size           $_ZN7cutlass13device_kernelIN5flash19enable_sm80_to_sm89INS1_16FlashAttnBwdSm80INS1_25CollectiveMainloopBwdSm80ILi2ELi2EN4cute5tupleIJNS5_1CILi128EEES8_NS7_ILi64EEEEEENS_10bfloat16_tEfNS_4arch4Sm80ELb1ELb0ELb1ELb0ELb1ELb0ELb0ELb0ELi2ELi4ELi4ELi4ELb0EEENS1_24CollectiveEpilogueBwdGQAISA_fSD_Li256ELb0ELb1EEENS1_25SingleTileBwdLPTSchedulerILb0ELi128ELb1EEEEEEEEEvNT_6ParamsE$_ZZN4cute6detail16composition_implINS_5tupleIJNS_1CILi8EEENS3_ILi2EEES5_S5_S4_S5_EEENS2_IJNS3_ILi1EEEiiiNS3_ILi72EEENS3_ILi512EEEEEENS2_IJNS2_IJS5_S5_S5_EEES5_NS2_IJNS3_ILi4EEES5_EEEEEENS2_IJNS2_IJS7_S9_S4_EEENS3_ILi4096EEENS2_IJNS3_ILi16EEENS3_ILi8192EEEEEEEEEEEDaRKT_RKT0_RKT1_RKT2_ENKUlRKT_RKT0_E_clISD_SJ_EEDaSZ_S12_,($_ZN7cutlass13device_kernelIN5flash19enable_sm80_to_sm89INS1_16FlashAttnBwdSm80INS1_25CollectiveMainloopBwdSm80ILi2ELi2EN4cute5tupleIJNS5_1CILi128EEES8_NS7_ILi64EEEEEENS_10bfloat16_tEfNS_4arch4Sm80ELb1ELb0ELb1ELb0ELb1ELb0ELb0ELb0ELi2ELi4ELi4ELi4ELb0EEENS1_24CollectiveEpilogueBwdGQAISA_fSD_Li256ELb0ELb1EEENS1_25SingleTileBwdLPTSchedulerILb0ELi128ELb1EEEEEEEEEvNT_6ParamsE$_ZZN4cute6detail16composition_implINS_5tupleIJNS_1CILi8EEENS3_ILi2EEES5_S5_S4_S5_EEENS2_IJNS3_ILi1EEEiiiNS3_ILi72EEENS3_ILi512EEEEEENS2_IJNS2_IJS5_S5_S5_EEES5_NS3_ILi4EEEEEENS2_IJNS2_IJS7_S9_S4_EEENS3_ILi4096EEENS3_ILi16EEEEEEEEDaRKT_RKT0_RKT1_RKT2_ENKUlRKT_RKT0_E_clISB_SE_EEDaSW_SZ_ - $_ZN7cutlass13device_kernelIN5flash19enable_sm80_to_sm89INS1_16FlashAttnBwdSm80INS1_25CollectiveMainloopBwdSm80ILi2ELi2EN4cute5tupleIJNS5_1CILi128EEES8_NS7_ILi64EEEEEENS_10bfloat16_tEfNS_4arch4Sm80ELb1ELb0ELb1ELb0ELb1ELb0ELb0ELb0ELi2ELi4ELi4ELi4ELb0EEENS1_24CollectiveEpilogueBwdGQAISA_fSD_Li256ELb0ELb1EEENS1_25SingleTileBwdLPTSchedulerILb0ELi128ELb1EEEEEEEEEvNT_6ParamsE$_ZZN4cute6detail16composition_implINS_5tupleIJNS_1CILi8EEENS3_ILi2EEES5_S5_S4_S5_EEENS2_IJNS3_ILi1EEEiiiNS3_ILi72EEENS3_ILi512EEEEEENS2_IJNS2_IJS5_S5_S5_EEES5_NS2_IJNS3_ILi4EEES5_EEEEEENS2_IJNS2_IJS7_S9_S4_EEENS3_ILi4096EEENS2_IJNS3_ILi16EEENS3_ILi8192EEEEEEEEEEEDaRKT_RKT0_RKT1_RKT2_ENKUlRKT_RKT0_E_clISD_SJ_EEDaSZ_S12_)
$_ZN7cutlass13device_kernelIN5flash19enable_sm80_to_sm89INS1_16FlashAttnBwdSm80INS1_25CollectiveMainloopBwdSm80ILi2ELi2EN4cute5tupleIJNS5_1CILi128EEES8_NS7_ILi64EEEEEENS_10bfloat16_tEfNS_4arch4Sm80ELb1ELb0ELb1ELb0ELb1ELb0ELb0ELb0ELi2ELi4ELi4ELi4ELb0EEENS1_24CollectiveEpilogueBwdGQAISA_fSD_Li256ELb0ELb1EEENS1_25SingleTileBwdLPTSchedulerILb0ELi128ELb1EEEEEEEEEvNT_6ParamsE$_ZZN4cute6detail16composition_implINS_5tupleIJNS_1CILi8EEENS3_ILi2EEES5_S5_S4_S5_EEENS2_IJNS3_ILi1EEEiiiNS3_ILi72EEENS3_ILi512EEEEEENS2_IJNS2_IJS5_S5_S5_EEES5_NS2_IJNS3_ILi4EEES5_EEEEEENS2_IJNS2_IJS7_S9_S4_EEENS3_ILi4096EEENS2_IJNS3_ILi16EEENS3_ILi8192EEEEEEEEEEEDaRKT_RKT0_RKT1_RKT2_ENKUlRKT_RKT0_E_clISD_SJ_EEDaSZ_S12_:
[----:B------:R-:W-:Y:S01]  /*d920*/  IADD3 R2, R1, 0x1680, RZ ;  /* 0x0000168001027810 */ /* 0x000fe20007ffe0ff */
[----:B------:R-:W-:Y:S01]  /*d930*/  IMAD.MOV.U32 R3, RZ, RZ, R65 ;  /* 0x000000ffff037224 */ /* 0x000fe200078e0041 */
[----:B------:R-:W-:Y:S02]  /*d940*/  MOV R92, 0xd970 ;  /* 0x0000d970005c7802 */ /* 0x000fe40000000f00 */
[----:B------:R-:W-:Y:S02]  /*d950*/  IADD3 R65, R2, c[0x0][0x20], RZ ;  /* 0x0000080002417a10 */ /* 0x000fe40007ffe0ff */
[----:B------:R-:W-:Y:S05]  /*d960*/  CALL.REL.NOINC `($_ZN7cutlass13device_kernelIN5flash19enable_sm80_to_sm89INS1_16FlashAttnBwdSm80INS1_25CollectiveMainloopBwdSm80ILi2ELi2EN4cute5tupleIJNS5_1CILi128EEES8_NS7_ILi64EEEEEENS_10bfloat16_tEfNS_4arch4Sm80ELb1ELb0ELb1ELb0ELb1ELb0ELb0ELb0ELi2ELi4ELi4ELi4ELb0EEENS1_24CollectiveEpilogueBwdGQAISA_fSD_Li256ELb0ELb1EEENS1_25SingleTileBwdLPTSchedulerILb0ELi128ELb1EEEEEEEEEvNT_6ParamsE$_ZZN4cute6detail16composition_implINS_5tupleIJNS_1CILi8EEENS3_ILi2EEES5_S5_S4_S5_EEENS2_IJNS3_ILi1EEEiiiNS3_ILi72EEENS3_ILi512EEEEEENS2_IJNS3_ILi4EEES5_EEENS2_IJNS3_ILi16EEENS3_ILi8192EEEEEEEEDaRKT_RKT0_RKT1_RKT2_ENKUlRKT_RKT0_E_clISB_SD_EEDaSU_SX_) ;  /* 0x000003a000007944 */ /* 0x000fea0003c00000 */
[----:B------:R-:W-:Y:S02]  /*d970*/  MOV R6, 0xd990 ;  /* 0x0000d99000067802 */ /* 0x000fe40000000f00 */
[----:B-1---5:R-:W-:Y:S05]  /*d980*/  CALL.REL.NOINC `($_ZN7cutlass13device_kernelIN5flash19enable_sm80_to_sm89INS1_16FlashAttnBwdSm80INS1_25CollectiveMainloopBwdSm80ILi2ELi2EN4cute5tupleIJNS5_1CILi128EEES8_NS7_ILi64EEEEEENS_10bfloat16_tEfNS_4arch4Sm80ELb1ELb0ELb1ELb0ELb1ELb0ELb0ELb0ELi2ELi4ELi4ELi4ELb0EEENS1_24CollectiveEpilogueBwdGQAISA_fSD_Li256ELb0ELb1EEENS1_25SingleTileBwdLPTSchedulerILb0ELi128ELb1EEEEEEEEEvNT_6ParamsE$_ZN4cute3eso3ESOILb0ELb1EJNS_5tupleIJiiEEENS_1CILi8192EEEEEC2ERKS3_RKS5_) ;  /* 0xffff978000007944 */ /* 0x022fea0003c3ffff */
[----:B-1----:R1:W5:Y:S01]  /*d990*/  LDL.64 R2, [R1+0x1680] ;  /* 0x0016800001027983 */ /* 0x0023620000100a00 */
[----:B------:R-:W-:-:S03]  /*d9a0*/  MOV R8, 0xd9c0 ;  /* 0x0000d9c000087802 */ /* 0x000fc60000000f00 */
[----:B-1---5:R-:W-:Y:S05]  /*d9b0*/  CALL.REL.NOINC `($_ZN7cutlass13device_kernelIN5flash19enable_sm80_to_sm89INS1_16FlashAttnBwdSm80INS1_25CollectiveMainloopBwdSm80ILi2ELi2EN4cute5tupleIJNS5_1CILi128EEES8_NS7_ILi64EEEEEENS_10bfloat16_tEfNS_4arch4Sm80ELb1ELb0ELb1ELb0ELb1ELb0ELb0ELb0ELi2ELi4ELi4ELi4ELb0EEENS1_24CollectiveEpilogueBwdGQAISA_fSD_Li256ELb0ELb1EEENS1_25SingleTileBwdLPTSchedulerILb0ELi128ELb1EEEEEEEEEvNT_6ParamsE$_ZN4cute5tupleIJNS0_IJNS0_IJNS_1CILi2EEES2_EEES2_EEENS0_IJNS0_IJiiEEENS1_ILi8192EEEEEEEEC2ERKS4_RKS7_) ;  /* 0xffffcd4000007944 */ /* 0x022fea0003c3ffff */
[----:B-1----:R1:W5:Y:S01]  /*d9c0*/  LDL.64 R2, [R1+0x1680] ;  /* 0x0016800001027983 */ /* 0x0023620000100a00 */
[----:B------:R-:W-:-:S04]  /*d9d0*/  MOV R87, 0x0 ;  /* 0x0000000000577802 */ /* 0x000fc80000000f00 */
[----:B------:R-:W-:Y:S05]  /*d9e0*/  RET.REL.NODEC R86 `(_ZN7cutlass13device_kernelIN5flash19enable_sm80_to_sm89INS1_16FlashAttnBwdSm80INS1_25CollectiveMainloopBwdSm80ILi2ELi2EN4cute5tupleIJNS5_1CILi128EEES8_NS7_ILi64EEEEEENS_10bfloat16_tEfNS_4arch4Sm80ELb1ELb0ELb1ELb0ELb1ELb0ELb0ELb0ELi2ELi4ELi4ELi4ELb0EEENS1_24CollectiveEpilogueBwdGQAISA_fSD_Li256ELb0ELb1EEENS1_25SingleTileBwdLPTSchedulerILb0ELi128ELb1EEEEEEEEEvNT_6ParamsE) ;  /* 0xffff261056007950 */ /* 0x000fea0003c3ffff */
        .type           $_ZN7cutlass13device_kernelIN5flash19enable_sm80_to_sm89INS1_16FlashAttnBwdSm80INS1_25CollectiveMainloopBwdSm80ILi2ELi2EN4cute5tupleIJNS5_1CILi128EEES8_NS7_ILi64EEEEEENS_10bfloat16_tEfNS_4arch4Sm80ELb1ELb0ELb1ELb0ELb1ELb0ELb0ELb0ELi2ELi4ELi4ELi4ELb0EEENS1_24CollectiveEpilogueBwdGQAISA_fSD_Li256ELb0ELb1EEENS1_25SingleTileBwdLPTSchedulerILb0ELi128ELb1EEEEEEEEEvNT_6ParamsE$_ZZN4cute6detail16composition_implINS_5tupleIJNS_1CILi8EEENS3_ILi2EEES5_S5_S4_S5_EEENS2_IJNS3_ILi1EEEiiiNS3_ILi72EEENS3_ILi512EEEEEENS2_IJNS2_IJS5_S5_S5_EEES5_NS3_ILi4EEEEEENS2_IJNS2_IJS7_S9_S4_EEENS3_ILi4096EEENS3_ILi16EEEEEEEEDaRKT_RKT0_RKT1_RKT2_ENKUlRKT_RKT0_E_clISB_SE_EEDaSW_SZ_,@function
        .size           $_ZN7cutlass13device_kernelIN5flash19enable_sm80_to_sm89INS1_16FlashAttnBwdSm80INS1_25CollectiveMainloopBwdSm80ILi2ELi2EN4cute5tupleIJNS5_1CILi128EEES8_NS7_ILi64EEEEEENS_10bfloat16_tEfNS_4arch4Sm80ELb1ELb0ELb1ELb0ELb1ELb0ELb0ELb0ELi2ELi4ELi4ELi4ELb0EEENS1_24CollectiveEpilogueBwdGQAISA_fSD_Li256ELb0ELb1EEENS1_25SingleTileBwdLPTSchedulerILb0ELi128ELb1EEEEEEEEEvNT_6ParamsE$_ZZN4cute6detail16composition_implINS_5tupleIJNS_1CILi8EEENS3_ILi2EEES5_S5_S4_S5_EEENS2_IJNS3_ILi1EEEiiiNS3_ILi72EEENS3_ILi512EEEEEENS2_IJNS2_IJS5_S5_S5_EEES5_NS3_ILi4EEEEEENS2_IJNS2_IJS7_S9_S4_EEENS3_ILi4096EEENS3_ILi16EEEEEEEEDaRKT_RKT0_RKT1_RKT2_ENKUlRKT_RKT0_E_clISB_SE_EEDaSW_SZ_,($_ZN7cutlass13device_kernelIN5flash19enable_sm80_to_sm89INS1_16FlashAttnBwdSm80INS1_25CollectiveMainloopBwdSm80ILi2ELi2EN4cute5tupleIJNS5_1CILi128EEES8_NS7_ILi64EEEEEENS_10bfloat16_tEfNS_4arch4Sm80ELb1ELb0ELb1ELb0ELb1ELb0ELb0ELb0ELi2ELi4ELi4ELi4ELb0EEENS1_24CollectiveEpilogueBwdGQAISA_fSD_Li256ELb0ELb1EEENS1_25SingleTileBwdLPTSchedulerILb0ELi128ELb1EEEEEEEEEvNT_6ParamsE$_ZZN4cute6detail16composition_implINS_5tupleIJNS_1CILi8EEENS3_ILi2EEES5_S5_S4_S5_EEENS2_IJNS3_ILi1EEEiiiNS3_ILi72EEENS3_ILi512EEEEEENS2_IJNS2_IJS5_S5_S5_EEES5_NS3_ILi4EEEEEENS2_IJNS2_IJS7_S9_S4_EEENS3_ILi4096EEENS3_ILi16EEEEEEEEDaRKT_RKT0_RKT1_RKT2_ENKUlRKT_RKT0_E_clISC_SG_EEDaSW_SZ_ - $_ZN7cutlass13device_kernelIN5flash19enable_sm80_to_sm89INS1_16FlashAttnBwdSm80INS1_25CollectiveMainloopBwdSm80ILi2ELi2EN4cute5tupleIJNS5_1CILi128EEES8_NS7_ILi64EEEEEENS_10bfloat16_tEfNS_4arch4Sm80ELb1ELb0ELb1ELb0ELb1ELb0ELb0ELb0ELi2ELi4ELi4ELi4ELb0EEENS1_24CollectiveEpilogueBwdGQAISA_fSD_Li256ELb0ELb1EEENS1_25SingleTileBwdLPTSchedulerILb0ELi128ELb1EEEEEEEEEvNT_6ParamsE$_ZZN4cute6detail16composition_implINS_5tupleIJNS_1CILi8EEENS3_ILi2EEES5_S5_S4_S5_EEENS2_IJNS3_ILi1EEEiiiNS3_ILi72EEENS3_ILi512EEEEEENS2_IJNS2_IJS5_S5_S5_EEES5_NS3_ILi4EEEEEENS2_IJNS2_IJS7_S9_S4_EEENS3_ILi4096EEENS3_ILi16EEEEEEEEDaRKT_RKT0_RKT1_RKT2_ENKUlRKT_RKT0_E_clISB_SE_EEDaSW_SZ_)
$_ZN7cutlass13device_kernelIN5flash19enable_sm80_to_sm89INS1_16FlashAttnBwdSm80INS1_25CollectiveMainloopBwdSm80ILi2ELi2EN4cute5tupleIJNS5_1CILi128EEES8_NS7_ILi64EEEEEENS_10bfloat16_tEfNS_4arch4Sm80ELb1ELb0ELb1ELb0ELb1ELb0ELb0ELb0ELi2ELi4ELi4ELi4ELb0EEENS1_24CollectiveEpilogueBwdGQAISA_fSD_Li256ELb0ELb1EEENS1_25SingleTileBwdLPTSchedulerILb0ELi128ELb1EEEEEEEEEvNT_6ParamsE$_ZZN4cute6detail16composition_implINS_5tupleIJNS_1CILi8EEENS3_ILi2EEES5_S5_S4_S5_EEENS2_IJNS3_ILi1EEEiiiNS3_ILi72EEENS3_ILi512EEEEEENS2_IJNS2_IJS5_S5_S5_EEES5_NS3_ILi4EEEEEENS2_IJNS2_IJS7_S9_S4_EEENS3_ILi4096EEENS3_ILi16EEEEEEEEDaRKT_RKT0_RKT1_RKT2_ENKUlRKT_RKT0_E_clISB_SE_EEDaSW_SZ_:
[----:B------:R-:W-:Y:S01]  /*d9f0*/  IADD3 R33, R1, 0x1380, RZ ;  /* 0x0000138001217810 */ /* 0x000fe20007ffe0ff */
[----:B------:R-:W-:Y:S01]  /*da00*/  IMAD.MOV.U32 R59, RZ, RZ, R58 ;  /* 0x000000ffff3b7224 */ /* 0x000fe200078e003a */
[----:B------:R-:W-:Y:S02]  /*da10*/  MOV R10, 0xda50 ;  /* 0x0000da50000a7802 */ /* 0x000fe40000000f00 */
[----:B------:R-:W-:-:S04]  /*da20*/  IADD3 R33, R33, c[0x0][0x20], RZ ;  /* 0x0000080021217a10 */ /* 0x000fc80007ffe0ff */
[----:B------:R-:W-:Y:S02]  /*da30*/  IADD3 R55, R33, 0x4, RZ ;  /* 0x0000000421377810 */ /* 0x000fe40007ffe0ff */
[----:B------:R-:W-:Y:S05]  /*da40*/  CALL.REL.NOINC `($_ZN7cutlass13device_kernelIN5flash19enable_sm80_to_sm89INS1_16FlashAttnBwdSm80INS1_25CollectiveMainloopBwdSm80ILi2ELi2EN4cute5tupleIJNS5_1CILi128EEES8_NS7_ILi64EEEEEENS_10bfloat16_tEfNS_4arch4Sm80ELb1ELb0ELb1ELb0ELb1ELb0ELb0ELb0ELi2ELi4ELi4ELi4ELb0EEENS1_24CollectiveEpilogueBwdGQAISA_fSD_Li256ELb0ELb1EEENS1_25SingleTileBwdLPTSchedulerILb0ELi128ELb1EEEEEEEEEvNT_6ParamsE$_ZZN4cute6detail16composition_implINS_5tupleIJNS_1CILi8EEENS3_ILi2EEES5_S5_S4_S5_EEENS2_IJNS3_ILi1EEEiiiNS3_ILi72EEENS3_ILi512EEEEEENS2_IJS5_S5_S5_EEENS2_IJS7_S9_S4_EEEEEDaRKT_RKT0_RKT1_RKT2_ENKUlRKT_RKT0_E_clIS5_S4_EEDaSR_SU_) ;  /* 0x0000076000007944 */ /* 0x000fea0003c00000 */
[----:B-----5:R-:W-:Y:S01]  /*da50*/  MOV R3, R2 ;  /* 0x0000000200037202 */ /* 0x020fe20000000f00 */
[----:B------:R-:W-:Y:S01]  /*da60*/  IMAD.MOV.U32 R86, RZ, RZ, R55 ;  /* 0x000000ffff567224 */ /* 0x000fe200078e0037 */
[----:B------:R-:W-:Y:S02]  /*da70*/  MOV R2, 0xda90 ;  /* 0x0000da9000027802 */ /* 0x000fe40000000f00 */
[----:B-1----:R-:W-:Y:S05]  /*da80*/  CALL.REL.NOINC `($_ZN7cutlass13device_kernelIN5flash19enable_sm80_to_sm89INS1_16FlashAttnBwdSm80INS1_25CollectiveMainloopBwdSm80ILi2ELi2EN4cute5tupleIJNS5_1CILi128EEES8_NS7_ILi64EEEEEENS_10bfloat16_tEfNS_4arch4Sm80ELb1ELb0ELb1ELb0ELb1ELb0ELb0ELb0ELi2ELi4ELi4ELi4ELb0EEENS1_24CollectiveEpilogueBwdGQAISA_fSD_Li256ELb0ELb1EEENS1_25SingleTileBwdLPTSchedulerILb0ELi128ELb1EEEEEEEEEvNT_6ParamsE$_ZN4cute3eso3ESOILb1ELb0EJNS_1CILi1EEENS2_ILi512EEEiEEC2ERKS3_RKS4_RKi) ;  /* 0xffff9f9000007944 */ /* 0x002fea0003c3ffff */
[----:B------:R2:W5:Y:S01]  /*da90*/  LDL R2, [R1+0x1384] ;  /* 0x0013840001027983 */ /* 0x0005620000100800 */
[----:B------:R-:W-:Y:S02]  /*daa0*/  MOV R77, R33 ;  /* 0x00000021004d7202 */ /* 0x000fe40000000f00 */
[----:B------:R-:W-:Y:S02]  /*dab0*/  MOV R6, 0xdad0 ;  /* 0x0000dad000067802 */ /* 0x000fe40000000f00 */
[----:B-12--5:R-:W-:Y:S05]  /*dac0*/  CALL.REL.NOINC `($_ZN7cutlass13device_kernelIN5flash19enable_sm80_to_sm89INS1_16FlashAttnBwdSm80INS1_25CollectiveMainloopBwdSm80ILi2ELi2EN4cute5tupleIJNS5_1CILi128EEES8_NS7_ILi64EEEEEENS_10bfloat16_tEfNS_4arch4Sm80ELb1ELb0ELb1ELb0ELb1ELb0ELb0ELb0ELi2ELi4ELi4ELi4ELb0EEENS1_24CollectiveEpilogueBwdGQAISA_fSD_Li256ELb0ELb1EEENS1_25SingleTileBwdLPTSchedulerILb0ELi128ELb1EEEEEEEEEvNT_6ParamsE$_ZN4cute5tupleIJNS0_IJNS_1CILi2EEES2_S2_EEENS0_IJNS1_ILi1EEENS1_ILi512EEEiEEEEEC2ERKS3_RKS6_) ;  /* 0xffffd16000007944 */ /* 0x026fea0003c3ffff */
[----:B------:R1:W5:Y:S01]  /*dad0*/  LDL R33, [R1+0x1380] ;  /* 0x0013800001217983 */ /* 0x0003620000100800 */
[----:B------:R-:W-:-:S04]  /*dae0*/  MOV R63, 0x0 ;  /* 0x00000000003f7802 */ /* 0x000fc80000000f00 */
[----:B------:R-:W-:Y:S05]  /*daf0*/  RET.REL.NODEC R62 `(_ZN7cutlass13device_kernelIN5flash19enable_sm80_to_sm89INS1_16FlashAttnBwdSm80INS1_25CollectiveMainloopBwdSm80ILi2ELi2EN4cute5tupleIJNS5_1CILi128EEES8_NS7_ILi64EEEEEENS_10bfloat16_tEfNS_4arch4Sm80ELb1ELb0ELb1ELb0ELb1ELb0ELb0ELb0ELi2ELi4ELi4ELi4ELb0EEENS1_24CollectiveEpilogueBwdGQAISA_fSD_Li256ELb0ELb1EEENS1_25SingleTileBwdLPTSchedulerILb0ELi128ELb1EEEEEEEEEvNT_6ParamsE) ;  /* 0xffff25003e007950 */ /* 0x000fea0003c3ffff */
        .type           $_ZN7cutlass13device_kernelIN5flash19enable_sm80_to_sm89INS1_16FlashAttnBwdSm80INS1_25CollectiveMainloopBwdSm80ILi2ELi2EN4cute5tupleIJNS5_1CILi128EEES8_NS7_ILi64EEEEEENS_10bfloat16_tEfNS_4arch4Sm80ELb1ELb0ELb1ELb0ELb1ELb0ELb0ELb0ELi2ELi4ELi4ELi4ELb0EEENS1_24CollectiveEpilogueBwdGQAISA_fSD_Li256ELb0ELb1EEENS1_25SingleTileBwdLPTSchedulerILb0ELi128ELb1EEEEEEEEEvNT_6ParamsE$_ZZN4cute6detail16composition_implINS_5tupleIJNS_1CILi8EEENS3_ILi2EEES5_S5_S4_S5_EEENS2_IJNS3_ILi1EEEiiiNS3_ILi72EEENS3_ILi512EEEEEENS2_IJNS2_IJS5_S5_S5_EEES5_NS3_ILi4EEEEEENS2_IJNS2_IJS7_S9_S4_EEENS3_ILi4096EEENS3_ILi16EEEEEEEEDaRKT_RKT0_RKT1_RKT2_ENKUlRKT_RKT0_E_clISC_SG_EEDaSW_SZ_,@function
        .size           $_ZN7cutlass13device_kernelIN5flash19enable_sm80_to_sm89INS1_16FlashAttnBwdSm80INS1_25CollectiveMainloopBwdSm80ILi2ELi2EN4cute5tupleIJNS5_1CILi128EEES8_NS7_ILi64EEEEEENS_10bfloat16_tEfNS_4arch4Sm80ELb1ELb0ELb1ELb0ELb1ELb0ELb0ELb0ELi2ELi4ELi4ELi4ELb0EEENS1_24CollectiveEpilogueBwdGQAISA_fSD_Li256ELb0ELb1EEENS1_25SingleTileBwdLPTSchedulerILb0ELi128ELb1EEEEEEEEEvNT_6ParamsE$_ZZN4cute6detail16composition_implINS_5tupleIJNS_1CILi8EEENS3_ILi2EEES5_S5_S4_S5_EEENS2_IJNS3_ILi1EEEiiiNS3_ILi72EEENS3_ILi512EEEEEENS2_IJNS2_IJS5_S5_S5_EEES5_NS3_ILi4EEEEEENS2_IJNS2_IJS7_S9_S4_EEENS3_ILi4096EEENS3_ILi16EEEEEEEEDaRKT_RKT0_RKT1_RKT2_ENKUlRKT_RKT0_E_clISC_SG_EEDaSW_SZ_,($_ZN7cutlass13device_kernelIN5flash19enable_sm80_to_sm89INS1_16FlashAttnBwdSm80INS1_25CollectiveMainloopBwdSm80ILi2ELi2EN4cute5tupleIJNS5_1CILi128EEES8_NS7_ILi64EEEEEENS_10bfloat16_tEfNS_4arch4Sm80ELb1ELb0ELb1ELb0ELb1ELb0ELb0ELb0ELi2ELi4ELi4ELi4ELb0EEENS1_24CollectiveEpilogueBwdGQAISA_fSD_Li256ELb0ELb1EEENS1_25SingleTileBwdLPTSchedulerILb0ELi128ELb1EEEEEEEEEvNT_6ParamsE$_ZZN4cute6detail16composition_implINS_5tupleIJNS_1CILi8EEENS3_ILi2EEES5_S5_S4_S5_EEENS2_IJNS3_ILi1EEEiiiNS3_ILi72EEENS3_ILi512EEEEEENS2_IJNS3_ILi4EEES5_EEENS2_IJNS3_ILi16EEENS3_ILi8192EEEEEEEEDaRKT_RKT0_RKT1_RKT2_ENKUlRKT_RKT0_E_clISB_SD_EEDaSU_SX_ - $_ZN7cutlass13device_kernelIN5flash19enable_sm80_to_sm89INS1_16FlashAttnBwdSm80INS1_25CollectiveMainloopBwdSm80ILi2ELi2EN4cute5tupleIJNS5_1CILi128EEES8_NS7_ILi64EEEEEENS_10bfloat16_tEfNS_4arch4Sm80ELb1ELb0ELb1ELb0ELb1ELb0ELb0ELb0ELi2ELi4ELi4ELi4ELb0EEENS1_24CollectiveEpilogueBwdGQAISA_fSD_Li256ELb0ELb1EEENS1_25SingleTileBwdLPTSchedulerILb0ELi128ELb1EEEEEEEEEvNT_6ParamsE$_ZZN4cute6detail16composition_implINS_5tupleIJNS_1CILi8EEENS3_ILi2EEES5_S5_S4_S5_EEENS2_IJNS3_ILi1EEEiiiNS3_ILi72EEENS3_ILi512EEEEEENS2_IJNS2_IJS5_S5_S5_EEES5_NS3_ILi4EEEEEENS2_IJNS2_IJS7_S9_S4_EEENS3_ILi4096EEENS3_ILi16EEEEEEEEDaRKT_RKT0_RKT1_RKT2_ENKUlRKT_RKT0_E_clISC_SG_EEDaSW_SZ_)
$_ZN7cutlass13device_kernelIN5flash19enable_sm80_to_sm89INS1_16FlashAttnBwdSm80INS1_25CollectiveMainloopBwdSm80ILi2ELi2EN4cute5tupleIJNS5_1CILi128EEES8_NS7_ILi64EEEEEENS_10bfloat16_tEfNS_4arch4Sm80ELb1ELb0ELb1ELb0ELb1ELb0ELb0ELb0ELi2ELi4ELi4ELi4ELb0EEENS1_24CollectiveEpilogueBwdGQAISA_fSD_Li256ELb0ELb1EEENS1_25SingleTileBwdLPTSchedulerILb0ELi128ELb1EEEEEEEEEvNT_6ParamsE$_ZZN4cute6detail16composition_implINS_5tupleIJNS_1CILi8EEENS3_ILi2EEES5_S5_S4_S5_EEENS2_IJNS3_ILi1EEEiiiNS3_ILi72EEENS3_ILi512EEEEEENS2_IJNS2_IJS5_S5_S5_EEES5_NS3_ILi4EEEEEENS2_IJNS2_IJS7_S9_S4_EEENS3_ILi4096EEENS3_ILi16EEEEEEEEDaRKT_RKT0_RKT1_RKT2_ENKUlRKT_RKT0_E_clISC_SG_EEDaSW_SZ_:
        /* <DEDUP_REMOVED lines=33> */
        .type           $_ZN7cutlass13device_kernelIN5flash19enable_sm80_to_sm89INS1_16FlashAttnBwdSm80INS1_25CollectiveMainloopBwdSm80ILi2ELi2EN4cute5tupleIJNS5_1CILi128EEES8_NS7_ILi64EEEEEENS_10bfloat16_tEfNS_4arch4Sm80ELb1ELb0ELb1ELb0ELb1ELb0ELb0ELb0ELi2ELi4ELi4ELi4ELb0EEENS1_24CollectiveEpilogueBwdGQAISA_fSD_Li256ELb0ELb1EEENS1_25SingleTileBwdLPTSchedulerILb0ELi128ELb1EEEEEEEEEvNT_6ParamsE$_ZZN4cute6detail16composition_implINS_5tupleIJNS_1CILi8EEENS3_ILi2EEES5_S5_S4_S5_EEENS2_IJNS3_ILi1EEEiiiNS3_ILi72EEENS3_ILi512EEEEEENS2_IJNS3_ILi4EEES5_EEENS2_IJNS3_ILi16EEENS3_ILi8192EEEEEEEEDaRKT_RKT0_RKT1_RKT2_ENKUlRKT_RKT0_E_clISB_SD_EEDaSU_SX_,@function
        .size           $_ZN7cutlass13device_kernelIN5flash19enable_sm80_to_sm89INS1_16FlashAttnBwdSm80INS1_25CollectiveMainloopBwdSm80ILi2ELi2EN4cute5tupleIJNS5_1CILi128EEES8_NS7_ILi64EEEEEENS_10bfloat16_tEfNS_4arch4Sm80ELb1ELb0ELb1ELb0ELb1ELb0ELb0ELb0ELi2ELi4ELi4ELi4ELb0EEENS1_24CollectiveEpilogueBwdGQAISA_fSD_Li256ELb0ELb1EEENS1_25SingleTileBwdLPTSchedulerILb0ELi128ELb1EEEEEEEEEvNT_6ParamsE$_ZZN4cute6detail16composition_implINS_5tupleIJNS_1CILi8EEENS3_ILi2EEES5_S5_S4_S5_EEENS2_IJNS3_ILi1EEEiiiNS3_ILi72EEENS3_ILi512EEEEEENS2_IJNS3_ILi4EEES5_EEENS2_IJNS3_ILi16EEENS3_ILi8192EEEEEEEEDaRKT_RKT0_RKT1_RKT2_ENKUlRKT_RKT0_E_clISB_SD_EEDaSU_SX_,($_ZN7cutlass13device_kernelIN5flash19enable_sm80_to_sm89INS1_16FlashAttnBwdSm80INS1_25CollectiveMainloopBwdSm80ILi2ELi2EN4cute5tupleIJNS5_1CILi128EEES8_NS7_ILi64EEEEEENS_10bfloat16_tEfNS_4arch4Sm80ELb1ELb0ELb1ELb0ELb1ELb0ELb0ELb0ELi2ELi4ELi4ELi4ELb0EEENS1_24CollectiveEpilogueBwdGQAISA_fSD_Li256ELb0ELb1EEENS1_25SingleTileBwdLPTSchedulerILb0ELi128ELb1EEEEEEEEEvNT_6ParamsE$_ZZN4cute6detail16composition_implINS_5tupleIJNS_1CILi8EEENS3_ILi2EEES5_S5_S4_S5_EEENS2_IJNS3_ILi1EEEiiiNS3_ILi72EEENS3_ILi512EEEEEENS2_IJS5_S5_EEENS2_IJS7_S4_EEEEEDaRKT_RKT0_RKT1_RKT2_ENKUlRKT_RKT0_E_clIS5_S4_EEDaSR_SU_ - $_ZN7cutlass13device_kernelIN5flash19enable_sm80_to_sm89INS1_16FlashAttnBwdSm80INS1_25CollectiveMainloopBwdSm80ILi2ELi2EN4cute5tupleIJNS5_1CILi128EEES8_NS7_ILi64EEEEEENS_10bfloat16_tEfNS_4arch4Sm80ELb1ELb0ELb1ELb0ELb1ELb0ELb0ELb0ELi2ELi4ELi4ELi4ELb0EEENS1_24CollectiveEpilogueBwdGQAISA_fSD_Li256ELb0ELb1EEENS1_25SingleTileBwdLPTSchedulerILb0ELi128ELb1EEEEEEEEEvNT_6ParamsE$_ZZN4cute6detail16composition_implINS_5tupleIJNS_1CILi8EEENS3_ILi2EEES5_S5_S4_S5_EEENS2_IJNS3_ILi1EEEiiiNS3_ILi72EEENS3_ILi512EEEEEENS2_IJNS3_ILi4EEES5_EEENS2_IJNS3_ILi16EEENS3_ILi8192EEEEEEEEDaRKT_RKT0_RKT1_RKT2_ENKUlRKT_RKT0_E_clISB_SD_EEDaSU_SX_)
$_ZN7cutlass13device_kernelIN5flash19enable_sm80_to_sm89INS1_16FlashAttnBwdSm80INS1_25CollectiveMainloopBwdSm80ILi2ELi2EN4cute5tupleIJNS5_1CILi128EEES8_NS7_ILi64EEEEEENS_10bfloat16_tEfNS_4arch4Sm80ELb1ELb0ELb1ELb0ELb1ELb0ELb0ELb0ELi2ELi4ELi4ELi4ELb0EEENS1_24CollectiveEpilogueBwdGQAISA_fSD_Li256ELb0ELb1EEENS1_25SingleTileBwdLPTSchedulerILb0ELi128ELb1EEEEEEEEEvNT_6ParamsE$_ZZN4cute6detail16composition_implINS_5tupleIJNS_1CILi8EEENS3_ILi2EEES5_S5_S4_S5_EEENS2_IJNS3_ILi1EEEiiiNS3_ILi72EEENS3_ILi512EEEEEENS2_IJNS3_ILi4EEES5_EEENS2_IJNS3_ILi16EEENS3_ILi8192EEEEEEEEDaRKT_RKT0_RKT1_RKT2_ENKUlRKT_RKT0_E_clISB_SD_EEDaSU_SX_:
        /* <DEDUP_REMOVED lines=35> */
        .type           $_ZN7cutlass13device_kernelIN5flash19enable_sm80_to_sm89INS1_16FlashAttnBwdSm80INS1_25CollectiveMainloopBwdSm80ILi2ELi2EN4cute5tupleIJNS5_1CILi128EEES8_NS7_ILi64EEEEEENS_10bfloat16_tEfNS_4arch4Sm80ELb1ELb0ELb1ELb0ELb1ELb0ELb0ELb0ELi2ELi4ELi4ELi4ELb0EEENS1_24CollectiveEpilogueBwdGQAISA_fSD_Li256ELb0ELb1EEENS1_25SingleTileBwdLPTSchedulerILb0ELi128ELb1EEEEEEEEEvNT_6ParamsE$_ZZN4cute6detail16composition_implINS_5tupleIJNS_1CILi8EEENS3_ILi2EEES5_S5_S4_S5_EEENS2_IJNS3_ILi1EEEiiiNS3_ILi72EEENS3_ILi512EEEEEENS2_IJS5_S5_EEENS2_IJS7_S4_EEEEEDaRKT_RKT0_RKT1_RKT2_ENKUlRKT_RKT0_E_clIS5_S4_EEDaSR_SU_,@function
        .size           $_ZN7cutlass13device_kernelIN5flash19enable_sm80_to_sm89INS1_16FlashAttnBwdSm80INS1_25CollectiveMainloopBwdSm80ILi2ELi2EN4cute5tupleIJNS5_1CILi128EEES8_NS7_ILi64EEEEEENS_10bfloat16_tEfNS_4arch4Sm80ELb1ELb0ELb1ELb0ELb1ELb0ELb0ELb0ELi2ELi4ELi4ELi4ELb0EEENS1_24CollectiveEpilogueBwdGQAISA_fSD_Li256ELb0ELb1EEENS1_25SingleTileBwdLPTSchedulerILb0ELi128ELb1EEEEEEEEEvNT_6ParamsE$_ZZN4cute6detail16composition_implINS_5tupleIJNS_1CILi8EEENS3_ILi2EEES5_S5_S4_S5_EEENS2_IJNS3_ILi1EEEiiiNS3_ILi72EEENS3_ILi512EEEEEENS2_IJS5_S5_EEENS2_IJS7_S4_EEEEEDaRKT_RKT0_RKT1_RKT2_ENKUlRKT_RKT0_E_clIS5_S4_EEDaSR_SU_,($_ZN7cutlass13device_kernelIN5flash19enable_sm80_to_sm89INS1_16FlashAttnBwdSm80INS1_25CollectiveMainloopBwdSm80ILi2ELi2EN4cute5tupleIJNS5_1CILi128EEES8_NS7_ILi64EEEEEENS_10bfloat16_tEfNS_4arch4Sm80ELb1ELb0ELb1ELb0ELb1ELb0ELb0ELb0ELi2ELi4ELi4ELi4ELb0EEENS1_24CollectiveEpilogueBwdGQAISA_fSD_Li256ELb0ELb1EEENS1_25SingleTileBwdLPTSchedulerILb0ELi128ELb1EEEEEEEEEvNT_6ParamsE$_ZZN4cute6detail16composition_implINS_5tupleIJNS_1CILi8EEENS3_ILi2EEES5_S5_S4_S5_EEENS2_IJNS3_ILi1EEEiiiNS3_ILi72EEENS3_ILi512EEEEEENS2_IJS5_S5_S5_EEENS2_IJS7_S9_S4_EEEEEDaRKT_RKT0_RKT1_RKT2_ENKUlRKT_RKT0_E_clIS5_S4_EEDaSR_SU_ - $_ZN7cutlass13device_kernelIN5flash19enable_sm80_to_sm89INS1_16FlashAttnBwdSm80INS1_25CollectiveMainloopBwdSm80ILi2ELi2EN4cute5tupleIJNS5_1CILi128EEES8_NS7_ILi64EEEEEENS_10bfloat16_tEfNS_4arch4Sm80ELb1ELb0ELb1ELb0ELb1ELb0ELb0ELb0ELi2ELi4ELi4ELi4ELb0EEENS1_24CollectiveEpilogueBwdGQAISA_fSD_Li256ELb0ELb1EEENS1_25SingleTileBwdLPTSchedulerILb0ELi128ELb1EEEEEEEEEvNT_6ParamsE$_ZZN4cute6detail16composition_implINS_5tupleIJNS_1CILi8EEENS3_ILi2EEES5_S5_S4_S5_EEENS2_IJNS3_ILi1EEEiiiNS3_ILi72EEENS3_ILi512EEEEEENS2_IJS5_S5_EEENS2_IJS7_S4_EEEEEDaRKT_RKT0_RKT1_RKT2_ENKUlRKT_RKT0_E_clIS5_S4_EEDaSR_SU_)
$_ZN7cutlass13device_kernelIN5flash19enable_sm80_to_sm89INS1_16FlashAttnBwdSm80INS1_25CollectiveMainloopBwdSm80ILi2ELi2EN4cute5tupleIJNS5_1CILi128EEES8_NS7_ILi64EEEEEENS_10bfloat16_tEfNS_4arch4Sm80ELb1ELb0ELb1ELb0ELb1ELb0ELb0ELb0ELi2ELi4ELi4ELi4ELb0EEENS1_24CollectiveEpilogueBwdGQAISA_fSD_Li256ELb0ELb1EEENS1_25SingleTileBwdLPTSchedulerILb0ELi128ELb1EEEEEEEEEvNT_6ParamsE$_ZZN4cute6detail16composition_implINS_5tupleIJNS_1CILi8EEENS3_ILi2EEES5_S5_S4_S5_EEENS2_IJNS3_ILi1EEEiiiNS3_ILi72EEENS3_ILi512EEEEEENS2_IJS5_S5_EEENS2_IJS7_S4_EEEEEDaRKT_RKT0_RKT1_RKT2_ENKUlRKT_RKT0_E_clIS5_S4_EEDaSR_SU_:
        /* <DEDUP_REMOVED lines=15> */
[----:B-1---5:R-:W-:Y:S05]  /*e030*/  CALL.REL.NOINC `($_ZN7cutlass13device_kernelIN5flash19enable_sm80_to_sm89INS1_16FlashAttnBwdSm80INS1_25CollectiveMainloopBwdSm80ILi2ELi2EN4cute5tupleIJNS5_1CILi128EEES8_NS7_ILi64EEEEEENS_10bfloat16_tEfNS_4arch4Sm80ELb1ELb0ELb1ELb0ELb1ELb0ELb0ELb0ELi2ELi4ELi4ELi4ELb0EEENS1_24CollectiveEpilogueBwdGQAISA_fSD_Li256ELb0ELb1EEENS1_25SingleTileBwdLPTSchedulerILb0ELi128ELb1EEEEEEEEEvNT_6ParamsE$_ZZN4cute6detail16composition_implINS_5tupleIJNS_1CILi8EEENS3_ILi2EEES5_S5_S4_S5_EEENS2_IJNS3_ILi1EEEiiiNS3_ILi72EEENS3_ILi512EEEEEES5_S4_EEDaRKT_RKT0_RKT1_RKT2_ENKUlRKT_T0_E_clINS2_IJNS2_IJEEEST_S5_S7_EEENS_17integral_constantIiLi1EEEEEDaSP_SQ_) ;  /* 0x0000066000007944 */ /* 0x022fea0003c00000 */
[----:B-----5:R2:W-:Y:S01]  /*e040*/  STL [R1+0x13b0], R2 ;  /* 0x0013b00201007387 */ /* 0x0205e20000100800 */
[----:B------:R-:W-:Y:S02]  /*e050*/  IADD3 R3, R5, 0x28, RZ ;  /* 0x0000002805037810 */ /* 0x000fe40007ffe0ff */
[----:B------:R-:W-:Y:S01]  /*e060*/  MOV R6, 0xe090 ;  /* 0x0000e09000067802 */ /* 0x000fe20000000f00 */
[----:B------:R2:W-:Y:S04]  /*e070*/  STL.64 [R1+0x13a8], R72 ;  /* 0x0013a84801007387 */ /* 0x0005e80000100a00 */
[----:B-12---:R-:W-:Y:S05]  /*e080*/  CALL.REL.NOINC `($_ZN7cutlass13device_kernelIN5flash19enable_sm80_to_sm89INS1_16FlashAttnBwdSm80INS1_25CollectiveMainloopBwdSm80ILi2ELi2EN4cute5tupleIJNS5_1CILi128EEES8_NS7_ILi64EEEEEENS_10bfloat16_tEfNS_4arch4Sm80ELb1ELb0ELb1ELb0ELb1ELb0ELb0ELb0ELi2ELi4ELi4ELi4ELb0EEENS1_24CollectiveEpilogueBwdGQAISA_fSD_Li256ELb0ELb1EEENS1_25SingleTileBwdLPTSchedulerILb0ELi128ELb1EEEEEEEEEvNT_6ParamsE$_ZZN4cute6detail16composition_implINS_5tupleIJNS_1CILi8EEENS3_ILi2EEES5_S5_S4_S5_EEENS2_IJNS3_ILi1EEEiiiNS3_ILi72EEENS3_ILi512EEEEEES5_S4_EEDaRKT_RKT0_RKT1_RKT2_ENKUlRKT_T0_E_clINS2_IJNS2_IJS5_EEENS2_IJiEEES7_S7_EEENS_17integral_constantIiLi2EEEEEDaSP_SQ_) ;  /* 0x000006e000007944 */ /* 0x006fea0003c00000 */
[----:B------:R-:W2:Y:S01]  /*e090*/  LDL.64 R8, [R1+0x13a8] ;  /* 0x0013a80001087983 */ /* 0x000ea20000100a00 */
[----:B------:R-:W-:Y:S02]  /*e0a0*/  IADD3 R3, R5, 0x18, RZ ;  /* 0x0000001805037810 */ /* 0x000fe40007ffe0ff */
[----:B------:R-:W-:Y:S01]  /*e0b0*/  MOV R6, 0xe0f0 ;  /* 0x0000e0f000067802 */ /* 0x000fe20000000f00 */
[----:B-----5:R3:W-:Y:S04]  /*e0c0*/  STL [R1+0x13a0], R2 ;  /* 0x0013a00201007387 */ /* 0x0207e80000100800 */
[----:B--2---:R3:W-:Y:S02]  /*e0d0*/  STL.64 [R1+0x1398], R8 ;  /* 0x0013980801007387 */ /* 0x0047e40000100a00 */
[----:B-1-3--:R-:W-:Y:S05]  /*e0e0*/  CALL.REL.NOINC `($_ZN7cutlass13device_kernelIN5flash19enable_sm80_to_sm89INS1_16FlashAttnBwdSm80INS1_25CollectiveMainloopBwdSm80ILi2ELi2EN4cute5tupleIJNS5_1CILi128EEES8_NS7_ILi64EEEEEENS_10bfloat16_tEfNS_4arch4Sm80ELb1ELb0ELb1ELb0ELb1ELb0ELb0ELb0ELi2ELi4ELi4ELi4ELb0EEENS1_24CollectiveEpilogueBwdGQAISA_fSD_Li256ELb0ELb1EEENS1_25SingleTileBwdLPTSchedulerILb0ELi128ELb1EEEEEEEEEvNT_6ParamsE$_ZZN4cute6detail16composition_implINS_5tupleIJNS_1CILi8EEENS3_ILi2EEES5_S5_S4_S5_EEENS2_IJNS3_ILi1EEEiiiNS3_ILi72EEENS3_ILi512EEEEEES5_S4_EEDaRKT_RKT0_RKT1_RKT2_ENKUlRKT_T0_E_clINS2_IJNS2_IJS5_EEENS2_IJiEEES7_S7_EEENS_17integral_constantIiLi3EEEEEDaSP_SQ_) ;  /* 0x0000072000007944 */ /* 0x00afea0003c00000 */
[----:B------:R-:W2:Y:S01]  /*e0f0*/  LDL.64 R8, [R1+0x1398] ;  /* 0x0013980001087983 */ /* 0x000ea20000100a00 */
[----:B------:R-:W-:-:S02]  /*e100*/  IADD3 R3, R5, 0x8, RZ ;  /* 0x0000000805037810 */ /* 0x000fc40007ffe0ff */
[----:B------:R-:W-:Y:S01]  /*e110*/  MOV R6, 0xe150 ;  /* 0x0000e15000067802 */ /* 0x000fe20000000f00 */
[----:B-----5:R3:W-:Y:S04]  /*e120*/  STL [R1+0x1390], R2 ;  /* 0x0013900201007387 */ /* 0x0207e80000100800 */
[----:B--2---:R3:W-:Y:S02]  /*e130*/  STL.64 [R1+0x1388], R8 ;  /* 0x0013880801007387 */ /* 0x0047e40000100a00 */
[----:B-1-3--:R-:W-:Y:S05]  /*e140*/  CALL.REL.NOINC `($_ZN7cutlass13device_kernelIN5flash19enable_sm80_to_sm89INS1_16FlashAttnBwdSm80INS1_25CollectiveMainloopBwdSm80ILi2ELi2EN4cute5tupleIJNS5_1CILi128EEES8_NS7_ILi64EEEEEENS_10bfloat16_tEfNS_4arch4Sm80ELb1ELb0ELb1ELb0ELb1ELb0ELb0ELb0ELi2ELi4ELi4ELi4ELb0EEENS1_24CollectiveEpilogueBwdGQAISA_fSD_Li256ELb0ELb1EEENS1_25SingleTileBwdLPTSchedulerILb0ELi128ELb1EEEEEEEEEvNT_6ParamsE$_ZZN4cute6detail16composition_implINS_5tupleIJNS_1CILi8EEENS3_ILi2EEES5_S5_S4_S5_EEENS2_IJNS3_ILi1EEEiiiNS3_ILi72EEENS3_ILi512EEEEEES5_S4_EEDaRKT_RKT0_RKT1_RKT2_ENKUlRKT_T0_E_clINS2_IJNS2_IJS5_EEENS2_IJiEEES7_S7_EEENS_17integral_constantIiLi4EEEEEDaSP_SQ_) ;  /* 0x0000076000007944 */ /* 0x00afea0003c00000 */
[----:B------:R-:W-:Y:S02]  /*e150*/  MOV R2, R63 ;  /* 0x0000003f00027202 */ /* 0x000fe40000000f00 */
[----:B------:R-:W-:Y:S02]  /*e160*/  MOV R6, 0xe180 ;  /* 0x0000e18000067802 */ /* 0x000fe40000000f00 */
[----:B-1---5:R-:W-:Y:S05]  /*e170*/  CALL.REL.NOINC `($_ZN7cutlass13device_kernelIN5flash19enable_sm80_to_sm89INS1_16FlashAttnBwdSm80INS1_25CollectiveMainloopBwdSm80ILi2ELi2EN4cute5tupleIJNS5_1CILi128EEES8_NS7_ILi64EEEEEENS_10bfloat16_tEfNS_4arch4Sm80ELb1ELb0ELb1ELb0ELb1ELb0ELb0ELb0ELi2ELi4ELi4ELi4ELb0EEENS1_24CollectiveEpilogueBwdGQAISA_fSD_Li256ELb0ELb1EEENS1_25SingleTileBwdLPTSchedulerILb0ELi128ELb1EEEEEEEEEvNT_6ParamsE$_ZN4cute5tupleIJNS_1CILi2EEEiEEC2ERKS2_RKi) ;  /* 0xffffcc5000007944 */ /* 0x022fea0003c3ffff */
[----:B------:R1:W5:Y:S01]  /*e180*/  LDL R2, [R1+0x13c8] ;  /* 0x0013c80001027983 */ /* 0x0003620000100800 */
[----:B------:R-:W-:-:S04]  /*e190*/  MOV R69, 0x0 ;  /* 0x0000000000457802 */ /* 0x000fc80000000f00 */
[----:B------:R-:W-:Y:S05]  /*e1a0*/  RET.REL.NODEC R68 `(_ZN7cutlass13device_kernelIN5flash19enable_sm80_to_sm89INS1_16FlashAttnBwdSm80INS1_25CollectiveMainloopBwdSm80ILi2ELi2EN4cute5tupleIJNS5_1CILi128EEES8_NS7_ILi64EEEEEENS_10bfloat16_tEfNS_4arch4Sm80ELb1ELb0ELb1ELb0ELb1ELb0ELb0ELb0ELi2ELi4ELi4ELi4ELb0EEENS1_24CollectiveEpilogueBwdGQAISA_fSD_Li256ELb0ELb1EEENS1_25SingleTileBwdLPTSchedulerILb0ELi128ELb1EEEEEEEEEvNT_6ParamsE) ;  /* 0xffff1e5044007950 */ /* 0x000fea0003c3ffff */
        .type           $_ZN7cutlass13device_kernelIN5flash19enable_sm80_to_sm89INS1_16FlashAttnBwdSm80INS1_25CollectiveMainloopBwdSm80ILi2ELi2EN4cute5tupleIJNS5_1CILi128EEES8_NS7_ILi64EEEEEENS_10bfloat16_tEfNS_4arch4Sm80ELb1ELb0ELb1ELb0ELb1ELb0ELb0ELb0ELi2ELi4ELi4ELi4ELb0EEENS1_24CollectiveEpilogueBwdGQAISA_fSD_Li256ELb0ELb1EEENS1_25SingleTileBwdLPTSchedulerILb0ELi128ELb1EEEEEEEEEvNT_6ParamsE$_ZZN4cute6detail16composition_implINS_5tupleIJNS_1CILi8EEENS3_ILi2EEES5_S5_S4_S5_EEENS2_IJNS3_ILi1EEEiiiNS3_ILi72EEENS3_ILi512EEEEEENS2_IJS5_S5_S5_EEENS2_IJS7_S9_S4_EEEEEDaRKT_RKT0_RKT1_RKT2_ENKUlRKT_RKT0_E_clIS5_S4_EEDaSR_SU_,@function
        .size           $_ZN7cutlass13device_kernelIN5flash19enable_sm80_to_sm89INS1_16FlashAttnBwdSm80INS1_25CollectiveMainloopBwdSm80ILi2ELi2EN4cute5tupleIJNS5_1CILi128EEES8_NS7_ILi64EEEEEENS_10bfloat16_tEfNS_4arch4Sm80ELb1ELb0ELb1ELb0ELb1ELb0ELb0ELb0ELi2ELi4ELi4ELi4ELb0EEENS1_24CollectiveEpilogueBwdGQAISA_fSD_Li256ELb0ELb1EEENS1_25SingleTileBwdLPTSchedulerILb0ELi128ELb1EEEEEEEEEvNT_6ParamsE$_ZZN4cute6detail16composition_implINS_5tupleIJNS_1CILi8EEENS3_ILi2EEES5_S5_S4_S5_EEENS2_IJNS3_ILi1EEEiiiNS3_ILi72EEENS3_ILi512EEEEEENS2_IJS5_S5_S5_EEENS2_IJS7_S9_S4_EEEEEDaRKT_RKT0_RKT1_RKT2_ENKUlRKT_RKT0_E_clIS5_S4_EEDaSR_SU_,($_ZN7cutlass13device_kernelIN5flash19enable_sm80_to_sm89INS1_16FlashAttnBwdSm80INS1_25CollectiveMainloopBwdSm80ILi2ELi2EN4cute5tupleIJNS5_1CILi128EEES8_NS7_ILi64EEEEEENS_10bfloat16_tEfNS_4arch4Sm80ELb1ELb0ELb1ELb0ELb1ELb0ELb0ELb0ELi2ELi4ELi4ELi4ELb0EEENS1_24CollectiveEpilogueBwdGQAISA_fSD_Li256ELb0ELb1EEENS1_25SingleTileBwdLPTSchedulerILb0ELi128ELb1EEEEEEEEEvNT_6ParamsE$_ZZN4cute6detail16composition_implINS_5tupleIJNS_1CILi8EEENS3_ILi2EEES5_S5_S4_S5_EEENS2_IJNS3_ILi1EEEiiiNS3_ILi72EEENS3_ILi512EEEEEENS3_ILi4EEENS3_ILi16EEEEEDaRKT_RKT0_RKT1_RKT2_ENKUlRKT_T0_E_clINS2_IJNS2_IJEEESV_SB_S7_EEENS_17integral_constantIiLi2EEEEEDaSR_SS_ - $_ZN7cutlass13device_kernelIN5flash19enable_sm80_to_sm89INS1_16FlashAttnBwdSm80INS1_25CollectiveMainloopBwdSm80ILi2ELi2EN4cute5tupleIJNS5_1CILi128EEES8_NS7_ILi64EEEEEENS_10bfloat16_tEfNS_4arch4Sm80ELb1ELb0ELb1ELb0ELb1ELb0ELb0ELb0ELi2ELi4ELi4ELi4ELb0EEENS1_24CollectiveEpilogueBwdGQAISA_fSD_Li256ELb0ELb1EEENS1_25SingleTileBwdLPTSchedulerILb0ELi128ELb1EEEEEEEEEvNT_6ParamsE$_ZZN4cute6detail16composition_implINS_5tupleIJNS_1CILi8EEENS3_ILi2EEES5_S5_S4_S5_EEENS2_IJNS3_ILi1EEEiiiNS3_ILi72EEENS3_ILi512EEEEEENS2_IJS5_S5_S5_EEENS2_IJS7_S9_S4_EEEEEDaRKT_RKT0_RKT1_RKT2_ENKUlRKT_RKT0_E_clIS5_S4_EEDaSR_SU_)
$_ZN7cutlass13device_kernelIN5flash19enable_sm80_to_sm89INS1_16FlashAttnBwdSm80INS1_25CollectiveMainloopBwdSm80ILi2ELi2EN4cute5tupleIJNS5_1CILi128EEES8_NS7_ILi64EEEEEENS_10bfloat16_tEfNS_4arch4Sm80ELb1ELb0ELb1ELb0ELb1ELb0ELb0ELb0ELi2ELi4ELi4ELi4ELb0EEENS1_24CollectiveEpilogueBwdGQAISA_fSD_Li256ELb0ELb1EEENS1_25SingleTileBwdLPTSchedulerILb0ELi128ELb1EEEEEEEEEvNT_6ParamsE$_ZZN4cute6detail16composition_implINS_5tupleIJNS_1CILi8EEENS3_ILi2EEES5_S5_S4_S5_EEENS2_IJNS3_ILi1EEEiiiNS3_ILi72EEENS3_ILi512EEEEEENS2_IJS5_S5_S5_EEENS2_IJS7_S9_S4_EEEEEDaRKT_RKT0_RKT1_RKT2_ENKUlRKT_RKT0_E_clIS5_S4_EEDaSR_SU_:
        /* <DEDUP_REMOVED lines=37> */
[----:B------:R-:W-:Y:S02]  /*e400*/  MOV R4, R10 ;  /* 0x0000000a00047202 */ /* 0x000fe40000000f00 */
[----:B------:R-:W-:-:S04]  /*e410*/  MOV R5, 0x0 ;  /* 0x0000000000057802 */ /* 0x000fc80000000f00 */
[----:B------:R-:W-:Y:S05]  /*e420*/  RET.REL.NODEC R4 `(_ZN7cutlass13device_kernelIN5flash19enable_sm80_to_sm89INS1_16FlashAttnBwdSm80INS1_25CollectiveMainloopBwdSm80ILi2ELi2EN4cute5tupleIJNS5_1CILi128EEES8_NS7_ILi64EEEEEENS_10bfloat16_tEfNS_4arch4Sm80ELb1ELb0ELb1ELb0ELb1ELb0ELb0ELb0ELi2ELi4ELi4ELi4ELb0EEENS1_24CollectiveEpilogueBwdGQAISA_fSD_Li256ELb0ELb1EEENS1_25SingleTileBwdLPTSchedulerILb0ELi128ELb1EEEEEEEEEvNT_6ParamsE) ;  /* 0xffff1bd004007950 */ /* 0x000fea0003c3ffff */
        .type           $_ZN7cutlass13device_kernelIN5flash19enable_sm80_to_sm89INS1_16FlashAttnBwdSm80INS1_25CollectiveMainloopBwdSm80ILi2ELi2EN4cute5tupleIJNS5_1CILi128EEES8_NS7_ILi64EEEEEENS_10bfloat16_tEfNS_4arch4Sm80ELb1ELb0ELb1ELb0ELb1ELb0ELb0ELb0ELi2ELi4ELi4ELi4ELb0EEENS1_24CollectiveEpilogueBwdGQAISA_fSD_Li256ELb0ELb1EEENS1_25SingleTileBwdLPTSchedulerILb0ELi128ELb1EEEEEEEEEvNT_6ParamsE$_ZZN4cute6detail16composition_implINS_5tupleIJNS_1CILi8EEENS3_ILi2EEES5_S5_S4_S5_EEENS2_IJNS3_ILi1EEEiiiNS3_ILi72EEENS3_ILi512EEEEEENS3_ILi4EEENS3_ILi16EEEEEDaRKT_RKT0_RKT1_RKT2_ENKUlRKT_T0_E_clINS2_IJNS2_IJEEESV_SB_S7_EEENS_17integral_constantIiLi2EEEEEDaSR_SS_,@function
        .size           $_ZN7cutlass13device_kernelIN5flash19enable_sm80_to_sm89INS1_16FlashAttnBwdSm80INS1_25CollectiveMainloopBwdSm80ILi2ELi2EN4cute5tupleIJNS5_1CILi128EEES8_NS7_ILi64EEEEEENS_10bfloat16_tEfNS_4arch4Sm80ELb1ELb0ELb1ELb0ELb1ELb0ELb0ELb0ELi2ELi4ELi4ELi4ELb0EEENS1_24CollectiveEpilogueBwdGQAISA_fSD_Li256ELb0ELb1EEENS1_25SingleTileBwdLPTSchedulerILb0ELi128ELb1EEEEEEEEEvNT_6ParamsE$_ZZN4cute6detail16composition_implINS_5tupleIJNS_1CILi8EEENS3_ILi2EEES5_S5_S4_S5_EEENS2_IJNS3_ILi1EEEiiiNS3_ILi72EEENS3_ILi512EEEEEENS3_ILi4EEENS3_ILi16EEEEEDaRKT_RKT0_RKT1_RKT2_ENKUlRKT_T0_E_clINS2_IJNS2_IJEEESV_SB_S7_EEENS_17integral_constantIiLi2EEEEEDaSR_SS_,($_ZN7cutlass13device_kernelIN5flash19enable_sm80_to_sm89INS1_16FlashAttnBwdSm80INS1_25CollectiveMainloopBwdSm80ILi2ELi2EN4cute5tupleIJNS5_1CILi128EEES8_NS7_ILi64EEEEEENS_10bfloat16_tEfNS_4arch4Sm80ELb1ELb0ELb1ELb0ELb1ELb0ELb0ELb0ELi2ELi4ELi4ELi4ELb0EEENS1_24CollectiveEpilogueBwdGQAISA_fSD_Li256ELb0ELb1EEENS1_25SingleTileBwdLPTSchedulerILb0ELi128ELb1EEEEEEEEEvNT_6ParamsE$_ZZN4cute6detail16composition_implINS_5tupleIJNS_1CILi8EEENS3_ILi2EEES5_S5_S4_S5_EEENS2_IJNS3_ILi1EEEiiiNS3_ILi72EEENS3_ILi512EEEEEENS3_ILi4EEENS3_ILi16EEEEEDaRKT_RKT0_RKT1_RKT2_ENKUlRKT_T0_E_clINS2_IJNS2_IJS5_EEENS2_IJiEEES5_S7_EEENS_17integral_constantIiLi3EEEEEDaSR_SS_ - $_ZN7cutlass13device_kernelIN5flash19enable_sm80_to_sm89INS1_16FlashAttnBwdSm80INS1_25CollectiveMainloopBwdSm80ILi2ELi2EN4cute5tupleIJNS5_1CILi128EEES8_NS7_ILi64EEEEEENS_10bfloat16_tEfNS_4arch4Sm80ELb1ELb0ELb1ELb0ELb1ELb0ELb0ELb0ELi2ELi4ELi4ELi4ELb0EEENS1_24CollectiveEpilogueBwdGQAISA_fSD_Li256ELb0ELb1EEENS1_25SingleTileBwdLPTSchedulerILb0ELi128ELb1EEEEEEEEEvNT_6ParamsE$_ZZN4cute6detail16composition_implINS_5tupleIJNS_1CILi8EEENS3_ILi2EEES5_S5_S4_S5_EEENS2_IJNS3_ILi1EEEiiiNS3_ILi72EEENS3_ILi512EEEEEENS3_ILi4EEENS3_ILi16EEEEEDaRKT_RKT0_RKT1_RKT2_ENKUlRKT_T0_E_clINS2_IJNS2_IJEEESV_SB_S7_EEENS_17integral_constantIiLi2EEEEEDaSR_SS_)
$_ZN7cutlass13device_kernelIN5flash19enable_sm80_to_sm89INS1_16FlashAttnBwdSm80INS1_25CollectiveMainloopBwdSm80ILi2ELi2EN4cute5tupleIJNS5_1CILi128EEES8_NS7_ILi64EEEEEENS_10bfloat16_tEfNS_4arch4Sm80ELb1ELb0ELb1ELb0ELb1ELb0ELb0ELb0ELi2ELi4ELi4ELi4ELb0EEENS1_24CollectiveEpilogueBwdGQAISA_fSD_Li256ELb0ELb1EEENS1_25SingleTileBwdLPTSchedulerILb0ELi128ELb1EEEEEEEEEvNT_6ParamsE$_ZZN4cute6detail16composition_implINS_5tupleIJNS_1CILi8EEENS3_ILi2EEES5_S5_S4_S5_EEENS2_IJNS3_ILi1EEEiiiNS3_ILi72EEENS3_ILi512EEEEEENS3_ILi4EEENS3_ILi16EEEEEDaRKT_RKT0_RKT1_RKT2_ENKUlRKT_T0_E_clINS2_IJNS2_IJEEESV_SB_S7_EEENS_17integral_constantIiLi2EEEEEDaSR_SS_:
        /* <DEDUP_REMOVED lines=13> */
        .type           $_ZN7cutlass13device_kernelIN5flash19enable_sm80_to_sm89INS1_16FlashAttnBwdSm80INS1_25CollectiveMainloopBwdSm80ILi2ELi2EN4cute5tupleIJNS5_1CILi128EEES8_NS7_ILi64EEEEEENS_10bfloat16_tEfNS_4arch4Sm80ELb1ELb0ELb1ELb0ELb1ELb0ELb0ELb0ELi2ELi4ELi4ELi4ELb0EEENS1_24CollectiveEpilogueBwdGQAISA_fSD_Li256ELb0ELb1EEENS1_25SingleTileBwdLPTSchedulerILb0ELi128ELb1EEEEEEEEEvNT_6ParamsE$_ZZN4cute6detail16composition_implINS_5tupleIJNS_1CILi8EEENS3_ILi2EEES5_S5_S4_S5_EEENS2_IJNS3_ILi1EEEiiiNS3_ILi72EEENS3_ILi512EEEEEENS3_ILi4EEENS3_ILi16EEEEEDaRKT_RKT0_RKT1_RKT2_ENKUlRKT_T0_E_clINS2_IJNS2_IJS5_EEENS2_IJiEEES5_S7_EEENS_17integral_constantIiLi3EEEEEDaSR_SS_,@function
        .size           $_ZN7cutlass13device_kernelIN5flash19enable_sm80_to_sm89INS1_16FlashAttnBwdSm80INS1_25CollectiveMainloopBwdSm80ILi2ELi2EN4cute5tupleIJNS5_1CILi128EEES8_NS7_ILi64EEEEEENS_10bfloat16_tEfNS_4arch4Sm80ELb1ELb0ELb1ELb0ELb1ELb0ELb0ELb0ELi2ELi4ELi4ELi4ELb0EEENS1_24CollectiveEpilogueBwdGQAISA_fSD_Li256ELb0ELb1EEENS1_25SingleTileBwdLPTSchedulerILb0ELi128ELb1EEEEEEEEEvNT_6ParamsE$_ZZN4cute6detail16composition_implINS_5tupleIJNS_1CILi8EEENS3_ILi2EEES5_S5_S4_S5_EEENS2_IJNS3_ILi1EEEiiiNS3_ILi72EEENS3_ILi512EEEEEENS3_ILi4EEENS3_ILi16EEEEEDaRKT_RKT0_RKT1_RKT2_ENKUlRKT_T0_E_clINS2_IJNS2_IJS5_EEENS2_IJiEEES5_S7_EEENS_17integral_constantIiLi3EEEEEDaSR_SS_,($_ZN7cutlass13device_kernelIN5flash19enable_sm80_to_sm89INS1_16FlashAttnBwdSm80INS1_25CollectiveMainloopBwdSm80ILi2ELi2EN4cute5tupleIJNS5_1CILi128EEES8_NS7_ILi64EEEEEENS_10bfloat16_tEfNS_4arch4Sm80ELb1ELb0ELb1ELb0ELb1ELb0ELb0ELb0ELi2ELi4ELi4ELi4ELb0EEENS1_24CollectiveEpilogueBwdGQAISA_fSD_Li256ELb0ELb1EEENS1_25SingleTileBwdLPTSchedulerILb0ELi128ELb1EEEEEEEEEvNT_6ParamsE$_ZZN4cute6detail16composition_implINS_5tupleIJNS_1CILi8EEENS3_ILi2EEES5_S5_S4_S5_EEENS2_IJNS3_ILi1EEEiiiNS3_ILi72EEENS3_ILi512EEEEEENS3_ILi4EEENS3_ILi16EEEEEDaRKT_RKT0_RKT1_RKT2_ENKUlRKT_T0_E_clINS2_IJNS2_IJS5_S5_EEENS2_IJiiEEES7_S7_EEENS_17integral_constantIiLi4EEEEEDaSR_SS_ - $_ZN7cutlass13device_kernelIN5flash19enable_sm80_to_sm89INS1_16FlashAttnBwdSm80INS1_25CollectiveMainloopBwdSm80ILi2ELi2EN4cute5tupleIJNS5_1CILi128EEES8_NS7_ILi64EEEEEENS_10bfloat16_tEfNS_4arch4Sm80ELb1ELb0ELb1ELb0ELb1ELb0ELb0ELb0ELi2ELi4ELi4ELi4ELb0EEENS1_24CollectiveEpilogueBwdGQAISA_fSD_Li256ELb0ELb1EEENS1_25SingleTileBwdLPTSchedulerILb0ELi128ELb1EEEEEEEEEvNT_6ParamsE$_ZZN4cute6detail16composition_implINS_5tupleIJNS_1CILi8EEENS3_ILi2EEES5_S5_S4_S5_EEENS2_IJNS3_ILi1EEEiiiNS3_ILi72EEENS3_ILi512EEEEEENS3_ILi4EEENS3_ILi16EEEEEDaRKT_RKT0_RKT1_RKT2_ENKUlRKT_T0_E_clINS2_IJNS2_IJS5_EEENS2_IJiEEES5_S7_EEENS_17integral_constantIiLi3EEEEEDaSR_SS_)
$_ZN7cutlass13device_kernelIN5flash19enable_sm80_to_sm89INS1_16FlashAttnBwdSm80INS1_25CollectiveMainloopBwdSm80ILi2ELi2EN4cute5tupleIJNS5_1CILi128EEES8_NS7_ILi64EEEEEENS_10bfloat16_tEfNS_4arch4Sm80ELb1ELb0ELb1ELb0ELb1ELb0ELb0ELb0ELi2ELi4ELi4ELi4ELb0EEENS1_24CollectiveEpilogueBwdGQAISA_fSD_Li256ELb0ELb1EEENS1_25SingleTileBwdLPTSchedulerILb0ELi128ELb1EEEEEEEEEvNT_6ParamsE$_ZZN4cute6detail16composition_implINS_5tupleIJNS_1CILi8EEENS3_ILi2EEES5_S5_S4_S5_EEENS2_IJNS3_ILi1EEEiiiNS3_ILi72EEENS3_ILi512EEEEEENS3_ILi4EEENS3_ILi16EEEEEDaRKT_RKT0_RKT1_RKT2_ENKUlRKT_T0_E_clINS2_IJNS2_IJS5_EEENS2_IJiEEES5_S7_EEENS_17integral_constantIiLi3EEEEEDaSR_SS_:
        /* <DEDUP_REMOVED lines=13> */
[----:B------:R-:W-:Y:S02]  /*e5d0*/  MOV R4, R72 ;  /* 0x0000004800047202 */ /* 0x000fe40000000f00 */
[----:B------:R-:W-:-:S04]  /*e5e0*/  MOV R5, 0x0 ;  /* 0x0000000000057802 */ /* 0x000fc80000000f00 */
[----:B------:R-:W-:Y:S05]  /*e5f0*/  RET.REL.NODEC R4 `(_ZN7cutlass13device_kernelIN5flash19enable_sm80_to_sm89INS1_16FlashAttnBwdSm80INS1_25CollectiveMainloopBwdSm80ILi2ELi2EN4cute5tupleIJNS5_1CILi128EEES8_NS7_ILi64EEEEEENS_10bfloat16_tEfNS_4arch4Sm80ELb1ELb0ELb1ELb0ELb1ELb0ELb0ELb0ELi2ELi4ELi4ELi4ELb0EEENS1_24CollectiveEpilogueBwdGQAISA_fSD_Li256ELb0ELb1EEENS1_25SingleTileBwdLPTSchedulerILb0ELi128ELb1EEEEEEEEEvNT_6ParamsE) ;  /* 0xffff1a0004007950 */ /* 0x000fea0003c3ffff */
        .type           $_ZN7cutlass13device_kernelIN5flash19enable_sm80_to_sm89INS1_16FlashAttnBwdSm80INS1_25CollectiveMainloopBwdSm80ILi2ELi2EN4cute5tupleIJNS5_1CILi128EEES8_NS7_ILi64EEEEEENS_10bfloat16_tEfNS_4arch4Sm80ELb1ELb0ELb1ELb0ELb1ELb0ELb0ELb0ELi2ELi4ELi4ELi4ELb0EEENS1_24CollectiveEpilogueBwdGQAISA_fSD_Li256ELb0ELb1EEENS1_25SingleTileBwdLPTSchedulerILb0ELi128ELb1EEEEEEEEEvNT_6ParamsE$_ZZN4cute6detail16composition_implINS_5tupleIJNS_1CILi8EEENS3_ILi2EEES5_S5_S4_S5_EEENS2_IJNS3_ILi1EEEiiiNS3_ILi72EEENS3_ILi512EEEEEENS3_ILi4EEENS3_ILi16EEEEEDaRKT_RKT0_RKT1_RKT2_ENKUlRKT_T0_E_clINS2_IJNS2_IJS5_S5_EEENS2_IJiiEEES7_S7_EEENS_17integral_constantIiLi4EEEEEDaSR_SS_,@function
        .size           $_ZN7cutlass13device_kernelIN5flash19enable_sm80_to_sm89INS1_16FlashAttnBwdSm80INS1_25CollectiveMainloopBwdSm80ILi2ELi2EN4cute5tupleIJNS5_1CILi128EEES8_NS7_ILi64EEEEEENS_10bfloat16_tEfNS_4arch4Sm80ELb1ELb0ELb1ELb0ELb1ELb0ELb0ELb0ELi2ELi4ELi4ELi4ELb0EEENS1_24CollectiveEpilogueBwdGQAISA_fSD_Li256ELb0ELb1EEENS1_25SingleTileBwdLPTSchedulerILb0ELi128ELb1EEEEEEEEEvNT_6ParamsE$_ZZN4cute6detail16composition_implINS_5tupleIJNS_1CILi8EEENS3_ILi2EEES5_S5_S4_S5_EEENS2_IJNS3_ILi1EEEiiiNS3_ILi72EEENS3_ILi512EEEEEENS3_ILi4EEENS3_ILi16EEEEEDaRKT_RKT0_RKT1_RKT2_ENKUlRKT_T0_E_clINS2_IJNS2_IJS5_S5_EEENS2_IJiiEEES7_S7_EEENS_17integral_constantIiLi4EEEEEDaSR_SS_,($_ZN7cutlass13device_kernelIN5flash19enable_sm80_to_sm89INS1_16FlashAttnBwdSm80INS1_25CollectiveMainloopBwdSm80ILi2ELi2EN4cute5tupleIJNS5_1CILi128EEES8_NS7_ILi64EEEEEENS_10bfloat16_tEfNS_4arch4Sm80ELb1ELb0ELb1ELb0ELb1ELb0ELb0ELb0ELi2ELi4ELi4ELi4ELb0EEENS1_24CollectiveEpilogueBwdGQAISA_fSD_Li256ELb0ELb1EEENS1_25SingleTileBwdLPTSchedulerILb0ELi128ELb1EEEEEEEEEvNT_6ParamsE$_ZZN4cute6detail16composition_implINS_5tupleIJNS_1CILi8EEENS3_ILi2EEES5_S5_S4_S5_EEENS2_IJNS3_ILi1EEEiiiNS3_ILi72EEENS3_ILi512EEEEEES5_S4_EEDaRKT_RKT0_RKT1_RKT2_ENKUlRKT_T0_E_clINS2_IJNS2_IJEEEST_S5_S7_EEENS_17integral_constantIiLi1EEEEEDaSP_SQ_ - $_ZN7cutlass13device_kernelIN5flash19enable_sm80_to_sm89INS1_16FlashAttnBwdSm80INS1_25CollectiveMainloopBwdSm80ILi2ELi2EN4cute5tupleIJNS5_1CILi128EEES8_NS7_ILi64EEEEEENS_10bfloat16_tEfNS_4arch4Sm80ELb1ELb0ELb1ELb0ELb1ELb0ELb0ELb0ELi2ELi4ELi4ELi4ELb0EEENS1_24CollectiveEpilogueBwdGQAISA_fSD_Li256ELb0ELb1EEENS1_25SingleTileBwdLPTSchedulerILb0ELi128ELb1EEEEEEEEEvNT_6ParamsE$_ZZN4cute6detail16composition_implINS_5tupleIJNS_1CILi8EEENS3_ILi2EEES5_S5_S4_S5_EEENS2_IJNS3_ILi1EEEiiiNS3_ILi72EEENS3_ILi512EEEEEENS3_ILi4EEENS3_ILi16EEEEEDaRKT_RKT0_RKT1_RKT2_ENKUlRKT_T0_E_clINS2_IJNS2_IJS5_S5_EEENS2_IJiiEEES7_S7_EEENS_17integral_constantIiLi4EEEEEDaSR_SS_)
$_ZN7cutlass13device_kernelIN5flash19enable_sm80_to_sm89INS1_16FlashAttnBwdSm80INS1_25CollectiveMainloopBwdSm80ILi2ELi2EN4cute5tupleIJNS5_1CILi128EEES8_NS7_ILi64EEEEEENS_10bfloat16_tEfNS_4arch4Sm80ELb1ELb0ELb1ELb0ELb1ELb0ELb0ELb0ELi2ELi4ELi4ELi4ELb0EEENS1_24CollectiveEpilogueBwdGQAISA_fSD_Li256ELb0ELb1EEENS1_25SingleTileBwdLPTSchedulerILb0ELi128ELb1EEEEEEEEEvNT_6ParamsE$_ZZN4cute6detail16composition_implINS_5tupleIJNS_1CILi8EEENS3_ILi2EEES5_S5_S4_S5_EEENS2_IJNS3_ILi1EEEiiiNS3_ILi72EEENS3_ILi512EEEEEENS3_ILi4EEENS3_ILi16EEEEEDaRKT_RKT0_RKT1_RKT2_ENKUlRKT_T0_E_clINS2_IJNS2_IJS5_S5_EEENS2_IJiiEEES7_S7_EEENS_17integral_constantIiLi4EEEEEDaSR_SS_:
        /* <DEDUP_REMOVED lines=10> */
        .type           $_ZN7cutlass13device_kernelIN5flash19enable_sm80_to_sm89INS1_16FlashAttnBwdSm80INS1_25CollectiveMainloopBwdSm80ILi2ELi2EN4cute5tupleIJNS5_1CILi128EEES8_NS7_ILi64EEEEEENS_10bfloat16_tEfNS_4arch4Sm80ELb1ELb0ELb1ELb0ELb1ELb0ELb0ELb0ELi2ELi4ELi4ELi4ELb0EEENS1_24CollectiveEpilogueBwdGQAISA_fSD_Li256ELb0ELb1EEENS1_25SingleTileBwdLPTSchedulerILb0ELi128ELb1EEEEEEEEEvNT_6ParamsE$_ZZN4cute6detail16composition_implINS_5tupleIJNS_1CILi8EEENS3_ILi2EEES5_S5_S4_S5_EEENS2_IJNS3_ILi1EEEiiiNS3_ILi72EEENS3_ILi512EEEEEES5_S4_EEDaRKT_RKT0_RKT1_RKT2_ENKUlRKT_T0_E_clINS2_IJNS2_IJEEEST_S5_S7_EEENS_17integral_constantIiLi1EEEEEDaSP_SQ_,@function
        .size           $_ZN7cutlass13device_kernelIN5flash19enable_sm80_to_sm89INS1_16FlashAttnBwdSm80INS1_25CollectiveMainloopBwdSm80ILi2ELi2EN4cute5tupleIJNS5_1CILi128EEES8_NS7_ILi64EEEEEENS_10bfloat16_tEfNS_4arch4Sm80ELb1ELb0ELb1ELb0ELb1ELb0ELb0ELb0ELi2ELi4ELi4ELi4ELb0EEENS1_24CollectiveEpilogueBwdGQAISA_fSD_Li256ELb0ELb1EEENS1_25SingleTileBwdLPTSchedulerILb0ELi128ELb1EEEEEEEEEvNT_6ParamsE$_ZZN4cute6detail16composition_implINS_5tupleIJNS_1CILi8EEENS3_ILi2EEES5_S5_S4_S5_EEENS2_IJNS3_ILi1EEEiiiNS3_ILi72EEENS3_ILi512EEEEEES5_S4_EEDaRKT_RKT0_RKT1_RKT2_ENKUlRKT_T0_E_clINS2_IJNS2_IJEEEST_S5_S7_EEENS_17integral_constantIiLi1EEEEEDaSP_SQ_,($_ZN7cutlass13device_kernelIN5flash19enable_sm80_to_sm89INS1_16FlashAttnBwdSm80INS1_25CollectiveMainloopBwdSm80ILi2ELi2EN4cute5tupleIJNS5_1CILi128EEES8_NS7_ILi64EEEEEENS_10bfloat16_tEfNS_4arch4Sm80ELb1ELb0ELb1ELb0ELb1ELb0ELb0ELb0ELi2ELi4ELi4ELi4ELb0EEENS1_24CollectiveEpilogueBwdGQAISA_fSD_Li256ELb0ELb1EEENS1_25SingleTileBwdLPTSchedulerILb0ELi128ELb1EEEEEEEEEvNT_6ParamsE$_ZZN4cute6detail16composition_implINS_5tupleIJNS_1CILi8EEENS3_ILi2EEES5_S5_S4_S5_EEENS2_IJNS3_ILi1EEEiiiNS3_ILi72EEENS3_ILi512EEEEEES5_S4_EEDaRKT_RKT0_RKT1_RKT2_ENKUlRKT_T0_E_clINS2_IJNS2_IJS5_EEENS2_IJiEEES7_S7_EEENS_17integral_constantIiLi2EEEEEDaSP_SQ_ - $_ZN7cutlass13device_kernelIN5flash19enable_sm80_to_sm89INS1_16FlashAttnBwdSm80INS1_25CollectiveMainloopBwdSm80ILi2ELi2EN4cute5tupleIJNS5_1CILi128EEES8_NS7_ILi64EEEEEENS_10bfloat16_tEfNS_4arch4Sm80ELb1ELb0ELb1ELb0ELb1ELb0ELb0ELb0ELi2ELi4ELi4ELi4ELb0EEENS1_24CollectiveEpilogueBwdGQAISA_fSD_Li256ELb0ELb1EEENS1_25SingleTileBwdLPTSchedulerILb0ELi128ELb1EEEEEEEEEvNT_6ParamsE$_ZZN4cute6detail16composition_implINS_5tupleIJNS_1CILi8EEENS3_ILi2EEES5_S5_S4_S5_EEENS2_IJNS3_ILi1EEEiiiNS3_ILi72EEENS3_ILi512EEEEEES5_S4_EEDaRKT_RKT0_RKT1_RKT2_ENKUlRKT_T0_E_clINS2_IJNS2_IJEEEST_S5_S7_EEENS_17integral_constantIiLi1EEEEEDaSP_SQ_)
$_ZN7cutlass13device_kernelIN5flash19enable_sm80_to_sm89INS1_16FlashAttnBwdSm80INS1_25CollectiveMainloopBwdSm80ILi2ELi2EN4cute5tupleIJNS5_1CILi128EEES8_NS7_ILi64EEEEEENS_10bfloat16_tEfNS_4arch4Sm80ELb1ELb0ELb1ELb0ELb1ELb0ELb0ELb0ELi2ELi4ELi4ELi4ELb0EEENS1_24CollectiveEpilogueBwdGQAISA_fSD_Li256ELb0ELb1EEENS1_25SingleTileBwdLPTSchedulerILb0ELi128ELb1EEEEEEEEEvNT_6ParamsE$_ZZN4cute6detail16composition_implINS_5tupleIJNS_1CILi8EEENS3_ILi2EEES5_S5_S4_S5_EEENS2_IJNS3_ILi1EEEiiiNS3_ILi72EEENS3_ILi512EEEEEES5_S4_EEDaRKT_RKT0_RKT1_RKT2_ENKUlRKT_T0_E_clINS2_IJNS2_IJEEEST_S5_S7_EEENS_17integral_constantIiLi1EEEEEDaSP_SQ_:
        /* <DEDUP_REMOVED lines=10> */
[----:B------:R-:W-:Y:S02]  /*e740*/  MOV R8, R6 ;  /* 0x0000000600087202 */ /* 0x000fe40000000f00 */
[----:B------:R-:W-:-:S04]  /*e750*/  MOV R9, 0x0 ;  /* 0x0000000000097802 */ /* 0x000fc80000000f00 */
[----:B------:R-:W-:Y:S05]  /*e760*/  RET.REL.NODEC R8 `(_ZN7cutlass13device_kernelIN5flash19enable_sm80_to_sm89INS1_16FlashAttnBwdSm80INS1_25CollectiveMainloopBwdSm80ILi2ELi2EN4cute5tupleIJNS5_1CILi128EEES8_NS7_ILi64EEEEEENS_10bfloat16_tEfNS_4arch4Sm80ELb1ELb0ELb1ELb0ELb1ELb0ELb0ELb0ELi2ELi4ELi4ELi4ELb0EEENS1_24CollectiveEpilogueBwdGQAISA_fSD_Li256ELb0ELb1EEENS1_25SingleTileBwdLPTSchedulerILb0ELi128ELb1EEEEEEEEEvNT_6ParamsE) ;  /* 0xffff189008007950 */ /* 0x000fea0003c3ffff */
        .type           $_ZN7cutlass13device_kernelIN5flash19enable_sm80_to_sm89INS1_16FlashAttnBwdSm80INS1_25CollectiveMainloopBwdSm80ILi2ELi2EN4cute5tupleIJNS5_1CILi128EEES8_NS7_ILi64EEEEEENS_10bfloat16_tEfNS_4arch4Sm80ELb1ELb0ELb1ELb0ELb1ELb0ELb0ELb0ELi2ELi4ELi4ELi4ELb0EEENS1_24CollectiveEpilogueBwdGQAISA_fSD_Li256ELb0ELb1EEENS1_25SingleTileBwdLPTSchedulerILb0ELi128ELb1EEEEEEEEEvNT_6ParamsE$_ZZN4cute6detail16composition_implINS_5tupleIJNS_1CILi8EEENS3_ILi2EEES5_S5_S4_S5_EEENS2_IJNS3_ILi1EEEiiiNS3_ILi72EEENS3_ILi512EEEEEES5_S4_EEDaRKT_RKT0_RKT1_RKT2_ENKUlRKT_T0_E_clINS2_IJNS2_IJS5_EEENS2_IJiEEES7_S7_EEENS_17integral_constantIiLi2EEEEEDaSP_SQ_,@function
        .size           $_ZN7cutlass13device_kernelIN5flash19enable_sm80_to_sm89INS1_16FlashAttnBwdSm80INS1_25CollectiveMainloopBwdSm80ILi2ELi2EN4cute5tupleIJNS5_1CILi128EEES8_NS7_ILi64EEEEEENS_10bfloat16_tEfNS_4arch4Sm80ELb1ELb0ELb1ELb0ELb1ELb0ELb0ELb0ELi2ELi4ELi4ELi4ELb0EEENS1_24CollectiveEpilogueBwdGQAISA_fSD_Li256ELb0ELb1EEENS1_25SingleTileBwdLPTSchedulerILb0ELi128ELb1EEEEEEEEEvNT_6ParamsE$_ZZN4cute6detail16composition_implINS_5tupleIJNS_1CILi8EEENS3_ILi2EEES5_S5_S4_S5_EEENS2_IJNS3_ILi1EEEiiiNS3_ILi72EEENS3_ILi512EEEEEES5_S4_EEDaRKT_RKT0_RKT1_RKT2_ENKUlRKT_T0_E_clINS2_IJNS2_IJS5_EEENS2_IJiEEES7_S7_EEENS_17integral_constantIiLi2EEEEEDaSP_SQ_,($_ZN7cutlass13device_kernelIN5flash19enable_sm80_to_sm89INS1_16FlashAttnBwdSm80INS1_25CollectiveMainloopBwdSm80ILi2ELi2EN4cute5tupleIJNS5_1CILi128EEES8_NS7_ILi64EEEEEENS_10bfloat16_tEfNS_4arch4Sm80ELb1ELb0ELb1ELb0ELb1ELb0ELb0ELb0ELi2ELi4ELi4ELi4ELb0EEENS1_24CollectiveEpilogueBwdGQAISA_fSD_Li256ELb0ELb1EEENS1_25SingleTileBwdLPTSchedulerILb0ELi128ELb1EEEEEEEEEvNT_6ParamsE$_ZZN4cute6detail16composition_implINS_5tupleIJNS_1CILi8EEENS3_ILi2EEES5_S5_S4_S5_EEENS2_IJNS3_ILi1EEEiiiNS3_ILi72EEENS3_ILi512EEEEEES5_S4_EEDaRKT_RKT0_RKT1_RKT2_ENKUlRKT_T0_E_clINS2_IJNS2_IJS5_EEENS2_IJiEEES7_S7_EEENS_17integral_constantIiLi3EEEEEDaSP_SQ_ - $_ZN7cutlass13device_kernelIN5flash19enable_sm80_to_sm89INS1_16FlashAttnBwdSm80INS1_25CollectiveMainloopBwdSm80ILi2ELi2EN4cute5tupleIJNS5_1CILi128EEES8_NS7_ILi64EEEEEENS_10bfloat16_tEfNS_4arch4Sm80ELb1ELb0ELb1ELb0ELb1ELb0ELb0ELb0ELi2ELi4ELi4ELi4ELb0EEENS1_24CollectiveEpilogueBwdGQAISA_fSD_Li256ELb0ELb1EEENS1_25SingleTileBwdLPTSchedulerILb0ELi128ELb1EEEEEEEEEvNT_6ParamsE$_ZZN4cute6detail16composition_implINS_5tupleIJNS_1CILi8EEENS3_ILi2EEES5_S5_S4_S5_EEENS2_IJNS3_ILi1EEEiiiNS3_ILi72EEENS3_ILi512EEEEEES5_S4_EEDaRKT_RKT0_RKT1_RKT2_ENKUlRKT_T0_E_clINS2_IJNS2_IJS5_EEENS2_IJiEEES7_S7_EEENS_17integral_constantIiLi2EEEEEDaSP_SQ_)
$_ZN7cutlass13device_kernelIN5flash19enable_sm80_to_sm89INS1_16FlashAttnBwdSm80INS1_25CollectiveMainloopBwdSm80ILi2ELi2EN4cute5tupleIJNS5_1CILi128EEES8_NS7_ILi64EEEEEENS_10bfloat16_tEfNS_4arch4Sm80ELb1ELb0ELb1ELb0ELb1ELb0ELb0ELb0ELi2ELi4ELi4ELi4ELb0EEENS1_24CollectiveEpilogueBwdGQAISA_fSD_Li256ELb0ELb1EEENS1_25SingleTileBwdLPTSchedulerILb0ELi128ELb1EEEEEEEEEvNT_6ParamsE$_ZZN4cute6detail16composition_implINS_5tupleIJNS_1CILi8EEENS3_ILi2EEES5_S5_S4_S5_EEENS2_IJNS3_ILi1EEEiiiNS3_ILi72EEENS3_ILi512EEEEEES5_S4_EEDaRKT_RKT0_RKT1_RKT2_ENKUlRKT_T0_E_clINS2_IJNS2_IJS5_EEENS2_IJiEEES7_S7_EEENS_17integral_constantIiLi2EEEEEDaSP_SQ_:
[----:B------:R-:W-:-:S06]  /*e770*/  IADD3 R3, R3, -c[0x0][0x20], RZ ;  /* 0x8000080003037a10 */ /* 0x000fcc0007ffe0ff */
[----:B------:R-:W5:Y:S01]  /*e780*/  LDL R3, [R3] ;  /* 0x0000000003037983 */ /* 0x000f620000100800 */
[----:B------:R-:W-:Y:S02]  /*e790*/  IADD3 R2, R1, 0x16d0, RZ ;  /* 0x000016d001027810 */ /* 0x000fe40007ffe0ff */
[----:B------:R-:W-:Y:S02]  /*e7a0*/  MOV R4, 0xe7d0 ;  /* 0x0000e7d000047802 */ /* 0x000fe40000000f00 */
[----:B------:R-:W-:Y:S02]  /*e7b0*/  IADD3 R2, R2, c[0x0][0x20], RZ ;  /* 0x0000080002027a10 */ /* 0x000fe40007ffe0ff */
[----:B-----5:R-:W-:Y:S05]  /*e7c0*/  CALL.REL.NOINC `($_ZN7cutlass13device_kernelIN5flash19enable_sm80_to_sm89INS1_16FlashAttnBwdSm80INS1_25CollectiveMainloopBwdSm80ILi2ELi2EN4cute5tupleIJNS5_1CILi128EEES8_NS7_ILi64EEEEEENS_10bfloat16_tEfNS_4arch4Sm80ELb1ELb0ELb1ELb0ELb1ELb0ELb0ELb0ELi2ELi4ELi4ELi4ELb0EEENS1_24CollectiveEpilogueBwdGQAISA_fSD_Li256ELb0ELb1EEENS1_25SingleTileBwdLPTSchedulerILb0ELi128ELb1EEEEEEEEEvNT_6ParamsE$_ZN4cute3eso3ESOILb1ELb0EJNS_5tupleIJNS_1CILi2EEEEEENS2_IJiEEENS3_ILi1EEES7_EEC2ERKS5_RKS6_RKS7_SE_) ;  /* 0xffffa1b000007944 */ /* 0x020fea0003c3ffff */
[----:B-1----:R1:W5:Y:S01]  /*e7d0*/  LDL R2, [R1+0x16d0] ;  /* 0x0016d00001027983 */ /* 0x0023620000100800 */
[----:B------:R-:W-:Y:S02]  /*e7e0*/  MOV R8, R6 ;  /* 0x0000000600087202 */ /* 0x000fe40000000f00 */
[----:B------:R-:W-:-:S04]  /*e7f0*/  MOV R9, 0x0 ;  /* 0x0000000000097802 */ /* 0x000fc80000000f00 */
[----:B------:R-:W-:Y:S05]  /*e800*/  RET.REL.NODEC R8 `(_ZN7cutlass13device_kernelIN5flash19enable_sm80_to_sm89INS1_16FlashAttnBwdSm80INS1_25CollectiveMainloopBwdSm80ILi2ELi2EN4cute5tupleIJNS5_1CILi128EEES8_NS7_ILi64EEEEEENS_10bfloat16_tEfNS_4arch4Sm80ELb1ELb0ELb1ELb0ELb1ELb0ELb0ELb0ELi2ELi4ELi4ELi4ELb0EEENS1_24CollectiveEpilogueBwdGQAISA_fSD_Li256ELb0ELb1EEENS1_25SingleTileBwdLPTSchedulerILb0ELi128ELb1EEEEEEEEEvNT_6ParamsE) ;  /* 0xffff17f008007950 */ /* 0x000fea0003c3ffff */
        .type           $_ZN7cutlass13device_kernelIN5flash19enable_sm80_to_sm89INS1_16FlashAttnBwdSm80INS1_25CollectiveMainloopBwdSm80ILi2ELi2EN4cute5tupleIJNS5_1CILi128EEES8_NS7_ILi64EEEEEENS_10bfloat16_tEfNS_4arch4Sm80ELb1ELb0ELb1ELb0ELb1ELb0ELb0ELb0ELi2ELi4ELi4ELi4ELb0EEENS1_24CollectiveEpilogueBwdGQAISA_fSD_Li256ELb0ELb1EEENS1_25SingleTileBwdLPTSchedulerILb0ELi128ELb1EEEEEEEEEvNT_6ParamsE$_ZZN4cute6detail16composition_implINS_5tupleIJNS_1CILi8EEENS3_ILi2EEES5_S5_S4_S5_EEENS2_IJNS3_ILi1EEEiiiNS3_ILi72EEENS3_ILi512EEEEEES5_S4_EEDaRKT_RKT0_RKT1_RKT2_ENKUlRKT_T0_E_clINS2_IJNS2_IJS5_EEENS2_IJiEEES7_S7_EEENS_17integral_constantIiLi3EEEEEDaSP_SQ_,@function
        .size           $_ZN7cutlass13device_kernelIN5flash19enable_sm80_to_sm89INS1_16FlashAttnBwdSm80INS1_25CollectiveMainloopBwdSm80ILi2ELi2EN4cute5tupleIJNS5_1CILi128EEES8_NS7_ILi64EEEEEENS_10bfloat16_tEfNS_4arch4Sm80ELb1ELb0ELb1ELb0ELb1ELb0ELb0ELb0ELi2ELi4ELi4ELi4ELb0EEENS1_24CollectiveEpilogueBwdGQAISA_fSD_Li256ELb0ELb1EEENS1_25SingleTileBwdLPTSchedulerILb0ELi128ELb1EEEEEEEEEvNT_6ParamsE$_ZZN4cute6detail16composition_implINS_5tupleIJNS_1CILi8EEENS3_ILi2EEES5_S5_S4_S5_EEENS2_IJNS3_ILi1EEEiiiNS3_ILi72EEENS3_ILi512EEEEEES5_S4_EEDaRKT_RKT0_RKT1_RKT2_ENKUlRKT_T0_E_clINS2_IJNS2_IJS5_EEENS2_IJiEEES7_S7_EEENS_17integral_constantIiLi3EEEEEDaSP_SQ_,($_ZN7cutlass13device_kernelIN5flash19enable_sm80_to_sm89INS1_16FlashAttnBwdSm80INS1_25CollectiveMainloopBwdSm80ILi2ELi2EN4cute5tupleIJNS5_1CILi128EEES8_NS7_ILi64EEEEEENS_10bfloat16_tEfNS_4arch4Sm80ELb1ELb0ELb1ELb0ELb1ELb0ELb0ELb0ELi2ELi4ELi4ELi4ELb0EEENS1_24CollectiveEpilogueBwdGQAISA_fSD_Li256ELb0ELb1EEENS1_25SingleTileBwdLPTSchedulerILb0ELi128ELb1EEEEEEEEEvNT_6ParamsE$_ZZN4cute6detail16composition_implINS_5tupleIJNS_1CILi8EEENS3_ILi2EEES5_S5_S4_S5_EEENS2_IJNS3_ILi1EEEiiiNS3_ILi72EEENS3_ILi512EEEEEES5_S4_EEDaRKT_RKT0_RKT1_RKT2_ENKUlRKT_T0_E_clINS2_IJNS2_IJS5_EEENS2_IJiEEES7_S7_EEENS_17integral_constantIiLi4EEEEEDaSP_SQ_ - $_ZN7cutlass13device_kernelIN5flash19enable_sm80_to_sm89INS1_16FlashAttnBwdSm80INS1_25CollectiveMainloopBwdSm80ILi2ELi2EN4cute5tupleIJNS5_1CILi128EEES8_NS7_ILi64EEEEEENS_10bfloat16_tEfNS_4arch4Sm80ELb1ELb0ELb1ELb0ELb1ELb0ELb0ELb0ELi2ELi4ELi4ELi4ELb0EEENS1_24CollectiveEpilogueBwdGQAISA_fSD_Li256ELb0ELb1EEENS1_25SingleTileBwdLPTSchedulerILb0ELi128ELb1EEEEEEEEEvNT_6ParamsE$_ZZN4cute6detail16composition_implINS_5tupleIJNS_1CILi8EEENS3_ILi2EEES5_S5_S4_S5_EEENS2_IJNS3_ILi1EEEiiiNS3_ILi72EEENS3_ILi512EEEEEES5_S4_EEDaRKT_RKT0_RKT1_RKT2_ENKUlRKT_T0_E_clINS2_IJNS2_IJS5_EEENS2_IJiEEES7_S7_EEENS_17integral_constantIiLi3EEEEEDaSP_SQ_)
$_ZN7cutlass13device_kernelIN5flash19enable_sm80_to_sm89INS1_16FlashAttnBwdSm80INS1_25CollectiveMainloopBwdSm80ILi2ELi2EN4cute5tupleIJNS5_1CILi128EEES8_NS7_ILi64EEEEEENS_10bfloat16_tEfNS_4arch4Sm80ELb1ELb0ELb1ELb0ELb1ELb0ELb0ELb0ELi2ELi4ELi4ELi4ELb0EEENS1_24CollectiveEpilogueBwdGQAISA_fSD_Li256ELb0ELb1EEENS1_25SingleTileBwdLPTSchedulerILb0ELi128ELb1EEEEEEEEEvNT_6ParamsE$_ZZN4cute6detail16composition_implINS_5tupleIJNS_1CILi8EEENS3_ILi2EEES5_S5_S4_S5_EEENS2_IJNS3_ILi1EEEiiiNS3_ILi72EEENS3_ILi512EEEEEES5_S4_EEDaRKT_RKT0_RKT1_RKT2_ENKUlRKT_T0_E_clINS2_IJNS2_IJS5_EEENS2_IJiEEES7_S7_EEENS_17integral_constantIiLi3EEEEEDaSP_SQ_:
        /* <DEDUP_REMOVED lines=10> */
        .type           $_ZN7cutlass13device_kernelIN5flash19enable_sm80_to_sm89INS1_16FlashAttnBwdSm80INS1_25CollectiveMainloopBwdSm80ILi2ELi2EN4cute5tupleIJNS5_1CILi128EEES8_NS7_ILi64EEEEEENS_10bfloat16_tEfNS_4arch4Sm80ELb1ELb0ELb1ELb0ELb1ELb0ELb0ELb0ELi2ELi4ELi4ELi4ELb0EEENS1_24CollectiveEpilogueBwdGQAISA_fSD_Li256ELb0ELb1EEENS1_25SingleTileBwdLPTSchedulerILb0ELi128ELb1EEEEEEEEEvNT_6ParamsE$_ZZN4cute6detail16composition_implINS_5tupleIJNS_1CILi8EEENS3_ILi2EEES5_S5_S4_S5_EEENS2_IJNS3_ILi1EEEiiiNS3_ILi72EEENS3_ILi512EEEEEES5_S4_EEDaRKT_RKT0_RKT1_RKT2_ENKUlRKT_T0_E_clINS2_IJNS2_IJS5_EEENS2_IJiEEES7_S7_EEENS_17integral_constantIiLi4EEEEEDaSP_SQ_,@function
        .size           $_ZN7cutlass13device_kernelIN5flash19enable_sm80_to_sm89INS1_16FlashAttnBwdSm80INS1_25CollectiveMainloopBwdSm80ILi2ELi2EN4cute5tupleIJNS5_1CILi128EEES8_NS7_ILi64EEEEEENS_10bfloat16_tEfNS_4arch4Sm80ELb1ELb0ELb1ELb0ELb1ELb0ELb0ELb0ELi2ELi4ELi4ELi4ELb0EEENS1_24CollectiveEpilogueBwdGQAISA_fSD_Li256ELb0ELb1EEENS1_25SingleTileBwdLPTSchedulerILb0ELi128ELb1EEEEEEEEEvNT_6ParamsE$_ZZN4cute6detail16composition_implINS_5tupleIJNS_1CILi8EEENS3_ILi2EEES5_S5_S4_S5_EEENS2_IJNS3_ILi1EEEiiiNS3_ILi72EEENS3_ILi512EEEEEES5_S4_EEDaRKT_RKT0_RKT1_RKT2_ENKUlRKT_T0_E_clINS2_IJNS2_IJS5_EEENS2_IJiEEES7_S7_EEENS_17integral_constantIiLi4EEEEEDaSP_SQ_,($_ZN7cutlass13device_kernelIN5flash19enable_sm80_to_sm89INS1_16FlashAttnBwdSm80INS1_25CollectiveMainloopBwdSm80ILi2ELi2EN4cute5tupleIJNS5_1CILi128EEES8_NS7_ILi64EEEEEENS_10bfloat16_tEfNS_4arch4Sm80ELb1ELb0ELb1ELb0ELb1ELb0ELb0ELb0ELi2ELi4ELi4ELi4ELb0EEENS1_24CollectiveEpilogueBwdGQAISA_fSD_Li256ELb0ELb1EEENS1_25SingleTileBwdLPTSchedulerILb0ELi128ELb1EEEEEEEEEvNT_6ParamsE$_ZZN4cute6detail9lift_diceINS_5tupleIJiNS2_IJiNS_1CILi0EEEEEEEEES6_EEDaRKT_RKT0_ENKUlRKT_RKT0_E_clIS5_S5_EEDaSF_SI_ - $_ZN7cutlass13device_kernelIN5flash19enable_sm80_to_sm89INS1_16FlashAttnBwdSm80INS1_25CollectiveMainloopBwdSm80ILi2ELi2EN4cute5tupleIJNS5_1CILi128EEES8_NS7_ILi64EEEEEENS_10bfloat16_tEfNS_4arch4Sm80ELb1ELb0ELb1ELb0ELb1ELb0ELb0ELb0ELi2ELi4ELi4ELi4ELb0EEENS1_24CollectiveEpilogueBwdGQAISA_fSD_Li256ELb0ELb1EEENS1_25SingleTileBwdLPTSchedulerILb0ELi128ELb1EEEEEEEEEvNT_6ParamsE$_ZZN4cute6detail16composition_implINS_5tupleIJNS_1CILi8EEENS3_ILi2EEES5_S5_S4_S5_EEENS2_IJNS3_ILi1EEEiiiNS3_ILi72EEENS3_ILi512EEEEEES5_S4_EEDaRKT_RKT0_RKT1_RKT2_ENKUlRKT_T0_E_clINS2_IJNS2_IJS5_EEENS2_IJiEEES7_S7_EEENS_17integral_constantIiLi4EEEEEDaSP_SQ_)
$_ZN7cutlass13device_kernelIN5flash19enable_sm80_to_sm89INS1_16FlashAttnBwdSm80INS1_25CollectiveMainloopBwdSm80ILi2ELi2EN4cute5tupleIJNS5_1CILi128EEES8_NS7_ILi64EEEEEENS_10bfloat16_tEfNS_4arch4Sm80ELb1ELb0ELb1ELb0ELb1ELb0ELb0ELb0ELi2ELi4ELi4ELi4ELb0EEENS1_24CollectiveEpilogueBwdGQAISA_fSD_Li256ELb0ELb1EEENS1_25SingleTileBwdLPTSchedulerILb0ELi128ELb1EEEEEEEEEvNT_6ParamsE$_ZZN4cute6detail16composition_implINS_5tupleIJNS_1CILi8EEENS3_ILi2EEES5_S5_S4_S5_EEENS2_IJNS3_ILi1EEEiiiNS3_ILi72EEENS3_ILi512EEEEEES5_S4_EEDaRKT_RKT0_RKT1_RKT2_ENKUlRKT_T0_E_clINS2_IJNS2_IJS5_EEENS2_IJiEEES7_S7_EEENS_17integral_constantIiLi4EEEEEDaSP_SQ_:
        /* <DEDUP_REMOVED lines=10> */
        .type           $_ZN7cutlass13device_kernelIN5flash19enable_sm80_to_sm89INS1_16FlashAttnBwdSm80INS1_25CollectiveMainloopBwdSm80ILi2ELi2EN4cute5tupleIJNS5_1CILi128EEES8_NS7_ILi64EEEEEENS_10bfloat16_tEfNS_4arch4Sm80ELb1ELb0ELb1ELb0ELb1ELb0ELb0ELb0ELi2ELi4ELi4ELi4ELb0EEENS1_24CollectiveEpilogueBwdGQAISA_fSD_Li256ELb0ELb1EEENS1_25SingleTileBwdLPTSchedulerILb0ELi128ELb1EEEEEEEEEvNT_6ParamsE$_ZZN4cute6detail9lift_diceINS_5tupleIJiNS2_IJiNS_1CILi0EEEEEEEEES6_EEDaRKT_RKT0_ENKUlRKT_RKT0_E_clIS5_S5_EEDaSF_SI_,@function
        .size           $_ZN7cutlass13device_kernelIN5flash19enable_sm80_to_sm89INS1_16FlashAttnBwdSm80INS1_25CollectiveMainloopBwdSm80ILi2ELi2EN4cute5tupleIJNS5_1CILi128EEES8_NS7_ILi64EEEEEENS_10bfloat16_tEfNS_4arch4Sm80ELb1ELb0ELb1ELb0ELb1ELb0ELb0ELb0ELi2ELi4ELi4ELi4ELb0EEENS1_24CollectiveEpilogueBwdGQAISA_fSD_Li256ELb0ELb1EEENS1_25SingleTileBwdLPTSchedulerILb0ELi128ELb1EEEEEEEEEvNT_6ParamsE$_ZZN4cute6detail9lift_diceINS_5tupleIJiNS2_IJiNS_1CILi0EEEEEEEEES6_EEDaRKT_RKT0_ENKUlRKT_RKT0_E_clIS5_S5_EEDaSF_SI_,($_ZN7cutlass13device_kernelIN5flash19enable_sm80_to_sm89INS1_16FlashAttnBwdSm80INS1_25CollectiveMainloopBwdSm80ILi2ELi2EN4cute5tupleIJNS5_1CILi128EEES8_NS7_ILi64EEEEEENS_10bfloat16_tEfNS_4arch4Sm80ELb1ELb0ELb1ELb0ELb1ELb0ELb0ELb0ELi2ELi4ELi4ELi4ELb0EEENS1_24CollectiveEpilogueBwdGQAISA_fSD_Li256ELb0ELb1EEENS1_25SingleTileBwdLPTSchedulerILb0ELi128ELb1EEEEEEEEEvNT_6ParamsE$_ZZN4cute6detail9lift_diceINS_5tupleIJiNS2_IJiNS_1CILi0EEEEEEEEES6_EEDaRKT_RKT0_ENKUlRKT_RKT0_E_clIiiEEDaSF_SI_ - $_ZN7cutlass13device_kernelIN5flash19enable_sm80_to_sm89INS1_16FlashAttnBwdSm80INS1_25CollectiveMainloopBwdSm80ILi2ELi2EN4cute5tupleIJNS5_1CILi128EEES8_NS7_ILi64EEEEEENS_10bfloat16_tEfNS_4arch4Sm80ELb1ELb0ELb1ELb0ELb1ELb0ELb0ELb0ELi2ELi4ELi4ELi4ELb0EEENS1_24CollectiveEpilogueBwdGQAISA_fSD_Li256ELb0ELb1EEENS1_25SingleTileBwdLPTSchedulerILb0ELi128ELb1EEEEEEEEEvNT_6ParamsE$_ZZN4cute6detail9lift_diceINS_5tupleIJiNS2_IJiNS_1CILi0EEEEEEEEES6_EEDaRKT_RKT0_ENKUlRKT_RKT0_E_clIS5_S5_EEDaSF_SI_)
$_ZN7cutlass13device_kernelIN5flash19enable_sm80_to_sm89INS1_16FlashAttnBwdSm80INS1_25CollectiveMainloopBwdSm80ILi2ELi2EN4cute5tupleIJNS5_1CILi128EEES8_NS7_ILi64EEEEEENS_10bfloat16_tEfNS_4arch4Sm80ELb1ELb0ELb1ELb0ELb1ELb0ELb0ELb0ELi2ELi4ELi4ELi4ELb0EEENS1_24CollectiveEpilogueBwdGQAISA_fSD_Li256ELb0ELb1EEENS1_25SingleTileBwdLPTSchedulerILb0ELi128ELb1EEEEEEEEEvNT_6ParamsE$_ZZN4cute6detail9lift_diceINS_5tupleIJiNS2_IJiNS_1CILi0EEEEEEEEES6_EEDaRKT_RKT0_ENKUlRKT_RKT0_E_clIS5_S5_EEDaSF_SI_:
[----:B------:R-:W-:Y:S02]  /*e950*/  MOV R6, 0xe970 ;  /* 0x0000e97000067802 */ /* 0x000fe40000000f00 */
[----:B------:R-:W-:Y:S05]  /*e960*/  CALL.REL.NOINC `($_ZN7cutlass13device_kernelIN5flash19enable_sm80_to_sm89INS1_16FlashAttnBwdSm80INS1_25CollectiveMainloopBwdSm80ILi2ELi2EN4cute5tupleIJNS5_1CILi128EEES8_NS7_ILi64EEEEEENS_10bfloat16_tEfNS_4arch4Sm80ELb1ELb0ELb1ELb0ELb1ELb0ELb0ELb0ELi2ELi4ELi4ELi4ELb0EEENS1_24CollectiveEpilogueBwdGQAISA_fSD_Li256ELb0ELb1EEENS1_25SingleTileBwdLPTSchedulerILb0ELi128ELb1EEEEEEEEEvNT_6ParamsE$_ZZN4cute6detail9lift_diceINS_5tupleIJiNS_1CILi0EEEEEES5_EEDaRKT_RKT0_ENKUlRKT_RKT0_E_clIiiEEDaSE_SH_) ;  /* 0x000000e000007944 */ /* 0x000fea0003c00000 */
[----:B------:R-:W-:Y:S02]  /*e970*/  MOV R72, 0xe990 ;  /* 0x0000e99000487802 */ /* 0x000fe40000000f00 */
[----:B-1---5:R-:W-:Y:S05]  /*e980*/  CALL.REL.NOINC `($_ZN7cutlass13device_kernelIN5flash19enable_sm80_to_sm89INS1_16FlashAttnBwdSm80INS1_25CollectiveMainloopBwdSm80ILi2ELi2EN4cute5tupleIJNS5_1CILi128EEES8_NS7_ILi64EEEEEENS_10bfloat16_tEfNS_4arch4Sm80ELb1ELb0ELb1ELb0ELb1ELb0ELb0ELb0ELi2ELi4ELi4ELi4ELb0EEENS1_24CollectiveEpilogueBwdGQAISA_fSD_Li256ELb0ELb1EEENS1_25SingleTileBwdLPTSchedulerILb0ELi128ELb1EEEEEEEEEvNT_6ParamsE$_ZZN4cute12filter_tupleINS_5tupleIJiNS_1CILi0EEEEEES4_ZNS_6detail9lift_diceIS4_S4_EEDaRKT_RKT0_EUlRKT_RKT0_E_EEDaS9_SC_OT1_ENKUlDpSF_E_clIJNS1_IJiEEENS1_IJS3_EEEEEEDaSM_) ;  /* 0xffffd28000007944 */ /* 0x022fea0003c3ffff */
[----:B-----5:R-:W-:Y:S02]  /*e990*/  MOV R6, R2 ;  /* 0x0000000200067202 */ /* 0x020fe40000000f00 */
[----:B------:R-:W-:Y:S02]  /*e9a0*/  MOV R2, R10 ;  /* 0x0000000a00027202 */ /* 0x000fe40000000f00 */
[----:B------:R-:W-:-:S04]  /*e9b0*/  MOV R3, 0x0 ;  /* 0x0000000000037802 */ /* 0x000fc80000000f00 */
[----:B------:R-:W-:Y:S05]  /*e9c0*/  RET.REL.NODEC R2 `(_ZN7cutlass13device_kernelIN5flash19enable_sm80_to_sm89INS1_16FlashAttnBwdSm80INS1_25CollectiveMainloopBwdSm80ILi2ELi2EN4cute5tupleIJNS5_1CILi128EEES8_NS7_ILi64EEEEEENS_10bfloat16_tEfNS_4arch4Sm80ELb1ELb0ELb1ELb0ELb1ELb0ELb0ELb0ELi2ELi4ELi4ELi4ELb0EEENS1_24CollectiveEpilogueBwdGQAISA_fSD_Li256ELb0ELb1EEENS1_25SingleTileBwdLPTSchedulerILb0ELi128ELb1EEEEEEEEEvNT_6ParamsE) ;  /* 0xffff163002007950 */ /* 0x000fea0003c3ffff */
        .type           $_ZN7cutlass13device_kernelIN5flash19enable_sm80_to_sm89INS1_16FlashAttnBwdSm80INS1_25CollectiveMainloopBwdSm80ILi2ELi2EN4cute5tupleIJNS5_1CILi128EEES8_NS7_ILi64EEEEEENS_10bfloat16_tEfNS_4arch4Sm80ELb1ELb0ELb1ELb0ELb1ELb0ELb0ELb0ELi2ELi4ELi4ELi4ELb0EEENS1_24CollectiveEpilogueBwdGQAISA_fSD_Li256ELb0ELb1EEENS1_25SingleTileBwdLPTSchedulerILb0ELi128ELb1EEEEEEEEEvNT_6ParamsE$_ZZN4cute6detail9lift_diceINS_5tupleIJiNS2_IJiNS_1CILi0EEEEEEEEES6_EEDaRKT_RKT0_ENKUlRKT_RKT0_E_clIiiEEDaSF_SI_,@function
        .size           $_ZN7cutlass13device_kernelIN5flash19enable_sm80_to_sm89INS1_16FlashAttnBwdSm80INS1_25CollectiveMainloopBwdSm80ILi2ELi2EN4cute5tupleIJNS5_1CILi128EEES8_NS7_ILi64EEEEEENS_10bfloat16_tEfNS_4arch4Sm80ELb1ELb0ELb1ELb0ELb1ELb0ELb0ELb0ELi2ELi4ELi4ELi4ELb0EEENS1_24CollectiveEpilogueBwdGQAISA_fSD_Li256ELb0ELb1EEENS1_25SingleTileBwdLPTSchedulerILb0ELi128ELb1EEEEEEEEEvNT_6ParamsE$_ZZN4cute6detail9lift_diceINS_5tupleIJiNS2_IJiNS_1CILi0EEEEEEEEES6_EEDaRKT_RKT0_ENKUlRKT_RKT0_E_clIiiEEDaSF_SI_,($_ZN7cutlass13device_kernelIN5flash19enable_sm80_to_sm89INS1_16FlashAttnBwdSm80INS1_25CollectiveMainloopBwdSm80ILi2ELi2EN4cute5tupleIJNS5_1CILi128EEES8_NS7_ILi64EEEEEENS_10bfloat16_tEfNS_4arch4Sm80ELb1ELb0ELb1ELb0ELb1ELb0ELb0ELb0ELi2ELi4ELi4ELi4ELb0EEENS1_24CollectiveEpilogueBwdGQAISA_fSD_Li256ELb0ELb1EEENS1_25SingleTileBwdLPTSchedulerILb0ELi128ELb1EEEEEEEEEvNT_6ParamsE$_ZZN4cute6detail9lift_diceINS_5tupleIJiNS_1CILi0EEEEEES5_EEDaRKT_RKT0_ENKUlRKT_RKT0_E_clIiiEEDaSE_SH_ - $_ZN7cutlass13device_kernelIN5flash19enable_sm80_to_sm89INS1_16FlashAttnBwdSm80INS1_25CollectiveMainloopBwdSm80ILi2ELi2EN4cute5tupleIJNS5_1CILi128EEES8_NS7_ILi64EEEEEENS_10bfloat16_tEfNS_4arch4Sm80ELb1ELb0ELb1ELb0ELb1ELb0ELb0ELb0ELi2ELi4ELi4ELi4ELb0EEENS1_24CollectiveEpilogueBwdGQAISA_fSD_Li256ELb0ELb1EEENS1_25SingleTileBwdLPTSchedulerILb0ELi128ELb1EEEEEEEEEvNT_6ParamsE$_ZZN4cute6detail9lift_diceINS_5tupleIJiNS2_IJiNS_1CILi0EEEEEEEEES6_EEDaRKT_RKT0_ENKUlRKT_RKT0_E_clIiiEEDaSF_SI_)
$_ZN7cutlass13device_kernelIN5flash19enable_sm80_to_sm89INS1_16FlashAttnBwdSm80INS1_25CollectiveMainloopBwdSm80ILi2ELi2EN4cute5tupleIJNS5_1CILi128EEES8_NS7_ILi64EEEEEENS_10bfloat16_tEfNS_4arch4Sm80ELb1ELb0ELb1ELb0ELb1ELb0ELb0ELb0ELi2ELi4ELi4ELi4ELb0EEENS1_24CollectiveEpilogueBwdGQAISA_fSD_Li256ELb0ELb1EEENS1_25SingleTileBwdLPTSchedulerILb0ELi128ELb1EEEEEEEEEvNT_6ParamsE$_ZZN4cute6detail9lift_diceINS_5tupleIJiNS2_IJiNS_1CILi0EEEEEEEEES6_EEDaRKT_RKT0_ENKUlRKT_RKT0_E_clIiiEEDaSF_SI_:
[----:B------:R-:W-:Y:S02]  /*e9d0*/  IADD3 R2, R1, 0x1684, RZ ;  /* 0x0000168401027810 */ /* 0x000fe40007ffe0ff */
[----:B------:R-:W-:Y:S02]  /*e9e0*/  MOV R8, 0xea10 ;  /* 0x0000ea1000087802 */ /* 0x000fe40000000f00 */
[----:B------:R-:W-:Y:S02]  /*e9f0*/  IADD3 R2, R2, c[0x0][0x20], RZ ;  /* 0x0000080002027a10 */ /* 0x000fe40007ffe0ff */
[----:B------:R-:W-:Y:S05]  /*ea00*/  CALL.REL.NOINC `($_ZN7cutlass13device_kernelIN5flash19enable_sm80_to_sm89INS1_16FlashAttnBwdSm80INS1_25CollectiveMainloopBwdSm80ILi2ELi2EN4cute5tupleIJNS5_1CILi128EEES8_NS7_ILi64EEEEEENS_10bfloat16_tEfNS_4arch4Sm80ELb1ELb0ELb1ELb0ELb1ELb0ELb0ELb0ELi2ELi4ELi4ELi4ELb0EEENS1_24CollectiveEpilogueBwdGQAISA_fSD_Li256ELb0ELb1EEENS1_25SingleTileBwdLPTSchedulerILb0ELi128ELb1EEEEEEEEEvNT_6ParamsE$_ZN4cute3eso3ESOILb0ELb1EJiEEC2ERKi) ;  /* 0xffff87a000007944 */ /* 0x000fea0003c3ffff */
[----:B------:R2:W5:Y:S01]  /*ea10*/  LDL R11, [R1+0x1684] ;  /* 0x00168400010b7983 */ /* 0x0005620000100800 */
[----:B-1----:R-:W-:Y:S02]  /*ea20*/  MOV R2, R10 ;  /* 0x0000000a00027202 */ /* 0x002fe40000000f00 */
[----:B------:R-:W-:-:S04]  /*ea30*/  MOV R3, 0x0 ;  /* 0x0000000000037802 */ /* 0x000fc80000000f00 */
[----:B------:R-:W-:Y:S05]  /*ea40*/  RET.REL.NODEC R2 `(_ZN7cutlass13device_kernelIN5flash19enable_sm80_to_sm89INS1_16FlashAttnBwdSm80INS1_25CollectiveMainloopBwdSm80ILi2ELi2EN4cute5tupleIJNS5_1CILi128EEES8_NS7_ILi64EEEEEENS_10bfloat16_tEfNS_4arch4Sm80ELb1ELb0ELb1ELb0ELb1ELb0ELb0ELb0ELi2ELi4ELi4ELi4ELb0EEENS1_24CollectiveEpilogueBwdGQAISA_fSD_Li256ELb0ELb1EEENS1_25SingleTileBwdLPTSchedulerILb0ELi128ELb1EEEEEEEEEvNT_6ParamsE) ;  /* 0xffff15b002007950 */ /* 0x000fea0003c3ffff */
        .type           $_ZN7cutlass13device_kernelIN5flash19enable_sm80_to_sm89INS1_16FlashAttnBwdSm80INS1_25CollectiveMainloopBwdSm80ILi2ELi2EN4cute5tupleIJNS5_1CILi128EEES8_NS7_ILi64EEEEEENS_10bfloat16_tEfNS_4arch4Sm80ELb1ELb0ELb1ELb0ELb1ELb0ELb0ELb0ELi2ELi4ELi4ELi4ELb0EEENS1_24CollectiveEpilogueBwdGQAISA_fSD_Li256ELb0ELb1EEENS1_25SingleTileBwdLPTSchedulerILb0ELi128ELb1EEEEEEEEEvNT_6ParamsE$_ZZN4cute6detail9lift_diceINS_5tupleIJiNS_1CILi0EEEEEES5_EEDaRKT_RKT0_ENKUlRKT_RKT0_E_clIiiEEDaSE_SH_,@function
        .size           $_ZN7cutlass13device_kernelIN5flash19enable_sm80_to_sm89INS1_16FlashAttnBwdSm80INS1_25CollectiveMainloopBwdSm80ILi2ELi2EN4cute5tupleIJNS5_1CILi128EEES8_NS7_ILi64EEEEEENS_10bfloat16_tEfNS_4arch4Sm80ELb1ELb0ELb1ELb0ELb1ELb0ELb0ELb0ELi2ELi4ELi4ELi4ELb0EEENS1_24CollectiveEpilogueBwdGQAISA_fSD_Li256ELb0ELb1EEENS1_25SingleTileBwdLPTSchedulerILb0ELi128ELb1EEEEEEEEEvNT_6ParamsE$_ZZN4cute6detail9lift_diceINS_5tupleIJiNS_1CILi0EEEEEES5_EEDaRKT_RKT0_ENKUlRKT_RKT0_E_clIiiEEDaSE_SH_,($_ZN7cutlass13device_kernelIN5flash19enable_sm80_to_sm89INS1_16FlashAttnBwdSm80INS1_25CollectiveMainloopBwdSm80ILi2ELi2EN4cute5tupleIJNS5_1CILi128EEES8_NS7_ILi64EEEEEENS_10bfloat16_tEfNS_4arch4Sm80ELb1ELb0ELb1ELb0ELb1ELb0ELb0ELb0ELi2ELi4ELi4ELi4ELb0EEENS1_24CollectiveEpilogueBwdGQAISA_fSD_Li256ELb0ELb1EEENS1_25SingleTileBwdLPTSchedulerILb0ELi128ELb1EEEEEEEEEvNT_6ParamsE$_ZZN4cute6upcastILi2ENS_5tupleIJNS1_IJNS_1CILi1EEENS1_IJNS2_ILi2EEES4_S4_EEEEEES4_NS1_IJS4_S4_EEEEEENS1_IJNS1_IJNS2_ILi0EEENS1_IJS3_NS2_ILi512EEEiEEEEEENS2_ILi4096EEENS1_IJiNS2_ILi8192EEEEEEEEEEEDaRKT0_RKT1_ENKUlRKT_RKT0_E_clIS6_SC_EEDaSP_SS_ - $_ZN7cutlass13device_kernelIN5flash19enable_sm80_to_sm89INS1_16FlashAttnBwdSm80INS1_25CollectiveMainloopBwdSm80ILi2ELi2EN4cute5tupleIJNS5_1CILi128EEES8_NS7_ILi64EEEEEENS_10bfloat16_tEfNS_4arch4Sm80ELb1ELb0ELb1ELb0ELb1ELb0ELb0ELb0ELi2ELi4ELi4ELi4ELb0EEENS1_24CollectiveEpilogueBwdGQAISA_fSD_Li256ELb0ELb1EEENS1_25SingleTileBwdLPTSchedulerILb0ELi128ELb1EEEEEEEEEvNT_6ParamsE$_ZZN4cute6detail9lift_diceINS_5tupleIJiNS_1CILi0EEEEEES5_EEDaRKT_RKT0_ENKUlRKT_RKT0_E_clIiiEEDaSE_SH_)
$_ZN7cutlass13device_kernelIN5flash19enable_sm80_to_sm89INS1_16FlashAttnBwdSm80INS1_25CollectiveMainloopBwdSm80ILi2ELi2EN4cute5tupleIJNS5_1CILi128EEES8_NS7_ILi64EEEEEENS_10bfloat16_tEfNS_4arch4Sm80ELb1ELb0ELb1ELb0ELb1ELb0ELb0ELb0ELi2ELi4ELi4ELi4ELb0EEENS1_24CollectiveEpilogueBwdGQAISA_fSD_Li256ELb0ELb1EEENS1_25SingleTileBwdLPTSchedulerILb0ELi128ELb1EEEEEEEEEvNT_6ParamsE$_ZZN4cute6detail9lift_diceINS_5tupleIJiNS_1CILi0EEEEEES5_EEDaRKT_RKT0_ENKUlRKT_RKT0_E_clIiiEEDaSE_SH_:
        /* <DEDUP_REMOVED lines=8> */
        .type           $_ZN7cutlass13device_kernelIN5flash19enable_sm80_to_sm89INS1_16FlashAttnBwdSm80INS1_25CollectiveMainloopBwdSm80ILi2ELi2EN4cute5tupleIJNS5_1CILi128EEES8_NS7_ILi64EEEEEENS_10bfloat16_tEfNS_4arch4Sm80ELb1ELb0ELb1ELb0ELb1ELb0ELb0ELb0ELi2ELi4ELi4ELi4ELb0EEENS1_24CollectiveEpilogueBwdGQAISA_fSD_Li256ELb0ELb1EEENS1_25SingleTileBwdLPTSchedulerILb0ELi128ELb1EEEEEEEEEvNT_6ParamsE$_ZZN4cute6upcastILi2ENS_5tupleIJNS1_IJNS_1CILi1EEENS1_IJNS2_ILi2EEES4_S4_EEEEEES4_NS1_IJS4_S4_EEEEEENS1_IJNS1_IJNS2_ILi0EEENS1_IJS3_NS2_ILi512EEEiEEEEEENS2_ILi4096EEENS1_IJiNS2_ILi8192EEEEEEEEEEEDaRKT0_RKT1_ENKUlRKT_RKT0_E_clIS6_SC_EEDaSP_SS_,@function
        .size           $_ZN7cutlass13device_kernelIN5flash19enable_sm80_to_sm89INS1_16FlashAttnBwdSm80INS1_25CollectiveMainloopBwdSm80ILi2ELi2EN4cute5tupleIJNS5_1CILi128EEES8_NS7_ILi64EEEEEENS_10bfloat16_tEfNS_4arch4Sm80ELb1ELb0ELb1ELb0ELb1ELb0ELb0ELb0ELi2ELi4ELi4ELi4ELb0EEENS1_24CollectiveEpilogueBwdGQAISA_fSD_Li256ELb0ELb1EEENS1_25SingleTileBwdLPTSchedulerILb0ELi128ELb1EEEEEEEEEvNT_6ParamsE$_ZZN4cute6upcastILi2ENS_5tupleIJNS1_IJNS_1CILi1EEENS1_IJNS2_ILi2EEES4_S4_EEEEEES4_NS1_IJS4_S4_EEEEEENS1_IJNS1_IJNS2_ILi0EEENS1_IJS3_NS2_ILi512EEEiEEEEEENS2_ILi4096EEENS1_IJiNS2_ILi8192EEEEEEEEEEEDaRKT0_RKT1_ENKUlRKT_RKT0_E_clIS6_SC_EEDaSP_SS_,($_ZN7cutlass13device_kernelIN5flash19enable_sm80_to_sm89INS1_16FlashAttnBwdSm80INS1_25CollectiveMainloopBwdSm80ILi2ELi2EN4cute5tupleIJNS5_1CILi128EEES8_NS7_ILi64EEEEEENS_10bfloat16_tEfNS_4arch4Sm80ELb1ELb0ELb1ELb0ELb1ELb0ELb0ELb0ELi2ELi4ELi4ELi4ELb0EEENS1_24CollectiveEpilogueBwdGQAISA_fSD_Li256ELb0ELb1EEENS1_25SingleTileBwdLPTSchedulerILb0ELi128ELb1EEEEEEEEEvNT_6ParamsE$_ZZN4cute6upcastILi2ENS_5tupleIJNS1_IJNS_1CILi1EEENS1_IJNS2_ILi2EEES4_S4_EEEEEES4_NS1_IJS4_S4_EEEEEENS1_IJNS1_IJNS2_ILi0EEENS1_IJS3_NS2_ILi512EEEiEEEEEENS2_ILi4096EEENS1_IJiNS2_ILi8192EEEEEEEEEEEDaRKT0_RKT1_ENKUlRKT_RKT0_E_clIS7_SF_EEDaSP_SS_ - $_ZN7cutlass13device_kernelIN5flash19enable_sm80_to_sm89INS1_16FlashAttnBwdSm80INS1_25CollectiveMainloopBwdSm80ILi2ELi2EN4cute5tupleIJNS5_1CILi128EEES8_NS7_ILi64EEEEEENS_10bfloat16_tEfNS_4arch4Sm80ELb1ELb0ELb1ELb0ELb1ELb0ELb0ELb0ELi2ELi4ELi4ELi4ELb0EEENS1_24CollectiveEpilogueBwdGQAISA_fSD_Li256ELb0ELb1EEENS1_25SingleTileBwdLPTSchedulerILb0ELi128ELb1EEEEEEEEEvNT_6ParamsE$_ZZN4cute6upcastILi2ENS_5tupleIJNS1_IJNS_1CILi1EEENS1_IJNS2_ILi2EEES4_S4_EEEEEES4_NS1_IJS4_S4_EEEEEENS1_IJNS1_IJNS2_ILi0EEENS1_IJS3_NS2_ILi512EEEiEEEEEENS2_ILi4096EEENS1_IJiNS2_ILi8192EEEEEEEEEEEDaRKT0_RKT1_ENKUlRKT_RKT0_E_clIS6_SC_EEDaSP_SS_)
$_ZN7cutlass13device_kernelIN5flash19enable_sm80_to_sm89INS1_16FlashAttnBwdSm80INS1_25CollectiveMainloopBwdSm80ILi2ELi2EN4cute5tupleIJNS5_1CILi128EEES8_NS7_ILi64EEEEEENS_10bfloat16_tEfNS_4arch4Sm80ELb1ELb0ELb1ELb0ELb1ELb0ELb0ELb0ELi2ELi4ELi4ELi4ELb0EEENS1_24CollectiveEpilogueBwdGQAISA_fSD_Li256ELb0ELb1EEENS1_25SingleTileBwdLPTSchedulerILb0ELi128ELb1EEEEEEEEEvNT_6ParamsE$_ZZN4cute6upcastILi2ENS_5tupleIJNS1_IJNS_1CILi1EEENS1_IJNS2_ILi2EEES4_S4_EEEEEES4_NS1_IJS4_S4_EEEEEENS1_IJNS1_IJNS2_ILi0EEENS1_IJS3_NS2_ILi512EEEiEEEEEENS2_ILi4096EEENS1_IJiNS2_ILi8192EEEEEEEEEEEDaRKT0_RKT1_ENKUlRKT_RKT0_E_clIS6_SC_EEDaSP_SS_:
[----:B------:R-:W-:-:S06]  /*ead0*/  IADD3 R3, R42, -c[0x0][0x20], RZ ;  /* 0x800008002a037a10 */ /* 0x000fcc0007ffe0ff */
[----:B------:R-:W5:Y:S01]  /*eae0*/  LDL R3, [R3] ;  /* 0x0000000003037983 */ /* 0x000f620000100800 */
[----:B------:R-:W-:Y:S02]  /*eaf0*/  IADD3 R9, R1, 0x1380, RZ ;  /* 0x0000138001097810 */ /* 0x000fe40007ffe0ff */
[----:B------:R-:W-:Y:S02]  /*eb00*/  MOV R56, 0xeb40 ;  /* 0x0000eb4000387802 */ /* 0x000fe40000000f00 */
[----:B------:R-:W-:-:S04]  /*eb10*/  IADD3 R9, R9, c[0x0][0x20], RZ ;  /* 0x0000080009097a10 */ /* 0x000fc80007ffe0ff */
[----:B------:R-:W-:Y:S02]  /*eb20*/  IADD3 R10, R9, 0x4, RZ ;  /* 0x00000004090a7810 */ /* 0x000fe40007ffe0ff */
[----:B-----5:R-:W-:Y:S05]  /*eb30*/  CALL.REL.NOINC `($_ZN7cutlass13device_kernelIN5flash19enable_sm80_to_sm89INS1_16FlashAttnBwdSm80INS1_25CollectiveMainloopBwdSm80ILi2ELi2EN4cute5tupleIJNS5_1CILi128EEES8_NS7_ILi64EEEEEENS_10bfloat16_tEfNS_4arch4Sm80ELb1ELb0ELb1ELb0ELb1ELb0ELb0ELb0ELi2ELi4ELi4ELi4ELb0EEENS1_24CollectiveEpilogueBwdGQAISA_fSD_Li256ELb0ELb1EEENS1_25SingleTileBwdLPTSchedulerILb0ELi128ELb1EEEEEEEEEvNT_6ParamsE$_ZZN4cute6upcastILi2ENS_5tupleIJNS_1CILi1EEENS1_IJNS2_ILi2EEES4_S4_EEEEEENS1_IJNS2_ILi0EEENS1_IJS3_NS2_ILi512EEEiEEEEEEEEDaRKT0_RKT1_ENKUlRKT_RKT0_E_clIS5_S9_EEDaSJ_SM_) ;  /* 0x0000015000007944 */ /* 0x020fea0003c00000 */
[----:B------:R-:W-:Y:S02]  /*eb40*/  MOV R4, 0xeb60 ;  /* 0x0000eb6000047802 */ /* 0x000fe40000000f00 */
[----:B-1---5:R-:W-:Y:S05]  /*eb50*/  CALL.REL.NOINC `($_ZN7cutlass13device_kernelIN5flash19enable_sm80_to_sm89INS1_16FlashAttnBwdSm80INS1_25CollectiveMainloopBwdSm80ILi2ELi2EN4cute5tupleIJNS5_1CILi128EEES8_NS7_ILi64EEEEEENS_10bfloat16_tEfNS_4arch4Sm80ELb1ELb0ELb1ELb0ELb1ELb0ELb0ELb0ELi2ELi4ELi4ELi4ELb0EEENS1_24CollectiveEpilogueBwdGQAISA_fSD_Li256ELb0ELb1EEENS1_25SingleTileBwdLPTSchedulerILb0ELi128ELb1EEEEEEEEEvNT_6ParamsE$_ZN4cute3eso3ESOILb1ELb0EJNS_1CILi0EEENS_5tupleIJNS2_ILi1EEENS2_ILi256EEEiEEEEEC2ERKS3_RKS7_) ;  /* 0xffff8d0000007944 */ /* 0x022fea0003c3ffff */
[----:B-1----:R1:W5:Y:S01]  /*eb60*/  LDL R2, [R1+0x1384] ;  /* 0x0013840001027983 */ /* 0x0023620000100800 */
[----:B------:R-:W-:-:S03]  /*eb70*/  MOV R6, 0xeb90 ;  /* 0x0000eb9000067802 */ /* 0x000fc60000000f00 */
[----:B-1---5:R-:W-:Y:S05]  /*eb80*/  CALL.REL.NOINC `($_ZN7cutlass13device_kernelIN5flash19enable_sm80_to_sm89INS1_16FlashAttnBwdSm80INS1_25CollectiveMainloopBwdSm80ILi2ELi2EN4cute5tupleIJNS5_1CILi128EEES8_NS7_ILi64EEEEEENS_10bfloat16_tEfNS_4arch4Sm80ELb1ELb0ELb1ELb0ELb1ELb0ELb0ELb0ELi2ELi4ELi4ELi4ELb0EEENS1_24CollectiveEpilogueBwdGQAISA_fSD_Li256ELb0ELb1EEENS1_25SingleTileBwdLPTSchedulerILb0ELi128ELb1EEEEEEEEEvNT_6ParamsE$_ZN4cute5tupleIJNS0_IJNS_1CILi1EEENS0_IJS2_NS1_ILi2EEES3_EEEEEENS0_IJNS1_ILi0EEENS0_IJS2_NS1_ILi256EEEiEEEEEEEEC2ERKS5_RKS9_) ;  /* 0xffffbe4000007944 */ /* 0x022fea0003c3ffff */
[----:B------:R1:W5:Y:S01]  /*eb90*/  LDL R32, [R1+0x1380] ;  /* 0x0013800001207983 */ /* 0x0003620000100800 */
[----:B------:R-:W-:-:S04]  /*eba0*/  MOV R9, 0x0 ;  /* 0x0000000000097802 */ /* 0x000fc80000000f00 */
[----:B------:R-:W-:Y:S05]  /*ebb0*/  RET.REL.NODEC R8 `(_ZN7cutlass13device_kernelIN5flash19enable_sm80_to_sm89INS1_16FlashAttnBwdSm80INS1_25CollectiveMainloopBwdSm80ILi2ELi2EN4cute5tupleIJNS5_1CILi128EEES8_NS7_ILi64EEEEEENS_10bfloat16_tEfNS_4arch4Sm80ELb1ELb0ELb1ELb0ELb1ELb0ELb0ELb0ELi2ELi4ELi4ELi4ELb0EEENS1_24CollectiveEpilogueBwdGQAISA_fSD_Li256ELb0ELb1EEENS1_25SingleTileBwdLPTSchedulerILb0ELi128ELb1EEEEEEEEEvNT_6ParamsE) ;  /* 0xffff144008007950 */ /* 0x000fea0003c3ffff */
        .type           $_ZN7cutlass13device_kernelIN5flash19enable_sm80_to_sm89INS1_16FlashAttnBwdSm80INS1_25CollectiveMainloopBwdSm80ILi2ELi2EN4cute5tupleIJNS5_1CILi128EEES8_NS7_ILi64EEEEEENS_10bfloat16_tEfNS_4arch4Sm80ELb1ELb0ELb1ELb0ELb1ELb0ELb0ELb0ELi2ELi4ELi4ELi4ELb0EEENS1_24CollectiveEpilogueBwdGQAISA_fSD_Li256ELb0ELb1EEENS1_25SingleTileBwdLPTSchedulerILb0ELi128ELb1EEEEEEEEEvNT_6ParamsE$_ZZN4cute6upcastILi2ENS_5tupleIJNS1_IJNS_1CILi1EEENS1_IJNS2_ILi2EEES4_S4_EEEEEES4_NS1_IJS4_S4_EEEEEENS1_IJNS1_IJNS2_ILi0EEENS1_IJS3_NS2_ILi512EEEiEEEEEENS2_ILi4096EEENS1_IJiNS2_ILi8192EEEEEEEEEEEDaRKT0_RKT1_ENKUlRKT_RKT0_E_clIS7_SF_EEDaSP_SS_,@function
        .size           $_ZN7cutlass13device_kernelIN5flash19enable_sm80_to_sm89INS1_16FlashAttnBwdSm80INS1_25CollectiveMainloopBwdSm80ILi2ELi2EN4cute5tupleIJNS5_1CILi128EEES8_NS7_ILi64EEEEEENS_10bfloat16_tEfNS_4arch4Sm80ELb1ELb0ELb1ELb0ELb1ELb0ELb0ELb0ELi2ELi4ELi4ELi4ELb0EEENS1_24CollectiveEpilogueBwdGQAISA_fSD_Li256ELb0ELb1EEENS1_25SingleTileBwdLPTSchedulerILb0ELi128ELb1EEEEEEEEEvNT_6ParamsE$_ZZN4cute6upcastILi2ENS_5tupleIJNS1_IJNS_1CILi1EEENS1_IJNS2_ILi2EEES4_S4_EEEEEES4_NS1_IJS4_S4_EEEEEENS1_IJNS1_IJNS2_ILi0EEENS1_IJS3_NS2_ILi512EEEiEEEEEENS2_ILi4096EEENS1_IJiNS2_ILi8192EEEEEEEEEEEDaRKT0_RKT1_ENKUlRKT_RKT0_E_clIS7_SF_EEDaSP_SS_,($_ZN7cutlass13device_kernelIN5flash19enable_sm80_to_sm89INS1_16FlashAttnBwdSm80INS1_25CollectiveMainloopBwdSm80ILi2ELi2EN4cute5tupleIJNS5_1CILi128EEES8_NS7_ILi64EEEEEENS_10bfloat16_tEfNS_4arch4Sm80ELb1ELb0ELb1ELb0ELb1ELb0ELb0ELb0ELi2ELi4ELi4ELi4ELb0EEENS1_24CollectiveEpilogueBwdGQAISA_fSD_Li256ELb0ELb1EEENS1_25SingleTileBwdLPTSchedulerILb0ELi128ELb1EEEEEEEEEvNT_6ParamsE$_ZZN4cute6upcastILi2ENS_5tupleIJNS_1CILi1EEENS1_IJNS2_ILi2EEES4_S4_EEEEEENS1_IJNS2_ILi0EEENS1_IJS3_NS2_ILi512EEEiEEEEEEEEDaRKT0_RKT1_ENKUlRKT_RKT0_E_clIS5_S9_EEDaSJ_SM_ - $_ZN7cutlass13device_kernelIN5flash19enable_sm80_to_sm89INS1_16FlashAttnBwdSm80INS1_25CollectiveMainloopBwdSm80ILi2ELi2EN4cute5tupleIJNS5_1CILi128EEES8_NS7_ILi64EEEEEENS_10bfloat16_tEfNS_4arch4Sm80ELb1ELb0ELb1ELb0ELb1ELb0ELb0ELb0ELi2ELi4ELi4ELi4ELb0EEENS1_24CollectiveEpilogueBwdGQAISA_fSD_Li256ELb0ELb1EEENS1_25SingleTileBwdLPTSchedulerILb0ELi128ELb1EEEEEEEEEvNT_6ParamsE$_ZZN4cute6upcastILi2ENS_5tupleIJNS1_IJNS_1CILi1EEENS1_IJNS2_ILi2EEES4_S4_EEEEEES4_NS1_IJS4_S4_EEEEEENS1_IJNS1_IJNS2_ILi0EEENS1_IJS3_NS2_ILi512EEEiEEEEEENS2_ILi4096EEENS1_IJiNS2_ILi8192EEEEEEEEEEEDaRKT0_RKT1_ENKUlRKT_RKT0_E_clIS7_SF_EEDaSP_SS_)
$_ZN7cutlass13device_kernelIN5flash19enable_sm80_to_sm89INS1_16FlashAttnBwdSm80INS1_25CollectiveMainloopBwdSm80ILi2ELi2EN4cute5tupleIJNS5_1CILi128EEES8_NS7_ILi64EEEEEENS_10bfloat16_tEfNS_4arch4Sm80ELb1ELb0ELb1ELb0ELb1ELb0ELb0ELb0ELi2ELi4ELi4ELi4ELb0EEENS1_24CollectiveEpilogueBwdGQAISA_fSD_Li256ELb0ELb1EEENS1_25SingleTileBwdLPTSchedulerILb0ELi128ELb1EEEEEEEEEvNT_6ParamsE$_ZZN4cute6upcastILi2ENS_5tupleIJNS1_IJNS_1CILi1EEENS1_IJNS2_ILi2EEES4_S4_EEEEEES4_NS1_IJS4_S4_EEEEEENS1_IJNS1_IJNS2_ILi0EEENS1_IJS3_NS2_ILi512EEEiEEEEEENS2_ILi4096EEENS1_IJiNS2_ILi8192EEEEEEEEEEEDaRKT0_RKT1_ENKUlRKT_RKT0_E_clIS7_SF_EEDaSP_SS_:
[----:B------:R-:W-:Y:S02]  /*ebc0*/  IADD3 R8, R1, 0x1380, RZ ;  /* 0x0000138001087810 */ /* 0x000fe40007ffe0ff */
[----:B------:R-:W-:Y:S02]  /*ebd0*/  MOV R54, 0xec10 ;  /* 0x0000ec1000367802 */ /* 0x000fe40000000f00 */
[----:B------:R-:W-:-:S04]  /*ebe0*/  IADD3 R8, R8, c[0x0][0x20], RZ ;  /* 0x0000080008087a10 */ /* 0x000fc80007ffe0ff */
[----:B------:R-:W-:Y:S02]  /*ebf0*/  IADD3 R9, R8, 0x4, RZ ;  /* 0x0000000408097810 */ /* 0x000fe40007ffe0ff */
[----:B------:R-:W-:Y:S05]  /*ec00*/  CALL.REL.NOINC `($_ZN7cutlass13device_kernelIN5flash19enable_sm80_to_sm89INS1_16FlashAttnBwdSm80INS1_25CollectiveMainloopBwdSm80ILi2ELi2EN4cute5tupleIJNS5_1CILi128EEES8_NS7_ILi64EEEEEENS_10bfloat16_tEfNS_4arch4Sm80ELb1ELb0ELb1ELb0ELb1ELb0ELb0ELb0ELi2ELi4ELi4ELi4ELb0EEENS1_24CollectiveEpilogueBwdGQAISA_fSD_Li256ELb0ELb1EEENS1_25SingleTileBwdLPTSchedulerILb0ELi128ELb1EEEEEEEEEvNT_6ParamsE$_ZZN4cute6upcastILi2ENS_5tupleIJNS_1CILi2EEES3_EEENS1_IJiNS2_ILi8192EEEEEEEEDaRKT0_RKT1_ENKUlRKT_RKT0_E_clIS3_iEEDaSF_SI_) ;  /* 0x0000015000007944 */ /* 0x000fea0003c00000 */
[----:B------:R-:W-:Y:S02]  /*ec10*/  MOV R4, 0xec30 ;  /* 0x0000ec3000047802 */ /* 0x000fe40000000f00 */
[----:B-1---5:R-:W-:Y:S05]  /*ec20*/  CALL.REL.NOINC `($_ZN7cutlass13device_kernelIN5flash19enable_sm80_to_sm89INS1_16FlashAttnBwdSm80INS1_25CollectiveMainloopBwdSm80ILi2ELi2EN4cute5tupleIJNS5_1CILi128EEES8_NS7_ILi64EEEEEENS_10bfloat16_tEfNS_4arch4Sm80ELb1ELb0ELb1ELb0ELb1ELb0ELb0ELb0ELi2ELi4ELi4ELi4ELb0EEENS1_24CollectiveEpilogueBwdGQAISA_fSD_Li256ELb0ELb1EEENS1_25SingleTileBwdLPTSchedulerILb0ELi128ELb1EEEEEEEEEvNT_6ParamsE$_ZN4cute3eso3ESOILb0ELb1EJiNS_1CILi4096EEEEEC2ERKiRKS3_) ;  /* 0xffff86b000007944 */ /* 0x022fea0003c3ffff */
[----:B-1----:R1:W5:Y:S01]  /*ec30*/  LDL R2, [R1+0x1384] ;  /* 0x0013840001027983 */ /* 0x0023620000100800 */
[----:B------:R-:W-:-:S03]  /*ec40*/  MOV R6, 0xec60 ;  /* 0x0000ec6000067802 */ /* 0x000fc60000000f00 */
[----:B-1---5:R-:W-:Y:S05]  /*ec50*/  CALL.REL.NOINC `($_ZN7cutlass13device_kernelIN5flash19enable_sm80_to_sm89INS1_16FlashAttnBwdSm80INS1_25CollectiveMainloopBwdSm80ILi2ELi2EN4cute5tupleIJNS5_1CILi128EEES8_NS7_ILi64EEEEEENS_10bfloat16_tEfNS_4arch4Sm80ELb1ELb0ELb1ELb0ELb1ELb0ELb0ELb0ELi2ELi4ELi4ELi4ELb0EEENS1_24CollectiveEpilogueBwdGQAISA_fSD_Li256ELb0ELb1EEENS1_25SingleTileBwdLPTSchedulerILb0ELi128ELb1EEEEEEEEEvNT_6ParamsE$_ZN4cute5tupleIJNS0_IJNS_1CILi2EEES2_EEENS0_IJiNS1_ILi4096EEEEEEEEC2ERKS3_RKS5_) ;  /* 0xffffbee000007944 */ /* 0x022fea0003c3ffff */
[----:B------:R1:W5:Y:S01]  /*ec60*/  LDL R2, [R1+0x1380] ;  /* 0x0013800001027983 */ /* 0x0003620000100800 */
[----:B------:R-:W-:-:S04]  /*ec70*/  MOV R11, 0x0 ;  /* 0x00000000000b7802 */ /* 0x000fc80000000f00 */
[----:B------:R-:W-:Y:S05]  /*ec80*/  RET.REL.NODEC R10 `(_ZN7cutlass13device_kernelIN5flash19enable_sm80_to_sm89INS1_16FlashAttnBwdSm80INS1_25CollectiveMainloopBwdSm80ILi2ELi2EN4cute5tupleIJNS5_1CILi128EEES8_NS7_ILi64EEEEEENS_10bfloat16_tEfNS_4arch4Sm80ELb1ELb0ELb1ELb0ELb1ELb0ELb0ELb0ELi2ELi4ELi4ELi4ELb0EEENS1_24CollectiveEpilogueBwdGQAISA_fSD_Li256ELb0ELb1EEENS1_25SingleTileBwdLPTSchedulerILb0ELi128ELb1EEEEEEEEEvNT_6ParamsE) ;  /* 0xffff13700a007950 */ /* 0x000fea0003c3ffff */
        .type           $_ZN7cutlass13device_kernelIN5flash19enable_sm80_to_sm89INS1_16FlashAttnBwdSm80INS1_25CollectiveMainloopBwdSm80ILi2ELi2EN4cute5tupleIJNS5_1CILi128EEES8_NS7_ILi64EEEEEENS_10bfloat16_tEfNS_4arch4Sm80ELb1ELb0ELb1ELb0ELb1ELb0ELb0ELb0ELi2ELi4ELi4ELi4ELb0EEENS1_24CollectiveEpilogueBwdGQAISA_fSD_Li256ELb0ELb1EEENS1_25SingleTileBwdLPTSchedulerILb0ELi128ELb1EEEEEEEEEvNT_6ParamsE$_ZZN4cute6upcastILi2ENS_5tupleIJNS_1CILi1EEENS1_IJNS2_ILi2EEES4_S4_EEEEEENS1_IJNS2_ILi0EEENS1_IJS3_NS2_ILi512EEEiEEEEEEEEDaRKT0_RKT1_ENKUlRKT_RKT0_E_clIS5_S9_EEDaSJ_SM_,@function
        .size           $_ZN7cutlass13device_kernelIN5flash19enable_sm80_to_sm89INS1_16FlashAttnBwdSm80INS1_25CollectiveMainloopBwdSm80ILi2ELi2EN4cute5tupleIJNS5_1CILi128EEES8_NS7_ILi64EEEEEENS_10bfloat16_tEfNS_4arch4Sm80ELb1ELb0ELb1ELb0ELb1ELb0ELb0ELb0ELi2ELi4ELi4ELi4ELb0EEENS1_24CollectiveEpilogueBwdGQAISA_fSD_Li256ELb0ELb1EEENS1_25SingleTileBwdLPTSchedulerILb0ELi128ELb1EEEEEEEEEvNT_6ParamsE$_ZZN4cute6upcastILi2ENS_5tupleIJNS_1CILi1EEENS1_IJNS2_ILi2EEES4_S4_EEEEEENS1_IJNS2_ILi0EEENS1_IJS3_NS2_ILi512EEEiEEEEEEEEDaRKT0_RKT1_ENKUlRKT_RKT0_E_clIS5_S9_EEDaSJ_SM_,($_ZN7cutlass13device_kernelIN5flash19enable_sm80_to_sm89INS1_16FlashAttnBwdSm80INS1_25CollectiveMainloopBwdSm80ILi2ELi2EN4cute5tupleIJNS5_1CILi128EEES8_NS7_ILi64EEEEEENS_10bfloat16_tEfNS_4arch4Sm80ELb1ELb0ELb1ELb0ELb1ELb0ELb0ELb0ELi2ELi4ELi4ELi4ELb0EEENS1_24CollectiveEpilogueBwdGQAISA_fSD_Li256ELb0ELb1EEENS1_25SingleTileBwdLPTSchedulerILb0ELi128ELb1EEEEEEEEEvNT_6ParamsE$_ZZN4cute6upcastILi2ENS_5tupleIJNS_1CILi2EEES3_EEENS1_IJiNS2_ILi8192EEEEEEEEDaRKT0_RKT1_ENKUlRKT_RKT0_E_clIS3_iEEDaSF_SI_ - $_ZN7cutlass13device_kernelIN5flash19enable_sm80_to_sm89INS1_16FlashAttnBwdSm80INS1_25CollectiveMainloopBwdSm80ILi2ELi2EN4cute5tupleIJNS5_1CILi128EEES8_NS7_ILi64EEEEEENS_10bfloat16_tEfNS_4arch4Sm80ELb1ELb0ELb1ELb0ELb1ELb0ELb0ELb0ELi2ELi4ELi4ELi4ELb0EEENS1_24CollectiveEpilogueBwdGQAISA_fSD_Li256ELb0ELb1EEENS1_25SingleTileBwdLPTSchedulerILb0ELi128ELb1EEEEEEEEEvNT_6ParamsE$_ZZN4cute6upcastILi2ENS_5tupleIJNS_1CILi1EEENS1_IJNS2_ILi2EEES4_S4_EEEEEENS1_IJNS2_ILi0EEENS1_IJS3_NS2_ILi512EEEiEEEEEEEEDaRKT0_RKT1_ENKUlRKT_RKT0_E_clIS5_S9_EEDaSJ_SM_)
$_ZN7cutlass13device_kernelIN5flash19enable_sm80_to_sm89INS1_16FlashAttnBwdSm80INS1_25CollectiveMainloopBwdSm80ILi2ELi2EN4cute5tupleIJNS5_1CILi128EEES8_NS7_ILi64EEEEEENS_10bfloat16_tEfNS_4arch4Sm80ELb1ELb0ELb1ELb0ELb1ELb0ELb0ELb0ELi2ELi4ELi4ELi4ELb0EEENS1_24CollectiveEpilogueBwdGQAISA_fSD_Li256ELb0ELb1EEENS1_25SingleTileBwdLPTSchedulerILb0ELi128ELb1EEEEEEEEEvNT_6ParamsE$_ZZN4cute6upcastILi2ENS_5tupleIJNS_1CILi1EEENS1_IJNS2_ILi2EEES4_S4_EEEEEENS1_IJNS2_ILi0EEENS1_IJS3_NS2_ILi512EEEiEEEEEEEEDaRKT0_RKT1_ENKUlRKT_RKT0_E_clIS5_S9_EEDaSJ_SM_:
[----:B------:R-:W-:Y:S02]  /*ec90*/  IADD3 R11, R1, 0x1388, RZ ;  /* 0x00001388010b7810 */ /* 0x000fe40007ffe0ff */
[----:B------:R-:W-:Y:S02]  /*eca0*/  MOV R54, 0xece0 ;  /* 0x0000ece000367802 */ /* 0x000fe40000000f00 */
[----:B------:R-:W-:-:S04]  /*ecb0*/  IADD3 R11, R11, c[0x0][0x20], RZ ;  /* 0x000008000b0b7a10 */ /* 0x000fc80007ffe0ff */
[----:B------:R-:W-:Y:S02]  /*ecc0*/  IADD3 R32, R11, 0x4, RZ ;  /* 0x000000040b207810 */ /* 0x000fe40007ffe0ff */
[----:B------:R-:W-:Y:S05]  /*ecd0*/  CALL.REL.NOINC `($_ZN7cutlass13device_kernelIN5flash19enable_sm80_to_sm89INS1_16FlashAttnBwdSm80INS1_25CollectiveMainloopBwdSm80ILi2ELi2EN4cute5tupleIJNS5_1CILi128EEES8_NS7_ILi64EEEEEENS_10bfloat16_tEfNS_4arch4Sm80ELb1ELb0ELb1ELb0ELb1ELb0ELb0ELb0ELi2ELi4ELi4ELi4ELb0EEENS1_24CollectiveEpilogueBwdGQAISA_fSD_Li256ELb0ELb1EEENS1_25SingleTileBwdLPTSchedulerILb0ELi128ELb1EEEEEEEEEvNT_6ParamsE$_ZZN4cute6upcastILi2ENS_5tupleIJNS_1CILi2EEES3_S3_EEENS1_IJNS2_ILi1EEENS2_ILi512EEEiEEEEEDaRKT0_RKT1_ENKUlRKT_RKT0_E_clIS3_iEEDaSG_SJ_) ;  /* 0x0000011000007944 */ /* 0x000fea0003c00000 */
[----:B------:R-:W-:Y:S02]  /*ece0*/  MOV R4, 0xed00 ;  /* 0x0000ed0000047802 */ /* 0x000fe40000000f00 */
[----:B-1---5:R-:W-:Y:S05]  /*ecf0*/  CALL.REL.NOINC `($_ZN7cutlass13device_kernelIN5flash19enable_sm80_to_sm89INS1_16FlashAttnBwdSm80INS1_25CollectiveMainloopBwdSm80ILi2ELi2EN4cute5tupleIJNS5_1CILi128EEES8_NS7_ILi64EEEEEENS_10bfloat16_tEfNS_4arch4Sm80ELb1ELb0ELb1ELb0ELb1ELb0ELb0ELb0ELi2ELi4ELi4ELi4ELb0EEENS1_24CollectiveEpilogueBwdGQAISA_fSD_Li256ELb0ELb1EEENS1_25SingleTileBwdLPTSchedulerILb0ELi128ELb1EEEEEEEEEvNT_6ParamsE$_ZN4cute3eso3ESOILb1ELb0EJNS_1CILi1EEENS2_ILi256EEEiEEC2ERKS3_RKS4_RKi) ;  /* 0xffff8ce000007944 */ /* 0x022fea0003c3ffff */
[----:B-1----:R1:W5:Y:S01]  /*ed00*/  LDL R2, [R1+0x138c] ;  /* 0x00138c0001027983 */ /* 0x0023620000100800 */
[----:B------:R-:W-:-:S03]  /*ed10*/  MOV R6, 0xed30 ;  /* 0x0000ed3000067802 */ /* 0x000fc60000000f00 */
[----:B-1---5:R-:W-:Y:S05]  /*ed20*/  CALL.REL.NOINC `($_ZN7cutlass13device_kernelIN5flash19enable_sm80_to_sm89INS1_16FlashAttnBwdSm80INS1_25CollectiveMainloopBwdSm80ILi2ELi2EN4cute5tupleIJNS5_1CILi128EEES8_NS7_ILi64EEEEEENS_10bfloat16_tEfNS_4arch4Sm80ELb1ELb0ELb1ELb0ELb1ELb0ELb0ELb0ELi2ELi4ELi4ELi4ELb0EEENS1_24CollectiveEpilogueBwdGQAISA_fSD_Li256ELb0ELb1EEENS1_25SingleTileBwdLPTSchedulerILb0ELi128ELb1EEEEEEEEEvNT_6ParamsE$_ZN4cute5tupleIJNS0_IJNS_1CILi1EEENS1_ILi2EEES3_EEENS0_IJS2_NS1_ILi256EEEiEEEEEC2ERKS4_RKS6_) ;  /* 0xffffbd3000007944 */ /* 0x022fea0003c3ffff */
[----:B------:R1:W5:Y:S01]  /*ed30*/  LDL R2, [R1+0x1388] ;  /* 0x0013880001027983 */ /* 0x0003620000100800 */
[----:B------:R-:W-:-:S04]  /*ed40*/  MOV R57, 0x0 ;  /* 0x0000000000397802 */ /* 0x000fc80000000f00 */
[----:B------:R-:W-:Y:S05]  /*ed50*/  RET.REL.NODEC R56 `(_ZN7cutlass13device_kernelIN5flash19enable_sm80_to_sm89INS1_16FlashAttnBwdSm80INS1_25CollectiveMainloopBwdSm80ILi2ELi2EN4cute5tupleIJNS5_1CILi128EEES8_NS7_ILi64EEEEEENS_10bfloat16_tEfNS_4arch4Sm80ELb1ELb0ELb1ELb0ELb1ELb0ELb0ELb0ELi2ELi4ELi4ELi4ELb0EEENS1_24CollectiveEpilogueBwdGQAISA_fSD_Li256ELb0ELb1EEENS1_25SingleTileBwdLPTSchedulerILb0ELi128ELb1EEEEEEEEEvNT_6ParamsE) ;  /* 0xffff12a038007950 */ /* 0x000fea0003c3ffff */
        .type           $_ZN7cutlass13device_kernelIN5flash19enable_sm80_to_sm89INS1_16FlashAttnBwdSm80INS1_25CollectiveMainloopBwdSm80ILi2ELi2EN4cute5tupleIJNS5_1CILi128EEES8_NS7_ILi64EEEEEENS_10bfloat16_tEfNS_4arch4Sm80ELb1ELb0ELb1ELb0ELb1ELb0ELb0ELb0ELi2ELi4ELi4ELi4ELb0EEENS1_24CollectiveEpilogueBwdGQAISA_fSD_Li256ELb0ELb1EEENS1_25SingleTileBwdLPTSchedulerILb0ELi128ELb1EEEEEEEEEvNT_6ParamsE$_ZZN4cute6upcastILi2ENS_5tupleIJNS_1CILi2EEES3_EEENS1_IJiNS2_ILi8192EEEEEEEEDaRKT0_RKT1_ENKUlRKT_RKT0_E_clIS3_iEEDaSF_SI_,@function
        .size           $_ZN7cutlass13device_kernelIN5flash19enable_sm80_to_sm89INS1_16FlashAttnBwdSm80INS1_25CollectiveMainloopBwdSm80ILi2ELi2EN4cute5tupleIJNS5_1CILi128EEES8_NS7_ILi64EEEEEENS_10bfloat16_tEfNS_4arch4Sm80ELb1ELb0ELb1ELb0ELb1ELb0ELb0ELb0ELi2ELi4ELi4ELi4ELb0EEENS1_24CollectiveEpilogueBwdGQAISA_fSD_Li256ELb0ELb1EEENS1_25SingleTileBwdLPTSchedulerILb0ELi128ELb1EEEEEEEEEvNT_6ParamsE$_ZZN4cute6upcastILi2ENS_5tupleIJNS_1CILi2EEES3_EEENS1_IJiNS2_ILi8192EEEEEEEEDaRKT0_RKT1_ENKUlRKT_RKT0_E_clIS3_iEEDaSF_SI_,($_ZN7cutlass13device_kernelIN5flash19enable_sm80_to_sm89INS1_16FlashAttnBwdSm80INS1_25CollectiveMainloopBwdSm80ILi2ELi2EN4cute5tupleIJNS5_1CILi128EEES8_NS7_ILi64EEEEEENS_10bfloat16_tEfNS_4arch4Sm80ELb1ELb0ELb1ELb0ELb1ELb0ELb0ELb0ELi2ELi4ELi4ELi4ELb0EEENS1_24CollectiveEpilogueBwdGQAISA_fSD_Li256ELb0ELb1EEENS1_25SingleTileBwdLPTSchedulerILb0ELi128ELb1EEEEEEEEEvNT_6ParamsE$_ZZN4cute6upcastILi2ENS_5tupleIJNS_1CILi2EEES3_S3_EEENS1_IJNS2_ILi1EEENS2_ILi512EEEiEEEEEDaRKT0_RKT1_ENKUlRKT_RKT0_E_clIS3_iEEDaSG_SJ_ - $_ZN7cutlass13device_kernelIN5flash19enable_sm80_to_sm89INS1_16FlashAttnBwdSm80INS1_25CollectiveMainloopBwdSm80ILi2ELi2EN4cute5tupleIJNS5_1CILi128EEES8_NS7_ILi64EEEEEENS_10bfloat16_tEfNS_4arch4Sm80ELb1ELb0ELb1ELb0ELb1ELb0ELb0ELb0ELi2ELi4ELi4ELi4ELb0EEENS1_24CollectiveEpilogueBwdGQAISA_fSD_Li256ELb0ELb1EEENS1_25SingleTileBwdLPTSchedulerILb0ELi128ELb1EEEEEEEEEvNT_6ParamsE$_ZZN4cute6upcastILi2ENS_5tupleIJNS_1CILi2EEES3_EEENS1_IJiNS2_ILi8192EEEEEEEEDaRKT0_RKT1_ENKUlRKT_RKT0_E_clIS3_iEEDaSF_SI_)
$_ZN7cutlass13device_kernelIN5flash19enable_sm80_to_sm89INS1_16FlashAttnBwdSm80INS1_25CollectiveMainloopBwdSm80ILi2ELi2EN4cute5tupleIJNS5_1CILi128EEES8_NS7_ILi64EEEEEENS_10bfloat16_tEfNS_4arch4Sm80ELb1ELb0ELb1ELb0ELb1ELb0ELb0ELb0ELi2ELi4ELi4ELi4ELb0EEENS1_24CollectiveEpilogueBwdGQAISA_fSD_Li256ELb0ELb1EEENS1_25SingleTileBwdLPTSchedulerILb0ELi128ELb1EEEEEEEEEvNT_6ParamsE$_ZZN4cute6upcastILi2ENS_5tupleIJNS_1CILi2EEES3_EEENS1_IJiNS2_ILi8192EEEEEEEEDaRKT0_RKT1_ENKUlRKT_RKT0_E_clIS3_iEEDaSF_SI_:
[----:B------:R-:W-:Y:S02]  /*ed60*/  LEA.HI R3, R3, R3, RZ, 0x1 ;  /* 0x0000000303037211 */ /* 0x000fe400078f08ff */
[----:B------:R-:W-:Y:S02]  /*ed70*/  IADD3 R2, R1, 0x1388, RZ ;  /* 0x0000138801027810 */ /* 0x000fe40007ffe0ff */
[----:B------:R-:W-:Y:S02]  /*ed80*/  SHF.R.S32.HI R3, RZ, 0x1, R3 ;  /* 0x00000001ff037819 */ /* 0x000fe40000011403 */
[----:B------:R-:W-:Y:S02]  /*ed90*/  IADD3 R2, R2, c[0x0][0x20], RZ ;  /* 0x0000080002027a10 */ /* 0x000fe40007ffe0ff */
[----:B------:R-:W-:Y:S02]  /*eda0*/  MOV R6, 0xedc0 ;  /* 0x0000edc000067802 */ /* 0x000fe40000000f00 */
[----:B------:R-:W-:Y:S05]  /*edb0*/  CALL.REL.NOINC `($_ZN7cutlass13device_kernelIN5flash19enable_sm80_to_sm89INS1_16FlashAttnBwdSm80INS1_25CollectiveMainloopBwdSm80ILi2ELi2EN4cute5tupleIJNS5_1CILi128EEES8_NS7_ILi64EEEEEENS_10bfloat16_tEfNS_4arch4Sm80ELb1ELb0ELb1ELb0ELb1ELb0ELb0ELb0ELi2ELi4ELi4ELi4ELb0EEENS1_24CollectiveEpilogueBwdGQAISA_fSD_Li256ELb0ELb1EEENS1_25SingleTileBwdLPTSchedulerILb0ELi128ELb1EEEEEEEEEvNT_6ParamsE$_ZN4cute5tupleIJNS_1CILi2EEEiEEC2ERKS2_RKi) ;  /* 0xffffc01000007944 */ /* 0x000fea0003c3ffff */
[----:B------:R1:W5:Y:S01]  /*edc0*/  LDL R2, [R1+0x1388] ;  /* 0x0013880001027983 */ /* 0x0003620000100800 */
[----:B------:R-:W-:-:S04]  /*edd0*/  MOV R55, 0x0 ;  /* 0x0000000000377802 */ /* 0x000fc80000000f00 */
[----:B------:R-:W-:Y:S05]  /*ede0*/  RET.REL.NODEC R54 `(_ZN7cutlass13device_kernelIN5flash19enable_sm80_to_sm89INS1_16FlashAttnBwdSm80INS1_25CollectiveMainloopBwdSm80ILi2ELi2EN4cute5tupleIJNS5_1CILi128EEES8_NS7_ILi64EEEEEENS_10bfloat16_tEfNS_4arch4Sm80ELb1ELb0ELb1ELb0ELb1ELb0ELb0ELb0ELi2ELi4ELi4ELi4ELb0EEENS1_24CollectiveEpilogueBwdGQAISA_fSD_Li256ELb0ELb1EEENS1_25SingleTileBwdLPTSchedulerILb0ELi128ELb1EEEEEEEEEvNT_6ParamsE) ;  /* 0xffff121036007950 */ /* 0x000fea0003c3ffff */
        .type           $_ZN7cutlass13device_kernelIN5flash19enable_sm80_to_sm89INS1_16FlashAttnBwdSm80INS1_25CollectiveMainloopBwdSm80ILi2ELi2EN4cute5tupleIJNS5_1CILi128EEES8_NS7_ILi64EEEEEENS_10bfloat16_tEfNS_4arch4Sm80ELb1ELb0ELb1ELb0ELb1ELb0ELb0ELb0ELi2ELi4ELi4ELi4ELb0EEENS1_24CollectiveEpilogueBwdGQAISA_fSD_Li256ELb0ELb1EEENS1_25SingleTileBwdLPTSchedulerILb0ELi128ELb1EEEEEEEEEvNT_6ParamsE$_ZZN4cute6upcastILi2ENS_5tupleIJNS_1CILi2EEES3_S3_EEENS1_IJNS2_ILi1EEENS2_ILi512EEEiEEEEEDaRKT0_RKT1_ENKUlRKT_RKT0_E_clIS3_iEEDaSG_SJ_,@function
        .size           $_ZN7cutlass13device_kernelIN5flash19enable_sm80_to_sm89INS1_16FlashAttnBwdSm80INS1_25CollectiveMainloopBwdSm80ILi2ELi2EN4cute5tupleIJNS5_1CILi128EEES8_NS7_ILi64EEEEEENS_10bfloat16_tEfNS_4arch4Sm80ELb1ELb0ELb1ELb0ELb1ELb0ELb0ELb0ELi2ELi4ELi4ELi4ELb0EEENS1_24CollectiveEpilogueBwdGQAISA_fSD_Li256ELb0ELb1EEENS1_25SingleTileBwdLPTSchedulerILb0ELi128ELb1EEEEEEEEEvNT_6ParamsE$_ZZN4cute6upcastILi2ENS_5tupleIJNS_1CILi2EEES3_S3_EEENS1_IJNS2_ILi1EEENS2_ILi512EEEiEEEEEDaRKT0_RKT1_ENKUlRKT_RKT0_E_clIS3_iEEDaSG_SJ_,($_ZN7cutlass13device_kernelIN5flash19enable_sm80_to_sm89INS1_16FlashAttnBwdSm80INS1_25CollectiveMainloopBwdSm80ILi2ELi2EN4cute5tupleIJNS5_1CILi128EEES8_NS7_ILi64EEEEEENS_10bfloat16_tEfNS_4arch4Sm80ELb1ELb0ELb1ELb0ELb1ELb0ELb0ELb0ELi2ELi4ELi4ELi4ELb0EEENS1_24CollectiveEpilogueBwdGQAISA_fSD_Li256ELb0ELb1EEENS1_25SingleTileBwdLPTSchedulerILb0ELi128ELb1EEEEEEEEEvNT_6ParamsE$_ZZN4cute7crd2crdINS_5tupleIJiiiNS_1CILi0EEEEEENS1_IJNS2_ILi32EEENS2_ILi4EEENS2_ILi2EEENS2_ILi1EEEEEENS1_IJS8_S8_S8_S8_EEEEEDaRKT_RKT0_RKT1_ENKUlRKT_RKT0_RKT1_E_clIiS5_S8_EEDaSM_SP_SS_ - $_ZN7cutlass13device_kernelIN5flash19enable_sm80_to_sm89INS1_16FlashAttnBwdSm80INS1_25CollectiveMainloopBwdSm80ILi2ELi2EN4cute5tupleIJNS5_1CILi128EEES8_NS7_ILi64EEEEEENS_10bfloat16_tEfNS_4arch4Sm80ELb1ELb0ELb1ELb0ELb1ELb0ELb0ELb0ELi2ELi4ELi4ELi4ELb0EEENS1_24CollectiveEpilogueBwdGQAISA_fSD_Li256ELb0ELb1EEENS1_25SingleTileBwdLPTSchedulerILb0ELi128ELb1EEEEEEEEEvNT_6ParamsE$_ZZN4cute6upcastILi2ENS_5tupleIJNS_1CILi2EEES3_S3_EEENS1_IJNS2_ILi1EEENS2_ILi512EEEiEEEEEDaRKT0_RKT1_ENKUlRKT_RKT0_E_clIS3_iEEDaSG_SJ_)
$_ZN7cutlass13device_kernelIN5flash19enable_sm80_to_sm89INS1_16FlashAttnBwdSm80INS1_25CollectiveMainloopBwdSm80ILi2ELi2EN4cute5tupleIJNS5_1CILi128EEES8_NS7_ILi64EEEEEENS_10bfloat16_tEfNS_4arch4Sm80ELb1ELb0ELb1ELb0ELb1ELb0ELb0ELb0ELi2ELi4ELi4ELi4ELb0EEENS1_24CollectiveEpilogueBwdGQAISA_fSD_Li256ELb0ELb1EEENS1_25SingleTileBwdLPTSchedulerILb0ELi128ELb1EEEEEEEEEvNT_6ParamsE$_ZZN4cute6upcastILi2ENS_5tupleIJNS_1CILi2EEES3_S3_EEENS1_IJNS2_ILi1EEENS2_ILi512EEEiEEEEEDaRKT0_RKT1_ENKUlRKT_RKT0_E_clIS3_iEEDaSG_SJ_:
        /* <DEDUP_REMOVED lines=9> */
        .type           $_ZN7cutlass13device_kernelIN5flash19enable_sm80_to_sm89INS1_16FlashAttnBwdSm80INS1_25CollectiveMainloopBwdSm80ILi2ELi2EN4cute5tupleIJNS5_1CILi128EEES8_NS7_ILi64EEEEEENS_10bfloat16_tEfNS_4arch4Sm80ELb1ELb0ELb1ELb0ELb1ELb0ELb0ELb0ELi2ELi4ELi4ELi4ELb0EEENS1_24CollectiveEpilogueBwdGQAISA_fSD_Li256ELb0ELb1EEENS1_25SingleTileBwdLPTSchedulerILb0ELi128ELb1EEEEEEEEEvNT_6ParamsE$_ZZN4cute7crd2crdINS_5tupleIJiiiNS_1CILi0EEEEEENS1_IJNS2_ILi32EEENS2_ILi4EEENS2_ILi2EEENS2_ILi1EEEEEENS1_IJS8_S8_S8_S8_EEEEEDaRKT_RKT0_RKT1_ENKUlRKT_RKT0_RKT1_E_clIiS5_S8_EEDaSM_SP_SS_,@function
        .size           $_ZN7cutlass13device_kernelIN5flash19enable_sm80_to_sm89INS1_16FlashAttnBwdSm80INS1_25CollectiveMainloopBwdSm80ILi2ELi2EN4cute5tupleIJNS5_1CILi128EEES8_NS7_ILi64EEEEEENS_10bfloat16_tEfNS_4arch4Sm80ELb1ELb0ELb1ELb0ELb1ELb0ELb0ELb0ELi2ELi4ELi4ELi4ELb0EEENS1_24CollectiveEpilogueBwdGQAISA_fSD_Li256ELb0ELb1EEENS1_25SingleTileBwdLPTSchedulerILb0ELi128ELb1EEEEEEEEEvNT_6ParamsE$_ZZN4cute7crd2crdINS_5tupleIJiiiNS_1CILi0EEEEEENS1_IJNS2_ILi32EEENS2_ILi4EEENS2_ILi2EEENS2_ILi1EEEEEENS1_IJS8_S8_S8_S8_EEEEEDaRKT_RKT0_RKT1_ENKUlRKT_RKT0_RKT1_E_clIiS5_S8_EEDaSM_SP_SS_,($_ZN7cutlass13device_kernelIN5flash19enable_sm80_to_sm89INS1_16FlashAttnBwdSm80INS1_25CollectiveMainloopBwdSm80ILi2ELi2EN4cute5tupleIJNS5_1CILi128EEES8_NS7_ILi64EEEEEENS_10bfloat16_tEfNS_4arch4Sm80ELb1ELb0ELb1ELb0ELb1ELb0ELb0ELb0ELi2ELi4ELi4ELi4ELb0EEENS1_24CollectiveEpilogueBwdGQAISA_fSD_Li256ELb0ELb1EEENS1_25SingleTileBwdLPTSchedulerILb0ELi128ELb1EEEEEEEEEvNT_6ParamsE$_ZZN4cute7crd2crdINS_5tupleIJiiiNS_1CILi0EEEEEENS1_IJNS2_ILi32EEENS2_ILi4EEENS2_ILi2EEENS2_ILi1EEEEEENS1_IJS8_S8_S8_S8_EEEEEDaRKT_RKT0_RKT1_ENKUlRKT_RKT0_RKT1_E_clIiS6_S8_EEDaSM_SP_SS_ - $_ZN7cutlass13device_kernelIN5flash19enable_sm80_to_sm89INS1_16FlashAttnBwdSm80INS1_25CollectiveMainloopBwdSm80ILi2ELi2EN4cute5tupleIJNS5_1CILi128EEES8_NS7_ILi64EEEEEENS_10bfloat16_tEfNS_4arch4Sm80ELb1ELb0ELb1ELb0ELb1ELb0ELb0ELb0ELi2ELi4ELi4ELi4ELb0EEENS1_24CollectiveEpilogueBwdGQAISA_fSD_Li256ELb0ELb1EEENS1_25SingleTileBwdLPTSchedulerILb0ELi128ELb1EEEEEEEEEvNT_6ParamsE$_ZZN4cute7crd2crdINS_5tupleIJiiiNS_1CILi0EEEEEENS1_IJNS2_ILi32EEENS2_ILi4EEENS2_ILi2EEENS2_ILi1EEEEEENS1_IJS8_S8_S8_S8_EEEEEDaRKT_RKT0_RKT1_ENKUlRKT_RKT0_RKT1_E_clIiS5_S8_EEDaSM_SP_SS_)
$_ZN7cutlass13device_kernelIN5flash19enable_sm80_to_sm89INS1_16FlashAttnBwdSm80INS1_25CollectiveMainloopBwdSm80ILi2ELi2EN4cute5tupleIJNS5_1CILi128EEES8_NS7_ILi64EEEEEENS_10bfloat16_tEfNS_4arch4Sm80ELb1ELb0ELb1ELb0ELb1ELb0ELb0ELb0ELi2ELi4ELi4ELi4ELb0EEENS1_24CollectiveEpilogueBwdGQAISA_fSD_Li256ELb0ELb1EEENS1_25SingleTileBwdLPTSchedulerILb0ELi128ELb1EEEEEEEEEvNT_6ParamsE$_ZZN4cute7crd2crdINS_5tupleIJiiiNS_1CILi0EEEEEENS1_IJNS2_ILi32EEENS2_ILi4EEENS2_ILi2EEENS2_ILi1EEEEEENS1_IJS8_S8_S8_S8_EEEEEDaRKT_RKT0_RKT1_ENKUlRKT_RKT0_RKT1_E_clIiS5_S8_EEDaSM_SP_SS_:
[----:B------:R-:W-:Y:S02]  /*ee80*/  MOV R8, R4 ;  /* 0x0000000400087202 */ /* 0x000fe40000000f00 */
[----:B------:R-:W-:-:S04]  /*ee90*/  MOV R9, 0x0 ;  /* 0x0000000000097802 */ /* 0x000fc80000000f00 */
[----:B------:R-:W-:Y:S05]  /*eea0*/  RET.REL.NODEC R8 `(_ZN7cutlass13device_kernelIN5flash19enable_sm80_to_sm89INS1_16FlashAttnBwdSm80INS1_25CollectiveMainloopBwdSm80ILi2ELi2EN4cute5tupleIJNS5_1CILi128EEES8_NS7_ILi64EEEEEENS_10bfloat16_tEfNS_4arch4Sm80ELb1ELb0ELb1ELb0ELb1ELb0ELb0ELb0ELi2ELi4ELi4ELi4ELb0EEENS1_24CollectiveEpilogueBwdGQAISA_fSD_Li256ELb0ELb1EEENS1_25SingleTileBwdLPTSchedulerILb0ELi128ELb1EEEEEEEEEvNT_6ParamsE) ;  /* 0xffff115008007950 */ /* 0x000fea0003c3ffff */
        .type           $_ZN7cutlass13device_kernelIN5flash19enable_sm80_to_sm89INS1_16FlashAttnBwdSm80INS1_25CollectiveMainloopBwdSm80ILi2ELi2EN4cute5tupleIJNS5_1CILi128EEES8_NS7_ILi64EEEEEENS_10bfloat16_tEfNS_4arch4Sm80ELb1ELb0ELb1ELb0ELb1ELb0ELb0ELb0ELi2ELi4ELi4ELi4ELb0EEENS1_24CollectiveEpilogueBwdGQAISA_fSD_Li256ELb0ELb1EEENS1_25SingleTileBwdLPTSchedulerILb0ELi128ELb1EEEEEEEEEvNT_6ParamsE$_ZZN4cute7crd2crdINS_5tupleIJiiiNS_1CILi0EEEEEENS1_IJNS2_ILi32EEENS2_ILi4EEENS2_ILi2EEENS2_ILi1EEEEEENS1_IJS8_S8_S8_S8_EEEEEDaRKT_RKT0_RKT1_ENKUlRKT_RKT0_RKT1_E_clIiS6_S8_EEDaSM_SP_SS_,@function
        .size           $_ZN7cutlass13device_kernelIN5flash19enable_sm80_to_sm89INS1_16FlashAttnBwdSm80INS1_25CollectiveMainloopBwdSm80ILi2ELi2EN4cute5tupleIJNS5_1CILi128EEES8_NS7_ILi64EEEEEENS_10bfloat16_tEfNS_4arch4Sm80ELb1ELb0ELb1ELb0ELb1ELb0ELb0ELb0ELi2ELi4ELi4ELi4ELb0EEENS1_24CollectiveEpilogueBwdGQAISA_fSD_Li256ELb0ELb1EEENS1_25SingleTileBwdLPTSchedulerILb0ELi128ELb1EEEEEEEEEvNT_6ParamsE$_ZZN4cute7crd2crdINS_5tupleIJiiiNS_1CILi0EEEEEENS1_IJNS2_ILi32EEENS2_ILi4EEENS2_ILi2EEENS2_ILi1EEEEEENS1_IJS8_S8_S8_S8_EEEEEDaRKT_RKT0_RKT1_ENKUlRKT_RKT0_RKT1_E_clIiS6_S8_EEDaSM_SP_SS_,($_ZN7cutlass13device_kernelIN5flash19enable_sm80_to_sm89INS1_16FlashAttnBwdSm80INS1_25CollectiveMainloopBwdSm80ILi2ELi2EN4cute5tupleIJNS5_1CILi128EEES8_NS7_ILi64EEEEEENS_10bfloat16_tEfNS_4arch4Sm80ELb1ELb0ELb1ELb0ELb1ELb0ELb0ELb0ELi2ELi4ELi4ELi4ELb0EEENS1_24CollectiveEpilogueBwdGQAISA_fSD_Li256ELb0ELb1EEENS1_25SingleTileBwdLPTSchedulerILb0ELi128ELb1EEEEEEEEEvNT_6ParamsE$_ZZN4cute7crd2crdINS_5tupleIJiiiNS_1CILi0EEEEEENS1_IJNS2_ILi32EEENS2_ILi4EEENS2_ILi2EEENS2_ILi1EEEEEENS1_IJS8_S8_S8_S8_EEEEEDaRKT_RKT0_RKT1_ENKUlRKT_RKT0_RKT1_E_clIiS7_S8_EEDaSM_SP_SS_ - $_ZN7cutlass13device_kernelIN5flash19enable_sm80_to_sm89INS1_16FlashAttnBwdSm80INS1_25CollectiveMainloopBwdSm80ILi2ELi2EN4cute5tupleIJNS5_1CILi128EEES8_NS7_ILi64EEEEEENS_10bfloat16_tEfNS_4arch4Sm80ELb1ELb0ELb1ELb0ELb1ELb0ELb0ELb0ELi2ELi4ELi4ELi4ELb0EEENS1_24CollectiveEpilogueBwdGQAISA_fSD_Li256ELb0ELb1EEENS1_25SingleTileBwdLPTSchedulerILb0ELi128ELb1EEEEEEEEEvNT_6ParamsE$_ZZN4cute7crd2crdINS_5tupleIJiiiNS_1CILi0EEEEEENS1_IJNS2_ILi32EEENS2_ILi4EEENS2_ILi2EEENS2_ILi1EEEEEENS1_IJS8_S8_S8_S8_EEEEEDaRKT_RKT0_RKT1_ENKUlRKT_RKT0_RKT1_E_clIiS6_S8_EEDaSM_SP_SS_)
$_ZN7cutlass13device_kernelIN5flash19enable_sm80_to_sm89INS1_16FlashAttnBwdSm80INS1_25CollectiveMainloopBwdSm80ILi2ELi2EN4cute5tupleIJNS5_1CILi128EEES8_NS7_ILi64EEEEEENS_10bfloat16_tEfNS_4arch4Sm80ELb1ELb0ELb1ELb0ELb1ELb0ELb0ELb0ELi2ELi4ELi4ELi4ELb0EEENS1_24CollectiveEpilogueBwdGQAISA_fSD_Li256ELb0ELb1EEENS1_25SingleTileBwdLPTSchedulerILb0ELi128ELb1EEEEEEEEEvNT_6ParamsE$_ZZN4cute7crd2crdINS_5tupleIJiiiNS_1CILi0EEEEEENS1_IJNS2_ILi32EEENS2_ILi4EEENS2_ILi2EEENS2_ILi1EEEEEENS1_IJS8_S8_S8_S8_EEEEEDaRKT_RKT0_RKT1_ENKUlRKT_RKT0_RKT1_E_clIiS6_S8_EEDaSM_SP_SS_:
[----:B------:R-:W-:Y:S02]  /*eeb0*/  MOV R10, R2 ;  /* 0x00000002000a7202 */ /* 0x000fe40000000f00 */
[----:B------:R-:W-:-:S04]  /*eec0*/  MOV R11, 0x0 ;  /* 0x00000000000b7802 */ /* 0x000fc80000000f00 */
[----:B------:R-:W-:Y:S05]  /*eed0*/  RET.REL.NODEC R10 `(_ZN7cutlass13device_kernelIN5flash19enable_sm80_to_sm89INS1_16FlashAttnBwdSm80INS1_25CollectiveMainloopBwdSm80ILi2ELi2EN4cute5tupleIJNS5_1CILi128EEES8_NS7_ILi64EEEEEENS_10bfloat16_tEfNS_4arch4Sm80ELb1ELb0ELb1ELb0ELb1ELb0ELb0ELb0ELi2ELi4ELi4ELi4ELb0EEENS1_24CollectiveEpilogueBwdGQAISA_fSD_Li256ELb0ELb1EEENS1_25SingleTileBwdLPTSchedulerILb0ELi128ELb1EEEEEEEEEvNT_6ParamsE) ;  /* 0xffff11200a007950 */ /* 0x000fea0003c3ffff */
        .type           $_ZN7cutlass13device_kernelIN5flash19enable_sm80_to_sm89INS1_16FlashAttnBwdSm80INS1_25CollectiveMainloopBwdSm80ILi2ELi2EN4cute5tupleIJNS5_1CILi128EEES8_NS7_ILi64EEEEEENS_10bfloat16_tEfNS_4arch4Sm80ELb1ELb0ELb1ELb0ELb1ELb0ELb0ELb0ELi2ELi4ELi4ELi4ELb0EEENS1_24CollectiveEpilogueBwdGQAISA_fSD_Li256ELb0ELb1EEENS1_25SingleTileBwdLPTSchedulerILb0ELi128ELb1EEEEEEEEEvNT_6ParamsE$_ZZN4cute7crd2crdINS_5tupleIJiiiNS_1CILi0EEEEEENS1_IJNS2_ILi32EEENS2_ILi4EEENS2_ILi2EEENS2_ILi1EEEEEENS1_IJS8_S8_S8_S8_EEEEEDaRKT_RKT0_RKT1_ENKUlRKT_RKT0_RKT1_E_clIiS7_S8_EEDaSM_SP_SS_,@function
        .size           $_ZN7cutlass13device_kernelIN5flash19enable_sm80_to_sm89INS1_16FlashAttnBwdSm80INS1_25CollectiveMainloopBwdSm80ILi2ELi2EN4cute5tupleIJNS5_1CILi128EEES8_NS7_ILi64EEEEEENS_10bfloat16_tEfNS_4arch4Sm80ELb1ELb0ELb1ELb0ELb1ELb0ELb0ELb0ELi2ELi4ELi4ELi4ELb0EEENS1_24CollectiveEpilogueBwdGQAISA_fSD_Li256ELb0ELb1EEENS1_25SingleTileBwdLPTSchedulerILb0ELi128ELb1EEEEEEEEEvNT_6ParamsE$_ZZN4cute7crd2crdINS_5tupleIJiiiNS_1CILi0EEEEEENS1_IJNS2_ILi32EEENS2_ILi4EEENS2_ILi2EEENS2_ILi1EEEEEENS1_IJS8_S8_S8_S8_EEEEEDaRKT_RKT0_RKT1_ENKUlRKT_RKT0_RKT1_E_clIiS7_S8_EEDaSM_SP_SS_,($_ZN7cutlass13device_kernelIN5flash19enable_sm80_to_sm89INS1_16FlashAttnBwdSm80INS1_25CollectiveMainloopBwdSm80ILi2ELi2EN4cute5tupleIJNS5_1CILi128EEES8_NS7_ILi64EEEEEENS_10bfloat16_tEfNS_4arch4Sm80ELb1ELb0ELb1ELb0ELb1ELb0ELb0ELb0ELi2ELi4ELi4ELi4ELb0EEENS1_24CollectiveEpilogueBwdGQAISA_fSD_Li256ELb0ELb1EEENS1_25SingleTileBwdLPTSchedulerILb0ELi128ELb1EEEEEEEEEvNT_6ParamsE$_ZZN4cute7flattenINS_5tupleIJNS1_IJNS_1CILi0EEENS1_IJNS2_ILi1EEENS2_ILi512EEEiEEEEEENS2_ILi4096EEENS1_IJiNS2_ILi8192EEEEEEEEEEEDaRKT_ENKUlRKT_E_clIS7_EEDaSH_ - $_ZN7cutlass13device_kernelIN5flash19enable_sm80_to_sm89INS1_16FlashAttnBwdSm80INS1_25CollectiveMainloopBwdSm80ILi2ELi2EN4cute5tupleIJNS5_1CILi128EEES8_NS7_ILi64EEEEEENS_10bfloat16_tEfNS_4arch4Sm80ELb1ELb0ELb1ELb0ELb1ELb0ELb0ELb0ELi2ELi4ELi4ELi4ELb0EEENS1_24CollectiveEpilogueBwdGQAISA_fSD_Li256ELb0ELb1EEENS1_25SingleTileBwdLPTSchedulerILb0ELi128ELb1EEEEEEEEEvNT_6ParamsE$_ZZN4cute7crd2crdINS_5tupleIJiiiNS_1CILi0EEEEEENS1_IJNS2_ILi32EEENS2_ILi4EEENS2_ILi2EEENS2_ILi1EEEEEENS1_IJS8_S8_S8_S8_EEEEEDaRKT_RKT0_RKT1_ENKUlRKT_RKT0_RKT1_E_clIiS7_S8_EEDaSM_SP_SS_)
$_ZN7cutlass13device_kernelIN5flash19enable_sm80_to_sm89INS1_16FlashAttnBwdSm80INS1_25CollectiveMainloopBwdSm80ILi2ELi2EN4cute5tupleIJNS5_1CILi128EEES8_NS7_ILi64EEEEEENS_10bfloat16_tEfNS_4arch4Sm80ELb1ELb0ELb1ELb0ELb1ELb0ELb0ELb0ELi2ELi4ELi4ELi4ELb0EEENS1_24CollectiveEpilogueBwdGQAISA_fSD_Li256ELb0ELb1EEENS1_25SingleTileBwdLPTSchedulerILb0ELi128ELb1EEEEEEEEEvNT_6ParamsE$_ZZN4cute7crd2crdINS_5tupleIJiiiNS_1CILi0EEEEEENS1_IJNS2_ILi32EEENS2_ILi4EEENS2_ILi2EEENS2_ILi1EEEEEENS1_IJS8_S8_S8_S8_EEEEEDaRKT_RKT0_RKT1_ENKUlRKT_RKT0_RKT1_E_clIiS7_S8_EEDaSM_SP_SS_:
[----:B------:R-:W-:-:S04]  /*eee0*/  MOV R3, 0x0 ;  /* 0x0000000000037802 */ /* 0x000fc80000000f00 */
[----:B------:R-:W-:Y:S05]  /*eef0*/  RET.REL.NODEC R2 `(_ZN7cutlass13device_kernelIN5flash19enable_sm80_to_sm89INS1_16FlashAttnBwdSm80INS1_25CollectiveMainloopBwdSm80ILi2ELi2EN4cute5tupleIJNS5_1CILi128EEES8_NS7_ILi64EEEEEENS_10bfloat16_tEfNS_4arch4Sm80ELb1ELb0ELb1ELb0ELb1ELb0ELb0ELb0ELi2ELi4ELi4ELi4ELb0EEENS1_24CollectiveEpilogueBwdGQAISA_fSD_Li256ELb0ELb1EEENS1_25SingleTileBwdLPTSchedulerILb0ELi128ELb1EEEEEEEEEvNT_6ParamsE) ;  /* 0xffff110002007950 */ /* 0x000fea0003c3ffff */
        .type           $_ZN7cutlass13device_kernelIN5flash19enable_sm80_to_sm89INS1_16FlashAttnBwdSm80INS1_25CollectiveMainloopBwdSm80ILi2ELi2EN4cute5tupleIJNS5_1CILi128EEES8_NS7_ILi64EEEEEENS_10bfloat16_tEfNS_4arch4Sm80ELb1ELb0ELb1ELb0ELb1ELb0ELb0ELb0ELi2ELi4ELi4ELi4ELb0EEENS1_24CollectiveEpilogueBwdGQAISA_fSD_Li256ELb0ELb1EEENS1_25SingleTileBwdLPTSchedulerILb0ELi128ELb1EEEEEEEEEvNT_6ParamsE$_ZZN4cute7flattenINS_5tupleIJNS1_IJNS_1CILi0EEENS1_IJNS2_ILi1EEENS2_ILi512EEEiEEEEEENS2_ILi4096EEENS1_IJiNS2_ILi8192EEEEEEEEEEEDaRKT_ENKUlRKT_E_clIS7_EEDaSH_,@function
        .size           $_ZN7cutlass13device_kernelIN5flash19enable_sm80_to_sm89INS1_16FlashAttnBwdSm80INS1_25CollectiveMainloopBwdSm80ILi2ELi2EN4cute5tupleIJNS5_1CILi128EEES8_NS7_ILi64EEEEEENS_10bfloat16_tEfNS_4arch4Sm80ELb1ELb0ELb1ELb0ELb1ELb0ELb0ELb0ELi2ELi4ELi4ELi4ELb0EEENS1_24CollectiveEpilogueBwdGQAISA_fSD_Li256ELb0ELb1EEENS1_25SingleTileBwdLPTSchedulerILb0ELi128ELb1EEEEEEEEEvNT_6ParamsE$_ZZN4cute7flattenINS_5tupleIJNS1_IJNS_1CILi0EEENS1_IJNS2_ILi1EEENS2_ILi512EEEiEEEEEENS2_ILi4096EEENS1_IJiNS2_ILi8192EEEEEEEEEEEDaRKT_ENKUlRKT_E_clIS7_EEDaSH_,($_ZN7cutlass13device_kernelIN5flash19enable_sm80_to_sm89INS1_16FlashAttnBwdSm80INS1_25CollectiveMainloopBwdSm80ILi2ELi2EN4cute5tupleIJNS5_1CILi128EEES8_NS7_ILi64EEEEEENS_10bfloat16_tEfNS_4arch4Sm80ELb1ELb0ELb1ELb0ELb1ELb0ELb0ELb0ELi2ELi4ELi4ELi4ELb0EEENS1_24CollectiveEpilogueBwdGQAISA_fSD_Li256ELb0ELb1EEENS1_25SingleTileBwdLPTSchedulerILb0ELi128ELb1EEEEEEEEEvNT_6ParamsE$_ZZN4cute7flattenINS_5tupleIJNS1_IJNS_1CILi0EEENS1_IJNS2_ILi1EEENS2_ILi512EEEiEEEEEENS2_ILi4096EEENS1_IJiNS2_ILi8192EEEEEEEEEEEDaRKT_ENKUlRKT_E_clISA_EEDaSH_ - $_ZN7cutlass13device_kernelIN5flash19enable_sm80_to_sm89INS1_16FlashAttnBwdSm80INS1_25CollectiveMainloopBwdSm80ILi2ELi2EN4cute5tupleIJNS5_1CILi128EEES8_NS7_ILi64EEEEEENS_10bfloat16_tEfNS_4arch4Sm80ELb1ELb0ELb1ELb0ELb1ELb0ELb0ELb0ELi2ELi4ELi4ELi4ELb0EEENS1_24CollectiveEpilogueBwdGQAISA_fSD_Li256ELb0ELb1EEENS1_25SingleTileBwdLPTSchedulerILb0ELi128ELb1EEEEEEEEEvNT_6ParamsE$_ZZN4cute7flattenINS_5tupleIJNS1_IJNS_1CILi0EEENS1_IJNS2_ILi1EEENS2_ILi512EEEiEEEEEENS2_ILi4096EEENS1_IJiNS2_ILi8192EEEEEEEEEEEDaRKT_ENKUlRKT_E_clIS7_EEDaSH_)
$_ZN7cutlass13device_kernelIN5flash19enable_sm80_to_sm89INS1_16FlashAttnBwdSm80INS1_25CollectiveMainloopBwdSm80ILi2ELi2EN4cute5tupleIJNS5_1CILi128EEES8_NS7_ILi64EEEEEENS_10bfloat16_tEfNS_4arch4Sm80ELb1ELb0ELb1ELb0ELb1ELb0ELb0ELb0ELi2ELi4ELi4ELi4ELb0EEENS1_24CollectiveEpilogueBwdGQAISA_fSD_Li256ELb0ELb1EEENS1_25SingleTileBwdLPTSchedulerILb0ELi128ELb1EEEEEEEEEvNT_6ParamsE$_ZZN4cute7flattenINS_5tupleIJNS1_IJNS_1CILi0EEENS1_IJNS2_ILi1EEENS2_ILi512EEEiEEEEEENS2_ILi4096EEENS1_IJiNS2_ILi8192EEEEEEEEEEEDaRKT_ENKUlRKT_E_clIS7_EEDaSH_:
[----:B------:R-:W-:-:S06]  /*ef00*/  IADD3 R3, R42, -c[0x0][0x20], RZ ;  /* 0x800008002a037a10 */ /* 0x000fcc0007ffe0ff */
[----:B------:R-:W5:Y:S01]  /*ef10*/  LDL R3, [R3] ;  /* 0x0000000003037983 */ /* 0x000f620000100800 */
[----:B------:R-:W-:-:S03]  /*ef20*/  MOV R2, 0xef40 ;  /* 0x0000ef4000027802 */ /* 0x000fc60000000f00 */
[----:B-----5:R-:W-:Y:S05]  /*ef30*/  CALL.REL.NOINC `($_ZN7cutlass13device_kernelIN5flash19enable_sm80_to_sm89INS1_16FlashAttnBwdSm80INS1_25CollectiveMainloopBwdSm80ILi2ELi2EN4cute5tupleIJNS5_1CILi128EEES8_NS7_ILi64EEEEEENS_10bfloat16_tEfNS_4arch4Sm80ELb1ELb0ELb1ELb0ELb1ELb0ELb0ELb0ELi2ELi4ELi4ELi4ELb0EEENS1_24CollectiveEpilogueBwdGQAISA_fSD_Li256ELb0ELb1EEENS1_25SingleTileBwdLPTSchedulerILb0ELi128ELb1EEEEEEEEEvNT_6ParamsE$_ZZN4cute16flatten_to_tupleINS_5tupleIJNS_1CILi0EEENS1_IJNS2_ILi1EEENS2_ILi512EEEiEEEEEEEEDaRKT_ENKUlRKT_E_clIS6_EEDaSD_) ;  /* 0xffffd3f000007944 */ /* 0x020fea0003c3ffff */
[----:B------:R-:W-:Y:S02]  /*ef40*/  MOV R10, 0xef60 ;  /* 0x0000ef60000a7802 */ /* 0x000fe40000000f00 */
[----:B------:R-:W-:Y:S05]  /*ef50*/  CALL.REL.NOINC `($_ZN7cutlass13device_kernelIN5flash19enable_sm80_to_sm89INS1_16FlashAttnBwdSm80INS1_25CollectiveMainloopBwdSm80ILi2ELi2EN4cute5tupleIJNS5_1CILi128EEES8_NS7_ILi64EEEEEENS_10bfloat16_tEfNS_4arch4Sm80ELb1ELb0ELb1ELb0ELb1ELb0ELb0ELb0ELi2ELi4ELi4ELi4ELb0EEENS1_24CollectiveEpilogueBwdGQAISA_fSD_Li256ELb0ELb1EEENS1_25SingleTileBwdLPTSchedulerILb0ELi128ELb1EEEEEEEEEvNT_6ParamsE$_ZZN4cute12filter_tupleINS_5tupleIJNS_1CILi0EEENS1_IJNS2_ILi1EEENS2_ILi512EEEiEEEEEEZNS_16flatten_to_tupleIS7_EEDaRKT_EUlRKT_E_EEDaSB_OT0_ENKUlDpSE_E_clIJNS1_IJS3_EEES6_EEEDaSI_) ;  /* 0xffffc80000007944 */ /* 0x000fea0003c3ffff */
[----:B-----5:R-:W-:Y:S02]  /*ef60*/  MOV R10, R2 ;  /* 0x00000002000a7202 */ /* 0x020fe40000000f00 */
[----:B------:R-:W-:Y:S02]  /*ef70*/  MOV R2, R6 ;  /* 0x0000000600027202 */ /* 0x000fe40000000f00 */
[----:B------:R-:W-:-:S04]  /*ef80*/  MOV R3, 0x0 ;  /* 0x0000000000037802 */ /* 0x000fc80000000f00 */
[----:B------:R-:W-:Y:S05]  /*ef90*/  RET.REL.NODEC R2 `(_ZN7cutlass13device_kernelIN5flash19enable_sm80_to_sm89INS1_16FlashAttnBwdSm80INS1_25CollectiveMainloopBwdSm80ILi2ELi2EN4cute5tupleIJNS5_1CILi128EEES8_NS7_ILi64EEEEEENS_10bfloat16_tEfNS_4arch4Sm80ELb1ELb0ELb1ELb0ELb1ELb0ELb0ELb0ELi2ELi4ELi4ELi4ELb0EEENS1_24CollectiveEpilogueBwdGQAISA_fSD_Li256ELb0ELb1EEENS1_25SingleTileBwdLPTSchedulerILb0ELi128ELb1EEEEEEEEEvNT_6ParamsE) ;  /* 0xffff106002007950 */ /* 0x000fea0003c3ffff */
        .type           $_ZN7cutlass13device_kernelIN5flash19enable_sm80_to_sm89INS1_16FlashAttnBwdSm80INS1_25CollectiveMainloopBwdSm80ILi2ELi2EN4cute5tupleIJNS5_1CILi128EEES8_NS7_ILi64EEEEEENS_10bfloat16_tEfNS_4arch4Sm80ELb1ELb0ELb1ELb0ELb1ELb0ELb0ELb0ELi2ELi4ELi4ELi4ELb0EEENS1_24CollectiveEpilogueBwdGQAISA_fSD_Li256ELb0ELb1EEENS1_25SingleTileBwdLPTSchedulerILb0ELi128ELb1EEEEEEEEEvNT_6ParamsE$_ZZN4cute7flattenINS_5tupleIJNS1_IJNS_1CILi0EEENS1_IJNS2_ILi1EEENS2_ILi512EEEiEEEEEENS2_ILi4096EEENS1_IJiNS2_ILi8192EEEEEEEEEEEDaRKT_ENKUlRKT_E_clISA_EEDaSH_,@function
        .size           $_ZN7cutlass13device_kernelIN5flash19enable_sm80_to_sm89INS1_16FlashAttnBwdSm80INS1_25CollectiveMainloopBwdSm80ILi2ELi2EN4cute5tupleIJNS5_1CILi128EEES8_NS7_ILi64EEEEEENS_10bfloat16_tEfNS_4arch4Sm80ELb1ELb0ELb1ELb0ELb1ELb0ELb0ELb0ELi2ELi4ELi4ELi4ELb0EEENS1_24CollectiveEpilogueBwdGQAISA_fSD_Li256ELb0ELb1EEENS1_25SingleTileBwdLPTSchedulerILb0ELi128ELb1EEEEEEEEEvNT_6ParamsE$_ZZN4cute7flattenINS_5tupleIJNS1_IJNS_1CILi0EEENS1_IJNS2_ILi1EEENS2_ILi512EEEiEEEEEENS2_ILi4096EEENS1_IJiNS2_ILi8192EEEEEEEEEEEDaRKT_ENKUlRKT_E_clISA_EEDaSH_,($_ZN7cutlass13device_kernelIN5flash19enable_sm80_to_sm89INS1_16FlashAttnBwdSm80INS1_25CollectiveMainloopBwdSm80ILi2ELi2EN4cute5tupleIJNS5_1CILi128EEES8_NS7_ILi64EEEEEENS_10bfloat16_tEfNS_4arch4Sm80ELb1ELb0ELb1ELb0ELb1ELb0ELb0ELb0ELi2ELi4ELi4ELi4ELb0EEENS1_24CollectiveEpilogueBwdGQAISA_fSD_Li256ELb0ELb1EEENS1_25SingleTileBwdLPTSchedulerILb0ELi128ELb1EEEEEEEEEvNT_6ParamsE$_ZZN4cute7flattenINS_5tupleIJNS_1CILi1EEENS1_IJNS2_ILi8EEEiiEEENS2_ILi64EEENS1_IJiNS2_ILi144EEENS2_ILi288EEEEEENS2_ILi512EEEEEEEEDaRKT_ENKUlRKT_E_clIS5_EEDaSH_ - $_ZN7cutlass13device_kernelIN5flash19enable_sm80_to_sm89INS1_16FlashAttnBwdSm80INS1_25CollectiveMainloopBwdSm80ILi2ELi2EN4cute5tupleIJNS5_1CILi128EEES8_NS7_ILi64EEEEEENS_10bfloat16_tEfNS_4arch4Sm80ELb1ELb0ELb1ELb0ELb1ELb0ELb0ELb0ELi2ELi4ELi4ELi4ELb0EEENS1_24CollectiveEpilogueBwdGQAISA_fSD_Li256ELb0ELb1EEENS1_25SingleTileBwdLPTSchedulerILb0ELi128ELb1EEEEEEEEEvNT_6ParamsE$_ZZN4cute7flattenINS_5tupleIJNS1_IJNS_1CILi0EEENS1_IJNS2_ILi1EEENS2_ILi512EEEiEEEEEENS2_ILi4096EEENS1_IJiNS2_ILi8192EEEEEEEEEEEDaRKT_ENKUlRKT_E_clISA_EEDaSH_)
$_ZN7cutlass13device_kernelIN5flash19enable_sm80_to_sm89INS1_16FlashAttnBwdSm80INS1_25CollectiveMainloopBwdSm80ILi2ELi2EN4cute5tupleIJNS5_1CILi128EEES8_NS7_ILi64EEEEEENS_10bfloat16_tEfNS_4arch4Sm80ELb1ELb0ELb1ELb0ELb1ELb0ELb0ELb0ELi2ELi4ELi4ELi4ELb0EEENS1_24CollectiveEpilogueBwdGQAISA_fSD_Li256ELb0ELb1EEENS1_25SingleTileBwdLPTSchedulerILb0ELi128ELb1EEEEEEEEEvNT_6ParamsE$_ZZN4cute7flattenINS_5tupleIJNS1_IJNS_1CILi0EEENS1_IJNS2_ILi1EEENS2_ILi512EEEiEEEEEENS2_ILi4096EEENS1_IJiNS2_ILi8192EEEEEEEEEEEDaRKT_ENKUlRKT_E_clISA_EEDaSH_:
[----:B------:R-:W-:Y:S02]  /*efa0*/  MOV R8, R2 ;  /* 0x0000000200087202 */ /* 0x000fe40000000f00 */
[----:B------:R-:W-:-:S04]  /*efb0*/  MOV R9, 0x0 ;  /* 0x0000000000097802 */ /* 0x000fc80000000f00 */
[----:B------:R-:W-:Y:S05]  /*efc0*/  RET.REL.NODEC R8 `(_ZN7cutlass13device_kernelIN5flash19enable_sm80_to_sm89INS1_16FlashAttnBwdSm80INS1_25CollectiveMainloopBwdSm80ILi2ELi2EN4cute5tupleIJNS5_1CILi128EEES8_NS7_ILi64EEEEEENS_10bfloat16_tEfNS_4arch4Sm80ELb1ELb0ELb1ELb0ELb1ELb0ELb0ELb0ELi2ELi4ELi4ELi4ELb0EEENS1_24CollectiveEpilogueBwdGQAISA_fSD_Li256ELb0ELb1EEENS1_25SingleTileBwdLPTSchedulerILb0ELi128ELb1EEEEEEEEEvNT_6ParamsE) ;  /* 0xffff103008007950 */ /* 0x000fea0003c3ffff */
        .type           $_ZN7cutlass13device_kernelIN5flash19enable_sm80_to_sm89INS1_16FlashAttnBwdSm80INS1_25CollectiveMainloopBwdSm80ILi2ELi2EN4cute5tupleIJNS5_1CILi128EEES8_NS7_ILi64EEEEEENS_10bfloat16_tEfNS_4arch4Sm80ELb1ELb0ELb1ELb0ELb1ELb0ELb0ELb0ELi2ELi4ELi4ELi4ELb0EEENS1_24CollectiveEpilogueBwdGQAISA_fSD_Li256ELb0ELb1EEENS1_25SingleTileBwdLPTSchedulerILb0ELi128ELb1EEEEEEEEEvNT_6ParamsE$_ZZN4cute7flattenINS_5tupleIJNS_1CILi1EEENS1_IJNS2_ILi8EEEiiEEENS2_ILi64EEENS1_IJiNS2_ILi144EEENS2_ILi288EEEEEENS2_ILi512EEEEEEEEDaRKT_ENKUlRKT_E_clIS5_EEDaSH_,@function
        .size           $_ZN7cutlass13device_kernelIN5flash19enable_sm80_to_sm89INS1_16FlashAttnBwdSm80INS1_25CollectiveMainloopBwdSm80ILi2ELi2EN4cute5tupleIJNS5_1CILi128EEES8_NS7_ILi64EEEEEENS_10bfloat16_tEfNS_4arch4Sm80ELb1ELb0ELb1ELb0ELb1ELb0ELb0ELb0ELi2ELi4ELi4ELi4ELb0EEENS1_24CollectiveEpilogueBwdGQAISA_fSD_Li256ELb0ELb1EEENS1_25SingleTileBwdLPTSchedulerILb0ELi128ELb1EEEEEEEEEvNT_6ParamsE$_ZZN4cute7flattenINS_5tupleIJNS_1CILi1EEENS1_IJNS2_ILi8EEEiiEEENS2_ILi64EEENS1_IJiNS2_ILi144EEENS2_ILi288EEEEEENS2_ILi512EEEEEEEEDaRKT_ENKUlRKT_E_clIS5_EEDaSH_,($_ZN7cutlass13device_kernelIN5flash19enable_sm80_to_sm89INS1_16FlashAttnBwdSm80INS1_25CollectiveMainloopBwdSm80ILi2ELi2EN4cute5tupleIJNS5_1CILi128EEES8_NS7_ILi64EEEEEENS_10bfloat16_tEfNS_4arch4Sm80ELb1ELb0ELb1ELb0ELb1ELb0ELb0ELb0ELi2ELi4ELi4ELi4ELb0EEENS1_24CollectiveEpilogueBwdGQAISA_fSD_Li256ELb0ELb1EEENS1_25SingleTileBwdLPTSchedulerILb0ELi128ELb1EEEEEEEEEvNT_6ParamsE$_ZZN4cute7flattenINS_5tupleIJNS_1CILi1EEENS1_IJNS2_ILi8EEEiiEEENS2_ILi64EEENS1_IJiNS2_ILi144EEENS2_ILi288EEEEEENS2_ILi512EEEEEEEEDaRKT_ENKUlRKT_E_clIS9_EEDaSH_ - $_ZN7cutlass13device_kernelIN5flash19enable_sm80_to_sm89INS1_16FlashAttnBwdSm80INS1_25CollectiveMainloopBwdSm80ILi2ELi2EN4cute5tupleIJNS5_1CILi128EEES8_NS7_ILi64EEEEEENS_10bfloat16_tEfNS_4arch4Sm80ELb1ELb0ELb1ELb0ELb1ELb0ELb0ELb0ELi2ELi4ELi4ELi4ELb0EEENS1_24CollectiveEpilogueBwdGQAISA_fSD_Li256ELb0ELb1EEENS1_25SingleTileBwdLPTSchedulerILb0ELi128ELb1EEEEEEEEEvNT_6ParamsE$_ZZN4cute7flattenINS_5tupleIJNS_1CILi1EEENS1_IJNS2_ILi8EEEiiEEENS2_ILi64EEENS1_IJiNS2_ILi144EEENS2_ILi288EEEEEENS2_ILi512EEEEEEEEDaRKT_ENKUlRKT_E_clIS5_EEDaSH_)
$_ZN7cutlass13device_kernelIN5flash19enable_sm80_to_sm89INS1_16FlashAttnBwdSm80INS1_25CollectiveMainloopBwdSm80ILi2ELi2EN4cute5tupleIJNS5_1CILi128EEES8_NS7_ILi64EEEEEENS_10bfloat16_tEfNS_4arch4Sm80ELb1ELb0ELb1ELb0ELb1ELb0ELb0ELb0ELi2ELi4ELi4ELi4ELb0EEENS1_24CollectiveEpilogueBwdGQAISA_fSD_Li256ELb0ELb1EEENS1_25SingleTileBwdLPTSchedulerILb0ELi128ELb1EEEEEEEEEvNT_6ParamsE$_ZZN4cute7flattenINS_5tupleIJNS_1CILi1EEENS1_IJNS2_ILi8EEEiiEEENS2_ILi64EEENS1_IJiNS2_ILi144EEENS2_ILi288EEEEEENS2_ILi512EEEEEEEEDaRKT_ENKUlRKT_E_clIS5_EEDaSH_:
[----:B------:R-:W-:-:S04]  /*efd0*/  MOV R5, 0x0 ;  /* 0x0000000000057802 */ /* 0x000fc80000000f00 */
[----:B------:R-:W-:Y:S05]  /*efe0*/  RET.REL.NODEC R4 `(_ZN7cutlass13device_kernelIN5flash19enable_sm80_to_sm89INS1_16FlashAttnBwdSm80INS1_25CollectiveMainloopBwdSm80ILi2ELi2EN4cute5tupleIJNS5_1CILi128EEES8_NS7_ILi64EEEEEENS_10bfloat16_tEfNS_4arch4Sm80ELb1ELb0ELb1ELb0ELb1ELb0ELb0ELb0ELi2ELi4ELi4ELi4ELb0EEENS1_24CollectiveEpilogueBwdGQAISA_fSD_Li256ELb0ELb1EEENS1_25SingleTileBwdLPTSchedulerILb0ELi128ELb1EEEEEEEEEvNT_6ParamsE) ;  /* 0xffff101004007950 */ /* 0x000fea0003c3ffff */
        .type           $_ZN7cutlass13device_kernelIN5flash19enable_sm80_to_sm89INS1_16FlashAttnBwdSm80INS1_25CollectiveMainloopBwdSm80ILi2ELi2EN4cute5tupleIJNS5_1CILi128EEES8_NS7_ILi64EEEEEENS_10bfloat16_tEfNS_4arch4Sm80ELb1ELb0ELb1ELb0ELb1ELb0ELb0ELb0ELi2ELi4ELi4ELi4ELb0EEENS1_24CollectiveEpilogueBwdGQAISA_fSD_Li256ELb0ELb1EEENS1_25SingleTileBwdLPTSchedulerILb0ELi128ELb1EEEEEEEEEvNT_6ParamsE$_ZZN4cute7flattenINS_5tupleIJNS_1CILi1EEENS1_IJNS2_ILi8EEEiiEEENS2_ILi64EEENS1_IJiNS2_ILi144EEENS2_ILi288EEEEEENS2_ILi512EEEEEEEEDaRKT_ENKUlRKT_E_clIS9_EEDaSH_,@function
        .size           $_ZN7cutlass13device_kernelIN5flash19enable_sm80_to_sm89INS1_16FlashAttnBwdSm80INS1_25CollectiveMainloopBwdSm80ILi2ELi2EN4cute5tupleIJNS5_1CILi128EEES8_NS7_ILi64EEEEEENS_10bfloat16_tEfNS_4arch4Sm80ELb1ELb0ELb1ELb0ELb1ELb0ELb0ELb0ELi2ELi4ELi4ELi4ELb0EEENS1_24CollectiveEpilogueBwdGQAISA_fSD_Li256ELb0ELb1EEENS1_25SingleTileBwdLPTSchedulerILb0ELi128ELb1EEEEEEEEEvNT_6ParamsE$_ZZN4cute7flattenINS_5tupleIJNS_1CILi1EEENS1_IJNS2_ILi8EEEiiEEENS2_ILi64EEENS1_IJiNS2_ILi144EEENS2_ILi288EEEEEENS2_ILi512EEEEEEEEDaRKT_ENKUlRKT_E_clIS9_EEDaSH_,($_ZN7cutlass13device_kernelIN5flash19enable_sm80_to_sm89INS1_16FlashAttnBwdSm80INS1_25CollectiveMainloopBwdSm80ILi2ELi2EN4cute5tupleIJNS5_1CILi128EEES8_NS7_ILi64EEEEEENS_10bfloat16_tEfNS_4arch4Sm80ELb1ELb0ELb1ELb0ELb1ELb0ELb0ELb0ELi2ELi4ELi4ELi4ELb0EEENS1_24CollectiveEpilogueBwdGQAISA_fSD_Li256ELb0ELb1EEENS1_25SingleTileBwdLPTSchedulerILb0ELi128ELb1EEEEEEEEEvNT_6ParamsE$_ZZN4cute7flattenINS_5tupleIJNS_1CILi1EEENS1_IJiiiEEENS2_ILi64EEENS1_IJNS2_ILi72EEENS2_ILi144EEENS2_ILi288EEEEEENS2_ILi512EEEEEEEEDaRKT_ENKUlRKT_E_clIS4_EEDaSH_ - $_ZN7cutlass13device_kernelIN5flash19enable_sm80_to_sm89INS1_16FlashAttnBwdSm80INS1_25CollectiveMainloopBwdSm80ILi2ELi2EN4cute5tupleIJNS5_1CILi128EEES8_NS7_ILi64EEEEEENS_10bfloat16_tEfNS_4arch4Sm80ELb1ELb0ELb1ELb0ELb1ELb0ELb0ELb0ELi2ELi4ELi4ELi4ELb0EEENS1_24CollectiveEpilogueBwdGQAISA_fSD_Li256ELb0ELb1EEENS1_25SingleTileBwdLPTSchedulerILb0ELi128ELb1EEEEEEEEEvNT_6ParamsE$_ZZN4cute7flattenINS_5tupleIJNS_1CILi1EEENS1_IJNS2_ILi8EEEiiEEENS2_ILi64EEENS1_IJiNS2_ILi144EEENS2_ILi288EEEEEENS2_ILi512EEEEEEEEDaRKT_ENKUlRKT_E_clIS9_EEDaSH_)
$_ZN7cutlass13device_kernelIN5flash19enable_sm80_to_sm89INS1_16FlashAttnBwdSm80INS1_25CollectiveMainloopBwdSm80ILi2ELi2EN4cute5tupleIJNS5_1CILi128EEES8_NS7_ILi64EEEEEENS_10bfloat16_tEfNS_4arch4Sm80ELb1ELb0ELb1ELb0ELb1ELb0ELb0ELb0ELi2ELi4ELi4ELi4ELb0EEENS1_24CollectiveEpilogueBwdGQAISA_fSD_Li256ELb0ELb1EEENS1_25SingleTileBwdLPTSchedulerILb0ELi128ELb1EEEEEEEEEvNT_6ParamsE$_ZZN4cute7flattenINS_5tupleIJNS_1CILi1EEENS1_IJNS2_ILi8EEEiiEEENS2_ILi64EEENS1_IJiNS2_ILi144EEENS2_ILi288EEEEEENS2_ILi512EEEEEEEEDaRKT_ENKUlRKT_E_clIS9_EEDaSH_:
[----:B------:R-:W-:Y:S02]  /*eff0*/  MOV R2, R5 ;  /* 0x0000000500027202 */ /* 0x000fe40000000f00 */
[----:B------:R-:W-:-:S04]  /*f000*/  MOV R5, 0x0 ;  /* 0x0000000000057802 */ /* 0x000fc80000000f00 */
[----:B------:R-:W-:Y:S05]  /*f010*/  RET.REL.NODEC R4 `(_ZN7cutlass13device_kernelIN5flash19enable_sm80_to_sm89INS1_16FlashAttnBwdSm80INS1_25CollectiveMainloopBwdSm80ILi2ELi2EN4cute5tupleIJNS5_1CILi128EEES8_NS7_ILi64EEEEEENS_10bfloat16_tEfNS_4arch4Sm80ELb1ELb0ELb1ELb0ELb1ELb0ELb0ELb0ELi2ELi4ELi4ELi4ELb0EEENS1_24CollectiveEpilogueBwdGQAISA_fSD_Li256ELb0ELb1EEENS1_25SingleTileBwdLPTSchedulerILb0ELi128ELb1EEEEEEEEEvNT_6ParamsE) ;  /* 0xffff0fe004007950 */ /* 0x000fea0003c3ffff */
        .type           $_ZN7cutlass13device_kernelIN5flash19enable_sm80_to_sm89INS1_16FlashAttnBwdSm80INS1_25CollectiveMainloopBwdSm80ILi2ELi2EN4cute5tupleIJNS5_1CILi128EEES8_NS7_ILi64EEEEEENS_10bfloat16_tEfNS_4arch4Sm80ELb1ELb0ELb1ELb0ELb1ELb0ELb0ELb0ELi2ELi4ELi4ELi4ELb0EEENS1_24CollectiveEpilogueBwdGQAISA_fSD_Li256ELb0ELb1EEENS1_25SingleTileBwdLPTSchedulerILb0ELi128ELb1EEEEEEEEEvNT_6ParamsE$_ZZN4cute7flattenINS_5tupleIJNS_1CILi1EEENS1_IJiiiEEENS2_ILi64EEENS1_IJNS2_ILi72EEENS2_ILi144EEENS2_ILi288EEEEEENS2_ILi512EEEEEEEEDaRKT_ENKUlRKT_E_clIS4_EEDaSH_,@function
        .size           $_ZN7cutlass13device_kernelIN5flash19enable_sm80_to_sm89INS1_16FlashAttnBwdSm80INS1_25CollectiveMainloopBwdSm80ILi2ELi2EN4cute5tupleIJNS5_1CILi128EEES8_NS7_ILi64EEEEEENS_10bfloat16_tEfNS_4arch4Sm80ELb1ELb0ELb1ELb0ELb1ELb0ELb0ELb0ELi2ELi4ELi4ELi4ELb0EEENS1_24CollectiveEpilogueBwdGQAISA_fSD_Li256ELb0ELb1EEENS1_25SingleTileBwdLPTSchedulerILb0ELi128ELb1EEEEEEEEEvNT_6ParamsE$_ZZN4cute7flattenINS_5tupleIJNS_1CILi1EEENS1_IJiiiEEENS2_ILi64EEENS1_IJNS2_ILi72EEENS2_ILi144EEENS2_ILi288EEEEEENS2_ILi512EEEEEEEEDaRKT_ENKUlRKT_E_clIS4_EEDaSH_,($_ZN7cutlass13device_kernelIN5flash19enable_sm80_to_sm89INS1_16FlashAttnBwdSm80INS1_25CollectiveMainloopBwdSm80ILi2ELi2EN4cute5tupleIJNS5_1CILi128EEES8_NS7_ILi64EEEEEENS_10bfloat16_tEfNS_4arch4Sm80ELb1ELb0ELb1ELb0ELb1ELb0ELb0ELb0ELi2ELi4ELi4ELi4ELb0EEENS1_24CollectiveEpilogueBwdGQAISA_fSD_Li256ELb0ELb1EEENS1_25SingleTileBwdLPTSchedulerILb0ELi128ELb1EEEEEEEEEvNT_6ParamsE$_ZZN4cute7idx2crdINS_5tupleIJiiNS_1CILi0EEEEEENS1_IJNS1_IJNS2_ILi4EEENS2_ILi8EEEEEENS2_ILi2EEENS2_ILi1EEEEEEEEDaRKT_RKT0_ENKUlRKT_RKT0_E_clIiS7_EEDaSJ_SM_ - $_ZN7cutlass13device_kernelIN5flash19enable_sm80_to_sm89INS1_16FlashAttnBwdSm80INS1_25CollectiveMainloopBwdSm80ILi2ELi2EN4cute5tupleIJNS5_1CILi128EEES8_NS7_ILi64EEEEEENS_10bfloat16_tEfNS_4arch4Sm80ELb1ELb0ELb1ELb0ELb1ELb0ELb0ELb0ELi2ELi4ELi4ELi4ELb0EEENS1_24CollectiveEpilogueBwdGQAISA_fSD_Li256ELb0ELb1EEENS1_25SingleTileBwdLPTSchedulerILb0ELi128ELb1EEEEEEEEEvNT_6ParamsE$_ZZN4cute7flattenINS_5tupleIJNS_1CILi1EEENS1_IJiiiEEENS2_ILi64EEENS1_IJNS2_ILi72EEENS2_ILi144EEENS2_ILi288EEEEEENS2_ILi512EEEEEEEEDaRKT_ENKUlRKT_E_clIS4_EEDaSH_)
$_ZN7cutlass13device_kernelIN5flash19enable_sm80_to_sm89INS1_16FlashAttnBwdSm80INS1_25CollectiveMainloopBwdSm80ILi2ELi2EN4cute5tupleIJNS5_1CILi128EEES8_NS7_ILi64EEEEEENS_10bfloat16_tEfNS_4arch4Sm80ELb1ELb0ELb1ELb0ELb1ELb0ELb0ELb0ELi2ELi4ELi4ELi4ELb0EEENS1_24CollectiveEpilogueBwdGQAISA_fSD_Li256ELb0ELb1EEENS1_25SingleTileBwdLPTSchedulerILb0ELi128ELb1EEEEEEEEEvNT_6ParamsE$_ZZN4cute7flattenINS_5tupleIJNS_1CILi1EEENS1_IJiiiEEENS2_ILi64EEENS1_IJNS2_ILi72EEENS2_ILi144EEENS2_ILi288EEEEEENS2_ILi512EEEEEEEEDaRKT_ENKUlRKT_E_clIS4_EEDaSH_:
[----:B------:R-:W-:Y:S02]  /*f020*/  MOV R8, R4 ;  /* 0x0000000400087202 */ /* 0x000fe40000000f00 */
[----:B------:R-:W-:-:S04]  /*f030*/  MOV R9, 0x0 ;  /* 0x0000000000097802 */ /* 0x000fc80000000f00 */
[----:B------:R-:W-:Y:S05]  /*f040*/  RET.REL.NODEC R8 `(_ZN7cutlass13device_kernelIN5flash19enable_sm80_to_sm89INS1_16FlashAttnBwdSm80INS1_25CollectiveMainloopBwdSm80ILi2ELi2EN4cute5tupleIJNS5_1CILi128EEES8_NS7_ILi64EEEEEENS_10bfloat16_tEfNS_4arch4Sm80ELb1ELb0ELb1ELb0ELb1ELb0ELb0ELb0ELi2ELi4ELi4ELi4ELb0EEENS1_24CollectiveEpilogueBwdGQAISA_fSD_Li256ELb0ELb1EEENS1_25SingleTileBwdLPTSchedulerILb0ELi128ELb1EEEEEEEEEvNT_6ParamsE) ;  /* 0xffff0fb008007950 */ /* 0x000fea0003c3ffff */
        .type           $_ZN7cutlass13device_kernelIN5flash19enable_sm80_to_sm89INS1_16FlashAttnBwdSm80INS1_25CollectiveMainloopBwdSm80ILi2ELi2EN4cute5tupleIJNS5_1CILi128EEES8_NS7_ILi64EEEEEENS_10bfloat16_tEfNS_4arch4Sm80ELb1ELb0ELb1ELb0ELb1ELb0ELb0ELb0ELi2ELi4ELi4ELi4ELb0EEENS1_24CollectiveEpilogueBwdGQAISA_fSD_Li256ELb0ELb1EEENS1_25SingleTileBwdLPTSchedulerILb0ELi128ELb1EEEEEEEEEvNT_6ParamsE$_ZZN4cute7idx2crdINS_5tupleIJiiNS_1CILi0EEEEEENS1_IJNS1_IJNS2_ILi4EEENS2_ILi8EEEEEENS2_ILi2EEENS2_ILi1EEEEEEEEDaRKT_RKT0_ENKUlRKT_RKT0_E_clIiS7_EEDaSJ_SM_,@function
        .size           $_ZN7cutlass13device_kernelIN5flash19enable_sm80_to_sm89INS1_16FlashAttnBwdSm80INS1_25CollectiveMainloopBwdSm80ILi2ELi2EN4cute5tupleIJNS5_1CILi128EEES8_NS7_ILi64EEEEEENS_10bfloat16_tEfNS_4arch4Sm80ELb1ELb0ELb1ELb0ELb1ELb0ELb0ELb0ELi2ELi4ELi4ELi4ELb0EEENS1_24CollectiveEpilogueBwdGQAISA_fSD_Li256ELb0ELb1EEENS1_25SingleTileBwdLPTSchedulerILb0ELi128ELb1EEEEEEEEEvNT_6ParamsE$_ZZN4cute7idx2crdINS_5tupleIJiiNS_1CILi0EEEEEENS1_IJNS1_IJNS2_ILi4EEENS2_ILi8EEEEEENS2_ILi2EEENS2_ILi1EEEEEEEEDaRKT_RKT0_ENKUlRKT_RKT0_E_clIiS7_EEDaSJ_SM_,($_ZN7cutlass13device_kernelIN5flash19enable_sm80_to_sm89INS1_16FlashAttnBwdSm80INS1_25CollectiveMainloopBwdSm80ILi2ELi2EN4cute5tupleIJNS5_1CILi128EEES8_NS7_ILi64EEEEEENS_10bfloat16_tEfNS_4arch4Sm80ELb1ELb0ELb1ELb0ELb1ELb0ELb0ELb0ELi2ELi4ELi4ELi4ELb0EEENS1_24CollectiveEpilogueBwdGQAISA_fSD_Li256ELb0ELb1EEENS1_25SingleTileBwdLPTSchedulerILb0ELi128ELb1EEEEEEEEEvNT_6ParamsE$_ZZN4cute7idx2crdINS_5tupleIJiiNS_1CILi0EEEEEENS1_IJNS1_IJNS2_ILi4EEENS2_ILi8EEEEEENS2_ILi2EEENS2_ILi1EEEEEEEEDaRKT_RKT0_ENKUlRKT_RKT0_E_clIiS8_EEDaSJ_SM_ - $_ZN7cutlass13device_kernelIN5flash19enable_sm80_to_sm89INS1_16FlashAttnBwdSm80INS1_25CollectiveMainloopBwdSm80ILi2ELi2EN4cute5tupleIJNS5_1CILi128EEES8_NS7_ILi64EEEEEENS_10bfloat16_tEfNS_4arch4Sm80ELb1ELb0ELb1ELb0ELb1ELb0ELb0ELb0ELi2ELi4ELi4ELi4ELb0EEENS1_24CollectiveEpilogueBwdGQAISA_fSD_Li256ELb0ELb1EEENS1_25SingleTileBwdLPTSchedulerILb0ELi128ELb1EEEEEEEEEvNT_6ParamsE$_ZZN4cute7idx2crdINS_5tupleIJiiNS_1CILi0EEEEEENS1_IJNS1_IJNS2_ILi4EEENS2_ILi8EEEEEENS2_ILi2EEENS2_ILi1EEEEEEEEDaRKT_RKT0_ENKUlRKT_RKT0_E_clIiS7_EEDaSJ_SM_)
$_ZN7cutlass13device_kernelIN5flash19enable_sm80_to_sm89INS1_16FlashAttnBwdSm80INS1_25CollectiveMainloopBwdSm80ILi2ELi2EN4cute5tupleIJNS5_1CILi128EEES8_NS7_ILi64EEEEEENS_10bfloat16_tEfNS_4arch4Sm80ELb1ELb0ELb1ELb0ELb1ELb0ELb0ELb0ELi2ELi4ELi4ELi4ELb0EEENS1_24CollectiveEpilogueBwdGQAISA_fSD_Li256ELb0ELb1EEENS1_25SingleTileBwdLPTSchedulerILb0ELi128ELb1EEEEEEEEEvNT_6ParamsE$_ZZN4cute7idx2crdINS_5tupleIJiiNS_1CILi0EEEEEENS1_IJNS1_IJNS2_ILi4EEENS2_ILi8EEEEEENS2_ILi2EEENS2_ILi1EEEEEEEEDaRKT_RKT0_ENKUlRKT_RKT0_E_clIiS7_EEDaSJ_SM_:
        /* <DEDUP_REMOVED lines=10> */
[----:B------:R-:W-:Y:S05]  /*f0f0*/  CALL.REL.NOINC `($_ZN7cutlass13device_kernelIN5flash19enable_sm80_to_sm89INS1_16FlashAttnBwdSm80INS1_25CollectiveMainloopBwdSm80ILi2ELi2EN4cute5tupleIJNS5_1CILi128EEES8_NS7_ILi64EEEEEENS_10bfloat16_tEfNS_4arch4Sm80ELb1ELb0ELb1ELb0ELb1ELb0ELb0ELb0ELi2ELi4ELi4ELi4ELb0EEENS1_24CollectiveEpilogueBwdGQAISA_fSD_Li256ELb0ELb1EEENS1_25SingleTileBwdLPTSchedulerILb0ELi128ELb1EEEEEEEEEvNT_6ParamsE$_ZN4cute5tupleIJiEEC2ERKi) ;  /* 0xffffbd6000007944 */ /* 0x000fea0003c3ffff */
[----:B------:R1:W5:Y:S01]  /*f100*/  LDL R73, [R1+0x1680] ;  /* 0x0016800001497983 */ /* 0x0003620000100800 */
[----:B------:R-:W-:Y:S01]  /*f110*/  IMAD.MOV.U32 R3, RZ, RZ, R13 ;  /* 0x000000ffff037224 */ /* 0x000fe200078e000d */
[----:B------:R-:W-:-:S02]  /*f120*/  MOV R2, R11 ;  /* 0x0000000b00027202 */ /* 0x000fc40000000f00 */
[----:B------:R-:W-:Y:S02]  /*f130*/  MOV R10, 0xf150 ;  /* 0x0000f150000a7802 */ /* 0x000fe40000000f00 */
[----:B-1---5:R-:W-:Y:S05]  /*f140*/  CALL.REL.NOINC `($_ZN7cutlass13device_kernelIN5flash19enable_sm80_to_sm89INS1_16FlashAttnBwdSm80INS1_25CollectiveMainloopBwdSm80ILi2ELi2EN4cute5tupleIJNS5_1CILi128EEES8_NS7_ILi64EEEEEENS_10bfloat16_tEfNS_4arch4Sm80ELb1ELb0ELb1ELb0ELb1ELb0ELb0ELb0ELi2ELi4ELi4ELi4ELb0EEENS1_24CollectiveEpilogueBwdGQAISA_fSD_Li256ELb0ELb1EEENS1_25SingleTileBwdLPTSchedulerILb0ELi128ELb1EEEEEEEEEvNT_6ParamsE$_ZN4cute5tupleIJiEEC2ERKi) ;  /* 0xffffbd1000007944 */ /* 0x022fea0003c3ffff */
[----:B------:R1:W5:Y:S01]  /*f150*/  LDL R13, [R1+0x1680] ;  /* 0x00168000010d7983 */ /* 0x0003620000100800 */
[----:B------:R-:W-:Y:S01]  /*f160*/  IMAD.MOV.U32 R3, RZ, RZ, R73 ;  /* 0x000000ffff037224 */ /* 0x000fe200078e0049 */
[----:B------:R-:W-:Y:S02]  /*f170*/  MOV R2, R6 ;  /* 0x0000000600027202 */ /* 0x000fe40000000f00 */
[----:B------:R-:W-:Y:S02]  /*f180*/  MOV R10, 0xf1a0 ;  /* 0x0000f1a0000a7802 */ /* 0x000fe40000000f00 */
[----:B-1---5:R-:W-:Y:S05]  /*f190*/  CALL.REL.NOINC `($_ZN7cutlass13device_kernelIN5flash19enable_sm80_to_sm89INS1_16FlashAttnBwdSm80INS1_25CollectiveMainloopBwdSm80ILi2ELi2EN4cute5tupleIJNS5_1CILi128EEES8_NS7_ILi64EEEEEENS_10bfloat16_tEfNS_4arch4Sm80ELb1ELb0ELb1ELb0ELb1ELb0ELb0ELb0ELi2ELi4ELi4ELi4ELb0EEENS1_24CollectiveEpilogueBwdGQAISA_fSD_Li256ELb0ELb1EEENS1_25SingleTileBwdLPTSchedulerILb0ELi128ELb1EEEEEEEEEvNT_6ParamsE$_ZN4cute5tupleIJiEEC2ERKi) ;  /* 0xffffbcc000007944 */ /* 0x022fea0003c3ffff */
[----:B------:R1:W5:Y:S01]  /*f1a0*/  LDL R3, [R1+0x1684] ;  /* 0x0016840001037983 */ /* 0x0003620000100800 */
[----:B------:R-:W-:Y:S02]  /*f1b0*/  MOV R2, R11 ;  /* 0x0000000b00027202 */ /* 0x000fe40000000f00 */
[----:B------:R-:W-:Y:S02]  /*f1c0*/  MOV R10, 0xf1e0 ;  /* 0x0000f1e0000a7802 */ /* 0x000fe40000000f00 */
[----:B-1---5:R-:W-:Y:S05]  /*f1d0*/  CALL.REL.NOINC `($_ZN7cutlass13device_kernelIN5flash19enable_sm80_to_sm89INS1_16FlashAttnBwdSm80INS1_25CollectiveMainloopBwdSm80ILi2ELi2EN4cute5tupleIJNS5_1CILi128EEES8_NS7_ILi64EEEEEENS_10bfloat16_tEfNS_4arch4Sm80ELb1ELb0ELb1ELb0ELb1ELb0ELb0ELb0ELi2ELi4ELi4ELi4ELb0EEENS1_24CollectiveEpilogueBwdGQAISA_fSD_Li256ELb0ELb1EEENS1_25SingleTileBwdLPTSchedulerILb0ELi128ELb1EEEEEEEEEvNT_6ParamsE$_ZN4cute5tupleIJiEEC2ERKi) ;  /* 0xffffbc8000007944 */ /* 0x022fea0003c3ffff */
[----:B------:R1:W5:Y:S01]  /*f1e0*/  LDL R73, [R1+0x1680] ;  /* 0x0016800001497983 */ /* 0x0003620000100800 */
[----:B------:R-:W-:Y:S01]  /*f1f0*/  IMAD.MOV.U32 R2, RZ, RZ, R6 ;  /* 0x000000ffff027224 */ /* 0x000fe200078e0006 */
[----:B------:R-:W-:Y:S02]  /*f200*/  MOV R3, R13 ;  /* 0x0000000d00037202 */ /* 0x000fe40000000f00 */
[----:B------:R-:W-:-:S02]  /*f210*/  MOV R10, 0xf230 ;  /* 0x0000f230000a7802 */ /* 0x000fc40000000f00 */
[----:B-1---5:R-:W-:Y:S05]  /*f220*/  CALL.REL.NOINC `($_ZN7cutlass13device_kernelIN5flash19enable_sm80_to_sm89INS1_16FlashAttnBwdSm80INS1_25CollectiveMainloopBwdSm80ILi2ELi2EN4cute5tupleIJNS5_1CILi128EEES8_NS7_ILi64EEEEEENS_10bfloat16_tEfNS_4arch4Sm80ELb1ELb0ELb1ELb0ELb1ELb0ELb0ELb0ELi2ELi4ELi4ELi4ELb0EEENS1_24CollectiveEpilogueBwdGQAISA_fSD_Li256ELb0ELb1EEENS1_25SingleTileBwdLPTSchedulerILb0ELi128ELb1EEEEEEEEEvNT_6ParamsE$_ZN4cute5tupleIJiEEC2ERKi) ;  /* 0xffffbc3000007944 */ /* 0x022fea0003c3ffff */
[----:B------:R1:W5:Y:S01]  /*f230*/  LDL R3, [R1+0x1684] ;  /* 0x0016840001037983 */ /* 0x0003620000100800 */
[----:B------:R-:W-:-:S03]  /*f240*/  MOV R6, 0xf260 ;  /* 0x0000f26000067802 */ /* 0x000fc60000000f00 */
[----:B-1---5:R-:W-:Y:S05]  /*f250*/  CALL.REL.NOINC `($_ZN7cutlass13device_kernelIN5flash19enable_sm80_to_sm89INS1_16FlashAttnBwdSm80INS1_25CollectiveMainloopBwdSm80ILi2ELi2EN4cute5tupleIJNS5_1CILi128EEES8_NS7_ILi64EEEEEENS_10bfloat16_tEfNS_4arch4Sm80ELb1ELb0ELb1ELb0ELb1ELb0ELb0ELb0ELi2ELi4ELi4ELi4ELb0EEENS1_24CollectiveEpilogueBwdGQAISA_fSD_Li256ELb0ELb1EEENS1_25SingleTileBwdLPTSchedulerILb0ELi128ELb1EEEEEEEEEvNT_6ParamsE$_ZN4cute5tupleIJNS_1CILi0EEEiEEC2ERKS2_RKi) ;  /* 0xffffbb1000007944 */ /* 0x022fea0003c3ffff */
[----:B------:R1:W5:Y:S01]  /*f260*/  LDL R74, [R1+0x1680] ;  /* 0x00168000014a7983 */ /* 0x0003620000100800 */
[----:B------:R-:W-:Y:S01]  /*f270*/  IMAD.MOV.U32 R3, RZ, RZ, R73 ;  /* 0x000000ffff037224 */ /* 0x000fe200078e0049 */
[----:B------:R-:W-:-:S02]  /*f280*/  MOV R2, R11 ;  /* 0x0000000b00027202 */ /* 0x000fc40000000f00 */
[----:B------:R-:W-:Y:S02]  /*f290*/  MOV R6, 0xf2b0 ;  /* 0x0000f2b000067802 */ /* 0x000fe40000000f00 */
[----:B-1---5:R-:W-:Y:S05]  /*f2a0*/  CALL.REL.NOINC `($_ZN7cutlass13device_kernelIN5flash19enable_sm80_to_sm89INS1_16FlashAttnBwdSm80INS1_25CollectiveMainloopBwdSm80ILi2ELi2EN4cute5tupleIJNS5_1CILi128EEES8_NS7_ILi64EEEEEENS_10bfloat16_tEfNS_4arch4Sm80ELb1ELb0ELb1ELb0ELb1ELb0ELb0ELb0ELi2ELi4ELi4ELi4ELb0EEENS1_24CollectiveEpilogueBwdGQAISA_fSD_Li256ELb0ELb1EEENS1_25SingleTileBwdLPTSchedulerILb0ELi128ELb1EEEEEEEEEvNT_6ParamsE$_ZN4cute3eso3ESOILb0ELb1EJiNS_1CILi0EEEEEC2ERKiRKS3_) ;  /* 0xffff7f4000007944 */ /* 0x022fea0003c3ffff */
[----:B------:R2:W5:Y:S01]  /*f2b0*/  LDL R10, [R1+0x1680] ;  /* 0x00168000010a7983 */ /* 0x0005620000100800 */
[----:B------:R-:W-:-:S03]  /*f2c0*/  MOV R86, 0xf2f0 ;  /* 0x0000f2f000567802 */ /* 0x000fc60000000f00 */
[----:B------:R2:W-:Y:S04]  /*f2d0*/  STL [R1+0x1680], R74 ;  /* 0x0016804a01007387 */ /* 0x0005e80000100800 */
[----:B-12--5:R-:W-:Y:S05]  /*f2e0*/  CALL.REL.NOINC `($_ZN7cutlass13device_kernelIN5flash19enable_sm80_to_sm89INS1_16FlashAttnBwdSm80INS1_25CollectiveMainloopBwdSm80ILi2ELi2EN4cute5tupleIJNS5_1CILi128EEES8_NS7_ILi64EEEEEENS_10bfloat16_tEfNS_4arch4Sm80ELb1ELb0ELb1ELb0ELb1ELb0ELb0ELb0ELi2ELi4ELi4ELi4ELb0EEENS1_24CollectiveEpilogueBwdGQAISA_fSD_Li256ELb0ELb1EEENS1_25SingleTileBwdLPTSchedulerILb0ELi128ELb1EEEEEEEEEvNT_6ParamsE$_ZZN4cuteplIJiEJNS_1CILi0EEEiEEEDaRKNS_15ArithmeticTupleIJDpT_EEERKNS3_IJDpT0_EEEENKUlDpRKT_E_clIJiiEEEDaSH_) ;  /* 0x00000e5000007944 */ /* 0x026fea0003c00000 */
[----:B-----5:R-:W-:Y:S02]  /*f2f0*/  MOV R8, R2 ;  /* 0x0000000200087202 */ /* 0x020fe40000000f00 */
[----:B------:R-:W-:Y:S02]  /*f300*/  MOV R2, 0xf320 ;  /* 0x0000f32000027802 */ /* 0x000fe40000000f00 */
[----:B-1----:R-:W-:Y:S05]  /*f310*/  CALL.REL.NOINC `($_ZN7cutlass13device_kernelIN5flash19enable_sm80_to_sm89INS1_16FlashAttnBwdSm80INS1_25CollectiveMainloopBwdSm80ILi2ELi2EN4cute5tupleIJNS5_1CILi128EEES8_NS7_ILi64EEEEEENS_10bfloat16_tEfNS_4arch4Sm80ELb1ELb0ELb1ELb0ELb1ELb0ELb0ELb0ELi2ELi4ELi4ELi4ELb0EEENS1_24CollectiveEpilogueBwdGQAISA_fSD_Li256ELb0ELb1EEENS1_25SingleTileBwdLPTSchedulerILb0ELi128ELb1EEEEEEEEEvNT_6ParamsE$_ZZN4cute19as_arithmetic_tupleINS_15ArithmeticTupleIJiiEEEEEDaRKT_ENKUlRKT_E_clIiEEDaS8_) ;  /* 0xffffd1c000007944 */ /* 0x002fea0003c3ffff */
[----:B------:R-:W-:Y:S01]  /*f320*/  IMAD.MOV.U32 R8, RZ, RZ, R3 ;  /* 0x000000ffff087224 */ /* 0x000fe200078e0003 */
[----:B------:R-:W-:Y:S02]  /*f330*/  MOV R10, R6 ;  /* 0x00000006000a7202 */ /* 0x000fe40000000f00 */
[----:B------:R-:W-:Y:S02]  /*f340*/  MOV R2, 0xf360 ;  /* 0x0000f36000027802 */ /* 0x000fe40000000f00 */
[----:B------:R-:W-:Y:S05]  /*f350*/  CALL.REL.NOINC `($_ZN7cutlass13device_kernelIN5flash19enable_sm80_to_sm89INS1_16FlashAttnBwdSm80INS1_25CollectiveMainloopBwdSm80ILi2ELi2EN4cute5tupleIJNS5_1CILi128EEES8_NS7_ILi64EEEEEENS_10bfloat16_tEfNS_4arch4Sm80ELb1ELb0ELb1ELb0ELb1ELb0ELb0ELb0ELi2ELi4ELi4ELi4ELb0EEENS1_24CollectiveEpilogueBwdGQAISA_fSD_Li256ELb0ELb1EEENS1_25SingleTileBwdLPTSchedulerILb0ELi128ELb1EEEEEEEEEvNT_6ParamsE$_ZZN4cute19as_arithmetic_tupleINS_15ArithmeticTupleIJiiEEEEEDaRKT_ENKUlRKT_E_clIiEEDaS8_) ;  /* 0xffffd18000007944 */ /* 0x000fea0003c3ffff */
[----:B------:R1:W-:Y:S01]  /*f360*/  STL [R1+0x1680], R6 ;  /* 0x0016800601007387 */ /* 0x0003e20000100800 */
[----:B------:R-:W-:-:S03]  /*f370*/  MOV R86, 0xf390 ;  /* 0x0000f39000567802 */ /* 0x000fc60000000f00 */
[----:B-1----:R-:W-:Y:S05]  /*f380*/  CALL.REL.NOINC `($_ZN7cutlass13device_kernelIN5flash19enable_sm80_to_sm89INS1_16FlashAttnBwdSm80INS1_25CollectiveMainloopBwdSm80ILi2ELi2EN4cute5tupleIJNS5_1CILi128EEES8_NS7_ILi64EEEEEENS_10bfloat16_tEfNS_4arch4Sm80ELb1ELb0ELb1ELb0ELb1ELb0ELb0ELb0ELi2ELi4ELi4ELi4ELb0EEENS1_24CollectiveEpilogueBwdGQAISA_fSD_Li256ELb0ELb1EEENS1_25SingleTileBwdLPTSchedulerILb0ELi128ELb1EEEEEEEEEvNT_6ParamsE$_ZZN4cute19as_arithmetic_tupleINS_15ArithmeticTupleIJiiEEEEEDaRKT_ENKUlDpRKT_E_clIJiiEEEDaS9_) ;  /* 0xffffd0d000007944 */ /* 0x002fea0003c3ffff */
[----:B-----5:R-:W-:Y:S02]  /*f390*/  MOV R6, R2 ;  /* 0x0000000200067202 */ /* 0x020fe40000000f00 */
[----:B------:R-:W-:Y:S02]  /*f3a0*/  MOV R2, 0xf3c0 ;  /* 0x0000f3c000027802 */ /* 0x000fe40000000f00 */
[----:B-1----:R-:W-:Y:S05]  /*f3b0*/  CALL.REL.NOINC `($_ZN7cutlass13device_kernelIN5flash19enable_sm80_to_sm89INS1_16FlashAttnBwdSm80INS1_25CollectiveMainloopBwdSm80ILi2ELi2EN4cute5tupleIJNS5_1CILi128EEES8_NS7_ILi64EEEEEENS_10bfloat16_tEfNS_4arch4Sm80ELb1ELb0ELb1ELb0ELb1ELb0ELb0ELb0ELi2ELi4ELi4ELi4ELb0EEENS1_24CollectiveEpilogueBwdGQAISA_fSD_Li256ELb0ELb1EEENS1_25SingleTileBwdLPTSchedulerILb0ELi128ELb1EEEEEEEEEvNT_6ParamsE$_ZZN4cute14transform_leafINS_15ArithmeticTupleIJiiEEENS_8identityEEEDaRKT_OT0_ENKUlRKT_E_clIiEEDaSB_) ;  /* 0xffffcee000007944 */ /* 0x002fea0003c3ffff */
[----:B------:R-:W-:Y:S01]  /*f3c0*/  IMAD.MOV.U32 R6, RZ, RZ, R3 ;  /* 0x000000ffff067224 */ /* 0x000fe200078e0003 */
[----:B------:R-:W-:Y:S02]  /*f3d0*/  MOV R10, R8 ;  /* 0x00000008000a7202 */ /* 0x000fe40000000f00 */
[----:B------:R-:W-:-:S02]  /*f3e0*/  MOV R2, 0xf400 ;  /* 0x0000f40000027802 */ /* 0x000fc40000000f00 */
[----:B------:R-:W-:Y:S05]  /*f3f0*/  CALL.REL.NOINC `($_ZN7cutlass13device_kernelIN5flash19enable_sm80_to_sm89INS1_16FlashAttnBwdSm80INS1_25CollectiveMainloopBwdSm80ILi2ELi2EN4cute5tupleIJNS5_1CILi128EEES8_NS7_ILi64EEEEEENS_10bfloat16_tEfNS_4arch4Sm80ELb1ELb0ELb1ELb0ELb1ELb0ELb0ELb0ELi2ELi4ELi4ELi4ELb0EEENS1_24CollectiveEpilogueBwdGQAISA_fSD_Li256ELb0ELb1EEENS1_25SingleTileBwdLPTSchedulerILb0ELi128ELb1EEEEEEEEEvNT_6ParamsE$_ZZN4cute14transform_leafINS_15ArithmeticTupleIJiiEEENS_8identityEEEDaRKT_OT0_ENKUlRKT_E_clIiEEDaSB_) ;  /* 0xffffcea000007944 */ /* 0x000fea0003c3ffff */
[----:B------:R1:W-:Y:S01]  /*f400*/  STL [R1+0x1680], R8 ;  /* 0x0016800801007387 */ /* 0x0003e20000100800 */
[----:B------:R-:W-:-:S03]  /*f410*/  MOV R6, 0xf430 ;  /* 0x0000f43000067802 */ /* 0x000fc60000000f00 */
[----:B-1----:R-:W-:Y:S05]  /*f420*/  CALL.REL.NOINC `($_ZN7cutlass13device_kernelIN5flash19enable_sm80_to_sm89INS1_16FlashAttnBwdSm80INS1_25CollectiveMainloopBwdSm80ILi2ELi2EN4cute5tupleIJNS5_1CILi128EEES8_NS7_ILi64EEEEEENS_10bfloat16_tEfNS_4arch4Sm80ELb1ELb0ELb1ELb0ELb1ELb0ELb0ELb0ELi2ELi4ELi4ELi4ELb0EEENS1_24CollectiveEpilogueBwdGQAISA_fSD_Li256ELb0ELb1EEENS1_25SingleTileBwdLPTSchedulerILb0ELi128ELb1EEEEEEEEEvNT_6ParamsE$_ZZN4cute9transformINS_15ArithmeticTupleIJiiEEEZNS_14transform_leafIS2_NS_8identityEEEDaRKT_OT0_EUlRKT_E_EEDaS7_S9_ENKUlDpSC_E_clIJiiEEEDaSE_) ;  /* 0x0000064000007944 */ /* 0x002fea0003c00000 */
[----:B------:R-:W-:Y:S02]  /*f430*/  MOV R73, 0x0 ;  /* 0x0000000000497802 */ /* 0x000fe40000000f00 */
[----:B-----5:R-:W-:-:S02]  /*f440*/  MOV R10, R2 ;  /* 0x00000002000a7202 */ /* 0x020fc40000000f00 */
[----:B------:R-:W-:Y:S01]  /*f450*/  MOV R8, R3 ;  /* 0x0000000300087202 */ /* 0x000fe20000000f00 */
[----:B------:R-:W-:Y:S06]  /*f460*/  RET.REL.NODEC R72 `(_ZN7cutlass13device_kernelIN5flash19enable_sm80_to_sm89INS1_16FlashAttnBwdSm80INS1_25CollectiveMainloopBwdSm80ILi2ELi2EN4cute5tupleIJNS5_1CILi128EEES8_NS7_ILi64EEEEEENS_10bfloat16_tEfNS_4arch4Sm80ELb1ELb0ELb1ELb0ELb1ELb0ELb0ELb0ELi2ELi4ELi4ELi4ELb0EEENS1_24CollectiveEpilogueBwdGQAISA_fSD_Li256ELb0ELb1EEENS1_25SingleTileBwdLPTSchedulerILb0ELi128ELb1EEEEEEEEEvNT_6ParamsE) ;  /* 0xffff0b9048007950 */ /* 0x000fec0003c3ffff */
        .type           $_ZN7cutlass13device_kernelIN5flash19enable_sm80_to_sm89INS1_16FlashAttnBwdSm80INS1_25CollectiveMainloopBwdSm80ILi2ELi2EN4cute5tupleIJNS5_1CILi128EEES8_NS7_ILi64EEEEEENS_10bfloat16_tEfNS_4arch4Sm80ELb1ELb0ELb1ELb0ELb1ELb0ELb0ELb0ELi2ELi4ELi4ELi4ELb0EEENS1_24CollectiveEpilogueBwdGQAISA_fSD_Li256ELb0ELb1EEENS1_25SingleTileBwdLPTSchedulerILb0ELi128ELb1EEEEEEEEEvNT_6ParamsE$_ZZN4cute7idx2crdINS_5tupleIJiiNS_1CILi0EEEEEENS1_IJNS1_IJNS2_ILi4EEENS2_ILi8EEEEEENS2_ILi2EEENS2_ILi1EEEEEEEEDaRKT_RKT0_ENKUlRKT_RKT0_E_clIiS8_EEDaSJ_SM_,@function
        .size           $_ZN7cutlass13device_kernelIN5flash19enable_sm80_to_sm89INS1_16FlashAttnBwdSm80INS1_25CollectiveMainloopBwdSm80ILi2ELi2EN4cute5tupleIJNS5_1CILi128EEES8_NS7_ILi64EEEEEENS_10bfloat16_tEfNS_4arch4Sm80ELb1ELb0ELb1ELb0ELb1ELb0ELb0ELb0ELi2ELi4ELi4ELi4ELb0EEENS1_24CollectiveEpilogueBwdGQAISA_fSD_Li256ELb0ELb1EEENS1_25SingleTileBwdLPTSchedulerILb0ELi128ELb1EEEEEEEEEvNT_6ParamsE$_ZZN4cute7idx2crdINS_5tupleIJiiNS_1CILi0EEEEEENS1_IJNS1_IJNS2_ILi4EEENS2_ILi8EEEEEENS2_ILi2EEENS2_ILi1EEEEEEEEDaRKT_RKT0_ENKUlRKT_RKT0_E_clIiS8_EEDaSJ_SM_,($_ZN7cutlass13device_kernelIN5flash19enable_sm80_to_sm89INS1_16FlashAttnBwdSm80INS1_25CollectiveMainloopBwdSm80ILi2ELi2EN4cute5tupleIJNS5_1CILi128EEES8_NS7_ILi64EEEEEENS_10bfloat16_tEfNS_4arch4Sm80ELb1ELb0ELb1ELb0ELb1ELb0ELb0ELb0ELi2ELi4ELi4ELi4ELb0EEENS1_24CollectiveEpilogueBwdGQAISA_fSD_Li256ELb0ELb1EEENS1_25SingleTileBwdLPTSchedulerILb0ELi128ELb1EEEEEEEEEvNT_6ParamsE$_ZZN4cute7idx2crdINS_5tupleIJiiNS_1CILi0EEEEEENS1_IJNS1_IJNS2_ILi4EEENS2_ILi8EEEEEES5_NS2_ILi1EEEEEEEEDaRKT_RKT0_ENKUlRKT_RKT0_E_clIiS5_EEDaSI_SL_ - $_ZN7cutlass13device_kernelIN5flash19enable_sm80_to_sm89INS1_16FlashAttnBwdSm80INS1_25CollectiveMainloopBwdSm80ILi2ELi2EN4cute5tupleIJNS5_1CILi128EEES8_NS7_ILi64EEEEEENS_10bfloat16_tEfNS_4arch4Sm80ELb1ELb0ELb1ELb0ELb1ELb0ELb0ELb0ELi2ELi4ELi4ELi4ELb0EEENS1_24CollectiveEpilogueBwdGQAISA_fSD_Li256ELb0ELb1EEENS1_25SingleTileBwdLPTSchedulerILb0ELi128ELb1EEEEEEEEEvNT_6ParamsE$_ZZN4cute7idx2crdINS_5tupleIJiiNS_1CILi0EEEEEENS1_IJNS1_IJNS2_ILi4EEENS2_ILi8EEEEEENS2_ILi2EEENS2_ILi1EEEEEEEEDaRKT_RKT0_ENKUlRKT_RKT0_E_clIiS8_EEDaSJ_SM_)
$_ZN7cutlass13device_kernelIN5flash19enable_sm80_to_sm89INS1_16FlashAttnBwdSm80INS1_25CollectiveMainloopBwdSm80ILi2ELi2EN4cute5tupleIJNS5_1CILi128EEES8_NS7_ILi64EEEEEENS_10bfloat16_tEfNS_4arch4Sm80ELb1ELb0ELb1ELb0ELb1ELb0ELb0ELb0ELi2ELi4ELi4ELi4ELb0EEENS1_24CollectiveEpilogueBwdGQAISA_fSD_Li256ELb0ELb1EEENS1_25SingleTileBwdLPTSchedulerILb0ELi128ELb1EEEEEEEEEvNT_6ParamsE$_ZZN4cute7idx2crdINS_5tupleIJiiNS_1CILi0EEEEEENS1_IJNS1_IJNS2_ILi4EEENS2_ILi8EEEEEENS2_ILi2EEENS2_ILi1EEEEEEEEDaRKT_RKT0_ENKUlRKT_RKT0_E_clIiS8_EEDaSJ_SM_:
[----:B------:R-:W-:Y:S02]  /*f470*/  MOV R3, 0x0 ;  /* 0x0000000000037802 */ /* 0x000fe40000000f00 */
[----:B------:R-:W-:Y:S02]  /*f480*/  MOV R6, R5 ;  /* 0x0000000500067202 */ /* 0x000fe40000000f00 */
[----:B------:R-:W-:Y:S05]  /*f490*/  RET.REL.NODEC R2 `(_ZN7cutlass13device_kernelIN5flash19enable_sm80_to_sm89INS1_16FlashAttnBwdSm80INS1_25CollectiveMainloopBwdSm80ILi2ELi2EN4cute5tupleIJNS5_1CILi128EEES8_NS7_ILi64EEEEEENS_10bfloat16_tEfNS_4arch4Sm80ELb1ELb0ELb1ELb0ELb1ELb0ELb0ELb0ELi2ELi4ELi4ELi4ELb0EEENS1_24CollectiveEpilogueBwdGQAISA_fSD_Li256ELb0ELb1EEENS1_25SingleTileBwdLPTSchedulerILb0ELi128ELb1EEEEEEEEEvNT_6ParamsE) ;  /* 0xffff0b6002007950 */ /* 0x000fea0003c3ffff */
        .type           $_ZN7cutlass13device_kernelIN5flash19enable_sm80_to_sm89INS1_16FlashAttnBwdSm80INS1_25CollectiveMainloopBwdSm80ILi2ELi2EN4cute5tupleIJNS5_1CILi128EEES8_NS7_ILi64EEEEEENS_10bfloat16_tEfNS_4arch4Sm80ELb1ELb0ELb1ELb0ELb1ELb0ELb0ELb0ELi2ELi4ELi4ELi4ELb0EEENS1_24CollectiveEpilogueBwdGQAISA_fSD_Li256ELb0ELb1EEENS1_25SingleTileBwdLPTSchedulerILb0ELi128ELb1EEEEEEEEEvNT_6ParamsE$_ZZN4cute7idx2crdINS_5tupleIJiiNS_1CILi0EEEEEENS1_IJNS1_IJNS2_ILi4EEENS2_ILi8EEEEEES5_NS2_ILi1EEEEEEEEDaRKT_RKT0_ENKUlRKT_RKT0_E_clIiS5_EEDaSI_SL_,@function
        .size           $_ZN7cutlass13device_kernelIN5flash19enable_sm80_to_sm89INS1_16FlashAttnBwdSm80INS1_25CollectiveMainloopBwdSm80ILi2ELi2EN4cute5tupleIJNS5_1CILi128EEES8_NS7_ILi64EEEEEENS_10bfloat16_tEfNS_4arch4Sm80ELb1ELb0ELb1ELb0ELb1ELb0ELb0ELb0ELi2ELi4ELi4ELi4ELb0EEENS1_24CollectiveEpilogueBwdGQAISA_fSD_Li256ELb0ELb1EEENS1_25SingleTileBwdLPTSchedulerILb0ELi128ELb1EEEEEEEEEvNT_6ParamsE$_ZZN4cute7idx2crdINS_5tupleIJiiNS_1CILi0EEEEEENS1_IJNS1_IJNS2_ILi4EEENS2_ILi8EEEEEES5_NS2_ILi1EEEEEEEEDaRKT_RKT0_ENKUlRKT_RKT0_E_clIiS5_EEDaSI_SL_,($_ZN7cutlass13device_kernelIN5flash19enable_sm80_to_sm89INS1_16FlashAttnBwdSm80INS1_25CollectiveMainloopBwdSm80ILi2ELi2EN4cute5tupleIJNS5_1CILi128EEES8_NS7_ILi64EEEEEENS_10bfloat16_tEfNS_4arch4Sm80ELb1ELb0ELb1ELb0ELb1ELb0ELb0ELb0ELi2ELi4ELi4ELi4ELb0EEENS1_24CollectiveEpilogueBwdGQAISA_fSD_Li256ELb0ELb1EEENS1_25SingleTileBwdLPTSchedulerILb0ELi128ELb1EEEEEEEEEvNT_6ParamsE$_ZZN4cute7idx2crdINS_5tupleIJiiNS_1CILi0EEEEEENS1_IJNS1_IJNS2_ILi4EEENS2_ILi8EEEEEES5_NS2_ILi1EEEEEEEEDaRKT_RKT0_ENKUlRKT_RKT0_E_clIiS7_EEDaSI_SL_ - $_ZN7cutlass13device_kernelIN5flash19enable_sm80_to_sm89INS1_16FlashAttnBwdSm80INS1_25CollectiveMainloopBwdSm80ILi2ELi2EN4cute5tupleIJNS5_1CILi128EEES8_NS7_ILi64EEEEEENS_10bfloat16_tEfNS_4arch4Sm80ELb1ELb0ELb1ELb0ELb1ELb0ELb0ELb0ELi2ELi4ELi4ELi4ELb0EEENS1_24CollectiveEpilogueBwdGQAISA_fSD_Li256ELb0ELb1EEENS1_25SingleTileBwdLPTSchedulerILb0ELi128ELb1EEEEEEEEEvNT_6ParamsE$_ZZN4cute7idx2crdINS_5tupleIJiiNS_1CILi0EEEEEENS1_IJNS1_IJNS2_ILi4EEENS2_ILi8EEEEEES5_NS2_ILi1EEEEEEEEDaRKT_RKT0_ENKUlRKT_RKT0_E_clIiS5_EEDaSI_SL_)
$_ZN7cutlass13device_kernelIN5flash19enable_sm80_to_sm89INS1_16FlashAttnBwdSm80INS1_25CollectiveMainloopBwdSm80ILi2ELi2EN4cute5tupleIJNS5_1CILi128EEES8_NS7_ILi64EEEEEENS_10bfloat16_tEfNS_4arch4Sm80ELb1ELb0ELb1ELb0ELb1ELb0ELb0ELb0ELi2ELi4ELi4ELi4ELb0EEENS1_24CollectiveEpilogueBwdGQAISA_fSD_Li256ELb0ELb1EEENS1_25SingleTileBwdLPTSchedulerILb0ELi128ELb1EEEEEEEEEvNT_6ParamsE$_ZZN4cute7idx2crdINS_5tupleIJiiNS_1CILi0EEEEEENS1_IJNS1_IJNS2_ILi4EEENS2_ILi8EEEEEES5_NS2_ILi1EEEEEEEEDaRKT_RKT0_ENKUlRKT_RKT0_E_clIiS5_EEDaSI_SL_:
[----:B------:R-:W-:Y:S02]  /*f4a0*/  MOV R3, 0x0 ;  /* 0x0000000000037802 */ /* 0x000fe40000000f00 */
[----:B------:R-:W-:Y:S02]  /*f4b0*/  MOV R6, R5 ;  /* 0x0000000500067202 */ /* 0x000fe40000000f00 */
[----:B------:R-:W-:Y:S05]  /*f4c0*/  RET.REL.NODEC R2 `(_ZN7cutlass13device_kernelIN5flash19enable_sm80_to_sm89INS1_16FlashAttnBwdSm80INS1_25CollectiveMainloopBwdSm80ILi2ELi2EN4cute5tupleIJNS5_1CILi128EEES8_NS7_ILi64EEEEEENS_10bfloat16_tEfNS_4arch4Sm80ELb1ELb0ELb1ELb0ELb1ELb0ELb0ELb0ELi2ELi4ELi4ELi4ELb0EEENS1_24CollectiveEpilogueBwdGQAISA_fSD_Li256ELb0ELb1EEENS1_25SingleTileBwdLPTSchedulerILb0ELi128ELb1EEEEEEEEEvNT_6ParamsE) ;  /* 0xffff0b3002007950 */ /* 0x000fea0003c3ffff */
        .type           $_ZN7cutlass13device_kernelIN5flash19enable_sm80_to_sm89INS1_16FlashAttnBwdSm80INS1_25CollectiveMainloopBwdSm80ILi2ELi2EN4cute5tupleIJNS5_1CILi128EEES8_NS7_ILi64EEEEEENS_10bfloat16_tEfNS_4arch4Sm80ELb1ELb0ELb1ELb0ELb1ELb0ELb0ELb0ELi2ELi4ELi4ELi4ELb0EEENS1_24CollectiveEpilogueBwdGQAISA_fSD_Li256ELb0ELb1EEENS1_25SingleTileBwdLPTSchedulerILb0ELi128ELb1EEEEEEEEEvNT_6ParamsE$_ZZN4cute7idx2crdINS_5tupleIJiiNS_1CILi0EEEEEENS1_IJNS1_IJNS2_ILi4EEENS2_ILi8EEEEEES5_NS2_ILi1EEEEEEEEDaRKT_RKT0_ENKUlRKT_RKT0_E_clIiS7_EEDaSI_SL_,@function
        .size           $_ZN7cutlass13device_kernelIN5flash19enable_sm80_to_sm89INS1_16FlashAttnBwdSm80INS1_25CollectiveMainloopBwdSm80ILi2ELi2EN4cute5tupleIJNS5_1CILi128EEES8_NS7_ILi64EEEEEENS_10bfloat16_tEfNS_4arch4Sm80ELb1ELb0ELb1ELb0ELb1ELb0ELb0ELb0ELi2ELi4ELi4ELi4ELb0EEENS1_24CollectiveEpilogueBwdGQAISA_fSD_Li256ELb0ELb1EEENS1_25SingleTileBwdLPTSchedulerILb0ELi128ELb1EEEEEEEEEvNT_6ParamsE$_ZZN4cute7idx2crdINS_5tupleIJiiNS_1CILi0EEEEEENS1_IJNS1_IJNS2_ILi4EEENS2_ILi8EEEEEES5_NS2_ILi1EEEEEEEEDaRKT_RKT0_ENKUlRKT_RKT0_E_clIiS7_EEDaSI_SL_,($_ZN7cutlass13device_kernelIN5flash19enable_sm80_to_sm89INS1_16FlashAttnBwdSm80INS1_25CollectiveMainloopBwdSm80ILi2ELi2EN4cute5tupleIJNS5_1CILi128EEES8_NS7_ILi64EEEEEENS_10bfloat16_tEfNS_4arch4Sm80ELb1ELb0ELb1ELb0ELb1ELb0ELb0ELb0ELi2ELi4ELi4ELi4ELb0EEENS1_24CollectiveEpilogueBwdGQAISA_fSD_Li256ELb0ELb1EEENS1_25SingleTileBwdLPTSchedulerILb0ELi128ELb1EEEEEEEEEvNT_6ParamsE$_ZZN4cute7idx2crdIiNS_5tupleIJNS_1CILi32EEENS2_ILi4EEENS2_ILi2EEENS2_ILi1EEEEEENS1_IJS6_S3_NS2_ILi128EEENS2_ILi0EEEEEEEEDaRKT_RKT0_RKT1_ENKUlRKT_RKT0_E_clIS3_S6_EEDaSM_SP_ - $_ZN7cutlass13device_kernelIN5flash19enable_sm80_to_sm89INS1_16FlashAttnBwdSm80INS1_25CollectiveMainloopBwdSm80ILi2ELi2EN4cute5tupleIJNS5_1CILi128EEES8_NS7_ILi64EEEEEENS_10bfloat16_tEfNS_4arch4Sm80ELb1ELb0ELb1ELb0ELb1ELb0ELb0ELb0ELi2ELi4ELi4ELi4ELb0EEENS1_24CollectiveEpilogueBwdGQAISA_fSD_Li256ELb0ELb1EEENS1_25SingleTileBwdLPTSchedulerILb0ELi128ELb1EEEEEEEEEvNT_6ParamsE$_ZZN4cute7idx2crdINS_5tupleIJiiNS_1CILi0EEEEEENS1_IJNS1_IJNS2_ILi4EEENS2_ILi8EEEEEES5_NS2_ILi1EEEEEEEEDaRKT_RKT0_ENKUlRKT_RKT0_E_clIiS7_EEDaSI_SL_)
$_ZN7cutlass13device_kernelIN5flash19enable_sm80_to_sm89INS1_16FlashAttnBwdSm80INS1_25CollectiveMainloopBwdSm80ILi2ELi2EN4cute5tupleIJNS5_1CILi128EEES8_NS7_ILi64EEEEEENS_10bfloat16_tEfNS_4arch4Sm80ELb1ELb0ELb1ELb0ELb1ELb0ELb0ELb0ELi2ELi4ELi4ELi4ELb0EEENS1_24CollectiveEpilogueBwdGQAISA_fSD_Li256ELb0ELb1EEENS1_25SingleTileBwdLPTSchedulerILb0ELi128ELb1EEEEEEEEEvNT_6ParamsE$_ZZN4cute7idx2crdINS_5tupleIJiiNS_1CILi0EEEEEENS1_IJNS1_IJNS2_ILi4EEENS2_ILi8EEEEEES5_NS2_ILi1EEEEEEEEDaRKT_RKT0_ENKUlRKT_RKT0_E_clIiS7_EEDaSI_SL_:
        /* <DEDUP_REMOVED lines=62> */
[----:B-----5:R-:W-:Y:S01]  /*f8b0*/  IMAD.MOV.U32 R10, RZ, RZ, R2 ;  /* 0x000000ffff0a7224 */ /* 0x020fe200078e0002 */
[----:B------:R-:W-:Y:S01]  /*f8c0*/  MOV R2, R72 ;  /* 0x0000004800027202 */ /* 0x000fe20000000f00 */
[----:B------:R-:W-:Y:S01]  /*f8d0*/  IMAD.MOV.U32 R8, RZ, RZ, R3 ;  /* 0x000000ffff087224 */ /* 0x000fe200078e0003 */
[----:B------:R-:W-:-:S04]  /*f8e0*/  MOV R3, 0x0 ;  /* 0x0000000000037802 */ /* 0x000fc80000000f00 */
[----:B------:R-:W-:Y:S05]  /*f8f0*/  RET.REL.NODEC R2 `(_ZN7cutlass13device_kernelIN5flash19enable_sm80_to_sm89INS1_16FlashAttnBwdSm80INS1_25CollectiveMainloopBwdSm80ILi2ELi2EN4cute5tupleIJNS5_1CILi128EEES8_NS7_ILi64EEEEEENS_10bfloat16_tEfNS_4arch4Sm80ELb1ELb0ELb1ELb0ELb1ELb0ELb0ELb0ELi2ELi4ELi4ELi4ELb0EEENS1_24CollectiveEpilogueBwdGQAISA_fSD_Li256ELb0ELb1EEENS1_25SingleTileBwdLPTSchedulerILb0ELi128ELb1EEEEEEEEEvNT_6ParamsE) ;  /* 0xffff070002007950 */ /* 0x000fea0003c3ffff */
        .type           $_ZN7cutlass13device_kernelIN5flash19enable_sm80_to_sm89INS1_16FlashAttnBwdSm80INS1_25CollectiveMainloopBwdSm80ILi2ELi2EN4cute5tupleIJNS5_1CILi128EEES8_NS7_ILi64EEEEEENS_10bfloat16_tEfNS_4arch4Sm80ELb1ELb0ELb1ELb0ELb1ELb0ELb0ELb0ELi2ELi4ELi4ELi4ELb0EEENS1_24CollectiveEpilogueBwdGQAISA_fSD_Li256ELb0ELb1EEENS1_25SingleTileBwdLPTSchedulerILb0ELi128ELb1EEEEEEEEEvNT_6ParamsE$_ZZN4cute7idx2crdIiNS_5tupleIJNS_1CILi32EEENS2_ILi4EEENS2_ILi2EEENS2_ILi1EEEEEENS1_IJS6_S3_NS2_ILi128EEENS2_ILi0EEEEEEEEDaRKT_RKT0_RKT1_ENKUlRKT_RKT0_E_clIS3_S6_EEDaSM_SP_,@function
        .size           $_ZN7cutlass13device_kernelIN5flash19enable_sm80_to_sm89INS1_16FlashAttnBwdSm80INS1_25CollectiveMainloopBwdSm80ILi2ELi2EN4cute5tupleIJNS5_1CILi128EEES8_NS7_ILi64EEEEEENS_10bfloat16_tEfNS_4arch4Sm80ELb1ELb0ELb1ELb0ELb1ELb0ELb0ELb0ELi2ELi4ELi4ELi4ELb0EEENS1_24CollectiveEpilogueBwdGQAISA_fSD_Li256ELb0ELb1EEENS1_25SingleTileBwdLPTSchedulerILb0ELi128ELb1EEEEEEEEEvNT_6ParamsE$_ZZN4cute7idx2crdIiNS_5tupleIJNS_1CILi32EEENS2_ILi4EEENS2_ILi2EEENS2_ILi1EEEEEENS1_IJS6_S3_NS2_ILi128EEENS2_ILi0EEEEEEEEDaRKT_RKT0_RKT1_ENKUlRKT_RKT0_E_clIS3_S6_EEDaSM_SP_,($_ZN7cutlass13device_kernelIN5flash19enable_sm80_to_sm89INS1_16FlashAttnBwdSm80INS1_25CollectiveMainloopBwdSm80ILi2ELi2EN4cute5tupleIJNS5_1CILi128EEES8_NS7_ILi64EEEEEENS_10bfloat16_tEfNS_4arch4Sm80ELb1ELb0ELb1ELb0ELb1ELb0ELb0ELb0ELi2ELi4ELi4ELi4ELb0EEENS1_24CollectiveEpilogueBwdGQAISA_fSD_Li256ELb0ELb1EEENS1_25SingleTileBwdLPTSchedulerILb0ELi128ELb1EEEEEEEEEvNT_6ParamsE$_ZZN4cute7idx2crdIiNS_5tupleIJNS_1CILi32EEENS2_ILi4EEENS2_ILi2EEENS2_ILi1EEEEEENS1_IJS6_S3_NS2_ILi128EEENS2_ILi0EEEEEEEEDaRKT_RKT0_RKT1_ENKUlRKT_RKT0_E_clIS4_S3_EEDaSM_SP_ - $_ZN7cutlass13device_kernelIN5flash19enable_sm80_to_sm89INS1_16FlashAttnBwdSm80INS1_25CollectiveMainloopBwdSm80ILi2ELi2EN4cute5tupleIJNS5_1CILi128EEES8_NS7_ILi64EEEEEENS_10bfloat16_tEfNS_4arch4Sm80ELb1ELb0ELb1ELb0ELb1ELb0ELb0ELb0ELi2ELi4ELi4ELi4ELb0EEENS1_24CollectiveEpilogueBwdGQAISA_fSD_Li256ELb0ELb1EEENS1_25SingleTileBwdLPTSchedulerILb0ELi128ELb1EEEEEEEEEvNT_6ParamsE$_ZZN4cute7idx2crdIiNS_5tupleIJNS_1CILi32EEENS2_ILi4EEENS2_ILi2EEENS2_ILi1EEEEEENS1_IJS6_S3_NS2_ILi128EEENS2_ILi0EEEEEEEEDaRKT_RKT0_RKT1_ENKUlRKT_RKT0_E_clIS3_S6_EEDaSM_SP_)
$_ZN7cutlass13device_kernelIN5flash19enable_sm80_to_sm89INS1_16FlashAttnBwdSm80INS1_25CollectiveMainloopBwdSm80ILi2ELi2EN4cute5tupleIJNS5_1CILi128EEES8_NS7_ILi64EEEEEENS_10bfloat16_tEfNS_4arch4Sm80ELb1ELb0ELb1ELb0ELb1ELb0ELb0ELb0ELi2ELi4ELi4ELi4ELb0EEENS1_24CollectiveEpilogueBwdGQAISA_fSD_Li256ELb0ELb1EEENS1_25SingleTileBwdLPTSchedulerILb0ELi128ELb1EEEEEEEEEvNT_6ParamsE$_ZZN4cute7idx2crdIiNS_5tupleIJNS_1CILi32EEENS2_ILi4EEENS2_ILi2EEENS2_ILi1EEEEEENS1_IJS6_S3_NS2_ILi128EEENS2_ILi0EEEEEEEEDaRKT_RKT0_RKT1_ENKUlRKT_RKT0_E_clIS3_S6_EEDaSM_SP_:
[----:B------:R-:W-:Y:S01]  /*f900*/  SHF.R.S32.HI R3, RZ, 0x1f, R2 ;  /* 0x0000001fff037819 */ /* 0x000fe20000011402 */
[----:B------:R-:W-:-:S03]  /*f910*/  IMAD.MOV.U32 R5, RZ, RZ, 0x0 ;  /* 0x00000000ff057424 */ /* 0x000fc600078e00ff */
[----:B------:R-:W-:-:S04]  /*f920*/  LEA.HI R3, R3, R2, RZ, 0x5 ;  /* 0x0000000203037211 */ /* 0x000fc800078f28ff */
[----:B------:R-:W-:-:S05]  /*f930*/  LOP3.LUT R3, R3, 0xffffffe0, RZ, 0xc0, !PT ;  /* 0xffffffe003037812 */ /* 0x000fca00078ec0ff */
[----:B------:R-:W-:Y:S01]  /*f940*/  IMAD.IADD R8, R2, 0x1, -R3 ;  /* 0x0000000102087824 */ /* 0x000fe200078e0a03 */
[----:B------:R-:W-:Y:S06]  /*f950*/  RET.REL.NODEC R4 `(_ZN7cutlass13device_kernelIN5flash19enable_sm80_to_sm89INS1_16FlashAttnBwdSm80INS1_25CollectiveMainloopBwdSm80ILi2ELi2EN4cute5tupleIJNS5_1CILi128EEES8_NS7_ILi64EEEEEENS_10bfloat16_tEfNS_4arch4Sm80ELb1ELb0ELb1ELb0ELb1ELb0ELb0ELb0ELi2ELi4ELi4ELi4ELb0EEENS1_24CollectiveEpilogueBwdGQAISA_fSD_Li256ELb0ELb1EEENS1_25SingleTileBwdLPTSchedulerILb0ELi128ELb1EEEEEEEEEvNT_6ParamsE) ;  /* 0xffff06a004007950 */ /* 0x000fec0003c3ffff */
        .type           $_ZN7cutlass13device_kernelIN5flash19enable_sm80_to_sm89INS1_16FlashAttnBwdSm80INS1_25CollectiveMainloopBwdSm80ILi2ELi2EN4cute5tupleIJNS5_1CILi128EEES8_NS7_ILi64EEEEEENS_10bfloat16_tEfNS_4arch4Sm80ELb1ELb0ELb1ELb0ELb1ELb0ELb0ELb0ELi2ELi4ELi4ELi4ELb0EEENS1_24CollectiveEpilogueBwdGQAISA_fSD_Li256ELb0ELb1EEENS1_25SingleTileBwdLPTSchedulerILb0ELi128ELb1EEEEEEEEEvNT_6ParamsE$_ZZN4cute7idx2crdIiNS_5tupleIJNS_1CILi32EEENS2_ILi4EEENS2_ILi2EEENS2_ILi1EEEEEENS1_IJS6_S3_NS2_ILi128EEENS2_ILi0EEEEEEEEDaRKT_RKT0_RKT1_ENKUlRKT_RKT0_E_clIS4_S3_EEDaSM_SP_,@function
        .size           $_ZN7cutlass13device_kernelIN5flash19enable_sm80_to_sm89INS1_16FlashAttnBwdSm80INS1_25CollectiveMainloopBwdSm80ILi2ELi2EN4cute5tupleIJNS5_1CILi128EEES8_NS7_ILi64EEEEEENS_10bfloat16_tEfNS_4arch4Sm80ELb1ELb0ELb1ELb0ELb1ELb0ELb0ELb0ELi2ELi4ELi4ELi4ELb0EEENS1_24CollectiveEpilogueBwdGQAISA_fSD_Li256ELb0ELb1EEENS1_25SingleTileBwdLPTSchedulerILb0ELi128ELb1EEEEEEEEEvNT_6ParamsE$_ZZN4cute7idx2crdIiNS_5tupleIJNS_1CILi32EEENS2_ILi4EEENS2_ILi2EEENS2_ILi1EEEEEENS1_IJS6_S3_NS2_ILi128EEENS2_ILi0EEEEEEEEDaRKT_RKT0_RKT1_ENKUlRKT_RKT0_E_clIS4_S3_EEDaSM_SP_,($_ZN7cutlass13device_kernelIN5flash19enable_sm80_to_sm89INS1_16FlashAttnBwdSm80INS1_25CollectiveMainloopBwdSm80ILi2ELi2EN4cute5tupleIJNS5_1CILi128EEES8_NS7_ILi64EEEEEENS_10bfloat16_tEfNS_4arch4Sm80ELb1ELb0ELb1ELb0ELb1ELb0ELb0ELb0ELi2ELi4ELi4ELi4ELb0EEENS1_24CollectiveEpilogueBwdGQAISA_fSD_Li256ELb0ELb1EEENS1_25SingleTileBwdLPTSchedulerILb0ELi128ELb1EEEEEEEEEvNT_6ParamsE$_ZZN4cute7idx2crdIiNS_5tupleIJNS_1CILi32EEENS2_ILi4EEENS2_ILi2EEENS2_ILi1EEEEEENS1_IJS6_S3_NS2_ILi128EEENS2_ILi0EEEEEEEEDaRKT_RKT0_RKT1_ENKUlRKT_RKT0_E_clIS5_S8_EEDaSM_SP_ - $_ZN7cutlass13device_kernelIN5flash19enable_sm80_to_sm89INS1_16FlashAttnBwdSm80INS1_25CollectiveMainloopBwdSm80ILi2ELi2EN4cute5tupleIJNS5_1CILi128EEES8_NS7_ILi64EEEEEENS_10bfloat16_tEfNS_4arch4Sm80ELb1ELb0ELb1ELb0ELb1ELb0ELb0ELb0ELi2ELi4ELi4ELi4ELb0EEENS1_24CollectiveEpilogueBwdGQAISA_fSD_Li256ELb0ELb1EEENS1_25SingleTileBwdLPTSchedulerILb0ELi128ELb1EEEEEEEEEvNT_6ParamsE$_ZZN4cute7idx2crdIiNS_5tupleIJNS_1CILi32EEENS2_ILi4EEENS2_ILi2EEENS2_ILi1EEEEEENS1_IJS6_S3_NS2_ILi128EEENS2_ILi0EEEEEEEEDaRKT_RKT0_RKT1_ENKUlRKT_RKT0_E_clIS4_S3_EEDaSM_SP_)
$_ZN7cutlass13device_kernelIN5flash19enable_sm80_to_sm89INS1_16FlashAttnBwdSm80INS1_25CollectiveMainloopBwdSm80ILi2ELi2EN4cute5tupleIJNS5_1CILi128EEES8_NS7_ILi64EEEEEENS_10bfloat16_tEfNS_4arch4Sm80ELb1ELb0ELb1ELb0ELb1ELb0ELb0ELb0ELi2ELi4ELi4ELi4ELb0EEENS1_24CollectiveEpilogueBwdGQAISA_fSD_Li256ELb0ELb1EEENS1_25SingleTileBwdLPTSchedulerILb0ELi128ELb1EEEEEEEEEvNT_6ParamsE$_ZZN4cute7idx2crdIiNS_5tupleIJNS_1CILi32EEENS2_ILi4EEENS2_ILi2EEENS2_ILi1EEEEEENS1_IJS6_S3_NS2_ILi128EEENS2_ILi0EEEEEEEEDaRKT_RKT0_RKT1_ENKUlRKT_RKT0_E_clIS4_S3_EEDaSM_SP_:
        /* <DEDUP_REMOVED lines=8> */
[----:B------:R-:W-:Y:S06]  /*f9e0*/  RET.REL.NODEC R4 `(_ZN7cutlass13device_kernelIN5flash19enable_sm80_to_sm89INS1_16FlashAttnBwdSm80INS1_25CollectiveMainloopBwdSm80ILi2ELi2EN4cute5tupleIJNS5_1CILi128EEES8_NS7_ILi64EEEEEENS_10bfloat16_tEfNS_4arch4Sm80ELb1ELb0ELb1ELb0ELb1ELb0ELb0ELb0ELi2ELi4ELi4ELi4ELb0EEENS1_24CollectiveEpilogueBwdGQAISA_fSD_Li256ELb0ELb1EEENS1_25SingleTileBwdLPTSchedulerILb0ELi128ELb1EEEEEEEEEvNT_6ParamsE) ;  /* 0xffff061004007950 */ /* 0x000fec0003c3ffff */
        .type           $_ZN7cutlass13device_kernelIN5flash19enable_sm80_to_sm89INS1_16FlashAttnBwdSm80INS1_25CollectiveMainloopBwdSm80ILi2ELi2EN4cute5tupleIJNS5_1CILi128EEES8_NS7_ILi64EEEEEENS_10bfloat16_tEfNS_4arch4Sm80ELb1ELb0ELb1ELb0ELb1ELb0ELb0ELb0ELi2ELi4ELi4ELi4ELb0EEENS1_24CollectiveEpilogueBwdGQAISA_fSD_Li256ELb0ELb1EEENS1_25SingleTileBwdLPTSchedulerILb0ELi128ELb1EEEEEEEEEvNT_6ParamsE$_ZZN4cute7idx2crdIiNS_5tupleIJNS_1CILi32EEENS2_ILi4EEENS2_ILi2EEENS2_ILi1EEEEEENS1_IJS6_S3_NS2_ILi128EEENS2_ILi0EEEEEEEEDaRKT_RKT0_RKT1_ENKUlRKT_RKT0_E_clIS5_S8_EEDaSM_SP_,@function
        .size           $_ZN7cutlass13device_kernelIN5flash19enable_sm80_to_sm89INS1_16FlashAttnBwdSm80INS1_25CollectiveMainloopBwdSm80ILi2ELi2EN4cute5tupleIJNS5_1CILi128EEES8_NS7_ILi64EEEEEENS_10bfloat16_tEfNS_4arch4Sm80ELb1ELb0ELb1ELb0ELb1ELb0ELb0ELb0ELi2ELi4ELi4ELi4ELb0EEENS1_24CollectiveEpilogueBwdGQAISA_fSD_Li256ELb0ELb1EEENS1_25SingleTileBwdLPTSchedulerILb0ELi128ELb1EEEEEEEEEvNT_6ParamsE$_ZZN4cute7idx2crdIiNS_5tupleIJNS_1CILi32EEENS2_ILi4EEENS2_ILi2EEENS2_ILi1EEEEEENS1_IJS6_S3_NS2_ILi128EEENS2_ILi0EEEEEEEEDaRKT_RKT0_RKT1_ENKUlRKT_RKT0_E_clIS5_S8_EEDaSM_SP_,($_ZN7cutlass13device_kernelIN5flash19enable_sm80_to_sm89INS1_16FlashAttnBwdSm80INS1_25CollectiveMainloopBwdSm80ILi2ELi2EN4cute5tupleIJNS5_1CILi128EEES8_NS7_ILi64EEEEEENS_10bfloat16_tEfNS_4arch4Sm80ELb1ELb0ELb1ELb0ELb1ELb0ELb0ELb0ELi2ELi4ELi4ELi4ELb0EEENS1_24CollectiveEpilogueBwdGQAISA_fSD_Li256ELb0ELb1EEENS1_25SingleTileBwdLPTSchedulerILb0ELi128ELb1EEEEEEEEEvNT_6ParamsE$_ZZN4cute9transformINS_15ArithmeticTupleIJiiEEEZNS_14transform_leafIS2_NS_8identityEEEDaRKT_OT0_EUlRKT_E_EEDaS7_S9_ENKUlDpSC_E_clIJiiEEEDaSE_ - $_ZN7cutlass13device_kernelIN5flash19enable_sm80_to_sm89INS1_16FlashAttnBwdSm80INS1_25CollectiveMainloopBwdSm80ILi2ELi2EN4cute5tupleIJNS5_1CILi128EEES8_NS7_ILi64EEEEEENS_10bfloat16_tEfNS_4arch4Sm80ELb1ELb0ELb1ELb0ELb1ELb0ELb0ELb0ELi2ELi4ELi4ELi4ELb0EEENS1_24CollectiveEpilogueBwdGQAISA_fSD_Li256ELb0ELb1EEENS1_25SingleTileBwdLPTSchedulerILb0ELi128ELb1EEEEEEEEEvNT_6ParamsE$_ZZN4cute7idx2crdIiNS_5tupleIJNS_1CILi32EEENS2_ILi4EEENS2_ILi2EEENS2_ILi1EEEEEENS1_IJS6_S3_NS2_ILi128EEENS2_ILi0EEEEEEEEDaRKT_RKT0_RKT1_ENKUlRKT_RKT0_E_clIS5_S8_EEDaSM_SP_)
$_ZN7cutlass13device_kernelIN5flash19enable_sm80_to_sm89INS1_16FlashAttnBwdSm80INS1_25CollectiveMainloopBwdSm80ILi2ELi2EN4cute5tupleIJNS5_1CILi128EEES8_NS7_ILi64EEEEEENS_10bfloat16_tEfNS_4arch4Sm80ELb1ELb0ELb1ELb0ELb1ELb0ELb0ELb0ELi2ELi4ELi4ELi4ELb0EEENS1_24CollectiveEpilogueBwdGQAISA_fSD_Li256ELb0ELb1EEENS1_25SingleTileBwdLPTSchedulerILb0ELi128ELb1EEEEEEEEEvNT_6ParamsE$_ZZN4cute7idx2crdIiNS_5tupleIJNS_1CILi32EEENS2_ILi4EEENS2_ILi2EEENS2_ILi1EEEEEENS1_IJS6_S3_NS2_ILi128EEENS2_ILi0EEEEEEEEDaRKT_RKT0_RKT1_ENKUlRKT_RKT0_E_clIS5_S8_EEDaSM_SP_:
[----:B------:R-:W-:Y:S01]  /*f9f0*/  SHF.R.S32.HI R3, RZ, 0x1f, R2 ;  /* 0x0000001fff037819 */ /* 0x000fe20000011402 */
[----:B------:R-:W-:-:S03]  /*fa00*/  IMAD.MOV.U32 R5, RZ, RZ, 0x0 ;  /* 0x00000000ff057424 */ /* 0x000fc600078e00ff */
[----:B------:R-:W-:-:S04]  /*fa10*/  LEA.HI R2, R3, R2, RZ, 0x7 ;  /* 0x0000000203027211 */ /* 0x000fc800078f38ff */
[----:B------:R-:W-:-:S04]  /*fa20*/  SHF.R.S32.HI R3, RZ, 0x7, R2 ;  /* 0x00000007ff037819 */ /* 0x000fc80000011402 */
[----:B------:R-:W-:-:S04]  /*fa30*/  LEA.HI R2, R2, R3, RZ, 0x1 ;  /* 0x0000000302027211 */ /* 0x000fc800078f08ff */
[----:B------:R-:W-:-:S05]  /*fa40*/  LOP3.LUT R2, R2, 0xfffffffe, RZ, 0xc0, !PT ;  /* 0xfffffffe02027812 */ /* 0x000fca00078ec0ff */
[----:B------:R-:W-:Y:S01]  /*fa50*/  IMAD.IADD R2, R3, 0x1, -R2 ;  /* 0x0000000103027824 */ /* 0x000fe200078e0a02 */
[----:B------:R-:W-:Y:S06]  /*fa60*/  RET.REL.NODEC R4 `(_ZN7cutlass13device_kernelIN5flash19enable_sm80_to_sm89INS1_16FlashAttnBwdSm80INS1_25CollectiveMainloopBwdSm80ILi2ELi2EN4cute5tupleIJNS5_1CILi128EEES8_NS7_ILi64EEEEEENS_10bfloat16_tEfNS_4arch4Sm80ELb1ELb0ELb1ELb0ELb1ELb0ELb0ELb0ELi2ELi4ELi4ELi4ELb0EEENS1_24CollectiveEpilogueBwdGQAISA_fSD_Li256ELb0ELb1EEENS1_25SingleTileBwdLPTSchedulerILb0ELi128ELb1EEEEEEEEEvNT_6ParamsE) ;  /* 0xffff059004007950 */ /* 0x000fec0003c3ffff */
        .type           $_ZN7cutlass13device_kernelIN5flash19enable_sm80_to_sm89INS1_16FlashAttnBwdSm80INS1_25CollectiveMainloopBwdSm80ILi2ELi2EN4cute5tupleIJNS5_1CILi128EEES8_NS7_ILi64EEEEEENS_10bfloat16_tEfNS_4arch4Sm80ELb1ELb0ELb1ELb0ELb1ELb0ELb0ELb0ELi2ELi4ELi4ELi4ELb0EEENS1_24CollectiveEpilogueBwdGQAISA_fSD_Li256ELb0ELb1EEENS1_25SingleTileBwdLPTSchedulerILb0ELi128ELb1EEEEEEEEEvNT_6ParamsE$_ZZN4cute9transformINS_15ArithmeticTupleIJiiEEEZNS_14transform_leafIS2_NS_8identityEEEDaRKT_OT0_EUlRKT_E_EEDaS7_S9_ENKUlDpSC_E_clIJiiEEEDaSE_,@function
        .size           $_ZN7cutlass13device_kernelIN5flash19enable_sm80_to_sm89INS1_16FlashAttnBwdSm80INS1_25CollectiveMainloopBwdSm80ILi2ELi2EN4cute5tupleIJNS5_1CILi128EEES8_NS7_ILi64EEEEEENS_10bfloat16_tEfNS_4arch4Sm80ELb1ELb0ELb1ELb0ELb1ELb0ELb0ELb0ELi2ELi4ELi4ELi4ELb0EEENS1_24CollectiveEpilogueBwdGQAISA_fSD_Li256ELb0ELb1EEENS1_25SingleTileBwdLPTSchedulerILb0ELi128ELb1EEEEEEEEEvNT_6ParamsE$_ZZN4cute9transformINS_15ArithmeticTupleIJiiEEEZNS_14transform_leafIS2_NS_8identityEEEDaRKT_OT0_EUlRKT_E_EEDaS7_S9_ENKUlDpSC_E_clIJiiEEEDaSE_,($_ZN7cutlass13device_kernelIN5flash19enable_sm80_to_sm89INS1_16FlashAttnBwdSm80INS1_25CollectiveMainloopBwdSm80ILi2ELi2EN4cute5tupleIJNS5_1CILi128EEES8_NS7_ILi64EEEEEENS_10bfloat16_tEfNS_4arch4Sm80ELb1ELb0ELb1ELb0ELb1ELb0ELb0ELb0ELi2ELi4ELi4ELi4ELb0EEENS1_24CollectiveEpilogueBwdGQAISA_fSD_Li256ELb0ELb1EEENS1_25SingleTileBwdLPTSchedulerILb0ELi128ELb1EEEEEEEEEvNT_6ParamsE$_ZZN4cute9transformINS_5tupleIJNS_1CILi32EEENS2_ILi4EEENS2_ILi2EEENS2_ILi1EEEEEENS1_IJS6_S3_NS2_ILi128EEENS2_ILi0EEEEEEZNS_7idx2crdIiS7_SA_EEDaRKT_RKT0_RKT1_EUlRKT_RKT0_E_EEDaSE_SH_OSI_ENKUlDpSN_E_clIJiiiS9_EEEDaST_ - $_ZN7cutlass13device_kernelIN5flash19enable_sm80_to_sm89INS1_16FlashAttnBwdSm80INS1_25CollectiveMainloopBwdSm80ILi2ELi2EN4cute5tupleIJNS5_1CILi128EEES8_NS7_ILi64EEEEEENS_10bfloat16_tEfNS_4arch4Sm80ELb1ELb0ELb1ELb0ELb1ELb0ELb0ELb0ELi2ELi4ELi4ELi4ELb0EEENS1_24CollectiveEpilogueBwdGQAISA_fSD_Li256ELb0ELb1EEENS1_25SingleTileBwdLPTSchedulerILb0ELi128ELb1EEEEEEEEEvNT_6ParamsE$_ZZN4cute9transformINS_15ArithmeticTupleIJiiEEEZNS_14transform_leafIS2_NS_8identityEEEDaRKT_OT0_EUlRKT_E_EEDaS7_S9_ENKUlDpSC_E_clIJiiEEEDaSE_)
$_ZN7cutlass13device_kernelIN5flash19enable_sm80_to_sm89INS1_16FlashAttnBwdSm80INS1_25CollectiveMainloopBwdSm80ILi2ELi2EN4cute5tupleIJNS5_1CILi128EEES8_NS7_ILi64EEEEEENS_10bfloat16_tEfNS_4arch4Sm80ELb1ELb0ELb1ELb0ELb1ELb0ELb0ELb0ELi2ELi4ELi4ELi4ELb0EEENS1_24CollectiveEpilogueBwdGQAISA_fSD_Li256ELb0ELb1EEENS1_25SingleTileBwdLPTSchedulerILb0ELi128ELb1EEEEEEEEEvNT_6ParamsE$_ZZN4cute9transformINS_15ArithmeticTupleIJiiEEEZNS_14transform_leafIS2_NS_8identityEEEDaRKT_OT0_EUlRKT_E_EEDaS7_S9_ENKUlDpSC_E_clIJiiEEEDaSE_:
[----:B------:R-:W-:Y:S01]  /*fa70*/  IADD3 R3, R1, 0x1688, RZ ;  /* 0x0000168801037810 */ /* 0x000fe20007ffe0ff */
[----:B------:R-:W-:Y:S01]  /*fa80*/  IMAD.MOV.U32 R2, RZ, RZ, R11 ;  /* 0x000000ffff027224 */ /* 0x000fe200078e000b */
[----:B------:R-:W-:Y:S02]  /*fa90*/  MOV R8, 0xfac0 ;  /* 0x0000fac000087802 */ /* 0x000fe40000000f00 */
[----:B------:R-:W-:Y:S02]  /*faa0*/  IADD3 R3, R3, c[0x0][0x20], RZ ;  /* 0x0000080003037a10 */ /* 0x000fe40007ffe0ff */
[----:B------:R-:W-:Y:S05]  /*fab0*/  CALL.REL.NOINC `($_ZN7cutlass13device_kernelIN5flash19enable_sm80_to_sm89INS1_16FlashAttnBwdSm80INS1_25CollectiveMainloopBwdSm80ILi2ELi2EN4cute5tupleIJNS5_1CILi128EEES8_NS7_ILi64EEEEEENS_10bfloat16_tEfNS_4arch4Sm80ELb1ELb0ELb1ELb0ELb1ELb0ELb0ELb0ELi2ELi4ELi4ELi4ELb0EEENS1_24CollectiveEpilogueBwdGQAISA_fSD_Li256ELb0ELb1EEENS1_25SingleTileBwdLPTSchedulerILb0ELi128ELb1EEEEEEEEEvNT_6ParamsE$_ZN4cute3eso3ESOILb0ELb0EJiiEEC2ERKiS4_) ;  /* 0xffff6f4000007944 */ /* 0x000fea0003c3ffff */
[----:B-1----:R1:W5:Y:S01]  /*fac0*/  LDL.64 R2, [R1+0x1688] ;  /* 0x0016880001027983 */ /* 0x0023620000100a00 */
[----:B------:R-:W-:Y:S02]  /*fad0*/  MOV R8, R6 ;  /* 0x0000000600087202 */ /* 0x000fe40000000f00 */
[----:B------:R-:W-:-:S04]  /*fae0*/  MOV R9, 0x0 ;  /* 0x0000000000097802 */ /* 0x000fc80000000f00 */
[----:B------:R-:W-:Y:S05]  /*faf0*/  RET.REL.NODEC R8 `(_ZN7cutlass13device_kernelIN5flash19enable_sm80_to_sm89INS1_16FlashAttnBwdSm80INS1_25CollectiveMainloopBwdSm80ILi2ELi2EN4cute5tupleIJNS5_1CILi128EEES8_NS7_ILi64EEEEEENS_10bfloat16_tEfNS_4arch4Sm80ELb1ELb0ELb1ELb0ELb1ELb0ELb0ELb0ELi2ELi4ELi4ELi4ELb0EEENS1_24CollectiveEpilogueBwdGQAISA_fSD_Li256ELb0ELb1EEENS1_25SingleTileBwdLPTSchedulerILb0ELi128ELb1EEEEEEEEEvNT_6ParamsE) ;  /* 0xffff050008007950 */ /* 0x000fea0003c3ffff */
        .type           $_ZN7cutlass13device_kernelIN5flash19enable_sm80_to_sm89INS1_16FlashAttnBwdSm80INS1_25CollectiveMainloopBwdSm80ILi2ELi2EN4cute5tupleIJNS5_1CILi128EEES8_NS7_ILi64EEEEEENS_10bfloat16_tEfNS_4arch4Sm80ELb1ELb0ELb1ELb0ELb1ELb0ELb0ELb0ELi2ELi4ELi4ELi4ELb0EEENS1_24CollectiveEpilogueBwdGQAISA_fSD_Li256ELb0ELb1EEENS1_25SingleTileBwdLPTSchedulerILb0ELi128ELb1EEEEEEEEEvNT_6ParamsE$_ZZN4cute9transformINS_5tupleIJNS_1CILi32EEENS2_ILi4EEENS2_ILi2EEENS2_ILi1EEEEEENS1_IJS6_S3_NS2_ILi128EEENS2_ILi0EEEEEEZNS_7idx2crdIiS7_SA_EEDaRKT_RKT0_RKT1_EUlRKT_RKT0_E_EEDaSE_SH_OSI_ENKUlDpSN_E_clIJiiiS9_EEEDaST_,@function
        .size           $_ZN7cutlass13device_kernelIN5flash19enable_sm80_to_sm89INS1_16FlashAttnBwdSm80INS1_25CollectiveMainloopBwdSm80ILi2ELi2EN4cute5tupleIJNS5_1CILi128EEES8_NS7_ILi64EEEEEENS_10bfloat16_tEfNS_4arch4Sm80ELb1ELb0ELb1ELb0ELb1ELb0ELb0ELb0ELi2ELi4ELi4ELi4ELb0EEENS1_24CollectiveEpilogueBwdGQAISA_fSD_Li256ELb0ELb1EEENS1_25SingleTileBwdLPTSchedulerILb0ELi128ELb1EEEEEEEEEvNT_6ParamsE$_ZZN4cute9transformINS_5tupleIJNS_1CILi32EEENS2_ILi4EEENS2_ILi2EEENS2_ILi1EEEEEENS1_IJS6_S3_NS2_ILi128EEENS2_ILi0EEEEEEZNS_7idx2crdIiS7_SA_EEDaRKT_RKT0_RKT1_EUlRKT_RKT0_E_EEDaSE_SH_OSI_ENKUlDpSN_E_clIJiiiS9_EEEDaST_,($_ZN7cutlass13device_kernelIN5flash19enable_sm80_to_sm89INS1_16FlashAttnBwdSm80INS1_25CollectiveMainloopBwdSm80ILi2ELi2EN4cute5tupleIJNS5_1CILi128EEES8_NS7_ILi64EEEEEENS_10bfloat16_tEfNS_4arch4Sm80ELb1ELb0ELb1ELb0ELb1ELb0ELb0ELb0ELi2ELi4ELi4ELi4ELb0EEENS1_24CollectiveEpilogueBwdGQAISA_fSD_Li256ELb0ELb1EEENS1_25SingleTileBwdLPTSchedulerILb0ELi128ELb1EEEEEEEEEvNT_6ParamsE$_ZZN4cute9transformINS_5tupleIJiiNS_1CILi0EEEEEENS1_IJNS1_IJNS2_ILi4EEENS2_ILi8EEEEEENS2_ILi2EEENS2_ILi1EEEEEEZNS_7idx2crdIS4_SA_EEDaRKT_RKT0_EUlRKT_RKT0_E_EEDaSE_SH_OT1_ENKUlDpSK_E_clIJNS1_IJiiEEEiS3_EEEDaSR_ - $_ZN7cutlass13device_kernelIN5flash19enable_sm80_to_sm89INS1_16FlashAttnBwdSm80INS1_25CollectiveMainloopBwdSm80ILi2ELi2EN4cute5tupleIJNS5_1CILi128EEES8_NS7_ILi64EEEEEENS_10bfloat16_tEfNS_4arch4Sm80ELb1ELb0ELb1ELb0ELb1ELb0ELb0ELb0ELi2ELi4ELi4ELi4ELb0EEENS1_24CollectiveEpilogueBwdGQAISA_fSD_Li256ELb0ELb1EEENS1_25SingleTileBwdLPTSchedulerILb0ELi128ELb1EEEEEEEEEvNT_6ParamsE$_ZZN4cute9transformINS_5tupleIJNS_1CILi32EEENS2_ILi4EEENS2_ILi2EEENS2_ILi1EEEEEENS1_IJS6_S3_NS2_ILi128EEENS2_ILi0EEEEEEZNS_7idx2crdIiS7_SA_EEDaRKT_RKT0_RKT1_EUlRKT_RKT0_E_EEDaSE_SH_OSI_ENKUlDpSN_E_clIJiiiS9_EEEDaST_)
$_ZN7cutlass13device_kernelIN5flash19enable_sm80_to_sm89INS1_16FlashAttnBwdSm80INS1_25CollectiveMainloopBwdSm80ILi2ELi2EN4cute5tupleIJNS5_1CILi128EEES8_NS7_ILi64EEEEEENS_10bfloat16_tEfNS_4arch4Sm80ELb1ELb0ELb1ELb0ELb1ELb0ELb0ELb0ELi2ELi4ELi4ELi4ELb0EEENS1_24CollectiveEpilogueBwdGQAISA_fSD_Li256ELb0ELb1EEENS1_25SingleTileBwdLPTSchedulerILb0ELi128ELb1EEEEEEEEEvNT_6ParamsE$_ZZN4cute9transformINS_5tupleIJNS_1CILi32EEENS2_ILi4EEENS2_ILi2EEENS2_ILi1EEEEEENS1_IJS6_S3_NS2_ILi128EEENS2_ILi0EEEEEEZNS_7idx2crdIiS7_SA_EEDaRKT_RKT0_RKT1_EUlRKT_RKT0_E_EEDaSE_SH_OSI_ENKUlDpSN_E_clIJiiiS9_EEEDaST_:
[----:B------:R-:W-:Y:S02]  /*fb00*/  IADD3 R3, R1, 0x13b8, RZ ;  /* 0x000013b801037810 */ /* 0x000fe40007ffe0ff */
[----:B------:R-:W-:Y:S02]  /*fb10*/  MOV R6, 0xfb40 ;  /* 0x0000fb4000067802 */ /* 0x000fe40000000f00 */
[----:B------:R-:W-:Y:S02]  /*fb20*/  IADD3 R3, R3, c[0x0][0x20], RZ ;  /* 0x0000080003037a10 */ /* 0x000fe40007ffe0ff */
[----:B------:R-:W-:Y:S05]  /*fb30*/  CALL.REL.NOINC `($_ZN7cutlass13device_kernelIN5flash19enable_sm80_to_sm89INS1_16FlashAttnBwdSm80INS1_25CollectiveMainloopBwdSm80ILi2ELi2EN4cute5tupleIJNS5_1CILi128EEES8_NS7_ILi64EEEEEENS_10bfloat16_tEfNS_4arch4Sm80ELb1ELb0ELb1ELb0ELb1ELb0ELb0ELb0ELi2ELi4ELi4ELi4ELb0EEENS1_24CollectiveEpilogueBwdGQAISA_fSD_Li256ELb0ELb1EEENS1_25SingleTileBwdLPTSchedulerILb0ELi128ELb1EEEEEEEEEvNT_6ParamsE$_ZN4cute3eso3ESOILb0ELb0EJiiiNS_1CILi0EEEEEC2ERKiS6_S6_RKS3_) ;  /* 0xffff723000007944 */ /* 0x000fea0003c3ffff */
[----:B------:R2:W5:Y:S04]  /*fb40*/  LDL R5, [R1+0x13c0] ;  /* 0x0013c00001057983 */ /* 0x0005680000100800 */
[----:B-1----:R2:W5:Y:S01]  /*fb50*/  LDL.64 R2, [R1+0x13b8] ;  /* 0x0013b80001027983 */ /* 0x0025620000100a00 */
[----:B------:R-:W-:Y:S02]  /*fb60*/  MOV R8, R4 ;  /* 0x0000000400087202 */ /* 0x000fe40000000f00 */
[----:B------:R-:W-:-:S04]  /*fb70*/  MOV R9, 0x0 ;  /* 0x0000000000097802 */ /* 0x000fc80000000f00 */
[----:B------:R-:W-:Y:S05]  /*fb80*/  RET.REL.NODEC R8 `(_ZN7cutlass13device_kernelIN5flash19enable_sm80_to_sm89INS1_16FlashAttnBwdSm80INS1_25CollectiveMainloopBwdSm80ILi2ELi2EN4cute5tupleIJNS5_1CILi128EEES8_NS7_ILi64EEEEEENS_10bfloat16_tEfNS_4arch4Sm80ELb1ELb0ELb1ELb0ELb1ELb0ELb0ELb0ELi2ELi4ELi4ELi4ELb0EEENS1_24CollectiveEpilogueBwdGQAISA_fSD_Li256ELb0ELb1EEENS1_25SingleTileBwdLPTSchedulerILb0ELi128ELb1EEEEEEEEEvNT_6ParamsE) ;  /* 0xffff047008007950 */ /* 0x000fea0003c3ffff */
        .type           $_ZN7cutlass13device_kernelIN5flash19enable_sm80_to_sm89INS1_16FlashAttnBwdSm80INS1_25CollectiveMainloopBwdSm80ILi2ELi2EN4cute5tupleIJNS5_1CILi128EEES8_NS7_ILi64EEEEEENS_10bfloat16_tEfNS_4arch4Sm80ELb1ELb0ELb1ELb0ELb1ELb0ELb0ELb0ELi2ELi4ELi4ELi4ELb0EEENS1_24CollectiveEpilogueBwdGQAISA_fSD_Li256ELb0ELb1EEENS1_25SingleTileBwdLPTSchedulerILb0ELi128ELb1EEEEEEEEEvNT_6ParamsE$_ZZN4cute9transformINS_5tupleIJiiNS_1CILi0EEEEEENS1_IJNS1_IJNS2_ILi4EEENS2_ILi8EEEEEENS2_ILi2EEENS2_ILi1EEEEEEZNS_7idx2crdIS4_SA_EEDaRKT_RKT0_EUlRKT_RKT0_E_EEDaSE_SH_OT1_ENKUlDpSK_E_clIJNS1_IJiiEEEiS3_EEEDaSR_,@function
        .size           $_ZN7cutlass13device_kernelIN5flash19enable_sm80_to_sm89INS1_16FlashAttnBwdSm80INS1_25CollectiveMainloopBwdSm80ILi2ELi2EN4cute5tupleIJNS5_1CILi128EEES8_NS7_ILi64EEEEEENS_10bfloat16_tEfNS_4arch4Sm80ELb1ELb0ELb1ELb0ELb1ELb0ELb0ELb0ELi2ELi4ELi4ELi4ELb0EEENS1_24CollectiveEpilogueBwdGQAISA_fSD_Li256ELb0ELb1EEENS1_25SingleTileBwdLPTSchedulerILb0ELi128ELb1EEEEEEEEEvNT_6ParamsE$_ZZN4cute9transformINS_5tupleIJiiNS_1CILi0EEEEEENS1_IJNS1_IJNS2_ILi4EEENS2_ILi8EEEEEENS2_ILi2EEENS2_ILi1EEEEEEZNS_7idx2crdIS4_SA_EEDaRKT_RKT0_EUlRKT_RKT0_E_EEDaSE_SH_OT1_ENKUlDpSK_E_clIJNS1_IJiiEEEiS3_EEEDaSR_,($_ZN7cutlass13device_kernelIN5flash19enable_sm80_to_sm89INS1_16FlashAttnBwdSm80INS1_25CollectiveMainloopBwdSm80ILi2ELi2EN4cute5tupleIJNS5_1CILi128EEES8_NS7_ILi64EEEEEENS_10bfloat16_tEfNS_4arch4Sm80ELb1ELb0ELb1ELb0ELb1ELb0ELb0ELb0ELi2ELi4ELi4ELi4ELb0EEENS1_24CollectiveEpilogueBwdGQAISA_fSD_Li256ELb0ELb1EEENS1_25SingleTileBwdLPTSchedulerILb0ELi128ELb1EEEEEEEEEvNT_6ParamsE$_ZZN4cute9transformINS_5tupleIJiiNS_1CILi0EEEEEENS1_IJNS1_IJNS2_ILi4EEENS2_ILi8EEEEEES5_NS2_ILi1EEEEEEZNS_7idx2crdIS4_S9_EEDaRKT_RKT0_EUlRKT_RKT0_E_EEDaSD_SG_OT1_ENKUlDpSJ_E_clIJNS1_IJiiEEEiS3_EEEDaSQ_ - $_ZN7cutlass13device_kernelIN5flash19enable_sm80_to_sm89INS1_16FlashAttnBwdSm80INS1_25CollectiveMainloopBwdSm80ILi2ELi2EN4cute5tupleIJNS5_1CILi128EEES8_NS7_ILi64EEEEEENS_10bfloat16_tEfNS_4arch4Sm80ELb1ELb0ELb1ELb0ELb1ELb0ELb0ELb0ELi2ELi4ELi4ELi4ELb0EEENS1_24CollectiveEpilogueBwdGQAISA_fSD_Li256ELb0ELb1EEENS1_25SingleTileBwdLPTSchedulerILb0ELi128ELb1EEEEEEEEEvNT_6ParamsE$_ZZN4cute9transformINS_5tupleIJiiNS_1CILi0EEEEEENS1_IJNS1_IJNS2_ILi4EEENS2_ILi8EEEEEENS2_ILi2EEENS2_ILi1EEEEEEZNS_7idx2crdIS4_SA_EEDaRKT_RKT0_EUlRKT_RKT0_E_EEDaSE_SH_OT1_ENKUlDpSK_E_clIJNS1_IJiiEEEiS3_EEEDaSR_)
$_ZN7cutlass13device_kernelIN5flash19enable_sm80_to_sm89INS1_16FlashAttnBwdSm80INS1_25CollectiveMainloopBwdSm80ILi2ELi2EN4cute5tupleIJNS5_1CILi128EEES8_NS7_ILi64EEEEEENS_10bfloat16_tEfNS_4arch4Sm80ELb1ELb0ELb1ELb0ELb1ELb0ELb0ELb0ELi2ELi4ELi4ELi4ELb0EEENS1_24CollectiveEpilogueBwdGQAISA_fSD_Li256ELb0ELb1EEENS1_25SingleTileBwdLPTSchedulerILb0ELi128ELb1EEEEEEEEEvNT_6ParamsE$_ZZN4cute9transformINS_5tupleIJiiNS_1CILi0EEEEEENS1_IJNS1_IJNS2_ILi4EEENS2_ILi8EEEEEENS2_ILi2EEENS2_ILi1EEEEEEZNS_7idx2crdIS4_SA_EEDaRKT_RKT0_EUlRKT_RKT0_E_EEDaSE_SH_OT1_ENKUlDpSK_E_clIJNS1_IJiiEEEiS3_EEEDaSR_:
[----:B------:R-:W-:Y:S02]  /*fb90*/  IADD3 R3, R1, 0x1680, RZ ;  /* 0x0000168001037810 */ /* 0x000fe40007ffe0ff */
[----:B------:R-:W-:Y:S02]  /*fba0*/  MOV R6, 0xfbd0 ;  /* 0x0000fbd000067802 */ /* 0x000fe40000000f00 */
[----:B------:R-:W-:Y:S02]  /*fbb0*/  IADD3 R3, R3, c[0x0][0x20], RZ ;  /* 0x0000080003037a10 */ /* 0x000fe40007ffe0ff */
[----:B------:R-:W-:Y:S05]  /*fbc0*/  CALL.REL.NOINC `($_ZN7cutlass13device_kernelIN5flash19enable_sm80_to_sm89INS1_16FlashAttnBwdSm80INS1_25CollectiveMainloopBwdSm80ILi2ELi2EN4cute5tupleIJNS5_1CILi128EEES8_NS7_ILi64EEEEEENS_10bfloat16_tEfNS_4arch4Sm80ELb1ELb0ELb1ELb0ELb1ELb0ELb0ELb0ELi2ELi4ELi4ELi4ELb0EEENS1_24CollectiveEpilogueBwdGQAISA_fSD_Li256ELb0ELb1EEENS1_25SingleTileBwdLPTSchedulerILb0ELi128ELb1EEEEEEEEEvNT_6ParamsE$_ZN4cute3eso3ESOILb0ELb0EJNS_5tupleIJiiEEEiNS_1CILi0EEEEEC2ERKS3_RKiRKS5_) ;  /* 0xffff62d000007944 */ /* 0x000fea0003c3ffff */
[----:B------:R2:W5:Y:S04]  /*fbd0*/  LDL R31, [R1+0x1688] ;  /* 0x00168800011f7983 */ /* 0x0005680000100800 */
[----:B-1----:R2:W5:Y:S01]  /*fbe0*/  LDL.64 R2, [R1+0x1680] ;  /* 0x0016800001027983 */ /* 0x0025620000100a00 */
[----:B------:R-:W-:-:S04]  /*fbf0*/  MOV R73, 0x0 ;  /* 0x0000000000497802 */ /* 0x000fc80000000f00 */
[----:B------:R-:W-:Y:S05]  /*fc00*/  RET.REL.NODEC R72 `(_ZN7cutlass13device_kernelIN5flash19enable_sm80_to_sm89INS1_16FlashAttnBwdSm80INS1_25CollectiveMainloopBwdSm80ILi2ELi2EN4cute5tupleIJNS5_1CILi128EEES8_NS7_ILi64EEEEEENS_10bfloat16_tEfNS_4arch4Sm80ELb1ELb0ELb1ELb0ELb1ELb0ELb0ELb0ELi2ELi4ELi4ELi4ELb0EEENS1_24CollectiveEpilogueBwdGQAISA_fSD_Li256ELb0ELb1EEENS1_25SingleTileBwdLPTSchedulerILb0ELi128ELb1EEEEEEEEEvNT_6ParamsE) ;  /* 0xffff03f048007950 */ /* 0x000fea0003c3ffff */
        .type           $_ZN7cutlass13device_kernelIN5flash19enable_sm80_to_sm89INS1_16FlashAttnBwdSm80INS1_25CollectiveMainloopBwdSm80ILi2ELi2EN4cute5tupleIJNS5_1CILi128EEES8_NS7_ILi64EEEEEENS_10bfloat16_tEfNS_4arch4Sm80ELb1ELb0ELb1ELb0ELb1ELb0ELb0ELb0ELi2ELi4ELi4ELi4ELb0EEENS1_24CollectiveEpilogueBwdGQAISA_fSD_Li256ELb0ELb1EEENS1_25SingleTileBwdLPTSchedulerILb0ELi128ELb1EEEEEEEEEvNT_6ParamsE$_ZZN4cute9transformINS_5tupleIJiiNS_1CILi0EEEEEENS1_IJNS1_IJNS2_ILi4EEENS2_ILi8EEEEEES5_NS2_ILi1EEEEEEZNS_7idx2crdIS4_S9_EEDaRKT_RKT0_EUlRKT_RKT0_E_EEDaSD_SG_OT1_ENKUlDpSJ_E_clIJNS1_IJiiEEEiS3_EEEDaSQ_,@function
        .size           $_ZN7cutlass13device_kernelIN5flash19enable_sm80_to_sm89INS1_16FlashAttnBwdSm80INS1_25CollectiveMainloopBwdSm80ILi2ELi2EN4cute5tupleIJNS5_1CILi128EEES8_NS7_ILi64EEEEEENS_10bfloat16_tEfNS_4arch4Sm80ELb1ELb0ELb1ELb0ELb1ELb0ELb0ELb0ELi2ELi4ELi4ELi4ELb0EEENS1_24CollectiveEpilogueBwdGQAISA_fSD_Li256ELb0ELb1EEENS1_25SingleTileBwdLPTSchedulerILb0ELi128ELb1EEEEEEEEEvNT_6ParamsE$_ZZN4cute9transformINS_5tupleIJiiNS_1CILi0EEEEEENS1_IJNS1_IJNS2_ILi4EEENS2_ILi8EEEEEES5_NS2_ILi1EEEEEEZNS_7idx2crdIS4_S9_EEDaRKT_RKT0_EUlRKT_RKT0_E_EEDaSD_SG_OT1_ENKUlDpSJ_E_clIJNS1_IJiiEEEiS3_EEEDaSQ_,($_ZN7cutlass13device_kernelIN5flash19enable_sm80_to_sm89INS1_16FlashAttnBwdSm80INS1_25CollectiveMainloopBwdSm80ILi2ELi2EN4cute5tupleIJNS5_1CILi128EEES8_NS7_ILi64EEEEEENS_10bfloat16_tEfNS_4arch4Sm80ELb1ELb0ELb1ELb0ELb1ELb0ELb0ELb0ELi2ELi4ELi4ELi4ELb0EEENS1_24CollectiveEpilogueBwdGQAISA_fSD_Li256ELb0ELb1EEENS1_25SingleTileBwdLPTSchedulerILb0ELi128ELb1EEEEEEEEEvNT_6ParamsE$_ZZN4cute9transformINS_5tupleIJiiiNS_1CILi0EEEEEENS1_IJNS2_ILi32EEENS2_ILi4EEENS2_ILi2EEENS2_ILi1EEEEEENS1_IJS8_S8_S8_S8_EEEZNS_7crd2crdIS4_S9_SA_EEDaRKT_RKT0_RKT1_EUlRKT_RKT0_RKT1_E_EEDaSE_SH_SK_OT2_ENKUlDpSN_E_clIJiiiS3_EEEDaSX_ - $_ZN7cutlass13device_kernelIN5flash19enable_sm80_to_sm89INS1_16FlashAttnBwdSm80INS1_25CollectiveMainloopBwdSm80ILi2ELi2EN4cute5tupleIJNS5_1CILi128EEES8_NS7_ILi64EEEEEENS_10bfloat16_tEfNS_4arch4Sm80ELb1ELb0ELb1ELb0ELb1ELb0ELb0ELb0ELi2ELi4ELi4ELi4ELb0EEENS1_24CollectiveEpilogueBwdGQAISA_fSD_Li256ELb0ELb1EEENS1_25SingleTileBwdLPTSchedulerILb0ELi128ELb1EEEEEEEEEvNT_6ParamsE$_ZZN4cute9transformINS_5tupleIJiiNS_1CILi0EEEEEENS1_IJNS1_IJNS2_ILi4EEENS2_ILi8EEEEEES5_NS2_ILi1EEEEEEZNS_7idx2crdIS4_S9_EEDaRKT_RKT0_EUlRKT_RKT0_E_EEDaSD_SG_OT1_ENKUlDpSJ_E_clIJNS1_IJiiEEEiS3_EEEDaSQ_)
$_ZN7cutlass13device_kernelIN5flash19enable_sm80_to_sm89INS1_16FlashAttnBwdSm80INS1_25CollectiveMainloopBwdSm80ILi2ELi2EN4cute5tupleIJNS5_1CILi128EEES8_NS7_ILi64EEEEEENS_10bfloat16_tEfNS_4arch4Sm80ELb1ELb0ELb1ELb0ELb1ELb0ELb0ELb0ELi2ELi4ELi4ELi4ELb0EEENS1_24CollectiveEpilogueBwdGQAISA_fSD_Li256ELb0ELb1EEENS1_25SingleTileBwdLPTSchedulerILb0ELi128ELb1EEEEEEEEEvNT_6ParamsE$_ZZN4cute9transformINS_5tupleIJiiNS_1CILi0EEEEEENS1_IJNS1_IJNS2_ILi4EEENS2_ILi8EEEEEES5_NS2_ILi1EEEEEEZNS_7idx2crdIS4_S9_EEDaRKT_RKT0_EUlRKT_RKT0_E_EEDaSD_SG_OT1_ENKUlDpSJ_E_clIJNS1_IJiiEEEiS3_EEEDaSQ_:
[----:B------:R-:W-:Y:S02]  /*fc10*/  IADD3 R3, R1, 0x1680, RZ ;  /* 0x0000168001037810 */ /* 0x000fe40007ffe0ff */
[----:B------:R-:W-:Y:S02]  /*fc20*/  MOV R6, 0xfc50 ;  /* 0x0000fc5000067802 */ /* 0x000fe40000000f00 */
[----:B------:R-:W-:Y:S02]  /*fc30*/  IADD3 R3, R3, c[0x0][0x20], RZ ;  /* 0x0000080003037a10 */ /* 0x000fe40007ffe0ff */
[----:B------:R-:W-:Y:S05]  /*fc40*/  CALL.REL.NOINC `($_ZN7cutlass13device_kernelIN5flash19enable_sm80_to_sm89INS1_16FlashAttnBwdSm80INS1_25CollectiveMainloopBwdSm80ILi2ELi2EN4cute5tupleIJNS5_1CILi128EEES8_NS7_ILi64EEEEEENS_10bfloat16_tEfNS_4arch4Sm80ELb1ELb0ELb1ELb0ELb1ELb0ELb0ELb0ELi2ELi4ELi4ELi4ELb0EEENS1_24CollectiveEpilogueBwdGQAISA_fSD_Li256ELb0ELb1EEENS1_25SingleTileBwdLPTSchedulerILb0ELi128ELb1EEEEEEEEEvNT_6ParamsE$_ZN4cute3eso3ESOILb0ELb0EJNS_5tupleIJiiEEEiNS_1CILi0EEEEEC2ERKS3_RKiRKS5_) ;  /* 0xffff625000007944 */ /* 0x000fea0003c3ffff */
[----:B------:R2:W5:Y:S04]  /*fc50*/  LDL R29, [R1+0x1688] ;  /* 0x00168800011d7983 */ /* 0x0005680000100800 */
[----:B-1----:R2:W5:Y:S01]  /*fc60*/  LDL.64 R2, [R1+0x1680] ;  /* 0x0016800001027983 */ /* 0x0025620000100a00 */
[----:B------:R-:W-:Y:S02]  /*fc70*/  MOV R8, R72 ;  /* 0x0000004800087202 */ /* 0x000fe40000000f00 */
[----:B------:R-:W-:-:S04]  /*fc80*/  MOV R9, 0x0 ;  /* 0x0000000000097802 */ /* 0x000fc80000000f00 */
[----:B------:R-:W-:Y:S05]  /*fc90*/  RET.REL.NODEC R8 `(_ZN7cutlass13device_kernelIN5flash19enable_sm80_to_sm89INS1_16FlashAttnBwdSm80INS1_25CollectiveMainloopBwdSm80ILi2ELi2EN4cute5tupleIJNS5_1CILi128EEES8_NS7_ILi64EEEEEENS_10bfloat16_tEfNS_4arch4Sm80ELb1ELb0ELb1ELb0ELb1ELb0ELb0ELb0ELi2ELi4ELi4ELi4ELb0EEENS1_24CollectiveEpilogueBwdGQAISA_fSD_Li256ELb0ELb1EEENS1_25SingleTileBwdLPTSchedulerILb0ELi128ELb1EEEEEEEEEvNT_6ParamsE) ;  /* 0xffff036008007950 */ /* 0x000fea0003c3ffff */
        .type           $_ZN7cutlass13device_kernelIN5flash19enable_sm80_to_sm89INS1_16FlashAttnBwdSm80INS1_25CollectiveMainloopBwdSm80ILi2ELi2EN4cute5tupleIJNS5_1CILi128EEES8_NS7_ILi64EEEEEENS_10bfloat16_tEfNS_4arch4Sm80ELb1ELb0ELb1ELb0ELb1ELb0ELb0ELb0ELi2ELi4ELi4ELi4ELb0EEENS1_24CollectiveEpilogueBwdGQAISA_fSD_Li256ELb0ELb1EEENS1_25SingleTileBwdLPTSchedulerILb0ELi128ELb1EEEEEEEEEvNT_6ParamsE$_ZZN4cute9transformINS_5tupleIJiiiNS_1CILi0EEEEEENS1_IJNS2_ILi32EEENS2_ILi4EEENS2_ILi2EEENS2_ILi1EEEEEENS1_IJS8_S8_S8_S8_EEEZNS_7crd2crdIS4_S9_SA_EEDaRKT_RKT0_RKT1_EUlRKT_RKT0_RKT1_E_EEDaSE_SH_SK_OT2_ENKUlDpSN_E_clIJiiiS3_EEEDaSX_,@function
        .size           $_ZN7cutlass13device_kernelIN5flash19enable_sm80_to_sm89INS1_16FlashAttnBwdSm80INS1_25CollectiveMainloopBwdSm80ILi2ELi2EN4cute5tupleIJNS5_1CILi128EEES8_NS7_ILi64EEEEEENS_10bfloat16_tEfNS_4arch4Sm80ELb1ELb0ELb1ELb0ELb1ELb0ELb0ELb0ELi2ELi4ELi4ELi4ELb0EEENS1_24CollectiveEpilogueBwdGQAISA_fSD_Li256ELb0ELb1EEENS1_25SingleTileBwdLPTSchedulerILb0ELi128ELb1EEEEEEEEEvNT_6ParamsE$_ZZN4cute9transformINS_5tupleIJiiiNS_1CILi0EEEEEENS1_IJNS2_ILi32EEENS2_ILi4EEENS2_ILi2EEENS2_ILi1EEEEEENS1_IJS8_S8_S8_S8_EEEZNS_7crd2crdIS4_S9_SA_EEDaRKT_RKT0_RKT1_EUlRKT_RKT0_RKT1_E_EEDaSE_SH_SK_OT2_ENKUlDpSN_E_clIJiiiS3_EEEDaSX_,($_ZN7cutlass13device_kernelIN5flash19enable_sm80_to_sm89INS1_16FlashAttnBwdSm80INS1_25CollectiveMainloopBwdSm80ILi2ELi2EN4cute5tupleIJNS5_1CILi128EEES8_NS7_ILi64EEEEEENS_10bfloat16_tEfNS_4arch4Sm80ELb1ELb0ELb1ELb0ELb1ELb0ELb0ELb0ELi2ELi4ELi4ELi4ELb0EEENS1_24CollectiveEpilogueBwdGQAISA_fSD_Li256ELb0ELb1EEENS1_25SingleTileBwdLPTSchedulerILb0ELi128ELb1EEEEEEEEEvNT_6ParamsE$_ZZN4cuteplIJNS_1CILi0EEEEJS2_iEEEDaRKNS_15ArithmeticTupleIJDpT_EEERKNS3_IJDpT0_EEEENKUlDpRKT_E_clIJS2_iEEEDaSH_ - $_ZN7cutlass13device_kernelIN5flash19enable_sm80_to_sm89INS1_16FlashAttnBwdSm80INS1_25CollectiveMainloopBwdSm80ILi2ELi2EN4cute5tupleIJNS5_1CILi128EEES8_NS7_ILi64EEEEEENS_10bfloat16_tEfNS_4arch4Sm80ELb1ELb0ELb1ELb0ELb1ELb0ELb0ELb0ELi2ELi4ELi4ELi4ELb0EEENS1_24CollectiveEpilogueBwdGQAISA_fSD_Li256ELb0ELb1EEENS1_25SingleTileBwdLPTSchedulerILb0ELi128ELb1EEEEEEEEEvNT_6ParamsE$_ZZN4cute9transformINS_5tupleIJiiiNS_1CILi0EEEEEENS1_IJNS2_ILi32EEENS2_ILi4EEENS2_ILi2EEENS2_ILi1EEEEEENS1_IJS8_S8_S8_S8_EEEZNS_7crd2crdIS4_S9_SA_EEDaRKT_RKT0_RKT1_EUlRKT_RKT0_RKT1_E_EEDaSE_SH_SK_OT2_ENKUlDpSN_E_clIJiiiS3_EEEDaSX_)
$_ZN7cutlass13device_kernelIN5flash19enable_sm80_to_sm89INS1_16FlashAttnBwdSm80INS1_25CollectiveMainloopBwdSm80ILi2ELi2EN4cute5tupleIJNS5_1CILi128EEES8_NS7_ILi64EEEEEENS_10bfloat16_tEfNS_4arch4Sm80ELb1ELb0ELb1ELb0ELb1ELb0ELb0ELb0ELi2ELi4ELi4ELi4ELb0EEENS1_24CollectiveEpilogueBwdGQAISA_fSD_Li256ELb0ELb1EEENS1_25SingleTileBwdLPTSchedulerILb0ELi128ELb1EEEEEEEEEvNT_6ParamsE$_ZZN4cute9transformINS_5tupleIJiiiNS_1CILi0EEEEEENS1_IJNS2_ILi32EEENS2_ILi4EEENS2_ILi2EEENS2_ILi1EEEEEENS1_IJS8_S8_S8_S8_EEEZNS_7crd2crdIS4_S9_SA_EEDaRKT_RKT0_RKT1_EUlRKT_RKT0_RKT1_E_EEDaSE_SH_SK_OT2_ENKUlDpSN_E_clIJiiiS3_EEEDaSX_:
[----:B------:R-:W-:Y:S02]  /*fca0*/  IADD3 R3, R1, 0x13b8, RZ ;  /* 0x000013b801037810 */ /* 0x000fe40007ffe0ff */
[----:B------:R-:W-:Y:S02]  /*fcb0*/  MOV R6, 0xfce0 ;  /* 0x0000fce000067802 */ /* 0x000fe40000000f00 */
[----:B------:R-:W-:Y:S02]  /*fcc0*/  IADD3 R3, R3, c[0x0][0x20], RZ ;  /* 0x0000080003037a10 */ /* 0x000fe40007ffe0ff */
[----:B------:R-:W-:Y:S05]  /*fcd0*/  CALL.REL.NOINC `($_ZN7cutlass13device_kernelIN5flash19enable_sm80_to_sm89INS1_16FlashAttnBwdSm80INS1_25CollectiveMainloopBwdSm80ILi2ELi2EN4cute5tupleIJNS5_1CILi128EEES8_NS7_ILi64EEEEEENS_10bfloat16_tEfNS_4arch4Sm80ELb1ELb0ELb1ELb0ELb1ELb0ELb0ELb0ELi2ELi4ELi4ELi4ELb0EEENS1_24CollectiveEpilogueBwdGQAISA_fSD_Li256ELb0ELb1EEENS1_25SingleTileBwdLPTSchedulerILb0ELi128ELb1EEEEEEEEEvNT_6ParamsE$_ZN4cute3eso3ESOILb0ELb0EJiiiNS_1CILi0EEEEEC2ERKiS6_S6_RKS3_) ;  /* 0xffff709000007944 */ /* 0x000fea0003c3ffff */
[----:B-1----:R1:W5:Y:S04]  /*fce0*/  LDL R8, [R1+0x13c0] ;  /* 0x0013c00001087983 */ /* 0x0023680000100800 */
[----:B------:R1:W5:Y:S01]  /*fcf0*/  LDL.64 R2, [R1+0x13b8] ;  /* 0x0013b80001027983 */ /* 0x0003620000100a00 */
[----:B------:R-:W-:-:S04]  /*fd00*/  MOV R5, 0x0 ;  /* 0x0000000000057802 */ /* 0x000fc80000000f00 */
[----:B------:R-:W-:Y:S05]  /*fd10*/  RET.REL.NODEC R4 `(_ZN7cutlass13device_kernelIN5flash19enable_sm80_to_sm89INS1_16FlashAttnBwdSm80INS1_25CollectiveMainloopBwdSm80ILi2ELi2EN4cute5tupleIJNS5_1CILi128EEES8_NS7_ILi64EEEEEENS_10bfloat16_tEfNS_4arch4Sm80ELb1ELb0ELb1ELb0ELb1ELb0ELb0ELb0ELi2ELi4ELi4ELi4ELb0EEENS1_24CollectiveEpilogueBwdGQAISA_fSD_Li256ELb0ELb1EEENS1_25SingleTileBwdLPTSchedulerILb0ELi128ELb1EEEEEEEEEvNT_6ParamsE) ;  /* 0xffff02e004007950 */ /* 0x000fea0003c3ffff */
        .type           $_ZN7cutlass13device_kernelIN5flash19enable_sm80_to_sm89INS1_16FlashAttnBwdSm80INS1_25CollectiveMainloopBwdSm80ILi2ELi2EN4cute5tupleIJNS5_1CILi128EEES8_NS7_ILi64EEEEEENS_10bfloat16_tEfNS_4arch4Sm80ELb1ELb0ELb1ELb0ELb1ELb0ELb0ELb0ELi2ELi4ELi4ELi4ELb0EEENS1_24CollectiveEpilogueBwdGQAISA_fSD_Li256ELb0ELb1EEENS1_25SingleTileBwdLPTSchedulerILb0ELi128ELb1EEEEEEEEEvNT_6ParamsE$_ZZN4cuteplIJNS_1CILi0EEEEJS2_iEEEDaRKNS_15ArithmeticTupleIJDpT_EEERKNS3_IJDpT0_EEEENKUlDpRKT_E_clIJS2_iEEEDaSH_,@function
        .size           $_ZN7cutlass13device_kernelIN5flash19enable_sm80_to_sm89INS1_16FlashAttnBwdSm80INS1_25CollectiveMainloopBwdSm80ILi2ELi2EN4cute5tupleIJNS5_1CILi128EEES8_NS7_ILi64EEEEEENS_10bfloat16_tEfNS_4arch4Sm80ELb1ELb0ELb1ELb0ELb1ELb0ELb0ELb0ELi2ELi4ELi4ELi4ELb0EEENS1_24CollectiveEpilogueBwdGQAISA_fSD_Li256ELb0ELb1EEENS1_25SingleTileBwdLPTSchedulerILb0ELi128ELb1EEEEEEEEEvNT_6ParamsE$_ZZN4cuteplIJNS_1CILi0EEEEJS2_iEEEDaRKNS_15ArithmeticTupleIJDpT_EEERKNS3_IJDpT0_EEEENKUlDpRKT_E_clIJS2_iEEEDaSH_,($_ZN7cutlass13device_kernelIN5flash19enable_sm80_to_sm89INS1_16FlashAttnBwdSm80INS1_25CollectiveMainloopBwdSm80ILi2ELi2EN4cute5tupleIJNS5_1CILi128EEES8_NS7_ILi64EEEEEENS_10bfloat16_tEfNS_4arch4Sm80ELb1ELb0ELb1ELb0ELb1ELb0ELb0ELb0ELi2ELi4ELi4ELi4ELb0EEENS1_24CollectiveEpilogueBwdGQAISA_fSD_Li256ELb0ELb1EEENS1_25SingleTileBwdLPTSchedulerILb0ELi128ELb1EEEEEEEEEvNT_6ParamsE$_ZZN4cuteplIJNS_1CILi0EEES2_EJS2_iEEEDaRKNS_15ArithmeticTupleIJDpT_EEERKNS3_IJDpT0_EEEENKUlDpRKT_E_clIJS2_iEEEDaSH_ - $_ZN7cutlass13device_kernelIN5flash19enable_sm80_to_sm89INS1_16FlashAttnBwdSm80INS1_25CollectiveMainloopBwdSm80ILi2ELi2EN4cute5tupleIJNS5_1CILi128EEES8_NS7_ILi64EEEEEENS_10bfloat16_tEfNS_4arch4Sm80ELb1ELb0ELb1ELb0ELb1ELb0ELb0ELb0ELi2ELi4ELi4ELi4ELb0EEENS1_24CollectiveEpilogueBwdGQAISA_fSD_Li256ELb0ELb1EEENS1_25SingleTileBwdLPTSchedulerILb0ELi128ELb1EEEEEEEEEvNT_6ParamsE$_ZZN4cuteplIJNS_1CILi0EEEEJS2_iEEEDaRKNS_15ArithmeticTupleIJDpT_EEERKNS3_IJDpT0_EEEENKUlDpRKT_E_clIJS2_iEEEDaSH_)
$_ZN7cutlass13device_kernelIN5flash19enable_sm80_to_sm89INS1_16FlashAttnBwdSm80INS1_25CollectiveMainloopBwdSm80ILi2ELi2EN4cute5tupleIJNS5_1CILi128EEES8_NS7_ILi64EEEEEENS_10bfloat16_tEfNS_4arch4Sm80ELb1ELb0ELb1ELb0ELb1ELb0ELb0ELb0ELi2ELi4ELi4ELi4ELb0EEENS1_24CollectiveEpilogueBwdGQAISA_fSD_Li256ELb0ELb1EEENS1_25SingleTileBwdLPTSchedulerILb0ELi128ELb1EEEEEEEEEvNT_6ParamsE$_ZZN4cuteplIJNS_1CILi0EEEEJS2_iEEEDaRKNS_15ArithmeticTupleIJDpT_EEERKNS3_IJDpT0_EEEENKUlDpRKT_E_clIJS2_iEEEDaSH_:
[----:B------:R-:W-:Y:S02]  /*fd20*/  IADD3 R11, R1, 0x13b8, RZ ;  /* 0x000013b8010b7810 */ /* 0x000fe40007ffe0ff */
[----:B------:R-:W-:Y:S02]  /*fd30*/  MOV R6, 0xfd60 ;  /* 0x0000fd6000067802 */ /* 0x000fe40000000f00 */
[----:B------:R-:W-:Y:S02]  /*fd40*/  IADD3 R11, R11, c[0x0][0x20], RZ ;  /* 0x000008000b0b7a10 */ /* 0x000fe40007ffe0ff */
[----:B------:R-:W-:Y:S05]  /*fd50*/  CALL.REL.NOINC `($_ZN7cutlass13device_kernelIN5flash19enable_sm80_to_sm89INS1_16FlashAttnBwdSm80INS1_25CollectiveMainloopBwdSm80ILi2ELi2EN4cute5tupleIJNS5_1CILi128EEES8_NS7_ILi64EEEEEENS_10bfloat16_tEfNS_4arch4Sm80ELb1ELb0ELb1ELb0ELb1ELb0ELb0ELb0ELi2ELi4ELi4ELi4ELb0EEENS1_24CollectiveEpilogueBwdGQAISA_fSD_Li256ELb0ELb1EEENS1_25SingleTileBwdLPTSchedulerILb0ELi128ELb1EEEEEEEEEvNT_6ParamsE$_ZN4cute5tupleIJNS_1CILi0EEEiEEC2ERKS2_RKi) ;  /* 0xffffb01000007944 */ /* 0x000fea0003c3ffff */
[----:B------:R1:W5:Y:S01]  /*fd60*/  LDL R3, [R1+0x13b8] ;  /* 0x0013b80001037983 */ /* 0x0003620000100800 */
[----:B------:R-:W-:-:S04]  /*fd70*/  MOV R11, 0x0 ;  /* 0x00000000000b7802 */ /* 0x000fc80000000f00 */
[----:B------:R-:W-:Y:S05]  /*fd80*/  RET.REL.NODEC R10 `(_ZN7cutlass13device_kernelIN5flash19enable_sm80_to_sm89INS1_16FlashAttnBwdSm80INS1_25CollectiveMainloopBwdSm80ILi2ELi2EN4cute5tupleIJNS5_1CILi128EEES8_NS7_ILi64EEEEEENS_10bfloat16_tEfNS_4arch4Sm80ELb1ELb0ELb1ELb0ELb1ELb0ELb0ELb0ELi2ELi4ELi4ELi4ELb0EEENS1_24CollectiveEpilogueBwdGQAISA_fSD_Li256ELb0ELb1EEENS1_25SingleTileBwdLPTSchedulerILb0ELi128ELb1EEEEEEEEEvNT_6ParamsE) ;  /* 0xffff02700a007950 */ /* 0x000fea0003c3ffff */
        .type           $_ZN7cutlass13device_kernelIN5flash19enable_sm80_to_sm89INS1_16FlashAttnBwdSm80INS1_25CollectiveMainloopBwdSm80ILi2ELi2EN4cute5tupleIJNS5_1CILi128EEES8_NS7_ILi64EEEEEENS_10bfloat16_tEfNS_4arch4Sm80ELb1ELb0ELb1ELb0ELb1ELb0ELb0ELb0ELi2ELi4ELi4ELi4ELb0EEENS1_24CollectiveEpilogueBwdGQAISA_fSD_Li256ELb0ELb1EEENS1_25SingleTileBwdLPTSchedulerILb0ELi128ELb1EEEEEEEEEvNT_6ParamsE$_ZZN4cuteplIJNS_1CILi0EEES2_EJS2_iEEEDaRKNS_15ArithmeticTupleIJDpT_EEERKNS3_IJDpT0_EEEENKUlDpRKT_E_clIJS2_iEEEDaSH_,@function
        .size           $_ZN7cutlass13device_kernelIN5flash19enable_sm80_to_sm89INS1_16FlashAttnBwdSm80INS1_25CollectiveMainloopBwdSm80ILi2ELi2EN4cute5tupleIJNS5_1CILi128EEES8_NS7_ILi64EEEEEENS_10bfloat16_tEfNS_4arch4Sm80ELb1ELb0ELb1ELb0ELb1ELb0ELb0ELb0ELi2ELi4ELi4ELi4ELb0EEENS1_24CollectiveEpilogueBwdGQAISA_fSD_Li256ELb0ELb1EEENS1_25SingleTileBwdLPTSchedulerILb0ELi128ELb1EEEEEEEEEvNT_6ParamsE$_ZZN4cuteplIJNS_1CILi0EEES2_EJS2_iEEEDaRKNS_15ArithmeticTupleIJDpT_EEERKNS3_IJDpT0_EEEENKUlDpRKT_E_clIJS2_iEEEDaSH_,($_ZN7cutlass13device_kernelIN5flash19enable_sm80_to_sm89INS1_16FlashAttnBwdSm80INS1_25CollectiveMainloopBwdSm80ILi2ELi2EN4cute5tupleIJNS5_1CILi128EEES8_NS7_ILi64EEEEEENS_10bfloat16_tEfNS_4arch4Sm80ELb1ELb0ELb1ELb0ELb1ELb0ELb0ELb0ELi2ELi4ELi4ELi4ELb0EEENS1_24CollectiveEpilogueBwdGQAISA_fSD_Li256ELb0ELb1EEENS1_25SingleTileBwdLPTSchedulerILb0ELi128ELb1EEEEEEEEEvNT_6ParamsE$_ZZN4cuteplIJNS_1CILi0EEES2_EJiEEEDaRKNS_15ArithmeticTupleIJDpT_EEERKNS3_IJDpT0_EEEENKUlDpRKT_E_clIJiS2_EEEDaSH_ - $_ZN7cutlass13device_kernelIN5flash19enable_sm80_to_sm89INS1_16FlashAttnBwdSm80INS1_25CollectiveMainloopBwdSm80ILi2ELi2EN4cute5tupleIJNS5_1CILi128EEES8_NS7_ILi64EEEEEENS_10bfloat16_tEfNS_4arch4Sm80ELb1ELb0ELb1ELb0ELb1ELb0ELb0ELb0ELi2ELi4ELi4ELi4ELb0EEENS1_24CollectiveEpilogueBwdGQAISA_fSD_Li256ELb0ELb1EEENS1_25SingleTileBwdLPTSchedulerILb0ELi128ELb1EEEEEEEEEvNT_6ParamsE$_ZZN4cuteplIJNS_1CILi0EEES2_EJS2_iEEEDaRKNS_15ArithmeticTupleIJDpT_EEERKNS3_IJDpT0_EEEENKUlDpRKT_E_clIJS2_iEEEDaSH_)
$_ZN7cutlass13device_kernelIN5flash19enable_sm80_to_sm89INS1_16FlashAttnBwdSm80INS1_25CollectiveMainloopBwdSm80ILi2ELi2EN4cute5tupleIJNS5_1CILi128EEES8_NS7_ILi64EEEEEENS_10bfloat16_tEfNS_4arch4Sm80ELb1ELb0ELb1ELb0ELb1ELb0ELb0ELb0ELi2ELi4ELi4ELi4ELb0EEENS1_24CollectiveEpilogueBwdGQAISA_fSD_Li256ELb0ELb1EEENS1_25SingleTileBwdLPTSchedulerILb0ELi128ELb1EEEEEEEEEvNT_6ParamsE$_ZZN4cuteplIJNS_1CILi0EEES2_EJS2_iEEEDaRKNS_15ArithmeticTupleIJDpT_EEERKNS3_IJDpT0_EEEENKUlDpRKT_E_clIJS2_iEEEDaSH_:
[----:B------:R-:W-:Y:S02]  /*fd90*/  IADD3 R11, R1, 0x13b8, RZ ;  /* 0x000013b8010b7810 */ /* 0x000fe40007ffe0ff */
[----:B------:R-:W-:Y:S02]  /*fda0*/  MOV R6, 0xfdd0 ;  /* 0x0000fdd000067802 */ /* 0x000fe40000000f00 */
[----:B------:R-:W-:Y:S02]  /*fdb0*/  IADD3 R11, R11, c[0x0][0x20], RZ ;  /* 0x000008000b0b7a10 */ /* 0x000fe40007ffe0ff */
[----:B------:R-:W-:Y:S05]  /*fdc0*/  CALL.REL.NOINC `($_ZN7cutlass13device_kernelIN5flash19enable_sm80_to_sm89INS1_16FlashAttnBwdSm80INS1_25CollectiveMainloopBwdSm80ILi2ELi2EN4cute5tupleIJNS5_1CILi128EEES8_NS7_ILi64EEEEEENS_10bfloat16_tEfNS_4arch4Sm80ELb1ELb0ELb1ELb0ELb1ELb0ELb0ELb0ELi2ELi4ELi4ELi4ELb0EEENS1_24CollectiveEpilogueBwdGQAISA_fSD_Li256ELb0ELb1EEENS1_25SingleTileBwdLPTSchedulerILb0ELi128ELb1EEEEEEEEEvNT_6ParamsE$_ZN4cute5tupleIJNS_1CILi0EEEiEEC2ERKS2_RKi) ;  /* 0xffffafa000007944 */ /* 0x000fea0003c3ffff */
[----:B------:R1:W5:Y:S01]  /*fdd0*/  LDL R2, [R1+0x13b8] ;  /* 0x0013b80001027983 */ /* 0x0003620000100800 */
[----:B------:R-:W-:-:S04]  /*fde0*/  MOV R11, 0x0 ;  /* 0x00000000000b7802 */ /* 0x000fc80000000f00 */
[----:B------:R-:W-:Y:S05]  /*fdf0*/  RET.REL.NODEC R10 `(_ZN7cutlass13device_kernelIN5flash19enable_sm80_to_sm89INS1_16FlashAttnBwdSm80INS1_25CollectiveMainloopBwdSm80ILi2ELi2EN4cute5tupleIJNS5_1CILi128EEES8_NS7_ILi64EEEEEENS_10bfloat16_tEfNS_4arch4Sm80ELb1ELb0ELb1ELb0ELb1ELb0ELb0ELb0ELi2ELi4ELi4ELi4ELb0EEENS1_24CollectiveEpilogueBwdGQAISA_fSD_Li256ELb0ELb1EEENS1_25SingleTileBwdLPTSchedulerILb0ELi128ELb1EEEEEEEEEvNT_6ParamsE) ;  /* 0xffff02000a007950 */ /* 0x000fea0003c3ffff */
        .type           $_ZN7cutlass13device_kernelIN5flash19enable_sm80_to_sm89INS1_16FlashAttnBwdSm80INS1_25CollectiveMainloopBwdSm80ILi2ELi2EN4cute5tupleIJNS5_1CILi128EEES8_NS7_ILi64EEEEEENS_10bfloat16_tEfNS_4arch4Sm80ELb1ELb0ELb1ELb0ELb1ELb0ELb0ELb0ELi2ELi4ELi4ELi4ELb0EEENS1_24CollectiveEpilogueBwdGQAISA_fSD_Li256ELb0ELb1EEENS1_25SingleTileBwdLPTSchedulerILb0ELi128ELb1EEEEEEEEEvNT_6ParamsE$_ZZN4cuteplIJNS_1CILi0EEES2_EJiEEEDaRKNS_15ArithmeticTupleIJDpT_EEERKNS3_IJDpT0_EEEENKUlDpRKT_E_clIJiS2_EEEDaSH_,@function
        .size           $_ZN7cutlass13device_kernelIN5flash19enable_sm80_to_sm89INS1_16FlashAttnBwdSm80INS1_25CollectiveMainloopBwdSm80ILi2ELi2EN4cute5tupleIJNS5_1CILi128EEES8_NS7_ILi64EEEEEENS_10bfloat16_tEfNS_4arch4Sm80ELb1ELb0ELb1ELb0ELb1ELb0ELb0ELb0ELi2ELi4ELi4ELi4ELb0EEENS1_24CollectiveEpilogueBwdGQAISA_fSD_Li256ELb0ELb1EEENS1_25SingleTileBwdLPTSchedulerILb0ELi128ELb1EEEEEEEEEvNT_6ParamsE$_ZZN4cuteplIJNS_1CILi0EEES2_EJiEEEDaRKNS_15ArithmeticTupleIJDpT_EEERKNS3_IJDpT0_EEEENKUlDpRKT_E_clIJiS2_EEEDaSH_,($_ZN7cutlass13device_kernelIN5flash19enable_sm80_to_sm89INS1_16FlashAttnBwdSm80INS1_25CollectiveMainloopBwdSm80ILi2ELi2EN4cute5tupleIJNS5_1CILi128EEES8_NS7_ILi64EEEEEENS_10bfloat16_tEfNS_4arch4Sm80ELb1ELb0ELb1ELb0ELb1ELb0ELb0ELb0ELi2ELi4ELi4ELi4ELb0EEENS1_24CollectiveEpilogueBwdGQAISA_fSD_Li256ELb0ELb1EEENS1_25SingleTileBwdLPTSchedulerILb0ELi128ELb1EEEEEEEEEvNT_6ParamsE$_ZZN4cuteplIJNS_1CILi0EEES2_EJiS2_EEEDaRKNS_15ArithmeticTupleIJDpT_EEERKNS3_IJDpT0_EEEENKUlDpRKT_E_clIJiS2_EEEDaSH_ - $_ZN7cutlass13device_kernelIN5flash19enable_sm80_to_sm89INS1_16FlashAttnBwdSm80INS1_25CollectiveMainloopBwdSm80ILi2ELi2EN4cute5tupleIJNS5_1CILi128EEES8_NS7_ILi64EEEEEENS_10bfloat16_tEfNS_4arch4Sm80ELb1ELb0ELb1ELb0ELb1ELb0ELb0ELb0ELi2ELi4ELi4ELi4ELb0EEENS1_24CollectiveEpilogueBwdGQAISA_fSD_Li256ELb0ELb1EEENS1_25SingleTileBwdLPTSchedulerILb0ELi128ELb1EEEEEEEEEvNT_6ParamsE$_ZZN4cuteplIJNS_1CILi0EEES2_EJiEEEDaRKNS_15ArithmeticTupleIJDpT_EEERKNS3_IJDpT0_EEEENKUlDpRKT_E_clIJiS2_EEEDaSH_)
$_ZN7cutlass13device_kernelIN5flash19enable_sm80_to_sm89INS1_16FlashAttnBwdSm80INS1_25CollectiveMainloopBwdSm80ILi2ELi2EN4cute5tupleIJNS5_1CILi128EEES8_NS7_ILi64EEEEEENS_10bfloat16_tEfNS_4arch4Sm80ELb1ELb0ELb1ELb0ELb1ELb0ELb0ELb0ELi2ELi4ELi4ELi4ELb0EEENS1_24CollectiveEpilogueBwdGQAISA_fSD_Li256ELb0ELb1EEENS1_25SingleTileBwdLPTSchedulerILb0ELi128ELb1EEEEEEEEEvNT_6ParamsE$_ZZN4cuteplIJNS_1CILi0EEES2_EJiEEEDaRKNS_15ArithmeticTupleIJDpT_EEERKNS3_IJDpT0_EEEENKUlDpRKT_E_clIJiS2_EEEDaSH_:
[----:B------:R-:W-:Y:S02]  /*fe00*/  IADD3 R2, R1, 0x16a8, RZ ;  /* 0x000016a801027810 */ /* 0x000fe40007ffe0ff */
[----:B------:R-:W-:Y:S02]  /*fe10*/  MOV R10, 0xfe40 ;  /* 0x0000fe40000a7802 */ /* 0x000fe40000000f00 */
[----:B------:R-:W-:Y:S02]  /*fe20*/  IADD3 R2, R2, c[0x0][0x20], RZ ;  /* 0x0000080002027a10 */ /* 0x000fe40007ffe0ff */
[----:B------:R-:W-:Y:S05]  /*fe30*/  CALL.REL.NOINC `($_ZN7cutlass13device_kernelIN5flash19enable_sm80_to_sm89INS1_16FlashAttnBwdSm80INS1_25CollectiveMainloopBwdSm80ILi2ELi2EN4cute5tupleIJNS5_1CILi128EEES8_NS7_ILi64EEEEEENS_10bfloat16_tEfNS_4arch4Sm80ELb1ELb0ELb1ELb0ELb1ELb0ELb0ELb0ELi2ELi4ELi4ELi4ELb0EEENS1_24CollectiveEpilogueBwdGQAISA_fSD_Li256ELb0ELb1EEENS1_25SingleTileBwdLPTSchedulerILb0ELi128ELb1EEEEEEEEEvNT_6ParamsE$_ZN4cute5tupleIJiNS_1CILi0EEEEEC2ERKiRKS2_) ;  /* 0xffffb07000007944 */ /* 0x000fea0003c3ffff */
[----:B-1----:R1:W5:Y:S01]  /*fe40*/  LDL R3, [R1+0x16a8] ;  /* 0x0016a80001037983 */ /* 0x0023620000100800 */
[----:B------:R-:W-:-:S04]  /*fe50*/  MOV R5, 0x0 ;  /* 0x0000000000057802 */ /* 0x000fc80000000f00 */
[----:B------:R-:W-:Y:S05]  /*fe60*/  RET.REL.NODEC R4 `(_ZN7cutlass13device_kernelIN5flash19enable_sm80_to_sm89INS1_16FlashAttnBwdSm80INS1_25CollectiveMainloopBwdSm80ILi2ELi2EN4cute5tupleIJNS5_1CILi128EEES8_NS7_ILi64EEEEEENS_10bfloat16_tEfNS_4arch4Sm80ELb1ELb0ELb1ELb0ELb1ELb0ELb0ELb0ELi2ELi4ELi4ELi4ELb0EEENS1_24CollectiveEpilogueBwdGQAISA_fSD_Li256ELb0ELb1EEENS1_25SingleTileBwdLPTSchedulerILb0ELi128ELb1EEEEEEEEEvNT_6ParamsE) ;  /* 0xffff019004007950 */ /* 0x000fea0003c3ffff */
        .type           $_ZN7cutlass13device_kernelIN5flash19enable_sm80_to_sm89INS1_16FlashAttnBwdSm80INS1_25CollectiveMainloopBwdSm80ILi2ELi2EN4cute5tupleIJNS5_1CILi128EEES8_NS7_ILi64EEEEEENS_10bfloat16_tEfNS_4arch4Sm80ELb1ELb0ELb1ELb0ELb1ELb0ELb0ELb0ELi2ELi4ELi4ELi4ELb0EEENS1_24CollectiveEpilogueBwdGQAISA_fSD_Li256ELb0ELb1EEENS1_25SingleTileBwdLPTSchedulerILb0ELi128ELb1EEEEEEEEEvNT_6ParamsE$_ZZN4cuteplIJNS_1CILi0EEES2_EJiS2_EEEDaRKNS_15ArithmeticTupleIJDpT_EEERKNS3_IJDpT0_EEEENKUlDpRKT_E_clIJiS2_EEEDaSH_,@function
        .size           $_ZN7cutlass13device_kernelIN5flash19enable_sm80_to_sm89INS1_16FlashAttnBwdSm80INS1_25CollectiveMainloopBwdSm80ILi2ELi2EN4cute5tupleIJNS5_1CILi128EEES8_NS7_ILi64EEEEEENS_10bfloat16_tEfNS_4arch4Sm80ELb1ELb0ELb1ELb0ELb1ELb0ELb0ELb0ELi2ELi4ELi4ELi4ELb0EEENS1_24CollectiveEpilogueBwdGQAISA_fSD_Li256ELb0ELb1EEENS1_25SingleTileBwdLPTSchedulerILb0ELi128ELb1EEEEEEEEEvNT_6ParamsE$_ZZN4cuteplIJNS_1CILi0EEES2_EJiS2_EEEDaRKNS_15ArithmeticTupleIJDpT_EEERKNS3_IJDpT0_EEEENKUlDpRKT_E_clIJiS2_EEEDaSH_,($_ZN7cutlass13device_kernelIN5flash19enable_sm80_to_sm89INS1_16FlashAttnBwdSm80INS1_25CollectiveMainloopBwdSm80ILi2ELi2EN4cute5tupleIJNS5_1CILi128EEES8_NS7_ILi64EEEEEENS_10bfloat16_tEfNS_4arch4Sm80ELb1ELb0ELb1ELb0ELb1ELb0ELb0ELb0ELi2ELi4ELi4ELi4ELb0EEENS1_24CollectiveEpilogueBwdGQAISA_fSD_Li256ELb0ELb1EEENS1_25SingleTileBwdLPTSchedulerILb0ELi128ELb1EEEEEEEEEvNT_6ParamsE$_ZZN4cuteplIJNS_1CILi0EEES2_EJiiEEEDaRKNS_15ArithmeticTupleIJDpT_EEERKNS3_IJDpT0_EEEENKUlDpRKT_E_clIJiiEEEDaSH_ - $_ZN7cutlass13device_kernelIN5flash19enable_sm80_to_sm89INS1_16FlashAttnBwdSm80INS1_25CollectiveMainloopBwdSm80ILi2ELi2EN4cute5tupleIJNS5_1CILi128EEES8_NS7_ILi64EEEEEENS_10bfloat16_tEfNS_4arch4Sm80ELb1ELb0ELb1ELb0ELb1ELb0ELb0ELb0ELi2ELi4ELi4ELi4ELb0EEENS1_24CollectiveEpilogueBwdGQAISA_fSD_Li256ELb0ELb1EEENS1_25SingleTileBwdLPTSchedulerILb0ELi128ELb1EEEEEEEEEvNT_6ParamsE$_ZZN4cuteplIJNS_1CILi0EEES2_EJiS2_EEEDaRKNS_15ArithmeticTupleIJDpT_EEERKNS3_IJDpT0_EEEENKUlDpRKT_E_clIJiS2_EEEDaSH_)
$_ZN7cutlass13device_kernelIN5flash19enable_sm80_to_sm89INS1_16FlashAttnBwdSm80INS1_25CollectiveMainloopBwdSm80ILi2ELi2EN4cute5tupleIJNS5_1CILi128EEES8_NS7_ILi64EEEEEENS_10bfloat16_tEfNS_4arch4Sm80ELb1ELb0ELb1ELb0ELb1ELb0ELb0ELb0ELi2ELi4ELi4ELi4ELb0EEENS1_24CollectiveEpilogueBwdGQAISA_fSD_Li256ELb0ELb1EEENS1_25SingleTileBwdLPTSchedulerILb0ELi128ELb1EEEEEEEEEvNT_6ParamsE$_ZZN4cuteplIJNS_1CILi0EEES2_EJiS2_EEEDaRKNS_15ArithmeticTupleIJDpT_EEERKNS3_IJDpT0_EEEENKUlDpRKT_E_clIJiS2_EEEDaSH_:
[----:B------:R-:W-:Y:S02]  /*fe70*/  IADD3 R2, R1, 0x16a8, RZ ;  /* 0x000016a801027810 */ /* 0x000fe40007ffe0ff */
[----:B------:R-:W-:Y:S02]  /*fe80*/  MOV R10, 0xfeb0 ;  /* 0x0000feb0000a7802 */ /* 0x000fe40000000f00 */
[----:B------:R-:W-:Y:S02]  /*fe90*/  IADD3 R2, R2, c[0x0][0x20], RZ ;  /* 0x0000080002027a10 */ /* 0x000fe40007ffe0ff */
[----:B------:R-:W-:Y:S05]  /*fea0*/  CALL.REL.NOINC `($_ZN7cutlass13device_kernelIN5flash19enable_sm80_to_sm89INS1_16FlashAttnBwdSm80INS1_25CollectiveMainloopBwdSm80ILi2ELi2EN4cute5tupleIJNS5_1CILi128EEES8_NS7_ILi64EEEEEENS_10bfloat16_tEfNS_4arch4Sm80ELb1ELb0ELb1ELb0ELb1ELb0ELb0ELb0ELi2ELi4ELi4ELi4ELb0EEENS1_24CollectiveEpilogueBwdGQAISA_fSD_Li256ELb0ELb1EEENS1_25SingleTileBwdLPTSchedulerILb0ELi128ELb1EEEEEEEEEvNT_6ParamsE$_ZN4cute5tupleIJiNS_1CILi0EEEEEC2ERKiRKS2_) ;  /* 0xffffb00000007944 */ /* 0x000fea0003c3ffff */
[----:B------:R2:W5:Y:S01]  /*feb0*/  LDL R27, [R1+0x16a8] ;  /* 0x0016a800011b7983 */ /* 0x0005620000100800 */
[----:B------:R-:W-:-:S04]  /*fec0*/  MOV R5, 0x0 ;  /* 0x0000000000057802 */ /* 0x000fc80000000f00 */
[----:B------:R-:W-:Y:S05]  /*fed0*/  RET.REL.NODEC R4 `(_ZN7cutlass13device_kernelIN5flash19enable_sm80_to_sm89INS1_16FlashAttnBwdSm80INS1_25CollectiveMainloopBwdSm80ILi2ELi2EN4cute5tupleIJNS5_1CILi128EEES8_NS7_ILi64EEEEEENS_10bfloat16_tEfNS_4arch4Sm80ELb1ELb0ELb1ELb0ELb1ELb0ELb0ELb0ELi2ELi4ELi4ELi4ELb0EEENS1_24CollectiveEpilogueBwdGQAISA_fSD_Li256ELb0ELb1EEENS1_25SingleTileBwdLPTSchedulerILb0ELi128ELb1EEEEEEEEEvNT_6ParamsE) ;  /* 0xffff012004007950 */ /* 0x000fea0003c3ffff */
        .type           $_ZN7cutlass13device_kernelIN5flash19enable_sm80_to_sm89INS1_16FlashAttnBwdSm80INS1_25CollectiveMainloopBwdSm80ILi2ELi2EN4cute5tupleIJNS5_1CILi128EEES8_NS7_ILi64EEEEEENS_10bfloat16_tEfNS_4arch4Sm80ELb1ELb0ELb1ELb0ELb1ELb0ELb0ELb0ELi2ELi4ELi4ELi4ELb0EEENS1_24CollectiveEpilogueBwdGQAISA_fSD_Li256ELb0ELb1EEENS1_25SingleTileBwdLPTSchedulerILb0ELi128ELb1EEEEEEEEEvNT_6ParamsE$_ZZN4cuteplIJNS_1CILi0EEES2_EJiiEEEDaRKNS_15ArithmeticTupleIJDpT_EEERKNS3_IJDpT0_EEEENKUlDpRKT_E_clIJiiEEEDaSH_,@function
        .size           $_ZN7cutlass13device_kernelIN5flash19enable_sm80_to_sm89INS1_16FlashAttnBwdSm80INS1_25CollectiveMainloopBwdSm80ILi2ELi2EN4cute5tupleIJNS5_1CILi128EEES8_NS7_ILi64EEEEEENS_10bfloat16_tEfNS_4arch4Sm80ELb1ELb0ELb1ELb0ELb1ELb0ELb0ELb0ELi2ELi4ELi4ELi4ELb0EEENS1_24CollectiveEpilogueBwdGQAISA_fSD_Li256ELb0ELb1EEENS1_25SingleTileBwdLPTSchedulerILb0ELi128ELb1EEEEEEEEEvNT_6ParamsE$_ZZN4cuteplIJNS_1CILi0EEES2_EJiiEEEDaRKNS_15ArithmeticTupleIJDpT_EEERKNS3_IJDpT0_EEEENKUlDpRKT_E_clIJiiEEEDaSH_,($_ZN7cutlass13device_kernelIN5flash19enable_sm80_to_sm89INS1_16FlashAttnBwdSm80INS1_25CollectiveMainloopBwdSm80ILi2ELi2EN4cute5tupleIJNS5_1CILi128EEES8_NS7_ILi64EEEEEENS_10bfloat16_tEfNS_4arch4Sm80ELb1ELb0ELb1ELb0ELb1ELb0ELb0ELb0ELi2ELi4ELi4ELi4ELb0EEENS1_24CollectiveEpilogueBwdGQAISA_fSD_Li256ELb0ELb1EEENS1_25SingleTileBwdLPTSchedulerILb0ELi128ELb1EEEEEEEEEvNT_6ParamsE$_ZZN4cuteplIJNS_1CILi0EEEiEJS2_iEEEDaRKNS_15ArithmeticTupleIJDpT_EEERKNS3_IJDpT0_EEEENKUlDpRKT_E_clIJS2_iEEEDaSH_ - $_ZN7cutlass13device_kernelIN5flash19enable_sm80_to_sm89INS1_16FlashAttnBwdSm80INS1_25CollectiveMainloopBwdSm80ILi2ELi2EN4cute5tupleIJNS5_1CILi128EEES8_NS7_ILi64EEEEEENS_10bfloat16_tEfNS_4arch4Sm80ELb1ELb0ELb1ELb0ELb1ELb0ELb0ELb0ELi2ELi4ELi4ELi4ELb0EEENS1_24CollectiveEpilogueBwdGQAISA_fSD_Li256ELb0ELb1EEENS1_25SingleTileBwdLPTSchedulerILb0ELi128ELb1EEEEEEEEEvNT_6ParamsE$_ZZN4cuteplIJNS_1CILi0EEES2_EJiiEEEDaRKNS_15ArithmeticTupleIJDpT_EEERKNS3_IJDpT0_EEEENKUlDpRKT_E_clIJiiEEEDaSH_)
$_ZN7cutlass13device_kernelIN5flash19enable_sm80_to_sm89INS1_16FlashAttnBwdSm80INS1_25CollectiveMainloopBwdSm80ILi2ELi2EN4cute5tupleIJNS5_1CILi128EEES8_NS7_ILi64EEEEEENS_10bfloat16_tEfNS_4arch4Sm80ELb1ELb0ELb1ELb0ELb1ELb0ELb0ELb0ELi2ELi4ELi4ELi4ELb0EEENS1_24CollectiveEpilogueBwdGQAISA_fSD_Li256ELb0ELb1EEENS1_25SingleTileBwdLPTSchedulerILb0ELi128ELb1EEEEEEEEEvNT_6ParamsE$_ZZN4cuteplIJNS_1CILi0EEES2_EJiiEEEDaRKNS_15ArithmeticTupleIJDpT_EEERKNS3_IJDpT0_EEEENKUlDpRKT_E_clIJiiEEEDaSH_:
        /* <DEDUP_REMOVED lines=8> */
        .type           $_ZN7cutlass13device_kernelIN5flash19enable_sm80_to_sm89INS1_16FlashAttnBwdSm80INS1_25CollectiveMainloopBwdSm80ILi2ELi2EN4cute5tupleIJNS5_1CILi128EEES8_NS7_ILi64EEEEEENS_10bfloat16_tEfNS_4arch4Sm80ELb1ELb0ELb1ELb0ELb1ELb0ELb0ELb0ELi2ELi4ELi4ELi4ELb0EEENS1_24CollectiveEpilogueBwdGQAISA_fSD_Li256ELb0ELb1EEENS1_25SingleTileBwdLPTSchedulerILb0ELi128ELb1EEEEEEEEEvNT_6ParamsE$_ZZN4cuteplIJNS_1CILi0EEEiEJS2_iEEEDaRKNS_15ArithmeticTupleIJDpT_EEERKNS3_IJDpT0_EEEENKUlDpRKT_E_clIJS2_iEEEDaSH_,@function
        .size           $_ZN7cutlass13device_kernelIN5flash19enable_sm80_to_sm89INS1_16FlashAttnBwdSm80INS1_25CollectiveMainloopBwdSm80ILi2ELi2EN4cute5tupleIJNS5_1CILi128EEES8_NS7_ILi64EEEEEENS_10bfloat16_tEfNS_4arch4Sm80ELb1ELb0ELb1ELb0ELb1ELb0ELb0ELb0ELi2ELi4ELi4ELi4ELb0EEENS1_24CollectiveEpilogueBwdGQAISA_fSD_Li256ELb0ELb1EEENS1_25SingleTileBwdLPTSchedulerILb0ELi128ELb1EEEEEEEEEvNT_6ParamsE$_ZZN4cuteplIJNS_1CILi0EEEiEJS2_iEEEDaRKNS_15ArithmeticTupleIJDpT_EEERKNS3_IJDpT0_EEEENKUlDpRKT_E_clIJS2_iEEEDaSH_,($_ZN7cutlass13device_kernelIN5flash19enable_sm80_to_sm89INS1_16FlashAttnBwdSm80INS1_25CollectiveMainloopBwdSm80ILi2ELi2EN4cute5tupleIJNS5_1CILi128EEES8_NS7_ILi64EEEEEENS_10bfloat16_tEfNS_4arch4Sm80ELb1ELb0ELb1ELb0ELb1ELb0ELb0ELb0ELi2ELi4ELi4ELi4ELb0EEENS1_24CollectiveEpilogueBwdGQAISA_fSD_Li256ELb0ELb1EEENS1_25SingleTileBwdLPTSchedulerILb0ELi128ELb1EEEEEEEEEvNT_6ParamsE$_ZZN4cuteplIJNS_1CILi0EEEiEJiEEEDaRKNS_15ArithmeticTupleIJDpT_EEERKNS3_IJDpT0_EEEENKUlDpRKT_E_clIJiiEEEDaSH_ - $_ZN7cutlass13device_kernelIN5flash19enable_sm80_to_sm89INS1_16FlashAttnBwdSm80INS1_25CollectiveMainloopBwdSm80ILi2ELi2EN4cute5tupleIJNS5_1CILi128EEES8_NS7_ILi64EEEEEENS_10bfloat16_tEfNS_4arch4Sm80ELb1ELb0ELb1ELb0ELb1ELb0ELb0ELb0ELi2ELi4ELi4ELi4ELb0EEENS1_24CollectiveEpilogueBwdGQAISA_fSD_Li256ELb0ELb1EEENS1_25SingleTileBwdLPTSchedulerILb0ELi128ELb1EEEEEEEEEvNT_6ParamsE$_ZZN4cuteplIJNS_1CILi0EEEiEJS2_iEEEDaRKNS_15ArithmeticTupleIJDpT_EEERKNS3_IJDpT0_EEEENKUlDpRKT_E_clIJS2_iEEEDaSH_)
$_ZN7cutlass13device_kernelIN5flash19enable_sm80_to_sm89INS1_16FlashAttnBwdSm80INS1_25CollectiveMainloopBwdSm80ILi2ELi2EN4cute5tupleIJNS5_1CILi128EEES8_NS7_ILi64EEEEEENS_10bfloat16_tEfNS_4arch4Sm80ELb1ELb0ELb1ELb0ELb1ELb0ELb0ELb0ELi2ELi4ELi4ELi4ELb0EEENS1_24CollectiveEpilogueBwdGQAISA_fSD_Li256ELb0ELb1EEENS1_25SingleTileBwdLPTSchedulerILb0ELi128ELb1EEEEEEEEEvNT_6ParamsE$_ZZN4cuteplIJNS_1CILi0EEEiEJS2_iEEEDaRKNS_15ArithmeticTupleIJDpT_EEERKNS3_IJDpT0_EEEENKUlDpRKT_E_clIJS2_iEEEDaSH_:
[----:B------:R-:W-:Y:S02]  /*ff60*/  IADD3 R11, R1, 0x13b8, RZ ;  /* 0x000013b8010b7810 */ /* 0x000fe40007ffe0ff */
[----:B------:R-:W-:Y:S02]  /*ff70*/  MOV R6, 0xffa0 ;  /* 0x0000ffa000067802 */ /* 0x000fe40000000f00 */
[----:B------:R-:W-:Y:S02]  /*ff80*/  IADD3 R11, R11, c[0x0][0x20], RZ ;  /* 0x000008000b0b7a10 */ /* 0x000fe40007ffe0ff */
[----:B------:R-:W-:Y:S05]  /*ff90*/  CALL.REL.NOINC `($_ZN7cutlass13device_kernelIN5flash19enable_sm80_to_sm89INS1_16FlashAttnBwdSm80INS1_25CollectiveMainloopBwdSm80ILi2ELi2EN4cute5tupleIJNS5_1CILi128EEES8_NS7_ILi64EEEEEENS_10bfloat16_tEfNS_4arch4Sm80ELb1ELb0ELb1ELb0ELb1ELb0ELb0ELb0ELi2ELi4ELi4ELi4ELb0EEENS1_24CollectiveEpilogueBwdGQAISA_fSD_Li256ELb0ELb1EEENS1_25SingleTileBwdLPTSchedulerILb0ELi128ELb1EEEEEEEEEvNT_6ParamsE$_ZN4cute5tupleIJNS_1CILi0EEEiEEC2ERKS2_RKi) ;  /* 0xffffadd000007944 */ /* 0x000fea0003c3ffff */
[----:B------:R1:W5:Y:S01]  /*ffa0*/  LDL R3, [R1+0x13b8] ;  /* 0x0013b80001037983 */ /* 0x0003620000100800 */
[----:B------:R-:W-:-:S04]  /*ffb0*/  MOV R11, 0x0 ;  /* 0x00000000000b7802 */ /* 0x000fc80000000f00 */
[----:B------:R-:W-:Y:S05]  /*ffc0*/  RET.REL.NODEC R10 `(_ZN7cutlass13device_kernelIN5flash19enable_sm80_to_sm89INS1_16FlashAttnBwdSm80INS1_25CollectiveMainloopBwdSm80ILi2ELi2EN4cute5tupleIJNS5_1CILi128EEES8_NS7_ILi64EEEEEENS_10bfloat16_tEfNS_4arch4Sm80ELb1ELb0ELb1ELb0ELb1ELb0ELb0ELb0ELi2ELi4ELi4ELi4ELb0EEENS1_24CollectiveEpilogueBwdGQAISA_fSD_Li256ELb0ELb1EEENS1_25SingleTileBwdLPTSchedulerILb0ELi128ELb1EEEEEEEEEvNT_6ParamsE) ;  /* 0xffff00300a007950 */ /* 0x000fea0003c3ffff */
        .type           $_ZN7cutlass13device_kernelIN5flash19enable_sm80_to_sm89INS1_16FlashAttnBwdSm80INS1_25CollectiveMainloopBwdSm80ILi2ELi2EN4cute5tupleIJNS5_1CILi128EEES8_NS7_ILi64EEEEEENS_10bfloat16_tEfNS_4arch4Sm80ELb1ELb0ELb1ELb0ELb1ELb0ELb0ELb0ELi2ELi4ELi4ELi4ELb0EEENS1_24CollectiveEpilogueBwdGQAISA_fSD_Li256ELb0ELb1EEENS1_25SingleTileBwdLPTSchedulerILb0ELi128ELb1EEEEEEEEEvNT_6ParamsE$_ZZN4cuteplIJNS_1CILi0EEEiEJiEEEDaRKNS_15ArithmeticTupleIJDpT_EEERKNS3_IJDpT0_EEEENKUlDpRKT_E_clIJiiEEEDaSH_,@function
        .size           $_ZN7cutlass13device_kernelIN5flash19enable_sm80_to_sm89INS1_16FlashAttnBwdSm80INS1_25CollectiveMainloopBwdSm80ILi2ELi2EN4cute5tupleIJNS5_1CILi128EEES8_NS7_ILi64EEEEEENS_10bfloat16_tEfNS_4arch4Sm80ELb1ELb0ELb1ELb0ELb1ELb0ELb0ELb0ELi2ELi4ELi4ELi4ELb0EEENS1_24CollectiveEpilogueBwdGQAISA_fSD_Li256ELb0ELb1EEENS1_25SingleTileBwdLPTSchedulerILb0ELi128ELb1EEEEEEEEEvNT_6ParamsE$_ZZN4cuteplIJNS_1CILi0EEEiEJiEEEDaRKNS_15ArithmeticTupleIJDpT_EEERKNS3_IJDpT0_EEEENKUlDpRKT_E_clIJiiEEEDaSH_,($_ZN7cutlass13device_kernelIN5flash19enable_sm80_to_sm89INS1_16FlashAttnBwdSm80INS1_25CollectiveMainloopBwdSm80ILi2ELi2EN4cute5tupleIJNS5_1CILi128EEES8_NS7_ILi64EEEEEENS_10bfloat16_tEfNS_4arch4Sm80ELb1ELb0ELb1ELb0ELb1ELb0ELb0ELb0ELi2ELi4ELi4ELi4ELb0EEENS1_24CollectiveEpilogueBwdGQAISA_fSD_Li256ELb0ELb1EEENS1_25SingleTileBwdLPTSchedulerILb0ELi128ELb1EEEEEEEEEvNT_6ParamsE$_ZZN4cuteplIJiEJNS_1CILi0EEEEEEDaRKNS_15ArithmeticTupleIJDpT_EEERKNS3_IJDpT0_EEEENKUlDpRKT_E_clIJiEEEDaSH_ - $_ZN7cutlass13device_kernelIN5flash19enable_sm80_to_sm89INS1_16FlashAttnBwdSm80INS1_25CollectiveMainloopBwdSm80ILi2ELi2EN4cute5tupleIJNS5_1CILi128EEES8_NS7_ILi64EEEEEENS_10bfloat16_tEfNS_4arch4Sm80ELb1ELb0ELb1ELb0ELb1ELb0ELb0ELb0ELi2ELi4ELi4ELi4ELb0EEENS1_24CollectiveEpilogueBwdGQAISA_fSD_Li256ELb0ELb1EEENS1_25SingleTileBwdLPTSchedulerILb0ELi128ELb1EEEEEEEEEvNT_6ParamsE$_ZZN4cuteplIJNS_1CILi0EEEiEJiEEEDaRKNS_15ArithmeticTupleIJDpT_EEERKNS3_IJDpT0_EEEENKUlDpRKT_E_clIJiiEEEDaSH_)
$_ZN7cutlass13device_kernelIN5flash19enable_sm80_to_sm89INS1_16FlashAttnBwdSm80INS1_25CollectiveMainloopBwdSm80ILi2ELi2EN4cute5tupleIJNS5_1CILi128EEES8_NS7_ILi64EEEEEENS_10bfloat16_tEfNS_4arch4Sm80ELb1ELb0ELb1ELb0ELb1ELb0ELb0ELb0ELi2ELi4ELi4ELi4ELb0EEENS1_24CollectiveEpilogueBwdGQAISA_fSD_Li256ELb0ELb1EEENS1_25SingleTileBwdLPTSchedulerILb0ELi128ELb1EEEEEEEEEvNT_6ParamsE$_ZZN4cuteplIJNS_1CILi0EEEiEJiEEEDaRKNS_15ArithmeticTupleIJDpT_EEERKNS3_IJDpT0_EEEENKUlDpRKT_E_clIJiiEEEDaSH_:
[----:B------:R-:W-:Y:S01]  /*ffd0*/  IADD3 R3, R1, 0x13b8, RZ ;  /* 0x000013b801037810 */ /* 0x000fe20007ffe0ff */
[----:B------:R-:W-:Y:S01]  /*ffe0*/  IMAD.MOV.U32 R2, RZ, RZ, R81 ;  /* 0x000000ffff027224 */ /* 0x000fe200078e0051 */
[----:B------:R-:W-:Y:S02]  /*fff0*/  MOV R6, 0x10020 ;  /* 0x0001002000067802 */ /* 0x000fe40000000f00 */
[----:B------:R-:W-:Y:S02]  /*10000*/  IADD3 R3, R3, c[0x0][0x20], RZ ;  /* 0x0000080003037a10 */ /* 0x000fe40007ffe0ff */
[----:B------:R-:W-:Y:S05]  /*10010*/  CALL.REL.NOINC `($_ZN7cutlass13device_kernelIN5flash19enable_sm80_to_sm89INS1_16FlashAttnBwdSm80INS1_25CollectiveMainloopBwdSm80ILi2ELi2EN4cute5tupleIJNS5_1CILi128EEES8_NS7_ILi64EEEEEENS_10bfloat16_tEfNS_4arch4Sm80ELb1ELb0ELb1ELb0ELb1ELb0ELb0ELb0ELi2ELi4ELi4ELi4ELb0EEENS1_24CollectiveEpilogueBwdGQAISA_fSD_Li256ELb0ELb1EEENS1_25SingleTileBwdLPTSchedulerILb0ELi128ELb1EEEEEEEEEvNT_6ParamsE$_ZN4cute5tupleIJiiEEC2ERKiS3_) ;  /* 0xffffaed000007944 */ /* 0x000fea0003c3ffff */
[----:B------:R1:W5:Y:S01]  /*10020*/  LDL.64 R18, [R1+0x13b8] ;  /* 0x0013b80001127983 */ /* 0x0003620000100a00 */
[----:B------:R-:W-:Y:S02]  /*10030*/  MOV R2, R4 ;  /* 0x0000000400027202 */ /* 0x000fe40000000f00 */
[----:B------:R-:W-:-:S04]  /*10040*/  MOV R3, 0x0 ;  /* 0x0000000000037802 */ /* 0x000fc80000000f00 */
[----:B------:R-:W-:Y:S05]  /*10050*/  RET.REL.NODEC R2 `(_ZN7cutlass13device_kernelIN5flash19enable_sm80_to_sm89INS1_16FlashAttnBwdSm80INS1_25CollectiveMainloopBwdSm80ILi2ELi2EN4cute5tupleIJNS5_1CILi128EEES8_NS7_ILi64EEEEEENS_10bfloat16_tEfNS_4arch4Sm80ELb1ELb0ELb1ELb0ELb1ELb0ELb0ELb0ELi2ELi4ELi4ELi4ELb0EEENS1_24CollectiveEpilogueBwdGQAISA_fSD_Li256ELb0ELb1EEENS1_25SingleTileBwdLPTSchedulerILb0ELi128ELb1EEEEEEEEEvNT_6ParamsE) ;  /* 0xfffeffa002007950 */ /* 0x000fea0003c3ffff */
        .type           $_ZN7cutlass13device_kernelIN5flash19enable_sm80_to_sm89INS1_16FlashAttnBwdSm80INS1_25CollectiveMainloopBwdSm80ILi2ELi2EN4cute5tupleIJNS5_1CILi128EEES8_NS7_ILi64EEEEEENS_10bfloat16_tEfNS_4arch4Sm80ELb1ELb0ELb1ELb0ELb1ELb0ELb0ELb0ELi2ELi4ELi4ELi4ELb0EEENS1_24CollectiveEpilogueBwdGQAISA_fSD_Li256ELb0ELb1EEENS1_25SingleTileBwdLPTSchedulerILb0ELi128ELb1EEEEEEEEEvNT_6ParamsE$_ZZN4cuteplIJiEJNS_1CILi0EEEEEEDaRKNS_15ArithmeticTupleIJDpT_EEERKNS3_IJDpT0_EEEENKUlDpRKT_E_clIJiEEEDaSH_,@function
        .size           $_ZN7cutlass13device_kernelIN5flash19enable_sm80_to_sm89INS1_16FlashAttnBwdSm80INS1_25CollectiveMainloopBwdSm80ILi2ELi2EN4cute5tupleIJNS5_1CILi128EEES8_NS7_ILi64EEEEEENS_10bfloat16_tEfNS_4arch4Sm80ELb1ELb0ELb1ELb0ELb1ELb0ELb0ELb0ELi2ELi4ELi4ELi4ELb0EEENS1_24CollectiveEpilogueBwdGQAISA_fSD_Li256ELb0ELb1EEENS1_25SingleTileBwdLPTSchedulerILb0ELi128ELb1EEEEEEEEEvNT_6ParamsE$_ZZN4cuteplIJiEJNS_1CILi0EEEEEEDaRKNS_15ArithmeticTupleIJDpT_EEERKNS3_IJDpT0_EEEENKUlDpRKT_E_clIJiEEEDaSH_,($_ZN7cutlass13device_kernelIN5flash19enable_sm80_to_sm89INS1_16FlashAttnBwdSm80INS1_25CollectiveMainloopBwdSm80ILi2ELi2EN4cute5tupleIJNS5_1CILi128EEES8_NS7_ILi64EEEEEENS_10bfloat16_tEfNS_4arch4Sm80ELb1ELb0ELb1ELb0ELb1ELb0ELb0ELb0ELi2ELi4ELi4ELi4ELb0EEENS1_24CollectiveEpilogueBwdGQAISA_fSD_Li256ELb0ELb1EEENS1_25SingleTileBwdLPTSchedulerILb0ELi128ELb1EEEEEEEEEvNT_6ParamsE$_ZZN4cuteplIJiEJNS_1CILi0EEES2_EEEDaRKNS_15ArithmeticTupleIJDpT_EEERKNS3_IJDpT0_EEEENKUlDpRKT_E_clIJiS2_EEEDaSH_ - $_ZN7cutlass13device_kernelIN5flash19enable_sm80_to_sm89INS1_16FlashAttnBwdSm80INS1_25CollectiveMainloopBwdSm80ILi2ELi2EN4cute5tupleIJNS5_1CILi128EEES8_NS7_ILi64EEEEEENS_10bfloat16_tEfNS_4arch4Sm80ELb1ELb0ELb1ELb0ELb1ELb0ELb0ELb0ELi2ELi4ELi4ELi4ELb0EEENS1_24CollectiveEpilogueBwdGQAISA_fSD_Li256ELb0ELb1EEENS1_25SingleTileBwdLPTSchedulerILb0ELi128ELb1EEEEEEEEEvNT_6ParamsE$_ZZN4cuteplIJiEJNS_1CILi0EEEEEEDaRKNS_15ArithmeticTupleIJDpT_EEERKNS3_IJDpT0_EEEENKUlDpRKT_E_clIJiEEEDaSH_)
$_ZN7cutlass13device_kernelIN5flash19enable_sm80_to_sm89INS1_16FlashAttnBwdSm80INS1_25CollectiveMainloopBwdSm80ILi2ELi2EN4cute5tupleIJNS5_1CILi128EEES8_NS7_ILi64EEEEEENS_10bfloat16_tEfNS_4arch4Sm80ELb1ELb0ELb1ELb0ELb1ELb0ELb0ELb0ELi2ELi4ELi4ELi4ELb0EEENS1_24CollectiveEpilogueBwdGQAISA_fSD_Li256ELb0ELb1EEENS1_25SingleTileBwdLPTSchedulerILb0ELi128ELb1EEEEEEEEEvNT_6ParamsE$_ZZN4cuteplIJiEJNS_1CILi0EEEEEEDaRKNS_15ArithmeticTupleIJDpT_EEERKNS3_IJDpT0_EEEENKUlDpRKT_E_clIJiEEEDaSH_:
[----:B------:R-:W-:Y:S02]  /*10060*/  IADD3 R2, R1, 0x16a8, RZ ;  /* 0x000016a801027810 */ /* 0x000fe40007ffe0ff */
[----:B------:R-:W-:Y:S02]  /*10070*/  MOV R10, 0x100a0 ;  /* 0x000100a0000a7802 */ /* 0x000fe40000000f00 */
[----:B------:R-:W-:Y:S02]  /*10080*/  IADD3 R2, R2, c[0x0][0x20], RZ ;  /* 0x0000080002027a10 */ /* 0x000fe40007ffe0ff */
[----:B------:R-:W-:Y:S05]  /*10090*/  CALL.REL.NOINC `($_ZN7cutlass13device_kernelIN5flash19enable_sm80_to_sm89INS1_16FlashAttnBwdSm80INS1_25CollectiveMainloopBwdSm80ILi2ELi2EN4cute5tupleIJNS5_1CILi128EEES8_NS7_ILi64EEEEEENS_10bfloat16_tEfNS_4arch4Sm80ELb1ELb0ELb1ELb0ELb1ELb0ELb0ELb0ELi2ELi4ELi4ELi4ELb0EEENS1_24CollectiveEpilogueBwdGQAISA_fSD_Li256ELb0ELb1EEENS1_25SingleTileBwdLPTSchedulerILb0ELi128ELb1EEEEEEEEEvNT_6ParamsE$_ZN4cute5tupleIJiEEC2ERKi) ;  /* 0xffffadc000007944 */ /* 0x000fea0003c3ffff */
[----:B------:R1:W5:Y:S01]  /*100a0*/  LDL R2, [R1+0x16a8] ;  /* 0x0016a80001027983 */ /* 0x0003620000100800 */
[----:B------:R-:W-:-:S04]  /*100b0*/  MOV R17, 0x0 ;  /* 0x0000000000117802 */ /* 0x000fc80000000f00 */
[----:B------:R-:W-:Y:S05]  /*100c0*/  RET.REL.NODEC R16 `(_ZN7cutlass13device_kernelIN5flash19enable_sm80_to_sm89INS1_16FlashAttnBwdSm80INS1_25CollectiveMainloopBwdSm80ILi2ELi2EN4cute5tupleIJNS5_1CILi128EEES8_NS7_ILi64EEEEEENS_10bfloat16_tEfNS_4arch4Sm80ELb1ELb0ELb1ELb0ELb1ELb0ELb0ELb0ELi2ELi4ELi4ELi4ELb0EEENS1_24CollectiveEpilogueBwdGQAISA_fSD_Li256ELb0ELb1EEENS1_25SingleTileBwdLPTSchedulerILb0ELi128ELb1EEEEEEEEEvNT_6ParamsE) ;  /* 0xfffeff3010007950 */ /* 0x000fea0003c3ffff */
        .type           $_ZN7cutlass13device_kernelIN5flash19enable_sm80_to_sm89INS1_16FlashAttnBwdSm80INS1_25CollectiveMainloopBwdSm80ILi2ELi2EN4cute5tupleIJNS5_1CILi128EEES8_NS7_ILi64EEEEEENS_10bfloat16_tEfNS_4arch4Sm80ELb1ELb0ELb1ELb0ELb1ELb0ELb0ELb0ELi2ELi4ELi4ELi4ELb0EEENS1_24CollectiveEpilogueBwdGQAISA_fSD_Li256ELb0ELb1EEENS1_25SingleTileBwdLPTSchedulerILb0ELi128ELb1EEEEEEEEEvNT_6ParamsE$_ZZN4cuteplIJiEJNS_1CILi0EEES2_EEEDaRKNS_15ArithmeticTupleIJDpT_EEERKNS3_IJDpT0_EEEENKUlDpRKT_E_clIJiS2_EEEDaSH_,@function
        .size           $_ZN7cutlass13device_kernelIN5flash19enable_sm80_to_sm89INS1_16FlashAttnBwdSm80INS1_25CollectiveMainloopBwdSm80ILi2ELi2EN4cute5tupleIJNS5_1CILi128EEES8_NS7_ILi64EEEEEENS_10bfloat16_tEfNS_4arch4Sm80ELb1ELb0ELb1ELb0ELb1ELb0ELb0ELb0ELi2ELi4ELi4ELi4ELb0EEENS1_24CollectiveEpilogueBwdGQAISA_fSD_Li256ELb0ELb1EEENS1_25SingleTileBwdLPTSchedulerILb0ELi128ELb1EEEEEEEEEvNT_6ParamsE$_ZZN4cuteplIJiEJNS_1CILi0EEES2_EEEDaRKNS_15ArithmeticTupleIJDpT_EEERKNS3_IJDpT0_EEEENKUlDpRKT_E_clIJiS2_EEEDaSH_,($_ZN7cutlass13device_kernelIN5flash19enable_sm80_to_sm89INS1_16FlashAttnBwdSm80INS1_25CollectiveMainloopBwdSm80ILi2ELi2EN4cute5tupleIJNS5_1CILi128EEES8_NS7_ILi64EEEEEENS_10bfloat16_tEfNS_4arch4Sm80ELb1ELb0ELb1ELb0ELb1ELb0ELb0ELb0ELi2ELi4ELi4ELi4ELb0EEENS1_24CollectiveEpilogueBwdGQAISA_fSD_Li256ELb0ELb1EEENS1_25SingleTileBwdLPTSchedulerILb0ELi128ELb1EEEEEEEEEvNT_6ParamsE$_ZZN4cuteplIJiEJNS_1CILi0EEEiEEEDaRKNS_15ArithmeticTupleIJDpT_EEERKNS3_IJDpT0_EEEENKUlDpRKT_E_clIJiiEEEDaSH_ - $_ZN7cutlass13device_kernelIN5flash19enable_sm80_to_sm89INS1_16FlashAttnBwdSm80INS1_25CollectiveMainloopBwdSm80ILi2ELi2EN4cute5tupleIJNS5_1CILi128EEES8_NS7_ILi64EEEEEENS_10bfloat16_tEfNS_4arch4Sm80ELb1ELb0ELb1ELb0ELb1ELb0ELb0ELb0ELi2ELi4ELi4ELi4ELb0EEENS1_24CollectiveEpilogueBwdGQAISA_fSD_Li256ELb0ELb1EEENS1_25SingleTileBwdLPTSchedulerILb0ELi128ELb1EEEEEEEEEvNT_6ParamsE$_ZZN4cuteplIJiEJNS_1CILi0EEES2_EEEDaRKNS_15ArithmeticTupleIJDpT_EEERKNS3_IJDpT0_EEEENKUlDpRKT_E_clIJiS2_EEEDaSH_)
$_ZN7cutlass13device_kernelIN5flash19enable_sm80_to_sm89INS1_16FlashAttnBwdSm80INS1_25CollectiveMainloopBwdSm80ILi2ELi2EN4cute5tupleIJNS5_1CILi128EEES8_NS7_ILi64EEEEEENS_10bfloat16_tEfNS_4arch4Sm80ELb1ELb0ELb1ELb0ELb1ELb0ELb0ELb0ELi2ELi4ELi4ELi4ELb0EEENS1_24CollectiveEpilogueBwdGQAISA_fSD_Li256ELb0ELb1EEENS1_25SingleTileBwdLPTSchedulerILb0ELi128ELb1EEEEEEEEEvNT_6ParamsE$_ZZN4cuteplIJiEJNS_1CILi0EEES2_EEEDaRKNS_15ArithmeticTupleIJDpT_EEERKNS3_IJDpT0_EEEENKUlDpRKT_E_clIJiS2_EEEDaSH_:
[----:B------:R-:W-:Y:S02]  /*100d0*/  IADD3 R2, R1, 0x13b8, RZ ;  /* 0x000013b801027810 */ /* 0x000fe40007ffe0ff */
[----:B------:R-:W-:Y:S02]  /*100e0*/  MOV R10, 0x10110 ;  /* 0x00010110000a7802 */ /* 0x000fe40000000f00 */
[----:B------:R-:W-:Y:S02]  /*100f0*/  IADD3 R2, R2, c[0x0][0x20], RZ ;  /* 0x0000080002027a10 */ /* 0x000fe40007ffe0ff */
[----:B------:R-:W-:Y:S05]  /*10100*/  CALL.REL.NOINC `($_ZN7cutlass13device_kernelIN5flash19enable_sm80_to_sm89INS1_16FlashAttnBwdSm80INS1_25CollectiveMainloopBwdSm80ILi2ELi2EN4cute5tupleIJNS5_1CILi128EEES8_NS7_ILi64EEEEEENS_10bfloat16_tEfNS_4arch4Sm80ELb1ELb0ELb1ELb0ELb1ELb0ELb0ELb0ELi2ELi4ELi4ELi4ELb0EEENS1_24CollectiveEpilogueBwdGQAISA_fSD_Li256ELb0ELb1EEENS1_25SingleTileBwdLPTSchedulerILb0ELi128ELb1EEEEEEEEEvNT_6ParamsE$_ZN4cute5tupleIJiNS_1CILi0EEEEEC2ERKiRKS2_) ;  /* 0xffffada000007944 */ /* 0x000fea0003c3ffff */
[----:B-1----:R1:W5:Y:S01]  /*10110*/  LDL R3, [R1+0x13b8] ;  /* 0x0013b80001037983 */ /* 0x0023620000100800 */
[----:B------:R-:W-:-:S04]  /*10120*/  MOV R51, 0x0 ;  /* 0x0000000000337802 */ /* 0x000fc80000000f00 */
[----:B------:R-:W-:Y:S05]  /*10130*/  RET.REL.NODEC R50 `(_ZN7cutlass13device_kernelIN5flash19enable_sm80_to_sm89INS1_16FlashAttnBwdSm80INS1_25CollectiveMainloopBwdSm80ILi2ELi2EN4cute5tupleIJNS5_1CILi128EEES8_NS7_ILi64EEEEEENS_10bfloat16_tEfNS_4arch4Sm80ELb1ELb0ELb1ELb0ELb1ELb0ELb0ELb0ELi2ELi4ELi4ELi4ELb0EEENS1_24CollectiveEpilogueBwdGQAISA_fSD_Li256ELb0ELb1EEENS1_25SingleTileBwdLPTSchedulerILb0ELi128ELb1EEEEEEEEEvNT_6ParamsE) ;  /* 0xfffefec032007950 */ /* 0x000fea0003c3ffff */
        .type           $_ZN7cutlass13device_kernelIN5flash19enable_sm80_to_sm89INS1_16FlashAttnBwdSm80INS1_25CollectiveMainloopBwdSm80ILi2ELi2EN4cute5tupleIJNS5_1CILi128EEES8_NS7_ILi64EEEEEENS_10bfloat16_tEfNS_4arch4Sm80ELb1ELb0ELb1ELb0ELb1ELb0ELb0ELb0ELi2ELi4ELi4ELi4ELb0EEENS1_24CollectiveEpilogueBwdGQAISA_fSD_Li256ELb0ELb1EEENS1_25SingleTileBwdLPTSchedulerILb0ELi128ELb1EEEEEEEEEvNT_6ParamsE$_ZZN4cuteplIJiEJNS_1CILi0EEEiEEEDaRKNS_15ArithmeticTupleIJDpT_EEERKNS3_IJDpT0_EEEENKUlDpRKT_E_clIJiiEEEDaSH_,@function
        .size           $_ZN7cutlass13device_kernelIN5flash19enable_sm80_to_sm89INS1_16FlashAttnBwdSm80INS1_25CollectiveMainloopBwdSm80ILi2ELi2EN4cute5tupleIJNS5_1CILi128EEES8_NS7_ILi64EEEEEENS_10bfloat16_tEfNS_4arch4Sm80ELb1ELb0ELb1ELb0ELb1ELb0ELb0ELb0ELi2ELi4ELi4ELi4ELb0EEENS1_24CollectiveEpilogueBwdGQAISA_fSD_Li256ELb0ELb1EEENS1_25SingleTileBwdLPTSchedulerILb0ELi128ELb1EEEEEEEEEvNT_6ParamsE$_ZZN4cuteplIJiEJNS_1CILi0EEEiEEEDaRKNS_15ArithmeticTupleIJDpT_EEERKNS3_IJDpT0_EEEENKUlDpRKT_E_clIJiiEEEDaSH_,($_ZN7cutlass13device_kernelIN5flash19enable_sm80_to_sm89INS1_16FlashAttnBwdSm80INS1_25CollectiveMainloopBwdSm80ILi2ELi2EN4cute5tupleIJNS5_1CILi128EEES8_NS7_ILi64EEEEEENS_10bfloat16_tEfNS_4arch4Sm80ELb1ELb0ELb1ELb0ELb1ELb0ELb0ELb0ELi2ELi4ELi4ELi4ELb0EEENS1_24CollectiveEpilogueBwdGQAISA_fSD_Li256ELb0ELb1EEENS1_25SingleTileBwdLPTSchedulerILb0ELi128ELb1EEEEEEEEEvNT_6ParamsE$_ZZN4cuteplIJiEJiEEEDaRKNS_15ArithmeticTupleIJDpT_EEERKNS1_IJDpT0_EEEENKUlDpRKT_E_clIJiEEEDaSF_ - $_ZN7cutlass13device_kernelIN5flash19enable_sm80_to_sm89INS1_16FlashAttnBwdSm80INS1_25CollectiveMainloopBwdSm80ILi2ELi2EN4cute5tupleIJNS5_1CILi128EEES8_NS7_ILi64EEEEEENS_10bfloat16_tEfNS_4arch4Sm80ELb1ELb0ELb1ELb0ELb1ELb0ELb0ELb0ELi2ELi4ELi4ELi4ELb0EEENS1_24CollectiveEpilogueBwdGQAISA_fSD_Li256ELb0ELb1EEENS1_25SingleTileBwdLPTSchedulerILb0ELi128ELb1EEEEEEEEEvNT_6ParamsE$_ZZN4cuteplIJiEJNS_1CILi0EEEiEEEDaRKNS_15ArithmeticTupleIJDpT_EEERKNS3_IJDpT0_EEEENKUlDpRKT_E_clIJiiEEEDaSH_)
$_ZN7cutlass13device_kernelIN5flash19enable_sm80_to_sm89INS1_16FlashAttnBwdSm80INS1_25CollectiveMainloopBwdSm80ILi2ELi2EN4cute5tupleIJNS5_1CILi128EEES8_NS7_ILi64EEEEEENS_10bfloat16_tEfNS_4arch4Sm80ELb1ELb0ELb1ELb0ELb1ELb0ELb0ELb0ELi2ELi4ELi4ELi4ELb0EEENS1_24CollectiveEpilogueBwdGQAISA_fSD_Li256ELb0ELb1EEENS1_25SingleTileBwdLPTSchedulerILb0ELi128ELb1EEEEEEEEEvNT_6ParamsE$_ZZN4cuteplIJiEJNS_1CILi0EEEiEEEDaRKNS_15ArithmeticTupleIJDpT_EEERKNS3_IJDpT0_EEEENKUlDpRKT_E_clIJiiEEEDaSH_:
        /* <DEDUP_REMOVED lines=8> */
        .type           $_ZN7cutlass13device_kernelIN5flash19enable_sm80_to_sm89INS1_16FlashAttnBwdSm80INS1_25CollectiveMainloopBwdSm80ILi2ELi2EN4cute5tupleIJNS5_1CILi128EEES8_NS7_ILi64EEEEEENS_10bfloat16_tEfNS_4arch4Sm80ELb1ELb0ELb1ELb0ELb1ELb0ELb0ELb0ELi2ELi4ELi4ELi4ELb0EEENS1_24CollectiveEpilogueBwdGQAISA_fSD_Li256ELb0ELb1EEENS1_25SingleTileBwdLPTSchedulerILb0ELi128ELb1EEEEEEEEEvNT_6ParamsE$_ZZN4cuteplIJiEJiEEEDaRKNS_15ArithmeticTupleIJDpT_EEERKNS1_IJDpT0_EEEENKUlDpRKT_E_clIJiEEEDaSF_,@function
        .size           $_ZN7cutlass13device_kernelIN5flash19enable_sm80_to_sm89INS1_16FlashAttnBwdSm80INS1_25CollectiveMainloopBwdSm80ILi2ELi2EN4cute5tupleIJNS5_1CILi128EEES8_NS7_ILi64EEEEEENS_10bfloat16_tEfNS_4arch4Sm80ELb1ELb0ELb1ELb0ELb1ELb0ELb0ELb0ELi2ELi4ELi4ELi4ELb0EEENS1_24CollectiveEpilogueBwdGQAISA_fSD_Li256ELb0ELb1EEENS1_25SingleTileBwdLPTSchedulerILb0ELi128ELb1EEEEEEEEEvNT_6ParamsE$_ZZN4cuteplIJiEJiEEEDaRKNS_15ArithmeticTupleIJDpT_EEERKNS1_IJDpT0_EEEENKUlDpRKT_E_clIJiEEEDaSF_,($_ZN7cutlass13device_kernelIN5flash19enable_sm80_to_sm89INS1_16FlashAttnBwdSm80INS1_25CollectiveMainloopBwdSm80ILi2ELi2EN4cute5tupleIJNS5_1CILi128EEES8_NS7_ILi64EEEEEENS_10bfloat16_tEfNS_4arch4Sm80ELb1ELb0ELb1ELb0ELb1ELb0ELb0ELb0ELi2ELi4ELi4ELi4ELb0EEENS1_24CollectiveEpilogueBwdGQAISA_fSD_Li256ELb0ELb1EEENS1_25SingleTileBwdLPTSchedulerILb0ELi128ELb1EEEEEEEEEvNT_6ParamsE$_ZZN4cuteplIJiiEJNS_1CILi0EEES2_EEEDaRKNS_15ArithmeticTupleIJDpT_EEERKNS3_IJDpT0_EEEENKUlDpRKT_E_clIJiiEEEDaSH_ - $_ZN7cutlass13device_kernelIN5flash19enable_sm80_to_sm89INS1_16FlashAttnBwdSm80INS1_25CollectiveMainloopBwdSm80ILi2ELi2EN4cute5tupleIJNS5_1CILi128EEES8_NS7_ILi64EEEEEENS_10bfloat16_tEfNS_4arch4Sm80ELb1ELb0ELb1ELb0ELb1ELb0ELb0ELb0ELi2ELi4ELi4ELi4ELb0EEENS1_24CollectiveEpilogueBwdGQAISA_fSD_Li256ELb0ELb1EEENS1_25SingleTileBwdLPTSchedulerILb0ELi128ELb1EEEEEEEEEvNT_6ParamsE$_ZZN4cuteplIJiEJiEEEDaRKNS_15ArithmeticTupleIJDpT_EEERKNS1_IJDpT0_EEEENKUlDpRKT_E_clIJiEEEDaSF_)
$_ZN7cutlass13device_kernelIN5flash19enable_sm80_to_sm89INS1_16FlashAttnBwdSm80INS1_25CollectiveMainloopBwdSm80ILi2ELi2EN4cute5tupleIJNS5_1CILi128EEES8_NS7_ILi64EEEEEENS_10bfloat16_tEfNS_4arch4Sm80ELb1ELb0ELb1ELb0ELb1ELb0ELb0ELb0ELi2ELi4ELi4ELi4ELb0EEENS1_24CollectiveEpilogueBwdGQAISA_fSD_Li256ELb0ELb1EEENS1_25SingleTileBwdLPTSchedulerILb0ELi128ELb1EEEEEEEEEvNT_6ParamsE$_ZZN4cuteplIJiEJiEEEDaRKNS_15ArithmeticTupleIJDpT_EEERKNS1_IJDpT0_EEEENKUlDpRKT_E_clIJiEEEDaSF_:
[----:B------:R-:W-:Y:S02]  /*101c0*/  IADD3 R2, R1, 0x13b8, RZ ;  /* 0x000013b801027810 */ /* 0x000fe40007ffe0ff */
[----:B------:R-:W-:Y:S02]  /*101d0*/  MOV R10, 0x10200 ;  /* 0x00010200000a7802 */ /* 0x000fe40000000f00 */
[----:B------:R-:W-:Y:S02]  /*101e0*/  IADD3 R2, R2, c[0x0][0x20], RZ ;  /* 0x0000080002027a10 */ /* 0x000fe40007ffe0ff */
[----:B------:R-:W-:Y:S05]  /*101f0*/  CALL.REL.NOINC `($_ZN7cutlass13device_kernelIN5flash19enable_sm80_to_sm89INS1_16FlashAttnBwdSm80INS1_25CollectiveMainloopBwdSm80ILi2ELi2EN4cute5tupleIJNS5_1CILi128EEES8_NS7_ILi64EEEEEENS_10bfloat16_tEfNS_4arch4Sm80ELb1ELb0ELb1ELb0ELb1ELb0ELb0ELb0ELi2ELi4ELi4ELi4ELb0EEENS1_24CollectiveEpilogueBwdGQAISA_fSD_Li256ELb0ELb1EEENS1_25SingleTileBwdLPTSchedulerILb0ELi128ELb1EEEEEEEEEvNT_6ParamsE$_ZN4cute5tupleIJiEEC2ERKi) ;  /* 0xffffac6000007944 */ /* 0x000fea0003c3ffff */
[----:B------:R1:W5:Y:S01]  /*10200*/  LDL R3, [R1+0x13b8] ;  /* 0x0013b80001037983 */ /* 0x0003620000100800 */
[----:B------:R-:W-:Y:S02]  /*10210*/  MOV R8, R6 ;  /* 0x0000000600087202 */ /* 0x000fe40000000f00 */
[----:B------:R-:W-:-:S04]  /*10220*/  MOV R9, 0x0 ;  /* 0x0000000000097802 */ /* 0x000fc80000000f00 */
[----:B------:R-:W-:Y:S05]  /*10230*/  RET.REL.NODEC R8 `(_ZN7cutlass13device_kernelIN5flash19enable_sm80_to_sm89INS1_16FlashAttnBwdSm80INS1_25CollectiveMainloopBwdSm80ILi2ELi2EN4cute5tupleIJNS5_1CILi128EEES8_NS7_ILi64EEEEEENS_10bfloat16_tEfNS_4arch4Sm80ELb1ELb0ELb1ELb0ELb1ELb0ELb0ELb0ELi2ELi4ELi4ELi4ELb0EEENS1_24CollectiveEpilogueBwdGQAISA_fSD_Li256ELb0ELb1EEENS1_25SingleTileBwdLPTSchedulerILb0ELi128ELb1EEEEEEEEEvNT_6ParamsE) ;  /* 0xfffefdc008007950 */ /* 0x000fea0003c3ffff */
        .type           $_ZN7cutlass13device_kernelIN5flash19enable_sm80_to_sm89INS1_16FlashAttnBwdSm80INS1_25CollectiveMainloopBwdSm80ILi2ELi2EN4cute5tupleIJNS5_1CILi128EEES8_NS7_ILi64EEEEEENS_10bfloat16_tEfNS_4arch4Sm80ELb1ELb0ELb1ELb0ELb1ELb0ELb0ELb0ELi2ELi4ELi4ELi4ELb0EEENS1_24CollectiveEpilogueBwdGQAISA_fSD_Li256ELb0ELb1EEENS1_25SingleTileBwdLPTSchedulerILb0ELi128ELb1EEEEEEEEEvNT_6ParamsE$_ZZN4cuteplIJiiEJNS_1CILi0EEES2_EEEDaRKNS_15ArithmeticTupleIJDpT_EEERKNS3_IJDpT0_EEEENKUlDpRKT_E_clIJiiEEEDaSH_,@function
        .size           $_ZN7cutlass13device_kernelIN5flash19enable_sm80_to_sm89INS1_16FlashAttnBwdSm80INS1_25CollectiveMainloopBwdSm80ILi2ELi2EN4cute5tupleIJNS5_1CILi128EEES8_NS7_ILi64EEEEEENS_10bfloat16_tEfNS_4arch4Sm80ELb1ELb0ELb1ELb0ELb1ELb0ELb0ELb0ELi2ELi4ELi4ELi4ELb0EEENS1_24CollectiveEpilogueBwdGQAISA_fSD_Li256ELb0ELb1EEENS1_25SingleTileBwdLPTSchedulerILb0ELi128ELb1EEEEEEEEEvNT_6ParamsE$_ZZN4cuteplIJiiEJNS_1CILi0EEES2_EEEDaRKNS_15ArithmeticTupleIJDpT_EEERKNS3_IJDpT0_EEEENKUlDpRKT_E_clIJiiEEEDaSH_,($_ZN7cutlass13device_kernelIN5flash19enable_sm80_to_sm89INS1_16FlashAttnBwdSm80INS1_25CollectiveMainloopBwdSm80ILi2ELi2EN4cute5tupleIJNS5_1CILi128EEES8_NS7_ILi64EEEEEENS_10bfloat16_tEfNS_4arch4Sm80ELb1ELb0ELb1ELb0ELb1ELb0ELb0ELb0ELi2ELi4ELi4ELi4ELb0EEENS1_24CollectiveEpilogueBwdGQAISA_fSD_Li256ELb0ELb1EEENS1_25SingleTileBwdLPTSchedulerILb0ELi128ELb1EEEEEEEEEvNT_6ParamsE$_ZZN4cuteplIJiiEJiNS_1CILi0EEEEEEDaRKNS_15ArithmeticTupleIJDpT_EEERKNS3_IJDpT0_EEEENKUlDpRKT_E_clIJiiEEEDaSH_ - $_ZN7cutlass13device_kernelIN5flash19enable_sm80_to_sm89INS1_16FlashAttnBwdSm80INS1_25CollectiveMainloopBwdSm80ILi2ELi2EN4cute5tupleIJNS5_1CILi128EEES8_NS7_ILi64EEEEEENS_10bfloat16_tEfNS_4arch4Sm80ELb1ELb0ELb1ELb0ELb1ELb0ELb0ELb0ELi2ELi4ELi4ELi4ELb0EEENS1_24CollectiveEpilogueBwdGQAISA_fSD_Li256ELb0ELb1EEENS1_25SingleTileBwdLPTSchedulerILb0ELi128ELb1EEEEEEEEEvNT_6ParamsE$_ZZN4cuteplIJiiEJNS_1CILi0EEES2_EEEDaRKNS_15ArithmeticTupleIJDpT_EEERKNS3_IJDpT0_EEEENKUlDpRKT_E_clIJiiEEEDaSH_)
$_ZN7cutlass13device_kernelIN5flash19enable_sm80_to_sm89INS1_16FlashAttnBwdSm80INS1_25CollectiveMainloopBwdSm80ILi2ELi2EN4cute5tupleIJNS5_1CILi128EEES8_NS7_ILi64EEEEEENS_10bfloat16_tEfNS_4arch4Sm80ELb1ELb0ELb1ELb0ELb1ELb0ELb0ELb0ELi2ELi4ELi4ELi4ELb0EEENS1_24CollectiveEpilogueBwdGQAISA_fSD_Li256ELb0ELb1EEENS1_25SingleTileBwdLPTSchedulerILb0ELi128ELb1EEEEEEEEEvNT_6ParamsE$_ZZN4cuteplIJiiEJNS_1CILi0EEES2_EEEDaRKNS_15ArithmeticTupleIJDpT_EEERKNS3_IJDpT0_EEEENKUlDpRKT_E_clIJiiEEEDaSH_:
[----:B------:R-:W-:Y:S01]  /*10240*/  IADD3 R3, R1, 0x16a8, RZ ;  /* 0x000016a801037810 */ /* 0x000fe20007ffe0ff */
[----:B------:R-:W-:Y:S01]  /*10250*/  IMAD.MOV.U32 R10, RZ, RZ, R4 ;  /* 0x000000ffff0a7224 */ /* 0x000fe200078e0004 */
[----:B------:R-:W-:Y:S01]  /*10260*/  MOV R6, 0x102a0 ;  /* 0x000102a000067802 */ /* 0x000fe20000000f00 */
[----:B------:R-:W-:Y:S01]  /*10270*/  IMAD.MOV.U32 R2, RZ, RZ, R81 ;  /* 0x000000ffff027224 */ /* 0x000fe200078e0051 */
[----:B------:R-:W-:Y:S02]  /*10280*/  IADD3 R3, R3, c[0x0][0x20], RZ ;  /* 0x0000080003037a10 */ /* 0x000fe40007ffe0ff */
[----:B------:R-:W-:Y:S05]  /*10290*/  CALL.REL.NOINC `($_ZN7cutlass13device_kernelIN5flash19enable_sm80_to_sm89INS1_16FlashAttnBwdSm80INS1_25CollectiveMainloopBwdSm80ILi2ELi2EN4cute5tupleIJNS5_1CILi128EEES8_NS7_ILi64EEEEEENS_10bfloat16_tEfNS_4arch4Sm80ELb1ELb0ELb1ELb0ELb1ELb0ELb0ELb0ELi2ELi4ELi4ELi4ELb0EEENS1_24CollectiveEpilogueBwdGQAISA_fSD_Li256ELb0ELb1EEENS1_25SingleTileBwdLPTSchedulerILb0ELi128ELb1EEEEEEEEEvNT_6ParamsE$_ZN4cute5tupleIJiiEEC2ERKiS3_) ;  /* 0xffffac5000007944 */ /* 0x000fea0003c3ffff */
[----:B------:R1:W5:Y:S01]  /*102a0*/  LDL.64 R2, [R1+0x16a8] ;  /* 0x0016a80001027983 */ /* 0x0003620000100a00 */
[----:B------:R-:W-:-:S04]  /*102b0*/  MOV R79, 0x0 ;  /* 0x00000000004f7802 */ /* 0x000fc80000000f00 */
[----:B------:R-:W-:Y:S05]  /*102c0*/  RET.REL.NODEC R78 `(_ZN7cutlass13device_kernelIN5flash19enable_sm80_to_sm89INS1_16FlashAttnBwdSm80INS1_25CollectiveMainloopBwdSm80ILi2ELi2EN4cute5tupleIJNS5_1CILi128EEES8_NS7_ILi64EEEEEENS_10bfloat16_tEfNS_4arch4Sm80ELb1ELb0ELb1ELb0ELb1ELb0ELb0ELb0ELi2ELi4ELi4ELi4ELb0EEENS1_24CollectiveEpilogueBwdGQAISA_fSD_Li256ELb0ELb1EEENS1_25SingleTileBwdLPTSchedulerILb0ELi128ELb1EEEEEEEEEvNT_6ParamsE) ;  /* 0xfffefd304e007950 */ /* 0x000fea0003c3ffff */
        .type           $_ZN7cutlass13device_kernelIN5flash19enable_sm80_to_sm89INS1_16FlashAttnBwdSm80INS1_25CollectiveMainloopBwdSm80ILi2ELi2EN4cute5tupleIJNS5_1CILi128EEES8_NS7_ILi64EEEEEENS_10bfloat16_tEfNS_4arch4Sm80ELb1ELb0ELb1ELb0ELb1ELb0ELb0ELb0ELi2ELi4ELi4ELi4ELb0EEENS1_24CollectiveEpilogueBwdGQAISA_fSD_Li256ELb0ELb1EEENS1_25SingleTileBwdLPTSchedulerILb0ELi128ELb1EEEEEEEEEvNT_6ParamsE$_ZZN4cuteplIJiiEJiNS_1CILi0EEEEEEDaRKNS_15ArithmeticTupleIJDpT_EEERKNS3_IJDpT0_EEEENKUlDpRKT_E_clIJiiEEEDaSH_,@function
        .size           $_ZN7cutlass13device_kernelIN5flash19enable_sm80_to_sm89INS1_16FlashAttnBwdSm80INS1_25CollectiveMainloopBwdSm80ILi2ELi2EN4cute5tupleIJNS5_1CILi128EEES8_NS7_ILi64EEEEEENS_10bfloat16_tEfNS_4arch4Sm80ELb1ELb0ELb1ELb0ELb1ELb0ELb0ELb0ELi2ELi4ELi4ELi4ELb0EEENS1_24CollectiveEpilogueBwdGQAISA_fSD_Li256ELb0ELb1EEENS1_25SingleTileBwdLPTSchedulerILb0ELi128ELb1EEEEEEEEEvNT_6ParamsE$_ZZN4cuteplIJiiEJiNS_1CILi0EEEEEEDaRKNS_15ArithmeticTupleIJDpT_EEERKNS3_IJDpT0_EEEENKUlDpRKT_E_clIJiiEEEDaSH_,($_ZN7cutlass13device_kernelIN5flash19enable_sm80_to_sm89INS1_16FlashAttnBwdSm80INS1_25CollectiveMainloopBwdSm80ILi2ELi2EN4cute5tupleIJNS5_1CILi128EEES8_NS7_ILi64EEEEEENS_10bfloat16_tEfNS_4arch4Sm80ELb1ELb0ELb1ELb0ELb1ELb0ELb0ELb0ELi2ELi4ELi4ELi4ELb0EEENS1_24CollectiveEpilogueBwdGQAISA_fSD_Li256ELb0ELb1EEENS1_25SingleTileBwdLPTSchedulerILb0ELi128ELb1EEEEEEEEEvNT_6ParamsE$_ZZN4cuteplIJiiEJiiEEEDaRKNS_15ArithmeticTupleIJDpT_EEERKNS1_IJDpT0_EEEENKUlDpRKT_E_clIJiiEEEDaSF_ - $_ZN7cutlass13device_kernelIN5flash19enable_sm80_to_sm89INS1_16FlashAttnBwdSm80INS1_25CollectiveMainloopBwdSm80ILi2ELi2EN4cute5tupleIJNS5_1CILi128EEES8_NS7_ILi64EEEEEENS_10bfloat16_tEfNS_4arch4Sm80ELb1ELb0ELb1ELb0ELb1ELb0ELb0ELb0ELi2ELi4ELi4ELi4ELb0EEENS1_24CollectiveEpilogueBwdGQAISA_fSD_Li256ELb0ELb1EEENS1_25SingleTileBwdLPTSchedulerILb0ELi128ELb1EEEEEEEEEvNT_6ParamsE$_ZZN4cuteplIJiiEJiNS_1CILi0EEEEEEDaRKNS_15ArithmeticTupleIJDpT_EEERKNS3_IJDpT0_EEEENKUlDpRKT_E_clIJiiEEEDaSH_)
$_ZN7cutlass13device_kernelIN5flash19enable_sm80_to_sm89INS1_16FlashAttnBwdSm80INS1_25CollectiveMainloopBwdSm80ILi2ELi2EN4cute5tupleIJNS5_1CILi128EEES8_NS7_ILi64EEEEEENS_10bfloat16_tEfNS_4arch4Sm80ELb1ELb0ELb1ELb0ELb1ELb0ELb0ELb0ELi2ELi4ELi4ELi4ELb0EEENS1_24CollectiveEpilogueBwdGQAISA_fSD_Li256ELb0ELb1EEENS1_25SingleTileBwdLPTSchedulerILb0ELi128ELb1EEEEEEEEEvNT_6ParamsE$_ZZN4cuteplIJiiEJiNS_1CILi0EEEEEEDaRKNS_15ArithmeticTupleIJDpT_EEERKNS3_IJDpT0_EEEENKUlDpRKT_E_clIJiiEEEDaSH_:
[----:B------:R-:W-:Y:S01]  /*102d0*/  IADD3 R3, R1, 0x13b8, RZ ;  /* 0x000013b801037810 */ /* 0x000fe20007ffe0ff */
[----:B------:R-:W-:Y:S01]  /*102e0*/  IMAD.MOV.U32 R2, RZ, RZ, R81 ;  /* 0x000000ffff027224 */ /* 0x000fe200078e0051 */
[----:B------:R-:W-:Y:S02]  /*102f0*/  MOV R6, 0x10320 ;  /* 0x0001032000067802 */ /* 0x000fe40000000f00 */
[----:B------:R-:W-:Y:S02]  /*10300*/  IADD3 R3, R3, c[0x0][0x20], RZ ;  /* 0x0000080003037a10 */ /* 0x000fe40007ffe0ff */
[----:B------:R-:W-:Y:S05]  /*10310*/  CALL.REL.NOINC `($_ZN7cutlass13device_kernelIN5flash19enable_sm80_to_sm89INS1_16FlashAttnBwdSm80INS1_25CollectiveMainloopBwdSm80ILi2ELi2EN4cute5tupleIJNS5_1CILi128EEES8_NS7_ILi64EEEEEENS_10bfloat16_tEfNS_4arch4Sm80ELb1ELb0ELb1ELb0ELb1ELb0ELb0ELb0ELi2ELi4ELi4ELi4ELb0EEENS1_24CollectiveEpilogueBwdGQAISA_fSD_Li256ELb0ELb1EEENS1_25SingleTileBwdLPTSchedulerILb0ELi128ELb1EEEEEEEEEvNT_6ParamsE$_ZN4cute5tupleIJiiEEC2ERKiS3_) ;  /* 0xffffabd000007944 */ /* 0x000fea0003c3ffff */
[----:B------:R1:W5:Y:S01]  /*10320*/  LDL R2, [R1+0x13b8] ;  /* 0x0013b80001027983 */ /* 0x0003620000100800 */
[----:B------:R-:W-:-:S04]  /*10330*/  MOV R51, 0x0 ;  /* 0x0000000000337802 */ /* 0x000fc80000000f00 */
[----:B------:R-:W-:Y:S05]  /*10340*/  RET.REL.NODEC R50 `(_ZN7cutlass13device_kernelIN5flash19enable_sm80_to_sm89INS1_16FlashAttnBwdSm80INS1_25CollectiveMainloopBwdSm80ILi2ELi2EN4cute5tupleIJNS5_1CILi128EEES8_NS7_ILi64EEEEEENS_10bfloat16_tEfNS_4arch4Sm80ELb1ELb0ELb1ELb0ELb1ELb0ELb0ELb0ELi2ELi4ELi4ELi4ELb0EEENS1_24CollectiveEpilogueBwdGQAISA_fSD_Li256ELb0ELb1EEENS1_25SingleTileBwdLPTSchedulerILb0ELi128ELb1EEEEEEEEEvNT_6ParamsE) ;  /* 0xfffefcb032007950 */ /* 0x000fea0003c3ffff */
        .type           $_ZN7cutlass13device_kernelIN5flash19enable_sm80_to_sm89INS1_16FlashAttnBwdSm80INS1_25CollectiveMainloopBwdSm80ILi2ELi2EN4cute5tupleIJNS5_1CILi128EEES8_NS7_ILi64EEEEEENS_10bfloat16_tEfNS_4arch4Sm80ELb1ELb0ELb1ELb0ELb1ELb0ELb0ELb0ELi2ELi4ELi4ELi4ELb0EEENS1_24CollectiveEpilogueBwdGQAISA_fSD_Li256ELb0ELb1EEENS1_25SingleTileBwdLPTSchedulerILb0ELi128ELb1EEEEEEEEEvNT_6ParamsE$_ZZN4cuteplIJiiEJiiEEEDaRKNS_15ArithmeticTupleIJDpT_EEERKNS1_IJDpT0_EEEENKUlDpRKT_E_clIJiiEEEDaSF_,@function
        .size           $_ZN7cutlass13device_kernelIN5flash19enable_sm80_to_sm89INS1_16FlashAttnBwdSm80INS1_25CollectiveMainloopBwdSm80ILi2ELi2EN4cute5tupleIJNS5_1CILi128EEES8_NS7_ILi64EEEEEENS_10bfloat16_tEfNS_4arch4Sm80ELb1ELb0ELb1ELb0ELb1ELb0ELb0ELb0ELi2ELi4ELi4ELi4ELb0EEENS1_24CollectiveEpilogueBwdGQAISA_fSD_Li256ELb0ELb1EEENS1_25SingleTileBwdLPTSchedulerILb0ELi128ELb1EEEEEEEEEvNT_6ParamsE$_ZZN4cuteplIJiiEJiiEEEDaRKNS_15ArithmeticTupleIJDpT_EEERKNS1_IJDpT0_EEEENKUlDpRKT_E_clIJiiEEEDaSF_,($_ZN7cutlass13device_kernelIN5flash19enable_sm80_to_sm89INS1_16FlashAttnBwdSm80INS1_25CollectiveMainloopBwdSm80ILi2ELi2EN4cute5tupleIJNS5_1CILi128EEES8_NS7_ILi64EEEEEENS_10bfloat16_tEfNS_4arch4Sm80ELb1ELb0ELb1ELb0ELb1ELb0ELb0ELb0ELi2ELi4ELi4ELi4ELb0EEENS1_24CollectiveEpilogueBwdGQAISA_fSD_Li256ELb0ELb1EEENS1_25SingleTileBwdLPTSchedulerILb0ELi128ELb1EEEEEEEEEvNT_6ParamsE$_ZZN5flash25CollectiveMainloopBwdSm80ILi2ELi2EN4cute5tupleIJNS1_1CILi128EEES4_NS3_ILi64EEEEEEN7cutlass10bfloat16_tEfNS7_4arch4Sm80ELb1ELb0ELb1ELb0ELb1ELb0ELb0ELb0ELi2ELi4ELi4ELi4ELb0EE3mmaINS_16FlashAttnBwdSm80ISB_NS_24CollectiveEpilogueBwdGQAIS6_fSA_Li256ELb0ELb1EEENS_25SingleTileBwdLPTSchedulerILb0ELi128ELb1EEEE13SharedStorageENS1_6TensorINS1_11ArrayEngineIfLm32EEENS1_6LayoutINS2_IJNS2_IJNS3_ILi2EEESO_EEESO_NS3_ILi4EEEEEENS2_IJNS2_IJNS3_ILi1EEESO_EEESQ_NS3_ILi8EEEEEEEEEEEEbRKNSB_6ParamsERT0_S12_iNS2_IJiiiEEERT_ENKUlRT_iE_clINSK_INSL_IfLm64EEENSN_INS2_IJSP_SO_SU_EEESV_EEEEEEDaS17_i - $_ZN7cutlass13device_kernelIN5flash19enable_sm80_to_sm89INS1_16FlashAttnBwdSm80INS1_25CollectiveMainloopBwdSm80ILi2ELi2EN4cute5tupleIJNS5_1CILi128EEES8_NS7_ILi64EEEEEENS_10bfloat16_tEfNS_4arch4Sm80ELb1ELb0ELb1ELb0ELb1ELb0ELb0ELb0ELi2ELi4ELi4ELi4ELb0EEENS1_24CollectiveEpilogueBwdGQAISA_fSD_Li256ELb0ELb1EEENS1_25SingleTileBwdLPTSchedulerILb0ELi128ELb1EEEEEEEEEvNT_6ParamsE$_ZZN4cuteplIJiiEJiiEEEDaRKNS_15ArithmeticTupleIJDpT_EEERKNS1_IJDpT0_EEEENKUlDpRKT_E_clIJiiEEEDaSF_)
$_ZN7cutlass13device_kernelIN5flash19enable_sm80_to_sm89INS1_16FlashAttnBwdSm80INS1_25CollectiveMainloopBwdSm80ILi2ELi2EN4cute5tupleIJNS5_1CILi128EEES8_NS7_ILi64EEEEEENS_10bfloat16_tEfNS_4arch4Sm80ELb1ELb0ELb1ELb0ELb1ELb0ELb0ELb0ELi2ELi4ELi4ELi4ELb0EEENS1_24CollectiveEpilogueBwdGQAISA_fSD_Li256ELb0ELb1EEENS1_25SingleTileBwdLPTSchedulerILb0ELi128ELb1EEEEEEEEEvNT_6ParamsE$_ZZN4cuteplIJiiEJiiEEEDaRKNS_15ArithmeticTupleIJDpT_EEERKNS1_IJDpT0_EEEENKUlDpRKT_E_clIJiiEEEDaSF_:
        /* <DEDUP_REMOVED lines=8> */
        .type           $_ZN7cutlass13device_kernelIN5flash19enable_sm80_to_sm89INS1_16FlashAttnBwdSm80INS1_25CollectiveMainloopBwdSm80ILi2ELi2EN4cute5tupleIJNS5_1CILi128EEES8_NS7_ILi64EEEEEENS_10bfloat16_tEfNS_4arch4Sm80ELb1ELb0ELb1ELb0ELb1ELb0ELb0ELb0ELi2ELi4ELi4ELi4ELb0EEENS1_24CollectiveEpilogueBwdGQAISA_fSD_Li256ELb0ELb1EEENS1_25SingleTileBwdLPTSchedulerILb0ELi128ELb1EEEEEEEEEvNT_6ParamsE$_ZZN5flash25CollectiveMainloopBwdSm80ILi2ELi2EN4cute5tupleIJNS1_1CILi128EEES4_NS3_ILi64EEEEEEN7cutlass10bfloat16_tEfNS7_4arch4Sm80ELb1ELb0ELb1ELb0ELb1ELb0ELb0ELb0ELi2ELi4ELi4ELi4ELb0EE3mmaINS_16FlashAttnBwdSm80ISB_NS_24CollectiveEpilogueBwdGQAIS6_fSA_Li256ELb0ELb1EEENS_25SingleTileBwdLPTSchedulerILb0ELi128ELb1EEEE13SharedStorageENS1_6TensorINS1_11ArrayEngineIfLm32EEENS1_6LayoutINS2_IJNS2_IJNS3_ILi2EEESO_EEESO_NS3_ILi4EEEEEENS2_IJNS2_IJNS3_ILi1EEESO_EEESQ_NS3_ILi8EEEEEEEEEEEEbRKNSB_6ParamsERT0_S12_iNS2_IJiiiEEERT_ENKUlRT_iE_clINSK_INSL_IfLm64EEENSN_INS2_IJSP_SO_SU_EEESV_EEEEEEDaS17_i,@function
        .size           $_ZN7cutlass13device_kernelIN5flash19enable_sm80_to_sm89INS1_16FlashAttnBwdSm80INS1_25CollectiveMainloopBwdSm80ILi2ELi2EN4cute5tupleIJNS5_1CILi128EEES8_NS7_ILi64EEEEEENS_10bfloat16_tEfNS_4arch4Sm80ELb1ELb0ELb1ELb0ELb1ELb0ELb0ELb0ELi2ELi4ELi4ELi4ELb0EEENS1_24CollectiveEpilogueBwdGQAISA_fSD_Li256ELb0ELb1EEENS1_25SingleTileBwdLPTSchedulerILb0ELi128ELb1EEEEEEEEEvNT_6ParamsE$_ZZN5flash25CollectiveMainloopBwdSm80ILi2ELi2EN4cute5tupleIJNS1_1CILi128EEES4_NS3_ILi64EEEEEEN7cutlass10bfloat16_tEfNS7_4arch4Sm80ELb1ELb0ELb1ELb0ELb1ELb0ELb0ELb0ELi2ELi4ELi4ELi4ELb0EE3mmaINS_16FlashAttnBwdSm80ISB_NS_24CollectiveEpilogueBwdGQAIS6_fSA_Li256ELb0ELb1EEENS_25SingleTileBwdLPTSchedulerILb0ELi128ELb1EEEE13SharedStorageENS1_6TensorINS1_11ArrayEngineIfLm32EEENS1_6LayoutINS2_IJNS2_IJNS3_ILi2EEESO_EEESO_NS3_ILi4EEEEEENS2_IJNS2_IJNS3_ILi1EEESO_EEESQ_NS3_ILi8EEEEEEEEEEEEbRKNSB_6ParamsERT0_S12_iNS2_IJiiiEEERT_ENKUlRT_iE_clINSK_INSL_IfLm64EEENSN_INS2_IJSP_SO_SU_EEESV_EEEEEEDaS17_i,($_ZN7cutlass13device_kernelIN5flash19enable_sm80_to_sm89INS1_16FlashAttnBwdSm80INS1_25CollectiveMainloopBwdSm80ILi2ELi2EN4cute5tupleIJNS5_1CILi128EEES8_NS7_ILi64EEEEEENS_10bfloat16_tEfNS_4arch4Sm80ELb1ELb0ELb1ELb0ELb1ELb0ELb0ELb0ELi2ELi4ELi4ELi4ELb0EEENS1_24CollectiveEpilogueBwdGQAISA_fSD_Li256ELb0ELb1EEENS1_25SingleTileBwdLPTSchedulerILb0ELi128ELb1EEEEEEEEEvNT_6ParamsE$_ZZN5flash25CollectiveMainloopBwdSm80ILi2ELi2EN4cute5tupleIJNS1_1CILi128EEES4_NS3_ILi64EEEEEEN7cutlass10bfloat16_tEfNS7_4arch4Sm80ELb1ELb0ELb1ELb0ELb1ELb0ELb0ELb0ELi2ELi4ELi4ELi4ELb0EE3mmaINS_16FlashAttnBwdSm80ISB_NS_24CollectiveEpilogueBwdGQAIS6_fSA_Li256ELb0ELb1EEENS_25SingleTileBwdLPTSchedulerILb0ELi128ELb1EEEE13SharedStorageENS1_6TensorINS1_11ArrayEngineIfLm32EEENS1_6LayoutINS2_IJNS2_IJNS3_ILi2EEESO_EEESO_NS3_ILi4EEEEEENS2_IJNS2_IJNS3_ILi1EEESO_EEESQ_NS3_ILi8EEEEEEEEEEEEbRKNSB_6ParamsERT0_S12_iNS2_IJiiiEEERT_ENKUliT_E_clIZSC_ISJ_SX_EbS10_S12_S12_iS13_S15_EUlRS16_iE_EEDaiS16_ - $_ZN7cutlass13device_kernelIN5flash19enable_sm80_to_sm89INS1_16FlashAttnBwdSm80INS1_25CollectiveMainloopBwdSm80ILi2ELi2EN4cute5tupleIJNS5_1CILi128EEES8_NS7_ILi64EEEEEENS_10bfloat16_tEfNS_4arch4Sm80ELb1ELb0ELb1ELb0ELb1ELb0ELb0ELb0ELi2ELi4ELi4ELi4ELb0EEENS1_24CollectiveEpilogueBwdGQAISA_fSD_Li256ELb0ELb1EEENS1_25SingleTileBwdLPTSchedulerILb0ELi128ELb1EEEEEEEEEvNT_6ParamsE$_ZZN5flash25CollectiveMainloopBwdSm80ILi2ELi2EN4cute5tupleIJNS1_1CILi128EEES4_NS3_ILi64EEEEEEN7cutlass10bfloat16_tEfNS7_4arch4Sm80ELb1ELb0ELb1ELb0ELb1ELb0ELb0ELb0ELi2ELi4ELi4ELi4ELb0EE3mmaINS_16FlashAttnBwdSm80ISB_NS_24CollectiveEpilogueBwdGQAIS6_fSA_Li256ELb0ELb1EEENS_25SingleTileBwdLPTSchedulerILb0ELi128ELb1EEEE13SharedStorageENS1_6TensorINS1_11ArrayEngineIfLm32EEENS1_6LayoutINS2_IJNS2_IJNS3_ILi2EEESO_EEESO_NS3_ILi4EEEEEENS2_IJNS2_IJNS3_ILi1EEESO_EEESQ_NS3_ILi8EEEEEEEEEEEEbRKNSB_6ParamsERT0_S12_iNS2_IJiiiEEERT_ENKUlRT_iE_clINSK_INSL_IfLm64EEENSN_INS2_IJSP_SO_SU_EEESV_EEEEEEDaS17_i)
$_ZN7cutlass13device_kernelIN5flash19enable_sm80_to_sm89INS1_16FlashAttnBwdSm80INS1_25CollectiveMainloopBwdSm80ILi2ELi2EN4cute5tupleIJNS5_1CILi128EEES8_NS7_ILi64EEEEEENS_10bfloat16_tEfNS_4arch4Sm80ELb1ELb0ELb1ELb0ELb1ELb0ELb0ELb0ELi2ELi4ELi4ELi4ELb0EEENS1_24CollectiveEpilogueBwdGQAISA_fSD_Li256ELb0ELb1EEENS1_25SingleTileBwdLPTSchedulerILb0ELi128ELb1EEEEEEEEEvNT_6ParamsE$_ZZN5flash25CollectiveMainloopBwdSm80ILi2ELi2EN4cute5tupleIJNS1_1CILi128EEES4_NS3_ILi64EEEEEEN7cutlass10bfloat16_tEfNS7_4arch4Sm80ELb1ELb0ELb1ELb0ELb1ELb0ELb0ELb0ELi2ELi4ELi4ELi4ELb0EE3mmaINS_16FlashAttnBwdSm80ISB_NS_24CollectiveEpilogueBwdGQAIS6_fSA_Li256ELb0ELb1EEENS_25SingleTileBwdLPTSchedulerILb0ELi128ELb1EEEE13SharedStorageENS1_6TensorINS1_11ArrayEngineIfLm32EEENS1_6LayoutINS2_IJNS2_IJNS3_ILi2EEESO_EEESO_NS3_ILi4EEEEEENS2_IJNS2_IJNS3_ILi1EEESO_EEESQ_NS3_ILi8EEEEEEEEEEEEbRKNSB_6ParamsERT0_S12_iNS2_IJiiiEEERT_ENKUlRT_iE_clINSK_INSL_IfLm64EEENSN_INS2_IJSP_SO_SU_EEESV_EEEEEEDaS17_i:
        /* <DEDUP_REMOVED lines=13> */
[----:B-1---5:R-:W-:Y:S05]  /*104a0*/  CALL.REL.NOINC `($_ZN7cutlass13device_kernelIN5flash19enable_sm80_to_sm89INS1_16FlashAttnBwdSm80INS1_25CollectiveMainloopBwdSm80ILi2ELi2EN4cute5tupleIJNS5_1CILi128EEES8_NS7_ILi64EEEEEENS_10bfloat16_tEfNS_4arch4Sm80ELb1ELb0ELb1ELb0ELb1ELb0ELb0ELb0ELi2ELi4ELi4ELi4ELb0EEENS1_24CollectiveEpilogueBwdGQAISA_fSD_Li256ELb0ELb1EEENS1_25SingleTileBwdLPTSchedulerILb0ELi128ELb1EEEEEEEEEvNT_6ParamsE$_ZZN4cute7idx2crdIiNS_5tupleIJNS_1CILi32EEENS2_ILi4EEENS2_ILi2EEENS2_ILi1EEEEEENS1_IJS6_S3_NS2_ILi128EEENS2_ILi0EEEEEEEEDaRKT_RKT0_RKT1_ENKUlRKT_RKT0_E_clIS3_S6_EEDaSM_SP_) ;  /* 0xfffff45000007944 */ /* 0x022fea0003c3ffff */
[----:B------:R-:W-:Y:S02]  /*104b0*/  MOV R4, 0x104d0 ;  /* 0x000104d000047802 */ /* 0x000fe40000000f00 */
[----:B------:R-:W-:Y:S05]  /*104c0*/  CALL.REL.NOINC `($_ZN7cutlass13device_kernelIN5flash19enable_sm80_to_sm89INS1_16FlashAttnBwdSm80INS1_25CollectiveMainloopBwdSm80ILi2ELi2EN4cute5tupleIJNS5_1CILi128EEES8_NS7_ILi64EEEEEENS_10bfloat16_tEfNS_4arch4Sm80ELb1ELb0ELb1ELb0ELb1ELb0ELb0ELb0ELi2ELi4ELi4ELi4ELb0EEENS1_24CollectiveEpilogueBwdGQAISA_fSD_Li256ELb0ELb1EEENS1_25SingleTileBwdLPTSchedulerILb0ELi128ELb1EEEEEEEEEvNT_6ParamsE$_ZZN4cute7idx2crdIiNS_5tupleIJNS_1CILi32EEENS2_ILi4EEENS2_ILi2EEENS2_ILi1EEEEEENS1_IJS6_S3_NS2_ILi128EEENS2_ILi0EEEEEEEEDaRKT_RKT0_RKT1_ENKUlRKT_RKT0_E_clIS4_S3_EEDaSM_SP_) ;  /* 0xfffff49000007944 */ /* 0x000fea0003c3ffff */
[----:B------:R1:W-:Y:S01]  /*104d0*/  STL [R1+0x1388], R6 ;  /* 0x0013880601007387 */ /* 0x0003e20000100800 */
[----:B------:R-:W-:-:S03]  /*104e0*/  MOV R4, 0x10500 ;  /* 0x0001050000047802 */ /* 0x000fc60000000f00 */
[----:B-1----:R-:W-:Y:S05]  /*104f0*/  CALL.REL.NOINC `($_ZN7cutlass13device_kernelIN5flash19enable_sm80_to_sm89INS1_16FlashAttnBwdSm80INS1_25CollectiveMainloopBwdSm80ILi2ELi2EN4cute5tupleIJNS5_1CILi128EEES8_NS7_ILi64EEEEEENS_10bfloat16_tEfNS_4arch4Sm80ELb1ELb0ELb1ELb0ELb1ELb0ELb0ELb0ELi2ELi4ELi4ELi4ELb0EEENS1_24CollectiveEpilogueBwdGQAISA_fSD_Li256ELb0ELb1EEENS1_25SingleTileBwdLPTSchedulerILb0ELi128ELb1EEEEEEEEEvNT_6ParamsE$_ZZN4cute7idx2crdIiNS_5tupleIJNS_1CILi32EEENS2_ILi4EEENS2_ILi2EEENS2_ILi1EEEEEENS1_IJS6_S3_NS2_ILi128EEENS2_ILi0EEEEEEEEDaRKT_RKT0_RKT1_ENKUlRKT_RKT0_E_clIS5_S8_EEDaSM_SP_) ;  /* 0xfffff4f000007944 */ /* 0x002fea0003c3ffff */
[----:B------:R1:W-:Y:S01]  /*10500*/  STL [R1+0x1394], R2 ;  /* 0x0013940201007387 */ /* 0x0003e20000100800 */
[----:B------:R-:W-:-:S03]  /*10510*/  MOV R4, 0x10530 ;  /* 0x0001053000047802 */ /* 0x000fc60000000f00 */
[----:B-1----:R-:W-:Y:S05]  /*10520*/  CALL.REL.NOINC `($_ZN7cutlass13device_kernelIN5flash19enable_sm80_to_sm89INS1_16FlashAttnBwdSm80INS1_25CollectiveMainloopBwdSm80ILi2ELi2EN4cute5tupleIJNS5_1CILi128EEES8_NS7_ILi64EEEEEENS_10bfloat16_tEfNS_4arch4Sm80ELb1ELb0ELb1ELb0ELb1ELb0ELb0ELb0ELi2ELi4ELi4ELi4ELb0EEENS1_24CollectiveEpilogueBwdGQAISA_fSD_Li256ELb0ELb1EEENS1_25SingleTileBwdLPTSchedulerILb0ELi128ELb1EEEEEEEEEvNT_6ParamsE$_ZZN4cute9transformINS_5tupleIJNS_1CILi32EEENS2_ILi4EEENS2_ILi2EEENS2_ILi1EEEEEENS1_IJS6_S3_NS2_ILi128EEENS2_ILi0EEEEEEZNS_7idx2crdIiS7_SA_EEDaRKT_RKT0_RKT1_EUlRKT_RKT0_E_EEDaSE_SH_OSI_ENKUlDpSN_E_clIJiiiS9_EEEDaST_) ;  /* 0xfffff5d000007944 */ /* 0x002fea0003c3ffff */
[----:B------:R-:W-:Y:S02]  /*10530*/  MOV R4, 0x10550 ;  /* 0x0001055000047802 */ /* 0x000fe40000000f00 */
[----:B--2--5:R-:W-:Y:S05]  /*10540*/  CALL.REL.NOINC `($_ZN7cutlass13device_kernelIN5flash19enable_sm80_to_sm89INS1_16FlashAttnBwdSm80INS1_25CollectiveMainloopBwdSm80ILi2ELi2EN4cute5tupleIJNS5_1CILi128EEES8_NS7_ILi64EEEEEENS_10bfloat16_tEfNS_4arch4Sm80ELb1ELb0ELb1ELb0ELb1ELb0ELb0ELb0ELi2ELi4ELi4ELi4ELb0EEENS1_24CollectiveEpilogueBwdGQAISA_fSD_Li256ELb0ELb1EEENS1_25SingleTileBwdLPTSchedulerILb0ELi128ELb1EEEEEEEEEvNT_6ParamsE$_ZZN4cute7crd2crdINS_5tupleIJiiiNS_1CILi0EEEEEENS1_IJNS2_ILi32EEENS2_ILi4EEENS2_ILi2EEENS2_ILi1EEEEEENS1_IJS8_S8_S8_S8_EEEEEDaRKT_RKT0_RKT1_ENKUlRKT_RKT0_RKT1_E_clIiS5_S8_EEDaSM_SP_SS_) ;  /* 0xffffe93000007944 */ /* 0x024fea0003c3ffff */
[----:B------:R-:W-:Y:S02]  /*10550*/  MOV R8, R2 ;  /* 0x0000000200087202 */ /* 0x000fe40000000f00 */
[----:B------:R-:W-:Y:S02]  /*10560*/  MOV R2, 0x10580 ;  /* 0x0001058000027802 */ /* 0x000fe40000000f00 */
[----:B------:R-:W-:Y:S05]  /*10570*/  CALL.REL.NOINC `($_ZN7cutlass13device_kernelIN5flash19enable_sm80_to_sm89INS1_16FlashAttnBwdSm80INS1_25CollectiveMainloopBwdSm80ILi2ELi2EN4cute5tupleIJNS5_1CILi128EEES8_NS7_ILi64EEEEEENS_10bfloat16_tEfNS_4arch4Sm80ELb1ELb0ELb1ELb0ELb1ELb0ELb0ELb0ELi2ELi4ELi4ELi4ELb0EEENS1_24CollectiveEpilogueBwdGQAISA_fSD_Li256ELb0ELb1EEENS1_25SingleTileBwdLPTSchedulerILb0ELi128ELb1EEEEEEEEEvNT_6ParamsE$_ZZN4cute7crd2crdINS_5tupleIJiiiNS_1CILi0EEEEEENS1_IJNS2_ILi32EEENS2_ILi4EEENS2_ILi2EEENS2_ILi1EEEEEENS1_IJS8_S8_S8_S8_EEEEEDaRKT_RKT0_RKT1_ENKUlRKT_RKT0_RKT1_E_clIiS6_S8_EEDaSM_SP_SS_) ;  /* 0xffffe93000007944 */ /* 0x000fea0003c3ffff */
[----:B------:R1:W-:Y:S01]  /*10580*/  STL [R1+0x1388], R3 ;  /* 0x0013880301007387 */ /* 0x0003e20000100800 */
[----:B------:R-:W-:-:S03]  /*10590*/  MOV R2, 0x105b0 ;  /* 0x000105b000027802 */ /* 0x000fc60000000f00 */
[----:B-1----:R-:W-:Y:S05]  /*105a0*/  CALL.REL.NOINC `($_ZN7cutlass13device_kernelIN5flash19enable_sm80_to_sm89INS1_16FlashAttnBwdSm80INS1_25CollectiveMainloopBwdSm80ILi2ELi2EN4cute5tupleIJNS5_1CILi128EEES8_NS7_ILi64EEEEEENS_10bfloat16_tEfNS_4arch4Sm80ELb1ELb0ELb1ELb0ELb1ELb0ELb0ELb0ELi2ELi4ELi4ELi4ELb0EEENS1_24CollectiveEpilogueBwdGQAISA_fSD_Li256ELb0ELb1EEENS1_25SingleTileBwdLPTSchedulerILb0ELi128ELb1EEEEEEEEEvNT_6ParamsE$_ZZN4cute7crd2crdINS_5tupleIJiiiNS_1CILi0EEEEEENS1_IJNS2_ILi32EEENS2_ILi4EEENS2_ILi2EEENS2_ILi1EEEEEENS1_IJS8_S8_S8_S8_EEEEEDaRKT_RKT0_RKT1_ENKUlRKT_RKT0_RKT1_E_clIiS7_S8_EEDaSM_SP_SS_) ;  /* 0xffffe93000007944 */ /* 0x002fea0003c3ffff */
[----:B------:R1:W-:Y:S01]  /*105b0*/  STL [R1+0x1394], R5 ;  /* 0x0013940501007387 */ /* 0x0003e20000100800 */
[----:B------:R-:W-:-:S03]  /*105c0*/  MOV R4, 0x105e0 ;  /* 0x000105e000047802 */ /* 0x000fc60000000f00 */
[----:B-1----:R-:W-:Y:S05]  /*105d0*/  CALL.REL.NOINC `($_ZN7cutlass13device_kernelIN5flash19enable_sm80_to_sm89INS1_16FlashAttnBwdSm80INS1_25CollectiveMainloopBwdSm80ILi2ELi2EN4cute5tupleIJNS5_1CILi128EEES8_NS7_ILi64EEEEEENS_10bfloat16_tEfNS_4arch4Sm80ELb1ELb0ELb1ELb0ELb1ELb0ELb0ELb0ELi2ELi4ELi4ELi4ELb0EEENS1_24CollectiveEpilogueBwdGQAISA_fSD_Li256ELb0ELb1EEENS1_25SingleTileBwdLPTSchedulerILb0ELi128ELb1EEEEEEEEEvNT_6ParamsE$_ZZN4cute9transformINS_5tupleIJiiiNS_1CILi0EEEEEENS1_IJNS2_ILi32EEENS2_ILi4EEENS2_ILi2EEENS2_ILi1EEEEEENS1_IJS8_S8_S8_S8_EEEZNS_7crd2crdIS4_S9_SA_EEDaRKT_RKT0_RKT1_EUlRKT_RKT0_RKT1_E_EEDaSE_SH_SK_OT2_ENKUlDpSN_E_clIJiiiS3_EEEDaSX_) ;  /* 0xfffff6c000007944 */ /* 0x002fea0003c3ffff */
[----:B-----5:R2:W-:Y:S01]  /*105e0*/  STL [R1+0x13a8], R8 ;  /* 0x0013a80801007387 */ /* 0x0205e20000100800 */
[----:B------:R-:W-:Y:S01]  /*105f0*/  IADD3 R46, R7, 0x30, RZ ;  /* 0x00000030072e7810 */ /* 0x000fe20007ffe0ff */
[----:B------:R-:W-:Y:S01]  /*10600*/  IMAD.MOV.U32 R4, RZ, RZ, R2 ;  /* 0x000000ffff047224 */ /* 0x000fe200078e0002 */
[----:B------:R-:W-:Y:S01]  /*10610*/  MOV R6, 0x10660 ;  /* 0x0001066000067802 */ /* 0x000fe20000000f00 */
[----:B------:R2:W-:Y:S01]  /*10620*/  STL.U8 [R1+0x139c], RZ ;  /* 0x00139cff01007387 */ /* 0x0005e20000100000 */
[----:B------:R-:W-:-:S03]  /*10630*/  IMAD.MOV.U32 R47, RZ, RZ, RZ ;  /* 0x000000ffff2f7224 */ /* 0x000fc600078e00ff */
[----:B------:R2:W-:Y:S04]  /*10640*/  STL.64 [R1+0x13a0], R2 ;  /* 0x0013a00201007387 */ /* 0x0005e80000100a00 */
[----:B-12---:R-:W-:Y:S05]  /*10650*/  CALL.REL.NOINC `($_ZN7cutlass13device_kernelIN5flash19enable_sm80_to_sm89INS1_16FlashAttnBwdSm80INS1_25CollectiveMainloopBwdSm80ILi2ELi2EN4cute5tupleIJNS5_1CILi128EEES8_NS7_ILi64EEEEEENS_10bfloat16_tEfNS_4arch4Sm80ELb1ELb0ELb1ELb0ELb1ELb0ELb0ELb0ELi2ELi4ELi4ELi4ELb0EEENS1_24CollectiveEpilogueBwdGQAISA_fSD_Li256ELb0ELb1EEENS1_25SingleTileBwdLPTSchedulerILb0ELi128ELb1EEEEEEEEEvNT_6ParamsE$_ZN4cute3eso3ESOILb1ELb0EJNS_6LayoutINS_5tupleIJNS3_IJNS3_IJNS_1CILi4EEENS4_ILi8EEEEEENS3_IJS5_NS4_ILi2EEEEEEEEENS3_IJNS3_IJS8_S8_EEENS3_IJS8_S6_EEEEEEEEENS3_IJNS3_IJNS3_IJNS_11ScaledBasisIS8_JLi1EEEENSF_INS4_ILi1EEEJLi0EEEEEEENS3_IJNSF_INS4_ILi16EEEJLi0EEEENSF_IS6_JLi1EEEEEEEEEENS3_IJNS3_IJNSF_ISH_JLi1EEEENSF_IS6_JLi0EEEEEEENS3_IJNSF_INS4_ILi64EEEJLi0EEEENSF_ISK_JLi1EEEEEEEEEEEEEEENS_10ViewEngineINS_23ArithmeticTupleIteratorINS_15ArithmeticTupleIJNS4_ILi0EEES12_EEEEEEEEEC2ERKSY_RKS15_) ;  /* 0xffff88a000007944 */ /* 0x006fea0003c3ffff */
[----:B------:R-:W-:Y:S01]  /*10660*/  IMAD.MOV.U32 R10, RZ, RZ, R3 ;  /* 0x000000ffff0a7224 */ /* 0x000fe200078e0003 */
[----:B-1----:R-:W-:Y:S01]  /*10670*/  IADD3 R2, R7, 0x28, RZ ;  /* 0x0000002807027810 */ /* 0x002fe20007ffe0ff */
[----:B------:R-:W-:Y:S01]  /*10680*/  IMAD.MOV.U32 R3, RZ, RZ, R81 ;  /* 0x000000ffff037224 */ /* 0x000fe200078e0051 */
[----:B------:R-:W-:Y:S02]  /*10690*/  MOV R8, 0x106b0 ;  /* 0x000106b000087802 */ /* 0x000fe40000000f00 */
[----:B------:R-:W-:Y:S05]  /*106a0*/  CALL.REL.NOINC `($_ZN7cutlass13device_kernelIN5flash19enable_sm80_to_sm89INS1_16FlashAttnBwdSm80INS1_25CollectiveMainloopBwdSm80ILi2ELi2EN4cute5tupleIJNS5_1CILi128EEES8_NS7_ILi64EEEEEENS_10bfloat16_tEfNS_4arch4Sm80ELb1ELb0ELb1ELb0ELb1ELb0ELb0ELb0ELi2ELi4ELi4ELi4ELb0EEENS1_24CollectiveEpilogueBwdGQAISA_fSD_Li256ELb0ELb1EEENS1_25SingleTileBwdLPTSchedulerILb0ELi128ELb1EEEEEEEEEvNT_6ParamsE$_ZN4cute3eso3ESOILb0ELb0EJiiEEC2ERKiS4_) ;  /* 0xffff635000007944 */ /* 0x000fea0003c3ffff */
[----:B-1----:R-:W2:Y:S01]  /*106b0*/  LDL.64 R2, [R1+0x1388] ;  /* 0x0013880001027983 */ /* 0x002ea20000100a00 */
[----:B------:R-:W-:-:S03]  /*106c0*/  MOV R6, 0x10700 ;  /* 0x0001070000067802 */ /* 0x000fc60000000f00 */
[----:B--2---:R1:W-:Y:S04]  /*106d0*/  STL [R1+0x1394], R2 ;  /* 0x0013940201007387 */ /* 0x0043e80000100800 */
[----:B------:R1:W-:Y:S02]  /*106e0*/  STL [R1+0x1398], R3 ;  /* 0x0013980301007387 */ /* 0x0003e40000100800 */
[----:B-1----:R-:W-:Y:S05]  /*106f0*/  CALL.REL.NOINC `($_ZN7cutlass13device_kernelIN5flash19enable_sm80_to_sm89INS1_16FlashAttnBwdSm80INS1_25CollectiveMainloopBwdSm80ILi2ELi2EN4cute5tupleIJNS5_1CILi128EEES8_NS7_ILi64EEEEEENS_10bfloat16_tEfNS_4arch4Sm80ELb1ELb0ELb1ELb0ELb1ELb0ELb0ELb0ELi2ELi4ELi4ELi4ELb0EEENS1_24CollectiveEpilogueBwdGQAISA_fSD_Li256ELb0ELb1EEENS1_25SingleTileBwdLPTSchedulerILb0ELi128ELb1EEEEEEEEEvNT_6ParamsE$_ZN4cute3eso3ESOILb0ELb0EJiNS_5tupleIJiiEEEEEC2ERKiRKS3_) ;  /* 0xffff626000007944 */ /* 0x002fea0003c3ffff */
[----:B------:R2:W5:Y:S04]  /*10700*/  LDL R5, [R1+0x1390] ;  /* 0x0013900001057983 */ /* 0x0005680000100800 */
[----:B-1----:R2:W5:Y:S01]  /*10710*/  LDL.64 R2, [R1+0x1388] ;  /* 0x0013880001027983 */ /* 0x0025620000100a00 */
[----:B------:R-:W-:-:S03]  /*10720*/  MOV R6, 0x10740 ;  /* 0x0001074000067802 */ /* 0x000fc60000000f00 */
[----:B--2--5:R-:W-:Y:S05]  /*10730*/  CALL.REL.NOINC `($_ZN7cutlass13device_kernelIN5flash19enable_sm80_to_sm89INS1_16FlashAttnBwdSm80INS1_25CollectiveMainloopBwdSm80ILi2ELi2EN4cute5tupleIJNS5_1CILi128EEES8_NS7_ILi64EEEEEENS_10bfloat16_tEfNS_4arch4Sm80ELb1ELb0ELb1ELb0ELb1ELb0ELb0ELb0ELi2ELi4ELi4ELi4ELb0EEENS1_24CollectiveEpilogueBwdGQAISA_fSD_Li256ELb0ELb1EEENS1_25SingleTileBwdLPTSchedulerILb0ELi128ELb1EEEEEEEEEvNT_6ParamsE$_ZN4cute3eso3ESOILb0ELb1EJNS_5tupleIJiNS2_IJiiEEEEEENS2_IJNS_10UnderscoreENS2_IJS5_S5_EEEEEEEEC2ERKS4_RKS7_) ;  /* 0xffff68a000007944 */ /* 0x024fea0003c3ffff */
        /* <DEDUP_REMOVED lines=10> */
[----:B-1---5:R-:W-:Y:S05]  /*107e0*/  CALL.REL.NOINC `($_ZN7cutlass13device_kernelIN5flash19enable_sm80_to_sm89INS1_16FlashAttnBwdSm80INS1_25CollectiveMainloopBwdSm80ILi2ELi2EN4cute5tupleIJNS5_1CILi128EEES8_NS7_ILi64EEEEEENS_10bfloat16_tEfNS_4arch4Sm80ELb1ELb0ELb1ELb0ELb1ELb0ELb0ELb0ELi2ELi4ELi4ELi4ELb0EEENS1_24CollectiveEpilogueBwdGQAISA_fSD_Li256ELb0ELb1EEENS1_25SingleTileBwdLPTSchedulerILb0ELi128ELb1EEEEEEEEEvNT_6ParamsE$_ZN4cute5tupleIJiEEC2ERKi) ;  /* 0xffffa67000007944 */ /* 0x022fea0003c3ffff */
[----:B------:R1:W5:Y:S01]  /*107f0*/  LDL R6, [R1+0x1388] ;  /* 0x0013880001067983 */ /* 0x0003620000100800 */
[----:B------:R-:W-:Y:S01]  /*10800*/  IMAD.MOV.U32 R3, RZ, RZ, R4 ;  /* 0x000000ffff037224 */ /* 0x000fe200078e0004 */
[----:B------:R-:W-:Y:S02]  /*10810*/  MOV R2, R81 ;  /* 0x0000005100027202 */ /* 0x000fe40000000f00 */
        /* <DEDUP_REMOVED lines=9> */
[----:B------:R-:W-:-:S02]  /*108b0*/  MOV R6, 0x108d0 ;  /* 0x000108d000067802 */ /* 0x000fc40000000f00 */
[----:B-1---5:R-:W-:Y:S05]  /*108c0*/  CALL.REL.NOINC `($_ZN7cutlass13device_kernelIN5flash19enable_sm80_to_sm89INS1_16FlashAttnBwdSm80INS1_25CollectiveMainloopBwdSm80ILi2ELi2EN4cute5tupleIJNS5_1CILi128EEES8_NS7_ILi64EEEEEENS_10bfloat16_tEfNS_4arch4Sm80ELb1ELb0ELb1ELb0ELb1ELb0ELb0ELb0ELi2ELi4ELi4ELi4ELb0EEENS1_24CollectiveEpilogueBwdGQAISA_fSD_Li256ELb0ELb1EEENS1_25SingleTileBwdLPTSchedulerILb0ELi128ELb1EEEEEEEEEvNT_6ParamsE$_ZN4cute5tupleIJNS_1CILi0EEEiEEC2ERKS2_RKi) ;  /* 0xffffa4a000007944 */ /* 0x022fea0003c3ffff */
[----:B------:R1:W5:Y:S01]  /*108d0*/  LDL R54, [R1+0x1388] ;  /* 0x0013880001367983 */ /* 0x0003620000100800 */
[----:B------:R-:W-:Y:S01]  /*108e0*/  IMAD.MOV.U32 R3, RZ, RZ, R4 ;  /* 0x000000ffff037224 */ /* 0x000fe200078e0004 */
[----:B------:R-:W-:-:S02]  /*108f0*/  MOV R2, R7 ;  /* 0x0000000700027202 */ /* 0x000fc40000000f00 */
[----:B------:R-:W-:Y:S02]  /*10900*/  MOV R10, 0x10920 ;  /* 0x00010920000a7802 */ /* 0x000fe40000000f00 */
[----:B-1---5:R-:W-:Y:S05]  /*10910*/  CALL.REL.NOINC `($_ZN7cutlass13device_kernelIN5flash19enable_sm80_to_sm89INS1_16FlashAttnBwdSm80INS1_25CollectiveMainloopBwdSm80ILi2ELi2EN4cute5tupleIJNS5_1CILi128EEES8_NS7_ILi64EEEEEENS_10bfloat16_tEfNS_4arch4Sm80ELb1ELb0ELb1ELb0ELb1ELb0ELb0ELb0ELi2ELi4ELi4ELi4ELb0EEENS1_24CollectiveEpilogueBwdGQAISA_fSD_Li256ELb0ELb1EEENS1_25SingleTileBwdLPTSchedulerILb0ELi128ELb1EEEEEEEEEvNT_6ParamsE$_ZN4cute5tupleIJiEEC2ERKi) ;  /* 0xffffa54000007944 */ /* 0x022fea0003c3ffff */
[----:B------:R1:W5:Y:S01]  /*10920*/  LDL R3, [R1+0x1380] ;  /* 0x0013800001037983 */ /* 0x0003620000100800 */
[----:B------:R-:W-:Y:S02]  /*10930*/  MOV R2, R81 ;  /* 0x0000005100027202 */ /* 0x000fe40000000f00 */
[----:B------:R-:W-:Y:S02]  /*10940*/  MOV R10, 0x10960 ;  /* 0x00010960000a7802 */ /* 0x000fe40000000f00 */
[----:B-1---5:R-:W-:Y:S05]  /*10950*/  CALL.REL.NOINC `($_ZN7cutlass13device_kernelIN5flash19enable_sm80_to_sm89INS1_16FlashAttnBwdSm80INS1_25CollectiveMainloopBwdSm80ILi2ELi2EN4cute5tupleIJNS5_1CILi128EEES8_NS7_ILi64EEEEEENS_10bfloat16_tEfNS_4arch4Sm80ELb1ELb0ELb1ELb0ELb1ELb0ELb0ELb0ELi2ELi4ELi4ELi4ELb0EEENS1_24CollectiveEpilogueBwdGQAISA_fSD_Li256ELb0ELb1EEENS1_25SingleTileBwdLPTSchedulerILb0ELi128ELb1EEEEEEEEEvNT_6ParamsE$_ZN4cute5tupleIJiEEC2ERKi) ;  /* 0xffffa50000007944 */ /* 0x022fea0003c3ffff */
[----:B------:R1:W5:Y:S01]  /*10960*/  LDL R3, [R1+0x1388] ;  /* 0x0013880001037983 */ /* 0x0003620000100800 */
[----:B------:R-:W-:Y:S02]  /*10970*/  MOV R2, R81 ;  /* 0x0000005100027202 */ /* 0x000fe40000000f00 */
[----:B------:R-:W-:Y:S02]  /*10980*/  MOV R6, 0x109a0 ;  /* 0x000109a000067802 */ /* 0x000fe40000000f00 */
[----:B-1---5:R-:W-:Y:S05]  /*10990*/  CALL.REL.NOINC `($_ZN7cutlass13device_kernelIN5flash19enable_sm80_to_sm89INS1_16FlashAttnBwdSm80INS1_25CollectiveMainloopBwdSm80ILi2ELi2EN4cute5tupleIJNS5_1CILi128EEES8_NS7_ILi64EEEEEENS_10bfloat16_tEfNS_4arch4Sm80ELb1ELb0ELb1ELb0ELb1ELb0ELb0ELb0ELi2ELi4ELi4ELi4ELb0EEENS1_24CollectiveEpilogueBwdGQAISA_fSD_Li256ELb0ELb1EEENS1_25SingleTileBwdLPTSchedulerILb0ELi128ELb1EEEEEEEEEvNT_6ParamsE$_ZN4cute3eso3ESOILb0ELb1EJiNS_1CILi0EEEEEC2ERKiRKS3_) ;  /* 0xffff685000007944 */ /* 0x022fea0003c3ffff */
[----:B------:R2:W5:Y:S01]  /*109a0*/  LDL R10, [R1+0x1388] ;  /* 0x00138800010a7983 */ /* 0x0005620000100800 */
[----:B------:R-:W-:-:S03]  /*109b0*/  MOV R4, 0x109e0 ;  /* 0x000109e000047802 */ /* 0x000fc60000000f00 */
[----:B------:R2:W-:Y:S04]  /*109c0*/  STL [R1+0x1388], R54 ;  /* 0x0013883601007387 */ /* 0x0005e80000100800 */
[----:B-12--5:R-:W-:Y:S05]  /*109d0*/  CALL.REL.NOINC `($_ZN7cutlass13device_kernelIN5flash19enable_sm80_to_sm89INS1_16FlashAttnBwdSm80INS1_25CollectiveMainloopBwdSm80ILi2ELi2EN4cute5tupleIJNS5_1CILi128EEES8_NS7_ILi64EEEEEENS_10bfloat16_tEfNS_4arch4Sm80ELb1ELb0ELb1ELb0ELb1ELb0ELb0ELb0ELi2ELi4ELi4ELi4ELb0EEENS1_24CollectiveEpilogueBwdGQAISA_fSD_Li256ELb0ELb1EEENS1_25SingleTileBwdLPTSchedulerILb0ELi128ELb1EEEEEEEEEvNT_6ParamsE$_ZZN4cuteplIJNS_1CILi0EEEiEJiEEEDaRKNS_15ArithmeticTupleIJDpT_EEERKNS3_IJDpT0_EEEENKUlDpRKT_E_clIJiiEEEDaSH_) ;  /* 0xfffff5f000007944 */ /* 0x026fea0003c3ffff */
[----:B------:R-:W-:Y:S01]  /*109e0*/  IMAD.SHL.U32 R3, R5, 0x10, RZ ;  /* 0x0000001005037824 */ /* 0x000fe200078e00ff */
[----:B------:R-:W-:Y:S02]  /*109f0*/  MOV R2, R81 ;  /* 0x0000005100027202 */ /* 0x000fe40000000f00 */
[----:B------:R-:W-:Y:S02]  /*10a00*/  MOV R10, 0x10a20 ;  /* 0x00010a20000a7802 */ /* 0x000fe40000000f00 */
[----:B-1---5:R-:W-:Y:S05]  /*10a10*/  CALL.REL.NOINC `($_ZN7cutlass13device_kernelIN5flash19enable_sm80_to_sm89INS1_16FlashAttnBwdSm80INS1_25CollectiveMainloopBwdSm80ILi2ELi2EN4cute5tupleIJNS5_1CILi128EEES8_NS7_ILi64EEEEEENS_10bfloat16_tEfNS_4arch4Sm80ELb1ELb0ELb1ELb0ELb1ELb0ELb0ELb0ELi2ELi4ELi4ELi4ELb0EEENS1_24CollectiveEpilogueBwdGQAISA_fSD_Li256ELb0ELb1EEENS1_25SingleTileBwdLPTSchedulerILb0ELi128ELb1EEEEEEEEEvNT_6ParamsE$_ZN4cute5tupleIJiEEC2ERKi) ;  /* 0xffffa44000007944 */ /* 0x022fea0003c3ffff */
[----:B------:R1:W5:Y:S01]  /*10a20*/  LDL R4, [R1+0x1388] ;  /* 0x0013880001047983 */ /* 0x0003620000100800 */
[----:B------:R-:W-:Y:S01]  /*10a30*/  IMAD.SHL.U32 R3, R52, 0x8, RZ ;  /* 0x0000000834037824 */ /* 0x000fe200078e00ff */
        /* <DEDUP_REMOVED lines=20> */
[----:B-1---5:R-:W-:Y:S05]  /*10b80*/  CALL.REL.NOINC `($_ZN7cutlass13device_kernelIN5flash19enable_sm80_to_sm89INS1_16FlashAttnBwdSm80INS1_25CollectiveMainloopBwdSm80ILi2ELi2EN4cute5tupleIJNS5_1CILi128EEES8_NS7_ILi64EEEEEENS_10bfloat16_tEfNS_4arch4Sm80ELb1ELb0ELb1ELb0ELb1ELb0ELb0ELb0ELi2ELi4ELi4ELi4ELb0EEENS1_24CollectiveEpilogueBwdGQAISA_fSD_Li256ELb0ELb1EEENS1_25SingleTileBwdLPTSchedulerILb0ELi128ELb1EEEEEEEEEvNT_6ParamsE$_ZN4cute5tupleIJNS_1CILi0EEEiEEC2ERKS2_RKi) ;  /* 0xffffa1e000007944 */ /* 0x022fea0003c3ffff */
[----:B------:R1:W5:Y:S01]  /*10b90*/  LDL R52, [R1+0x1388] ;  /* 0x0013880001347983 */ /* 0x0003620000100800 */
[----:B------:R-:W-:Y:S01]  /*10ba0*/  IMAD.MOV.U32 R3, RZ, RZ, R4 ;  /* 0x000000ffff037224 */ /* 0x000fe200078e0004 */
[----:B------:R-:W-:Y:S02]  /*10bb0*/  MOV R2, R81 ;  /* 0x0000005100027202 */ /* 0x000fe40000000f00 */
[----:B------:R-:W-:-:S02]  /*10bc0*/  MOV R6, 0x10be0 ;  /* 0x00010be000067802 */ /* 0x000fc40000000f00 */
[----:B-1---5:R-:W-:Y:S05]  /*10bd0*/  CALL.REL.NOINC `($_ZN7cutlass13device_kernelIN5flash19enable_sm80_to_sm89INS1_16FlashAttnBwdSm80INS1_25CollectiveMainloopBwdSm80ILi2ELi2EN4cute5tupleIJNS5_1CILi128EEES8_NS7_ILi64EEEEEENS_10bfloat16_tEfNS_4arch4Sm80ELb1ELb0ELb1ELb0ELb1ELb0ELb0ELb0ELi2ELi4ELi4ELi4ELb0EEENS1_24CollectiveEpilogueBwdGQAISA_fSD_Li256ELb0ELb1EEENS1_25SingleTileBwdLPTSchedulerILb0ELi128ELb1EEEEEEEEEvNT_6ParamsE$_ZN4cute3eso3ESOILb0ELb1EJiNS_1CILi0EEEEEC2ERKiRKS3_) ;  /* 0xffff661000007944 */ /* 0x022fea0003c3ffff */
[----:B------:R2:W5:Y:S01]  /*10be0*/  LDL R10, [R1+0x1388] ;  /* 0x00138800010a7983 */ /* 0x0005620000100800 */
[----:B------:R-:W-:-:S02]  /*10bf0*/  MOV R11, R81 ;  /* 0x00000051000b7202 */ /* 0x000fc40000000f00 */
[----:B------:R-:W-:Y:S01]  /*10c00*/  MOV R86, 0x10c30 ;  /* 0x00010c3000567802 */ /* 0x000fe20000000f00 */
[----:B------:R2:W-:Y:S04]  /*10c10*/  STL [R1+0x1388], R52 ;  /* 0x0013883401007387 */ /* 0x0005e80000100800 */
[----:B-12--5:R-:W-:Y:S05]  /*10c20*/  CALL.REL.NOINC `($_ZN7cutlass13device_kernelIN5flash19enable_sm80_to_sm89INS1_16FlashAttnBwdSm80INS1_25CollectiveMainloopBwdSm80ILi2ELi2EN4cute5tupleIJNS5_1CILi128EEES8_NS7_ILi64EEEEEENS_10bfloat16_tEfNS_4arch4Sm80ELb1ELb0ELb1ELb0ELb1ELb0ELb0ELb0ELi2ELi4ELi4ELi4ELb0EEENS1_24CollectiveEpilogueBwdGQAISA_fSD_Li256ELb0ELb1EEENS1_25SingleTileBwdLPTSchedulerILb0ELi128ELb1EEEEEEEEEvNT_6ParamsE$_ZZN4cuteplIJiEJNS_1CILi0EEEiEEEDaRKNS_15ArithmeticTupleIJDpT_EEERKNS3_IJDpT0_EEEENKUlDpRKT_E_clIJiiEEEDaSH_) ;  /* 0xfffff51000007944 */ /* 0x026fea0003c3ffff */
[----:B-----5:R-:W-:Y:S01]  /*10c30*/  IMAD.IADD R4, R3, 0x1, R19 ;  /* 0x0000000103047824 */ /* 0x020fe200078e0213 */
[----:B------:R-:W-:Y:S02]  /*10c40*/  IADD3 R10, R18, R2, RZ ;  /* 0x00000002120a7210 */ /* 0x000fe40007ffe0ff */
[----:B------:R-:W-:Y:S02]  /*10c50*/  MOV R52, 0x10c80 ;  /* 0x00010c8000347802 */ /* 0x000fe40000000f00 */
[----:B------:R2:W-:Y:S04]  /*10c60*/  STL [R1+0x1388], R4 ;  /* 0x0013880401007387 */ /* 0x0005e80000100800 */
[----:B-12---:R-:W-:Y:S05]  /*10c70*/  CALL.REL.NOINC `($_ZN7cutlass13device_kernelIN5flash19enable_sm80_to_sm89INS1_16FlashAttnBwdSm80INS1_25CollectiveMainloopBwdSm80ILi2ELi2EN4cute5tupleIJNS5_1CILi128EEES8_NS7_ILi64EEEEEENS_10bfloat16_tEfNS_4arch4Sm80ELb1ELb0ELb1ELb0ELb1ELb0ELb0ELb0ELi2ELi4ELi4ELi4ELb0EEENS1_24CollectiveEpilogueBwdGQAISA_fSD_Li256ELb0ELb1EEENS1_25SingleTileBwdLPTSchedulerILb0ELi128ELb1EEEEEEEEEvNT_6ParamsE$_ZZN4cuteplIJiiEJiiEEEDaRKNS_15ArithmeticTupleIJDpT_EEERKNS1_IJDpT0_EEEENKUlDpRKT_E_clIJiiEEEDaSF_) ;  /* 0xfffff6d000007944 */ /* 0x006fea0003c3ffff */
[----:B-----5:R2:W-:Y:S01]  /*10c80*/  STL [R1+0x1388], R5 ;  /* 0x0013880501007387 */ /* 0x0205e20000100800 */
[----:B------:R-:W-:-:S03]  /*10c90*/  MOV R78, 0x10cb0 ;  /* 0x00010cb0004e7802 */ /* 0x000fc60000000f00 */
[----:B-12---:R-:W-:Y:S05]  /*10ca0*/  CALL.REL.NOINC `($_ZN7cutlass13device_kernelIN5flash19enable_sm80_to_sm89INS1_16FlashAttnBwdSm80INS1_25CollectiveMainloopBwdSm80ILi2ELi2EN4cute5tupleIJNS5_1CILi128EEES8_NS7_ILi64EEEEEENS_10bfloat16_tEfNS_4arch4Sm80ELb1ELb0ELb1ELb0ELb1ELb0ELb0ELb0ELi2ELi4ELi4ELi4ELb0EEENS1_24CollectiveEpilogueBwdGQAISA_fSD_Li256ELb0ELb1EEENS1_25SingleTileBwdLPTSchedulerILb0ELi128ELb1EEEEEEEEEvNT_6ParamsE$_ZZN4cuteplIJiiEJNS_1CILi0EEES2_EEEDaRKNS_15ArithmeticTupleIJDpT_EEERKNS3_IJDpT0_EEEENKUlDpRKT_E_clIJiiEEEDaSH_) ;  /* 0xfffff59000007944 */ /* 0x006fea0003c3ffff */
[----:B------:R-:W-:Y:S02]  /*10cb0*/  MOV R6, 0x10cd0 ;  /* 0x00010cd000067802 */ /* 0x000fe40000000f00 */
[----:B-1---5:R-:W-:Y:S05]  /*10cc0*/  CALL.REL.NOINC `($_ZN7cutlass13device_kernelIN5flash19enable_sm80_to_sm89INS1_16FlashAttnBwdSm80INS1_25CollectiveMainloopBwdSm80ILi2ELi2EN4cute5tupleIJNS5_1CILi128EEES8_NS7_ILi64EEEEEENS_10bfloat16_tEfNS_4arch4Sm80ELb1ELb0ELb1ELb0ELb1ELb0ELb0ELb0ELi2ELi4ELi4ELi4ELb0EEENS1_24CollectiveEpilogueBwdGQAISA_fSD_Li256ELb0ELb1EEENS1_25SingleTileBwdLPTSchedulerILb0ELi128ELb1EEEEEEEEEvNT_6ParamsE$_ZN4cute3eso3ESOILb1ELb0EJNS_6LayoutINS_5tupleIJNS3_IJNS_1CILi2EEES5_EEES5_NS4_ILi8EEEEEENS3_IJNS3_IJNS_11ScaledBasisINS4_ILi1EEEJLi1EEEENS9_IS7_JLi0EEEEEEENS9_INS4_ILi64EEEJLi0EEEENS9_INS4_ILi16EEEJLi1EEEEEEEEENS_15ArithmeticTupleIJiiEEEEEC2ERKSJ_RKSL_) ;  /* 0xffff8b2000007944 */ /* 0x022fea0003c3ffff */
[----:B------:R-:W2:Y:S01]  /*10cd0*/  LDL.64 R10, [R1+0x1388] ;  /* 0x00138800010a7983 */ /* 0x000ea20000100a00 */
[----:B-1----:R-:W-:-:S03]  /*10ce0*/  MOV R4, 0x10d10 ;  /* 0x00010d1000047802 */ /* 0x002fc60000000f00 */
[----:B--2---:R1:W-:Y:S04]  /*10cf0*/  STL [R1+0x1388], R11 ;  /* 0x0013880b01007387 */ /* 0x0043e80000100800 */
[----:B-1----:R-:W-:Y:S05]  /*10d00*/  CALL.REL.NOINC `($_ZN7cutlass13device_kernelIN5flash19enable_sm80_to_sm89INS1_16FlashAttnBwdSm80INS1_25CollectiveMainloopBwdSm80ILi2ELi2EN4cute5tupleIJNS5_1CILi128EEES8_NS7_ILi64EEEEEENS_10bfloat16_tEfNS_4arch4Sm80ELb1ELb0ELb1ELb0ELb1ELb0ELb0ELb0ELi2ELi4ELi4ELi4ELb0EEENS1_24CollectiveEpilogueBwdGQAISA_fSD_Li256ELb0ELb1EEENS1_25SingleTileBwdLPTSchedulerILb0ELi128ELb1EEEEEEEEEvNT_6ParamsE$_ZZN4cuteplIJNS_1CILi0EEES2_EJiiEEEDaRKNS_15ArithmeticTupleIJDpT_EEERKNS3_IJDpT0_EEEENKUlDpRKT_E_clIJiiEEEDaSH_) ;  /* 0xfffff1d000007944 */ /* 0x002fea0003c3ffff */
[----:B------:R-:W-:Y:S02]  /*10d10*/  MOV R6, 0x10d30 ;  /* 0x00010d3000067802 */ /* 0x000fe40000000f00 */
[----:B-1---5:R-:W-:Y:S05]  /*10d20*/  CALL.REL.NOINC `($_ZN7cutlass13device_kernelIN5flash19enable_sm80_to_sm89INS1_16FlashAttnBwdSm80INS1_25CollectiveMainloopBwdSm80ILi2ELi2EN4cute5tupleIJNS5_1CILi128EEES8_NS7_ILi64EEEEEENS_10bfloat16_tEfNS_4arch4Sm80ELb1ELb0ELb1ELb0ELb1ELb0ELb0ELb0ELi2ELi4ELi4ELi4ELb0EEENS1_24CollectiveEpilogueBwdGQAISA_fSD_Li256ELb0ELb1EEENS1_25SingleTileBwdLPTSchedulerILb0ELi128ELb1EEEEEEEEEvNT_6ParamsE$_ZN4cute3eso3ESOILb1ELb0EJNS_6LayoutINS_5tupleIJNS3_IJNS_1CILi2EEES5_EEES5_NS4_ILi8EEEEEENS3_IJNS3_IJNS_11ScaledBasisINS4_ILi1EEEJLi1EEEENS9_IS7_JLi0EEEEEEENS9_INS4_ILi64EEEJLi0EEEENS9_INS4_ILi16EEEJLi1EEEEEEEEENS_10ViewEngineINS_23ArithmeticTupleIteratorINS_15ArithmeticTupleIJiiEEEEEEEEEC2ERKSJ_RKSP_) ;  /* 0xffff8a6000007944 */ /* 0x022fea0003c3ffff */
[----:B-1----:R1:W5:Y:S01]  /*10d30*/  LDL.64 R2, [R1+0x1388] ;  /* 0x0013880001027983 */ /* 0x0023620000100a00 */
[----:B------:R-:W-:-:S03]  /*10d40*/  MOV R6, 0x10d60 ;  /* 0x00010d6000067802 */ /* 0x000fc60000000f00 */
[----:B-1---5:R-:W-:Y:S05]  /*10d50*/  CALL.REL.NOINC `($_ZN7cutlass13device_kernelIN5flash19enable_sm80_to_sm89INS1_16FlashAttnBwdSm80INS1_25CollectiveMainloopBwdSm80ILi2ELi2EN4cute5tupleIJNS5_1CILi128EEES8_NS7_ILi64EEEEEENS_10bfloat16_tEfNS_4arch4Sm80ELb1ELb0ELb1ELb0ELb1ELb0ELb0ELb0ELi2ELi4ELi4ELi4ELb0EEENS1_24CollectiveEpilogueBwdGQAISA_fSD_Li256ELb0ELb1EEENS1_25SingleTileBwdLPTSchedulerILb0ELi128ELb1EEEEEEEEEvNT_6ParamsE$_ZN4cute3eso3ESOILb1ELb0EJNS_6LayoutINS_5tupleIJNS3_IJNS_1CILi2EEES5_EEENS3_IJS5_NS4_ILi8EEEEEEEEENS3_IJNS3_IJS5_NS4_ILi4EEEEEENS3_IJNS4_ILi1EEES7_EEEEEEEENS_10ViewEngineIPfEEEEC2ERKSF_RKSI_) ;  /* 0xffff895000007944 */ /* 0x022fea0003c3ffff */
[----:B-1----:R1:W5:Y:S01]  /*10d60*/  LDL.64 R48, [R1+0x1388] ;  /* 0x0013880001307983 */ /* 0x0023620000100a00 */
[----:B------:R-:W-:-:S03]  /*10d70*/  MOV R6, 0x10d90 ;  /* 0x00010d9000067802 */ /* 0x000fc60000000f00 */
[----:B-1---5:R-:W-:Y:S05]  /*10d80*/  CALL.REL.NOINC `($_ZN7cutlass13device_kernelIN5flash19enable_sm80_to_sm89INS1_16FlashAttnBwdSm80INS1_25CollectiveMainloopBwdSm80ILi2ELi2EN4cute5tupleIJNS5_1CILi128EEES8_NS7_ILi64EEEEEENS_10bfloat16_tEfNS_4arch4Sm80ELb1ELb0ELb1ELb0ELb1ELb0ELb0ELb0ELi2ELi4ELi4ELi4ELb0EEENS1_24CollectiveEpilogueBwdGQAISA_fSD_Li256ELb0ELb1EEENS1_25SingleTileBwdLPTSchedulerILb0ELi128ELb1EEEEEEEEEvNT_6ParamsE$_ZN4cute3eso3ESOILb1ELb0EJNS_6LayoutINS_5tupleIJNS3_IJNS_1CILi2EEES5_EEENS3_IJS5_NS4_ILi8EEEEEEEEENS3_IJNS3_IJNS_11ScaledBasisIS7_JLi0EEEENSA_INS4_ILi64EEEJLi0EEEEEEENS3_IJNSA_INS4_ILi1EEEJLi1EEEENSA_INS4_ILi16EEEJLi1EEEEEEEEEEEENS_10ViewEngineINS_23ArithmeticTupleIteratorINS_15ArithmeticTupleIJiiEEEEEEEEEC2ERKSL_RKSR_) ;  /* 0xffff88c000007944 */ /* 0x022fea0003c3ffff */
[----:B-1----:R1:W5:Y:S01]  /*10d90*/  LDL.64 R4, [R1+0x1388] ;  /* 0x0013880001047983 */ /* 0x0023620000100a00 */
[----:B------:R-:W-:-:S03]  /*10da0*/  MOV R6, 0x10dc0 ;  /* 0x00010dc000067802 */ /* 0x000fc60000000f00 */
[----:B-1---5:R-:W-:Y:S05]  /*10db0*/  CALL.REL.NOINC `($_ZN7cutlass13device_kernelIN5flash19enable_sm80_to_sm89INS1_16FlashAttnBwdSm80INS1_25CollectiveMainloopBwdSm80ILi2ELi2EN4cute5tupleIJNS5_1CILi128EEES8_NS7_ILi64EEEEEENS_10bfloat16_tEfNS_4arch4Sm80ELb1ELb0ELb1ELb0ELb1ELb0ELb0ELb0ELi2ELi4ELi4ELi4ELb0EEENS1_24CollectiveEpilogueBwdGQAISA_fSD_Li256ELb0ELb1EEENS1_25SingleTileBwdLPTSchedulerILb0ELi128ELb1EEEEEEEEEvNT_6ParamsE$_ZN4cute3eso3ESOILb1ELb0EJNS_6LayoutINS_5tupleIJNS3_IJNS3_IJNS_1CILi4EEENS4_ILi8EEEEEENS3_IJS5_NS4_ILi2EEEEEEEEENS3_IJNS3_IJS8_S8_EEENS3_IJS8_S6_EEEEEEEEENS3_IJNS3_IJNS3_IJNS_11ScaledBasisIS8_JLi1EEEENSF_INS4_ILi1EEEJLi0EEEEEEENS3_IJNSF_INS4_ILi16EEEJLi0EEEENSF_IS6_JLi1EEEEEEEEEENS3_IJNS3_IJNSF_ISH_JLi1EEEENSF_IS6_JLi0EEEEEEENS3_IJNSF_INS4_ILi64EEEJLi0EEEENSF_ISK_JLi1EEEEEEEEEEEEEEENS_10ViewEngineINS_23ArithmeticTupleIteratorINS_15ArithmeticTupleIJNS4_ILi0EEES12_EEEEEEEEEC2ERKSY_RKS15_) ;  /* 0xffff814000007944 */ /* 0x022fea0003c3ffff */
[----:B-1----:R-:W-:Y:S02]  /*10dc0*/  MOV R2, 0x10de0 ;  /* 0x00010de000027802 */ /* 0x002fe40000000f00 */
[----:B------:R-:W-:Y:S05]  /*10dd0*/  CALL.REL.NOINC `($_ZN7cutlass13device_kernelIN5flash19enable_sm80_to_sm89INS1_16FlashAttnBwdSm80INS1_25CollectiveMainloopBwdSm80ILi2ELi2EN4cute5tupleIJNS5_1CILi128EEES8_NS7_ILi64EEEEEENS_10bfloat16_tEfNS_4arch4Sm80ELb1ELb0ELb1ELb0ELb1ELb0ELb0ELb0ELi2ELi4ELi4ELi4ELb0EEENS1_24CollectiveEpilogueBwdGQAISA_fSD_Li256ELb0ELb1EEENS1_25SingleTileBwdLPTSchedulerILb0ELi128ELb1EEEEEEEEEvNT_6ParamsE$_ZN4cute3eso3ESOILb1ELb0EJNS_6LayoutINS_5tupleIJNS3_IJNS_1CILi2EEES5_EEENS3_IJS5_NS4_ILi8EEEEEEEEENS3_IJNS3_IJNS_11ScaledBasisIS7_JLi0EEEENSA_INS4_ILi64EEEJLi0EEEEEEENS3_IJNSA_INS4_ILi1EEEJLi1EEEENSA_INS4_ILi16EEEJLi1EEEEEEEEEEEENS_10ViewEngineINS_23ArithmeticTupleIteratorINS_15ArithmeticTupleIJNS4_ILi0EEESP_EEEEEEEEEC2ERKSL_RKSS_) ;  /* 0xffff881000007944 */ /* 0x000fea0003c3ffff */
[----:B------:R2:W-:Y:S01]  /*10de0*/  STL [R1+0x1388], R5 ;  /* 0x0013880501007387 */ /* 0x0005e20000100800 */
[----:B------:R-:W-:-:S03]  /*10df0*/  MOV R78, 0x10e10 ;  /* 0x00010e10004e7802 */ /* 0x000fc60000000f00 */
[----:B-12---:R-:W-:Y:S05]  /*10e00*/  CALL.REL.NOINC `($_ZN7cutlass13device_kernelIN5flash19enable_sm80_to_sm89INS1_16FlashAttnBwdSm80INS1_25CollectiveMainloopBwdSm80ILi2ELi2EN4cute5tupleIJNS5_1CILi128EEES8_NS7_ILi64EEEEEENS_10bfloat16_tEfNS_4arch4Sm80ELb1ELb0ELb1ELb0ELb1ELb0ELb0ELb0ELi2ELi4ELi4ELi4ELb0EEENS1_24CollectiveEpilogueBwdGQAISA_fSD_Li256ELb0ELb1EEENS1_25SingleTileBwdLPTSchedulerILb0ELi128ELb1EEEEEEEEEvNT_6ParamsE$_ZZN4cuteplIJiiEJNS_1CILi0EEES2_EEEDaRKNS_15ArithmeticTupleIJDpT_EEERKNS3_IJDpT0_EEEENKUlDpRKT_E_clIJiiEEEDaSH_) ;  /* 0xfffff43000007944 */ /* 0x006fea0003c3ffff */
        /* <DEDUP_REMOVED lines=11> */
[----:B-1----:R-:W-:Y:S05]  /*10ec0*/  CALL.REL.NOINC `($_ZN7cutlass13device_kernelIN5flash19enable_sm80_to_sm89INS1_16FlashAttnBwdSm80INS1_25CollectiveMainloopBwdSm80ILi2ELi2EN4cute5tupleIJNS5_1CILi128EEES8_NS7_ILi64EEEEEENS_10bfloat16_tEfNS_4arch4Sm80ELb1ELb0ELb1ELb0ELb1ELb0ELb0ELb0ELi2ELi4ELi4ELi4ELb0EEENS1_24CollectiveEpilogueBwdGQAISA_fSD_Li256ELb0ELb1EEENS1_25SingleTileBwdLPTSchedulerILb0ELi128ELb1EEEEEEEEEvNT_6ParamsE$_ZN4cute3eso3ESOILb0ELb1EJiNS_1CILi0EEEEEC2ERKiRKS3_) ;  /* 0xffff632000007944 */ /* 0x002fea0003c3ffff */
[----:B-1----:R-:W2:Y:S01]  /*10ed0*/  LDL R2, [R1+0x1388] ;  /* 0x0013880001027983 */ /* 0x002ea20000100800 */
[----:B------:R-:W-:Y:S02]  /*10ee0*/  MOV R10, 0x10f50 ;  /* 0x00010f50000a7802 */ /* 0x000fe40000000f00 */
[----:B--2---:R-:W-:-:S04]  /*10ef0*/  LEA.HI R11, R2, R2, RZ, 0x1 ;  /* 0x00000002020b7211 */ /* 0x004fc800078f08ff */
[----:B------:R-:W-:-:S05]  /*10f00*/  LOP3.LUT R3, R11, 0x1ffffffe, RZ, 0xc0, !PT ;  /* 0x1ffffffe0b037812 */ /* 0x000fca00078ec0ff */
[----:B------:R-:W-:Y:S02]  /*10f10*/  IMAD.IADD R3, R2, 0x1, -R3 ;  /* 0x0000000102037824 */ /* 0x000fe400078e0a03 */
[----:B------:R-:W-:Y:S02]  /*10f20*/  IMAD.MOV.U32 R2, RZ, RZ, R81 ;  /* 0x000000ffff027224 */ /* 0x000fe400078e0051 */
[----:B------:R-:W-:Y:S02]  /*10f30*/  IMAD.SHL.U32 R3, R3, 0x8, RZ ;  /* 0x0000000803037824 */ /* 0x000fe400078e00ff */
[----:B------:R-:W-:Y:S05]  /*10f40*/  CALL.REL.NOINC `($_ZN7cutlass13device_kernelIN5flash19enable_sm80_to_sm89INS1_16FlashAttnBwdSm80INS1_25CollectiveMainloopBwdSm80ILi2ELi2EN4cute5tupleIJNS5_1CILi128EEES8_NS7_ILi64EEEEEENS_10bfloat16_tEfNS_4arch4Sm80ELb1ELb0ELb1ELb0ELb1ELb0ELb0ELb0ELi2ELi4ELi4ELi4ELb0EEENS1_24CollectiveEpilogueBwdGQAISA_fSD_Li256ELb0ELb1EEENS1_25SingleTileBwdLPTSchedulerILb0ELi128ELb1EEEEEEEEEvNT_6ParamsE$_ZN4cute5tupleIJiEEC2ERKi) ;  /* 0xffff9f1000007944 */ /* 0x000fea0003c3ffff */
[----:B------:R1:W5:Y:S01]  /*10f50*/  LDL R6, [R1+0x1388] ;  /* 0x0013880001067983 */ /* 0x0003620000100800 */
[----:B------:R-:W-:Y:S01]  /*10f60*/  IMAD.SHL.U32 R3, R11, 0x20, RZ ;  /* 0x000000200b037824 */ /* 0x000fe200078e00ff */
[----:B------:R-:W-:Y:S01]  /*10f70*/  MOV R10, 0x10fb0 ;  /* 0x00010fb0000a7802 */ /* 0x000fe20000000f00 */
[----:B------:R-:W-:-:S03]  /*10f80*/  IMAD.MOV.U32 R2, RZ, RZ, R81 ;  /* 0x000000ffff027224 */ /* 0x000fc600078e0051 */
[----:B------:R-:W-:Y:S02]  /*10f90*/  LOP3.LUT R3, R3, 0xffffffc0, RZ, 0xc0, !PT ;  /* 0xffffffc003037812 */ /* 0x000fe400078ec0ff */
        /* <DEDUP_REMOVED lines=19> */
[----:B------:R-:W2:Y:S02]  /*110d0*/  LDL R3, [R1+0x1388] ;  /* 0x0013880001037983 */ /* 0x000ea40000100800 */
[----:B--2---:R-:W-:Y:S02]  /*110e0*/  IADD3 R3, R6, R3, RZ ;  /* 0x0000000306037210 */ /* 0x004fe40007ffe0ff */
[----:B------:R-:W-:Y:S02]  /*110f0*/  MOV R6, 0x11110 ;  /* 0x0001111000067802 */ /* 0x000fe40000000f00 */
[----:B------:R-:W-:Y:S05]  /*11100*/  CALL.REL.NOINC `($_ZN7cutlass13device_kernelIN5flash19enable_sm80_to_sm89INS1_16FlashAttnBwdSm80INS1_25CollectiveMainloopBwdSm80ILi2ELi2EN4cute5tupleIJNS5_1CILi128EEES8_NS7_ILi64EEEEEENS_10bfloat16_tEfNS_4arch4Sm80ELb1ELb0ELb1ELb0ELb1ELb0ELb0ELb0ELi2ELi4ELi4ELi4ELb0EEENS1_24CollectiveEpilogueBwdGQAISA_fSD_Li256ELb0ELb1EEENS1_25SingleTileBwdLPTSchedulerILb0ELi128ELb1EEEEEEEEEvNT_6ParamsE$_ZZN4cuteplIJiEJiEEEDaRKNS_15ArithmeticTupleIJDpT_EEERKNS1_IJDpT0_EEEENKUlDpRKT_E_clIJiEEEDaSF_) ;  /* 0xfffff0b000007944 */ /* 0x000fea0003c3ffff */
[----:B------:R-:W-:Y:S02]  /*11110*/  MOV R2, R81 ;  /* 0x0000005100027202 */ /* 0x000fe40000000f00 */
[----:B------:R-:W-:Y:S02]  /*11120*/  MOV R6, 0x11140 ;  /* 0x0001114000067802 */ /* 0x000fe40000000f00 */
[----:B-1---5:R-:W-:Y:S05]  /*11130*/  CALL.REL.NOINC `($_ZN7cutlass13device_kernelIN5flash19enable_sm80_to_sm89INS1_16FlashAttnBwdSm80INS1_25CollectiveMainloopBwdSm80ILi2ELi2EN4cute5tupleIJNS5_1CILi128EEES8_NS7_ILi64EEEEEENS_10bfloat16_tEfNS_4arch4Sm80ELb1ELb0ELb1ELb0ELb1ELb0ELb0ELb0ELi2ELi4ELi4ELi4ELb0EEENS1_24CollectiveEpilogueBwdGQAISA_fSD_Li256ELb0ELb1EEENS1_25SingleTileBwdLPTSchedulerILb0ELi128ELb1EEEEEEEEEvNT_6ParamsE$_ZN4cute3eso3ESOILb0ELb1EJiNS_1CILi0EEEEEC2ERKiRKS3_) ;  /* 0xffff60b000007944 */ /* 0x022fea0003c3ffff */
[----:B-1----:R1:W5:Y:S01]  /*11140*/  LDL R3, [R1+0x1388] ;  /* 0x0013880001037983 */ /* 0x0023620000100800 */
[----:B------:R-:W-:-:S03]  /*11150*/  MOV R50, 0x11170 ;  /* 0x0001117000327802 */ /* 0x000fc60000000f00 */
[----:B-1---5:R-:W-:Y:S05]  /*11160*/  CALL.REL.NOINC `($_ZN7cutlass13device_kernelIN5flash19enable_sm80_to_sm89INS1_16FlashAttnBwdSm80INS1_25CollectiveMainloopBwdSm80ILi2ELi2EN4cute5tupleIJNS5_1CILi128EEES8_NS7_ILi64EEEEEENS_10bfloat16_tEfNS_4arch4Sm80ELb1ELb0ELb1ELb0ELb1ELb0ELb0ELb0ELi2ELi4ELi4ELi4ELb0EEENS1_24CollectiveEpilogueBwdGQAISA_fSD_Li256ELb0ELb1EEENS1_25SingleTileBwdLPTSchedulerILb0ELi128ELb1EEEEEEEEEvNT_6ParamsE$_ZZN4cuteplIJiEJNS_1CILi0EEES2_EEEDaRKNS_15ArithmeticTupleIJDpT_EEERKNS3_IJDpT0_EEEENKUlDpRKT_E_clIJiS2_EEEDaSH_) ;  /* 0xffffef6000007944 */ /* 0x022fea0003c3ffff */
[----:B------:R2:W-:Y:S01]  /*11170*/  STL [R1+0x1388], R5 ;  /* 0x0013880501007387 */ /* 0x0005e20000100800 */
[----:B-----5:R-:W-:Y:S02]  /*11180*/  IADD3 R10, R3, R4, RZ ;  /* 0x00000004030a7210 */ /* 0x020fe40007ffe0ff */
[----:B------:R-:W-:-:S02]  /*11190*/  MOV R50, 0x111b0 ;  /* 0x000111b000327802 */ /* 0x000fc40000000f00 */
[----:B-12---:R-:W-:Y:S05]  /*111a0*/  CALL.REL.NOINC `($_ZN7cutlass13device_kernelIN5flash19enable_sm80_to_sm89INS1_16FlashAttnBwdSm80INS1_25CollectiveMainloopBwdSm80ILi2ELi2EN4cute5tupleIJNS5_1CILi128EEES8_NS7_ILi64EEEEEENS_10bfloat16_tEfNS_4arch4Sm80ELb1ELb0ELb1ELb0ELb1ELb0ELb0ELb0ELi2ELi4ELi4ELi4ELb0EEENS1_24CollectiveEpilogueBwdGQAISA_fSD_Li256ELb0ELb1EEENS1_25SingleTileBwdLPTSchedulerILb0ELi128ELb1EEEEEEEEEvNT_6ParamsE$_ZZN4cuteplIJiiEJiNS_1CILi0EEEEEEDaRKNS_15ArithmeticTupleIJDpT_EEERKNS3_IJDpT0_EEEENKUlDpRKT_E_clIJiiEEEDaSH_) ;  /* 0xfffff12000007944 */ /* 0x006fea0003c3ffff */
[----:B-----5:R-:W-:Y:S02]  /*111b0*/  LEA R3, R17, R2, 0x7 ;  /* 0x0000000211037211 */ /* 0x020fe400078e38ff */
[----:B------:R-:W-:-:S02]  /*111c0*/  MOV R2, 0x111e0 ;  /* 0x000111e000027802 */ /* 0x000fc40000000f00 */
[----:B-1----:R-:W-:Y:S05]  /*111d0*/  CALL.REL.NOINC `($_ZN7cutlass13device_kernelIN5flash19enable_sm80_to_sm89INS1_16FlashAttnBwdSm80INS1_25CollectiveMainloopBwdSm80ILi2ELi2EN4cute5tupleIJNS5_1CILi128EEES8_NS7_ILi64EEEEEENS_10bfloat16_tEfNS_4arch4Sm80ELb1ELb0ELb1ELb0ELb1ELb0ELb0ELb0ELi2ELi4ELi4ELi4ELb0EEENS1_24CollectiveEpilogueBwdGQAISA_fSD_Li256ELb0ELb1EEENS1_25SingleTileBwdLPTSchedulerILb0ELi128ELb1EEEEEEEEEvNT_6ParamsE$_ZN73_INTERNAL_24fd9406_37_flash_bwd_hdim64_bf16_softcap_sm80_cu_8e232a79_330714__viaddmin_s32Eiii) ;  /* 0xffff9f6000007944 */ /* 0x002fea0003c3ffff */
[----:B------:R1:W-:Y:S02]  /*111e0*/  STL [R1+0x13ac], RZ ;  /* 0x0013acff01007387 */ /* 0x0003e40000100800 */
.L_x_2652:
[C---:B--2---:R-:W-:Y:S01]  /*111f0*/  IADD3 R50, R15.reuse, 0x1, RZ ;  /* 0x000000010f327810 */ /* 0x044fe20007ffe0ff */
[----:B------:R-:W-:Y:S01]  /*11200*/  IMAD.MOV.U32 R3, RZ, RZ, R15 ;  /* 0x000000ffff037224 */ /* 0x000fe200078e000f */
[----:B------:R-:W-:Y:S01]  /*11210*/  ISETP.GE.U32.AND P0, PT, R15, 0xf, PT ;  /* 0x0000000f0f00780c */ /* 0x000fe20003f06070 */
[----:B------:R-:W-:Y:S01]  /*11220*/  IMAD.MOV.U32 R13, RZ, RZ, R81 ;  /* 0x000000ffff0d7224 */ /* 0x000fe200078e0051 */
[----:B-1----:R-:W-:Y:S01]  /*11230*/  MOV R8, 0x11260 ;  /* 0x0001126000087802 */ /* 0x002fe20000000f00 */
[----:B------:R-:W-:-:S05]  /*11240*/  IMAD.MOV.U32 R15, RZ, RZ, R50 ;  /* 0x000000ffff0f7224 */ /* 0x000fca00078e0032 */
[----:B-1----:R-:W-:Y:S05]  /*11250*/  CALL.REL.NOINC `($_ZN7cutlass13device_kernelIN5flash19enable_sm80_to_sm89INS1_16FlashAttnBwdSm80INS1_25CollectiveMainloopBwdSm80ILi2ELi2EN4cute5tupleIJNS5_1CILi128EEES8_NS7_ILi64EEEEEENS_10bfloat16_tEfNS_4arch4Sm80ELb1ELb0ELb1ELb0ELb1ELb0ELb0ELb0ELi2ELi4ELi4ELi4ELb0EEENS1_24CollectiveEpilogueBwdGQAISA_fSD_Li256ELb0ELb1EEENS1_25SingleTileBwdLPTSchedulerILb0ELi128ELb1EEEEEEEEEvNT_6ParamsE$_ZN4cute3eso3ESOILb1ELb0EJNS_1CILi0EEEiEEC2ERKS3_RKi) ;  /* 0xffff664000007944 */ /* 0x002fea0003c3ffff */
[----:B------:R-:W2:Y:S01]  /*11260*/  LDL R6, [R1+0x1388] ;  /* 0x0013880001067983 */ /* 0x000ea20000100800 */
[----:B-1----:R-:W-:Y:S01]  /*11270*/  IMAD.MOV.U32 R2, RZ, RZ, R81 ;  /* 0x000000ffff027224 */ /* 0x002fe200078e0051 */
[----:B------:R-:W-:-:S02]  /*11280*/  MOV R10, 0x112d0 ;  /* 0x000112d0000a7802 */ /* 0x000fc40000000f00 */
[----:B--2---:R-:W-:-:S04]  /*11290*/  LEA.HI R11, R6, R6, RZ, 0x1 ;  /* 0x00000006060b7211 */ /* 0x004fc800078f08ff */
[----:B------:R-:W-:-:S05]  /*112a0*/  LOP3.LUT R3, R11, 0xfffffffe, RZ, 0xc0, !PT ;  /* 0xfffffffe0b037812 */ /* 0x000fca00078ec0ff */
[----:B------:R-:W-:Y:S02]  /*112b0*/  IMAD.IADD R3, R6, 0x1, -R3 ;  /* 0x0000000106037824 */ /* 0x000fe400078e0a03 */
        /* <DEDUP_REMOVED lines=24> */
[----:B-1---5:R-:W-:Y:S05]  /*11440*/  CALL.REL.NOINC `($_ZN7cutlass13device_kernelIN5flash19enable_sm80_to_sm89INS1_16FlashAttnBwdSm80INS1_25CollectiveMainloopBwdSm80ILi2ELi2EN4cute5tupleIJNS5_1CILi128EEES8_NS7_ILi64EEEEEENS_10bfloat16_tEfNS_4arch4Sm80ELb1ELb0ELb1ELb0ELb1ELb0ELb0ELb0ELi2ELi4ELi4ELi4ELb0EEENS1_24CollectiveEpilogueBwdGQAISA_fSD_Li256ELb0ELb1EEENS1_25SingleTileBwdLPTSchedulerILb0ELi128ELb1EEEEEEEEEvNT_6ParamsE$_ZN4cute5tupleIJNS_1CILi0EEEiEEC2ERKS2_RKi) ;  /* 0xffff992000007944 */ /* 0x022fea0003c3ffff */
[----:B------:R-:W2:Y:S01]  /*11450*/  LDL R2, [R1+0x1388] ;  /* 0x0013880001027983 */ /* 0x000ea20000100800 */
[----:B------:R-:W-:Y:S02]  /*11460*/  MOV R10, 0x11490 ;  /* 0x00011490000a7802 */ /* 0x000fe40000000f00 */
[----:B--2---:R-:W-:Y:S02]  /*11470*/  IADD3 R3, R51, R2, RZ ;  /* 0x0000000233037210 */ /* 0x004fe40007ffe0ff */
[----:B------:R-:W-:Y:S05]  /*11480*/  CALL.REL.NOINC `($_ZN7cutlass13device_kernelIN5flash19enable_sm80_to_sm89INS1_16FlashAttnBwdSm80INS1_25CollectiveMainloopBwdSm80ILi2ELi2EN4cute5tupleIJNS5_1CILi128EEES8_NS7_ILi64EEEEEENS_10bfloat16_tEfNS_4arch4Sm80ELb1ELb0ELb1ELb0ELb1ELb0ELb0ELb0ELi2ELi4ELi4ELi4ELb0EEENS1_24CollectiveEpilogueBwdGQAISA_fSD_Li256ELb0ELb1EEENS1_25SingleTileBwdLPTSchedulerILb0ELi128ELb1EEEEEEEEEvNT_6ParamsE$_ZZN4cuteplIJNS_1CILi0EEEiEJS2_iEEEDaRKNS_15ArithmeticTupleIJDpT_EEERKNS3_IJDpT0_EEEENKUlDpRKT_E_clIJS2_iEEEDaSH_) ;  /* 0xffffead000007944 */ /* 0x000fea0003c3ffff */
[----:B------:R-:W-:Y:S02]  /*11490*/  MOV R10, 0x114b0 ;  /* 0x000114b0000a7802 */ /* 0x000fe40000000f00 */
[----:B-1---5:R-:W-:Y:S05]  /*114a0*/  CALL.REL.NOINC `($_ZN7cutlass13device_kernelIN5flash19enable_sm80_to_sm89INS1_16FlashAttnBwdSm80INS1_25CollectiveMainloopBwdSm80ILi2ELi2EN4cute5tupleIJNS5_1CILi128EEES8_NS7_ILi64EEEEEENS_10bfloat16_tEfNS_4arch4Sm80ELb1ELb0ELb1ELb0ELb1ELb0ELb0ELb0ELi2ELi4ELi4ELi4ELb0EEENS1_24CollectiveEpilogueBwdGQAISA_fSD_Li256ELb0ELb1EEENS1_25SingleTileBwdLPTSchedulerILb0ELi128ELb1EEEEEEEEEvNT_6ParamsE$_ZZN4cuteplIJNS_1CILi0EEEEJS2_iEEEDaRKNS_15ArithmeticTupleIJDpT_EEERKNS3_IJDpT0_EEEENKUlDpRKT_E_clIJS2_iEEEDaSH_) ;  /* 0xffffe87000007944 */ /* 0x022fea0003c3ffff */
[----:B------:R-:W-:Y:S02]  /*114b0*/  MOV R10, 0x114d0 ;  /* 0x000114d0000a7802 */ /* 0x000fe40000000f00 */
[----:B-1---5:R-:W-:Y:S05]  /*114c0*/  CALL.REL.NOINC `($_ZN7cutlass13device_kernelIN5flash19enable_sm80_to_sm89INS1_16FlashAttnBwdSm80INS1_25CollectiveMainloopBwdSm80ILi2ELi2EN4cute5tupleIJNS5_1CILi128EEES8_NS7_ILi64EEEEEENS_10bfloat16_tEfNS_4arch4Sm80ELb1ELb0ELb1ELb0ELb1ELb0ELb0ELb0ELi2ELi4ELi4ELi4ELb0EEENS1_24CollectiveEpilogueBwdGQAISA_fSD_Li256ELb0ELb1EEENS1_25SingleTileBwdLPTSchedulerILb0ELi128ELb1EEEEEEEEEvNT_6ParamsE$_ZZN4cuteplIJNS_1CILi0EEES2_EJS2_iEEEDaRKNS_15ArithmeticTupleIJDpT_EEERKNS3_IJDpT0_EEEENKUlDpRKT_E_clIJS2_iEEEDaSH_) ;  /* 0xffffe8c000007944 */ /* 0x022fea0003c3ffff */
[----:B-----5:R-:W-:Y:S01]  /*114d0*/  ISETP.GE.AND P1, PT, R2, R47, PT ;  /* 0x0000002f0200720c */ /* 0x020fe20003f26270 */
[----:B------:R-:W-:-:S12]  /*114e0*/  BSSY B0, `(.L_x_2650) ;  /* 0x0000017000007945 */ /* 0x000fd80003800000 */
[----:B------:R-:W-:Y:S05]  /*114f0*/  @!P1 BRA `(.L_x_2651) ;  /* 0x0000015000009947 */ /* 0x000fea0003800000 */
[----:B------:R-:W-:Y:S01]  /*11500*/  IMAD.MOV.U32 R3, RZ, RZ, R81 ;  /* 0x000000ffff037224 */ /* 0x000fe200078e0051 */
[----:B------:R-:W-:Y:S01]  /*11510*/  MOV R10, RZ ;  /* 0x000000ff000a7202 */ /* 0x000fe20000000f00 */
[----:B------:R-:W-:Y:S01]  /*11520*/  IMAD.MOV.U32 R2, RZ, RZ, R14 ;  /* 0x000000ffff027224 */ /* 0x000fe200078e000e */
[----:B------:R-:W-:Y:S02]  /*11530*/  MOV R8, 0x11550 ;  /* 0x0001155000087802 */ /* 0x000fe40000000f00 */
[----:B-1----:R-:W-:Y:S05]  /*11540*/  CALL.REL.NOINC `($_ZN7cutlass13device_kernelIN5flash19enable_sm80_to_sm89INS1_16FlashAttnBwdSm80INS1_25CollectiveMainloopBwdSm80ILi2ELi2EN4cute5tupleIJNS5_1CILi128EEES8_NS7_ILi64EEEEEENS_10bfloat16_tEfNS_4arch4Sm80ELb1ELb0ELb1ELb0ELb1ELb0ELb0ELb0ELi2ELi4ELi4ELi4ELb0EEENS1_24CollectiveEpilogueBwdGQAISA_fSD_Li256ELb0ELb1EEENS1_25SingleTileBwdLPTSchedulerILb0ELi128ELb1EEEEEEEEEvNT_6ParamsE$_ZN4cute3eso3ESOILb0ELb0EJiiEEC2ERKiS4_) ;  /* 0xffff54b000007944 */ /* 0x002fea0003c3ffff */
        /* <DEDUP_REMOVED lines=16> */
.L_x_2651:
[----:B------:R-:W-:Y:S05]  /*11650*/  BSYNC B0 ;  /* 0x0000000000007941 */ /* 0x000fea0003800000 */
.L_x_2650:
[----:B------:R2:W-:Y:S01]  /*11660*/  STL [R1+0x13ac], R50 ;  /* 0x0013ac3201007387 */ /* 0x0005e20000100800 */
[----:B------:R-:W-:Y:S05]  /*11670*/  @!P0 BRA `(.L_x_2652) ;  /* 0xfffffb7000008947 */ /* 0x000fea000383ffff */
[----:B-1----:R-:W-:Y:S01]  /*11680*/  IMAD.MOV.U32 R2, RZ, RZ, R81 ;  /* 0x000000ffff027224 */ /* 0x002fe200078e0051 */
[----:B------:R-:W-:Y:S01]  /*11690*/  MOV R3, 0x1 ;  /* 0x0000000100037802 */ /* 0x000fe20000000f00 */
[----:B------:R-:W-:Y:S01]  /*116a0*/  IMAD.MOV.U32 R15, RZ, RZ, RZ ;  /* 0x000000ffff0f7224 */ /* 0x000fe200078e00ff */
[----:B------:R-:W-:Y:S02]  /*116b0*/  MOV R6, 0x116d0 ;  /* 0x000116d000067802 */ /* 0x000fe40000000f00 */
[----:B--2---:R-:W-:Y:S05]  /*116c0*/  CALL.REL.NOINC `($_ZN7cutlass13device_kernelIN5flash19enable_sm80_to_sm89INS1_16FlashAttnBwdSm80INS1_25CollectiveMainloopBwdSm80ILi2ELi2EN4cute5tupleIJNS5_1CILi128EEES8_NS7_ILi64EEEEEENS_10bfloat16_tEfNS_4arch4Sm80ELb1ELb0ELb1ELb0ELb1ELb0ELb0ELb0ELi2ELi4ELi4ELi4ELb0EEENS1_24CollectiveEpilogueBwdGQAISA_fSD_Li256ELb0ELb1EEENS1_25SingleTileBwdLPTSchedulerILb0ELi128ELb1EEEEEEEEEvNT_6ParamsE$_ZN4cute3eso3ESOILb0ELb1EJiNS_1CILi0EEEEEC2ERKiRKS3_) ;  /* 0xffff5b2000007944 */ /* 0x004fea0003c3ffff */
        /* <DEDUP_REMOVED lines=50> */
.L_x_2655:
        /* <DEDUP_REMOVED lines=50> */
[----:B------:R-:W-:Y:S01]  /*11d10*/  MOV R10, 0x1 ;  /* 0x00000001000a7802 */ /* 0x000fe20000000f00 */
        /* <DEDUP_REMOVED lines=19> */
.L_x_2654:
[----:B------:R-:W-:Y:S05]  /*11e50*/  BSYNC B0 ;  /* 0x0000000000007941 */ /* 0x000fea0003800000 */
.L_x_2653:
        /* <DEDUP_REMOVED lines=57> */
.L_x_2658:
        /* <DEDUP_REMOVED lines=70> */
.L_x_2657:
[----:B------:R-:W-:Y:S05]  /*12650*/  BSYNC B0 ;  /* 0x0000000000007941 */ /* 0x000fea0003800000 */
.L_x_2656:
        /* <DEDUP_REMOVED lines=57> */
.L_x_2661:
        /* <DEDUP_REMOVED lines=70> */
.L_x_2660:
[----:B------:R-:W-:Y:S05]  /*12e50*/  BSYNC B0 ;  /* 0x0000000000007941 */ /* 0x000fea0003800000 */
.L_x_2659:
[----:B------:R2:W-:Y:S01]  /*12e60*/  STL [R1+0x13ac], R4 ;  /* 0x0013ac0401007387 */ /* 0x0005e20000100800 */
[----:B------:R-:W-:Y:S05]  /*12e70*/  @!P0 BRA `(.L_x_2661) ;  /* 0xfffffb7000008947 */ /* 0x000fea000383ffff */
[----:B------:R-:W-:-:S04]  /*12e80*/  MOV R45, 0x0 ;  /* 0x00000000002d7802 */ /* 0x000fc80000000f00 */
[----:B------:R-:W-:Y:S05]  /*12e90*/  RET.REL.NODEC R44 `(_ZN7cutlass13device_kernelIN5flash19enable_sm80_to_sm89INS1_16FlashAttnBwdSm80INS1_25CollectiveMainloopBwdSm80ILi2ELi2EN4cute5tupleIJNS5_1CILi128EEES8_NS7_ILi64EEEEEENS_10bfloat16_tEfNS_4arch4Sm80ELb1ELb0ELb1ELb0ELb1ELb0ELb0ELb0ELi2ELi4ELi4ELi4ELb0EEENS1_24CollectiveEpilogueBwdGQAISA_fSD_Li256ELb0ELb1EEENS1_25SingleTileBwdLPTSchedulerILb0ELi128ELb1EEEEEEEEEvNT_6ParamsE) ;  /* 0xfffed1602c007950 */ /* 0x000fea0003c3ffff */
        .type           $_ZN7cutlass13device_kernelIN5flash19enable_sm80_to_sm89INS1_16FlashAttnBwdSm80INS1_25CollectiveMainloopBwdSm80ILi2ELi2EN4cute5tupleIJNS5_1CILi128EEES8_NS7_ILi64EEEEEENS_10bfloat16_tEfNS_4arch4Sm80ELb1ELb0ELb1ELb0ELb1ELb0ELb0ELb0ELi2ELi4ELi4ELi4ELb0EEENS1_24CollectiveEpilogueBwdGQAISA_fSD_Li256ELb0ELb1EEENS1_25SingleTileBwdLPTSchedulerILb0ELi128ELb1EEEEEEEEEvNT_6ParamsE$_ZZN5flash25CollectiveMainloopBwdSm80ILi2ELi2EN4cute5tupleIJNS1_1CILi128EEES4_NS3_ILi64EEEEEEN7cutlass10bfloat16_tEfNS7_4arch4Sm80ELb1ELb0ELb1ELb0ELb1ELb0ELb0ELb0ELi2ELi4ELi4ELi4ELb0EE3mmaINS_16FlashAttnBwdSm80ISB_NS_24CollectiveEpilogueBwdGQAIS6_fSA_Li256ELb0ELb1EEENS_25SingleTileBwdLPTSchedulerILb0ELi128ELb1EEEE13SharedStorageENS1_6TensorINS1_11ArrayEngineIfLm32EEENS1_6LayoutINS2_IJNS2_IJNS3_ILi2EEESO_EEESO_NS3_ILi4EEEEEENS2_IJNS2_IJNS3_ILi1EEESO_EEESQ_NS3_ILi8EEEEEEEEEEEEbRKNSB_6ParamsERT0_S12_iNS2_IJiiiEEERT_ENKUliT_E_clIZSC_ISJ_SX_EbS10_S12_S12_iS13_S15_EUlRS16_iE_EEDaiS16_,@function
        .size           $_ZN7cutlass13device_kernelIN5flash19enable_sm80_to_sm89INS1_16FlashAttnBwdSm80INS1_25CollectiveMainloopBwdSm80ILi2ELi2EN4cute5tupleIJNS5_1CILi128EEES8_NS7_ILi64EEEEEENS_10bfloat16_tEfNS_4arch4Sm80ELb1ELb0ELb1ELb0ELb1ELb0ELb0ELb0ELi2ELi4ELi4ELi4ELb0EEENS1_24CollectiveEpilogueBwdGQAISA_fSD_Li256ELb0ELb1EEENS1_25SingleTileBwdLPTSchedulerILb0ELi128ELb1EEEEEEEEEvNT_6ParamsE$_ZZN5flash25CollectiveMainloopBwdSm80ILi2ELi2EN4cute5tupleIJNS1_1CILi128EEES4_NS3_ILi64EEEEEEN7cutlass10bfloat16_tEfNS7_4arch4Sm80ELb1ELb0ELb1ELb0ELb1ELb0ELb0ELb0ELi2ELi4ELi4ELi4ELb0EE3mmaINS_16FlashAttnBwdSm80ISB_NS_24CollectiveEpilogueBwdGQAIS6_fSA_Li256ELb0ELb1EEENS_25SingleTileBwdLPTSchedulerILb0ELi128ELb1EEEE13SharedStorageENS1_6TensorINS1_11ArrayEngineIfLm32EEENS1_6LayoutINS2_IJNS2_IJNS3_ILi2EEESO_EEESO_NS3_ILi4EEEEEENS2_IJNS2_IJNS3_ILi1EEESO_EEESQ_NS3_ILi8EEEEEEEEEEEEbRKNSB_6ParamsERT0_S12_iNS2_IJiiiEEERT_ENKUliT_E_clIZSC_ISJ_SX_EbS10_S12_S12_iS13_S15_EUlRS16_iE_EEDaiS16_,($_ZN7cutlass13device_kernelIN5flash19enable_sm80_to_sm89INS1_16FlashAttnBwdSm80INS1_25CollectiveMainloopBwdSm80ILi2ELi2EN4cute5tupleIJNS5_1CILi128EEES8_NS7_ILi64EEEEEENS_10bfloat16_tEfNS_4arch4Sm80ELb1ELb0ELb1ELb0ELb1ELb0ELb0ELb0ELi2ELi4ELi4ELi4ELb0EEENS1_24CollectiveEpilogueBwdGQAISA_fSD_Li256ELb0ELb1EEENS1_25SingleTileBwdLPTSchedulerILb0ELi128ELb1EEEEEEEEEvNT_6ParamsE$_ZZN5flash25CollectiveMainloopBwdSm80ILi2ELi2EN4cute5tupleIJNS1_1CILi128EEES4_NS3_ILi64EEEEEEN7cutlass10bfloat16_tEfNS7_4arch4Sm80ELb1ELb0ELb1ELb0ELb1ELb0ELb0ELb0ELi2ELi4ELi4ELi4ELb0EE3mmaINS_16FlashAttnBwdSm80ISB_NS_24CollectiveEpilogueBwdGQAIS6_fSA_Li256ELb0ELb1EEENS_25SingleTileBwdLPTSchedulerILb0ELi128ELb1EEEE13SharedStorageENS1_6TensorINS1_11ArrayEngineIfLm32EEENS1_6LayoutINS2_IJNS2_IJNS3_ILi2EEESO_EEESO_NS3_ILi4EEEEEENS2_IJNS2_IJNS3_ILi1EEESO_EEESQ_NS3_ILi8EEEEEEEEEEEEbRKNSB_6ParamsERT0_S12_iNS2_IJiiiEEERT_ENKUliiE0_clEii - $_ZN7cutlass13device_kernelIN5flash19enable_sm80_to_sm89INS1_16FlashAttnBwdSm80INS1_25CollectiveMainloopBwdSm80ILi2ELi2EN4cute5tupleIJNS5_1CILi128EEES8_NS7_ILi64EEEEEENS_10bfloat16_tEfNS_4arch4Sm80ELb1ELb0ELb1ELb0ELb1ELb0ELb0ELb0ELi2ELi4ELi4ELi4ELb0EEENS1_24CollectiveEpilogueBwdGQAISA_fSD_Li256ELb0ELb1EEENS1_25SingleTileBwdLPTSchedulerILb0ELi128ELb1EEEEEEEEEvNT_6ParamsE$_ZZN5flash25CollectiveMainloopBwdSm80ILi2ELi2EN4cute5tupleIJNS1_1CILi128EEES4_NS3_ILi64EEEEEEN7cutlass10bfloat16_tEfNS7_4arch4Sm80ELb1ELb0ELb1ELb0ELb1ELb0ELb0ELb0ELi2ELi4ELi4ELi4ELb0EE3mmaINS_16FlashAttnBwdSm80ISB_NS_24CollectiveEpilogueBwdGQAIS6_fSA_Li256ELb0ELb1EEENS_25SingleTileBwdLPTSchedulerILb0ELi128ELb1EEEE13SharedStorageENS1_6TensorINS1_11ArrayEngineIfLm32EEENS1_6LayoutINS2_IJNS2_IJNS3_ILi2EEESO_EEESO_NS3_ILi4EEEEEENS2_IJNS2_IJNS3_ILi1EEESO_EEESQ_NS3_ILi8EEEEEEEEEEEEbRKNSB_6ParamsERT0_S12_iNS2_IJiiiEEERT_ENKUliT_E_clIZSC_ISJ_SX_EbS10_S12_S12_iS13_S15_EUlRS16_iE_EEDaiS16_)
$_ZN7cutlass13device_kernelIN5flash19enable_sm80_to_sm89INS1_16FlashAttnBwdSm80INS1_25CollectiveMainloopBwdSm80ILi2ELi2EN4cute5tupleIJNS5_1CILi128EEES8_NS7_ILi64EEEEEENS_10bfloat16_tEfNS_4arch4Sm80ELb1ELb0ELb1ELb0ELb1ELb0ELb0ELb0ELi2ELi4ELi4ELi4ELb0EEENS1_24CollectiveEpilogueBwdGQAISA_fSD_Li256ELb0ELb1EEENS1_25SingleTileBwdLPTSchedulerILb0ELi128ELb1EEEEEEEEEvNT_6ParamsE$_ZZN5flash25CollectiveMainloopBwdSm80ILi2ELi2EN4cute5tupleIJNS1_1CILi128EEES4_NS3_ILi64EEEEEEN7cutlass10bfloat16_tEfNS7_4arch4Sm80ELb1ELb0ELb1ELb0ELb1ELb0ELb0ELb0ELi2ELi4ELi4ELi4ELb0EE3mmaINS_16FlashAttnBwdSm80ISB_NS_24CollectiveEpilogueBwdGQAIS6_fSA_Li256ELb0ELb1EEENS_25SingleTileBwdLPTSchedulerILb0ELi128ELb1EEEE13SharedStorageENS1_6TensorINS1_11ArrayEngineIfLm32EEENS1_6LayoutINS2_IJNS2_IJNS3_ILi2EEESO_EEESO_NS3_ILi4EEEEEENS2_IJNS2_IJNS3_ILi1EEESO_EEESQ_NS3_ILi8EEEEEEEEEEEEbRKNSB_6ParamsERT0_S12_iNS2_IJiiiEEERT_ENKUliT_E_clIZSC_ISJ_SX_EbS10_S12_S12_iS13_S15_EUlRS16_iE_EEDaiS16_:
        /* <DEDUP_REMOVED lines=48> */
[----:B-1---5:R-:W-:Y:S05]  /*131a0*/  CALL.REL.NOINC `($_ZN7cutlass13device_kernelIN5flash19enable_sm80_to_sm89INS1_16FlashAttnBwdSm80INS1_25CollectiveMainloopBwdSm80ILi2ELi2EN4cute5tupleIJNS5_1CILi128EEES8_NS7_ILi64EEEEEENS_10bfloat16_tEfNS_4arch4Sm80ELb1ELb0ELb1ELb0ELb1ELb0ELb0ELb0ELi2ELi4ELi4ELi4ELb0EEENS1_24CollectiveEpilogueBwdGQAISA_fSD_Li256ELb0ELb1EEENS1_25SingleTileBwdLPTSchedulerILb0ELi128ELb1EEEEEEEEEvNT_6ParamsE$_ZN4cute8smem_ptrIPN7cutlass10bfloat16_tEECI1NS_12iter_adaptorIS3_S4_EEES3_) ;  /* 0xffff7e9000007944 */ /* 0x022fea0003c3ffff */
[----:B-1----:R1:W5:Y:S01]  /*131b0*/  LDL.64 R2, [R1+0x758] ;  /* 0x0007580001027983 */ /* 0x0023620000100a00 */
[----:B------:R-:W-:-:S03]  /*131c0*/  MOV R6, 0x131e0 ;  /* 0x000131e000067802 */ /* 0x000fc60000000f00 */
[----:B-1---5:R-:W-:Y:S05]  /*131d0*/  CALL.REL.NOINC `($_ZN7cutlass13device_kernelIN5flash19enable_sm80_to_sm89INS1_16FlashAttnBwdSm80INS1_25CollectiveMainloopBwdSm80ILi2ELi2EN4cute5tupleIJNS5_1CILi128EEES8_NS7_ILi64EEEEEENS_10bfloat16_tEfNS_4arch4Sm80ELb1ELb0ELb1ELb0ELb1ELb0ELb0ELb0ELi2ELi4ELi4ELi4ELb0EEENS1_24CollectiveEpilogueBwdGQAISA_fSD_Li256ELb0ELb1EEENS1_25SingleTileBwdLPTSchedulerILb0ELi128ELb1EEEEEEEEEvNT_6ParamsE$_ZN4cute3eso3ESOILb1ELb0EJNS_14ComposedLayoutINS_7SwizzleILi3ELi3ELi3EEENS_1CILj0EEENS_6LayoutINS_5tupleIJNS8_IJNS5_ILi8EEENS5_ILi16EEEEEENS8_IJNS5_ILi64EEENS5_ILi1EEEEEEEEENS8_IJNS8_IJSC_NS5_ILi512EEEEEENS8_IJSD_NS5_ILi0EEEEEEEEEEEEENS_10ViewEngineINS_8smem_ptrIPN7cutlass10bfloat16_tEEEEEEEC2ERKSM_RKST_) ;  /* 0xffff44e000007944 */ /* 0x022fea0003c3ffff */
[----:B-1----:R1:W5:Y:S01]  /*131e0*/  LDL.64 R2, [R1+0x758] ;  /* 0x0007580001027983 */ /* 0x0023620000100a00 */
[----:B------:R-:W-:-:S03]  /*131f0*/  MOV R6, 0x13210 ;  /* 0x0001321000067802 */ /* 0x000fc60000000f00 */
[----:B-1---5:R-:W-:Y:S05]  /*13200*/  CALL.REL.NOINC `($_ZN7cutlass13device_kernelIN5flash19enable_sm80_to_sm89INS1_16FlashAttnBwdSm80INS1_25CollectiveMainloopBwdSm80ILi2ELi2EN4cute5tupleIJNS5_1CILi128EEES8_NS7_ILi64EEEEEENS_10bfloat16_tEfNS_4arch4Sm80ELb1ELb0ELb1ELb0ELb1ELb0ELb0ELb0ELi2ELi4ELi4ELi4ELb0EEENS1_24CollectiveEpilogueBwdGQAISA_fSD_Li256ELb0ELb1EEENS1_25SingleTileBwdLPTSchedulerILb0ELi128ELb1EEEEEEEEEvNT_6ParamsE$_ZN4cute3eso3ESOILb1ELb0EJNS_14ComposedLayoutINS_7SwizzleILi3ELi3ELi3EEENS_1CILj0EEENS_6LayoutINS_5tupleIJNS8_IJNS8_IJNS5_ILi4EEENS5_ILi8EEEEEENS8_IJS9_NS5_ILi1EEEEEEEEENS8_IJNS8_IJNS5_ILi2EEESF_SF_EEENS8_IJSF_S9_EEEEEEEEENS8_IJNS8_IJNS8_IJSF_NS5_ILi64EEEEEENS8_IJNS5_ILi1024EEENS5_ILi0EEEEEEEEENS8_IJNS8_IJSC_NS5_ILi512EEESA_EEENS8_IJNS5_ILi4096EEENS5_ILi16EEEEEEEEEEEEEEEENS_10ViewEngineINS_8smem_ptrIPN7cutlass10bfloat16_tEEEEEEEC2ERKSY_RKS15_) ;  /* 0xffff455000007944 */ /* 0x022fea0003c3ffff */
[----:B------:R-:W-:Y:S01]  /*13210*/  ULDC.64 UR4, c[0x0][0x118] ;  /* 0x0000460000047ab9 */ /* 0x000fe20000000a00 */
[----:B------:R2:W5:Y:S04]  /*13220*/  LDL.64 R56, [R1+0x758] ;  /* 0x0007580001387983 */ /* 0x0005680000100a00 */
[----:B-1----:R2:W5:Y:S01]  /*13230*/  LD.E R3, [R54.64+0x8] ;  /* 0x0000080436037980 */ /* 0x002562000c101900 */
[----:B------:R-:W-:-:S02]  /*13240*/  MOV R2, R23 ;  /* 0x0000001700027202 */ /* 0x000fc40000000f00 */
[----:B------:R-:W-:Y:S02]  /*13250*/  MOV R6, 0x13270 ;  /* 0x0001327000067802 */ /* 0x000fe40000000f00 */
[----:B--2--5:R-:W-:Y:S05]  /*13260*/  CALL.REL.NOINC `($_ZN7cutlass13device_kernelIN5flash19enable_sm80_to_sm89INS1_16FlashAttnBwdSm80INS1_25CollectiveMainloopBwdSm80ILi2ELi2EN4cute5tupleIJNS5_1CILi128EEES8_NS7_ILi64EEEEEENS_10bfloat16_tEfNS_4arch4Sm80ELb1ELb0ELb1ELb0ELb1ELb0ELb0ELb0ELi2ELi4ELi4ELi4ELb0EEENS1_24CollectiveEpilogueBwdGQAISA_fSD_Li256ELb0ELb1EEENS1_25SingleTileBwdLPTSchedulerILb0ELi128ELb1EEEEEEEEEvNT_6ParamsE$_ZN4cute3eso3ESOILb0ELb1EJiNS_1CILi0EEEEEC2ERKiRKS3_) ;  /* 0xffff3f8000007944 */ /* 0x024fea0003c3ffff */
[----:B------:R-:W2:Y:S01]  /*13270*/  LDL R8, [R1+0x758] ;  /* 0x0007580001087983 */ /* 0x000ea20000100800 */
[----:B------:R-:W-:Y:S01]  /*13280*/  ULDC.64 UR4, c[0x0][0x118] ;  /* 0x0000460000047ab9 */ /* 0x000fe20000000a00 */
[----:B-1----:R-:W-:Y:S01]  /*13290*/  IMAD.MOV.U32 R3, RZ, RZ, R23 ;  /* 0x000000ffff037224 */ /* 0x002fe200078e0017 */
[----:B------:R-:W-:Y:S01]  /*132a0*/  MOV R2, R49 ;  /* 0x0000003100027202 */ /* 0x000fe20000000f00 */
[----:B--2---:R1:W-:Y:S04]  /*132b0*/  STL [R1+0x11e8], R8 ;  /* 0x0011e80801007387 */ /* 0x0043e80000100800 */
[----:B------:R1:W5:Y:S01]  /*132c0*/  LD.E R6, [R54.64+0x4] ;  /* 0x0000040436067980 */ /* 0x000362000c101900 */
[----:B------:R-:W-:-:S03]  /*132d0*/  MOV R4, 0x132f0 ;  /* 0x000132f000047802 */ /* 0x000fc60000000f00 */
[----:B-1---5:R-:W-:Y:S05]  /*132e0*/  CALL.REL.NOINC `($_ZN7cutlass13device_kernelIN5flash19enable_sm80_to_sm89INS1_16FlashAttnBwdSm80INS1_25CollectiveMainloopBwdSm80ILi2ELi2EN4cute5tupleIJNS5_1CILi128EEES8_NS7_ILi64EEEEEENS_10bfloat16_tEfNS_4arch4Sm80ELb1ELb0ELb1ELb0ELb1ELb0ELb0ELb0ELi2ELi4ELi4ELi4ELb0EEENS1_24CollectiveEpilogueBwdGQAISA_fSD_Li256ELb0ELb1EEENS1_25SingleTileBwdLPTSchedulerILb0ELi128ELb1EEEEEEEEEvNT_6ParamsE$_ZN4cute3eso3ESOILb0ELb0EJiNS_5tupleIJiNS_1CILi0EEEEEEEEC2ERKiRKS5_) ;  /* 0xffff360000007944 */ /* 0x022fea0003c3ffff */
[----:B-1----:R1:W5:Y:S01]  /*132f0*/  LDL.64 R2, [R1+0x758] ;  /* 0x0007580001027983 */ /* 0x0023620000100a00 */
[----:B------:R-:W-:-:S02]  /*13300*/  MOV R4, R23 ;  /* 0x0000001700047202 */ /* 0x000fc40000000f00 */
[----:B------:R-:W-:Y:S02]  /*13310*/  MOV R6, 0x13330 ;  /* 0x0001333000067802 */ /* 0x000fe40000000f00 */
[----:B-1---5:R-:W-:Y:S05]  /*13320*/  CALL.REL.NOINC `($_ZN7cutlass13device_kernelIN5flash19enable_sm80_to_sm89INS1_16FlashAttnBwdSm80INS1_25CollectiveMainloopBwdSm80ILi2ELi2EN4cute5tupleIJNS5_1CILi128EEES8_NS7_ILi64EEEEEENS_10bfloat16_tEfNS_4arch4Sm80ELb1ELb0ELb1ELb0ELb1ELb0ELb0ELb0ELi2ELi4ELi4ELi4ELb0EEENS1_24CollectiveEpilogueBwdGQAISA_fSD_Li256ELb0ELb1EEENS1_25SingleTileBwdLPTSchedulerILb0ELi128ELb1EEEEEEEEEvNT_6ParamsE$_ZN4cute3eso3ESOILb0ELb1EJNS_5tupleIJiNS2_IJiNS_1CILi0EEEEEEEEENS2_IJNS_10UnderscoreENS2_IJS7_S7_EEEEEEEEC2ERKS6_RKS9_) ;  /* 0xffff3c5000007944 */ /* 0x022fea0003c3ffff */
[----:B------:R-:W2:Y:S01]  /*13330*/  LDL.64 R8, [R1+0x758] ;  /* 0x0007580001087983 */ /* 0x000ea20000100a00 */
[----:B-1----:R-:W-:Y:S02]  /*13340*/  MOV R2, R52 ;  /* 0x0000003400027202 */ /* 0x002fe40000000f00 */
[----:B------:R-:W-:Y:S01]  /*13350*/  MOV R4, 0x13390 ;  /* 0x0001339000047802 */ /* 0x000fe20000000f00 */
[----:B--2---:R1:W-:Y:S04]  /*13360*/  STL [R1+0x11ec], R8 ;  /* 0x0011ec0801007387 */ /* 0x0043e80000100800 */
[----:B------:R1:W-:Y:S02]  /*13370*/  STL [R1+0x11f0], R9 ;  /* 0x0011f00901007387 */ /* 0x0003e40000100800 */
[----:B-1----:R-:W-:Y:S05]  /*13380*/  CALL.REL.NOINC `($_ZN7cutlass13device_kernelIN5flash19enable_sm80_to_sm89INS1_16FlashAttnBwdSm80INS1_25CollectiveMainloopBwdSm80ILi2ELi2EN4cute5tupleIJNS5_1CILi128EEES8_NS7_ILi64EEEEEENS_10bfloat16_tEfNS_4arch4Sm80ELb1ELb0ELb1ELb0ELb1ELb0ELb0ELb0ELi2ELi4ELi4ELi4ELb0EEENS1_24CollectiveEpilogueBwdGQAISA_fSD_Li256ELb0ELb1EEENS1_25SingleTileBwdLPTSchedulerILb0ELi128ELb1EEEEEEEEEvNT_6ParamsE$_ZZN4cute4diceINS_5tupleIJNS1_IJiNS1_IJiNS_1CILi0EEEEEEEEENS1_IJNS_10UnderscoreENS1_IJS6_S6_EEEEEEEEES9_EEDaRKT_RKT0_ENKUlRKT_RKT0_E_clIS5_S5_EEDaSI_SL_) ;  /* 0xffff919000007944 */ /* 0x002fea0003c3ffff */
[----:B------:R2:W-:Y:S01]  /*13390*/  STL.64 [R1+0x758], R2 ;  /* 0x0007580201007387 */ /* 0x0005e20000100a00 */
[----:B------:R-:W-:Y:S02]  /*133a0*/  MOV R4, R23 ;  /* 0x0000001700047202 */ /* 0x000fe40000000f00 */
[----:B------:R-:W-:-:S02]  /*133b0*/  MOV R8, 0x133d0 ;  /* 0x000133d000087802 */ /* 0x000fc40000000f00 */
[----:B-12---:R-:W-:Y:S05]  /*133c0*/  CALL.REL.NOINC `($_ZN7cutlass13device_kernelIN5flash19enable_sm80_to_sm89INS1_16FlashAttnBwdSm80INS1_25CollectiveMainloopBwdSm80ILi2ELi2EN4cute5tupleIJNS5_1CILi128EEES8_NS7_ILi64EEEEEENS_10bfloat16_tEfNS_4arch4Sm80ELb1ELb0ELb1ELb0ELb1ELb0ELb0ELb0ELi2ELi4ELi4ELi4ELb0EEENS1_24CollectiveEpilogueBwdGQAISA_fSD_Li256ELb0ELb1EEENS1_25SingleTileBwdLPTSchedulerILb0ELi128ELb1EEEEEEEEEvNT_6ParamsE$_ZZN4cute12filter_tupleINS_5tupleIJNS1_IJiNS1_IJiNS_1CILi0EEEEEEEEENS1_IJNS_10UnderscoreENS1_IJS6_S6_EEEEEEEEES9_ZNS_4diceIS9_S9_EEDaRKT_RKT0_EUlRKT_RKT0_E_EEDaSD_SG_OT1_ENKUlDpSJ_E_clIJNS1_IJiiS3_EEENS1_IJEEEEEEDaSQ_) ;  /* 0xffff7f3000007944 */ /* 0x006fea0003c3ffff */
[----:B------:R-:W-:Y:S02]  /*133d0*/  MOV R72, 0x133f0 ;  /* 0x000133f000487802 */ /* 0x000fe40000000f00 */
[----:B-12--5:R-:W-:Y:S05]  /*133e0*/  CALL.REL.NOINC `($_ZN7cutlass13device_kernelIN5flash19enable_sm80_to_sm89INS1_16FlashAttnBwdSm80INS1_25CollectiveMainloopBwdSm80ILi2ELi2EN4cute5tupleIJNS5_1CILi128EEES8_NS7_ILi64EEEEEENS_10bfloat16_tEfNS_4arch4Sm80ELb1ELb0ELb1ELb0ELb1ELb0ELb0ELb0ELi2ELi4ELi4ELi4ELb0EEENS1_24CollectiveEpilogueBwdGQAISA_fSD_Li256ELb0ELb1EEENS1_25SingleTileBwdLPTSchedulerILb0ELi128ELb1EEEEEEEEEvNT_6ParamsE$_ZZN4cute7idx2crdINS_5tupleIJiiNS_1CILi0EEEEEENS1_IJNS1_IJNS2_ILi4EEENS2_ILi8EEEEEES5_NS2_ILi1EEEEEEEEDaRKT_RKT0_ENKUlRKT_RKT0_E_clIiS7_EEDaSI_SL_) ;  /* 0xffffc0e000007944 */ /* 0x026fea0003c3ffff */
[----:B------:R-:W-:Y:S02]  /*133f0*/  MOV R2, 0x13410 ;  /* 0x0001341000027802 */ /* 0x000fe40000000f00 */
[----:B-1----:R-:W-:Y:S05]  /*13400*/  CALL.REL.NOINC `($_ZN7cutlass13device_kernelIN5flash19enable_sm80_to_sm89INS1_16FlashAttnBwdSm80INS1_25CollectiveMainloopBwdSm80ILi2ELi2EN4cute5tupleIJNS5_1CILi128EEES8_NS7_ILi64EEEEEENS_10bfloat16_tEfNS_4arch4Sm80ELb1ELb0ELb1ELb0ELb1ELb0ELb0ELb0ELi2ELi4ELi4ELi4ELb0EEENS1_24CollectiveEpilogueBwdGQAISA_fSD_Li256ELb0ELb1EEENS1_25SingleTileBwdLPTSchedulerILb0ELi128ELb1EEEEEEEEEvNT_6ParamsE$_ZZN4cute7idx2crdINS_5tupleIJiiNS_1CILi0EEEEEENS1_IJNS1_IJNS2_ILi4EEENS2_ILi8EEEEEES5_NS2_ILi1EEEEEEEEDaRKT_RKT0_ENKUlRKT_RKT0_E_clIiS5_EEDaSI_SL_) ;  /* 0xffffc09000007944 */ /* 0x002fea0003c3ffff */
[----:B------:R1:W-:Y:S01]  /*13410*/  STL [R1+0x758], R6 ;  /* 0x0007580601007387 */ /* 0x0003e20000100800 */
[----:B------:R-:W-:-:S02]  /*13420*/  MOV R2, R23 ;  /* 0x0000001700027202 */ /* 0x000fc40000000f00 */
[----:B------:R-:W-:Y:S02]  /*13430*/  MOV R72, 0x13450 ;  /* 0x0001345000487802 */ /* 0x000fe40000000f00 */
[----:B-1----:R-:W-:Y:S05]  /*13440*/  CALL.REL.NOINC `($_ZN7cutlass13device_kernelIN5flash19enable_sm80_to_sm89INS1_16FlashAttnBwdSm80INS1_25CollectiveMainloopBwdSm80ILi2ELi2EN4cute5tupleIJNS5_1CILi128EEES8_NS7_ILi64EEEEEENS_10bfloat16_tEfNS_4arch4Sm80ELb1ELb0ELb1ELb0ELb1ELb0ELb0ELb0ELi2ELi4ELi4ELi4ELb0EEENS1_24CollectiveEpilogueBwdGQAISA_fSD_Li256ELb0ELb1EEENS1_25SingleTileBwdLPTSchedulerILb0ELi128ELb1EEEEEEEEEvNT_6ParamsE$_ZZN4cute9transformINS_5tupleIJiiNS_1CILi0EEEEEENS1_IJNS1_IJNS2_ILi4EEENS2_ILi8EEEEEES5_NS2_ILi1EEEEEEZNS_7idx2crdIS4_S9_EEDaRKT_RKT0_EUlRKT_RKT0_E_EEDaSD_SG_OT1_ENKUlDpSJ_E_clIJNS1_IJiiEEEiS3_EEEDaSQ_) ;  /* 0xffffc7c000007944 */ /* 0x002fea0003c3ffff */
[----:B------:R-:W-:Y:S02]  /*13450*/  MOV R6, 0x13470 ;  /* 0x0001347000067802 */ /* 0x000fe40000000f00 */
[----:B--2--5:R-:W-:Y:S05]  /*13460*/  CALL.REL.NOINC `($_ZN7cutlass13device_kernelIN5flash19enable_sm80_to_sm89INS1_16FlashAttnBwdSm80INS1_25CollectiveMainloopBwdSm80ILi2ELi2EN4cute5tupleIJNS5_1CILi128EEES8_NS7_ILi64EEEEEENS_10bfloat16_tEfNS_4arch4Sm80ELb1ELb0ELb1ELb0ELb1ELb0ELb0ELb0ELi2ELi4ELi4ELi4ELb0EEENS1_24CollectiveEpilogueBwdGQAISA_fSD_Li256ELb0ELb1EEENS1_25SingleTileBwdLPTSchedulerILb0ELi128ELb1EEEEEEEEEvNT_6ParamsE$_ZZN4cute13to_mixed_bitsINS_5tupleIJNS1_IJNS_1CILi4EEENS2_ILi8EEEEEES3_NS2_ILi1EEEEEENS1_IJNS1_IJNS2_ILi0EEENS2_ILi64EEEEEES8_S8_EEENS1_IJNS1_IJiiEEEiS8_EEEEEDaRKT_RKT0_RKT1_ENKUlRKT_RKT0_RKT1_E_clIS5_SA_SC_EEDaSP_SS_SV_) ;  /* 0xffff8a1000007944 */ /* 0x024fea0003c3ffff */
[----:B------:R-:W-:Y:S02]  /*13470*/  MOV R2, 0x13490 ;  /* 0x0001349000027802 */ /* 0x000fe40000000f00 */
[----:B------:R-:W-:Y:S05]  /*13480*/  CALL.REL.NOINC `($_ZN7cutlass13device_kernelIN5flash19enable_sm80_to_sm89INS1_16FlashAttnBwdSm80INS1_25CollectiveMainloopBwdSm80ILi2ELi2EN4cute5tupleIJNS5_1CILi128EEES8_NS7_ILi64EEEEEENS_10bfloat16_tEfNS_4arch4Sm80ELb1ELb0ELb1ELb0ELb1ELb0ELb0ELb0ELi2ELi4ELi4ELi4ELb0EEENS1_24CollectiveEpilogueBwdGQAISA_fSD_Li256ELb0ELb1EEENS1_25SingleTileBwdLPTSchedulerILb0ELi128ELb1EEEEEEEEEvNT_6ParamsE$_ZZN4cute13to_mixed_bitsINS_5tupleIJNS1_IJNS_1CILi4EEENS2_ILi8EEEEEES3_NS2_ILi1EEEEEENS1_IJNS1_IJNS2_ILi0EEENS2_ILi64EEEEEES8_S8_EEENS1_IJNS1_IJiiEEEiS8_EEEEEDaRKT_RKT0_RKT1_ENKUlDpRKT_E_clIJNS_9MixedBitsILj0ELj448EEENS2_ILj0EEESV_EEEDaSQ_) ;  /* 0xffff89c000007944 */ /* 0x000fea0003c3ffff */
        /* <DEDUP_REMOVED lines=21> */
[----:B-1----:R-:W-:Y:S05]  /*135e0*/  CALL.REL.NOINC `($_ZN7cutlass13device_kernelIN5flash19enable_sm80_to_sm89INS1_16FlashAttnBwdSm80INS1_25CollectiveMainloopBwdSm80ILi2ELi2EN4cute5tupleIJNS5_1CILi128EEES8_NS7_ILi64EEEEEENS_10bfloat16_tEfNS_4arch4Sm80ELb1ELb0ELb1ELb0ELb1ELb0ELb0ELb0ELi2ELi4ELi4ELi4ELb0EEENS1_24CollectiveEpilogueBwdGQAISA_fSD_Li256ELb0ELb1EEENS1_25SingleTileBwdLPTSchedulerILb0ELi128ELb1EEEEEEEEEvNT_6ParamsE$_ZN4cute3eso3ESOILb0ELb0EJiiiEEC2ERKiS4_S4_) ;  /* 0xffff36e000007944 */ /* 0x002fea0003c3ffff */
[----:B------:R2:W5:Y:S04]  /*135f0*/  LDL R5, [R1+0x760] ;  /* 0x0007600001057983 */ /* 0x0005680000100800 */
[----:B-1----:R2:W5:Y:S01]  /*13600*/  LDL.64 R2, [R1+0x758] ;  /* 0x0007580001027983 */ /* 0x0025620000100a00 */
[----:B------:R-:W-:Y:S02]  /*13610*/  MOV R4, R23 ;  /* 0x0000001700047202 */ /* 0x000fe40000000f00 */
[----:B------:R-:W-:Y:S02]  /*13620*/  MOV R6, 0x13640 ;  /* 0x0001364000067802 */ /* 0x000fe40000000f00 */
[----:B--2--5:R-:W-:Y:S05]  /*13630*/  CALL.REL.NOINC `($_ZN7cutlass13device_kernelIN5flash19enable_sm80_to_sm89INS1_16FlashAttnBwdSm80INS1_25CollectiveMainloopBwdSm80ILi2ELi2EN4cute5tupleIJNS5_1CILi128EEES8_NS7_ILi64EEEEEENS_10bfloat16_tEfNS_4arch4Sm80ELb1ELb0ELb1ELb0ELb1ELb0ELb0ELb0ELi2ELi4ELi4ELi4ELb0EEENS1_24CollectiveEpilogueBwdGQAISA_fSD_Li256ELb0ELb1EEENS1_25SingleTileBwdLPTSchedulerILb0ELi128ELb1EEEEEEEEEvNT_6ParamsE$_ZN4cute3eso3ESOILb1ELb0EJNS_1CILi1EEENS_5tupleIJiiiEEENS2_ILi64EEENS4_IJNS2_ILi72EEENS2_ILi144EEENS2_ILi288EEEEEENS2_ILi512EEEEEC2ERKS3_RKS5_RKS6_RKSA_RKSB_) ;  /* 0xffff457000007944 */ /* 0x024fea0003c3ffff */
[----:B-1----:R1:W5:Y:S04]  /*13640*/  LDL R5, [R1+0x760] ;  /* 0x0007600001057983 */ /* 0x0023680000100800 */
[----:B------:R1:W5:Y:S01]  /*13650*/  LDL.64 R2, [R1+0x758] ;  /* 0x0007580001027983 */ /* 0x0003620000100a00 */
[----:B------:R-:W-:-:S02]  /*13660*/  MOV R4, R23 ;  /* 0x0000001700047202 */ /* 0x000fc40000000f00 */
[----:B------:R-:W-:Y:S02]  /*13670*/  MOV R6, 0x13690 ;  /* 0x0001369000067802 */ /* 0x000fe40000000f00 */
[----:B-1---5:R-:W-:Y:S05]  /*13680*/  CALL.REL.NOINC `($_ZN7cutlass13device_kernelIN5flash19enable_sm80_to_sm89INS1_16FlashAttnBwdSm80INS1_25CollectiveMainloopBwdSm80ILi2ELi2EN4cute5tupleIJNS5_1CILi128EEES8_NS7_ILi64EEEEEENS_10bfloat16_tEfNS_4arch4Sm80ELb1ELb0ELb1ELb0ELb1ELb0ELb0ELb0ELi2ELi4ELi4ELi4ELb0EEENS1_24CollectiveEpilogueBwdGQAISA_fSD_Li256ELb0ELb1EEENS1_25SingleTileBwdLPTSchedulerILb0ELi128ELb1EEEEEEEEEvNT_6ParamsE$_ZN4cute5tupleIJNS0_IJNS_1CILi8EEENS0_IJNS1_ILi2EEES3_S3_EEENS1_ILi1EEES4_S5_EEENS0_IJS5_NS0_IJiiiEEENS1_ILi64EEENS0_IJNS1_ILi72EEENS1_ILi144EEENS1_ILi288EEEEEENS1_ILi512EEEEEEEEC2ERKS6_RKSE_) ;  /* 0xffff764000007944 */ /* 0x022fea0003c3ffff */
[----:B------:R1:W5:Y:S04]  /*13690*/  LDL R5, [R1+0x760] ;  /* 0x0007600001057983 */ /* 0x0003680000100800 */
[----:B------:R1:W5:Y:S01]  /*136a0*/  LDL.64 R2, [R1+0x758] ;  /* 0x0007580001027983 */ /* 0x0003620000100a00 */
[----:B------:R-:W-:-:S03]  /*136b0*/  MOV R4, 0x136d0 ;  /* 0x000136d000047802 */ /* 0x000fc60000000f00 */
[----:B-1---5:R-:W-:Y:S05]  /*136c0*/  CALL.REL.NOINC `($_ZN7cutlass13device_kernelIN5flash19enable_sm80_to_sm89INS1_16FlashAttnBwdSm80INS1_25CollectiveMainloopBwdSm80ILi2ELi2EN4cute5tupleIJNS5_1CILi128EEES8_NS7_ILi64EEEEEENS_10bfloat16_tEfNS_4arch4Sm80ELb1ELb0ELb1ELb0ELb1ELb0ELb0ELb0ELi2ELi4ELi4ELi4ELb0EEENS1_24CollectiveEpilogueBwdGQAISA_fSD_Li256ELb0ELb1EEENS1_25SingleTileBwdLPTSchedulerILb0ELi128ELb1EEEEEEEEEvNT_6ParamsE$_ZZN4cute7flattenINS_5tupleIJNS_1CILi1EEENS1_IJiiiEEENS2_ILi64EEENS1_IJNS2_ILi72EEENS2_ILi144EEENS2_ILi288EEEEEENS2_ILi512EEEEEEEEDaRKT_ENKUlRKT_E_clIS4_EEDaSH_) ;  /* 0xffffb95000007944 */ /* 0x022fea0003c3ffff */
[----:B------:R1:W-:Y:S01]  /*136d0*/  STL.64 [R1+0x758], R2 ;  /* 0x0007580201007387 */ /* 0x0003e20000100a00 */
[----:B------:R-:W-:Y:S02]  /*136e0*/  MOV R6, R23 ;  /* 0x0000001700067202 */ /* 0x000fe40000000f00 */
[----:B------:R-:W-:Y:S01]  /*136f0*/  MOV R4, 0x13720 ;  /* 0x0001372000047802 */ /* 0x000fe20000000f00 */
[----:B------:R1:W-:Y:S04]  /*13700*/  STL [R1+0x760], R5 ;  /* 0x0007600501007387 */ /* 0x0003e80000100800 */
[----:B-1----:R-:W-:Y:S05]  /*13710*/  CALL.REL.NOINC `($_ZN7cutlass13device_kernelIN5flash19enable_sm80_to_sm89INS1_16FlashAttnBwdSm80INS1_25CollectiveMainloopBwdSm80ILi2ELi2EN4cute5tupleIJNS5_1CILi128EEES8_NS7_ILi64EEEEEENS_10bfloat16_tEfNS_4arch4Sm80ELb1ELb0ELb1ELb0ELb1ELb0ELb0ELb0ELi2ELi4ELi4ELi4ELb0EEENS1_24CollectiveEpilogueBwdGQAISA_fSD_Li256ELb0ELb1EEENS1_25SingleTileBwdLPTSchedulerILb0ELi128ELb1EEEEEEEEEvNT_6ParamsE$_ZZN4cute12filter_tupleINS_5tupleIJNS_1CILi1EEENS1_IJiiiEEENS2_ILi64EEENS1_IJNS2_ILi72EEENS2_ILi144EEENS2_ILi288EEEEEENS2_ILi512EEEEEEZNS_7flattenISB_EEDaRKT_EUlRKT_E_EEDaSF_OT0_ENKUlDpSI_E_clIJNS1_IJS3_EEES4_NS1_IJS5_EEES9_NS1_IJSA_EEEEEEDaSM_) ;  /* 0xffff827000007944 */ /* 0x002fea0003c3ffff */
[----:B------:R-:W-:Y:S02]  /*13720*/  MOV R4, R23 ;  /* 0x0000001700047202 */ /* 0x000fe40000000f00 */
[----:B------:R-:W-:-:S02]  /*13730*/  MOV R6, 0x13750 ;  /* 0x0001375000067802 */ /* 0x000fc40000000f00 */
[----:B--2--5:R-:W-:Y:S05]  /*13740*/  CALL.REL.NOINC `($_ZN7cutlass13device_kernelIN5flash19enable_sm80_to_sm89INS1_16FlashAttnBwdSm80INS1_25CollectiveMainloopBwdSm80ILi2ELi2EN4cute5tupleIJNS5_1CILi128EEES8_NS7_ILi64EEEEEENS_10bfloat16_tEfNS_4arch4Sm80ELb1ELb0ELb1ELb0ELb1ELb0ELb0ELb0ELi2ELi4ELi4ELi4ELb0EEENS1_24CollectiveEpilogueBwdGQAISA_fSD_Li256ELb0ELb1EEENS1_25SingleTileBwdLPTSchedulerILb0ELi128ELb1EEEEEEEEEvNT_6ParamsE$_ZN4cute3eso3ESOILb0ELb1EJiNS_1CILi72EEENS2_ILi512EEEEEC2ERKiRKS3_RKS4_) ;  /* 0xffff3c1000007944 */ /* 0x024fea0003c3ffff */
[----:B-1----:R-:W2:Y:S01]  /*13750*/  LDL R4, [R1+0x758] ;  /* 0x0007580001047983 */ /* 0x002ea20000100800 */
[----:B------:R-:W-:Y:S01]  /*13760*/  IMAD.MOV.U32 R5, RZ, RZ, R3 ;  /* 0x000000ffff057224 */ /* 0x000fe200078e0003 */
[----:B------:R-:W-:Y:S01]  /*13770*/  MOV R3, R23 ;  /* 0x0000001700037202 */ /* 0x000fe20000000f00 */
[----:B------:R-:W-:Y:S01]  /*13780*/  IMAD.MOV.U32 R8, RZ, RZ, R51 ;  /* 0x000000ffff087224 */ /* 0x000fe200078e0033 */
[----:B------:R-:W-:Y:S01]  /*13790*/  MOV R6, 0x137c0 ;  /* 0x000137c000067802 */ /* 0x000fe20000000f00 */
[----:B--2---:R1:W-:Y:S04]  /*137a0*/  STL [R1+0x790], R4 ;  /* 0x0007900401007387 */ /* 0x0043e80000100800 */
[----:B-1----:R-:W-:Y:S05]  /*137b0*/  CALL.REL.NOINC `($_ZN7cutlass13device_kernelIN5flash19enable_sm80_to_sm89INS1_16FlashAttnBwdSm80INS1_25CollectiveMainloopBwdSm80ILi2ELi2EN4cute5tupleIJNS5_1CILi128EEES8_NS7_ILi64EEEEEENS_10bfloat16_tEfNS_4arch4Sm80ELb1ELb0ELb1ELb0ELb1ELb0ELb0ELb0ELi2ELi4ELi4ELi4ELb0EEENS1_24CollectiveEpilogueBwdGQAISA_fSD_Li256ELb0ELb1EEENS1_25SingleTileBwdLPTSchedulerILb0ELi128ELb1EEEEEEEEEvNT_6ParamsE$_ZN4cute3eso3ESOILb0ELb0EJiiNS_1CILi72EEENS2_ILi512EEEEEC2ERKiS7_RKS3_RKS4_) ;  /* 0xffff342000007944 */ /* 0x002fea0003c3ffff */
        /* <DEDUP_REMOVED lines=8> */
[----:B-1----:R-:W-:Y:S05]  /*13840*/  CALL.REL.NOINC `($_ZN7cutlass13device_kernelIN5flash19enable_sm80_to_sm89INS1_16FlashAttnBwdSm80INS1_25CollectiveMainloopBwdSm80ILi2ELi2EN4cute5tupleIJNS5_1CILi128EEES8_NS7_ILi64EEEEEENS_10bfloat16_tEfNS_4arch4Sm80ELb1ELb0ELb1ELb0ELb1ELb0ELb0ELb0ELi2ELi4ELi4ELi4ELb0EEENS1_24CollectiveEpilogueBwdGQAISA_fSD_Li256ELb0ELb1EEENS1_25SingleTileBwdLPTSchedulerILb0ELi128ELb1EEEEEEEEEvNT_6ParamsE$_ZN4cute3eso3ESOILb0ELb0EJiiiNS_1CILi72EEENS2_ILi512EEEEEC2ERKiS7_S7_RKS3_RKS4_) ;  /* 0xffff368000007944 */ /* 0x002fea0003c3ffff */
        /* <DEDUP_REMOVED lines=10> */
[----:B-1----:R-:W-:Y:S05]  /*138f0*/  CALL.REL.NOINC `($_ZN7cutlass13device_kernelIN5flash19enable_sm80_to_sm89INS1_16FlashAttnBwdSm80INS1_25CollectiveMainloopBwdSm80ILi2ELi2EN4cute5tupleIJNS5_1CILi128EEES8_NS7_ILi64EEEEEENS_10bfloat16_tEfNS_4arch4Sm80ELb1ELb0ELb1ELb0ELb1ELb0ELb0ELb0ELi2ELi4ELi4ELi4ELb0EEENS1_24CollectiveEpilogueBwdGQAISA_fSD_Li256ELb0ELb1EEENS1_25SingleTileBwdLPTSchedulerILb0ELi128ELb1EEEEEEEEEvNT_6ParamsE$_ZN4cute3eso3ESOILb1ELb0EJNS_1CILi1EEEiiiNS2_ILi72EEENS2_ILi512EEEEEC2ERKS3_RKiSA_SA_RKS4_RKS5_) ;  /* 0xffff44c000007944 */ /* 0x002fea0003c3ffff */
[----:B-1----:R1:W5:Y:S04]  /*13900*/  LDL R5, [R1+0x778] ;  /* 0x0007780001057983 */ /* 0x0023680000100800 */
[----:B------:R1:W5:Y:S01]  /*13910*/  LDL.64 R2, [R1+0x770] ;  /* 0x0007700001027983 */ /* 0x0003620000100a00 */
[----:B------:R-:W-:-:S02]  /*13920*/  MOV R4, R22 ;  /* 0x0000001600047202 */ /* 0x000fc40000000f00 */
[----:B------:R-:W-:Y:S02]  /*13930*/  MOV R6, 0x13950 ;  /* 0x0001395000067802 */ /* 0x000fe40000000f00 */
[----:B-1---5:R-:W-:Y:S05]  /*13940*/  CALL.REL.NOINC `($_ZN7cutlass13device_kernelIN5flash19enable_sm80_to_sm89INS1_16FlashAttnBwdSm80INS1_25CollectiveMainloopBwdSm80ILi2ELi2EN4cute5tupleIJNS5_1CILi128EEES8_NS7_ILi64EEEEEENS_10bfloat16_tEfNS_4arch4Sm80ELb1ELb0ELb1ELb0ELb1ELb0ELb0ELb0ELi2ELi4ELi4ELi4ELb0EEENS1_24CollectiveEpilogueBwdGQAISA_fSD_Li256ELb0ELb1EEENS1_25SingleTileBwdLPTSchedulerILb0ELi128ELb1EEEEEEEEEvNT_6ParamsE$_ZN4cute5tupleIJNS0_IJNS_1CILi8EEENS1_ILi2EEES3_S3_S2_S3_EEENS0_IJNS1_ILi1EEEiiiNS1_ILi72EEENS1_ILi512EEEEEEEEC2ERKS4_RKS8_) ;  /* 0xffff73d000007944 */ /* 0x022fea0003c3ffff */
        /* <DEDUP_REMOVED lines=11> */
[----:B-1----:R-:W-:Y:S05]  /*13a00*/  CALL.REL.NOINC `($_ZN7cutlass13device_kernelIN5flash19enable_sm80_to_sm89INS1_16FlashAttnBwdSm80INS1_25CollectiveMainloopBwdSm80ILi2ELi2EN4cute5tupleIJNS5_1CILi128EEES8_NS7_ILi64EEEEEENS_10bfloat16_tEfNS_4arch4Sm80ELb1ELb0ELb1ELb0ELb1ELb0ELb0ELb0ELi2ELi4ELi4ELi4ELb0EEENS1_24CollectiveEpilogueBwdGQAISA_fSD_Li256ELb0ELb1EEENS1_25SingleTileBwdLPTSchedulerILb0ELi128ELb1EEEEEEEEEvNT_6ParamsE$_ZZN4cute6detail16composition_implINS_5tupleIJNS_1CILi8EEENS3_ILi2EEES5_S5_S4_S5_EEENS2_IJNS3_ILi1EEEiiiNS3_ILi72EEENS3_ILi512EEEEEENS2_IJNS2_IJS5_S5_S5_EEES5_NS3_ILi4EEEEEENS2_IJNS2_IJS7_S9_S4_EEENS3_ILi4096EEENS3_ILi16EEEEEEEEDaRKT_RKT0_RKT1_RKT2_ENKUlRKT_RKT0_E_clISB_SE_EEDaSW_SZ_) ;  /* 0xffff9fe000007944 */ /* 0x002fea0003c3ffff */
[----:B------:R-:W-:Y:S01]  /*13a10*/  IMAD.MOV.U32 R4, RZ, RZ, R45 ;  /* 0x000000ffff047224 */ /* 0x000fe200078e002d */
[----:B------:R-:W-:Y:S01]  /*13a20*/  MOV R58, R12 ;  /* 0x0000000c003a7202 */ /* 0x000fe20000000f00 */
[----:B------:R-:W-:Y:S01]  /*13a30*/  IMAD.MOV.U32 R5, RZ, RZ, R44 ;  /* 0x000000ffff057224 */ /* 0x000fe200078e002c */
[----:B------:R-:W-:Y:S02]  /*13a40*/  MOV R3, R7 ;  /* 0x0000000700037202 */ /* 0x000fe40000000f00 */
[----:B------:R-:W-:Y:S02]  /*13a50*/  MOV R62, 0x13a70 ;  /* 0x00013a70003e7802 */ /* 0x000fe40000000f00 */
[----:B-1---5:R-:W-:Y:S05]  /*13a60*/  CALL.REL.NOINC `($_ZN7cutlass13device_kernelIN5flash19enable_sm80_to_sm89INS1_16FlashAttnBwdSm80INS1_25CollectiveMainloopBwdSm80ILi2ELi2EN4cute5tupleIJNS5_1CILi128EEES8_NS7_ILi64EEEEEENS_10bfloat16_tEfNS_4arch4Sm80ELb1ELb0ELb1ELb0ELb1ELb0ELb0ELb0ELi2ELi4ELi4ELi4ELb0EEENS1_24CollectiveEpilogueBwdGQAISA_fSD_Li256ELb0ELb1EEENS1_25SingleTileBwdLPTSchedulerILb0ELi128ELb1EEEEEEEEEvNT_6ParamsE$_ZZN4cute6detail16composition_implINS_5tupleIJNS_1CILi8EEENS3_ILi2EEES5_S5_S4_S5_EEENS2_IJNS3_ILi1EEEiiiNS3_ILi72EEENS3_ILi512EEEEEENS2_IJNS2_IJS5_S5_S5_EEES5_NS3_ILi4EEEEEENS2_IJNS2_IJS7_S9_S4_EEENS3_ILi4096EEENS3_ILi16EEEEEEEEDaRKT_RKT0_RKT1_RKT2_ENKUlRKT_RKT0_E_clISC_SG_EEDaSW_SZ_) ;  /* 0xffffa09000007944 */ /* 0x022fea0003c3ffff */
[----:B-----5:R2:W-:Y:S01]  /*13a70*/  STL.64 [R1+0x770], R2 ;  /* 0x0007700201007387 */ /* 0x0205e20000100a00 */
[----:B------:R-:W-:-:S03]  /*13a80*/  MOV R4, 0x13aa0 ;  /* 0x00013aa000047802 */ /* 0x000fc60000000f00 */
[----:B-12---:R-:W-:Y:S05]  /*13a90*/  CALL.REL.NOINC `($_ZN7cutlass13device_kernelIN5flash19enable_sm80_to_sm89INS1_16FlashAttnBwdSm80INS1_25CollectiveMainloopBwdSm80ILi2ELi2EN4cute5tupleIJNS5_1CILi128EEES8_NS7_ILi64EEEEEENS_10bfloat16_tEfNS_4arch4Sm80ELb1ELb0ELb1ELb0ELb1ELb0ELb0ELb0ELi2ELi4ELi4ELi4ELb0EEENS1_24CollectiveEpilogueBwdGQAISA_fSD_Li256ELb0ELb1EEENS1_25SingleTileBwdLPTSchedulerILb0ELi128ELb1EEEEEEEEEvNT_6ParamsE$_ZN4cute3eso3ESOILb0ELb0EJNS_5tupleIJNS_1CILi1EEENS3_ILi512EEEiEEENS3_ILi4096EEENS2_IJiiEEEEEC2ERKS6_RKS7_RKS8_) ;  /* 0xffff225000007944 */ /* 0x006fea0003c3ffff */
[----:B------:R2:W5:Y:S04]  /*13aa0*/  LDL R5, [R1+0x760] ;  /* 0x0007600001057983 */ /* 0x0005680000100800 */
[----:B-1----:R2:W5:Y:S01]  /*13ab0*/  LDL.64 R2, [R1+0x758] ;  /* 0x0007580001027983 */ /* 0x0025620000100a00 */
[----:B------:R-:W-:-:S03]  /*13ac0*/  MOV R6, 0x13ae0 ;  /* 0x00013ae000067802 */ /* 0x000fc60000000f00 */
[----:B--2--5:R-:W-:Y:S05]  /*13ad0*/  CALL.REL.NOINC `($_ZN7cutlass13device_kernelIN5flash19enable_sm80_to_sm89INS1_16FlashAttnBwdSm80INS1_25CollectiveMainloopBwdSm80ILi2ELi2EN4cute5tupleIJNS5_1CILi128EEES8_NS7_ILi64EEEEEENS_10bfloat16_tEfNS_4arch4Sm80ELb1ELb0ELb1ELb0ELb1ELb0ELb0ELb0ELi2ELi4ELi4ELi4ELb0EEENS1_24CollectiveEpilogueBwdGQAISA_fSD_Li256ELb0ELb1EEENS1_25SingleTileBwdLPTSchedulerILb0ELi128ELb1EEEEEEEEEvNT_6ParamsE$_ZN4cute5tupleIJNS0_IJNS0_IJNS_1CILi2EEES2_S2_EEES2_NS0_IJS2_S2_EEEEEENS0_IJNS0_IJNS1_ILi1EEENS1_ILi512EEEiEEENS1_ILi4096EEENS0_IJiiEEEEEEEEC2ERKS5_RKSB_) ;  /* 0xffff6d0000007944 */ /* 0x024fea0003c3ffff */
[----:B------:R1:W5:Y:S04]  /*13ae0*/  LDL R4, [R1+0x760] ;  /* 0x0007600001047983 */ /* 0x0003680000100800 */
[----:B------:R1:W5:Y:S01]  /*13af0*/  LDL.64 R2, [R1+0x758] ;  /* 0x0007580001027983 */ /* 0x0003620000100a00 */
[----:B------:R-:W-:-:S05]  /*13b00*/  LEA.HI R6, R13, R13, RZ, 0x1d ;  /* 0x0000000d0d067211 */ /* 0x000fca00078fe8ff */
[----:B------:R-:W-:Y:S01]  /*13b10*/  IMAD.U32 R8, R11, 0x2, R6 ;  /* 0x000000020b087824 */ /* 0x000fe200078e0006 */
[----:B------:R-:W-:-:S04]  /*13b20*/  MOV R6, 0x13b50 ;  /* 0x00013b5000067802 */ /* 0x000fc80000000f00 */
[----:B------:R1:W-:Y:S03]  /*13b30*/  STL [R1+0x11e4], R8 ;  /* 0x0011e40801007387 */ /* 0x0003e60000100800 */
[----:B-1---5:R-:W-:Y:S05]  /*13b40*/  CALL.REL.NOINC `($_ZN7cutlass13device_kernelIN5flash19enable_sm80_to_sm89INS1_16FlashAttnBwdSm80INS1_25CollectiveMainloopBwdSm80ILi2ELi2EN4cute5tupleIJNS5_1CILi128EEES8_NS7_ILi64EEEEEENS_10bfloat16_tEfNS_4arch4Sm80ELb1ELb0ELb1ELb0ELb1ELb0ELb0ELb0ELi2ELi4ELi4ELi4ELb0EEENS1_24CollectiveEpilogueBwdGQAISA_fSD_Li256ELb0ELb1EEENS1_25SingleTileBwdLPTSchedulerILb0ELi128ELb1EEEEEEEEEvNT_6ParamsE$_ZN4cute3eso3ESOILb0ELb0EJNS_6LayoutINS_5tupleIJNS3_IJNS_1CILi2EEES5_S5_EEES5_NS3_IJS5_S5_EEEEEENS3_IJNS3_IJNS4_ILi1EEENS4_ILi512EEEiEEENS4_ILi4096EEENS3_IJiiEEEEEEEEjEEC2ERKSF_RKj) ;  /* 0xffff28d000007944 */ /* 0x022fea0003c3ffff */
[----:B------:R-:W2:Y:S04]  /*13b50*/  LDL.64 R58, [R1+0x760] ;  /* 0x00076000013a7983 */ /* 0x000ea80000100a00 */
[----:B-1----:R1:W5:Y:S01]  /*13b60*/  LDL.64 R4, [R1+0x758] ;  /* 0x0007580001047983 */ /* 0x0023620000100a00 */
[----:B------:R-:W-:Y:S02]  /*13b70*/  MOV R9, R23 ;  /* 0x0000001700097202 */ /* 0x000fe40000000f00 */
[----:B------:R-:W-:Y:S01]  /*13b80*/  MOV R8, 0x13bb0 ;  /* 0x00013bb000087802 */ /* 0x000fe20000000f00 */
[----:B--2---:R-:W-:-:S04]  /*13b90*/  IMAD.WIDE.U32 R2, R59, 0x2, R56 ;  /* 0x000000023b027825 */ /* 0x004fc800078e0038 */
[----:B-1---5:R-:W-:Y:S05]  /*13ba0*/  CALL.REL.NOINC `($_ZN7cutlass13device_kernelIN5flash19enable_sm80_to_sm89INS1_16FlashAttnBwdSm80INS1_25CollectiveMainloopBwdSm80ILi2ELi2EN4cute5tupleIJNS5_1CILi128EEES8_NS7_ILi64EEEEEENS_10bfloat16_tEfNS_4arch4Sm80ELb1ELb0ELb1ELb0ELb1ELb0ELb0ELb0ELi2ELi4ELi4ELi4ELb0EEENS1_24CollectiveEpilogueBwdGQAISA_fSD_Li256ELb0ELb1EEENS1_25SingleTileBwdLPTSchedulerILb0ELi128ELb1EEEEEEEEEvNT_6ParamsE$_ZN4cute8smem_ptrIPN7cutlass10bfloat16_tEECI1NS_12iter_adaptorIS3_S4_EEES3_) ;  /* 0xffff749000007944 */ /* 0x022fea0003c3ffff */
[----:B------:R-:W2:Y:S01]  /*13bb0*/  LDL.64 R10, [R1+0x758] ;  /* 0x00075800010a7983 */ /* 0x000ea20000100a00 */
[----:B-1----:R-:W-:Y:S01]  /*13bc0*/  IMAD.MOV.U32 R6, RZ, RZ, R58 ;  /* 0x000000ffff067224 */ /* 0x002fe200078e003a */
[----:B------:R-:W-:Y:S01]  /*13bd0*/  MOV R2, R4 ;  /* 0x0000000400027202 */ /* 0x000fe20000000f00 */
[----:B------:R-:W-:Y:S01]  /*13be0*/  IMAD.MOV.U32 R3, RZ, RZ, R5 ;  /* 0x000000ffff037224 */ /* 0x000fe200078e0005 */
[----:B------:R-:W-:Y:S01]  /*13bf0*/  MOV R8, 0x13c20 ;  /* 0x00013c2000087802 */ /* 0x000fe20000000f00 */
[----:B--2---:R1:W-:Y:S04]  /*13c00*/  STL.64 [R1+0x770], R10 ;  /* 0x0007700a01007387 */ /* 0x0043e80000100a00 */
[----:B-1----:R-:W-:Y:S05]  /*13c10*/  CALL.REL.NOINC `($_ZN7cutlass13device_kernelIN5flash19enable_sm80_to_sm89INS1_16FlashAttnBwdSm80INS1_25CollectiveMainloopBwdSm80ILi2ELi2EN4cute5tupleIJNS5_1CILi128EEES8_NS7_ILi64EEEEEENS_10bfloat16_tEfNS_4arch4Sm80ELb1ELb0ELb1ELb0ELb1ELb0ELb0ELb0ELi2ELi4ELi4ELi4ELb0EEENS1_24CollectiveEpilogueBwdGQAISA_fSD_Li256ELb0ELb1EEENS1_25SingleTileBwdLPTSchedulerILb0ELi128ELb1EEEEEEEEEvNT_6ParamsE$_ZN4cute3eso3ESOILb0ELb0EJNS_6LayoutINS_5tupleIJNS3_IJNS_1CILi2EEES5_S5_EEES5_NS3_IJS5_S5_EEEEEENS3_IJNS3_IJNS4_ILi1EEENS4_ILi512EEEiEEENS4_ILi4096EEENS3_IJiiEEEEEEEENS_10ViewEngineINS_8smem_ptrIPN7cutlass10bfloat16_tEEEEEEEC2ERKSF_RKSM_) ;  /* 0xffff278000007944 */ /* 0x002fea0003c3ffff */
[----:B-1----:R1:W5:Y:S04]  /*13c20*/  LDL R5, [R1+0x75c] ;  /* 0x00075c0001057983 */ /* 0x0023680000100800 */
[----:B------:R1:W5:Y:S01]  /*13c30*/  LDL R3, [R1+0x760] ;  /* 0x0007600001037983 */ /* 0x0003620000100800 */
[----:B------:R-:W-:-:S03]  /*13c40*/  MOV R4, 0x13c60 ;  /* 0x00013c6000047802 */ /* 0x000fc60000000f00 */
[----:B-1---5:R-:W-:Y:S05]  /*13c50*/  CALL.REL.NOINC `($_ZN7cutlass13device_kernelIN5flash19enable_sm80_to_sm89INS1_16FlashAttnBwdSm80INS1_25CollectiveMainloopBwdSm80ILi2ELi2EN4cute5tupleIJNS5_1CILi128EEES8_NS7_ILi64EEEEEENS_10bfloat16_tEfNS_4arch4Sm80ELb1ELb0ELb1ELb0ELb1ELb0ELb0ELb0ELi2ELi4ELi4ELi4ELb0EEENS1_24CollectiveEpilogueBwdGQAISA_fSD_Li256ELb0ELb1EEENS1_25SingleTileBwdLPTSchedulerILb0ELi128ELb1EEEEEEEEEvNT_6ParamsE$_ZZN4cute4takeILi1ELi3ENS_5tupleIJNS1_IJNS_1CILi1EEENS2_ILi512EEEiEEENS2_ILi4096EEENS1_IJiiEEEEEEEEDaRKT1_ENKUlDpRKT_E_clIJS6_S7_EEEDaSF_) ;  /* 0xffff8a9000007944 */ /* 0x022fea0003c3ffff */
[----:B------:R-:W-:Y:S02]  /*13c60*/  MOV R4, 0x13c80 ;  /* 0x00013c8000047802 */ /* 0x000fe40000000f00 */
[----:B-1---5:R-:W-:Y:S05]  /*13c70*/  CALL.REL.NOINC `($_ZN7cutlass13device_kernelIN5flash19enable_sm80_to_sm89INS1_16FlashAttnBwdSm80INS1_25CollectiveMainloopBwdSm80ILi2ELi2EN4cute5tupleIJNS5_1CILi128EEES8_NS7_ILi64EEEEEENS_10bfloat16_tEfNS_4arch4Sm80ELb1ELb0ELb1ELb0ELb1ELb0ELb0ELb0ELi2ELi4ELi4ELi4ELb0EEENS1_24CollectiveEpilogueBwdGQAISA_fSD_Li256ELb0ELb1EEENS1_25SingleTileBwdLPTSchedulerILb0ELi128ELb1EEEEEEEEEvNT_6ParamsE$_ZZN4cute16flatten_to_tupleINS_5tupleIJNS_1CILi4096EEENS1_IJiiEEEEEEEEDaRKT_ENKUlRKT_E_clIS4_EEDaSB_) ;  /* 0xffff87c000007944 */ /* 0x022fea0003c3ffff */
[----:B------:R1:W-:Y:S01]  /*13c80*/  STL.64 [R1+0x758], R2 ;  /* 0x0007580201007387 */ /* 0x0003e20000100a00 */
[----:B------:R-:W-:-:S02]  /*13c90*/  MOV R58, R23 ;  /* 0x00000017003a7202 */ /* 0x000fc40000000f00 */
[----:B------:R-:W-:Y:S02]  /*13ca0*/  MOV R4, 0x13cc0 ;  /* 0x00013cc000047802 */ /* 0x000fe40000000f00 */
[----:B-1----:R-:W-:Y:S05]  /*13cb0*/  CALL.REL.NOINC `($_ZN7cutlass13device_kernelIN5flash19enable_sm80_to_sm89INS1_16FlashAttnBwdSm80INS1_25CollectiveMainloopBwdSm80ILi2ELi2EN4cute5tupleIJNS5_1CILi128EEES8_NS7_ILi64EEEEEENS_10bfloat16_tEfNS_4arch4Sm80ELb1ELb0ELb1ELb0ELb1ELb0ELb0ELb0ELi2ELi4ELi4ELi4ELb0EEENS1_24CollectiveEpilogueBwdGQAISA_fSD_Li256ELb0ELb1EEENS1_25SingleTileBwdLPTSchedulerILb0ELi128ELb1EEEEEEEEEvNT_6ParamsE$_ZZN4cute12filter_tupleINS_5tupleIJNS_1CILi4096EEENS1_IJiiEEEEEEZNS_16flatten_to_tupleIS5_EEDaRKT_EUlRKT_E_EEDaS9_OT0_ENKUlDpSC_E_clIJNS1_IJS3_EEES4_EEEDaSG_) ;  /* 0xffff7e3000007944 */ /* 0x002fea0003c3ffff */
        /* <DEDUP_REMOVED lines=14> */
[----:B--2--5:R-:W-:Y:S05]  /*13da0*/  CALL.REL.NOINC `($_ZN7cutlass13device_kernelIN5flash19enable_sm80_to_sm89INS1_16FlashAttnBwdSm80INS1_25CollectiveMainloopBwdSm80ILi2ELi2EN4cute5tupleIJNS5_1CILi128EEES8_NS7_ILi64EEEEEENS_10bfloat16_tEfNS_4arch4Sm80ELb1ELb0ELb1ELb0ELb1ELb0ELb0ELb0ELi2ELi4ELi4ELi4ELb0EEENS1_24CollectiveEpilogueBwdGQAISA_fSD_Li256ELb0ELb1EEENS1_25SingleTileBwdLPTSchedulerILb0ELi128ELb1EEEEEEEEEvNT_6ParamsE$_ZN4cute3eso3ESOILb1ELb0EJNS_14ComposedLayoutINS_7SwizzleILi3ELi3ELi3EEENS_1CILi0EEENS_6LayoutINS_5tupleIJNS8_IJNS8_IJNS5_ILi4EEENS5_ILi8EEEEEENS8_IJNS5_ILi2EEENS5_ILi1EEEEEEEEENS8_IJNS8_IJSC_SC_EEENS8_IJSA_S9_EEEEEEEEENS8_IJNS8_IJNS8_IJSC_NS5_ILi64EEEEEENS8_IJNS5_ILi512EEES6_EEEEEENS8_IJNS8_IJSD_SA_EEENS8_IJNS5_ILi1024EEENS5_ILi16EEEEEEEEEEEEEEEENS_10ViewEngineINS_8smem_ptrIPN7cutlass10bfloat16_tEEEEEEEC2ERKSW_RKS13_) ;  /* 0xffff378000007944 */ /* 0x024fea0003c3ffff */
        /* <DEDUP_REMOVED lines=29> */
[----:B-12--5:R-:W-:Y:S05]  /*13f80*/  CALL.REL.NOINC `($_ZN7cutlass13device_kernelIN5flash19enable_sm80_to_sm89INS1_16FlashAttnBwdSm80INS1_25CollectiveMainloopBwdSm80ILi2ELi2EN4cute5tupleIJNS5_1CILi128EEES8_NS7_ILi64EEEEEENS_10bfloat16_tEfNS_4arch4Sm80ELb1ELb0ELb1ELb0ELb1ELb0ELb0ELb0ELi2ELi4ELi4ELi4ELb0EEENS1_24CollectiveEpilogueBwdGQAISA_fSD_Li256ELb0ELb1EEENS1_25SingleTileBwdLPTSchedulerILb0ELi128ELb1EEEEEEEEEvNT_6ParamsE$_ZZN4cute7idx2crdINS_5tupleIJiiNS_1CILi0EEEEEENS1_IJNS1_IJNS2_ILi4EEENS2_ILi8EEEEEENS2_ILi2EEENS2_ILi1EEEEEEEEDaRKT_RKT0_ENKUlRKT_RKT0_E_clIiS7_EEDaSJ_SM_) ;  /* 0xffffb0c000007944 */ /* 0x026fea0003c3ffff */
[----:B------:R-:W-:Y:S02]  /*13f90*/  MOV R2, 0x13fb0 ;  /* 0x00013fb000027802 */ /* 0x000fe40000000f00 */
[----:B-1----:R-:W-:Y:S05]  /*13fa0*/  CALL.REL.NOINC `($_ZN7cutlass13device_kernelIN5flash19enable_sm80_to_sm89INS1_16FlashAttnBwdSm80INS1_25CollectiveMainloopBwdSm80ILi2ELi2EN4cute5tupleIJNS5_1CILi128EEES8_NS7_ILi64EEEEEENS_10bfloat16_tEfNS_4arch4Sm80ELb1ELb0ELb1ELb0ELb1ELb0ELb0ELb0ELi2ELi4ELi4ELi4ELb0EEENS1_24CollectiveEpilogueBwdGQAISA_fSD_Li256ELb0ELb1EEENS1_25SingleTileBwdLPTSchedulerILb0ELi128ELb1EEEEEEEEEvNT_6ParamsE$_ZZN4cute7idx2crdINS_5tupleIJiiNS_1CILi0EEEEEENS1_IJNS1_IJNS2_ILi4EEENS2_ILi8EEEEEENS2_ILi2EEENS2_ILi1EEEEEEEEDaRKT_RKT0_ENKUlRKT_RKT0_E_clIiS8_EEDaSJ_SM_) ;  /* 0xffffb4c000007944 */ /* 0x002fea0003c3ffff */
[----:B------:R1:W-:Y:S01]  /*13fb0*/  STL [R1+0x758], R6 ;  /* 0x0007580601007387 */ /* 0x0003e20000100800 */
[----:B------:R-:W-:-:S02]  /*13fc0*/  MOV R2, R23 ;  /* 0x0000001700027202 */ /* 0x000fc40000000f00 */
[----:B------:R-:W-:Y:S02]  /*13fd0*/  MOV R72, 0x13ff0 ;  /* 0x00013ff000487802 */ /* 0x000fe40000000f00 */
[----:B-1----:R-:W-:Y:S05]  /*13fe0*/  CALL.REL.NOINC `($_ZN7cutlass13device_kernelIN5flash19enable_sm80_to_sm89INS1_16FlashAttnBwdSm80INS1_25CollectiveMainloopBwdSm80ILi2ELi2EN4cute5tupleIJNS5_1CILi128EEES8_NS7_ILi64EEEEEENS_10bfloat16_tEfNS_4arch4Sm80ELb1ELb0ELb1ELb0ELb1ELb0ELb0ELb0ELi2ELi4ELi4ELi4ELb0EEENS1_24CollectiveEpilogueBwdGQAISA_fSD_Li256ELb0ELb1EEENS1_25SingleTileBwdLPTSchedulerILb0ELi128ELb1EEEEEEEEEvNT_6ParamsE$_ZZN4cute9transformINS_5tupleIJiiNS_1CILi0EEEEEENS1_IJNS1_IJNS2_ILi4EEENS2_ILi8EEEEEENS2_ILi2EEENS2_ILi1EEEEEEZNS_7idx2crdIS4_SA_EEDaRKT_RKT0_EUlRKT_RKT0_E_EEDaSE_SH_OT1_ENKUlDpSK_E_clIJNS1_IJiiEEEiS3_EEEDaSR_) ;  /* 0xffffbba000007944 */ /* 0x002fea0003c3ffff */
[----:B------:R-:W-:Y:S02]  /*13ff0*/  MOV R6, 0x14010 ;  /* 0x0001401000067802 */ /* 0x000fe40000000f00 */
[----:B--2--5:R-:W-:Y:S05]  /*14000*/  CALL.REL.NOINC `($_ZN7cutlass13device_kernelIN5flash19enable_sm80_to_sm89INS1_16FlashAttnBwdSm80INS1_25CollectiveMainloopBwdSm80ILi2ELi2EN4cute5tupleIJNS5_1CILi128EEES8_NS7_ILi64EEEEEENS_10bfloat16_tEfNS_4arch4Sm80ELb1ELb0ELb1ELb0ELb1ELb0ELb0ELb0ELi2ELi4ELi4ELi4ELb0EEENS1_24CollectiveEpilogueBwdGQAISA_fSD_Li256ELb0ELb1EEENS1_25SingleTileBwdLPTSchedulerILb0ELi128ELb1EEEEEEEEEvNT_6ParamsE$_ZZN4cute13to_mixed_bitsINS_5tupleIJNS1_IJNS_1CILi4EEENS2_ILi8EEEEEENS2_ILi2EEENS2_ILi1EEEEEENS1_IJNS1_IJNS2_ILi0EEENS2_ILi64EEEEEES9_S9_EEENS1_IJNS1_IJiiEEEiS9_EEEEEDaRKT_RKT0_RKT1_ENKUlRKT_RKT0_RKT1_E_clIS5_SB_SD_EEDaSQ_ST_SW_) ;  /* 0xffff7cb000007944 */ /* 0x024fea0003c3ffff */
[----:B------:R-:W-:Y:S02]  /*14010*/  MOV R2, 0x14030 ;  /* 0x0001403000027802 */ /* 0x000fe40000000f00 */
[----:B------:R-:W-:Y:S05]  /*14020*/  CALL.REL.NOINC `($_ZN7cutlass13device_kernelIN5flash19enable_sm80_to_sm89INS1_16FlashAttnBwdSm80INS1_25CollectiveMainloopBwdSm80ILi2ELi2EN4cute5tupleIJNS5_1CILi128EEES8_NS7_ILi64EEEEEENS_10bfloat16_tEfNS_4arch4Sm80ELb1ELb0ELb1ELb0ELb1ELb0ELb0ELb0ELi2ELi4ELi4ELi4ELb0EEENS1_24CollectiveEpilogueBwdGQAISA_fSD_Li256ELb0ELb1EEENS1_25SingleTileBwdLPTSchedulerILb0ELi128ELb1EEEEEEEEEvNT_6ParamsE$_ZZN4cute13to_mixed_bitsINS_5tupleIJNS1_IJNS_1CILi4EEENS2_ILi8EEEEEENS2_ILi2EEENS2_ILi1EEEEEENS1_IJNS1_IJNS2_ILi0EEENS2_ILi64EEEEEES9_S9_EEENS1_IJNS1_IJiiEEEiS9_EEEEEDaRKT_RKT0_RKT1_ENKUlDpRKT_E_clIJNS_9MixedBitsILj0ELj448EEENS2_ILj0EEESW_EEEDaSR_) ;  /* 0xffff7c6000007944 */ /* 0x000fea0003c3ffff */
        /* <DEDUP_REMOVED lines=52> */
[----:B------:R-:W-:Y:S01]  /*14370*/  IMAD.MOV.U32 R8, RZ, RZ, R2 ;  /* 0x000000ffff087224 */ /* 0x000fe200078e0002 */
[----:B------:R-:W-:Y:S01]  /*14380*/  MOV R2, R22 ;  /* 0x0000001600027202 */ /* 0x000fe20000000f00 */
[----:B------:R-:W-:Y:S01]  /*14390*/  IMAD.MOV.U32 R10, RZ, RZ, R50 ;  /* 0x000000ffff0a7224 */ /* 0x000fe200078e0032 */
[----:B------:R-:W-:-:S02]  /*143a0*/  MOV R9, R43 ;  /* 0x0000002b00097202 */ /* 0x000fc40000000f00 */
[----:B------:R-:W-:Y:S01]  /*143b0*/  MOV R6, 0x143e0 ;  /* 0x000143e000067802 */ /* 0x000fe20000000f00 */
[----:B--2---:R1:W-:Y:S04]  /*143c0*/  STL.64 [R1+0x788], R4 ;  /* 0x0007880401007387 */ /* 0x0043e80000100a00 */
[----:B-1----:R-:W-:Y:S05]  /*143d0*/  CALL.REL.NOINC `($_ZN7cutlass13device_kernelIN5flash19enable_sm80_to_sm89INS1_16FlashAttnBwdSm80INS1_25CollectiveMainloopBwdSm80ILi2ELi2EN4cute5tupleIJNS5_1CILi128EEES8_NS7_ILi64EEEEEENS_10bfloat16_tEfNS_4arch4Sm80ELb1ELb0ELb1ELb0ELb1ELb0ELb0ELb0ELi2ELi4ELi4ELi4ELb0EEENS1_24CollectiveEpilogueBwdGQAISA_fSD_Li256ELb0ELb1EEENS1_25SingleTileBwdLPTSchedulerILb0ELi128ELb1EEEEEEEEEvNT_6ParamsE$_ZN4cute3eso3ESOILb0ELb0EJiiiNS_1CILi72EEENS2_ILi512EEEEEC2ERKiS7_S7_RKS3_RKS4_) ;  /* 0xffff2af000007944 */ /* 0x002fea0003c3ffff */
        /* <DEDUP_REMOVED lines=23> */
[----:B-1----:R-:W-:Y:S05]  /*14550*/  CALL.REL.NOINC `($_ZN7cutlass13device_kernelIN5flash19enable_sm80_to_sm89INS1_16FlashAttnBwdSm80INS1_25CollectiveMainloopBwdSm80ILi2ELi2EN4cute5tupleIJNS5_1CILi128EEES8_NS7_ILi64EEEEEENS_10bfloat16_tEfNS_4arch4Sm80ELb1ELb0ELb1ELb0ELb1ELb0ELb0ELb0ELi2ELi4ELi4ELi4ELb0EEENS1_24CollectiveEpilogueBwdGQAISA_fSD_Li256ELb0ELb1EEENS1_25SingleTileBwdLPTSchedulerILb0ELi128ELb1EEEEEEEEEvNT_6ParamsE$_ZZN4cute6detail16composition_implINS_5tupleIJNS_1CILi8EEENS3_ILi2EEES5_S5_S4_S5_EEENS2_IJNS3_ILi1EEEiiiNS3_ILi72EEENS3_ILi512EEEEEENS2_IJNS2_IJS5_S5_EEES4_NS3_ILi4EEEEEENS2_IJNS2_IJS7_S4_EEENS3_ILi1024EEENS3_ILi16EEEEEEEEDaRKT_RKT0_RKT1_RKT2_ENKUlRKT_RKT0_E_clISB_SE_EEDaSW_SZ_) ;  /* 0xffff8fc000007944 */ /* 0x002fea0003c3ffff */
[----:B------:R-:W-:Y:S01]  /*14560*/  IMAD.MOV.U32 R2, RZ, RZ, R45 ;  /* 0x000000ffff027224 */ /* 0x000fe200078e002d */
[----:B------:R-:W-:Y:S01]  /*14570*/  MOV R45, R44 ;  /* 0x0000002c002d7202 */ /* 0x000fe20000000f00 */
[----:B------:R-:W-:Y:S01]  /*14580*/  IMAD.MOV.U32 R4, RZ, RZ, R12 ;  /* 0x000000ffff047224 */ /* 0x000fe200078e000c */
[----:B------:R-:W-:Y:S02]  /*14590*/  MOV R44, 0x145b0 ;  /* 0x000145b0002c7802 */ /* 0x000fe40000000f00 */
[----:B-1---5:R-:W-:Y:S05]  /*145a0*/  CALL.REL.NOINC `($_ZN7cutlass13device_kernelIN5flash19enable_sm80_to_sm89INS1_16FlashAttnBwdSm80INS1_25CollectiveMainloopBwdSm80ILi2ELi2EN4cute5tupleIJNS5_1CILi128EEES8_NS7_ILi64EEEEEENS_10bfloat16_tEfNS_4arch4Sm80ELb1ELb0ELb1ELb0ELb1ELb0ELb0ELb0ELi2ELi4ELi4ELi4ELb0EEENS1_24CollectiveEpilogueBwdGQAISA_fSD_Li256ELb0ELb1EEENS1_25SingleTileBwdLPTSchedulerILb0ELi128ELb1EEEEEEEEEvNT_6ParamsE$_ZZN4cute6detail16composition_implINS_5tupleIJNS_1CILi8EEENS3_ILi2EEES5_S5_S4_S5_EEENS2_IJNS3_ILi1EEEiiiNS3_ILi72EEENS3_ILi512EEEEEENS2_IJNS2_IJS5_S5_EEES4_NS3_ILi4EEEEEENS2_IJNS2_IJS7_S4_EEENS3_ILi1024EEENS3_ILi16EEEEEEEEDaRKT_RKT0_RKT1_RKT2_ENKUlRKT_RKT0_E_clISC_SG_EEDaSW_SZ_) ;  /* 0xffff905000007944 */ /* 0x022fea0003c3ffff */
[----:B-----5:R2:W-:Y:S01]  /*145b0*/  STL.64 [R1+0x770], R2 ;  /* 0x0007700201007387 */ /* 0x0205e20000100a00 */
[----:B------:R-:W-:-:S03]  /*145c0*/  MOV R4, 0x145e0 ;  /* 0x000145e000047802 */ /* 0x000fc60000000f00 */
[----:B-12---:R-:W-:Y:S05]  /*145d0*/  CALL.REL.NOINC `($_ZN7cutlass13device_kernelIN5flash19enable_sm80_to_sm89INS1_16FlashAttnBwdSm80INS1_25CollectiveMainloopBwdSm80ILi2ELi2EN4cute5tupleIJNS5_1CILi128EEES8_NS7_ILi64EEEEEENS_10bfloat16_tEfNS_4arch4Sm80ELb1ELb0ELb1ELb0ELb1ELb0ELb0ELb0ELi2ELi4ELi4ELi4ELb0EEENS1_24CollectiveEpilogueBwdGQAISA_fSD_Li256ELb0ELb1EEENS1_25SingleTileBwdLPTSchedulerILb0ELi128ELb1EEEEEEEEEvNT_6ParamsE$_ZN4cute3eso3ESOILb0ELb0EJNS_5tupleIJNS_1CILi1EEEiEEENS3_ILi1024EEENS2_IJiiEEEEEC2ERKS5_RKS6_RKS7_) ;  /* 0xffff17a000007944 */ /* 0x006fea0003c3ffff */
[----:B------:R2:W5:Y:S04]  /*145e0*/  LDL R5, [R1+0x760] ;  /* 0x0007600001057983 */ /* 0x0005680000100800 */
[----:B-1----:R2:W5:Y:S01]  /*145f0*/  LDL.64 R2, [R1+0x758] ;  /* 0x0007580001027983 */ /* 0x0025620000100a00 */
[----:B------:R-:W-:-:S03]  /*14600*/  MOV R6, 0x14620 ;  /* 0x0001462000067802 */ /* 0x000fc60000000f00 */
[----:B--2--5:R-:W-:Y:S05]  /*14610*/  CALL.REL.NOINC `($_ZN7cutlass13device_kernelIN5flash19enable_sm80_to_sm89INS1_16FlashAttnBwdSm80INS1_25CollectiveMainloopBwdSm80ILi2ELi2EN4cute5tupleIJNS5_1CILi128EEES8_NS7_ILi64EEEEEENS_10bfloat16_tEfNS_4arch4Sm80ELb1ELb0ELb1ELb0ELb1ELb0ELb0ELb0ELi2ELi4ELi4ELi4ELb0EEENS1_24CollectiveEpilogueBwdGQAISA_fSD_Li256ELb0ELb1EEENS1_25SingleTileBwdLPTSchedulerILb0ELi128ELb1EEEEEEEEEvNT_6ParamsE$_ZN4cute5tupleIJNS0_IJNS0_IJNS_1CILi2EEES2_EEENS1_ILi8EEES3_EEENS0_IJNS0_IJNS1_ILi1EEEiEEENS1_ILi1024EEENS0_IJiiEEEEEEEEC2ERKS5_RKSA_) ;  /* 0xffff60a000007944 */ /* 0x024fea0003c3ffff */
[----:B-1----:R1:W5:Y:S04]  /*14620*/  LDL R4, [R1+0x760] ;  /* 0x0007600001047983 */ /* 0x0023680000100800 */
[----:B------:R1:W5:Y:S01]  /*14630*/  LDL.64 R2, [R1+0x758] ;  /* 0x0007580001027983 */ /* 0x0003620000100a00 */
[----:B------:R-:W-:Y:S01]  /*14640*/  LEA.HI R6, R13, R13, RZ, 0x1d ;  /* 0x0000000d0d067211 */ /* 0x000fe200078fe8ff */
[----:B------:R-:W-:-:S04]  /*14650*/  IMAD.MOV.U32 R12, RZ, RZ, R48 ;  /* 0x000000ffff0c7224 */ /* 0x000fc800078e0030 */
[----:B------:R-:W-:Y:S01]  /*14660*/  IMAD.U32 R8, R11, 0x2, R6 ;  /* 0x000000020b087824 */ /* 0x000fe200078e0006 */
[----:B------:R-:W-:-:S04]  /*14670*/  MOV R6, 0x146a0 ;  /* 0x000146a000067802 */ /* 0x000fc80000000f00 */
[----:B------:R1:W-:Y:S03]  /*14680*/  STL [R1+0x11e4], R8 ;  /* 0x0011e40801007387 */ /* 0x0003e60000100800 */
[----:B-1---5:R-:W-:Y:S05]  /*14690*/  CALL.REL.NOINC `($_ZN7cutlass13device_kernelIN5flash19enable_sm80_to_sm89INS1_16FlashAttnBwdSm80INS1_25CollectiveMainloopBwdSm80ILi2ELi2EN4cute5tupleIJNS5_1CILi128EEES8_NS7_ILi64EEEEEENS_10bfloat16_tEfNS_4arch4Sm80ELb1ELb0ELb1ELb0ELb1ELb0ELb0ELb0ELi2ELi4ELi4ELi4ELb0EEENS1_24CollectiveEpilogueBwdGQAISA_fSD_Li256ELb0ELb1EEENS1_25SingleTileBwdLPTSchedulerILb0ELi128ELb1EEEEEEEEEvNT_6ParamsE$_ZN4cute3eso3ESOILb0ELb0EJNS_6LayoutINS_5tupleIJNS3_IJNS_1CILi2EEES5_EEENS4_ILi8EEES6_EEENS3_IJNS3_IJNS4_ILi1EEEiEEENS4_ILi1024EEENS3_IJiiEEEEEEEEjEEC2ERKSE_RKj) ;  /* 0xffff1a0000007944 */ /* 0x022fea0003c3ffff */
[----:B------:R-:W2:Y:S04]  /*146a0*/  LDL.64 R12, [R1+0x760] ;  /* 0x00076000010c7983 */ /* 0x000ea80000100a00 */
[----:B-1----:R1:W5:Y:S01]  /*146b0*/  LDL.64 R4, [R1+0x758] ;  /* 0x0007580001047983 */ /* 0x0023620000100a00 */
[----:B------:R-:W-:Y:S02]  /*146c0*/  MOV R9, R23 ;  /* 0x0000001700097202 */ /* 0x000fe40000000f00 */
[----:B------:R-:W-:Y:S01]  /*146d0*/  MOV R8, 0x14700 ;  /* 0x0001470000087802 */ /* 0x000fe20000000f00 */
[----:B--2---:R-:W-:-:S04]  /*146e0*/  IMAD.WIDE.U32 R2, R13, 0x2, R58 ;  /* 0x000000020d027825 */ /* 0x004fc800078e003a */
[----:B-1---5:R-:W-:Y:S05]  /*146f0*/  CALL.REL.NOINC `($_ZN7cutlass13device_kernelIN5flash19enable_sm80_to_sm89INS1_16FlashAttnBwdSm80INS1_25CollectiveMainloopBwdSm80ILi2ELi2EN4cute5tupleIJNS5_1CILi128EEES8_NS7_ILi64EEEEEENS_10bfloat16_tEfNS_4arch4Sm80ELb1ELb0ELb1ELb0ELb1ELb0ELb0ELb0ELi2ELi4ELi4ELi4ELb0EEENS1_24CollectiveEpilogueBwdGQAISA_fSD_Li256ELb0ELb1EEENS1_25SingleTileBwdLPTSchedulerILb0ELi128ELb1EEEEEEEEEvNT_6ParamsE$_ZN4cute8smem_ptrIPN7cutlass10bfloat16_tEECI1NS_12iter_adaptorIS3_S4_EEES3_) ;  /* 0xffff694000007944 */ /* 0x022fea0003c3ffff */
[----:B-1----:R-:W2:Y:S01]  /*14700*/  LDL.64 R2, [R1+0x758] ;  /* 0x0007580001027983 */ /* 0x002ea20000100a00 */
[----:B------:R-:W-:-:S03]  /*14710*/  MOV R6, 0x14740 ;  /* 0x0001474000067802 */ /* 0x000fc60000000f00 */
[----:B--2---:R1:W-:Y:S04]  /*14720*/  STL.64 [R1+0x770], R2 ;  /* 0x0007700201007387 */ /* 0x0043e80000100a00 */
[----:B-1----:R-:W-:Y:S05]  /*14730*/  CALL.REL.NOINC `($_ZN7cutlass13device_kernelIN5flash19enable_sm80_to_sm89INS1_16FlashAttnBwdSm80INS1_25CollectiveMainloopBwdSm80ILi2ELi2EN4cute5tupleIJNS5_1CILi128EEES8_NS7_ILi64EEEEEENS_10bfloat16_tEfNS_4arch4Sm80ELb1ELb0ELb1ELb0ELb1ELb0ELb0ELb0ELi2ELi4ELi4ELi4ELb0EEENS1_24CollectiveEpilogueBwdGQAISA_fSD_Li256ELb0ELb1EEENS1_25SingleTileBwdLPTSchedulerILb0ELi128ELb1EEEEEEEEEvNT_6ParamsE$_ZN4cute3eso3ESOILb0ELb0EJNS_6LayoutINS_5tupleIJNS3_IJNS_1CILi2EEES5_EEENS4_ILi8EEES6_EEENS3_IJNS3_IJNS4_ILi1EEEiEEENS4_ILi1024EEENS3_IJiiEEEEEEEENS_10ViewEngineINS_8smem_ptrIPN7cutlass10bfloat16_tEEEEEEEC2ERKSE_RKSL_) ;  /* 0xffff18e000007944 */ /* 0x002fea0003c3ffff */
[----:B-1----:R1:W5:Y:S04]  /*14740*/  LDL R5, [R1+0x75c] ;  /* 0x00075c0001057983 */ /* 0x0023680000100800 */
[----:B------:R1:W5:Y:S01]  /*14750*/  LDL R3, [R1+0x760] ;  /* 0x0007600001037983 */ /* 0x0003620000100800 */
[----:B------:R-:W-:-:S03]  /*14760*/  MOV R4, 0x14780 ;  /* 0x0001478000047802 */ /* 0x000fc60000000f00 */
[----:B-1---5:R-:W-:Y:S05]  /*14770*/  CALL.REL.NOINC `($_ZN7cutlass13device_kernelIN5flash19enable_sm80_to_sm89INS1_16FlashAttnBwdSm80INS1_25CollectiveMainloopBwdSm80ILi2ELi2EN4cute5tupleIJNS5_1CILi128EEES8_NS7_ILi64EEEEEENS_10bfloat16_tEfNS_4arch4Sm80ELb1ELb0ELb1ELb0ELb1ELb0ELb0ELb0ELi2ELi4ELi4ELi4ELb0EEENS1_24CollectiveEpilogueBwdGQAISA_fSD_Li256ELb0ELb1EEENS1_25SingleTileBwdLPTSchedulerILb0ELi128ELb1EEEEEEEEEvNT_6ParamsE$_ZZN4cute4takeILi1ELi3ENS_5tupleIJNS1_IJNS_1CILi1EEEiEEENS2_ILi1024EEENS1_IJiiEEEEEEEEDaRKT1_ENKUlDpRKT_E_clIJS5_S6_EEEDaSE_) ;  /* 0xffff7fe000007944 */ /* 0x022fea0003c3ffff */
[----:B------:R-:W-:Y:S02]  /*14780*/  MOV R4, 0x147a0 ;  /* 0x000147a000047802 */ /* 0x000fe40000000f00 */
[----:B-1---5:R-:W-:Y:S05]  /*14790*/  CALL.REL.NOINC `($_ZN7cutlass13device_kernelIN5flash19enable_sm80_to_sm89INS1_16FlashAttnBwdSm80INS1_25CollectiveMainloopBwdSm80ILi2ELi2EN4cute5tupleIJNS5_1CILi128EEES8_NS7_ILi64EEEEEENS_10bfloat16_tEfNS_4arch4Sm80ELb1ELb0ELb1ELb0ELb1ELb0ELb0ELb0ELi2ELi4ELi4ELi4ELb0EEENS1_24CollectiveEpilogueBwdGQAISA_fSD_Li256ELb0ELb1EEENS1_25SingleTileBwdLPTSchedulerILb0ELi128ELb1EEEEEEEEEvNT_6ParamsE$_ZZN4cute16flatten_to_tupleINS_5tupleIJNS_1CILi1024EEENS1_IJiiEEEEEEEEDaRKT_ENKUlRKT_E_clIS4_EEDaSB_) ;  /* 0xffff7bc000007944 */ /* 0x022fea0003c3ffff */
[----:B------:R1:W-:Y:S01]  /*147a0*/  STL.64 [R1+0x758], R2 ;  /* 0x0007580201007387 */ /* 0x0003e20000100a00 */
[----:B------:R-:W-:Y:S02]  /*147b0*/  MOV R58, R23 ;  /* 0x00000017003a7202 */ /* 0x000fe40000000f00 */
[----:B------:R-:W-:Y:S02]  /*147c0*/  MOV R4, 0x147e0 ;  /* 0x000147e000047802 */ /* 0x000fe40000000f00 */
[----:B-1----:R-:W-:Y:S05]  /*147d0*/  CALL.REL.NOINC `($_ZN7cutlass13device_kernelIN5flash19enable_sm80_to_sm89INS1_16FlashAttnBwdSm80INS1_25CollectiveMainloopBwdSm80ILi2ELi2EN4cute5tupleIJNS5_1CILi128EEES8_NS7_ILi64EEEEEENS_10bfloat16_tEfNS_4arch4Sm80ELb1ELb0ELb1ELb0ELb1ELb0ELb0ELb0ELi2ELi4ELi4ELi4ELb0EEENS1_24CollectiveEpilogueBwdGQAISA_fSD_Li256ELb0ELb1EEENS1_25SingleTileBwdLPTSchedulerILb0ELi128ELb1EEEEEEEEEvNT_6ParamsE$_ZZN4cute12filter_tupleINS_5tupleIJNS_1CILi1024EEENS1_IJiiEEEEEEZNS_16flatten_to_tupleIS5_EEDaRKT_EUlRKT_E_EEDaS9_OT0_ENKUlDpSC_E_clIJNS1_IJS3_EEES4_EEEDaSG_) ;  /* 0xffff706000007944 */ /* 0x002fea0003c3ffff */
        /* <DEDUP_REMOVED lines=22> */
[----:B--2--5:R-:W-:Y:S05]  /*14940*/  CALL.REL.NOINC `($_ZN7cutlass13device_kernelIN5flash19enable_sm80_to_sm89INS1_16FlashAttnBwdSm80INS1_25CollectiveMainloopBwdSm80ILi2ELi2EN4cute5tupleIJNS5_1CILi128EEES8_NS7_ILi64EEEEEENS_10bfloat16_tEfNS_4arch4Sm80ELb1ELb0ELb1ELb0ELb1ELb0ELb0ELb0ELi2ELi4ELi4ELi4ELb0EEENS1_24CollectiveEpilogueBwdGQAISA_fSD_Li256ELb0ELb1EEENS1_25SingleTileBwdLPTSchedulerILb0ELi128ELb1EEEEEEEEEvNT_6ParamsE$_ZN4cute3eso3ESOILb1ELb0EJNS_10UnderscoreES2_S2_iEEC2ERKS2_S5_S5_RKi) ;  /* 0xffff2ab000007944 */ /* 0x024fea0003c3ffff */
[----:B------:R-:W-:Y:S01]  /*14950*/  ULDC.64 UR4, c[0x0][0x118] ;  /* 0x0000460000047ab9 */ /* 0x000fe20000000a00 */
[----:B------:R2:W5:Y:S04]  /*14960*/  LDL R7, [R1+0x758] ;  /* 0x0007580001077983 */ /* 0x0005680000100800 */
[----:B------:R2:W5:Y:S04]  /*14970*/  LD.E R5, [R10.64] ;  /* 0x000000040a057980 */ /* 0x000568000c101900 */
[----:B-1----:R2:W5:Y:S01]  /*14980*/  LD.E R3, [R10.64+0x4] ;  /* 0x000004040a037980 */ /* 0x002562000c101900 */
[----:B------:R-:W-:-:S03]  /*14990*/  MOV R4, 0x149b0 ;  /* 0x000149b000047802 */ /* 0x000fc60000000f00 */
[----:B--2--5:R-:W-:Y:S05]  /*149a0*/  CALL.REL.NOINC `($_ZN7cutlass13device_kernelIN5flash19enable_sm80_to_sm89INS1_16FlashAttnBwdSm80INS1_25CollectiveMainloopBwdSm80ILi2ELi2EN4cute5tupleIJNS5_1CILi128EEES8_NS7_ILi64EEEEEENS_10bfloat16_tEfNS_4arch4Sm80ELb1ELb0ELb1ELb0ELb1ELb0ELb0ELb0ELi2ELi4ELi4ELi4ELb0EEENS1_24CollectiveEpilogueBwdGQAISA_fSD_Li256ELb0ELb1EEENS1_25SingleTileBwdLPTSchedulerILb0ELi128ELb1EEEEEEEEEvNT_6ParamsE$_ZZN4cute5sliceINS_5tupleIJNS_10UnderscoreES2_S2_iEEENS1_IJNS1_IJNS_1CILi1EEENS4_ILi0EEEEEENS4_ILi4096EEENS1_IJiiEEENS1_IJS6_NS4_ILi8192EEEEEEEEEEEDaRKT_RKT0_ENKUlRKT_RKT0_E_clIS2_S9_EEDaSL_SO_) ;  /* 0xffff7f7000007944 */ /* 0x024fea0003c3ffff */
[----:B-----5:R2:W-:Y:S01]  /*149b0*/  STL.64 [R1+0x758], R2 ;  /* 0x0007580201007387 */ /* 0x0205e20000100a00 */
[----:B------:R-:W-:-:S02]  /*149c0*/  MOV R58, R23 ;  /* 0x00000017003a7202 */ /* 0x000fc40000000f00 */
[----:B------:R-:W-:Y:S02]  /*149d0*/  MOV R4, 0x149f0 ;  /* 0x000149f000047802 */ /* 0x000fe40000000f00 */
[----:B-12---:R-:W-:Y:S05]  /*149e0*/  CALL.REL.NOINC `($_ZN7cutlass13device_kernelIN5flash19enable_sm80_to_sm89INS1_16FlashAttnBwdSm80INS1_25CollectiveMainloopBwdSm80ILi2ELi2EN4cute5tupleIJNS5_1CILi128EEES8_NS7_ILi64EEEEEENS_10bfloat16_tEfNS_4arch4Sm80ELb1ELb0ELb1ELb0ELb1ELb0ELb0ELb0ELi2ELi4ELi4ELi4ELb0EEENS1_24CollectiveEpilogueBwdGQAISA_fSD_Li256ELb0ELb1EEENS1_25SingleTileBwdLPTSchedulerILb0ELi128ELb1EEEEEEEEEvNT_6ParamsE$_ZZN4cute12filter_tupleINS_5tupleIJNS_10UnderscoreES2_S2_iEEENS1_IJNS1_IJNS_1CILi1EEENS4_ILi0EEEEEENS4_ILi4096EEENS1_IJiiEEENS1_IJS6_NS4_ILi8192EEEEEEEEEZNS_5sliceIS3_SC_EEDaRKT_RKT0_EUlRKT_RKT0_E_EEDaSG_SJ_OT1_ENKUlDpSM_E_clIJNS1_IJS7_EEENS1_IJS8_EEENS1_IJS9_EEENS1_IJEEEEEEDaST_) ;  /* 0xffff6b6000007944 */ /* 0x006fea0003c3ffff */
[----:B-----5:R-:W-:Y:S02]  /*149f0*/  MOV R8, R3 ;  /* 0x0000000300087202 */ /* 0x020fe40000000f00 */
[----:B------:R-:W-:Y:S02]  /*14a00*/  MOV R4, 0x14a20 ;  /* 0x00014a2000047802 */ /* 0x000fe40000000f00 */
[----:B-1----:R-:W-:Y:S05]  /*14a10*/  CALL.REL.NOINC `($_ZN7cutlass13device_kernelIN5flash19enable_sm80_to_sm89INS1_16FlashAttnBwdSm80INS1_25CollectiveMainloopBwdSm80ILi2ELi2EN4cute5tupleIJNS5_1CILi128EEES8_NS7_ILi64EEEEEENS_10bfloat16_tEfNS_4arch4Sm80ELb1ELb0ELb1ELb0ELb1ELb0ELb0ELb0ELi2ELi4ELi4ELi4ELb0EEENS1_24CollectiveEpilogueBwdGQAISA_fSD_Li256ELb0ELb1EEENS1_25SingleTileBwdLPTSchedulerILb0ELi128ELb1EEEEEEEEEvNT_6ParamsE$_ZN4cute5tupleIJNS0_IJNS0_IJNS_1CILi8EEENS1_ILi1EEEEEENS1_ILi2EEENS0_IJS5_S5_EEEEEENS0_IJNS0_IJS3_NS1_ILi0EEEEEENS1_ILi4096EEENS0_IJiiEEEEEEEEC2ERKS7_RKSC_) ;  /* 0xffff5e9000007944 */ /* 0x002fea0003c3ffff */
[----:B-1----:R1:W5:Y:S01]  /*14a20*/  LDL.64 R2, [R1+0x758] ;  /* 0x0007580001027983 */ /* 0x0023620000100a00 */
[----:B------:R-:W-:Y:S02]  /*14a30*/  SHF.L.U32 R4, R7, 0xd, RZ ;  /* 0x0000000d07047819 */ /* 0x000fe400000006ff */
[----:B------:R-:W-:-:S03]  /*14a40*/  MOV R6, 0x14a70 ;  /* 0x00014a7000067802 */ /* 0x000fc60000000f00 */
[----:B------:R1:W-:Y:S04]  /*14a50*/  STL [R1+0x770], R4 ;  /* 0x0007700401007387 */ /* 0x0003e80000100800 */
[----:B-1---5:R-:W-:Y:S05]  /*14a60*/  CALL.REL.NOINC `($_ZN7cutlass13device_kernelIN5flash19enable_sm80_to_sm89INS1_16FlashAttnBwdSm80INS1_25CollectiveMainloopBwdSm80ILi2ELi2EN4cute5tupleIJNS5_1CILi128EEES8_NS7_ILi64EEEEEENS_10bfloat16_tEfNS_4arch4Sm80ELb1ELb0ELb1ELb0ELb1ELb0ELb0ELb0ELi2ELi4ELi4ELi4ELb0EEENS1_24CollectiveEpilogueBwdGQAISA_fSD_Li256ELb0ELb1EEENS1_25SingleTileBwdLPTSchedulerILb0ELi128ELb1EEEEEEEEEvNT_6ParamsE$_ZN4cute3eso3ESOILb0ELb0EJNS_6LayoutINS_5tupleIJNS3_IJNS_1CILi8EEENS4_ILi1EEEEEENS4_ILi2EEENS3_IJS8_S8_EEEEEENS3_IJNS3_IJS6_NS4_ILi0EEEEEENS4_ILi4096EEENS3_IJiiEEEEEEEEiEEC2ERKSG_RKi) ;  /* 0xffff1c1000007944 */ /* 0x022fea0003c3ffff */
[----:B------:R-:W-:Y:S01]  /*14a70*/  ULDC.64 UR4, c[0x0][0x118] ;  /* 0x0000460000047ab9 */ /* 0x000fe20000000a00 */
[----:B-1----:R-:W2:Y:S04]  /*14a80*/  LDL R2, [R1+0x760] ;  /* 0x0007600001027983 */ /* 0x002ea80000100800 */
[----:B------:R-:W2:Y:S04]  /*14a90*/  LD.E.64 R10, [R10.64+0x8] ;  /* 0x000008040a0a7980 */ /* 0x000ea8000c101b00 */
[----:B------:R1:W5:Y:S01]  /*14aa0*/  LDL.64 R4, [R1+0x758] ;  /* 0x0007580001047983 */ /* 0x0003620000100a00 */
[----:B------:R-:W-:-:S02]  /*14ab0*/  MOV R9, R23 ;  /* 0x0000001700097202 */ /* 0x000fc40000000f00 */
[----:B------:R-:W-:Y:S01]  /*14ac0*/  MOV R8, 0x14af0 ;  /* 0x00014af000087802 */ /* 0x000fe20000000f00 */
[----:B--2---:R-:W-:-:S04]  /*14ad0*/  IMAD.WIDE R2, R2, 0x2, R10 ;  /* 0x0000000202027825 */ /* 0x004fc800078e020a */
[----:B-1---5:R-:W-:Y:S05]  /*14ae0*/  CALL.REL.NOINC `($_ZN7cutlass13device_kernelIN5flash19enable_sm80_to_sm89INS1_16FlashAttnBwdSm80INS1_25CollectiveMainloopBwdSm80ILi2ELi2EN4cute5tupleIJNS5_1CILi128EEES8_NS7_ILi64EEEEEENS_10bfloat16_tEfNS_4arch4Sm80ELb1ELb0ELb1ELb0ELb1ELb0ELb0ELb0ELi2ELi4ELi4ELi4ELb0EEENS1_24CollectiveEpilogueBwdGQAISA_fSD_Li256ELb0ELb1EEENS1_25SingleTileBwdLPTSchedulerILb0ELi128ELb1EEEEEEEEEvNT_6ParamsE$_ZN4cute8smem_ptrIPN7cutlass10bfloat16_tEECI1NS_12iter_adaptorIS3_S4_EEES3_) ;  /* 0xffff655000007944 */ /* 0x022fea0003c3ffff */
[----:B-1----:R-:W2:Y:S01]  /*14af0*/  LDL.64 R2, [R1+0x758] ;  /* 0x0007580001027983 */ /* 0x002ea20000100a00 */
[----:B------:R-:W-:-:S03]  /*14b00*/  MOV R6, 0x14b30 ;  /* 0x00014b3000067802 */ /* 0x000fc60000000f00 */
[----:B--2---:R1:W-:Y:S04]  /*14b10*/  STL.64 [R1+0x770], R2 ;  /* 0x0007700201007387 */ /* 0x0043e80000100a00 */
[----:B-1----:R-:W-:Y:S05]  /*14b20*/  CALL.REL.NOINC `($_ZN7cutlass13device_kernelIN5flash19enable_sm80_to_sm89INS1_16FlashAttnBwdSm80INS1_25CollectiveMainloopBwdSm80ILi2ELi2EN4cute5tupleIJNS5_1CILi128EEES8_NS7_ILi64EEEEEENS_10bfloat16_tEfNS_4arch4Sm80ELb1ELb0ELb1ELb0ELb1ELb0ELb0ELb0ELi2ELi4ELi4ELi4ELb0EEENS1_24CollectiveEpilogueBwdGQAISA_fSD_Li256ELb0ELb1EEENS1_25SingleTileBwdLPTSchedulerILb0ELi128ELb1EEEEEEEEEvNT_6ParamsE$_ZN4cute3eso3ESOILb0ELb0EJNS_6LayoutINS_5tupleIJNS3_IJNS_1CILi8EEENS4_ILi1EEEEEENS4_ILi2EEENS3_IJS8_S8_EEEEEENS3_IJNS3_IJS6_NS4_ILi0EEEEEENS4_ILi4096EEENS3_IJiiEEEEEEEENS_10ViewEngineINS_8smem_ptrIPN7cutlass10bfloat16_tEEEEEEEC2ERKSG_RKSN_) ;  /* 0xffff1ae000007944 */ /* 0x002fea0003c3ffff */
[----:B------:R2:W5:Y:S04]  /*14b30*/  LDL.64 R54, [R1+0x760] ;  /* 0x0007600001367983 */ /* 0x0005680000100a00 */
[----:B------:R2:W5:Y:S04]  /*14b40*/  LDL.64 R52, [R24+0x30] ;  /* 0x0000300018347983 */ /* 0x0005680000100a00 */
[----:B------:R2:W5:Y:S01]  /*14b50*/  LDL.64 R44, [R1+0x758] ;  /* 0x00075800012c7983 */ /* 0x0005620000100a00 */
[----:B------:R-:W-:Y:S01]  /*14b60*/  IMAD.MOV.U32 R6, RZ, RZ, R16 ;  /* 0x000000ffff067224 */ /* 0x000fe200078e0010 */
[----:B-1----:R-:W-:-:S02]  /*14b70*/  MOV R3, R17 ;  /* 0x0000001100037202 */ /* 0x002fc40000000f00 */
[----:B------:R-:W-:Y:S02]  /*14b80*/  MOV R4, 0x14ba0 ;  /* 0x00014ba000047802 */ /* 0x000fe40000000f00 */
[----:B--2--5:R-:W-:Y:S05]  /*14b90*/  CALL.REL.NOINC `($_ZN7cutlass13device_kernelIN5flash19enable_sm80_to_sm89INS1_16FlashAttnBwdSm80INS1_25CollectiveMainloopBwdSm80ILi2ELi2EN4cute5tupleIJNS5_1CILi128EEES8_NS7_ILi64EEEEEENS_10bfloat16_tEfNS_4arch4Sm80ELb1ELb0ELb1ELb0ELb1ELb0ELb0ELb0ELi2ELi4ELi4ELi4ELb0EEENS1_24CollectiveEpilogueBwdGQAISA_fSD_Li256ELb0ELb1EEENS1_25SingleTileBwdLPTSchedulerILb0ELi128ELb1EEEEEEEEEvNT_6ParamsE$_ZN4cute3eso3ESOILb1ELb0EJNS_6LayoutINS_5tupleIJNS3_IJNS_1CILi8EEENS4_ILi1EEEEEENS4_ILi2EEENS4_ILi4EEEEEENS3_IJNS3_IJS6_NS4_ILi0EEEEEES5_NS4_ILi16EEEEEEEENS_10ViewEngineIPN7cutlass10bfloat16_tEEEEEC2ERKSF_RKSK_) ;  /* 0xffff567000007944 */ /* 0x024fea0003c3ffff */
[----:B------:R2:W5:Y:S01]  /*14ba0*/  LDL.64 R50, [R1+0x758] ;  /* 0x0007580001327983 */ /* 0x0005620000100a00 */
[----:B-1----:R-:W-:Y:S01]  /*14bb0*/  IMAD.MOV.U32 R6, RZ, RZ, R14 ;  /* 0x000000ffff067224 */ /* 0x002fe200078e000e */
[----:B------:R-:W-:Y:S02]  /*14bc0*/  MOV R3, R15 ;  /* 0x0000000f00037202 */ /* 0x000fe40000000f00 */
[----:B------:R-:W-:Y:S02]  /*14bd0*/  MOV R4, 0x14bf0 ;  /* 0x00014bf000047802 */ /* 0x000fe40000000f00 */
[----:B--2--5:R-:W-:Y:S05]  /*14be0*/  CALL.REL.NOINC `($_ZN7cutlass13device_kernelIN5flash19enable_sm80_to_sm89INS1_16FlashAttnBwdSm80INS1_25CollectiveMainloopBwdSm80ILi2ELi2EN4cute5tupleIJNS5_1CILi128EEES8_NS7_ILi64EEEEEENS_10bfloat16_tEfNS_4arch4Sm80ELb1ELb0ELb1ELb0ELb1ELb0ELb0ELb0ELi2ELi4ELi4ELi4ELb0EEENS1_24CollectiveEpilogueBwdGQAISA_fSD_Li256ELb0ELb1EEENS1_25SingleTileBwdLPTSchedulerILb0ELi128ELb1EEEEEEEEEvNT_6ParamsE$_ZN4cute3eso3ESOILb1ELb0EJNS_6LayoutINS_5tupleIJNS3_IJNS_1CILi8EEENS4_ILi1EEEEEENS4_ILi4EEES8_EEENS3_IJNS3_IJS6_NS4_ILi0EEEEEES5_NS4_ILi32EEEEEEEENS_10ViewEngineIPN7cutlass10bfloat16_tEEEEEC2ERKSE_RKSJ_) ;  /* 0xffff586000007944 */ /* 0x024fea0003c3ffff */
[----:B------:R2:W5:Y:S01]  /*14bf0*/  LDL.64 R48, [R1+0x758] ;  /* 0x0007580001307983 */ /* 0x0005620000100a00 */
[----:B------:R-:W-:Y:S01]  /*14c00*/  IMAD.MOV.U32 R9, RZ, RZ, R23 ;  /* 0x000000ffff097224 */ /* 0x000fe200078e0017 */
[----:B-1----:R-:W-:Y:S01]  /*14c10*/  MOV R2, R54 ;  /* 0x0000003600027202 */ /* 0x002fe20000000f00 */
[----:B------:R-:W-:Y:S01]  /*14c20*/  IMAD.MOV.U32 R3, RZ, RZ, R55 ;  /* 0x000000ffff037224 */ /* 0x000fe200078e0037 */
[----:B------:R-:W-:Y:S02]  /*14c30*/  MOV R8, 0x14c50 ;  /* 0x00014c5000087802 */ /* 0x000fe40000000f00 */
[----:B--2--5:R-:W-:Y:S05]  /*14c40*/  CALL.REL.NOINC `($_ZN7cutlass13device_kernelIN5flash19enable_sm80_to_sm89INS1_16FlashAttnBwdSm80INS1_25CollectiveMainloopBwdSm80ILi2ELi2EN4cute5tupleIJNS5_1CILi128EEES8_NS7_ILi64EEEEEENS_10bfloat16_tEfNS_4arch4Sm80ELb1ELb0ELb1ELb0ELb1ELb0ELb0ELb0ELi2ELi4ELi4ELi4ELb0EEENS1_24CollectiveEpilogueBwdGQAISA_fSD_Li256ELb0ELb1EEENS1_25SingleTileBwdLPTSchedulerILb0ELi128ELb1EEEEEEEEEvNT_6ParamsE$_ZN4cute8smem_ptrIPN7cutlass10bfloat16_tEECI1NS_12iter_adaptorIS3_S4_EEES3_) ;  /* 0xffff63f000007944 */ /* 0x024fea0003c3ffff */
[----:B-1----:R1:W5:Y:S01]  /*14c50*/  LDL.64 R2, [R1+0x758] ;  /* 0x0007580001027983 */ /* 0x0023620000100a00 */
[----:B------:R-:W-:Y:S02]  /*14c60*/  MOV R67, R23 ;  /* 0x0000001700437202 */ /* 0x000fe40000000f00 */
[----:B------:R-:W-:-:S02]  /*14c70*/  MOV R6, 0x14c90 ;  /* 0x00014c9000067802 */ /* 0x000fc40000000f00 */
[----:B-1---5:R-:W-:Y:S05]  /*14c80*/  CALL.REL.NOINC `($_ZN7cutlass13device_kernelIN5flash19enable_sm80_to_sm89INS1_16FlashAttnBwdSm80INS1_25CollectiveMainloopBwdSm80ILi2ELi2EN4cute5tupleIJNS5_1CILi128EEES8_NS7_ILi64EEEEEENS_10bfloat16_tEfNS_4arch4Sm80ELb1ELb0ELb1ELb0ELb1ELb0ELb0ELb0ELi2ELi4ELi4ELi4ELb0EEENS1_24CollectiveEpilogueBwdGQAISA_fSD_Li256ELb0ELb1EEENS1_25SingleTileBwdLPTSchedulerILb0ELi128ELb1EEEEEEEEEvNT_6ParamsE$_ZN4cute3eso3ESOILb1ELb0EJNS_6LayoutINS_5tupleIJNS3_IJNS_1CILi8EEENS4_ILi1EEEEEENS4_ILi2EEEEEENS3_IJNS3_IJS6_NS4_ILi0EEEEEENS4_ILi4096EEEEEEEENS_10ViewEngineINS_8smem_ptrIPN7cutlass10bfloat16_tEEEEEEEC2ERKSE_RKSL_) ;  /* 0xffff531000007944 */ /* 0x022fea0003c3ffff */
[----:B-1----:R1:W5:Y:S01]  /*14c90*/  LDL.64 R4, [R1+0x758] ;  /* 0x0007580001047983 */ /* 0x0023620000100a00 */
[----:B------:R-:W-:Y:S01]  /*14ca0*/  IMAD.MOV.U32 R67, RZ, RZ, R23 ;  /* 0x000000ffff437224 */ /* 0x000fe200078e0017 */
[----:B------:R-:W-:Y:S01]  /*14cb0*/  MOV R6, R50 ;  /* 0x0000003200067202 */ /* 0x000fe20000000f00 */
[----:B------:R-:W-:Y:S01]  /*14cc0*/  IMAD.MOV.U32 R9, RZ, RZ, R51 ;  /* 0x000000ffff097224 */ /* 0x000fe200078e0033 */
[----:B------:R-:W-:-:S02]  /*14cd0*/  MOV R8, 0x14cf0 ;  /* 0x00014cf000087802 */ /* 0x000fc40000000f00 */
[----:B-1---5:R-:W-:Y:S05]  /*14ce0*/  CALL.REL.NOINC `($_ZN7cutlass13device_kernelIN5flash19enable_sm80_to_sm89INS1_16FlashAttnBwdSm80INS1_25CollectiveMainloopBwdSm80ILi2ELi2EN4cute5tupleIJNS5_1CILi128EEES8_NS7_ILi64EEEEEENS_10bfloat16_tEfNS_4arch4Sm80ELb1ELb0ELb1ELb0ELb1ELb0ELb0ELb0ELi2ELi4ELi4ELi4ELb0EEENS1_24CollectiveEpilogueBwdGQAISA_fSD_Li256ELb0ELb1EEENS1_25SingleTileBwdLPTSchedulerILb0ELi128ELb1EEEEEEEEEvNT_6ParamsE$_ZN4cute3eso3ESOILb1ELb0EJNS_6LayoutINS_5tupleIJNS3_IJNS_1CILi8EEENS4_ILi1EEEEEENS4_ILi2EEEEEENS3_IJNS3_IJS6_NS4_ILi0EEEEEES5_EEEEENS_10ViewEngineIPN7cutlass10bfloat16_tEEEEEC2ERKSD_RKSI_) ;  /* 0xffff544000007944 */ /* 0x022fea0003c3ffff */
[----:B------:R2:W5:Y:S01]  /*14cf0*/  LDL.64 R2, [R1+0x758] ;  /* 0x0007580001027983 */ /* 0x0005620000100a00 */
[----:B-1----:R-:W-:Y:S01]  /*14d00*/  IMAD.MOV.U32 R7, RZ, RZ, R5 ;  /* 0x000000ffff077224 */ /* 0x002fe200078e0005 */
[----:B------:R-:W-:-:S02]  /*14d10*/  MOV R67, R23 ;  /* 0x0000001700437202 */ /* 0x000fc40000000f00 */
[----:B------:R-:W-:Y:S02]  /*14d20*/  MOV R6, 0x14d40 ;  /* 0x00014d4000067802 */ /* 0x000fe40000000f00 */
[----:B--2--5:R-:W-:Y:S05]  /*14d30*/  CALL.REL.NOINC `($_ZN7cutlass13device_kernelIN5flash19enable_sm80_to_sm89INS1_16FlashAttnBwdSm80INS1_25CollectiveMainloopBwdSm80ILi2ELi2EN4cute5tupleIJNS5_1CILi128EEES8_NS7_ILi64EEEEEENS_10bfloat16_tEfNS_4arch4Sm80ELb1ELb0ELb1ELb0ELb1ELb0ELb0ELb0ELi2ELi4ELi4ELi4ELb0EEENS1_24CollectiveEpilogueBwdGQAISA_fSD_Li256ELb0ELb1EEENS1_25SingleTileBwdLPTSchedulerILb0ELi128ELb1EEEEEEEEEvNT_6ParamsE$_ZN4cute3eso3ESOILb1ELb0EJNS_6LayoutINS_5tupleIJNS3_IJNS_1CILi8EEENS4_ILi1EEEEEENS3_IJNS4_ILi2EEEEEEEEENS3_IJNS3_IJS6_NS4_ILi0EEEEEENS3_IJNS4_ILi4096EEEEEEEEEEENS_10ViewEngineINS_8smem_ptrIPN7cutlass10bfloat16_tEEEEEEEC2ERKSG_RKSN_) ;  /* 0xffff503000007944 */ /* 0x024fea0003c3ffff */
[----:B------:R2:W5:Y:S01]  /*14d40*/  LDL.64 R6, [R1+0x758] ;  /* 0x0007580001067983 */ /* 0x0005620000100a00 */
[----:B-1----:R-:W-:Y:S01]  /*14d50*/  IMAD.MOV.U32 R5, RZ, RZ, R3 ;  /* 0x000000ffff057224 */ /* 0x002fe200078e0003 */
[----:B------:R-:W-:Y:S02]  /*14d60*/  MOV R67, R23 ;  /* 0x0000001700437202 */ /* 0x000fe40000000f00 */
[----:B------:R-:W-:Y:S02]  /*14d70*/  MOV R4, 0x14d90 ;  /* 0x00014d9000047802 */ /* 0x000fe40000000f00 */
[----:B--2--5:R-:W-:Y:S05]  /*14d80*/  CALL.REL.NOINC `($_ZN7cutlass13device_kernelIN5flash19enable_sm80_to_sm89INS1_16FlashAttnBwdSm80INS1_25CollectiveMainloopBwdSm80ILi2ELi2EN4cute5tupleIJNS5_1CILi128EEES8_NS7_ILi64EEEEEENS_10bfloat16_tEfNS_4arch4Sm80ELb1ELb0ELb1ELb0ELb1ELb0ELb0ELb0ELi2ELi4ELi4ELi4ELb0EEENS1_24CollectiveEpilogueBwdGQAISA_fSD_Li256ELb0ELb1EEENS1_25SingleTileBwdLPTSchedulerILb0ELi128ELb1EEEEEEEEEvNT_6ParamsE$_ZN4cute3eso3ESOILb1ELb0EJNS_6LayoutINS_5tupleIJNS3_IJNS_1CILi8EEENS4_ILi1EEEEEENS3_IJNS4_ILi2EEEEEEEEENS3_IJNS3_IJS6_NS4_ILi0EEEEEENS3_IJS5_EEEEEEEENS_10ViewEngineIPN7cutlass10bfloat16_tEEEEEC2ERKSF_RKSK_) ;  /* 0xffff50f000007944 */ /* 0x024fea0003c3ffff */
[----:B-1----:R1:W5:Y:S01]  /*14d90*/  LDL.64 R2, [R1+0x758] ;  /* 0x0007580001027983 */ /* 0x0023620000100a00 */
[----:B------:R-:W-:Y:S02]  /*14da0*/  MOV R67, R23 ;  /* 0x0000001700437202 */ /* 0x000fe40000000f00 */
[----:B------:R-:W-:Y:S02]  /*14db0*/  MOV R8, 0x14dd0 ;  /* 0x00014dd000087802 */ /* 0x000fe40000000f00 */
[----:B-1---5:R-:W-:Y:S05]  /*14dc0*/  CALL.REL.NOINC `($_ZN7cutlass13device_kernelIN5flash19enable_sm80_to_sm89INS1_16FlashAttnBwdSm80INS1_25CollectiveMainloopBwdSm80ILi2ELi2EN4cute5tupleIJNS5_1CILi128EEES8_NS7_ILi64EEEEEENS_10bfloat16_tEfNS_4arch4Sm80ELb1ELb0ELb1ELb0ELb1ELb0ELb0ELb0ELi2ELi4ELi4ELi4ELb0EEENS1_24CollectiveEpilogueBwdGQAISA_fSD_Li256ELb0ELb1EEENS1_25SingleTileBwdLPTSchedulerILb0ELi128ELb1EEEEEEEEEvNT_6ParamsE$_ZN4cute3eso3ESOILb1ELb0EJNS_6LayoutINS_5tupleIJNS3_IJNS3_IJNS_1CILi8EEENS4_ILi1EEEEEES6_EEENS3_IJNS3_IJS6_S6_EEENS4_ILi2EEEEEEEEENS3_IJNS3_IJNS3_IJS6_NS4_ILi0EEEEEESD_EEENS3_IJNS3_IJSD_SD_EEES5_EEEEEEEENS_10ViewEngineIPN7cutlass10bfloat16_tEEEEEC2ERKSJ_RKSO_) ;  /* 0xffff427000007944 */ /* 0x022fea0003c3ffff */
[----:B-1----:R1:W5:Y:S01]  /*14dd0*/  LDL.64 R4, [R1+0x758] ;  /* 0x0007580001047983 */ /* 0x0023620000100a00 */
[----:B------:R-:W-:Y:S02]  /*14de0*/  MOV R67, R23 ;  /* 0x0000001700437202 */ /* 0x000fe40000000f00 */
[----:B------:R-:W-:-:S02]  /*14df0*/  MOV R8, 0x14e10 ;  /* 0x00014e1000087802 */ /* 0x000fc40000000f00 */
[----:B-1---5:R-:W-:Y:S05]  /*14e00*/  CALL.REL.NOINC `($_ZN7cutlass13device_kernelIN5flash19enable_sm80_to_sm89INS1_16FlashAttnBwdSm80INS1_25CollectiveMainloopBwdSm80ILi2ELi2EN4cute5tupleIJNS5_1CILi128EEES8_NS7_ILi64EEEEEENS_10bfloat16_tEfNS_4arch4Sm80ELb1ELb0ELb1ELb0ELb1ELb0ELb0ELb0ELi2ELi4ELi4ELi4ELb0EEENS1_24CollectiveEpilogueBwdGQAISA_fSD_Li256ELb0ELb1EEENS1_25SingleTileBwdLPTSchedulerILb0ELi128ELb1EEEEEEEEEvNT_6ParamsE$_ZN4cute3eso3ESOILb1ELb0EJNS_6LayoutINS_5tupleIJNS3_IJNS3_IJNS_1CILi8EEENS4_ILi1EEEEEES6_EEENS3_IJNS3_IJS6_S6_EEENS4_ILi2EEEEEEEEENS3_IJNS3_IJNS3_IJS6_NS4_ILi0EEEEEESD_EEENS3_IJNS3_IJSD_SD_EEENS4_ILi4096EEEEEEEEEEENS_10ViewEngineINS_8smem_ptrIPN7cutlass10bfloat16_tEEEEEEEC2ERKSK_RKSR_) ;  /* 0xffff415000007944 */ /* 0x022fea0003c3ffff */
[----:B-1----:R1:W5:Y:S01]  /*14e10*/  LDL.64 R2, [R1+0x758] ;  /* 0x0007580001027983 */ /* 0x0023620000100a00 */
[----:B------:R-:W-:Y:S01]  /*14e20*/  IMAD.MOV.U32 R6, RZ, RZ, R4 ;  /* 0x000000ffff067224 */ /* 0x000fe200078e0004 */
[----:B------:R-:W-:Y:S01]  /*14e30*/  MOV R9, R5 ;  /* 0x0000000500097202 */ /* 0x000fe20000000f00 */
[----:B------:R-:W-:Y:S01]  /*14e40*/  IMAD.MOV.U32 R67, RZ, RZ, R23 ;  /* 0x000000ffff437224 */ /* 0x000fe200078e0017 */
[----:B------:R-:W-:-:S02]  /*14e50*/  MOV R8, 0x14e70 ;  /* 0x00014e7000087802 */ /* 0x000fc40000000f00 */
[----:B-1---5:R-:W-:Y:S05]  /*14e60*/  CALL.REL.NOINC `($_ZN7cutlass13device_kernelIN5flash19enable_sm80_to_sm89INS1_16FlashAttnBwdSm80INS1_25CollectiveMainloopBwdSm80ILi2ELi2EN4cute5tupleIJNS5_1CILi128EEES8_NS7_ILi64EEEEEENS_10bfloat16_tEfNS_4arch4Sm80ELb1ELb0ELb1ELb0ELb1ELb0ELb0ELb0ELi2ELi4ELi4ELi4ELb0EEENS1_24CollectiveEpilogueBwdGQAISA_fSD_Li256ELb0ELb1EEENS1_25SingleTileBwdLPTSchedulerILb0ELi128ELb1EEEEEEEEEvNT_6ParamsE$_ZN4cute3eso3ESOILb1ELb0EJNS_6LayoutINS_5tupleIJNS3_IJNS_1CILi8EEENS4_ILi1EEEEEENS4_ILi2EEEEEENS3_IJNS3_IJS6_NS4_ILi0EEEEEES5_EEEEENS_10ViewEngineIPN7cutlass10bfloat16_tEEEEEC2ERKSD_RKSI_) ;  /* 0xffff52c000007944 */ /* 0x022fea0003c3ffff */
[----:B------:R2:W5:Y:S01]  /*14e70*/  LDL.64 R58, [R1+0x758] ;  /* 0x00075800013a7983 */ /* 0x0005620000100a00 */
[----:B------:R-:W-:-:S02]  /*14e80*/  MOV R9, R23 ;  /* 0x0000001700097202 */ /* 0x000fc40000000f00 */
[----:B------:R-:W-:Y:S02]  /*14e90*/  MOV R8, 0x14eb0 ;  /* 0x00014eb000087802 */ /* 0x000fe40000000f00 */
[----:B-12--5:R-:W-:Y:S05]  /*14ea0*/  CALL.REL.NOINC `($_ZN7cutlass13device_kernelIN5flash19enable_sm80_to_sm89INS1_16FlashAttnBwdSm80INS1_25CollectiveMainloopBwdSm80ILi2ELi2EN4cute5tupleIJNS5_1CILi128EEES8_NS7_ILi64EEEEEENS_10bfloat16_tEfNS_4arch4Sm80ELb1ELb0ELb1ELb0ELb1ELb0ELb0ELb0ELi2ELi4ELi4ELi4ELb0EEENS1_24CollectiveEpilogueBwdGQAISA_fSD_Li256ELb0ELb1EEENS1_25SingleTileBwdLPTSchedulerILb0ELi128ELb1EEEEEEEEEvNT_6ParamsE$_ZN4cute8smem_ptrIPN7cutlass10bfloat16_tEECI1NS_12iter_adaptorIS3_S4_EEES3_) ;  /* 0xffff619000007944 */ /* 0x026fea0003c3ffff */
[----:B-1----:R1:W5:Y:S01]  /*14eb0*/  LDL.64 R2, [R1+0x758] ;  /* 0x0007580001027983 */ /* 0x0023620000100a00 */
[----:B------:R-:W-:Y:S02]  /*14ec0*/  MOV R67, R23 ;  /* 0x0000001700437202 */ /* 0x000fe40000000f00 */
[----:B------:R-:W-:Y:S02]  /*14ed0*/  MOV R6, 0x14ef0 ;  /* 0x00014ef000067802 */ /* 0x000fe40000000f00 */
[----:B-1---5:R-:W-:Y:S05]  /*14ee0*/  CALL.REL.NOINC `($_ZN7cutlass13device_kernelIN5flash19enable_sm80_to_sm89INS1_16FlashAttnBwdSm80INS1_25CollectiveMainloopBwdSm80ILi2ELi2EN4cute5tupleIJNS5_1CILi128EEES8_NS7_ILi64EEEEEENS_10bfloat16_tEfNS_4arch4Sm80ELb1ELb0ELb1ELb0ELb1ELb0ELb0ELb0ELi2ELi4ELi4ELi4ELb0EEENS1_24CollectiveEpilogueBwdGQAISA_fSD_Li256ELb0ELb1EEENS1_25SingleTileBwdLPTSchedulerILb0ELi128ELb1EEEEEEEEEvNT_6ParamsE$_ZN4cute3eso3ESOILb1ELb0EJNS_6LayoutINS_5tupleIJNS3_IJNS_1CILi8EEENS4_ILi1EEEEEENS4_ILi2EEEEEENS3_IJNS3_IJS6_NS4_ILi0EEEEEENS4_ILi4096EEEEEEEENS_10ViewEngineINS_8smem_ptrIPN7cutlass10bfloat16_tEEEEEEEC2ERKSE_RKSL_) ;  /* 0xffff50b000007944 */ /* 0x022fea0003c3ffff */
[----:B------:R2:W5:Y:S01]  /*14ef0*/  LDL.64 R60, [R1+0x758] ;  /* 0x00075800013c7983 */ /* 0x0005620000100a00 */
[----:B-1----:R-:W-:Y:S01]  /*14f00*/  IMAD.MOV.U32 R2, RZ, RZ, R23 ;  /* 0x000000ffff027224 */ /* 0x002fe200078e0017 */
[----:B------:R-:W-:Y:S02]  /*14f10*/  MOV R3, RZ ;  /* 0x000000ff00037202 */ /* 0x000fe40000000f00 */
[----:B------:R-:W-:Y:S02]  /*14f20*/  MOV R10, 0x14f40 ;  /* 0x00014f40000a7802 */ /* 0x000fe40000000f00 */
[----:B--2--5:R-:W-:Y:S05]  /*14f30*/  CALL.REL.NOINC `($_ZN7cutlass13device_kernelIN5flash19enable_sm80_to_sm89INS1_16FlashAttnBwdSm80INS1_25CollectiveMainloopBwdSm80ILi2ELi2EN4cute5tupleIJNS5_1CILi128EEES8_NS7_ILi64EEEEEENS_10bfloat16_tEfNS_4arch4Sm80ELb1ELb0ELb1ELb0ELb1ELb0ELb0ELb0ELi2ELi4ELi4ELi4ELb0EEENS1_24CollectiveEpilogueBwdGQAISA_fSD_Li256ELb0ELb1EEENS1_25SingleTileBwdLPTSchedulerILb0ELi128ELb1EEEEEEEEEvNT_6ParamsE$_ZN4cute3eso3ESOILb1ELb0EJNS_10UnderscoreEiEEC2ERKS2_RKi) ;  /* 0xffff254000007944 */ /* 0x024fea0003c3ffff */
[----:B-1----:R-:W2:Y:S01]  /*14f40*/  LDL R3, [R1+0x758] ;  /* 0x0007580001037983 */ /* 0x002ea20000100800 */
[----:B------:R-:W-:Y:S01]  /*14f50*/  IMAD.MOV.U32 R2, RZ, RZ, R23 ;  /* 0x000000ffff027224 */ /* 0x000fe200078e0017 */
[----:B------:R-:W-:Y:S02]  /*14f60*/  MOV R6, 0x14f90 ;  /* 0x00014f9000067802 */ /* 0x000fe40000000f00 */
[----:B--2---:R-:W-:-:S02]  /*14f70*/  SHF.L.U32 R3, R3, 0xc, RZ ;  /* 0x0000000c03037819 */ /* 0x004fc400000006ff */
[----:B------:R-:W-:Y:S05]  /*14f80*/  CALL.REL.NOINC `($_ZN7cutlass13device_kernelIN5flash19enable_sm80_to_sm89INS1_16FlashAttnBwdSm80INS1_25CollectiveMainloopBwdSm80ILi2ELi2EN4cute5tupleIJNS5_1CILi128EEES8_NS7_ILi64EEEEEENS_10bfloat16_tEfNS_4arch4Sm80ELb1ELb0ELb1ELb0ELb1ELb0ELb0ELb0ELi2ELi4ELi4ELi4ELb0EEENS1_24CollectiveEpilogueBwdGQAISA_fSD_Li256ELb0ELb1EEENS1_25SingleTileBwdLPTSchedulerILb0ELi128ELb1EEEEEEEEEvNT_6ParamsE$_ZN4cute3eso3ESOILb1ELb0EJNS_6LayoutINS_5tupleIJNS3_IJNS_1CILi8EEENS4_ILi1EEEEEEEEENS3_IJNS3_IJS6_NS4_ILi0EEEEEEEEEEEiEEC2ERKSC_RKi) ;  /* 0xffff4d5000007944 */ /* 0x000fea0003c3ffff */
[----:B-1----:R-:W2:Y:S01]  /*14f90*/  LDL R3, [R1+0x758] ;  /* 0x0007580001037983 */ /* 0x002ea20000100800 */
[----:B------:R-:W-:-:S02]  /*14fa0*/  MOV R9, R23 ;  /* 0x0000001700097202 */ /* 0x000fc40000000f00 */
[----:B------:R-:W-:Y:S01]  /*14fb0*/  MOV R8, 0x14fe0 ;  /* 0x00014fe000087802 */ /* 0x000fe20000000f00 */
[----:B--2---:R-:W-:-:S04]  /*14fc0*/  IMAD.WIDE R2, R3, 0x2, R60 ;  /* 0x0000000203027825 */ /* 0x004fc800078e023c */
[----:B------:R-:W-:Y:S05]  /*14fd0*/  CALL.REL.NOINC `($_ZN7cutlass13device_kernelIN5flash19enable_sm80_to_sm89INS1_16FlashAttnBwdSm80INS1_25CollectiveMainloopBwdSm80ILi2ELi2EN4cute5tupleIJNS5_1CILi128EEES8_NS7_ILi64EEEEEENS_10bfloat16_tEfNS_4arch4Sm80ELb1ELb0ELb1ELb0ELb1ELb0ELb0ELb0ELi2ELi4ELi4ELi4ELb0EEENS1_24CollectiveEpilogueBwdGQAISA_fSD_Li256ELb0ELb1EEENS1_25SingleTileBwdLPTSchedulerILb0ELi128ELb1EEEEEEEEEvNT_6ParamsE$_ZN4cute8smem_ptrIPN7cutlass10bfloat16_tEECI1NS_12iter_adaptorIS3_S4_EEES3_) ;  /* 0xffff606000007944 */ /* 0x000fea0003c3ffff */
[----:B-1----:R1:W5:Y:S01]  /*14fe0*/  LDL.64 R2, [R1+0x758] ;  /* 0x0007580001027983 */ /* 0x0023620000100a00 */
[----:B------:R-:W-:Y:S02]  /*14ff0*/  MOV R6, R23 ;  /* 0x0000001700067202 */ /* 0x000fe40000000f00 */
[----:B------:R-:W-:Y:S02]  /*15000*/  MOV R8, 0x15020 ;  /* 0x0001502000087802 */ /* 0x000fe40000000f00 */
[----:B-1---5:R-:W-:Y:S05]  /*15010*/  CALL.REL.NOINC `($_ZN7cutlass13device_kernelIN5flash19enable_sm80_to_sm89INS1_16FlashAttnBwdSm80INS1_25CollectiveMainloopBwdSm80ILi2ELi2EN4cute5tupleIJNS5_1CILi128EEES8_NS7_ILi64EEEEEENS_10bfloat16_tEfNS_4arch4Sm80ELb1ELb0ELb1ELb0ELb1ELb0ELb0ELb0ELi2ELi4ELi4ELi4ELb0EEENS1_24CollectiveEpilogueBwdGQAISA_fSD_Li256ELb0ELb1EEENS1_25SingleTileBwdLPTSchedulerILb0ELi128ELb1EEEEEEEEEvNT_6ParamsE$_ZN4cute3eso3ESOILb1ELb0EJNS_6LayoutINS_5tupleIJNS3_IJNS_1CILi8EEENS4_ILi1EEEEEEEEENS3_IJNS3_IJS6_NS4_ILi0EEEEEEEEEEENS_10ViewEngineINS_8smem_ptrIPN7cutlass10bfloat16_tEEEEEEEC2ERKSC_RKSJ_) ;  /* 0xffff4c3000007944 */ /* 0x022fea0003c3ffff */
[----:B------:R2:W5:Y:S01]  /*15020*/  LDL.64 R4, [R1+0x758] ;  /* 0x0007580001047983 */ /* 0x0005620000100a00 */
[----:B-1----:R-:W-:Y:S01]  /*15030*/  IMAD.MOV.U32 R2, RZ, RZ, R23 ;  /* 0x000000ffff027224 */ /* 0x002fe200078e0017 */
[----:B------:R-:W-:Y:S02]  /*15040*/  MOV R3, RZ ;  /* 0x000000ff00037202 */ /* 0x000fe40000000f00 */
[----:B------:R-:W-:Y:S02]  /*15050*/  MOV R10, 0x15070 ;  /* 0x00015070000a7802 */ /* 0x000fe40000000f00 */
[----:B--2--5:R-:W-:Y:S05]  /*15060*/  CALL.REL.NOINC `($_ZN7cutlass13device_kernelIN5flash19enable_sm80_to_sm89INS1_16FlashAttnBwdSm80INS1_25CollectiveMainloopBwdSm80ILi2ELi2EN4cute5tupleIJNS5_1CILi128EEES8_NS7_ILi64EEEEEENS_10bfloat16_tEfNS_4arch4Sm80ELb1ELb0ELb1ELb0ELb1ELb0ELb0ELb0ELi2ELi4ELi4ELi4ELb0EEENS1_24CollectiveEpilogueBwdGQAISA_fSD_Li256ELb0ELb1EEENS1_25SingleTileBwdLPTSchedulerILb0ELi128ELb1EEEEEEEEEvNT_6ParamsE$_ZN4cute3eso3ESOILb1ELb0EJNS_10UnderscoreEiEEC2ERKS2_RKi) ;  /* 0xffff241000007944 */ /* 0x024fea0003c3ffff */
[----:B-1----:R-:W2:Y:S01]  /*15070*/  LDL R3, [R1+0x758] ;  /* 0x0007580001037983 */ /* 0x002ea20000100800 */
[----:B------:R-:W-:Y:S01]  /*15080*/  IMAD.MOV.U32 R2, RZ, RZ, R23 ;  /* 0x000000ffff027224 */ /* 0x000fe200078e0017 */
[----:B------:R-:W-:-:S02]  /*15090*/  MOV R6, 0x150c0 ;  /* 0x000150c000067802 */ /* 0x000fc40000000f00 */
[----:B--2---:R-:W-:Y:S02]  /*150a0*/  SHF.L.U32 R3, R3, 0x3, RZ ;  /* 0x0000000303037819 */ /* 0x004fe400000006ff */
[----:B------:R-:W-:Y:S05]  /*150b0*/  CALL.REL.NOINC `($_ZN7cutlass13device_kernelIN5flash19enable_sm80_to_sm89INS1_16FlashAttnBwdSm80INS1_25CollectiveMainloopBwdSm80ILi2ELi2EN4cute5tupleIJNS5_1CILi128EEES8_NS7_ILi64EEEEEENS_10bfloat16_tEfNS_4arch4Sm80ELb1ELb0ELb1ELb0ELb1ELb0ELb0ELb0ELi2ELi4ELi4ELi4ELb0EEENS1_24CollectiveEpilogueBwdGQAISA_fSD_Li256ELb0ELb1EEENS1_25SingleTileBwdLPTSchedulerILb0ELi128ELb1EEEEEEEEEvNT_6ParamsE$_ZN4cute3eso3ESOILb1ELb0EJNS_6LayoutINS_5tupleIJNS3_IJNS_1CILi8EEENS4_ILi1EEEEEEEEENS3_IJNS3_IJS6_NS4_ILi0EEEEEEEEEEEiEEC2ERKSC_RKi) ;  /* 0xffff4c2000007944 */ /* 0x000fea0003c3ffff */
[----:B-1----:R-:W2:Y:S01]  /*150c0*/  LDL R3, [R1+0x758] ;  /* 0x0007580001037983 */ /* 0x002ea20000100800 */
[----:B------:R-:W-:Y:S02]  /*150d0*/  MOV R67, R23 ;  /* 0x0000001700437202 */ /* 0x000fe40000000f00 */
[----:B------:R-:W-:Y:S01]  /*150e0*/  MOV R6, 0x15120 ;  /* 0x0001512000067802 */ /* 0x000fe20000000f00 */
[----:B--2---:R-:W-:-:S05]  /*150f0*/  IMAD.WIDE R2, R3, 0x2, R58 ;  /* 0x0000000203027825 */ /* 0x004fca00078e023a */
[----:B------:R-:W-:Y:S02]  /*15100*/  MOV R8, R2 ;  /* 0x0000000200087202 */ /* 0x000fe40000000f00 */
[----:B------:R-:W-:Y:S05]  /*15110*/  CALL.REL.NOINC `($_ZN7cutlass13device_kernelIN5flash19enable_sm80_to_sm89INS1_16FlashAttnBwdSm80INS1_25CollectiveMainloopBwdSm80ILi2ELi2EN4cute5tupleIJNS5_1CILi128EEES8_NS7_ILi64EEEEEENS_10bfloat16_tEfNS_4arch4Sm80ELb1ELb0ELb1ELb0ELb1ELb0ELb0ELb0ELi2ELi4ELi4ELi4ELb0EEENS1_24CollectiveEpilogueBwdGQAISA_fSD_Li256ELb0ELb1EEENS1_25SingleTileBwdLPTSchedulerILb0ELi128ELb1EEEEEEEEEvNT_6ParamsE$_ZN4cute3eso3ESOILb1ELb0EJNS_6LayoutINS_5tupleIJNS3_IJNS_1CILi8EEENS4_ILi1EEEEEEEEENS3_IJNS3_IJS6_NS4_ILi0EEEEEEEEEEENS_10ViewEngineIPN7cutlass10bfloat16_tEEEEEC2ERKSC_RKSH_) ;  /* 0xffff4b7000007944 */ /* 0x000fea0003c3ffff */
[----:B------:R2:W5:Y:S01]  /*15120*/  LDL.64 R12, [R1+0x758] ;  /* 0x00075800010c7983 */ /* 0x0005620000100a00 */
[----:B-1----:R-:W-:Y:S01]  /*15130*/  IMAD.MOV.U32 R2, RZ, RZ, R4 ;  /* 0x000000ffff027224 */ /* 0x002fe200078e0004 */
[----:B------:R-:W-:Y:S01]  /*15140*/  MOV R3, R5 ;  /* 0x0000000500037202 */ /* 0x000fe20000000f00 */
[----:B------:R-:W-:Y:S01]  /*15150*/  IMAD.MOV.U32 R9, RZ, RZ, R23 ;  /* 0x000000ffff097224 */ /* 0x000fe200078e0017 */
[----:B------:R-:W-:Y:S02]  /*15160*/  MOV R8, 0x15180 ;  /* 0x0001518000087802 */ /* 0x000fe40000000f00 */
[----:B--2--5:R-:W-:Y:S05]  /*15170*/  CALL.REL.NOINC `($_ZN7cutlass13device_kernelIN5flash19enable_sm80_to_sm89INS1_16FlashAttnBwdSm80INS1_25CollectiveMainloopBwdSm80ILi2ELi2EN4cute5tupleIJNS5_1CILi128EEES8_NS7_ILi64EEEEEENS_10bfloat16_tEfNS_4arch4Sm80ELb1ELb0ELb1ELb0ELb1ELb0ELb0ELb0ELi2ELi4ELi4ELi4ELb0EEENS1_24CollectiveEpilogueBwdGQAISA_fSD_Li256ELb0ELb1EEENS1_25SingleTileBwdLPTSchedulerILb0ELi128ELb1EEEEEEEEEvNT_6ParamsE$_ZN4cute8smem_ptrIPN7cutlass10bfloat16_tEECI1NS_12iter_adaptorIS3_S4_EEES3_) ;  /* 0xffff5ec000007944 */ /* 0x024fea0003c3ffff */
[----:B-1----:R1:W5:Y:S01]  /*15180*/  LDL.64 R2, [R1+0x758] ;  /* 0x0007580001027983 */ /* 0x0023620000100a00 */
[----:B------:R-:W-:Y:S02]  /*15190*/  MOV R4, R23 ;  /* 0x0000001700047202 */ /* 0x000fe40000000f00 */
[----:B------:R-:W-:Y:S02]  /*151a0*/  MOV R6, 0x151c0 ;  /* 0x000151c000067802 */ /* 0x000fe40000000f00 */
[----:B-1---5:R-:W-:Y:S05]  /*151b0*/  CALL.REL.NOINC `($_ZN7cutlass13device_kernelIN5flash19enable_sm80_to_sm89INS1_16FlashAttnBwdSm80INS1_25CollectiveMainloopBwdSm80ILi2ELi2EN4cute5tupleIJNS5_1CILi128EEES8_NS7_ILi64EEEEEENS_10bfloat16_tEfNS_4arch4Sm80ELb1ELb0ELb1ELb0ELb1ELb0ELb0ELb0ELi2ELi4ELi4ELi4ELb0EEENS1_24CollectiveEpilogueBwdGQAISA_fSD_Li256ELb0ELb1EEENS1_25SingleTileBwdLPTSchedulerILb0ELi128ELb1EEEEEEEEEvNT_6ParamsE$_ZN4cute8smem_ptrIPN7cutlass9uint128_tEECI1NS_12iter_adaptorIS3_S4_EEES3_) ;  /* 0xffff5ec000007944 */ /* 0x022fea0003c3ffff */
[----:B-1----:R1:W5:Y:S01]  /*151c0*/  LDL.64 R2, [R1+0x758] ;  /* 0x0007580001027983 */ /* 0x0023620000100a00 */
[----:B------:R-:W-:Y:S02]  /*151d0*/  MOV R4, R23 ;  /* 0x0000001700047202 */ /* 0x000fe40000000f00 */
[----:B------:R-:W-:-:S02]  /*151e0*/  MOV R6, 0x15200 ;  /* 0x0001520000067802 */ /* 0x000fc40000000f00 */
[----:B-1---5:R-:W-:Y:S05]  /*151f0*/  CALL.REL.NOINC `($_ZN7cutlass13device_kernelIN5flash19enable_sm80_to_sm89INS1_16FlashAttnBwdSm80INS1_25CollectiveMainloopBwdSm80ILi2ELi2EN4cute5tupleIJNS5_1CILi128EEES8_NS7_ILi64EEEEEENS_10bfloat16_tEfNS_4arch4Sm80ELb1ELb0ELb1ELb0ELb1ELb0ELb0ELb0ELi2ELi4ELi4ELi4ELb0EEENS1_24CollectiveEpilogueBwdGQAISA_fSD_Li256ELb0ELb1EEENS1_25SingleTileBwdLPTSchedulerILb0ELi128ELb1EEEEEEEEEvNT_6ParamsE$_ZN4cute3eso3ESOILb1ELb0EJNS_6LayoutINS_5tupleIJNS3_IJNS_1CILi1EEES5_EEEEEENS3_IJNS3_IJS5_NS4_ILi0EEEEEEEEEEENS_10ViewEngineINS_8smem_ptrIPN7cutlass9uint128_tEEEEEEEC2ERKSB_RKSI_) ;  /* 0xffff417000007944 */ /* 0x022fea0003c3ffff */
[----:B------:R2:W5:Y:S01]  /*15200*/  LDL R6, [R1+0x758] ;  /* 0x0007580001067983 */ /* 0x0005620000100800 */
[----:B------:R-:W-:-:S02]  /*15210*/  MOV R67, R23 ;  /* 0x0000001700437202 */ /* 0x000fc40000000f00 */
[----:B-1----:R-:W-:Y:S02]  /*15220*/  MOV R4, 0x15240 ;  /* 0x0001524000047802 */ /* 0x002fe40000000f00 */
[----:B--2--5:R-:W-:Y:S05]  /*15230*/  CALL.REL.NOINC `($_ZN7cutlass13device_kernelIN5flash19enable_sm80_to_sm89INS1_16FlashAttnBwdSm80INS1_25CollectiveMainloopBwdSm80ILi2ELi2EN4cute5tupleIJNS5_1CILi128EEES8_NS7_ILi64EEEEEENS_10bfloat16_tEfNS_4arch4Sm80ELb1ELb0ELb1ELb0ELb1ELb0ELb0ELb0ELi2ELi4ELi4ELi4ELb0EEENS1_24CollectiveEpilogueBwdGQAISA_fSD_Li256ELb0ELb1EEENS1_25SingleTileBwdLPTSchedulerILb0ELi128ELb1EEEEEEEEEvNT_6ParamsE$_ZN4cute3eso3ESOILb1ELb0EJNS_6LayoutINS_5tupleIJNS3_IJNS_1CILi4EEENS4_ILi1EEEEEEEEENS3_IJNS3_IJS6_NS4_ILi0EEEEEEEEEEENS_10ViewEngineIPjEEEEC2ERKSC_RKSF_) ;  /* 0xffff48d000007944 */ /* 0x024fea0003c3ffff */
[----:B------:R2:W5:Y:S01]  /*15240*/  LDL.64 R8, [R1+0x758] ;  /* 0x0007580001087983 */ /* 0x0005620000100a00 */
[----:B------:R-:W-:Y:S02]  /*15250*/  MOV R4, R6 ;  /* 0x0000000600047202 */ /* 0x000fe40000000f00 */
[----:B-1----:R-:W-:Y:S02]  /*15260*/  MOV R2, 0x15280 ;  /* 0x0001528000027802 */ /* 0x002fe40000000f00 */
[----:B--2--5:R-:W-:Y:S05]  /*15270*/  CALL.REL.NOINC `($_ZN7cutlass13device_kernelIN5flash19enable_sm80_to_sm89INS1_16FlashAttnBwdSm80INS1_25CollectiveMainloopBwdSm80ILi2ELi2EN4cute5tupleIJNS5_1CILi128EEES8_NS7_ILi64EEEEEENS_10bfloat16_tEfNS_4arch4Sm80ELb1ELb0ELb1ELb0ELb1ELb0ELb0ELb0ELi2ELi4ELi4ELi4ELb0EEENS1_24CollectiveEpilogueBwdGQAISA_fSD_Li256ELb0ELb1EEENS1_25SingleTileBwdLPTSchedulerILb0ELi128ELb1EEEEEEEEEvNT_6ParamsE$_ZN73_INTERNAL_24fd9406_37_flash_bwd_hdim64_bf16_softcap_sm80_cu_8e232a79_330724__cvta_generic_to_sharedEPKv) ;  /* 0xffff5f1000007944 */ /* 0x024fea0003c3ffff */
        /* <DEDUP_REMOVED lines=9> */
[----:B-1----:R-:W-:Y:S05]  /*15310*/  CALL.REL.NOINC `($_ZN7cutlass13device_kernelIN5flash19enable_sm80_to_sm89INS1_16FlashAttnBwdSm80INS1_25CollectiveMainloopBwdSm80ILi2ELi2EN4cute5tupleIJNS5_1CILi128EEES8_NS7_ILi64EEEEEENS_10bfloat16_tEfNS_4arch4Sm80ELb1ELb0ELb1ELb0ELb1ELb0ELb0ELb0ELi2ELi4ELi4ELi4ELb0EEENS1_24CollectiveEpilogueBwdGQAISA_fSD_Li256ELb0ELb1EEENS1_25SingleTileBwdLPTSchedulerILb0ELi128ELb1EEEEEEEEEvNT_6ParamsE$_ZN4cute3eso3ESOILb1ELb0EJNS_10UnderscoreEiEEC2ERKS2_RKi) ;  /* 0xffff216000007944 */ /* 0x002fea0003c3ffff */
        /* <DEDUP_REMOVED lines=16> */
[----:B------:R-:W-:Y:S02]  /*15420*/  MOV R3, 0x1 ;  /* 0x0000000100037802 */ /* 0x000fe40000000f00 */
[----:B------:R-:W-:-:S02]  /*15430*/  MOV R10, 0x15450 ;  /* 0x00015450000a7802 */ /* 0x000fc40000000f00 */
        /* <DEDUP_REMOVED lines=43> */
[----:B-1---5:R-:W-:Y:S05]  /*156f0*/  CALL.REL.NOINC `($_ZN7cutlass13device_kernelIN5flash19enable_sm80_to_sm89INS1_16FlashAttnBwdSm80INS1_25CollectiveMainloopBwdSm80ILi2ELi2EN4cute5tupleIJNS5_1CILi128EEES8_NS7_ILi64EEEEEENS_10bfloat16_tEfNS_4arch4Sm80ELb1ELb0ELb1ELb0ELb1ELb0ELb0ELb0ELi2ELi4ELi4ELi4ELb0EEENS1_24CollectiveEpilogueBwdGQAISA_fSD_Li256ELb0ELb1EEENS1_25SingleTileBwdLPTSchedulerILb0ELi128ELb1EEEEEEEEEvNT_6ParamsE$_ZN4cute8smem_ptrIPN7cutlass10bfloat16_tEECI1NS_12iter_adaptorIS3_S4_EEES3_) ;  /* 0xffff594000007944 */ /* 0x022fea0003c3ffff */
[----:B-1----:R1:W5:Y:S01]  /*15700*/  LDL.64 R2, [R1+0x758] ;  /* 0x0007580001027983 */ /* 0x0023620000100a00 */
[----:B------:R-:W-:-:S03]  /*15710*/  MOV R6, 0x15730 ;  /* 0x0001573000067802 */ /* 0x000fc60000000f00 */
[----:B-1---5:R-:W-:Y:S05]  /*15720*/  CALL.REL.NOINC `($_ZN7cutlass13device_kernelIN5flash19enable_sm80_to_sm89INS1_16FlashAttnBwdSm80INS1_25CollectiveMainloopBwdSm80ILi2ELi2EN4cute5tupleIJNS5_1CILi128EEES8_NS7_ILi64EEEEEENS_10bfloat16_tEfNS_4arch4Sm80ELb1ELb0ELb1ELb0ELb1ELb0ELb0ELb0ELi2ELi4ELi4ELi4ELb0EEENS1_24CollectiveEpilogueBwdGQAISA_fSD_Li256ELb0ELb1EEENS1_25SingleTileBwdLPTSchedulerILb0ELi128ELb1EEEEEEEEEvNT_6ParamsE$_ZN4cute3eso3ESOILb1ELb0EJNS_6LayoutINS_5tupleIJNS3_IJNS_1CILi8EEENS4_ILi1EEEEEENS4_ILi4EEEEEENS3_IJNS3_IJS6_NS4_ILi0EEEEEENS4_ILi2048EEEEEEEENS_10ViewEngineINS_8smem_ptrIPN7cutlass10bfloat16_tEEEEEEEC2ERKSE_RKSL_) ;  /* 0xffff4b8000007944 */ /* 0x022fea0003c3ffff */
[----:B-1----:R1:W5:Y:S01]  /*15730*/  LDL.64 R4, [R1+0x758] ;  /* 0x0007580001047983 */ /* 0x0023620000100a00 */
[----:B------:R-:W-:Y:S01]  /*15740*/  IMAD.MOV.U32 R6, RZ, RZ, R48 ;  /* 0x000000ffff067224 */ /* 0x000fe200078e0030 */
[----:B------:R-:W-:Y:S02]  /*15750*/  MOV R9, R49 ;  /* 0x0000003100097202 */ /* 0x000fe40000000f00 */
[----:B------:R-:W-:Y:S02]  /*15760*/  MOV R8, 0x15780 ;  /* 0x0001578000087802 */ /* 0x000fe40000000f00 */
[----:B-1---5:R-:W-:Y:S05]  /*15770*/  CALL.REL.NOINC `($_ZN7cutlass13device_kernelIN5flash19enable_sm80_to_sm89INS1_16FlashAttnBwdSm80INS1_25CollectiveMainloopBwdSm80ILi2ELi2EN4cute5tupleIJNS5_1CILi128EEES8_NS7_ILi64EEEEEENS_10bfloat16_tEfNS_4arch4Sm80ELb1ELb0ELb1ELb0ELb1ELb0ELb0ELb0ELi2ELi4ELi4ELi4ELb0EEENS1_24CollectiveEpilogueBwdGQAISA_fSD_Li256ELb0ELb1EEENS1_25SingleTileBwdLPTSchedulerILb0ELi128ELb1EEEEEEEEEvNT_6ParamsE$_ZN4cute3eso3ESOILb1ELb0EJNS_6LayoutINS_5tupleIJNS3_IJNS_1CILi8EEENS4_ILi1EEEEEENS4_ILi4EEEEEENS3_IJNS3_IJS6_NS4_ILi0EEEEEES5_EEEEENS_10ViewEngineIPN7cutlass10bfloat16_tEEEEEC2ERKSD_RKSI_) ;  /* 0xffff4bb000007944 */ /* 0x022fea0003c3ffff */
[----:B------:R2:W5:Y:S01]  /*15780*/  LDL.64 R2, [R1+0x758] ;  /* 0x0007580001027983 */ /* 0x0005620000100a00 */
[----:B-1----:R-:W-:Y:S02]  /*15790*/  MOV R7, R5 ;  /* 0x0000000500077202 */ /* 0x002fe40000000f00 */
[----:B------:R-:W-:Y:S02]  /*157a0*/  MOV R6, 0x157c0 ;  /* 0x000157c000067802 */ /* 0x000fe40000000f00 */
[----:B--2--5:R-:W-:Y:S05]  /*157b0*/  CALL.REL.NOINC `($_ZN7cutlass13device_kernelIN5flash19enable_sm80_to_sm89INS1_16FlashAttnBwdSm80INS1_25CollectiveMainloopBwdSm80ILi2ELi2EN4cute5tupleIJNS5_1CILi128EEES8_NS7_ILi64EEEEEENS_10bfloat16_tEfNS_4arch4Sm80ELb1ELb0ELb1ELb0ELb1ELb0ELb0ELb0ELi2ELi4ELi4ELi4ELb0EEENS1_24CollectiveEpilogueBwdGQAISA_fSD_Li256ELb0ELb1EEENS1_25SingleTileBwdLPTSchedulerILb0ELi128ELb1EEEEEEEEEvNT_6ParamsE$_ZN4cute3eso3ESOILb1ELb0EJNS_6LayoutINS_5tupleIJNS3_IJNS_1CILi8EEENS4_ILi1EEEEEENS3_IJNS4_ILi4EEEEEEEEENS3_IJNS3_IJS6_NS4_ILi0EEEEEENS3_IJNS4_ILi2048EEEEEEEEEEENS_10ViewEngineINS_8smem_ptrIPN7cutlass10bfloat16_tEEEEEEEC2ERKSG_RKSN_) ;  /* 0xffff472000007944 */ /* 0x024fea0003c3ffff */
[----:B------:R2:W5:Y:S01]  /*157c0*/  LDL.64 R6, [R1+0x758] ;  /* 0x0007580001067983 */ /* 0x0005620000100a00 */
[----:B-1----:R-:W-:Y:S02]  /*157d0*/  MOV R5, R3 ;  /* 0x0000000300057202 */ /* 0x002fe40000000f00 */
[----:B------:R-:W-:-:S02]  /*157e0*/  MOV R4, 0x15800 ;  /* 0x0001580000047802 */ /* 0x000fc40000000f00 */
[----:B--2--5:R-:W-:Y:S05]  /*157f0*/  CALL.REL.NOINC `($_ZN7cutlass13device_kernelIN5flash19enable_sm80_to_sm89INS1_16FlashAttnBwdSm80INS1_25CollectiveMainloopBwdSm80ILi2ELi2EN4cute5tupleIJNS5_1CILi128EEES8_NS7_ILi64EEEEEENS_10bfloat16_tEfNS_4arch4Sm80ELb1ELb0ELb1ELb0ELb1ELb0ELb0ELb0ELi2ELi4ELi4ELi4ELb0EEENS1_24CollectiveEpilogueBwdGQAISA_fSD_Li256ELb0ELb1EEENS1_25SingleTileBwdLPTSchedulerILb0ELi128ELb1EEEEEEEEEvNT_6ParamsE$_ZN4cute3eso3ESOILb1ELb0EJNS_6LayoutINS_5tupleIJNS3_IJNS_1CILi8EEENS4_ILi1EEEEEENS3_IJNS4_ILi4EEEEEEEEENS3_IJNS3_IJS6_NS4_ILi0EEEEEENS3_IJS5_EEEEEEEENS_10ViewEngineIPN7cutlass10bfloat16_tEEEEEC2ERKSF_RKSK_) ;  /* 0xffff474000007944 */ /* 0x024fea0003c3ffff */
[----:B-1----:R1:W5:Y:S01]  /*15800*/  LDL.64 R2, [R1+0x758] ;  /* 0x0007580001027983 */ /* 0x0023620000100a00 */
[----:B------:R-:W-:-:S03]  /*15810*/  MOV R8, 0x15830 ;  /* 0x0001583000087802 */ /* 0x000fc60000000f00 */
[----:B-1---5:R-:W-:Y:S05]  /*15820*/  CALL.REL.NOINC `($_ZN7cutlass13device_kernelIN5flash19enable_sm80_to_sm89INS1_16FlashAttnBwdSm80INS1_25CollectiveMainloopBwdSm80ILi2ELi2EN4cute5tupleIJNS5_1CILi128EEES8_NS7_ILi64EEEEEENS_10bfloat16_tEfNS_4arch4Sm80ELb1ELb0ELb1ELb0ELb1ELb0ELb0ELb0ELi2ELi4ELi4ELi4ELb0EEENS1_24CollectiveEpilogueBwdGQAISA_fSD_Li256ELb0ELb1EEENS1_25SingleTileBwdLPTSchedulerILb0ELi128ELb1EEEEEEEEEvNT_6ParamsE$_ZN4cute3eso3ESOILb1ELb0EJNS_6LayoutINS_5tupleIJNS3_IJNS3_IJNS_1CILi8EEENS4_ILi1EEEEEES6_EEENS3_IJNS3_IJS6_S6_EEENS4_ILi4EEEEEEEEENS3_IJNS3_IJNS3_IJS6_NS4_ILi0EEEEEESD_EEENS3_IJNS3_IJSD_SD_EEES5_EEEEEEEENS_10ViewEngineIPN7cutlass10bfloat16_tEEEEEC2ERKSJ_RKSO_) ;  /* 0xffff389000007944 */ /* 0x022fea0003c3ffff */
[----:B-1----:R1:W5:Y:S01]  /*15830*/  LDL.64 R4, [R1+0x758] ;  /* 0x0007580001047983 */ /* 0x0023620000100a00 */
[----:B------:R-:W-:-:S03]  /*15840*/  MOV R8, 0x15860 ;  /* 0x0001586000087802 */ /* 0x000fc60000000f00 */
[----:B-1---5:R-:W-:Y:S05]  /*15850*/  CALL.REL.NOINC `($_ZN7cutlass13device_kernelIN5flash19enable_sm80_to_sm89INS1_16FlashAttnBwdSm80INS1_25CollectiveMainloopBwdSm80ILi2ELi2EN4cute5tupleIJNS5_1CILi128EEES8_NS7_ILi64EEEEEENS_10bfloat16_tEfNS_4arch4Sm80ELb1ELb0ELb1ELb0ELb1ELb0ELb0ELb0ELi2ELi4ELi4ELi4ELb0EEENS1_24CollectiveEpilogueBwdGQAISA_fSD_Li256ELb0ELb1EEENS1_25SingleTileBwdLPTSchedulerILb0ELi128ELb1EEEEEEEEEvNT_6ParamsE$_ZN4cute3eso3ESOILb1ELb0EJNS_6LayoutINS_5tupleIJNS3_IJNS3_IJNS_1CILi8EEENS4_ILi1EEEEEES6_EEENS3_IJNS3_IJS6_S6_EEENS4_ILi4EEEEEEEEENS3_IJNS3_IJNS3_IJS6_NS4_ILi0EEEEEESD_EEENS3_IJNS3_IJSD_SD_EEENS4_ILi2048EEEEEEEEEEENS_10ViewEngineINS_8smem_ptrIPN7cutlass10bfloat16_tEEEEEEEC2ERKSK_RKSR_) ;  /* 0xffff382000007944 */ /* 0x022fea0003c3ffff */
[----:B-1----:R1:W5:Y:S01]  /*15860*/  LDL.64 R2, [R1+0x758] ;  /* 0x0007580001027983 */ /* 0x0023620000100a00 */
[----:B------:R-:W-:Y:S01]  /*15870*/  IMAD.MOV.U32 R6, RZ, RZ, R4 ;  /* 0x000000ffff067224 */ /* 0x000fe200078e0004 */
[----:B------:R-:W-:-:S02]  /*15880*/  MOV R9, R5 ;  /* 0x0000000500097202 */ /* 0x000fc40000000f00 */
[----:B------:R-:W-:Y:S02]  /*15890*/  MOV R8, 0x158b0 ;  /* 0x000158b000087802 */ /* 0x000fe40000000f00 */
[----:B-1---5:R-:W-:Y:S05]  /*158a0*/  CALL.REL.NOINC `($_ZN7cutlass13device_kernelIN5flash19enable_sm80_to_sm89INS1_16FlashAttnBwdSm80INS1_25CollectiveMainloopBwdSm80ILi2ELi2EN4cute5tupleIJNS5_1CILi128EEES8_NS7_ILi64EEEEEENS_10bfloat16_tEfNS_4arch4Sm80ELb1ELb0ELb1ELb0ELb1ELb0ELb0ELb0ELi2ELi4ELi4ELi4ELb0EEENS1_24CollectiveEpilogueBwdGQAISA_fSD_Li256ELb0ELb1EEENS1_25SingleTileBwdLPTSchedulerILb0ELi128ELb1EEEEEEEEEvNT_6ParamsE$_ZN4cute3eso3ESOILb1ELb0EJNS_6LayoutINS_5tupleIJNS3_IJNS_1CILi8EEENS4_ILi1EEEEEENS4_ILi4EEEEEENS3_IJNS3_IJS6_NS4_ILi0EEEEEES5_EEEEENS_10ViewEngineIPN7cutlass10bfloat16_tEEEEEC2ERKSD_RKSI_) ;  /* 0xffff4a8000007944 */ /* 0x022fea0003c3ffff */
[----:B------:R2:W5:Y:S01]  /*158b0*/  LDL.64 R58, [R1+0x758] ;  /* 0x00075800013a7983 */ /* 0x0005620000100a00 */
[----:B------:R-:W-:Y:S02]  /*158c0*/  MOV R9, R23 ;  /* 0x0000001700097202 */ /* 0x000fe40000000f00 */
[----:B------:R-:W-:Y:S02]  /*158d0*/  MOV R8, 0x158f0 ;  /* 0x000158f000087802 */ /* 0x000fe40000000f00 */
[----:B-12--5:R-:W-:Y:S05]  /*158e0*/  CALL.REL.NOINC `($_ZN7cutlass13device_kernelIN5flash19enable_sm80_to_sm89INS1_16FlashAttnBwdSm80INS1_25CollectiveMainloopBwdSm80ILi2ELi2EN4cute5tupleIJNS5_1CILi128EEES8_NS7_ILi64EEEEEENS_10bfloat16_tEfNS_4arch4Sm80ELb1ELb0ELb1ELb0ELb1ELb0ELb0ELb0ELi2ELi4ELi4ELi4ELb0EEENS1_24CollectiveEpilogueBwdGQAISA_fSD_Li256ELb0ELb1EEENS1_25SingleTileBwdLPTSchedulerILb0ELi128ELb1EEEEEEEEEvNT_6ParamsE$_ZN4cute8smem_ptrIPN7cutlass10bfloat16_tEECI1NS_12iter_adaptorIS3_S4_EEES3_) ;  /* 0xffff575000007944 */ /* 0x026fea0003c3ffff */
[----:B-1----:R1:W5:Y:S01]  /*158f0*/  LDL.64 R2, [R1+0x758] ;  /* 0x0007580001027983 */ /* 0x0023620000100a00 */
[----:B------:R-:W-:-:S03]  /*15900*/  MOV R6, 0x15920 ;  /* 0x0001592000067802 */ /* 0x000fc60000000f00 */
[----:B-1---5:R-:W-:Y:S05]  /*15910*/  CALL.REL.NOINC `($_ZN7cutlass13device_kernelIN5flash19enable_sm80_to_sm89INS1_16FlashAttnBwdSm80INS1_25CollectiveMainloopBwdSm80ILi2ELi2EN4cute5tupleIJNS5_1CILi128EEES8_NS7_ILi64EEEEEENS_10bfloat16_tEfNS_4arch4Sm80ELb1ELb0ELb1ELb0ELb1ELb0ELb0ELb0ELi2ELi4ELi4ELi4ELb0EEENS1_24CollectiveEpilogueBwdGQAISA_fSD_Li256ELb0ELb1EEENS1_25SingleTileBwdLPTSchedulerILb0ELi128ELb1EEEEEEEEEvNT_6ParamsE$_ZN4cute3eso3ESOILb1ELb0EJNS_6LayoutINS_5tupleIJNS3_IJNS_1CILi8EEENS4_ILi1EEEEEENS4_ILi4EEEEEENS3_IJNS3_IJS6_NS4_ILi0EEEEEENS4_ILi2048EEEEEEEENS_10ViewEngineINS_8smem_ptrIPN7cutlass10bfloat16_tEEEEEEEC2ERKSE_RKSL_) ;  /* 0xffff499000007944 */ /* 0x022fea0003c3ffff */
        /* <DEDUP_REMOVED lines=252> */
[----:B-1----:R-:W-:Y:S05]  /*168e0*/  CALL.REL.NOINC `($_ZN7cutlass13device_kernelIN5flash19enable_sm80_to_sm89INS1_16FlashAttnBwdSm80INS1_25CollectiveMainloopBwdSm80ILi2ELi2EN4cute5tupleIJNS5_1CILi128EEES8_NS7_ILi64EEEEEENS_10bfloat16_tEfNS_4arch4Sm80ELb1ELb0ELb1ELb0ELb1ELb0ELb0ELb0ELi2ELi4ELi4ELi4ELb0EEENS1_24CollectiveEpilogueBwdGQAISA_fSD_Li256ELb0ELb1EEENS1_25SingleTileBwdLPTSchedulerILb0ELi128ELb1EEEEEEEEEvNT_6ParamsE$_ZN4cute3eso3ESOILb1ELb0EJNS_10UnderscoreES2_iEEC2ERKS2_S5_RKi) ;  /* 0xffff0b5000007944 */ /* 0x002fea0003c3ffff */
        /* <DEDUP_REMOVED lines=9> */
[----:B------:R-:W-:Y:S05]  /*16980*/  CALL.REL.NOINC `($_ZN7cutlass13device_kernelIN5flash19enable_sm80_to_sm89INS1_16FlashAttnBwdSm80INS1_25CollectiveMainloopBwdSm80ILi2ELi2EN4cute5tupleIJNS5_1CILi128EEES8_NS7_ILi64EEEEEENS_10bfloat16_tEfNS_4arch4Sm80ELb1ELb0ELb1ELb0ELb1ELb0ELb0ELb0ELi2ELi4ELi4ELi4ELb0EEENS1_24CollectiveEpilogueBwdGQAISA_fSD_Li256ELb0ELb1EEENS1_25SingleTileBwdLPTSchedulerILb0ELi128ELb1EEEEEEEEEvNT_6ParamsE$_ZN4cute3eso3ESOILb1ELb0EJNS_6LayoutINS_5tupleIJNS3_IJNS_1CILi8EEENS4_ILi1EEEEEENS4_ILi2EEEEEENS3_IJNS3_IJS6_NS4_ILi0EEEEEENS4_ILi4096EEEEEEEEiEEC2ERKSE_RKi) ;  /* 0xffff365000007944 */ /* 0x000fea0003c3ffff */
        /* <DEDUP_REMOVED lines=8> */
[----:B-1---5:R-:W-:Y:S05]  /*16a10*/  CALL.REL.NOINC `($_ZN7cutlass13device_kernelIN5flash19enable_sm80_to_sm89INS1_16FlashAttnBwdSm80INS1_25CollectiveMainloopBwdSm80ILi2ELi2EN4cute5tupleIJNS5_1CILi128EEES8_NS7_ILi64EEEEEENS_10bfloat16_tEfNS_4arch4Sm80ELb1ELb0ELb1ELb0ELb1ELb0ELb0ELb0ELi2ELi4ELi4ELi4ELb0EEENS1_24CollectiveEpilogueBwdGQAISA_fSD_Li256ELb0ELb1EEENS1_25SingleTileBwdLPTSchedulerILb0ELi128ELb1EEEEEEEEEvNT_6ParamsE$_ZN4cute3eso3ESOILb1ELb0EJNS_6LayoutINS_5tupleIJNS3_IJNS_1CILi8EEENS4_ILi1EEEEEENS4_ILi2EEEEEENS3_IJNS3_IJS6_NS4_ILi0EEEEEENS4_ILi4096EEEEEEEENS_10ViewEngineINS_8smem_ptrIPN7cutlass10bfloat16_tEEEEEEEC2ERKSE_RKSL_) ;  /* 0xffff358000007944 */ /* 0x022fea0003c3ffff */
[----:B-1----:R1:W5:Y:S01]  /*16a20*/  LDL.64 R4, [R1+0x758] ;  /* 0x0007580001047983 */ /* 0x0023620000100a00 */
[----:B------:R-:W-:Y:S01]  /*16a30*/  IMAD.MOV.U32 R81, RZ, RZ, R23 ;  /* 0x000000ffff517224 */ /* 0x000fe200078e0017 */
[----:B------:R-:W-:Y:S02]  /*16a40*/  MOV R3, 0x1 ;  /* 0x0000000100037802 */ /* 0x000fe40000000f00 */
[----:B------:R-:W-:-:S02]  /*16a50*/  MOV R8, 0x16a70 ;  /* 0x00016a7000087802 */ /* 0x000fc40000000f00 */
[----:B-1---5:R-:W-:Y:S05]  /*16a60*/  CALL.REL.NOINC `($_ZN7cutlass13device_kernelIN5flash19enable_sm80_to_sm89INS1_16FlashAttnBwdSm80INS1_25CollectiveMainloopBwdSm80ILi2ELi2EN4cute5tupleIJNS5_1CILi128EEES8_NS7_ILi64EEEEEENS_10bfloat16_tEfNS_4arch4Sm80ELb1ELb0ELb1ELb0ELb1ELb0ELb0ELb0ELi2ELi4ELi4ELi4ELb0EEENS1_24CollectiveEpilogueBwdGQAISA_fSD_Li256ELb0ELb1EEENS1_25SingleTileBwdLPTSchedulerILb0ELi128ELb1EEEEEEEEEvNT_6ParamsE$_ZN4cute3eso3ESOILb1ELb0EJNS_10UnderscoreES2_iEEC2ERKS2_S5_RKi) ;  /* 0xffff09d000007944 */ /* 0x022fea0003c3ffff */
[----:B-1----:R-:W2:Y:S01]  /*16a70*/  LDL R3, [R1+0x758] ;  /* 0x0007580001037983 */ /* 0x002ea20000100800 */
[----:B------:R-:W-:Y:S01]  /*16a80*/  IMAD.MOV.U32 R2, RZ, RZ, R23 ;  /* 0x000000ffff027224 */ /* 0x000fe200078e0017 */
[----:B------:R-:W-:-:S02]  /*16a90*/  MOV R6, 0x16ac0 ;  /* 0x00016ac000067802 */ /* 0x000fc40000000f00 */
[----:B--2---:R-:W-:Y:S02]  /*16aa0*/  SHF.L.U32 R3, R3, 0x4, RZ ;  /* 0x0000000403037819 */ /* 0x004fe400000006ff */
[----:B------:R-:W-:Y:S05]  /*16ab0*/  CALL.REL.NOINC `($_ZN7cutlass13device_kernelIN5flash19enable_sm80_to_sm89INS1_16FlashAttnBwdSm80INS1_25CollectiveMainloopBwdSm80ILi2ELi2EN4cute5tupleIJNS5_1CILi128EEES8_NS7_ILi64EEEEEENS_10bfloat16_tEfNS_4arch4Sm80ELb1ELb0ELb1ELb0ELb1ELb0ELb0ELb0ELi2ELi4ELi4ELi4ELb0EEENS1_24CollectiveEpilogueBwdGQAISA_fSD_Li256ELb0ELb1EEENS1_25SingleTileBwdLPTSchedulerILb0ELi128ELb1EEEEEEEEEvNT_6ParamsE$_ZN4cute3eso3ESOILb1ELb0EJNS_6LayoutINS_5tupleIJNS3_IJNS_1CILi8EEENS4_ILi1EEEEEENS4_ILi2EEEEEENS3_IJNS3_IJS6_NS4_ILi0EEEEEES5_EEEEEiEEC2ERKSD_RKi) ;  /* 0xffff36d000007944 */ /* 0x000fea0003c3ffff */
[----:B-1----:R-:W2:Y:S01]  /*16ac0*/  LDL R3, [R1+0x758] ;  /* 0x0007580001037983 */ /* 0x002ea20000100800 */
[----:B------:R-:W-:Y:S02]  /*16ad0*/  MOV R67, R23 ;  /* 0x0000001700437202 */ /* 0x000fe40000000f00 */
[----:B------:R-:W-:Y:S01]  /*16ae0*/  MOV R8, 0x16b20 ;  /* 0x00016b2000087802 */ /* 0x000fe20000000f00 */
[----:B--2---:R-:W-:-:S05]  /*16af0*/  IMAD.WIDE R6, R3, 0x2, R50 ;  /* 0x0000000203067825 */ /* 0x004fca00078e0232 */
[----:B------:R-:W-:Y:S02]  /*16b00*/  MOV R9, R7 ;  /* 0x0000000700097202 */ /* 0x000fe40000000f00 */
[----:B------:R-:W-:Y:S05]  /*16b10*/  CALL.REL.NOINC `($_ZN7cutlass13device_kernelIN5flash19enable_sm80_to_sm89INS1_16FlashAttnBwdSm80INS1_25CollectiveMainloopBwdSm80ILi2ELi2EN4cute5tupleIJNS5_1CILi128EEES8_NS7_ILi64EEEEEENS_10bfloat16_tEfNS_4arch4Sm80ELb1ELb0ELb1ELb0ELb1ELb0ELb0ELb0ELi2ELi4ELi4ELi4ELb0EEENS1_24CollectiveEpilogueBwdGQAISA_fSD_Li256ELb0ELb1EEENS1_25SingleTileBwdLPTSchedulerILb0ELi128ELb1EEEEEEEEEvNT_6ParamsE$_ZN4cute3eso3ESOILb1ELb0EJNS_6LayoutINS_5tupleIJNS3_IJNS_1CILi8EEENS4_ILi1EEEEEENS4_ILi2EEEEEENS3_IJNS3_IJS6_NS4_ILi0EEEEEES5_EEEEENS_10ViewEngineIPN7cutlass10bfloat16_tEEEEEC2ERKSD_RKSI_) ;  /* 0xffff361000007944 */ /* 0x000fea0003c3ffff */
[----:B------:R2:W5:Y:S01]  /*16b20*/  LDL.64 R2, [R1+0x758] ;  /* 0x0007580001027983 */ /* 0x0005620000100a00 */
[----:B-1----:R-:W-:Y:S01]  /*16b30*/  IMAD.MOV.U32 R7, RZ, RZ, R5 ;  /* 0x000000ffff077224 */ /* 0x002fe200078e0005 */
[----:B------:R-:W-:Y:S02]  /*16b40*/  MOV R67, R23 ;  /* 0x0000001700437202 */ /* 0x000fe40000000f00 */
        /* <DEDUP_REMOVED lines=9> */
[----:B------:R-:W-:-:S02]  /*16be0*/  MOV R8, 0x16c00 ;  /* 0x00016c0000087802 */ /* 0x000fc40000000f00 */
[----:B-1---5:R-:W-:Y:S05]  /*16bf0*/  CALL.REL.NOINC `($_ZN7cutlass13device_kernelIN5flash19enable_sm80_to_sm89INS1_16FlashAttnBwdSm80INS1_25CollectiveMainloopBwdSm80ILi2ELi2EN4cute5tupleIJNS5_1CILi128EEES8_NS7_ILi64EEEEEENS_10bfloat16_tEfNS_4arch4Sm80ELb1ELb0ELb1ELb0ELb1ELb0ELb0ELb0ELi2ELi4ELi4ELi4ELb0EEENS1_24CollectiveEpilogueBwdGQAISA_fSD_Li256ELb0ELb1EEENS1_25SingleTileBwdLPTSchedulerILb0ELi128ELb1EEEEEEEEEvNT_6ParamsE$_ZN4cute3eso3ESOILb1ELb0EJNS_6LayoutINS_5tupleIJNS3_IJNS3_IJNS_1CILi8EEENS4_ILi1EEEEEES6_EEENS3_IJNS3_IJS6_S6_EEENS4_ILi2EEEEEEEEENS3_IJNS3_IJNS3_IJS6_NS4_ILi0EEEEEESD_EEENS3_IJNS3_IJSD_SD_EEES5_EEEEEEEENS_10ViewEngineIPN7cutlass10bfloat16_tEEEEEC2ERKSJ_RKSO_) ;  /* 0xffff244000007944 */ /* 0x022fea0003c3ffff */
[----:B-1----:R1:W5:Y:S01]  /*16c00*/  LDL.64 R4, [R1+0x758] ;  /* 0x0007580001047983 */ /* 0x0023620000100a00 */
[----:B------:R-:W-:-:S02]  /*16c10*/  MOV R67, R23 ;  /* 0x0000001700437202 */ /* 0x000fc40000000f00 */
[----:B------:R-:W-:Y:S02]  /*16c20*/  MOV R8, 0x16c40 ;  /* 0x00016c4000087802 */ /* 0x000fe40000000f00 */
[----:B-1---5:R-:W-:Y:S05]  /*16c30*/  CALL.REL.NOINC `($_ZN7cutlass13device_kernelIN5flash19enable_sm80_to_sm89INS1_16FlashAttnBwdSm80INS1_25CollectiveMainloopBwdSm80ILi2ELi2EN4cute5tupleIJNS5_1CILi128EEES8_NS7_ILi64EEEEEENS_10bfloat16_tEfNS_4arch4Sm80ELb1ELb0ELb1ELb0ELb1ELb0ELb0ELb0ELi2ELi4ELi4ELi4ELb0EEENS1_24CollectiveEpilogueBwdGQAISA_fSD_Li256ELb0ELb1EEENS1_25SingleTileBwdLPTSchedulerILb0ELi128ELb1EEEEEEEEEvNT_6ParamsE$_ZN4cute3eso3ESOILb1ELb0EJNS_6LayoutINS_5tupleIJNS3_IJNS3_IJNS_1CILi8EEENS4_ILi1EEEEEES6_EEENS3_IJNS3_IJS6_S6_EEENS4_ILi2EEEEEEEEENS3_IJNS3_IJNS3_IJS6_NS4_ILi0EEEEEESD_EEENS3_IJNS3_IJSD_SD_EEENS4_ILi4096EEEEEEEEEEENS_10ViewEngineINS_8smem_ptrIPN7cutlass10bfloat16_tEEEEEEEC2ERKSK_RKSR_) ;  /* 0xffff232000007944 */ /* 0x022fea0003c3ffff */
[----:B-1----:R1:W5:Y:S01]  /*16c40*/  LDL.64 R2, [R1+0x758] ;  /* 0x0007580001027983 */ /* 0x0023620000100a00 */
[----:B------:R-:W-:Y:S01]  /*16c50*/  IMAD.MOV.U32 R6, RZ, RZ, R4 ;  /* 0x000000ffff067224 */ /* 0x000fe200078e0004 */
[----:B------:R-:W-:Y:S01]  /*16c60*/  MOV R9, R5 ;  /* 0x0000000500097202 */ /* 0x000fe20000000f00 */
[----:B------:R-:W-:Y:S01]  /*16c70*/  IMAD.MOV.U32 R67, RZ, RZ, R23 ;  /* 0x000000ffff437224 */ /* 0x000fe200078e0017 */
[----:B------:R-:W-:Y:S02]  /*16c80*/  MOV R8, 0x16ca0 ;  /* 0x00016ca000087802 */ /* 0x000fe40000000f00 */
[----:B-1---5:R-:W-:Y:S05]  /*16c90*/  CALL.REL.NOINC `($_ZN7cutlass13device_kernelIN5flash19enable_sm80_to_sm89INS1_16FlashAttnBwdSm80INS1_25CollectiveMainloopBwdSm80ILi2ELi2EN4cute5tupleIJNS5_1CILi128EEES8_NS7_ILi64EEEEEENS_10bfloat16_tEfNS_4arch4Sm80ELb1ELb0ELb1ELb0ELb1ELb0ELb0ELb0ELi2ELi4ELi4ELi4ELb0EEENS1_24CollectiveEpilogueBwdGQAISA_fSD_Li256ELb0ELb1EEENS1_25SingleTileBwdLPTSchedulerILb0ELi128ELb1EEEEEEEEEvNT_6ParamsE$_ZN4cute3eso3ESOILb1ELb0EJNS_6LayoutINS_5tupleIJNS3_IJNS_1CILi8EEENS4_ILi1EEEEEENS4_ILi2EEEEEENS3_IJNS3_IJS6_NS4_ILi0EEEEEES5_EEEEENS_10ViewEngineIPN7cutlass10bfloat16_tEEEEEC2ERKSD_RKSI_) ;  /* 0xffff349000007944 */ /* 0x022fea0003c3ffff */
[----:B------:R2:W5:Y:S01]  /*16ca0*/  LDL.64 R58, [R1+0x758] ;  /* 0x00075800013a7983 */ /* 0x0005620000100a00 */
[----:B------:R-:W-:Y:S02]  /*16cb0*/  MOV R9, R23 ;  /* 0x0000001700097202 */ /* 0x000fe40000000f00 */
[----:B------:R-:W-:Y:S02]  /*16cc0*/  MOV R8, 0x16ce0 ;  /* 0x00016ce000087802 */ /* 0x000fe40000000f00 */
[----:B-12--5:R-:W-:Y:S05]  /*16cd0*/  CALL.REL.NOINC `($_ZN7cutlass13device_kernelIN5flash19enable_sm80_to_sm89INS1_16FlashAttnBwdSm80INS1_25CollectiveMainloopBwdSm80ILi2ELi2EN4cute5tupleIJNS5_1CILi128EEES8_NS7_ILi64EEEEEENS_10bfloat16_tEfNS_4arch4Sm80ELb1ELb0ELb1ELb0ELb1ELb0ELb0ELb0ELi2ELi4ELi4ELi4ELb0EEENS1_24CollectiveEpilogueBwdGQAISA_fSD_Li256ELb0ELb1EEENS1_25SingleTileBwdLPTSchedulerILb0ELi128ELb1EEEEEEEEEvNT_6ParamsE$_ZN4cute8smem_ptrIPN7cutlass10bfloat16_tEECI1NS_12iter_adaptorIS3_S4_EEES3_) ;  /* 0xffff436000007944 */ /* 0x026fea0003c3ffff */
[----:B-1----:R1:W5:Y:S01]  /*16ce0*/  LDL.64 R2, [R1+0x758] ;  /* 0x0007580001027983 */ /* 0x0023620000100a00 */
[----:B------:R-:W-:Y:S02]  /*16cf0*/  MOV R67, R23 ;  /* 0x0000001700437202 */ /* 0x000fe40000000f00 */
[----:B------:R-:W-:-:S02]  /*16d00*/  MOV R6, 0x16d20 ;  /* 0x00016d2000067802 */ /* 0x000fc40000000f00 */
[----:B-1---5:R-:W-:Y:S05]  /*16d10*/  CALL.REL.NOINC `($_ZN7cutlass13device_kernelIN5flash19enable_sm80_to_sm89INS1_16FlashAttnBwdSm80INS1_25CollectiveMainloopBwdSm80ILi2ELi2EN4cute5tupleIJNS5_1CILi128EEES8_NS7_ILi64EEEEEENS_10bfloat16_tEfNS_4arch4Sm80ELb1ELb0ELb1ELb0ELb1ELb0ELb0ELb0ELi2ELi4ELi4ELi4ELb0EEENS1_24CollectiveEpilogueBwdGQAISA_fSD_Li256ELb0ELb1EEENS1_25SingleTileBwdLPTSchedulerILb0ELi128ELb1EEEEEEEEEvNT_6ParamsE$_ZN4cute3eso3ESOILb1ELb0EJNS_6LayoutINS_5tupleIJNS3_IJNS_1CILi8EEENS4_ILi1EEEEEENS4_ILi2EEEEEENS3_IJNS3_IJS6_NS4_ILi0EEEEEENS4_ILi4096EEEEEEEENS_10ViewEngineINS_8smem_ptrIPN7cutlass10bfloat16_tEEEEEEEC2ERKSE_RKSL_) ;  /* 0xffff328000007944 */ /* 0x022fea0003c3ffff */
[----:B------:R2:W5:Y:S01]  /*16d20*/  LDL.64 R60, [R1+0x758] ;  /* 0x00075800013c7983 */ /* 0x0005620000100a00 */
[----:B-1----:R-:W-:Y:S01]  /*16d30*/  IMAD.MOV.U32 R2, RZ, RZ, R23 ;  /* 0x000000ffff027224 */ /* 0x002fe200078e0017 */
[----:B------:R-:W-:-:S02]  /*16d40*/  MOV R3, RZ ;  /* 0x000000ff00037202 */ /* 0x000fc40000000f00 */
[----:B------:R-:W-:Y:S02]  /*16d50*/  MOV R10, 0x16d70 ;  /* 0x00016d70000a7802 */ /* 0x000fe40000000f00 */
[----:B--2--5:R-:W-:Y:S05]  /*16d60*/  CALL.REL.NOINC `($_ZN7cutlass13device_kernelIN5flash19enable_sm80_to_sm89INS1_16FlashAttnBwdSm80INS1_25CollectiveMainloopBwdSm80ILi2ELi2EN4cute5tupleIJNS5_1CILi128EEES8_NS7_ILi64EEEEEENS_10bfloat16_tEfNS_4arch4Sm80ELb1ELb0ELb1ELb0ELb1ELb0ELb0ELb0ELi2ELi4ELi4ELi4ELb0EEENS1_24CollectiveEpilogueBwdGQAISA_fSD_Li256ELb0ELb1EEENS1_25SingleTileBwdLPTSchedulerILb0ELi128ELb1EEEEEEEEEvNT_6ParamsE$_ZN4cute3eso3ESOILb1ELb0EJNS_10UnderscoreEiEEC2ERKS2_RKi) ;  /* 0xffff071000007944 */ /* 0x024fea0003c3ffff */
[----:B-1----:R-:W2:Y:S01]  /*16d70*/  LDL R3, [R1+0x758] ;  /* 0x0007580001037983 */ /* 0x002ea20000100800 */
[----:B------:R-:W-:Y:S01]  /*16d80*/  IMAD.MOV.U32 R2, RZ, RZ, R23 ;  /* 0x000000ffff027224 */ /* 0x000fe200078e0017 */
[----:B------:R-:W-:Y:S02]  /*16d90*/  MOV R6, 0x16dc0 ;  /* 0x00016dc000067802 */ /* 0x000fe40000000f00 */
        /* <DEDUP_REMOVED lines=9> */
[----:B------:R-:W-:-:S02]  /*16e30*/  MOV R8, 0x16e50 ;  /* 0x00016e5000087802 */ /* 0x000fc40000000f00 */
[----:B-1---5:R-:W-:Y:S05]  /*16e40*/  CALL.REL.NOINC `($_ZN7cutlass13device_kernelIN5flash19enable_sm80_to_sm89INS1_16FlashAttnBwdSm80INS1_25CollectiveMainloopBwdSm80ILi2ELi2EN4cute5tupleIJNS5_1CILi128EEES8_NS7_ILi64EEEEEENS_10bfloat16_tEfNS_4arch4Sm80ELb1ELb0ELb1ELb0ELb1ELb0ELb0ELb0ELi2ELi4ELi4ELi4ELb0EEENS1_24CollectiveEpilogueBwdGQAISA_fSD_Li256ELb0ELb1EEENS1_25SingleTileBwdLPTSchedulerILb0ELi128ELb1EEEEEEEEEvNT_6ParamsE$_ZN4cute3eso3ESOILb1ELb0EJNS_6LayoutINS_5tupleIJNS3_IJNS_1CILi8EEENS4_ILi1EEEEEEEEENS3_IJNS3_IJS6_NS4_ILi0EEEEEEEEEEENS_10ViewEngineINS_8smem_ptrIPN7cutlass10bfloat16_tEEEEEEEC2ERKSC_RKSJ_) ;  /* 0xffff2e0000007944 */ /* 0x022fea0003c3ffff */
        /* <DEDUP_REMOVED lines=121> */
[----:B------:R-:W-:Y:S05]  /*175e0*/  CALL.REL.NOINC `($_ZN7cutlass13device_kernelIN5flash19enable_sm80_to_sm89INS1_16FlashAttnBwdSm80INS1_25CollectiveMainloopBwdSm80ILi2ELi2EN4cute5tupleIJNS5_1CILi128EEES8_NS7_ILi64EEEEEENS_10bfloat16_tEfNS_4arch4Sm80ELb1ELb0ELb1ELb0ELb1ELb0ELb0ELb0ELi2ELi4ELi4ELi4ELb0EEENS1_24CollectiveEpilogueBwdGQAISA_fSD_Li256ELb0ELb1EEENS1_25SingleTileBwdLPTSchedulerILb0ELi128ELb1EEEEEEEEEvNT_6ParamsE$_ZN4cute3eso3ESOILb1ELb0EJNS_6LayoutINS_5tupleIJNS3_IJNS_1CILi8EEENS4_ILi1EEEEEENS4_ILi4EEEEEENS3_IJNS3_IJS6_NS4_ILi0EEEEEENS4_ILi2048EEEEEEEEiEEC2ERKSE_RKi) ;  /* 0xffff2d0000007944 */ /* 0x000fea0003c3ffff */
[----:B------:R-:W-:Y:S01]  /*175f0*/  ULDC.64 UR4, c[0x0][0x118] ;  /* 0x0000460000047ab9 */ /* 0x000fe20000000a00 */
[----:B-1----:R-:W2:Y:S04]  /*17600*/  LDL R2, [R1+0x758] ;  /* 0x0007580001027983 */ /* 0x002ea80000100800 */
[----:B------:R-:W2:Y:S01]  /*17610*/  LD.E.64 R4, [R52.64+0x8] ;  /* 0x0000080434047980 */ /* 0x000ea2000c101b00 */
[----:B------:R-:W-:Y:S02]  /*17620*/  MOV R9, R23 ;  /* 0x0000001700097202 */ /* 0x000fe40000000f00 */
[----:B------:R-:W-:Y:S01]  /*17630*/  MOV R8, 0x17660 ;  /* 0x0001766000087802 */ /* 0x000fe20000000f00 */
[----:B--2---:R-:W-:-:S04]  /*17640*/  IMAD.WIDE R2, R2, 0x2, R4 ;  /* 0x0000000202027825 */ /* 0x004fc800078e0204 */
[----:B------:R-:W-:Y:S05]  /*17650*/  CALL.REL.NOINC `($_ZN7cutlass13device_kernelIN5flash19enable_sm80_to_sm89INS1_16FlashAttnBwdSm80INS1_25CollectiveMainloopBwdSm80ILi2ELi2EN4cute5tupleIJNS5_1CILi128EEES8_NS7_ILi64EEEEEENS_10bfloat16_tEfNS_4arch4Sm80ELb1ELb0ELb1ELb0ELb1ELb0ELb0ELb0ELi2ELi4ELi4ELi4ELb0EEENS1_24CollectiveEpilogueBwdGQAISA_fSD_Li256ELb0ELb1EEENS1_25SingleTileBwdLPTSchedulerILb0ELi128ELb1EEEEEEEEEvNT_6ParamsE$_ZN4cute8smem_ptrIPN7cutlass10bfloat16_tEECI1NS_12iter_adaptorIS3_S4_EEES3_) ;  /* 0xffff39e000007944 */ /* 0x000fea0003c3ffff */
[----:B-1----:R1:W5:Y:S01]  /*17660*/  LDL.64 R2, [R1+0x758] ;  /* 0x0007580001027983 */ /* 0x0023620000100a00 */
[----:B------:R-:W-:-:S03]  /*17670*/  MOV R6, 0x17690 ;  /* 0x0001769000067802 */ /* 0x000fc60000000f00 */
[----:B-1---5:R-:W-:Y:S05]  /*17680*/  CALL.REL.NOINC `($_ZN7cutlass13device_kernelIN5flash19enable_sm80_to_sm89INS1_16FlashAttnBwdSm80INS1_25CollectiveMainloopBwdSm80ILi2ELi2EN4cute5tupleIJNS5_1CILi128EEES8_NS7_ILi64EEEEEENS_10bfloat16_tEfNS_4arch4Sm80ELb1ELb0ELb1ELb0ELb1ELb0ELb0ELb0ELi2ELi4ELi4ELi4ELb0EEENS1_24CollectiveEpilogueBwdGQAISA_fSD_Li256ELb0ELb1EEENS1_25SingleTileBwdLPTSchedulerILb0ELi128ELb1EEEEEEEEEvNT_6ParamsE$_ZN4cute3eso3ESOILb1ELb0EJNS_6LayoutINS_5tupleIJNS3_IJNS_1CILi8EEENS4_ILi1EEEEEENS4_ILi4EEEEEENS3_IJNS3_IJS6_NS4_ILi0EEEEEENS4_ILi2048EEEEEEEENS_10ViewEngineINS_8smem_ptrIPN7cutlass10bfloat16_tEEEEEEEC2ERKSE_RKSL_) ;  /* 0xffff2c2000007944 */ /* 0x022fea0003c3ffff */
[----:B-1----:R1:W5:Y:S01]  /*17690*/  LDL.64 R4, [R1+0x758] ;  /* 0x0007580001047983 */ /* 0x0023620000100a00 */
[----:B------:R-:W-:Y:S01]  /*176a0*/  IMAD.MOV.U32 R81, RZ, RZ, R23 ;  /* 0x000000ffff517224 */ /* 0x000fe200078e0017 */
[----:B------:R-:W-:-:S02]  /*176b0*/  MOV R3, 0x1 ;  /* 0x0000000100037802 */ /* 0x000fc40000000f00 */
[----:B------:R-:W-:Y:S02]  /*176c0*/  MOV R8, 0x176e0 ;  /* 0x000176e000087802 */ /* 0x000fe40000000f00 */
[----:B-1---5:R-:W-:Y:S05]  /*176d0*/  CALL.REL.NOINC `($_ZN7cutlass13device_kernelIN5flash19enable_sm80_to_sm89INS1_16FlashAttnBwdSm80INS1_25CollectiveMainloopBwdSm80ILi2ELi2EN4cute5tupleIJNS5_1CILi128EEES8_NS7_ILi64EEEEEENS_10bfloat16_tEfNS_4arch4Sm80ELb1ELb0ELb1ELb0ELb1ELb0ELb0ELb0ELi2ELi4ELi4ELi4ELb0EEENS1_24CollectiveEpilogueBwdGQAISA_fSD_Li256ELb0ELb1EEENS1_25SingleTileBwdLPTSchedulerILb0ELi128ELb1EEEEEEEEEvNT_6ParamsE$_ZN4cute3eso3ESOILb1ELb0EJNS_10UnderscoreES2_iEEC2ERKS2_S5_RKi) ;  /* 0xfffefd6000007944 */ /* 0x022fea0003c3ffff */
[----:B-1----:R-:W2:Y:S01]  /*176e0*/  LDL R3, [R1+0x758] ;  /* 0x0007580001037983 */ /* 0x002ea20000100800 */
[----:B------:R-:W-:Y:S02]  /*176f0*/  MOV R6, 0x17720 ;  /* 0x0001772000067802 */ /* 0x000fe40000000f00 */
[----:B--2---:R-:W-:Y:S02]  /*17700*/  SHF.L.U32 R3, R3, 0x5, RZ ;  /* 0x0000000503037819 */ /* 0x004fe400000006ff */
[----:B------:R-:W-:Y:S05]  /*17710*/  CALL.REL.NOINC `($_ZN7cutlass13device_kernelIN5flash19enable_sm80_to_sm89INS1_16FlashAttnBwdSm80INS1_25CollectiveMainloopBwdSm80ILi2ELi2EN4cute5tupleIJNS5_1CILi128EEES8_NS7_ILi64EEEEEENS_10bfloat16_tEfNS_4arch4Sm80ELb1ELb0ELb1ELb0ELb1ELb0ELb0ELb0ELi2ELi4ELi4ELi4ELb0EEENS1_24CollectiveEpilogueBwdGQAISA_fSD_Li256ELb0ELb1EEENS1_25SingleTileBwdLPTSchedulerILb0ELi128ELb1EEEEEEEEEvNT_6ParamsE$_ZN4cute3eso3ESOILb1ELb0EJNS_6LayoutINS_5tupleIJNS3_IJNS_1CILi8EEENS4_ILi1EEEEEENS4_ILi4EEEEEENS3_IJNS3_IJS6_NS4_ILi0EEEEEES5_EEEEEiEEC2ERKSD_RKi) ;  /* 0xffff2c7000007944 */ /* 0x000fea0003c3ffff */
[----:B-1----:R-:W2:Y:S01]  /*17720*/  LDL R3, [R1+0x758] ;  /* 0x0007580001037983 */ /* 0x002ea20000100800 */
[----:B------:R-:W-:Y:S01]  /*17730*/  MOV R8, 0x17770 ;  /* 0x0001777000087802 */ /* 0x000fe20000000f00 */
[----:B--2---:R-:W-:-:S05]  /*17740*/  IMAD.WIDE R6, R3, 0x2, R48 ;  /* 0x0000000203067825 */ /* 0x004fca00078e0230 */
[----:B------:R-:W-:Y:S02]  /*17750*/  MOV R9, R7 ;  /* 0x0000000700097202 */ /* 0x000fe40000000f00 */
[----:B------:R-:W-:Y:S05]  /*17760*/  CALL.REL.NOINC `($_ZN7cutlass13device_kernelIN5flash19enable_sm80_to_sm89INS1_16FlashAttnBwdSm80INS1_25CollectiveMainloopBwdSm80ILi2ELi2EN4cute5tupleIJNS5_1CILi128EEES8_NS7_ILi64EEEEEENS_10bfloat16_tEfNS_4arch4Sm80ELb1ELb0ELb1ELb0ELb1ELb0ELb0ELb0ELi2ELi4ELi4ELi4ELb0EEENS1_24CollectiveEpilogueBwdGQAISA_fSD_Li256ELb0ELb1EEENS1_25SingleTileBwdLPTSchedulerILb0ELi128ELb1EEEEEEEEEvNT_6ParamsE$_ZN4cute3eso3ESOILb1ELb0EJNS_6LayoutINS_5tupleIJNS3_IJNS_1CILi8EEENS4_ILi1EEEEEENS4_ILi4EEEEEENS3_IJNS3_IJS6_NS4_ILi0EEEEEES5_EEEEENS_10ViewEngineIPN7cutlass10bfloat16_tEEEEEC2ERKSD_RKSI_) ;  /* 0xffff2bc000007944 */ /* 0x000fea0003c3ffff */
[----:B------:R2:W5:Y:S01]  /*17770*/  LDL.64 R2, [R1+0x758] ;  /* 0x0007580001027983 */ /* 0x0005620000100a00 */
[----:B-1----:R-:W-:Y:S02]  /*17780*/  MOV R7, R5 ;  /* 0x0000000500077202 */ /* 0x002fe40000000f00 */
[----:B------:R-:W-:Y:S02]  /*17790*/  MOV R6, 0x177b0 ;  /* 0x000177b000067802 */ /* 0x000fe40000000f00 */
[----:B--2--5:R-:W-:Y:S05]  /*177a0*/  CALL.REL.NOINC `($_ZN7cutlass13device_kernelIN5flash19enable_sm80_to_sm89INS1_16FlashAttnBwdSm80INS1_25CollectiveMainloopBwdSm80ILi2ELi2EN4cute5tupleIJNS5_1CILi128EEES8_NS7_ILi64EEEEEENS_10bfloat16_tEfNS_4arch4Sm80ELb1ELb0ELb1ELb0ELb1ELb0ELb0ELb0ELi2ELi4ELi4ELi4ELb0EEENS1_24CollectiveEpilogueBwdGQAISA_fSD_Li256ELb0ELb1EEENS1_25SingleTileBwdLPTSchedulerILb0ELi128ELb1EEEEEEEEEvNT_6ParamsE$_ZN4cute3eso3ESOILb1ELb0EJNS_6LayoutINS_5tupleIJNS3_IJNS_1CILi8EEENS4_ILi1EEEEEENS3_IJNS4_ILi4EEEEEEEEENS3_IJNS3_IJS6_NS4_ILi0EEEEEENS3_IJNS4_ILi2048EEEEEEEEEEENS_10ViewEngineINS_8smem_ptrIPN7cutlass10bfloat16_tEEEEEEEC2ERKSG_RKSN_) ;  /* 0xffff273000007944 */ /* 0x024fea0003c3ffff */
[----:B------:R2:W5:Y:S01]  /*177b0*/  LDL.64 R6, [R1+0x758] ;  /* 0x0007580001067983 */ /* 0x0005620000100a00 */
[----:B-1----:R-:W-:Y:S02]  /*177c0*/  MOV R5, R3 ;  /* 0x0000000300057202 */ /* 0x002fe40000000f00 */
[----:B------:R-:W-:Y:S02]  /*177d0*/  MOV R4, 0x177f0 ;  /* 0x000177f000047802 */ /* 0x000fe40000000f00 */
        /* <DEDUP_REMOVED lines=271> */
[----:B-1----:R-:W-:Y:S05]  /*188d0*/  CALL.REL.NOINC `($_ZN7cutlass13device_kernelIN5flash19enable_sm80_to_sm89INS1_16FlashAttnBwdSm80INS1_25CollectiveMainloopBwdSm80ILi2ELi2EN4cute5tupleIJNS5_1CILi128EEES8_NS7_ILi64EEEEEENS_10bfloat16_tEfNS_4arch4Sm80ELb1ELb0ELb1ELb0ELb1ELb0ELb0ELb0ELi2ELi4ELi4ELi4ELb0EEENS1_24CollectiveEpilogueBwdGQAISA_fSD_Li256ELb0ELb1EEENS1_25SingleTileBwdLPTSchedulerILb0ELi128ELb1EEEEEEEEEvNT_6ParamsE$_ZN4cute3eso3ESOILb1ELb0EJNS_10UnderscoreES2_iEEC2ERKS2_S5_RKi) ;  /* 0xfffeeb6000007944 */ /* 0x002fea0003c3ffff */
        /* <DEDUP_REMOVED lines=9> */
[----:B------:R-:W-:Y:S05]  /*18970*/  CALL.REL.NOINC `($_ZN7cutlass13device_kernelIN5flash19enable_sm80_to_sm89INS1_16FlashAttnBwdSm80INS1_25CollectiveMainloopBwdSm80ILi2ELi2EN4cute5tupleIJNS5_1CILi128EEES8_NS7_ILi64EEEEEENS_10bfloat16_tEfNS_4arch4Sm80ELb1ELb0ELb1ELb0ELb1ELb0ELb0ELb0ELi2ELi4ELi4ELi4ELb0EEENS1_24CollectiveEpilogueBwdGQAISA_fSD_Li256ELb0ELb1EEENS1_25SingleTileBwdLPTSchedulerILb0ELi128ELb1EEEEEEEEEvNT_6ParamsE$_ZN4cute3eso3ESOILb1ELb0EJNS_6LayoutINS_5tupleIJNS3_IJNS_1CILi2EEES5_S5_EEES5_EEENS3_IJNS3_IJNS4_ILi1EEES5_NS4_ILi4EEEEEENS4_ILi8EEEEEEEEiEEC2ERKSD_RKi) ;  /* 0xffff10d000007944 */ /* 0x000fea0003c3ffff */
[----:B-1----:R-:W2:Y:S01]  /*18980*/  LDL R3, [R1+0x758] ;  /* 0x0007580001037983 */ /* 0x002ea20000100800 */
[----:B------:R-:W-:Y:S02]  /*18990*/  MOV R67, R23 ;  /* 0x0000001700437202 */ /* 0x000fe40000000f00 */
[----:B------:R-:W-:Y:S01]  /*189a0*/  MOV R4, 0x189e0 ;  /* 0x000189e000047802 */ /* 0x000fe20000000f00 */
[----:B--2---:R-:W-:-:S05]  /*189b0*/  IMAD.WIDE R2, R3, 0x2, R16 ;  /* 0x0000000203027825 */ /* 0x004fca00078e0210 */
[----:B------:R-:W-:Y:S02]  /*189c0*/  MOV R6, R2 ;  /* 0x0000000200067202 */ /* 0x000fe40000000f00 */
[----:B------:R-:W-:Y:S05]  /*189d0*/  CALL.REL.NOINC `($_ZN7cutlass13device_kernelIN5flash19enable_sm80_to_sm89INS1_16FlashAttnBwdSm80INS1_25CollectiveMainloopBwdSm80ILi2ELi2EN4cute5tupleIJNS5_1CILi128EEES8_NS7_ILi64EEEEEENS_10bfloat16_tEfNS_4arch4Sm80ELb1ELb0ELb1ELb0ELb1ELb0ELb0ELb0ELi2ELi4ELi4ELi4ELb0EEENS1_24CollectiveEpilogueBwdGQAISA_fSD_Li256ELb0ELb1EEENS1_25SingleTileBwdLPTSchedulerILb0ELi128ELb1EEEEEEEEEvNT_6ParamsE$_ZN4cute3eso3ESOILb1ELb0EJNS_6LayoutINS_5tupleIJNS3_IJNS_1CILi2EEES5_S5_EEES5_EEENS3_IJNS3_IJNS4_ILi1EEES5_NS4_ILi4EEEEEENS4_ILi8EEEEEEEENS_10ViewEngineIPN7cutlass10bfloat16_tEEEEEC2ERKSD_RKSI_) ;  /* 0xffff102000007944 */ /* 0x000fea0003c3ffff */
[----:B------:R2:W5:Y:S01]  /*189e0*/  LDL.64 R58, [R1+0x758] ;  /* 0x00075800013a7983 */ /* 0x0005620000100a00 */
[----:B------:R-:W-:Y:S01]  /*189f0*/  IMAD.MOV.U32 R81, RZ, RZ, R23 ;  /* 0x000000ffff517224 */ /* 0x000fe200078e0017 */
[----:B------:R-:W-:Y:S02]  /*18a00*/  MOV R3, RZ ;  /* 0x000000ff00037202 */ /* 0x000fe40000000f00 */
[----:B------:R-:W-:Y:S02]  /*18a10*/  MOV R8, 0x18a30 ;  /* 0x00018a3000087802 */ /* 0x000fe40000000f00 */
[----:B-12--5:R-:W-:Y:S05]  /*18a20*/  CALL.REL.NOINC `($_ZN7cutlass13device_kernelIN5flash19enable_sm80_to_sm89INS1_16FlashAttnBwdSm80INS1_25CollectiveMainloopBwdSm80ILi2ELi2EN4cute5tupleIJNS5_1CILi128EEES8_NS7_ILi64EEEEEENS_10bfloat16_tEfNS_4arch4Sm80ELb1ELb0ELb1ELb0ELb1ELb0ELb0ELb0ELi2ELi4ELi4ELi4ELb0EEENS1_24CollectiveEpilogueBwdGQAISA_fSD_Li256ELb0ELb1EEENS1_25SingleTileBwdLPTSchedulerILb0ELi128ELb1EEEEEEEEEvNT_6ParamsE$_ZN4cute3eso3ESOILb1ELb0EJNS_10UnderscoreES2_iEEC2ERKS2_S5_RKi) ;  /* 0xfffeea1000007944 */ /* 0x026fea0003c3ffff */
        /* <DEDUP_REMOVED lines=8> */
[----:B------:R-:W-:Y:S05]  /*18ab0*/  CALL.REL.NOINC `($_ZN7cutlass13device_kernelIN5flash19enable_sm80_to_sm89INS1_16FlashAttnBwdSm80INS1_25CollectiveMainloopBwdSm80ILi2ELi2EN4cute5tupleIJNS5_1CILi128EEES8_NS7_ILi64EEEEEENS_10bfloat16_tEfNS_4arch4Sm80ELb1ELb0ELb1ELb0ELb1ELb0ELb0ELb0ELi2ELi4ELi4ELi4ELb0EEENS1_24CollectiveEpilogueBwdGQAISA_fSD_Li256ELb0ELb1EEENS1_25SingleTileBwdLPTSchedulerILb0ELi128ELb1EEEEEEEEEvNT_6ParamsE$_ZN4cute3eso3ESOILb1ELb0EJNS_6LayoutINS_5tupleIJNS3_IJNS_1CILi2EEES5_EEENS4_ILi8EEEEEENS3_IJNS3_IJNS4_ILi1EEES5_EEENS4_ILi4EEEEEEEEiEEC2ERKSD_RKi) ;  /* 0xffff0c9000007944 */ /* 0x000fea0003c3ffff */
[----:B-1----:R-:W2:Y:S01]  /*18ac0*/  LDL R3, [R1+0x758] ;  /* 0x0007580001037983 */ /* 0x002ea20000100800 */
[----:B------:R-:W-:Y:S01]  /*18ad0*/  MOV R4, 0x18b10 ;  /* 0x00018b1000047802 */ /* 0x000fe20000000f00 */
[----:B--2---:R-:W-:-:S05]  /*18ae0*/  IMAD.WIDE R2, R3, 0x2, R14 ;  /* 0x0000000203027825 */ /* 0x004fca00078e020e */
[----:B------:R-:W-:Y:S02]  /*18af0*/  MOV R6, R2 ;  /* 0x0000000200067202 */ /* 0x000fe40000000f00 */
[----:B------:R-:W-:Y:S05]  /*18b00*/  CALL.REL.NOINC `($_ZN7cutlass13device_kernelIN5flash19enable_sm80_to_sm89INS1_16FlashAttnBwdSm80INS1_25CollectiveMainloopBwdSm80ILi2ELi2EN4cute5tupleIJNS5_1CILi128EEES8_NS7_ILi64EEEEEENS_10bfloat16_tEfNS_4arch4Sm80ELb1ELb0ELb1ELb0ELb1ELb0ELb0ELb0ELi2ELi4ELi4ELi4ELb0EEENS1_24CollectiveEpilogueBwdGQAISA_fSD_Li256ELb0ELb1EEENS1_25SingleTileBwdLPTSchedulerILb0ELi128ELb1EEEEEEEEEvNT_6ParamsE$_ZN4cute3eso3ESOILb1ELb0EJNS_6LayoutINS_5tupleIJNS3_IJNS_1CILi2EEES5_EEENS4_ILi8EEEEEENS3_IJNS3_IJNS4_ILi1EEES5_EEENS4_ILi4EEEEEEEENS_10ViewEngineIPN7cutlass10bfloat16_tEEEEEC2ERKSD_RKSI_) ;  /* 0xffff0bf000007944 */ /* 0x000fea0003c3ffff */
[----:B------:R2:W5:Y:S04]  /*18b10*/  LDL.64 R60, [R1+0x758] ;  /* 0x00075800013c7983 */ /* 0x0005680000100a00 */
[----:B------:R2:W-:Y:S02]  /*18b20*/  STL [R1+0x770], RZ ;  /* 0x000770ff01007387 */ /* 0x0005e40000100800 */
.L_x_2662:
[----:B------:R-:W-:Y:S01]  /*18b30*/  IMAD.MOV.U32 R81, RZ, RZ, R23 ;  /* 0x000000ffff517224 */ /* 0x000fe200078e0017 */
[----:B------:R-:W-:Y:S01]  /*18b40*/  LOP3.LUT R80, R56, 0x1, RZ, 0xc0, !PT ;  /* 0x0000000138507812 */ /* 0x000fe200078ec0ff */
[----:B------:R-:W-:Y:S01]  /*18b50*/  IMAD.MOV.U32 R79, RZ, RZ, R22 ;  /* 0x000000ffff4f7224 */ /* 0x000fe200078e0016 */
[----:B-1----:R-:W-:Y:S02]  /*18b60*/  MOV R78, 0x18b80 ;  /* 0x00018b80004e7802 */ /* 0x002fe40000000f00 */
[----:B-12--5:R-:W-:Y:S05]  /*18b70*/  CALL.REL.NOINC `($_ZN7cutlass13device_kernelIN5flash19enable_sm80_to_sm89INS1_16FlashAttnBwdSm80INS1_25CollectiveMainloopBwdSm80ILi2ELi2EN4cute5tupleIJNS5_1CILi128EEES8_NS7_ILi64EEEEEENS_10bfloat16_tEfNS_4arch4Sm80ELb1ELb0ELb1ELb0ELb1ELb0ELb0ELb0ELi2ELi4ELi4ELi4ELb0EEENS1_24CollectiveEpilogueBwdGQAISA_fSD_Li256ELb0ELb1EEENS1_25SingleTileBwdLPTSchedulerILb0ELi128ELb1EEEEEEEEEvNT_6ParamsE$_ZN4cute3eso3ESOILb1ELb0EJNS_10UnderscoreEiiEEC2ERKS2_RKiS7_) ;  /* 0xfffee94000007944 */ /* 0x026fea0003c3ffff */
[----:B------:R-:W-:Y:S01]  /*18b80*/  MOV R67, R23 ;  /* 0x0000001700437202 */ /* 0x000fe20000000f00 */
[----:B-1----:R-:W2:Y:S01]  /*18b90*/  LDL.64 R2, [R1+0x758] ;  /* 0x0007580001027983 */ /* 0x002ea20000100a00 */
[----:B------:R-:W-:Y:S01]  /*18ba0*/  MOV R4, 0x18be0 ;  /* 0x00018be000047802 */ /* 0x000fe20000000f00 */
[----:B--2---:R-:W-:Y:S04]  /*18bb0*/  IMAD R3, R3, 0x2, R2 ;  /* 0x0000000203037824 */ /* 0x004fe800078e0202 */
[----:B------:R-:W-:Y:S02]  /*18bc0*/  IMAD.SHL.U32 R3, R3, 0x4, RZ ;  /* 0x0000000403037824 */ /* 0x000fe400078e00ff */
[----:B------:R-:W-:Y:S05]  /*18bd0*/  CALL.REL.NOINC `($_ZN7cutlass13device_kernelIN5flash19enable_sm80_to_sm89INS1_16FlashAttnBwdSm80INS1_25CollectiveMainloopBwdSm80ILi2ELi2EN4cute5tupleIJNS5_1CILi128EEES8_NS7_ILi64EEEEEENS_10bfloat16_tEfNS_4arch4Sm80ELb1ELb0ELb1ELb0ELb1ELb0ELb0ELb0ELi2ELi4ELi4ELi4ELb0EEENS1_24CollectiveEpilogueBwdGQAISA_fSD_Li256ELb0ELb1EEENS1_25SingleTileBwdLPTSchedulerILb0ELi128ELb1EEEEEEEEEvNT_6ParamsE$_ZN4cute3eso3ESOILb1ELb0EJNS_6LayoutINS_5tupleIJNS3_IJNS_1CILi2EEES5_EEEEEENS3_IJNS3_IJNS4_ILi1EEES5_EEEEEEEEiEEC2ERKSB_RKi) ;  /* 0xffff094000007944 */ /* 0x000fea0003c3ffff */
[----:B------:R-:W-:Y:S01]  /*18be0*/  MOV R4, 0x18c40 ;  /* 0x00018c4000047802 */ /* 0x000fe20000000f00 */
[----:B-1----:R-:W2:Y:S01]  /*18bf0*/  LDL R3, [R1+0x758] ;  /* 0x0007580001037983 */ /* 0x002ea20000100800 */
[----:B------:R-:W-:Y:S01]  /*18c00*/  IMAD.MOV.U32 R2, RZ, RZ, R23 ;  /* 0x000000ffff027224 */ /* 0x000fe200078e0017 */
[C---:B--2---:R-:W-:Y:S04]  /*18c10*/  LEA R8, P0, R3.reuse, R46, 0x2 ;  /* 0x0000002e03087211 */ /* 0x044fe800078010ff */
[----:B------:R-:W-:Y:S04]  /*18c20*/  LEA.HI.X.SX32 R3, R3, R47, 0x2, P0 ;  /* 0x0000002f03037211 */ /* 0x000fe800000f16ff */
[----:B------:R-:W-:Y:S05]  /*18c30*/  CALL.REL.NOINC `($_ZN7cutlass13device_kernelIN5flash19enable_sm80_to_sm89INS1_16FlashAttnBwdSm80INS1_25CollectiveMainloopBwdSm80ILi2ELi2EN4cute5tupleIJNS5_1CILi128EEES8_NS7_ILi64EEEEEENS_10bfloat16_tEfNS_4arch4Sm80ELb1ELb0ELb1ELb0ELb1ELb0ELb0ELb0ELi2ELi4ELi4ELi4ELb0EEENS1_24CollectiveEpilogueBwdGQAISA_fSD_Li256ELb0ELb1EEENS1_25SingleTileBwdLPTSchedulerILb0ELi128ELb1EEEEEEEEEvNT_6ParamsE$_ZN4cute3eso3ESOILb1ELb0EJNS_6LayoutINS_5tupleIJNS3_IJNS_1CILi2EEES5_EEEEEENS3_IJNS3_IJNS4_ILi1EEES5_EEEEEEEENS_10ViewEngineIPfEEEEC2ERKSB_RKSE_) ;  /* 0xffff089000007944 */ /* 0x000fea0003c3ffff */
[----:B------:R-:W-:Y:S01]  /*18c40*/  MOV R3, R80 ;  /* 0x0000005000037202 */ /* 0x000fe20000000f00 */
[----:B-1----:R1:W5:Y:S01]  /*18c50*/  LDL.64 R8, [R1+0x758] ;  /* 0x0007580001087983 */ /* 0x0023620000100a00 */
[----:B------:R-:W-:Y:S01]  /*18c60*/  MOV R10, 0x18c90 ;  /* 0x00018c90000a7802 */ /* 0x000fe20000000f00 */
[----:B------:R-:W-:Y:S02]  /*18c70*/  IMAD.MOV.U32 R2, RZ, RZ, R23 ;  /* 0x000000ffff027224 */ /* 0x000fe400078e0017 */
[----:B-1---5:R-:W-:Y:S05]  /*18c80*/  CALL.REL.NOINC `($_ZN7cutlass13device_kernelIN5flash19enable_sm80_to_sm89INS1_16FlashAttnBwdSm80INS1_25CollectiveMainloopBwdSm80ILi2ELi2EN4cute5tupleIJNS5_1CILi128EEES8_NS7_ILi64EEEEEENS_10bfloat16_tEfNS_4arch4Sm80ELb1ELb0ELb1ELb0ELb1ELb0ELb0ELb0ELi2ELi4ELi4ELi4ELb0EEENS1_24CollectiveEpilogueBwdGQAISA_fSD_Li256ELb0ELb1EEENS1_25SingleTileBwdLPTSchedulerILb0ELi128ELb1EEEEEEEEEvNT_6ParamsE$_ZN4cute3eso3ESOILb1ELb0EJNS_10UnderscoreEiEEC2ERKS2_RKi) ;  /* 0xfffee7f000007944 */ /* 0x022fea0003c3ffff */
[----:B------:R-:W-:Y:S01]  /*18c90*/  MOV R4, 0x18ce0 ;  /* 0x00018ce000047802 */ /* 0x000fe20000000f00 */
[----:B-1----:R-:W2:Y:S01]  /*18ca0*/  LDL R3, [R1+0x758] ;  /* 0x0007580001037983 */ /* 0x002ea20000100800 */
[----:B------:R-:W-:Y:S01]  /*18cb0*/  IMAD.MOV.U32 R67, RZ, RZ, R23 ;  /* 0x000000ffff437224 */ /* 0x000fe200078e0017 */
[----:B--2---:R-:W-:Y:S02]  /*18cc0*/  SHF.L.U32 R3, R3, 0x3, RZ ;  /* 0x0000000303037819 */ /* 0x004fe400000006ff */
[----:B------:R-:W-:Y:S05]  /*18cd0*/  CALL.REL.NOINC `($_ZN7cutlass13device_kernelIN5flash19enable_sm80_to_sm89INS1_16FlashAttnBwdSm80INS1_25CollectiveMainloopBwdSm80ILi2ELi2EN4cute5tupleIJNS5_1CILi128EEES8_NS7_ILi64EEEEEENS_10bfloat16_tEfNS_4arch4Sm80ELb1ELb0ELb1ELb0ELb1ELb0ELb0ELb0ELi2ELi4ELi4ELi4ELb0EEENS1_24CollectiveEpilogueBwdGQAISA_fSD_Li256ELb0ELb1EEENS1_25SingleTileBwdLPTSchedulerILb0ELi128ELb1EEEEEEEEEvNT_6ParamsE$_ZN4cute3eso3ESOILb1ELb0EJNS_6LayoutINS_5tupleIJNS3_IJNS_1CILi2EEES5_S5_EEEEEENS3_IJNS3_IJNS4_ILi1EEES5_NS4_ILi4EEEEEEEEEEEiEEC2ERKSC_RKi) ;  /* 0xffff0c5000007944 */ /* 0x000fea0003c3ffff */
[----:B------:R-:W-:Y:S01]  /*18ce0*/  MOV R4, 0x18d40 ;  /* 0x00018d4000047802 */ /* 0x000fe20000000f00 */
[----:B-1----:R-:W2:Y:S01]  /*18cf0*/  LDL R3, [R1+0x758] ;  /* 0x0007580001037983 */ /* 0x002ea20000100800 */
[----:B------:R-:W-:Y:S01]  /*18d00*/  IMAD.MOV.U32 R67, RZ, RZ, R23 ;  /* 0x000000ffff437224 */ /* 0x000fe200078e0017 */
[C---:B--2---:R-:W-:Y:S04]  /*18d10*/  LEA R6, P0, R3.reuse, R58, 0x1 ;  /* 0x0000003a03067211 */ /* 0x044fe800078008ff */
[----:B------:R-:W-:Y:S04]  /*18d20*/  LEA.HI.X.SX32 R3, R3, R59, 0x1, P0 ;  /* 0x0000003b03037211 */ /* 0x000fe800000f0eff */
[----:B------:R-:W-:Y:S05]  /*18d30*/  CALL.REL.NOINC `($_ZN7cutlass13device_kernelIN5flash19enable_sm80_to_sm89INS1_16FlashAttnBwdSm80INS1_25CollectiveMainloopBwdSm80ILi2ELi2EN4cute5tupleIJNS5_1CILi128EEES8_NS7_ILi64EEEEEENS_10bfloat16_tEfNS_4arch4Sm80ELb1ELb0ELb1ELb0ELb1ELb0ELb0ELb0ELi2ELi4ELi4ELi4ELb0EEENS1_24CollectiveEpilogueBwdGQAISA_fSD_Li256ELb0ELb1EEENS1_25SingleTileBwdLPTSchedulerILb0ELi128ELb1EEEEEEEEEvNT_6ParamsE$_ZN4cute3eso3ESOILb1ELb0EJNS_6LayoutINS_5tupleIJNS3_IJNS_1CILi2EEES5_S5_EEEEEENS3_IJNS3_IJNS4_ILi1EEES5_NS4_ILi4EEEEEEEEEEENS_10ViewEngineIPN7cutlass10bfloat16_tEEEEEC2ERKSC_RKSH_) ;  /* 0xffff0ba000007944 */ /* 0x000fea0003c3ffff */
[----:B------:R-:W-:Y:S01]  /*18d40*/  MOV R3, R56 ;  /* 0x0000003800037202 */ /* 0x000fe20000000f00 */
[----:B------:R2:W5:Y:S01]  /*18d50*/  LDL.64 R12, [R1+0x758] ;  /* 0x00075800010c7983 */ /* 0x0005620000100a00 */
[----:B------:R-:W-:Y:S01]  /*18d60*/  MOV R10, 0x18d90 ;  /* 0x00018d90000a7802 */ /* 0x000fe20000000f00 */
[----:B-1----:R-:W-:Y:S02]  /*18d70*/  IMAD.MOV.U32 R2, RZ, RZ, R23 ;  /* 0x000000ffff027224 */ /* 0x002fe400078e0017 */
[----:B--2--5:R-:W-:Y:S05]  /*18d80*/  CALL.REL.NOINC `($_ZN7cutlass13device_kernelIN5flash19enable_sm80_to_sm89INS1_16FlashAttnBwdSm80INS1_25CollectiveMainloopBwdSm80ILi2ELi2EN4cute5tupleIJNS5_1CILi128EEES8_NS7_ILi64EEEEEENS_10bfloat16_tEfNS_4arch4Sm80ELb1ELb0ELb1ELb0ELb1ELb0ELb0ELb0ELi2ELi4ELi4ELi4ELb0EEENS1_24CollectiveEpilogueBwdGQAISA_fSD_Li256ELb0ELb1EEENS1_25SingleTileBwdLPTSchedulerILb0ELi128ELb1EEEEEEEEEvNT_6ParamsE$_ZN4cute3eso3ESOILb1ELb0EJNS_10UnderscoreEiEEC2ERKS2_RKi) ;  /* 0xfffee6f000007944 */ /* 0x024fea0003c3ffff */
[----:B------:R-:W-:Y:S01]  /*18d90*/  MOV R4, 0x18de0 ;  /* 0x00018de000047802 */ /* 0x000fe20000000f00 */
[----:B-1----:R-:W2:Y:S01]  /*18da0*/  LDL R3, [R1+0x758] ;  /* 0x0007580001037983 */ /* 0x002ea20000100800 */
[----:B------:R-:W-:Y:S01]  /*18db0*/  IMAD.MOV.U32 R67, RZ, RZ, R23 ;  /* 0x000000ffff437224 */ /* 0x000fe200078e0017 */
[----:B--2---:R-:W-:Y:S02]  /*18dc0*/  SHF.L.U32 R3, R3, 0x2, RZ ;  /* 0x0000000203037819 */ /* 0x004fe400000006ff */
[----:B------:R-:W-:Y:S05]  /*18dd0*/  CALL.REL.NOINC `($_ZN7cutlass13device_kernelIN5flash19enable_sm80_to_sm89INS1_16FlashAttnBwdSm80INS1_25CollectiveMainloopBwdSm80ILi2ELi2EN4cute5tupleIJNS5_1CILi128EEES8_NS7_ILi64EEEEEENS_10bfloat16_tEfNS_4arch4Sm80ELb1ELb0ELb1ELb0ELb1ELb0ELb0ELb0ELi2ELi4ELi4ELi4ELb0EEENS1_24CollectiveEpilogueBwdGQAISA_fSD_Li256ELb0ELb1EEENS1_25SingleTileBwdLPTSchedulerILb0ELi128ELb1EEEEEEEEEvNT_6ParamsE$_ZN4cute3eso3ESOILb1ELb0EJNS_6LayoutINS_5tupleIJNS3_IJNS_1CILi2EEES5_EEEEEENS3_IJNS3_IJNS4_ILi1EEES5_EEEEEEEEiEEC2ERKSB_RKi) ;  /* 0xffff074000007944 */ /* 0x000fea0003c3ffff */
[----:B------:R-:W-:Y:S01]  /*18de0*/  MOV R4, 0x18e40 ;  /* 0x00018e4000047802 */ /* 0x000fe20000000f00 */
[----:B-1----:R-:W2:Y:S01]  /*18df0*/  LDL R3, [R1+0x758] ;  /* 0x0007580001037983 */ /* 0x002ea20000100800 */
[----:B------:R-:W-:Y:S01]  /*18e00*/  IMAD.MOV.U32 R67, RZ, RZ, R23 ;  /* 0x000000ffff437224 */ /* 0x000fe200078e0017 */
[C---:B--2---:R-:W-:Y:S04]  /*18e10*/  LEA R6, P0, R3.reuse, R60, 0x1 ;  /* 0x0000003c03067211 */ /* 0x044fe800078008ff */
[----:B------:R-:W-:Y:S04]  /*18e20*/  LEA.HI.X.SX32 R3, R3, R61, 0x1, P0 ;  /* 0x0000003d03037211 */ /* 0x000fe800000f0eff */
[----:B------:R-:W-:Y:S05]  /*18e30*/  CALL.REL.NOINC `($_ZN7cutlass13device_kernelIN5flash19enable_sm80_to_sm89INS1_16FlashAttnBwdSm80INS1_25CollectiveMainloopBwdSm80ILi2ELi2EN4cute5tupleIJNS5_1CILi128EEES8_NS7_ILi64EEEEEENS_10bfloat16_tEfNS_4arch4Sm80ELb1ELb0ELb1ELb0ELb1ELb0ELb0ELb0ELi2ELi4ELi4ELi4ELb0EEENS1_24CollectiveEpilogueBwdGQAISA_fSD_Li256ELb0ELb1EEENS1_25SingleTileBwdLPTSchedulerILb0ELi128ELb1EEEEEEEEEvNT_6ParamsE$_ZN4cute3eso3ESOILb1ELb0EJNS_6LayoutINS_5tupleIJNS3_IJNS_1CILi2EEES5_EEEEEENS3_IJNS3_IJNS4_ILi1EEES5_EEEEEEEENS_10ViewEngineIPN7cutlass10bfloat16_tEEEEEC2ERKSB_RKSG_) ;  /* 0xffff064000007944 */ /* 0x000fea0003c3ffff */
[----:B------:R-:W-:Y:S01]  /*18e40*/  MOV R79, R22 ;  /* 0x00000016004f7202 */ /* 0x000fe20000000f00 */
[----:B------:R2:W5:Y:S01]  /*18e50*/  LDL.64 R10, [R1+0x758] ;  /* 0x00075800010a7983 */ /* 0x0005620000100a00 */
[----:B------:R-:W-:Y:S01]  /*18e60*/  MOV R78, 0x18e90 ;  /* 0x00018e90004e7802 */ /* 0x000fe20000000f00 */
[----:B------:R-:W-:Y:S02]  /*18e70*/  IMAD.MOV.U32 R81, RZ, RZ, R23 ;  /* 0x000000ffff517224 */ /* 0x000fe400078e0017 */
        /* <DEDUP_REMOVED lines=12> */
[----:B------:R-:W-:Y:S05]  /*18f40*/  CALL.REL.NOINC `($_ZN7cutlass13device_kernelIN5flash19enable_sm80_to_sm89INS1_16FlashAttnBwdSm80INS1_25CollectiveMainloopBwdSm80ILi2ELi2EN4cute5tupleIJNS5_1CILi128EEES8_NS7_ILi64EEEEEENS_10bfloat16_tEfNS_4arch4Sm80ELb1ELb0ELb1ELb0ELb1ELb0ELb0ELb0ELi2ELi4ELi4ELi4ELb0EEENS1_24CollectiveEpilogueBwdGQAISA_fSD_Li256ELb0ELb1EEENS1_25SingleTileBwdLPTSchedulerILb0ELi128ELb1EEEEEEEEEvNT_6ParamsE$_ZN4cute3eso3ESOILb1ELb0EJNS_6LayoutINS_5tupleIJNS3_IJNS_1CILi2EEES5_EEEEEENS3_IJNS3_IJNS4_ILi1EEES5_EEEEEEEENS_10ViewEngineIPKfEEEEC2ERKSB_RKSF_) ;  /* 0xffff04e000007944 */ /* 0x000fea0003c3ffff */
[----:B------:R-:W-:Y:S01]  /*18f50*/  MOV R67, R23 ;  /* 0x0000001700437202 */ /* 0x000fe20000000f00 */
[----:B-1----:R1:W5:Y:S01]  /*18f60*/  LDL.64 R6, [R1+0x758] ;  /* 0x0007580001067983 */ /* 0x0023620000100a00 */
[----:B------:R-:W-:Y:S03]  /*18f70*/  MOV R4, 0x18f90 ;  /* 0x00018f9000047802 */ /* 0x000fe60000000f00 */
[----:B-1---5:R-:W-:Y:S05]  /*18f80*/  CALL.REL.NOINC `($_ZN7cutlass13device_kernelIN5flash19enable_sm80_to_sm89INS1_16FlashAttnBwdSm80INS1_25CollectiveMainloopBwdSm80ILi2ELi2EN4cute5tupleIJNS5_1CILi128EEES8_NS7_ILi64EEEEEENS_10bfloat16_tEfNS_4arch4Sm80ELb1ELb0ELb1ELb0ELb1ELb0ELb0ELb0ELi2ELi4ELi4ELi4ELb0EEENS1_24CollectiveEpilogueBwdGQAISA_fSD_Li256ELb0ELb1EEENS1_25SingleTileBwdLPTSchedulerILb0ELi128ELb1EEEEEEEEEvNT_6ParamsE$_ZN4cute3eso3ESOILb1ELb0EJNS_6LayoutINS_5tupleIJNS3_IJNS_1CILi1EEENS4_ILi2EEES6_EEEEEENS3_IJNS3_IJS5_S5_S6_EEEEEEEENS_10ViewEngineIPjEEEEC2ERKSB_RKSE_) ;  /* 0xffff032000007944 */ /* 0x022fea0003c3ffff */
[----:B-1----:R-:W-:Y:S01]  /*18f90*/  MOV R2, R23 ;  /* 0x0000001700027202 */ /* 0x002fe20000000f00 */
[----:B------:R1:W5:Y:S01]  /*18fa0*/  LDL.64 R14, [R1+0x758] ;  /* 0x00075800010e7983 */ /* 0x0003620000100a00 */
[----:B------:R-:W-:Y:S01]  /*18fb0*/  MOV R4, 0x18fe0 ;  /* 0x00018fe000047802 */ /* 0x000fe20000000f00 */
[----:B------:R-:W-:Y:S02]  /*18fc0*/  IMAD.MOV.U32 R3, RZ, RZ, R11 ;  /* 0x000000ffff037224 */ /* 0x000fe400078e000b */
[----:B-1---5:R-:W-:Y:S05]  /*18fd0*/  CALL.REL.NOINC `($_ZN7cutlass13device_kernelIN5flash19enable_sm80_to_sm89INS1_16FlashAttnBwdSm80INS1_25CollectiveMainloopBwdSm80ILi2ELi2EN4cute5tupleIJNS5_1CILi128EEES8_NS7_ILi64EEEEEENS_10bfloat16_tEfNS_4arch4Sm80ELb1ELb0ELb1ELb0ELb1ELb0ELb0ELb0ELi2ELi4ELi4ELi4ELb0EEENS1_24CollectiveEpilogueBwdGQAISA_fSD_Li256ELb0ELb1EEENS1_25SingleTileBwdLPTSchedulerILb0ELi128ELb1EEEEEEEEEvNT_6ParamsE$_ZN4cute3eso3ESOILb1ELb0EJNS_6LayoutINS_5tupleIJNS3_IJNS_1CILi1EEENS4_ILi2EEEEEEEEENS3_IJNS3_IJS5_S5_EEEEEEEENS_10ViewEngineIPjEEEEC2ERKSB_RKSE_) ;  /* 0xffff01c000007944 */ /* 0x022fea0003c3ffff */
[----:B-1----:R-:W-:Y:S01]  /*18fe0*/  MOV R2, R23 ;  /* 0x0000001700027202 */ /* 0x002fe20000000f00 */
[----:B------:R1:W5:Y:S01]  /*18ff0*/  LDL.64 R16, [R1+0x758] ;  /* 0x0007580001107983 */ /* 0x0003620000100a00 */
[----:B------:R-:W-:Y:S01]  /*19000*/  MOV R4, 0x19030 ;  /* 0x0001903000047802 */ /* 0x000fe20000000f00 */
[----:B------:R-:W-:Y:S02]  /*19010*/  IMAD.MOV.U32 R3, RZ, RZ, R9 ;  /* 0x000000ffff037224 */ /* 0x000fe400078e0009 */
[----:B-1---5:R-:W-:Y:S05]  /*19020*/  CALL.REL.NOINC `($_ZN7cutlass13device_kernelIN5flash19enable_sm80_to_sm89INS1_16FlashAttnBwdSm80INS1_25CollectiveMainloopBwdSm80ILi2ELi2EN4cute5tupleIJNS5_1CILi128EEES8_NS7_ILi64EEEEEENS_10bfloat16_tEfNS_4arch4Sm80ELb1ELb0ELb1ELb0ELb1ELb0ELb0ELb0ELi2ELi4ELi4ELi4ELb0EEENS1_24CollectiveEpilogueBwdGQAISA_fSD_Li256ELb0ELb1EEENS1_25SingleTileBwdLPTSchedulerILb0ELi128ELb1EEEEEEEEEvNT_6ParamsE$_ZN4cute3eso3ESOILb1ELb0EJNS_6LayoutINS_5tupleIJNS3_IJNS_1CILi2EEES5_EEEEEENS3_IJNS3_IJNS4_ILi1EEES5_EEEEEEEENS_10ViewEngineIPfEEEEC2ERKSB_RKSE_) ;  /* 0xffff04a000007944 */ /* 0x022fea0003c3ffff */
[----:B-1----:R-:W-:Y:S01]  /*19030*/  MOV R2, R23 ;  /* 0x0000001700027202 */ /* 0x002fe20000000f00 */
[----:B------:R1:W5:Y:S01]  /*19040*/  LDL.64 R62, [R1+0x758] ;  /* 0x00075800013e7983 */ /* 0x0003620000100a00 */
[----:B------:R-:W-:Y:S01]  /*19050*/  MOV R4, 0x19080 ;  /* 0x0001908000047802 */ /* 0x000fe20000000f00 */
[----:B------:R-:W-:Y:S02]  /*19060*/  IMAD.MOV.U32 R3, RZ, RZ, R7 ;  /* 0x000000ffff037224 */ /* 0x000fe400078e0007 */
[----:B-1---5:R-:W-:Y:S05]  /*19070*/  CALL.REL.NOINC `($_ZN7cutlass13device_kernelIN5flash19enable_sm80_to_sm89INS1_16FlashAttnBwdSm80INS1_25CollectiveMainloopBwdSm80ILi2ELi2EN4cute5tupleIJNS5_1CILi128EEES8_NS7_ILi64EEEEEENS_10bfloat16_tEfNS_4arch4Sm80ELb1ELb0ELb1ELb0ELb1ELb0ELb0ELb0ELi2ELi4ELi4ELi4ELb0EEENS1_24CollectiveEpilogueBwdGQAISA_fSD_Li256ELb0ELb1EEENS1_25SingleTileBwdLPTSchedulerILb0ELi128ELb1EEEEEEEEEvNT_6ParamsE$_ZN4cute3eso3ESOILb1ELb0EJNS_6LayoutINS_5tupleIJNS3_IJNS_1CILi2EEES5_EEEEEENS3_IJNS3_IJNS4_ILi1EEES5_EEEEEEEENS_10ViewEngineIPKfEEEEC2ERKSB_RKSF_) ;  /* 0xffff03b000007944 */ /* 0x022fea0003c3ffff */
        /* <DEDUP_REMOVED lines=24> */
[----:B-1----:R-:W-:Y:S05]  /*19200*/  CALL.REL.NOINC `($_ZN7cutlass13device_kernelIN5flash19enable_sm80_to_sm89INS1_16FlashAttnBwdSm80INS1_25CollectiveMainloopBwdSm80ILi2ELi2EN4cute5tupleIJNS5_1CILi128EEES8_NS7_ILi64EEEEEENS_10bfloat16_tEfNS_4arch4Sm80ELb1ELb0ELb1ELb0ELb1ELb0ELb0ELb0ELi2ELi4ELi4ELi4ELb0EEENS1_24CollectiveEpilogueBwdGQAISA_fSD_Li256ELb0ELb1EEENS1_25SingleTileBwdLPTSchedulerILb0ELi128ELb1EEEEEEEEEvNT_6ParamsE$_ZN4cute3eso3ESOILb1ELb0EJNS_10UnderscoreEiiEEC2ERKS2_RKiS7_) ;  /* 0xfffee2b000007944 */ /* 0x002fea0003c3ffff */
        /* <DEDUP_REMOVED lines=642> */
[----:B------:R-:W-:Y:S02]  /*1ba30*/  MOV R3, 0x1 ;  /* 0x0000000100037802 */ /* 0x000fe40000000f00 */
        /* <DEDUP_REMOVED lines=18> */
.L_x_2663:
        /* <DEDUP_REMOVED lines=771> */
.L_x_2664:
        /* <DEDUP_REMOVED lines=222> */
[----:B------:R-:W-:Y:S05]  /*1f970*/  CALL.REL.NOINC `($_ZN7cutlass13device_kernelIN5flash19enable_sm80_to_sm89INS1_16FlashAttnBwdSm80INS1_25CollectiveMainloopBwdSm80ILi2ELi2EN4cute5tupleIJNS5_1CILi128EEES8_NS7_ILi64EEEEEENS_10bfloat16_tEfNS_4arch4Sm80ELb1ELb0ELb1ELb0ELb1ELb0ELb0ELb0ELi2ELi4ELi4ELi4ELb0EEENS1_24CollectiveEpilogueBwdGQAISA_fSD_Li256ELb0ELb1EEENS1_25SingleTileBwdLPTSchedulerILb0ELi128ELb1EEEEEEEEEvNT_6ParamsE$_ZN4cute3eso3ESOILb1ELb0EJNS_10UnderscoreES2_iEEC2ERKS2_S5_RKi) ;  /* 0xfffe7ac000007944 */ /* 0x000fea0003c3ffff */
        /* <DEDUP_REMOVED lines=37> */
.L_x_2665:
        /* <DEDUP_REMOVED lines=220> */
[----:B-----5:R-:W-:Y:S05]  /*20990*/  CALL.REL.NOINC `($_ZN7cutlass13device_kernelIN5flash19enable_sm80_to_sm89INS1_16FlashAttnBwdSm80INS1_25CollectiveMainloopBwdSm80ILi2ELi2EN4cute5tupleIJNS5_1CILi128EEES8_NS7_ILi64EEEEEENS_10bfloat16_tEfNS_4arch4Sm80ELb1ELb0ELb1ELb0ELb1ELb0ELb0ELb0ELi2ELi4ELi4ELi4ELb0EEENS1_24CollectiveEpilogueBwdGQAISA_fSD_Li256ELb0ELb1EEENS1_25SingleTileBwdLPTSchedulerILb0ELi128ELb1EEEEEEEEEvNT_6ParamsE$_ZN4cute8smem_ptrIPfECI1NS_12iter_adaptorIS1_S2_EEES1_) ;  /* 0xfffea72000007944 */ /* 0x020fea0003c3ffff */
[----:B-1----:R1:W5:Y:S01]  /*209a0*/  LDL.64 R2, [R1+0x758] ;  /* 0x0007580001027983 */ /* 0x0023620000100a00 */
[----:B------:R-:W-:-:S03]  /*209b0*/  MOV R8, 0x209d0 ;  /* 0x000209d000087802 */ /* 0x000fc60000000f00 */
[----:B-1---5:R-:W-:Y:S05]  /*209c0*/  CALL.REL.NOINC `($_ZN7cutlass13device_kernelIN5flash19enable_sm80_to_sm89INS1_16FlashAttnBwdSm80INS1_25CollectiveMainloopBwdSm80ILi2ELi2EN4cute5tupleIJNS5_1CILi128EEES8_NS7_ILi64EEEEEENS_10bfloat16_tEfNS_4arch4Sm80ELb1ELb0ELb1ELb0ELb1ELb0ELb0ELb0ELi2ELi4ELi4ELi4ELb0EEENS1_24CollectiveEpilogueBwdGQAISA_fSD_Li256ELb0ELb1EEENS1_25SingleTileBwdLPTSchedulerILb0ELi128ELb1EEEEEEEEEvNT_6ParamsE$_ZN4cute3eso3ESOILb1ELb0EJNS_6LayoutINS_5tupleIJNS3_IJNS_1CILi2EEES5_EEEEEENS3_IJNS3_IJNS4_ILi8EEENS4_ILi64EEEEEEEEEEENS_10ViewEngineINS_8smem_ptrIPfEEEEEEC2ERKSC_RKSH_) ;  /* 0xfffe8b9000007944 */ /* 0x022fea0003c3ffff */
        /* <DEDUP_REMOVED lines=9> */
[----:B--2--5:R-:W-:Y:S05]  /*20a60*/  CALL.REL.NOINC `($_ZN7cutlass13device_kernelIN5flash19enable_sm80_to_sm89INS1_16FlashAttnBwdSm80INS1_25CollectiveMainloopBwdSm80ILi2ELi2EN4cute5tupleIJNS5_1CILi128EEES8_NS7_ILi64EEEEEENS_10bfloat16_tEfNS_4arch4Sm80ELb1ELb0ELb1ELb0ELb1ELb0ELb0ELb0ELi2ELi4ELi4ELi4ELb0EEENS1_24CollectiveEpilogueBwdGQAISA_fSD_Li256ELb0ELb1EEENS1_25SingleTileBwdLPTSchedulerILb0ELi128ELb1EEEEEEEEEvNT_6ParamsE$_ZN4cute3eso3ESOILb1ELb0EJNS_10UnderscoreEiEEC2ERKS2_RKi) ;  /* 0xfffe6a1000007944 */ /* 0x024fea0003c3ffff */
[----:B-1----:R-:W2:Y:S01]  /*20a70*/  LDL R3, [R1+0x758] ;  /* 0x0007580001037983 */ /* 0x002ea20000100800 */
[----:B------:R-:W-:Y:S02]  /*20a80*/  MOV R6, 0x20ab0 ;  /* 0x00020ab000067802 */ /* 0x000fe40000000f00 */
[----:B--2---:R-:W-:Y:S02]  /*20a90*/  SHF.L.U32 R3, R3, 0x7, RZ ;  /* 0x0000000703037819 */ /* 0x004fe400000006ff */
[----:B------:R-:W-:Y:S05]  /*20aa0*/  CALL.REL.NOINC `($_ZN7cutlass13device_kernelIN5flash19enable_sm80_to_sm89INS1_16FlashAttnBwdSm80INS1_25CollectiveMainloopBwdSm80ILi2ELi2EN4cute5tupleIJNS5_1CILi128EEES8_NS7_ILi64EEEEEENS_10bfloat16_tEfNS_4arch4Sm80ELb1ELb0ELb1ELb0ELb1ELb0ELb0ELb0ELi2ELi4ELi4ELi4ELb0EEENS1_24CollectiveEpilogueBwdGQAISA_fSD_Li256ELb0ELb1EEENS1_25SingleTileBwdLPTSchedulerILb0ELi128ELb1EEEEEEEEEvNT_6ParamsE$_ZN4cute3eso3ESOILb1ELb0EJNS_6LayoutINS_5tupleIJNS3_IJNS_1CILi2EEES5_EEEEEENS3_IJNS3_IJNS4_ILi8EEENS4_ILi64EEEEEEEEEEEiEEC2ERKSC_RKi) ;  /* 0xfffe8af000007944 */ /* 0x000fea0003c3ffff */
[----:B------:R-:W-:Y:S01]  /*20ab0*/  ULDC.64 UR4, c[0x0][0x118] ;  /* 0x0000460000047ab9 */ /* 0x000fe20000000a00 */
[----:B-1----:R-:W2:Y:S04]  /*20ac0*/  LDL R2, [R1+0x758] ;  /* 0x0007580001027983 */ /* 0x002ea80000100800 */
[----:B------:R-:W2:Y:S01]  /*20ad0*/  LD.E.64 R12, [R12.64] ;  /* 0x000000040c0c7980 */ /* 0x000ea2000c101b00 */
[----:B------:R-:W-:-:S02]  /*20ae0*/  MOV R6, R23 ;  /* 0x0000001700067202 */ /* 0x000fc40000000f00 */
[----:B------:R-:W-:Y:S01]  /*20af0*/  MOV R8, 0x20b20 ;  /* 0x00020b2000087802 */ /* 0x000fe20000000f00 */
[----:B--2---:R-:W-:-:S04]  /*20b00*/  IMAD.WIDE R2, R2, 0x4, R12 ;  /* 0x0000000402027825 */ /* 0x004fc800078e020c */
[----:B------:R-:W-:Y:S05]  /*20b10*/  CALL.REL.NOINC `($_ZN7cutlass13device_kernelIN5flash19enable_sm80_to_sm89INS1_16FlashAttnBwdSm80INS1_25CollectiveMainloopBwdSm80ILi2ELi2EN4cute5tupleIJNS5_1CILi128EEES8_NS7_ILi64EEEEEENS_10bfloat16_tEfNS_4arch4Sm80ELb1ELb0ELb1ELb0ELb1ELb0ELb0ELb0ELi2ELi4ELi4ELi4ELb0EEENS1_24CollectiveEpilogueBwdGQAISA_fSD_Li256ELb0ELb1EEENS1_25SingleTileBwdLPTSchedulerILb0ELi128ELb1EEEEEEEEEvNT_6ParamsE$_ZN4cute8smem_ptrIPfECI1NS_12iter_adaptorIS1_S2_EEES1_) ;  /* 0xfffea5a000007944 */ /* 0x000fea0003c3ffff */
[----:B-1----:R1:W5:Y:S01]  /*20b20*/  LDL.64 R2, [R1+0x758] ;  /* 0x0007580001027983 */ /* 0x0023620000100a00 */
[----:B------:R-:W-:-:S03]  /*20b30*/  MOV R8, 0x20b50 ;  /* 0x00020b5000087802 */ /* 0x000fc60000000f00 */
[----:B-1---5:R-:W-:Y:S05]  /*20b40*/  CALL.REL.NOINC `($_ZN7cutlass13device_kernelIN5flash19enable_sm80_to_sm89INS1_16FlashAttnBwdSm80INS1_25CollectiveMainloopBwdSm80ILi2ELi2EN4cute5tupleIJNS5_1CILi128EEES8_NS7_ILi64EEEEEENS_10bfloat16_tEfNS_4arch4Sm80ELb1ELb0ELb1ELb0ELb1ELb0ELb0ELb0ELi2ELi4ELi4ELi4ELb0EEENS1_24CollectiveEpilogueBwdGQAISA_fSD_Li256ELb0ELb1EEENS1_25SingleTileBwdLPTSchedulerILb0ELi128ELb1EEEEEEEEEvNT_6ParamsE$_ZN4cute3eso3ESOILb1ELb0EJNS_6LayoutINS_5tupleIJNS3_IJNS_1CILi2EEES5_EEEEEENS3_IJNS3_IJNS4_ILi8EEENS4_ILi64EEEEEEEEEEENS_10ViewEngineINS_8smem_ptrIPfEEEEEEC2ERKSC_RKSH_) ;  /* 0xfffe8a1000007944 */ /* 0x022fea0003c3ffff */
[----:B-1----:R1:W5:Y:S01]  /*20b50*/  LDL.64 R2, [R1+0x758] ;  /* 0x0007580001027983 */ /* 0x0023620000100a00 */
[----:B------:R-:W-:Y:S02]  /*20b60*/  MOV R9, R5 ;  /* 0x0000000500097202 */ /* 0x000fe40000000f00 */
[----:B------:R-:W-:Y:S02]  /*20b70*/  MOV R6, 0x20b90 ;  /* 0x00020b9000067802 */ /* 0x000fe40000000f00 */
[----:B-1---5:R-:W-:Y:S05]  /*20b80*/  CALL.REL.NOINC `($_ZN7cutlass13device_kernelIN5flash19enable_sm80_to_sm89INS1_16FlashAttnBwdSm80INS1_25CollectiveMainloopBwdSm80ILi2ELi2EN4cute5tupleIJNS5_1CILi128EEES8_NS7_ILi64EEEEEENS_10bfloat16_tEfNS_4arch4Sm80ELb1ELb0ELb1ELb0ELb1ELb0ELb0ELb0ELi2ELi4ELi4ELi4ELb0EEENS1_24CollectiveEpilogueBwdGQAISA_fSD_Li256ELb0ELb1EEENS1_25SingleTileBwdLPTSchedulerILb0ELi128ELb1EEEEEEEEEvNT_6ParamsE$_ZN4cute3eso3ESOILb1ELb0EJNS_6LayoutINS_5tupleIJNS_1CILi1EEENS4_ILi4EEEEEENS3_IJNS4_ILi0EEES5_EEEEENS_10ViewEngineIPfEEEEC2ERKSA_RKSD_) ;  /* 0xfffe997000007944 */ /* 0x022fea0003c3ffff */
[----:B------:R2:W5:Y:S01]  /*20b90*/  LDL.64 R12, [R1+0x758] ;  /* 0x00075800010c7983 */ /* 0x0005620000100a00 */
[----:B-1----:R-:W-:Y:S02]  /*20ba0*/  MOV R9, R3 ;  /* 0x0000000300097202 */ /* 0x002fe40000000f00 */
[----:B------:R-:W-:Y:S02]  /*20bb0*/  MOV R6, 0x20bd0 ;  /* 0x00020bd000067802 */ /* 0x000fe40000000f00 */
[----:B--2--5:R-:W-:Y:S05]  /*20bc0*/  CALL.REL.NOINC `($_ZN7cutlass13device_kernelIN5flash19enable_sm80_to_sm89INS1_16FlashAttnBwdSm80INS1_25CollectiveMainloopBwdSm80ILi2ELi2EN4cute5tupleIJNS5_1CILi128EEES8_NS7_ILi64EEEEEENS_10bfloat16_tEfNS_4arch4Sm80ELb1ELb0ELb1ELb0ELb1ELb0ELb0ELb0ELi2ELi4ELi4ELi4ELb0EEENS1_24CollectiveEpilogueBwdGQAISA_fSD_Li256ELb0ELb1EEENS1_25SingleTileBwdLPTSchedulerILb0ELi128ELb1EEEEEEEEEvNT_6ParamsE$_ZN4cute3eso3ESOILb1ELb0EJNS_6LayoutINS_5tupleIJNS_1CILi1EEENS3_IJNS4_ILi2EEES6_EEEEEENS3_IJNS4_ILi0EEENS3_IJNS4_ILi8EEENS4_ILi64EEEEEEEEEEENS_10ViewEngineINS_8smem_ptrIPfEEEEEEC2ERKSE_RKSJ_) ;  /* 0xfffe98d000007944 */ /* 0x024fea0003c3ffff */
[----:B-1----:R1:W5:Y:S01]  /*20bd0*/  LDL.64 R2, [R1+0x758] ;  /* 0x0007580001027983 */ /* 0x0023620000100a00 */
[----:B------:R-:W-:Y:S02]  /*20be0*/  MOV R6, R23 ;  /* 0x0000001700067202 */ /* 0x000fe40000000f00 */
[----:B------:R-:W-:-:S02]  /*20bf0*/  MOV R8, 0x20c10 ;  /* 0x00020c1000087802 */ /* 0x000fc40000000f00 */
[----:B-1---5:R-:W-:Y:S05]  /*20c00*/  CALL.REL.NOINC `($_ZN7cutlass13device_kernelIN5flash19enable_sm80_to_sm89INS1_16FlashAttnBwdSm80INS1_25CollectiveMainloopBwdSm80ILi2ELi2EN4cute5tupleIJNS5_1CILi128EEES8_NS7_ILi64EEEEEENS_10bfloat16_tEfNS_4arch4Sm80ELb1ELb0ELb1ELb0ELb1ELb0ELb0ELb0ELi2ELi4ELi4ELi4ELb0EEENS1_24CollectiveEpilogueBwdGQAISA_fSD_Li256ELb0ELb1EEENS1_25SingleTileBwdLPTSchedulerILb0ELi128ELb1EEEEEEEEEvNT_6ParamsE$_ZN4cute8smem_ptrIPfECI1NS_12iter_adaptorIS1_S2_EEES1_) ;  /* 0xfffea4b000007944 */ /* 0x022fea0003c3ffff */
[----:B-1----:R1:W5:Y:S01]  /*20c10*/  LDL.64 R2, [R1+0x758] ;  /* 0x0007580001027983 */ /* 0x0023620000100a00 */
[----:B------:R-:W-:-:S03]  /*20c20*/  MOV R8, 0x20c40 ;  /* 0x00020c4000087802 */ /* 0x000fc60000000f00 */
[----:B-1---5:R-:W-:Y:S05]  /*20c30*/  CALL.REL.NOINC `($_ZN7cutlass13device_kernelIN5flash19enable_sm80_to_sm89INS1_16FlashAttnBwdSm80INS1_25CollectiveMainloopBwdSm80ILi2ELi2EN4cute5tupleIJNS5_1CILi128EEES8_NS7_ILi64EEEEEENS_10bfloat16_tEfNS_4arch4Sm80ELb1ELb0ELb1ELb0ELb1ELb0ELb0ELb0ELi2ELi4ELi4ELi4ELb0EEENS1_24CollectiveEpilogueBwdGQAISA_fSD_Li256ELb0ELb1EEENS1_25SingleTileBwdLPTSchedulerILb0ELi128ELb1EEEEEEEEEvNT_6ParamsE$_ZN4cute3eso3ESOILb1ELb0EJNS_6LayoutINS_5tupleIJNS3_IJNS_1CILi2EEES5_EEEEEENS3_IJNS3_IJNS4_ILi8EEENS4_ILi64EEEEEEEEEEENS_10ViewEngineINS_8smem_ptrIPfEEEEEEC2ERKSC_RKSH_) ;  /* 0xfffe892000007944 */ /* 0x022fea0003c3ffff */
[----:B------:R2:W5:Y:S01]  /*20c40*/  LDL.64 R10, [R1+0x758] ;  /* 0x00075800010a7983 */ /* 0x0005620000100a00 */
[----:B-1----:R-:W-:-:S03]  /*20c50*/  MOV R6, 0x20c70 ;  /* 0x00020c7000067802 */ /* 0x002fc60000000f00 */
[----:B--2--5:R-:W-:Y:S05]  /*20c60*/  CALL.REL.NOINC `($_ZN7cutlass13device_kernelIN5flash19enable_sm80_to_sm89INS1_16FlashAttnBwdSm80INS1_25CollectiveMainloopBwdSm80ILi2ELi2EN4cute5tupleIJNS5_1CILi128EEES8_NS7_ILi64EEEEEENS_10bfloat16_tEfNS_4arch4Sm80ELb1ELb0ELb1ELb0ELb1ELb0ELb0ELb0ELi2ELi4ELi4ELi4ELb0EEENS1_24CollectiveEpilogueBwdGQAISA_fSD_Li256ELb0ELb1EEENS1_25SingleTileBwdLPTSchedulerILb0ELi128ELb1EEEEEEEEEvNT_6ParamsE$_ZN4cute3eso3ESOILb1ELb0EJNS_6LayoutINS_5tupleIJNS_1CILi4EEEEEENS3_IJNS4_ILi1EEEEEEEENS_10ViewEngineIPfEEEEC2ERKS9_RKSC_) ;  /* 0xfffe98f000007944 */ /* 0x024fea0003c3ffff */
        /* <DEDUP_REMOVED lines=272> */
[----:B------:R-:W-:Y:S05]  /*21d70*/  CALL.REL.NOINC `($_ZN7cutlass13device_kernelIN5flash19enable_sm80_to_sm89INS1_16FlashAttnBwdSm80INS1_25CollectiveMainloopBwdSm80ILi2ELi2EN4cute5tupleIJNS5_1CILi128EEES8_NS7_ILi64EEEEEENS_10bfloat16_tEfNS_4arch4Sm80ELb1ELb0ELb1ELb0ELb1ELb0ELb0ELb0ELi2ELi4ELi4ELi4ELb0EEENS1_24CollectiveEpilogueBwdGQAISA_fSD_Li256ELb0ELb1EEENS1_25SingleTileBwdLPTSchedulerILb0ELi128ELb1EEEEEEEEEvNT_6ParamsE$_ZN4cute3eso3ESOILb1ELb0EJNS_6LayoutINS_5tupleIJNS3_IJNS_1CILi2EEES5_EEENS3_IJS5_NS4_ILi8EEEEEEEEENS3_IJNS3_IJS5_NS4_ILi4EEEEEENS3_IJNS4_ILi1EEES7_EEEEEEEENS_10ViewEngineIPfEEEEC2ERKSF_RKSI_) ;  /* 0xfffe793000007944 */ /* 0x000fea0003c3ffff */
        /* <DEDUP_REMOVED lines=149> */
[----:B-1---5:R-:W-:Y:S05]  /*226d0*/  CALL.REL.NOINC `($_ZN7cutlass13device_kernelIN5flash19enable_sm80_to_sm89INS1_16FlashAttnBwdSm80INS1_25CollectiveMainloopBwdSm80ILi2ELi2EN4cute5tupleIJNS5_1CILi128EEES8_NS7_ILi64EEEEEENS_10bfloat16_tEfNS_4arch4Sm80ELb1ELb0ELb1ELb0ELb1ELb0ELb0ELb0ELi2ELi4ELi4ELi4ELb0EEENS1_24CollectiveEpilogueBwdGQAISA_fSD_Li256ELb0ELb1EEENS1_25SingleTileBwdLPTSchedulerILb0ELi128ELb1EEEEEEEEEvNT_6ParamsE$_ZZN5flash25CollectiveMainloopBwdSm80ILi2ELi2EN4cute5tupleIJNS1_1CILi128EEES4_NS3_ILi64EEEEEEN7cutlass10bfloat16_tEfNS7_4arch4Sm80ELb1ELb0ELb1ELb0ELb1ELb0ELb0ELb0ELi2ELi4ELi4ELi4ELb0EE3mmaINS_16FlashAttnBwdSm80ISB_NS_24CollectiveEpilogueBwdGQAIS6_fSA_Li256ELb0ELb1EEENS_25SingleTileBwdLPTSchedulerILb0ELi128ELb1EEEE13SharedStorageENS1_6TensorINS1_11ArrayEngineIfLm32EEENS1_6LayoutINS2_IJNS2_IJNS3_ILi2EEESO_EEESO_NS3_ILi4EEEEEENS2_IJNS2_IJNS3_ILi1EEESO_EEESQ_NS3_ILi8EEEEEEEEEEEEbRKNSB_6ParamsERT0_S12_iNS2_IJiiiEEERT_ENKUlRT_iE_clINSK_INSL_IfLm64EEENSN_INS2_IJSP_SO_SU_EEESV_EEEEEEDaS17_i) ;  /* 0xfffedcf000007944 */ /* 0x022fea0003c3ffff */
[----:B------:R-:W-:Y:S02]  /*226e0*/  MOV R10, RZ ;  /* 0x000000ff000a7202 */ /* 0x000fe40000000f00 */
.L_x_2667:
[----:B-1----:R-:W-:-:S05]  /*226f0*/  MOV R2, 0x22710 ;  /* 0x0002271000027802 */ /* 0x002fca0000000f00 */
[----:B--2---:R-:W-:Y:S05]  /*22700*/  CALL.REL.NOINC `($_ZN7cutlass13device_kernelIN5flash19enable_sm80_to_sm89INS1_16FlashAttnBwdSm80INS1_25CollectiveMainloopBwdSm80ILi2ELi2EN4cute5tupleIJNS5_1CILi128EEES8_NS7_ILi64EEEEEENS_10bfloat16_tEfNS_4arch4Sm80ELb1ELb0ELb1ELb0ELb1ELb0ELb0ELb0ELi2ELi4ELi4ELi4ELb0EEENS1_24CollectiveEpilogueBwdGQAISA_fSD_Li256ELb0ELb1EEENS1_25SingleTileBwdLPTSchedulerILb0ELi128ELb1EEEEEEEEEvNT_6ParamsE$_ZZZN5flash25CollectiveMainloopBwdSm80ILi2ELi2EN4cute5tupleIJNS1_1CILi128EEES4_NS3_ILi64EEEEEEN7cutlass10bfloat16_tEfNS7_4arch4Sm80ELb1ELb0ELb1ELb0ELb1ELb0ELb0ELb0ELi2ELi4ELi4ELi4ELb0EE3mmaINS_16FlashAttnBwdSm80ISB_NS_24CollectiveEpilogueBwdGQAIS6_fSA_Li256ELb0ELb1EEENS_25SingleTileBwdLPTSchedulerILb0ELi128ELb1EEEE13SharedStorageENS1_6TensorINS1_11ArrayEngineIfLm32EEENS1_6LayoutINS2_IJNS2_IJNS3_ILi2EEESO_EEESO_NS3_ILi4EEEEEENS2_IJNS2_IJNS3_ILi1EEESO_EEESQ_NS3_ILi8EEEEEEEEEEEEbRKNSB_6ParamsERT0_S12_iNS2_IJiiiEEERT_ENKUliT_E_clIZSC_ISJ_SX_EbS10_S12_S12_iS13_S15_EUlRS16_iE_EEDaiS16_ENKUlvE0_clEv) ;  /* 0x0004459000007944 */ /* 0x004fea0003c00000 */
[----:B------:R1:W-:Y:S01]  /*22710*/  STL [R1+0x770], RZ ;  /* 0x000770ff01007387 */ /* 0x0003e20000100800 */
[----:B------:R-:W-:-:S03]  /*22720*/  MOV R5, RZ ;  /* 0x000000ff00057202 */ /* 0x000fc60000000f00 */
.L_x_2666:
[----:B------:R-:W-:Y:S01]  /*22730*/  IMAD.MOV.U32 R3, RZ, RZ, R23 ;  /* 0x000000ffff037224 */ /* 0x000fe200078e0017 */
[----:B-1----:R-:W-:-:S02]  /*22740*/  MOV R2, R22 ;  /* 0x0000001600027202 */ /* 0x002fc40000000f00 */
[----:B------:R-:W-:Y:S02]  /*22750*/  MOV R8, 0x22770 ;  /* 0x0002277000087802 */ /* 0x000fe40000000f00 */
[----:B-1---5:R-:W-:Y:S05]  /*22760*/  CALL.REL.NOINC `($_ZN7cutlass13device_kernelIN5flash19enable_sm80_to_sm89INS1_16FlashAttnBwdSm80INS1_25CollectiveMainloopBwdSm80ILi2ELi2EN4cute5tupleIJNS5_1CILi128EEES8_NS7_ILi64EEEEEENS_10bfloat16_tEfNS_4arch4Sm80ELb1ELb0ELb1ELb0ELb1ELb0ELb0ELb0ELi2ELi4ELi4ELi4ELb0EEENS1_24CollectiveEpilogueBwdGQAISA_fSD_Li256ELb0ELb1EEENS1_25SingleTileBwdLPTSchedulerILb0ELi128ELb1EEEEEEEEEvNT_6ParamsE$_ZN4cute3eso3ESOILb0ELb0EJiiEEC2ERKiS4_) ;  /* 0xfffe429000007944 */ /* 0x022fea0003c3ffff */
        /* <DEDUP_REMOVED lines=20> */
[----:B------:R-:W-:Y:S05]  /*228b0*/  CALL.REL.NOINC `($_ZN7cutlass13device_kernelIN5flash19enable_sm80_to_sm89INS1_16FlashAttnBwdSm80INS1_25CollectiveMainloopBwdSm80ILi2ELi2EN4cute5tupleIJNS5_1CILi128EEES8_NS7_ILi64EEEEEENS_10bfloat16_tEfNS_4arch4Sm80ELb1ELb0ELb1ELb0ELb1ELb0ELb0ELb0ELi2ELi4ELi4ELi4ELb0EEENS1_24CollectiveEpilogueBwdGQAISA_fSD_Li256ELb0ELb1EEENS1_25SingleTileBwdLPTSchedulerILb0ELi128ELb1EEEEEEEEEvNT_6ParamsE$exp2f) ;  /* 0x000445f000007944 */ /* 0x000fea0003c00000 */
[----:B------:R-:W-:Y:S01]  /*228c0*/  IMAD.MOV.U32 R3, RZ, RZ, R23 ;  /* 0x000000ffff037224 */ /* 0x000fe200078e0017 */
[----:B------:R-:W-:Y:S02]  /*228d0*/  MOV R2, R22 ;  /* 0x0000001600027202 */ /* 0x000fe40000000f00 */
[----:B------:R-:W-:Y:S02]  /*228e0*/  MOV R8, 0x22900 ;  /* 0x0002290000087802 */ /* 0x000fe40000000f00 */
[----:B-1----:R-:W-:Y:S05]  /*228f0*/  CALL.REL.NOINC `($_ZN7cutlass13device_kernelIN5flash19enable_sm80_to_sm89INS1_16FlashAttnBwdSm80INS1_25CollectiveMainloopBwdSm80ILi2ELi2EN4cute5tupleIJNS5_1CILi128EEES8_NS7_ILi64EEEEEENS_10bfloat16_tEfNS_4arch4Sm80ELb1ELb0ELb1ELb0ELb1ELb0ELb0ELb0ELi2ELi4ELi4ELi4ELb0EEENS1_24CollectiveEpilogueBwdGQAISA_fSD_Li256ELb0ELb1EEENS1_25SingleTileBwdLPTSchedulerILb0ELi128ELb1EEEEEEEEEvNT_6ParamsE$_ZN4cute3eso3ESOILb0ELb0EJiiEEC2ERKiS4_) ;  /* 0xfffe410000007944 */ /* 0x002fea0003c3ffff */
        /* <DEDUP_REMOVED lines=93> */
[----:B--2---:R1:W-:Y:S04]  /*22ed0*/  STL.64 [R1+0x750], R8 ;  /* 0x0007500801007387 */ /* 0x0043e80000100a00 */
[----:B-1----:R-:W-:Y:S05]  /*22ee0*/  CALL.REL.NOINC `($_ZN7cutlass13device_kernelIN5flash19enable_sm80_to_sm89INS1_16FlashAttnBwdSm80INS1_25CollectiveMainloopBwdSm80ILi2ELi2EN4cute5tupleIJNS5_1CILi128EEES8_NS7_ILi64EEEEEENS_10bfloat16_tEfNS_4arch4Sm80ELb1ELb0ELb1ELb0ELb1ELb0ELb0ELb0ELi2ELi4ELi4ELi4ELb0EEENS1_24CollectiveEpilogueBwdGQAISA_fSD_Li256ELb0ELb1EEENS1_25SingleTileBwdLPTSchedulerILb0ELi128ELb1EEEEEEEEEvNT_6ParamsE$_ZZN4cute4diceINS_5tupleIJNS1_IJiNS1_IJiNS_1CILi0EEEEEEEEENS1_IJNS_10UnderscoreENS1_IJS6_S6_EEEEEEEEES9_EEDaRKT_RKT0_ENKUlRKT_RKT0_E_clIS5_S5_EEDaSI_SL_) ;  /* 0xfffe963000007944 */ /* 0x002fea0003c3ffff */
[----:B------:R2:W-:Y:S01]  /*22ef0*/  STL.64 [R1+0x7a0], R2 ;  /* 0x0007a00201007387 */ /* 0x0005e20000100a00 */
[----:B------:R-:W-:Y:S02]  /*22f00*/  IADD3 R58, P0, R41, 0x50, RZ ;  /* 0x00000050293a7810 */ /* 0x000fe40007f1e0ff */
[----:B------:R-:W-:-:S03]  /*22f10*/  MOV R8, 0x22f50 ;  /* 0x00022f5000087802 */ /* 0x000fc60000000f00 */
[----:B------:R-:W-:Y:S02]  /*22f20*/  IMAD.X R47, RZ, RZ, R40, P0 ;  /* 0x000000ffff2f7224 */ /* 0x000fe400000e0628 */
[----:B------:R-:W-:Y:S02]  /*22f30*/  IMAD.MOV.U32 R4, RZ, RZ, R58 ;  /* 0x000000ffff047224 */ /* 0x000fe400078e003a */
[----:B-12---:R-:W-:Y:S05]  /*22f40*/  CALL.REL.NOINC `($_ZN7cutlass13device_kernelIN5flash19enable_sm80_to_sm89INS1_16FlashAttnBwdSm80INS1_25CollectiveMainloopBwdSm80ILi2ELi2EN4cute5tupleIJNS5_1CILi128EEES8_NS7_ILi64EEEEEENS_10bfloat16_tEfNS_4arch4Sm80ELb1ELb0ELb1ELb0ELb1ELb0ELb0ELb0ELi2ELi4ELi4ELi4ELb0EEENS1_24CollectiveEpilogueBwdGQAISA_fSD_Li256ELb0ELb1EEENS1_25SingleTileBwdLPTSchedulerILb0ELi128ELb1EEEEEEEEEvNT_6ParamsE$_ZZN4cute12filter_tupleINS_5tupleIJNS1_IJiNS1_IJiNS_1CILi0EEEEEEEEENS1_IJNS_10UnderscoreENS1_IJS6_S6_EEEEEEEEES9_ZNS_4diceIS9_S9_EEDaRKT_RKT0_EUlRKT_RKT0_E_EEDaSD_SG_OT1_ENKUlDpSJ_E_clIJNS1_IJiiS3_EEENS1_IJEEEEEEDaSQ_) ;  /* 0xfffe83b000007944 */ /* 0x006fea0003c3ffff */
[----:B------:R-:W-:Y:S02]  /*22f50*/  MOV R72, 0x22f70 ;  /* 0x00022f7000487802 */ /* 0x000fe40000000f00 */
[----:B-12--5:R-:W-:Y:S05]  /*22f60*/  CALL.REL.NOINC `($_ZN7cutlass13device_kernelIN5flash19enable_sm80_to_sm89INS1_16FlashAttnBwdSm80INS1_25CollectiveMainloopBwdSm80ILi2ELi2EN4cute5tupleIJNS5_1CILi128EEES8_NS7_ILi64EEEEEENS_10bfloat16_tEfNS_4arch4Sm80ELb1ELb0ELb1ELb0ELb1ELb0ELb0ELb0ELi2ELi4ELi4ELi4ELb0EEENS1_24CollectiveEpilogueBwdGQAISA_fSD_Li256ELb0ELb1EEENS1_25SingleTileBwdLPTSchedulerILb0ELi128ELb1EEEEEEEEEvNT_6ParamsE$_ZZN4cute7idx2crdINS_5tupleIJiiNS_1CILi0EEEEEENS1_IJNS1_IJNS2_ILi4EEENS2_ILi8EEEEEES5_NS2_ILi1EEEEEEEEDaRKT_RKT0_ENKUlRKT_RKT0_E_clIiS7_EEDaSI_SL_) ;  /* 0xfffec56000007944 */ /* 0x026fea0003c3ffff */
[----:B------:R-:W-:Y:S02]  /*22f70*/  MOV R2, 0x22f90 ;  /* 0x00022f9000027802 */ /* 0x000fe40000000f00 */
[----:B-1----:R-:W-:Y:S05]  /*22f80*/  CALL.REL.NOINC `($_ZN7cutlass13device_kernelIN5flash19enable_sm80_to_sm89INS1_16FlashAttnBwdSm80INS1_25CollectiveMainloopBwdSm80ILi2ELi2EN4cute5tupleIJNS5_1CILi128EEES8_NS7_ILi64EEEEEENS_10bfloat16_tEfNS_4arch4Sm80ELb1ELb0ELb1ELb0ELb1ELb0ELb0ELb0ELi2ELi4ELi4ELi4ELb0EEENS1_24CollectiveEpilogueBwdGQAISA_fSD_Li256ELb0ELb1EEENS1_25SingleTileBwdLPTSchedulerILb0ELi128ELb1EEEEEEEEEvNT_6ParamsE$_ZZN4cute7idx2crdINS_5tupleIJiiNS_1CILi0EEEEEENS1_IJNS1_IJNS2_ILi4EEENS2_ILi8EEEEEES5_NS2_ILi1EEEEEEEEDaRKT_RKT0_ENKUlRKT_RKT0_E_clIiS5_EEDaSI_SL_) ;  /* 0xfffec51000007944 */ /* 0x002fea0003c3ffff */
[----:B------:R1:W-:Y:S01]  /*22f90*/  STL [R1+0x7a0], R6 ;  /* 0x0007a00601007387 */ /* 0x0003e20000100800 */
[----:B------:R-:W-:Y:S02]  /*22fa0*/  MOV R2, R58 ;  /* 0x0000003a00027202 */ /* 0x000fe40000000f00 */
        /* <DEDUP_REMOVED lines=26> */
[----:B-1----:R-:W-:Y:S05]  /*23150*/  CALL.REL.NOINC `($_ZN7cutlass13device_kernelIN5flash19enable_sm80_to_sm89INS1_16FlashAttnBwdSm80INS1_25CollectiveMainloopBwdSm80ILi2ELi2EN4cute5tupleIJNS5_1CILi128EEES8_NS7_ILi64EEEEEENS_10bfloat16_tEfNS_4arch4Sm80ELb1ELb0ELb1ELb0ELb1ELb0ELb0ELb0ELi2ELi4ELi4ELi4ELb0EEENS1_24CollectiveEpilogueBwdGQAISA_fSD_Li256ELb0ELb1EEENS1_25SingleTileBwdLPTSchedulerILb0ELi128ELb1EEEEEEEEEvNT_6ParamsE$_ZN4cute3eso3ESOILb0ELb0EJiiiEEC2ERKiS4_S4_) ;  /* 0xfffe3b7000007944 */ /* 0x002fea0003c3ffff */
[----:B------:R2:W5:Y:S04]  /*23160*/  LDL R5, [R1+0x760] ;  /* 0x0007600001057983 */ /* 0x0005680000100800 */
[----:B-1----:R2:W5:Y:S01]  /*23170*/  LDL.64 R2, [R1+0x758] ;  /* 0x0007580001027983 */ /* 0x0025620000100a00 */
[----:B------:R-:W-:-:S02]  /*23180*/  MOV R4, R23 ;  /* 0x0000001700047202 */ /* 0x000fc40000000f00 */
[----:B------:R-:W-:Y:S02]  /*23190*/  MOV R6, 0x231b0 ;  /* 0x000231b000067802 */ /* 0x000fe40000000f00 */
[----:B--2--5:R-:W-:Y:S05]  /*231a0*/  CALL.REL.NOINC `($_ZN7cutlass13device_kernelIN5flash19enable_sm80_to_sm89INS1_16FlashAttnBwdSm80INS1_25CollectiveMainloopBwdSm80ILi2ELi2EN4cute5tupleIJNS5_1CILi128EEES8_NS7_ILi64EEEEEENS_10bfloat16_tEfNS_4arch4Sm80ELb1ELb0ELb1ELb0ELb1ELb0ELb0ELb0ELi2ELi4ELi4ELi4ELb0EEENS1_24CollectiveEpilogueBwdGQAISA_fSD_Li256ELb0ELb1EEENS1_25SingleTileBwdLPTSchedulerILb0ELi128ELb1EEEEEEEEEvNT_6ParamsE$_ZN4cute3eso3ESOILb1ELb0EJNS_1CILi1EEENS_5tupleIJiiiEEENS2_ILi64EEENS4_IJNS2_ILi72EEENS2_ILi144EEENS2_ILi288EEEEEENS2_ILi512EEEEEC2ERKS3_RKS5_RKS6_RKSA_RKSB_) ;  /* 0xfffe4a0000007944 */ /* 0x024fea0003c3ffff */
[----:B-1----:R1:W5:Y:S04]  /*231b0*/  LDL R5, [R1+0x760] ;  /* 0x0007600001057983 */ /* 0x0023680000100800 */
[----:B------:R1:W5:Y:S01]  /*231c0*/  LDL.64 R2, [R1+0x758] ;  /* 0x0007580001027983 */ /* 0x0003620000100a00 */
[----:B------:R-:W-:Y:S02]  /*231d0*/  MOV R4, R23 ;  /* 0x0000001700047202 */ /* 0x000fe40000000f00 */
[----:B------:R-:W-:Y:S02]  /*231e0*/  MOV R6, 0x23200 ;  /* 0x0002320000067802 */ /* 0x000fe40000000f00 */
[----:B-1---5:R-:W-:Y:S05]  /*231f0*/  CALL.REL.NOINC `($_ZN7cutlass13device_kernelIN5flash19enable_sm80_to_sm89INS1_16FlashAttnBwdSm80INS1_25CollectiveMainloopBwdSm80ILi2ELi2EN4cute5tupleIJNS5_1CILi128EEES8_NS7_ILi64EEEEEENS_10bfloat16_tEfNS_4arch4Sm80ELb1ELb0ELb1ELb0ELb1ELb0ELb0ELb0ELi2ELi4ELi4ELi4ELb0EEENS1_24CollectiveEpilogueBwdGQAISA_fSD_Li256ELb0ELb1EEENS1_25SingleTileBwdLPTSchedulerILb0ELi128ELb1EEEEEEEEEvNT_6ParamsE$_ZN4cute5tupleIJNS0_IJNS_1CILi8EEENS0_IJNS1_ILi2EEES3_S3_EEENS1_ILi1EEES4_S5_EEENS0_IJS5_NS0_IJiiiEEENS1_ILi64EEENS0_IJNS1_ILi72EEENS1_ILi144EEENS1_ILi288EEEEEENS1_ILi512EEEEEEEEC2ERKS6_RKSE_) ;  /* 0xfffe7ad000007944 */ /* 0x022fea0003c3ffff */
[----:B------:R1:W5:Y:S04]  /*23200*/  LDL R5, [R1+0x760] ;  /* 0x0007600001057983 */ /* 0x0003680000100800 */
[----:B------:R1:W5:Y:S01]  /*23210*/  LDL.64 R2, [R1+0x758] ;  /* 0x0007580001027983 */ /* 0x0003620000100a00 */
[----:B------:R-:W-:-:S03]  /*23220*/  MOV R4, 0x23240 ;  /* 0x0002324000047802 */ /* 0x000fc60000000f00 */
[----:B-1---5:R-:W-:Y:S05]  /*23230*/  CALL.REL.NOINC `($_ZN7cutlass13device_kernelIN5flash19enable_sm80_to_sm89INS1_16FlashAttnBwdSm80INS1_25CollectiveMainloopBwdSm80ILi2ELi2EN4cute5tupleIJNS5_1CILi128EEES8_NS7_ILi64EEEEEENS_10bfloat16_tEfNS_4arch4Sm80ELb1ELb0ELb1ELb0ELb1ELb0ELb0ELb0ELi2ELi4ELi4ELi4ELb0EEENS1_24CollectiveEpilogueBwdGQAISA_fSD_Li256ELb0ELb1EEENS1_25SingleTileBwdLPTSchedulerILb0ELi128ELb1EEEEEEEEEvNT_6ParamsE$_ZZN4cute7flattenINS_5tupleIJNS_1CILi1EEENS1_IJiiiEEENS2_ILi64EEENS1_IJNS2_ILi72EEENS2_ILi144EEENS2_ILi288EEEEEENS2_ILi512EEEEEEEEDaRKT_ENKUlRKT_E_clIS4_EEDaSH_) ;  /* 0xfffebde000007944 */ /* 0x022fea0003c3ffff */
[----:B------:R1:W-:Y:S01]  /*23240*/  STL.64 [R1+0x7a0], R2 ;  /* 0x0007a00201007387 */ /* 0x0003e20000100a00 */
[----:B------:R-:W-:-:S02]  /*23250*/  MOV R6, R58 ;  /* 0x0000003a00067202 */ /* 0x000fc40000000f00 */
[----:B------:R-:W-:Y:S01]  /*23260*/  MOV R4, 0x23290 ;  /* 0x0002329000047802 */ /* 0x000fe20000000f00 */
[----:B------:R1:W-:Y:S04]  /*23270*/  STL [R1+0x7a8], R5 ;  /* 0x0007a80501007387 */ /* 0x0003e80000100800 */
[----:B-1----:R-:W-:Y:S05]  /*23280*/  CALL.REL.NOINC `($_ZN7cutlass13device_kernelIN5flash19enable_sm80_to_sm89INS1_16FlashAttnBwdSm80INS1_25CollectiveMainloopBwdSm80ILi2ELi2EN4cute5tupleIJNS5_1CILi128EEES8_NS7_ILi64EEEEEENS_10bfloat16_tEfNS_4arch4Sm80ELb1ELb0ELb1ELb0ELb1ELb0ELb0ELb0ELi2ELi4ELi4ELi4ELb0EEENS1_24CollectiveEpilogueBwdGQAISA_fSD_Li256ELb0ELb1EEENS1_25SingleTileBwdLPTSchedulerILb0ELi128ELb1EEEEEEEEEvNT_6ParamsE$_ZZN4cute12filter_tupleINS_5tupleIJNS_1CILi1EEENS1_IJiiiEEENS2_ILi64EEENS1_IJNS2_ILi72EEENS2_ILi144EEENS2_ILi288EEEEEENS2_ILi512EEEEEEZNS_7flattenISB_EEDaRKT_EUlRKT_E_EEDaSF_OT0_ENKUlDpSI_E_clIJNS1_IJS3_EEES4_NS1_IJS5_EEES9_NS1_IJSA_EEEEEEDaSM_) ;  /* 0xfffe870000007944 */ /* 0x002fea0003c3ffff */
[----:B------:R-:W-:Y:S02]  /*23290*/  MOV R4, R23 ;  /* 0x0000001700047202 */ /* 0x000fe40000000f00 */
[----:B------:R-:W-:Y:S02]  /*232a0*/  MOV R6, 0x232c0 ;  /* 0x000232c000067802 */ /* 0x000fe40000000f00 */
        /* <DEDUP_REMOVED lines=41> */
[----:B-1----:R-:W-:Y:S05]  /*23540*/  CALL.REL.NOINC `($_ZN7cutlass13device_kernelIN5flash19enable_sm80_to_sm89INS1_16FlashAttnBwdSm80INS1_25CollectiveMainloopBwdSm80ILi2ELi2EN4cute5tupleIJNS5_1CILi128EEES8_NS7_ILi64EEEEEENS_10bfloat16_tEfNS_4arch4Sm80ELb1ELb0ELb1ELb0ELb1ELb0ELb0ELb0ELi2ELi4ELi4ELi4ELb0EEENS1_24CollectiveEpilogueBwdGQAISA_fSD_Li256ELb0ELb1EEENS1_25SingleTileBwdLPTSchedulerILb0ELi128ELb1EEEEEEEEEvNT_6ParamsE$_ZZN4cute6detail16composition_implINS_5tupleIJNS_1CILi8EEENS3_ILi2EEES5_S5_S4_S5_EEENS2_IJNS3_ILi1EEEiiiNS3_ILi72EEENS3_ILi512EEEEEENS2_IJNS2_IJS5_S5_S5_EEES5_NS3_ILi4EEEEEENS2_IJNS2_IJS7_S9_S4_EEENS3_ILi4096EEENS3_ILi16EEEEEEEEDaRKT_RKT0_RKT1_RKT2_ENKUlRKT_RKT0_E_clISB_SE_EEDaSW_SZ_) ;  /* 0xfffea4a000007944 */ /* 0x002fea0003c3ffff */
[----:B------:R-:W-:Y:S01]  /*23550*/  IMAD.MOV.U32 R4, RZ, RZ, R49 ;  /* 0x000000ffff047224 */ /* 0x000fe200078e0031 */
[----:B------:R-:W-:Y:S01]  /*23560*/  MOV R5, R45 ;  /* 0x0000002d00057202 */ /* 0x000fe20000000f00 */
[----:B------:R-:W-:Y:S01]  /*23570*/  IMAD.MOV.U32 R3, RZ, RZ, R47 ;  /* 0x000000ffff037224 */ /* 0x000fe200078e002f */
        /* <DEDUP_REMOVED lines=11> */
[----:B------:R-:W-:Y:S01]  /*23630*/  LEA.HI R6, R13, R13, RZ, 0x1d ;  /* 0x0000000d0d067211 */ /* 0x000fe200078fe8ff */
[----:B------:R-:W-:-:S04]  /*23640*/  IMAD.MOV.U32 R48, RZ, RZ, R17 ;  /* 0x000000ffff307224 */ /* 0x000fc800078e0011 */
        /* <DEDUP_REMOVED lines=24> */
[----:B------:R-:W-:-:S03]  /*237d0*/  MOV R4, 0x237f0 ;  /* 0x000237f000047802 */ /* 0x000fc60000000f00 */
        /* <DEDUP_REMOVED lines=17> */
[----:B--2--5:R-:W-:Y:S05]  /*238f0*/  CALL.REL.NOINC `($_ZN7cutlass13device_kernelIN5flash19enable_sm80_to_sm89INS1_16FlashAttnBwdSm80INS1_25CollectiveMainloopBwdSm80ILi2ELi2EN4cute5tupleIJNS5_1CILi128EEES8_NS7_ILi64EEEEEENS_10bfloat16_tEfNS_4arch4Sm80ELb1ELb0ELb1ELb0ELb1ELb0ELb0ELb0ELi2ELi4ELi4ELi4ELb0EEENS1_24CollectiveEpilogueBwdGQAISA_fSD_Li256ELb0ELb1EEENS1_25SingleTileBwdLPTSchedulerILb0ELi128ELb1EEEEEEEEEvNT_6ParamsE$_ZN4cute3eso3ESOILb1ELb0EJNS_14ComposedLayoutINS_7SwizzleILi3ELi3ELi3EEENS_1CILi0EEENS_6LayoutINS_5tupleIJNS8_IJNS8_IJNS5_ILi4EEENS5_ILi8EEEEEENS8_IJNS5_ILi2EEENS5_ILi1EEEEEEEEENS8_IJNS8_IJSC_SC_EEENS8_IJSA_S9_EEEEEEEEENS8_IJNS8_IJNS8_IJSC_NS5_ILi64EEEEEENS8_IJNS5_ILi512EEES6_EEEEEENS8_IJNS8_IJSD_SA_EEENS8_IJNS5_ILi1024EEENS5_ILi16EEEEEEEEEEEEEEEENS_10ViewEngineINS_8smem_ptrIPN7cutlass10bfloat16_tEEEEEEEC2ERKSW_RKS13_) ;  /* 0xfffe3c3000007944 */ /* 0x024fea0003c3ffff */
[----:B------:R-:W-:Y:S01]  /*23900*/  ULDC.64 UR4, c[0x0][0x118] ;  /* 0x0000460000047ab9 */ /* 0x000fe20000000a00 */
[----:B------:R2:W5:Y:S04]  /*23910*/  LDL.64 R52, [R1+0x758] ;  /* 0x0007580001347983 */ /* 0x0005680000100a00 */
[----:B-1----:R2:W5:Y:S01]  /*23920*/  LD.E R3, [R10.64+0xc] ;  /* 0x00000c040a037980 */ /* 0x002562000c101900 */
[----:B------:R-:W-:Y:S02]  /*23930*/  MOV R2, R23 ;  /* 0x0000001700027202 */ /* 0x000fe40000000f00 */
[----:B------:R-:W-:-:S02]  /*23940*/  MOV R6, 0x23960 ;  /* 0x0002396000067802 */ /* 0x000fc40000000f00 */
        /* <DEDUP_REMOVED lines=19> */
[----:B------:R-:W-:Y:S02]  /*23a80*/  MOV R4, R58 ;  /* 0x0000003a00047202 */ /* 0x000fe40000000f00 */
[----:B------:R-:W-:Y:S02]  /*23a90*/  MOV R8, 0x23ab0 ;  /* 0x00023ab000087802 */ /* 0x000fe40000000f00 */
[----:B-12---:R-:W-:Y:S05]  /*23aa0*/  CALL.REL.NOINC `($_ZN7cutlass13device_kernelIN5flash19enable_sm80_to_sm89INS1_16FlashAttnBwdSm80INS1_25CollectiveMainloopBwdSm80ILi2ELi2EN4cute5tupleIJNS5_1CILi128EEES8_NS7_ILi64EEEEEENS_10bfloat16_tEfNS_4arch4Sm80ELb1ELb0ELb1ELb0ELb1ELb0ELb0ELb0ELi2ELi4ELi4ELi4ELb0EEENS1_24CollectiveEpilogueBwdGQAISA_fSD_Li256ELb0ELb1EEENS1_25SingleTileBwdLPTSchedulerILb0ELi128ELb1EEEEEEEEEvNT_6ParamsE$_ZZN4cute12filter_tupleINS_5tupleIJNS1_IJiNS1_IJiNS_1CILi0EEEEEEEEENS1_IJNS_10UnderscoreENS1_IJS6_S6_EEEEEEEEES9_ZNS_4diceIS9_S9_EEDaRKT_RKT0_EUlRKT_RKT0_E_EEDaSD_SG_OT1_ENKUlDpSJ_E_clIJNS1_IJiiS3_EEENS1_IJEEEEEEDaSQ_) ;  /* 0xfffe785000007944 */ /* 0x006fea0003c3ffff */
[----:B------:R-:W-:Y:S02]  /*23ab0*/  MOV R72, 0x23ad0 ;  /* 0x00023ad000487802 */ /* 0x000fe40000000f00 */
[----:B-12--5:R-:W-:Y:S05]  /*23ac0*/  CALL.REL.NOINC `($_ZN7cutlass13device_kernelIN5flash19enable_sm80_to_sm89INS1_16FlashAttnBwdSm80INS1_25CollectiveMainloopBwdSm80ILi2ELi2EN4cute5tupleIJNS5_1CILi128EEES8_NS7_ILi64EEEEEENS_10bfloat16_tEfNS_4arch4Sm80ELb1ELb0ELb1ELb0ELb1ELb0ELb0ELb0ELi2ELi4ELi4ELi4ELb0EEENS1_24CollectiveEpilogueBwdGQAISA_fSD_Li256ELb0ELb1EEENS1_25SingleTileBwdLPTSchedulerILb0ELi128ELb1EEEEEEEEEvNT_6ParamsE$_ZZN4cute7idx2crdINS_5tupleIJiiNS_1CILi0EEEEEENS1_IJNS1_IJNS2_ILi4EEENS2_ILi8EEEEEENS2_ILi2EEENS2_ILi1EEEEEEEEDaRKT_RKT0_ENKUlRKT_RKT0_E_clIiS7_EEDaSJ_SM_) ;  /* 0xfffeb58000007944 */ /* 0x026fea0003c3ffff */
[----:B------:R-:W-:Y:S02]  /*23ad0*/  MOV R2, 0x23af0 ;  /* 0x00023af000027802 */ /* 0x000fe40000000f00 */
[----:B-1----:R-:W-:Y:S05]  /*23ae0*/  CALL.REL.NOINC `($_ZN7cutlass13device_kernelIN5flash19enable_sm80_to_sm89INS1_16FlashAttnBwdSm80INS1_25CollectiveMainloopBwdSm80ILi2ELi2EN4cute5tupleIJNS5_1CILi128EEES8_NS7_ILi64EEEEEENS_10bfloat16_tEfNS_4arch4Sm80ELb1ELb0ELb1ELb0ELb1ELb0ELb0ELb0ELi2ELi4ELi4ELi4ELb0EEENS1_24CollectiveEpilogueBwdGQAISA_fSD_Li256ELb0ELb1EEENS1_25SingleTileBwdLPTSchedulerILb0ELi128ELb1EEEEEEEEEvNT_6ParamsE$_ZZN4cute7idx2crdINS_5tupleIJiiNS_1CILi0EEEEEENS1_IJNS1_IJNS2_ILi4EEENS2_ILi8EEEEEENS2_ILi2EEENS2_ILi1EEEEEEEEDaRKT_RKT0_ENKUlRKT_RKT0_E_clIiS8_EEDaSJ_SM_) ;  /* 0xfffeb98000007944 */ /* 0x002fea0003c3ffff */
[----:B------:R1:W-:Y:S01]  /*23af0*/  STL [R1+0x7a0], R6 ;  /* 0x0007a00601007387 */ /* 0x0003e20000100800 */
[----:B------:R-:W-:Y:S02]  /*23b00*/  MOV R2, R58 ;  /* 0x0000003a00027202 */ /* 0x000fe40000000f00 */
[----:B------:R-:W-:-:S02]  /*23b10*/  MOV R72, 0x23b30 ;  /* 0x00023b3000487802 */ /* 0x000fc40000000f00 */
        /* <DEDUP_REMOVED lines=102> */
[----:B------:R-:W-:-:S05]  /*24180*/  LEA.HI R6, R13, R13, RZ, 0x1d ;  /* 0x0000000d0d067211 */ /* 0x000fca00078fe8ff */
        /* <DEDUP_REMOVED lines=21> */
[----:B------:R-:W-:-:S03]  /*242e0*/  MOV R4, 0x24300 ;  /* 0x0002430000047802 */ /* 0x000fc60000000f00 */
        /* <DEDUP_REMOVED lines=31> */
[----:B------:R-:W-:-:S03]  /*244e0*/  MOV R4, 0x24500 ;  /* 0x0002450000047802 */ /* 0x000fc60000000f00 */
[----:B-12---:R-:W-:Y:S05]  /*244f0*/  CALL.REL.NOINC `($_ZN7cutlass13device_kernelIN5flash19enable_sm80_to_sm89INS1_16FlashAttnBwdSm80INS1_25CollectiveMainloopBwdSm80ILi2ELi2EN4cute5tupleIJNS5_1CILi128EEES8_NS7_ILi64EEEEEENS_10bfloat16_tEfNS_4arch4Sm80ELb1ELb0ELb1ELb0ELb1ELb0ELb0ELb0ELi2ELi4ELi4ELi4ELb0EEENS1_24CollectiveEpilogueBwdGQAISA_fSD_Li256ELb0ELb1EEENS1_25SingleTileBwdLPTSchedulerILb0ELi128ELb1EEEEEEEEEvNT_6ParamsE$_ZZN4cute12filter_tupleINS_5tupleIJNS_10UnderscoreES2_S2_iEEENS1_IJNS1_IJNS_1CILi1EEENS4_ILi0EEEEEENS4_ILi4096EEENS1_IJiiEEENS1_IJS6_NS4_ILi8192EEEEEEEEEZNS_5sliceIS3_SC_EEDaRKT_RKT0_EUlRKT_RKT0_E_EEDaSG_SJ_OT1_ENKUlDpSM_E_clIJNS1_IJS7_EEENS1_IJS8_EEENS1_IJS9_EEENS1_IJEEEEEEDaST_) ;  /* 0xfffe705000007944 */ /* 0x006fea0003c3ffff */
[----:B-----5:R-:W-:Y:S02]  /*24500*/  MOV R8, R3 ;  /* 0x0000000300087202 */ /* 0x020fe40000000f00 */
[----:B------:R-:W-:-:S02]  /*24510*/  MOV R4, 0x24530 ;  /* 0x0002453000047802 */ /* 0x000fc40000000f00 */
[----:B-1----:R-:W-:Y:S05]  /*24520*/  CALL.REL.NOINC `($_ZN7cutlass13device_kernelIN5flash19enable_sm80_to_sm89INS1_16FlashAttnBwdSm80INS1_25CollectiveMainloopBwdSm80ILi2ELi2EN4cute5tupleIJNS5_1CILi128EEES8_NS7_ILi64EEEEEENS_10bfloat16_tEfNS_4arch4Sm80ELb1ELb0ELb1ELb0ELb1ELb0ELb0ELb0ELi2ELi4ELi4ELi4ELb0EEENS1_24CollectiveEpilogueBwdGQAISA_fSD_Li256ELb0ELb1EEENS1_25SingleTileBwdLPTSchedulerILb0ELi128ELb1EEEEEEEEEvNT_6ParamsE$_ZN4cute5tupleIJNS0_IJNS0_IJNS_1CILi8EEENS1_ILi1EEEEEENS1_ILi2EEENS0_IJS5_S5_EEEEEENS0_IJNS0_IJS3_NS1_ILi0EEEEEENS1_ILi4096EEENS0_IJiiEEEEEEEEC2ERKS7_RKSC_) ;  /* 0xfffe638000007944 */ /* 0x002fea0003c3ffff */
[----:B-1----:R1:W5:Y:S01]  /*24530*/  LDL.64 R2, [R1+0x758] ;  /* 0x0007580001027983 */ /* 0x0023620000100a00 */
[----:B------:R-:W-:-:S02]  /*24540*/  SHF.L.U32 R4, R7, 0xd, RZ ;  /* 0x0000000d07047819 */ /* 0x000fc400000006ff */
        /* <DEDUP_REMOVED lines=490> */
[----:B------:R1:W-:Y:S02]  /*263f0*/  ST.E [R8.64+0xc], R7 ;  /* 0x00000c0708007985 */ /* 0x0003e4000c101904 */
.L_x_2671:
[----:B------:R-:W-:-:S13]  /*26400*/  ISETP.NE.AND P0, PT, R48, 0x3, PT ;  /* 0x000000033000780c */ /* 0x000fda0003f05270 */
[----:B-1----:R-:W-:Y:S05]  /*26410*/  @!P0 BRA `(.L_x_2668) ;  /* 0x0000204000008947 */ /* 0x002fea0003800000 */
[----:B------:R-:W-:Y:S01]  /*26420*/  IADD3 R14, R48, 0x1, RZ ;  /* 0x00000001300e7810 */ /* 0x000fe20007ffe0ff */
[----:B------:R-:W-:Y:S01]  /*26430*/  IMAD.MOV.U32 R81, RZ, RZ, R23 ;  /* 0x000000ffff517224 */ /* 0x000fe200078e0017 */
[----:B-1----:R-:W-:-:S03]  /*26440*/  MOV R8, 0x26470 ;  /* 0x0002647000087802 */ /* 0x002fc60000000f00 */
[----:B------:R-:W-:Y:S02]  /*26450*/  IMAD.MOV.U32 R3, RZ, RZ, R14 ;  /* 0x000000ffff037224 */ /* 0x000fe400078e000e */
[----:B------:R-:W-:Y:S05]  /*26460*/  CALL.REL.NOINC `($_ZN7cutlass13device_kernelIN5flash19enable_sm80_to_sm89INS1_16FlashAttnBwdSm80INS1_25CollectiveMainloopBwdSm80ILi2ELi2EN4cute5tupleIJNS5_1CILi128EEES8_NS7_ILi64EEEEEENS_10bfloat16_tEfNS_4arch4Sm80ELb1ELb0ELb1ELb0ELb1ELb0ELb0ELb0ELi2ELi4ELi4ELi4ELb0EEENS1_24CollectiveEpilogueBwdGQAISA_fSD_Li256ELb0ELb1EEENS1_25SingleTileBwdLPTSchedulerILb0ELi128ELb1EEEEEEEEEvNT_6ParamsE$_ZN4cute3eso3ESOILb1ELb0EJNS_10UnderscoreES2_iEEC2ERKS2_S5_RKi) ;  /* 0xfffe0fd000007944 */ /* 0x000fea0003c3ffff */
        /* <DEDUP_REMOVED lines=21> */
[----:B------:R-:W-:Y:S02]  /*265c0*/  MOV R3, R14 ;  /* 0x0000000e00037202 */ /* 0x000fe40000000f00 */
        /* <DEDUP_REMOVED lines=198> */
[----:B------:R-:W-:-:S02]  /*27230*/  MOV R81, R23 ;  /* 0x0000001700517202 */ /* 0x000fc40000000f00 */
        /* <DEDUP_REMOVED lines=289> */
[----:B-1----:R-:W-:Y:S05]  /*28450*/  CALL.REL.NOINC `($_ZN7cutlass13device_kernelIN5flash19enable_sm80_to_sm89INS1_16FlashAttnBwdSm80INS1_25CollectiveMainloopBwdSm80ILi2ELi2EN4cute5tupleIJNS5_1CILi128EEES8_NS7_ILi64EEEEEENS_10bfloat16_tEfNS_4arch4Sm80ELb1ELb0ELb1ELb0ELb1ELb0ELb0ELb0ELi2ELi4ELi4ELi4ELb0EEENS1_24CollectiveEpilogueBwdGQAISA_fSD_Li256ELb0ELb1EEENS1_25SingleTileBwdLPTSchedulerILb0ELi128ELb1EEEEEEEEEvNT_6ParamsE$_ZZN5flash25CollectiveMainloopBwdSm80ILi2ELi2EN4cute5tupleIJNS1_1CILi128EEES4_NS3_ILi64EEEEEEN7cutlass10bfloat16_tEfNS7_4arch4Sm80ELb1ELb0ELb1ELb0ELb1ELb0ELb0ELb0ELi2ELi4ELi4ELi4ELb0EE3mmaINS_16FlashAttnBwdSm80ISB_NS_24CollectiveEpilogueBwdGQAIS6_fSA_Li256ELb0ELb1EEENS_25SingleTileBwdLPTSchedulerILb0ELi128ELb1EEEE13SharedStorageENS1_6TensorINS1_11ArrayEngineIfLm32EEENS1_6LayoutINS2_IJNS2_IJNS3_ILi2EEESO_EEESO_NS3_ILi4EEEEEENS2_IJNS2_IJNS3_ILi1EEESO_EEESQ_NS3_ILi8EEEEEEEEEEEEbRKNSB_6ParamsERT0_S12_iNS2_IJiiiEEERT_ENKUlvE_clEv) ;  /* 0x00037f4000007944 */ /* 0x002fea0003c00000 */
.L_x_2668:
[----:B------:R-:W-:Y:S01]  /*28460*/  IMAD.MOV.U32 R81, RZ, RZ, R23 ;  /* 0x000000ffff517224 */ /* 0x000fe200078e0017 */
[----:B------:R-:W-:Y:S01]  /*28470*/  MOV R3, R48 ;  /* 0x0000003000037202 */ /* 0x000fe20000000f00 */
[----:B------:R-:W-:Y:S01]  /*28480*/  IMAD.MOV.U32 R49, RZ, RZ, RZ ;  /* 0x000000ffff317224 */ /* 0x000fe200078e00ff */
[----:B-1----:R-:W-:-:S02]  /*28490*/  MOV R8, 0x284b0 ;  /* 0x000284b000087802 */ /* 0x002fc40000000f00 */
[----:B------:R-:W-:Y:S05]  /*284a0*/  CALL.REL.NOINC `($_ZN7cutlass13device_kernelIN5flash19enable_sm80_to_sm89INS1_16FlashAttnBwdSm80INS1_25CollectiveMainloopBwdSm80ILi2ELi2EN4cute5tupleIJNS5_1CILi128EEES8_NS7_ILi64EEEEEENS_10bfloat16_tEfNS_4arch4Sm80ELb1ELb0ELb1ELb0ELb1ELb0ELb0ELb0ELi2ELi4ELi4ELi4ELb0EEENS1_24CollectiveEpilogueBwdGQAISA_fSD_Li256ELb0ELb1EEENS1_25SingleTileBwdLPTSchedulerILb0ELi128ELb1EEEEEEEEEvNT_6ParamsE$_ZN4cute3eso3ESOILb1ELb0EJNS_10UnderscoreES2_iEEC2ERKS2_S5_RKi) ;  /* 0xfffdef9000007944 */ /* 0x000fea0003c3ffff */
        /* <DEDUP_REMOVED lines=18> */
[----:B------:R-:W-:Y:S02]  /*285d0*/  MOV R3, R48 ;  /* 0x0000003000037202 */ /* 0x000fe40000000f00 */
        /* <DEDUP_REMOVED lines=18> */
.L_x_2669:
        /* <DEDUP_REMOVED lines=218> */
.L_x_2670:
[----:B------:R-:W2:Y:S01]  /*294a0*/  LDL.64 R2, [R24+0xa0] ;  /* 0x0000a00018027983 */ /* 0x000ea20000100a00 */
[----:B------:R-:W-:Y:S01]  /*294b0*/  ULDC.64 UR4, c[0x0][0x118] ;  /* 0x0000460000047ab9 */ /* 0x000fe20000000a00 */
[----:B-1----:R-:W-:Y:S02]  /*294c0*/  MOV R6, R23 ;  /* 0x0000001700067202 */ /* 0x002fe40000000f00 */
[----:B------:R-:W-:Y:S01]  /*294d0*/  MOV R8, 0x29500 ;  /* 0x0002950000087802 */ /* 0x000fe20000000f00 */
[----:B--2---:R-:W5:Y:S04]  /*294e0*/  LD.E.64 R2, [R2.64] ;  /* 0x0000000402027980 */ /* 0x004f68000c101b00 */
[----:B-----5:R-:W-:Y:S05]  /*294f0*/  CALL.REL.NOINC `($_ZN7cutlass13device_kernelIN5flash19enable_sm80_to_sm89INS1_16FlashAttnBwdSm80INS1_25CollectiveMainloopBwdSm80ILi2ELi2EN4cute5tupleIJNS5_1CILi128EEES8_NS7_ILi64EEEEEENS_10bfloat16_tEfNS_4arch4Sm80ELb1ELb0ELb1ELb0ELb1ELb0ELb0ELb0ELi2ELi4ELi4ELi4ELb0EEENS1_24CollectiveEpilogueBwdGQAISA_fSD_Li256ELb0ELb1EEENS1_25SingleTileBwdLPTSchedulerILb0ELi128ELb1EEEEEEEEEvNT_6ParamsE$_ZN4cute8smem_ptrIPfECI1NS_12iter_adaptorIS1_S2_EEES1_) ;  /* 0xfffe1bc000007944 */ /* 0x020fea0003c3ffff */
[----:B-1----:R1:W5:Y:S01]  /*29500*/  LDL.64 R2, [R1+0x758] ;  /* 0x0007580001027983 */ /* 0x0023620000100a00 */
[----:B------:R-:W-:-:S03]  /*29510*/  MOV R8, 0x29530 ;  /* 0x0002953000087802 */ /* 0x000fc60000000f00 */
[----:B-1---5:R-:W-:Y:S05]  /*29520*/  CALL.REL.NOINC `($_ZN7cutlass13device_kernelIN5flash19enable_sm80_to_sm89INS1_16FlashAttnBwdSm80INS1_25CollectiveMainloopBwdSm80ILi2ELi2EN4cute5tupleIJNS5_1CILi128EEES8_NS7_ILi64EEEEEENS_10bfloat16_tEfNS_4arch4Sm80ELb1ELb0ELb1ELb0ELb1ELb0ELb0ELb0ELi2ELi4ELi4ELi4ELb0EEENS1_24CollectiveEpilogueBwdGQAISA_fSD_Li256ELb0ELb1EEENS1_25SingleTileBwdLPTSchedulerILb0ELi128ELb1EEEEEEEEEvNT_6ParamsE$_ZN4cute3eso3ESOILb1ELb0EJNS_6LayoutINS_5tupleIJNS3_IJNS_1CILi2EEES5_EEEEEENS3_IJNS3_IJNS4_ILi8EEENS4_ILi64EEEEEEEEEEENS_10ViewEngineINS_8smem_ptrIPfEEEEEEC2ERKSC_RKSH_) ;  /* 0xfffe003000007944 */ /* 0x022fea0003c3ffff */
[----:B------:R2:W-:Y:S04]  /*29530*/  STL.128 [R1+0xa50], RZ ;  /* 0x000a50ff01007387 */ /* 0x0005e80000100c00 */
[----:B------:R2:W5:Y:S01]  /*29540*/  LDL.64 R12, [R24+0xa0] ;  /* 0x0000a000180c7983 */ /* 0x0005620000100a00 */
[----:B------:R-:W-:Y:S01]  /*29550*/  IADD3 R7, P0, R41, 0x300, RZ ;  /* 0x0000030029077810 */ /* 0x000fe20007f1e0ff */
[----:B-1----:R-:W-:Y:S01]  /*29560*/  IMAD.MOV.U32 R2, RZ, RZ, R23 ;  /* 0x000000ffff027224 */ /* 0x002fe200078e0017 */
[----:B------:R-:W-:-:S02]  /*29570*/  MOV R3, R46 ;  /* 0x0000002e00037202 */ /* 0x000fc40000000f00 */
[----:B------:R-:W-:Y:S01]  /*29580*/  MOV R10, 0x295b0 ;  /* 0x000295b0000a7802 */ /* 0x000fe20000000f00 */
[----:B------:R-:W-:-:S03]  /*29590*/  IMAD.X R4, RZ, RZ, R40, P0 ;  /* 0x000000ffff047224 */ /* 0x000fc600000e0628 */
        /* <DEDUP_REMOVED lines=16> */
[----:B------:R-:W-:Y:S01]  /*296a0*/  IMAD.MOV.U32 R9, RZ, RZ, R4 ;  /* 0x000000ffff097224 */ /* 0x000fe200078e0004 */
[----:B------:R-:W-:Y:S02]  /*296b0*/  MOV R16, R7 ;  /* 0x0000000700107202 */ /* 0x000fe40000000f00 */
[----:B------:R-:W-:Y:S02]  /*296c0*/  MOV R6, 0x296e0 ;  /* 0x000296e000067802 */ /* 0x000fe40000000f00 */
[----:B-1---5:R-:W-:Y:S05]  /*296d0*/  CALL.REL.NOINC `($_ZN7cutlass13device_kernelIN5flash19enable_sm80_to_sm89INS1_16FlashAttnBwdSm80INS1_25CollectiveMainloopBwdSm80ILi2ELi2EN4cute5tupleIJNS5_1CILi128EEES8_NS7_ILi64EEEEEENS_10bfloat16_tEfNS_4arch4Sm80ELb1ELb0ELb1ELb0ELb1ELb0ELb0ELb0ELi2ELi4ELi4ELi4ELb0EEENS1_24CollectiveEpilogueBwdGQAISA_fSD_Li256ELb0ELb1EEENS1_25SingleTileBwdLPTSchedulerILb0ELi128ELb1EEEEEEEEEvNT_6ParamsE$_ZN4cute3eso3ESOILb1ELb0EJNS_6LayoutINS_5tupleIJNS_1CILi1EEENS4_ILi4EEEEEENS3_IJNS4_ILi0EEES5_EEEEENS_10ViewEngineIPfEEEEC2ERKSA_RKSD_) ;  /* 0xfffe0e2000007944 */ /* 0x022fea0003c3ffff */
[----:B-1----:R1:W5:Y:S01]  /*296e0*/  LDL.64 R4, [R1+0x758] ;  /* 0x0007580001047983 */ /* 0x0023620000100a00 */
[----:B------:R-:W-:Y:S02]  /*296f0*/  MOV R9, R3 ;  /* 0x0000000300097202 */ /* 0x000fe40000000f00 */
[----:B------:R-:W-:Y:S02]  /*29700*/  MOV R6, 0x29720 ;  /* 0x0002972000067802 */ /* 0x000fe40000000f00 */
[----:B-1---5:R-:W-:Y:S05]  /*29710*/  CALL.REL.NOINC `($_ZN7cutlass13device_kernelIN5flash19enable_sm80_to_sm89INS1_16FlashAttnBwdSm80INS1_25CollectiveMainloopBwdSm80ILi2ELi2EN4cute5tupleIJNS5_1CILi128EEES8_NS7_ILi64EEEEEENS_10bfloat16_tEfNS_4arch4Sm80ELb1ELb0ELb1ELb0ELb1ELb0ELb0ELb0ELi2ELi4ELi4ELi4ELb0EEENS1_24CollectiveEpilogueBwdGQAISA_fSD_Li256ELb0ELb1EEENS1_25SingleTileBwdLPTSchedulerILb0ELi128ELb1EEEEEEEEEvNT_6ParamsE$_ZN4cute3eso3ESOILb1ELb0EJNS_6LayoutINS_5tupleIJNS_1CILi1EEENS3_IJNS4_ILi2EEES6_EEEEEENS3_IJNS4_ILi0EEENS3_IJNS4_ILi8EEENS4_ILi64EEEEEEEEEEENS_10ViewEngineINS_8smem_ptrIPfEEEEEEC2ERKSE_RKSJ_) ;  /* 0xfffe0d8000007944 */ /* 0x022fea0003c3ffff */
[----:B-1----:R1:W5:Y:S01]  /*29720*/  LDL.64 R2, [R1+0x758] ;  /* 0x0007580001027983 */ /* 0x0023620000100a00 */
[----:B------:R-:W-:-:S02]  /*29730*/  MOV R6, R23 ;  /* 0x0000001700067202 */ /* 0x000fc40000000f00 */
[----:B------:R-:W-:Y:S02]  /*29740*/  MOV R8, 0x29760 ;  /* 0x0002976000087802 */ /* 0x000fe40000000f00 */
[----:B-1---5:R-:W-:Y:S05]  /*29750*/  CALL.REL.NOINC `($_ZN7cutlass13device_kernelIN5flash19enable_sm80_to_sm89INS1_16FlashAttnBwdSm80INS1_25CollectiveMainloopBwdSm80ILi2ELi2EN4cute5tupleIJNS5_1CILi128EEES8_NS7_ILi64EEEEEENS_10bfloat16_tEfNS_4arch4Sm80ELb1ELb0ELb1ELb0ELb1ELb0ELb0ELb0ELi2ELi4ELi4ELi4ELb0EEENS1_24CollectiveEpilogueBwdGQAISA_fSD_Li256ELb0ELb1EEENS1_25SingleTileBwdLPTSchedulerILb0ELi128ELb1EEEEEEEEEvNT_6ParamsE$_ZN4cute8smem_ptrIPfECI1NS_12iter_adaptorIS1_S2_EEES1_) ;  /* 0xfffe196000007944 */ /* 0x022fea0003c3ffff */
[----:B-1----:R1:W5:Y:S01]  /*29760*/  LDL.64 R2, [R1+0x758] ;  /* 0x0007580001027983 */ /* 0x0023620000100a00 */
[----:B------:R-:W-:-:S03]  /*29770*/  MOV R8, 0x29790 ;  /* 0x0002979000087802 */ /* 0x000fc60000000f00 */
[----:B-1---5:R-:W-:Y:S05]  /*29780*/  CALL.REL.NOINC `($_ZN7cutlass13device_kernelIN5flash19enable_sm80_to_sm89INS1_16FlashAttnBwdSm80INS1_25CollectiveMainloopBwdSm80ILi2ELi2EN4cute5tupleIJNS5_1CILi128EEES8_NS7_ILi64EEEEEENS_10bfloat16_tEfNS_4arch4Sm80ELb1ELb0ELb1ELb0ELb1ELb0ELb0ELb0ELi2ELi4ELi4ELi4ELb0EEENS1_24CollectiveEpilogueBwdGQAISA_fSD_Li256ELb0ELb1EEENS1_25SingleTileBwdLPTSchedulerILb0ELi128ELb1EEEEEEEEEvNT_6ParamsE$_ZN4cute3eso3ESOILb1ELb0EJNS_6LayoutINS_5tupleIJNS3_IJNS_1CILi2EEES5_EEEEEENS3_IJNS3_IJNS4_ILi8EEENS4_ILi64EEEEEEEEEEENS_10ViewEngineINS_8smem_ptrIPfEEEEEEC2ERKSC_RKSH_) ;  /* 0xfffdfdd000007944 */ /* 0x022fea0003c3ffff */
[----:B------:R2:W5:Y:S01]  /*29790*/  LDL.64 R10, [R1+0x758] ;  /* 0x00075800010a7983 */ /* 0x0005620000100a00 */
[----:B------:R-:W-:Y:S01]  /*297a0*/  IMAD.MOV.U32 R12, RZ, RZ, R4 ;  /* 0x000000ffff0c7224 */ /* 0x000fe200078e0004 */
[----:B------:R-:W-:Y:S02]  /*297b0*/  MOV R13, R5 ;  /* 0x00000005000d7202 */ /* 0x000fe40000000f00 */
[----:B-1----:R-:W-:Y:S02]  /*297c0*/  MOV R6, 0x297e0 ;  /* 0x000297e000067802 */ /* 0x002fe40000000f00 */
[----:B--2--5:R-:W-:Y:S05]  /*297d0*/  CALL.REL.NOINC `($_ZN7cutlass13device_kernelIN5flash19enable_sm80_to_sm89INS1_16FlashAttnBwdSm80INS1_25CollectiveMainloopBwdSm80ILi2ELi2EN4cute5tupleIJNS5_1CILi128EEES8_NS7_ILi64EEEEEENS_10bfloat16_tEfNS_4arch4Sm80ELb1ELb0ELb1ELb0ELb1ELb0ELb0ELb0ELi2ELi4ELi4ELi4ELb0EEENS1_24CollectiveEpilogueBwdGQAISA_fSD_Li256ELb0ELb1EEENS1_25SingleTileBwdLPTSchedulerILb0ELi128ELb1EEEEEEEEEvNT_6ParamsE$_ZN4cute3eso3ESOILb1ELb0EJNS_6LayoutINS_5tupleIJNS_1CILi4EEEEEENS3_IJNS4_ILi1EEEEEEEENS_10ViewEngineIPfEEEEC2ERKS9_RKSC_) ;  /* 0xfffe0d8000007944 */ /* 0x024fea0003c3ffff */
        /* <DEDUP_REMOVED lines=14> */
[----:B--2---:R-:W-:Y:S05]  /*298c0*/  CALL.REL.NOINC `($_ZN7cutlass13device_kernelIN5flash19enable_sm80_to_sm89INS1_16FlashAttnBwdSm80INS1_25CollectiveMainloopBwdSm80ILi2ELi2EN4cute5tupleIJNS5_1CILi128EEES8_NS7_ILi64EEEEEENS_10bfloat16_tEfNS_4arch4Sm80ELb1ELb0ELb1ELb0ELb1ELb0ELb0ELb0ELi2ELi4ELi4ELi4ELb0EEENS1_24CollectiveEpilogueBwdGQAISA_fSD_Li256ELb0ELb1EEENS1_25SingleTileBwdLPTSchedulerILb0ELi128ELb1EEEEEEEEEvNT_6ParamsE$_ZN4cute3eso3ESOILb1ELb0EJNS_6LayoutINS_5tupleIJNS3_IJNS_1CILi2EEES5_EEENS3_IJS5_NS4_ILi8EEEEEEEEENS3_IJNS3_IJS5_NS4_ILi4EEEEEENS3_IJNS4_ILi1EEES7_EEEEEEEENS_10ViewEngineIPfEEEEC2ERKSF_RKSI_) ;  /* 0xfffdfde000007944 */ /* 0x004fea0003c3ffff */
[----:B------:R2:W5:Y:S01]  /*298d0*/  LDL.64 R12, [R1+0x758] ;  /* 0x00075800010c7983 */ /* 0x0005620000100a00 */
[----:B------:R-:W-:-:S03]  /*298e0*/  MOV R10, RZ ;  /* 0x000000ff000a7202 */ /* 0x000fc60000000f00 */
.L_x_2673:
[----:B-1----:R-:W-:-:S04]  /*298f0*/  MOV R2, 0x29910 ;  /* 0x0002991000027802 */ /* 0x002fc80000000f00 */
[----:B-12--5:R-:W-:Y:S05]  /*29900*/  CALL.REL.NOINC `($_ZN7cutlass13device_kernelIN5flash19enable_sm80_to_sm89INS1_16FlashAttnBwdSm80INS1_25CollectiveMainloopBwdSm80ILi2ELi2EN4cute5tupleIJNS5_1CILi128EEES8_NS7_ILi64EEEEEENS_10bfloat16_tEfNS_4arch4Sm80ELb1ELb0ELb1ELb0ELb1ELb0ELb0ELb0ELi2ELi4ELi4ELi4ELb0EEENS1_24CollectiveEpilogueBwdGQAISA_fSD_Li256ELb0ELb1EEENS1_25SingleTileBwdLPTSchedulerILb0ELi128ELb1EEEEEEEEEvNT_6ParamsE$_ZZZN5flash25CollectiveMainloopBwdSm80ILi2ELi2EN4cute5tupleIJNS1_1CILi128EEES4_NS3_ILi64EEEEEEN7cutlass10bfloat16_tEfNS7_4arch4Sm80ELb1ELb0ELb1ELb0ELb1ELb0ELb0ELb0ELi2ELi4ELi4ELi4ELb0EE3mmaINS_16FlashAttnBwdSm80ISB_NS_24CollectiveEpilogueBwdGQAIS6_fSA_Li256ELb0ELb1EEENS_25SingleTileBwdLPTSchedulerILb0ELi128ELb1EEEE13SharedStorageENS1_6TensorINS1_11ArrayEngineIfLm32EEENS1_6LayoutINS2_IJNS2_IJNS3_ILi2EEESO_EEESO_NS3_ILi4EEEEEENS2_IJNS2_IJNS3_ILi1EEESO_EEESQ_NS3_ILi8EEEEEEEEEEEEbRKNSB_6ParamsERT0_S12_iNS2_IJiiiEEERT_ENKUliT_E_clIZSC_ISJ_SX_EbS10_S12_S12_iS13_S15_EUlRS16_iE_EEDaiS16_ENKUlvE1_clEv) ;  /* 0x0003d3e000007944 */ /* 0x026fea0003c00000 */
[----:B------:R1:W-:Y:S01]  /*29910*/  STL [R1+0x770], RZ ;  /* 0x000770ff01007387 */ /* 0x0003e20000100800 */
[----:B------:R-:W-:-:S03]  /*29920*/  MOV R5, RZ ;  /* 0x000000ff00057202 */ /* 0x000fc60000000f00 */
.L_x_2672:
[----:B------:R-:W-:Y:S01]  /*29930*/  IMAD.MOV.U32 R3, RZ, RZ, R23 ;  /* 0x000000ffff037224 */ /* 0x000fe200078e0017 */
[----:B-1----:R-:W-:-:S02]  /*29940*/  MOV R2, R22 ;  /* 0x0000001600027202 */ /* 0x002fc40000000f00 */
[----:B------:R-:W-:Y:S02]  /*29950*/  MOV R8, 0x29970 ;  /* 0x0002997000087802 */ /* 0x000fe40000000f00 */
[----:B-1---5:R-:W-:Y:S05]  /*29960*/  CALL.REL.NOINC `($_ZN7cutlass13device_kernelIN5flash19enable_sm80_to_sm89INS1_16FlashAttnBwdSm80INS1_25CollectiveMainloopBwdSm80ILi2ELi2EN4cute5tupleIJNS5_1CILi128EEES8_NS7_ILi64EEEEEENS_10bfloat16_tEfNS_4arch4Sm80ELb1ELb0ELb1ELb0ELb1ELb0ELb0ELb0ELi2ELi4ELi4ELi4ELb0EEENS1_24CollectiveEpilogueBwdGQAISA_fSD_Li256ELb0ELb1EEENS1_25SingleTileBwdLPTSchedulerILb0ELi128ELb1EEEEEEEEEvNT_6ParamsE$_ZN4cute3eso3ESOILb0ELb0EJiiEEC2ERKiS4_) ;  /* 0xfffdd09000007944 */ /* 0x022fea0003c3ffff */
        /* <DEDUP_REMOVED lines=41> */
[----:B------:R-:W-:Y:S05]  /*29c00*/  CALL.REL.NOINC `($_ZN7cutlass13device_kernelIN5flash19enable_sm80_to_sm89INS1_16FlashAttnBwdSm80INS1_25CollectiveMainloopBwdSm80ILi2ELi2EN4cute5tupleIJNS5_1CILi128EEES8_NS7_ILi64EEEEEENS_10bfloat16_tEfNS_4arch4Sm80ELb1ELb0ELb1ELb0ELb1ELb0ELb0ELb0ELi2ELi4ELi4ELi4ELb0EEENS1_24CollectiveEpilogueBwdGQAISA_fSD_Li256ELb0ELb1EEENS1_25SingleTileBwdLPTSchedulerILb0ELi128ELb1EEEEEEEEEvNT_6ParamsE$_ZN4cute3eso3ESOILb0ELb0EJiiEEC2ERKiS4_) ;  /* 0xfffdcdf000007944 */ /* 0x000fea0003c3ffff */
        /* <DEDUP_REMOVED lines=19> */
[----:B-1----:R-:W-:Y:S05]  /*29d40*/  CALL.REL.NOINC `($_ZN7cutlass13device_kernelIN5flash19enable_sm80_to_sm89INS1_16FlashAttnBwdSm80INS1_25CollectiveMainloopBwdSm80ILi2ELi2EN4cute5tupleIJNS5_1CILi128EEES8_NS7_ILi64EEEEEENS_10bfloat16_tEfNS_4arch4Sm80ELb1ELb0ELb1ELb0ELb1ELb0ELb0ELb0ELi2ELi4ELi4ELi4ELb0EEENS1_24CollectiveEpilogueBwdGQAISA_fSD_Li256ELb0ELb1EEENS1_25SingleTileBwdLPTSchedulerILb0ELi128ELb1EEEEEEEEEvNT_6ParamsE$_ZN4cute3eso3ESOILb0ELb0EJiiEEC2ERKiS4_) ;  /* 0xfffdccb000007944 */ /* 0x002fea0003c3ffff */
        /* <DEDUP_REMOVED lines=13> */
[----:B-----5:R-:W-:Y:S05]  /*29e20*/  CALL.REL.NOINC `($_ZN7cutlass13device_kernelIN5flash19enable_sm80_to_sm89INS1_16FlashAttnBwdSm80INS1_25CollectiveMainloopBwdSm80ILi2ELi2EN4cute5tupleIJNS5_1CILi128EEES8_NS7_ILi64EEEEEENS_10bfloat16_tEfNS_4arch4Sm80ELb1ELb0ELb1ELb0ELb1ELb0ELb0ELb0ELi2ELi4ELi4ELi4ELb0EEENS1_24CollectiveEpilogueBwdGQAISA_fSD_Li256ELb0ELb1EEENS1_25SingleTileBwdLPTSchedulerILb0ELi128ELb1EEEEEEEEEvNT_6ParamsE$_ZN4cute3eso3ESOILb0ELb0EJiiEEC2ERKiS4_) ;  /* 0xfffdcbd000007944 */ /* 0x020fea0003c3ffff */
        /* <DEDUP_REMOVED lines=50> */
[----:B--2---:R-:W-:Y:S05]  /*2a150*/  CALL.REL.NOINC `($_ZN7cutlass13device_kernelIN5flash19enable_sm80_to_sm89INS1_16FlashAttnBwdSm80INS1_25CollectiveMainloopBwdSm80ILi2ELi2EN4cute5tupleIJNS5_1CILi128EEES8_NS7_ILi64EEEEEENS_10bfloat16_tEfNS_4arch4Sm80ELb1ELb0ELb1ELb0ELb1ELb0ELb0ELb0ELi2ELi4ELi4ELi4ELb0EEENS1_24CollectiveEpilogueBwdGQAISA_fSD_Li256ELb0ELb1EEENS1_25SingleTileBwdLPTSchedulerILb0ELi128ELb1EEEEEEEEEvNT_6ParamsE$_ZN4cute3eso3ESOILb1ELb0EJNS_6LayoutINS_5tupleIJNS3_IJNS_1CILi1EEENS4_ILi2EEEEEES6_NS4_ILi8EEEEEENS3_IJNS3_IJS5_S5_EEES6_NS4_ILi4EEEEEEEENS_10ViewEngineIPKN7cutlass5ArrayIfLi2ELb1EEEEEEEC2ERKSD_RKSK_) ;  /* 0xfffdf09000007944 */ /* 0x004fea0003c3ffff */
[----:B------:R2:W5:Y:S01]  /*2a160*/  LDL.64 R10, [R14] ;  /* 0x000000000e0a7983 */ /* 0x0005620000100a00 */
[----:B-1----:R-:W-:Y:S01]  /*2a170*/  IMAD.MOV.U32 R8, RZ, RZ, R4 ;  /* 0x000000ffff087224 */ /* 0x002fe200078e0004 */
[----:B------:R-:W-:-:S02]  /*2a180*/  MOV R5, R3 ;  /* 0x0000000300057202 */ /* 0x000fc40000000f00 */
[----:B------:R-:W-:Y:S02]  /*2a190*/  MOV R6, 0x2a1b0 ;  /* 0x0002a1b000067802 */ /* 0x000fe40000000f00 */
[----:B--2--5:R-:W-:Y:S05]  /*2a1a0*/  CALL.REL.NOINC `($_ZN7cutlass13device_kernelIN5flash19enable_sm80_to_sm89INS1_16FlashAttnBwdSm80INS1_25CollectiveMainloopBwdSm80ILi2ELi2EN4cute5tupleIJNS5_1CILi128EEES8_NS7_ILi64EEEEEENS_10bfloat16_tEfNS_4arch4Sm80ELb1ELb0ELb1ELb0ELb1ELb0ELb0ELb0ELi2ELi4ELi4ELi4ELb0EEENS1_24CollectiveEpilogueBwdGQAISA_fSD_Li256ELb0ELb1EEENS1_25SingleTileBwdLPTSchedulerILb0ELi128ELb1EEEEEEEEEvNT_6ParamsE$_ZN4cute3eso3ESOILb1ELb0EJNS_6LayoutINS_5tupleIJNS3_IJNS_1CILi1EEENS4_ILi2EEEEEES6_NS4_ILi8EEEEEENS3_IJNS3_IJS5_S5_EEES6_NS4_ILi4EEEEEEEENS_10ViewEngineIPN7cutlass5ArrayINSF_10bfloat16_tELi2ELb0EEEEEEEC2ERKSD_RKSK_) ;  /* 0xfffdf0a000007944 */ /* 0x024fea0003c3ffff */
        /* <DEDUP_REMOVED lines=133> */
[----:B---3--:R-:W-:Y:S05]  /*2aa00*/  CALL.REL.NOINC `($_ZN7cutlass13device_kernelIN5flash19enable_sm80_to_sm89INS1_16FlashAttnBwdSm80INS1_25CollectiveMainloopBwdSm80ILi2ELi2EN4cute5tupleIJNS5_1CILi128EEES8_NS7_ILi64EEEEEENS_10bfloat16_tEfNS_4arch4Sm80ELb1ELb0ELb1ELb0ELb1ELb0ELb0ELb0ELi2ELi4ELi4ELi4ELb0EEENS1_24CollectiveEpilogueBwdGQAISA_fSD_Li256ELb0ELb1EEENS1_25SingleTileBwdLPTSchedulerILb0ELi128ELb1EEEEEEEEEvNT_6ParamsE$_ZN4cute3eso3ESOILb1ELb0EJNS_6LayoutINS_5tupleIJNS3_IJNS_1CILi1EEENS3_IJNS4_ILi4EEENS4_ILi2EEEEEEEEES7_S6_EEENS3_IJNS3_IJNS4_ILi0EEENS3_IJS5_NS4_ILi8EEEEEEEEES6_NS4_ILi16EEEEEEEENS_10ViewEngineIPN7cutlass10bfloat16_tEEEEEC2ERKSH_RKSM_) ;  /* 0xfffde74000007944 */ /* 0x008fea0003c3ffff */
[----:B------:R2:W5:Y:S04]  /*2aa10*/  LDL.64 R60, [R24+0xb8] ;  /* 0x0000b800183c7983 */ /* 0x0005680000100a00 */
[----:B-1----:R2:W5:Y:S01]  /*2aa20*/  LDL.64 R2, [R14] ;  /* 0x000000000e027983 */ /* 0x0025620000100a00 */
[----:B------:R-:W-:-:S03]  /*2aa30*/  MOV R6, 0x2aa50 ;  /* 0x0002aa5000067802 */ /* 0x000fc60000000f00 */
[----:B--2--5:R-:W-:Y:S05]  /*2aa40*/  CALL.REL.NOINC `($_ZN7cutlass13device_kernelIN5flash19enable_sm80_to_sm89INS1_16FlashAttnBwdSm80INS1_25CollectiveMainloopBwdSm80ILi2ELi2EN4cute5tupleIJNS5_1CILi128EEES8_NS7_ILi64EEEEEENS_10bfloat16_tEfNS_4arch4Sm80ELb1ELb0ELb1ELb0ELb1ELb0ELb0ELb0ELi2ELi4ELi4ELi4ELb0EEENS1_24CollectiveEpilogueBwdGQAISA_fSD_Li256ELb0ELb1EEENS1_25SingleTileBwdLPTSchedulerILb0ELi128ELb1EEEEEEEEEvNT_6ParamsE$_ZN4cute3eso3ESOILb1ELb0EJNS_6LayoutINS_5tupleIJNS3_IJNS_1CILi1EEENS3_IJNS4_ILi2EEES6_EEEEEES6_NS4_ILi4EEEEEENS3_IJNS3_IJNS4_ILi0EEENS3_IJS5_S9_EEEEEES6_NS4_ILi8EEEEEEEENS_10ViewEngineIPjEEEEC2ERKSG_RKSJ_) ;  /* 0xfffde6b000007944 */ /* 0x024fea0003c3ffff */
[----:B------:R-:W-:Y:S01]  /*2aa50*/  ULDC.64 UR4, c[0x0][0x118] ;  /* 0x0000460000047ab9 */ /* 0x000fe20000000a00 */
[----:B------:R2:W5:Y:S04]  /*2aa60*/  LDL.64 R52, [R14] ;  /* 0x000000000e347983 */ /* 0x0005680000100a00 */
[----:B-1----:R-:W3:Y:S04]  /*2aa70*/  LD.E R4, [R60.64] ;  /* 0x000000043c047980 */ /* 0x002ee8000c101900 */
[----:B------:R-:W4:Y:S01]  /*2aa80*/  LD.E R2, [R60.64+0x4] ;  /* 0x000004043c027980 */ /* 0x000f22000c101900 */
[----:B------:R-:W-:-:S03]  /*2aa90*/  MOV R8, 0x2aad0 ;  /* 0x0002aad000087802 */ /* 0x000fc60000000f00 */
[----:B---3--:R2:W-:Y:S04]  /*2aaa0*/  STL [R1+0x794], R4 ;  /* 0x0007940401007387 */ /* 0x0085e80000100800 */
[----:B----4-:R2:W-:Y:S02]  /*2aab0*/  STL [R1+0x798], R2 ;  /* 0x0007980201007387 */ /* 0x0105e40000100800 */
[----:B--2--5:R-:W-:Y:S05]  /*2aac0*/  CALL.REL.NOINC `($_ZN7cutlass13device_kernelIN5flash19enable_sm80_to_sm89INS1_16FlashAttnBwdSm80INS1_25CollectiveMainloopBwdSm80ILi2ELi2EN4cute5tupleIJNS5_1CILi128EEES8_NS7_ILi64EEEEEENS_10bfloat16_tEfNS_4arch4Sm80ELb1ELb0ELb1ELb0ELb1ELb0ELb0ELb0ELi2ELi4ELi4ELi4ELb0EEENS1_24CollectiveEpilogueBwdGQAISA_fSD_Li256ELb0ELb1EEENS1_25SingleTileBwdLPTSchedulerILb0ELi128ELb1EEEEEEEEEvNT_6ParamsE$_ZZN4cute6upcastILi2ENS_5tupleIJNS1_IJNS_1CILi1EEENS1_IJNS2_ILi2EEES4_S4_EEEEEES4_NS1_IJS4_S4_EEEEEENS1_IJNS1_IJNS2_ILi0EEENS1_IJS3_NS2_ILi512EEEiEEEEEENS2_ILi4096EEENS1_IJiNS2_ILi8192EEEEEEEEEEEDaRKT0_RKT1_ENKUlRKT_RKT0_E_clIS6_SC_EEDaSP_SS_) ;  /* 0xfffe400000007944 */ /* 0x024fea0003c3ffff */
[----:B------:R2:W5:Y:S01]  /*2aad0*/  LDL R3, [R1+0x798] ;  /* 0x0007980001037983 */ /* 0x0005620000100800 */
[----:B------:R-:W-:-:S03]  /*2aae0*/  MOV R10, 0x2ab00 ;  /* 0x0002ab00000a7802 */ /* 0x000fc60000000f00 */
[----:B-12--5:R-:W-:Y:S05]  /*2aaf0*/  CALL.REL.NOINC `($_ZN7cutlass13device_kernelIN5flash19enable_sm80_to_sm89INS1_16FlashAttnBwdSm80INS1_25CollectiveMainloopBwdSm80ILi2ELi2EN4cute5tupleIJNS5_1CILi128EEES8_NS7_ILi64EEEEEENS_10bfloat16_tEfNS_4arch4Sm80ELb1ELb0ELb1ELb0ELb1ELb0ELb0ELb0ELi2ELi4ELi4ELi4ELb0EEENS1_24CollectiveEpilogueBwdGQAISA_fSD_Li256ELb0ELb1EEENS1_25SingleTileBwdLPTSchedulerILb0ELi128ELb1EEEEEEEEEvNT_6ParamsE$_ZZN4cute6upcastILi2ENS_5tupleIJNS1_IJNS_1CILi1EEENS1_IJNS2_ILi2EEES4_S4_EEEEEES4_NS1_IJS4_S4_EEEEEENS1_IJNS1_IJNS2_ILi0EEENS1_IJS3_NS2_ILi512EEEiEEEEEENS2_ILi4096EEENS1_IJiNS2_ILi8192EEEEEEEEEEEDaRKT0_RKT1_ENKUlRKT_RKT0_E_clIS7_SF_EEDaSP_SS_) ;  /* 0xfffe40c000007944 */ /* 0x026fea0003c3ffff */
[----:B-----5:R2:W-:Y:S01]  /*2ab00*/  STL [R1+0x750], R2 ;  /* 0x0007500201007387 */ /* 0x0205e20000100800 */
[----:B------:R-:W-:-:S03]  /*2ab10*/  MOV R4, 0x2ab30 ;  /* 0x0002ab3000047802 */ /* 0x000fc60000000f00 */
[----:B-12---:R-:W-:Y:S05]  /*2ab20*/  CALL.REL.NOINC `($_ZN7cutlass13device_kernelIN5flash19enable_sm80_to_sm89INS1_16FlashAttnBwdSm80INS1_25CollectiveMainloopBwdSm80ILi2ELi2EN4cute5tupleIJNS5_1CILi128EEES8_NS7_ILi64EEEEEENS_10bfloat16_tEfNS_4arch4Sm80ELb1ELb0ELb1ELb0ELb1ELb0ELb0ELb0ELi2ELi4ELi4ELi4ELb0EEENS1_24CollectiveEpilogueBwdGQAISA_fSD_Li256ELb0ELb1EEENS1_25SingleTileBwdLPTSchedulerILb0ELi128ELb1EEEEEEEEEvNT_6ParamsE$_ZN4cute3eso3ESOILb0ELb0EJNS_5tupleIJNS_1CILi0EEENS2_IJNS3_ILi1EEENS3_ILi256EEEiEEEEEENS3_ILi2048EEENS2_IJiNS3_ILi4096EEEEEEEEC2ERKS8_RKS9_RKSB_) ;  /* 0xfffdb0b000007944 */ /* 0x006fea0003c3ffff */
[----:B------:R2:W5:Y:S04]  /*2ab30*/  LDL R5, [R14] ;  /* 0x000000000e057983 */ /* 0x0005680000100800 */
[----:B-1----:R2:W5:Y:S01]  /*2ab40*/  LDL R3, [R14+0x4] ;  /* 0x000004000e037983 */ /* 0x0025620000100800 */
[----:B------:R-:W-:-:S03]  /*2ab50*/  MOV R4, 0x2ab70 ;  /* 0x0002ab7000047802 */ /* 0x000fc60000000f00 */
[----:B--2--5:R-:W-:Y:S05]  /*2ab60*/  CALL.REL.NOINC `($_ZN7cutlass13device_kernelIN5flash19enable_sm80_to_sm89INS1_16FlashAttnBwdSm80INS1_25CollectiveMainloopBwdSm80ILi2ELi2EN4cute5tupleIJNS5_1CILi128EEES8_NS7_ILi64EEEEEENS_10bfloat16_tEfNS_4arch4Sm80ELb1ELb0ELb1ELb0ELb1ELb0ELb0ELb0ELi2ELi4ELi4ELi4ELb0EEENS1_24CollectiveEpilogueBwdGQAISA_fSD_Li256ELb0ELb1EEENS1_25SingleTileBwdLPTSchedulerILb0ELi128ELb1EEEEEEEEEvNT_6ParamsE$_ZN4cute5tupleIJNS0_IJNS0_IJNS_1CILi1EEENS0_IJS2_NS1_ILi2EEES3_EEEEEES3_NS0_IJS3_S3_EEEEEENS0_IJNS0_IJNS1_ILi0EEENS0_IJS2_NS1_ILi256EEEiEEEEEENS1_ILi2048EEENS0_IJiNS1_ILi4096EEEEEEEEEEEC2ERKS7_RKSF_) ;  /* 0xfffdfb1000007944 */ /* 0x024fea0003c3ffff */
[----:B------:R1:W5:Y:S04]  /*2ab70*/  LDL R5, [R14] ;  /* 0x000000000e057983 */ /* 0x0003680000100800 */
[----:B------:R1:W5:Y:S01]  /*2ab80*/  LDL R4, [R14+0x4] ;  /* 0x000004000e047983 */ /* 0x0003620000100800 */
[----:B------:R-:W-:-:S03]  /*2ab90*/  MOV R6, 0x2abb0 ;  /* 0x0002abb000067802 */ /* 0x000fc60000000f00 */
[----:B-1---5:R-:W-:Y:S05]  /*2aba0*/  CALL.REL.NOINC `($_ZN7cutlass13device_kernelIN5flash19enable_sm80_to_sm89INS1_16FlashAttnBwdSm80INS1_25CollectiveMainloopBwdSm80ILi2ELi2EN4cute5tupleIJNS5_1CILi128EEES8_NS7_ILi64EEEEEENS_10bfloat16_tEfNS_4arch4Sm80ELb1ELb0ELb1ELb0ELb1ELb0ELb0ELb0ELi2ELi4ELi4ELi4ELb0EEENS1_24CollectiveEpilogueBwdGQAISA_fSD_Li256ELb0ELb1EEENS1_25SingleTileBwdLPTSchedulerILb0ELi128ELb1EEEEEEEEEvNT_6ParamsE$_ZZN4cute7flattenINS_5tupleIJNS1_IJNS_1CILi0EEENS1_IJNS2_ILi1EEENS2_ILi512EEEiEEEEEENS2_ILi4096EEENS1_IJiNS2_ILi8192EEEEEEEEEEEDaRKT_ENKUlRKT_E_clIS7_EEDaSH_) ;  /* 0xfffe435000007944 */ /* 0x022fea0003c3ffff */
[----:B------:R2:W5:Y:S01]  /*2abb0*/  LDL R3, [R1+0x798] ;  /* 0x0007980001037983 */ /* 0x0005620000100800 */
[----:B------:R-:W-:-:S03]  /*2abc0*/  MOV R2, 0x2abe0 ;  /* 0x0002abe000027802 */ /* 0x000fc60000000f00 */
[----:B-12--5:R-:W-:Y:S05]  /*2abd0*/  CALL.REL.NOINC `($_ZN7cutlass13device_kernelIN5flash19enable_sm80_to_sm89INS1_16FlashAttnBwdSm80INS1_25CollectiveMainloopBwdSm80ILi2ELi2EN4cute5tupleIJNS5_1CILi128EEES8_NS7_ILi64EEEEEENS_10bfloat16_tEfNS_4arch4Sm80ELb1ELb0ELb1ELb0ELb1ELb0ELb0ELb0ELi2ELi4ELi4ELi4ELb0EEENS1_24CollectiveEpilogueBwdGQAISA_fSD_Li256ELb0ELb1EEENS1_25SingleTileBwdLPTSchedulerILb0ELi128ELb1EEEEEEEEEvNT_6ParamsE$_ZZN4cute7flattenINS_5tupleIJNS1_IJNS_1CILi0EEENS1_IJNS2_ILi1EEENS2_ILi512EEEiEEEEEENS2_ILi4096EEENS1_IJiNS2_ILi8192EEEEEEEEEEEDaRKT_ENKUlRKT_E_clISA_EEDaSH_) ;  /* 0xfffe43c000007944 */ /* 0x026fea0003c3ffff */
[----:B------:R1:W-:Y:S01]  /*2abe0*/  STL [R14], R3 ;  /* 0x000000030e007387 */ /* 0x0003e20000100800 */
[----:B------:R-:W-:-:S03]  /*2abf0*/  MOV R6, 0x2ac10 ;  /* 0x0002ac1000067802 */ /* 0x000fc60000000f00 */
[----:B-1----:R-:W-:Y:S05]  /*2ac00*/  CALL.REL.NOINC `($_ZN7cutlass13device_kernelIN5flash19enable_sm80_to_sm89INS1_16FlashAttnBwdSm80INS1_25CollectiveMainloopBwdSm80ILi2ELi2EN4cute5tupleIJNS5_1CILi128EEES8_NS7_ILi64EEEEEENS_10bfloat16_tEfNS_4arch4Sm80ELb1ELb0ELb1ELb0ELb1ELb0ELb0ELb0ELi2ELi4ELi4ELi4ELb0EEENS1_24CollectiveEpilogueBwdGQAISA_fSD_Li256ELb0ELb1EEENS1_25SingleTileBwdLPTSchedulerILb0ELi128ELb1EEEEEEEEEvNT_6ParamsE$_ZZN4cute12filter_tupleINS_5tupleIJNS1_IJNS_1CILi0EEENS1_IJNS2_ILi1EEENS2_ILi512EEEiEEEEEENS2_ILi4096EEENS1_IJiNS2_ILi8192EEEEEEEEEZNS_7flattenISB_EEDaRKT_EUlRKT_E_EEDaSF_OT0_ENKUlDpSI_E_clIJNS1_IJS3_S4_S5_iEEENS1_IJS8_EEESA_EEEDaSM_) ;  /* 0xfffe068000007944 */ /* 0x002fea0003c3ffff */
[----:B------:R-:W-:Y:S02]  /*2ac10*/  ULDC.64 UR4, c[0x0][0x118] ;  /* 0x0000460000047ab9 */ /* 0x000fe40000000a00 */
[----:B------:R1:W5:Y:S01]  /*2ac20*/  LD.E.64 R2, [R60.64+0x8] ;  /* 0x000008043c027980 */ /* 0x000362000c101b00 */
[----:B------:R-:W-:-:S02]  /*2ac30*/  MOV R9, R58 ;  /* 0x0000003a00097202 */ /* 0x000fc40000000f00 */
[----:B------:R-:W-:Y:S02]  /*2ac40*/  MOV R8, 0x2ac60 ;  /* 0x0002ac6000087802 */ /* 0x000fe40000000f00 */
[----:B-1---5:R-:W-:Y:S05]  /*2ac50*/  CALL.REL.NOINC `($_ZN7cutlass13device_kernelIN5flash19enable_sm80_to_sm89INS1_16FlashAttnBwdSm80INS1_25CollectiveMainloopBwdSm80ILi2ELi2EN4cute5tupleIJNS5_1CILi128EEES8_NS7_ILi64EEEEEENS_10bfloat16_tEfNS_4arch4Sm80ELb1ELb0ELb1ELb0ELb1ELb0ELb0ELb0ELi2ELi4ELi4ELi4ELb0EEENS1_24CollectiveEpilogueBwdGQAISA_fSD_Li256ELb0ELb1EEENS1_25SingleTileBwdLPTSchedulerILb0ELi128ELb1EEEEEEEEEvNT_6ParamsE$_ZN4cute8smem_ptrIPN7cutlass10bfloat16_tEECI1NS_12iter_adaptorIS3_S4_EEES3_) ;  /* 0xfffe03e000007944 */ /* 0x022fea0003c3ffff */
[----:B-1----:R1:W5:Y:S01]  /*2ac60*/  LDL.64 R2, [R14] ;  /* 0x000000000e027983 */ /* 0x0023620000100a00 */
[----:B------:R-:W-:-:S03]  /*2ac70*/  MOV R8, 0x2ac90 ;  /* 0x0002ac9000087802 */ /* 0x000fc60000000f00 */
[----:B-1---5:R-:W-:Y:S05]  /*2ac80*/  CALL.REL.NOINC `($_ZN7cutlass13device_kernelIN5flash19enable_sm80_to_sm89INS1_16FlashAttnBwdSm80INS1_25CollectiveMainloopBwdSm80ILi2ELi2EN4cute5tupleIJNS5_1CILi128EEES8_NS7_ILi64EEEEEENS_10bfloat16_tEfNS_4arch4Sm80ELb1ELb0ELb1ELb0ELb1ELb0ELb0ELb0ELi2ELi4ELi4ELi4ELb0EEENS1_24CollectiveEpilogueBwdGQAISA_fSD_Li256ELb0ELb1EEENS1_25SingleTileBwdLPTSchedulerILb0ELi128ELb1EEEEEEEEEvNT_6ParamsE$_ZN4cute8smem_ptrIPjECI1NS_12iter_adaptorIS1_S2_EEES1_) ;  /* 0xfffe047000007944 */ /* 0x022fea0003c3ffff */
[----:B------:R-:W2:Y:S01]  /*2ac90*/  LDL.64 R8, [R14] ;  /* 0x000000000e087983 */ /* 0x000ea20000100a00 */
[----:B-1----:R-:W-:Y:S01]  /*2aca0*/  MOV R3, R4 ;  /* 0x0000000400037202 */ /* 0x002fe20000000f00 */
[----:B------:R-:W-:Y:S01]  /*2acb0*/  IMAD.MOV.U32 R2, RZ, RZ, R5 ;  /* 0x000000ffff027224 */ /* 0x000fe200078e0005 */
[----:B------:R-:W-:Y:S01]  /*2acc0*/  MOV R4, 0x2acf0 ;  /* 0x0002acf000047802 */ /* 0x000fe20000000f00 */
[----:B--2---:R1:W-:Y:S04]  /*2acd0*/  STL.64 [R1+0x750], R8 ;  /* 0x0007500801007387 */ /* 0x0043e80000100a00 */
[----:B-1----:R-:W-:Y:S05]  /*2ace0*/  CALL.REL.NOINC `($_ZN7cutlass13device_kernelIN5flash19enable_sm80_to_sm89INS1_16FlashAttnBwdSm80INS1_25CollectiveMainloopBwdSm80ILi2ELi2EN4cute5tupleIJNS5_1CILi128EEES8_NS7_ILi64EEEEEENS_10bfloat16_tEfNS_4arch4Sm80ELb1ELb0ELb1ELb0ELb1ELb0ELb0ELb0ELi2ELi4ELi4ELi4ELb0EEENS1_24CollectiveEpilogueBwdGQAISA_fSD_Li256ELb0ELb1EEENS1_25SingleTileBwdLPTSchedulerILb0ELi128ELb1EEEEEEEEEvNT_6ParamsE$_ZN4cute3eso3ESOILb0ELb0EJNS_6LayoutINS_5tupleIJNS3_IJNS_1CILi1EEENS3_IJS5_NS4_ILi2EEES6_EEEEEES6_NS3_IJS6_S6_EEEEEENS3_IJNS3_IJNS4_ILi0EEENS3_IJS5_NS4_ILi256EEEiEEEEEENS4_ILi2048EEENS3_IJiNS4_ILi4096EEEEEEEEEEENS_10ViewEngineINS_8smem_ptrIPjEEEEEEC2ERKSJ_RKSO_) ;  /* 0xfffdb2b000007944 */ /* 0x002fea0003c3ffff */
        /* <DEDUP_REMOVED lines=224> */
[----:B---3--:R-:W-:Y:S05]  /*2baf0*/  CALL.REL.NOINC `($_ZN7cutlass13device_kernelIN5flash19enable_sm80_to_sm89INS1_16FlashAttnBwdSm80INS1_25CollectiveMainloopBwdSm80ILi2ELi2EN4cute5tupleIJNS5_1CILi128EEES8_NS7_ILi64EEEEEENS_10bfloat16_tEfNS_4arch4Sm80ELb1ELb0ELb1ELb0ELb1ELb0ELb0ELb0ELi2ELi4ELi4ELi4ELb0EEENS1_24CollectiveEpilogueBwdGQAISA_fSD_Li256ELb0ELb1EEENS1_25SingleTileBwdLPTSchedulerILb0ELi128ELb1EEEEEEEEEvNT_6ParamsE$_ZN4cute3eso3ESOILb1ELb0EJNS_6LayoutINS_5tupleIJNS3_IJNS_1CILi1EEENS3_IJNS4_ILi4EEENS4_ILi2EEEEEEEEES7_S6_EEENS3_IJNS3_IJNS4_ILi0EEENS3_IJS5_NS4_ILi8EEEEEEEEES6_NS4_ILi16EEEEEEEENS_10ViewEngineIPN7cutlass10bfloat16_tEEEEEC2ERKSH_RKSM_) ;  /* 0xfffdd65000007944 */ /* 0x008fea0003c3ffff */
[----:B-1----:R1:W5:Y:S04]  /*2bb00*/  LDL.64 R52, [R24+0xc0] ;  /* 0x0000c00018347983 */ /* 0x0023680000100a00 */
[----:B------:R1:W5:Y:S01]  /*2bb10*/  LDL.64 R2, [R14] ;  /* 0x000000000e027983 */ /* 0x0003620000100a00 */
[----:B------:R-:W-:-:S03]  /*2bb20*/  MOV R6, 0x2bb40 ;  /* 0x0002bb4000067802 */ /* 0x000fc60000000f00 */
[----:B-1---5:R-:W-:Y:S05]  /*2bb30*/  CALL.REL.NOINC `($_ZN7cutlass13device_kernelIN5flash19enable_sm80_to_sm89INS1_16FlashAttnBwdSm80INS1_25CollectiveMainloopBwdSm80ILi2ELi2EN4cute5tupleIJNS5_1CILi128EEES8_NS7_ILi64EEEEEENS_10bfloat16_tEfNS_4arch4Sm80ELb1ELb0ELb1ELb0ELb1ELb0ELb0ELb0ELi2ELi4ELi4ELi4ELb0EEENS1_24CollectiveEpilogueBwdGQAISA_fSD_Li256ELb0ELb1EEENS1_25SingleTileBwdLPTSchedulerILb0ELi128ELb1EEEEEEEEEvNT_6ParamsE$_ZN4cute3eso3ESOILb1ELb0EJNS_6LayoutINS_5tupleIJNS3_IJNS_1CILi1EEENS3_IJNS4_ILi2EEES6_EEEEEES6_NS4_ILi4EEEEEENS3_IJNS3_IJNS4_ILi0EEENS3_IJS5_S9_EEEEEES6_NS4_ILi8EEEEEEEENS_10ViewEngineIPjEEEEC2ERKSG_RKSJ_) ;  /* 0xfffdd5c000007944 */ /* 0x022fea0003c3ffff */
        /* <DEDUP_REMOVED lines=118> */
[----:B----45:R-:W-:Y:S05]  /*2c2a0*/  CALL.REL.NOINC `($_ZN7cutlass13device_kernelIN5flash19enable_sm80_to_sm89INS1_16FlashAttnBwdSm80INS1_25CollectiveMainloopBwdSm80ILi2ELi2EN4cute5tupleIJNS5_1CILi128EEES8_NS7_ILi64EEEEEENS_10bfloat16_tEfNS_4arch4Sm80ELb1ELb0ELb1ELb0ELb1ELb0ELb0ELb0ELi2ELi4ELi4ELi4ELb0EEENS1_24CollectiveEpilogueBwdGQAISA_fSD_Li256ELb0ELb1EEENS1_25SingleTileBwdLPTSchedulerILb0ELi128ELb1EEEEEEEEEvNT_6ParamsE$_ZN4cute8smem_ptrIPN7cutlass10bfloat16_tEECI1NS_12iter_adaptorIS3_S4_EEES3_) ;  /* 0xfffded9000007944 */ /* 0x030fea0003c3ffff */
[----:B-1----:R1:W5:Y:S01]  /*2c2b0*/  LDL.64 R2, [R1+0x758] ;  /* 0x0007580001027983 */ /* 0x0023620000100a00 */
[----:B------:R-:W-:-:S03]  /*2c2c0*/  MOV R6, 0x2c2e0 ;  /* 0x0002c2e000067802 */ /* 0x000fc60000000f00 */
[----:B-1---5:R-:W-:Y:S05]  /*2c2d0*/  CALL.REL.NOINC `($_ZN7cutlass13device_kernelIN5flash19enable_sm80_to_sm89INS1_16FlashAttnBwdSm80INS1_25CollectiveMainloopBwdSm80ILi2ELi2EN4cute5tupleIJNS5_1CILi128EEES8_NS7_ILi64EEEEEENS_10bfloat16_tEfNS_4arch4Sm80ELb1ELb0ELb1ELb0ELb1ELb0ELb0ELb0ELi2ELi4ELi4ELi4ELb0EEENS1_24CollectiveEpilogueBwdGQAISA_fSD_Li256ELb0ELb1EEENS1_25SingleTileBwdLPTSchedulerILb0ELi128ELb1EEEEEEEEEvNT_6ParamsE$_ZN4cute3eso3ESOILb1ELb0EJNS_14ComposedLayoutINS_7SwizzleILi3ELi3ELi3EEENS_1CILj0EEENS_6LayoutINS_5tupleIJNS5_ILi64EEENS5_ILi128EEEEEENS8_IJNS5_ILi1EEES9_EEEEEEENS_10ViewEngineINS_8smem_ptrIPN7cutlass10bfloat16_tEEEEEEEC2ERKSF_RKSM_) ;  /* 0xfffdb39000007944 */ /* 0x022fea0003c3ffff */
[----:B-1----:R1:W5:Y:S01]  /*2c2e0*/  LDL.64 R2, [R1+0x758] ;  /* 0x0007580001027983 */ /* 0x0023620000100a00 */
[----:B------:R-:W-:-:S03]  /*2c2f0*/  MOV R6, 0x2c310 ;  /* 0x0002c31000067802 */ /* 0x000fc60000000f00 */
[----:B-1---5:R-:W-:Y:S05]  /*2c300*/  CALL.REL.NOINC `($_ZN7cutlass13device_kernelIN5flash19enable_sm80_to_sm89INS1_16FlashAttnBwdSm80INS1_25CollectiveMainloopBwdSm80ILi2ELi2EN4cute5tupleIJNS5_1CILi128EEES8_NS7_ILi64EEEEEENS_10bfloat16_tEfNS_4arch4Sm80ELb1ELb0ELb1ELb0ELb1ELb0ELb0ELb0ELi2ELi4ELi4ELi4ELb0EEENS1_24CollectiveEpilogueBwdGQAISA_fSD_Li256ELb0ELb1EEENS1_25SingleTileBwdLPTSchedulerILb0ELi128ELb1EEEEEEEEEvNT_6ParamsE$_ZN4cute3eso3ESOILb1ELb0EJNS_14ComposedLayoutINS_7SwizzleILi3ELi3ELi3EEENS_1CILj0EEENS_6LayoutINS_5tupleIJNS8_IJNS8_IJNS5_ILi4EEENS5_ILi8EEEEEENS8_IJNS5_ILi2EEENS5_ILi1EEEEEEEEENS8_IJNS8_IJSC_SC_EEESB_EEEEEENS8_IJNS8_IJNS8_IJNS5_ILi128EEESD_EEENS8_IJSA_NS5_ILi0EEEEEEEEENS8_IJNS8_IJNS5_ILi64EEENS5_ILi512EEEEEENS8_IJNS5_ILi16EEENS5_ILi1024EEEEEEEEEEEEEEEENS_10ViewEngineINS_8smem_ptrIPN7cutlass10bfloat16_tEEEEEEEC2ERKSX_RKS14_) ;  /* 0xfffdb40000007944 */ /* 0x022fea0003c3ffff */
        /* <DEDUP_REMOVED lines=23> */
[----:B------:R2:W-:Y:S01]  /*2c480*/  STL [R14], R2 ;  /* 0x000000020e007387 */ /* 0x0005e20000100800 */
[----:B------:R-:W-:Y:S02]  /*2c490*/  MOV R4, R58 ;  /* 0x0000003a00047202 */ /* 0x000fe40000000f00 */
[----:B------:R-:W-:Y:S01]  /*2c4a0*/  MOV R8, 0x2c4d0 ;  /* 0x0002c4d000087802 */ /* 0x000fe20000000f00 */
[----:B------:R2:W-:Y:S04]  /*2c4b0*/  STL [R14+0x4], R3 ;  /* 0x000004030e007387 */ /* 0x0005e80000100800 */
[----:B-12---:R-:W-:Y:S05]  /*2c4c0*/  CALL.REL.NOINC `($_ZN7cutlass13device_kernelIN5flash19enable_sm80_to_sm89INS1_16FlashAttnBwdSm80INS1_25CollectiveMainloopBwdSm80ILi2ELi2EN4cute5tupleIJNS5_1CILi128EEES8_NS7_ILi64EEEEEENS_10bfloat16_tEfNS_4arch4Sm80ELb1ELb0ELb1ELb0ELb1ELb0ELb0ELb0ELi2ELi4ELi4ELi4ELb0EEENS1_24CollectiveEpilogueBwdGQAISA_fSD_Li256ELb0ELb1EEENS1_25SingleTileBwdLPTSchedulerILb0ELi128ELb1EEEEEEEEEvNT_6ParamsE$_ZZN4cute12filter_tupleINS_5tupleIJNS1_IJiNS1_IJiNS_1CILi0EEEEEEEEENS1_IJNS_10UnderscoreENS1_IJS6_S6_EEEEEEEEES9_ZNS_4diceIS9_S9_EEDaRKT_RKT0_EUlRKT_RKT0_E_EEDaSD_SG_OT1_ENKUlDpSJ_E_clIJNS1_IJiiS3_EEENS1_IJEEEEEEDaSQ_) ;  /* 0xfffdee3000007944 */ /* 0x006fea0003c3ffff */
[----:B------:R-:W-:Y:S02]  /*2c4d0*/  MOV R72, 0x2c4f0 ;  /* 0x0002c4f000487802 */ /* 0x000fe40000000f00 */
[----:B-12--5:R-:W-:Y:S05]  /*2c4e0*/  CALL.REL.NOINC `($_ZN7cutlass13device_kernelIN5flash19enable_sm80_to_sm89INS1_16FlashAttnBwdSm80INS1_25CollectiveMainloopBwdSm80ILi2ELi2EN4cute5tupleIJNS5_1CILi128EEES8_NS7_ILi64EEEEEENS_10bfloat16_tEfNS_4arch4Sm80ELb1ELb0ELb1ELb0ELb1ELb0ELb0ELb0ELi2ELi4ELi4ELi4ELb0EEENS1_24CollectiveEpilogueBwdGQAISA_fSD_Li256ELb0ELb1EEENS1_25SingleTileBwdLPTSchedulerILb0ELi128ELb1EEEEEEEEEvNT_6ParamsE$_ZZN4cute7idx2crdINS_5tupleIJiiNS_1CILi0EEEEEENS1_IJNS1_IJNS2_ILi4EEENS2_ILi8EEEEEENS2_ILi2EEENS2_ILi1EEEEEEEEDaRKT_RKT0_ENKUlRKT_RKT0_E_clIiS7_EEDaSJ_SM_) ;  /* 0xfffe2b6000007944 */ /* 0x026fea0003c3ffff */
[----:B------:R-:W-:Y:S02]  /*2c4f0*/  MOV R2, 0x2c510 ;  /* 0x0002c51000027802 */ /* 0x000fe40000000f00 */
[----:B-1----:R-:W-:Y:S05]  /*2c500*/  CALL.REL.NOINC `($_ZN7cutlass13device_kernelIN5flash19enable_sm80_to_sm89INS1_16FlashAttnBwdSm80INS1_25CollectiveMainloopBwdSm80ILi2ELi2EN4cute5tupleIJNS5_1CILi128EEES8_NS7_ILi64EEEEEENS_10bfloat16_tEfNS_4arch4Sm80ELb1ELb0ELb1ELb0ELb1ELb0ELb0ELb0ELi2ELi4ELi4ELi4ELb0EEENS1_24CollectiveEpilogueBwdGQAISA_fSD_Li256ELb0ELb1EEENS1_25SingleTileBwdLPTSchedulerILb0ELi128ELb1EEEEEEEEEvNT_6ParamsE$_ZZN4cute7idx2crdINS_5tupleIJiiNS_1CILi0EEEEEENS1_IJNS1_IJNS2_ILi4EEENS2_ILi8EEEEEENS2_ILi2EEENS2_ILi1EEEEEEEEDaRKT_RKT0_ENKUlRKT_RKT0_E_clIiS8_EEDaSJ_SM_) ;  /* 0xfffe2f6000007944 */ /* 0x002fea0003c3ffff */
[----:B------:R1:W-:Y:S01]  /*2c510*/  STL [R14], R6 ;  /* 0x000000060e007387 */ /* 0x0003e20000100800 */
[----:B------:R-:W-:Y:S02]  /*2c520*/  MOV R2, R58 ;  /* 0x0000003a00027202 */ /* 0x000fe40000000f00 */
[----:B------:R-:W-:-:S02]  /*2c530*/  MOV R72, 0x2c550 ;  /* 0x0002c55000487802 */ /* 0x000fc40000000f00 */
[----:B-1----:R-:W-:Y:S05]  /*2c540*/  CALL.REL.NOINC `($_ZN7cutlass13device_kernelIN5flash19enable_sm80_to_sm89INS1_16FlashAttnBwdSm80INS1_25CollectiveMainloopBwdSm80ILi2ELi2EN4cute5tupleIJNS5_1CILi128EEES8_NS7_ILi64EEEEEENS_10bfloat16_tEfNS_4arch4Sm80ELb1ELb0ELb1ELb0ELb1ELb0ELb0ELb0ELi2ELi4ELi4ELi4ELb0EEENS1_24CollectiveEpilogueBwdGQAISA_fSD_Li256ELb0ELb1EEENS1_25SingleTileBwdLPTSchedulerILb0ELi128ELb1EEEEEEEEEvNT_6ParamsE$_ZZN4cute9transformINS_5tupleIJiiNS_1CILi0EEEEEENS1_IJNS1_IJNS2_ILi4EEENS2_ILi8EEEEEENS2_ILi2EEENS2_ILi1EEEEEEZNS_7idx2crdIS4_SA_EEDaRKT_RKT0_EUlRKT_RKT0_E_EEDaSE_SH_OT1_ENKUlDpSK_E_clIJNS1_IJiiEEEiS3_EEEDaSR_) ;  /* 0xfffe364000007944 */ /* 0x002fea0003c3ffff */
[----:B------:R-:W-:Y:S02]  /*2c550*/  MOV R6, 0x2c570 ;  /* 0x0002c57000067802 */ /* 0x000fe40000000f00 */
[----:B--2--5:R-:W-:Y:S05]  /*2c560*/  CALL.REL.NOINC `($_ZN7cutlass13device_kernelIN5flash19enable_sm80_to_sm89INS1_16FlashAttnBwdSm80INS1_25CollectiveMainloopBwdSm80ILi2ELi2EN4cute5tupleIJNS5_1CILi128EEES8_NS7_ILi64EEEEEENS_10bfloat16_tEfNS_4arch4Sm80ELb1ELb0ELb1ELb0ELb1ELb0ELb0ELb0ELi2ELi4ELi4ELi4ELb0EEENS1_24CollectiveEpilogueBwdGQAISA_fSD_Li256ELb0ELb1EEENS1_25SingleTileBwdLPTSchedulerILb0ELi128ELb1EEEEEEEEEvNT_6ParamsE$_ZZN4cute13to_mixed_bitsINS_5tupleIJNS1_IJNS_1CILi4EEENS2_ILi8EEEEEENS2_ILi2EEENS2_ILi1EEEEEENS1_IJNS1_IJNS2_ILi128EEENS2_ILi0EEEEEES4_SA_EEENS1_IJNS1_IJiiEEEiSA_EEEEEDaRKT_RKT0_RKT1_ENKUlRKT_RKT0_RKT1_E_clIS5_SB_SD_EEDaSQ_ST_SW_) ;  /* 0xfffdf81000007944 */ /* 0x024fea0003c3ffff */
[----:B------:R-:W-:Y:S02]  /*2c570*/  MOV R6, 0x2c590 ;  /* 0x0002c59000067802 */ /* 0x000fe40000000f00 */
[----:B------:R-:W-:Y:S05]  /*2c580*/  CALL.REL.NOINC `($_ZN7cutlass13device_kernelIN5flash19enable_sm80_to_sm89INS1_16FlashAttnBwdSm80INS1_25CollectiveMainloopBwdSm80ILi2ELi2EN4cute5tupleIJNS5_1CILi128EEES8_NS7_ILi64EEEEEENS_10bfloat16_tEfNS_4arch4Sm80ELb1ELb0ELb1ELb0ELb1ELb0ELb0ELb0ELi2ELi4ELi4ELi4ELb0EEENS1_24CollectiveEpilogueBwdGQAISA_fSD_Li256ELb0ELb1EEENS1_25SingleTileBwdLPTSchedulerILb0ELi128ELb1EEEEEEEEEvNT_6ParamsE$_ZZN4cute13to_mixed_bitsINS_5tupleIJNS1_IJNS_1CILi4EEENS2_ILi8EEEEEENS2_ILi2EEENS2_ILi1EEEEEENS1_IJNS1_IJNS2_ILi128EEENS2_ILi0EEEEEES4_SA_EEENS1_IJNS1_IJiiEEEiSA_EEEEEDaRKT_RKT0_RKT1_ENKUlRKT_RKT0_RKT1_E_clIS6_S4_iEEDaSQ_ST_SW_) ;  /* 0xfffdf87000007944 */ /* 0x000fea0003c3ffff */
[----:B------:R-:W-:Y:S02]  /*2c590*/  MOV R5, R2 ;  /* 0x0000000200057202 */ /* 0x000fe40000000f00 */
[----:B------:R-:W-:-:S02]  /*2c5a0*/  MOV R2, 0x2c5c0 ;  /* 0x0002c5c000027802 */ /* 0x000fc40000000f00 */
[----:B------:R-:W-:Y:S05]  /*2c5b0*/  CALL.REL.NOINC `($_ZN7cutlass13device_kernelIN5flash19enable_sm80_to_sm89INS1_16FlashAttnBwdSm80INS1_25CollectiveMainloopBwdSm80ILi2ELi2EN4cute5tupleIJNS5_1CILi128EEES8_NS7_ILi64EEEEEENS_10bfloat16_tEfNS_4arch4Sm80ELb1ELb0ELb1ELb0ELb1ELb0ELb0ELb0ELi2ELi4ELi4ELi4ELb0EEENS1_24CollectiveEpilogueBwdGQAISA_fSD_Li256ELb0ELb1EEENS1_25SingleTileBwdLPTSchedulerILb0ELi128ELb1EEEEEEEEEvNT_6ParamsE$_ZZN4cute13to_mixed_bitsINS_5tupleIJNS1_IJNS_1CILi4EEENS2_ILi8EEEEEENS2_ILi2EEENS2_ILi1EEEEEENS1_IJNS1_IJNS2_ILi128EEENS2_ILi0EEEEEES4_SA_EEENS1_IJNS1_IJiiEEEiSA_EEEEEDaRKT_RKT0_RKT1_ENKUlDpRKT_E_clIJNS_9MixedBitsILj0ELj384EEENSU_ILj0ELj8EEENS2_ILj0EEEEEEDaSR_) ;  /* 0xfffdf78000007944 */ /* 0x000fea0003c3ffff */
        /* <DEDUP_REMOVED lines=13> */
[----:B-1----:R-:W-:Y:S05]  /*2c690*/  CALL.REL.NOINC `($_ZN7cutlass13device_kernelIN5flash19enable_sm80_to_sm89INS1_16FlashAttnBwdSm80INS1_25CollectiveMainloopBwdSm80ILi2ELi2EN4cute5tupleIJNS5_1CILi128EEES8_NS7_ILi64EEEEEENS_10bfloat16_tEfNS_4arch4Sm80ELb1ELb0ELb1ELb0ELb1ELb0ELb0ELb0ELi2ELi4ELi4ELi4ELb0EEENS1_24CollectiveEpilogueBwdGQAISA_fSD_Li256ELb0ELb1EEENS1_25SingleTileBwdLPTSchedulerILb0ELi128ELb1EEEEEEEEEvNT_6ParamsE$_ZN4cute3eso3ESOILb1ELb0EJNS_1CILi8EEEiiEEC2ERKS3_RKiS8_) ;  /* 0xfffdb9d000007944 */ /* 0x002fea0003c3ffff */
[----:B-1----:R1:W5:Y:S01]  /*2c6a0*/  LDL.64 R2, [R1+0x758] ;  /* 0x0007580001027983 */ /* 0x0023620000100a00 */
[----:B------:R-:W-:Y:S01]  /*2c6b0*/  IMAD.MOV.U32 R5, RZ, RZ, 0x48 ;  /* 0x00000048ff057424 */ /* 0x000fe200078e00ff */
[----:B------:R-:W-:Y:S01]  /*2c6c0*/  LOP3.LUT P0, RZ, R11, 0x8, RZ, 0xc0, !PT ;  /* 0x000000080bff7812 */ /* 0x000fe2000780c0ff */
[----:B------:R-:W-:Y:S01]  /*2c6d0*/  IMAD.MOV.U32 R60, RZ, RZ, R23 ;  /* 0x000000ffff3c7224 */ /* 0x000fe200078e0017 */
[----:B------:R-:W-:-:S02]  /*2c6e0*/  MOV R6, 0x2c710 ;  /* 0x0002c71000067802 */ /* 0x000fc40000000f00 */
[----:B------:R-:W-:-:S04]  /*2c6f0*/  SEL R5, R5, 0x38, !P0 ;  /* 0x0000003805057807 */ /* 0x000fc80004000000 */
[----:B-1---5:R-:W-:Y:S05]  /*2c700*/  CALL.REL.NOINC `($_ZN7cutlass13device_kernelIN5flash19enable_sm80_to_sm89INS1_16FlashAttnBwdSm80INS1_25CollectiveMainloopBwdSm80ILi2ELi2EN4cute5tupleIJNS5_1CILi128EEES8_NS7_ILi64EEEEEENS_10bfloat16_tEfNS_4arch4Sm80ELb1ELb0ELb1ELb0ELb1ELb0ELb0ELb0ELi2ELi4ELi4ELi4ELb0EEENS1_24CollectiveEpilogueBwdGQAISA_fSD_Li256ELb0ELb1EEENS1_25SingleTileBwdLPTSchedulerILb0ELi128ELb1EEEEEEEEEvNT_6ParamsE$_ZN4cute3eso3ESOILb0ELb1EJiNS_1CILi144EEENS2_ILi288EEEEEC2ERKiRKS3_RKS4_) ;  /* 0xfffdab3000007944 */ /* 0x022fea0003c3ffff */
[----:B-1----:R-:W2:Y:S01]  /*2c710*/  LDL R4, [R1+0x758] ;  /* 0x0007580001047983 */ /* 0x002ea20000100800 */
[----:B------:R-:W-:Y:S01]  /*2c720*/  IMAD.MOV.U32 R60, RZ, RZ, R23 ;  /* 0x000000ffff3c7224 */ /* 0x000fe200078e0017 */
[----:B------:R-:W-:Y:S02]  /*2c730*/  MOV R70, R12 ;  /* 0x0000000c00467202 */ /* 0x000fe40000000f00 */
[----:B------:R-:W-:Y:S01]  /*2c740*/  MOV R6, 0x2c770 ;  /* 0x0002c77000067802 */ /* 0x000fe20000000f00 */
[----:B--2---:R1:W-:Y:S04]  /*2c750*/  STL [R1+0x790], R4 ;  /* 0x0007900401007387 */ /* 0x0043e80000100800 */
[----:B-1----:R-:W-:Y:S05]  /*2c760*/  CALL.REL.NOINC `($_ZN7cutlass13device_kernelIN5flash19enable_sm80_to_sm89INS1_16FlashAttnBwdSm80INS1_25CollectiveMainloopBwdSm80ILi2ELi2EN4cute5tupleIJNS5_1CILi128EEES8_NS7_ILi64EEEEEENS_10bfloat16_tEfNS_4arch4Sm80ELb1ELb0ELb1ELb0ELb1ELb0ELb0ELb0ELi2ELi4ELi4ELi4ELb0EEENS1_24CollectiveEpilogueBwdGQAISA_fSD_Li256ELb0ELb1EEENS1_25SingleTileBwdLPTSchedulerILb0ELi128ELb1EEEEEEEEEvNT_6ParamsE$_ZN4cute3eso3ESOILb1ELb0EJNS_1CILi1EEENS_5tupleIJNS2_ILi8EEEiiEEENS2_ILi64EEENS4_IJiNS2_ILi144EEENS2_ILi288EEEEEENS2_ILi512EEEEEC2ERKS3_RKS6_RKS7_RKSA_RKSB_) ;  /* 0xfffdb3b000007944 */ /* 0x002fea0003c3ffff */
[----:B-1----:R1:W5:Y:S04]  /*2c770*/  LDL R5, [R1+0x760] ;  /* 0x0007600001057983 */ /* 0x0023680000100800 */
[----:B------:R1:W5:Y:S01]  /*2c780*/  LDL.64 R2, [R1+0x758] ;  /* 0x0007580001027983 */ /* 0x0003620000100a00 */
[----:B------:R-:W-:-:S02]  /*2c790*/  MOV R60, R23 ;  /* 0x00000017003c7202 */ /* 0x000fc40000000f00 */
[----:B------:R-:W-:Y:S02]  /*2c7a0*/  MOV R6, 0x2c7c0 ;  /* 0x0002c7c000067802 */ /* 0x000fe40000000f00 */
[----:B-1---5:R-:W-:Y:S05]  /*2c7b0*/  CALL.REL.NOINC `($_ZN7cutlass13device_kernelIN5flash19enable_sm80_to_sm89INS1_16FlashAttnBwdSm80INS1_25CollectiveMainloopBwdSm80ILi2ELi2EN4cute5tupleIJNS5_1CILi128EEES8_NS7_ILi64EEEEEENS_10bfloat16_tEfNS_4arch4Sm80ELb1ELb0ELb1ELb0ELb1ELb0ELb0ELb0ELi2ELi4ELi4ELi4ELb0EEENS1_24CollectiveEpilogueBwdGQAISA_fSD_Li256ELb0ELb1EEENS1_25SingleTileBwdLPTSchedulerILb0ELi128ELb1EEEEEEEEEvNT_6ParamsE$_ZN4cute5tupleIJNS0_IJNS_1CILi8EEENS0_IJNS1_ILi2EEES3_S3_EEENS1_ILi1EEES4_S5_EEENS0_IJS5_NS0_IJS2_iiEEENS1_ILi64EEENS0_IJiNS1_ILi144EEENS1_ILi288EEEEEENS1_ILi512EEEEEEEEC2ERKS6_RKSD_) ;  /* 0xfffde4c000007944 */ /* 0x022fea0003c3ffff */
[----:B------:R1:W5:Y:S04]  /*2c7c0*/  LDL R6, [R1+0x760] ;  /* 0x0007600001067983 */ /* 0x0003680000100800 */
[----:B------:R1:W5:Y:S01]  /*2c7d0*/  LDL.64 R2, [R1+0x758] ;  /* 0x0007580001027983 */ /* 0x0003620000100a00 */
[----:B------:R-:W-:-:S03]  /*2c7e0*/  MOV R4, 0x2c800 ;  /* 0x0002c80000047802 */ /* 0x000fc60000000f00 */
[----:B-1---5:R-:W-:Y:S05]  /*2c7f0*/  CALL.REL.NOINC `($_ZN7cutlass13device_kernelIN5flash19enable_sm80_to_sm89INS1_16FlashAttnBwdSm80INS1_25CollectiveMainloopBwdSm80ILi2ELi2EN4cute5tupleIJNS5_1CILi128EEES8_NS7_ILi64EEEEEENS_10bfloat16_tEfNS_4arch4Sm80ELb1ELb0ELb1ELb0ELb1ELb0ELb0ELb0ELi2ELi4ELi4ELi4ELb0EEENS1_24CollectiveEpilogueBwdGQAISA_fSD_Li256ELb0ELb1EEENS1_25SingleTileBwdLPTSchedulerILb0ELi128ELb1EEEEEEEEEvNT_6ParamsE$_ZZN4cute7flattenINS_5tupleIJNS_1CILi1EEENS1_IJNS2_ILi8EEEiiEEENS2_ILi64EEENS1_IJiNS2_ILi144EEENS2_ILi288EEEEEENS2_ILi512EEEEEEEEDaRKT_ENKUlRKT_E_clIS5_EEDaSH_) ;  /* 0xfffe27d000007944 */ /* 0x022fea0003c3ffff */
[----:B------:R1:W-:Y:S01]  /*2c800*/  STL [R14], R2 ;  /* 0x000000020e007387 */ /* 0x0003e20000100800 */
[----:B------:R-:W-:Y:S02]  /*2c810*/  MOV R5, R6 ;  /* 0x0000000600057202 */ /* 0x000fe40000000f00 */
[----:B------:R-:W-:Y:S01]  /*2c820*/  MOV R4, 0x2c850 ;  /* 0x0002c85000047802 */ /* 0x000fe20000000f00 */
[----:B------:R1:W-:Y:S04]  /*2c830*/  STL [R14+0x4], R3 ;  /* 0x000004030e007387 */ /* 0x0003e80000100800 */
[----:B-1----:R-:W-:Y:S05]  /*2c840*/  CALL.REL.NOINC `($_ZN7cutlass13device_kernelIN5flash19enable_sm80_to_sm89INS1_16FlashAttnBwdSm80INS1_25CollectiveMainloopBwdSm80ILi2ELi2EN4cute5tupleIJNS5_1CILi128EEES8_NS7_ILi64EEEEEENS_10bfloat16_tEfNS_4arch4Sm80ELb1ELb0ELb1ELb0ELb1ELb0ELb0ELb0ELi2ELi4ELi4ELi4ELb0EEENS1_24CollectiveEpilogueBwdGQAISA_fSD_Li256ELb0ELb1EEENS1_25SingleTileBwdLPTSchedulerILb0ELi128ELb1EEEEEEEEEvNT_6ParamsE$_ZZN4cute7flattenINS_5tupleIJNS_1CILi1EEENS1_IJNS2_ILi8EEEiiEEENS2_ILi64EEENS1_IJiNS2_ILi144EEENS2_ILi288EEEEEENS2_ILi512EEEEEEEEDaRKT_ENKUlRKT_E_clIS9_EEDaSH_) ;  /* 0xfffe27a000007944 */ /* 0x002fea0003c3ffff */
[----:B------:R1:W-:Y:S01]  /*2c850*/  STL [R1+0x794], R2 ;  /* 0x0007940201007387 */ /* 0x0003e20000100800 */
[----:B------:R-:W-:Y:S01]  /*2c860*/  IMAD.MOV.U32 R60, RZ, RZ, R58 ;  /* 0x000000ffff3c7224 */ /* 0x000fe200078e003a */
[----:B------:R-:W-:-:S02]  /*2c870*/  MOV R67, R42 ;  /* 0x0000002a00437202 */ /* 0x000fc40000000f00 */
[----:B------:R-:W-:Y:S02]  /*2c880*/  MOV R4, 0x2c8a0 ;  /* 0x0002c8a000047802 */ /* 0x000fe40000000f00 */
[----:B-1----:R-:W-:Y:S05]  /*2c890*/  CALL.REL.NOINC `($_ZN7cutlass13device_kernelIN5flash19enable_sm80_to_sm89INS1_16FlashAttnBwdSm80INS1_25CollectiveMainloopBwdSm80ILi2ELi2EN4cute5tupleIJNS5_1CILi128EEES8_NS7_ILi64EEEEEENS_10bfloat16_tEfNS_4arch4Sm80ELb1ELb0ELb1ELb0ELb1ELb0ELb0ELb0ELi2ELi4ELi4ELi4ELb0EEENS1_24CollectiveEpilogueBwdGQAISA_fSD_Li256ELb0ELb1EEENS1_25SingleTileBwdLPTSchedulerILb0ELi128ELb1EEEEEEEEEvNT_6ParamsE$_ZZN4cute12filter_tupleINS_5tupleIJNS_1CILi1EEENS1_IJNS2_ILi8EEEiiEEENS2_ILi64EEENS1_IJiNS2_ILi144EEENS2_ILi288EEEEEENS2_ILi512EEEEEEZNS_7flattenISB_EEDaRKT_EUlRKT_E_EEDaSF_OT0_ENKUlDpSI_E_clIJNS1_IJS3_EEES5_NS1_IJS6_EEES9_NS1_IJSA_EEEEEEDaSM_) ;  /* 0xfffdf03000007944 */ /* 0x002fea0003c3ffff */
[----:B------:R-:W-:Y:S02]  /*2c8a0*/  MOV R60, R23 ;  /* 0x00000017003c7202 */ /* 0x000fe40000000f00 */
[----:B------:R-:W-:Y:S02]  /*2c8b0*/  MOV R6, 0x2c8d0 ;  /* 0x0002c8d000067802 */ /* 0x000fe40000000f00 */
[----:B--2--5:R-:W-:Y:S05]  /*2c8c0*/  CALL.REL.NOINC `($_ZN7cutlass13device_kernelIN5flash19enable_sm80_to_sm89INS1_16FlashAttnBwdSm80INS1_25CollectiveMainloopBwdSm80ILi2ELi2EN4cute5tupleIJNS5_1CILi128EEES8_NS7_ILi64EEEEEENS_10bfloat16_tEfNS_4arch4Sm80ELb1ELb0ELb1ELb0ELb1ELb0ELb0ELb0ELi2ELi4ELi4ELi4ELb0EEENS1_24CollectiveEpilogueBwdGQAISA_fSD_Li256ELb0ELb1EEENS1_25SingleTileBwdLPTSchedulerILb0ELi128ELb1EEEEEEEEEvNT_6ParamsE$_ZN4cute3eso3ESOILb0ELb1EJiNS_1CILi144EEENS2_ILi512EEEEEC2ERKiRKS3_RKS4_) ;  /* 0xfffda9c000007944 */ /* 0x024fea0003c3ffff */
[----:B------:R-:W2:Y:S01]  /*2c8d0*/  LDL R6, [R1+0x758] ;  /* 0x0007580001067983 */ /* 0x000ea20000100800 */
[----:B-1----:R-:W-:Y:S01]  /*2c8e0*/  IMAD.MOV.U32 R4, RZ, RZ, R44 ;  /* 0x000000ffff047224 */ /* 0x002fe200078e002c */
[----:B------:R-:W-:Y:S02]  /*2c8f0*/  MOV R60, R23 ;  /* 0x00000017003c7202 */ /* 0x000fe40000000f00 */
[----:B------:R-:W-:Y:S01]  /*2c900*/  MOV R8, 0x2c930 ;  /* 0x0002c93000087802 */ /* 0x000fe20000000f00 */
[----:B--2---:R1:W-:Y:S04]  /*2c910*/  STL [R1+0x11ec], R6 ;  /* 0x0011ec0601007387 */ /* 0x0043e80000100800 */
[----:B-1----:R-:W-:Y:S05]  /*2c920*/  CALL.REL.NOINC `($_ZN7cutlass13device_kernelIN5flash19enable_sm80_to_sm89INS1_16FlashAttnBwdSm80INS1_25CollectiveMainloopBwdSm80ILi2ELi2EN4cute5tupleIJNS5_1CILi128EEES8_NS7_ILi64EEEEEENS_10bfloat16_tEfNS_4arch4Sm80ELb1ELb0ELb1ELb0ELb1ELb0ELb0ELb0ELi2ELi4ELi4ELi4ELb0EEENS1_24CollectiveEpilogueBwdGQAISA_fSD_Li256ELb0ELb1EEENS1_25SingleTileBwdLPTSchedulerILb0ELi128ELb1EEEEEEEEEvNT_6ParamsE$_ZN4cute3eso3ESOILb0ELb0EJiiNS_1CILi144EEENS2_ILi512EEEEEC2ERKiS7_RKS3_RKS4_) ;  /* 0xfffda24000007944 */ /* 0x002fea0003c3ffff */
[----:B-1----:R-:W2:Y:S01]  /*2c930*/  LDL.64 R4, [R1+0x758] ;  /* 0x0007580001047983 */ /* 0x002ea20000100a00 */
[----:B------:R-:W-:Y:S01]  /*2c940*/  IMAD.MOV.U32 R3, RZ, RZ, R16 ;  /* 0x000000ffff037224 */ /* 0x000fe200078e0010 */
[----:B------:R-:W-:Y:S01]  /*2c950*/  MOV R8, R43 ;  /* 0x0000002b00087202 */ /* 0x000fe20000000f00 */
[----:B------:R-:W-:Y:S01]  /*2c960*/  IMAD.MOV.U32 R67, RZ, RZ, R23 ;  /* 0x000000ffff437224 */ /* 0x000fe200078e0017 */
[----:B------:R-:W-:Y:S01]  /*2c970*/  MOV R6, 0x2c9a0 ;  /* 0x0002c9a000067802 */ /* 0x000fe20000000f00 */
[----:B--2---:R1:W-:Y:S04]  /*2c980*/  STL.64 [R1+0x788], R4 ;  /* 0x0007880401007387 */ /* 0x0043e80000100a00 */
[----:B-1----:R-:W-:Y:S05]  /*2c990*/  CALL.REL.NOINC `($_ZN7cutlass13device_kernelIN5flash19enable_sm80_to_sm89INS1_16FlashAttnBwdSm80INS1_25CollectiveMainloopBwdSm80ILi2ELi2EN4cute5tupleIJNS5_1CILi128EEES8_NS7_ILi64EEEEEENS_10bfloat16_tEfNS_4arch4Sm80ELb1ELb0ELb1ELb0ELb1ELb0ELb0ELb0ELi2ELi4ELi4ELi4ELb0EEENS1_24CollectiveEpilogueBwdGQAISA_fSD_Li256ELb0ELb1EEENS1_25SingleTileBwdLPTSchedulerILb0ELi128ELb1EEEEEEEEEvNT_6ParamsE$_ZN4cute3eso3ESOILb0ELb0EJiiiNS_1CILi144EEENS2_ILi512EEEEEC2ERKiS7_S7_RKS3_RKS4_) ;  /* 0xfffda48000007944 */ /* 0x002fea0003c3ffff */
        /* <DEDUP_REMOVED lines=9> */
[----:B-1----:R-:W-:Y:S05]  /*2ca30*/  CALL.REL.NOINC `($_ZN7cutlass13device_kernelIN5flash19enable_sm80_to_sm89INS1_16FlashAttnBwdSm80INS1_25CollectiveMainloopBwdSm80ILi2ELi2EN4cute5tupleIJNS5_1CILi128EEES8_NS7_ILi64EEEEEENS_10bfloat16_tEfNS_4arch4Sm80ELb1ELb0ELb1ELb0ELb1ELb0ELb0ELb0ELi2ELi4ELi4ELi4ELb0EEENS1_24CollectiveEpilogueBwdGQAISA_fSD_Li256ELb0ELb1EEENS1_25SingleTileBwdLPTSchedulerILb0ELi128ELb1EEEEEEEEEvNT_6ParamsE$_ZN4cute3eso3ESOILb1ELb0EJNS_1CILi8EEEiiiNS2_ILi144EEENS2_ILi512EEEEEC2ERKS3_RKiSA_SA_RKS4_RKS5_) ;  /* 0xfffdb6a000007944 */ /* 0x002fea0003c3ffff */
        /* <DEDUP_REMOVED lines=8> */
[----:B-1----:R-:W-:Y:S05]  /*2cac0*/  CALL.REL.NOINC `($_ZN7cutlass13device_kernelIN5flash19enable_sm80_to_sm89INS1_16FlashAttnBwdSm80INS1_25CollectiveMainloopBwdSm80ILi2ELi2EN4cute5tupleIJNS5_1CILi128EEES8_NS7_ILi64EEEEEENS_10bfloat16_tEfNS_4arch4Sm80ELb1ELb0ELb1ELb0ELb1ELb0ELb0ELb0ELi2ELi4ELi4ELi4ELb0EEENS1_24CollectiveEpilogueBwdGQAISA_fSD_Li256ELb0ELb1EEENS1_25SingleTileBwdLPTSchedulerILb0ELi128ELb1EEEEEEEEEvNT_6ParamsE$_ZN4cute3eso3ESOILb1ELb0EJNS_1CILi1EEEiiiNS2_ILi144EEENS2_ILi512EEEEEC2ERKS3_RKiSA_SA_RKS4_RKS5_) ;  /* 0xfffdb19000007944 */ /* 0x002fea0003c3ffff */
[----:B-1----:R1:W5:Y:S04]  /*2cad0*/  LDL R5, [R1+0x760] ;  /* 0x0007600001057983 */ /* 0x0023680000100800 */
[----:B------:R1:W5:Y:S01]  /*2cae0*/  LDL.64 R2, [R1+0x758] ;  /* 0x0007580001027983 */ /* 0x0003620000100a00 */
[----:B------:R-:W-:-:S02]  /*2caf0*/  MOV R59, R23 ;  /* 0x00000017003b7202 */ /* 0x000fc40000000f00 */
[----:B------:R-:W-:Y:S02]  /*2cb00*/  MOV R6, 0x2cb20 ;  /* 0x0002cb2000067802 */ /* 0x000fe40000000f00 */
[----:B-1---5:R-:W-:Y:S05]  /*2cb10*/  CALL.REL.NOINC `($_ZN7cutlass13device_kernelIN5flash19enable_sm80_to_sm89INS1_16FlashAttnBwdSm80INS1_25CollectiveMainloopBwdSm80ILi2ELi2EN4cute5tupleIJNS5_1CILi128EEES8_NS7_ILi64EEEEEENS_10bfloat16_tEfNS_4arch4Sm80ELb1ELb0ELb1ELb0ELb1ELb0ELb0ELb0ELi2ELi4ELi4ELi4ELb0EEENS1_24CollectiveEpilogueBwdGQAISA_fSD_Li256ELb0ELb1EEENS1_25SingleTileBwdLPTSchedulerILb0ELi128ELb1EEEEEEEEEvNT_6ParamsE$_ZN4cute5tupleIJNS0_IJNS_1CILi16EEENS1_ILi2EEES3_S3_NS1_ILi4EEES3_EEENS0_IJNS1_ILi1EEEiiiNS1_ILi144EEENS1_ILi512EEEEEEEEC2ERKS5_RKS9_) ;  /* 0xfffdde6000007944 */ /* 0x022fea0003c3ffff */
        /* <DEDUP_REMOVED lines=11> */
[----:B-1----:R-:W-:Y:S05]  /*2cbd0*/  CALL.REL.NOINC `($_ZN7cutlass13device_kernelIN5flash19enable_sm80_to_sm89INS1_16FlashAttnBwdSm80INS1_25CollectiveMainloopBwdSm80ILi2ELi2EN4cute5tupleIJNS5_1CILi128EEES8_NS7_ILi64EEEEEENS_10bfloat16_tEfNS_4arch4Sm80ELb1ELb0ELb1ELb0ELb1ELb0ELb0ELb0ELi2ELi4ELi4ELi4ELb0EEENS1_24CollectiveEpilogueBwdGQAISA_fSD_Li256ELb0ELb1EEENS1_25SingleTileBwdLPTSchedulerILb0ELi128ELb1EEEEEEEEEvNT_6ParamsE$_ZZN4cute6detail16composition_implINS_5tupleIJNS_1CILi16EEENS3_ILi2EEES5_S5_NS3_ILi4EEES5_EEENS2_IJNS3_ILi1EEEiiiNS3_ILi144EEENS3_ILi512EEEEEENS2_IJNS2_IJS5_S5_EEES6_NS3_ILi8EEEEEENS2_IJNS2_IJNS3_ILi64EEESA_EEES4_NS3_ILi1024EEEEEEEEDaRKT_RKT0_RKT1_RKT2_ENKUlRKT_RKT0_E_clISC_SG_EEDaSX_S10_) ;  /* 0xfffe028000007944 */ /* 0x002fea0003c3ffff */
[----:B------:R-:W-:Y:S01]  /*2cbe0*/  IMAD.MOV.U32 R3, RZ, RZ, R17 ;  /* 0x000000ffff037224 */ /* 0x000fe200078e0011 */
[----:B------:R-:W-:Y:S01]  /*2cbf0*/  MOV R5, R47 ;  /* 0x0000002f00057202 */ /* 0x000fe20000000f00 */
[----:B------:R-:W-:Y:S01]  /*2cc00*/  IMAD.MOV.U32 R2, RZ, RZ, R42 ;  /* 0x000000ffff027224 */ /* 0x000fe200078e002a */
[----:B------:R-:W-:-:S02]  /*2cc10*/  MOV R17, R58 ;  /* 0x0000003a00117202 */ /* 0x000fc40000000f00 */
[----:B------:R-:W-:Y:S02]  /*2cc20*/  MOV R16, 0x2cc40 ;  /* 0x0002cc4000107802 */ /* 0x000fe40000000f00 */
[----:B-1---5:R-:W-:Y:S05]  /*2cc30*/  CALL.REL.NOINC `($_ZN7cutlass13device_kernelIN5flash19enable_sm80_to_sm89INS1_16FlashAttnBwdSm80INS1_25CollectiveMainloopBwdSm80ILi2ELi2EN4cute5tupleIJNS5_1CILi128EEES8_NS7_ILi64EEEEEENS_10bfloat16_tEfNS_4arch4Sm80ELb1ELb0ELb1ELb0ELb1ELb0ELb0ELb0ELi2ELi4ELi4ELi4ELb0EEENS1_24CollectiveEpilogueBwdGQAISA_fSD_Li256ELb0ELb1EEENS1_25SingleTileBwdLPTSchedulerILb0ELi128ELb1EEEEEEEEEvNT_6ParamsE$_ZZN4cute6detail16composition_implINS_5tupleIJNS_1CILi16EEENS3_ILi2EEES5_S5_NS3_ILi4EEES5_EEENS2_IJNS3_ILi1EEEiiiNS3_ILi144EEENS3_ILi512EEEEEENS2_IJNS2_IJS5_S5_EEES6_NS3_ILi8EEEEEENS2_IJNS2_IJNS3_ILi64EEESA_EEES4_NS3_ILi1024EEEEEEEEDaRKT_RKT0_RKT1_RKT2_ENKUlRKT_RKT0_E_clIS6_S4_EEDaSX_S10_) ;  /* 0xfffdffa000007944 */ /* 0x022fea0003c3ffff */
[----:B-----5:R2:W-:Y:S01]  /*2cc40*/  STL.64 [R1+0x770], R2 ;  /* 0x0007700201007387 */ /* 0x0205e20000100a00 */
[----:B------:R-:W-:Y:S01]  /*2cc50*/  IMAD.MOV.U32 R60, RZ, RZ, R23 ;  /* 0x000000ffff3c7224 */ /* 0x000fe200078e0017 */
[----:B------:R-:W-:Y:S02]  /*2cc60*/  MOV R67, R22 ;  /* 0x0000001600437202 */ /* 0x000fe40000000f00 */
[----:B------:R-:W-:Y:S02]  /*2cc70*/  MOV R4, 0x2cc90 ;  /* 0x0002cc9000047802 */ /* 0x000fe40000000f00 */
[----:B-12---:R-:W-:Y:S05]  /*2cc80*/  CALL.REL.NOINC `($_ZN7cutlass13device_kernelIN5flash19enable_sm80_to_sm89INS1_16FlashAttnBwdSm80INS1_25CollectiveMainloopBwdSm80ILi2ELi2EN4cute5tupleIJNS5_1CILi128EEES8_NS7_ILi64EEEEEENS_10bfloat16_tEfNS_4arch4Sm80ELb1ELb0ELb1ELb0ELb1ELb0ELb0ELb0ELi2ELi4ELi4ELi4ELb0EEENS1_24CollectiveEpilogueBwdGQAISA_fSD_Li256ELb0ELb1EEENS1_25SingleTileBwdLPTSchedulerILb0ELi128ELb1EEEEEEEEEvNT_6ParamsE$_ZN4cute3eso3ESOILb0ELb0EJNS_5tupleIJiNS_1CILi512EEEEEENS2_IJiiEEENS3_ILi1024EEEEEC2ERKS5_RKS6_RKS7_) ;  /* 0xfffd918000007944 */ /* 0x006fea0003c3ffff */
[----:B------:R2:W5:Y:S04]  /*2cc90*/  LDL R5, [R1+0x760] ;  /* 0x0007600001057983 */ /* 0x0005680000100800 */
[----:B-1----:R2:W5:Y:S01]  /*2cca0*/  LDL.64 R2, [R1+0x758] ;  /* 0x0007580001027983 */ /* 0x0025620000100a00 */
[----:B------:R-:W-:Y:S02]  /*2ccb0*/  MOV R60, R23 ;  /* 0x00000017003c7202 */ /* 0x000fe40000000f00 */
[----:B------:R-:W-:-:S02]  /*2ccc0*/  MOV R6, 0x2cce0 ;  /* 0x0002cce000067802 */ /* 0x000fc40000000f00 */
[----:B--2--5:R-:W-:Y:S05]  /*2ccd0*/  CALL.REL.NOINC `($_ZN7cutlass13device_kernelIN5flash19enable_sm80_to_sm89INS1_16FlashAttnBwdSm80INS1_25CollectiveMainloopBwdSm80ILi2ELi2EN4cute5tupleIJNS5_1CILi128EEES8_NS7_ILi64EEEEEENS_10bfloat16_tEfNS_4arch4Sm80ELb1ELb0ELb1ELb0ELb1ELb0ELb0ELb0ELi2ELi4ELi4ELi4ELb0EEENS1_24CollectiveEpilogueBwdGQAISA_fSD_Li256ELb0ELb1EEENS1_25SingleTileBwdLPTSchedulerILb0ELi128ELb1EEEEEEEEEvNT_6ParamsE$_ZN4cute5tupleIJNS0_IJNS0_IJNS_1CILi2EEES2_EEES3_NS1_ILi8EEEEEENS0_IJNS0_IJiNS1_ILi512EEEEEENS0_IJiiEEENS1_ILi1024EEEEEEEEC2ERKS5_RKSA_) ;  /* 0xfffdda6000007944 */ /* 0x024fea0003c3ffff */
        /* <DEDUP_REMOVED lines=9> */
[----:B-1---5:R-:W-:Y:S05]  /*2cd70*/  CALL.REL.NOINC `($_ZN7cutlass13device_kernelIN5flash19enable_sm80_to_sm89INS1_16FlashAttnBwdSm80INS1_25CollectiveMainloopBwdSm80ILi2ELi2EN4cute5tupleIJNS5_1CILi128EEES8_NS7_ILi64EEEEEENS_10bfloat16_tEfNS_4arch4Sm80ELb1ELb0ELb1ELb0ELb1ELb0ELb0ELb0ELi2ELi4ELi4ELi4ELb0EEENS1_24CollectiveEpilogueBwdGQAISA_fSD_Li256ELb0ELb1EEENS1_25SingleTileBwdLPTSchedulerILb0ELi128ELb1EEEEEEEEEvNT_6ParamsE$_ZN4cute3eso3ESOILb0ELb0EJNS_6LayoutINS_5tupleIJNS3_IJNS_1CILi2EEES5_EEES6_NS4_ILi8EEEEEENS3_IJNS3_IJiNS4_ILi512EEEEEENS3_IJiiEEENS4_ILi1024EEEEEEEEjEEC2ERKSE_RKj) ;  /* 0xfffd945000007944 */ /* 0x022fea0003c3ffff */
[----:B------:R-:W2:Y:S04]  /*2cd80*/  LDL.64 R16, [R1+0x760] ;  /* 0x0007600001107983 */ /* 0x000ea80000100a00 */
[----:B-1----:R1:W5:Y:S01]  /*2cd90*/  LDL.64 R4, [R1+0x758] ;  /* 0x0007580001047983 */ /* 0x0023620000100a00 */
[----:B------:R-:W-:Y:S02]  /*2cda0*/  MOV R9, R23 ;  /* 0x0000001700097202 */ /* 0x000fe40000000f00 */
[----:B------:R-:W-:Y:S01]  /*2cdb0*/  MOV R8, 0x2cde0 ;  /* 0x0002cde000087802 */ /* 0x000fe20000000f00 */
[----:B--2---:R-:W-:-:S04]  /*2cdc0*/  IMAD.WIDE.U32 R2, R17, 0x2, R50 ;  /* 0x0000000211027825 */ /* 0x004fc800078e0032 */
[----:B-1---5:R-:W-:Y:S05]  /*2cdd0*/  CALL.REL.NOINC `($_ZN7cutlass13device_kernelIN5flash19enable_sm80_to_sm89INS1_16FlashAttnBwdSm80INS1_25CollectiveMainloopBwdSm80ILi2ELi2EN4cute5tupleIJNS5_1CILi128EEES8_NS7_ILi64EEEEEENS_10bfloat16_tEfNS_4arch4Sm80ELb1ELb0ELb1ELb0ELb1ELb0ELb0ELb0ELi2ELi4ELi4ELi4ELb0EEENS1_24CollectiveEpilogueBwdGQAISA_fSD_Li256ELb0ELb1EEENS1_25SingleTileBwdLPTSchedulerILb0ELi128ELb1EEEEEEEEEvNT_6ParamsE$_ZN4cute8smem_ptrIPN7cutlass10bfloat16_tEECI1NS_12iter_adaptorIS3_S4_EEES3_) ;  /* 0xfffde26000007944 */ /* 0x022fea0003c3ffff */
[----:B-1----:R-:W2:Y:S01]  /*2cde0*/  LDL.64 R2, [R1+0x758] ;  /* 0x0007580001027983 */ /* 0x002ea20000100a00 */
[----:B------:R-:W-:Y:S01]  /*2cdf0*/  IMAD.MOV.U32 R60, RZ, RZ, R23 ;  /* 0x000000ffff3c7224 */ /* 0x000fe200078e0017 */
[----:B------:R-:W-:-:S02]  /*2ce00*/  MOV R67, R22 ;  /* 0x0000001600437202 */ /* 0x000fc40000000f00 */
[----:B------:R-:W-:Y:S01]  /*2ce10*/  MOV R6, 0x2ce40 ;  /* 0x0002ce4000067802 */ /* 0x000fe20000000f00 */
[----:B--2---:R1:W-:Y:S04]  /*2ce20*/  STL.64 [R1+0x770], R2 ;  /* 0x0007700201007387 */ /* 0x0043e80000100a00 */
[----:B-1----:R-:W-:Y:S05]  /*2ce30*/  CALL.REL.NOINC `($_ZN7cutlass13device_kernelIN5flash19enable_sm80_to_sm89INS1_16FlashAttnBwdSm80INS1_25CollectiveMainloopBwdSm80ILi2ELi2EN4cute5tupleIJNS5_1CILi128EEES8_NS7_ILi64EEEEEENS_10bfloat16_tEfNS_4arch4Sm80ELb1ELb0ELb1ELb0ELb1ELb0ELb0ELb0ELi2ELi4ELi4ELi4ELb0EEENS1_24CollectiveEpilogueBwdGQAISA_fSD_Li256ELb0ELb1EEENS1_25SingleTileBwdLPTSchedulerILb0ELi128ELb1EEEEEEEEEvNT_6ParamsE$_ZN4cute3eso3ESOILb0ELb0EJNS_6LayoutINS_5tupleIJNS3_IJNS_1CILi2EEES5_EEES6_NS4_ILi8EEEEEENS3_IJNS3_IJiNS4_ILi512EEEEEENS3_IJiiEEENS4_ILi1024EEEEEEEENS_10ViewEngineINS_8smem_ptrIPN7cutlass10bfloat16_tEEEEEEEC2ERKSE_RKSL_) ;  /* 0xfffd930000007944 */ /* 0x002fea0003c3ffff */
[----:B-1----:R1:W5:Y:S04]  /*2ce40*/  LDL R5, [R1+0x75c] ;  /* 0x00075c0001057983 */ /* 0x0023680000100800 */
[----:B------:R1:W5:Y:S01]  /*2ce50*/  LDL R3, [R1+0x760] ;  /* 0x0007600001037983 */ /* 0x0003620000100800 */
[----:B------:R-:W-:-:S03]  /*2ce60*/  MOV R4, 0x2ce80 ;  /* 0x0002ce8000047802 */ /* 0x000fc60000000f00 */
[----:B-1---5:R-:W-:Y:S05]  /*2ce70*/  CALL.REL.NOINC `($_ZN7cutlass13device_kernelIN5flash19enable_sm80_to_sm89INS1_16FlashAttnBwdSm80INS1_25CollectiveMainloopBwdSm80ILi2ELi2EN4cute5tupleIJNS5_1CILi128EEES8_NS7_ILi64EEEEEENS_10bfloat16_tEfNS_4arch4Sm80ELb1ELb0ELb1ELb0ELb1ELb0ELb0ELb0ELi2ELi4ELi4ELi4ELb0EEENS1_24CollectiveEpilogueBwdGQAISA_fSD_Li256ELb0ELb1EEENS1_25SingleTileBwdLPTSchedulerILb0ELi128ELb1EEEEEEEEEvNT_6ParamsE$_ZZN4cute4takeILi1ELi3ENS_5tupleIJNS1_IJiNS_1CILi512EEEEEENS1_IJiiEEENS2_ILi1024EEEEEEEEDaRKT1_ENKUlDpRKT_E_clIJS5_S6_EEEDaSE_) ;  /* 0xfffdf95000007944 */ /* 0x022fea0003c3ffff */
[----:B------:R-:W-:Y:S02]  /*2ce80*/  MOV R4, 0x2cea0 ;  /* 0x0002cea000047802 */ /* 0x000fe40000000f00 */
[----:B-1---5:R-:W-:Y:S05]  /*2ce90*/  CALL.REL.NOINC `($_ZN7cutlass13device_kernelIN5flash19enable_sm80_to_sm89INS1_16FlashAttnBwdSm80INS1_25CollectiveMainloopBwdSm80ILi2ELi2EN4cute5tupleIJNS5_1CILi128EEES8_NS7_ILi64EEEEEENS_10bfloat16_tEfNS_4arch4Sm80ELb1ELb0ELb1ELb0ELb1ELb0ELb0ELb0ELi2ELi4ELi4ELi4ELb0EEENS1_24CollectiveEpilogueBwdGQAISA_fSD_Li256ELb0ELb1EEENS1_25SingleTileBwdLPTSchedulerILb0ELi128ELb1EEEEEEEEEvNT_6ParamsE$_ZZN4cute16flatten_to_tupleINS_5tupleIJNS1_IJiiEEENS_1CILi1024EEEEEEEEDaRKT_ENKUlRKT_E_clIS2_EEDaSB_) ;  /* 0xfffdf44000007944 */ /* 0x022fea0003c3ffff */
[----:B------:R1:W-:Y:S01]  /*2cea0*/  STL [R14], R2 ;  /* 0x000000020e007387 */ /* 0x0003e20000100800 */
[----:B------:R-:W-:Y:S02]  /*2ceb0*/  MOV R60, R58 ;  /* 0x0000003a003c7202 */ /* 0x000fe40000000f00 */
[----:B------:R-:W-:Y:S01]  /*2cec0*/  MOV R4, 0x2cef0 ;  /* 0x0002cef000047802 */ /* 0x000fe20000000f00 */
[----:B------:R1:W-:Y:S04]  /*2ced0*/  STL [R14+0x4], R3 ;  /* 0x000004030e007387 */ /* 0x0003e80000100800 */
[----:B-1----:R-:W-:Y:S05]  /*2cee0*/  CALL.REL.NOINC `($_ZN7cutlass13device_kernelIN5flash19enable_sm80_to_sm89INS1_16FlashAttnBwdSm80INS1_25CollectiveMainloopBwdSm80ILi2ELi2EN4cute5tupleIJNS5_1CILi128EEES8_NS7_ILi64EEEEEENS_10bfloat16_tEfNS_4arch4Sm80ELb1ELb0ELb1ELb0ELb1ELb0ELb0ELb0ELi2ELi4ELi4ELi4ELb0EEENS1_24CollectiveEpilogueBwdGQAISA_fSD_Li256ELb0ELb1EEENS1_25SingleTileBwdLPTSchedulerILb0ELi128ELb1EEEEEEEEEvNT_6ParamsE$_ZZN4cute12filter_tupleINS_5tupleIJNS1_IJiiEEENS_1CILi1024EEEEEEZNS_16flatten_to_tupleIS5_EEDaRKT_EUlRKT_E_EEDaS9_OT0_ENKUlDpSC_E_clIJS2_NS1_IJS4_EEEEEEDaSG_) ;  /* 0xfffde4b000007944 */ /* 0x002fea0003c3ffff */
        /* <DEDUP_REMOVED lines=22> */
[----:B--2--5:R-:W-:Y:S05]  /*2d050*/  CALL.REL.NOINC `($_ZN7cutlass13device_kernelIN5flash19enable_sm80_to_sm89INS1_16FlashAttnBwdSm80INS1_25CollectiveMainloopBwdSm80ILi2ELi2EN4cute5tupleIJNS5_1CILi128EEES8_NS7_ILi64EEEEEENS_10bfloat16_tEfNS_4arch4Sm80ELb1ELb0ELb1ELb0ELb1ELb0ELb0ELb0ELi2ELi4ELi4ELi4ELb0EEENS1_24CollectiveEpilogueBwdGQAISA_fSD_Li256ELb0ELb1EEENS1_25SingleTileBwdLPTSchedulerILb0ELi128ELb1EEEEEEEEEvNT_6ParamsE$_ZN4cute3eso3ESOILb1ELb0EJNS_10UnderscoreES2_S2_iEEC2ERKS2_S5_S5_RKi) ;  /* 0xfffda3a000007944 */ /* 0x024fea0003c3ffff */
[----:B------:R-:W-:Y:S01]  /*2d060*/  ULDC.64 UR4, c[0x0][0x118] ;  /* 0x0000460000047ab9 */ /* 0x000fe20000000a00 */
[----:B------:R2:W5:Y:S04]  /*2d070*/  LDL R5, [R1+0x758] ;  /* 0x0007580001057983 */ /* 0x0005680000100800 */
[----:B-1----:R2:W5:Y:S01]  /*2d080*/  LD.E R3, [R10.64] ;  /* 0x000000040a037980 */ /* 0x002562000c101900 */
[----:B------:R-:W-:-:S03]  /*2d090*/  MOV R4, 0x2d0b0 ;  /* 0x0002d0b000047802 */ /* 0x000fc60000000f00 */
[----:B--2--5:R-:W-:Y:S05]  /*2d0a0*/  CALL.REL.NOINC `($_ZN7cutlass13device_kernelIN5flash19enable_sm80_to_sm89INS1_16FlashAttnBwdSm80INS1_25CollectiveMainloopBwdSm80ILi2ELi2EN4cute5tupleIJNS5_1CILi128EEES8_NS7_ILi64EEEEEENS_10bfloat16_tEfNS_4arch4Sm80ELb1ELb0ELb1ELb0ELb1ELb0ELb0ELb0ELi2ELi4ELi4ELi4ELb0EEENS1_24CollectiveEpilogueBwdGQAISA_fSD_Li256ELb0ELb1EEENS1_25SingleTileBwdLPTSchedulerILb0ELi128ELb1EEEEEEEEEvNT_6ParamsE$_ZZN4cute5sliceINS_5tupleIJNS_10UnderscoreES2_S2_iEEENS1_IJNS1_IJNS_1CILi1EEENS4_ILi0EEEEEEiNS4_ILi1024EEENS4_ILi8192EEEEEEEEDaRKT_RKT0_ENKUlRKT_RKT0_E_clIS2_iEEDaSJ_SM_) ;  /* 0xfffdf8e000007944 */ /* 0x024fea0003c3ffff */
[----:B------:R-:W-:Y:S02]  /*2d0b0*/  MOV R4, 0x2d0d0 ;  /* 0x0002d0d000047802 */ /* 0x000fe40000000f00 */
[----:B-1---5:R-:W-:Y:S05]  /*2d0c0*/  CALL.REL.NOINC `($_ZN7cutlass13device_kernelIN5flash19enable_sm80_to_sm89INS1_16FlashAttnBwdSm80INS1_25CollectiveMainloopBwdSm80ILi2ELi2EN4cute5tupleIJNS5_1CILi128EEES8_NS7_ILi64EEEEEENS_10bfloat16_tEfNS_4arch4Sm80ELb1ELb0ELb1ELb0ELb1ELb0ELb0ELb0ELi2ELi4ELi4ELi4ELb0EEENS1_24CollectiveEpilogueBwdGQAISA_fSD_Li256ELb0ELb1EEENS1_25SingleTileBwdLPTSchedulerILb0ELi128ELb1EEEEEEEEEvNT_6ParamsE$_ZZN4cute12filter_tupleINS_5tupleIJNS_10UnderscoreES2_S2_iEEENS1_IJNS1_IJNS_1CILi1EEENS4_ILi0EEEEEEiNS4_ILi1024EEENS4_ILi8192EEEEEEZNS_5sliceIS3_SA_EEDaRKT_RKT0_EUlRKT_RKT0_E_EEDaSE_SH_OT1_ENKUlDpSK_E_clIJNS1_IJS7_EEENS1_IJiEEENS1_IJS8_EEENS1_IJEEEEEEDaSR_) ;  /* 0xfffde52000007944 */ /* 0x022fea0003c3ffff */
[----:B------:R-:W-:Y:S02]  /*2d0d0*/  MOV R4, 0x2d0f0 ;  /* 0x0002d0f000047802 */ /* 0x000fe40000000f00 */
[----:B-1---5:R-:W-:Y:S05]  /*2d0e0*/  CALL.REL.NOINC `($_ZN7cutlass13device_kernelIN5flash19enable_sm80_to_sm89INS1_16FlashAttnBwdSm80INS1_25CollectiveMainloopBwdSm80ILi2ELi2EN4cute5tupleIJNS5_1CILi128EEES8_NS7_ILi64EEEEEENS_10bfloat16_tEfNS_4arch4Sm80ELb1ELb0ELb1ELb0ELb1ELb0ELb0ELb0ELi2ELi4ELi4ELi4ELb0EEENS1_24CollectiveEpilogueBwdGQAISA_fSD_Li256ELb0ELb1EEENS1_25SingleTileBwdLPTSchedulerILb0ELi128ELb1EEEEEEEEEvNT_6ParamsE$_ZN4cute5tupleIJNS0_IJNS0_IJNS_1CILi8EEENS1_ILi1EEEEEENS1_ILi2EEES2_EEENS0_IJNS0_IJS3_NS1_ILi0EEEEEEiNS1_ILi1024EEEEEEEEC2ERKS6_RKSA_) ;  /* 0xfffdd80000007944 */ /* 0x022fea0003c3ffff */
[----:B------:R1:W5:Y:S01]  /*2d0f0*/  LDL R2, [R1+0x758] ;  /* 0x0007580001027983 */ /* 0x0003620000100800 */
[----:B------:R-:W-:Y:S02]  /*2d100*/  SHF.L.U32 R6, R5, 0xd, RZ ;  /* 0x0000000d05067819 */ /* 0x000fe400000006ff */
[----:B------:R-:W-:-:S03]  /*2d110*/  MOV R4, 0x2d140 ;  /* 0x0002d14000047802 */ /* 0x000fc60000000f00 */
[----:B------:R1:W-:Y:S04]  /*2d120*/  STL [R1+0x11e0], R6 ;  /* 0x0011e00601007387 */ /* 0x0003e80000100800 */
[----:B-1---5:R-:W-:Y:S05]  /*2d130*/  CALL.REL.NOINC `($_ZN7cutlass13device_kernelIN5flash19enable_sm80_to_sm89INS1_16FlashAttnBwdSm80INS1_25CollectiveMainloopBwdSm80ILi2ELi2EN4cute5tupleIJNS5_1CILi128EEES8_NS7_ILi64EEEEEENS_10bfloat16_tEfNS_4arch4Sm80ELb1ELb0ELb1ELb0ELb1ELb0ELb0ELb0ELi2ELi4ELi4ELi4ELb0EEENS1_24CollectiveEpilogueBwdGQAISA_fSD_Li256ELb0ELb1EEENS1_25SingleTileBwdLPTSchedulerILb0ELi128ELb1EEEEEEEEEvNT_6ParamsE$_ZN4cute3eso3ESOILb0ELb0EJNS_6LayoutINS_5tupleIJNS3_IJNS_1CILi8EEENS4_ILi1EEEEEENS4_ILi2EEES5_EEENS3_IJNS3_IJS6_NS4_ILi0EEEEEEiNS4_ILi1024EEEEEEEEiEEC2ERKSE_RKi) ;  /* 0xfffd963000007944 */ /* 0x022fea0003c3ffff */
[----:B------:R-:W-:Y:S01]  /*2d140*/  ULDC.64 UR4, c[0x0][0x118] ;  /* 0x0000460000047ab9 */ /* 0x000fe20000000a00 */
[----:B-1----:R-:W2:Y:S04]  /*2d150*/  LDL.64 R4, [R1+0x758] ;  /* 0x0007580001047983 */ /* 0x002ea80000100a00 */
[----:B------:R-:W2:Y:S01]  /*2d160*/  LD.E.64 R2, [R10.64+0x8] ;  /* 0x000008040a027980 */ /* 0x000ea2000c101b00 */
[----:B------:R-:W-:Y:S02]  /*2d170*/  MOV R9, R23 ;  /* 0x0000001700097202 */ /* 0x000fe40000000f00 */
[----:B------:R-:W-:Y:S01]  /*2d180*/  MOV R8, 0x2d1b0 ;  /* 0x0002d1b000087802 */ /* 0x000fe20000000f00 */
[----:B--2---:R-:W-:-:S04]  /*2d190*/  IMAD.WIDE R2, R5, 0x2, R2 ;  /* 0x0000000205027825 */ /* 0x004fc800078e0202 */
[----:B------:R-:W-:Y:S05]  /*2d1a0*/  CALL.REL.NOINC `($_ZN7cutlass13device_kernelIN5flash19enable_sm80_to_sm89INS1_16FlashAttnBwdSm80INS1_25CollectiveMainloopBwdSm80ILi2ELi2EN4cute5tupleIJNS5_1CILi128EEES8_NS7_ILi64EEEEEENS_10bfloat16_tEfNS_4arch4Sm80ELb1ELb0ELb1ELb0ELb1ELb0ELb0ELb0ELi2ELi4ELi4ELi4ELb0EEENS1_24CollectiveEpilogueBwdGQAISA_fSD_Li256ELb0ELb1EEENS1_25SingleTileBwdLPTSchedulerILb0ELi128ELb1EEEEEEEEEvNT_6ParamsE$_ZN4cute8smem_ptrIPN7cutlass10bfloat16_tEECI1NS_12iter_adaptorIS3_S4_EEES3_) ;  /* 0xfffdde9000007944 */ /* 0x000fea0003c3ffff */
[----:B-1----:R-:W2:Y:S01]  /*2d1b0*/  LDL.64 R2, [R1+0x758] ;  /* 0x0007580001027983 */ /* 0x002ea20000100a00 */
[----:B------:R-:W-:-:S02]  /*2d1c0*/  MOV R6, R4 ;  /* 0x0000000400067202 */ /* 0x000fc40000000f00 */
[----:B------:R-:W-:Y:S01]  /*2d1d0*/  MOV R4, 0x2d200 ;  /* 0x0002d20000047802 */ /* 0x000fe20000000f00 */
[----:B--2---:R1:W-:Y:S04]  /*2d1e0*/  STL.64 [R1+0x770], R2 ;  /* 0x0007700201007387 */ /* 0x0043e80000100a00 */
[----:B-1----:R-:W-:Y:S05]  /*2d1f0*/  CALL.REL.NOINC `($_ZN7cutlass13device_kernelIN5flash19enable_sm80_to_sm89INS1_16FlashAttnBwdSm80INS1_25CollectiveMainloopBwdSm80ILi2ELi2EN4cute5tupleIJNS5_1CILi128EEES8_NS7_ILi64EEEEEENS_10bfloat16_tEfNS_4arch4Sm80ELb1ELb0ELb1ELb0ELb1ELb0ELb0ELb0ELi2ELi4ELi4ELi4ELb0EEENS1_24CollectiveEpilogueBwdGQAISA_fSD_Li256ELb0ELb1EEENS1_25SingleTileBwdLPTSchedulerILb0ELi128ELb1EEEEEEEEEvNT_6ParamsE$_ZN4cute3eso3ESOILb0ELb0EJNS_6LayoutINS_5tupleIJNS3_IJNS_1CILi8EEENS4_ILi1EEEEEENS4_ILi2EEES5_EEENS3_IJNS3_IJS6_NS4_ILi0EEEEEEiNS4_ILi1024EEEEEEEENS_10ViewEngineINS_8smem_ptrIPN7cutlass10bfloat16_tEEEEEEEC2ERKSE_RKSL_) ;  /* 0xfffd950000007944 */ /* 0x002fea0003c3ffff */
[----:B-1----:R-:W2:Y:S01]  /*2d200*/  LDL.64 R2, [R24+0xe0] ;  /* 0x0000e00018027983 */ /* 0x002ea20000100a00 */
[----:B------:R-:W-:-:S03]  /*2d210*/  ULDC.64 UR4, c[0x0][0x118] ;  /* 0x0000460000047ab9 */ /* 0x000fc60000000a00 */
[----:B------:R1:W5:Y:S04]  /*2d220*/  LDL R44, [R1+0x758] ;  /* 0x00075800012c7983 */ /* 0x0003680000100800 */
[----:B------:R1:W5:Y:S04]  /*2d230*/  LDL.64 R56, [R1+0x760] ;  /* 0x0007600001387983 */ /* 0x0003680000100a00 */
[----:B------:R1:W5:Y:S04]  /*2d240*/  LDL.64 R10, [R24+0xc8] ;  /* 0x0000c800180a7983 */ /* 0x0003680000100a00 */
[----:B--2---:R-:W5:Y:S01]  /*2d250*/  LD.E.64 R2, [R2.64] ;  /* 0x0000000402027980 */ /* 0x004f62000c101b00 */
[----:B------:R-:W-:-:S03]  /*2d260*/  MOV R6, 0x2d280 ;  /* 0x0002d28000067802 */ /* 0x000fc60000000f00 */
[----:B-1---5:R-:W-:Y:S05]  /*2d270*/  CALL.REL.NOINC `($_ZN7cutlass13device_kernelIN5flash19enable_sm80_to_sm89INS1_16FlashAttnBwdSm80INS1_25CollectiveMainloopBwdSm80ILi2ELi2EN4cute5tupleIJNS5_1CILi128EEES8_NS7_ILi64EEEEEENS_10bfloat16_tEfNS_4arch4Sm80ELb1ELb0ELb1ELb0ELb1ELb0ELb0ELb0ELi2ELi4ELi4ELi4ELb0EEENS1_24CollectiveEpilogueBwdGQAISA_fSD_Li256ELb0ELb1EEENS1_25SingleTileBwdLPTSchedulerILb0ELi128ELb1EEEEEEEEEvNT_6ParamsE$_ZN4cute3eso3ESOILb1ELb0EJNS_14ComposedLayoutINS_7SwizzleILi3ELi3ELi3EEENS_1CILi0EEENS_6LayoutINS_5tupleIJNS8_IJNS8_IJNS5_ILi4EEENS5_ILi8EEEEEENS8_IJS9_NS5_ILi1EEEEEEEEENS8_IJNS8_IJNS5_ILi2EEESF_SF_EEENS8_IJSF_SA_EEEEEEEEENS8_IJNS8_IJNS8_IJNS5_ILi128EEESC_EEENS8_IJNS5_ILi16EEES6_EEEEEENS8_IJNS8_IJNS5_ILi64EEESA_NS5_ILi512EEEEEENS8_IJNS5_ILi8192EEENS5_ILi1024EEEEEEEEEEEEEEEENS_10ViewEngineINS_8smem_ptrIPN7cutlass10bfloat16_tEEEEEEEC2ERKSY_RKS15_) ;  /* 0xfffda3a000007944 */ /* 0x022fea0003c3ffff */
        /* <DEDUP_REMOVED lines=29> */
[----:B-12--5:R-:W-:Y:S05]  /*2d450*/  CALL.REL.NOINC `($_ZN7cutlass13device_kernelIN5flash19enable_sm80_to_sm89INS1_16FlashAttnBwdSm80INS1_25CollectiveMainloopBwdSm80ILi2ELi2EN4cute5tupleIJNS5_1CILi128EEES8_NS7_ILi64EEEEEENS_10bfloat16_tEfNS_4arch4Sm80ELb1ELb0ELb1ELb0ELb1ELb0ELb0ELb0ELi2ELi4ELi4ELi4ELb0EEENS1_24CollectiveEpilogueBwdGQAISA_fSD_Li256ELb0ELb1EEENS1_25SingleTileBwdLPTSchedulerILb0ELi128ELb1EEEEEEEEEvNT_6ParamsE$_ZZN4cute7idx2crdINS_5tupleIJiiNS_1CILi0EEEEEENS1_IJNS1_IJNS2_ILi4EEENS2_ILi8EEEEEES5_NS2_ILi1EEEEEEEEDaRKT_RKT0_ENKUlRKT_RKT0_E_clIiS7_EEDaSI_SL_) ;  /* 0xfffe207000007944 */ /* 0x026fea0003c3ffff */
[----:B------:R-:W-:Y:S02]  /*2d460*/  MOV R2, 0x2d480 ;  /* 0x0002d48000027802 */ /* 0x000fe40000000f00 */
[----:B-1----:R-:W-:Y:S05]  /*2d470*/  CALL.REL.NOINC `($_ZN7cutlass13device_kernelIN5flash19enable_sm80_to_sm89INS1_16FlashAttnBwdSm80INS1_25CollectiveMainloopBwdSm80ILi2ELi2EN4cute5tupleIJNS5_1CILi128EEES8_NS7_ILi64EEEEEENS_10bfloat16_tEfNS_4arch4Sm80ELb1ELb0ELb1ELb0ELb1ELb0ELb0ELb0ELi2ELi4ELi4ELi4ELb0EEENS1_24CollectiveEpilogueBwdGQAISA_fSD_Li256ELb0ELb1EEENS1_25SingleTileBwdLPTSchedulerILb0ELi128ELb1EEEEEEEEEvNT_6ParamsE$_ZZN4cute7idx2crdINS_5tupleIJiiNS_1CILi0EEEEEENS1_IJNS1_IJNS2_ILi4EEENS2_ILi8EEEEEES5_NS2_ILi1EEEEEEEEDaRKT_RKT0_ENKUlRKT_RKT0_E_clIiS5_EEDaSI_SL_) ;  /* 0xfffe202000007944 */ /* 0x002fea0003c3ffff */
[----:B------:R1:W-:Y:S01]  /*2d480*/  STL [R14], R6 ;  /* 0x000000060e007387 */ /* 0x0003e20000100800 */
[----:B------:R-:W-:Y:S02]  /*2d490*/  MOV R2, R58 ;  /* 0x0000003a00027202 */ /* 0x000fe40000000f00 */
[----:B------:R-:W-:-:S02]  /*2d4a0*/  MOV R72, 0x2d4c0 ;  /* 0x0002d4c000487802 */ /* 0x000fc40000000f00 */
[----:B-1----:R-:W-:Y:S05]  /*2d4b0*/  CALL.REL.NOINC `($_ZN7cutlass13device_kernelIN5flash19enable_sm80_to_sm89INS1_16FlashAttnBwdSm80INS1_25CollectiveMainloopBwdSm80ILi2ELi2EN4cute5tupleIJNS5_1CILi128EEES8_NS7_ILi64EEEEEENS_10bfloat16_tEfNS_4arch4Sm80ELb1ELb0ELb1ELb0ELb1ELb0ELb0ELb0ELi2ELi4ELi4ELi4ELb0EEENS1_24CollectiveEpilogueBwdGQAISA_fSD_Li256ELb0ELb1EEENS1_25SingleTileBwdLPTSchedulerILb0ELi128ELb1EEEEEEEEEvNT_6ParamsE$_ZZN4cute9transformINS_5tupleIJiiNS_1CILi0EEEEEENS1_IJNS1_IJNS2_ILi4EEENS2_ILi8EEEEEES5_NS2_ILi1EEEEEEZNS_7idx2crdIS4_S9_EEDaRKT_RKT0_EUlRKT_RKT0_E_EEDaSD_SG_OT1_ENKUlDpSJ_E_clIJNS1_IJiiEEEiS3_EEEDaSQ_) ;  /* 0xfffe275000007944 */ /* 0x002fea0003c3ffff */
[----:B------:R-:W-:Y:S02]  /*2d4c0*/  MOV R6, 0x2d4e0 ;  /* 0x0002d4e000067802 */ /* 0x000fe40000000f00 */
[----:B--2--5:R-:W-:Y:S05]  /*2d4d0*/  CALL.REL.NOINC `($_ZN7cutlass13device_kernelIN5flash19enable_sm80_to_sm89INS1_16FlashAttnBwdSm80INS1_25CollectiveMainloopBwdSm80ILi2ELi2EN4cute5tupleIJNS5_1CILi128EEES8_NS7_ILi64EEEEEENS_10bfloat16_tEfNS_4arch4Sm80ELb1ELb0ELb1ELb0ELb1ELb0ELb0ELb0ELi2ELi4ELi4ELi4ELb0EEENS1_24CollectiveEpilogueBwdGQAISA_fSD_Li256ELb0ELb1EEENS1_25SingleTileBwdLPTSchedulerILb0ELi128ELb1EEEEEEEEEvNT_6ParamsE$_ZZN4cute13to_mixed_bitsINS_5tupleIJNS1_IJNS_1CILi4EEENS2_ILi8EEEEEES3_NS2_ILi1EEEEEENS1_IJNS1_IJNS2_ILi128EEENS2_ILi0EEEEEENS2_ILi16EEES9_EEENS1_IJNS1_IJiiEEEiS9_EEEEEDaRKT_RKT0_RKT1_ENKUlRKT_RKT0_RKT1_E_clIS5_SA_SD_EEDaSQ_ST_SW_) ;  /* 0xfffdeac000007944 */ /* 0x024fea0003c3ffff */
[----:B------:R-:W-:Y:S02]  /*2d4e0*/  MOV R6, 0x2d500 ;  /* 0x0002d50000067802 */ /* 0x000fe40000000f00 */
[----:B------:R-:W-:Y:S05]  /*2d4f0*/  CALL.REL.NOINC `($_ZN7cutlass13device_kernelIN5flash19enable_sm80_to_sm89INS1_16FlashAttnBwdSm80INS1_25CollectiveMainloopBwdSm80ILi2ELi2EN4cute5tupleIJNS5_1CILi128EEES8_NS7_ILi64EEEEEENS_10bfloat16_tEfNS_4arch4Sm80ELb1ELb0ELb1ELb0ELb1ELb0ELb0ELb0ELi2ELi4ELi4ELi4ELb0EEENS1_24CollectiveEpilogueBwdGQAISA_fSD_Li256ELb0ELb1EEENS1_25SingleTileBwdLPTSchedulerILb0ELi128ELb1EEEEEEEEEvNT_6ParamsE$_ZZN4cute13to_mixed_bitsINS_5tupleIJNS1_IJNS_1CILi4EEENS2_ILi8EEEEEES3_NS2_ILi1EEEEEENS1_IJNS1_IJNS2_ILi128EEENS2_ILi0EEEEEENS2_ILi16EEES9_EEENS1_IJNS1_IJiiEEEiS9_EEEEEDaRKT_RKT0_RKT1_ENKUlRKT_RKT0_RKT1_E_clIS3_SB_iEEDaSQ_ST_SW_) ;  /* 0xfffdea5000007944 */ /* 0x000fea0003c3ffff */
[----:B------:R-:W-:Y:S02]  /*2d500*/  MOV R5, R2 ;  /* 0x0000000200057202 */ /* 0x000fe40000000f00 */
[----:B------:R-:W-:-:S02]  /*2d510*/  MOV R2, 0x2d530 ;  /* 0x0002d53000027802 */ /* 0x000fc40000000f00 */
[----:B------:R-:W-:Y:S05]  /*2d520*/  CALL.REL.NOINC `($_ZN7cutlass13device_kernelIN5flash19enable_sm80_to_sm89INS1_16FlashAttnBwdSm80INS1_25CollectiveMainloopBwdSm80ILi2ELi2EN4cute5tupleIJNS5_1CILi128EEES8_NS7_ILi64EEEEEENS_10bfloat16_tEfNS_4arch4Sm80ELb1ELb0ELb1ELb0ELb1ELb0ELb0ELb0ELi2ELi4ELi4ELi4ELb0EEENS1_24CollectiveEpilogueBwdGQAISA_fSD_Li256ELb0ELb1EEENS1_25SingleTileBwdLPTSchedulerILb0ELi128ELb1EEEEEEEEEvNT_6ParamsE$_ZZN4cute13to_mixed_bitsINS_5tupleIJNS1_IJNS_1CILi4EEENS2_ILi8EEEEEES3_NS2_ILi1EEEEEENS1_IJNS1_IJNS2_ILi128EEENS2_ILi0EEEEEENS2_ILi16EEES9_EEENS1_IJNS1_IJiiEEEiS9_EEEEEDaRKT_RKT0_RKT1_ENKUlDpRKT_E_clIJNS_9MixedBitsILj0ELj384EEENSU_ILj0ELj48EEENS2_ILj0EEEEEEDaSR_) ;  /* 0xfffde9d000007944 */ /* 0x000fea0003c3ffff */
[----:B------:R-:W-:Y:S02]  /*2d530*/  SHF.R.S32.HI R5, RZ, 0x1f, R4 ;  /* 0x0000001fff057819 */ /* 0x000fe40000011404 */
[----:B------:R-:W-:-:S02]  /*2d540*/  LOP3.LUT R3, R3, 0x1b0, RZ, 0xc0, !PT ;  /* 0x000001b003037812 */ /* 0x000fc400078ec0ff */
[----:B------:R-:W-:Y:S02]  /*2d550*/  LEA.HI R5, R5, R4, RZ, 0x2 ;  /* 0x0000000405057211 */ /* 0x000fe400078f10ff */
[----:B------:R-:W-:Y:S02]  /*2d560*/  MOV R4, 0x2d5a0 ;  /* 0x0002d5a000047802 */ /* 0x000fe40000000f00 */
[----:B------:R-:W-:-:S05]  /*2d570*/  SHF.R.S32.HI R2, RZ, 0x2, R5 ;  /* 0x00000002ff027819 */ /* 0x000fca0000011405 */
[----:B------:R1:W-:Y:S02]  /*2d580*/  STL [R1+0x77c], R2 ;  /* 0x00077c0201007387 */ /* 0x0003e40000100800 */
[----:B-1----:R-:W-:Y:S05]  /*2d590*/  CALL.REL.NOINC `($_ZN7cutlass13device_kernelIN5flash19enable_sm80_to_sm89INS1_16FlashAttnBwdSm80INS1_25CollectiveMainloopBwdSm80ILi2ELi2EN4cute5tupleIJNS5_1CILi128EEES8_NS7_ILi64EEEEEENS_10bfloat16_tEfNS_4arch4Sm80ELb1ELb0ELb1ELb0ELb1ELb0ELb0ELb0ELi2ELi4ELi4ELi4ELb0EEENS1_24CollectiveEpilogueBwdGQAISA_fSD_Li256ELb0ELb1EEENS1_25SingleTileBwdLPTSchedulerILb0ELi128ELb1EEEEEEEEEvNT_6ParamsE$_ZN4cute5tupleIJNS_7SwizzleILi3ELi3ELi3EEENS_9MixedBitsILj0ELj432EEENS_6LayoutINS0_IJNS0_IJNS_1CILi2EEES7_S7_EEES7_NS6_ILi8EEEEEENS0_IJNS0_IJNS6_ILi64EEES9_NS6_ILi512EEEEEENS6_ILi8192EEENS6_ILi1024EEEEEEEEEEC2ERKS2_RKS4_RKSH_) ;  /* 0xfffdd88000007944 */ /* 0x002fea0003c3ffff */
[----:B-1----:R1:W5:Y:S01]  /*2d5a0*/  LDL R2, [R1+0x758] ;  /* 0x0007580001027983 */ /* 0x0023620000100800 */
[----:B------:R-:W-:-:S03]  /*2d5b0*/  MOV R4, 0x2d5d0 ;  /* 0x0002d5d000047802 */ /* 0x000fc60000000f00 */
[----:B-1---5:R-:W-:Y:S05]  /*2d5c0*/  CALL.REL.NOINC `($_ZN7cutlass13device_kernelIN5flash19enable_sm80_to_sm89INS1_16FlashAttnBwdSm80INS1_25CollectiveMainloopBwdSm80ILi2ELi2EN4cute5tupleIJNS5_1CILi128EEES8_NS7_ILi64EEEEEENS_10bfloat16_tEfNS_4arch4Sm80ELb1ELb0ELb1ELb0ELb1ELb0ELb0ELb0ELi2ELi4ELi4ELi4ELb0EEENS1_24CollectiveEpilogueBwdGQAISA_fSD_Li256ELb0ELb1EEENS1_25SingleTileBwdLPTSchedulerILb0ELi128ELb1EEEEEEEEEvNT_6ParamsE$_ZN4cute3eso3ESOILb0ELb0EJNS_14ComposedLayoutINS_7SwizzleILi3ELi3ELi3EEENS_9MixedBitsILj0ELj432EEENS_6LayoutINS_5tupleIJNS8_IJNS_1CILi2EEESA_SA_EEESA_NS9_ILi8EEEEEENS8_IJNS8_IJNS9_ILi64EEESC_NS9_ILi512EEEEEENS9_ILi8192EEENS9_ILi1024EEEEEEEEEEiEEC2ERKSL_RKi) ;  /* 0xfffd859000007944 */ /* 0x022fea0003c3ffff */
[----:B-1----:R-:W2:Y:S01]  /*2d5d0*/  LDL.64 R4, [R1+0x758] ;  /* 0x0007580001047983 */ /* 0x002ea20000100a00 */
[----:B------:R-:W-:Y:S02]  /*2d5e0*/  MOV R9, R23 ;  /* 0x0000001700097202 */ /* 0x000fe40000000f00 */
[----:B------:R-:W-:Y:S01]  /*2d5f0*/  MOV R8, 0x2d620 ;  /* 0x0002d62000087802 */ /* 0x000fe20000000f00 */
[----:B--2---:R-:W-:-:S04]  /*2d600*/  IMAD.WIDE R2, R5, 0x2, R16 ;  /* 0x0000000205027825 */ /* 0x004fc800078e0210 */
[----:B------:R-:W-:Y:S05]  /*2d610*/  CALL.REL.NOINC `($_ZN7cutlass13device_kernelIN5flash19enable_sm80_to_sm89INS1_16FlashAttnBwdSm80INS1_25CollectiveMainloopBwdSm80ILi2ELi2EN4cute5tupleIJNS5_1CILi128EEES8_NS7_ILi64EEEEEENS_10bfloat16_tEfNS_4arch4Sm80ELb1ELb0ELb1ELb0ELb1ELb0ELb0ELb0ELi2ELi4ELi4ELi4ELb0EEENS1_24CollectiveEpilogueBwdGQAISA_fSD_Li256ELb0ELb1EEENS1_25SingleTileBwdLPTSchedulerILb0ELi128ELb1EEEEEEEEEvNT_6ParamsE$_ZN4cute8smem_ptrIPN7cutlass10bfloat16_tEECI1NS_12iter_adaptorIS3_S4_EEES3_) ;  /* 0xfffdda2000007944 */ /* 0x000fea0003c3ffff */
[----:B-1----:R-:W2:Y:S01]  /*2d620*/  LDL.64 R2, [R1+0x758] ;  /* 0x0007580001027983 */ /* 0x002ea20000100a00 */
[----:B------:R-:W-:Y:S02]  /*2d630*/  MOV R6, R4 ;  /* 0x0000000400067202 */ /* 0x000fe40000000f00 */
[----:B------:R-:W-:Y:S01]  /*2d640*/  MOV R4, 0x2d670 ;  /* 0x0002d67000047802 */ /* 0x000fe20000000f00 */
[----:B--2---:R1:W-:Y:S04]  /*2d650*/  STL.64 [R1+0x770], R2 ;  /* 0x0007700201007387 */ /* 0x0043e80000100a00 */
[----:B-1----:R-:W-:Y:S05]  /*2d660*/  CALL.REL.NOINC `($_ZN7cutlass13device_kernelIN5flash19enable_sm80_to_sm89INS1_16FlashAttnBwdSm80INS1_25CollectiveMainloopBwdSm80ILi2ELi2EN4cute5tupleIJNS5_1CILi128EEES8_NS7_ILi64EEEEEENS_10bfloat16_tEfNS_4arch4Sm80ELb1ELb0ELb1ELb0ELb1ELb0ELb0ELb0ELi2ELi4ELi4ELi4ELb0EEENS1_24CollectiveEpilogueBwdGQAISA_fSD_Li256ELb0ELb1EEENS1_25SingleTileBwdLPTSchedulerILb0ELi128ELb1EEEEEEEEEvNT_6ParamsE$_ZN4cute3eso3ESOILb0ELb0EJNS_14ComposedLayoutINS_7SwizzleILi3ELi3ELi3EEENS_9MixedBitsILj0ELj432EEENS_6LayoutINS_5tupleIJNS8_IJNS_1CILi2EEESA_SA_EEESA_NS9_ILi8EEEEEENS8_IJNS8_IJNS9_ILi64EEESC_NS9_ILi512EEEEEENS9_ILi8192EEENS9_ILi1024EEEEEEEEEENS_10ViewEngineINS_8smem_ptrIPN7cutlass10bfloat16_tEEEEEEEC2ERKSL_RKSS_) ;  /* 0xfffd848000007944 */ /* 0x002fea0003c3ffff */
        /* <DEDUP_REMOVED lines=23> */
[----:B--2--5:R-:W-:Y:S05]  /*2d7e0*/  CALL.REL.NOINC `($_ZN7cutlass13device_kernelIN5flash19enable_sm80_to_sm89INS1_16FlashAttnBwdSm80INS1_25CollectiveMainloopBwdSm80ILi2ELi2EN4cute5tupleIJNS5_1CILi128EEES8_NS7_ILi64EEEEEENS_10bfloat16_tEfNS_4arch4Sm80ELb1ELb0ELb1ELb0ELb1ELb0ELb0ELb0ELi2ELi4ELi4ELi4ELb0EEENS1_24CollectiveEpilogueBwdGQAISA_fSD_Li256ELb0ELb1EEENS1_25SingleTileBwdLPTSchedulerILb0ELi128ELb1EEEEEEEEEvNT_6ParamsE$_ZN4cute3eso3ESOILb1ELb0EJNS_6LayoutINS_5tupleIJNS3_IJNS_1CILi8EEENS4_ILi1EEEEEENS4_ILi2EEES5_EEENS3_IJNS3_IJS6_NS4_ILi0EEEEEENS4_ILi64EEES5_EEEEENS_10ViewEngineIPN7cutlass10bfloat16_tEEEEEC2ERKSE_RKSJ_) ;  /* 0xfffdca7000007944 */ /* 0x024fea0003c3ffff */
[----:B------:R2:W5:Y:S01]  /*2d7f0*/  LDL.64 R52, [R1+0x758] ;  /* 0x0007580001347983 */ /* 0x0005620000100a00 */
[----:B-1----:R-:W-:Y:S01]  /*2d800*/  IMAD.MOV.U32 R6, RZ, RZ, R48 ;  /* 0x000000ffff067224 */ /* 0x002fe200078e0030 */
[----:B------:R-:W-:Y:S01]  /*2d810*/  MOV R3, R49 ;  /* 0x0000003100037202 */ /* 0x000fe20000000f00 */
[----:B------:R-:W-:Y:S01]  /*2d820*/  IMAD.MOV.U32 R67, RZ, RZ, R23 ;  /* 0x000000ffff437224 */ /* 0x000fe200078e0017 */
[----:B------:R-:W-:Y:S02]  /*2d830*/  MOV R4, 0x2d850 ;  /* 0x0002d85000047802 */ /* 0x000fe40000000f00 */
[----:B--2--5:R-:W-:Y:S05]  /*2d840*/  CALL.REL.NOINC `($_ZN7cutlass13device_kernelIN5flash19enable_sm80_to_sm89INS1_16FlashAttnBwdSm80INS1_25CollectiveMainloopBwdSm80ILi2ELi2EN4cute5tupleIJNS5_1CILi128EEES8_NS7_ILi64EEEEEENS_10bfloat16_tEfNS_4arch4Sm80ELb1ELb0ELb1ELb0ELb1ELb0ELb0ELb0ELi2ELi4ELi4ELi4ELb0EEENS1_24CollectiveEpilogueBwdGQAISA_fSD_Li256ELb0ELb1EEENS1_25SingleTileBwdLPTSchedulerILb0ELi128ELb1EEEEEEEEEvNT_6ParamsE$_ZN4cute3eso3ESOILb1ELb0EJNS_6LayoutINS_5tupleIJNS3_IJNS3_IJNS_1CILi4EEENS4_ILi2EEEEEENS4_ILi1EEEEEES6_NS4_ILi8EEEEEENS3_IJNS3_IJNS3_IJS8_NS4_ILi32EEEEEENS4_ILi0EEEEEENS4_ILi64EEES5_EEEEENS_10ViewEngineIPN7cutlass10bfloat16_tEEEEEC2ERKSI_RKSN_) ;  /* 0xfffdb66000007944 */ /* 0x024fea0003c3ffff */
[----:B------:R-:W-:Y:S01]  /*2d850*/  ULDC.64 UR4, c[0x0][0x118] ;  /* 0x0000460000047ab9 */ /* 0x000fe20000000a00 */
[----:B------:R2:W5:Y:S04]  /*2d860*/  LDL.64 R50, [R1+0x758] ;  /* 0x0007580001327983 */ /* 0x0005680000100a00 */
[----:B-1----:R2:W5:Y:S01]  /*2d870*/  LD.E.64 R2, [R54.64] ;  /* 0x0000000436027980 */ /* 0x002562000c101b00 */
[----:B------:R-:W-:-:S02]  /*2d880*/  MOV R9, R23 ;  /* 0x0000001700097202 */ /* 0x000fc40000000f00 */
[----:B------:R-:W-:Y:S02]  /*2d890*/  MOV R8, 0x2d8b0 ;  /* 0x0002d8b000087802 */ /* 0x000fe40000000f00 */
[----:B--2--5:R-:W-:Y:S05]  /*2d8a0*/  CALL.REL.NOINC `($_ZN7cutlass13device_kernelIN5flash19enable_sm80_to_sm89INS1_16FlashAttnBwdSm80INS1_25CollectiveMainloopBwdSm80ILi2ELi2EN4cute5tupleIJNS5_1CILi128EEES8_NS7_ILi64EEEEEENS_10bfloat16_tEfNS_4arch4Sm80ELb1ELb0ELb1ELb0ELb1ELb0ELb0ELb0ELi2ELi4ELi4ELi4ELb0EEENS1_24CollectiveEpilogueBwdGQAISA_fSD_Li256ELb0ELb1EEENS1_25SingleTileBwdLPTSchedulerILb0ELi128ELb1EEEEEEEEEvNT_6ParamsE$_ZN4cute8smem_ptrIPN7cutlass10bfloat16_tEECI1NS_12iter_adaptorIS3_S4_EEES3_) ;  /* 0xfffdd79000007944 */ /* 0x024fea0003c3ffff */
[----:B-1----:R1:W5:Y:S01]  /*2d8b0*/  LDL.64 R2, [R1+0x758] ;  /* 0x0007580001027983 */ /* 0x0023620000100a00 */
[----:B------:R-:W-:-:S03]  /*2d8c0*/  MOV R6, 0x2d8e0 ;  /* 0x0002d8e000067802 */ /* 0x000fc60000000f00 */
[----:B-1---5:R-:W-:Y:S05]  /*2d8d0*/  CALL.REL.NOINC `($_ZN7cutlass13device_kernelIN5flash19enable_sm80_to_sm89INS1_16FlashAttnBwdSm80INS1_25CollectiveMainloopBwdSm80ILi2ELi2EN4cute5tupleIJNS5_1CILi128EEES8_NS7_ILi64EEEEEENS_10bfloat16_tEfNS_4arch4Sm80ELb1ELb0ELb1ELb0ELb1ELb0ELb0ELb0ELi2ELi4ELi4ELi4ELb0EEENS1_24CollectiveEpilogueBwdGQAISA_fSD_Li256ELb0ELb1EEENS1_25SingleTileBwdLPTSchedulerILb0ELi128ELb1EEEEEEEEEvNT_6ParamsE$_ZN4cute3eso3ESOILb1ELb0EJNS_6LayoutINS_5tupleIJNS3_IJNS_1CILi8EEENS4_ILi1EEEEEENS4_ILi2EEEEEENS3_IJNS3_IJS6_NS4_ILi0EEEEEENS4_ILi8192EEEEEEEENS_10ViewEngineINS_8smem_ptrIPN7cutlass10bfloat16_tEEEEEEEC2ERKSE_RKSL_) ;  /* 0xfffdc7d000007944 */ /* 0x022fea0003c3ffff */
[----:B-1----:R1:W5:Y:S01]  /*2d8e0*/  LDL.64 R4, [R1+0x758] ;  /* 0x0007580001047983 */ /* 0x0023620000100a00 */
[----:B------:R-:W-:Y:S01]  /*2d8f0*/  IMAD.MOV.U32 R8, RZ, RZ, R52 ;  /* 0x000000ffff087224 */ /* 0x000fe200078e0034 */
[----:B------:R-:W-:Y:S02]  /*2d900*/  MOV R3, R53 ;  /* 0x0000003500037202 */ /* 0x000fe40000000f00 */
[----:B------:R-:W-:Y:S02]  /*2d910*/  MOV R6, 0x2d930 ;  /* 0x0002d93000067802 */ /* 0x000fe40000000f00 */
[----:B-1---5:R-:W-:Y:S05]  /*2d920*/  CALL.REL.NOINC `($_ZN7cutlass13device_kernelIN5flash19enable_sm80_to_sm89INS1_16FlashAttnBwdSm80INS1_25CollectiveMainloopBwdSm80ILi2ELi2EN4cute5tupleIJNS5_1CILi128EEES8_NS7_ILi64EEEEEENS_10bfloat16_tEfNS_4arch4Sm80ELb1ELb0ELb1ELb0ELb1ELb0ELb0ELb0ELi2ELi4ELi4ELi4ELb0EEENS1_24CollectiveEpilogueBwdGQAISA_fSD_Li256ELb0ELb1EEENS1_25SingleTileBwdLPTSchedulerILb0ELi128ELb1EEEEEEEEEvNT_6ParamsE$_ZN4cute3eso3ESOILb1ELb0EJNS_6LayoutINS_5tupleIJNS3_IJNS_1CILi8EEENS4_ILi1EEEEEENS4_ILi2EEEEEENS3_IJNS3_IJS6_NS4_ILi0EEEEEENS4_ILi64EEEEEEEENS_10ViewEngineIPN7cutlass10bfloat16_tEEEEEC2ERKSE_RKSJ_) ;  /* 0xfffdc6f000007944 */ /* 0x022fea0003c3ffff */
[----:B-1----:R1:W5:Y:S01]  /*2d930*/  LDL.64 R2, [R1+0x758] ;  /* 0x0007580001027983 */ /* 0x0023620000100a00 */
[----:B------:R-:W-:Y:S02]  /*2d940*/  MOV R7, R5 ;  /* 0x0000000500077202 */ /* 0x000fe40000000f00 */
[----:B------:R-:W-:Y:S02]  /*2d950*/  MOV R6, 0x2d970 ;  /* 0x0002d97000067802 */ /* 0x000fe40000000f00 */
[----:B-1---5:R-:W-:Y:S05]  /*2d960*/  CALL.REL.NOINC `($_ZN7cutlass13device_kernelIN5flash19enable_sm80_to_sm89INS1_16FlashAttnBwdSm80INS1_25CollectiveMainloopBwdSm80ILi2ELi2EN4cute5tupleIJNS5_1CILi128EEES8_NS7_ILi64EEEEEENS_10bfloat16_tEfNS_4arch4Sm80ELb1ELb0ELb1ELb0ELb1ELb0ELb0ELb0ELi2ELi4ELi4ELi4ELb0EEENS1_24CollectiveEpilogueBwdGQAISA_fSD_Li256ELb0ELb1EEENS1_25SingleTileBwdLPTSchedulerILb0ELi128ELb1EEEEEEEEEvNT_6ParamsE$_ZN4cute3eso3ESOILb1ELb0EJNS_6LayoutINS_5tupleIJNS3_IJNS_1CILi8EEENS4_ILi1EEEEEENS3_IJNS4_ILi2EEEEEEEEENS3_IJNS3_IJS6_NS4_ILi0EEEEEENS3_IJNS4_ILi8192EEEEEEEEEEENS_10ViewEngineINS_8smem_ptrIPN7cutlass10bfloat16_tEEEEEEEC2ERKSG_RKSN_) ;  /* 0xfffdc4b000007944 */ /* 0x022fea0003c3ffff */
[----:B-1----:R1:W5:Y:S01]  /*2d970*/  LDL.64 R4, [R1+0x758] ;  /* 0x0007580001047983 */ /* 0x0023620000100a00 */
[----:B------:R-:W-:Y:S02]  /*2d980*/  MOV R8, R2 ;  /* 0x0000000200087202 */ /* 0x000fe40000000f00 */
[----:B------:R-:W-:-:S02]  /*2d990*/  MOV R6, 0x2d9b0 ;  /* 0x0002d9b000067802 */ /* 0x000fc40000000f00 */
[----:B-1---5:R-:W-:Y:S05]  /*2d9a0*/  CALL.REL.NOINC `($_ZN7cutlass13device_kernelIN5flash19enable_sm80_to_sm89INS1_16FlashAttnBwdSm80INS1_25CollectiveMainloopBwdSm80ILi2ELi2EN4cute5tupleIJNS5_1CILi128EEES8_NS7_ILi64EEEEEENS_10bfloat16_tEfNS_4arch4Sm80ELb1ELb0ELb1ELb0ELb1ELb0ELb0ELb0ELi2ELi4ELi4ELi4ELb0EEENS1_24CollectiveEpilogueBwdGQAISA_fSD_Li256ELb0ELb1EEENS1_25SingleTileBwdLPTSchedulerILb0ELi128ELb1EEEEEEEEEvNT_6ParamsE$_ZN4cute3eso3ESOILb1ELb0EJNS_6LayoutINS_5tupleIJNS3_IJNS_1CILi8EEENS4_ILi1EEEEEENS3_IJNS4_ILi2EEEEEEEEENS3_IJNS3_IJS6_NS4_ILi0EEEEEENS3_IJNS4_ILi64EEEEEEEEEEENS_10ViewEngineIPN7cutlass10bfloat16_tEEEEEC2ERKSG_RKSL_) ;  /* 0xfffdc42000007944 */ /* 0x022fea0003c3ffff */
[----:B-1----:R1:W5:Y:S01]  /*2d9b0*/  LDL.64 R2, [R1+0x758] ;  /* 0x0007580001027983 */ /* 0x0023620000100a00 */
[----:B------:R-:W-:-:S03]  /*2d9c0*/  MOV R8, 0x2d9e0 ;  /* 0x0002d9e000087802 */ /* 0x000fc60000000f00 */
[----:B-1---5:R-:W-:Y:S05]  /*2d9d0*/  CALL.REL.NOINC `($_ZN7cutlass13device_kernelIN5flash19enable_sm80_to_sm89INS1_16FlashAttnBwdSm80INS1_25CollectiveMainloopBwdSm80ILi2ELi2EN4cute5tupleIJNS5_1CILi128EEES8_NS7_ILi64EEEEEENS_10bfloat16_tEfNS_4arch4Sm80ELb1ELb0ELb1ELb0ELb1ELb0ELb0ELb0ELi2ELi4ELi4ELi4ELb0EEENS1_24CollectiveEpilogueBwdGQAISA_fSD_Li256ELb0ELb1EEENS1_25SingleTileBwdLPTSchedulerILb0ELi128ELb1EEEEEEEEEvNT_6ParamsE$_ZN4cute3eso3ESOILb1ELb0EJNS_6LayoutINS_5tupleIJNS3_IJNS3_IJNS_1CILi8EEENS4_ILi1EEEEEES6_EEENS3_IJNS3_IJS6_S6_EEENS4_ILi2EEEEEEEEENS3_IJNS3_IJNS3_IJS6_NS4_ILi0EEEEEESD_EEENS3_IJNS3_IJSD_SD_EEENS4_ILi64EEEEEEEEEEENS_10ViewEngineIPN7cutlass10bfloat16_tEEEEEC2ERKSK_RKSP_) ;  /* 0xfffdb5c000007944 */ /* 0x022fea0003c3ffff */
[----:B-1----:R1:W5:Y:S01]  /*2d9e0*/  LDL.64 R2, [R1+0x758] ;  /* 0x0007580001027983 */ /* 0x0023620000100a00 */
[----:B------:R-:W-:-:S02]  /*2d9f0*/  MOV R7, R5 ;  /* 0x0000000500077202 */ /* 0x000fc40000000f00 */
[----:B------:R-:W-:Y:S02]  /*2da00*/  MOV R6, 0x2da20 ;  /* 0x0002da2000067802 */ /* 0x000fe40000000f00 */
[----:B-1---5:R-:W-:Y:S05]  /*2da10*/  CALL.REL.NOINC `($_ZN7cutlass13device_kernelIN5flash19enable_sm80_to_sm89INS1_16FlashAttnBwdSm80INS1_25CollectiveMainloopBwdSm80ILi2ELi2EN4cute5tupleIJNS5_1CILi128EEES8_NS7_ILi64EEEEEENS_10bfloat16_tEfNS_4arch4Sm80ELb1ELb0ELb1ELb0ELb1ELb0ELb0ELb0ELi2ELi4ELi4ELi4ELb0EEENS1_24CollectiveEpilogueBwdGQAISA_fSD_Li256ELb0ELb1EEENS1_25SingleTileBwdLPTSchedulerILb0ELi128ELb1EEEEEEEEEvNT_6ParamsE$_ZN4cute3eso3ESOILb1ELb0EJNS_6LayoutINS_5tupleIJNS3_IJNS3_IJNS_1CILi8EEENS4_ILi1EEEEEES6_EEENS3_IJNS3_IJS6_S6_EEENS4_ILi2EEEEEEEEENS3_IJNS3_IJNS3_IJS6_NS4_ILi0EEEEEESD_EEENS3_IJNS3_IJSD_SD_EEENS4_ILi8192EEEEEEEEEEENS_10ViewEngineINS_8smem_ptrIPN7cutlass10bfloat16_tEEEEEEEC2ERKSK_RKSR_) ;  /* 0xfffdb5c000007944 */ /* 0x022fea0003c3ffff */
[----:B-1----:R1:W5:Y:S01]  /*2da20*/  LDL.64 R4, [R1+0x758] ;  /* 0x0007580001047983 */ /* 0x0023620000100a00 */
[----:B------:R-:W-:Y:S02]  /*2da30*/  MOV R8, R2 ;  /* 0x0000000200087202 */ /* 0x000fe40000000f00 */
[----:B------:R-:W-:Y:S02]  /*2da40*/  MOV R6, 0x2da60 ;  /* 0x0002da6000067802 */ /* 0x000fe40000000f00 */
[----:B-1---5:R-:W-:Y:S05]  /*2da50*/  CALL.REL.NOINC `($_ZN7cutlass13device_kernelIN5flash19enable_sm80_to_sm89INS1_16FlashAttnBwdSm80INS1_25CollectiveMainloopBwdSm80ILi2ELi2EN4cute5tupleIJNS5_1CILi128EEES8_NS7_ILi64EEEEEENS_10bfloat16_tEfNS_4arch4Sm80ELb1ELb0ELb1ELb0ELb1ELb0ELb0ELb0ELi2ELi4ELi4ELi4ELb0EEENS1_24CollectiveEpilogueBwdGQAISA_fSD_Li256ELb0ELb1EEENS1_25SingleTileBwdLPTSchedulerILb0ELi128ELb1EEEEEEEEEvNT_6ParamsE$_ZN4cute3eso3ESOILb1ELb0EJNS_6LayoutINS_5tupleIJNS3_IJNS_1CILi8EEENS4_ILi1EEEEEENS4_ILi2EEEEEENS3_IJNS3_IJS6_NS4_ILi0EEEEEENS4_ILi64EEEEEEEENS_10ViewEngineIPN7cutlass10bfloat16_tEEEEEC2ERKSE_RKSJ_) ;  /* 0xfffdc5c000007944 */ /* 0x022fea0003c3ffff */
[----:B------:R2:W5:Y:S01]  /*2da60*/  LDL.64 R16, [R1+0x758] ;  /* 0x0007580001107983 */ /* 0x0005620000100a00 */
[----:B-1----:R-:W-:Y:S01]  /*2da70*/  IMAD.MOV.U32 R2, RZ, RZ, R4 ;  /* 0x000000ffff027224 */ /* 0x002fe200078e0004 */
[----:B------:R-:W-:Y:S01]  /*2da80*/  MOV R3, R5 ;  /* 0x0000000500037202 */ /* 0x000fe20000000f00 */
[----:B------:R-:W-:Y:S01]  /*2da90*/  IMAD.MOV.U32 R9, RZ, RZ, R23 ;  /* 0x000000ffff097224 */ /* 0x000fe200078e0017 */
[----:B------:R-:W-:Y:S02]  /*2daa0*/  MOV R8, 0x2dac0 ;  /* 0x0002dac000087802 */ /* 0x000fe40000000f00 */
[----:B--2--5:R-:W-:Y:S05]  /*2dab0*/  CALL.REL.NOINC `($_ZN7cutlass13device_kernelIN5flash19enable_sm80_to_sm89INS1_16FlashAttnBwdSm80INS1_25CollectiveMainloopBwdSm80ILi2ELi2EN4cute5tupleIJNS5_1CILi128EEES8_NS7_ILi64EEEEEENS_10bfloat16_tEfNS_4arch4Sm80ELb1ELb0ELb1ELb0ELb1ELb0ELb0ELb0ELi2ELi4ELi4ELi4ELb0EEENS1_24CollectiveEpilogueBwdGQAISA_fSD_Li256ELb0ELb1EEENS1_25SingleTileBwdLPTSchedulerILb0ELi128ELb1EEEEEEEEEvNT_6ParamsE$_ZN4cute8smem_ptrIPN7cutlass10bfloat16_tEECI1NS_12iter_adaptorIS3_S4_EEES3_) ;  /* 0xfffdd58000007944 */ /* 0x024fea0003c3ffff */
[----:B-1----:R1:W5:Y:S01]  /*2dac0*/  LDL.64 R2, [R1+0x758] ;  /* 0x0007580001027983 */ /* 0x0023620000100a00 */
[----:B------:R-:W-:-:S03]  /*2dad0*/  MOV R6, 0x2daf0 ;  /* 0x0002daf000067802 */ /* 0x000fc60000000f00 */
[----:B-1---5:R-:W-:Y:S05]  /*2dae0*/  CALL.REL.NOINC `($_ZN7cutlass13device_kernelIN5flash19enable_sm80_to_sm89INS1_16FlashAttnBwdSm80INS1_25CollectiveMainloopBwdSm80ILi2ELi2EN4cute5tupleIJNS5_1CILi128EEES8_NS7_ILi64EEEEEENS_10bfloat16_tEfNS_4arch4Sm80ELb1ELb0ELb1ELb0ELb1ELb0ELb0ELb0ELi2ELi4ELi4ELi4ELb0EEENS1_24CollectiveEpilogueBwdGQAISA_fSD_Li256ELb0ELb1EEENS1_25SingleTileBwdLPTSchedulerILb0ELi128ELb1EEEEEEEEEvNT_6ParamsE$_ZN4cute3eso3ESOILb1ELb0EJNS_6LayoutINS_5tupleIJNS3_IJNS_1CILi8EEENS4_ILi1EEEEEENS4_ILi2EEEEEENS3_IJNS3_IJS6_NS4_ILi0EEEEEENS4_ILi8192EEEEEEEENS_10ViewEngineINS_8smem_ptrIPN7cutlass10bfloat16_tEEEEEEEC2ERKSE_RKSL_) ;  /* 0xfffdc5c000007944 */ /* 0x022fea0003c3ffff */
        /* <DEDUP_REMOVED lines=127> */
[----:B-1----:R-:W-:Y:S05]  /*2e2e0*/  CALL.REL.NOINC `($_ZN7cutlass13device_kernelIN5flash19enable_sm80_to_sm89INS1_16FlashAttnBwdSm80INS1_25CollectiveMainloopBwdSm80ILi2ELi2EN4cute5tupleIJNS5_1CILi128EEES8_NS7_ILi64EEEEEENS_10bfloat16_tEfNS_4arch4Sm80ELb1ELb0ELb1ELb0ELb1ELb0ELb0ELb0ELi2ELi4ELi4ELi4ELb0EEENS1_24CollectiveEpilogueBwdGQAISA_fSD_Li256ELb0ELb1EEENS1_25SingleTileBwdLPTSchedulerILb0ELi128ELb1EEEEEEEEEvNT_6ParamsE$_ZZN4cute5sliceINS_5tupleIJNS_10UnderscoreES2_NS_1CILi0EEEEEENS1_IJNS1_IJNS3_ILi1EEES4_EEEiNS3_ILi1024EEEEEEEEDaRKT_RKT0_ENKUlRKT_RKT0_E_clIS2_iEEDaSI_SL_) ;  /* 0xfffde5c000007944 */ /* 0x002fea0003c3ffff */
[----:B------:R-:W-:Y:S02]  /*2e2f0*/  MOV R4, 0x2e310 ;  /* 0x0002e31000047802 */ /* 0x000fe40000000f00 */
[----:B-1---5:R-:W-:Y:S05]  /*2e300*/  CALL.REL.NOINC `($_ZN7cutlass13device_kernelIN5flash19enable_sm80_to_sm89INS1_16FlashAttnBwdSm80INS1_25CollectiveMainloopBwdSm80ILi2ELi2EN4cute5tupleIJNS5_1CILi128EEES8_NS7_ILi64EEEEEENS_10bfloat16_tEfNS_4arch4Sm80ELb1ELb0ELb1ELb0ELb1ELb0ELb0ELb0ELi2ELi4ELi4ELi4ELb0EEENS1_24CollectiveEpilogueBwdGQAISA_fSD_Li256ELb0ELb1EEENS1_25SingleTileBwdLPTSchedulerILb0ELi128ELb1EEEEEEEEEvNT_6ParamsE$_ZZN4cute12filter_tupleINS_5tupleIJNS_10UnderscoreES2_NS_1CILi0EEEEEENS1_IJNS1_IJNS3_ILi1EEES4_EEEiNS3_ILi1024EEEEEEZNS_5sliceIS5_S9_EEDaRKT_RKT0_EUlRKT_RKT0_E_EEDaSD_SG_OT1_ENKUlDpSJ_E_clIJNS1_IJS7_EEENS1_IJiEEENS1_IJEEEEEEDaSQ_) ;  /* 0xfffdd1d000007944 */ /* 0x022fea0003c3ffff */
[----:B------:R-:W-:Y:S02]  /*2e310*/  MOV R67, R23 ;  /* 0x0000001700437202 */ /* 0x000fe40000000f00 */
[----:B------:R-:W-:-:S02]  /*2e320*/  MOV R6, 0x2e340 ;  /* 0x0002e34000067802 */ /* 0x000fc40000000f00 */
[----:B-1---5:R-:W-:Y:S05]  /*2e330*/  CALL.REL.NOINC `($_ZN7cutlass13device_kernelIN5flash19enable_sm80_to_sm89INS1_16FlashAttnBwdSm80INS1_25CollectiveMainloopBwdSm80ILi2ELi2EN4cute5tupleIJNS5_1CILi128EEES8_NS7_ILi64EEEEEENS_10bfloat16_tEfNS_4arch4Sm80ELb1ELb0ELb1ELb0ELb1ELb0ELb0ELb0ELi2ELi4ELi4ELi4ELb0EEENS1_24CollectiveEpilogueBwdGQAISA_fSD_Li256ELb0ELb1EEENS1_25SingleTileBwdLPTSchedulerILb0ELi128ELb1EEEEEEEEEvNT_6ParamsE$_ZN4cute5tupleIJNS0_IJNS0_IJNS_1CILi8EEENS1_ILi1EEEEEENS1_ILi2EEEEEENS0_IJNS0_IJS3_NS1_ILi0EEEEEEiEEEEEC2ERKS6_RKS9_) ;  /* 0xfffdc53000007944 */ /* 0x022fea0003c3ffff */
[----:B-1----:R1:W5:Y:S01]  /*2e340*/  LDL R3, [R1+0x758] ;  /* 0x0007580001037983 */ /* 0x0023620000100800 */
[----:B------:R-:W-:-:S02]  /*2e350*/  MOV R67, R23 ;  /* 0x0000001700437202 */ /* 0x000fc40000000f00 */
[----:B------:R-:W-:Y:S02]  /*2e360*/  MOV R6, 0x2e380 ;  /* 0x0002e38000067802 */ /* 0x000fe40000000f00 */
[----:B-1---5:R-:W-:Y:S05]  /*2e370*/  CALL.REL.NOINC `($_ZN7cutlass13device_kernelIN5flash19enable_sm80_to_sm89INS1_16FlashAttnBwdSm80INS1_25CollectiveMainloopBwdSm80ILi2ELi2EN4cute5tupleIJNS5_1CILi128EEES8_NS7_ILi64EEEEEENS_10bfloat16_tEfNS_4arch4Sm80ELb1ELb0ELb1ELb0ELb1ELb0ELb0ELb0ELi2ELi4ELi4ELi4ELb0EEENS1_24CollectiveEpilogueBwdGQAISA_fSD_Li256ELb0ELb1EEENS1_25SingleTileBwdLPTSchedulerILb0ELi128ELb1EEEEEEEEEvNT_6ParamsE$_ZN4cute3eso3ESOILb0ELb1EJNS_6LayoutINS_5tupleIJNS3_IJNS_1CILi8EEENS4_ILi1EEEEEENS4_ILi2EEEEEENS3_IJNS3_IJS6_NS4_ILi0EEEEEEiEEEEESA_EEC2ERKSD_RKSA_) ;  /* 0xfffd8df000007944 */ /* 0x022fea0003c3ffff */
[----:B------:R2:W5:Y:S01]  /*2e380*/  LDL R4, [R1+0x758] ;  /* 0x0007580001047983 */ /* 0x0005620000100800 */
[----:B------:R-:W-:Y:S01]  /*2e390*/  IMAD.MOV.U32 R9, RZ, RZ, R23 ;  /* 0x000000ffff097224 */ /* 0x000fe200078e0017 */
[----:B-1----:R-:W-:Y:S01]  /*2e3a0*/  MOV R2, R56 ;  /* 0x0000003800027202 */ /* 0x002fe20000000f00 */
[----:B------:R-:W-:Y:S01]  /*2e3b0*/  IMAD.MOV.U32 R3, RZ, RZ, R57 ;  /* 0x000000ffff037224 */ /* 0x000fe200078e0039 */
[----:B------:R-:W-:Y:S02]  /*2e3c0*/  MOV R8, 0x2e3e0 ;  /* 0x0002e3e000087802 */ /* 0x000fe40000000f00 */
[----:B--2--5:R-:W-:Y:S05]  /*2e3d0*/  CALL.REL.NOINC `($_ZN7cutlass13device_kernelIN5flash19enable_sm80_to_sm89INS1_16FlashAttnBwdSm80INS1_25CollectiveMainloopBwdSm80ILi2ELi2EN4cute5tupleIJNS5_1CILi128EEES8_NS7_ILi64EEEEEENS_10bfloat16_tEfNS_4arch4Sm80ELb1ELb0ELb1ELb0ELb1ELb0ELb0ELb0ELi2ELi4ELi4ELi4ELb0EEENS1_24CollectiveEpilogueBwdGQAISA_fSD_Li256ELb0ELb1EEENS1_25SingleTileBwdLPTSchedulerILb0ELi128ELb1EEEEEEEEEvNT_6ParamsE$_ZN4cute8smem_ptrIPN7cutlass10bfloat16_tEECI1NS_12iter_adaptorIS3_S4_EEES3_) ;  /* 0xfffdcc6000007944 */ /* 0x024fea0003c3ffff */
[----:B-1----:R-:W2:Y:S01]  /*2e3e0*/  LDL.64 R2, [R1+0x758] ;  /* 0x0007580001027983 */ /* 0x002ea20000100a00 */
[----:B------:R-:W-:Y:S01]  /*2e3f0*/  IMAD.MOV.U32 R6, RZ, RZ, R4 ;  /* 0x000000ffff067224 */ /* 0x000fe200078e0004 */
[----:B------:R-:W-:Y:S01]  /*2e400*/  MOV R67, R23 ;  /* 0x0000001700437202 */ /* 0x000fe20000000f00 */
[----:B------:R-:W-:Y:S01]  /*2e410*/  IMAD.MOV.U32 R59, RZ, RZ, R22 ;  /* 0x000000ffff3b7224 */ /* 0x000fe200078e0016 */
[----:B------:R-:W-:Y:S01]  /*2e420*/  MOV R4, 0x2e450 ;  /* 0x0002e45000047802 */ /* 0x000fe20000000f00 */
[----:B--2---:R1:W-:Y:S04]  /*2e430*/  STL.64 [R1+0x770], R2 ;  /* 0x0007700201007387 */ /* 0x0043e80000100a00 */
[----:B-1----:R-:W-:Y:S05]  /*2e440*/  CALL.REL.NOINC `($_ZN7cutlass13device_kernelIN5flash19enable_sm80_to_sm89INS1_16FlashAttnBwdSm80INS1_25CollectiveMainloopBwdSm80ILi2ELi2EN4cute5tupleIJNS5_1CILi128EEES8_NS7_ILi64EEEEEENS_10bfloat16_tEfNS_4arch4Sm80ELb1ELb0ELb1ELb0ELb1ELb0ELb0ELb0ELi2ELi4ELi4ELi4ELb0EEENS1_24CollectiveEpilogueBwdGQAISA_fSD_Li256ELb0ELb1EEENS1_25SingleTileBwdLPTSchedulerILb0ELi128ELb1EEEEEEEEEvNT_6ParamsE$_ZN4cute3eso3ESOILb0ELb0EJNS_6LayoutINS_5tupleIJNS3_IJNS_1CILi8EEENS4_ILi1EEEEEENS4_ILi2EEEEEENS3_IJNS3_IJS6_NS4_ILi0EEEEEEiEEEEENS_10ViewEngineINS_8smem_ptrIPN7cutlass10bfloat16_tEEEEEEEC2ERKSD_RKSK_) ;  /* 0xfffd80e000007944 */ /* 0x002fea0003c3ffff */
[----:B-1----:R1:W5:Y:S04]  /*2e450*/  LDL R8, [R1+0x758] ;  /* 0x0007580001087983 */ /* 0x0023680000100800 */
[----:B------:R1:W5:Y:S01]  /*2e460*/  LDL.64 R12, [R1+0x760] ;  /* 0x00076000010c7983 */ /* 0x0003620000100a00 */
[----:B------:R-:W-:Y:S01]  /*2e470*/  IMAD.MOV.U32 R67, RZ, RZ, R23 ;  /* 0x000000ffff437224 */ /* 0x000fe200078e0017 */
[----:B------:R-:W-:Y:S01]  /*2e480*/  MOV R10, R50 ;  /* 0x00000032000a7202 */ /* 0x000fe20000000f00 */
[----:B------:R-:W-:Y:S01]  /*2e490*/  IMAD.MOV.U32 R11, RZ, RZ, R51 ;  /* 0x000000ffff0b7224 */ /* 0x000fe200078e0033 */
[----:B------:R-:W-:-:S02]  /*2e4a0*/  MOV R6, 0x2e4c0 ;  /* 0x0002e4c000067802 */ /* 0x000fc40000000f00 */
[----:B-1---5:R-:W-:Y:S05]  /*2e4b0*/  CALL.REL.NOINC `($_ZN7cutlass13device_kernelIN5flash19enable_sm80_to_sm89INS1_16FlashAttnBwdSm80INS1_25CollectiveMainloopBwdSm80ILi2ELi2EN4cute5tupleIJNS5_1CILi128EEES8_NS7_ILi64EEEEEENS_10bfloat16_tEfNS_4arch4Sm80ELb1ELb0ELb1ELb0ELb1ELb0ELb0ELb0ELi2ELi4ELi4ELi4ELb0EEENS1_24CollectiveEpilogueBwdGQAISA_fSD_Li256ELb0ELb1EEENS1_25SingleTileBwdLPTSchedulerILb0ELi128ELb1EEEEEEEEEvNT_6ParamsE$_ZN4cute3eso3ESOILb1ELb0EJNS_6LayoutINS_5tupleIJNS3_IJNS3_IJNS_1CILi4EEENS4_ILi2EEEEEENS4_ILi1EEEEEES6_EEENS3_IJNS3_IJNS3_IJS8_NS4_ILi32EEEEEENS4_ILi0EEEEEENS4_ILi64EEEEEEEENS_10ViewEngineIPN7cutlass10bfloat16_tEEEEEC2ERKSH_RKSM_) ;  /* 0xfffda97000007944 */ /* 0x022fea0003c3ffff */
[----:B------:R2:W5:Y:S01]  /*2e4c0*/  LDL.64 R4, [R1+0x758] ;  /* 0x0007580001047983 */ /* 0x0005620000100a00 */
[----:B------:R-:W-:-:S02]  /*2e4d0*/  MOV R3, R8 ;  /* 0x0000000800037202 */ /* 0x000fc40000000f00 */
[----:B------:R-:W-:Y:S02]  /*2e4e0*/  MOV R6, 0x2e500 ;  /* 0x0002e50000067802 */ /* 0x000fe40000000f00 */
[----:B-12--5:R-:W-:Y:S05]  /*2e4f0*/  CALL.REL.NOINC `($_ZN7cutlass13device_kernelIN5flash19enable_sm80_to_sm89INS1_16FlashAttnBwdSm80INS1_25CollectiveMainloopBwdSm80ILi2ELi2EN4cute5tupleIJNS5_1CILi128EEES8_NS7_ILi64EEEEEENS_10bfloat16_tEfNS_4arch4Sm80ELb1ELb0ELb1ELb0ELb1ELb0ELb0ELb0ELi2ELi4ELi4ELi4ELb0EEENS1_24CollectiveEpilogueBwdGQAISA_fSD_Li256ELb0ELb1EEENS1_25SingleTileBwdLPTSchedulerILb0ELi128ELb1EEEEEEEEEvNT_6ParamsE$_ZZN4cute4takeILi1ELi2ENS_5tupleIJNS1_IJNS_1CILi1EEENS2_ILi0EEEEEEiEEEEEDaRKT1_ENKUlDpRKT_E_clIJiEEEDaSD_) ;  /* 0xfffde11000007944 */ /* 0x026fea0003c3ffff */
[----:B------:R-:W-:Y:S02]  /*2e500*/  MOV R67, R23 ;  /* 0x0000001700437202 */ /* 0x000fe40000000f00 */
[----:B------:R-:W-:Y:S02]  /*2e510*/  MOV R6, 0x2e530 ;  /* 0x0002e53000067802 */ /* 0x000fe40000000f00 */
[----:B-1---5:R-:W-:Y:S05]  /*2e520*/  CALL.REL.NOINC `($_ZN7cutlass13device_kernelIN5flash19enable_sm80_to_sm89INS1_16FlashAttnBwdSm80INS1_25CollectiveMainloopBwdSm80ILi2ELi2EN4cute5tupleIJNS5_1CILi128EEES8_NS7_ILi64EEEEEENS_10bfloat16_tEfNS_4arch4Sm80ELb1ELb0ELb1ELb0ELb1ELb0ELb0ELb0ELi2ELi4ELi4ELi4ELb0EEENS1_24CollectiveEpilogueBwdGQAISA_fSD_Li256ELb0ELb1EEENS1_25SingleTileBwdLPTSchedulerILb0ELi128ELb1EEEEEEEEEvNT_6ParamsE$_ZN4cute3eso3ESOILb1ELb0EJNS_5tupleIJNS_1CILi1EEENS3_ILi0EEEEEENS2_IJiEEEEEC2ERKS6_RKS7_) ;  /* 0xfffda20000007944 */ /* 0x022fea0003c3ffff */
[----:B-1----:R1:W5:Y:S01]  /*2e530*/  LDL R3, [R1+0x758] ;  /* 0x0007580001037983 */ /* 0x0023620000100800 */
[----:B------:R-:W-:Y:S02]  /*2e540*/  MOV R67, R23 ;  /* 0x0000001700437202 */ /* 0x000fe40000000f00 */
[----:B------:R-:W-:Y:S02]  /*2e550*/  MOV R6, 0x2e570 ;  /* 0x0002e57000067802 */ /* 0x000fe40000000f00 */
[----:B-1---5:R-:W-:Y:S05]  /*2e560*/  CALL.REL.NOINC `($_ZN7cutlass13device_kernelIN5flash19enable_sm80_to_sm89INS1_16FlashAttnBwdSm80INS1_25CollectiveMainloopBwdSm80ILi2ELi2EN4cute5tupleIJNS5_1CILi128EEES8_NS7_ILi64EEEEEENS_10bfloat16_tEfNS_4arch4Sm80ELb1ELb0ELb1ELb0ELb1ELb0ELb0ELb0ELi2ELi4ELi4ELi4ELb0EEENS1_24CollectiveEpilogueBwdGQAISA_fSD_Li256ELb0ELb1EEENS1_25SingleTileBwdLPTSchedulerILb0ELi128ELb1EEEEEEEEEvNT_6ParamsE$_ZN4cute5tupleIJNS0_IJNS0_IJNS_1CILi8EEENS1_ILi1EEEEEENS0_IJNS1_ILi2EEEEEEEEENS0_IJNS0_IJS3_NS1_ILi0EEEEEENS0_IJiEEEEEEEEC2ERKS7_RKSB_) ;  /* 0xfffdc2c000007944 */ /* 0x022fea0003c3ffff */
[----:B------:R2:W5:Y:S01]  /*2e570*/  LDL R8, [R1+0x758] ;  /* 0x0007580001087983 */ /* 0x0005620000100800 */
[----:B------:R-:W-:Y:S01]  /*2e580*/  IMAD.MOV.U32 R67, RZ, RZ, R23 ;  /* 0x000000ffff437224 */ /* 0x000fe200078e0017 */
[----:B------:R-:W-:Y:S02]  /*2e590*/  MOV R59, R22 ;  /* 0x00000016003b7202 */ /* 0x000fe40000000f00 */
[----:B------:R2:W-:Y:S01]  /*2e5a0*/  STL.64 [R1+0x770], R12 ;  /* 0x0007700c01007387 */ /* 0x0005e20000100a00 */
[----:B------:R-:W-:-:S03]  /*2e5b0*/  MOV R6, 0x2e5d0 ;  /* 0x0002e5d000067802 */ /* 0x000fc60000000f00 */
[----:B-12--5:R-:W-:Y:S05]  /*2e5c0*/  CALL.REL.NOINC `($_ZN7cutlass13device_kernelIN5flash19enable_sm80_to_sm89INS1_16FlashAttnBwdSm80INS1_25CollectiveMainloopBwdSm80ILi2ELi2EN4cute5tupleIJNS5_1CILi128EEES8_NS7_ILi64EEEEEENS_10bfloat16_tEfNS_4arch4Sm80ELb1ELb0ELb1ELb0ELb1ELb0ELb0ELb0ELi2ELi4ELi4ELi4ELb0EEENS1_24CollectiveEpilogueBwdGQAISA_fSD_Li256ELb0ELb1EEENS1_25SingleTileBwdLPTSchedulerILb0ELi128ELb1EEEEEEEEEvNT_6ParamsE$_ZN4cute3eso3ESOILb0ELb0EJNS_6LayoutINS_5tupleIJNS3_IJNS_1CILi8EEENS4_ILi1EEEEEENS3_IJNS4_ILi2EEEEEEEEENS3_IJNS3_IJS6_NS4_ILi0EEEEEENS3_IJiEEEEEEEENS_10ViewEngineINS_8smem_ptrIPN7cutlass10bfloat16_tEEEEEEEC2ERKSF_RKSM_) ;  /* 0xfffd7ef000007944 */ /* 0x026fea0003c3ffff */
[----:B-1----:R1:W5:Y:S04]  /*2e5d0*/  LDL R8, [R1+0x758] ;  /* 0x0007580001087983 */ /* 0x0023680000100800 */
[----:B------:R1:W5:Y:S01]  /*2e5e0*/  LDL.64 R16, [R1+0x760] ;  /* 0x0007600001107983 */ /* 0x0003620000100a00 */
[----:B------:R-:W-:-:S02]  /*2e5f0*/  MOV R67, R23 ;  /* 0x0000001700437202 */ /* 0x000fc40000000f00 */
[----:B------:R-:W-:Y:S02]  /*2e600*/  MOV R6, 0x2e620 ;  /* 0x0002e62000067802 */ /* 0x000fe40000000f00 */
[----:B-1---5:R-:W-:Y:S05]  /*2e610*/  CALL.REL.NOINC `($_ZN7cutlass13device_kernelIN5flash19enable_sm80_to_sm89INS1_16FlashAttnBwdSm80INS1_25CollectiveMainloopBwdSm80ILi2ELi2EN4cute5tupleIJNS5_1CILi128EEES8_NS7_ILi64EEEEEENS_10bfloat16_tEfNS_4arch4Sm80ELb1ELb0ELb1ELb0ELb1ELb0ELb0ELb0ELi2ELi4ELi4ELi4ELb0EEENS1_24CollectiveEpilogueBwdGQAISA_fSD_Li256ELb0ELb1EEENS1_25SingleTileBwdLPTSchedulerILb0ELi128ELb1EEEEEEEEEvNT_6ParamsE$_ZN4cute3eso3ESOILb1ELb0EJNS_6LayoutINS_5tupleIJNS3_IJNS3_IJNS_1CILi4EEENS4_ILi2EEEEEENS4_ILi1EEEEEENS3_IJS6_EEEEEENS3_IJNS3_IJNS3_IJS8_NS4_ILi32EEEEEENS4_ILi0EEEEEENS3_IJNS4_ILi64EEEEEEEEEEENS_10ViewEngineIPN7cutlass10bfloat16_tEEEEEC2ERKSJ_RKSO_) ;  /* 0xfffda7d000007944 */ /* 0x022fea0003c3ffff */
[----:B-1----:R1:W5:Y:S01]  /*2e620*/  LDL.64 R2, [R1+0x758] ;  /* 0x0007580001027983 */ /* 0x0023620000100a00 */
[----:B------:R-:W-:Y:S02]  /*2e630*/  MOV R67, R23 ;  /* 0x0000001700437202 */ /* 0x000fe40000000f00 */
[----:B------:R-:W-:Y:S02]  /*2e640*/  MOV R6, 0x2e660 ;  /* 0x0002e66000067802 */ /* 0x000fe40000000f00 */
[----:B-1---5:R-:W-:Y:S05]  /*2e650*/  CALL.REL.NOINC `($_ZN7cutlass13device_kernelIN5flash19enable_sm80_to_sm89INS1_16FlashAttnBwdSm80INS1_25CollectiveMainloopBwdSm80ILi2ELi2EN4cute5tupleIJNS5_1CILi128EEES8_NS7_ILi64EEEEEENS_10bfloat16_tEfNS_4arch4Sm80ELb1ELb0ELb1ELb0ELb1ELb0ELb0ELb0ELi2ELi4ELi4ELi4ELb0EEENS1_24CollectiveEpilogueBwdGQAISA_fSD_Li256ELb0ELb1EEENS1_25SingleTileBwdLPTSchedulerILb0ELi128ELb1EEEEEEEEEvNT_6ParamsE$_ZN4cute3eso3ESOILb1ELb0EJNS_6LayoutINS_5tupleIJNS3_IJNS3_IJNS3_IJNS_1CILi4EEENS4_ILi2EEEEEENS4_ILi1EEEEEES8_EEENS3_IJNS3_IJNS3_IJS8_S8_EEES8_EEES6_EEEEEENS3_IJNS3_IJNS3_IJNS3_IJS8_NS4_ILi32EEEEEENS4_ILi0EEEEEESH_EEENS3_IJNS3_IJNS3_IJSH_SH_EEESH_EEENS4_ILi64EEEEEEEEEEENS_10ViewEngineIPN7cutlass10bfloat16_tEEEEEC2ERKSP_RKSU_) ;  /* 0xfffda68000007944 */ /* 0x022fea0003c3ffff */
[----:B------:R2:W5:Y:S01]  /*2e660*/  LDL.64 R10, [R1+0x758] ;  /* 0x00075800010a7983 */ /* 0x0005620000100a00 */
[----:B-1----:R-:W-:Y:S01]  /*2e670*/  IMAD.MOV.U32 R3, RZ, RZ, R8 ;  /* 0x000000ffff037224 */ /* 0x002fe200078e0008 */
[----:B------:R-:W-:Y:S02]  /*2e680*/  MOV R67, R23 ;  /* 0x0000001700437202 */ /* 0x000fe40000000f00 */
[----:B------:R-:W-:Y:S02]  /*2e690*/  MOV R4, 0x2e6b0 ;  /* 0x0002e6b000047802 */ /* 0x000fe40000000f00 */
[----:B--2--5:R-:W-:Y:S05]  /*2e6a0*/  CALL.REL.NOINC `($_ZN7cutlass13device_kernelIN5flash19enable_sm80_to_sm89INS1_16FlashAttnBwdSm80INS1_25CollectiveMainloopBwdSm80ILi2ELi2EN4cute5tupleIJNS5_1CILi128EEES8_NS7_ILi64EEEEEENS_10bfloat16_tEfNS_4arch4Sm80ELb1ELb0ELb1ELb0ELb1ELb0ELb0ELb0ELi2ELi4ELi4ELi4ELb0EEENS1_24CollectiveEpilogueBwdGQAISA_fSD_Li256ELb0ELb1EEENS1_25SingleTileBwdLPTSchedulerILb0ELi128ELb1EEEEEEEEEvNT_6ParamsE$_ZN4cute5tupleIJNS0_IJNS_1CILi2EEEEEENS0_IJiEEEEEC2ERKS3_RKS4_) ;  /* 0xfffdc40000007944 */ /* 0x024fea0003c3ffff */
[----:B-1----:R-:W2:Y:S01]  /*2e6b0*/  LDL R3, [R1+0x758] ;  /* 0x0007580001037983 */ /* 0x002ea20000100800 */
[----:B------:R-:W-:Y:S02]  /*2e6c0*/  MOV R2, R58 ;  /* 0x0000003a00027202 */ /* 0x000fe40000000f00 */
[----:B------:R-:W-:Y:S01]  /*2e6d0*/  MOV R12, 0x2e700 ;  /* 0x0002e700000c7802 */ /* 0x000fe20000000f00 */
[----:B--2---:R1:W-:Y:S04]  /*2e6e0*/  STL [R14], R3 ;  /* 0x000000030e007387 */ /* 0x0043e80000100800 */
[----:B-1----:R-:W-:Y:S05]  /*2e6f0*/  CALL.REL.NOINC `($_ZN7cutlass13device_kernelIN5flash19enable_sm80_to_sm89INS1_16FlashAttnBwdSm80INS1_25CollectiveMainloopBwdSm80ILi2ELi2EN4cute5tupleIJNS5_1CILi128EEES8_NS7_ILi64EEEEEENS_10bfloat16_tEfNS_4arch4Sm80ELb1ELb0ELb1ELb0ELb1ELb0ELb0ELb0ELi2ELi4ELi4ELi4ELb0EEENS1_24CollectiveEpilogueBwdGQAISA_fSD_Li256ELb0ELb1EEENS1_25SingleTileBwdLPTSchedulerILb0ELi128ELb1EEEEEEEEEvNT_6ParamsE$_ZZN4cute14logical_divideINS_5tupleIJNS1_IJNS_1CILi8EEENS2_ILi1EEEEEENS1_IJNS2_ILi2EEEEEEEEENS1_IJNS1_IJS4_NS2_ILi0EEEEEENS1_IJiEEEEEENS1_IJS5_NS_6LayoutIS4_S9_EEEEEEEDaRKNSD_IT_T0_EERKT1_ENKUlRKT_RKT0_E_clINSD_IS7_SB_EESE_EEDaSQ_ST_) ;  /* 0xfffdda4000007944 */ /* 0x002fea0003c3ffff */
[----:B------:R-:W-:Y:S02]  /*2e700*/  MOV R67, R23 ;  /* 0x0000001700437202 */ /* 0x000fe40000000f00 */
[----:B------:R-:W-:-:S02]  /*2e710*/  MOV R4, 0x2e730 ;  /* 0x0002e73000047802 */ /* 0x000fc40000000f00 */
[----:B-1---5:R-:W-:Y:S05]  /*2e720*/  CALL.REL.NOINC `($_ZN7cutlass13device_kernelIN5flash19enable_sm80_to_sm89INS1_16FlashAttnBwdSm80INS1_25CollectiveMainloopBwdSm80ILi2ELi2EN4cute5tupleIJNS5_1CILi128EEES8_NS7_ILi64EEEEEENS_10bfloat16_tEfNS_4arch4Sm80ELb1ELb0ELb1ELb0ELb1ELb0ELb0ELb0ELi2ELi4ELi4ELi4ELb0EEENS1_24CollectiveEpilogueBwdGQAISA_fSD_Li256ELb0ELb1EEENS1_25SingleTileBwdLPTSchedulerILb0ELi128ELb1EEEEEEEEEvNT_6ParamsE$_ZN4cute3eso3ESOILb1ELb0EJNS_5tupleIJNS2_IJNS_1CILi1EEENS3_ILi0EEEEEENS2_IJS5_S5_EEEEEENS2_IJS5_iEEEEEC2ERKS8_RKS9_) ;  /* 0xfffd9b3000007944 */ /* 0x022fea0003c3ffff */
[----:B-1----:R1:W5:Y:S01]  /*2e730*/  LDL R3, [R1+0x758] ;  /* 0x0007580001037983 */ /* 0x0023620000100800 */
[----:B------:R-:W-:-:S02]  /*2e740*/  MOV R67, R23 ;  /* 0x0000001700437202 */ /* 0x000fc40000000f00 */
[----:B------:R-:W-:Y:S02]  /*2e750*/  MOV R4, 0x2e770 ;  /* 0x0002e77000047802 */ /* 0x000fe40000000f00 */
[----:B-1---5:R-:W-:Y:S05]  /*2e760*/  CALL.REL.NOINC `($_ZN7cutlass13device_kernelIN5flash19enable_sm80_to_sm89INS1_16FlashAttnBwdSm80INS1_25CollectiveMainloopBwdSm80ILi2ELi2EN4cute5tupleIJNS5_1CILi128EEES8_NS7_ILi64EEEEEENS_10bfloat16_tEfNS_4arch4Sm80ELb1ELb0ELb1ELb0ELb1ELb0ELb0ELb0ELi2ELi4ELi4ELi4ELb0EEENS1_24CollectiveEpilogueBwdGQAISA_fSD_Li256ELb0ELb1EEENS1_25SingleTileBwdLPTSchedulerILb0ELi128ELb1EEEEEEEEEvNT_6ParamsE$_ZN4cute5tupleIJNS0_IJNS0_IJNS0_IJNS_1CILi8EEENS1_ILi1EEEEEENS0_IJS3_S3_EEEEEENS0_IJS3_NS1_ILi2EEEEEEEEENS0_IJNS0_IJNS0_IJS3_NS1_ILi0EEEEEENS0_IJSA_SA_EEEEEENS0_IJSA_iEEEEEEEEC2ERKS9_RKSF_) ;  /* 0xfffdbe9000007944 */ /* 0x022fea0003c3ffff */
[----:B-1----:R1:W5:Y:S01]  /*2e770*/  LDL R3, [R1+0x758] ;  /* 0x0007580001037983 */ /* 0x0023620000100800 */
[----:B------:R-:W-:Y:S02]  /*2e780*/  MOV R67, R23 ;  /* 0x0000001700437202 */ /* 0x000fe40000000f00 */
[----:B------:R-:W-:Y:S02]  /*2e790*/  MOV R4, 0x2e7b0 ;  /* 0x0002e7b000047802 */ /* 0x000fe40000000f00 */
[----:B-1---5:R-:W-:Y:S05]  /*2e7a0*/  CALL.REL.NOINC `($_ZN7cutlass13device_kernelIN5flash19enable_sm80_to_sm89INS1_16FlashAttnBwdSm80INS1_25CollectiveMainloopBwdSm80ILi2ELi2EN4cute5tupleIJNS5_1CILi128EEES8_NS7_ILi64EEEEEENS_10bfloat16_tEfNS_4arch4Sm80ELb1ELb0ELb1ELb0ELb1ELb0ELb0ELb0ELi2ELi4ELi4ELi4ELb0EEENS1_24CollectiveEpilogueBwdGQAISA_fSD_Li256ELb0ELb1EEENS1_25SingleTileBwdLPTSchedulerILb0ELi128ELb1EEEEEEEEEvNT_6ParamsE$_ZN4cute3eso3ESOILb1ELb0EJNS_5tupleIJNS2_IJNS_1CILi1EEENS3_ILi0EEEEEENS2_IJS5_S5_EEEEEENS2_IJS5_iEEEEEC2ERKS8_RKS9_) ;  /* 0xfffd9ab000007944 */ /* 0x022fea0003c3ffff */
[----:B-1----:R1:W5:Y:S01]  /*2e7b0*/  LDL R3, [R1+0x758] ;  /* 0x0007580001037983 */ /* 0x0023620000100800 */
[----:B------:R-:W-:Y:S02]  /*2e7c0*/  MOV R67, R23 ;  /* 0x0000001700437202 */ /* 0x000fe40000000f00 */
[----:B------:R-:W-:Y:S02]  /*2e7d0*/  MOV R4, 0x2e7f0 ;  /* 0x0002e7f000047802 */ /* 0x000fe40000000f00 */
[----:B-1---5:R-:W-:Y:S05]  /*2e7e0*/  CALL.REL.NOINC `($_ZN7cutlass13device_kernelIN5flash19enable_sm80_to_sm89INS1_16FlashAttnBwdSm80INS1_25CollectiveMainloopBwdSm80ILi2ELi2EN4cute5tupleIJNS5_1CILi128EEES8_NS7_ILi64EEEEEENS_10bfloat16_tEfNS_4arch4Sm80ELb1ELb0ELb1ELb0ELb1ELb0ELb0ELb0ELi2ELi4ELi4ELi4ELb0EEENS1_24CollectiveEpilogueBwdGQAISA_fSD_Li256ELb0ELb1EEENS1_25SingleTileBwdLPTSchedulerILb0ELi128ELb1EEEEEEEEEvNT_6ParamsE$_ZN4cute3eso3ESOILb1ELb0EJNS_5tupleIJNS_1CILi0EEES4_EEEiEEC2ERKS5_RKi) ;  /* 0xfffd9e6000007944 */ /* 0x022fea0003c3ffff */
[----:B-1----:R1:W5:Y:S01]  /*2e7f0*/  LDL R3, [R1+0x758] ;  /* 0x0007580001037983 */ /* 0x0023620000100800 */
[----:B------:R-:W-:Y:S02]  /*2e800*/  MOV R67, R23 ;  /* 0x0000001700437202 */ /* 0x000fe40000000f00 */
[----:B------:R-:W-:Y:S02]  /*2e810*/  MOV R4, 0x2e830 ;  /* 0x0002e83000047802 */ /* 0x000fe40000000f00 */
[----:B-1---5:R-:W-:Y:S05]  /*2e820*/  CALL.REL.NOINC `($_ZN7cutlass13device_kernelIN5flash19enable_sm80_to_sm89INS1_16FlashAttnBwdSm80INS1_25CollectiveMainloopBwdSm80ILi2ELi2EN4cute5tupleIJNS5_1CILi128EEES8_NS7_ILi64EEEEEENS_10bfloat16_tEfNS_4arch4Sm80ELb1ELb0ELb1ELb0ELb1ELb0ELb0ELb0ELi2ELi4ELi4ELi4ELb0EEENS1_24CollectiveEpilogueBwdGQAISA_fSD_Li256ELb0ELb1EEENS1_25SingleTileBwdLPTSchedulerILb0ELi128ELb1EEEEEEEEEvNT_6ParamsE$_ZN4cute3eso3ESOILb1ELb0EJNS_5tupleIJNS2_IJNS_1CILi1EEENS3_ILi0EEEEEES5_EEENS2_IJNS2_IJS5_S5_EEEiEEEEEC2ERKS7_RKS9_) ;  /* 0xfffd9a7000007944 */ /* 0x022fea0003c3ffff */
[----:B-1----:R1:W5:Y:S01]  /*2e830*/  LDL R3, [R1+0x758] ;  /* 0x0007580001037983 */ /* 0x0023620000100800 */
[----:B------:R-:W-:-:S02]  /*2e840*/  MOV R67, R23 ;  /* 0x0000001700437202 */ /* 0x000fc40000000f00 */
[----:B------:R-:W-:Y:S02]  /*2e850*/  MOV R4, 0x2e870 ;  /* 0x0002e87000047802 */ /* 0x000fe40000000f00 */
[----:B-1---5:R-:W-:Y:S05]  /*2e860*/  CALL.REL.NOINC `($_ZN7cutlass13device_kernelIN5flash19enable_sm80_to_sm89INS1_16FlashAttnBwdSm80INS1_25CollectiveMainloopBwdSm80ILi2ELi2EN4cute5tupleIJNS5_1CILi128EEES8_NS7_ILi64EEEEEENS_10bfloat16_tEfNS_4arch4Sm80ELb1ELb0ELb1ELb0ELb1ELb0ELb0ELb0ELi2ELi4ELi4ELi4ELb0EEENS1_24CollectiveEpilogueBwdGQAISA_fSD_Li256ELb0ELb1EEENS1_25SingleTileBwdLPTSchedulerILb0ELi128ELb1EEEEEEEEEvNT_6ParamsE$_ZN4cute5tupleIJNS0_IJNS0_IJNS0_IJNS_1CILi8EEENS1_ILi1EEEEEES3_EEENS0_IJNS0_IJS3_S3_EEENS1_ILi2EEEEEEEEENS0_IJNS0_IJNS0_IJS3_NS1_ILi0EEEEEESA_EEENS0_IJNS0_IJSA_SA_EEEiEEEEEEEEC2ERKS9_RKSF_) ;  /* 0xfffdbdd000007944 */ /* 0x022fea0003c3ffff */
[----:B------:R2:W5:Y:S01]  /*2e870*/  LDL R6, [R1+0x758] ;  /* 0x0007580001067983 */ /* 0x0005620000100800 */
[----:B------:R-:W-:Y:S01]  /*2e880*/  IMAD.MOV.U32 R67, RZ, RZ, R23 ;  /* 0x000000ffff437224 */ /* 0x000fe200078e0017 */
[----:B------:R-:W-:Y:S02]  /*2e890*/  MOV R59, R22 ;  /* 0x00000016003b7202 */ /* 0x000fe40000000f00 */
[----:B------:R2:W-:Y:S01]  /*2e8a0*/  STL.64 [R1+0x770], R16 ;  /* 0x0007701001007387 */ /* 0x0005e20000100a00 */
[----:B------:R-:W-:-:S03]  /*2e8b0*/  MOV R4, 0x2e8d0 ;  /* 0x0002e8d000047802 */ /* 0x000fc60000000f00 */
[----:B-12--5:R-:W-:Y:S05]  /*2e8c0*/  CALL.REL.NOINC `($_ZN7cutlass13device_kernelIN5flash19enable_sm80_to_sm89INS1_16FlashAttnBwdSm80INS1_25CollectiveMainloopBwdSm80ILi2ELi2EN4cute5tupleIJNS5_1CILi128EEES8_NS7_ILi64EEEEEENS_10bfloat16_tEfNS_4arch4Sm80ELb1ELb0ELb1ELb0ELb1ELb0ELb0ELb0ELi2ELi4ELi4ELi4ELb0EEENS1_24CollectiveEpilogueBwdGQAISA_fSD_Li256ELb0ELb1EEENS1_25SingleTileBwdLPTSchedulerILb0ELi128ELb1EEEEEEEEEvNT_6ParamsE$_ZN4cute3eso3ESOILb0ELb0EJNS_6LayoutINS_5tupleIJNS3_IJNS3_IJNS_1CILi8EEENS4_ILi1EEEEEES6_EEENS3_IJNS3_IJS6_S6_EEENS4_ILi2EEEEEEEEENS3_IJNS3_IJNS3_IJS6_NS4_ILi0EEEEEESD_EEENS3_IJNS3_IJSD_SD_EEEiEEEEEEEENS_10ViewEngineINS_8smem_ptrIPN7cutlass10bfloat16_tEEEEEEEC2ERKSJ_RKSQ_) ;  /* 0xfffd766000007944 */ /* 0x026fea0003c3ffff */
[----:B-1----:R1:W5:Y:S04]  /*2e8d0*/  LDL R8, [R1+0x758] ;  /* 0x0007580001087983 */ /* 0x0023680000100800 */
[----:B------:R1:W5:Y:S01]  /*2e8e0*/  LDL.64 R4, [R1+0x760] ;  /* 0x0007600001047983 */ /* 0x0003620000100a00 */
[----:B------:R-:W-:-:S02]  /*2e8f0*/  MOV R67, R23 ;  /* 0x0000001700437202 */ /* 0x000fc40000000f00 */
[----:B------:R-:W-:Y:S02]  /*2e900*/  MOV R6, 0x2e920 ;  /* 0x0002e92000067802 */ /* 0x000fe40000000f00 */
[----:B-1---5:R-:W-:Y:S05]  /*2e910*/  CALL.REL.NOINC `($_ZN7cutlass13device_kernelIN5flash19enable_sm80_to_sm89INS1_16FlashAttnBwdSm80INS1_25CollectiveMainloopBwdSm80ILi2ELi2EN4cute5tupleIJNS5_1CILi128EEES8_NS7_ILi64EEEEEENS_10bfloat16_tEfNS_4arch4Sm80ELb1ELb0ELb1ELb0ELb1ELb0ELb0ELb0ELi2ELi4ELi4ELi4ELb0EEENS1_24CollectiveEpilogueBwdGQAISA_fSD_Li256ELb0ELb1EEENS1_25SingleTileBwdLPTSchedulerILb0ELi128ELb1EEEEEEEEEvNT_6ParamsE$_ZN4cute3eso3ESOILb1ELb0EJNS_6LayoutINS_5tupleIJNS3_IJNS3_IJNS_1CILi4EEENS4_ILi2EEEEEENS4_ILi1EEEEEES6_EEENS3_IJNS3_IJNS3_IJS8_NS4_ILi32EEEEEENS4_ILi0EEEEEENS4_ILi64EEEEEEEENS_10ViewEngineIPN7cutlass10bfloat16_tEEEEEC2ERKSH_RKSM_) ;  /* 0xfffda51000007944 */ /* 0x022fea0003c3ffff */
[----:B------:R2:W5:Y:S01]  /*2e920*/  LDL.64 R14, [R1+0x758] ;  /* 0x00075800010e7983 */ /* 0x0005620000100a00 */
[----:B------:R-:W-:Y:S02]  /*2e930*/  MOV R3, R8 ;  /* 0x0000000800037202 */ /* 0x000fe40000000f00 */
[----:B------:R-:W-:Y:S02]  /*2e940*/  MOV R6, 0x2e960 ;  /* 0x0002e96000067802 */ /* 0x000fe40000000f00 */
[----:B-12--5:R-:W-:Y:S05]  /*2e950*/  CALL.REL.NOINC `($_ZN7cutlass13device_kernelIN5flash19enable_sm80_to_sm89INS1_16FlashAttnBwdSm80INS1_25CollectiveMainloopBwdSm80ILi2ELi2EN4cute5tupleIJNS5_1CILi128EEES8_NS7_ILi64EEEEEENS_10bfloat16_tEfNS_4arch4Sm80ELb1ELb0ELb1ELb0ELb1ELb0ELb0ELb0ELi2ELi4ELi4ELi4ELb0EEENS1_24CollectiveEpilogueBwdGQAISA_fSD_Li256ELb0ELb1EEENS1_25SingleTileBwdLPTSchedulerILb0ELi128ELb1EEEEEEEEEvNT_6ParamsE$_ZZN4cute5sliceINS_5tupleIJNS1_IJNS_10UnderscoreENS_1CILi0EEEEEENS1_IJS4_S2_EEEEEENS1_IJNS1_IJNS1_IJNS3_ILi1EEES4_EEES4_EEENS1_IJNS1_IJS4_S4_EEEiEEEEEEEEDaRKT_RKT0_ENKUlRKT_RKT0_E_clIS6_SC_EEDaSM_SP_) ;  /* 0xfffddee000007944 */ /* 0x026fea0003c3ffff */
[----:B------:R-:W-:Y:S02]  /*2e960*/  MOV R8, 0x2e980 ;  /* 0x0002e98000087802 */ /* 0x000fe40000000f00 */
[----:B-1----:R-:W-:Y:S05]  /*2e970*/  CALL.REL.NOINC `($_ZN7cutlass13device_kernelIN5flash19enable_sm80_to_sm89INS1_16FlashAttnBwdSm80INS1_25CollectiveMainloopBwdSm80ILi2ELi2EN4cute5tupleIJNS5_1CILi128EEES8_NS7_ILi64EEEEEENS_10bfloat16_tEfNS_4arch4Sm80ELb1ELb0ELb1ELb0ELb1ELb0ELb0ELb0ELi2ELi4ELi4ELi4ELb0EEENS1_24CollectiveEpilogueBwdGQAISA_fSD_Li256ELb0ELb1EEENS1_25SingleTileBwdLPTSchedulerILb0ELi128ELb1EEEEEEEEEvNT_6ParamsE$_ZZN4cute12filter_tupleINS_5tupleIJNS1_IJNS_10UnderscoreENS_1CILi0EEEEEENS1_IJS4_S2_EEEEEENS1_IJNS1_IJNS1_IJNS3_ILi1EEES4_EEES4_EEENS1_IJNS1_IJS4_S4_EEEiEEEEEEZNS_5sliceIS7_SD_EEDaRKT_RKT0_EUlRKT_RKT0_E_EEDaSH_SK_OT1_ENKUlDpSN_E_clIJNS1_IJS9_EEENS1_IJiEEEEEEDaSU_) ;  /* 0xfffdc8a000007944 */ /* 0x002fea0003c3ffff */
[----:B------:R-:W-:Y:S02]  /*2e980*/  MOV R67, R23 ;  /* 0x0000001700437202 */ /* 0x000fe40000000f00 */
[----:B------:R-:W-:Y:S02]  /*2e990*/  MOV R6, 0x2e9b0 ;  /* 0x0002e9b000067802 */ /* 0x000fe40000000f00 */
[----:B-1---5:R-:W-:Y:S05]  /*2e9a0*/  CALL.REL.NOINC `($_ZN7cutlass13device_kernelIN5flash19enable_sm80_to_sm89INS1_16FlashAttnBwdSm80INS1_25CollectiveMainloopBwdSm80ILi2ELi2EN4cute5tupleIJNS5_1CILi128EEES8_NS7_ILi64EEEEEENS_10bfloat16_tEfNS_4arch4Sm80ELb1ELb0ELb1ELb0ELb1ELb0ELb0ELb0ELi2ELi4ELi4ELi4ELb0EEENS1_24CollectiveEpilogueBwdGQAISA_fSD_Li256ELb0ELb1EEENS1_25SingleTileBwdLPTSchedulerILb0ELi128ELb1EEEEEEEEEvNT_6ParamsE$_ZN4cute5tupleIJNS0_IJNS0_IJNS_1CILi8EEENS1_ILi1EEEEEENS1_ILi2EEEEEENS0_IJNS0_IJS3_NS1_ILi0EEEEEEiEEEEEC2ERKS6_RKS9_) ;  /* 0xfffdbec000007944 */ /* 0x022fea0003c3ffff */
[----:B-1----:R1:W5:Y:S01]  /*2e9b0*/  LDL R3, [R1+0x758] ;  /* 0x0007580001037983 */ /* 0x0023620000100800 */
[----:B------:R-:W-:Y:S02]  /*2e9c0*/  MOV R67, R23 ;  /* 0x0000001700437202 */ /* 0x000fe40000000f00 */
[----:B------:R-:W-:Y:S02]  /*2e9d0*/  MOV R6, 0x2e9f0 ;  /* 0x0002e9f000067802 */ /* 0x000fe40000000f00 */
[----:B-1---5:R-:W-:Y:S05]  /*2e9e0*/  CALL.REL.NOINC `($_ZN7cutlass13device_kernelIN5flash19enable_sm80_to_sm89INS1_16FlashAttnBwdSm80INS1_25CollectiveMainloopBwdSm80ILi2ELi2EN4cute5tupleIJNS5_1CILi128EEES8_NS7_ILi64EEEEEENS_10bfloat16_tEfNS_4arch4Sm80ELb1ELb0ELb1ELb0ELb1ELb0ELb0ELb0ELi2ELi4ELi4ELi4ELb0EEENS1_24CollectiveEpilogueBwdGQAISA_fSD_Li256ELb0ELb1EEENS1_25SingleTileBwdLPTSchedulerILb0ELi128ELb1EEEEEEEEEvNT_6ParamsE$_ZN4cute3eso3ESOILb0ELb1EJNS_6LayoutINS_5tupleIJNS3_IJNS_1CILi8EEENS4_ILi1EEEEEENS4_ILi2EEEEEENS3_IJNS3_IJS6_NS4_ILi0EEEEEEiEEEEESA_EEC2ERKSD_RKSA_) ;  /* 0xfffd878000007944 */ /* 0x022fea0003c3ffff */
[----:B------:R2:W5:Y:S01]  /*2e9f0*/  LDL R7, [R1+0x758] ;  /* 0x0007580001077983 */ /* 0x0005620000100800 */
[----:B-1----:R-:W-:Y:S01]  /*2ea00*/  IMAD.MOV.U32 R2, RZ, RZ, R4 ;  /* 0x000000ffff027224 */ /* 0x002fe200078e0004 */
[----:B------:R-:W-:Y:S01]  /*2ea10*/  MOV R3, R5 ;  /* 0x0000000500037202 */ /* 0x000fe20000000f00 */
[----:B------:R-:W-:Y:S01]  /*2ea20*/  IMAD.MOV.U32 R9, RZ, RZ, R23 ;  /* 0x000000ffff097224 */ /* 0x000fe200078e0017 */
[----:B------:R-:W-:-:S02]  /*2ea30*/  MOV R8, 0x2ea50 ;  /* 0x0002ea5000087802 */ /* 0x000fc40000000f00 */
        /* <DEDUP_REMOVED lines=8> */
[----:B------:R2:W5:Y:S04]  /*2eac0*/  LDL R16, [R1+0x758] ;  /* 0x0007580001107983 */ /* 0x0005680000100800 */
[----:B------:R2:W5:Y:S01]  /*2ead0*/  LDL.64 R58, [R1+0x760] ;  /* 0x00076000013a7983 */ /* 0x0005620000100a00 */
[----:B------:R-:W-:Y:S01]  /*2eae0*/  IMAD.MOV.U32 R2, RZ, RZ, R23 ;  /* 0x000000ffff027224 */ /* 0x000fe200078e0017 */
[----:B-1----:R-:W-:-:S02]  /*2eaf0*/  MOV R3, RZ ;  /* 0x000000ff00037202 */ /* 0x002fc40000000f00 */
[----:B------:R-:W-:Y:S02]  /*2eb00*/  MOV R10, 0x2eb20 ;  /* 0x0002eb20000a7802 */ /* 0x000fe40000000f00 */
[----:B--2--5:R-:W-:Y:S05]  /*2eb10*/  CALL.REL.NOINC `($_ZN7cutlass13device_kernelIN5flash19enable_sm80_to_sm89INS1_16FlashAttnBwdSm80INS1_25CollectiveMainloopBwdSm80ILi2ELi2EN4cute5tupleIJNS5_1CILi128EEES8_NS7_ILi64EEEEEENS_10bfloat16_tEfNS_4arch4Sm80ELb1ELb0ELb1ELb0ELb1ELb0ELb0ELb0ELi2ELi4ELi4ELi4ELb0EEENS1_24CollectiveEpilogueBwdGQAISA_fSD_Li256ELb0ELb1EEENS1_25SingleTileBwdLPTSchedulerILb0ELi128ELb1EEEEEEEEEvNT_6ParamsE$_ZN4cute3eso3ESOILb1ELb0EJNS_10UnderscoreEiEEC2ERKS2_RKi) ;  /* 0xfffd896000007944 */ /* 0x024fea0003c3ffff */
[----:B-1----:R-:W2:Y:S01]  /*2eb20*/  LDL R3, [R1+0x758] ;  /* 0x0007580001037983 */ /* 0x002ea20000100800 */
[----:B------:R-:W-:Y:S02]  /*2eb30*/  MOV R2, R23 ;  /* 0x0000001700027202 */ /* 0x000fe40000000f00 */
[----:B------:R-:W-:Y:S01]  /*2eb40*/  MOV R6, 0x2eb70 ;  /* 0x0002eb7000067802 */ /* 0x000fe20000000f00 */
[----:B--2---:R-:W-:Y:S02]  /*2eb50*/  IMAD R3, R16, R3, RZ ;  /* 0x0000000310037224 */ /* 0x004fe400078e02ff */
        /* <DEDUP_REMOVED lines=19> */
[----:B------:R-:W-:Y:S05]  /*2ec90*/  CALL.REL.NOINC `($_ZN7cutlass13device_kernelIN5flash19enable_sm80_to_sm89INS1_16FlashAttnBwdSm80INS1_25CollectiveMainloopBwdSm80ILi2ELi2EN4cute5tupleIJNS5_1CILi128EEES8_NS7_ILi64EEEEEENS_10bfloat16_tEfNS_4arch4Sm80ELb1ELb0ELb1ELb0ELb1ELb0ELb0ELb0ELi2ELi4ELi4ELi4ELb0EEENS1_24CollectiveEpilogueBwdGQAISA_fSD_Li256ELb0ELb1EEENS1_25SingleTileBwdLPTSchedulerILb0ELi128ELb1EEEEEEEEEvNT_6ParamsE$_ZN4cute3eso3ESOILb1ELb0EJNS_6LayoutINS_5tupleIJNS3_IJNS3_IJNS_1CILi4EEENS4_ILi2EEEEEENS4_ILi1EEEEEEEEENS3_IJNS3_IJNS3_IJS8_NS4_ILi32EEEEEENS4_ILi0EEEEEEEEEEEiEEC2ERKSG_RKi) ;  /* 0xfffda11000007944 */ /* 0x000fea0003c3ffff */
[----:B-1----:R-:W2:Y:S01]  /*2eca0*/  LDL R3, [R1+0x758] ;  /* 0x0007580001037983 */ /* 0x002ea20000100800 */
[----:B------:R-:W-:Y:S02]  /*2ecb0*/  MOV R67, R23 ;  /* 0x0000001700437202 */ /* 0x000fe40000000f00 */
[----:B------:R-:W-:Y:S01]  /*2ecc0*/  MOV R6, 0x2ed00 ;  /* 0x0002ed0000067802 */ /* 0x000fe20000000f00 */
[----:B--2---:R-:W-:-:S05]  /*2ecd0*/  IMAD.WIDE R2, R3, 0x2, R14 ;  /* 0x0000000203027825 */ /* 0x004fca00078e020e */
[----:B------:R-:W-:Y:S02]  /*2ece0*/  MOV R8, R2 ;  /* 0x0000000200087202 */ /* 0x000fe40000000f00 */
[----:B------:R-:W-:Y:S05]  /*2ecf0*/  CALL.REL.NOINC `($_ZN7cutlass13device_kernelIN5flash19enable_sm80_to_sm89INS1_16FlashAttnBwdSm80INS1_25CollectiveMainloopBwdSm80ILi2ELi2EN4cute5tupleIJNS5_1CILi128EEES8_NS7_ILi64EEEEEENS_10bfloat16_tEfNS_4arch4Sm80ELb1ELb0ELb1ELb0ELb1ELb0ELb0ELb0ELi2ELi4ELi4ELi4ELb0EEENS1_24CollectiveEpilogueBwdGQAISA_fSD_Li256ELb0ELb1EEENS1_25SingleTileBwdLPTSchedulerILb0ELi128ELb1EEEEEEEEEvNT_6ParamsE$_ZN4cute3eso3ESOILb1ELb0EJNS_6LayoutINS_5tupleIJNS3_IJNS3_IJNS_1CILi4EEENS4_ILi2EEEEEENS4_ILi1EEEEEEEEENS3_IJNS3_IJNS3_IJS8_NS4_ILi32EEEEEENS4_ILi0EEEEEEEEEEENS_10ViewEngineIPN7cutlass10bfloat16_tEEEEEC2ERKSG_RKSL_) ;  /* 0xfffda06000007944 */ /* 0x000fea0003c3ffff */
        /* <DEDUP_REMOVED lines=17> */
[----:B--2--5:R-:W-:Y:S05]  /*2ee10*/  CALL.REL.NOINC `($_ZN7cutlass13device_kernelIN5flash19enable_sm80_to_sm89INS1_16FlashAttnBwdSm80INS1_25CollectiveMainloopBwdSm80ILi2ELi2EN4cute5tupleIJNS5_1CILi128EEES8_NS7_ILi64EEEEEENS_10bfloat16_tEfNS_4arch4Sm80ELb1ELb0ELb1ELb0ELb1ELb0ELb0ELb0ELi2ELi4ELi4ELi4ELb0EEENS1_24CollectiveEpilogueBwdGQAISA_fSD_Li256ELb0ELb1EEENS1_25SingleTileBwdLPTSchedulerILb0ELi128ELb1EEEEEEEEEvNT_6ParamsE$_ZN4cute3eso3ESOILb1ELb0EJNS_6LayoutINS_5tupleIJNS3_IJNS3_IJNS_1CILi2EEES5_EEENS4_ILi1EEEEEEEEENS3_IJNS3_IJNS3_IJS7_NS4_ILi16EEEEEENS4_ILi0EEEEEEEEEEENS_10ViewEngineIPjEEEEC2ERKSF_RKSI_) ;  /* 0xfffd9f0000007944 */ /* 0x024fea0003c3ffff */
        /* <DEDUP_REMOVED lines=15> */
[----:B------:R-:W-:-:S02]  /*2ef10*/  MOV R2, R23 ;  /* 0x0000001700027202 */ /* 0x000fc40000000f00 */
        /* <DEDUP_REMOVED lines=14> */
[----:B------:R-:W-:-:S02]  /*2f000*/  MOV R3, 0x1 ;  /* 0x0000000100037802 */ /* 0x000fc40000000f00 */
        /* <DEDUP_REMOVED lines=46> */
[----:B------:R-:W-:-:S02]  /*2f2f0*/  MOV R4, 0x2f320 ;  /* 0x0002f32000047802 */ /* 0x000fc40000000f00 */
[----:B--2---:R-:W-:Y:S02]  /*2f300*/  SHF.L.U32 R3, R3, 0xa, RZ ;  /* 0x0000000a03037819 */ /* 0x004fe400000006ff */
[----:B------:R-:W-:Y:S05]  /*2f310*/  CALL.REL.NOINC `($_ZN7cutlass13device_kernelIN5flash19enable_sm80_to_sm89INS1_16FlashAttnBwdSm80INS1_25CollectiveMainloopBwdSm80ILi2ELi2EN4cute5tupleIJNS5_1CILi128EEES8_NS7_ILi64EEEEEENS_10bfloat16_tEfNS_4arch4Sm80ELb1ELb0ELb1ELb0ELb1ELb0ELb0ELb0ELi2ELi4ELi4ELi4ELb0EEENS1_24CollectiveEpilogueBwdGQAISA_fSD_Li256ELb0ELb1EEENS1_25SingleTileBwdLPTSchedulerILb0ELi128ELb1EEEEEEEEEvNT_6ParamsE$_ZN4cute3eso3ESOILb1ELb0EJNS_6LayoutINS_5tupleIJNS3_IJNS_1CILi8EEENS4_ILi1EEEEEENS4_ILi2EEEEEENS3_IJNS3_IJS6_NS4_ILi0EEEEEENS4_ILi8192EEEEEEEEiEEC2ERKSE_RKi) ;  /* 0xfffdadd000007944 */ /* 0x000fea0003c3ffff */
[----:B------:R-:W-:Y:S01]  /*2f320*/  ULDC.64 UR4, c[0x0][0x118] ;  /* 0x0000460000047ab9 */ /* 0x000fe20000000a00 */
[----:B-1----:R-:W2:Y:S04]  /*2f330*/  LDL R2, [R1+0x758] ;  /* 0x0007580001027983 */ /* 0x002ea80000100800 */
[----:B------:R-:W2:Y:S01]  /*2f340*/  LD.E.64 R4, [R54.64] ;  /* 0x0000000436047980 */ /* 0x000ea2000c101b00 */
[----:B------:R-:W-:Y:S02]  /*2f350*/  MOV R9, R23 ;  /* 0x0000001700097202 */ /* 0x000fe40000000f00 */
[----:B------:R-:W-:Y:S01]  /*2f360*/  MOV R8, 0x2f390 ;  /* 0x0002f39000087802 */ /* 0x000fe20000000f00 */
[----:B--2---:R-:W-:-:S04]  /*2f370*/  IMAD.WIDE R2, R2, 0x2, R4 ;  /* 0x0000000202027825 */ /* 0x004fc800078e0204 */
[----:B------:R-:W-:Y:S05]  /*2f380*/  CALL.REL.NOINC `($_ZN7cutlass13device_kernelIN5flash19enable_sm80_to_sm89INS1_16FlashAttnBwdSm80INS1_25CollectiveMainloopBwdSm80ILi2ELi2EN4cute5tupleIJNS5_1CILi128EEES8_NS7_ILi64EEEEEENS_10bfloat16_tEfNS_4arch4Sm80ELb1ELb0ELb1ELb0ELb1ELb0ELb0ELb0ELi2ELi4ELi4ELi4ELb0EEENS1_24CollectiveEpilogueBwdGQAISA_fSD_Li256ELb0ELb1EEENS1_25SingleTileBwdLPTSchedulerILb0ELi128ELb1EEEEEEEEEvNT_6ParamsE$_ZN4cute8smem_ptrIPN7cutlass10bfloat16_tEECI1NS_12iter_adaptorIS3_S4_EEES3_) ;  /* 0xfffdbcb000007944 */ /* 0x000fea0003c3ffff */
[----:B-1----:R1:W5:Y:S01]  /*2f390*/  LDL.64 R2, [R1+0x758] ;  /* 0x0007580001027983 */ /* 0x0023620000100a00 */
[----:B------:R-:W-:-:S03]  /*2f3a0*/  MOV R6, 0x2f3c0 ;  /* 0x0002f3c000067802 */ /* 0x000fc60000000f00 */
[----:B-1---5:R-:W-:Y:S05]  /*2f3b0*/  CALL.REL.NOINC `($_ZN7cutlass13device_kernelIN5flash19enable_sm80_to_sm89INS1_16FlashAttnBwdSm80INS1_25CollectiveMainloopBwdSm80ILi2ELi2EN4cute5tupleIJNS5_1CILi128EEES8_NS7_ILi64EEEEEENS_10bfloat16_tEfNS_4arch4Sm80ELb1ELb0ELb1ELb0ELb1ELb0ELb0ELb0ELi2ELi4ELi4ELi4ELb0EEENS1_24CollectiveEpilogueBwdGQAISA_fSD_Li256ELb0ELb1EEENS1_25SingleTileBwdLPTSchedulerILb0ELi128ELb1EEEEEEEEEvNT_6ParamsE$_ZN4cute3eso3ESOILb1ELb0EJNS_6LayoutINS_5tupleIJNS3_IJNS_1CILi8EEENS4_ILi1EEEEEENS4_ILi2EEEEEENS3_IJNS3_IJS6_NS4_ILi0EEEEEENS4_ILi8192EEEEEEEENS_10ViewEngineINS_8smem_ptrIPN7cutlass10bfloat16_tEEEEEEEC2ERKSE_RKSL_) ;  /* 0xfffdacf000007944 */ /* 0x022fea0003c3ffff */
        /* <DEDUP_REMOVED lines=8> */
[----:B------:R-:W-:Y:S05]  /*2f440*/  CALL.REL.NOINC `($_ZN7cutlass13device_kernelIN5flash19enable_sm80_to_sm89INS1_16FlashAttnBwdSm80INS1_25CollectiveMainloopBwdSm80ILi2ELi2EN4cute5tupleIJNS5_1CILi128EEES8_NS7_ILi64EEEEEENS_10bfloat16_tEfNS_4arch4Sm80ELb1ELb0ELb1ELb0ELb1ELb0ELb0ELb0ELi2ELi4ELi4ELi4ELb0EEENS1_24CollectiveEpilogueBwdGQAISA_fSD_Li256ELb0ELb1EEENS1_25SingleTileBwdLPTSchedulerILb0ELi128ELb1EEEEEEEEEvNT_6ParamsE$_ZN4cute3eso3ESOILb1ELb0EJNS_6LayoutINS_5tupleIJNS3_IJNS_1CILi8EEENS4_ILi1EEEEEENS4_ILi2EEEEEENS3_IJNS3_IJS6_NS4_ILi0EEEEEENS4_ILi64EEEEEEEEiEEC2ERKSE_RKi) ;  /* 0xfffdac2000007944 */ /* 0x000fea0003c3ffff */
[----:B-1----:R-:W2:Y:S01]  /*2f450*/  LDL R3, [R1+0x758] ;  /* 0x0007580001037983 */ /* 0x002ea20000100800 */
[----:B------:R-:W-:Y:S01]  /*2f460*/  MOV R6, 0x2f4a0 ;  /* 0x0002f4a000067802 */ /* 0x000fe20000000f00 */
[----:B--2---:R-:W-:-:S05]  /*2f470*/  IMAD.WIDE R2, R3, 0x2, R52 ;  /* 0x0000000203027825 */ /* 0x004fca00078e0234 */
[----:B------:R-:W-:Y:S02]  /*2f480*/  MOV R8, R2 ;  /* 0x0000000200087202 */ /* 0x000fe40000000f00 */
[----:B------:R-:W-:Y:S05]  /*2f490*/  CALL.REL.NOINC `($_ZN7cutlass13device_kernelIN5flash19enable_sm80_to_sm89INS1_16FlashAttnBwdSm80INS1_25CollectiveMainloopBwdSm80ILi2ELi2EN4cute5tupleIJNS5_1CILi128EEES8_NS7_ILi64EEEEEENS_10bfloat16_tEfNS_4arch4Sm80ELb1ELb0ELb1ELb0ELb1ELb0ELb0ELb0ELi2ELi4ELi4ELi4ELb0EEENS1_24CollectiveEpilogueBwdGQAISA_fSD_Li256ELb0ELb1EEENS1_25SingleTileBwdLPTSchedulerILb0ELi128ELb1EEEEEEEEEvNT_6ParamsE$_ZN4cute3eso3ESOILb1ELb0EJNS_6LayoutINS_5tupleIJNS3_IJNS_1CILi8EEENS4_ILi1EEEEEENS4_ILi2EEEEEENS3_IJNS3_IJS6_NS4_ILi0EEEEEENS4_ILi64EEEEEEEENS_10ViewEngineIPN7cutlass10bfloat16_tEEEEEC2ERKSE_RKSJ_) ;  /* 0xfffdab8000007944 */ /* 0x000fea0003c3ffff */
[----:B-1----:R1:W5:Y:S01]  /*2f4a0*/  LDL.64 R2, [R1+0x758] ;  /* 0x0007580001027983 */ /* 0x0023620000100a00 */
[----:B------:R-:W-:Y:S02]  /*2f4b0*/  MOV R7, R5 ;  /* 0x0000000500077202 */ /* 0x000fe40000000f00 */
[----:B------:R-:W-:Y:S02]  /*2f4c0*/  MOV R6, 0x2f4e0 ;  /* 0x0002f4e000067802 */ /* 0x000fe40000000f00 */
[----:B-1---5:R-:W-:Y:S05]  /*2f4d0*/  CALL.REL.NOINC `($_ZN7cutlass13device_kernelIN5flash19enable_sm80_to_sm89INS1_16FlashAttnBwdSm80INS1_25CollectiveMainloopBwdSm80ILi2ELi2EN4cute5tupleIJNS5_1CILi128EEES8_NS7_ILi64EEEEEENS_10bfloat16_tEfNS_4arch4Sm80ELb1ELb0ELb1ELb0ELb1ELb0ELb0ELb0ELi2ELi4ELi4ELi4ELb0EEENS1_24CollectiveEpilogueBwdGQAISA_fSD_Li256ELb0ELb1EEENS1_25SingleTileBwdLPTSchedulerILb0ELi128ELb1EEEEEEEEEvNT_6ParamsE$_ZN4cute3eso3ESOILb1ELb0EJNS_6LayoutINS_5tupleIJNS3_IJNS_1CILi8EEENS4_ILi1EEEEEENS3_IJNS4_ILi2EEEEEEEEENS3_IJNS3_IJS6_NS4_ILi0EEEEEENS3_IJNS4_ILi8192EEEEEEEEEEENS_10ViewEngineINS_8smem_ptrIPN7cutlass10bfloat16_tEEEEEEEC2ERKSG_RKSN_) ;  /* 0xfffda94000007944 */ /* 0x022fea0003c3ffff */
[----:B-1----:R1:W5:Y:S01]  /*2f4e0*/  LDL.64 R4, [R1+0x758] ;  /* 0x0007580001047983 */ /* 0x0023620000100a00 */
[----:B------:R-:W-:Y:S02]  /*2f4f0*/  MOV R8, R2 ;  /* 0x0000000200087202 */ /* 0x000fe40000000f00 */
[----:B------:R-:W-:Y:S02]  /*2f500*/  MOV R6, 0x2f520 ;  /* 0x0002f52000067802 */ /* 0x000fe40000000f00 */
[----:B-1---5:R-:W-:Y:S05]  /*2f510*/  CALL.REL.NOINC `($_ZN7cutlass13device_kernelIN5flash19enable_sm80_to_sm89INS1_16FlashAttnBwdSm80INS1_25CollectiveMainloopBwdSm80ILi2ELi2EN4cute5tupleIJNS5_1CILi128EEES8_NS7_ILi64EEEEEENS_10bfloat16_tEfNS_4arch4Sm80ELb1ELb0ELb1ELb0ELb1ELb0ELb0ELb0ELi2ELi4ELi4ELi4ELb0EEENS1_24CollectiveEpilogueBwdGQAISA_fSD_Li256ELb0ELb1EEENS1_25SingleTileBwdLPTSchedulerILb0ELi128ELb1EEEEEEEEEvNT_6ParamsE$_ZN4cute3eso3ESOILb1ELb0EJNS_6LayoutINS_5tupleIJNS3_IJNS_1CILi8EEENS4_ILi1EEEEEENS3_IJNS4_ILi2EEEEEEEEENS3_IJNS3_IJS6_NS4_ILi0EEEEEENS3_IJNS4_ILi64EEEEEEEEEEENS_10ViewEngineIPN7cutlass10bfloat16_tEEEEEC2ERKSG_RKSL_) ;  /* 0xfffda8b000007944 */ /* 0x022fea0003c3ffff */
[----:B-1----:R1:W5:Y:S01]  /*2f520*/  LDL.64 R2, [R1+0x758] ;  /* 0x0007580001027983 */ /* 0x0023620000100a00 */
[----:B------:R-:W-:-:S03]  /*2f530*/  MOV R8, 0x2f550 ;  /* 0x0002f55000087802 */ /* 0x000fc60000000f00 */
[----:B-1---5:R-:W-:Y:S05]  /*2f540*/  CALL.REL.NOINC `($_ZN7cutlass13device_kernelIN5flash19enable_sm80_to_sm89INS1_16FlashAttnBwdSm80INS1_25CollectiveMainloopBwdSm80ILi2ELi2EN4cute5tupleIJNS5_1CILi128EEES8_NS7_ILi64EEEEEENS_10bfloat16_tEfNS_4arch4Sm80ELb1ELb0ELb1ELb0ELb1ELb0ELb0ELb0ELi2ELi4ELi4ELi4ELb0EEENS1_24CollectiveEpilogueBwdGQAISA_fSD_Li256ELb0ELb1EEENS1_25SingleTileBwdLPTSchedulerILb0ELi128ELb1EEEEEEEEEvNT_6ParamsE$_ZN4cute3eso3ESOILb1ELb0EJNS_6LayoutINS_5tupleIJNS3_IJNS3_IJNS_1CILi8EEENS4_ILi1EEEEEES6_EEENS3_IJNS3_IJS6_S6_EEENS4_ILi2EEEEEEEEENS3_IJNS3_IJNS3_IJS6_NS4_ILi0EEEEEESD_EEENS3_IJNS3_IJSD_SD_EEENS4_ILi64EEEEEEEEEEENS_10ViewEngineIPN7cutlass10bfloat16_tEEEEEC2ERKSK_RKSP_) ;  /* 0xfffd9a5000007944 */ /* 0x022fea0003c3ffff */
[----:B-1----:R1:W5:Y:S01]  /*2f550*/  LDL.64 R2, [R1+0x758] ;  /* 0x0007580001027983 */ /* 0x0023620000100a00 */
[----:B------:R-:W-:Y:S02]  /*2f560*/  MOV R7, R5 ;  /* 0x0000000500077202 */ /* 0x000fe40000000f00 */
[----:B------:R-:W-:-:S02]  /*2f570*/  MOV R6, 0x2f590 ;  /* 0x0002f59000067802 */ /* 0x000fc40000000f00 */
[----:B-1---5:R-:W-:Y:S05]  /*2f580*/  CALL.REL.NOINC `($_ZN7cutlass13device_kernelIN5flash19enable_sm80_to_sm89INS1_16FlashAttnBwdSm80INS1_25CollectiveMainloopBwdSm80ILi2ELi2EN4cute5tupleIJNS5_1CILi128EEES8_NS7_ILi64EEEEEENS_10bfloat16_tEfNS_4arch4Sm80ELb1ELb0ELb1ELb0ELb1ELb0ELb0ELb0ELi2ELi4ELi4ELi4ELb0EEENS1_24CollectiveEpilogueBwdGQAISA_fSD_Li256ELb0ELb1EEENS1_25SingleTileBwdLPTSchedulerILb0ELi128ELb1EEEEEEEEEvNT_6ParamsE$_ZN4cute3eso3ESOILb1ELb0EJNS_6LayoutINS_5tupleIJNS3_IJNS3_IJNS_1CILi8EEENS4_ILi1EEEEEES6_EEENS3_IJNS3_IJS6_S6_EEENS4_ILi2EEEEEEEEENS3_IJNS3_IJNS3_IJS6_NS4_ILi0EEEEEESD_EEENS3_IJNS3_IJSD_SD_EEENS4_ILi8192EEEEEEEEEEENS_10ViewEngineINS_8smem_ptrIPN7cutlass10bfloat16_tEEEEEEEC2ERKSK_RKSR_) ;  /* 0xfffd9a5000007944 */ /* 0x022fea0003c3ffff */
[----:B-1----:R1:W5:Y:S01]  /*2f590*/  LDL.64 R4, [R1+0x758] ;  /* 0x0007580001047983 */ /* 0x0023620000100a00 */
[----:B------:R-:W-:-:S02]  /*2f5a0*/  MOV R8, R2 ;  /* 0x0000000200087202 */ /* 0x000fc40000000f00 */
        /* <DEDUP_REMOVED lines=140> */
[----:B------:R2:W5:Y:S01]  /*2fe70*/  LDL R5, [R1+0x758] ;  /* 0x0007580001057983 */ /* 0x0005620000100800 */
[----:B-1----:R-:W-:-:S02]  /*2fe80*/  MOV R3, R44 ;  /* 0x0000002c00037202 */ /* 0x002fc40000000f00 */
[----:B------:R-:W-:Y:S02]  /*2fe90*/  MOV R4, 0x2feb0 ;  /* 0x0002feb000047802 */ /* 0x000fe40000000f00 */
[----:B--2--5:R-:W-:Y:S05]  /*2fea0*/  CALL.REL.NOINC `($_ZN7cutlass13device_kernelIN5flash19enable_sm80_to_sm89INS1_16FlashAttnBwdSm80INS1_25CollectiveMainloopBwdSm80ILi2ELi2EN4cute5tupleIJNS5_1CILi128EEES8_NS7_ILi64EEEEEENS_10bfloat16_tEfNS_4arch4Sm80ELb1ELb0ELb1ELb0ELb1ELb0ELb0ELb0ELi2ELi4ELi4ELi4ELb0EEENS1_24CollectiveEpilogueBwdGQAISA_fSD_Li256ELb0ELb1EEENS1_25SingleTileBwdLPTSchedulerILb0ELi128ELb1EEEEEEEEEvNT_6ParamsE$_ZZN4cute5sliceINS_5tupleIJNS_10UnderscoreES2_iEEENS1_IJNS1_IJNS_1CILi1EEENS4_ILi0EEEEEEiNS4_ILi1024EEEEEEEEDaRKT_RKT0_ENKUlRKT_RKT0_E_clIS2_iEEDaSI_SL_) ;  /* 0xfffdcbd000007944 */ /* 0x024fea0003c3ffff */
[----:B------:R-:W-:Y:S02]  /*2feb0*/  MOV R4, 0x2fed0 ;  /* 0x0002fed000047802 */ /* 0x000fe40000000f00 */
[----:B-1---5:R-:W-:Y:S05]  /*2fec0*/  CALL.REL.NOINC `($_ZN7cutlass13device_kernelIN5flash19enable_sm80_to_sm89INS1_16FlashAttnBwdSm80INS1_25CollectiveMainloopBwdSm80ILi2ELi2EN4cute5tupleIJNS5_1CILi128EEES8_NS7_ILi64EEEEEENS_10bfloat16_tEfNS_4arch4Sm80ELb1ELb0ELb1ELb0ELb1ELb0ELb0ELb0ELi2ELi4ELi4ELi4ELb0EEENS1_24CollectiveEpilogueBwdGQAISA_fSD_Li256ELb0ELb1EEENS1_25SingleTileBwdLPTSchedulerILb0ELi128ELb1EEEEEEEEEvNT_6ParamsE$_ZZN4cute12filter_tupleINS_5tupleIJNS_10UnderscoreES2_iEEENS1_IJNS1_IJNS_1CILi1EEENS4_ILi0EEEEEEiNS4_ILi1024EEEEEEZNS_5sliceIS3_S9_EEDaRKT_RKT0_EUlRKT_RKT0_E_EEDaSD_SG_OT1_ENKUlDpSJ_E_clIJNS1_IJS7_EEENS1_IJiEEENS1_IJEEEEEEDaSQ_) ;  /* 0xfffdb81000007944 */ /* 0x022fea0003c3ffff */
[----:B------:R-:W-:Y:S02]  /*2fed0*/  MOV R67, R23 ;  /* 0x0000001700437202 */ /* 0x000fe40000000f00 */
[----:B------:R-:W-:Y:S02]  /*2fee0*/  MOV R6, 0x2ff00 ;  /* 0x0002ff0000067802 */ /* 0x000fe40000000f00 */
[----:B-1---5:R-:W-:Y:S05]  /*2fef0*/  CALL.REL.NOINC `($_ZN7cutlass13device_kernelIN5flash19enable_sm80_to_sm89INS1_16FlashAttnBwdSm80INS1_25CollectiveMainloopBwdSm80ILi2ELi2EN4cute5tupleIJNS5_1CILi128EEES8_NS7_ILi64EEEEEENS_10bfloat16_tEfNS_4arch4Sm80ELb1ELb0ELb1ELb0ELb1ELb0ELb0ELb0ELi2ELi4ELi4ELi4ELb0EEENS1_24CollectiveEpilogueBwdGQAISA_fSD_Li256ELb0ELb1EEENS1_25SingleTileBwdLPTSchedulerILb0ELi128ELb1EEEEEEEEEvNT_6ParamsE$_ZN4cute5tupleIJNS0_IJNS0_IJNS_1CILi8EEENS1_ILi1EEEEEENS1_ILi2EEEEEENS0_IJNS0_IJS3_NS1_ILi0EEEEEEiEEEEEC2ERKS6_RKS9_) ;  /* 0xfffda97000007944 */ /* 0x022fea0003c3ffff */
[----:B------:R2:W5:Y:S01]  /*2ff00*/  LDL R6, [R1+0x758] ;  /* 0x0007580001067983 */ /* 0x0005620000100800 */
[----:B-1----:R-:W-:Y:S01]  /*2ff10*/  IMAD.SHL.U32 R2, R5, 0x400, RZ ;  /* 0x0000040005027824 */ /* 0x002fe200078e00ff */
[----:B------:R-:W-:Y:S01]  /*2ff20*/  MOV R58, R23 ;  /* 0x00000017003a7202 */ /* 0x000fe20000000f00 */
[----:B------:R-:W-:Y:S01]  /*2ff30*/  IMAD.MOV.U32 R61, RZ, RZ, R22 ;  /* 0x000000ffff3d7224 */ /* 0x000fe200078e0016 */
[----:B------:R-:W-:Y:S02]  /*2ff40*/  MOV R4, 0x2ff70 ;  /* 0x0002ff7000047802 */ /* 0x000fe40000000f00 */
[----:B------:R2:W-:Y:S04]  /*2ff50*/  STL [R1+0x770], R2 ;  /* 0x0007700201007387 */ /* 0x0005e80000100800 */
[----:B--2--5:R-:W-:Y:S05]  /*2ff60*/  CALL.REL.NOINC `($_ZN7cutlass13device_kernelIN5flash19enable_sm80_to_sm89INS1_16FlashAttnBwdSm80INS1_25CollectiveMainloopBwdSm80ILi2ELi2EN4cute5tupleIJNS5_1CILi128EEES8_NS7_ILi64EEEEEENS_10bfloat16_tEfNS_4arch4Sm80ELb1ELb0ELb1ELb0ELb1ELb0ELb0ELb0ELi2ELi4ELi4ELi4ELb0EEENS1_24CollectiveEpilogueBwdGQAISA_fSD_Li256ELb0ELb1EEENS1_25SingleTileBwdLPTSchedulerILb0ELi128ELb1EEEEEEEEEvNT_6ParamsE$_ZN4cute3eso3ESOILb0ELb0EJNS_6LayoutINS_5tupleIJNS3_IJNS_1CILi8EEENS4_ILi1EEEEEENS4_ILi2EEEEEENS3_IJNS3_IJS6_NS4_ILi0EEEEEEiEEEEEiEEC2ERKSD_RKi) ;  /* 0xfffd663000007944 */ /* 0x024fea0003c3ffff */
[----:B------:R-:W2:Y:S01]  /*2ff70*/  LDL.64 R4, [R1+0x758] ;  /* 0x0007580001047983 */ /* 0x000ea20000100a00 */
[----:B------:R-:W-:Y:S02]  /*2ff80*/  MOV R9, R23 ;  /* 0x0000001700097202 */ /* 0x000fe40000000f00 */
[----:B------:R-:W-:Y:S01]  /*2ff90*/  MOV R8, 0x2ffc0 ;  /* 0x0002ffc000087802 */ /* 0x000fe20000000f00 */
[----:B-12---:R-:W-:-:S04]  /*2ffa0*/  IMAD.WIDE R2, R5, 0x2, R56 ;  /* 0x0000000205027825 */ /* 0x006fc800078e0238 */
[----:B------:R-:W-:Y:S05]  /*2ffb0*/  CALL.REL.NOINC `($_ZN7cutlass13device_kernelIN5flash19enable_sm80_to_sm89INS1_16FlashAttnBwdSm80INS1_25CollectiveMainloopBwdSm80ILi2ELi2EN4cute5tupleIJNS5_1CILi128EEES8_NS7_ILi64EEEEEENS_10bfloat16_tEfNS_4arch4Sm80ELb1ELb0ELb1ELb0ELb1ELb0ELb0ELb0ELi2ELi4ELi4ELi4ELb0EEENS1_24CollectiveEpilogueBwdGQAISA_fSD_Li256ELb0ELb1EEENS1_25SingleTileBwdLPTSchedulerILb0ELi128ELb1EEEEEEEEEvNT_6ParamsE$_ZN4cute8smem_ptrIPN7cutlass10bfloat16_tEECI1NS_12iter_adaptorIS3_S4_EEES3_) ;  /* 0xfffdb08000007944 */ /* 0x000fea0003c3ffff */
        /* <DEDUP_REMOVED lines=10> */
[----:B-1----:R-:W-:-:S02]  /*30060*/  MOV R3, 0x1 ;  /* 0x0000000100037802 */ /* 0x002fc40000000f00 */
[----:B------:R-:W-:Y:S02]  /*30070*/  MOV R8, 0x30090 ;  /* 0x0003009000087802 */ /* 0x000fe40000000f00 */
[----:B--2--5:R-:W-:Y:S05]  /*30080*/  CALL.REL.NOINC `($_ZN7cutlass13device_kernelIN5flash19enable_sm80_to_sm89INS1_16FlashAttnBwdSm80INS1_25CollectiveMainloopBwdSm80ILi2ELi2EN4cute5tupleIJNS5_1CILi128EEES8_NS7_ILi64EEEEEENS_10bfloat16_tEfNS_4arch4Sm80ELb1ELb0ELb1ELb0ELb1ELb0ELb0ELb0ELi2ELi4ELi4ELi4ELb0EEENS1_24CollectiveEpilogueBwdGQAISA_fSD_Li256ELb0ELb1EEENS1_25SingleTileBwdLPTSchedulerILb0ELi128ELb1EEEEEEEEEvNT_6ParamsE$_ZN4cute3eso3ESOILb1ELb0EJNS_10UnderscoreES2_iEEC2ERKS2_S5_RKi) ;  /* 0xfffd73b000007944 */ /* 0x024fea0003c3ffff */
[----:B-1----:R-:W2:Y:S01]  /*30090*/  LDL R3, [R1+0x758] ;  /* 0x0007580001037983 */ /* 0x002ea20000100800 */
[----:B------:R-:W-:Y:S01]  /*300a0*/  IMAD.MOV.U32 R58, RZ, RZ, R23 ;  /* 0x000000ffff3a7224 */ /* 0x000fe200078e0017 */
[----:B------:R-:W-:Y:S02]  /*300b0*/  MOV R4, 0x300e0 ;  /* 0x000300e000047802 */ /* 0x000fe40000000f00 */
[----:B--2---:R-:W-:Y:S02]  /*300c0*/  SHF.L.U32 R3, R3, 0x2, RZ ;  /* 0x0000000203037819 */ /* 0x004fe400000006ff */
[----:B------:R-:W-:Y:S05]  /*300d0*/  CALL.REL.NOINC `($_ZN7cutlass13device_kernelIN5flash19enable_sm80_to_sm89INS1_16FlashAttnBwdSm80INS1_25CollectiveMainloopBwdSm80ILi2ELi2EN4cute5tupleIJNS5_1CILi128EEES8_NS7_ILi64EEEEEENS_10bfloat16_tEfNS_4arch4Sm80ELb1ELb0ELb1ELb0ELb1ELb0ELb0ELb0ELi2ELi4ELi4ELi4ELb0EEENS1_24CollectiveEpilogueBwdGQAISA_fSD_Li256ELb0ELb1EEENS1_25SingleTileBwdLPTSchedulerILb0ELi128ELb1EEEEEEEEEvNT_6ParamsE$_ZN4cute3eso3ESOILb1ELb0EJNS_6LayoutINS_5tupleIJNS3_IJNS3_IJNS_1CILi4EEENS4_ILi2EEEEEENS4_ILi1EEEEEES6_EEENS3_IJNS3_IJNS3_IJS8_NS4_ILi32EEEEEENS4_ILi0EEEEEENS4_ILi64EEEEEEEEiEEC2ERKSH_RKi) ;  /* 0xfffd8d9000007944 */ /* 0x000fea0003c3ffff */
[----:B-1----:R-:W2:Y:S01]  /*300e0*/  LDL R3, [R1+0x758] ;  /* 0x0007580001037983 */ /* 0x002ea20000100800 */
[----:B------:R-:W-:Y:S02]  /*300f0*/  MOV R67, R23 ;  /* 0x0000001700437202 */ /* 0x000fe40000000f00 */
[----:B------:R-:W-:Y:S01]  /*30100*/  MOV R6, 0x30130 ;  /* 0x0003013000067802 */ /* 0x000fe20000000f00 */
[----:B--2---:R-:W-:-:S04]  /*30110*/  IMAD.WIDE R10, R3, 0x2, R50 ;  /* 0x00000002030a7825 */ /* 0x004fc800078e0232 */
[----:B------:R-:W-:Y:S05]  /*30120*/  CALL.REL.NOINC `($_ZN7cutlass13device_kernelIN5flash19enable_sm80_to_sm89INS1_16FlashAttnBwdSm80INS1_25CollectiveMainloopBwdSm80ILi2ELi2EN4cute5tupleIJNS5_1CILi128EEES8_NS7_ILi64EEEEEENS_10bfloat16_tEfNS_4arch4Sm80ELb1ELb0ELb1ELb0ELb1ELb0ELb0ELb0ELi2ELi4ELi4ELi4ELb0EEENS1_24CollectiveEpilogueBwdGQAISA_fSD_Li256ELb0ELb1EEENS1_25SingleTileBwdLPTSchedulerILb0ELi128ELb1EEEEEEEEEvNT_6ParamsE$_ZN4cute3eso3ESOILb1ELb0EJNS_6LayoutINS_5tupleIJNS3_IJNS3_IJNS_1CILi4EEENS4_ILi2EEEEEENS4_ILi1EEEEEES6_EEENS3_IJNS3_IJNS3_IJS8_NS4_ILi32EEEEEENS4_ILi0EEEEEENS4_ILi64EEEEEEEENS_10ViewEngineIPN7cutlass10bfloat16_tEEEEEC2ERKSH_RKSM_) ;  /* 0xfffd8d0000007944 */ /* 0x000fea0003c3ffff */
[----:B------:R2:W5:Y:S01]  /*30130*/  LDL.64 R4, [R1+0x758] ;  /* 0x0007580001047983 */ /* 0x0005620000100a00 */
[----:B------:R-:W-:Y:S02]  /*30140*/  MOV R3, R14 ;  /* 0x0000000e00037202 */ /* 0x000fe40000000f00 */
[----:B------:R-:W-:-:S02]  /*30150*/  MOV R6, 0x30170 ;  /* 0x0003017000067802 */ /* 0x000fc40000000f00 */
[----:B-12--5:R-:W-:Y:S05]  /*30160*/  CALL.REL.NOINC `($_ZN7cutlass13device_kernelIN5flash19enable_sm80_to_sm89INS1_16FlashAttnBwdSm80INS1_25CollectiveMainloopBwdSm80ILi2ELi2EN4cute5tupleIJNS5_1CILi128EEES8_NS7_ILi64EEEEEENS_10bfloat16_tEfNS_4arch4Sm80ELb1ELb0ELb1ELb0ELb1ELb0ELb0ELb0ELi2ELi4ELi4ELi4ELb0EEENS1_24CollectiveEpilogueBwdGQAISA_fSD_Li256ELb0ELb1EEENS1_25SingleTileBwdLPTSchedulerILb0ELi128ELb1EEEEEEEEEvNT_6ParamsE$_ZZN4cute4takeILi1ELi2ENS_5tupleIJNS1_IJNS_1CILi1EEENS2_ILi0EEEEEEiEEEEEDaRKT1_ENKUlDpRKT_E_clIJiEEEDaSD_) ;  /* 0xfffdc4a000007944 */ /* 0x026fea0003c3ffff */
[----:B------:R-:W-:Y:S02]  /*30170*/  MOV R67, R23 ;  /* 0x0000001700437202 */ /* 0x000fe40000000f00 */
[----:B------:R-:W-:-:S02]  /*30180*/  MOV R6, 0x301a0 ;  /* 0x000301a000067802 */ /* 0x000fc40000000f00 */
[----:B-1---5:R-:W-:Y:S05]  /*30190*/  CALL.REL.NOINC `($_ZN7cutlass13device_kernelIN5flash19enable_sm80_to_sm89INS1_16FlashAttnBwdSm80INS1_25CollectiveMainloopBwdSm80ILi2ELi2EN4cute5tupleIJNS5_1CILi128EEES8_NS7_ILi64EEEEEENS_10bfloat16_tEfNS_4arch4Sm80ELb1ELb0ELb1ELb0ELb1ELb0ELb0ELb0ELi2ELi4ELi4ELi4ELb0EEENS1_24CollectiveEpilogueBwdGQAISA_fSD_Li256ELb0ELb1EEENS1_25SingleTileBwdLPTSchedulerILb0ELi128ELb1EEEEEEEEEvNT_6ParamsE$_ZN4cute3eso3ESOILb1ELb0EJNS_5tupleIJNS_1CILi1EEENS3_ILi0EEEEEENS2_IJiEEEEEC2ERKS6_RKS7_) ;  /* 0xfffd859000007944 */ /* 0x022fea0003c3ffff */
[----:B-1----:R1:W5:Y:S01]  /*301a0*/  LDL R3, [R1+0x758] ;  /* 0x0007580001037983 */ /* 0x0023620000100800 */
[----:B------:R-:W-:-:S02]  /*301b0*/  MOV R67, R23 ;  /* 0x0000001700437202 */ /* 0x000fc40000000f00 */
        /* <DEDUP_REMOVED lines=22> */
[----:B------:R-:W2:Y:S01]  /*30320*/  LDL R4, [R1+0x758] ;  /* 0x0007580001047983 */ /* 0x000ea20000100800 */
[----:B-1----:R-:W-:Y:S02]  /*30330*/  MOV R2, R22 ;  /* 0x0000001600027202 */ /* 0x002fe40000000f00 */
[----:B------:R-:W-:Y:S01]  /*30340*/  MOV R12, 0x30370 ;  /* 0x00030370000c7802 */ /* 0x000fe20000000f00 */
[----:B--2---:R1:W-:Y:S04]  /*30350*/  STL [R1+0x770], R4 ;  /* 0x0007700401007387 */ /* 0x0043e80000100800 */
        /* <DEDUP_REMOVED lines=194> */
[----:B------:R-:W-:Y:S05]  /*30f80*/  CALL.REL.NOINC `($_ZN7cutlass13device_kernelIN5flash19enable_sm80_to_sm89INS1_16FlashAttnBwdSm80INS1_25CollectiveMainloopBwdSm80ILi2ELi2EN4cute5tupleIJNS5_1CILi128EEES8_NS7_ILi64EEEEEENS_10bfloat16_tEfNS_4arch4Sm80ELb1ELb0ELb1ELb0ELb1ELb0ELb0ELb0ELi2ELi4ELi4ELi4ELb0EEENS1_24CollectiveEpilogueBwdGQAISA_fSD_Li256ELb0ELb1EEENS1_25SingleTileBwdLPTSchedulerILb0ELi128ELb1EEEEEEEEEvNT_6ParamsE$_ZN4cute3eso3ESOILb1ELb0EJNS_6LayoutINS_5tupleIJNS3_IJNS_1CILi2EEES5_S5_EEES5_EEENS3_IJNS3_IJNS4_ILi1EEES5_NS4_ILi4EEEEEENS4_ILi64EEEEEEEEiEEC2ERKSD_RKi) ;  /* 0xfffd8a3000007944 */ /* 0x000fea0003c3ffff */
[----:B-1----:R-:W2:Y:S01]  /*30f90*/  LDL R3, [R1+0x758] ;  /* 0x0007580001037983 */ /* 0x002ea20000100800 */
[----:B------:R-:W-:Y:S01]  /*30fa0*/  MOV R4, 0x30fe0 ;  /* 0x00030fe000047802 */ /* 0x000fe20000000f00 */
[----:B--2---:R-:W-:-:S05]  /*30fb0*/  IMAD.WIDE R2, R3, 0x2, R46 ;  /* 0x0000000203027825 */ /* 0x004fca00078e022e */
[----:B------:R-:W-:Y:S02]  /*30fc0*/  MOV R6, R2 ;  /* 0x0000000200067202 */ /* 0x000fe40000000f00 */
[----:B------:R-:W-:Y:S05]  /*30fd0*/  CALL.REL.NOINC `($_ZN7cutlass13device_kernelIN5flash19enable_sm80_to_sm89INS1_16FlashAttnBwdSm80INS1_25CollectiveMainloopBwdSm80ILi2ELi2EN4cute5tupleIJNS5_1CILi128EEES8_NS7_ILi64EEEEEENS_10bfloat16_tEfNS_4arch4Sm80ELb1ELb0ELb1ELb0ELb1ELb0ELb0ELb0ELi2ELi4ELi4ELi4ELb0EEENS1_24CollectiveEpilogueBwdGQAISA_fSD_Li256ELb0ELb1EEENS1_25SingleTileBwdLPTSchedulerILb0ELi128ELb1EEEEEEEEEvNT_6ParamsE$_ZN4cute3eso3ESOILb1ELb0EJNS_6LayoutINS_5tupleIJNS3_IJNS_1CILi2EEES5_S5_EEES5_EEENS3_IJNS3_IJNS4_ILi1EEES5_NS4_ILi4EEEEEENS4_ILi64EEEEEEEENS_10ViewEngineIPN7cutlass10bfloat16_tEEEEEC2ERKSD_RKSI_) ;  /* 0xfffd899000007944 */ /* 0x000fea0003c3ffff */
[----:B------:R2:W5:Y:S01]  /*30fe0*/  LDL.64 R58, [R1+0x758] ;  /* 0x00075800013a7983 */ /* 0x0005620000100a00 */
[----:B------:R-:W-:Y:S01]  /*30ff0*/  IMAD.MOV.U32 R81, RZ, RZ, R23 ;  /* 0x000000ffff517224 */ /* 0x000fe200078e0017 */
[----:B------:R-:W-:Y:S02]  /*31000*/  MOV R3, RZ ;  /* 0x000000ff00037202 */ /* 0x000fe40000000f00 */
[----:B------:R-:W-:Y:S02]  /*31010*/  MOV R8, 0x31030 ;  /* 0x0003103000087802 */ /* 0x000fe40000000f00 */
[----:B-12--5:R-:W-:Y:S05]  /*31020*/  CALL.REL.NOINC `($_ZN7cutlass13device_kernelIN5flash19enable_sm80_to_sm89INS1_16FlashAttnBwdSm80INS1_25CollectiveMainloopBwdSm80ILi2ELi2EN4cute5tupleIJNS5_1CILi128EEES8_NS7_ILi64EEEEEENS_10bfloat16_tEfNS_4arch4Sm80ELb1ELb0ELb1ELb0ELb1ELb0ELb0ELb0ELi2ELi4ELi4ELi4ELb0EEENS1_24CollectiveEpilogueBwdGQAISA_fSD_Li256ELb0ELb1EEENS1_25SingleTileBwdLPTSchedulerILb0ELi128ELb1EEEEEEEEEvNT_6ParamsE$_ZN4cute3eso3ESOILb1ELb0EJNS_10UnderscoreES2_iEEC2ERKS2_S5_RKi) ;  /* 0xfffd641000007944 */ /* 0x026fea0003c3ffff */
[----:B-1----:R-:W2:Y:S01]  /*31030*/  LDL R3, [R1+0x758] ;  /* 0x0007580001037983 */ /* 0x002ea20000100800 */
[----:B------:R-:W-:Y:S01]  /*31040*/  IMAD.MOV.U32 R67, RZ, RZ, R23 ;  /* 0x000000ffff437224 */ /* 0x000fe200078e0017 */
[----:B------:R-:W-:Y:S02]  /*31050*/  MOV R4, 0x31080 ;  /* 0x0003108000047802 */ /* 0x000fe40000000f00 */
[----:B--2---:R-:W-:Y:S02]  /*31060*/  SHF.L.U32 R3, R3, 0x2, RZ ;  /* 0x0000000203037819 */ /* 0x004fe400000006ff */
[----:B------:R-:W-:Y:S05]  /*31070*/  CALL.REL.NOINC `($_ZN7cutlass13device_kernelIN5flash19enable_sm80_to_sm89INS1_16FlashAttnBwdSm80INS1_25CollectiveMainloopBwdSm80ILi2ELi2EN4cute5tupleIJNS5_1CILi128EEES8_NS7_ILi64EEEEEENS_10bfloat16_tEfNS_4arch4Sm80ELb1ELb0ELb1ELb0ELb1ELb0ELb0ELb0ELi2ELi4ELi4ELi4ELb0EEENS1_24CollectiveEpilogueBwdGQAISA_fSD_Li256ELb0ELb1EEENS1_25SingleTileBwdLPTSchedulerILb0ELi128ELb1EEEEEEEEEvNT_6ParamsE$_ZN4cute3eso3ESOILb1ELb0EJNS_6LayoutINS_5tupleIJNS3_IJNS_1CILi2EEES5_EEES6_EEENS3_IJNS3_IJNS4_ILi1EEES5_EEENS3_IJNS4_ILi32EEENS4_ILi64EEEEEEEEEEEiEEC2ERKSE_RKi) ;  /* 0xfffd882000007944 */ /* 0x000fea0003c3ffff */
[----:B-1----:R-:W2:Y:S01]  /*31080*/  LDL R3, [R1+0x758] ;  /* 0x0007580001037983 */ /* 0x002ea20000100800 */
[----:B------:R-:W-:Y:S02]  /*31090*/  MOV R67, R23 ;  /* 0x0000001700437202 */ /* 0x000fe40000000f00 */
[----:B------:R-:W-:Y:S01]  /*310a0*/  MOV R4, 0x310e0 ;  /* 0x000310e000047802 */ /* 0x000fe20000000f00 */
[----:B--2---:R-:W-:-:S05]  /*310b0*/  IMAD.WIDE R2, R3, 0x2, R48 ;  /* 0x0000000203027825 */ /* 0x004fca00078e0230 */
[----:B------:R-:W-:Y:S02]  /*310c0*/  MOV R6, R2 ;  /* 0x0000000200067202 */ /* 0x000fe40000000f00 */
[----:B------:R-:W-:Y:S05]  /*310d0*/  CALL.REL.NOINC `($_ZN7cutlass13device_kernelIN5flash19enable_sm80_to_sm89INS1_16FlashAttnBwdSm80INS1_25CollectiveMainloopBwdSm80ILi2ELi2EN4cute5tupleIJNS5_1CILi128EEES8_NS7_ILi64EEEEEENS_10bfloat16_tEfNS_4arch4Sm80ELb1ELb0ELb1ELb0ELb1ELb0ELb0ELb0ELi2ELi4ELi4ELi4ELb0EEENS1_24CollectiveEpilogueBwdGQAISA_fSD_Li256ELb0ELb1EEENS1_25SingleTileBwdLPTSchedulerILb0ELi128ELb1EEEEEEEEEvNT_6ParamsE$_ZN4cute3eso3ESOILb1ELb0EJNS_6LayoutINS_5tupleIJNS3_IJNS_1CILi2EEES5_EEES6_EEENS3_IJNS3_IJNS4_ILi1EEES5_EEENS3_IJNS4_ILi32EEENS4_ILi64EEEEEEEEEEENS_10ViewEngineIPN7cutlass10bfloat16_tEEEEEC2ERKSE_RKSJ_) ;  /* 0xfffd877000007944 */ /* 0x000fea0003c3ffff */
[----:B------:R2:W5:Y:S04]  /*310e0*/  LDL.64 R60, [R1+0x758] ;  /* 0x00075800013c7983 */ /* 0x0005680000100a00 */
[----:B------:R2:W-:Y:S02]  /*310f0*/  STL [R1+0x770], RZ ;  /* 0x000770ff01007387 */ /* 0x0005e40000100800 */
.L_x_2674:
        /* <DEDUP_REMOVED lines=695> */
[----:B------:R-:W-:Y:S02]  /*33c70*/  MOV R3, 0x1 ;  /* 0x0000000100037802 */ /* 0x000fe40000000f00 */
        /* <DEDUP_REMOVED lines=15> */
.L_x_2675:
        /* <DEDUP_REMOVED lines=711> */
.L_x_2676:
        /* <DEDUP_REMOVED lines=711> */
.L_x_2677:
        /* <DEDUP_REMOVED lines=711> */
.L_x_2678:
        /* <DEDUP_REMOVED lines=711> */
.L_x_2679:
        /* <DEDUP_REMOVED lines=711> */
.L_x_2680:
        /* <DEDUP_REMOVED lines=228> */
[----:B------:R-:W-:Y:S05]  /*429e0*/  CALL.REL.NOINC `($_ZN7cutlass13device_kernelIN5flash19enable_sm80_to_sm89INS1_16FlashAttnBwdSm80INS1_25CollectiveMainloopBwdSm80ILi2ELi2EN4cute5tupleIJNS5_1CILi128EEES8_NS7_ILi64EEEEEENS_10bfloat16_tEfNS_4arch4Sm80ELb1ELb0ELb1ELb0ELb1ELb0ELb0ELb0ELi2ELi4ELi4ELi4ELb0EEENS1_24CollectiveEpilogueBwdGQAISA_fSD_Li256ELb0ELb1EEENS1_25SingleTileBwdLPTSchedulerILb0ELi128ELb1EEEEEEEEEvNT_6ParamsE$_ZN4cute3eso3ESOILb1ELb0EJNS_10UnderscoreES2_iEEC2ERKS2_S5_RKi) ;  /* 0xfffc4a5000007944 */ /* 0x000fea0003c3ffff */
        /* <DEDUP_REMOVED lines=27> */
.L_x_2681:
        /* <DEDUP_REMOVED lines=274> */
[----:B--2--5:R-:W-:Y:S05]  /*43cc0*/  CALL.REL.NOINC `($_ZN7cutlass13device_kernelIN5flash19enable_sm80_to_sm89INS1_16FlashAttnBwdSm80INS1_25CollectiveMainloopBwdSm80ILi2ELi2EN4cute5tupleIJNS5_1CILi128EEES8_NS7_ILi64EEEEEENS_10bfloat16_tEfNS_4arch4Sm80ELb1ELb0ELb1ELb0ELb1ELb0ELb0ELb0ELi2ELi4ELi4ELi4ELb0EEENS1_24CollectiveEpilogueBwdGQAISA_fSD_Li256ELb0ELb1EEENS1_25SingleTileBwdLPTSchedulerILb0ELi128ELb1EEEEEEEEEvNT_6ParamsE$_ZZZN5flash25CollectiveMainloopBwdSm80ILi2ELi2EN4cute5tupleIJNS1_1CILi128EEES4_NS3_ILi64EEEEEEN7cutlass10bfloat16_tEfNS7_4arch4Sm80ELb1ELb0ELb1ELb0ELb1ELb0ELb0ELb0ELi2ELi4ELi4ELi4ELb0EE3mmaINS_16FlashAttnBwdSm80ISB_NS_24CollectiveEpilogueBwdGQAIS6_fSA_Li256ELb0ELb1EEENS_25SingleTileBwdLPTSchedulerILb0ELi128ELb1EEEE13SharedStorageENS1_6TensorINS1_11ArrayEngineIfLm32EEENS1_6LayoutINS2_IJNS2_IJNS3_ILi2EEESO_EEESO_NS3_ILi4EEEEEENS2_IJNS2_IJNS3_ILi1EEESO_EEESQ_NS3_ILi8EEEEEEEEEEEEbRKNSB_6ParamsERT0_S12_iNS2_IJiiiEEERT_ENKUliT_E_clIZSC_ISJ_SX_EbS10_S12_S12_iS13_S15_EUlRS16_iE_EEDaiS16_ENKUlT_E_clIZSC_ISJ_SX_EbS10_S12_S12_iS13_S15_EUlvE0_EEDaS1B_) ;  /* 0x0001c80000007944 */ /* 0x024fea0003c00000 */
[----:B------:R-:W2:Y:S01]  /*43cd0*/  LDL.64 R2, [R24+0x188] ;  /* 0x0001880018027983 */ /* 0x000ea20000100a00 */
[----:B------:R-:W-:-:S03]  /*43ce0*/  ULDC.64 UR4, c[0x0][0x118] ;  /* 0x0000460000047ab9 */ /* 0x000fc60000000a00 */
[----:B------:R3:W5:Y:S04]  /*43cf0*/  LDL.64 R12, [R24+0xc8] ;  /* 0x0000c800180c7983 */ /* 0x0007680000100a00 */
[----:B--2---:R-:W5:Y:S01]  /*43d00*/  LD.E.64 R2, [R2.64] ;  /* 0x0000000402027980 */ /* 0x004f62000c101b00 */
[----:B-1----:R-:W-:Y:S02]  /*43d10*/  MOV R9, R23 ;  /* 0x0000001700097202 */ /* 0x002fe40000000f00 */
[----:B------:R-:W-:Y:S02]  /*43d20*/  MOV R8, 0x43d40 ;  /* 0x00043d4000087802 */ /* 0x000fe40000000f00 */
[----:B---3-5:R-:W-:Y:S05]  /*43d30*/  CALL.REL.NOINC `($_ZN7cutlass13device_kernelIN5flash19enable_sm80_to_sm89INS1_16FlashAttnBwdSm80INS1_25CollectiveMainloopBwdSm80ILi2ELi2EN4cute5tupleIJNS5_1CILi128EEES8_NS7_ILi64EEEEEENS_10bfloat16_tEfNS_4arch4Sm80ELb1ELb0ELb1ELb0ELb1ELb0ELb0ELb0ELi2ELi4ELi4ELi4ELb0EEENS1_24CollectiveEpilogueBwdGQAISA_fSD_Li256ELb0ELb1EEENS1_25SingleTileBwdLPTSchedulerILb0ELi128ELb1EEEEEEEEEvNT_6ParamsE$_ZN4cute8smem_ptrIPN7cutlass10bfloat16_tEECI1NS_12iter_adaptorIS3_S4_EEES3_) ;  /* 0xfffc730000007944 */ /* 0x028fea0003c3ffff */
        /* <DEDUP_REMOVED lines=84> */
[----:B------:R1:W-:Y:S01]  /*44280*/  STL.64 [R1+0x7a0], R2 ;  /* 0x0007a00201007387 */ /* 0x0003e20000100a00 */
[----:B------:R-:W-:Y:S02]  /*44290*/  MOV R5, R6 ;  /* 0x0000000600057202 */ /* 0x000fe40000000f00 */
[----:B------:R-:W-:Y:S02]  /*442a0*/  MOV R4, 0x442c0 ;  /* 0x000442c000047802 */ /* 0x000fe40000000f00 */
        /* <DEDUP_REMOVED lines=31> */
[----:B-1----:R-:W-:Y:S05]  /*444a0*/  CALL.REL.NOINC `($_ZN7cutlass13device_kernelIN5flash19enable_sm80_to_sm89INS1_16FlashAttnBwdSm80INS1_25CollectiveMainloopBwdSm80ILi2ELi2EN4cute5tupleIJNS5_1CILi128EEES8_NS7_ILi64EEEEEENS_10bfloat16_tEfNS_4arch4Sm80ELb1ELb0ELb1ELb0ELb1ELb0ELb0ELb0ELi2ELi4ELi4ELi4ELb0EEENS1_24CollectiveEpilogueBwdGQAISA_fSD_Li256ELb0ELb1EEENS1_25SingleTileBwdLPTSchedulerILb0ELi128ELb1EEEEEEEEEvNT_6ParamsE$_ZN4cute3eso3ESOILb1ELb0EJNS_1CILi8EEEiiiNS2_ILi144EEENS2_ILi512EEEEEC2ERKS3_RKiSA_SA_RKS4_RKS5_) ;  /* 0xfffc3c3000007944 */ /* 0x002fea0003c3ffff */
        /* <DEDUP_REMOVED lines=59> */
[----:B------:R-:W-:Y:S01]  /*44860*/  MOV R60, R23 ;  /* 0x00000017003c7202 */ /* 0x000fe20000000f00 */
[----:B------:R-:W-:Y:S01]  /*44870*/  IMAD.MOV.U32 R67, RZ, RZ, R22 ;  /* 0x000000ffff437224 */ /* 0x000fe200078e0016 */
        /* <DEDUP_REMOVED lines=9> */
[----:B------:R1:W-:Y:S01]  /*44910*/  STL.64 [R1+0x7a0], R2 ;  /* 0x0007a00201007387 */ /* 0x0003e20000100a00 */
[----:B------:R-:W-:-:S02]  /*44920*/  MOV R60, R45 ;  /* 0x0000002d003c7202 */ /* 0x000fc40000000f00 */
[----:B------:R-:W-:Y:S02]  /*44930*/  MOV R4, 0x44950 ;  /* 0x0004495000047802 */ /* 0x000fe40000000f00 */
        /* <DEDUP_REMOVED lines=37> */
[----:B------:R-:W-:Y:S01]  /*44b90*/  IMAD.SHL.U32 R8, R5, 0x2000, RZ ;  /* 0x0000200005087824 */ /* 0x000fe200078e00ff */
[----:B------:R-:W-:-:S02]  /*44ba0*/  MOV R15, R44 ;  /* 0x0000002c000f7202 */ /* 0x000fc40000000f00 */
[----:B------:R-:W-:Y:S02]  /*44bb0*/  MOV R4, 0x44be0 ;  /* 0x00044be000047802 */ /* 0x000fe40000000f00 */
        /* <DEDUP_REMOVED lines=50> */
[----:B-12--5:R-:W-:Y:S05]  /*44ee0*/  CALL.REL.NOINC `($_ZN7cutlass13device_kernelIN5flash19enable_sm80_to_sm89INS1_16FlashAttnBwdSm80INS1_25CollectiveMainloopBwdSm80ILi2ELi2EN4cute5tupleIJNS5_1CILi128EEES8_NS7_ILi64EEEEEENS_10bfloat16_tEfNS_4arch4Sm80ELb1ELb0ELb1ELb0ELb1ELb0ELb0ELb0ELi2ELi4ELi4ELi4ELb0EEENS1_24CollectiveEpilogueBwdGQAISA_fSD_Li256ELb0ELb1EEENS1_25SingleTileBwdLPTSchedulerILb0ELi128ELb1EEEEEEEEEvNT_6ParamsE$_ZZN4cute7idx2crdINS_5tupleIJiiNS_1CILi0EEEEEENS1_IJNS1_IJNS2_ILi4EEENS2_ILi8EEEEEES5_NS2_ILi1EEEEEEEEDaRKT_RKT0_ENKUlRKT_RKT0_E_clIiS7_EEDaSI_SL_) ;  /* 0xfffca5e000007944 */ /* 0x026fea0003c3ffff */
[----:B------:R-:W-:Y:S02]  /*44ef0*/  MOV R2, 0x44f10 ;  /* 0x00044f1000027802 */ /* 0x000fe40000000f00 */
[----:B-1----:R-:W-:Y:S05]  /*44f00*/  CALL.REL.NOINC `($_ZN7cutlass13device_kernelIN5flash19enable_sm80_to_sm89INS1_16FlashAttnBwdSm80INS1_25CollectiveMainloopBwdSm80ILi2ELi2EN4cute5tupleIJNS5_1CILi128EEES8_NS7_ILi64EEEEEENS_10bfloat16_tEfNS_4arch4Sm80ELb1ELb0ELb1ELb0ELb1ELb0ELb0ELb0ELi2ELi4ELi4ELi4ELb0EEENS1_24CollectiveEpilogueBwdGQAISA_fSD_Li256ELb0ELb1EEENS1_25SingleTileBwdLPTSchedulerILb0ELi128ELb1EEEEEEEEEvNT_6ParamsE$_ZZN4cute7idx2crdINS_5tupleIJiiNS_1CILi0EEEEEENS1_IJNS1_IJNS2_ILi4EEENS2_ILi8EEEEEES5_NS2_ILi1EEEEEEEEDaRKT_RKT0_ENKUlRKT_RKT0_E_clIiS5_EEDaSI_SL_) ;  /* 0xfffca59000007944 */ /* 0x002fea0003c3ffff */
[----:B------:R1:W-:Y:S01]  /*44f10*/  STL [R1+0x7a0], R6 ;  /* 0x0007a00601007387 */ /* 0x0003e20000100800 */
        /* <DEDUP_REMOVED lines=18> */
[----:B------:R-:W-:Y:S02]  /*45040*/  MOV R7, R43 ;  /* 0x0000002b00077202 */ /* 0x000fe40000000f00 */
[----:B------:R-:W-:Y:S02]  /*45050*/  MOV R4, 0x45070 ;  /* 0x0004507000047802 */ /* 0x000fe40000000f00 */
        /* <DEDUP_REMOVED lines=948> */
.L_x_2682:
        /* <DEDUP_REMOVED lines=711> */
.L_x_2683:
        /* <DEDUP_REMOVED lines=711> */
.L_x_2684:
        /* <DEDUP_REMOVED lines=711> */
.L_x_2685:
        /* <DEDUP_REMOVED lines=711> */
.L_x_2686:
        /* <DEDUP_REMOVED lines=711> */
.L_x_2687:
        /* <DEDUP_REMOVED lines=711> */
.L_x_2688:
        /* <DEDUP_REMOVED lines=256> */
.L_x_2689:
        /* <DEDUP_REMOVED lines=251> */
[----:B------:R-:W-:Y:S05]  /*5b5f0*/  RET.REL.NODEC R6 `(_ZN7cutlass13device_kernelIN5flash19enable_sm80_to_sm89INS1_16FlashAttnBwdSm80INS1_25CollectiveMainloopBwdSm80ILi2ELi2EN4cute5tupleIJNS5_1CILi128EEES8_NS7_ILi64EEEEEENS_10bfloat16_tEfNS_4arch4Sm80ELb1ELb0ELb1ELb0ELb1ELb0ELb0ELb0ELi2ELi4ELi4ELi4ELb0EEENS1_24CollectiveEpilogueBwdGQAISA_fSD_Li256ELb0ELb1EEENS1_25SingleTileBwdLPTSchedulerILb0ELi128ELb1EEEEEEEEEvNT_6ParamsE) ;  /* 0xfffa4a0006007950 */ /* 0x000fea0003c3ffff */
        .type           $_ZN7cutlass13device_kernelIN5flash19enable_sm80_to_sm89INS1_16FlashAttnBwdSm80INS1_25CollectiveMainloopBwdSm80ILi2ELi2EN4cute5tupleIJNS5_1CILi128EEES8_NS7_ILi64EEEEEENS_10bfloat16_tEfNS_4arch4Sm80ELb1ELb0ELb1ELb0ELb1ELb0ELb0ELb0ELi2ELi4ELi4ELi4ELb0EEENS1_24CollectiveEpilogueBwdGQAISA_fSD_Li256ELb0ELb1EEENS1_25SingleTileBwdLPTSchedulerILb0ELi128ELb1EEEEEEEEEvNT_6ParamsE$_ZZN5flash25CollectiveMainloopBwdSm80ILi2ELi2EN4cute5tupleIJNS1_1CILi128EEES4_NS3_ILi64EEEEEEN7cutlass10bfloat16_tEfNS7_4arch4Sm80ELb1ELb0ELb1ELb0ELb1ELb0ELb0ELb0ELi2ELi4ELi4ELi4ELb0EE3mmaINS_16FlashAttnBwdSm80ISB_NS_24CollectiveEpilogueBwdGQAIS6_fSA_Li256ELb0ELb1EEENS_25SingleTileBwdLPTSchedulerILb0ELi128ELb1EEEE13SharedStorageENS1_6TensorINS1_11ArrayEngineIfLm32EEENS1_6LayoutINS2_IJNS2_IJNS3_ILi2EEESO_EEESO_NS3_ILi4EEEEEENS2_IJNS2_IJNS3_ILi1EEESO_EEESQ_NS3_ILi8EEEEEEEEEEEEbRKNSB_6ParamsERT0_S12_iNS2_IJiiiEEERT_ENKUliiE0_clEii,@function
        .size           $_ZN7cutlass13device_kernelIN5flash19enable_sm80_to_sm89INS1_16FlashAttnBwdSm80INS1_25CollectiveMainloopBwdSm80ILi2ELi2EN4cute5tupleIJNS5_1CILi128EEES8_NS7_ILi64EEEEEENS_10bfloat16_tEfNS_4arch4Sm80ELb1ELb0ELb1ELb0ELb1ELb0ELb0ELb0ELi2ELi4ELi4ELi4ELb0EEENS1_24CollectiveEpilogueBwdGQAISA_fSD_Li256ELb0ELb1EEENS1_25SingleTileBwdLPTSchedulerILb0ELi128ELb1EEEEEEEEEvNT_6ParamsE$_ZZN5flash25CollectiveMainloopBwdSm80ILi2ELi2EN4cute5tupleIJNS1_1CILi128EEES4_NS3_ILi64EEEEEEN7cutlass10bfloat16_tEfNS7_4arch4Sm80ELb1ELb0ELb1ELb0ELb1ELb0ELb0ELb0ELi2ELi4ELi4ELi4ELb0EE3mmaINS_16FlashAttnBwdSm80ISB_NS_24CollectiveEpilogueBwdGQAIS6_fSA_Li256ELb0ELb1EEENS_25SingleTileBwdLPTSchedulerILb0ELi128ELb1EEEE13SharedStorageENS1_6TensorINS1_11ArrayEngineIfLm32EEENS1_6LayoutINS2_IJNS2_IJNS3_ILi2EEESO_EEESO_NS3_ILi4EEEEEENS2_IJNS2_IJNS3_ILi1EEESO_EEESQ_NS3_ILi8EEEEEEEEEEEEbRKNSB_6ParamsERT0_S12_iNS2_IJiiiEEERT_ENKUliiE0_clEii,($_ZN7cutlass13device_kernelIN5flash19enable_sm80_to_sm89INS1_16FlashAttnBwdSm80INS1_25CollectiveMainloopBwdSm80ILi2ELi2EN4cute5tupleIJNS5_1CILi128EEES8_NS7_ILi64EEEEEENS_10bfloat16_tEfNS_4arch4Sm80ELb1ELb0ELb1ELb0ELb1ELb0ELb0ELb0ELi2ELi4ELi4ELi4ELb0EEENS1_24CollectiveEpilogueBwdGQAISA_fSD_Li256ELb0ELb1EEENS1_25SingleTileBwdLPTSchedulerILb0ELi128ELb1EEEEEEEEEvNT_6ParamsE$_ZZN5flash25CollectiveMainloopBwdSm80ILi2ELi2EN4cute5tupleIJNS1_1CILi128EEES4_NS3_ILi64EEEEEEN7cutlass10bfloat16_tEfNS7_4arch4Sm80ELb1ELb0ELb1ELb0ELb1ELb0ELb0ELb0ELi2ELi4ELi4ELi4ELb0EE3mmaINS_16FlashAttnBwdSm80ISB_NS_24CollectiveEpilogueBwdGQAIS6_fSA_Li256ELb0ELb1EEENS_25SingleTileBwdLPTSchedulerILb0ELi128ELb1EEEE13SharedStorageENS1_6TensorINS1_11ArrayEngineIfLm32EEENS1_6LayoutINS2_IJNS2_IJNS3_ILi2EEESO_EEESO_NS3_ILi4EEEEEENS2_IJNS2_IJNS3_ILi1EEESO_EEESQ_NS3_ILi8EEEEEEEEEEEEbRKNSB_6ParamsERT0_S12_iNS2_IJiiiEEERT_ENKUliiE_clEii - $_ZN7cutlass13device_kernelIN5flash19enable_sm80_to_sm89INS1_16FlashAttnBwdSm80INS1_25CollectiveMainloopBwdSm80ILi2ELi2EN4cute5tupleIJNS5_1CILi128EEES8_NS7_ILi64EEEEEENS_10bfloat16_tEfNS_4arch4Sm80ELb1ELb0ELb1ELb0ELb1ELb0ELb0ELb0ELi2ELi4ELi4ELi4ELb0EEENS1_24CollectiveEpilogueBwdGQAISA_fSD_Li256ELb0ELb1EEENS1_25SingleTileBwdLPTSchedulerILb0ELi128ELb1EEEEEEEEEvNT_6ParamsE$_ZZN5flash25CollectiveMainloopBwdSm80ILi2ELi2EN4cute5tupleIJNS1_1CILi128EEES4_NS3_ILi64EEEEEEN7cutlass10bfloat16_tEfNS7_4arch4Sm80ELb1ELb0ELb1ELb0ELb1ELb0ELb0ELb0ELi2ELi4ELi4ELi4ELb0EE3mmaINS_16FlashAttnBwdSm80ISB_NS_24CollectiveEpilogueBwdGQAIS6_fSA_Li256ELb0ELb1EEENS_25SingleTileBwdLPTSchedulerILb0ELi128ELb1EEEE13SharedStorageENS1_6TensorINS1_11ArrayEngineIfLm32EEENS1_6LayoutINS2_IJNS2_IJNS3_ILi2EEESO_EEESO_NS3_ILi4EEEEEENS2_IJNS2_IJNS3_ILi1EEESO_EEESQ_NS3_ILi8EEEEEEEEEEEEbRKNSB_6ParamsERT0_S12_iNS2_IJiiiEEERT_ENKUliiE0_clEii)
$_ZN7cutlass13device_kernelIN5flash19enable_sm80_to_sm89INS1_16FlashAttnBwdSm80INS1_25CollectiveMainloopBwdSm80ILi2ELi2EN4cute5tupleIJNS5_1CILi128EEES8_NS7_ILi64EEEEEENS_10bfloat16_tEfNS_4arch4Sm80ELb1ELb0ELb1ELb0ELb1ELb0ELb0ELb0ELi2ELi4ELi4ELi4ELb0EEENS1_24CollectiveEpilogueBwdGQAISA_fSD_Li256ELb0ELb1EEENS1_25SingleTileBwdLPTSchedulerILb0ELi128ELb1EEEEEEEEEvNT_6ParamsE$_ZZN5flash25CollectiveMainloopBwdSm80ILi2ELi2EN4cute5tupleIJNS1_1CILi128EEES4_NS3_ILi64EEEEEEN7cutlass10bfloat16_tEfNS7_4arch4Sm80ELb1ELb0ELb1ELb0ELb1ELb0ELb0ELb0ELi2ELi4ELi4ELi4ELb0EE3mmaINS_16FlashAttnBwdSm80ISB_NS_24CollectiveEpilogueBwdGQAIS6_fSA_Li256ELb0ELb1EEENS_25SingleTileBwdLPTSchedulerILb0ELi128ELb1EEEE13SharedStorageENS1_6TensorINS1_11ArrayEngineIfLm32EEENS1_6LayoutINS2_IJNS2_IJNS3_ILi2EEESO_EEESO_NS3_ILi4EEEEEENS2_IJNS2_IJNS3_ILi1EEESO_EEESQ_NS3_ILi8EEEEEEEEEEEEbRKNSB_6ParamsERT0_S12_iNS2_IJiiiEEERT_ENKUliiE0_clEii:
        /* <DEDUP_REMOVED lines=9> */
[----:B-1---5:R-:W-:Y:S05]  /*5b690*/  CALL.REL.NOINC `($_ZN7cutlass13device_kernelIN5flash19enable_sm80_to_sm89INS1_16FlashAttnBwdSm80INS1_25CollectiveMainloopBwdSm80ILi2ELi2EN4cute5tupleIJNS5_1CILi128EEES8_NS7_ILi64EEEEEENS_10bfloat16_tEfNS_4arch4Sm80ELb1ELb0ELb1ELb0ELb1ELb0ELb0ELb0ELi2ELi4ELi4ELi4ELb0EEENS1_24CollectiveEpilogueBwdGQAISA_fSD_Li256ELb0ELb1EEENS1_25SingleTileBwdLPTSchedulerILb0ELi128ELb1EEEEEEEEEvNT_6ParamsE$_ZN4cute3eso3ESOILb1ELb0EJNS_10UnderscoreES2_S2_iEEC2ERKS2_S5_S5_RKi) ;  /* 0xfffabd6000007944 */ /* 0x022fea0003c3ffff */
[----:B-1----:R-:W2:Y:S01]  /*5b6a0*/  LDL R3, [R1+0x1688] ;  /* 0x0016880001037983 */ /* 0x002ea20000100800 */
[----:B------:R-:W-:Y:S02]  /*5b6b0*/  MOV R4, 0x5b6e0 ;  /* 0x0005b6e000047802 */ /* 0x000fe40000000f00 */
[----:B--2---:R-:W-:Y:S02]  /*5b6c0*/  SHF.L.U32 R3, R3, 0xd, RZ ;  /* 0x0000000d03037819 */ /* 0x004fe400000006ff */
[----:B------:R-:W-:Y:S05]  /*5b6d0*/  CALL.REL.NOINC `($_ZN7cutlass13device_kernelIN5flash19enable_sm80_to_sm89INS1_16FlashAttnBwdSm80INS1_25CollectiveMainloopBwdSm80ILi2ELi2EN4cute5tupleIJNS5_1CILi128EEES8_NS7_ILi64EEEEEENS_10bfloat16_tEfNS_4arch4Sm80ELb1ELb0ELb1ELb0ELb1ELb0ELb0ELb0ELi2ELi4ELi4ELi4ELb0EEENS1_24CollectiveEpilogueBwdGQAISA_fSD_Li256ELb0ELb1EEENS1_25SingleTileBwdLPTSchedulerILb0ELi128ELb1EEEEEEEEEvNT_6ParamsE$_ZN4cute3eso3ESOILb1ELb0EJNS_6LayoutINS_5tupleIJNS3_IJNS_1CILi8EEENS4_ILi1EEEEEENS4_ILi4EEES6_EEENS3_IJNS3_IJS6_NS4_ILi0EEEEEENS4_ILi2048EEESA_EEEEEiEEC2ERKSE_RKi) ;  /* 0xfffaed3000007944 */ /* 0x000fea0003c3ffff */
[----:B------:R-:W-:Y:S01]  /*5b6e0*/  ULDC.64 UR8, c[0x0][0x118] ;  /* 0x0000460000087ab9 */ /* 0x000fe20000000a00 */
[----:B-1----:R-:W2:Y:S04]  /*5b6f0*/  LDL R2, [R1+0x1688] ;  /* 0x0016880001027983 */ /* 0x002ea80000100800 */
[----:B------:R-:W2:Y:S01]  /*5b700*/  LD.E.64 R6, [R6.64] ;  /* 0x0000000806067980 */ /* 0x000ea2000c101b00 */
[----:B------:R-:W-:-:S02]  /*5b710*/  MOV R9, R81 ;  /* 0x0000005100097202 */ /* 0x000fc40000000f00 */
[----:B------:R-:W-:Y:S01]  /*5b720*/  MOV R8, 0x5b750 ;  /* 0x0005b75000087802 */ /* 0x000fe20000000f00 */
[----:B--2---:R-:W-:-:S04]  /*5b730*/  IMAD.WIDE R2, R2, 0x2, R6 ;  /* 0x0000000202027825 */ /* 0x004fc800078e0206 */
[----:B------:R-:W-:Y:S05]  /*5b740*/  CALL.REL.NOINC `($_ZN7cutlass13device_kernelIN5flash19enable_sm80_to_sm89INS1_16FlashAttnBwdSm80INS1_25CollectiveMainloopBwdSm80ILi2ELi2EN4cute5tupleIJNS5_1CILi128EEES8_NS7_ILi64EEEEEENS_10bfloat16_tEfNS_4arch4Sm80ELb1ELb0ELb1ELb0ELb1ELb0ELb0ELb0ELi2ELi4ELi4ELi4ELb0EEENS1_24CollectiveEpilogueBwdGQAISA_fSD_Li256ELb0ELb1EEENS1_25SingleTileBwdLPTSchedulerILb0ELi128ELb1EEEEEEEEEvNT_6ParamsE$_ZN4cute8smem_ptrIPN7cutlass10bfloat16_tEECI1NS_12iter_adaptorIS3_S4_EEES3_) ;  /* 0xfffaf8f000007944 */ /* 0x000fea0003c3ffff */
[----:B-1----:R1:W5:Y:S01]  /*5b750*/  LDL.64 R2, [R1+0x1688] ;  /* 0x0016880001027983 */ /* 0x0023620000100a00 */
[----:B------:R-:W-:-:S03]  /*5b760*/  MOV R6, 0x5b780 ;  /* 0x0005b78000067802 */ /* 0x000fc60000000f00 */
[----:B-1---5:R-:W-:Y:S05]  /*5b770*/  CALL.REL.NOINC `($_ZN7cutlass13device_kernelIN5flash19enable_sm80_to_sm89INS1_16FlashAttnBwdSm80INS1_25CollectiveMainloopBwdSm80ILi2ELi2EN4cute5tupleIJNS5_1CILi128EEES8_NS7_ILi64EEEEEENS_10bfloat16_tEfNS_4arch4Sm80ELb1ELb0ELb1ELb0ELb1ELb0ELb0ELb0ELi2ELi4ELi4ELi4ELb0EEENS1_24CollectiveEpilogueBwdGQAISA_fSD_Li256ELb0ELb1EEENS1_25SingleTileBwdLPTSchedulerILb0ELi128ELb1EEEEEEEEEvNT_6ParamsE$_ZN4cute3eso3ESOILb1ELb0EJNS_6LayoutINS_5tupleIJNS3_IJNS_1CILi8EEENS4_ILi1EEEEEENS4_ILi4EEES6_EEENS3_IJNS3_IJS6_NS4_ILi0EEEEEENS4_ILi2048EEESA_EEEEENS_10ViewEngineINS_8smem_ptrIPN7cutlass10bfloat16_tEEEEEEEC2ERKSE_RKSL_) ;  /* 0xfffaec5000007944 */ /* 0x022fea0003c3ffff */
[----:B------:R-:W-:Y:S01]  /*5b780*/  ULDC.64 UR8, c[0x0][0x118] ;  /* 0x0000460000087ab9 */ /* 0x000fe20000000a00 */
[----:B------:R2:W5:Y:S04]  /*5b790*/  LDL.64 R88, [R1+0x1688] ;  /* 0x0016880001587983 */ /* 0x0005680000100a00 */
[----:B------:R2:W5:Y:S01]  /*5b7a0*/  LD.E.64 R10, [R84.64+0x8] ;  /* 0x00000808540a7980 */ /* 0x000562000c101b00 */
[----:B-1----:R-:W-:Y:S02]  /*5b7b0*/  MOV R3, R16 ;  /* 0x0000001000037202 */ /* 0x002fe40000000f00 */
[----:B------:R-:W-:-:S02]  /*5b7c0*/  MOV R4, 0x5b7e0 ;  /* 0x0005b7e000047802 */ /* 0x000fc40000000f00 */
[----:B--2--5:R-:W-:Y:S05]  /*5b7d0*/  CALL.REL.NOINC `($_ZN7cutlass13device_kernelIN5flash19enable_sm80_to_sm89INS1_16FlashAttnBwdSm80INS1_25CollectiveMainloopBwdSm80ILi2ELi2EN4cute5tupleIJNS5_1CILi128EEES8_NS7_ILi64EEEEEENS_10bfloat16_tEfNS_4arch4Sm80ELb1ELb0ELb1ELb0ELb1ELb0ELb0ELb0ELi2ELi4ELi4ELi4ELb0EEENS1_24CollectiveEpilogueBwdGQAISA_fSD_Li256ELb0ELb1EEENS1_25SingleTileBwdLPTSchedulerILb0ELi128ELb1EEEEEEEEEvNT_6ParamsE$_ZN4cute3eso3ESOILb1ELb0EJNS_10UnderscoreES2_S2_iEEC2ERKS2_S5_S5_RKi) ;  /* 0xfffabc2000007944 */ /* 0x024fea0003c3ffff */
[----:B------:R-:W2:Y:S01]  /*5b7e0*/  LDL R8, [R1+0x1688] ;  /* 0x0016880001087983 */ /* 0x000ea20000100800 */
[----:B------:R-:W-:-:S03]  /*5b7f0*/  ULDC.64 UR8, c[0x0][0x118] ;  /* 0x0000460000087ab9 */ /* 0x000fc60000000a00 */
[----:B-1----:R1:W5:Y:S01]  /*5b800*/  LD.E.64 R2, [R10.64+0x8] ;  /* 0x000008080a027980 */ /* 0x002362000c101b00 */
[----:B------:R-:W-:Y:S02]  /*5b810*/  MOV R4, 0x5b840 ;  /* 0x0005b84000047802 */ /* 0x000fe40000000f00 */
[----:B--2---:R-:W-:Y:S02]  /*5b820*/  SHF.R.S32.HI R7, RZ, 0x1f, R8 ;  /* 0x0000001fff077819 */ /* 0x004fe40000011408 */
[----:B-1---5:R-:W-:Y:S05]  /*5b830*/  CALL.REL.NOINC `($_ZN7cutlass13device_kernelIN5flash19enable_sm80_to_sm89INS1_16FlashAttnBwdSm80INS1_25CollectiveMainloopBwdSm80ILi2ELi2EN4cute5tupleIJNS5_1CILi128EEES8_NS7_ILi64EEEEEENS_10bfloat16_tEfNS_4arch4Sm80ELb1ELb0ELb1ELb0ELb1ELb0ELb0ELb0ELi2ELi4ELi4ELi4ELb0EEENS1_24CollectiveEpilogueBwdGQAISA_fSD_Li256ELb0ELb1EEENS1_25SingleTileBwdLPTSchedulerILb0ELi128ELb1EEEEEEEEEvNT_6ParamsE$_ZZN4cute5sliceINS_5tupleIJNS_10UnderscoreES2_S2_iEEENS1_IJNS1_IJNS_1CILi1EEENS4_ILi0EEEEEElS6_lEEEEEDaRKT_RKT0_ENKUlRKT_RKT0_E_clIS2_lEEDaSH_SK_) ;  /* 0xfffb11d000007944 */ /* 0x022fea0003c3ffff */
[----:B-----5:R-:W-:Y:S02]  /*5b840*/  MOV R5, R3 ;  /* 0x0000000300057202 */ /* 0x020fe40000000f00 */
[----:B------:R-:W-:Y:S02]  /*5b850*/  MOV R4, 0x5b870 ;  /* 0x0005b87000047802 */ /* 0x000fe40000000f00 */
[----:B-1----:R-:W-:Y:S05]  /*5b860*/  CALL.REL.NOINC `($_ZN7cutlass13device_kernelIN5flash19enable_sm80_to_sm89INS1_16FlashAttnBwdSm80INS1_25CollectiveMainloopBwdSm80ILi2ELi2EN4cute5tupleIJNS5_1CILi128EEES8_NS7_ILi64EEEEEENS_10bfloat16_tEfNS_4arch4Sm80ELb1ELb0ELb1ELb0ELb1ELb0ELb0ELb0ELi2ELi4ELi4ELi4ELb0EEENS1_24CollectiveEpilogueBwdGQAISA_fSD_Li256ELb0ELb1EEENS1_25SingleTileBwdLPTSchedulerILb0ELi128ELb1EEEEEEEEEvNT_6ParamsE$_ZZN4cute12filter_tupleINS_5tupleIJNS_10UnderscoreES2_S2_iEEENS1_IJNS1_IJNS_1CILi1EEENS4_ILi0EEEEEElS6_lEEEZNS_5sliceIS3_S8_EEDaRKT_RKT0_EUlRKT_RKT0_E_EEDaSC_SF_OT1_ENKUlDpSI_E_clIJNS1_IJS7_EEENS1_IJlEEENS1_IJS6_EEENS1_IJEEEEEEDaSP_) ;  /* 0xfffafe0000007944 */ /* 0x002fea0003c3ffff */
[----:B-----5:R-:W-:Y:S02]  /*5b870*/  MOV R5, R3 ;  /* 0x0000000300057202 */ /* 0x020fe40000000f00 */
[----:B------:R-:W-:Y:S02]  /*5b880*/  MOV R4, 0x5b8a0 ;  /* 0x0005b8a000047802 */ /* 0x000fe40000000f00 */
[----:B-1----:R-:W-:Y:S05]  /*5b890*/  CALL.REL.NOINC `($_ZN7cutlass13device_kernelIN5flash19enable_sm80_to_sm89INS1_16FlashAttnBwdSm80INS1_25CollectiveMainloopBwdSm80ILi2ELi2EN4cute5tupleIJNS5_1CILi128EEES8_NS7_ILi64EEEEEENS_10bfloat16_tEfNS_4arch4Sm80ELb1ELb0ELb1ELb0ELb1ELb0ELb0ELb0ELi2ELi4ELi4ELi4ELb0EEENS1_24CollectiveEpilogueBwdGQAISA_fSD_Li256ELb0ELb1EEENS1_25SingleTileBwdLPTSchedulerILb0ELi128ELb1EEEEEEEEEvNT_6ParamsE$_ZN4cute5tupleIJNS0_IJNS0_IJNS_1CILi8EEENS1_ILi1EEEEEENS1_ILi4EEES3_EEENS0_IJNS0_IJS3_NS1_ILi0EEEEEElS7_EEEEEC2ERKS6_RKS9_) ;  /* 0xfffaf0a000007944 */ /* 0x002fea0003c3ffff */
        /* <DEDUP_REMOVED lines=9> */
[----:B-1---5:R-:W-:Y:S05]  /*5b930*/  CALL.REL.NOINC `($_ZN7cutlass13device_kernelIN5flash19enable_sm80_to_sm89INS1_16FlashAttnBwdSm80INS1_25CollectiveMainloopBwdSm80ILi2ELi2EN4cute5tupleIJNS5_1CILi128EEES8_NS7_ILi64EEEEEENS_10bfloat16_tEfNS_4arch4Sm80ELb1ELb0ELb1ELb0ELb1ELb0ELb0ELb0ELi2ELi4ELi4ELi4ELb0EEENS1_24CollectiveEpilogueBwdGQAISA_fSD_Li256ELb0ELb1EEENS1_25SingleTileBwdLPTSchedulerILb0ELi128ELb1EEEEEEEEEvNT_6ParamsE$_ZN4cute3eso3ESOILb0ELb0EJNS_6LayoutINS_5tupleIJNS3_IJNS_1CILi8EEENS4_ILi1EEEEEENS4_ILi4EEES6_EEENS3_IJNS3_IJS6_NS4_ILi0EEEEEElSA_EEEEElEEC2ERKSD_RKl) ;  /* 0xfffaaf4000007944 */ /* 0x022fea0003c3ffff */
[----:B------:R-:W-:Y:S01]  /*5b940*/  ULDC.64 UR8, c[0x0][0x118] ;  /* 0x0000460000087ab9 */ /* 0x000fe20000000a00 */
[----:B------:R-:W2:Y:S04]  /*5b950*/  LDL.64 R6, [R1+0x1690] ;  /* 0x0016900001067983 */ /* 0x000ea80000100a00 */
[----:B------:R-:W2:Y:S04]  /*5b960*/  LD.E.64 R10, [R10.64+0x18] ;  /* 0x000018080a0a7980 */ /* 0x000ea8000c101b00 */
[----:B-1----:R1:W5:Y:S01]  /*5b970*/  LDL.64 R2, [R1+0x1688] ;  /* 0x0016880001027983 */ /* 0x0023620000100a00 */
[----:B------:R-:W-:-:S02]  /*5b980*/  MOV R8, 0x5b9c0 ;  /* 0x0005b9c000087802 */ /* 0x000fc40000000f00 */
[----:B--2---:R-:W-:-:S04]  /*5b990*/  LEA R4, P0, R6, R10, 0x1 ;  /* 0x0000000a06047211 */ /* 0x004fc800078008ff */
[----:B------:R-:W-:-:S04]  /*5b9a0*/  LEA.HI.X R9, R6, R11, R7, 0x1, P0 ;  /* 0x0000000b06097211 */ /* 0x000fc800000f0c07 */
[----:B-1---5:R-:W-:Y:S05]  /*5b9b0*/  CALL.REL.NOINC `($_ZN7cutlass13device_kernelIN5flash19enable_sm80_to_sm89INS1_16FlashAttnBwdSm80INS1_25CollectiveMainloopBwdSm80ILi2ELi2EN4cute5tupleIJNS5_1CILi128EEES8_NS7_ILi64EEEEEENS_10bfloat16_tEfNS_4arch4Sm80ELb1ELb0ELb1ELb0ELb1ELb0ELb0ELb0ELi2ELi4ELi4ELi4ELb0EEENS1_24CollectiveEpilogueBwdGQAISA_fSD_Li256ELb0ELb1EEENS1_25SingleTileBwdLPTSchedulerILb0ELi128ELb1EEEEEEEEEvNT_6ParamsE$_ZN4cute8gmem_ptrIPKN7cutlass10bfloat16_tEECI1NS_12iter_adaptorIS4_S5_EEES4_) ;  /* 0xfffaf58000007944 */ /* 0x022fea0003c3ffff */
[----:B------:R-:W2:Y:S01]  /*5b9c0*/  LDL.64 R8, [R1+0x1688] ;  /* 0x0016880001087983 */ /* 0x000ea20000100a00 */
[----:B-1----:R-:W-:Y:S02]  /*5b9d0*/  MOV R5, R3 ;  /* 0x0000000300057202 */ /* 0x002fe40000000f00 */
[----:B------:R-:W-:Y:S01]  /*5b9e0*/  MOV R6, 0x5ba10 ;  /* 0x0005ba1000067802 */ /* 0x000fe20000000f00 */
[----:B--2---:R1:W-:Y:S04]  /*5b9f0*/  STL.64 [R1+0x1698], R8 ;  /* 0x0016980801007387 */ /* 0x0043e80000100a00 */
[----:B-1----:R-:W-:Y:S05]  /*5ba00*/  CALL.REL.NOINC `($_ZN7cutlass13device_kernelIN5flash19enable_sm80_to_sm89INS1_16FlashAttnBwdSm80INS1_25CollectiveMainloopBwdSm80ILi2ELi2EN4cute5tupleIJNS5_1CILi128EEES8_NS7_ILi64EEEEEENS_10bfloat16_tEfNS_4arch4Sm80ELb1ELb0ELb1ELb0ELb1ELb0ELb0ELb0ELi2ELi4ELi4ELi4ELb0EEENS1_24CollectiveEpilogueBwdGQAISA_fSD_Li256ELb0ELb1EEENS1_25SingleTileBwdLPTSchedulerILb0ELi128ELb1EEEEEEEEEvNT_6ParamsE$_ZN4cute3eso3ESOILb0ELb0EJNS_6LayoutINS_5tupleIJNS3_IJNS_1CILi8EEENS4_ILi1EEEEEENS4_ILi4EEES6_EEENS3_IJNS3_IJS6_NS4_ILi0EEEEEElSA_EEEEENS_10ViewEngineINS_8gmem_ptrIPKN7cutlass10bfloat16_tEEEEEEEC2ERKSD_RKSL_) ;  /* 0xfffaade000007944 */ /* 0x002fea0003c3ffff */
        /* <DEDUP_REMOVED lines=11> */
[----:B--2--5:R-:W-:Y:S05]  /*5bac0*/  CALL.REL.NOINC `($_ZN7cutlass13device_kernelIN5flash19enable_sm80_to_sm89INS1_16FlashAttnBwdSm80INS1_25CollectiveMainloopBwdSm80ILi2ELi2EN4cute5tupleIJNS5_1CILi128EEES8_NS7_ILi64EEEEEENS_10bfloat16_tEfNS_4arch4Sm80ELb1ELb0ELb1ELb0ELb1ELb0ELb0ELb0ELi2ELi4ELi4ELi4ELb0EEENS1_24CollectiveEpilogueBwdGQAISA_fSD_Li256ELb0ELb1EEENS1_25SingleTileBwdLPTSchedulerILb0ELi128ELb1EEEEEEEEEvNT_6ParamsE$_ZZN4cuteplIJiiEJNS_1CILi0EEES2_EEEDaRKNS_15ArithmeticTupleIJDpT_EEERKNS3_IJDpT0_EEEENKUlDpRKT_E_clIJiiEEEDaSH_) ;  /* 0xfffb477000007944 */ /* 0x024fea0003c3ffff */
[----:B-----5:R-:W-:Y:S01]  /*5bad0*/  IMAD.IADD R86, R5, 0x1, -R2 ;  /* 0x0000000105567824 */ /* 0x020fe200078e0a02 */
[----:B------:R-:W-:Y:S02]  /*5bae0*/  MOV R3, RZ ;  /* 0x000000ff00037202 */ /* 0x000fe40000000f00 */
[----:B------:R-:W-:Y:S02]  /*5baf0*/  MOV R6, 0x5bb10 ;  /* 0x0005bb1000067802 */ /* 0x000fe40000000f00 */
[----:B-1----:R-:W-:Y:S05]  /*5bb00*/  CALL.REL.NOINC `($_ZN7cutlass13device_kernelIN5flash19enable_sm80_to_sm89INS1_16FlashAttnBwdSm80INS1_25CollectiveMainloopBwdSm80ILi2ELi2EN4cute5tupleIJNS5_1CILi128EEES8_NS7_ILi64EEEEEENS_10bfloat16_tEfNS_4arch4Sm80ELb1ELb0ELb1ELb0ELb1ELb0ELb0ELb0ELi2ELi4ELi4ELi4ELb0EEENS1_24CollectiveEpilogueBwdGQAISA_fSD_Li256ELb0ELb1EEENS1_25SingleTileBwdLPTSchedulerILb0ELi128ELb1EEEEEEEEEvNT_6ParamsE$_ZN4cute3eso3ESOILb1ELb0EJNS_1CILi0EEEiS3_EEC2ERKS3_RKiS6_) ;  /* 0xfffabdd000007944 */ /* 0x002fea0003c3ffff */
[----:B-1----:R-:W2:Y:S01]  /*5bb10*/  LDL R3, [R1+0x1688] ;  /* 0x0016880001037983 */ /* 0x002ea20000100800 */
[----:B------:R-:W-:Y:S01]  /*5bb20*/  IMAD.MOV.U32 R2, RZ, RZ, R81 ;  /* 0x000000ffff027224 */ /* 0x000fe200078e0051 */
[----:B------:R-:W-:Y:S02]  /*5bb30*/  MOV R10, 0x5bb60 ;  /* 0x0005bb60000a7802 */ /* 0x000fe40000000f00 */
[----:B--2---:R-:W-:Y:S02]  /*5bb40*/  SHF.L.U32 R3, R3, 0x5, RZ ;  /* 0x0000000503037819 */ /* 0x004fe400000006ff */
[----:B------:R-:W-:Y:S05]  /*5bb50*/  CALL.REL.NOINC `($_ZN7cutlass13device_kernelIN5flash19enable_sm80_to_sm89INS1_16FlashAttnBwdSm80INS1_25CollectiveMainloopBwdSm80ILi2ELi2EN4cute5tupleIJNS5_1CILi128EEES8_NS7_ILi64EEEEEENS_10bfloat16_tEfNS_4arch4Sm80ELb1ELb0ELb1ELb0ELb1ELb0ELb0ELb0ELi2ELi4ELi4ELi4ELb0EEENS1_24CollectiveEpilogueBwdGQAISA_fSD_Li256ELb0ELb1EEENS1_25SingleTileBwdLPTSchedulerILb0ELi128ELb1EEEEEEEEEvNT_6ParamsE$_ZN4cute5tupleIJiEEC2ERKi) ;  /* 0xfffaf30000007944 */ /* 0x000fea0003c3ffff */
[----:B------:R1:W5:Y:S01]  /*5bb60*/  LDL R3, [R1+0x1688] ;  /* 0x0016880001037983 */ /* 0x0003620000100800 */
        /* <DEDUP_REMOVED lines=8> */
[----:B------:R-:W-:Y:S02]  /*5bbf0*/  MOV R2, R81 ;  /* 0x0000005100027202 */ /* 0x000fe40000000f00 */
[----:B------:R-:W-:Y:S02]  /*5bc00*/  MOV R6, 0x5bc20 ;  /* 0x0005bc2000067802 */ /* 0x000fe40000000f00 */
[----:B-1---5:R-:W-:Y:S05]  /*5bc10*/  CALL.REL.NOINC `($_ZN7cutlass13device_kernelIN5flash19enable_sm80_to_sm89INS1_16FlashAttnBwdSm80INS1_25CollectiveMainloopBwdSm80ILi2ELi2EN4cute5tupleIJNS5_1CILi128EEES8_NS7_ILi64EEEEEENS_10bfloat16_tEfNS_4arch4Sm80ELb1ELb0ELb1ELb0ELb1ELb0ELb0ELb0ELi2ELi4ELi4ELi4ELb0EEENS1_24CollectiveEpilogueBwdGQAISA_fSD_Li256ELb0ELb1EEENS1_25SingleTileBwdLPTSchedulerILb0ELi128ELb1EEEEEEEEEvNT_6ParamsE$_ZN4cute3eso3ESOILb0ELb1EJiNS_1CILi0EEEEEC2ERKiRKS3_) ;  /* 0xfffab5d000007944 */ /* 0x022fea0003c3ffff */
[----:B-1----:R1:W5:Y:S01]  /*5bc20*/  LDL R3, [R1+0x1688] ;  /* 0x0016880001037983 */ /* 0x0023620000100800 */
[----:B------:R-:W-:-:S03]  /*5bc30*/  MOV R4, 0x5bc50 ;  /* 0x0005bc5000047802 */ /* 0x000fc60000000f00 */
[----:B-1---5:R-:W-:Y:S05]  /*5bc40*/  CALL.REL.NOINC `($_ZN7cutlass13device_kernelIN5flash19enable_sm80_to_sm89INS1_16FlashAttnBwdSm80INS1_25CollectiveMainloopBwdSm80ILi2ELi2EN4cute5tupleIJNS5_1CILi128EEES8_NS7_ILi64EEEEEENS_10bfloat16_tEfNS_4arch4Sm80ELb1ELb0ELb1ELb0ELb1ELb0ELb0ELb0ELi2ELi4ELi4ELi4ELb0EEENS1_24CollectiveEpilogueBwdGQAISA_fSD_Li256ELb0ELb1EEENS1_25SingleTileBwdLPTSchedulerILb0ELi128ELb1EEEEEEEEEvNT_6ParamsE$_ZZN4cuteplIJNS_1CILi0EEES2_EJiEEEDaRKNS_15ArithmeticTupleIJDpT_EEERKNS3_IJDpT0_EEEENKUlDpRKT_E_clIJiS2_EEEDaSH_) ;  /* 0xfffb41b000007944 */ /* 0x022fea0003c3ffff */
[----:B------:R-:W-:Y:S02]  /*5bc50*/  MOV R4, 0x5bc70 ;  /* 0x0005bc7000047802 */ /* 0x000fe40000000f00 */
[----:B-1---5:R-:W-:Y:S05]  /*5bc60*/  CALL.REL.NOINC `($_ZN7cutlass13device_kernelIN5flash19enable_sm80_to_sm89INS1_16FlashAttnBwdSm80INS1_25CollectiveMainloopBwdSm80ILi2ELi2EN4cute5tupleIJNS5_1CILi128EEES8_NS7_ILi64EEEEEENS_10bfloat16_tEfNS_4arch4Sm80ELb1ELb0ELb1ELb0ELb1ELb0ELb0ELb0ELi2ELi4ELi4ELi4ELb0EEENS1_24CollectiveEpilogueBwdGQAISA_fSD_Li256ELb0ELb1EEENS1_25SingleTileBwdLPTSchedulerILb0ELi128ELb1EEEEEEEEEvNT_6ParamsE$_ZZN4cuteplIJNS_1CILi0EEES2_EJiS2_EEEDaRKNS_15ArithmeticTupleIJDpT_EEERKNS3_IJDpT0_EEEENKUlDpRKT_E_clIJiS2_EEEDaSH_) ;  /* 0xfffb420000007944 */ /* 0x022fea0003c3ffff */
        /* <DEDUP_REMOVED lines=9> */
[----:B--23-5:R-:W-:Y:S05]  /*5bd00*/  CALL.REL.NOINC `($_ZN7cutlass13device_kernelIN5flash19enable_sm80_to_sm89INS1_16FlashAttnBwdSm80INS1_25CollectiveMainloopBwdSm80ILi2ELi2EN4cute5tupleIJNS5_1CILi128EEES8_NS7_ILi64EEEEEENS_10bfloat16_tEfNS_4arch4Sm80ELb1ELb0ELb1ELb0ELb1ELb0ELb0ELb0ELi2ELi4ELi4ELi4ELb0EEENS1_24CollectiveEpilogueBwdGQAISA_fSD_Li256ELb0ELb1EEENS1_25SingleTileBwdLPTSchedulerILb0ELi128ELb1EEEEEEEEEvNT_6ParamsE$_ZN4cute3eso3ESOILb1ELb0EJNS_10UnderscoreEiiEEC2ERKS2_RKiS7_) ;  /* 0xfffab7b000007944 */ /* 0x02cfea0003c3ffff */
[----:B------:R-:W2:Y:S01]  /*5bd10*/  LDL R5, [R1+0x1688] ;  /* 0x0016880001057983 */ /* 0x000ea20000100800 */
[----:B------:R-:W-:Y:S02]  /*5bd20*/  MOV R4, 0x5bd90 ;  /* 0x0005bd9000047802 */ /* 0x000fe40000000f00 */
[----:B-12---:R-:W-:Y:S01]  /*5bd30*/  SHF.R.S32.HI R2, RZ, 0x1f, R5 ;  /* 0x0000001fff027819 */ /* 0x006fe20000011405 */
[-C--:B------:R-:W-:Y:S02]  /*5bd40*/  IMAD R3, R93, R5.reuse, RZ ;  /* 0x000000055d037224 */ /* 0x080fe400078e02ff */
[----:B------:R-:W-:-:S04]  /*5bd50*/  IMAD.WIDE.U32 R6, R92, R5, RZ ;  /* 0x000000055c067225 */ /* 0x000fc800078e00ff */
[----:B------:R-:W-:-:S05]  /*5bd60*/  IMAD R3, R92, R2, R3 ;  /* 0x000000025c037224 */ /* 0x000fca00078e0203 */
[----:B------:R-:W-:Y:S02]  /*5bd70*/  IADD3 R3, R7, R3, RZ ;  /* 0x0000000307037210 */ /* 0x000fe40007ffe0ff */
[----:B------:R-:W-:Y:S05]  /*5bd80*/  CALL.REL.NOINC `($_ZN7cutlass13device_kernelIN5flash19enable_sm80_to_sm89INS1_16FlashAttnBwdSm80INS1_25CollectiveMainloopBwdSm80ILi2ELi2EN4cute5tupleIJNS5_1CILi128EEES8_NS7_ILi64EEEEEENS_10bfloat16_tEfNS_4arch4Sm80ELb1ELb0ELb1ELb0ELb1ELb0ELb0ELb0ELi2ELi4ELi4ELi4ELb0EEENS1_24CollectiveEpilogueBwdGQAISA_fSD_Li256ELb0ELb1EEENS1_25SingleTileBwdLPTSchedulerILb0ELi128ELb1EEEEEEEEEvNT_6ParamsE$_ZN4cute3eso3ESOILb1ELb0EJNS_6LayoutINS_5tupleIJNS3_IJNS_1CILi8EEENS4_ILi1EEEEEEEEENS3_IJNS3_IJS6_NS4_ILi0EEEEEEEEEEElEEC2ERKSC_RKl) ;  /* 0xfffadf9000007944 */ /* 0x000fea0003c3ffff */
[----:B-1----:R-:W2:Y:S01]  /*5bd90*/  LDL.64 R2, [R1+0x1688] ;  /* 0x0016880001027983 */ /* 0x002ea20000100a00 */
[----:B------:R-:W-:Y:S02]  /*5bda0*/  MOV R8, 0x5bde0 ;  /* 0x0005bde000087802 */ /* 0x000fe40000000f00 */
[----:B--2---:R-:W-:-:S04]  /*5bdb0*/  LEA R4, P1, R2, R90, 0x1 ;  /* 0x0000005a02047211 */ /* 0x004fc800078208ff */
[----:B------:R-:W-:-:S04]  /*5bdc0*/  LEA.HI.X R9, R2, R91, R3, 0x1, P1 ;  /* 0x0000005b02097211 */ /* 0x000fc800008f0c03 */
[----:B------:R-:W-:Y:S05]  /*5bdd0*/  CALL.REL.NOINC `($_ZN7cutlass13device_kernelIN5flash19enable_sm80_to_sm89INS1_16FlashAttnBwdSm80INS1_25CollectiveMainloopBwdSm80ILi2ELi2EN4cute5tupleIJNS5_1CILi128EEES8_NS7_ILi64EEEEEENS_10bfloat16_tEfNS_4arch4Sm80ELb1ELb0ELb1ELb0ELb1ELb0ELb0ELb0ELi2ELi4ELi4ELi4ELb0EEENS1_24CollectiveEpilogueBwdGQAISA_fSD_Li256ELb0ELb1EEENS1_25SingleTileBwdLPTSchedulerILb0ELi128ELb1EEEEEEEEEvNT_6ParamsE$_ZN4cute8gmem_ptrIPKN7cutlass10bfloat16_tEECI1NS_12iter_adaptorIS4_S5_EEES4_) ;  /* 0xfffaf16000007944 */ /* 0x000fea0003c3ffff */
[----:B------:R2:W5:Y:S01]  /*5bde0*/  LDL.64 R2, [R1+0x1688] ;  /* 0x0016880001027983 */ /* 0x0005620000100a00 */
[----:B------:R-:W-:-:S03]  /*5bdf0*/  MOV R6, 0x5be10 ;  /* 0x0005be1000067802 */ /* 0x000fc60000000f00 */
[----:B-12--5:R-:W-:Y:S05]  /*5be00*/  CALL.REL.NOINC `($_ZN7cutlass13device_kernelIN5flash19enable_sm80_to_sm89INS1_16FlashAttnBwdSm80INS1_25CollectiveMainloopBwdSm80ILi2ELi2EN4cute5tupleIJNS5_1CILi128EEES8_NS7_ILi64EEEEEENS_10bfloat16_tEfNS_4arch4Sm80ELb1ELb0ELb1ELb0ELb1ELb0ELb0ELb0ELi2ELi4ELi4ELi4ELb0EEENS1_24CollectiveEpilogueBwdGQAISA_fSD_Li256ELb0ELb1EEENS1_25SingleTileBwdLPTSchedulerILb0ELi128ELb1EEEEEEEEEvNT_6ParamsE$_ZN4cute3eso3ESOILb1ELb0EJNS_6LayoutINS_5tupleIJNS3_IJNS_1CILi8EEENS4_ILi1EEEEEEEEENS3_IJNS3_IJS6_NS4_ILi0EEEEEEEEEEENS_10ViewEngineINS_8gmem_ptrIPKN7cutlass10bfloat16_tEEEEEEEC2ERKSC_RKSK_) ;  /* 0xfffade0000007944 */ /* 0x026fea0003c3ffff */
[----:B-1----:R1:W5:Y:S01]  /*5be10*/  LDL.64 R4, [R1+0x1688] ;  /* 0x0016880001047983 */ /* 0x0023620000100a00 */
[----:B------:R-:W-:Y:S01]  /*5be20*/  IMAD.MOV.U32 R80, RZ, RZ, RZ ;  /* 0x000000ffff507224 */ /* 0x000fe200078e00ff */
[----:B------:R-:W-:Y:S02]  /*5be30*/  MOV R79, R17 ;  /* 0x00000011004f7202 */ /* 0x000fe40000000f00 */
[----:B------:R-:W-:Y:S02]  /*5be40*/  MOV R78, 0x5be60 ;  /* 0x0005be60004e7802 */ /* 0x000fe40000000f00 */
[----:B-1---5:R-:W-:Y:S05]  /*5be50*/  CALL.REL.NOINC `($_ZN7cutlass13device_kernelIN5flash19enable_sm80_to_sm89INS1_16FlashAttnBwdSm80INS1_25CollectiveMainloopBwdSm80ILi2ELi2EN4cute5tupleIJNS5_1CILi128EEES8_NS7_ILi64EEEEEENS_10bfloat16_tEfNS_4arch4Sm80ELb1ELb0ELb1ELb0ELb1ELb0ELb0ELb0ELi2ELi4ELi4ELi4ELb0EEENS1_24CollectiveEpilogueBwdGQAISA_fSD_Li256ELb0ELb1EEENS1_25SingleTileBwdLPTSchedulerILb0ELi128ELb1EEEEEEEEEvNT_6ParamsE$_ZN4cute3eso3ESOILb1ELb0EJNS_10UnderscoreEiiEEC2ERKS2_RKiS7_) ;  /* 0xfffab66000007944 */ /* 0x022fea0003c3ffff */
[----:B-1----:R-:W2:Y:S01]  /*5be60*/  LDL R3, [R1+0x1688] ;  /* 0x0016880001037983 */ /* 0x002ea20000100800 */
[----:B------:R-:W-:Y:S01]  /*5be70*/  IMAD.MOV.U32 R2, RZ, RZ, R81 ;  /* 0x000000ffff027224 */ /* 0x000fe200078e0051 */
[----:B------:R-:W-:Y:S02]  /*5be80*/  MOV R6, 0x5beb0 ;  /* 0x0005beb000067802 */ /* 0x000fe40000000f00 */
[----:B--2---:R-:W-:Y:S02]  /*5be90*/  SHF.L.U32 R3, R3, 0xb, RZ ;  /* 0x0000000b03037819 */ /* 0x004fe400000006ff */
        /* <DEDUP_REMOVED lines=10> */
[----:B-1----:R1:W5:Y:S01]  /*5bf40*/  LDL.64 R6, [R1+0x1688] ;  /* 0x0016880001067983 */ /* 0x0023620000100a00 */
[----:B------:R-:W-:Y:S02]  /*5bf50*/  MOV R9, R5 ;  /* 0x0000000500097202 */ /* 0x000fe40000000f00 */
[----:B------:R-:W-:Y:S02]  /*5bf60*/  MOV R8, 0x5bf80 ;  /* 0x0005bf8000087802 */ /* 0x000fe40000000f00 */
[----:B-1---5:R-:W-:Y:S05]  /*5bf70*/  CALL.REL.NOINC `($_ZN7cutlass13device_kernelIN5flash19enable_sm80_to_sm89INS1_16FlashAttnBwdSm80INS1_25CollectiveMainloopBwdSm80ILi2ELi2EN4cute5tupleIJNS5_1CILi128EEES8_NS7_ILi64EEEEEENS_10bfloat16_tEfNS_4arch4Sm80ELb1ELb0ELb1ELb0ELb1ELb0ELb0ELb0ELi2ELi4ELi4ELi4ELb0EEENS1_24CollectiveEpilogueBwdGQAISA_fSD_Li256ELb0ELb1EEENS1_25SingleTileBwdLPTSchedulerILb0ELi128ELb1EEEEEEEEEvNT_6ParamsE$_ZN4cute8gmem_ptrIPKN7cutlass10bfloat16_tEECI1NS_12iter_adaptorIS4_S5_EEES4_) ;  /* 0xfffaefc000007944 */ /* 0x022fea0003c3ffff */
[----:B------:R2:W5:Y:S01]  /*5bf80*/  LDL.64 R2, [R1+0x1688] ;  /* 0x0016880001027983 */ /* 0x0005620000100a00 */
[----:B------:R-:W-:-:S03]  /*5bf90*/  MOV R8, 0x5bfb0 ;  /* 0x0005bfb000087802 */ /* 0x000fc60000000f00 */
[----:B-12--5:R-:W-:Y:S05]  /*5bfa0*/  CALL.REL.NOINC `($_ZN7cutlass13device_kernelIN5flash19enable_sm80_to_sm89INS1_16FlashAttnBwdSm80INS1_25CollectiveMainloopBwdSm80ILi2ELi2EN4cute5tupleIJNS5_1CILi128EEES8_NS7_ILi64EEEEEENS_10bfloat16_tEfNS_4arch4Sm80ELb1ELb0ELb1ELb0ELb1ELb0ELb0ELb0ELi2ELi4ELi4ELi4ELb0EEENS1_24CollectiveEpilogueBwdGQAISA_fSD_Li256ELb0ELb1EEENS1_25SingleTileBwdLPTSchedulerILb0ELi128ELb1EEEEEEEEEvNT_6ParamsE$_ZN4cute8gmem_ptrIPKN7cutlass9uint128_tEECI1NS_12iter_adaptorIS4_S5_EEES4_) ;  /* 0xfffaefd000007944 */ /* 0x026fea0003c3ffff */
[----:B-1----:R1:W5:Y:S01]  /*5bfb0*/  LDL.64 R2, [R1+0x1688] ;  /* 0x0016880001027983 */ /* 0x0023620000100a00 */
[----:B------:R-:W-:-:S03]  /*5bfc0*/  MOV R8, 0x5bfe0 ;  /* 0x0005bfe000087802 */ /* 0x000fc60000000f00 */
[----:B-1---5:R-:W-:Y:S05]  /*5bfd0*/  CALL.REL.NOINC `($_ZN7cutlass13device_kernelIN5flash19enable_sm80_to_sm89INS1_16FlashAttnBwdSm80INS1_25CollectiveMainloopBwdSm80ILi2ELi2EN4cute5tupleIJNS5_1CILi128EEES8_NS7_ILi64EEEEEENS_10bfloat16_tEfNS_4arch4Sm80ELb1ELb0ELb1ELb0ELb1ELb0ELb0ELb0ELi2ELi4ELi4ELi4ELb0EEENS1_24CollectiveEpilogueBwdGQAISA_fSD_Li256ELb0ELb1EEENS1_25SingleTileBwdLPTSchedulerILb0ELi128ELb1EEEEEEEEEvNT_6ParamsE$_ZN4cute3eso3ESOILb1ELb0EJNS_6LayoutINS_5tupleIJNS3_IJNS_1CILi1EEES5_EEEEEENS3_IJNS3_IJS5_NS4_ILi0EEEEEEEEEEENS_10ViewEngineINS_8gmem_ptrIPKN7cutlass9uint128_tEEEEEEEC2ERKSB_RKSJ_) ;  /* 0xfffad35000007944 */ /* 0x022fea0003c3ffff */
[----:B------:R2:W5:Y:S01]  /*5bfe0*/  LDL.64 R78, [R1+0x1688] ;  /* 0x00168800014e7983 */ /* 0x0005620000100a00 */
[----:B-1----:R-:W-:Y:S01]  /*5bff0*/  IMAD.MOV.U32 R2, RZ, RZ, R6 ;  /* 0x000000ffff027224 */ /* 0x002fe200078e0006 */
[----:B------:R-:W-:Y:S01]  /*5c000*/  MOV R3, R7 ;  /* 0x0000000700037202 */ /* 0x000fe20000000f00 */
[----:B------:R-:W-:Y:S01]  /*5c010*/  IMAD.MOV.U32 R9, RZ, RZ, R81 ;  /* 0x000000ffff097224 */ /* 0x000fe200078e0051 */
[----:B------:R-:W-:-:S02]  /*5c020*/  MOV R8, 0x5c040 ;  /* 0x0005c04000087802 */ /* 0x000fc40000000f00 */
[----:B--2--5:R-:W-:Y:S05]  /*5c030*/  CALL.REL.NOINC `($_ZN7cutlass13device_kernelIN5flash19enable_sm80_to_sm89INS1_16FlashAttnBwdSm80INS1_25CollectiveMainloopBwdSm80ILi2ELi2EN4cute5tupleIJNS5_1CILi128EEES8_NS7_ILi64EEEEEENS_10bfloat16_tEfNS_4arch4Sm80ELb1ELb0ELb1ELb0ELb1ELb0ELb0ELb0ELi2ELi4ELi4ELi4ELb0EEENS1_24CollectiveEpilogueBwdGQAISA_fSD_Li256ELb0ELb1EEENS1_25SingleTileBwdLPTSchedulerILb0ELi128ELb1EEEEEEEEEvNT_6ParamsE$_ZN4cute8smem_ptrIPN7cutlass10bfloat16_tEECI1NS_12iter_adaptorIS3_S4_EEES3_) ;  /* 0xfffaf00000007944 */ /* 0x024fea0003c3ffff */
[----:B-1----:R1:W5:Y:S01]  /*5c040*/  LDL.64 R2, [R1+0x1688] ;  /* 0x0016880001027983 */ /* 0x0023620000100a00 */
[----:B------:R-:W-:-:S02]  /*5c050*/  MOV R4, R81 ;  /* 0x0000005100047202 */ /* 0x000fc40000000f00 */
[----:B------:R-:W-:Y:S02]  /*5c060*/  MOV R6, 0x5c080 ;  /* 0x0005c08000067802 */ /* 0x000fe40000000f00 */
[----:B-1---5:R-:W-:Y:S05]  /*5c070*/  CALL.REL.NOINC `($_ZN7cutlass13device_kernelIN5flash19enable_sm80_to_sm89INS1_16FlashAttnBwdSm80INS1_25CollectiveMainloopBwdSm80ILi2ELi2EN4cute5tupleIJNS5_1CILi128EEES8_NS7_ILi64EEEEEENS_10bfloat16_tEfNS_4arch4Sm80ELb1ELb0ELb1ELb0ELb1ELb0ELb0ELb0ELi2ELi4ELi4ELi4ELb0EEENS1_24CollectiveEpilogueBwdGQAISA_fSD_Li256ELb0ELb1EEENS1_25SingleTileBwdLPTSchedulerILb0ELi128ELb1EEEEEEEEEvNT_6ParamsE$_ZN4cute8smem_ptrIPN7cutlass9uint128_tEECI1NS_12iter_adaptorIS3_S4_EEES3_) ;  /* 0xfffaf00000007944 */ /* 0x022fea0003c3ffff */
[----:B-1----:R1:W5:Y:S01]  /*5c080*/  LDL.64 R2, [R1+0x1688] ;  /* 0x0016880001027983 */ /* 0x0023620000100a00 */
[----:B------:R-:W-:Y:S02]  /*5c090*/  MOV R4, R81 ;  /* 0x0000005100047202 */ /* 0x000fe40000000f00 */
[----:B------:R-:W-:Y:S02]  /*5c0a0*/  MOV R6, 0x5c0c0 ;  /* 0x0005c0c000067802 */ /* 0x000fe40000000f00 */
[----:B-1---5:R-:W-:Y:S05]  /*5c0b0*/  CALL.REL.NOINC `($_ZN7cutlass13device_kernelIN5flash19enable_sm80_to_sm89INS1_16FlashAttnBwdSm80INS1_25CollectiveMainloopBwdSm80ILi2ELi2EN4cute5tupleIJNS5_1CILi128EEES8_NS7_ILi64EEEEEENS_10bfloat16_tEfNS_4arch4Sm80ELb1ELb0ELb1ELb0ELb1ELb0ELb0ELb0ELi2ELi4ELi4ELi4ELb0EEENS1_24CollectiveEpilogueBwdGQAISA_fSD_Li256ELb0ELb1EEENS1_25SingleTileBwdLPTSchedulerILb0ELi128ELb1EEEEEEEEEvNT_6ParamsE$_ZN4cute3eso3ESOILb1ELb0EJNS_6LayoutINS_5tupleIJNS3_IJNS_1CILi1EEES5_EEEEEENS3_IJNS3_IJS5_NS4_ILi0EEEEEEEEEEENS_10ViewEngineINS_8smem_ptrIPN7cutlass9uint128_tEEEEEEEC2ERKSB_RKSI_) ;  /* 0xfffad2b000007944 */ /* 0x022fea0003c3ffff */
[----:B-1----:R1:W5:Y:S01]  /*5c0c0*/  LDL R4, [R1+0x1688] ;  /* 0x0016880001047983 */ /* 0x0023620000100800 */
[----:B------:R-:W-:-:S03]  /*5c0d0*/  MOV R2, 0x5c0f0 ;  /* 0x0005c0f000027802 */ /* 0x000fc60000000f00 */
[----:B-1---5:R-:W-:Y:S05]  /*5c0e0*/  CALL.REL.NOINC `($_ZN7cutlass13device_kernelIN5flash19enable_sm80_to_sm89INS1_16FlashAttnBwdSm80INS1_25CollectiveMainloopBwdSm80ILi2ELi2EN4cute5tupleIJNS5_1CILi128EEES8_NS7_ILi64EEEEEENS_10bfloat16_tEfNS_4arch4Sm80ELb1ELb0ELb1ELb0ELb1ELb0ELb0ELb0ELi2ELi4ELi4ELi4ELb0EEENS1_24CollectiveEpilogueBwdGQAISA_fSD_Li256ELb0ELb1EEENS1_25SingleTileBwdLPTSchedulerILb0ELi128ELb1EEEEEEEEEvNT_6ParamsE$_ZN73_INTERNAL_24fd9406_37_flash_bwd_hdim64_bf16_softcap_sm80_cu_8e232a79_330724__cvta_generic_to_sharedEPKv) ;  /* 0xfffaf0a000007944 */ /* 0x022fea0003c3ffff */
        /* <DEDUP_REMOVED lines=10> */
[----:B-1----:R-:W-:Y:S05]  /*5c190*/  CALL.REL.NOINC `($_ZN7cutlass13device_kernelIN5flash19enable_sm80_to_sm89INS1_16FlashAttnBwdSm80INS1_25CollectiveMainloopBwdSm80ILi2ELi2EN4cute5tupleIJNS5_1CILi128EEES8_NS7_ILi64EEEEEENS_10bfloat16_tEfNS_4arch4Sm80ELb1ELb0ELb1ELb0ELb1ELb0ELb0ELb0ELi2ELi4ELi4ELi4ELb0EEENS1_24CollectiveEpilogueBwdGQAISA_fSD_Li256ELb0ELb1EEENS1_25SingleTileBwdLPTSchedulerILb0ELi128ELb1EEEEEEEEEvNT_6ParamsE$_ZN4cute3eso3ESOILb1ELb0EJNS_1CILi0EEEiS3_EEC2ERKS3_RKiS6_) ;  /* 0xfffab74000007944 */ /* 0x002fea0003c3ffff */
[----:B-1----:R-:W2:Y:S01]  /*5c1a0*/  LDL R3, [R1+0x1688] ;  /* 0x0016880001037983 */ /* 0x002ea20000100800 */
[----:B------:R-:W-:Y:S01]  /*5c1b0*/  IMAD.MOV.U32 R2, RZ, RZ, R81 ;  /* 0x000000ffff027224 */ /* 0x000fe200078e0051 */
[----:B------:R-:W-:-:S02]  /*5c1c0*/  MOV R10, 0x5c1f0 ;  /* 0x0005c1f0000a7802 */ /* 0x000fc40000000f00 */
[----:B--2---:R-:W-:Y:S02]  /*5c1d0*/  SHF.L.U32 R3, R3, 0x5, RZ ;  /* 0x0000000503037819 */ /* 0x004fe400000006ff */
[----:B------:R-:W-:Y:S05]  /*5c1e0*/  CALL.REL.NOINC `($_ZN7cutlass13device_kernelIN5flash19enable_sm80_to_sm89INS1_16FlashAttnBwdSm80INS1_25CollectiveMainloopBwdSm80ILi2ELi2EN4cute5tupleIJNS5_1CILi128EEES8_NS7_ILi64EEEEEENS_10bfloat16_tEfNS_4arch4Sm80ELb1ELb0ELb1ELb0ELb1ELb0ELb0ELb0ELi2ELi4ELi4ELi4ELb0EEENS1_24CollectiveEpilogueBwdGQAISA_fSD_Li256ELb0ELb1EEENS1_25SingleTileBwdLPTSchedulerILb0ELi128ELb1EEEEEEEEEvNT_6ParamsE$_ZN4cute5tupleIJiEEC2ERKi) ;  /* 0xfffaec7000007944 */ /* 0x000fea0003c3ffff */
[----:B------:R1:W5:Y:S01]  /*5c1f0*/  LDL R3, [R1+0x1688] ;  /* 0x0016880001037983 */ /* 0x0003620000100800 */
        /* <DEDUP_REMOVED lines=43> */
[----:B------:R-:W-:Y:S01]  /*5c4b0*/  IMAD.MOV.U32 R80, RZ, RZ, 0x1 ;  /* 0x00000001ff507424 */ /* 0x000fe200078e00ff */
        /* <DEDUP_REMOVED lines=209> */
[----:B------:R-:W-:Y:S01]  /*5d1d0*/  IMAD.MOV.U32 R79, RZ, RZ, R17 ;  /* 0x000000ffff4f7224 */ /* 0x000fe200078e0011 */
[----:B------:R-:W-:Y:S02]  /*5d1e0*/  MOV R80, 0x3 ;  /* 0x0000000300507802 */ /* 0x000fe40000000f00 */
        /* <DEDUP_REMOVED lines=54> */
[----:B-1---5:R-:W-:Y:S05]  /*5d550*/  CALL.REL.NOINC `($_ZN7cutlass13device_kernelIN5flash19enable_sm80_to_sm89INS1_16FlashAttnBwdSm80INS1_25CollectiveMainloopBwdSm80ILi2ELi2EN4cute5tupleIJNS5_1CILi128EEES8_NS7_ILi64EEEEEENS_10bfloat16_tEfNS_4arch4Sm80ELb1ELb0ELb1ELb0ELb1ELb0ELb0ELb0ELi2ELi4ELi4ELi4ELb0EEENS1_24CollectiveEpilogueBwdGQAISA_fSD_Li256ELb0ELb1EEENS1_25SingleTileBwdLPTSchedulerILb0ELi128ELb1EEEEEEEEEvNT_6ParamsE$_ZN4cute3eso3ESOILb1ELb0EJNS_10UnderscoreES2_iEEC2ERKS2_S5_RKi) ;  /* 0xfffa9ee000007944 */ /* 0x022fea0003c3ffff */
[----:B-1----:R-:W2:Y:S01]  /*5d560*/  LDL R3, [R1+0x1688] ;  /* 0x0016880001037983 */ /* 0x002ea20000100800 */
[----:B------:R-:W-:-:S02]  /*5d570*/  MOV R6, 0x5d5a0 ;  /* 0x0005d5a000067802 */ /* 0x000fc40000000f00 */
[----:B--2---:R-:W-:Y:S02]  /*5d580*/  SHF.L.U32 R3, R3, 0x7, RZ ;  /* 0x0000000703037819 */ /* 0x004fe400000006ff */
[----:B------:R-:W-:Y:S05]  /*5d590*/  CALL.REL.NOINC `($_ZN7cutlass13device_kernelIN5flash19enable_sm80_to_sm89INS1_16FlashAttnBwdSm80INS1_25CollectiveMainloopBwdSm80ILi2ELi2EN4cute5tupleIJNS5_1CILi128EEES8_NS7_ILi64EEEEEENS_10bfloat16_tEfNS_4arch4Sm80ELb1ELb0ELb1ELb0ELb1ELb0ELb0ELb0ELi2ELi4ELi4ELi4ELb0EEENS1_24CollectiveEpilogueBwdGQAISA_fSD_Li256ELb0ELb1EEENS1_25SingleTileBwdLPTSchedulerILb0ELi128ELb1EEEEEEEEEvNT_6ParamsE$_ZN4cute3eso3ESOILb1ELb0EJNS_6LayoutINS_5tupleIJNS3_IJNS_1CILi4EEENS4_ILi1EEEEEES6_EEENS3_IJNS3_IJS6_NS4_ILi0EEEEEES9_EEEEEiEEC2ERKSC_RKi) ;  /* 0xfffac63000007944 */ /* 0x000fea0003c3ffff */
[----:B------:R-:W-:Y:S01]  /*5d5a0*/  ULDC.64 UR8, c[0x0][0x118] ;  /* 0x0000460000087ab9 */ /* 0x000fe20000000a00 */
[----:B-1----:R-:W2:Y:S04]  /*5d5b0*/  LDL R2, [R1+0x1688] ;  /* 0x0016880001027983 */ /* 0x002ea80000100800 */
[----:B------:R-:W2:Y:S01]  /*5d5c0*/  LD.E.64 R4, [R10.64+0x8] ;  /* 0x000008080a047980 */ /* 0x000ea2000c101b00 */
[----:B------:R-:W-:Y:S01]  /*5d5d0*/  MOV R8, 0x5d610 ;  /* 0x0005d61000087802 */ /* 0x000fe20000000f00 */
[----:B--2---:R-:W-:Y:S01]  /*5d5e0*/  IMAD.WIDE R4, R2, 0x4, R4 ;  /* 0x0000000402047825 */ /* 0x004fe200078e0204 */
[----:B------:R-:W-:-:S03]  /*5d5f0*/  MOV R2, R81 ;  /* 0x0000005100027202 */ /* 0x000fc60000000f00 */
[----:B------:R-:W-:Y:S05]  /*5d600*/  CALL.REL.NOINC `($_ZN7cutlass13device_kernelIN5flash19enable_sm80_to_sm89INS1_16FlashAttnBwdSm80INS1_25CollectiveMainloopBwdSm80ILi2ELi2EN4cute5tupleIJNS5_1CILi128EEES8_NS7_ILi64EEEEEENS_10bfloat16_tEfNS_4arch4Sm80ELb1ELb0ELb1ELb0ELb1ELb0ELb0ELb0ELi2ELi4ELi4ELi4ELb0EEENS1_24CollectiveEpilogueBwdGQAISA_fSD_Li256ELb0ELb1EEENS1_25SingleTileBwdLPTSchedulerILb0ELi128ELb1EEEEEEEEEvNT_6ParamsE$_ZN4cute8gmem_ptrIPKfECI1NS_12iter_adaptorIS2_S3_EEES2_) ;  /* 0xfffad9b000007944 */ /* 0x000fea0003c3ffff */
[----:B-1----:R1:W5:Y:S01]  /*5d610*/  LDL.64 R2, [R1+0x1688] ;  /* 0x0016880001027983 */ /* 0x0023620000100a00 */
[----:B------:R-:W-:-:S03]  /*5d620*/  MOV R6, 0x5d640 ;  /* 0x0005d64000067802 */ /* 0x000fc60000000f00 */
[----:B-1---5:R-:W-:Y:S05]  /*5d630*/  CALL.REL.NOINC `($_ZN7cutlass13device_kernelIN5flash19enable_sm80_to_sm89INS1_16FlashAttnBwdSm80INS1_25CollectiveMainloopBwdSm80ILi2ELi2EN4cute5tupleIJNS5_1CILi128EEES8_NS7_ILi64EEEEEENS_10bfloat16_tEfNS_4arch4Sm80ELb1ELb0ELb1ELb0ELb1ELb0ELb0ELb0ELi2ELi4ELi4ELi4ELb0EEENS1_24CollectiveEpilogueBwdGQAISA_fSD_Li256ELb0ELb1EEENS1_25SingleTileBwdLPTSchedulerILb0ELi128ELb1EEEEEEEEEvNT_6ParamsE$_ZN4cute3eso3ESOILb1ELb0EJNS_6LayoutINS_5tupleIJNS3_IJNS_1CILi4EEENS4_ILi1EEEEEES6_EEENS3_IJNS3_IJS6_NS4_ILi0EEEEEES9_EEEEENS_10ViewEngineINS_8gmem_ptrIPKfEEEEEEC2ERKSC_RKSI_) ;  /* 0xfffac51000007944 */ /* 0x022fea0003c3ffff */
[----:B------:R-:W-:Y:S01]  /*5d640*/  ULDC.64 UR8, c[0x0][0x118] ;  /* 0x0000460000087ab9 */ /* 0x000fe20000000a00 */
[----:B-1----:R1:W5:Y:S04]  /*5d650*/  LDL.64 R4, [R1+0x1688] ;  /* 0x0016880001047983 */ /* 0x0023680000100a00 */
[----:B------:R1:W5:Y:S01]  /*5d660*/  LD.E.64 R10, [R84.64+0x40] ;  /* 0x00004008540a7980 */ /* 0x000362000c101b00 */
[----:B------:R-:W-:-:S02]  /*5d670*/  MOV R3, R15 ;  /* 0x0000000f00037202 */ /* 0x000fc40000000f00 */
[----:B------:R-:W-:Y:S02]  /*5d680*/  MOV R8, 0x5d6a0 ;  /* 0x0005d6a000087802 */ /* 0x000fe40000000f00 */
[----:B-1---5:R-:W-:Y:S05]  /*5d690*/  CALL.REL.NOINC `($_ZN7cutlass13device_kernelIN5flash19enable_sm80_to_sm89INS1_16FlashAttnBwdSm80INS1_25CollectiveMainloopBwdSm80ILi2ELi2EN4cute5tupleIJNS5_1CILi128EEES8_NS7_ILi64EEEEEENS_10bfloat16_tEfNS_4arch4Sm80ELb1ELb0ELb1ELb0ELb1ELb0ELb0ELb0ELi2ELi4ELi4ELi4ELb0EEENS1_24CollectiveEpilogueBwdGQAISA_fSD_Li256ELb0ELb1EEENS1_25SingleTileBwdLPTSchedulerILb0ELi128ELb1EEEEEEEEEvNT_6ParamsE$_ZN4cute3eso3ESOILb1ELb0EJNS_10UnderscoreES2_iEEC2ERKS2_S5_RKi) ;  /* 0xfffa9da000007944 */ /* 0x022fea0003c3ffff */
[----:B-1----:R-:W2:Y:S01]  /*5d6a0*/  LDL R3, [R1+0x1688] ;  /* 0x0016880001037983 */ /* 0x002ea20000100800 */
[----:B------:R-:W-:Y:S02]  /*5d6b0*/  MOV R6, 0x5d6e0 ;  /* 0x0005d6e000067802 */ /* 0x000fe40000000f00 */
[----:B--2---:R-:W-:Y:S02]  /*5d6c0*/  SHF.L.U32 R3, R3, 0x7, RZ ;  /* 0x0000000703037819 */ /* 0x004fe400000006ff */
[----:B------:R-:W-:Y:S05]  /*5d6d0*/  CALL.REL.NOINC `($_ZN7cutlass13device_kernelIN5flash19enable_sm80_to_sm89INS1_16FlashAttnBwdSm80INS1_25CollectiveMainloopBwdSm80ILi2ELi2EN4cute5tupleIJNS5_1CILi128EEES8_NS7_ILi64EEEEEENS_10bfloat16_tEfNS_4arch4Sm80ELb1ELb0ELb1ELb0ELb1ELb0ELb0ELb0ELi2ELi4ELi4ELi4ELb0EEENS1_24CollectiveEpilogueBwdGQAISA_fSD_Li256ELb0ELb1EEENS1_25SingleTileBwdLPTSchedulerILb0ELi128ELb1EEEEEEEEEvNT_6ParamsE$_ZN4cute3eso3ESOILb1ELb0EJNS_6LayoutINS_5tupleIJNS3_IJNS_1CILi4EEENS4_ILi1EEEEEES6_EEENS3_IJNS3_IJS6_NS4_ILi0EEEEEES9_EEEEEiEEC2ERKSC_RKi) ;  /* 0xfffac4f000007944 */ /* 0x000fea0003c3ffff */
[----:B------:R-:W-:Y:S01]  /*5d6e0*/  ULDC.64 UR8, c[0x0][0x118] ;  /* 0x0000460000087ab9 */ /* 0x000fe20000000a00 */
[----:B-1----:R-:W2:Y:S04]  /*5d6f0*/  LDL R2, [R1+0x1688] ;  /* 0x0016880001027983 */ /* 0x002ea80000100800 */
[----:B------:R-:W2:Y:S01]  /*5d700*/  LD.E.64 R10, [R10.64] ;  /* 0x000000080a0a7980 */ /* 0x000ea2000c101b00 */
[----:B------:R-:W-:Y:S02]  /*5d710*/  MOV R6, R81 ;  /* 0x0000005100067202 */ /* 0x000fe40000000f00 */
[----:B------:R-:W-:Y:S01]  /*5d720*/  MOV R8, 0x5d750 ;  /* 0x0005d75000087802 */ /* 0x000fe20000000f00 */
[----:B--2---:R-:W-:-:S04]  /*5d730*/  IMAD.WIDE R2, R2, 0x4, R10 ;  /* 0x0000000402027825 */ /* 0x004fc800078e020a */
[----:B------:R-:W-:Y:S05]  /*5d740*/  CALL.REL.NOINC `($_ZN7cutlass13device_kernelIN5flash19enable_sm80_to_sm89INS1_16FlashAttnBwdSm80INS1_25CollectiveMainloopBwdSm80ILi2ELi2EN4cute5tupleIJNS5_1CILi128EEES8_NS7_ILi64EEEEEENS_10bfloat16_tEfNS_4arch4Sm80ELb1ELb0ELb1ELb0ELb1ELb0ELb0ELb0ELi2ELi4ELi4ELi4ELb0EEENS1_24CollectiveEpilogueBwdGQAISA_fSD_Li256ELb0ELb1EEENS1_25SingleTileBwdLPTSchedulerILb0ELi128ELb1EEEEEEEEEvNT_6ParamsE$_ZN4cute8smem_ptrIPfECI1NS_12iter_adaptorIS1_S2_EEES1_) ;  /* 0xfffad97000007944 */ /* 0x000fea0003c3ffff */
[----:B-1----:R1:W5:Y:S01]  /*5d750*/  LDL.64 R2, [R1+0x1688] ;  /* 0x0016880001027983 */ /* 0x0023620000100a00 */
[----:B------:R-:W-:-:S03]  /*5d760*/  MOV R8, 0x5d780 ;  /* 0x0005d78000087802 */ /* 0x000fc60000000f00 */
[----:B-1---5:R-:W-:Y:S05]  /*5d770*/  CALL.REL.NOINC `($_ZN7cutlass13device_kernelIN5flash19enable_sm80_to_sm89INS1_16FlashAttnBwdSm80INS1_25CollectiveMainloopBwdSm80ILi2ELi2EN4cute5tupleIJNS5_1CILi128EEES8_NS7_ILi64EEEEEENS_10bfloat16_tEfNS_4arch4Sm80ELb1ELb0ELb1ELb0ELb1ELb0ELb0ELb0ELi2ELi4ELi4ELi4ELb0EEENS1_24CollectiveEpilogueBwdGQAISA_fSD_Li256ELb0ELb1EEENS1_25SingleTileBwdLPTSchedulerILb0ELi128ELb1EEEEEEEEEvNT_6ParamsE$_ZN4cute3eso3ESOILb1ELb0EJNS_6LayoutINS_5tupleIJNS3_IJNS_1CILi4EEENS4_ILi1EEEEEES6_EEENS3_IJNS3_IJS6_NS4_ILi0EEEEEES9_EEEEENS_10ViewEngineINS_8smem_ptrIPfEEEEEEC2ERKSC_RKSH_) ;  /* 0xfffac41000007944 */ /* 0x022fea0003c3ffff */
[----:B------:R-:W-:Y:S01]  /*5d780*/  ULDC.64 UR8, c[0x0][0x118] ;  /* 0x0000460000087ab9 */ /* 0x000fe20000000a00 */
[----:B-1----:R1:W5:Y:S04]  /*5d790*/  LDL.64 R6, [R1+0x1688] ;  /* 0x0016880001067983 */ /* 0x0023680000100a00 */
[----:B------:R1:W5:Y:S01]  /*5d7a0*/  LD.E.64 R10, [R84.64+0x48] ;  /* 0x00004808540a7980 */ /* 0x000362000c101b00 */
[----:B------:R-:W-:-:S02]  /*5d7b0*/  MOV R3, RZ ;  /* 0x000000ff00037202 */ /* 0x000fc40000000f00 */
[----:B------:R-:W-:Y:S02]  /*5d7c0*/  MOV R8, 0x5d7e0 ;  /* 0x0005d7e000087802 */ /* 0x000fe40000000f00 */
[----:B-1---5:R-:W-:Y:S05]  /*5d7d0*/  CALL.REL.NOINC `($_ZN7cutlass13device_kernelIN5flash19enable_sm80_to_sm89INS1_16FlashAttnBwdSm80INS1_25CollectiveMainloopBwdSm80ILi2ELi2EN4cute5tupleIJNS5_1CILi128EEES8_NS7_ILi64EEEEEENS_10bfloat16_tEfNS_4arch4Sm80ELb1ELb0ELb1ELb0ELb1ELb0ELb0ELb0ELi2ELi4ELi4ELi4ELb0EEENS1_24CollectiveEpilogueBwdGQAISA_fSD_Li256ELb0ELb1EEENS1_25SingleTileBwdLPTSchedulerILb0ELi128ELb1EEEEEEEEEvNT_6ParamsE$_ZN4cute3eso3ESOILb1ELb0EJNS_1CILi0EEEiEEC2ERKS3_RKi) ;  /* 0xfffaa0c000007944 */ /* 0x022fea0003c3ffff */
[----:B------:R-:W-:Y:S02]  /*5d7e0*/  ULDC.64 UR8, c[0x0][0x118] ;  /* 0x0000460000087ab9 */ /* 0x000fe40000000a00 */
[----:B-1----:R1:W5:Y:S01]  /*5d7f0*/  LD.E R3, [R10.64] ;  /* 0x000000080a037980 */ /* 0x002362000c101900 */
[----:B------:R-:W-:-:S03]  /*5d800*/  MOV R16, 0x5d820 ;  /* 0x0005d82000107802 */ /* 0x000fc60000000f00 */
[----:B-1---5:R-:W-:Y:S05]  /*5d810*/  CALL.REL.NOINC `($_ZN7cutlass13device_kernelIN5flash19enable_sm80_to_sm89INS1_16FlashAttnBwdSm80INS1_25CollectiveMainloopBwdSm80ILi2ELi2EN4cute5tupleIJNS5_1CILi128EEES8_NS7_ILi64EEEEEENS_10bfloat16_tEfNS_4arch4Sm80ELb1ELb0ELb1ELb0ELb1ELb0ELb0ELb0ELi2ELi4ELi4ELi4ELb0EEENS1_24CollectiveEpilogueBwdGQAISA_fSD_Li256ELb0ELb1EEENS1_25SingleTileBwdLPTSchedulerILb0ELi128ELb1EEEEEEEEEvNT_6ParamsE$_ZZN4cuteplIJiEJNS_1CILi0EEEEEEDaRKNS_15ArithmeticTupleIJDpT_EEERKNS3_IJDpT0_EEEENKUlDpRKT_E_clIJiEEEDaSH_) ;  /* 0xfffb284000007944 */ /* 0x022fea0003c3ffff */
[----:B-----5:R-:W-:Y:S02]  /*5d820*/  ISETP.GT.AND P0, PT, R2, 0x7f, PT ;  /* 0x0000007f0200780c */ /* 0x020fe40003f04270 */
[----:B------:R-:W-:-:S11]  /*5d830*/  MOV R15, 0x0 ;  /* 0x00000000000f7802 */ /* 0x000fd60000000f00 */
[----:B------:R-:W-:Y:S05]  /*5d840*/  @P0 RET.REL.NODEC R14 `(_ZN7cutlass13device_kernelIN5flash19enable_sm80_to_sm89INS1_16FlashAttnBwdSm80INS1_25CollectiveMainloopBwdSm80ILi2ELi2EN4cute5tupleIJNS5_1CILi128EEES8_NS7_ILi64EEEEEENS_10bfloat16_tEfNS_4arch4Sm80ELb1ELb0ELb1ELb0ELb1ELb0ELb0ELb0ELi2ELi4ELi4ELi4ELb0EEENS1_24CollectiveEpilogueBwdGQAISA_fSD_Li256ELb0ELb1EEENS1_25SingleTileBwdLPTSchedulerILb0ELi128ELb1EEEEEEEEEvNT_6ParamsE) ;  /* 0xfffa27b00e000950 */ /* 0x000fea0003c3ffff */
[----:B------:R-:W-:Y:S02]  /*5d850*/  ULDC.64 UR8, c[0x0][0x118] ;  /* 0x0000460000087ab9 */ /* 0x000fe40000000a00 */
[----:B------:R-:W5:Y:S01]  /*5d860*/  LD.E.64 R84, [R84.64+0x50] ;  /* 0x0000500854547980 */ /* 0x000f62000c101b00 */
[----:B------:R-:W-:Y:S01]  /*5d870*/  IMAD.MOV.U32 R2, RZ, RZ, R13 ;  /* 0x000000ffff027224 */ /* 0x000fe200078e000d */
[----:B------:R-:W-:Y:S02]  /*5d880*/  MOV R3, RZ ;  /* 0x000000ff00037202 */ /* 0x000fe40000000f00 */
[----:B------:R-:W-:Y:S02]  /*5d890*/  MOV R10, 0x5d8b0 ;  /* 0x0005d8b0000a7802 */ /* 0x000fe40000000f00 */
[----:B-1---5:R-:W-:Y:S05]  /*5d8a0*/  CALL.REL.NOINC `($_ZN7cutlass13device_kernelIN5flash19enable_sm80_to_sm89INS1_16FlashAttnBwdSm80INS1_25CollectiveMainloopBwdSm80ILi2ELi2EN4cute5tupleIJNS5_1CILi128EEES8_NS7_ILi64EEEEEENS_10bfloat16_tEfNS_4arch4Sm80ELb1ELb0ELb1ELb0ELb1ELb0ELb0ELb0ELi2ELi4ELi4ELi4ELb0EEENS1_24CollectiveEpilogueBwdGQAISA_fSD_Li256ELb0ELb1EEENS1_25SingleTileBwdLPTSchedulerILb0ELi128ELb1EEEEEEEEEvNT_6ParamsE$_ZN4cute3eso3ESOILb1ELb0EJNS_10UnderscoreEiEEC2ERKS2_RKi) ;  /* 0xfffa9bd000007944 */ /* 0x022fea0003c3ffff */
[----:B-1----:R-:W-:Y:S02]  /*5d8b0*/  MOV R2, R13 ;  /* 0x0000000d00027202 */ /* 0x002fe40000000f00 */
[----:B------:R-:W-:Y:S02]  /*5d8c0*/  MOV R8, 0x5d8e0 ;  /* 0x0005d8e000087802 */ /* 0x000fe40000000f00 */
[----:B------:R-:W-:Y:S05]  /*5d8d0*/  CALL.REL.NOINC `($_ZN7cutlass13device_kernelIN5flash19enable_sm80_to_sm89INS1_16FlashAttnBwdSm80INS1_25CollectiveMainloopBwdSm80ILi2ELi2EN4cute5tupleIJNS5_1CILi128EEES8_NS7_ILi64EEEEEENS_10bfloat16_tEfNS_4arch4Sm80ELb1ELb0ELb1ELb0ELb1ELb0ELb0ELb0ELi2ELi4ELi4ELi4ELb0EEENS1_24CollectiveEpilogueBwdGQAISA_fSD_Li256ELb0ELb1EEENS1_25SingleTileBwdLPTSchedulerILb0ELi128ELb1EEEEEEEEEvNT_6ParamsE$_ZN4cute8gmem_ptrIPKfECI1NS_12iter_adaptorIS2_S3_EEES2_) ;  /* 0xfffad6e000007944 */ /* 0x000fea0003c3ffff */
[----:B-1----:R1:W5:Y:S01]  /*5d8e0*/  LDL.64 R2, [R1+0x1680] ;  /* 0x0016800001027983 */ /* 0x0023620000100a00 */
[----:B------:R-:W-:-:S03]  /*5d8f0*/  MOV R8, 0x5d910 ;  /* 0x0005d91000087802 */ /* 0x000fc60000000f00 */
[----:B-1---5:R-:W-:Y:S05]  /*5d900*/  CALL.REL.NOINC `($_ZN7cutlass13device_kernelIN5flash19enable_sm80_to_sm89INS1_16FlashAttnBwdSm80INS1_25CollectiveMainloopBwdSm80ILi2ELi2EN4cute5tupleIJNS5_1CILi128EEES8_NS7_ILi64EEEEEENS_10bfloat16_tEfNS_4arch4Sm80ELb1ELb0ELb1ELb0ELb1ELb0ELb0ELb0ELi2ELi4ELi4ELi4ELb0EEENS1_24CollectiveEpilogueBwdGQAISA_fSD_Li256ELb0ELb1EEENS1_25SingleTileBwdLPTSchedulerILb0ELi128ELb1EEEEEEEEEvNT_6ParamsE$_ZN4cute3eso3ESOILb1ELb0EJNS_6LayoutINS_5tupleIJNS3_IJNS_1CILi4EEENS4_ILi1EEEEEEEEENS3_IJNS3_IJS6_NS4_ILi0EEEEEEEEEEENS_10ViewEngineINS_8gmem_ptrIPKfEEEEEEC2ERKSC_RKSI_) ;  /* 0xfffac18000007944 */ /* 0x022fea0003c3ffff */
[----:B-1----:R1:W5:Y:S01]  /*5d910*/  LDL.64 R4, [R1+0x1680] ;  /* 0x0016800001047983 */ /* 0x0023620000100a00 */
[----:B------:R-:W-:Y:S01]  /*5d920*/  IMAD.MOV.U32 R2, RZ, RZ, R13 ;  /* 0x000000ffff027224 */ /* 0x000fe200078e000d */
[----:B------:R-:W-:-:S02]  /*5d930*/  MOV R3, RZ ;  /* 0x000000ff00037202 */ /* 0x000fc40000000f00 */
[----:B------:R-:W-:Y:S02]  /*5d940*/  MOV R10, 0x5d960 ;  /* 0x0005d960000a7802 */ /* 0x000fe40000000f00 */
[----:B-1---5:R-:W-:Y:S05]  /*5d950*/  CALL.REL.NOINC `($_ZN7cutlass13device_kernelIN5flash19enable_sm80_to_sm89INS1_16FlashAttnBwdSm80INS1_25CollectiveMainloopBwdSm80ILi2ELi2EN4cute5tupleIJNS5_1CILi128EEES8_NS7_ILi64EEEEEENS_10bfloat16_tEfNS_4arch4Sm80ELb1ELb0ELb1ELb0ELb1ELb0ELb0ELb0ELi2ELi4ELi4ELi4ELb0EEENS1_24CollectiveEpilogueBwdGQAISA_fSD_Li256ELb0ELb1EEENS1_25SingleTileBwdLPTSchedulerILb0ELi128ELb1EEEEEEEEEvNT_6ParamsE$_ZN4cute3eso3ESOILb1ELb0EJNS_10UnderscoreEiEEC2ERKS2_RKi) ;  /* 0xfffa9b2000007944 */ /* 0x022fea0003c3ffff */
[----:B-1----:R-:W-:Y:S01]  /*5d960*/  IMAD.MOV.U32 R2, RZ, RZ, R6 ;  /* 0x000000ffff027224 */ /* 0x002fe200078e0006 */
[----:B------:R-:W-:Y:S01]  /*5d970*/  MOV R3, R7 ;  /* 0x0000000700037202 */ /* 0x000fe20000000f00 */
[----:B------:R-:W-:Y:S01]  /*5d980*/  IMAD.MOV.U32 R6, RZ, RZ, R13 ;  /* 0x000000ffff067224 */ /* 0x000fe200078e000d */
[----:B------:R-:W-:Y:S02]  /*5d990*/  MOV R8, 0x5d9b0 ;  /* 0x0005d9b000087802 */ /* 0x000fe40000000f00 */
[----:B------:R-:W-:Y:S05]  /*5d9a0*/  CALL.REL.NOINC `($_ZN7cutlass13device_kernelIN5flash19enable_sm80_to_sm89INS1_16FlashAttnBwdSm80INS1_25CollectiveMainloopBwdSm80ILi2ELi2EN4cute5tupleIJNS5_1CILi128EEES8_NS7_ILi64EEEEEENS_10bfloat16_tEfNS_4arch4Sm80ELb1ELb0ELb1ELb0ELb1ELb0ELb0ELb0ELi2ELi4ELi4ELi4ELb0EEENS1_24CollectiveEpilogueBwdGQAISA_fSD_Li256ELb0ELb1EEENS1_25SingleTileBwdLPTSchedulerILb0ELi128ELb1EEEEEEEEEvNT_6ParamsE$_ZN4cute8smem_ptrIPfECI1NS_12iter_adaptorIS1_S2_EEES1_) ;  /* 0xfffad71000007944 */ /* 0x000fea0003c3ffff */
[----:B-1----:R1:W5:Y:S01]  /*5d9b0*/  LDL.64 R2, [R1+0x1680] ;  /* 0x0016800001027983 */ /* 0x0023620000100a00 */
[----:B------:R-:W-:-:S03]  /*5d9c0*/  MOV R8, 0x5d9e0 ;  /* 0x0005d9e000087802 */ /* 0x000fc60000000f00 */
[----:B-1---5:R-:W-:Y:S05]  /*5d9d0*/  CALL.REL.NOINC `($_ZN7cutlass13device_kernelIN5flash19enable_sm80_to_sm89INS1_16FlashAttnBwdSm80INS1_25CollectiveMainloopBwdSm80ILi2ELi2EN4cute5tupleIJNS5_1CILi128EEES8_NS7_ILi64EEEEEENS_10bfloat16_tEfNS_4arch4Sm80ELb1ELb0ELb1ELb0ELb1ELb0ELb0ELb0ELi2ELi4ELi4ELi4ELb0EEENS1_24CollectiveEpilogueBwdGQAISA_fSD_Li256ELb0ELb1EEENS1_25SingleTileBwdLPTSchedulerILb0ELi128ELb1EEEEEEEEEvNT_6ParamsE$_ZN4cute3eso3ESOILb1ELb0EJNS_6LayoutINS_5tupleIJNS3_IJNS_1CILi4EEENS4_ILi1EEEEEEEEENS3_IJNS3_IJS6_NS4_ILi0EEEEEEEEEEENS_10ViewEngineINS_8smem_ptrIPfEEEEEEC2ERKSC_RKSH_) ;  /* 0xfffac0f000007944 */ /* 0x022fea0003c3ffff */
[----:B-1----:R1:W5:Y:S01]  /*5d9e0*/  LDL.64 R6, [R1+0x1680] ;  /* 0x0016800001067983 */ /* 0x0023620000100a00 */
[----:B------:R-:W-:Y:S02]  /*5d9f0*/  MOV R2, R81 ;  /* 0x0000005100027202 */ /* 0x000fe40000000f00 */
[----:B------:R-:W-:Y:S02]  /*5da00*/  MOV R8, 0x5da20 ;  /* 0x0005da2000087802 */ /* 0x000fe40000000f00 */
[----:B-1---5:R-:W-:Y:S05]  /*5da10*/  CALL.REL.NOINC `($_ZN7cutlass13device_kernelIN5flash19enable_sm80_to_sm89INS1_16FlashAttnBwdSm80INS1_25CollectiveMainloopBwdSm80ILi2ELi2EN4cute5tupleIJNS5_1CILi128EEES8_NS7_ILi64EEEEEENS_10bfloat16_tEfNS_4arch4Sm80ELb1ELb0ELb1ELb0ELb1ELb0ELb0ELb0ELi2ELi4ELi4ELi4ELb0EEENS1_24CollectiveEpilogueBwdGQAISA_fSD_Li256ELb0ELb1EEENS1_25SingleTileBwdLPTSchedulerILb0ELi128ELb1EEEEEEEEEvNT_6ParamsE$_ZN4cute8gmem_ptrIPKfECI1NS_12iter_adaptorIS2_S3_EEES2_) ;  /* 0xfffad5a000007944 */ /* 0x022fea0003c3ffff */
[----:B-1----:R1:W5:Y:S01]  /*5da20*/  LDL.64 R2, [R1+0x1688] ;  /* 0x0016880001027983 */ /* 0x0023620000100a00 */
[----:B------:R-:W-:-:S03]  /*5da30*/  MOV R8, 0x5da50 ;  /* 0x0005da5000087802 */ /* 0x000fc60000000f00 */
[----:B-1---5:R-:W-:Y:S05]  /*5da40*/  CALL.REL.NOINC `($_ZN7cutlass13device_kernelIN5flash19enable_sm80_to_sm89INS1_16FlashAttnBwdSm80INS1_25CollectiveMainloopBwdSm80ILi2ELi2EN4cute5tupleIJNS5_1CILi128EEES8_NS7_ILi64EEEEEENS_10bfloat16_tEfNS_4arch4Sm80ELb1ELb0ELb1ELb0ELb1ELb0ELb0ELb0ELi2ELi4ELi4ELi4ELb0EEENS1_24CollectiveEpilogueBwdGQAISA_fSD_Li256ELb0ELb1EEENS1_25SingleTileBwdLPTSchedulerILb0ELi128ELb1EEEEEEEEEvNT_6ParamsE$_ZN4cute8gmem_ptrIPKN7cutlass9uint128_tEECI1NS_12iter_adaptorIS4_S5_EEES4_) ;  /* 0xfffad53000007944 */ /* 0x022fea0003c3ffff */
        /* <DEDUP_REMOVED lines=8> */
[----:B--2--5:R-:W-:Y:S05]  /*5dad0*/  CALL.REL.NOINC `($_ZN7cutlass13device_kernelIN5flash19enable_sm80_to_sm89INS1_16FlashAttnBwdSm80INS1_25CollectiveMainloopBwdSm80ILi2ELi2EN4cute5tupleIJNS5_1CILi128EEES8_NS7_ILi64EEEEEENS_10bfloat16_tEfNS_4arch4Sm80ELb1ELb0ELb1ELb0ELb1ELb0ELb0ELb0ELi2ELi4ELi4ELi4ELb0EEENS1_24CollectiveEpilogueBwdGQAISA_fSD_Li256ELb0ELb1EEENS1_25SingleTileBwdLPTSchedulerILb0ELi128ELb1EEEEEEEEEvNT_6ParamsE$_ZN4cute8smem_ptrIPfECI1NS_12iter_adaptorIS1_S2_EEES1_) ;  /* 0xfffad5e000007944 */ /* 0x024fea0003c3ffff */
        /* <DEDUP_REMOVED lines=19> */
[----:B------:R-:W-:Y:S05]  /*5dc10*/  RET.REL.NODEC R14 `(_ZN7cutlass13device_kernelIN5flash19enable_sm80_to_sm89INS1_16FlashAttnBwdSm80INS1_25CollectiveMainloopBwdSm80ILi2ELi2EN4cute5tupleIJNS5_1CILi128EEES8_NS7_ILi64EEEEEENS_10bfloat16_tEfNS_4arch4Sm80ELb1ELb0ELb1ELb0ELb1ELb0ELb0ELb0ELi2ELi4ELi4ELi4ELb0EEENS1_24CollectiveEpilogueBwdGQAISA_fSD_Li256ELb0ELb1EEENS1_25SingleTileBwdLPTSchedulerILb0ELi128ELb1EEEEEEEEEvNT_6ParamsE) ;  /* 0xfffa23e00e007950 */ /* 0x000fea0003c3ffff */
        .type           $_ZN7cutlass13device_kernelIN5flash19enable_sm80_to_sm89INS1_16FlashAttnBwdSm80INS1_25CollectiveMainloopBwdSm80ILi2ELi2EN4cute5tupleIJNS5_1CILi128EEES8_NS7_ILi64EEEEEENS_10bfloat16_tEfNS_4arch4Sm80ELb1ELb0ELb1ELb0ELb1ELb0ELb0ELb0ELi2ELi4ELi4ELi4ELb0EEENS1_24CollectiveEpilogueBwdGQAISA_fSD_Li256ELb0ELb1EEENS1_25SingleTileBwdLPTSchedulerILb0ELi128ELb1EEEEEEEEEvNT_6ParamsE$_ZZN5flash25CollectiveMainloopBwdSm80ILi2ELi2EN4cute5tupleIJNS1_1CILi128EEES4_NS3_ILi64EEEEEEN7cutlass10bfloat16_tEfNS7_4arch4Sm80ELb1ELb0ELb1ELb0ELb1ELb0ELb0ELb0ELi2ELi4ELi4ELi4ELb0EE3mmaINS_16FlashAttnBwdSm80ISB_NS_24CollectiveEpilogueBwdGQAIS6_fSA_Li256ELb0ELb1EEENS_25SingleTileBwdLPTSchedulerILb0ELi128ELb1EEEE13SharedStorageENS1_6TensorINS1_11ArrayEngineIfLm32EEENS1_6LayoutINS2_IJNS2_IJNS3_ILi2EEESO_EEESO_NS3_ILi4EEEEEENS2_IJNS2_IJNS3_ILi1EEESO_EEESQ_NS3_ILi8EEEEEEEEEEEEbRKNSB_6ParamsERT0_S12_iNS2_IJiiiEEERT_ENKUliiE_clEii,@function
        .size           $_ZN7cutlass13device_kernelIN5flash19enable_sm80_to_sm89INS1_16FlashAttnBwdSm80INS1_25CollectiveMainloopBwdSm80ILi2ELi2EN4cute5tupleIJNS5_1CILi128EEES8_NS7_ILi64EEEEEENS_10bfloat16_tEfNS_4arch4Sm80ELb1ELb0ELb1ELb0ELb1ELb0ELb0ELb0ELi2ELi4ELi4ELi4ELb0EEENS1_24CollectiveEpilogueBwdGQAISA_fSD_Li256ELb0ELb1EEENS1_25SingleTileBwdLPTSchedulerILb0ELi128ELb1EEEEEEEEEvNT_6ParamsE$_ZZN5flash25CollectiveMainloopBwdSm80ILi2ELi2EN4cute5tupleIJNS1_1CILi128EEES4_NS3_ILi64EEEEEEN7cutlass10bfloat16_tEfNS7_4arch4Sm80ELb1ELb0ELb1ELb0ELb1ELb0ELb0ELb0ELi2ELi4ELi4ELi4ELb0EE3mmaINS_16FlashAttnBwdSm80ISB_NS_24CollectiveEpilogueBwdGQAIS6_fSA_Li256ELb0ELb1EEENS_25SingleTileBwdLPTSchedulerILb0ELi128ELb1EEEE13SharedStorageENS1_6TensorINS1_11ArrayEngineIfLm32EEENS1_6LayoutINS2_IJNS2_IJNS3_ILi2EEESO_EEESO_NS3_ILi4EEEEEENS2_IJNS2_IJNS3_ILi1EEESO_EEESQ_NS3_ILi8EEEEEEEEEEEEbRKNSB_6ParamsERT0_S12_iNS2_IJiiiEEERT_ENKUliiE_clEii,($_ZN7cutlass13device_kernelIN5flash19enable_sm80_to_sm89INS1_16FlashAttnBwdSm80INS1_25CollectiveMainloopBwdSm80ILi2ELi2EN4cute5tupleIJNS5_1CILi128EEES8_NS7_ILi64EEEEEENS_10bfloat16_tEfNS_4arch4Sm80ELb1ELb0ELb1ELb0ELb1ELb0ELb0ELb0ELi2ELi4ELi4ELi4ELb0EEENS1_24CollectiveEpilogueBwdGQAISA_fSD_Li256ELb0ELb1EEENS1_25SingleTileBwdLPTSchedulerILb0ELi128ELb1EEEEEEEEEvNT_6ParamsE$_ZZN5flash25CollectiveMainloopBwdSm80ILi2ELi2EN4cute5tupleIJNS1_1CILi128EEES4_NS3_ILi64EEEEEEN7cutlass10bfloat16_tEfNS7_4arch4Sm80ELb1ELb0ELb1ELb0ELb1ELb0ELb0ELb0ELi2ELi4ELi4ELi4ELb0EE3mmaINS_16FlashAttnBwdSm80ISB_NS_24CollectiveEpilogueBwdGQAIS6_fSA_Li256ELb0ELb1EEENS_25SingleTileBwdLPTSchedulerILb0ELi128ELb1EEEE13SharedStorageENS1_6TensorINS1_11ArrayEngineIfLm32EEENS1_6LayoutINS2_IJNS2_IJNS3_ILi2EEESO_EEESO_NS3_ILi4EEEEEENS2_IJNS2_IJNS3_ILi1EEESO_EEESQ_NS3_ILi8EEEEEEEEEEEEbRKNSB_6ParamsERT0_S12_iNS2_IJiiiEEERT_ENKUlvE0_clEv - $_ZN7cutlass13device_kernelIN5flash19enable_sm80_to_sm89INS1_16FlashAttnBwdSm80INS1_25CollectiveMainloopBwdSm80ILi2ELi2EN4cute5tupleIJNS5_1CILi128EEES8_NS7_ILi64EEEEEENS_10bfloat16_tEfNS_4arch4Sm80ELb1ELb0ELb1ELb0ELb1ELb0ELb0ELb0ELi2ELi4ELi4ELi4ELb0EEENS1_24CollectiveEpilogueBwdGQAISA_fSD_Li256ELb0ELb1EEENS1_25SingleTileBwdLPTSchedulerILb0ELi128ELb1EEEEEEEEEvNT_6ParamsE$_ZZN5flash25CollectiveMainloopBwdSm80ILi2ELi2EN4cute5tupleIJNS1_1CILi128EEES4_NS3_ILi64EEEEEEN7cutlass10bfloat16_tEfNS7_4arch4Sm80ELb1ELb0ELb1ELb0ELb1ELb0ELb0ELb0ELi2ELi4ELi4ELi4ELb0EE3mmaINS_16FlashAttnBwdSm80ISB_NS_24CollectiveEpilogueBwdGQAIS6_fSA_Li256ELb0ELb1EEENS_25SingleTileBwdLPTSchedulerILb0ELi128ELb1EEEE13SharedStorageENS1_6TensorINS1_11ArrayEngineIfLm32EEENS1_6LayoutINS2_IJNS2_IJNS3_ILi2EEESO_EEESO_NS3_ILi4EEEEEENS2_IJNS2_IJNS3_ILi1EEESO_EEESQ_NS3_ILi8EEEEEEEEEEEEbRKNSB_6ParamsERT0_S12_iNS2_IJiiiEEERT_ENKUliiE_clEii)
$_ZN7cutlass13device_kernelIN5flash19enable_sm80_to_sm89INS1_16FlashAttnBwdSm80INS1_25CollectiveMainloopBwdSm80ILi2ELi2EN4cute5tupleIJNS5_1CILi128EEES8_NS7_ILi64EEEEEENS_10bfloat16_tEfNS_4arch4Sm80ELb1ELb0ELb1ELb0ELb1ELb0ELb0ELb0ELi2ELi4ELi4ELi4ELb0EEENS1_24CollectiveEpilogueBwdGQAISA_fSD_Li256ELb0ELb1EEENS1_25SingleTileBwdLPTSchedulerILb0ELi128ELb1EEEEEEEEEvNT_6ParamsE$_ZZN5flash25CollectiveMainloopBwdSm80ILi2ELi2EN4cute5tupleIJNS1_1CILi128EEES4_NS3_ILi64EEEEEEN7cutlass10bfloat16_tEfNS7_4arch4Sm80ELb1ELb0ELb1ELb0ELb1ELb0ELb0ELb0ELi2ELi4ELi4ELi4ELb0EE3mmaINS_16FlashAttnBwdSm80ISB_NS_24CollectiveEpilogueBwdGQAIS6_fSA_Li256ELb0ELb1EEENS_25SingleTileBwdLPTSchedulerILb0ELi128ELb1EEEE13SharedStorageENS1_6TensorINS1_11ArrayEngineIfLm32EEENS1_6LayoutINS2_IJNS2_IJNS3_ILi2EEESO_EEESO_NS3_ILi4EEEEEENS2_IJNS2_IJNS3_ILi1EEESO_EEESQ_NS3_ILi8EEEEEEEEEEEEbRKNSB_6ParamsERT0_S12_iNS2_IJiiiEEERT_ENKUliiE_clEii:
        /* <DEDUP_REMOVED lines=62> */
[----:B-1----:R-:W-:Y:S01]  /*5e000*/  IMAD.MOV.U32 R5, RZ, RZ, R3 ;  /* 0x000000ffff057224 */ /* 0x002fe200078e0003 */
[----:B------:R-:W-:Y:S02]  /*5e010*/  MOV R82, R49 ;  /* 0x0000003100527202 */ /* 0x000fe40000000f00 */
        /* <DEDUP_REMOVED lines=484> */
[----:B-----5:R-:W-:Y:S01]  /*5fe60*/  ISETP.GT.AND P0, PT, R2, 0x7f, PT ;  /* 0x0000007f0200780c */ /* 0x020fe20003f04270 */
[----:B------:R-:W-:Y:S01]  /*5fe70*/  IMAD.MOV.U32 R2, RZ, RZ, R12 ;  /* 0x000000ffff027224 */ /* 0x000fe200078e000c */
        /* <DEDUP_REMOVED lines=63> */
        .type           $_ZN7cutlass13device_kernelIN5flash19enable_sm80_to_sm89INS1_16FlashAttnBwdSm80INS1_25CollectiveMainloopBwdSm80ILi2ELi2EN4cute5tupleIJNS5_1CILi128EEES8_NS7_ILi64EEEEEENS_10bfloat16_tEfNS_4arch4Sm80ELb1ELb0ELb1ELb0ELb1ELb0ELb0ELb0ELi2ELi4ELi4ELi4ELb0EEENS1_24CollectiveEpilogueBwdGQAISA_fSD_Li256ELb0ELb1EEENS1_25SingleTileBwdLPTSchedulerILb0ELi128ELb1EEEEEEEEEvNT_6ParamsE$_ZZN5flash25CollectiveMainloopBwdSm80ILi2ELi2EN4cute5tupleIJNS1_1CILi128EEES4_NS3_ILi64EEEEEEN7cutlass10bfloat16_tEfNS7_4arch4Sm80ELb1ELb0ELb1ELb0ELb1ELb0ELb0ELb0ELi2ELi4ELi4ELi4ELb0EE3mmaINS_16FlashAttnBwdSm80ISB_NS_24CollectiveEpilogueBwdGQAIS6_fSA_Li256ELb0ELb1EEENS_25SingleTileBwdLPTSchedulerILb0ELi128ELb1EEEE13SharedStorageENS1_6TensorINS1_11ArrayEngineIfLm32EEENS1_6LayoutINS2_IJNS2_IJNS3_ILi2EEESO_EEESO_NS3_ILi4EEEEEENS2_IJNS2_IJNS3_ILi1EEESO_EEESQ_NS3_ILi8EEEEEEEEEEEEbRKNSB_6ParamsERT0_S12_iNS2_IJiiiEEERT_ENKUlvE0_clEv,@function
        .size           $_ZN7cutlass13device_kernelIN5flash19enable_sm80_to_sm89INS1_16FlashAttnBwdSm80INS1_25CollectiveMainloopBwdSm80ILi2ELi2EN4cute5tupleIJNS5_1CILi128EEES8_NS7_ILi64EEEEEENS_10bfloat16_tEfNS_4arch4Sm80ELb1ELb0ELb1ELb0ELb1ELb0ELb0ELb0ELi2ELi4ELi4ELi4ELb0EEENS1_24CollectiveEpilogueBwdGQAISA_fSD_Li256ELb0ELb1EEENS1_25SingleTileBwdLPTSchedulerILb0ELi128ELb1EEEEEEEEEvNT_6ParamsE$_ZZN5flash25CollectiveMainloopBwdSm80ILi2ELi2EN4cute5tupleIJNS1_1CILi128EEES4_NS3_ILi64EEEEEEN7cutlass10bfloat16_tEfNS7_4arch4Sm80ELb1ELb0ELb1ELb0ELb1ELb0ELb0ELb0ELi2ELi4ELi4ELi4ELb0EE3mmaINS_16FlashAttnBwdSm80ISB_NS_24CollectiveEpilogueBwdGQAIS6_fSA_Li256ELb0ELb1EEENS_25SingleTileBwdLPTSchedulerILb0ELi128ELb1EEEE13SharedStorageENS1_6TensorINS1_11ArrayEngineIfLm32EEENS1_6LayoutINS2_IJNS2_IJNS3_ILi2EEESO_EEESO_NS3_ILi4EEEEEENS2_IJNS2_IJNS3_ILi1EEESO_EEESQ_NS3_ILi8EEEEEEEEEEEEbRKNSB_6ParamsERT0_S12_iNS2_IJiiiEEERT_ENKUlvE0_clEv,($_ZN7cutlass13device_kernelIN5flash19enable_sm80_to_sm89INS1_16FlashAttnBwdSm80INS1_25CollectiveMainloopBwdSm80ILi2ELi2EN4cute5tupleIJNS5_1CILi128EEES8_NS7_ILi64EEEEEENS_10bfloat16_tEfNS_4arch4Sm80ELb1ELb0ELb1ELb0ELb1ELb0ELb0ELb0ELi2ELi4ELi4ELi4ELb0EEENS1_24CollectiveEpilogueBwdGQAISA_fSD_Li256ELb0ELb1EEENS1_25SingleTileBwdLPTSchedulerILb0ELi128ELb1EEEEEEEEEvNT_6ParamsE$_ZZN5flash25CollectiveMainloopBwdSm80ILi2ELi2EN4cute5tupleIJNS1_1CILi128EEES4_NS3_ILi64EEEEEEN7cutlass10bfloat16_tEfNS7_4arch4Sm80ELb1ELb0ELb1ELb0ELb1ELb0ELb0ELb0ELi2ELi4ELi4ELi4ELb0EE3mmaINS_16FlashAttnBwdSm80ISB_NS_24CollectiveEpilogueBwdGQAIS6_fSA_Li256ELb0ELb1EEENS_25SingleTileBwdLPTSchedulerILb0ELi128ELb1EEEE13SharedStorageENS1_6TensorINS1_11ArrayEngineIfLm32EEENS1_6LayoutINS2_IJNS2_IJNS3_ILi2EEESO_EEESO_NS3_ILi4EEEEEENS2_IJNS2_IJNS3_ILi1EEESO_EEESQ_NS3_ILi8EEEEEEEEEEEEbRKNSB_6ParamsERT0_S12_iNS2_IJiiiEEERT_ENKUlvE_clEv - $_ZN7cutlass13device_kernelIN5flash19enable_sm80_to_sm89INS1_16FlashAttnBwdSm80INS1_25CollectiveMainloopBwdSm80ILi2ELi2EN4cute5tupleIJNS5_1CILi128EEES8_NS7_ILi64EEEEEENS_10bfloat16_tEfNS_4arch4Sm80ELb1ELb0ELb1ELb0ELb1ELb0ELb0ELb0ELi2ELi4ELi4ELi4ELb0EEENS1_24CollectiveEpilogueBwdGQAISA_fSD_Li256ELb0ELb1EEENS1_25SingleTileBwdLPTSchedulerILb0ELi128ELb1EEEEEEEEEvNT_6ParamsE$_ZZN5flash25CollectiveMainloopBwdSm80ILi2ELi2EN4cute5tupleIJNS1_1CILi128EEES4_NS3_ILi64EEEEEEN7cutlass10bfloat16_tEfNS7_4arch4Sm80ELb1ELb0ELb1ELb0ELb1ELb0ELb0ELb0ELi2ELi4ELi4ELi4ELb0EE3mmaINS_16FlashAttnBwdSm80ISB_NS_24CollectiveEpilogueBwdGQAIS6_fSA_Li256ELb0ELb1EEENS_25SingleTileBwdLPTSchedulerILb0ELi128ELb1EEEE13SharedStorageENS1_6TensorINS1_11ArrayEngineIfLm32EEENS1_6LayoutINS2_IJNS2_IJNS3_ILi2EEESO_EEESO_NS3_ILi4EEEEEENS2_IJNS2_IJNS3_ILi1EEESO_EEESQ_NS3_ILi8EEEEEEEEEEEEbRKNSB_6ParamsERT0_S12_iNS2_IJiiiEEERT_ENKUlvE0_clEv)
$_ZN7cutlass13device_kernelIN5flash19enable_sm80_to_sm89INS1_16FlashAttnBwdSm80INS1_25CollectiveMainloopBwdSm80ILi2ELi2EN4cute5tupleIJNS5_1CILi128EEES8_NS7_ILi64EEEEEENS_10bfloat16_tEfNS_4arch4Sm80ELb1ELb0ELb1ELb0ELb1ELb0ELb0ELb0ELi2ELi4ELi4ELi4ELb0EEENS1_24CollectiveEpilogueBwdGQAISA_fSD_Li256ELb0ELb1EEENS1_25SingleTileBwdLPTSchedulerILb0ELi128ELb1EEEEEEEEEvNT_6ParamsE$_ZZN5flash25CollectiveMainloopBwdSm80ILi2ELi2EN4cute5tupleIJNS1_1CILi128EEES4_NS3_ILi64EEEEEEN7cutlass10bfloat16_tEfNS7_4arch4Sm80ELb1ELb0ELb1ELb0ELb1ELb0ELb0ELb0ELi2ELi4ELi4ELi4ELb0EE3mmaINS_16FlashAttnBwdSm80ISB_NS_24CollectiveEpilogueBwdGQAIS6_fSA_Li256ELb0ELb1EEENS_25SingleTileBwdLPTSchedulerILb0ELi128ELb1EEEE13SharedStorageENS1_6TensorINS1_11ArrayEngineIfLm32EEENS1_6LayoutINS2_IJNS2_IJNS3_ILi2EEESO_EEESO_NS3_ILi4EEEEEENS2_IJNS2_IJNS3_ILi1EEESO_EEESQ_NS3_ILi8EEEEEEEEEEEEbRKNSB_6ParamsERT0_S12_iNS2_IJiiiEEERT_ENKUlvE0_clEv:
        /* <DEDUP_REMOVED lines=14> */
[----:B-1---5:R-:W-:Y:S05]  /*60350*/  CALL.REL.NOINC `($_ZN7cutlass13device_kernelIN5flash19enable_sm80_to_sm89INS1_16FlashAttnBwdSm80INS1_25CollectiveMainloopBwdSm80ILi2ELi2EN4cute5tupleIJNS5_1CILi128EEES8_NS7_ILi64EEEEEENS_10bfloat16_tEfNS_4arch4Sm80ELb1ELb0ELb1ELb0ELb1ELb0ELb0ELb0ELi2ELi4ELi4ELi4ELb0EEENS1_24CollectiveEpilogueBwdGQAISA_fSD_Li256ELb0ELb1EEENS1_25SingleTileBwdLPTSchedulerILb0ELi128ELb1EEEEEEEEEvNT_6ParamsE$_ZZN5flash25CollectiveMainloopBwdSm80ILi2ELi2EN4cute5tupleIJNS1_1CILi128EEES4_NS3_ILi64EEEEEEN7cutlass10bfloat16_tEfNS7_4arch4Sm80ELb1ELb0ELb1ELb0ELb1ELb0ELb0ELb0ELi2ELi4ELi4ELi4ELb0EE3mmaINS_16FlashAttnBwdSm80ISB_NS_24CollectiveEpilogueBwdGQAIS6_fSA_Li256ELb0ELb1EEENS_25SingleTileBwdLPTSchedulerILb0ELi128ELb1EEEE13SharedStorageENS1_6TensorINS1_11ArrayEngineIfLm32EEENS1_6LayoutINS2_IJNS2_IJNS3_ILi2EEESO_EEESO_NS3_ILi4EEEEEENS2_IJNS2_IJNS3_ILi1EEESO_EEESQ_NS3_ILi8EEEEEEEEEEEEbRKNSB_6ParamsERT0_S12_iNS2_IJiiiEEERT_ENKUliiE0_clEii) ;  /* 0xffffb2a000007944 */ /* 0x022fea0003c3ffff */
.L_x_2691:
[----:B------:R-:W-:Y:S05]  /*60360*/  BSYNC B0 ;  /* 0x0000000000007941 */ /* 0x000fea0003800000 */
.L_x_2690:
[----:B------:R-:W-:Y:S01]  /*60370*/  MOV R13, 0x0 ;  /* 0x00000000000d7802 */ /* 0x000fe20000000f00 */
[----:B------:R-:W0:Y:S03]  /*60380*/  LDGDEPBAR ;  /* 0x00000000000079af */ /* 0x000e260000000000 */
[----:B------:R-:W-:Y:S05]  /*60390*/  RET.REL.NODEC R12 `(_ZN7cutlass13device_kernelIN5flash19enable_sm80_to_sm89INS1_16FlashAttnBwdSm80INS1_25CollectiveMainloopBwdSm80ILi2ELi2EN4cute5tupleIJNS5_1CILi128EEES8_NS7_ILi64EEEEEENS_10bfloat16_tEfNS_4arch4Sm80ELb1ELb0ELb1ELb0ELb1ELb0ELb0ELb0ELi2ELi4ELi4ELi4ELb0EEENS1_24CollectiveEpilogueBwdGQAISA_fSD_Li256ELb0ELb1EEENS1_25SingleTileBwdLPTSchedulerILb0ELi128ELb1EEEEEEEEEvNT_6ParamsE) ;  /* 0xfff9fc600c007950 */ /* 0x000fea0003c3ffff */
        .type           $_ZN7cutlass13device_kernelIN5flash19enable_sm80_to_sm89INS1_16FlashAttnBwdSm80INS1_25CollectiveMainloopBwdSm80ILi2ELi2EN4cute5tupleIJNS5_1CILi128EEES8_NS7_ILi64EEEEEENS_10bfloat16_tEfNS_4arch4Sm80ELb1ELb0ELb1ELb0ELb1ELb0ELb0ELb0ELi2ELi4ELi4ELi4ELb0EEENS1_24CollectiveEpilogueBwdGQAISA_fSD_Li256ELb0ELb1EEENS1_25SingleTileBwdLPTSchedulerILb0ELi128ELb1EEEEEEEEEvNT_6ParamsE$_ZZN5flash25CollectiveMainloopBwdSm80ILi2ELi2EN4cute5tupleIJNS1_1CILi128EEES4_NS3_ILi64EEEEEEN7cutlass10bfloat16_tEfNS7_4arch4Sm80ELb1ELb0ELb1ELb0ELb1ELb0ELb0ELb0ELi2ELi4ELi4ELi4ELb0EE3mmaINS_16FlashAttnBwdSm80ISB_NS_24CollectiveEpilogueBwdGQAIS6_fSA_Li256ELb0ELb1EEENS_25SingleTileBwdLPTSchedulerILb0ELi128ELb1EEEE13SharedStorageENS1_6TensorINS1_11ArrayEngineIfLm32EEENS1_6LayoutINS2_IJNS2_IJNS3_ILi2EEESO_EEESO_NS3_ILi4EEEEEENS2_IJNS2_IJNS3_ILi1EEESO_EEESQ_NS3_ILi8EEEEEEEEEEEEbRKNSB_6ParamsERT0_S12_iNS2_IJiiiEEERT_ENKUlvE_clEv,@function
        .size           $_ZN7cutlass13device_kernelIN5flash19enable_sm80_to_sm89INS1_16FlashAttnBwdSm80INS1_25CollectiveMainloopBwdSm80ILi2ELi2EN4cute5tupleIJNS5_1CILi128EEES8_NS7_ILi64EEEEEENS_10bfloat16_tEfNS_4arch4Sm80ELb1ELb0ELb1ELb0ELb1ELb0ELb0ELb0ELi2ELi4ELi4ELi4ELb0EEENS1_24CollectiveEpilogueBwdGQAISA_fSD_Li256ELb0ELb1EEENS1_25SingleTileBwdLPTSchedulerILb0ELi128ELb1EEEEEEEEEvNT_6ParamsE$_ZZN5flash25CollectiveMainloopBwdSm80ILi2ELi2EN4cute5tupleIJNS1_1CILi128EEES4_NS3_ILi64EEEEEEN7cutlass10bfloat16_tEfNS7_4arch4Sm80ELb1ELb0ELb1ELb0ELb1ELb0ELb0ELb0ELi2ELi4ELi4ELi4ELb0EE3mmaINS_16FlashAttnBwdSm80ISB_NS_24CollectiveEpilogueBwdGQAIS6_fSA_Li256ELb0ELb1EEENS_25SingleTileBwdLPTSchedulerILb0ELi128ELb1EEEE13SharedStorageENS1_6TensorINS1_11ArrayEngineIfLm32EEENS1_6LayoutINS2_IJNS2_IJNS3_ILi2EEESO_EEESO_NS3_ILi4EEEEEENS2_IJNS2_IJNS3_ILi1EEESO_EEESQ_NS3_ILi8EEEEEEEEEEEEbRKNSB_6ParamsERT0_S12_iNS2_IJiiiEEERT_ENKUlvE_clEv,($_ZN7cutlass13device_kernelIN5flash19enable_sm80_to_sm89INS1_16FlashAttnBwdSm80INS1_25CollectiveMainloopBwdSm80ILi2ELi2EN4cute5tupleIJNS5_1CILi128EEES8_NS7_ILi64EEEEEENS_10bfloat16_tEfNS_4arch4Sm80ELb1ELb0ELb1ELb0ELb1ELb0ELb0ELb0ELi2ELi4ELi4ELi4ELb0EEENS1_24CollectiveEpilogueBwdGQAISA_fSD_Li256ELb0ELb1EEENS1_25SingleTileBwdLPTSchedulerILb0ELi128ELb1EEEEEEEEEvNT_6ParamsE$_ZZZN5flash25CollectiveMainloopBwdSm80ILi2ELi2EN4cute5tupleIJNS1_1CILi128EEES4_NS3_ILi64EEEEEEN7cutlass10bfloat16_tEfNS7_4arch4Sm80ELb1ELb0ELb1ELb0ELb1ELb0ELb0ELb0ELi2ELi4ELi4ELi4ELb0EE3mmaINS_16FlashAttnBwdSm80ISB_NS_24CollectiveEpilogueBwdGQAIS6_fSA_Li256ELb0ELb1EEENS_25SingleTileBwdLPTSchedulerILb0ELi128ELb1EEEE13SharedStorageENS1_6TensorINS1_11ArrayEngineIfLm32EEENS1_6LayoutINS2_IJNS2_IJNS3_ILi2EEESO_EEESO_NS3_ILi4EEEEEENS2_IJNS2_IJNS3_ILi1EEESO_EEESQ_NS3_ILi8EEEEEEEEEEEEbRKNSB_6ParamsERT0_S12_iNS2_IJiiiEEERT_ENKUliT_E_clIZSC_ISJ_SX_EbS10_S12_S12_iS13_S15_EUlRS16_iE_EEDaiS16_ENKUlT_E_clIZSC_ISJ_SX_EbS10_S12_S12_iS13_S15_EUlvE0_EEDaS1B_ - $_ZN7cutlass13device_kernelIN5flash19enable_sm80_to_sm89INS1_16FlashAttnBwdSm80INS1_25CollectiveMainloopBwdSm80ILi2ELi2EN4cute5tupleIJNS5_1CILi128EEES8_NS7_ILi64EEEEEENS_10bfloat16_tEfNS_4arch4Sm80ELb1ELb0ELb1ELb0ELb1ELb0ELb0ELb0ELi2ELi4ELi4ELi4ELb0EEENS1_24CollectiveEpilogueBwdGQAISA_fSD_Li256ELb0ELb1EEENS1_25SingleTileBwdLPTSchedulerILb0ELi128ELb1EEEEEEEEEvNT_6ParamsE$_ZZN5flash25CollectiveMainloopBwdSm80ILi2ELi2EN4cute5tupleIJNS1_1CILi128EEES4_NS3_ILi64EEEEEEN7cutlass10bfloat16_tEfNS7_4arch4Sm80ELb1ELb0ELb1ELb0ELb1ELb0ELb0ELb0ELi2ELi4ELi4ELi4ELb0EE3mmaINS_16FlashAttnBwdSm80ISB_NS_24CollectiveEpilogueBwdGQAIS6_fSA_Li256ELb0ELb1EEENS_25SingleTileBwdLPTSchedulerILb0ELi128ELb1EEEE13SharedStorageENS1_6TensorINS1_11ArrayEngineIfLm32EEENS1_6LayoutINS2_IJNS2_IJNS3_ILi2EEESO_EEESO_NS3_ILi4EEEEEENS2_IJNS2_IJNS3_ILi1EEESO_EEESQ_NS3_ILi8EEEEEEEEEEEEbRKNSB_6ParamsERT0_S12_iNS2_IJiiiEEERT_ENKUlvE_clEv)
$_ZN7cutlass13device_kernelIN5flash19enable_sm80_to_sm89INS1_16FlashAttnBwdSm80INS1_25CollectiveMainloopBwdSm80ILi2ELi2EN4cute5tupleIJNS5_1CILi128EEES8_NS7_ILi64EEEEEENS_10bfloat16_tEfNS_4arch4Sm80ELb1ELb0ELb1ELb0ELb1ELb0ELb0ELb0ELi2ELi4ELi4ELi4ELb0EEENS1_24CollectiveEpilogueBwdGQAISA_fSD_Li256ELb0ELb1EEENS1_25SingleTileBwdLPTSchedulerILb0ELi128ELb1EEEEEEEEEvNT_6ParamsE$_ZZN5flash25CollectiveMainloopBwdSm80ILi2ELi2EN4cute5tupleIJNS1_1CILi128EEES4_NS3_ILi64EEEEEEN7cutlass10bfloat16_tEfNS7_4arch4Sm80ELb1ELb0ELb1ELb0ELb1ELb0ELb0ELb0ELi2ELi4ELi4ELi4ELb0EE3mmaINS_16FlashAttnBwdSm80ISB_NS_24CollectiveEpilogueBwdGQAIS6_fSA_Li256ELb0ELb1EEENS_25SingleTileBwdLPTSchedulerILb0ELi128ELb1EEEE13SharedStorageENS1_6TensorINS1_11ArrayEngineIfLm32EEENS1_6LayoutINS2_IJNS2_IJNS3_ILi2EEESO_EEESO_NS3_ILi4EEEEEENS2_IJNS2_IJNS3_ILi1EEESO_EEESQ_NS3_ILi8EEEEEEEEEEEEbRKNSB_6ParamsERT0_S12_iNS2_IJiiiEEERT_ENKUlvE_clEv:
        /* <DEDUP_REMOVED lines=14> */
[----:B-1---5:R-:W-:Y:S05]  /*60480*/  CALL.REL.NOINC `($_ZN7cutlass13device_kernelIN5flash19enable_sm80_to_sm89INS1_16FlashAttnBwdSm80INS1_25CollectiveMainloopBwdSm80ILi2ELi2EN4cute5tupleIJNS5_1CILi128EEES8_NS7_ILi64EEEEEENS_10bfloat16_tEfNS_4arch4Sm80ELb1ELb0ELb1ELb0ELb1ELb0ELb0ELb0ELi2ELi4ELi4ELi4ELb0EEENS1_24CollectiveEpilogueBwdGQAISA_fSD_Li256ELb0ELb1EEENS1_25SingleTileBwdLPTSchedulerILb0ELi128ELb1EEEEEEEEEvNT_6ParamsE$_ZZN5flash25CollectiveMainloopBwdSm80ILi2ELi2EN4cute5tupleIJNS1_1CILi128EEES4_NS3_ILi64EEEEEEN7cutlass10bfloat16_tEfNS7_4arch4Sm80ELb1ELb0ELb1ELb0ELb1ELb0ELb0ELb0ELi2ELi4ELi4ELi4ELb0EE3mmaINS_16FlashAttnBwdSm80ISB_NS_24CollectiveEpilogueBwdGQAIS6_fSA_Li256ELb0ELb1EEENS_25SingleTileBwdLPTSchedulerILb0ELi128ELb1EEEE13SharedStorageENS1_6TensorINS1_11ArrayEngineIfLm32EEENS1_6LayoutINS2_IJNS2_IJNS3_ILi2EEESO_EEESO_NS3_ILi4EEEEEENS2_IJNS2_IJNS3_ILi1EEESO_EEESQ_NS3_ILi8EEEEEEEEEEEEbRKNSB_6ParamsERT0_S12_iNS2_IJiiiEEERT_ENKUliiE_clEii) ;  /* 0xffffd79000007944 */ /* 0x022fea0003c3ffff */
.L_x_2693:
[----:B------:R-:W-:Y:S05]  /*60490*/  BSYNC B0 ;  /* 0x0000000000007941 */ /* 0x000fea0003800000 */
.L_x_2692:
[----:B------:R-:W-:Y:S01]  /*604a0*/  MOV R15, 0x0 ;  /* 0x00000000000f7802 */ /* 0x000fe20000000f00 */
[----:B------:R-:W0:Y:S03]  /*604b0*/  LDGDEPBAR ;  /* 0x00000000000079af */ /* 0x000e260000000000 */
[----:B------:R-:W-:Y:S05]  /*604c0*/  RET.REL.NODEC R14 `(_ZN7cutlass13device_kernelIN5flash19enable_sm80_to_sm89INS1_16FlashAttnBwdSm80INS1_25CollectiveMainloopBwdSm80ILi2ELi2EN4cute5tupleIJNS5_1CILi128EEES8_NS7_ILi64EEEEEENS_10bfloat16_tEfNS_4arch4Sm80ELb1ELb0ELb1ELb0ELb1ELb0ELb0ELb0ELi2ELi4ELi4ELi4ELb0EEENS1_24CollectiveEpilogueBwdGQAISA_fSD_Li256ELb0ELb1EEENS1_25SingleTileBwdLPTSchedulerILb0ELi128ELb1EEEEEEEEEvNT_6ParamsE) ;  /* 0xfff9fb300e007950 */ /* 0x000fea0003c3ffff */
        .type           $_ZN7cutlass13device_kernelIN5flash19enable_sm80_to_sm89INS1_16FlashAttnBwdSm80INS1_25CollectiveMainloopBwdSm80ILi2ELi2EN4cute5tupleIJNS5_1CILi128EEES8_NS7_ILi64EEEEEENS_10bfloat16_tEfNS_4arch4Sm80ELb1ELb0ELb1ELb0ELb1ELb0ELb0ELb0ELi2ELi4ELi4ELi4ELb0EEENS1_24CollectiveEpilogueBwdGQAISA_fSD_Li256ELb0ELb1EEENS1_25SingleTileBwdLPTSchedulerILb0ELi128ELb1EEEEEEEEEvNT_6ParamsE$_ZZZN5flash25CollectiveMainloopBwdSm80ILi2ELi2EN4cute5tupleIJNS1_1CILi128EEES4_NS3_ILi64EEEEEEN7cutlass10bfloat16_tEfNS7_4arch4Sm80ELb1ELb0ELb1ELb0ELb1ELb0ELb0ELb0ELi2ELi4ELi4ELi4ELb0EE3mmaINS_16FlashAttnBwdSm80ISB_NS_24CollectiveEpilogueBwdGQAIS6_fSA_Li256ELb0ELb1EEENS_25SingleTileBwdLPTSchedulerILb0ELi128ELb1EEEE13SharedStorageENS1_6TensorINS1_11ArrayEngineIfLm32EEENS1_6LayoutINS2_IJNS2_IJNS3_ILi2EEESO_EEESO_NS3_ILi4EEEEEENS2_IJNS2_IJNS3_ILi1EEESO_EEESQ_NS3_ILi8EEEEEEEEEEEEbRKNSB_6ParamsERT0_S12_iNS2_IJiiiEEERT_ENKUliT_E_clIZSC_ISJ_SX_EbS10_S12_S12_iS13_S15_EUlRS16_iE_EEDaiS16_ENKUlT_E_clIZSC_ISJ_SX_EbS10_S12_S12_iS13_S15_EUlvE0_EEDaS1B_,@function
        .size           $_ZN7cutlass13device_kernelIN5flash19enable_sm80_to_sm89INS1_16FlashAttnBwdSm80INS1_25CollectiveMainloopBwdSm80ILi2ELi2EN4cute5tupleIJNS5_1CILi128EEES8_NS7_ILi64EEEEEENS_10bfloat16_tEfNS_4arch4Sm80ELb1ELb0ELb1ELb0ELb1ELb0ELb0ELb0ELi2ELi4ELi4ELi4ELb0EEENS1_24CollectiveEpilogueBwdGQAISA_fSD_Li256ELb0ELb1EEENS1_25SingleTileBwdLPTSchedulerILb0ELi128ELb1EEEEEEEEEvNT_6ParamsE$_ZZZN5flash25CollectiveMainloopBwdSm80ILi2ELi2EN4cute5tupleIJNS1_1CILi128EEES4_NS3_ILi64EEEEEEN7cutlass10bfloat16_tEfNS7_4arch4Sm80ELb1ELb0ELb1ELb0ELb1ELb0ELb0ELb0ELi2ELi4ELi4ELi4ELb0EE3mmaINS_16FlashAttnBwdSm80ISB_NS_24CollectiveEpilogueBwdGQAIS6_fSA_Li256ELb0ELb1EEENS_25SingleTileBwdLPTSchedulerILb0ELi128ELb1EEEE13SharedStorageENS1_6TensorINS1_11ArrayEngineIfLm32EEENS1_6LayoutINS2_IJNS2_IJNS3_ILi2EEESO_EEESO_NS3_ILi4EEEEEENS2_IJNS2_IJNS3_ILi1EEESO_EEESQ_NS3_ILi8EEEEEEEEEEEEbRKNSB_6ParamsERT0_S12_iNS2_IJiiiEEERT_ENKUliT_E_clIZSC_ISJ_SX_EbS10_S12_S12_iS13_S15_EUlRS16_iE_EEDaiS16_ENKUlT_E_clIZSC_ISJ_SX_EbS10_S12_S12_iS13_S15_EUlvE0_EEDaS1B_,($_ZN7cutlass13device_kernelIN5flash19enable_sm80_to_sm89INS1_16FlashAttnBwdSm80INS1_25CollectiveMainloopBwdSm80ILi2ELi2EN4cute5tupleIJNS5_1CILi128EEES8_NS7_ILi64EEEEEENS_10bfloat16_tEfNS_4arch4Sm80ELb1ELb0ELb1ELb0ELb1ELb0ELb0ELb0ELi2ELi4ELi4ELi4ELb0EEENS1_24CollectiveEpilogueBwdGQAISA_fSD_Li256ELb0ELb1EEENS1_25SingleTileBwdLPTSchedulerILb0ELi128ELb1EEEEEEEEEvNT_6ParamsE$_ZZZN5flash25CollectiveMainloopBwdSm80ILi2ELi2EN4cute5tupleIJNS1_1CILi128EEES4_NS3_ILi64EEEEEEN7cutlass10bfloat16_tEfNS7_4arch4Sm80ELb1ELb0ELb1ELb0ELb1ELb0ELb0ELb0ELi2ELi4ELi4ELi4ELb0EE3mmaINS_16FlashAttnBwdSm80ISB_NS_24CollectiveEpilogueBwdGQAIS6_fSA_Li256ELb0ELb1EEENS_25SingleTileBwdLPTSchedulerILb0ELi128ELb1EEEE13SharedStorageENS1_6TensorINS1_11ArrayEngineIfLm32EEENS1_6LayoutINS2_IJNS2_IJNS3_ILi2EEESO_EEESO_NS3_ILi4EEEEEENS2_IJNS2_IJNS3_ILi1EEESO_EEESQ_NS3_ILi8EEEEEEEEEEEEbRKNSB_6ParamsERT0_S12_iNS2_IJiiiEEERT_ENKUliT_E_clIZSC_ISJ_SX_EbS10_S12_S12_iS13_S15_EUlRS16_iE_EEDaiS16_ENKUlvE0_clEv - $_ZN7cutlass13device_kernelIN5flash19enable_sm80_to_sm89INS1_16FlashAttnBwdSm80INS1_25CollectiveMainloopBwdSm80ILi2ELi2EN4cute5tupleIJNS5_1CILi128EEES8_NS7_ILi64EEEEEENS_10bfloat16_tEfNS_4arch4Sm80ELb1ELb0ELb1ELb0ELb1ELb0ELb0ELb0ELi2ELi4ELi4ELi4ELb0EEENS1_24CollectiveEpilogueBwdGQAISA_fSD_Li256ELb0ELb1EEENS1_25SingleTileBwdLPTSchedulerILb0ELi128ELb1EEEEEEEEEvNT_6ParamsE$_ZZZN5flash25CollectiveMainloopBwdSm80ILi2ELi2EN4cute5tupleIJNS1_1CILi128EEES4_NS3_ILi64EEEEEEN7cutlass10bfloat16_tEfNS7_4arch4Sm80ELb1ELb0ELb1ELb0ELb1ELb0ELb0ELb0ELi2ELi4ELi4ELi4ELb0EE3mmaINS_16FlashAttnBwdSm80ISB_NS_24CollectiveEpilogueBwdGQAIS6_fSA_Li256ELb0ELb1EEENS_25SingleTileBwdLPTSchedulerILb0ELi128ELb1EEEE13SharedStorageENS1_6TensorINS1_11ArrayEngineIfLm32EEENS1_6LayoutINS2_IJNS2_IJNS3_ILi2EEESO_EEESO_NS3_ILi4EEEEEENS2_IJNS2_IJNS3_ILi1EEESO_EEESQ_NS3_ILi8EEEEEEEEEEEEbRKNSB_6ParamsERT0_S12_iNS2_IJiiiEEERT_ENKUliT_E_clIZSC_ISJ_SX_EbS10_S12_S12_iS13_S15_EUlRS16_iE_EEDaiS16_ENKUlT_E_clIZSC_ISJ_SX_EbS10_S12_S12_iS13_S15_EUlvE0_EEDaS1B_)
$_ZN7cutlass13device_kernelIN5flash19enable_sm80_to_sm89INS1_16FlashAttnBwdSm80INS1_25CollectiveMainloopBwdSm80ILi2ELi2EN4cute5tupleIJNS5_1CILi128EEES8_NS7_ILi64EEEEEENS_10bfloat16_tEfNS_4arch4Sm80ELb1ELb0ELb1ELb0ELb1ELb0ELb0ELb0ELi2ELi4ELi4ELi4ELb0EEENS1_24CollectiveEpilogueBwdGQAISA_fSD_Li256ELb0ELb1EEENS1_25SingleTileBwdLPTSchedulerILb0ELi128ELb1EEEEEEEEEvNT_6ParamsE$_ZZZN5flash25CollectiveMainloopBwdSm80ILi2ELi2EN4cute5tupleIJNS1_1CILi128EEES4_NS3_ILi64EEEEEEN7cutlass10bfloat16_tEfNS7_4arch4Sm80ELb1ELb0ELb1ELb0ELb1ELb0ELb0ELb0ELi2ELi4ELi4ELi4ELb0EE3mmaINS_16FlashAttnBwdSm80ISB_NS_24CollectiveEpilogueBwdGQAIS6_fSA_Li256ELb0ELb1EEENS_25SingleTileBwdLPTSchedulerILb0ELi128ELb1EEEE13SharedStorageENS1_6TensorINS1_11ArrayEngineIfLm32EEENS1_6LayoutINS2_IJNS2_IJNS3_ILi2EEESO_EEESO_NS3_ILi4EEEEEENS2_IJNS2_IJNS3_ILi1EEESO_EEESQ_NS3_ILi8EEEEEEEEEEEEbRKNSB_6ParamsERT0_S12_iNS2_IJiiiEEERT_ENKUliT_E_clIZSC_ISJ_SX_EbS10_S12_S12_iS13_S15_EUlRS16_iE_EEDaiS16_ENKUlT_E_clIZSC_ISJ_SX_EbS10_S12_S12_iS13_S15_EUlvE0_EEDaS1B_:
        /* <DEDUP_REMOVED lines=38> */
[----:B-1---5:R-:W-:Y:S05]  /*60730*/  CALL.REL.NOINC `($_ZN7cutlass13device_kernelIN5flash19enable_sm80_to_sm89INS1_16FlashAttnBwdSm80INS1_25CollectiveMainloopBwdSm80ILi2ELi2EN4cute5tupleIJNS5_1CILi128EEES8_NS7_ILi64EEEEEENS_10bfloat16_tEfNS_4arch4Sm80ELb1ELb0ELb1ELb0ELb1ELb0ELb0ELb0ELi2ELi4ELi4ELi4ELb0EEENS1_24CollectiveEpilogueBwdGQAISA_fSD_Li256ELb0ELb1EEENS1_25SingleTileBwdLPTSchedulerILb0ELi128ELb1EEEEEEEEEvNT_6ParamsE$_ZN4cute3eso3ESOILb1ELb0EJNS_14ComposedLayoutINS_7SwizzleILi3ELi3ELi3EEENS_1CILi0EEENS_6LayoutINS_5tupleIJNS8_IJNS8_IJNS5_ILi4EEENS5_ILi8EEEEEENS8_IJS9_NS5_ILi1EEEEEEEEENS8_IJNS8_IJNS5_ILi2EEESF_SF_EEENS8_IJSF_NS8_IJS9_SF_EEEEEEEEEEEENS8_IJNS8_IJNS8_IJSF_NS5_ILi64EEEEEENS8_IJNS5_ILi1024EEES6_EEEEEENS8_IJNS8_IJSC_NS5_ILi512EEESA_EEENS8_IJNS5_ILi4096EEENS8_IJNS5_ILi16EEENS5_ILi8192EEEEEEEEEEEEEEEEEEENS_10ViewEngineINS_8smem_ptrIPN7cutlass10bfloat16_tEEEEEEEC2ERKS10_RKS17_) ;  /* 0xfffa6e9000007944 */ /* 0x022fea0003c3ffff */
[----:B-1----:R1:W5:Y:S04]  /*60740*/  LD.E R3, [R10.64+0x8] ;  /* 0x000008040a037980 */ /* 0x002368000c101900 */
[----:B------:R1:W5:Y:S01]  /*60750*/  LDL.64 R88, [R1+0x1428] ;  /* 0x0014280001587983 */ /* 0x0003620000100a00 */
[----:B------:R-:W-:-:S02]  /*60760*/  MOV R2, R60 ;  /* 0x0000003c00027202 */ /* 0x000fc40000000f00 */
[----:B------:R-:W-:Y:S02]  /*60770*/  MOV R6, 0x60790 ;  /* 0x0006079000067802 */ /* 0x000fe40000000f00 */
[----:B-1---5:R-:W-:Y:S05]  /*60780*/  CALL.REL.NOINC `($_ZN7cutlass13device_kernelIN5flash19enable_sm80_to_sm89INS1_16FlashAttnBwdSm80INS1_25CollectiveMainloopBwdSm80ILi2ELi2EN4cute5tupleIJNS5_1CILi128EEES8_NS7_ILi64EEEEEENS_10bfloat16_tEfNS_4arch4Sm80ELb1ELb0ELb1ELb0ELb1ELb0ELb0ELb0ELi2ELi4ELi4ELi4ELb0EEENS1_24CollectiveEpilogueBwdGQAISA_fSD_Li256ELb0ELb1EEENS1_25SingleTileBwdLPTSchedulerILb0ELi128ELb1EEEEEEEEEvNT_6ParamsE$_ZN4cute3eso3ESOILb0ELb1EJiNS_1CILi0EEEEEC2ERKiRKS3_) ;  /* 0xfffa6a6000007944 */ /* 0x022fea0003c3ffff */
[----:B------:R-:W2:Y:S01]  /*60790*/  LDL R8, [R1+0x1428] ;  /* 0x0014280001087983 */ /* 0x000ea20000100800 */
[----:B-1----:R-:W-:Y:S01]  /*607a0*/  IMAD.MOV.U32 R3, RZ, RZ, R60 ;  /* 0x000000ffff037224 */ /* 0x002fe200078e003c */
[----:B------:R-:W-:Y:S02]  /*607b0*/  MOV R2, R12 ;  /* 0x0000000c00027202 */ /* 0x000fe40000000f00 */
        /* <DEDUP_REMOVED lines=89> */
[----:B-1----:R-:W-:Y:S05]  /*60d50*/  CALL.REL.NOINC `($_ZN7cutlass13device_kernelIN5flash19enable_sm80_to_sm89INS1_16FlashAttnBwdSm80INS1_25CollectiveMainloopBwdSm80ILi2ELi2EN4cute5tupleIJNS5_1CILi128EEES8_NS7_ILi64EEEEEENS_10bfloat16_tEfNS_4arch4Sm80ELb1ELb0ELb1ELb0ELb1ELb0ELb0ELb0ELi2ELi4ELi4ELi4ELb0EEENS1_24CollectiveEpilogueBwdGQAISA_fSD_Li256ELb0ELb1EEENS1_25SingleTileBwdLPTSchedulerILb0ELi128ELb1EEEEEEEEEvNT_6ParamsE$_ZN4cute3eso3ESOILb0ELb0EJiiiNS_1CILi72EEENS2_ILi512EEEEEC2ERKiS7_S7_RKS3_RKS4_) ;  /* 0xfffa617000007944 */ /* 0x002fea0003c3ffff */
        /* <DEDUP_REMOVED lines=16> */
[----:B------:R-:W-:-:S03]  /*60e60*/  MOV R90, 0x60eb0 ;  /* 0x00060eb0005a7802 */ /* 0x000fc60000000f00 */
[----:B------:R1:W-:Y:S04]  /*60e70*/  STL.U8 [R1+0x1470], RZ ;  /* 0x001470ff01007387 */ /* 0x0003e80000100000 */
[----:B--2---:R1:W-:Y:S04]  /*60e80*/  STL.64 [R1+0x1448], R2 ;  /* 0x0014480201007387 */ /* 0x0043e80000100a00 */
[----:B---3--:R1:W-:Y:S02]  /*60e90*/  STL [R1+0x1450], R4 ;  /* 0x0014500401007387 */ /* 0x0083e40000100800 */
[----:B-1----:R-:W-:Y:S05]  /*60ea0*/  CALL.REL.NOINC `($_ZN7cutlass13device_kernelIN5flash19enable_sm80_to_sm89INS1_16FlashAttnBwdSm80INS1_25CollectiveMainloopBwdSm80ILi2ELi2EN4cute5tupleIJNS5_1CILi128EEES8_NS7_ILi64EEEEEENS_10bfloat16_tEfNS_4arch4Sm80ELb1ELb0ELb1ELb0ELb1ELb0ELb0ELb0ELi2ELi4ELi4ELi4ELb0EEENS1_24CollectiveEpilogueBwdGQAISA_fSD_Li256ELb0ELb1EEENS1_25SingleTileBwdLPTSchedulerILb0ELi128ELb1EEEEEEEEEvNT_6ParamsE$_ZZN4cute6detail16composition_implINS_5tupleIJNS_1CILi8EEENS3_ILi2EEES5_S5_S4_S5_EEENS2_IJNS3_ILi1EEEiiiNS3_ILi72EEENS3_ILi512EEEEEENS2_IJNS2_IJS5_S5_S5_EEES5_NS2_IJNS3_ILi4EEES5_EEEEEENS2_IJNS2_IJS7_S9_S4_EEENS3_ILi4096EEENS2_IJNS3_ILi16EEENS3_ILi8192EEEEEEEEEEEDaRKT_RKT0_RKT1_RKT2_ENKUlRKT_RKT0_E_clISB_SF_EEDaSZ_S12_) ;  /* 0xfffac97000007944 */ /* 0x002fea0003c3ffff */
[----:B------:R-:W-:Y:S02]  /*60eb0*/  MOV R86, 0x60ed0 ;  /* 0x00060ed000567802 */ /* 0x000fe40000000f00 */
[----:B-1---5:R-:W-:Y:S05]  /*60ec0*/  CALL.REL.NOINC `($_ZN7cutlass13device_kernelIN5flash19enable_sm80_to_sm89INS1_16FlashAttnBwdSm80INS1_25CollectiveMainloopBwdSm80ILi2ELi2EN4cute5tupleIJNS5_1CILi128EEES8_NS7_ILi64EEEEEENS_10bfloat16_tEfNS_4arch4Sm80ELb1ELb0ELb1ELb0ELb1ELb0ELb0ELb0ELi2ELi4ELi4ELi4ELb0EEENS1_24CollectiveEpilogueBwdGQAISA_fSD_Li256ELb0ELb1EEENS1_25SingleTileBwdLPTSchedulerILb0ELi128ELb1EEEEEEEEEvNT_6ParamsE$_ZZN4cute6detail16composition_implINS_5tupleIJNS_1CILi8EEENS3_ILi2EEES5_S5_S4_S5_EEENS2_IJNS3_ILi1EEEiiiNS3_ILi72EEENS3_ILi512EEEEEENS2_IJNS2_IJS5_S5_S5_EEES5_NS2_IJNS3_ILi4EEES5_EEEEEENS2_IJNS2_IJS7_S9_S4_EEENS3_ILi4096EEENS2_IJNS3_ILi16EEENS3_ILi8192EEEEEEEEEEEDaRKT_RKT0_RKT1_RKT2_ENKUlRKT_RKT0_E_clISD_SJ_EEDaSZ_S12_) ;  /* 0xfffaca5000007944 */ /* 0x022fea0003c3ffff */
[----:B-----5:R2:W-:Y:S01]  /*60ed0*/  STL.64 [R1+0x1410], R2 ;  /* 0x0014100201007387 */ /* 0x0205e20000100a00 */
[----:B------:R-:W-:-:S03]  /*60ee0*/  MOV R6, 0x60f00 ;  /* 0x00060f0000067802 */ /* 0x000fc60000000f00 */
[----:B-12---:R-:W-:Y:S05]  /*60ef0*/  CALL.REL.NOINC `($_ZN7cutlass13device_kernelIN5flash19enable_sm80_to_sm89INS1_16FlashAttnBwdSm80INS1_25CollectiveMainloopBwdSm80ILi2ELi2EN4cute5tupleIJNS5_1CILi128EEES8_NS7_ILi64EEEEEENS_10bfloat16_tEfNS_4arch4Sm80ELb1ELb0ELb1ELb0ELb1ELb0ELb0ELb0ELi2ELi4ELi4ELi4ELb0EEENS1_24CollectiveEpilogueBwdGQAISA_fSD_Li256ELb0ELb1EEENS1_25SingleTileBwdLPTSchedulerILb0ELi128ELb1EEEEEEEEEvNT_6ParamsE$_ZN4cute3eso3ESOILb0ELb0EJNS_5tupleIJNS_1CILi1EEENS3_ILi512EEEiEEENS3_ILi4096EEENS2_IJNS2_IJiiEEENS3_ILi8192EEEEEEEEC2ERKS6_RKS7_RKSA_) ;  /* 0xfffa4d5000007944 */ /* 0x006fea0003c3ffff */
[----:B-1----:R1:W5:Y:S04]  /*60f00*/  LDL R5, [R1+0x1430] ;  /* 0x0014300001057983 */ /* 0x0023680000100800 */
[----:B------:R1:W5:Y:S01]  /*60f10*/  LDL.64 R2, [R1+0x1428] ;  /* 0x0014280001027983 */ /* 0x0003620000100a00 */
[----:B------:R-:W-:-:S03]  /*60f20*/  MOV R6, 0x60f40 ;  /* 0x00060f4000067802 */ /* 0x000fc60000000f00 */
[----:B-1---5:R-:W-:Y:S05]  /*60f30*/  CALL.REL.NOINC `($_ZN7cutlass13device_kernelIN5flash19enable_sm80_to_sm89INS1_16FlashAttnBwdSm80INS1_25CollectiveMainloopBwdSm80ILi2ELi2EN4cute5tupleIJNS5_1CILi128EEES8_NS7_ILi64EEEEEENS_10bfloat16_tEfNS_4arch4Sm80ELb1ELb0ELb1ELb0ELb1ELb0ELb0ELb0ELi2ELi4ELi4ELi4ELb0EEENS1_24CollectiveEpilogueBwdGQAISA_fSD_Li256ELb0ELb1EEENS1_25SingleTileBwdLPTSchedulerILb0ELi128ELb1EEEEEEEEEvNT_6ParamsE$_ZN4cute5tupleIJNS0_IJNS0_IJNS_1CILi2EEES2_S2_EEES2_NS0_IJNS0_IJS2_S2_EEES2_EEEEEENS0_IJNS0_IJNS1_ILi1EEENS1_ILi512EEEiEEENS1_ILi4096EEENS0_IJNS0_IJiiEEENS1_ILi8192EEEEEEEEEEEC2ERKS6_RKSE_) ;  /* 0xfffa985000007944 */ /* 0x022fea0003c3ffff */
[----:B------:R1:W5:Y:S04]  /*60f40*/  LDL R4, [R1+0x1430] ;  /* 0x0014300001047983 */ /* 0x0003680000100800 */
[----:B------:R1:W5:Y:S01]  /*60f50*/  LDL.64 R2, [R1+0x1428] ;  /* 0x0014280001027983 */ /* 0x0003620000100a00 */
[----:B------:R-:W-:-:S05]  /*60f60*/  LEA.HI R6, R13, R13, RZ, 0x1d ;  /* 0x0000000d0d067211 */ /* 0x000fca00078fe8ff */
[----:B------:R-:W-:Y:S01]  /*60f70*/  IMAD.U32 R8, R11, 0x2, R6 ;  /* 0x000000020b087824 */ /* 0x000fe200078e0006 */
[----:B------:R-:W-:-:S04]  /*60f80*/  MOV R6, 0x60fb0 ;  /* 0x00060fb000067802 */ /* 0x000fc80000000f00 */
[----:B------:R1:W-:Y:S03]  /*60f90*/  STL [R1+0x1420], R8 ;  /* 0x0014200801007387 */ /* 0x0003e60000100800 */
[----:B-1---5:R-:W-:Y:S05]  /*60fa0*/  CALL.REL.NOINC `($_ZN7cutlass13device_kernelIN5flash19enable_sm80_to_sm89INS1_16FlashAttnBwdSm80INS1_25CollectiveMainloopBwdSm80ILi2ELi2EN4cute5tupleIJNS5_1CILi128EEES8_NS7_ILi64EEEEEENS_10bfloat16_tEfNS_4arch4Sm80ELb1ELb0ELb1ELb0ELb1ELb0ELb0ELb0ELi2ELi4ELi4ELi4ELb0EEENS1_24CollectiveEpilogueBwdGQAISA_fSD_Li256ELb0ELb1EEENS1_25SingleTileBwdLPTSchedulerILb0ELi128ELb1EEEEEEEEEvNT_6ParamsE$_ZN4cute3eso3ESOILb0ELb0EJNS_6LayoutINS_5tupleIJNS3_IJNS_1CILi2EEES5_S5_EEES5_NS3_IJNS3_IJS5_S5_EEES5_EEEEEENS3_IJNS3_IJNS4_ILi1EEENS4_ILi512EEEiEEENS4_ILi4096EEENS3_IJNS3_IJiiEEENS4_ILi8192EEEEEEEEEEEjEEC2ERKSI_RKj) ;  /* 0xfffa535000007944 */ /* 0x022fea0003c3ffff */
        /* <DEDUP_REMOVED lines=9> */
[----:B-1----:R-:W-:Y:S05]  /*61040*/  CALL.REL.NOINC `($_ZN7cutlass13device_kernelIN5flash19enable_sm80_to_sm89INS1_16FlashAttnBwdSm80INS1_25CollectiveMainloopBwdSm80ILi2ELi2EN4cute5tupleIJNS5_1CILi128EEES8_NS7_ILi64EEEEEENS_10bfloat16_tEfNS_4arch4Sm80ELb1ELb0ELb1ELb0ELb1ELb0ELb0ELb0ELi2ELi4ELi4ELi4ELb0EEENS1_24CollectiveEpilogueBwdGQAISA_fSD_Li256ELb0ELb1EEENS1_25SingleTileBwdLPTSchedulerILb0ELi128ELb1EEEEEEEEEvNT_6ParamsE$_ZN4cute3eso3ESOILb0ELb0EJNS_6LayoutINS_5tupleIJNS3_IJNS_1CILi2EEES5_S5_EEES5_NS3_IJNS3_IJS5_S5_EEES5_EEEEEENS3_IJNS3_IJNS4_ILi1EEENS4_ILi512EEEiEEENS4_ILi4096EEENS3_IJNS3_IJiiEEENS4_ILi8192EEEEEEEEEEENS_10ViewEngineINS_8smem_ptrIPN7cutlass10bfloat16_tEEEEEEEC2ERKSI_RKSP_) ;  /* 0xfffa522000007944 */ /* 0x002fea0003c3ffff */
[----:B-1----:R1:W5:Y:S04]  /*61050*/  LDL R5, [R1+0x142c] ;  /* 0x00142c0001057983 */ /* 0x0023680000100800 */
[----:B------:R1:W5:Y:S01]  /*61060*/  LDL R3, [R1+0x1430] ;  /* 0x0014300001037983 */ /* 0x0003620000100800 */
[----:B------:R-:W-:-:S03]  /*61070*/  MOV R4, 0x61090 ;  /* 0x0006109000047802 */ /* 0x000fc60000000f00 */
[----:B-1---5:R-:W-:Y:S05]  /*61080*/  CALL.REL.NOINC `($_ZN7cutlass13device_kernelIN5flash19enable_sm80_to_sm89INS1_16FlashAttnBwdSm80INS1_25CollectiveMainloopBwdSm80ILi2ELi2EN4cute5tupleIJNS5_1CILi128EEES8_NS7_ILi64EEEEEENS_10bfloat16_tEfNS_4arch4Sm80ELb1ELb0ELb1ELb0ELb1ELb0ELb0ELb0ELi2ELi4ELi4ELi4ELb0EEENS1_24CollectiveEpilogueBwdGQAISA_fSD_Li256ELb0ELb1EEENS1_25SingleTileBwdLPTSchedulerILb0ELi128ELb1EEEEEEEEEvNT_6ParamsE$_ZZN4cute4takeILi1ELi3ENS_5tupleIJNS1_IJNS_1CILi1EEENS2_ILi512EEEiEEENS2_ILi4096EEENS1_IJNS1_IJiiEEENS2_ILi8192EEEEEEEEEEEDaRKT1_ENKUlDpRKT_E_clIJS6_S9_EEEDaSH_) ;  /* 0xfffab5f000007944 */ /* 0x022fea0003c3ffff */
[----:B-----5:R2:W-:Y:S01]  /*61090*/  STL.64 [R1+0x1410], R2 ;  /* 0x0014100201007387 */ /* 0x0205e20000100a00 */
[----:B------:R-:W-:-:S03]  /*610a0*/  MOV R4, 0x610c0 ;  /* 0x000610c000047802 */ /* 0x000fc60000000f00 */
[----:B-12---:R-:W-:Y:S05]  /*610b0*/  CALL.REL.NOINC `($_ZN7cutlass13device_kernelIN5flash19enable_sm80_to_sm89INS1_16FlashAttnBwdSm80INS1_25CollectiveMainloopBwdSm80ILi2ELi2EN4cute5tupleIJNS5_1CILi128EEES8_NS7_ILi64EEEEEENS_10bfloat16_tEfNS_4arch4Sm80ELb1ELb0ELb1ELb0ELb1ELb0ELb0ELb0ELi2ELi4ELi4ELi4ELb0EEENS1_24CollectiveEpilogueBwdGQAISA_fSD_Li256ELb0ELb1EEENS1_25SingleTileBwdLPTSchedulerILb0ELi128ELb1EEEEEEEEEvNT_6ParamsE$_ZZN4cute16flatten_to_tupleINS_5tupleIJNS_1CILi4096EEENS1_IJNS1_IJiiEEENS2_ILi8192EEEEEEEEEEEDaRKT_ENKUlRKT_E_clIS6_EEDaSD_) ;  /* 0xfffab2c000007944 */ /* 0x006fea0003c3ffff */
[----:B-----5:R2:W-:Y:S01]  /*610c0*/  STL.64 [R1+0x1428], R2 ;  /* 0x0014280201007387 */ /* 0x0205e20000100a00 */
[----:B------:R-:W-:-:S03]  /*610d0*/  MOV R4, 0x610f0 ;  /* 0x000610f000047802 */ /* 0x000fc60000000f00 */
[----:B-12---:R-:W-:Y:S05]  /*610e0*/  CALL.REL.NOINC `($_ZN7cutlass13device_kernelIN5flash19enable_sm80_to_sm89INS1_16FlashAttnBwdSm80INS1_25CollectiveMainloopBwdSm80ILi2ELi2EN4cute5tupleIJNS5_1CILi128EEES8_NS7_ILi64EEEEEENS_10bfloat16_tEfNS_4arch4Sm80ELb1ELb0ELb1ELb0ELb1ELb0ELb0ELb0ELi2ELi4ELi4ELi4ELb0EEENS1_24CollectiveEpilogueBwdGQAISA_fSD_Li256ELb0ELb1EEENS1_25SingleTileBwdLPTSchedulerILb0ELi128ELb1EEEEEEEEEvNT_6ParamsE$_ZZN4cute12filter_tupleINS_5tupleIJNS_1CILi4096EEENS1_IJNS1_IJiiEEENS2_ILi8192EEEEEEEEEZNS_16flatten_to_tupleIS7_EEDaRKT_EUlRKT_E_EEDaSB_OT0_ENKUlDpSE_E_clIJNS1_IJS3_EEENS1_IJiiS5_EEEEEEDaSI_) ;  /* 0xfffaa97000007944 */ /* 0x006fea0003c3ffff */
        /* <DEDUP_REMOVED lines=21> */
[----:B--2--5:R-:W-:Y:S05]  /*61240*/  CALL.REL.NOINC `($_ZN7cutlass13device_kernelIN5flash19enable_sm80_to_sm89INS1_16FlashAttnBwdSm80INS1_25CollectiveMainloopBwdSm80ILi2ELi2EN4cute5tupleIJNS5_1CILi128EEES8_NS7_ILi64EEEEEENS_10bfloat16_tEfNS_4arch4Sm80ELb1ELb0ELb1ELb0ELb1ELb0ELb0ELb0ELi2ELi4ELi4ELi4ELb0EEENS1_24CollectiveEpilogueBwdGQAISA_fSD_Li256ELb0ELb1EEENS1_25SingleTileBwdLPTSchedulerILb0ELi128ELb1EEEEEEEEEvNT_6ParamsE$_ZN4cute3eso3ESOILb1ELb0EJNS_14ComposedLayoutINS_7SwizzleILi3ELi3ELi3EEENS_1CILi0EEENS_6LayoutINS_5tupleIJNS8_IJNS8_IJNS5_ILi4EEENS5_ILi8EEEEEENS8_IJNS5_ILi2EEENS5_ILi1EEEEEEEEENS8_IJNS8_IJSC_SC_EEESB_EEEEEENS8_IJNS8_IJNS8_IJNS5_ILi128EEESD_EEENS8_IJSA_S6_EEEEEENS8_IJNS8_IJNS5_ILi64EEENS5_ILi512EEEEEENS8_IJNS5_ILi16EEENS5_ILi1024EEEEEEEEEEEEEEEENS_10ViewEngineINS_8smem_ptrIPN7cutlass10bfloat16_tEEEEEEEC2ERKSW_RKS13_) ;  /* 0xfffa633000007944 */ /* 0x024fea0003c3ffff */
[----:B-1----:R1:W5:Y:S04]  /*61250*/  LD.E R3, [R10.64+0xc] ;  /* 0x00000c040a037980 */ /* 0x002368000c101900 */
[----:B------:R1:W5:Y:S01]  /*61260*/  LDL.64 R88, [R1+0x1428] ;  /* 0x0014280001587983 */ /* 0x0003620000100a00 */
[----:B------:R-:W-:Y:S02]  /*61270*/  MOV R2, R60 ;  /* 0x0000003c00027202 */ /* 0x000fe40000000f00 */
        /* <DEDUP_REMOVED lines=32> */
[----:B--2--5:R-:W-:Y:S05]  /*61480*/  CALL.REL.NOINC `($_ZN7cutlass13device_kernelIN5flash19enable_sm80_to_sm89INS1_16FlashAttnBwdSm80INS1_25CollectiveMainloopBwdSm80ILi2ELi2EN4cute5tupleIJNS5_1CILi128EEES8_NS7_ILi64EEEEEENS_10bfloat16_tEfNS_4arch4Sm80ELb1ELb0ELb1ELb0ELb1ELb0ELb0ELb0ELi2ELi4ELi4ELi4ELb0EEENS1_24CollectiveEpilogueBwdGQAISA_fSD_Li256ELb0ELb1EEENS1_25SingleTileBwdLPTSchedulerILb0ELi128ELb1EEEEEEEEEvNT_6ParamsE$_ZZN4cute13to_mixed_bitsINS_5tupleIJNS1_IJNS_1CILi4EEENS2_ILi8EEEEEENS2_ILi2EEENS2_ILi1EEEEEENS1_IJNS1_IJNS2_ILi128EEENS2_ILi0EEEEEES4_SA_EEENS1_IJNS1_IJiiEEEiSA_EEEEEDaRKT_RKT0_RKT1_ENKUlRKT_RKT0_RKT1_E_clIS5_SB_SD_EEDaSQ_ST_SW_) ;  /* 0xfffaa8f000007944 */ /* 0x024fea0003c3ffff */
[----:B------:R-:W-:Y:S02]  /*61490*/  MOV R6, 0x614b0 ;  /* 0x000614b000067802 */ /* 0x000fe40000000f00 */
[----:B------:R-:W-:Y:S05]  /*614a0*/  CALL.REL.NOINC `($_ZN7cutlass13device_kernelIN5flash19enable_sm80_to_sm89INS1_16FlashAttnBwdSm80INS1_25CollectiveMainloopBwdSm80ILi2ELi2EN4cute5tupleIJNS5_1CILi128EEES8_NS7_ILi64EEEEEENS_10bfloat16_tEfNS_4arch4Sm80ELb1ELb0ELb1ELb0ELb1ELb0ELb0ELb0ELi2ELi4ELi4ELi4ELb0EEENS1_24CollectiveEpilogueBwdGQAISA_fSD_Li256ELb0ELb1EEENS1_25SingleTileBwdLPTSchedulerILb0ELi128ELb1EEEEEEEEEvNT_6ParamsE$_ZZN4cute13to_mixed_bitsINS_5tupleIJNS1_IJNS_1CILi4EEENS2_ILi8EEEEEENS2_ILi2EEENS2_ILi1EEEEEENS1_IJNS1_IJNS2_ILi128EEENS2_ILi0EEEEEES4_SA_EEENS1_IJNS1_IJiiEEEiSA_EEEEEDaRKT_RKT0_RKT1_ENKUlRKT_RKT0_RKT1_E_clIS6_S4_iEEDaSQ_ST_SW_) ;  /* 0xfffaa95000007944 */ /* 0x000fea0003c3ffff */
[----:B------:R-:W-:Y:S02]  /*614b0*/  MOV R5, R2 ;  /* 0x0000000200057202 */ /* 0x000fe40000000f00 */
[----:B------:R-:W-:Y:S02]  /*614c0*/  MOV R2, 0x614e0 ;  /* 0x000614e000027802 */ /* 0x000fe40000000f00 */
[----:B------:R-:W-:Y:S05]  /*614d0*/  CALL.REL.NOINC `($_ZN7cutlass13device_kernelIN5flash19enable_sm80_to_sm89INS1_16FlashAttnBwdSm80INS1_25CollectiveMainloopBwdSm80ILi2ELi2EN4cute5tupleIJNS5_1CILi128EEES8_NS7_ILi64EEEEEENS_10bfloat16_tEfNS_4arch4Sm80ELb1ELb0ELb1ELb0ELb1ELb0ELb0ELb0ELi2ELi4ELi4ELi4ELb0EEENS1_24CollectiveEpilogueBwdGQAISA_fSD_Li256ELb0ELb1EEENS1_25SingleTileBwdLPTSchedulerILb0ELi128ELb1EEEEEEEEEvNT_6ParamsE$_ZZN4cute13to_mixed_bitsINS_5tupleIJNS1_IJNS_1CILi4EEENS2_ILi8EEEEEENS2_ILi2EEENS2_ILi1EEEEEENS1_IJNS1_IJNS2_ILi128EEENS2_ILi0EEEEEES4_SA_EEENS1_IJNS1_IJiiEEEiSA_EEEEEDaRKT_RKT0_RKT1_ENKUlDpRKT_E_clIJNS_9MixedBitsILj0ELj384EEENSU_ILj0ELj8EEENS2_ILj0EEEEEEDaSR_) ;  /* 0xfffaa86000007944 */ /* 0x000fea0003c3ffff */
        /* <DEDUP_REMOVED lines=11> */
[----:B-1----:R-:W-:Y:S05]  /*61590*/  CALL.REL.NOINC `($_ZN7cutlass13device_kernelIN5flash19enable_sm80_to_sm89INS1_16FlashAttnBwdSm80INS1_25CollectiveMainloopBwdSm80ILi2ELi2EN4cute5tupleIJNS5_1CILi128EEES8_NS7_ILi64EEEEEENS_10bfloat16_tEfNS_4arch4Sm80ELb1ELb0ELb1ELb0ELb1ELb0ELb0ELb0ELi2ELi4ELi4ELi4ELb0EEENS1_24CollectiveEpilogueBwdGQAISA_fSD_Li256ELb0ELb1EEENS1_25SingleTileBwdLPTSchedulerILb0ELi128ELb1EEEEEEEEEvNT_6ParamsE$_ZN4cute3eso3ESOILb1ELb0EJNS_1CILi8EEEiiEEC2ERKS3_RKiS8_) ;  /* 0xfffa6ad000007944 */ /* 0x002fea0003c3ffff */
[----:B-1----:R1:W5:Y:S01]  /*615a0*/  LDL.64 R2, [R1+0x1428] ;  /* 0x0014280001027983 */ /* 0x0023620000100a00 */
[----:B------:R-:W-:Y:S01]  /*615b0*/  IMAD.MOV.U32 R5, RZ, RZ, 0x48 ;  /* 0x00000048ff057424 */ /* 0x000fe200078e00ff */
[----:B------:R-:W-:Y:S02]  /*615c0*/  LOP3.LUT P0, RZ, R11, 0x8, RZ, 0xc0, !PT ;  /* 0x000000080bff7812 */ /* 0x000fe4000780c0ff */
[----:B------:R-:W-:Y:S02]  /*615d0*/  MOV R6, 0x61600 ;  /* 0x0006160000067802 */ /* 0x000fe40000000f00 */
[----:B------:R-:W-:-:S04]  /*615e0*/  SEL R5, R5, 0x38, !P0 ;  /* 0x0000003805057807 */ /* 0x000fc80004000000 */
[----:B-1---5:R-:W-:Y:S05]  /*615f0*/  CALL.REL.NOINC `($_ZN7cutlass13device_kernelIN5flash19enable_sm80_to_sm89INS1_16FlashAttnBwdSm80INS1_25CollectiveMainloopBwdSm80ILi2ELi2EN4cute5tupleIJNS5_1CILi128EEES8_NS7_ILi64EEEEEENS_10bfloat16_tEfNS_4arch4Sm80ELb1ELb0ELb1ELb0ELb1ELb0ELb0ELb0ELi2ELi4ELi4ELi4ELb0EEENS1_24CollectiveEpilogueBwdGQAISA_fSD_Li256ELb0ELb1EEENS1_25SingleTileBwdLPTSchedulerILb0ELi128ELb1EEEEEEEEEvNT_6ParamsE$_ZN4cute3eso3ESOILb0ELb1EJiNS_1CILi144EEENS2_ILi288EEEEEC2ERKiRKS3_RKS4_) ;  /* 0xfffa5c4000007944 */ /* 0x022fea0003c3ffff */
[----:B-1----:R-:W2:Y:S01]  /*61600*/  LDL R4, [R1+0x1428] ;  /* 0x0014280001047983 */ /* 0x002ea20000100800 */
[----:B------:R-:W-:-:S03]  /*61610*/  MOV R6, 0x61640 ;  /* 0x0006164000067802 */ /* 0x000fc60000000f00 */
[----:B--2---:R1:W-:Y:S04]  /*61620*/  STL [R1+0x1470], R4 ;  /* 0x0014700401007387 */ /* 0x0043e80000100800 */
[----:B-1----:R-:W-:Y:S05]  /*61630*/  CALL.REL.NOINC `($_ZN7cutlass13device_kernelIN5flash19enable_sm80_to_sm89INS1_16FlashAttnBwdSm80INS1_25CollectiveMainloopBwdSm80ILi2ELi2EN4cute5tupleIJNS5_1CILi128EEES8_NS7_ILi64EEEEEENS_10bfloat16_tEfNS_4arch4Sm80ELb1ELb0ELb1ELb0ELb1ELb0ELb0ELb0ELi2ELi4ELi4ELi4ELb0EEENS1_24CollectiveEpilogueBwdGQAISA_fSD_Li256ELb0ELb1EEENS1_25SingleTileBwdLPTSchedulerILb0ELi128ELb1EEEEEEEEEvNT_6ParamsE$_ZN4cute3eso3ESOILb1ELb0EJNS_1CILi1EEENS_5tupleIJNS2_ILi8EEEiiEEENS2_ILi64EEENS4_IJiNS2_ILi144EEENS2_ILi288EEEEEENS2_ILi512EEEEEC2ERKS3_RKS6_RKS7_RKSA_RKSB_) ;  /* 0xfffa64e000007944 */ /* 0x002fea0003c3ffff */
[----:B-1----:R1:W5:Y:S04]  /*61640*/  LDL R5, [R1+0x1430] ;  /* 0x0014300001057983 */ /* 0x0023680000100800 */
[----:B------:R1:W5:Y:S01]  /*61650*/  LDL.64 R2, [R1+0x1428] ;  /* 0x0014280001027983 */ /* 0x0003620000100a00 */
[----:B------:R-:W-:-:S03]  /*61660*/  MOV R6, 0x61680 ;  /* 0x0006168000067802 */ /* 0x000fc60000000f00 */
[----:B-1---5:R-:W-:Y:S05]  /*61670*/  CALL.REL.NOINC `($_ZN7cutlass13device_kernelIN5flash19enable_sm80_to_sm89INS1_16FlashAttnBwdSm80INS1_25CollectiveMainloopBwdSm80ILi2ELi2EN4cute5tupleIJNS5_1CILi128EEES8_NS7_ILi64EEEEEENS_10bfloat16_tEfNS_4arch4Sm80ELb1ELb0ELb1ELb0ELb1ELb0ELb0ELb0ELi2ELi4ELi4ELi4ELb0EEENS1_24CollectiveEpilogueBwdGQAISA_fSD_Li256ELb0ELb1EEENS1_25SingleTileBwdLPTSchedulerILb0ELi128ELb1EEEEEEEEEvNT_6ParamsE$_ZN4cute5tupleIJNS0_IJNS_1CILi8EEENS0_IJNS1_ILi2EEES3_S3_EEENS1_ILi1EEES4_S5_EEENS0_IJS5_NS0_IJS2_iiEEENS1_ILi64EEENS0_IJiNS1_ILi144EEENS1_ILi288EEEEEENS1_ILi512EEEEEEEEC2ERKS6_RKSD_) ;  /* 0xfffa960000007944 */ /* 0x022fea0003c3ffff */
[----:B------:R1:W5:Y:S04]  /*61680*/  LDL R6, [R1+0x1430] ;  /* 0x0014300001067983 */ /* 0x0003680000100800 */
[----:B------:R1:W5:Y:S01]  /*61690*/  LDL.64 R2, [R1+0x1428] ;  /* 0x0014280001027983 */ /* 0x0003620000100a00 */
[----:B------:R-:W-:-:S03]  /*616a0*/  MOV R4, 0x616c0 ;  /* 0x000616c000047802 */ /* 0x000fc60000000f00 */
[----:B-1---5:R-:W-:Y:S05]  /*616b0*/  CALL.REL.NOINC `($_ZN7cutlass13device_kernelIN5flash19enable_sm80_to_sm89INS1_16FlashAttnBwdSm80INS1_25CollectiveMainloopBwdSm80ILi2ELi2EN4cute5tupleIJNS5_1CILi128EEES8_NS7_ILi64EEEEEENS_10bfloat16_tEfNS_4arch4Sm80ELb1ELb0ELb1ELb0ELb1ELb0ELb0ELb0ELi2ELi4ELi4ELi4ELb0EEENS1_24CollectiveEpilogueBwdGQAISA_fSD_Li256ELb0ELb1EEENS1_25SingleTileBwdLPTSchedulerILb0ELi128ELb1EEEEEEEEEvNT_6ParamsE$_ZZN4cute7flattenINS_5tupleIJNS_1CILi1EEENS1_IJNS2_ILi8EEEiiEEENS2_ILi64EEENS1_IJiNS2_ILi144EEENS2_ILi288EEEEEENS2_ILi512EEEEEEEEDaRKT_ENKUlRKT_E_clIS5_EEDaSH_) ;  /* 0xfffad91000007944 */ /* 0x022fea0003c3ffff */
[----:B------:R1:W-:Y:S01]  /*616c0*/  STL.64 [R1+0x1428], R2 ;  /* 0x0014280201007387 */ /* 0x0003e20000100a00 */
[----:B------:R-:W-:-:S02]  /*616d0*/  MOV R5, R6 ;  /* 0x0000000600057202 */ /* 0x000fc40000000f00 */
[----:B------:R-:W-:Y:S02]  /*616e0*/  MOV R4, 0x61700 ;  /* 0x0006170000047802 */ /* 0x000fe40000000f00 */
[----:B-1----:R-:W-:Y:S05]  /*616f0*/  CALL.REL.NOINC `($_ZN7cutlass13device_kernelIN5flash19enable_sm80_to_sm89INS1_16FlashAttnBwdSm80INS1_25CollectiveMainloopBwdSm80ILi2ELi2EN4cute5tupleIJNS5_1CILi128EEES8_NS7_ILi64EEEEEENS_10bfloat16_tEfNS_4arch4Sm80ELb1ELb0ELb1ELb0ELb1ELb0ELb0ELb0ELi2ELi4ELi4ELi4ELb0EEENS1_24CollectiveEpilogueBwdGQAISA_fSD_Li256ELb0ELb1EEENS1_25SingleTileBwdLPTSchedulerILb0ELi128ELb1EEEEEEEEEvNT_6ParamsE$_ZZN4cute7flattenINS_5tupleIJNS_1CILi1EEENS1_IJNS2_ILi8EEEiiEEENS2_ILi64EEENS1_IJiNS2_ILi144EEENS2_ILi288EEEEEENS2_ILi512EEEEEEEEDaRKT_ENKUlRKT_E_clIS9_EEDaSH_) ;  /* 0xfffad8f000007944 */ /* 0x002fea0003c3ffff */
[----:B------:R1:W-:Y:S01]  /*61700*/  STL [R1+0x1410], R2 ;  /* 0x0014100201007387 */ /* 0x0003e20000100800 */
[----:B------:R-:W-:-:S03]  /*61710*/  MOV R4, 0x61730 ;  /* 0x0006173000047802 */ /* 0x000fc60000000f00 */
[----:B-1----:R-:W-:Y:S05]  /*61720*/  CALL.REL.NOINC `($_ZN7cutlass13device_kernelIN5flash19enable_sm80_to_sm89INS1_16FlashAttnBwdSm80INS1_25CollectiveMainloopBwdSm80ILi2ELi2EN4cute5tupleIJNS5_1CILi128EEES8_NS7_ILi64EEEEEENS_10bfloat16_tEfNS_4arch4Sm80ELb1ELb0ELb1ELb0ELb1ELb0ELb0ELb0ELi2ELi4ELi4ELi4ELb0EEENS1_24CollectiveEpilogueBwdGQAISA_fSD_Li256ELb0ELb1EEENS1_25SingleTileBwdLPTSchedulerILb0ELi128ELb1EEEEEEEEEvNT_6ParamsE$_ZZN4cute12filter_tupleINS_5tupleIJNS_1CILi1EEENS1_IJNS2_ILi8EEEiiEEENS2_ILi64EEENS1_IJiNS2_ILi144EEENS2_ILi288EEEEEENS2_ILi512EEEEEEZNS_7flattenISB_EEDaRKT_EUlRKT_E_EEDaSF_OT0_ENKUlDpSI_E_clIJNS1_IJS3_EEES5_NS1_IJS6_EEES9_NS1_IJSA_EEEEEEDaSM_) ;  /* 0xfffaa1a000007944 */ /* 0x002fea0003c3ffff */
[----:B------:R-:W-:Y:S02]  /*61730*/  MOV R6, 0x61750 ;  /* 0x0006175000067802 */ /* 0x000fe40000000f00 */
[----:B--2--5:R-:W-:Y:S05]  /*61740*/  CALL.REL.NOINC `($_ZN7cutlass13device_kernelIN5flash19enable_sm80_to_sm89INS1_16FlashAttnBwdSm80INS1_25CollectiveMainloopBwdSm80ILi2ELi2EN4cute5tupleIJNS5_1CILi128EEES8_NS7_ILi64EEEEEENS_10bfloat16_tEfNS_4arch4Sm80ELb1ELb0ELb1ELb0ELb1ELb0ELb0ELb0ELi2ELi4ELi4ELi4ELb0EEENS1_24CollectiveEpilogueBwdGQAISA_fSD_Li256ELb0ELb1EEENS1_25SingleTileBwdLPTSchedulerILb0ELi128ELb1EEEEEEEEEvNT_6ParamsE$_ZN4cute3eso3ESOILb0ELb1EJiNS_1CILi144EEENS2_ILi512EEEEEC2ERKiRKS3_RKS4_) ;  /* 0xfffa5b4000007944 */ /* 0x024fea0003c3ffff */
[----:B------:R-:W2:Y:S01]  /*61750*/  LDL R6, [R1+0x1428] ;  /* 0x0014280001067983 */ /* 0x000ea20000100800 */
[----:B-1----:R-:W-:Y:S02]  /*61760*/  MOV R4, R12 ;  /* 0x0000000c00047202 */ /* 0x002fe40000000f00 */
[----:B------:R-:W-:Y:S01]  /*61770*/  MOV R8, 0x617a0 ;  /* 0x000617a000087802 */ /* 0x000fe20000000f00 */
[----:B--2---:R1:W-:Y:S04]  /*61780*/  STL [R1+0x145c], R6 ;  /* 0x00145c0601007387 */ /* 0x0043e80000100800 */
[----:B-1----:R-:W-:Y:S05]  /*61790*/  CALL.REL.NOINC `($_ZN7cutlass13device_kernelIN5flash19enable_sm80_to_sm89INS1_16FlashAttnBwdSm80INS1_25CollectiveMainloopBwdSm80ILi2ELi2EN4cute5tupleIJNS5_1CILi128EEES8_NS7_ILi64EEEEEENS_10bfloat16_tEfNS_4arch4Sm80ELb1ELb0ELb1ELb0ELb1ELb0ELb0ELb0ELi2ELi4ELi4ELi4ELb0EEENS1_24CollectiveEpilogueBwdGQAISA_fSD_Li256ELb0ELb1EEENS1_25SingleTileBwdLPTSchedulerILb0ELi128ELb1EEEEEEEEEvNT_6ParamsE$_ZN4cute3eso3ESOILb0ELb0EJiiNS_1CILi144EEENS2_ILi512EEEEEC2ERKiS7_RKS3_RKS4_) ;  /* 0xfffa53d000007944 */ /* 0x002fea0003c3ffff */
[----:B-1----:R-:W2:Y:S01]  /*617a0*/  LDL.64 R4, [R1+0x1428] ;  /* 0x0014280001047983 */ /* 0x002ea20000100a00 */
[----:B------:R-:W-:Y:S01]  /*617b0*/  IMAD.MOV.U32 R3, RZ, RZ, R7 ;  /* 0x000000ffff037224 */ /* 0x000fe200078e0007 */
[----:B------:R-:W-:Y:S02]  /*617c0*/  IADD3 R8, R58, 0xd8, RZ ;  /* 0x000000d83a087810 */ /* 0x000fe40007ffe0ff */
[----:B------:R-:W-:Y:S01]  /*617d0*/  MOV R6, 0x61810 ;  /* 0x0006181000067802 */ /* 0x000fe20000000f00 */
[----:B--2---:R1:W-:Y:S04]  /*617e0*/  STL [R1+0x1454], R4 ;  /* 0x0014540401007387 */ /* 0x0043e80000100800 */
[----:B------:R1:W-:Y:S02]  /*617f0*/  STL [R1+0x1458], R5 ;  /* 0x0014580501007387 */ /* 0x0003e40000100800 */
[----:B-1----:R-:W-:Y:S05]  /*61800*/  CALL.REL.NOINC `($_ZN7cutlass13device_kernelIN5flash19enable_sm80_to_sm89INS1_16FlashAttnBwdSm80INS1_25CollectiveMainloopBwdSm80ILi2ELi2EN4cute5tupleIJNS5_1CILi128EEES8_NS7_ILi64EEEEEENS_10bfloat16_tEfNS_4arch4Sm80ELb1ELb0ELb1ELb0ELb1ELb0ELb0ELb0ELi2ELi4ELi4ELi4ELb0EEENS1_24CollectiveEpilogueBwdGQAISA_fSD_Li256ELb0ELb1EEENS1_25SingleTileBwdLPTSchedulerILb0ELi128ELb1EEEEEEEEEvNT_6ParamsE$_ZN4cute3eso3ESOILb0ELb0EJiiiNS_1CILi144EEENS2_ILi512EEEEEC2ERKiS7_S7_RKS3_RKS4_) ;  /* 0xfffa561000007944 */ /* 0x002fea0003c3ffff */
[----:B-1----:R-:W2:Y:S04]  /*61810*/  LDL.64 R2, [R1+0x1410] ;  /* 0x0014100001027983 */ /* 0x002ea80000100a00 */
[----:B------:R-:W3:Y:S01]  /*61820*/  LDL R6, [R1+0x1418] ;  /* 0x0014180001067983 */ /* 0x000ee20000100800 */
[----:B------:R-:W-:-:S03]  /*61830*/  MOV R4, 0x61870 ;  /* 0x0006187000047802 */ /* 0x000fc60000000f00 */
[----:B--2---:R1:W-:Y:S04]  /*61840*/  STL.64 [R1+0x1428], R2 ;  /* 0x0014280201007387 */ /* 0x0043e80000100a00 */
[----:B---3--:R1:W-:Y:S02]  /*61850*/  STL [R1+0x1430], R6 ;  /* 0x0014300601007387 */ /* 0x0083e40000100800 */
[----:B-1----:R-:W-:Y:S05]  /*61860*/  CALL.REL.NOINC `($_ZN7cutlass13device_kernelIN5flash19enable_sm80_to_sm89INS1_16FlashAttnBwdSm80INS1_25CollectiveMainloopBwdSm80ILi2ELi2EN4cute5tupleIJNS5_1CILi128EEES8_NS7_ILi64EEEEEENS_10bfloat16_tEfNS_4arch4Sm80ELb1ELb0ELb1ELb0ELb1ELb0ELb0ELb0ELi2ELi4ELi4ELi4ELb0EEENS1_24CollectiveEpilogueBwdGQAISA_fSD_Li256ELb0ELb1EEENS1_25SingleTileBwdLPTSchedulerILb0ELi128ELb1EEEEEEEEEvNT_6ParamsE$_ZN4cute3eso3ESOILb1ELb0EJNS_1CILi8EEEiiiNS2_ILi144EEENS2_ILi512EEEEEC2ERKS3_RKiSA_SA_RKS4_RKS5_) ;  /* 0xfffa687000007944 */ /* 0x002fea0003c3ffff */
[----:B-1----:R-:W2:Y:S04]  /*61870*/  LDL.64 R2, [R1+0x1448] ;  /* 0x0014480001027983 */ /* 0x002ea80000100a00 */
[----:B------:R-:W3:Y:S01]  /*61880*/  LDL R10, [R1+0x1450] ;  /* 0x00145000010a7983 */ /* 0x000ee20000100800 */
[C---:B------:R-:W-:Y:S02]  /*61890*/  IADD3 R8, R58.reuse, 0x94, RZ ;  /* 0x000000943a087810 */ /* 0x040fe40007ffe0ff */
[----:B------:R-:W-:-:S02]  /*618a0*/  IADD3 R6, R58, 0x98, RZ ;  /* 0x000000983a067810 */ /* 0x000fc40007ffe0ff */
[----:B------:R-:W-:Y:S01]  /*618b0*/  MOV R4, 0x618f0 ;  /* 0x000618f000047802 */ /* 0x000fe20000000f00 */
[----:B--2---:R1:W-:Y:S04]  /*618c0*/  STL.64 [R1+0x1410], R2 ;  /* 0x0014100201007387 */ /* 0x0043e80000100a00 */
[----:B---3--:R1:W-:Y:S02]  /*618d0*/  STL [R1+0x1418], R10 ;  /* 0x0014180a01007387 */ /* 0x0083e40000100800 */
[----:B-1----:R-:W-:Y:S05]  /*618e0*/  CALL.REL.NOINC `($_ZN7cutlass13device_kernelIN5flash19enable_sm80_to_sm89INS1_16FlashAttnBwdSm80INS1_25CollectiveMainloopBwdSm80ILi2ELi2EN4cute5tupleIJNS5_1CILi128EEES8_NS7_ILi64EEEEEENS_10bfloat16_tEfNS_4arch4Sm80ELb1ELb0ELb1ELb0ELb1ELb0ELb0ELb0ELi2ELi4ELi4ELi4ELb0EEENS1_24CollectiveEpilogueBwdGQAISA_fSD_Li256ELb0ELb1EEENS1_25SingleTileBwdLPTSchedulerILb0ELi128ELb1EEEEEEEEEvNT_6ParamsE$_ZN4cute3eso3ESOILb1ELb0EJNS_1CILi1EEEiiiNS2_ILi144EEENS2_ILi512EEEEEC2ERKS3_RKiSA_SA_RKS4_RKS5_) ;  /* 0xfffa637000007944 */ /* 0x002fea0003c3ffff */
[----:B-1----:R1:W5:Y:S04]  /*618f0*/  LDL R5, [R1+0x1450] ;  /* 0x0014500001057983 */ /* 0x0023680000100800 */
[----:B------:R1:W5:Y:S01]  /*61900*/  LDL.64 R2, [R1+0x1448] ;  /* 0x0014480001027983 */ /* 0x0003620000100a00 */
[----:B------:R-:W-:-:S03]  /*61910*/  MOV R6, 0x61930 ;  /* 0x0006193000067802 */ /* 0x000fc60000000f00 */
[----:B-1---5:R-:W-:Y:S05]  /*61920*/  CALL.REL.NOINC `($_ZN7cutlass13device_kernelIN5flash19enable_sm80_to_sm89INS1_16FlashAttnBwdSm80INS1_25CollectiveMainloopBwdSm80ILi2ELi2EN4cute5tupleIJNS5_1CILi128EEES8_NS7_ILi64EEEEEENS_10bfloat16_tEfNS_4arch4Sm80ELb1ELb0ELb1ELb0ELb1ELb0ELb0ELb0ELi2ELi4ELi4ELi4ELb0EEENS1_24CollectiveEpilogueBwdGQAISA_fSD_Li256ELb0ELb1EEENS1_25SingleTileBwdLPTSchedulerILb0ELi128ELb1EEEEEEEEEvNT_6ParamsE$_ZN4cute5tupleIJNS0_IJNS_1CILi16EEENS1_ILi2EEES3_S3_NS1_ILi4EEES3_EEENS0_IJNS1_ILi1EEEiiiNS1_ILi144EEENS1_ILi512EEEEEEEEC2ERKS5_RKS9_) ;  /* 0xfffa905000007944 */ /* 0x022fea0003c3ffff */
        /* <DEDUP_REMOVED lines=10> */
[----:B-1----:R-:W-:Y:S05]  /*619d0*/  CALL.REL.NOINC `($_ZN7cutlass13device_kernelIN5flash19enable_sm80_to_sm89INS1_16FlashAttnBwdSm80INS1_25CollectiveMainloopBwdSm80ILi2ELi2EN4cute5tupleIJNS5_1CILi128EEES8_NS7_ILi64EEEEEENS_10bfloat16_tEfNS_4arch4Sm80ELb1ELb0ELb1ELb0ELb1ELb0ELb0ELb0ELi2ELi4ELi4ELi4ELb0EEENS1_24CollectiveEpilogueBwdGQAISA_fSD_Li256ELb0ELb1EEENS1_25SingleTileBwdLPTSchedulerILb0ELi128ELb1EEEEEEEEEvNT_6ParamsE$_ZZN4cute6detail16composition_implINS_5tupleIJNS_1CILi16EEENS3_ILi2EEES5_S5_NS3_ILi4EEES5_EEENS2_IJNS3_ILi1EEEiiiNS3_ILi144EEENS3_ILi512EEEEEENS2_IJNS2_IJS5_S5_EEES6_NS3_ILi8EEEEEENS2_IJNS2_IJNS3_ILi64EEESA_EEES4_NS3_ILi1024EEEEEEEEDaRKT_RKT0_RKT1_RKT2_ENKUlRKT_RKT0_E_clISC_SG_EEDaSX_S10_) ;  /* 0xfffab48000007944 */ /* 0x002fea0003c3ffff */
[----:B------:R-:W-:Y:S01]  /*619e0*/  IMAD.MOV.U32 R5, RZ, RZ, R16 ;  /* 0x000000ffff057224 */ /* 0x000fe200078e0010 */
[----:B------:R-:W-:Y:S01]  /*619f0*/  MOV R3, R14 ;  /* 0x0000000e00037202 */ /* 0x000fe20000000f00 */
[----:B------:R-:W-:Y:S01]  /*61a00*/  IMAD.MOV.U32 R2, RZ, RZ, R15 ;  /* 0x000000ffff027224 */ /* 0x000fe200078e000f */
[----:B------:R-:W-:Y:S02]  /*61a10*/  MOV R16, 0x61a30 ;  /* 0x00061a3000107802 */ /* 0x000fe40000000f00 */
[----:B-1---5:R-:W-:Y:S05]  /*61a20*/  CALL.REL.NOINC `($_ZN7cutlass13device_kernelIN5flash19enable_sm80_to_sm89INS1_16FlashAttnBwdSm80INS1_25CollectiveMainloopBwdSm80ILi2ELi2EN4cute5tupleIJNS5_1CILi128EEES8_NS7_ILi64EEEEEENS_10bfloat16_tEfNS_4arch4Sm80ELb1ELb0ELb1ELb0ELb1ELb0ELb0ELb0ELi2ELi4ELi4ELi4ELb0EEENS1_24CollectiveEpilogueBwdGQAISA_fSD_Li256ELb0ELb1EEENS1_25SingleTileBwdLPTSchedulerILb0ELi128ELb1EEEEEEEEEvNT_6ParamsE$_ZZN4cute6detail16composition_implINS_5tupleIJNS_1CILi16EEENS3_ILi2EEES5_S5_NS3_ILi4EEES5_EEENS2_IJNS3_ILi1EEEiiiNS3_ILi144EEENS3_ILi512EEEEEENS2_IJNS2_IJS5_S5_EEES6_NS3_ILi8EEEEEENS2_IJNS2_IJNS3_ILi64EEESA_EEES4_NS3_ILi1024EEEEEEEEDaRKT_RKT0_RKT1_RKT2_ENKUlRKT_RKT0_E_clIS6_S4_EEDaSX_S10_) ;  /* 0xfffab1b000007944 */ /* 0x022fea0003c3ffff */
[----:B-----5:R2:W-:Y:S01]  /*61a30*/  STL.64 [R1+0x1410], R2 ;  /* 0x0014100201007387 */ /* 0x0205e20000100a00 */
[----:B------:R-:W-:-:S03]  /*61a40*/  MOV R4, 0x61a60 ;  /* 0x00061a6000047802 */ /* 0x000fc60000000f00 */
[----:B-12---:R-:W-:Y:S05]  /*61a50*/  CALL.REL.NOINC `($_ZN7cutlass13device_kernelIN5flash19enable_sm80_to_sm89INS1_16FlashAttnBwdSm80INS1_25CollectiveMainloopBwdSm80ILi2ELi2EN4cute5tupleIJNS5_1CILi128EEES8_NS7_ILi64EEEEEENS_10bfloat16_tEfNS_4arch4Sm80ELb1ELb0ELb1ELb0ELb1ELb0ELb0ELb0ELi2ELi4ELi4ELi4ELb0EEENS1_24CollectiveEpilogueBwdGQAISA_fSD_Li256ELb0ELb1EEENS1_25SingleTileBwdLPTSchedulerILb0ELi128ELb1EEEEEEEEEvNT_6ParamsE$_ZN4cute3eso3ESOILb0ELb0EJNS_5tupleIJiNS_1CILi512EEEEEENS2_IJiiEEENS3_ILi1024EEEEEC2ERKS5_RKS6_RKS7_) ;  /* 0xfffa43b000007944 */ /* 0x006fea0003c3ffff */
[----:B------:R2:W5:Y:S04]  /*61a60*/  LDL R5, [R1+0x1430] ;  /* 0x0014300001057983 */ /* 0x0005680000100800 */
[----:B-1----:R2:W5:Y:S01]  /*61a70*/  LDL.64 R2, [R1+0x1428] ;  /* 0x0014280001027983 */ /* 0x0025620000100a00 */
[----:B------:R-:W-:-:S03]  /*61a80*/  MOV R6, 0x61aa0 ;  /* 0x00061aa000067802 */ /* 0x000fc60000000f00 */
[----:B--2--5:R-:W-:Y:S05]  /*61a90*/  CALL.REL.NOINC `($_ZN7cutlass13device_kernelIN5flash19enable_sm80_to_sm89INS1_16FlashAttnBwdSm80INS1_25CollectiveMainloopBwdSm80ILi2ELi2EN4cute5tupleIJNS5_1CILi128EEES8_NS7_ILi64EEEEEENS_10bfloat16_tEfNS_4arch4Sm80ELb1ELb0ELb1ELb0ELb1ELb0ELb0ELb0ELi2ELi4ELi4ELi4ELb0EEENS1_24CollectiveEpilogueBwdGQAISA_fSD_Li256ELb0ELb1EEENS1_25SingleTileBwdLPTSchedulerILb0ELi128ELb1EEEEEEEEEvNT_6ParamsE$_ZN4cute5tupleIJNS0_IJNS0_IJNS_1CILi2EEES2_EEES3_NS1_ILi8EEEEEENS0_IJNS0_IJiNS1_ILi512EEEEEENS0_IJiiEEENS1_ILi1024EEEEEEEEC2ERKS5_RKSA_) ;  /* 0xfffa8ca000007944 */ /* 0x024fea0003c3ffff */
[----:B------:R1:W5:Y:S04]  /*61aa0*/  LDL R4, [R1+0x1430] ;  /* 0x0014300001047983 */ /* 0x0003680000100800 */
[----:B------:R1:W5:Y:S01]  /*61ab0*/  LDL.64 R2, [R1+0x1428] ;  /* 0x0014280001027983 */ /* 0x0003620000100a00 */
[----:B------:R-:W-:-:S04]  /*61ac0*/  LOP3.LUT R6, R11, 0x180, RZ, 0xc0, !PT ;  /* 0x000001800b067812 */ /* 0x000fc800078ec0ff */
[----:B------:R-:W-:-:S04]  /*61ad0*/  LEA.HI R6, R6, R71, RZ, 0x1d ;  /* 0x0000004706067211 */ /* 0x000fc800078fe8ff */
[----:B------:R-:W-:Y:S02]  /*61ae0*/  LEA.HI.SX32 R8, R13, R6, 0x1e ;  /* 0x000000060d087211 */ /* 0x000fe400078ff2ff */
[----:B------:R-:W-:-:S03]  /*61af0*/  MOV R6, 0x61b20 ;  /* 0x00061b2000067802 */ /* 0x000fc60000000f00 */
[----:B------:R1:W-:Y:S04]  /*61b00*/  STL [R1+0x1420], R8 ;  /* 0x0014200801007387 */ /* 0x0003e80000100800 */
        /* <DEDUP_REMOVED lines=8> */
[----:B------:R-:W-:Y:S02]  /*61b90*/  MOV R16, R12 ;  /* 0x0000000c00107202 */ /* 0x000fe40000000f00 */
        /* <DEDUP_REMOVED lines=10> */
[----:B------:R-:W-:-:S03]  /*61c40*/  MOV R4, 0x61c60 ;  /* 0x00061c6000047802 */ /* 0x000fc60000000f00 */
        /* <DEDUP_REMOVED lines=24> */
[----:B-12--5:R-:W-:Y:S05]  /*61dd0*/  CALL.REL.NOINC `($_ZN7cutlass13device_kernelIN5flash19enable_sm80_to_sm89INS1_16FlashAttnBwdSm80INS1_25CollectiveMainloopBwdSm80ILi2ELi2EN4cute5tupleIJNS5_1CILi128EEES8_NS7_ILi64EEEEEENS_10bfloat16_tEfNS_4arch4Sm80ELb1ELb0ELb1ELb0ELb1ELb0ELb0ELb0ELi2ELi4ELi4ELi4ELb0EEENS1_24CollectiveEpilogueBwdGQAISA_fSD_Li256ELb0ELb1EEENS1_25SingleTileBwdLPTSchedulerILb0ELi128ELb1EEEEEEEEEvNT_6ParamsE$_ZN4cute3eso3ESOILb1ELb0EJNS_6LayoutINS_5tupleIJNS3_IJNS_1CILi8EEENS4_ILi1EEEEEENS4_ILi2EEENS3_IJNS4_ILi4EEES8_EEEEEENS3_IJNS3_IJS6_NS4_ILi0EEEEEES5_NS3_IJNS4_ILi32EEENS4_ILi16EEEEEEEEEEENS_10ViewEngineIPN7cutlass10bfloat16_tEEEEEC2ERKSI_RKSN_) ;  /* 0xfffa83f000007944 */ /* 0x026fea0003c3ffff */
[----:B------:R2:W5:Y:S01]  /*61de0*/  LDL.64 R72, [R1+0x1410] ;  /* 0x0014100001487983 */ /* 0x0005620000100a00 */
[----:B------:R-:W-:Y:S01]  /*61df0*/  IMAD.MOV.U32 R6, RZ, RZ, R68 ;  /* 0x000000ffff067224 */ /* 0x000fe200078e0044 */
[----:B------:R-:W-:-:S02]  /*61e00*/  MOV R3, R69 ;  /* 0x0000004500037202 */ /* 0x000fc40000000f00 */
[----:B------:R-:W-:Y:S02]  /*61e10*/  MOV R4, 0x61e30 ;  /* 0x00061e3000047802 */ /* 0x000fe40000000f00 */
[----:B-12--5:R-:W-:Y:S05]  /*61e20*/  CALL.REL.NOINC `($_ZN7cutlass13device_kernelIN5flash19enable_sm80_to_sm89INS1_16FlashAttnBwdSm80INS1_25CollectiveMainloopBwdSm80ILi2ELi2EN4cute5tupleIJNS5_1CILi128EEES8_NS7_ILi64EEEEEENS_10bfloat16_tEfNS_4arch4Sm80ELb1ELb0ELb1ELb0ELb1ELb0ELb0ELb0ELi2ELi4ELi4ELi4ELb0EEENS1_24CollectiveEpilogueBwdGQAISA_fSD_Li256ELb0ELb1EEENS1_25SingleTileBwdLPTSchedulerILb0ELi128ELb1EEEEEEEEEvNT_6ParamsE$_ZN4cute3eso3ESOILb1ELb0EJNS_6LayoutINS_5tupleIJNS3_IJNS3_IJNS_1CILi4EEENS4_ILi2EEEEEENS4_ILi1EEEEEES6_NS4_ILi8EEEEEENS3_IJNS3_IJNS3_IJS8_NS4_ILi32EEEEEENS4_ILi0EEEEEENS4_ILi64EEES5_EEEEENS_10ViewEngineIPN7cutlass10bfloat16_tEEEEEC2ERKSI_RKSN_) ;  /* 0xfffa708000007944 */ /* 0x026fea0003c3ffff */
[----:B------:R2:W5:Y:S04]  /*61e30*/  LDL.64 R70, [R1+0x1410] ;  /* 0x0014100001467983 */ /* 0x0005680000100a00 */
[----:B-1----:R2:W5:Y:S01]  /*61e40*/  LD.E.64 R2, [R76.64+0x8] ;  /* 0x000008044c027980 */ /* 0x002562000c101b00 */
[----:B------:R-:W-:Y:S02]  /*61e50*/  MOV R9, R67 ;  /* 0x0000004300097202 */ /* 0x000fe40000000f00 */
[----:B------:R-:W-:Y:S02]  /*61e60*/  MOV R8, 0x61e80 ;  /* 0x00061e8000087802 */ /* 0x000fe40000000f00 */
[----:B--2--5:R-:W-:Y:S05]  /*61e70*/  CALL.REL.NOINC `($_ZN7cutlass13device_kernelIN5flash19enable_sm80_to_sm89INS1_16FlashAttnBwdSm80INS1_25CollectiveMainloopBwdSm80ILi2ELi2EN4cute5tupleIJNS5_1CILi128EEES8_NS7_ILi64EEEEEENS_10bfloat16_tEfNS_4arch4Sm80ELb1ELb0ELb1ELb0ELb1ELb0ELb0ELb0ELi2ELi4ELi4ELi4ELb0EEENS1_24CollectiveEpilogueBwdGQAISA_fSD_Li256ELb0ELb1EEENS1_25SingleTileBwdLPTSchedulerILb0ELi128ELb1EEEEEEEEEvNT_6ParamsE$_ZN4cute8smem_ptrIPN7cutlass10bfloat16_tEECI1NS_12iter_adaptorIS3_S4_EEES3_) ;  /* 0xfffa91c000007944 */ /* 0x024fea0003c3ffff */
[----:B-1----:R1:W5:Y:S01]  /*61e80*/  LDL.64 R2, [R1+0x1410] ;  /* 0x0014100001027983 */ /* 0x0023620000100a00 */
[----:B------:R-:W-:-:S03]  /*61e90*/  MOV R6, 0x61eb0 ;  /* 0x00061eb000067802 */ /* 0x000fc60000000f00 */
[----:B-1---5:R-:W-:Y:S05]  /*61ea0*/  CALL.REL.NOINC `($_ZN7cutlass13device_kernelIN5flash19enable_sm80_to_sm89INS1_16FlashAttnBwdSm80INS1_25CollectiveMainloopBwdSm80ILi2ELi2EN4cute5tupleIJNS5_1CILi128EEES8_NS7_ILi64EEEEEENS_10bfloat16_tEfNS_4arch4Sm80ELb1ELb0ELb1ELb0ELb1ELb0ELb0ELb0ELi2ELi4ELi4ELi4ELb0EEENS1_24CollectiveEpilogueBwdGQAISA_fSD_Li256ELb0ELb1EEENS1_25SingleTileBwdLPTSchedulerILb0ELi128ELb1EEEEEEEEEvNT_6ParamsE$_ZN4cute3eso3ESOILb1ELb0EJNS_6LayoutINS_5tupleIJNS3_IJNS_1CILi8EEENS4_ILi1EEEEEENS4_ILi2EEEEEENS3_IJNS3_IJS6_NS4_ILi0EEEEEENS4_ILi4096EEEEEEEENS_10ViewEngineINS_8smem_ptrIPN7cutlass10bfloat16_tEEEEEEEC2ERKSE_RKSL_) ;  /* 0xfffa80f000007944 */ /* 0x022fea0003c3ffff */
[----:B-1----:R1:W5:Y:S01]  /*61eb0*/  LDL.64 R4, [R1+0x1410] ;  /* 0x0014100001047983 */ /* 0x0023620000100a00 */
[----:B------:R-:W-:Y:S01]  /*61ec0*/  IMAD.MOV.U32 R6, RZ, RZ, R72 ;  /* 0x000000ffff067224 */ /* 0x000fe200078e0048 */
[----:B------:R-:W-:-:S02]  /*61ed0*/  MOV R9, R73 ;  /* 0x0000004900097202 */ /* 0x000fc40000000f00 */
[----:B------:R-:W-:Y:S02]  /*61ee0*/  MOV R8, 0x61f00 ;  /* 0x00061f0000087802 */ /* 0x000fe40000000f00 */
[----:B-1---5:R-:W-:Y:S05]  /*61ef0*/  CALL.REL.NOINC `($_ZN7cutlass13device_kernelIN5flash19enable_sm80_to_sm89INS1_16FlashAttnBwdSm80INS1_25CollectiveMainloopBwdSm80ILi2ELi2EN4cute5tupleIJNS5_1CILi128EEES8_NS7_ILi64EEEEEENS_10bfloat16_tEfNS_4arch4Sm80ELb1ELb0ELb1ELb0ELb1ELb0ELb0ELb0ELi2ELi4ELi4ELi4ELb0EEENS1_24CollectiveEpilogueBwdGQAISA_fSD_Li256ELb0ELb1EEENS1_25SingleTileBwdLPTSchedulerILb0ELi128ELb1EEEEEEEEEvNT_6ParamsE$_ZN4cute3eso3ESOILb1ELb0EJNS_6LayoutINS_5tupleIJNS3_IJNS_1CILi8EEENS4_ILi1EEEEEENS4_ILi2EEEEEENS3_IJNS3_IJS6_NS4_ILi0EEEEEES5_EEEEENS_10ViewEngineIPN7cutlass10bfloat16_tEEEEEC2ERKSD_RKSI_) ;  /* 0xfffa823000007944 */ /* 0x022fea0003c3ffff */
[----:B------:R2:W5:Y:S01]  /*61f00*/  LDL.64 R2, [R1+0x1410] ;  /* 0x0014100001027983 */ /* 0x0005620000100a00 */
[----:B-1----:R-:W-:Y:S02]  /*61f10*/  MOV R7, R5 ;  /* 0x0000000500077202 */ /* 0x002fe40000000f00 */
[----:B------:R-:W-:Y:S02]  /*61f20*/  MOV R6, 0x61f40 ;  /* 0x00061f4000067802 */ /* 0x000fe40000000f00 */
[----:B--2--5:R-:W-:Y:S05]  /*61f30*/  CALL.REL.NOINC `($_ZN7cutlass13device_kernelIN5flash19enable_sm80_to_sm89INS1_16FlashAttnBwdSm80INS1_25CollectiveMainloopBwdSm80ILi2ELi2EN4cute5tupleIJNS5_1CILi128EEES8_NS7_ILi64EEEEEENS_10bfloat16_tEfNS_4arch4Sm80ELb1ELb0ELb1ELb0ELb1ELb0ELb0ELb0ELi2ELi4ELi4ELi4ELb0EEENS1_24CollectiveEpilogueBwdGQAISA_fSD_Li256ELb0ELb1EEENS1_25SingleTileBwdLPTSchedulerILb0ELi128ELb1EEEEEEEEEvNT_6ParamsE$_ZN4cute3eso3ESOILb1ELb0EJNS_6LayoutINS_5tupleIJNS3_IJNS_1CILi8EEENS4_ILi1EEEEEENS3_IJNS4_ILi2EEEEEEEEENS3_IJNS3_IJS6_NS4_ILi0EEEEEENS3_IJNS4_ILi4096EEEEEEEEEEENS_10ViewEngineINS_8smem_ptrIPN7cutlass10bfloat16_tEEEEEEEC2ERKSG_RKSN_) ;  /* 0xfffa7e3000007944 */ /* 0x024fea0003c3ffff */
[----:B------:R2:W5:Y:S01]  /*61f40*/  LDL.64 R6, [R1+0x1410] ;  /* 0x0014100001067983 */ /* 0x0005620000100a00 */
[----:B-1----:R-:W-:Y:S02]  /*61f50*/  MOV R5, R3 ;  /* 0x0000000300057202 */ /* 0x002fe40000000f00 */
[----:B------:R-:W-:Y:S02]  /*61f60*/  MOV R4, 0x61f80 ;  /* 0x00061f8000047802 */ /* 0x000fe40000000f00 */
[----:B--2--5:R-:W-:Y:S05]  /*61f70*/  CALL.REL.NOINC `($_ZN7cutlass13device_kernelIN5flash19enable_sm80_to_sm89INS1_16FlashAttnBwdSm80INS1_25CollectiveMainloopBwdSm80ILi2ELi2EN4cute5tupleIJNS5_1CILi128EEES8_NS7_ILi64EEEEEENS_10bfloat16_tEfNS_4arch4Sm80ELb1ELb0ELb1ELb0ELb1ELb0ELb0ELb0ELi2ELi4ELi4ELi4ELb0EEENS1_24CollectiveEpilogueBwdGQAISA_fSD_Li256ELb0ELb1EEENS1_25SingleTileBwdLPTSchedulerILb0ELi128ELb1EEEEEEEEEvNT_6ParamsE$_ZN4cute3eso3ESOILb1ELb0EJNS_6LayoutINS_5tupleIJNS3_IJNS_1CILi8EEENS4_ILi1EEEEEENS3_IJNS4_ILi2EEEEEEEEENS3_IJNS3_IJS6_NS4_ILi0EEEEEENS3_IJS5_EEEEEEEENS_10ViewEngineIPN7cutlass10bfloat16_tEEEEEC2ERKSF_RKSK_) ;  /* 0xfffa7f0000007944 */ /* 0x024fea0003c3ffff */
[----:B-1----:R1:W5:Y:S01]  /*61f80*/  LDL.64 R2, [R1+0x1410] ;  /* 0x0014100001027983 */ /* 0x0023620000100a00 */
[----:B------:R-:W-:-:S03]  /*61f90*/  MOV R8, 0x61fb0 ;  /* 0x00061fb000087802 */ /* 0x000fc60000000f00 */
[----:B-1---5:R-:W-:Y:S05]  /*61fa0*/  CALL.REL.NOINC `($_ZN7cutlass13device_kernelIN5flash19enable_sm80_to_sm89INS1_16FlashAttnBwdSm80INS1_25CollectiveMainloopBwdSm80ILi2ELi2EN4cute5tupleIJNS5_1CILi128EEES8_NS7_ILi64EEEEEENS_10bfloat16_tEfNS_4arch4Sm80ELb1ELb0ELb1ELb0ELb1ELb0ELb0ELb0ELi2ELi4ELi4ELi4ELb0EEENS1_24CollectiveEpilogueBwdGQAISA_fSD_Li256ELb0ELb1EEENS1_25SingleTileBwdLPTSchedulerILb0ELi128ELb1EEEEEEEEEvNT_6ParamsE$_ZN4cute3eso3ESOILb1ELb0EJNS_6LayoutINS_5tupleIJNS3_IJNS3_IJNS_1CILi8EEENS4_ILi1EEEEEES6_EEENS3_IJNS3_IJS6_S6_EEENS4_ILi2EEEEEEEEENS3_IJNS3_IJNS3_IJS6_NS4_ILi0EEEEEESD_EEENS3_IJNS3_IJSD_SD_EEES5_EEEEEEEENS_10ViewEngineIPN7cutlass10bfloat16_tEEEEEC2ERKSJ_RKSO_) ;  /* 0xfffa709000007944 */ /* 0x022fea0003c3ffff */
[----:B-1----:R1:W5:Y:S01]  /*61fb0*/  LDL.64 R4, [R1+0x1410] ;  /* 0x0014100001047983 */ /* 0x0023620000100a00 */
[----:B------:R-:W-:-:S03]  /*61fc0*/  MOV R8, 0x61fe0 ;  /* 0x00061fe000087802 */ /* 0x000fc60000000f00 */
[----:B-1---5:R-:W-:Y:S05]  /*61fd0*/  CALL.REL.NOINC `($_ZN7cutlass13device_kernelIN5flash19enable_sm80_to_sm89INS1_16FlashAttnBwdSm80INS1_25CollectiveMainloopBwdSm80ILi2ELi2EN4cute5tupleIJNS5_1CILi128EEES8_NS7_ILi64EEEEEENS_10bfloat16_tEfNS_4arch4Sm80ELb1ELb0ELb1ELb0ELb1ELb0ELb0ELb0ELi2ELi4ELi4ELi4ELb0EEENS1_24CollectiveEpilogueBwdGQAISA_fSD_Li256ELb0ELb1EEENS1_25SingleTileBwdLPTSchedulerILb0ELi128ELb1EEEEEEEEEvNT_6ParamsE$_ZN4cute3eso3ESOILb1ELb0EJNS_6LayoutINS_5tupleIJNS3_IJNS3_IJNS_1CILi8EEENS4_ILi1EEEEEES6_EEENS3_IJNS3_IJS6_S6_EEENS4_ILi2EEEEEEEEENS3_IJNS3_IJNS3_IJS6_NS4_ILi0EEEEEESD_EEENS3_IJNS3_IJSD_SD_EEENS4_ILi4096EEEEEEEEEEENS_10ViewEngineINS_8smem_ptrIPN7cutlass10bfloat16_tEEEEEEEC2ERKSK_RKSR_) ;  /* 0xfffa6f8000007944 */ /* 0x022fea0003c3ffff */
[----:B-1----:R1:W5:Y:S01]  /*61fe0*/  LDL.64 R2, [R1+0x1410] ;  /* 0x0014100001027983 */ /* 0x0023620000100a00 */
[----:B------:R-:W-:Y:S01]  /*61ff0*/  IMAD.MOV.U32 R6, RZ, RZ, R4 ;  /* 0x000000ffff067224 */ /* 0x000fe200078e0004 */
[----:B------:R-:W-:-:S02]  /*62000*/  MOV R9, R5 ;  /* 0x0000000500097202 */ /* 0x000fc40000000f00 */
[----:B------:R-:W-:Y:S02]  /*62010*/  MOV R8, 0x62030 ;  /* 0x0006203000087802 */ /* 0x000fe40000000f00 */
[----:B-1---5:R-:W-:Y:S05]  /*62020*/  CALL.REL.NOINC `($_ZN7cutlass13device_kernelIN5flash19enable_sm80_to_sm89INS1_16FlashAttnBwdSm80INS1_25CollectiveMainloopBwdSm80ILi2ELi2EN4cute5tupleIJNS5_1CILi128EEES8_NS7_ILi64EEEEEENS_10bfloat16_tEfNS_4arch4Sm80ELb1ELb0ELb1ELb0ELb1ELb0ELb0ELb0ELi2ELi4ELi4ELi4ELb0EEENS1_24CollectiveEpilogueBwdGQAISA_fSD_Li256ELb0ELb1EEENS1_25SingleTileBwdLPTSchedulerILb0ELi128ELb1EEEEEEEEEvNT_6ParamsE$_ZN4cute3eso3ESOILb1ELb0EJNS_6LayoutINS_5tupleIJNS3_IJNS_1CILi8EEENS4_ILi1EEEEEENS4_ILi2EEEEEENS3_IJNS3_IJS6_NS4_ILi0EEEEEES5_EEEEENS_10ViewEngineIPN7cutlass10bfloat16_tEEEEEC2ERKSD_RKSI_) ;  /* 0xfffa810000007944 */ /* 0x022fea0003c3ffff */
[----:B------:R2:W5:Y:S01]  /*62030*/  LDL.64 R14, [R1+0x1410] ;  /* 0x00141000010e7983 */ /* 0x0005620000100a00 */
[----:B------:R-:W-:Y:S02]  /*62040*/  MOV R9, R67 ;  /* 0x0000004300097202 */ /* 0x000fe40000000f00 */
[----:B------:R-:W-:Y:S02]  /*62050*/  MOV R8, 0x62070 ;  /* 0x0006207000087802 */ /* 0x000fe40000000f00 */
[----:B-12--5:R-:W-:Y:S05]  /*62060*/  CALL.REL.NOINC `($_ZN7cutlass13device_kernelIN5flash19enable_sm80_to_sm89INS1_16FlashAttnBwdSm80INS1_25CollectiveMainloopBwdSm80ILi2ELi2EN4cute5tupleIJNS5_1CILi128EEES8_NS7_ILi64EEEEEENS_10bfloat16_tEfNS_4arch4Sm80ELb1ELb0ELb1ELb0ELb1ELb0ELb0ELb0ELi2ELi4ELi4ELi4ELb0EEENS1_24CollectiveEpilogueBwdGQAISA_fSD_Li256ELb0ELb1EEENS1_25SingleTileBwdLPTSchedulerILb0ELi128ELb1EEEEEEEEEvNT_6ParamsE$_ZN4cute8smem_ptrIPN7cutlass10bfloat16_tEECI1NS_12iter_adaptorIS3_S4_EEES3_) ;  /* 0xfffa8fd000007944 */ /* 0x026fea0003c3ffff */
[----:B-1----:R1:W5:Y:S01]  /*62070*/  LDL.64 R2, [R1+0x1410] ;  /* 0x0014100001027983 */ /* 0x0023620000100a00 */
[----:B------:R-:W-:-:S03]  /*62080*/  MOV R6, 0x620a0 ;  /* 0x000620a000067802 */ /* 0x000fc60000000f00 */
        /* <DEDUP_REMOVED lines=50> */
[----:B-1----:R-:W-:-:S03]  /*623b0*/  MOV R4, 0x623d0 ;  /* 0x000623d000047802 */ /* 0x002fc60000000f00 */
[----:B--2--5:R-:W-:Y:S05]  /*623c0*/  CALL.REL.NOINC `($_ZN7cutlass13device_kernelIN5flash19enable_sm80_to_sm89INS1_16FlashAttnBwdSm80INS1_25CollectiveMainloopBwdSm80ILi2ELi2EN4cute5tupleIJNS5_1CILi128EEES8_NS7_ILi64EEEEEENS_10bfloat16_tEfNS_4arch4Sm80ELb1ELb0ELb1ELb0ELb1ELb0ELb0ELb0ELi2ELi4ELi4ELi4ELb0EEENS1_24CollectiveEpilogueBwdGQAISA_fSD_Li256ELb0ELb1EEENS1_25SingleTileBwdLPTSchedulerILb0ELi128ELb1EEEEEEEEEvNT_6ParamsE$_ZN4cute3eso3ESOILb1ELb0EJNS_6LayoutINS_5tupleIJNS3_IJNS_1CILi4EEENS4_ILi1EEEEEEEEENS3_IJNS3_IJS6_NS4_ILi0EEEEEEEEEEENS_10ViewEngineIPjEEEEC2ERKSC_RKSF_) ;  /* 0xfffa774000007944 */ /* 0x024fea0003c3ffff */
[----:B------:R2:W5:Y:S01]  /*623d0*/  LDL.64 R8, [R1+0x1410] ;  /* 0x0014100001087983 */ /* 0x0005620000100a00 */
[----:B------:R-:W-:-:S02]  /*623e0*/  MOV R4, R6 ;  /* 0x0000000600047202 */ /* 0x000fc40000000f00 */
[----:B-1----:R-:W-:Y:S02]  /*623f0*/  MOV R2, 0x62410 ;  /* 0x0006241000027802 */ /* 0x002fe40000000f00 */
[----:B--2--5:R-:W-:Y:S05]  /*62400*/  CALL.REL.NOINC `($_ZN7cutlass13device_kernelIN5flash19enable_sm80_to_sm89INS1_16FlashAttnBwdSm80INS1_25CollectiveMainloopBwdSm80ILi2ELi2EN4cute5tupleIJNS5_1CILi128EEES8_NS7_ILi64EEEEEENS_10bfloat16_tEfNS_4arch4Sm80ELb1ELb0ELb1ELb0ELb1ELb0ELb0ELb0ELi2ELi4ELi4ELi4ELb0EEENS1_24CollectiveEpilogueBwdGQAISA_fSD_Li256ELb0ELb1EEENS1_25SingleTileBwdLPTSchedulerILb0ELi128ELb1EEEEEEEEEvNT_6ParamsE$_ZN73_INTERNAL_24fd9406_37_flash_bwd_hdim64_bf16_softcap_sm80_cu_8e232a79_330724__cvta_generic_to_sharedEPKv) ;  /* 0xfffa8d8000007944 */ /* 0x024fea0003c3ffff */
        /* <DEDUP_REMOVED lines=59> */
[----:B------:R-:W1:Y:S04]  /*627c0*/  LDSM.16.M88.4 R4, [R4] ;  /* 0x000000000404783b */ /* 0x000e680000000200 */
[----:B-1----:R1:W-:Y:S04]  /*627d0*/  ST.E [R8.64], R4 ;  /* 0x0000000408007985 */ /* 0x0023e8000c101904 */
[----:B------:R1:W-:Y:S04]  /*627e0*/  ST.E [R8.64+0x4], R5 ;  /* 0x0000040508007985 */ /* 0x0003e8000c101904 */
[----:B------:R1:W-:Y:S04]  /*627f0*/  ST.E [R8.64+0x8], R6 ;  /* 0x0000080608007985 */ /* 0x0003e8000c101904 */
[----:B------:R1:W-:Y:S04]  /*62800*/  ST.E [R8.64+0xc], R7 ;  /* 0x00000c0708007985 */ /* 0x0003e8000c101904 */
[----:B------:R1:W5:Y:S01]  /*62810*/  LD.E R3, [R74.64] ;  /* 0x000000044a037980 */ /* 0x000362000c101900 */
[----:B------:R-:W-:-:S03]  /*62820*/  MOV R10, 0x62840 ;  /* 0x00062840000a7802 */ /* 0x000fc60000000f00 */
[----:B-1---5:R-:W-:Y:S05]  /*62830*/  CALL.REL.NOINC `($_ZN7cutlass13device_kernelIN5flash19enable_sm80_to_sm89INS1_16FlashAttnBwdSm80INS1_25CollectiveMainloopBwdSm80ILi2ELi2EN4cute5tupleIJNS5_1CILi128EEES8_NS7_ILi64EEEEEENS_10bfloat16_tEfNS_4arch4Sm80ELb1ELb0ELb1ELb0ELb1ELb0ELb0ELb0ELi2ELi4ELi4ELi4ELb0EEENS1_24CollectiveEpilogueBwdGQAISA_fSD_Li256ELb0ELb1EEENS1_25SingleTileBwdLPTSchedulerILb0ELi128ELb1EEEEEEEEEvNT_6ParamsE$_ZZN4cute5sliceINS_5tupleIJNS_10UnderscoreES2_NS_1CILi0EEEEEENS1_IJNS1_IJNS3_ILi1EEES4_EEEiNS3_ILi1024EEEEEEEEDaRKT_RKT0_ENKUlRKT_RKT0_E_clIS2_iEEDaSI_SL_) ;  /* 0xfffaa07000007944 */ /* 0x022fea0003c3ffff */
[----:B------:R-:W-:Y:S02]  /*62840*/  MOV R4, 0x62860 ;  /* 0x0006286000047802 */ /* 0x000fe40000000f00 */
[----:B-1---5:R-:W-:Y:S05]  /*62850*/  CALL.REL.NOINC `($_ZN7cutlass13device_kernelIN5flash19enable_sm80_to_sm89INS1_16FlashAttnBwdSm80INS1_25CollectiveMainloopBwdSm80ILi2ELi2EN4cute5tupleIJNS5_1CILi128EEES8_NS7_ILi64EEEEEENS_10bfloat16_tEfNS_4arch4Sm80ELb1ELb0ELb1ELb0ELb1ELb0ELb0ELb0ELi2ELi4ELi4ELi4ELb0EEENS1_24CollectiveEpilogueBwdGQAISA_fSD_Li256ELb0ELb1EEENS1_25SingleTileBwdLPTSchedulerILb0ELi128ELb1EEEEEEEEEvNT_6ParamsE$_ZZN4cute12filter_tupleINS_5tupleIJNS_10UnderscoreES2_NS_1CILi0EEEEEENS1_IJNS1_IJNS3_ILi1EEES4_EEEiNS3_ILi1024EEEEEEZNS_5sliceIS5_S9_EEDaRKT_RKT0_EUlRKT_RKT0_E_EEDaSD_SG_OT1_ENKUlDpSJ_E_clIJNS1_IJS7_EEENS1_IJiEEENS1_IJEEEEEEDaSQ_) ;  /* 0xfffa8c8000007944 */ /* 0x022fea0003c3ffff */
[----:B------:R-:W-:Y:S02]  /*62860*/  MOV R6, 0x62880 ;  /* 0x0006288000067802 */ /* 0x000fe40000000f00 */
[----:B-1---5:R-:W-:Y:S05]  /*62870*/  CALL.REL.NOINC `($_ZN7cutlass13device_kernelIN5flash19enable_sm80_to_sm89INS1_16FlashAttnBwdSm80INS1_25CollectiveMainloopBwdSm80ILi2ELi2EN4cute5tupleIJNS5_1CILi128EEES8_NS7_ILi64EEEEEENS_10bfloat16_tEfNS_4arch4Sm80ELb1ELb0ELb1ELb0ELb1ELb0ELb0ELb0ELi2ELi4ELi4ELi4ELb0EEENS1_24CollectiveEpilogueBwdGQAISA_fSD_Li256ELb0ELb1EEENS1_25SingleTileBwdLPTSchedulerILb0ELi128ELb1EEEEEEEEEvNT_6ParamsE$_ZN4cute5tupleIJNS0_IJNS0_IJNS_1CILi8EEENS1_ILi1EEEEEENS1_ILi2EEEEEENS0_IJNS0_IJS3_NS1_ILi0EEEEEEiEEEEEC2ERKS6_RKS9_) ;  /* 0xfffa7ff000007944 */ /* 0x022fea0003c3ffff */
[----:B-1----:R1:W5:Y:S01]  /*62880*/  LDL R3, [R1+0x1410] ;  /* 0x0014100001037983 */ /* 0x0023620000100800 */
[----:B------:R-:W-:-:S03]  /*62890*/  MOV R6, 0x628b0 ;  /* 0x000628b000067802 */ /* 0x000fc60000000f00 */
[----:B-1---5:R-:W-:Y:S05]  /*628a0*/  CALL.REL.NOINC `($_ZN7cutlass13device_kernelIN5flash19enable_sm80_to_sm89INS1_16FlashAttnBwdSm80INS1_25CollectiveMainloopBwdSm80ILi2ELi2EN4cute5tupleIJNS5_1CILi128EEES8_NS7_ILi64EEEEEENS_10bfloat16_tEfNS_4arch4Sm80ELb1ELb0ELb1ELb0ELb1ELb0ELb0ELb0ELi2ELi4ELi4ELi4ELb0EEENS1_24CollectiveEpilogueBwdGQAISA_fSD_Li256ELb0ELb1EEENS1_25SingleTileBwdLPTSchedulerILb0ELi128ELb1EEEEEEEEEvNT_6ParamsE$_ZN4cute3eso3ESOILb0ELb1EJNS_6LayoutINS_5tupleIJNS3_IJNS_1CILi8EEENS4_ILi1EEEEEENS4_ILi2EEEEEENS3_IJNS3_IJS6_NS4_ILi0EEEEEEiEEEEESA_EEC2ERKSD_RKSA_) ;  /* 0xfffa48c000007944 */ /* 0x022fea0003c3ffff */
[----:B------:R2:W5:Y:S04]  /*628b0*/  LDL R4, [R1+0x1410] ;  /* 0x0014100001047983 */ /* 0x0005680000100800 */
[----:B-1----:R2:W5:Y:S01]  /*628c0*/  LD.E.64 R2, [R74.64+0x8] ;  /* 0x000008044a027980 */ /* 0x002562000c101b00 */
[----:B------:R-:W-:-:S02]  /*628d0*/  MOV R9, R67 ;  /* 0x0000004300097202 */ /* 0x000fc40000000f00 */
[----:B------:R-:W-:Y:S02]  /*628e0*/  MOV R8, 0x62900 ;  /* 0x0006290000087802 */ /* 0x000fe40000000f00 */
[----:B--2--5:R-:W-:Y:S05]  /*628f0*/  CALL.REL.NOINC `($_ZN7cutlass13device_kernelIN5flash19enable_sm80_to_sm89INS1_16FlashAttnBwdSm80INS1_25CollectiveMainloopBwdSm80ILi2ELi2EN4cute5tupleIJNS5_1CILi128EEES8_NS7_ILi64EEEEEENS_10bfloat16_tEfNS_4arch4Sm80ELb1ELb0ELb1ELb0ELb1ELb0ELb0ELb0ELi2ELi4ELi4ELi4ELb0EEENS1_24CollectiveEpilogueBwdGQAISA_fSD_Li256ELb0ELb1EEENS1_25SingleTileBwdLPTSchedulerILb0ELi128ELb1EEEEEEEEEvNT_6ParamsE$_ZN4cute8smem_ptrIPN7cutlass10bfloat16_tEECI1NS_12iter_adaptorIS3_S4_EEES3_) ;  /* 0xfffa874000007944 */ /* 0x024fea0003c3ffff */
[----:B-1----:R-:W2:Y:S01]  /*62900*/  LDL.64 R2, [R1+0x1410] ;  /* 0x0014100001027983 */ /* 0x002ea20000100a00 */
[----:B------:R-:W-:Y:S02]  /*62910*/  MOV R6, R4 ;  /* 0x0000000400067202 */ /* 0x000fe40000000f00 */
[----:B------:R-:W-:Y:S01]  /*62920*/  MOV R4, 0x62950 ;  /* 0x0006295000047802 */ /* 0x000fe20000000f00 */
[----:B--2---:R1:W-:Y:S04]  /*62930*/  STL.64 [R1+0x1448], R2 ;  /* 0x0014480201007387 */ /* 0x0043e80000100a00 */
[----:B-1----:R-:W-:Y:S05]  /*62940*/  CALL.REL.NOINC `($_ZN7cutlass13device_kernelIN5flash19enable_sm80_to_sm89INS1_16FlashAttnBwdSm80INS1_25CollectiveMainloopBwdSm80ILi2ELi2EN4cute5tupleIJNS5_1CILi128EEES8_NS7_ILi64EEEEEENS_10bfloat16_tEfNS_4arch4Sm80ELb1ELb0ELb1ELb0ELb1ELb0ELb0ELb0ELi2ELi4ELi4ELi4ELb0EEENS1_24CollectiveEpilogueBwdGQAISA_fSD_Li256ELb0ELb1EEENS1_25SingleTileBwdLPTSchedulerILb0ELi128ELb1EEEEEEEEEvNT_6ParamsE$_ZN4cute3eso3ESOILb0ELb0EJNS_6LayoutINS_5tupleIJNS3_IJNS_1CILi8EEENS4_ILi1EEEEEENS4_ILi2EEEEEENS3_IJNS3_IJS6_NS4_ILi0EEEEEEiEEEEENS_10ViewEngineINS_8smem_ptrIPN7cutlass10bfloat16_tEEEEEEEC2ERKSD_RKSK_) ;  /* 0xfffa3be000007944 */ /* 0x002fea0003c3ffff */
[----:B-1----:R1:W5:Y:S04]  /*62950*/  LDL R8, [R1+0x1410] ;  /* 0x0014100001087983 */ /* 0x0023680000100800 */
[----:B------:R1:W5:Y:S01]  /*62960*/  LDL.64 R12, [R1+0x1418] ;  /* 0x00141800010c7983 */ /* 0x0003620000100a00 */
[----:B------:R-:W-:Y:S01]  /*62970*/  IMAD.MOV.U32 R10, RZ, RZ, R70 ;  /* 0x000000ffff0a7224 */ /* 0x000fe200078e0046 */
[----:B------:R-:W-:-:S02]  /*62980*/  MOV R11, R71 ;  /* 0x00000047000b7202 */ /* 0x000fc40000000f00 */
[----:B------:R-:W-:Y:S02]  /*62990*/  MOV R6, 0x629b0 ;  /* 0x000629b000067802 */ /* 0x000fe40000000f00 */
[----:B-1---5:R-:W-:Y:S05]  /*629a0*/  CALL.REL.NOINC `($_ZN7cutlass13device_kernelIN5flash19enable_sm80_to_sm89INS1_16FlashAttnBwdSm80INS1_25CollectiveMainloopBwdSm80ILi2ELi2EN4cute5tupleIJNS5_1CILi128EEES8_NS7_ILi64EEEEEENS_10bfloat16_tEfNS_4arch4Sm80ELb1ELb0ELb1ELb0ELb1ELb0ELb0ELb0ELi2ELi4ELi4ELi4ELb0EEENS1_24CollectiveEpilogueBwdGQAISA_fSD_Li256ELb0ELb1EEENS1_25SingleTileBwdLPTSchedulerILb0ELi128ELb1EEEEEEEEEvNT_6ParamsE$_ZN4cute3eso3ESOILb1ELb0EJNS_6LayoutINS_5tupleIJNS3_IJNS3_IJNS_1CILi4EEENS4_ILi2EEEEEENS4_ILi1EEEEEES6_EEENS3_IJNS3_IJNS3_IJS8_NS4_ILi32EEEEEENS4_ILi0EEEEEENS4_ILi64EEEEEEEENS_10ViewEngineIPN7cutlass10bfloat16_tEEEEEC2ERKSH_RKSM_) ;  /* 0xfffa648000007944 */ /* 0x022fea0003c3ffff */
[----:B------:R2:W5:Y:S01]  /*629b0*/  LDL.64 R4, [R1+0x1410] ;  /* 0x0014100001047983 */ /* 0x0005620000100a00 */
[----:B------:R-:W-:Y:S02]  /*629c0*/  MOV R3, R8 ;  /* 0x0000000800037202 */ /* 0x000fe40000000f00 */
[----:B------:R-:W-:Y:S02]  /*629d0*/  MOV R6, 0x629f0 ;  /* 0x000629f000067802 */ /* 0x000fe40000000f00 */
[----:B-12--5:R-:W-:Y:S05]  /*629e0*/  CALL.REL.NOINC `($_ZN7cutlass13device_kernelIN5flash19enable_sm80_to_sm89INS1_16FlashAttnBwdSm80INS1_25CollectiveMainloopBwdSm80ILi2ELi2EN4cute5tupleIJNS5_1CILi128EEES8_NS7_ILi64EEEEEENS_10bfloat16_tEfNS_4arch4Sm80ELb1ELb0ELb1ELb0ELb1ELb0ELb0ELb0ELi2ELi4ELi4ELi4ELb0EEENS1_24CollectiveEpilogueBwdGQAISA_fSD_Li256ELb0ELb1EEENS1_25SingleTileBwdLPTSchedulerILb0ELi128ELb1EEEEEEEEEvNT_6ParamsE$_ZZN4cute4takeILi1ELi2ENS_5tupleIJNS1_IJNS_1CILi1EEENS2_ILi0EEEEEEiEEEEEDaRKT1_ENKUlDpRKT_E_clIJiEEEDaSD_) ;  /* 0xfffa9c2000007944 */ /* 0x026fea0003c3ffff */
[----:B------:R-:W-:Y:S02]  /*629f0*/  MOV R6, 0x62a10 ;  /* 0x00062a1000067802 */ /* 0x000fe40000000f00 */
[----:B-1---5:R-:W-:Y:S05]  /*62a00*/  CALL.REL.NOINC `($_ZN7cutlass13device_kernelIN5flash19enable_sm80_to_sm89INS1_16FlashAttnBwdSm80INS1_25CollectiveMainloopBwdSm80ILi2ELi2EN4cute5tupleIJNS5_1CILi128EEES8_NS7_ILi64EEEEEENS_10bfloat16_tEfNS_4arch4Sm80ELb1ELb0ELb1ELb0ELb1ELb0ELb0ELb0ELi2ELi4ELi4ELi4ELb0EEENS1_24CollectiveEpilogueBwdGQAISA_fSD_Li256ELb0ELb1EEENS1_25SingleTileBwdLPTSchedulerILb0ELi128ELb1EEEEEEEEEvNT_6ParamsE$_ZN4cute3eso3ESOILb1ELb0EJNS_5tupleIJNS_1CILi1EEENS3_ILi0EEEEEENS2_IJiEEEEEC2ERKS6_RKS7_) ;  /* 0xfffa5d2000007944 */ /* 0x022fea0003c3ffff */
[----:B-1----:R1:W5:Y:S01]  /*62a10*/  LDL R3, [R1+0x1410] ;  /* 0x0014100001037983 */ /* 0x0023620000100800 */
[----:B------:R-:W-:-:S03]  /*62a20*/  MOV R6, 0x62a40 ;  /* 0x00062a4000067802 */ /* 0x000fc60000000f00 */
[----:B-1---5:R-:W-:Y:S05]  /*62a30*/  CALL.REL.NOINC `($_ZN7cutlass13device_kernelIN5flash19enable_sm80_to_sm89INS1_16FlashAttnBwdSm80INS1_25CollectiveMainloopBwdSm80ILi2ELi2EN4cute5tupleIJNS5_1CILi128EEES8_NS7_ILi64EEEEEENS_10bfloat16_tEfNS_4arch4Sm80ELb1ELb0ELb1ELb0ELb1ELb0ELb0ELb0ELi2ELi4ELi4ELi4ELb0EEENS1_24CollectiveEpilogueBwdGQAISA_fSD_Li256ELb0ELb1EEENS1_25SingleTileBwdLPTSchedulerILb0ELi128ELb1EEEEEEEEEvNT_6ParamsE$_ZN4cute5tupleIJNS0_IJNS0_IJNS_1CILi8EEENS1_ILi1EEEEEENS0_IJNS1_ILi2EEEEEEEEENS0_IJNS0_IJS3_NS1_ILi0EEEEEENS0_IJiEEEEEEEEC2ERKS7_RKSB_) ;  /* 0xfffa7df000007944 */ /* 0x022fea0003c3ffff */
[----:B------:R2:W5:Y:S01]  /*62a40*/  LDL R8, [R1+0x1410] ;  /* 0x0014100001087983 */ /* 0x0005620000100800 */
[----:B------:R-:W-:-:S03]  /*62a50*/  MOV R6, 0x62a80 ;  /* 0x00062a8000067802 */ /* 0x000fc60000000f00 */
[----:B------:R2:W-:Y:S04]  /*62a60*/  STL.64 [R1+0x1448], R12 ;  /* 0x0014480c01007387 */ /* 0x0005e80000100a00 */
[----:B-12--5:R-:W-:Y:S05]  /*62a70*/  CALL.REL.NOINC `($_ZN7cutlass13device_kernelIN5flash19enable_sm80_to_sm89INS1_16FlashAttnBwdSm80INS1_25CollectiveMainloopBwdSm80ILi2ELi2EN4cute5tupleIJNS5_1CILi128EEES8_NS7_ILi64EEEEEENS_10bfloat16_tEfNS_4arch4Sm80ELb1ELb0ELb1ELb0ELb1ELb0ELb0ELb0ELi2ELi4ELi4ELi4ELb0EEENS1_24CollectiveEpilogueBwdGQAISA_fSD_Li256ELb0ELb1EEENS1_25SingleTileBwdLPTSchedulerILb0ELi128ELb1EEEEEEEEEvNT_6ParamsE$_ZN4cute3eso3ESOILb0ELb0EJNS_6LayoutINS_5tupleIJNS3_IJNS_1CILi8EEENS4_ILi1EEEEEENS3_IJNS4_ILi2EEEEEEEEENS3_IJNS3_IJS6_NS4_ILi0EEEEEENS3_IJiEEEEEEEENS_10ViewEngineINS_8smem_ptrIPN7cutlass10bfloat16_tEEEEEEEC2ERKSF_RKSM_) ;  /* 0xfffa3a4000007944 */ /* 0x026fea0003c3ffff */
[----:B-1----:R1:W5:Y:S04]  /*62a80*/  LDL R8, [R1+0x1410] ;  /* 0x0014100001087983 */ /* 0x0023680000100800 */
[----:B------:R1:W5:Y:S01]  /*62a90*/  LDL.64 R14, [R1+0x1418] ;  /* 0x00141800010e7983 */ /* 0x0003620000100a00 */
[----:B------:R-:W-:-:S03]  /*62aa0*/  MOV R6, 0x62ac0 ;  /* 0x00062ac000067802 */ /* 0x000fc60000000f00 */
[----:B-1---5:R-:W-:Y:S05]  /*62ab0*/  CALL.REL.NOINC `($_ZN7cutlass13device_kernelIN5flash19enable_sm80_to_sm89INS1_16FlashAttnBwdSm80INS1_25CollectiveMainloopBwdSm80ILi2ELi2EN4cute5tupleIJNS5_1CILi128EEES8_NS7_ILi64EEEEEENS_10bfloat16_tEfNS_4arch4Sm80ELb1ELb0ELb1ELb0ELb1ELb0ELb0ELb0ELi2ELi4ELi4ELi4ELb0EEENS1_24CollectiveEpilogueBwdGQAISA_fSD_Li256ELb0ELb1EEENS1_25SingleTileBwdLPTSchedulerILb0ELi128ELb1EEEEEEEEEvNT_6ParamsE$_ZN4cute3eso3ESOILb1ELb0EJNS_6LayoutINS_5tupleIJNS3_IJNS3_IJNS_1CILi4EEENS4_ILi2EEEEEENS4_ILi1EEEEEENS3_IJS6_EEEEEENS3_IJNS3_IJNS3_IJS8_NS4_ILi32EEEEEENS4_ILi0EEEEEENS3_IJNS4_ILi64EEEEEEEEEEENS_10ViewEngineIPN7cutlass10bfloat16_tEEEEEC2ERKSJ_RKSO_) ;  /* 0xfffa633000007944 */ /* 0x022fea0003c3ffff */
[----:B-1----:R1:W5:Y:S01]  /*62ac0*/  LDL.64 R2, [R1+0x1410] ;  /* 0x0014100001027983 */ /* 0x0023620000100a00 */
[----:B------:R-:W-:-:S03]  /*62ad0*/  MOV R6, 0x62af0 ;  /* 0x00062af000067802 */ /* 0x000fc60000000f00 */
[----:B-1---5:R-:W-:Y:S05]  /*62ae0*/  CALL.REL.NOINC `($_ZN7cutlass13device_kernelIN5flash19enable_sm80_to_sm89INS1_16FlashAttnBwdSm80INS1_25CollectiveMainloopBwdSm80ILi2ELi2EN4cute5tupleIJNS5_1CILi128EEES8_NS7_ILi64EEEEEENS_10bfloat16_tEfNS_4arch4Sm80ELb1ELb0ELb1ELb0ELb1ELb0ELb0ELb0ELi2ELi4ELi4ELi4ELb0EEENS1_24CollectiveEpilogueBwdGQAISA_fSD_Li256ELb0ELb1EEENS1_25SingleTileBwdLPTSchedulerILb0ELi128ELb1EEEEEEEEEvNT_6ParamsE$_ZN4cute3eso3ESOILb1ELb0EJNS_6LayoutINS_5tupleIJNS3_IJNS3_IJNS3_IJNS_1CILi4EEENS4_ILi2EEEEEENS4_ILi1EEEEEES8_EEENS3_IJNS3_IJNS3_IJS8_S8_EEES8_EEES6_EEEEEENS3_IJNS3_IJNS3_IJNS3_IJS8_NS4_ILi32EEEEEENS4_ILi0EEEEEESH_EEENS3_IJNS3_IJNS3_IJSH_SH_EEESH_EEENS4_ILi64EEEEEEEEEEENS_10ViewEngineIPN7cutlass10bfloat16_tEEEEEC2ERKSP_RKSU_) ;  /* 0xfffa61f000007944 */ /* 0x022fea0003c3ffff */
[----:B------:R2:W5:Y:S01]  /*62af0*/  LDL.64 R10, [R1+0x1410] ;  /* 0x00141000010a7983 */ /* 0x0005620000100a00 */
[----:B-1----:R-:W-:Y:S02]  /*62b00*/  MOV R3, R8 ;  /* 0x0000000800037202 */ /* 0x002fe40000000f00 */
[----:B------:R-:W-:Y:S02]  /*62b10*/  MOV R4, 0x62b30 ;  /* 0x00062b3000047802 */ /* 0x000fe40000000f00 */
[----:B--2--5:R-:W-:Y:S05]  /*62b20*/  CALL.REL.NOINC `($_ZN7cutlass13device_kernelIN5flash19enable_sm80_to_sm89INS1_16FlashAttnBwdSm80INS1_25CollectiveMainloopBwdSm80ILi2ELi2EN4cute5tupleIJNS5_1CILi128EEES8_NS7_ILi64EEEEEENS_10bfloat16_tEfNS_4arch4Sm80ELb1ELb0ELb1ELb0ELb1ELb0ELb0ELb0ELi2ELi4ELi4ELi4ELb0EEENS1_24CollectiveEpilogueBwdGQAISA_fSD_Li256ELb0ELb1EEENS1_25SingleTileBwdLPTSchedulerILb0ELi128ELb1EEEEEEEEEvNT_6ParamsE$_ZN4cute5tupleIJNS0_IJNS_1CILi2EEEEEENS0_IJiEEEEEC2ERKS3_RKS4_) ;  /* 0xfffa7f8000007944 */ /* 0x024fea0003c3ffff */
[----:B------:R-:W2:Y:S01]  /*62b30*/  LDL R4, [R1+0x1410] ;  /* 0x0014100001047983 */ /* 0x000ea20000100800 */
[----:B-1----:R-:W-:-:S02]  /*62b40*/  MOV R2, R59 ;  /* 0x0000003b00027202 */ /* 0x002fc40000000f00 */
[----:B------:R-:W-:Y:S01]  /*62b50*/  MOV R12, 0x62b80 ;  /* 0x00062b80000c7802 */ /* 0x000fe20000000f00 */
[----:B--2---:R1:W-:Y:S04]  /*62b60*/  STL [R1+0x1448], R4 ;  /* 0x0014480401007387 */ /* 0x0043e80000100800 */
[----:B-1----:R-:W-:Y:S05]  /*62b70*/  CALL.REL.NOINC `($_ZN7cutlass13device_kernelIN5flash19enable_sm80_to_sm89INS1_16FlashAttnBwdSm80INS1_25CollectiveMainloopBwdSm80ILi2ELi2EN4cute5tupleIJNS5_1CILi128EEES8_NS7_ILi64EEEEEENS_10bfloat16_tEfNS_4arch4Sm80ELb1ELb0ELb1ELb0ELb1ELb0ELb0ELb0ELi2ELi4ELi4ELi4ELb0EEENS1_24CollectiveEpilogueBwdGQAISA_fSD_Li256ELb0ELb1EEENS1_25SingleTileBwdLPTSchedulerILb0ELi128ELb1EEEEEEEEEvNT_6ParamsE$_ZZN4cute14logical_divideINS_5tupleIJNS1_IJNS_1CILi8EEENS2_ILi1EEEEEENS1_IJNS2_ILi2EEEEEEEEENS1_IJNS1_IJS4_NS2_ILi0EEEEEENS1_IJiEEEEEENS1_IJS5_NS_6LayoutIS4_S9_EEEEEEEDaRKNSD_IT_T0_EERKT1_ENKUlRKT_RKT0_E_clINSD_IS7_SB_EESE_EEDaSQ_ST_) ;  /* 0xfffa95c000007944 */ /* 0x002fea0003c3ffff */
[----:B------:R-:W-:Y:S02]  /*62b80*/  MOV R4, 0x62ba0 ;  /* 0x00062ba000047802 */ /* 0x000fe40000000f00 */
[----:B-1---5:R-:W-:Y:S05]  /*62b90*/  CALL.REL.NOINC `($_ZN7cutlass13device_kernelIN5flash19enable_sm80_to_sm89INS1_16FlashAttnBwdSm80INS1_25CollectiveMainloopBwdSm80ILi2ELi2EN4cute5tupleIJNS5_1CILi128EEES8_NS7_ILi64EEEEEENS_10bfloat16_tEfNS_4arch4Sm80ELb1ELb0ELb1ELb0ELb1ELb0ELb0ELb0ELi2ELi4ELi4ELi4ELb0EEENS1_24CollectiveEpilogueBwdGQAISA_fSD_Li256ELb0ELb1EEENS1_25SingleTileBwdLPTSchedulerILb0ELi128ELb1EEEEEEEEEvNT_6ParamsE$_ZN4cute3eso3ESOILb1ELb0EJNS_5tupleIJNS2_IJNS_1CILi1EEENS3_ILi0EEEEEENS2_IJS5_S5_EEEEEENS2_IJS5_iEEEEEC2ERKS8_RKS9_) ;  /* 0xfffa56c000007944 */ /* 0x022fea0003c3ffff */
[----:B-1----:R1:W5:Y:S01]  /*62ba0*/  LDL R3, [R1+0x1410] ;  /* 0x0014100001037983 */ /* 0x0023620000100800 */
[----:B------:R-:W-:-:S03]  /*62bb0*/  MOV R4, 0x62bd0 ;  /* 0x00062bd000047802 */ /* 0x000fc60000000f00 */
[----:B-1---5:R-:W-:Y:S05]  /*62bc0*/  CALL.REL.NOINC `($_ZN7cutlass13device_kernelIN5flash19enable_sm80_to_sm89INS1_16FlashAttnBwdSm80INS1_25CollectiveMainloopBwdSm80ILi2ELi2EN4cute5tupleIJNS5_1CILi128EEES8_NS7_ILi64EEEEEENS_10bfloat16_tEfNS_4arch4Sm80ELb1ELb0ELb1ELb0ELb1ELb0ELb0ELb0ELi2ELi4ELi4ELi4ELb0EEENS1_24CollectiveEpilogueBwdGQAISA_fSD_Li256ELb0ELb1EEENS1_25SingleTileBwdLPTSchedulerILb0ELi128ELb1EEEEEEEEEvNT_6ParamsE$_ZN4cute5tupleIJNS0_IJNS0_IJNS0_IJNS_1CILi8EEENS1_ILi1EEEEEENS0_IJS3_S3_EEEEEENS0_IJS3_NS1_ILi2EEEEEEEEENS0_IJNS0_IJNS0_IJS3_NS1_ILi0EEEEEENS0_IJSA_SA_EEEEEENS0_IJSA_iEEEEEEEEC2ERKS9_RKSF_) ;  /* 0xfffa7a3000007944 */ /* 0x022fea0003c3ffff */
[----:B-1----:R1:W5:Y:S01]  /*62bd0*/  LDL R3, [R1+0x1410] ;  /* 0x0014100001037983 */ /* 0x0023620000100800 */
[----:B------:R-:W-:-:S03]  /*62be0*/  MOV R4, 0x62c00 ;  /* 0x00062c0000047802 */ /* 0x000fc60000000f00 */
[----:B-1---5:R-:W-:Y:S05]  /*62bf0*/  CALL.REL.NOINC `($_ZN7cutlass13device_kernelIN5flash19enable_sm80_to_sm89INS1_16FlashAttnBwdSm80INS1_25CollectiveMainloopBwdSm80ILi2ELi2EN4cute5tupleIJNS5_1CILi128EEES8_NS7_ILi64EEEEEENS_10bfloat16_tEfNS_4arch4Sm80ELb1ELb0ELb1ELb0ELb1ELb0ELb0ELb0ELi2ELi4ELi4ELi4ELb0EEENS1_24CollectiveEpilogueBwdGQAISA_fSD_Li256ELb0ELb1EEENS1_25SingleTileBwdLPTSchedulerILb0ELi128ELb1EEEEEEEEEvNT_6ParamsE$_ZN4cute3eso3ESOILb1ELb0EJNS_5tupleIJNS2_IJNS_1CILi1EEENS3_ILi0EEEEEENS2_IJS5_S5_EEEEEENS2_IJS5_iEEEEEC2ERKS8_RKS9_) ;  /* 0xfffa566000007944 */ /* 0x022fea0003c3ffff */
[----:B-1----:R1:W5:Y:S01]  /*62c00*/  LDL R3, [R1+0x1410] ;  /* 0x0014100001037983 */ /* 0x0023620000100800 */
[----:B------:R-:W-:-:S03]  /*62c10*/  MOV R4, 0x62c30 ;  /* 0x00062c3000047802 */ /* 0x000fc60000000f00 */
[----:B-1---5:R-:W-:Y:S05]  /*62c20*/  CALL.REL.NOINC `($_ZN7cutlass13device_kernelIN5flash19enable_sm80_to_sm89INS1_16FlashAttnBwdSm80INS1_25CollectiveMainloopBwdSm80ILi2ELi2EN4cute5tupleIJNS5_1CILi128EEES8_NS7_ILi64EEEEEENS_10bfloat16_tEfNS_4arch4Sm80ELb1ELb0ELb1ELb0ELb1ELb0ELb0ELb0ELi2ELi4ELi4ELi4ELb0EEENS1_24CollectiveEpilogueBwdGQAISA_fSD_Li256ELb0ELb1EEENS1_25SingleTileBwdLPTSchedulerILb0ELi128ELb1EEEEEEEEEvNT_6ParamsE$_ZN4cute3eso3ESOILb1ELb0EJNS_5tupleIJNS_1CILi0EEES4_EEEiEEC2ERKS5_RKi) ;  /* 0xfffa5a2000007944 */ /* 0x022fea0003c3ffff */
[----:B-1----:R1:W5:Y:S01]  /*62c30*/  LDL R3, [R1+0x1410] ;  /* 0x0014100001037983 */ /* 0x0023620000100800 */
[----:B------:R-:W-:-:S03]  /*62c40*/  MOV R4, 0x62c60 ;  /* 0x00062c6000047802 */ /* 0x000fc60000000f00 */
[----:B-1---5:R-:W-:Y:S05]  /*62c50*/  CALL.REL.NOINC `($_ZN7cutlass13device_kernelIN5flash19enable_sm80_to_sm89INS1_16FlashAttnBwdSm80INS1_25CollectiveMainloopBwdSm80ILi2ELi2EN4cute5tupleIJNS5_1CILi128EEES8_NS7_ILi64EEEEEENS_10bfloat16_tEfNS_4arch4Sm80ELb1ELb0ELb1ELb0ELb1ELb0ELb0ELb0ELi2ELi4ELi4ELi4ELb0EEENS1_24CollectiveEpilogueBwdGQAISA_fSD_Li256ELb0ELb1EEENS1_25SingleTileBwdLPTSchedulerILb0ELi128ELb1EEEEEEEEEvNT_6ParamsE$_ZN4cute3eso3ESOILb1ELb0EJNS_5tupleIJNS2_IJNS_1CILi1EEENS3_ILi0EEEEEES5_EEENS2_IJNS2_IJS5_S5_EEEiEEEEEC2ERKS7_RKS9_) ;  /* 0xfffa564000007944 */ /* 0x022fea0003c3ffff */
[----:B-1----:R1:W5:Y:S01]  /*62c60*/  LDL R3, [R1+0x1410] ;  /* 0x0014100001037983 */ /* 0x0023620000100800 */
[----:B------:R-:W-:-:S03]  /*62c70*/  MOV R4, 0x62c90 ;  /* 0x00062c9000047802 */ /* 0x000fc60000000f00 */
[----:B-1---5:R-:W-:Y:S05]  /*62c80*/  CALL.REL.NOINC `($_ZN7cutlass13device_kernelIN5flash19enable_sm80_to_sm89INS1_16FlashAttnBwdSm80INS1_25CollectiveMainloopBwdSm80ILi2ELi2EN4cute5tupleIJNS5_1CILi128EEES8_NS7_ILi64EEEEEENS_10bfloat16_tEfNS_4arch4Sm80ELb1ELb0ELb1ELb0ELb1ELb0ELb0ELb0ELi2ELi4ELi4ELi4ELb0EEENS1_24CollectiveEpilogueBwdGQAISA_fSD_Li256ELb0ELb1EEENS1_25SingleTileBwdLPTSchedulerILb0ELi128ELb1EEEEEEEEEvNT_6ParamsE$_ZN4cute5tupleIJNS0_IJNS0_IJNS0_IJNS_1CILi8EEENS1_ILi1EEEEEES3_EEENS0_IJNS0_IJS3_S3_EEENS1_ILi2EEEEEEEEENS0_IJNS0_IJNS0_IJS3_NS1_ILi0EEEEEESA_EEENS0_IJNS0_IJSA_SA_EEEiEEEEEEEEC2ERKS9_RKSF_) ;  /* 0xfffa79b000007944 */ /* 0x022fea0003c3ffff */
[----:B------:R2:W5:Y:S01]  /*62c90*/  LDL R6, [R1+0x1410] ;  /* 0x0014100001067983 */ /* 0x0005620000100800 */
[----:B------:R-:W-:-:S03]  /*62ca0*/  MOV R4, 0x62cd0 ;  /* 0x00062cd000047802 */ /* 0x000fc60000000f00 */
[----:B------:R2:W-:Y:S04]  /*62cb0*/  STL.64 [R1+0x1448], R14 ;  /* 0x0014480e01007387 */ /* 0x0005e80000100a00 */
[----:B-12--5:R-:W-:Y:S05]  /*62cc0*/  CALL.REL.NOINC `($_ZN7cutlass13device_kernelIN5flash19enable_sm80_to_sm89INS1_16FlashAttnBwdSm80INS1_25CollectiveMainloopBwdSm80ILi2ELi2EN4cute5tupleIJNS5_1CILi128EEES8_NS7_ILi64EEEEEENS_10bfloat16_tEfNS_4arch4Sm80ELb1ELb0ELb1ELb0ELb1ELb0ELb0ELb0ELi2ELi4ELi4ELi4ELb0EEENS1_24CollectiveEpilogueBwdGQAISA_fSD_Li256ELb0ELb1EEENS1_25SingleTileBwdLPTSchedulerILb0ELi128ELb1EEEEEEEEEvNT_6ParamsE$_ZN4cute3eso3ESOILb0ELb0EJNS_6LayoutINS_5tupleIJNS3_IJNS3_IJNS_1CILi8EEENS4_ILi1EEEEEES6_EEENS3_IJNS3_IJS6_S6_EEENS4_ILi2EEEEEEEEENS3_IJNS3_IJNS3_IJS6_NS4_ILi0EEEEEESD_EEENS3_IJNS3_IJSD_SD_EEEiEEEEEEEENS_10ViewEngineINS_8smem_ptrIPN7cutlass10bfloat16_tEEEEEEEC2ERKSJ_RKSQ_) ;  /* 0xfffa326000007944 */ /* 0x026fea0003c3ffff */
[----:B-1----:R1:W5:Y:S04]  /*62cd0*/  LDL R8, [R1+0x1410] ;  /* 0x0014100001087983 */ /* 0x0023680000100800 */
[----:B------:R1:W5:Y:S01]  /*62ce0*/  LDL.64 R4, [R1+0x1418] ;  /* 0x0014180001047983 */ /* 0x0003620000100a00 */
[----:B------:R-:W-:-:S03]  /*62cf0*/  MOV R6, 0x62d10 ;  /* 0x00062d1000067802 */ /* 0x000fc60000000f00 */
[----:B-1---5:R-:W-:Y:S05]  /*62d00*/  CALL.REL.NOINC `($_ZN7cutlass13device_kernelIN5flash19enable_sm80_to_sm89INS1_16FlashAttnBwdSm80INS1_25CollectiveMainloopBwdSm80ILi2ELi2EN4cute5tupleIJNS5_1CILi128EEES8_NS7_ILi64EEEEEENS_10bfloat16_tEfNS_4arch4Sm80ELb1ELb0ELb1ELb0ELb1ELb0ELb0ELb0ELi2ELi4ELi4ELi4ELb0EEENS1_24CollectiveEpilogueBwdGQAISA_fSD_Li256ELb0ELb1EEENS1_25SingleTileBwdLPTSchedulerILb0ELi128ELb1EEEEEEEEEvNT_6ParamsE$_ZN4cute3eso3ESOILb1ELb0EJNS_6LayoutINS_5tupleIJNS3_IJNS3_IJNS_1CILi4EEENS4_ILi2EEEEEENS4_ILi1EEEEEES6_EEENS3_IJNS3_IJNS3_IJS8_NS4_ILi32EEEEEENS4_ILi0EEEEEENS4_ILi64EEEEEEEENS_10ViewEngineIPN7cutlass10bfloat16_tEEEEEC2ERKSH_RKSM_) ;  /* 0xfffa612000007944 */ /* 0x022fea0003c3ffff */
[----:B------:R2:W5:Y:S01]  /*62d10*/  LDL.64 R16, [R1+0x1410] ;  /* 0x0014100001107983 */ /* 0x0005620000100a00 */
[----:B------:R-:W-:Y:S02]  /*62d20*/  MOV R3, R8 ;  /* 0x0000000800037202 */ /* 0x000fe40000000f00 */
[----:B------:R-:W-:Y:S02]  /*62d30*/  MOV R6, 0x62d50 ;  /* 0x00062d5000067802 */ /* 0x000fe40000000f00 */
[----:B-12--5:R-:W-:Y:S05]  /*62d40*/  CALL.REL.NOINC `($_ZN7cutlass13device_kernelIN5flash19enable_sm80_to_sm89INS1_16FlashAttnBwdSm80INS1_25CollectiveMainloopBwdSm80ILi2ELi2EN4cute5tupleIJNS5_1CILi128EEES8_NS7_ILi64EEEEEENS_10bfloat16_tEfNS_4arch4Sm80ELb1ELb0ELb1ELb0ELb1ELb0ELb0ELb0ELi2ELi4ELi4ELi4ELb0EEENS1_24CollectiveEpilogueBwdGQAISA_fSD_Li256ELb0ELb1EEENS1_25SingleTileBwdLPTSchedulerILb0ELi128ELb1EEEEEEEEEvNT_6ParamsE$_ZZN4cute5sliceINS_5tupleIJNS1_IJNS_10UnderscoreENS_1CILi0EEEEEENS1_IJS4_S2_EEEEEENS1_IJNS1_IJNS1_IJNS3_ILi1EEES4_EEES4_EEENS1_IJNS1_IJS4_S4_EEEiEEEEEEEEDaRKT_RKT0_ENKUlRKT_RKT0_E_clIS6_SC_EEDaSM_SP_) ;  /* 0xfffa9af000007944 */ /* 0x026fea0003c3ffff */
[----:B------:R-:W-:Y:S02]  /*62d50*/  MOV R8, 0x62d70 ;  /* 0x00062d7000087802 */ /* 0x000fe40000000f00 */
[----:B-1----:R-:W-:Y:S05]  /*62d60*/  CALL.REL.NOINC `($_ZN7cutlass13device_kernelIN5flash19enable_sm80_to_sm89INS1_16FlashAttnBwdSm80INS1_25CollectiveMainloopBwdSm80ILi2ELi2EN4cute5tupleIJNS5_1CILi128EEES8_NS7_ILi64EEEEEENS_10bfloat16_tEfNS_4arch4Sm80ELb1ELb0ELb1ELb0ELb1ELb0ELb0ELb0ELi2ELi4ELi4ELi4ELb0EEENS1_24CollectiveEpilogueBwdGQAISA_fSD_Li256ELb0ELb1EEENS1_25SingleTileBwdLPTSchedulerILb0ELi128ELb1EEEEEEEEEvNT_6ParamsE$_ZZN4cute12filter_tupleINS_5tupleIJNS1_IJNS_10UnderscoreENS_1CILi0EEEEEENS1_IJS4_S2_EEEEEENS1_IJNS1_IJNS1_IJNS3_ILi1EEES4_EEES4_EEENS1_IJNS1_IJS4_S4_EEEiEEEEEEZNS_5sliceIS7_SD_EEDaRKT_RKT0_EUlRKT_RKT0_E_EEDaSH_SK_OT1_ENKUlDpSN_E_clIJNS1_IJS9_EEENS1_IJiEEEEEEDaSU_) ;  /* 0xfffa84b000007944 */ /* 0x002fea0003c3ffff */
[----:B------:R-:W-:Y:S02]  /*62d70*/  MOV R6, 0x62d90 ;  /* 0x00062d9000067802 */ /* 0x000fe40000000f00 */
[----:B-1---5:R-:W-:Y:S05]  /*62d80*/  CALL.REL.NOINC `($_ZN7cutlass13device_kernelIN5flash19enable_sm80_to_sm89INS1_16FlashAttnBwdSm80INS1_25CollectiveMainloopBwdSm80ILi2ELi2EN4cute5tupleIJNS5_1CILi128EEES8_NS7_ILi64EEEEEENS_10bfloat16_tEfNS_4arch4Sm80ELb1ELb0ELb1ELb0ELb1ELb0ELb0ELb0ELi2ELi4ELi4ELi4ELb0EEENS1_24CollectiveEpilogueBwdGQAISA_fSD_Li256ELb0ELb1EEENS1_25SingleTileBwdLPTSchedulerILb0ELi128ELb1EEEEEEEEEvNT_6ParamsE$_ZN4cute5tupleIJNS0_IJNS0_IJNS_1CILi8EEENS1_ILi1EEEEEENS1_ILi2EEEEEENS0_IJNS0_IJS3_NS1_ILi0EEEEEEiEEEEEC2ERKS6_RKS9_) ;  /* 0xfffa7ae000007944 */ /* 0x022fea0003c3ffff */
[----:B-1----:R1:W5:Y:S01]  /*62d90*/  LDL R3, [R1+0x1410] ;  /* 0x0014100001037983 */ /* 0x0023620000100800 */
[----:B------:R-:W-:-:S03]  /*62da0*/  MOV R6, 0x62dc0 ;  /* 0x00062dc000067802 */ /* 0x000fc60000000f00 */
        /* <DEDUP_REMOVED lines=8> */
[----:B------:R-:W-:-:S02]  /*62e30*/  MOV R6, R7 ;  /* 0x0000000700067202 */ /* 0x000fc40000000f00 */
[----:B------:R-:W-:Y:S01]  /*62e40*/  MOV R4, 0x62e70 ;  /* 0x00062e7000047802 */ /* 0x000fe20000000f00 */
[----:B--2---:R1:W-:Y:S04]  /*62e50*/  STL.64 [R1+0x1448], R2 ;  /* 0x0014480201007387 */ /* 0x0043e80000100a00 */
[----:B-1----:R-:W-:Y:S05]  /*62e60*/  CALL.REL.NOINC `($_ZN7cutlass13device_kernelIN5flash19enable_sm80_to_sm89INS1_16FlashAttnBwdSm80INS1_25CollectiveMainloopBwdSm80ILi2ELi2EN4cute5tupleIJNS5_1CILi128EEES8_NS7_ILi64EEEEEENS_10bfloat16_tEfNS_4arch4Sm80ELb1ELb0ELb1ELb0ELb1ELb0ELb0ELb0ELi2ELi4ELi4ELi4ELb0EEENS1_24CollectiveEpilogueBwdGQAISA_fSD_Li256ELb0ELb1EEENS1_25SingleTileBwdLPTSchedulerILb0ELi128ELb1EEEEEEEEEvNT_6ParamsE$_ZN4cute3eso3ESOILb0ELb0EJNS_6LayoutINS_5tupleIJNS3_IJNS_1CILi8EEENS4_ILi1EEEEEENS4_ILi2EEEEEENS3_IJNS3_IJS6_NS4_ILi0EEEEEEiEEEEENS_10ViewEngineINS_8smem_ptrIPN7cutlass10bfloat16_tEEEEEEEC2ERKSD_RKSK_) ;  /* 0xfffa36c000007944 */ /* 0x002fea0003c3ffff */
[----:B------:R2:W5:Y:S04]  /*62e70*/  LDL R14, [R1+0x1410] ;  /* 0x00141000010e7983 */ /* 0x0005680000100800 */
[----:B------:R2:W5:Y:S01]  /*62e80*/  LDL.64 R78, [R1+0x1418] ;  /* 0x00141800014e7983 */ /* 0x0005620000100a00 */
[----:B------:R-:W-:Y:S01]  /*62e90*/  IMAD.MOV.U32 R2, RZ, RZ, R67 ;  /* 0x000000ffff027224 */ /* 0x000fe200078e0043 */
[----:B-1----:R-:W-:Y:S02]  /*62ea0*/  MOV R3, RZ ;  /* 0x000000ff00037202 */ /* 0x002fe40000000f00 */
[----:B------:R-:W-:Y:S02]  /*62eb0*/  MOV R10, 0x62ed0 ;  /* 0x00062ed0000a7802 */ /* 0x000fe40000000f00 */
[----:B--2--5:R-:W-:Y:S05]  /*62ec0*/  CALL.REL.NOINC `($_ZN7cutlass13device_kernelIN5flash19enable_sm80_to_sm89INS1_16FlashAttnBwdSm80INS1_25CollectiveMainloopBwdSm80ILi2ELi2EN4cute5tupleIJNS5_1CILi128EEES8_NS7_ILi64EEEEEENS_10bfloat16_tEfNS_4arch4Sm80ELb1ELb0ELb1ELb0ELb1ELb0ELb0ELb0ELi2ELi4ELi4ELi4ELb0EEENS1_24CollectiveEpilogueBwdGQAISA_fSD_Li256ELb0ELb1EEENS1_25SingleTileBwdLPTSchedulerILb0ELi128ELb1EEEEEEEEEvNT_6ParamsE$_ZN4cute3eso3ESOILb1ELb0EJNS_10UnderscoreEiEEC2ERKS2_RKi) ;  /* 0xfffa45b000007944 */ /* 0x024fea0003c3ffff */
        /* <DEDUP_REMOVED lines=16> */
[----:B------:R-:W-:-:S02]  /*62fd0*/  MOV R3, RZ ;  /* 0x000000ff00037202 */ /* 0x000fc40000000f00 */
[----:B------:R-:W-:Y:S02]  /*62fe0*/  MOV R10, 0x63000 ;  /* 0x00063000000a7802 */ /* 0x000fe40000000f00 */
[----:B--2--5:R-:W-:Y:S05]  /*62ff0*/  CALL.REL.NOINC `($_ZN7cutlass13device_kernelIN5flash19enable_sm80_to_sm89INS1_16FlashAttnBwdSm80INS1_25CollectiveMainloopBwdSm80ILi2ELi2EN4cute5tupleIJNS5_1CILi128EEES8_NS7_ILi64EEEEEENS_10bfloat16_tEfNS_4arch4Sm80ELb1ELb0ELb1ELb0ELb1ELb0ELb0ELb0ELi2ELi4ELi4ELi4ELb0EEENS1_24CollectiveEpilogueBwdGQAISA_fSD_Li256ELb0ELb1EEENS1_25SingleTileBwdLPTSchedulerILb0ELi128ELb1EEEEEEEEEvNT_6ParamsE$_ZN4cute3eso3ESOILb1ELb0EJNS_10UnderscoreEiEEC2ERKS2_RKi) ;  /* 0xfffa448000007944 */ /* 0x024fea0003c3ffff */
[----:B-1----:R-:W2:Y:S01]  /*63000*/  LDL R3, [R1+0x1410] ;  /* 0x0014100001037983 */ /* 0x002ea20000100800 */
[----:B------:R-:W-:Y:S02]  /*63010*/  MOV R6, 0x63040 ;  /* 0x0006304000067802 */ /* 0x000fe40000000f00 */
[----:B--2---:R-:W-:Y:S02]  /*63020*/  SHF.L.U32 R3, R3, 0x6, RZ ;  /* 0x0000000603037819 */ /* 0x004fe400000006ff */
[----:B------:R-:W-:Y:S05]  /*63030*/  CALL.REL.NOINC `($_ZN7cutlass13device_kernelIN5flash19enable_sm80_to_sm89INS1_16FlashAttnBwdSm80INS1_25CollectiveMainloopBwdSm80ILi2ELi2EN4cute5tupleIJNS5_1CILi128EEES8_NS7_ILi64EEEEEENS_10bfloat16_tEfNS_4arch4Sm80ELb1ELb0ELb1ELb0ELb1ELb0ELb0ELb0ELi2ELi4ELi4ELi4ELb0EEENS1_24CollectiveEpilogueBwdGQAISA_fSD_Li256ELb0ELb1EEENS1_25SingleTileBwdLPTSchedulerILb0ELi128ELb1EEEEEEEEEvNT_6ParamsE$_ZN4cute3eso3ESOILb1ELb0EJNS_6LayoutINS_5tupleIJNS3_IJNS3_IJNS_1CILi4EEENS4_ILi2EEEEEENS4_ILi1EEEEEEEEENS3_IJNS3_IJNS3_IJS8_NS4_ILi32EEEEEENS4_ILi0EEEEEEEEEEEiEEC2ERKSG_RKi) ;  /* 0xfffa5d7000007944 */ /* 0x000fea0003c3ffff */
[----:B-1----:R-:W2:Y:S01]  /*63040*/  LDL R3, [R1+0x1410] ;  /* 0x0014100001037983 */ /* 0x002ea20000100800 */
        /* <DEDUP_REMOVED lines=20> */
[----:B--2--5:R-:W-:Y:S05]  /*63190*/  CALL.REL.NOINC `($_ZN7cutlass13device_kernelIN5flash19enable_sm80_to_sm89INS1_16FlashAttnBwdSm80INS1_25CollectiveMainloopBwdSm80ILi2ELi2EN4cute5tupleIJNS5_1CILi128EEES8_NS7_ILi64EEEEEENS_10bfloat16_tEfNS_4arch4Sm80ELb1ELb0ELb1ELb0ELb1ELb0ELb0ELb0ELi2ELi4ELi4ELi4ELb0EEENS1_24CollectiveEpilogueBwdGQAISA_fSD_Li256ELb0ELb1EEENS1_25SingleTileBwdLPTSchedulerILb0ELi128ELb1EEEEEEEEEvNT_6ParamsE$_ZN4cute3eso3ESOILb1ELb0EJNS_6LayoutINS_5tupleIJNS3_IJNS3_IJNS_1CILi2EEES5_EEENS4_ILi1EEEEEEEEENS3_IJNS3_IJNS3_IJS7_NS4_ILi16EEEEEENS4_ILi0EEEEEEEEEEENS_10ViewEngineIPjEEEEC2ERKSF_RKSI_) ;  /* 0xfffa5b8000007944 */ /* 0x024fea0003c3ffff */
[----:B------:R2:W5:Y:S01]  /*631a0*/  LDL.64 R8, [R1+0x1410] ;  /* 0x0014100001087983 */ /* 0x0005620000100a00 */
[----:B------:R-:W-:-:S02]  /*631b0*/  MOV R4, R6 ;  /* 0x0000000600047202 */ /* 0x000fc40000000f00 */
[----:B-1----:R-:W-:Y:S02]  /*631c0*/  MOV R2, 0x631e0 ;  /* 0x000631e000027802 */ /* 0x002fe40000000f00 */
[----:B--2--5:R-:W-:Y:S05]  /*631d0*/  CALL.REL.NOINC `($_ZN7cutlass13device_kernelIN5flash19enable_sm80_to_sm89INS1_16FlashAttnBwdSm80INS1_25CollectiveMainloopBwdSm80ILi2ELi2EN4cute5tupleIJNS5_1CILi128EEES8_NS7_ILi64EEEEEENS_10bfloat16_tEfNS_4arch4Sm80ELb1ELb0ELb1ELb0ELb1ELb0ELb0ELb0ELi2ELi4ELi4ELi4ELb0EEENS1_24CollectiveEpilogueBwdGQAISA_fSD_Li256ELb0ELb1EEENS1_25SingleTileBwdLPTSchedulerILb0ELi128ELb1EEEEEEEEEvNT_6ParamsE$_ZN73_INTERNAL_24fd9406_37_flash_bwd_hdim64_bf16_softcap_sm80_cu_8e232a79_330724__cvta_generic_to_sharedEPKv) ;  /* 0xfffa7fb000007944 */ /* 0x024fea0003c3ffff */
        /* <DEDUP_REMOVED lines=58> */
[----:B------:R-:W1:Y:S04]  /*63580*/  LDSM.16.MT88.4 R4, [R4] ;  /* 0x000000000404783b */ /* 0x000e680000004200 */
[----:B-1----:R1:W-:Y:S04]  /*63590*/  ST.E [R8.64], R4 ;  /* 0x0000000408007985 */ /* 0x0023e8000c101904 */
[----:B------:R1:W-:Y:S04]  /*635a0*/  ST.E [R8.64+0x4], R5 ;  /* 0x0000040508007985 */ /* 0x0003e8000c101904 */
[----:B------:R1:W-:Y:S04]  /*635b0*/  ST.E [R8.64+0x40], R6 ;  /* 0x0000400608007985 */ /* 0x0003e8000c101904 */
[----:B------:R1:W-:Y:S02]  /*635c0*/  ST.E [R8.64+0x44], R7 ;  /* 0x0000440708007985 */ /* 0x0003e4000c101904 */
.L_x_2697:
[----:B------:R-:W-:-:S13]  /*635d0*/  ISETP.NE.AND P0, PT, R65, 0x7, PT ;  /* 0x000000074100780c */ /* 0x000fda0003f05270 */
[----:B-1----:R-:W-:Y:S05]  /*635e0*/  @!P0 BRA `(.L_x_2694) ;  /* 0x00001b5000008947 */ /* 0x002fea0003800000 */
[----:B------:R-:W-:Y:S01]  /*635f0*/  IADD3 R14, R65, 0x1, RZ ;  /* 0x00000001410e7810 */ /* 0x000fe20007ffe0ff */
[----:B------:R-:W-:Y:S01]  /*63600*/  IMAD.MOV.U32 R81, RZ, RZ, R67 ;  /* 0x000000ffff517224 */ /* 0x000fe200078e0043 */
[----:B-1----:R-:W-:-:S03]  /*63610*/  MOV R8, 0x63640 ;  /* 0x0006364000087802 */ /* 0x002fc60000000f00 */
[----:B------:R-:W-:Y:S02]  /*63620*/  IMAD.MOV.U32 R3, RZ, RZ, R14 ;  /* 0x000000ffff037224 */ /* 0x000fe400078e000e */
[----:B------:R-:W-:Y:S05]  /*63630*/  CALL.REL.NOINC `($_ZN7cutlass13device_kernelIN5flash19enable_sm80_to_sm89INS1_16FlashAttnBwdSm80INS1_25CollectiveMainloopBwdSm80ILi2ELi2EN4cute5tupleIJNS5_1CILi128EEES8_NS7_ILi64EEEEEENS_10bfloat16_tEfNS_4arch4Sm80ELb1ELb0ELb1ELb0ELb1ELb0ELb0ELb0ELi2ELi4ELi4ELi4ELb0EEENS1_24CollectiveEpilogueBwdGQAISA_fSD_Li256ELb0ELb1EEENS1_25SingleTileBwdLPTSchedulerILb0ELi128ELb1EEEEEEEEEvNT_6ParamsE$_ZN4cute3eso3ESOILb1ELb0EJNS_10UnderscoreES2_iEEC2ERKS2_S5_RKi) ;  /* 0xfffa3e0000007944 */ /* 0x000fea0003c3ffff */
        /* <DEDUP_REMOVED lines=16> */
[----:B------:R-:W-:Y:S05]  /*63740*/  CALL.REL.NOINC `($_ZN7cutlass13device_kernelIN5flash19enable_sm80_to_sm89INS1_16FlashAttnBwdSm80INS1_25CollectiveMainloopBwdSm80ILi2ELi2EN4cute5tupleIJNS5_1CILi128EEES8_NS7_ILi64EEEEEENS_10bfloat16_tEfNS_4arch4Sm80ELb1ELb0ELb1ELb0ELb1ELb0ELb0ELb0ELi2ELi4ELi4ELi4ELb0EEENS1_24CollectiveEpilogueBwdGQAISA_fSD_Li256ELb0ELb1EEENS1_25SingleTileBwdLPTSchedulerILb0ELi128ELb1EEEEEEEEEvNT_6ParamsE$_ZN4cute3eso3ESOILb1ELb0EJNS_6LayoutINS_5tupleIJNS3_IJNS_1CILi8EEENS4_ILi1EEEEEENS4_ILi2EEEEEENS3_IJNS3_IJS6_NS4_ILi0EEEEEENS4_ILi4096EEEEEEEEiEEC2ERKSE_RKi) ;  /* 0xfffa689000007944 */ /* 0x000fea0003c3ffff */
        /* <DEDUP_REMOVED lines=8> */
[----:B-1---5:R-:W-:Y:S05]  /*637d0*/  CALL.REL.NOINC `($_ZN7cutlass13device_kernelIN5flash19enable_sm80_to_sm89INS1_16FlashAttnBwdSm80INS1_25CollectiveMainloopBwdSm80ILi2ELi2EN4cute5tupleIJNS5_1CILi128EEES8_NS7_ILi64EEEEEENS_10bfloat16_tEfNS_4arch4Sm80ELb1ELb0ELb1ELb0ELb1ELb0ELb0ELb0ELi2ELi4ELi4ELi4ELb0EEENS1_24CollectiveEpilogueBwdGQAISA_fSD_Li256ELb0ELb1EEENS1_25SingleTileBwdLPTSchedulerILb0ELi128ELb1EEEEEEEEEvNT_6ParamsE$_ZN4cute3eso3ESOILb1ELb0EJNS_6LayoutINS_5tupleIJNS3_IJNS_1CILi8EEENS4_ILi1EEEEEENS4_ILi2EEEEEENS3_IJNS3_IJS6_NS4_ILi0EEEEEENS4_ILi4096EEEEEEEENS_10ViewEngineINS_8smem_ptrIPN7cutlass10bfloat16_tEEEEEEEC2ERKSE_RKSL_) ;  /* 0xfffa67c000007944 */ /* 0x022fea0003c3ffff */
[----:B-1----:R1:W5:Y:S01]  /*637e0*/  LDL.64 R4, [R1+0x1410] ;  /* 0x0014100001047983 */ /* 0x0023620000100a00 */
[----:B------:R-:W-:Y:S01]  /*637f0*/  IMAD.MOV.U32 R81, RZ, RZ, R58 ;  /* 0x000000ffff517224 */ /* 0x000fe200078e003a */
[----:B------:R-:W-:-:S02]  /*63800*/  MOV R3, R14 ;  /* 0x0000000e00037202 */ /* 0x000fc40000000f00 */
[----:B------:R-:W-:Y:S02]  /*63810*/  MOV R8, 0x63830 ;  /* 0x0006383000087802 */ /* 0x000fe40000000f00 */
[----:B-1---5:R-:W-:Y:S05]  /*63820*/  CALL.REL.NOINC `($_ZN7cutlass13device_kernelIN5flash19enable_sm80_to_sm89INS1_16FlashAttnBwdSm80INS1_25CollectiveMainloopBwdSm80ILi2ELi2EN4cute5tupleIJNS5_1CILi128EEES8_NS7_ILi64EEEEEENS_10bfloat16_tEfNS_4arch4Sm80ELb1ELb0ELb1ELb0ELb1ELb0ELb0ELb0ELi2ELi4ELi4ELi4ELb0EEENS1_24CollectiveEpilogueBwdGQAISA_fSD_Li256ELb0ELb1EEENS1_25SingleTileBwdLPTSchedulerILb0ELi128ELb1EEEEEEEEEvNT_6ParamsE$_ZN4cute3eso3ESOILb1ELb0EJNS_10UnderscoreES2_iEEC2ERKS2_S5_RKi) ;  /* 0xfffa3c1000007944 */ /* 0x022fea0003c3ffff */
        /* <DEDUP_REMOVED lines=10> */
[----:B------:R-:W-:Y:S05]  /*638d0*/  CALL.REL.NOINC `($_ZN7cutlass13device_kernelIN5flash19enable_sm80_to_sm89INS1_16FlashAttnBwdSm80INS1_25CollectiveMainloopBwdSm80ILi2ELi2EN4cute5tupleIJNS5_1CILi128EEES8_NS7_ILi64EEEEEENS_10bfloat16_tEfNS_4arch4Sm80ELb1ELb0ELb1ELb0ELb1ELb0ELb0ELb0ELi2ELi4ELi4ELi4ELb0EEENS1_24CollectiveEpilogueBwdGQAISA_fSD_Li256ELb0ELb1EEENS1_25SingleTileBwdLPTSchedulerILb0ELi128ELb1EEEEEEEEEvNT_6ParamsE$_ZN4cute3eso3ESOILb1ELb0EJNS_6LayoutINS_5tupleIJNS3_IJNS_1CILi8EEENS4_ILi1EEEEEENS4_ILi2EEEEEENS3_IJNS3_IJS6_NS4_ILi0EEEEEES5_EEEEEiEEC2ERKSD_RKi) ;  /* 0xfffa68b000007944 */ /* 0x000fea0003c3ffff */
[----:B-1----:R-:W2:Y:S01]  /*638e0*/  LDL R3, [R1+0x1380] ;  /* 0x0013800001037983 */ /* 0x002ea20000100800 */
[----:B------:R-:W-:Y:S01]  /*638f0*/  MOV R8, 0x63930 ;  /* 0x0006393000087802 */ /* 0x000fe20000000f00 */
[----:B--2---:R-:W-:-:S05]  /*63900*/  IMAD.WIDE R6, R3, 0x2, R72 ;  /* 0x0000000203067825 */ /* 0x004fca00078e0248 */
[----:B------:R-:W-:Y:S02]  /*63910*/  MOV R9, R7 ;  /* 0x0000000700097202 */ /* 0x000fe40000000f00 */
[----:B------:R-:W-:Y:S05]  /*63920*/  CALL.REL.NOINC `($_ZN7cutlass13device_kernelIN5flash19enable_sm80_to_sm89INS1_16FlashAttnBwdSm80INS1_25CollectiveMainloopBwdSm80ILi2ELi2EN4cute5tupleIJNS5_1CILi128EEES8_NS7_ILi64EEEEEENS_10bfloat16_tEfNS_4arch4Sm80ELb1ELb0ELb1ELb0ELb1ELb0ELb0ELb0ELi2ELi4ELi4ELi4ELb0EEENS1_24CollectiveEpilogueBwdGQAISA_fSD_Li256ELb0ELb1EEENS1_25SingleTileBwdLPTSchedulerILb0ELi128ELb1EEEEEEEEEvNT_6ParamsE$_ZN4cute3eso3ESOILb1ELb0EJNS_6LayoutINS_5tupleIJNS3_IJNS_1CILi8EEENS4_ILi1EEEEEENS4_ILi2EEEEEENS3_IJNS3_IJS6_NS4_ILi0EEEEEES5_EEEEENS_10ViewEngineIPN7cutlass10bfloat16_tEEEEEC2ERKSD_RKSI_) ;  /* 0xfffa680000007944 */ /* 0x000fea0003c3ffff */
        /* <DEDUP_REMOVED lines=149> */
[----:B------:R2:W5:Y:S04]  /*64280*/  LDL R5, [R1+0x1380] ;  /* 0x0013800001057983 */ /* 0x0005680000100800 */
[----:B-1----:R2:W5:Y:S01]  /*64290*/  LD.E R3, [R74.64] ;  /* 0x000000044a037980 */ /* 0x002562000c101900 */
[----:B------:R-:W-:-:S03]  /*642a0*/  MOV R4, 0x642c0 ;  /* 0x000642c000047802 */ /* 0x000fc60000000f00 */
[----:B--2--5:R-:W-:Y:S05]  /*642b0*/  CALL.REL.NOINC `($_ZN7cutlass13device_kernelIN5flash19enable_sm80_to_sm89INS1_16FlashAttnBwdSm80INS1_25CollectiveMainloopBwdSm80ILi2ELi2EN4cute5tupleIJNS5_1CILi128EEES8_NS7_ILi64EEEEEENS_10bfloat16_tEfNS_4arch4Sm80ELb1ELb0ELb1ELb0ELb1ELb0ELb0ELb0ELi2ELi4ELi4ELi4ELb0EEENS1_24CollectiveEpilogueBwdGQAISA_fSD_Li256ELb0ELb1EEENS1_25SingleTileBwdLPTSchedulerILb0ELi128ELb1EEEEEEEEEvNT_6ParamsE$_ZZN4cute5sliceINS_5tupleIJNS_10UnderscoreES2_iEEENS1_IJNS1_IJNS_1CILi1EEENS4_ILi0EEEEEEiNS4_ILi1024EEEEEEEEDaRKT_RKT0_ENKUlRKT_RKT0_E_clIS2_iEEDaSI_SL_) ;  /* 0xfffa87c000007944 */ /* 0x024fea0003c3ffff */
[----:B------:R-:W-:Y:S02]  /*642c0*/  MOV R4, 0x642e0 ;  /* 0x000642e000047802 */ /* 0x000fe40000000f00 */
[----:B-1---5:R-:W-:Y:S05]  /*642d0*/  CALL.REL.NOINC `($_ZN7cutlass13device_kernelIN5flash19enable_sm80_to_sm89INS1_16FlashAttnBwdSm80INS1_25CollectiveMainloopBwdSm80ILi2ELi2EN4cute5tupleIJNS5_1CILi128EEES8_NS7_ILi64EEEEEENS_10bfloat16_tEfNS_4arch4Sm80ELb1ELb0ELb1ELb0ELb1ELb0ELb0ELb0ELi2ELi4ELi4ELi4ELb0EEENS1_24CollectiveEpilogueBwdGQAISA_fSD_Li256ELb0ELb1EEENS1_25SingleTileBwdLPTSchedulerILb0ELi128ELb1EEEEEEEEEvNT_6ParamsE$_ZZN4cute12filter_tupleINS_5tupleIJNS_10UnderscoreES2_iEEENS1_IJNS1_IJNS_1CILi1EEENS4_ILi0EEEEEEiNS4_ILi1024EEEEEEZNS_5sliceIS3_S9_EEDaRKT_RKT0_EUlRKT_RKT0_E_EEDaSD_SG_OT1_ENKUlDpSJ_E_clIJNS1_IJS7_EEENS1_IJiEEENS1_IJEEEEEEDaSQ_) ;  /* 0xfffa740000007944 */ /* 0x022fea0003c3ffff */
[----:B------:R-:W-:Y:S02]  /*642e0*/  MOV R6, 0x64300 ;  /* 0x0006430000067802 */ /* 0x000fe40000000f00 */
[----:B-1---5:R-:W-:Y:S05]  /*642f0*/  CALL.REL.NOINC `($_ZN7cutlass13device_kernelIN5flash19enable_sm80_to_sm89INS1_16FlashAttnBwdSm80INS1_25CollectiveMainloopBwdSm80ILi2ELi2EN4cute5tupleIJNS5_1CILi128EEES8_NS7_ILi64EEEEEENS_10bfloat16_tEfNS_4arch4Sm80ELb1ELb0ELb1ELb0ELb1ELb0ELb0ELb0ELi2ELi4ELi4ELi4ELb0EEENS1_24CollectiveEpilogueBwdGQAISA_fSD_Li256ELb0ELb1EEENS1_25SingleTileBwdLPTSchedulerILb0ELi128ELb1EEEEEEEEEvNT_6ParamsE$_ZN4cute5tupleIJNS0_IJNS0_IJNS_1CILi8EEENS1_ILi1EEEEEENS1_ILi2EEEEEENS0_IJNS0_IJS3_NS1_ILi0EEEEEEiEEEEEC2ERKS6_RKS9_) ;  /* 0xfffa657000007944 */ /* 0x022fea0003c3ffff */
[----:B------:R2:W5:Y:S01]  /*64300*/  LDL R6, [R1+0x1410] ;  /* 0x0014100001067983 */ /* 0x0005620000100800 */
[----:B-1----:R-:W-:-:S02]  /*64310*/  SHF.L.U32 R2, R5, 0xa, RZ ;  /* 0x0000000a05027819 */ /* 0x002fc400000006ff */
[----:B------:R-:W-:-:S03]  /*64320*/  MOV R4, 0x64350 ;  /* 0x0006435000047802 */ /* 0x000fc60000000f00 */
[----:B------:R2:W-:Y:S04]  /*64330*/  STL [R1+0x1420], R2 ;  /* 0x0014200201007387 */ /* 0x0005e80000100800 */
[----:B--2--5:R-:W-:Y:S05]  /*64340*/  CALL.REL.NOINC `($_ZN7cutlass13device_kernelIN5flash19enable_sm80_to_sm89INS1_16FlashAttnBwdSm80INS1_25CollectiveMainloopBwdSm80ILi2ELi2EN4cute5tupleIJNS5_1CILi128EEES8_NS7_ILi64EEEEEENS_10bfloat16_tEfNS_4arch4Sm80ELb1ELb0ELb1ELb0ELb1ELb0ELb0ELb0ELi2ELi4ELi4ELi4ELb0EEENS1_24CollectiveEpilogueBwdGQAISA_fSD_Li256ELb0ELb1EEENS1_25SingleTileBwdLPTSchedulerILb0ELi128ELb1EEEEEEEEEvNT_6ParamsE$_ZN4cute3eso3ESOILb0ELb0EJNS_6LayoutINS_5tupleIJNS3_IJNS_1CILi8EEENS4_ILi1EEEEEENS4_ILi2EEEEEENS3_IJNS3_IJS6_NS4_ILi0EEEEEEiEEEEEiEEC2ERKSD_RKi) ;  /* 0xfffa225000007944 */ /* 0x024fea0003c3ffff */
[----:B-1----:R-:W2:Y:S04]  /*64350*/  LD.E.64 R2, [R74.64+0x8] ;  /* 0x000008044a027980 */ /* 0x002ea8000c101b00 */
[----:B------:R-:W2:Y:S01]  /*64360*/  LDL.64 R4, [R1+0x1380] ;  /* 0x0013800001047983 */ /* 0x000ea20000100a00 */
        /* <DEDUP_REMOVED lines=8> */
[----:B-1----:R-:W-:Y:S05]  /*643f0*/  CALL.REL.NOINC `($_ZN7cutlass13device_kernelIN5flash19enable_sm80_to_sm89INS1_16FlashAttnBwdSm80INS1_25CollectiveMainloopBwdSm80ILi2ELi2EN4cute5tupleIJNS5_1CILi128EEES8_NS7_ILi64EEEEEENS_10bfloat16_tEfNS_4arch4Sm80ELb1ELb0ELb1ELb0ELb1ELb0ELb0ELb0ELi2ELi4ELi4ELi4ELb0EEENS1_24CollectiveEpilogueBwdGQAISA_fSD_Li256ELb0ELb1EEENS1_25SingleTileBwdLPTSchedulerILb0ELi128ELb1EEEEEEEEEvNT_6ParamsE$_ZN4cute3eso3ESOILb0ELb0EJNS_6LayoutINS_5tupleIJNS3_IJNS_1CILi8EEENS4_ILi1EEEEEENS4_ILi2EEEEEENS3_IJNS3_IJS6_NS4_ILi0EEEEEEiEEEEENS_10ViewEngineINS_8smem_ptrIPN7cutlass10bfloat16_tEEEEEEEC2ERKSD_RKSK_) ;  /* 0xfffa213000007944 */ /* 0x002fea0003c3ffff */
[----:B------:R2:W5:Y:S04]  /*64400*/  LDL R15, [R1+0x1410] ;  /* 0x00141000010f7983 */ /* 0x0005680000100800 */
[----:B------:R2:W5:Y:S01]  /*64410*/  LDL.64 R12, [R1+0x1418] ;  /* 0x00141800010c7983 */ /* 0x0005620000100a00 */
[----:B-1----:R-:W-:Y:S01]  /*64420*/  IMAD.MOV.U32 R3, RZ, RZ, R14 ;  /* 0x000000ffff037224 */ /* 0x002fe200078e000e */
[----:B------:R-:W-:-:S02]  /*64430*/  MOV R81, R58 ;  /* 0x0000003a00517202 */ /* 0x000fc40000000f00 */
[----:B------:R-:W-:Y:S02]  /*64440*/  MOV R8, 0x64460 ;  /* 0x0006446000087802 */ /* 0x000fe40000000f00 */
[----:B--2--5:R-:W-:Y:S05]  /*64450*/  CALL.REL.NOINC `($_ZN7cutlass13device_kernelIN5flash19enable_sm80_to_sm89INS1_16FlashAttnBwdSm80INS1_25CollectiveMainloopBwdSm80ILi2ELi2EN4cute5tupleIJNS5_1CILi128EEES8_NS7_ILi64EEEEEENS_10bfloat16_tEfNS_4arch4Sm80ELb1ELb0ELb1ELb0ELb1ELb0ELb0ELb0ELi2ELi4ELi4ELi4ELb0EEENS1_24CollectiveEpilogueBwdGQAISA_fSD_Li256ELb0ELb1EEENS1_25SingleTileBwdLPTSchedulerILb0ELi128ELb1EEEEEEEEEvNT_6ParamsE$_ZN4cute3eso3ESOILb1ELb0EJNS_10UnderscoreES2_iEEC2ERKS2_S5_RKi) ;  /* 0xfffa2fe000007944 */ /* 0x024fea0003c3ffff */
[----:B-1----:R-:W2:Y:S01]  /*64460*/  LDL R3, [R1+0x1380] ;  /* 0x0013800001037983 */ /* 0x002ea20000100800 */
[----:B------:R-:W-:Y:S02]  /*64470*/  MOV R4, 0x644a0 ;  /* 0x000644a000047802 */ /* 0x000fe40000000f00 */
[----:B--2---:R-:W-:Y:S02]  /*64480*/  SHF.L.U32 R3, R3, 0x2, RZ ;  /* 0x0000000203037819 */ /* 0x004fe400000006ff */
[----:B------:R-:W-:Y:S05]  /*64490*/  CALL.REL.NOINC `($_ZN7cutlass13device_kernelIN5flash19enable_sm80_to_sm89INS1_16FlashAttnBwdSm80INS1_25CollectiveMainloopBwdSm80ILi2ELi2EN4cute5tupleIJNS5_1CILi128EEES8_NS7_ILi64EEEEEENS_10bfloat16_tEfNS_4arch4Sm80ELb1ELb0ELb1ELb0ELb1ELb0ELb0ELb0ELi2ELi4ELi4ELi4ELb0EEENS1_24CollectiveEpilogueBwdGQAISA_fSD_Li256ELb0ELb1EEENS1_25SingleTileBwdLPTSchedulerILb0ELi128ELb1EEEEEEEEEvNT_6ParamsE$_ZN4cute3eso3ESOILb1ELb0EJNS_6LayoutINS_5tupleIJNS3_IJNS3_IJNS_1CILi4EEENS4_ILi2EEEEEENS4_ILi1EEEEEES6_EEENS3_IJNS3_IJNS3_IJS8_NS4_ILi32EEEEEENS4_ILi0EEEEEENS4_ILi64EEEEEEEEiEEC2ERKSH_RKi) ;  /* 0xfffa49d000007944 */ /* 0x000fea0003c3ffff */
[----:B-1----:R-:W2:Y:S01]  /*644a0*/  LDL R3, [R1+0x1380] ;  /* 0x0013800001037983 */ /* 0x002ea20000100800 */
[----:B------:R-:W-:Y:S01]  /*644b0*/  MOV R6, 0x644e0 ;  /* 0x000644e000067802 */ /* 0x000fe20000000f00 */
[----:B--2---:R-:W-:-:S04]  /*644c0*/  IMAD.WIDE R10, R3, 0x2, R70 ;  /* 0x00000002030a7825 */ /* 0x004fc800078e0246 */
[----:B------:R-:W-:Y:S05]  /*644d0*/  CALL.REL.NOINC `($_ZN7cutlass13device_kernelIN5flash19enable_sm80_to_sm89INS1_16FlashAttnBwdSm80INS1_25CollectiveMainloopBwdSm80ILi2ELi2EN4cute5tupleIJNS5_1CILi128EEES8_NS7_ILi64EEEEEENS_10bfloat16_tEfNS_4arch4Sm80ELb1ELb0ELb1ELb0ELb1ELb0ELb0ELb0ELi2ELi4ELi4ELi4ELb0EEENS1_24CollectiveEpilogueBwdGQAISA_fSD_Li256ELb0ELb1EEENS1_25SingleTileBwdLPTSchedulerILb0ELi128ELb1EEEEEEEEEvNT_6ParamsE$_ZN4cute3eso3ESOILb1ELb0EJNS_6LayoutINS_5tupleIJNS3_IJNS3_IJNS_1CILi4EEENS4_ILi2EEEEEENS4_ILi1EEEEEES6_EEENS3_IJNS3_IJNS3_IJS8_NS4_ILi32EEEEEENS4_ILi0EEEEEENS4_ILi64EEEEEEEENS_10ViewEngineIPN7cutlass10bfloat16_tEEEEEC2ERKSH_RKSM_) ;  /* 0xfffa495000007944 */ /* 0x000fea0003c3ffff */
        /* <DEDUP_REMOVED lines=197> */
[----:B-1----:R-:W-:Y:S05]  /*65130*/  CALL.REL.NOINC `($_ZN7cutlass13device_kernelIN5flash19enable_sm80_to_sm89INS1_16FlashAttnBwdSm80INS1_25CollectiveMainloopBwdSm80ILi2ELi2EN4cute5tupleIJNS5_1CILi128EEES8_NS7_ILi64EEEEEENS_10bfloat16_tEfNS_4arch4Sm80ELb1ELb0ELb1ELb0ELb1ELb0ELb0ELb0ELi2ELi4ELi4ELi4ELb0EEENS1_24CollectiveEpilogueBwdGQAISA_fSD_Li256ELb0ELb1EEENS1_25SingleTileBwdLPTSchedulerILb0ELi128ELb1EEEEEEEEEvNT_6ParamsE$_ZZN5flash25CollectiveMainloopBwdSm80ILi2ELi2EN4cute5tupleIJNS1_1CILi128EEES4_NS3_ILi64EEEEEEN7cutlass10bfloat16_tEfNS7_4arch4Sm80ELb1ELb0ELb1ELb0ELb1ELb0ELb0ELb0ELi2ELi4ELi4ELi4ELb0EE3mmaINS_16FlashAttnBwdSm80ISB_NS_24CollectiveEpilogueBwdGQAIS6_fSA_Li256ELb0ELb1EEENS_25SingleTileBwdLPTSchedulerILb0ELi128ELb1EEEE13SharedStorageENS1_6TensorINS1_11ArrayEngineIfLm32EEENS1_6LayoutINS2_IJNS2_IJNS3_ILi2EEESO_EEESO_NS3_ILi4EEEEEENS2_IJNS2_IJNS3_ILi1EEESO_EEESQ_NS3_ILi8EEEEEEEEEEEEbRKNSB_6ParamsERT0_S12_iNS2_IJiiiEEERT_ENKUlvE0_clEv) ;  /* 0xffffb13000007944 */ /* 0x002fea0003c3ffff */
.L_x_2694:
[----:B------:R-:W-:Y:S01]  /*65140*/  IMAD.MOV.U32 R81, RZ, RZ, R67 ;  /* 0x000000ffff517224 */ /* 0x000fe200078e0043 */
[----:B------:R-:W-:Y:S01]  /*65150*/  MOV R3, R65 ;  /* 0x0000004100037202 */ /* 0x000fe20000000f00 */
[----:B------:R-:W-:Y:S01]  /*65160*/  IMAD.MOV.U32 R82, RZ, RZ, RZ ;  /* 0x000000ffff527224 */ /* 0x000fe200078e00ff */
[----:B-1----:R-:W-:-:S02]  /*65170*/  MOV R8, 0x65190 ;  /* 0x0006519000087802 */ /* 0x002fc40000000f00 */
[----:B------:R-:W-:Y:S05]  /*65180*/  CALL.REL.NOINC `($_ZN7cutlass13device_kernelIN5flash19enable_sm80_to_sm89INS1_16FlashAttnBwdSm80INS1_25CollectiveMainloopBwdSm80ILi2ELi2EN4cute5tupleIJNS5_1CILi128EEES8_NS7_ILi64EEEEEENS_10bfloat16_tEfNS_4arch4Sm80ELb1ELb0ELb1ELb0ELb1ELb0ELb0ELb0ELi2ELi4ELi4ELi4ELb0EEENS1_24CollectiveEpilogueBwdGQAISA_fSD_Li256ELb0ELb1EEENS1_25SingleTileBwdLPTSchedulerILb0ELi128ELb1EEEEEEEEEvNT_6ParamsE$_ZN4cute3eso3ESOILb1ELb0EJNS_10UnderscoreES2_iEEC2ERKS2_S5_RKi) ;  /* 0xfffa22b000007944 */ /* 0x000fea0003c3ffff */
        /* <DEDUP_REMOVED lines=15> */
[----:B------:R-:W-:Y:S05]  /*65280*/  CALL.REL.NOINC `($_ZN7cutlass13device_kernelIN5flash19enable_sm80_to_sm89INS1_16FlashAttnBwdSm80INS1_25CollectiveMainloopBwdSm80ILi2ELi2EN4cute5tupleIJNS5_1CILi128EEES8_NS7_ILi64EEEEEENS_10bfloat16_tEfNS_4arch4Sm80ELb1ELb0ELb1ELb0ELb1ELb0ELb0ELb0ELi2ELi4ELi4ELi4ELb0EEENS1_24CollectiveEpilogueBwdGQAISA_fSD_Li256ELb0ELb1EEENS1_25SingleTileBwdLPTSchedulerILb0ELi128ELb1EEEEEEEEEvNT_6ParamsE$_ZN4cute3eso3ESOILb1ELb0EJNS_6LayoutINS_5tupleIJNS3_IJNS_1CILi2EEES5_S5_EEES5_EEENS3_IJNS3_IJNS4_ILi1EEES5_NS4_ILi4EEEEEENS4_ILi8EEEEEEEEiEEC2ERKSD_RKi) ;  /* 0xfffa47c000007944 */ /* 0x000fea0003c3ffff */
[----:B-1----:R-:W2:Y:S01]  /*65290*/  LDL R2, [R1+0x1410] ;  /* 0x0014100001027983 */ /* 0x002ea20000100800 */
        /* <DEDUP_REMOVED lines=9> */
[----:B-1----:R-:W2:Y:S01]  /*65330*/  LDL R3, [R1+0x1410] ;  /* 0x0014100001037983 */ /* 0x002ea20000100800 */
[----:B------:R-:W-:Y:S02]  /*65340*/  MOV R4, 0x65370 ;  /* 0x0006537000047802 */ /* 0x000fe40000000f00 */
[----:B--2---:R-:W-:Y:S02]  /*65350*/  SHF.L.U32 R3, R3, 0x2, RZ ;  /* 0x0000000203037819 */ /* 0x004fe400000006ff */
[----:B------:R-:W-:Y:S05]  /*65360*/  CALL.REL.NOINC `($_ZN7cutlass13device_kernelIN5flash19enable_sm80_to_sm89INS1_16FlashAttnBwdSm80INS1_25CollectiveMainloopBwdSm80ILi2ELi2EN4cute5tupleIJNS5_1CILi128EEES8_NS7_ILi64EEEEEENS_10bfloat16_tEfNS_4arch4Sm80ELb1ELb0ELb1ELb0ELb1ELb0ELb0ELb0ELi2ELi4ELi4ELi4ELb0EEENS1_24CollectiveEpilogueBwdGQAISA_fSD_Li256ELb0ELb1EEENS1_25SingleTileBwdLPTSchedulerILb0ELi128ELb1EEEEEEEEEvNT_6ParamsE$_ZN4cute3eso3ESOILb1ELb0EJNS_6LayoutINS_5tupleIJNS3_IJNS_1CILi2EEES5_EEES6_EEENS3_IJNS3_IJNS4_ILi1EEES5_EEENS3_IJNS4_ILi32EEENS4_ILi64EEEEEEEEEEEiEEC2ERKSE_RKi) ;  /* 0xfffa453000007944 */ /* 0x000fea0003c3ffff */
[----:B-1----:R-:W2:Y:S01]  /*65370*/  LDL R3, [R1+0x1410] ;  /* 0x0014100001037983 */ /* 0x002ea20000100800 */
[----:B------:R-:W-:Y:S01]  /*65380*/  MOV R4, 0x653c0 ;  /* 0x000653c000047802 */ /* 0x000fe20000000f00 */
[----:B--2---:R-:W-:-:S05]  /*65390*/  IMAD.WIDE R2, R3, 0x2, R68 ;  /* 0x0000000203027825 */ /* 0x004fca00078e0244 */
[----:B------:R-:W-:Y:S02]  /*653a0*/  MOV R6, R2 ;  /* 0x0000000200067202 */ /* 0x000fe40000000f00 */
[----:B------:R-:W-:Y:S05]  /*653b0*/  CALL.REL.NOINC `($_ZN7cutlass13device_kernelIN5flash19enable_sm80_to_sm89INS1_16FlashAttnBwdSm80INS1_25CollectiveMainloopBwdSm80ILi2ELi2EN4cute5tupleIJNS5_1CILi128EEES8_NS7_ILi64EEEEEENS_10bfloat16_tEfNS_4arch4Sm80ELb1ELb0ELb1ELb0ELb1ELb0ELb0ELb0ELi2ELi4ELi4ELi4ELb0EEENS1_24CollectiveEpilogueBwdGQAISA_fSD_Li256ELb0ELb1EEENS1_25SingleTileBwdLPTSchedulerILb0ELi128ELb1EEEEEEEEEvNT_6ParamsE$_ZN4cute3eso3ESOILb1ELb0EJNS_6LayoutINS_5tupleIJNS3_IJNS_1CILi2EEES5_EEES6_EEENS3_IJNS3_IJNS4_ILi1EEES5_EEENS3_IJNS4_ILi32EEENS4_ILi64EEEEEEEEEEENS_10ViewEngineIPN7cutlass10bfloat16_tEEEEEC2ERKSE_RKSJ_) ;  /* 0xfffa449000007944 */ /* 0x000fea0003c3ffff */
[----:B------:R2:W5:Y:S04]  /*653c0*/  LDL.64 R84, [R1+0x1410] ;  /* 0x0014100001547983 */ /* 0x0005680000100a00 */
[----:B------:R2:W-:Y:S02]  /*653d0*/  STL [R1+0x1448], RZ ;  /* 0x001448ff01007387 */ /* 0x0005e40000100800 */
.L_x_2695:
[----:B------:R-:W-:Y:S01]  /*653e0*/  IMAD.MOV.U32 R81, RZ, RZ, R67 ;  /* 0x000000ffff517224 */ /* 0x000fe200078e0043 */
[----:B-1----:R-:W-:Y:S01]  /*653f0*/  LOP3.LUT R80, R82, 0x1, RZ, 0xc0, !PT ;  /* 0x0000000152507812 */ /* 0x002fe200078ec0ff */
[----:B------:R-:W-:Y:S01]  /*65400*/  IMAD.MOV.U32 R79, RZ, RZ, R59 ;  /* 0x000000ffff4f7224 */ /* 0x000fe200078e003b */
[----:B------:R-:W-:Y:S02]  /*65410*/  MOV R78, 0x65430 ;  /* 0x00065430004e7802 */ /* 0x000fe40000000f00 */
[----:B-12--5:R-:W-:Y:S05]  /*65420*/  CALL.REL.NOINC `($_ZN7cutlass13device_kernelIN5flash19enable_sm80_to_sm89INS1_16FlashAttnBwdSm80INS1_25CollectiveMainloopBwdSm80ILi2ELi2EN4cute5tupleIJNS5_1CILi128EEES8_NS7_ILi64EEEEEENS_10bfloat16_tEfNS_4arch4Sm80ELb1ELb0ELb1ELb0ELb1ELb0ELb0ELb0ELi2ELi4ELi4ELi4ELb0EEENS1_24CollectiveEpilogueBwdGQAISA_fSD_Li256ELb0ELb1EEENS1_25SingleTileBwdLPTSchedulerILb0ELi128ELb1EEEEEEEEEvNT_6ParamsE$_ZN4cute3eso3ESOILb1ELb0EJNS_10UnderscoreEiiEEC2ERKS2_RKiS7_) ;  /* 0xfffa209000007944 */ /* 0x026fea0003c3ffff */
[----:B------:R-:W-:Y:S01]  /*65430*/  MOV R4, 0x65480 ;  /* 0x0006548000047802 */ /* 0x000fe20000000f00 */
[----:B-1----:R-:W2:Y:S02]  /*65440*/  LDL.64 R2, [R1+0x1410] ;  /* 0x0014100001027983 */ /* 0x002ea40000100a00 */
[----:B--2---:R-:W-:Y:S05]  /*65450*/  IMAD R3, R3, 0x2, R2 ;  /* 0x0000000203037824 */ /* 0x004fea00078e0202 */
[----:B------:R-:W-:Y:S02]  /*65460*/  SHF.L.U32 R3, R3, 0x2, RZ ;  /* 0x0000000203037819 */ /* 0x000fe400000006ff */
        /* <DEDUP_REMOVED lines=13> */
[----:B-1----:R-:W2:Y:S02]  /*65540*/  LDL R3, [R1+0x1410] ;  /* 0x0014100001037983 */ /* 0x002ea40000100800 */
[----:B--2---:R-:W-:Y:S02]  /*65550*/  SHF.L.U32 R3, R3, 0x3, RZ ;  /* 0x0000000303037819 */ /* 0x004fe400000006ff */
[----:B------:R-:W-:Y:S05]  /*65560*/  CALL.REL.NOINC `($_ZN7cutlass13device_kernelIN5flash19enable_sm80_to_sm89INS1_16FlashAttnBwdSm80INS1_25CollectiveMainloopBwdSm80ILi2ELi2EN4cute5tupleIJNS5_1CILi128EEES8_NS7_ILi64EEEEEENS_10bfloat16_tEfNS_4arch4Sm80ELb1ELb0ELb1ELb0ELb1ELb0ELb0ELb0ELi2ELi4ELi4ELi4ELb0EEENS1_24CollectiveEpilogueBwdGQAISA_fSD_Li256ELb0ELb1EEENS1_25SingleTileBwdLPTSchedulerILb0ELi128ELb1EEEEEEEEEvNT_6ParamsE$_ZN4cute3eso3ESOILb1ELb0EJNS_6LayoutINS_5tupleIJNS3_IJNS_1CILi2EEES5_S5_EEEEEENS3_IJNS3_IJNS4_ILi1EEES5_NS4_ILi4EEEEEEEEEEEiEEC2ERKSC_RKi) ;  /* 0xfffa43c000007944 */ /* 0x000fea0003c3ffff */
[----:B------:R-:W-:Y:S01]  /*65570*/  MOV R4, 0x655c0 ;  /* 0x000655c000047802 */ /* 0x000fe20000000f00 */
[----:B-1----:R-:W2:Y:S02]  /*65580*/  LDL R3, [R1+0x1410] ;  /* 0x0014100001037983 */ /* 0x002ea40000100800 */
        /* <DEDUP_REMOVED lines=18> */
[----:B-1----:R-:W2:Y:S02]  /*656b0*/  LDL R3, [R1+0x1410] ;  /* 0x0014100001037983 */ /* 0x002ea40000100800 */
        /* <DEDUP_REMOVED lines=18> */
[----:B------:R-:W-:Y:S05]  /*657e0*/  CALL.REL.NOINC `($_ZN7cutlass13device_kernelIN5flash19enable_sm80_to_sm89INS1_16FlashAttnBwdSm80INS1_25CollectiveMainloopBwdSm80ILi2ELi2EN4cute5tupleIJNS5_1CILi128EEES8_NS7_ILi64EEEEEENS_10bfloat16_tEfNS_4arch4Sm80ELb1ELb0ELb1ELb0ELb1ELb0ELb0ELb0ELi2ELi4ELi4ELi4ELb0EEENS1_24CollectiveEpilogueBwdGQAISA_fSD_Li256ELb0ELb1EEENS1_25SingleTileBwdLPTSchedulerILb0ELi128ELb1EEEEEEEEEvNT_6ParamsE$_ZN4cute3eso3ESOILb1ELb0EJNS_6LayoutINS_5tupleIJNS3_IJNS_1CILi2EEES5_EEEEEENS3_IJNS3_IJNS4_ILi1EEES5_EEEEEEEENS_10ViewEngineIPKfEEEEC2ERKSB_RKSF_) ;  /* 0xfffa3c4000007944 */ /* 0x000fea0003c3ffff */
        /* <DEDUP_REMOVED lines=147> */
.L_x_2696:
[----:B-1----:R-:W-:Y:S02]  /*66120*/  MOV R4, 0x66140 ;  /* 0x0006614000047802 */ /* 0x002fe40000000f00 */
[----:B------:R-:W-:Y:S05]  /*66130*/  CALL.REL.NOINC `($_ZN7cutlass13device_kernelIN5flash19enable_sm80_to_sm89INS1_16FlashAttnBwdSm80INS1_25CollectiveMainloopBwdSm80ILi2ELi2EN4cute5tupleIJNS5_1CILi128EEES8_NS7_ILi64EEEEEENS_10bfloat16_tEfNS_4arch4Sm80ELb1ELb0ELb1ELb0ELb1ELb0ELb0ELb0ELi2ELi4ELi4ELi4ELb0EEENS1_24CollectiveEpilogueBwdGQAISA_fSD_Li256ELb0ELb1EEENS1_25SingleTileBwdLPTSchedulerILb0ELi128ELb1EEEEEEEEEvNT_6ParamsE$_ZN4cute3eso3ESOILb1ELb0EJNS_6LayoutINS_5tupleIJNS3_IJNS_1CILi1EEENS4_ILi4EEEEEENS4_ILi2EEES6_EEENS3_IJNS3_IJNS4_ILi0EEES5_EEES6_NS4_ILi8EEEEEEEENS_10ViewEngineIPfEEEEC2ERKSE_RKSH_) ;  /* 0xfffa31b000007944 */ /* 0x000fea0003c3ffff */
[----:B-1----:R-:W2:Y:S04]  /*66140*/  LDL.64 R2, [R64+0x60] ;  /* 0x0000600040027983 */ /* 0x002ea80000100a00 */
[----:B------:R1:W5:Y:S04]  /*66150*/  LDL.64 R4, [R64+0x58] ;  /* 0x0000580040047983 */ /* 0x0003680000100a00 */
[----:B------:R1:W5:Y:S04]  /*66160*/  LDL.64 R6, [R1+0x1428] ;  /* 0x0014280001067983 */ /* 0x0003680000100a00 */
[----:B--2---:R1:W5:Y:S01]  /*66170*/  LD.E R3, [R2.64] ;  /* 0x0000000402037980 */ /* 0x004362000c101900 */
[----:B------:R-:W-:-:S02]  /*66180*/  MOV R81, R67 ;  /* 0x0000004300517202 */ /* 0x000fc40000000f00 */
[----:B------:R-:W-:Y:S02]  /*66190*/  MOV R8, 0x661b0 ;  /* 0x000661b000087802 */ /* 0x000fe40000000f00 */
[----:B-1---5:R-:W-:Y:S05]  /*661a0*/  CALL.REL.NOINC `($_ZN7cutlass13device_kernelIN5flash19enable_sm80_to_sm89INS1_16FlashAttnBwdSm80INS1_25CollectiveMainloopBwdSm80ILi2ELi2EN4cute5tupleIJNS5_1CILi128EEES8_NS7_ILi64EEEEEENS_10bfloat16_tEfNS_4arch4Sm80ELb1ELb0ELb1ELb0ELb1ELb0ELb0ELb0ELi2ELi4ELi4ELi4ELb0EEENS1_24CollectiveEpilogueBwdGQAISA_fSD_Li256ELb0ELb1EEENS1_25SingleTileBwdLPTSchedulerILb0ELi128ELb1EEEEEEEEEvNT_6ParamsE$_ZN4cute3eso3ESOILb1ELb0EJNS_10UnderscoreES2_iEEC2ERKS2_S5_RKi) ;  /* 0xfffa129000007944 */ /* 0x022fea0003c3ffff */
[----:B-1----:R-:W2:Y:S01]  /*661b0*/  LDL R3, [R1+0x1410] ;  /* 0x0014100001037983 */ /* 0x002ea20000100800 */
[----:B------:R-:W-:Y:S02]  /*661c0*/  MOV R8, 0x661f0 ;  /* 0x000661f000087802 */ /* 0x000fe40000000f00 */
[----:B--2---:R-:W-:Y:S02]  /*661d0*/  SHF.L.U32 R3, R3, 0xd, RZ ;  /* 0x0000000d03037819 */ /* 0x004fe400000006ff */
[----:B------:R-:W-:Y:S05]  /*661e0*/  CALL.REL.NOINC `($_ZN7cutlass13device_kernelIN5flash19enable_sm80_to_sm89INS1_16FlashAttnBwdSm80INS1_25CollectiveMainloopBwdSm80ILi2ELi2EN4cute5tupleIJNS5_1CILi128EEES8_NS7_ILi64EEEEEENS_10bfloat16_tEfNS_4arch4Sm80ELb1ELb0ELb1ELb0ELb1ELb0ELb0ELb0ELi2ELi4ELi4ELi4ELb0EEENS1_24CollectiveEpilogueBwdGQAISA_fSD_Li256ELb0ELb1EEENS1_25SingleTileBwdLPTSchedulerILb0ELi128ELb1EEEEEEEEEvNT_6ParamsE$_ZN4cute3eso3ESOILb1ELb0EJNS_6LayoutINS_5tupleIJNS3_IJNS_1CILi1EEES5_EEENS4_ILi32EEEEEENS3_IJNS3_IJNS4_ILi0EEES9_EEENS4_ILi256EEEEEEEEiEEC2ERKSD_RKi) ;  /* 0xfffa320000007944 */ /* 0x000fea0003c3ffff */
[----:B------:R-:W2:Y:S04]  /*661f0*/  LD.E.64 R4, [R4.64+0x8] ;  /* 0x0000080404047980 */ /* 0x000ea8000c101b00 */
[----:B------:R-:W2:Y:S01]  /*66200*/  LDL R10, [R1+0x1428] ;  /* 0x00142800010a7983 */ /* 0x000ea20000100800 */
[----:B------:R-:W-:Y:S01]  /*66210*/  MOV R8, 0x66240 ;  /* 0x0006624000087802 */ /* 0x000fe20000000f00 */
[----:B--2---:R-:W-:-:S04]  /*66220*/  IMAD.WIDE R10, R10, 0x4, R4 ;  /* 0x000000040a0a7825 */ /* 0x004fc800078e0204 */
[----:B-1----:R-:W-:Y:S05]  /*66230*/  CALL.REL.NOINC `($_ZN7cutlass13device_kernelIN5flash19enable_sm80_to_sm89INS1_16FlashAttnBwdSm80INS1_25CollectiveMainloopBwdSm80ILi2ELi2EN4cute5tupleIJNS5_1CILi128EEES8_NS7_ILi64EEEEEENS_10bfloat16_tEfNS_4arch4Sm80ELb1ELb0ELb1ELb0ELb1ELb0ELb0ELb0ELi2ELi4ELi4ELi4ELb0EEENS1_24CollectiveEpilogueBwdGQAISA_fSD_Li256ELb0ELb1EEENS1_25SingleTileBwdLPTSchedulerILb0ELi128ELb1EEEEEEEEEvNT_6ParamsE$_ZN4cute8gmem_ptrIPfECI1NS_12iter_adaptorIS1_S2_EEES1_) ;  /* 0xfffa4dc000007944 */ /* 0x002fea0003c3ffff */
[----:B-1----:R1:W5:Y:S01]  /*66240*/  LDL.64 R2, [R1+0x1428] ;  /* 0x0014280001027983 */ /* 0x0023620000100a00 */
[----:B------:R-:W-:-:S03]  /*66250*/  MOV R4, 0x66270 ;  /* 0x0006627000047802 */ /* 0x000fc60000000f00 */
[----:B-1---5:R-:W-:Y:S05]  /*66260*/  CALL.REL.NOINC `($_ZN7cutlass13device_kernelIN5flash19enable_sm80_to_sm89INS1_16FlashAttnBwdSm80INS1_25CollectiveMainloopBwdSm80ILi2ELi2EN4cute5tupleIJNS5_1CILi128EEES8_NS7_ILi64EEEEEENS_10bfloat16_tEfNS_4arch4Sm80ELb1ELb0ELb1ELb0ELb1ELb0ELb0ELb0ELi2ELi4ELi4ELi4ELb0EEENS1_24CollectiveEpilogueBwdGQAISA_fSD_Li256ELb0ELb1EEENS1_25SingleTileBwdLPTSchedulerILb0ELi128ELb1EEEEEEEEEvNT_6ParamsE$_ZN4cute3eso3ESOILb1ELb0EJNS_6LayoutINS_5tupleIJNS3_IJNS_1CILi1EEES5_EEENS4_ILi32EEEEEENS3_IJNS3_IJNS4_ILi0EEES9_EEENS4_ILi256EEEEEEEENS_10ViewEngineINS_8gmem_ptrIPfEEEEEEC2ERKSD_RKSI_) ;  /* 0xfffa314000007944 */ /* 0x022fea0003c3ffff */
[----:B-1----:R-:W2:Y:S04]  /*66270*/  LDL.64 R2, [R1+0x1428] ;  /* 0x0014280001027983 */ /* 0x002ea80000100a00 */
[----:B------:R1:W5:Y:S01]  /*66280*/  LD.E R5, [R6.64] ;  /* 0x0000000406057980 */ /* 0x000362000c101900 */
[----:B------:R-:W-:Y:S01]  /*66290*/  MOV R10, 0x662d0 ;  /* 0x000662d0000a7802 */ /* 0x000fe20000000f00 */
[----:B--2---:R-:W-:Y:S01]  /*662a0*/  IMAD.MOV.U32 R14, RZ, RZ, R2 ;  /* 0x000000ffff0e7224 */ /* 0x004fe200078e0002 */
[----:B------:R-:W-:-:S02]  /*662b0*/  MOV R15, R3 ;  /* 0x00000003000f7202 */ /* 0x000fc40000000f00 */
[----:B-1---5:R-:W-:Y:S05]  /*662c0*/  CALL.REL.NOINC `($_ZN7cutlass13device_kernelIN5flash19enable_sm80_to_sm89INS1_16FlashAttnBwdSm80INS1_25CollectiveMainloopBwdSm80ILi2ELi2EN4cute5tupleIJNS5_1CILi128EEES8_NS7_ILi64EEEEEENS_10bfloat16_tEfNS_4arch4Sm80ELb1ELb0ELb1ELb0ELb1ELb0ELb0ELb0ELi2ELi4ELi4ELi4ELb0EEENS1_24CollectiveEpilogueBwdGQAISA_fSD_Li256ELb0ELb1EEENS1_25SingleTileBwdLPTSchedulerILb0ELi128ELb1EEEEEEEEEvNT_6ParamsE$_ZN73_INTERNAL_24fd9406_37_flash_bwd_hdim64_bf16_softcap_sm80_cu_8e232a79_33079atomicAddEPff) ;  /* 0xfffa4ef000007944 */ /* 0x022fea0003c3ffff */
[----:B------:R2:W5:Y:S01]  /*662d0*/  LD.E R5, [R6.64+0x4] ;  /* 0x0000040406057980 */ /* 0x000562000c101900 */
[----:B-1----:R-:W-:-:S02]  /*662e0*/  IADD3 R14, P0, R2, 0x400, RZ ;  /* 0x00000400020e7810 */ /* 0x002fc40007f1e0ff */
[----:B------:R-:W-:-:S03]  /*662f0*/  MOV R10, 0x66320 ;  /* 0x00066320000a7802 */ /* 0x000fc60000000f00 */
[----:B------:R-:W-:-:S03]  /*66300*/  IMAD.X R15, RZ, RZ, R3, P0 ;  /* 0x000000ffff0f7224 */ /* 0x000fc600000e0603 */
[----:B--2--5:R-:W-:Y:S05]  /*66310*/  CALL.REL.NOINC `($_ZN7cutlass13device_kernelIN5flash19enable_sm80_to_sm89INS1_16FlashAttnBwdSm80INS1_25CollectiveMainloopBwdSm80ILi2ELi2EN4cute5tupleIJNS5_1CILi128EEES8_NS7_ILi64EEEEEENS_10bfloat16_tEfNS_4arch4Sm80ELb1ELb0ELb1ELb0ELb1ELb0ELb0ELb0ELi2ELi4ELi4ELi4ELb0EEENS1_24CollectiveEpilogueBwdGQAISA_fSD_Li256ELb0ELb1EEENS1_25SingleTileBwdLPTSchedulerILb0ELi128ELb1EEEEEEEEEvNT_6ParamsE$_ZN73_INTERNAL_24fd9406_37_flash_bwd_hdim64_bf16_softcap_sm80_cu_8e232a79_33079atomicAddEPff) ;  /* 0xfffa4ea000007944 */ /* 0x024fea0003c3ffff */
[----:B------:R2:W5:Y:S01]  /*66320*/  LD.E R5, [R6.64+0x8] ;  /* 0x0000080406057980 */ /* 0x000562000c101900 */
[----:B-1----:R-:W-:Y:S02]  /*66330*/  IADD3 R14, P0, R2, 0x800, RZ ;  /* 0x00000800020e7810 */ /* 0x002fe40007f1e0ff */
        /* <DEDUP_REMOVED lines=148> */
[----:B------:R-:W-:-:S04]  /*66c80*/  MOV R67, 0x0 ;  /* 0x0000000000437802 */ /* 0x000fc80000000f00 */
[----:B------:R-:W-:Y:S05]  /*66c90*/  RET.REL.NODEC R66 `(_ZN7cutlass13device_kernelIN5flash19enable_sm80_to_sm89INS1_16FlashAttnBwdSm80INS1_25CollectiveMainloopBwdSm80ILi2ELi2EN4cute5tupleIJNS5_1CILi128EEES8_NS7_ILi64EEEEEENS_10bfloat16_tEfNS_4arch4Sm80ELb1ELb0ELb1ELb0ELb1ELb0ELb0ELb0ELi2ELi4ELi4ELi4ELb0EEENS1_24CollectiveEpilogueBwdGQAISA_fSD_Li256ELb0ELb1EEENS1_25SingleTileBwdLPTSchedulerILb0ELi128ELb1EEEEEEEEEvNT_6ParamsE) ;  /* 0xfff9936042007950 */ /* 0x000fea0003c3ffff */
        .type           $_ZN7cutlass13device_kernelIN5flash19enable_sm80_to_sm89INS1_16FlashAttnBwdSm80INS1_25CollectiveMainloopBwdSm80ILi2ELi2EN4cute5tupleIJNS5_1CILi128EEES8_NS7_ILi64EEEEEENS_10bfloat16_tEfNS_4arch4Sm80ELb1ELb0ELb1ELb0ELb1ELb0ELb0ELb0ELi2ELi4ELi4ELi4ELb0EEENS1_24CollectiveEpilogueBwdGQAISA_fSD_Li256ELb0ELb1EEENS1_25SingleTileBwdLPTSchedulerILb0ELi128ELb1EEEEEEEEEvNT_6ParamsE$_ZZZN5flash25CollectiveMainloopBwdSm80ILi2ELi2EN4cute5tupleIJNS1_1CILi128EEES4_NS3_ILi64EEEEEEN7cutlass10bfloat16_tEfNS7_4arch4Sm80ELb1ELb0ELb1ELb0ELb1ELb0ELb0ELb0ELi2ELi4ELi4ELi4ELb0EE3mmaINS_16FlashAttnBwdSm80ISB_NS_24CollectiveEpilogueBwdGQAIS6_fSA_Li256ELb0ELb1EEENS_25SingleTileBwdLPTSchedulerILb0ELi128ELb1EEEE13SharedStorageENS1_6TensorINS1_11ArrayEngineIfLm32EEENS1_6LayoutINS2_IJNS2_IJNS3_ILi2EEESO_EEESO_NS3_ILi4EEEEEENS2_IJNS2_IJNS3_ILi1EEESO_EEESQ_NS3_ILi8EEEEEEEEEEEEbRKNSB_6ParamsERT0_S12_iNS2_IJiiiEEERT_ENKUliT_E_clIZSC_ISJ_SX_EbS10_S12_S12_iS13_S15_EUlRS16_iE_EEDaiS16_ENKUlvE0_clEv,@function
        .size           $_ZN7cutlass13device_kernelIN5flash19enable_sm80_to_sm89INS1_16FlashAttnBwdSm80INS1_25CollectiveMainloopBwdSm80ILi2ELi2EN4cute5tupleIJNS5_1CILi128EEES8_NS7_ILi64EEEEEENS_10bfloat16_tEfNS_4arch4Sm80ELb1ELb0ELb1ELb0ELb1ELb0ELb0ELb0ELi2ELi4ELi4ELi4ELb0EEENS1_24CollectiveEpilogueBwdGQAISA_fSD_Li256ELb0ELb1EEENS1_25SingleTileBwdLPTSchedulerILb0ELi128ELb1EEEEEEEEEvNT_6ParamsE$_ZZZN5flash25CollectiveMainloopBwdSm80ILi2ELi2EN4cute5tupleIJNS1_1CILi128EEES4_NS3_ILi64EEEEEEN7cutlass10bfloat16_tEfNS7_4arch4Sm80ELb1ELb0ELb1ELb0ELb1ELb0ELb0ELb0ELi2ELi4ELi4ELi4ELb0EE3mmaINS_16FlashAttnBwdSm80ISB_NS_24CollectiveEpilogueBwdGQAIS6_fSA_Li256ELb0ELb1EEENS_25SingleTileBwdLPTSchedulerILb0ELi128ELb1EEEE13SharedStorageENS1_6TensorINS1_11ArrayEngineIfLm32EEENS1_6LayoutINS2_IJNS2_IJNS3_ILi2EEESO_EEESO_NS3_ILi4EEEEEENS2_IJNS2_IJNS3_ILi1EEESO_EEESQ_NS3_ILi8EEEEEEEEEEEEbRKNSB_6ParamsERT0_S12_iNS2_IJiiiEEERT_ENKUliT_E_clIZSC_ISJ_SX_EbS10_S12_S12_iS13_S15_EUlRS16_iE_EEDaiS16_ENKUlvE0_clEv,($_ZN7cutlass13device_kernelIN5flash19enable_sm80_to_sm89INS1_16FlashAttnBwdSm80INS1_25CollectiveMainloopBwdSm80ILi2ELi2EN4cute5tupleIJNS5_1CILi128EEES8_NS7_ILi64EEEEEENS_10bfloat16_tEfNS_4arch4Sm80ELb1ELb0ELb1ELb0ELb1ELb0ELb0ELb0ELi2ELi4ELi4ELi4ELb0EEENS1_24CollectiveEpilogueBwdGQAISA_fSD_Li256ELb0ELb1EEENS1_25SingleTileBwdLPTSchedulerILb0ELi128ELb1EEEEEEEEEvNT_6ParamsE$_ZZZN5flash25CollectiveMainloopBwdSm80ILi2ELi2EN4cute5tupleIJNS1_1CILi128EEES4_NS3_ILi64EEEEEEN7cutlass10bfloat16_tEfNS7_4arch4Sm80ELb1ELb0ELb1ELb0ELb1ELb0ELb0ELb0ELi2ELi4ELi4ELi4ELb0EE3mmaINS_16FlashAttnBwdSm80ISB_NS_24CollectiveEpilogueBwdGQAIS6_fSA_Li256ELb0ELb1EEENS_25SingleTileBwdLPTSchedulerILb0ELi128ELb1EEEE13SharedStorageENS1_6TensorINS1_11ArrayEngineIfLm32EEENS1_6LayoutINS2_IJNS2_IJNS3_ILi2EEESO_EEESO_NS3_ILi4EEEEEENS2_IJNS2_IJNS3_ILi1EEESO_EEESQ_NS3_ILi8EEEEEEEEEEEEbRKNSB_6ParamsERT0_S12_iNS2_IJiiiEEERT_ENKUliT_E_clIZSC_ISJ_SX_EbS10_S12_S12_iS13_S15_EUlRS16_iE_EEDaiS16_ENKUlvE1_clEv - $_ZN7cutlass13device_kernelIN5flash19enable_sm80_to_sm89INS1_16FlashAttnBwdSm80INS1_25CollectiveMainloopBwdSm80ILi2ELi2EN4cute5tupleIJNS5_1CILi128EEES8_NS7_ILi64EEEEEENS_10bfloat16_tEfNS_4arch4Sm80ELb1ELb0ELb1ELb0ELb1ELb0ELb0ELb0ELi2ELi4ELi4ELi4ELb0EEENS1_24CollectiveEpilogueBwdGQAISA_fSD_Li256ELb0ELb1EEENS1_25SingleTileBwdLPTSchedulerILb0ELi128ELb1EEEEEEEEEvNT_6ParamsE$_ZZZN5flash25CollectiveMainloopBwdSm80ILi2ELi2EN4cute5tupleIJNS1_1CILi128EEES4_NS3_ILi64EEEEEEN7cutlass10bfloat16_tEfNS7_4arch4Sm80ELb1ELb0ELb1ELb0ELb1ELb0ELb0ELb0ELi2ELi4ELi4ELi4ELb0EE3mmaINS_16FlashAttnBwdSm80ISB_NS_24CollectiveEpilogueBwdGQAIS6_fSA_Li256ELb0ELb1EEENS_25SingleTileBwdLPTSchedulerILb0ELi128ELb1EEEE13SharedStorageENS1_6TensorINS1_11ArrayEngineIfLm32EEENS1_6LayoutINS2_IJNS2_IJNS3_ILi2EEESO_EEESO_NS3_ILi4EEEEEENS2_IJNS2_IJNS3_ILi1EEESO_EEESQ_NS3_ILi8EEEEEEEEEEEEbRKNSB_6ParamsERT0_S12_iNS2_IJiiiEEERT_ENKUliT_E_clIZSC_ISJ_SX_EbS10_S12_S12_iS13_S15_EUlRS16_iE_EEDaiS16_ENKUlvE0_clEv)
$_ZN7cutlass13device_kernelIN5flash19enable_sm80_to_sm89INS1_16FlashAttnBwdSm80INS1_25CollectiveMainloopBwdSm80ILi2ELi2EN4cute5tupleIJNS5_1CILi128EEES8_NS7_ILi64EEEEEENS_10bfloat16_tEfNS_4arch4Sm80ELb1ELb0ELb1ELb0ELb1ELb0ELb0ELb0ELi2ELi4ELi4ELi4ELb0EEENS1_24CollectiveEpilogueBwdGQAISA_fSD_Li256ELb0ELb1EEENS1_25SingleTileBwdLPTSchedulerILb0ELi128ELb1EEEEEEEEEvNT_6ParamsE$_ZZZN5flash25CollectiveMainloopBwdSm80ILi2ELi2EN4cute5tupleIJNS1_1CILi128EEES4_NS3_ILi64EEEEEEN7cutlass10bfloat16_tEfNS7_4arch4Sm80ELb1ELb0ELb1ELb0ELb1ELb0ELb0ELb0ELi2ELi4ELi4ELi4ELb0EE3mmaINS_16FlashAttnBwdSm80ISB_NS_24CollectiveEpilogueBwdGQAIS6_fSA_Li256ELb0ELb1EEENS_25SingleTileBwdLPTSchedulerILb0ELi128ELb1EEEE13SharedStorageENS1_6TensorINS1_11ArrayEngineIfLm32EEENS1_6LayoutINS2_IJNS2_IJNS3_ILi2EEESO_EEESO_NS3_ILi4EEEEEENS2_IJNS2_IJNS3_ILi1EEESO_EEESQ_NS3_ILi8EEEEEEEEEEEEbRKNSB_6ParamsERT0_S12_iNS2_IJiiiEEERT_ENKUliT_E_clIZSC_ISJ_SX_EbS10_S12_S12_iS13_S15_EUlRS16_iE_EEDaiS16_ENKUlvE0_clEv:
[----:B------:R-:W-:-:S05]  /*66ca0*/  IADD3 R3, R16, -c[0x0][0x20], RZ ;  /* 0x8000080010037a10 */ /* 0x000fca0007ffe0ff */
[----:B------:R-:W-:-:S05]  /*66cb0*/  IMAD R3, R10, 0x4, R3 ;  /* 0x000000040a037824 */ /* 0x000fca00078e0203 */
[----:B------:R1:W5:Y:S02]  /*66cc0*/  LDL R4, [R3] ;  /* 0x0000000003047983 */ /* 0x0003640000100800 */
[----:B-1----:R-:W-:-:S04]  /*66cd0*/  MOV R3, 0x0 ;  /* 0x0000000000037802 */ /* 0x002fc80000000f00 */
[----:B------:R-:W-:Y:S05]  /*66ce0*/  RET.REL.NODEC R2 `(_ZN7cutlass13device_kernelIN5flash19enable_sm80_to_sm89INS1_16FlashAttnBwdSm80INS1_25CollectiveMainloopBwdSm80ILi2ELi2EN4cute5tupleIJNS5_1CILi128EEES8_NS7_ILi64EEEEEENS_10bfloat16_tEfNS_4arch4Sm80ELb1ELb0ELb1ELb0ELb1ELb0ELb0ELb0ELi2ELi4ELi4ELi4ELb0EEENS1_24CollectiveEpilogueBwdGQAISA_fSD_Li256ELb0ELb1EEENS1_25SingleTileBwdLPTSchedulerILb0ELi128ELb1EEEEEEEEEvNT_6ParamsE) ;  /* 0xfff9931002007950 */ /* 0x000fea0003c3ffff */
        .type           $_ZN7cutlass13device_kernelIN5flash19enable_sm80_to_sm89INS1_16FlashAttnBwdSm80INS1_25CollectiveMainloopBwdSm80ILi2ELi2EN4cute5tupleIJNS5_1CILi128EEES8_NS7_ILi64EEEEEENS_10bfloat16_tEfNS_4arch4Sm80ELb1ELb0ELb1ELb0ELb1ELb0ELb0ELb0ELi2ELi4ELi4ELi4ELb0EEENS1_24CollectiveEpilogueBwdGQAISA_fSD_Li256ELb0ELb1EEENS1_25SingleTileBwdLPTSchedulerILb0ELi128ELb1EEEEEEEEEvNT_6ParamsE$_ZZZN5flash25CollectiveMainloopBwdSm80ILi2ELi2EN4cute5tupleIJNS1_1CILi128EEES4_NS3_ILi64EEEEEEN7cutlass10bfloat16_tEfNS7_4arch4Sm80ELb1ELb0ELb1ELb0ELb1ELb0ELb0ELb0ELi2ELi4ELi4ELi4ELb0EE3mmaINS_16FlashAttnBwdSm80ISB_NS_24CollectiveEpilogueBwdGQAIS6_fSA_Li256ELb0ELb1EEENS_25SingleTileBwdLPTSchedulerILb0ELi128ELb1EEEE13SharedStorageENS1_6TensorINS1_11ArrayEngineIfLm32EEENS1_6LayoutINS2_IJNS2_IJNS3_ILi2EEESO_EEESO_NS3_ILi4EEEEEENS2_IJNS2_IJNS3_ILi1EEESO_EEESQ_NS3_ILi8EEEEEEEEEEEEbRKNSB_6ParamsERT0_S12_iNS2_IJiiiEEERT_ENKUliT_E_clIZSC_ISJ_SX_EbS10_S12_S12_iS13_S15_EUlRS16_iE_EEDaiS16_ENKUlvE1_clEv,@function
        .size           $_ZN7cutlass13device_kernelIN5flash19enable_sm80_to_sm89INS1_16FlashAttnBwdSm80INS1_25CollectiveMainloopBwdSm80ILi2ELi2EN4cute5tupleIJNS5_1CILi128EEES8_NS7_ILi64EEEEEENS_10bfloat16_tEfNS_4arch4Sm80ELb1ELb0ELb1ELb0ELb1ELb0ELb0ELb0ELi2ELi4ELi4ELi4ELb0EEENS1_24CollectiveEpilogueBwdGQAISA_fSD_Li256ELb0ELb1EEENS1_25SingleTileBwdLPTSchedulerILb0ELi128ELb1EEEEEEEEEvNT_6ParamsE$_ZZZN5flash25CollectiveMainloopBwdSm80ILi2ELi2EN4cute5tupleIJNS1_1CILi128EEES4_NS3_ILi64EEEEEEN7cutlass10bfloat16_tEfNS7_4arch4Sm80ELb1ELb0ELb1ELb0ELb1ELb0ELb0ELb0ELi2ELi4ELi4ELi4ELb0EE3mmaINS_16FlashAttnBwdSm80ISB_NS_24CollectiveEpilogueBwdGQAIS6_fSA_Li256ELb0ELb1EEENS_25SingleTileBwdLPTSchedulerILb0ELi128ELb1EEEE13SharedStorageENS1_6TensorINS1_11ArrayEngineIfLm32EEENS1_6LayoutINS2_IJNS2_IJNS3_ILi2EEESO_EEESO_NS3_ILi4EEEEEENS2_IJNS2_IJNS3_ILi1EEESO_EEESQ_NS3_ILi8EEEEEEEEEEEEbRKNSB_6ParamsERT0_S12_iNS2_IJiiiEEERT_ENKUliT_E_clIZSC_ISJ_SX_EbS10_S12_S12_iS13_S15_EUlRS16_iE_EEDaiS16_ENKUlvE1_clEv,($__internal_10_$__cuda_sm70_warpsync - $_ZN7cutlass13device_kernelIN5flash19enable_sm80_to_sm89INS1_16FlashAttnBwdSm80INS1_25CollectiveMainloopBwdSm80ILi2ELi2EN4cute5tupleIJNS5_1CILi128EEES8_NS7_ILi64EEEEEENS_10bfloat16_tEfNS_4arch4Sm80ELb1ELb0ELb1ELb0ELb1ELb0ELb0ELb0ELi2ELi4ELi4ELi4ELb0EEENS1_24CollectiveEpilogueBwdGQAISA_fSD_Li256ELb0ELb1EEENS1_25SingleTileBwdLPTSchedulerILb0ELi128ELb1EEEEEEEEEvNT_6ParamsE$_ZZZN5flash25CollectiveMainloopBwdSm80ILi2ELi2EN4cute5tupleIJNS1_1CILi128EEES4_NS3_ILi64EEEEEEN7cutlass10bfloat16_tEfNS7_4arch4Sm80ELb1ELb0ELb1ELb0ELb1ELb0ELb0ELb0ELi2ELi4ELi4ELi4ELb0EE3mmaINS_16FlashAttnBwdSm80ISB_NS_24CollectiveEpilogueBwdGQAIS6_fSA_Li256ELb0ELb1EEENS_25SingleTileBwdLPTSchedulerILb0ELi128ELb1EEEE13SharedStorageENS1_6TensorINS1_11ArrayEngineIfLm32EEENS1_6LayoutINS2_IJNS2_IJNS3_ILi2EEESO_EEESO_NS3_ILi4EEEEEENS2_IJNS2_IJNS3_ILi1EEESO_EEESQ_NS3_ILi8EEEEEEEEEEEEbRKNSB_6ParamsERT0_S12_iNS2_IJiiiEEERT_ENKUliT_E_clIZSC_ISJ_SX_EbS10_S12_S12_iS13_S15_EUlRS16_iE_EEDaiS16_ENKUlvE1_clEv)
$_ZN7cutlass13device_kernelIN5flash19enable_sm80_to_sm89INS1_16FlashAttnBwdSm80INS1_25CollectiveMainloopBwdSm80ILi2ELi2EN4cute5tupleIJNS5_1CILi128EEES8_NS7_ILi64EEEEEENS_10bfloat16_tEfNS_4arch4Sm80ELb1ELb0ELb1ELb0ELb1ELb0ELb0ELb0ELi2ELi4ELi4ELi4ELb0EEENS1_24CollectiveEpilogueBwdGQAISA_fSD_Li256ELb0ELb1EEENS1_25SingleTileBwdLPTSchedulerILb0ELi128ELb1EEEEEEEEEvNT_6ParamsE$_ZZZN5flash25CollectiveMainloopBwdSm80ILi2ELi2EN4cute5tupleIJNS1_1CILi128EEES4_NS3_ILi64EEEEEEN7cutlass10bfloat16_tEfNS7_4arch4Sm80ELb1ELb0ELb1ELb0ELb1ELb0ELb0ELb0ELi2ELi4ELi4ELi4ELb0EE3mmaINS_16FlashAttnBwdSm80ISB_NS_24CollectiveEpilogueBwdGQAIS6_fSA_Li256ELb0ELb1EEENS_25SingleTileBwdLPTSchedulerILb0ELi128ELb1EEEE13SharedStorageENS1_6TensorINS1_11ArrayEngineIfLm32EEENS1_6LayoutINS2_IJNS2_IJNS3_ILi2EEESO_EEESO_NS3_ILi4EEEEEENS2_IJNS2_IJNS3_ILi1EEESO_EEESQ_NS3_ILi8EEEEEEEEEEEEbRKNSB_6ParamsERT0_S12_iNS2_IJiiiEEERT_ENKUliT_E_clIZSC_ISJ_SX_EbS10_S12_S12_iS13_S15_EUlRS16_iE_EEDaiS16_ENKUlvE1_clEv:
[----:B------:R-:W-:-:S05]  /*66cf0*/  IADD3 R3, R7, -c[0x0][0x20], RZ ;  /* 0x8000080007037a10 */ /* 0x000fca0007ffe0ff */
[----:B------:R-:W-:-:S05]  /*66d00*/  IMAD R3, R10, 0x4, R3 ;  /* 0x000000040a037824 */ /* 0x000fca00078e0203 */
[----:B------:R1:W5:Y:S02]  /*66d10*/  LDL R4, [R3] ;  /* 0x0000000003047983 */ /* 0x0003640000100800 */
[----:B-1----:R-:W-:-:S04]  /*66d20*/  MOV R3, 0x0 ;  /* 0x0000000000037802 */ /* 0x002fc80000000f00 */
[----:B------:R-:W-:Y:S05]  /*66d30*/  RET.REL.NODEC R2 `(_ZN7cutlass13device_kernelIN5flash19enable_sm80_to_sm89INS1_16FlashAttnBwdSm80INS1_25CollectiveMainloopBwdSm80ILi2ELi2EN4cute5tupleIJNS5_1CILi128EEES8_NS7_ILi64EEEEEENS_10bfloat16_tEfNS_4arch4Sm80ELb1ELb0ELb1ELb0ELb1ELb0ELb0ELb0ELi2ELi4ELi4ELi4ELb0EEENS1_24CollectiveEpilogueBwdGQAISA_fSD_Li256ELb0ELb1EEENS1_25SingleTileBwdLPTSchedulerILb0ELi128ELb1EEEEEEEEEvNT_6ParamsE) ;  /* 0xfff992c002007950 */ /* 0x000fea0003c3ffff */
        .weak           $__internal_10_$__cuda_sm70_warpsync
        .type           $__internal_10_$__cuda_sm70_warpsync,@function
        .size           $__internal_10_$__cuda_sm70_warpsync,($_ZN7cutlass13device_kernelIN5flash19enable_sm80_to_sm89INS1_16FlashAttnBwdSm80INS1_25CollectiveMainloopBwdSm80ILi2ELi2EN4cute5tupleIJNS5_1CILi128EEES8_NS7_ILi64EEEEEENS_10bfloat16_tEfNS_4arch4Sm80ELb1ELb0ELb1ELb0ELb1ELb0ELb0ELb0ELi2ELi4ELi4ELi4ELb0EEENS1_24CollectiveEpilogueBwdGQAISA_fSD_Li256ELb0ELb1EEENS1_25SingleTileBwdLPTSchedulerILb0ELi128ELb1EEEEEEEEEvNT_6ParamsE$__fAtomicAdd - $__internal_10_$__cuda_sm70_warpsync)
$__internal_10_$__cuda_sm70_warpsync:
[----:B------:R-:W-:Y:S01]  /*66d40*/  MOV R5, 0x0 ;  /* 0x0000000000057802 */ /* 0x000fe20000000f00 */
[----:B------:R-:W-:Y:S04]  /*66d50*/  WARPSYNC R36 ;  /* 0x0000002400007348 */ /* 0x000fe80003800000 */
[----:B------:R-:W-:Y:S05]  /*66d60*/  RET.REL.NODEC R4 `(_ZN7cutlass13device_kernelIN5flash19enable_sm80_to_sm89INS1_16FlashAttnBwdSm80INS1_25CollectiveMainloopBwdSm80ILi2ELi2EN4cute5tupleIJNS5_1CILi128EEES8_NS7_ILi64EEEEEENS_10bfloat16_tEfNS_4arch4Sm80ELb1ELb0ELb1ELb0ELb1ELb0ELb0ELb0ELi2ELi4ELi4ELi4ELb0EEENS1_24CollectiveEpilogueBwdGQAISA_fSD_Li256ELb0ELb1EEENS1_25SingleTileBwdLPTSchedulerILb0ELi128ELb1EEEEEEEEEvNT_6ParamsE) ;  /* 0xfff9929004007950 */ /* 0x000fea0003c3ffff */
        .type           $_ZN7cutlass13device_kernelIN5flash19enable_sm80_to_sm89INS1_16FlashAttnBwdSm80INS1_25CollectiveMainloopBwdSm80ILi2ELi2EN4cute5tupleIJNS5_1CILi128EEES8_NS7_ILi64EEEEEENS_10bfloat16_tEfNS_4arch4Sm80ELb1ELb0ELb1ELb0ELb1ELb0ELb0ELb0ELi2ELi4ELi4ELi4ELb0EEENS1_24CollectiveEpilogueBwdGQAISA_fSD_Li256ELb0ELb1EEENS1_25SingleTileBwdLPTSchedulerILb0ELi128ELb1EEEEEEEEEvNT_6ParamsE$__fAtomicAdd,@function
        .size           $_ZN7cutlass13device_kernelIN5flash19enable_sm80_to_sm89INS1_16FlashAttnBwdSm80INS1_25CollectiveMainloopBwdSm80ILi2ELi2EN4cute5tupleIJNS5_1CILi128EEES8_NS7_ILi64EEEEEENS_10bfloat16_tEfNS_4arch4Sm80ELb1ELb0ELb1ELb0ELb1ELb0ELb0ELb0ELi2ELi4ELi4ELi4ELb0EEENS1_24CollectiveEpilogueBwdGQAISA_fSD_Li256ELb0ELb1EEENS1_25SingleTileBwdLPTSchedulerILb0ELi128ELb1EEEEEEEEEvNT_6ParamsE$__fAtomicAdd,($_ZN7cutlass13device_kernelIN5flash19enable_sm80_to_sm89INS1_16FlashAttnBwdSm80INS1_25CollectiveMainloopBwdSm80ILi2ELi2EN4cute5tupleIJNS5_1CILi128EEES8_NS7_ILi64EEEEEENS_10bfloat16_tEfNS_4arch4Sm80ELb1ELb0ELb1ELb0ELb1ELb0ELb0ELb0ELi2ELi4ELi4ELi4ELb0EEENS1_24CollectiveEpilogueBwdGQAISA_fSD_Li256ELb0ELb1EEENS1_25SingleTileBwdLPTSchedulerILb0ELi128ELb1EEEEEEEEEvNT_6ParamsE$exp2f - $_ZN7cutlass13device_kernelIN5flash19enable_sm80_to_sm89INS1_16FlashAttnBwdSm80INS1_25CollectiveMainloopBwdSm80ILi2ELi2EN4cute5tupleIJNS5_1CILi128EEES8_NS7_ILi64EEEEEENS_10bfloat16_tEfNS_4arch4Sm80ELb1ELb0ELb1ELb0ELb1ELb0ELb0ELb0ELi2ELi4ELi4ELi4ELb0EEENS1_24CollectiveEpilogueBwdGQAISA_fSD_Li256ELb0ELb1EEENS1_25SingleTileBwdLPTSchedulerILb0ELi128ELb1EEEEEEEEEvNT_6ParamsE$__fAtomicAdd)
$_ZN7cutlass13device_kernelIN5flash19enable_sm80_to_sm89INS1_16FlashAttnBwdSm80INS1_25CollectiveMainloopBwdSm80ILi2ELi2EN4cute5tupleIJNS5_1CILi128EEES8_NS7_ILi64EEEEEENS_10bfloat16_tEfNS_4arch4Sm80ELb1ELb0ELb1ELb0ELb1ELb0ELb0ELb0ELi2ELi4ELi4ELi4ELb0EEENS1_24CollectiveEpilogueBwdGQAISA_fSD_Li256ELb0ELb1EEENS1_25SingleTileBwdLPTSchedulerILb0ELi128ELb1EEEEEEEEEvNT_6ParamsE$__fAtomicAdd:
[----:B------:R-:W-:Y:S02]  /*66d70*/  ULDC.64 UR8, c[0x0][0x118] ;  /* 0x0000460000087ab9 */ /* 0x000fe40000000a00 */
[----:B------:R-:W2:Y:S01]  /*66d80*/  ATOM.E.ADD.F32.FTZ.RN.STRONG.GPU P0, RZ, [R14.64], R5 ;  /* 0x000000050eff798a */ /* 0x000ea2000810e7c8 */
[----:B------:R-:W-:Y:S02]  /*66d90*/  MOV R13, 0x0 ;  /* 0x00000000000d7802 */ /* 0x000fe40000000f00 */
[----:B------:R-:W-:-:S02]  /*66da0*/  MOV R9, R5 ;  /* 0x0000000500097202 */ /* 0x000fc40000000f00 */
[----:B--2---:R-:W-:Y:S05]  /*66db0*/  @P0 RET.REL.NODEC R12 `(_ZN7cutlass13device_kernelIN5flash19enable_sm80_to_sm89INS1_16FlashAttnBwdSm80INS1_25CollectiveMainloopBwdSm80ILi2ELi2EN4cute5tupleIJNS5_1CILi128EEES8_NS7_ILi64EEEEEENS_10bfloat16_tEfNS_4arch4Sm80ELb1ELb0ELb1ELb0ELb1ELb0ELb0ELb0ELi2ELi4ELi4ELi4ELb0EEENS1_24CollectiveEpilogueBwdGQAISA_fSD_Li256ELb0ELb1EEENS1_25SingleTileBwdLPTSchedulerILb0ELi128ELb1EEEEEEEEEvNT_6ParamsE) ;  /* 0xfff992400c000950 */ /* 0x004fea0003c3ffff */
[----:B------:R-:W1:Y:S02]  /*66dc0*/  QSPC.E.S P0, RZ, [R14] ;  /* 0x000000000eff73aa */ /* 0x000e640000000500 */
[----:B-1----:R-:W-:Y:S05]  /*66dd0*/  @!P0 BRA `(.L_x_2698) ;  /* 0x0000008000008947 */ /* 0x002fea0003800000 */
[----:B------:R-:W-:-:S05]  /*66de0*/  LOP3.LUT R8, R14, 0xffffff, RZ, 0xc0, !PT ;  /* 0x00ffffff0e087812 */ /* 0x000fca00078ec0ff */
.L_x_2699:
[----:B------:R-:W1:Y:S02]  /*66df0*/  LDS R4, [R8] ;  /* 0x0000000008047984 */ /* 0x000e640000000800 */
[----:B-1----:R-:W-:-:S06]  /*66e00*/  FADD R5, R9, R4 ;  /* 0x0000000409057221 */ /* 0x002fcc0000000000 */
[----:B------:R-:W1:Y:S02]  /*66e10*/  ATOMS.CAST.SPIN R5, [R8], R4, R5 ;  /* 0x000000040805738d */ /* 0x000e640001800005 */
[----:B-1----:R-:W-:-:S13]  /*66e20*/  ISETP.EQ.U32.AND P0, PT, R5, 0x1, PT ;  /* 0x000000010500780c */ /* 0x002fda0003f02070 */
[----:B------:R-:W-:Y:S05]  /*66e30*/  @!P0 BRA `(.L_x_2699) ;  /* 0xffffffb000008947 */ /* 0x000fea000383ffff */
[----:B------:R-:W-:-:S04]  /*66e40*/  MOV R13, 0x0 ;  /* 0x00000000000d7802 */ /* 0x000fc80000000f00 */
[----:B------:R-:W-:Y:S05]  /*66e50*/  RET.REL.NODEC R12 `(_ZN7cutlass13device_kernelIN5flash19enable_sm80_to_sm89INS1_16FlashAttnBwdSm80INS1_25CollectiveMainloopBwdSm80ILi2ELi2EN4cute5tupleIJNS5_1CILi128EEES8_NS7_ILi64EEEEEENS_10bfloat16_tEfNS_4arch4Sm80ELb1ELb0ELb1ELb0ELb1ELb0ELb0ELb0ELi2ELi4ELi4ELi4ELb0EEENS1_24CollectiveEpilogueBwdGQAISA_fSD_Li256ELb0ELb1EEENS1_25SingleTileBwdLPTSchedulerILb0ELi128ELb1EEEEEEEEEvNT_6ParamsE) ;  /* 0xfff991a00c007950 */ /* 0x000fea0003c3ffff */
.L_x_2698:
[----:B------:R-:W2:Y:S01]  /*66e60*/  LD.E R4, [R14.64] ;  /* 0x000000080e047980 */ /* 0x000ea2000c101900 */
[----:B------:R-:W-:Y:S01]  /*66e70*/  MOV R13, 0x0 ;  /* 0x00000000000d7802 */ /* 0x000fe20000000f00 */
[----:B--2---:R-:W-:-:S05]  /*66e80*/  FADD R9, R9, R4 ;  /* 0x0000000409097221 */ /* 0x004fca0000000000 */
[----:B------:R1:W-:Y:S01]  /*66e90*/  ST.E [R14.64], R9 ;  /* 0x000000090e007985 */ /* 0x0003e2000c101908 */
[----:B------:R-:W-:Y:S05]  /*66ea0*/  RET.REL.NODEC R12 `(_ZN7cutlass13device_kernelIN5flash19enable_sm80_to_sm89INS1_16FlashAttnBwdSm80INS1_25CollectiveMainloopBwdSm80ILi2ELi2EN4cute5tupleIJNS5_1CILi128EEES8_NS7_ILi64EEEEEENS_10bfloat16_tEfNS_4arch4Sm80ELb1ELb0ELb1ELb0ELb1ELb0ELb0ELb0ELi2ELi4ELi4ELi4ELb0EEENS1_24CollectiveEpilogueBwdGQAISA_fSD_Li256ELb0ELb1EEENS1_25SingleTileBwdLPTSchedulerILb0ELi128ELb1EEEEEEEEEvNT_6ParamsE) ;  /* 0xfff991500c007950 */ /* 0x000fea0003c3ffff */
        .type           $_ZN7cutlass13device_kernelIN5flash19enable_sm80_to_sm89INS1_16FlashAttnBwdSm80INS1_25CollectiveMainloopBwdSm80ILi2ELi2EN4cute5tupleIJNS5_1CILi128EEES8_NS7_ILi64EEEEEENS_10bfloat16_tEfNS_4arch4Sm80ELb1ELb0ELb1ELb0ELb1ELb0ELb0ELb0ELi2ELi4ELi4ELi4ELb0EEENS1_24CollectiveEpilogueBwdGQAISA_fSD_Li256ELb0ELb1EEENS1_25SingleTileBwdLPTSchedulerILb0ELi128ELb1EEEEEEEEEvNT_6ParamsE$exp2f,@function
        .size           $_ZN7cutlass13device_kernelIN5flash19enable_sm80_to_sm89INS1_16FlashAttnBwdSm80INS1_25CollectiveMainloopBwdSm80ILi2ELi2EN4cute5tupleIJNS5_1CILi128EEES8_NS7_ILi64EEEEEENS_10bfloat16_tEfNS_4arch4Sm80ELb1ELb0ELb1ELb0ELb1ELb0ELb0ELb0ELi2ELi4ELi4ELi4ELb0EEENS1_24CollectiveEpilogueBwdGQAISA_fSD_Li256ELb0ELb1EEENS1_25SingleTileBwdLPTSchedulerILb0ELi128ELb1EEEEEEEEEvNT_6ParamsE$exp2f,($_ZN7cutlass13device_kernelIN5flash19enable_sm80_to_sm89INS1_16FlashAttnBwdSm80INS1_25CollectiveMainloopBwdSm80ILi2ELi2EN4cute5tupleIJNS5_1CILi128EEES8_NS7_ILi64EEEEEENS_10bfloat16_tEfNS_4arch4Sm80ELb1ELb0ELb1ELb0ELb1ELb0ELb0ELb0ELi2ELi4ELi4ELi4ELb0EEENS1_24CollectiveEpilogueBwdGQAISA_fSD_Li256ELb0ELb1EEENS1_25SingleTileBwdLPTSchedulerILb0ELi128ELb1EEEEEEEEEvNT_6ParamsE$min - $_ZN7cutlass13device_kernelIN5flash19enable_sm80_to_sm89INS1_16FlashAttnBwdSm80INS1_25CollectiveMainloopBwdSm80ILi2ELi2EN4cute5tupleIJNS5_1CILi128EEES8_NS7_ILi64EEEEEENS_10bfloat16_tEfNS_4arch4Sm80ELb1ELb0ELb1ELb0ELb1ELb0ELb0ELb0ELi2ELi4ELi4ELi4ELb0EEENS1_24CollectiveEpilogueBwdGQAISA_fSD_Li256ELb0ELb1EEENS1_25SingleTileBwdLPTSchedulerILb0ELi128ELb1EEEEEEEEEvNT_6ParamsE$exp2f)
$_ZN7cutlass13device_kernelIN5flash19enable_sm80_to_sm89INS1_16FlashAttnBwdSm80INS1_25CollectiveMainloopBwdSm80ILi2ELi2EN4cute5tupleIJNS5_1CILi128EEES8_NS7_ILi64EEEEEENS_10bfloat16_tEfNS_4arch4Sm80ELb1ELb0ELb1ELb0ELb1ELb0ELb0ELb0ELi2ELi4ELi4ELi4ELb0EEENS1_24CollectiveEpilogueBwdGQAISA_fSD_Li256ELb0ELb1EEENS1_25SingleTileBwdLPTSchedulerILb0ELi128ELb1EEEEEEEEEvNT_6ParamsE$exp2f:
[----:B------:R-:W1:Y:S01]  /*66eb0*/  MUFU.EX2 R6, R6 ;  /* 0x0000000600067308 */ /* 0x000e620000000800 */
[----:B------:R-:W-:-:S04]  /*66ec0*/  MOV R3, 0x0 ;  /* 0x0000000000037802 */ /* 0x000fc80000000f00 */
[----:B------:R-:W-:Y:S05]  /*66ed0*/  RET.REL.NODEC R2 `(_ZN7cutlass13device_kernelIN5flash19enable_sm80_to_sm89INS1_16FlashAttnBwdSm80INS1_25CollectiveMainloopBwdSm80ILi2ELi2EN4cute5tupleIJNS5_1CILi128EEES8_NS7_ILi64EEEEEENS_10bfloat16_tEfNS_4arch4Sm80ELb1ELb0ELb1ELb0ELb1ELb0ELb0ELb0ELi2ELi4ELi4ELi4ELb0EEENS1_24CollectiveEpilogueBwdGQAISA_fSD_Li256ELb0ELb1EEENS1_25SingleTileBwdLPTSchedulerILb0ELi128ELb1EEEEEEEEEvNT_6ParamsE) ;  /* 0xfff9912002007950 */ /* 0x000fea0003c3ffff */
        .type           $_ZN7cutlass13device_kernelIN5flash19enable_sm80_to_sm89INS1_16FlashAttnBwdSm80INS1_25CollectiveMainloopBwdSm80ILi2ELi2EN4cute5tupleIJNS5_1CILi128EEES8_NS7_ILi64EEEEEENS_10bfloat16_tEfNS_4arch4Sm80ELb1ELb0ELb1ELb0ELb1ELb0ELb0ELb0ELi2ELi4ELi4ELi4ELb0EEENS1_24CollectiveEpilogueBwdGQAISA_fSD_Li256ELb0ELb1EEENS1_25SingleTileBwdLPTSchedulerILb0ELi128ELb1EEEEEEEEEvNT_6ParamsE$min,@function
        .size           $_ZN7cutlass13device_kernelIN5flash19enable_sm80_to_sm89INS1_16FlashAttnBwdSm80INS1_25CollectiveMainloopBwdSm80ILi2ELi2EN4cute5tupleIJNS5_1CILi128EEES8_NS7_ILi64EEEEEENS_10bfloat16_tEfNS_4arch4Sm80ELb1ELb0ELb1ELb0ELb1ELb0ELb0ELb0ELi2ELi4ELi4ELi4ELb0EEENS1_24CollectiveEpilogueBwdGQAISA_fSD_Li256ELb0ELb1EEENS1_25SingleTileBwdLPTSchedulerILb0ELi128ELb1EEEEEEEEEvNT_6ParamsE$min,(.L_x_12836 - $_ZN7cutlass13device_kernelIN5flash19enable_sm80_to_sm89INS1_16FlashAttnBwdSm80INS1_25CollectiveMainloopBwdSm80ILi2ELi2EN4cute5tupleIJNS5_1CILi128EEES8_NS7_ILi64EEEEEENS_10bfloat16_tEfNS_4arch4Sm80ELb1ELb0ELb1ELb0ELb1ELb0ELb0ELb0ELi2ELi4ELi4ELi4ELb0EEENS1_24CollectiveEpilogueBwdGQAISA_fSD_Li256ELb0ELb1EEENS1_25SingleTileBwdLPTSchedulerILb0ELi128ELb1EEEEEEEEEvNT_6ParamsE$min)
$_ZN7cutlass13device_kernelIN5flash19enable_sm80_to_sm89INS1_16FlashAttnBwdSm80INS1_25CollectiveMainloopBwdSm80ILi2ELi2EN4cute5tupleIJNS5_1CILi128EEES8_NS7_ILi64EEEEEENS_10bfloat16_tEfNS_4arch4Sm80ELb1ELb0ELb1ELb0ELb1ELb0ELb0ELb0ELi2ELi4ELi4ELi4ELb0EEENS1_24CollectiveEpilogueBwdGQAISA_fSD_Li256ELb0ELb1EEENS1_25SingleTileBwdLPTSchedulerILb0ELi128ELb1EEEEEEEEEvNT_6ParamsE$min:
[----:B------:R-:W-:Y:S01]  /*66ee0*/  IMAD.MOV.U32 R8, RZ, RZ, R6 ;  /* 0x000000ffff087224 */ /* 0x000fe200078e0006 */
[----:B------:R-:W-:Y:S02]  /*66ef0*/  MOV R9, 0x0 ;  /* 0x0000000000097802 */ /* 0x000fe40000000f00 */
[----:B------:R-:W-:Y:S02]  /*66f00*/  IMNMX R47, R3, R45, PT ;  /* 0x0000002d032f7217 */ /* 0x000fe40003800200 */
[----:B------:R-:W-:Y:S05]  /*66f10*/  RET.REL.NODEC R8 `(_ZN7cutlass13device_kernelIN5flash19enable_sm80_to_sm89INS1_16FlashAttnBwdSm80INS1_25CollectiveMainloopBwdSm80ILi2ELi2EN4cute5tupleIJNS5_1CILi128EEES8_NS7_ILi64EEEEEENS_10bfloat16_tEfNS_4arch4Sm80ELb1ELb0ELb1ELb0ELb1ELb0ELb0ELb0ELi2ELi4ELi4ELi4ELb0EEENS1_24CollectiveEpilogueBwdGQAISA_fSD_Li256ELb0ELb1EEENS1_25SingleTileBwdLPTSchedulerILb0ELi128ELb1EEEEEEEEEvNT_6ParamsE) ;  /* 0xfff990e008007950 */ /* 0x000fea0003c3ffff */
.L_x_2700:
        /* <DEDUP_REMOVED lines=14> */
.L_x_12836:


//--------------------- .text._ZN7cutlass13device_kernelIN5flash22FlashAttnBwdPreprocessIN4cute5tupleIJNS3_1CILi128EEENS5_ILi64EEEEEENS_10bfloat16_tEfNS_4arch4Sm80ELb1ELb0EEEEEvNT_6ParamsE --------------------------
	.section	.text._ZN7cutlass13device_kernelIN5flash22FlashAttnBwdPreprocessIN4cute5tupleIJNS3_1CILi128EEENS5_ILi64EEEEEENS_10bfloat16_tEfNS_4arch4Sm80ELb1ELb0EEEEEvNT_6ParamsE,"ax",@progbits
	.sectioninfo	@"SHI_REGISTERS=62"
	.align	128
.text._ZN7cutlass13device_kernelIN5flash22FlashAttnBwdPreprocessIN4cute5tupleIJNS3_1CILi128EEENS5_ILi64EEEEEENS_10bfloat16_tEfNS_4arch4Sm80ELb1ELb0EEEEEvNT_6ParamsE:
        .type           _ZN7cutlass13device_kernelIN5flash22FlashAttnBwdPreprocessIN4cute5tupleIJNS3_1CILi128EEENS5_ILi64EEEEEENS_10bfloat16_tEfNS_4arch4Sm80ELb1ELb0EEEEEvNT_6ParamsE,@function
        .size           _ZN7cutlass13device_kernelIN5flash22FlashAttnBwdPreprocessIN4cute5tupleIJNS3_1CILi128EEENS5_ILi64EEEEEENS_10bfloat16_tEfNS_4arch4Sm80ELb1ELb0EEEEEvNT_6ParamsE,(.L_x_13236 - _ZN7cutlass13device_kernelIN5flash22FlashAttnBwdPreprocessIN4cute5tupleIJNS3_1CILi128EEENS5_ILi64EEEEEENS_10bfloat16_tEfNS_4arch4Sm80ELb1ELb0EEEEEvNT_6ParamsE)
        .other          _ZN7cutlass13device_kernelIN5flash22FlashAttnBwdPreprocessIN4cute5tupleIJNS3_1CILi128EEENS5_ILi64EEEEEENS_10bfloat16_tEfNS_4arch4Sm80ELb1ELb0EEEEEvNT_6ParamsE,@"STO_CUDA_ENTRY STV_DEFAULT"
_ZN7cutlass13device_kernelIN5flash22FlashAttnBwdPreprocessIN4cute5tupleIJNS3_1CILi128EEENS5_ILi64EEEEEENS_10bfloat16_tEfNS_4arch4Sm80ELb1ELb0EEEEEvNT_6ParamsE:
[----:B------:R-:W-:Y:S02]  /*0000*/  MOV R1, c[0x0][0x28] ;  /* 0x00000a0000017a02 */ /* 0x000fe40000000f00 */
[----:B------:R-:W0:Y:S01]  /*0010*/  S2R R43, SR_TID.X ;  /* 0x00000000002b7919 */ /* 0x000e220000002100 */
[----:B------:R-:W-:-:S03]  /*0020*/  ULDC.64 UR6, c[0x0][0x118] ;  /* 0x0000460000067ab9 */ /* 0x000fc60000000a00 */
[----:B------:R-:W1:Y:S04]  /*0030*/  S2R R45, SR_CTAID.Y ;  /* 0x00000000002d7919 */ /* 0x000e680000002600 */
[----:B------:R-:W2:Y:S01]  /*0040*/  S2R R47, SR_CTAID.X ;  /* 0x00000000002f7919 */ /* 0x000ea20000002500 */
[----:B0-----:R-:W-:-:S04]  /*0050*/  SHF.R.S32.HI R0, RZ, 0x1f, R43 ;  /* 0x0000001fff007819 */ /* 0x001fc8000001142b */
[-C--:B------:R-:W-:Y:S02]  /*0060*/  LEA.HI R2, R0, R43.reuse, RZ, 0x3 ;  /* 0x0000002b00027211 */ /* 0x080fe400078f18ff */
[----:B-1----:R-:W-:Y:S02]  /*0070*/  SHF.R.S32.HI R42, RZ, 0x1f, R45 ;  /* 0x0000001fff2a7819 */ /* 0x002fe4000001142d */
[----:B------:R-:W-:Y:S02]  /*0080*/  LOP3.LUT R0, R2, 0xfffffff8, RZ, 0xc0, !PT ;  /* 0xfffffff802007812 */ /* 0x000fe400078ec0ff */
[----:B--2---:R-:W-:Y:S01]  /*0090*/  SHF.L.U32 R36, R47, 0x7, RZ ;  /* 0x000000072f247819 */ /* 0x004fe200000006ff */
[----:B------:R-:W-:Y:S01]  /*00a0*/  IMAD R4, R42, c[0x0][0x180], RZ ;  /* 0x000060002a047a24 */ /* 0x000fe200078e02ff */
[----:B------:R-:W-:Y:S01]  /*00b0*/  IADD3 R37, -R0, R43, RZ ;  /* 0x0000002b00257210 */ /* 0x000fe20007ffe1ff */
[----:B------:R-:W-:Y:S01]  /*00c0*/  IMAD R8, R42, c[0x0][0x1a0], RZ ;  /* 0x000068002a087a24 */ /* 0x000fe200078e02ff */
[----:B------:R-:W0:Y:S01]  /*00d0*/  S2R R0, SR_CTAID.Z ;  /* 0x0000000000007919 */ /* 0x000e220000002700 */
[----:B------:R-:W-:Y:S01]  /*00e0*/  SHF.R.S32.HI R2, RZ, 0x3, R2 ;  /* 0x00000003ff027819 */ /* 0x000fe20000011402 */
[----:B------:R-:W-:Y:S01]  /*00f0*/  IMAD R3, R45, c[0x0][0x184], R4 ;  /* 0x000061002d037a24 */ /* 0x000fe200078e0204 */
[----:B------:R-:W-:Y:S01]  /*0100*/  IADD3 R44, -R36, c[0x0][0x168], RZ ;  /* 0x00005a00242c7a10 */ /* 0x000fe20007ffe1ff */
[----:B------:R-:W-:Y:S01]  /*0110*/  IMAD.SHL.U32 R6, R37, 0x8, RZ ;  /* 0x0000000825067824 */ /* 0x000fe200078e00ff */
[C---:B------:R-:W-:Y:S01]  /*0120*/  IADD3 R49, R2.reuse, 0x20, RZ ;  /* 0x0000002002317810 */ /* 0x040fe20007ffe0ff */
[----:B------:R-:W-:Y:S01]  /*0130*/  IMAD R9, R45, c[0x0][0x1a4], R8 ;  /* 0x000069002d097a24 */ /* 0x000fe200078e0208 */
[----:B------:R-:W-:-:S02]  /*0140*/  ISETP.GE.AND P1, PT, R2, R44, PT ;  /* 0x0000002c0200720c */ /* 0x000fc40003f26270 */
[--C-:B------:R-:W-:Y:S02]  /*0150*/  SHF.R.S32.HI R7, RZ, 0x1f, R6.reuse ;  /* 0x0000001fff077819 */ /* 0x100fe40000011406 */
[C---:B------:R-:W-:Y:S02]  /*0160*/  ISETP.GE.AND P0, PT, R6.reuse, c[0x0][0x16c], PT ;  /* 0x00005b0006007a0c */ /* 0x040fe40003f06270 */
[----:B------:R-:W-:Y:S01]  /*0170*/  ISETP.LT.AND P4, PT, R6, c[0x0][0x16c], !P1 ;  /* 0x00005b0006007a0c */ /* 0x000fe20004f81270 */
[----:B------:R-:W-:Y:S01]  /*0180*/  IMAD.WIDE.U32 R4, R45, c[0x0][0x180], R6 ;  /* 0x000060002d047a25 */ /* 0x000fe200078e0006 */
[-C--:B------:R-:W-:Y:S02]  /*0190*/  ISETP.LT.AND P3, PT, R49, R44.reuse, !P0 ;  /* 0x0000002c3100720c */ /* 0x080fe40004761270 */
[----:B------:R-:W-:Y:S01]  /*01a0*/  IADD3 R51, R2, 0x40, RZ ;  /* 0x0000004002337810 */ /* 0x000fe20007ffe0ff */
[----:B------:R-:W-:Y:S01]  /*01b0*/  IMAD.IADD R5, R5, 0x1, R3 ;  /* 0x0000000105057824 */ /* 0x000fe200078e0203 */
[----:B------:R-:W-:Y:S01]  /*01c0*/  SHF.R.S32.HI R3, RZ, 0x1f, R2 ;  /* 0x0000001fff037819 */ /* 0x000fe20000011402 */
[----:B------:R-:W-:Y:S01]  /*01d0*/  IMAD.WIDE.U32 R26, R45, c[0x0][0x1a0], R6 ;  /* 0x000068002d1a7a25 */ /* 0x000fe200078e0006 */
[----:B------:R-:W-:-:S02]  /*01e0*/  ISETP.LT.AND P2, PT, R51, R44, !P0 ;  /* 0x0000002c3300720c */ /* 0x000fc40004741270 */
[----:B------:R-:W-:Y:S01]  /*01f0*/  IADD3 R53, R2, 0x60, RZ ;  /* 0x0000006002357810 */ /* 0x000fe20007ffe0ff */
[----:B------:R-:W-:Y:S01]  /*0200*/  IMAD.WIDE R6, R47, 0x80, R2 ;  /* 0x000000802f067825 */ /* 0x000fe200078e0202 */
[----:B0-----:R-:W-:Y:S02]  /*0210*/  SHF.R.S32.HI R46, RZ, 0x1f, R0 ;  /* 0x0000001fff2e7819 */ /* 0x001fe40000011400 */
[----:B------:R-:W-:Y:S01]  /*0220*/  IADD3 R27, R27, R9, RZ ;  /* 0x000000091b1b7210 */ /* 0x000fe20007ffe0ff */
[----:B------:R-:W-:Y:S01]  /*0230*/  IMAD.WIDE.U32 R24, R0, c[0x0][0x188], R4 ;  /* 0x0000620000187a25 */ /* 0x000fe200078e0004 */
[----:B------:R-:W-:Y:S02]  /*0240*/  ISETP.LT.AND P0, PT, R53, R44, !P0 ;  /* 0x0000002c3500720c */ /* 0x000fe40004701270 */
[----:B------:R-:W-:Y:S01]  /*0250*/  @P3 IADD3 R13, P5, R6, 0x20, RZ ;  /* 0x00000020060d3810 */ /* 0x000fe20007fbe0ff */
[----:B------:R-:W-:Y:S01]  /*0260*/  IMAD R11, R46, c[0x0][0x1a8], RZ ;  /* 0x00006a002e0b7a24 */ /* 0x000fe200078e02ff */
[----:B------:R-:W-:Y:S01]  /*0270*/  @P3 IADD3 R12, P6, R6, 0x20, RZ ;  /* 0x00000020060c3810 */ /* 0x000fe20007fde0ff */
[----:B------:R-:W-:Y:S01]  /*0280*/  IMAD R9, R46, c[0x0][0x188], RZ ;  /* 0x000062002e097a24 */ /* 0x000fe200078e02ff */
[-C--:B------:R-:W-:Y:S01]  /*0290*/  @P3 MOV R8, R24.reuse ;  /* 0x0000001800083202 */ /* 0x080fe20000000f00 */
[----:B------:R-:W-:Y:S01]  /*02a0*/  IMAD R17, R0, c[0x0][0x1ac], R11 ;  /* 0x00006b0000117a24 */ /* 0x000fe200078e020b */
[----:B------:R-:W-:Y:S01]  /*02b0*/  @P3 IADD3.X R16, RZ, R7, RZ, P6, !PT ;  /* 0x00000007ff103210 */ /* 0x000fe200037fe4ff */
[----:B------:R-:W-:Y:S01]  /*02c0*/  @P4 IMAD R11, R7, c[0x0][0x178], RZ ;  /* 0x00005e00070b4a24 */ /* 0x000fe200078e02ff */
[----:B------:R-:W-:Y:S01]  /*02d0*/  @P2 IADD3 R40, P6, R6, 0x40, RZ ;  /* 0x0000004006282810 */ /* 0x000fe20007fde0ff */
[----:B------:R-:W-:Y:S01]  /*02e0*/  IMAD R9, R0, c[0x0][0x18c], R9 ;  /* 0x0000630000097a24 */ /* 0x000fe200078e0209 */
[----:B------:R-:W-:Y:S01]  /*02f0*/  @P2 MOV R20, R24 ;  /* 0x0000001800142202 */ /* 0x000fe20000000f00 */
[----:B------:R-:W-:-:S02]  /*0300*/  @P4 IMAD R15, R6, c[0x0][0x17c], R11 ;  /* 0x00005f00060f4a24 */ /* 0x000fc400078e020b */
[----:B------:R-:W-:Y:S01]  /*0310*/  @P3 IMAD.X R14, RZ, RZ, R7, P5 ;  /* 0x000000ffff0e3224 */ /* 0x000fe200028e0607 */
[----:B------:R-:W-:Y:S01]  /*0320*/  @P2 IADD3 R11, P5, R6, 0x40, RZ ;  /* 0x00000040060b2810 */ /* 0x000fe20007fbe0ff */
[----:B------:R-:W-:Y:S01]  /*0330*/  IMAD.WIDE.U32 R26, R0, c[0x0][0x1a8], R26 ;  /* 0x00006a00001a7a25 */ /* 0x000fe200078e001a */
[----:B------:R-:W-:-:S03]  /*0340*/  IADD3 R25, R25, R9, RZ ;  /* 0x0000000919197210 */ /* 0x000fc60007ffe0ff */
[--C-:B------:R-:W-:Y:S01]  /*0350*/  @P2 IMAD.X R10, RZ, RZ, R7.reuse, P5 ;  /* 0x000000ffff0a2224 */ /* 0x100fe200028e0607 */
[C---:B------:R-:W-:Y:S01]  /*0360*/  @P0 IADD3 R39, P5, R6.reuse, 0x60, RZ ;  /* 0x0000006006270810 */ /* 0x040fe20007fbe0ff */
[----:B------:R-:W-:Y:S01]  /*0370*/  @P2 IMAD.X R41, RZ, RZ, R7, P6 ;  /* 0x000000ffff292224 */ /* 0x000fe200030e0607 */
[C---:B------:R-:W-:Y:S01]  /*0380*/  @P0 IADD3 R32, P6, R6.reuse, 0x60, RZ ;  /* 0x0000006006200810 */ /* 0x040fe20007fde0ff */
[----:B------:R-:W-:Y:S01]  /*0390*/  @P4 IMAD R19, R7, c[0x0][0x198], RZ ;  /* 0x0000660007134a24 */ /* 0x000fe200078e02ff */
[----:B------:R-:W-:Y:S01]  /*03a0*/  IADD3 R27, R27, R17, RZ ;  /* 0x000000111b1b7210 */ /* 0x000fe20007ffe0ff */
[----:B------:R-:W-:Y:S01]  /*03b0*/  @P4 IMAD.WIDE.U32 R4, R6, c[0x0][0x178], R24 ;  /* 0x00005e0006044a25 */ /* 0x000fe200078e0018 */
[----:B------:R-:W-:-:S03]  /*03c0*/  @P0 IADD3.X R38, RZ, R7, RZ, P6, !PT ;  /* 0x00000007ff260210 */ /* 0x000fc600037fe4ff */
[----:B------:R-:W-:Y:S02]  /*03d0*/  @P4 IMAD R19, R6, c[0x0][0x19c], R19 ;  /* 0x0000670006134a24 */ /* 0x000fe400078e0213 */
[----:B------:R-:W-:Y:S01]  /*03e0*/  @P0 IMAD.X R48, RZ, RZ, R7, P5 ;  /* 0x000000ffff300224 */ /* 0x000fe200028e0607 */
[----:B------:R-:W-:Y:S01]  /*03f0*/  @P4 LEA R22, P5, R4, c[0x0][0x160], 0x1 ;  /* 0x0000580004164a11 */ /* 0x000fe200078a08ff */
[----:B------:R-:W-:Y:S02]  /*0400*/  @P4 IMAD.IADD R5, R5, 0x1, R15 ;  /* 0x0000000105054824 */ /* 0x000fe400078e020f */
[----:B------:R-:W-:-:S03]  /*0410*/  @P4 IMAD.WIDE.U32 R6, R6, c[0x0][0x198], R26 ;  /* 0x0000660006064a25 */ /* 0x000fc600078e001a */
[----:B------:R-:W-:Y:S01]  /*0420*/  @P4 LEA.HI.X R23, R4, c[0x0][0x164], R5, 0x1, P5 ;  /* 0x0000590004174a11 */ /* 0x000fe200028f0c05 */
[----:B------:R-:W-:Y:S01]  /*0430*/  @P3 IMAD.MOV.U32 R9, RZ, RZ, R25 ;  /* 0x000000ffff093224 */ /* 0x000fe200078e0019 */
[----:B------:R-:W-:Y:S01]  /*0440*/  @P4 IADD3 R7, R7, R19, RZ ;  /* 0x0000001307074210 */ /* 0x000fe20007ffe0ff */
[----:B------:R-:W-:Y:S01]  /*0450*/  @P3 IMAD R14, R14, c[0x0][0x178], RZ ;  /* 0x00005e000e0e3a24 */ /* 0x000fe200078e02ff */
[C---:B------:R-:W-:Y:S01]  /*0460*/  @P4 LEA R34, P5, R6.reuse, c[0x0][0x190], 0x1 ;  /* 0x0000640006224a11 */ /* 0x040fe200078a08ff */
[C---:B------:R-:W-:Y:S02]  /*0470*/  @P3 IMAD.WIDE.U32 R4, R13.reuse, c[0x0][0x178], R8 ;  /* 0x00005e000d043a25 */ /* 0x040fe400078e0008 */
[----:B------:R-:W-:Y:S01]  /*0480*/  CS2R R8, SRZ ;  /* 0x0000000000087805 */ /* 0x000fe2000001ff00 */
[----:B------:R-:W-:Y:S01]  /*0490*/  @P4 LEA.HI.X R35, R6, c[0x0][0x194], R7, 0x1, P5 ;  /* 0x0000650006234a11 */ /* 0x000fe200028f0c07 */
[----:B------:R-:W-:Y:S01]  /*04a0*/  @P3 IMAD R15, R13, c[0x0][0x17c], R14 ;  /* 0x00005f000d0f3a24 */ /* 0x000fe200078e020e */
[----:B------:R-:W-:Y:S01]  /*04b0*/  @P3 MOV R7, R27 ;  /* 0x0000001b00073202 */ /* 0x000fe20000000f00 */
[----:B------:R-:W-:Y:S01]  /*04c0*/  @P3 IMAD R17, R16, c[0x0][0x198], RZ ;  /* 0x0000660010113a24 */ /* 0x000fe200078e02ff */
[----:B------:R-:W-:Y:S01]  /*04d0*/  @P3 LEA R28, P5, R4, c[0x0][0x160], 0x1 ;  /* 0x00005800041c3a11 */ /* 0x000fe200078a08ff */
[----:B------:R-:W-:-:S02]  /*04e0*/  @P3 IMAD.MOV.U32 R6, RZ, RZ, R26 ;  /* 0x000000ffff063224 */ /* 0x000fc400078e001a */
[----:B------:R-:W-:Y:S02]  /*04f0*/  @P3 IMAD.IADD R5, R5, 0x1, R15 ;  /* 0x0000000105053824 */ /* 0x000fe400078e020f */
[----:B------:R-:W-:Y:S02]  /*0500*/  @P2 IMAD.MOV.U32 R21, RZ, RZ, R25 ;  /* 0x000000ffff152224 */ /* 0x000fe400078e0019 */
[----:B------:R-:W-:Y:S01]  /*0510*/  @P2 IMAD R10, R10, c[0x0][0x178], RZ ;  /* 0x00005e000a0a2a24 */ /* 0x000fe200078e02ff */
[----:B------:R-:W-:Y:S01]  /*0520*/  @P3 LEA.HI.X R29, R4, c[0x0][0x164], R5, 0x1, P5 ;  /* 0x00005900041d3a11 */ /* 0x000fe200028f0c05 */
[C---:B------:R-:W-:Y:S01]  /*0530*/  @P3 IMAD R17, R12.reuse, c[0x0][0x19c], R17 ;  /* 0x000067000c113a24 */ /* 0x040fe200078e0211 */
[----:B------:R-:W-:Y:S01]  /*0540*/  CS2R R4, SRZ ;  /* 0x0000000000047805 */ /* 0x000fe2000001ff00 */
[----:B------:R-:W-:Y:S02]  /*0550*/  @P3 IMAD.WIDE.U32 R12, R12, c[0x0][0x198], R6 ;  /* 0x000066000c0c3a25 */ /* 0x000fe400078e0006 */
[----:B------:R-:W-:-:S02]  /*0560*/  CS2R R6, SRZ ;  /* 0x0000000000067805 */ /* 0x000fc4000001ff00 */
[----:B------:R-:W-:Y:S01]  /*0570*/  @P2 IMAD R33, R11, c[0x0][0x17c], R10 ;  /* 0x00005f000b212a24 */ /* 0x000fe200078e020a */
[----:B------:R-:W-:Y:S01]  /*0580*/  @P3 IADD3 R13, R13, R17, RZ ;  /* 0x000000110d0d3210 */ /* 0x000fe20007ffe0ff */
[----:B------:R-:W-:Y:S01]  /*0590*/  @P2 IMAD.WIDE.U32 R20, R11, c[0x0][0x178], R20 ;  /* 0x00005e000b142a25 */ /* 0x000fe200078e0014 */
[C---:B------:R-:W-:Y:S01]  /*05a0*/  @P3 LEA R30, P5, R12.reuse, c[0x0][0x190], 0x1 ;  /* 0x000064000c1e3a11 */ /* 0x040fe200078a08ff */
[----:B------:R-:W-:Y:S01]  /*05b0*/  CS2R R10, SRZ ;  /* 0x00000000000a7805 */ /* 0x000fe2000001ff00 */
[----:B------:R0:W2:Y:S01]  /*05c0*/  @P4 LDG.E.128 R4, [R22.64] ;  /* 0x0000000616044981 */ /* 0x0000a2000c1e1d00 */
[----:B------:R-:W-:Y:S01]  /*05d0*/  CS2R R14, SRZ ;  /* 0x00000000000e7805 */ /* 0x000fe2000001ff00 */
[----:B------:R-:W-:Y:S01]  /*05e0*/  @P3 LEA.HI.X R31, R12, c[0x0][0x194], R13, 0x1, P5 ;  /* 0x000065000c1f3a11 */ /* 0x000fe200028f0c0d */
[----:B------:R-:W-:Y:S01]  /*05f0*/  CS2R R16, SRZ ;  /* 0x0000000000107805 */ /* 0x000fe2000001ff00 */
[----:B------:R-:W-:Y:S01]  /*0600*/  CS2R R12, SRZ ;  /* 0x00000000000c7805 */ /* 0x000fe2000001ff00 */
[----:B------:R1:W3:Y:S01]  /*0610*/  @P4 LDG.E.128 R8, [R34.64] ;  /* 0x0000000622084981 */ /* 0x0002e2000c1e1d00 */
[----:B------:R-:W-:-:S04]  /*0620*/  CS2R R18, SRZ ;  /* 0x0000000000127805 */ /* 0x000fc8000001ff00 */
[----:B------:R4:W3:Y:S01]  /*0630*/  @P3 LDG.E.128 R12, [R28.64] ;  /* 0x000000061c0c3981 */ /* 0x0008e2000c1e1d00 */
[----:B0-----:R-:W-:Y:S01]  /*0640*/  @P2 MOV R23, R27 ;  /* 0x0000001b00172202 */ /* 0x001fe20000000f00 */
[----:B------:R-:W-:Y:S02]  /*0650*/  @P2 IMAD R41, R41, c[0x0][0x198], RZ ;  /* 0x0000660029292a24 */ /* 0x000fe400078e02ff */
[----:B------:R0:W3:Y:S01]  /*0660*/  @P3 LDG.E.128 R16, [R30.64] ;  /* 0x000000061e103981 */ /* 0x0000e2000c1e1d00 */
[----:B------:R-:W-:Y:S01]  /*0670*/  @P2 IMAD.MOV.U32 R22, RZ, RZ, R26 ;  /* 0x000000ffff162224 */ /* 0x000fe200078e001a */
[----:B------:R-:W-:Y:S01]  /*0680*/  @P2 LEA R54, P3, R20, c[0x0][0x160], 0x1 ;  /* 0x0000580014362a11 */ /* 0x000fe200078608ff */
[----:B------:R-:W-:Y:S02]  /*0690*/  @P0 IMAD R48, R48, c[0x0][0x178], RZ ;  /* 0x00005e0030300a24 */ /* 0x000fe400078e02ff */
[C---:B------:R-:W-:Y:S02]  /*06a0*/  @P2 IMAD R55, R40.reuse, c[0x0][0x19c], R41 ;  /* 0x0000670028372a24 */ /* 0x040fe400078e0229 */
[----:B------:R-:W-:-:S04]  /*06b0*/  @P2 IMAD.WIDE.U32 R22, R40, c[0x0][0x198], R22 ;  /* 0x0000660028162a25 */ /* 0x000fc800078e0016 */
[----:B-1----:R-:W-:Y:S01]  /*06c0*/  @P0 IMAD R35, R38, c[0x0][0x198], RZ ;  /* 0x0000660026230a24 */ /* 0x002fe200078e02ff */
[----:B------:R-:W-:Y:S01]  /*06d0*/  @P2 LEA R56, P5, R22, c[0x0][0x190], 0x1 ;  /* 0x0000640016382a11 */ /* 0x000fe200078a08ff */
[C---:B------:R-:W-:Y:S02]  /*06e0*/  @P0 IMAD R41, R39.reuse, c[0x0][0x17c], R48 ;  /* 0x00005f0027290a24 */ /* 0x040fe400078e0230 */
[----:B------:R-:W-:-:S04]  /*06f0*/  @P0 IMAD.WIDE.U32 R24, R39, c[0x0][0x178], R24 ;  /* 0x00005e0027180a25 */ /* 0x000fc800078e0018 */
[----:B------:R-:W-:Y:S01]  /*0700*/  @P2 IMAD.IADD R33, R21, 0x1, R33 ;  /* 0x0000000115212824 */ /* 0x000fe200078e0221 */
[----:B------:R-:W-:Y:S01]  /*0710*/  @P2 IADD3 R21, R23, R55, RZ ;  /* 0x0000003717152210 */ /* 0x000fe20007ffe0ff */
[----:B------:R-:W-:Y:S01]  /*0720*/  @P0 IMAD R35, R32, c[0x0][0x19c], R35 ;  /* 0x0000670020230a24 */ /* 0x000fe200078e0223 */
[----:B------:R-:W-:Y:S01]  /*0730*/  @P0 LEA R38, P4, R24, c[0x0][0x160], 0x1 ;  /* 0x0000580018260a11 */ /* 0x000fe200078808ff */
[----:B----4-:R-:W-:Y:S01]  /*0740*/  @P0 IMAD.WIDE.U32 R28, R32, c[0x0][0x198], R26 ;  /* 0x00006600201c0a25 */ /* 0x010fe200078e001a */
[----:B------:R-:W-:Y:S01]  /*0750*/  @P2 LEA.HI.X R55, R20, c[0x0][0x164], R33, 0x1, P3 ;  /* 0x0000590014372a11 */ /* 0x000fe200018f0c21 */
[----:B------:R-:W-:Y:S01]  /*0760*/  CS2R R26, SRZ ;  /* 0x00000000001a7805 */ /* 0x000fe2000001ff00 */
[----:B------:R-:W-:Y:S01]  /*0770*/  @P2 LEA.HI.X R57, R22, c[0x0][0x194], R21, 0x1, P5 ;  /* 0x0000650016392a11 */ /* 0x000fe200028f0c15 */
[----:B------:R-:W-:Y:S01]  /*0780*/  @P0 IMAD.IADD R23, R25, 0x1, R41 ;  /* 0x0000000119170824 */ /* 0x000fe200078e0229 */
[----:B------:R-:W-:Y:S01]  /*0790*/  @P0 IADD3 R35, R29, R35, RZ ;  /* 0x000000231d230210 */ /* 0x000fe20007ffe0ff */
[----:B------:R-:W-:Y:S01]  /*07a0*/  CS2R R20, SRZ ;  /* 0x0000000000147805 */ /* 0x000fe2000001ff00 */
[----:B------:R-:W-:-:S02]  /*07b0*/  @P0 LEA R40, P3, R28, c[0x0][0x190], 0x1 ;  /* 0x000064001c280a11 */ /* 0x000fc400078608ff */
[----:B------:R-:W-:Y:S02]  /*07c0*/  @P0 LEA.HI.X R39, R24, c[0x0][0x164], R23, 0x1, P4 ;  /* 0x0000590018270a11 */ /* 0x000fe400020f0c17 */
[----:B------:R-:W-:Y:S01]  /*07d0*/  CS2R R22, SRZ ;  /* 0x0000000000167805 */ /* 0x000fe2000001ff00 */
[----:B------:R-:W-:Y:S01]  /*07e0*/  CS2R R24, SRZ ;  /* 0x0000000000187805 */ /* 0x000fe2000001ff00 */
[----:B------:R-:W-:Y:S01]  /*07f0*/  @P0 LEA.HI.X R41, R28, c[0x0][0x194], R35, 0x1, P3 ;  /* 0x000065001c290a11 */ /* 0x000fe200018f0c23 */
[----:B0-----:R-:W-:Y:S01]  /*0800*/  CS2R R30, SRZ ;  /* 0x00000000001e7805 */ /* 0x001fe2000001ff00 */
[----:B------:R-:W-:Y:S01]  /*0810*/  CS2R R28, SRZ ;  /* 0x00000000001c7805 */ /* 0x000fe2000001ff00 */
[----:B------:R-:W-:Y:S01]  /*0820*/  CS2R R32, SRZ ;  /* 0x0000000000207805 */ /* 0x000fe2000001ff00 */
[----:B------:R-:W-:Y:S01]  /*0830*/  CS2R R34, SRZ ;  /* 0x0000000000227805 */ /* 0x000fe2000001ff00 */
[----:B------:R0:W4:Y:S04]  /*0840*/  @P2 LDG.E.128 R20, [R54.64] ;  /* 0x0000000636142981 */ /* 0x000128000c1e1d00 */
[----:B------:R1:W4:Y:S04]  /*0850*/  @P2 LDG.E.128 R24, [R56.64] ;  /* 0x0000000638182981 */ /* 0x000328000c1e1d00 */
[----:B------:R0:W4:Y:S04]  /*0860*/  @P0 LDG.E.128 R28, [R38.64] ;  /* 0x00000006261c0981 */ /* 0x000128000c1e1d00 */
[----:B------:R0:W4:Y:S01]  /*0870*/  @P0 LDG.E.128 R32, [R40.64] ;  /* 0x0000000628200981 */ /* 0x000122000c1e1d00 */
[----:B------:R-:W-:Y:S01]  /*0880*/  ISETP.GT.AND P0, PT, R43, 0x7f, PT ;  /* 0x0000007f2b00780c */ /* 0x000fe20003f04270 */
[----:B------:R-:W-:-:S03]  /*0890*/  IMAD.MOV.U32 R50, RZ, RZ, 0x7f800000 ;  /* 0x7f800000ff327424 */ /* 0x000fc600078e00ff */
[----:B------:R-:W-:-:S13]  /*08a0*/  ISETP.GE.OR P2, PT, R43, R44, P0 ;  /* 0x0000002c2b00720c */ /* 0x000fda0000746670 */
[----:B0-----:R-:W-:Y:S01]  /*08b0*/  @!P2 SHF.R.S32.HI R55, RZ, 0x1f, R43 ;  /* 0x0000001fff37a819 */ /* 0x001fe2000001142b */
[----:B------:R-:W-:Y:S01]  /*08c0*/  @!P2 IMAD R48, R42, c[0x0][0x1e0], RZ ;  /* 0x000078002a30aa24 */ /* 0x000fe200078e02ff */
[----:B------:R-:W-:Y:S01]  /*08d0*/  @!P2 IADD3 R54, P3, R36, R43, RZ ;  /* 0x0000002b2436a210 */ /* 0x000fe20007f7e0ff */
[----:B------:R-:W-:Y:S02]  /*08e0*/  @!P2 IMAD R39, R46, c[0x0][0x1e8], RZ ;  /* 0x00007a002e27aa24 */ /* 0x000fe400078e02ff */
[----:B-1----:R-:W-:Y:S01]  /*08f0*/  @!P2 IMAD R57, R45, c[0x0][0x1e4], R48 ;  /* 0x000079002d39aa24 */ /* 0x002fe200078e0230 */
[----:B------:R-:W-:Y:S01]  /*0900*/  @!P2 LEA.HI.X.SX32 R55, R36, R55, 0x1, P3 ;  /* 0x000000372437a211 */ /* 0x000fe200018f0eff */
[----:B------:R-:W-:-:S04]  /*0910*/  @!P2 IMAD R41, R0, c[0x0][0x1ec], R39 ;  /* 0x00007b000029aa24 */ /* 0x000fc800078e0227 */
[----:B------:R-:W-:-:S04]  /*0920*/  @!P2 IMAD.WIDE.U32 R54, R45, c[0x0][0x1e0], R54 ;  /* 0x000078002d36aa25 */ /* 0x000fc800078e0036 */
[----:B------:R-:W-:-:S04]  /*0930*/  @!P2 IMAD.IADD R55, R55, 0x1, R57 ;  /* 0x000000013737a824 */ /* 0x000fc800078e0239 */
[----:B------:R-:W-:-:S05]  /*0940*/  @!P2 IMAD.WIDE.U32 R38, R0, c[0x0][0x1e8], R54 ;  /* 0x00007a000026aa25 */ /* 0x000fca00078e0036 */
[----:B------:R-:W-:Y:S02]  /*0950*/  @!P2 IADD3 R39, R39, R41, RZ ;  /* 0x000000292727a210 */ /* 0x000fe40007ffe0ff */
[----:B------:R-:W-:-:S04]  /*0960*/  @!P2 LEA R40, P3, R38, c[0x0][0x1d8], 0x2 ;  /* 0x000076002628aa11 */ /* 0x000fc800078610ff */
[----:B------:R-:W-:-:S05]  /*0970*/  @!P2 LEA.HI.X R41, R38, c[0x0][0x1dc], R39, 0x2, P3 ;  /* 0x000077002629aa11 */ /* 0x000fca00018f1427 */
[----:B------:R0:W5:Y:S01]  /*0980*/  @!P2 LDG.E R50, [R40.64] ;  /* 0x000000062832a981 */ /* 0x000162000c1e1900 */
[----:B------:R-:W-:Y:S01]  /*0990*/  ISETP.NE.AND P2, PT, R37, RZ, PT ;  /* 0x000000ff2500720c */ /* 0x000fe20003f45270 */
[----:B------:R-:W-:Y:S01]  /*09a0*/  BSSY B0, `(.L_x_2701) ;  /* 0x0000098000007945 */ /* 0x000fe20003800000 */
[C---:B--2---:R-:W-:Y:S02]  /*09b0*/  LOP3.LUT R52, R4.reuse, 0xffff0000, RZ, 0xc0, !PT ;  /* 0xffff000004347812 */ /* 0x044fe400078ec0ff */
[----:B------:R-:W-:Y:S01]  /*09c0*/  SHF.L.U32 R38, R4, 0x10, RZ ;  /* 0x0000001004267819 */ /* 0x000fe200000006ff */
[C---:B------:R-:W-:Y:S01]  /*09d0*/  IMAD.U32 R4, R5.reuse, 0x10000, RZ ;  /* 0x0001000005047824 */ /* 0x040fe200078e00ff */
[----:B------:R-:W-:Y:S02]  /*09e0*/  LOP3.LUT R39, R5, 0xffff0000, RZ, 0xc0, !PT ;  /* 0xffff000005277812 */ /* 0x000fe400078ec0ff */
[C---:B---3--:R-:W-:Y:S02]  /*09f0*/  LOP3.LUT R55, R8.reuse, 0xffff0000, RZ, 0xc0, !PT ;  /* 0xffff000008377812 */ /* 0x048fe400078ec0ff */
[----:B------:R-:W-:-:S02]  /*0a00*/  SHF.L.U32 R57, R8, 0x10, RZ ;  /* 0x0000001008397819 */ /* 0x000fc400000006ff */
[----:B0-----:R-:W-:Y:S01]  /*0a10*/  SHF.L.U32 R40, R10, 0x10, RZ ;  /* 0x000000100a287819 */ /* 0x001fe200000006ff */
[----:B------:R-:W-:Y:S01]  /*0a20*/  FMUL.FTZ R54, R52, R55 ;  /* 0x0000003734367220 */ /* 0x000fe20000410000 */
[----:B------:R-:W-:Y:S01]  /*0a30*/  LOP3.LUT R41, R10, 0xffff0000, RZ, 0xc0, !PT ;  /* 0xffff00000a297812 */ /* 0x000fe200078ec0ff */
[C---:B------:R-:W-:Y:S01]  /*0a40*/  IMAD.U32 R55, R9.reuse, 0x10000, RZ ;  /* 0x0001000009377824 */ /* 0x040fe200078e00ff */
[----:B------:R-:W-:Y:S01]  /*0a50*/  LOP3.LUT R10, R12, 0xffff0000, RZ, 0xc0, !PT ;  /* 0xffff00000c0a7812 */ /* 0x000fe200078ec0ff */
[----:B------:R-:W-:Y:S01]  /*0a60*/  FFMA.FTZ R38, R38, R57, R54 ;  /* 0x0000003926267223 */ /* 0x000fe20000010036 */
[C---:B------:R-:W-:Y:S02]  /*0a70*/  LOP3.LUT R59, R16.reuse, 0xffff0000, RZ, 0xc0, !PT ;  /* 0xffff0000103b7812 */ /* 0x040fe400078ec0ff */
[----:B------:R-:W-:Y:S01]  /*0a80*/  LOP3.LUT R52, R9, 0xffff0000, RZ, 0xc0, !PT ;  /* 0xffff000009347812 */ /* 0x000fe200078ec0ff */
[C---:B------:R-:W-:Y:S01]  /*0a90*/  IMAD.U32 R9, R11.reuse, 0x10000, RZ ;  /* 0x000100000b097824 */ /* 0x040fe200078e00ff */
[----:B------:R-:W-:Y:S01]  /*0aa0*/  LOP3.LUT R8, R11, 0xffff0000, RZ, 0xc0, !PT ;  /* 0xffff00000b087812 */ /* 0x000fe200078ec0ff */
[----:B------:R-:W-:Y:S01]  /*0ab0*/  IMAD.U32 R11, R16, 0x10000, RZ ;  /* 0x00010000100b7824 */ /* 0x000fe200078e00ff */
[----:B------:R-:W-:Y:S01]  /*0ac0*/  SHF.L.U32 R12, R12, 0x10, RZ ;  /* 0x000000100c0c7819 */ /* 0x000fe200000006ff */
[----:B------:R-:W-:Y:S01]  /*0ad0*/  FMUL.FTZ R10, R10, R59 ;  /* 0x0000003b0a0a7220 */ /* 0x000fe20000410000 */
[----:B------:R-:W-:Y:S01]  /*0ae0*/  SHF.L.U32 R5, R6, 0x10, RZ ;  /* 0x0000001006057819 */ /* 0x000fe200000006ff */
[----:B------:R-:W-:Y:S01]  /*0af0*/  FFMA.FTZ R38, R4, R55, R38 ;  /* 0x0000003704267223 */ /* 0x000fe20000010026 */
[----:B------:R-:W-:Y:S01]  /*0b00*/  SHF.L.U32 R4, R13, 0x10, RZ ;  /* 0x000000100d047819 */ /* 0x000fe200000006ff */
[----:B------:R-:W-:Y:S01]  /*0b10*/  IMAD.U32 R55, R17, 0x10000, RZ ;  /* 0x0001000011377824 */ /* 0x000fe200078e00ff */
[----:B------:R-:W-:Y:S01]  /*0b20*/  LOP3.LUT R13, R13, 0xffff0000, RZ, 0xc0, !PT ;  /* 0xffff00000d0d7812 */ /* 0x000fe200078ec0ff */
[----:B------:R-:W-:Y:S01]  /*0b30*/  FFMA.FTZ R11, R12, R11, R10 ;  /* 0x0000000b0c0b7223 */ /* 0x000fe2000001000a */
[----:B------:R-:W-:Y:S01]  /*0b40*/  LOP3.LUT R10, R17, 0xffff0000, RZ, 0xc0, !PT ;  /* 0xffff0000110a7812 */ /* 0x000fe200078ec0ff */
[----:B------:R-:W-:Y:S01]  /*0b50*/  FFMA.FTZ R38, R39, R52, R38 ;  /* 0x0000003427267223 */ /* 0x000fe20000010026 */
[----:B------:R-:W-:Y:S01]  /*0b60*/  LOP3.LUT R48, R6, 0xffff0000, RZ, 0xc0, !PT ;  /* 0xffff000006307812 */ /* 0x000fe200078ec0ff */
[----:B------:R-:W-:Y:S01]  /*0b70*/  FFMA.FTZ R11, R4, R55, R11 ;  /* 0x00000037040b7223 */ /* 0x000fe2000001000b */
[C---:B------:R-:W-:Y:S01]  /*0b80*/  SHF.L.U32 R4, R14.reuse, 0x10, RZ ;  /* 0x000000100e047819 */ /* 0x040fe200000006ff */
[----:B------:R-:W-:Y:S01]  /*0b90*/  FFMA.FTZ R38, R5, R40, R38 ;  /* 0x0000002805267223 */ /* 0x000fe20000010026 */
[----:B------:R-:W-:Y:S01]  /*0ba0*/  LOP3.LUT R14, R14, 0xffff0000, RZ, 0xc0, !PT ;  /* 0xffff00000e0e7812 */ /* 0x000fe200078ec0ff */
[----:B------:R-:W-:-:S02]  /*0bb0*/  IMAD.U32 R5, R18, 0x10000, RZ ;  /* 0x0001000012057824 */ /* 0x000fc400078e00ff */
[----:B------:R-:W-:Y:S01]  /*0bc0*/  FFMA.FTZ R10, R13, R10, R11 ;  /* 0x0000000a0d0a7223 */ /* 0x000fe2000001000b */
[----:B------:R-:W-:Y:S01]  /*0bd0*/  LOP3.LUT R11, R18, 0xffff0000, RZ, 0xc0, !PT ;  /* 0xffff0000120b7812 */ /* 0x000fe200078ec0ff */
[C---:B------:R-:W-:Y:S01]  /*0be0*/  IMAD.U32 R6, R7.reuse, 0x10000, RZ ;  /* 0x0001000007067824 */ /* 0x040fe200078e00ff */
[----:B------:R-:W-:Y:S01]  /*0bf0*/  LOP3.LUT R7, R7, 0xffff0000, RZ, 0xc0, !PT ;  /* 0xffff000007077812 */ /* 0x000fe200078ec0ff */
[----:B------:R-:W-:Y:S02]  /*0c00*/  FFMA.FTZ R38, R48, R41, R38 ;  /* 0x0000002930267223 */ /* 0x000fe40000010026 */
[----:B------:R-:W-:Y:S01]  /*0c10*/  FFMA.FTZ R4, R4, R5, R10 ;  /* 0x0000000504047223 */ /* 0x000fe2000001000a */
[C---:B------:R-:W-:Y:S01]  /*0c20*/  SHF.L.U32 R5, R15.reuse, 0x10, RZ ;  /* 0x000000100f057819 */ /* 0x040fe200000006ff */
[----:B------:R-:W-:Y:S01]  /*0c30*/  FFMA.FTZ R9, R6, R9, R38 ;  /* 0x0000000906097223 */ /* 0x000fe20000010026 */
[----:B------:R-:W-:Y:S01]  /*0c40*/  LOP3.LUT R15, R15, 0xffff0000, RZ, 0xc0, !PT ;  /* 0xffff00000f0f7812 */ /* 0x000fe200078ec0ff */
[----:B------:R-:W-:Y:S01]  /*0c50*/  FFMA.FTZ R11, R14, R11, R4 ;  /* 0x0000000b0e0b7223 */ /* 0x000fe20000010004 */
[C---:B------:R-:W-:Y:S01]  /*0c60*/  LOP3.LUT R4, R19.reuse, 0xffff0000, RZ, 0xc0, !PT ;  /* 0xffff000013047812 */ /* 0x040fe200078ec0ff */
[----:B------:R-:W-:-:S02]  /*0c70*/  IMAD.U32 R6, R19, 0x10000, RZ ;  /* 0x0001000013067824 */ /* 0x000fc400078e00ff */
[----:B------:R-:W-:Y:S01]  /*0c80*/  FFMA.FTZ R7, R7, R8, R9 ;  /* 0x0000000807077223 */ /* 0x000fe20000010009 */
[C---:B----4-:R-:W-:Y:S01]  /*0c90*/  SHF.L.U32 R12, R20.reuse, 0x10, RZ ;  /* 0x00000010140c7819 */ /* 0x050fe200000006ff */
[----:B------:R-:W-:Y:S01]  /*0ca0*/  IMAD.U32 R16, R21, 0x10000, RZ ;  /* 0x0001000015107824 */ /* 0x000fe200078e00ff */
[----:B------:R-:W-:Y:S01]  /*0cb0*/  LOP3.LUT R20, R20, 0xffff0000, RZ, 0xc0, !PT ;  /* 0xffff000014147812 */ /* 0x000fe200078ec0ff */
[----:B------:R-:W-:Y:S01]  /*0cc0*/  FFMA.FTZ R5, R5, R6, R11 ;  /* 0x0000000605057223 */ /* 0x000fe2000001000b */
[----:B------:R-:W-:Y:S01]  /*0cd0*/  LOP3.LUT R19, R24, 0xffff0000, RZ, 0xc0, !PT ;  /* 0xffff000018137812 */ /* 0x000fe200078ec0ff */
[C---:B------:R-:W-:Y:S01]  /*0ce0*/  IMAD.U32 R39, R25.reuse, 0x10000, RZ ;  /* 0x0001000019277824 */ /* 0x040fe200078e00ff */
[----:B------:R-:W-:Y:S01]  /*0cf0*/  LOP3.LUT R18, R25, 0xffff0000, RZ, 0xc0, !PT ;  /* 0xffff000019127812 */ /* 0x000fe200078ec0ff */
[----:B------:R-:W-:Y:S01]  /*0d00*/  IMAD.U32 R6, R23, 0x10000, RZ ;  /* 0x0001000017067824 */ /* 0x000fe200078e00ff */
[----:B------:R-:W-:Y:S01]  /*0d10*/  LOP3.LUT R14, R28, 0xffff0000, RZ, 0xc0, !PT ;  /* 0xffff00001c0e7812 */ /* 0x000fe200078ec0ff */
[----:B------:R-:W-:Y:S01]  /*0d20*/  FMUL.FTZ R20, R20, R19 ;  /* 0x0000001314147220 */ /* 0x000fe20000410000 */
[----:B------:R-:W-:Y:S01]  /*0d30*/  SHF.L.U32 R17, R24, 0x10, RZ ;  /* 0x0000001018117819 */ /* 0x000fe200000006ff */
[----:B------:R-:W-:Y:S01]  /*0d40*/  IMAD.U32 R11, R27, 0x10000, RZ ;  /* 0x000100001b0b7824 */ /* 0x000fe200078e00ff */
[C---:B------:R-:W-:Y:S01]  /*0d50*/  LOP3.LUT R25, R32.reuse, 0xffff0000, RZ, 0xc0, !PT ;  /* 0xffff000020197812 */ /* 0x040fe200078ec0ff */
[----:B------:R-:W-:Y:S01]  /*0d60*/  IMAD.U32 R19, R32, 0x10000, RZ ;  /* 0x0001000020137824 */ /* 0x000fe200078e00ff */
[----:B------:R-:W-:Y:S01]  /*0d70*/  SHF.L.U32 R28, R28, 0x10, RZ ;  /* 0x000000101c1c7819 */ /* 0x000fe200000006ff */
[----:B------:R-:W-:Y:S01]  /*0d80*/  FFMA.FTZ R20, R12, R17, R20 ;  /* 0x000000110c147223 */ /* 0x000fe20000010014 */
[----:B------:R-:W-:Y:S01]  /*0d90*/  SHF.L.U32 R12, R29, 0x10, RZ ;  /* 0x000000101d0c7819 */ /* 0x000fe200000006ff */
[----:B------:R-:W-:Y:S01]  /*0da0*/  FMUL.FTZ R14, R14, R25 ;  /* 0x000000190e0e7220 */ /* 0x000fe20000410000 */
[----:B------:R-:W-:Y:S01]  /*0db0*/  LOP3.LUT R21, R21, 0xffff0000, RZ, 0xc0, !PT ;  /* 0xffff000015157812 */ /* 0x000fe200078ec0ff */
[----:B------:R-:W-:Y:S01]  /*0dc0*/  IMAD.U32 R17, R33, 0x10000, RZ ;  /* 0x0001000021117824 */ /* 0x000fe200078e00ff */
[----:B------:R-:W-:Y:S01]  /*0dd0*/  LOP3.LUT R29, R29, 0xffff0000, RZ, 0xc0, !PT ;  /* 0xffff00001d1d7812 */ /* 0x000fe200078ec0ff */
[----:B------:R-:W-:Y:S01]  /*0de0*/  FFMA.FTZ R19, R28, R19, R14 ;  /* 0x000000131c137223 */ /* 0x000fe2000001000e */
[----:B------:R-:W-:Y:S01]  /*0df0*/  LOP3.LUT R14, R33, 0xffff0000, RZ, 0xc0, !PT ;  /* 0xffff0000210e7812 */ /* 0x000fe200078ec0ff */
[----:B------:R-:W-:Y:S01]  /*0e00*/  FFMA.FTZ R16, R16, R39, R20 ;  /* 0x0000002710107223 */ /* 0x000fe20000010014 */
[----:B------:R-:W-:Y:S01]  /*0e10*/  SHF.L.U32 R9, R22, 0x10, RZ ;  /* 0x0000001016097819 */ /* 0x000fe200000006ff */
[----:B------:R-:W-:Y:S01]  /*0e20*/  FFMA.FTZ R19, R12, R17, R19 ;  /* 0x000000110c137223 */ /* 0x000fe20000010013 */
        /* <DEDUP_REMOVED lines=10> */
[----:B------:R-:W-:Y:S01]  /*0ed0*/  LOP3.LUT R19, R34, 0xffff0000, RZ, 0xc0, !PT ;  /* 0xffff000022137812 */ /* 0x000fe200078ec0ff */
        /* <DEDUP_REMOVED lines=11> */
[----:B------:R-:W-:Y:S02]  /*0f90*/  FFMA.FTZ R15, R15, R4, R5 ;  /* 0x000000040f0f7223 */ /* 0x000fe40000010005 */
[----:B------:R-:W-:Y:S01]  /*0fa0*/  FFMA.FTZ R31, R31, R6, R9 ;  /* 0x000000061f1f7223 */ /* 0x000fe20000010009 */
[----:B------:R-:W0:Y:S04]  /*0fb0*/  SHFL.BFLY PT, R10, R11, 0x4, 0x1f ;  /* 0x0c801f000b0a7f89 */ /* 0x000e2800000e0000 */
[----:B------:R-:W1:Y:S04]  /*0fc0*/  SHFL.BFLY PT, R4, R7, 0x4, 0x1f ;  /* 0x0c801f0007047f89 */ /* 0x000e6800000e0000 */
[----:B------:R-:W2:Y:S04]  /*0fd0*/  SHFL.BFLY PT, R6, R15, 0x4, 0x1f ;  /* 0x0c801f000f067f89 */ /* 0x000ea800000e0000 */
[----:B------:R-:W3:Y:S01]  /*0fe0*/  SHFL.BFLY PT, R14, R31, 0x4, 0x1f ;  /* 0x0c801f001f0e7f89 */ /* 0x000ee200000e0000 */
[----:B0-----:R-:W-:-:S02]  /*0ff0*/  FADD.FTZ R12, R11, R10 ;  /* 0x0000000a0b0c7221 */ /* 0x001fc40000010000 */
[----:B-1----:R-:W-:-:S03]  /*1000*/  FADD.FTZ R4, R7, R4 ;  /* 0x0000000407047221 */ /* 0x002fc60000010000 */
[----:B------:R-:W0:Y:S01]  /*1010*/  SHFL.BFLY PT, R13, R12, 0x2, 0x1f ;  /* 0x0c401f000c0d7f89 */ /* 0x000e2200000e0000 */
[----:B--2---:R-:W-:-:S03]  /*1020*/  FADD.FTZ R8, R15, R6 ;  /* 0x000000060f087221 */ /* 0x004fc60000010000 */
[----:B------:R-:W1:Y:S01]  /*1030*/  SHFL.BFLY PT, R5, R4, 0x2, 0x1f ;  /* 0x0c401f0004057f89 */ /* 0x000e6200000e0000 */
[----:B---3--:R-:W-:-:S03]  /*1040*/  FADD.FTZ R16, R31, R14 ;  /* 0x0000000e1f107221 */ /* 0x008fc60000010000 */
[----:B------:R-:W2:Y:S04]  /*1050*/  SHFL.BFLY PT, R9, R8, 0x2, 0x1f ;  /* 0x0c401f0008097f89 */ /* 0x000ea800000e0000 */
[----:B------:R-:W3:Y:S01]  /*1060*/  SHFL.BFLY PT, R7, R16, 0x2, 0x1f ;  /* 0x0c401f0010077f89 */ /* 0x000ee200000e0000 */
[----:B0-----:R-:W-:Y:S02]  /*1070*/  FADD.FTZ R13, R12, R13 ;  /* 0x0000000d0c0d7221 */ /* 0x001fe40000010000 */
[----:B-1----:R-:W-:-:S03]  /*1080*/  FADD.FTZ R6, R4, R5 ;  /* 0x0000000504067221 */ /* 0x002fc60000010000 */
[----:B------:R-:W0:Y:S01]  /*1090*/  SHFL.BFLY PT, R14, R13, 0x1, 0x1f ;  /* 0x0c201f000d0e7f89 */ /* 0x000e2200000e0000 */
[----:B------:R-:W-:Y:S01]  /*10a0*/  SHF.L.U32 R4, R43, 0x2, RZ ;  /* 0x000000022b047819 */ /* 0x000fe200000006ff */
[----:B------:R-:W-:Y:S02]  /*10b0*/  IMAD.SHL.U32 R5, R47, 0x2000, RZ ;  /* 0x000020002f057824 */ /* 0x000fe400078e00ff */
[----:B--2---:R-:W-:Y:S01]  /*10c0*/  FADD.FTZ R9, R8, R9 ;  /* 0x0000000908097221 */ /* 0x004fe20000010000 */
[----:B------:R-:W-:Y:S01]  /*10d0*/  SHF.R.S32.HI R8, RZ, 0x1f, R4 ;  /* 0x0000001fff087819 */ /* 0x000fe20000011404 */
[----:B---3--:R-:W-:Y:S01]  /*10e0*/  FADD.FTZ R11, R16, R7 ;  /* 0x00000007100b7221 */ /* 0x008fe20000010000 */
[C---:B------:R-:W-:Y:S01]  /*10f0*/  IADD3 R4, P3, R5.reuse, R4, RZ ;  /* 0x0000000405047210 */ /* 0x040fe20007f7e0ff */
[----:B------:R-:W1:Y:S03]  /*1100*/  SHFL.BFLY PT, R7, R6, 0x1, 0x1f ;  /* 0x0c201f0006077f89 */ /* 0x000e6600000e0000 */
[----:B------:R-:W-:Y:S01]  /*1110*/  LEA.HI.X.SX32 R5, R5, R8, 0x1, P3 ;  /* 0x0000000805057211 */ /* 0x000fe200018f0eff */
[----:B------:R-:W2:Y:S01]  /*1120*/  SHFL.BFLY PT, R10, R9, 0x1, 0x1f ;  /* 0x0c201f00090a7f89 */ /* 0x000ea200000e0000 */
[----:B------:R-:W-:-:S03]  /*1130*/  IMAD R8, R42, c[0x0][0x220], RZ ;  /* 0x000088002a087a24 */ /* 0x000fc600078e02ff */
[----:B------:R-:W3:Y:S01]  /*1140*/  SHFL.BFLY PT, R18, R11, 0x1, 0x1f ;  /* 0x0c201f000b127f89 */ /* 0x000ee200000e0000 */
[----:B------:R-:W-:Y:S02]  /*1150*/  IMAD R15, R45, c[0x0][0x224], R8 ;  /* 0x000089002d0f7a24 */ /* 0x000fe400078e0208 */
[----:B0-----:R-:W-:Y:S02]  /*1160*/  FADD.FTZ R14, R13, R14 ;  /* 0x0000000e0d0e7221 */ /* 0x001fe40000010000 */
[----:B-1----:R-:W-:Y:S02]  /*1170*/  FADD.FTZ R12, R6, R7 ;  /* 0x00000007060c7221 */ /* 0x002fe40000010000 */
[----:B--2---:R-:W-:Y:S02]  /*1180*/  FADD.FTZ R10, R9, R10 ;  /* 0x0000000a090a7221 */ /* 0x004fe40000010000 */
[----:B---3--:R-:W-:Y:S01]  /*1190*/  FADD.FTZ R13, R11, R18 ;  /* 0x000000120b0d7221 */ /* 0x008fe20000010000 */
[----:B------:R-:W-:Y:S05]  /*11a0*/  @P2 BRA `(.L_x_2702) ;  /* 0x0000017000002947 */ /* 0x000fea0003800000 */
[----:B------:R-:W-:Y:S01]  /*11b0*/  SHF.R.S32.HI R37, RZ, 0x1f, R36 ;  /* 0x0000001fff257819 */ /* 0x000fe20000011424 */
[----:B------:R-:W-:Y:S01]  /*11c0*/  IMAD R6, R42, c[0x0][0x1c8], RZ ;  /* 0x000072002a067a24 */ /* 0x000fe200078e02ff */
[----:B------:R-:W-:-:S02]  /*11d0*/  ISETP.GE.AND P4, PT, R49, R44, PT ;  /* 0x0000002c3100720c */ /* 0x000fc40003f86270 */
[----:B------:R-:W-:Y:S01]  /*11e0*/  ISETP.GE.AND P3, PT, R51, R44, PT ;  /* 0x0000002c3300720c */ /* 0x000fe20003f66270 */
[C---:B------:R-:W-:Y:S02]  /*11f0*/  IMAD R9, R45.reuse, c[0x0][0x1cc], R6 ;  /* 0x000073002d097a24 */ /* 0x040fe400078e0206 */
[----:B------:R-:W-:Y:S01]  /*1200*/  IMAD.WIDE.U32 R6, R45, c[0x0][0x1c8], R36 ;  /* 0x000072002d067a25 */ /* 0x000fe200078e0024 */
[----:B------:R-:W-:-:S04]  /*1210*/  FSEL R11, R14, RZ, !P3 ;  /* 0x000000ff0e0b7208 */ /* 0x000fc80005800000 */
[----:B------:R-:W-:Y:S01]  /*1220*/  IADD3 R7, R7, R9, RZ ;  /* 0x0000000907077210 */ /* 0x000fe20007ffe0ff */
[----:B------:R-:W-:-:S04]  /*1230*/  IMAD R9, R46, c[0x0][0x1d0], RZ ;  /* 0x000074002e097a24 */ /* 0x000fc800078e02ff */
[----:B------:R-:W-:-:S04]  /*1240*/  IMAD.WIDE.U32 R6, R0, c[0x0][0x1d0], R6 ;  /* 0x0000740000067a25 */ /* 0x000fc800078e0006 */
[----:B------:R-:W-:Y:S01]  /*1250*/  IMAD R9, R0, c[0x0][0x1d4], R9 ;  /* 0x0000750000097a24 */ /* 0x000fe200078e0209 */
[----:B------:R-:W-:-:S04]  /*1260*/  IADD3 R6, P2, R2, R6, RZ ;  /* 0x0000000602067210 */ /* 0x000fc80007f5e0ff */
[----:B------:R-:W-:Y:S02]  /*1270*/  IADD3.X R3, R3, R7, R9, P2, !PT ;  /* 0x0000000703037210 */ /* 0x000fe400017fe409 */
[C---:B------:R-:W-:Y:S02]  /*1280*/  LEA R2, P5, R6.reuse, c[0x0][0x1b0], 0x2 ;  /* 0x00006c0006027a11 */ /* 0x040fe400078a10ff */
[----:B------:R-:W-:Y:S02]  /*1290*/  ISETP.GE.AND P2, PT, R53, R44, PT ;  /* 0x0000002c3500720c */ /* 0x000fe40003f46270 */
[----:B------:R-:W-:Y:S02]  /*12a0*/  LEA.HI.X R3, R6, c[0x0][0x1b4], R3, 0x2, P5 ;  /* 0x00006d0006037a11 */ /* 0x000fe400028f1403 */
[----:B------:R-:W-:Y:S02]  /*12b0*/  FSEL R7, R12, RZ, !P1 ;  /* 0x000000ff0c077208 */ /* 0x000fe40004800000 */
[----:B------:R-:W-:Y:S01]  /*12c0*/  FSEL R9, R10, RZ, !P4 ;  /* 0x000000ff0a097208 */ /* 0x000fe20006000000 */
[----:B------:R0:W-:Y:S01]  /*12d0*/  STG.E [R2.64+0x100], R11 ;  /* 0x0001000b02007986 */ /* 0x0001e2000c101906 */
[----:B------:R-:W-:-:S03]  /*12e0*/  FSEL R13, R13, RZ, !P2 ;  /* 0x000000ff0d0d7208 */ /* 0x000fc60005000000 */
[----:B------:R0:W-:Y:S04]  /*12f0*/  STG.E [R2.64], R7 ;  /* 0x0000000702007986 */ /* 0x0001e8000c101906 */
[----:B------:R0:W-:Y:S04]  /*1300*/  STG.E [R2.64+0x80], R9 ;  /* 0x0000800902007986 */ /* 0x0001e8000c101906 */
[----:B------:R0:W-:Y:S02]  /*1310*/  STG.E [R2.64+0x180], R13 ;  /* 0x0001800d02007986 */ /* 0x0001e4000c101906 */
.L_x_2702:
[----:B------:R-:W-:Y:S05]  /*1320*/  BSYNC B0 ;  /* 0x0000000000007941 */ /* 0x000fea0003800000 */
.L_x_2701:
[----:B------:R-:W-:Y:S01]  /*1330*/  ULDC UR4, c[0x0][0x168] ;  /* 0x00005a0000047ab9 */ /* 0x000fe20000000800 */
[----:B------:R-:W-:Y:S01]  /*1340*/  IMAD.WIDE.U32 R4, R45, c[0x0][0x220], R4 ;  /* 0x000088002d047a25 */ /* 0x000fe200078e0004 */
[----:B------:R-:W-:Y:S01]  /*1350*/  UIADD3 UR4, UR4, 0x7f, URZ ;  /* 0x0000007f04047890 */ /* 0x000fe2000fffe03f */
[----:B------:R-:W-:Y:S01]  /*1360*/  ISETP.NE.U32.AND P1, PT, RZ, c[0x0][0x238], PT ;  /* 0x00008e00ff007a0c */ /* 0x000fe20003f25070 */
[----:B------:R-:W-:Y:S01]  /*1370*/  BSSY B0, `(.L_x_2703) ;  /* 0x0000021000007945 */ /* 0x000fe20003800000 */
[----:B0-----:R-:W-:Y:S01]  /*1380*/  IMAD R3, R46, c[0x0][0x228], RZ ;  /* 0x00008a002e037a24 */ /* 0x001fe200078e02ff */
[----:B------:R-:W-:Y:S01]  /*1390*/  USHF.R.S32.HI UR5, URZ, 0x1f, UR4 ;  /* 0x0000001f3f057899 */ /* 0x000fe20008011404 */
[----:B------:R-:W-:Y:S01]  /*13a0*/  IMAD.IADD R5, R5, 0x1, R15 ;  /* 0x0000000105057824 */ /* 0x000fe200078e020f */
[----:B------:R-:W-:Y:S01]  /*13b0*/  ISETP.NE.AND.EX P1, PT, RZ, c[0x0][0x23c], PT, P1 ;  /* 0x00008f00ff007a0c */ /* 0x000fe20003f25310 */
[C---:B------:R-:W-:Y:S01]  /*13c0*/  IMAD R7, R0.reuse, c[0x0][0x22c], R3 ;  /* 0x00008b0000077a24 */ /* 0x040fe200078e0203 */
[----:B------:R-:W-:Y:S01]  /*13d0*/  ULEA.HI UR5, UR5, UR4, URZ, 0x7 ;  /* 0x0000000405057291 */ /* 0x000fe2000f8f383f */
[----:B------:R-:W-:Y:S01]  /*13e0*/  IMAD.WIDE.U32 R2, R0, c[0x0][0x228], R4 ;  /* 0x00008a0000027a25 */ /* 0x000fe200078e0004 */
[----:B------:R-:W-:-:S02]  /*13f0*/  ISETP.NE.OR P1, PT, R43, RZ, !P1 ;  /* 0x000000ff2b00720c */ /* 0x000fc40004f25670 */
[----:B------:R-:W-:Y:S02]  /*1400*/  ULOP3.LUT UR5, UR5, 0xffffff80, URZ, 0xc0, !UPT ;  /* 0xffffff8005057892 */ /* 0x000fe4000f8ec03f */
[----:B------:R-:W-:Y:S02]  /*1410*/  IADD3 R3, R3, R7, RZ ;  /* 0x0000000703037210 */ /* 0x000fe40007ffe0ff */
[----:B------:R-:W-:Y:S02]  /*1420*/  LEA R8, P2, R2, c[0x0][0x208], 0x2 ;  /* 0x0000820002087a11 */ /* 0x000fe400078410ff */
[----:B------:R-:W-:Y:S02]  /*1430*/  IADD3 R4, -R36, UR5, RZ ;  /* 0x0000000524047c10 */ /* 0x000fe4000fffe1ff */
[----:B------:R-:W-:Y:S02]  /*1440*/  LEA.HI.X R9, R2, c[0x0][0x20c], R3, 0x2, P2 ;  /* 0x0000830002097a11 */ /* 0x000fe400010f1403 */
[----:B------:R-:W-:-:S13]  /*1450*/  ISETP.GE.OR P0, PT, R43, R4, P0 ;  /* 0x000000042b00720c */ /* 0x000fda0000706670 */
[----:B------:R-:W-:Y:S05]  /*1460*/  @P0 BRA `(.L_x_2704) ;  /* 0x0000011000000947 */ /* 0x000fea0003800000 */
[----:B------:R-:W-:Y:S01]  /*1470*/  SHF.R.S32.HI R3, RZ, 0x1f, R43 ;  /* 0x0000001fff037819 */ /* 0x000fe2000001142b */
[----:B------:R-:W-:Y:S01]  /*1480*/  IMAD R42, R42, c[0x0][0x1f8], RZ ;  /* 0x00007e002a2a7a24 */ /* 0x000fe200078e02ff */
[----:B------:R-:W-:Y:S01]  /*1490*/  IADD3 R2, P0, R36, R43, RZ ;  /* 0x0000002b24027210 */ /* 0x000fe20007f1e0ff */
[----:B------:R-:W-:Y:S02]  /*14a0*/  IMAD R7, R46, c[0x0][0x200], RZ ;  /* 0x000080002e077a24 */ /* 0x000fe400078e02ff */
[C---:B------:R-:W-:Y:S01]  /*14b0*/  IMAD R5, R45.reuse, c[0x0][0x1fc], R42 ;  /* 0x00007f002d057a24 */ /* 0x040fe200078e022a */
[----:B------:R-:W-:Y:S01]  /*14c0*/  LEA.HI.X.SX32 R3, R36, R3, 0x1, P0 ;  /* 0x0000000324037211 */ /* 0x000fe200000f0eff */
        /* <DEDUP_REMOVED lines=11> */
.L_x_2704:
[----:B------:R-:W-:Y:S05]  /*1580*/  BSYNC B0 ;  /* 0x0000000000007941 */ /* 0x000fea0003800000 */
.L_x_2703:
[----:B------:R1:W-:Y:S04]  /*1590*/  STG.E.128 [R8.64], RZ ;  /* 0x000000ff08007986 */ /* 0x0003e8000c101d06 */
[----:B------:R1:W-:Y:S04]  /*15a0*/  STG.E.128 [R8.64+0x1000], RZ ;  /* 0x001000ff08007986 */ /* 0x0003e8000c101d06 */
[----:B------:R1:W-:Y:S04]  /*15b0*/  STG.E.128 [R8.64+0x2000], RZ ;  /* 0x002000ff08007986 */ /* 0x0003e8000c101d06 */
[----:B------:R1:W-:Y:S04]  /*15c0*/  STG.E.128 [R8.64+0x3000], RZ ;  /* 0x003000ff08007986 */ /* 0x0003e8000c101d06 */
[----:B------:R1:W-:Y:S04]  /*15d0*/  STG.E.128 [R8.64+0x4000], RZ ;  /* 0x004000ff08007986 */ /* 0x0003e8000c101d06 */
[----:B------:R1:W-:Y:S04]  /*15e0*/  STG.E.128 [R8.64+0x5000], RZ ;  /* 0x005000ff08007986 */ /* 0x0003e8000c101d06 */
[----:B------:R1:W-:Y:S04]  /*15f0*/  STG.E.128 [R8.64+0x6000], RZ ;  /* 0x006000ff08007986 */ /* 0x0003e8000c101d06 */
[----:B------:R1:W-:Y:S01]  /*1600*/  STG.E.128 [R8.64+0x7000], RZ ;  /* 0x007000ff08007986 */ /* 0x0003e2000c101d06 */
[----:B------:R-:W-:Y:S05]  /*1610*/  @P1 EXIT ;  /* 0x000000000000194d */ /* 0x000fea0003800000 */
[----:B------:R-:W-:Y:S02]  /*1620*/  IMAD R0, R47, c[0x0][0x230], R0 ;  /* 0x00008c002f007a24 */ /* 0x000fe400078e0200 */
[----:B0-----:R-:W-:-:S02]  /*1630*/  IMAD.MOV.U32 R3, RZ, RZ, 0x4 ;  /* 0x00000004ff037424 */ /* 0x001fc400078e00ff */
[----:B------:R-:W-:-:S04]  /*1640*/  IMAD R0, R0, c[0x0][0x170], R45 ;  /* 0x00005c0000007a24 */ /* 0x000fc800078e022d */
[----:B------:R-:W-:-:S05]  /*1650*/  IMAD.WIDE R2, R0, R3, c[0x0][0x238] ;  /* 0x00008e0000027625 */ /* 0x000fca00078e0203 */
[----:B------:R-:W-:Y:S01]  /*1660*/  STG.E [R2.64], RZ ;  /* 0x000000ff02007986 */ /* 0x000fe2000c101906 */
[----:B------:R-:W-:Y:S05]  /*1670*/  EXIT ;  /* 0x000000000000794d */ /* 0x000fea0003800000 */
.L_x_2705:
        /* <DEDUP_REMOVED lines=16> */
.L_x_13236:


//--------------------- .text._ZN7cutlass13device_kernelIN5flash19enable_sm80_to_sm89INS1_16FlashAttnBwdSm80INS1_25CollectiveMainloopBwdSm80ILi2ELi2EN4cute5tupleIJNS5_1CILi128EEES8_NS7_ILi64EEEEEENS_10bfloat16_tEfNS_4arch4Sm80ELb1ELb0ELb1ELb1ELb0ELb0ELb0ELb0ELi2ELi4ELi4ELi4ELb0EEENS1_21CollectiveEpilogueBwdISA_SB_SD_Li256ELb1ELb0ELi2EEENS1_25SingleTileBwdLPTSchedulerILb1ELi128ELb0EEEEEEEEEvNT_6ParamsE --------------------------
	.section	.text._ZN7cutlass13device_kernelIN5flash19enable_sm80_to_sm89INS1_16FlashAttnBwdSm80INS1_25CollectiveMainloopBwdSm80ILi2ELi2EN4cute5tupleIJNS5_1CILi128EEES8_NS7_ILi64EEEEEENS_10bfloat16_tEfNS_4arch4Sm80ELb1ELb0ELb1ELb1ELb0ELb0ELb0ELb0ELi2ELi4ELi4ELi4ELb0EEENS1_21CollectiveEpilogueBwdISA_SB_SD_Li256ELb1ELb0ELi2EEENS1_25SingleTileBwdLPTSchedulerILb1ELi128ELb0EEEEEEEEEvNT_6ParamsE,"ax",@progbits
	.sectioninfo	@"SHI_REGISTERS=128"
	.align	128
.text._ZN7cutlass13device_kernelIN5flash19enable_sm80_to_sm89INS1_16FlashAttnBwdSm80INS1_25CollectiveMainloopBwdSm80ILi2ELi2EN4cute5tupleIJNS5_1CILi128EEES8_NS7_ILi64EEEEEENS_10bfloat16_tEfNS_4arch4Sm80ELb1ELb0ELb1ELb1ELb0ELb0ELb0ELb0ELi2ELi4ELi4ELi4ELb0EEENS1_21CollectiveEpilogueBwdISA_SB_SD_Li256ELb1ELb0ELi2EEENS1_25SingleTileBwdLPTSchedulerILb1ELi128ELb0EEEEEEEEEvNT_6ParamsE:
        .type           _ZN7cutlass13device_kernelIN5flash19enable_sm80_to_sm89INS1_16FlashAttnBwdSm80INS1_25CollectiveMainloopBwdSm80ILi2ELi2EN4cute5tupleIJNS5_1CILi128EEES8_NS7_ILi64EEEEEENS_10bfloat16_tEfNS_4arch4Sm80ELb1ELb0ELb1ELb1ELb0ELb0ELb0ELb0ELi2ELi4ELi4ELi4ELb0EEENS1_21CollectiveEpilogueBwdISA_SB_SD_Li256ELb1ELb0ELi2EEENS1_25SingleTileBwdLPTSchedulerILb1ELi128ELb0EEEEEEEEEvNT_6ParamsE,@function
        .size           _ZN7cutlass13device_kernelIN5flash19enable_sm80_to_sm89INS1_16FlashAttnBwdSm80INS1_25CollectiveMainloopBwdSm80ILi2ELi2EN4cute5tupleIJNS5_1CILi128EEES8_NS7_ILi64EEEEEENS_10bfloat16_tEfNS_4arch4Sm80ELb1ELb0ELb1ELb1ELb0ELb0ELb0ELb0ELi2ELi4ELi4ELi4ELb0EEENS1_21CollectiveEpilogueBwdISA_SB_SD_Li256ELb1ELb0ELi2EEENS1_25SingleTileBwdLPTSchedulerILb1ELi128ELb0EEEEEEEEEvNT_6ParamsE,(.L_x_13237 - _ZN7cutlass13device_kernelIN5flash19enable_sm80_to_sm89INS1_16FlashAttnBwdSm80INS1_25CollectiveMainloopBwdSm80ILi2ELi2EN4cute5tupleIJNS5_1CILi128EEES8_NS7_ILi64EEEEEENS_10bfloat16_tEfNS_4arch4Sm80ELb1ELb0ELb1ELb1ELb0ELb0ELb0ELb0ELi2ELi4ELi4ELi4ELb0EEENS1_21CollectiveEpilogueBwdISA_SB_SD_Li256ELb1ELb0ELi2EEENS1_25SingleTileBwdLPTSchedulerILb1ELi128ELb0EEEEEEEEEvNT_6ParamsE)
        .other          _ZN7cutlass13device_kernelIN5flash19enable_sm80_to_sm89INS1_16FlashAttnBwdSm80INS1_25CollectiveMainloopBwdSm80ILi2ELi2EN4cute5tupleIJNS5_1CILi128EEES8_NS7_ILi64EEEEEENS_10bfloat16_tEfNS_4arch4Sm80ELb1ELb0ELb1ELb1ELb0ELb0ELb0ELb0ELi2ELi4ELi4ELi4ELb0EEENS1_21CollectiveEpilogueBwdISA_SB_SD_Li256ELb1ELb0ELi2EEENS1_25SingleTileBwdLPTSchedulerILb1ELi128ELb0EEEEEEEEEvNT_6ParamsE,@"STO_CUDA_ENTRY STV_DEFAULT"
_ZN7cutlass13device_kernelIN5flash19enable_sm80_to_sm89INS1_16FlashAttnBwdSm80INS1_25CollectiveMainloopBwdSm80ILi2ELi2EN4cute5tupleIJNS5_1CILi128EEES8_NS7_ILi64EEEEEENS_10bfloat16_tEfNS_4arch4Sm80ELb1ELb0ELb1ELb1ELb0ELb0ELb0ELb0ELi2ELi4ELi4ELi4ELb0EEENS1_21CollectiveEpilogueBwdISA_SB_SD_Li256ELb1ELb0ELi2EEENS1_25SingleTileBwdLPTSchedulerILb1ELi128ELb0EEEEEEEEEvNT_6ParamsE:
        /* <DEDUP_REMOVED lines=27> */
.L_x_2707:
[----:B------:R-:W-:Y:S02]  /*01b0*/  MOV R2, c[0x0][0x3ac] ;  /* 0x0000eb0000027a02 */ /* 0x000fe40000000f00 */
[----:B------:R-:W-:Y:S02]  /*01c0*/  MOV R40, R0 ;  /* 0x0000000000287202 */ /* 0x000fe40000000f00 */
[----:B------:R-:W-:-:S13]  /*01d0*/  ISETP.NE.AND P0, PT, R2, 0x1, PT ;  /* 0x000000010200780c */ /* 0x000fda0003f05270 */
[----:B------:R-:W-:-:S05]  /*01e0*/  @P0 IMAD.HI.U32 R2, R0, c[0x0][0x3b0], RZ ;  /* 0x0000ec0000020a27 */ /* 0x000fca00078e00ff */
[----:B------:R-:W-:-:S05]  /*01f0*/  @P0 SHF.R.U32.HI R40, RZ, c[0x0][0x3b4], R2 ;  /* 0x0000ed00ff280a19 */ /* 0x000fca0000011602 */
[----:B------:R-:W-:Y:S02]  /*0200*/  IMAD R3, R40, c[0x0][0x3ac], RZ ;  /* 0x0000eb0028037a24 */ /* 0x000fe400078e02ff */
.L_x_2708:
        /* <DEDUP_REMOVED lines=16> */
.L_x_2709:
        /* <DEDUP_REMOVED lines=9> */
.L_x_2711:
[----:B------:R-:W-:-:S04]  /*03a0*/  MOV R3, c[0x0][0x3d4] ;  /* 0x0000f50000037a02 */ /* 0x000fc80000000f00 */
.L_x_2710:
[----:B-----5:R-:W-:-:S04]  /*03b0*/  IADD3 R3, R3, 0x7f, RZ ;  /* 0x0000007f03037810 */ /* 0x020fc80007ffe0ff */
[----:B------:R-:W-:-:S04]  /*03c0*/  SHF.R.S32.HI R0, RZ, 0x1f, R3 ;  /* 0x0000001fff007819 */ /* 0x000fc80000011403 */
[----:B------:R-:W-:-:S04]  /*03d0*/  LEA.HI R3, R0, R3, RZ, 0x7 ;  /* 0x0000000300037211 */ /* 0x000fc800078f38ff */
[----:B------:R-:W-:-:S04]  /*03e0*/  SHF.R.S32.HI R3, RZ, 0x7, R3 ;  /* 0x00000007ff037819 */ /* 0x000fc80000011403 */
[----:B------:R-:W-:-:S04]  /*03f0*/  ISETP.GE.AND P0, PT, R40, R3, PT ;  /* 0x000000032800720c */ /* 0x000fc80003f06270 */
[----:B------:R-:W-:Y:S01]  /*0400*/  SEL R37, R37, 0xffffffff, !P0 ;  /* 0xffffffff25257807 */ /* 0x000fe20004000000 */
[----:B------:R-:W-:Y:S05]  /*0410*/  BRA `(.L_x_2712) ;  /* 0x0000036000007947 */ /* 0x000fea0003800000 */
.L_x_2706:
        /* <DEDUP_REMOVED lines=16> */
.L_x_2713:
[----:B------:R-:W-:Y:S02]  /*0520*/  MOV R0, c[0x0][0x3ac] ;  /* 0x0000eb0000007a02 */ /* 0x000fe40000000f00 */
[----:B------:R-:W-:Y:S02]  /*0530*/  MOV R40, R2 ;  /* 0x0000000200287202 */ /* 0x000fe40000000f00 */
[----:B------:R-:W-:-:S13]  /*0540*/  ISETP.NE.AND P0, PT, R0, 0x1, PT ;  /* 0x000000010000780c */ /* 0x000fda0003f05270 */
[----:B------:R-:W-:-:S05]  /*0550*/  @P0 IMAD.HI.U32 R0, R2, c[0x0][0x3b0], RZ ;  /* 0x0000ec0002000a27 */ /* 0x000fca00078e00ff */
[----:B------:R-:W-:-:S05]  /*0560*/  @P0 SHF.R.U32.HI R40, RZ, c[0x0][0x3b4], R0 ;  /* 0x0000ed00ff280a19 */ /* 0x000fca0000011600 */
[----:B------:R-:W-:Y:S02]  /*0570*/  IMAD R3, R40, c[0x0][0x3ac], RZ ;  /* 0x0000eb0028037a24 */ /* 0x000fe400078e02ff */
.L_x_2714:
        /* <DEDUP_REMOVED lines=16> */
.L_x_2715:
        /* <DEDUP_REMOVED lines=9> */
.L_x_2717:
[----:B------:R-:W-:-:S04]  /*0710*/  MOV R3, c[0x0][0x3d4] ;  /* 0x0000f50000037a02 */ /* 0x000fc80000000f00 */
.L_x_2716:
[----:B-----5:R-:W-:-:S04]  /*0720*/  IADD3 R3, R3, 0x7f, RZ ;  /* 0x0000007f03037810 */ /* 0x020fc80007ffe0ff */
[----:B------:R-:W-:-:S04]  /*0730*/  SHF.R.S32.HI R0, RZ, 0x1f, R3 ;  /* 0x0000001fff007819 */ /* 0x000fc80000011403 */
[----:B------:R-:W-:-:S04]  /*0740*/  LEA.HI R3, R0, R3, RZ, 0x7 ;  /* 0x0000000300037211 */ /* 0x000fc800078f38ff */
[----:B------:R-:W-:-:S04]  /*0750*/  SHF.R.S32.HI R3, RZ, 0x7, R3 ;  /* 0x00000007ff037819 */ /* 0x000fc80000011403 */
[----:B------:R-:W-:-:S04]  /*0760*/  ISETP.GE.AND P0, PT, R40, R3, PT ;  /* 0x000000032800720c */ /* 0x000fc80003f06270 */
[----:B------:R-:W-:-:S04]  /*0770*/  SEL R37, R37, 0xffffffff, !P0 ;  /* 0xffffffff25257807 */ /* 0x000fc80004000000 */
.L_x_2712:
[----:B------:R-:W-:-:S13]  /*0780*/  ISETP.GE.AND P0, PT, R37, RZ, PT ;  /* 0x000000ff2500720c */ /* 0x000fda0003f06270 */
[----:B------:R-:W-:Y:S05]  /*0790*/  @!P0 EXIT ;  /* 0x000000000000894d */ /* 0x000fea0003800000 */
[----:B------:R-:W-:Y:S01]  /*07a0*/  ISETP.NE.U32.AND P6, PT, RZ, c[0x0][0x2c8], PT ;  /* 0x0000b200ff007a0c */ /* 0x000fe20003fc5070 */
[----:B------:R-:W-:-:S03]  /*07b0*/  IMAD.MOV.U32 R0, RZ, RZ, 0x4 ;  /* 0x00000004ff007424 */ /* 0x000fc600078e00ff */
[----:B------:R-:W-:Y:S01]  /*07c0*/  ISETP.NE.AND.EX P6, PT, RZ, c[0x0][0x2cc], PT, P6 ;  /* 0x0000b300ff007a0c */ /* 0x000fe20003fc5360 */
[----:B------:R-:W-:Y:S01]  /*07d0*/  IMAD.WIDE R6, R37, R0, c[0x0][0x2c8] ;  /* 0x0000b20025067625 */ /* 0x000fe200078e0200 */
[----:B------:R-:W-:-:S04]  /*07e0*/  ISETP.NE.U32.AND P5, PT, RZ, c[0x0][0x2d0], PT ;  /* 0x0000b400ff007a0c */ /* 0x000fc80003fa5070 */
[----:B------:R-:W-:-:S07]  /*07f0*/  ISETP.NE.AND.EX P5, PT, RZ, c[0x0][0x2d4], PT, P5 ;  /* 0x0000b500ff007a0c */ /* 0x000fce0003fa5350 */
[----:B-1----:R-:W2:Y:S01]  /*0800*/  @P6 LDG.E R2, [R6.64] ;  /* 0x0000000606026981 */ /* 0x002ea2000c1e1900 */
[----:B------:R-:W-:Y:S01]  /*0810*/  CS2R R22, SRZ ;  /* 0x0000000000167805 */ /* 0x000fe2000001ff00 */
[----:B------:R-:W-:-:S05]  /*0820*/  IMAD.WIDE R4, R37, R0, c[0x0][0x2d0] ;  /* 0x0000b40025047625 */ /* 0x000fca00078e0200 */
[----:B------:R-:W3:Y:S04]  /*0830*/  @P6 LDG.E R23, [R6.64] ;  /* 0x0000000606176981 */ /* 0x000ee8000c1e1900 */
[----:B------:R-:W4:Y:S01]  /*0840*/  @P5 LDG.E R22, [R4.64] ;  /* 0x0000000604165981 */ /* 0x000f22000c1e1900 */
[----:B------:R-:W-:-:S03]  /*0850*/  ISETP.NE.U32.AND P0, PT, RZ, c[0x0][0x2d8], PT ;  /* 0x0000b600ff007a0c */ /* 0x000fc60003f05070 */
        /* <DEDUP_REMOVED lines=25> */
[----:B------:R-:W-:Y:S01]  /*09f0*/  IMAD.MOV.U32 R2, RZ, RZ, RZ ;  /* 0x000000ffff027224 */ /* 0x000fe200078e00ff */
        /* <DEDUP_REMOVED lines=9> */
.L_x_2718:
[----:B-----5:R2:W-:Y:S01]  /*0a90*/  STL [R1+0x10], R52 ;  /* 0x0000103401007387 */ /* 0x0205e20000100800 */
[----:B------:R-:W-:-:S04]  /*0aa0*/  ISETP.NE.U32.AND P0, PT, RZ, c[0x0][0x2e0], PT ;  /* 0x0000b800ff007a0c */ /* 0x000fc80003f05070 */
[----:B------:R-:W-:-:S13]  /*0ab0*/  ISETP.NE.AND.EX P0, PT, RZ, c[0x0][0x2e4], PT, P0 ;  /* 0x0000b900ff007a0c */ /* 0x000fda0003f05300 */
[----:B------:R-:W-:Y:S05]  /*0ac0*/  @!P0 BRA `(.L_x_2719) ;  /* 0x0000003000008947 */ /* 0x000fea0003800000 */
[----:B------:R-:W-:-:S05]  /*0ad0*/  IMAD.WIDE R4, R37, R0, c[0x0][0x2e0] ;  /* 0x0000b80025047625 */ /* 0x000fca00078e0200 */
[----:B------:R3:W5:Y:S01]  /*0ae0*/  LDG.E R53, [R4.64] ;  /* 0x0000000604357981 */ /* 0x000762000c1e1900 */
[----:B------:R-:W-:Y:S05]  /*0af0*/  BRA `(.L_x_2720) ;  /* 0x0000004000007947 */ /* 0x000fea0003800000 */
.L_x_2719:
[----:B------:R-:W-:Y:S05]  /*0b00*/  @!P5 BRA `(.L_x_2720) ;  /* 0x000000300000d947 */ /* 0x000fea0003800000 */
[----:B------:R-:W3:Y:S04]  /*0b10*/  LDG.E R53, [R4.64] ;  /* 0x0000000604357981 */ /* 0x000ee8000c1e1900 */
[----:B------:R-:W3:Y:S02]  /*0b20*/  LDG.E R0, [R4.64+0x4] ;  /* 0x0000040604007981 */ /* 0x000ee4000c1e1900 */
[----:B---3--:R-:W-:-:S05]  /*0b30*/  IADD3 R53, -R53, R0, RZ ;  /* 0x0000000035357210 */ /* 0x008fca0007ffe1ff */
.L_x_2720:
        /* <DEDUP_REMOVED lines=11> */
[----:B------:R-:W-:Y:S01]  /*0bf0*/  CS2R R34, SRZ ;  /* 0x0000000000227805 */ /* 0x000fe2000001ff00 */
        /* <DEDUP_REMOVED lines=9> */
[----:B------:R-:W-:Y:S01]  /*0c90*/  IMNMX R0, RZ, R0, !PT ;  /* 0x00000000ff007217 */ /* 0x000fe20007800200 */
[----:B------:R-:W-:Y:S01]  /*0ca0*/  CS2R R14, SRZ ;  /* 0x00000000000e7805 */ /* 0x000fe2000001ff00 */
[----:B------:R-:W-:Y:S01]  /*0cb0*/  CS2R R12, SRZ ;  /* 0x00000000000c7805 */ /* 0x000fe2000001ff00 */
[----:B------:R3:W-:Y:S01]  /*0cc0*/  STL [R1+0x18], R3 ;  /* 0x0000180301007387 */ /* 0x0007e20000100800 */
[----:B------:R-:W-:Y:S01]  /*0cd0*/  ISETP.GT.AND P0, PT, R3, R0, PT ;  /* 0x000000000300720c */ /* 0x000fe20003f04270 */
[----:B------:R-:W-:Y:S01]  /*0ce0*/  CS2R R10, SRZ ;  /* 0x00000000000a7805 */ /* 0x000fe2000001ff00 */
[----:B------:R-:W-:Y:S01]  /*0cf0*/  CS2R R8, SRZ ;  /* 0x0000000000087805 */ /* 0x000fe2000001ff00 */
[----:B------:R-:W-:Y:S01]  /*0d00*/  CS2R R6, SRZ ;  /* 0x0000000000067805 */ /* 0x000fe2000001ff00 */
[----:B------:R-:W-:-:S09]  /*0d10*/  CS2R R4, SRZ ;  /* 0x0000000000047805 */ /* 0x000fd2000001ff00 */
        /* <DEDUP_REMOVED lines=13> */
[--C-:B------:R-:W-:Y:S01]  /*0df0*/  IMAD.X R15, RZ, RZ, R21.reuse, P2 ;  /* 0x000000ffff0f7224 */ /* 0x100fe200010e0615 */
[----:B------:R-:W-:Y:S01]  /*0e00*/  ISETP.NE.AND P4, PT, R8, 0x1, PT ;  /* 0x000000010800780c */ /* 0x000fe20003f85270 */
[----:B---3--:R-:W-:Y:S01]  /*0e10*/  IMAD.MOV.U32 R3, RZ, RZ, 0x1 ;  /* 0x00000001ff037424 */ /* 0x008fe200078e00ff */
[----:B------:R3:W-:Y:S01]  /*0e20*/  STL.64 [R1+0x370], R8 ;  /* 0x0003700801007387 */ /* 0x0007e20000100a00 */
[----:B------:R-:W-:Y:S01]  /*0e30*/  IMAD.X R11, RZ, RZ, R21, P3 ;  /* 0x000000ffff0b7224 */ /* 0x000fe200018e0615 */
[----:B------:R-:W-:Y:S01]  /*0e40*/  IADD3 R10, P2, R20, 0xe0, RZ ;  /* 0x000000e0140a7810 */ /* 0x000fe20007f5e0ff */
[----:B------:R-:W-:Y:S01]  /*0e50*/  IMAD.MOV.U32 R56, RZ, RZ, c[0x0][0x168] ;  /* 0x00005a00ff387624 */ /* 0x000fe200078e00ff */
[----:B------:R-:W-:Y:S01]  /*0e60*/  PRMT R17, R3, 0x7610, R17 ;  /* 0x0000761003117816 */ /* 0x000fe20000000011 */
[----:B------:R-:W-:Y:S01]  /*0e70*/  IMAD.MOV.U32 R35, RZ, RZ, c[0x0][0x1f8] ;  /* 0x00007e00ff237624 */ /* 0x000fe200078e00ff */
[----:B------:R-:W-:Y:S01]  /*0e80*/  UMOV UR10, 0x5 ;  /* 0x00000005000a7882 */ /* 0x000fe20000000000 */
[----:B------:R-:W-:Y:S01]  /*0e90*/  IMAD.MOV.U32 R54, RZ, RZ, c[0x0][0x2a0] ;  /* 0x0000a800ff367624 */ /* 0x000fe200078e00ff */
[----:B------:R-:W-:Y:S01]  /*0ea0*/  IADD3 R56, R56, 0x7f, RZ ;  /* 0x0000007f38387810 */ /* 0x000fe20007ffe0ff */
[----:B------:R-:W-:Y:S01]  /*0eb0*/  IMAD.MOV.U32 R55, RZ, RZ, c[0x0][0x2a4] ;  /* 0x0000a900ff377624 */ /* 0x000fe200078e00ff */
[----:B------:R-:W-:Y:S01]  /*0ec0*/  IADD3 R35, R35, 0x7f, RZ ;  /* 0x0000007f23237810 */ /* 0x000fe20007ffe0ff */
[----:B------:R-:W-:Y:S01]  /*0ed0*/  IMAD R13, R40, -0x80, R53 ;  /* 0xffffff80280d7824 */ /* 0x000fe200078e0235 */
[----:B------:R-:W-:Y:S01]  /*0ee0*/  USHF.L.U64.HI UR8, UR4, UR13, UR5 ;  /* 0x0000000d04087299 */ /* 0x000fe20008010205 */
[----:B------:R-:W-:Y:S01]  /*0ef0*/  MOV R18, c[0x0][0x250] ;  /* 0x0000940000127a02 */ /* 0x000fe20000000f00 */
[----:B------:R5:W-:Y:S01]  /*0f00*/  STL.128 [R1+0x350], R52 ;  /* 0x0003503401007387 */ /* 0x000be20000100c00 */
[----:B------:R-:W-:Y:S01]  /*0f10*/  USHF.L.U64.HI UR5, UR4, UR10, UR5 ;  /* 0x0000000a04057299 */ /* 0x000fe20008010205 */
[----:B------:R-:W-:Y:S01]  /*0f20*/  SHF.R.S32.HI R33, RZ, 0x1f, R30 ;  /* 0x0000001fff217819 */ /* 0x000fe2000001141e */
[----:B------:R-:W-:Y:S01]  /*0f30*/  USHF.L.U32 UR9, UR4, 0x7, URZ ;  /* 0x0000000704097899 */ /* 0x000fe2000800063f */
[----:B------:R-:W-:Y:S01]  /*0f40*/  STL.U8 [R1+0x70], R17 ;  /* 0x0000701101007387 */ /* 0x000fe20000100000 */
[----:B------:R-:W-:Y:S01]  /*0f50*/  USHF.L.U32 UR4, UR4, 0x5, URZ ;  /* 0x0000000504047899 */ /* 0x000fe2000800063f */
[----:B------:R-:W-:Y:S01]  /*0f60*/  LEA.HI R50, R33, R30, RZ, 0x3 ;  /* 0x0000001e21327211 */ /* 0x000fe200078f18ff */
[----:B------:R-:W-:Y:S01]  /*0f70*/  IMAD.SHL.U32 R58, R30, 0x4, RZ ;  /* 0x000000041e3a7824 */ /* 0x000fe200078e00ff */
[----:B------:R1:W-:Y:S04]  /*0f80*/  STL.U8 [R1+0x71], R17 ;  /* 0x0000711101007387 */ /* 0x0003e80000100000 */
[----:B------:R-:W-:Y:S01]  /*0f90*/  STL [R1+0x378], R18 ;  /* 0x0003781201007387 */ /* 0x000fe20000100800 */
[C---:B----4-:R-:W-:Y:S01]  /*0fa0*/  IADD3 R4, P1, R20.reuse, 0x98, RZ ;  /* 0x0000009814047810 */ /* 0x050fe20007f3e0ff */
[----:B------:R-:W-:Y:S01]  /*0fb0*/  IMAD.MOV.U32 R6, RZ, RZ, R16 ;  /* 0x000000ffff067224 */ /* 0x000fe200078e0010 */
[----:B------:R-:W-:Y:S01]  /*0fc0*/  SHF.R.S32.HI R59, RZ, 0x1f, R58 ;  /* 0x0000001fff3b7819 */ /* 0x000fe2000001143a */
[----:B------:R-:W-:Y:S01]  /*0fd0*/  IMAD.MOV.U32 R7, RZ, RZ, R15 ;  /* 0x000000ffff077224 */ /* 0x000fe200078e000f */
[----:B------:R-:W4:Y:S01]  /*0fe0*/  LDL R36, [R1+0x10] ;  /* 0x0000100001247983 */ /* 0x000f220000100800 */
[--C-:B------:R-:W-:Y:S01]  /*0ff0*/  IMAD.X R5, RZ, RZ, R21.reuse, P1 ;  /* 0x000000ffff057224 */ /* 0x100fe200008e0615 */
[----:B------:R-:W-:Y:S01]  /*1000*/  IADD3 R3, P1, R20, 0xf0, RZ ;  /* 0x000000f014037810 */ /* 0x000fe20007f3e0ff */
[----:B---3--:R-:W-:-:S02]  /*1010*/  IMAD.X R9, RZ, RZ, R21, P0 ;  /* 0x000000ffff097224 */ /* 0x008fc400000e0615 */
[--C-:B------:R-:W-:Y:S01]  /*1020*/  IMAD.X R15, RZ, RZ, R21.reuse, P2 ;  /* 0x000000ffff0f7224 */ /* 0x100fe200010e0615 */
[----:B------:R3:W-:Y:S01]  /*1030*/  STL.128 [R1+0x380], R4 ;  /* 0x0003800401007387 */ /* 0x0007e20000100c00 */
[----:B------:R-:W-:Y:S01]  /*1040*/  IMAD.X R8, RZ, RZ, R21, P1 ;  /* 0x000000ffff087224 */ /* 0x000fe200008e0615 */
[C---:B--2--5:R-:W-:Y:S02]  /*1050*/  IADD3 R52, P1, R20.reuse, 0xd8, RZ ;  /* 0x000000d814347810 */ /* 0x064fe40007f3e0ff */
[----:B------:R-:W-:-:S03]  /*1060*/  IADD3 R54, P0, R20, 0x344, RZ ;  /* 0x0000034414367810 */ /* 0x000fc60007f1e0ff */
[--C-:B------:R-:W-:Y:S01]  /*1070*/  IMAD.X R53, RZ, RZ, R21.reuse, P1 ;  /* 0x000000ffff357224 */ /* 0x100fe200008e0615 */
[C---:B------:R-:W-:Y:S01]  /*1080*/  IADD3 R46, P1, R20.reuse, 0x338, RZ ;  /* 0x00000338142e7810 */ /* 0x040fe20007f3e0ff */
[--C-:B------:R-:W-:Y:S01]  /*1090*/  IMAD.X R55, RZ, RZ, R21.reuse, P0 ;  /* 0x000000ffff377224 */ /* 0x100fe200000e0615 */
[----:B------:R-:W-:Y:S02]  /*10a0*/  IADD3 R44, P0, R20, 0x4, RZ ;  /* 0x00000004142c7810 */ /* 0x000fe40007f1e0ff */
[----:B------:R-:W-:Y:S01]  /*10b0*/  MOV R16, R46 ;  /* 0x0000002e00107202 */ /* 0x000fe20000000f00 */
[--C-:B------:R-:W-:Y:S01]  /*10c0*/  IMAD.X R47, RZ, RZ, R21.reuse, P1 ;  /* 0x000000ffff2f7224 */ /* 0x100fe200008e0615 */
[----:B------:R-:W-:Y:S01]  /*10d0*/  STL.128 [R1+0x3c0], R52 ;  /* 0x0003c03401007387 */ /* 0x000fe20000100c00 */
[----:B------:R-:W-:Y:S02]  /*10e0*/  IMAD.X R45, RZ, RZ, R21, P0 ;  /* 0x000000ffff2d7224 */ /* 0x000fe400000e0615 */
[----:B------:R-:W-:-:S02]  /*10f0*/  IMAD.MOV.U32 R26, RZ, RZ, R44 ;  /* 0x000000ffff1a7224 */ /* 0x000fc400078e002c */
[----:B------:R-:W-:Y:S01]  /*1100*/  IMAD.MOV.U32 R27, RZ, RZ, R45 ;  /* 0x000000ffff1b7224 */ /* 0x000fe200078e002d */
[----:B------:R2:W-:Y:S01]  /*1110*/  STL.128 [R1+0x390], R44 ;  /* 0x0003902c01007387 */ /* 0x0005e20000100c00 */
[----:B-1----:R-:W-:Y:S02]  /*1120*/  IMAD.MOV.U32 R17, RZ, RZ, R47 ;  /* 0x000000ffff117224 */ /* 0x002fe400078e002f */
[----:B---3--:R-:W-:Y:S01]  /*1130*/  IMAD.MOV.U32 R6, RZ, RZ, R14 ;  /* 0x000000ffff067224 */ /* 0x008fe200078e000e */
[----:B------:R-:W-:Y:S01]  /*1140*/  MOV R7, R11 ;  /* 0x0000000b00077202 */ /* 0x000fe20000000f00 */
[----:B------:R-:W-:Y:S02]  /*1150*/  IMAD.MOV.U32 R4, RZ, RZ, R12 ;  /* 0x000000ffff047224 */ /* 0x000fe400078e000c */
[----:B------:R-:W-:Y:S02]  /*1160*/  IMAD.MOV.U32 R5, RZ, RZ, R9 ;  /* 0x000000ffff057224 */ /* 0x000fe400078e0009 */
[----:B------:R-:W-:-:S03]  /*1170*/  IMAD.U32 R12, RZ, RZ, UR4 ;  /* 0x00000004ff0c7e24 */ /* 0x000fc6000f8e00ff */
[----:B------:R1:W-:Y:S04]  /*1180*/  STL.128 [R1+0x3b0], R4 ;  /* 0x0003b00401007387 */ /* 0x0003e80000100c00 */
[----:B------:R-:W3:Y:S01]  /*1190*/  LDL.64 R72, [R1+0x3b0] ;  /* 0x0003b00001487983 */ /* 0x000ee20000100a00 */
[----:B--2---:R-:W-:Y:S02]  /*11a0*/  IMAD.MOV.U32 R44, RZ, RZ, R12 ;  /* 0x000000ffff2c7224 */ /* 0x004fe400078e000c */
[----:B-1----:R-:W-:Y:S01]  /*11b0*/  IMAD.MOV.U32 R7, RZ, RZ, R8 ;  /* 0x000000ffff077224 */ /* 0x002fe200078e0008 */
[C---:B------:R-:W-:Y:S01]  /*11c0*/  IADD3 R8, P2, R20.reuse, 0xc0, RZ ;  /* 0x000000c014087810 */ /* 0x040fe20007f5e0ff */
[----:B------:R-:W-:Y:S01]  /*11d0*/  IMAD.MOV.U32 R4, RZ, RZ, R10 ;  /* 0x000000ffff047224 */ /* 0x000fe200078e000a */
[----:B------:R-:W-:Y:S01]  /*11e0*/  IADD3 R10, P3, R20, 0x71, RZ ;  /* 0x00000071140a7810 */ /* 0x000fe20007f7e0ff */
[----:B------:R-:W-:-:S02]  /*11f0*/  IMAD.MOV.U32 R5, RZ, RZ, R15 ;  /* 0x000000ffff057224 */ /* 0x000fc400078e000f */
[----:B------:R-:W-:Y:S01]  /*1200*/  IMAD.MOV.U32 R6, RZ, RZ, R3 ;  /* 0x000000ffff067224 */ /* 0x000fe200078e0003 */
[-C--:B------:R-:W-:Y:S01]  /*1210*/  IADD3.X R3, RZ, R21.reuse, RZ, P2, !PT ;  /* 0x00000015ff037210 */ /* 0x080fe200017fe4ff */
[----:B------:R-:W-:Y:S01]  /*1220*/  IMAD.X R9, RZ, RZ, R21, P3 ;  /* 0x000000ffff097224 */ /* 0x000fe200018e0615 */
[----:B------:R-:W-:Y:S01]  /*1230*/  IADD3 R24, P2, R20, 0xa0, RZ ;  /* 0x000000a014187810 */ /* 0x000fe20007f5e0ff */
[----:B------:R-:W-:Y:S01]  /*1240*/  IMAD.WIDE.U32 R14, R38, c[0x0][0x238], RZ ;  /* 0x00008e00260e7a25 */ /* 0x000fe200078e00ff */
[----:B------:R1:W-:Y:S02]  /*1250*/  STL.128 [R1+0x410], R4 ;  /* 0x0004100401007387 */ /* 0x0003e40000100c00 */
[----:B------:R-:W-:-:S05]  /*1260*/  IADD3.X R25, RZ, R21, RZ, P2, !PT ;  /* 0x00000015ff197210 */ /* 0x000fca00017fe4ff */
[----:B------:R2:W-:Y:S01]  /*1270*/  STL.128 [R1+0x3e0], R24 ;  /* 0x0003e01801007387 */ /* 0x0005e20000100c00 */
[----:B-1----:R-:W-:Y:S01]  /*1280*/  IMAD.MOV.U32 R7, RZ, RZ, R3 ;  /* 0x000000ffff077224 */ /* 0x002fe200078e0003 */
[----:B------:R-:W-:Y:S01]  /*1290*/  SHF.R.S32.HI R3, RZ, 0x1f, R56 ;  /* 0x0000001fff037819 */ /* 0x000fe20000011438 */
[----:B------:R-:W-:Y:S01]  /*12a0*/  IMAD.MOV.U32 R6, RZ, RZ, R8 ;  /* 0x000000ffff067224 */ /* 0x000fe200078e0008 */
[----:B------:R-:W-:Y:S01]  /*12b0*/  SHF.R.S32.HI R8, RZ, 0x1f, R35 ;  /* 0x0000001fff087819 */ /* 0x000fe20000011423 */
[----:B------:R-:W-:Y:S01]  /*12c0*/  IMAD.MOV.U32 R4, RZ, RZ, R10 ;  /* 0x000000ffff047224 */ /* 0x000fe200078e000a */
[----:B------:R-:W-:Y:S01]  /*12d0*/  LEA.HI R56, R3, R56, RZ, 0x7 ;  /* 0x0000003803387211 */ /* 0x000fe200078f38ff */
[----:B------:R-:W-:Y:S01]  /*12e0*/  IMAD.MOV.U32 R5, RZ, RZ, R9 ;  /* 0x000000ffff057224 */ /* 0x000fe200078e0009 */
[----:B------:R-:W-:Y:S01]  /*12f0*/  LEA.HI R35, R8, R35, RZ, 0x7 ;  /* 0x0000002308237211 */ /* 0x000fe200078f38ff */
[----:B------:R-:W-:Y:S01]  /*1300*/  IMAD.MOV.U32 R3, RZ, RZ, c[0x0][0x260] ;  /* 0x00009800ff037624 */ /* 0x000fe200078e00ff */
[----:B------:R-:W-:Y:S01]  /*1310*/  IADD3 R10, P3, R20, 0x70, RZ ;  /* 0x00000070140a7810 */ /* 0x000fe20007f7e0ff */
[----:B------:R-:W-:Y:S01]  /*1320*/  IMAD.MOV.U32 R8, RZ, RZ, c[0x0][0x228] ;  /* 0x00008a00ff087624 */ /* 0x000fe200078e00ff */
[----:B------:R1:W-:Y:S02]  /*1330*/  STL.128 [R1+0x3d0], R4 ;  /* 0x0003d00401007387 */ /* 0x0003e40000100c00 */
[----:B--2---:R-:W-:Y:S01]  /*1340*/  MOV R24, R10 ;  /* 0x0000000a00187202 */ /* 0x004fe20000000f00 */
[----:B------:R-:W-:-:S04]  /*1350*/  IMAD.X R11, RZ, RZ, R21, P3 ;  /* 0x000000ffff0b7224 */ /* 0x000fc800018e0615 */
[----:B------:R-:W-:Y:S01]  /*1360*/  IMAD.MOV.U32 R25, RZ, RZ, R11 ;  /* 0x000000ffff197224 */ /* 0x000fe200078e000b */
[----:B-1----:R-:W-:Y:S01]  /*1370*/  IADD3 R7, R3, 0x7f, RZ ;  /* 0x0000007f03077810 */ /* 0x002fe20007ffe0ff */
[----:B------:R-:W-:Y:S01]  /*1380*/  IMAD.U32 R6, RZ, RZ, UR9 ;  /* 0x00000009ff067e24 */ /* 0x000fe2000f8e00ff */
[----:B------:R-:W-:Y:S02]  /*1390*/  IADD3 R3, R8, 0x1fff, RZ ;  /* 0x00001fff08037810 */ /* 0x000fe40007ffe0ff */
[----:B------:R-:W-:Y:S01]  /*13a0*/  SHF.R.S32.HI R34, RZ, 0x1f, R7 ;  /* 0x0000001fff227819 */ /* 0x000fe20000011407 */
[----:B------:R-:W-:Y:S01]  /*13b0*/  IMAD.MOV.U32 R46, RZ, RZ, R6 ;  /* 0x000000ffff2e7224 */ /* 0x000fe200078e0006 */
[----:B------:R-:W-:Y:S02]  /*13c0*/  SHF.R.S32.HI R32, RZ, 0x1f, R3 ;  /* 0x0000001fff207819 */ /* 0x000fe40000011403 */
[----:B------:R-:W-:Y:S01]  /*13d0*/  LEA.HI R34, R34, R7, RZ, 0x7 ;  /* 0x0000000722227211 */ /* 0x000fe200078f38ff */
[----:B------:R-:W-:Y:S01]  /*13e0*/  IMAD.U32 R7, RZ, RZ, UR5 ;  /* 0x00000005ff077e24 */ /* 0x000fe2000f8e00ff */
[----:B------:R-:W-:-:S02]  /*13f0*/  IADD3 R8, P0, R20, 0x340, RZ ;  /* 0x0000034014087810 */ /* 0x000fc40007f1e0ff */
[----:B------:R-:W-:Y:S01]  /*1400*/  LEA.HI R32, R32, R3, RZ, 0xd ;  /* 0x0000000320207211 */ /* 0x000fe200078f68ff */
[----:B------:R-:W-:Y:S01]  /*1410*/  IMAD.U32 R3, RZ, RZ, UR8 ;  /* 0x00000008ff037e24 */ /* 0x000fe2000f8e00ff */
[----:B------:R-:W-:Y:S01]  /*1420*/  ULDC.64 UR8, c[0x0][0x208] ;  /* 0x0000820000087ab9 */ /* 0x000fe20000000a00 */
[----:B------:R-:W-:Y:S01]  /*1430*/  IMAD.X R9, RZ, RZ, R21, P0 ;  /* 0x000000ffff097224 */ /* 0x000fe200000e0615 */
[----:B------:R-:W-:Y:S01]  /*1440*/  IADD3 R26, P0, R20, 0x348, RZ ;  /* 0x00000348141a7810 */ /* 0x000fe20007f1e0ff */
[----:B------:R-:W-:Y:S01]  /*1450*/  IMAD.MOV.U32 R45, RZ, RZ, R7 ;  /* 0x000000ffff2d7224 */ /* 0x000fe200078e0007 */
[----:B------:R-:W-:Y:S01]  /*1460*/  SHF.R.S32.HI R7, RZ, 0x1f, R38 ;  /* 0x0000001fff077819 */ /* 0x000fe20000011426 */
[----:B------:R-:W-:Y:S01]  /*1470*/  IMAD.MOV.U32 R18, RZ, RZ, R8 ;  /* 0x000000ffff127224 */ /* 0x000fe200078e0008 */
[----:B------:R1:W-:Y:S01]  /*1480*/  STL.128 [R1+0x3a0], R8 ;  /* 0x0003a00801007387 */ /* 0x0003e20000100c00 */
[----:B------:R-:W-:Y:S01]  /*1490*/  IMAD.MOV.U32 R19, RZ, RZ, R9 ;  /* 0x000000ffff137224 */ /* 0x000fe200078e0009 */
[----:B------:R-:W-:Y:S01]  /*14a0*/  USHF.L.U64.HI UR10, UR8, UR10, UR9 ;  /* 0x0000000a080a7299 */ /* 0x000fe20008010209 */
[----:B------:R-:W-:Y:S01]  /*14b0*/  IMAD.MOV.U32 R47, RZ, RZ, R3 ;  /* 0x000000ffff2f7224 */ /* 0x000fe200078e0003 */
[----:B------:R-:W-:Y:S01]  /*14c0*/  USHF.L.U32 UR4, UR8, 0x5, URZ ;  /* 0x0000000508047899 */ /* 0x000fe2000800063f */
[----:B------:R-:W-:Y:S01]  /*14d0*/  IMAD R3, R7, c[0x0][0x238], RZ ;  /* 0x00008e0007037a24 */ /* 0x000fe200078e02ff */
[----:B------:R2:W-:Y:S01]  /*14e0*/  STL.128 [R1+0x3f0], R16 ;  /* 0x0003f01001007387 */ /* 0x0005e20000100c00 */
[----:B------:R-:W-:-:S03]  /*14f0*/  IMAD.X R27, RZ, RZ, R21, P0 ;  /* 0x000000ffff1b7224 */ /* 0x000fc600000e0615 */
[----:B------:R5:W-:Y:S04]  /*1500*/  STL.128 [R1+0x80], R44 ;  /* 0x0000802c01007387 */ /* 0x000be80000100c00 */
[----:B------:R5:W-:Y:S01]  /*1510*/  STL.128 [R1+0x400], R24 ;  /* 0x0004001801007387 */ /* 0x000be20000100c00 */
[----:B-1----:R-:W-:Y:S01]  /*1520*/  SHF.R.S32.HI R8, RZ, 0x3, R50 ;  /* 0x00000003ff087819 */ /* 0x002fe20000011432 */
[----:B------:R-:W-:Y:S02]  /*1530*/  IMAD R9, R7, c[0x0][0x180], RZ ;  /* 0x0000600007097a24 */ /* 0x000fe400078e02ff */
[----:B------:R-:W-:Y:S01]  /*1540*/  IMAD.U32 R10, RZ, RZ, UR4 ;  /* 0x00000004ff0a7e24 */ /* 0x000fe2000f8e00ff */
[----:B------:R-:W-:Y:S01]  /*1550*/  IADD3 R74, P0, R8, R22, RZ ;  /* 0x00000016084a7210 */ /* 0x000fe20007f1e0ff */
[----:B------:R-:W-:Y:S01]  /*1560*/  IMAD.U32 R11, RZ, RZ, UR10 ;  /* 0x0000000aff0b7e24 */ /* 0x000fe2000f8e00ff */
[----:B------:R-:W-:Y:S01]  /*1570*/  ULDC.64 UR10, c[0x0][0x18] ;  /* 0x00000600000a7ab9 */ /* 0x000fe20000000a00 */
[----:B--2---:R-:W-:Y:S01]  /*1580*/  IMAD.MOV.U32 R18, RZ, RZ, R4 ;  /* 0x000000ffff127224 */ /* 0x004fe200078e0004 */
[----:B------:R-:W-:Y:S01]  /*1590*/  SHF.R.S32.HI R4, RZ, 0x1f, R8 ;  /* 0x0000001fff047819 */ /* 0x000fe20000011408 */
[----:B------:R-:W-:Y:S01]  /*15a0*/  IMAD.MOV.U32 R19, RZ, RZ, R5 ;  /* 0x000000ffff137224 */ /* 0x000fe200078e0005 */
[----:B------:R-:W-:Y:S01]  /*15b0*/  LOP3.LUT R5, R50, 0xfffffff8, RZ, 0xc0, !PT ;  /* 0xfffffff832057812 */ /* 0x000fe200078ec0ff */
[----:B-----5:R-:W-:Y:S01]  /*15c0*/  IMAD R44, R38, c[0x0][0x23c], R3 ;  /* 0x00008f00262c7a24 */ /* 0x020fe200078e0203 */
[----:B------:R-:W-:Y:S01]  /*15d0*/  IADD3 R3, P1, R8, R23, RZ ;  /* 0x0000001708037210 */ /* 0x000fe20007f3e0ff */
[----:B------:R-:W-:Y:S01]  /*15e0*/  IMAD.MOV.U32 R16, RZ, RZ, R54 ;  /* 0x000000ffff107224 */ /* 0x000fe200078e0036 */
[-C--:B------:R-:W-:Y:S01]  /*15f0*/  LEA.HI.X.SX32 R75, R22, R4.reuse, 0x1, P0 ;  /* 0x00000004164b7211 */ /* 0x080fe200000f0eff */
[----:B------:R-:W-:Y:S01]  /*1600*/  IMAD.MOV.U32 R17, RZ, RZ, R55 ;  /* 0x000000ffff117224 */ /* 0x000fe200078e0037 */
[----:B------:R-:W-:Y:S01]  /*1610*/  LEA.HI.X.SX32 R6, R23, R4, 0x1, P1 ;  /* 0x0000000417067211 */ /* 0x000fe200008f0eff */
[----:B------:R-:W-:Y:S01]  /*1620*/  IMAD.IADD R4, R30, 0x1, -R5 ;  /* 0x000000011e047824 */ /* 0x000fe200078e0a05 */
[----:B------:R1:W-:Y:S01]  /*1630*/  STL.64 [R1+0xa8], R10 ;  /* 0x0000a80a01007387 */ /* 0x0003e20000100a00 */
[----:B------:R-:W-:Y:S01]  /*1640*/  IMAD.IADD R45, R15, 0x1, R44 ;  /* 0x000000010f2d7824 */ /* 0x000fe200078e022c */
[----:B------:R-:W-:Y:S01]  /*1650*/  LEA.HI R15, R33, R30, RZ, 0x4 ;  /* 0x0000001e210f7211 */ /* 0x000fe200078f20ff */
[----:B------:R-:W-:Y:S01]  /*1660*/  IMAD R5, R7, c[0x0][0x288], RZ ;  /* 0x0000a20007057a24 */ /* 0x000fe200078e02ff */
[----:B------:R2:W-:Y:S01]  /*1670*/  STL.128 [R1+0x420], R16 ;  /* 0x0004201001007387 */ /* 0x0005e20000100c00 */
[----:B------:R-:W-:Y:S01]  /*1680*/  IMAD.WIDE.U32 R24, R38, c[0x0][0x288], R58 ;  /* 0x0000a20026187a25 */ /* 0x000fe200078e003a */
[----:B------:R-:W-:Y:S01]  /*1690*/  SHF.R.S32.HI R12, RZ, 0x4, R15 ;  /* 0x00000004ff0c7819 */ /* 0x000fe2000001140f */
[----:B------:R-:W-:Y:S01]  /*16a0*/  UIADD3 UR5, UP0, UR10, 0x8080, URZ ;  /* 0x000080800a057890 */ /* 0x000fe2000ff1e03f */
[----:B------:R-:W-:Y:S01]  /*16b0*/  MOV R44, R14 ;  /* 0x0000000e002c7202 */ /* 0x000fe20000000f00 */
[----:B------:R-:W-:Y:S01]  /*16c0*/  IMAD.SHL.U32 R14, R8, 0x40, RZ ;  /* 0x00000040080e7824 */ /* 0x000fe200078e00ff */
[C---:B------:R-:W-:Y:S01]  /*16d0*/  LEA.HI R43, R15.reuse, R12, RZ, 0x1 ;  /* 0x0000000c0f2b7211 */ /* 0x040fe200078f08ff */
[----:B------:R-:W-:Y:S01]  /*16e0*/  IMAD.WIDE.U32 R26, R38, c[0x0][0x270], R58 ;  /* 0x00009c00261a7a25 */ /* 0x000fe200078e003a */
[----:B------:R-:W-:-:S02]  /*16f0*/  LOP3.LUT R15, R15, 0xfffffff0, RZ, 0xc0, !PT ;  /* 0xfffffff00f0f7812 */ /* 0x000fc400078ec0ff */
[----:B------:R-:W-:Y:S02]  /*1700*/  LOP3.LUT R43, R43, 0xfffffffe, RZ, 0xc0, !PT ;  /* 0xfffffffe2b2b7812 */ /* 0x000fe400078ec0ff */
[----:B------:R-:W-:Y:S01]  /*1710*/  LOP3.LUT R14, R14, 0x1c0, RZ, 0xc0, !PT ;  /* 0x000001c00e0e7812 */ /* 0x000fe200078ec0ff */
[----:B------:R-:W-:Y:S02]  /*1720*/  IMAD.IADD R15, R30, 0x1, -R15 ;  /* 0x000000011e0f7824 */ /* 0x000fe400078e0a0f */
[----:B------:R-:W-:Y:S01]  /*1730*/  IMAD.IADD R43, R12, 0x1, -R43 ;  /* 0x000000010c2b7824 */ /* 0x000fe200078e0a2b */
[----:B------:R-:W-:Y:S02]  /*1740*/  SHF.R.U32.HI R51, RZ, 0x3, R14 ;  /* 0x00000003ff337819 */ /* 0x000fe4000001160e */
[----:B-1----:R-:W-:Y:S01]  /*1750*/  SHF.R.S32.HI R10, RZ, 0x1f, R37 ;  /* 0x0000001fff0a7819 */ /* 0x002fe20000011425 */
[----:B------:R-:W-:Y:S02]  /*1760*/  IMAD R11, R7, c[0x0][0x270], RZ ;  /* 0x00009c00070b7a24 */ /* 0x000fe400078e02ff */
[----:B--2---:R-:W-:Y:S01]  /*1770*/  IMAD R16, R38, c[0x0][0x184], R9 ;  /* 0x0000610026107a24 */ /* 0x004fe200078e0209 */
[----:B------:R-:W-:Y:S01]  /*1780*/  SEL R28, R10, RZ, !P6 ;  /* 0x000000ff0a1c7207 */ /* 0x000fe20007000000 */
[----:B------:R-:W-:-:S02]  /*1790*/  IMAD.SHL.U32 R9, R4, 0x8, RZ ;  /* 0x0000000804097824 */ /* 0x000fc400078e00ff */
[C---:B------:R-:W-:Y:S02]  /*17a0*/  IMAD R18, R38.reuse, c[0x0][0x28c], R5 ;  /* 0x0000a30026127a24 */ /* 0x040fe400078e0205 */
[--C-:B------:R-:W-:Y:S01]  /*17b0*/  IMAD.MOV.U32 R70, RZ, RZ, R9.reuse ;  /* 0x000000ffff467224 */ /* 0x100fe200078e0009 */
[----:B------:R-:W-:Y:S01]  /*17c0*/  SHF.R.S32.HI R71, RZ, 0x1f, R9 ;  /* 0x0000001fff477819 */ /* 0x000fe20000011409 */
[C---:B------:R-:W-:Y:S01]  /*17d0*/  IMAD R52, R38.reuse, c[0x0][0x274], R11 ;  /* 0x00009d0026347a24 */ /* 0x040fe200078e020b */
[----:B------:R-:W-:Y:S01]  /*17e0*/  SEL R11, R37, RZ, !P6 ;  /* 0x000000ff250b7207 */ /* 0x000fe20007000000 */
[----:B------:R-:W-:Y:S01]  /*17f0*/  IMAD.IADD R19, R25, 0x1, R18 ;  /* 0x0000000119137824 */ /* 0x000fe200078e0212 */
[----:B------:R-:W-:Y:S01]  /*1800*/  MOV R18, R24 ;  /* 0x0000001800127202 */ /* 0x000fe20000000f00 */
[----:B------:R-:W-:Y:S01]  /*1810*/  IMAD.WIDE.U32 R22, R38, c[0x0][0x180], R70 ;  /* 0x0000600026167a25 */ /* 0x000fe200078e0046 */
[----:B------:R1:W-:Y:S01]  /*1820*/  STL.64 [R1+0x338], R8 ;  /* 0x0003380801007387 */ /* 0x0003e20000100a00 */
[----:B------:R-:W-:-:S02]  /*1830*/  LOP3.LUT R12, R14, 0x38, R9, 0xf8, !PT ;  /* 0x000000380e0c7812 */ /* 0x000fc400078ef809 */
[----:B------:R-:W-:Y:S01]  /*1840*/  IMAD.IADD R17, R23, 0x1, R16 ;  /* 0x0000000117117824 */ /* 0x000fe200078e0210 */
[----:B------:R-:W-:Y:S01]  /*1850*/  SHF.R.S32.HI R23, RZ, 0x1f, R30 ;  /* 0x0000001fff177819 */ /* 0x000fe2000001141e */
[----:B------:R-:W-:Y:S01]  /*1860*/  IMAD.MOV.U32 R16, RZ, RZ, R22 ;  /* 0x000000ffff107224 */ /* 0x000fe200078e0016 */
[----:B------:R-:W-:Y:S01]  /*1870*/  LOP3.LUT R51, R12, R51, RZ, 0x3c, !PT ;  /* 0x000000330c337212 */ /* 0x000fe200078e3cff */
[----:B------:R-:W-:Y:S01]  /*1880*/  IMAD R24, R28, c[0x0][0x188], RZ ;  /* 0x000062001c187a24 */ /* 0x000fe200078e02ff */
[----:B------:R-:W-:Y:S01]  /*1890*/  UIADD3.X UR4, URZ, UR11, URZ, UP0, !UPT ;  /* 0x0000000b3f047290 */ /* 0x000fe200087fe43f */
[----:B------:R-:W-:Y:S01]  /*18a0*/  IMAD.WIDE.U32 R16, R11, c[0x0][0x188], R16 ;  /* 0x000062000b107a25 */ /* 0x000fe200078e0010 */
[----:B------:R-:W-:Y:S01]  /*18b0*/  ISETP.GE.AND P2, PT, R9, c[0x0][0x16c], PT ;  /* 0x00005b0009007a0c */ /* 0x000fe20003f46270 */
[----:B------:R-:W4:Y:S02]  /*18c0*/  LDL R31, [R1+0x338] ;  /* 0x00033800011f7983 */ /* 0x000f240000100800 */
[----:B------:R-:W-:-:S02]  /*18d0*/  IMAD R24, R11, c[0x0][0x18c], R24 ;  /* 0x000063000b187a24 */ /* 0x000fc400078e0218 */
[----:B------:R-:W-:Y:S02]  /*18e0*/  IMAD R22, R28, c[0x0][0x240], RZ ;  /* 0x000090001c167a24 */ /* 0x000fe400078e02ff */
[----:B------:R-:W-:Y:S02]  /*18f0*/  IMAD.IADD R5, R13, 0x1, -R8 ;  /* 0x000000010d057824 */ /* 0x000fe400078e0a08 */
[----:B------:R-:W-:Y:S01]  /*1900*/  IMAD.IADD R25, R17, 0x1, R24 ;  /* 0x0000000111197824 */ /* 0x000fe200078e0218 */
[----:B------:R-:W-:Y:S01]  /*1910*/  MOV R24, R16 ;  /* 0x0000001000187202 */ /* 0x000fe20000000f00 */
[----:B------:R-:W-:Y:S01]  /*1920*/  IMAD.SHL.U32 R13, R2, 0x40, RZ ;  /* 0x00000040020d7824 */ /* 0x000fe200078e00ff */
[----:B------:R-:W-:Y:S01]  /*1930*/  SHF.R.S32.HI R16, RZ, 0x1f, R15 ;  /* 0x0000001fff107819 */ /* 0x000fe2000001140f */
[----:B------:R-:W-:-:S03]  /*1940*/  IMAD.WIDE.U32 R44, R11, c[0x0][0x240], R44 ;  /* 0x000090000b2c7a25 */ /* 0x000fc600078e002c */
[--C-:B------:R-:W-:Y:S01]  /*1950*/  SHF.R.S32.HI R12, RZ, 0x1f, R13.reuse ;  /* 0x0000001fff0c7819 */ /* 0x100fe2000001140d */
[----:B------:R-:W-:Y:S01]  /*1960*/  IMAD R22, R11, c[0x0][0x244], R22 ;  /* 0x000091000b167a24 */ /* 0x000fe200078e0216 */
[----:B-1----:R-:W-:Y:S01]  /*1970*/  LEA.HI R8, R33, R30, RZ, 0x6 ;  /* 0x0000001e21087211 */ /* 0x002fe200078f30ff */
[----:B------:R-:W-:Y:S01]  /*1980*/  IMAD R14, R6, c[0x0][0x178], RZ ;  /* 0x00005e00060e7a24 */ /* 0x000fe200078e02ff */
[----:B------:R-:W-:Y:S01]  /*1990*/  IADD3 R39, P1, P0, R30, R44, R13 ;  /* 0x0000002c1e277210 */ /* 0x000fe2000783e00d */
[----:B------:R-:W-:Y:S01]  /*19a0*/  IMAD.IADD R22, R45, 0x1, R22 ;  /* 0x000000012d167824 */ /* 0x000fe200078e0216 */
[----:B------:R-:W-:Y:S01]  /*19b0*/  LEA.HI R49, R16, R15, RZ, 0x3 ;  /* 0x0000000f10317211 */ /* 0x000fe200078f18ff */
[C---:B------:R-:W-:Y:S02]  /*19c0*/  IMAD R13, R3.reuse, c[0x0][0x17c], R14 ;  /* 0x00005f00030d7a24 */ /* 0x040fe400078e020e */
[----:B------:R-:W-:Y:S01]  /*19d0*/  IMAD.WIDE.U32 R16, R3, c[0x0][0x178], R24 ;  /* 0x00005e0003107a25 */ /* 0x000fe200078e0018 */
[----:B------:R-:W-:-:S02]  /*19e0*/  IADD3.X R22, R23, R22, R12, P1, P0 ;  /* 0x0000001617167210 */ /* 0x000fc40000fe040c */
[----:B------:R-:W-:Y:S01]  /*19f0*/  LOP3.LUT R48, R49, 0xfffffff8, RZ, 0xc0, !PT ;  /* 0xfffffff831307812 */ /* 0x000fe200078ec0ff */
[----:B------:R-:W-:Y:S01]  /*1a00*/  IMAD.SHL.U32 R8, R8, 0x8, RZ ;  /* 0x0000000808087824 */ /* 0x000fe200078e00ff */
[----:B------:R-:W-:Y:S01]  /*1a10*/  LEA R12, P0, R16, c[0x0][0x160], 0x1 ;  /* 0x00005800100c7a11 */ /* 0x000fe200078008ff */
[----:B------:R-:W-:Y:S01]  /*1a20*/  IMAD.IADD R53, R27, 0x1, R52 ;  /* 0x000000011b357824 */ /* 0x000fe200078e0234 */
[----:B------:R-:W-:Y:S01]  /*1a30*/  SEL R24, RZ, 0x1, P2 ;  /* 0x00000001ff187807 */ /* 0x000fe20001000000 */
[----:B------:R-:W-:Y:S01]  /*1a40*/  IMAD.MOV.U32 R52, RZ, RZ, R26 ;  /* 0x000000ffff347224 */ /* 0x000fe200078e001a */
[----:B------:R-:W-:Y:S01]  /*1a50*/  LOP3.LUT R51, R51, 0xfffffe00, R8, 0xf8, !PT ;  /* 0xfffffe0033337812 */ /* 0x000fe200078ef808 */
[----:B------:R-:W-:Y:S02]  /*1a60*/  IMAD.IADD R13, R17, 0x1, R13 ;  /* 0x00000001110d7824 */ /* 0x000fe400078e020d */
[----:B------:R-:W-:Y:S01]  /*1a70*/  IMAD R7, R7, c[0x0][0x210], RZ ;  /* 0x0000840007077a24 */ /* 0x000fe200078e02ff */
[----:B------:R1:W-:Y:S01]  /*1a80*/  STL.U8 [R1+0x341], R24 ;  /* 0x0003411801007387 */ /* 0x0003e20000100000 */
[----:B------:R-:W-:Y:S01]  /*1a90*/  IMAD R14, R28, c[0x0][0x278], RZ ;  /* 0x00009e001c0e7a24 */ /* 0x000fe200078e02ff */
[----:B------:R-:W-:Y:S01]  /*1aa0*/  LEA.HI.X R13, R16, c[0x0][0x164], R13, 0x1, P0 ;  /* 0x00005900100d7a11 */ /* 0x000fe200000f0c0d */
[----:B------:R-:W-:Y:S01]  /*1ab0*/  IMAD R8, R28, c[0x0][0x290], RZ ;  /* 0x0000a4001c087a24 */ /* 0x000fe200078e02ff */
[----:B------:R-:W-:Y:S01]  /*1ac0*/  SHF.R.S32.HI R16, RZ, 0x1f, R2 ;  /* 0x0000001fff107819 */ /* 0x000fe20000011402 */
[----:B------:R-:W-:Y:S01]  /*1ad0*/  IMAD.U32 R44, RZ, RZ, UR5 ;  /* 0x00000005ff2c7e24 */ /* 0x000fe2000f8e00ff */
[----:B------:R-:W2:Y:S01]  /*1ae0*/  LDL.U8 R29, [R1+0x341] ;  /* 0x00034100011d7983 */ /* 0x000ea20000100000 */
[----:B------:R-:W-:-:S04]  /*1af0*/  IMAD.WIDE.U32 R52, R11, c[0x0][0x278], R52 ;  /* 0x00009e000b347a25 */ /* 0x000fc800078e0034 */
[----:B------:R-:W-:-:S04]  /*1b00*/  IMAD.WIDE.U32 R18, R11, c[0x0][0x290], R18 ;  /* 0x0000a4000b127a25 */ /* 0x000fc800078e0012 */
[----:B------:R-:W-:Y:S02]  /*1b10*/  IMAD.U32 R45, RZ, RZ, UR4 ;  /* 0x00000004ff2d7e24 */ /* 0x000fe4000f8e00ff */
[----:B------:R-:W-:Y:S02]  /*1b20*/  IMAD.IADD R48, R15, 0x1, -R48 ;  /* 0x000000010f307824 */ /* 0x000fe400078e0a30 */
[----:B------:R-:W-:Y:S02]  /*1b30*/  IMAD R60, R38, c[0x0][0x214], R7 ;  /* 0x00008500263c7a24 */ /* 0x000fe400078e0207 */
[C---:B------:R-:W-:Y:S01]  /*1b40*/  IMAD R17, R11.reuse, c[0x0][0x27c], R14 ;  /* 0x00009f000b117a24 */ /* 0x040fe200078e020e */
[C---:B------:R-:W-:Y:S01]  /*1b50*/  IADD3 R23, P1, R2.reuse, R52, RZ ;  /* 0x0000003402177210 */ /* 0x040fe20007f3e0ff */
[----:B------:R-:W-:Y:S01]  /*1b60*/  IMAD R7, R11, c[0x0][0x294], R8 ;  /* 0x0000a5000b077a24 */ /* 0x000fe200078e0208 */
[----:B------:R-:W-:Y:S01]  /*1b70*/  IADD3 R8, P0, R2, R18, RZ ;  /* 0x0000001202087210 */ /* 0x000fe20007f1e0ff */
[----:B------:R-:W-:Y:S01]  /*1b80*/  IMAD.WIDE.U32 R14, R51, 0x2, R44 ;  /* 0x00000002330e7825 */ /* 0x000fe200078e002c */
[C---:B------:R-:W-:Y:S01]  /*1b90*/  IADD3.X R2, R16.reuse, R53, R17, P1, !PT ;  /* 0x0000003510027210 */ /* 0x040fe20000ffe411 */
[----:B-1----:R-:W5:Y:S01]  /*1ba0*/  LDL.128 R24, [R1+0x80] ;  /* 0x0000800001187983 */ /* 0x002f620000100c00 */
[----:B------:R-:W-:-:S03]  /*1bb0*/  IADD3.X R7, R16, R19, R7, P0, !PT ;  /* 0x0000001310077210 */ /* 0x000fc600007fe407 */
[----:B------:R1:W-:Y:S04]  /*1bc0*/  STL.128 [R1+0x90], R12 ;  /* 0x0000900c01007387 */ /* 0x0003e80000100c00 */
[----:B------:R-:W2:Y:S01]  /*1bd0*/  LDL.128 R16, [R1+0x90] ;  /* 0x0000900001107983 */ /* 0x000ea20000100c00 */
[----:B------:R-:W-:-:S04]  /*1be0*/  IMAD.WIDE.U32 R46, R38, c[0x0][0x210], R70 ;  /* 0x00008400262e7a25 */ /* 0x000fc800078e0046 */
[----:B------:R-:W-:-:S04]  /*1bf0*/  @P4 IMAD.HI.U32 R53, R38, c[0x0][0x24c], RZ ;  /* 0x0000930026354a27 */ /* 0x000fc800078e00ff */
[----:B------:R-:W-:Y:S02]  /*1c00*/  IMAD.IADD R61, R47, 0x1, R60 ;  /* 0x000000012f3d7824 */ /* 0x000fe400078e023c */
[----:B------:R-:W-:Y:S01]  /*1c10*/  IMAD.SHL.U32 R47, R4, 0x40, RZ ;  /* 0x00000040042f7824 */ /* 0x000fe200078e00ff */
[----:B------:R-:W-:Y:S02]  /*1c20*/  @P4 SHF.R.U32.HI R53, RZ, c[0x0][0x250], R53 ;  /* 0x00009400ff354a19 */ /* 0x000fe40000011635 */
[----:B------:R-:W-:Y:S02]  /*1c30*/  @!P4 MOV R53, R38 ;  /* 0x000000260035c202 */ /* 0x000fe40000000f00 */
[----:B------:R-:W-:Y:S02]  /*1c40*/  LEA.HI R59, R33, R30, RZ, 0x7 ;  /* 0x0000001e213b7211 */ /* 0x000fe400078f38ff */
[----:B------:R-:W-:Y:S01]  /*1c50*/  LOP3.LUT R47, R47, 0x1c0, RZ, 0xc0, !PT ;  /* 0x000001c02f2f7812 */ /* 0x000fe200078ec0ff */
[----:B------:R-:W-:Y:S01]  /*1c60*/  IMAD.MOV.U32 R60, RZ, RZ, R46 ;  /* 0x000000ffff3c7224 */ /* 0x000fe200078e002e */
[----:B------:R-:W-:Y:S01]  /*1c70*/  SHF.R.S32.HI R46, RZ, 0x1f, R53 ;  /* 0x0000001fff2e7819 */ /* 0x000fe20000011435 */
[----:B------:R-:W-:Y:S01]  /*1c80*/  IMAD R28, R28, c[0x0][0x218], RZ ;  /* 0x000086001c1c7a24 */ /* 0x000fe200078e02ff */
[----:B------:R-:W-:-:S02]  /*1c90*/  LEA R64, P0, R39, c[0x0][0x220], 0x2 ;  /* 0x0000880027407a11 */ /* 0x000fc400078010ff */
[----:B------:R-:W-:Y:S02]  /*1ca0*/  SHF.R.S32.HI R54, RZ, 0x7, R59 ;  /* 0x00000007ff367819 */ /* 0x000fe4000001143b */
[----:B------:R-:W-:Y:S02]  /*1cb0*/  SHF.R.U32.HI R42, RZ, 0x3, R47 ;  /* 0x00000003ff2a7819 */ /* 0x000fe4000001162f */
[----:B-1----:R-:W-:Y:S01]  /*1cc0*/  LOP3.LUT R13, R47, 0x8, R50, 0xf8, !PT ;  /* 0x000000082f0d7812 */ /* 0x002fe200078ef832 */
[----:B------:R-:W-:Y:S01]  /*1cd0*/  IMAD R12, R11, c[0x0][0x21c], R28 ;  /* 0x000087000b0c7a24 */ /* 0x000fe200078e021c */
[----:B------:R-:W-:Y:S01]  /*1ce0*/  LEA.HI.X R65, R39, c[0x0][0x224], R22, 0x2, P0 ;  /* 0x0000890027417a11 */ /* 0x000fe200000f1416 */
[----:B------:R-:W-:Y:S01]  /*1cf0*/  IMAD.WIDE.U32 R60, R11, c[0x0][0x218], R60 ;  /* 0x000086000b3c7a25 */ /* 0x000fe200078e003c */
[----:B------:R-:W-:Y:S02]  /*1d00*/  LOP3.LUT R28, R13, R42, RZ, 0x3c, !PT ;  /* 0x0000002a0d1c7212 */ /* 0x000fe400078e3cff */
[----:B------:R-:W-:Y:S01]  /*1d10*/  LEA R68, P0, R8, c[0x0][0x280], 0x2 ;  /* 0x0000a00008447a11 */ /* 0x000fe200078010ff */
[----:B------:R-:W-:-:S02]  /*1d20*/  IMAD R14, R46, c[0x0][0x1e0], RZ ;  /* 0x000078002e0e7a24 */ /* 0x000fc400078e02ff */
[----:B------:R-:W-:Y:S01]  /*1d30*/  IMAD R41, R43, 0x2, R54 ;  /* 0x000000022b297824 */ /* 0x000fe200078e0236 */
[----:B------:R-:W-:Y:S01]  /*1d40*/  LEA.HI.X R69, R8, c[0x0][0x284], R7, 0x2, P0 ;  /* 0x0000a10008457a11 */ /* 0x000fe200000f1407 */
[----:B------:R-:W-:Y:S02]  /*1d50*/  IMAD.IADD R61, R61, 0x1, R12 ;  /* 0x000000013d3d7824 */ /* 0x000fe400078e020c */
[C---:B------:R-:W-:Y:S02]  /*1d60*/  IMAD R14, R53.reuse, c[0x0][0x1e4], R14 ;  /* 0x00007900350e7a24 */ /* 0x040fe400078e020e */
[----:B------:R-:W-:Y:S01]  /*1d70*/  IMAD.WIDE.U32 R12, R53, c[0x0][0x1e0], R70 ;  /* 0x00007800350c7a25 */ /* 0x000fe200078e0046 */
[----:B------:R-:W-:-:S03]  /*1d80*/  SEL R10, R10, RZ, !P5 ;  /* 0x000000ff0a0a7207 */ /* 0x000fc60006800000 */
[----:B------:R-:W-:Y:S02]  /*1d90*/  IMAD R6, R6, c[0x0][0x208], RZ ;  /* 0x0000820006067a24 */ /* 0x000fe400078e02ff */
[----:B------:R-:W-:Y:S02]  /*1da0*/  IMAD.U32 R41, R41, 0x200, R28 ;  /* 0x0000020029297824 */ /* 0x000fe400078e001c */
[----:B------:R-:W-:Y:S01]  /*1db0*/  IMAD.MOV.U32 R8, RZ, RZ, 0x2 ;  /* 0x00000002ff087424 */ /* 0x000fe200078e00ff */
[----:B------:R-:W-:Y:S01]  /*1dc0*/  LEA R28, P0, R23, c[0x0][0x258], 0x2 ;  /* 0x00009600171c7a11 */ /* 0x000fe200078010ff */
[----:B------:R-:W-:Y:S02]  /*1dd0*/  IMAD.IADD R13, R13, 0x1, R14 ;  /* 0x000000010d0d7824 */ /* 0x000fe400078e020e */
[C---:B------:R-:W-:Y:S02]  /*1de0*/  IMAD R6, R3.reuse, c[0x0][0x20c], R6 ;  /* 0x0000830003067a24 */ /* 0x040fe400078e0206 */
[----:B------:R-:W-:Y:S01]  /*1df0*/  IMAD.WIDE.U32 R60, R3, c[0x0][0x208], R60 ;  /* 0x00008200033c7a25 */ /* 0x000fe200078e003c */
[----:B------:R-:W-:-:S03]  /*1e00*/  SEL R11, R37, RZ, !P5 ;  /* 0x000000ff250b7207 */ /* 0x000fc60006800000 */
[----:B------:R-:W-:Y:S01]  /*1e10*/  IMAD.WIDE.U32 R14, R41, R8, c[0x0][0x18] ;  /* 0x00000600290e7625 */ /* 0x000fe200078e0008 */
[----:B------:R-:W-:Y:S02]  /*1e20*/  LEA.HI.X R23, R23, c[0x0][0x25c], R2, 0x2, P0 ;  /* 0x0000970017177a11 */ /* 0x000fe400000f1402 */
[----:B------:R-:W-:Y:S01]  /*1e30*/  LEA R22, P1, R60, c[0x0][0x1f0], 0x1 ;  /* 0x00007c003c167a11 */ /* 0x000fe200078208ff */
[----:B------:R-:W-:Y:S02]  /*1e40*/  IMAD.IADD R6, R61, 0x1, R6 ;  /* 0x000000013d067824 */ /* 0x000fe400078e0206 */
[----:B------:R-:W-:Y:S01]  /*1e50*/  IMAD R66, R10, c[0x0][0x1e8], RZ ;  /* 0x00007a000a427a24 */ /* 0x000fe200078e02ff */
[----:B------:R-:W-:Y:S02]  /*1e60*/  IADD3 R62, P0, R14, 0x4080, RZ ;  /* 0x000040800e3e7810 */ /* 0x000fe40007f1e0ff */
[C---:B------:R-:W-:Y:S02]  /*1e70*/  ISETP.GE.AND P5, PT, R5.reuse, 0x1, PT ;  /* 0x000000010500780c */ /* 0x040fe40003fa6270 */
[----:B------:R-:W-:-:S02]  /*1e80*/  ISETP.GE.AND P4, PT, R5, 0x21, PT ;  /* 0x000000210500780c */ /* 0x000fc40003f86270 */
[----:B------:R-:W-:Y:S02]  /*1e90*/  ISETP.GE.AND P3, PT, R5, 0x41, PT ;  /* 0x000000410500780c */ /* 0x000fe40003f66270 */
[----:B------:R-:W-:Y:S01]  /*1ea0*/  LEA.HI R39, R33, R30, RZ, 0x2 ;  /* 0x0000001e21277211 */ /* 0x000fe200078f10ff */
[C---:B------:R-:W-:Y:S02]  /*1eb0*/  IMAD R66, R11.reuse, c[0x0][0x1ec], R66 ;  /* 0x00007b000b427a24 */ /* 0x040fe400078e0242 */
[----:B------:R-:W-:Y:S01]  /*1ec0*/  IMAD.WIDE.U32 R12, R11, c[0x0][0x1e8], R12 ;  /* 0x00007a000b0c7a25 */ /* 0x000fe200078e000c */
[--C-:B------:R-:W-:Y:S02]  /*1ed0*/  SHF.R.S32.HI R8, RZ, 0x2, R39.reuse ;  /* 0x00000002ff087819 */ /* 0x100fe40000011427 */
[----:B------:R-:W-:Y:S01]  /*1ee0*/  SHF.R.S32.HI R55, RZ, 0x1f, R39 ;  /* 0x0000001fff377819 */ /* 0x000fe20000011427 */
[----:B------:R-:W-:Y:S01]  /*1ef0*/  IMAD.WIDE R74, R40, 0x80, R74 ;  /* 0x00000080284a7825 */ /* 0x000fe200078e024a */
[----:B------:R-:W-:-:S03]  /*1f00*/  MOV R2, 0x10 ;  /* 0x0000001000027802 */ /* 0x000fc60000000f00 */
[----:B------:R-:W-:Y:S02]  /*1f10*/  IMAD.MOV.U32 R3, RZ, RZ, 0x20 ;  /* 0x00000020ff037424 */ /* 0x000fe400078e00ff */
[----:B------:R-:W-:Y:S02]  /*1f20*/  IMAD.X R63, RZ, RZ, R15, P0 ;  /* 0x000000ffff3f7224 */ /* 0x000fe400000e060f */
[----:B------:R-:W-:Y:S01]  /*1f30*/  IMAD.IADD R67, R13, 0x1, R66 ;  /* 0x000000010d437824 */ /* 0x000fe200078e0242 */
[----:B------:R-:W-:Y:S01]  /*1f40*/  LEA.HI R55, R55, R8, RZ, 0x3 ;  /* 0x0000000837377211 */ /* 0x000fe200078f18ff */
[----:B------:R-:W-:Y:S01]  /*1f50*/  IMAD.MOV.U32 R66, RZ, RZ, R12 ;  /* 0x000000ffff427224 */ /* 0x000fe200078e000c */
[----:B------:R-:W-:Y:S02]  /*1f60*/  UIADD3 UR5, UP1, UR10, 0x80, URZ ;  /* 0x000000800a057890 */ /* 0x000fe4000ff3e03f */
[----:B------:R-:W-:Y:S01]  /*1f70*/  LOP3.LUT R55, R55, 0xfffffff8, RZ, 0xc0, !PT ;  /* 0xfffffff837377812 */ /* 0x000fe200078ec0ff */
[----:B------:R-:W-:Y:S01]  /*1f80*/  IMAD.WIDE.U32 R66, R74, c[0x0][0x1d8], R66 ;  /* 0x000076004a427a25 */ /* 0x000fe200078e0042 */
[----:B------:R-:W-:-:S02]  /*1f90*/  UIADD3 UR14, UP0, UR10, 0x4080, URZ ;  /* 0x000040800a0e7890 */ /* 0x000fc4000ff1e03f */
[----:B------:R-:W-:Y:S01]  /*1fa0*/  UIADD3.X UR4, URZ, UR11, URZ, UP1, !UPT ;  /* 0x0000000b3f047290 */ /* 0x000fe20008ffe43f */
[----:B------:R-:W-:Y:S01]  /*1fb0*/  IMAD.IADD R55, R8, 0x1, -R55 ;  /* 0x0000000108377824 */ /* 0x000fe200078e0a37 */
[----:B------:R-:W-:Y:S01]  /*1fc0*/  UIADD3.X UR12, URZ, UR11, URZ, UP0, !UPT ;  /* 0x0000000b3f0c7290 */ /* 0x000fe200087fe43f */
[----:B------:R-:W-:-:S03]  /*1fd0*/  IMAD.U32 R12, RZ, RZ, UR5 ;  /* 0x00000005ff0c7e24 */ /* 0x000fc6000f8e00ff */
[----:B------:R-:W-:Y:S01]  /*1fe0*/  IMAD.U32 R13, RZ, RZ, UR4 ;  /* 0x00000004ff0d7e24 */ /* 0x000fe2000f8e00ff */
[----:B------:R-:W-:Y:S01]  /*1ff0*/  ULDC.64 UR4, c[0x0][0x1d8] ;  /* 0x0000760000047ab9 */ /* 0x000fe20000000a00 */
[----:B------:R-:W-:Y:S01]  /*2000*/  IMAD.U32 R14, RZ, RZ, UR14 ;  /* 0x0000000eff0e7e24 */ /* 0x000fe2000f8e00ff */
[----:B------:R-:W-:Y:S01]  /*2010*/  USHF.L.U32 UR14, UR4, 0x6, URZ ;  /* 0x00000006040e7899 */ /* 0x000fe2000800063f */
[----:B------:R-:W-:Y:S01]  /*2020*/  IMAD.U32 R15, RZ, RZ, UR12 ;  /* 0x0000000cff0f7e24 */ /* 0x000fe2000f8e00ff */
[----:B------:R-:W-:Y:S01]  /*2030*/  UMOV UR12, 0x6 ;  /* 0x00000006000c7882 */ /* 0x000fe20000000000 */
[----:B------:R-:W-:Y:S01]  /*2040*/  SHF.L.U32 R52, R51, 0x1, RZ ;  /* 0x0000000133347819 */ /* 0x000fe200000006ff */
[----:B------:R-:W-:Y:S01]  /*2050*/  USHF.L.U64.HI UR18, UR4, UR12, UR5 ;  /* 0x0000000c04127299 */ /* 0x000fe20008010205 */
[----:B------:R-:W-:Y:S01]  /*2060*/  LEA.HI R33, R33, R30, RZ, 0x5 ;  /* 0x0000001e21217211 */ /* 0x000fe200078f28ff */
[----:B------:R1:W-:Y:S01]  /*2070*/  STL.128 [R1+0x30], R12 ;  /* 0x0000300c01007387 */ /* 0x0003e20000100c00 */
[----:B------:R-:W-:-:S02]  /*2080*/  UIADD3 UR15, UP0, UR10, 0x18480, URZ ;  /* 0x000184800a0f7890 */ /* 0x000fc4000ff1e03f */
[----:B------:R-:W-:Y:S01]  /*2090*/  ULDC UR4, c[0x0][0x1c] ;  /* 0x0000070000047ab9 */ /* 0x000fe20000000800 */
[----:B------:R-:W-:Y:S01]  /*20a0*/  SHF.R.S32.HI R8, RZ, 0x1f, R33 ;  /* 0x0000001fff087819 */ /* 0x000fe20000011421 */
[----:B------:R-:W-:Y:S02]  /*20b0*/  UIADD3.X UR5, URZ, UR4, URZ, UP0, !UPT ;  /* 0x000000043f057290 */ /* 0x000fe400087fe43f */
[----:B------:R-:W-:Y:S01]  /*20c0*/  IMAD.U32 R78, RZ, RZ, UR15 ;  /* 0x0000000fff4e7e24 */ /* 0x000fe2000f8e00ff */
[----:B------:R-:W-:-:S03]  /*20d0*/  UIADD3 UR15, UP0, UR10, 0x20880, URZ ;  /* 0x000208800a0f7890 */ /* 0x000fc6000ff1e03f */
[----:B------:R-:W-:Y:S01]  /*20e0*/  IMAD.U32 R79, RZ, RZ, UR5 ;  /* 0x00000005ff4f7e24 */ /* 0x000fe2000f8e00ff */
[----:B------:R-:W-:Y:S01]  /*20f0*/  UIADD3.X UR5, URZ, UR11, URZ, UP0, !UPT ;  /* 0x0000000b3f057290 */ /* 0x000fe200087fe43f */
[----:B------:R-:W-:Y:S02]  /*2100*/  SHF.R.S32.HI R34, RZ, 0x7, R34 ;  /* 0x00000007ff227819 */ /* 0x000fe40000011422 */
[----:B-1----:R-:W-:-:S03]  /*2110*/  SHF.R.S32.HI R14, RZ, 0x7, R56 ;  /* 0x00000007ff0e7819 */ /* 0x002fc60000011438 */
[----:B------:R-:W-:Y:S04]  /*2120*/  STL [R1+0xc8], R34 ;  /* 0x0000c82201007387 */ /* 0x000fe80000100800 */
[----:B------:R-:W-:Y:S01]  /*2130*/  STL [R1+0xe0], R34 ;  /* 0x0000e02201007387 */ /* 0x000fe20000100800 */
[----:B------:R-:W-:Y:S02]  /*2140*/  LEA.HI R59, R59, R54, RZ, 0x1 ;  /* 0x000000363b3b7211 */ /* 0x000fe400078f08ff */
[----:B------:R-:W-:Y:S02]  /*2150*/  LOP3.LUT R39, R39, 0x7ffffffc, RZ, 0xc0, !PT ;  /* 0x7ffffffc27277812 */ /* 0x000fe400078ec0ff */
[----:B------:R-:W-:Y:S01]  /*2160*/  LOP3.LUT R59, R59, 0xfffffffe, RZ, 0xc0, !PT ;  /* 0xfffffffe3b3b7812 */ /* 0x000fe200078ec0ff */
[----:B------:R-:W-:Y:S01]  /*2170*/  IMAD R46, R46, c[0x0][0x1b0], RZ ;  /* 0x00006c002e2e7a24 */ /* 0x000fe200078e02ff */
[----:B------:R-:W-:Y:S01]  /*2180*/  UIADD3 UR17, UP1, UR10, 0x18880, URZ ;  /* 0x000188800a117890 */ /* 0x000fe2000ff3e03f */
[----:B------:R-:W-:-:S03]  /*2190*/  IMAD.WIDE.U32 R70, R53, c[0x0][0x1b0], R70 ;  /* 0x00006c0035467a25 */ /* 0x000fc600078e0046 */
[----:B------:R-:W-:Y:S01]  /*21a0*/  UIADD3.X UR16, URZ, UR11, URZ, UP1, !UPT ;  /* 0x0000000b3f107290 */ /* 0x000fe20008ffe43f */
[----:B------:R-:W-:Y:S02]  /*21b0*/  IMAD R53, R53, c[0x0][0x1b4], R46 ;  /* 0x00006d0035357a24 */ /* 0x000fe400078e022e */
[----:B------:R-:W-:Y:S02]  /*21c0*/  IMAD.SHL.U32 R49, R49, 0x40, RZ ;  /* 0x0000004031317824 */ /* 0x000fe400078e00ff */
[----:B------:R-:W-:Y:S02]  /*21d0*/  IMAD.IADD R71, R71, 0x1, R53 ;  /* 0x0000000147477824 */ /* 0x000fe400078e0235 */
[----:B------:R-:W-:Y:S01]  /*21e0*/  IMAD R10, R10, c[0x0][0x1b8], RZ ;  /* 0x00006e000a0a7a24 */ /* 0x000fe200078e02ff */
[----:B------:R-:W-:Y:S01]  /*21f0*/  LOP3.LUT R49, R49, 0xfffffe00, RZ, 0xc0, !PT ;  /* 0xfffffe0031317812 */ /* 0x000fe200078ec0ff */
[----:B------:R1:W-:Y:S01]  /*2200*/  STL [R1+0x78], R14 ;  /* 0x0000780e01007387 */ /* 0x0003e20000100800 */
[----:B------:R-:W-:-:S04]  /*2210*/  IMAD.WIDE.U32 R70, R11, c[0x0][0x1b8], R70 ;  /* 0x00006e000b467a25 */ /* 0x000fc800078e0046 */
[----:B------:R-:W-:Y:S02]  /*2220*/  IMAD R10, R11, c[0x0][0x1bc], R10 ;  /* 0x00006f000b0a7a24 */ /* 0x000fe400078e020a */
[----:B------:R-:W-:Y:S02]  /*2230*/  IMAD.U32 R15, RZ, RZ, UR16 ;  /* 0x00000010ff0f7e24 */ /* 0x000fe4000f8e00ff */
[----:B------:R-:W-:Y:S02]  /*2240*/  IMAD R11, R75, c[0x0][0x1a8], RZ ;  /* 0x00006a004b0b7a24 */ /* 0x000fe400078e02ff */
[----:B------:R-:W-:-:S04]  /*2250*/  IMAD.IADD R71, R71, 0x1, R10 ;  /* 0x0000000147477824 */ /* 0x000fc800078e020a */
[----:B------:R-:W-:-:S04]  /*2260*/  IMAD.WIDE.U32 R70, R74, c[0x0][0x1a8], R70 ;  /* 0x00006a004a467a25 */ /* 0x000fc800078e0046 */
[----:B-1----:R-:W-:-:S05]  /*2270*/  IMAD.U32 R14, RZ, RZ, UR17 ;  /* 0x00000011ff0e7e24 */ /* 0x002fca000f8e00ff */
[----:B------:R-:W-:Y:S01]  /*2280*/  STL.128 [R1+0x50], R12 ;  /* 0x0000500c01007387 */ /* 0x000fe20000100c00 */
[----:B--2---:R-:W-:Y:S02]  /*2290*/  LEA.HI.X R19, R60, c[0x0][0x1f4], R6, 0x1, P1 ;  /* 0x00007d003c137a11 */ /* 0x004fe400008f0c06 */
[----:B------:R-:W-:Y:S02]  /*22a0*/  R2P PR, R48, 0x6 ;  /* 0x0000000630007804 */ /* 0x000fe40000000000 */
[----:B------:R-:W-:Y:S01]  /*22b0*/  ISETP.GE.AND P0, PT, R5, 0x61, PT ;  /* 0x000000610500780c */ /* 0x000fe20003f06270 */
[----:B------:R-:W-:Y:S02]  /*22c0*/  IMAD R5, R75, c[0x0][0x1d8], RZ ;  /* 0x000076004b057a24 */ /* 0x000fe400078e02ff */
[----:B------:R-:W-:Y:S02]  /*22d0*/  SEL R7, R3, 0xffffffe0, !P2 ;  /* 0xffffffe003077807 */ /* 0x000fe40005000000 */
[----:B------:R-:W-:-:S02]  /*22e0*/  SEL R6, R2, 0xfffffff0, !P1 ;  /* 0xfffffff002067807 */ /* 0x000fc40004800000 */
[----:B------:R-:W-:Y:S01]  /*22f0*/  R2P PR, R4, 0x6 ;  /* 0x0000000604007804 */ /* 0x000fe20000000000 */
[----:B------:R-:W-:Y:S01]  /*2300*/  IMAD R4, R74, c[0x0][0x1dc], R5 ;  /* 0x000077004a047a24 */ /* 0x000fe200078e0205 */
[----:B------:R-:W-:-:S03]  /*2310*/  ISETP.GE.OR P6, PT, R9, c[0x0][0x1cc], !P5 ;  /* 0x0000730009007a0c */ /* 0x000fc60006fc6670 */
[----:B------:R-:W-:Y:S01]  /*2320*/  SEL R5, R3, 0xffffffe0, !P2 ;  /* 0xffffffe003057807 */ /* 0x000fe20005000000 */
[----:B------:R-:W-:Y:S01]  /*2330*/  IMAD.IADD R4, R67, 0x1, R4 ;  /* 0x0000000143047824 */ /* 0x000fe200078e0204 */
[----:B------:R-:W-:-:S04]  /*2340*/  LEA R60, P2, R66, c[0x0][0x1c0], 0x1 ;  /* 0x00007000423c7a11 */ /* 0x000fc800078408ff */
[----:B------:R-:W-:Y:S02]  /*2350*/  LEA.HI.X R61, R66, c[0x0][0x1c4], R4, 0x1, P2 ;  /* 0x00007100423d7a11 */ /* 0x000fe400010f0c04 */
[C---:B------:R-:W-:Y:S02]  /*2360*/  SEL R4, R2.reuse, 0xfffffff0, !P1 ;  /* 0xfffffff002047807 */ /* 0x040fe40004800000 */
[----:B------:R-:W-:Y:S01]  /*2370*/  R2P PR, R55, 0x6 ;  /* 0x0000000637007804 */ /* 0x000fe20000000000 */
[----:B------:R-:W-:Y:S01]  /*2380*/  @!PT LDS RZ, [RZ] ;  /* 0x00000000fffff984 */ /* 0x000fe20000000800 */
[----:B------:R-:W-:Y:S01]  /*2390*/  @!PT LDS RZ, [RZ] ;  /* 0x00000000fffff984 */ /* 0x000fe20000000800 */
[----:B------:R-:W-:Y:S01]  /*23a0*/  @!PT LDS RZ, [RZ] ;  /* 0x00000000fffff984 */ /* 0x000fe20000000800 */
[----:B------:R1:W-:Y:S04]  /*23b0*/  LDGSTS.E.BYPASS.LTC128B.128 [R52+0x4080], [R60.64], !P6 ;  /* 0x040800003c347fae */ /* 0x0003e8000f101d46 */
[----:B------:R-:W-:Y:S02]  /*23c0*/  SEL R3, R3, 0xffffffe0, !P2 ;  /* 0xffffffe003037807 */ /* 0x000fe40005000000 */
[----:B------:R-:W-:-:S02]  /*23d0*/  SEL R2, R2, 0xfffffff0, !P1 ;  /* 0xfffffff002027807 */ /* 0x000fc40004800000 */
[----:B------:R-:W-:Y:S02]  /*23e0*/  IADD3 R76, P2, R60, UR14, RZ ;  /* 0x0000000e3c4c7c10 */ /* 0x000fe4000ff5e0ff */
[----:B------:R-:W-:Y:S02]  /*23f0*/  ISETP.GE.AND P1, PT, R9, c[0x0][0x1fc], PT ;  /* 0x00007f0009007a0c */ /* 0x000fe40003f26270 */
[----:B------:R-:W-:Y:S02]  /*2400*/  IADD3.X R77, R61, UR18, RZ, P2, !PT ;  /* 0x000000123d4d7c10 */ /* 0x000fe400097fe4ff */
[----:B------:R-:W-:Y:S02]  /*2410*/  SEL R56, RZ, 0x1, P1 ;  /* 0x00000001ff387807 */ /* 0x000fe40000800000 */
[C---:B------:R-:W-:Y:S02]  /*2420*/  ISETP.GE.OR P6, PT, R9.reuse, c[0x0][0x1cc], !P4 ;  /* 0x0000730009007a0c */ /* 0x040fe400067c6670 */
[----:B------:R-:W-:-:S02]  /*2430*/  ISETP.GE.OR P2, PT, R9, c[0x0][0x1cc], !P3 ;  /* 0x0000730009007a0c */ /* 0x000fc40005f46670 */
[C---:B------:R-:W-:Y:S02]  /*2440*/  ISETP.GE.OR P1, PT, R9.reuse, c[0x0][0x1cc], !P0 ;  /* 0x0000730009007a0c */ /* 0x040fe40004726670 */
[C---:B------:R-:W-:Y:S02]  /*2450*/  ISETP.GE.OR P5, PT, R9.reuse, c[0x0][0x19c], !P5 ;  /* 0x0000670009007a0c */ /* 0x040fe40006fa6670 */
[C---:B------:R-:W-:Y:S02]  /*2460*/  ISETP.GE.OR P4, PT, R9.reuse, c[0x0][0x19c], !P4 ;  /* 0x0000670009007a0c */ /* 0x040fe40006786670 */
[C---:B------:R-:W-:Y:S02]  /*2470*/  ISETP.GE.OR P3, PT, R9.reuse, c[0x0][0x19c], !P3 ;  /* 0x0000670009007a0c */ /* 0x040fe40005f66670 */
[----:B------:R-:W-:Y:S02]  /*2480*/  ISETP.GE.OR P0, PT, R9, c[0x0][0x19c], !P0 ;  /* 0x0000670009007a0c */ /* 0x000fe40004706670 */
[----:B------:R-:W-:Y:S01]  /*2490*/  SHF.R.S32.HI R66, RZ, 0x7, R35 ;  /* 0x00000007ff427819 */ /* 0x000fe20000011423 */
[----:B------:R-:W-:Y:S01]  /*24a0*/  IMAD.SHL.U32 R55, R55, 0x40, RZ ;  /* 0x0000004037377824 */ /* 0x000fe200078e00ff */
[----:B------:R-:W-:Y:S01]  /*24b0*/  SHF.R.S32.HI R9, RZ, 0x5, R33 ;  /* 0x00000005ff097819 */ /* 0x000fe20000011421 */
[----:B------:R-:W-:Y:S03]  /*24c0*/  STL.64 [R1+0x248], R6 ;  /* 0x0002480601007387 */ /* 0x000fe60000100a00 */
[----:B------:R-:W-:Y:S01]  /*24d0*/  LEA.HI R8, R8, R9, RZ, 0x2 ;  /* 0x0000000908087211 */ /* 0x000fe200078f10ff */
[----:B------:R2:W-:Y:S01]  /*24e0*/  STL [R1+0xa0], R66 ;  /* 0x0000a04201007387 */ /* 0x0005e20000100800 */
[----:B-1----:R-:W-:-:S02]  /*24f0*/  SHF.R.S32.HI R60, RZ, 0xd, R32 ;  /* 0x0000000dff3c7819 */ /* 0x002fc40000011420 */
[----:B------:R-:W-:Y:S01]  /*2500*/  LOP3.LUT R8, R8, 0xfffffffc, RZ, 0xc0, !PT ;  /* 0xfffffffc08087812 */ /* 0x000fe200078ec0ff */
[----:B------:R-:W-:Y:S01]  /*2510*/  IMAD.U32 R32, RZ, RZ, UR15 ;  /* 0x0000000fff207e24 */ /* 0x000fe2000f8e00ff */
[----:B------:R-:W-:Y:S01]  /*2520*/  LOP3.LUT R35, R33, 0xffffffe0, RZ, 0xc0, !PT ;  /* 0xffffffe021237812 */ /* 0x000fe200078ec0ff */
[----:B------:R-:W-:Y:S01]  /*2530*/  IMAD.U32 R33, RZ, RZ, UR5 ;  /* 0x00000005ff217e24 */ /* 0x000fe2000f8e00ff */
[----:B------:R-:W-:Y:S01]  /*2540*/  STL.64 [R1+0x258], R6 ;  /* 0x0002580601007387 */ /* 0x000fe20000100a00 */
[----:B------:R-:W-:Y:S01]  /*2550*/  IMAD.IADD R9, R9, 0x1, -R8 ;  /* 0x0000000109097824 */ /* 0x000fe200078e0a08 */
[----:B------:R-:W-:Y:S01]  /*2560*/  MOV R34, R32 ;  /* 0x0000002000227202 */ /* 0x000fe20000000f00 */
[----:B------:R-:W-:Y:S01]  /*2570*/  IMAD.IADD R8, R30, 0x1, -R35 ;  /* 0x000000011e087824 */ /* 0x000fe200078e0a23 */
[----:B------:R1:W-:Y:S01]  /*2580*/  STL.64 [R1+0x300], R6 ;  /* 0x0003000601007387 */ /* 0x0003e20000100a00 */
[----:B------:R-:W-:-:S03]  /*2590*/  IMAD.MOV.U32 R35, RZ, RZ, R33 ;  /* 0x000000ffff237224 */ /* 0x000fc600078e0021 */
[----:B------:R-:W-:Y:S04]  /*25a0*/  STL [R1+0x2d8], R7 ;  /* 0x0002d80701007387 */ /* 0x000fe80000100800 */
[----:B------:R-:W-:Y:S04]  /*25b0*/  STL [R1+0x2e8], R7 ;  /* 0x0002e80701007387 */ /* 0x000fe80000100800 */
[----:B------:R-:W-:Y:S01]  /*25c0*/  STL [R1+0x318], R7 ;  /* 0x0003180701007387 */ /* 0x000fe20000100800 */
[----:B--2---:R-:W-:-:S03]  /*25d0*/  IMAD.WIDE R66, R58, 0x4, R78 ;  /* 0x000000043a427825 */ /* 0x004fc600078e024e */
[----:B------:R-:W-:Y:S04]  /*25e0*/  STL.64 [R1+0x270], R4 ;  /* 0x0002700401007387 */ /* 0x000fe80000100a00 */
[----:B------:R2:W-:Y:S01]  /*25f0*/  STL.64 [R1+0xf0], R66 ;  /* 0x0000f04201007387 */ /* 0x0005e20000100a00 */
[----:B------:R-:W-:-:S03]  /*2600*/  SHF.R.S32.HI R57, RZ, 0x1f, R8 ;  /* 0x0000001fff397819 */ /* 0x000fc60000011408 */
[----:B------:R3:W-:Y:S01]  /*2610*/  STL.128 [R1+0x60], R32 ;  /* 0x0000602001007387 */ /* 0x0007e20000100c00 */
[----:B------:R-:W-:Y:S01]  /*2620*/  UIADD3 UR5, UP0, UR10, 0x10080, URZ ;  /* 0x000100800a057890 */ /* 0x000fe2000ff1e03f */
[----:B------:R-:W-:Y:S02]  /*2630*/  LEA.HI R57, R57, R8, RZ, 0x2 ;  /* 0x0000000839397211 */ /* 0x000fe400078f10ff */
[----:B------:R3:W-:Y:S01]  /*2640*/  STL [R1+0xf8], R60 ;  /* 0x0000f83c01007387 */ /* 0x0007e20000100800 */
[----:B-1----:R-:W-:Y:S01]  /*2650*/  IMAD.SHL.U32 R6, R43, 0x8, RZ ;  /* 0x000000082b067824 */ /* 0x002fe200078e00ff */
[----:B------:R-:W-:Y:S02]  /*2660*/  LOP3.LUT R55, R55, 0x1c0, RZ, 0xc0, !PT ;  /* 0x000001c037377812 */ /* 0x000fe400078ec0ff */
[----:B------:R-:W-:Y:S04]  /*2670*/  STL.64 [R1+0x280], R4 ;  /* 0x0002800401007387 */ /* 0x000fe80000100a00 */
[----:B------:R1:W-:Y:S01]  /*2680*/  LDGSTS.E.BYPASS.LTC128B.128 [R52+0x5080], [R76.64], !P6 ;  /* 0x050800004c347fae */ /* 0x0003e2000f101d46 */
[----:B--2---:R-:W-:-:S05]  /*2690*/  IMAD.SHL.U32 R66, R9, 0x10, RZ ;  /* 0x0000001009427824 */ /* 0x004fca00078e00ff */
[----:B---3--:R-:W-:Y:S01]  /*26a0*/  LOP3.LUT R35, R47, 0x30, R66, 0xf8, !PT ;  /* 0x000000302f237812 */ /* 0x008fe200078ef842 */
[----:B------:R-:W-:-:S03]  /*26b0*/  IMAD.IADD R60, R54, 0x1, -R59 ;  /* 0x00000001363c7824 */ /* 0x000fc600078e0a3b */
[----:B------:R-:W-:Y:S01]  /*26c0*/  LOP3.LUT R35, R35, 0x8, R50, 0xf8, !PT ;  /* 0x0000000823237812 */ /* 0x000fe200078ef832 */
[----:B------:R-:W-:Y:S02]  /*26d0*/  IMAD.IADD R50, R30, 0x1, -R39 ;  /* 0x000000011e327824 */ /* 0x000fe400078e0a27 */
[----:B------:R-:W-:Y:S02]  /*26e0*/  IMAD.SHL.U32 R39, R48, 0x40, RZ ;  /* 0x0000004030277824 */ /* 0x000fe400078e00ff */
[----:B------:R-:W-:Y:S01]  /*26f0*/  IMAD.SHL.U32 R54, R54, 0x8, RZ ;  /* 0x0000000836367824 */ /* 0x000fe200078e00ff */
[----:B------:R-:W-:Y:S01]  /*2700*/  LEA.HI.SX32 R34, R57, R66, 0x1e ;  /* 0x0000004239227211 */ /* 0x000fe200078ff2ff */
[----:B------:R-:W-:Y:S01]  /*2710*/  IMAD.U32 R57, RZ, RZ, UR5 ;  /* 0x00000005ff397e24 */ /* 0x000fe2000f8e00ff */
[----:B------:R-:W-:Y:S02]  /*2720*/  LOP3.LUT R39, R39, 0x1c0, RZ, 0xc0, !PT ;  /* 0x000001c027277812 */ /* 0x000fe400078ec0ff */
[----:B------:R-:W-:-:S02]  /*2730*/  LOP3.LUT R54, R54, 0x8, RZ, 0xc0, !PT ;  /* 0x0000000836367812 */ /* 0x000fc400078ec0ff */
[----:B------:R-:W-:Y:S01]  /*2740*/  SHF.L.U32 R59, R43, 0x4, RZ ;  /* 0x000000042b3b7819 */ /* 0x000fe200000006ff */
[----:B------:R-:W-:Y:S01]  /*2750*/  STL.64 [R1+0x110], R8 ;  /* 0x0001100801007387 */ /* 0x000fe20000100a00 */
[----:B------:R-:W-:Y:S01]  /*2760*/  IMAD.MOV.U32 R46, RZ, RZ, R57 ;  /* 0x000000ffff2e7224 */ /* 0x000fe200078e0039 */
[----:B------:R-:W-:Y:S01]  /*2770*/  LOP3.LUT R7, R39, 0x8, R6, 0xf8, !PT ;  /* 0x0000000827077812 */ /* 0x000fe200078ef806 */
[----:B------:R-:W-:Y:S01]  /*2780*/  UIADD3.X UR11, URZ, UR11, URZ, UP0, !UPT ;  /* 0x0000000b3f0b7290 */ /* 0x000fe200087fe43f */
[----:B------:R-:W-:Y:S01]  /*2790*/  STL.64 [R1+0x120], R8 ;  /* 0x0001200801007387 */ /* 0x000fe20000100a00 */
[----:B------:R-:W-:Y:S01]  /*27a0*/  SHF.R.U32.HI R57, RZ, 0x3, R55 ;  /* 0x00000003ff397819 */ /* 0x000fe20000011637 */
[----:B------:R-:W-:Y:S01]  /*27b0*/  UIADD3 UR10, UP0, UR10, 0x18080, URZ ;  /* 0x000180800a0a7890 */ /* 0x000fe2000ff1e03f */
[----:B------:R-:W-:Y:S01]  /*27c0*/  SHF.R.U32.HI R6, RZ, 0x3, R39 ;  /* 0x00000003ff067819 */ /* 0x000fe20000011627 */
[----:B------:R2:W-:Y:S01]  /*27d0*/  STL.64 [R1+0x130], R8 ;  /* 0x0001300801007387 */ /* 0x0005e20000100a00 */
[----:B------:R-:W-:Y:S01]  /*27e0*/  LOP3.LUT R57, R57, R55, R54, 0x1e, !PT ;  /* 0x0000003739397212 */ /* 0x000fe200078e1e36 */
[----:B------:R-:W-:Y:S01]  /*27f0*/  UIADD3.X UR4, URZ, UR4, URZ, UP0, !UPT ;  /* 0x000000043f047290 */ /* 0x000fe200087fe43f */
[----:B------:R-:W-:Y:S01]  /*2800*/  IMAD.U32 R47, RZ, RZ, UR11 ;  /* 0x0000000bff2f7e24 */ /* 0x000fe2000f8e00ff */
[----:B------:R-:W-:Y:S01]  /*2810*/  LOP3.LUT R42, R35, R42, RZ, 0x3c, !PT ;  /* 0x0000002a232a7212 */ /* 0x000fe200078e3cff */
[----:B------:R-:W-:Y:S04]  /*2820*/  STL [R1+0x118], R60 ;  /* 0x0001183c01007387 */ /* 0x000fe80000100800 */
[----:B------:R-:W-:Y:S04]  /*2830*/  STL [R1+0x128], R60 ;  /* 0x0001283c01007387 */ /* 0x000fe80000100800 */
[----:B------:R3:W-:Y:S01]  /*2840*/  STL [R1+0x138], R60 ;  /* 0x0001383c01007387 */ /* 0x0007e20000100800 */
[----:B--2---:R-:W-:Y:S01]  /*2850*/  LOP3.LUT R8, R54, 0x10, R59, 0xf8, !PT ;  /* 0x0000001036087812 */ /* 0x004fe200078ef83b */
[----:B------:R-:W-:-:S03]  /*2860*/  IMAD.SHL.U32 R9, R9, 0x400, RZ ;  /* 0x0000040009097824 */ /* 0x000fc600078e00ff */
[----:B------:R-:W-:Y:S01]  /*2870*/  LOP3.LUT R8, R6, R8, R39, 0x1e, !PT ;  /* 0x0000000806087212 */ /* 0x000fe200078e1e27 */
[----:B------:R-:W-:Y:S01]  /*2880*/  IMAD R50, R50, 0x2, R9 ;  /* 0x0000000232327824 */ /* 0x000fe200078e0209 */
[----:B------:R-:W-:Y:S02]  /*2890*/  LOP3.LUT R6, R7, R6, RZ, 0x3c, !PT ;  /* 0x0000000607067212 */ /* 0x000fe400078e3cff */
[-C--:B------:R-:W-:Y:S01]  /*28a0*/  LOP3.LUT R7, R8, R49.reuse, RZ, 0xfc, !PT ;  /* 0x0000003108077212 */ /* 0x080fe200078efcff */
[----:B------:R-:W-:Y:S01]  /*28b0*/  IMAD.IADD R35, R50, 0x1, R57 ;  /* 0x0000000132237824 */ /* 0x000fe200078e0239 */
[----:B------:R-:W-:Y:S01]  /*28c0*/  IADD3 R9, R6, R49, R9 ;  /* 0x0000003106097210 */ /* 0x000fe20007ffe009 */
[----:B---3--:R-:W-:Y:S01]  /*28d0*/  IMAD.WIDE.U32 R60, R51, 0x2, R46 ;  /* 0x00000002333c7825 */ /* 0x008fe200078e002e */
[----:B------:R-:W-:-:S03]  /*28e0*/  LEA R59, R43, R42, 0x9 ;  /* 0x0000002a2b3b7211 */ /* 0x000fc600078e48ff */
[----:B------:R-:W-:Y:S01]  /*28f0*/  IMAD.WIDE.U32 R54, R41, 0x2, R12 ;  /* 0x0000000229367825 */ /* 0x000fe200078e000c */
[----:B------:R-:W-:Y:S03]  /*2900*/  STL.128 [R1+0x20], R44 ;  /* 0x0000202c01007387 */ /* 0x000fe60000100c00 */
[----:B------:R-:W-:Y:S01]  /*2910*/  IMAD.U32 R51, RZ, RZ, UR4 ;  /* 0x00000004ff337e24 */ /* 0x000fe2000f8e00ff */
[----:B------:R-:W-:Y:S01]  /*2920*/  USHF.L.U32 UR4, UR8, 0x7, URZ ;  /* 0x0000000708047899 */ /* 0x000fe2000800063f */
[----:B------:R-:W-:Y:S01]  /*2930*/  IMAD.U32 R50, RZ, RZ, UR10 ;  /* 0x0000000aff327e24 */ /* 0x000fe2000f8e00ff */
[----:B------:R-:W-:Y:S01]  /*2940*/  USHF.L.U64.HI UR8, UR8, UR13, UR9 ;  /* 0x0000000d08087299 */ /* 0x000fe20008010209 */
[----:B------:R-:W-:Y:S01]  /*2950*/  IMAD.WIDE.U32 R42, R35, 0x2, R14 ;  /* 0x00000002232a7825 */ /* 0x000fe200078e000e */
[----:B------:R-:W-:Y:S03]  /*2960*/  STL.128 [R1+0x40], R44 ;  /* 0x0000402c01007387 */ /* 0x000fe60000100c00 */
[----:B------:R-:W-:Y:S01]  /*2970*/  IMAD R6, R74, c[0x0][0x1ac], R11 ;  /* 0x00006b004a067a24 */ /* 0x000fe200078e020b */
[----:B------:R2:W-:Y:S01]  /*2980*/  STL.U8 [R1+0x348], R56 ;  /* 0x0003483801007387 */ /* 0x0005e20000100000 */
[----:B------:R-:W-:-:S04]  /*2990*/  IMAD.WIDE.U32 R4, R9, 0x2, R44 ;  /* 0x0000000209047825 */ /* 0x000fc800078e002c */
[C---:B------:R-:W-:Y:S01]  /*29a0*/  IMAD.WIDE.U32 R10, R7.reuse, 0x2, R44 ;  /* 0x00000002070a7825 */ /* 0x040fe200078e002c */
[----:B------:R3:W-:Y:S03]  /*29b0*/  STL.64 [R1+0x278], R54 ;  /* 0x0002783601007387 */ /* 0x0007e60000100a00 */
[----:B------:R-:W-:Y:S01]  /*29c0*/  IMAD.WIDE R78, R34, 0x4, R78 ;  /* 0x00000004224e7825 */ /* 0x000fe200078e024e */
[----:B------:R1:W-:Y:S03]  /*29d0*/  STL.64 [R1+0x2a0], R42 ;  /* 0x0002a02a01007387 */ /* 0x0003e60000100a00 */
[----:B------:R-:W-:Y:S01]  /*29e0*/  IMAD.WIDE.U32 R12, R7, 0x2, R12 ;  /* 0x00000002070c7825 */ /* 0x000fe200078e000c */
[----:B------:R-:W-:Y:S03]  /*29f0*/  STL.64 [R1+0x298], R2 ;  /* 0x0002980201007387 */ /* 0x000fe60000100a00 */
[----:B------:R-:W-:Y:S01]  /*2a00*/  IMAD.U32 R8, RZ, RZ, UR4 ;  /* 0x00000004ff087e24 */ /* 0x000fe2000f8e00ff */
[----:B------:R-:W-:Y:S01]  /*2a10*/  ULDC.64 UR4, c[0x0][0x1a8] ;  /* 0x00006a0000047ab9 */ /* 0x000fe20000000a00 */
[----:B------:R4:W-:Y:S01]  /*2a20*/  STL.64 [R1+0x2a8], R2 ;  /* 0x0002a80201007387 */ /* 0x0009e20000100a00 */
[----:B--2---:R-:W-:Y:S01]  /*2a30*/  IMAD.WIDE.U32 R56, R59, 0x2, R14 ;  /* 0x000000023b387825 */ /* 0x004fe200078e000e */
[----:B------:R-:W-:-:S03]  /*2a40*/  IADD3 R44, P6, R76, UR14, RZ ;  /* 0x0000000e4c2c7c10 */ /* 0x000fc6000ffde0ff */
[----:B------:R-:W-:Y:S01]  /*2a50*/  IMAD.WIDE R14, R34, 0x4, R50 ;  /* 0x00000004220e7825 */ /* 0x000fe200078e0232 */
[----:B------:R-:W-:-:S03]  /*2a60*/  IADD3.X R45, R77, UR18, RZ, P6, !PT ;  /* 0x000000124d2d7c10 */ /* 0x000fc6000b7fe4ff */
[----:B---3--:R-:W-:Y:S01]  /*2a70*/  IMAD.WIDE.U32 R54, R35, 0x2, R32 ;  /* 0x0000000223367825 */ /* 0x008fe200078e0020 */
[----:B------:R2:W-:Y:S03]  /*2a80*/  STL.64 [R1+0x250], R4 ;  /* 0x0002500401007387 */ /* 0x0005e60000100a00 */
[----:B------:R-:W-:-:S04]  /*2a90*/  IMAD.WIDE.U32 R34, R7, 0x2, R46 ;  /* 0x0000000207227825 */ /* 0x000fc800078e002e */
[----:B-1----:R-:W-:Y:S01]  /*2aa0*/  IMAD.WIDE.U32 R42, R9, 0x2, R46 ;  /* 0x00000002092a7825 */ /* 0x002fe200078e002e */
[----:B------:R-:W-:Y:S01]  /*2ab0*/  IADD3 R46, P6, R44, UR14, RZ ;  /* 0x0000000e2c2e7c10 */ /* 0x000fe2000ffde0ff */
[----:B------:R-:W-:Y:S01]  /*2ac0*/  USHF.L.U64.HI UR5, UR4, UR12, UR5 ;  /* 0x0000000c04057299 */ /* 0x000fe20008010205 */
[----:B------:R1:W-:Y:S01]  /*2ad0*/  STL [R1+0x344], R58 ;  /* 0x0003443a01007387 */ /* 0x0003e20000100800 */
[----:B------:R-:W-:Y:S01]  /*2ae0*/  IMAD.U32 R7, RZ, RZ, UR8 ;  /* 0x00000008ff077e24 */ /* 0x000fe2000f8e00ff */
[----:B------:R-:W-:Y:S01]  /*2af0*/  IADD3.X R47, R45, UR18, RZ, P6, !PT ;  /* 0x000000122d2f7c10 */ /* 0x000fe2000b7fe4ff */
[----:B----4-:R-:W-:Y:S01]  /*2b00*/  IMAD.IADD R3, R71, 0x1, R6 ;  /* 0x0000000147037824 */ /* 0x010fe200078e0206 */
[----:B------:R-:W-:Y:S01]  /*2b10*/  USHF.L.U32 UR4, UR4, 0x6, URZ ;  /* 0x0000000604047899 */ /* 0x000fe2000800063f */
[----:B------:R-:W-:Y:S01]  /*2b20*/  IMAD.MOV.U32 R6, RZ, RZ, R22 ;  /* 0x000000ffff067224 */ /* 0x000fe200078e0016 */
[----:B------:R-:W-:Y:S01]  /*2b30*/  LEA R2, P6, R70, c[0x0][0x190], 0x1 ;  /* 0x0000640046027a11 */ /* 0x000fe200078c08ff */
[----:B------:R-:W-:Y:S01]  /*2b40*/  IMAD.WIDE R66, R58, 0x4, R50 ;  /* 0x000000043a427825 */ /* 0x000fe200078e0232 */
[----:B------:R3:W-:Y:S01]  /*2b50*/  STL.64 [R1+0x2f0], R10 ;  /* 0x0002f00a01007387 */ /* 0x0007e20000100a00 */
[----:B------:R-:W-:-:S03]  /*2b60*/  LOP3.LUT R29, R29, 0x1, RZ, 0xc0, !PT ;  /* 0x000000011d1d7812 */ /* 0x000fc600078ec0ff */
[----:B------:R4:W-:Y:S01]  /*2b70*/  LDGSTS.E.BYPASS.LTC128B.128 [R52+0x6080], [R44.64], !P2 ;  /* 0x060800002c347fae */ /* 0x0009e2000d101d46 */
[----:B--2---:R-:W-:Y:S01]  /*2b80*/  IMAD.MOV.U32 R5, RZ, RZ, R7 ;  /* 0x000000ffff057224 */ /* 0x004fe200078e0007 */
[----:B------:R-:W-:Y:S01]  /*2b90*/  MOV R4, R8 ;  /* 0x0000000800047202 */ /* 0x000fe20000000f00 */
[----:B------:R-:W-:Y:S01]  /*2ba0*/  IMAD.MOV.U32 R7, RZ, RZ, R19 ;  /* 0x000000ffff077224 */ /* 0x000fe200078e0013 */
[----:B------:R4:W-:Y:S01]  /*2bb0*/  LDGSTS.E.BYPASS.LTC128B.128 [R52+0x7080], [R46.64], !P1 ;  /* 0x070800002e347fae */ /* 0x0009e2000c901d46 */
[----:B------:R-:W-:Y:S01]  /*2bc0*/  IMAD.SHL.U32 R8, R0, 0x80, RZ ;  /* 0x0000008000087824 */ /* 0x000fe200078e00ff */
[----:B------:R-:W-:Y:S02]  /*2bd0*/  LEA.HI.X R3, R70, c[0x0][0x194], R3, 0x1, P6 ;  /* 0x0000650046037a11 */ /* 0x000fe400030f0c03 */
[----:B------:R2:W-:Y:S01]  /*2be0*/  STL.128 [R1+0xb0], R4 ;  /* 0x0000b00401007387 */ /* 0x0005e20000100c00 */
[----:B-1----:R-:W-:Y:S01]  /*2bf0*/  IMAD.WIDE.U32 R58, R59, 0x2, R32 ;  /* 0x000000023b3a7825 */ /* 0x002fe200078e0020 */
[----:B------:R-:W-:-:S02]  /*2c00*/  ISETP.NE.U32.AND P2, PT, R29, 0x1, PT ;  /* 0x000000011d00780c */ /* 0x000fc40003f45070 */
[----:B------:R1:W-:Y:S01]  /*2c10*/  STL.128 [R1+0x320], R12 ;  /* 0x0003200c01007387 */ /* 0x0003e20000100c00 */
[----:B------:R-:W-:-:S03]  /*2c20*/  IMAD.WIDE.U32 R32, R9, 0x2, R32 ;  /* 0x0000000209207825 */ /* 0x000fc600078e0020 */
[----:B------:R1:W-:Y:S01]  /*2c30*/  LDGSTS.E.BYPASS.LTC128B.128 [R52+0x80], [R2.64], !P5 ;  /* 0x0008000002347fae */ /* 0x0003e2000e901d46 */
[----:B-----5:R-:W-:Y:S01]  /*2c40*/  IMAD R9, R27, R0, RZ ;  /* 0x000000001b097224 */ /* 0x020fe200078e02ff */
[----:B---3--:R-:W-:-:S05]  /*2c50*/  SHF.R.S32.HI R10, RZ, 0x1f, R0 ;  /* 0x0000001fff0a7819 */ /* 0x008fca0000011400 */
[----:B------:R-:W-:Y:S01]  /*2c60*/  IMAD R9, R10, R26, R9 ;  /* 0x0000001a0a097224 */ /* 0x000fe200078e0209 */
[----:B------:R3:W-:Y:S01]  /*2c70*/  STL.64 [R1+0x100], R64 ;  /* 0x0001004001007387 */ /* 0x0007e20000100a00 */
[----:B--2---:R-:W-:Y:S02]  /*2c80*/  IADD3 R6, P1, R2, UR4, RZ ;  /* 0x0000000402067c10 */ /* 0x004fe4000ff3e0ff */
[----:B------:R-:W-:Y:S02]  /*2c90*/  IADD3 R4, -R31, R36, -R8 ;  /* 0x000000241f047210 */ /* 0x000fe40007ffe908 */
[----:B------:R-:W-:Y:S01]  /*2ca0*/  IADD3.X R7, R3, UR5, RZ, P1, !PT ;  /* 0x0000000503077c10 */ /* 0x000fe20008ffe4ff */
[----:B-1----:R-:W-:Y:S01]  /*2cb0*/  IMAD.WIDE.U32 R12, R26, R0, RZ ;  /* 0x000000001a0c7225 */ /* 0x002fe200078e00ff */
[----:B------:R-:W-:Y:S02]  /*2cc0*/  IADD3 R10, P1, R6, UR4, RZ ;  /* 0x00000004060a7c10 */ /* 0x000fe4000ff3e0ff */
[----:B------:R-:W-:-:S02]  /*2cd0*/  IADD3 R18, R18, -c[0x0][0x18], RZ ;  /* 0x8000060012127a10 */ /* 0x000fc40007ffe0ff */
[----:B------:R-:W-:Y:S01]  /*2ce0*/  ISETP.LT.OR P5, PT, R4, 0x1, P2 ;  /* 0x000000010400780c */ /* 0x000fe200017a1670 */
[----:B------:R-:W-:Y:S01]  /*2cf0*/  IMAD.IADD R9, R13, 0x1, R9 ;  /* 0x000000010d097824 */ /* 0x000fe200078e0209 */
[----:B------:R-:W-:Y:S01]  /*2d00*/  IADD3.X R11, R7, UR5, RZ, P1, !PT ;  /* 0x00000005070b7c10 */ /* 0x000fe20008ffe4ff */
[----:B---3--:R-:W-:Y:S01]  /*2d10*/  IMAD.MOV.U32 R64, RZ, RZ, R28 ;  /* 0x000000ffff407224 */ /* 0x008fe200078e001c */
[----:B------:R-:W-:Y:S01]  /*2d20*/  IADD3 R14, P2, R10, UR4, RZ ;  /* 0x000000040a0e7c10 */ /* 0x000fe2000ff5e0ff */
[----:B------:R-:W-:Y:S01]  /*2d30*/  IMAD.MOV.U32 R65, RZ, RZ, R23 ;  /* 0x000000ffff417224 */ /* 0x000fe200078e0017 */
[C---:B------:R-:W-:Y:S01]  /*2d40*/  LEA R16, P1, R12.reuse, R16, 0x1 ;  /* 0x000000100c107211 */ /* 0x040fe200078208ff */
[----:B------:R1:W-:Y:S01]  /*2d50*/  LDGSTS.E.BYPASS.LTC128B.128 [R52+0x1080], [R6.64], !P4 ;  /* 0x0108000006347fae */ /* 0x0003e2000e101d46 */
[----:B------:R-:W-:Y:S02]  /*2d60*/  IADD3.X R15, R11, UR5, RZ, P2, !PT ;  /* 0x000000050b0f7c10 */ /* 0x000fe400097fe4ff */
[----:B------:R-:W-:Y:S01]  /*2d70*/  LEA.HI.X R17, R12, R17, R9, 0x1, P1 ;  /* 0x000000110c117211 */ /* 0x000fe200008f0c09 */
[----:B------:R2:W-:Y:S04]  /*2d80*/  LDGSTS.E.BYPASS.LTC128B.128 [R52+0x2080], [R10.64], !P3 ;  /* 0x020800000a347fae */ /* 0x0005e8000d901d46 */
[----:B------:R3:W-:Y:S04]  /*2d90*/  LDGSTS.E.BYPASS.LTC128B.128 [R52+0x3080], [R14.64], !P0 ;  /* 0x030800000e347fae */ /* 0x0007e8000c101d46 */
[----:B------:R-:W0:Y:S04]  /*2da0*/  LDGDEPBAR ;  /* 0x00000000000079af */ /* 0x000e280000000000 */
[----:B------:R-:W-:Y:S04]  /*2db0*/  STL.64 [R1+0xc0], R60 ;  /* 0x0000c03c01007387 */ /* 0x000fe80000100a00 */
[----:B------:R-:W-:Y:S04]  /*2dc0*/  STL.64 [R1+0x330], R78 ;  /* 0x0003304e01007387 */ /* 0x000fe80000100a00 */
[----:B------:R-:W-:Y:S04]  /*2dd0*/  STL.128 [R1+0xd0], R64 ;  /* 0x0000d04001007387 */ /* 0x000fe80000100c00 */
[----:B------:R-:W-:Y:S04]  /*2de0*/  STL.64 [R1+0xe8], R68 ;  /* 0x0000e84401007387 */ /* 0x000fe80000100a00 */
[----:B------:R-:W-:Y:S04]  /*2df0*/  STL.128 [R1+0x2c0], R56 ;  /* 0x0002c03801007387 */ /* 0x000fe80000100c00 */
[----:B------:R-:W-:Y:S04]  /*2e00*/  STL.64 [R1+0x2b0], R54 ;  /* 0x0002b03601007387 */ /* 0x000fe80000100a00 */
[----:B------:R-:W-:Y:S04]  /*2e10*/  STL.64 [R1+0x288], R62 ;  /* 0x0002883e01007387 */ /* 0x000fe80000100a00 */
[----:B------:R-:W-:Y:S04]  /*2e20*/  STL.64 [R1+0x260], R42 ;  /* 0x0002602a01007387 */ /* 0x000fe80000100a00 */
[----:B------:R-:W-:Y:S04]  /*2e30*/  STL.64 [R1+0x2e0], R34 ;  /* 0x0002e02201007387 */ /* 0x000fe80000100a00 */
[----:B------:R-:W-:Y:S04]  /*2e40*/  STL.64 [R1+0x308], R32 ;  /* 0x0003082001007387 */ /* 0x000fe80000100a00 */
[----:B------:R5:W-:Y:S04]  /*2e50*/  STL [R1+0x430], R0 ;  /* 0x0004300001007387 */ /* 0x000be80000100800 */
[----:B------:R1:W-:Y:S04]  /*2e60*/  LDGSTS.E.BYPASS.LTC128B.128 [R18], [R16.64], !P5 ;  /* 0x0000000010127fae */ /* 0x0003e8000e901d46 */
        /* <DEDUP_REMOVED lines=37> */
[----:B-----5:R-:W5:Y:S04]  /*30c0*/  LD.E.U8 R0, [R72.64] ;  /* 0x0000000648007980 */ /* 0x020f68000c101100 */
[----:B------:R-:W4:Y:S01]  /*30d0*/  LDL.64 R22, [R1+0x3b0] ;  /* 0x0003b00001167983 */ /* 0x000f220000100a00 */
[C---:B------:R-:W-:Y:S01]  /*30e0*/  IMAD.SHL.U32 R3, R24.reuse, 0x2, RZ ;  /* 0x0000000218037824 */ /* 0x040fe200078e00ff */
[----:B------:R-:W-:-:S02]  /*30f0*/  SHF.L.U64.HI R25, R24, 0x1, R25 ;  /* 0x0000000118197819 */ /* 0x000fc40000010219 */
[----:B--2---:R-:W2:Y:S02]  /*3100*/  LDL.64 R10, [R1+0x3b0] ;  /* 0x0003b000010a7983 */ /* 0x004ea40000100a00 */
[----:B-1----:R-:W-:Y:S02]  /*3110*/  IADD3 R16, P0, R3, R16, RZ ;  /* 0x0000001003107210 */ /* 0x002fe40007f1e0ff */
[----:B---3--:R-:W3:Y:S03]  /*3120*/  LDL.128 R12, [R1+0x3c0] ;  /* 0x0003c000010c7983 */ /* 0x008ee60000100c00 */
[----:B------:R-:W-:Y:S01]  /*3130*/  IMAD.X R17, R25, 0x1, R17, P0 ;  /* 0x0000000119117824 */ /* 0x000fe200000e0611 */
[----:B------:R-:W2:Y:S01]  /*3140*/  LDL.64 R26, [R1+0x408] ;  /* 0x00040800011a7983 */ /* 0x000ea20000100a00 */
[----:B-----5:R-:W-:-:S04]  /*3150*/  LOP3.LUT R0, R0, 0x1, RZ, 0xc0, !PT ;  /* 0x0000000100007812 */ /* 0x020fc800078ec0ff */
[----:B------:R-:W-:-:S04]  /*3160*/  ISETP.NE.U32.AND P1, PT, R0, 0x1, PT ;  /* 0x000000010000780c */ /* 0x000fc80003f25070 */
[----:B------:R-:W-:-:S13]  /*3170*/  ISETP.LT.OR P1, PT, R4, 0x21, P1 ;  /* 0x000000210400780c */ /* 0x000fda0000f21670 */
[----:B------:R-:W-:Y:S01]  /*3180*/  @!PT LDS RZ, [RZ] ;  /* 0x00000000fffff984 */ /* 0x000fe20000000800 */
[----:B------:R-:W-:Y:S01]  /*3190*/  @!PT LDS RZ, [RZ] ;  /* 0x00000000fffff984 */ /* 0x000fe20000000800 */
[----:B------:R-:W-:Y:S01]  /*31a0*/  @!PT LDS RZ, [RZ] ;  /* 0x00000000fffff984 */ /* 0x000fe20000000800 */
[----:B------:R1:W-:Y:S04]  /*31b0*/  LDGSTS.E.BYPASS.LTC128B.128 [R18+0x1000], [R16.64], !P1 ;  /* 0x0100000010127fae */ /* 0x0003e8000c901d46 */
[----:B----4-:R4:W5:Y:S01]  /*31c0*/  LD.E.U8 R0, [R22.64] ;  /* 0x0000000616007980 */ /* 0x010962000c101100 */
        /* <DEDUP_REMOVED lines=11> */
[----:B-1----:R-:W-:-:S04]  /*3280*/  IADD3 R16, P0, R6, R3, RZ ;  /* 0x0000000306107210 */ /* 0x002fc80007f1e0ff */
[----:B------:R-:W-:Y:S02]  /*3290*/  IADD3.X R17, R7, R25, RZ, P0, !PT ;  /* 0x0000001907117210 */ /* 0x000fe400007fe4ff */
[----:B------:R-:W3:Y:S01]  /*32a0*/  LDL.64 R24, [R1+0x3f0] ;  /* 0x0003f00001187983 */ /* 0x000ee20000100a00 */
        /* <DEDUP_REMOVED lines=8> */
[----:B---3--:R-:W3:Y:S02]  /*3330*/  LD.E R14, [R14.64] ;  /* 0x000000060e0e7980 */ /* 0x008ee4000c101900 */
[----:B---3--:R-:W-:-:S02]  /*3340*/  ISETP.GT.AND P1, PT, R14, 0x7f, PT ;  /* 0x0000007f0e00780c */ /* 0x008fc40003f24270 */
[----:B------:R-:W3:Y:S11]  /*3350*/  LDL.64 R14, [R1+0x408] ;  /* 0x00040800010e7983 */ /* 0x000ef60000100a00 */
[----:B------:R-:W5:Y:S04]  /*3360*/  @!P1 LDL.64 R32, [R1+0x3d0] ;  /* 0x0003d00001209983 */ /* 0x000f680000100a00 */
[----:B------:R-:W2:Y:S04]  /*3370*/  @!P1 LDL.64 R10, [R1+0x3b8] ;  /* 0x0003b800010a9983 */ /* 0x000ea80000100a00 */
[----:B------:R-:W3:Y:S04]  /*3380*/  @!P1 LD.E R12, [R12.64] ;  /* 0x000000060c0c9980 */ /* 0x000ee8000c101900 */
[----:B-----5:R-:W5:Y:S04]  /*3390*/  @!P1 LD.E.U8 R0, [R32.64] ;  /* 0x0000000620009980 */ /* 0x020f68000c101100 */
[----:B--2---:R-:W2:Y:S01]  /*33a0*/  @!P1 LD.E.64 R2, [R10.64+0x8] ;  /* 0x000008060a029980 */ /* 0x004ea2000c101b00 */
[----:B-----5:R-:W-:Y:S01]  /*33b0*/  @!P1 ISETP.NE.AND P0, PT, R0, RZ, PT ;  /* 0x000000ff0000920c */ /* 0x020fe20003f05270 */
[----:B--2---:R-:W-:Y:S01]  /*33c0*/  @!P1 IMAD.WIDE R28, R8, 0x4, R2 ;  /* 0x00000004081c9825 */ /* 0x004fe200078e0202 */
[----:B---3--:R-:W-:Y:S01]  /*33d0*/  @!P1 IADD3 R8, R12, -c[0x0][0x18], RZ ;  /* 0x800006000c089a10 */ /* 0x008fe20007ffe0ff */
[----:B------:R-:W2:Y:S10]  /*33e0*/  LDL R3, [R1+0x430] ;  /* 0x0004300001037983 */ /* 0x000eb40000100800 */
[----:B------:R-:W-:Y:S01]  /*33f0*/  @!PT LDS RZ, [RZ] ;  /* 0x00000000fffff984 */ /* 0x000fe20000000800 */
[----:B------:R-:W-:Y:S01]  /*3400*/  @!PT LDS RZ, [RZ] ;  /* 0x00000000fffff984 */ /* 0x000fe20000000800 */
[----:B------:R-:W-:Y:S01]  /*3410*/  @!PT LDS RZ, [RZ] ;  /* 0x00000000fffff984 */ /* 0x000fe20000000800 */
[----:B------:R1:W-:Y:S04]  /*3420*/  @!P1 LDGSTS.E.BYPASS.LTC128B.128 [R8], [R28.64], P0 ;  /* 0x000000001c089fae */ /* 0x0003e80008101d46 */
[----:B------:R-:W3:Y:S04]  /*3430*/  LD.E.U8 R11, [R26.64] ;  /* 0x000000061a0b7980 */ /* 0x000ee8000c101100 */
[----:B------:R5:W1:Y:S04]  /*3440*/  LD.E.64 R18, [R4.64+0x10] ;  /* 0x0000100604127980 */ /* 0x000a68000c101b00 */
[----:B------:R1:W3:Y:S04]  /*3450*/  LD.E R2, [R6.64+0xc] ;  /* 0x00000c0606027980 */ /* 0x0002e8000c101900 */
[----:B------:R-:W3:Y:S04]  /*3460*/  LD.E R13, [R24.64] ;  /* 0x00000006180d7980 */ /* 0x000ee8000c101900 */
[----:B------:R5:W3:Y:S04]  /*3470*/  LD.E.64 R16, [R4.64+0x18] ;  /* 0x0000180604107980 */ /* 0x000ae8000c101b00 */
[----:B----4-:R4:W3:Y:S04]  /*3480*/  LD.E R10, [R22.64] ;  /* 0x00000006160a7980 */ /* 0x0108e8000c101900 */
[----:B------:R-:W0:Y:S04]  /*3490*/  LDGDEPBAR ;  /* 0x00000000000079af */ /* 0x000e280000000000 */
[----:B-----5:R-:W5:Y:S04]  /*34a0*/  LD.E.64 R4, [R4.64+0x8] ;  /* 0x0000080604047980 */ /* 0x020f68000c101b00 */
[----:B----4-:R-:W4:Y:S01]  /*34b0*/  LDL.64 R22, [R1+0x408] ;  /* 0x0004080001167983 */ /* 0x010f220000100a00 */
[----:B--2---:R-:W-:Y:S01]  /*34c0*/  IMAD.SHL.U32 R0, R3, 0x80, RZ ;  /* 0x0000008003007824 */ /* 0x004fe200078e00ff */
[----:B------:R-:W-:-:S02]  /*34d0*/  SHF.R.S32.HI R9, RZ, 0x1f, R3 ;  /* 0x0000001fff097819 */ /* 0x000fc40000011403 */
[----:B---3--:R-:W-:Y:S01]  /*34e0*/  LOP3.LUT R11, R11, 0x1, RZ, 0xc0, !PT ;  /* 0x000000010b0b7812 */ /* 0x008fe200078ec0ff */
[----:B-1----:R-:W-:-:S03]  /*34f0*/  IMAD R8, R19, R3, RZ ;  /* 0x0000000313087224 */ /* 0x002fc600078e02ff */
[----:B------:R-:W-:Y:S01]  /*3500*/  ISETP.NE.U32.AND P1, PT, R11, 0x1, PT ;  /* 0x000000010b00780c */ /* 0x000fe20003f25070 */
[----:B------:R-:W-:-:S04]  /*3510*/  IMAD.WIDE.U32 R6, R18, R3, RZ ;  /* 0x0000000312067225 */ /* 0x000fc800078e00ff */
[----:B------:R-:W-:Y:S01]  /*3520*/  IMAD R8, R18, R9, R8 ;  /* 0x0000000912087224 */ /* 0x000fe200078e0208 */
[----:B------:R-:W-:-:S03]  /*3530*/  IADD3 R2, -R13, R2, -R0 ;  /* 0x000000020d027210 */ /* 0x000fc60007ffe900 */
[----:B------:R-:W-:Y:S01]  /*3540*/  IMAD.IADD R3, R7, 0x1, R8 ;  /* 0x0000000107037824 */ /* 0x000fe200078e0208 */
[----:B------:R-:W-:Y:S02]  /*3550*/  ISETP.LT.OR P1, PT, R2, 0x1, P1 ;  /* 0x000000010200780c */ /* 0x000fe40000f21670 */
[----:B------:R-:W-:-:S04]  /*3560*/  LEA R12, P0, R6, R16, 0x1 ;  /* 0x00000010060c7211 */ /* 0x000fc800078008ff */
[----:B------:R-:W-:Y:S02]  /*3570*/  LEA.HI.X R13, R6, R17, R3, 0x1, P0 ;  /* 0x00000011060d7211 */ /* 0x000fe400000f0c03 */
[----:B------:R-:W-:Y:S02]  /*3580*/  IADD3 R3, R10, -c[0x0][0x18], RZ ;  /* 0x800006000a037a10 */ /* 0x000fe40007ffe0ff */
[----:B------:R-:W2:Y:S04]  /*3590*/  LDL.128 R8, [R1+0x420] ;  /* 0x0004200001087983 */ /* 0x000ea80000100c00 */
[----:B------:R-:W-:Y:S01]  /*35a0*/  @!PT LDS RZ, [RZ] ;  /* 0x00000000fffff984 */ /* 0x000fe20000000800 */
[----:B------:R-:W-:Y:S01]  /*35b0*/  @!PT LDS RZ, [RZ] ;  /* 0x00000000fffff984 */ /* 0x000fe20000000800 */
[----:B------:R-:W-:Y:S01]  /*35c0*/  @!PT LDS RZ, [RZ] ;  /* 0x00000000fffff984 */ /* 0x000fe20000000800 */
[----:B------:R1:W-:Y:S04]  /*35d0*/  LDGSTS.E.BYPASS.LTC128B.128 [R3], [R12.64], !P1 ;  /* 0x000000000c037fae */ /* 0x0003e8000c901d46 */
[----:B------:R3:W2:Y:S01]  /*35e0*/  LD.E.U8 R6, [R14.64] ;  /* 0x000000060e067980 */ /* 0x0006a2000c101100 */
[C---:B-----5:R-:W-:Y:S01]  /*35f0*/  IMAD.SHL.U32 R17, R4.reuse, 0x2, RZ ;  /* 0x0000000204117824 */ /* 0x060fe200078e00ff */
[----:B------:R-:W-:-:S04]  /*3600*/  SHF.L.U64.HI R7, R4, 0x1, R5 ;  /* 0x0000000104077819 */ /* 0x000fc80000010205 */
[----:B------:R-:W-:-:S05]  /*3610*/  IADD3 R18, P0, R17, R12, RZ ;  /* 0x0000000c11127210 */ /* 0x000fca0007f1e0ff */
[----:B------:R-:W-:Y:S01]  /*3620*/  IMAD.X R19, R7, 0x1, R13, P0 ;  /* 0x0000000107137824 */ /* 0x000fe200000e060d */
[----:B---3--:R-:W3:Y:S01]  /*3630*/  LDL.64 R14, [R1+0x408] ;  /* 0x00040800010e7983 */ /* 0x008ee20000100a00 */
        /* <DEDUP_REMOVED lines=20> */
[----:B-1----:R-:W2:Y:S01]  /*3780*/  LDL R12, [R1+0x430] ;  /* 0x00043000010c7983 */ /* 0x002ea20000100800 */
        /* <DEDUP_REMOVED lines=8> */
[----:B------:R-:W4:Y:S02]  /*3810*/  LD.E R8, [R8.64] ;  /* 0x0000000608087980 */ /* 0x000f24000c101900 */
[----:B----4-:R-:W-:-:S13]  /*3820*/  ISETP.GT.AND P1, PT, R8, 0x7f, PT ;  /* 0x0000007f0800780c */ /* 0x010fda0003f24270 */
[----:B------:R-:W4:Y:S04]  /*3830*/  @!P1 LDL.128 R4, [R1+0x410] ;  /* 0x0004100001049983 */ /* 0x000f280000100c00 */
[----:B------:R-:W5:Y:S04]  /*3840*/  @!P1 LD.E.U8 R10, [R10.64] ;  /* 0x000000060a0a9980 */ /* 0x000f68000c101100 */
[----:B----4-:R-:W4:Y:S04]  /*3850*/  @!P1 LD.E.64 R4, [R4.64+0x8] ;  /* 0x0000080604049980 */ /* 0x010f28000c101b00 */
[----:B------:R-:W3:Y:S01]  /*3860*/  @!P1 LD.E R6, [R6.64] ;  /* 0x0000000606069980 */ /* 0x000ee2000c101900 */
[----:B-----5:R-:W-:-:S02]  /*3870*/  @!P1 ISETP.NE.AND P0, PT, R10, RZ, PT ;  /* 0x000000ff0a00920c */ /* 0x020fc40003f05270 */
[----:B--2---:R-:W-:Y:S01]  /*3880*/  IADD3 R3, R12, 0x1, RZ ;  /* 0x000000010c037810 */ /* 0x004fe20007ffe0ff */
[----:B------:R-:W-:Y:S01]  /*3890*/  BSSY B0, `(.L_x_2722) ;  /* 0x000005a000007945 */ /* 0x000fe20003800000 */
[----:B----4-:R-:W-:Y:S01]  /*38a0*/  @!P1 IMAD.WIDE R14, R0, 0x4, R4 ;  /* 0x00000004000e9825 */ /* 0x010fe200078e0204 */
[----:B---3--:R-:W-:-:S08]  /*38b0*/  @!P1 IADD3 R0, R6, -c[0x0][0x18], RZ ;  /* 0x8000060006009a10 */ /* 0x008fd00007ffe0ff */
        /* <DEDUP_REMOVED lines=87> */
.L_x_2723:
[----:B---3--:R-:W-:Y:S05]  /*3e30*/  BSYNC B0 ;  /* 0x0000000000007941 */ /* 0x008fea0003800000 */
.L_x_2722:
        /* <DEDUP_REMOVED lines=314> */
.L_x_2727:
[----:B-1----:R-:W-:Y:S02]  /*51e0*/  MOV R28, 0x5200 ;  /* 0x00005200001c7802 */ /* 0x002fe40000000f00 */
[----:B------:R-:W-:Y:S05]  /*51f0*/  CALL.REL.NOINC `($_ZN7cutlass13device_kernelIN5flash19enable_sm80_to_sm89INS1_16FlashAttnBwdSm80INS1_25CollectiveMainloopBwdSm80ILi2ELi2EN4cute5tupleIJNS5_1CILi128EEES8_NS7_ILi64EEEEEENS_10bfloat16_tEfNS_4arch4Sm80ELb1ELb0ELb1ELb1ELb0ELb0ELb0ELb0ELi2ELi4ELi4ELi4ELb0EEENS1_21CollectiveEpilogueBwdISA_SB_SD_Li256ELb1ELb0ELi2EEENS1_25SingleTileBwdLPTSchedulerILb1ELi128ELb0EEEEEEEEEvNT_6ParamsE$_ZZN5flash25CollectiveMainloopBwdSm80ILi2ELi2EN4cute5tupleIJNS1_1CILi128EEES4_NS3_ILi64EEEEEEN7cutlass10bfloat16_tEfNS7_4arch4Sm80ELb1ELb0ELb1ELb1ELb0ELb0ELb0ELb0ELi2ELi4ELi4ELi4ELb0EE3mmaINS_16FlashAttnBwdSm80ISB_NS_21CollectiveEpilogueBwdIS6_S8_SA_Li256ELb1ELb0ELi2EEENS_25SingleTileBwdLPTSchedulerILb1ELi128ELb0EEEE13SharedStorageENS1_6TensorINS1_11ArrayEngineIfLm32EEENS1_6LayoutINS2_IJNS2_IJNS3_ILi2EEESO_EEESO_NS3_ILi4EEEEEENS2_IJNS2_IJNS3_ILi1EEESO_EEESQ_NS3_ILi8EEEEEEEEEEEEbRKNSB_6ParamsERT0_S12_iNS2_IJiiiEEERT_ENKUliT_E_clIZSC_ISJ_SX_EbS10_S12_S12_iS13_S15_EUlRS16_iE_EEDaiS16_) ;  /* 0x0000f63000007944 */ /* 0x000fea0003c00000 */
[----:B---3--:R-:W2:Y:S02]  /*5200*/  LDL R2, [R1+0x430] ;  /* 0x0004300001027983 */ /* 0x008ea40000100800 */
[----:B--2---:R-:W-:-:S04]  /*5210*/  IADD3 R2, R2, 0x1, RZ ;  /* 0x0000000102027810 */ /* 0x004fc80007ffe0ff */
[----:B------:R-:W-:Y:S01]  /*5220*/  ISETP.GE.AND P0, PT, R2, R36, PT ;  /* 0x000000240200720c */ /* 0x000fe20003f06270 */
[----:B------:R1:W-:-:S12]  /*5230*/  STL [R1+0x430], R2 ;  /* 0x0004300201007387 */ /* 0x0003d80000100800 */
[----:B------:R-:W-:Y:S05]  /*5240*/  @!P0 BRA `(.L_x_2727) ;  /* 0xffffff9000008947 */ /* 0x000fea000383ffff */
[----:B------:R-:W-:Y:S05]  /*5250*/  BSYNC B1 ;  /* 0x0000000000017941 */ /* 0x000fea0003800000 */
.L_x_2726:
        /* <DEDUP_REMOVED lines=8> */
.L_x_2725:
[----:B------:R-:W-:Y:S05]  /*52e0*/  BSYNC B2 ;  /* 0x0000000000027941 */ /* 0x000fea0003800000 */
.L_x_2724:
        /* <DEDUP_REMOVED lines=41> */
.L_x_2721:
        /* <DEDUP_REMOVED lines=41> */
[----:B------:R-:W-:-:S02]  /*5810*/  F2FP.BF16.PACK_AB R16, R17, R16 ;  /* 0x000000101110723e */ /* 0x000fc400000010ff */
[----:B------:R-:W-:Y:S01]  /*5820*/  SEL R0, R0, 0xffffffe0, !P1 ;  /* 0xffffffe000007807 */ /* 0x000fe20004800000 */
[----:B------:R-:W-:Y:S01]  /*5830*/  IMAD.SHL.U32 R5, R2, 0x2, RZ ;  /* 0x0000000202057824 */ /* 0x000fe200078e00ff */
[----:B------:R-:W-:Y:S02]  /*5840*/  F2FP.BF16.PACK_AB R18, R19, R18 ;  /* 0x000000121312723e */ /* 0x000fe400000010ff */
[----:B------:R-:W-:Y:S01]  /*5850*/  F2FP.BF16.PACK_AB R24, R25, R24 ;  /* 0x000000181918723e */ /* 0x000fe200000010ff */
[C---:B------:R-:W-:Y:S01]  /*5860*/  IMAD.IADD R7, R5.reuse, 0x1, R0 ;  /* 0x0000000105077824 */ /* 0x040fe200078e0200 */
[C---:B------:R-:W-:Y:S02]  /*5870*/  IADD3 R9, R5.reuse, 0x40, RZ ;  /* 0x0000004005097810 */ /* 0x040fe40007ffe0ff */
[----:B------:R-:W-:Y:S02]  /*5880*/  @P2 IADD3 R9, R5, -0x40, RZ ;  /* 0xffffffc005092810 */ /* 0x000fe40007ffe0ff */
[----:B------:R-:W-:-:S02]  /*5890*/  F2FP.BF16.PACK_AB R26, R27, R26 ;  /* 0x0000001a1b1a723e */ /* 0x000fc400000010ff */
[----:B------:R-:W-:Y:S01]  /*58a0*/  F2FP.BF16.PACK_AB R44, R45, R44 ;  /* 0x0000002c2d2c723e */ /* 0x000fe200000010ff */
[----:B------:R-:W-:Y:S01]  /*58b0*/  IMAD.IADD R11, R0, 0x1, R9 ;  /* 0x00000001000b7824 */ /* 0x000fe200078e0209 */
[----:B------:R-:W-:Y:S01]  /*58c0*/  F2FP.BF16.PACK_AB R46, R47, R46 ;  /* 0x0000002e2f2e723e */ /* 0x000fe200000010ff */
[----:B------:R-:W-:Y:S01]  /*58d0*/  IMAD.MOV.U32 R0, RZ, RZ, 0x4 ;  /* 0x00000004ff007424 */ /* 0x000fe200078e00ff */
[----:B------:R-:W-:Y:S02]  /*58e0*/  F2FP.BF16.PACK_AB R32, R33, R32 ;  /* 0x000000202120723e */ /* 0x000fe400000010ff */
[----:B------:R-:W-:Y:S02]  /*58f0*/  F2FP.BF16.PACK_AB R34, R35, R34 ;  /* 0x000000222322723e */ /* 0x000fe400000010ff */
[----:B------:R-:W-:Y:S02]  /*5900*/  F2FP.BF16.PACK_AB R48, R49, R48 ;  /* 0x000000303130723e */ /* 0x000fe400000010ff */
[----:B------:R-:W-:-:S02]  /*5910*/  F2FP.BF16.PACK_AB R50, R51, R50 ;  /* 0x000000323332723e */ /* 0x000fc400000010ff */
[----:B------:R-:W-:Y:S02]  /*5920*/  ISETP.NE.U32.AND P0, PT, RZ, c[0x0][0x360], PT ;  /* 0x0000d800ff007a0c */ /* 0x000fe40003f05070 */
[----:B------:R-:W-:Y:S02]  /*5930*/  ISETP.NE.U32.AND P1, PT, RZ, c[0x0][0x358], PT ;  /* 0x0000d600ff007a0c */ /* 0x000fe40003f25070 */
[----:B------:R-:W-:Y:S02]  /*5940*/  ISETP.NE.AND.EX P0, PT, RZ, c[0x0][0x364], PT, P0 ;  /* 0x0000d900ff007a0c */ /* 0x000fe40003f05300 */
[----:B------:R-:W-:Y:S01]  /*5950*/  ISETP.NE.AND.EX P1, PT, RZ, c[0x0][0x35c], PT, P1 ;  /* 0x0000d700ff007a0c */ /* 0x000fe20003f25310 */
[----:B------:R-:W-:Y:S01]  /*5960*/  IMAD.MOV.U32 R35, RZ, RZ, c[0x0][0x2f0] ;  /* 0x0000bc00ff237624 */ /* 0x000fe200078e00ff */
[----:B----4-:R-:W-:Y:S01]  /*5970*/  F2FP.BF16.PACK_AB R76, R77, R76 ;  /* 0x0000004c4d4c723e */ /* 0x010fe200000010ff */
[----:B------:R-:W-:Y:S01]  /*5980*/  BAR.SYNC.DEFER_BLOCKING 0x1, 0x100 ;  /* 0x0044000000007b1d */ /* 0x000fe20000010000 */
[----:B------:R-:W-:-:S02]  /*5990*/  F2FP.BF16.PACK_AB R78, R79, R78 ;  /* 0x0000004e4f4e723e */ /* 0x000fc400000010ff */
[----:B--2---:R-:W-:Y:S02]  /*59a0*/  F2FP.BF16.PACK_AB R68, R69, R68 ;  /* 0x000000444544723e */ /* 0x004fe400000010ff */
[----:B------:R-:W-:Y:S02]  /*59b0*/  F2FP.BF16.PACK_AB R70, R71, R70 ;  /* 0x000000464746723e */ /* 0x000fe400000010ff */
[----:B---3--:R-:W-:Y:S02]  /*59c0*/  F2FP.BF16.PACK_AB R72, R73, R72 ;  /* 0x000000484948723e */ /* 0x008fe400000010ff */
[----:B------:R-:W-:Y:S02]  /*59d0*/  F2FP.BF16.PACK_AB R74, R75, R74 ;  /* 0x0000004a4b4a723e */ /* 0x000fe400000010ff */
[----:B------:R-:W-:Y:S02]  /*59e0*/  F2FP.BF16.PACK_AB R64, R65, R64 ;  /* 0x000000404140723e */ /* 0x000fe400000010ff */
        /* <DEDUP_REMOVED lines=53> */
[----:B--2---:R-:W-:-:S02]  /*5d40*/  IADD3 R35, -R35, R0, RZ ;  /* 0x0000000023237210 */ /* 0x004fc40007ffe1ff */
.L_x_2729:
[CC--:B----4-:R-:W-:Y:S01]  /*5d50*/  LEA.HI R0, R3.reuse, R30.reuse, RZ, 0x3 ;  /* 0x0000001e03007211 */ /* 0x0d0fe200078f18ff */
[----:B------:R-:W-:Y:S01]  /*5d60*/  BSSY B0, `(.L_x_2730) ;  /* 0x0000033000007945 */ /* 0x000fe20003800000 */
[----:B------:R-:W-:-:S02]  /*5d70*/  LEA.HI R3, R3, R30, RZ, 0x6 ;  /* 0x0000001e03037211 */ /* 0x000fc400078f30ff */
[----:B------:R-:W-:Y:S02]  /*5d80*/  LOP3.LUT R5, R0, 0x1ffffff8, RZ, 0xc0, !PT ;  /* 0x1ffffff800057812 */ /* 0x000fe400078ec0ff */
[----:B------:R-:W-:Y:S01]  /*5d90*/  SHF.R.S32.HI R0, RZ, 0x3, R0 ;  /* 0x00000003ff007819 */ /* 0x000fe20000011400 */
[----:B------:R-:W-:Y:S01]  /*5da0*/  IMAD.SHL.U32 R3, R3, 0x8, RZ ;  /* 0x0000000803037824 */ /* 0x000fe200078e00ff */
[----:B------:R-:W-:Y:S01]  /*5db0*/  SHF.R.S32.HI R36, RZ, 0x1f, R37 ;  /* 0x0000001fff247819 */ /* 0x000fe20000011425 */
[----:B------:R-:W-:Y:S01]  /*5dc0*/  IMAD.IADD R42, R30, 0x1, -R5 ;  /* 0x000000011e2a7824 */ /* 0x000fe200078e0a05 */
[C---:B------:R-:W-:Y:S01]  /*5dd0*/  IADD3 R48, P0, R0.reuse, R44, RZ ;  /* 0x0000002c00307210 */ /* 0x040fe20007f1e0ff */
[----:B------:R-:W-:Y:S01]  /*5de0*/  IMAD.SHL.U32 R5, R0, 0x40, RZ ;  /* 0x0000004000057824 */ /* 0x000fe200078e00ff */
[----:B------:R-:W-:Y:S01]  /*5df0*/  SEL R36, R36, RZ, !P1 ;  /* 0x000000ff24247207 */ /* 0x000fe20004800000 */
[----:B------:R-:W-:Y:S01]  /*5e00*/  IMAD.SHL.U32 R42, R42, 0x8, RZ ;  /* 0x000000082a2a7824 */ /* 0x000fe200078e00ff */
[----:B------:R-:W-:-:S02]  /*5e10*/  LEA.HI.X.SX32 R49, R0, R45, 0x1, P0 ;  /* 0x0000002d00317211 */ /* 0x000fc400000f0eff */
[----:B------:R-:W-:Y:S01]  /*5e20*/  LOP3.LUT R5, R5, 0x1c0, RZ, 0xc0, !PT ;  /* 0x000001c005057812 */ /* 0x000fe200078ec0ff */
[----:B------:R-:W-:Y:S01]  /*5e30*/  IMAD R34, R36, c[0x0][0x340], RZ ;  /* 0x0000d00024227a24 */ /* 0x000fe200078e02ff */
[--C-:B------:R-:W-:Y:S02]  /*5e40*/  SHF.R.S32.HI R43, RZ, 0x1f, R42.reuse ;  /* 0x0000001fff2b7819 */ /* 0x100fe4000001142a */
[--C-:B------:R-:W-:Y:S02]  /*5e50*/  LOP3.LUT R2, R5, 0x38, R42.reuse, 0xf8, !PT ;  /* 0x0000003805027812 */ /* 0x100fe400078ef82a */
[----:B------:R-:W-:Y:S01]  /*5e60*/  SHF.R.U32.HI R5, RZ, 0x3, R5 ;  /* 0x00000003ff057819 */ /* 0x000fe20000011605 */
[----:B------:R-:W-:Y:S01]  /*5e70*/  IMAD.WIDE.U32 R46, R38, c[0x0][0x338], R42 ;  /* 0x0000ce00262e7a25 */ /* 0x000fe200078e002a */
[----:B------:R-:W-:Y:S02]  /*5e80*/  SEL R37, R37, RZ, !P1 ;  /* 0x000000ff25257207 */ /* 0x000fe40004800000 */
[----:B------:R-:W-:-:S04]  /*5e90*/  LOP3.LUT R2, R2, R5, RZ, 0x3c, !PT ;  /* 0x0000000502027212 */ /* 0x000fc800078e3cff */
[----:B------:R-:W-:Y:S01]  /*5ea0*/  LOP3.LUT R2, R2, 0x7ffffe00, R3, 0xf8, !PT ;  /* 0x7ffffe0002027812 */ /* 0x000fe200078ef803 */
[C---:B-----5:R-:W-:Y:S02]  /*5eb0*/  IMAD R3, R40.reuse, -0x80, R35 ;  /* 0xffffff8028037824 */ /* 0x060fe400078e0223 */
[----:B------:R-:W-:-:S03]  /*5ec0*/  IMAD.WIDE R40, R40, 0x80, R48 ;  /* 0x0000008028287825 */ /* 0x000fc600078e0230 */
[----:B------:R-:W-:Y:S01]  /*5ed0*/  IMNMX R3, R3, 0x80, PT ;  /* 0x0000008003037817 */ /* 0x000fe20003800200 */
[----:B------:R-:W-:Y:S01]  /*5ee0*/  IMAD.SHL.U32 R32, R2, 0x2, RZ ;  /* 0x0000000202207824 */ /* 0x000fe200078e00ff */
[----:B------:R-:W-:Y:S02]  /*5ef0*/  SHF.R.S32.HI R2, RZ, 0x1f, R38 ;  /* 0x0000001fff027819 */ /* 0x000fe40000011426 */
[----:B------:R-:W-:Y:S02]  /*5f00*/  ISETP.GE.AND P3, PT, R0, R3, PT ;  /* 0x000000030000720c */ /* 0x000fe40003f66270 */
[----:B------:R1:W2:Y:S01]  /*5f10*/  LDS.128 R28, [R32+0x5080] ;  /* 0x00508000201c7984 */ /* 0x0002a20000000c00 */
[----:B------:R-:W-:Y:S01]  /*5f20*/  IMAD R33, R2, c[0x0][0x338], RZ ;  /* 0x0000ce0002217a24 */ /* 0x000fe200078e02ff */
[----:B------:R-:W-:Y:S02]  /*5f30*/  ISETP.GE.OR P0, PT, R42, c[0x0][0x324], P3 ;  /* 0x0000c9002a007a0c */ /* 0x000fe40001f06670 */
        /* <DEDUP_REMOVED lines=21> */
.L_x_2731:
[----:B------:R-:W-:Y:S05]  /*6090*/  BSYNC B0 ;  /* 0x0000000000007941 */ /* 0x000fea0003800000 */
.L_x_2730:
        /* <DEDUP_REMOVED lines=16> */
.L_x_2733:
[----:B------:R-:W-:Y:S05]  /*61a0*/  BSYNC B0 ;  /* 0x0000000000007941 */ /* 0x000fea0003800000 */
.L_x_2732:
        /* <DEDUP_REMOVED lines=16> */
.L_x_2735:
[----:B------:R-:W-:Y:S05]  /*62b0*/  BSYNC B0 ;  /* 0x0000000000007941 */ /* 0x000fea0003800000 */
.L_x_2734:
        /* <DEDUP_REMOVED lines=16> */
.L_x_2737:
[----:B------:R-:W-:Y:S05]  /*63c0*/  BSYNC B0 ;  /* 0x0000000000007941 */ /* 0x000fea0003800000 */
.L_x_2736:
        /* <DEDUP_REMOVED lines=19> */
.L_x_2739:
[----:B------:R-:W-:Y:S05]  /*6500*/  BSYNC B0 ;  /* 0x0000000000007941 */ /* 0x000fea0003800000 */
.L_x_2738:
        /* <DEDUP_REMOVED lines=14> */
.L_x_2741:
[----:B------:R-:W-:Y:S05]  /*65f0*/  BSYNC B0 ;  /* 0x0000000000007941 */ /* 0x000fea0003800000 */
.L_x_2740:
        /* <DEDUP_REMOVED lines=14> */
.L_x_2743:
[----:B------:R-:W-:Y:S05]  /*66e0*/  BSYNC B0 ;  /* 0x0000000000007941 */ /* 0x000fea0003800000 */
.L_x_2742:
        /* <DEDUP_REMOVED lines=14> */
.L_x_2728:
[----:B------:R-:W-:Y:S01]  /*67d0*/  ISETP.NE.U32.AND P0, PT, RZ, c[0x0][0x360], PT ;  /* 0x0000d800ff007a0c */ /* 0x000fe20003f05070 */
[----:B------:R-:W-:Y:S01]  /*67e0*/  IMAD.MOV.U32 R0, RZ, RZ, 0x4 ;  /* 0x00000004ff007424 */ /* 0x000fe200078e00ff */
[----:B------:R-:W-:Y:S02]  /*67f0*/  ISETP.NE.U32.AND P1, PT, RZ, c[0x0][0x358], PT ;  /* 0x0000d600ff007a0c */ /* 0x000fe40003f25070 */
[----:B------:R-:W-:Y:S01]  /*6800*/  ISETP.NE.AND.EX P0, PT, RZ, c[0x0][0x364], PT, P0 ;  /* 0x0000d900ff007a0c */ /* 0x000fe20003f05300 */
[----:B---3--:R-:W-:Y:S01]  /*6810*/  IMAD.WIDE R6, R37, R0, c[0x0][0x358] ;  /* 0x0000d60025067625 */ /* 0x008fe200078e0200 */
        /* <DEDUP_REMOVED lines=12> */
[----:B---3--:R-:W-:-:S04]  /*68e0*/  IADD3 R5, -R5, R0, RZ ;  /* 0x0000000005057210 */ /* 0x008fc80007ffe1ff */
.L_x_2744:
[----:B----4-:R-:W-:Y:S01]  /*68f0*/  SHF.R.S32.HI R3, RZ, 0x1f, R30 ;  /* 0x0000001fff037819 */ /* 0x010fe2000001141e */
[----:B-----5:R-:W-:Y:S01]  /*6900*/  IMAD R5, R40, -0x80, R5 ;  /* 0xffffff8028057824 */ /* 0x020fe200078e0205 */
[----:B------:R-:W-:Y:S01]  /*6910*/  SHF.R.S32.HI R0, RZ, 0x1f, R38 ;  /* 0x0000001fff007819 */ /* 0x000fe20000011426 */
[----:B------:R-:W-:Y:S01]  /*6920*/  BSSY B0, `(.L_x_2745) ;  /* 0x0000020000007945 */ /* 0x000fe20003800000 */
[----:B-1----:R-:W-:-:S03]  /*6930*/  LEA.HI R2, R3, R30, RZ, 0x3 ;  /* 0x0000001e03027211 */ /* 0x002fc600078f18ff */
[----:B------:R-:W-:Y:S01]  /*6940*/  IMAD R11, R0, c[0x0][0x308], RZ ;  /* 0x0000c200000b7a24 */ /* 0x000fe200078e02ff */
[----:B------:R-:W-:Y:S02]  /*6950*/  LOP3.LUT R3, R2, 0x1ffffff8, RZ, 0xc0, !PT ;  /* 0x1ffffff802037812 */ /* 0x000fe400078ec0ff */
[----:B------:R-:W-:Y:S01]  /*6960*/  SHF.R.S32.HI R2, RZ, 0x3, R2 ;  /* 0x00000003ff027819 */ /* 0x000fe20000011402 */
[----:B------:R-:W-:Y:S02]  /*6970*/  IMAD R4, R38, c[0x0][0x30c], R11 ;  /* 0x0000c30026047a24 */ /* 0x000fe400078e020b */
[----:B------:R-:W-:Y:S01]  /*6980*/  IMAD.IADD R6, R30, 0x1, -R3 ;  /* 0x000000011e067824 */ /* 0x000fe200078e0a03 */
[C---:B------:R-:W-:Y:S02]  /*6990*/  IADD3 R8, P0, R2.reuse, R8, RZ ;  /* 0x0000000802087210 */ /* 0x040fe40007f1e0ff */
[----:B------:R-:W-:Y:S01]  /*69a0*/  ISETP.GE.AND P3, PT, R2, R5, PT ;  /* 0x000000050200720c */ /* 0x000fe20003f66270 */
[----:B------:R-:W-:Y:S01]  /*69b0*/  IMAD.SHL.U32 R6, R6, 0x8, RZ ;  /* 0x0000000806067824 */ /* 0x000fe200078e00ff */
[----:B------:R-:W-:-:S02]  /*69c0*/  SHF.R.S32.HI R3, RZ, 0x1f, R37 ;  /* 0x0000001fff037819 */ /* 0x000fc40000011425 */
[----:B------:R-:W-:Y:S02]  /*69d0*/  LEA.HI.X.SX32 R9, R2, R9, 0x1, P0 ;  /* 0x0000000902097211 */ /* 0x000fe400000f0eff */
[----:B------:R-:W-:Y:S02]  /*69e0*/  SHF.R.S32.HI R7, RZ, 0x1f, R6 ;  /* 0x0000001fff077819 */ /* 0x000fe40000011406 */
[----:B------:R-:W-:Y:S01]  /*69f0*/  ISETP.GE.OR P0, PT, R6, c[0x0][0x2f4], P3 ;  /* 0x0000bd0006007a0c */ /* 0x000fe20001f06670 */
[----:B------:R-:W-:Y:S01]  /*6a00*/  IMAD.WIDE R40, R40, 0x80, R8 ;  /* 0x0000008028287825 */ /* 0x000fe200078e0208 */
[----:B------:R-:W-:Y:S02]  /*6a10*/  SEL R3, R3, RZ, !P1 ;  /* 0x000000ff03037207 */ /* 0x000fe40004800000 */
        /* <DEDUP_REMOVED lines=16> */
.L_x_2746:
[----:B------:R-:W-:Y:S05]  /*6b20*/  BSYNC B0 ;  /* 0x0000000000007941 */ /* 0x000fea0003800000 */
.L_x_2745:
        /* <DEDUP_REMOVED lines=16> */
.L_x_2748:
[----:B------:R-:W-:Y:S05]  /*6c30*/  BSYNC B0 ;  /* 0x0000000000007941 */ /* 0x000fea0003800000 */
.L_x_2747:
        /* <DEDUP_REMOVED lines=16> */
.L_x_2750:
[----:B------:R-:W-:Y:S05]  /*6d40*/  BSYNC B0 ;  /* 0x0000000000007941 */ /* 0x000fea0003800000 */
.L_x_2749:
        /* <DEDUP_REMOVED lines=16> */
.L_x_2752:
[----:B------:R-:W-:Y:S05]  /*6e50*/  BSYNC B0 ;  /* 0x0000000000007941 */ /* 0x000fea0003800000 */
.L_x_2751:
        /* <DEDUP_REMOVED lines=20> */
.L_x_2754:
[----:B------:R-:W-:Y:S05]  /*6fa0*/  BSYNC B0 ;  /* 0x0000000000007941 */ /* 0x000fea0003800000 */
.L_x_2753:
        /* <DEDUP_REMOVED lines=14> */
.L_x_2756:
[----:B------:R-:W-:Y:S05]  /*7090*/  BSYNC B0 ;  /* 0x0000000000007941 */ /* 0x000fea0003800000 */
.L_x_2755:
        /* <DEDUP_REMOVED lines=14> */
.L_x_2758:
[----:B------:R-:W-:Y:S05]  /*7180*/  BSYNC B0 ;  /* 0x0000000000007941 */ /* 0x000fea0003800000 */
.L_x_2757:
        /* <DEDUP_REMOVED lines=13> */
        .type           $_ZN7cutlass13device_kernelIN5flash19enable_sm80_to_sm89INS1_16FlashAttnBwdSm80INS1_25CollectiveMainloopBwdSm80ILi2ELi2EN4cute5tupleIJNS5_1CILi128EEES8_NS7_ILi64EEEEEENS_10bfloat16_tEfNS_4arch4Sm80ELb1ELb0ELb1ELb1ELb0ELb0ELb0ELb0ELi2ELi4ELi4ELi4ELb0EEENS1_21CollectiveEpilogueBwdISA_SB_SD_Li256ELb1ELb0ELi2EEENS1_25SingleTileBwdLPTSchedulerILb1ELi128ELb0EEEEEEEEEvNT_6ParamsE$_ZN4cute12iter_adaptorIPKN7cutlass10bfloat16_tENS_8gmem_ptrIS4_EEEC2ES4_,@function
        .size           $_ZN7cutlass13device_kernelIN5flash19enable_sm80_to_sm89INS1_16FlashAttnBwdSm80INS1_25CollectiveMainloopBwdSm80ILi2ELi2EN4cute5tupleIJNS5_1CILi128EEES8_NS7_ILi64EEEEEENS_10bfloat16_tEfNS_4arch4Sm80ELb1ELb0ELb1ELb1ELb0ELb0ELb0ELb0ELi2ELi4ELi4ELi4ELb0EEENS1_21CollectiveEpilogueBwdISA_SB_SD_Li256ELb1ELb0ELi2EEENS1_25SingleTileBwdLPTSchedulerILb1ELi128ELb0EEEEEEEEEvNT_6ParamsE$_ZN4cute12iter_adaptorIPKN7cutlass10bfloat16_tENS_8gmem_ptrIS4_EEEC2ES4_,($_ZN7cutlass13device_kernelIN5flash19enable_sm80_to_sm89INS1_16FlashAttnBwdSm80INS1_25CollectiveMainloopBwdSm80ILi2ELi2EN4cute5tupleIJNS5_1CILi128EEES8_NS7_ILi64EEEEEENS_10bfloat16_tEfNS_4arch4Sm80ELb1ELb0ELb1ELb1ELb0ELb0ELb0ELb0ELi2ELi4ELi4ELi4ELb0EEENS1_21CollectiveEpilogueBwdISA_SB_SD_Li256ELb1ELb0ELi2EEENS1_25SingleTileBwdLPTSchedulerILb1ELi128ELb0EEEEEEEEEvNT_6ParamsE$_ZN4cute12iter_adaptorIPKN7cutlass9uint128_tENS_8gmem_ptrIS4_EEEC2ES4_ - $_ZN7cutlass13device_kernelIN5flash19enable_sm80_to_sm89INS1_16FlashAttnBwdSm80INS1_25CollectiveMainloopBwdSm80ILi2ELi2EN4cute5tupleIJNS5_1CILi128EEES8_NS7_ILi64EEEEEENS_10bfloat16_tEfNS_4arch4Sm80ELb1ELb0ELb1ELb1ELb0ELb0ELb0ELb0ELi2ELi4ELi4ELi4ELb0EEENS1_21CollectiveEpilogueBwdISA_SB_SD_Li256ELb1ELb0ELi2EEENS1_25SingleTileBwdLPTSchedulerILb1ELi128ELb0EEEEEEEEEvNT_6ParamsE$_ZN4cute12iter_adaptorIPKN7cutlass10bfloat16_tENS_8gmem_ptrIS4_EEEC2ES4_)
$_ZN7cutlass13device_kernelIN5flash19enable_sm80_to_sm89INS1_16FlashAttnBwdSm80INS1_25CollectiveMainloopBwdSm80ILi2ELi2EN4cute5tupleIJNS5_1CILi128EEES8_NS7_ILi64EEEEEENS_10bfloat16_tEfNS_4arch4Sm80ELb1ELb0ELb1ELb1ELb0ELb0ELb0ELb0ELi2ELi4ELi4ELi4ELb0EEENS1_21CollectiveEpilogueBwdISA_SB_SD_Li256ELb1ELb0ELi2EEENS1_25SingleTileBwdLPTSchedulerILb1ELi128ELb0EEEEEEEEEvNT_6ParamsE$_ZN4cute12iter_adaptorIPKN7cutlass10bfloat16_tENS_8gmem_ptrIS4_EEEC2ES4_:
[----:B------:R-:W-:Y:S01]  /*7260*/  IADD3 R5, R81, -c[0x0][0x20], RZ ;  /* 0x8000080051057a10 */ /* 0x000fe20007ffe0ff */
[----:B------:R-:W-:Y:S01]  /*7270*/  IMAD.MOV.U32 R78, RZ, RZ, R4 ;  /* 0x000000ffff4e7224 */ /* 0x000fe200078e0004 */
[----:B------:R-:W-:Y:S01]  /*7280*/  MOV R79, R9 ;  /* 0x00000009004f7202 */ /* 0x000fe20000000f00 */
[----:B------:R-:W-:-:S04]  /*7290*/  IMAD.MOV.U32 R11, RZ, RZ, 0x0 ;  /* 0x00000000ff0b7424 */ /* 0x000fc800078e00ff */
[----:B------:R1:W-:Y:S01]  /*72a0*/  STL.64 [R5], R78 ;  /* 0x0000004e05007387 */ /* 0x0003e20000100a00 */
[----:B------:R-:W-:Y:S05]  /*72b0*/  RET.REL.NODEC R10 `(_ZN7cutlass13device_kernelIN5flash19enable_sm80_to_sm89INS1_16FlashAttnBwdSm80INS1_25CollectiveMainloopBwdSm80ILi2ELi2EN4cute5tupleIJNS5_1CILi128EEES8_NS7_ILi64EEEEEENS_10bfloat16_tEfNS_4arch4Sm80ELb1ELb0ELb1ELb1ELb0ELb0ELb0ELb0ELi2ELi4ELi4ELi4ELb0EEENS1_21CollectiveEpilogueBwdISA_SB_SD_Li256ELb1ELb0ELi2EEENS1_25SingleTileBwdLPTSchedulerILb1ELi128ELb0EEEEEEEEEvNT_6ParamsE) ;  /* 0xffff8d400a007950 */ /* 0x000fea0003c3ffff */
        .type           $_ZN7cutlass13device_kernelIN5flash19enable_sm80_to_sm89INS1_16FlashAttnBwdSm80INS1_25CollectiveMainloopBwdSm80ILi2ELi2EN4cute5tupleIJNS5_1CILi128EEES8_NS7_ILi64EEEEEENS_10bfloat16_tEfNS_4arch4Sm80ELb1ELb0ELb1ELb1ELb0ELb0ELb0ELb0ELi2ELi4ELi4ELi4ELb0EEENS1_21CollectiveEpilogueBwdISA_SB_SD_Li256ELb1ELb0ELi2EEENS1_25SingleTileBwdLPTSchedulerILb1ELi128ELb0EEEEEEEEEvNT_6ParamsE$_ZN4cute12iter_adaptorIPKN7cutlass9uint128_tENS_8gmem_ptrIS4_EEEC2ES4_,@function
        .size           $_ZN7cutlass13device_kernelIN5flash19enable_sm80_to_sm89INS1_16FlashAttnBwdSm80INS1_25CollectiveMainloopBwdSm80ILi2ELi2EN4cute5tupleIJNS5_1CILi128EEES8_NS7_ILi64EEEEEENS_10bfloat16_tEfNS_4arch4Sm80ELb1ELb0ELb1ELb1ELb0ELb0ELb0ELb0ELi2ELi4ELi4ELi4ELb0EEENS1_21CollectiveEpilogueBwdISA_SB_SD_Li256ELb1ELb0ELi2EEENS1_25SingleTileBwdLPTSchedulerILb1ELi128ELb0EEEEEEEEEvNT_6ParamsE$_ZN4cute12iter_adaptorIPKN7cutlass9uint128_tENS_8gmem_ptrIS4_EEEC2ES4_,($_ZN7cutlass13device_kernelIN5flash19enable_sm80_to_sm89INS1_16FlashAttnBwdSm80INS1_25CollectiveMainloopBwdSm80ILi2ELi2EN4cute5tupleIJNS5_1CILi128EEES8_NS7_ILi64EEEEEENS_10bfloat16_tEfNS_4arch4Sm80ELb1ELb0ELb1ELb1ELb0ELb0ELb0ELb0ELi2ELi4ELi4ELi4ELb0EEENS1_21CollectiveEpilogueBwdISA_SB_SD_Li256ELb1ELb0ELi2EEENS1_25SingleTileBwdLPTSchedulerILb1ELi128ELb0EEEEEEEEEvNT_6ParamsE$_ZN4cute12iter_adaptorIPKfNS_8gmem_ptrIS2_EEEC2ES2_ - $_ZN7cutlass13device_kernelIN5flash19enable_sm80_to_sm89INS1_16FlashAttnBwdSm80INS1_25CollectiveMainloopBwdSm80ILi2ELi2EN4cute5tupleIJNS5_1CILi128EEES8_NS7_ILi64EEEEEENS_10bfloat16_tEfNS_4arch4Sm80ELb1ELb0ELb1ELb1ELb0ELb0ELb0ELb0ELi2ELi4ELi4ELi4ELb0EEENS1_21CollectiveEpilogueBwdISA_SB_SD_Li256ELb1ELb0ELi2EEENS1_25SingleTileBwdLPTSchedulerILb1ELi128ELb0EEEEEEEEEvNT_6ParamsE$_ZN4cute12iter_adaptorIPKN7cutlass9uint128_tENS_8gmem_ptrIS4_EEEC2ES4_)
$_ZN7cutlass13device_kernelIN5flash19enable_sm80_to_sm89INS1_16FlashAttnBwdSm80INS1_25CollectiveMainloopBwdSm80ILi2ELi2EN4cute5tupleIJNS5_1CILi128EEES8_NS7_ILi64EEEEEENS_10bfloat16_tEfNS_4arch4Sm80ELb1ELb0ELb1ELb1ELb0ELb0ELb0ELb0ELi2ELi4ELi4ELi4ELb0EEENS1_21CollectiveEpilogueBwdISA_SB_SD_Li256ELb1ELb0ELi2EEENS1_25SingleTileBwdLPTSchedulerILb1ELi128ELb0EEEEEEEEEvNT_6ParamsE$_ZN4cute12iter_adaptorIPKN7cutlass9uint128_tENS_8gmem_ptrIS4_EEEC2ES4_:
[----:B------:R-:W-:Y:S02]  /*72c0*/  IADD3 R4, R81, -c[0x0][0x20], RZ ;  /* 0x8000080051047a10 */ /* 0x000fe40007ffe0ff */
[----:B------:R-:W-:-:S03]  /*72d0*/  MOV R11, 0x0 ;  /* 0x00000000000b7802 */ /* 0x000fc60000000f00 */
[----:B------:R1:W-:Y:S01]  /*72e0*/  STL.64 [R4], R2 ;  /* 0x0000000204007387 */ /* 0x0003e20000100a00 */
[----:B------:R-:W-:Y:S05]  /*72f0*/  RET.REL.NODEC R10 `(_ZN7cutlass13device_kernelIN5flash19enable_sm80_to_sm89INS1_16FlashAttnBwdSm80INS1_25CollectiveMainloopBwdSm80ILi2ELi2EN4cute5tupleIJNS5_1CILi128EEES8_NS7_ILi64EEEEEENS_10bfloat16_tEfNS_4arch4Sm80ELb1ELb0ELb1ELb1ELb0ELb0ELb0ELb0ELi2ELi4ELi4ELi4ELb0EEENS1_21CollectiveEpilogueBwdISA_SB_SD_Li256ELb1ELb0ELi2EEENS1_25SingleTileBwdLPTSchedulerILb1ELi128ELb0EEEEEEEEEvNT_6ParamsE) ;  /* 0xffff8d000a007950 */ /* 0x000fea0003c3ffff */
        .type           $_ZN7cutlass13device_kernelIN5flash19enable_sm80_to_sm89INS1_16FlashAttnBwdSm80INS1_25CollectiveMainloopBwdSm80ILi2ELi2EN4cute5tupleIJNS5_1CILi128EEES8_NS7_ILi64EEEEEENS_10bfloat16_tEfNS_4arch4Sm80ELb1ELb0ELb1ELb1ELb0ELb0ELb0ELb0ELi2ELi4ELi4ELi4ELb0EEENS1_21CollectiveEpilogueBwdISA_SB_SD_Li256ELb1ELb0ELi2EEENS1_25SingleTileBwdLPTSchedulerILb1ELi128ELb0EEEEEEEEEvNT_6ParamsE$_ZN4cute12iter_adaptorIPKfNS_8gmem_ptrIS2_EEEC2ES2_,@function
        .size           $_ZN7cutlass13device_kernelIN5flash19enable_sm80_to_sm89INS1_16FlashAttnBwdSm80INS1_25CollectiveMainloopBwdSm80ILi2ELi2EN4cute5tupleIJNS5_1CILi128EEES8_NS7_ILi64EEEEEENS_10bfloat16_tEfNS_4arch4Sm80ELb1ELb0ELb1ELb1ELb0ELb0ELb0ELb0ELi2ELi4ELi4ELi4ELb0EEENS1_21CollectiveEpilogueBwdISA_SB_SD_Li256ELb1ELb0ELi2EEENS1_25SingleTileBwdLPTSchedulerILb1ELi128ELb0EEEEEEEEEvNT_6ParamsE$_ZN4cute12iter_adaptorIPKfNS_8gmem_ptrIS2_EEEC2ES2_,($_ZN7cutlass13device_kernelIN5flash19enable_sm80_to_sm89INS1_16FlashAttnBwdSm80INS1_25CollectiveMainloopBwdSm80ILi2ELi2EN4cute5tupleIJNS5_1CILi128EEES8_NS7_ILi64EEEEEENS_10bfloat16_tEfNS_4arch4Sm80ELb1ELb0ELb1ELb1ELb0ELb0ELb0ELb0ELi2ELi4ELi4ELi4ELb0EEENS1_21CollectiveEpilogueBwdISA_SB_SD_Li256ELb1ELb0ELi2EEENS1_25SingleTileBwdLPTSchedulerILb1ELi128ELb0EEEEEEEEEvNT_6ParamsE$_ZN4cute12iter_adaptorIPN7cutlass10bfloat16_tENS_8smem_ptrIS3_EEEC2ES3_ - $_ZN7cutlass13device_kernelIN5flash19enable_sm80_to_sm89INS1_16FlashAttnBwdSm80INS1_25CollectiveMainloopBwdSm80ILi2ELi2EN4cute5tupleIJNS5_1CILi128EEES8_NS7_ILi64EEEEEENS_10bfloat16_tEfNS_4arch4Sm80ELb1ELb0ELb1ELb1ELb0ELb0ELb0ELb0ELi2ELi4ELi4ELi4ELb0EEENS1_21CollectiveEpilogueBwdISA_SB_SD_Li256ELb1ELb0ELi2EEENS1_25SingleTileBwdLPTSchedulerILb1ELi128ELb0EEEEEEEEEvNT_6ParamsE$_ZN4cute12iter_adaptorIPKfNS_8gmem_ptrIS2_EEEC2ES2_)
$_ZN7cutlass13device_kernelIN5flash19enable_sm80_to_sm89INS1_16FlashAttnBwdSm80INS1_25CollectiveMainloopBwdSm80ILi2ELi2EN4cute5tupleIJNS5_1CILi128EEES8_NS7_ILi64EEEEEENS_10bfloat16_tEfNS_4arch4Sm80ELb1ELb0ELb1ELb1ELb0ELb0ELb0ELb0ELi2ELi4ELi4ELi4ELb0EEENS1_21CollectiveEpilogueBwdISA_SB_SD_Li256ELb1ELb0ELi2EEENS1_25SingleTileBwdLPTSchedulerILb1ELi128ELb0EEEEEEEEEvNT_6ParamsE$_ZN4cute12iter_adaptorIPKfNS_8gmem_ptrIS2_EEEC2ES2_:
[----:B------:R-:W-:Y:S02]  /*7300*/  IADD3 R2, R2, -c[0x0][0x20], RZ ;  /* 0x8000080002027a10 */ /* 0x000fe40007ffe0ff */
[----:B------:R-:W-:-:S03]  /*7310*/  MOV R11, 0x0 ;  /* 0x00000000000b7802 */ /* 0x000fc60000000f00 */
[----:B------:R1:W-:Y:S01]  /*7320*/  STL.64 [R2], R4 ;  /* 0x0000000402007387 */ /* 0x0003e20000100a00 */
[----:B------:R-:W-:Y:S05]  /*7330*/  RET.REL.NODEC R10 `(_ZN7cutlass13device_kernelIN5flash19enable_sm80_to_sm89INS1_16FlashAttnBwdSm80INS1_25CollectiveMainloopBwdSm80ILi2ELi2EN4cute5tupleIJNS5_1CILi128EEES8_NS7_ILi64EEEEEENS_10bfloat16_tEfNS_4arch4Sm80ELb1ELb0ELb1ELb1ELb0ELb0ELb0ELb0ELi2ELi4ELi4ELi4ELb0EEENS1_21CollectiveEpilogueBwdISA_SB_SD_Li256ELb1ELb0ELi2EEENS1_25SingleTileBwdLPTSchedulerILb1ELi128ELb0EEEEEEEEEvNT_6ParamsE) ;  /* 0xffff8cc00a007950 */ /* 0x000fea0003c3ffff */
        .type           $_ZN7cutlass13device_kernelIN5flash19enable_sm80_to_sm89INS1_16FlashAttnBwdSm80INS1_25CollectiveMainloopBwdSm80ILi2ELi2EN4cute5tupleIJNS5_1CILi128EEES8_NS7_ILi64EEEEEENS_10bfloat16_tEfNS_4arch4Sm80ELb1ELb0ELb1ELb1ELb0ELb0ELb0ELb0ELi2ELi4ELi4ELi4ELb0EEENS1_21CollectiveEpilogueBwdISA_SB_SD_Li256ELb1ELb0ELi2EEENS1_25SingleTileBwdLPTSchedulerILb1ELi128ELb0EEEEEEEEEvNT_6ParamsE$_ZN4cute12iter_adaptorIPN7cutlass10bfloat16_tENS_8smem_ptrIS3_EEEC2ES3_,@function
        .size           $_ZN7cutlass13device_kernelIN5flash19enable_sm80_to_sm89INS1_16FlashAttnBwdSm80INS1_25CollectiveMainloopBwdSm80ILi2ELi2EN4cute5tupleIJNS5_1CILi128EEES8_NS7_ILi64EEEEEENS_10bfloat16_tEfNS_4arch4Sm80ELb1ELb0ELb1ELb1ELb0ELb0ELb0ELb0ELi2ELi4ELi4ELi4ELb0EEENS1_21CollectiveEpilogueBwdISA_SB_SD_Li256ELb1ELb0ELi2EEENS1_25SingleTileBwdLPTSchedulerILb1ELi128ELb0EEEEEEEEEvNT_6ParamsE$_ZN4cute12iter_adaptorIPN7cutlass10bfloat16_tENS_8smem_ptrIS3_EEEC2ES3_,($_ZN7cutlass13device_kernelIN5flash19enable_sm80_to_sm89INS1_16FlashAttnBwdSm80INS1_25CollectiveMainloopBwdSm80ILi2ELi2EN4cute5tupleIJNS5_1CILi128EEES8_NS7_ILi64EEEEEENS_10bfloat16_tEfNS_4arch4Sm80ELb1ELb0ELb1ELb1ELb0ELb0ELb0ELb0ELi2ELi4ELi4ELi4ELb0EEENS1_21CollectiveEpilogueBwdISA_SB_SD_Li256ELb1ELb0ELi2EEENS1_25SingleTileBwdLPTSchedulerILb1ELi128ELb0EEEEEEEEEvNT_6ParamsE$_ZN4cute12iter_adaptorIPN7cutlass9uint128_tENS_8smem_ptrIS3_EEEC2ES3_ - $_ZN7cutlass13device_kernelIN5flash19enable_sm80_to_sm89INS1_16FlashAttnBwdSm80INS1_25CollectiveMainloopBwdSm80ILi2ELi2EN4cute5tupleIJNS5_1CILi128EEES8_NS7_ILi64EEEEEENS_10bfloat16_tEfNS_4arch4Sm80ELb1ELb0ELb1ELb1ELb0ELb0ELb0ELb0ELi2ELi4ELi4ELi4ELb0EEENS1_21CollectiveEpilogueBwdISA_SB_SD_Li256ELb1ELb0ELi2EEENS1_25SingleTileBwdLPTSchedulerILb1ELi128ELb0EEEEEEEEEvNT_6ParamsE$_ZN4cute12iter_adaptorIPN7cutlass10bfloat16_tENS_8smem_ptrIS3_EEEC2ES3_)
$_ZN7cutlass13device_kernelIN5flash19enable_sm80_to_sm89INS1_16FlashAttnBwdSm80INS1_25CollectiveMainloopBwdSm80ILi2ELi2EN4cute5tupleIJNS5_1CILi128EEES8_NS7_ILi64EEEEEENS_10bfloat16_tEfNS_4arch4Sm80ELb1ELb0ELb1ELb1ELb0ELb0ELb0ELb0ELi2ELi4ELi4ELi4ELb0EEENS1_21CollectiveEpilogueBwdISA_SB_SD_Li256ELb1ELb0ELi2EEENS1_25SingleTileBwdLPTSchedulerILb1ELi128ELb0EEEEEEEEEvNT_6ParamsE$_ZN4cute12iter_adaptorIPN7cutlass10bfloat16_tENS_8smem_ptrIS3_EEEC2ES3_:
[----:B------:R-:W-:Y:S02]  /*7340*/  IADD3 R6, R9, -c[0x0][0x20], RZ ;  /* 0x8000080009067a10 */ /* 0x000fe40007ffe0ff */
[----:B------:R-:W-:-:S03]  /*7350*/  MOV R11, 0x0 ;  /* 0x00000000000b7802 */ /* 0x000fc60000000f00 */
[----:B------:R1:W-:Y:S01]  /*7360*/  STL.64 [R6], R2 ;  /* 0x0000000206007387 */ /* 0x0003e20000100a00 */
[----:B------:R-:W-:Y:S05]  /*7370*/  RET.REL.NODEC R10 `(_ZN7cutlass13device_kernelIN5flash19enable_sm80_to_sm89INS1_16FlashAttnBwdSm80INS1_25CollectiveMainloopBwdSm80ILi2ELi2EN4cute5tupleIJNS5_1CILi128EEES8_NS7_ILi64EEEEEENS_10bfloat16_tEfNS_4arch4Sm80ELb1ELb0ELb1ELb1ELb0ELb0ELb0ELb0ELi2ELi4ELi4ELi4ELb0EEENS1_21CollectiveEpilogueBwdISA_SB_SD_Li256ELb1ELb0ELi2EEENS1_25SingleTileBwdLPTSchedulerILb1ELi128ELb0EEEEEEEEEvNT_6ParamsE) ;  /* 0xffff8c800a007950 */ /* 0x000fea0003c3ffff */
        .type           $_ZN7cutlass13device_kernelIN5flash19enable_sm80_to_sm89INS1_16FlashAttnBwdSm80INS1_25CollectiveMainloopBwdSm80ILi2ELi2EN4cute5tupleIJNS5_1CILi128EEES8_NS7_ILi64EEEEEENS_10bfloat16_tEfNS_4arch4Sm80ELb1ELb0ELb1ELb1ELb0ELb0ELb0ELb0ELi2ELi4ELi4ELi4ELb0EEENS1_21CollectiveEpilogueBwdISA_SB_SD_Li256ELb1ELb0ELi2EEENS1_25SingleTileBwdLPTSchedulerILb1ELi128ELb0EEEEEEEEEvNT_6ParamsE$_ZN4cute12iter_adaptorIPN7cutlass9uint128_tENS_8smem_ptrIS3_EEEC2ES3_,@function
        .size           $_ZN7cutlass13device_kernelIN5flash19enable_sm80_to_sm89INS1_16FlashAttnBwdSm80INS1_25CollectiveMainloopBwdSm80ILi2ELi2EN4cute5tupleIJNS5_1CILi128EEES8_NS7_ILi64EEEEEENS_10bfloat16_tEfNS_4arch4Sm80ELb1ELb0ELb1ELb1ELb0ELb0ELb0ELb0ELi2ELi4ELi4ELi4ELb0EEENS1_21CollectiveEpilogueBwdISA_SB_SD_Li256ELb1ELb0ELi2EEENS1_25SingleTileBwdLPTSchedulerILb1ELi128ELb0EEEEEEEEEvNT_6ParamsE$_ZN4cute12iter_adaptorIPN7cutlass9uint128_tENS_8smem_ptrIS3_EEEC2ES3_,($_ZN7cutlass13device_kernelIN5flash19enable_sm80_to_sm89INS1_16FlashAttnBwdSm80INS1_25CollectiveMainloopBwdSm80ILi2ELi2EN4cute5tupleIJNS5_1CILi128EEES8_NS7_ILi64EEEEEENS_10bfloat16_tEfNS_4arch4Sm80ELb1ELb0ELb1ELb1ELb0ELb0ELb0ELb0ELi2ELi4ELi4ELi4ELb0EEENS1_21CollectiveEpilogueBwdISA_SB_SD_Li256ELb1ELb0ELi2EEENS1_25SingleTileBwdLPTSchedulerILb1ELi128ELb0EEEEEEEEEvNT_6ParamsE$_ZN4cute12iter_adaptorIPfNS_8gmem_ptrIS1_EEEC2ES1_ - $_ZN7cutlass13device_kernelIN5flash19enable_sm80_to_sm89INS1_16FlashAttnBwdSm80INS1_25CollectiveMainloopBwdSm80ILi2ELi2EN4cute5tupleIJNS5_1CILi128EEES8_NS7_ILi64EEEEEENS_10bfloat16_tEfNS_4arch4Sm80ELb1ELb0ELb1ELb1ELb0ELb0ELb0ELb0ELi2ELi4ELi4ELi4ELb0EEENS1_21CollectiveEpilogueBwdISA_SB_SD_Li256ELb1ELb0ELi2EEENS1_25SingleTileBwdLPTSchedulerILb1ELi128ELb0EEEEEEEEEvNT_6ParamsE$_ZN4cute12iter_adaptorIPN7cutlass9uint128_tENS_8smem_ptrIS3_EEEC2ES3_)
$_ZN7cutlass13device_kernelIN5flash19enable_sm80_to_sm89INS1_16FlashAttnBwdSm80INS1_25CollectiveMainloopBwdSm80ILi2ELi2EN4cute5tupleIJNS5_1CILi128EEES8_NS7_ILi64EEEEEENS_10bfloat16_tEfNS_4arch4Sm80ELb1ELb0ELb1ELb1ELb0ELb0ELb0ELb0ELi2ELi4ELi4ELi4ELb0EEENS1_21CollectiveEpilogueBwdISA_SB_SD_Li256ELb1ELb0ELi2EEENS1_25SingleTileBwdLPTSchedulerILb1ELi128ELb0EEEEEEEEEvNT_6ParamsE$_ZN4cute12iter_adaptorIPN7cutlass9uint128_tENS_8smem_ptrIS3_EEEC2ES3_:
[----:B------:R-:W-:Y:S02]  /*7380*/  IADD3 R4, R4, -c[0x0][0x20], RZ ;  /* 0x8000080004047a10 */ /* 0x000fe40007ffe0ff */
[----:B------:R-:W-:-:S03]  /*7390*/  MOV R9, 0x0 ;  /* 0x0000000000097802 */ /* 0x000fc60000000f00 */
[----:B------:R1:W-:Y:S01]  /*73a0*/  STL.64 [R4], R2 ;  /* 0x0000000204007387 */ /* 0x0003e20000100a00 */
[----:B------:R-:W-:Y:S05]  /*73b0*/  RET.REL.NODEC R8 `(_ZN7cutlass13device_kernelIN5flash19enable_sm80_to_sm89INS1_16FlashAttnBwdSm80INS1_25CollectiveMainloopBwdSm80ILi2ELi2EN4cute5tupleIJNS5_1CILi128EEES8_NS7_ILi64EEEEEENS_10bfloat16_tEfNS_4arch4Sm80ELb1ELb0ELb1ELb1ELb0ELb0ELb0ELb0ELi2ELi4ELi4ELi4ELb0EEENS1_21CollectiveEpilogueBwdISA_SB_SD_Li256ELb1ELb0ELi2EEENS1_25SingleTileBwdLPTSchedulerILb1ELi128ELb0EEEEEEEEEvNT_6ParamsE) ;  /* 0xffff8c4008007950 */ /* 0x000fea0003c3ffff */
        .type           $_ZN7cutlass13device_kernelIN5flash19enable_sm80_to_sm89INS1_16FlashAttnBwdSm80INS1_25CollectiveMainloopBwdSm80ILi2ELi2EN4cute5tupleIJNS5_1CILi128EEES8_NS7_ILi64EEEEEENS_10bfloat16_tEfNS_4arch4Sm80ELb1ELb0ELb1ELb1ELb0ELb0ELb0ELb0ELi2ELi4ELi4ELi4ELb0EEENS1_21CollectiveEpilogueBwdISA_SB_SD_Li256ELb1ELb0ELi2EEENS1_25SingleTileBwdLPTSchedulerILb1ELi128ELb0EEEEEEEEEvNT_6ParamsE$_ZN4cute12iter_adaptorIPfNS_8gmem_ptrIS1_EEEC2ES1_,@function
        .size           $_ZN7cutlass13device_kernelIN5flash19enable_sm80_to_sm89INS1_16FlashAttnBwdSm80INS1_25CollectiveMainloopBwdSm80ILi2ELi2EN4cute5tupleIJNS5_1CILi128EEES8_NS7_ILi64EEEEEENS_10bfloat16_tEfNS_4arch4Sm80ELb1ELb0ELb1ELb1ELb0ELb0ELb0ELb0ELi2ELi4ELi4ELi4ELb0EEENS1_21CollectiveEpilogueBwdISA_SB_SD_Li256ELb1ELb0ELi2EEENS1_25SingleTileBwdLPTSchedulerILb1ELi128ELb0EEEEEEEEEvNT_6ParamsE$_ZN4cute12iter_adaptorIPfNS_8gmem_ptrIS1_EEEC2ES1_,($_ZN7cutlass13device_kernelIN5flash19enable_sm80_to_sm89INS1_16FlashAttnBwdSm80INS1_25CollectiveMainloopBwdSm80ILi2ELi2EN4cute5tupleIJNS5_1CILi128EEES8_NS7_ILi64EEEEEENS_10bfloat16_tEfNS_4arch4Sm80ELb1ELb0ELb1ELb1ELb0ELb0ELb0ELb0ELi2ELi4ELi4ELi4ELb0EEENS1_21CollectiveEpilogueBwdISA_SB_SD_Li256ELb1ELb0ELi2EEENS1_25SingleTileBwdLPTSchedulerILb1ELi128ELb0EEEEEEEEEvNT_6ParamsE$_ZN4cute12iter_adaptorIPfNS_8smem_ptrIS1_EEEC2ES1_ - $_ZN7cutlass13device_kernelIN5flash19enable_sm80_to_sm89INS1_16FlashAttnBwdSm80INS1_25CollectiveMainloopBwdSm80ILi2ELi2EN4cute5tupleIJNS5_1CILi128EEES8_NS7_ILi64EEEEEENS_10bfloat16_tEfNS_4arch4Sm80ELb1ELb0ELb1ELb1ELb0ELb0ELb0ELb0ELi2ELi4ELi4ELi4ELb0EEENS1_21CollectiveEpilogueBwdISA_SB_SD_Li256ELb1ELb0ELi2EEENS1_25SingleTileBwdLPTSchedulerILb1ELi128ELb0EEEEEEEEEvNT_6ParamsE$_ZN4cute12iter_adaptorIPfNS_8gmem_ptrIS1_EEEC2ES1_)
$_ZN7cutlass13device_kernelIN5flash19enable_sm80_to_sm89INS1_16FlashAttnBwdSm80INS1_25CollectiveMainloopBwdSm80ILi2ELi2EN4cute5tupleIJNS5_1CILi128EEES8_NS7_ILi64EEEEEENS_10bfloat16_tEfNS_4arch4Sm80ELb1ELb0ELb1ELb1ELb0ELb0ELb0ELb0ELi2ELi4ELi4ELi4ELb0EEENS1_21CollectiveEpilogueBwdISA_SB_SD_Li256ELb1ELb0ELi2EEENS1_25SingleTileBwdLPTSchedulerILb1ELi128ELb0EEEEEEEEEvNT_6ParamsE$_ZN4cute12iter_adaptorIPfNS_8gmem_ptrIS1_EEEC2ES1_:
[----:B------:R-:W-:Y:S02]  /*73c0*/  IADD3 R2, R60, -c[0x0][0x20], RZ ;  /* 0x800008003c027a10 */ /* 0x000fe40007ffe0ff */
[----:B------:R-:W-:-:S03]  /*73d0*/  MOV R5, 0x0 ;  /* 0x0000000000057802 */ /* 0x000fc60000000f00 */
[----:B------:R1:W-:Y:S01]  /*73e0*/  STL.64 [R2], R10 ;  /* 0x0000000a02007387 */ /* 0x0003e20000100a00 */
[----:B------:R-:W-:Y:S05]  /*73f0*/  RET.REL.NODEC R4 `(_ZN7cutlass13device_kernelIN5flash19enable_sm80_to_sm89INS1_16FlashAttnBwdSm80INS1_25CollectiveMainloopBwdSm80ILi2ELi2EN4cute5tupleIJNS5_1CILi128EEES8_NS7_ILi64EEEEEENS_10bfloat16_tEfNS_4arch4Sm80ELb1ELb0ELb1ELb1ELb0ELb0ELb0ELb0ELi2ELi4ELi4ELi4ELb0EEENS1_21CollectiveEpilogueBwdISA_SB_SD_Li256ELb1ELb0ELi2EEENS1_25SingleTileBwdLPTSchedulerILb1ELi128ELb0EEEEEEEEEvNT_6ParamsE) ;  /* 0xffff8c0004007950 */ /* 0x000fea0003c3ffff */
        .type           $_ZN7cutlass13device_kernelIN5flash19enable_sm80_to_sm89INS1_16FlashAttnBwdSm80INS1_25CollectiveMainloopBwdSm80ILi2ELi2EN4cute5tupleIJNS5_1CILi128EEES8_NS7_ILi64EEEEEENS_10bfloat16_tEfNS_4arch4Sm80ELb1ELb0ELb1ELb1ELb0ELb0ELb0ELb0ELi2ELi4ELi4ELi4ELb0EEENS1_21CollectiveEpilogueBwdISA_SB_SD_Li256ELb1ELb0ELi2EEENS1_25SingleTileBwdLPTSchedulerILb1ELi128ELb0EEEEEEEEEvNT_6ParamsE$_ZN4cute12iter_adaptorIPfNS_8smem_ptrIS1_EEEC2ES1_,@function
        .size           $_ZN7cutlass13device_kernelIN5flash19enable_sm80_to_sm89INS1_16FlashAttnBwdSm80INS1_25CollectiveMainloopBwdSm80ILi2ELi2EN4cute5tupleIJNS5_1CILi128EEES8_NS7_ILi64EEEEEENS_10bfloat16_tEfNS_4arch4Sm80ELb1ELb0ELb1ELb1ELb0ELb0ELb0ELb0ELi2ELi4ELi4ELi4ELb0EEENS1_21CollectiveEpilogueBwdISA_SB_SD_Li256ELb1ELb0ELi2EEENS1_25SingleTileBwdLPTSchedulerILb1ELi128ELb0EEEEEEEEEvNT_6ParamsE$_ZN4cute12iter_adaptorIPfNS_8smem_ptrIS1_EEEC2ES1_,($_ZN7cutlass13device_kernelIN5flash19enable_sm80_to_sm89INS1_16FlashAttnBwdSm80INS1_25CollectiveMainloopBwdSm80ILi2ELi2EN4cute5tupleIJNS5_1CILi128EEES8_NS7_ILi64EEEEEENS_10bfloat16_tEfNS_4arch4Sm80ELb1ELb0ELb1ELb1ELb0ELb0ELb0ELb0ELi2ELi4ELi4ELi4ELb0EEENS1_21CollectiveEpilogueBwdISA_SB_SD_Li256ELb1ELb0ELi2EEENS1_25SingleTileBwdLPTSchedulerILb1ELi128ELb0EEEEEEEEEvNT_6ParamsE$_ZN4cute12iter_adaptorIPjNS_8smem_ptrIS1_EEEC2ES1_ - $_ZN7cutlass13device_kernelIN5flash19enable_sm80_to_sm89INS1_16FlashAttnBwdSm80INS1_25CollectiveMainloopBwdSm80ILi2ELi2EN4cute5tupleIJNS5_1CILi128EEES8_NS7_ILi64EEEEEENS_10bfloat16_tEfNS_4arch4Sm80ELb1ELb0ELb1ELb1ELb0ELb0ELb0ELb0ELi2ELi4ELi4ELi4ELb0EEENS1_21CollectiveEpilogueBwdISA_SB_SD_Li256ELb1ELb0ELi2EEENS1_25SingleTileBwdLPTSchedulerILb1ELi128ELb0EEEEEEEEEvNT_6ParamsE$_ZN4cute12iter_adaptorIPfNS_8smem_ptrIS1_EEEC2ES1_)
$_ZN7cutlass13device_kernelIN5flash19enable_sm80_to_sm89INS1_16FlashAttnBwdSm80INS1_25CollectiveMainloopBwdSm80ILi2ELi2EN4cute5tupleIJNS5_1CILi128EEES8_NS7_ILi64EEEEEENS_10bfloat16_tEfNS_4arch4Sm80ELb1ELb0ELb1ELb1ELb0ELb0ELb0ELb0ELi2ELi4ELi4ELi4ELb0EEENS1_21CollectiveEpilogueBwdISA_SB_SD_Li256ELb1ELb0ELi2EEENS1_25SingleTileBwdLPTSchedulerILb1ELi128ELb0EEEEEEEEEvNT_6ParamsE$_ZN4cute12iter_adaptorIPfNS_8smem_ptrIS1_EEEC2ES1_:
[----:B------:R-:W-:Y:S02]  /*7400*/  IADD3 R6, R6, -c[0x0][0x20], RZ ;  /* 0x8000080006067a10 */ /* 0x000fe40007ffe0ff */
[----:B------:R-:W-:-:S03]  /*7410*/  MOV R11, 0x0 ;  /* 0x00000000000b7802 */ /* 0x000fc60000000f00 */
[----:B------:R1:W-:Y:S01]  /*7420*/  STL.64 [R6], R2 ;  /* 0x0000000206007387 */ /* 0x0003e20000100a00 */
[----:B------:R-:W-:Y:S05]  /*7430*/  RET.REL.NODEC R10 `(_ZN7cutlass13device_kernelIN5flash19enable_sm80_to_sm89INS1_16FlashAttnBwdSm80INS1_25CollectiveMainloopBwdSm80ILi2ELi2EN4cute5tupleIJNS5_1CILi128EEES8_NS7_ILi64EEEEEENS_10bfloat16_tEfNS_4arch4Sm80ELb1ELb0ELb1ELb1ELb0ELb0ELb0ELb0ELi2ELi4ELi4ELi4ELb0EEENS1_21CollectiveEpilogueBwdISA_SB_SD_Li256ELb1ELb0ELi2EEENS1_25SingleTileBwdLPTSchedulerILb1ELi128ELb0EEEEEEEEEvNT_6ParamsE) ;  /* 0xffff8bc00a007950 */ /* 0x000fea0003c3ffff */
        .type           $_ZN7cutlass13device_kernelIN5flash19enable_sm80_to_sm89INS1_16FlashAttnBwdSm80INS1_25CollectiveMainloopBwdSm80ILi2ELi2EN4cute5tupleIJNS5_1CILi128EEES8_NS7_ILi64EEEEEENS_10bfloat16_tEfNS_4arch4Sm80ELb1ELb0ELb1ELb1ELb0ELb0ELb0ELb0ELi2ELi4ELi4ELi4ELb0EEENS1_21CollectiveEpilogueBwdISA_SB_SD_Li256ELb1ELb0ELi2EEENS1_25SingleTileBwdLPTSchedulerILb1ELi128ELb0EEEEEEEEEvNT_6ParamsE$_ZN4cute12iter_adaptorIPjNS_8smem_ptrIS1_EEEC2ES1_,@function
        .size           $_ZN7cutlass13device_kernelIN5flash19enable_sm80_to_sm89INS1_16FlashAttnBwdSm80INS1_25CollectiveMainloopBwdSm80ILi2ELi2EN4cute5tupleIJNS5_1CILi128EEES8_NS7_ILi64EEEEEENS_10bfloat16_tEfNS_4arch4Sm80ELb1ELb0ELb1ELb1ELb0ELb0ELb0ELb0ELi2ELi4ELi4ELi4ELb0EEENS1_21CollectiveEpilogueBwdISA_SB_SD_Li256ELb1ELb0ELi2EEENS1_25SingleTileBwdLPTSchedulerILb1ELi128ELb0EEEEEEEEEvNT_6ParamsE$_ZN4cute12iter_adaptorIPjNS_8smem_ptrIS1_EEEC2ES1_,($_ZN7cutlass13device_kernelIN5flash19enable_sm80_to_sm89INS1_16FlashAttnBwdSm80INS1_25CollectiveMainloopBwdSm80ILi2ELi2EN4cute5tupleIJNS5_1CILi128EEES8_NS7_ILi64EEEEEENS_10bfloat16_tEfNS_4arch4Sm80ELb1ELb0ELb1ELb1ELb0ELb0ELb0ELb0ELi2ELi4ELi4ELi4ELb0EEENS1_21CollectiveEpilogueBwdISA_SB_SD_Li256ELb1ELb0ELi2EEENS1_25SingleTileBwdLPTSchedulerILb1ELi128ELb0EEEEEEEEEvNT_6ParamsE$_ZN4cute3eso3ESOILb0ELb0EJNS_14ComposedLayoutINS_7SwizzleILi3ELi3ELi3EEENS_9MixedBitsILj0ELj432EEENS_6LayoutINS_5tupleIJNS8_IJNS_1CILi2EEESA_SA_EEESA_NS9_ILi8EEEEEENS8_IJNS8_IJNS9_ILi64EEESC_NS9_ILi512EEEEEENS9_ILi8192EEENS9_ILi1024EEEEEEEEEENS_10ViewEngineINS_8smem_ptrIPN7cutlass10bfloat16_tEEEEEEEC2ERKSL_RKSS_ - $_ZN7cutlass13device_kernelIN5flash19enable_sm80_to_sm89INS1_16FlashAttnBwdSm80INS1_25CollectiveMainloopBwdSm80ILi2ELi2EN4cute5tupleIJNS5_1CILi128EEES8_NS7_ILi64EEEEEENS_10bfloat16_tEfNS_4arch4Sm80ELb1ELb0ELb1ELb1ELb0ELb0ELb0ELb0ELi2ELi4ELi4ELi4ELb0EEENS1_21CollectiveEpilogueBwdISA_SB_SD_Li256ELb1ELb0ELi2EEENS1_25SingleTileBwdLPTSchedulerILb1ELi128ELb0EEEEEEEEEvNT_6ParamsE$_ZN4cute12iter_adaptorIPjNS_8smem_ptrIS1_EEEC2ES1_)
$_ZN7cutlass13device_kernelIN5flash19enable_sm80_to_sm89INS1_16FlashAttnBwdSm80INS1_25CollectiveMainloopBwdSm80ILi2ELi2EN4cute5tupleIJNS5_1CILi128EEES8_NS7_ILi64EEEEEENS_10bfloat16_tEfNS_4arch4Sm80ELb1ELb0ELb1ELb1ELb0ELb0ELb0ELb0ELi2ELi4ELi4ELi4ELb0EEENS1_21CollectiveEpilogueBwdISA_SB_SD_Li256ELb1ELb0ELi2EEENS1_25SingleTileBwdLPTSchedulerILb1ELi128ELb0EEEEEEEEEvNT_6ParamsE$_ZN4cute12iter_adaptorIPjNS_8smem_ptrIS1_EEEC2ES1_:
[----:B------:R-:W-:Y:S02]  /*7440*/  IADD3 R6, R58, -c[0x0][0x20], RZ ;  /* 0x800008003a067a10 */ /* 0x000fe40007ffe0ff */
[----:B------:R-:W-:-:S03]  /*7450*/  MOV R11, 0x0 ;  /* 0x00000000000b7802 */ /* 0x000fc60000000f00 */
[----:B------:R1:W-:Y:S01]  /*7460*/  STL.64 [R6], R2 ;  /* 0x0000000206007387 */ /* 0x0003e20000100a00 */
[----:B------:R-:W-:Y:S05]  /*7470*/  RET.REL.NODEC R10 `(_ZN7cutlass13device_kernelIN5flash19enable_sm80_to_sm89INS1_16FlashAttnBwdSm80INS1_25CollectiveMainloopBwdSm80ILi2ELi2EN4cute5tupleIJNS5_1CILi128EEES8_NS7_ILi64EEEEEENS_10bfloat16_tEfNS_4arch4Sm80ELb1ELb0ELb1ELb1ELb0ELb0ELb0ELb0ELi2ELi4ELi4ELi4ELb0EEENS1_21CollectiveEpilogueBwdISA_SB_SD_Li256ELb1ELb0ELi2EEENS1_25SingleTileBwdLPTSchedulerILb1ELi128ELb0EEEEEEEEEvNT_6ParamsE) ;  /* 0xffff8b800a007950 */ /* 0x000fea0003c3ffff */
        .type           $_ZN7cutlass13device_kernelIN5flash19enable_sm80_to_sm89INS1_16FlashAttnBwdSm80INS1_25CollectiveMainloopBwdSm80ILi2ELi2EN4cute5tupleIJNS5_1CILi128EEES8_NS7_ILi64EEEEEENS_10bfloat16_tEfNS_4arch4Sm80ELb1ELb0ELb1ELb1ELb0ELb0ELb0ELb0ELi2ELi4ELi4ELi4ELb0EEENS1_21CollectiveEpilogueBwdISA_SB_SD_Li256ELb1ELb0ELi2EEENS1_25SingleTileBwdLPTSchedulerILb1ELi128ELb0EEEEEEEEEvNT_6ParamsE$_ZN4cute3eso3ESOILb0ELb0EJNS_14ComposedLayoutINS_7SwizzleILi3ELi3ELi3EEENS_9MixedBitsILj0ELj432EEENS_6LayoutINS_5tupleIJNS8_IJNS_1CILi2EEESA_SA_EEESA_NS9_ILi8EEEEEENS8_IJNS8_IJNS9_ILi64EEESC_NS9_ILi512EEEEEENS9_ILi8192EEENS9_ILi1024EEEEEEEEEENS_10ViewEngineINS_8smem_ptrIPN7cutlass10bfloat16_tEEEEEEEC2ERKSL_RKSS_,@function
        .size           $_ZN7cutlass13device_kernelIN5flash19enable_sm80_to_sm89INS1_16FlashAttnBwdSm80INS1_25CollectiveMainloopBwdSm80ILi2ELi2EN4cute5tupleIJNS5_1CILi128EEES8_NS7_ILi64EEEEEENS_10bfloat16_tEfNS_4arch4Sm80ELb1ELb0ELb1ELb1ELb0ELb0ELb0ELb0ELi2ELi4ELi4ELi4ELb0EEENS1_21CollectiveEpilogueBwdISA_SB_SD_Li256ELb1ELb0ELi2EEENS1_25SingleTileBwdLPTSchedulerILb1ELi128ELb0EEEEEEEEEvNT_6ParamsE$_ZN4cute3eso3ESOILb0ELb0EJNS_14ComposedLayoutINS_7SwizzleILi3ELi3ELi3EEENS_9MixedBitsILj0ELj432EEENS_6LayoutINS_5tupleIJNS8_IJNS_1CILi2EEESA_SA_EEESA_NS9_ILi8EEEEEENS8_IJNS8_IJNS9_ILi64EEESC_NS9_ILi512EEEEEENS9_ILi8192EEENS9_ILi1024EEEEEEEEEENS_10ViewEngineINS_8smem_ptrIPN7cutlass10bfloat16_tEEEEEEEC2ERKSL_RKSS_,($_ZN7cutlass13device_kernelIN5flash19enable_sm80_to_sm89INS1_16FlashAttnBwdSm80INS1_25CollectiveMainloopBwdSm80ILi2ELi2EN4cute5tupleIJNS5_1CILi128EEES8_NS7_ILi64EEEEEENS_10bfloat16_tEfNS_4arch4Sm80ELb1ELb0ELb1ELb1ELb0ELb0ELb0ELb0ELi2ELi4ELi4ELi4ELb0EEENS1_21CollectiveEpilogueBwdISA_SB_SD_Li256ELb1ELb0ELi2EEENS1_25SingleTileBwdLPTSchedulerILb1ELi128ELb0EEEEEEEEEvNT_6ParamsE$_ZN4cute3eso3ESOILb0ELb0EJNS_14ComposedLayoutINS_7SwizzleILi3ELi3ELi3EEENS_9MixedBitsILj0ELj432EEENS_6LayoutINS_5tupleIJNS8_IJNS_1CILi2EEESA_SA_EEESA_NS9_ILi8EEEEEENS8_IJNS8_IJNS9_ILi64EEESC_NS9_ILi512EEEEEENS9_ILi8192EEENS9_ILi1024EEEEEEEEEEiEEC2ERKSL_RKi - $_ZN7cutlass13device_kernelIN5flash19enable_sm80_to_sm89INS1_16FlashAttnBwdSm80INS1_25CollectiveMainloopBwdSm80ILi2ELi2EN4cute5tupleIJNS5_1CILi128EEES8_NS7_ILi64EEEEEENS_10bfloat16_tEfNS_4arch4Sm80ELb1ELb0ELb1ELb1ELb0ELb0ELb0ELb0ELi2ELi4ELi4ELi4ELb0EEENS1_21CollectiveEpilogueBwdISA_SB_SD_Li256ELb1ELb0ELi2EEENS1_25SingleTileBwdLPTSchedulerILb1ELi128ELb0EEEEEEEEEvNT_6ParamsE$_ZN4cute3eso3ESOILb0ELb0EJNS_14ComposedLayoutINS_7SwizzleILi3ELi3ELi3EEENS_9MixedBitsILj0ELj432EEENS_6LayoutINS_5tupleIJNS8_IJNS_1CILi2EEESA_SA_EEESA_NS9_ILi8EEEEEENS8_IJNS8_IJNS9_ILi64EEESC_NS9_ILi512EEEEEENS9_ILi8192EEENS9_ILi1024EEEEEEEEEENS_10ViewEngineINS_8smem_ptrIPN7cutlass10bfloat16_tEEEEEEEC2ERKSL_RKSS_)
$_ZN7cutlass13device_kernelIN5flash19enable_sm80_to_sm89INS1_16FlashAttnBwdSm80INS1_25CollectiveMainloopBwdSm80ILi2ELi2EN4cute5tupleIJNS5_1CILi128EEES8_NS7_ILi64EEEEEENS_10bfloat16_tEfNS_4arch4Sm80ELb1ELb0ELb1ELb1ELb0ELb0ELb0ELb0ELi2ELi4ELi4ELi4ELb0EEENS1_21CollectiveEpilogueBwdISA_SB_SD_Li256ELb1ELb0ELi2EEENS1_25SingleTileBwdLPTSchedulerILb1ELi128ELb0EEEEEEEEEvNT_6ParamsE$_ZN4cute3eso3ESOILb0ELb0EJNS_14ComposedLayoutINS_7SwizzleILi3ELi3ELi3EEENS_9MixedBitsILj0ELj432EEENS_6LayoutINS_5tupleIJNS8_IJNS_1CILi2EEESA_SA_EEESA_NS9_ILi8EEEEEENS8_IJNS8_IJNS9_ILi64EEESC_NS9_ILi512EEEEEENS9_ILi8192EEENS9_ILi1024EEEEEEEEEENS_10ViewEngineINS_8smem_ptrIPN7cutlass10bfloat16_tEEEEEEEC2ERKSL_RKSS_:
[----:B------:R-:W-:Y:S02]  /*7480*/  IADD3 R3, R23, -c[0x0][0x20], RZ ;  /* 0x8000080017037a10 */ /* 0x000fe40007ffe0ff */
[----:B------:R-:W-:-:S03]  /*7490*/  IADD3 R2, R22, -c[0x0][0x20], RZ ;  /* 0x8000080016027a10 */ /* 0x000fc60007ffe0ff */
[----:B------:R1:W-:Y:S04]  /*74a0*/  STL [R3], R6 ;  /* 0x0000000603007387 */ /* 0x0003e80000100800 */
[----:B------:R-:W2:Y:S01]  /*74b0*/  LDL.64 R8, [R2] ;  /* 0x0000000002087983 */ /* 0x000ea20000100a00 */
[----:B------:R-:W-:-:S03]  /*74c0*/  IMAD.MOV.U32 R5, RZ, RZ, 0x0 ;  /* 0x00000000ff057424 */ /* 0x000fc600078e00ff */
[----:B--2---:R1:W-:Y:S01]  /*74d0*/  STL.64 [R3+0x8], R8 ;  /* 0x0000080803007387 */ /* 0x0043e20000100a00 */
[----:B------:R-:W-:Y:S05]  /*74e0*/  RET.REL.NODEC R4 `(_ZN7cutlass13device_kernelIN5flash19enable_sm80_to_sm89INS1_16FlashAttnBwdSm80INS1_25CollectiveMainloopBwdSm80ILi2ELi2EN4cute5tupleIJNS5_1CILi128EEES8_NS7_ILi64EEEEEENS_10bfloat16_tEfNS_4arch4Sm80ELb1ELb0ELb1ELb1ELb0ELb0ELb0ELb0ELi2ELi4ELi4ELi4ELb0EEENS1_21CollectiveEpilogueBwdISA_SB_SD_Li256ELb1ELb0ELi2EEENS1_25SingleTileBwdLPTSchedulerILb1ELi128ELb0EEEEEEEEEvNT_6ParamsE) ;  /* 0xffff8b1004007950 */ /* 0x000fea0003c3ffff */
        .type           $_ZN7cutlass13device_kernelIN5flash19enable_sm80_to_sm89INS1_16FlashAttnBwdSm80INS1_25CollectiveMainloopBwdSm80ILi2ELi2EN4cute5tupleIJNS5_1CILi128EEES8_NS7_ILi64EEEEEENS_10bfloat16_tEfNS_4arch4Sm80ELb1ELb0ELb1ELb1ELb0ELb0ELb0ELb0ELi2ELi4ELi4ELi4ELb0EEENS1_21CollectiveEpilogueBwdISA_SB_SD_Li256ELb1ELb0ELi2EEENS1_25SingleTileBwdLPTSchedulerILb1ELi128ELb0EEEEEEEEEvNT_6ParamsE$_ZN4cute3eso3ESOILb0ELb0EJNS_14ComposedLayoutINS_7SwizzleILi3ELi3ELi3EEENS_9MixedBitsILj0ELj432EEENS_6LayoutINS_5tupleIJNS8_IJNS_1CILi2EEESA_SA_EEESA_NS9_ILi8EEEEEENS8_IJNS8_IJNS9_ILi64EEESC_NS9_ILi512EEEEEENS9_ILi8192EEENS9_ILi1024EEEEEEEEEEiEEC2ERKSL_RKi,@function
        .size           $_ZN7cutlass13device_kernelIN5flash19enable_sm80_to_sm89INS1_16FlashAttnBwdSm80INS1_25CollectiveMainloopBwdSm80ILi2ELi2EN4cute5tupleIJNS5_1CILi128EEES8_NS7_ILi64EEEEEENS_10bfloat16_tEfNS_4arch4Sm80ELb1ELb0ELb1ELb1ELb0ELb0ELb0ELb0ELi2ELi4ELi4ELi4ELb0EEENS1_21CollectiveEpilogueBwdISA_SB_SD_Li256ELb1ELb0ELi2EEENS1_25SingleTileBwdLPTSchedulerILb1ELi128ELb0EEEEEEEEEvNT_6ParamsE$_ZN4cute3eso3ESOILb0ELb0EJNS_14ComposedLayoutINS_7SwizzleILi3ELi3ELi3EEENS_9MixedBitsILj0ELj432EEENS_6LayoutINS_5tupleIJNS8_IJNS_1CILi2EEESA_SA_EEESA_NS9_ILi8EEEEEENS8_IJNS8_IJNS9_ILi64EEESC_NS9_ILi512EEEEEENS9_ILi8192EEENS9_ILi1024EEEEEEEEEEiEEC2ERKSL_RKi,($_ZN7cutlass13device_kernelIN5flash19enable_sm80_to_sm89INS1_16FlashAttnBwdSm80INS1_25CollectiveMainloopBwdSm80ILi2ELi2EN4cute5tupleIJNS5_1CILi128EEES8_NS7_ILi64EEEEEENS_10bfloat16_tEfNS_4arch4Sm80ELb1ELb0ELb1ELb1ELb0ELb0ELb0ELb0ELi2ELi4ELi4ELi4ELb0EEENS1_21CollectiveEpilogueBwdISA_SB_SD_Li256ELb1ELb0ELi2EEENS1_25SingleTileBwdLPTSchedulerILb1ELi128ELb0EEEEEEEEEvNT_6ParamsE$_ZN4cute3eso3ESOILb0ELb0EJNS_5tupleIJNS_1CILi0EEENS2_IJNS3_ILi1EEENS3_ILi256EEEiEEEEEENS3_ILi2048EEENS2_IJiNS3_ILi4096EEEEEEEEC2ERKS8_RKS9_RKSB_ - $_ZN7cutlass13device_kernelIN5flash19enable_sm80_to_sm89INS1_16FlashAttnBwdSm80INS1_25CollectiveMainloopBwdSm80ILi2ELi2EN4cute5tupleIJNS5_1CILi128EEES8_NS7_ILi64EEEEEENS_10bfloat16_tEfNS_4arch4Sm80ELb1ELb0ELb1ELb1ELb0ELb0ELb0ELb0ELi2ELi4ELi4ELi4ELb0EEENS1_21CollectiveEpilogueBwdISA_SB_SD_Li256ELb1ELb0ELi2EEENS1_25SingleTileBwdLPTSchedulerILb1ELi128ELb0EEEEEEEEEvNT_6ParamsE$_ZN4cute3eso3ESOILb0ELb0EJNS_14ComposedLayoutINS_7SwizzleILi3ELi3ELi3EEENS_9MixedBitsILj0ELj432EEENS_6LayoutINS_5tupleIJNS8_IJNS_1CILi2EEESA_SA_EEESA_NS9_ILi8EEEEEENS8_IJNS8_IJNS9_ILi64EEESC_NS9_ILi512EEEEEENS9_ILi8192EEENS9_ILi1024EEEEEEEEEEiEEC2ERKSL_RKi)
$_ZN7cutlass13device_kernelIN5flash19enable_sm80_to_sm89INS1_16FlashAttnBwdSm80INS1_25CollectiveMainloopBwdSm80ILi2ELi2EN4cute5tupleIJNS5_1CILi128EEES8_NS7_ILi64EEEEEENS_10bfloat16_tEfNS_4arch4Sm80ELb1ELb0ELb1ELb1ELb0ELb0ELb0ELb0ELi2ELi4ELi4ELi4ELb0EEENS1_21CollectiveEpilogueBwdISA_SB_SD_Li256ELb1ELb0ELi2EEENS1_25SingleTileBwdLPTSchedulerILb1ELi128ELb0EEEEEEEEEvNT_6ParamsE$_ZN4cute3eso3ESOILb0ELb0EJNS_14ComposedLayoutINS_7SwizzleILi3ELi3ELi3EEENS_9MixedBitsILj0ELj432EEENS_6LayoutINS_5tupleIJNS8_IJNS_1CILi2EEESA_SA_EEESA_NS9_ILi8EEEEEENS8_IJNS8_IJNS9_ILi64EEESC_NS9_ILi512EEEEEENS9_ILi8192EEENS9_ILi1024EEEEEEEEEEiEEC2ERKSL_RKi:
[----:B------:R-:W-:Y:S02]  /*74f0*/  IADD3 R5, R23, -c[0x0][0x20], RZ ;  /* 0x8000080017057a10 */ /* 0x000fe40007ffe0ff */
[----:B------:R-:W-:-:S03]  /*7500*/  IADD3 R3, R7, -c[0x0][0x20], RZ ;  /* 0x8000080007037a10 */ /* 0x000fc60007ffe0ff */
[----:B------:R1:W-:Y:S04]  /*7510*/  STL [R5], R2 ;  /* 0x0000000205007387 */ /* 0x0003e80000100800 */
[----:B------:R-:W2:Y:S01]  /*7520*/  LDL R6, [R3] ;  /* 0x0000000003067983 */ /* 0x000ea20000100800 */
[----:B------:R-:W-:Y:S02]  /*7530*/  IMAD.MOV.U32 R8, RZ, RZ, R4 ;  /* 0x000000ffff087224 */ /* 0x000fe400078e0004 */
[----:B------:R-:W-:Y:S01]  /*7540*/  IMAD.MOV.U32 R9, RZ, RZ, 0x0 ;  /* 0x00000000ff097424 */ /* 0x000fe200078e00ff */
[----:B--2---:R1:W-:Y:S03]  /*7550*/  STL [R5+0x4], R6 ;  /* 0x0000040605007387 */ /* 0x0043e60000100800 */
[----:B------:R-:W-:Y:S05]  /*7560*/  RET.REL.NODEC R8 `(_ZN7cutlass13device_kernelIN5flash19enable_sm80_to_sm89INS1_16FlashAttnBwdSm80INS1_25CollectiveMainloopBwdSm80ILi2ELi2EN4cute5tupleIJNS5_1CILi128EEES8_NS7_ILi64EEEEEENS_10bfloat16_tEfNS_4arch4Sm80ELb1ELb0ELb1ELb1ELb0ELb0ELb0ELb0ELi2ELi4ELi4ELi4ELb0EEENS1_21CollectiveEpilogueBwdISA_SB_SD_Li256ELb1ELb0ELi2EEENS1_25SingleTileBwdLPTSchedulerILb1ELi128ELb0EEEEEEEEEvNT_6ParamsE) ;  /* 0xffff8a9008007950 */ /* 0x000fea0003c3ffff */
        .type           $_ZN7cutlass13device_kernelIN5flash19enable_sm80_to_sm89INS1_16FlashAttnBwdSm80INS1_25CollectiveMainloopBwdSm80ILi2ELi2EN4cute5tupleIJNS5_1CILi128EEES8_NS7_ILi64EEEEEENS_10bfloat16_tEfNS_4arch4Sm80ELb1ELb0ELb1ELb1ELb0ELb0ELb0ELb0ELi2ELi4ELi4ELi4ELb0EEENS1_21CollectiveEpilogueBwdISA_SB_SD_Li256ELb1ELb0ELi2EEENS1_25SingleTileBwdLPTSchedulerILb1ELi128ELb0EEEEEEEEEvNT_6ParamsE$_ZN4cute3eso3ESOILb0ELb0EJNS_5tupleIJNS_1CILi0EEENS2_IJNS3_ILi1EEENS3_ILi256EEEiEEEEEENS3_ILi2048EEENS2_IJiNS3_ILi4096EEEEEEEEC2ERKS8_RKS9_RKSB_,@function
        .size           $_ZN7cutlass13device_kernelIN5flash19enable_sm80_to_sm89INS1_16FlashAttnBwdSm80INS1_25CollectiveMainloopBwdSm80ILi2ELi2EN4cute5tupleIJNS5_1CILi128EEES8_NS7_ILi64EEEEEENS_10bfloat16_tEfNS_4arch4Sm80ELb1ELb0ELb1ELb1ELb0ELb0ELb0ELb0ELi2ELi4ELi4ELi4ELb0EEENS1_21CollectiveEpilogueBwdISA_SB_SD_Li256ELb1ELb0ELi2EEENS1_25SingleTileBwdLPTSchedulerILb1ELi128ELb0EEEEEEEEEvNT_6ParamsE$_ZN4cute3eso3ESOILb0ELb0EJNS_5tupleIJNS_1CILi0EEENS2_IJNS3_ILi1EEENS3_ILi256EEEiEEEEEENS3_ILi2048EEENS2_IJiNS3_ILi4096EEEEEEEEC2ERKS8_RKS9_RKSB_,($_ZN7cutlass13device_kernelIN5flash19enable_sm80_to_sm89INS1_16FlashAttnBwdSm80INS1_25CollectiveMainloopBwdSm80ILi2ELi2EN4cute5tupleIJNS5_1CILi128EEES8_NS7_ILi64EEEEEENS_10bfloat16_tEfNS_4arch4Sm80ELb1ELb0ELb1ELb1ELb0ELb0ELb0ELb0ELi2ELi4ELi4ELi4ELb0EEENS1_21CollectiveEpilogueBwdISA_SB_SD_Li256ELb1ELb0ELi2EEENS1_25SingleTileBwdLPTSchedulerILb1ELi128ELb0EEEEEEEEEvNT_6ParamsE$_ZN4cute3eso3ESOILb0ELb0EJNS_5tupleIJNS_1CILi1EEENS3_ILi512EEEiEEENS3_ILi4096EEENS2_IJNS2_IJiiEEENS3_ILi8192EEEEEEEEC2ERKS6_RKS7_RKSA_ - $_ZN7cutlass13device_kernelIN5flash19enable_sm80_to_sm89INS1_16FlashAttnBwdSm80INS1_25CollectiveMainloopBwdSm80ILi2ELi2EN4cute5tupleIJNS5_1CILi128EEES8_NS7_ILi64EEEEEENS_10bfloat16_tEfNS_4arch4Sm80ELb1ELb0ELb1ELb1ELb0ELb0ELb0ELb0ELi2ELi4ELi4ELi4ELb0EEENS1_21CollectiveEpilogueBwdISA_SB_SD_Li256ELb1ELb0ELi2EEENS1_25SingleTileBwdLPTSchedulerILb1ELi128ELb0EEEEEEEEEvNT_6ParamsE$_ZN4cute3eso3ESOILb0ELb0EJNS_5tupleIJNS_1CILi0EEENS2_IJNS3_ILi1EEENS3_ILi256EEEiEEEEEENS3_ILi2048EEENS2_IJiNS3_ILi4096EEEEEEEEC2ERKS8_RKS9_RKSB_)
$_ZN7cutlass13device_kernelIN5flash19enable_sm80_to_sm89INS1_16FlashAttnBwdSm80INS1_25CollectiveMainloopBwdSm80ILi2ELi2EN4cute5tupleIJNS5_1CILi128EEES8_NS7_ILi64EEEEEENS_10bfloat16_tEfNS_4arch4Sm80ELb1ELb0ELb1ELb1ELb0ELb0ELb0ELb0ELi2ELi4ELi4ELi4ELb0EEENS1_21CollectiveEpilogueBwdISA_SB_SD_Li256ELb1ELb0ELi2EEENS1_25SingleTileBwdLPTSchedulerILb1ELi128ELb0EEEEEEEEEvNT_6ParamsE$_ZN4cute3eso3ESOILb0ELb0EJNS_5tupleIJNS_1CILi0EEENS2_IJNS3_ILi1EEENS3_ILi256EEEiEEEEEENS3_ILi2048EEENS2_IJiNS3_ILi4096EEEEEEEEC2ERKS8_RKS9_RKSB_:
[----:B------:R-:W-:Y:S02]  /*7570*/  IADD3 R3, R58, -c[0x0][0x20], RZ ;  /* 0x800008003a037a10 */ /* 0x000fe40007ffe0ff */
[----:B------:R-:W-:-:S03]  /*7580*/  IADD3 R2, R41, -c[0x0][0x20], RZ ;  /* 0x8000080029027a10 */ /* 0x000fc60007ffe0ff */
[----:B------:R1:W-:Y:S04]  /*7590*/  STL [R3], R32 ;  /* 0x0000002003007387 */ /* 0x0003e80000100800 */
[----:B------:R-:W2:Y:S01]  /*75a0*/  LDL R2, [R2] ;  /* 0x0000000002027983 */ /* 0x000ea20000100800 */
[----:B------:R-:W-:-:S03]  /*75b0*/  IMAD.MOV.U32 R5, RZ, RZ, 0x0 ;  /* 0x00000000ff057424 */ /* 0x000fc600078e00ff */
[----:B--2---:R1:W-:Y:S01]  /*75c0*/  STL [R3+0x4], R2 ;  /* 0x0000040203007387 */ /* 0x0043e20000100800 */
[----:B------:R-:W-:Y:S05]  /*75d0*/  RET.REL.NODEC R4 `(_ZN7cutlass13device_kernelIN5flash19enable_sm80_to_sm89INS1_16FlashAttnBwdSm80INS1_25CollectiveMainloopBwdSm80ILi2ELi2EN4cute5tupleIJNS5_1CILi128EEES8_NS7_ILi64EEEEEENS_10bfloat16_tEfNS_4arch4Sm80ELb1ELb0ELb1ELb1ELb0ELb0ELb0ELb0ELi2ELi4ELi4ELi4ELb0EEENS1_21CollectiveEpilogueBwdISA_SB_SD_Li256ELb1ELb0ELi2EEENS1_25SingleTileBwdLPTSchedulerILb1ELi128ELb0EEEEEEEEEvNT_6ParamsE) ;  /* 0xffff8a2004007950 */ /* 0x000fea0003c3ffff */
        .type           $_ZN7cutlass13device_kernelIN5flash19enable_sm80_to_sm89INS1_16FlashAttnBwdSm80INS1_25CollectiveMainloopBwdSm80ILi2ELi2EN4cute5tupleIJNS5_1CILi128EEES8_NS7_ILi64EEEEEENS_10bfloat16_tEfNS_4arch4Sm80ELb1ELb0ELb1ELb1ELb0ELb0ELb0ELb0ELi2ELi4ELi4ELi4ELb0EEENS1_21CollectiveEpilogueBwdISA_SB_SD_Li256ELb1ELb0ELi2EEENS1_25SingleTileBwdLPTSchedulerILb1ELi128ELb0EEEEEEEEEvNT_6ParamsE$_ZN4cute3eso3ESOILb0ELb0EJNS_5tupleIJNS_1CILi1EEENS3_ILi512EEEiEEENS3_ILi4096EEENS2_IJNS2_IJiiEEENS3_ILi8192EEEEEEEEC2ERKS6_RKS7_RKSA_,@function
        .size           $_ZN7cutlass13device_kernelIN5flash19enable_sm80_to_sm89INS1_16FlashAttnBwdSm80INS1_25CollectiveMainloopBwdSm80ILi2ELi2EN4cute5tupleIJNS5_1CILi128EEES8_NS7_ILi64EEEEEENS_10bfloat16_tEfNS_4arch4Sm80ELb1ELb0ELb1ELb1ELb0ELb0ELb0ELb0ELi2ELi4ELi4ELi4ELb0EEENS1_21CollectiveEpilogueBwdISA_SB_SD_Li256ELb1ELb0ELi2EEENS1_25SingleTileBwdLPTSchedulerILb1ELi128ELb0EEEEEEEEEvNT_6ParamsE$_ZN4cute3eso3ESOILb0ELb0EJNS_5tupleIJNS_1CILi1EEENS3_ILi512EEEiEEENS3_ILi4096EEENS2_IJNS2_IJiiEEENS3_ILi8192EEEEEEEEC2ERKS6_RKS7_RKSA_,($_ZN7cutlass13device_kernelIN5flash19enable_sm80_to_sm89INS1_16FlashAttnBwdSm80INS1_25CollectiveMainloopBwdSm80ILi2ELi2EN4cute5tupleIJNS5_1CILi128EEES8_NS7_ILi64EEEEEENS_10bfloat16_tEfNS_4arch4Sm80ELb1ELb0ELb1ELb1ELb0ELb0ELb0ELb0ELi2ELi4ELi4ELi4ELb0EEENS1_21CollectiveEpilogueBwdISA_SB_SD_Li256ELb1ELb0ELi2EEENS1_25SingleTileBwdLPTSchedulerILb1ELi128ELb0EEEEEEEEEvNT_6ParamsE$_ZN4cute3eso3ESOILb0ELb0EJNS_5tupleIJNS_1CILi1EEENS3_ILi512EEEiEEENS3_ILi4096EEENS2_IJiiEEEEEC2ERKS6_RKS7_RKS8_ - $_ZN7cutlass13device_kernelIN5flash19enable_sm80_to_sm89INS1_16FlashAttnBwdSm80INS1_25CollectiveMainloopBwdSm80ILi2ELi2EN4cute5tupleIJNS5_1CILi128EEES8_NS7_ILi64EEEEEENS_10bfloat16_tEfNS_4arch4Sm80ELb1ELb0ELb1ELb1ELb0ELb0ELb0ELb0ELi2ELi4ELi4ELi4ELb0EEENS1_21CollectiveEpilogueBwdISA_SB_SD_Li256ELb1ELb0ELi2EEENS1_25SingleTileBwdLPTSchedulerILb1ELi128ELb0EEEEEEEEEvNT_6ParamsE$_ZN4cute3eso3ESOILb0ELb0EJNS_5tupleIJNS_1CILi1EEENS3_ILi512EEEiEEENS3_ILi4096EEENS2_IJNS2_IJiiEEENS3_ILi8192EEEEEEEEC2ERKS6_RKS7_RKSA_)
$_ZN7cutlass13device_kernelIN5flash19enable_sm80_to_sm89INS1_16FlashAttnBwdSm80INS1_25CollectiveMainloopBwdSm80ILi2ELi2EN4cute5tupleIJNS5_1CILi128EEES8_NS7_ILi64EEEEEENS_10bfloat16_tEfNS_4arch4Sm80ELb1ELb0ELb1ELb1ELb0ELb0ELb0ELb0ELi2ELi4ELi4ELi4ELb0EEENS1_21CollectiveEpilogueBwdISA_SB_SD_Li256ELb1ELb0ELi2EEENS1_25SingleTileBwdLPTSchedulerILb1ELi128ELb0EEEEEEEEEvNT_6ParamsE$_ZN4cute3eso3ESOILb0ELb0EJNS_5tupleIJNS_1CILi1EEENS3_ILi512EEEiEEENS3_ILi4096EEENS2_IJNS2_IJiiEEENS3_ILi8192EEEEEEEEC2ERKS6_RKS7_RKSA_:
        /* <DEDUP_REMOVED lines=9> */
[----:B------:R-:W-:Y:S05]  /*7670*/  RET.REL.NODEC R8 `(_ZN7cutlass13device_kernelIN5flash19enable_sm80_to_sm89INS1_16FlashAttnBwdSm80INS1_25CollectiveMainloopBwdSm80ILi2ELi2EN4cute5tupleIJNS5_1CILi128EEES8_NS7_ILi64EEEEEENS_10bfloat16_tEfNS_4arch4Sm80ELb1ELb0ELb1ELb1ELb0ELb0ELb0ELb0ELi2ELi4ELi4ELi4ELb0EEENS1_21CollectiveEpilogueBwdISA_SB_SD_Li256ELb1ELb0ELi2EEENS1_25SingleTileBwdLPTSchedulerILb1ELi128ELb0EEEEEEEEEvNT_6ParamsE) ;  /* 0xffff898008007950 */ /* 0x000fea0003c3ffff */
        .type           $_ZN7cutlass13device_kernelIN5flash19enable_sm80_to_sm89INS1_16FlashAttnBwdSm80INS1_25CollectiveMainloopBwdSm80ILi2ELi2EN4cute5tupleIJNS5_1CILi128EEES8_NS7_ILi64EEEEEENS_10bfloat16_tEfNS_4arch4Sm80ELb1ELb0ELb1ELb1ELb0ELb0ELb0ELb0ELi2ELi4ELi4ELi4ELb0EEENS1_21CollectiveEpilogueBwdISA_SB_SD_Li256ELb1ELb0ELi2EEENS1_25SingleTileBwdLPTSchedulerILb1ELi128ELb0EEEEEEEEEvNT_6ParamsE$_ZN4cute3eso3ESOILb0ELb0EJNS_5tupleIJNS_1CILi1EEENS3_ILi512EEEiEEENS3_ILi4096EEENS2_IJiiEEEEEC2ERKS6_RKS7_RKS8_,@function
        .size           $_ZN7cutlass13device_kernelIN5flash19enable_sm80_to_sm89INS1_16FlashAttnBwdSm80INS1_25CollectiveMainloopBwdSm80ILi2ELi2EN4cute5tupleIJNS5_1CILi128EEES8_NS7_ILi64EEEEEENS_10bfloat16_tEfNS_4arch4Sm80ELb1ELb0ELb1ELb1ELb0ELb0ELb0ELb0ELi2ELi4ELi4ELi4ELb0EEENS1_21CollectiveEpilogueBwdISA_SB_SD_Li256ELb1ELb0ELi2EEENS1_25SingleTileBwdLPTSchedulerILb1ELi128ELb0EEEEEEEEEvNT_6ParamsE$_ZN4cute3eso3ESOILb0ELb0EJNS_5tupleIJNS_1CILi1EEENS3_ILi512EEEiEEENS3_ILi4096EEENS2_IJiiEEEEEC2ERKS6_RKS7_RKS8_,($_ZN7cutlass13device_kernelIN5flash19enable_sm80_to_sm89INS1_16FlashAttnBwdSm80INS1_25CollectiveMainloopBwdSm80ILi2ELi2EN4cute5tupleIJNS5_1CILi128EEES8_NS7_ILi64EEEEEENS_10bfloat16_tEfNS_4arch4Sm80ELb1ELb0ELb1ELb1ELb0ELb0ELb0ELb0ELi2ELi4ELi4ELi4ELb0EEENS1_21CollectiveEpilogueBwdISA_SB_SD_Li256ELb1ELb0ELi2EEENS1_25SingleTileBwdLPTSchedulerILb1ELi128ELb0EEEEEEEEEvNT_6ParamsE$_ZN4cute3eso3ESOILb0ELb0EJNS_5tupleIJNS_1CILi1EEEiEEENS3_ILi1024EEENS2_IJiiEEEEEC2ERKS5_RKS6_RKS7_ - $_ZN7cutlass13device_kernelIN5flash19enable_sm80_to_sm89INS1_16FlashAttnBwdSm80INS1_25CollectiveMainloopBwdSm80ILi2ELi2EN4cute5tupleIJNS5_1CILi128EEES8_NS7_ILi64EEEEEENS_10bfloat16_tEfNS_4arch4Sm80ELb1ELb0ELb1ELb1ELb0ELb0ELb0ELb0ELi2ELi4ELi4ELi4ELb0EEENS1_21CollectiveEpilogueBwdISA_SB_SD_Li256ELb1ELb0ELi2EEENS1_25SingleTileBwdLPTSchedulerILb1ELi128ELb0EEEEEEEEEvNT_6ParamsE$_ZN4cute3eso3ESOILb0ELb0EJNS_5tupleIJNS_1CILi1EEENS3_ILi512EEEiEEENS3_ILi4096EEENS2_IJiiEEEEEC2ERKS6_RKS7_RKS8_)
$_ZN7cutlass13device_kernelIN5flash19enable_sm80_to_sm89INS1_16FlashAttnBwdSm80INS1_25CollectiveMainloopBwdSm80ILi2ELi2EN4cute5tupleIJNS5_1CILi128EEES8_NS7_ILi64EEEEEENS_10bfloat16_tEfNS_4arch4Sm80ELb1ELb0ELb1ELb1ELb0ELb0ELb0ELb0ELi2ELi4ELi4ELi4ELb0EEENS1_21CollectiveEpilogueBwdISA_SB_SD_Li256ELb1ELb0ELi2EEENS1_25SingleTileBwdLPTSchedulerILb1ELi128ELb0EEEEEEEEEvNT_6ParamsE$_ZN4cute3eso3ESOILb0ELb0EJNS_5tupleIJNS_1CILi1EEENS3_ILi512EEEiEEENS3_ILi4096EEENS2_IJiiEEEEEC2ERKS6_RKS7_RKS8_:
        /* <DEDUP_REMOVED lines=8> */
[----:B------:R-:W-:Y:S05]  /*7700*/  RET.REL.NODEC R4 `(_ZN7cutlass13device_kernelIN5flash19enable_sm80_to_sm89INS1_16FlashAttnBwdSm80INS1_25CollectiveMainloopBwdSm80ILi2ELi2EN4cute5tupleIJNS5_1CILi128EEES8_NS7_ILi64EEEEEENS_10bfloat16_tEfNS_4arch4Sm80ELb1ELb0ELb1ELb1ELb0ELb0ELb0ELb0ELi2ELi4ELi4ELi4ELb0EEENS1_21CollectiveEpilogueBwdISA_SB_SD_Li256ELb1ELb0ELi2EEENS1_25SingleTileBwdLPTSchedulerILb1ELi128ELb0EEEEEEEEEvNT_6ParamsE) ;  /* 0xffff88f004007950 */ /* 0x000fea0003c3ffff */
        .type           $_ZN7cutlass13device_kernelIN5flash19enable_sm80_to_sm89INS1_16FlashAttnBwdSm80INS1_25CollectiveMainloopBwdSm80ILi2ELi2EN4cute5tupleIJNS5_1CILi128EEES8_NS7_ILi64EEEEEENS_10bfloat16_tEfNS_4arch4Sm80ELb1ELb0ELb1ELb1ELb0ELb0ELb0ELb0ELi2ELi4ELi4ELi4ELb0EEENS1_21CollectiveEpilogueBwdISA_SB_SD_Li256ELb1ELb0ELi2EEENS1_25SingleTileBwdLPTSchedulerILb1ELi128ELb0EEEEEEEEEvNT_6ParamsE$_ZN4cute3eso3ESOILb0ELb0EJNS_5tupleIJNS_1CILi1EEEiEEENS3_ILi1024EEENS2_IJiiEEEEEC2ERKS5_RKS6_RKS7_,@function
        .size           $_ZN7cutlass13device_kernelIN5flash19enable_sm80_to_sm89INS1_16FlashAttnBwdSm80INS1_25CollectiveMainloopBwdSm80ILi2ELi2EN4cute5tupleIJNS5_1CILi128EEES8_NS7_ILi64EEEEEENS_10bfloat16_tEfNS_4arch4Sm80ELb1ELb0ELb1ELb1ELb0ELb0ELb0ELb0ELi2ELi4ELi4ELi4ELb0EEENS1_21CollectiveEpilogueBwdISA_SB_SD_Li256ELb1ELb0ELi2EEENS1_25SingleTileBwdLPTSchedulerILb1ELi128ELb0EEEEEEEEEvNT_6ParamsE$_ZN4cute3eso3ESOILb0ELb0EJNS_5tupleIJNS_1CILi1EEEiEEENS3_ILi1024EEENS2_IJiiEEEEEC2ERKS5_RKS6_RKS7_,($_ZN7cutlass13device_kernelIN5flash19enable_sm80_to_sm89INS1_16FlashAttnBwdSm80INS1_25CollectiveMainloopBwdSm80ILi2ELi2EN4cute5tupleIJNS5_1CILi128EEES8_NS7_ILi64EEEEEENS_10bfloat16_tEfNS_4arch4Sm80ELb1ELb0ELb1ELb1ELb0ELb0ELb0ELb0ELi2ELi4ELi4ELi4ELb0EEENS1_21CollectiveEpilogueBwdISA_SB_SD_Li256ELb1ELb0ELi2EEENS1_25SingleTileBwdLPTSchedulerILb1ELi128ELb0EEEEEEEEEvNT_6ParamsE$_ZN4cute3eso3ESOILb0ELb0EJNS_5tupleIJiNS_1CILi512EEEEEENS2_IJiiEEENS3_ILi1024EEEEEC2ERKS5_RKS6_RKS7_ - $_ZN7cutlass13device_kernelIN5flash19enable_sm80_to_sm89INS1_16FlashAttnBwdSm80INS1_25CollectiveMainloopBwdSm80ILi2ELi2EN4cute5tupleIJNS5_1CILi128EEES8_NS7_ILi64EEEEEENS_10bfloat16_tEfNS_4arch4Sm80ELb1ELb0ELb1ELb1ELb0ELb0ELb0ELb0ELi2ELi4ELi4ELi4ELb0EEENS1_21CollectiveEpilogueBwdISA_SB_SD_Li256ELb1ELb0ELi2EEENS1_25SingleTileBwdLPTSchedulerILb1ELi128ELb0EEEEEEEEEvNT_6ParamsE$_ZN4cute3eso3ESOILb0ELb0EJNS_5tupleIJNS_1CILi1EEEiEEENS3_ILi1024EEENS2_IJiiEEEEEC2ERKS5_RKS6_RKS7_)
$_ZN7cutlass13device_kernelIN5flash19enable_sm80_to_sm89INS1_16FlashAttnBwdSm80INS1_25CollectiveMainloopBwdSm80ILi2ELi2EN4cute5tupleIJNS5_1CILi128EEES8_NS7_ILi64EEEEEENS_10bfloat16_tEfNS_4arch4Sm80ELb1ELb0ELb1ELb1ELb0ELb0ELb0ELb0ELi2ELi4ELi4ELi4ELb0EEENS1_21CollectiveEpilogueBwdISA_SB_SD_Li256ELb1ELb0ELi2EEENS1_25SingleTileBwdLPTSchedulerILb1ELi128ELb0EEEEEEEEEvNT_6ParamsE$_ZN4cute3eso3ESOILb0ELb0EJNS_5tupleIJNS_1CILi1EEEiEEENS3_ILi1024EEENS2_IJiiEEEEEC2ERKS5_RKS6_RKS7_:
        /* <DEDUP_REMOVED lines=9> */
        .type           $_ZN7cutlass13device_kernelIN5flash19enable_sm80_to_sm89INS1_16FlashAttnBwdSm80INS1_25CollectiveMainloopBwdSm80ILi2ELi2EN4cute5tupleIJNS5_1CILi128EEES8_NS7_ILi64EEEEEENS_10bfloat16_tEfNS_4arch4Sm80ELb1ELb0ELb1ELb1ELb0ELb0ELb0ELb0ELi2ELi4ELi4ELi4ELb0EEENS1_21CollectiveEpilogueBwdISA_SB_SD_Li256ELb1ELb0ELi2EEENS1_25SingleTileBwdLPTSchedulerILb1ELi128ELb0EEEEEEEEEvNT_6ParamsE$_ZN4cute3eso3ESOILb0ELb0EJNS_5tupleIJiNS_1CILi512EEEEEENS2_IJiiEEENS3_ILi1024EEEEEC2ERKS5_RKS6_RKS7_,@function
        .size           $_ZN7cutlass13device_kernelIN5flash19enable_sm80_to_sm89INS1_16FlashAttnBwdSm80INS1_25CollectiveMainloopBwdSm80ILi2ELi2EN4cute5tupleIJNS5_1CILi128EEES8_NS7_ILi64EEEEEENS_10bfloat16_tEfNS_4arch4Sm80ELb1ELb0ELb1ELb1ELb0ELb0ELb0ELb0ELi2ELi4ELi4ELi4ELb0EEENS1_21CollectiveEpilogueBwdISA_SB_SD_Li256ELb1ELb0ELi2EEENS1_25SingleTileBwdLPTSchedulerILb1ELi128ELb0EEEEEEEEEvNT_6ParamsE$_ZN4cute3eso3ESOILb0ELb0EJNS_5tupleIJiNS_1CILi512EEEEEENS2_IJiiEEENS3_ILi1024EEEEEC2ERKS5_RKS6_RKS7_,($_ZN7cutlass13device_kernelIN5flash19enable_sm80_to_sm89INS1_16FlashAttnBwdSm80INS1_25CollectiveMainloopBwdSm80ILi2ELi2EN4cute5tupleIJNS5_1CILi128EEES8_NS7_ILi64EEEEEENS_10bfloat16_tEfNS_4arch4Sm80ELb1ELb0ELb1ELb1ELb0ELb0ELb0ELb0ELi2ELi4ELi4ELi4ELb0EEENS1_21CollectiveEpilogueBwdISA_SB_SD_Li256ELb1ELb0ELi2EEENS1_25SingleTileBwdLPTSchedulerILb1ELi128ELb0EEEEEEEEEvNT_6ParamsE$_ZN4cute3eso3ESOILb0ELb0EJNS_5tupleIJiiEEEiNS_1CILi0EEEEEC2ERKS3_RKiRKS5_ - $_ZN7cutlass13device_kernelIN5flash19enable_sm80_to_sm89INS1_16FlashAttnBwdSm80INS1_25CollectiveMainloopBwdSm80ILi2ELi2EN4cute5tupleIJNS5_1CILi128EEES8_NS7_ILi64EEEEEENS_10bfloat16_tEfNS_4arch4Sm80ELb1ELb0ELb1ELb1ELb0ELb0ELb0ELb0ELi2ELi4ELi4ELi4ELb0EEENS1_21CollectiveEpilogueBwdISA_SB_SD_Li256ELb1ELb0ELi2EEENS1_25SingleTileBwdLPTSchedulerILb1ELi128ELb0EEEEEEEEEvNT_6ParamsE$_ZN4cute3eso3ESOILb0ELb0EJNS_5tupleIJiNS_1CILi512EEEEEENS2_IJiiEEENS3_ILi1024EEEEEC2ERKS5_RKS6_RKS7_)
$_ZN7cutlass13device_kernelIN5flash19enable_sm80_to_sm89INS1_16FlashAttnBwdSm80INS1_25CollectiveMainloopBwdSm80ILi2ELi2EN4cute5tupleIJNS5_1CILi128EEES8_NS7_ILi64EEEEEENS_10bfloat16_tEfNS_4arch4Sm80ELb1ELb0ELb1ELb1ELb0ELb0ELb0ELb0ELi2ELi4ELi4ELi4ELb0EEENS1_21CollectiveEpilogueBwdISA_SB_SD_Li256ELb1ELb0ELi2EEENS1_25SingleTileBwdLPTSchedulerILb1ELi128ELb0EEEEEEEEEvNT_6ParamsE$_ZN4cute3eso3ESOILb0ELb0EJNS_5tupleIJiNS_1CILi512EEEEEENS2_IJiiEEENS3_ILi1024EEEEEC2ERKS5_RKS6_RKS7_:
        /* <DEDUP_REMOVED lines=9> */
        .type           $_ZN7cutlass13device_kernelIN5flash19enable_sm80_to_sm89INS1_16FlashAttnBwdSm80INS1_25CollectiveMainloopBwdSm80ILi2ELi2EN4cute5tupleIJNS5_1CILi128EEES8_NS7_ILi64EEEEEENS_10bfloat16_tEfNS_4arch4Sm80ELb1ELb0ELb1ELb1ELb0ELb0ELb0ELb0ELi2ELi4ELi4ELi4ELb0EEENS1_21CollectiveEpilogueBwdISA_SB_SD_Li256ELb1ELb0ELi2EEENS1_25SingleTileBwdLPTSchedulerILb1ELi128ELb0EEEEEEEEEvNT_6ParamsE$_ZN4cute3eso3ESOILb0ELb0EJNS_5tupleIJiiEEEiNS_1CILi0EEEEEC2ERKS3_RKiRKS5_,@function
        .size           $_ZN7cutlass13device_kernelIN5flash19enable_sm80_to_sm89INS1_16FlashAttnBwdSm80INS1_25CollectiveMainloopBwdSm80ILi2ELi2EN4cute5tupleIJNS5_1CILi128EEES8_NS7_ILi64EEEEEENS_10bfloat16_tEfNS_4arch4Sm80ELb1ELb0ELb1ELb1ELb0ELb0ELb0ELb0ELi2ELi4ELi4ELi4ELb0EEENS1_21CollectiveEpilogueBwdISA_SB_SD_Li256ELb1ELb0ELi2EEENS1_25SingleTileBwdLPTSchedulerILb1ELi128ELb0EEEEEEEEEvNT_6ParamsE$_ZN4cute3eso3ESOILb0ELb0EJNS_5tupleIJiiEEEiNS_1CILi0EEEEEC2ERKS3_RKiRKS5_,($_ZN7cutlass13device_kernelIN5flash19enable_sm80_to_sm89INS1_16FlashAttnBwdSm80INS1_25CollectiveMainloopBwdSm80ILi2ELi2EN4cute5tupleIJNS5_1CILi128EEES8_NS7_ILi64EEEEEENS_10bfloat16_tEfNS_4arch4Sm80ELb1ELb0ELb1ELb1ELb0ELb0ELb0ELb0ELi2ELi4ELi4ELi4ELb0EEENS1_21CollectiveEpilogueBwdISA_SB_SD_Li256ELb1ELb0ELi2EEENS1_25SingleTileBwdLPTSchedulerILb1ELi128ELb0EEEEEEEEEvNT_6ParamsE$_ZN4cute3eso3ESOILb0ELb0EJNS_6LayoutINS_5tupleIJNS3_IJNS3_IJNS_1CILi8EEENS4_ILi1EEEEEES6_EEENS3_IJNS3_IJS6_S6_EEENS4_ILi2EEEEEEEEENS3_IJNS3_IJNS3_IJS6_NS4_ILi0EEEEEESD_EEENS3_IJNS3_IJSD_SD_EEEiEEEEEEEENS_10ViewEngineINS_8smem_ptrIPN7cutlass10bfloat16_tEEEEEEEC2ERKSJ_RKSQ_ - $_ZN7cutlass13device_kernelIN5flash19enable_sm80_to_sm89INS1_16FlashAttnBwdSm80INS1_25CollectiveMainloopBwdSm80ILi2ELi2EN4cute5tupleIJNS5_1CILi128EEES8_NS7_ILi64EEEEEENS_10bfloat16_tEfNS_4arch4Sm80ELb1ELb0ELb1ELb1ELb0ELb0ELb0ELb0ELi2ELi4ELi4ELi4ELb0EEENS1_21CollectiveEpilogueBwdISA_SB_SD_Li256ELb1ELb0ELi2EEENS1_25SingleTileBwdLPTSchedulerILb1ELi128ELb0EEEEEEEEEvNT_6ParamsE$_ZN4cute3eso3ESOILb0ELb0EJNS_5tupleIJiiEEEiNS_1CILi0EEEEEC2ERKS3_RKiRKS5_)
$_ZN7cutlass13device_kernelIN5flash19enable_sm80_to_sm89INS1_16FlashAttnBwdSm80INS1_25CollectiveMainloopBwdSm80ILi2ELi2EN4cute5tupleIJNS5_1CILi128EEES8_NS7_ILi64EEEEEENS_10bfloat16_tEfNS_4arch4Sm80ELb1ELb0ELb1ELb1ELb0ELb0ELb0ELb0ELi2ELi4ELi4ELi4ELb0EEENS1_21CollectiveEpilogueBwdISA_SB_SD_Li256ELb1ELb0ELi2EEENS1_25SingleTileBwdLPTSchedulerILb1ELi128ELb0EEEEEEEEEvNT_6ParamsE$_ZN4cute3eso3ESOILb0ELb0EJNS_5tupleIJiiEEEiNS_1CILi0EEEEEC2ERKS3_RKiRKS5_:
        /* <DEDUP_REMOVED lines=8> */
[----:B------:R-:W-:Y:S05]  /*78b0*/  RET.REL.NODEC R86 `(_ZN7cutlass13device_kernelIN5flash19enable_sm80_to_sm89INS1_16FlashAttnBwdSm80INS1_25CollectiveMainloopBwdSm80ILi2ELi2EN4cute5tupleIJNS5_1CILi128EEES8_NS7_ILi64EEEEEENS_10bfloat16_tEfNS_4arch4Sm80ELb1ELb0ELb1ELb1ELb0ELb0ELb0ELb0ELi2ELi4ELi4ELi4ELb0EEENS1_21CollectiveEpilogueBwdISA_SB_SD_Li256ELb1ELb0ELi2EEENS1_25SingleTileBwdLPTSchedulerILb1ELi128ELb0EEEEEEEEEvNT_6ParamsE) ;  /* 0xffff874056007950 */ /* 0x000fea0003c3ffff */
        .type           $_ZN7cutlass13device_kernelIN5flash19enable_sm80_to_sm89INS1_16FlashAttnBwdSm80INS1_25CollectiveMainloopBwdSm80ILi2ELi2EN4cute5tupleIJNS5_1CILi128EEES8_NS7_ILi64EEEEEENS_10bfloat16_tEfNS_4arch4Sm80ELb1ELb0ELb1ELb1ELb0ELb0ELb0ELb0ELi2ELi4ELi4ELi4ELb0EEENS1_21CollectiveEpilogueBwdISA_SB_SD_Li256ELb1ELb0ELi2EEENS1_25SingleTileBwdLPTSchedulerILb1ELi128ELb0EEEEEEEEEvNT_6ParamsE$_ZN4cute3eso3ESOILb0ELb0EJNS_6LayoutINS_5tupleIJNS3_IJNS3_IJNS_1CILi8EEENS4_ILi1EEEEEES6_EEENS3_IJNS3_IJS6_S6_EEENS4_ILi2EEEEEEEEENS3_IJNS3_IJNS3_IJS6_NS4_ILi0EEEEEESD_EEENS3_IJNS3_IJSD_SD_EEEiEEEEEEEENS_10ViewEngineINS_8smem_ptrIPN7cutlass10bfloat16_tEEEEEEEC2ERKSJ_RKSQ_,@function
        .size           $_ZN7cutlass13device_kernelIN5flash19enable_sm80_to_sm89INS1_16FlashAttnBwdSm80INS1_25CollectiveMainloopBwdSm80ILi2ELi2EN4cute5tupleIJNS5_1CILi128EEES8_NS7_ILi64EEEEEENS_10bfloat16_tEfNS_4arch4Sm80ELb1ELb0ELb1ELb1ELb0ELb0ELb0ELb0ELi2ELi4ELi4ELi4ELb0EEENS1_21CollectiveEpilogueBwdISA_SB_SD_Li256ELb1ELb0ELi2EEENS1_25SingleTileBwdLPTSchedulerILb1ELi128ELb0EEEEEEEEEvNT_6ParamsE$_ZN4cute3eso3ESOILb0ELb0EJNS_6LayoutINS_5tupleIJNS3_IJNS3_IJNS_1CILi8EEENS4_ILi1EEEEEES6_EEENS3_IJNS3_IJS6_S6_EEENS4_ILi2EEEEEEEEENS3_IJNS3_IJNS3_IJS6_NS4_ILi0EEEEEESD_EEENS3_IJNS3_IJSD_SD_EEEiEEEEEEEENS_10ViewEngineINS_8smem_ptrIPN7cutlass10bfloat16_tEEEEEEEC2ERKSJ_RKSQ_,($_ZN7cutlass13device_kernelIN5flash19enable_sm80_to_sm89INS1_16FlashAttnBwdSm80INS1_25CollectiveMainloopBwdSm80ILi2ELi2EN4cute5tupleIJNS5_1CILi128EEES8_NS7_ILi64EEEEEENS_10bfloat16_tEfNS_4arch4Sm80ELb1ELb0ELb1ELb1ELb0ELb0ELb0ELb0ELi2ELi4ELi4ELi4ELb0EEENS1_21CollectiveEpilogueBwdISA_SB_SD_Li256ELb1ELb0ELi2EEENS1_25SingleTileBwdLPTSchedulerILb1ELi128ELb0EEEEEEEEEvNT_6ParamsE$_ZN4cute3eso3ESOILb0ELb0EJNS_6LayoutINS_5tupleIJNS3_IJNS_1CILi1EEENS3_IJS5_NS4_ILi2EEES6_EEEEEES6_NS3_IJS6_S6_EEEEEENS3_IJNS3_IJNS4_ILi0EEENS3_IJS5_NS4_ILi256EEEiEEEEEENS4_ILi2048EEENS3_IJiNS4_ILi4096EEEEEEEEEEENS_10ViewEngineINS_8smem_ptrIPjEEEEEEC2ERKSJ_RKSO_ - $_ZN7cutlass13device_kernelIN5flash19enable_sm80_to_sm89INS1_16FlashAttnBwdSm80INS1_25CollectiveMainloopBwdSm80ILi2ELi2EN4cute5tupleIJNS5_1CILi128EEES8_NS7_ILi64EEEEEENS_10bfloat16_tEfNS_4arch4Sm80ELb1ELb0ELb1ELb1ELb0ELb0ELb0ELb0ELi2ELi4ELi4ELi4ELb0EEENS1_21CollectiveEpilogueBwdISA_SB_SD_Li256ELb1ELb0ELi2EEENS1_25SingleTileBwdLPTSchedulerILb1ELi128ELb0EEEEEEEEEvNT_6ParamsE$_ZN4cute3eso3ESOILb0ELb0EJNS_6LayoutINS_5tupleIJNS3_IJNS3_IJNS_1CILi8EEENS4_ILi1EEEEEES6_EEENS3_IJNS3_IJS6_S6_EEENS4_ILi2EEEEEEEEENS3_IJNS3_IJNS3_IJS6_NS4_ILi0EEEEEESD_EEENS3_IJNS3_IJSD_SD_EEEiEEEEEEEENS_10ViewEngineINS_8smem_ptrIPN7cutlass10bfloat16_tEEEEEEEC2ERKSJ_RKSQ_)
$_ZN7cutlass13device_kernelIN5flash19enable_sm80_to_sm89INS1_16FlashAttnBwdSm80INS1_25CollectiveMainloopBwdSm80ILi2ELi2EN4cute5tupleIJNS5_1CILi128EEES8_NS7_ILi64EEEEEENS_10bfloat16_tEfNS_4arch4Sm80ELb1ELb0ELb1ELb1ELb0ELb0ELb0ELb0ELi2ELi4ELi4ELi4ELb0EEENS1_21CollectiveEpilogueBwdISA_SB_SD_Li256ELb1ELb0ELi2EEENS1_25SingleTileBwdLPTSchedulerILb1ELi128ELb0EEEEEEEEEvNT_6ParamsE$_ZN4cute3eso3ESOILb0ELb0EJNS_6LayoutINS_5tupleIJNS3_IJNS3_IJNS_1CILi8EEENS4_ILi1EEEEEES6_EEENS3_IJNS3_IJS6_S6_EEENS4_ILi2EEEEEEEEENS3_IJNS3_IJNS3_IJS6_NS4_ILi0EEEEEESD_EEENS3_IJNS3_IJSD_SD_EEEiEEEEEEEENS_10ViewEngineINS_8smem_ptrIPN7cutlass10bfloat16_tEEEEEEEC2ERKSJ_RKSQ_:
[----:B------:R-:W-:Y:S02]  /*78c0*/  IADD3 R3, R67, -c[0x0][0x20], RZ ;  /* 0x8000080043037a10 */ /* 0x000fe40007ffe0ff */
[----:B------:R-:W-:-:S03]  /*78d0*/  IADD3 R2, R59, -c[0x0][0x20], RZ ;  /* 0x800008003b027a10 */ /* 0x000fc60007ffe0ff */
[----:B------:R1:W-:Y:S04]  /*78e0*/  STL [R3], R6 ;  /* 0x0000000603007387 */ /* 0x0003e80000100800 */
[----:B------:R-:W2:Y:S01]  /*78f0*/  LDL.64 R8, [R2] ;  /* 0x0000000002087983 */ /* 0x000ea20000100a00 */
[----:B------:R-:W-:-:S03]  /*7900*/  IMAD.MOV.U32 R5, RZ, RZ, 0x0 ;  /* 0x00000000ff057424 */ /* 0x000fc600078e00ff */
[----:B--2---:R1:W-:Y:S01]  /*7910*/  STL.64 [R3+0x8], R8 ;  /* 0x0000080803007387 */ /* 0x0043e20000100a00 */
[----:B------:R-:W-:Y:S05]  /*7920*/  RET.REL.NODEC R4 `(_ZN7cutlass13device_kernelIN5flash19enable_sm80_to_sm89INS1_16FlashAttnBwdSm80INS1_25CollectiveMainloopBwdSm80ILi2ELi2EN4cute5tupleIJNS5_1CILi128EEES8_NS7_ILi64EEEEEENS_10bfloat16_tEfNS_4arch4Sm80ELb1ELb0ELb1ELb1ELb0ELb0ELb0ELb0ELi2ELi4ELi4ELi4ELb0EEENS1_21CollectiveEpilogueBwdISA_SB_SD_Li256ELb1ELb0ELi2EEENS1_25SingleTileBwdLPTSchedulerILb1ELi128ELb0EEEEEEEEEvNT_6ParamsE) ;  /* 0xffff86d004007950 */ /* 0x000fea0003c3ffff */
        .type           $_ZN7cutlass13device_kernelIN5flash19enable_sm80_to_sm89INS1_16FlashAttnBwdSm80INS1_25CollectiveMainloopBwdSm80ILi2ELi2EN4cute5tupleIJNS5_1CILi128EEES8_NS7_ILi64EEEEEENS_10bfloat16_tEfNS_4arch4Sm80ELb1ELb0ELb1ELb1ELb0ELb0ELb0ELb0ELi2ELi4ELi4ELi4ELb0EEENS1_21CollectiveEpilogueBwdISA_SB_SD_Li256ELb1ELb0ELi2EEENS1_25SingleTileBwdLPTSchedulerILb1ELi128ELb0EEEEEEEEEvNT_6ParamsE$_ZN4cute3eso3ESOILb0ELb0EJNS_6LayoutINS_5tupleIJNS3_IJNS_1CILi1EEENS3_IJS5_NS4_ILi2EEES6_EEEEEES6_NS3_IJS6_S6_EEEEEENS3_IJNS3_IJNS4_ILi0EEENS3_IJS5_NS4_ILi256EEEiEEEEEENS4_ILi2048EEENS3_IJiNS4_ILi4096EEEEEEEEEEENS_10ViewEngineINS_8smem_ptrIPjEEEEEEC2ERKSJ_RKSO_,@function
        .size           $_ZN7cutlass13device_kernelIN5flash19enable_sm80_to_sm89INS1_16FlashAttnBwdSm80INS1_25CollectiveMainloopBwdSm80ILi2ELi2EN4cute5tupleIJNS5_1CILi128EEES8_NS7_ILi64EEEEEENS_10bfloat16_tEfNS_4arch4Sm80ELb1ELb0ELb1ELb1ELb0ELb0ELb0ELb0ELi2ELi4ELi4ELi4ELb0EEENS1_21CollectiveEpilogueBwdISA_SB_SD_Li256ELb1ELb0ELi2EEENS1_25SingleTileBwdLPTSchedulerILb1ELi128ELb0EEEEEEEEEvNT_6ParamsE$_ZN4cute3eso3ESOILb0ELb0EJNS_6LayoutINS_5tupleIJNS3_IJNS_1CILi1EEENS3_IJS5_NS4_ILi2EEES6_EEEEEES6_NS3_IJS6_S6_EEEEEENS3_IJNS3_IJNS4_ILi0EEENS3_IJS5_NS4_ILi256EEEiEEEEEENS4_ILi2048EEENS3_IJiNS4_ILi4096EEEEEEEEEEENS_10ViewEngineINS_8smem_ptrIPjEEEEEEC2ERKSJ_RKSO_,($_ZN7cutlass13device_kernelIN5flash19enable_sm80_to_sm89INS1_16FlashAttnBwdSm80INS1_25CollectiveMainloopBwdSm80ILi2ELi2EN4cute5tupleIJNS5_1CILi128EEES8_NS7_ILi64EEEEEENS_10bfloat16_tEfNS_4arch4Sm80ELb1ELb0ELb1ELb1ELb0ELb0ELb0ELb0ELi2ELi4ELi4ELi4ELb0EEENS1_21CollectiveEpilogueBwdISA_SB_SD_Li256ELb1ELb0ELi2EEENS1_25SingleTileBwdLPTSchedulerILb1ELi128ELb0EEEEEEEEEvNT_6ParamsE$_ZN4cute3eso3ESOILb0ELb0EJNS_6LayoutINS_5tupleIJNS3_IJNS_1CILi2EEES5_EEENS4_ILi8EEES6_EEENS3_IJNS3_IJNS4_ILi1EEEiEEENS4_ILi1024EEENS3_IJiiEEEEEEEENS_10ViewEngineINS_8smem_ptrIPN7cutlass10bfloat16_tEEEEEEEC2ERKSE_RKSL_ - $_ZN7cutlass13device_kernelIN5flash19enable_sm80_to_sm89INS1_16FlashAttnBwdSm80INS1_25CollectiveMainloopBwdSm80ILi2ELi2EN4cute5tupleIJNS5_1CILi128EEES8_NS7_ILi64EEEEEENS_10bfloat16_tEfNS_4arch4Sm80ELb1ELb0ELb1ELb1ELb0ELb0ELb0ELb0ELi2ELi4ELi4ELi4ELb0EEENS1_21CollectiveEpilogueBwdISA_SB_SD_Li256ELb1ELb0ELi2EEENS1_25SingleTileBwdLPTSchedulerILb1ELi128ELb0EEEEEEEEEvNT_6ParamsE$_ZN4cute3eso3ESOILb0ELb0EJNS_6LayoutINS_5tupleIJNS3_IJNS_1CILi1EEENS3_IJS5_NS4_ILi2EEES6_EEEEEES6_NS3_IJS6_S6_EEEEEENS3_IJNS3_IJNS4_ILi0EEENS3_IJS5_NS4_ILi256EEEiEEEEEENS4_ILi2048EEENS3_IJiNS4_ILi4096EEEEEEEEEEENS_10ViewEngineINS_8smem_ptrIPjEEEEEEC2ERKSJ_RKSO_)
$_ZN7cutlass13device_kernelIN5flash19enable_sm80_to_sm89INS1_16FlashAttnBwdSm80INS1_25CollectiveMainloopBwdSm80ILi2ELi2EN4cute5tupleIJNS5_1CILi128EEES8_NS7_ILi64EEEEEENS_10bfloat16_tEfNS_4arch4Sm80ELb1ELb0ELb1ELb1ELb0ELb0ELb0ELb0ELi2ELi4ELi4ELi4ELb0EEENS1_21CollectiveEpilogueBwdISA_SB_SD_Li256ELb1ELb0ELi2EEENS1_25SingleTileBwdLPTSchedulerILb1ELi128ELb0EEEEEEEEEvNT_6ParamsE$_ZN4cute3eso3ESOILb0ELb0EJNS_6LayoutINS_5tupleIJNS3_IJNS_1CILi1EEENS3_IJS5_NS4_ILi2EEES6_EEEEEES6_NS3_IJS6_S6_EEEEEENS3_IJNS3_IJNS4_ILi0EEENS3_IJS5_NS4_ILi256EEEiEEEEEENS4_ILi2048EEENS3_IJiNS4_ILi4096EEEEEEEEEEENS_10ViewEngineINS_8smem_ptrIPjEEEEEEC2ERKSJ_RKSO_:
[----:B------:R-:W-:Y:S02]  /*7930*/  IADD3 R5, R58, -c[0x0][0x20], RZ ;  /* 0x800008003a057a10 */ /* 0x000fe40007ffe0ff */
[----:B------:R-:W-:-:S03]  /*7940*/  IADD3 R6, R41, -c[0x0][0x20], RZ ;  /* 0x8000080029067a10 */ /* 0x000fc60007ffe0ff */
[----:B------:R1:W-:Y:S04]  /*7950*/  STL.64 [R5], R2 ;  /* 0x0000000205007387 */ /* 0x0003e80000100a00 */
[----:B------:R-:W2:Y:S01]  /*7960*/  LDL.64 R8, [R6] ;  /* 0x0000000006087983 */ /* 0x000ea20000100a00 */
[----:B------:R-:W-:Y:S02]  /*7970*/  IMAD.MOV.U32 R10, RZ, RZ, R4 ;  /* 0x000000ffff0a7224 */ /* 0x000fe400078e0004 */
[----:B------:R-:W-:Y:S01]  /*7980*/  IMAD.MOV.U32 R11, RZ, RZ, 0x0 ;  /* 0x00000000ff0b7424 */ /* 0x000fe200078e00ff */
[----:B--2---:R1:W-:Y:S03]  /*7990*/  STL.64 [R5+0x8], R8 ;  /* 0x0000080805007387 */ /* 0x0043e60000100a00 */
[----:B------:R-:W-:Y:S05]  /*79a0*/  RET.REL.NODEC R10 `(_ZN7cutlass13device_kernelIN5flash19enable_sm80_to_sm89INS1_16FlashAttnBwdSm80INS1_25CollectiveMainloopBwdSm80ILi2ELi2EN4cute5tupleIJNS5_1CILi128EEES8_NS7_ILi64EEEEEENS_10bfloat16_tEfNS_4arch4Sm80ELb1ELb0ELb1ELb1ELb0ELb0ELb0ELb0ELi2ELi4ELi4ELi4ELb0EEENS1_21CollectiveEpilogueBwdISA_SB_SD_Li256ELb1ELb0ELi2EEENS1_25SingleTileBwdLPTSchedulerILb1ELi128ELb0EEEEEEEEEvNT_6ParamsE) ;  /* 0xffff86500a007950 */ /* 0x000fea0003c3ffff */
        .type           $_ZN7cutlass13device_kernelIN5flash19enable_sm80_to_sm89INS1_16FlashAttnBwdSm80INS1_25CollectiveMainloopBwdSm80ILi2ELi2EN4cute5tupleIJNS5_1CILi128EEES8_NS7_ILi64EEEEEENS_10bfloat16_tEfNS_4arch4Sm80ELb1ELb0ELb1ELb1ELb0ELb0ELb0ELb0ELi2ELi4ELi4ELi4ELb0EEENS1_21CollectiveEpilogueBwdISA_SB_SD_Li256ELb1ELb0ELi2EEENS1_25SingleTileBwdLPTSchedulerILb1ELi128ELb0EEEEEEEEEvNT_6ParamsE$_ZN4cute3eso3ESOILb0ELb0EJNS_6LayoutINS_5tupleIJNS3_IJNS_1CILi2EEES5_EEENS4_ILi8EEES6_EEENS3_IJNS3_IJNS4_ILi1EEEiEEENS4_ILi1024EEENS3_IJiiEEEEEEEENS_10ViewEngineINS_8smem_ptrIPN7cutlass10bfloat16_tEEEEEEEC2ERKSE_RKSL_,@function
        .size           $_ZN7cutlass13device_kernelIN5flash19enable_sm80_to_sm89INS1_16FlashAttnBwdSm80INS1_25CollectiveMainloopBwdSm80ILi2ELi2EN4cute5tupleIJNS5_1CILi128EEES8_NS7_ILi64EEEEEENS_10bfloat16_tEfNS_4arch4Sm80ELb1ELb0ELb1ELb1ELb0ELb0ELb0ELb0ELi2ELi4ELi4ELi4ELb0EEENS1_21CollectiveEpilogueBwdISA_SB_SD_Li256ELb1ELb0ELi2EEENS1_25SingleTileBwdLPTSchedulerILb1ELi128ELb0EEEEEEEEEvNT_6ParamsE$_ZN4cute3eso3ESOILb0ELb0EJNS_6LayoutINS_5tupleIJNS3_IJNS_1CILi2EEES5_EEENS4_ILi8EEES6_EEENS3_IJNS3_IJNS4_ILi1EEEiEEENS4_ILi1024EEENS3_IJiiEEEEEEEENS_10ViewEngineINS_8smem_ptrIPN7cutlass10bfloat16_tEEEEEEEC2ERKSE_RKSL_,($_ZN7cutlass13device_kernelIN5flash19enable_sm80_to_sm89INS1_16FlashAttnBwdSm80INS1_25CollectiveMainloopBwdSm80ILi2ELi2EN4cute5tupleIJNS5_1CILi128EEES8_NS7_ILi64EEEEEENS_10bfloat16_tEfNS_4arch4Sm80ELb1ELb0ELb1ELb1ELb0ELb0ELb0ELb0ELi2ELi4ELi4ELi4ELb0EEENS1_21CollectiveEpilogueBwdISA_SB_SD_Li256ELb1ELb0ELi2EEENS1_25SingleTileBwdLPTSchedulerILb1ELi128ELb0EEEEEEEEEvNT_6ParamsE$_ZN4cute3eso3ESOILb0ELb0EJNS_6LayoutINS_5tupleIJNS3_IJNS_1CILi2EEES5_EEENS4_ILi8EEES6_EEENS3_IJNS3_IJNS4_ILi1EEEiEEENS4_ILi1024EEENS3_IJiiEEEEEEEEjEEC2ERKSE_RKj - $_ZN7cutlass13device_kernelIN5flash19enable_sm80_to_sm89INS1_16FlashAttnBwdSm80INS1_25CollectiveMainloopBwdSm80ILi2ELi2EN4cute5tupleIJNS5_1CILi128EEES8_NS7_ILi64EEEEEENS_10bfloat16_tEfNS_4arch4Sm80ELb1ELb0ELb1ELb1ELb0ELb0ELb0ELb0ELi2ELi4ELi4ELi4ELb0EEENS1_21CollectiveEpilogueBwdISA_SB_SD_Li256ELb1ELb0ELi2EEENS1_25SingleTileBwdLPTSchedulerILb1ELi128ELb0EEEEEEEEEvNT_6ParamsE$_ZN4cute3eso3ESOILb0ELb0EJNS_6LayoutINS_5tupleIJNS3_IJNS_1CILi2EEES5_EEENS4_ILi8EEES6_EEENS3_IJNS3_IJNS4_ILi1EEEiEEENS4_ILi1024EEENS3_IJiiEEEEEEEENS_10ViewEngineINS_8smem_ptrIPN7cutlass10bfloat16_tEEEEEEEC2ERKSE_RKSL_)
$_ZN7cutlass13device_kernelIN5flash19enable_sm80_to_sm89INS1_16FlashAttnBwdSm80INS1_25CollectiveMainloopBwdSm80ILi2ELi2EN4cute5tupleIJNS5_1CILi128EEES8_NS7_ILi64EEEEEENS_10bfloat16_tEfNS_4arch4Sm80ELb1ELb0ELb1ELb1ELb0ELb0ELb0ELb0ELi2ELi4ELi4ELi4ELb0EEENS1_21CollectiveEpilogueBwdISA_SB_SD_Li256ELb1ELb0ELi2EEENS1_25SingleTileBwdLPTSchedulerILb1ELi128ELb0EEEEEEEEEvNT_6ParamsE$_ZN4cute3eso3ESOILb0ELb0EJNS_6LayoutINS_5tupleIJNS3_IJNS_1CILi2EEES5_EEENS4_ILi8EEES6_EEENS3_IJNS3_IJNS4_ILi1EEEiEEENS4_ILi1024EEENS3_IJiiEEEEEEEENS_10ViewEngineINS_8smem_ptrIPN7cutlass10bfloat16_tEEEEEEEC2ERKSE_RKSL_:
[----:B------:R-:W-:Y:S02]  /*79b0*/  IADD3 R3, R23, -c[0x0][0x20], RZ ;  /* 0x8000080017037a10 */ /* 0x000fe40007ffe0ff */
[----:B------:R-:W-:-:S03]  /*79c0*/  IADD3 R2, R22, -c[0x0][0x20], RZ ;  /* 0x8000080016027a10 */ /* 0x000fc60007ffe0ff */
[----:B------:R1:W-:Y:S04]  /*79d0*/  STL.64 [R3], R4 ;  /* 0x0000000403007387 */ /* 0x0003e80000100a00 */
[----:B------:R1:W-:Y:S04]  /*79e0*/  STL [R3+0x8], R12 ;  /* 0x0000080c03007387 */ /* 0x0003e80000100800 */
[----:B------:R-:W2:Y:S01]  /*79f0*/  LDL.64 R8, [R2] ;  /* 0x0000000002087983 */ /* 0x000ea20000100a00 */
[----:B------:R-:W-:-:S03]  /*7a00*/  IMAD.MOV.U32 R7, RZ, RZ, 0x0 ;  /* 0x00000000ff077424 */ /* 0x000fc600078e00ff */
[----:B--2---:R1:W-:Y:S01]  /*7a10*/  STL.64 [R3+0x10], R8 ;  /* 0x0000100803007387 */ /* 0x0043e20000100a00 */
[----:B------:R-:W-:Y:S05]  /*7a20*/  RET.REL.NODEC R6 `(_ZN7cutlass13device_kernelIN5flash19enable_sm80_to_sm89INS1_16FlashAttnBwdSm80INS1_25CollectiveMainloopBwdSm80ILi2ELi2EN4cute5tupleIJNS5_1CILi128EEES8_NS7_ILi64EEEEEENS_10bfloat16_tEfNS_4arch4Sm80ELb1ELb0ELb1ELb1ELb0ELb0ELb0ELb0ELi2ELi4ELi4ELi4ELb0EEENS1_21CollectiveEpilogueBwdISA_SB_SD_Li256ELb1ELb0ELi2EEENS1_25SingleTileBwdLPTSchedulerILb1ELi128ELb0EEEEEEEEEvNT_6ParamsE) ;  /* 0xffff85d006007950 */ /* 0x000fea0003c3ffff */
        .type           $_ZN7cutlass13device_kernelIN5flash19enable_sm80_to_sm89INS1_16FlashAttnBwdSm80INS1_25CollectiveMainloopBwdSm80ILi2ELi2EN4cute5tupleIJNS5_1CILi128EEES8_NS7_ILi64EEEEEENS_10bfloat16_tEfNS_4arch4Sm80ELb1ELb0ELb1ELb1ELb0ELb0ELb0ELb0ELi2ELi4ELi4ELi4ELb0EEENS1_21CollectiveEpilogueBwdISA_SB_SD_Li256ELb1ELb0ELi2EEENS1_25SingleTileBwdLPTSchedulerILb1ELi128ELb0EEEEEEEEEvNT_6ParamsE$_ZN4cute3eso3ESOILb0ELb0EJNS_6LayoutINS_5tupleIJNS3_IJNS_1CILi2EEES5_EEENS4_ILi8EEES6_EEENS3_IJNS3_IJNS4_ILi1EEEiEEENS4_ILi1024EEENS3_IJiiEEEEEEEEjEEC2ERKSE_RKj,@function
        .size           $_ZN7cutlass13device_kernelIN5flash19enable_sm80_to_sm89INS1_16FlashAttnBwdSm80INS1_25CollectiveMainloopBwdSm80ILi2ELi2EN4cute5tupleIJNS5_1CILi128EEES8_NS7_ILi64EEEEEENS_10bfloat16_tEfNS_4arch4Sm80ELb1ELb0ELb1ELb1ELb0ELb0ELb0ELb0ELi2ELi4ELi4ELi4ELb0EEENS1_21CollectiveEpilogueBwdISA_SB_SD_Li256ELb1ELb0ELi2EEENS1_25SingleTileBwdLPTSchedulerILb1ELi128ELb0EEEEEEEEEvNT_6ParamsE$_ZN4cute3eso3ESOILb0ELb0EJNS_6LayoutINS_5tupleIJNS3_IJNS_1CILi2EEES5_EEENS4_ILi8EEES6_EEENS3_IJNS3_IJNS4_ILi1EEEiEEENS4_ILi1024EEENS3_IJiiEEEEEEEEjEEC2ERKSE_RKj,($_ZN7cutlass13device_kernelIN5flash19enable_sm80_to_sm89INS1_16FlashAttnBwdSm80INS1_25CollectiveMainloopBwdSm80ILi2ELi2EN4cute5tupleIJNS5_1CILi128EEES8_NS7_ILi64EEEEEENS_10bfloat16_tEfNS_4arch4Sm80ELb1ELb0ELb1ELb1ELb0ELb0ELb0ELb0ELi2ELi4ELi4ELi4ELb0EEENS1_21CollectiveEpilogueBwdISA_SB_SD_Li256ELb1ELb0ELi2EEENS1_25SingleTileBwdLPTSchedulerILb1ELi128ELb0EEEEEEEEEvNT_6ParamsE$_ZN4cute3eso3ESOILb0ELb0EJNS_6LayoutINS_5tupleIJNS3_IJNS_1CILi2EEES5_EEES6_NS4_ILi8EEEEEENS3_IJNS3_IJiNS4_ILi512EEEEEENS3_IJiiEEENS4_ILi1024EEEEEEEENS_10ViewEngineINS_8smem_ptrIPN7cutlass10bfloat16_tEEEEEEEC2ERKSE_RKSL_ - $_ZN7cutlass13device_kernelIN5flash19enable_sm80_to_sm89INS1_16FlashAttnBwdSm80INS1_25CollectiveMainloopBwdSm80ILi2ELi2EN4cute5tupleIJNS5_1CILi128EEES8_NS7_ILi64EEEEEENS_10bfloat16_tEfNS_4arch4Sm80ELb1ELb0ELb1ELb1ELb0ELb0ELb0ELb0ELi2ELi4ELi4ELi4ELb0EEENS1_21CollectiveEpilogueBwdISA_SB_SD_Li256ELb1ELb0ELi2EEENS1_25SingleTileBwdLPTSchedulerILb1ELi128ELb0EEEEEEEEEvNT_6ParamsE$_ZN4cute3eso3ESOILb0ELb0EJNS_6LayoutINS_5tupleIJNS3_IJNS_1CILi2EEES5_EEENS4_ILi8EEES6_EEENS3_IJNS3_IJNS4_ILi1EEEiEEENS4_ILi1024EEENS3_IJiiEEEEEEEEjEEC2ERKSE_RKj)
$_ZN7cutlass13device_kernelIN5flash19enable_sm80_to_sm89INS1_16FlashAttnBwdSm80INS1_25CollectiveMainloopBwdSm80ILi2ELi2EN4cute5tupleIJNS5_1CILi128EEES8_NS7_ILi64EEEEEENS_10bfloat16_tEfNS_4arch4Sm80ELb1ELb0ELb1ELb1ELb0ELb0ELb0ELb0ELi2ELi4ELi4ELi4ELb0EEENS1_21CollectiveEpilogueBwdISA_SB_SD_Li256ELb1ELb0ELi2EEENS1_25SingleTileBwdLPTSchedulerILb1ELi128ELb0EEEEEEEEEvNT_6ParamsE$_ZN4cute3eso3ESOILb0ELb0EJNS_6LayoutINS_5tupleIJNS3_IJNS_1CILi2EEES5_EEENS4_ILi8EEES6_EEENS3_IJNS3_IJNS4_ILi1EEEiEEENS4_ILi1024EEENS3_IJiiEEEEEEEEjEEC2ERKSE_RKj:
        /* <DEDUP_REMOVED lines=9> */
[----:B------:R-:W-:Y:S05]  /*7ac0*/  RET.REL.NODEC R10 `(_ZN7cutlass13device_kernelIN5flash19enable_sm80_to_sm89INS1_16FlashAttnBwdSm80INS1_25CollectiveMainloopBwdSm80ILi2ELi2EN4cute5tupleIJNS5_1CILi128EEES8_NS7_ILi64EEEEEENS_10bfloat16_tEfNS_4arch4Sm80ELb1ELb0ELb1ELb1ELb0ELb0ELb0ELb0ELi2ELi4ELi4ELi4ELb0EEENS1_21CollectiveEpilogueBwdISA_SB_SD_Li256ELb1ELb0ELi2EEENS1_25SingleTileBwdLPTSchedulerILb1ELi128ELb0EEEEEEEEEvNT_6ParamsE) ;  /* 0xffff85300a007950 */ /* 0x000fea0003c3ffff */
        .type           $_ZN7cutlass13device_kernelIN5flash19enable_sm80_to_sm89INS1_16FlashAttnBwdSm80INS1_25CollectiveMainloopBwdSm80ILi2ELi2EN4cute5tupleIJNS5_1CILi128EEES8_NS7_ILi64EEEEEENS_10bfloat16_tEfNS_4arch4Sm80ELb1ELb0ELb1ELb1ELb0ELb0ELb0ELb0ELi2ELi4ELi4ELi4ELb0EEENS1_21CollectiveEpilogueBwdISA_SB_SD_Li256ELb1ELb0ELi2EEENS1_25SingleTileBwdLPTSchedulerILb1ELi128ELb0EEEEEEEEEvNT_6ParamsE$_ZN4cute3eso3ESOILb0ELb0EJNS_6LayoutINS_5tupleIJNS3_IJNS_1CILi2EEES5_EEES6_NS4_ILi8EEEEEENS3_IJNS3_IJiNS4_ILi512EEEEEENS3_IJiiEEENS4_ILi1024EEEEEEEENS_10ViewEngineINS_8smem_ptrIPN7cutlass10bfloat16_tEEEEEEEC2ERKSE_RKSL_,@function
        .size           $_ZN7cutlass13device_kernelIN5flash19enable_sm80_to_sm89INS1_16FlashAttnBwdSm80INS1_25CollectiveMainloopBwdSm80ILi2ELi2EN4cute5tupleIJNS5_1CILi128EEES8_NS7_ILi64EEEEEENS_10bfloat16_tEfNS_4arch4Sm80ELb1ELb0ELb1ELb1ELb0ELb0ELb0ELb0ELi2ELi4ELi4ELi4ELb0EEENS1_21CollectiveEpilogueBwdISA_SB_SD_Li256ELb1ELb0ELi2EEENS1_25SingleTileBwdLPTSchedulerILb1ELi128ELb0EEEEEEEEEvNT_6ParamsE$_ZN4cute3eso3ESOILb0ELb0EJNS_6LayoutINS_5tupleIJNS3_IJNS_1CILi2EEES5_EEES6_NS4_ILi8EEEEEENS3_IJNS3_IJiNS4_ILi512EEEEEENS3_IJiiEEENS4_ILi1024EEEEEEEENS_10ViewEngineINS_8smem_ptrIPN7cutlass10bfloat16_tEEEEEEEC2ERKSE_RKSL_,($_ZN7cutlass13device_kernelIN5flash19enable_sm80_to_sm89INS1_16FlashAttnBwdSm80INS1_25CollectiveMainloopBwdSm80ILi2ELi2EN4cute5tupleIJNS5_1CILi128EEES8_NS7_ILi64EEEEEENS_10bfloat16_tEfNS_4arch4Sm80ELb1ELb0ELb1ELb1ELb0ELb0ELb0ELb0ELi2ELi4ELi4ELi4ELb0EEENS1_21CollectiveEpilogueBwdISA_SB_SD_Li256ELb1ELb0ELi2EEENS1_25SingleTileBwdLPTSchedulerILb1ELi128ELb0EEEEEEEEEvNT_6ParamsE$_ZN4cute3eso3ESOILb0ELb0EJNS_6LayoutINS_5tupleIJNS3_IJNS_1CILi2EEES5_EEES6_NS4_ILi8EEEEEENS3_IJNS3_IJiNS4_ILi512EEEEEENS3_IJiiEEENS4_ILi1024EEEEEEEEjEEC2ERKSE_RKj - $_ZN7cutlass13device_kernelIN5flash19enable_sm80_to_sm89INS1_16FlashAttnBwdSm80INS1_25CollectiveMainloopBwdSm80ILi2ELi2EN4cute5tupleIJNS5_1CILi128EEES8_NS7_ILi64EEEEEENS_10bfloat16_tEfNS_4arch4Sm80ELb1ELb0ELb1ELb1ELb0ELb0ELb0ELb0ELi2ELi4ELi4ELi4ELb0EEENS1_21CollectiveEpilogueBwdISA_SB_SD_Li256ELb1ELb0ELi2EEENS1_25SingleTileBwdLPTSchedulerILb1ELi128ELb0EEEEEEEEEvNT_6ParamsE$_ZN4cute3eso3ESOILb0ELb0EJNS_6LayoutINS_5tupleIJNS3_IJNS_1CILi2EEES5_EEES6_NS4_ILi8EEEEEENS3_IJNS3_IJiNS4_ILi512EEEEEENS3_IJiiEEENS4_ILi1024EEEEEEEENS_10ViewEngineINS_8smem_ptrIPN7cutlass10bfloat16_tEEEEEEEC2ERKSE_RKSL_)
$_ZN7cutlass13device_kernelIN5flash19enable_sm80_to_sm89INS1_16FlashAttnBwdSm80INS1_25CollectiveMainloopBwdSm80ILi2ELi2EN4cute5tupleIJNS5_1CILi128EEES8_NS7_ILi64EEEEEENS_10bfloat16_tEfNS_4arch4Sm80ELb1ELb0ELb1ELb1ELb0ELb0ELb0ELb0ELi2ELi4ELi4ELi4ELb0EEENS1_21CollectiveEpilogueBwdISA_SB_SD_Li256ELb1ELb0ELi2EEENS1_25SingleTileBwdLPTSchedulerILb1ELi128ELb0EEEEEEEEEvNT_6ParamsE$_ZN4cute3eso3ESOILb0ELb0EJNS_6LayoutINS_5tupleIJNS3_IJNS_1CILi2EEES5_EEES6_NS4_ILi8EEEEEENS3_IJNS3_IJiNS4_ILi512EEEEEENS3_IJiiEEENS4_ILi1024EEEEEEEENS_10ViewEngineINS_8smem_ptrIPN7cutlass10bfloat16_tEEEEEEEC2ERKSE_RKSL_:
        /* <DEDUP_REMOVED lines=8> */
[----:B------:R-:W-:Y:S05]  /*7b50*/  RET.REL.NODEC R10 `(_ZN7cutlass13device_kernelIN5flash19enable_sm80_to_sm89INS1_16FlashAttnBwdSm80INS1_25CollectiveMainloopBwdSm80ILi2ELi2EN4cute5tupleIJNS5_1CILi128EEES8_NS7_ILi64EEEEEENS_10bfloat16_tEfNS_4arch4Sm80ELb1ELb0ELb1ELb1ELb0ELb0ELb0ELb0ELi2ELi4ELi4ELi4ELb0EEENS1_21CollectiveEpilogueBwdISA_SB_SD_Li256ELb1ELb0ELi2EEENS1_25SingleTileBwdLPTSchedulerILb1ELi128ELb0EEEEEEEEEvNT_6ParamsE) ;  /* 0xffff84a00a007950 */ /* 0x000fea0003c3ffff */
        .type           $_ZN7cutlass13device_kernelIN5flash19enable_sm80_to_sm89INS1_16FlashAttnBwdSm80INS1_25CollectiveMainloopBwdSm80ILi2ELi2EN4cute5tupleIJNS5_1CILi128EEES8_NS7_ILi64EEEEEENS_10bfloat16_tEfNS_4arch4Sm80ELb1ELb0ELb1ELb1ELb0ELb0ELb0ELb0ELi2ELi4ELi4ELi4ELb0EEENS1_21CollectiveEpilogueBwdISA_SB_SD_Li256ELb1ELb0ELi2EEENS1_25SingleTileBwdLPTSchedulerILb1ELi128ELb0EEEEEEEEEvNT_6ParamsE$_ZN4cute3eso3ESOILb0ELb0EJNS_6LayoutINS_5tupleIJNS3_IJNS_1CILi2EEES5_EEES6_NS4_ILi8EEEEEENS3_IJNS3_IJiNS4_ILi512EEEEEENS3_IJiiEEENS4_ILi1024EEEEEEEEjEEC2ERKSE_RKj,@function
        .size           $_ZN7cutlass13device_kernelIN5flash19enable_sm80_to_sm89INS1_16FlashAttnBwdSm80INS1_25CollectiveMainloopBwdSm80ILi2ELi2EN4cute5tupleIJNS5_1CILi128EEES8_NS7_ILi64EEEEEENS_10bfloat16_tEfNS_4arch4Sm80ELb1ELb0ELb1ELb1ELb0ELb0ELb0ELb0ELi2ELi4ELi4ELi4ELb0EEENS1_21CollectiveEpilogueBwdISA_SB_SD_Li256ELb1ELb0ELi2EEENS1_25SingleTileBwdLPTSchedulerILb1ELi128ELb0EEEEEEEEEvNT_6ParamsE$_ZN4cute3eso3ESOILb0ELb0EJNS_6LayoutINS_5tupleIJNS3_IJNS_1CILi2EEES5_EEES6_NS4_ILi8EEEEEENS3_IJNS3_IJiNS4_ILi512EEEEEENS3_IJiiEEENS4_ILi1024EEEEEEEEjEEC2ERKSE_RKj,($_ZN7cutlass13device_kernelIN5flash19enable_sm80_to_sm89INS1_16FlashAttnBwdSm80INS1_25CollectiveMainloopBwdSm80ILi2ELi2EN4cute5tupleIJNS5_1CILi128EEES8_NS7_ILi64EEEEEENS_10bfloat16_tEfNS_4arch4Sm80ELb1ELb0ELb1ELb1ELb0ELb0ELb0ELb0ELi2ELi4ELi4ELi4ELb0EEENS1_21CollectiveEpilogueBwdISA_SB_SD_Li256ELb1ELb0ELi2EEENS1_25SingleTileBwdLPTSchedulerILb1ELi128ELb0EEEEEEEEEvNT_6ParamsE$_ZN4cute3eso3ESOILb0ELb0EJNS_6LayoutINS_5tupleIJNS3_IJNS_1CILi2EEES5_S5_EEES5_NS3_IJNS3_IJS5_S5_EEES5_EEEEEENS3_IJNS3_IJNS4_ILi1EEENS4_ILi512EEEiEEENS4_ILi4096EEENS3_IJNS3_IJiiEEENS4_ILi8192EEEEEEEEEEENS_10ViewEngineINS_8smem_ptrIPN7cutlass10bfloat16_tEEEEEEEC2ERKSI_RKSP_ - $_ZN7cutlass13device_kernelIN5flash19enable_sm80_to_sm89INS1_16FlashAttnBwdSm80INS1_25CollectiveMainloopBwdSm80ILi2ELi2EN4cute5tupleIJNS5_1CILi128EEES8_NS7_ILi64EEEEEENS_10bfloat16_tEfNS_4arch4Sm80ELb1ELb0ELb1ELb1ELb0ELb0ELb0ELb0ELi2ELi4ELi4ELi4ELb0EEENS1_21CollectiveEpilogueBwdISA_SB_SD_Li256ELb1ELb0ELi2EEENS1_25SingleTileBwdLPTSchedulerILb1ELi128ELb0EEEEEEEEEvNT_6ParamsE$_ZN4cute3eso3ESOILb0ELb0EJNS_6LayoutINS_5tupleIJNS3_IJNS_1CILi2EEES5_EEES6_NS4_ILi8EEEEEENS3_IJNS3_IJiNS4_ILi512EEEEEENS3_IJiiEEENS4_ILi1024EEEEEEEEjEEC2ERKSE_RKj)
$_ZN7cutlass13device_kernelIN5flash19enable_sm80_to_sm89INS1_16FlashAttnBwdSm80INS1_25CollectiveMainloopBwdSm80ILi2ELi2EN4cute5tupleIJNS5_1CILi128EEES8_NS7_ILi64EEEEEENS_10bfloat16_tEfNS_4arch4Sm80ELb1ELb0ELb1ELb1ELb0ELb0ELb0ELb0ELi2ELi4ELi4ELi4ELb0EEENS1_21CollectiveEpilogueBwdISA_SB_SD_Li256ELb1ELb0ELi2EEENS1_25SingleTileBwdLPTSchedulerILb1ELi128ELb0EEEEEEEEEvNT_6ParamsE$_ZN4cute3eso3ESOILb0ELb0EJNS_6LayoutINS_5tupleIJNS3_IJNS_1CILi2EEES5_EEES6_NS4_ILi8EEEEEENS3_IJNS3_IJiNS4_ILi512EEEEEENS3_IJiiEEENS4_ILi1024EEEEEEEEjEEC2ERKSE_RKj:
        /* <DEDUP_REMOVED lines=10> */
        .type           $_ZN7cutlass13device_kernelIN5flash19enable_sm80_to_sm89INS1_16FlashAttnBwdSm80INS1_25CollectiveMainloopBwdSm80ILi2ELi2EN4cute5tupleIJNS5_1CILi128EEES8_NS7_ILi64EEEEEENS_10bfloat16_tEfNS_4arch4Sm80ELb1ELb0ELb1ELb1ELb0ELb0ELb0ELb0ELi2ELi4ELi4ELi4ELb0EEENS1_21CollectiveEpilogueBwdISA_SB_SD_Li256ELb1ELb0ELi2EEENS1_25SingleTileBwdLPTSchedulerILb1ELi128ELb0EEEEEEEEEvNT_6ParamsE$_ZN4cute3eso3ESOILb0ELb0EJNS_6LayoutINS_5tupleIJNS3_IJNS_1CILi2EEES5_S5_EEES5_NS3_IJNS3_IJS5_S5_EEES5_EEEEEENS3_IJNS3_IJNS4_ILi1EEENS4_ILi512EEEiEEENS4_ILi4096EEENS3_IJNS3_IJiiEEENS4_ILi8192EEEEEEEEEEENS_10ViewEngineINS_8smem_ptrIPN7cutlass10bfloat16_tEEEEEEEC2ERKSI_RKSP_,@function
        .size           $_ZN7cutlass13device_kernelIN5flash19enable_sm80_to_sm89INS1_16FlashAttnBwdSm80INS1_25CollectiveMainloopBwdSm80ILi2ELi2EN4cute5tupleIJNS5_1CILi128EEES8_NS7_ILi64EEEEEENS_10bfloat16_tEfNS_4arch4Sm80ELb1ELb0ELb1ELb1ELb0ELb0ELb0ELb0ELi2ELi4ELi4ELi4ELb0EEENS1_21CollectiveEpilogueBwdISA_SB_SD_Li256ELb1ELb0ELi2EEENS1_25SingleTileBwdLPTSchedulerILb1ELi128ELb0EEEEEEEEEvNT_6ParamsE$_ZN4cute3eso3ESOILb0ELb0EJNS_6LayoutINS_5tupleIJNS3_IJNS_1CILi2EEES5_S5_EEES5_NS3_IJNS3_IJS5_S5_EEES5_EEEEEENS3_IJNS3_IJNS4_ILi1EEENS4_ILi512EEEiEEENS4_ILi4096EEENS3_IJNS3_IJiiEEENS4_ILi8192EEEEEEEEEEENS_10ViewEngineINS_8smem_ptrIPN7cutlass10bfloat16_tEEEEEEEC2ERKSI_RKSP_,($_ZN7cutlass13device_kernelIN5flash19enable_sm80_to_sm89INS1_16FlashAttnBwdSm80INS1_25CollectiveMainloopBwdSm80ILi2ELi2EN4cute5tupleIJNS5_1CILi128EEES8_NS7_ILi64EEEEEENS_10bfloat16_tEfNS_4arch4Sm80ELb1ELb0ELb1ELb1ELb0ELb0ELb0ELb0ELi2ELi4ELi4ELi4ELb0EEENS1_21CollectiveEpilogueBwdISA_SB_SD_Li256ELb1ELb0ELi2EEENS1_25SingleTileBwdLPTSchedulerILb1ELi128ELb0EEEEEEEEEvNT_6ParamsE$_ZN4cute3eso3ESOILb0ELb0EJNS_6LayoutINS_5tupleIJNS3_IJNS_1CILi2EEES5_S5_EEES5_NS3_IJNS3_IJS5_S5_EEES5_EEEEEENS3_IJNS3_IJNS4_ILi1EEENS4_ILi512EEEiEEENS4_ILi4096EEENS3_IJNS3_IJiiEEENS4_ILi8192EEEEEEEEEEEjEEC2ERKSI_RKj - $_ZN7cutlass13device_kernelIN5flash19enable_sm80_to_sm89INS1_16FlashAttnBwdSm80INS1_25CollectiveMainloopBwdSm80ILi2ELi2EN4cute5tupleIJNS5_1CILi128EEES8_NS7_ILi64EEEEEENS_10bfloat16_tEfNS_4arch4Sm80ELb1ELb0ELb1ELb1ELb0ELb0ELb0ELb0ELi2ELi4ELi4ELi4ELb0EEENS1_21CollectiveEpilogueBwdISA_SB_SD_Li256ELb1ELb0ELi2EEENS1_25SingleTileBwdLPTSchedulerILb1ELi128ELb0EEEEEEEEEvNT_6ParamsE$_ZN4cute3eso3ESOILb0ELb0EJNS_6LayoutINS_5tupleIJNS3_IJNS_1CILi2EEES5_S5_EEES5_NS3_IJNS3_IJS5_S5_EEES5_EEEEEENS3_IJNS3_IJNS4_ILi1EEENS4_ILi512EEEiEEENS4_ILi4096EEENS3_IJNS3_IJiiEEENS4_ILi8192EEEEEEEEEEENS_10ViewEngineINS_8smem_ptrIPN7cutlass10bfloat16_tEEEEEEEC2ERKSI_RKSP_)
$_ZN7cutlass13device_kernelIN5flash19enable_sm80_to_sm89INS1_16FlashAttnBwdSm80INS1_25CollectiveMainloopBwdSm80ILi2ELi2EN4cute5tupleIJNS5_1CILi128EEES8_NS7_ILi64EEEEEENS_10bfloat16_tEfNS_4arch4Sm80ELb1ELb0ELb1ELb1ELb0ELb0ELb0ELb0ELi2ELi4ELi4ELi4ELb0EEENS1_21CollectiveEpilogueBwdISA_SB_SD_Li256ELb1ELb0ELi2EEENS1_25SingleTileBwdLPTSchedulerILb1ELi128ELb0EEEEEEEEEvNT_6ParamsE$_ZN4cute3eso3ESOILb0ELb0EJNS_6LayoutINS_5tupleIJNS3_IJNS_1CILi2EEES5_S5_EEES5_NS3_IJNS3_IJS5_S5_EEES5_EEEEEENS3_IJNS3_IJNS4_ILi1EEENS4_ILi512EEEiEEENS4_ILi4096EEENS3_IJNS3_IJiiEEENS4_ILi8192EEEEEEEEEEENS_10ViewEngineINS_8smem_ptrIPN7cutlass10bfloat16_tEEEEEEEC2ERKSI_RKSP_:
        /* <DEDUP_REMOVED lines=9> */
        .type           $_ZN7cutlass13device_kernelIN5flash19enable_sm80_to_sm89INS1_16FlashAttnBwdSm80INS1_25CollectiveMainloopBwdSm80ILi2ELi2EN4cute5tupleIJNS5_1CILi128EEES8_NS7_ILi64EEEEEENS_10bfloat16_tEfNS_4arch4Sm80ELb1ELb0ELb1ELb1ELb0ELb0ELb0ELb0ELi2ELi4ELi4ELi4ELb0EEENS1_21CollectiveEpilogueBwdISA_SB_SD_Li256ELb1ELb0ELi2EEENS1_25SingleTileBwdLPTSchedulerILb1ELi128ELb0EEEEEEEEEvNT_6ParamsE$_ZN4cute3eso3ESOILb0ELb0EJNS_6LayoutINS_5tupleIJNS3_IJNS_1CILi2EEES5_S5_EEES5_NS3_IJNS3_IJS5_S5_EEES5_EEEEEENS3_IJNS3_IJNS4_ILi1EEENS4_ILi512EEEiEEENS4_ILi4096EEENS3_IJNS3_IJiiEEENS4_ILi8192EEEEEEEEEEEjEEC2ERKSI_RKj,@function
        .size           $_ZN7cutlass13device_kernelIN5flash19enable_sm80_to_sm89INS1_16FlashAttnBwdSm80INS1_25CollectiveMainloopBwdSm80ILi2ELi2EN4cute5tupleIJNS5_1CILi128EEES8_NS7_ILi64EEEEEENS_10bfloat16_tEfNS_4arch4Sm80ELb1ELb0ELb1ELb1ELb0ELb0ELb0ELb0ELi2ELi4ELi4ELi4ELb0EEENS1_21CollectiveEpilogueBwdISA_SB_SD_Li256ELb1ELb0ELi2EEENS1_25SingleTileBwdLPTSchedulerILb1ELi128ELb0EEEEEEEEEvNT_6ParamsE$_ZN4cute3eso3ESOILb0ELb0EJNS_6LayoutINS_5tupleIJNS3_IJNS_1CILi2EEES5_S5_EEES5_NS3_IJNS3_IJS5_S5_EEES5_EEEEEENS3_IJNS3_IJNS4_ILi1EEENS4_ILi512EEEiEEENS4_ILi4096EEENS3_IJNS3_IJiiEEENS4_ILi8192EEEEEEEEEEEjEEC2ERKSI_RKj,($_ZN7cutlass13device_kernelIN5flash19enable_sm80_to_sm89INS1_16FlashAttnBwdSm80INS1_25CollectiveMainloopBwdSm80ILi2ELi2EN4cute5tupleIJNS5_1CILi128EEES8_NS7_ILi64EEEEEENS_10bfloat16_tEfNS_4arch4Sm80ELb1ELb0ELb1ELb1ELb0ELb0ELb0ELb0ELi2ELi4ELi4ELi4ELb0EEENS1_21CollectiveEpilogueBwdISA_SB_SD_Li256ELb1ELb0ELi2EEENS1_25SingleTileBwdLPTSchedulerILb1ELi128ELb0EEEEEEEEEvNT_6ParamsE$_ZN4cute3eso3ESOILb0ELb0EJNS_6LayoutINS_5tupleIJNS3_IJNS_1CILi2EEES5_S5_EEES5_NS3_IJS5_S5_EEEEEENS3_IJNS3_IJNS4_ILi1EEENS4_ILi512EEEiEEENS4_ILi4096EEENS3_IJiiEEEEEEEENS_10ViewEngineINS_8smem_ptrIPN7cutlass10bfloat16_tEEEEEEEC2ERKSF_RKSM_ - $_ZN7cutlass13device_kernelIN5flash19enable_sm80_to_sm89INS1_16FlashAttnBwdSm80INS1_25CollectiveMainloopBwdSm80ILi2ELi2EN4cute5tupleIJNS5_1CILi128EEES8_NS7_ILi64EEEEEENS_10bfloat16_tEfNS_4arch4Sm80ELb1ELb0ELb1ELb1ELb0ELb0ELb0ELb0ELi2ELi4ELi4ELi4ELb0EEENS1_21CollectiveEpilogueBwdISA_SB_SD_Li256ELb1ELb0ELi2EEENS1_25SingleTileBwdLPTSchedulerILb1ELi128ELb0EEEEEEEEEvNT_6ParamsE$_ZN4cute3eso3ESOILb0ELb0EJNS_6LayoutINS_5tupleIJNS3_IJNS_1CILi2EEES5_S5_EEES5_NS3_IJNS3_IJS5_S5_EEES5_EEEEEENS3_IJNS3_IJNS4_ILi1EEENS4_ILi512EEEiEEENS4_ILi4096EEENS3_IJNS3_IJiiEEENS4_ILi8192EEEEEEEEEEEjEEC2ERKSI_RKj)
$_ZN7cutlass13device_kernelIN5flash19enable_sm80_to_sm89INS1_16FlashAttnBwdSm80INS1_25CollectiveMainloopBwdSm80ILi2ELi2EN4cute5tupleIJNS5_1CILi128EEES8_NS7_ILi64EEEEEENS_10bfloat16_tEfNS_4arch4Sm80ELb1ELb0ELb1ELb1ELb0ELb0ELb0ELb0ELi2ELi4ELi4ELi4ELb0EEENS1_21CollectiveEpilogueBwdISA_SB_SD_Li256ELb1ELb0ELi2EEENS1_25SingleTileBwdLPTSchedulerILb1ELi128ELb0EEEEEEEEEvNT_6ParamsE$_ZN4cute3eso3ESOILb0ELb0EJNS_6LayoutINS_5tupleIJNS3_IJNS_1CILi2EEES5_S5_EEES5_NS3_IJNS3_IJS5_S5_EEES5_EEEEEENS3_IJNS3_IJNS4_ILi1EEENS4_ILi512EEEiEEENS4_ILi4096EEENS3_IJNS3_IJiiEEENS4_ILi8192EEEEEEEEEEEjEEC2ERKSI_RKj:
        /* <DEDUP_REMOVED lines=10> */
        .type           $_ZN7cutlass13device_kernelIN5flash19enable_sm80_to_sm89INS1_16FlashAttnBwdSm80INS1_25CollectiveMainloopBwdSm80ILi2ELi2EN4cute5tupleIJNS5_1CILi128EEES8_NS7_ILi64EEEEEENS_10bfloat16_tEfNS_4arch4Sm80ELb1ELb0ELb1ELb1ELb0ELb0ELb0ELb0ELi2ELi4ELi4ELi4ELb0EEENS1_21CollectiveEpilogueBwdISA_SB_SD_Li256ELb1ELb0ELi2EEENS1_25SingleTileBwdLPTSchedulerILb1ELi128ELb0EEEEEEEEEvNT_6ParamsE$_ZN4cute3eso3ESOILb0ELb0EJNS_6LayoutINS_5tupleIJNS3_IJNS_1CILi2EEES5_S5_EEES5_NS3_IJS5_S5_EEEEEENS3_IJNS3_IJNS4_ILi1EEENS4_ILi512EEEiEEENS4_ILi4096EEENS3_IJiiEEEEEEEENS_10ViewEngineINS_8smem_ptrIPN7cutlass10bfloat16_tEEEEEEEC2ERKSF_RKSM_,@function
        .size           $_ZN7cutlass13device_kernelIN5flash19enable_sm80_to_sm89INS1_16FlashAttnBwdSm80INS1_25CollectiveMainloopBwdSm80ILi2ELi2EN4cute5tupleIJNS5_1CILi128EEES8_NS7_ILi64EEEEEENS_10bfloat16_tEfNS_4arch4Sm80ELb1ELb0ELb1ELb1ELb0ELb0ELb0ELb0ELi2ELi4ELi4ELi4ELb0EEENS1_21CollectiveEpilogueBwdISA_SB_SD_Li256ELb1ELb0ELi2EEENS1_25SingleTileBwdLPTSchedulerILb1ELi128ELb0EEEEEEEEEvNT_6ParamsE$_ZN4cute3eso3ESOILb0ELb0EJNS_6LayoutINS_5tupleIJNS3_IJNS_1CILi2EEES5_S5_EEES5_NS3_IJS5_S5_EEEEEENS3_IJNS3_IJNS4_ILi1EEENS4_ILi512EEEiEEENS4_ILi4096EEENS3_IJiiEEEEEEEENS_10ViewEngineINS_8smem_ptrIPN7cutlass10bfloat16_tEEEEEEEC2ERKSF_RKSM_,($_ZN7cutlass13device_kernelIN5flash19enable_sm80_to_sm89INS1_16FlashAttnBwdSm80INS1_25CollectiveMainloopBwdSm80ILi2ELi2EN4cute5tupleIJNS5_1CILi128EEES8_NS7_ILi64EEEEEENS_10bfloat16_tEfNS_4arch4Sm80ELb1ELb0ELb1ELb1ELb0ELb0ELb0ELb0ELi2ELi4ELi4ELi4ELb0EEENS1_21CollectiveEpilogueBwdISA_SB_SD_Li256ELb1ELb0ELi2EEENS1_25SingleTileBwdLPTSchedulerILb1ELi128ELb0EEEEEEEEEvNT_6ParamsE$_ZN4cute3eso3ESOILb0ELb0EJNS_6LayoutINS_5tupleIJNS3_IJNS_1CILi2EEES5_S5_EEES5_NS3_IJS5_S5_EEEEEENS3_IJNS3_IJNS4_ILi1EEENS4_ILi512EEEiEEENS4_ILi4096EEENS3_IJiiEEEEEEEEjEEC2ERKSF_RKj - $_ZN7cutlass13device_kernelIN5flash19enable_sm80_to_sm89INS1_16FlashAttnBwdSm80INS1_25CollectiveMainloopBwdSm80ILi2ELi2EN4cute5tupleIJNS5_1CILi128EEES8_NS7_ILi64EEEEEENS_10bfloat16_tEfNS_4arch4Sm80ELb1ELb0ELb1ELb1ELb0ELb0ELb0ELb0ELi2ELi4ELi4ELi4ELb0EEENS1_21CollectiveEpilogueBwdISA_SB_SD_Li256ELb1ELb0ELi2EEENS1_25SingleTileBwdLPTSchedulerILb1ELi128ELb0EEEEEEEEEvNT_6ParamsE$_ZN4cute3eso3ESOILb0ELb0EJNS_6LayoutINS_5tupleIJNS3_IJNS_1CILi2EEES5_S5_EEES5_NS3_IJS5_S5_EEEEEENS3_IJNS3_IJNS4_ILi1EEENS4_ILi512EEEiEEENS4_ILi4096EEENS3_IJiiEEEEEEEENS_10ViewEngineINS_8smem_ptrIPN7cutlass10bfloat16_tEEEEEEEC2ERKSF_RKSM_)
$_ZN7cutlass13device_kernelIN5flash19enable_sm80_to_sm89INS1_16FlashAttnBwdSm80INS1_25CollectiveMainloopBwdSm80ILi2ELi2EN4cute5tupleIJNS5_1CILi128EEES8_NS7_ILi64EEEEEENS_10bfloat16_tEfNS_4arch4Sm80ELb1ELb0ELb1ELb1ELb0ELb0ELb0ELb0ELi2ELi4ELi4ELi4ELb0EEENS1_21CollectiveEpilogueBwdISA_SB_SD_Li256ELb1ELb0ELi2EEENS1_25SingleTileBwdLPTSchedulerILb1ELi128ELb0EEEEEEEEEvNT_6ParamsE$_ZN4cute3eso3ESOILb0ELb0EJNS_6LayoutINS_5tupleIJNS3_IJNS_1CILi2EEES5_S5_EEES5_NS3_IJS5_S5_EEEEEENS3_IJNS3_IJNS4_ILi1EEENS4_ILi512EEEiEEENS4_ILi4096EEENS3_IJiiEEEEEEEENS_10ViewEngineINS_8smem_ptrIPN7cutlass10bfloat16_tEEEEEEEC2ERKSF_RKSM_:
        /* <DEDUP_REMOVED lines=8> */
        .type           $_ZN7cutlass13device_kernelIN5flash19enable_sm80_to_sm89INS1_16FlashAttnBwdSm80INS1_25CollectiveMainloopBwdSm80ILi2ELi2EN4cute5tupleIJNS5_1CILi128EEES8_NS7_ILi64EEEEEENS_10bfloat16_tEfNS_4arch4Sm80ELb1ELb0ELb1ELb1ELb0ELb0ELb0ELb0ELi2ELi4ELi4ELi4ELb0EEENS1_21CollectiveEpilogueBwdISA_SB_SD_Li256ELb1ELb0ELi2EEENS1_25SingleTileBwdLPTSchedulerILb1ELi128ELb0EEEEEEEEEvNT_6ParamsE$_ZN4cute3eso3ESOILb0ELb0EJNS_6LayoutINS_5tupleIJNS3_IJNS_1CILi2EEES5_S5_EEES5_NS3_IJS5_S5_EEEEEENS3_IJNS3_IJNS4_ILi1EEENS4_ILi512EEEiEEENS4_ILi4096EEENS3_IJiiEEEEEEEEjEEC2ERKSF_RKj,@function
        .size           $_ZN7cutlass13device_kernelIN5flash19enable_sm80_to_sm89INS1_16FlashAttnBwdSm80INS1_25CollectiveMainloopBwdSm80ILi2ELi2EN4cute5tupleIJNS5_1CILi128EEES8_NS7_ILi64EEEEEENS_10bfloat16_tEfNS_4arch4Sm80ELb1ELb0ELb1ELb1ELb0ELb0ELb0ELb0ELi2ELi4ELi4ELi4ELb0EEENS1_21CollectiveEpilogueBwdISA_SB_SD_Li256ELb1ELb0ELi2EEENS1_25SingleTileBwdLPTSchedulerILb1ELi128ELb0EEEEEEEEEvNT_6ParamsE$_ZN4cute3eso3ESOILb0ELb0EJNS_6LayoutINS_5tupleIJNS3_IJNS_1CILi2EEES5_S5_EEES5_NS3_IJS5_S5_EEEEEENS3_IJNS3_IJNS4_ILi1EEENS4_ILi512EEEiEEENS4_ILi4096EEENS3_IJiiEEEEEEEEjEEC2ERKSF_RKj,($_ZN7cutlass13device_kernelIN5flash19enable_sm80_to_sm89INS1_16FlashAttnBwdSm80INS1_25CollectiveMainloopBwdSm80ILi2ELi2EN4cute5tupleIJNS5_1CILi128EEES8_NS7_ILi64EEEEEENS_10bfloat16_tEfNS_4arch4Sm80ELb1ELb0ELb1ELb1ELb0ELb0ELb0ELb0ELi2ELi4ELi4ELi4ELb0EEENS1_21CollectiveEpilogueBwdISA_SB_SD_Li256ELb1ELb0ELi2EEENS1_25SingleTileBwdLPTSchedulerILb1ELi128ELb0EEEEEEEEEvNT_6ParamsE$_ZN4cute3eso3ESOILb0ELb0EJNS_6LayoutINS_5tupleIJNS3_IJNS_1CILi8EEENS4_ILi1EEEEEENS3_IJNS4_ILi2EEEEEEEEENS3_IJNS3_IJS6_NS4_ILi0EEEEEENS3_IJiEEEEEEEENS_10ViewEngineINS_8smem_ptrIPN7cutlass10bfloat16_tEEEEEEEC2ERKSF_RKSM_ - $_ZN7cutlass13device_kernelIN5flash19enable_sm80_to_sm89INS1_16FlashAttnBwdSm80INS1_25CollectiveMainloopBwdSm80ILi2ELi2EN4cute5tupleIJNS5_1CILi128EEES8_NS7_ILi64EEEEEENS_10bfloat16_tEfNS_4arch4Sm80ELb1ELb0ELb1ELb1ELb0ELb0ELb0ELb0ELi2ELi4ELi4ELi4ELb0EEENS1_21CollectiveEpilogueBwdISA_SB_SD_Li256ELb1ELb0ELi2EEENS1_25SingleTileBwdLPTSchedulerILb1ELi128ELb0EEEEEEEEEvNT_6ParamsE$_ZN4cute3eso3ESOILb0ELb0EJNS_6LayoutINS_5tupleIJNS3_IJNS_1CILi2EEES5_S5_EEES5_NS3_IJS5_S5_EEEEEENS3_IJNS3_IJNS4_ILi1EEENS4_ILi512EEEiEEENS4_ILi4096EEENS3_IJiiEEEEEEEEjEEC2ERKSF_RKj)
$_ZN7cutlass13device_kernelIN5flash19enable_sm80_to_sm89INS1_16FlashAttnBwdSm80INS1_25CollectiveMainloopBwdSm80ILi2ELi2EN4cute5tupleIJNS5_1CILi128EEES8_NS7_ILi64EEEEEENS_10bfloat16_tEfNS_4arch4Sm80ELb1ELb0ELb1ELb1ELb0ELb0ELb0ELb0ELi2ELi4ELi4ELi4ELb0EEENS1_21CollectiveEpilogueBwdISA_SB_SD_Li256ELb1ELb0ELi2EEENS1_25SingleTileBwdLPTSchedulerILb1ELi128ELb0EEEEEEEEEvNT_6ParamsE$_ZN4cute3eso3ESOILb0ELb0EJNS_6LayoutINS_5tupleIJNS3_IJNS_1CILi2EEES5_S5_EEES5_NS3_IJS5_S5_EEEEEENS3_IJNS3_IJNS4_ILi1EEENS4_ILi512EEEiEEENS4_ILi4096EEENS3_IJiiEEEEEEEEjEEC2ERKSF_RKj:
        /* <DEDUP_REMOVED lines=10> */
        .type           $_ZN7cutlass13device_kernelIN5flash19enable_sm80_to_sm89INS1_16FlashAttnBwdSm80INS1_25CollectiveMainloopBwdSm80ILi2ELi2EN4cute5tupleIJNS5_1CILi128EEES8_NS7_ILi64EEEEEENS_10bfloat16_tEfNS_4arch4Sm80ELb1ELb0ELb1ELb1ELb0ELb0ELb0ELb0ELi2ELi4ELi4ELi4ELb0EEENS1_21CollectiveEpilogueBwdISA_SB_SD_Li256ELb1ELb0ELi2EEENS1_25SingleTileBwdLPTSchedulerILb1ELi128ELb0EEEEEEEEEvNT_6ParamsE$_ZN4cute3eso3ESOILb0ELb0EJNS_6LayoutINS_5tupleIJNS3_IJNS_1CILi8EEENS4_ILi1EEEEEENS3_IJNS4_ILi2EEEEEEEEENS3_IJNS3_IJS6_NS4_ILi0EEEEEENS3_IJiEEEEEEEENS_10ViewEngineINS_8smem_ptrIPN7cutlass10bfloat16_tEEEEEEEC2ERKSF_RKSM_,@function
        .size           $_ZN7cutlass13device_kernelIN5flash19enable_sm80_to_sm89INS1_16FlashAttnBwdSm80INS1_25CollectiveMainloopBwdSm80ILi2ELi2EN4cute5tupleIJNS5_1CILi128EEES8_NS7_ILi64EEEEEENS_10bfloat16_tEfNS_4arch4Sm80ELb1ELb0ELb1ELb1ELb0ELb0ELb0ELb0ELi2ELi4ELi4ELi4ELb0EEENS1_21CollectiveEpilogueBwdISA_SB_SD_Li256ELb1ELb0ELi2EEENS1_25SingleTileBwdLPTSchedulerILb1ELi128ELb0EEEEEEEEEvNT_6ParamsE$_ZN4cute3eso3ESOILb0ELb0EJNS_6LayoutINS_5tupleIJNS3_IJNS_1CILi8EEENS4_ILi1EEEEEENS3_IJNS4_ILi2EEEEEEEEENS3_IJNS3_IJS6_NS4_ILi0EEEEEENS3_IJiEEEEEEEENS_10ViewEngineINS_8smem_ptrIPN7cutlass10bfloat16_tEEEEEEEC2ERKSF_RKSM_,($_ZN7cutlass13device_kernelIN5flash19enable_sm80_to_sm89INS1_16FlashAttnBwdSm80INS1_25CollectiveMainloopBwdSm80ILi2ELi2EN4cute5tupleIJNS5_1CILi128EEES8_NS7_ILi64EEEEEENS_10bfloat16_tEfNS_4arch4Sm80ELb1ELb0ELb1ELb1ELb0ELb0ELb0ELb0ELi2ELi4ELi4ELi4ELb0EEENS1_21CollectiveEpilogueBwdISA_SB_SD_Li256ELb1ELb0ELi2EEENS1_25SingleTileBwdLPTSchedulerILb1ELi128ELb0EEEEEEEEEvNT_6ParamsE$_ZN4cute3eso3ESOILb0ELb0EJNS_6LayoutINS_5tupleIJNS3_IJNS_1CILi8EEENS4_ILi1EEEEEENS4_ILi2EEEEEENS3_IJNS3_IJS6_NS4_ILi0EEEEEEiEEEEENS_10ViewEngineINS_8smem_ptrIPN7cutlass10bfloat16_tEEEEEEEC2ERKSD_RKSK_ - $_ZN7cutlass13device_kernelIN5flash19enable_sm80_to_sm89INS1_16FlashAttnBwdSm80INS1_25CollectiveMainloopBwdSm80ILi2ELi2EN4cute5tupleIJNS5_1CILi128EEES8_NS7_ILi64EEEEEENS_10bfloat16_tEfNS_4arch4Sm80ELb1ELb0ELb1ELb1ELb0ELb0ELb0ELb0ELi2ELi4ELi4ELi4ELb0EEENS1_21CollectiveEpilogueBwdISA_SB_SD_Li256ELb1ELb0ELi2EEENS1_25SingleTileBwdLPTSchedulerILb1ELi128ELb0EEEEEEEEEvNT_6ParamsE$_ZN4cute3eso3ESOILb0ELb0EJNS_6LayoutINS_5tupleIJNS3_IJNS_1CILi8EEENS4_ILi1EEEEEENS3_IJNS4_ILi2EEEEEEEEENS3_IJNS3_IJS6_NS4_ILi0EEEEEENS3_IJiEEEEEEEENS_10ViewEngineINS_8smem_ptrIPN7cutlass10bfloat16_tEEEEEEEC2ERKSF_RKSM_)
$_ZN7cutlass13device_kernelIN5flash19enable_sm80_to_sm89INS1_16FlashAttnBwdSm80INS1_25CollectiveMainloopBwdSm80ILi2ELi2EN4cute5tupleIJNS5_1CILi128EEES8_NS7_ILi64EEEEEENS_10bfloat16_tEfNS_4arch4Sm80ELb1ELb0ELb1ELb1ELb0ELb0ELb0ELb0ELi2ELi4ELi4ELi4ELb0EEENS1_21CollectiveEpilogueBwdISA_SB_SD_Li256ELb1ELb0ELi2EEENS1_25SingleTileBwdLPTSchedulerILb1ELi128ELb0EEEEEEEEEvNT_6ParamsE$_ZN4cute3eso3ESOILb0ELb0EJNS_6LayoutINS_5tupleIJNS3_IJNS_1CILi8EEENS4_ILi1EEEEEENS3_IJNS4_ILi2EEEEEEEEENS3_IJNS3_IJS6_NS4_ILi0EEEEEENS3_IJiEEEEEEEENS_10ViewEngineINS_8smem_ptrIPN7cutlass10bfloat16_tEEEEEEEC2ERKSF_RKSM_:
[----:B------:R-:W-:Y:S02]  /*7e50*/  IADD3 R3, R67, -c[0x0][0x20], RZ ;  /* 0x8000080043037a10 */ /* 0x000fe40007ffe0ff */
[----:B------:R-:W-:-:S03]  /*7e60*/  IADD3 R2, R59, -c[0x0][0x20], RZ ;  /* 0x800008003b027a10 */ /* 0x000fc60007ffe0ff */
[----:B------:R1:W-:Y:S04]  /*7e70*/  STL [R3], R8 ;  /* 0x0000000803007387 */ /* 0x0003e80000100800 */
[----:B------:R-:W2:Y:S01]  /*7e80*/  LDL.64 R10, [R2] ;  /* 0x00000000020a7983 */ /* 0x000ea20000100a00 */
[----:B------:R-:W-:-:S03]  /*7e90*/  IMAD.MOV.U32 R7, RZ, RZ, 0x0 ;  /* 0x00000000ff077424 */ /* 0x000fc600078e00ff */
[----:B--2---:R1:W-:Y:S01]  /*7ea0*/  STL.64 [R3+0x8], R10 ;  /* 0x0000080a03007387 */ /* 0x0043e20000100a00 */
[----:B------:R-:W-:Y:S05]  /*7eb0*/  RET.REL.NODEC R6 `(_ZN7cutlass13device_kernelIN5flash19enable_sm80_to_sm89INS1_16FlashAttnBwdSm80INS1_25CollectiveMainloopBwdSm80ILi2ELi2EN4cute5tupleIJNS5_1CILi128EEES8_NS7_ILi64EEEEEENS_10bfloat16_tEfNS_4arch4Sm80ELb1ELb0ELb1ELb1ELb0ELb0ELb0ELb0ELi2ELi4ELi4ELi4ELb0EEENS1_21CollectiveEpilogueBwdISA_SB_SD_Li256ELb1ELb0ELi2EEENS1_25SingleTileBwdLPTSchedulerILb1ELi128ELb0EEEEEEEEEvNT_6ParamsE) ;  /* 0xffff814006007950 */ /* 0x000fea0003c3ffff */
        .type           $_ZN7cutlass13device_kernelIN5flash19enable_sm80_to_sm89INS1_16FlashAttnBwdSm80INS1_25CollectiveMainloopBwdSm80ILi2ELi2EN4cute5tupleIJNS5_1CILi128EEES8_NS7_ILi64EEEEEENS_10bfloat16_tEfNS_4arch4Sm80ELb1ELb0ELb1ELb1ELb0ELb0ELb0ELb0ELi2ELi4ELi4ELi4ELb0EEENS1_21CollectiveEpilogueBwdISA_SB_SD_Li256ELb1ELb0ELi2EEENS1_25SingleTileBwdLPTSchedulerILb1ELi128ELb0EEEEEEEEEvNT_6ParamsE$_ZN4cute3eso3ESOILb0ELb0EJNS_6LayoutINS_5tupleIJNS3_IJNS_1CILi8EEENS4_ILi1EEEEEENS4_ILi2EEEEEENS3_IJNS3_IJS6_NS4_ILi0EEEEEEiEEEEENS_10ViewEngineINS_8smem_ptrIPN7cutlass10bfloat16_tEEEEEEEC2ERKSD_RKSK_,@function
        .size           $_ZN7cutlass13device_kernelIN5flash19enable_sm80_to_sm89INS1_16FlashAttnBwdSm80INS1_25CollectiveMainloopBwdSm80ILi2ELi2EN4cute5tupleIJNS5_1CILi128EEES8_NS7_ILi64EEEEEENS_10bfloat16_tEfNS_4arch4Sm80ELb1ELb0ELb1ELb1ELb0ELb0ELb0ELb0ELi2ELi4ELi4ELi4ELb0EEENS1_21CollectiveEpilogueBwdISA_SB_SD_Li256ELb1ELb0ELi2EEENS1_25SingleTileBwdLPTSchedulerILb1ELi128ELb0EEEEEEEEEvNT_6ParamsE$_ZN4cute3eso3ESOILb0ELb0EJNS_6LayoutINS_5tupleIJNS3_IJNS_1CILi8EEENS4_ILi1EEEEEENS4_ILi2EEEEEENS3_IJNS3_IJS6_NS4_ILi0EEEEEEiEEEEENS_10ViewEngineINS_8smem_ptrIPN7cutlass10bfloat16_tEEEEEEEC2ERKSD_RKSK_,($_ZN7cutlass13device_kernelIN5flash19enable_sm80_to_sm89INS1_16FlashAttnBwdSm80INS1_25CollectiveMainloopBwdSm80ILi2ELi2EN4cute5tupleIJNS5_1CILi128EEES8_NS7_ILi64EEEEEENS_10bfloat16_tEfNS_4arch4Sm80ELb1ELb0ELb1ELb1ELb0ELb0ELb0ELb0ELi2ELi4ELi4ELi4ELb0EEENS1_21CollectiveEpilogueBwdISA_SB_SD_Li256ELb1ELb0ELi2EEENS1_25SingleTileBwdLPTSchedulerILb1ELi128ELb0EEEEEEEEEvNT_6ParamsE$_ZN4cute3eso3ESOILb0ELb0EJNS_6LayoutINS_5tupleIJNS3_IJNS_1CILi8EEENS4_ILi1EEEEEENS4_ILi2EEEEEENS3_IJNS3_IJS6_NS4_ILi0EEEEEEiEEEEEiEEC2ERKSD_RKi - $_ZN7cutlass13device_kernelIN5flash19enable_sm80_to_sm89INS1_16FlashAttnBwdSm80INS1_25CollectiveMainloopBwdSm80ILi2ELi2EN4cute5tupleIJNS5_1CILi128EEES8_NS7_ILi64EEEEEENS_10bfloat16_tEfNS_4arch4Sm80ELb1ELb0ELb1ELb1ELb0ELb0ELb0ELb0ELi2ELi4ELi4ELi4ELb0EEENS1_21CollectiveEpilogueBwdISA_SB_SD_Li256ELb1ELb0ELi2EEENS1_25SingleTileBwdLPTSchedulerILb1ELi128ELb0EEEEEEEEEvNT_6ParamsE$_ZN4cute3eso3ESOILb0ELb0EJNS_6LayoutINS_5tupleIJNS3_IJNS_1CILi8EEENS4_ILi1EEEEEENS4_ILi2EEEEEENS3_IJNS3_IJS6_NS4_ILi0EEEEEEiEEEEENS_10ViewEngineINS_8smem_ptrIPN7cutlass10bfloat16_tEEEEEEEC2ERKSD_RKSK_)
$_ZN7cutlass13device_kernelIN5flash19enable_sm80_to_sm89INS1_16FlashAttnBwdSm80INS1_25CollectiveMainloopBwdSm80ILi2ELi2EN4cute5tupleIJNS5_1CILi128EEES8_NS7_ILi64EEEEEENS_10bfloat16_tEfNS_4arch4Sm80ELb1ELb0ELb1ELb1ELb0ELb0ELb0ELb0ELi2ELi4ELi4ELi4ELb0EEENS1_21CollectiveEpilogueBwdISA_SB_SD_Li256ELb1ELb0ELi2EEENS1_25SingleTileBwdLPTSchedulerILb1ELi128ELb0EEEEEEEEEvNT_6ParamsE$_ZN4cute3eso3ESOILb0ELb0EJNS_6LayoutINS_5tupleIJNS3_IJNS_1CILi8EEENS4_ILi1EEEEEENS4_ILi2EEEEEENS3_IJNS3_IJS6_NS4_ILi0EEEEEEiEEEEENS_10ViewEngineINS_8smem_ptrIPN7cutlass10bfloat16_tEEEEEEEC2ERKSD_RKSK_:
[----:B------:R-:W-:Y:S02]  /*7ec0*/  IADD3 R3, R67, -c[0x0][0x20], RZ ;  /* 0x8000080043037a10 */ /* 0x000fe40007ffe0ff */
[----:B------:R-:W-:-:S03]  /*7ed0*/  IADD3 R2, R59, -c[0x0][0x20], RZ ;  /* 0x800008003b027a10 */ /* 0x000fc60007ffe0ff */
[----:B------:R1:W-:Y:S04]  /*7ee0*/  STL [R3], R6 ;  /* 0x0000000603007387 */ /* 0x0003e80000100800 */
[----:B------:R-:W2:Y:S01]  /*7ef0*/  LDL.64 R8, [R2] ;  /* 0x0000000002087983 */ /* 0x000ea20000100a00 */
[----:B------:R-:W-:-:S03]  /*7f00*/  IMAD.MOV.U32 R5, RZ, RZ, 0x0 ;  /* 0x00000000ff057424 */ /* 0x000fc600078e00ff */
[----:B--2---:R1:W-:Y:S01]  /*7f10*/  STL.64 [R3+0x8], R8 ;  /* 0x0000080803007387 */ /* 0x0043e20000100a00 */
[----:B------:R-:W-:Y:S05]  /*7f20*/  RET.REL.NODEC R4 `(_ZN7cutlass13device_kernelIN5flash19enable_sm80_to_sm89INS1_16FlashAttnBwdSm80INS1_25CollectiveMainloopBwdSm80ILi2ELi2EN4cute5tupleIJNS5_1CILi128EEES8_NS7_ILi64EEEEEENS_10bfloat16_tEfNS_4arch4Sm80ELb1ELb0ELb1ELb1ELb0ELb0ELb0ELb0ELi2ELi4ELi4ELi4ELb0EEENS1_21CollectiveEpilogueBwdISA_SB_SD_Li256ELb1ELb0ELi2EEENS1_25SingleTileBwdLPTSchedulerILb1ELi128ELb0EEEEEEEEEvNT_6ParamsE) ;  /* 0xffff80d004007950 */ /* 0x000fea0003c3ffff */
        .type           $_ZN7cutlass13device_kernelIN5flash19enable_sm80_to_sm89INS1_16FlashAttnBwdSm80INS1_25CollectiveMainloopBwdSm80ILi2ELi2EN4cute5tupleIJNS5_1CILi128EEES8_NS7_ILi64EEEEEENS_10bfloat16_tEfNS_4arch4Sm80ELb1ELb0ELb1ELb1ELb0ELb0ELb0ELb0ELi2ELi4ELi4ELi4ELb0EEENS1_21CollectiveEpilogueBwdISA_SB_SD_Li256ELb1ELb0ELi2EEENS1_25SingleTileBwdLPTSchedulerILb1ELi128ELb0EEEEEEEEEvNT_6ParamsE$_ZN4cute3eso3ESOILb0ELb0EJNS_6LayoutINS_5tupleIJNS3_IJNS_1CILi8EEENS4_ILi1EEEEEENS4_ILi2EEEEEENS3_IJNS3_IJS6_NS4_ILi0EEEEEEiEEEEEiEEC2ERKSD_RKi,@function
        .size           $_ZN7cutlass13device_kernelIN5flash19enable_sm80_to_sm89INS1_16FlashAttnBwdSm80INS1_25CollectiveMainloopBwdSm80ILi2ELi2EN4cute5tupleIJNS5_1CILi128EEES8_NS7_ILi64EEEEEENS_10bfloat16_tEfNS_4arch4Sm80ELb1ELb0ELb1ELb1ELb0ELb0ELb0ELb0ELi2ELi4ELi4ELi4ELb0EEENS1_21CollectiveEpilogueBwdISA_SB_SD_Li256ELb1ELb0ELi2EEENS1_25SingleTileBwdLPTSchedulerILb1ELi128ELb0EEEEEEEEEvNT_6ParamsE$_ZN4cute3eso3ESOILb0ELb0EJNS_6LayoutINS_5tupleIJNS3_IJNS_1CILi8EEENS4_ILi1EEEEEENS4_ILi2EEEEEENS3_IJNS3_IJS6_NS4_ILi0EEEEEEiEEEEEiEEC2ERKSD_RKi,($_ZN7cutlass13device_kernelIN5flash19enable_sm80_to_sm89INS1_16FlashAttnBwdSm80INS1_25CollectiveMainloopBwdSm80ILi2ELi2EN4cute5tupleIJNS5_1CILi128EEES8_NS7_ILi64EEEEEENS_10bfloat16_tEfNS_4arch4Sm80ELb1ELb0ELb1ELb1ELb0ELb0ELb0ELb0ELi2ELi4ELi4ELi4ELb0EEENS1_21CollectiveEpilogueBwdISA_SB_SD_Li256ELb1ELb0ELi2EEENS1_25SingleTileBwdLPTSchedulerILb1ELi128ELb0EEEEEEEEEvNT_6ParamsE$_ZN4cute3eso3ESOILb0ELb0EJNS_6LayoutINS_5tupleIJNS3_IJNS_1CILi8EEENS4_ILi1EEEEEENS4_ILi2EEENS3_IJS8_S8_EEEEEENS3_IJNS3_IJS6_NS4_ILi0EEEEEENS4_ILi4096EEENS3_IJiiEEEEEEEENS_10ViewEngineINS_8smem_ptrIPN7cutlass10bfloat16_tEEEEEEEC2ERKSG_RKSN_ - $_ZN7cutlass13device_kernelIN5flash19enable_sm80_to_sm89INS1_16FlashAttnBwdSm80INS1_25CollectiveMainloopBwdSm80ILi2ELi2EN4cute5tupleIJNS5_1CILi128EEES8_NS7_ILi64EEEEEENS_10bfloat16_tEfNS_4arch4Sm80ELb1ELb0ELb1ELb1ELb0ELb0ELb0ELb0ELi2ELi4ELi4ELi4ELb0EEENS1_21CollectiveEpilogueBwdISA_SB_SD_Li256ELb1ELb0ELi2EEENS1_25SingleTileBwdLPTSchedulerILb1ELi128ELb0EEEEEEEEEvNT_6ParamsE$_ZN4cute3eso3ESOILb0ELb0EJNS_6LayoutINS_5tupleIJNS3_IJNS_1CILi8EEENS4_ILi1EEEEEENS4_ILi2EEEEEENS3_IJNS3_IJS6_NS4_ILi0EEEEEEiEEEEEiEEC2ERKSD_RKi)
$_ZN7cutlass13device_kernelIN5flash19enable_sm80_to_sm89INS1_16FlashAttnBwdSm80INS1_25CollectiveMainloopBwdSm80ILi2ELi2EN4cute5tupleIJNS5_1CILi128EEES8_NS7_ILi64EEEEEENS_10bfloat16_tEfNS_4arch4Sm80ELb1ELb0ELb1ELb1ELb0ELb0ELb0ELb0ELi2ELi4ELi4ELi4ELb0EEENS1_21CollectiveEpilogueBwdISA_SB_SD_Li256ELb1ELb0ELi2EEENS1_25SingleTileBwdLPTSchedulerILb1ELi128ELb0EEEEEEEEEvNT_6ParamsE$_ZN4cute3eso3ESOILb0ELb0EJNS_6LayoutINS_5tupleIJNS3_IJNS_1CILi8EEENS4_ILi1EEEEEENS4_ILi2EEEEEENS3_IJNS3_IJS6_NS4_ILi0EEEEEEiEEEEEiEEC2ERKSD_RKi:
[----:B------:R-:W-:Y:S02]  /*7f30*/  IADD3 R3, R2, -c[0x0][0x20], RZ ;  /* 0x8000080002037a10 */ /* 0x000fe40007ffe0ff */
[----:B------:R-:W-:-:S03]  /*7f40*/  IADD3 R2, R61, -c[0x0][0x20], RZ ;  /* 0x800008003d027a10 */ /* 0x000fc60007ffe0ff */
[----:B------:R1:W-:Y:S04]  /*7f50*/  STL [R3], R6 ;  /* 0x0000000603007387 */ /* 0x0003e80000100800 */
[----:B------:R-:W2:Y:S01]  /*7f60*/  LDL R2, [R2] ;  /* 0x0000000002027983 */ /* 0x000ea20000100800 */
[----:B------:R-:W-:-:S03]  /*7f70*/  IMAD.MOV.U32 R5, RZ, RZ, 0x0 ;  /* 0x00000000ff057424 */ /* 0x000fc600078e00ff */
[----:B--2---:R1:W-:Y:S01]  /*7f80*/  STL [R3+0x4], R2 ;  /* 0x0000040203007387 */ /* 0x0043e20000100800 */
[----:B------:R-:W-:Y:S05]  /*7f90*/  RET.REL.NODEC R4 `(_ZN7cutlass13device_kernelIN5flash19enable_sm80_to_sm89INS1_16FlashAttnBwdSm80INS1_25CollectiveMainloopBwdSm80ILi2ELi2EN4cute5tupleIJNS5_1CILi128EEES8_NS7_ILi64EEEEEENS_10bfloat16_tEfNS_4arch4Sm80ELb1ELb0ELb1ELb1ELb0ELb0ELb0ELb0ELi2ELi4ELi4ELi4ELb0EEENS1_21CollectiveEpilogueBwdISA_SB_SD_Li256ELb1ELb0ELi2EEENS1_25SingleTileBwdLPTSchedulerILb1ELi128ELb0EEEEEEEEEvNT_6ParamsE) ;  /* 0xffff806004007950 */ /* 0x000fea0003c3ffff */
        .type           $_ZN7cutlass13device_kernelIN5flash19enable_sm80_to_sm89INS1_16FlashAttnBwdSm80INS1_25CollectiveMainloopBwdSm80ILi2ELi2EN4cute5tupleIJNS5_1CILi128EEES8_NS7_ILi64EEEEEENS_10bfloat16_tEfNS_4arch4Sm80ELb1ELb0ELb1ELb1ELb0ELb0ELb0ELb0ELi2ELi4ELi4ELi4ELb0EEENS1_21CollectiveEpilogueBwdISA_SB_SD_Li256ELb1ELb0ELi2EEENS1_25SingleTileBwdLPTSchedulerILb1ELi128ELb0EEEEEEEEEvNT_6ParamsE$_ZN4cute3eso3ESOILb0ELb0EJNS_6LayoutINS_5tupleIJNS3_IJNS_1CILi8EEENS4_ILi1EEEEEENS4_ILi2EEENS3_IJS8_S8_EEEEEENS3_IJNS3_IJS6_NS4_ILi0EEEEEENS4_ILi4096EEENS3_IJiiEEEEEEEENS_10ViewEngineINS_8smem_ptrIPN7cutlass10bfloat16_tEEEEEEEC2ERKSG_RKSN_,@function
        .size           $_ZN7cutlass13device_kernelIN5flash19enable_sm80_to_sm89INS1_16FlashAttnBwdSm80INS1_25CollectiveMainloopBwdSm80ILi2ELi2EN4cute5tupleIJNS5_1CILi128EEES8_NS7_ILi64EEEEEENS_10bfloat16_tEfNS_4arch4Sm80ELb1ELb0ELb1ELb1ELb0ELb0ELb0ELb0ELi2ELi4ELi4ELi4ELb0EEENS1_21CollectiveEpilogueBwdISA_SB_SD_Li256ELb1ELb0ELi2EEENS1_25SingleTileBwdLPTSchedulerILb1ELi128ELb0EEEEEEEEEvNT_6ParamsE$_ZN4cute3eso3ESOILb0ELb0EJNS_6LayoutINS_5tupleIJNS3_IJNS_1CILi8EEENS4_ILi1EEEEEENS4_ILi2EEENS3_IJS8_S8_EEEEEENS3_IJNS3_IJS6_NS4_ILi0EEEEEENS4_ILi4096EEENS3_IJiiEEEEEEEENS_10ViewEngineINS_8smem_ptrIPN7cutlass10bfloat16_tEEEEEEEC2ERKSG_RKSN_,($_ZN7cutlass13device_kernelIN5flash19enable_sm80_to_sm89INS1_16FlashAttnBwdSm80INS1_25CollectiveMainloopBwdSm80ILi2ELi2EN4cute5tupleIJNS5_1CILi128EEES8_NS7_ILi64EEEEEENS_10bfloat16_tEfNS_4arch4Sm80ELb1ELb0ELb1ELb1ELb0ELb0ELb0ELb0ELi2ELi4ELi4ELi4ELb0EEENS1_21CollectiveEpilogueBwdISA_SB_SD_Li256ELb1ELb0ELi2EEENS1_25SingleTileBwdLPTSchedulerILb1ELi128ELb0EEEEEEEEEvNT_6ParamsE$_ZN4cute3eso3ESOILb0ELb0EJNS_6LayoutINS_5tupleIJNS3_IJNS_1CILi8EEENS4_ILi1EEEEEENS4_ILi2EEENS3_IJS8_S8_EEEEEENS3_IJNS3_IJS6_NS4_ILi0EEEEEENS4_ILi4096EEENS3_IJiiEEEEEEEEiEEC2ERKSG_RKi - $_ZN7cutlass13device_kernelIN5flash19enable_sm80_to_sm89INS1_16FlashAttnBwdSm80INS1_25CollectiveMainloopBwdSm80ILi2ELi2EN4cute5tupleIJNS5_1CILi128EEES8_NS7_ILi64EEEEEENS_10bfloat16_tEfNS_4arch4Sm80ELb1ELb0ELb1ELb1ELb0ELb0ELb0ELb0ELi2ELi4ELi4ELi4ELb0EEENS1_21CollectiveEpilogueBwdISA_SB_SD_Li256ELb1ELb0ELi2EEENS1_25SingleTileBwdLPTSchedulerILb1ELi128ELb0EEEEEEEEEvNT_6ParamsE$_ZN4cute3eso3ESOILb0ELb0EJNS_6LayoutINS_5tupleIJNS3_IJNS_1CILi8EEENS4_ILi1EEEEEENS4_ILi2EEENS3_IJS8_S8_EEEEEENS3_IJNS3_IJS6_NS4_ILi0EEEEEENS4_ILi4096EEENS3_IJiiEEEEEEEENS_10ViewEngineINS_8smem_ptrIPN7cutlass10bfloat16_tEEEEEEEC2ERKSG_RKSN_)
$_ZN7cutlass13device_kernelIN5flash19enable_sm80_to_sm89INS1_16FlashAttnBwdSm80INS1_25CollectiveMainloopBwdSm80ILi2ELi2EN4cute5tupleIJNS5_1CILi128EEES8_NS7_ILi64EEEEEENS_10bfloat16_tEfNS_4arch4Sm80ELb1ELb0ELb1ELb1ELb0ELb0ELb0ELb0ELi2ELi4ELi4ELi4ELb0EEENS1_21CollectiveEpilogueBwdISA_SB_SD_Li256ELb1ELb0ELi2EEENS1_25SingleTileBwdLPTSchedulerILb1ELi128ELb0EEEEEEEEEvNT_6ParamsE$_ZN4cute3eso3ESOILb0ELb0EJNS_6LayoutINS_5tupleIJNS3_IJNS_1CILi8EEENS4_ILi1EEEEEENS4_ILi2EEENS3_IJS8_S8_EEEEEENS3_IJNS3_IJS6_NS4_ILi0EEEEEENS4_ILi4096EEENS3_IJiiEEEEEEEENS_10ViewEngineINS_8smem_ptrIPN7cutlass10bfloat16_tEEEEEEEC2ERKSG_RKSN_:
[----:B------:R-:W-:Y:S02]  /*7fa0*/  IADD3 R3, R23, -c[0x0][0x20], RZ ;  /* 0x8000080017037a10 */ /* 0x000fe40007ffe0ff */
[----:B------:R-:W-:-:S03]  /*7fb0*/  IADD3 R2, R22, -c[0x0][0x20], RZ ;  /* 0x8000080016027a10 */ /* 0x000fc60007ffe0ff */
[----:B------:R1:W-:Y:S04]  /*7fc0*/  STL.64 [R3], R4 ;  /* 0x0000000403007387 */ /* 0x0003e80000100a00 */
[----:B------:R-:W2:Y:S01]  /*7fd0*/  LDL.64 R8, [R2] ;  /* 0x0000000002087983 */ /* 0x000ea20000100a00 */
[----:B------:R-:W-:-:S03]  /*7fe0*/  IMAD.MOV.U32 R7, RZ, RZ, 0x0 ;  /* 0x00000000ff077424 */ /* 0x000fc600078e00ff */
[----:B--2---:R1:W-:Y:S01]  /*7ff0*/  STL.64 [R3+0x8], R8 ;  /* 0x0000080803007387 */ /* 0x0043e20000100a00 */
[----:B------:R-:W-:Y:S05]  /*8000*/  RET.REL.NODEC R6 `(_ZN7cutlass13device_kernelIN5flash19enable_sm80_to_sm89INS1_16FlashAttnBwdSm80INS1_25CollectiveMainloopBwdSm80ILi2ELi2EN4cute5tupleIJNS5_1CILi128EEES8_NS7_ILi64EEEEEENS_10bfloat16_tEfNS_4arch4Sm80ELb1ELb0ELb1ELb1ELb0ELb0ELb0ELb0ELi2ELi4ELi4ELi4ELb0EEENS1_21CollectiveEpilogueBwdISA_SB_SD_Li256ELb1ELb0ELi2EEENS1_25SingleTileBwdLPTSchedulerILb1ELi128ELb0EEEEEEEEEvNT_6ParamsE) ;  /* 0xffff7ff006007950 */ /* 0x000fea0003c3ffff */
        .type           $_ZN7cutlass13device_kernelIN5flash19enable_sm80_to_sm89INS1_16FlashAttnBwdSm80INS1_25CollectiveMainloopBwdSm80ILi2ELi2EN4cute5tupleIJNS5_1CILi128EEES8_NS7_ILi64EEEEEENS_10bfloat16_tEfNS_4arch4Sm80ELb1ELb0ELb1ELb1ELb0ELb0ELb0ELb0ELi2ELi4ELi4ELi4ELb0EEENS1_21CollectiveEpilogueBwdISA_SB_SD_Li256ELb1ELb0ELi2EEENS1_25SingleTileBwdLPTSchedulerILb1ELi128ELb0EEEEEEEEEvNT_6ParamsE$_ZN4cute3eso3ESOILb0ELb0EJNS_6LayoutINS_5tupleIJNS3_IJNS_1CILi8EEENS4_ILi1EEEEEENS4_ILi2EEENS3_IJS8_S8_EEEEEENS3_IJNS3_IJS6_NS4_ILi0EEEEEENS4_ILi4096EEENS3_IJiiEEEEEEEEiEEC2ERKSG_RKi,@function
        .size           $_ZN7cutlass13device_kernelIN5flash19enable_sm80_to_sm89INS1_16FlashAttnBwdSm80INS1_25CollectiveMainloopBwdSm80ILi2ELi2EN4cute5tupleIJNS5_1CILi128EEES8_NS7_ILi64EEEEEENS_10bfloat16_tEfNS_4arch4Sm80ELb1ELb0ELb1ELb1ELb0ELb0ELb0ELb0ELi2ELi4ELi4ELi4ELb0EEENS1_21CollectiveEpilogueBwdISA_SB_SD_Li256ELb1ELb0ELi2EEENS1_25SingleTileBwdLPTSchedulerILb1ELi128ELb0EEEEEEEEEvNT_6ParamsE$_ZN4cute3eso3ESOILb0ELb0EJNS_6LayoutINS_5tupleIJNS3_IJNS_1CILi8EEENS4_ILi1EEEEEENS4_ILi2EEENS3_IJS8_S8_EEEEEENS3_IJNS3_IJS6_NS4_ILi0EEEEEENS4_ILi4096EEENS3_IJiiEEEEEEEEiEEC2ERKSG_RKi,($_ZN7cutlass13device_kernelIN5flash19enable_sm80_to_sm89INS1_16FlashAttnBwdSm80INS1_25CollectiveMainloopBwdSm80ILi2ELi2EN4cute5tupleIJNS5_1CILi128EEES8_NS7_ILi64EEEEEENS_10bfloat16_tEfNS_4arch4Sm80ELb1ELb0ELb1ELb1ELb0ELb0ELb0ELb0ELi2ELi4ELi4ELi4ELb0EEENS1_21CollectiveEpilogueBwdISA_SB_SD_Li256ELb1ELb0ELi2EEENS1_25SingleTileBwdLPTSchedulerILb1ELi128ELb0EEEEEEEEEvNT_6ParamsE$_ZN4cute3eso3ESOILb0ELb0EJNS_6LayoutINS_5tupleIJNS3_IJNS_1CILi8EEENS4_ILi1EEEEEENS4_ILi2EEES5_EEENS3_IJNS3_IJS6_NS4_ILi0EEEEEEiNS4_ILi1024EEEEEEEENS_10ViewEngineINS_8smem_ptrIPN7cutlass10bfloat16_tEEEEEEEC2ERKSE_RKSL_ - $_ZN7cutlass13device_kernelIN5flash19enable_sm80_to_sm89INS1_16FlashAttnBwdSm80INS1_25CollectiveMainloopBwdSm80ILi2ELi2EN4cute5tupleIJNS5_1CILi128EEES8_NS7_ILi64EEEEEENS_10bfloat16_tEfNS_4arch4Sm80ELb1ELb0ELb1ELb1ELb0ELb0ELb0ELb0ELi2ELi4ELi4ELi4ELb0EEENS1_21CollectiveEpilogueBwdISA_SB_SD_Li256ELb1ELb0ELi2EEENS1_25SingleTileBwdLPTSchedulerILb1ELi128ELb0EEEEEEEEEvNT_6ParamsE$_ZN4cute3eso3ESOILb0ELb0EJNS_6LayoutINS_5tupleIJNS3_IJNS_1CILi8EEENS4_ILi1EEEEEENS4_ILi2EEENS3_IJS8_S8_EEEEEENS3_IJNS3_IJS6_NS4_ILi0EEEEEENS4_ILi4096EEENS3_IJiiEEEEEEEEiEEC2ERKSG_RKi)
$_ZN7cutlass13device_kernelIN5flash19enable_sm80_to_sm89INS1_16FlashAttnBwdSm80INS1_25CollectiveMainloopBwdSm80ILi2ELi2EN4cute5tupleIJNS5_1CILi128EEES8_NS7_ILi64EEEEEENS_10bfloat16_tEfNS_4arch4Sm80ELb1ELb0ELb1ELb1ELb0ELb0ELb0ELb0ELi2ELi4ELi4ELi4ELb0EEENS1_21CollectiveEpilogueBwdISA_SB_SD_Li256ELb1ELb0ELi2EEENS1_25SingleTileBwdLPTSchedulerILb1ELi128ELb0EEEEEEEEEvNT_6ParamsE$_ZN4cute3eso3ESOILb0ELb0EJNS_6LayoutINS_5tupleIJNS3_IJNS_1CILi8EEENS4_ILi1EEEEEENS4_ILi2EEENS3_IJS8_S8_EEEEEENS3_IJNS3_IJS6_NS4_ILi0EEEEEENS4_ILi4096EEENS3_IJiiEEEEEEEEiEEC2ERKSG_RKi:
[----:B------:R-:W-:Y:S02]  /*8010*/  IADD3 R5, R23, -c[0x0][0x20], RZ ;  /* 0x8000080017057a10 */ /* 0x000fe40007ffe0ff */
[----:B------:R-:W-:-:S03]  /*8020*/  IADD3 R4, R22, -c[0x0][0x20], RZ ;  /* 0x8000080016047a10 */ /* 0x000fc60007ffe0ff */
[----:B------:R1:W-:Y:S04]  /*8030*/  STL [R5], R2 ;  /* 0x0000000205007387 */ /* 0x0003e80000100800 */
[----:B------:R1:W-:Y:S04]  /*8040*/  STL [R5+0x4], R3 ;  /* 0x0000040305007387 */ /* 0x0003e80000100800 */
[----:B------:R-:W2:Y:S01]  /*8050*/  LDL R4, [R4] ;  /* 0x0000000004047983 */ /* 0x000ea20000100800 */
[----:B------:R-:W-:-:S03]  /*8060*/  IMAD.MOV.U32 R7, RZ, RZ, 0x0 ;  /* 0x00000000ff077424 */ /* 0x000fc600078e00ff */
[----:B--2---:R1:W-:Y:S01]  /*8070*/  STL [R5+0x8], R4 ;  /* 0x0000080405007387 */ /* 0x0043e20000100800 */
[----:B------:R-:W-:Y:S05]  /*8080*/  RET.REL.NODEC R6 `(_ZN7cutlass13device_kernelIN5flash19enable_sm80_to_sm89INS1_16FlashAttnBwdSm80INS1_25CollectiveMainloopBwdSm80ILi2ELi2EN4cute5tupleIJNS5_1CILi128EEES8_NS7_ILi64EEEEEENS_10bfloat16_tEfNS_4arch4Sm80ELb1ELb0ELb1ELb1ELb0ELb0ELb0ELb0ELi2ELi4ELi4ELi4ELb0EEENS1_21CollectiveEpilogueBwdISA_SB_SD_Li256ELb1ELb0ELi2EEENS1_25SingleTileBwdLPTSchedulerILb1ELi128ELb0EEEEEEEEEvNT_6ParamsE) ;  /* 0xffff7f7006007950 */ /* 0x000fea0003c3ffff */
        .type           $_ZN7cutlass13device_kernelIN5flash19enable_sm80_to_sm89INS1_16FlashAttnBwdSm80INS1_25CollectiveMainloopBwdSm80ILi2ELi2EN4cute5tupleIJNS5_1CILi128EEES8_NS7_ILi64EEEEEENS_10bfloat16_tEfNS_4arch4Sm80ELb1ELb0ELb1ELb1ELb0ELb0ELb0ELb0ELi2ELi4ELi4ELi4ELb0EEENS1_21CollectiveEpilogueBwdISA_SB_SD_Li256ELb1ELb0ELi2EEENS1_25SingleTileBwdLPTSchedulerILb1ELi128ELb0EEEEEEEEEvNT_6ParamsE$_ZN4cute3eso3ESOILb0ELb0EJNS_6LayoutINS_5tupleIJNS3_IJNS_1CILi8EEENS4_ILi1EEEEEENS4_ILi2EEES5_EEENS3_IJNS3_IJS6_NS4_ILi0EEEEEEiNS4_ILi1024EEEEEEEENS_10ViewEngineINS_8smem_ptrIPN7cutlass10bfloat16_tEEEEEEEC2ERKSE_RKSL_,@function
        .size           $_ZN7cutlass13device_kernelIN5flash19enable_sm80_to_sm89INS1_16FlashAttnBwdSm80INS1_25CollectiveMainloopBwdSm80ILi2ELi2EN4cute5tupleIJNS5_1CILi128EEES8_NS7_ILi64EEEEEENS_10bfloat16_tEfNS_4arch4Sm80ELb1ELb0ELb1ELb1ELb0ELb0ELb0ELb0ELi2ELi4ELi4ELi4ELb0EEENS1_21CollectiveEpilogueBwdISA_SB_SD_Li256ELb1ELb0ELi2EEENS1_25SingleTileBwdLPTSchedulerILb1ELi128ELb0EEEEEEEEEvNT_6ParamsE$_ZN4cute3eso3ESOILb0ELb0EJNS_6LayoutINS_5tupleIJNS3_IJNS_1CILi8EEENS4_ILi1EEEEEENS4_ILi2EEES5_EEENS3_IJNS3_IJS6_NS4_ILi0EEEEEEiNS4_ILi1024EEEEEEEENS_10ViewEngineINS_8smem_ptrIPN7cutlass10bfloat16_tEEEEEEEC2ERKSE_RKSL_,($_ZN7cutlass13device_kernelIN5flash19enable_sm80_to_sm89INS1_16FlashAttnBwdSm80INS1_25CollectiveMainloopBwdSm80ILi2ELi2EN4cute5tupleIJNS5_1CILi128EEES8_NS7_ILi64EEEEEENS_10bfloat16_tEfNS_4arch4Sm80ELb1ELb0ELb1ELb1ELb0ELb0ELb0ELb0ELi2ELi4ELi4ELi4ELb0EEENS1_21CollectiveEpilogueBwdISA_SB_SD_Li256ELb1ELb0ELi2EEENS1_25SingleTileBwdLPTSchedulerILb1ELi128ELb0EEEEEEEEEvNT_6ParamsE$_ZN4cute3eso3ESOILb0ELb0EJNS_6LayoutINS_5tupleIJNS3_IJNS_1CILi8EEENS4_ILi1EEEEEENS4_ILi2EEES5_EEENS3_IJNS3_IJS6_NS4_ILi0EEEEEEiNS4_ILi1024EEEEEEEEiEEC2ERKSE_RKi - $_ZN7cutlass13device_kernelIN5flash19enable_sm80_to_sm89INS1_16FlashAttnBwdSm80INS1_25CollectiveMainloopBwdSm80ILi2ELi2EN4cute5tupleIJNS5_1CILi128EEES8_NS7_ILi64EEEEEENS_10bfloat16_tEfNS_4arch4Sm80ELb1ELb0ELb1ELb1ELb0ELb0ELb0ELb0ELi2ELi4ELi4ELi4ELb0EEENS1_21CollectiveEpilogueBwdISA_SB_SD_Li256ELb1ELb0ELi2EEENS1_25SingleTileBwdLPTSchedulerILb1ELi128ELb0EEEEEEEEEvNT_6ParamsE$_ZN4cute3eso3ESOILb0ELb0EJNS_6LayoutINS_5tupleIJNS3_IJNS_1CILi8EEENS4_ILi1EEEEEENS4_ILi2EEES5_EEENS3_IJNS3_IJS6_NS4_ILi0EEEEEEiNS4_ILi1024EEEEEEEENS_10ViewEngineINS_8smem_ptrIPN7cutlass10bfloat16_tEEEEEEEC2ERKSE_RKSL_)
$_ZN7cutlass13device_kernelIN5flash19enable_sm80_to_sm89INS1_16FlashAttnBwdSm80INS1_25CollectiveMainloopBwdSm80ILi2ELi2EN4cute5tupleIJNS5_1CILi128EEES8_NS7_ILi64EEEEEENS_10bfloat16_tEfNS_4arch4Sm80ELb1ELb0ELb1ELb1ELb0ELb0ELb0ELb0ELi2ELi4ELi4ELi4ELb0EEENS1_21CollectiveEpilogueBwdISA_SB_SD_Li256ELb1ELb0ELi2EEENS1_25SingleTileBwdLPTSchedulerILb1ELi128ELb0EEEEEEEEEvNT_6ParamsE$_ZN4cute3eso3ESOILb0ELb0EJNS_6LayoutINS_5tupleIJNS3_IJNS_1CILi8EEENS4_ILi1EEEEEENS4_ILi2EEES5_EEENS3_IJNS3_IJS6_NS4_ILi0EEEEEEiNS4_ILi1024EEEEEEEENS_10ViewEngineINS_8smem_ptrIPN7cutlass10bfloat16_tEEEEEEEC2ERKSE_RKSL_:
[----:B------:R-:W-:Y:S02]  /*8090*/  IADD3 R3, R23, -c[0x0][0x20], RZ ;  /* 0x8000080017037a10 */ /* 0x000fe40007ffe0ff */
[----:B------:R-:W-:-:S03]  /*80a0*/  IADD3 R2, R22, -c[0x0][0x20], RZ ;  /* 0x8000080016027a10 */ /* 0x000fc60007ffe0ff */
[----:B------:R1:W-:Y:S04]  /*80b0*/  STL [R3], R6 ;  /* 0x0000000603007387 */ /* 0x0003e80000100800 */
[----:B------:R-:W2:Y:S01]  /*80c0*/  LDL.64 R8, [R2] ;  /* 0x0000000002087983 */ /* 0x000ea20000100a00 */
[----:B------:R-:W-:-:S03]  /*80d0*/  IMAD.MOV.U32 R5, RZ, RZ, 0x0 ;  /* 0x00000000ff057424 */ /* 0x000fc600078e00ff */
[----:B--2---:R1:W-:Y:S01]  /*80e0*/  STL.64 [R3+0x8], R8 ;  /* 0x0000080803007387 */ /* 0x0043e20000100a00 */
[----:B------:R-:W-:Y:S05]  /*80f0*/  RET.REL.NODEC R4 `(_ZN7cutlass13device_kernelIN5flash19enable_sm80_to_sm89INS1_16FlashAttnBwdSm80INS1_25CollectiveMainloopBwdSm80ILi2ELi2EN4cute5tupleIJNS5_1CILi128EEES8_NS7_ILi64EEEEEENS_10bfloat16_tEfNS_4arch4Sm80ELb1ELb0ELb1ELb1ELb0ELb0ELb0ELb0ELi2ELi4ELi4ELi4ELb0EEENS1_21CollectiveEpilogueBwdISA_SB_SD_Li256ELb1ELb0ELi2EEENS1_25SingleTileBwdLPTSchedulerILb1ELi128ELb0EEEEEEEEEvNT_6ParamsE) ;  /* 0xffff7f0004007950 */ /* 0x000fea0003c3ffff */
        .type           $_ZN7cutlass13device_kernelIN5flash19enable_sm80_to_sm89INS1_16FlashAttnBwdSm80INS1_25CollectiveMainloopBwdSm80ILi2ELi2EN4cute5tupleIJNS5_1CILi128EEES8_NS7_ILi64EEEEEENS_10bfloat16_tEfNS_4arch4Sm80ELb1ELb0ELb1ELb1ELb0ELb0ELb0ELb0ELi2ELi4ELi4ELi4ELb0EEENS1_21CollectiveEpilogueBwdISA_SB_SD_Li256ELb1ELb0ELi2EEENS1_25SingleTileBwdLPTSchedulerILb1ELi128ELb0EEEEEEEEEvNT_6ParamsE$_ZN4cute3eso3ESOILb0ELb0EJNS_6LayoutINS_5tupleIJNS3_IJNS_1CILi8EEENS4_ILi1EEEEEENS4_ILi2EEES5_EEENS3_IJNS3_IJS6_NS4_ILi0EEEEEEiNS4_ILi1024EEEEEEEEiEEC2ERKSE_RKi,@function
        .size           $_ZN7cutlass13device_kernelIN5flash19enable_sm80_to_sm89INS1_16FlashAttnBwdSm80INS1_25CollectiveMainloopBwdSm80ILi2ELi2EN4cute5tupleIJNS5_1CILi128EEES8_NS7_ILi64EEEEEENS_10bfloat16_tEfNS_4arch4Sm80ELb1ELb0ELb1ELb1ELb0ELb0ELb0ELb0ELi2ELi4ELi4ELi4ELb0EEENS1_21CollectiveEpilogueBwdISA_SB_SD_Li256ELb1ELb0ELi2EEENS1_25SingleTileBwdLPTSchedulerILb1ELi128ELb0EEEEEEEEEvNT_6ParamsE$_ZN4cute3eso3ESOILb0ELb0EJNS_6LayoutINS_5tupleIJNS3_IJNS_1CILi8EEENS4_ILi1EEEEEENS4_ILi2EEES5_EEENS3_IJNS3_IJS6_NS4_ILi0EEEEEEiNS4_ILi1024EEEEEEEEiEEC2ERKSE_RKi,($_ZN7cutlass13device_kernelIN5flash19enable_sm80_to_sm89INS1_16FlashAttnBwdSm80INS1_25CollectiveMainloopBwdSm80ILi2ELi2EN4cute5tupleIJNS5_1CILi128EEES8_NS7_ILi64EEEEEENS_10bfloat16_tEfNS_4arch4Sm80ELb1ELb0ELb1ELb1ELb0ELb0ELb0ELb0ELi2ELi4ELi4ELi4ELb0EEENS1_21CollectiveEpilogueBwdISA_SB_SD_Li256ELb1ELb0ELi2EEENS1_25SingleTileBwdLPTSchedulerILb1ELi128ELb0EEEEEEEEEvNT_6ParamsE$_ZN4cute3eso3ESOILb0ELb0EJNS_6LayoutINS_5tupleIJNS3_IJNS_1CILi8EEENS4_ILi1EEEEEENS4_ILi4EEES6_EEENS3_IJNS3_IJS6_NS4_ILi0EEEEEElSA_EEEEENS_10ViewEngineINS_8gmem_ptrIPKN7cutlass10bfloat16_tEEEEEEEC2ERKSD_RKSL_ - $_ZN7cutlass13device_kernelIN5flash19enable_sm80_to_sm89INS1_16FlashAttnBwdSm80INS1_25CollectiveMainloopBwdSm80ILi2ELi2EN4cute5tupleIJNS5_1CILi128EEES8_NS7_ILi64EEEEEENS_10bfloat16_tEfNS_4arch4Sm80ELb1ELb0ELb1ELb1ELb0ELb0ELb0ELb0ELi2ELi4ELi4ELi4ELb0EEENS1_21CollectiveEpilogueBwdISA_SB_SD_Li256ELb1ELb0ELi2EEENS1_25SingleTileBwdLPTSchedulerILb1ELi128ELb0EEEEEEEEEvNT_6ParamsE$_ZN4cute3eso3ESOILb0ELb0EJNS_6LayoutINS_5tupleIJNS3_IJNS_1CILi8EEENS4_ILi1EEEEEENS4_ILi2EEES5_EEENS3_IJNS3_IJS6_NS4_ILi0EEEEEEiNS4_ILi1024EEEEEEEEiEEC2ERKSE_RKi)
$_ZN7cutlass13device_kernelIN5flash19enable_sm80_to_sm89INS1_16FlashAttnBwdSm80INS1_25CollectiveMainloopBwdSm80ILi2ELi2EN4cute5tupleIJNS5_1CILi128EEES8_NS7_ILi64EEEEEENS_10bfloat16_tEfNS_4arch4Sm80ELb1ELb0ELb1ELb1ELb0ELb0ELb0ELb0ELi2ELi4ELi4ELi4ELb0EEENS1_21CollectiveEpilogueBwdISA_SB_SD_Li256ELb1ELb0ELi2EEENS1_25SingleTileBwdLPTSchedulerILb1ELi128ELb0EEEEEEEEEvNT_6ParamsE$_ZN4cute3eso3ESOILb0ELb0EJNS_6LayoutINS_5tupleIJNS3_IJNS_1CILi8EEENS4_ILi1EEEEEENS4_ILi2EEES5_EEENS3_IJNS3_IJS6_NS4_ILi0EEEEEEiNS4_ILi1024EEEEEEEEiEEC2ERKSE_RKi:
        /* <DEDUP_REMOVED lines=8> */
        .type           $_ZN7cutlass13device_kernelIN5flash19enable_sm80_to_sm89INS1_16FlashAttnBwdSm80INS1_25CollectiveMainloopBwdSm80ILi2ELi2EN4cute5tupleIJNS5_1CILi128EEES8_NS7_ILi64EEEEEENS_10bfloat16_tEfNS_4arch4Sm80ELb1ELb0ELb1ELb1ELb0ELb0ELb0ELb0ELi2ELi4ELi4ELi4ELb0EEENS1_21CollectiveEpilogueBwdISA_SB_SD_Li256ELb1ELb0ELi2EEENS1_25SingleTileBwdLPTSchedulerILb1ELi128ELb0EEEEEEEEEvNT_6ParamsE$_ZN4cute3eso3ESOILb0ELb0EJNS_6LayoutINS_5tupleIJNS3_IJNS_1CILi8EEENS4_ILi1EEEEEENS4_ILi4EEES6_EEENS3_IJNS3_IJS6_NS4_ILi0EEEEEElSA_EEEEENS_10ViewEngineINS_8gmem_ptrIPKN7cutlass10bfloat16_tEEEEEEEC2ERKSD_RKSL_,@function
        .size           $_ZN7cutlass13device_kernelIN5flash19enable_sm80_to_sm89INS1_16FlashAttnBwdSm80INS1_25CollectiveMainloopBwdSm80ILi2ELi2EN4cute5tupleIJNS5_1CILi128EEES8_NS7_ILi64EEEEEENS_10bfloat16_tEfNS_4arch4Sm80ELb1ELb0ELb1ELb1ELb0ELb0ELb0ELb0ELi2ELi4ELi4ELi4ELb0EEENS1_21CollectiveEpilogueBwdISA_SB_SD_Li256ELb1ELb0ELi2EEENS1_25SingleTileBwdLPTSchedulerILb1ELi128ELb0EEEEEEEEEvNT_6ParamsE$_ZN4cute3eso3ESOILb0ELb0EJNS_6LayoutINS_5tupleIJNS3_IJNS_1CILi8EEENS4_ILi1EEEEEENS4_ILi4EEES6_EEENS3_IJNS3_IJS6_NS4_ILi0EEEEEElSA_EEEEENS_10ViewEngineINS_8gmem_ptrIPKN7cutlass10bfloat16_tEEEEEEEC2ERKSD_RKSL_,($_ZN7cutlass13device_kernelIN5flash19enable_sm80_to_sm89INS1_16FlashAttnBwdSm80INS1_25CollectiveMainloopBwdSm80ILi2ELi2EN4cute5tupleIJNS5_1CILi128EEES8_NS7_ILi64EEEEEENS_10bfloat16_tEfNS_4arch4Sm80ELb1ELb0ELb1ELb1ELb0ELb0ELb0ELb0ELi2ELi4ELi4ELi4ELb0EEENS1_21CollectiveEpilogueBwdISA_SB_SD_Li256ELb1ELb0ELi2EEENS1_25SingleTileBwdLPTSchedulerILb1ELi128ELb0EEEEEEEEEvNT_6ParamsE$_ZN4cute3eso3ESOILb0ELb0EJNS_6LayoutINS_5tupleIJNS3_IJNS_1CILi8EEENS4_ILi1EEEEEENS4_ILi4EEES6_EEENS3_IJNS3_IJS6_NS4_ILi0EEEEEElSA_EEEEElEEC2ERKSD_RKl - $_ZN7cutlass13device_kernelIN5flash19enable_sm80_to_sm89INS1_16FlashAttnBwdSm80INS1_25CollectiveMainloopBwdSm80ILi2ELi2EN4cute5tupleIJNS5_1CILi128EEES8_NS7_ILi64EEEEEENS_10bfloat16_tEfNS_4arch4Sm80ELb1ELb0ELb1ELb1ELb0ELb0ELb0ELb0ELi2ELi4ELi4ELi4ELb0EEENS1_21CollectiveEpilogueBwdISA_SB_SD_Li256ELb1ELb0ELi2EEENS1_25SingleTileBwdLPTSchedulerILb1ELi128ELb0EEEEEEEEEvNT_6ParamsE$_ZN4cute3eso3ESOILb0ELb0EJNS_6LayoutINS_5tupleIJNS3_IJNS_1CILi8EEENS4_ILi1EEEEEENS4_ILi4EEES6_EEENS3_IJNS3_IJS6_NS4_ILi0EEEEEElSA_EEEEENS_10ViewEngineINS_8gmem_ptrIPKN7cutlass10bfloat16_tEEEEEEEC2ERKSD_RKSL_)
$_ZN7cutlass13device_kernelIN5flash19enable_sm80_to_sm89INS1_16FlashAttnBwdSm80INS1_25CollectiveMainloopBwdSm80ILi2ELi2EN4cute5tupleIJNS5_1CILi128EEES8_NS7_ILi64EEEEEENS_10bfloat16_tEfNS_4arch4Sm80ELb1ELb0ELb1ELb1ELb0ELb0ELb0ELb0ELi2ELi4ELi4ELi4ELb0EEENS1_21CollectiveEpilogueBwdISA_SB_SD_Li256ELb1ELb0ELi2EEENS1_25SingleTileBwdLPTSchedulerILb1ELi128ELb0EEEEEEEEEvNT_6ParamsE$_ZN4cute3eso3ESOILb0ELb0EJNS_6LayoutINS_5tupleIJNS3_IJNS_1CILi8EEENS4_ILi1EEEEEENS4_ILi4EEES6_EEENS3_IJNS3_IJS6_NS4_ILi0EEEEEElSA_EEEEENS_10ViewEngineINS_8gmem_ptrIPKN7cutlass10bfloat16_tEEEEEEEC2ERKSD_RKSL_:
        /* <DEDUP_REMOVED lines=8> */
[----:B------:R-:W-:Y:S05]  /*8200*/  RET.REL.NODEC R6 `(_ZN7cutlass13device_kernelIN5flash19enable_sm80_to_sm89INS1_16FlashAttnBwdSm80INS1_25CollectiveMainloopBwdSm80ILi2ELi2EN4cute5tupleIJNS5_1CILi128EEES8_NS7_ILi64EEEEEENS_10bfloat16_tEfNS_4arch4Sm80ELb1ELb0ELb1ELb1ELb0ELb0ELb0ELb0ELi2ELi4ELi4ELi4ELb0EEENS1_21CollectiveEpilogueBwdISA_SB_SD_Li256ELb1ELb0ELi2EEENS1_25SingleTileBwdLPTSchedulerILb1ELi128ELb0EEEEEEEEEvNT_6ParamsE) ;  /* 0xffff7df006007950 */ /* 0x000fea0003c3ffff */
        .type           $_ZN7cutlass13device_kernelIN5flash19enable_sm80_to_sm89INS1_16FlashAttnBwdSm80INS1_25CollectiveMainloopBwdSm80ILi2ELi2EN4cute5tupleIJNS5_1CILi128EEES8_NS7_ILi64EEEEEENS_10bfloat16_tEfNS_4arch4Sm80ELb1ELb0ELb1ELb1ELb0ELb0ELb0ELb0ELi2ELi4ELi4ELi4ELb0EEENS1_21CollectiveEpilogueBwdISA_SB_SD_Li256ELb1ELb0ELi2EEENS1_25SingleTileBwdLPTSchedulerILb1ELi128ELb0EEEEEEEEEvNT_6ParamsE$_ZN4cute3eso3ESOILb0ELb0EJNS_6LayoutINS_5tupleIJNS3_IJNS_1CILi8EEENS4_ILi1EEEEEENS4_ILi4EEES6_EEENS3_IJNS3_IJS6_NS4_ILi0EEEEEElSA_EEEEElEEC2ERKSD_RKl,@function
        .size           $_ZN7cutlass13device_kernelIN5flash19enable_sm80_to_sm89INS1_16FlashAttnBwdSm80INS1_25CollectiveMainloopBwdSm80ILi2ELi2EN4cute5tupleIJNS5_1CILi128EEES8_NS7_ILi64EEEEEENS_10bfloat16_tEfNS_4arch4Sm80ELb1ELb0ELb1ELb1ELb0ELb0ELb0ELb0ELi2ELi4ELi4ELi4ELb0EEENS1_21CollectiveEpilogueBwdISA_SB_SD_Li256ELb1ELb0ELi2EEENS1_25SingleTileBwdLPTSchedulerILb1ELi128ELb0EEEEEEEEEvNT_6ParamsE$_ZN4cute3eso3ESOILb0ELb0EJNS_6LayoutINS_5tupleIJNS3_IJNS_1CILi8EEENS4_ILi1EEEEEENS4_ILi4EEES6_EEENS3_IJNS3_IJS6_NS4_ILi0EEEEEElSA_EEEEElEEC2ERKSD_RKl,($_ZN7cutlass13device_kernelIN5flash19enable_sm80_to_sm89INS1_16FlashAttnBwdSm80INS1_25CollectiveMainloopBwdSm80ILi2ELi2EN4cute5tupleIJNS5_1CILi128EEES8_NS7_ILi64EEEEEENS_10bfloat16_tEfNS_4arch4Sm80ELb1ELb0ELb1ELb1ELb0ELb0ELb0ELb0ELi2ELi4ELi4ELi4ELb0EEENS1_21CollectiveEpilogueBwdISA_SB_SD_Li256ELb1ELb0ELi2EEENS1_25SingleTileBwdLPTSchedulerILb1ELi128ELb0EEEEEEEEEvNT_6ParamsE$_ZN4cute3eso3ESOILb0ELb0EJiNS_5tupleIJiNS_1CILi0EEEEEEEEC2ERKiRKS5_ - $_ZN7cutlass13device_kernelIN5flash19enable_sm80_to_sm89INS1_16FlashAttnBwdSm80INS1_25CollectiveMainloopBwdSm80ILi2ELi2EN4cute5tupleIJNS5_1CILi128EEES8_NS7_ILi64EEEEEENS_10bfloat16_tEfNS_4arch4Sm80ELb1ELb0ELb1ELb1ELb0ELb0ELb0ELb0ELi2ELi4ELi4ELi4ELb0EEENS1_21CollectiveEpilogueBwdISA_SB_SD_Li256ELb1ELb0ELi2EEENS1_25SingleTileBwdLPTSchedulerILb1ELi128ELb0EEEEEEEEEvNT_6ParamsE$_ZN4cute3eso3ESOILb0ELb0EJNS_6LayoutINS_5tupleIJNS3_IJNS_1CILi8EEENS4_ILi1EEEEEENS4_ILi4EEES6_EEENS3_IJNS3_IJS6_NS4_ILi0EEEEEElSA_EEEEElEEC2ERKSD_RKl)
$_ZN7cutlass13device_kernelIN5flash19enable_sm80_to_sm89INS1_16FlashAttnBwdSm80INS1_25CollectiveMainloopBwdSm80ILi2ELi2EN4cute5tupleIJNS5_1CILi128EEES8_NS7_ILi64EEEEEENS_10bfloat16_tEfNS_4arch4Sm80ELb1ELb0ELb1ELb1ELb0ELb0ELb0ELb0ELi2ELi4ELi4ELi4ELb0EEENS1_21CollectiveEpilogueBwdISA_SB_SD_Li256ELb1ELb0ELi2EEENS1_25SingleTileBwdLPTSchedulerILb1ELi128ELb0EEEEEEEEEvNT_6ParamsE$_ZN4cute3eso3ESOILb0ELb0EJNS_6LayoutINS_5tupleIJNS3_IJNS_1CILi8EEENS4_ILi1EEEEEENS4_ILi4EEES6_EEENS3_IJNS3_IJS6_NS4_ILi0EEEEEElSA_EEEEElEEC2ERKSD_RKl:
[----:B------:R-:W-:Y:S02]  /*8210*/  IADD3 R5, R81, -c[0x0][0x20], RZ ;  /* 0x8000080051057a10 */ /* 0x000fe40007ffe0ff */
[----:B------:R-:W-:-:S03]  /*8220*/  IADD3 R4, R82, -c[0x0][0x20], RZ ;  /* 0x8000080052047a10 */ /* 0x000fc60007ffe0ff */
[----:B------:R1:W-:Y:S04]  /*8230*/  STL.64 [R5], R2 ;  /* 0x0000000205007387 */ /* 0x0003e80000100a00 */
[----:B------:R-:W2:Y:S01]  /*8240*/  LDL.64 R8, [R4] ;  /* 0x0000000004087983 */ /* 0x000ea20000100a00 */
[----:B------:R-:W-:-:S03]  /*8250*/  IMAD.MOV.U32 R7, RZ, RZ, 0x0 ;  /* 0x00000000ff077424 */ /* 0x000fc600078e00ff */
[----:B--2---:R1:W-:Y:S01]  /*8260*/  STL.64 [R5+0x8], R8 ;  /* 0x0000080805007387 */ /* 0x0043e20000100a00 */
[----:B------:R-:W-:Y:S05]  /*8270*/  RET.REL.NODEC R6 `(_ZN7cutlass13device_kernelIN5flash19enable_sm80_to_sm89INS1_16FlashAttnBwdSm80INS1_25CollectiveMainloopBwdSm80ILi2ELi2EN4cute5tupleIJNS5_1CILi128EEES8_NS7_ILi64EEEEEENS_10bfloat16_tEfNS_4arch4Sm80ELb1ELb0ELb1ELb1ELb0ELb0ELb0ELb0ELi2ELi4ELi4ELi4ELb0EEENS1_21CollectiveEpilogueBwdISA_SB_SD_Li256ELb1ELb0ELi2EEENS1_25SingleTileBwdLPTSchedulerILb1ELi128ELb0EEEEEEEEEvNT_6ParamsE) ;  /* 0xffff7d8006007950 */ /* 0x000fea0003c3ffff */
        .type           $_ZN7cutlass13device_kernelIN5flash19enable_sm80_to_sm89INS1_16FlashAttnBwdSm80INS1_25CollectiveMainloopBwdSm80ILi2ELi2EN4cute5tupleIJNS5_1CILi128EEES8_NS7_ILi64EEEEEENS_10bfloat16_tEfNS_4arch4Sm80ELb1ELb0ELb1ELb1ELb0ELb0ELb0ELb0ELi2ELi4ELi4ELi4ELb0EEENS1_21CollectiveEpilogueBwdISA_SB_SD_Li256ELb1ELb0ELi2EEENS1_25SingleTileBwdLPTSchedulerILb1ELi128ELb0EEEEEEEEEvNT_6ParamsE$_ZN4cute3eso3ESOILb0ELb0EJiNS_5tupleIJiNS_1CILi0EEEEEEEEC2ERKiRKS5_,@function
        .size           $_ZN7cutlass13device_kernelIN5flash19enable_sm80_to_sm89INS1_16FlashAttnBwdSm80INS1_25CollectiveMainloopBwdSm80ILi2ELi2EN4cute5tupleIJNS5_1CILi128EEES8_NS7_ILi64EEEEEENS_10bfloat16_tEfNS_4arch4Sm80ELb1ELb0ELb1ELb1ELb0ELb0ELb0ELb0ELi2ELi4ELi4ELi4ELb0EEENS1_21CollectiveEpilogueBwdISA_SB_SD_Li256ELb1ELb0ELi2EEENS1_25SingleTileBwdLPTSchedulerILb1ELi128ELb0EEEEEEEEEvNT_6ParamsE$_ZN4cute3eso3ESOILb0ELb0EJiNS_5tupleIJiNS_1CILi0EEEEEEEEC2ERKiRKS5_,($_ZN7cutlass13device_kernelIN5flash19enable_sm80_to_sm89INS1_16FlashAttnBwdSm80INS1_25CollectiveMainloopBwdSm80ILi2ELi2EN4cute5tupleIJNS5_1CILi128EEES8_NS7_ILi64EEEEEENS_10bfloat16_tEfNS_4arch4Sm80ELb1ELb0ELb1ELb1ELb0ELb0ELb0ELb0ELi2ELi4ELi4ELi4ELb0EEENS1_21CollectiveEpilogueBwdISA_SB_SD_Li256ELb1ELb0ELi2EEENS1_25SingleTileBwdLPTSchedulerILb1ELi128ELb0EEEEEEEEEvNT_6ParamsE$_ZN4cute3eso3ESOILb0ELb0EJiNS_5tupleIJiiEEEEEC2ERKiRKS3_ - $_ZN7cutlass13device_kernelIN5flash19enable_sm80_to_sm89INS1_16FlashAttnBwdSm80INS1_25CollectiveMainloopBwdSm80ILi2ELi2EN4cute5tupleIJNS5_1CILi128EEES8_NS7_ILi64EEEEEENS_10bfloat16_tEfNS_4arch4Sm80ELb1ELb0ELb1ELb1ELb0ELb0ELb0ELb0ELi2ELi4ELi4ELi4ELb0EEENS1_21CollectiveEpilogueBwdISA_SB_SD_Li256ELb1ELb0ELi2EEENS1_25SingleTileBwdLPTSchedulerILb1ELi128ELb0EEEEEEEEEvNT_6ParamsE$_ZN4cute3eso3ESOILb0ELb0EJiNS_5tupleIJiNS_1CILi0EEEEEEEEC2ERKiRKS5_)
$_ZN7cutlass13device_kernelIN5flash19enable_sm80_to_sm89INS1_16FlashAttnBwdSm80INS1_25CollectiveMainloopBwdSm80ILi2ELi2EN4cute5tupleIJNS5_1CILi128EEES8_NS7_ILi64EEEEEENS_10bfloat16_tEfNS_4arch4Sm80ELb1ELb0ELb1ELb1ELb0ELb0ELb0ELb0ELi2ELi4ELi4ELi4ELb0EEENS1_21CollectiveEpilogueBwdISA_SB_SD_Li256ELb1ELb0ELi2EEENS1_25SingleTileBwdLPTSchedulerILb1ELi128ELb0EEEEEEEEEvNT_6ParamsE$_ZN4cute3eso3ESOILb0ELb0EJiNS_5tupleIJiNS_1CILi0EEEEEEEEC2ERKiRKS5_:
[----:B------:R-:W-:Y:S02]  /*8280*/  IADD3 R3, R3, -c[0x0][0x20], RZ ;  /* 0x8000080003037a10 */ /* 0x000fe40007ffe0ff */
[----:B------:R-:W-:-:S03]  /*8290*/  IADD3 R2, R2, -c[0x0][0x20], RZ ;  /* 0x8000080002027a10 */ /* 0x000fc60007ffe0ff */
[----:B------:R1:W-:Y:S04]  /*82a0*/  STL [R3], R6 ;  /* 0x0000000603007387 */ /* 0x0003e80000100800 */
[----:B------:R-:W2:Y:S01]  /*82b0*/  LDL R2, [R2] ;  /* 0x0000000002027983 */ /* 0x000ea20000100800 */
[----:B------:R-:W-:-:S03]  /*82c0*/  IMAD.MOV.U32 R5, RZ, RZ, 0x0 ;  /* 0x00000000ff057424 */ /* 0x000fc600078e00ff */
[----:B--2---:R1:W-:Y:S01]  /*82d0*/  STL [R3+0x4], R2 ;  /* 0x0000040203007387 */ /* 0x0043e20000100800 */
[----:B------:R-:W-:Y:S05]  /*82e0*/  RET.REL.NODEC R4 `(_ZN7cutlass13device_kernelIN5flash19enable_sm80_to_sm89INS1_16FlashAttnBwdSm80INS1_25CollectiveMainloopBwdSm80ILi2ELi2EN4cute5tupleIJNS5_1CILi128EEES8_NS7_ILi64EEEEEENS_10bfloat16_tEfNS_4arch4Sm80ELb1ELb0ELb1ELb1ELb0ELb0ELb0ELb0ELi2ELi4ELi4ELi4ELb0EEENS1_21CollectiveEpilogueBwdISA_SB_SD_Li256ELb1ELb0ELi2EEENS1_25SingleTileBwdLPTSchedulerILb1ELi128ELb0EEEEEEEEEvNT_6ParamsE) ;  /* 0xffff7d1004007950 */ /* 0x000fea0003c3ffff */
        .type           $_ZN7cutlass13device_kernelIN5flash19enable_sm80_to_sm89INS1_16FlashAttnBwdSm80INS1_25CollectiveMainloopBwdSm80ILi2ELi2EN4cute5tupleIJNS5_1CILi128EEES8_NS7_ILi64EEEEEENS_10bfloat16_tEfNS_4arch4Sm80ELb1ELb0ELb1ELb1ELb0ELb0ELb0ELb0ELi2ELi4ELi4ELi4ELb0EEENS1_21CollectiveEpilogueBwdISA_SB_SD_Li256ELb1ELb0ELi2EEENS1_25SingleTileBwdLPTSchedulerILb1ELi128ELb0EEEEEEEEEvNT_6ParamsE$_ZN4cute3eso3ESOILb0ELb0EJiNS_5tupleIJiiEEEEEC2ERKiRKS3_,@function
        .size           $_ZN7cutlass13device_kernelIN5flash19enable_sm80_to_sm89INS1_16FlashAttnBwdSm80INS1_25CollectiveMainloopBwdSm80ILi2ELi2EN4cute5tupleIJNS5_1CILi128EEES8_NS7_ILi64EEEEEENS_10bfloat16_tEfNS_4arch4Sm80ELb1ELb0ELb1ELb1ELb0ELb0ELb0ELb0ELi2ELi4ELi4ELi4ELb0EEENS1_21CollectiveEpilogueBwdISA_SB_SD_Li256ELb1ELb0ELi2EEENS1_25SingleTileBwdLPTSchedulerILb1ELi128ELb0EEEEEEEEEvNT_6ParamsE$_ZN4cute3eso3ESOILb0ELb0EJiNS_5tupleIJiiEEEEEC2ERKiRKS3_,($_ZN7cutlass13device_kernelIN5flash19enable_sm80_to_sm89INS1_16FlashAttnBwdSm80INS1_25CollectiveMainloopBwdSm80ILi2ELi2EN4cute5tupleIJNS5_1CILi128EEES8_NS7_ILi64EEEEEENS_10bfloat16_tEfNS_4arch4Sm80ELb1ELb0ELb1ELb1ELb0ELb0ELb0ELb0ELi2ELi4ELi4ELi4ELb0EEENS1_21CollectiveEpilogueBwdISA_SB_SD_Li256ELb1ELb0ELi2EEENS1_25SingleTileBwdLPTSchedulerILb1ELi128ELb0EEEEEEEEEvNT_6ParamsE$_ZN4cute3eso3ESOILb0ELb0EJiiEEC2ERKiS4_ - $_ZN7cutlass13device_kernelIN5flash19enable_sm80_to_sm89INS1_16FlashAttnBwdSm80INS1_25CollectiveMainloopBwdSm80ILi2ELi2EN4cute5tupleIJNS5_1CILi128EEES8_NS7_ILi64EEEEEENS_10bfloat16_tEfNS_4arch4Sm80ELb1ELb0ELb1ELb1ELb0ELb0ELb0ELb0ELi2ELi4ELi4ELi4ELb0EEENS1_21CollectiveEpilogueBwdISA_SB_SD_Li256ELb1ELb0ELi2EEENS1_25SingleTileBwdLPTSchedulerILb1ELi128ELb0EEEEEEEEEvNT_6ParamsE$_ZN4cute3eso3ESOILb0ELb0EJiNS_5tupleIJiiEEEEEC2ERKiRKS3_)
$_ZN7cutlass13device_kernelIN5flash19enable_sm80_to_sm89INS1_16FlashAttnBwdSm80INS1_25CollectiveMainloopBwdSm80ILi2ELi2EN4cute5tupleIJNS5_1CILi128EEES8_NS7_ILi64EEEEEENS_10bfloat16_tEfNS_4arch4Sm80ELb1ELb0ELb1ELb1ELb0ELb0ELb0ELb0ELi2ELi4ELi4ELi4ELb0EEENS1_21CollectiveEpilogueBwdISA_SB_SD_Li256ELb1ELb0ELi2EEENS1_25SingleTileBwdLPTSchedulerILb1ELi128ELb0EEEEEEEEEvNT_6ParamsE$_ZN4cute3eso3ESOILb0ELb0EJiNS_5tupleIJiiEEEEEC2ERKiRKS3_:
        /* <DEDUP_REMOVED lines=10> */
        .type           $_ZN7cutlass13device_kernelIN5flash19enable_sm80_to_sm89INS1_16FlashAttnBwdSm80INS1_25CollectiveMainloopBwdSm80ILi2ELi2EN4cute5tupleIJNS5_1CILi128EEES8_NS7_ILi64EEEEEENS_10bfloat16_tEfNS_4arch4Sm80ELb1ELb0ELb1ELb1ELb0ELb0ELb0ELb0ELi2ELi4ELi4ELi4ELb0EEENS1_21CollectiveEpilogueBwdISA_SB_SD_Li256ELb1ELb0ELi2EEENS1_25SingleTileBwdLPTSchedulerILb1ELi128ELb0EEEEEEEEEvNT_6ParamsE$_ZN4cute3eso3ESOILb0ELb0EJiiEEC2ERKiS4_,@function
        .size           $_ZN7cutlass13device_kernelIN5flash19enable_sm80_to_sm89INS1_16FlashAttnBwdSm80INS1_25CollectiveMainloopBwdSm80ILi2ELi2EN4cute5tupleIJNS5_1CILi128EEES8_NS7_ILi64EEEEEENS_10bfloat16_tEfNS_4arch4Sm80ELb1ELb0ELb1ELb1ELb0ELb0ELb0ELb0ELi2ELi4ELi4ELi4ELb0EEENS1_21CollectiveEpilogueBwdISA_SB_SD_Li256ELb1ELb0ELi2EEENS1_25SingleTileBwdLPTSchedulerILb1ELi128ELb0EEEEEEEEEvNT_6ParamsE$_ZN4cute3eso3ESOILb0ELb0EJiiEEC2ERKiS4_,($_ZN7cutlass13device_kernelIN5flash19enable_sm80_to_sm89INS1_16FlashAttnBwdSm80INS1_25CollectiveMainloopBwdSm80ILi2ELi2EN4cute5tupleIJNS5_1CILi128EEES8_NS7_ILi64EEEEEENS_10bfloat16_tEfNS_4arch4Sm80ELb1ELb0ELb1ELb1ELb0ELb0ELb0ELb0ELi2ELi4ELi4ELi4ELb0EEENS1_21CollectiveEpilogueBwdISA_SB_SD_Li256ELb1ELb0ELi2EEENS1_25SingleTileBwdLPTSchedulerILb1ELi128ELb0EEEEEEEEEvNT_6ParamsE$_ZN4cute3eso3ESOILb0ELb0EJiiNS_1CILi0EEEEEC2ERKiS6_RKS3_ - $_ZN7cutlass13device_kernelIN5flash19enable_sm80_to_sm89INS1_16FlashAttnBwdSm80INS1_25CollectiveMainloopBwdSm80ILi2ELi2EN4cute5tupleIJNS5_1CILi128EEES8_NS7_ILi64EEEEEENS_10bfloat16_tEfNS_4arch4Sm80ELb1ELb0ELb1ELb1ELb0ELb0ELb0ELb0ELi2ELi4ELi4ELi4ELb0EEENS1_21CollectiveEpilogueBwdISA_SB_SD_Li256ELb1ELb0ELi2EEENS1_25SingleTileBwdLPTSchedulerILb1ELi128ELb0EEEEEEEEEvNT_6ParamsE$_ZN4cute3eso3ESOILb0ELb0EJiiEEC2ERKiS4_)
$_ZN7cutlass13device_kernelIN5flash19enable_sm80_to_sm89INS1_16FlashAttnBwdSm80INS1_25CollectiveMainloopBwdSm80ILi2ELi2EN4cute5tupleIJNS5_1CILi128EEES8_NS7_ILi64EEEEEENS_10bfloat16_tEfNS_4arch4Sm80ELb1ELb0ELb1ELb1ELb0ELb0ELb0ELb0ELi2ELi4ELi4ELi4ELb0EEENS1_21CollectiveEpilogueBwdISA_SB_SD_Li256ELb1ELb0ELi2EEENS1_25SingleTileBwdLPTSchedulerILb1ELi128ELb0EEEEEEEEEvNT_6ParamsE$_ZN4cute3eso3ESOILb0ELb0EJiiEEC2ERKiS4_:
[----:B------:R-:W-:Y:S02]  /*8390*/  IADD3 R3, R3, -c[0x0][0x20], RZ ;  /* 0x8000080003037a10 */ /* 0x000fe40007ffe0ff */
[----:B------:R-:W-:-:S03]  /*83a0*/  IADD3 R2, R2, -c[0x0][0x20], RZ ;  /* 0x8000080002027a10 */ /* 0x000fc60007ffe0ff */
[----:B------:R1:W-:Y:S04]  /*83b0*/  STL [R3], R10 ;  /* 0x0000000a03007387 */ /* 0x0003e80000100800 */
[----:B------:R-:W2:Y:S01]  /*83c0*/  LDL R2, [R2] ;  /* 0x0000000002027983 */ /* 0x000ea20000100800 */
[----:B------:R-:W-:-:S03]  /*83d0*/  IMAD.MOV.U32 R9, RZ, RZ, 0x0 ;  /* 0x00000000ff097424 */ /* 0x000fc600078e00ff */
[----:B--2---:R1:W-:Y:S01]  /*83e0*/  STL [R3+0x4], R2 ;  /* 0x0000040203007387 */ /* 0x0043e20000100800 */
[----:B------:R-:W-:Y:S05]  /*83f0*/  RET.REL.NODEC R8 `(_ZN7cutlass13device_kernelIN5flash19enable_sm80_to_sm89INS1_16FlashAttnBwdSm80INS1_25CollectiveMainloopBwdSm80ILi2ELi2EN4cute5tupleIJNS5_1CILi128EEES8_NS7_ILi64EEEEEENS_10bfloat16_tEfNS_4arch4Sm80ELb1ELb0ELb1ELb1ELb0ELb0ELb0ELb0ELi2ELi4ELi4ELi4ELb0EEENS1_21CollectiveEpilogueBwdISA_SB_SD_Li256ELb1ELb0ELi2EEENS1_25SingleTileBwdLPTSchedulerILb1ELi128ELb0EEEEEEEEEvNT_6ParamsE) ;  /* 0xffff7c0008007950 */ /* 0x000fea0003c3ffff */
        .type           $_ZN7cutlass13device_kernelIN5flash19enable_sm80_to_sm89INS1_16FlashAttnBwdSm80INS1_25CollectiveMainloopBwdSm80ILi2ELi2EN4cute5tupleIJNS5_1CILi128EEES8_NS7_ILi64EEEEEENS_10bfloat16_tEfNS_4arch4Sm80ELb1ELb0ELb1ELb1ELb0ELb0ELb0ELb0ELi2ELi4ELi4ELi4ELb0EEENS1_21CollectiveEpilogueBwdISA_SB_SD_Li256ELb1ELb0ELi2EEENS1_25SingleTileBwdLPTSchedulerILb1ELi128ELb0EEEEEEEEEvNT_6ParamsE$_ZN4cute3eso3ESOILb0ELb0EJiiNS_1CILi0EEEEEC2ERKiS6_RKS3_,@function
        .size           $_ZN7cutlass13device_kernelIN5flash19enable_sm80_to_sm89INS1_16FlashAttnBwdSm80INS1_25CollectiveMainloopBwdSm80ILi2ELi2EN4cute5tupleIJNS5_1CILi128EEES8_NS7_ILi64EEEEEENS_10bfloat16_tEfNS_4arch4Sm80ELb1ELb0ELb1ELb1ELb0ELb0ELb0ELb0ELi2ELi4ELi4ELi4ELb0EEENS1_21CollectiveEpilogueBwdISA_SB_SD_Li256ELb1ELb0ELi2EEENS1_25SingleTileBwdLPTSchedulerILb1ELi128ELb0EEEEEEEEEvNT_6ParamsE$_ZN4cute3eso3ESOILb0ELb0EJiiNS_1CILi0EEEEEC2ERKiS6_RKS3_,($_ZN7cutlass13device_kernelIN5flash19enable_sm80_to_sm89INS1_16FlashAttnBwdSm80INS1_25CollectiveMainloopBwdSm80ILi2ELi2EN4cute5tupleIJNS5_1CILi128EEES8_NS7_ILi64EEEEEENS_10bfloat16_tEfNS_4arch4Sm80ELb1ELb0ELb1ELb1ELb0ELb0ELb0ELb0ELi2ELi4ELi4ELi4ELb0EEENS1_21CollectiveEpilogueBwdISA_SB_SD_Li256ELb1ELb0ELi2EEENS1_25SingleTileBwdLPTSchedulerILb1ELi128ELb0EEEEEEEEEvNT_6ParamsE$_ZN4cute3eso3ESOILb0ELb0EJiiNS_1CILi1024EEEEEC2ERKiS6_RKS3_ - $_ZN7cutlass13device_kernelIN5flash19enable_sm80_to_sm89INS1_16FlashAttnBwdSm80INS1_25CollectiveMainloopBwdSm80ILi2ELi2EN4cute5tupleIJNS5_1CILi128EEES8_NS7_ILi64EEEEEENS_10bfloat16_tEfNS_4arch4Sm80ELb1ELb0ELb1ELb1ELb0ELb0ELb0ELb0ELi2ELi4ELi4ELi4ELb0EEENS1_21CollectiveEpilogueBwdISA_SB_SD_Li256ELb1ELb0ELi2EEENS1_25SingleTileBwdLPTSchedulerILb1ELi128ELb0EEEEEEEEEvNT_6ParamsE$_ZN4cute3eso3ESOILb0ELb0EJiiNS_1CILi0EEEEEC2ERKiS6_RKS3_)
$_ZN7cutlass13device_kernelIN5flash19enable_sm80_to_sm89INS1_16FlashAttnBwdSm80INS1_25CollectiveMainloopBwdSm80ILi2ELi2EN4cute5tupleIJNS5_1CILi128EEES8_NS7_ILi64EEEEEENS_10bfloat16_tEfNS_4arch4Sm80ELb1ELb0ELb1ELb1ELb0ELb0ELb0ELb0ELi2ELi4ELi4ELi4ELb0EEENS1_21CollectiveEpilogueBwdISA_SB_SD_Li256ELb1ELb0ELi2EEENS1_25SingleTileBwdLPTSchedulerILb1ELi128ELb0EEEEEEEEEvNT_6ParamsE$_ZN4cute3eso3ESOILb0ELb0EJiiNS_1CILi0EEEEEC2ERKiS6_RKS3_:
        /* <DEDUP_REMOVED lines=8> */
        .type           $_ZN7cutlass13device_kernelIN5flash19enable_sm80_to_sm89INS1_16FlashAttnBwdSm80INS1_25CollectiveMainloopBwdSm80ILi2ELi2EN4cute5tupleIJNS5_1CILi128EEES8_NS7_ILi64EEEEEENS_10bfloat16_tEfNS_4arch4Sm80ELb1ELb0ELb1ELb1ELb0ELb0ELb0ELb0ELi2ELi4ELi4ELi4ELb0EEENS1_21CollectiveEpilogueBwdISA_SB_SD_Li256ELb1ELb0ELi2EEENS1_25SingleTileBwdLPTSchedulerILb1ELi128ELb0EEEEEEEEEvNT_6ParamsE$_ZN4cute3eso3ESOILb0ELb0EJiiNS_1CILi1024EEEEEC2ERKiS6_RKS3_,@function
        .size           $_ZN7cutlass13device_kernelIN5flash19enable_sm80_to_sm89INS1_16FlashAttnBwdSm80INS1_25CollectiveMainloopBwdSm80ILi2ELi2EN4cute5tupleIJNS5_1CILi128EEES8_NS7_ILi64EEEEEENS_10bfloat16_tEfNS_4arch4Sm80ELb1ELb0ELb1ELb1ELb0ELb0ELb0ELb0ELi2ELi4ELi4ELi4ELb0EEENS1_21CollectiveEpilogueBwdISA_SB_SD_Li256ELb1ELb0ELi2EEENS1_25SingleTileBwdLPTSchedulerILb1ELi128ELb0EEEEEEEEEvNT_6ParamsE$_ZN4cute3eso3ESOILb0ELb0EJiiNS_1CILi1024EEEEEC2ERKiS6_RKS3_,($_ZN7cutlass13device_kernelIN5flash19enable_sm80_to_sm89INS1_16FlashAttnBwdSm80INS1_25CollectiveMainloopBwdSm80ILi2ELi2EN4cute5tupleIJNS5_1CILi128EEES8_NS7_ILi64EEEEEENS_10bfloat16_tEfNS_4arch4Sm80ELb1ELb0ELb1ELb1ELb0ELb0ELb0ELb0ELi2ELi4ELi4ELi4ELb0EEENS1_21CollectiveEpilogueBwdISA_SB_SD_Li256ELb1ELb0ELi2EEENS1_25SingleTileBwdLPTSchedulerILb1ELi128ELb0EEEEEEEEEvNT_6ParamsE$_ZN4cute3eso3ESOILb0ELb0EJiiNS_1CILi144EEENS2_ILi512EEEEEC2ERKiS7_RKS3_RKS4_ - $_ZN7cutlass13device_kernelIN5flash19enable_sm80_to_sm89INS1_16FlashAttnBwdSm80INS1_25CollectiveMainloopBwdSm80ILi2ELi2EN4cute5tupleIJNS5_1CILi128EEES8_NS7_ILi64EEEEEENS_10bfloat16_tEfNS_4arch4Sm80ELb1ELb0ELb1ELb1ELb0ELb0ELb0ELb0ELi2ELi4ELi4ELi4ELb0EEENS1_21CollectiveEpilogueBwdISA_SB_SD_Li256ELb1ELb0ELi2EEENS1_25SingleTileBwdLPTSchedulerILb1ELi128ELb0EEEEEEEEEvNT_6ParamsE$_ZN4cute3eso3ESOILb0ELb0EJiiNS_1CILi1024EEEEEC2ERKiS6_RKS3_)
$_ZN7cutlass13device_kernelIN5flash19enable_sm80_to_sm89INS1_16FlashAttnBwdSm80INS1_25CollectiveMainloopBwdSm80ILi2ELi2EN4cute5tupleIJNS5_1CILi128EEES8_NS7_ILi64EEEEEENS_10bfloat16_tEfNS_4arch4Sm80ELb1ELb0ELb1ELb1ELb0ELb0ELb0ELb0ELi2ELi4ELi4ELi4ELb0EEENS1_21CollectiveEpilogueBwdISA_SB_SD_Li256ELb1ELb0ELi2EEENS1_25SingleTileBwdLPTSchedulerILb1ELi128ELb0EEEEEEEEEvNT_6ParamsE$_ZN4cute3eso3ESOILb0ELb0EJiiNS_1CILi1024EEEEEC2ERKiS6_RKS3_:
        /* <DEDUP_REMOVED lines=8> */
        .type           $_ZN7cutlass13device_kernelIN5flash19enable_sm80_to_sm89INS1_16FlashAttnBwdSm80INS1_25CollectiveMainloopBwdSm80ILi2ELi2EN4cute5tupleIJNS5_1CILi128EEES8_NS7_ILi64EEEEEENS_10bfloat16_tEfNS_4arch4Sm80ELb1ELb0ELb1ELb1ELb0ELb0ELb0ELb0ELi2ELi4ELi4ELi4ELb0EEENS1_21CollectiveEpilogueBwdISA_SB_SD_Li256ELb1ELb0ELi2EEENS1_25SingleTileBwdLPTSchedulerILb1ELi128ELb0EEEEEEEEEvNT_6ParamsE$_ZN4cute3eso3ESOILb0ELb0EJiiNS_1CILi144EEENS2_ILi512EEEEEC2ERKiS7_RKS3_RKS4_,@function
        .size           $_ZN7cutlass13device_kernelIN5flash19enable_sm80_to_sm89INS1_16FlashAttnBwdSm80INS1_25CollectiveMainloopBwdSm80ILi2ELi2EN4cute5tupleIJNS5_1CILi128EEES8_NS7_ILi64EEEEEENS_10bfloat16_tEfNS_4arch4Sm80ELb1ELb0ELb1ELb1ELb0ELb0ELb0ELb0ELi2ELi4ELi4ELi4ELb0EEENS1_21CollectiveEpilogueBwdISA_SB_SD_Li256ELb1ELb0ELi2EEENS1_25SingleTileBwdLPTSchedulerILb1ELi128ELb0EEEEEEEEEvNT_6ParamsE$_ZN4cute3eso3ESOILb0ELb0EJiiNS_1CILi144EEENS2_ILi512EEEEEC2ERKiS7_RKS3_RKS4_,($_ZN7cutlass13device_kernelIN5flash19enable_sm80_to_sm89INS1_16FlashAttnBwdSm80INS1_25CollectiveMainloopBwdSm80ILi2ELi2EN4cute5tupleIJNS5_1CILi128EEES8_NS7_ILi64EEEEEENS_10bfloat16_tEfNS_4arch4Sm80ELb1ELb0ELb1ELb1ELb0ELb0ELb0ELb0ELi2ELi4ELi4ELi4ELb0EEENS1_21CollectiveEpilogueBwdISA_SB_SD_Li256ELb1ELb0ELi2EEENS1_25SingleTileBwdLPTSchedulerILb1ELi128ELb0EEEEEEEEEvNT_6ParamsE$_ZN4cute3eso3ESOILb0ELb0EJiiNS_1CILi72EEENS2_ILi512EEEEEC2ERKiS7_RKS3_RKS4_ - $_ZN7cutlass13device_kernelIN5flash19enable_sm80_to_sm89INS1_16FlashAttnBwdSm80INS1_25CollectiveMainloopBwdSm80ILi2ELi2EN4cute5tupleIJNS5_1CILi128EEES8_NS7_ILi64EEEEEENS_10bfloat16_tEfNS_4arch4Sm80ELb1ELb0ELb1ELb1ELb0ELb0ELb0ELb0ELi2ELi4ELi4ELi4ELb0EEENS1_21CollectiveEpilogueBwdISA_SB_SD_Li256ELb1ELb0ELi2EEENS1_25SingleTileBwdLPTSchedulerILb1ELi128ELb0EEEEEEEEEvNT_6ParamsE$_ZN4cute3eso3ESOILb0ELb0EJiiNS_1CILi144EEENS2_ILi512EEEEEC2ERKiS7_RKS3_RKS4_)
$_ZN7cutlass13device_kernelIN5flash19enable_sm80_to_sm89INS1_16FlashAttnBwdSm80INS1_25CollectiveMainloopBwdSm80ILi2ELi2EN4cute5tupleIJNS5_1CILi128EEES8_NS7_ILi64EEEEEENS_10bfloat16_tEfNS_4arch4Sm80ELb1ELb0ELb1ELb1ELb0ELb0ELb0ELb0ELi2ELi4ELi4ELi4ELb0EEENS1_21CollectiveEpilogueBwdISA_SB_SD_Li256ELb1ELb0ELi2EEENS1_25SingleTileBwdLPTSchedulerILb1ELi128ELb0EEEEEEEEEvNT_6ParamsE$_ZN4cute3eso3ESOILb0ELb0EJiiNS_1CILi144EEENS2_ILi512EEEEEC2ERKiS7_RKS3_RKS4_:
[----:B------:R-:W-:Y:S02]  /*8500*/  IADD3 R6, R60, -c[0x0][0x20], RZ ;  /* 0x800008003c067a10 */ /* 0x000fe40007ffe0ff */
[----:B------:R-:W-:-:S03]  /*8510*/  IADD3 R4, R4, -c[0x0][0x20], RZ ;  /* 0x8000080004047a10 */ /* 0x000fc60007ffe0ff */
[----:B------:R1:W-:Y:S04]  /*8520*/  STL [R6], R3 ;  /* 0x0000000306007387 */ /* 0x0003e80000100800 */
[----:B------:R-:W2:Y:S01]  /*8530*/  LDL R5, [R4] ;  /* 0x0000000004057983 */ /* 0x000ea20000100800 */
[----:B------:R-:W-:-:S03]  /*8540*/  IMAD.MOV.U32 R9, RZ, RZ, 0x0 ;  /* 0x00000000ff097424 */ /* 0x000fc600078e00ff */
[----:B--2---:R1:W-:Y:S01]  /*8550*/  STL [R6+0x4], R5 ;  /* 0x0000040506007387 */ /* 0x0043e20000100800 */
[----:B------:R-:W-:Y:S05]  /*8560*/  RET.REL.NODEC R8 `(_ZN7cutlass13device_kernelIN5flash19enable_sm80_to_sm89INS1_16FlashAttnBwdSm80INS1_25CollectiveMainloopBwdSm80ILi2ELi2EN4cute5tupleIJNS5_1CILi128EEES8_NS7_ILi64EEEEEENS_10bfloat16_tEfNS_4arch4Sm80ELb1ELb0ELb1ELb1ELb0ELb0ELb0ELb0ELi2ELi4ELi4ELi4ELb0EEENS1_21CollectiveEpilogueBwdISA_SB_SD_Li256ELb1ELb0ELi2EEENS1_25SingleTileBwdLPTSchedulerILb1ELi128ELb0EEEEEEEEEvNT_6ParamsE) ;  /* 0xffff7a9008007950 */ /* 0x000fea0003c3ffff */
        .type           $_ZN7cutlass13device_kernelIN5flash19enable_sm80_to_sm89INS1_16FlashAttnBwdSm80INS1_25CollectiveMainloopBwdSm80ILi2ELi2EN4cute5tupleIJNS5_1CILi128EEES8_NS7_ILi64EEEEEENS_10bfloat16_tEfNS_4arch4Sm80ELb1ELb0ELb1ELb1ELb0ELb0ELb0ELb0ELi2ELi4ELi4ELi4ELb0EEENS1_21CollectiveEpilogueBwdISA_SB_SD_Li256ELb1ELb0ELi2EEENS1_25SingleTileBwdLPTSchedulerILb1ELi128ELb0EEEEEEEEEvNT_6ParamsE$_ZN4cute3eso3ESOILb0ELb0EJiiNS_1CILi72EEENS2_ILi512EEEEEC2ERKiS7_RKS3_RKS4_,@function
        .size           $_ZN7cutlass13device_kernelIN5flash19enable_sm80_to_sm89INS1_16FlashAttnBwdSm80INS1_25CollectiveMainloopBwdSm80ILi2ELi2EN4cute5tupleIJNS5_1CILi128EEES8_NS7_ILi64EEEEEENS_10bfloat16_tEfNS_4arch4Sm80ELb1ELb0ELb1ELb1ELb0ELb0ELb0ELb0ELi2ELi4ELi4ELi4ELb0EEENS1_21CollectiveEpilogueBwdISA_SB_SD_Li256ELb1ELb0ELi2EEENS1_25SingleTileBwdLPTSchedulerILb1ELi128ELb0EEEEEEEEEvNT_6ParamsE$_ZN4cute3eso3ESOILb0ELb0EJiiNS_1CILi72EEENS2_ILi512EEEEEC2ERKiS7_RKS3_RKS4_,($_ZN7cutlass13device_kernelIN5flash19enable_sm80_to_sm89INS1_16FlashAttnBwdSm80INS1_25CollectiveMainloopBwdSm80ILi2ELi2EN4cute5tupleIJNS5_1CILi128EEES8_NS7_ILi64EEEEEENS_10bfloat16_tEfNS_4arch4Sm80ELb1ELb0ELb1ELb1ELb0ELb0ELb0ELb0ELi2ELi4ELi4ELi4ELb0EEENS1_21CollectiveEpilogueBwdISA_SB_SD_Li256ELb1ELb0ELi2EEENS1_25SingleTileBwdLPTSchedulerILb1ELi128ELb0EEEEEEEEEvNT_6ParamsE$_ZN4cute3eso3ESOILb0ELb0EJiiNS_1CILi8192EEEEEC2ERKiS6_RKS3_ - $_ZN7cutlass13device_kernelIN5flash19enable_sm80_to_sm89INS1_16FlashAttnBwdSm80INS1_25CollectiveMainloopBwdSm80ILi2ELi2EN4cute5tupleIJNS5_1CILi128EEES8_NS7_ILi64EEEEEENS_10bfloat16_tEfNS_4arch4Sm80ELb1ELb0ELb1ELb1ELb0ELb0ELb0ELb0ELi2ELi4ELi4ELi4ELb0EEENS1_21CollectiveEpilogueBwdISA_SB_SD_Li256ELb1ELb0ELi2EEENS1_25SingleTileBwdLPTSchedulerILb1ELi128ELb0EEEEEEEEEvNT_6ParamsE$_ZN4cute3eso3ESOILb0ELb0EJiiNS_1CILi72EEENS2_ILi512EEEEEC2ERKiS7_RKS3_RKS4_)
$_ZN7cutlass13device_kernelIN5flash19enable_sm80_to_sm89INS1_16FlashAttnBwdSm80INS1_25CollectiveMainloopBwdSm80ILi2ELi2EN4cute5tupleIJNS5_1CILi128EEES8_NS7_ILi64EEEEEENS_10bfloat16_tEfNS_4arch4Sm80ELb1ELb0ELb1ELb1ELb0ELb0ELb0ELb0ELi2ELi4ELi4ELi4ELb0EEENS1_21CollectiveEpilogueBwdISA_SB_SD_Li256ELb1ELb0ELi2EEENS1_25SingleTileBwdLPTSchedulerILb1ELi128ELb0EEEEEEEEEvNT_6ParamsE$_ZN4cute3eso3ESOILb0ELb0EJiiNS_1CILi72EEENS2_ILi512EEEEEC2ERKiS7_RKS3_RKS4_:
        /* <DEDUP_REMOVED lines=8> */
        .type           $_ZN7cutlass13device_kernelIN5flash19enable_sm80_to_sm89INS1_16FlashAttnBwdSm80INS1_25CollectiveMainloopBwdSm80ILi2ELi2EN4cute5tupleIJNS5_1CILi128EEES8_NS7_ILi64EEEEEENS_10bfloat16_tEfNS_4arch4Sm80ELb1ELb0ELb1ELb1ELb0ELb0ELb0ELb0ELi2ELi4ELi4ELi4ELb0EEENS1_21CollectiveEpilogueBwdISA_SB_SD_Li256ELb1ELb0ELi2EEENS1_25SingleTileBwdLPTSchedulerILb1ELi128ELb0EEEEEEEEEvNT_6ParamsE$_ZN4cute3eso3ESOILb0ELb0EJiiNS_1CILi8192EEEEEC2ERKiS6_RKS3_,@function
        .size           $_ZN7cutlass13device_kernelIN5flash19enable_sm80_to_sm89INS1_16FlashAttnBwdSm80INS1_25CollectiveMainloopBwdSm80ILi2ELi2EN4cute5tupleIJNS5_1CILi128EEES8_NS7_ILi64EEEEEENS_10bfloat16_tEfNS_4arch4Sm80ELb1ELb0ELb1ELb1ELb0ELb0ELb0ELb0ELi2ELi4ELi4ELi4ELb0EEENS1_21CollectiveEpilogueBwdISA_SB_SD_Li256ELb1ELb0ELi2EEENS1_25SingleTileBwdLPTSchedulerILb1ELi128ELb0EEEEEEEEEvNT_6ParamsE$_ZN4cute3eso3ESOILb0ELb0EJiiNS_1CILi8192EEEEEC2ERKiS6_RKS3_,($_ZN7cutlass13device_kernelIN5flash19enable_sm80_to_sm89INS1_16FlashAttnBwdSm80INS1_25CollectiveMainloopBwdSm80ILi2ELi2EN4cute5tupleIJNS5_1CILi128EEES8_NS7_ILi64EEEEEENS_10bfloat16_tEfNS_4arch4Sm80ELb1ELb0ELb1ELb1ELb0ELb0ELb0ELb0ELi2ELi4ELi4ELi4ELb0EEENS1_21CollectiveEpilogueBwdISA_SB_SD_Li256ELb1ELb0ELi2EEENS1_25SingleTileBwdLPTSchedulerILb1ELi128ELb0EEEEEEEEEvNT_6ParamsE$_ZN4cute3eso3ESOILb0ELb0EJiiiEEC2ERKiS4_S4_ - $_ZN7cutlass13device_kernelIN5flash19enable_sm80_to_sm89INS1_16FlashAttnBwdSm80INS1_25CollectiveMainloopBwdSm80ILi2ELi2EN4cute5tupleIJNS5_1CILi128EEES8_NS7_ILi64EEEEEENS_10bfloat16_tEfNS_4arch4Sm80ELb1ELb0ELb1ELb1ELb0ELb0ELb0ELb0ELi2ELi4ELi4ELi4ELb0EEENS1_21CollectiveEpilogueBwdISA_SB_SD_Li256ELb1ELb0ELi2EEENS1_25SingleTileBwdLPTSchedulerILb1ELi128ELb0EEEEEEEEEvNT_6ParamsE$_ZN4cute3eso3ESOILb0ELb0EJiiNS_1CILi8192EEEEEC2ERKiS6_RKS3_)
$_ZN7cutlass13device_kernelIN5flash19enable_sm80_to_sm89INS1_16FlashAttnBwdSm80INS1_25CollectiveMainloopBwdSm80ILi2ELi2EN4cute5tupleIJNS5_1CILi128EEES8_NS7_ILi64EEEEEENS_10bfloat16_tEfNS_4arch4Sm80ELb1ELb0ELb1ELb1ELb0ELb0ELb0ELb0ELi2ELi4ELi4ELi4ELb0EEENS1_21CollectiveEpilogueBwdISA_SB_SD_Li256ELb1ELb0ELi2EEENS1_25SingleTileBwdLPTSchedulerILb1ELi128ELb0EEEEEEEEEvNT_6ParamsE$_ZN4cute3eso3ESOILb0ELb0EJiiNS_1CILi8192EEEEEC2ERKiS6_RKS3_:
[----:B------:R-:W-:Y:S02]  /*85f0*/  IADD3 R3, R3, -c[0x0][0x20], RZ ;  /* 0x8000080003037a10 */ /* 0x000fe40007ffe0ff */
[----:B------:R-:W-:-:S03]  /*8600*/  IADD3 R2, R2, -c[0x0][0x20], RZ ;  /* 0x8000080002027a10 */ /* 0x000fc60007ffe0ff */
[----:B------:R1:W-:Y:S04]  /*8610*/  STL [R3], R10 ;  /* 0x0000000a03007387 */ /* 0x0003e80000100800 */
[----:B------:R-:W2:Y:S01]  /*8620*/  LDL R2, [R2] ;  /* 0x0000000002027983 */ /* 0x000ea20000100800 */
[----:B------:R-:W-:-:S03]  /*8630*/  IMAD.MOV.U32 R9, RZ, RZ, 0x0 ;  /* 0x00000000ff097424 */ /* 0x000fc600078e00ff */
[----:B--2---:R1:W-:Y:S01]  /*8640*/  STL [R3+0x4], R2 ;  /* 0x0000040203007387 */ /* 0x0043e20000100800 */
[----:B------:R-:W-:Y:S05]  /*8650*/  RET.REL.NODEC R8 `(_ZN7cutlass13device_kernelIN5flash19enable_sm80_to_sm89INS1_16FlashAttnBwdSm80INS1_25CollectiveMainloopBwdSm80ILi2ELi2EN4cute5tupleIJNS5_1CILi128EEES8_NS7_ILi64EEEEEENS_10bfloat16_tEfNS_4arch4Sm80ELb1ELb0ELb1ELb1ELb0ELb0ELb0ELb0ELi2ELi4ELi4ELi4ELb0EEENS1_21CollectiveEpilogueBwdISA_SB_SD_Li256ELb1ELb0ELi2EEENS1_25SingleTileBwdLPTSchedulerILb1ELi128ELb0EEEEEEEEEvNT_6ParamsE) ;  /* 0xffff79a008007950 */ /* 0x000fea0003c3ffff */
        .type           $_ZN7cutlass13device_kernelIN5flash19enable_sm80_to_sm89INS1_16FlashAttnBwdSm80INS1_25CollectiveMainloopBwdSm80ILi2ELi2EN4cute5tupleIJNS5_1CILi128EEES8_NS7_ILi64EEEEEENS_10bfloat16_tEfNS_4arch4Sm80ELb1ELb0ELb1ELb1ELb0ELb0ELb0ELb0ELi2ELi4ELi4ELi4ELb0EEENS1_21CollectiveEpilogueBwdISA_SB_SD_Li256ELb1ELb0ELi2EEENS1_25SingleTileBwdLPTSchedulerILb1ELi128ELb0EEEEEEEEEvNT_6ParamsE$_ZN4cute3eso3ESOILb0ELb0EJiiiEEC2ERKiS4_S4_,@function
        .size           $_ZN7cutlass13device_kernelIN5flash19enable_sm80_to_sm89INS1_16FlashAttnBwdSm80INS1_25CollectiveMainloopBwdSm80ILi2ELi2EN4cute5tupleIJNS5_1CILi128EEES8_NS7_ILi64EEEEEENS_10bfloat16_tEfNS_4arch4Sm80ELb1ELb0ELb1ELb1ELb0ELb0ELb0ELb0ELi2ELi4ELi4ELi4ELb0EEENS1_21CollectiveEpilogueBwdISA_SB_SD_Li256ELb1ELb0ELi2EEENS1_25SingleTileBwdLPTSchedulerILb1ELi128ELb0EEEEEEEEEvNT_6ParamsE$_ZN4cute3eso3ESOILb0ELb0EJiiiEEC2ERKiS4_S4_,($_ZN7cutlass13device_kernelIN5flash19enable_sm80_to_sm89INS1_16FlashAttnBwdSm80INS1_25CollectiveMainloopBwdSm80ILi2ELi2EN4cute5tupleIJNS5_1CILi128EEES8_NS7_ILi64EEEEEENS_10bfloat16_tEfNS_4arch4Sm80ELb1ELb0ELb1ELb1ELb0ELb0ELb0ELb0ELi2ELi4ELi4ELi4ELb0EEENS1_21CollectiveEpilogueBwdISA_SB_SD_Li256ELb1ELb0ELi2EEENS1_25SingleTileBwdLPTSchedulerILb1ELi128ELb0EEEEEEEEEvNT_6ParamsE$_ZN4cute3eso3ESOILb0ELb0EJiiiNS_1CILi0EEEEEC2ERKiS6_S6_RKS3_ - $_ZN7cutlass13device_kernelIN5flash19enable_sm80_to_sm89INS1_16FlashAttnBwdSm80INS1_25CollectiveMainloopBwdSm80ILi2ELi2EN4cute5tupleIJNS5_1CILi128EEES8_NS7_ILi64EEEEEENS_10bfloat16_tEfNS_4arch4Sm80ELb1ELb0ELb1ELb1ELb0ELb0ELb0ELb0ELi2ELi4ELi4ELi4ELb0EEENS1_21CollectiveEpilogueBwdISA_SB_SD_Li256ELb1ELb0ELi2EEENS1_25SingleTileBwdLPTSchedulerILb1ELi128ELb0EEEEEEEEEvNT_6ParamsE$_ZN4cute3eso3ESOILb0ELb0EJiiiEEC2ERKiS4_S4_)
$_ZN7cutlass13device_kernelIN5flash19enable_sm80_to_sm89INS1_16FlashAttnBwdSm80INS1_25CollectiveMainloopBwdSm80ILi2ELi2EN4cute5tupleIJNS5_1CILi128EEES8_NS7_ILi64EEEEEENS_10bfloat16_tEfNS_4arch4Sm80ELb1ELb0ELb1ELb1ELb0ELb0ELb0ELb0ELi2ELi4ELi4ELi4ELb0EEENS1_21CollectiveEpilogueBwdISA_SB_SD_Li256ELb1ELb0ELi2EEENS1_25SingleTileBwdLPTSchedulerILb1ELi128ELb0EEEEEEEEEvNT_6ParamsE$_ZN4cute3eso3ESOILb0ELb0EJiiiEEC2ERKiS4_S4_:
        /* <DEDUP_REMOVED lines=9> */
[----:B------:R-:W-:Y:S05]  /*86f0*/  RET.REL.NODEC R4 `(_ZN7cutlass13device_kernelIN5flash19enable_sm80_to_sm89INS1_16FlashAttnBwdSm80INS1_25CollectiveMainloopBwdSm80ILi2ELi2EN4cute5tupleIJNS5_1CILi128EEES8_NS7_ILi64EEEEEENS_10bfloat16_tEfNS_4arch4Sm80ELb1ELb0ELb1ELb1ELb0ELb0ELb0ELb0ELi2ELi4ELi4ELi4ELb0EEENS1_21CollectiveEpilogueBwdISA_SB_SD_Li256ELb1ELb0ELi2EEENS1_25SingleTileBwdLPTSchedulerILb1ELi128ELb0EEEEEEEEEvNT_6ParamsE) ;  /* 0xffff790004007950 */ /* 0x000fea0003c3ffff */
        .type           $_ZN7cutlass13device_kernelIN5flash19enable_sm80_to_sm89INS1_16FlashAttnBwdSm80INS1_25CollectiveMainloopBwdSm80ILi2ELi2EN4cute5tupleIJNS5_1CILi128EEES8_NS7_ILi64EEEEEENS_10bfloat16_tEfNS_4arch4Sm80ELb1ELb0ELb1ELb1ELb0ELb0ELb0ELb0ELi2ELi4ELi4ELi4ELb0EEENS1_21CollectiveEpilogueBwdISA_SB_SD_Li256ELb1ELb0ELi2EEENS1_25SingleTileBwdLPTSchedulerILb1ELi128ELb0EEEEEEEEEvNT_6ParamsE$_ZN4cute3eso3ESOILb0ELb0EJiiiNS_1CILi0EEEEEC2ERKiS6_S6_RKS3_,@function
        .size           $_ZN7cutlass13device_kernelIN5flash19enable_sm80_to_sm89INS1_16FlashAttnBwdSm80INS1_25CollectiveMainloopBwdSm80ILi2ELi2EN4cute5tupleIJNS5_1CILi128EEES8_NS7_ILi64EEEEEENS_10bfloat16_tEfNS_4arch4Sm80ELb1ELb0ELb1ELb1ELb0ELb0ELb0ELb0ELi2ELi4ELi4ELi4ELb0EEENS1_21CollectiveEpilogueBwdISA_SB_SD_Li256ELb1ELb0ELi2EEENS1_25SingleTileBwdLPTSchedulerILb1ELi128ELb0EEEEEEEEEvNT_6ParamsE$_ZN4cute3eso3ESOILb0ELb0EJiiiNS_1CILi0EEEEEC2ERKiS6_S6_RKS3_,($_ZN7cutlass13device_kernelIN5flash19enable_sm80_to_sm89INS1_16FlashAttnBwdSm80INS1_25CollectiveMainloopBwdSm80ILi2ELi2EN4cute5tupleIJNS5_1CILi128EEES8_NS7_ILi64EEEEEENS_10bfloat16_tEfNS_4arch4Sm80ELb1ELb0ELb1ELb1ELb0ELb0ELb0ELb0ELi2ELi4ELi4ELi4ELb0EEENS1_21CollectiveEpilogueBwdISA_SB_SD_Li256ELb1ELb0ELi2EEENS1_25SingleTileBwdLPTSchedulerILb1ELi128ELb0EEEEEEEEEvNT_6ParamsE$_ZN4cute3eso3ESOILb0ELb0EJiiiNS_1CILi144EEENS2_ILi512EEEEEC2ERKiS7_S7_RKS3_RKS4_ - $_ZN7cutlass13device_kernelIN5flash19enable_sm80_to_sm89INS1_16FlashAttnBwdSm80INS1_25CollectiveMainloopBwdSm80ILi2ELi2EN4cute5tupleIJNS5_1CILi128EEES8_NS7_ILi64EEEEEENS_10bfloat16_tEfNS_4arch4Sm80ELb1ELb0ELb1ELb1ELb0ELb0ELb0ELb0ELi2ELi4ELi4ELi4ELb0EEENS1_21CollectiveEpilogueBwdISA_SB_SD_Li256ELb1ELb0ELi2EEENS1_25SingleTileBwdLPTSchedulerILb1ELi128ELb0EEEEEEEEEvNT_6ParamsE$_ZN4cute3eso3ESOILb0ELb0EJiiiNS_1CILi0EEEEEC2ERKiS6_S6_RKS3_)
$_ZN7cutlass13device_kernelIN5flash19enable_sm80_to_sm89INS1_16FlashAttnBwdSm80INS1_25CollectiveMainloopBwdSm80ILi2ELi2EN4cute5tupleIJNS5_1CILi128EEES8_NS7_ILi64EEEEEENS_10bfloat16_tEfNS_4arch4Sm80ELb1ELb0ELb1ELb1ELb0ELb0ELb0ELb0ELi2ELi4ELi4ELi4ELb0EEENS1_21CollectiveEpilogueBwdISA_SB_SD_Li256ELb1ELb0ELi2EEENS1_25SingleTileBwdLPTSchedulerILb1ELi128ELb0EEEEEEEEEvNT_6ParamsE$_ZN4cute3eso3ESOILb0ELb0EJiiiNS_1CILi0EEEEEC2ERKiS6_S6_RKS3_:
        /* <DEDUP_REMOVED lines=10> */
[----:B------:R-:W-:Y:S05]  /*87a0*/  RET.REL.NODEC R46 `(_ZN7cutlass13device_kernelIN5flash19enable_sm80_to_sm89INS1_16FlashAttnBwdSm80INS1_25CollectiveMainloopBwdSm80ILi2ELi2EN4cute5tupleIJNS5_1CILi128EEES8_NS7_ILi64EEEEEENS_10bfloat16_tEfNS_4arch4Sm80ELb1ELb0ELb1ELb1ELb0ELb0ELb0ELb0ELi2ELi4ELi4ELi4ELb0EEENS1_21CollectiveEpilogueBwdISA_SB_SD_Li256ELb1ELb0ELi2EEENS1_25SingleTileBwdLPTSchedulerILb1ELi128ELb0EEEEEEEEEvNT_6ParamsE) ;  /* 0xffff78502e007950 */ /* 0x000fea0003c3ffff */
        .type           $_ZN7cutlass13device_kernelIN5flash19enable_sm80_to_sm89INS1_16FlashAttnBwdSm80INS1_25CollectiveMainloopBwdSm80ILi2ELi2EN4cute5tupleIJNS5_1CILi128EEES8_NS7_ILi64EEEEEENS_10bfloat16_tEfNS_4arch4Sm80ELb1ELb0ELb1ELb1ELb0ELb0ELb0ELb0ELi2ELi4ELi4ELi4ELb0EEENS1_21CollectiveEpilogueBwdISA_SB_SD_Li256ELb1ELb0ELi2EEENS1_25SingleTileBwdLPTSchedulerILb1ELi128ELb0EEEEEEEEEvNT_6ParamsE$_ZN4cute3eso3ESOILb0ELb0EJiiiNS_1CILi144EEENS2_ILi512EEEEEC2ERKiS7_S7_RKS3_RKS4_,@function
        .size           $_ZN7cutlass13device_kernelIN5flash19enable_sm80_to_sm89INS1_16FlashAttnBwdSm80INS1_25CollectiveMainloopBwdSm80ILi2ELi2EN4cute5tupleIJNS5_1CILi128EEES8_NS7_ILi64EEEEEENS_10bfloat16_tEfNS_4arch4Sm80ELb1ELb0ELb1ELb1ELb0ELb0ELb0ELb0ELi2ELi4ELi4ELi4ELb0EEENS1_21CollectiveEpilogueBwdISA_SB_SD_Li256ELb1ELb0ELi2EEENS1_25SingleTileBwdLPTSchedulerILb1ELi128ELb0EEEEEEEEEvNT_6ParamsE$_ZN4cute3eso3ESOILb0ELb0EJiiiNS_1CILi144EEENS2_ILi512EEEEEC2ERKiS7_S7_RKS3_RKS4_,($_ZN7cutlass13device_kernelIN5flash19enable_sm80_to_sm89INS1_16FlashAttnBwdSm80INS1_25CollectiveMainloopBwdSm80ILi2ELi2EN4cute5tupleIJNS5_1CILi128EEES8_NS7_ILi64EEEEEENS_10bfloat16_tEfNS_4arch4Sm80ELb1ELb0ELb1ELb1ELb0ELb0ELb0ELb0ELi2ELi4ELi4ELi4ELb0EEENS1_21CollectiveEpilogueBwdISA_SB_SD_Li256ELb1ELb0ELi2EEENS1_25SingleTileBwdLPTSchedulerILb1ELi128ELb0EEEEEEEEEvNT_6ParamsE$_ZN4cute3eso3ESOILb0ELb0EJiiiNS_1CILi72EEENS2_ILi512EEEEEC2ERKiS7_S7_RKS3_RKS4_ - $_ZN7cutlass13device_kernelIN5flash19enable_sm80_to_sm89INS1_16FlashAttnBwdSm80INS1_25CollectiveMainloopBwdSm80ILi2ELi2EN4cute5tupleIJNS5_1CILi128EEES8_NS7_ILi64EEEEEENS_10bfloat16_tEfNS_4arch4Sm80ELb1ELb0ELb1ELb1ELb0ELb0ELb0ELb0ELi2ELi4ELi4ELi4ELb0EEENS1_21CollectiveEpilogueBwdISA_SB_SD_Li256ELb1ELb0ELi2EEENS1_25SingleTileBwdLPTSchedulerILb1ELi128ELb0EEEEEEEEEvNT_6ParamsE$_ZN4cute3eso3ESOILb0ELb0EJiiiNS_1CILi144EEENS2_ILi512EEEEEC2ERKiS7_S7_RKS3_RKS4_)
$_ZN7cutlass13device_kernelIN5flash19enable_sm80_to_sm89INS1_16FlashAttnBwdSm80INS1_25CollectiveMainloopBwdSm80ILi2ELi2EN4cute5tupleIJNS5_1CILi128EEES8_NS7_ILi64EEEEEENS_10bfloat16_tEfNS_4arch4Sm80ELb1ELb0ELb1ELb1ELb0ELb0ELb0ELb0ELi2ELi4ELi4ELi4ELb0EEENS1_21CollectiveEpilogueBwdISA_SB_SD_Li256ELb1ELb0ELi2EEENS1_25SingleTileBwdLPTSchedulerILb1ELi128ELb0EEEEEEEEEvNT_6ParamsE$_ZN4cute3eso3ESOILb0ELb0EJiiiNS_1CILi144EEENS2_ILi512EEEEEC2ERKiS7_S7_RKS3_RKS4_:
        /* <DEDUP_REMOVED lines=11> */
        .type           $_ZN7cutlass13device_kernelIN5flash19enable_sm80_to_sm89INS1_16FlashAttnBwdSm80INS1_25CollectiveMainloopBwdSm80ILi2ELi2EN4cute5tupleIJNS5_1CILi128EEES8_NS7_ILi64EEEEEENS_10bfloat16_tEfNS_4arch4Sm80ELb1ELb0ELb1ELb1ELb0ELb0ELb0ELb0ELi2ELi4ELi4ELi4ELb0EEENS1_21CollectiveEpilogueBwdISA_SB_SD_Li256ELb1ELb0ELi2EEENS1_25SingleTileBwdLPTSchedulerILb1ELi128ELb0EEEEEEEEEvNT_6ParamsE$_ZN4cute3eso3ESOILb0ELb0EJiiiNS_1CILi72EEENS2_ILi512EEEEEC2ERKiS7_S7_RKS3_RKS4_,@function
        .size           $_ZN7cutlass13device_kernelIN5flash19enable_sm80_to_sm89INS1_16FlashAttnBwdSm80INS1_25CollectiveMainloopBwdSm80ILi2ELi2EN4cute5tupleIJNS5_1CILi128EEES8_NS7_ILi64EEEEEENS_10bfloat16_tEfNS_4arch4Sm80ELb1ELb0ELb1ELb1ELb0ELb0ELb0ELb0ELi2ELi4ELi4ELi4ELb0EEENS1_21CollectiveEpilogueBwdISA_SB_SD_Li256ELb1ELb0ELi2EEENS1_25SingleTileBwdLPTSchedulerILb1ELi128ELb0EEEEEEEEEvNT_6ParamsE$_ZN4cute3eso3ESOILb0ELb0EJiiiNS_1CILi72EEENS2_ILi512EEEEEC2ERKiS7_S7_RKS3_RKS4_,($_ZN7cutlass13device_kernelIN5flash19enable_sm80_to_sm89INS1_16FlashAttnBwdSm80INS1_25CollectiveMainloopBwdSm80ILi2ELi2EN4cute5tupleIJNS5_1CILi128EEES8_NS7_ILi64EEEEEENS_10bfloat16_tEfNS_4arch4Sm80ELb1ELb0ELb1ELb1ELb0ELb0ELb0ELb0ELi2ELi4ELi4ELi4ELb0EEENS1_21CollectiveEpilogueBwdISA_SB_SD_Li256ELb1ELb0ELi2EEENS1_25SingleTileBwdLPTSchedulerILb1ELi128ELb0EEEEEEEEEvNT_6ParamsE$_ZN4cute3eso3ESOILb0ELb1EJNS_5tupleIJiNS2_IJiNS_1CILi0EEEEEEEEENS2_IJNS_10UnderscoreENS2_IJS7_S7_EEEEEEEEC2ERKS6_RKS9_ - $_ZN7cutlass13device_kernelIN5flash19enable_sm80_to_sm89INS1_16FlashAttnBwdSm80INS1_25CollectiveMainloopBwdSm80ILi2ELi2EN4cute5tupleIJNS5_1CILi128EEES8_NS7_ILi64EEEEEENS_10bfloat16_tEfNS_4arch4Sm80ELb1ELb0ELb1ELb1ELb0ELb0ELb0ELb0ELi2ELi4ELi4ELi4ELb0EEENS1_21CollectiveEpilogueBwdISA_SB_SD_Li256ELb1ELb0ELi2EEENS1_25SingleTileBwdLPTSchedulerILb1ELi128ELb0EEEEEEEEEvNT_6ParamsE$_ZN4cute3eso3ESOILb0ELb0EJiiiNS_1CILi72EEENS2_ILi512EEEEEC2ERKiS7_S7_RKS3_RKS4_)
$_ZN7cutlass13device_kernelIN5flash19enable_sm80_to_sm89INS1_16FlashAttnBwdSm80INS1_25CollectiveMainloopBwdSm80ILi2ELi2EN4cute5tupleIJNS5_1CILi128EEES8_NS7_ILi64EEEEEENS_10bfloat16_tEfNS_4arch4Sm80ELb1ELb0ELb1ELb1ELb0ELb0ELb0ELb0ELi2ELi4ELi4ELi4ELb0EEENS1_21CollectiveEpilogueBwdISA_SB_SD_Li256ELb1ELb0ELi2EEENS1_25SingleTileBwdLPTSchedulerILb1ELi128ELb0EEEEEEEEEvNT_6ParamsE$_ZN4cute3eso3ESOILb0ELb0EJiiiNS_1CILi72EEENS2_ILi512EEEEEC2ERKiS7_S7_RKS3_RKS4_:
        /* <DEDUP_REMOVED lines=11> */
        .type           $_ZN7cutlass13device_kernelIN5flash19enable_sm80_to_sm89INS1_16FlashAttnBwdSm80INS1_25CollectiveMainloopBwdSm80ILi2ELi2EN4cute5tupleIJNS5_1CILi128EEES8_NS7_ILi64EEEEEENS_10bfloat16_tEfNS_4arch4Sm80ELb1ELb0ELb1ELb1ELb0ELb0ELb0ELb0ELi2ELi4ELi4ELi4ELb0EEENS1_21CollectiveEpilogueBwdISA_SB_SD_Li256ELb1ELb0ELi2EEENS1_25SingleTileBwdLPTSchedulerILb1ELi128ELb0EEEEEEEEEvNT_6ParamsE$_ZN4cute3eso3ESOILb0ELb1EJNS_5tupleIJiNS2_IJiNS_1CILi0EEEEEEEEENS2_IJNS_10UnderscoreENS2_IJS7_S7_EEEEEEEEC2ERKS6_RKS9_,@function
        .size           $_ZN7cutlass13device_kernelIN5flash19enable_sm80_to_sm89INS1_16FlashAttnBwdSm80INS1_25CollectiveMainloopBwdSm80ILi2ELi2EN4cute5tupleIJNS5_1CILi128EEES8_NS7_ILi64EEEEEENS_10bfloat16_tEfNS_4arch4Sm80ELb1ELb0ELb1ELb1ELb0ELb0ELb0ELb0ELi2ELi4ELi4ELi4ELb0EEENS1_21CollectiveEpilogueBwdISA_SB_SD_Li256ELb1ELb0ELi2EEENS1_25SingleTileBwdLPTSchedulerILb1ELi128ELb0EEEEEEEEEvNT_6ParamsE$_ZN4cute3eso3ESOILb0ELb1EJNS_5tupleIJiNS2_IJiNS_1CILi0EEEEEEEEENS2_IJNS_10UnderscoreENS2_IJS7_S7_EEEEEEEEC2ERKS6_RKS9_,($_ZN7cutlass13device_kernelIN5flash19enable_sm80_to_sm89INS1_16FlashAttnBwdSm80INS1_25CollectiveMainloopBwdSm80ILi2ELi2EN4cute5tupleIJNS5_1CILi128EEES8_NS7_ILi64EEEEEENS_10bfloat16_tEfNS_4arch4Sm80ELb1ELb0ELb1ELb1ELb0ELb0ELb0ELb0ELi2ELi4ELi4ELi4ELb0EEENS1_21CollectiveEpilogueBwdISA_SB_SD_Li256ELb1ELb0ELi2EEENS1_25SingleTileBwdLPTSchedulerILb1ELi128ELb0EEEEEEEEEvNT_6ParamsE$_ZN4cute3eso3ESOILb0ELb1EJNS_5tupleIJiNS2_IJiiEEEEEENS2_IJNS_10UnderscoreENS2_IJS5_S5_EEEEEEEEC2ERKS4_RKS7_ - $_ZN7cutlass13device_kernelIN5flash19enable_sm80_to_sm89INS1_16FlashAttnBwdSm80INS1_25CollectiveMainloopBwdSm80ILi2ELi2EN4cute5tupleIJNS5_1CILi128EEES8_NS7_ILi64EEEEEENS_10bfloat16_tEfNS_4arch4Sm80ELb1ELb0ELb1ELb1ELb0ELb0ELb0ELb0ELi2ELi4ELi4ELi4ELb0EEENS1_21CollectiveEpilogueBwdISA_SB_SD_Li256ELb1ELb0ELi2EEENS1_25SingleTileBwdLPTSchedulerILb1ELi128ELb0EEEEEEEEEvNT_6ParamsE$_ZN4cute3eso3ESOILb0ELb1EJNS_5tupleIJiNS2_IJiNS_1CILi0EEEEEEEEENS2_IJNS_10UnderscoreENS2_IJS7_S7_EEEEEEEEC2ERKS6_RKS9_)
$_ZN7cutlass13device_kernelIN5flash19enable_sm80_to_sm89INS1_16FlashAttnBwdSm80INS1_25CollectiveMainloopBwdSm80ILi2ELi2EN4cute5tupleIJNS5_1CILi128EEES8_NS7_ILi64EEEEEENS_10bfloat16_tEfNS_4arch4Sm80ELb1ELb0ELb1ELb1ELb0ELb0ELb0ELb0ELi2ELi4ELi4ELi4ELb0EEENS1_21CollectiveEpilogueBwdISA_SB_SD_Li256ELb1ELb0ELi2EEENS1_25SingleTileBwdLPTSchedulerILb1ELi128ELb0EEEEEEEEEvNT_6ParamsE$_ZN4cute3eso3ESOILb0ELb1EJNS_5tupleIJiNS2_IJiNS_1CILi0EEEEEEEEENS2_IJNS_10UnderscoreENS2_IJS7_S7_EEEEEEEEC2ERKS6_RKS9_:
[----:B------:R-:W-:Y:S01]  /*8910*/  IADD3 R4, R4, -c[0x0][0x20], RZ ;  /* 0x8000080004047a10 */ /* 0x000fe20007ffe0ff */
[----:B------:R-:W-:Y:S01]  /*8920*/  IMAD.MOV.U32 R8, RZ, RZ, R6 ;  /* 0x000000ffff087224 */ /* 0x000fe200078e0006 */
[----:B------:R-:W-:-:S03]  /*8930*/  MOV R9, 0x0 ;  /* 0x0000000000097802 */ /* 0x000fc60000000f00 */
[----:B------:R1:W-:Y:S04]  /*8940*/  STL [R4], R2 ;  /* 0x0000000204007387 */ /* 0x0003e80000100800 */
[----:B------:R1:W-:Y:S01]  /*8950*/  STL [R4+0x4], R3 ;  /* 0x0000040304007387 */ /* 0x0003e20000100800 */
[----:B------:R-:W-:Y:S05]  /*8960*/  RET.REL.NODEC R8 `(_ZN7cutlass13device_kernelIN5flash19enable_sm80_to_sm89INS1_16FlashAttnBwdSm80INS1_25CollectiveMainloopBwdSm80ILi2ELi2EN4cute5tupleIJNS5_1CILi128EEES8_NS7_ILi64EEEEEENS_10bfloat16_tEfNS_4arch4Sm80ELb1ELb0ELb1ELb1ELb0ELb0ELb0ELb0ELi2ELi4ELi4ELi4ELb0EEENS1_21CollectiveEpilogueBwdISA_SB_SD_Li256ELb1ELb0ELi2EEENS1_25SingleTileBwdLPTSchedulerILb1ELi128ELb0EEEEEEEEEvNT_6ParamsE) ;  /* 0xffff769008007950 */ /* 0x000fea0003c3ffff */
        .type           $_ZN7cutlass13device_kernelIN5flash19enable_sm80_to_sm89INS1_16FlashAttnBwdSm80INS1_25CollectiveMainloopBwdSm80ILi2ELi2EN4cute5tupleIJNS5_1CILi128EEES8_NS7_ILi64EEEEEENS_10bfloat16_tEfNS_4arch4Sm80ELb1ELb0ELb1ELb1ELb0ELb0ELb0ELb0ELi2ELi4ELi4ELi4ELb0EEENS1_21CollectiveEpilogueBwdISA_SB_SD_Li256ELb1ELb0ELi2EEENS1_25SingleTileBwdLPTSchedulerILb1ELi128ELb0EEEEEEEEEvNT_6ParamsE$_ZN4cute3eso3ESOILb0ELb1EJNS_5tupleIJiNS2_IJiiEEEEEENS2_IJNS_10UnderscoreENS2_IJS5_S5_EEEEEEEEC2ERKS4_RKS7_,@function
        .size           $_ZN7cutlass13device_kernelIN5flash19enable_sm80_to_sm89INS1_16FlashAttnBwdSm80INS1_25CollectiveMainloopBwdSm80ILi2ELi2EN4cute5tupleIJNS5_1CILi128EEES8_NS7_ILi64EEEEEENS_10bfloat16_tEfNS_4arch4Sm80ELb1ELb0ELb1ELb1ELb0ELb0ELb0ELb0ELi2ELi4ELi4ELi4ELb0EEENS1_21CollectiveEpilogueBwdISA_SB_SD_Li256ELb1ELb0ELi2EEENS1_25SingleTileBwdLPTSchedulerILb1ELi128ELb0EEEEEEEEEvNT_6ParamsE$_ZN4cute3eso3ESOILb0ELb1EJNS_5tupleIJiNS2_IJiiEEEEEENS2_IJNS_10UnderscoreENS2_IJS5_S5_EEEEEEEEC2ERKS4_RKS7_,($_ZN7cutlass13device_kernelIN5flash19enable_sm80_to_sm89INS1_16FlashAttnBwdSm80INS1_25CollectiveMainloopBwdSm80ILi2ELi2EN4cute5tupleIJNS5_1CILi128EEES8_NS7_ILi64EEEEEENS_10bfloat16_tEfNS_4arch4Sm80ELb1ELb0ELb1ELb1ELb0ELb0ELb0ELb0ELi2ELi4ELi4ELi4ELb0EEENS1_21CollectiveEpilogueBwdISA_SB_SD_Li256ELb1ELb0ELi2EEENS1_25SingleTileBwdLPTSchedulerILb1ELi128ELb0EEEEEEEEEvNT_6ParamsE$_ZN4cute3eso3ESOILb0ELb1EJNS_5tupleIJiiEEEEEC2ERKS3_ - $_ZN7cutlass13device_kernelIN5flash19enable_sm80_to_sm89INS1_16FlashAttnBwdSm80INS1_25CollectiveMainloopBwdSm80ILi2ELi2EN4cute5tupleIJNS5_1CILi128EEES8_NS7_ILi64EEEEEENS_10bfloat16_tEfNS_4arch4Sm80ELb1ELb0ELb1ELb1ELb0ELb0ELb0ELb0ELi2ELi4ELi4ELi4ELb0EEENS1_21CollectiveEpilogueBwdISA_SB_SD_Li256ELb1ELb0ELi2EEENS1_25SingleTileBwdLPTSchedulerILb1ELi128ELb0EEEEEEEEEvNT_6ParamsE$_ZN4cute3eso3ESOILb0ELb1EJNS_5tupleIJiNS2_IJiiEEEEEENS2_IJNS_10UnderscoreENS2_IJS5_S5_EEEEEEEEC2ERKS4_RKS7_)
$_ZN7cutlass13device_kernelIN5flash19enable_sm80_to_sm89INS1_16FlashAttnBwdSm80INS1_25CollectiveMainloopBwdSm80ILi2ELi2EN4cute5tupleIJNS5_1CILi128EEES8_NS7_ILi64EEEEEENS_10bfloat16_tEfNS_4arch4Sm80ELb1ELb0ELb1ELb1ELb0ELb0ELb0ELb0ELi2ELi4ELi4ELi4ELb0EEENS1_21CollectiveEpilogueBwdISA_SB_SD_Li256ELb1ELb0ELi2EEENS1_25SingleTileBwdLPTSchedulerILb1ELi128ELb0EEEEEEEEEvNT_6ParamsE$_ZN4cute3eso3ESOILb0ELb1EJNS_5tupleIJiNS2_IJiiEEEEEENS2_IJNS_10UnderscoreENS2_IJS5_S5_EEEEEEEEC2ERKS4_RKS7_:
[----:B------:R-:W-:Y:S01]  /*8970*/  IADD3 R4, R81, -c[0x0][0x20], RZ ;  /* 0x8000080051047a10 */ /* 0x000fe20007ffe0ff */
[----:B------:R-:W-:Y:S01]  /*8980*/  IMAD.MOV.U32 R8, RZ, RZ, R6 ;  /* 0x000000ffff087224 */ /* 0x000fe200078e0006 */
[----:B------:R-:W-:-:S03]  /*8990*/  MOV R9, 0x0 ;  /* 0x0000000000097802 */ /* 0x000fc60000000f00 */
[----:B------:R1:W-:Y:S04]  /*89a0*/  STL [R4], R2 ;  /* 0x0000000204007387 */ /* 0x0003e80000100800 */
[----:B------:R1:W-:Y:S04]  /*89b0*/  STL [R4+0x4], R3 ;  /* 0x0000040304007387 */ /* 0x0003e80000100800 */
[----:B------:R1:W-:Y:S01]  /*89c0*/  STL [R4+0x8], R5 ;  /* 0x0000080504007387 */ /* 0x0003e20000100800 */
[----:B------:R-:W-:Y:S05]  /*89d0*/  RET.REL.NODEC R8 `(_ZN7cutlass13device_kernelIN5flash19enable_sm80_to_sm89INS1_16FlashAttnBwdSm80INS1_25CollectiveMainloopBwdSm80ILi2ELi2EN4cute5tupleIJNS5_1CILi128EEES8_NS7_ILi64EEEEEENS_10bfloat16_tEfNS_4arch4Sm80ELb1ELb0ELb1ELb1ELb0ELb0ELb0ELb0ELi2ELi4ELi4ELi4ELb0EEENS1_21CollectiveEpilogueBwdISA_SB_SD_Li256ELb1ELb0ELi2EEENS1_25SingleTileBwdLPTSchedulerILb1ELi128ELb0EEEEEEEEEvNT_6ParamsE) ;  /* 0xffff762008007950 */ /* 0x000fea0003c3ffff */
        .type           $_ZN7cutlass13device_kernelIN5flash19enable_sm80_to_sm89INS1_16FlashAttnBwdSm80INS1_25CollectiveMainloopBwdSm80ILi2ELi2EN4cute5tupleIJNS5_1CILi128EEES8_NS7_ILi64EEEEEENS_10bfloat16_tEfNS_4arch4Sm80ELb1ELb0ELb1ELb1ELb0ELb0ELb0ELb0ELi2ELi4ELi4ELi4ELb0EEENS1_21CollectiveEpilogueBwdISA_SB_SD_Li256ELb1ELb0ELi2EEENS1_25SingleTileBwdLPTSchedulerILb1ELi128ELb0EEEEEEEEEvNT_6ParamsE$_ZN4cute3eso3ESOILb0ELb1EJNS_5tupleIJiiEEEEEC2ERKS3_,@function
        .size           $_ZN7cutlass13device_kernelIN5flash19enable_sm80_to_sm89INS1_16FlashAttnBwdSm80INS1_25CollectiveMainloopBwdSm80ILi2ELi2EN4cute5tupleIJNS5_1CILi128EEES8_NS7_ILi64EEEEEENS_10bfloat16_tEfNS_4arch4Sm80ELb1ELb0ELb1ELb1ELb0ELb0ELb0ELb0ELi2ELi4ELi4ELi4ELb0EEENS1_21CollectiveEpilogueBwdISA_SB_SD_Li256ELb1ELb0ELi2EEENS1_25SingleTileBwdLPTSchedulerILb1ELi128ELb0EEEEEEEEEvNT_6ParamsE$_ZN4cute3eso3ESOILb0ELb1EJNS_5tupleIJiiEEEEEC2ERKS3_,($_ZN7cutlass13device_kernelIN5flash19enable_sm80_to_sm89INS1_16FlashAttnBwdSm80INS1_25CollectiveMainloopBwdSm80ILi2ELi2EN4cute5tupleIJNS5_1CILi128EEES8_NS7_ILi64EEEEEENS_10bfloat16_tEfNS_4arch4Sm80ELb1ELb0ELb1ELb1ELb0ELb0ELb0ELb0ELi2ELi4ELi4ELi4ELb0EEENS1_21CollectiveEpilogueBwdISA_SB_SD_Li256ELb1ELb0ELi2EEENS1_25SingleTileBwdLPTSchedulerILb1ELi128ELb0EEEEEEEEEvNT_6ParamsE$_ZN4cute3eso3ESOILb0ELb1EJNS_5tupleIJiiEEENS_1CILi1024EEEEEC2ERKS3_RKS5_ - $_ZN7cutlass13device_kernelIN5flash19enable_sm80_to_sm89INS1_16FlashAttnBwdSm80INS1_25CollectiveMainloopBwdSm80ILi2ELi2EN4cute5tupleIJNS5_1CILi128EEES8_NS7_ILi64EEEEEENS_10bfloat16_tEfNS_4arch4Sm80ELb1ELb0ELb1ELb1ELb0ELb0ELb0ELb0ELi2ELi4ELi4ELi4ELb0EEENS1_21CollectiveEpilogueBwdISA_SB_SD_Li256ELb1ELb0ELi2EEENS1_25SingleTileBwdLPTSchedulerILb1ELi128ELb0EEEEEEEEEvNT_6ParamsE$_ZN4cute3eso3ESOILb0ELb1EJNS_5tupleIJiiEEEEEC2ERKS3_)
$_ZN7cutlass13device_kernelIN5flash19enable_sm80_to_sm89INS1_16FlashAttnBwdSm80INS1_25CollectiveMainloopBwdSm80ILi2ELi2EN4cute5tupleIJNS5_1CILi128EEES8_NS7_ILi64EEEEEENS_10bfloat16_tEfNS_4arch4Sm80ELb1ELb0ELb1ELb1ELb0ELb0ELb0ELb0ELi2ELi4ELi4ELi4ELb0EEENS1_21CollectiveEpilogueBwdISA_SB_SD_Li256ELb1ELb0ELi2EEENS1_25SingleTileBwdLPTSchedulerILb1ELi128ELb0EEEEEEEEEvNT_6ParamsE$_ZN4cute3eso3ESOILb0ELb1EJNS_5tupleIJiiEEEEEC2ERKS3_:
[----:B------:R-:W-:Y:S01]  /*89e0*/  IADD3 R2, R2, -c[0x0][0x20], RZ ;  /* 0x8000080002027a10 */ /* 0x000fe20007ffe0ff */
[----:B------:R-:W-:Y:S01]  /*89f0*/  IMAD.MOV.U32 R8, RZ, RZ, R6 ;  /* 0x000000ffff087224 */ /* 0x000fe200078e0006 */
[----:B------:R-:W-:-:S03]  /*8a00*/  MOV R9, 0x0 ;  /* 0x0000000000097802 */ /* 0x000fc60000000f00 */
[----:B------:R1:W-:Y:S04]  /*8a10*/  STL [R2], R5 ;  /* 0x0000000502007387 */ /* 0x0003e80000100800 */
[----:B------:R1:W-:Y:S01]  /*8a20*/  STL [R2+0x4], R3 ;  /* 0x0000040302007387 */ /* 0x0003e20000100800 */
[----:B------:R-:W-:Y:S05]  /*8a30*/  RET.REL.NODEC R8 `(_ZN7cutlass13device_kernelIN5flash19enable_sm80_to_sm89INS1_16FlashAttnBwdSm80INS1_25CollectiveMainloopBwdSm80ILi2ELi2EN4cute5tupleIJNS5_1CILi128EEES8_NS7_ILi64EEEEEENS_10bfloat16_tEfNS_4arch4Sm80ELb1ELb0ELb1ELb1ELb0ELb0ELb0ELb0ELi2ELi4ELi4ELi4ELb0EEENS1_21CollectiveEpilogueBwdISA_SB_SD_Li256ELb1ELb0ELi2EEENS1_25SingleTileBwdLPTSchedulerILb1ELi128ELb0EEEEEEEEEvNT_6ParamsE) ;  /* 0xffff75c008007950 */ /* 0x000fea0003c3ffff */
        .type           $_ZN7cutlass13device_kernelIN5flash19enable_sm80_to_sm89INS1_16FlashAttnBwdSm80INS1_25CollectiveMainloopBwdSm80ILi2ELi2EN4cute5tupleIJNS5_1CILi128EEES8_NS7_ILi64EEEEEENS_10bfloat16_tEfNS_4arch4Sm80ELb1ELb0ELb1ELb1ELb0ELb0ELb0ELb0ELi2ELi4ELi4ELi4ELb0EEENS1_21CollectiveEpilogueBwdISA_SB_SD_Li256ELb1ELb0ELi2EEENS1_25SingleTileBwdLPTSchedulerILb1ELi128ELb0EEEEEEEEEvNT_6ParamsE$_ZN4cute3eso3ESOILb0ELb1EJNS_5tupleIJiiEEENS_1CILi1024EEEEEC2ERKS3_RKS5_,@function
        .size           $_ZN7cutlass13device_kernelIN5flash19enable_sm80_to_sm89INS1_16FlashAttnBwdSm80INS1_25CollectiveMainloopBwdSm80ILi2ELi2EN4cute5tupleIJNS5_1CILi128EEES8_NS7_ILi64EEEEEENS_10bfloat16_tEfNS_4arch4Sm80ELb1ELb0ELb1ELb1ELb0ELb0ELb0ELb0ELi2ELi4ELi4ELi4ELb0EEENS1_21CollectiveEpilogueBwdISA_SB_SD_Li256ELb1ELb0ELi2EEENS1_25SingleTileBwdLPTSchedulerILb1ELi128ELb0EEEEEEEEEvNT_6ParamsE$_ZN4cute3eso3ESOILb0ELb1EJNS_5tupleIJiiEEENS_1CILi1024EEEEEC2ERKS3_RKS5_,($_ZN7cutlass13device_kernelIN5flash19enable_sm80_to_sm89INS1_16FlashAttnBwdSm80INS1_25CollectiveMainloopBwdSm80ILi2ELi2EN4cute5tupleIJNS5_1CILi128EEES8_NS7_ILi64EEEEEENS_10bfloat16_tEfNS_4arch4Sm80ELb1ELb0ELb1ELb1ELb0ELb0ELb0ELb0ELi2ELi4ELi4ELi4ELb0EEENS1_21CollectiveEpilogueBwdISA_SB_SD_Li256ELb1ELb0ELi2EEENS1_25SingleTileBwdLPTSchedulerILb1ELi128ELb0EEEEEEEEEvNT_6ParamsE$_ZN4cute3eso3ESOILb0ELb1EJNS_5tupleIJiiEEENS_1CILi8192EEEEEC2ERKS3_RKS5_ - $_ZN7cutlass13device_kernelIN5flash19enable_sm80_to_sm89INS1_16FlashAttnBwdSm80INS1_25CollectiveMainloopBwdSm80ILi2ELi2EN4cute5tupleIJNS5_1CILi128EEES8_NS7_ILi64EEEEEENS_10bfloat16_tEfNS_4arch4Sm80ELb1ELb0ELb1ELb1ELb0ELb0ELb0ELb0ELi2ELi4ELi4ELi4ELb0EEENS1_21CollectiveEpilogueBwdISA_SB_SD_Li256ELb1ELb0ELi2EEENS1_25SingleTileBwdLPTSchedulerILb1ELi128ELb0EEEEEEEEEvNT_6ParamsE$_ZN4cute3eso3ESOILb0ELb1EJNS_5tupleIJiiEEENS_1CILi1024EEEEEC2ERKS3_RKS5_)
$_ZN7cutlass13device_kernelIN5flash19enable_sm80_to_sm89INS1_16FlashAttnBwdSm80INS1_25CollectiveMainloopBwdSm80ILi2ELi2EN4cute5tupleIJNS5_1CILi128EEES8_NS7_ILi64EEEEEENS_10bfloat16_tEfNS_4arch4Sm80ELb1ELb0ELb1ELb1ELb0ELb0ELb0ELb0ELi2ELi4ELi4ELi4ELb0EEENS1_21CollectiveEpilogueBwdISA_SB_SD_Li256ELb1ELb0ELi2EEENS1_25SingleTileBwdLPTSchedulerILb1ELi128ELb0EEEEEEEEEvNT_6ParamsE$_ZN4cute3eso3ESOILb0ELb1EJNS_5tupleIJiiEEENS_1CILi1024EEEEEC2ERKS3_RKS5_:
[----:B------:R-:W-:Y:S01]  /*8a40*/  IADD3 R2, R2, -c[0x0][0x20], RZ ;  /* 0x8000080002027a10 */ /* 0x000fe20007ffe0ff */
[----:B------:R-:W-:Y:S01]  /*8a50*/  IMAD.MOV.U32 R8, RZ, RZ, R6 ;  /* 0x000000ffff087224 */ /* 0x000fe200078e0006 */
[----:B------:R-:W-:-:S03]  /*8a60*/  MOV R9, 0x0 ;  /* 0x0000000000097802 */ /* 0x000fc60000000f00 */
[----:B------:R1:W-:Y:S04]  /*8a70*/  STL [R2], R5 ;  /* 0x0000000502007387 */ /* 0x0003e80000100800 */
[----:B------:R1:W-:Y:S01]  /*8a80*/  STL [R2+0x4], R3 ;  /* 0x0000040302007387 */ /* 0x0003e20000100800 */
[----:B------:R-:W-:Y:S05]  /*8a90*/  RET.REL.NODEC R8 `(_ZN7cutlass13device_kernelIN5flash19enable_sm80_to_sm89INS1_16FlashAttnBwdSm80INS1_25CollectiveMainloopBwdSm80ILi2ELi2EN4cute5tupleIJNS5_1CILi128EEES8_NS7_ILi64EEEEEENS_10bfloat16_tEfNS_4arch4Sm80ELb1ELb0ELb1ELb1ELb0ELb0ELb0ELb0ELi2ELi4ELi4ELi4ELb0EEENS1_21CollectiveEpilogueBwdISA_SB_SD_Li256ELb1ELb0ELi2EEENS1_25SingleTileBwdLPTSchedulerILb1ELi128ELb0EEEEEEEEEvNT_6ParamsE) ;  /* 0xffff756008007950 */ /* 0x000fea0003c3ffff */
        .type           $_ZN7cutlass13device_kernelIN5flash19enable_sm80_to_sm89INS1_16FlashAttnBwdSm80INS1_25CollectiveMainloopBwdSm80ILi2ELi2EN4cute5tupleIJNS5_1CILi128EEES8_NS7_ILi64EEEEEENS_10bfloat16_tEfNS_4arch4Sm80ELb1ELb0ELb1ELb1ELb0ELb0ELb0ELb0ELi2ELi4ELi4ELi4ELb0EEENS1_21CollectiveEpilogueBwdISA_SB_SD_Li256ELb1ELb0ELi2EEENS1_25SingleTileBwdLPTSchedulerILb1ELi128ELb0EEEEEEEEEvNT_6ParamsE$_ZN4cute3eso3ESOILb0ELb1EJNS_5tupleIJiiEEENS_1CILi8192EEEEEC2ERKS3_RKS5_,@function
        .size           $_ZN7cutlass13device_kernelIN5flash19enable_sm80_to_sm89INS1_16FlashAttnBwdSm80INS1_25CollectiveMainloopBwdSm80ILi2ELi2EN4cute5tupleIJNS5_1CILi128EEES8_NS7_ILi64EEEEEENS_10bfloat16_tEfNS_4arch4Sm80ELb1ELb0ELb1ELb1ELb0ELb0ELb0ELb0ELi2ELi4ELi4ELi4ELb0EEENS1_21CollectiveEpilogueBwdISA_SB_SD_Li256ELb1ELb0ELi2EEENS1_25SingleTileBwdLPTSchedulerILb1ELi128ELb0EEEEEEEEEvNT_6ParamsE$_ZN4cute3eso3ESOILb0ELb1EJNS_5tupleIJiiEEENS_1CILi8192EEEEEC2ERKS3_RKS5_,($_ZN7cutlass13device_kernelIN5flash19enable_sm80_to_sm89INS1_16FlashAttnBwdSm80INS1_25CollectiveMainloopBwdSm80ILi2ELi2EN4cute5tupleIJNS5_1CILi128EEES8_NS7_ILi64EEEEEENS_10bfloat16_tEfNS_4arch4Sm80ELb1ELb0ELb1ELb1ELb0ELb0ELb0ELb0ELi2ELi4ELi4ELi4ELb0EEENS1_21CollectiveEpilogueBwdISA_SB_SD_Li256ELb1ELb0ELi2EEENS1_25SingleTileBwdLPTSchedulerILb1ELi128ELb0EEEEEEEEEvNT_6ParamsE$_ZN4cute3eso3ESOILb0ELb1EJNS_6LayoutINS_5tupleIJNS3_IJNS_1CILi8EEENS4_ILi1EEEEEENS4_ILi2EEEEEENS3_IJNS3_IJS6_NS4_ILi0EEEEEEiEEEEESA_EEC2ERKSD_RKSA_ - $_ZN7cutlass13device_kernelIN5flash19enable_sm80_to_sm89INS1_16FlashAttnBwdSm80INS1_25CollectiveMainloopBwdSm80ILi2ELi2EN4cute5tupleIJNS5_1CILi128EEES8_NS7_ILi64EEEEEENS_10bfloat16_tEfNS_4arch4Sm80ELb1ELb0ELb1ELb1ELb0ELb0ELb0ELb0ELi2ELi4ELi4ELi4ELb0EEENS1_21CollectiveEpilogueBwdISA_SB_SD_Li256ELb1ELb0ELi2EEENS1_25SingleTileBwdLPTSchedulerILb1ELi128ELb0EEEEEEEEEvNT_6ParamsE$_ZN4cute3eso3ESOILb0ELb1EJNS_5tupleIJiiEEENS_1CILi8192EEEEEC2ERKS3_RKS5_)
$_ZN7cutlass13device_kernelIN5flash19enable_sm80_to_sm89INS1_16FlashAttnBwdSm80INS1_25CollectiveMainloopBwdSm80ILi2ELi2EN4cute5tupleIJNS5_1CILi128EEES8_NS7_ILi64EEEEEENS_10bfloat16_tEfNS_4arch4Sm80ELb1ELb0ELb1ELb1ELb0ELb0ELb0ELb0ELi2ELi4ELi4ELi4ELb0EEENS1_21CollectiveEpilogueBwdISA_SB_SD_Li256ELb1ELb0ELi2EEENS1_25SingleTileBwdLPTSchedulerILb1ELi128ELb0EEEEEEEEEvNT_6ParamsE$_ZN4cute3eso3ESOILb0ELb1EJNS_5tupleIJiiEEENS_1CILi8192EEEEEC2ERKS3_RKS5_:
[----:B------:R-:W-:Y:S01]  /*8aa0*/  IADD3 R4, R65, -c[0x0][0x20], RZ ;  /* 0x8000080041047a10 */ /* 0x000fe20007ffe0ff */
[----:B------:R-:W-:Y:S01]  /*8ab0*/  IMAD.MOV.U32 R8, RZ, RZ, R6 ;  /* 0x000000ffff087224 */ /* 0x000fe200078e0006 */
[----:B------:R-:W-:-:S03]  /*8ac0*/  MOV R9, 0x0 ;  /* 0x0000000000097802 */ /* 0x000fc60000000f00 */
[----:B------:R1:W-:Y:S04]  /*8ad0*/  STL [R4], R2 ;  /* 0x0000000204007387 */ /* 0x0003e80000100800 */
[----:B------:R1:W-:Y:S01]  /*8ae0*/  STL [R4+0x4], R3 ;  /* 0x0000040304007387 */ /* 0x0003e20000100800 */
[----:B------:R-:W-:Y:S05]  /*8af0*/  RET.REL.NODEC R8 `(_ZN7cutlass13device_kernelIN5flash19enable_sm80_to_sm89INS1_16FlashAttnBwdSm80INS1_25CollectiveMainloopBwdSm80ILi2ELi2EN4cute5tupleIJNS5_1CILi128EEES8_NS7_ILi64EEEEEENS_10bfloat16_tEfNS_4arch4Sm80ELb1ELb0ELb1ELb1ELb0ELb0ELb0ELb0ELi2ELi4ELi4ELi4ELb0EEENS1_21CollectiveEpilogueBwdISA_SB_SD_Li256ELb1ELb0ELi2EEENS1_25SingleTileBwdLPTSchedulerILb1ELi128ELb0EEEEEEEEEvNT_6ParamsE) ;  /* 0xffff750008007950 */ /* 0x000fea0003c3ffff */
        .type           $_ZN7cutlass13device_kernelIN5flash19enable_sm80_to_sm89INS1_16FlashAttnBwdSm80INS1_25CollectiveMainloopBwdSm80ILi2ELi2EN4cute5tupleIJNS5_1CILi128EEES8_NS7_ILi64EEEEEENS_10bfloat16_tEfNS_4arch4Sm80ELb1ELb0ELb1ELb1ELb0ELb0ELb0ELb0ELi2ELi4ELi4ELi4ELb0EEENS1_21CollectiveEpilogueBwdISA_SB_SD_Li256ELb1ELb0ELi2EEENS1_25SingleTileBwdLPTSchedulerILb1ELi128ELb0EEEEEEEEEvNT_6ParamsE$_ZN4cute3eso3ESOILb0ELb1EJNS_6LayoutINS_5tupleIJNS3_IJNS_1CILi8EEENS4_ILi1EEEEEENS4_ILi2EEEEEENS3_IJNS3_IJS6_NS4_ILi0EEEEEEiEEEEESA_EEC2ERKSD_RKSA_,@function
        .size           $_ZN7cutlass13device_kernelIN5flash19enable_sm80_to_sm89INS1_16FlashAttnBwdSm80INS1_25CollectiveMainloopBwdSm80ILi2ELi2EN4cute5tupleIJNS5_1CILi128EEES8_NS7_ILi64EEEEEENS_10bfloat16_tEfNS_4arch4Sm80ELb1ELb0ELb1ELb1ELb0ELb0ELb0ELb0ELi2ELi4ELi4ELi4ELb0EEENS1_21CollectiveEpilogueBwdISA_SB_SD_Li256ELb1ELb0ELi2EEENS1_25SingleTileBwdLPTSchedulerILb1ELi128ELb0EEEEEEEEEvNT_6ParamsE$_ZN4cute3eso3ESOILb0ELb1EJNS_6LayoutINS_5tupleIJNS3_IJNS_1CILi8EEENS4_ILi1EEEEEENS4_ILi2EEEEEENS3_IJNS3_IJS6_NS4_ILi0EEEEEEiEEEEESA_EEC2ERKSD_RKSA_,($_ZN7cutlass13device_kernelIN5flash19enable_sm80_to_sm89INS1_16FlashAttnBwdSm80INS1_25CollectiveMainloopBwdSm80ILi2ELi2EN4cute5tupleIJNS5_1CILi128EEES8_NS7_ILi64EEEEEENS_10bfloat16_tEfNS_4arch4Sm80ELb1ELb0ELb1ELb1ELb0ELb0ELb0ELb0ELi2ELi4ELi4ELi4ELb0EEENS1_21CollectiveEpilogueBwdISA_SB_SD_Li256ELb1ELb0ELi2EEENS1_25SingleTileBwdLPTSchedulerILb1ELi128ELb0EEEEEEEEEvNT_6ParamsE$_ZN4cute3eso3ESOILb0ELb1EJiEEC2ERKi - $_ZN7cutlass13device_kernelIN5flash19enable_sm80_to_sm89INS1_16FlashAttnBwdSm80INS1_25CollectiveMainloopBwdSm80ILi2ELi2EN4cute5tupleIJNS5_1CILi128EEES8_NS7_ILi64EEEEEENS_10bfloat16_tEfNS_4arch4Sm80ELb1ELb0ELb1ELb1ELb0ELb0ELb0ELb0ELi2ELi4ELi4ELi4ELb0EEENS1_21CollectiveEpilogueBwdISA_SB_SD_Li256ELb1ELb0ELi2EEENS1_25SingleTileBwdLPTSchedulerILb1ELi128ELb0EEEEEEEEEvNT_6ParamsE$_ZN4cute3eso3ESOILb0ELb1EJNS_6LayoutINS_5tupleIJNS3_IJNS_1CILi8EEENS4_ILi1EEEEEENS4_ILi2EEEEEENS3_IJNS3_IJS6_NS4_ILi0EEEEEEiEEEEESA_EEC2ERKSD_RKSA_)
$_ZN7cutlass13device_kernelIN5flash19enable_sm80_to_sm89INS1_16FlashAttnBwdSm80INS1_25CollectiveMainloopBwdSm80ILi2ELi2EN4cute5tupleIJNS5_1CILi128EEES8_NS7_ILi64EEEEEENS_10bfloat16_tEfNS_4arch4Sm80ELb1ELb0ELb1ELb1ELb0ELb0ELb0ELb0ELi2ELi4ELi4ELi4ELb0EEENS1_21CollectiveEpilogueBwdISA_SB_SD_Li256ELb1ELb0ELi2EEENS1_25SingleTileBwdLPTSchedulerILb1ELi128ELb0EEEEEEEEEvNT_6ParamsE$_ZN4cute3eso3ESOILb0ELb1EJNS_6LayoutINS_5tupleIJNS3_IJNS_1CILi8EEENS4_ILi1EEEEEENS4_ILi2EEEEEENS3_IJNS3_IJS6_NS4_ILi0EEEEEEiEEEEESA_EEC2ERKSD_RKSA_:
[----:B------:R-:W-:Y:S02]  /*8b00*/  IADD3 R2, R67, -c[0x0][0x20], RZ ;  /* 0x8000080043027a10 */ /* 0x000fe40007ffe0ff */
[----:B------:R-:W-:-:S03]  /*8b10*/  MOV R7, 0x0 ;  /* 0x0000000000077802 */ /* 0x000fc60000000f00 */
[----:B------:R1:W-:Y:S01]  /*8b20*/  STL [R2], R3 ;  /* 0x0000000302007387 */ /* 0x0003e20000100800 */
[----:B------:R-:W-:Y:S05]  /*8b30*/  RET.REL.NODEC R6 `(_ZN7cutlass13device_kernelIN5flash19enable_sm80_to_sm89INS1_16FlashAttnBwdSm80INS1_25CollectiveMainloopBwdSm80ILi2ELi2EN4cute5tupleIJNS5_1CILi128EEES8_NS7_ILi64EEEEEENS_10bfloat16_tEfNS_4arch4Sm80ELb1ELb0ELb1ELb1ELb0ELb0ELb0ELb0ELi2ELi4ELi4ELi4ELb0EEENS1_21CollectiveEpilogueBwdISA_SB_SD_Li256ELb1ELb0ELi2EEENS1_25SingleTileBwdLPTSchedulerILb1ELi128ELb0EEEEEEEEEvNT_6ParamsE) ;  /* 0xffff74c006007950 */ /* 0x000fea0003c3ffff */
        .type           $_ZN7cutlass13device_kernelIN5flash19enable_sm80_to_sm89INS1_16FlashAttnBwdSm80INS1_25CollectiveMainloopBwdSm80ILi2ELi2EN4cute5tupleIJNS5_1CILi128EEES8_NS7_ILi64EEEEEENS_10bfloat16_tEfNS_4arch4Sm80ELb1ELb0ELb1ELb1ELb0ELb0ELb0ELb0ELi2ELi4ELi4ELi4ELb0EEENS1_21CollectiveEpilogueBwdISA_SB_SD_Li256ELb1ELb0ELi2EEENS1_25SingleTileBwdLPTSchedulerILb1ELi128ELb0EEEEEEEEEvNT_6ParamsE$_ZN4cute3eso3ESOILb0ELb1EJiEEC2ERKi,@function
        .size           $_ZN7cutlass13device_kernelIN5flash19enable_sm80_to_sm89INS1_16FlashAttnBwdSm80INS1_25CollectiveMainloopBwdSm80ILi2ELi2EN4cute5tupleIJNS5_1CILi128EEES8_NS7_ILi64EEEEEENS_10bfloat16_tEfNS_4arch4Sm80ELb1ELb0ELb1ELb1ELb0ELb0ELb0ELb0ELi2ELi4ELi4ELi4ELb0EEENS1_21CollectiveEpilogueBwdISA_SB_SD_Li256ELb1ELb0ELi2EEENS1_25SingleTileBwdLPTSchedulerILb1ELi128ELb0EEEEEEEEEvNT_6ParamsE$_ZN4cute3eso3ESOILb0ELb1EJiEEC2ERKi,($_ZN7cutlass13device_kernelIN5flash19enable_sm80_to_sm89INS1_16FlashAttnBwdSm80INS1_25CollectiveMainloopBwdSm80ILi2ELi2EN4cute5tupleIJNS5_1CILi128EEES8_NS7_ILi64EEEEEENS_10bfloat16_tEfNS_4arch4Sm80ELb1ELb0ELb1ELb1ELb0ELb0ELb0ELb0ELi2ELi4ELi4ELi4ELb0EEENS1_21CollectiveEpilogueBwdISA_SB_SD_Li256ELb1ELb0ELi2EEENS1_25SingleTileBwdLPTSchedulerILb1ELi128ELb0EEEEEEEEEvNT_6ParamsE$_ZN4cute3eso3ESOILb0ELb1EJiNS_1CILi0EEEEEC2ERKiRKS3_ - $_ZN7cutlass13device_kernelIN5flash19enable_sm80_to_sm89INS1_16FlashAttnBwdSm80INS1_25CollectiveMainloopBwdSm80ILi2ELi2EN4cute5tupleIJNS5_1CILi128EEES8_NS7_ILi64EEEEEENS_10bfloat16_tEfNS_4arch4Sm80ELb1ELb0ELb1ELb1ELb0ELb0ELb0ELb0ELi2ELi4ELi4ELi4ELb0EEENS1_21CollectiveEpilogueBwdISA_SB_SD_Li256ELb1ELb0ELi2EEENS1_25SingleTileBwdLPTSchedulerILb1ELi128ELb0EEEEEEEEEvNT_6ParamsE$_ZN4cute3eso3ESOILb0ELb1EJiEEC2ERKi)
$_ZN7cutlass13device_kernelIN5flash19enable_sm80_to_sm89INS1_16FlashAttnBwdSm80INS1_25CollectiveMainloopBwdSm80ILi2ELi2EN4cute5tupleIJNS5_1CILi128EEES8_NS7_ILi64EEEEEENS_10bfloat16_tEfNS_4arch4Sm80ELb1ELb0ELb1ELb1ELb0ELb0ELb0ELb0ELi2ELi4ELi4ELi4ELb0EEENS1_21CollectiveEpilogueBwdISA_SB_SD_Li256ELb1ELb0ELi2EEENS1_25SingleTileBwdLPTSchedulerILb1ELi128ELb0EEEEEEEEEvNT_6ParamsE$_ZN4cute3eso3ESOILb0ELb1EJiEEC2ERKi:
[----:B------:R-:W-:Y:S02]  /*8b40*/  IADD3 R2, R2, -c[0x0][0x20], RZ ;  /* 0x8000080002027a10 */ /* 0x000fe40007ffe0ff */
[----:B------:R-:W-:-:S03]  /*8b50*/  MOV R9, 0x0 ;  /* 0x0000000000097802 */ /* 0x000fc60000000f00 */
[----:B------:R1:W-:Y:S01]  /*8b60*/  STL [R2], R3 ;  /* 0x0000000302007387 */ /* 0x0003e20000100800 */
[----:B------:R-:W-:Y:S05]  /*8b70*/  RET.REL.NODEC R8 `(_ZN7cutlass13device_kernelIN5flash19enable_sm80_to_sm89INS1_16FlashAttnBwdSm80INS1_25CollectiveMainloopBwdSm80ILi2ELi2EN4cute5tupleIJNS5_1CILi128EEES8_NS7_ILi64EEEEEENS_10bfloat16_tEfNS_4arch4Sm80ELb1ELb0ELb1ELb1ELb0ELb0ELb0ELb0ELi2ELi4ELi4ELi4ELb0EEENS1_21CollectiveEpilogueBwdISA_SB_SD_Li256ELb1ELb0ELi2EEENS1_25SingleTileBwdLPTSchedulerILb1ELi128ELb0EEEEEEEEEvNT_6ParamsE) ;  /* 0xffff748008007950 */ /* 0x000fea0003c3ffff */
        .type           $_ZN7cutlass13device_kernelIN5flash19enable_sm80_to_sm89INS1_16FlashAttnBwdSm80INS1_25CollectiveMainloopBwdSm80ILi2ELi2EN4cute5tupleIJNS5_1CILi128EEES8_NS7_ILi64EEEEEENS_10bfloat16_tEfNS_4arch4Sm80ELb1ELb0ELb1ELb1ELb0ELb0ELb0ELb0ELi2ELi4ELi4ELi4ELb0EEENS1_21CollectiveEpilogueBwdISA_SB_SD_Li256ELb1ELb0ELi2EEENS1_25SingleTileBwdLPTSchedulerILb1ELi128ELb0EEEEEEEEEvNT_6ParamsE$_ZN4cute3eso3ESOILb0ELb1EJiNS_1CILi0EEEEEC2ERKiRKS3_,@function
        .size           $_ZN7cutlass13device_kernelIN5flash19enable_sm80_to_sm89INS1_16FlashAttnBwdSm80INS1_25CollectiveMainloopBwdSm80ILi2ELi2EN4cute5tupleIJNS5_1CILi128EEES8_NS7_ILi64EEEEEENS_10bfloat16_tEfNS_4arch4Sm80ELb1ELb0ELb1ELb1ELb0ELb0ELb0ELb0ELi2ELi4ELi4ELi4ELb0EEENS1_21CollectiveEpilogueBwdISA_SB_SD_Li256ELb1ELb0ELi2EEENS1_25SingleTileBwdLPTSchedulerILb1ELi128ELb0EEEEEEEEEvNT_6ParamsE$_ZN4cute3eso3ESOILb0ELb1EJiNS_1CILi0EEEEEC2ERKiRKS3_,($_ZN7cutlass13device_kernelIN5flash19enable_sm80_to_sm89INS1_16FlashAttnBwdSm80INS1_25CollectiveMainloopBwdSm80ILi2ELi2EN4cute5tupleIJNS5_1CILi128EEES8_NS7_ILi64EEEEEENS_10bfloat16_tEfNS_4arch4Sm80ELb1ELb0ELb1ELb1ELb0ELb0ELb0ELb0ELi2ELi4ELi4ELi4ELb0EEENS1_21CollectiveEpilogueBwdISA_SB_SD_Li256ELb1ELb0ELi2EEENS1_25SingleTileBwdLPTSchedulerILb1ELi128ELb0EEEEEEEEEvNT_6ParamsE$_ZN4cute3eso3ESOILb0ELb1EJiNS_1CILi144EEENS2_ILi288EEEEEC2ERKiRKS3_RKS4_ - $_ZN7cutlass13device_kernelIN5flash19enable_sm80_to_sm89INS1_16FlashAttnBwdSm80INS1_25CollectiveMainloopBwdSm80ILi2ELi2EN4cute5tupleIJNS5_1CILi128EEES8_NS7_ILi64EEEEEENS_10bfloat16_tEfNS_4arch4Sm80ELb1ELb0ELb1ELb1ELb0ELb0ELb0ELb0ELi2ELi4ELi4ELi4ELb0EEENS1_21CollectiveEpilogueBwdISA_SB_SD_Li256ELb1ELb0ELi2EEENS1_25SingleTileBwdLPTSchedulerILb1ELi128ELb0EEEEEEEEEvNT_6ParamsE$_ZN4cute3eso3ESOILb0ELb1EJiNS_1CILi0EEEEEC2ERKiRKS3_)
$_ZN7cutlass13device_kernelIN5flash19enable_sm80_to_sm89INS1_16FlashAttnBwdSm80INS1_25CollectiveMainloopBwdSm80ILi2ELi2EN4cute5tupleIJNS5_1CILi128EEES8_NS7_ILi64EEEEEENS_10bfloat16_tEfNS_4arch4Sm80ELb1ELb0ELb1ELb1ELb0ELb0ELb0ELb0ELi2ELi4ELi4ELi4ELb0EEENS1_21CollectiveEpilogueBwdISA_SB_SD_Li256ELb1ELb0ELi2EEENS1_25SingleTileBwdLPTSchedulerILb1ELi128ELb0EEEEEEEEEvNT_6ParamsE$_ZN4cute3eso3ESOILb0ELb1EJiNS_1CILi0EEEEEC2ERKiRKS3_:
[----:B------:R-:W-:Y:S01]  /*8b80*/  IADD3 R2, R2, -c[0x0][0x20], RZ ;  /* 0x8000080002027a10 */ /* 0x000fe20007ffe0ff */
[----:B------:R-:W-:Y:S01]  /*8b90*/  IMAD.MOV.U32 R8, RZ, RZ, R6 ;  /* 0x000000ffff087224 */ /* 0x000fe200078e0006 */
[----:B------:R-:W-:-:S03]  /*8ba0*/  MOV R9, 0x0 ;  /* 0x0000000000097802 */ /* 0x000fc60000000f00 */
[----:B------:R1:W-:Y:S01]  /*8bb0*/  STL [R2], R3 ;  /* 0x0000000302007387 */ /* 0x0003e20000100800 */
[----:B------:R-:W-:Y:S05]  /*8bc0*/  RET.REL.NODEC R8 `(_ZN7cutlass13device_kernelIN5flash19enable_sm80_to_sm89INS1_16FlashAttnBwdSm80INS1_25CollectiveMainloopBwdSm80ILi2ELi2EN4cute5tupleIJNS5_1CILi128EEES8_NS7_ILi64EEEEEENS_10bfloat16_tEfNS_4arch4Sm80ELb1ELb0ELb1ELb1ELb0ELb0ELb0ELb0ELi2ELi4ELi4ELi4ELb0EEENS1_21CollectiveEpilogueBwdISA_SB_SD_Li256ELb1ELb0ELi2EEENS1_25SingleTileBwdLPTSchedulerILb1ELi128ELb0EEEEEEEEEvNT_6ParamsE) ;  /* 0xffff743008007950 */ /* 0x000fea0003c3ffff */
        .type           $_ZN7cutlass13device_kernelIN5flash19enable_sm80_to_sm89INS1_16FlashAttnBwdSm80INS1_25CollectiveMainloopBwdSm80ILi2ELi2EN4cute5tupleIJNS5_1CILi128EEES8_NS7_ILi64EEEEEENS_10bfloat16_tEfNS_4arch4Sm80ELb1ELb0ELb1ELb1ELb0ELb0ELb0ELb0ELi2ELi4ELi4ELi4ELb0EEENS1_21CollectiveEpilogueBwdISA_SB_SD_Li256ELb1ELb0ELi2EEENS1_25SingleTileBwdLPTSchedulerILb1ELi128ELb0EEEEEEEEEvNT_6ParamsE$_ZN4cute3eso3ESOILb0ELb1EJiNS_1CILi144EEENS2_ILi288EEEEEC2ERKiRKS3_RKS4_,@function
        .size           $_ZN7cutlass13device_kernelIN5flash19enable_sm80_to_sm89INS1_16FlashAttnBwdSm80INS1_25CollectiveMainloopBwdSm80ILi2ELi2EN4cute5tupleIJNS5_1CILi128EEES8_NS7_ILi64EEEEEENS_10bfloat16_tEfNS_4arch4Sm80ELb1ELb0ELb1ELb1ELb0ELb0ELb0ELb0ELi2ELi4ELi4ELi4ELb0EEENS1_21CollectiveEpilogueBwdISA_SB_SD_Li256ELb1ELb0ELi2EEENS1_25SingleTileBwdLPTSchedulerILb1ELi128ELb0EEEEEEEEEvNT_6ParamsE$_ZN4cute3eso3ESOILb0ELb1EJiNS_1CILi144EEENS2_ILi288EEEEEC2ERKiRKS3_RKS4_,($_ZN7cutlass13device_kernelIN5flash19enable_sm80_to_sm89INS1_16FlashAttnBwdSm80INS1_25CollectiveMainloopBwdSm80ILi2ELi2EN4cute5tupleIJNS5_1CILi128EEES8_NS7_ILi64EEEEEENS_10bfloat16_tEfNS_4arch4Sm80ELb1ELb0ELb1ELb1ELb0ELb0ELb0ELb0ELi2ELi4ELi4ELi4ELb0EEENS1_21CollectiveEpilogueBwdISA_SB_SD_Li256ELb1ELb0ELi2EEENS1_25SingleTileBwdLPTSchedulerILb1ELi128ELb0EEEEEEEEEvNT_6ParamsE$_ZN4cute3eso3ESOILb0ELb1EJiNS_1CILi144EEENS2_ILi512EEEEEC2ERKiRKS3_RKS4_ - $_ZN7cutlass13device_kernelIN5flash19enable_sm80_to_sm89INS1_16FlashAttnBwdSm80INS1_25CollectiveMainloopBwdSm80ILi2ELi2EN4cute5tupleIJNS5_1CILi128EEES8_NS7_ILi64EEEEEENS_10bfloat16_tEfNS_4arch4Sm80ELb1ELb0ELb1ELb1ELb0ELb0ELb0ELb0ELi2ELi4ELi4ELi4ELb0EEENS1_21CollectiveEpilogueBwdISA_SB_SD_Li256ELb1ELb0ELi2EEENS1_25SingleTileBwdLPTSchedulerILb1ELi128ELb0EEEEEEEEEvNT_6ParamsE$_ZN4cute3eso3ESOILb0ELb1EJiNS_1CILi144EEENS2_ILi288EEEEEC2ERKiRKS3_RKS4_)
$_ZN7cutlass13device_kernelIN5flash19enable_sm80_to_sm89INS1_16FlashAttnBwdSm80INS1_25CollectiveMainloopBwdSm80ILi2ELi2EN4cute5tupleIJNS5_1CILi128EEES8_NS7_ILi64EEEEEENS_10bfloat16_tEfNS_4arch4Sm80ELb1ELb0ELb1ELb1ELb0ELb0ELb0ELb0ELi2ELi4ELi4ELi4ELb0EEENS1_21CollectiveEpilogueBwdISA_SB_SD_Li256ELb1ELb0ELi2EEENS1_25SingleTileBwdLPTSchedulerILb1ELi128ELb0EEEEEEEEEvNT_6ParamsE$_ZN4cute3eso3ESOILb0ELb1EJiNS_1CILi144EEENS2_ILi288EEEEEC2ERKiRKS3_RKS4_:
[----:B------:R-:W-:Y:S01]  /*8bd0*/  IADD3 R4, R60, -c[0x0][0x20], RZ ;  /* 0x800008003c047a10 */ /* 0x000fe20007ffe0ff */
[----:B------:R-:W-:Y:S01]  /*8be0*/  IMAD.MOV.U32 R8, RZ, RZ, R6 ;  /* 0x000000ffff087224 */ /* 0x000fe200078e0006 */
[----:B------:R-:W-:-:S03]  /*8bf0*/  MOV R9, 0x0 ;  /* 0x0000000000097802 */ /* 0x000fc60000000f00 */
[----:B------:R1:W-:Y:S01]  /*8c00*/  STL [R4], R5 ;  /* 0x0000000504007387 */ /* 0x0003e20000100800 */
[----:B------:R-:W-:Y:S05]  /*8c10*/  RET.REL.NODEC R8 `(_ZN7cutlass13device_kernelIN5flash19enable_sm80_to_sm89INS1_16FlashAttnBwdSm80INS1_25CollectiveMainloopBwdSm80ILi2ELi2EN4cute5tupleIJNS5_1CILi128EEES8_NS7_ILi64EEEEEENS_10bfloat16_tEfNS_4arch4Sm80ELb1ELb0ELb1ELb1ELb0ELb0ELb0ELb0ELi2ELi4ELi4ELi4ELb0EEENS1_21CollectiveEpilogueBwdISA_SB_SD_Li256ELb1ELb0ELi2EEENS1_25SingleTileBwdLPTSchedulerILb1ELi128ELb0EEEEEEEEEvNT_6ParamsE) ;  /* 0xffff73e008007950 */ /* 0x000fea0003c3ffff */
        .type           $_ZN7cutlass13device_kernelIN5flash19enable_sm80_to_sm89INS1_16FlashAttnBwdSm80INS1_25CollectiveMainloopBwdSm80ILi2ELi2EN4cute5tupleIJNS5_1CILi128EEES8_NS7_ILi64EEEEEENS_10bfloat16_tEfNS_4arch4Sm80ELb1ELb0ELb1ELb1ELb0ELb0ELb0ELb0ELi2ELi4ELi4ELi4ELb0EEENS1_21CollectiveEpilogueBwdISA_SB_SD_Li256ELb1ELb0ELi2EEENS1_25SingleTileBwdLPTSchedulerILb1ELi128ELb0EEEEEEEEEvNT_6ParamsE$_ZN4cute3eso3ESOILb0ELb1EJiNS_1CILi144EEENS2_ILi512EEEEEC2ERKiRKS3_RKS4_,@function
        .size           $_ZN7cutlass13device_kernelIN5flash19enable_sm80_to_sm89INS1_16FlashAttnBwdSm80INS1_25CollectiveMainloopBwdSm80ILi2ELi2EN4cute5tupleIJNS5_1CILi128EEES8_NS7_ILi64EEEEEENS_10bfloat16_tEfNS_4arch4Sm80ELb1ELb0ELb1ELb1ELb0ELb0ELb0ELb0ELi2ELi4ELi4ELi4ELb0EEENS1_21CollectiveEpilogueBwdISA_SB_SD_Li256ELb1ELb0ELi2EEENS1_25SingleTileBwdLPTSchedulerILb1ELi128ELb0EEEEEEEEEvNT_6ParamsE$_ZN4cute3eso3ESOILb0ELb1EJiNS_1CILi144EEENS2_ILi512EEEEEC2ERKiRKS3_RKS4_,($_ZN7cutlass13device_kernelIN5flash19enable_sm80_to_sm89INS1_16FlashAttnBwdSm80INS1_25CollectiveMainloopBwdSm80ILi2ELi2EN4cute5tupleIJNS5_1CILi128EEES8_NS7_ILi64EEEEEENS_10bfloat16_tEfNS_4arch4Sm80ELb1ELb0ELb1ELb1ELb0ELb0ELb0ELb0ELi2ELi4ELi4ELi4ELb0EEENS1_21CollectiveEpilogueBwdISA_SB_SD_Li256ELb1ELb0ELi2EEENS1_25SingleTileBwdLPTSchedulerILb1ELi128ELb0EEEEEEEEEvNT_6ParamsE$_ZN4cute3eso3ESOILb0ELb1EJiNS_1CILi4096EEEEEC2ERKiRKS3_ - $_ZN7cutlass13device_kernelIN5flash19enable_sm80_to_sm89INS1_16FlashAttnBwdSm80INS1_25CollectiveMainloopBwdSm80ILi2ELi2EN4cute5tupleIJNS5_1CILi128EEES8_NS7_ILi64EEEEEENS_10bfloat16_tEfNS_4arch4Sm80ELb1ELb0ELb1ELb1ELb0ELb0ELb0ELb0ELi2ELi4ELi4ELi4ELb0EEENS1_21CollectiveEpilogueBwdISA_SB_SD_Li256ELb1ELb0ELi2EEENS1_25SingleTileBwdLPTSchedulerILb1ELi128ELb0EEEEEEEEEvNT_6ParamsE$_ZN4cute3eso3ESOILb0ELb1EJiNS_1CILi144EEENS2_ILi512EEEEEC2ERKiRKS3_RKS4_)
$_ZN7cutlass13device_kernelIN5flash19enable_sm80_to_sm89INS1_16FlashAttnBwdSm80INS1_25CollectiveMainloopBwdSm80ILi2ELi2EN4cute5tupleIJNS5_1CILi128EEES8_NS7_ILi64EEEEEENS_10bfloat16_tEfNS_4arch4Sm80ELb1ELb0ELb1ELb1ELb0ELb0ELb0ELb0ELi2ELi4ELi4ELi4ELb0EEENS1_21CollectiveEpilogueBwdISA_SB_SD_Li256ELb1ELb0ELi2EEENS1_25SingleTileBwdLPTSchedulerILb1ELi128ELb0EEEEEEEEEvNT_6ParamsE$_ZN4cute3eso3ESOILb0ELb1EJiNS_1CILi144EEENS2_ILi512EEEEEC2ERKiRKS3_RKS4_:
[----:B------:R-:W-:Y:S01]  /*8c20*/  IADD3 R4, R60, -c[0x0][0x20], RZ ;  /* 0x800008003c047a10 */ /* 0x000fe20007ffe0ff */
[----:B------:R-:W-:Y:S01]  /*8c30*/  IMAD.MOV.U32 R8, RZ, RZ, R6 ;  /* 0x000000ffff087224 */ /* 0x000fe200078e0006 */
[----:B------:R-:W-:-:S03]  /*8c40*/  MOV R9, 0x0 ;  /* 0x0000000000097802 */ /* 0x000fc60000000f00 */
[----:B------:R1:W-:Y:S01]  /*8c50*/  STL [R4], R5 ;  /* 0x0000000504007387 */ /* 0x0003e20000100800 */
[----:B------:R-:W-:Y:S05]  /*8c60*/  RET.REL.NODEC R8 `(_ZN7cutlass13device_kernelIN5flash19enable_sm80_to_sm89INS1_16FlashAttnBwdSm80INS1_25CollectiveMainloopBwdSm80ILi2ELi2EN4cute5tupleIJNS5_1CILi128EEES8_NS7_ILi64EEEEEENS_10bfloat16_tEfNS_4arch4Sm80ELb1ELb0ELb1ELb1ELb0ELb0ELb0ELb0ELi2ELi4ELi4ELi4ELb0EEENS1_21CollectiveEpilogueBwdISA_SB_SD_Li256ELb1ELb0ELi2EEENS1_25SingleTileBwdLPTSchedulerILb1ELi128ELb0EEEEEEEEEvNT_6ParamsE) ;  /* 0xffff739008007950 */ /* 0x000fea0003c3ffff */
        .type           $_ZN7cutlass13device_kernelIN5flash19enable_sm80_to_sm89INS1_16FlashAttnBwdSm80INS1_25CollectiveMainloopBwdSm80ILi2ELi2EN4cute5tupleIJNS5_1CILi128EEES8_NS7_ILi64EEEEEENS_10bfloat16_tEfNS_4arch4Sm80ELb1ELb0ELb1ELb1ELb0ELb0ELb0ELb0ELi2ELi4ELi4ELi4ELb0EEENS1_21CollectiveEpilogueBwdISA_SB_SD_Li256ELb1ELb0ELi2EEENS1_25SingleTileBwdLPTSchedulerILb1ELi128ELb0EEEEEEEEEvNT_6ParamsE$_ZN4cute3eso3ESOILb0ELb1EJiNS_1CILi4096EEEEEC2ERKiRKS3_,@function
        .size           $_ZN7cutlass13device_kernelIN5flash19enable_sm80_to_sm89INS1_16FlashAttnBwdSm80INS1_25CollectiveMainloopBwdSm80ILi2ELi2EN4cute5tupleIJNS5_1CILi128EEES8_NS7_ILi64EEEEEENS_10bfloat16_tEfNS_4arch4Sm80ELb1ELb0ELb1ELb1ELb0ELb0ELb0ELb0ELi2ELi4ELi4ELi4ELb0EEENS1_21CollectiveEpilogueBwdISA_SB_SD_Li256ELb1ELb0ELi2EEENS1_25SingleTileBwdLPTSchedulerILb1ELi128ELb0EEEEEEEEEvNT_6ParamsE$_ZN4cute3eso3ESOILb0ELb1EJiNS_1CILi4096EEEEEC2ERKiRKS3_,($_ZN7cutlass13device_kernelIN5flash19enable_sm80_to_sm89INS1_16FlashAttnBwdSm80INS1_25CollectiveMainloopBwdSm80ILi2ELi2EN4cute5tupleIJNS5_1CILi128EEES8_NS7_ILi64EEEEEENS_10bfloat16_tEfNS_4arch4Sm80ELb1ELb0ELb1ELb1ELb0ELb0ELb0ELb0ELi2ELi4ELi4ELi4ELb0EEENS1_21CollectiveEpilogueBwdISA_SB_SD_Li256ELb1ELb0ELi2EEENS1_25SingleTileBwdLPTSchedulerILb1ELi128ELb0EEEEEEEEEvNT_6ParamsE$_ZN4cute3eso3ESOILb0ELb1EJiNS_1CILi512EEEEEC2ERKiRKS3_ - $_ZN7cutlass13device_kernelIN5flash19enable_sm80_to_sm89INS1_16FlashAttnBwdSm80INS1_25CollectiveMainloopBwdSm80ILi2ELi2EN4cute5tupleIJNS5_1CILi128EEES8_NS7_ILi64EEEEEENS_10bfloat16_tEfNS_4arch4Sm80ELb1ELb0ELb1ELb1ELb0ELb0ELb0ELb0ELi2ELi4ELi4ELi4ELb0EEENS1_21CollectiveEpilogueBwdISA_SB_SD_Li256ELb1ELb0ELi2EEENS1_25SingleTileBwdLPTSchedulerILb1ELi128ELb0EEEEEEEEEvNT_6ParamsE$_ZN4cute3eso3ESOILb0ELb1EJiNS_1CILi4096EEEEEC2ERKiRKS3_)
$_ZN7cutlass13device_kernelIN5flash19enable_sm80_to_sm89INS1_16FlashAttnBwdSm80INS1_25CollectiveMainloopBwdSm80ILi2ELi2EN4cute5tupleIJNS5_1CILi128EEES8_NS7_ILi64EEEEEENS_10bfloat16_tEfNS_4arch4Sm80ELb1ELb0ELb1ELb1ELb0ELb0ELb0ELb0ELi2ELi4ELi4ELi4ELb0EEENS1_21CollectiveEpilogueBwdISA_SB_SD_Li256ELb1ELb0ELi2EEENS1_25SingleTileBwdLPTSchedulerILb1ELi128ELb0EEEEEEEEEvNT_6ParamsE$_ZN4cute3eso3ESOILb0ELb1EJiNS_1CILi4096EEEEEC2ERKiRKS3_:
[----:B------:R-:W-:Y:S02]  /*8c70*/  IADD3 R9, R9, -c[0x0][0x20], RZ ;  /* 0x8000080009097a10 */ /* 0x000fe40007ffe0ff */
[----:B------:R-:W-:-:S03]  /*8c80*/  MOV R5, 0x0 ;  /* 0x0000000000057802 */ /* 0x000fc60000000f00 */
[----:B------:R1:W-:Y:S01]  /*8c90*/  STL [R9], R2 ;  /* 0x0000000209007387 */ /* 0x0003e20000100800 */
[----:B------:R-:W-:Y:S05]  /*8ca0*/  RET.REL.NODEC R4 `(_ZN7cutlass13device_kernelIN5flash19enable_sm80_to_sm89INS1_16FlashAttnBwdSm80INS1_25CollectiveMainloopBwdSm80ILi2ELi2EN4cute5tupleIJNS5_1CILi128EEES8_NS7_ILi64EEEEEENS_10bfloat16_tEfNS_4arch4Sm80ELb1ELb0ELb1ELb1ELb0ELb0ELb0ELb0ELi2ELi4ELi4ELi4ELb0EEENS1_21CollectiveEpilogueBwdISA_SB_SD_Li256ELb1ELb0ELi2EEENS1_25SingleTileBwdLPTSchedulerILb1ELi128ELb0EEEEEEEEEvNT_6ParamsE) ;  /* 0xffff735004007950 */ /* 0x000fea0003c3ffff */
        .type           $_ZN7cutlass13device_kernelIN5flash19enable_sm80_to_sm89INS1_16FlashAttnBwdSm80INS1_25CollectiveMainloopBwdSm80ILi2ELi2EN4cute5tupleIJNS5_1CILi128EEES8_NS7_ILi64EEEEEENS_10bfloat16_tEfNS_4arch4Sm80ELb1ELb0ELb1ELb1ELb0ELb0ELb0ELb0ELi2ELi4ELi4ELi4ELb0EEENS1_21CollectiveEpilogueBwdISA_SB_SD_Li256ELb1ELb0ELi2EEENS1_25SingleTileBwdLPTSchedulerILb1ELi128ELb0EEEEEEEEEvNT_6ParamsE$_ZN4cute3eso3ESOILb0ELb1EJiNS_1CILi512EEEEEC2ERKiRKS3_,@function
        .size           $_ZN7cutlass13device_kernelIN5flash19enable_sm80_to_sm89INS1_16FlashAttnBwdSm80INS1_25CollectiveMainloopBwdSm80ILi2ELi2EN4cute5tupleIJNS5_1CILi128EEES8_NS7_ILi64EEEEEENS_10bfloat16_tEfNS_4arch4Sm80ELb1ELb0ELb1ELb1ELb0ELb0ELb0ELb0ELi2ELi4ELi4ELi4ELb0EEENS1_21CollectiveEpilogueBwdISA_SB_SD_Li256ELb1ELb0ELi2EEENS1_25SingleTileBwdLPTSchedulerILb1ELi128ELb0EEEEEEEEEvNT_6ParamsE$_ZN4cute3eso3ESOILb0ELb1EJiNS_1CILi512EEEEEC2ERKiRKS3_,($_ZN7cutlass13device_kernelIN5flash19enable_sm80_to_sm89INS1_16FlashAttnBwdSm80INS1_25CollectiveMainloopBwdSm80ILi2ELi2EN4cute5tupleIJNS5_1CILi128EEES8_NS7_ILi64EEEEEENS_10bfloat16_tEfNS_4arch4Sm80ELb1ELb0ELb1ELb1ELb0ELb0ELb0ELb0ELi2ELi4ELi4ELi4ELb0EEENS1_21CollectiveEpilogueBwdISA_SB_SD_Li256ELb1ELb0ELi2EEENS1_25SingleTileBwdLPTSchedulerILb1ELi128ELb0EEEEEEEEEvNT_6ParamsE$_ZN4cute3eso3ESOILb0ELb1EJiNS_1CILi72EEENS2_ILi512EEEEEC2ERKiRKS3_RKS4_ - $_ZN7cutlass13device_kernelIN5flash19enable_sm80_to_sm89INS1_16FlashAttnBwdSm80INS1_25CollectiveMainloopBwdSm80ILi2ELi2EN4cute5tupleIJNS5_1CILi128EEES8_NS7_ILi64EEEEEENS_10bfloat16_tEfNS_4arch4Sm80ELb1ELb0ELb1ELb1ELb0ELb0ELb0ELb0ELi2ELi4ELi4ELi4ELb0EEENS1_21CollectiveEpilogueBwdISA_SB_SD_Li256ELb1ELb0ELi2EEENS1_25SingleTileBwdLPTSchedulerILb1ELi128ELb0EEEEEEEEEvNT_6ParamsE$_ZN4cute3eso3ESOILb0ELb1EJiNS_1CILi512EEEEEC2ERKiRKS3_)
$_ZN7cutlass13device_kernelIN5flash19enable_sm80_to_sm89INS1_16FlashAttnBwdSm80INS1_25CollectiveMainloopBwdSm80ILi2ELi2EN4cute5tupleIJNS5_1CILi128EEES8_NS7_ILi64EEEEEENS_10bfloat16_tEfNS_4arch4Sm80ELb1ELb0ELb1ELb1ELb0ELb0ELb0ELb0ELi2ELi4ELi4ELi4ELb0EEENS1_21CollectiveEpilogueBwdISA_SB_SD_Li256ELb1ELb0ELi2EEENS1_25SingleTileBwdLPTSchedulerILb1ELi128ELb0EEEEEEEEEvNT_6ParamsE$_ZN4cute3eso3ESOILb0ELb1EJiNS_1CILi512EEEEEC2ERKiRKS3_:
[----:B------:R-:W-:Y:S02]  /*8cb0*/  IADD3 R3, R70, -c[0x0][0x20], RZ ;  /* 0x8000080046037a10 */ /* 0x000fe40007ffe0ff */
[----:B------:R-:W-:-:S03]  /*8cc0*/  MOV R5, 0x0 ;  /* 0x0000000000057802 */ /* 0x000fc60000000f00 */
[----:B------:R1:W-:Y:S01]  /*8cd0*/  STL [R3], R2 ;  /* 0x0000000203007387 */ /* 0x0003e20000100800 */
[----:B------:R-:W-:Y:S05]  /*8ce0*/  RET.REL.NODEC R4 `(_ZN7cutlass13device_kernelIN5flash19enable_sm80_to_sm89INS1_16FlashAttnBwdSm80INS1_25CollectiveMainloopBwdSm80ILi2ELi2EN4cute5tupleIJNS5_1CILi128EEES8_NS7_ILi64EEEEEENS_10bfloat16_tEfNS_4arch4Sm80ELb1ELb0ELb1ELb1ELb0ELb0ELb0ELb0ELi2ELi4ELi4ELi4ELb0EEENS1_21CollectiveEpilogueBwdISA_SB_SD_Li256ELb1ELb0ELi2EEENS1_25SingleTileBwdLPTSchedulerILb1ELi128ELb0EEEEEEEEEvNT_6ParamsE) ;  /* 0xffff731004007950 */ /* 0x000fea0003c3ffff */
        .type           $_ZN7cutlass13device_kernelIN5flash19enable_sm80_to_sm89INS1_16FlashAttnBwdSm80INS1_25CollectiveMainloopBwdSm80ILi2ELi2EN4cute5tupleIJNS5_1CILi128EEES8_NS7_ILi64EEEEEENS_10bfloat16_tEfNS_4arch4Sm80ELb1ELb0ELb1ELb1ELb0ELb0ELb0ELb0ELi2ELi4ELi4ELi4ELb0EEENS1_21CollectiveEpilogueBwdISA_SB_SD_Li256ELb1ELb0ELi2EEENS1_25SingleTileBwdLPTSchedulerILb1ELi128ELb0EEEEEEEEEvNT_6ParamsE$_ZN4cute3eso3ESOILb0ELb1EJiNS_1CILi72EEENS2_ILi512EEEEEC2ERKiRKS3_RKS4_,@function
        .size           $_ZN7cutlass13device_kernelIN5flash19enable_sm80_to_sm89INS1_16FlashAttnBwdSm80INS1_25CollectiveMainloopBwdSm80ILi2ELi2EN4cute5tupleIJNS5_1CILi128EEES8_NS7_ILi64EEEEEENS_10bfloat16_tEfNS_4arch4Sm80ELb1ELb0ELb1ELb1ELb0ELb0ELb0ELb0ELi2ELi4ELi4ELi4ELb0EEENS1_21CollectiveEpilogueBwdISA_SB_SD_Li256ELb1ELb0ELi2EEENS1_25SingleTileBwdLPTSchedulerILb1ELi128ELb0EEEEEEEEEvNT_6ParamsE$_ZN4cute3eso3ESOILb0ELb1EJiNS_1CILi72EEENS2_ILi512EEEEEC2ERKiRKS3_RKS4_,($_ZN7cutlass13device_kernelIN5flash19enable_sm80_to_sm89INS1_16FlashAttnBwdSm80INS1_25CollectiveMainloopBwdSm80ILi2ELi2EN4cute5tupleIJNS5_1CILi128EEES8_NS7_ILi64EEEEEENS_10bfloat16_tEfNS_4arch4Sm80ELb1ELb0ELb1ELb1ELb0ELb0ELb0ELb0ELi2ELi4ELi4ELi4ELb0EEENS1_21CollectiveEpilogueBwdISA_SB_SD_Li256ELb1ELb0ELi2EEENS1_25SingleTileBwdLPTSchedulerILb1ELi128ELb0EEEEEEEEEvNT_6ParamsE$_ZN4cute3eso3ESOILb0ELb1EJlEEC2ERKl - $_ZN7cutlass13device_kernelIN5flash19enable_sm80_to_sm89INS1_16FlashAttnBwdSm80INS1_25CollectiveMainloopBwdSm80ILi2ELi2EN4cute5tupleIJNS5_1CILi128EEES8_NS7_ILi64EEEEEENS_10bfloat16_tEfNS_4arch4Sm80ELb1ELb0ELb1ELb1ELb0ELb0ELb0ELb0ELi2ELi4ELi4ELi4ELb0EEENS1_21CollectiveEpilogueBwdISA_SB_SD_Li256ELb1ELb0ELi2EEENS1_25SingleTileBwdLPTSchedulerILb1ELi128ELb0EEEEEEEEEvNT_6ParamsE$_ZN4cute3eso3ESOILb0ELb1EJiNS_1CILi72EEENS2_ILi512EEEEEC2ERKiRKS3_RKS4_)
$_ZN7cutlass13device_kernelIN5flash19enable_sm80_to_sm89INS1_16FlashAttnBwdSm80INS1_25CollectiveMainloopBwdSm80ILi2ELi2EN4cute5tupleIJNS5_1CILi128EEES8_NS7_ILi64EEEEEENS_10bfloat16_tEfNS_4arch4Sm80ELb1ELb0ELb1ELb1ELb0ELb0ELb0ELb0ELi2ELi4ELi4ELi4ELb0EEENS1_21CollectiveEpilogueBwdISA_SB_SD_Li256ELb1ELb0ELi2EEENS1_25SingleTileBwdLPTSchedulerILb1ELi128ELb0EEEEEEEEEvNT_6ParamsE$_ZN4cute3eso3ESOILb0ELb1EJiNS_1CILi72EEENS2_ILi512EEEEEC2ERKiRKS3_RKS4_:
[----:B------:R-:W-:Y:S01]  /*8cf0*/  IADD3 R4, R4, -c[0x0][0x20], RZ ;  /* 0x8000080004047a10 */ /* 0x000fe20007ffe0ff */
[----:B------:R-:W-:Y:S01]  /*8d00*/  IMAD.MOV.U32 R8, RZ, RZ, R6 ;  /* 0x000000ffff087224 */ /* 0x000fe200078e0006 */
[----:B------:R-:W-:-:S03]  /*8d10*/  MOV R9, 0x0 ;  /* 0x0000000000097802 */ /* 0x000fc60000000f00 */
[----:B------:R1:W-:Y:S01]  /*8d20*/  STL [R4], R5 ;  /* 0x0000000504007387 */ /* 0x0003e20000100800 */
[----:B------:R-:W-:Y:S05]  /*8d30*/  RET.REL.NODEC R8 `(_ZN7cutlass13device_kernelIN5flash19enable_sm80_to_sm89INS1_16FlashAttnBwdSm80INS1_25CollectiveMainloopBwdSm80ILi2ELi2EN4cute5tupleIJNS5_1CILi128EEES8_NS7_ILi64EEEEEENS_10bfloat16_tEfNS_4arch4Sm80ELb1ELb0ELb1ELb1ELb0ELb0ELb0ELb0ELi2ELi4ELi4ELi4ELb0EEENS1_21CollectiveEpilogueBwdISA_SB_SD_Li256ELb1ELb0ELi2EEENS1_25SingleTileBwdLPTSchedulerILb1ELi128ELb0EEEEEEEEEvNT_6ParamsE) ;  /* 0xffff72c008007950 */ /* 0x000fea0003c3ffff */
        .type           $_ZN7cutlass13device_kernelIN5flash19enable_sm80_to_sm89INS1_16FlashAttnBwdSm80INS1_25CollectiveMainloopBwdSm80ILi2ELi2EN4cute5tupleIJNS5_1CILi128EEES8_NS7_ILi64EEEEEENS_10bfloat16_tEfNS_4arch4Sm80ELb1ELb0ELb1ELb1ELb0ELb0ELb0ELb0ELi2ELi4ELi4ELi4ELb0EEENS1_21CollectiveEpilogueBwdISA_SB_SD_Li256ELb1ELb0ELi2EEENS1_25SingleTileBwdLPTSchedulerILb1ELi128ELb0EEEEEEEEEvNT_6ParamsE$_ZN4cute3eso3ESOILb0ELb1EJlEEC2ERKl,@function
        .size           $_ZN7cutlass13device_kernelIN5flash19enable_sm80_to_sm89INS1_16FlashAttnBwdSm80INS1_25CollectiveMainloopBwdSm80ILi2ELi2EN4cute5tupleIJNS5_1CILi128EEES8_NS7_ILi64EEEEEENS_10bfloat16_tEfNS_4arch4Sm80ELb1ELb0ELb1ELb1ELb0ELb0ELb0ELb0ELi2ELi4ELi4ELi4ELb0EEENS1_21CollectiveEpilogueBwdISA_SB_SD_Li256ELb1ELb0ELi2EEENS1_25SingleTileBwdLPTSchedulerILb1ELi128ELb0EEEEEEEEEvNT_6ParamsE$_ZN4cute3eso3ESOILb0ELb1EJlEEC2ERKl,($_ZN7cutlass13device_kernelIN5flash19enable_sm80_to_sm89INS1_16FlashAttnBwdSm80INS1_25CollectiveMainloopBwdSm80ILi2ELi2EN4cute5tupleIJNS5_1CILi128EEES8_NS7_ILi64EEEEEENS_10bfloat16_tEfNS_4arch4Sm80ELb1ELb0ELb1ELb1ELb0ELb0ELb0ELb0ELi2ELi4ELi4ELi4ELb0EEENS1_21CollectiveEpilogueBwdISA_SB_SD_Li256ELb1ELb0ELi2EEENS1_25SingleTileBwdLPTSchedulerILb1ELi128ELb0EEEEEEEEEvNT_6ParamsE$_ZN4cute3eso3ESOILb1ELb0EJNS_10UnderscoreES2_S2_iEEC2ERKS2_S5_S5_RKi - $_ZN7cutlass13device_kernelIN5flash19enable_sm80_to_sm89INS1_16FlashAttnBwdSm80INS1_25CollectiveMainloopBwdSm80ILi2ELi2EN4cute5tupleIJNS5_1CILi128EEES8_NS7_ILi64EEEEEENS_10bfloat16_tEfNS_4arch4Sm80ELb1ELb0ELb1ELb1ELb0ELb0ELb0ELb0ELi2ELi4ELi4ELi4ELb0EEENS1_21CollectiveEpilogueBwdISA_SB_SD_Li256ELb1ELb0ELi2EEENS1_25SingleTileBwdLPTSchedulerILb1ELi128ELb0EEEEEEEEEvNT_6ParamsE$_ZN4cute3eso3ESOILb0ELb1EJlEEC2ERKl)
$_ZN7cutlass13device_kernelIN5flash19enable_sm80_to_sm89INS1_16FlashAttnBwdSm80INS1_25CollectiveMainloopBwdSm80ILi2ELi2EN4cute5tupleIJNS5_1CILi128EEES8_NS7_ILi64EEEEEENS_10bfloat16_tEfNS_4arch4Sm80ELb1ELb0ELb1ELb1ELb0ELb0ELb0ELb0ELi2ELi4ELi4ELi4ELb0EEENS1_21CollectiveEpilogueBwdISA_SB_SD_Li256ELb1ELb0ELi2EEENS1_25SingleTileBwdLPTSchedulerILb1ELi128ELb0EEEEEEEEEvNT_6ParamsE$_ZN4cute3eso3ESOILb0ELb1EJlEEC2ERKl:
[----:B------:R-:W-:Y:S01]  /*8d40*/  IADD3 R5, R5, -c[0x0][0x20], RZ ;  /* 0x8000080005057a10 */ /* 0x000fe20007ffe0ff */
[----:B------:R-:W-:Y:S01]  /*8d50*/  IMAD.MOV.U32 R78, RZ, RZ, R6 ;  /* 0x000000ffff4e7224 */ /* 0x000fe200078e0006 */
[----:B------:R-:W-:-:S03]  /*8d60*/  MOV R79, 0x0 ;  /* 0x00000000004f7802 */ /* 0x000fc60000000f00 */
[----:B------:R1:W-:Y:S01]  /*8d70*/  STL.64 [R5], R2 ;  /* 0x0000000205007387 */ /* 0x0003e20000100a00 */
[----:B------:R-:W-:Y:S05]  /*8d80*/  RET.REL.NODEC R78 `(_ZN7cutlass13device_kernelIN5flash19enable_sm80_to_sm89INS1_16FlashAttnBwdSm80INS1_25CollectiveMainloopBwdSm80ILi2ELi2EN4cute5tupleIJNS5_1CILi128EEES8_NS7_ILi64EEEEEENS_10bfloat16_tEfNS_4arch4Sm80ELb1ELb0ELb1ELb1ELb0ELb0ELb0ELb0ELi2ELi4ELi4ELi4ELb0EEENS1_21CollectiveEpilogueBwdISA_SB_SD_Li256ELb1ELb0ELi2EEENS1_25SingleTileBwdLPTSchedulerILb1ELi128ELb0EEEEEEEEEvNT_6ParamsE) ;  /* 0xffff72704e007950 */ /* 0x000fea0003c3ffff */
        .type           $_ZN7cutlass13device_kernelIN5flash19enable_sm80_to_sm89INS1_16FlashAttnBwdSm80INS1_25CollectiveMainloopBwdSm80ILi2ELi2EN4cute5tupleIJNS5_1CILi128EEES8_NS7_ILi64EEEEEENS_10bfloat16_tEfNS_4arch4Sm80ELb1ELb0ELb1ELb1ELb0ELb0ELb0ELb0ELi2ELi4ELi4ELi4ELb0EEENS1_21CollectiveEpilogueBwdISA_SB_SD_Li256ELb1ELb0ELi2EEENS1_25SingleTileBwdLPTSchedulerILb1ELi128ELb0EEEEEEEEEvNT_6ParamsE$_ZN4cute3eso3ESOILb1ELb0EJNS_10UnderscoreES2_S2_iEEC2ERKS2_S5_S5_RKi,@function
        .size           $_ZN7cutlass13device_kernelIN5flash19enable_sm80_to_sm89INS1_16FlashAttnBwdSm80INS1_25CollectiveMainloopBwdSm80ILi2ELi2EN4cute5tupleIJNS5_1CILi128EEES8_NS7_ILi64EEEEEENS_10bfloat16_tEfNS_4arch4Sm80ELb1ELb0ELb1ELb1ELb0ELb0ELb0ELb0ELi2ELi4ELi4ELi4ELb0EEENS1_21CollectiveEpilogueBwdISA_SB_SD_Li256ELb1ELb0ELi2EEENS1_25SingleTileBwdLPTSchedulerILb1ELi128ELb0EEEEEEEEEvNT_6ParamsE$_ZN4cute3eso3ESOILb1ELb0EJNS_10UnderscoreES2_S2_iEEC2ERKS2_S5_S5_RKi,($_ZN7cutlass13device_kernelIN5flash19enable_sm80_to_sm89INS1_16FlashAttnBwdSm80INS1_25CollectiveMainloopBwdSm80ILi2ELi2EN4cute5tupleIJNS5_1CILi128EEES8_NS7_ILi64EEEEEENS_10bfloat16_tEfNS_4arch4Sm80ELb1ELb0ELb1ELb1ELb0ELb0ELb0ELb0ELi2ELi4ELi4ELi4ELb0EEENS1_21CollectiveEpilogueBwdISA_SB_SD_Li256ELb1ELb0ELi2EEENS1_25SingleTileBwdLPTSchedulerILb1ELi128ELb0EEEEEEEEEvNT_6ParamsE$_ZN4cute3eso3ESOILb1ELb0EJNS_10UnderscoreES2_iEEC2ERKS2_S5_RKi - $_ZN7cutlass13device_kernelIN5flash19enable_sm80_to_sm89INS1_16FlashAttnBwdSm80INS1_25CollectiveMainloopBwdSm80ILi2ELi2EN4cute5tupleIJNS5_1CILi128EEES8_NS7_ILi64EEEEEENS_10bfloat16_tEfNS_4arch4Sm80ELb1ELb0ELb1ELb1ELb0ELb0ELb0ELb0ELi2ELi4ELi4ELi4ELb0EEENS1_21CollectiveEpilogueBwdISA_SB_SD_Li256ELb1ELb0ELi2EEENS1_25SingleTileBwdLPTSchedulerILb1ELi128ELb0EEEEEEEEEvNT_6ParamsE$_ZN4cute3eso3ESOILb1ELb0EJNS_10UnderscoreES2_S2_iEEC2ERKS2_S5_S5_RKi)
$_ZN7cutlass13device_kernelIN5flash19enable_sm80_to_sm89INS1_16FlashAttnBwdSm80INS1_25CollectiveMainloopBwdSm80ILi2ELi2EN4cute5tupleIJNS5_1CILi128EEES8_NS7_ILi64EEEEEENS_10bfloat16_tEfNS_4arch4Sm80ELb1ELb0ELb1ELb1ELb0ELb0ELb0ELb0ELi2ELi4ELi4ELi4ELb0EEENS1_21CollectiveEpilogueBwdISA_SB_SD_Li256ELb1ELb0ELi2EEENS1_25SingleTileBwdLPTSchedulerILb1ELi128ELb0EEEEEEEEEvNT_6ParamsE$_ZN4cute3eso3ESOILb1ELb0EJNS_10UnderscoreES2_S2_iEEC2ERKS2_S5_S5_RKi:
[----:B------:R-:W-:Y:S02]  /*8d90*/  IADD3 R2, R81, -c[0x0][0x20], RZ ;  /* 0x8000080051027a10 */ /* 0x000fe40007ffe0ff */
[----:B------:R-:W-:-:S03]  /*8da0*/  MOV R5, 0x0 ;  /* 0x0000000000057802 */ /* 0x000fc60000000f00 */
[----:B------:R1:W-:Y:S01]  /*8db0*/  STL [R2], R3 ;  /* 0x0000000302007387 */ /* 0x0003e20000100800 */
[----:B------:R-:W-:Y:S05]  /*8dc0*/  RET.REL.NODEC R4 `(_ZN7cutlass13device_kernelIN5flash19enable_sm80_to_sm89INS1_16FlashAttnBwdSm80INS1_25CollectiveMainloopBwdSm80ILi2ELi2EN4cute5tupleIJNS5_1CILi128EEES8_NS7_ILi64EEEEEENS_10bfloat16_tEfNS_4arch4Sm80ELb1ELb0ELb1ELb1ELb0ELb0ELb0ELb0ELi2ELi4ELi4ELi4ELb0EEENS1_21CollectiveEpilogueBwdISA_SB_SD_Li256ELb1ELb0ELi2EEENS1_25SingleTileBwdLPTSchedulerILb1ELi128ELb0EEEEEEEEEvNT_6ParamsE) ;  /* 0xffff723004007950 */ /* 0x000fea0003c3ffff */
        .type           $_ZN7cutlass13device_kernelIN5flash19enable_sm80_to_sm89INS1_16FlashAttnBwdSm80INS1_25CollectiveMainloopBwdSm80ILi2ELi2EN4cute5tupleIJNS5_1CILi128EEES8_NS7_ILi64EEEEEENS_10bfloat16_tEfNS_4arch4Sm80ELb1ELb0ELb1ELb1ELb0ELb0ELb0ELb0ELi2ELi4ELi4ELi4ELb0EEENS1_21CollectiveEpilogueBwdISA_SB_SD_Li256ELb1ELb0ELi2EEENS1_25SingleTileBwdLPTSchedulerILb1ELi128ELb0EEEEEEEEEvNT_6ParamsE$_ZN4cute3eso3ESOILb1ELb0EJNS_10UnderscoreES2_iEEC2ERKS2_S5_RKi,@function
        .size           $_ZN7cutlass13device_kernelIN5flash19enable_sm80_to_sm89INS1_16FlashAttnBwdSm80INS1_25CollectiveMainloopBwdSm80ILi2ELi2EN4cute5tupleIJNS5_1CILi128EEES8_NS7_ILi64EEEEEENS_10bfloat16_tEfNS_4arch4Sm80ELb1ELb0ELb1ELb1ELb0ELb0ELb0ELb0ELi2ELi4ELi4ELi4ELb0EEENS1_21CollectiveEpilogueBwdISA_SB_SD_Li256ELb1ELb0ELi2EEENS1_25SingleTileBwdLPTSchedulerILb1ELi128ELb0EEEEEEEEEvNT_6ParamsE$_ZN4cute3eso3ESOILb1ELb0EJNS_10UnderscoreES2_iEEC2ERKS2_S5_RKi,($_ZN7cutlass13device_kernelIN5flash19enable_sm80_to_sm89INS1_16FlashAttnBwdSm80INS1_25CollectiveMainloopBwdSm80ILi2ELi2EN4cute5tupleIJNS5_1CILi128EEES8_NS7_ILi64EEEEEENS_10bfloat16_tEfNS_4arch4Sm80ELb1ELb0ELb1ELb1ELb0ELb0ELb0ELb0ELi2ELi4ELi4ELi4ELb0EEENS1_21CollectiveEpilogueBwdISA_SB_SD_Li256ELb1ELb0ELi2EEENS1_25SingleTileBwdLPTSchedulerILb1ELi128ELb0EEEEEEEEEvNT_6ParamsE$_ZN4cute3eso3ESOILb1ELb0EJNS_10UnderscoreEiEEC2ERKS2_RKi - $_ZN7cutlass13device_kernelIN5flash19enable_sm80_to_sm89INS1_16FlashAttnBwdSm80INS1_25CollectiveMainloopBwdSm80ILi2ELi2EN4cute5tupleIJNS5_1CILi128EEES8_NS7_ILi64EEEEEENS_10bfloat16_tEfNS_4arch4Sm80ELb1ELb0ELb1ELb1ELb0ELb0ELb0ELb0ELi2ELi4ELi4ELi4ELb0EEENS1_21CollectiveEpilogueBwdISA_SB_SD_Li256ELb1ELb0ELi2EEENS1_25SingleTileBwdLPTSchedulerILb1ELi128ELb0EEEEEEEEEvNT_6ParamsE$_ZN4cute3eso3ESOILb1ELb0EJNS_10UnderscoreES2_iEEC2ERKS2_S5_RKi)
$_ZN7cutlass13device_kernelIN5flash19enable_sm80_to_sm89INS1_16FlashAttnBwdSm80INS1_25CollectiveMainloopBwdSm80ILi2ELi2EN4cute5tupleIJNS5_1CILi128EEES8_NS7_ILi64EEEEEENS_10bfloat16_tEfNS_4arch4Sm80ELb1ELb0ELb1ELb1ELb0ELb0ELb0ELb0ELi2ELi4ELi4ELi4ELb0EEENS1_21CollectiveEpilogueBwdISA_SB_SD_Li256ELb1ELb0ELi2EEENS1_25SingleTileBwdLPTSchedulerILb1ELi128ELb0EEEEEEEEEvNT_6ParamsE$_ZN4cute3eso3ESOILb1ELb0EJNS_10UnderscoreES2_iEEC2ERKS2_S5_RKi:
[----:B------:R-:W-:Y:S02]  /*8dd0*/  IADD3 R2, R81, -c[0x0][0x20], RZ ;  /* 0x8000080051027a10 */ /* 0x000fe40007ffe0ff */
[----:B------:R-:W-:-:S03]  /*8de0*/  MOV R9, 0x0 ;  /* 0x0000000000097802 */ /* 0x000fc60000000f00 */
[----:B------:R1:W-:Y:S01]  /*8df0*/  STL [R2], R3 ;  /* 0x0000000302007387 */ /* 0x0003e20000100800 */
[----:B------:R-:W-:Y:S05]  /*8e00*/  RET.REL.NODEC R8 `(_ZN7cutlass13device_kernelIN5flash19enable_sm80_to_sm89INS1_16FlashAttnBwdSm80INS1_25CollectiveMainloopBwdSm80ILi2ELi2EN4cute5tupleIJNS5_1CILi128EEES8_NS7_ILi64EEEEEENS_10bfloat16_tEfNS_4arch4Sm80ELb1ELb0ELb1ELb1ELb0ELb0ELb0ELb0ELi2ELi4ELi4ELi4ELb0EEENS1_21CollectiveEpilogueBwdISA_SB_SD_Li256ELb1ELb0ELi2EEENS1_25SingleTileBwdLPTSchedulerILb1ELi128ELb0EEEEEEEEEvNT_6ParamsE) ;  /* 0xffff71f008007950 */ /* 0x000fea0003c3ffff */
        .type           $_ZN7cutlass13device_kernelIN5flash19enable_sm80_to_sm89INS1_16FlashAttnBwdSm80INS1_25CollectiveMainloopBwdSm80ILi2ELi2EN4cute5tupleIJNS5_1CILi128EEES8_NS7_ILi64EEEEEENS_10bfloat16_tEfNS_4arch4Sm80ELb1ELb0ELb1ELb1ELb0ELb0ELb0ELb0ELi2ELi4ELi4ELi4ELb0EEENS1_21CollectiveEpilogueBwdISA_SB_SD_Li256ELb1ELb0ELi2EEENS1_25SingleTileBwdLPTSchedulerILb1ELi128ELb0EEEEEEEEEvNT_6ParamsE$_ZN4cute3eso3ESOILb1ELb0EJNS_10UnderscoreEiEEC2ERKS2_RKi,@function
        .size           $_ZN7cutlass13device_kernelIN5flash19enable_sm80_to_sm89INS1_16FlashAttnBwdSm80INS1_25CollectiveMainloopBwdSm80ILi2ELi2EN4cute5tupleIJNS5_1CILi128EEES8_NS7_ILi64EEEEEENS_10bfloat16_tEfNS_4arch4Sm80ELb1ELb0ELb1ELb1ELb0ELb0ELb0ELb0ELi2ELi4ELi4ELi4ELb0EEENS1_21CollectiveEpilogueBwdISA_SB_SD_Li256ELb1ELb0ELi2EEENS1_25SingleTileBwdLPTSchedulerILb1ELi128ELb0EEEEEEEEEvNT_6ParamsE$_ZN4cute3eso3ESOILb1ELb0EJNS_10UnderscoreEiEEC2ERKS2_RKi,($_ZN7cutlass13device_kernelIN5flash19enable_sm80_to_sm89INS1_16FlashAttnBwdSm80INS1_25CollectiveMainloopBwdSm80ILi2ELi2EN4cute5tupleIJNS5_1CILi128EEES8_NS7_ILi64EEEEEENS_10bfloat16_tEfNS_4arch4Sm80ELb1ELb0ELb1ELb1ELb0ELb0ELb0ELb0ELi2ELi4ELi4ELi4ELb0EEENS1_21CollectiveEpilogueBwdISA_SB_SD_Li256ELb1ELb0ELi2EEENS1_25SingleTileBwdLPTSchedulerILb1ELi128ELb0EEEEEEEEEvNT_6ParamsE$_ZN4cute3eso3ESOILb1ELb0EJNS_10UnderscoreEiiEEC2ERKS2_RKiS7_ - $_ZN7cutlass13device_kernelIN5flash19enable_sm80_to_sm89INS1_16FlashAttnBwdSm80INS1_25CollectiveMainloopBwdSm80ILi2ELi2EN4cute5tupleIJNS5_1CILi128EEES8_NS7_ILi64EEEEEENS_10bfloat16_tEfNS_4arch4Sm80ELb1ELb0ELb1ELb1ELb0ELb0ELb0ELb0ELi2ELi4ELi4ELi4ELb0EEENS1_21CollectiveEpilogueBwdISA_SB_SD_Li256ELb1ELb0ELi2EEENS1_25SingleTileBwdLPTSchedulerILb1ELi128ELb0EEEEEEEEEvNT_6ParamsE$_ZN4cute3eso3ESOILb1ELb0EJNS_10UnderscoreEiEEC2ERKS2_RKi)
$_ZN7cutlass13device_kernelIN5flash19enable_sm80_to_sm89INS1_16FlashAttnBwdSm80INS1_25CollectiveMainloopBwdSm80ILi2ELi2EN4cute5tupleIJNS5_1CILi128EEES8_NS7_ILi64EEEEEENS_10bfloat16_tEfNS_4arch4Sm80ELb1ELb0ELb1ELb1ELb0ELb0ELb0ELb0ELi2ELi4ELi4ELi4ELb0EEENS1_21CollectiveEpilogueBwdISA_SB_SD_Li256ELb1ELb0ELi2EEENS1_25SingleTileBwdLPTSchedulerILb1ELi128ELb0EEEEEEEEEvNT_6ParamsE$_ZN4cute3eso3ESOILb1ELb0EJNS_10UnderscoreEiEEC2ERKS2_RKi:
[----:B------:R-:W-:Y:S02]  /*8e10*/  IADD3 R2, R2, -c[0x0][0x20], RZ ;  /* 0x8000080002027a10 */ /* 0x000fe40007ffe0ff */
[----:B------:R-:W-:-:S03]  /*8e20*/  MOV R11, 0x0 ;  /* 0x00000000000b7802 */ /* 0x000fc60000000f00 */
[----:B------:R1:W-:Y:S01]  /*8e30*/  STL [R2], R3 ;  /* 0x0000000302007387 */ /* 0x0003e20000100800 */
[----:B------:R-:W-:Y:S05]  /*8e40*/  RET.REL.NODEC R10 `(_ZN7cutlass13device_kernelIN5flash19enable_sm80_to_sm89INS1_16FlashAttnBwdSm80INS1_25CollectiveMainloopBwdSm80ILi2ELi2EN4cute5tupleIJNS5_1CILi128EEES8_NS7_ILi64EEEEEENS_10bfloat16_tEfNS_4arch4Sm80ELb1ELb0ELb1ELb1ELb0ELb0ELb0ELb0ELi2ELi4ELi4ELi4ELb0EEENS1_21CollectiveEpilogueBwdISA_SB_SD_Li256ELb1ELb0ELi2EEENS1_25SingleTileBwdLPTSchedulerILb1ELi128ELb0EEEEEEEEEvNT_6ParamsE) ;  /* 0xffff71b00a007950 */ /* 0x000fea0003c3ffff */
        .type           $_ZN7cutlass13device_kernelIN5flash19enable_sm80_to_sm89INS1_16FlashAttnBwdSm80INS1_25CollectiveMainloopBwdSm80ILi2ELi2EN4cute5tupleIJNS5_1CILi128EEES8_NS7_ILi64EEEEEENS_10bfloat16_tEfNS_4arch4Sm80ELb1ELb0ELb1ELb1ELb0ELb0ELb0ELb0ELi2ELi4ELi4ELi4ELb0EEENS1_21CollectiveEpilogueBwdISA_SB_SD_Li256ELb1ELb0ELi2EEENS1_25SingleTileBwdLPTSchedulerILb1ELi128ELb0EEEEEEEEEvNT_6ParamsE$_ZN4cute3eso3ESOILb1ELb0EJNS_10UnderscoreEiiEEC2ERKS2_RKiS7_,@function
        .size           $_ZN7cutlass13device_kernelIN5flash19enable_sm80_to_sm89INS1_16FlashAttnBwdSm80INS1_25CollectiveMainloopBwdSm80ILi2ELi2EN4cute5tupleIJNS5_1CILi128EEES8_NS7_ILi64EEEEEENS_10bfloat16_tEfNS_4arch4Sm80ELb1ELb0ELb1ELb1ELb0ELb0ELb0ELb0ELi2ELi4ELi4ELi4ELb0EEENS1_21CollectiveEpilogueBwdISA_SB_SD_Li256ELb1ELb0ELi2EEENS1_25SingleTileBwdLPTSchedulerILb1ELi128ELb0EEEEEEEEEvNT_6ParamsE$_ZN4cute3eso3ESOILb1ELb0EJNS_10UnderscoreEiiEEC2ERKS2_RKiS7_,($_ZN7cutlass13device_kernelIN5flash19enable_sm80_to_sm89INS1_16FlashAttnBwdSm80INS1_25CollectiveMainloopBwdSm80ILi2ELi2EN4cute5tupleIJNS5_1CILi128EEES8_NS7_ILi64EEEEEENS_10bfloat16_tEfNS_4arch4Sm80ELb1ELb0ELb1ELb1ELb0ELb0ELb0ELb0ELi2ELi4ELi4ELi4ELb0EEENS1_21CollectiveEpilogueBwdISA_SB_SD_Li256ELb1ELb0ELi2EEENS1_25SingleTileBwdLPTSchedulerILb1ELi128ELb0EEEEEEEEEvNT_6ParamsE$_ZN4cute3eso3ESOILb1ELb0EJNS_14ComposedLayoutINS_7SwizzleILi3ELi3ELi3EEENS_1CILi0EEENS_6LayoutINS_5tupleIJNS8_IJNS8_IJNS5_ILi4EEENS5_ILi8EEEEEENS8_IJNS5_ILi2EEENS5_ILi1EEEEEEEEENS8_IJNS8_IJSC_SC_EEENS8_IJSA_S9_EEEEEEEEENS8_IJNS8_IJNS8_IJSC_NS5_ILi64EEEEEENS8_IJNS5_ILi512EEES6_EEEEEENS8_IJNS8_IJSD_SA_EEENS8_IJNS5_ILi1024EEENS5_ILi16EEEEEEEEEEEEEEEENS_10ViewEngineINS_8smem_ptrIPN7cutlass10bfloat16_tEEEEEEEC2ERKSW_RKS13_ - $_ZN7cutlass13device_kernelIN5flash19enable_sm80_to_sm89INS1_16FlashAttnBwdSm80INS1_25CollectiveMainloopBwdSm80ILi2ELi2EN4cute5tupleIJNS5_1CILi128EEES8_NS7_ILi64EEEEEENS_10bfloat16_tEfNS_4arch4Sm80ELb1ELb0ELb1ELb1ELb0ELb0ELb0ELb0ELi2ELi4ELi4ELi4ELb0EEENS1_21CollectiveEpilogueBwdISA_SB_SD_Li256ELb1ELb0ELi2EEENS1_25SingleTileBwdLPTSchedulerILb1ELi128ELb0EEEEEEEEEvNT_6ParamsE$_ZN4cute3eso3ESOILb1ELb0EJNS_10UnderscoreEiiEEC2ERKS2_RKiS7_)
$_ZN7cutlass13device_kernelIN5flash19enable_sm80_to_sm89INS1_16FlashAttnBwdSm80INS1_25CollectiveMainloopBwdSm80ILi2ELi2EN4cute5tupleIJNS5_1CILi128EEES8_NS7_ILi64EEEEEENS_10bfloat16_tEfNS_4arch4Sm80ELb1ELb0ELb1ELb1ELb0ELb0ELb0ELb0ELi2ELi4ELi4ELi4ELb0EEENS1_21CollectiveEpilogueBwdISA_SB_SD_Li256ELb1ELb0ELi2EEENS1_25SingleTileBwdLPTSchedulerILb1ELi128ELb0EEEEEEEEEvNT_6ParamsE$_ZN4cute3eso3ESOILb1ELb0EJNS_10UnderscoreEiiEEC2ERKS2_RKiS7_:
[----:B------:R-:W-:Y:S02]  /*8e50*/  IADD3 R3, R81, -c[0x0][0x20], RZ ;  /* 0x8000080051037a10 */ /* 0x000fe40007ffe0ff */
[----:B------:R-:W-:-:S03]  /*8e60*/  IADD3 R2, R79, -c[0x0][0x20], RZ ;  /* 0x800008004f027a10 */ /* 0x000fc60007ffe0ff */
[----:B------:R1:W-:Y:S04]  /*8e70*/  STL [R3], R80 ;  /* 0x0000005003007387 */ /* 0x0003e80000100800 */
[----:B------:R-:W2:Y:S01]  /*8e80*/  LDL R2, [R2] ;  /* 0x0000000002027983 */ /* 0x000ea20000100800 */
[----:B------:R-:W-:-:S03]  /*8e90*/  IMAD.MOV.U32 R79, RZ, RZ, 0x0 ;  /* 0x00000000ff4f7424 */ /* 0x000fc600078e00ff */
[----:B--2---:R1:W-:Y:S01]  /*8ea0*/  STL [R3+0x4], R2 ;  /* 0x0000040203007387 */ /* 0x0043e20000100800 */
[----:B------:R-:W-:Y:S05]  /*8eb0*/  RET.REL.NODEC R78 `(_ZN7cutlass13device_kernelIN5flash19enable_sm80_to_sm89INS1_16FlashAttnBwdSm80INS1_25CollectiveMainloopBwdSm80ILi2ELi2EN4cute5tupleIJNS5_1CILi128EEES8_NS7_ILi64EEEEEENS_10bfloat16_tEfNS_4arch4Sm80ELb1ELb0ELb1ELb1ELb0ELb0ELb0ELb0ELi2ELi4ELi4ELi4ELb0EEENS1_21CollectiveEpilogueBwdISA_SB_SD_Li256ELb1ELb0ELi2EEENS1_25SingleTileBwdLPTSchedulerILb1ELi128ELb0EEEEEEEEEvNT_6ParamsE) ;  /* 0xffff71404e007950 */ /* 0x000fea0003c3ffff */
        .type           $_ZN7cutlass13device_kernelIN5flash19enable_sm80_to_sm89INS1_16FlashAttnBwdSm80INS1_25CollectiveMainloopBwdSm80ILi2ELi2EN4cute5tupleIJNS5_1CILi128EEES8_NS7_ILi64EEEEEENS_10bfloat16_tEfNS_4arch4Sm80ELb1ELb0ELb1ELb1ELb0ELb0ELb0ELb0ELi2ELi4ELi4ELi4ELb0EEENS1_21CollectiveEpilogueBwdISA_SB_SD_Li256ELb1ELb0ELi2EEENS1_25SingleTileBwdLPTSchedulerILb1ELi128ELb0EEEEEEEEEvNT_6ParamsE$_ZN4cute3eso3ESOILb1ELb0EJNS_14ComposedLayoutINS_7SwizzleILi3ELi3ELi3EEENS_1CILi0EEENS_6LayoutINS_5tupleIJNS8_IJNS8_IJNS5_ILi4EEENS5_ILi8EEEEEENS8_IJNS5_ILi2EEENS5_ILi1EEEEEEEEENS8_IJNS8_IJSC_SC_EEENS8_IJSA_S9_EEEEEEEEENS8_IJNS8_IJNS8_IJSC_NS5_ILi64EEEEEENS8_IJNS5_ILi512EEES6_EEEEEENS8_IJNS8_IJSD_SA_EEENS8_IJNS5_ILi1024EEENS5_ILi16EEEEEEEEEEEEEEEENS_10ViewEngineINS_8smem_ptrIPN7cutlass10bfloat16_tEEEEEEEC2ERKSW_RKS13_,@function
        .size           $_ZN7cutlass13device_kernelIN5flash19enable_sm80_to_sm89INS1_16FlashAttnBwdSm80INS1_25CollectiveMainloopBwdSm80ILi2ELi2EN4cute5tupleIJNS5_1CILi128EEES8_NS7_ILi64EEEEEENS_10bfloat16_tEfNS_4arch4Sm80ELb1ELb0ELb1ELb1ELb0ELb0ELb0ELb0ELi2ELi4ELi4ELi4ELb0EEENS1_21CollectiveEpilogueBwdISA_SB_SD_Li256ELb1ELb0ELi2EEENS1_25SingleTileBwdLPTSchedulerILb1ELi128ELb0EEEEEEEEEvNT_6ParamsE$_ZN4cute3eso3ESOILb1ELb0EJNS_14ComposedLayoutINS_7SwizzleILi3ELi3ELi3EEENS_1CILi0EEENS_6LayoutINS_5tupleIJNS8_IJNS8_IJNS5_ILi4EEENS5_ILi8EEEEEENS8_IJNS5_ILi2EEENS5_ILi1EEEEEEEEENS8_IJNS8_IJSC_SC_EEENS8_IJSA_S9_EEEEEEEEENS8_IJNS8_IJNS8_IJSC_NS5_ILi64EEEEEENS8_IJNS5_ILi512EEES6_EEEEEENS8_IJNS8_IJSD_SA_EEENS8_IJNS5_ILi1024EEENS5_ILi16EEEEEEEEEEEEEEEENS_10ViewEngineINS_8smem_ptrIPN7cutlass10bfloat16_tEEEEEEEC2ERKSW_RKS13_,($_ZN7cutlass13device_kernelIN5flash19enable_sm80_to_sm89INS1_16FlashAttnBwdSm80INS1_25CollectiveMainloopBwdSm80ILi2ELi2EN4cute5tupleIJNS5_1CILi128EEES8_NS7_ILi64EEEEEENS_10bfloat16_tEfNS_4arch4Sm80ELb1ELb0ELb1ELb1ELb0ELb0ELb0ELb0ELi2ELi4ELi4ELi4ELb0EEENS1_21CollectiveEpilogueBwdISA_SB_SD_Li256ELb1ELb0ELi2EEENS1_25SingleTileBwdLPTSchedulerILb1ELi128ELb0EEEEEEEEEvNT_6ParamsE$_ZN4cute3eso3ESOILb1ELb0EJNS_14ComposedLayoutINS_7SwizzleILi3ELi3ELi3EEENS_1CILi0EEENS_6LayoutINS_5tupleIJNS8_IJNS8_IJNS5_ILi4EEENS5_ILi8EEEEEENS8_IJNS5_ILi2EEENS5_ILi1EEEEEEEEENS8_IJNS8_IJSC_SC_EEESB_EEEEEENS8_IJNS8_IJNS8_IJNS5_ILi128EEESD_EEENS8_IJSA_S6_EEEEEENS8_IJNS8_IJNS5_ILi64EEENS5_ILi512EEEEEENS8_IJNS5_ILi16EEENS5_ILi1024EEEEEEEEEEEEEEEENS_10ViewEngineINS_8smem_ptrIPN7cutlass10bfloat16_tEEEEEEEC2ERKSW_RKS13_ - $_ZN7cutlass13device_kernelIN5flash19enable_sm80_to_sm89INS1_16FlashAttnBwdSm80INS1_25CollectiveMainloopBwdSm80ILi2ELi2EN4cute5tupleIJNS5_1CILi128EEES8_NS7_ILi64EEEEEENS_10bfloat16_tEfNS_4arch4Sm80ELb1ELb0ELb1ELb1ELb0ELb0ELb0ELb0ELi2ELi4ELi4ELi4ELb0EEENS1_21CollectiveEpilogueBwdISA_SB_SD_Li256ELb1ELb0ELi2EEENS1_25SingleTileBwdLPTSchedulerILb1ELi128ELb0EEEEEEEEEvNT_6ParamsE$_ZN4cute3eso3ESOILb1ELb0EJNS_14ComposedLayoutINS_7SwizzleILi3ELi3ELi3EEENS_1CILi0EEENS_6LayoutINS_5tupleIJNS8_IJNS8_IJNS5_ILi4EEENS5_ILi8EEEEEENS8_IJNS5_ILi2EEENS5_ILi1EEEEEEEEENS8_IJNS8_IJSC_SC_EEENS8_IJSA_S9_EEEEEEEEENS8_IJNS8_IJNS8_IJSC_NS5_ILi64EEEEEENS8_IJNS5_ILi512EEES6_EEEEEENS8_IJNS8_IJSD_SA_EEENS8_IJNS5_ILi1024EEENS5_ILi16EEEEEEEEEEEEEEEENS_10ViewEngineINS_8smem_ptrIPN7cutlass10bfloat16_tEEEEEEEC2ERKSW_RKS13_)
$_ZN7cutlass13device_kernelIN5flash19enable_sm80_to_sm89INS1_16FlashAttnBwdSm80INS1_25CollectiveMainloopBwdSm80ILi2ELi2EN4cute5tupleIJNS5_1CILi128EEES8_NS7_ILi64EEEEEENS_10bfloat16_tEfNS_4arch4Sm80ELb1ELb0ELb1ELb1ELb0ELb0ELb0ELb0ELi2ELi4ELi4ELi4ELb0EEENS1_21CollectiveEpilogueBwdISA_SB_SD_Li256ELb1ELb0ELi2EEENS1_25SingleTileBwdLPTSchedulerILb1ELi128ELb0EEEEEEEEEvNT_6ParamsE$_ZN4cute3eso3ESOILb1ELb0EJNS_14ComposedLayoutINS_7SwizzleILi3ELi3ELi3EEENS_1CILi0EEENS_6LayoutINS_5tupleIJNS8_IJNS8_IJNS5_ILi4EEENS5_ILi8EEEEEENS8_IJNS5_ILi2EEENS5_ILi1EEEEEEEEENS8_IJNS8_IJSC_SC_EEENS8_IJSA_S9_EEEEEEEEENS8_IJNS8_IJNS8_IJSC_NS5_ILi64EEEEEENS8_IJNS5_ILi512EEES6_EEEEEENS8_IJNS8_IJSD_SA_EEENS8_IJNS5_ILi1024EEENS5_ILi16EEEEEEEEEEEEEEEENS_10ViewEngineINS_8smem_ptrIPN7cutlass10bfloat16_tEEEEEEEC2ERKSW_RKS13_:
[----:B------:R-:W-:Y:S01]  /*8ec0*/  IADD3 R4, R23, -c[0x0][0x20], RZ ;  /* 0x8000080017047a10 */ /* 0x000fe20007ffe0ff */
[----:B------:R-:W-:Y:S01]  /*8ed0*/  IMAD.MOV.U32 R8, RZ, RZ, R6 ;  /* 0x000000ffff087224 */ /* 0x000fe200078e0006 */
[----:B------:R-:W-:-:S03]  /*8ee0*/  MOV R9, 0x0 ;  /* 0x0000000000097802 */ /* 0x000fc60000000f00 */
[----:B------:R1:W-:Y:S01]  /*8ef0*/  STL.64 [R4], R2 ;  /* 0x0000000204007387 */ /* 0x0003e20000100a00 */
[----:B------:R-:W-:Y:S05]  /*8f00*/  RET.REL.NODEC R8 `(_ZN7cutlass13device_kernelIN5flash19enable_sm80_to_sm89INS1_16FlashAttnBwdSm80INS1_25CollectiveMainloopBwdSm80ILi2ELi2EN4cute5tupleIJNS5_1CILi128EEES8_NS7_ILi64EEEEEENS_10bfloat16_tEfNS_4arch4Sm80ELb1ELb0ELb1ELb1ELb0ELb0ELb0ELb0ELi2ELi4ELi4ELi4ELb0EEENS1_21CollectiveEpilogueBwdISA_SB_SD_Li256ELb1ELb0ELi2EEENS1_25SingleTileBwdLPTSchedulerILb1ELi128ELb0EEEEEEEEEvNT_6ParamsE) ;  /* 0xffff70f008007950 */ /* 0x000fea0003c3ffff */
        .type           $_ZN7cutlass13device_kernelIN5flash19enable_sm80_to_sm89INS1_16FlashAttnBwdSm80INS1_25CollectiveMainloopBwdSm80ILi2ELi2EN4cute5tupleIJNS5_1CILi128EEES8_NS7_ILi64EEEEEENS_10bfloat16_tEfNS_4arch4Sm80ELb1ELb0ELb1ELb1ELb0ELb0ELb0ELb0ELi2ELi4ELi4ELi4ELb0EEENS1_21CollectiveEpilogueBwdISA_SB_SD_Li256ELb1ELb0ELi2EEENS1_25SingleTileBwdLPTSchedulerILb1ELi128ELb0EEEEEEEEEvNT_6ParamsE$_ZN4cute3eso3ESOILb1ELb0EJNS_14ComposedLayoutINS_7SwizzleILi3ELi3ELi3EEENS_1CILi0EEENS_6LayoutINS_5tupleIJNS8_IJNS8_IJNS5_ILi4EEENS5_ILi8EEEEEENS8_IJNS5_ILi2EEENS5_ILi1EEEEEEEEENS8_IJNS8_IJSC_SC_EEESB_EEEEEENS8_IJNS8_IJNS8_IJNS5_ILi128EEESD_EEENS8_IJSA_S6_EEEEEENS8_IJNS8_IJNS5_ILi64EEENS5_ILi512EEEEEENS8_IJNS5_ILi16EEENS5_ILi1024EEEEEEEEEEEEEEEENS_10ViewEngineINS_8smem_ptrIPN7cutlass10bfloat16_tEEEEEEEC2ERKSW_RKS13_,@function
        .size           $_ZN7cutlass13device_kernelIN5flash19enable_sm80_to_sm89INS1_16FlashAttnBwdSm80INS1_25CollectiveMainloopBwdSm80ILi2ELi2EN4cute5tupleIJNS5_1CILi128EEES8_NS7_ILi64EEEEEENS_10bfloat16_tEfNS_4arch4Sm80ELb1ELb0ELb1ELb1ELb0ELb0ELb0ELb0ELi2ELi4ELi4ELi4ELb0EEENS1_21CollectiveEpilogueBwdISA_SB_SD_Li256ELb1ELb0ELi2EEENS1_25SingleTileBwdLPTSchedulerILb1ELi128ELb0EEEEEEEEEvNT_6ParamsE$_ZN4cute3eso3ESOILb1ELb0EJNS_14ComposedLayoutINS_7SwizzleILi3ELi3ELi3EEENS_1CILi0EEENS_6LayoutINS_5tupleIJNS8_IJNS8_IJNS5_ILi4EEENS5_ILi8EEEEEENS8_IJNS5_ILi2EEENS5_ILi1EEEEEEEEENS8_IJNS8_IJSC_SC_EEESB_EEEEEENS8_IJNS8_IJNS8_IJNS5_ILi128EEESD_EEENS8_IJSA_S6_EEEEEENS8_IJNS8_IJNS5_ILi64EEENS5_ILi512EEEEEENS8_IJNS5_ILi16EEENS5_ILi1024EEEEEEEEEEEEEEEENS_10ViewEngineINS_8smem_ptrIPN7cutlass10bfloat16_tEEEEEEEC2ERKSW_RKS13_,($_ZN7cutlass13device_kernelIN5flash19enable_sm80_to_sm89INS1_16FlashAttnBwdSm80INS1_25CollectiveMainloopBwdSm80ILi2ELi2EN4cute5tupleIJNS5_1CILi128EEES8_NS7_ILi64EEEEEENS_10bfloat16_tEfNS_4arch4Sm80ELb1ELb0ELb1ELb1ELb0ELb0ELb0ELb0ELi2ELi4ELi4ELi4ELb0EEENS1_21CollectiveEpilogueBwdISA_SB_SD_Li256ELb1ELb0ELi2EEENS1_25SingleTileBwdLPTSchedulerILb1ELi128ELb0EEEEEEEEEvNT_6ParamsE$_ZN4cute3eso3ESOILb1ELb0EJNS_14ComposedLayoutINS_7SwizzleILi3ELi3ELi3EEENS_1CILi0EEENS_6LayoutINS_5tupleIJNS8_IJNS8_IJNS5_ILi4EEENS5_ILi8EEEEEENS8_IJS9_NS5_ILi1EEEEEEEEENS8_IJNS8_IJNS5_ILi2EEESF_SF_EEENS8_IJSF_NS8_IJS9_SF_EEEEEEEEEEEENS8_IJNS8_IJNS8_IJSF_NS5_ILi64EEEEEENS8_IJNS5_ILi1024EEES6_EEEEEENS8_IJNS8_IJSC_NS5_ILi512EEESA_EEENS8_IJNS5_ILi4096EEENS8_IJNS5_ILi16EEENS5_ILi8192EEEEEEEEEEEEEEEEEEENS_10ViewEngineINS_8smem_ptrIPN7cutlass10bfloat16_tEEEEEEEC2ERKS10_RKS17_ - $_ZN7cutlass13device_kernelIN5flash19enable_sm80_to_sm89INS1_16FlashAttnBwdSm80INS1_25CollectiveMainloopBwdSm80ILi2ELi2EN4cute5tupleIJNS5_1CILi128EEES8_NS7_ILi64EEEEEENS_10bfloat16_tEfNS_4arch4Sm80ELb1ELb0ELb1ELb1ELb0ELb0ELb0ELb0ELi2ELi4ELi4ELi4ELb0EEENS1_21CollectiveEpilogueBwdISA_SB_SD_Li256ELb1ELb0ELi2EEENS1_25SingleTileBwdLPTSchedulerILb1ELi128ELb0EEEEEEEEEvNT_6ParamsE$_ZN4cute3eso3ESOILb1ELb0EJNS_14ComposedLayoutINS_7SwizzleILi3ELi3ELi3EEENS_1CILi0EEENS_6LayoutINS_5tupleIJNS8_IJNS8_IJNS5_ILi4EEENS5_ILi8EEEEEENS8_IJNS5_ILi2EEENS5_ILi1EEEEEEEEENS8_IJNS8_IJSC_SC_EEESB_EEEEEENS8_IJNS8_IJNS8_IJNS5_ILi128EEESD_EEENS8_IJSA_S6_EEEEEENS8_IJNS8_IJNS5_ILi64EEENS5_ILi512EEEEEENS8_IJNS5_ILi16EEENS5_ILi1024EEEEEEEEEEEEEEEENS_10ViewEngineINS_8smem_ptrIPN7cutlass10bfloat16_tEEEEEEEC2ERKSW_RKS13_)
$_ZN7cutlass13device_kernelIN5flash19enable_sm80_to_sm89INS1_16FlashAttnBwdSm80INS1_25CollectiveMainloopBwdSm80ILi2ELi2EN4cute5tupleIJNS5_1CILi128EEES8_NS7_ILi64EEEEEENS_10bfloat16_tEfNS_4arch4Sm80ELb1ELb0ELb1ELb1ELb0ELb0ELb0ELb0ELi2ELi4ELi4ELi4ELb0EEENS1_21CollectiveEpilogueBwdISA_SB_SD_Li256ELb1ELb0ELi2EEENS1_25SingleTileBwdLPTSchedulerILb1ELi128ELb0EEEEEEEEEvNT_6ParamsE$_ZN4cute3eso3ESOILb1ELb0EJNS_14ComposedLayoutINS_7SwizzleILi3ELi3ELi3EEENS_1CILi0EEENS_6LayoutINS_5tupleIJNS8_IJNS8_IJNS5_ILi4EEENS5_ILi8EEEEEENS8_IJNS5_ILi2EEENS5_ILi1EEEEEEEEENS8_IJNS8_IJSC_SC_EEESB_EEEEEENS8_IJNS8_IJNS8_IJNS5_ILi128EEESD_EEENS8_IJSA_S6_EEEEEENS8_IJNS8_IJNS5_ILi64EEENS5_ILi512EEEEEENS8_IJNS5_ILi16EEENS5_ILi1024EEEEEEEEEEEEEEEENS_10ViewEngineINS_8smem_ptrIPN7cutlass10bfloat16_tEEEEEEEC2ERKSW_RKS13_:
[----:B------:R-:W-:Y:S01]  /*8f10*/  IADD3 R4, R60, -c[0x0][0x20], RZ ;  /* 0x800008003c047a10 */ /* 0x000fe20007ffe0ff */
[----:B------:R-:W-:Y:S01]  /*8f20*/  IMAD.MOV.U32 R8, RZ, RZ, R6 ;  /* 0x000000ffff087224 */ /* 0x000fe200078e0006 */
[----:B------:R-:W-:-:S03]  /*8f30*/  MOV R9, 0x0 ;  /* 0x0000000000097802 */ /* 0x000fc60000000f00 */
[----:B------:R1:W-:Y:S01]  /*8f40*/  STL.64 [R4], R2 ;  /* 0x0000000204007387 */ /* 0x0003e20000100a00 */
[----:B------:R-:W-:Y:S05]  /*8f50*/  RET.REL.NODEC R8 `(_ZN7cutlass13device_kernelIN5flash19enable_sm80_to_sm89INS1_16FlashAttnBwdSm80INS1_25CollectiveMainloopBwdSm80ILi2ELi2EN4cute5tupleIJNS5_1CILi128EEES8_NS7_ILi64EEEEEENS_10bfloat16_tEfNS_4arch4Sm80ELb1ELb0ELb1ELb1ELb0ELb0ELb0ELb0ELi2ELi4ELi4ELi4ELb0EEENS1_21CollectiveEpilogueBwdISA_SB_SD_Li256ELb1ELb0ELi2EEENS1_25SingleTileBwdLPTSchedulerILb1ELi128ELb0EEEEEEEEEvNT_6ParamsE) ;  /* 0xffff70a008007950 */ /* 0x000fea0003c3ffff */
        .type           $_ZN7cutlass13device_kernelIN5flash19enable_sm80_to_sm89INS1_16FlashAttnBwdSm80INS1_25CollectiveMainloopBwdSm80ILi2ELi2EN4cute5tupleIJNS5_1CILi128EEES8_NS7_ILi64EEEEEENS_10bfloat16_tEfNS_4arch4Sm80ELb1ELb0ELb1ELb1ELb0ELb0ELb0ELb0ELi2ELi4ELi4ELi4ELb0EEENS1_21CollectiveEpilogueBwdISA_SB_SD_Li256ELb1ELb0ELi2EEENS1_25SingleTileBwdLPTSchedulerILb1ELi128ELb0EEEEEEEEEvNT_6ParamsE$_ZN4cute3eso3ESOILb1ELb0EJNS_14ComposedLayoutINS_7SwizzleILi3ELi3ELi3EEENS_1CILi0EEENS_6LayoutINS_5tupleIJNS8_IJNS8_IJNS5_ILi4EEENS5_ILi8EEEEEENS8_IJS9_NS5_ILi1EEEEEEEEENS8_IJNS8_IJNS5_ILi2EEESF_SF_EEENS8_IJSF_NS8_IJS9_SF_EEEEEEEEEEEENS8_IJNS8_IJNS8_IJSF_NS5_ILi64EEEEEENS8_IJNS5_ILi1024EEES6_EEEEEENS8_IJNS8_IJSC_NS5_ILi512EEESA_EEENS8_IJNS5_ILi4096EEENS8_IJNS5_ILi16EEENS5_ILi8192EEEEEEEEEEEEEEEEEEENS_10ViewEngineINS_8smem_ptrIPN7cutlass10bfloat16_tEEEEEEEC2ERKS10_RKS17_,@function
        .size           $_ZN7cutlass13device_kernelIN5flash19enable_sm80_to_sm89INS1_16FlashAttnBwdSm80INS1_25CollectiveMainloopBwdSm80ILi2ELi2EN4cute5tupleIJNS5_1CILi128EEES8_NS7_ILi64EEEEEENS_10bfloat16_tEfNS_4arch4Sm80ELb1ELb0ELb1ELb1ELb0ELb0ELb0ELb0ELi2ELi4ELi4ELi4ELb0EEENS1_21CollectiveEpilogueBwdISA_SB_SD_Li256ELb1ELb0ELi2EEENS1_25SingleTileBwdLPTSchedulerILb1ELi128ELb0EEEEEEEEEvNT_6ParamsE$_ZN4cute3eso3ESOILb1ELb0EJNS_14ComposedLayoutINS_7SwizzleILi3ELi3ELi3EEENS_1CILi0EEENS_6LayoutINS_5tupleIJNS8_IJNS8_IJNS5_ILi4EEENS5_ILi8EEEEEENS8_IJS9_NS5_ILi1EEEEEEEEENS8_IJNS8_IJNS5_ILi2EEESF_SF_EEENS8_IJSF_NS8_IJS9_SF_EEEEEEEEEEEENS8_IJNS8_IJNS8_IJSF_NS5_ILi64EEEEEENS8_IJNS5_ILi1024EEES6_EEEEEENS8_IJNS8_IJSC_NS5_ILi512EEESA_EEENS8_IJNS5_ILi4096EEENS8_IJNS5_ILi16EEENS5_ILi8192EEEEEEEEEEEEEEEEEEENS_10ViewEngineINS_8smem_ptrIPN7cutlass10bfloat16_tEEEEEEEC2ERKS10_RKS17_,($_ZN7cutlass13device_kernelIN5flash19enable_sm80_to_sm89INS1_16FlashAttnBwdSm80INS1_25CollectiveMainloopBwdSm80ILi2ELi2EN4cute5tupleIJNS5_1CILi128EEES8_NS7_ILi64EEEEEENS_10bfloat16_tEfNS_4arch4Sm80ELb1ELb0ELb1ELb1ELb0ELb0ELb0ELb0ELi2ELi4ELi4ELi4ELb0EEENS1_21CollectiveEpilogueBwdISA_SB_SD_Li256ELb1ELb0ELi2EEENS1_25SingleTileBwdLPTSchedulerILb1ELi128ELb0EEEEEEEEEvNT_6ParamsE$_ZN4cute3eso3ESOILb1ELb0EJNS_14ComposedLayoutINS_7SwizzleILi3ELi3ELi3EEENS_1CILi0EEENS_6LayoutINS_5tupleIJNS8_IJNS8_IJNS5_ILi4EEENS5_ILi8EEEEEENS8_IJS9_NS5_ILi1EEEEEEEEENS8_IJNS8_IJNS5_ILi2EEESF_SF_EEENS8_IJSF_SA_EEEEEEEEENS8_IJNS8_IJNS8_IJNS5_ILi128EEESC_EEENS8_IJNS5_ILi16EEES6_EEEEEENS8_IJNS8_IJNS5_ILi64EEESA_NS5_ILi512EEEEEENS8_IJNS5_ILi8192EEENS5_ILi1024EEEEEEEEEEEEEEEENS_10ViewEngineINS_8smem_ptrIPN7cutlass10bfloat16_tEEEEEEEC2ERKSY_RKS15_ - $_ZN7cutlass13device_kernelIN5flash19enable_sm80_to_sm89INS1_16FlashAttnBwdSm80INS1_25CollectiveMainloopBwdSm80ILi2ELi2EN4cute5tupleIJNS5_1CILi128EEES8_NS7_ILi64EEEEEENS_10bfloat16_tEfNS_4arch4Sm80ELb1ELb0ELb1ELb1ELb0ELb0ELb0ELb0ELi2ELi4ELi4ELi4ELb0EEENS1_21CollectiveEpilogueBwdISA_SB_SD_Li256ELb1ELb0ELi2EEENS1_25SingleTileBwdLPTSchedulerILb1ELi128ELb0EEEEEEEEEvNT_6ParamsE$_ZN4cute3eso3ESOILb1ELb0EJNS_14ComposedLayoutINS_7SwizzleILi3ELi3ELi3EEENS_1CILi0EEENS_6LayoutINS_5tupleIJNS8_IJNS8_IJNS5_ILi4EEENS5_ILi8EEEEEENS8_IJS9_NS5_ILi1EEEEEEEEENS8_IJNS8_IJNS5_ILi2EEESF_SF_EEENS8_IJSF_NS8_IJS9_SF_EEEEEEEEEEEENS8_IJNS8_IJNS8_IJSF_NS5_ILi64EEEEEENS8_IJNS5_ILi1024EEES6_EEEEEENS8_IJNS8_IJSC_NS5_ILi512EEESA_EEENS8_IJNS5_ILi4096EEENS8_IJNS5_ILi16EEENS5_ILi8192EEEEEEEEEEEEEEEEEEENS_10ViewEngineINS_8smem_ptrIPN7cutlass10bfloat16_tEEEEEEEC2ERKS10_RKS17_)
$_ZN7cutlass13device_kernelIN5flash19enable_sm80_to_sm89INS1_16FlashAttnBwdSm80INS1_25CollectiveMainloopBwdSm80ILi2ELi2EN4cute5tupleIJNS5_1CILi128EEES8_NS7_ILi64EEEEEENS_10bfloat16_tEfNS_4arch4Sm80ELb1ELb0ELb1ELb1ELb0ELb0ELb0ELb0ELi2ELi4ELi4ELi4ELb0EEENS1_21CollectiveEpilogueBwdISA_SB_SD_Li256ELb1ELb0ELi2EEENS1_25SingleTileBwdLPTSchedulerILb1ELi128ELb0EEEEEEEEEvNT_6ParamsE$_ZN4cute3eso3ESOILb1ELb0EJNS_14ComposedLayoutINS_7SwizzleILi3ELi3ELi3EEENS_1CILi0EEENS_6LayoutINS_5tupleIJNS8_IJNS8_IJNS5_ILi4EEENS5_ILi8EEEEEENS8_IJS9_NS5_ILi1EEEEEEEEENS8_IJNS8_IJNS5_ILi2EEESF_SF_EEENS8_IJSF_NS8_IJS9_SF_EEEEEEEEEEEENS8_IJNS8_IJNS8_IJSF_NS5_ILi64EEEEEENS8_IJNS5_ILi1024EEES6_EEEEEENS8_IJNS8_IJSC_NS5_ILi512EEESA_EEENS8_IJNS5_ILi4096EEENS8_IJNS5_ILi16EEENS5_ILi8192EEEEEEEEEEEEEEEEEEENS_10ViewEngineINS_8smem_ptrIPN7cutlass10bfloat16_tEEEEEEEC2ERKS10_RKS17_:
[----:B------:R-:W-:Y:S01]  /*8f60*/  IADD3 R4, R60, -c[0x0][0x20], RZ ;  /* 0x800008003c047a10 */ /* 0x000fe20007ffe0ff */
[----:B------:R-:W-:Y:S01]  /*8f70*/  IMAD.MOV.U32 R8, RZ, RZ, R6 ;  /* 0x000000ffff087224 */ /* 0x000fe200078e0006 */
[----:B------:R-:W-:-:S03]  /*8f80*/  MOV R9, 0x0 ;  /* 0x0000000000097802 */ /* 0x000fc60000000f00 */
[----:B------:R1:W-:Y:S01]  /*8f90*/  STL.64 [R4], R2 ;  /* 0x0000000204007387 */ /* 0x0003e20000100a00 */
[----:B------:R-:W-:Y:S05]  /*8fa0*/  RET.REL.NODEC R8 `(_ZN7cutlass13device_kernelIN5flash19enable_sm80_to_sm89INS1_16FlashAttnBwdSm80INS1_25CollectiveMainloopBwdSm80ILi2ELi2EN4cute5tupleIJNS5_1CILi128EEES8_NS7_ILi64EEEEEENS_10bfloat16_tEfNS_4arch4Sm80ELb1ELb0ELb1ELb1ELb0ELb0ELb0ELb0ELi2ELi4ELi4ELi4ELb0EEENS1_21CollectiveEpilogueBwdISA_SB_SD_Li256ELb1ELb0ELi2EEENS1_25SingleTileBwdLPTSchedulerILb1ELi128ELb0EEEEEEEEEvNT_6ParamsE) ;  /* 0xffff705008007950 */ /* 0x000fea0003c3ffff */
        .type           $_ZN7cutlass13device_kernelIN5flash19enable_sm80_to_sm89INS1_16FlashAttnBwdSm80INS1_25CollectiveMainloopBwdSm80ILi2ELi2EN4cute5tupleIJNS5_1CILi128EEES8_NS7_ILi64EEEEEENS_10bfloat16_tEfNS_4arch4Sm80ELb1ELb0ELb1ELb1ELb0ELb0ELb0ELb0ELi2ELi4ELi4ELi4ELb0EEENS1_21CollectiveEpilogueBwdISA_SB_SD_Li256ELb1ELb0ELi2EEENS1_25SingleTileBwdLPTSchedulerILb1ELi128ELb0EEEEEEEEEvNT_6ParamsE$_ZN4cute3eso3ESOILb1ELb0EJNS_14ComposedLayoutINS_7SwizzleILi3ELi3ELi3EEENS_1CILi0EEENS_6LayoutINS_5tupleIJNS8_IJNS8_IJNS5_ILi4EEENS5_ILi8EEEEEENS8_IJS9_NS5_ILi1EEEEEEEEENS8_IJNS8_IJNS5_ILi2EEESF_SF_EEENS8_IJSF_SA_EEEEEEEEENS8_IJNS8_IJNS8_IJNS5_ILi128EEESC_EEENS8_IJNS5_ILi16EEES6_EEEEEENS8_IJNS8_IJNS5_ILi64EEESA_NS5_ILi512EEEEEENS8_IJNS5_ILi8192EEENS5_ILi1024EEEEEEEEEEEEEEEENS_10ViewEngineINS_8smem_ptrIPN7cutlass10bfloat16_tEEEEEEEC2ERKSY_RKS15_,@function
        .size           $_ZN7cutlass13device_kernelIN5flash19enable_sm80_to_sm89INS1_16FlashAttnBwdSm80INS1_25CollectiveMainloopBwdSm80ILi2ELi2EN4cute5tupleIJNS5_1CILi128EEES8_NS7_ILi64EEEEEENS_10bfloat16_tEfNS_4arch4Sm80ELb1ELb0ELb1ELb1ELb0ELb0ELb0ELb0ELi2ELi4ELi4ELi4ELb0EEENS1_21CollectiveEpilogueBwdISA_SB_SD_Li256ELb1ELb0ELi2EEENS1_25SingleTileBwdLPTSchedulerILb1ELi128ELb0EEEEEEEEEvNT_6ParamsE$_ZN4cute3eso3ESOILb1ELb0EJNS_14ComposedLayoutINS_7SwizzleILi3ELi3ELi3EEENS_1CILi0EEENS_6LayoutINS_5tupleIJNS8_IJNS8_IJNS5_ILi4EEENS5_ILi8EEEEEENS8_IJS9_NS5_ILi1EEEEEEEEENS8_IJNS8_IJNS5_ILi2EEESF_SF_EEENS8_IJSF_SA_EEEEEEEEENS8_IJNS8_IJNS8_IJNS5_ILi128EEESC_EEENS8_IJNS5_ILi16EEES6_EEEEEENS8_IJNS8_IJNS5_ILi64EEESA_NS5_ILi512EEEEEENS8_IJNS5_ILi8192EEENS5_ILi1024EEEEEEEEEEEEEEEENS_10ViewEngineINS_8smem_ptrIPN7cutlass10bfloat16_tEEEEEEEC2ERKSY_RKS15_,($_ZN7cutlass13device_kernelIN5flash19enable_sm80_to_sm89INS1_16FlashAttnBwdSm80INS1_25CollectiveMainloopBwdSm80ILi2ELi2EN4cute5tupleIJNS5_1CILi128EEES8_NS7_ILi64EEEEEENS_10bfloat16_tEfNS_4arch4Sm80ELb1ELb0ELb1ELb1ELb0ELb0ELb0ELb0ELi2ELi4ELi4ELi4ELb0EEENS1_21CollectiveEpilogueBwdISA_SB_SD_Li256ELb1ELb0ELi2EEENS1_25SingleTileBwdLPTSchedulerILb1ELi128ELb0EEEEEEEEEvNT_6ParamsE$_ZN4cute3eso3ESOILb1ELb0EJNS_14ComposedLayoutINS_7SwizzleILi3ELi3ELi3EEENS_1CILj0EEENS_6LayoutINS_5tupleIJNS5_ILi64EEENS5_ILi128EEEEEENS8_IJNS5_ILi1EEES9_EEEEEEENS_10ViewEngineINS_8smem_ptrIPN7cutlass10bfloat16_tEEEEEEEC2ERKSF_RKSM_ - $_ZN7cutlass13device_kernelIN5flash19enable_sm80_to_sm89INS1_16FlashAttnBwdSm80INS1_25CollectiveMainloopBwdSm80ILi2ELi2EN4cute5tupleIJNS5_1CILi128EEES8_NS7_ILi64EEEEEENS_10bfloat16_tEfNS_4arch4Sm80ELb1ELb0ELb1ELb1ELb0ELb0ELb0ELb0ELi2ELi4ELi4ELi4ELb0EEENS1_21CollectiveEpilogueBwdISA_SB_SD_Li256ELb1ELb0ELi2EEENS1_25SingleTileBwdLPTSchedulerILb1ELi128ELb0EEEEEEEEEvNT_6ParamsE$_ZN4cute3eso3ESOILb1ELb0EJNS_14ComposedLayoutINS_7SwizzleILi3ELi3ELi3EEENS_1CILi0EEENS_6LayoutINS_5tupleIJNS8_IJNS8_IJNS5_ILi4EEENS5_ILi8EEEEEENS8_IJS9_NS5_ILi1EEEEEEEEENS8_IJNS8_IJNS5_ILi2EEESF_SF_EEENS8_IJSF_SA_EEEEEEEEENS8_IJNS8_IJNS8_IJNS5_ILi128EEESC_EEENS8_IJNS5_ILi16EEES6_EEEEEENS8_IJNS8_IJNS5_ILi64EEESA_NS5_ILi512EEEEEENS8_IJNS5_ILi8192EEENS5_ILi1024EEEEEEEEEEEEEEEENS_10ViewEngineINS_8smem_ptrIPN7cutlass10bfloat16_tEEEEEEEC2ERKSY_RKS15_)
$_ZN7cutlass13device_kernelIN5flash19enable_sm80_to_sm89INS1_16FlashAttnBwdSm80INS1_25CollectiveMainloopBwdSm80ILi2ELi2EN4cute5tupleIJNS5_1CILi128EEES8_NS7_ILi64EEEEEENS_10bfloat16_tEfNS_4arch4Sm80ELb1ELb0ELb1ELb1ELb0ELb0ELb0ELb0ELi2ELi4ELi4ELi4ELb0EEENS1_21CollectiveEpilogueBwdISA_SB_SD_Li256ELb1ELb0ELi2EEENS1_25SingleTileBwdLPTSchedulerILb1ELi128ELb0EEEEEEEEEvNT_6ParamsE$_ZN4cute3eso3ESOILb1ELb0EJNS_14ComposedLayoutINS_7SwizzleILi3ELi3ELi3EEENS_1CILi0EEENS_6LayoutINS_5tupleIJNS8_IJNS8_IJNS5_ILi4EEENS5_ILi8EEEEEENS8_IJS9_NS5_ILi1EEEEEEEEENS8_IJNS8_IJNS5_ILi2EEESF_SF_EEENS8_IJSF_SA_EEEEEEEEENS8_IJNS8_IJNS8_IJNS5_ILi128EEESC_EEENS8_IJNS5_ILi16EEES6_EEEEEENS8_IJNS8_IJNS5_ILi64EEESA_NS5_ILi512EEEEEENS8_IJNS5_ILi8192EEENS5_ILi1024EEEEEEEEEEEEEEEENS_10ViewEngineINS_8smem_ptrIPN7cutlass10bfloat16_tEEEEEEEC2ERKSY_RKS15_:
[----:B------:R-:W-:Y:S01]  /*8fb0*/  IADD3 R4, R23, -c[0x0][0x20], RZ ;  /* 0x8000080017047a10 */ /* 0x000fe20007ffe0ff */
[----:B------:R-:W-:Y:S01]  /*8fc0*/  IMAD.MOV.U32 R8, RZ, RZ, R6 ;  /* 0x000000ffff087224 */ /* 0x000fe200078e0006 */
[----:B------:R-:W-:-:S03]  /*8fd0*/  MOV R9, 0x0 ;  /* 0x0000000000097802 */ /* 0x000fc60000000f00 */
[----:B------:R1:W-:Y:S01]  /*8fe0*/  STL.64 [R4], R2 ;  /* 0x0000000204007387 */ /* 0x0003e20000100a00 */
[----:B------:R-:W-:Y:S05]  /*8ff0*/  RET.REL.NODEC R8 `(_ZN7cutlass13device_kernelIN5flash19enable_sm80_to_sm89INS1_16FlashAttnBwdSm80INS1_25CollectiveMainloopBwdSm80ILi2ELi2EN4cute5tupleIJNS5_1CILi128EEES8_NS7_ILi64EEEEEENS_10bfloat16_tEfNS_4arch4Sm80ELb1ELb0ELb1ELb1ELb0ELb0ELb0ELb0ELi2ELi4ELi4ELi4ELb0EEENS1_21CollectiveEpilogueBwdISA_SB_SD_Li256ELb1ELb0ELi2EEENS1_25SingleTileBwdLPTSchedulerILb1ELi128ELb0EEEEEEEEEvNT_6ParamsE) ;  /* 0xffff700008007950 */ /* 0x000fea0003c3ffff */
        .type           $_ZN7cutlass13device_kernelIN5flash19enable_sm80_to_sm89INS1_16FlashAttnBwdSm80INS1_25CollectiveMainloopBwdSm80ILi2ELi2EN4cute5tupleIJNS5_1CILi128EEES8_NS7_ILi64EEEEEENS_10bfloat16_tEfNS_4arch4Sm80ELb1ELb0ELb1ELb1ELb0ELb0ELb0ELb0ELi2ELi4ELi4ELi4ELb0EEENS1_21CollectiveEpilogueBwdISA_SB_SD_Li256ELb1ELb0ELi2EEENS1_25SingleTileBwdLPTSchedulerILb1ELi128ELb0EEEEEEEEEvNT_6ParamsE$_ZN4cute3eso3ESOILb1ELb0EJNS_14ComposedLayoutINS_7SwizzleILi3ELi3ELi3EEENS_1CILj0EEENS_6LayoutINS_5tupleIJNS5_ILi64EEENS5_ILi128EEEEEENS8_IJNS5_ILi1EEES9_EEEEEEENS_10ViewEngineINS_8smem_ptrIPN7cutlass10bfloat16_tEEEEEEEC2ERKSF_RKSM_,@function
        .size           $_ZN7cutlass13device_kernelIN5flash19enable_sm80_to_sm89INS1_16FlashAttnBwdSm80INS1_25CollectiveMainloopBwdSm80ILi2ELi2EN4cute5tupleIJNS5_1CILi128EEES8_NS7_ILi64EEEEEENS_10bfloat16_tEfNS_4arch4Sm80ELb1ELb0ELb1ELb1ELb0ELb0ELb0ELb0ELi2ELi4ELi4ELi4ELb0EEENS1_21CollectiveEpilogueBwdISA_SB_SD_Li256ELb1ELb0ELi2EEENS1_25SingleTileBwdLPTSchedulerILb1ELi128ELb0EEEEEEEEEvNT_6ParamsE$_ZN4cute3eso3ESOILb1ELb0EJNS_14ComposedLayoutINS_7SwizzleILi3ELi3ELi3EEENS_1CILj0EEENS_6LayoutINS_5tupleIJNS5_ILi64EEENS5_ILi128EEEEEENS8_IJNS5_ILi1EEES9_EEEEEEENS_10ViewEngineINS_8smem_ptrIPN7cutlass10bfloat16_tEEEEEEEC2ERKSF_RKSM_,($_ZN7cutlass13device_kernelIN5flash19enable_sm80_to_sm89INS1_16FlashAttnBwdSm80INS1_25CollectiveMainloopBwdSm80ILi2ELi2EN4cute5tupleIJNS5_1CILi128EEES8_NS7_ILi64EEEEEENS_10bfloat16_tEfNS_4arch4Sm80ELb1ELb0ELb1ELb1ELb0ELb0ELb0ELb0ELi2ELi4ELi4ELi4ELb0EEENS1_21CollectiveEpilogueBwdISA_SB_SD_Li256ELb1ELb0ELi2EEENS1_25SingleTileBwdLPTSchedulerILb1ELi128ELb0EEEEEEEEEvNT_6ParamsE$_ZN4cute3eso3ESOILb1ELb0EJNS_14ComposedLayoutINS_7SwizzleILi3ELi3ELi3EEENS_1CILj0EEENS_6LayoutINS_5tupleIJNS8_IJNS5_ILi8EEENS5_ILi16EEEEEENS8_IJNS5_ILi64EEENS5_ILi1EEEEEEEEENS8_IJNS8_IJSC_NS5_ILi512EEEEEENS8_IJSD_NS5_ILi0EEEEEEEEEEEEENS_10ViewEngineINS_8smem_ptrIPN7cutlass10bfloat16_tEEEEEEEC2ERKSM_RKST_ - $_ZN7cutlass13device_kernelIN5flash19enable_sm80_to_sm89INS1_16FlashAttnBwdSm80INS1_25CollectiveMainloopBwdSm80ILi2ELi2EN4cute5tupleIJNS5_1CILi128EEES8_NS7_ILi64EEEEEENS_10bfloat16_tEfNS_4arch4Sm80ELb1ELb0ELb1ELb1ELb0ELb0ELb0ELb0ELi2ELi4ELi4ELi4ELb0EEENS1_21CollectiveEpilogueBwdISA_SB_SD_Li256ELb1ELb0ELi2EEENS1_25SingleTileBwdLPTSchedulerILb1ELi128ELb0EEEEEEEEEvNT_6ParamsE$_ZN4cute3eso3ESOILb1ELb0EJNS_14ComposedLayoutINS_7SwizzleILi3ELi3ELi3EEENS_1CILj0EEENS_6LayoutINS_5tupleIJNS5_ILi64EEENS5_ILi128EEEEEENS8_IJNS5_ILi1EEES9_EEEEEEENS_10ViewEngineINS_8smem_ptrIPN7cutlass10bfloat16_tEEEEEEEC2ERKSF_RKSM_)
$_ZN7cutlass13device_kernelIN5flash19enable_sm80_to_sm89INS1_16FlashAttnBwdSm80INS1_25CollectiveMainloopBwdSm80ILi2ELi2EN4cute5tupleIJNS5_1CILi128EEES8_NS7_ILi64EEEEEENS_10bfloat16_tEfNS_4arch4Sm80ELb1ELb0ELb1ELb1ELb0ELb0ELb0ELb0ELi2ELi4ELi4ELi4ELb0EEENS1_21CollectiveEpilogueBwdISA_SB_SD_Li256ELb1ELb0ELi2EEENS1_25SingleTileBwdLPTSchedulerILb1ELi128ELb0EEEEEEEEEvNT_6ParamsE$_ZN4cute3eso3ESOILb1ELb0EJNS_14ComposedLayoutINS_7SwizzleILi3ELi3ELi3EEENS_1CILj0EEENS_6LayoutINS_5tupleIJNS5_ILi64EEENS5_ILi128EEEEEENS8_IJNS5_ILi1EEES9_EEEEEEENS_10ViewEngineINS_8smem_ptrIPN7cutlass10bfloat16_tEEEEEEEC2ERKSF_RKSM_:
[----:B------:R-:W-:Y:S01]  /*9000*/  IADD3 R4, R23, -c[0x0][0x20], RZ ;  /* 0x8000080017047a10 */ /* 0x000fe20007ffe0ff */
[----:B------:R-:W-:Y:S01]  /*9010*/  IMAD.MOV.U32 R8, RZ, RZ, R6 ;  /* 0x000000ffff087224 */ /* 0x000fe200078e0006 */
[----:B------:R-:W-:-:S03]  /*9020*/  MOV R9, 0x0 ;  /* 0x0000000000097802 */ /* 0x000fc60000000f00 */
[----:B------:R1:W-:Y:S01]  /*9030*/  STL.64 [R4], R2 ;  /* 0x0000000204007387 */ /* 0x0003e20000100a00 */
[----:B------:R-:W-:Y:S05]  /*9040*/  RET.REL.NODEC R8 `(_ZN7cutlass13device_kernelIN5flash19enable_sm80_to_sm89INS1_16FlashAttnBwdSm80INS1_25CollectiveMainloopBwdSm80ILi2ELi2EN4cute5tupleIJNS5_1CILi128EEES8_NS7_ILi64EEEEEENS_10bfloat16_tEfNS_4arch4Sm80ELb1ELb0ELb1ELb1ELb0ELb0ELb0ELb0ELi2ELi4ELi4ELi4ELb0EEENS1_21CollectiveEpilogueBwdISA_SB_SD_Li256ELb1ELb0ELi2EEENS1_25SingleTileBwdLPTSchedulerILb1ELi128ELb0EEEEEEEEEvNT_6ParamsE) ;  /* 0xffff6fb008007950 */ /* 0x000fea0003c3ffff */
        .type           $_ZN7cutlass13device_kernelIN5flash19enable_sm80_to_sm89INS1_16FlashAttnBwdSm80INS1_25CollectiveMainloopBwdSm80ILi2ELi2EN4cute5tupleIJNS5_1CILi128EEES8_NS7_ILi64EEEEEENS_10bfloat16_tEfNS_4arch4Sm80ELb1ELb0ELb1ELb1ELb0ELb0ELb0ELb0ELi2ELi4ELi4ELi4ELb0EEENS1_21CollectiveEpilogueBwdISA_SB_SD_Li256ELb1ELb0ELi2EEENS1_25SingleTileBwdLPTSchedulerILb1ELi128ELb0EEEEEEEEEvNT_6ParamsE$_ZN4cute3eso3ESOILb1ELb0EJNS_14ComposedLayoutINS_7SwizzleILi3ELi3ELi3EEENS_1CILj0EEENS_6LayoutINS_5tupleIJNS8_IJNS5_ILi8EEENS5_ILi16EEEEEENS8_IJNS5_ILi64EEENS5_ILi1EEEEEEEEENS8_IJNS8_IJSC_NS5_ILi512EEEEEENS8_IJSD_NS5_ILi0EEEEEEEEEEEEENS_10ViewEngineINS_8smem_ptrIPN7cutlass10bfloat16_tEEEEEEEC2ERKSM_RKST_,@function
        .size           $_ZN7cutlass13device_kernelIN5flash19enable_sm80_to_sm89INS1_16FlashAttnBwdSm80INS1_25CollectiveMainloopBwdSm80ILi2ELi2EN4cute5tupleIJNS5_1CILi128EEES8_NS7_ILi64EEEEEENS_10bfloat16_tEfNS_4arch4Sm80ELb1ELb0ELb1ELb1ELb0ELb0ELb0ELb0ELi2ELi4ELi4ELi4ELb0EEENS1_21CollectiveEpilogueBwdISA_SB_SD_Li256ELb1ELb0ELi2EEENS1_25SingleTileBwdLPTSchedulerILb1ELi128ELb0EEEEEEEEEvNT_6ParamsE$_ZN4cute3eso3ESOILb1ELb0EJNS_14ComposedLayoutINS_7SwizzleILi3ELi3ELi3EEENS_1CILj0EEENS_6LayoutINS_5tupleIJNS8_IJNS5_ILi8EEENS5_ILi16EEEEEENS8_IJNS5_ILi64EEENS5_ILi1EEEEEEEEENS8_IJNS8_IJSC_NS5_ILi512EEEEEENS8_IJSD_NS5_ILi0EEEEEEEEEEEEENS_10ViewEngineINS_8smem_ptrIPN7cutlass10bfloat16_tEEEEEEEC2ERKSM_RKST_,($_ZN7cutlass13device_kernelIN5flash19enable_sm80_to_sm89INS1_16FlashAttnBwdSm80INS1_25CollectiveMainloopBwdSm80ILi2ELi2EN4cute5tupleIJNS5_1CILi128EEES8_NS7_ILi64EEEEEENS_10bfloat16_tEfNS_4arch4Sm80ELb1ELb0ELb1ELb1ELb0ELb0ELb0ELb0ELi2ELi4ELi4ELi4ELb0EEENS1_21CollectiveEpilogueBwdISA_SB_SD_Li256ELb1ELb0ELi2EEENS1_25SingleTileBwdLPTSchedulerILb1ELi128ELb0EEEEEEEEEvNT_6ParamsE$_ZN4cute3eso3ESOILb1ELb0EJNS_14ComposedLayoutINS_7SwizzleILi3ELi3ELi3EEENS_1CILj0EEENS_6LayoutINS_5tupleIJNS8_IJNS8_IJNS5_ILi4EEENS5_ILi8EEEEEENS8_IJNS5_ILi2EEENS5_ILi1EEEEEEEEENS8_IJNS8_IJSC_SC_EEESB_EEEEEENS8_IJNS8_IJNS8_IJNS5_ILi128EEESD_EEENS8_IJSA_NS5_ILi0EEEEEEEEENS8_IJNS8_IJNS5_ILi64EEENS5_ILi512EEEEEENS8_IJNS5_ILi16EEENS5_ILi1024EEEEEEEEEEEEEEEENS_10ViewEngineINS_8smem_ptrIPN7cutlass10bfloat16_tEEEEEEEC2ERKSX_RKS14_ - $_ZN7cutlass13device_kernelIN5flash19enable_sm80_to_sm89INS1_16FlashAttnBwdSm80INS1_25CollectiveMainloopBwdSm80ILi2ELi2EN4cute5tupleIJNS5_1CILi128EEES8_NS7_ILi64EEEEEENS_10bfloat16_tEfNS_4arch4Sm80ELb1ELb0ELb1ELb1ELb0ELb0ELb0ELb0ELi2ELi4ELi4ELi4ELb0EEENS1_21CollectiveEpilogueBwdISA_SB_SD_Li256ELb1ELb0ELi2EEENS1_25SingleTileBwdLPTSchedulerILb1ELi128ELb0EEEEEEEEEvNT_6ParamsE$_ZN4cute3eso3ESOILb1ELb0EJNS_14ComposedLayoutINS_7SwizzleILi3ELi3ELi3EEENS_1CILj0EEENS_6LayoutINS_5tupleIJNS8_IJNS5_ILi8EEENS5_ILi16EEEEEENS8_IJNS5_ILi64EEENS5_ILi1EEEEEEEEENS8_IJNS8_IJSC_NS5_ILi512EEEEEENS8_IJSD_NS5_ILi0EEEEEEEEEEEEENS_10ViewEngineINS_8smem_ptrIPN7cutlass10bfloat16_tEEEEEEEC2ERKSM_RKST_)
$_ZN7cutlass13device_kernelIN5flash19enable_sm80_to_sm89INS1_16FlashAttnBwdSm80INS1_25CollectiveMainloopBwdSm80ILi2ELi2EN4cute5tupleIJNS5_1CILi128EEES8_NS7_ILi64EEEEEENS_10bfloat16_tEfNS_4arch4Sm80ELb1ELb0ELb1ELb1ELb0ELb0ELb0ELb0ELi2ELi4ELi4ELi4ELb0EEENS1_21CollectiveEpilogueBwdISA_SB_SD_Li256ELb1ELb0ELi2EEENS1_25SingleTileBwdLPTSchedulerILb1ELi128ELb0EEEEEEEEEvNT_6ParamsE$_ZN4cute3eso3ESOILb1ELb0EJNS_14ComposedLayoutINS_7SwizzleILi3ELi3ELi3EEENS_1CILj0EEENS_6LayoutINS_5tupleIJNS8_IJNS5_ILi8EEENS5_ILi16EEEEEENS8_IJNS5_ILi64EEENS5_ILi1EEEEEEEEENS8_IJNS8_IJSC_NS5_ILi512EEEEEENS8_IJSD_NS5_ILi0EEEEEEEEEEEEENS_10ViewEngineINS_8smem_ptrIPN7cutlass10bfloat16_tEEEEEEEC2ERKSM_RKST_:
[----:B------:R-:W-:Y:S01]  /*9050*/  IADD3 R4, R23, -c[0x0][0x20], RZ ;  /* 0x8000080017047a10 */ /* 0x000fe20007ffe0ff */
[----:B------:R-:W-:Y:S01]  /*9060*/  IMAD.MOV.U32 R8, RZ, RZ, R6 ;  /* 0x000000ffff087224 */ /* 0x000fe200078e0006 */
[----:B------:R-:W-:-:S03]  /*9070*/  MOV R9, 0x0 ;  /* 0x0000000000097802 */ /* 0x000fc60000000f00 */
[----:B------:R1:W-:Y:S01]  /*9080*/  STL.64 [R4], R2 ;  /* 0x0000000204007387 */ /* 0x0003e20000100a00 */
[----:B------:R-:W-:Y:S05]  /*9090*/  RET.REL.NODEC R8 `(_ZN7cutlass13device_kernelIN5flash19enable_sm80_to_sm89INS1_16FlashAttnBwdSm80INS1_25CollectiveMainloopBwdSm80ILi2ELi2EN4cute5tupleIJNS5_1CILi128EEES8_NS7_ILi64EEEEEENS_10bfloat16_tEfNS_4arch4Sm80ELb1ELb0ELb1ELb1ELb0ELb0ELb0ELb0ELi2ELi4ELi4ELi4ELb0EEENS1_21CollectiveEpilogueBwdISA_SB_SD_Li256ELb1ELb0ELi2EEENS1_25SingleTileBwdLPTSchedulerILb1ELi128ELb0EEEEEEEEEvNT_6ParamsE) ;  /* 0xffff6f6008007950 */ /* 0x000fea0003c3ffff */
        .type           $_ZN7cutlass13device_kernelIN5flash19enable_sm80_to_sm89INS1_16FlashAttnBwdSm80INS1_25CollectiveMainloopBwdSm80ILi2ELi2EN4cute5tupleIJNS5_1CILi128EEES8_NS7_ILi64EEEEEENS_10bfloat16_tEfNS_4arch4Sm80ELb1ELb0ELb1ELb1ELb0ELb0ELb0ELb0ELi2ELi4ELi4ELi4ELb0EEENS1_21CollectiveEpilogueBwdISA_SB_SD_Li256ELb1ELb0ELi2EEENS1_25SingleTileBwdLPTSchedulerILb1ELi128ELb0EEEEEEEEEvNT_6ParamsE$_ZN4cute3eso3ESOILb1ELb0EJNS_14ComposedLayoutINS_7SwizzleILi3ELi3ELi3EEENS_1CILj0EEENS_6LayoutINS_5tupleIJNS8_IJNS8_IJNS5_ILi4EEENS5_ILi8EEEEEENS8_IJNS5_ILi2EEENS5_ILi1EEEEEEEEENS8_IJNS8_IJSC_SC_EEESB_EEEEEENS8_IJNS8_IJNS8_IJNS5_ILi128EEESD_EEENS8_IJSA_NS5_ILi0EEEEEEEEENS8_IJNS8_IJNS5_ILi64EEENS5_ILi512EEEEEENS8_IJNS5_ILi16EEENS5_ILi1024EEEEEEEEEEEEEEEENS_10ViewEngineINS_8smem_ptrIPN7cutlass10bfloat16_tEEEEEEEC2ERKSX_RKS14_,@function
        .size           $_ZN7cutlass13device_kernelIN5flash19enable_sm80_to_sm89INS1_16FlashAttnBwdSm80INS1_25CollectiveMainloopBwdSm80ILi2ELi2EN4cute5tupleIJNS5_1CILi128EEES8_NS7_ILi64EEEEEENS_10bfloat16_tEfNS_4arch4Sm80ELb1ELb0ELb1ELb1ELb0ELb0ELb0ELb0ELi2ELi4ELi4ELi4ELb0EEENS1_21CollectiveEpilogueBwdISA_SB_SD_Li256ELb1ELb0ELi2EEENS1_25SingleTileBwdLPTSchedulerILb1ELi128ELb0EEEEEEEEEvNT_6ParamsE$_ZN4cute3eso3ESOILb1ELb0EJNS_14ComposedLayoutINS_7SwizzleILi3ELi3ELi3EEENS_1CILj0EEENS_6LayoutINS_5tupleIJNS8_IJNS8_IJNS5_ILi4EEENS5_ILi8EEEEEENS8_IJNS5_ILi2EEENS5_ILi1EEEEEEEEENS8_IJNS8_IJSC_SC_EEESB_EEEEEENS8_IJNS8_IJNS8_IJNS5_ILi128EEESD_EEENS8_IJSA_NS5_ILi0EEEEEEEEENS8_IJNS8_IJNS5_ILi64EEENS5_ILi512EEEEEENS8_IJNS5_ILi16EEENS5_ILi1024EEEEEEEEEEEEEEEENS_10ViewEngineINS_8smem_ptrIPN7cutlass10bfloat16_tEEEEEEEC2ERKSX_RKS14_,($_ZN7cutlass13device_kernelIN5flash19enable_sm80_to_sm89INS1_16FlashAttnBwdSm80INS1_25CollectiveMainloopBwdSm80ILi2ELi2EN4cute5tupleIJNS5_1CILi128EEES8_NS7_ILi64EEEEEENS_10bfloat16_tEfNS_4arch4Sm80ELb1ELb0ELb1ELb1ELb0ELb0ELb0ELb0ELi2ELi4ELi4ELi4ELb0EEENS1_21CollectiveEpilogueBwdISA_SB_SD_Li256ELb1ELb0ELi2EEENS1_25SingleTileBwdLPTSchedulerILb1ELi128ELb0EEEEEEEEEvNT_6ParamsE$_ZN4cute3eso3ESOILb1ELb0EJNS_14ComposedLayoutINS_7SwizzleILi3ELi3ELi3EEENS_1CILj0EEENS_6LayoutINS_5tupleIJNS8_IJNS8_IJNS5_ILi4EEENS5_ILi8EEEEEENS8_IJS9_NS5_ILi1EEEEEEEEENS8_IJNS8_IJNS5_ILi2EEESF_SF_EEENS8_IJSF_S9_EEEEEEEEENS8_IJNS8_IJNS8_IJSF_NS5_ILi64EEEEEENS8_IJNS5_ILi1024EEENS5_ILi0EEEEEEEEENS8_IJNS8_IJSC_NS5_ILi512EEESA_EEENS8_IJNS5_ILi4096EEENS5_ILi16EEEEEEEEEEEEEEEENS_10ViewEngineINS_8smem_ptrIPN7cutlass10bfloat16_tEEEEEEEC2ERKSY_RKS15_ - $_ZN7cutlass13device_kernelIN5flash19enable_sm80_to_sm89INS1_16FlashAttnBwdSm80INS1_25CollectiveMainloopBwdSm80ILi2ELi2EN4cute5tupleIJNS5_1CILi128EEES8_NS7_ILi64EEEEEENS_10bfloat16_tEfNS_4arch4Sm80ELb1ELb0ELb1ELb1ELb0ELb0ELb0ELb0ELi2ELi4ELi4ELi4ELb0EEENS1_21CollectiveEpilogueBwdISA_SB_SD_Li256ELb1ELb0ELi2EEENS1_25SingleTileBwdLPTSchedulerILb1ELi128ELb0EEEEEEEEEvNT_6ParamsE$_ZN4cute3eso3ESOILb1ELb0EJNS_14ComposedLayoutINS_7SwizzleILi3ELi3ELi3EEENS_1CILj0EEENS_6LayoutINS_5tupleIJNS8_IJNS8_IJNS5_ILi4EEENS5_ILi8EEEEEENS8_IJNS5_ILi2EEENS5_ILi1EEEEEEEEENS8_IJNS8_IJSC_SC_EEESB_EEEEEENS8_IJNS8_IJNS8_IJNS5_ILi128EEESD_EEENS8_IJSA_NS5_ILi0EEEEEEEEENS8_IJNS8_IJNS5_ILi64EEENS5_ILi512EEEEEENS8_IJNS5_ILi16EEENS5_ILi1024EEEEEEEEEEEEEEEENS_10ViewEngineINS_8smem_ptrIPN7cutlass10bfloat16_tEEEEEEEC2ERKSX_RKS14_)
$_ZN7cutlass13device_kernelIN5flash19enable_sm80_to_sm89INS1_16FlashAttnBwdSm80INS1_25CollectiveMainloopBwdSm80ILi2ELi2EN4cute5tupleIJNS5_1CILi128EEES8_NS7_ILi64EEEEEENS_10bfloat16_tEfNS_4arch4Sm80ELb1ELb0ELb1ELb1ELb0ELb0ELb0ELb0ELi2ELi4ELi4ELi4ELb0EEENS1_21CollectiveEpilogueBwdISA_SB_SD_Li256ELb1ELb0ELi2EEENS1_25SingleTileBwdLPTSchedulerILb1ELi128ELb0EEEEEEEEEvNT_6ParamsE$_ZN4cute3eso3ESOILb1ELb0EJNS_14ComposedLayoutINS_7SwizzleILi3ELi3ELi3EEENS_1CILj0EEENS_6LayoutINS_5tupleIJNS8_IJNS8_IJNS5_ILi4EEENS5_ILi8EEEEEENS8_IJNS5_ILi2EEENS5_ILi1EEEEEEEEENS8_IJNS8_IJSC_SC_EEESB_EEEEEENS8_IJNS8_IJNS8_IJNS5_ILi128EEESD_EEENS8_IJSA_NS5_ILi0EEEEEEEEENS8_IJNS8_IJNS5_ILi64EEENS5_ILi512EEEEEENS8_IJNS5_ILi16EEENS5_ILi1024EEEEEEEEEEEEEEEENS_10ViewEngineINS_8smem_ptrIPN7cutlass10bfloat16_tEEEEEEEC2ERKSX_RKS14_:
[----:B------:R-:W-:Y:S01]  /*90a0*/  IADD3 R4, R23, -c[0x0][0x20], RZ ;  /* 0x8000080017047a10 */ /* 0x000fe20007ffe0ff */
[----:B------:R-:W-:Y:S01]  /*90b0*/  IMAD.MOV.U32 R8, RZ, RZ, R6 ;  /* 0x000000ffff087224 */ /* 0x000fe200078e0006 */
[----:B------:R-:W-:-:S03]  /*90c0*/  MOV R9, 0x0 ;  /* 0x0000000000097802 */ /* 0x000fc60000000f00 */
[----:B------:R1:W-:Y:S01]  /*90d0*/  STL.64 [R4], R2 ;  /* 0x0000000204007387 */ /* 0x0003e20000100a00 */
[----:B------:R-:W-:Y:S05]  /*90e0*/  RET.REL.NODEC R8 `(_ZN7cutlass13device_kernelIN5flash19enable_sm80_to_sm89INS1_16FlashAttnBwdSm80INS1_25CollectiveMainloopBwdSm80ILi2ELi2EN4cute5tupleIJNS5_1CILi128EEES8_NS7_ILi64EEEEEENS_10bfloat16_tEfNS_4arch4Sm80ELb1ELb0ELb1ELb1ELb0ELb0ELb0ELb0ELi2ELi4ELi4ELi4ELb0EEENS1_21CollectiveEpilogueBwdISA_SB_SD_Li256ELb1ELb0ELi2EEENS1_25SingleTileBwdLPTSchedulerILb1ELi128ELb0EEEEEEEEEvNT_6ParamsE) ;  /* 0xffff6f1008007950 */ /* 0x000fea0003c3ffff */
        .type           $_ZN7cutlass13device_kernelIN5flash19enable_sm80_to_sm89INS1_16FlashAttnBwdSm80INS1_25CollectiveMainloopBwdSm80ILi2ELi2EN4cute5tupleIJNS5_1CILi128EEES8_NS7_ILi64EEEEEENS_10bfloat16_tEfNS_4arch4Sm80ELb1ELb0ELb1ELb1ELb0ELb0ELb0ELb0ELi2ELi4ELi4ELi4ELb0EEENS1_21CollectiveEpilogueBwdISA_SB_SD_Li256ELb1ELb0ELi2EEENS1_25SingleTileBwdLPTSchedulerILb1ELi128ELb0EEEEEEEEEvNT_6ParamsE$_ZN4cute3eso3ESOILb1ELb0EJNS_14ComposedLayoutINS_7SwizzleILi3ELi3ELi3EEENS_1CILj0EEENS_6LayoutINS_5tupleIJNS8_IJNS8_IJNS5_ILi4EEENS5_ILi8EEEEEENS8_IJS9_NS5_ILi1EEEEEEEEENS8_IJNS8_IJNS5_ILi2EEESF_SF_EEENS8_IJSF_S9_EEEEEEEEENS8_IJNS8_IJNS8_IJSF_NS5_ILi64EEEEEENS8_IJNS5_ILi1024EEENS5_ILi0EEEEEEEEENS8_IJNS8_IJSC_NS5_ILi512EEESA_EEENS8_IJNS5_ILi4096EEENS5_ILi16EEEEEEEEEEEEEEEENS_10ViewEngineINS_8smem_ptrIPN7cutlass10bfloat16_tEEEEEEEC2ERKSY_RKS15_,@function
        .size           $_ZN7cutlass13device_kernelIN5flash19enable_sm80_to_sm89INS1_16FlashAttnBwdSm80INS1_25CollectiveMainloopBwdSm80ILi2ELi2EN4cute5tupleIJNS5_1CILi128EEES8_NS7_ILi64EEEEEENS_10bfloat16_tEfNS_4arch4Sm80ELb1ELb0ELb1ELb1ELb0ELb0ELb0ELb0ELi2ELi4ELi4ELi4ELb0EEENS1_21CollectiveEpilogueBwdISA_SB_SD_Li256ELb1ELb0ELi2EEENS1_25SingleTileBwdLPTSchedulerILb1ELi128ELb0EEEEEEEEEvNT_6ParamsE$_ZN4cute3eso3ESOILb1ELb0EJNS_14ComposedLayoutINS_7SwizzleILi3ELi3ELi3EEENS_1CILj0EEENS_6LayoutINS_5tupleIJNS8_IJNS8_IJNS5_ILi4EEENS5_ILi8EEEEEENS8_IJS9_NS5_ILi1EEEEEEEEENS8_IJNS8_IJNS5_ILi2EEESF_SF_EEENS8_IJSF_S9_EEEEEEEEENS8_IJNS8_IJNS8_IJSF_NS5_ILi64EEEEEENS8_IJNS5_ILi1024EEENS5_ILi0EEEEEEEEENS8_IJNS8_IJSC_NS5_ILi512EEESA_EEENS8_IJNS5_ILi4096EEENS5_ILi16EEEEEEEEEEEEEEEENS_10ViewEngineINS_8smem_ptrIPN7cutlass10bfloat16_tEEEEEEEC2ERKSY_RKS15_,($_ZN7cutlass13device_kernelIN5flash19enable_sm80_to_sm89INS1_16FlashAttnBwdSm80INS1_25CollectiveMainloopBwdSm80ILi2ELi2EN4cute5tupleIJNS5_1CILi128EEES8_NS7_ILi64EEEEEENS_10bfloat16_tEfNS_4arch4Sm80ELb1ELb0ELb1ELb1ELb0ELb0ELb0ELb0ELi2ELi4ELi4ELi4ELb0EEENS1_21CollectiveEpilogueBwdISA_SB_SD_Li256ELb1ELb0ELi2EEENS1_25SingleTileBwdLPTSchedulerILb1ELi128ELb0EEEEEEEEEvNT_6ParamsE$_ZN4cute3eso3ESOILb1ELb0EJNS_1CILi0EEENS2_ILi1EEENS2_ILi512EEEiEEC2ERKS3_RKS4_RKS5_RKi - $_ZN7cutlass13device_kernelIN5flash19enable_sm80_to_sm89INS1_16FlashAttnBwdSm80INS1_25CollectiveMainloopBwdSm80ILi2ELi2EN4cute5tupleIJNS5_1CILi128EEES8_NS7_ILi64EEEEEENS_10bfloat16_tEfNS_4arch4Sm80ELb1ELb0ELb1ELb1ELb0ELb0ELb0ELb0ELi2ELi4ELi4ELi4ELb0EEENS1_21CollectiveEpilogueBwdISA_SB_SD_Li256ELb1ELb0ELi2EEENS1_25SingleTileBwdLPTSchedulerILb1ELi128ELb0EEEEEEEEEvNT_6ParamsE$_ZN4cute3eso3ESOILb1ELb0EJNS_14ComposedLayoutINS_7SwizzleILi3ELi3ELi3EEENS_1CILj0EEENS_6LayoutINS_5tupleIJNS8_IJNS8_IJNS5_ILi4EEENS5_ILi8EEEEEENS8_IJS9_NS5_ILi1EEEEEEEEENS8_IJNS8_IJNS5_ILi2EEESF_SF_EEENS8_IJSF_S9_EEEEEEEEENS8_IJNS8_IJNS8_IJSF_NS5_ILi64EEEEEENS8_IJNS5_ILi1024EEENS5_ILi0EEEEEEEEENS8_IJNS8_IJSC_NS5_ILi512EEESA_EEENS8_IJNS5_ILi4096EEENS5_ILi16EEEEEEEEEEEEEEEENS_10ViewEngineINS_8smem_ptrIPN7cutlass10bfloat16_tEEEEEEEC2ERKSY_RKS15_)
$_ZN7cutlass13device_kernelIN5flash19enable_sm80_to_sm89INS1_16FlashAttnBwdSm80INS1_25CollectiveMainloopBwdSm80ILi2ELi2EN4cute5tupleIJNS5_1CILi128EEES8_NS7_ILi64EEEEEENS_10bfloat16_tEfNS_4arch4Sm80ELb1ELb0ELb1ELb1ELb0ELb0ELb0ELb0ELi2ELi4ELi4ELi4ELb0EEENS1_21CollectiveEpilogueBwdISA_SB_SD_Li256ELb1ELb0ELi2EEENS1_25SingleTileBwdLPTSchedulerILb1ELi128ELb0EEEEEEEEEvNT_6ParamsE$_ZN4cute3eso3ESOILb1ELb0EJNS_14ComposedLayoutINS_7SwizzleILi3ELi3ELi3EEENS_1CILj0EEENS_6LayoutINS_5tupleIJNS8_IJNS8_IJNS5_ILi4EEENS5_ILi8EEEEEENS8_IJS9_NS5_ILi1EEEEEEEEENS8_IJNS8_IJNS5_ILi2EEESF_SF_EEENS8_IJSF_S9_EEEEEEEEENS8_IJNS8_IJNS8_IJSF_NS5_ILi64EEEEEENS8_IJNS5_ILi1024EEENS5_ILi0EEEEEEEEENS8_IJNS8_IJSC_NS5_ILi512EEESA_EEENS8_IJNS5_ILi4096EEENS5_ILi16EEEEEEEEEEEEEEEENS_10ViewEngineINS_8smem_ptrIPN7cutlass10bfloat16_tEEEEEEEC2ERKSY_RKS15_:
[----:B------:R-:W-:Y:S01]  /*90f0*/  IADD3 R4, R23, -c[0x0][0x20], RZ ;  /* 0x8000080017047a10 */ /* 0x000fe20007ffe0ff */
[----:B------:R-:W-:Y:S01]  /*9100*/  IMAD.MOV.U32 R8, RZ, RZ, R6 ;  /* 0x000000ffff087224 */ /* 0x000fe200078e0006 */
[----:B------:R-:W-:-:S03]  /*9110*/  MOV R9, 0x0 ;  /* 0x0000000000097802 */ /* 0x000fc60000000f00 */
[----:B------:R1:W-:Y:S01]  /*9120*/  STL.64 [R4], R2 ;  /* 0x0000000204007387 */ /* 0x0003e20000100a00 */
[----:B------:R-:W-:Y:S05]  /*9130*/  RET.REL.NODEC R8 `(_ZN7cutlass13device_kernelIN5flash19enable_sm80_to_sm89INS1_16FlashAttnBwdSm80INS1_25CollectiveMainloopBwdSm80ILi2ELi2EN4cute5tupleIJNS5_1CILi128EEES8_NS7_ILi64EEEEEENS_10bfloat16_tEfNS_4arch4Sm80ELb1ELb0ELb1ELb1ELb0ELb0ELb0ELb0ELi2ELi4ELi4ELi4ELb0EEENS1_21CollectiveEpilogueBwdISA_SB_SD_Li256ELb1ELb0ELi2EEENS1_25SingleTileBwdLPTSchedulerILb1ELi128ELb0EEEEEEEEEvNT_6ParamsE) ;  /* 0xffff6ec008007950 */ /* 0x000fea0003c3ffff */
        .type           $_ZN7cutlass13device_kernelIN5flash19enable_sm80_to_sm89INS1_16FlashAttnBwdSm80INS1_25CollectiveMainloopBwdSm80ILi2ELi2EN4cute5tupleIJNS5_1CILi128EEES8_NS7_ILi64EEEEEENS_10bfloat16_tEfNS_4arch4Sm80ELb1ELb0ELb1ELb1ELb0ELb0ELb0ELb0ELi2ELi4ELi4ELi4ELb0EEENS1_21CollectiveEpilogueBwdISA_SB_SD_Li256ELb1ELb0ELi2EEENS1_25SingleTileBwdLPTSchedulerILb1ELi128ELb0EEEEEEEEEvNT_6ParamsE$_ZN4cute3eso3ESOILb1ELb0EJNS_1CILi0EEENS2_ILi1EEENS2_ILi512EEEiEEC2ERKS3_RKS4_RKS5_RKi,@function
        .size           $_ZN7cutlass13device_kernelIN5flash19enable_sm80_to_sm89INS1_16FlashAttnBwdSm80INS1_25CollectiveMainloopBwdSm80ILi2ELi2EN4cute5tupleIJNS5_1CILi128EEES8_NS7_ILi64EEEEEENS_10bfloat16_tEfNS_4arch4Sm80ELb1ELb0ELb1ELb1ELb0ELb0ELb0ELb0ELi2ELi4ELi4ELi4ELb0EEENS1_21CollectiveEpilogueBwdISA_SB_SD_Li256ELb1ELb0ELi2EEENS1_25SingleTileBwdLPTSchedulerILb1ELi128ELb0EEEEEEEEEvNT_6ParamsE$_ZN4cute3eso3ESOILb1ELb0EJNS_1CILi0EEENS2_ILi1EEENS2_ILi512EEEiEEC2ERKS3_RKS4_RKS5_RKi,($_ZN7cutlass13device_kernelIN5flash19enable_sm80_to_sm89INS1_16FlashAttnBwdSm80INS1_25CollectiveMainloopBwdSm80ILi2ELi2EN4cute5tupleIJNS5_1CILi128EEES8_NS7_ILi64EEEEEENS_10bfloat16_tEfNS_4arch4Sm80ELb1ELb0ELb1ELb1ELb0ELb0ELb0ELb0ELi2ELi4ELi4ELi4ELb0EEENS1_21CollectiveEpilogueBwdISA_SB_SD_Li256ELb1ELb0ELi2EEENS1_25SingleTileBwdLPTSchedulerILb1ELi128ELb0EEEEEEEEEvNT_6ParamsE$_ZN4cute3eso3ESOILb1ELb0EJNS_1CILi0EEENS2_ILi1EEENS2_ILi512EEEiNS2_ILi4096EEEiNS2_ILi8192EEEEEC2ERKS3_RKS4_RKS5_RKiRKS6_SG_RKS7_ - $_ZN7cutlass13device_kernelIN5flash19enable_sm80_to_sm89INS1_16FlashAttnBwdSm80INS1_25CollectiveMainloopBwdSm80ILi2ELi2EN4cute5tupleIJNS5_1CILi128EEES8_NS7_ILi64EEEEEENS_10bfloat16_tEfNS_4arch4Sm80ELb1ELb0ELb1ELb1ELb0ELb0ELb0ELb0ELi2ELi4ELi4ELi4ELb0EEENS1_21CollectiveEpilogueBwdISA_SB_SD_Li256ELb1ELb0ELi2EEENS1_25SingleTileBwdLPTSchedulerILb1ELi128ELb0EEEEEEEEEvNT_6ParamsE$_ZN4cute3eso3ESOILb1ELb0EJNS_1CILi0EEENS2_ILi1EEENS2_ILi512EEEiEEC2ERKS3_RKS4_RKS5_RKi)
$_ZN7cutlass13device_kernelIN5flash19enable_sm80_to_sm89INS1_16FlashAttnBwdSm80INS1_25CollectiveMainloopBwdSm80ILi2ELi2EN4cute5tupleIJNS5_1CILi128EEES8_NS7_ILi64EEEEEENS_10bfloat16_tEfNS_4arch4Sm80ELb1ELb0ELb1ELb1ELb0ELb0ELb0ELb0ELi2ELi4ELi4ELi4ELb0EEENS1_21CollectiveEpilogueBwdISA_SB_SD_Li256ELb1ELb0ELi2EEENS1_25SingleTileBwdLPTSchedulerILb1ELi128ELb0EEEEEEEEEvNT_6ParamsE$_ZN4cute3eso3ESOILb1ELb0EJNS_1CILi0EEENS2_ILi1EEENS2_ILi512EEEiEEC2ERKS3_RKS4_RKS5_RKi:
[----:B------:R-:W-:Y:S02]  /*9140*/  IADD3 R2, R2, -c[0x0][0x20], RZ ;  /* 0x8000080002027a10 */ /* 0x000fe40007ffe0ff */
[----:B------:R-:W-:-:S03]  /*9150*/  MOV R9, 0x0 ;  /* 0x0000000000097802 */ /* 0x000fc60000000f00 */
[----:B------:R1:W-:Y:S01]  /*9160*/  STL [R2], R3 ;  /* 0x0000000302007387 */ /* 0x0003e20000100800 */
[----:B------:R-:W-:Y:S05]  /*9170*/  RET.REL.NODEC R8 `(_ZN7cutlass13device_kernelIN5flash19enable_sm80_to_sm89INS1_16FlashAttnBwdSm80INS1_25CollectiveMainloopBwdSm80ILi2ELi2EN4cute5tupleIJNS5_1CILi128EEES8_NS7_ILi64EEEEEENS_10bfloat16_tEfNS_4arch4Sm80ELb1ELb0ELb1ELb1ELb0ELb0ELb0ELb0ELi2ELi4ELi4ELi4ELb0EEENS1_21CollectiveEpilogueBwdISA_SB_SD_Li256ELb1ELb0ELi2EEENS1_25SingleTileBwdLPTSchedulerILb1ELi128ELb0EEEEEEEEEvNT_6ParamsE) ;  /* 0xffff6e8008007950 */ /* 0x000fea0003c3ffff */
        .type           $_ZN7cutlass13device_kernelIN5flash19enable_sm80_to_sm89INS1_16FlashAttnBwdSm80INS1_25CollectiveMainloopBwdSm80ILi2ELi2EN4cute5tupleIJNS5_1CILi128EEES8_NS7_ILi64EEEEEENS_10bfloat16_tEfNS_4arch4Sm80ELb1ELb0ELb1ELb1ELb0ELb0ELb0ELb0ELi2ELi4ELi4ELi4ELb0EEENS1_21CollectiveEpilogueBwdISA_SB_SD_Li256ELb1ELb0ELi2EEENS1_25SingleTileBwdLPTSchedulerILb1ELi128ELb0EEEEEEEEEvNT_6ParamsE$_ZN4cute3eso3ESOILb1ELb0EJNS_1CILi0EEENS2_ILi1EEENS2_ILi512EEEiNS2_ILi4096EEEiNS2_ILi8192EEEEEC2ERKS3_RKS4_RKS5_RKiRKS6_SG_RKS7_,@function
        .size           $_ZN7cutlass13device_kernelIN5flash19enable_sm80_to_sm89INS1_16FlashAttnBwdSm80INS1_25CollectiveMainloopBwdSm80ILi2ELi2EN4cute5tupleIJNS5_1CILi128EEES8_NS7_ILi64EEEEEENS_10bfloat16_tEfNS_4arch4Sm80ELb1ELb0ELb1ELb1ELb0ELb0ELb0ELb0ELi2ELi4ELi4ELi4ELb0EEENS1_21CollectiveEpilogueBwdISA_SB_SD_Li256ELb1ELb0ELi2EEENS1_25SingleTileBwdLPTSchedulerILb1ELi128ELb0EEEEEEEEEvNT_6ParamsE$_ZN4cute3eso3ESOILb1ELb0EJNS_1CILi0EEENS2_ILi1EEENS2_ILi512EEEiNS2_ILi4096EEEiNS2_ILi8192EEEEEC2ERKS3_RKS4_RKS5_RKiRKS6_SG_RKS7_,($_ZN7cutlass13device_kernelIN5flash19enable_sm80_to_sm89INS1_16FlashAttnBwdSm80INS1_25CollectiveMainloopBwdSm80ILi2ELi2EN4cute5tupleIJNS5_1CILi128EEES8_NS7_ILi64EEEEEENS_10bfloat16_tEfNS_4arch4Sm80ELb1ELb0ELb1ELb1ELb0ELb0ELb0ELb0ELi2ELi4ELi4ELi4ELb0EEENS1_21CollectiveEpilogueBwdISA_SB_SD_Li256ELb1ELb0ELi2EEENS1_25SingleTileBwdLPTSchedulerILb1ELi128ELb0EEEEEEEEEvNT_6ParamsE$_ZN4cute3eso3ESOILb1ELb0EJNS_1CILi0EEENS_5tupleIJNS2_ILi1EEENS2_ILi256EEEiEEEEEC2ERKS3_RKS7_ - $_ZN7cutlass13device_kernelIN5flash19enable_sm80_to_sm89INS1_16FlashAttnBwdSm80INS1_25CollectiveMainloopBwdSm80ILi2ELi2EN4cute5tupleIJNS5_1CILi128EEES8_NS7_ILi64EEEEEENS_10bfloat16_tEfNS_4arch4Sm80ELb1ELb0ELb1ELb1ELb0ELb0ELb0ELb0ELi2ELi4ELi4ELi4ELb0EEENS1_21CollectiveEpilogueBwdISA_SB_SD_Li256ELb1ELb0ELi2EEENS1_25SingleTileBwdLPTSchedulerILb1ELi128ELb0EEEEEEEEEvNT_6ParamsE$_ZN4cute3eso3ESOILb1ELb0EJNS_1CILi0EEENS2_ILi1EEENS2_ILi512EEEiNS2_ILi4096EEEiNS2_ILi8192EEEEEC2ERKS3_RKS4_RKS5_RKiRKS6_SG_RKS7_)
$_ZN7cutlass13device_kernelIN5flash19enable_sm80_to_sm89INS1_16FlashAttnBwdSm80INS1_25CollectiveMainloopBwdSm80ILi2ELi2EN4cute5tupleIJNS5_1CILi128EEES8_NS7_ILi64EEEEEENS_10bfloat16_tEfNS_4arch4Sm80ELb1ELb0ELb1ELb1ELb0ELb0ELb0ELb0ELi2ELi4ELi4ELi4ELb0EEENS1_21CollectiveEpilogueBwdISA_SB_SD_Li256ELb1ELb0ELi2EEENS1_25SingleTileBwdLPTSchedulerILb1ELi128ELb0EEEEEEEEEvNT_6ParamsE$_ZN4cute3eso3ESOILb1ELb0EJNS_1CILi0EEENS2_ILi1EEENS2_ILi512EEEiNS2_ILi4096EEEiNS2_ILi8192EEEEEC2ERKS3_RKS4_RKS5_RKiRKS6_SG_RKS7_:
[----:B------:R-:W-:Y:S02]  /*9180*/  IADD3 R3, R3, -c[0x0][0x20], RZ ;  /* 0x8000080003037a10 */ /* 0x000fe40007ffe0ff */
[----:B------:R-:W-:-:S03]  /*9190*/  IADD3 R2, R58, -c[0x0][0x20], RZ ;  /* 0x800008003a027a10 */ /* 0x000fc60007ffe0ff */
[----:B------:R1:W-:Y:S04]  /*91a0*/  STL [R3], R10 ;  /* 0x0000000a03007387 */ /* 0x0003e80000100800 */
[----:B------:R-:W2:Y:S01]  /*91b0*/  LDL R2, [R2] ;  /* 0x0000000002027983 */ /* 0x000ea20000100800 */
[----:B------:R-:W-:-:S03]  /*91c0*/  IMAD.MOV.U32 R9, RZ, RZ, 0x0 ;  /* 0x00000000ff097424 */ /* 0x000fc600078e00ff */
[----:B--2---:R1:W-:Y:S01]  /*91d0*/  STL [R3+0x4], R2 ;  /* 0x0000040203007387 */ /* 0x0043e20000100800 */
[----:B------:R-:W-:Y:S05]  /*91e0*/  RET.REL.NODEC R8 `(_ZN7cutlass13device_kernelIN5flash19enable_sm80_to_sm89INS1_16FlashAttnBwdSm80INS1_25CollectiveMainloopBwdSm80ILi2ELi2EN4cute5tupleIJNS5_1CILi128EEES8_NS7_ILi64EEEEEENS_10bfloat16_tEfNS_4arch4Sm80ELb1ELb0ELb1ELb1ELb0ELb0ELb0ELb0ELi2ELi4ELi4ELi4ELb0EEENS1_21CollectiveEpilogueBwdISA_SB_SD_Li256ELb1ELb0ELi2EEENS1_25SingleTileBwdLPTSchedulerILb1ELi128ELb0EEEEEEEEEvNT_6ParamsE) ;  /* 0xffff6e1008007950 */ /* 0x000fea0003c3ffff */
        .type           $_ZN7cutlass13device_kernelIN5flash19enable_sm80_to_sm89INS1_16FlashAttnBwdSm80INS1_25CollectiveMainloopBwdSm80ILi2ELi2EN4cute5tupleIJNS5_1CILi128EEES8_NS7_ILi64EEEEEENS_10bfloat16_tEfNS_4arch4Sm80ELb1ELb0ELb1ELb1ELb0ELb0ELb0ELb0ELi2ELi4ELi4ELi4ELb0EEENS1_21CollectiveEpilogueBwdISA_SB_SD_Li256ELb1ELb0ELi2EEENS1_25SingleTileBwdLPTSchedulerILb1ELi128ELb0EEEEEEEEEvNT_6ParamsE$_ZN4cute3eso3ESOILb1ELb0EJNS_1CILi0EEENS_5tupleIJNS2_ILi1EEENS2_ILi256EEEiEEEEEC2ERKS3_RKS7_,@function
        .size           $_ZN7cutlass13device_kernelIN5flash19enable_sm80_to_sm89INS1_16FlashAttnBwdSm80INS1_25CollectiveMainloopBwdSm80ILi2ELi2EN4cute5tupleIJNS5_1CILi128EEES8_NS7_ILi64EEEEEENS_10bfloat16_tEfNS_4arch4Sm80ELb1ELb0ELb1ELb1ELb0ELb0ELb0ELb0ELi2ELi4ELi4ELi4ELb0EEENS1_21CollectiveEpilogueBwdISA_SB_SD_Li256ELb1ELb0ELi2EEENS1_25SingleTileBwdLPTSchedulerILb1ELi128ELb0EEEEEEEEEvNT_6ParamsE$_ZN4cute3eso3ESOILb1ELb0EJNS_1CILi0EEENS_5tupleIJNS2_ILi1EEENS2_ILi256EEEiEEEEEC2ERKS3_RKS7_,($_ZN7cutlass13device_kernelIN5flash19enable_sm80_to_sm89INS1_16FlashAttnBwdSm80INS1_25CollectiveMainloopBwdSm80ILi2ELi2EN4cute5tupleIJNS5_1CILi128EEES8_NS7_ILi64EEEEEENS_10bfloat16_tEfNS_4arch4Sm80ELb1ELb0ELb1ELb1ELb0ELb0ELb0ELb0ELi2ELi4ELi4ELi4ELb0EEENS1_21CollectiveEpilogueBwdISA_SB_SD_Li256ELb1ELb0ELi2EEENS1_25SingleTileBwdLPTSchedulerILb1ELi128ELb0EEEEEEEEEvNT_6ParamsE$_ZN4cute3eso3ESOILb1ELb0EJNS_1CILi0EEEiEEC2ERKS3_RKi - $_ZN7cutlass13device_kernelIN5flash19enable_sm80_to_sm89INS1_16FlashAttnBwdSm80INS1_25CollectiveMainloopBwdSm80ILi2ELi2EN4cute5tupleIJNS5_1CILi128EEES8_NS7_ILi64EEEEEENS_10bfloat16_tEfNS_4arch4Sm80ELb1ELb0ELb1ELb1ELb0ELb0ELb0ELb0ELi2ELi4ELi4ELi4ELb0EEENS1_21CollectiveEpilogueBwdISA_SB_SD_Li256ELb1ELb0ELi2EEENS1_25SingleTileBwdLPTSchedulerILb1ELi128ELb0EEEEEEEEEvNT_6ParamsE$_ZN4cute3eso3ESOILb1ELb0EJNS_1CILi0EEENS_5tupleIJNS2_ILi1EEENS2_ILi256EEEiEEEEEC2ERKS3_RKS7_)
$_ZN7cutlass13device_kernelIN5flash19enable_sm80_to_sm89INS1_16FlashAttnBwdSm80INS1_25CollectiveMainloopBwdSm80ILi2ELi2EN4cute5tupleIJNS5_1CILi128EEES8_NS7_ILi64EEEEEENS_10bfloat16_tEfNS_4arch4Sm80ELb1ELb0ELb1ELb1ELb0ELb0ELb0ELb0ELi2ELi4ELi4ELi4ELb0EEENS1_21CollectiveEpilogueBwdISA_SB_SD_Li256ELb1ELb0ELi2EEENS1_25SingleTileBwdLPTSchedulerILb1ELi128ELb0EEEEEEEEEvNT_6ParamsE$_ZN4cute3eso3ESOILb1ELb0EJNS_1CILi0EEENS_5tupleIJNS2_ILi1EEENS2_ILi256EEEiEEEEEC2ERKS3_RKS7_:
[----:B------:R-:W-:Y:S02]  /*91f0*/  IADD3 R3, R10, -c[0x0][0x20], RZ ;  /* 0x800008000a037a10 */ /* 0x000fe40007ffe0ff */
[----:B------:R-:W-:-:S03]  /*9200*/  MOV R5, 0x0 ;  /* 0x0000000000057802 */ /* 0x000fc60000000f00 */
[----:B------:R1:W-:Y:S01]  /*9210*/  STL [R3], R2 ;  /* 0x0000000203007387 */ /* 0x0003e20000100800 */
[----:B------:R-:W-:Y:S05]  /*9220*/  RET.REL.NODEC R4 `(_ZN7cutlass13device_kernelIN5flash19enable_sm80_to_sm89INS1_16FlashAttnBwdSm80INS1_25CollectiveMainloopBwdSm80ILi2ELi2EN4cute5tupleIJNS5_1CILi128EEES8_NS7_ILi64EEEEEENS_10bfloat16_tEfNS_4arch4Sm80ELb1ELb0ELb1ELb1ELb0ELb0ELb0ELb0ELi2ELi4ELi4ELi4ELb0EEENS1_21CollectiveEpilogueBwdISA_SB_SD_Li256ELb1ELb0ELi2EEENS1_25SingleTileBwdLPTSchedulerILb1ELi128ELb0EEEEEEEEEvNT_6ParamsE) ;  /* 0xffff6dd004007950 */ /* 0x000fea0003c3ffff */
        .type           $_ZN7cutlass13device_kernelIN5flash19enable_sm80_to_sm89INS1_16FlashAttnBwdSm80INS1_25CollectiveMainloopBwdSm80ILi2ELi2EN4cute5tupleIJNS5_1CILi128EEES8_NS7_ILi64EEEEEENS_10bfloat16_tEfNS_4arch4Sm80ELb1ELb0ELb1ELb1ELb0ELb0ELb0ELb0ELi2ELi4ELi4ELi4ELb0EEENS1_21CollectiveEpilogueBwdISA_SB_SD_Li256ELb1ELb0ELi2EEENS1_25SingleTileBwdLPTSchedulerILb1ELi128ELb0EEEEEEEEEvNT_6ParamsE$_ZN4cute3eso3ESOILb1ELb0EJNS_1CILi0EEEiEEC2ERKS3_RKi,@function
        .size           $_ZN7cutlass13device_kernelIN5flash19enable_sm80_to_sm89INS1_16FlashAttnBwdSm80INS1_25CollectiveMainloopBwdSm80ILi2ELi2EN4cute5tupleIJNS5_1CILi128EEES8_NS7_ILi64EEEEEENS_10bfloat16_tEfNS_4arch4Sm80ELb1ELb0ELb1ELb1ELb0ELb0ELb0ELb0ELi2ELi4ELi4ELi4ELb0EEENS1_21CollectiveEpilogueBwdISA_SB_SD_Li256ELb1ELb0ELi2EEENS1_25SingleTileBwdLPTSchedulerILb1ELi128ELb0EEEEEEEEEvNT_6ParamsE$_ZN4cute3eso3ESOILb1ELb0EJNS_1CILi0EEEiEEC2ERKS3_RKi,($_ZN7cutlass13device_kernelIN5flash19enable_sm80_to_sm89INS1_16FlashAttnBwdSm80INS1_25CollectiveMainloopBwdSm80ILi2ELi2EN4cute5tupleIJNS5_1CILi128EEES8_NS7_ILi64EEEEEENS_10bfloat16_tEfNS_4arch4Sm80ELb1ELb0ELb1ELb1ELb0ELb0ELb0ELb0ELi2ELi4ELi4ELi4ELb0EEENS1_21CollectiveEpilogueBwdISA_SB_SD_Li256ELb1ELb0ELi2EEENS1_25SingleTileBwdLPTSchedulerILb1ELi128ELb0EEEEEEEEEvNT_6ParamsE$_ZN4cute3eso3ESOILb1ELb0EJNS_1CILi0EEEiS3_EEC2ERKS3_RKiS6_ - $_ZN7cutlass13device_kernelIN5flash19enable_sm80_to_sm89INS1_16FlashAttnBwdSm80INS1_25CollectiveMainloopBwdSm80ILi2ELi2EN4cute5tupleIJNS5_1CILi128EEES8_NS7_ILi64EEEEEENS_10bfloat16_tEfNS_4arch4Sm80ELb1ELb0ELb1ELb1ELb0ELb0ELb0ELb0ELi2ELi4ELi4ELi4ELb0EEENS1_21CollectiveEpilogueBwdISA_SB_SD_Li256ELb1ELb0ELi2EEENS1_25SingleTileBwdLPTSchedulerILb1ELi128ELb0EEEEEEEEEvNT_6ParamsE$_ZN4cute3eso3ESOILb1ELb0EJNS_1CILi0EEEiEEC2ERKS3_RKi)
$_ZN7cutlass13device_kernelIN5flash19enable_sm80_to_sm89INS1_16FlashAttnBwdSm80INS1_25CollectiveMainloopBwdSm80ILi2ELi2EN4cute5tupleIJNS5_1CILi128EEES8_NS7_ILi64EEEEEENS_10bfloat16_tEfNS_4arch4Sm80ELb1ELb0ELb1ELb1ELb0ELb0ELb0ELb0ELi2ELi4ELi4ELi4ELb0EEENS1_21CollectiveEpilogueBwdISA_SB_SD_Li256ELb1ELb0ELi2EEENS1_25SingleTileBwdLPTSchedulerILb1ELi128ELb0EEEEEEEEEvNT_6ParamsE$_ZN4cute3eso3ESOILb1ELb0EJNS_1CILi0EEEiEEC2ERKS3_RKi:
[----:B------:R-:W-:Y:S02]  /*9230*/  IADD3 R2, R13, -c[0x0][0x20], RZ ;  /* 0x800008000d027a10 */ /* 0x000fe40007ffe0ff */
[----:B------:R-:W-:-:S03]  /*9240*/  MOV R9, 0x0 ;  /* 0x0000000000097802 */ /* 0x000fc60000000f00 */
[----:B------:R1:W-:Y:S01]  /*9250*/  STL [R2], R3 ;  /* 0x0000000302007387 */ /* 0x0003e20000100800 */
[----:B------:R-:W-:Y:S05]  /*9260*/  RET.REL.NODEC R8 `(_ZN7cutlass13device_kernelIN5flash19enable_sm80_to_sm89INS1_16FlashAttnBwdSm80INS1_25CollectiveMainloopBwdSm80ILi2ELi2EN4cute5tupleIJNS5_1CILi128EEES8_NS7_ILi64EEEEEENS_10bfloat16_tEfNS_4arch4Sm80ELb1ELb0ELb1ELb1ELb0ELb0ELb0ELb0ELi2ELi4ELi4ELi4ELb0EEENS1_21CollectiveEpilogueBwdISA_SB_SD_Li256ELb1ELb0ELi2EEENS1_25SingleTileBwdLPTSchedulerILb1ELi128ELb0EEEEEEEEEvNT_6ParamsE) ;  /* 0xffff6d9008007950 */ /* 0x000fea0003c3ffff */
        .type           $_ZN7cutlass13device_kernelIN5flash19enable_sm80_to_sm89INS1_16FlashAttnBwdSm80INS1_25CollectiveMainloopBwdSm80ILi2ELi2EN4cute5tupleIJNS5_1CILi128EEES8_NS7_ILi64EEEEEENS_10bfloat16_tEfNS_4arch4Sm80ELb1ELb0ELb1ELb1ELb0ELb0ELb0ELb0ELi2ELi4ELi4ELi4ELb0EEENS1_21CollectiveEpilogueBwdISA_SB_SD_Li256ELb1ELb0ELi2EEENS1_25SingleTileBwdLPTSchedulerILb1ELi128ELb0EEEEEEEEEvNT_6ParamsE$_ZN4cute3eso3ESOILb1ELb0EJNS_1CILi0EEEiS3_EEC2ERKS3_RKiS6_,@function
        .size           $_ZN7cutlass13device_kernelIN5flash19enable_sm80_to_sm89INS1_16FlashAttnBwdSm80INS1_25CollectiveMainloopBwdSm80ILi2ELi2EN4cute5tupleIJNS5_1CILi128EEES8_NS7_ILi64EEEEEENS_10bfloat16_tEfNS_4arch4Sm80ELb1ELb0ELb1ELb1ELb0ELb0ELb0ELb0ELi2ELi4ELi4ELi4ELb0EEENS1_21CollectiveEpilogueBwdISA_SB_SD_Li256ELb1ELb0ELi2EEENS1_25SingleTileBwdLPTSchedulerILb1ELi128ELb0EEEEEEEEEvNT_6ParamsE$_ZN4cute3eso3ESOILb1ELb0EJNS_1CILi0EEEiS3_EEC2ERKS3_RKiS6_,($_ZN7cutlass13device_kernelIN5flash19enable_sm80_to_sm89INS1_16FlashAttnBwdSm80INS1_25CollectiveMainloopBwdSm80ILi2ELi2EN4cute5tupleIJNS5_1CILi128EEES8_NS7_ILi64EEEEEENS_10bfloat16_tEfNS_4arch4Sm80ELb1ELb0ELb1ELb1ELb0ELb0ELb0ELb0ELi2ELi4ELi4ELi4ELb0EEENS1_21CollectiveEpilogueBwdISA_SB_SD_Li256ELb1ELb0ELi2EEENS1_25SingleTileBwdLPTSchedulerILb1ELi128ELb0EEEEEEEEEvNT_6ParamsE$_ZN4cute3eso3ESOILb1ELb0EJNS_1CILi1024EEENS_5tupleIJiiEEEEEC2ERKS3_RKS5_ - $_ZN7cutlass13device_kernelIN5flash19enable_sm80_to_sm89INS1_16FlashAttnBwdSm80INS1_25CollectiveMainloopBwdSm80ILi2ELi2EN4cute5tupleIJNS5_1CILi128EEES8_NS7_ILi64EEEEEENS_10bfloat16_tEfNS_4arch4Sm80ELb1ELb0ELb1ELb1ELb0ELb0ELb0ELb0ELi2ELi4ELi4ELi4ELb0EEENS1_21CollectiveEpilogueBwdISA_SB_SD_Li256ELb1ELb0ELi2EEENS1_25SingleTileBwdLPTSchedulerILb1ELi128ELb0EEEEEEEEEvNT_6ParamsE$_ZN4cute3eso3ESOILb1ELb0EJNS_1CILi0EEEiS3_EEC2ERKS3_RKiS6_)
$_ZN7cutlass13device_kernelIN5flash19enable_sm80_to_sm89INS1_16FlashAttnBwdSm80INS1_25CollectiveMainloopBwdSm80ILi2ELi2EN4cute5tupleIJNS5_1CILi128EEES8_NS7_ILi64EEEEEENS_10bfloat16_tEfNS_4arch4Sm80ELb1ELb0ELb1ELb1ELb0ELb0ELb0ELb0ELi2ELi4ELi4ELi4ELb0EEENS1_21CollectiveEpilogueBwdISA_SB_SD_Li256ELb1ELb0ELi2EEENS1_25SingleTileBwdLPTSchedulerILb1ELi128ELb0EEEEEEEEEvNT_6ParamsE$_ZN4cute3eso3ESOILb1ELb0EJNS_1CILi0EEEiS3_EEC2ERKS3_RKiS6_:
[----:B------:R-:W-:Y:S02]  /*9270*/  IADD3 R2, R81, -c[0x0][0x20], RZ ;  /* 0x8000080051027a10 */ /* 0x000fe40007ffe0ff */
[----:B------:R-:W-:-:S03]  /*9280*/  MOV R7, 0x0 ;  /* 0x0000000000077802 */ /* 0x000fc60000000f00 */
[----:B------:R1:W-:Y:S01]  /*9290*/  STL [R2], R3 ;  /* 0x0000000302007387 */ /* 0x0003e20000100800 */
[----:B------:R-:W-:Y:S05]  /*92a0*/  RET.REL.NODEC R6 `(_ZN7cutlass13device_kernelIN5flash19enable_sm80_to_sm89INS1_16FlashAttnBwdSm80INS1_25CollectiveMainloopBwdSm80ILi2ELi2EN4cute5tupleIJNS5_1CILi128EEES8_NS7_ILi64EEEEEENS_10bfloat16_tEfNS_4arch4Sm80ELb1ELb0ELb1ELb1ELb0ELb0ELb0ELb0ELi2ELi4ELi4ELi4ELb0EEENS1_21CollectiveEpilogueBwdISA_SB_SD_Li256ELb1ELb0ELi2EEENS1_25SingleTileBwdLPTSchedulerILb1ELi128ELb0EEEEEEEEEvNT_6ParamsE) ;  /* 0xffff6d5006007950 */ /* 0x000fea0003c3ffff */
        .type           $_ZN7cutlass13device_kernelIN5flash19enable_sm80_to_sm89INS1_16FlashAttnBwdSm80INS1_25CollectiveMainloopBwdSm80ILi2ELi2EN4cute5tupleIJNS5_1CILi128EEES8_NS7_ILi64EEEEEENS_10bfloat16_tEfNS_4arch4Sm80ELb1ELb0ELb1ELb1ELb0ELb0ELb0ELb0ELi2ELi4ELi4ELi4ELb0EEENS1_21CollectiveEpilogueBwdISA_SB_SD_Li256ELb1ELb0ELi2EEENS1_25SingleTileBwdLPTSchedulerILb1ELi128ELb0EEEEEEEEEvNT_6ParamsE$_ZN4cute3eso3ESOILb1ELb0EJNS_1CILi1024EEENS_5tupleIJiiEEEEEC2ERKS3_RKS5_,@function
        .size           $_ZN7cutlass13device_kernelIN5flash19enable_sm80_to_sm89INS1_16FlashAttnBwdSm80INS1_25CollectiveMainloopBwdSm80ILi2ELi2EN4cute5tupleIJNS5_1CILi128EEES8_NS7_ILi64EEEEEENS_10bfloat16_tEfNS_4arch4Sm80ELb1ELb0ELb1ELb1ELb0ELb0ELb0ELb0ELi2ELi4ELi4ELi4ELb0EEENS1_21CollectiveEpilogueBwdISA_SB_SD_Li256ELb1ELb0ELi2EEENS1_25SingleTileBwdLPTSchedulerILb1ELi128ELb0EEEEEEEEEvNT_6ParamsE$_ZN4cute3eso3ESOILb1ELb0EJNS_1CILi1024EEENS_5tupleIJiiEEEEEC2ERKS3_RKS5_,($_ZN7cutlass13device_kernelIN5flash19enable_sm80_to_sm89INS1_16FlashAttnBwdSm80INS1_25CollectiveMainloopBwdSm80ILi2ELi2EN4cute5tupleIJNS5_1CILi128EEES8_NS7_ILi64EEEEEENS_10bfloat16_tEfNS_4arch4Sm80ELb1ELb0ELb1ELb1ELb0ELb0ELb0ELb0ELi2ELi4ELi4ELi4ELb0EEENS1_21CollectiveEpilogueBwdISA_SB_SD_Li256ELb1ELb0ELi2EEENS1_25SingleTileBwdLPTSchedulerILb1ELi128ELb0EEEEEEEEEvNT_6ParamsE$_ZN4cute3eso3ESOILb1ELb0EJNS_1CILi1024EEEiiEEC2ERKS3_RKiS8_ - $_ZN7cutlass13device_kernelIN5flash19enable_sm80_to_sm89INS1_16FlashAttnBwdSm80INS1_25CollectiveMainloopBwdSm80ILi2ELi2EN4cute5tupleIJNS5_1CILi128EEES8_NS7_ILi64EEEEEENS_10bfloat16_tEfNS_4arch4Sm80ELb1ELb0ELb1ELb1ELb0ELb0ELb0ELb0ELi2ELi4ELi4ELi4ELb0EEENS1_21CollectiveEpilogueBwdISA_SB_SD_Li256ELb1ELb0ELi2EEENS1_25SingleTileBwdLPTSchedulerILb1ELi128ELb0EEEEEEEEEvNT_6ParamsE$_ZN4cute3eso3ESOILb1ELb0EJNS_1CILi1024EEENS_5tupleIJiiEEEEEC2ERKS3_RKS5_)
$_ZN7cutlass13device_kernelIN5flash19enable_sm80_to_sm89INS1_16FlashAttnBwdSm80INS1_25CollectiveMainloopBwdSm80ILi2ELi2EN4cute5tupleIJNS5_1CILi128EEES8_NS7_ILi64EEEEEENS_10bfloat16_tEfNS_4arch4Sm80ELb1ELb0ELb1ELb1ELb0ELb0ELb0ELb0ELi2ELi4ELi4ELi4ELb0EEENS1_21CollectiveEpilogueBwdISA_SB_SD_Li256ELb1ELb0ELi2EEENS1_25SingleTileBwdLPTSchedulerILb1ELi128ELb0EEEEEEEEEvNT_6ParamsE$_ZN4cute3eso3ESOILb1ELb0EJNS_1CILi1024EEENS_5tupleIJiiEEEEEC2ERKS3_RKS5_:
[----:B------:R-:W-:Y:S02]  /*92b0*/  IADD3 R2, R2, -c[0x0][0x20], RZ ;  /* 0x8000080002027a10 */ /* 0x000fe40007ffe0ff */
[----:B------:R-:W-:-:S03]  /*92c0*/  MOV R7, 0x0 ;  /* 0x0000000000077802 */ /* 0x000fc60000000f00 */
[----:B------:R1:W-:Y:S04]  /*92d0*/  STL [R2], R5 ;  /* 0x0000000502007387 */ /* 0x0003e80000100800 */
[----:B------:R1:W-:Y:S01]  /*92e0*/  STL [R2+0x4], R3 ;  /* 0x0000040302007387 */ /* 0x0003e20000100800 */
[----:B------:R-:W-:Y:S05]  /*92f0*/  RET.REL.NODEC R6 `(_ZN7cutlass13device_kernelIN5flash19enable_sm80_to_sm89INS1_16FlashAttnBwdSm80INS1_25CollectiveMainloopBwdSm80ILi2ELi2EN4cute5tupleIJNS5_1CILi128EEES8_NS7_ILi64EEEEEENS_10bfloat16_tEfNS_4arch4Sm80ELb1ELb0ELb1ELb1ELb0ELb0ELb0ELb0ELi2ELi4ELi4ELi4ELb0EEENS1_21CollectiveEpilogueBwdISA_SB_SD_Li256ELb1ELb0ELi2EEENS1_25SingleTileBwdLPTSchedulerILb1ELi128ELb0EEEEEEEEEvNT_6ParamsE) ;  /* 0xffff6d0006007950 */ /* 0x000fea0003c3ffff */
        .type           $_ZN7cutlass13device_kernelIN5flash19enable_sm80_to_sm89INS1_16FlashAttnBwdSm80INS1_25CollectiveMainloopBwdSm80ILi2ELi2EN4cute5tupleIJNS5_1CILi128EEES8_NS7_ILi64EEEEEENS_10bfloat16_tEfNS_4arch4Sm80ELb1ELb0ELb1ELb1ELb0ELb0ELb0ELb0ELi2ELi4ELi4ELi4ELb0EEENS1_21CollectiveEpilogueBwdISA_SB_SD_Li256ELb1ELb0ELi2EEENS1_25SingleTileBwdLPTSchedulerILb1ELi128ELb0EEEEEEEEEvNT_6ParamsE$_ZN4cute3eso3ESOILb1ELb0EJNS_1CILi1024EEEiiEEC2ERKS3_RKiS8_,@function
        .size           $_ZN7cutlass13device_kernelIN5flash19enable_sm80_to_sm89INS1_16FlashAttnBwdSm80INS1_25CollectiveMainloopBwdSm80ILi2ELi2EN4cute5tupleIJNS5_1CILi128EEES8_NS7_ILi64EEEEEENS_10bfloat16_tEfNS_4arch4Sm80ELb1ELb0ELb1ELb1ELb0ELb0ELb0ELb0ELi2ELi4ELi4ELi4ELb0EEENS1_21CollectiveEpilogueBwdISA_SB_SD_Li256ELb1ELb0ELi2EEENS1_25SingleTileBwdLPTSchedulerILb1ELi128ELb0EEEEEEEEEvNT_6ParamsE$_ZN4cute3eso3ESOILb1ELb0EJNS_1CILi1024EEEiiEEC2ERKS3_RKiS8_,($_ZN7cutlass13device_kernelIN5flash19enable_sm80_to_sm89INS1_16FlashAttnBwdSm80INS1_25CollectiveMainloopBwdSm80ILi2ELi2EN4cute5tupleIJNS5_1CILi128EEES8_NS7_ILi64EEEEEENS_10bfloat16_tEfNS_4arch4Sm80ELb1ELb0ELb1ELb1ELb0ELb0ELb0ELb0ELi2ELi4ELi4ELi4ELb0EEENS1_21CollectiveEpilogueBwdISA_SB_SD_Li256ELb1ELb0ELi2EEENS1_25SingleTileBwdLPTSchedulerILb1ELi128ELb0EEEEEEEEEvNT_6ParamsE$_ZN4cute3eso3ESOILb1ELb0EJNS_1CILi1EEENS2_ILi256EEEiEEC2ERKS3_RKS4_RKi - $_ZN7cutlass13device_kernelIN5flash19enable_sm80_to_sm89INS1_16FlashAttnBwdSm80INS1_25CollectiveMainloopBwdSm80ILi2ELi2EN4cute5tupleIJNS5_1CILi128EEES8_NS7_ILi64EEEEEENS_10bfloat16_tEfNS_4arch4Sm80ELb1ELb0ELb1ELb1ELb0ELb0ELb0ELb0ELi2ELi4ELi4ELi4ELb0EEENS1_21CollectiveEpilogueBwdISA_SB_SD_Li256ELb1ELb0ELi2EEENS1_25SingleTileBwdLPTSchedulerILb1ELi128ELb0EEEEEEEEEvNT_6ParamsE$_ZN4cute3eso3ESOILb1ELb0EJNS_1CILi1024EEEiiEEC2ERKS3_RKiS8_)
$_ZN7cutlass13device_kernelIN5flash19enable_sm80_to_sm89INS1_16FlashAttnBwdSm80INS1_25CollectiveMainloopBwdSm80ILi2ELi2EN4cute5tupleIJNS5_1CILi128EEES8_NS7_ILi64EEEEEENS_10bfloat16_tEfNS_4arch4Sm80ELb1ELb0ELb1ELb1ELb0ELb0ELb0ELb0ELi2ELi4ELi4ELi4ELb0EEENS1_21CollectiveEpilogueBwdISA_SB_SD_Li256ELb1ELb0ELi2EEENS1_25SingleTileBwdLPTSchedulerILb1ELi128ELb0EEEEEEEEEvNT_6ParamsE$_ZN4cute3eso3ESOILb1ELb0EJNS_1CILi1024EEEiiEEC2ERKS3_RKiS8_:
[----:B------:R-:W-:Y:S02]  /*9300*/  IADD3 R3, R3, -c[0x0][0x20], RZ ;  /* 0x8000080003037a10 */ /* 0x000fe40007ffe0ff */
[----:B------:R-:W-:-:S03]  /*9310*/  IADD3 R2, R2, -c[0x0][0x20], RZ ;  /* 0x8000080002027a10 */ /* 0x000fc60007ffe0ff */
[----:B------:R1:W-:Y:S04]  /*9320*/  STL [R3], R8 ;  /* 0x0000000803007387 */ /* 0x0003e80000100800 */
[----:B------:R-:W2:Y:S01]  /*9330*/  LDL R2, [R2] ;  /* 0x0000000002027983 */ /* 0x000ea20000100800 */
[----:B------:R-:W-:-:S03]  /*9340*/  IMAD.MOV.U32 R7, RZ, RZ, 0x0 ;  /* 0x00000000ff077424 */ /* 0x000fc600078e00ff */
[----:B--2---:R1:W-:Y:S01]  /*9350*/  STL [R3+0x4], R2 ;  /* 0x0000040203007387 */ /* 0x0043e20000100800 */
[----:B------:R-:W-:Y:S05]  /*9360*/  RET.REL.NODEC R6 `(_ZN7cutlass13device_kernelIN5flash19enable_sm80_to_sm89INS1_16FlashAttnBwdSm80INS1_25CollectiveMainloopBwdSm80ILi2ELi2EN4cute5tupleIJNS5_1CILi128EEES8_NS7_ILi64EEEEEENS_10bfloat16_tEfNS_4arch4Sm80ELb1ELb0ELb1ELb1ELb0ELb0ELb0ELb0ELi2ELi4ELi4ELi4ELb0EEENS1_21CollectiveEpilogueBwdISA_SB_SD_Li256ELb1ELb0ELi2EEENS1_25SingleTileBwdLPTSchedulerILb1ELi128ELb0EEEEEEEEEvNT_6ParamsE) ;  /* 0xffff6c9006007950 */ /* 0x000fea0003c3ffff */
        .type           $_ZN7cutlass13device_kernelIN5flash19enable_sm80_to_sm89INS1_16FlashAttnBwdSm80INS1_25CollectiveMainloopBwdSm80ILi2ELi2EN4cute5tupleIJNS5_1CILi128EEES8_NS7_ILi64EEEEEENS_10bfloat16_tEfNS_4arch4Sm80ELb1ELb0ELb1ELb1ELb0ELb0ELb0ELb0ELi2ELi4ELi4ELi4ELb0EEENS1_21CollectiveEpilogueBwdISA_SB_SD_Li256ELb1ELb0ELi2EEENS1_25SingleTileBwdLPTSchedulerILb1ELi128ELb0EEEEEEEEEvNT_6ParamsE$_ZN4cute3eso3ESOILb1ELb0EJNS_1CILi1EEENS2_ILi256EEEiEEC2ERKS3_RKS4_RKi,@function
        .size           $_ZN7cutlass13device_kernelIN5flash19enable_sm80_to_sm89INS1_16FlashAttnBwdSm80INS1_25CollectiveMainloopBwdSm80ILi2ELi2EN4cute5tupleIJNS5_1CILi128EEES8_NS7_ILi64EEEEEENS_10bfloat16_tEfNS_4arch4Sm80ELb1ELb0ELb1ELb1ELb0ELb0ELb0ELb0ELi2ELi4ELi4ELi4ELb0EEENS1_21CollectiveEpilogueBwdISA_SB_SD_Li256ELb1ELb0ELi2EEENS1_25SingleTileBwdLPTSchedulerILb1ELi128ELb0EEEEEEEEEvNT_6ParamsE$_ZN4cute3eso3ESOILb1ELb0EJNS_1CILi1EEENS2_ILi256EEEiEEC2ERKS3_RKS4_RKi,($_ZN7cutlass13device_kernelIN5flash19enable_sm80_to_sm89INS1_16FlashAttnBwdSm80INS1_25CollectiveMainloopBwdSm80ILi2ELi2EN4cute5tupleIJNS5_1CILi128EEES8_NS7_ILi64EEEEEENS_10bfloat16_tEfNS_4arch4Sm80ELb1ELb0ELb1ELb1ELb0ELb0ELb0ELb0ELi2ELi4ELi4ELi4ELb0EEENS1_21CollectiveEpilogueBwdISA_SB_SD_Li256ELb1ELb0ELi2EEENS1_25SingleTileBwdLPTSchedulerILb1ELi128ELb0EEEEEEEEEvNT_6ParamsE$_ZN4cute3eso3ESOILb1ELb0EJNS_1CILi1EEENS2_ILi512EEEiEEC2ERKS3_RKS4_RKi - $_ZN7cutlass13device_kernelIN5flash19enable_sm80_to_sm89INS1_16FlashAttnBwdSm80INS1_25CollectiveMainloopBwdSm80ILi2ELi2EN4cute5tupleIJNS5_1CILi128EEES8_NS7_ILi64EEEEEENS_10bfloat16_tEfNS_4arch4Sm80ELb1ELb0ELb1ELb1ELb0ELb0ELb0ELb0ELi2ELi4ELi4ELi4ELb0EEENS1_21CollectiveEpilogueBwdISA_SB_SD_Li256ELb1ELb0ELi2EEENS1_25SingleTileBwdLPTSchedulerILb1ELi128ELb0EEEEEEEEEvNT_6ParamsE$_ZN4cute3eso3ESOILb1ELb0EJNS_1CILi1EEENS2_ILi256EEEiEEC2ERKS3_RKS4_RKi)
$_ZN7cutlass13device_kernelIN5flash19enable_sm80_to_sm89INS1_16FlashAttnBwdSm80INS1_25CollectiveMainloopBwdSm80ILi2ELi2EN4cute5tupleIJNS5_1CILi128EEES8_NS7_ILi64EEEEEENS_10bfloat16_tEfNS_4arch4Sm80ELb1ELb0ELb1ELb1ELb0ELb0ELb0ELb0ELi2ELi4ELi4ELi4ELb0EEENS1_21CollectiveEpilogueBwdISA_SB_SD_Li256ELb1ELb0ELi2EEENS1_25SingleTileBwdLPTSchedulerILb1ELi128ELb0EEEEEEEEEvNT_6ParamsE$_ZN4cute3eso3ESOILb1ELb0EJNS_1CILi1EEENS2_ILi256EEEiEEC2ERKS3_RKS4_RKi:
[----:B------:R-:W-:Y:S02]  /*9370*/  IADD3 R3, R32, -c[0x0][0x20], RZ ;  /* 0x8000080020037a10 */ /* 0x000fe40007ffe0ff */
[----:B------:R-:W-:-:S03]  /*9380*/  MOV R5, 0x0 ;  /* 0x0000000000057802 */ /* 0x000fc60000000f00 */
[----:B------:R1:W-:Y:S01]  /*9390*/  STL [R3], R2 ;  /* 0x0000000203007387 */ /* 0x0003e20000100800 */
[----:B------:R-:W-:Y:S05]  /*93a0*/  RET.REL.NODEC R4 `(_ZN7cutlass13device_kernelIN5flash19enable_sm80_to_sm89INS1_16FlashAttnBwdSm80INS1_25CollectiveMainloopBwdSm80ILi2ELi2EN4cute5tupleIJNS5_1CILi128EEES8_NS7_ILi64EEEEEENS_10bfloat16_tEfNS_4arch4Sm80ELb1ELb0ELb1ELb1ELb0ELb0ELb0ELb0ELi2ELi4ELi4ELi4ELb0EEENS1_21CollectiveEpilogueBwdISA_SB_SD_Li256ELb1ELb0ELi2EEENS1_25SingleTileBwdLPTSchedulerILb1ELi128ELb0EEEEEEEEEvNT_6ParamsE) ;  /* 0xffff6c5004007950 */ /* 0x000fea0003c3ffff */
        .type           $_ZN7cutlass13device_kernelIN5flash19enable_sm80_to_sm89INS1_16FlashAttnBwdSm80INS1_25CollectiveMainloopBwdSm80ILi2ELi2EN4cute5tupleIJNS5_1CILi128EEES8_NS7_ILi64EEEEEENS_10bfloat16_tEfNS_4arch4Sm80ELb1ELb0ELb1ELb1ELb0ELb0ELb0ELb0ELi2ELi4ELi4ELi4ELb0EEENS1_21CollectiveEpilogueBwdISA_SB_SD_Li256ELb1ELb0ELi2EEENS1_25SingleTileBwdLPTSchedulerILb1ELi128ELb0EEEEEEEEEvNT_6ParamsE$_ZN4cute3eso3ESOILb1ELb0EJNS_1CILi1EEENS2_ILi512EEEiEEC2ERKS3_RKS4_RKi,@function
        .size           $_ZN7cutlass13device_kernelIN5flash19enable_sm80_to_sm89INS1_16FlashAttnBwdSm80INS1_25CollectiveMainloopBwdSm80ILi2ELi2EN4cute5tupleIJNS5_1CILi128EEES8_NS7_ILi64EEEEEENS_10bfloat16_tEfNS_4arch4Sm80ELb1ELb0ELb1ELb1ELb0ELb0ELb0ELb0ELi2ELi4ELi4ELi4ELb0EEENS1_21CollectiveEpilogueBwdISA_SB_SD_Li256ELb1ELb0ELi2EEENS1_25SingleTileBwdLPTSchedulerILb1ELi128ELb0EEEEEEEEEvNT_6ParamsE$_ZN4cute3eso3ESOILb1ELb0EJNS_1CILi1EEENS2_ILi512EEEiEEC2ERKS3_RKS4_RKi,($_ZN7cutlass13device_kernelIN5flash19enable_sm80_to_sm89INS1_16FlashAttnBwdSm80INS1_25CollectiveMainloopBwdSm80ILi2ELi2EN4cute5tupleIJNS5_1CILi128EEES8_NS7_ILi64EEEEEENS_10bfloat16_tEfNS_4arch4Sm80ELb1ELb0ELb1ELb1ELb0ELb0ELb0ELb0ELi2ELi4ELi4ELi4ELb0EEENS1_21CollectiveEpilogueBwdISA_SB_SD_Li256ELb1ELb0ELi2EEENS1_25SingleTileBwdLPTSchedulerILb1ELi128ELb0EEEEEEEEEvNT_6ParamsE$_ZN4cute3eso3ESOILb1ELb0EJNS_1CILi1EEENS2_ILi8EEEiiNS2_ILi64EEEiNS2_ILi144EEENS2_ILi288EEENS2_ILi512EEEEEC2ERKS3_RKS4_RKiSF_RKS5_SF_RKS6_RKS7_RKS8_ - $_ZN7cutlass13device_kernelIN5flash19enable_sm80_to_sm89INS1_16FlashAttnBwdSm80INS1_25CollectiveMainloopBwdSm80ILi2ELi2EN4cute5tupleIJNS5_1CILi128EEES8_NS7_ILi64EEEEEENS_10bfloat16_tEfNS_4arch4Sm80ELb1ELb0ELb1ELb1ELb0ELb0ELb0ELb0ELi2ELi4ELi4ELi4ELb0EEENS1_21CollectiveEpilogueBwdISA_SB_SD_Li256ELb1ELb0ELi2EEENS1_25SingleTileBwdLPTSchedulerILb1ELi128ELb0EEEEEEEEEvNT_6ParamsE$_ZN4cute3eso3ESOILb1ELb0EJNS_1CILi1EEENS2_ILi512EEEiEEC2ERKS3_RKS4_RKi)
$_ZN7cutlass13device_kernelIN5flash19enable_sm80_to_sm89INS1_16FlashAttnBwdSm80INS1_25CollectiveMainloopBwdSm80ILi2ELi2EN4cute5tupleIJNS5_1CILi128EEES8_NS7_ILi64EEEEEENS_10bfloat16_tEfNS_4arch4Sm80ELb1ELb0ELb1ELb1ELb0ELb0ELb0ELb0ELi2ELi4ELi4ELi4ELb0EEENS1_21CollectiveEpilogueBwdISA_SB_SD_Li256ELb1ELb0ELi2EEENS1_25SingleTileBwdLPTSchedulerILb1ELi128ELb0EEEEEEEEEvNT_6ParamsE$_ZN4cute3eso3ESOILb1ELb0EJNS_1CILi1EEENS2_ILi512EEEiEEC2ERKS3_RKS4_RKi:
[----:B------:R-:W-:Y:S01]  /*93b0*/  IADD3 R86, R86, -c[0x0][0x20], RZ ;  /* 0x8000080056567a10 */ /* 0x000fe20007ffe0ff */
[----:B------:R-:W-:Y:S01]  /*93c0*/  IMAD.MOV.U32 R4, RZ, RZ, R2 ;  /* 0x000000ffff047224 */ /* 0x000fe200078e0002 */
[----:B------:R-:W-:-:S03]  /*93d0*/  MOV R5, 0x0 ;  /* 0x0000000000057802 */ /* 0x000fc60000000f00 */
[----:B------:R1:W-:Y:S01]  /*93e0*/  STL [R86], R3 ;  /* 0x0000000356007387 */ /* 0x0003e20000100800 */
[----:B------:R-:W-:Y:S05]  /*93f0*/  RET.REL.NODEC R4 `(_ZN7cutlass13device_kernelIN5flash19enable_sm80_to_sm89INS1_16FlashAttnBwdSm80INS1_25CollectiveMainloopBwdSm80ILi2ELi2EN4cute5tupleIJNS5_1CILi128EEES8_NS7_ILi64EEEEEENS_10bfloat16_tEfNS_4arch4Sm80ELb1ELb0ELb1ELb1ELb0ELb0ELb0ELb0ELi2ELi4ELi4ELi4ELb0EEENS1_21CollectiveEpilogueBwdISA_SB_SD_Li256ELb1ELb0ELi2EEENS1_25SingleTileBwdLPTSchedulerILb1ELi128ELb0EEEEEEEEEvNT_6ParamsE) ;  /* 0xffff6c0004007950 */ /* 0x000fea0003c3ffff */
        .type           $_ZN7cutlass13device_kernelIN5flash19enable_sm80_to_sm89INS1_16FlashAttnBwdSm80INS1_25CollectiveMainloopBwdSm80ILi2ELi2EN4cute5tupleIJNS5_1CILi128EEES8_NS7_ILi64EEEEEENS_10bfloat16_tEfNS_4arch4Sm80ELb1ELb0ELb1ELb1ELb0ELb0ELb0ELb0ELi2ELi4ELi4ELi4ELb0EEENS1_21CollectiveEpilogueBwdISA_SB_SD_Li256ELb1ELb0ELi2EEENS1_25SingleTileBwdLPTSchedulerILb1ELi128ELb0EEEEEEEEEvNT_6ParamsE$_ZN4cute3eso3ESOILb1ELb0EJNS_1CILi1EEENS2_ILi8EEEiiNS2_ILi64EEEiNS2_ILi144EEENS2_ILi288EEENS2_ILi512EEEEEC2ERKS3_RKS4_RKiSF_RKS5_SF_RKS6_RKS7_RKS8_,@function
        .size           $_ZN7cutlass13device_kernelIN5flash19enable_sm80_to_sm89INS1_16FlashAttnBwdSm80INS1_25CollectiveMainloopBwdSm80ILi2ELi2EN4cute5tupleIJNS5_1CILi128EEES8_NS7_ILi64EEEEEENS_10bfloat16_tEfNS_4arch4Sm80ELb1ELb0ELb1ELb1ELb0ELb0ELb0ELb0ELi2ELi4ELi4ELi4ELb0EEENS1_21CollectiveEpilogueBwdISA_SB_SD_Li256ELb1ELb0ELi2EEENS1_25SingleTileBwdLPTSchedulerILb1ELi128ELb0EEEEEEEEEvNT_6ParamsE$_ZN4cute3eso3ESOILb1ELb0EJNS_1CILi1EEENS2_ILi8EEEiiNS2_ILi64EEEiNS2_ILi144EEENS2_ILi288EEENS2_ILi512EEEEEC2ERKS3_RKS4_RKiSF_RKS5_SF_RKS6_RKS7_RKS8_,($_ZN7cutlass13device_kernelIN5flash19enable_sm80_to_sm89INS1_16FlashAttnBwdSm80INS1_25CollectiveMainloopBwdSm80ILi2ELi2EN4cute5tupleIJNS5_1CILi128EEES8_NS7_ILi64EEEEEENS_10bfloat16_tEfNS_4arch4Sm80ELb1ELb0ELb1ELb1ELb0ELb0ELb0ELb0ELi2ELi4ELi4ELi4ELb0EEENS1_21CollectiveEpilogueBwdISA_SB_SD_Li256ELb1ELb0ELi2EEENS1_25SingleTileBwdLPTSchedulerILb1ELi128ELb0EEEEEEEEEvNT_6ParamsE$_ZN4cute3eso3ESOILb1ELb0EJNS_1CILi1EEENS_5tupleIJNS2_ILi8EEEiiEEENS2_ILi64EEENS4_IJiNS2_ILi144EEENS2_ILi288EEEEEENS2_ILi512EEEEEC2ERKS3_RKS6_RKS7_RKSA_RKSB_ - $_ZN7cutlass13device_kernelIN5flash19enable_sm80_to_sm89INS1_16FlashAttnBwdSm80INS1_25CollectiveMainloopBwdSm80ILi2ELi2EN4cute5tupleIJNS5_1CILi128EEES8_NS7_ILi64EEEEEENS_10bfloat16_tEfNS_4arch4Sm80ELb1ELb0ELb1ELb1ELb0ELb0ELb0ELb0ELi2ELi4ELi4ELi4ELb0EEENS1_21CollectiveEpilogueBwdISA_SB_SD_Li256ELb1ELb0ELi2EEENS1_25SingleTileBwdLPTSchedulerILb1ELi128ELb0EEEEEEEEEvNT_6ParamsE$_ZN4cute3eso3ESOILb1ELb0EJNS_1CILi1EEENS2_ILi8EEEiiNS2_ILi64EEEiNS2_ILi144EEENS2_ILi288EEENS2_ILi512EEEEEC2ERKS3_RKS4_RKiSF_RKS5_SF_RKS6_RKS7_RKS8_)
$_ZN7cutlass13device_kernelIN5flash19enable_sm80_to_sm89INS1_16FlashAttnBwdSm80INS1_25CollectiveMainloopBwdSm80ILi2ELi2EN4cute5tupleIJNS5_1CILi128EEES8_NS7_ILi64EEEEEENS_10bfloat16_tEfNS_4arch4Sm80ELb1ELb0ELb1ELb1ELb0ELb0ELb0ELb0ELi2ELi4ELi4ELi4ELb0EEENS1_21CollectiveEpilogueBwdISA_SB_SD_Li256ELb1ELb0ELi2EEENS1_25SingleTileBwdLPTSchedulerILb1ELi128ELb0EEEEEEEEEvNT_6ParamsE$_ZN4cute3eso3ESOILb1ELb0EJNS_1CILi1EEENS2_ILi8EEEiiNS2_ILi64EEEiNS2_ILi144EEENS2_ILi288EEENS2_ILi512EEEEEC2ERKS3_RKS4_RKiSF_RKS5_SF_RKS6_RKS7_RKS8_:
        /* <DEDUP_REMOVED lines=11> */
        .type           $_ZN7cutlass13device_kernelIN5flash19enable_sm80_to_sm89INS1_16FlashAttnBwdSm80INS1_25CollectiveMainloopBwdSm80ILi2ELi2EN4cute5tupleIJNS5_1CILi128EEES8_NS7_ILi64EEEEEENS_10bfloat16_tEfNS_4arch4Sm80ELb1ELb0ELb1ELb1ELb0ELb0ELb0ELb0ELi2ELi4ELi4ELi4ELb0EEENS1_21CollectiveEpilogueBwdISA_SB_SD_Li256ELb1ELb0ELi2EEENS1_25SingleTileBwdLPTSchedulerILb1ELi128ELb0EEEEEEEEEvNT_6ParamsE$_ZN4cute3eso3ESOILb1ELb0EJNS_1CILi1EEENS_5tupleIJNS2_ILi8EEEiiEEENS2_ILi64EEENS4_IJiNS2_ILi144EEENS2_ILi288EEEEEENS2_ILi512EEEEEC2ERKS3_RKS6_RKS7_RKSA_RKSB_,@function
        .size           $_ZN7cutlass13device_kernelIN5flash19enable_sm80_to_sm89INS1_16FlashAttnBwdSm80INS1_25CollectiveMainloopBwdSm80ILi2ELi2EN4cute5tupleIJNS5_1CILi128EEES8_NS7_ILi64EEEEEENS_10bfloat16_tEfNS_4arch4Sm80ELb1ELb0ELb1ELb1ELb0ELb0ELb0ELb0ELi2ELi4ELi4ELi4ELb0EEENS1_21CollectiveEpilogueBwdISA_SB_SD_Li256ELb1ELb0ELi2EEENS1_25SingleTileBwdLPTSchedulerILb1ELi128ELb0EEEEEEEEEvNT_6ParamsE$_ZN4cute3eso3ESOILb1ELb0EJNS_1CILi1EEENS_5tupleIJNS2_ILi8EEEiiEEENS2_ILi64EEENS4_IJiNS2_ILi144EEENS2_ILi288EEEEEENS2_ILi512EEEEEC2ERKS3_RKS6_RKS7_RKSA_RKSB_,($_ZN7cutlass13device_kernelIN5flash19enable_sm80_to_sm89INS1_16FlashAttnBwdSm80INS1_25CollectiveMainloopBwdSm80ILi2ELi2EN4cute5tupleIJNS5_1CILi128EEES8_NS7_ILi64EEEEEENS_10bfloat16_tEfNS_4arch4Sm80ELb1ELb0ELb1ELb1ELb0ELb0ELb0ELb0ELi2ELi4ELi4ELi4ELb0EEENS1_21CollectiveEpilogueBwdISA_SB_SD_Li256ELb1ELb0ELi2EEENS1_25SingleTileBwdLPTSchedulerILb1ELi128ELb0EEEEEEEEEvNT_6ParamsE$_ZN4cute3eso3ESOILb1ELb0EJNS_1CILi1EEENS_5tupleIJiiiEEENS2_ILi64EEENS4_IJNS2_ILi72EEENS2_ILi144EEENS2_ILi288EEEEEENS2_ILi512EEEEEC2ERKS3_RKS5_RKS6_RKSA_RKSB_ - $_ZN7cutlass13device_kernelIN5flash19enable_sm80_to_sm89INS1_16FlashAttnBwdSm80INS1_25CollectiveMainloopBwdSm80ILi2ELi2EN4cute5tupleIJNS5_1CILi128EEES8_NS7_ILi64EEEEEENS_10bfloat16_tEfNS_4arch4Sm80ELb1ELb0ELb1ELb1ELb0ELb0ELb0ELb0ELi2ELi4ELi4ELi4ELb0EEENS1_21CollectiveEpilogueBwdISA_SB_SD_Li256ELb1ELb0ELi2EEENS1_25SingleTileBwdLPTSchedulerILb1ELi128ELb0EEEEEEEEEvNT_6ParamsE$_ZN4cute3eso3ESOILb1ELb0EJNS_1CILi1EEENS_5tupleIJNS2_ILi8EEEiiEEENS2_ILi64EEENS4_IJiNS2_ILi144EEENS2_ILi288EEEEEENS2_ILi512EEEEEC2ERKS3_RKS6_RKS7_RKSA_RKSB_)
$_ZN7cutlass13device_kernelIN5flash19enable_sm80_to_sm89INS1_16FlashAttnBwdSm80INS1_25CollectiveMainloopBwdSm80ILi2ELi2EN4cute5tupleIJNS5_1CILi128EEES8_NS7_ILi64EEEEEENS_10bfloat16_tEfNS_4arch4Sm80ELb1ELb0ELb1ELb1ELb0ELb0ELb0ELb0ELi2ELi4ELi4ELi4ELb0EEENS1_21CollectiveEpilogueBwdISA_SB_SD_Li256ELb1ELb0ELi2EEENS1_25SingleTileBwdLPTSchedulerILb1ELi128ELb0EEEEEEEEEvNT_6ParamsE$_ZN4cute3eso3ESOILb1ELb0EJNS_1CILi1EEENS_5tupleIJNS2_ILi8EEEiiEEENS2_ILi64EEENS4_IJiNS2_ILi144EEENS2_ILi288EEEEEENS2_ILi512EEEEEC2ERKS3_RKS6_RKS7_RKSA_RKSB_:
        /* <DEDUP_REMOVED lines=9> */
        .type           $_ZN7cutlass13device_kernelIN5flash19enable_sm80_to_sm89INS1_16FlashAttnBwdSm80INS1_25CollectiveMainloopBwdSm80ILi2ELi2EN4cute5tupleIJNS5_1CILi128EEES8_NS7_ILi64EEEEEENS_10bfloat16_tEfNS_4arch4Sm80ELb1ELb0ELb1ELb1ELb0ELb0ELb0ELb0ELi2ELi4ELi4ELi4ELb0EEENS1_21CollectiveEpilogueBwdISA_SB_SD_Li256ELb1ELb0ELi2EEENS1_25SingleTileBwdLPTSchedulerILb1ELi128ELb0EEEEEEEEEvNT_6ParamsE$_ZN4cute3eso3ESOILb1ELb0EJNS_1CILi1EEENS_5tupleIJiiiEEENS2_ILi64EEENS4_IJNS2_ILi72EEENS2_ILi144EEENS2_ILi288EEEEEENS2_ILi512EEEEEC2ERKS3_RKS5_RKS6_RKSA_RKSB_,@function
        .size           $_ZN7cutlass13device_kernelIN5flash19enable_sm80_to_sm89INS1_16FlashAttnBwdSm80INS1_25CollectiveMainloopBwdSm80ILi2ELi2EN4cute5tupleIJNS5_1CILi128EEES8_NS7_ILi64EEEEEENS_10bfloat16_tEfNS_4arch4Sm80ELb1ELb0ELb1ELb1ELb0ELb0ELb0ELb0ELi2ELi4ELi4ELi4ELb0EEENS1_21CollectiveEpilogueBwdISA_SB_SD_Li256ELb1ELb0ELi2EEENS1_25SingleTileBwdLPTSchedulerILb1ELi128ELb0EEEEEEEEEvNT_6ParamsE$_ZN4cute3eso3ESOILb1ELb0EJNS_1CILi1EEENS_5tupleIJiiiEEENS2_ILi64EEENS4_IJNS2_ILi72EEENS2_ILi144EEENS2_ILi288EEEEEENS2_ILi512EEEEEC2ERKS3_RKS5_RKS6_RKSA_RKSB_,($_ZN7cutlass13device_kernelIN5flash19enable_sm80_to_sm89INS1_16FlashAttnBwdSm80INS1_25CollectiveMainloopBwdSm80ILi2ELi2EN4cute5tupleIJNS5_1CILi128EEES8_NS7_ILi64EEEEEENS_10bfloat16_tEfNS_4arch4Sm80ELb1ELb0ELb1ELb1ELb0ELb0ELb0ELb0ELi2ELi4ELi4ELi4ELb0EEENS1_21CollectiveEpilogueBwdISA_SB_SD_Li256ELb1ELb0ELi2EEENS1_25SingleTileBwdLPTSchedulerILb1ELi128ELb0EEEEEEEEEvNT_6ParamsE$_ZN4cute3eso3ESOILb1ELb0EJNS_1CILi1EEEiEEC2ERKS3_RKi - $_ZN7cutlass13device_kernelIN5flash19enable_sm80_to_sm89INS1_16FlashAttnBwdSm80INS1_25CollectiveMainloopBwdSm80ILi2ELi2EN4cute5tupleIJNS5_1CILi128EEES8_NS7_ILi64EEEEEENS_10bfloat16_tEfNS_4arch4Sm80ELb1ELb0ELb1ELb1ELb0ELb0ELb0ELb0ELi2ELi4ELi4ELi4ELb0EEENS1_21CollectiveEpilogueBwdISA_SB_SD_Li256ELb1ELb0ELi2EEENS1_25SingleTileBwdLPTSchedulerILb1ELi128ELb0EEEEEEEEEvNT_6ParamsE$_ZN4cute3eso3ESOILb1ELb0EJNS_1CILi1EEENS_5tupleIJiiiEEENS2_ILi64EEENS4_IJNS2_ILi72EEENS2_ILi144EEENS2_ILi288EEEEEENS2_ILi512EEEEEC2ERKS3_RKS5_RKS6_RKSA_RKSB_)
$_ZN7cutlass13device_kernelIN5flash19enable_sm80_to_sm89INS1_16FlashAttnBwdSm80INS1_25CollectiveMainloopBwdSm80ILi2ELi2EN4cute5tupleIJNS5_1CILi128EEES8_NS7_ILi64EEEEEENS_10bfloat16_tEfNS_4arch4Sm80ELb1ELb0ELb1ELb1ELb0ELb0ELb0ELb0ELi2ELi4ELi4ELi4ELb0EEENS1_21CollectiveEpilogueBwdISA_SB_SD_Li256ELb1ELb0ELi2EEENS1_25SingleTileBwdLPTSchedulerILb1ELi128ELb0EEEEEEEEEvNT_6ParamsE$_ZN4cute3eso3ESOILb1ELb0EJNS_1CILi1EEENS_5tupleIJiiiEEENS2_ILi64EEENS4_IJNS2_ILi72EEENS2_ILi144EEENS2_ILi288EEEEEENS2_ILi512EEEEEC2ERKS3_RKS5_RKS6_RKSA_RKSB_:
[----:B------:R-:W-:Y:S01]  /*9540*/  IADD3 R4, R4, -c[0x0][0x20], RZ ;  /* 0x8000080004047a10 */ /* 0x000fe20007ffe0ff */
[----:B------:R-:W-:Y:S01]  /*9550*/  IMAD.MOV.U32 R8, RZ, RZ, R6 ;  /* 0x000000ffff087224 */ /* 0x000fe200078e0006 */
[----:B------:R-:W-:-:S03]  /*9560*/  MOV R9, 0x0 ;  /* 0x0000000000097802 */ /* 0x000fc60000000f00 */
[----:B------:R1:W-:Y:S04]  /*9570*/  STL [R4], R2 ;  /* 0x0000000204007387 */ /* 0x0003e80000100800 */
[----:B------:R1:W-:Y:S04]  /*9580*/  STL [R4+0x4], R3 ;  /* 0x0000040304007387 */ /* 0x0003e80000100800 */
[----:B------:R1:W-:Y:S01]  /*9590*/  STL [R4+0x8], R5 ;  /* 0x0000080504007387 */ /* 0x0003e20000100800 */
[----:B------:R-:W-:Y:S05]  /*95a0*/  RET.REL.NODEC R8 `(_ZN7cutlass13device_kernelIN5flash19enable_sm80_to_sm89INS1_16FlashAttnBwdSm80INS1_25CollectiveMainloopBwdSm80ILi2ELi2EN4cute5tupleIJNS5_1CILi128EEES8_NS7_ILi64EEEEEENS_10bfloat16_tEfNS_4arch4Sm80ELb1ELb0ELb1ELb1ELb0ELb0ELb0ELb0ELi2ELi4ELi4ELi4ELb0EEENS1_21CollectiveEpilogueBwdISA_SB_SD_Li256ELb1ELb0ELi2EEENS1_25SingleTileBwdLPTSchedulerILb1ELi128ELb0EEEEEEEEEvNT_6ParamsE) ;  /* 0xffff6a5008007950 */ /* 0x000fea0003c3ffff */
        .type           $_ZN7cutlass13device_kernelIN5flash19enable_sm80_to_sm89INS1_16FlashAttnBwdSm80INS1_25CollectiveMainloopBwdSm80ILi2ELi2EN4cute5tupleIJNS5_1CILi128EEES8_NS7_ILi64EEEEEENS_10bfloat16_tEfNS_4arch4Sm80ELb1ELb0ELb1ELb1ELb0ELb0ELb0ELb0ELi2ELi4ELi4ELi4ELb0EEENS1_21CollectiveEpilogueBwdISA_SB_SD_Li256ELb1ELb0ELi2EEENS1_25SingleTileBwdLPTSchedulerILb1ELi128ELb0EEEEEEEEEvNT_6ParamsE$_ZN4cute3eso3ESOILb1ELb0EJNS_1CILi1EEEiEEC2ERKS3_RKi,@function
        .size           $_ZN7cutlass13device_kernelIN5flash19enable_sm80_to_sm89INS1_16FlashAttnBwdSm80INS1_25CollectiveMainloopBwdSm80ILi2ELi2EN4cute5tupleIJNS5_1CILi128EEES8_NS7_ILi64EEEEEENS_10bfloat16_tEfNS_4arch4Sm80ELb1ELb0ELb1ELb1ELb0ELb0ELb0ELb0ELi2ELi4ELi4ELi4ELb0EEENS1_21CollectiveEpilogueBwdISA_SB_SD_Li256ELb1ELb0ELi2EEENS1_25SingleTileBwdLPTSchedulerILb1ELi128ELb0EEEEEEEEEvNT_6ParamsE$_ZN4cute3eso3ESOILb1ELb0EJNS_1CILi1EEEiEEC2ERKS3_RKi,($_ZN7cutlass13device_kernelIN5flash19enable_sm80_to_sm89INS1_16FlashAttnBwdSm80INS1_25CollectiveMainloopBwdSm80ILi2ELi2EN4cute5tupleIJNS5_1CILi128EEES8_NS7_ILi64EEEEEENS_10bfloat16_tEfNS_4arch4Sm80ELb1ELb0ELb1ELb1ELb0ELb0ELb0ELb0ELi2ELi4ELi4ELi4ELb0EEENS1_21CollectiveEpilogueBwdISA_SB_SD_Li256ELb1ELb0ELi2EEENS1_25SingleTileBwdLPTSchedulerILb1ELi128ELb0EEEEEEEEEvNT_6ParamsE$_ZN4cute3eso3ESOILb1ELb0EJNS_1CILi1EEEiiiNS2_ILi144EEENS2_ILi512EEEEEC2ERKS3_RKiSA_SA_RKS4_RKS5_ - $_ZN7cutlass13device_kernelIN5flash19enable_sm80_to_sm89INS1_16FlashAttnBwdSm80INS1_25CollectiveMainloopBwdSm80ILi2ELi2EN4cute5tupleIJNS5_1CILi128EEES8_NS7_ILi64EEEEEENS_10bfloat16_tEfNS_4arch4Sm80ELb1ELb0ELb1ELb1ELb0ELb0ELb0ELb0ELi2ELi4ELi4ELi4ELb0EEENS1_21CollectiveEpilogueBwdISA_SB_SD_Li256ELb1ELb0ELi2EEENS1_25SingleTileBwdLPTSchedulerILb1ELi128ELb0EEEEEEEEEvNT_6ParamsE$_ZN4cute3eso3ESOILb1ELb0EJNS_1CILi1EEEiEEC2ERKS3_RKi)
$_ZN7cutlass13device_kernelIN5flash19enable_sm80_to_sm89INS1_16FlashAttnBwdSm80INS1_25CollectiveMainloopBwdSm80ILi2ELi2EN4cute5tupleIJNS5_1CILi128EEES8_NS7_ILi64EEEEEENS_10bfloat16_tEfNS_4arch4Sm80ELb1ELb0ELb1ELb1ELb0ELb0ELb0ELb0ELi2ELi4ELi4ELi4ELb0EEENS1_21CollectiveEpilogueBwdISA_SB_SD_Li256ELb1ELb0ELi2EEENS1_25SingleTileBwdLPTSchedulerILb1ELi128ELb0EEEEEEEEEvNT_6ParamsE$_ZN4cute3eso3ESOILb1ELb0EJNS_1CILi1EEEiEEC2ERKS3_RKi:
[----:B------:R-:W-:Y:S02]  /*95b0*/  IADD3 R3, R62, -c[0x0][0x20], RZ ;  /* 0x800008003e037a10 */ /* 0x000fe40007ffe0ff */
[----:B------:R-:W-:-:S03]  /*95c0*/  MOV R5, 0x0 ;  /* 0x0000000000057802 */ /* 0x000fc60000000f00 */
[----:B------:R1:W-:Y:S01]  /*95d0*/  STL [R3], R2 ;  /* 0x0000000203007387 */ /* 0x0003e20000100800 */
[----:B------:R-:W-:Y:S05]  /*95e0*/  RET.REL.NODEC R4 `(_ZN7cutlass13device_kernelIN5flash19enable_sm80_to_sm89INS1_16FlashAttnBwdSm80INS1_25CollectiveMainloopBwdSm80ILi2ELi2EN4cute5tupleIJNS5_1CILi128EEES8_NS7_ILi64EEEEEENS_10bfloat16_tEfNS_4arch4Sm80ELb1ELb0ELb1ELb1ELb0ELb0ELb0ELb0ELi2ELi4ELi4ELi4ELb0EEENS1_21CollectiveEpilogueBwdISA_SB_SD_Li256ELb1ELb0ELi2EEENS1_25SingleTileBwdLPTSchedulerILb1ELi128ELb0EEEEEEEEEvNT_6ParamsE) ;  /* 0xffff6a1004007950 */ /* 0x000fea0003c3ffff */
        .type           $_ZN7cutlass13device_kernelIN5flash19enable_sm80_to_sm89INS1_16FlashAttnBwdSm80INS1_25CollectiveMainloopBwdSm80ILi2ELi2EN4cute5tupleIJNS5_1CILi128EEES8_NS7_ILi64EEEEEENS_10bfloat16_tEfNS_4arch4Sm80ELb1ELb0ELb1ELb1ELb0ELb0ELb0ELb0ELi2ELi4ELi4ELi4ELb0EEENS1_21CollectiveEpilogueBwdISA_SB_SD_Li256ELb1ELb0ELi2EEENS1_25SingleTileBwdLPTSchedulerILb1ELi128ELb0EEEEEEEEEvNT_6ParamsE$_ZN4cute3eso3ESOILb1ELb0EJNS_1CILi1EEEiiiNS2_ILi144EEENS2_ILi512EEEEEC2ERKS3_RKiSA_SA_RKS4_RKS5_,@function
        .size           $_ZN7cutlass13device_kernelIN5flash19enable_sm80_to_sm89INS1_16FlashAttnBwdSm80INS1_25CollectiveMainloopBwdSm80ILi2ELi2EN4cute5tupleIJNS5_1CILi128EEES8_NS7_ILi64EEEEEENS_10bfloat16_tEfNS_4arch4Sm80ELb1ELb0ELb1ELb1ELb0ELb0ELb0ELb0ELi2ELi4ELi4ELi4ELb0EEENS1_21CollectiveEpilogueBwdISA_SB_SD_Li256ELb1ELb0ELi2EEENS1_25SingleTileBwdLPTSchedulerILb1ELi128ELb0EEEEEEEEEvNT_6ParamsE$_ZN4cute3eso3ESOILb1ELb0EJNS_1CILi1EEEiiiNS2_ILi144EEENS2_ILi512EEEEEC2ERKS3_RKiSA_SA_RKS4_RKS5_,($_ZN7cutlass13device_kernelIN5flash19enable_sm80_to_sm89INS1_16FlashAttnBwdSm80INS1_25CollectiveMainloopBwdSm80ILi2ELi2EN4cute5tupleIJNS5_1CILi128EEES8_NS7_ILi64EEEEEENS_10bfloat16_tEfNS_4arch4Sm80ELb1ELb0ELb1ELb1ELb0ELb0ELb0ELb0ELi2ELi4ELi4ELi4ELb0EEENS1_21CollectiveEpilogueBwdISA_SB_SD_Li256ELb1ELb0ELi2EEENS1_25SingleTileBwdLPTSchedulerILb1ELi128ELb0EEEEEEEEEvNT_6ParamsE$_ZN4cute3eso3ESOILb1ELb0EJNS_1CILi1EEEiiiNS2_ILi64EEENS2_ILi72EEENS2_ILi144EEENS2_ILi288EEENS2_ILi512EEEEEC2ERKS3_RKiSD_SD_RKS4_RKS5_RKS6_RKS7_RKS8_ - $_ZN7cutlass13device_kernelIN5flash19enable_sm80_to_sm89INS1_16FlashAttnBwdSm80INS1_25CollectiveMainloopBwdSm80ILi2ELi2EN4cute5tupleIJNS5_1CILi128EEES8_NS7_ILi64EEEEEENS_10bfloat16_tEfNS_4arch4Sm80ELb1ELb0ELb1ELb1ELb0ELb0ELb0ELb0ELi2ELi4ELi4ELi4ELb0EEENS1_21CollectiveEpilogueBwdISA_SB_SD_Li256ELb1ELb0ELi2EEENS1_25SingleTileBwdLPTSchedulerILb1ELi128ELb0EEEEEEEEEvNT_6ParamsE$_ZN4cute3eso3ESOILb1ELb0EJNS_1CILi1EEEiiiNS2_ILi144EEENS2_ILi512EEEEEC2ERKS3_RKiSA_SA_RKS4_RKS5_)
$_ZN7cutlass13device_kernelIN5flash19enable_sm80_to_sm89INS1_16FlashAttnBwdSm80INS1_25CollectiveMainloopBwdSm80ILi2ELi2EN4cute5tupleIJNS5_1CILi128EEES8_NS7_ILi64EEEEEENS_10bfloat16_tEfNS_4arch4Sm80ELb1ELb0ELb1ELb1ELb0ELb0ELb0ELb0ELi2ELi4ELi4ELi4ELb0EEENS1_21CollectiveEpilogueBwdISA_SB_SD_Li256ELb1ELb0ELi2EEENS1_25SingleTileBwdLPTSchedulerILb1ELi128ELb0EEEEEEEEEvNT_6ParamsE$_ZN4cute3eso3ESOILb1ELb0EJNS_1CILi1EEEiiiNS2_ILi144EEENS2_ILi512EEEEEC2ERKS3_RKiSA_SA_RKS4_RKS5_:
        /* <DEDUP_REMOVED lines=11> */
        .type           $_ZN7cutlass13device_kernelIN5flash19enable_sm80_to_sm89INS1_16FlashAttnBwdSm80INS1_25CollectiveMainloopBwdSm80ILi2ELi2EN4cute5tupleIJNS5_1CILi128EEES8_NS7_ILi64EEEEEENS_10bfloat16_tEfNS_4arch4Sm80ELb1ELb0ELb1ELb1ELb0ELb0ELb0ELb0ELi2ELi4ELi4ELi4ELb0EEENS1_21CollectiveEpilogueBwdISA_SB_SD_Li256ELb1ELb0ELi2EEENS1_25SingleTileBwdLPTSchedulerILb1ELi128ELb0EEEEEEEEEvNT_6ParamsE$_ZN4cute3eso3ESOILb1ELb0EJNS_1CILi1EEEiiiNS2_ILi64EEENS2_ILi72EEENS2_ILi144EEENS2_ILi288EEENS2_ILi512EEEEEC2ERKS3_RKiSD_SD_RKS4_RKS5_RKS6_RKS7_RKS8_,@function
        .size           $_ZN7cutlass13device_kernelIN5flash19enable_sm80_to_sm89INS1_16FlashAttnBwdSm80INS1_25CollectiveMainloopBwdSm80ILi2ELi2EN4cute5tupleIJNS5_1CILi128EEES8_NS7_ILi64EEEEEENS_10bfloat16_tEfNS_4arch4Sm80ELb1ELb0ELb1ELb1ELb0ELb0ELb0ELb0ELi2ELi4ELi4ELi4ELb0EEENS1_21CollectiveEpilogueBwdISA_SB_SD_Li256ELb1ELb0ELi2EEENS1_25SingleTileBwdLPTSchedulerILb1ELi128ELb0EEEEEEEEEvNT_6ParamsE$_ZN4cute3eso3ESOILb1ELb0EJNS_1CILi1EEEiiiNS2_ILi64EEENS2_ILi72EEENS2_ILi144EEENS2_ILi288EEENS2_ILi512EEEEEC2ERKS3_RKiSD_SD_RKS4_RKS5_RKS6_RKS7_RKS8_,($_ZN7cutlass13device_kernelIN5flash19enable_sm80_to_sm89INS1_16FlashAttnBwdSm80INS1_25CollectiveMainloopBwdSm80ILi2ELi2EN4cute5tupleIJNS5_1CILi128EEES8_NS7_ILi64EEEEEENS_10bfloat16_tEfNS_4arch4Sm80ELb1ELb0ELb1ELb1ELb0ELb0ELb0ELb0ELi2ELi4ELi4ELi4ELb0EEENS1_21CollectiveEpilogueBwdISA_SB_SD_Li256ELb1ELb0ELi2EEENS1_25SingleTileBwdLPTSchedulerILb1ELi128ELb0EEEEEEEEEvNT_6ParamsE$_ZN4cute3eso3ESOILb1ELb0EJNS_1CILi1EEEiiiNS2_ILi72EEENS2_ILi512EEEEEC2ERKS3_RKiSA_SA_RKS4_RKS5_ - $_ZN7cutlass13device_kernelIN5flash19enable_sm80_to_sm89INS1_16FlashAttnBwdSm80INS1_25CollectiveMainloopBwdSm80ILi2ELi2EN4cute5tupleIJNS5_1CILi128EEES8_NS7_ILi64EEEEEENS_10bfloat16_tEfNS_4arch4Sm80ELb1ELb0ELb1ELb1ELb0ELb0ELb0ELb0ELi2ELi4ELi4ELi4ELb0EEENS1_21CollectiveEpilogueBwdISA_SB_SD_Li256ELb1ELb0ELi2EEENS1_25SingleTileBwdLPTSchedulerILb1ELi128ELb0EEEEEEEEEvNT_6ParamsE$_ZN4cute3eso3ESOILb1ELb0EJNS_1CILi1EEEiiiNS2_ILi64EEENS2_ILi72EEENS2_ILi144EEENS2_ILi288EEENS2_ILi512EEEEEC2ERKS3_RKiSD_SD_RKS4_RKS5_RKS6_RKS7_RKS8_)
$_ZN7cutlass13device_kernelIN5flash19enable_sm80_to_sm89INS1_16FlashAttnBwdSm80INS1_25CollectiveMainloopBwdSm80ILi2ELi2EN4cute5tupleIJNS5_1CILi128EEES8_NS7_ILi64EEEEEENS_10bfloat16_tEfNS_4arch4Sm80ELb1ELb0ELb1ELb1ELb0ELb0ELb0ELb0ELi2ELi4ELi4ELi4ELb0EEENS1_21CollectiveEpilogueBwdISA_SB_SD_Li256ELb1ELb0ELi2EEENS1_25SingleTileBwdLPTSchedulerILb1ELi128ELb0EEEEEEEEEvNT_6ParamsE$_ZN4cute3eso3ESOILb1ELb0EJNS_1CILi1EEEiiiNS2_ILi64EEENS2_ILi72EEENS2_ILi144EEENS2_ILi288EEENS2_ILi512EEEEEC2ERKS3_RKiSD_SD_RKS4_RKS5_RKS6_RKS7_RKS8_:
        /* <DEDUP_REMOVED lines=11> */
        .type           $_ZN7cutlass13device_kernelIN5flash19enable_sm80_to_sm89INS1_16FlashAttnBwdSm80INS1_25CollectiveMainloopBwdSm80ILi2ELi2EN4cute5tupleIJNS5_1CILi128EEES8_NS7_ILi64EEEEEENS_10bfloat16_tEfNS_4arch4Sm80ELb1ELb0ELb1ELb1ELb0ELb0ELb0ELb0ELi2ELi4ELi4ELi4ELb0EEENS1_21CollectiveEpilogueBwdISA_SB_SD_Li256ELb1ELb0ELi2EEENS1_25SingleTileBwdLPTSchedulerILb1ELi128ELb0EEEEEEEEEvNT_6ParamsE$_ZN4cute3eso3ESOILb1ELb0EJNS_1CILi1EEEiiiNS2_ILi72EEENS2_ILi512EEEEEC2ERKS3_RKiSA_SA_RKS4_RKS5_,@function
        .size           $_ZN7cutlass13device_kernelIN5flash19enable_sm80_to_sm89INS1_16FlashAttnBwdSm80INS1_25CollectiveMainloopBwdSm80ILi2ELi2EN4cute5tupleIJNS5_1CILi128EEES8_NS7_ILi64EEEEEENS_10bfloat16_tEfNS_4arch4Sm80ELb1ELb0ELb1ELb1ELb0ELb0ELb0ELb0ELi2ELi4ELi4ELi4ELb0EEENS1_21CollectiveEpilogueBwdISA_SB_SD_Li256ELb1ELb0ELi2EEENS1_25SingleTileBwdLPTSchedulerILb1ELi128ELb0EEEEEEEEEvNT_6ParamsE$_ZN4cute3eso3ESOILb1ELb0EJNS_1CILi1EEEiiiNS2_ILi72EEENS2_ILi512EEEEEC2ERKS3_RKiSA_SA_RKS4_RKS5_,($_ZN7cutlass13device_kernelIN5flash19enable_sm80_to_sm89INS1_16FlashAttnBwdSm80INS1_25CollectiveMainloopBwdSm80ILi2ELi2EN4cute5tupleIJNS5_1CILi128EEES8_NS7_ILi64EEEEEENS_10bfloat16_tEfNS_4arch4Sm80ELb1ELb0ELb1ELb1ELb0ELb0ELb0ELb0ELi2ELi4ELi4ELi4ELb0EEENS1_21CollectiveEpilogueBwdISA_SB_SD_Li256ELb1ELb0ELi2EEENS1_25SingleTileBwdLPTSchedulerILb1ELi128ELb0EEEEEEEEEvNT_6ParamsE$_ZN4cute3eso3ESOILb1ELb0EJNS_1CILi2EEEiEEC2ERKS3_RKi - $_ZN7cutlass13device_kernelIN5flash19enable_sm80_to_sm89INS1_16FlashAttnBwdSm80INS1_25CollectiveMainloopBwdSm80ILi2ELi2EN4cute5tupleIJNS5_1CILi128EEES8_NS7_ILi64EEEEEENS_10bfloat16_tEfNS_4arch4Sm80ELb1ELb0ELb1ELb1ELb0ELb0ELb0ELb0ELi2ELi4ELi4ELi4ELb0EEENS1_21CollectiveEpilogueBwdISA_SB_SD_Li256ELb1ELb0ELi2EEENS1_25SingleTileBwdLPTSchedulerILb1ELi128ELb0EEEEEEEEEvNT_6ParamsE$_ZN4cute3eso3ESOILb1ELb0EJNS_1CILi1EEEiiiNS2_ILi72EEENS2_ILi512EEEEEC2ERKS3_RKiSA_SA_RKS4_RKS5_)
$_ZN7cutlass13device_kernelIN5flash19enable_sm80_to_sm89INS1_16FlashAttnBwdSm80INS1_25CollectiveMainloopBwdSm80ILi2ELi2EN4cute5tupleIJNS5_1CILi128EEES8_NS7_ILi64EEEEEENS_10bfloat16_tEfNS_4arch4Sm80ELb1ELb0ELb1ELb1ELb0ELb0ELb0ELb0ELi2ELi4ELi4ELi4ELb0EEENS1_21CollectiveEpilogueBwdISA_SB_SD_Li256ELb1ELb0ELi2EEENS1_25SingleTileBwdLPTSchedulerILb1ELi128ELb0EEEEEEEEEvNT_6ParamsE$_ZN4cute3eso3ESOILb1ELb0EJNS_1CILi1EEEiiiNS2_ILi72EEENS2_ILi512EEEEEC2ERKS3_RKiSA_SA_RKS4_RKS5_:
        /* <DEDUP_REMOVED lines=11> */
        .type           $_ZN7cutlass13device_kernelIN5flash19enable_sm80_to_sm89INS1_16FlashAttnBwdSm80INS1_25CollectiveMainloopBwdSm80ILi2ELi2EN4cute5tupleIJNS5_1CILi128EEES8_NS7_ILi64EEEEEENS_10bfloat16_tEfNS_4arch4Sm80ELb1ELb0ELb1ELb1ELb0ELb0ELb0ELb0ELi2ELi4ELi4ELi4ELb0EEENS1_21CollectiveEpilogueBwdISA_SB_SD_Li256ELb1ELb0ELi2EEENS1_25SingleTileBwdLPTSchedulerILb1ELi128ELb0EEEEEEEEEvNT_6ParamsE$_ZN4cute3eso3ESOILb1ELb0EJNS_1CILi2EEEiEEC2ERKS3_RKi,@function
        .size           $_ZN7cutlass13device_kernelIN5flash19enable_sm80_to_sm89INS1_16FlashAttnBwdSm80INS1_25CollectiveMainloopBwdSm80ILi2ELi2EN4cute5tupleIJNS5_1CILi128EEES8_NS7_ILi64EEEEEENS_10bfloat16_tEfNS_4arch4Sm80ELb1ELb0ELb1ELb1ELb0ELb0ELb0ELb0ELi2ELi4ELi4ELi4ELb0EEENS1_21CollectiveEpilogueBwdISA_SB_SD_Li256ELb1ELb0ELi2EEENS1_25SingleTileBwdLPTSchedulerILb1ELi128ELb0EEEEEEEEEvNT_6ParamsE$_ZN4cute3eso3ESOILb1ELb0EJNS_1CILi2EEEiEEC2ERKS3_RKi,($_ZN7cutlass13device_kernelIN5flash19enable_sm80_to_sm89INS1_16FlashAttnBwdSm80INS1_25CollectiveMainloopBwdSm80ILi2ELi2EN4cute5tupleIJNS5_1CILi128EEES8_NS7_ILi64EEEEEENS_10bfloat16_tEfNS_4arch4Sm80ELb1ELb0ELb1ELb1ELb0ELb0ELb0ELb0ELi2ELi4ELi4ELi4ELb0EEENS1_21CollectiveEpilogueBwdISA_SB_SD_Li256ELb1ELb0ELi2EEENS1_25SingleTileBwdLPTSchedulerILb1ELi128ELb0EEEEEEEEEvNT_6ParamsE$_ZN4cute3eso3ESOILb1ELb0EJNS_1CILi4096EEENS_5tupleIJNS4_IJiiEEENS2_ILi8192EEEEEEEEC2ERKS3_RKS7_ - $_ZN7cutlass13device_kernelIN5flash19enable_sm80_to_sm89INS1_16FlashAttnBwdSm80INS1_25CollectiveMainloopBwdSm80ILi2ELi2EN4cute5tupleIJNS5_1CILi128EEES8_NS7_ILi64EEEEEENS_10bfloat16_tEfNS_4arch4Sm80ELb1ELb0ELb1ELb1ELb0ELb0ELb0ELb0ELi2ELi4ELi4ELi4ELb0EEENS1_21CollectiveEpilogueBwdISA_SB_SD_Li256ELb1ELb0ELi2EEENS1_25SingleTileBwdLPTSchedulerILb1ELi128ELb0EEEEEEEEEvNT_6ParamsE$_ZN4cute3eso3ESOILb1ELb0EJNS_1CILi2EEEiEEC2ERKS3_RKi)
$_ZN7cutlass13device_kernelIN5flash19enable_sm80_to_sm89INS1_16FlashAttnBwdSm80INS1_25CollectiveMainloopBwdSm80ILi2ELi2EN4cute5tupleIJNS5_1CILi128EEES8_NS7_ILi64EEEEEENS_10bfloat16_tEfNS_4arch4Sm80ELb1ELb0ELb1ELb1ELb0ELb0ELb0ELb0ELi2ELi4ELi4ELi4ELb0EEENS1_21CollectiveEpilogueBwdISA_SB_SD_Li256ELb1ELb0ELi2EEENS1_25SingleTileBwdLPTSchedulerILb1ELi128ELb0EEEEEEEEEvNT_6ParamsE$_ZN4cute3eso3ESOILb1ELb0EJNS_1CILi2EEEiEEC2ERKS3_RKi:
[----:B------:R-:W-:Y:S02]  /*9800*/  IADD3 R2, R2, -c[0x0][0x20], RZ ;  /* 0x8000080002027a10 */ /* 0x000fe40007ffe0ff */
[----:B------:R-:W-:-:S03]  /*9810*/  MOV R5, 0x0 ;  /* 0x0000000000057802 */ /* 0x000fc60000000f00 */
[----:B------:R1:W-:Y:S01]  /*9820*/  STL [R2], R3 ;  /* 0x0000000302007387 */ /* 0x0003e20000100800 */
[----:B------:R-:W-:Y:S05]  /*9830*/  RET.REL.NODEC R4 `(_ZN7cutlass13device_kernelIN5flash19enable_sm80_to_sm89INS1_16FlashAttnBwdSm80INS1_25CollectiveMainloopBwdSm80ILi2ELi2EN4cute5tupleIJNS5_1CILi128EEES8_NS7_ILi64EEEEEENS_10bfloat16_tEfNS_4arch4Sm80ELb1ELb0ELb1ELb1ELb0ELb0ELb0ELb0ELi2ELi4ELi4ELi4ELb0EEENS1_21CollectiveEpilogueBwdISA_SB_SD_Li256ELb1ELb0ELi2EEENS1_25SingleTileBwdLPTSchedulerILb1ELi128ELb0EEEEEEEEEvNT_6ParamsE) ;  /* 0xffff67c004007950 */ /* 0x000fea0003c3ffff */
        .type           $_ZN7cutlass13device_kernelIN5flash19enable_sm80_to_sm89INS1_16FlashAttnBwdSm80INS1_25CollectiveMainloopBwdSm80ILi2ELi2EN4cute5tupleIJNS5_1CILi128EEES8_NS7_ILi64EEEEEENS_10bfloat16_tEfNS_4arch4Sm80ELb1ELb0ELb1ELb1ELb0ELb0ELb0ELb0ELi2ELi4ELi4ELi4ELb0EEENS1_21CollectiveEpilogueBwdISA_SB_SD_Li256ELb1ELb0ELi2EEENS1_25SingleTileBwdLPTSchedulerILb1ELi128ELb0EEEEEEEEEvNT_6ParamsE$_ZN4cute3eso3ESOILb1ELb0EJNS_1CILi4096EEENS_5tupleIJNS4_IJiiEEENS2_ILi8192EEEEEEEEC2ERKS3_RKS7_,@function
        .size           $_ZN7cutlass13device_kernelIN5flash19enable_sm80_to_sm89INS1_16FlashAttnBwdSm80INS1_25CollectiveMainloopBwdSm80ILi2ELi2EN4cute5tupleIJNS5_1CILi128EEES8_NS7_ILi64EEEEEENS_10bfloat16_tEfNS_4arch4Sm80ELb1ELb0ELb1ELb1ELb0ELb0ELb0ELb0ELi2ELi4ELi4ELi4ELb0EEENS1_21CollectiveEpilogueBwdISA_SB_SD_Li256ELb1ELb0ELi2EEENS1_25SingleTileBwdLPTSchedulerILb1ELi128ELb0EEEEEEEEEvNT_6ParamsE$_ZN4cute3eso3ESOILb1ELb0EJNS_1CILi4096EEENS_5tupleIJNS4_IJiiEEENS2_ILi8192EEEEEEEEC2ERKS3_RKS7_,($_ZN7cutlass13device_kernelIN5flash19enable_sm80_to_sm89INS1_16FlashAttnBwdSm80INS1_25CollectiveMainloopBwdSm80ILi2ELi2EN4cute5tupleIJNS5_1CILi128EEES8_NS7_ILi64EEEEEENS_10bfloat16_tEfNS_4arch4Sm80ELb1ELb0ELb1ELb1ELb0ELb0ELb0ELb0ELi2ELi4ELi4ELi4ELb0EEENS1_21CollectiveEpilogueBwdISA_SB_SD_Li256ELb1ELb0ELi2EEENS1_25SingleTileBwdLPTSchedulerILb1ELi128ELb0EEEEEEEEEvNT_6ParamsE$_ZN4cute3eso3ESOILb1ELb0EJNS_1CILi4096EEENS_5tupleIJiiEEEEEC2ERKS3_RKS5_ - $_ZN7cutlass13device_kernelIN5flash19enable_sm80_to_sm89INS1_16FlashAttnBwdSm80INS1_25CollectiveMainloopBwdSm80ILi2ELi2EN4cute5tupleIJNS5_1CILi128EEES8_NS7_ILi64EEEEEENS_10bfloat16_tEfNS_4arch4Sm80ELb1ELb0ELb1ELb1ELb0ELb0ELb0ELb0ELi2ELi4ELi4ELi4ELb0EEENS1_21CollectiveEpilogueBwdISA_SB_SD_Li256ELb1ELb0ELi2EEENS1_25SingleTileBwdLPTSchedulerILb1ELi128ELb0EEEEEEEEEvNT_6ParamsE$_ZN4cute3eso3ESOILb1ELb0EJNS_1CILi4096EEENS_5tupleIJNS4_IJiiEEENS2_ILi8192EEEEEEEEC2ERKS3_RKS7_)
$_ZN7cutlass13device_kernelIN5flash19enable_sm80_to_sm89INS1_16FlashAttnBwdSm80INS1_25CollectiveMainloopBwdSm80ILi2ELi2EN4cute5tupleIJNS5_1CILi128EEES8_NS7_ILi64EEEEEENS_10bfloat16_tEfNS_4arch4Sm80ELb1ELb0ELb1ELb1ELb0ELb0ELb0ELb0ELi2ELi4ELi4ELi4ELb0EEENS1_21CollectiveEpilogueBwdISA_SB_SD_Li256ELb1ELb0ELi2EEENS1_25SingleTileBwdLPTSchedulerILb1ELi128ELb0EEEEEEEEEvNT_6ParamsE$_ZN4cute3eso3ESOILb1ELb0EJNS_1CILi4096EEENS_5tupleIJNS4_IJiiEEENS2_ILi8192EEEEEEEEC2ERKS3_RKS7_:
[----:B------:R-:W-:Y:S01]  /*9840*/  IADD3 R2, R2, -c[0x0][0x20], RZ ;  /* 0x8000080002027a10 */ /* 0x000fe20007ffe0ff */
[----:B------:R-:W-:Y:S01]  /*9850*/  IMAD.MOV.U32 R8, RZ, RZ, R6 ;  /* 0x000000ffff087224 */ /* 0x000fe200078e0006 */
[----:B------:R-:W-:-:S03]  /*9860*/  MOV R9, 0x0 ;  /* 0x0000000000097802 */ /* 0x000fc60000000f00 */
[----:B------:R1:W-:Y:S04]  /*9870*/  STL [R2], R5 ;  /* 0x0000000502007387 */ /* 0x0003e80000100800 */
[----:B------:R1:W-:Y:S01]  /*9880*/  STL [R2+0x4], R3 ;  /* 0x0000040302007387 */ /* 0x0003e20000100800 */
[----:B------:R-:W-:Y:S05]  /*9890*/  RET.REL.NODEC R8 `(_ZN7cutlass13device_kernelIN5flash19enable_sm80_to_sm89INS1_16FlashAttnBwdSm80INS1_25CollectiveMainloopBwdSm80ILi2ELi2EN4cute5tupleIJNS5_1CILi128EEES8_NS7_ILi64EEEEEENS_10bfloat16_tEfNS_4arch4Sm80ELb1ELb0ELb1ELb1ELb0ELb0ELb0ELb0ELi2ELi4ELi4ELi4ELb0EEENS1_21CollectiveEpilogueBwdISA_SB_SD_Li256ELb1ELb0ELi2EEENS1_25SingleTileBwdLPTSchedulerILb1ELi128ELb0EEEEEEEEEvNT_6ParamsE) ;  /* 0xffff676008007950 */ /* 0x000fea0003c3ffff */
        .type           $_ZN7cutlass13device_kernelIN5flash19enable_sm80_to_sm89INS1_16FlashAttnBwdSm80INS1_25CollectiveMainloopBwdSm80ILi2ELi2EN4cute5tupleIJNS5_1CILi128EEES8_NS7_ILi64EEEEEENS_10bfloat16_tEfNS_4arch4Sm80ELb1ELb0ELb1ELb1ELb0ELb0ELb0ELb0ELi2ELi4ELi4ELi4ELb0EEENS1_21CollectiveEpilogueBwdISA_SB_SD_Li256ELb1ELb0ELi2EEENS1_25SingleTileBwdLPTSchedulerILb1ELi128ELb0EEEEEEEEEvNT_6ParamsE$_ZN4cute3eso3ESOILb1ELb0EJNS_1CILi4096EEENS_5tupleIJiiEEEEEC2ERKS3_RKS5_,@function
        .size           $_ZN7cutlass13device_kernelIN5flash19enable_sm80_to_sm89INS1_16FlashAttnBwdSm80INS1_25CollectiveMainloopBwdSm80ILi2ELi2EN4cute5tupleIJNS5_1CILi128EEES8_NS7_ILi64EEEEEENS_10bfloat16_tEfNS_4arch4Sm80ELb1ELb0ELb1ELb1ELb0ELb0ELb0ELb0ELi2ELi4ELi4ELi4ELb0EEENS1_21CollectiveEpilogueBwdISA_SB_SD_Li256ELb1ELb0ELi2EEENS1_25SingleTileBwdLPTSchedulerILb1ELi128ELb0EEEEEEEEEvNT_6ParamsE$_ZN4cute3eso3ESOILb1ELb0EJNS_1CILi4096EEENS_5tupleIJiiEEEEEC2ERKS3_RKS5_,($_ZN7cutlass13device_kernelIN5flash19enable_sm80_to_sm89INS1_16FlashAttnBwdSm80INS1_25CollectiveMainloopBwdSm80ILi2ELi2EN4cute5tupleIJNS5_1CILi128EEES8_NS7_ILi64EEEEEENS_10bfloat16_tEfNS_4arch4Sm80ELb1ELb0ELb1ELb1ELb0ELb0ELb0ELb0ELi2ELi4ELi4ELi4ELb0EEENS1_21CollectiveEpilogueBwdISA_SB_SD_Li256ELb1ELb0ELi2EEENS1_25SingleTileBwdLPTSchedulerILb1ELi128ELb0EEEEEEEEEvNT_6ParamsE$_ZN4cute3eso3ESOILb1ELb0EJNS_1CILi4096EEEiiEEC2ERKS3_RKiS8_ - $_ZN7cutlass13device_kernelIN5flash19enable_sm80_to_sm89INS1_16FlashAttnBwdSm80INS1_25CollectiveMainloopBwdSm80ILi2ELi2EN4cute5tupleIJNS5_1CILi128EEES8_NS7_ILi64EEEEEENS_10bfloat16_tEfNS_4arch4Sm80ELb1ELb0ELb1ELb1ELb0ELb0ELb0ELb0ELi2ELi4ELi4ELi4ELb0EEENS1_21CollectiveEpilogueBwdISA_SB_SD_Li256ELb1ELb0ELi2EEENS1_25SingleTileBwdLPTSchedulerILb1ELi128ELb0EEEEEEEEEvNT_6ParamsE$_ZN4cute3eso3ESOILb1ELb0EJNS_1CILi4096EEENS_5tupleIJiiEEEEEC2ERKS3_RKS5_)
$_ZN7cutlass13device_kernelIN5flash19enable_sm80_to_sm89INS1_16FlashAttnBwdSm80INS1_25CollectiveMainloopBwdSm80ILi2ELi2EN4cute5tupleIJNS5_1CILi128EEES8_NS7_ILi64EEEEEENS_10bfloat16_tEfNS_4arch4Sm80ELb1ELb0ELb1ELb1ELb0ELb0ELb0ELb0ELi2ELi4ELi4ELi4ELb0EEENS1_21CollectiveEpilogueBwdISA_SB_SD_Li256ELb1ELb0ELi2EEENS1_25SingleTileBwdLPTSchedulerILb1ELi128ELb0EEEEEEEEEvNT_6ParamsE$_ZN4cute3eso3ESOILb1ELb0EJNS_1CILi4096EEENS_5tupleIJiiEEEEEC2ERKS3_RKS5_:
[----:B------:R-:W-:Y:S01]  /*98a0*/  IADD3 R2, R2, -c[0x0][0x20], RZ ;  /* 0x8000080002027a10 */ /* 0x000fe20007ffe0ff */
[----:B------:R-:W-:Y:S01]  /*98b0*/  IMAD.MOV.U32 R8, RZ, RZ, R6 ;  /* 0x000000ffff087224 */ /* 0x000fe200078e0006 */
[----:B------:R-:W-:-:S03]  /*98c0*/  MOV R9, 0x0 ;  /* 0x0000000000097802 */ /* 0x000fc60000000f00 */
[----:B------:R1:W-:Y:S04]  /*98d0*/  STL [R2], R5 ;  /* 0x0000000502007387 */ /* 0x0003e80000100800 */
[----:B------:R1:W-:Y:S01]  /*98e0*/  STL [R2+0x4], R3 ;  /* 0x0000040302007387 */ /* 0x0003e20000100800 */
[----:B------:R-:W-:Y:S05]  /*98f0*/  RET.REL.NODEC R8 `(_ZN7cutlass13device_kernelIN5flash19enable_sm80_to_sm89INS1_16FlashAttnBwdSm80INS1_25CollectiveMainloopBwdSm80ILi2ELi2EN4cute5tupleIJNS5_1CILi128EEES8_NS7_ILi64EEEEEENS_10bfloat16_tEfNS_4arch4Sm80ELb1ELb0ELb1ELb1ELb0ELb0ELb0ELb0ELi2ELi4ELi4ELi4ELb0EEENS1_21CollectiveEpilogueBwdISA_SB_SD_Li256ELb1ELb0ELi2EEENS1_25SingleTileBwdLPTSchedulerILb1ELi128ELb0EEEEEEEEEvNT_6ParamsE) ;  /* 0xffff670008007950 */ /* 0x000fea0003c3ffff */
        .type           $_ZN7cutlass13device_kernelIN5flash19enable_sm80_to_sm89INS1_16FlashAttnBwdSm80INS1_25CollectiveMainloopBwdSm80ILi2ELi2EN4cute5tupleIJNS5_1CILi128EEES8_NS7_ILi64EEEEEENS_10bfloat16_tEfNS_4arch4Sm80ELb1ELb0ELb1ELb1ELb0ELb0ELb0ELb0ELi2ELi4ELi4ELi4ELb0EEENS1_21CollectiveEpilogueBwdISA_SB_SD_Li256ELb1ELb0ELi2EEENS1_25SingleTileBwdLPTSchedulerILb1ELi128ELb0EEEEEEEEEvNT_6ParamsE$_ZN4cute3eso3ESOILb1ELb0EJNS_1CILi4096EEEiiEEC2ERKS3_RKiS8_,@function
        .size           $_ZN7cutlass13device_kernelIN5flash19enable_sm80_to_sm89INS1_16FlashAttnBwdSm80INS1_25CollectiveMainloopBwdSm80ILi2ELi2EN4cute5tupleIJNS5_1CILi128EEES8_NS7_ILi64EEEEEENS_10bfloat16_tEfNS_4arch4Sm80ELb1ELb0ELb1ELb1ELb0ELb0ELb0ELb0ELi2ELi4ELi4ELi4ELb0EEENS1_21CollectiveEpilogueBwdISA_SB_SD_Li256ELb1ELb0ELi2EEENS1_25SingleTileBwdLPTSchedulerILb1ELi128ELb0EEEEEEEEEvNT_6ParamsE$_ZN4cute3eso3ESOILb1ELb0EJNS_1CILi4096EEEiiEEC2ERKS3_RKiS8_,($_ZN7cutlass13device_kernelIN5flash19enable_sm80_to_sm89INS1_16FlashAttnBwdSm80INS1_25CollectiveMainloopBwdSm80ILi2ELi2EN4cute5tupleIJNS5_1CILi128EEES8_NS7_ILi64EEEEEENS_10bfloat16_tEfNS_4arch4Sm80ELb1ELb0ELb1ELb1ELb0ELb0ELb0ELb0ELi2ELi4ELi4ELi4ELb0EEENS1_21CollectiveEpilogueBwdISA_SB_SD_Li256ELb1ELb0ELi2EEENS1_25SingleTileBwdLPTSchedulerILb1ELi128ELb0EEEEEEEEEvNT_6ParamsE$_ZN4cute3eso3ESOILb1ELb0EJNS_1CILi4096EEEiiNS2_ILi8192EEEEEC2ERKS3_RKiS9_RKS4_ - $_ZN7cutlass13device_kernelIN5flash19enable_sm80_to_sm89INS1_16FlashAttnBwdSm80INS1_25CollectiveMainloopBwdSm80ILi2ELi2EN4cute5tupleIJNS5_1CILi128EEES8_NS7_ILi64EEEEEENS_10bfloat16_tEfNS_4arch4Sm80ELb1ELb0ELb1ELb1ELb0ELb0ELb0ELb0ELi2ELi4ELi4ELi4ELb0EEENS1_21CollectiveEpilogueBwdISA_SB_SD_Li256ELb1ELb0ELi2EEENS1_25SingleTileBwdLPTSchedulerILb1ELi128ELb0EEEEEEEEEvNT_6ParamsE$_ZN4cute3eso3ESOILb1ELb0EJNS_1CILi4096EEEiiEEC2ERKS3_RKiS8_)
$_ZN7cutlass13device_kernelIN5flash19enable_sm80_to_sm89INS1_16FlashAttnBwdSm80INS1_25CollectiveMainloopBwdSm80ILi2ELi2EN4cute5tupleIJNS5_1CILi128EEES8_NS7_ILi64EEEEEENS_10bfloat16_tEfNS_4arch4Sm80ELb1ELb0ELb1ELb1ELb0ELb0ELb0ELb0ELi2ELi4ELi4ELi4ELb0EEENS1_21CollectiveEpilogueBwdISA_SB_SD_Li256ELb1ELb0ELi2EEENS1_25SingleTileBwdLPTSchedulerILb1ELi128ELb0EEEEEEEEEvNT_6ParamsE$_ZN4cute3eso3ESOILb1ELb0EJNS_1CILi4096EEEiiEEC2ERKS3_RKiS8_:
        /* <DEDUP_REMOVED lines=8> */
        .type           $_ZN7cutlass13device_kernelIN5flash19enable_sm80_to_sm89INS1_16FlashAttnBwdSm80INS1_25CollectiveMainloopBwdSm80ILi2ELi2EN4cute5tupleIJNS5_1CILi128EEES8_NS7_ILi64EEEEEENS_10bfloat16_tEfNS_4arch4Sm80ELb1ELb0ELb1ELb1ELb0ELb0ELb0ELb0ELi2ELi4ELi4ELi4ELb0EEENS1_21CollectiveEpilogueBwdISA_SB_SD_Li256ELb1ELb0ELi2EEENS1_25SingleTileBwdLPTSchedulerILb1ELi128ELb0EEEEEEEEEvNT_6ParamsE$_ZN4cute3eso3ESOILb1ELb0EJNS_1CILi4096EEEiiNS2_ILi8192EEEEEC2ERKS3_RKiS9_RKS4_,@function
        .size           $_ZN7cutlass13device_kernelIN5flash19enable_sm80_to_sm89INS1_16FlashAttnBwdSm80INS1_25CollectiveMainloopBwdSm80ILi2ELi2EN4cute5tupleIJNS5_1CILi128EEES8_NS7_ILi64EEEEEENS_10bfloat16_tEfNS_4arch4Sm80ELb1ELb0ELb1ELb1ELb0ELb0ELb0ELb0ELi2ELi4ELi4ELi4ELb0EEENS1_21CollectiveEpilogueBwdISA_SB_SD_Li256ELb1ELb0ELi2EEENS1_25SingleTileBwdLPTSchedulerILb1ELi128ELb0EEEEEEEEEvNT_6ParamsE$_ZN4cute3eso3ESOILb1ELb0EJNS_1CILi4096EEEiiNS2_ILi8192EEEEEC2ERKS3_RKiS9_RKS4_,($_ZN7cutlass13device_kernelIN5flash19enable_sm80_to_sm89INS1_16FlashAttnBwdSm80INS1_25CollectiveMainloopBwdSm80ILi2ELi2EN4cute5tupleIJNS5_1CILi128EEES8_NS7_ILi64EEEEEENS_10bfloat16_tEfNS_4arch4Sm80ELb1ELb0ELb1ELb1ELb0ELb0ELb0ELb0ELi2ELi4ELi4ELi4ELb0EEENS1_21CollectiveEpilogueBwdISA_SB_SD_Li256ELb1ELb0ELi2EEENS1_25SingleTileBwdLPTSchedulerILb1ELi128ELb0EEEEEEEEEvNT_6ParamsE$_ZN4cute3eso3ESOILb1ELb0EJNS_1CILi8EEEiiEEC2ERKS3_RKiS8_ - $_ZN7cutlass13device_kernelIN5flash19enable_sm80_to_sm89INS1_16FlashAttnBwdSm80INS1_25CollectiveMainloopBwdSm80ILi2ELi2EN4cute5tupleIJNS5_1CILi128EEES8_NS7_ILi64EEEEEENS_10bfloat16_tEfNS_4arch4Sm80ELb1ELb0ELb1ELb1ELb0ELb0ELb0ELb0ELi2ELi4ELi4ELi4ELb0EEENS1_21CollectiveEpilogueBwdISA_SB_SD_Li256ELb1ELb0ELi2EEENS1_25SingleTileBwdLPTSchedulerILb1ELi128ELb0EEEEEEEEEvNT_6ParamsE$_ZN4cute3eso3ESOILb1ELb0EJNS_1CILi4096EEEiiNS2_ILi8192EEEEEC2ERKS3_RKiS9_RKS4_)
$_ZN7cutlass13device_kernelIN5flash19enable_sm80_to_sm89INS1_16FlashAttnBwdSm80INS1_25CollectiveMainloopBwdSm80ILi2ELi2EN4cute5tupleIJNS5_1CILi128EEES8_NS7_ILi64EEEEEENS_10bfloat16_tEfNS_4arch4Sm80ELb1ELb0ELb1ELb1ELb0ELb0ELb0ELb0ELi2ELi4ELi4ELi4ELb0EEENS1_21CollectiveEpilogueBwdISA_SB_SD_Li256ELb1ELb0ELi2EEENS1_25SingleTileBwdLPTSchedulerILb1ELi128ELb0EEEEEEEEEvNT_6ParamsE$_ZN4cute3eso3ESOILb1ELb0EJNS_1CILi4096EEEiiNS2_ILi8192EEEEEC2ERKS3_RKiS9_RKS4_:
        /* <DEDUP_REMOVED lines=8> */
        .type           $_ZN7cutlass13device_kernelIN5flash19enable_sm80_to_sm89INS1_16FlashAttnBwdSm80INS1_25CollectiveMainloopBwdSm80ILi2ELi2EN4cute5tupleIJNS5_1CILi128EEES8_NS7_ILi64EEEEEENS_10bfloat16_tEfNS_4arch4Sm80ELb1ELb0ELb1ELb1ELb0ELb0ELb0ELb0ELi2ELi4ELi4ELi4ELb0EEENS1_21CollectiveEpilogueBwdISA_SB_SD_Li256ELb1ELb0ELi2EEENS1_25SingleTileBwdLPTSchedulerILb1ELi128ELb0EEEEEEEEEvNT_6ParamsE$_ZN4cute3eso3ESOILb1ELb0EJNS_1CILi8EEEiiEEC2ERKS3_RKiS8_,@function
        .size           $_ZN7cutlass13device_kernelIN5flash19enable_sm80_to_sm89INS1_16FlashAttnBwdSm80INS1_25CollectiveMainloopBwdSm80ILi2ELi2EN4cute5tupleIJNS5_1CILi128EEES8_NS7_ILi64EEEEEENS_10bfloat16_tEfNS_4arch4Sm80ELb1ELb0ELb1ELb1ELb0ELb0ELb0ELb0ELi2ELi4ELi4ELi4ELb0EEENS1_21CollectiveEpilogueBwdISA_SB_SD_Li256ELb1ELb0ELi2EEENS1_25SingleTileBwdLPTSchedulerILb1ELi128ELb0EEEEEEEEEvNT_6ParamsE$_ZN4cute3eso3ESOILb1ELb0EJNS_1CILi8EEEiiEEC2ERKS3_RKiS8_,($_ZN7cutlass13device_kernelIN5flash19enable_sm80_to_sm89INS1_16FlashAttnBwdSm80INS1_25CollectiveMainloopBwdSm80ILi2ELi2EN4cute5tupleIJNS5_1CILi128EEES8_NS7_ILi64EEEEEENS_10bfloat16_tEfNS_4arch4Sm80ELb1ELb0ELb1ELb1ELb0ELb0ELb0ELb0ELi2ELi4ELi4ELi4ELb0EEENS1_21CollectiveEpilogueBwdISA_SB_SD_Li256ELb1ELb0ELi2EEENS1_25SingleTileBwdLPTSchedulerILb1ELi128ELb0EEEEEEEEEvNT_6ParamsE$_ZN4cute3eso3ESOILb1ELb0EJNS_1CILi8EEEiiiNS2_ILi144EEENS2_ILi512EEEEEC2ERKS3_RKiSA_SA_RKS4_RKS5_ - $_ZN7cutlass13device_kernelIN5flash19enable_sm80_to_sm89INS1_16FlashAttnBwdSm80INS1_25CollectiveMainloopBwdSm80ILi2ELi2EN4cute5tupleIJNS5_1CILi128EEES8_NS7_ILi64EEEEEENS_10bfloat16_tEfNS_4arch4Sm80ELb1ELb0ELb1ELb1ELb0ELb0ELb0ELb0ELi2ELi4ELi4ELi4ELb0EEENS1_21CollectiveEpilogueBwdISA_SB_SD_Li256ELb1ELb0ELi2EEENS1_25SingleTileBwdLPTSchedulerILb1ELi128ELb0EEEEEEEEEvNT_6ParamsE$_ZN4cute3eso3ESOILb1ELb0EJNS_1CILi8EEEiiEEC2ERKS3_RKiS8_)
$_ZN7cutlass13device_kernelIN5flash19enable_sm80_to_sm89INS1_16FlashAttnBwdSm80INS1_25CollectiveMainloopBwdSm80ILi2ELi2EN4cute5tupleIJNS5_1CILi128EEES8_NS7_ILi64EEEEEENS_10bfloat16_tEfNS_4arch4Sm80ELb1ELb0ELb1ELb1ELb0ELb0ELb0ELb0ELi2ELi4ELi4ELi4ELb0EEENS1_21CollectiveEpilogueBwdISA_SB_SD_Li256ELb1ELb0ELi2EEENS1_25SingleTileBwdLPTSchedulerILb1ELi128ELb0EEEEEEEEEvNT_6ParamsE$_ZN4cute3eso3ESOILb1ELb0EJNS_1CILi8EEEiiEEC2ERKS3_RKiS8_:
[----:B------:R-:W-:Y:S02]  /*9a00*/  IADD3 R3, R60, -c[0x0][0x20], RZ ;  /* 0x800008003c037a10 */ /* 0x000fe40007ffe0ff */
[----:B------:R-:W-:-:S03]  /*9a10*/  IADD3 R2, R59, -c[0x0][0x20], RZ ;  /* 0x800008003b027a10 */ /* 0x000fc60007ffe0ff */
[----:B------:R1:W-:Y:S04]  /*9a20*/  STL [R3], R6 ;  /* 0x0000000603007387 */ /* 0x0003e80000100800 */
[----:B------:R-:W2:Y:S01]  /*9a30*/  LDL R2, [R2] ;  /* 0x0000000002027983 */ /* 0x000ea20000100800 */
[----:B------:R-:W-:-:S03]  /*9a40*/  IMAD.MOV.U32 R5, RZ, RZ, 0x0 ;  /* 0x00000000ff057424 */ /* 0x000fc600078e00ff */
[----:B--2---:R1:W-:Y:S01]  /*9a50*/  STL [R3+0x4], R2 ;  /* 0x0000040203007387 */ /* 0x0043e20000100800 */
[----:B------:R-:W-:Y:S05]  /*9a60*/  RET.REL.NODEC R4 `(_ZN7cutlass13device_kernelIN5flash19enable_sm80_to_sm89INS1_16FlashAttnBwdSm80INS1_25CollectiveMainloopBwdSm80ILi2ELi2EN4cute5tupleIJNS5_1CILi128EEES8_NS7_ILi64EEEEEENS_10bfloat16_tEfNS_4arch4Sm80ELb1ELb0ELb1ELb1ELb0ELb0ELb0ELb0ELi2ELi4ELi4ELi4ELb0EEENS1_21CollectiveEpilogueBwdISA_SB_SD_Li256ELb1ELb0ELi2EEENS1_25SingleTileBwdLPTSchedulerILb1ELi128ELb0EEEEEEEEEvNT_6ParamsE) ;  /* 0xffff659004007950 */ /* 0x000fea0003c3ffff */
        .type           $_ZN7cutlass13device_kernelIN5flash19enable_sm80_to_sm89INS1_16FlashAttnBwdSm80INS1_25CollectiveMainloopBwdSm80ILi2ELi2EN4cute5tupleIJNS5_1CILi128EEES8_NS7_ILi64EEEEEENS_10bfloat16_tEfNS_4arch4Sm80ELb1ELb0ELb1ELb1ELb0ELb0ELb0ELb0ELi2ELi4ELi4ELi4ELb0EEENS1_21CollectiveEpilogueBwdISA_SB_SD_Li256ELb1ELb0ELi2EEENS1_25SingleTileBwdLPTSchedulerILb1ELi128ELb0EEEEEEEEEvNT_6ParamsE$_ZN4cute3eso3ESOILb1ELb0EJNS_1CILi8EEEiiiNS2_ILi144EEENS2_ILi512EEEEEC2ERKS3_RKiSA_SA_RKS4_RKS5_,@function
        .size           $_ZN7cutlass13device_kernelIN5flash19enable_sm80_to_sm89INS1_16FlashAttnBwdSm80INS1_25CollectiveMainloopBwdSm80ILi2ELi2EN4cute5tupleIJNS5_1CILi128EEES8_NS7_ILi64EEEEEENS_10bfloat16_tEfNS_4arch4Sm80ELb1ELb0ELb1ELb1ELb0ELb0ELb0ELb0ELi2ELi4ELi4ELi4ELb0EEENS1_21CollectiveEpilogueBwdISA_SB_SD_Li256ELb1ELb0ELi2EEENS1_25SingleTileBwdLPTSchedulerILb1ELi128ELb0EEEEEEEEEvNT_6ParamsE$_ZN4cute3eso3ESOILb1ELb0EJNS_1CILi8EEEiiiNS2_ILi144EEENS2_ILi512EEEEEC2ERKS3_RKiSA_SA_RKS4_RKS5_,($_ZN7cutlass13device_kernelIN5flash19enable_sm80_to_sm89INS1_16FlashAttnBwdSm80INS1_25CollectiveMainloopBwdSm80ILi2ELi2EN4cute5tupleIJNS5_1CILi128EEES8_NS7_ILi64EEEEEENS_10bfloat16_tEfNS_4arch4Sm80ELb1ELb0ELb1ELb1ELb0ELb0ELb0ELb0ELi2ELi4ELi4ELi4ELb0EEENS1_21CollectiveEpilogueBwdISA_SB_SD_Li256ELb1ELb0ELi2EEENS1_25SingleTileBwdLPTSchedulerILb1ELi128ELb0EEEEEEEEEvNT_6ParamsE$_ZN4cute3eso3ESOILb1ELb0EJNS_5tupleIJNS2_IJNS2_IJNS_1CILi8EEENS3_ILi1EEEEEENS2_IJS5_S5_EEEEEENS2_IJS5_NS3_ILi2EEEEEEEEENS2_IJNS2_IJNS2_IJS5_NS3_ILi0EEEEEENS2_IJSC_SC_EEEEEENS2_IJSC_iEEEEEEEEC2ERKSB_RKSH_ - $_ZN7cutlass13device_kernelIN5flash19enable_sm80_to_sm89INS1_16FlashAttnBwdSm80INS1_25CollectiveMainloopBwdSm80ILi2ELi2EN4cute5tupleIJNS5_1CILi128EEES8_NS7_ILi64EEEEEENS_10bfloat16_tEfNS_4arch4Sm80ELb1ELb0ELb1ELb1ELb0ELb0ELb0ELb0ELi2ELi4ELi4ELi4ELb0EEENS1_21CollectiveEpilogueBwdISA_SB_SD_Li256ELb1ELb0ELi2EEENS1_25SingleTileBwdLPTSchedulerILb1ELi128ELb0EEEEEEEEEvNT_6ParamsE$_ZN4cute3eso3ESOILb1ELb0EJNS_1CILi8EEEiiiNS2_ILi144EEENS2_ILi512EEEEEC2ERKS3_RKiSA_SA_RKS4_RKS5_)
$_ZN7cutlass13device_kernelIN5flash19enable_sm80_to_sm89INS1_16FlashAttnBwdSm80INS1_25CollectiveMainloopBwdSm80ILi2ELi2EN4cute5tupleIJNS5_1CILi128EEES8_NS7_ILi64EEEEEENS_10bfloat16_tEfNS_4arch4Sm80ELb1ELb0ELb1ELb1ELb0ELb0ELb0ELb0ELi2ELi4ELi4ELi4ELb0EEENS1_21CollectiveEpilogueBwdISA_SB_SD_Li256ELb1ELb0ELi2EEENS1_25SingleTileBwdLPTSchedulerILb1ELi128ELb0EEEEEEEEEvNT_6ParamsE$_ZN4cute3eso3ESOILb1ELb0EJNS_1CILi8EEEiiiNS2_ILi144EEENS2_ILi512EEEEEC2ERKS3_RKiSA_SA_RKS4_RKS5_:
        /* <DEDUP_REMOVED lines=9> */
[----:B------:R-:W-:Y:S05]  /*9b00*/  RET.REL.NODEC R4 `(_ZN7cutlass13device_kernelIN5flash19enable_sm80_to_sm89INS1_16FlashAttnBwdSm80INS1_25CollectiveMainloopBwdSm80ILi2ELi2EN4cute5tupleIJNS5_1CILi128EEES8_NS7_ILi64EEEEEENS_10bfloat16_tEfNS_4arch4Sm80ELb1ELb0ELb1ELb1ELb0ELb0ELb0ELb0ELi2ELi4ELi4ELi4ELb0EEENS1_21CollectiveEpilogueBwdISA_SB_SD_Li256ELb1ELb0ELi2EEENS1_25SingleTileBwdLPTSchedulerILb1ELi128ELb0EEEEEEEEEvNT_6ParamsE) ;  /* 0xffff64f004007950 */ /* 0x000fea0003c3ffff */
        .type           $_ZN7cutlass13device_kernelIN5flash19enable_sm80_to_sm89INS1_16FlashAttnBwdSm80INS1_25CollectiveMainloopBwdSm80ILi2ELi2EN4cute5tupleIJNS5_1CILi128EEES8_NS7_ILi64EEEEEENS_10bfloat16_tEfNS_4arch4Sm80ELb1ELb0ELb1ELb1ELb0ELb0ELb0ELb0ELi2ELi4ELi4ELi4ELb0EEENS1_21CollectiveEpilogueBwdISA_SB_SD_Li256ELb1ELb0ELi2EEENS1_25SingleTileBwdLPTSchedulerILb1ELi128ELb0EEEEEEEEEvNT_6ParamsE$_ZN4cute3eso3ESOILb1ELb0EJNS_5tupleIJNS2_IJNS2_IJNS_1CILi8EEENS3_ILi1EEEEEENS2_IJS5_S5_EEEEEENS2_IJS5_NS3_ILi2EEEEEEEEENS2_IJNS2_IJNS2_IJS5_NS3_ILi0EEEEEENS2_IJSC_SC_EEEEEENS2_IJSC_iEEEEEEEEC2ERKSB_RKSH_,@function
        .size           $_ZN7cutlass13device_kernelIN5flash19enable_sm80_to_sm89INS1_16FlashAttnBwdSm80INS1_25CollectiveMainloopBwdSm80ILi2ELi2EN4cute5tupleIJNS5_1CILi128EEES8_NS7_ILi64EEEEEENS_10bfloat16_tEfNS_4arch4Sm80ELb1ELb0ELb1ELb1ELb0ELb0ELb0ELb0ELi2ELi4ELi4ELi4ELb0EEENS1_21CollectiveEpilogueBwdISA_SB_SD_Li256ELb1ELb0ELi2EEENS1_25SingleTileBwdLPTSchedulerILb1ELi128ELb0EEEEEEEEEvNT_6ParamsE$_ZN4cute3eso3ESOILb1ELb0EJNS_5tupleIJNS2_IJNS2_IJNS_1CILi8EEENS3_ILi1EEEEEENS2_IJS5_S5_EEEEEENS2_IJS5_NS3_ILi2EEEEEEEEENS2_IJNS2_IJNS2_IJS5_NS3_ILi0EEEEEENS2_IJSC_SC_EEEEEENS2_IJSC_iEEEEEEEEC2ERKSB_RKSH_,($_ZN7cutlass13device_kernelIN5flash19enable_sm80_to_sm89INS1_16FlashAttnBwdSm80INS1_25CollectiveMainloopBwdSm80ILi2ELi2EN4cute5tupleIJNS5_1CILi128EEES8_NS7_ILi64EEEEEENS_10bfloat16_tEfNS_4arch4Sm80ELb1ELb0ELb1ELb1ELb0ELb0ELb0ELb0ELi2ELi4ELi4ELi4ELb0EEENS1_21CollectiveEpilogueBwdISA_SB_SD_Li256ELb1ELb0ELi2EEENS1_25SingleTileBwdLPTSchedulerILb1ELi128ELb0EEEEEEEEEvNT_6ParamsE$_ZN4cute3eso3ESOILb1ELb0EJNS_5tupleIJNS2_IJNS2_IJNS_1CILi8EEENS3_ILi1EEEEEES5_EEENS2_IJNS2_IJS5_S5_EEENS3_ILi2EEEEEEEEENS2_IJNS2_IJNS2_IJS5_NS3_ILi0EEEEEESC_EEENS2_IJNS2_IJSC_SC_EEEiEEEEEEEEC2ERKSB_RKSH_ - $_ZN7cutlass13device_kernelIN5flash19enable_sm80_to_sm89INS1_16FlashAttnBwdSm80INS1_25CollectiveMainloopBwdSm80ILi2ELi2EN4cute5tupleIJNS5_1CILi128EEES8_NS7_ILi64EEEEEENS_10bfloat16_tEfNS_4arch4Sm80ELb1ELb0ELb1ELb1ELb0ELb0ELb0ELb0ELi2ELi4ELi4ELi4ELb0EEENS1_21CollectiveEpilogueBwdISA_SB_SD_Li256ELb1ELb0ELi2EEENS1_25SingleTileBwdLPTSchedulerILb1ELi128ELb0EEEEEEEEEvNT_6ParamsE$_ZN4cute3eso3ESOILb1ELb0EJNS_5tupleIJNS2_IJNS2_IJNS_1CILi8EEENS3_ILi1EEEEEENS2_IJS5_S5_EEEEEENS2_IJS5_NS3_ILi2EEEEEEEEENS2_IJNS2_IJNS2_IJS5_NS3_ILi0EEEEEENS2_IJSC_SC_EEEEEENS2_IJSC_iEEEEEEEEC2ERKSB_RKSH_)
$_ZN7cutlass13device_kernelIN5flash19enable_sm80_to_sm89INS1_16FlashAttnBwdSm80INS1_25CollectiveMainloopBwdSm80ILi2ELi2EN4cute5tupleIJNS5_1CILi128EEES8_NS7_ILi64EEEEEENS_10bfloat16_tEfNS_4arch4Sm80ELb1ELb0ELb1ELb1ELb0ELb0ELb0ELb0ELi2ELi4ELi4ELi4ELb0EEENS1_21CollectiveEpilogueBwdISA_SB_SD_Li256ELb1ELb0ELi2EEENS1_25SingleTileBwdLPTSchedulerILb1ELi128ELb0EEEEEEEEEvNT_6ParamsE$_ZN4cute3eso3ESOILb1ELb0EJNS_5tupleIJNS2_IJNS2_IJNS_1CILi8EEENS3_ILi1EEEEEENS2_IJS5_S5_EEEEEENS2_IJS5_NS3_ILi2EEEEEEEEENS2_IJNS2_IJNS2_IJS5_NS3_ILi0EEEEEENS2_IJSC_SC_EEEEEENS2_IJSC_iEEEEEEEEC2ERKSB_RKSH_:
[----:B------:R-:W-:Y:S02]  /*9b10*/  IADD3 R2, R67, -c[0x0][0x20], RZ ;  /* 0x8000080043027a10 */ /* 0x000fe40007ffe0ff */
[----:B------:R-:W-:-:S03]  /*9b20*/  MOV R7, 0x0 ;  /* 0x0000000000077802 */ /* 0x000fc60000000f00 */
[----:B------:R1:W-:Y:S01]  /*9b30*/  STL [R2], R3 ;  /* 0x0000000302007387 */ /* 0x0003e20000100800 */
[----:B------:R-:W-:Y:S05]  /*9b40*/  RET.REL.NODEC R6 `(_ZN7cutlass13device_kernelIN5flash19enable_sm80_to_sm89INS1_16FlashAttnBwdSm80INS1_25CollectiveMainloopBwdSm80ILi2ELi2EN4cute5tupleIJNS5_1CILi128EEES8_NS7_ILi64EEEEEENS_10bfloat16_tEfNS_4arch4Sm80ELb1ELb0ELb1ELb1ELb0ELb0ELb0ELb0ELi2ELi4ELi4ELi4ELb0EEENS1_21CollectiveEpilogueBwdISA_SB_SD_Li256ELb1ELb0ELi2EEENS1_25SingleTileBwdLPTSchedulerILb1ELi128ELb0EEEEEEEEEvNT_6ParamsE) ;  /* 0xffff64b006007950 */ /* 0x000fea0003c3ffff */
        .type           $_ZN7cutlass13device_kernelIN5flash19enable_sm80_to_sm89INS1_16FlashAttnBwdSm80INS1_25CollectiveMainloopBwdSm80ILi2ELi2EN4cute5tupleIJNS5_1CILi128EEES8_NS7_ILi64EEEEEENS_10bfloat16_tEfNS_4arch4Sm80ELb1ELb0ELb1ELb1ELb0ELb0ELb0ELb0ELi2ELi4ELi4ELi4ELb0EEENS1_21CollectiveEpilogueBwdISA_SB_SD_Li256ELb1ELb0ELi2EEENS1_25SingleTileBwdLPTSchedulerILb1ELi128ELb0EEEEEEEEEvNT_6ParamsE$_ZN4cute3eso3ESOILb1ELb0EJNS_5tupleIJNS2_IJNS2_IJNS_1CILi8EEENS3_ILi1EEEEEES5_EEENS2_IJNS2_IJS5_S5_EEENS3_ILi2EEEEEEEEENS2_IJNS2_IJNS2_IJS5_NS3_ILi0EEEEEESC_EEENS2_IJNS2_IJSC_SC_EEEiEEEEEEEEC2ERKSB_RKSH_,@function
        .size           $_ZN7cutlass13device_kernelIN5flash19enable_sm80_to_sm89INS1_16FlashAttnBwdSm80INS1_25CollectiveMainloopBwdSm80ILi2ELi2EN4cute5tupleIJNS5_1CILi128EEES8_NS7_ILi64EEEEEENS_10bfloat16_tEfNS_4arch4Sm80ELb1ELb0ELb1ELb1ELb0ELb0ELb0ELb0ELi2ELi4ELi4ELi4ELb0EEENS1_21CollectiveEpilogueBwdISA_SB_SD_Li256ELb1ELb0ELi2EEENS1_25SingleTileBwdLPTSchedulerILb1ELi128ELb0EEEEEEEEEvNT_6ParamsE$_ZN4cute3eso3ESOILb1ELb0EJNS_5tupleIJNS2_IJNS2_IJNS_1CILi8EEENS3_ILi1EEEEEES5_EEENS2_IJNS2_IJS5_S5_EEENS3_ILi2EEEEEEEEENS2_IJNS2_IJNS2_IJS5_NS3_ILi0EEEEEESC_EEENS2_IJNS2_IJSC_SC_EEEiEEEEEEEEC2ERKSB_RKSH_,($_ZN7cutlass13device_kernelIN5flash19enable_sm80_to_sm89INS1_16FlashAttnBwdSm80INS1_25CollectiveMainloopBwdSm80ILi2ELi2EN4cute5tupleIJNS5_1CILi128EEES8_NS7_ILi64EEEEEENS_10bfloat16_tEfNS_4arch4Sm80ELb1ELb0ELb1ELb1ELb0ELb0ELb0ELb0ELi2ELi4ELi4ELi4ELb0EEENS1_21CollectiveEpilogueBwdISA_SB_SD_Li256ELb1ELb0ELi2EEENS1_25SingleTileBwdLPTSchedulerILb1ELi128ELb0EEEEEEEEEvNT_6ParamsE$_ZN4cute3eso3ESOILb1ELb0EJNS_5tupleIJNS2_IJNS_1CILi1EEENS2_IJS4_NS3_ILi2EEES5_EEEEEES5_NS2_IJS5_S5_EEEEEENS2_IJNS2_IJNS3_ILi0EEENS2_IJS4_NS3_ILi256EEEiEEEEEENS3_ILi2048EEENS2_IJiNS3_ILi4096EEEEEEEEEEEC2ERKS9_RKSH_ - $_ZN7cutlass13device_kernelIN5flash19enable_sm80_to_sm89INS1_16FlashAttnBwdSm80INS1_25CollectiveMainloopBwdSm80ILi2ELi2EN4cute5tupleIJNS5_1CILi128EEES8_NS7_ILi64EEEEEENS_10bfloat16_tEfNS_4arch4Sm80ELb1ELb0ELb1ELb1ELb0ELb0ELb0ELb0ELi2ELi4ELi4ELi4ELb0EEENS1_21CollectiveEpilogueBwdISA_SB_SD_Li256ELb1ELb0ELi2EEENS1_25SingleTileBwdLPTSchedulerILb1ELi128ELb0EEEEEEEEEvNT_6ParamsE$_ZN4cute3eso3ESOILb1ELb0EJNS_5tupleIJNS2_IJNS2_IJNS_1CILi8EEENS3_ILi1EEEEEES5_EEENS2_IJNS2_IJS5_S5_EEENS3_ILi2EEEEEEEEENS2_IJNS2_IJNS2_IJS5_NS3_ILi0EEEEEESC_EEENS2_IJNS2_IJSC_SC_EEEiEEEEEEEEC2ERKSB_RKSH_)
$_ZN7cutlass13device_kernelIN5flash19enable_sm80_to_sm89INS1_16FlashAttnBwdSm80INS1_25CollectiveMainloopBwdSm80ILi2ELi2EN4cute5tupleIJNS5_1CILi128EEES8_NS7_ILi64EEEEEENS_10bfloat16_tEfNS_4arch4Sm80ELb1ELb0ELb1ELb1ELb0ELb0ELb0ELb0ELi2ELi4ELi4ELi4ELb0EEENS1_21CollectiveEpilogueBwdISA_SB_SD_Li256ELb1ELb0ELi2EEENS1_25SingleTileBwdLPTSchedulerILb1ELi128ELb0EEEEEEEEEvNT_6ParamsE$_ZN4cute3eso3ESOILb1ELb0EJNS_5tupleIJNS2_IJNS2_IJNS_1CILi8EEENS3_ILi1EEEEEES5_EEENS2_IJNS2_IJS5_S5_EEENS3_ILi2EEEEEEEEENS2_IJNS2_IJNS2_IJS5_NS3_ILi0EEEEEESC_EEENS2_IJNS2_IJSC_SC_EEEiEEEEEEEEC2ERKSB_RKSH_:
[----:B------:R-:W-:Y:S02]  /*9b50*/  IADD3 R2, R67, -c[0x0][0x20], RZ ;  /* 0x8000080043027a10 */ /* 0x000fe40007ffe0ff */
[----:B------:R-:W-:-:S03]  /*9b60*/  MOV R7, 0x0 ;  /* 0x0000000000077802 */ /* 0x000fc60000000f00 */
[----:B------:R1:W-:Y:S01]  /*9b70*/  STL [R2], R3 ;  /* 0x0000000302007387 */ /* 0x0003e20000100800 */
[----:B------:R-:W-:Y:S05]  /*9b80*/  RET.REL.NODEC R6 `(_ZN7cutlass13device_kernelIN5flash19enable_sm80_to_sm89INS1_16FlashAttnBwdSm80INS1_25CollectiveMainloopBwdSm80ILi2ELi2EN4cute5tupleIJNS5_1CILi128EEES8_NS7_ILi64EEEEEENS_10bfloat16_tEfNS_4arch4Sm80ELb1ELb0ELb1ELb1ELb0ELb0ELb0ELb0ELi2ELi4ELi4ELi4ELb0EEENS1_21CollectiveEpilogueBwdISA_SB_SD_Li256ELb1ELb0ELi2EEENS1_25SingleTileBwdLPTSchedulerILb1ELi128ELb0EEEEEEEEEvNT_6ParamsE) ;  /* 0xffff647006007950 */ /* 0x000fea0003c3ffff */
        .type           $_ZN7cutlass13device_kernelIN5flash19enable_sm80_to_sm89INS1_16FlashAttnBwdSm80INS1_25CollectiveMainloopBwdSm80ILi2ELi2EN4cute5tupleIJNS5_1CILi128EEES8_NS7_ILi64EEEEEENS_10bfloat16_tEfNS_4arch4Sm80ELb1ELb0ELb1ELb1ELb0ELb0ELb0ELb0ELi2ELi4ELi4ELi4ELb0EEENS1_21CollectiveEpilogueBwdISA_SB_SD_Li256ELb1ELb0ELi2EEENS1_25SingleTileBwdLPTSchedulerILb1ELi128ELb0EEEEEEEEEvNT_6ParamsE$_ZN4cute3eso3ESOILb1ELb0EJNS_5tupleIJNS2_IJNS_1CILi1EEENS2_IJS4_NS3_ILi2EEES5_EEEEEES5_NS2_IJS5_S5_EEEEEENS2_IJNS2_IJNS3_ILi0EEENS2_IJS4_NS3_ILi256EEEiEEEEEENS3_ILi2048EEENS2_IJiNS3_ILi4096EEEEEEEEEEEC2ERKS9_RKSH_,@function
        .size           $_ZN7cutlass13device_kernelIN5flash19enable_sm80_to_sm89INS1_16FlashAttnBwdSm80INS1_25CollectiveMainloopBwdSm80ILi2ELi2EN4cute5tupleIJNS5_1CILi128EEES8_NS7_ILi64EEEEEENS_10bfloat16_tEfNS_4arch4Sm80ELb1ELb0ELb1ELb1ELb0ELb0ELb0ELb0ELi2ELi4ELi4ELi4ELb0EEENS1_21CollectiveEpilogueBwdISA_SB_SD_Li256ELb1ELb0ELi2EEENS1_25SingleTileBwdLPTSchedulerILb1ELi128ELb0EEEEEEEEEvNT_6ParamsE$_ZN4cute3eso3ESOILb1ELb0EJNS_5tupleIJNS2_IJNS_1CILi1EEENS2_IJS4_NS3_ILi2EEES5_EEEEEES5_NS2_IJS5_S5_EEEEEENS2_IJNS2_IJNS3_ILi0EEENS2_IJS4_NS3_ILi256EEEiEEEEEENS3_ILi2048EEENS2_IJiNS3_ILi4096EEEEEEEEEEEC2ERKS9_RKSH_,($_ZN7cutlass13device_kernelIN5flash19enable_sm80_to_sm89INS1_16FlashAttnBwdSm80INS1_25CollectiveMainloopBwdSm80ILi2ELi2EN4cute5tupleIJNS5_1CILi128EEES8_NS7_ILi64EEEEEENS_10bfloat16_tEfNS_4arch4Sm80ELb1ELb0ELb1ELb1ELb0ELb0ELb0ELb0ELi2ELi4ELi4ELi4ELb0EEENS1_21CollectiveEpilogueBwdISA_SB_SD_Li256ELb1ELb0ELi2EEENS1_25SingleTileBwdLPTSchedulerILb1ELi128ELb0EEEEEEEEEvNT_6ParamsE$_ZN4cute3eso3ESOILb1ELb0EJNS_5tupleIJNS2_IJNS_1CILi1EEENS3_ILi0EEEEEENS2_IJS5_S5_EEEEEENS2_IJS5_iEEEEEC2ERKS8_RKS9_ - $_ZN7cutlass13device_kernelIN5flash19enable_sm80_to_sm89INS1_16FlashAttnBwdSm80INS1_25CollectiveMainloopBwdSm80ILi2ELi2EN4cute5tupleIJNS5_1CILi128EEES8_NS7_ILi64EEEEEENS_10bfloat16_tEfNS_4arch4Sm80ELb1ELb0ELb1ELb1ELb0ELb0ELb0ELb0ELi2ELi4ELi4ELi4ELb0EEENS1_21CollectiveEpilogueBwdISA_SB_SD_Li256ELb1ELb0ELi2EEENS1_25SingleTileBwdLPTSchedulerILb1ELi128ELb0EEEEEEEEEvNT_6ParamsE$_ZN4cute3eso3ESOILb1ELb0EJNS_5tupleIJNS2_IJNS_1CILi1EEENS2_IJS4_NS3_ILi2EEES5_EEEEEES5_NS2_IJS5_S5_EEEEEENS2_IJNS2_IJNS3_ILi0EEENS2_IJS4_NS3_ILi256EEEiEEEEEENS3_ILi2048EEENS2_IJiNS3_ILi4096EEEEEEEEEEEC2ERKS9_RKSH_)
$_ZN7cutlass13device_kernelIN5flash19enable_sm80_to_sm89INS1_16FlashAttnBwdSm80INS1_25CollectiveMainloopBwdSm80ILi2ELi2EN4cute5tupleIJNS5_1CILi128EEES8_NS7_ILi64EEEEEENS_10bfloat16_tEfNS_4arch4Sm80ELb1ELb0ELb1ELb1ELb0ELb0ELb0ELb0ELi2ELi4ELi4ELi4ELb0EEENS1_21CollectiveEpilogueBwdISA_SB_SD_Li256ELb1ELb0ELi2EEENS1_25SingleTileBwdLPTSchedulerILb1ELi128ELb0EEEEEEEEEvNT_6ParamsE$_ZN4cute3eso3ESOILb1ELb0EJNS_5tupleIJNS2_IJNS_1CILi1EEENS2_IJS4_NS3_ILi2EEES5_EEEEEES5_NS2_IJS5_S5_EEEEEENS2_IJNS2_IJNS3_ILi0EEENS2_IJS4_NS3_ILi256EEEiEEEEEENS3_ILi2048EEENS2_IJiNS3_ILi4096EEEEEEEEEEEC2ERKS9_RKSH_:
[----:B------:R-:W-:Y:S01]  /*9b90*/  IADD3 R2, R58, -c[0x0][0x20], RZ ;  /* 0x800008003a027a10 */ /* 0x000fe20007ffe0ff */
[----:B------:R-:W-:Y:S01]  /*9ba0*/  IMAD.MOV.U32 R8, RZ, RZ, R6 ;  /* 0x000000ffff087224 */ /* 0x000fe200078e0006 */
[----:B------:R-:W-:-:S03]  /*9bb0*/  MOV R9, 0x0 ;  /* 0x0000000000097802 */ /* 0x000fc60000000f00 */
[----:B------:R1:W-:Y:S04]  /*9bc0*/  STL [R2], R5 ;  /* 0x0000000502007387 */ /* 0x0003e80000100800 */
[----:B------:R1:W-:Y:S01]  /*9bd0*/  STL [R2+0x4], R3 ;  /* 0x0000040302007387 */ /* 0x0003e20000100800 */
[----:B------:R-:W-:Y:S05]  /*9be0*/  RET.REL.NODEC R8 `(_ZN7cutlass13device_kernelIN5flash19enable_sm80_to_sm89INS1_16FlashAttnBwdSm80INS1_25CollectiveMainloopBwdSm80ILi2ELi2EN4cute5tupleIJNS5_1CILi128EEES8_NS7_ILi64EEEEEENS_10bfloat16_tEfNS_4arch4Sm80ELb1ELb0ELb1ELb1ELb0ELb0ELb0ELb0ELi2ELi4ELi4ELi4ELb0EEENS1_21CollectiveEpilogueBwdISA_SB_SD_Li256ELb1ELb0ELi2EEENS1_25SingleTileBwdLPTSchedulerILb1ELi128ELb0EEEEEEEEEvNT_6ParamsE) ;  /* 0xffff641008007950 */ /* 0x000fea0003c3ffff */
        .type           $_ZN7cutlass13device_kernelIN5flash19enable_sm80_to_sm89INS1_16FlashAttnBwdSm80INS1_25CollectiveMainloopBwdSm80ILi2ELi2EN4cute5tupleIJNS5_1CILi128EEES8_NS7_ILi64EEEEEENS_10bfloat16_tEfNS_4arch4Sm80ELb1ELb0ELb1ELb1ELb0ELb0ELb0ELb0ELi2ELi4ELi4ELi4ELb0EEENS1_21CollectiveEpilogueBwdISA_SB_SD_Li256ELb1ELb0ELi2EEENS1_25SingleTileBwdLPTSchedulerILb1ELi128ELb0EEEEEEEEEvNT_6ParamsE$_ZN4cute3eso3ESOILb1ELb0EJNS_5tupleIJNS2_IJNS_1CILi1EEENS3_ILi0EEEEEENS2_IJS5_S5_EEEEEENS2_IJS5_iEEEEEC2ERKS8_RKS9_,@function
        .size           $_ZN7cutlass13device_kernelIN5flash19enable_sm80_to_sm89INS1_16FlashAttnBwdSm80INS1_25CollectiveMainloopBwdSm80ILi2ELi2EN4cute5tupleIJNS5_1CILi128EEES8_NS7_ILi64EEEEEENS_10bfloat16_tEfNS_4arch4Sm80ELb1ELb0ELb1ELb1ELb0ELb0ELb0ELb0ELi2ELi4ELi4ELi4ELb0EEENS1_21CollectiveEpilogueBwdISA_SB_SD_Li256ELb1ELb0ELi2EEENS1_25SingleTileBwdLPTSchedulerILb1ELi128ELb0EEEEEEEEEvNT_6ParamsE$_ZN4cute3eso3ESOILb1ELb0EJNS_5tupleIJNS2_IJNS_1CILi1EEENS3_ILi0EEEEEENS2_IJS5_S5_EEEEEENS2_IJS5_iEEEEEC2ERKS8_RKS9_,($_ZN7cutlass13device_kernelIN5flash19enable_sm80_to_sm89INS1_16FlashAttnBwdSm80INS1_25CollectiveMainloopBwdSm80ILi2ELi2EN4cute5tupleIJNS5_1CILi128EEES8_NS7_ILi64EEEEEENS_10bfloat16_tEfNS_4arch4Sm80ELb1ELb0ELb1ELb1ELb0ELb0ELb0ELb0ELi2ELi4ELi4ELi4ELb0EEENS1_21CollectiveEpilogueBwdISA_SB_SD_Li256ELb1ELb0ELi2EEENS1_25SingleTileBwdLPTSchedulerILb1ELi128ELb0EEEEEEEEEvNT_6ParamsE$_ZN4cute3eso3ESOILb1ELb0EJNS_5tupleIJNS2_IJNS_1CILi1EEENS3_ILi0EEEEEES5_EEENS2_IJNS2_IJS5_S5_EEEiEEEEEC2ERKS7_RKS9_ - $_ZN7cutlass13device_kernelIN5flash19enable_sm80_to_sm89INS1_16FlashAttnBwdSm80INS1_25CollectiveMainloopBwdSm80ILi2ELi2EN4cute5tupleIJNS5_1CILi128EEES8_NS7_ILi64EEEEEENS_10bfloat16_tEfNS_4arch4Sm80ELb1ELb0ELb1ELb1ELb0ELb0ELb0ELb0ELi2ELi4ELi4ELi4ELb0EEENS1_21CollectiveEpilogueBwdISA_SB_SD_Li256ELb1ELb0ELi2EEENS1_25SingleTileBwdLPTSchedulerILb1ELi128ELb0EEEEEEEEEvNT_6ParamsE$_ZN4cute3eso3ESOILb1ELb0EJNS_5tupleIJNS2_IJNS_1CILi1EEENS3_ILi0EEEEEENS2_IJS5_S5_EEEEEENS2_IJS5_iEEEEEC2ERKS8_RKS9_)
$_ZN7cutlass13device_kernelIN5flash19enable_sm80_to_sm89INS1_16FlashAttnBwdSm80INS1_25CollectiveMainloopBwdSm80ILi2ELi2EN4cute5tupleIJNS5_1CILi128EEES8_NS7_ILi64EEEEEENS_10bfloat16_tEfNS_4arch4Sm80ELb1ELb0ELb1ELb1ELb0ELb0ELb0ELb0ELi2ELi4ELi4ELi4ELb0EEENS1_21CollectiveEpilogueBwdISA_SB_SD_Li256ELb1ELb0ELi2EEENS1_25SingleTileBwdLPTSchedulerILb1ELi128ELb0EEEEEEEEEvNT_6ParamsE$_ZN4cute3eso3ESOILb1ELb0EJNS_5tupleIJNS2_IJNS_1CILi1EEENS3_ILi0EEEEEENS2_IJS5_S5_EEEEEENS2_IJS5_iEEEEEC2ERKS8_RKS9_:
[----:B------:R-:W-:Y:S02]  /*9bf0*/  IADD3 R2, R67, -c[0x0][0x20], RZ ;  /* 0x8000080043027a10 */ /* 0x000fe40007ffe0ff */
[----:B------:R-:W-:-:S03]  /*9c00*/  MOV R5, 0x0 ;  /* 0x0000000000057802 */ /* 0x000fc60000000f00 */
[----:B------:R1:W-:Y:S01]  /*9c10*/  STL [R2], R3 ;  /* 0x0000000302007387 */ /* 0x0003e20000100800 */
[----:B------:R-:W-:Y:S05]  /*9c20*/  RET.REL.NODEC R4 `(_ZN7cutlass13device_kernelIN5flash19enable_sm80_to_sm89INS1_16FlashAttnBwdSm80INS1_25CollectiveMainloopBwdSm80ILi2ELi2EN4cute5tupleIJNS5_1CILi128EEES8_NS7_ILi64EEEEEENS_10bfloat16_tEfNS_4arch4Sm80ELb1ELb0ELb1ELb1ELb0ELb0ELb0ELb0ELi2ELi4ELi4ELi4ELb0EEENS1_21CollectiveEpilogueBwdISA_SB_SD_Li256ELb1ELb0ELi2EEENS1_25SingleTileBwdLPTSchedulerILb1ELi128ELb0EEEEEEEEEvNT_6ParamsE) ;  /* 0xffff63d004007950 */ /* 0x000fea0003c3ffff */
        .type           $_ZN7cutlass13device_kernelIN5flash19enable_sm80_to_sm89INS1_16FlashAttnBwdSm80INS1_25CollectiveMainloopBwdSm80ILi2ELi2EN4cute5tupleIJNS5_1CILi128EEES8_NS7_ILi64EEEEEENS_10bfloat16_tEfNS_4arch4Sm80ELb1ELb0ELb1ELb1ELb0ELb0ELb0ELb0ELi2ELi4ELi4ELi4ELb0EEENS1_21CollectiveEpilogueBwdISA_SB_SD_Li256ELb1ELb0ELi2EEENS1_25SingleTileBwdLPTSchedulerILb1ELi128ELb0EEEEEEEEEvNT_6ParamsE$_ZN4cute3eso3ESOILb1ELb0EJNS_5tupleIJNS2_IJNS_1CILi1EEENS3_ILi0EEEEEES5_EEENS2_IJNS2_IJS5_S5_EEEiEEEEEC2ERKS7_RKS9_,@function
        .size           $_ZN7cutlass13device_kernelIN5flash19enable_sm80_to_sm89INS1_16FlashAttnBwdSm80INS1_25CollectiveMainloopBwdSm80ILi2ELi2EN4cute5tupleIJNS5_1CILi128EEES8_NS7_ILi64EEEEEENS_10bfloat16_tEfNS_4arch4Sm80ELb1ELb0ELb1ELb1ELb0ELb0ELb0ELb0ELi2ELi4ELi4ELi4ELb0EEENS1_21CollectiveEpilogueBwdISA_SB_SD_Li256ELb1ELb0ELi2EEENS1_25SingleTileBwdLPTSchedulerILb1ELi128ELb0EEEEEEEEEvNT_6ParamsE$_ZN4cute3eso3ESOILb1ELb0EJNS_5tupleIJNS2_IJNS_1CILi1EEENS3_ILi0EEEEEES5_EEENS2_IJNS2_IJS5_S5_EEEiEEEEEC2ERKS7_RKS9_,($_ZN7cutlass13device_kernelIN5flash19enable_sm80_to_sm89INS1_16FlashAttnBwdSm80INS1_25CollectiveMainloopBwdSm80ILi2ELi2EN4cute5tupleIJNS5_1CILi128EEES8_NS7_ILi64EEEEEENS_10bfloat16_tEfNS_4arch4Sm80ELb1ELb0ELb1ELb1ELb0ELb0ELb0ELb0ELi2ELi4ELi4ELi4ELb0EEENS1_21CollectiveEpilogueBwdISA_SB_SD_Li256ELb1ELb0ELi2EEENS1_25SingleTileBwdLPTSchedulerILb1ELi128ELb0EEEEEEEEEvNT_6ParamsE$_ZN4cute3eso3ESOILb1ELb0EJNS_5tupleIJNS2_IJNS_1CILi2EEES4_EEENS3_ILi8EEES5_EEENS2_IJNS2_IJNS3_ILi1EEEiEEENS3_ILi1024EEENS2_IJiiEEEEEEEEC2ERKS7_RKSC_ - $_ZN7cutlass13device_kernelIN5flash19enable_sm80_to_sm89INS1_16FlashAttnBwdSm80INS1_25CollectiveMainloopBwdSm80ILi2ELi2EN4cute5tupleIJNS5_1CILi128EEES8_NS7_ILi64EEEEEENS_10bfloat16_tEfNS_4arch4Sm80ELb1ELb0ELb1ELb1ELb0ELb0ELb0ELb0ELi2ELi4ELi4ELi4ELb0EEENS1_21CollectiveEpilogueBwdISA_SB_SD_Li256ELb1ELb0ELi2EEENS1_25SingleTileBwdLPTSchedulerILb1ELi128ELb0EEEEEEEEEvNT_6ParamsE$_ZN4cute3eso3ESOILb1ELb0EJNS_5tupleIJNS2_IJNS_1CILi1EEENS3_ILi0EEEEEES5_EEENS2_IJNS2_IJS5_S5_EEEiEEEEEC2ERKS7_RKS9_)
$_ZN7cutlass13device_kernelIN5flash19enable_sm80_to_sm89INS1_16FlashAttnBwdSm80INS1_25CollectiveMainloopBwdSm80ILi2ELi2EN4cute5tupleIJNS5_1CILi128EEES8_NS7_ILi64EEEEEENS_10bfloat16_tEfNS_4arch4Sm80ELb1ELb0ELb1ELb1ELb0ELb0ELb0ELb0ELi2ELi4ELi4ELi4ELb0EEENS1_21CollectiveEpilogueBwdISA_SB_SD_Li256ELb1ELb0ELi2EEENS1_25SingleTileBwdLPTSchedulerILb1ELi128ELb0EEEEEEEEEvNT_6ParamsE$_ZN4cute3eso3ESOILb1ELb0EJNS_5tupleIJNS2_IJNS_1CILi1EEENS3_ILi0EEEEEES5_EEENS2_IJNS2_IJS5_S5_EEEiEEEEEC2ERKS7_RKS9_:
[----:B------:R-:W-:Y:S02]  /*9c30*/  IADD3 R2, R67, -c[0x0][0x20], RZ ;  /* 0x8000080043027a10 */ /* 0x000fe40007ffe0ff */
[----:B------:R-:W-:-:S03]  /*9c40*/  MOV R5, 0x0 ;  /* 0x0000000000057802 */ /* 0x000fc60000000f00 */
[----:B------:R1:W-:Y:S01]  /*9c50*/  STL [R2], R3 ;  /* 0x0000000302007387 */ /* 0x0003e20000100800 */
[----:B------:R-:W-:Y:S05]  /*9c60*/  RET.REL.NODEC R4 `(_ZN7cutlass13device_kernelIN5flash19enable_sm80_to_sm89INS1_16FlashAttnBwdSm80INS1_25CollectiveMainloopBwdSm80ILi2ELi2EN4cute5tupleIJNS5_1CILi128EEES8_NS7_ILi64EEEEEENS_10bfloat16_tEfNS_4arch4Sm80ELb1ELb0ELb1ELb1ELb0ELb0ELb0ELb0ELi2ELi4ELi4ELi4ELb0EEENS1_21CollectiveEpilogueBwdISA_SB_SD_Li256ELb1ELb0ELi2EEENS1_25SingleTileBwdLPTSchedulerILb1ELi128ELb0EEEEEEEEEvNT_6ParamsE) ;  /* 0xffff639004007950 */ /* 0x000fea0003c3ffff */
        .type           $_ZN7cutlass13device_kernelIN5flash19enable_sm80_to_sm89INS1_16FlashAttnBwdSm80INS1_25CollectiveMainloopBwdSm80ILi2ELi2EN4cute5tupleIJNS5_1CILi128EEES8_NS7_ILi64EEEEEENS_10bfloat16_tEfNS_4arch4Sm80ELb1ELb0ELb1ELb1ELb0ELb0ELb0ELb0ELi2ELi4ELi4ELi4ELb0EEENS1_21CollectiveEpilogueBwdISA_SB_SD_Li256ELb1ELb0ELi2EEENS1_25SingleTileBwdLPTSchedulerILb1ELi128ELb0EEEEEEEEEvNT_6ParamsE$_ZN4cute3eso3ESOILb1ELb0EJNS_5tupleIJNS2_IJNS_1CILi2EEES4_EEENS3_ILi8EEES5_EEENS2_IJNS2_IJNS3_ILi1EEEiEEENS3_ILi1024EEENS2_IJiiEEEEEEEEC2ERKS7_RKSC_,@function
        .size           $_ZN7cutlass13device_kernelIN5flash19enable_sm80_to_sm89INS1_16FlashAttnBwdSm80INS1_25CollectiveMainloopBwdSm80ILi2ELi2EN4cute5tupleIJNS5_1CILi128EEES8_NS7_ILi64EEEEEENS_10bfloat16_tEfNS_4arch4Sm80ELb1ELb0ELb1ELb1ELb0ELb0ELb0ELb0ELi2ELi4ELi4ELi4ELb0EEENS1_21CollectiveEpilogueBwdISA_SB_SD_Li256ELb1ELb0ELi2EEENS1_25SingleTileBwdLPTSchedulerILb1ELi128ELb0EEEEEEEEEvNT_6ParamsE$_ZN4cute3eso3ESOILb1ELb0EJNS_5tupleIJNS2_IJNS_1CILi2EEES4_EEENS3_ILi8EEES5_EEENS2_IJNS2_IJNS3_ILi1EEEiEEENS3_ILi1024EEENS2_IJiiEEEEEEEEC2ERKS7_RKSC_,($_ZN7cutlass13device_kernelIN5flash19enable_sm80_to_sm89INS1_16FlashAttnBwdSm80INS1_25CollectiveMainloopBwdSm80ILi2ELi2EN4cute5tupleIJNS5_1CILi128EEES8_NS7_ILi64EEEEEENS_10bfloat16_tEfNS_4arch4Sm80ELb1ELb0ELb1ELb1ELb0ELb0ELb0ELb0ELi2ELi4ELi4ELi4ELb0EEENS1_21CollectiveEpilogueBwdISA_SB_SD_Li256ELb1ELb0ELi2EEENS1_25SingleTileBwdLPTSchedulerILb1ELi128ELb0EEEEEEEEEvNT_6ParamsE$_ZN4cute3eso3ESOILb1ELb0EJNS_5tupleIJNS2_IJNS_1CILi2EEES4_EEES4_EEENS2_IJNS2_IJiiEEENS3_ILi8192EEEEEEEEC2ERKS6_RKS9_ - $_ZN7cutlass13device_kernelIN5flash19enable_sm80_to_sm89INS1_16FlashAttnBwdSm80INS1_25CollectiveMainloopBwdSm80ILi2ELi2EN4cute5tupleIJNS5_1CILi128EEES8_NS7_ILi64EEEEEENS_10bfloat16_tEfNS_4arch4Sm80ELb1ELb0ELb1ELb1ELb0ELb0ELb0ELb0ELi2ELi4ELi4ELi4ELb0EEENS1_21CollectiveEpilogueBwdISA_SB_SD_Li256ELb1ELb0ELi2EEENS1_25SingleTileBwdLPTSchedulerILb1ELi128ELb0EEEEEEEEEvNT_6ParamsE$_ZN4cute3eso3ESOILb1ELb0EJNS_5tupleIJNS2_IJNS_1CILi2EEES4_EEENS3_ILi8EEES5_EEENS2_IJNS2_IJNS3_ILi1EEEiEEENS3_ILi1024EEENS2_IJiiEEEEEEEEC2ERKS7_RKSC_)
$_ZN7cutlass13device_kernelIN5flash19enable_sm80_to_sm89INS1_16FlashAttnBwdSm80INS1_25CollectiveMainloopBwdSm80ILi2ELi2EN4cute5tupleIJNS5_1CILi128EEES8_NS7_ILi64EEEEEENS_10bfloat16_tEfNS_4arch4Sm80ELb1ELb0ELb1ELb1ELb0ELb0ELb0ELb0ELi2ELi4ELi4ELi4ELb0EEENS1_21CollectiveEpilogueBwdISA_SB_SD_Li256ELb1ELb0ELi2EEENS1_25SingleTileBwdLPTSchedulerILb1ELi128ELb0EEEEEEEEEvNT_6ParamsE$_ZN4cute3eso3ESOILb1ELb0EJNS_5tupleIJNS2_IJNS_1CILi2EEES4_EEENS3_ILi8EEES5_EEENS2_IJNS2_IJNS3_ILi1EEEiEEENS3_ILi1024EEENS2_IJiiEEEEEEEEC2ERKS7_RKSC_:
[----:B------:R-:W-:Y:S02]  /*9c70*/  IADD3 R4, R23, -c[0x0][0x20], RZ ;  /* 0x8000080017047a10 */ /* 0x000fe40007ffe0ff */
[----:B------:R-:W-:-:S03]  /*9c80*/  MOV R9, 0x0 ;  /* 0x0000000000097802 */ /* 0x000fc60000000f00 */
[----:B------:R1:W-:Y:S04]  /*9c90*/  STL [R4], R2 ;  /* 0x0000000204007387 */ /* 0x0003e80000100800 */
[----:B------:R1:W-:Y:S04]  /*9ca0*/  STL [R4+0x4], R3 ;  /* 0x0000040304007387 */ /* 0x0003e80000100800 */
[----:B------:R1:W-:Y:S01]  /*9cb0*/  STL [R4+0x8], R5 ;  /* 0x0000080504007387 */ /* 0x0003e20000100800 */
[----:B------:R-:W-:Y:S05]  /*9cc0*/  RET.REL.NODEC R8 `(_ZN7cutlass13device_kernelIN5flash19enable_sm80_to_sm89INS1_16FlashAttnBwdSm80INS1_25CollectiveMainloopBwdSm80ILi2ELi2EN4cute5tupleIJNS5_1CILi128EEES8_NS7_ILi64EEEEEENS_10bfloat16_tEfNS_4arch4Sm80ELb1ELb0ELb1ELb1ELb0ELb0ELb0ELb0ELi2ELi4ELi4ELi4ELb0EEENS1_21CollectiveEpilogueBwdISA_SB_SD_Li256ELb1ELb0ELi2EEENS1_25SingleTileBwdLPTSchedulerILb1ELi128ELb0EEEEEEEEEvNT_6ParamsE) ;  /* 0xffff633008007950 */ /* 0x000fea0003c3ffff */
        .type           $_ZN7cutlass13device_kernelIN5flash19enable_sm80_to_sm89INS1_16FlashAttnBwdSm80INS1_25CollectiveMainloopBwdSm80ILi2ELi2EN4cute5tupleIJNS5_1CILi128EEES8_NS7_ILi64EEEEEENS_10bfloat16_tEfNS_4arch4Sm80ELb1ELb0ELb1ELb1ELb0ELb0ELb0ELb0ELi2ELi4ELi4ELi4ELb0EEENS1_21CollectiveEpilogueBwdISA_SB_SD_Li256ELb1ELb0ELi2EEENS1_25SingleTileBwdLPTSchedulerILb1ELi128ELb0EEEEEEEEEvNT_6ParamsE$_ZN4cute3eso3ESOILb1ELb0EJNS_5tupleIJNS2_IJNS_1CILi2EEES4_EEES4_EEENS2_IJNS2_IJiiEEENS3_ILi8192EEEEEEEEC2ERKS6_RKS9_,@function
        .size           $_ZN7cutlass13device_kernelIN5flash19enable_sm80_to_sm89INS1_16FlashAttnBwdSm80INS1_25CollectiveMainloopBwdSm80ILi2ELi2EN4cute5tupleIJNS5_1CILi128EEES8_NS7_ILi64EEEEEENS_10bfloat16_tEfNS_4arch4Sm80ELb1ELb0ELb1ELb1ELb0ELb0ELb0ELb0ELi2ELi4ELi4ELi4ELb0EEENS1_21CollectiveEpilogueBwdISA_SB_SD_Li256ELb1ELb0ELi2EEENS1_25SingleTileBwdLPTSchedulerILb1ELi128ELb0EEEEEEEEEvNT_6ParamsE$_ZN4cute3eso3ESOILb1ELb0EJNS_5tupleIJNS2_IJNS_1CILi2EEES4_EEES4_EEENS2_IJNS2_IJiiEEENS3_ILi8192EEEEEEEEC2ERKS6_RKS9_,($_ZN7cutlass13device_kernelIN5flash19enable_sm80_to_sm89INS1_16FlashAttnBwdSm80INS1_25CollectiveMainloopBwdSm80ILi2ELi2EN4cute5tupleIJNS5_1CILi128EEES8_NS7_ILi64EEEEEENS_10bfloat16_tEfNS_4arch4Sm80ELb1ELb0ELb1ELb1ELb0ELb0ELb0ELb0ELi2ELi4ELi4ELi4ELb0EEENS1_21CollectiveEpilogueBwdISA_SB_SD_Li256ELb1ELb0ELi2EEENS1_25SingleTileBwdLPTSchedulerILb1ELi128ELb0EEEEEEEEEvNT_6ParamsE$_ZN4cute3eso3ESOILb1ELb0EJNS_5tupleIJNS2_IJNS_1CILi2EEES4_EEES5_NS3_ILi8EEEEEENS2_IJNS2_IJiNS3_ILi512EEEEEENS2_IJiiEEENS3_ILi1024EEEEEEEEC2ERKS7_RKSC_ - $_ZN7cutlass13device_kernelIN5flash19enable_sm80_to_sm89INS1_16FlashAttnBwdSm80INS1_25CollectiveMainloopBwdSm80ILi2ELi2EN4cute5tupleIJNS5_1CILi128EEES8_NS7_ILi64EEEEEENS_10bfloat16_tEfNS_4arch4Sm80ELb1ELb0ELb1ELb1ELb0ELb0ELb0ELb0ELi2ELi4ELi4ELi4ELb0EEENS1_21CollectiveEpilogueBwdISA_SB_SD_Li256ELb1ELb0ELi2EEENS1_25SingleTileBwdLPTSchedulerILb1ELi128ELb0EEEEEEEEEvNT_6ParamsE$_ZN4cute3eso3ESOILb1ELb0EJNS_5tupleIJNS2_IJNS_1CILi2EEES4_EEES4_EEENS2_IJNS2_IJiiEEENS3_ILi8192EEEEEEEEC2ERKS6_RKS9_)
$_ZN7cutlass13device_kernelIN5flash19enable_sm80_to_sm89INS1_16FlashAttnBwdSm80INS1_25CollectiveMainloopBwdSm80ILi2ELi2EN4cute5tupleIJNS5_1CILi128EEES8_NS7_ILi64EEEEEENS_10bfloat16_tEfNS_4arch4Sm80ELb1ELb0ELb1ELb1ELb0ELb0ELb0ELb0ELi2ELi4ELi4ELi4ELb0EEENS1_21CollectiveEpilogueBwdISA_SB_SD_Li256ELb1ELb0ELi2EEENS1_25SingleTileBwdLPTSchedulerILb1ELi128ELb0EEEEEEEEEvNT_6ParamsE$_ZN4cute3eso3ESOILb1ELb0EJNS_5tupleIJNS2_IJNS_1CILi2EEES4_EEES4_EEENS2_IJNS2_IJiiEEENS3_ILi8192EEEEEEEEC2ERKS6_RKS9_:
[----:B------:R-:W-:Y:S01]  /*9cd0*/  IADD3 R4, R65, -c[0x0][0x20], RZ ;  /* 0x8000080041047a10 */ /* 0x000fe20007ffe0ff */
[----:B------:R-:W-:Y:S01]  /*9ce0*/  IMAD.MOV.U32 R72, RZ, RZ, R6 ;  /* 0x000000ffff487224 */ /* 0x000fe200078e0006 */
[----:B------:R-:W-:-:S03]  /*9cf0*/  MOV R73, 0x0 ;  /* 0x0000000000497802 */ /* 0x000fc60000000f00 */
[----:B------:R1:W-:Y:S04]  /*9d00*/  STL [R4], R2 ;  /* 0x0000000204007387 */ /* 0x0003e80000100800 */
[----:B------:R1:W-:Y:S01]  /*9d10*/  STL [R4+0x4], R3 ;  /* 0x0000040304007387 */ /* 0x0003e20000100800 */
[----:B------:R-:W-:Y:S05]  /*9d20*/  RET.REL.NODEC R72 `(_ZN7cutlass13device_kernelIN5flash19enable_sm80_to_sm89INS1_16FlashAttnBwdSm80INS1_25CollectiveMainloopBwdSm80ILi2ELi2EN4cute5tupleIJNS5_1CILi128EEES8_NS7_ILi64EEEEEENS_10bfloat16_tEfNS_4arch4Sm80ELb1ELb0ELb1ELb1ELb0ELb0ELb0ELb0ELi2ELi4ELi4ELi4ELb0EEENS1_21CollectiveEpilogueBwdISA_SB_SD_Li256ELb1ELb0ELi2EEENS1_25SingleTileBwdLPTSchedulerILb1ELi128ELb0EEEEEEEEEvNT_6ParamsE) ;  /* 0xffff62d048007950 */ /* 0x000fea0003c3ffff */
        .type           $_ZN7cutlass13device_kernelIN5flash19enable_sm80_to_sm89INS1_16FlashAttnBwdSm80INS1_25CollectiveMainloopBwdSm80ILi2ELi2EN4cute5tupleIJNS5_1CILi128EEES8_NS7_ILi64EEEEEENS_10bfloat16_tEfNS_4arch4Sm80ELb1ELb0ELb1ELb1ELb0ELb0ELb0ELb0ELi2ELi4ELi4ELi4ELb0EEENS1_21CollectiveEpilogueBwdISA_SB_SD_Li256ELb1ELb0ELi2EEENS1_25SingleTileBwdLPTSchedulerILb1ELi128ELb0EEEEEEEEEvNT_6ParamsE$_ZN4cute3eso3ESOILb1ELb0EJNS_5tupleIJNS2_IJNS_1CILi2EEES4_EEES5_NS3_ILi8EEEEEENS2_IJNS2_IJiNS3_ILi512EEEEEENS2_IJiiEEENS3_ILi1024EEEEEEEEC2ERKS7_RKSC_,@function
        .size           $_ZN7cutlass13device_kernelIN5flash19enable_sm80_to_sm89INS1_16FlashAttnBwdSm80INS1_25CollectiveMainloopBwdSm80ILi2ELi2EN4cute5tupleIJNS5_1CILi128EEES8_NS7_ILi64EEEEEENS_10bfloat16_tEfNS_4arch4Sm80ELb1ELb0ELb1ELb1ELb0ELb0ELb0ELb0ELi2ELi4ELi4ELi4ELb0EEENS1_21CollectiveEpilogueBwdISA_SB_SD_Li256ELb1ELb0ELi2EEENS1_25SingleTileBwdLPTSchedulerILb1ELi128ELb0EEEEEEEEEvNT_6ParamsE$_ZN4cute3eso3ESOILb1ELb0EJNS_5tupleIJNS2_IJNS_1CILi2EEES4_EEES5_NS3_ILi8EEEEEENS2_IJNS2_IJiNS3_ILi512EEEEEENS2_IJiiEEENS3_ILi1024EEEEEEEEC2ERKS7_RKSC_,($_ZN7cutlass13device_kernelIN5flash19enable_sm80_to_sm89INS1_16FlashAttnBwdSm80INS1_25CollectiveMainloopBwdSm80ILi2ELi2EN4cute5tupleIJNS5_1CILi128EEES8_NS7_ILi64EEEEEENS_10bfloat16_tEfNS_4arch4Sm80ELb1ELb0ELb1ELb1ELb0ELb0ELb0ELb0ELi2ELi4ELi4ELi4ELb0EEENS1_21CollectiveEpilogueBwdISA_SB_SD_Li256ELb1ELb0ELi2EEENS1_25SingleTileBwdLPTSchedulerILb1ELi128ELb0EEEEEEEEEvNT_6ParamsE$_ZN4cute3eso3ESOILb1ELb0EJNS_5tupleIJNS2_IJNS_1CILi2EEES4_S4_EEES4_NS2_IJNS2_IJS4_S4_EEES4_EEEEEENS2_IJNS2_IJNS3_ILi1EEENS3_ILi512EEEiEEENS3_ILi4096EEENS2_IJNS2_IJiiEEENS3_ILi8192EEEEEEEEEEEC2ERKS8_RKSG_ - $_ZN7cutlass13device_kernelIN5flash19enable_sm80_to_sm89INS1_16FlashAttnBwdSm80INS1_25CollectiveMainloopBwdSm80ILi2ELi2EN4cute5tupleIJNS5_1CILi128EEES8_NS7_ILi64EEEEEENS_10bfloat16_tEfNS_4arch4Sm80ELb1ELb0ELb1ELb1ELb0ELb0ELb0ELb0ELi2ELi4ELi4ELi4ELb0EEENS1_21CollectiveEpilogueBwdISA_SB_SD_Li256ELb1ELb0ELi2EEENS1_25SingleTileBwdLPTSchedulerILb1ELi128ELb0EEEEEEEEEvNT_6ParamsE$_ZN4cute3eso3ESOILb1ELb0EJNS_5tupleIJNS2_IJNS_1CILi2EEES4_EEES5_NS3_ILi8EEEEEENS2_IJNS2_IJiNS3_ILi512EEEEEENS2_IJiiEEENS3_ILi1024EEEEEEEEC2ERKS7_RKSC_)
$_ZN7cutlass13device_kernelIN5flash19enable_sm80_to_sm89INS1_16FlashAttnBwdSm80INS1_25CollectiveMainloopBwdSm80ILi2ELi2EN4cute5tupleIJNS5_1CILi128EEES8_NS7_ILi64EEEEEENS_10bfloat16_tEfNS_4arch4Sm80ELb1ELb0ELb1ELb1ELb0ELb0ELb0ELb0ELi2ELi4ELi4ELi4ELb0EEENS1_21CollectiveEpilogueBwdISA_SB_SD_Li256ELb1ELb0ELi2EEENS1_25SingleTileBwdLPTSchedulerILb1ELi128ELb0EEEEEEEEEvNT_6ParamsE$_ZN4cute3eso3ESOILb1ELb0EJNS_5tupleIJNS2_IJNS_1CILi2EEES4_EEES5_NS3_ILi8EEEEEENS2_IJNS2_IJiNS3_ILi512EEEEEENS2_IJiiEEENS3_ILi1024EEEEEEEEC2ERKS7_RKSC_:
[----:B------:R-:W-:Y:S02]  /*9d30*/  IADD3 R4, R60, -c[0x0][0x20], RZ ;  /* 0x800008003c047a10 */ /* 0x000fe40007ffe0ff */
[----:B------:R-:W-:-:S03]  /*9d40*/  MOV R9, 0x0 ;  /* 0x0000000000097802 */ /* 0x000fc60000000f00 */
[----:B------:R1:W-:Y:S04]  /*9d50*/  STL [R4], R2 ;  /* 0x0000000204007387 */ /* 0x0003e80000100800 */
[----:B------:R1:W-:Y:S04]  /*9d60*/  STL [R4+0x4], R3 ;  /* 0x0000040304007387 */ /* 0x0003e80000100800 */
[----:B------:R1:W-:Y:S01]  /*9d70*/  STL [R4+0x8], R5 ;  /* 0x0000080504007387 */ /* 0x0003e20000100800 */
[----:B------:R-:W-:Y:S05]  /*9d80*/  RET.REL.NODEC R8 `(_ZN7cutlass13device_kernelIN5flash19enable_sm80_to_sm89INS1_16FlashAttnBwdSm80INS1_25CollectiveMainloopBwdSm80ILi2ELi2EN4cute5tupleIJNS5_1CILi128EEES8_NS7_ILi64EEEEEENS_10bfloat16_tEfNS_4arch4Sm80ELb1ELb0ELb1ELb1ELb0ELb0ELb0ELb0ELi2ELi4ELi4ELi4ELb0EEENS1_21CollectiveEpilogueBwdISA_SB_SD_Li256ELb1ELb0ELi2EEENS1_25SingleTileBwdLPTSchedulerILb1ELi128ELb0EEEEEEEEEvNT_6ParamsE) ;  /* 0xffff627008007950 */ /* 0x000fea0003c3ffff */
        .type           $_ZN7cutlass13device_kernelIN5flash19enable_sm80_to_sm89INS1_16FlashAttnBwdSm80INS1_25CollectiveMainloopBwdSm80ILi2ELi2EN4cute5tupleIJNS5_1CILi128EEES8_NS7_ILi64EEEEEENS_10bfloat16_tEfNS_4arch4Sm80ELb1ELb0ELb1ELb1ELb0ELb0ELb0ELb0ELi2ELi4ELi4ELi4ELb0EEENS1_21CollectiveEpilogueBwdISA_SB_SD_Li256ELb1ELb0ELi2EEENS1_25SingleTileBwdLPTSchedulerILb1ELi128ELb0EEEEEEEEEvNT_6ParamsE$_ZN4cute3eso3ESOILb1ELb0EJNS_5tupleIJNS2_IJNS_1CILi2EEES4_S4_EEES4_NS2_IJNS2_IJS4_S4_EEES4_EEEEEENS2_IJNS2_IJNS3_ILi1EEENS3_ILi512EEEiEEENS3_ILi4096EEENS2_IJNS2_IJiiEEENS3_ILi8192EEEEEEEEEEEC2ERKS8_RKSG_,@function
        .size           $_ZN7cutlass13device_kernelIN5flash19enable_sm80_to_sm89INS1_16FlashAttnBwdSm80INS1_25CollectiveMainloopBwdSm80ILi2ELi2EN4cute5tupleIJNS5_1CILi128EEES8_NS7_ILi64EEEEEENS_10bfloat16_tEfNS_4arch4Sm80ELb1ELb0ELb1ELb1ELb0ELb0ELb0ELb0ELi2ELi4ELi4ELi4ELb0EEENS1_21CollectiveEpilogueBwdISA_SB_SD_Li256ELb1ELb0ELi2EEENS1_25SingleTileBwdLPTSchedulerILb1ELi128ELb0EEEEEEEEEvNT_6ParamsE$_ZN4cute3eso3ESOILb1ELb0EJNS_5tupleIJNS2_IJNS_1CILi2EEES4_S4_EEES4_NS2_IJNS2_IJS4_S4_EEES4_EEEEEENS2_IJNS2_IJNS3_ILi1EEENS3_ILi512EEEiEEENS3_ILi4096EEENS2_IJNS2_IJiiEEENS3_ILi8192EEEEEEEEEEEC2ERKS8_RKSG_,($_ZN7cutlass13device_kernelIN5flash19enable_sm80_to_sm89INS1_16FlashAttnBwdSm80INS1_25CollectiveMainloopBwdSm80ILi2ELi2EN4cute5tupleIJNS5_1CILi128EEES8_NS7_ILi64EEEEEENS_10bfloat16_tEfNS_4arch4Sm80ELb1ELb0ELb1ELb1ELb0ELb0ELb0ELb0ELi2ELi4ELi4ELi4ELb0EEENS1_21CollectiveEpilogueBwdISA_SB_SD_Li256ELb1ELb0ELi2EEENS1_25SingleTileBwdLPTSchedulerILb1ELi128ELb0EEEEEEEEEvNT_6ParamsE$_ZN4cute3eso3ESOILb1ELb0EJNS_5tupleIJNS2_IJNS_1CILi2EEES4_S4_EEES4_NS2_IJS4_S4_EEEEEENS2_IJNS2_IJNS3_ILi1EEENS3_ILi512EEEiEEENS3_ILi4096EEENS2_IJiiEEEEEEEEC2ERKS7_RKSD_ - $_ZN7cutlass13device_kernelIN5flash19enable_sm80_to_sm89INS1_16FlashAttnBwdSm80INS1_25CollectiveMainloopBwdSm80ILi2ELi2EN4cute5tupleIJNS5_1CILi128EEES8_NS7_ILi64EEEEEENS_10bfloat16_tEfNS_4arch4Sm80ELb1ELb0ELb1ELb1ELb0ELb0ELb0ELb0ELi2ELi4ELi4ELi4ELb0EEENS1_21CollectiveEpilogueBwdISA_SB_SD_Li256ELb1ELb0ELi2EEENS1_25SingleTileBwdLPTSchedulerILb1ELi128ELb0EEEEEEEEEvNT_6ParamsE$_ZN4cute3eso3ESOILb1ELb0EJNS_5tupleIJNS2_IJNS_1CILi2EEES4_S4_EEES4_NS2_IJNS2_IJS4_S4_EEES4_EEEEEENS2_IJNS2_IJNS3_ILi1EEENS3_ILi512EEEiEEENS3_ILi4096EEENS2_IJNS2_IJiiEEENS3_ILi8192EEEEEEEEEEEC2ERKS8_RKSG_)
$_ZN7cutlass13device_kernelIN5flash19enable_sm80_to_sm89INS1_16FlashAttnBwdSm80INS1_25CollectiveMainloopBwdSm80ILi2ELi2EN4cute5tupleIJNS5_1CILi128EEES8_NS7_ILi64EEEEEENS_10bfloat16_tEfNS_4arch4Sm80ELb1ELb0ELb1ELb1ELb0ELb0ELb0ELb0ELi2ELi4ELi4ELi4ELb0EEENS1_21CollectiveEpilogueBwdISA_SB_SD_Li256ELb1ELb0ELi2EEENS1_25SingleTileBwdLPTSchedulerILb1ELi128ELb0EEEEEEEEEvNT_6ParamsE$_ZN4cute3eso3ESOILb1ELb0EJNS_5tupleIJNS2_IJNS_1CILi2EEES4_S4_EEES4_NS2_IJNS2_IJS4_S4_EEES4_EEEEEENS2_IJNS2_IJNS3_ILi1EEENS3_ILi512EEEiEEENS3_ILi4096EEENS2_IJNS2_IJiiEEENS3_ILi8192EEEEEEEEEEEC2ERKS8_RKSG_:
[----:B------:R-:W-:Y:S02]  /*9d90*/  IADD3 R4, R60, -c[0x0][0x20], RZ ;  /* 0x800008003c047a10 */ /* 0x000fe40007ffe0ff */
[----:B------:R-:W-:-:S03]  /*9da0*/  MOV R9, 0x0 ;  /* 0x0000000000097802 */ /* 0x000fc60000000f00 */
[----:B------:R1:W-:Y:S04]  /*9db0*/  STL [R4], R2 ;  /* 0x0000000204007387 */ /* 0x0003e80000100800 */
[----:B------:R1:W-:Y:S04]  /*9dc0*/  STL [R4+0x4], R3 ;  /* 0x0000040304007387 */ /* 0x0003e80000100800 */
[----:B------:R1:W-:Y:S01]  /*9dd0*/  STL [R4+0x8], R5 ;  /* 0x0000080504007387 */ /* 0x0003e20000100800 */
[----:B------:R-:W-:Y:S05]  /*9de0*/  RET.REL.NODEC R8 `(_ZN7cutlass13device_kernelIN5flash19enable_sm80_to_sm89INS1_16FlashAttnBwdSm80INS1_25CollectiveMainloopBwdSm80ILi2ELi2EN4cute5tupleIJNS5_1CILi128EEES8_NS7_ILi64EEEEEENS_10bfloat16_tEfNS_4arch4Sm80ELb1ELb0ELb1ELb1ELb0ELb0ELb0ELb0ELi2ELi4ELi4ELi4ELb0EEENS1_21CollectiveEpilogueBwdISA_SB_SD_Li256ELb1ELb0ELi2EEENS1_25SingleTileBwdLPTSchedulerILb1ELi128ELb0EEEEEEEEEvNT_6ParamsE) ;  /* 0xffff621008007950 */ /* 0x000fea0003c3ffff */
        .type           $_ZN7cutlass13device_kernelIN5flash19enable_sm80_to_sm89INS1_16FlashAttnBwdSm80INS1_25CollectiveMainloopBwdSm80ILi2ELi2EN4cute5tupleIJNS5_1CILi128EEES8_NS7_ILi64EEEEEENS_10bfloat16_tEfNS_4arch4Sm80ELb1ELb0ELb1ELb1ELb0ELb0ELb0ELb0ELi2ELi4ELi4ELi4ELb0EEENS1_21CollectiveEpilogueBwdISA_SB_SD_Li256ELb1ELb0ELi2EEENS1_25SingleTileBwdLPTSchedulerILb1ELi128ELb0EEEEEEEEEvNT_6ParamsE$_ZN4cute3eso3ESOILb1ELb0EJNS_5tupleIJNS2_IJNS_1CILi2EEES4_S4_EEES4_NS2_IJS4_S4_EEEEEENS2_IJNS2_IJNS3_ILi1EEENS3_ILi512EEEiEEENS3_ILi4096EEENS2_IJiiEEEEEEEEC2ERKS7_RKSD_,@function
        .size           $_ZN7cutlass13device_kernelIN5flash19enable_sm80_to_sm89INS1_16FlashAttnBwdSm80INS1_25CollectiveMainloopBwdSm80ILi2ELi2EN4cute5tupleIJNS5_1CILi128EEES8_NS7_ILi64EEEEEENS_10bfloat16_tEfNS_4arch4Sm80ELb1ELb0ELb1ELb1ELb0ELb0ELb0ELb0ELi2ELi4ELi4ELi4ELb0EEENS1_21CollectiveEpilogueBwdISA_SB_SD_Li256ELb1ELb0ELi2EEENS1_25SingleTileBwdLPTSchedulerILb1ELi128ELb0EEEEEEEEEvNT_6ParamsE$_ZN4cute3eso3ESOILb1ELb0EJNS_5tupleIJNS2_IJNS_1CILi2EEES4_S4_EEES4_NS2_IJS4_S4_EEEEEENS2_IJNS2_IJNS3_ILi1EEENS3_ILi512EEEiEEENS3_ILi4096EEENS2_IJiiEEEEEEEEC2ERKS7_RKSD_,($_ZN7cutlass13device_kernelIN5flash19enable_sm80_to_sm89INS1_16FlashAttnBwdSm80INS1_25CollectiveMainloopBwdSm80ILi2ELi2EN4cute5tupleIJNS5_1CILi128EEES8_NS7_ILi64EEEEEENS_10bfloat16_tEfNS_4arch4Sm80ELb1ELb0ELb1ELb1ELb0ELb0ELb0ELb0ELi2ELi4ELi4ELi4ELb0EEENS1_21CollectiveEpilogueBwdISA_SB_SD_Li256ELb1ELb0ELi2EEENS1_25SingleTileBwdLPTSchedulerILb1ELi128ELb0EEEEEEEEEvNT_6ParamsE$_ZN4cute3eso3ESOILb1ELb0EJNS_5tupleIJNS2_IJNS_1CILi8EEENS3_ILi1EEEEEENS2_IJNS3_ILi2EEEEEEEEENS2_IJNS2_IJS5_NS3_ILi0EEEEEENS2_IJiEEEEEEEEC2ERKS9_RKSD_ - $_ZN7cutlass13device_kernelIN5flash19enable_sm80_to_sm89INS1_16FlashAttnBwdSm80INS1_25CollectiveMainloopBwdSm80ILi2ELi2EN4cute5tupleIJNS5_1CILi128EEES8_NS7_ILi64EEEEEENS_10bfloat16_tEfNS_4arch4Sm80ELb1ELb0ELb1ELb1ELb0ELb0ELb0ELb0ELi2ELi4ELi4ELi4ELb0EEENS1_21CollectiveEpilogueBwdISA_SB_SD_Li256ELb1ELb0ELi2EEENS1_25SingleTileBwdLPTSchedulerILb1ELi128ELb0EEEEEEEEEvNT_6ParamsE$_ZN4cute3eso3ESOILb1ELb0EJNS_5tupleIJNS2_IJNS_1CILi2EEES4_S4_EEES4_NS2_IJS4_S4_EEEEEENS2_IJNS2_IJNS3_ILi1EEENS3_ILi512EEEiEEENS3_ILi4096EEENS2_IJiiEEEEEEEEC2ERKS7_RKSD_)
$_ZN7cutlass13device_kernelIN5flash19enable_sm80_to_sm89INS1_16FlashAttnBwdSm80INS1_25CollectiveMainloopBwdSm80ILi2ELi2EN4cute5tupleIJNS5_1CILi128EEES8_NS7_ILi64EEEEEENS_10bfloat16_tEfNS_4arch4Sm80ELb1ELb0ELb1ELb1ELb0ELb0ELb0ELb0ELi2ELi4ELi4ELi4ELb0EEENS1_21CollectiveEpilogueBwdISA_SB_SD_Li256ELb1ELb0ELi2EEENS1_25SingleTileBwdLPTSchedulerILb1ELi128ELb0EEEEEEEEEvNT_6ParamsE$_ZN4cute3eso3ESOILb1ELb0EJNS_5tupleIJNS2_IJNS_1CILi2EEES4_S4_EEES4_NS2_IJS4_S4_EEEEEENS2_IJNS2_IJNS3_ILi1EEENS3_ILi512EEEiEEENS3_ILi4096EEENS2_IJiiEEEEEEEEC2ERKS7_RKSD_:
[----:B------:R-:W-:Y:S02]  /*9df0*/  IADD3 R4, R23, -c[0x0][0x20], RZ ;  /* 0x8000080017047a10 */ /* 0x000fe40007ffe0ff */
[----:B------:R-:W-:-:S03]  /*9e00*/  MOV R9, 0x0 ;  /* 0x0000000000097802 */ /* 0x000fc60000000f00 */
[----:B------:R1:W-:Y:S04]  /*9e10*/  STL [R4], R2 ;  /* 0x0000000204007387 */ /* 0x0003e80000100800 */
[----:B------:R1:W-:Y:S04]  /*9e20*/  STL [R4+0x4], R3 ;  /* 0x0000040304007387 */ /* 0x0003e80000100800 */
[----:B------:R1:W-:Y:S01]  /*9e30*/  STL [R4+0x8], R5 ;  /* 0x0000080504007387 */ /* 0x0003e20000100800 */
[----:B------:R-:W-:Y:S05]  /*9e40*/  RET.REL.NODEC R8 `(_ZN7cutlass13device_kernelIN5flash19enable_sm80_to_sm89INS1_16FlashAttnBwdSm80INS1_25CollectiveMainloopBwdSm80ILi2ELi2EN4cute5tupleIJNS5_1CILi128EEES8_NS7_ILi64EEEEEENS_10bfloat16_tEfNS_4arch4Sm80ELb1ELb0ELb1ELb1ELb0ELb0ELb0ELb0ELi2ELi4ELi4ELi4ELb0EEENS1_21CollectiveEpilogueBwdISA_SB_SD_Li256ELb1ELb0ELi2EEENS1_25SingleTileBwdLPTSchedulerILb1ELi128ELb0EEEEEEEEEvNT_6ParamsE) ;  /* 0xffff61b008007950 */ /* 0x000fea0003c3ffff */
        .type           $_ZN7cutlass13device_kernelIN5flash19enable_sm80_to_sm89INS1_16FlashAttnBwdSm80INS1_25CollectiveMainloopBwdSm80ILi2ELi2EN4cute5tupleIJNS5_1CILi128EEES8_NS7_ILi64EEEEEENS_10bfloat16_tEfNS_4arch4Sm80ELb1ELb0ELb1ELb1ELb0ELb0ELb0ELb0ELi2ELi4ELi4ELi4ELb0EEENS1_21CollectiveEpilogueBwdISA_SB_SD_Li256ELb1ELb0ELi2EEENS1_25SingleTileBwdLPTSchedulerILb1ELi128ELb0EEEEEEEEEvNT_6ParamsE$_ZN4cute3eso3ESOILb1ELb0EJNS_5tupleIJNS2_IJNS_1CILi8EEENS3_ILi1EEEEEENS2_IJNS3_ILi2EEEEEEEEENS2_IJNS2_IJS5_NS3_ILi0EEEEEENS2_IJiEEEEEEEEC2ERKS9_RKSD_,@function
        .size           $_ZN7cutlass13device_kernelIN5flash19enable_sm80_to_sm89INS1_16FlashAttnBwdSm80INS1_25CollectiveMainloopBwdSm80ILi2ELi2EN4cute5tupleIJNS5_1CILi128EEES8_NS7_ILi64EEEEEENS_10bfloat16_tEfNS_4arch4Sm80ELb1ELb0ELb1ELb1ELb0ELb0ELb0ELb0ELi2ELi4ELi4ELi4ELb0EEENS1_21CollectiveEpilogueBwdISA_SB_SD_Li256ELb1ELb0ELi2EEENS1_25SingleTileBwdLPTSchedulerILb1ELi128ELb0EEEEEEEEEvNT_6ParamsE$_ZN4cute3eso3ESOILb1ELb0EJNS_5tupleIJNS2_IJNS_1CILi8EEENS3_ILi1EEEEEENS2_IJNS3_ILi2EEEEEEEEENS2_IJNS2_IJS5_NS3_ILi0EEEEEENS2_IJiEEEEEEEEC2ERKS9_RKSD_,($_ZN7cutlass13device_kernelIN5flash19enable_sm80_to_sm89INS1_16FlashAttnBwdSm80INS1_25CollectiveMainloopBwdSm80ILi2ELi2EN4cute5tupleIJNS5_1CILi128EEES8_NS7_ILi64EEEEEENS_10bfloat16_tEfNS_4arch4Sm80ELb1ELb0ELb1ELb1ELb0ELb0ELb0ELb0ELi2ELi4ELi4ELi4ELb0EEENS1_21CollectiveEpilogueBwdISA_SB_SD_Li256ELb1ELb0ELi2EEENS1_25SingleTileBwdLPTSchedulerILb1ELi128ELb0EEEEEEEEEvNT_6ParamsE$_ZN4cute3eso3ESOILb1ELb0EJNS_5tupleIJNS2_IJNS_1CILi8EEENS3_ILi1EEEEEENS3_ILi2EEEEEENS2_IJNS2_IJS5_NS3_ILi0EEEEEEiEEEEEC2ERKS8_RKSB_ - $_ZN7cutlass13device_kernelIN5flash19enable_sm80_to_sm89INS1_16FlashAttnBwdSm80INS1_25CollectiveMainloopBwdSm80ILi2ELi2EN4cute5tupleIJNS5_1CILi128EEES8_NS7_ILi64EEEEEENS_10bfloat16_tEfNS_4arch4Sm80ELb1ELb0ELb1ELb1ELb0ELb0ELb0ELb0ELi2ELi4ELi4ELi4ELb0EEENS1_21CollectiveEpilogueBwdISA_SB_SD_Li256ELb1ELb0ELi2EEENS1_25SingleTileBwdLPTSchedulerILb1ELi128ELb0EEEEEEEEEvNT_6ParamsE$_ZN4cute3eso3ESOILb1ELb0EJNS_5tupleIJNS2_IJNS_1CILi8EEENS3_ILi1EEEEEENS2_IJNS3_ILi2EEEEEEEEENS2_IJNS2_IJS5_NS3_ILi0EEEEEENS2_IJiEEEEEEEEC2ERKS9_RKSD_)
$_ZN7cutlass13device_kernelIN5flash19enable_sm80_to_sm89INS1_16FlashAttnBwdSm80INS1_25CollectiveMainloopBwdSm80ILi2ELi2EN4cute5tupleIJNS5_1CILi128EEES8_NS7_ILi64EEEEEENS_10bfloat16_tEfNS_4arch4Sm80ELb1ELb0ELb1ELb1ELb0ELb0ELb0ELb0ELi2ELi4ELi4ELi4ELb0EEENS1_21CollectiveEpilogueBwdISA_SB_SD_Li256ELb1ELb0ELi2EEENS1_25SingleTileBwdLPTSchedulerILb1ELi128ELb0EEEEEEEEEvNT_6ParamsE$_ZN4cute3eso3ESOILb1ELb0EJNS_5tupleIJNS2_IJNS_1CILi8EEENS3_ILi1EEEEEENS2_IJNS3_ILi2EEEEEEEEENS2_IJNS2_IJS5_NS3_ILi0EEEEEENS2_IJiEEEEEEEEC2ERKS9_RKSD_:
[----:B------:R-:W-:Y:S02]  /*9e50*/  IADD3 R2, R67, -c[0x0][0x20], RZ ;  /* 0x8000080043027a10 */ /* 0x000fe40007ffe0ff */
[----:B------:R-:W-:-:S03]  /*9e60*/  MOV R9, 0x0 ;  /* 0x0000000000097802 */ /* 0x000fc60000000f00 */
[----:B------:R1:W-:Y:S01]  /*9e70*/  STL [R2], R3 ;  /* 0x0000000302007387 */ /* 0x0003e20000100800 */
[----:B------:R-:W-:Y:S05]  /*9e80*/  RET.REL.NODEC R8 `(_ZN7cutlass13device_kernelIN5flash19enable_sm80_to_sm89INS1_16FlashAttnBwdSm80INS1_25CollectiveMainloopBwdSm80ILi2ELi2EN4cute5tupleIJNS5_1CILi128EEES8_NS7_ILi64EEEEEENS_10bfloat16_tEfNS_4arch4Sm80ELb1ELb0ELb1ELb1ELb0ELb0ELb0ELb0ELi2ELi4ELi4ELi4ELb0EEENS1_21CollectiveEpilogueBwdISA_SB_SD_Li256ELb1ELb0ELi2EEENS1_25SingleTileBwdLPTSchedulerILb1ELi128ELb0EEEEEEEEEvNT_6ParamsE) ;  /* 0xffff617008007950 */ /* 0x000fea0003c3ffff */
        .type           $_ZN7cutlass13device_kernelIN5flash19enable_sm80_to_sm89INS1_16FlashAttnBwdSm80INS1_25CollectiveMainloopBwdSm80ILi2ELi2EN4cute5tupleIJNS5_1CILi128EEES8_NS7_ILi64EEEEEENS_10bfloat16_tEfNS_4arch4Sm80ELb1ELb0ELb1ELb1ELb0ELb0ELb0ELb0ELi2ELi4ELi4ELi4ELb0EEENS1_21CollectiveEpilogueBwdISA_SB_SD_Li256ELb1ELb0ELi2EEENS1_25SingleTileBwdLPTSchedulerILb1ELi128ELb0EEEEEEEEEvNT_6ParamsE$_ZN4cute3eso3ESOILb1ELb0EJNS_5tupleIJNS2_IJNS_1CILi8EEENS3_ILi1EEEEEENS3_ILi2EEEEEENS2_IJNS2_IJS5_NS3_ILi0EEEEEEiEEEEEC2ERKS8_RKSB_,@function
        .size           $_ZN7cutlass13device_kernelIN5flash19enable_sm80_to_sm89INS1_16FlashAttnBwdSm80INS1_25CollectiveMainloopBwdSm80ILi2ELi2EN4cute5tupleIJNS5_1CILi128EEES8_NS7_ILi64EEEEEENS_10bfloat16_tEfNS_4arch4Sm80ELb1ELb0ELb1ELb1ELb0ELb0ELb0ELb0ELi2ELi4ELi4ELi4ELb0EEENS1_21CollectiveEpilogueBwdISA_SB_SD_Li256ELb1ELb0ELi2EEENS1_25SingleTileBwdLPTSchedulerILb1ELi128ELb0EEEEEEEEEvNT_6ParamsE$_ZN4cute3eso3ESOILb1ELb0EJNS_5tupleIJNS2_IJNS_1CILi8EEENS3_ILi1EEEEEENS3_ILi2EEEEEENS2_IJNS2_IJS5_NS3_ILi0EEEEEEiEEEEEC2ERKS8_RKSB_,($_ZN7cutlass13device_kernelIN5flash19enable_sm80_to_sm89INS1_16FlashAttnBwdSm80INS1_25CollectiveMainloopBwdSm80ILi2ELi2EN4cute5tupleIJNS5_1CILi128EEES8_NS7_ILi64EEEEEENS_10bfloat16_tEfNS_4arch4Sm80ELb1ELb0ELb1ELb1ELb0ELb0ELb0ELb0ELi2ELi4ELi4ELi4ELb0EEENS1_21CollectiveEpilogueBwdISA_SB_SD_Li256ELb1ELb0ELi2EEENS1_25SingleTileBwdLPTSchedulerILb1ELi128ELb0EEEEEEEEEvNT_6ParamsE$_ZN4cute3eso3ESOILb1ELb0EJNS_5tupleIJNS2_IJNS_1CILi8EEENS3_ILi1EEEEEENS3_ILi2EEENS2_IJS7_S7_EEEEEENS2_IJNS2_IJS5_NS3_ILi0EEEEEENS3_ILi4096EEENS2_IJiiEEEEEEEEC2ERKS9_RKSE_ - $_ZN7cutlass13device_kernelIN5flash19enable_sm80_to_sm89INS1_16FlashAttnBwdSm80INS1_25CollectiveMainloopBwdSm80ILi2ELi2EN4cute5tupleIJNS5_1CILi128EEES8_NS7_ILi64EEEEEENS_10bfloat16_tEfNS_4arch4Sm80ELb1ELb0ELb1ELb1ELb0ELb0ELb0ELb0ELi2ELi4ELi4ELi4ELb0EEENS1_21CollectiveEpilogueBwdISA_SB_SD_Li256ELb1ELb0ELi2EEENS1_25SingleTileBwdLPTSchedulerILb1ELi128ELb0EEEEEEEEEvNT_6ParamsE$_ZN4cute3eso3ESOILb1ELb0EJNS_5tupleIJNS2_IJNS_1CILi8EEENS3_ILi1EEEEEENS3_ILi2EEEEEENS2_IJNS2_IJS5_NS3_ILi0EEEEEEiEEEEEC2ERKS8_RKSB_)
$_ZN7cutlass13device_kernelIN5flash19enable_sm80_to_sm89INS1_16FlashAttnBwdSm80INS1_25CollectiveMainloopBwdSm80ILi2ELi2EN4cute5tupleIJNS5_1CILi128EEES8_NS7_ILi64EEEEEENS_10bfloat16_tEfNS_4arch4Sm80ELb1ELb0ELb1ELb1ELb0ELb0ELb0ELb0ELi2ELi4ELi4ELi4ELb0EEENS1_21CollectiveEpilogueBwdISA_SB_SD_Li256ELb1ELb0ELi2EEENS1_25SingleTileBwdLPTSchedulerILb1ELi128ELb0EEEEEEEEEvNT_6ParamsE$_ZN4cute3eso3ESOILb1ELb0EJNS_5tupleIJNS2_IJNS_1CILi8EEENS3_ILi1EEEEEENS3_ILi2EEEEEENS2_IJNS2_IJS5_NS3_ILi0EEEEEEiEEEEEC2ERKS8_RKSB_:
[----:B------:R-:W-:Y:S02]  /*9e90*/  IADD3 R2, R67, -c[0x0][0x20], RZ ;  /* 0x8000080043027a10 */ /* 0x000fe40007ffe0ff */
[----:B------:R-:W-:-:S03]  /*9ea0*/  MOV R9, 0x0 ;  /* 0x0000000000097802 */ /* 0x000fc60000000f00 */
[----:B------:R1:W-:Y:S01]  /*9eb0*/  STL [R2], R3 ;  /* 0x0000000302007387 */ /* 0x0003e20000100800 */
[----:B------:R-:W-:Y:S05]  /*9ec0*/  RET.REL.NODEC R8 `(_ZN7cutlass13device_kernelIN5flash19enable_sm80_to_sm89INS1_16FlashAttnBwdSm80INS1_25CollectiveMainloopBwdSm80ILi2ELi2EN4cute5tupleIJNS5_1CILi128EEES8_NS7_ILi64EEEEEENS_10bfloat16_tEfNS_4arch4Sm80ELb1ELb0ELb1ELb1ELb0ELb0ELb0ELb0ELi2ELi4ELi4ELi4ELb0EEENS1_21CollectiveEpilogueBwdISA_SB_SD_Li256ELb1ELb0ELi2EEENS1_25SingleTileBwdLPTSchedulerILb1ELi128ELb0EEEEEEEEEvNT_6ParamsE) ;  /* 0xffff613008007950 */ /* 0x000fea0003c3ffff */
        .type           $_ZN7cutlass13device_kernelIN5flash19enable_sm80_to_sm89INS1_16FlashAttnBwdSm80INS1_25CollectiveMainloopBwdSm80ILi2ELi2EN4cute5tupleIJNS5_1CILi128EEES8_NS7_ILi64EEEEEENS_10bfloat16_tEfNS_4arch4Sm80ELb1ELb0ELb1ELb1ELb0ELb0ELb0ELb0ELi2ELi4ELi4ELi4ELb0EEENS1_21CollectiveEpilogueBwdISA_SB_SD_Li256ELb1ELb0ELi2EEENS1_25SingleTileBwdLPTSchedulerILb1ELi128ELb0EEEEEEEEEvNT_6ParamsE$_ZN4cute3eso3ESOILb1ELb0EJNS_5tupleIJNS2_IJNS_1CILi8EEENS3_ILi1EEEEEENS3_ILi2EEENS2_IJS7_S7_EEEEEENS2_IJNS2_IJS5_NS3_ILi0EEEEEENS3_ILi4096EEENS2_IJiiEEEEEEEEC2ERKS9_RKSE_,@function
        .size           $_ZN7cutlass13device_kernelIN5flash19enable_sm80_to_sm89INS1_16FlashAttnBwdSm80INS1_25CollectiveMainloopBwdSm80ILi2ELi2EN4cute5tupleIJNS5_1CILi128EEES8_NS7_ILi64EEEEEENS_10bfloat16_tEfNS_4arch4Sm80ELb1ELb0ELb1ELb1ELb0ELb0ELb0ELb0ELi2ELi4ELi4ELi4ELb0EEENS1_21CollectiveEpilogueBwdISA_SB_SD_Li256ELb1ELb0ELi2EEENS1_25SingleTileBwdLPTSchedulerILb1ELi128ELb0EEEEEEEEEvNT_6ParamsE$_ZN4cute3eso3ESOILb1ELb0EJNS_5tupleIJNS2_IJNS_1CILi8EEENS3_ILi1EEEEEENS3_ILi2EEENS2_IJS7_S7_EEEEEENS2_IJNS2_IJS5_NS3_ILi0EEEEEENS3_ILi4096EEENS2_IJiiEEEEEEEEC2ERKS9_RKSE_,($_ZN7cutlass13device_kernelIN5flash19enable_sm80_to_sm89INS1_16FlashAttnBwdSm80INS1_25CollectiveMainloopBwdSm80ILi2ELi2EN4cute5tupleIJNS5_1CILi128EEES8_NS7_ILi64EEEEEENS_10bfloat16_tEfNS_4arch4Sm80ELb1ELb0ELb1ELb1ELb0ELb0ELb0ELb0ELi2ELi4ELi4ELi4ELb0EEENS1_21CollectiveEpilogueBwdISA_SB_SD_Li256ELb1ELb0ELi2EEENS1_25SingleTileBwdLPTSchedulerILb1ELi128ELb0EEEEEEEEEvNT_6ParamsE$_ZN4cute3eso3ESOILb1ELb0EJNS_5tupleIJNS2_IJNS_1CILi8EEENS3_ILi1EEEEEENS3_ILi2EEES4_EEENS2_IJNS2_IJS5_NS3_ILi0EEEEEEiNS3_ILi1024EEEEEEEEC2ERKS8_RKSC_ - $_ZN7cutlass13device_kernelIN5flash19enable_sm80_to_sm89INS1_16FlashAttnBwdSm80INS1_25CollectiveMainloopBwdSm80ILi2ELi2EN4cute5tupleIJNS5_1CILi128EEES8_NS7_ILi64EEEEEENS_10bfloat16_tEfNS_4arch4Sm80ELb1ELb0ELb1ELb1ELb0ELb0ELb0ELb0ELi2ELi4ELi4ELi4ELb0EEENS1_21CollectiveEpilogueBwdISA_SB_SD_Li256ELb1ELb0ELi2EEENS1_25SingleTileBwdLPTSchedulerILb1ELi128ELb0EEEEEEEEEvNT_6ParamsE$_ZN4cute3eso3ESOILb1ELb0EJNS_5tupleIJNS2_IJNS_1CILi8EEENS3_ILi1EEEEEENS3_ILi2EEENS2_IJS7_S7_EEEEEENS2_IJNS2_IJS5_NS3_ILi0EEEEEENS3_ILi4096EEENS2_IJiiEEEEEEEEC2ERKS9_RKSE_)
$_ZN7cutlass13device_kernelIN5flash19enable_sm80_to_sm89INS1_16FlashAttnBwdSm80INS1_25CollectiveMainloopBwdSm80ILi2ELi2EN4cute5tupleIJNS5_1CILi128EEES8_NS7_ILi64EEEEEENS_10bfloat16_tEfNS_4arch4Sm80ELb1ELb0ELb1ELb1ELb0ELb0ELb0ELb0ELi2ELi4ELi4ELi4ELb0EEENS1_21CollectiveEpilogueBwdISA_SB_SD_Li256ELb1ELb0ELi2EEENS1_25SingleTileBwdLPTSchedulerILb1ELi128ELb0EEEEEEEEEvNT_6ParamsE$_ZN4cute3eso3ESOILb1ELb0EJNS_5tupleIJNS2_IJNS_1CILi8EEENS3_ILi1EEEEEENS3_ILi2EEENS2_IJS7_S7_EEEEEENS2_IJNS2_IJS5_NS3_ILi0EEEEEENS3_ILi4096EEENS2_IJiiEEEEEEEEC2ERKS9_RKSE_:
[----:B------:R-:W-:Y:S01]  /*9ed0*/  IADD3 R3, R23, -c[0x0][0x20], RZ ;  /* 0x8000080017037a10 */ /* 0x000fe20007ffe0ff */
[----:B------:R-:W-:Y:S01]  /*9ee0*/  IMAD.MOV.U32 R12, RZ, RZ, R6 ;  /* 0x000000ffff0c7224 */ /* 0x000fe200078e0006 */
[----:B------:R-:W-:-:S03]  /*9ef0*/  MOV R13, 0x0 ;  /* 0x00000000000d7802 */ /* 0x000fc60000000f00 */
[----:B------:R1:W-:Y:S04]  /*9f00*/  STL [R3], R2 ;  /* 0x0000000203007387 */ /* 0x0003e80000100800 */
[----:B------:R1:W-:Y:S01]  /*9f10*/  STL [R3+0x4], R8 ;  /* 0x0000040803007387 */ /* 0x0003e20000100800 */
[----:B------:R-:W-:Y:S05]  /*9f20*/  RET.REL.NODEC R12 `(_ZN7cutlass13device_kernelIN5flash19enable_sm80_to_sm89INS1_16FlashAttnBwdSm80INS1_25CollectiveMainloopBwdSm80ILi2ELi2EN4cute5tupleIJNS5_1CILi128EEES8_NS7_ILi64EEEEEENS_10bfloat16_tEfNS_4arch4Sm80ELb1ELb0ELb1ELb1ELb0ELb0ELb0ELb0ELi2ELi4ELi4ELi4ELb0EEENS1_21CollectiveEpilogueBwdISA_SB_SD_Li256ELb1ELb0ELi2EEENS1_25SingleTileBwdLPTSchedulerILb1ELi128ELb0EEEEEEEEEvNT_6ParamsE) ;  /* 0xffff60d00c007950 */ /* 0x000fea0003c3ffff */
        .type           $_ZN7cutlass13device_kernelIN5flash19enable_sm80_to_sm89INS1_16FlashAttnBwdSm80INS1_25CollectiveMainloopBwdSm80ILi2ELi2EN4cute5tupleIJNS5_1CILi128EEES8_NS7_ILi64EEEEEENS_10bfloat16_tEfNS_4arch4Sm80ELb1ELb0ELb1ELb1ELb0ELb0ELb0ELb0ELi2ELi4ELi4ELi4ELb0EEENS1_21CollectiveEpilogueBwdISA_SB_SD_Li256ELb1ELb0ELi2EEENS1_25SingleTileBwdLPTSchedulerILb1ELi128ELb0EEEEEEEEEvNT_6ParamsE$_ZN4cute3eso3ESOILb1ELb0EJNS_5tupleIJNS2_IJNS_1CILi8EEENS3_ILi1EEEEEENS3_ILi2EEES4_EEENS2_IJNS2_IJS5_NS3_ILi0EEEEEEiNS3_ILi1024EEEEEEEEC2ERKS8_RKSC_,@function
        .size           $_ZN7cutlass13device_kernelIN5flash19enable_sm80_to_sm89INS1_16FlashAttnBwdSm80INS1_25CollectiveMainloopBwdSm80ILi2ELi2EN4cute5tupleIJNS5_1CILi128EEES8_NS7_ILi64EEEEEENS_10bfloat16_tEfNS_4arch4Sm80ELb1ELb0ELb1ELb1ELb0ELb0ELb0ELb0ELi2ELi4ELi4ELi4ELb0EEENS1_21CollectiveEpilogueBwdISA_SB_SD_Li256ELb1ELb0ELi2EEENS1_25SingleTileBwdLPTSchedulerILb1ELi128ELb0EEEEEEEEEvNT_6ParamsE$_ZN4cute3eso3ESOILb1ELb0EJNS_5tupleIJNS2_IJNS_1CILi8EEENS3_ILi1EEEEEENS3_ILi2EEES4_EEENS2_IJNS2_IJS5_NS3_ILi0EEEEEEiNS3_ILi1024EEEEEEEEC2ERKS8_RKSC_,($_ZN7cutlass13device_kernelIN5flash19enable_sm80_to_sm89INS1_16FlashAttnBwdSm80INS1_25CollectiveMainloopBwdSm80ILi2ELi2EN4cute5tupleIJNS5_1CILi128EEES8_NS7_ILi64EEEEEENS_10bfloat16_tEfNS_4arch4Sm80ELb1ELb0ELb1ELb1ELb0ELb0ELb0ELb0ELi2ELi4ELi4ELi4ELb0EEENS1_21CollectiveEpilogueBwdISA_SB_SD_Li256ELb1ELb0ELi2EEENS1_25SingleTileBwdLPTSchedulerILb1ELi128ELb0EEEEEEEEEvNT_6ParamsE$_ZN4cute3eso3ESOILb1ELb0EJNS_5tupleIJNS2_IJNS_1CILi8EEENS3_ILi1EEEEEENS3_ILi4EEES5_EEENS2_IJNS2_IJS5_NS3_ILi0EEEEEElS9_EEEEEC2ERKS8_RKSB_ - $_ZN7cutlass13device_kernelIN5flash19enable_sm80_to_sm89INS1_16FlashAttnBwdSm80INS1_25CollectiveMainloopBwdSm80ILi2ELi2EN4cute5tupleIJNS5_1CILi128EEES8_NS7_ILi64EEEEEENS_10bfloat16_tEfNS_4arch4Sm80ELb1ELb0ELb1ELb1ELb0ELb0ELb0ELb0ELi2ELi4ELi4ELi4ELb0EEENS1_21CollectiveEpilogueBwdISA_SB_SD_Li256ELb1ELb0ELi2EEENS1_25SingleTileBwdLPTSchedulerILb1ELi128ELb0EEEEEEEEEvNT_6ParamsE$_ZN4cute3eso3ESOILb1ELb0EJNS_5tupleIJNS2_IJNS_1CILi8EEENS3_ILi1EEEEEENS3_ILi2EEES4_EEENS2_IJNS2_IJS5_NS3_ILi0EEEEEEiNS3_ILi1024EEEEEEEEC2ERKS8_RKSC_)
$_ZN7cutlass13device_kernelIN5flash19enable_sm80_to_sm89INS1_16FlashAttnBwdSm80INS1_25CollectiveMainloopBwdSm80ILi2ELi2EN4cute5tupleIJNS5_1CILi128EEES8_NS7_ILi64EEEEEENS_10bfloat16_tEfNS_4arch4Sm80ELb1ELb0ELb1ELb1ELb0ELb0ELb0ELb0ELi2ELi4ELi4ELi4ELb0EEENS1_21CollectiveEpilogueBwdISA_SB_SD_Li256ELb1ELb0ELi2EEENS1_25SingleTileBwdLPTSchedulerILb1ELi128ELb0EEEEEEEEEvNT_6ParamsE$_ZN4cute3eso3ESOILb1ELb0EJNS_5tupleIJNS2_IJNS_1CILi8EEENS3_ILi1EEEEEENS3_ILi2EEES4_EEENS2_IJNS2_IJS5_NS3_ILi0EEEEEEiNS3_ILi1024EEEEEEEEC2ERKS8_RKSC_:
[----:B------:R-:W-:Y:S02]  /*9f30*/  IADD3 R2, R23, -c[0x0][0x20], RZ ;  /* 0x8000080017027a10 */ /* 0x000fe40007ffe0ff */
[----:B------:R-:W-:-:S03]  /*9f40*/  MOV R9, 0x0 ;  /* 0x0000000000097802 */ /* 0x000fc60000000f00 */
[----:B------:R1:W-:Y:S01]  /*9f50*/  STL [R2], R3 ;  /* 0x0000000302007387 */ /* 0x0003e20000100800 */
[----:B------:R-:W-:Y:S05]  /*9f60*/  RET.REL.NODEC R8 `(_ZN7cutlass13device_kernelIN5flash19enable_sm80_to_sm89INS1_16FlashAttnBwdSm80INS1_25CollectiveMainloopBwdSm80ILi2ELi2EN4cute5tupleIJNS5_1CILi128EEES8_NS7_ILi64EEEEEENS_10bfloat16_tEfNS_4arch4Sm80ELb1ELb0ELb1ELb1ELb0ELb0ELb0ELb0ELi2ELi4ELi4ELi4ELb0EEENS1_21CollectiveEpilogueBwdISA_SB_SD_Li256ELb1ELb0ELi2EEENS1_25SingleTileBwdLPTSchedulerILb1ELi128ELb0EEEEEEEEEvNT_6ParamsE) ;  /* 0xffff609008007950 */ /* 0x000fea0003c3ffff */
        .type           $_ZN7cutlass13device_kernelIN5flash19enable_sm80_to_sm89INS1_16FlashAttnBwdSm80INS1_25CollectiveMainloopBwdSm80ILi2ELi2EN4cute5tupleIJNS5_1CILi128EEES8_NS7_ILi64EEEEEENS_10bfloat16_tEfNS_4arch4Sm80ELb1ELb0ELb1ELb1ELb0ELb0ELb0ELb0ELi2ELi4ELi4ELi4ELb0EEENS1_21CollectiveEpilogueBwdISA_SB_SD_Li256ELb1ELb0ELi2EEENS1_25SingleTileBwdLPTSchedulerILb1ELi128ELb0EEEEEEEEEvNT_6ParamsE$_ZN4cute3eso3ESOILb1ELb0EJNS_5tupleIJNS2_IJNS_1CILi8EEENS3_ILi1EEEEEENS3_ILi4EEES5_EEENS2_IJNS2_IJS5_NS3_ILi0EEEEEElS9_EEEEEC2ERKS8_RKSB_,@function
        .size           $_ZN7cutlass13device_kernelIN5flash19enable_sm80_to_sm89INS1_16FlashAttnBwdSm80INS1_25CollectiveMainloopBwdSm80ILi2ELi2EN4cute5tupleIJNS5_1CILi128EEES8_NS7_ILi64EEEEEENS_10bfloat16_tEfNS_4arch4Sm80ELb1ELb0ELb1ELb1ELb0ELb0ELb0ELb0ELi2ELi4ELi4ELi4ELb0EEENS1_21CollectiveEpilogueBwdISA_SB_SD_Li256ELb1ELb0ELi2EEENS1_25SingleTileBwdLPTSchedulerILb1ELi128ELb0EEEEEEEEEvNT_6ParamsE$_ZN4cute3eso3ESOILb1ELb0EJNS_5tupleIJNS2_IJNS_1CILi8EEENS3_ILi1EEEEEENS3_ILi4EEES5_EEENS2_IJNS2_IJS5_NS3_ILi0EEEEEElS9_EEEEEC2ERKS8_RKSB_,($_ZN7cutlass13device_kernelIN5flash19enable_sm80_to_sm89INS1_16FlashAttnBwdSm80INS1_25CollectiveMainloopBwdSm80ILi2ELi2EN4cute5tupleIJNS5_1CILi128EEES8_NS7_ILi64EEEEEENS_10bfloat16_tEfNS_4arch4Sm80ELb1ELb0ELb1ELb1ELb0ELb0ELb0ELb0ELi2ELi4ELi4ELi4ELb0EEENS1_21CollectiveEpilogueBwdISA_SB_SD_Li256ELb1ELb0ELi2EEENS1_25SingleTileBwdLPTSchedulerILb1ELi128ELb0EEEEEEEEEvNT_6ParamsE$_ZN4cute3eso3ESOILb1ELb0EJNS_5tupleIJNS_1CILi0EEES4_EEEiEEC2ERKS5_RKi - $_ZN7cutlass13device_kernelIN5flash19enable_sm80_to_sm89INS1_16FlashAttnBwdSm80INS1_25CollectiveMainloopBwdSm80ILi2ELi2EN4cute5tupleIJNS5_1CILi128EEES8_NS7_ILi64EEEEEENS_10bfloat16_tEfNS_4arch4Sm80ELb1ELb0ELb1ELb1ELb0ELb0ELb0ELb0ELi2ELi4ELi4ELi4ELb0EEENS1_21CollectiveEpilogueBwdISA_SB_SD_Li256ELb1ELb0ELi2EEENS1_25SingleTileBwdLPTSchedulerILb1ELi128ELb0EEEEEEEEEvNT_6ParamsE$_ZN4cute3eso3ESOILb1ELb0EJNS_5tupleIJNS2_IJNS_1CILi8EEENS3_ILi1EEEEEENS3_ILi4EEES5_EEENS2_IJNS2_IJS5_NS3_ILi0EEEEEElS9_EEEEEC2ERKS8_RKSB_)
$_ZN7cutlass13device_kernelIN5flash19enable_sm80_to_sm89INS1_16FlashAttnBwdSm80INS1_25CollectiveMainloopBwdSm80ILi2ELi2EN4cute5tupleIJNS5_1CILi128EEES8_NS7_ILi64EEEEEENS_10bfloat16_tEfNS_4arch4Sm80ELb1ELb0ELb1ELb1ELb0ELb0ELb0ELb0ELi2ELi4ELi4ELi4ELb0EEENS1_21CollectiveEpilogueBwdISA_SB_SD_Li256ELb1ELb0ELi2EEENS1_25SingleTileBwdLPTSchedulerILb1ELi128ELb0EEEEEEEEEvNT_6ParamsE$_ZN4cute3eso3ESOILb1ELb0EJNS_5tupleIJNS2_IJNS_1CILi8EEENS3_ILi1EEEEEENS3_ILi4EEES5_EEENS2_IJNS2_IJS5_NS3_ILi0EEEEEElS9_EEEEEC2ERKS8_RKSB_:
[----:B------:R-:W-:Y:S01]  /*9f70*/  IADD3 R3, R81, -c[0x0][0x20], RZ ;  /* 0x8000080051037a10 */ /* 0x000fe20007ffe0ff */
[----:B------:R-:W-:Y:S01]  /*9f80*/  IMAD.MOV.U32 R78, RZ, RZ, R2 ;  /* 0x000000ffff4e7224 */ /* 0x000fe200078e0002 */
[----:B------:R-:W-:Y:S01]  /*9f90*/  MOV R86, R6 ;  /* 0x0000000600567202 */ /* 0x000fe20000000f00 */
[----:B------:R-:W-:Y:S01]  /*9fa0*/  IMAD.MOV.U32 R79, RZ, RZ, R5 ;  /* 0x000000ffff4f7224 */ /* 0x000fe200078e0005 */
[----:B------:R-:W-:-:S04]  /*9fb0*/  MOV R87, 0x0 ;  /* 0x0000000000577802 */ /* 0x000fc80000000f00 */
[----:B------:R1:W-:Y:S01]  /*9fc0*/  STL.64 [R3], R78 ;  /* 0x0000004e03007387 */ /* 0x0003e20000100a00 */
[----:B------:R-:W-:Y:S05]  /*9fd0*/  RET.REL.NODEC R86 `(_ZN7cutlass13device_kernelIN5flash19enable_sm80_to_sm89INS1_16FlashAttnBwdSm80INS1_25CollectiveMainloopBwdSm80ILi2ELi2EN4cute5tupleIJNS5_1CILi128EEES8_NS7_ILi64EEEEEENS_10bfloat16_tEfNS_4arch4Sm80ELb1ELb0ELb1ELb1ELb0ELb0ELb0ELb0ELi2ELi4ELi4ELi4ELb0EEENS1_21CollectiveEpilogueBwdISA_SB_SD_Li256ELb1ELb0ELi2EEENS1_25SingleTileBwdLPTSchedulerILb1ELi128ELb0EEEEEEEEEvNT_6ParamsE) ;  /* 0xffff602056007950 */ /* 0x000fea0003c3ffff */
        .type           $_ZN7cutlass13device_kernelIN5flash19enable_sm80_to_sm89INS1_16FlashAttnBwdSm80INS1_25CollectiveMainloopBwdSm80ILi2ELi2EN4cute5tupleIJNS5_1CILi128EEES8_NS7_ILi64EEEEEENS_10bfloat16_tEfNS_4arch4Sm80ELb1ELb0ELb1ELb1ELb0ELb0ELb0ELb0ELi2ELi4ELi4ELi4ELb0EEENS1_21CollectiveEpilogueBwdISA_SB_SD_Li256ELb1ELb0ELi2EEENS1_25SingleTileBwdLPTSchedulerILb1ELi128ELb0EEEEEEEEEvNT_6ParamsE$_ZN4cute3eso3ESOILb1ELb0EJNS_5tupleIJNS_1CILi0EEES4_EEEiEEC2ERKS5_RKi,@function
        .size           $_ZN7cutlass13device_kernelIN5flash19enable_sm80_to_sm89INS1_16FlashAttnBwdSm80INS1_25CollectiveMainloopBwdSm80ILi2ELi2EN4cute5tupleIJNS5_1CILi128EEES8_NS7_ILi64EEEEEENS_10bfloat16_tEfNS_4arch4Sm80ELb1ELb0ELb1ELb1ELb0ELb0ELb0ELb0ELi2ELi4ELi4ELi4ELb0EEENS1_21CollectiveEpilogueBwdISA_SB_SD_Li256ELb1ELb0ELi2EEENS1_25SingleTileBwdLPTSchedulerILb1ELi128ELb0EEEEEEEEEvNT_6ParamsE$_ZN4cute3eso3ESOILb1ELb0EJNS_5tupleIJNS_1CILi0EEES4_EEEiEEC2ERKS5_RKi,($_ZN7cutlass13device_kernelIN5flash19enable_sm80_to_sm89INS1_16FlashAttnBwdSm80INS1_25CollectiveMainloopBwdSm80ILi2ELi2EN4cute5tupleIJNS5_1CILi128EEES8_NS7_ILi64EEEEEENS_10bfloat16_tEfNS_4arch4Sm80ELb1ELb0ELb1ELb1ELb0ELb0ELb0ELb0ELi2ELi4ELi4ELi4ELb0EEENS1_21CollectiveEpilogueBwdISA_SB_SD_Li256ELb1ELb0ELi2EEENS1_25SingleTileBwdLPTSchedulerILb1ELi128ELb0EEEEEEEEEvNT_6ParamsE$_ZN4cute3eso3ESOILb1ELb0EJNS_5tupleIJNS_1CILi16EEENS3_ILi2EEES5_S5_NS3_ILi4EEES5_EEENS2_IJNS3_ILi1EEEiiiNS3_ILi144EEENS3_ILi512EEEEEEEEC2ERKS7_RKSB_ - $_ZN7cutlass13device_kernelIN5flash19enable_sm80_to_sm89INS1_16FlashAttnBwdSm80INS1_25CollectiveMainloopBwdSm80ILi2ELi2EN4cute5tupleIJNS5_1CILi128EEES8_NS7_ILi64EEEEEENS_10bfloat16_tEfNS_4arch4Sm80ELb1ELb0ELb1ELb1ELb0ELb0ELb0ELb0ELi2ELi4ELi4ELi4ELb0EEENS1_21CollectiveEpilogueBwdISA_SB_SD_Li256ELb1ELb0ELi2EEENS1_25SingleTileBwdLPTSchedulerILb1ELi128ELb0EEEEEEEEEvNT_6ParamsE$_ZN4cute3eso3ESOILb1ELb0EJNS_5tupleIJNS_1CILi0EEES4_EEEiEEC2ERKS5_RKi)
$_ZN7cutlass13device_kernelIN5flash19enable_sm80_to_sm89INS1_16FlashAttnBwdSm80INS1_25CollectiveMainloopBwdSm80ILi2ELi2EN4cute5tupleIJNS5_1CILi128EEES8_NS7_ILi64EEEEEENS_10bfloat16_tEfNS_4arch4Sm80ELb1ELb0ELb1ELb1ELb0ELb0ELb0ELb0ELi2ELi4ELi4ELi4ELb0EEENS1_21CollectiveEpilogueBwdISA_SB_SD_Li256ELb1ELb0ELi2EEENS1_25SingleTileBwdLPTSchedulerILb1ELi128ELb0EEEEEEEEEvNT_6ParamsE$_ZN4cute3eso3ESOILb1ELb0EJNS_5tupleIJNS_1CILi0EEES4_EEEiEEC2ERKS5_RKi:
[----:B------:R-:W-:Y:S02]  /*9fe0*/  IADD3 R2, R67, -c[0x0][0x20], RZ ;  /* 0x8000080043027a10 */ /* 0x000fe40007ffe0ff */
[----:B------:R-:W-:-:S03]  /*9ff0*/  MOV R5, 0x0 ;  /* 0x0000000000057802 */ /* 0x000fc60000000f00 */
[----:B------:R1:W-:Y:S01]  /*a000*/  STL [R2], R3 ;  /* 0x0000000302007387 */ /* 0x0003e20000100800 */
[----:B------:R-:W-:Y:S05]  /*a010*/  RET.REL.NODEC R4 `(_ZN7cutlass13device_kernelIN5flash19enable_sm80_to_sm89INS1_16FlashAttnBwdSm80INS1_25CollectiveMainloopBwdSm80ILi2ELi2EN4cute5tupleIJNS5_1CILi128EEES8_NS7_ILi64EEEEEENS_10bfloat16_tEfNS_4arch4Sm80ELb1ELb0ELb1ELb1ELb0ELb0ELb0ELb0ELi2ELi4ELi4ELi4ELb0EEENS1_21CollectiveEpilogueBwdISA_SB_SD_Li256ELb1ELb0ELi2EEENS1_25SingleTileBwdLPTSchedulerILb1ELi128ELb0EEEEEEEEEvNT_6ParamsE) ;  /* 0xffff5fe004007950 */ /* 0x000fea0003c3ffff */
        .type           $_ZN7cutlass13device_kernelIN5flash19enable_sm80_to_sm89INS1_16FlashAttnBwdSm80INS1_25CollectiveMainloopBwdSm80ILi2ELi2EN4cute5tupleIJNS5_1CILi128EEES8_NS7_ILi64EEEEEENS_10bfloat16_tEfNS_4arch4Sm80ELb1ELb0ELb1ELb1ELb0ELb0ELb0ELb0ELi2ELi4ELi4ELi4ELb0EEENS1_21CollectiveEpilogueBwdISA_SB_SD_Li256ELb1ELb0ELi2EEENS1_25SingleTileBwdLPTSchedulerILb1ELi128ELb0EEEEEEEEEvNT_6ParamsE$_ZN4cute3eso3ESOILb1ELb0EJNS_5tupleIJNS_1CILi16EEENS3_ILi2EEES5_S5_NS3_ILi4EEES5_EEENS2_IJNS3_ILi1EEEiiiNS3_ILi144EEENS3_ILi512EEEEEEEEC2ERKS7_RKSB_,@function
        .size           $_ZN7cutlass13device_kernelIN5flash19enable_sm80_to_sm89INS1_16FlashAttnBwdSm80INS1_25CollectiveMainloopBwdSm80ILi2ELi2EN4cute5tupleIJNS5_1CILi128EEES8_NS7_ILi64EEEEEENS_10bfloat16_tEfNS_4arch4Sm80ELb1ELb0ELb1ELb1ELb0ELb0ELb0ELb0ELi2ELi4ELi4ELi4ELb0EEENS1_21CollectiveEpilogueBwdISA_SB_SD_Li256ELb1ELb0ELi2EEENS1_25SingleTileBwdLPTSchedulerILb1ELi128ELb0EEEEEEEEEvNT_6ParamsE$_ZN4cute3eso3ESOILb1ELb0EJNS_5tupleIJNS_1CILi16EEENS3_ILi2EEES5_S5_NS3_ILi4EEES5_EEENS2_IJNS3_ILi1EEEiiiNS3_ILi144EEENS3_ILi512EEEEEEEEC2ERKS7_RKSB_,($_ZN7cutlass13device_kernelIN5flash19enable_sm80_to_sm89INS1_16FlashAttnBwdSm80INS1_25CollectiveMainloopBwdSm80ILi2ELi2EN4cute5tupleIJNS5_1CILi128EEES8_NS7_ILi64EEEEEENS_10bfloat16_tEfNS_4arch4Sm80ELb1ELb0ELb1ELb1ELb0ELb0ELb0ELb0ELi2ELi4ELi4ELi4ELb0EEENS1_21CollectiveEpilogueBwdISA_SB_SD_Li256ELb1ELb0ELi2EEENS1_25SingleTileBwdLPTSchedulerILb1ELi128ELb0EEEEEEEEEvNT_6ParamsE$_ZN4cute3eso3ESOILb1ELb0EJNS_5tupleIJNS_1CILi1EEENS2_IJS4_NS3_ILi2EEES5_EEEEEENS2_IJNS3_ILi0EEENS2_IJS4_NS3_ILi256EEEiEEEEEEEEC2ERKS7_RKSB_ - $_ZN7cutlass13device_kernelIN5flash19enable_sm80_to_sm89INS1_16FlashAttnBwdSm80INS1_25CollectiveMainloopBwdSm80ILi2ELi2EN4cute5tupleIJNS5_1CILi128EEES8_NS7_ILi64EEEEEENS_10bfloat16_tEfNS_4arch4Sm80ELb1ELb0ELb1ELb1ELb0ELb0ELb0ELb0ELi2ELi4ELi4ELi4ELb0EEENS1_21CollectiveEpilogueBwdISA_SB_SD_Li256ELb1ELb0ELi2EEENS1_25SingleTileBwdLPTSchedulerILb1ELi128ELb0EEEEEEEEEvNT_6ParamsE$_ZN4cute3eso3ESOILb1ELb0EJNS_5tupleIJNS_1CILi16EEENS3_ILi2EEES5_S5_NS3_ILi4EEES5_EEENS2_IJNS3_ILi1EEEiiiNS3_ILi144EEENS3_ILi512EEEEEEEEC2ERKS7_RKSB_)
$_ZN7cutlass13device_kernelIN5flash19enable_sm80_to_sm89INS1_16FlashAttnBwdSm80INS1_25CollectiveMainloopBwdSm80ILi2ELi2EN4cute5tupleIJNS5_1CILi128EEES8_NS7_ILi64EEEEEENS_10bfloat16_tEfNS_4arch4Sm80ELb1ELb0ELb1ELb1ELb0ELb0ELb0ELb0ELi2ELi4ELi4ELi4ELb0EEENS1_21CollectiveEpilogueBwdISA_SB_SD_Li256ELb1ELb0ELi2EEENS1_25SingleTileBwdLPTSchedulerILb1ELi128ELb0EEEEEEEEEvNT_6ParamsE$_ZN4cute3eso3ESOILb1ELb0EJNS_5tupleIJNS_1CILi16EEENS3_ILi2EEES5_S5_NS3_ILi4EEES5_EEENS2_IJNS3_ILi1EEEiiiNS3_ILi144EEENS3_ILi512EEEEEEEEC2ERKS7_RKSB_:
[----:B------:R-:W-:Y:S02]  /*a020*/  IADD3 R4, R59, -c[0x0][0x20], RZ ;  /* 0x800008003b047a10 */ /* 0x000fe40007ffe0ff */
[----:B------:R-:W-:-:S03]  /*a030*/  MOV R9, 0x0 ;  /* 0x0000000000097802 */ /* 0x000fc60000000f00 */
[----:B------:R1:W-:Y:S04]  /*a040*/  STL [R4], R2 ;  /* 0x0000000204007387 */ /* 0x0003e80000100800 */
[----:B------:R1:W-:Y:S04]  /*a050*/  STL [R4+0x4], R3 ;  /* 0x0000040304007387 */ /* 0x0003e80000100800 */
[----:B------:R1:W-:Y:S01]  /*a060*/  STL [R4+0x8], R5 ;  /* 0x0000080504007387 */ /* 0x0003e20000100800 */
[----:B------:R-:W-:Y:S05]  /*a070*/  RET.REL.NODEC R8 `(_ZN7cutlass13device_kernelIN5flash19enable_sm80_to_sm89INS1_16FlashAttnBwdSm80INS1_25CollectiveMainloopBwdSm80ILi2ELi2EN4cute5tupleIJNS5_1CILi128EEES8_NS7_ILi64EEEEEENS_10bfloat16_tEfNS_4arch4Sm80ELb1ELb0ELb1ELb1ELb0ELb0ELb0ELb0ELi2ELi4ELi4ELi4ELb0EEENS1_21CollectiveEpilogueBwdISA_SB_SD_Li256ELb1ELb0ELi2EEENS1_25SingleTileBwdLPTSchedulerILb1ELi128ELb0EEEEEEEEEvNT_6ParamsE) ;  /* 0xffff5f8008007950 */ /* 0x000fea0003c3ffff */
        .type           $_ZN7cutlass13device_kernelIN5flash19enable_sm80_to_sm89INS1_16FlashAttnBwdSm80INS1_25CollectiveMainloopBwdSm80ILi2ELi2EN4cute5tupleIJNS5_1CILi128EEES8_NS7_ILi64EEEEEENS_10bfloat16_tEfNS_4arch4Sm80ELb1ELb0ELb1ELb1ELb0ELb0ELb0ELb0ELi2ELi4ELi4ELi4ELb0EEENS1_21CollectiveEpilogueBwdISA_SB_SD_Li256ELb1ELb0ELi2EEENS1_25SingleTileBwdLPTSchedulerILb1ELi128ELb0EEEEEEEEEvNT_6ParamsE$_ZN4cute3eso3ESOILb1ELb0EJNS_5tupleIJNS_1CILi1EEENS2_IJS4_NS3_ILi2EEES5_EEEEEENS2_IJNS3_ILi0EEENS2_IJS4_NS3_ILi256EEEiEEEEEEEEC2ERKS7_RKSB_,@function
        .size           $_ZN7cutlass13device_kernelIN5flash19enable_sm80_to_sm89INS1_16FlashAttnBwdSm80INS1_25CollectiveMainloopBwdSm80ILi2ELi2EN4cute5tupleIJNS5_1CILi128EEES8_NS7_ILi64EEEEEENS_10bfloat16_tEfNS_4arch4Sm80ELb1ELb0ELb1ELb1ELb0ELb0ELb0ELb0ELi2ELi4ELi4ELi4ELb0EEENS1_21CollectiveEpilogueBwdISA_SB_SD_Li256ELb1ELb0ELi2EEENS1_25SingleTileBwdLPTSchedulerILb1ELi128ELb0EEEEEEEEEvNT_6ParamsE$_ZN4cute3eso3ESOILb1ELb0EJNS_5tupleIJNS_1CILi1EEENS2_IJS4_NS3_ILi2EEES5_EEEEEENS2_IJNS3_ILi0EEENS2_IJS4_NS3_ILi256EEEiEEEEEEEEC2ERKS7_RKSB_,($_ZN7cutlass13device_kernelIN5flash19enable_sm80_to_sm89INS1_16FlashAttnBwdSm80INS1_25CollectiveMainloopBwdSm80ILi2ELi2EN4cute5tupleIJNS5_1CILi128EEES8_NS7_ILi64EEEEEENS_10bfloat16_tEfNS_4arch4Sm80ELb1ELb0ELb1ELb1ELb0ELb0ELb0ELb0ELi2ELi4ELi4ELi4ELb0EEENS1_21CollectiveEpilogueBwdISA_SB_SD_Li256ELb1ELb0ELi2EEENS1_25SingleTileBwdLPTSchedulerILb1ELi128ELb0EEEEEEEEEvNT_6ParamsE$_ZN4cute3eso3ESOILb1ELb0EJNS_5tupleIJNS_1CILi1EEENS3_ILi0EEEEEENS2_IJiEEEEEC2ERKS6_RKS7_ - $_ZN7cutlass13device_kernelIN5flash19enable_sm80_to_sm89INS1_16FlashAttnBwdSm80INS1_25CollectiveMainloopBwdSm80ILi2ELi2EN4cute5tupleIJNS5_1CILi128EEES8_NS7_ILi64EEEEEENS_10bfloat16_tEfNS_4arch4Sm80ELb1ELb0ELb1ELb1ELb0ELb0ELb0ELb0ELi2ELi4ELi4ELi4ELb0EEENS1_21CollectiveEpilogueBwdISA_SB_SD_Li256ELb1ELb0ELi2EEENS1_25SingleTileBwdLPTSchedulerILb1ELi128ELb0EEEEEEEEEvNT_6ParamsE$_ZN4cute3eso3ESOILb1ELb0EJNS_5tupleIJNS_1CILi1EEENS2_IJS4_NS3_ILi2EEES5_EEEEEENS2_IJNS3_ILi0EEENS2_IJS4_NS3_ILi256EEEiEEEEEEEEC2ERKS7_RKSB_)
$_ZN7cutlass13device_kernelIN5flash19enable_sm80_to_sm89INS1_16FlashAttnBwdSm80INS1_25CollectiveMainloopBwdSm80ILi2ELi2EN4cute5tupleIJNS5_1CILi128EEES8_NS7_ILi64EEEEEENS_10bfloat16_tEfNS_4arch4Sm80ELb1ELb0ELb1ELb1ELb0ELb0ELb0ELb0ELi2ELi4ELi4ELi4ELb0EEENS1_21CollectiveEpilogueBwdISA_SB_SD_Li256ELb1ELb0ELi2EEENS1_25SingleTileBwdLPTSchedulerILb1ELi128ELb0EEEEEEEEEvNT_6ParamsE$_ZN4cute3eso3ESOILb1ELb0EJNS_5tupleIJNS_1CILi1EEENS2_IJS4_NS3_ILi2EEES5_EEEEEENS2_IJNS3_ILi0EEENS2_IJS4_NS3_ILi256EEEiEEEEEEEEC2ERKS7_RKSB_:
[----:B------:R-:W-:Y:S02]  /*a080*/  IADD3 R3, R9, -c[0x0][0x20], RZ ;  /* 0x8000080009037a10 */ /* 0x000fe40007ffe0ff */
[----:B------:R-:W-:-:S03]  /*a090*/  MOV R5, 0x0 ;  /* 0x0000000000057802 */ /* 0x000fc60000000f00 */
[----:B------:R1:W-:Y:S01]  /*a0a0*/  STL [R3], R2 ;  /* 0x0000000203007387 */ /* 0x0003e20000100800 */
[----:B------:R-:W-:Y:S05]  /*a0b0*/  RET.REL.NODEC R4 `(_ZN7cutlass13device_kernelIN5flash19enable_sm80_to_sm89INS1_16FlashAttnBwdSm80INS1_25CollectiveMainloopBwdSm80ILi2ELi2EN4cute5tupleIJNS5_1CILi128EEES8_NS7_ILi64EEEEEENS_10bfloat16_tEfNS_4arch4Sm80ELb1ELb0ELb1ELb1ELb0ELb0ELb0ELb0ELi2ELi4ELi4ELi4ELb0EEENS1_21CollectiveEpilogueBwdISA_SB_SD_Li256ELb1ELb0ELi2EEENS1_25SingleTileBwdLPTSchedulerILb1ELi128ELb0EEEEEEEEEvNT_6ParamsE) ;  /* 0xffff5f4004007950 */ /* 0x000fea0003c3ffff */
        .type           $_ZN7cutlass13device_kernelIN5flash19enable_sm80_to_sm89INS1_16FlashAttnBwdSm80INS1_25CollectiveMainloopBwdSm80ILi2ELi2EN4cute5tupleIJNS5_1CILi128EEES8_NS7_ILi64EEEEEENS_10bfloat16_tEfNS_4arch4Sm80ELb1ELb0ELb1ELb1ELb0ELb0ELb0ELb0ELi2ELi4ELi4ELi4ELb0EEENS1_21CollectiveEpilogueBwdISA_SB_SD_Li256ELb1ELb0ELi2EEENS1_25SingleTileBwdLPTSchedulerILb1ELi128ELb0EEEEEEEEEvNT_6ParamsE$_ZN4cute3eso3ESOILb1ELb0EJNS_5tupleIJNS_1CILi1EEENS3_ILi0EEEEEENS2_IJiEEEEEC2ERKS6_RKS7_,@function
        .size           $_ZN7cutlass13device_kernelIN5flash19enable_sm80_to_sm89INS1_16FlashAttnBwdSm80INS1_25CollectiveMainloopBwdSm80ILi2ELi2EN4cute5tupleIJNS5_1CILi128EEES8_NS7_ILi64EEEEEENS_10bfloat16_tEfNS_4arch4Sm80ELb1ELb0ELb1ELb1ELb0ELb0ELb0ELb0ELi2ELi4ELi4ELi4ELb0EEENS1_21CollectiveEpilogueBwdISA_SB_SD_Li256ELb1ELb0ELi2EEENS1_25SingleTileBwdLPTSchedulerILb1ELi128ELb0EEEEEEEEEvNT_6ParamsE$_ZN4cute3eso3ESOILb1ELb0EJNS_5tupleIJNS_1CILi1EEENS3_ILi0EEEEEENS2_IJiEEEEEC2ERKS6_RKS7_,($_ZN7cutlass13device_kernelIN5flash19enable_sm80_to_sm89INS1_16FlashAttnBwdSm80INS1_25CollectiveMainloopBwdSm80ILi2ELi2EN4cute5tupleIJNS5_1CILi128EEES8_NS7_ILi64EEEEEENS_10bfloat16_tEfNS_4arch4Sm80ELb1ELb0ELb1ELb1ELb0ELb0ELb0ELb0ELi2ELi4ELi4ELi4ELb0EEENS1_21CollectiveEpilogueBwdISA_SB_SD_Li256ELb1ELb0ELi2EEENS1_25SingleTileBwdLPTSchedulerILb1ELi128ELb0EEEEEEEEEvNT_6ParamsE$_ZN4cute3eso3ESOILb1ELb0EJNS_5tupleIJNS_1CILi1EEENS3_ILi0EEEEEENS3_ILi4096EEENS2_IJiiEEEEEC2ERKS6_RKS7_RKS8_ - $_ZN7cutlass13device_kernelIN5flash19enable_sm80_to_sm89INS1_16FlashAttnBwdSm80INS1_25CollectiveMainloopBwdSm80ILi2ELi2EN4cute5tupleIJNS5_1CILi128EEES8_NS7_ILi64EEEEEENS_10bfloat16_tEfNS_4arch4Sm80ELb1ELb0ELb1ELb1ELb0ELb0ELb0ELb0ELi2ELi4ELi4ELi4ELb0EEENS1_21CollectiveEpilogueBwdISA_SB_SD_Li256ELb1ELb0ELi2EEENS1_25SingleTileBwdLPTSchedulerILb1ELi128ELb0EEEEEEEEEvNT_6ParamsE$_ZN4cute3eso3ESOILb1ELb0EJNS_5tupleIJNS_1CILi1EEENS3_ILi0EEEEEENS2_IJiEEEEEC2ERKS6_RKS7_)
$_ZN7cutlass13device_kernelIN5flash19enable_sm80_to_sm89INS1_16FlashAttnBwdSm80INS1_25CollectiveMainloopBwdSm80ILi2ELi2EN4cute5tupleIJNS5_1CILi128EEES8_NS7_ILi64EEEEEENS_10bfloat16_tEfNS_4arch4Sm80ELb1ELb0ELb1ELb1ELb0ELb0ELb0ELb0ELi2ELi4ELi4ELi4ELb0EEENS1_21CollectiveEpilogueBwdISA_SB_SD_Li256ELb1ELb0ELi2EEENS1_25SingleTileBwdLPTSchedulerILb1ELi128ELb0EEEEEEEEEvNT_6ParamsE$_ZN4cute3eso3ESOILb1ELb0EJNS_5tupleIJNS_1CILi1EEENS3_ILi0EEEEEENS2_IJiEEEEEC2ERKS6_RKS7_:
[----:B------:R-:W-:Y:S02]  /*a0c0*/  IADD3 R2, R67, -c[0x0][0x20], RZ ;  /* 0x8000080043027a10 */ /* 0x000fe40007ffe0ff */
[----:B------:R-:W-:-:S03]  /*a0d0*/  MOV R7, 0x0 ;  /* 0x0000000000077802 */ /* 0x000fc60000000f00 */
[----:B------:R1:W-:Y:S01]  /*a0e0*/  STL [R2], R3 ;  /* 0x0000000302007387 */ /* 0x0003e20000100800 */
[----:B------:R-:W-:Y:S05]  /*a0f0*/  RET.REL.NODEC R6 `(_ZN7cutlass13device_kernelIN5flash19enable_sm80_to_sm89INS1_16FlashAttnBwdSm80INS1_25CollectiveMainloopBwdSm80ILi2ELi2EN4cute5tupleIJNS5_1CILi128EEES8_NS7_ILi64EEEEEENS_10bfloat16_tEfNS_4arch4Sm80ELb1ELb0ELb1ELb1ELb0ELb0ELb0ELb0ELi2ELi4ELi4ELi4ELb0EEENS1_21CollectiveEpilogueBwdISA_SB_SD_Li256ELb1ELb0ELi2EEENS1_25SingleTileBwdLPTSchedulerILb1ELi128ELb0EEEEEEEEEvNT_6ParamsE) ;  /* 0xffff5f0006007950 */ /* 0x000fea0003c3ffff */
        .type           $_ZN7cutlass13device_kernelIN5flash19enable_sm80_to_sm89INS1_16FlashAttnBwdSm80INS1_25CollectiveMainloopBwdSm80ILi2ELi2EN4cute5tupleIJNS5_1CILi128EEES8_NS7_ILi64EEEEEENS_10bfloat16_tEfNS_4arch4Sm80ELb1ELb0ELb1ELb1ELb0ELb0ELb0ELb0ELi2ELi4ELi4ELi4ELb0EEENS1_21CollectiveEpilogueBwdISA_SB_SD_Li256ELb1ELb0ELi2EEENS1_25SingleTileBwdLPTSchedulerILb1ELi128ELb0EEEEEEEEEvNT_6ParamsE$_ZN4cute3eso3ESOILb1ELb0EJNS_5tupleIJNS_1CILi1EEENS3_ILi0EEEEEENS3_ILi4096EEENS2_IJiiEEEEEC2ERKS6_RKS7_RKS8_,@function
        .size           $_ZN7cutlass13device_kernelIN5flash19enable_sm80_to_sm89INS1_16FlashAttnBwdSm80INS1_25CollectiveMainloopBwdSm80ILi2ELi2EN4cute5tupleIJNS5_1CILi128EEES8_NS7_ILi64EEEEEENS_10bfloat16_tEfNS_4arch4Sm80ELb1ELb0ELb1ELb1ELb0ELb0ELb0ELb0ELi2ELi4ELi4ELi4ELb0EEENS1_21CollectiveEpilogueBwdISA_SB_SD_Li256ELb1ELb0ELi2EEENS1_25SingleTileBwdLPTSchedulerILb1ELi128ELb0EEEEEEEEEvNT_6ParamsE$_ZN4cute3eso3ESOILb1ELb0EJNS_5tupleIJNS_1CILi1EEENS3_ILi0EEEEEENS3_ILi4096EEENS2_IJiiEEEEEC2ERKS6_RKS7_RKS8_,($_ZN7cutlass13device_kernelIN5flash19enable_sm80_to_sm89INS1_16FlashAttnBwdSm80INS1_25CollectiveMainloopBwdSm80ILi2ELi2EN4cute5tupleIJNS5_1CILi128EEES8_NS7_ILi64EEEEEENS_10bfloat16_tEfNS_4arch4Sm80ELb1ELb0ELb1ELb1ELb0ELb0ELb0ELb0ELi2ELi4ELi4ELi4ELb0EEENS1_21CollectiveEpilogueBwdISA_SB_SD_Li256ELb1ELb0ELi2EEENS1_25SingleTileBwdLPTSchedulerILb1ELi128ELb0EEEEEEEEEvNT_6ParamsE$_ZN4cute3eso3ESOILb1ELb0EJNS_5tupleIJNS_1CILi1EEENS3_ILi0EEEEEEiEEC2ERKS6_RKi - $_ZN7cutlass13device_kernelIN5flash19enable_sm80_to_sm89INS1_16FlashAttnBwdSm80INS1_25CollectiveMainloopBwdSm80ILi2ELi2EN4cute5tupleIJNS5_1CILi128EEES8_NS7_ILi64EEEEEENS_10bfloat16_tEfNS_4arch4Sm80ELb1ELb0ELb1ELb1ELb0ELb0ELb0ELb0ELi2ELi4ELi4ELi4ELb0EEENS1_21CollectiveEpilogueBwdISA_SB_SD_Li256ELb1ELb0ELi2EEENS1_25SingleTileBwdLPTSchedulerILb1ELi128ELb0EEEEEEEEEvNT_6ParamsE$_ZN4cute3eso3ESOILb1ELb0EJNS_5tupleIJNS_1CILi1EEENS3_ILi0EEEEEENS3_ILi4096EEENS2_IJiiEEEEEC2ERKS6_RKS7_RKS8_)
$_ZN7cutlass13device_kernelIN5flash19enable_sm80_to_sm89INS1_16FlashAttnBwdSm80INS1_25CollectiveMainloopBwdSm80ILi2ELi2EN4cute5tupleIJNS5_1CILi128EEES8_NS7_ILi64EEEEEENS_10bfloat16_tEfNS_4arch4Sm80ELb1ELb0ELb1ELb1ELb0ELb0ELb0ELb0ELi2ELi4ELi4ELi4ELb0EEENS1_21CollectiveEpilogueBwdISA_SB_SD_Li256ELb1ELb0ELi2EEENS1_25SingleTileBwdLPTSchedulerILb1ELi128ELb0EEEEEEEEEvNT_6ParamsE$_ZN4cute3eso3ESOILb1ELb0EJNS_5tupleIJNS_1CILi1EEENS3_ILi0EEEEEENS3_ILi4096EEENS2_IJiiEEEEEC2ERKS6_RKS7_RKS8_:
[----:B------:R-:W-:Y:S01]  /*a100*/  IADD3 R2, R2, -c[0x0][0x20], RZ ;  /* 0x8000080002027a10 */ /* 0x000fe20007ffe0ff */
[----:B------:R-:W-:Y:S01]  /*a110*/  IMAD.MOV.U32 R8, RZ, RZ, R6 ;  /* 0x000000ffff087224 */ /* 0x000fe200078e0006 */
[----:B------:R-:W-:-:S03]  /*a120*/  MOV R9, 0x0 ;  /* 0x0000000000097802 */ /* 0x000fc60000000f00 */
[----:B------:R1:W-:Y:S04]  /*a130*/  STL [R2], R5 ;  /* 0x0000000502007387 */ /* 0x0003e80000100800 */
[----:B------:R1:W-:Y:S01]  /*a140*/  STL [R2+0x4], R3 ;  /* 0x0000040302007387 */ /* 0x0003e20000100800 */
[----:B------:R-:W-:Y:S05]  /*a150*/  RET.REL.NODEC R8 `(_ZN7cutlass13device_kernelIN5flash19enable_sm80_to_sm89INS1_16FlashAttnBwdSm80INS1_25CollectiveMainloopBwdSm80ILi2ELi2EN4cute5tupleIJNS5_1CILi128EEES8_NS7_ILi64EEEEEENS_10bfloat16_tEfNS_4arch4Sm80ELb1ELb0ELb1ELb1ELb0ELb0ELb0ELb0ELi2ELi4ELi4ELi4ELb0EEENS1_21CollectiveEpilogueBwdISA_SB_SD_Li256ELb1ELb0ELi2EEENS1_25SingleTileBwdLPTSchedulerILb1ELi128ELb0EEEEEEEEEvNT_6ParamsE) ;  /* 0xffff5ea008007950 */ /* 0x000fea0003c3ffff */
        .type           $_ZN7cutlass13device_kernelIN5flash19enable_sm80_to_sm89INS1_16FlashAttnBwdSm80INS1_25CollectiveMainloopBwdSm80ILi2ELi2EN4cute5tupleIJNS5_1CILi128EEES8_NS7_ILi64EEEEEENS_10bfloat16_tEfNS_4arch4Sm80ELb1ELb0ELb1ELb1ELb0ELb0ELb0ELb0ELi2ELi4ELi4ELi4ELb0EEENS1_21CollectiveEpilogueBwdISA_SB_SD_Li256ELb1ELb0ELi2EEENS1_25SingleTileBwdLPTSchedulerILb1ELi128ELb0EEEEEEEEEvNT_6ParamsE$_ZN4cute3eso3ESOILb1ELb0EJNS_5tupleIJNS_1CILi1EEENS3_ILi0EEEEEEiEEC2ERKS6_RKi,@function
        .size           $_ZN7cutlass13device_kernelIN5flash19enable_sm80_to_sm89INS1_16FlashAttnBwdSm80INS1_25CollectiveMainloopBwdSm80ILi2ELi2EN4cute5tupleIJNS5_1CILi128EEES8_NS7_ILi64EEEEEENS_10bfloat16_tEfNS_4arch4Sm80ELb1ELb0ELb1ELb1ELb0ELb0ELb0ELb0ELi2ELi4ELi4ELi4ELb0EEENS1_21CollectiveEpilogueBwdISA_SB_SD_Li256ELb1ELb0ELi2EEENS1_25SingleTileBwdLPTSchedulerILb1ELi128ELb0EEEEEEEEEvNT_6ParamsE$_ZN4cute3eso3ESOILb1ELb0EJNS_5tupleIJNS_1CILi1EEENS3_ILi0EEEEEEiEEC2ERKS6_RKi,($_ZN7cutlass13device_kernelIN5flash19enable_sm80_to_sm89INS1_16FlashAttnBwdSm80INS1_25CollectiveMainloopBwdSm80ILi2ELi2EN4cute5tupleIJNS5_1CILi128EEES8_NS7_ILi64EEEEEENS_10bfloat16_tEfNS_4arch4Sm80ELb1ELb0ELb1ELb1ELb0ELb0ELb0ELb0ELi2ELi4ELi4ELi4ELb0EEENS1_21CollectiveEpilogueBwdISA_SB_SD_Li256ELb1ELb0ELi2EEENS1_25SingleTileBwdLPTSchedulerILb1ELi128ELb0EEEEEEEEEvNT_6ParamsE$_ZN4cute3eso3ESOILb1ELb0EJNS_5tupleIJNS_1CILi1EEENS3_ILi0EEEEEEiNS3_ILi1024EEEEEC2ERKS6_RKiRKS7_ - $_ZN7cutlass13device_kernelIN5flash19enable_sm80_to_sm89INS1_16FlashAttnBwdSm80INS1_25CollectiveMainloopBwdSm80ILi2ELi2EN4cute5tupleIJNS5_1CILi128EEES8_NS7_ILi64EEEEEENS_10bfloat16_tEfNS_4arch4Sm80ELb1ELb0ELb1ELb1ELb0ELb0ELb0ELb0ELi2ELi4ELi4ELi4ELb0EEENS1_21CollectiveEpilogueBwdISA_SB_SD_Li256ELb1ELb0ELi2EEENS1_25SingleTileBwdLPTSchedulerILb1ELi128ELb0EEEEEEEEEvNT_6ParamsE$_ZN4cute3eso3ESOILb1ELb0EJNS_5tupleIJNS_1CILi1EEENS3_ILi0EEEEEEiEEC2ERKS6_RKi)
$_ZN7cutlass13device_kernelIN5flash19enable_sm80_to_sm89INS1_16FlashAttnBwdSm80INS1_25CollectiveMainloopBwdSm80ILi2ELi2EN4cute5tupleIJNS5_1CILi128EEES8_NS7_ILi64EEEEEENS_10bfloat16_tEfNS_4arch4Sm80ELb1ELb0ELb1ELb1ELb0ELb0ELb0ELb0ELi2ELi4ELi4ELi4ELb0EEENS1_21CollectiveEpilogueBwdISA_SB_SD_Li256ELb1ELb0ELi2EEENS1_25SingleTileBwdLPTSchedulerILb1ELi128ELb0EEEEEEEEEvNT_6ParamsE$_ZN4cute3eso3ESOILb1ELb0EJNS_5tupleIJNS_1CILi1EEENS3_ILi0EEEEEEiEEC2ERKS6_RKi:
[----:B------:R-:W-:Y:S02]  /*a160*/  IADD3 R2, R2, -c[0x0][0x20], RZ ;  /* 0x8000080002027a10 */ /* 0x000fe40007ffe0ff */
[----:B------:R-:W-:-:S03]  /*a170*/  MOV R7, 0x0 ;  /* 0x0000000000077802 */ /* 0x000fc60000000f00 */
[----:B------:R1:W-:Y:S01]  /*a180*/  STL [R2], R3 ;  /* 0x0000000302007387 */ /* 0x0003e20000100800 */
[----:B------:R-:W-:Y:S05]  /*a190*/  RET.REL.NODEC R6 `(_ZN7cutlass13device_kernelIN5flash19enable_sm80_to_sm89INS1_16FlashAttnBwdSm80INS1_25CollectiveMainloopBwdSm80ILi2ELi2EN4cute5tupleIJNS5_1CILi128EEES8_NS7_ILi64EEEEEENS_10bfloat16_tEfNS_4arch4Sm80ELb1ELb0ELb1ELb1ELb0ELb0ELb0ELb0ELi2ELi4ELi4ELi4ELb0EEENS1_21CollectiveEpilogueBwdISA_SB_SD_Li256ELb1ELb0ELi2EEENS1_25SingleTileBwdLPTSchedulerILb1ELi128ELb0EEEEEEEEEvNT_6ParamsE) ;  /* 0xffff5e6006007950 */ /* 0x000fea0003c3ffff */
        .type           $_ZN7cutlass13device_kernelIN5flash19enable_sm80_to_sm89INS1_16FlashAttnBwdSm80INS1_25CollectiveMainloopBwdSm80ILi2ELi2EN4cute5tupleIJNS5_1CILi128EEES8_NS7_ILi64EEEEEENS_10bfloat16_tEfNS_4arch4Sm80ELb1ELb0ELb1ELb1ELb0ELb0ELb0ELb0ELi2ELi4ELi4ELi4ELb0EEENS1_21CollectiveEpilogueBwdISA_SB_SD_Li256ELb1ELb0ELi2EEENS1_25SingleTileBwdLPTSchedulerILb1ELi128ELb0EEEEEEEEEvNT_6ParamsE$_ZN4cute3eso3ESOILb1ELb0EJNS_5tupleIJNS_1CILi1EEENS3_ILi0EEEEEEiNS3_ILi1024EEEEEC2ERKS6_RKiRKS7_,@function
        .size           $_ZN7cutlass13device_kernelIN5flash19enable_sm80_to_sm89INS1_16FlashAttnBwdSm80INS1_25CollectiveMainloopBwdSm80ILi2ELi2EN4cute5tupleIJNS5_1CILi128EEES8_NS7_ILi64EEEEEENS_10bfloat16_tEfNS_4arch4Sm80ELb1ELb0ELb1ELb1ELb0ELb0ELb0ELb0ELi2ELi4ELi4ELi4ELb0EEENS1_21CollectiveEpilogueBwdISA_SB_SD_Li256ELb1ELb0ELi2EEENS1_25SingleTileBwdLPTSchedulerILb1ELi128ELb0EEEEEEEEEvNT_6ParamsE$_ZN4cute3eso3ESOILb1ELb0EJNS_5tupleIJNS_1CILi1EEENS3_ILi0EEEEEEiNS3_ILi1024EEEEEC2ERKS6_RKiRKS7_,($_ZN7cutlass13device_kernelIN5flash19enable_sm80_to_sm89INS1_16FlashAttnBwdSm80INS1_25CollectiveMainloopBwdSm80ILi2ELi2EN4cute5tupleIJNS5_1CILi128EEES8_NS7_ILi64EEEEEENS_10bfloat16_tEfNS_4arch4Sm80ELb1ELb0ELb1ELb1ELb0ELb0ELb0ELb0ELi2ELi4ELi4ELi4ELb0EEENS1_21CollectiveEpilogueBwdISA_SB_SD_Li256ELb1ELb0ELi2EEENS1_25SingleTileBwdLPTSchedulerILb1ELi128ELb0EEEEEEEEEvNT_6ParamsE$_ZN4cute3eso3ESOILb1ELb0EJNS_5tupleIJNS_1CILi1EEENS3_ILi0EEEEEElS5_EEC2ERKS6_RKlRKS5_ - $_ZN7cutlass13device_kernelIN5flash19enable_sm80_to_sm89INS1_16FlashAttnBwdSm80INS1_25CollectiveMainloopBwdSm80ILi2ELi2EN4cute5tupleIJNS5_1CILi128EEES8_NS7_ILi64EEEEEENS_10bfloat16_tEfNS_4arch4Sm80ELb1ELb0ELb1ELb1ELb0ELb0ELb0ELb0ELi2ELi4ELi4ELi4ELb0EEENS1_21CollectiveEpilogueBwdISA_SB_SD_Li256ELb1ELb0ELi2EEENS1_25SingleTileBwdLPTSchedulerILb1ELi128ELb0EEEEEEEEEvNT_6ParamsE$_ZN4cute3eso3ESOILb1ELb0EJNS_5tupleIJNS_1CILi1EEENS3_ILi0EEEEEEiNS3_ILi1024EEEEEC2ERKS6_RKiRKS7_)
$_ZN7cutlass13device_kernelIN5flash19enable_sm80_to_sm89INS1_16FlashAttnBwdSm80INS1_25CollectiveMainloopBwdSm80ILi2ELi2EN4cute5tupleIJNS5_1CILi128EEES8_NS7_ILi64EEEEEENS_10bfloat16_tEfNS_4arch4Sm80ELb1ELb0ELb1ELb1ELb0ELb0ELb0ELb0ELi2ELi4ELi4ELi4ELb0EEENS1_21CollectiveEpilogueBwdISA_SB_SD_Li256ELb1ELb0ELi2EEENS1_25SingleTileBwdLPTSchedulerILb1ELi128ELb0EEEEEEEEEvNT_6ParamsE$_ZN4cute3eso3ESOILb1ELb0EJNS_5tupleIJNS_1CILi1EEENS3_ILi0EEEEEEiNS3_ILi1024EEEEEC2ERKS6_RKiRKS7_:
[----:B------:R-:W-:Y:S02]  /*a1a0*/  IADD3 R2, R2, -c[0x0][0x20], RZ ;  /* 0x8000080002027a10 */ /* 0x000fe40007ffe0ff */
[----:B------:R-:W-:-:S03]  /*a1b0*/  MOV R9, 0x0 ;  /* 0x0000000000097802 */ /* 0x000fc60000000f00 */
[----:B------:R1:W-:Y:S01]  /*a1c0*/  STL [R2], R3 ;  /* 0x0000000302007387 */ /* 0x0003e20000100800 */
[----:B------:R-:W-:Y:S05]  /*a1d0*/  RET.REL.NODEC R8 `(_ZN7cutlass13device_kernelIN5flash19enable_sm80_to_sm89INS1_16FlashAttnBwdSm80INS1_25CollectiveMainloopBwdSm80ILi2ELi2EN4cute5tupleIJNS5_1CILi128EEES8_NS7_ILi64EEEEEENS_10bfloat16_tEfNS_4arch4Sm80ELb1ELb0ELb1ELb1ELb0ELb0ELb0ELb0ELi2ELi4ELi4ELi4ELb0EEENS1_21CollectiveEpilogueBwdISA_SB_SD_Li256ELb1ELb0ELi2EEENS1_25SingleTileBwdLPTSchedulerILb1ELi128ELb0EEEEEEEEEvNT_6ParamsE) ;  /* 0xffff5e2008007950 */ /* 0x000fea0003c3ffff */
        .type           $_ZN7cutlass13device_kernelIN5flash19enable_sm80_to_sm89INS1_16FlashAttnBwdSm80INS1_25CollectiveMainloopBwdSm80ILi2ELi2EN4cute5tupleIJNS5_1CILi128EEES8_NS7_ILi64EEEEEENS_10bfloat16_tEfNS_4arch4Sm80ELb1ELb0ELb1ELb1ELb0ELb0ELb0ELb0ELi2ELi4ELi4ELi4ELb0EEENS1_21CollectiveEpilogueBwdISA_SB_SD_Li256ELb1ELb0ELi2EEENS1_25SingleTileBwdLPTSchedulerILb1ELi128ELb0EEEEEEEEEvNT_6ParamsE$_ZN4cute3eso3ESOILb1ELb0EJNS_5tupleIJNS_1CILi1EEENS3_ILi0EEEEEElS5_EEC2ERKS6_RKlRKS5_,@function
        .size           $_ZN7cutlass13device_kernelIN5flash19enable_sm80_to_sm89INS1_16FlashAttnBwdSm80INS1_25CollectiveMainloopBwdSm80ILi2ELi2EN4cute5tupleIJNS5_1CILi128EEES8_NS7_ILi64EEEEEENS_10bfloat16_tEfNS_4arch4Sm80ELb1ELb0ELb1ELb1ELb0ELb0ELb0ELb0ELi2ELi4ELi4ELi4ELb0EEENS1_21CollectiveEpilogueBwdISA_SB_SD_Li256ELb1ELb0ELi2EEENS1_25SingleTileBwdLPTSchedulerILb1ELi128ELb0EEEEEEEEEvNT_6ParamsE$_ZN4cute3eso3ESOILb1ELb0EJNS_5tupleIJNS_1CILi1EEENS3_ILi0EEEEEElS5_EEC2ERKS6_RKlRKS5_,($_ZN7cutlass13device_kernelIN5flash19enable_sm80_to_sm89INS1_16FlashAttnBwdSm80INS1_25CollectiveMainloopBwdSm80ILi2ELi2EN4cute5tupleIJNS5_1CILi128EEES8_NS7_ILi64EEEEEENS_10bfloat16_tEfNS_4arch4Sm80ELb1ELb0ELb1ELb1ELb0ELb0ELb0ELb0ELi2ELi4ELi4ELi4ELb0EEENS1_21CollectiveEpilogueBwdISA_SB_SD_Li256ELb1ELb0ELi2EEENS1_25SingleTileBwdLPTSchedulerILb1ELi128ELb0EEEEEEEEEvNT_6ParamsE$_ZN4cute3eso3ESOILb1ELb0EJNS_5tupleIJNS_1CILi1EEENS3_ILi2EEEEEENS2_IJNS3_ILi0EEEiEEEEEC2ERKS6_RKS8_ - $_ZN7cutlass13device_kernelIN5flash19enable_sm80_to_sm89INS1_16FlashAttnBwdSm80INS1_25CollectiveMainloopBwdSm80ILi2ELi2EN4cute5tupleIJNS5_1CILi128EEES8_NS7_ILi64EEEEEENS_10bfloat16_tEfNS_4arch4Sm80ELb1ELb0ELb1ELb1ELb0ELb0ELb0ELb0ELi2ELi4ELi4ELi4ELb0EEENS1_21CollectiveEpilogueBwdISA_SB_SD_Li256ELb1ELb0ELi2EEENS1_25SingleTileBwdLPTSchedulerILb1ELi128ELb0EEEEEEEEEvNT_6ParamsE$_ZN4cute3eso3ESOILb1ELb0EJNS_5tupleIJNS_1CILi1EEENS3_ILi0EEEEEElS5_EEC2ERKS6_RKlRKS5_)
$_ZN7cutlass13device_kernelIN5flash19enable_sm80_to_sm89INS1_16FlashAttnBwdSm80INS1_25CollectiveMainloopBwdSm80ILi2ELi2EN4cute5tupleIJNS5_1CILi128EEES8_NS7_ILi64EEEEEENS_10bfloat16_tEfNS_4arch4Sm80ELb1ELb0ELb1ELb1ELb0ELb0ELb0ELb0ELi2ELi4ELi4ELi4ELb0EEENS1_21CollectiveEpilogueBwdISA_SB_SD_Li256ELb1ELb0ELi2EEENS1_25SingleTileBwdLPTSchedulerILb1ELi128ELb0EEEEEEEEEvNT_6ParamsE$_ZN4cute3eso3ESOILb1ELb0EJNS_5tupleIJNS_1CILi1EEENS3_ILi0EEEEEElS5_EEC2ERKS6_RKlRKS5_:
[----:B------:R-:W-:Y:S01]  /*a1e0*/  IADD3 R3, R3, -c[0x0][0x20], RZ ;  /* 0x8000080003037a10 */ /* 0x000fe20007ffe0ff */
[----:B------:R-:W-:Y:S01]  /*a1f0*/  IMAD.MOV.U32 R78, RZ, RZ, R2 ;  /* 0x000000ffff4e7224 */ /* 0x000fe200078e0002 */
[----:B------:R-:W-:Y:S01]  /*a200*/  MOV R86, R6 ;  /* 0x0000000600567202 */ /* 0x000fe20000000f00 */
[----:B------:R-:W-:Y:S01]  /*a210*/  IMAD.MOV.U32 R79, RZ, RZ, R5 ;  /* 0x000000ffff4f7224 */ /* 0x000fe200078e0005 */
[----:B------:R-:W-:-:S04]  /*a220*/  MOV R87, 0x0 ;  /* 0x0000000000577802 */ /* 0x000fc80000000f00 */
[----:B------:R1:W-:Y:S01]  /*a230*/  STL.64 [R3], R78 ;  /* 0x0000004e03007387 */ /* 0x0003e20000100a00 */
[----:B------:R-:W-:Y:S05]  /*a240*/  RET.REL.NODEC R86 `(_ZN7cutlass13device_kernelIN5flash19enable_sm80_to_sm89INS1_16FlashAttnBwdSm80INS1_25CollectiveMainloopBwdSm80ILi2ELi2EN4cute5tupleIJNS5_1CILi128EEES8_NS7_ILi64EEEEEENS_10bfloat16_tEfNS_4arch4Sm80ELb1ELb0ELb1ELb1ELb0ELb0ELb0ELb0ELi2ELi4ELi4ELi4ELb0EEENS1_21CollectiveEpilogueBwdISA_SB_SD_Li256ELb1ELb0ELi2EEENS1_25SingleTileBwdLPTSchedulerILb1ELi128ELb0EEEEEEEEEvNT_6ParamsE) ;  /* 0xffff5db056007950 */ /* 0x000fea0003c3ffff */
        .type           $_ZN7cutlass13device_kernelIN5flash19enable_sm80_to_sm89INS1_16FlashAttnBwdSm80INS1_25CollectiveMainloopBwdSm80ILi2ELi2EN4cute5tupleIJNS5_1CILi128EEES8_NS7_ILi64EEEEEENS_10bfloat16_tEfNS_4arch4Sm80ELb1ELb0ELb1ELb1ELb0ELb0ELb0ELb0ELi2ELi4ELi4ELi4ELb0EEENS1_21CollectiveEpilogueBwdISA_SB_SD_Li256ELb1ELb0ELi2EEENS1_25SingleTileBwdLPTSchedulerILb1ELi128ELb0EEEEEEEEEvNT_6ParamsE$_ZN4cute3eso3ESOILb1ELb0EJNS_5tupleIJNS_1CILi1EEENS3_ILi2EEEEEENS2_IJNS3_ILi0EEEiEEEEEC2ERKS6_RKS8_,@function
        .size           $_ZN7cutlass13device_kernelIN5flash19enable_sm80_to_sm89INS1_16FlashAttnBwdSm80INS1_25CollectiveMainloopBwdSm80ILi2ELi2EN4cute5tupleIJNS5_1CILi128EEES8_NS7_ILi64EEEEEENS_10bfloat16_tEfNS_4arch4Sm80ELb1ELb0ELb1ELb1ELb0ELb0ELb0ELb0ELi2ELi4ELi4ELi4ELb0EEENS1_21CollectiveEpilogueBwdISA_SB_SD_Li256ELb1ELb0ELi2EEENS1_25SingleTileBwdLPTSchedulerILb1ELi128ELb0EEEEEEEEEvNT_6ParamsE$_ZN4cute3eso3ESOILb1ELb0EJNS_5tupleIJNS_1CILi1EEENS3_ILi2EEEEEENS2_IJNS3_ILi0EEEiEEEEEC2ERKS6_RKS8_,($_ZN7cutlass13device_kernelIN5flash19enable_sm80_to_sm89INS1_16FlashAttnBwdSm80INS1_25CollectiveMainloopBwdSm80ILi2ELi2EN4cute5tupleIJNS5_1CILi128EEES8_NS7_ILi64EEEEEENS_10bfloat16_tEfNS_4arch4Sm80ELb1ELb0ELb1ELb1ELb0ELb0ELb0ELb0ELi2ELi4ELi4ELi4ELb0EEENS1_21CollectiveEpilogueBwdISA_SB_SD_Li256ELb1ELb0ELi2EEENS1_25SingleTileBwdLPTSchedulerILb1ELi128ELb0EEEEEEEEEvNT_6ParamsE$_ZN4cute3eso3ESOILb1ELb0EJNS_5tupleIJNS_1CILi1EEENS3_ILi2EEES5_EEENS2_IJS4_NS3_ILi256EEEiEEEEEC2ERKS6_RKS8_ - $_ZN7cutlass13device_kernelIN5flash19enable_sm80_to_sm89INS1_16FlashAttnBwdSm80INS1_25CollectiveMainloopBwdSm80ILi2ELi2EN4cute5tupleIJNS5_1CILi128EEES8_NS7_ILi64EEEEEENS_10bfloat16_tEfNS_4arch4Sm80ELb1ELb0ELb1ELb1ELb0ELb0ELb0ELb0ELi2ELi4ELi4ELi4ELb0EEENS1_21CollectiveEpilogueBwdISA_SB_SD_Li256ELb1ELb0ELi2EEENS1_25SingleTileBwdLPTSchedulerILb1ELi128ELb0EEEEEEEEEvNT_6ParamsE$_ZN4cute3eso3ESOILb1ELb0EJNS_5tupleIJNS_1CILi1EEENS3_ILi2EEEEEENS2_IJNS3_ILi0EEEiEEEEEC2ERKS6_RKS8_)
$_ZN7cutlass13device_kernelIN5flash19enable_sm80_to_sm89INS1_16FlashAttnBwdSm80INS1_25CollectiveMainloopBwdSm80ILi2ELi2EN4cute5tupleIJNS5_1CILi128EEES8_NS7_ILi64EEEEEENS_10bfloat16_tEfNS_4arch4Sm80ELb1ELb0ELb1ELb1ELb0ELb0ELb0ELb0ELi2ELi4ELi4ELi4ELb0EEENS1_21CollectiveEpilogueBwdISA_SB_SD_Li256ELb1ELb0ELi2EEENS1_25SingleTileBwdLPTSchedulerILb1ELi128ELb0EEEEEEEEEvNT_6ParamsE$_ZN4cute3eso3ESOILb1ELb0EJNS_5tupleIJNS_1CILi1EEENS3_ILi2EEEEEENS2_IJNS3_ILi0EEEiEEEEEC2ERKS6_RKS8_:
[----:B------:R-:W-:Y:S02]  /*a250*/  IADD3 R3, R13, -c[0x0][0x20], RZ ;  /* 0x800008000d037a10 */ /* 0x000fe40007ffe0ff */
[----:B------:R-:W-:-:S03]  /*a260*/  MOV R5, 0x0 ;  /* 0x0000000000057802 */ /* 0x000fc60000000f00 */
[----:B------:R1:W-:Y:S01]  /*a270*/  STL [R3], R2 ;  /* 0x0000000203007387 */ /* 0x0003e20000100800 */
[----:B------:R-:W-:Y:S05]  /*a280*/  RET.REL.NODEC R4 `(_ZN7cutlass13device_kernelIN5flash19enable_sm80_to_sm89INS1_16FlashAttnBwdSm80INS1_25CollectiveMainloopBwdSm80ILi2ELi2EN4cute5tupleIJNS5_1CILi128EEES8_NS7_ILi64EEEEEENS_10bfloat16_tEfNS_4arch4Sm80ELb1ELb0ELb1ELb1ELb0ELb0ELb0ELb0ELi2ELi4ELi4ELi4ELb0EEENS1_21CollectiveEpilogueBwdISA_SB_SD_Li256ELb1ELb0ELi2EEENS1_25SingleTileBwdLPTSchedulerILb1ELi128ELb0EEEEEEEEEvNT_6ParamsE) ;  /* 0xffff5d7004007950 */ /* 0x000fea0003c3ffff */
        .type           $_ZN7cutlass13device_kernelIN5flash19enable_sm80_to_sm89INS1_16FlashAttnBwdSm80INS1_25CollectiveMainloopBwdSm80ILi2ELi2EN4cute5tupleIJNS5_1CILi128EEES8_NS7_ILi64EEEEEENS_10bfloat16_tEfNS_4arch4Sm80ELb1ELb0ELb1ELb1ELb0ELb0ELb0ELb0ELi2ELi4ELi4ELi4ELb0EEENS1_21CollectiveEpilogueBwdISA_SB_SD_Li256ELb1ELb0ELi2EEENS1_25SingleTileBwdLPTSchedulerILb1ELi128ELb0EEEEEEEEEvNT_6ParamsE$_ZN4cute3eso3ESOILb1ELb0EJNS_5tupleIJNS_1CILi1EEENS3_ILi2EEES5_EEENS2_IJS4_NS3_ILi256EEEiEEEEEC2ERKS6_RKS8_,@function
        .size           $_ZN7cutlass13device_kernelIN5flash19enable_sm80_to_sm89INS1_16FlashAttnBwdSm80INS1_25CollectiveMainloopBwdSm80ILi2ELi2EN4cute5tupleIJNS5_1CILi128EEES8_NS7_ILi64EEEEEENS_10bfloat16_tEfNS_4arch4Sm80ELb1ELb0ELb1ELb1ELb0ELb0ELb0ELb0ELi2ELi4ELi4ELi4ELb0EEENS1_21CollectiveEpilogueBwdISA_SB_SD_Li256ELb1ELb0ELi2EEENS1_25SingleTileBwdLPTSchedulerILb1ELi128ELb0EEEEEEEEEvNT_6ParamsE$_ZN4cute3eso3ESOILb1ELb0EJNS_5tupleIJNS_1CILi1EEENS3_ILi2EEES5_EEENS2_IJS4_NS3_ILi256EEEiEEEEEC2ERKS6_RKS8_,($_ZN7cutlass13device_kernelIN5flash19enable_sm80_to_sm89INS1_16FlashAttnBwdSm80INS1_25CollectiveMainloopBwdSm80ILi2ELi2EN4cute5tupleIJNS5_1CILi128EEES8_NS7_ILi64EEEEEENS_10bfloat16_tEfNS_4arch4Sm80ELb1ELb0ELb1ELb1ELb0ELb0ELb0ELb0ELi2ELi4ELi4ELi4ELb0EEENS1_21CollectiveEpilogueBwdISA_SB_SD_Li256ELb1ELb0ELi2EEENS1_25SingleTileBwdLPTSchedulerILb1ELi128ELb0EEEEEEEEEvNT_6ParamsE$_ZN4cute3eso3ESOILb1ELb0EJNS_5tupleIJNS_1CILi2EEEEEENS2_IJiEEEEEC2ERKS5_RKS6_ - $_ZN7cutlass13device_kernelIN5flash19enable_sm80_to_sm89INS1_16FlashAttnBwdSm80INS1_25CollectiveMainloopBwdSm80ILi2ELi2EN4cute5tupleIJNS5_1CILi128EEES8_NS7_ILi64EEEEEENS_10bfloat16_tEfNS_4arch4Sm80ELb1ELb0ELb1ELb1ELb0ELb0ELb0ELb0ELi2ELi4ELi4ELi4ELb0EEENS1_21CollectiveEpilogueBwdISA_SB_SD_Li256ELb1ELb0ELi2EEENS1_25SingleTileBwdLPTSchedulerILb1ELi128ELb0EEEEEEEEEvNT_6ParamsE$_ZN4cute3eso3ESOILb1ELb0EJNS_5tupleIJNS_1CILi1EEENS3_ILi2EEES5_EEENS2_IJS4_NS3_ILi256EEEiEEEEEC2ERKS6_RKS8_)
$_ZN7cutlass13device_kernelIN5flash19enable_sm80_to_sm89INS1_16FlashAttnBwdSm80INS1_25CollectiveMainloopBwdSm80ILi2ELi2EN4cute5tupleIJNS5_1CILi128EEES8_NS7_ILi64EEEEEENS_10bfloat16_tEfNS_4arch4Sm80ELb1ELb0ELb1ELb1ELb0ELb0ELb0ELb0ELi2ELi4ELi4ELi4ELb0EEENS1_21CollectiveEpilogueBwdISA_SB_SD_Li256ELb1ELb0ELi2EEENS1_25SingleTileBwdLPTSchedulerILb1ELi128ELb0EEEEEEEEEvNT_6ParamsE$_ZN4cute3eso3ESOILb1ELb0EJNS_5tupleIJNS_1CILi1EEENS3_ILi2EEES5_EEENS2_IJS4_NS3_ILi256EEEiEEEEEC2ERKS6_RKS8_:
[----:B------:R-:W-:Y:S02]  /*a290*/  IADD3 R3, R11, -c[0x0][0x20], RZ ;  /* 0x800008000b037a10 */ /* 0x000fe40007ffe0ff */
[----:B------:R-:W-:-:S03]  /*a2a0*/  MOV R5, 0x0 ;  /* 0x0000000000057802 */ /* 0x000fc60000000f00 */
[----:B------:R1:W-:Y:S01]  /*a2b0*/  STL [R3], R2 ;  /* 0x0000000203007387 */ /* 0x0003e20000100800 */
[----:B------:R-:W-:Y:S05]  /*a2c0*/  RET.REL.NODEC R4 `(_ZN7cutlass13device_kernelIN5flash19enable_sm80_to_sm89INS1_16FlashAttnBwdSm80INS1_25CollectiveMainloopBwdSm80ILi2ELi2EN4cute5tupleIJNS5_1CILi128EEES8_NS7_ILi64EEEEEENS_10bfloat16_tEfNS_4arch4Sm80ELb1ELb0ELb1ELb1ELb0ELb0ELb0ELb0ELi2ELi4ELi4ELi4ELb0EEENS1_21CollectiveEpilogueBwdISA_SB_SD_Li256ELb1ELb0ELi2EEENS1_25SingleTileBwdLPTSchedulerILb1ELi128ELb0EEEEEEEEEvNT_6ParamsE) ;  /* 0xffff5d3004007950 */ /* 0x000fea0003c3ffff */
        .type           $_ZN7cutlass13device_kernelIN5flash19enable_sm80_to_sm89INS1_16FlashAttnBwdSm80INS1_25CollectiveMainloopBwdSm80ILi2ELi2EN4cute5tupleIJNS5_1CILi128EEES8_NS7_ILi64EEEEEENS_10bfloat16_tEfNS_4arch4Sm80ELb1ELb0ELb1ELb1ELb0ELb0ELb0ELb0ELi2ELi4ELi4ELi4ELb0EEENS1_21CollectiveEpilogueBwdISA_SB_SD_Li256ELb1ELb0ELi2EEENS1_25SingleTileBwdLPTSchedulerILb1ELi128ELb0EEEEEEEEEvNT_6ParamsE$_ZN4cute3eso3ESOILb1ELb0EJNS_5tupleIJNS_1CILi2EEEEEENS2_IJiEEEEEC2ERKS5_RKS6_,@function
        .size           $_ZN7cutlass13device_kernelIN5flash19enable_sm80_to_sm89INS1_16FlashAttnBwdSm80INS1_25CollectiveMainloopBwdSm80ILi2ELi2EN4cute5tupleIJNS5_1CILi128EEES8_NS7_ILi64EEEEEENS_10bfloat16_tEfNS_4arch4Sm80ELb1ELb0ELb1ELb1ELb0ELb0ELb0ELb0ELi2ELi4ELi4ELi4ELb0EEENS1_21CollectiveEpilogueBwdISA_SB_SD_Li256ELb1ELb0ELi2EEENS1_25SingleTileBwdLPTSchedulerILb1ELi128ELb0EEEEEEEEEvNT_6ParamsE$_ZN4cute3eso3ESOILb1ELb0EJNS_5tupleIJNS_1CILi2EEEEEENS2_IJiEEEEEC2ERKS5_RKS6_,($_ZN7cutlass13device_kernelIN5flash19enable_sm80_to_sm89INS1_16FlashAttnBwdSm80INS1_25CollectiveMainloopBwdSm80ILi2ELi2EN4cute5tupleIJNS5_1CILi128EEES8_NS7_ILi64EEEEEENS_10bfloat16_tEfNS_4arch4Sm80ELb1ELb0ELb1ELb1ELb0ELb0ELb0ELb0ELi2ELi4ELi4ELi4ELb0EEENS1_21CollectiveEpilogueBwdISA_SB_SD_Li256ELb1ELb0ELi2EEENS1_25SingleTileBwdLPTSchedulerILb1ELi128ELb0EEEEEEEEEvNT_6ParamsE$_ZN4cute3eso3ESOILb1ELb0EJNS_5tupleIJNS_1CILi2EEEEEENS2_IJiEEENS3_ILi1EEES7_EEC2ERKS5_RKS6_RKS7_SE_ - $_ZN7cutlass13device_kernelIN5flash19enable_sm80_to_sm89INS1_16FlashAttnBwdSm80INS1_25CollectiveMainloopBwdSm80ILi2ELi2EN4cute5tupleIJNS5_1CILi128EEES8_NS7_ILi64EEEEEENS_10bfloat16_tEfNS_4arch4Sm80ELb1ELb0ELb1ELb1ELb0ELb0ELb0ELb0ELi2ELi4ELi4ELi4ELb0EEENS1_21CollectiveEpilogueBwdISA_SB_SD_Li256ELb1ELb0ELi2EEENS1_25SingleTileBwdLPTSchedulerILb1ELi128ELb0EEEEEEEEEvNT_6ParamsE$_ZN4cute3eso3ESOILb1ELb0EJNS_5tupleIJNS_1CILi2EEEEEENS2_IJiEEEEEC2ERKS5_RKS6_)
$_ZN7cutlass13device_kernelIN5flash19enable_sm80_to_sm89INS1_16FlashAttnBwdSm80INS1_25CollectiveMainloopBwdSm80ILi2ELi2EN4cute5tupleIJNS5_1CILi128EEES8_NS7_ILi64EEEEEENS_10bfloat16_tEfNS_4arch4Sm80ELb1ELb0ELb1ELb1ELb0ELb0ELb0ELb0ELi2ELi4ELi4ELi4ELb0EEENS1_21CollectiveEpilogueBwdISA_SB_SD_Li256ELb1ELb0ELi2EEENS1_25SingleTileBwdLPTSchedulerILb1ELi128ELb0EEEEEEEEEvNT_6ParamsE$_ZN4cute3eso3ESOILb1ELb0EJNS_5tupleIJNS_1CILi2EEEEEENS2_IJiEEEEEC2ERKS5_RKS6_:
[----:B------:R-:W-:Y:S02]  /*a2d0*/  IADD3 R2, R67, -c[0x0][0x20], RZ ;  /* 0x8000080043027a10 */ /* 0x000fe40007ffe0ff */
[----:B------:R-:W-:-:S03]  /*a2e0*/  MOV R7, 0x0 ;  /* 0x0000000000077802 */ /* 0x000fc60000000f00 */
[----:B------:R1:W-:Y:S01]  /*a2f0*/  STL [R2], R3 ;  /* 0x0000000302007387 */ /* 0x0003e20000100800 */
[----:B------:R-:W-:Y:S05]  /*a300*/  RET.REL.NODEC R6 `(_ZN7cutlass13device_kernelIN5flash19enable_sm80_to_sm89INS1_16FlashAttnBwdSm80INS1_25CollectiveMainloopBwdSm80ILi2ELi2EN4cute5tupleIJNS5_1CILi128EEES8_NS7_ILi64EEEEEENS_10bfloat16_tEfNS_4arch4Sm80ELb1ELb0ELb1ELb1ELb0ELb0ELb0ELb0ELi2ELi4ELi4ELi4ELb0EEENS1_21CollectiveEpilogueBwdISA_SB_SD_Li256ELb1ELb0ELi2EEENS1_25SingleTileBwdLPTSchedulerILb1ELi128ELb0EEEEEEEEEvNT_6ParamsE) ;  /* 0xffff5cf006007950 */ /* 0x000fea0003c3ffff */
        .type           $_ZN7cutlass13device_kernelIN5flash19enable_sm80_to_sm89INS1_16FlashAttnBwdSm80INS1_25CollectiveMainloopBwdSm80ILi2ELi2EN4cute5tupleIJNS5_1CILi128EEES8_NS7_ILi64EEEEEENS_10bfloat16_tEfNS_4arch4Sm80ELb1ELb0ELb1ELb1ELb0ELb0ELb0ELb0ELi2ELi4ELi4ELi4ELb0EEENS1_21CollectiveEpilogueBwdISA_SB_SD_Li256ELb1ELb0ELi2EEENS1_25SingleTileBwdLPTSchedulerILb1ELi128ELb0EEEEEEEEEvNT_6ParamsE$_ZN4cute3eso3ESOILb1ELb0EJNS_5tupleIJNS_1CILi2EEEEEENS2_IJiEEENS3_ILi1EEES7_EEC2ERKS5_RKS6_RKS7_SE_,@function
        .size           $_ZN7cutlass13device_kernelIN5flash19enable_sm80_to_sm89INS1_16FlashAttnBwdSm80INS1_25CollectiveMainloopBwdSm80ILi2ELi2EN4cute5tupleIJNS5_1CILi128EEES8_NS7_ILi64EEEEEENS_10bfloat16_tEfNS_4arch4Sm80ELb1ELb0ELb1ELb1ELb0ELb0ELb0ELb0ELi2ELi4ELi4ELi4ELb0EEENS1_21CollectiveEpilogueBwdISA_SB_SD_Li256ELb1ELb0ELi2EEENS1_25SingleTileBwdLPTSchedulerILb1ELi128ELb0EEEEEEEEEvNT_6ParamsE$_ZN4cute3eso3ESOILb1ELb0EJNS_5tupleIJNS_1CILi2EEEEEENS2_IJiEEENS3_ILi1EEES7_EEC2ERKS5_RKS6_RKS7_SE_,($_ZN7cutlass13device_kernelIN5flash19enable_sm80_to_sm89INS1_16FlashAttnBwdSm80INS1_25CollectiveMainloopBwdSm80ILi2ELi2EN4cute5tupleIJNS5_1CILi128EEES8_NS7_ILi64EEEEEENS_10bfloat16_tEfNS_4arch4Sm80ELb1ELb0ELb1ELb1ELb0ELb0ELb0ELb0ELi2ELi4ELi4ELi4ELb0EEENS1_21CollectiveEpilogueBwdISA_SB_SD_Li256ELb1ELb0ELi2EEENS1_25SingleTileBwdLPTSchedulerILb1ELi128ELb0EEEEEEEEEvNT_6ParamsE$_ZN4cute3eso3ESOILb1ELb0EJNS_5tupleIJNS_1CILi2EEEEEENS2_IJiEEES4_NS3_ILi1EEEEEC2ERKS5_RKS6_RKS4_RKS7_ - $_ZN7cutlass13device_kernelIN5flash19enable_sm80_to_sm89INS1_16FlashAttnBwdSm80INS1_25CollectiveMainloopBwdSm80ILi2ELi2EN4cute5tupleIJNS5_1CILi128EEES8_NS7_ILi64EEEEEENS_10bfloat16_tEfNS_4arch4Sm80ELb1ELb0ELb1ELb1ELb0ELb0ELb0ELb0ELi2ELi4ELi4ELi4ELb0EEENS1_21CollectiveEpilogueBwdISA_SB_SD_Li256ELb1ELb0ELi2EEENS1_25SingleTileBwdLPTSchedulerILb1ELi128ELb0EEEEEEEEEvNT_6ParamsE$_ZN4cute3eso3ESOILb1ELb0EJNS_5tupleIJNS_1CILi2EEEEEENS2_IJiEEENS3_ILi1EEES7_EEC2ERKS5_RKS6_RKS7_SE_)
$_ZN7cutlass13device_kernelIN5flash19enable_sm80_to_sm89INS1_16FlashAttnBwdSm80INS1_25CollectiveMainloopBwdSm80ILi2ELi2EN4cute5tupleIJNS5_1CILi128EEES8_NS7_ILi64EEEEEENS_10bfloat16_tEfNS_4arch4Sm80ELb1ELb0ELb1ELb1ELb0ELb0ELb0ELb0ELi2ELi4ELi4ELi4ELb0EEENS1_21CollectiveEpilogueBwdISA_SB_SD_Li256ELb1ELb0ELi2EEENS1_25SingleTileBwdLPTSchedulerILb1ELi128ELb0EEEEEEEEEvNT_6ParamsE$_ZN4cute3eso3ESOILb1ELb0EJNS_5tupleIJNS_1CILi2EEEEEENS2_IJiEEENS3_ILi1EEES7_EEC2ERKS5_RKS6_RKS7_SE_:
[----:B------:R-:W-:Y:S01]  /*a310*/  IADD3 R2, R2, -c[0x0][0x20], RZ ;  /* 0x8000080002027a10 */ /* 0x000fe20007ffe0ff */
[----:B------:R-:W-:Y:S01]  /*a320*/  IMAD.MOV.U32 R8, RZ, RZ, R4 ;  /* 0x000000ffff087224 */ /* 0x000fe200078e0004 */
[----:B------:R-:W-:-:S03]  /*a330*/  MOV R9, 0x0 ;  /* 0x0000000000097802 */ /* 0x000fc60000000f00 */
[----:B------:R1:W-:Y:S01]  /*a340*/  STL [R2], R3 ;  /* 0x0000000302007387 */ /* 0x0003e20000100800 */
[----:B------:R-:W-:Y:S05]  /*a350*/  RET.REL.NODEC R8 `(_ZN7cutlass13device_kernelIN5flash19enable_sm80_to_sm89INS1_16FlashAttnBwdSm80INS1_25CollectiveMainloopBwdSm80ILi2ELi2EN4cute5tupleIJNS5_1CILi128EEES8_NS7_ILi64EEEEEENS_10bfloat16_tEfNS_4arch4Sm80ELb1ELb0ELb1ELb1ELb0ELb0ELb0ELb0ELi2ELi4ELi4ELi4ELb0EEENS1_21CollectiveEpilogueBwdISA_SB_SD_Li256ELb1ELb0ELi2EEENS1_25SingleTileBwdLPTSchedulerILb1ELi128ELb0EEEEEEEEEvNT_6ParamsE) ;  /* 0xffff5ca008007950 */ /* 0x000fea0003c3ffff */
        .type           $_ZN7cutlass13device_kernelIN5flash19enable_sm80_to_sm89INS1_16FlashAttnBwdSm80INS1_25CollectiveMainloopBwdSm80ILi2ELi2EN4cute5tupleIJNS5_1CILi128EEES8_NS7_ILi64EEEEEENS_10bfloat16_tEfNS_4arch4Sm80ELb1ELb0ELb1ELb1ELb0ELb0ELb0ELb0ELi2ELi4ELi4ELi4ELb0EEENS1_21CollectiveEpilogueBwdISA_SB_SD_Li256ELb1ELb0ELi2EEENS1_25SingleTileBwdLPTSchedulerILb1ELi128ELb0EEEEEEEEEvNT_6ParamsE$_ZN4cute3eso3ESOILb1ELb0EJNS_5tupleIJNS_1CILi2EEEEEENS2_IJiEEES4_NS3_ILi1EEEEEC2ERKS5_RKS6_RKS4_RKS7_,@function
        .size           $_ZN7cutlass13device_kernelIN5flash19enable_sm80_to_sm89INS1_16FlashAttnBwdSm80INS1_25CollectiveMainloopBwdSm80ILi2ELi2EN4cute5tupleIJNS5_1CILi128EEES8_NS7_ILi64EEEEEENS_10bfloat16_tEfNS_4arch4Sm80ELb1ELb0ELb1ELb1ELb0ELb0ELb0ELb0ELi2ELi4ELi4ELi4ELb0EEENS1_21CollectiveEpilogueBwdISA_SB_SD_Li256ELb1ELb0ELi2EEENS1_25SingleTileBwdLPTSchedulerILb1ELi128ELb0EEEEEEEEEvNT_6ParamsE$_ZN4cute3eso3ESOILb1ELb0EJNS_5tupleIJNS_1CILi2EEEEEENS2_IJiEEES4_NS3_ILi1EEEEEC2ERKS5_RKS6_RKS4_RKS7_,($_ZN7cutlass13device_kernelIN5flash19enable_sm80_to_sm89INS1_16FlashAttnBwdSm80INS1_25CollectiveMainloopBwdSm80ILi2ELi2EN4cute5tupleIJNS5_1CILi128EEES8_NS7_ILi64EEEEEENS_10bfloat16_tEfNS_4arch4Sm80ELb1ELb0ELb1ELb1ELb0ELb0ELb0ELb0ELi2ELi4ELi4ELi4ELb0EEENS1_21CollectiveEpilogueBwdISA_SB_SD_Li256ELb1ELb0ELi2EEENS1_25SingleTileBwdLPTSchedulerILb1ELi128ELb0EEEEEEEEEvNT_6ParamsE$_ZN4cute3eso3ESOILb1ELb0EJNS_5tupleIJNS_1CILi2EEES4_EEENS2_IJNS3_ILi1EEEiEEEEEC2ERKS5_RKS7_ - $_ZN7cutlass13device_kernelIN5flash19enable_sm80_to_sm89INS1_16FlashAttnBwdSm80INS1_25CollectiveMainloopBwdSm80ILi2ELi2EN4cute5tupleIJNS5_1CILi128EEES8_NS7_ILi64EEEEEENS_10bfloat16_tEfNS_4arch4Sm80ELb1ELb0ELb1ELb1ELb0ELb0ELb0ELb0ELi2ELi4ELi4ELi4ELb0EEENS1_21CollectiveEpilogueBwdISA_SB_SD_Li256ELb1ELb0ELi2EEENS1_25SingleTileBwdLPTSchedulerILb1ELi128ELb0EEEEEEEEEvNT_6ParamsE$_ZN4cute3eso3ESOILb1ELb0EJNS_5tupleIJNS_1CILi2EEEEEENS2_IJiEEES4_NS3_ILi1EEEEEC2ERKS5_RKS6_RKS4_RKS7_)
$_ZN7cutlass13device_kernelIN5flash19enable_sm80_to_sm89INS1_16FlashAttnBwdSm80INS1_25CollectiveMainloopBwdSm80ILi2ELi2EN4cute5tupleIJNS5_1CILi128EEES8_NS7_ILi64EEEEEENS_10bfloat16_tEfNS_4arch4Sm80ELb1ELb0ELb1ELb1ELb0ELb0ELb0ELb0ELi2ELi4ELi4ELi4ELb0EEENS1_21CollectiveEpilogueBwdISA_SB_SD_Li256ELb1ELb0ELi2EEENS1_25SingleTileBwdLPTSchedulerILb1ELi128ELb0EEEEEEEEEvNT_6ParamsE$_ZN4cute3eso3ESOILb1ELb0EJNS_5tupleIJNS_1CILi2EEEEEENS2_IJiEEES4_NS3_ILi1EEEEEC2ERKS5_RKS6_RKS4_RKS7_:
[----:B------:R-:W-:Y:S02]  /*a360*/  IADD3 R2, R2, -c[0x0][0x20], RZ ;  /* 0x8000080002027a10 */ /* 0x000fe40007ffe0ff */
[----:B------:R-:W-:-:S03]  /*a370*/  MOV R5, 0x0 ;  /* 0x0000000000057802 */ /* 0x000fc60000000f00 */
[----:B------:R1:W-:Y:S01]  /*a380*/  STL [R2], R3 ;  /* 0x0000000302007387 */ /* 0x0003e20000100800 */
[----:B------:R-:W-:Y:S05]  /*a390*/  RET.REL.NODEC R4 `(_ZN7cutlass13device_kernelIN5flash19enable_sm80_to_sm89INS1_16FlashAttnBwdSm80INS1_25CollectiveMainloopBwdSm80ILi2ELi2EN4cute5tupleIJNS5_1CILi128EEES8_NS7_ILi64EEEEEENS_10bfloat16_tEfNS_4arch4Sm80ELb1ELb0ELb1ELb1ELb0ELb0ELb0ELb0ELi2ELi4ELi4ELi4ELb0EEENS1_21CollectiveEpilogueBwdISA_SB_SD_Li256ELb1ELb0ELi2EEENS1_25SingleTileBwdLPTSchedulerILb1ELi128ELb0EEEEEEEEEvNT_6ParamsE) ;  /* 0xffff5c6004007950 */ /* 0x000fea0003c3ffff */
        .type           $_ZN7cutlass13device_kernelIN5flash19enable_sm80_to_sm89INS1_16FlashAttnBwdSm80INS1_25CollectiveMainloopBwdSm80ILi2ELi2EN4cute5tupleIJNS5_1CILi128EEES8_NS7_ILi64EEEEEENS_10bfloat16_tEfNS_4arch4Sm80ELb1ELb0ELb1ELb1ELb0ELb0ELb0ELb0ELi2ELi4ELi4ELi4ELb0EEENS1_21CollectiveEpilogueBwdISA_SB_SD_Li256ELb1ELb0ELi2EEENS1_25SingleTileBwdLPTSchedulerILb1ELi128ELb0EEEEEEEEEvNT_6ParamsE$_ZN4cute3eso3ESOILb1ELb0EJNS_5tupleIJNS_1CILi2EEES4_EEENS2_IJNS3_ILi1EEEiEEEEEC2ERKS5_RKS7_,@function
        .size           $_ZN7cutlass13device_kernelIN5flash19enable_sm80_to_sm89INS1_16FlashAttnBwdSm80INS1_25CollectiveMainloopBwdSm80ILi2ELi2EN4cute5tupleIJNS5_1CILi128EEES8_NS7_ILi64EEEEEENS_10bfloat16_tEfNS_4arch4Sm80ELb1ELb0ELb1ELb1ELb0ELb0ELb0ELb0ELi2ELi4ELi4ELi4ELb0EEENS1_21CollectiveEpilogueBwdISA_SB_SD_Li256ELb1ELb0ELi2EEENS1_25SingleTileBwdLPTSchedulerILb1ELi128ELb0EEEEEEEEEvNT_6ParamsE$_ZN4cute3eso3ESOILb1ELb0EJNS_5tupleIJNS_1CILi2EEES4_EEENS2_IJNS3_ILi1EEEiEEEEEC2ERKS5_RKS7_,($_ZN7cutlass13device_kernelIN5flash19enable_sm80_to_sm89INS1_16FlashAttnBwdSm80INS1_25CollectiveMainloopBwdSm80ILi2ELi2EN4cute5tupleIJNS5_1CILi128EEES8_NS7_ILi64EEEEEENS_10bfloat16_tEfNS_4arch4Sm80ELb1ELb0ELb1ELb1ELb0ELb0ELb0ELb0ELi2ELi4ELi4ELi4ELb0EEENS1_21CollectiveEpilogueBwdISA_SB_SD_Li256ELb1ELb0ELi2EEENS1_25SingleTileBwdLPTSchedulerILb1ELi128ELb0EEEEEEEEEvNT_6ParamsE$_ZN4cute3eso3ESOILb1ELb0EJNS_5tupleIJNS_1CILi2EEES4_EEENS2_IJiNS3_ILi4096EEEEEEEEC2ERKS5_RKS7_ - $_ZN7cutlass13device_kernelIN5flash19enable_sm80_to_sm89INS1_16FlashAttnBwdSm80INS1_25CollectiveMainloopBwdSm80ILi2ELi2EN4cute5tupleIJNS5_1CILi128EEES8_NS7_ILi64EEEEEENS_10bfloat16_tEfNS_4arch4Sm80ELb1ELb0ELb1ELb1ELb0ELb0ELb0ELb0ELi2ELi4ELi4ELi4ELb0EEENS1_21CollectiveEpilogueBwdISA_SB_SD_Li256ELb1ELb0ELi2EEENS1_25SingleTileBwdLPTSchedulerILb1ELi128ELb0EEEEEEEEEvNT_6ParamsE$_ZN4cute3eso3ESOILb1ELb0EJNS_5tupleIJNS_1CILi2EEES4_EEENS2_IJNS3_ILi1EEEiEEEEEC2ERKS5_RKS7_)
$_ZN7cutlass13device_kernelIN5flash19enable_sm80_to_sm89INS1_16FlashAttnBwdSm80INS1_25CollectiveMainloopBwdSm80ILi2ELi2EN4cute5tupleIJNS5_1CILi128EEES8_NS7_ILi64EEEEEENS_10bfloat16_tEfNS_4arch4Sm80ELb1ELb0ELb1ELb1ELb0ELb0ELb0ELb0ELi2ELi4ELi4ELi4ELb0EEENS1_21CollectiveEpilogueBwdISA_SB_SD_Li256ELb1ELb0ELi2EEENS1_25SingleTileBwdLPTSchedulerILb1ELi128ELb0EEEEEEEEEvNT_6ParamsE$_ZN4cute3eso3ESOILb1ELb0EJNS_5tupleIJNS_1CILi2EEES4_EEENS2_IJNS3_ILi1EEEiEEEEEC2ERKS5_RKS7_:
[----:B------:R-:W-:Y:S02]  /*a3a0*/  IADD3 R3, R34, -c[0x0][0x20], RZ ;  /* 0x8000080022037a10 */ /* 0x000fe40007ffe0ff */
[----:B------:R-:W-:-:S03]  /*a3b0*/  MOV R5, 0x0 ;  /* 0x0000000000057802 */ /* 0x000fc60000000f00 */
[----:B------:R1:W-:Y:S01]  /*a3c0*/  STL [R3], R2 ;  /* 0x0000000203007387 */ /* 0x0003e20000100800 */
[----:B------:R-:W-:Y:S05]  /*a3d0*/  RET.REL.NODEC R4 `(_ZN7cutlass13device_kernelIN5flash19enable_sm80_to_sm89INS1_16FlashAttnBwdSm80INS1_25CollectiveMainloopBwdSm80ILi2ELi2EN4cute5tupleIJNS5_1CILi128EEES8_NS7_ILi64EEEEEENS_10bfloat16_tEfNS_4arch4Sm80ELb1ELb0ELb1ELb1ELb0ELb0ELb0ELb0ELi2ELi4ELi4ELi4ELb0EEENS1_21CollectiveEpilogueBwdISA_SB_SD_Li256ELb1ELb0ELi2EEENS1_25SingleTileBwdLPTSchedulerILb1ELi128ELb0EEEEEEEEEvNT_6ParamsE) ;  /* 0xffff5c2004007950 */ /* 0x000fea0003c3ffff */
        .type           $_ZN7cutlass13device_kernelIN5flash19enable_sm80_to_sm89INS1_16FlashAttnBwdSm80INS1_25CollectiveMainloopBwdSm80ILi2ELi2EN4cute5tupleIJNS5_1CILi128EEES8_NS7_ILi64EEEEEENS_10bfloat16_tEfNS_4arch4Sm80ELb1ELb0ELb1ELb1ELb0ELb0ELb0ELb0ELi2ELi4ELi4ELi4ELb0EEENS1_21CollectiveEpilogueBwdISA_SB_SD_Li256ELb1ELb0ELi2EEENS1_25SingleTileBwdLPTSchedulerILb1ELi128ELb0EEEEEEEEEvNT_6ParamsE$_ZN4cute3eso3ESOILb1ELb0EJNS_5tupleIJNS_1CILi2EEES4_EEENS2_IJiNS3_ILi4096EEEEEEEEC2ERKS5_RKS7_,@function
        .size           $_ZN7cutlass13device_kernelIN5flash19enable_sm80_to_sm89INS1_16FlashAttnBwdSm80INS1_25CollectiveMainloopBwdSm80ILi2ELi2EN4cute5tupleIJNS5_1CILi128EEES8_NS7_ILi64EEEEEENS_10bfloat16_tEfNS_4arch4Sm80ELb1ELb0ELb1ELb1ELb0ELb0ELb0ELb0ELi2ELi4ELi4ELi4ELb0EEENS1_21CollectiveEpilogueBwdISA_SB_SD_Li256ELb1ELb0ELi2EEENS1_25SingleTileBwdLPTSchedulerILb1ELi128ELb0EEEEEEEEEvNT_6ParamsE$_ZN4cute3eso3ESOILb1ELb0EJNS_5tupleIJNS_1CILi2EEES4_EEENS2_IJiNS3_ILi4096EEEEEEEEC2ERKS5_RKS7_,($_ZN7cutlass13device_kernelIN5flash19enable_sm80_to_sm89INS1_16FlashAttnBwdSm80INS1_25CollectiveMainloopBwdSm80ILi2ELi2EN4cute5tupleIJNS5_1CILi128EEES8_NS7_ILi64EEEEEENS_10bfloat16_tEfNS_4arch4Sm80ELb1ELb0ELb1ELb1ELb0ELb0ELb0ELb0ELi2ELi4ELi4ELi4ELb0EEENS1_21CollectiveEpilogueBwdISA_SB_SD_Li256ELb1ELb0ELi2EEENS1_25SingleTileBwdLPTSchedulerILb1ELi128ELb0EEEEEEEEEvNT_6ParamsE$_ZN4cute3eso3ESOILb1ELb0EJNS_5tupleIJNS_1CILi2EEES4_EEENS2_IJiNS3_ILi512EEEEEEEEC2ERKS5_RKS7_ - $_ZN7cutlass13device_kernelIN5flash19enable_sm80_to_sm89INS1_16FlashAttnBwdSm80INS1_25CollectiveMainloopBwdSm80ILi2ELi2EN4cute5tupleIJNS5_1CILi128EEES8_NS7_ILi64EEEEEENS_10bfloat16_tEfNS_4arch4Sm80ELb1ELb0ELb1ELb1ELb0ELb0ELb0ELb0ELi2ELi4ELi4ELi4ELb0EEENS1_21CollectiveEpilogueBwdISA_SB_SD_Li256ELb1ELb0ELi2EEENS1_25SingleTileBwdLPTSchedulerILb1ELi128ELb0EEEEEEEEEvNT_6ParamsE$_ZN4cute3eso3ESOILb1ELb0EJNS_5tupleIJNS_1CILi2EEES4_EEENS2_IJiNS3_ILi4096EEEEEEEEC2ERKS5_RKS7_)
$_ZN7cutlass13device_kernelIN5flash19enable_sm80_to_sm89INS1_16FlashAttnBwdSm80INS1_25CollectiveMainloopBwdSm80ILi2ELi2EN4cute5tupleIJNS5_1CILi128EEES8_NS7_ILi64EEEEEENS_10bfloat16_tEfNS_4arch4Sm80ELb1ELb0ELb1ELb1ELb0ELb0ELb0ELb0ELi2ELi4ELi4ELi4ELb0EEENS1_21CollectiveEpilogueBwdISA_SB_SD_Li256ELb1ELb0ELi2EEENS1_25SingleTileBwdLPTSchedulerILb1ELi128ELb0EEEEEEEEEvNT_6ParamsE$_ZN4cute3eso3ESOILb1ELb0EJNS_5tupleIJNS_1CILi2EEES4_EEENS2_IJiNS3_ILi4096EEEEEEEEC2ERKS5_RKS7_:
[----:B------:R-:W-:Y:S02]  /*a3e0*/  IADD3 R3, R8, -c[0x0][0x20], RZ ;  /* 0x8000080008037a10 */ /* 0x000fe40007ffe0ff */
[----:B------:R-:W-:-:S03]  /*a3f0*/  MOV R5, 0x0 ;  /* 0x0000000000057802 */ /* 0x000fc60000000f00 */
[----:B------:R1:W-:Y:S01]  /*a400*/  STL [R3], R2 ;  /* 0x0000000203007387 */ /* 0x0003e20000100800 */
[----:B------:R-:W-:Y:S05]  /*a410*/  RET.REL.NODEC R4 `(_ZN7cutlass13device_kernelIN5flash19enable_sm80_to_sm89INS1_16FlashAttnBwdSm80INS1_25CollectiveMainloopBwdSm80ILi2ELi2EN4cute5tupleIJNS5_1CILi128EEES8_NS7_ILi64EEEEEENS_10bfloat16_tEfNS_4arch4Sm80ELb1ELb0ELb1ELb1ELb0ELb0ELb0ELb0ELi2ELi4ELi4ELi4ELb0EEENS1_21CollectiveEpilogueBwdISA_SB_SD_Li256ELb1ELb0ELi2EEENS1_25SingleTileBwdLPTSchedulerILb1ELi128ELb0EEEEEEEEEvNT_6ParamsE) ;  /* 0xffff5be004007950 */ /* 0x000fea0003c3ffff */
        .type           $_ZN7cutlass13device_kernelIN5flash19enable_sm80_to_sm89INS1_16FlashAttnBwdSm80INS1_25CollectiveMainloopBwdSm80ILi2ELi2EN4cute5tupleIJNS5_1CILi128EEES8_NS7_ILi64EEEEEENS_10bfloat16_tEfNS_4arch4Sm80ELb1ELb0ELb1ELb1ELb0ELb0ELb0ELb0ELi2ELi4ELi4ELi4ELb0EEENS1_21CollectiveEpilogueBwdISA_SB_SD_Li256ELb1ELb0ELi2EEENS1_25SingleTileBwdLPTSchedulerILb1ELi128ELb0EEEEEEEEEvNT_6ParamsE$_ZN4cute3eso3ESOILb1ELb0EJNS_5tupleIJNS_1CILi2EEES4_EEENS2_IJiNS3_ILi512EEEEEEEEC2ERKS5_RKS7_,@function
        .size           $_ZN7cutlass13device_kernelIN5flash19enable_sm80_to_sm89INS1_16FlashAttnBwdSm80INS1_25CollectiveMainloopBwdSm80ILi2ELi2EN4cute5tupleIJNS5_1CILi128EEES8_NS7_ILi64EEEEEENS_10bfloat16_tEfNS_4arch4Sm80ELb1ELb0ELb1ELb1ELb0ELb0ELb0ELb0ELi2ELi4ELi4ELi4ELb0EEENS1_21CollectiveEpilogueBwdISA_SB_SD_Li256ELb1ELb0ELi2EEENS1_25SingleTileBwdLPTSchedulerILb1ELi128ELb0EEEEEEEEEvNT_6ParamsE$_ZN4cute3eso3ESOILb1ELb0EJNS_5tupleIJNS_1CILi2EEES4_EEENS2_IJiNS3_ILi512EEEEEEEEC2ERKS5_RKS7_,($_ZN7cutlass13device_kernelIN5flash19enable_sm80_to_sm89INS1_16FlashAttnBwdSm80INS1_25CollectiveMainloopBwdSm80ILi2ELi2EN4cute5tupleIJNS5_1CILi128EEES8_NS7_ILi64EEEEEENS_10bfloat16_tEfNS_4arch4Sm80ELb1ELb0ELb1ELb1ELb0ELb0ELb0ELb0ELi2ELi4ELi4ELi4ELb0EEENS1_21CollectiveEpilogueBwdISA_SB_SD_Li256ELb1ELb0ELi2EEENS1_25SingleTileBwdLPTSchedulerILb1ELi128ELb0EEEEEEEEEvNT_6ParamsE$_ZN4cute3eso3ESOILb1ELb0EJNS_5tupleIJNS_1CILi2EEES4_EEENS2_IJiiEEEEEC2ERKS5_RKS6_ - $_ZN7cutlass13device_kernelIN5flash19enable_sm80_to_sm89INS1_16FlashAttnBwdSm80INS1_25CollectiveMainloopBwdSm80ILi2ELi2EN4cute5tupleIJNS5_1CILi128EEES8_NS7_ILi64EEEEEENS_10bfloat16_tEfNS_4arch4Sm80ELb1ELb0ELb1ELb1ELb0ELb0ELb0ELb0ELi2ELi4ELi4ELi4ELb0EEENS1_21CollectiveEpilogueBwdISA_SB_SD_Li256ELb1ELb0ELi2EEENS1_25SingleTileBwdLPTSchedulerILb1ELi128ELb0EEEEEEEEEvNT_6ParamsE$_ZN4cute3eso3ESOILb1ELb0EJNS_5tupleIJNS_1CILi2EEES4_EEENS2_IJiNS3_ILi512EEEEEEEEC2ERKS5_RKS7_)
$_ZN7cutlass13device_kernelIN5flash19enable_sm80_to_sm89INS1_16FlashAttnBwdSm80INS1_25CollectiveMainloopBwdSm80ILi2ELi2EN4cute5tupleIJNS5_1CILi128EEES8_NS7_ILi64EEEEEENS_10bfloat16_tEfNS_4arch4Sm80ELb1ELb0ELb1ELb1ELb0ELb0ELb0ELb0ELi2ELi4ELi4ELi4ELb0EEENS1_21CollectiveEpilogueBwdISA_SB_SD_Li256ELb1ELb0ELi2EEENS1_25SingleTileBwdLPTSchedulerILb1ELi128ELb0EEEEEEEEEvNT_6ParamsE$_ZN4cute3eso3ESOILb1ELb0EJNS_5tupleIJNS_1CILi2EEES4_EEENS2_IJiNS3_ILi512EEEEEEEEC2ERKS5_RKS7_:
[----:B------:R-:W-:Y:S02]  /*a420*/  IADD3 R3, R35, -c[0x0][0x20], RZ ;  /* 0x8000080023037a10 */ /* 0x000fe40007ffe0ff */
[----:B------:R-:W-:-:S03]  /*a430*/  MOV R5, 0x0 ;  /* 0x0000000000057802 */ /* 0x000fc60000000f00 */
[----:B------:R1:W-:Y:S01]  /*a440*/  STL [R3], R2 ;  /* 0x0000000203007387 */ /* 0x0003e20000100800 */
[----:B------:R-:W-:Y:S05]  /*a450*/  RET.REL.NODEC R4 `(_ZN7cutlass13device_kernelIN5flash19enable_sm80_to_sm89INS1_16FlashAttnBwdSm80INS1_25CollectiveMainloopBwdSm80ILi2ELi2EN4cute5tupleIJNS5_1CILi128EEES8_NS7_ILi64EEEEEENS_10bfloat16_tEfNS_4arch4Sm80ELb1ELb0ELb1ELb1ELb0ELb0ELb0ELb0ELi2ELi4ELi4ELi4ELb0EEENS1_21CollectiveEpilogueBwdISA_SB_SD_Li256ELb1ELb0ELi2EEENS1_25SingleTileBwdLPTSchedulerILb1ELi128ELb0EEEEEEEEEvNT_6ParamsE) ;  /* 0xffff5ba004007950 */ /* 0x000fea0003c3ffff */
        .type           $_ZN7cutlass13device_kernelIN5flash19enable_sm80_to_sm89INS1_16FlashAttnBwdSm80INS1_25CollectiveMainloopBwdSm80ILi2ELi2EN4cute5tupleIJNS5_1CILi128EEES8_NS7_ILi64EEEEEENS_10bfloat16_tEfNS_4arch4Sm80ELb1ELb0ELb1ELb1ELb0ELb0ELb0ELb0ELi2ELi4ELi4ELi4ELb0EEENS1_21CollectiveEpilogueBwdISA_SB_SD_Li256ELb1ELb0ELi2EEENS1_25SingleTileBwdLPTSchedulerILb1ELi128ELb0EEEEEEEEEvNT_6ParamsE$_ZN4cute3eso3ESOILb1ELb0EJNS_5tupleIJNS_1CILi2EEES4_EEENS2_IJiiEEEEEC2ERKS5_RKS6_,@function
        .size           $_ZN7cutlass13device_kernelIN5flash19enable_sm80_to_sm89INS1_16FlashAttnBwdSm80INS1_25CollectiveMainloopBwdSm80ILi2ELi2EN4cute5tupleIJNS5_1CILi128EEES8_NS7_ILi64EEEEEENS_10bfloat16_tEfNS_4arch4Sm80ELb1ELb0ELb1ELb1ELb0ELb0ELb0ELb0ELi2ELi4ELi4ELi4ELb0EEENS1_21CollectiveEpilogueBwdISA_SB_SD_Li256ELb1ELb0ELi2EEENS1_25SingleTileBwdLPTSchedulerILb1ELi128ELb0EEEEEEEEEvNT_6ParamsE$_ZN4cute3eso3ESOILb1ELb0EJNS_5tupleIJNS_1CILi2EEES4_EEENS2_IJiiEEEEEC2ERKS5_RKS6_,($_ZN7cutlass13device_kernelIN5flash19enable_sm80_to_sm89INS1_16FlashAttnBwdSm80INS1_25CollectiveMainloopBwdSm80ILi2ELi2EN4cute5tupleIJNS5_1CILi128EEES8_NS7_ILi64EEEEEENS_10bfloat16_tEfNS_4arch4Sm80ELb1ELb0ELb1ELb1ELb0ELb0ELb0ELb0ELi2ELi4ELi4ELi4ELb0EEENS1_21CollectiveEpilogueBwdISA_SB_SD_Li256ELb1ELb0ELi2EEENS1_25SingleTileBwdLPTSchedulerILb1ELi128ELb0EEEEEEEEEvNT_6ParamsE$_ZN4cute3eso3ESOILb1ELb0EJNS_5tupleIJNS_1CILi2EEES4_EEENS2_IJiiEEENS3_ILi1EEES7_EEC2ERKS5_RKS6_RKS7_SE_ - $_ZN7cutlass13device_kernelIN5flash19enable_sm80_to_sm89INS1_16FlashAttnBwdSm80INS1_25CollectiveMainloopBwdSm80ILi2ELi2EN4cute5tupleIJNS5_1CILi128EEES8_NS7_ILi64EEEEEENS_10bfloat16_tEfNS_4arch4Sm80ELb1ELb0ELb1ELb1ELb0ELb0ELb0ELb0ELi2ELi4ELi4ELi4ELb0EEENS1_21CollectiveEpilogueBwdISA_SB_SD_Li256ELb1ELb0ELi2EEENS1_25SingleTileBwdLPTSchedulerILb1ELi128ELb0EEEEEEEEEvNT_6ParamsE$_ZN4cute3eso3ESOILb1ELb0EJNS_5tupleIJNS_1CILi2EEES4_EEENS2_IJiiEEEEEC2ERKS5_RKS6_)
$_ZN7cutlass13device_kernelIN5flash19enable_sm80_to_sm89INS1_16FlashAttnBwdSm80INS1_25CollectiveMainloopBwdSm80ILi2ELi2EN4cute5tupleIJNS5_1CILi128EEES8_NS7_ILi64EEEEEENS_10bfloat16_tEfNS_4arch4Sm80ELb1ELb0ELb1ELb1ELb0ELb0ELb0ELb0ELi2ELi4ELi4ELi4ELb0EEENS1_21CollectiveEpilogueBwdISA_SB_SD_Li256ELb1ELb0ELi2EEENS1_25SingleTileBwdLPTSchedulerILb1ELi128ELb0EEEEEEEEEvNT_6ParamsE$_ZN4cute3eso3ESOILb1ELb0EJNS_5tupleIJNS_1CILi2EEES4_EEENS2_IJiiEEEEEC2ERKS5_RKS6_:
[----:B------:R-:W-:Y:S02]  /*a460*/  IADD3 R3, R3, -c[0x0][0x20], RZ ;  /* 0x8000080003037a10 */ /* 0x000fe40007ffe0ff */
[----:B------:R-:W-:-:S03]  /*a470*/  MOV R5, 0x0 ;  /* 0x0000000000057802 */ /* 0x000fc60000000f00 */
[----:B------:R1:W-:Y:S04]  /*a480*/  STL [R3], R2 ;  /* 0x0000000203007387 */ /* 0x0003e80000100800 */
[----:B------:R1:W-:Y:S01]  /*a490*/  STL [R3+0x4], R8 ;  /* 0x0000040803007387 */ /* 0x0003e20000100800 */
[----:B------:R-:W-:Y:S05]  /*a4a0*/  RET.REL.NODEC R4 `(_ZN7cutlass13device_kernelIN5flash19enable_sm80_to_sm89INS1_16FlashAttnBwdSm80INS1_25CollectiveMainloopBwdSm80ILi2ELi2EN4cute5tupleIJNS5_1CILi128EEES8_NS7_ILi64EEEEEENS_10bfloat16_tEfNS_4arch4Sm80ELb1ELb0ELb1ELb1ELb0ELb0ELb0ELb0ELi2ELi4ELi4ELi4ELb0EEENS1_21CollectiveEpilogueBwdISA_SB_SD_Li256ELb1ELb0ELi2EEENS1_25SingleTileBwdLPTSchedulerILb1ELi128ELb0EEEEEEEEEvNT_6ParamsE) ;  /* 0xffff5b5004007950 */ /* 0x000fea0003c3ffff */
        .type           $_ZN7cutlass13device_kernelIN5flash19enable_sm80_to_sm89INS1_16FlashAttnBwdSm80INS1_25CollectiveMainloopBwdSm80ILi2ELi2EN4cute5tupleIJNS5_1CILi128EEES8_NS7_ILi64EEEEEENS_10bfloat16_tEfNS_4arch4Sm80ELb1ELb0ELb1ELb1ELb0ELb0ELb0ELb0ELi2ELi4ELi4ELi4ELb0EEENS1_21CollectiveEpilogueBwdISA_SB_SD_Li256ELb1ELb0ELi2EEENS1_25SingleTileBwdLPTSchedulerILb1ELi128ELb0EEEEEEEEEvNT_6ParamsE$_ZN4cute3eso3ESOILb1ELb0EJNS_5tupleIJNS_1CILi2EEES4_EEENS2_IJiiEEENS3_ILi1EEES7_EEC2ERKS5_RKS6_RKS7_SE_,@function
        .size           $_ZN7cutlass13device_kernelIN5flash19enable_sm80_to_sm89INS1_16FlashAttnBwdSm80INS1_25CollectiveMainloopBwdSm80ILi2ELi2EN4cute5tupleIJNS5_1CILi128EEES8_NS7_ILi64EEEEEENS_10bfloat16_tEfNS_4arch4Sm80ELb1ELb0ELb1ELb1ELb0ELb0ELb0ELb0ELi2ELi4ELi4ELi4ELb0EEENS1_21CollectiveEpilogueBwdISA_SB_SD_Li256ELb1ELb0ELi2EEENS1_25SingleTileBwdLPTSchedulerILb1ELi128ELb0EEEEEEEEEvNT_6ParamsE$_ZN4cute3eso3ESOILb1ELb0EJNS_5tupleIJNS_1CILi2EEES4_EEENS2_IJiiEEENS3_ILi1EEES7_EEC2ERKS5_RKS6_RKS7_SE_,($_ZN7cutlass13device_kernelIN5flash19enable_sm80_to_sm89INS1_16FlashAttnBwdSm80INS1_25CollectiveMainloopBwdSm80ILi2ELi2EN4cute5tupleIJNS5_1CILi128EEES8_NS7_ILi64EEEEEENS_10bfloat16_tEfNS_4arch4Sm80ELb1ELb0ELb1ELb1ELb0ELb0ELb0ELb0ELi2ELi4ELi4ELi4ELb0EEENS1_21CollectiveEpilogueBwdISA_SB_SD_Li256ELb1ELb0ELi2EEENS1_25SingleTileBwdLPTSchedulerILb1ELi128ELb0EEEEEEEEEvNT_6ParamsE$_ZN4cute3eso3ESOILb1ELb0EJNS_5tupleIJNS_1CILi2EEES4_S4_EEENS2_IJNS3_ILi1EEENS3_ILi512EEEiEEEEEC2ERKS5_RKS8_ - $_ZN7cutlass13device_kernelIN5flash19enable_sm80_to_sm89INS1_16FlashAttnBwdSm80INS1_25CollectiveMainloopBwdSm80ILi2ELi2EN4cute5tupleIJNS5_1CILi128EEES8_NS7_ILi64EEEEEENS_10bfloat16_tEfNS_4arch4Sm80ELb1ELb0ELb1ELb1ELb0ELb0ELb0ELb0ELi2ELi4ELi4ELi4ELb0EEENS1_21CollectiveEpilogueBwdISA_SB_SD_Li256ELb1ELb0ELi2EEENS1_25SingleTileBwdLPTSchedulerILb1ELi128ELb0EEEEEEEEEvNT_6ParamsE$_ZN4cute3eso3ESOILb1ELb0EJNS_5tupleIJNS_1CILi2EEES4_EEENS2_IJiiEEENS3_ILi1EEES7_EEC2ERKS5_RKS6_RKS7_SE_)
$_ZN7cutlass13device_kernelIN5flash19enable_sm80_to_sm89INS1_16FlashAttnBwdSm80INS1_25CollectiveMainloopBwdSm80ILi2ELi2EN4cute5tupleIJNS5_1CILi128EEES8_NS7_ILi64EEEEEENS_10bfloat16_tEfNS_4arch4Sm80ELb1ELb0ELb1ELb1ELb0ELb0ELb0ELb0ELi2ELi4ELi4ELi4ELb0EEENS1_21CollectiveEpilogueBwdISA_SB_SD_Li256ELb1ELb0ELi2EEENS1_25SingleTileBwdLPTSchedulerILb1ELi128ELb0EEEEEEEEEvNT_6ParamsE$_ZN4cute3eso3ESOILb1ELb0EJNS_5tupleIJNS_1CILi2EEES4_EEENS2_IJiiEEENS3_ILi1EEES7_EEC2ERKS5_RKS6_RKS7_SE_:
[----:B------:R-:W-:Y:S01]  /*a4b0*/  IADD3 R4, R4, -c[0x0][0x20], RZ ;  /* 0x8000080004047a10 */ /* 0x000fe20007ffe0ff */
[----:B------:R-:W-:Y:S01]  /*a4c0*/  IMAD.MOV.U32 R90, RZ, RZ, R6 ;  /* 0x000000ffff5a7224 */ /* 0x000fe200078e0006 */
[----:B------:R-:W-:-:S03]  /*a4d0*/  MOV R91, 0x0 ;  /* 0x00000000005b7802 */ /* 0x000fc60000000f00 */
[----:B------:R1:W-:Y:S04]  /*a4e0*/  STL [R4], R2 ;  /* 0x0000000204007387 */ /* 0x0003e80000100800 */
[----:B------:R1:W-:Y:S01]  /*a4f0*/  STL [R4+0x4], R3 ;  /* 0x0000040304007387 */ /* 0x0003e20000100800 */
[----:B------:R-:W-:Y:S05]  /*a500*/  RET.REL.NODEC R90 `(_ZN7cutlass13device_kernelIN5flash19enable_sm80_to_sm89INS1_16FlashAttnBwdSm80INS1_25CollectiveMainloopBwdSm80ILi2ELi2EN4cute5tupleIJNS5_1CILi128EEES8_NS7_ILi64EEEEEENS_10bfloat16_tEfNS_4arch4Sm80ELb1ELb0ELb1ELb1ELb0ELb0ELb0ELb0ELi2ELi4ELi4ELi4ELb0EEENS1_21CollectiveEpilogueBwdISA_SB_SD_Li256ELb1ELb0ELi2EEENS1_25SingleTileBwdLPTSchedulerILb1ELi128ELb0EEEEEEEEEvNT_6ParamsE) ;  /* 0xffff5af05a007950 */ /* 0x000fea0003c3ffff */
        .type           $_ZN7cutlass13device_kernelIN5flash19enable_sm80_to_sm89INS1_16FlashAttnBwdSm80INS1_25CollectiveMainloopBwdSm80ILi2ELi2EN4cute5tupleIJNS5_1CILi128EEES8_NS7_ILi64EEEEEENS_10bfloat16_tEfNS_4arch4Sm80ELb1ELb0ELb1ELb1ELb0ELb0ELb0ELb0ELi2ELi4ELi4ELi4ELb0EEENS1_21CollectiveEpilogueBwdISA_SB_SD_Li256ELb1ELb0ELi2EEENS1_25SingleTileBwdLPTSchedulerILb1ELi128ELb0EEEEEEEEEvNT_6ParamsE$_ZN4cute3eso3ESOILb1ELb0EJNS_5tupleIJNS_1CILi2EEES4_S4_EEENS2_IJNS3_ILi1EEENS3_ILi512EEEiEEEEEC2ERKS5_RKS8_,@function
        .size           $_ZN7cutlass13device_kernelIN5flash19enable_sm80_to_sm89INS1_16FlashAttnBwdSm80INS1_25CollectiveMainloopBwdSm80ILi2ELi2EN4cute5tupleIJNS5_1CILi128EEES8_NS7_ILi64EEEEEENS_10bfloat16_tEfNS_4arch4Sm80ELb1ELb0ELb1ELb1ELb0ELb0ELb0ELb0ELi2ELi4ELi4ELi4ELb0EEENS1_21CollectiveEpilogueBwdISA_SB_SD_Li256ELb1ELb0ELi2EEENS1_25SingleTileBwdLPTSchedulerILb1ELi128ELb0EEEEEEEEEvNT_6ParamsE$_ZN4cute3eso3ESOILb1ELb0EJNS_5tupleIJNS_1CILi2EEES4_S4_EEENS2_IJNS3_ILi1EEENS3_ILi512EEEiEEEEEC2ERKS5_RKS8_,($_ZN7cutlass13device_kernelIN5flash19enable_sm80_to_sm89INS1_16FlashAttnBwdSm80INS1_25CollectiveMainloopBwdSm80ILi2ELi2EN4cute5tupleIJNS5_1CILi128EEES8_NS7_ILi64EEEEEENS_10bfloat16_tEfNS_4arch4Sm80ELb1ELb0ELb1ELb1ELb0ELb0ELb0ELb0ELi2ELi4ELi4ELi4ELb0EEENS1_21CollectiveEpilogueBwdISA_SB_SD_Li256ELb1ELb0ELi2EEENS1_25SingleTileBwdLPTSchedulerILb1ELi128ELb0EEEEEEEEEvNT_6ParamsE$_ZN4cute3eso3ESOILb1ELb0EJNS_5tupleIJNS_1CILi8EEENS2_IJNS3_ILi2EEES5_S5_EEENS3_ILi1EEES6_S7_EEENS2_IJS7_NS2_IJS4_iiEEENS3_ILi64EEENS2_IJiNS3_ILi144EEENS3_ILi288EEEEEENS3_ILi512EEEEEEEEC2ERKS8_RKSF_ - $_ZN7cutlass13device_kernelIN5flash19enable_sm80_to_sm89INS1_16FlashAttnBwdSm80INS1_25CollectiveMainloopBwdSm80ILi2ELi2EN4cute5tupleIJNS5_1CILi128EEES8_NS7_ILi64EEEEEENS_10bfloat16_tEfNS_4arch4Sm80ELb1ELb0ELb1ELb1ELb0ELb0ELb0ELb0ELi2ELi4ELi4ELi4ELb0EEENS1_21CollectiveEpilogueBwdISA_SB_SD_Li256ELb1ELb0ELi2EEENS1_25SingleTileBwdLPTSchedulerILb1ELi128ELb0EEEEEEEEEvNT_6ParamsE$_ZN4cute3eso3ESOILb1ELb0EJNS_5tupleIJNS_1CILi2EEES4_S4_EEENS2_IJNS3_ILi1EEENS3_ILi512EEEiEEEEEC2ERKS5_RKS8_)
$_ZN7cutlass13device_kernelIN5flash19enable_sm80_to_sm89INS1_16FlashAttnBwdSm80INS1_25CollectiveMainloopBwdSm80ILi2ELi2EN4cute5tupleIJNS5_1CILi128EEES8_NS7_ILi64EEEEEENS_10bfloat16_tEfNS_4arch4Sm80ELb1ELb0ELb1ELb1ELb0ELb0ELb0ELb0ELi2ELi4ELi4ELi4ELb0EEENS1_21CollectiveEpilogueBwdISA_SB_SD_Li256ELb1ELb0ELi2EEENS1_25SingleTileBwdLPTSchedulerILb1ELi128ELb0EEEEEEEEEvNT_6ParamsE$_ZN4cute3eso3ESOILb1ELb0EJNS_5tupleIJNS_1CILi2EEES4_S4_EEENS2_IJNS3_ILi1EEENS3_ILi512EEEiEEEEEC2ERKS5_RKS8_:
[----:B------:R-:W-:Y:S02]  /*a510*/  IADD3 R3, R77, -c[0x0][0x20], RZ ;  /* 0x800008004d037a10 */ /* 0x000fe40007ffe0ff */
[----:B------:R-:W-:-:S03]  /*a520*/  MOV R5, 0x0 ;  /* 0x0000000000057802 */ /* 0x000fc60000000f00 */
[----:B------:R1:W-:Y:S01]  /*a530*/  STL [R3], R2 ;  /* 0x0000000203007387 */ /* 0x0003e20000100800 */
[----:B------:R-:W-:Y:S05]  /*a540*/  RET.REL.NODEC R4 `(_ZN7cutlass13device_kernelIN5flash19enable_sm80_to_sm89INS1_16FlashAttnBwdSm80INS1_25CollectiveMainloopBwdSm80ILi2ELi2EN4cute5tupleIJNS5_1CILi128EEES8_NS7_ILi64EEEEEENS_10bfloat16_tEfNS_4arch4Sm80ELb1ELb0ELb1ELb1ELb0ELb0ELb0ELb0ELi2ELi4ELi4ELi4ELb0EEENS1_21CollectiveEpilogueBwdISA_SB_SD_Li256ELb1ELb0ELi2EEENS1_25SingleTileBwdLPTSchedulerILb1ELi128ELb0EEEEEEEEEvNT_6ParamsE) ;  /* 0xffff5ab004007950 */ /* 0x000fea0003c3ffff */
        .type           $_ZN7cutlass13device_kernelIN5flash19enable_sm80_to_sm89INS1_16FlashAttnBwdSm80INS1_25CollectiveMainloopBwdSm80ILi2ELi2EN4cute5tupleIJNS5_1CILi128EEES8_NS7_ILi64EEEEEENS_10bfloat16_tEfNS_4arch4Sm80ELb1ELb0ELb1ELb1ELb0ELb0ELb0ELb0ELi2ELi4ELi4ELi4ELb0EEENS1_21CollectiveEpilogueBwdISA_SB_SD_Li256ELb1ELb0ELi2EEENS1_25SingleTileBwdLPTSchedulerILb1ELi128ELb0EEEEEEEEEvNT_6ParamsE$_ZN4cute3eso3ESOILb1ELb0EJNS_5tupleIJNS_1CILi8EEENS2_IJNS3_ILi2EEES5_S5_EEENS3_ILi1EEES6_S7_EEENS2_IJS7_NS2_IJS4_iiEEENS3_ILi64EEENS2_IJiNS3_ILi144EEENS3_ILi288EEEEEENS3_ILi512EEEEEEEEC2ERKS8_RKSF_,@function
        .size           $_ZN7cutlass13device_kernelIN5flash19enable_sm80_to_sm89INS1_16FlashAttnBwdSm80INS1_25CollectiveMainloopBwdSm80ILi2ELi2EN4cute5tupleIJNS5_1CILi128EEES8_NS7_ILi64EEEEEENS_10bfloat16_tEfNS_4arch4Sm80ELb1ELb0ELb1ELb1ELb0ELb0ELb0ELb0ELi2ELi4ELi4ELi4ELb0EEENS1_21CollectiveEpilogueBwdISA_SB_SD_Li256ELb1ELb0ELi2EEENS1_25SingleTileBwdLPTSchedulerILb1ELi128ELb0EEEEEEEEEvNT_6ParamsE$_ZN4cute3eso3ESOILb1ELb0EJNS_5tupleIJNS_1CILi8EEENS2_IJNS3_ILi2EEES5_S5_EEENS3_ILi1EEES6_S7_EEENS2_IJS7_NS2_IJS4_iiEEENS3_ILi64EEENS2_IJiNS3_ILi144EEENS3_ILi288EEEEEENS3_ILi512EEEEEEEEC2ERKS8_RKSF_,($_ZN7cutlass13device_kernelIN5flash19enable_sm80_to_sm89INS1_16FlashAttnBwdSm80INS1_25CollectiveMainloopBwdSm80ILi2ELi2EN4cute5tupleIJNS5_1CILi128EEES8_NS7_ILi64EEEEEENS_10bfloat16_tEfNS_4arch4Sm80ELb1ELb0ELb1ELb1ELb0ELb0ELb0ELb0ELi2ELi4ELi4ELi4ELb0EEENS1_21CollectiveEpilogueBwdISA_SB_SD_Li256ELb1ELb0ELi2EEENS1_25SingleTileBwdLPTSchedulerILb1ELi128ELb0EEEEEEEEEvNT_6ParamsE$_ZN4cute3eso3ESOILb1ELb0EJNS_5tupleIJNS_1CILi8EEENS2_IJNS3_ILi2EEES5_S5_EEENS3_ILi1EEES6_S7_EEENS2_IJS7_NS2_IJiiiEEENS3_ILi64EEENS2_IJNS3_ILi72EEENS3_ILi144EEENS3_ILi288EEEEEENS3_ILi512EEEEEEEEC2ERKS8_RKSG_ - $_ZN7cutlass13device_kernelIN5flash19enable_sm80_to_sm89INS1_16FlashAttnBwdSm80INS1_25CollectiveMainloopBwdSm80ILi2ELi2EN4cute5tupleIJNS5_1CILi128EEES8_NS7_ILi64EEEEEENS_10bfloat16_tEfNS_4arch4Sm80ELb1ELb0ELb1ELb1ELb0ELb0ELb0ELb0ELi2ELi4ELi4ELi4ELb0EEENS1_21CollectiveEpilogueBwdISA_SB_SD_Li256ELb1ELb0ELi2EEENS1_25SingleTileBwdLPTSchedulerILb1ELi128ELb0EEEEEEEEEvNT_6ParamsE$_ZN4cute3eso3ESOILb1ELb0EJNS_5tupleIJNS_1CILi8EEENS2_IJNS3_ILi2EEES5_S5_EEENS3_ILi1EEES6_S7_EEENS2_IJS7_NS2_IJS4_iiEEENS3_ILi64EEENS2_IJiNS3_ILi144EEENS3_ILi288EEEEEENS3_ILi512EEEEEEEEC2ERKS8_RKSF_)
$_ZN7cutlass13device_kernelIN5flash19enable_sm80_to_sm89INS1_16FlashAttnBwdSm80INS1_25CollectiveMainloopBwdSm80ILi2ELi2EN4cute5tupleIJNS5_1CILi128EEES8_NS7_ILi64EEEEEENS_10bfloat16_tEfNS_4arch4Sm80ELb1ELb0ELb1ELb1ELb0ELb0ELb0ELb0ELi2ELi4ELi4ELi4ELb0EEENS1_21CollectiveEpilogueBwdISA_SB_SD_Li256ELb1ELb0ELi2EEENS1_25SingleTileBwdLPTSchedulerILb1ELi128ELb0EEEEEEEEEvNT_6ParamsE$_ZN4cute3eso3ESOILb1ELb0EJNS_5tupleIJNS_1CILi8EEENS2_IJNS3_ILi2EEES5_S5_EEENS3_ILi1EEES6_S7_EEENS2_IJS7_NS2_IJS4_iiEEENS3_ILi64EEENS2_IJiNS3_ILi144EEENS3_ILi288EEEEEENS3_ILi512EEEEEEEEC2ERKS8_RKSF_:
[----:B------:R-:W-:Y:S02]  /*a550*/  IADD3 R4, R60, -c[0x0][0x20], RZ ;  /* 0x800008003c047a10 */ /* 0x000fe40007ffe0ff */
[----:B------:R-:W-:-:S03]  /*a560*/  MOV R9, 0x0 ;  /* 0x0000000000097802 */ /* 0x000fc60000000f00 */
[----:B------:R1:W-:Y:S04]  /*a570*/  STL [R4], R2 ;  /* 0x0000000204007387 */ /* 0x0003e80000100800 */
[----:B------:R1:W-:Y:S04]  /*a580*/  STL [R4+0x4], R3 ;  /* 0x0000040304007387 */ /* 0x0003e80000100800 */
[----:B------:R1:W-:Y:S01]  /*a590*/  STL [R4+0x8], R5 ;  /* 0x0000080504007387 */ /* 0x0003e20000100800 */
[----:B------:R-:W-:Y:S05]  /*a5a0*/  RET.REL.NODEC R8 `(_ZN7cutlass13device_kernelIN5flash19enable_sm80_to_sm89INS1_16FlashAttnBwdSm80INS1_25CollectiveMainloopBwdSm80ILi2ELi2EN4cute5tupleIJNS5_1CILi128EEES8_NS7_ILi64EEEEEENS_10bfloat16_tEfNS_4arch4Sm80ELb1ELb0ELb1ELb1ELb0ELb0ELb0ELb0ELi2ELi4ELi4ELi4ELb0EEENS1_21CollectiveEpilogueBwdISA_SB_SD_Li256ELb1ELb0ELi2EEENS1_25SingleTileBwdLPTSchedulerILb1ELi128ELb0EEEEEEEEEvNT_6ParamsE) ;  /* 0xffff5a5008007950 */ /* 0x000fea0003c3ffff */
        .type           $_ZN7cutlass13device_kernelIN5flash19enable_sm80_to_sm89INS1_16FlashAttnBwdSm80INS1_25CollectiveMainloopBwdSm80ILi2ELi2EN4cute5tupleIJNS5_1CILi128EEES8_NS7_ILi64EEEEEENS_10bfloat16_tEfNS_4arch4Sm80ELb1ELb0ELb1ELb1ELb0ELb0ELb0ELb0ELi2ELi4ELi4ELi4ELb0EEENS1_21CollectiveEpilogueBwdISA_SB_SD_Li256ELb1ELb0ELi2EEENS1_25SingleTileBwdLPTSchedulerILb1ELi128ELb0EEEEEEEEEvNT_6ParamsE$_ZN4cute3eso3ESOILb1ELb0EJNS_5tupleIJNS_1CILi8EEENS2_IJNS3_ILi2EEES5_S5_EEENS3_ILi1EEES6_S7_EEENS2_IJS7_NS2_IJiiiEEENS3_ILi64EEENS2_IJNS3_ILi72EEENS3_ILi144EEENS3_ILi288EEEEEENS3_ILi512EEEEEEEEC2ERKS8_RKSG_,@function
        .size           $_ZN7cutlass13device_kernelIN5flash19enable_sm80_to_sm89INS1_16FlashAttnBwdSm80INS1_25CollectiveMainloopBwdSm80ILi2ELi2EN4cute5tupleIJNS5_1CILi128EEES8_NS7_ILi64EEEEEENS_10bfloat16_tEfNS_4arch4Sm80ELb1ELb0ELb1ELb1ELb0ELb0ELb0ELb0ELi2ELi4ELi4ELi4ELb0EEENS1_21CollectiveEpilogueBwdISA_SB_SD_Li256ELb1ELb0ELi2EEENS1_25SingleTileBwdLPTSchedulerILb1ELi128ELb0EEEEEEEEEvNT_6ParamsE$_ZN4cute3eso3ESOILb1ELb0EJNS_5tupleIJNS_1CILi8EEENS2_IJNS3_ILi2EEES5_S5_EEENS3_ILi1EEES6_S7_EEENS2_IJS7_NS2_IJiiiEEENS3_ILi64EEENS2_IJNS3_ILi72EEENS3_ILi144EEENS3_ILi288EEEEEENS3_ILi512EEEEEEEEC2ERKS8_RKSG_,($_ZN7cutlass13device_kernelIN5flash19enable_sm80_to_sm89INS1_16FlashAttnBwdSm80INS1_25CollectiveMainloopBwdSm80ILi2ELi2EN4cute5tupleIJNS5_1CILi128EEES8_NS7_ILi64EEEEEENS_10bfloat16_tEfNS_4arch4Sm80ELb1ELb0ELb1ELb1ELb0ELb0ELb0ELb0ELi2ELi4ELi4ELi4ELb0EEENS1_21CollectiveEpilogueBwdISA_SB_SD_Li256ELb1ELb0ELi2EEENS1_25SingleTileBwdLPTSchedulerILb1ELi128ELb0EEEEEEEEEvNT_6ParamsE$_ZN4cute3eso3ESOILb1ELb0EJNS_5tupleIJNS_1CILi8EEENS3_ILi2EEES5_S5_S4_S5_EEENS2_IJNS3_ILi1EEEiiiNS3_ILi72EEENS3_ILi512EEEEEEEEC2ERKS6_RKSA_ - $_ZN7cutlass13device_kernelIN5flash19enable_sm80_to_sm89INS1_16FlashAttnBwdSm80INS1_25CollectiveMainloopBwdSm80ILi2ELi2EN4cute5tupleIJNS5_1CILi128EEES8_NS7_ILi64EEEEEENS_10bfloat16_tEfNS_4arch4Sm80ELb1ELb0ELb1ELb1ELb0ELb0ELb0ELb0ELi2ELi4ELi4ELi4ELb0EEENS1_21CollectiveEpilogueBwdISA_SB_SD_Li256ELb1ELb0ELi2EEENS1_25SingleTileBwdLPTSchedulerILb1ELi128ELb0EEEEEEEEEvNT_6ParamsE$_ZN4cute3eso3ESOILb1ELb0EJNS_5tupleIJNS_1CILi8EEENS2_IJNS3_ILi2EEES5_S5_EEENS3_ILi1EEES6_S7_EEENS2_IJS7_NS2_IJiiiEEENS3_ILi64EEENS2_IJNS3_ILi72EEENS3_ILi144EEENS3_ILi288EEEEEENS3_ILi512EEEEEEEEC2ERKS8_RKSG_)
$_ZN7cutlass13device_kernelIN5flash19enable_sm80_to_sm89INS1_16FlashAttnBwdSm80INS1_25CollectiveMainloopBwdSm80ILi2ELi2EN4cute5tupleIJNS5_1CILi128EEES8_NS7_ILi64EEEEEENS_10bfloat16_tEfNS_4arch4Sm80ELb1ELb0ELb1ELb1ELb0ELb0ELb0ELb0ELi2ELi4ELi4ELi4ELb0EEENS1_21CollectiveEpilogueBwdISA_SB_SD_Li256ELb1ELb0ELi2EEENS1_25SingleTileBwdLPTSchedulerILb1ELi128ELb0EEEEEEEEEvNT_6ParamsE$_ZN4cute3eso3ESOILb1ELb0EJNS_5tupleIJNS_1CILi8EEENS2_IJNS3_ILi2EEES5_S5_EEENS3_ILi1EEES6_S7_EEENS2_IJS7_NS2_IJiiiEEENS3_ILi64EEENS2_IJNS3_ILi72EEENS3_ILi144EEENS3_ILi288EEEEEENS3_ILi512EEEEEEEEC2ERKS8_RKSG_:
[----:B------:R-:W-:Y:S02]  /*a5b0*/  IADD3 R4, R4, -c[0x0][0x20], RZ ;  /* 0x8000080004047a10 */ /* 0x000fe40007ffe0ff */
[----:B------:R-:W-:-:S03]  /*a5c0*/  MOV R9, 0x0 ;  /* 0x0000000000097802 */ /* 0x000fc60000000f00 */
[----:B------:R1:W-:Y:S04]  /*a5d0*/  STL [R4], R2 ;  /* 0x0000000204007387 */ /* 0x0003e80000100800 */
[----:B------:R1:W-:Y:S04]  /*a5e0*/  STL [R4+0x4], R3 ;  /* 0x0000040304007387 */ /* 0x0003e80000100800 */
[----:B------:R1:W-:Y:S01]  /*a5f0*/  STL [R4+0x8], R5 ;  /* 0x0000080504007387 */ /* 0x0003e20000100800 */
[----:B------:R-:W-:Y:S05]  /*a600*/  RET.REL.NODEC R8 `(_ZN7cutlass13device_kernelIN5flash19enable_sm80_to_sm89INS1_16FlashAttnBwdSm80INS1_25CollectiveMainloopBwdSm80ILi2ELi2EN4cute5tupleIJNS5_1CILi128EEES8_NS7_ILi64EEEEEENS_10bfloat16_tEfNS_4arch4Sm80ELb1ELb0ELb1ELb1ELb0ELb0ELb0ELb0ELi2ELi4ELi4ELi4ELb0EEENS1_21CollectiveEpilogueBwdISA_SB_SD_Li256ELb1ELb0ELi2EEENS1_25SingleTileBwdLPTSchedulerILb1ELi128ELb0EEEEEEEEEvNT_6ParamsE) ;  /* 0xffff59f008007950 */ /* 0x000fea0003c3ffff */
        .type           $_ZN7cutlass13device_kernelIN5flash19enable_sm80_to_sm89INS1_16FlashAttnBwdSm80INS1_25CollectiveMainloopBwdSm80ILi2ELi2EN4cute5tupleIJNS5_1CILi128EEES8_NS7_ILi64EEEEEENS_10bfloat16_tEfNS_4arch4Sm80ELb1ELb0ELb1ELb1ELb0ELb0ELb0ELb0ELi2ELi4ELi4ELi4ELb0EEENS1_21CollectiveEpilogueBwdISA_SB_SD_Li256ELb1ELb0ELi2EEENS1_25SingleTileBwdLPTSchedulerILb1ELi128ELb0EEEEEEEEEvNT_6ParamsE$_ZN4cute3eso3ESOILb1ELb0EJNS_5tupleIJNS_1CILi8EEENS3_ILi2EEES5_S5_S4_S5_EEENS2_IJNS3_ILi1EEEiiiNS3_ILi72EEENS3_ILi512EEEEEEEEC2ERKS6_RKSA_,@function
        .size           $_ZN7cutlass13device_kernelIN5flash19enable_sm80_to_sm89INS1_16FlashAttnBwdSm80INS1_25CollectiveMainloopBwdSm80ILi2ELi2EN4cute5tupleIJNS5_1CILi128EEES8_NS7_ILi64EEEEEENS_10bfloat16_tEfNS_4arch4Sm80ELb1ELb0ELb1ELb1ELb0ELb0ELb0ELb0ELi2ELi4ELi4ELi4ELb0EEENS1_21CollectiveEpilogueBwdISA_SB_SD_Li256ELb1ELb0ELi2EEENS1_25SingleTileBwdLPTSchedulerILb1ELi128ELb0EEEEEEEEEvNT_6ParamsE$_ZN4cute3eso3ESOILb1ELb0EJNS_5tupleIJNS_1CILi8EEENS3_ILi2EEES5_S5_S4_S5_EEENS2_IJNS3_ILi1EEEiiiNS3_ILi72EEENS3_ILi512EEEEEEEEC2ERKS6_RKSA_,($_ZN7cutlass13device_kernelIN5flash19enable_sm80_to_sm89INS1_16FlashAttnBwdSm80INS1_25CollectiveMainloopBwdSm80ILi2ELi2EN4cute5tupleIJNS5_1CILi128EEES8_NS7_ILi64EEEEEENS_10bfloat16_tEfNS_4arch4Sm80ELb1ELb0ELb1ELb1ELb0ELb0ELb0ELb0ELi2ELi4ELi4ELi4ELb0EEENS1_21CollectiveEpilogueBwdISA_SB_SD_Li256ELb1ELb0ELi2EEENS1_25SingleTileBwdLPTSchedulerILb1ELi128ELb0EEEEEEEEEvNT_6ParamsE$_ZN4cute3eso3ESOILb1ELb0EJNS_6LayoutINS_5tupleIJNS3_IJNS3_IJNS3_IJNS_1CILi4EEENS4_ILi2EEEEEENS4_ILi1EEEEEES8_EEENS3_IJNS3_IJNS3_IJS8_S8_EEES8_EEES6_EEEEEENS3_IJNS3_IJNS3_IJNS3_IJS8_NS4_ILi32EEEEEENS4_ILi0EEEEEESH_EEENS3_IJNS3_IJNS3_IJSH_SH_EEESH_EEENS4_ILi64EEEEEEEEEEENS_10ViewEngineIPN7cutlass10bfloat16_tEEEEEC2ERKSP_RKSU_ - $_ZN7cutlass13device_kernelIN5flash19enable_sm80_to_sm89INS1_16FlashAttnBwdSm80INS1_25CollectiveMainloopBwdSm80ILi2ELi2EN4cute5tupleIJNS5_1CILi128EEES8_NS7_ILi64EEEEEENS_10bfloat16_tEfNS_4arch4Sm80ELb1ELb0ELb1ELb1ELb0ELb0ELb0ELb0ELi2ELi4ELi4ELi4ELb0EEENS1_21CollectiveEpilogueBwdISA_SB_SD_Li256ELb1ELb0ELi2EEENS1_25SingleTileBwdLPTSchedulerILb1ELi128ELb0EEEEEEEEEvNT_6ParamsE$_ZN4cute3eso3ESOILb1ELb0EJNS_5tupleIJNS_1CILi8EEENS3_ILi2EEES5_S5_S4_S5_EEENS2_IJNS3_ILi1EEEiiiNS3_ILi72EEENS3_ILi512EEEEEEEEC2ERKS6_RKSA_)
$_ZN7cutlass13device_kernelIN5flash19enable_sm80_to_sm89INS1_16FlashAttnBwdSm80INS1_25CollectiveMainloopBwdSm80ILi2ELi2EN4cute5tupleIJNS5_1CILi128EEES8_NS7_ILi64EEEEEENS_10bfloat16_tEfNS_4arch4Sm80ELb1ELb0ELb1ELb1ELb0ELb0ELb0ELb0ELi2ELi4ELi4ELi4ELb0EEENS1_21CollectiveEpilogueBwdISA_SB_SD_Li256ELb1ELb0ELi2EEENS1_25SingleTileBwdLPTSchedulerILb1ELi128ELb0EEEEEEEEEvNT_6ParamsE$_ZN4cute3eso3ESOILb1ELb0EJNS_5tupleIJNS_1CILi8EEENS3_ILi2EEES5_S5_S4_S5_EEENS2_IJNS3_ILi1EEEiiiNS3_ILi72EEENS3_ILi512EEEEEEEEC2ERKS6_RKSA_:
[----:B------:R-:W-:Y:S02]  /*a610*/  IADD3 R4, R4, -c[0x0][0x20], RZ ;  /* 0x8000080004047a10 */ /* 0x000fe40007ffe0ff */
[----:B------:R-:W-:-:S03]  /*a620*/  MOV R9, 0x0 ;  /* 0x0000000000097802 */ /* 0x000fc60000000f00 */
[----:B------:R1:W-:Y:S04]  /*a630*/  STL [R4], R2 ;  /* 0x0000000204007387 */ /* 0x0003e80000100800 */
[----:B------:R1:W-:Y:S04]  /*a640*/  STL [R4+0x4], R3 ;  /* 0x0000040304007387 */ /* 0x0003e80000100800 */
[----:B------:R1:W-:Y:S01]  /*a650*/  STL [R4+0x8], R5 ;  /* 0x0000080504007387 */ /* 0x0003e20000100800 */
[----:B------:R-:W-:Y:S05]  /*a660*/  RET.REL.NODEC R8 `(_ZN7cutlass13device_kernelIN5flash19enable_sm80_to_sm89INS1_16FlashAttnBwdSm80INS1_25CollectiveMainloopBwdSm80ILi2ELi2EN4cute5tupleIJNS5_1CILi128EEES8_NS7_ILi64EEEEEENS_10bfloat16_tEfNS_4arch4Sm80ELb1ELb0ELb1ELb1ELb0ELb0ELb0ELb0ELi2ELi4ELi4ELi4ELb0EEENS1_21CollectiveEpilogueBwdISA_SB_SD_Li256ELb1ELb0ELi2EEENS1_25SingleTileBwdLPTSchedulerILb1ELi128ELb0EEEEEEEEEvNT_6ParamsE) ;  /* 0xffff599008007950 */ /* 0x000fea0003c3ffff */
        .type           $_ZN7cutlass13device_kernelIN5flash19enable_sm80_to_sm89INS1_16FlashAttnBwdSm80INS1_25CollectiveMainloopBwdSm80ILi2ELi2EN4cute5tupleIJNS5_1CILi128EEES8_NS7_ILi64EEEEEENS_10bfloat16_tEfNS_4arch4Sm80ELb1ELb0ELb1ELb1ELb0ELb0ELb0ELb0ELi2ELi4ELi4ELi4ELb0EEENS1_21CollectiveEpilogueBwdISA_SB_SD_Li256ELb1ELb0ELi2EEENS1_25SingleTileBwdLPTSchedulerILb1ELi128ELb0EEEEEEEEEvNT_6ParamsE$_ZN4cute3eso3ESOILb1ELb0EJNS_6LayoutINS_5tupleIJNS3_IJNS3_IJNS3_IJNS_1CILi4EEENS4_ILi2EEEEEENS4_ILi1EEEEEES8_EEENS3_IJNS3_IJNS3_IJS8_S8_EEES8_EEES6_EEEEEENS3_IJNS3_IJNS3_IJNS3_IJS8_NS4_ILi32EEEEEENS4_ILi0EEEEEESH_EEENS3_IJNS3_IJNS3_IJSH_SH_EEESH_EEENS4_ILi64EEEEEEEEEEENS_10ViewEngineIPN7cutlass10bfloat16_tEEEEEC2ERKSP_RKSU_,@function
        .size           $_ZN7cutlass13device_kernelIN5flash19enable_sm80_to_sm89INS1_16FlashAttnBwdSm80INS1_25CollectiveMainloopBwdSm80ILi2ELi2EN4cute5tupleIJNS5_1CILi128EEES8_NS7_ILi64EEEEEENS_10bfloat16_tEfNS_4arch4Sm80ELb1ELb0ELb1ELb1ELb0ELb0ELb0ELb0ELi2ELi4ELi4ELi4ELb0EEENS1_21CollectiveEpilogueBwdISA_SB_SD_Li256ELb1ELb0ELi2EEENS1_25SingleTileBwdLPTSchedulerILb1ELi128ELb0EEEEEEEEEvNT_6ParamsE$_ZN4cute3eso3ESOILb1ELb0EJNS_6LayoutINS_5tupleIJNS3_IJNS3_IJNS3_IJNS_1CILi4EEENS4_ILi2EEEEEENS4_ILi1EEEEEES8_EEENS3_IJNS3_IJNS3_IJS8_S8_EEES8_EEES6_EEEEEENS3_IJNS3_IJNS3_IJNS3_IJS8_NS4_ILi32EEEEEENS4_ILi0EEEEEESH_EEENS3_IJNS3_IJNS3_IJSH_SH_EEESH_EEENS4_ILi64EEEEEEEEEEENS_10ViewEngineIPN7cutlass10bfloat16_tEEEEEC2ERKSP_RKSU_,($_ZN7cutlass13device_kernelIN5flash19enable_sm80_to_sm89INS1_16FlashAttnBwdSm80INS1_25CollectiveMainloopBwdSm80ILi2ELi2EN4cute5tupleIJNS5_1CILi128EEES8_NS7_ILi64EEEEEENS_10bfloat16_tEfNS_4arch4Sm80ELb1ELb0ELb1ELb1ELb0ELb0ELb0ELb0ELi2ELi4ELi4ELi4ELb0EEENS1_21CollectiveEpilogueBwdISA_SB_SD_Li256ELb1ELb0ELi2EEENS1_25SingleTileBwdLPTSchedulerILb1ELi128ELb0EEEEEEEEEvNT_6ParamsE$_ZN4cute3eso3ESOILb1ELb0EJNS_6LayoutINS_5tupleIJNS3_IJNS3_IJNS_1CILi2EEES5_EEENS4_ILi1EEEEEEEEENS3_IJNS3_IJNS3_IJS7_NS4_ILi16EEEEEENS4_ILi0EEEEEEEEEEENS_10ViewEngineIPjEEEEC2ERKSF_RKSI_ - $_ZN7cutlass13device_kernelIN5flash19enable_sm80_to_sm89INS1_16FlashAttnBwdSm80INS1_25CollectiveMainloopBwdSm80ILi2ELi2EN4cute5tupleIJNS5_1CILi128EEES8_NS7_ILi64EEEEEENS_10bfloat16_tEfNS_4arch4Sm80ELb1ELb0ELb1ELb1ELb0ELb0ELb0ELb0ELi2ELi4ELi4ELi4ELb0EEENS1_21CollectiveEpilogueBwdISA_SB_SD_Li256ELb1ELb0ELi2EEENS1_25SingleTileBwdLPTSchedulerILb1ELi128ELb0EEEEEEEEEvNT_6ParamsE$_ZN4cute3eso3ESOILb1ELb0EJNS_6LayoutINS_5tupleIJNS3_IJNS3_IJNS3_IJNS_1CILi4EEENS4_ILi2EEEEEENS4_ILi1EEEEEES8_EEENS3_IJNS3_IJNS3_IJS8_S8_EEES8_EEES6_EEEEEENS3_IJNS3_IJNS3_IJNS3_IJS8_NS4_ILi32EEEEEENS4_ILi0EEEEEESH_EEENS3_IJNS3_IJNS3_IJSH_SH_EEESH_EEENS4_ILi64EEEEEEEEEEENS_10ViewEngineIPN7cutlass10bfloat16_tEEEEEC2ERKSP_RKSU_)
$_ZN7cutlass13device_kernelIN5flash19enable_sm80_to_sm89INS1_16FlashAttnBwdSm80INS1_25CollectiveMainloopBwdSm80ILi2ELi2EN4cute5tupleIJNS5_1CILi128EEES8_NS7_ILi64EEEEEENS_10bfloat16_tEfNS_4arch4Sm80ELb1ELb0ELb1ELb1ELb0ELb0ELb0ELb0ELi2ELi4ELi4ELi4ELb0EEENS1_21CollectiveEpilogueBwdISA_SB_SD_Li256ELb1ELb0ELi2EEENS1_25SingleTileBwdLPTSchedulerILb1ELi128ELb0EEEEEEEEEvNT_6ParamsE$_ZN4cute3eso3ESOILb1ELb0EJNS_6LayoutINS_5tupleIJNS3_IJNS3_IJNS3_IJNS_1CILi4EEENS4_ILi2EEEEEENS4_ILi1EEEEEES8_EEENS3_IJNS3_IJNS3_IJS8_S8_EEES8_EEES6_EEEEEENS3_IJNS3_IJNS3_IJNS3_IJS8_NS4_ILi32EEEEEENS4_ILi0EEEEEESH_EEENS3_IJNS3_IJNS3_IJSH_SH_EEESH_EEENS4_ILi64EEEEEEEEEEENS_10ViewEngineIPN7cutlass10bfloat16_tEEEEEC2ERKSP_RKSU_:
[----:B------:R-:W-:Y:S02]  /*a670*/  IADD3 R4, R67, -c[0x0][0x20], RZ ;  /* 0x8000080043047a10 */ /* 0x000fe40007ffe0ff */
[----:B------:R-:W-:-:S03]  /*a680*/  MOV R7, 0x0 ;  /* 0x0000000000077802 */ /* 0x000fc60000000f00 */
[----:B------:R1:W-:Y:S01]  /*a690*/  STL.64 [R4], R2 ;  /* 0x0000000204007387 */ /* 0x0003e20000100a00 */
[----:B------:R-:W-:Y:S05]  /*a6a0*/  RET.REL.NODEC R6 `(_ZN7cutlass13device_kernelIN5flash19enable_sm80_to_sm89INS1_16FlashAttnBwdSm80INS1_25CollectiveMainloopBwdSm80ILi2ELi2EN4cute5tupleIJNS5_1CILi128EEES8_NS7_ILi64EEEEEENS_10bfloat16_tEfNS_4arch4Sm80ELb1ELb0ELb1ELb1ELb0ELb0ELb0ELb0ELi2ELi4ELi4ELi4ELb0EEENS1_21CollectiveEpilogueBwdISA_SB_SD_Li256ELb1ELb0ELi2EEENS1_25SingleTileBwdLPTSchedulerILb1ELi128ELb0EEEEEEEEEvNT_6ParamsE) ;  /* 0xffff595006007950 */ /* 0x000fea0003c3ffff */
        .type           $_ZN7cutlass13device_kernelIN5flash19enable_sm80_to_sm89INS1_16FlashAttnBwdSm80INS1_25CollectiveMainloopBwdSm80ILi2ELi2EN4cute5tupleIJNS5_1CILi128EEES8_NS7_ILi64EEEEEENS_10bfloat16_tEfNS_4arch4Sm80ELb1ELb0ELb1ELb1ELb0ELb0ELb0ELb0ELi2ELi4ELi4ELi4ELb0EEENS1_21CollectiveEpilogueBwdISA_SB_SD_Li256ELb1ELb0ELi2EEENS1_25SingleTileBwdLPTSchedulerILb1ELi128ELb0EEEEEEEEEvNT_6ParamsE$_ZN4cute3eso3ESOILb1ELb0EJNS_6LayoutINS_5tupleIJNS3_IJNS3_IJNS_1CILi2EEES5_EEENS4_ILi1EEEEEEEEENS3_IJNS3_IJNS3_IJS7_NS4_ILi16EEEEEENS4_ILi0EEEEEEEEEEENS_10ViewEngineIPjEEEEC2ERKSF_RKSI_,@function
        .size           $_ZN7cutlass13device_kernelIN5flash19enable_sm80_to_sm89INS1_16FlashAttnBwdSm80INS1_25CollectiveMainloopBwdSm80ILi2ELi2EN4cute5tupleIJNS5_1CILi128EEES8_NS7_ILi64EEEEEENS_10bfloat16_tEfNS_4arch4Sm80ELb1ELb0ELb1ELb1ELb0ELb0ELb0ELb0ELi2ELi4ELi4ELi4ELb0EEENS1_21CollectiveEpilogueBwdISA_SB_SD_Li256ELb1ELb0ELi2EEENS1_25SingleTileBwdLPTSchedulerILb1ELi128ELb0EEEEEEEEEvNT_6ParamsE$_ZN4cute3eso3ESOILb1ELb0EJNS_6LayoutINS_5tupleIJNS3_IJNS3_IJNS_1CILi2EEES5_EEENS4_ILi1EEEEEEEEENS3_IJNS3_IJNS3_IJS7_NS4_ILi16EEEEEENS4_ILi0EEEEEEEEEEENS_10ViewEngineIPjEEEEC2ERKSF_RKSI_,($_ZN7cutlass13device_kernelIN5flash19enable_sm80_to_sm89INS1_16FlashAttnBwdSm80INS1_25CollectiveMainloopBwdSm80ILi2ELi2EN4cute5tupleIJNS5_1CILi128EEES8_NS7_ILi64EEEEEENS_10bfloat16_tEfNS_4arch4Sm80ELb1ELb0ELb1ELb1ELb0ELb0ELb0ELb0ELi2ELi4ELi4ELi4ELb0EEENS1_21CollectiveEpilogueBwdISA_SB_SD_Li256ELb1ELb0ELi2EEENS1_25SingleTileBwdLPTSchedulerILb1ELi128ELb0EEEEEEEEEvNT_6ParamsE$_ZN4cute3eso3ESOILb1ELb0EJNS_6LayoutINS_5tupleIJNS3_IJNS3_IJNS_1CILi4EEENS4_ILi2EEEEEENS4_ILi1EEEEEEEEENS3_IJNS3_IJNS3_IJS8_NS4_ILi32EEEEEENS4_ILi0EEEEEEEEEEENS_10ViewEngineIPN7cutlass10bfloat16_tEEEEEC2ERKSG_RKSL_ - $_ZN7cutlass13device_kernelIN5flash19enable_sm80_to_sm89INS1_16FlashAttnBwdSm80INS1_25CollectiveMainloopBwdSm80ILi2ELi2EN4cute5tupleIJNS5_1CILi128EEES8_NS7_ILi64EEEEEENS_10bfloat16_tEfNS_4arch4Sm80ELb1ELb0ELb1ELb1ELb0ELb0ELb0ELb0ELi2ELi4ELi4ELi4ELb0EEENS1_21CollectiveEpilogueBwdISA_SB_SD_Li256ELb1ELb0ELi2EEENS1_25SingleTileBwdLPTSchedulerILb1ELi128ELb0EEEEEEEEEvNT_6ParamsE$_ZN4cute3eso3ESOILb1ELb0EJNS_6LayoutINS_5tupleIJNS3_IJNS3_IJNS_1CILi2EEES5_EEENS4_ILi1EEEEEEEEENS3_IJNS3_IJNS3_IJS7_NS4_ILi16EEEEEENS4_ILi0EEEEEEEEEEENS_10ViewEngineIPjEEEEC2ERKSF_RKSI_)
$_ZN7cutlass13device_kernelIN5flash19enable_sm80_to_sm89INS1_16FlashAttnBwdSm80INS1_25CollectiveMainloopBwdSm80ILi2ELi2EN4cute5tupleIJNS5_1CILi128EEES8_NS7_ILi64EEEEEENS_10bfloat16_tEfNS_4arch4Sm80ELb1ELb0ELb1ELb1ELb0ELb0ELb0ELb0ELi2ELi4ELi4ELi4ELb0EEENS1_21CollectiveEpilogueBwdISA_SB_SD_Li256ELb1ELb0ELi2EEENS1_25SingleTileBwdLPTSchedulerILb1ELi128ELb0EEEEEEEEEvNT_6ParamsE$_ZN4cute3eso3ESOILb1ELb0EJNS_6LayoutINS_5tupleIJNS3_IJNS3_IJNS_1CILi2EEES5_EEENS4_ILi1EEEEEEEEENS3_IJNS3_IJNS3_IJS7_NS4_ILi16EEEEEENS4_ILi0EEEEEEEEEEENS_10ViewEngineIPjEEEEC2ERKSF_RKSI_:
[----:B------:R-:W-:Y:S02]  /*a6b0*/  IADD3 R2, R67, -c[0x0][0x20], RZ ;  /* 0x8000080043027a10 */ /* 0x000fe40007ffe0ff */
[----:B------:R-:W-:-:S03]  /*a6c0*/  MOV R5, 0x0 ;  /* 0x0000000000057802 */ /* 0x000fc60000000f00 */
[----:B------:R1:W-:Y:S01]  /*a6d0*/  STL.64 [R2], R12 ;  /* 0x0000000c02007387 */ /* 0x0003e20000100a00 */
[----:B------:R-:W-:Y:S05]  /*a6e0*/  RET.REL.NODEC R4 `(_ZN7cutlass13device_kernelIN5flash19enable_sm80_to_sm89INS1_16FlashAttnBwdSm80INS1_25CollectiveMainloopBwdSm80ILi2ELi2EN4cute5tupleIJNS5_1CILi128EEES8_NS7_ILi64EEEEEENS_10bfloat16_tEfNS_4arch4Sm80ELb1ELb0ELb1ELb1ELb0ELb0ELb0ELb0ELi2ELi4ELi4ELi4ELb0EEENS1_21CollectiveEpilogueBwdISA_SB_SD_Li256ELb1ELb0ELi2EEENS1_25SingleTileBwdLPTSchedulerILb1ELi128ELb0EEEEEEEEEvNT_6ParamsE) ;  /* 0xffff591004007950 */ /* 0x000fea0003c3ffff */
        .type           $_ZN7cutlass13device_kernelIN5flash19enable_sm80_to_sm89INS1_16FlashAttnBwdSm80INS1_25CollectiveMainloopBwdSm80ILi2ELi2EN4cute5tupleIJNS5_1CILi128EEES8_NS7_ILi64EEEEEENS_10bfloat16_tEfNS_4arch4Sm80ELb1ELb0ELb1ELb1ELb0ELb0ELb0ELb0ELi2ELi4ELi4ELi4ELb0EEENS1_21CollectiveEpilogueBwdISA_SB_SD_Li256ELb1ELb0ELi2EEENS1_25SingleTileBwdLPTSchedulerILb1ELi128ELb0EEEEEEEEEvNT_6ParamsE$_ZN4cute3eso3ESOILb1ELb0EJNS_6LayoutINS_5tupleIJNS3_IJNS3_IJNS_1CILi4EEENS4_ILi2EEEEEENS4_ILi1EEEEEEEEENS3_IJNS3_IJNS3_IJS8_NS4_ILi32EEEEEENS4_ILi0EEEEEEEEEEENS_10ViewEngineIPN7cutlass10bfloat16_tEEEEEC2ERKSG_RKSL_,@function
        .size           $_ZN7cutlass13device_kernelIN5flash19enable_sm80_to_sm89INS1_16FlashAttnBwdSm80INS1_25CollectiveMainloopBwdSm80ILi2ELi2EN4cute5tupleIJNS5_1CILi128EEES8_NS7_ILi64EEEEEENS_10bfloat16_tEfNS_4arch4Sm80ELb1ELb0ELb1ELb1ELb0ELb0ELb0ELb0ELi2ELi4ELi4ELi4ELb0EEENS1_21CollectiveEpilogueBwdISA_SB_SD_Li256ELb1ELb0ELi2EEENS1_25SingleTileBwdLPTSchedulerILb1ELi128ELb0EEEEEEEEEvNT_6ParamsE$_ZN4cute3eso3ESOILb1ELb0EJNS_6LayoutINS_5tupleIJNS3_IJNS3_IJNS_1CILi4EEENS4_ILi2EEEEEENS4_ILi1EEEEEEEEENS3_IJNS3_IJNS3_IJS8_NS4_ILi32EEEEEENS4_ILi0EEEEEEEEEEENS_10ViewEngineIPN7cutlass10bfloat16_tEEEEEC2ERKSG_RKSL_,($_ZN7cutlass13device_kernelIN5flash19enable_sm80_to_sm89INS1_16FlashAttnBwdSm80INS1_25CollectiveMainloopBwdSm80ILi2ELi2EN4cute5tupleIJNS5_1CILi128EEES8_NS7_ILi64EEEEEENS_10bfloat16_tEfNS_4arch4Sm80ELb1ELb0ELb1ELb1ELb0ELb0ELb0ELb0ELi2ELi4ELi4ELi4ELb0EEENS1_21CollectiveEpilogueBwdISA_SB_SD_Li256ELb1ELb0ELi2EEENS1_25SingleTileBwdLPTSchedulerILb1ELi128ELb0EEEEEEEEEvNT_6ParamsE$_ZN4cute3eso3ESOILb1ELb0EJNS_6LayoutINS_5tupleIJNS3_IJNS3_IJNS_1CILi4EEENS4_ILi2EEEEEENS4_ILi1EEEEEEEEENS3_IJNS3_IJNS3_IJS8_NS4_ILi32EEEEEENS4_ILi0EEEEEEEEEEEiEEC2ERKSG_RKi - $_ZN7cutlass13device_kernelIN5flash19enable_sm80_to_sm89INS1_16FlashAttnBwdSm80INS1_25CollectiveMainloopBwdSm80ILi2ELi2EN4cute5tupleIJNS5_1CILi128EEES8_NS7_ILi64EEEEEENS_10bfloat16_tEfNS_4arch4Sm80ELb1ELb0ELb1ELb1ELb0ELb0ELb0ELb0ELi2ELi4ELi4ELi4ELb0EEENS1_21CollectiveEpilogueBwdISA_SB_SD_Li256ELb1ELb0ELi2EEENS1_25SingleTileBwdLPTSchedulerILb1ELi128ELb0EEEEEEEEEvNT_6ParamsE$_ZN4cute3eso3ESOILb1ELb0EJNS_6LayoutINS_5tupleIJNS3_IJNS3_IJNS_1CILi4EEENS4_ILi2EEEEEENS4_ILi1EEEEEEEEENS3_IJNS3_IJNS3_IJS8_NS4_ILi32EEEEEENS4_ILi0EEEEEEEEEEENS_10ViewEngineIPN7cutlass10bfloat16_tEEEEEC2ERKSG_RKSL_)
$_ZN7cutlass13device_kernelIN5flash19enable_sm80_to_sm89INS1_16FlashAttnBwdSm80INS1_25CollectiveMainloopBwdSm80ILi2ELi2EN4cute5tupleIJNS5_1CILi128EEES8_NS7_ILi64EEEEEENS_10bfloat16_tEfNS_4arch4Sm80ELb1ELb0ELb1ELb1ELb0ELb0ELb0ELb0ELi2ELi4ELi4ELi4ELb0EEENS1_21CollectiveEpilogueBwdISA_SB_SD_Li256ELb1ELb0ELi2EEENS1_25SingleTileBwdLPTSchedulerILb1ELi128ELb0EEEEEEEEEvNT_6ParamsE$_ZN4cute3eso3ESOILb1ELb0EJNS_6LayoutINS_5tupleIJNS3_IJNS3_IJNS_1CILi4EEENS4_ILi2EEEEEENS4_ILi1EEEEEEEEENS3_IJNS3_IJNS3_IJS8_NS4_ILi32EEEEEENS4_ILi0EEEEEEEEEEENS_10ViewEngineIPN7cutlass10bfloat16_tEEEEEC2ERKSG_RKSL_:
[----:B------:R-:W-:Y:S01]  /*a6f0*/  IADD3 R2, R67, -c[0x0][0x20], RZ ;  /* 0x8000080043027a10 */ /* 0x000fe20007ffe0ff */
[----:B------:R-:W-:Y:S01]  /*a700*/  IMAD.MOV.U32 R9, RZ, RZ, R3 ;  /* 0x000000ffff097224 */ /* 0x000fe200078e0003 */
[----:B------:R-:W-:-:S04]  /*a710*/  MOV R7, 0x0 ;  /* 0x0000000000077802 */ /* 0x000fc80000000f00 */
[----:B------:R1:W-:Y:S01]  /*a720*/  STL.64 [R2], R8 ;  /* 0x0000000802007387 */ /* 0x0003e20000100a00 */
[----:B------:R-:W-:Y:S05]  /*a730*/  RET.REL.NODEC R6 `(_ZN7cutlass13device_kernelIN5flash19enable_sm80_to_sm89INS1_16FlashAttnBwdSm80INS1_25CollectiveMainloopBwdSm80ILi2ELi2EN4cute5tupleIJNS5_1CILi128EEES8_NS7_ILi64EEEEEENS_10bfloat16_tEfNS_4arch4Sm80ELb1ELb0ELb1ELb1ELb0ELb0ELb0ELb0ELi2ELi4ELi4ELi4ELb0EEENS1_21CollectiveEpilogueBwdISA_SB_SD_Li256ELb1ELb0ELi2EEENS1_25SingleTileBwdLPTSchedulerILb1ELi128ELb0EEEEEEEEEvNT_6ParamsE) ;  /* 0xffff58c006007950 */ /* 0x000fea0003c3ffff */
        .type           $_ZN7cutlass13device_kernelIN5flash19enable_sm80_to_sm89INS1_16FlashAttnBwdSm80INS1_25CollectiveMainloopBwdSm80ILi2ELi2EN4cute5tupleIJNS5_1CILi128EEES8_NS7_ILi64EEEEEENS_10bfloat16_tEfNS_4arch4Sm80ELb1ELb0ELb1ELb1ELb0ELb0ELb0ELb0ELi2ELi4ELi4ELi4ELb0EEENS1_21CollectiveEpilogueBwdISA_SB_SD_Li256ELb1ELb0ELi2EEENS1_25SingleTileBwdLPTSchedulerILb1ELi128ELb0EEEEEEEEEvNT_6ParamsE$_ZN4cute3eso3ESOILb1ELb0EJNS_6LayoutINS_5tupleIJNS3_IJNS3_IJNS_1CILi4EEENS4_ILi2EEEEEENS4_ILi1EEEEEEEEENS3_IJNS3_IJNS3_IJS8_NS4_ILi32EEEEEENS4_ILi0EEEEEEEEEEEiEEC2ERKSG_RKi,@function
        .size           $_ZN7cutlass13device_kernelIN5flash19enable_sm80_to_sm89INS1_16FlashAttnBwdSm80INS1_25CollectiveMainloopBwdSm80ILi2ELi2EN4cute5tupleIJNS5_1CILi128EEES8_NS7_ILi64EEEEEENS_10bfloat16_tEfNS_4arch4Sm80ELb1ELb0ELb1ELb1ELb0ELb0ELb0ELb0ELi2ELi4ELi4ELi4ELb0EEENS1_21CollectiveEpilogueBwdISA_SB_SD_Li256ELb1ELb0ELi2EEENS1_25SingleTileBwdLPTSchedulerILb1ELi128ELb0EEEEEEEEEvNT_6ParamsE$_ZN4cute3eso3ESOILb1ELb0EJNS_6LayoutINS_5tupleIJNS3_IJNS3_IJNS_1CILi4EEENS4_ILi2EEEEEENS4_ILi1EEEEEEEEENS3_IJNS3_IJNS3_IJS8_NS4_ILi32EEEEEENS4_ILi0EEEEEEEEEEEiEEC2ERKSG_RKi,($_ZN7cutlass13device_kernelIN5flash19enable_sm80_to_sm89INS1_16FlashAttnBwdSm80INS1_25CollectiveMainloopBwdSm80ILi2ELi2EN4cute5tupleIJNS5_1CILi128EEES8_NS7_ILi64EEEEEENS_10bfloat16_tEfNS_4arch4Sm80ELb1ELb0ELb1ELb1ELb0ELb0ELb0ELb0ELi2ELi4ELi4ELi4ELb0EEENS1_21CollectiveEpilogueBwdISA_SB_SD_Li256ELb1ELb0ELi2EEENS1_25SingleTileBwdLPTSchedulerILb1ELi128ELb0EEEEEEEEEvNT_6ParamsE$_ZN4cute3eso3ESOILb1ELb0EJNS_6LayoutINS_5tupleIJNS3_IJNS3_IJNS_1CILi4EEENS4_ILi2EEEEEENS4_ILi1EEEEEENS3_IJS6_EEEEEENS3_IJNS3_IJNS3_IJS8_NS4_ILi32EEEEEENS4_ILi0EEEEEENS3_IJNS4_ILi64EEEEEEEEEEENS_10ViewEngineIPN7cutlass10bfloat16_tEEEEEC2ERKSJ_RKSO_ - $_ZN7cutlass13device_kernelIN5flash19enable_sm80_to_sm89INS1_16FlashAttnBwdSm80INS1_25CollectiveMainloopBwdSm80ILi2ELi2EN4cute5tupleIJNS5_1CILi128EEES8_NS7_ILi64EEEEEENS_10bfloat16_tEfNS_4arch4Sm80ELb1ELb0ELb1ELb1ELb0ELb0ELb0ELb0ELi2ELi4ELi4ELi4ELb0EEENS1_21CollectiveEpilogueBwdISA_SB_SD_Li256ELb1ELb0ELi2EEENS1_25SingleTileBwdLPTSchedulerILb1ELi128ELb0EEEEEEEEEvNT_6ParamsE$_ZN4cute3eso3ESOILb1ELb0EJNS_6LayoutINS_5tupleIJNS3_IJNS3_IJNS_1CILi4EEENS4_ILi2EEEEEENS4_ILi1EEEEEEEEENS3_IJNS3_IJNS3_IJS8_NS4_ILi32EEEEEENS4_ILi0EEEEEEEEEEEiEEC2ERKSG_RKi)
$_ZN7cutlass13device_kernelIN5flash19enable_sm80_to_sm89INS1_16FlashAttnBwdSm80INS1_25CollectiveMainloopBwdSm80ILi2ELi2EN4cute5tupleIJNS5_1CILi128EEES8_NS7_ILi64EEEEEENS_10bfloat16_tEfNS_4arch4Sm80ELb1ELb0ELb1ELb1ELb0ELb0ELb0ELb0ELi2ELi4ELi4ELi4ELb0EEENS1_21CollectiveEpilogueBwdISA_SB_SD_Li256ELb1ELb0ELi2EEENS1_25SingleTileBwdLPTSchedulerILb1ELi128ELb0EEEEEEEEEvNT_6ParamsE$_ZN4cute3eso3ESOILb1ELb0EJNS_6LayoutINS_5tupleIJNS3_IJNS3_IJNS_1CILi4EEENS4_ILi2EEEEEENS4_ILi1EEEEEEEEENS3_IJNS3_IJNS3_IJS8_NS4_ILi32EEEEEENS4_ILi0EEEEEEEEEEEiEEC2ERKSG_RKi:
[----:B------:R-:W-:Y:S02]  /*a740*/  IADD3 R2, R67, -c[0x0][0x20], RZ ;  /* 0x8000080043027a10 */ /* 0x000fe40007ffe0ff */
[----:B------:R-:W-:-:S03]  /*a750*/  MOV R7, 0x0 ;  /* 0x0000000000077802 */ /* 0x000fc60000000f00 */
[----:B------:R1:W-:Y:S01]  /*a760*/  STL [R2], R3 ;  /* 0x0000000302007387 */ /* 0x0003e20000100800 */
[----:B------:R-:W-:Y:S05]  /*a770*/  RET.REL.NODEC R6 `(_ZN7cutlass13device_kernelIN5flash19enable_sm80_to_sm89INS1_16FlashAttnBwdSm80INS1_25CollectiveMainloopBwdSm80ILi2ELi2EN4cute5tupleIJNS5_1CILi128EEES8_NS7_ILi64EEEEEENS_10bfloat16_tEfNS_4arch4Sm80ELb1ELb0ELb1ELb1ELb0ELb0ELb0ELb0ELi2ELi4ELi4ELi4ELb0EEENS1_21CollectiveEpilogueBwdISA_SB_SD_Li256ELb1ELb0ELi2EEENS1_25SingleTileBwdLPTSchedulerILb1ELi128ELb0EEEEEEEEEvNT_6ParamsE) ;  /* 0xffff588006007950 */ /* 0x000fea0003c3ffff */
        .type           $_ZN7cutlass13device_kernelIN5flash19enable_sm80_to_sm89INS1_16FlashAttnBwdSm80INS1_25CollectiveMainloopBwdSm80ILi2ELi2EN4cute5tupleIJNS5_1CILi128EEES8_NS7_ILi64EEEEEENS_10bfloat16_tEfNS_4arch4Sm80ELb1ELb0ELb1ELb1ELb0ELb0ELb0ELb0ELi2ELi4ELi4ELi4ELb0EEENS1_21CollectiveEpilogueBwdISA_SB_SD_Li256ELb1ELb0ELi2EEENS1_25SingleTileBwdLPTSchedulerILb1ELi128ELb0EEEEEEEEEvNT_6ParamsE$_ZN4cute3eso3ESOILb1ELb0EJNS_6LayoutINS_5tupleIJNS3_IJNS3_IJNS_1CILi4EEENS4_ILi2EEEEEENS4_ILi1EEEEEENS3_IJS6_EEEEEENS3_IJNS3_IJNS3_IJS8_NS4_ILi32EEEEEENS4_ILi0EEEEEENS3_IJNS4_ILi64EEEEEEEEEEENS_10ViewEngineIPN7cutlass10bfloat16_tEEEEEC2ERKSJ_RKSO_,@function
        .size           $_ZN7cutlass13device_kernelIN5flash19enable_sm80_to_sm89INS1_16FlashAttnBwdSm80INS1_25CollectiveMainloopBwdSm80ILi2ELi2EN4cute5tupleIJNS5_1CILi128EEES8_NS7_ILi64EEEEEENS_10bfloat16_tEfNS_4arch4Sm80ELb1ELb0ELb1ELb1ELb0ELb0ELb0ELb0ELi2ELi4ELi4ELi4ELb0EEENS1_21CollectiveEpilogueBwdISA_SB_SD_Li256ELb1ELb0ELi2EEENS1_25SingleTileBwdLPTSchedulerILb1ELi128ELb0EEEEEEEEEvNT_6ParamsE$_ZN4cute3eso3ESOILb1ELb0EJNS_6LayoutINS_5tupleIJNS3_IJNS3_IJNS_1CILi4EEENS4_ILi2EEEEEENS4_ILi1EEEEEENS3_IJS6_EEEEEENS3_IJNS3_IJNS3_IJS8_NS4_ILi32EEEEEENS4_ILi0EEEEEENS3_IJNS4_ILi64EEEEEEEEEEENS_10ViewEngineIPN7cutlass10bfloat16_tEEEEEC2ERKSJ_RKSO_,($_ZN7cutlass13device_kernelIN5flash19enable_sm80_to_sm89INS1_16FlashAttnBwdSm80INS1_25CollectiveMainloopBwdSm80ILi2ELi2EN4cute5tupleIJNS5_1CILi128EEES8_NS7_ILi64EEEEEENS_10bfloat16_tEfNS_4arch4Sm80ELb1ELb0ELb1ELb1ELb0ELb0ELb0ELb0ELi2ELi4ELi4ELi4ELb0EEENS1_21CollectiveEpilogueBwdISA_SB_SD_Li256ELb1ELb0ELi2EEENS1_25SingleTileBwdLPTSchedulerILb1ELi128ELb0EEEEEEEEEvNT_6ParamsE$_ZN4cute3eso3ESOILb1ELb0EJNS_6LayoutINS_5tupleIJNS3_IJNS3_IJNS_1CILi4EEENS4_ILi2EEEEEENS4_ILi1EEEEEES6_EEENS3_IJNS3_IJNS3_IJS8_NS4_ILi32EEEEEENS4_ILi0EEEEEENS4_ILi64EEEEEEEENS_10ViewEngineIPN7cutlass10bfloat16_tEEEEEC2ERKSH_RKSM_ - $_ZN7cutlass13device_kernelIN5flash19enable_sm80_to_sm89INS1_16FlashAttnBwdSm80INS1_25CollectiveMainloopBwdSm80ILi2ELi2EN4cute5tupleIJNS5_1CILi128EEES8_NS7_ILi64EEEEEENS_10bfloat16_tEfNS_4arch4Sm80ELb1ELb0ELb1ELb1ELb0ELb0ELb0ELb0ELi2ELi4ELi4ELi4ELb0EEENS1_21CollectiveEpilogueBwdISA_SB_SD_Li256ELb1ELb0ELi2EEENS1_25SingleTileBwdLPTSchedulerILb1ELi128ELb0EEEEEEEEEvNT_6ParamsE$_ZN4cute3eso3ESOILb1ELb0EJNS_6LayoutINS_5tupleIJNS3_IJNS3_IJNS_1CILi4EEENS4_ILi2EEEEEENS4_ILi1EEEEEENS3_IJS6_EEEEEENS3_IJNS3_IJNS3_IJS8_NS4_ILi32EEEEEENS4_ILi0EEEEEENS3_IJNS4_ILi64EEEEEEEEEEENS_10ViewEngineIPN7cutlass10bfloat16_tEEEEEC2ERKSJ_RKSO_)
$_ZN7cutlass13device_kernelIN5flash19enable_sm80_to_sm89INS1_16FlashAttnBwdSm80INS1_25CollectiveMainloopBwdSm80ILi2ELi2EN4cute5tupleIJNS5_1CILi128EEES8_NS7_ILi64EEEEEENS_10bfloat16_tEfNS_4arch4Sm80ELb1ELb0ELb1ELb1ELb0ELb0ELb0ELb0ELi2ELi4ELi4ELi4ELb0EEENS1_21CollectiveEpilogueBwdISA_SB_SD_Li256ELb1ELb0ELi2EEENS1_25SingleTileBwdLPTSchedulerILb1ELi128ELb0EEEEEEEEEvNT_6ParamsE$_ZN4cute3eso3ESOILb1ELb0EJNS_6LayoutINS_5tupleIJNS3_IJNS3_IJNS_1CILi4EEENS4_ILi2EEEEEENS4_ILi1EEEEEENS3_IJS6_EEEEEENS3_IJNS3_IJNS3_IJS8_NS4_ILi32EEEEEENS4_ILi0EEEEEENS3_IJNS4_ILi64EEEEEEEEEEENS_10ViewEngineIPN7cutlass10bfloat16_tEEEEEC2ERKSJ_RKSO_:
[----:B------:R-:W-:Y:S02]  /*a780*/  IADD3 R2, R67, -c[0x0][0x20], RZ ;  /* 0x8000080043027a10 */ /* 0x000fe40007ffe0ff */
[----:B------:R-:W-:-:S03]  /*a790*/  MOV R7, 0x0 ;  /* 0x0000000000077802 */ /* 0x000fc60000000f00 */
[----:B------:R1:W-:Y:S01]  /*a7a0*/  STL.64 [R2], R4 ;  /* 0x0000000402007387 */ /* 0x0003e20000100a00 */
[----:B------:R-:W-:Y:S05]  /*a7b0*/  RET.REL.NODEC R6 `(_ZN7cutlass13device_kernelIN5flash19enable_sm80_to_sm89INS1_16FlashAttnBwdSm80INS1_25CollectiveMainloopBwdSm80ILi2ELi2EN4cute5tupleIJNS5_1CILi128EEES8_NS7_ILi64EEEEEENS_10bfloat16_tEfNS_4arch4Sm80ELb1ELb0ELb1ELb1ELb0ELb0ELb0ELb0ELi2ELi4ELi4ELi4ELb0EEENS1_21CollectiveEpilogueBwdISA_SB_SD_Li256ELb1ELb0ELi2EEENS1_25SingleTileBwdLPTSchedulerILb1ELi128ELb0EEEEEEEEEvNT_6ParamsE) ;  /* 0xffff584006007950 */ /* 0x000fea0003c3ffff */
        .type           $_ZN7cutlass13device_kernelIN5flash19enable_sm80_to_sm89INS1_16FlashAttnBwdSm80INS1_25CollectiveMainloopBwdSm80ILi2ELi2EN4cute5tupleIJNS5_1CILi128EEES8_NS7_ILi64EEEEEENS_10bfloat16_tEfNS_4arch4Sm80ELb1ELb0ELb1ELb1ELb0ELb0ELb0ELb0ELi2ELi4ELi4ELi4ELb0EEENS1_21CollectiveEpilogueBwdISA_SB_SD_Li256ELb1ELb0ELi2EEENS1_25SingleTileBwdLPTSchedulerILb1ELi128ELb0EEEEEEEEEvNT_6ParamsE$_ZN4cute3eso3ESOILb1ELb0EJNS_6LayoutINS_5tupleIJNS3_IJNS3_IJNS_1CILi4EEENS4_ILi2EEEEEENS4_ILi1EEEEEES6_EEENS3_IJNS3_IJNS3_IJS8_NS4_ILi32EEEEEENS4_ILi0EEEEEENS4_ILi64EEEEEEEENS_10ViewEngineIPN7cutlass10bfloat16_tEEEEEC2ERKSH_RKSM_,@function
        .size           $_ZN7cutlass13device_kernelIN5flash19enable_sm80_to_sm89INS1_16FlashAttnBwdSm80INS1_25CollectiveMainloopBwdSm80ILi2ELi2EN4cute5tupleIJNS5_1CILi128EEES8_NS7_ILi64EEEEEENS_10bfloat16_tEfNS_4arch4Sm80ELb1ELb0ELb1ELb1ELb0ELb0ELb0ELb0ELi2ELi4ELi4ELi4ELb0EEENS1_21CollectiveEpilogueBwdISA_SB_SD_Li256ELb1ELb0ELi2EEENS1_25SingleTileBwdLPTSchedulerILb1ELi128ELb0EEEEEEEEEvNT_6ParamsE$_ZN4cute3eso3ESOILb1ELb0EJNS_6LayoutINS_5tupleIJNS3_IJNS3_IJNS_1CILi4EEENS4_ILi2EEEEEENS4_ILi1EEEEEES6_EEENS3_IJNS3_IJNS3_IJS8_NS4_ILi32EEEEEENS4_ILi0EEEEEENS4_ILi64EEEEEEEENS_10ViewEngineIPN7cutlass10bfloat16_tEEEEEC2ERKSH_RKSM_,($_ZN7cutlass13device_kernelIN5flash19enable_sm80_to_sm89INS1_16FlashAttnBwdSm80INS1_25CollectiveMainloopBwdSm80ILi2ELi2EN4cute5tupleIJNS5_1CILi128EEES8_NS7_ILi64EEEEEENS_10bfloat16_tEfNS_4arch4Sm80ELb1ELb0ELb1ELb1ELb0ELb0ELb0ELb0ELi2ELi4ELi4ELi4ELb0EEENS1_21CollectiveEpilogueBwdISA_SB_SD_Li256ELb1ELb0ELi2EEENS1_25SingleTileBwdLPTSchedulerILb1ELi128ELb0EEEEEEEEEvNT_6ParamsE$_ZN4cute3eso3ESOILb1ELb0EJNS_6LayoutINS_5tupleIJNS3_IJNS3_IJNS_1CILi4EEENS4_ILi2EEEEEENS4_ILi1EEEEEES6_EEENS3_IJNS3_IJNS3_IJS8_NS4_ILi32EEEEEENS4_ILi0EEEEEENS4_ILi64EEEEEEEEiEEC2ERKSH_RKi - $_ZN7cutlass13device_kernelIN5flash19enable_sm80_to_sm89INS1_16FlashAttnBwdSm80INS1_25CollectiveMainloopBwdSm80ILi2ELi2EN4cute5tupleIJNS5_1CILi128EEES8_NS7_ILi64EEEEEENS_10bfloat16_tEfNS_4arch4Sm80ELb1ELb0ELb1ELb1ELb0ELb0ELb0ELb0ELi2ELi4ELi4ELi4ELb0EEENS1_21CollectiveEpilogueBwdISA_SB_SD_Li256ELb1ELb0ELi2EEENS1_25SingleTileBwdLPTSchedulerILb1ELi128ELb0EEEEEEEEEvNT_6ParamsE$_ZN4cute3eso3ESOILb1ELb0EJNS_6LayoutINS_5tupleIJNS3_IJNS3_IJNS_1CILi4EEENS4_ILi2EEEEEENS4_ILi1EEEEEES6_EEENS3_IJNS3_IJNS3_IJS8_NS4_ILi32EEEEEENS4_ILi0EEEEEENS4_ILi64EEEEEEEENS_10ViewEngineIPN7cutlass10bfloat16_tEEEEEC2ERKSH_RKSM_)
$_ZN7cutlass13device_kernelIN5flash19enable_sm80_to_sm89INS1_16FlashAttnBwdSm80INS1_25CollectiveMainloopBwdSm80ILi2ELi2EN4cute5tupleIJNS5_1CILi128EEES8_NS7_ILi64EEEEEENS_10bfloat16_tEfNS_4arch4Sm80ELb1ELb0ELb1ELb1ELb0ELb0ELb0ELb0ELi2ELi4ELi4ELi4ELb0EEENS1_21CollectiveEpilogueBwdISA_SB_SD_Li256ELb1ELb0ELi2EEENS1_25SingleTileBwdLPTSchedulerILb1ELi128ELb0EEEEEEEEEvNT_6ParamsE$_ZN4cute3eso3ESOILb1ELb0EJNS_6LayoutINS_5tupleIJNS3_IJNS3_IJNS_1CILi4EEENS4_ILi2EEEEEENS4_ILi1EEEEEES6_EEENS3_IJNS3_IJNS3_IJS8_NS4_ILi32EEEEEENS4_ILi0EEEEEENS4_ILi64EEEEEEEENS_10ViewEngineIPN7cutlass10bfloat16_tEEEEEC2ERKSH_RKSM_:
[----:B------:R-:W-:Y:S02]  /*a7c0*/  IADD3 R2, R67, -c[0x0][0x20], RZ ;  /* 0x8000080043027a10 */ /* 0x000fe40007ffe0ff */
[----:B------:R-:W-:-:S03]  /*a7d0*/  MOV R7, 0x0 ;  /* 0x0000000000077802 */ /* 0x000fc60000000f00 */
[----:B------:R1:W-:Y:S01]  /*a7e0*/  STL.64 [R2], R10 ;  /* 0x0000000a02007387 */ /* 0x0003e20000100a00 */
[----:B------:R-:W-:Y:S05]  /*a7f0*/  RET.REL.NODEC R6 `(_ZN7cutlass13device_kernelIN5flash19enable_sm80_to_sm89INS1_16FlashAttnBwdSm80INS1_25CollectiveMainloopBwdSm80ILi2ELi2EN4cute5tupleIJNS5_1CILi128EEES8_NS7_ILi64EEEEEENS_10bfloat16_tEfNS_4arch4Sm80ELb1ELb0ELb1ELb1ELb0ELb0ELb0ELb0ELi2ELi4ELi4ELi4ELb0EEENS1_21CollectiveEpilogueBwdISA_SB_SD_Li256ELb1ELb0ELi2EEENS1_25SingleTileBwdLPTSchedulerILb1ELi128ELb0EEEEEEEEEvNT_6ParamsE) ;  /* 0xffff580006007950 */ /* 0x000fea0003c3ffff */
        .type           $_ZN7cutlass13device_kernelIN5flash19enable_sm80_to_sm89INS1_16FlashAttnBwdSm80INS1_25CollectiveMainloopBwdSm80ILi2ELi2EN4cute5tupleIJNS5_1CILi128EEES8_NS7_ILi64EEEEEENS_10bfloat16_tEfNS_4arch4Sm80ELb1ELb0ELb1ELb1ELb0ELb0ELb0ELb0ELi2ELi4ELi4ELi4ELb0EEENS1_21CollectiveEpilogueBwdISA_SB_SD_Li256ELb1ELb0ELi2EEENS1_25SingleTileBwdLPTSchedulerILb1ELi128ELb0EEEEEEEEEvNT_6ParamsE$_ZN4cute3eso3ESOILb1ELb0EJNS_6LayoutINS_5tupleIJNS3_IJNS3_IJNS_1CILi4EEENS4_ILi2EEEEEENS4_ILi1EEEEEES6_EEENS3_IJNS3_IJNS3_IJS8_NS4_ILi32EEEEEENS4_ILi0EEEEEENS4_ILi64EEEEEEEEiEEC2ERKSH_RKi,@function
        .size           $_ZN7cutlass13device_kernelIN5flash19enable_sm80_to_sm89INS1_16FlashAttnBwdSm80INS1_25CollectiveMainloopBwdSm80ILi2ELi2EN4cute5tupleIJNS5_1CILi128EEES8_NS7_ILi64EEEEEENS_10bfloat16_tEfNS_4arch4Sm80ELb1ELb0ELb1ELb1ELb0ELb0ELb0ELb0ELi2ELi4ELi4ELi4ELb0EEENS1_21CollectiveEpilogueBwdISA_SB_SD_Li256ELb1ELb0ELi2EEENS1_25SingleTileBwdLPTSchedulerILb1ELi128ELb0EEEEEEEEEvNT_6ParamsE$_ZN4cute3eso3ESOILb1ELb0EJNS_6LayoutINS_5tupleIJNS3_IJNS3_IJNS_1CILi4EEENS4_ILi2EEEEEENS4_ILi1EEEEEES6_EEENS3_IJNS3_IJNS3_IJS8_NS4_ILi32EEEEEENS4_ILi0EEEEEENS4_ILi64EEEEEEEEiEEC2ERKSH_RKi,($_ZN7cutlass13device_kernelIN5flash19enable_sm80_to_sm89INS1_16FlashAttnBwdSm80INS1_25CollectiveMainloopBwdSm80ILi2ELi2EN4cute5tupleIJNS5_1CILi128EEES8_NS7_ILi64EEEEEENS_10bfloat16_tEfNS_4arch4Sm80ELb1ELb0ELb1ELb1ELb0ELb0ELb0ELb0ELi2ELi4ELi4ELi4ELb0EEENS1_21CollectiveEpilogueBwdISA_SB_SD_Li256ELb1ELb0ELi2EEENS1_25SingleTileBwdLPTSchedulerILb1ELi128ELb0EEEEEEEEEvNT_6ParamsE$_ZN4cute3eso3ESOILb1ELb0EJNS_6LayoutINS_5tupleIJNS3_IJNS3_IJNS_1CILi4EEENS4_ILi2EEEEEENS4_ILi1EEEEEES6_NS4_ILi8EEEEEENS3_IJNS3_IJNS3_IJS8_NS4_ILi32EEEEEENS4_ILi0EEEEEENS4_ILi64EEES5_EEEEENS_10ViewEngineIPN7cutlass10bfloat16_tEEEEEC2ERKSI_RKSN_ - $_ZN7cutlass13device_kernelIN5flash19enable_sm80_to_sm89INS1_16FlashAttnBwdSm80INS1_25CollectiveMainloopBwdSm80ILi2ELi2EN4cute5tupleIJNS5_1CILi128EEES8_NS7_ILi64EEEEEENS_10bfloat16_tEfNS_4arch4Sm80ELb1ELb0ELb1ELb1ELb0ELb0ELb0ELb0ELi2ELi4ELi4ELi4ELb0EEENS1_21CollectiveEpilogueBwdISA_SB_SD_Li256ELb1ELb0ELi2EEENS1_25SingleTileBwdLPTSchedulerILb1ELi128ELb0EEEEEEEEEvNT_6ParamsE$_ZN4cute3eso3ESOILb1ELb0EJNS_6LayoutINS_5tupleIJNS3_IJNS3_IJNS_1CILi4EEENS4_ILi2EEEEEENS4_ILi1EEEEEES6_EEENS3_IJNS3_IJNS3_IJS8_NS4_ILi32EEEEEENS4_ILi0EEEEEENS4_ILi64EEEEEEEEiEEC2ERKSH_RKi)
$_ZN7cutlass13device_kernelIN5flash19enable_sm80_to_sm89INS1_16FlashAttnBwdSm80INS1_25CollectiveMainloopBwdSm80ILi2ELi2EN4cute5tupleIJNS5_1CILi128EEES8_NS7_ILi64EEEEEENS_10bfloat16_tEfNS_4arch4Sm80ELb1ELb0ELb1ELb1ELb0ELb0ELb0ELb0ELi2ELi4ELi4ELi4ELb0EEENS1_21CollectiveEpilogueBwdISA_SB_SD_Li256ELb1ELb0ELi2EEENS1_25SingleTileBwdLPTSchedulerILb1ELi128ELb0EEEEEEEEEvNT_6ParamsE$_ZN4cute3eso3ESOILb1ELb0EJNS_6LayoutINS_5tupleIJNS3_IJNS3_IJNS_1CILi4EEENS4_ILi2EEEEEENS4_ILi1EEEEEES6_EEENS3_IJNS3_IJNS3_IJS8_NS4_ILi32EEEEEENS4_ILi0EEEEEENS4_ILi64EEEEEEEEiEEC2ERKSH_RKi:
[----:B------:R-:W-:Y:S02]  /*a800*/  IADD3 R2, R2, -c[0x0][0x20], RZ ;  /* 0x8000080002027a10 */ /* 0x000fe40007ffe0ff */
[----:B------:R-:W-:-:S03]  /*a810*/  MOV R5, 0x0 ;  /* 0x0000000000057802 */ /* 0x000fc60000000f00 */
[----:B------:R1:W-:Y:S01]  /*a820*/  STL [R2], R3 ;  /* 0x0000000302007387 */ /* 0x0003e20000100800 */
[----:B------:R-:W-:Y:S05]  /*a830*/  RET.REL.NODEC R4 `(_ZN7cutlass13device_kernelIN5flash19enable_sm80_to_sm89INS1_16FlashAttnBwdSm80INS1_25CollectiveMainloopBwdSm80ILi2ELi2EN4cute5tupleIJNS5_1CILi128EEES8_NS7_ILi64EEEEEENS_10bfloat16_tEfNS_4arch4Sm80ELb1ELb0ELb1ELb1ELb0ELb0ELb0ELb0ELi2ELi4ELi4ELi4ELb0EEENS1_21CollectiveEpilogueBwdISA_SB_SD_Li256ELb1ELb0ELi2EEENS1_25SingleTileBwdLPTSchedulerILb1ELi128ELb0EEEEEEEEEvNT_6ParamsE) ;  /* 0xffff57c004007950 */ /* 0x000fea0003c3ffff */
        .type           $_ZN7cutlass13device_kernelIN5flash19enable_sm80_to_sm89INS1_16FlashAttnBwdSm80INS1_25CollectiveMainloopBwdSm80ILi2ELi2EN4cute5tupleIJNS5_1CILi128EEES8_NS7_ILi64EEEEEENS_10bfloat16_tEfNS_4arch4Sm80ELb1ELb0ELb1ELb1ELb0ELb0ELb0ELb0ELi2ELi4ELi4ELi4ELb0EEENS1_21CollectiveEpilogueBwdISA_SB_SD_Li256ELb1ELb0ELi2EEENS1_25SingleTileBwdLPTSchedulerILb1ELi128ELb0EEEEEEEEEvNT_6ParamsE$_ZN4cute3eso3ESOILb1ELb0EJNS_6LayoutINS_5tupleIJNS3_IJNS3_IJNS_1CILi4EEENS4_ILi2EEEEEENS4_ILi1EEEEEES6_NS4_ILi8EEEEEENS3_IJNS3_IJNS3_IJS8_NS4_ILi32EEEEEENS4_ILi0EEEEEENS4_ILi64EEES5_EEEEENS_10ViewEngineIPN7cutlass10bfloat16_tEEEEEC2ERKSI_RKSN_,@function
        .size           $_ZN7cutlass13device_kernelIN5flash19enable_sm80_to_sm89INS1_16FlashAttnBwdSm80INS1_25CollectiveMainloopBwdSm80ILi2ELi2EN4cute5tupleIJNS5_1CILi128EEES8_NS7_ILi64EEEEEENS_10bfloat16_tEfNS_4arch4Sm80ELb1ELb0ELb1ELb1ELb0ELb0ELb0ELb0ELi2ELi4ELi4ELi4ELb0EEENS1_21CollectiveEpilogueBwdISA_SB_SD_Li256ELb1ELb0ELi2EEENS1_25SingleTileBwdLPTSchedulerILb1ELi128ELb0EEEEEEEEEvNT_6ParamsE$_ZN4cute3eso3ESOILb1ELb0EJNS_6LayoutINS_5tupleIJNS3_IJNS3_IJNS_1CILi4EEENS4_ILi2EEEEEENS4_ILi1EEEEEES6_NS4_ILi8EEEEEENS3_IJNS3_IJNS3_IJS8_NS4_ILi32EEEEEENS4_ILi0EEEEEENS4_ILi64EEES5_EEEEENS_10ViewEngineIPN7cutlass10bfloat16_tEEEEEC2ERKSI_RKSN_,($_ZN7cutlass13device_kernelIN5flash19enable_sm80_to_sm89INS1_16FlashAttnBwdSm80INS1_25CollectiveMainloopBwdSm80ILi2ELi2EN4cute5tupleIJNS5_1CILi128EEES8_NS7_ILi64EEEEEENS_10bfloat16_tEfNS_4arch4Sm80ELb1ELb0ELb1ELb1ELb0ELb0ELb0ELb0ELi2ELi4ELi4ELi4ELb0EEENS1_21CollectiveEpilogueBwdISA_SB_SD_Li256ELb1ELb0ELi2EEENS1_25SingleTileBwdLPTSchedulerILb1ELi128ELb0EEEEEEEEEvNT_6ParamsE$_ZN4cute3eso3ESOILb1ELb0EJNS_6LayoutINS_5tupleIJNS3_IJNS3_IJNS_1CILi4EEENS4_ILi8EEEEEENS3_IJS5_NS4_ILi2EEEEEEEEENS3_IJNS3_IJS8_S8_EEENS3_IJS8_S6_EEEEEEEEENS3_IJNS3_IJNS3_IJNS_11ScaledBasisIS8_JLi1EEEENSF_INS4_ILi1EEEJLi0EEEEEEENS3_IJNSF_INS4_ILi16EEEJLi0EEEENSF_IS6_JLi1EEEEEEEEEENS3_IJNS3_IJNSF_ISH_JLi1EEEENSF_IS6_JLi0EEEEEEENS3_IJNSF_INS4_ILi64EEEJLi0EEEENSF_ISK_JLi1EEEEEEEEEEEEEEENS_10ViewEngineINS_23ArithmeticTupleIteratorINS_15ArithmeticTupleIJNS4_ILi0EEES12_EEEEEEEEEC2ERKSY_RKS15_ - $_ZN7cutlass13device_kernelIN5flash19enable_sm80_to_sm89INS1_16FlashAttnBwdSm80INS1_25CollectiveMainloopBwdSm80ILi2ELi2EN4cute5tupleIJNS5_1CILi128EEES8_NS7_ILi64EEEEEENS_10bfloat16_tEfNS_4arch4Sm80ELb1ELb0ELb1ELb1ELb0ELb0ELb0ELb0ELi2ELi4ELi4ELi4ELb0EEENS1_21CollectiveEpilogueBwdISA_SB_SD_Li256ELb1ELb0ELi2EEENS1_25SingleTileBwdLPTSchedulerILb1ELi128ELb0EEEEEEEEEvNT_6ParamsE$_ZN4cute3eso3ESOILb1ELb0EJNS_6LayoutINS_5tupleIJNS3_IJNS3_IJNS_1CILi4EEENS4_ILi2EEEEEENS4_ILi1EEEEEES6_NS4_ILi8EEEEEENS3_IJNS3_IJNS3_IJS8_NS4_ILi32EEEEEENS4_ILi0EEEEEENS4_ILi64EEES5_EEEEENS_10ViewEngineIPN7cutlass10bfloat16_tEEEEEC2ERKSI_RKSN_)
$_ZN7cutlass13device_kernelIN5flash19enable_sm80_to_sm89INS1_16FlashAttnBwdSm80INS1_25CollectiveMainloopBwdSm80ILi2ELi2EN4cute5tupleIJNS5_1CILi128EEES8_NS7_ILi64EEEEEENS_10bfloat16_tEfNS_4arch4Sm80ELb1ELb0ELb1ELb1ELb0ELb0ELb0ELb0ELi2ELi4ELi4ELi4ELb0EEENS1_21CollectiveEpilogueBwdISA_SB_SD_Li256ELb1ELb0ELi2EEENS1_25SingleTileBwdLPTSchedulerILb1ELi128ELb0EEEEEEEEEvNT_6ParamsE$_ZN4cute3eso3ESOILb1ELb0EJNS_6LayoutINS_5tupleIJNS3_IJNS3_IJNS_1CILi4EEENS4_ILi2EEEEEENS4_ILi1EEEEEES6_NS4_ILi8EEEEEENS3_IJNS3_IJNS3_IJS8_NS4_ILi32EEEEEENS4_ILi0EEEEEENS4_ILi64EEES5_EEEEENS_10ViewEngineIPN7cutlass10bfloat16_tEEEEEC2ERKSI_RKSN_:
[----:B------:R-:W-:Y:S01]  /*a840*/  IADD3 R2, R67, -c[0x0][0x20], RZ ;  /* 0x8000080043027a10 */ /* 0x000fe20007ffe0ff */
[----:B------:R-:W-:Y:S01]  /*a850*/  IMAD.MOV.U32 R7, RZ, RZ, R3 ;  /* 0x000000ffff077224 */ /* 0x000fe200078e0003 */
[----:B------:R-:W-:-:S04]  /*a860*/  MOV R5, 0x0 ;  /* 0x0000000000057802 */ /* 0x000fc80000000f00 */
[----:B------:R1:W-:Y:S01]  /*a870*/  STL.64 [R2], R6 ;  /* 0x0000000602007387 */ /* 0x0003e20000100a00 */
[----:B------:R-:W-:Y:S05]  /*a880*/  RET.REL.NODEC R4 `(_ZN7cutlass13device_kernelIN5flash19enable_sm80_to_sm89INS1_16FlashAttnBwdSm80INS1_25CollectiveMainloopBwdSm80ILi2ELi2EN4cute5tupleIJNS5_1CILi128EEES8_NS7_ILi64EEEEEENS_10bfloat16_tEfNS_4arch4Sm80ELb1ELb0ELb1ELb1ELb0ELb0ELb0ELb0ELi2ELi4ELi4ELi4ELb0EEENS1_21CollectiveEpilogueBwdISA_SB_SD_Li256ELb1ELb0ELi2EEENS1_25SingleTileBwdLPTSchedulerILb1ELi128ELb0EEEEEEEEEvNT_6ParamsE) ;  /* 0xffff577004007950 */ /* 0x000fea0003c3ffff */
        .type           $_ZN7cutlass13device_kernelIN5flash19enable_sm80_to_sm89INS1_16FlashAttnBwdSm80INS1_25CollectiveMainloopBwdSm80ILi2ELi2EN4cute5tupleIJNS5_1CILi128EEES8_NS7_ILi64EEEEEENS_10bfloat16_tEfNS_4arch4Sm80ELb1ELb0ELb1ELb1ELb0ELb0ELb0ELb0ELi2ELi4ELi4ELi4ELb0EEENS1_21CollectiveEpilogueBwdISA_SB_SD_Li256ELb1ELb0ELi2EEENS1_25SingleTileBwdLPTSchedulerILb1ELi128ELb0EEEEEEEEEvNT_6ParamsE$_ZN4cute3eso3ESOILb1ELb0EJNS_6LayoutINS_5tupleIJNS3_IJNS3_IJNS_1CILi4EEENS4_ILi8EEEEEENS3_IJS5_NS4_ILi2EEEEEEEEENS3_IJNS3_IJS8_S8_EEENS3_IJS8_S6_EEEEEEEEENS3_IJNS3_IJNS3_IJNS_11ScaledBasisIS8_JLi1EEEENSF_INS4_ILi1EEEJLi0EEEEEEENS3_IJNSF_INS4_ILi16EEEJLi0EEEENSF_IS6_JLi1EEEEEEEEEENS3_IJNS3_IJNSF_ISH_JLi1EEEENSF_IS6_JLi0EEEEEEENS3_IJNSF_INS4_ILi64EEEJLi0EEEENSF_ISK_JLi1EEEEEEEEEEEEEEENS_10ViewEngineINS_23ArithmeticTupleIteratorINS_15ArithmeticTupleIJNS4_ILi0EEES12_EEEEEEEEEC2ERKSY_RKS15_,@function
        .size           $_ZN7cutlass13device_kernelIN5flash19enable_sm80_to_sm89INS1_16FlashAttnBwdSm80INS1_25CollectiveMainloopBwdSm80ILi2ELi2EN4cute5tupleIJNS5_1CILi128EEES8_NS7_ILi64EEEEEENS_10bfloat16_tEfNS_4arch4Sm80ELb1ELb0ELb1ELb1ELb0ELb0ELb0ELb0ELi2ELi4ELi4ELi4ELb0EEENS1_21CollectiveEpilogueBwdISA_SB_SD_Li256ELb1ELb0ELi2EEENS1_25SingleTileBwdLPTSchedulerILb1ELi128ELb0EEEEEEEEEvNT_6ParamsE$_ZN4cute3eso3ESOILb1ELb0EJNS_6LayoutINS_5tupleIJNS3_IJNS3_IJNS_1CILi4EEENS4_ILi8EEEEEENS3_IJS5_NS4_ILi2EEEEEEEEENS3_IJNS3_IJS8_S8_EEENS3_IJS8_S6_EEEEEEEEENS3_IJNS3_IJNS3_IJNS_11ScaledBasisIS8_JLi1EEEENSF_INS4_ILi1EEEJLi0EEEEEEENS3_IJNSF_INS4_ILi16EEEJLi0EEEENSF_IS6_JLi1EEEEEEEEEENS3_IJNS3_IJNSF_ISH_JLi1EEEENSF_IS6_JLi0EEEEEEENS3_IJNSF_INS4_ILi64EEEJLi0EEEENSF_ISK_JLi1EEEEEEEEEEEEEEENS_10ViewEngineINS_23ArithmeticTupleIteratorINS_15ArithmeticTupleIJNS4_ILi0EEES12_EEEEEEEEEC2ERKSY_RKS15_,($_ZN7cutlass13device_kernelIN5flash19enable_sm80_to_sm89INS1_16FlashAttnBwdSm80INS1_25CollectiveMainloopBwdSm80ILi2ELi2EN4cute5tupleIJNS5_1CILi128EEES8_NS7_ILi64EEEEEENS_10bfloat16_tEfNS_4arch4Sm80ELb1ELb0ELb1ELb1ELb0ELb0ELb0ELb0ELi2ELi4ELi4ELi4ELb0EEENS1_21CollectiveEpilogueBwdISA_SB_SD_Li256ELb1ELb0ELi2EEENS1_25SingleTileBwdLPTSchedulerILb1ELi128ELb0EEEEEEEEEvNT_6ParamsE$_ZN4cute3eso3ESOILb1ELb0EJNS_6LayoutINS_5tupleIJNS3_IJNS3_IJNS_1CILi8EEENS4_ILi1EEEEEES6_EEENS3_IJNS3_IJS6_S6_EEENS4_ILi2EEEEEEEEENS3_IJNS3_IJNS3_IJS6_NS4_ILi0EEEEEESD_EEENS3_IJNS3_IJSD_SD_EEENS4_ILi4096EEEEEEEEEEENS_10ViewEngineINS_8smem_ptrIPN7cutlass10bfloat16_tEEEEEEEC2ERKSK_RKSR_ - $_ZN7cutlass13device_kernelIN5flash19enable_sm80_to_sm89INS1_16FlashAttnBwdSm80INS1_25CollectiveMainloopBwdSm80ILi2ELi2EN4cute5tupleIJNS5_1CILi128EEES8_NS7_ILi64EEEEEENS_10bfloat16_tEfNS_4arch4Sm80ELb1ELb0ELb1ELb1ELb0ELb0ELb0ELb0ELi2ELi4ELi4ELi4ELb0EEENS1_21CollectiveEpilogueBwdISA_SB_SD_Li256ELb1ELb0ELi2EEENS1_25SingleTileBwdLPTSchedulerILb1ELi128ELb0EEEEEEEEEvNT_6ParamsE$_ZN4cute3eso3ESOILb1ELb0EJNS_6LayoutINS_5tupleIJNS3_IJNS3_IJNS_1CILi4EEENS4_ILi8EEEEEENS3_IJS5_NS4_ILi2EEEEEEEEENS3_IJNS3_IJS8_S8_EEENS3_IJS8_S6_EEEEEEEEENS3_IJNS3_IJNS3_IJNS_11ScaledBasisIS8_JLi1EEEENSF_INS4_ILi1EEEJLi0EEEEEEENS3_IJNSF_INS4_ILi16EEEJLi0EEEENSF_IS6_JLi1EEEEEEEEEENS3_IJNS3_IJNSF_ISH_JLi1EEEENSF_IS6_JLi0EEEEEEENS3_IJNSF_INS4_ILi64EEEJLi0EEEENSF_ISK_JLi1EEEEEEEEEEEEEEENS_10ViewEngineINS_23ArithmeticTupleIteratorINS_15ArithmeticTupleIJNS4_ILi0EEES12_EEEEEEEEEC2ERKSY_RKS15_)
$_ZN7cutlass13device_kernelIN5flash19enable_sm80_to_sm89INS1_16FlashAttnBwdSm80INS1_25CollectiveMainloopBwdSm80ILi2ELi2EN4cute5tupleIJNS5_1CILi128EEES8_NS7_ILi64EEEEEENS_10bfloat16_tEfNS_4arch4Sm80ELb1ELb0ELb1ELb1ELb0ELb0ELb0ELb0ELi2ELi4ELi4ELi4ELb0EEENS1_21CollectiveEpilogueBwdISA_SB_SD_Li256ELb1ELb0ELi2EEENS1_25SingleTileBwdLPTSchedulerILb1ELi128ELb0EEEEEEEEEvNT_6ParamsE$_ZN4cute3eso3ESOILb1ELb0EJNS_6LayoutINS_5tupleIJNS3_IJNS3_IJNS_1CILi4EEENS4_ILi8EEEEEENS3_IJS5_NS4_ILi2EEEEEEEEENS3_IJNS3_IJS8_S8_EEENS3_IJS8_S6_EEEEEEEEENS3_IJNS3_IJNS3_IJNS_11ScaledBasisIS8_JLi1EEEENSF_INS4_ILi1EEEJLi0EEEEEEENS3_IJNSF_INS4_ILi16EEEJLi0EEEENSF_IS6_JLi1EEEEEEEEEENS3_IJNS3_IJNSF_ISH_JLi1EEEENSF_IS6_JLi0EEEEEEENS3_IJNSF_INS4_ILi64EEEJLi0EEEENSF_ISK_JLi1EEEEEEEEEEEEEEENS_10ViewEngineINS_23ArithmeticTupleIteratorINS_15ArithmeticTupleIJNS4_ILi0EEES12_EEEEEEEEEC2ERKSY_RKS15_:
[----:B------:R-:W-:Y:S01]  /*a890*/  IADD3 R2, R46, -c[0x0][0x20], RZ ;  /* 0x800008002e027a10 */ /* 0x000fe20007ffe0ff */
[----:B------:R-:W-:Y:S01]  /*a8a0*/  IMAD.MOV.U32 R10, RZ, RZ, R6 ;  /* 0x000000ffff0a7224 */ /* 0x000fe200078e0006 */
[----:B------:R-:W-:Y:S01]  /*a8b0*/  PRMT R9, R47, 0x7770, RZ ;  /* 0x000077702f097816 */ /* 0x000fe200000000ff */
[----:B------:R-:W-:-:S04]  /*a8c0*/  IMAD.MOV.U32 R11, RZ, RZ, 0x0 ;  /* 0x00000000ff0b7424 */ /* 0x000fc800078e00ff */
[----:B------:R1:W-:Y:S01]  /*a8d0*/  STL.U8 [R2], R9 ;  /* 0x0000000902007387 */ /* 0x0003e20000100000 */
[----:B------:R-:W-:Y:S05]  /*a8e0*/  RET.REL.NODEC R10 `(_ZN7cutlass13device_kernelIN5flash19enable_sm80_to_sm89INS1_16FlashAttnBwdSm80INS1_25CollectiveMainloopBwdSm80ILi2ELi2EN4cute5tupleIJNS5_1CILi128EEES8_NS7_ILi64EEEEEENS_10bfloat16_tEfNS_4arch4Sm80ELb1ELb0ELb1ELb1ELb0ELb0ELb0ELb0ELi2ELi4ELi4ELi4ELb0EEENS1_21CollectiveEpilogueBwdISA_SB_SD_Li256ELb1ELb0ELi2EEENS1_25SingleTileBwdLPTSchedulerILb1ELi128ELb0EEEEEEEEEvNT_6ParamsE) ;  /* 0xffff57100a007950 */ /* 0x000fea0003c3ffff */
        .type           $_ZN7cutlass13device_kernelIN5flash19enable_sm80_to_sm89INS1_16FlashAttnBwdSm80INS1_25CollectiveMainloopBwdSm80ILi2ELi2EN4cute5tupleIJNS5_1CILi128EEES8_NS7_ILi64EEEEEENS_10bfloat16_tEfNS_4arch4Sm80ELb1ELb0ELb1ELb1ELb0ELb0ELb0ELb0ELi2ELi4ELi4ELi4ELb0EEENS1_21CollectiveEpilogueBwdISA_SB_SD_Li256ELb1ELb0ELi2EEENS1_25SingleTileBwdLPTSchedulerILb1ELi128ELb0EEEEEEEEEvNT_6ParamsE$_ZN4cute3eso3ESOILb1ELb0EJNS_6LayoutINS_5tupleIJNS3_IJNS3_IJNS_1CILi8EEENS4_ILi1EEEEEES6_EEENS3_IJNS3_IJS6_S6_EEENS4_ILi2EEEEEEEEENS3_IJNS3_IJNS3_IJS6_NS4_ILi0EEEEEESD_EEENS3_IJNS3_IJSD_SD_EEENS4_ILi4096EEEEEEEEEEENS_10ViewEngineINS_8smem_ptrIPN7cutlass10bfloat16_tEEEEEEEC2ERKSK_RKSR_,@function
        .size           $_ZN7cutlass13device_kernelIN5flash19enable_sm80_to_sm89INS1_16FlashAttnBwdSm80INS1_25CollectiveMainloopBwdSm80ILi2ELi2EN4cute5tupleIJNS5_1CILi128EEES8_NS7_ILi64EEEEEENS_10bfloat16_tEfNS_4arch4Sm80ELb1ELb0ELb1ELb1ELb0ELb0ELb0ELb0ELi2ELi4ELi4ELi4ELb0EEENS1_21CollectiveEpilogueBwdISA_SB_SD_Li256ELb1ELb0ELi2EEENS1_25SingleTileBwdLPTSchedulerILb1ELi128ELb0EEEEEEEEEvNT_6ParamsE$_ZN4cute3eso3ESOILb1ELb0EJNS_6LayoutINS_5tupleIJNS3_IJNS3_IJNS_1CILi8EEENS4_ILi1EEEEEES6_EEENS3_IJNS3_IJS6_S6_EEENS4_ILi2EEEEEEEEENS3_IJNS3_IJNS3_IJS6_NS4_ILi0EEEEEESD_EEENS3_IJNS3_IJSD_SD_EEENS4_ILi4096EEEEEEEEEEENS_10ViewEngineINS_8smem_ptrIPN7cutlass10bfloat16_tEEEEEEEC2ERKSK_RKSR_,($_ZN7cutlass13device_kernelIN5flash19enable_sm80_to_sm89INS1_16FlashAttnBwdSm80INS1_25CollectiveMainloopBwdSm80ILi2ELi2EN4cute5tupleIJNS5_1CILi128EEES8_NS7_ILi64EEEEEENS_10bfloat16_tEfNS_4arch4Sm80ELb1ELb0ELb1ELb1ELb0ELb0ELb0ELb0ELi2ELi4ELi4ELi4ELb0EEENS1_21CollectiveEpilogueBwdISA_SB_SD_Li256ELb1ELb0ELi2EEENS1_25SingleTileBwdLPTSchedulerILb1ELi128ELb0EEEEEEEEEvNT_6ParamsE$_ZN4cute3eso3ESOILb1ELb0EJNS_6LayoutINS_5tupleIJNS3_IJNS3_IJNS_1CILi8EEENS4_ILi1EEEEEES6_EEENS3_IJNS3_IJS6_S6_EEENS4_ILi2EEEEEEEEENS3_IJNS3_IJNS3_IJS6_NS4_ILi0EEEEEESD_EEENS3_IJNS3_IJSD_SD_EEENS4_ILi64EEEEEEEEEEENS_10ViewEngineIPN7cutlass10bfloat16_tEEEEEC2ERKSK_RKSP_ - $_ZN7cutlass13device_kernelIN5flash19enable_sm80_to_sm89INS1_16FlashAttnBwdSm80INS1_25CollectiveMainloopBwdSm80ILi2ELi2EN4cute5tupleIJNS5_1CILi128EEES8_NS7_ILi64EEEEEENS_10bfloat16_tEfNS_4arch4Sm80ELb1ELb0ELb1ELb1ELb0ELb0ELb0ELb0ELi2ELi4ELi4ELi4ELb0EEENS1_21CollectiveEpilogueBwdISA_SB_SD_Li256ELb1ELb0ELi2EEENS1_25SingleTileBwdLPTSchedulerILb1ELi128ELb0EEEEEEEEEvNT_6ParamsE$_ZN4cute3eso3ESOILb1ELb0EJNS_6LayoutINS_5tupleIJNS3_IJNS3_IJNS_1CILi8EEENS4_ILi1EEEEEES6_EEENS3_IJNS3_IJS6_S6_EEENS4_ILi2EEEEEEEEENS3_IJNS3_IJNS3_IJS6_NS4_ILi0EEEEEESD_EEENS3_IJNS3_IJSD_SD_EEENS4_ILi4096EEEEEEEEEEENS_10ViewEngineINS_8smem_ptrIPN7cutlass10bfloat16_tEEEEEEEC2ERKSK_RKSR_)
$_ZN7cutlass13device_kernelIN5flash19enable_sm80_to_sm89INS1_16FlashAttnBwdSm80INS1_25CollectiveMainloopBwdSm80ILi2ELi2EN4cute5tupleIJNS5_1CILi128EEES8_NS7_ILi64EEEEEENS_10bfloat16_tEfNS_4arch4Sm80ELb1ELb0ELb1ELb1ELb0ELb0ELb0ELb0ELi2ELi4ELi4ELi4ELb0EEENS1_21CollectiveEpilogueBwdISA_SB_SD_Li256ELb1ELb0ELi2EEENS1_25SingleTileBwdLPTSchedulerILb1ELi128ELb0EEEEEEEEEvNT_6ParamsE$_ZN4cute3eso3ESOILb1ELb0EJNS_6LayoutINS_5tupleIJNS3_IJNS3_IJNS_1CILi8EEENS4_ILi1EEEEEES6_EEENS3_IJNS3_IJS6_S6_EEENS4_ILi2EEEEEEEEENS3_IJNS3_IJNS3_IJS6_NS4_ILi0EEEEEESD_EEENS3_IJNS3_IJSD_SD_EEENS4_ILi4096EEEEEEEEEEENS_10ViewEngineINS_8smem_ptrIPN7cutlass10bfloat16_tEEEEEEEC2ERKSK_RKSR_:
[----:B------:R-:W-:Y:S02]  /*a8f0*/  IADD3 R2, R67, -c[0x0][0x20], RZ ;  /* 0x8000080043027a10 */ /* 0x000fe40007ffe0ff */
[----:B------:R-:W-:-:S03]  /*a900*/  MOV R9, 0x0 ;  /* 0x0000000000097802 */ /* 0x000fc60000000f00 */
[----:B------:R1:W-:Y:S01]  /*a910*/  STL.64 [R2], R6 ;  /* 0x0000000602007387 */ /* 0x0003e20000100a00 */
[----:B------:R-:W-:Y:S05]  /*a920*/  RET.REL.NODEC R8 `(_ZN7cutlass13device_kernelIN5flash19enable_sm80_to_sm89INS1_16FlashAttnBwdSm80INS1_25CollectiveMainloopBwdSm80ILi2ELi2EN4cute5tupleIJNS5_1CILi128EEES8_NS7_ILi64EEEEEENS_10bfloat16_tEfNS_4arch4Sm80ELb1ELb0ELb1ELb1ELb0ELb0ELb0ELb0ELi2ELi4ELi4ELi4ELb0EEENS1_21CollectiveEpilogueBwdISA_SB_SD_Li256ELb1ELb0ELi2EEENS1_25SingleTileBwdLPTSchedulerILb1ELi128ELb0EEEEEEEEEvNT_6ParamsE) ;  /* 0xffff56d008007950 */ /* 0x000fea0003c3ffff */
        .type           $_ZN7cutlass13device_kernelIN5flash19enable_sm80_to_sm89INS1_16FlashAttnBwdSm80INS1_25CollectiveMainloopBwdSm80ILi2ELi2EN4cute5tupleIJNS5_1CILi128EEES8_NS7_ILi64EEEEEENS_10bfloat16_tEfNS_4arch4Sm80ELb1ELb0ELb1ELb1ELb0ELb0ELb0ELb0ELi2ELi4ELi4ELi4ELb0EEENS1_21CollectiveEpilogueBwdISA_SB_SD_Li256ELb1ELb0ELi2EEENS1_25SingleTileBwdLPTSchedulerILb1ELi128ELb0EEEEEEEEEvNT_6ParamsE$_ZN4cute3eso3ESOILb1ELb0EJNS_6LayoutINS_5tupleIJNS3_IJNS3_IJNS_1CILi8EEENS4_ILi1EEEEEES6_EEENS3_IJNS3_IJS6_S6_EEENS4_ILi2EEEEEEEEENS3_IJNS3_IJNS3_IJS6_NS4_ILi0EEEEEESD_EEENS3_IJNS3_IJSD_SD_EEENS4_ILi64EEEEEEEEEEENS_10ViewEngineIPN7cutlass10bfloat16_tEEEEEC2ERKSK_RKSP_,@function
        .size           $_ZN7cutlass13device_kernelIN5flash19enable_sm80_to_sm89INS1_16FlashAttnBwdSm80INS1_25CollectiveMainloopBwdSm80ILi2ELi2EN4cute5tupleIJNS5_1CILi128EEES8_NS7_ILi64EEEEEENS_10bfloat16_tEfNS_4arch4Sm80ELb1ELb0ELb1ELb1ELb0ELb0ELb0ELb0ELi2ELi4ELi4ELi4ELb0EEENS1_21CollectiveEpilogueBwdISA_SB_SD_Li256ELb1ELb0ELi2EEENS1_25SingleTileBwdLPTSchedulerILb1ELi128ELb0EEEEEEEEEvNT_6ParamsE$_ZN4cute3eso3ESOILb1ELb0EJNS_6LayoutINS_5tupleIJNS3_IJNS3_IJNS_1CILi8EEENS4_ILi1EEEEEES6_EEENS3_IJNS3_IJS6_S6_EEENS4_ILi2EEEEEEEEENS3_IJNS3_IJNS3_IJS6_NS4_ILi0EEEEEESD_EEENS3_IJNS3_IJSD_SD_EEENS4_ILi64EEEEEEEEEEENS_10ViewEngineIPN7cutlass10bfloat16_tEEEEEC2ERKSK_RKSP_,($_ZN7cutlass13device_kernelIN5flash19enable_sm80_to_sm89INS1_16FlashAttnBwdSm80INS1_25CollectiveMainloopBwdSm80ILi2ELi2EN4cute5tupleIJNS5_1CILi128EEES8_NS7_ILi64EEEEEENS_10bfloat16_tEfNS_4arch4Sm80ELb1ELb0ELb1ELb1ELb0ELb0ELb0ELb0ELi2ELi4ELi4ELi4ELb0EEENS1_21CollectiveEpilogueBwdISA_SB_SD_Li256ELb1ELb0ELi2EEENS1_25SingleTileBwdLPTSchedulerILb1ELi128ELb0EEEEEEEEEvNT_6ParamsE$_ZN4cute3eso3ESOILb1ELb0EJNS_6LayoutINS_5tupleIJNS3_IJNS3_IJNS_1CILi8EEENS4_ILi1EEEEEES6_EEENS3_IJNS3_IJS6_S6_EEENS4_ILi2EEEEEEEEENS3_IJNS3_IJNS3_IJS6_NS4_ILi0EEEEEESD_EEENS3_IJNS3_IJSD_SD_EEENS4_ILi8192EEEEEEEEEEENS_10ViewEngineINS_8smem_ptrIPN7cutlass10bfloat16_tEEEEEEEC2ERKSK_RKSR_ - $_ZN7cutlass13device_kernelIN5flash19enable_sm80_to_sm89INS1_16FlashAttnBwdSm80INS1_25CollectiveMainloopBwdSm80ILi2ELi2EN4cute5tupleIJNS5_1CILi128EEES8_NS7_ILi64EEEEEENS_10bfloat16_tEfNS_4arch4Sm80ELb1ELb0ELb1ELb1ELb0ELb0ELb0ELb0ELi2ELi4ELi4ELi4ELb0EEENS1_21CollectiveEpilogueBwdISA_SB_SD_Li256ELb1ELb0ELi2EEENS1_25SingleTileBwdLPTSchedulerILb1ELi128ELb0EEEEEEEEEvNT_6ParamsE$_ZN4cute3eso3ESOILb1ELb0EJNS_6LayoutINS_5tupleIJNS3_IJNS3_IJNS_1CILi8EEENS4_ILi1EEEEEES6_EEENS3_IJNS3_IJS6_S6_EEENS4_ILi2EEEEEEEEENS3_IJNS3_IJNS3_IJS6_NS4_ILi0EEEEEESD_EEENS3_IJNS3_IJSD_SD_EEENS4_ILi64EEEEEEEEEEENS_10ViewEngineIPN7cutlass10bfloat16_tEEEEEC2ERKSK_RKSP_)
$_ZN7cutlass13device_kernelIN5flash19enable_sm80_to_sm89INS1_16FlashAttnBwdSm80INS1_25CollectiveMainloopBwdSm80ILi2ELi2EN4cute5tupleIJNS5_1CILi128EEES8_NS7_ILi64EEEEEENS_10bfloat16_tEfNS_4arch4Sm80ELb1ELb0ELb1ELb1ELb0ELb0ELb0ELb0ELi2ELi4ELi4ELi4ELb0EEENS1_21CollectiveEpilogueBwdISA_SB_SD_Li256ELb1ELb0ELi2EEENS1_25SingleTileBwdLPTSchedulerILb1ELi128ELb0EEEEEEEEEvNT_6ParamsE$_ZN4cute3eso3ESOILb1ELb0EJNS_6LayoutINS_5tupleIJNS3_IJNS3_IJNS_1CILi8EEENS4_ILi1EEEEEES6_EEENS3_IJNS3_IJS6_S6_EEENS4_ILi2EEEEEEEEENS3_IJNS3_IJNS3_IJS6_NS4_ILi0EEEEEESD_EEENS3_IJNS3_IJSD_SD_EEENS4_ILi64EEEEEEEEEEENS_10ViewEngineIPN7cutlass10bfloat16_tEEEEEC2ERKSK_RKSP_:
[----:B------:R-:W-:Y:S02]  /*a930*/  IADD3 R6, R23, -c[0x0][0x20], RZ ;  /* 0x8000080017067a10 */ /* 0x000fe40007ffe0ff */
[----:B------:R-:W-:-:S03]  /*a940*/  MOV R9, 0x0 ;  /* 0x0000000000097802 */ /* 0x000fc60000000f00 */
[----:B------:R1:W-:Y:S01]  /*a950*/  STL.64 [R6], R2 ;  /* 0x0000000206007387 */ /* 0x0003e20000100a00 */
[----:B------:R-:W-:Y:S05]  /*a960*/  RET.REL.NODEC R8 `(_ZN7cutlass13device_kernelIN5flash19enable_sm80_to_sm89INS1_16FlashAttnBwdSm80INS1_25CollectiveMainloopBwdSm80ILi2ELi2EN4cute5tupleIJNS5_1CILi128EEES8_NS7_ILi64EEEEEENS_10bfloat16_tEfNS_4arch4Sm80ELb1ELb0ELb1ELb1ELb0ELb0ELb0ELb0ELi2ELi4ELi4ELi4ELb0EEENS1_21CollectiveEpilogueBwdISA_SB_SD_Li256ELb1ELb0ELi2EEENS1_25SingleTileBwdLPTSchedulerILb1ELi128ELb0EEEEEEEEEvNT_6ParamsE) ;  /* 0xffff569008007950 */ /* 0x000fea0003c3ffff */
        .type           $_ZN7cutlass13device_kernelIN5flash19enable_sm80_to_sm89INS1_16FlashAttnBwdSm80INS1_25CollectiveMainloopBwdSm80ILi2ELi2EN4cute5tupleIJNS5_1CILi128EEES8_NS7_ILi64EEEEEENS_10bfloat16_tEfNS_4arch4Sm80ELb1ELb0ELb1ELb1ELb0ELb0ELb0ELb0ELi2ELi4ELi4ELi4ELb0EEENS1_21CollectiveEpilogueBwdISA_SB_SD_Li256ELb1ELb0ELi2EEENS1_25SingleTileBwdLPTSchedulerILb1ELi128ELb0EEEEEEEEEvNT_6ParamsE$_ZN4cute3eso3ESOILb1ELb0EJNS_6LayoutINS_5tupleIJNS3_IJNS3_IJNS_1CILi8EEENS4_ILi1EEEEEES6_EEENS3_IJNS3_IJS6_S6_EEENS4_ILi2EEEEEEEEENS3_IJNS3_IJNS3_IJS6_NS4_ILi0EEEEEESD_EEENS3_IJNS3_IJSD_SD_EEENS4_ILi8192EEEEEEEEEEENS_10ViewEngineINS_8smem_ptrIPN7cutlass10bfloat16_tEEEEEEEC2ERKSK_RKSR_,@function
        .size           $_ZN7cutlass13device_kernelIN5flash19enable_sm80_to_sm89INS1_16FlashAttnBwdSm80INS1_25CollectiveMainloopBwdSm80ILi2ELi2EN4cute5tupleIJNS5_1CILi128EEES8_NS7_ILi64EEEEEENS_10bfloat16_tEfNS_4arch4Sm80ELb1ELb0ELb1ELb1ELb0ELb0ELb0ELb0ELi2ELi4ELi4ELi4ELb0EEENS1_21CollectiveEpilogueBwdISA_SB_SD_Li256ELb1ELb0ELi2EEENS1_25SingleTileBwdLPTSchedulerILb1ELi128ELb0EEEEEEEEEvNT_6ParamsE$_ZN4cute3eso3ESOILb1ELb0EJNS_6LayoutINS_5tupleIJNS3_IJNS3_IJNS_1CILi8EEENS4_ILi1EEEEEES6_EEENS3_IJNS3_IJS6_S6_EEENS4_ILi2EEEEEEEEENS3_IJNS3_IJNS3_IJS6_NS4_ILi0EEEEEESD_EEENS3_IJNS3_IJSD_SD_EEENS4_ILi8192EEEEEEEEEEENS_10ViewEngineINS_8smem_ptrIPN7cutlass10bfloat16_tEEEEEEEC2ERKSK_RKSR_,($_ZN7cutlass13device_kernelIN5flash19enable_sm80_to_sm89INS1_16FlashAttnBwdSm80INS1_25CollectiveMainloopBwdSm80ILi2ELi2EN4cute5tupleIJNS5_1CILi128EEES8_NS7_ILi64EEEEEENS_10bfloat16_tEfNS_4arch4Sm80ELb1ELb0ELb1ELb1ELb0ELb0ELb0ELb0ELi2ELi4ELi4ELi4ELb0EEENS1_21CollectiveEpilogueBwdISA_SB_SD_Li256ELb1ELb0ELi2EEENS1_25SingleTileBwdLPTSchedulerILb1ELi128ELb0EEEEEEEEEvNT_6ParamsE$_ZN4cute3eso3ESOILb1ELb0EJNS_6LayoutINS_5tupleIJNS3_IJNS3_IJNS_1CILi8EEENS4_ILi1EEEEEES6_EEENS3_IJNS3_IJS6_S6_EEENS4_ILi2EEEEEEEEENS3_IJNS3_IJNS3_IJS6_NS4_ILi0EEEEEESD_EEENS3_IJNS3_IJSD_SD_EEES5_EEEEEEEENS_10ViewEngineIPN7cutlass10bfloat16_tEEEEEC2ERKSJ_RKSO_ - $_ZN7cutlass13device_kernelIN5flash19enable_sm80_to_sm89INS1_16FlashAttnBwdSm80INS1_25CollectiveMainloopBwdSm80ILi2ELi2EN4cute5tupleIJNS5_1CILi128EEES8_NS7_ILi64EEEEEENS_10bfloat16_tEfNS_4arch4Sm80ELb1ELb0ELb1ELb1ELb0ELb0ELb0ELb0ELi2ELi4ELi4ELi4ELb0EEENS1_21CollectiveEpilogueBwdISA_SB_SD_Li256ELb1ELb0ELi2EEENS1_25SingleTileBwdLPTSchedulerILb1ELi128ELb0EEEEEEEEEvNT_6ParamsE$_ZN4cute3eso3ESOILb1ELb0EJNS_6LayoutINS_5tupleIJNS3_IJNS3_IJNS_1CILi8EEENS4_ILi1EEEEEES6_EEENS3_IJNS3_IJS6_S6_EEENS4_ILi2EEEEEEEEENS3_IJNS3_IJNS3_IJS6_NS4_ILi0EEEEEESD_EEENS3_IJNS3_IJSD_SD_EEENS4_ILi8192EEEEEEEEEEENS_10ViewEngineINS_8smem_ptrIPN7cutlass10bfloat16_tEEEEEEEC2ERKSK_RKSR_)
$_ZN7cutlass13device_kernelIN5flash19enable_sm80_to_sm89INS1_16FlashAttnBwdSm80INS1_25CollectiveMainloopBwdSm80ILi2ELi2EN4cute5tupleIJNS5_1CILi128EEES8_NS7_ILi64EEEEEENS_10bfloat16_tEfNS_4arch4Sm80ELb1ELb0ELb1ELb1ELb0ELb0ELb0ELb0ELi2ELi4ELi4ELi4ELb0EEENS1_21CollectiveEpilogueBwdISA_SB_SD_Li256ELb1ELb0ELi2EEENS1_25SingleTileBwdLPTSchedulerILb1ELi128ELb0EEEEEEEEEvNT_6ParamsE$_ZN4cute3eso3ESOILb1ELb0EJNS_6LayoutINS_5tupleIJNS3_IJNS3_IJNS_1CILi8EEENS4_ILi1EEEEEES6_EEENS3_IJNS3_IJS6_S6_EEENS4_ILi2EEEEEEEEENS3_IJNS3_IJNS3_IJS6_NS4_ILi0EEEEEESD_EEENS3_IJNS3_IJSD_SD_EEENS4_ILi8192EEEEEEEEEEENS_10ViewEngineINS_8smem_ptrIPN7cutlass10bfloat16_tEEEEEEEC2ERKSK_RKSR_:
[----:B------:R-:W-:Y:S01]  /*a970*/  IADD3 R5, R23, -c[0x0][0x20], RZ ;  /* 0x8000080017057a10 */ /* 0x000fe20007ffe0ff */
[----:B------:R-:W-:Y:S01]  /*a980*/  IMAD.MOV.U32 R8, RZ, RZ, R4 ;  /* 0x000000ffff087224 */ /* 0x000fe200078e0004 */
[----:B------:R-:W-:Y:S01]  /*a990*/  MOV R9, R7 ;  /* 0x0000000700097202 */ /* 0x000fe20000000f00 */
[----:B------:R-:W-:-:S04]  /*a9a0*/  IMAD.MOV.U32 R7, RZ, RZ, 0x0 ;  /* 0x00000000ff077424 */ /* 0x000fc800078e00ff */
[----:B------:R1:W-:Y:S01]  /*a9b0*/  STL.64 [R5], R8 ;  /* 0x0000000805007387 */ /* 0x0003e20000100a00 */
[----:B------:R-:W-:Y:S05]  /*a9c0*/  RET.REL.NODEC R6 `(_ZN7cutlass13device_kernelIN5flash19enable_sm80_to_sm89INS1_16FlashAttnBwdSm80INS1_25CollectiveMainloopBwdSm80ILi2ELi2EN4cute5tupleIJNS5_1CILi128EEES8_NS7_ILi64EEEEEENS_10bfloat16_tEfNS_4arch4Sm80ELb1ELb0ELb1ELb1ELb0ELb0ELb0ELb0ELi2ELi4ELi4ELi4ELb0EEENS1_21CollectiveEpilogueBwdISA_SB_SD_Li256ELb1ELb0ELi2EEENS1_25SingleTileBwdLPTSchedulerILb1ELi128ELb0EEEEEEEEEvNT_6ParamsE) ;  /* 0xffff563006007950 */ /* 0x000fea0003c3ffff */
        .type           $_ZN7cutlass13device_kernelIN5flash19enable_sm80_to_sm89INS1_16FlashAttnBwdSm80INS1_25CollectiveMainloopBwdSm80ILi2ELi2EN4cute5tupleIJNS5_1CILi128EEES8_NS7_ILi64EEEEEENS_10bfloat16_tEfNS_4arch4Sm80ELb1ELb0ELb1ELb1ELb0ELb0ELb0ELb0ELi2ELi4ELi4ELi4ELb0EEENS1_21CollectiveEpilogueBwdISA_SB_SD_Li256ELb1ELb0ELi2EEENS1_25SingleTileBwdLPTSchedulerILb1ELi128ELb0EEEEEEEEEvNT_6ParamsE$_ZN4cute3eso3ESOILb1ELb0EJNS_6LayoutINS_5tupleIJNS3_IJNS3_IJNS_1CILi8EEENS4_ILi1EEEEEES6_EEENS3_IJNS3_IJS6_S6_EEENS4_ILi2EEEEEEEEENS3_IJNS3_IJNS3_IJS6_NS4_ILi0EEEEEESD_EEENS3_IJNS3_IJSD_SD_EEES5_EEEEEEEENS_10ViewEngineIPN7cutlass10bfloat16_tEEEEEC2ERKSJ_RKSO_,@function
        .size           $_ZN7cutlass13device_kernelIN5flash19enable_sm80_to_sm89INS1_16FlashAttnBwdSm80INS1_25CollectiveMainloopBwdSm80ILi2ELi2EN4cute5tupleIJNS5_1CILi128EEES8_NS7_ILi64EEEEEENS_10bfloat16_tEfNS_4arch4Sm80ELb1ELb0ELb1ELb1ELb0ELb0ELb0ELb0ELi2ELi4ELi4ELi4ELb0EEENS1_21CollectiveEpilogueBwdISA_SB_SD_Li256ELb1ELb0ELi2EEENS1_25SingleTileBwdLPTSchedulerILb1ELi128ELb0EEEEEEEEEvNT_6ParamsE$_ZN4cute3eso3ESOILb1ELb0EJNS_6LayoutINS_5tupleIJNS3_IJNS3_IJNS_1CILi8EEENS4_ILi1EEEEEES6_EEENS3_IJNS3_IJS6_S6_EEENS4_ILi2EEEEEEEEENS3_IJNS3_IJNS3_IJS6_NS4_ILi0EEEEEESD_EEENS3_IJNS3_IJSD_SD_EEES5_EEEEEEEENS_10ViewEngineIPN7cutlass10bfloat16_tEEEEEC2ERKSJ_RKSO_,($_ZN7cutlass13device_kernelIN5flash19enable_sm80_to_sm89INS1_16FlashAttnBwdSm80INS1_25CollectiveMainloopBwdSm80ILi2ELi2EN4cute5tupleIJNS5_1CILi128EEES8_NS7_ILi64EEEEEENS_10bfloat16_tEfNS_4arch4Sm80ELb1ELb0ELb1ELb1ELb0ELb0ELb0ELb0ELi2ELi4ELi4ELi4ELb0EEENS1_21CollectiveEpilogueBwdISA_SB_SD_Li256ELb1ELb0ELi2EEENS1_25SingleTileBwdLPTSchedulerILb1ELi128ELb0EEEEEEEEEvNT_6ParamsE$_ZN4cute3eso3ESOILb1ELb0EJNS_6LayoutINS_5tupleIJNS3_IJNS3_IJNS_1CILi8EEENS4_ILi1EEEEEES6_EEENS3_IJNS3_IJS6_S6_EEENS4_ILi4EEEEEEEEENS3_IJNS3_IJNS3_IJS6_NS4_ILi0EEEEEESD_EEENS3_IJNS3_IJSD_SD_EEENS4_ILi2048EEEEEEEEEEENS_10ViewEngineINS_8smem_ptrIPN7cutlass10bfloat16_tEEEEEEEC2ERKSK_RKSR_ - $_ZN7cutlass13device_kernelIN5flash19enable_sm80_to_sm89INS1_16FlashAttnBwdSm80INS1_25CollectiveMainloopBwdSm80ILi2ELi2EN4cute5tupleIJNS5_1CILi128EEES8_NS7_ILi64EEEEEENS_10bfloat16_tEfNS_4arch4Sm80ELb1ELb0ELb1ELb1ELb0ELb0ELb0ELb0ELi2ELi4ELi4ELi4ELb0EEENS1_21CollectiveEpilogueBwdISA_SB_SD_Li256ELb1ELb0ELi2EEENS1_25SingleTileBwdLPTSchedulerILb1ELi128ELb0EEEEEEEEEvNT_6ParamsE$_ZN4cute3eso3ESOILb1ELb0EJNS_6LayoutINS_5tupleIJNS3_IJNS3_IJNS_1CILi8EEENS4_ILi1EEEEEES6_EEENS3_IJNS3_IJS6_S6_EEENS4_ILi2EEEEEEEEENS3_IJNS3_IJNS3_IJS6_NS4_ILi0EEEEEESD_EEENS3_IJNS3_IJSD_SD_EEES5_EEEEEEEENS_10ViewEngineIPN7cutlass10bfloat16_tEEEEEC2ERKSJ_RKSO_)
$_ZN7cutlass13device_kernelIN5flash19enable_sm80_to_sm89INS1_16FlashAttnBwdSm80INS1_25CollectiveMainloopBwdSm80ILi2ELi2EN4cute5tupleIJNS5_1CILi128EEES8_NS7_ILi64EEEEEENS_10bfloat16_tEfNS_4arch4Sm80ELb1ELb0ELb1ELb1ELb0ELb0ELb0ELb0ELi2ELi4ELi4ELi4ELb0EEENS1_21CollectiveEpilogueBwdISA_SB_SD_Li256ELb1ELb0ELi2EEENS1_25SingleTileBwdLPTSchedulerILb1ELi128ELb0EEEEEEEEEvNT_6ParamsE$_ZN4cute3eso3ESOILb1ELb0EJNS_6LayoutINS_5tupleIJNS3_IJNS3_IJNS_1CILi8EEENS4_ILi1EEEEEES6_EEENS3_IJNS3_IJS6_S6_EEENS4_ILi2EEEEEEEEENS3_IJNS3_IJNS3_IJS6_NS4_ILi0EEEEEESD_EEENS3_IJNS3_IJSD_SD_EEES5_EEEEEEEENS_10ViewEngineIPN7cutlass10bfloat16_tEEEEEC2ERKSJ_RKSO_:
[----:B------:R-:W-:Y:S02]  /*a9d0*/  IADD3 R4, R67, -c[0x0][0x20], RZ ;  /* 0x8000080043047a10 */ /* 0x000fe40007ffe0ff */
[----:B------:R-:W-:-:S03]  /*a9e0*/  MOV R9, 0x0 ;  /* 0x0000000000097802 */ /* 0x000fc60000000f00 */
[----:B------:R1:W-:Y:S01]  /*a9f0*/  STL.64 [R4], R2 ;  /* 0x0000000204007387 */ /* 0x0003e20000100a00 */
[----:B------:R-:W-:Y:S05]  /*aa00*/  RET.REL.NODEC R8 `(_ZN7cutlass13device_kernelIN5flash19enable_sm80_to_sm89INS1_16FlashAttnBwdSm80INS1_25CollectiveMainloopBwdSm80ILi2ELi2EN4cute5tupleIJNS5_1CILi128EEES8_NS7_ILi64EEEEEENS_10bfloat16_tEfNS_4arch4Sm80ELb1ELb0ELb1ELb1ELb0ELb0ELb0ELb0ELi2ELi4ELi4ELi4ELb0EEENS1_21CollectiveEpilogueBwdISA_SB_SD_Li256ELb1ELb0ELi2EEENS1_25SingleTileBwdLPTSchedulerILb1ELi128ELb0EEEEEEEEEvNT_6ParamsE) ;  /* 0xffff55f008007950 */ /* 0x000fea0003c3ffff */
        .type           $_ZN7cutlass13device_kernelIN5flash19enable_sm80_to_sm89INS1_16FlashAttnBwdSm80INS1_25CollectiveMainloopBwdSm80ILi2ELi2EN4cute5tupleIJNS5_1CILi128EEES8_NS7_ILi64EEEEEENS_10bfloat16_tEfNS_4arch4Sm80ELb1ELb0ELb1ELb1ELb0ELb0ELb0ELb0ELi2ELi4ELi4ELi4ELb0EEENS1_21CollectiveEpilogueBwdISA_SB_SD_Li256ELb1ELb0ELi2EEENS1_25SingleTileBwdLPTSchedulerILb1ELi128ELb0EEEEEEEEEvNT_6ParamsE$_ZN4cute3eso3ESOILb1ELb0EJNS_6LayoutINS_5tupleIJNS3_IJNS3_IJNS_1CILi8EEENS4_ILi1EEEEEES6_EEENS3_IJNS3_IJS6_S6_EEENS4_ILi4EEEEEEEEENS3_IJNS3_IJNS3_IJS6_NS4_ILi0EEEEEESD_EEENS3_IJNS3_IJSD_SD_EEENS4_ILi2048EEEEEEEEEEENS_10ViewEngineINS_8smem_ptrIPN7cutlass10bfloat16_tEEEEEEEC2ERKSK_RKSR_,@function
        .size           $_ZN7cutlass13device_kernelIN5flash19enable_sm80_to_sm89INS1_16FlashAttnBwdSm80INS1_25CollectiveMainloopBwdSm80ILi2ELi2EN4cute5tupleIJNS5_1CILi128EEES8_NS7_ILi64EEEEEENS_10bfloat16_tEfNS_4arch4Sm80ELb1ELb0ELb1ELb1ELb0ELb0ELb0ELb0ELi2ELi4ELi4ELi4ELb0EEENS1_21CollectiveEpilogueBwdISA_SB_SD_Li256ELb1ELb0ELi2EEENS1_25SingleTileBwdLPTSchedulerILb1ELi128ELb0EEEEEEEEEvNT_6ParamsE$_ZN4cute3eso3ESOILb1ELb0EJNS_6LayoutINS_5tupleIJNS3_IJNS3_IJNS_1CILi8EEENS4_ILi1EEEEEES6_EEENS3_IJNS3_IJS6_S6_EEENS4_ILi4EEEEEEEEENS3_IJNS3_IJNS3_IJS6_NS4_ILi0EEEEEESD_EEENS3_IJNS3_IJSD_SD_EEENS4_ILi2048EEEEEEEEEEENS_10ViewEngineINS_8smem_ptrIPN7cutlass10bfloat16_tEEEEEEEC2ERKSK_RKSR_,($_ZN7cutlass13device_kernelIN5flash19enable_sm80_to_sm89INS1_16FlashAttnBwdSm80INS1_25CollectiveMainloopBwdSm80ILi2ELi2EN4cute5tupleIJNS5_1CILi128EEES8_NS7_ILi64EEEEEENS_10bfloat16_tEfNS_4arch4Sm80ELb1ELb0ELb1ELb1ELb0ELb0ELb0ELb0ELi2ELi4ELi4ELi4ELb0EEENS1_21CollectiveEpilogueBwdISA_SB_SD_Li256ELb1ELb0ELi2EEENS1_25SingleTileBwdLPTSchedulerILb1ELi128ELb0EEEEEEEEEvNT_6ParamsE$_ZN4cute3eso3ESOILb1ELb0EJNS_6LayoutINS_5tupleIJNS3_IJNS3_IJNS_1CILi8EEENS4_ILi1EEEEEES6_EEENS3_IJNS3_IJS6_S6_EEENS4_ILi4EEEEEEEEENS3_IJNS3_IJNS3_IJS6_NS4_ILi0EEEEEESD_EEENS3_IJNS3_IJSD_SD_EEES5_EEEEEEEENS_10ViewEngineIPN7cutlass10bfloat16_tEEEEEC2ERKSJ_RKSO_ - $_ZN7cutlass13device_kernelIN5flash19enable_sm80_to_sm89INS1_16FlashAttnBwdSm80INS1_25CollectiveMainloopBwdSm80ILi2ELi2EN4cute5tupleIJNS5_1CILi128EEES8_NS7_ILi64EEEEEENS_10bfloat16_tEfNS_4arch4Sm80ELb1ELb0ELb1ELb1ELb0ELb0ELb0ELb0ELi2ELi4ELi4ELi4ELb0EEENS1_21CollectiveEpilogueBwdISA_SB_SD_Li256ELb1ELb0ELi2EEENS1_25SingleTileBwdLPTSchedulerILb1ELi128ELb0EEEEEEEEEvNT_6ParamsE$_ZN4cute3eso3ESOILb1ELb0EJNS_6LayoutINS_5tupleIJNS3_IJNS3_IJNS_1CILi8EEENS4_ILi1EEEEEES6_EEENS3_IJNS3_IJS6_S6_EEENS4_ILi4EEEEEEEEENS3_IJNS3_IJNS3_IJS6_NS4_ILi0EEEEEESD_EEENS3_IJNS3_IJSD_SD_EEENS4_ILi2048EEEEEEEEEEENS_10ViewEngineINS_8smem_ptrIPN7cutlass10bfloat16_tEEEEEEEC2ERKSK_RKSR_)
$_ZN7cutlass13device_kernelIN5flash19enable_sm80_to_sm89INS1_16FlashAttnBwdSm80INS1_25CollectiveMainloopBwdSm80ILi2ELi2EN4cute5tupleIJNS5_1CILi128EEES8_NS7_ILi64EEEEEENS_10bfloat16_tEfNS_4arch4Sm80ELb1ELb0ELb1ELb1ELb0ELb0ELb0ELb0ELi2ELi4ELi4ELi4ELb0EEENS1_21CollectiveEpilogueBwdISA_SB_SD_Li256ELb1ELb0ELi2EEENS1_25SingleTileBwdLPTSchedulerILb1ELi128ELb0EEEEEEEEEvNT_6ParamsE$_ZN4cute3eso3ESOILb1ELb0EJNS_6LayoutINS_5tupleIJNS3_IJNS3_IJNS_1CILi8EEENS4_ILi1EEEEEES6_EEENS3_IJNS3_IJS6_S6_EEENS4_ILi4EEEEEEEEENS3_IJNS3_IJNS3_IJS6_NS4_ILi0EEEEEESD_EEENS3_IJNS3_IJSD_SD_EEENS4_ILi2048EEEEEEEEEEENS_10ViewEngineINS_8smem_ptrIPN7cutlass10bfloat16_tEEEEEEEC2ERKSK_RKSR_:
[----:B------:R-:W-:Y:S02]  /*aa10*/  IADD3 R2, R23, -c[0x0][0x20], RZ ;  /* 0x8000080017027a10 */ /* 0x000fe40007ffe0ff */
[----:B------:R-:W-:-:S03]  /*aa20*/  MOV R9, 0x0 ;  /* 0x0000000000097802 */ /* 0x000fc60000000f00 */
[----:B------:R1:W-:Y:S01]  /*aa30*/  STL.64 [R2], R6 ;  /* 0x0000000602007387 */ /* 0x0003e20000100a00 */
[----:B------:R-:W-:Y:S05]  /*aa40*/  RET.REL.NODEC R8 `(_ZN7cutlass13device_kernelIN5flash19enable_sm80_to_sm89INS1_16FlashAttnBwdSm80INS1_25CollectiveMainloopBwdSm80ILi2ELi2EN4cute5tupleIJNS5_1CILi128EEES8_NS7_ILi64EEEEEENS_10bfloat16_tEfNS_4arch4Sm80ELb1ELb0ELb1ELb1ELb0ELb0ELb0ELb0ELi2ELi4ELi4ELi4ELb0EEENS1_21CollectiveEpilogueBwdISA_SB_SD_Li256ELb1ELb0ELi2EEENS1_25SingleTileBwdLPTSchedulerILb1ELi128ELb0EEEEEEEEEvNT_6ParamsE) ;  /* 0xffff55b008007950 */ /* 0x000fea0003c3ffff */
        .type           $_ZN7cutlass13device_kernelIN5flash19enable_sm80_to_sm89INS1_16FlashAttnBwdSm80INS1_25CollectiveMainloopBwdSm80ILi2ELi2EN4cute5tupleIJNS5_1CILi128EEES8_NS7_ILi64EEEEEENS_10bfloat16_tEfNS_4arch4Sm80ELb1ELb0ELb1ELb1ELb0ELb0ELb0ELb0ELi2ELi4ELi4ELi4ELb0EEENS1_21CollectiveEpilogueBwdISA_SB_SD_Li256ELb1ELb0ELi2EEENS1_25SingleTileBwdLPTSchedulerILb1ELi128ELb0EEEEEEEEEvNT_6ParamsE$_ZN4cute3eso3ESOILb1ELb0EJNS_6LayoutINS_5tupleIJNS3_IJNS3_IJNS_1CILi8EEENS4_ILi1EEEEEES6_EEENS3_IJNS3_IJS6_S6_EEENS4_ILi4EEEEEEEEENS3_IJNS3_IJNS3_IJS6_NS4_ILi0EEEEEESD_EEENS3_IJNS3_IJSD_SD_EEES5_EEEEEEEENS_10ViewEngineIPN7cutlass10bfloat16_tEEEEEC2ERKSJ_RKSO_,@function
        .size           $_ZN7cutlass13device_kernelIN5flash19enable_sm80_to_sm89INS1_16FlashAttnBwdSm80INS1_25CollectiveMainloopBwdSm80ILi2ELi2EN4cute5tupleIJNS5_1CILi128EEES8_NS7_ILi64EEEEEENS_10bfloat16_tEfNS_4arch4Sm80ELb1ELb0ELb1ELb1ELb0ELb0ELb0ELb0ELi2ELi4ELi4ELi4ELb0EEENS1_21CollectiveEpilogueBwdISA_SB_SD_Li256ELb1ELb0ELi2EEENS1_25SingleTileBwdLPTSchedulerILb1ELi128ELb0EEEEEEEEEvNT_6ParamsE$_ZN4cute3eso3ESOILb1ELb0EJNS_6LayoutINS_5tupleIJNS3_IJNS3_IJNS_1CILi8EEENS4_ILi1EEEEEES6_EEENS3_IJNS3_IJS6_S6_EEENS4_ILi4EEEEEEEEENS3_IJNS3_IJNS3_IJS6_NS4_ILi0EEEEEESD_EEENS3_IJNS3_IJSD_SD_EEES5_EEEEEEEENS_10ViewEngineIPN7cutlass10bfloat16_tEEEEEC2ERKSJ_RKSO_,($_ZN7cutlass13device_kernelIN5flash19enable_sm80_to_sm89INS1_16FlashAttnBwdSm80INS1_25CollectiveMainloopBwdSm80ILi2ELi2EN4cute5tupleIJNS5_1CILi128EEES8_NS7_ILi64EEEEEENS_10bfloat16_tEfNS_4arch4Sm80ELb1ELb0ELb1ELb1ELb0ELb0ELb0ELb0ELi2ELi4ELi4ELi4ELb0EEENS1_21CollectiveEpilogueBwdISA_SB_SD_Li256ELb1ELb0ELi2EEENS1_25SingleTileBwdLPTSchedulerILb1ELi128ELb0EEEEEEEEEvNT_6ParamsE$_ZN4cute3eso3ESOILb1ELb0EJNS_6LayoutINS_5tupleIJNS3_IJNS_1CILi1EEENS3_IJNS4_ILi2EEES6_EEEEEES6_NS4_ILi4EEEEEENS3_IJNS3_IJNS4_ILi0EEENS3_IJS5_S9_EEEEEES6_NS4_ILi8EEEEEEEENS_10ViewEngineIPjEEEEC2ERKSG_RKSJ_ - $_ZN7cutlass13device_kernelIN5flash19enable_sm80_to_sm89INS1_16FlashAttnBwdSm80INS1_25CollectiveMainloopBwdSm80ILi2ELi2EN4cute5tupleIJNS5_1CILi128EEES8_NS7_ILi64EEEEEENS_10bfloat16_tEfNS_4arch4Sm80ELb1ELb0ELb1ELb1ELb0ELb0ELb0ELb0ELi2ELi4ELi4ELi4ELb0EEENS1_21CollectiveEpilogueBwdISA_SB_SD_Li256ELb1ELb0ELi2EEENS1_25SingleTileBwdLPTSchedulerILb1ELi128ELb0EEEEEEEEEvNT_6ParamsE$_ZN4cute3eso3ESOILb1ELb0EJNS_6LayoutINS_5tupleIJNS3_IJNS3_IJNS_1CILi8EEENS4_ILi1EEEEEES6_EEENS3_IJNS3_IJS6_S6_EEENS4_ILi4EEEEEEEEENS3_IJNS3_IJNS3_IJS6_NS4_ILi0EEEEEESD_EEENS3_IJNS3_IJSD_SD_EEES5_EEEEEEEENS_10ViewEngineIPN7cutlass10bfloat16_tEEEEEC2ERKSJ_RKSO_)
$_ZN7cutlass13device_kernelIN5flash19enable_sm80_to_sm89INS1_16FlashAttnBwdSm80INS1_25CollectiveMainloopBwdSm80ILi2ELi2EN4cute5tupleIJNS5_1CILi128EEES8_NS7_ILi64EEEEEENS_10bfloat16_tEfNS_4arch4Sm80ELb1ELb0ELb1ELb1ELb0ELb0ELb0ELb0ELi2ELi4ELi4ELi4ELb0EEENS1_21CollectiveEpilogueBwdISA_SB_SD_Li256ELb1ELb0ELi2EEENS1_25SingleTileBwdLPTSchedulerILb1ELi128ELb0EEEEEEEEEvNT_6ParamsE$_ZN4cute3eso3ESOILb1ELb0EJNS_6LayoutINS_5tupleIJNS3_IJNS3_IJNS_1CILi8EEENS4_ILi1EEEEEES6_EEENS3_IJNS3_IJS6_S6_EEENS4_ILi4EEEEEEEEENS3_IJNS3_IJNS3_IJS6_NS4_ILi0EEEEEESD_EEENS3_IJNS3_IJSD_SD_EEES5_EEEEEEEENS_10ViewEngineIPN7cutlass10bfloat16_tEEEEEC2ERKSJ_RKSO_:
[----:B------:R-:W-:Y:S02]  /*aa50*/  IADD3 R4, R23, -c[0x0][0x20], RZ ;  /* 0x8000080017047a10 */ /* 0x000fe40007ffe0ff */
[----:B------:R-:W-:-:S03]  /*aa60*/  MOV R9, 0x0 ;  /* 0x0000000000097802 */ /* 0x000fc60000000f00 */
[----:B------:R1:W-:Y:S01]  /*aa70*/  STL.64 [R4], R2 ;  /* 0x0000000204007387 */ /* 0x0003e20000100a00 */
[----:B------:R-:W-:Y:S05]  /*aa80*/  RET.REL.NODEC R8 `(_ZN7cutlass13device_kernelIN5flash19enable_sm80_to_sm89INS1_16FlashAttnBwdSm80INS1_25CollectiveMainloopBwdSm80ILi2ELi2EN4cute5tupleIJNS5_1CILi128EEES8_NS7_ILi64EEEEEENS_10bfloat16_tEfNS_4arch4Sm80ELb1ELb0ELb1ELb1ELb0ELb0ELb0ELb0ELi2ELi4ELi4ELi4ELb0EEENS1_21CollectiveEpilogueBwdISA_SB_SD_Li256ELb1ELb0ELi2EEENS1_25SingleTileBwdLPTSchedulerILb1ELi128ELb0EEEEEEEEEvNT_6ParamsE) ;  /* 0xffff557008007950 */ /* 0x000fea0003c3ffff */
        .type           $_ZN7cutlass13device_kernelIN5flash19enable_sm80_to_sm89INS1_16FlashAttnBwdSm80INS1_25CollectiveMainloopBwdSm80ILi2ELi2EN4cute5tupleIJNS5_1CILi128EEES8_NS7_ILi64EEEEEENS_10bfloat16_tEfNS_4arch4Sm80ELb1ELb0ELb1ELb1ELb0ELb0ELb0ELb0ELi2ELi4ELi4ELi4ELb0EEENS1_21CollectiveEpilogueBwdISA_SB_SD_Li256ELb1ELb0ELi2EEENS1_25SingleTileBwdLPTSchedulerILb1ELi128ELb0EEEEEEEEEvNT_6ParamsE$_ZN4cute3eso3ESOILb1ELb0EJNS_6LayoutINS_5tupleIJNS3_IJNS_1CILi1EEENS3_IJNS4_ILi2EEES6_EEEEEES6_NS4_ILi4EEEEEENS3_IJNS3_IJNS4_ILi0EEENS3_IJS5_S9_EEEEEES6_NS4_ILi8EEEEEEEENS_10ViewEngineIPjEEEEC2ERKSG_RKSJ_,@function
        .size           $_ZN7cutlass13device_kernelIN5flash19enable_sm80_to_sm89INS1_16FlashAttnBwdSm80INS1_25CollectiveMainloopBwdSm80ILi2ELi2EN4cute5tupleIJNS5_1CILi128EEES8_NS7_ILi64EEEEEENS_10bfloat16_tEfNS_4arch4Sm80ELb1ELb0ELb1ELb1ELb0ELb0ELb0ELb0ELi2ELi4ELi4ELi4ELb0EEENS1_21CollectiveEpilogueBwdISA_SB_SD_Li256ELb1ELb0ELi2EEENS1_25SingleTileBwdLPTSchedulerILb1ELi128ELb0EEEEEEEEEvNT_6ParamsE$_ZN4cute3eso3ESOILb1ELb0EJNS_6LayoutINS_5tupleIJNS3_IJNS_1CILi1EEENS3_IJNS4_ILi2EEES6_EEEEEES6_NS4_ILi4EEEEEENS3_IJNS3_IJNS4_ILi0EEENS3_IJS5_S9_EEEEEES6_NS4_ILi8EEEEEEEENS_10ViewEngineIPjEEEEC2ERKSG_RKSJ_,($_ZN7cutlass13device_kernelIN5flash19enable_sm80_to_sm89INS1_16FlashAttnBwdSm80INS1_25CollectiveMainloopBwdSm80ILi2ELi2EN4cute5tupleIJNS5_1CILi128EEES8_NS7_ILi64EEEEEENS_10bfloat16_tEfNS_4arch4Sm80ELb1ELb0ELb1ELb1ELb0ELb0ELb0ELb0ELi2ELi4ELi4ELi4ELb0EEENS1_21CollectiveEpilogueBwdISA_SB_SD_Li256ELb1ELb0ELi2EEENS1_25SingleTileBwdLPTSchedulerILb1ELi128ELb0EEEEEEEEEvNT_6ParamsE$_ZN4cute3eso3ESOILb1ELb0EJNS_6LayoutINS_5tupleIJNS3_IJNS_1CILi1EEENS3_IJNS4_ILi4EEENS4_ILi2EEEEEEEEES7_S6_EEENS3_IJNS3_IJNS4_ILi0EEENS3_IJS5_NS4_ILi8EEEEEEEEES6_NS4_ILi16EEEEEEEENS_10ViewEngineIPN7cutlass10bfloat16_tEEEEEC2ERKSH_RKSM_ - $_ZN7cutlass13device_kernelIN5flash19enable_sm80_to_sm89INS1_16FlashAttnBwdSm80INS1_25CollectiveMainloopBwdSm80ILi2ELi2EN4cute5tupleIJNS5_1CILi128EEES8_NS7_ILi64EEEEEENS_10bfloat16_tEfNS_4arch4Sm80ELb1ELb0ELb1ELb1ELb0ELb0ELb0ELb0ELi2ELi4ELi4ELi4ELb0EEENS1_21CollectiveEpilogueBwdISA_SB_SD_Li256ELb1ELb0ELi2EEENS1_25SingleTileBwdLPTSchedulerILb1ELi128ELb0EEEEEEEEEvNT_6ParamsE$_ZN4cute3eso3ESOILb1ELb0EJNS_6LayoutINS_5tupleIJNS3_IJNS_1CILi1EEENS3_IJNS4_ILi2EEES6_EEEEEES6_NS4_ILi4EEEEEENS3_IJNS3_IJNS4_ILi0EEENS3_IJS5_S9_EEEEEES6_NS4_ILi8EEEEEEEENS_10ViewEngineIPjEEEEC2ERKSG_RKSJ_)
$_ZN7cutlass13device_kernelIN5flash19enable_sm80_to_sm89INS1_16FlashAttnBwdSm80INS1_25CollectiveMainloopBwdSm80ILi2ELi2EN4cute5tupleIJNS5_1CILi128EEES8_NS7_ILi64EEEEEENS_10bfloat16_tEfNS_4arch4Sm80ELb1ELb0ELb1ELb1ELb0ELb0ELb0ELb0ELi2ELi4ELi4ELi4ELb0EEENS1_21CollectiveEpilogueBwdISA_SB_SD_Li256ELb1ELb0ELi2EEENS1_25SingleTileBwdLPTSchedulerILb1ELi128ELb0EEEEEEEEEvNT_6ParamsE$_ZN4cute3eso3ESOILb1ELb0EJNS_6LayoutINS_5tupleIJNS3_IJNS_1CILi1EEENS3_IJNS4_ILi2EEES6_EEEEEES6_NS4_ILi4EEEEEENS3_IJNS3_IJNS4_ILi0EEENS3_IJS5_S9_EEEEEES6_NS4_ILi8EEEEEEEENS_10ViewEngineIPjEEEEC2ERKSG_RKSJ_:
[----:B------:R-:W-:Y:S01]  /*aa90*/  IADD3 R4, R58, -c[0x0][0x20], RZ ;  /* 0x800008003a047a10 */ /* 0x000fe20007ffe0ff */
[----:B------:R-:W-:Y:S01]  /*aaa0*/  IMAD.MOV.U32 R8, RZ, RZ, R6 ;  /* 0x000000ffff087224 */ /* 0x000fe200078e0006 */
[----:B------:R-:W-:-:S03]  /*aab0*/  MOV R9, 0x0 ;  /* 0x0000000000097802 */ /* 0x000fc60000000f00 */
[----:B------:R1:W-:Y:S01]  /*aac0*/  STL.64 [R4], R2 ;  /* 0x0000000204007387 */ /* 0x0003e20000100a00 */
[----:B------:R-:W-:Y:S05]  /*aad0*/  RET.REL.NODEC R8 `(_ZN7cutlass13device_kernelIN5flash19enable_sm80_to_sm89INS1_16FlashAttnBwdSm80INS1_25CollectiveMainloopBwdSm80ILi2ELi2EN4cute5tupleIJNS5_1CILi128EEES8_NS7_ILi64EEEEEENS_10bfloat16_tEfNS_4arch4Sm80ELb1ELb0ELb1ELb1ELb0ELb0ELb0ELb0ELi2ELi4ELi4ELi4ELb0EEENS1_21CollectiveEpilogueBwdISA_SB_SD_Li256ELb1ELb0ELi2EEENS1_25SingleTileBwdLPTSchedulerILb1ELi128ELb0EEEEEEEEEvNT_6ParamsE) ;  /* 0xffff552008007950 */ /* 0x000fea0003c3ffff */
        .type           $_ZN7cutlass13device_kernelIN5flash19enable_sm80_to_sm89INS1_16FlashAttnBwdSm80INS1_25CollectiveMainloopBwdSm80ILi2ELi2EN4cute5tupleIJNS5_1CILi128EEES8_NS7_ILi64EEEEEENS_10bfloat16_tEfNS_4arch4Sm80ELb1ELb0ELb1ELb1ELb0ELb0ELb0ELb0ELi2ELi4ELi4ELi4ELb0EEENS1_21CollectiveEpilogueBwdISA_SB_SD_Li256ELb1ELb0ELi2EEENS1_25SingleTileBwdLPTSchedulerILb1ELi128ELb0EEEEEEEEEvNT_6ParamsE$_ZN4cute3eso3ESOILb1ELb0EJNS_6LayoutINS_5tupleIJNS3_IJNS_1CILi1EEENS3_IJNS4_ILi4EEENS4_ILi2EEEEEEEEES7_S6_EEENS3_IJNS3_IJNS4_ILi0EEENS3_IJS5_NS4_ILi8EEEEEEEEES6_NS4_ILi16EEEEEEEENS_10ViewEngineIPN7cutlass10bfloat16_tEEEEEC2ERKSH_RKSM_,@function
        .size           $_ZN7cutlass13device_kernelIN5flash19enable_sm80_to_sm89INS1_16FlashAttnBwdSm80INS1_25CollectiveMainloopBwdSm80ILi2ELi2EN4cute5tupleIJNS5_1CILi128EEES8_NS7_ILi64EEEEEENS_10bfloat16_tEfNS_4arch4Sm80ELb1ELb0ELb1ELb1ELb0ELb0ELb0ELb0ELi2ELi4ELi4ELi4ELb0EEENS1_21CollectiveEpilogueBwdISA_SB_SD_Li256ELb1ELb0ELi2EEENS1_25SingleTileBwdLPTSchedulerILb1ELi128ELb0EEEEEEEEEvNT_6ParamsE$_ZN4cute3eso3ESOILb1ELb0EJNS_6LayoutINS_5tupleIJNS3_IJNS_1CILi1EEENS3_IJNS4_ILi4EEENS4_ILi2EEEEEEEEES7_S6_EEENS3_IJNS3_IJNS4_ILi0EEENS3_IJS5_NS4_ILi8EEEEEEEEES6_NS4_ILi16EEEEEEEENS_10ViewEngineIPN7cutlass10bfloat16_tEEEEEC2ERKSH_RKSM_,($_ZN7cutlass13device_kernelIN5flash19enable_sm80_to_sm89INS1_16FlashAttnBwdSm80INS1_25CollectiveMainloopBwdSm80ILi2ELi2EN4cute5tupleIJNS5_1CILi128EEES8_NS7_ILi64EEEEEENS_10bfloat16_tEfNS_4arch4Sm80ELb1ELb0ELb1ELb1ELb0ELb0ELb0ELb0ELi2ELi4ELi4ELi4ELb0EEENS1_21CollectiveEpilogueBwdISA_SB_SD_Li256ELb1ELb0ELi2EEENS1_25SingleTileBwdLPTSchedulerILb1ELi128ELb0EEEEEEEEEvNT_6ParamsE$_ZN4cute3eso3ESOILb1ELb0EJNS_6LayoutINS_5tupleIJNS3_IJNS_1CILi1EEENS4_ILi2EEEEEEEEENS3_IJNS3_IJS5_S5_EEEEEEEENS_10ViewEngineIPjEEEEC2ERKSB_RKSE_ - $_ZN7cutlass13device_kernelIN5flash19enable_sm80_to_sm89INS1_16FlashAttnBwdSm80INS1_25CollectiveMainloopBwdSm80ILi2ELi2EN4cute5tupleIJNS5_1CILi128EEES8_NS7_ILi64EEEEEENS_10bfloat16_tEfNS_4arch4Sm80ELb1ELb0ELb1ELb1ELb0ELb0ELb0ELb0ELi2ELi4ELi4ELi4ELb0EEENS1_21CollectiveEpilogueBwdISA_SB_SD_Li256ELb1ELb0ELi2EEENS1_25SingleTileBwdLPTSchedulerILb1ELi128ELb0EEEEEEEEEvNT_6ParamsE$_ZN4cute3eso3ESOILb1ELb0EJNS_6LayoutINS_5tupleIJNS3_IJNS_1CILi1EEENS3_IJNS4_ILi4EEENS4_ILi2EEEEEEEEES7_S6_EEENS3_IJNS3_IJNS4_ILi0EEENS3_IJS5_NS4_ILi8EEEEEEEEES6_NS4_ILi16EEEEEEEENS_10ViewEngineIPN7cutlass10bfloat16_tEEEEEC2ERKSH_RKSM_)
$_ZN7cutlass13device_kernelIN5flash19enable_sm80_to_sm89INS1_16FlashAttnBwdSm80INS1_25CollectiveMainloopBwdSm80ILi2ELi2EN4cute5tupleIJNS5_1CILi128EEES8_NS7_ILi64EEEEEENS_10bfloat16_tEfNS_4arch4Sm80ELb1ELb0ELb1ELb1ELb0ELb0ELb0ELb0ELi2ELi4ELi4ELi4ELb0EEENS1_21CollectiveEpilogueBwdISA_SB_SD_Li256ELb1ELb0ELi2EEENS1_25SingleTileBwdLPTSchedulerILb1ELi128ELb0EEEEEEEEEvNT_6ParamsE$_ZN4cute3eso3ESOILb1ELb0EJNS_6LayoutINS_5tupleIJNS3_IJNS_1CILi1EEENS3_IJNS4_ILi4EEENS4_ILi2EEEEEEEEES7_S6_EEENS3_IJNS3_IJNS4_ILi0EEENS3_IJS5_NS4_ILi8EEEEEEEEES6_NS4_ILi16EEEEEEEENS_10ViewEngineIPN7cutlass10bfloat16_tEEEEEC2ERKSH_RKSM_:
[----:B------:R-:W-:Y:S01]  /*aae0*/  IADD3 R3, R58, -c[0x0][0x20], RZ ;  /* 0x800008003a037a10 */ /* 0x000fe20007ffe0ff */
[----:B------:R-:W-:Y:S01]  /*aaf0*/  IMAD.MOV.U32 R52, RZ, RZ, R2 ;  /* 0x000000ffff347224 */ /* 0x000fe200078e0002 */
[----:B------:R-:W-:-:S04]  /*ab00*/  MOV R5, 0x0 ;  /* 0x0000000000057802 */ /* 0x000fc80000000f00 */
[----:B------:R1:W-:Y:S01]  /*ab10*/  STL.64 [R3], R52 ;  /* 0x0000003403007387 */ /* 0x0003e20000100a00 */
[----:B------:R-:W-:Y:S05]  /*ab20*/  RET.REL.NODEC R4 `(_ZN7cutlass13device_kernelIN5flash19enable_sm80_to_sm89INS1_16FlashAttnBwdSm80INS1_25CollectiveMainloopBwdSm80ILi2ELi2EN4cute5tupleIJNS5_1CILi128EEES8_NS7_ILi64EEEEEENS_10bfloat16_tEfNS_4arch4Sm80ELb1ELb0ELb1ELb1ELb0ELb0ELb0ELb0ELi2ELi4ELi4ELi4ELb0EEENS1_21CollectiveEpilogueBwdISA_SB_SD_Li256ELb1ELb0ELi2EEENS1_25SingleTileBwdLPTSchedulerILb1ELi128ELb0EEEEEEEEEvNT_6ParamsE) ;  /* 0xffff54d004007950 */ /* 0x000fea0003c3ffff */
        .type           $_ZN7cutlass13device_kernelIN5flash19enable_sm80_to_sm89INS1_16FlashAttnBwdSm80INS1_25CollectiveMainloopBwdSm80ILi2ELi2EN4cute5tupleIJNS5_1CILi128EEES8_NS7_ILi64EEEEEENS_10bfloat16_tEfNS_4arch4Sm80ELb1ELb0ELb1ELb1ELb0ELb0ELb0ELb0ELi2ELi4ELi4ELi4ELb0EEENS1_21CollectiveEpilogueBwdISA_SB_SD_Li256ELb1ELb0ELi2EEENS1_25SingleTileBwdLPTSchedulerILb1ELi128ELb0EEEEEEEEEvNT_6ParamsE$_ZN4cute3eso3ESOILb1ELb0EJNS_6LayoutINS_5tupleIJNS3_IJNS_1CILi1EEENS4_ILi2EEEEEEEEENS3_IJNS3_IJS5_S5_EEEEEEEENS_10ViewEngineIPjEEEEC2ERKSB_RKSE_,@function
        .size           $_ZN7cutlass13device_kernelIN5flash19enable_sm80_to_sm89INS1_16FlashAttnBwdSm80INS1_25CollectiveMainloopBwdSm80ILi2ELi2EN4cute5tupleIJNS5_1CILi128EEES8_NS7_ILi64EEEEEENS_10bfloat16_tEfNS_4arch4Sm80ELb1ELb0ELb1ELb1ELb0ELb0ELb0ELb0ELi2ELi4ELi4ELi4ELb0EEENS1_21CollectiveEpilogueBwdISA_SB_SD_Li256ELb1ELb0ELi2EEENS1_25SingleTileBwdLPTSchedulerILb1ELi128ELb0EEEEEEEEEvNT_6ParamsE$_ZN4cute3eso3ESOILb1ELb0EJNS_6LayoutINS_5tupleIJNS3_IJNS_1CILi1EEENS4_ILi2EEEEEEEEENS3_IJNS3_IJS5_S5_EEEEEEEENS_10ViewEngineIPjEEEEC2ERKSB_RKSE_,($_ZN7cutlass13device_kernelIN5flash19enable_sm80_to_sm89INS1_16FlashAttnBwdSm80INS1_25CollectiveMainloopBwdSm80ILi2ELi2EN4cute5tupleIJNS5_1CILi128EEES8_NS7_ILi64EEEEEENS_10bfloat16_tEfNS_4arch4Sm80ELb1ELb0ELb1ELb1ELb0ELb0ELb0ELb0ELi2ELi4ELi4ELi4ELb0EEENS1_21CollectiveEpilogueBwdISA_SB_SD_Li256ELb1ELb0ELi2EEENS1_25SingleTileBwdLPTSchedulerILb1ELi128ELb0EEEEEEEEEvNT_6ParamsE$_ZN4cute3eso3ESOILb1ELb0EJNS_6LayoutINS_5tupleIJNS3_IJNS_1CILi1EEENS4_ILi2EEEEEES6_NS4_ILi8EEEEEENS3_IJNS3_IJS5_S5_EEES6_NS4_ILi4EEEEEEEENS_10ViewEngineIPKN7cutlass5ArrayIfLi2ELb1EEEEEEEC2ERKSD_RKSK_ - $_ZN7cutlass13device_kernelIN5flash19enable_sm80_to_sm89INS1_16FlashAttnBwdSm80INS1_25CollectiveMainloopBwdSm80ILi2ELi2EN4cute5tupleIJNS5_1CILi128EEES8_NS7_ILi64EEEEEENS_10bfloat16_tEfNS_4arch4Sm80ELb1ELb0ELb1ELb1ELb0ELb0ELb0ELb0ELi2ELi4ELi4ELi4ELb0EEENS1_21CollectiveEpilogueBwdISA_SB_SD_Li256ELb1ELb0ELi2EEENS1_25SingleTileBwdLPTSchedulerILb1ELi128ELb0EEEEEEEEEvNT_6ParamsE$_ZN4cute3eso3ESOILb1ELb0EJNS_6LayoutINS_5tupleIJNS3_IJNS_1CILi1EEENS4_ILi2EEEEEEEEENS3_IJNS3_IJS5_S5_EEEEEEEENS_10ViewEngineIPjEEEEC2ERKSB_RKSE_)
$_ZN7cutlass13device_kernelIN5flash19enable_sm80_to_sm89INS1_16FlashAttnBwdSm80INS1_25CollectiveMainloopBwdSm80ILi2ELi2EN4cute5tupleIJNS5_1CILi128EEES8_NS7_ILi64EEEEEENS_10bfloat16_tEfNS_4arch4Sm80ELb1ELb0ELb1ELb1ELb0ELb0ELb0ELb0ELi2ELi4ELi4ELi4ELb0EEENS1_21CollectiveEpilogueBwdISA_SB_SD_Li256ELb1ELb0ELi2EEENS1_25SingleTileBwdLPTSchedulerILb1ELi128ELb0EEEEEEEEEvNT_6ParamsE$_ZN4cute3eso3ESOILb1ELb0EJNS_6LayoutINS_5tupleIJNS3_IJNS_1CILi1EEENS4_ILi2EEEEEEEEENS3_IJNS3_IJS5_S5_EEEEEEEENS_10ViewEngineIPjEEEEC2ERKSB_RKSE_:
[----:B------:R-:W-:Y:S01]  /*ab30*/  IADD3 R2, R2, -c[0x0][0x20], RZ ;  /* 0x8000080002027a10 */ /* 0x000fe20007ffe0ff */
[----:B------:R-:W-:Y:S01]  /*ab40*/  IMAD.MOV.U32 R11, RZ, RZ, R3 ;  /* 0x000000ffff0b7224 */ /* 0x000fe200078e0003 */
[----:B------:R-:W-:-:S04]  /*ab50*/  MOV R5, 0x0 ;  /* 0x0000000000057802 */ /* 0x000fc80000000f00 */
[----:B------:R1:W-:Y:S01]  /*ab60*/  STL.64 [R2], R10 ;  /* 0x0000000a02007387 */ /* 0x0003e20000100a00 */
[----:B------:R-:W-:Y:S05]  /*ab70*/  RET.REL.NODEC R4 `(_ZN7cutlass13device_kernelIN5flash19enable_sm80_to_sm89INS1_16FlashAttnBwdSm80INS1_25CollectiveMainloopBwdSm80ILi2ELi2EN4cute5tupleIJNS5_1CILi128EEES8_NS7_ILi64EEEEEENS_10bfloat16_tEfNS_4arch4Sm80ELb1ELb0ELb1ELb1ELb0ELb0ELb0ELb0ELi2ELi4ELi4ELi4ELb0EEENS1_21CollectiveEpilogueBwdISA_SB_SD_Li256ELb1ELb0ELi2EEENS1_25SingleTileBwdLPTSchedulerILb1ELi128ELb0EEEEEEEEEvNT_6ParamsE) ;  /* 0xffff548004007950 */ /* 0x000fea0003c3ffff */
        .type           $_ZN7cutlass13device_kernelIN5flash19enable_sm80_to_sm89INS1_16FlashAttnBwdSm80INS1_25CollectiveMainloopBwdSm80ILi2ELi2EN4cute5tupleIJNS5_1CILi128EEES8_NS7_ILi64EEEEEENS_10bfloat16_tEfNS_4arch4Sm80ELb1ELb0ELb1ELb1ELb0ELb0ELb0ELb0ELi2ELi4ELi4ELi4ELb0EEENS1_21CollectiveEpilogueBwdISA_SB_SD_Li256ELb1ELb0ELi2EEENS1_25SingleTileBwdLPTSchedulerILb1ELi128ELb0EEEEEEEEEvNT_6ParamsE$_ZN4cute3eso3ESOILb1ELb0EJNS_6LayoutINS_5tupleIJNS3_IJNS_1CILi1EEENS4_ILi2EEEEEES6_NS4_ILi8EEEEEENS3_IJNS3_IJS5_S5_EEES6_NS4_ILi4EEEEEEEENS_10ViewEngineIPKN7cutlass5ArrayIfLi2ELb1EEEEEEEC2ERKSD_RKSK_,@function
        .size           $_ZN7cutlass13device_kernelIN5flash19enable_sm80_to_sm89INS1_16FlashAttnBwdSm80INS1_25CollectiveMainloopBwdSm80ILi2ELi2EN4cute5tupleIJNS5_1CILi128EEES8_NS7_ILi64EEEEEENS_10bfloat16_tEfNS_4arch4Sm80ELb1ELb0ELb1ELb1ELb0ELb0ELb0ELb0ELi2ELi4ELi4ELi4ELb0EEENS1_21CollectiveEpilogueBwdISA_SB_SD_Li256ELb1ELb0ELi2EEENS1_25SingleTileBwdLPTSchedulerILb1ELi128ELb0EEEEEEEEEvNT_6ParamsE$_ZN4cute3eso3ESOILb1ELb0EJNS_6LayoutINS_5tupleIJNS3_IJNS_1CILi1EEENS4_ILi2EEEEEES6_NS4_ILi8EEEEEENS3_IJNS3_IJS5_S5_EEES6_NS4_ILi4EEEEEEEENS_10ViewEngineIPKN7cutlass5ArrayIfLi2ELb1EEEEEEEC2ERKSD_RKSK_,($_ZN7cutlass13device_kernelIN5flash19enable_sm80_to_sm89INS1_16FlashAttnBwdSm80INS1_25CollectiveMainloopBwdSm80ILi2ELi2EN4cute5tupleIJNS5_1CILi128EEES8_NS7_ILi64EEEEEENS_10bfloat16_tEfNS_4arch4Sm80ELb1ELb0ELb1ELb1ELb0ELb0ELb0ELb0ELi2ELi4ELi4ELi4ELb0EEENS1_21CollectiveEpilogueBwdISA_SB_SD_Li256ELb1ELb0ELi2EEENS1_25SingleTileBwdLPTSchedulerILb1ELi128ELb0EEEEEEEEEvNT_6ParamsE$_ZN4cute3eso3ESOILb1ELb0EJNS_6LayoutINS_5tupleIJNS3_IJNS_1CILi1EEENS4_ILi2EEEEEES6_NS4_ILi8EEEEEENS3_IJNS3_IJS5_S5_EEES6_NS4_ILi4EEEEEEEENS_10ViewEngineIPN7cutlass5ArrayINSF_10bfloat16_tELi2ELb0EEEEEEEC2ERKSD_RKSK_ - $_ZN7cutlass13device_kernelIN5flash19enable_sm80_to_sm89INS1_16FlashAttnBwdSm80INS1_25CollectiveMainloopBwdSm80ILi2ELi2EN4cute5tupleIJNS5_1CILi128EEES8_NS7_ILi64EEEEEENS_10bfloat16_tEfNS_4arch4Sm80ELb1ELb0ELb1ELb1ELb0ELb0ELb0ELb0ELi2ELi4ELi4ELi4ELb0EEENS1_21CollectiveEpilogueBwdISA_SB_SD_Li256ELb1ELb0ELi2EEENS1_25SingleTileBwdLPTSchedulerILb1ELi128ELb0EEEEEEEEEvNT_6ParamsE$_ZN4cute3eso3ESOILb1ELb0EJNS_6LayoutINS_5tupleIJNS3_IJNS_1CILi1EEENS4_ILi2EEEEEES6_NS4_ILi8EEEEEENS3_IJNS3_IJS5_S5_EEES6_NS4_ILi4EEEEEEEENS_10ViewEngineIPKN7cutlass5ArrayIfLi2ELb1EEEEEEEC2ERKSD_RKSK_)
$_ZN7cutlass13device_kernelIN5flash19enable_sm80_to_sm89INS1_16FlashAttnBwdSm80INS1_25CollectiveMainloopBwdSm80ILi2ELi2EN4cute5tupleIJNS5_1CILi128EEES8_NS7_ILi64EEEEEENS_10bfloat16_tEfNS_4arch4Sm80ELb1ELb0ELb1ELb1ELb0ELb0ELb0ELb0ELi2ELi4ELi4ELi4ELb0EEENS1_21CollectiveEpilogueBwdISA_SB_SD_Li256ELb1ELb0ELi2EEENS1_25SingleTileBwdLPTSchedulerILb1ELi128ELb0EEEEEEEEEvNT_6ParamsE$_ZN4cute3eso3ESOILb1ELb0EJNS_6LayoutINS_5tupleIJNS3_IJNS_1CILi1EEENS4_ILi2EEEEEES6_NS4_ILi8EEEEEENS3_IJNS3_IJS5_S5_EEES6_NS4_ILi4EEEEEEEENS_10ViewEngineIPKN7cutlass5ArrayIfLi2ELb1EEEEEEEC2ERKSD_RKSK_:
[----:B------:R-:W-:Y:S01]  /*ab80*/  IADD3 R2, R58, -c[0x0][0x20], RZ ;  /* 0x800008003a027a10 */ /* 0x000fe20007ffe0ff */
[----:B------:R-:W-:Y:S01]  /*ab90*/  IMAD.MOV.U32 R9, RZ, RZ, R5 ;  /* 0x000000ffff097224 */ /* 0x000fe200078e0005 */
[----:B------:R-:W-:Y:S01]  /*aba0*/  MOV R10, R6 ;  /* 0x00000006000a7202 */ /* 0x000fe20000000f00 */
[----:B------:R-:W-:-:S03]  /*abb0*/  IMAD.MOV.U32 R11, RZ, RZ, 0x0 ;  /* 0x00000000ff0b7424 */ /* 0x000fc600078e00ff */
[----:B------:R1:W-:Y:S01]  /*abc0*/  STL.64 [R2], R8 ;  /* 0x0000000802007387 */ /* 0x0003e20000100a00 */
[----:B------:R-:W-:Y:S05]  /*abd0*/  RET.REL.NODEC R10 `(_ZN7cutlass13device_kernelIN5flash19enable_sm80_to_sm89INS1_16FlashAttnBwdSm80INS1_25CollectiveMainloopBwdSm80ILi2ELi2EN4cute5tupleIJNS5_1CILi128EEES8_NS7_ILi64EEEEEENS_10bfloat16_tEfNS_4arch4Sm80ELb1ELb0ELb1ELb1ELb0ELb0ELb0ELb0ELi2ELi4ELi4ELi4ELb0EEENS1_21CollectiveEpilogueBwdISA_SB_SD_Li256ELb1ELb0ELi2EEENS1_25SingleTileBwdLPTSchedulerILb1ELi128ELb0EEEEEEEEEvNT_6ParamsE) ;  /* 0xffff54200a007950 */ /* 0x000fea0003c3ffff */
        .type           $_ZN7cutlass13device_kernelIN5flash19enable_sm80_to_sm89INS1_16FlashAttnBwdSm80INS1_25CollectiveMainloopBwdSm80ILi2ELi2EN4cute5tupleIJNS5_1CILi128EEES8_NS7_ILi64EEEEEENS_10bfloat16_tEfNS_4arch4Sm80ELb1ELb0ELb1ELb1ELb0ELb0ELb0ELb0ELi2ELi4ELi4ELi4ELb0EEENS1_21CollectiveEpilogueBwdISA_SB_SD_Li256ELb1ELb0ELi2EEENS1_25SingleTileBwdLPTSchedulerILb1ELi128ELb0EEEEEEEEEvNT_6ParamsE$_ZN4cute3eso3ESOILb1ELb0EJNS_6LayoutINS_5tupleIJNS3_IJNS_1CILi1EEENS4_ILi2EEEEEES6_NS4_ILi8EEEEEENS3_IJNS3_IJS5_S5_EEES6_NS4_ILi4EEEEEEEENS_10ViewEngineIPN7cutlass5ArrayINSF_10bfloat16_tELi2ELb0EEEEEEEC2ERKSD_RKSK_,@function
        .size           $_ZN7cutlass13device_kernelIN5flash19enable_sm80_to_sm89INS1_16FlashAttnBwdSm80INS1_25CollectiveMainloopBwdSm80ILi2ELi2EN4cute5tupleIJNS5_1CILi128EEES8_NS7_ILi64EEEEEENS_10bfloat16_tEfNS_4arch4Sm80ELb1ELb0ELb1ELb1ELb0ELb0ELb0ELb0ELi2ELi4ELi4ELi4ELb0EEENS1_21CollectiveEpilogueBwdISA_SB_SD_Li256ELb1ELb0ELi2EEENS1_25SingleTileBwdLPTSchedulerILb1ELi128ELb0EEEEEEEEEvNT_6ParamsE$_ZN4cute3eso3ESOILb1ELb0EJNS_6LayoutINS_5tupleIJNS3_IJNS_1CILi1EEENS4_ILi2EEEEEES6_NS4_ILi8EEEEEENS3_IJNS3_IJS5_S5_EEES6_NS4_ILi4EEEEEEEENS_10ViewEngineIPN7cutlass5ArrayINSF_10bfloat16_tELi2ELb0EEEEEEEC2ERKSD_RKSK_,($_ZN7cutlass13device_kernelIN5flash19enable_sm80_to_sm89INS1_16FlashAttnBwdSm80INS1_25CollectiveMainloopBwdSm80ILi2ELi2EN4cute5tupleIJNS5_1CILi128EEES8_NS7_ILi64EEEEEENS_10bfloat16_tEfNS_4arch4Sm80ELb1ELb0ELb1ELb1ELb0ELb0ELb0ELb0ELi2ELi4ELi4ELi4ELb0EEENS1_21CollectiveEpilogueBwdISA_SB_SD_Li256ELb1ELb0ELi2EEENS1_25SingleTileBwdLPTSchedulerILb1ELi128ELb0EEEEEEEEEvNT_6ParamsE$_ZN4cute3eso3ESOILb1ELb0EJNS_6LayoutINS_5tupleIJNS3_IJNS_1CILi1EEENS4_ILi2EEES6_EEEEEENS3_IJNS3_IJS5_S5_S6_EEEEEEEENS_10ViewEngineIPjEEEEC2ERKSB_RKSE_ - $_ZN7cutlass13device_kernelIN5flash19enable_sm80_to_sm89INS1_16FlashAttnBwdSm80INS1_25CollectiveMainloopBwdSm80ILi2ELi2EN4cute5tupleIJNS5_1CILi128EEES8_NS7_ILi64EEEEEENS_10bfloat16_tEfNS_4arch4Sm80ELb1ELb0ELb1ELb1ELb0ELb0ELb0ELb0ELi2ELi4ELi4ELi4ELb0EEENS1_21CollectiveEpilogueBwdISA_SB_SD_Li256ELb1ELb0ELi2EEENS1_25SingleTileBwdLPTSchedulerILb1ELi128ELb0EEEEEEEEEvNT_6ParamsE$_ZN4cute3eso3ESOILb1ELb0EJNS_6LayoutINS_5tupleIJNS3_IJNS_1CILi1EEENS4_ILi2EEEEEES6_NS4_ILi8EEEEEENS3_IJNS3_IJS5_S5_EEES6_NS4_ILi4EEEEEEEENS_10ViewEngineIPN7cutlass5ArrayINSF_10bfloat16_tELi2ELb0EEEEEEEC2ERKSD_RKSK_)
$_ZN7cutlass13device_kernelIN5flash19enable_sm80_to_sm89INS1_16FlashAttnBwdSm80INS1_25CollectiveMainloopBwdSm80ILi2ELi2EN4cute5tupleIJNS5_1CILi128EEES8_NS7_ILi64EEEEEENS_10bfloat16_tEfNS_4arch4Sm80ELb1ELb0ELb1ELb1ELb0ELb0ELb0ELb0ELi2ELi4ELi4ELi4ELb0EEENS1_21CollectiveEpilogueBwdISA_SB_SD_Li256ELb1ELb0ELi2EEENS1_25SingleTileBwdLPTSchedulerILb1ELi128ELb0EEEEEEEEEvNT_6ParamsE$_ZN4cute3eso3ESOILb1ELb0EJNS_6LayoutINS_5tupleIJNS3_IJNS_1CILi1EEENS4_ILi2EEEEEES6_NS4_ILi8EEEEEENS3_IJNS3_IJS5_S5_EEES6_NS4_ILi4EEEEEEEENS_10ViewEngineIPN7cutlass5ArrayINSF_10bfloat16_tELi2ELb0EEEEEEEC2ERKSD_RKSK_:
[----:B------:R-:W-:Y:S01]  /*abe0*/  IADD3 R2, R58, -c[0x0][0x20], RZ ;  /* 0x800008003a027a10 */ /* 0x000fe20007ffe0ff */
[----:B------:R-:W-:Y:S01]  /*abf0*/  IMAD.MOV.U32 R9, RZ, RZ, R5 ;  /* 0x000000ffff097224 */ /* 0x000fe200078e0005 */
[----:B------:R-:W-:Y:S01]  /*ac00*/  MOV R52, R6 ;  /* 0x0000000600347202 */ /* 0x000fe20000000f00 */
[----:B------:R-:W-:-:S03]  /*ac10*/  IMAD.MOV.U32 R53, RZ, RZ, 0x0 ;  /* 0x00000000ff357424 */ /* 0x000fc600078e00ff */
[----:B------:R1:W-:Y:S01]  /*ac20*/  STL.64 [R2], R8 ;  /* 0x0000000802007387 */ /* 0x0003e20000100a00 */
[----:B------:R-:W-:Y:S05]  /*ac30*/  RET.REL.NODEC R52 `(_ZN7cutlass13device_kernelIN5flash19enable_sm80_to_sm89INS1_16FlashAttnBwdSm80INS1_25CollectiveMainloopBwdSm80ILi2ELi2EN4cute5tupleIJNS5_1CILi128EEES8_NS7_ILi64EEEEEENS_10bfloat16_tEfNS_4arch4Sm80ELb1ELb0ELb1ELb1ELb0ELb0ELb0ELb0ELi2ELi4ELi4ELi4ELb0EEENS1_21CollectiveEpilogueBwdISA_SB_SD_Li256ELb1ELb0ELi2EEENS1_25SingleTileBwdLPTSchedulerILb1ELi128ELb0EEEEEEEEEvNT_6ParamsE) ;  /* 0xffff53c034007950 */ /* 0x000fea0003c3ffff */
        .type           $_ZN7cutlass13device_kernelIN5flash19enable_sm80_to_sm89INS1_16FlashAttnBwdSm80INS1_25CollectiveMainloopBwdSm80ILi2ELi2EN4cute5tupleIJNS5_1CILi128EEES8_NS7_ILi64EEEEEENS_10bfloat16_tEfNS_4arch4Sm80ELb1ELb0ELb1ELb1ELb0ELb0ELb0ELb0ELi2ELi4ELi4ELi4ELb0EEENS1_21CollectiveEpilogueBwdISA_SB_SD_Li256ELb1ELb0ELi2EEENS1_25SingleTileBwdLPTSchedulerILb1ELi128ELb0EEEEEEEEEvNT_6ParamsE$_ZN4cute3eso3ESOILb1ELb0EJNS_6LayoutINS_5tupleIJNS3_IJNS_1CILi1EEENS4_ILi2EEES6_EEEEEENS3_IJNS3_IJS5_S5_S6_EEEEEEEENS_10ViewEngineIPjEEEEC2ERKSB_RKSE_,@function
        .size           $_ZN7cutlass13device_kernelIN5flash19enable_sm80_to_sm89INS1_16FlashAttnBwdSm80INS1_25CollectiveMainloopBwdSm80ILi2ELi2EN4cute5tupleIJNS5_1CILi128EEES8_NS7_ILi64EEEEEENS_10bfloat16_tEfNS_4arch4Sm80ELb1ELb0ELb1ELb1ELb0ELb0ELb0ELb0ELi2ELi4ELi4ELi4ELb0EEENS1_21CollectiveEpilogueBwdISA_SB_SD_Li256ELb1ELb0ELi2EEENS1_25SingleTileBwdLPTSchedulerILb1ELi128ELb0EEEEEEEEEvNT_6ParamsE$_ZN4cute3eso3ESOILb1ELb0EJNS_6LayoutINS_5tupleIJNS3_IJNS_1CILi1EEENS4_ILi2EEES6_EEEEEENS3_IJNS3_IJS5_S5_S6_EEEEEEEENS_10ViewEngineIPjEEEEC2ERKSB_RKSE_,($_ZN7cutlass13device_kernelIN5flash19enable_sm80_to_sm89INS1_16FlashAttnBwdSm80INS1_25CollectiveMainloopBwdSm80ILi2ELi2EN4cute5tupleIJNS5_1CILi128EEES8_NS7_ILi64EEEEEENS_10bfloat16_tEfNS_4arch4Sm80ELb1ELb0ELb1ELb1ELb0ELb0ELb0ELb0ELi2ELi4ELi4ELi4ELb0EEENS1_21CollectiveEpilogueBwdISA_SB_SD_Li256ELb1ELb0ELi2EEENS1_25SingleTileBwdLPTSchedulerILb1ELi128ELb0EEEEEEEEEvNT_6ParamsE$_ZN4cute3eso3ESOILb1ELb0EJNS_6LayoutINS_5tupleIJNS3_IJNS_1CILi1EEENS4_ILi4EEEEEENS4_ILi2EEES6_EEENS3_IJNS3_IJNS4_ILi0EEES5_EEES6_NS4_ILi8EEEEEEEENS_10ViewEngineIPfEEEEC2ERKSE_RKSH_ - $_ZN7cutlass13device_kernelIN5flash19enable_sm80_to_sm89INS1_16FlashAttnBwdSm80INS1_25CollectiveMainloopBwdSm80ILi2ELi2EN4cute5tupleIJNS5_1CILi128EEES8_NS7_ILi64EEEEEENS_10bfloat16_tEfNS_4arch4Sm80ELb1ELb0ELb1ELb1ELb0ELb0ELb0ELb0ELi2ELi4ELi4ELi4ELb0EEENS1_21CollectiveEpilogueBwdISA_SB_SD_Li256ELb1ELb0ELi2EEENS1_25SingleTileBwdLPTSchedulerILb1ELi128ELb0EEEEEEEEEvNT_6ParamsE$_ZN4cute3eso3ESOILb1ELb0EJNS_6LayoutINS_5tupleIJNS3_IJNS_1CILi1EEENS4_ILi2EEES6_EEEEEENS3_IJNS3_IJS5_S5_S6_EEEEEEEENS_10ViewEngineIPjEEEEC2ERKSB_RKSE_)
$_ZN7cutlass13device_kernelIN5flash19enable_sm80_to_sm89INS1_16FlashAttnBwdSm80INS1_25CollectiveMainloopBwdSm80ILi2ELi2EN4cute5tupleIJNS5_1CILi128EEES8_NS7_ILi64EEEEEENS_10bfloat16_tEfNS_4arch4Sm80ELb1ELb0ELb1ELb1ELb0ELb0ELb0ELb0ELi2ELi4ELi4ELi4ELb0EEENS1_21CollectiveEpilogueBwdISA_SB_SD_Li256ELb1ELb0ELi2EEENS1_25SingleTileBwdLPTSchedulerILb1ELi128ELb0EEEEEEEEEvNT_6ParamsE$_ZN4cute3eso3ESOILb1ELb0EJNS_6LayoutINS_5tupleIJNS3_IJNS_1CILi1EEENS4_ILi2EEES6_EEEEEENS3_IJNS3_IJS5_S5_S6_EEEEEEEENS_10ViewEngineIPjEEEEC2ERKSB_RKSE_:
[----:B------:R-:W-:Y:S02]  /*ac40*/  IADD3 R2, R67, -c[0x0][0x20], RZ ;  /* 0x8000080043027a10 */ /* 0x000fe40007ffe0ff */
[----:B------:R-:W-:-:S03]  /*ac50*/  MOV R5, 0x0 ;  /* 0x0000000000057802 */ /* 0x000fc60000000f00 */
[----:B------:R1:W-:Y:S01]  /*ac60*/  STL.64 [R2], R12 ;  /* 0x0000000c02007387 */ /* 0x0003e20000100a00 */
[----:B------:R-:W-:Y:S05]  /*ac70*/  RET.REL.NODEC R4 `(_ZN7cutlass13device_kernelIN5flash19enable_sm80_to_sm89INS1_16FlashAttnBwdSm80INS1_25CollectiveMainloopBwdSm80ILi2ELi2EN4cute5tupleIJNS5_1CILi128EEES8_NS7_ILi64EEEEEENS_10bfloat16_tEfNS_4arch4Sm80ELb1ELb0ELb1ELb1ELb0ELb0ELb0ELb0ELi2ELi4ELi4ELi4ELb0EEENS1_21CollectiveEpilogueBwdISA_SB_SD_Li256ELb1ELb0ELi2EEENS1_25SingleTileBwdLPTSchedulerILb1ELi128ELb0EEEEEEEEEvNT_6ParamsE) ;  /* 0xffff538004007950 */ /* 0x000fea0003c3ffff */
        .type           $_ZN7cutlass13device_kernelIN5flash19enable_sm80_to_sm89INS1_16FlashAttnBwdSm80INS1_25CollectiveMainloopBwdSm80ILi2ELi2EN4cute5tupleIJNS5_1CILi128EEES8_NS7_ILi64EEEEEENS_10bfloat16_tEfNS_4arch4Sm80ELb1ELb0ELb1ELb1ELb0ELb0ELb0ELb0ELi2ELi4ELi4ELi4ELb0EEENS1_21CollectiveEpilogueBwdISA_SB_SD_Li256ELb1ELb0ELi2EEENS1_25SingleTileBwdLPTSchedulerILb1ELi128ELb0EEEEEEEEEvNT_6ParamsE$_ZN4cute3eso3ESOILb1ELb0EJNS_6LayoutINS_5tupleIJNS3_IJNS_1CILi1EEENS4_ILi4EEEEEENS4_ILi2EEES6_EEENS3_IJNS3_IJNS4_ILi0EEES5_EEES6_NS4_ILi8EEEEEEEENS_10ViewEngineIPfEEEEC2ERKSE_RKSH_,@function
        .size           $_ZN7cutlass13device_kernelIN5flash19enable_sm80_to_sm89INS1_16FlashAttnBwdSm80INS1_25CollectiveMainloopBwdSm80ILi2ELi2EN4cute5tupleIJNS5_1CILi128EEES8_NS7_ILi64EEEEEENS_10bfloat16_tEfNS_4arch4Sm80ELb1ELb0ELb1ELb1ELb0ELb0ELb0ELb0ELi2ELi4ELi4ELi4ELb0EEENS1_21CollectiveEpilogueBwdISA_SB_SD_Li256ELb1ELb0ELi2EEENS1_25SingleTileBwdLPTSchedulerILb1ELi128ELb0EEEEEEEEEvNT_6ParamsE$_ZN4cute3eso3ESOILb1ELb0EJNS_6LayoutINS_5tupleIJNS3_IJNS_1CILi1EEENS4_ILi4EEEEEENS4_ILi2EEES6_EEENS3_IJNS3_IJNS4_ILi0EEES5_EEES6_NS4_ILi8EEEEEEEENS_10ViewEngineIPfEEEEC2ERKSE_RKSH_,($_ZN7cutlass13device_kernelIN5flash19enable_sm80_to_sm89INS1_16FlashAttnBwdSm80INS1_25CollectiveMainloopBwdSm80ILi2ELi2EN4cute5tupleIJNS5_1CILi128EEES8_NS7_ILi64EEEEEENS_10bfloat16_tEfNS_4arch4Sm80ELb1ELb0ELb1ELb1ELb0ELb0ELb0ELb0ELi2ELi4ELi4ELi4ELb0EEENS1_21CollectiveEpilogueBwdISA_SB_SD_Li256ELb1ELb0ELi2EEENS1_25SingleTileBwdLPTSchedulerILb1ELi128ELb0EEEEEEEEEvNT_6ParamsE$_ZN4cute3eso3ESOILb1ELb0EJNS_6LayoutINS_5tupleIJNS3_IJNS_1CILi1EEES5_EEEEEENS3_IJNS3_IJS5_NS4_ILi0EEEEEEEEEEENS_10ViewEngineINS_8gmem_ptrIPKN7cutlass9uint128_tEEEEEEEC2ERKSB_RKSJ_ - $_ZN7cutlass13device_kernelIN5flash19enable_sm80_to_sm89INS1_16FlashAttnBwdSm80INS1_25CollectiveMainloopBwdSm80ILi2ELi2EN4cute5tupleIJNS5_1CILi128EEES8_NS7_ILi64EEEEEENS_10bfloat16_tEfNS_4arch4Sm80ELb1ELb0ELb1ELb1ELb0ELb0ELb0ELb0ELi2ELi4ELi4ELi4ELb0EEENS1_21CollectiveEpilogueBwdISA_SB_SD_Li256ELb1ELb0ELi2EEENS1_25SingleTileBwdLPTSchedulerILb1ELi128ELb0EEEEEEEEEvNT_6ParamsE$_ZN4cute3eso3ESOILb1ELb0EJNS_6LayoutINS_5tupleIJNS3_IJNS_1CILi1EEENS4_ILi4EEEEEENS4_ILi2EEES6_EEENS3_IJNS3_IJNS4_ILi0EEES5_EEES6_NS4_ILi8EEEEEEEENS_10ViewEngineIPfEEEEC2ERKSE_RKSH_)
$_ZN7cutlass13device_kernelIN5flash19enable_sm80_to_sm89INS1_16FlashAttnBwdSm80INS1_25CollectiveMainloopBwdSm80ILi2ELi2EN4cute5tupleIJNS5_1CILi128EEES8_NS7_ILi64EEEEEENS_10bfloat16_tEfNS_4arch4Sm80ELb1ELb0ELb1ELb1ELb0ELb0ELb0ELb0ELi2ELi4ELi4ELi4ELb0EEENS1_21CollectiveEpilogueBwdISA_SB_SD_Li256ELb1ELb0ELi2EEENS1_25SingleTileBwdLPTSchedulerILb1ELi128ELb0EEEEEEEEEvNT_6ParamsE$_ZN4cute3eso3ESOILb1ELb0EJNS_6LayoutINS_5tupleIJNS3_IJNS_1CILi1EEENS4_ILi4EEEEEENS4_ILi2EEES6_EEENS3_IJNS3_IJNS4_ILi0EEES5_EEES6_NS4_ILi8EEEEEEEENS_10ViewEngineIPfEEEEC2ERKSE_RKSH_:
[----:B------:R-:W-:Y:S02]  /*ac80*/  IADD3 R2, R60, -c[0x0][0x20], RZ ;  /* 0x800008003c027a10 */ /* 0x000fe40007ffe0ff */
[----:B------:R-:W-:-:S03]  /*ac90*/  MOV R5, 0x0 ;  /* 0x0000000000057802 */ /* 0x000fc60000000f00 */
[----:B------:R1:W-:Y:S01]  /*aca0*/  STL.64 [R2], R56 ;  /* 0x0000003802007387 */ /* 0x0003e20000100a00 */
[----:B------:R-:W-:Y:S05]  /*acb0*/  RET.REL.NODEC R4 `(_ZN7cutlass13device_kernelIN5flash19enable_sm80_to_sm89INS1_16FlashAttnBwdSm80INS1_25CollectiveMainloopBwdSm80ILi2ELi2EN4cute5tupleIJNS5_1CILi128EEES8_NS7_ILi64EEEEEENS_10bfloat16_tEfNS_4arch4Sm80ELb1ELb0ELb1ELb1ELb0ELb0ELb0ELb0ELi2ELi4ELi4ELi4ELb0EEENS1_21CollectiveEpilogueBwdISA_SB_SD_Li256ELb1ELb0ELi2EEENS1_25SingleTileBwdLPTSchedulerILb1ELi128ELb0EEEEEEEEEvNT_6ParamsE) ;  /* 0xffff534004007950 */ /* 0x000fea0003c3ffff */
        .type           $_ZN7cutlass13device_kernelIN5flash19enable_sm80_to_sm89INS1_16FlashAttnBwdSm80INS1_25CollectiveMainloopBwdSm80ILi2ELi2EN4cute5tupleIJNS5_1CILi128EEES8_NS7_ILi64EEEEEENS_10bfloat16_tEfNS_4arch4Sm80ELb1ELb0ELb1ELb1ELb0ELb0ELb0ELb0ELi2ELi4ELi4ELi4ELb0EEENS1_21CollectiveEpilogueBwdISA_SB_SD_Li256ELb1ELb0ELi2EEENS1_25SingleTileBwdLPTSchedulerILb1ELi128ELb0EEEEEEEEEvNT_6ParamsE$_ZN4cute3eso3ESOILb1ELb0EJNS_6LayoutINS_5tupleIJNS3_IJNS_1CILi1EEES5_EEEEEENS3_IJNS3_IJS5_NS4_ILi0EEEEEEEEEEENS_10ViewEngineINS_8gmem_ptrIPKN7cutlass9uint128_tEEEEEEEC2ERKSB_RKSJ_,@function
        .size           $_ZN7cutlass13device_kernelIN5flash19enable_sm80_to_sm89INS1_16FlashAttnBwdSm80INS1_25CollectiveMainloopBwdSm80ILi2ELi2EN4cute5tupleIJNS5_1CILi128EEES8_NS7_ILi64EEEEEENS_10bfloat16_tEfNS_4arch4Sm80ELb1ELb0ELb1ELb1ELb0ELb0ELb0ELb0ELi2ELi4ELi4ELi4ELb0EEENS1_21CollectiveEpilogueBwdISA_SB_SD_Li256ELb1ELb0ELi2EEENS1_25SingleTileBwdLPTSchedulerILb1ELi128ELb0EEEEEEEEEvNT_6ParamsE$_ZN4cute3eso3ESOILb1ELb0EJNS_6LayoutINS_5tupleIJNS3_IJNS_1CILi1EEES5_EEEEEENS3_IJNS3_IJS5_NS4_ILi0EEEEEEEEEEENS_10ViewEngineINS_8gmem_ptrIPKN7cutlass9uint128_tEEEEEEEC2ERKSB_RKSJ_,($_ZN7cutlass13device_kernelIN5flash19enable_sm80_to_sm89INS1_16FlashAttnBwdSm80INS1_25CollectiveMainloopBwdSm80ILi2ELi2EN4cute5tupleIJNS5_1CILi128EEES8_NS7_ILi64EEEEEENS_10bfloat16_tEfNS_4arch4Sm80ELb1ELb0ELb1ELb1ELb0ELb0ELb0ELb0ELi2ELi4ELi4ELi4ELb0EEENS1_21CollectiveEpilogueBwdISA_SB_SD_Li256ELb1ELb0ELi2EEENS1_25SingleTileBwdLPTSchedulerILb1ELi128ELb0EEEEEEEEEvNT_6ParamsE$_ZN4cute3eso3ESOILb1ELb0EJNS_6LayoutINS_5tupleIJNS3_IJNS_1CILi1EEES5_EEEEEENS3_IJNS3_IJS5_NS4_ILi0EEEEEEEEEEENS_10ViewEngineINS_8smem_ptrIPN7cutlass9uint128_tEEEEEEEC2ERKSB_RKSI_ - $_ZN7cutlass13device_kernelIN5flash19enable_sm80_to_sm89INS1_16FlashAttnBwdSm80INS1_25CollectiveMainloopBwdSm80ILi2ELi2EN4cute5tupleIJNS5_1CILi128EEES8_NS7_ILi64EEEEEENS_10bfloat16_tEfNS_4arch4Sm80ELb1ELb0ELb1ELb1ELb0ELb0ELb0ELb0ELi2ELi4ELi4ELi4ELb0EEENS1_21CollectiveEpilogueBwdISA_SB_SD_Li256ELb1ELb0ELi2EEENS1_25SingleTileBwdLPTSchedulerILb1ELi128ELb0EEEEEEEEEvNT_6ParamsE$_ZN4cute3eso3ESOILb1ELb0EJNS_6LayoutINS_5tupleIJNS3_IJNS_1CILi1EEES5_EEEEEENS3_IJNS3_IJS5_NS4_ILi0EEEEEEEEEEENS_10ViewEngineINS_8gmem_ptrIPKN7cutlass9uint128_tEEEEEEEC2ERKSB_RKSJ_)
$_ZN7cutlass13device_kernelIN5flash19enable_sm80_to_sm89INS1_16FlashAttnBwdSm80INS1_25CollectiveMainloopBwdSm80ILi2ELi2EN4cute5tupleIJNS5_1CILi128EEES8_NS7_ILi64EEEEEENS_10bfloat16_tEfNS_4arch4Sm80ELb1ELb0ELb1ELb1ELb0ELb0ELb0ELb0ELi2ELi4ELi4ELi4ELb0EEENS1_21CollectiveEpilogueBwdISA_SB_SD_Li256ELb1ELb0ELi2EEENS1_25SingleTileBwdLPTSchedulerILb1ELi128ELb0EEEEEEEEEvNT_6ParamsE$_ZN4cute3eso3ESOILb1ELb0EJNS_6LayoutINS_5tupleIJNS3_IJNS_1CILi1EEES5_EEEEEENS3_IJNS3_IJS5_NS4_ILi0EEEEEEEEEEENS_10ViewEngineINS_8gmem_ptrIPKN7cutlass9uint128_tEEEEEEEC2ERKSB_RKSJ_:
[----:B------:R-:W-:Y:S02]  /*acc0*/  IADD3 R4, R81, -c[0x0][0x20], RZ ;  /* 0x8000080051047a10 */ /* 0x000fe40007ffe0ff */
[----:B------:R-:W-:-:S03]  /*acd0*/  MOV R9, 0x0 ;  /* 0x0000000000097802 */ /* 0x000fc60000000f00 */
[----:B------:R1:W-:Y:S01]  /*ace0*/  STL.64 [R4], R2 ;  /* 0x0000000204007387 */ /* 0x0003e20000100a00 */
[----:B------:R-:W-:Y:S05]  /*acf0*/  RET.REL.NODEC R8 `(_ZN7cutlass13device_kernelIN5flash19enable_sm80_to_sm89INS1_16FlashAttnBwdSm80INS1_25CollectiveMainloopBwdSm80ILi2ELi2EN4cute5tupleIJNS5_1CILi128EEES8_NS7_ILi64EEEEEENS_10bfloat16_tEfNS_4arch4Sm80ELb1ELb0ELb1ELb1ELb0ELb0ELb0ELb0ELi2ELi4ELi4ELi4ELb0EEENS1_21CollectiveEpilogueBwdISA_SB_SD_Li256ELb1ELb0ELi2EEENS1_25SingleTileBwdLPTSchedulerILb1ELi128ELb0EEEEEEEEEvNT_6ParamsE) ;  /* 0xffff530008007950 */ /* 0x000fea0003c3ffff */
        .type           $_ZN7cutlass13device_kernelIN5flash19enable_sm80_to_sm89INS1_16FlashAttnBwdSm80INS1_25CollectiveMainloopBwdSm80ILi2ELi2EN4cute5tupleIJNS5_1CILi128EEES8_NS7_ILi64EEEEEENS_10bfloat16_tEfNS_4arch4Sm80ELb1ELb0ELb1ELb1ELb0ELb0ELb0ELb0ELi2ELi4ELi4ELi4ELb0EEENS1_21CollectiveEpilogueBwdISA_SB_SD_Li256ELb1ELb0ELi2EEENS1_25SingleTileBwdLPTSchedulerILb1ELi128ELb0EEEEEEEEEvNT_6ParamsE$_ZN4cute3eso3ESOILb1ELb0EJNS_6LayoutINS_5tupleIJNS3_IJNS_1CILi1EEES5_EEEEEENS3_IJNS3_IJS5_NS4_ILi0EEEEEEEEEEENS_10ViewEngineINS_8smem_ptrIPN7cutlass9uint128_tEEEEEEEC2ERKSB_RKSI_,@function
        .size           $_ZN7cutlass13device_kernelIN5flash19enable_sm80_to_sm89INS1_16FlashAttnBwdSm80INS1_25CollectiveMainloopBwdSm80ILi2ELi2EN4cute5tupleIJNS5_1CILi128EEES8_NS7_ILi64EEEEEENS_10bfloat16_tEfNS_4arch4Sm80ELb1ELb0ELb1ELb1ELb0ELb0ELb0ELb0ELi2ELi4ELi4ELi4ELb0EEENS1_21CollectiveEpilogueBwdISA_SB_SD_Li256ELb1ELb0ELi2EEENS1_25SingleTileBwdLPTSchedulerILb1ELi128ELb0EEEEEEEEEvNT_6ParamsE$_ZN4cute3eso3ESOILb1ELb0EJNS_6LayoutINS_5tupleIJNS3_IJNS_1CILi1EEES5_EEEEEENS3_IJNS3_IJS5_NS4_ILi0EEEEEEEEEEENS_10ViewEngineINS_8smem_ptrIPN7cutlass9uint128_tEEEEEEEC2ERKSB_RKSI_,($_ZN7cutlass13device_kernelIN5flash19enable_sm80_to_sm89INS1_16FlashAttnBwdSm80INS1_25CollectiveMainloopBwdSm80ILi2ELi2EN4cute5tupleIJNS5_1CILi128EEES8_NS7_ILi64EEEEEENS_10bfloat16_tEfNS_4arch4Sm80ELb1ELb0ELb1ELb1ELb0ELb0ELb0ELb0ELi2ELi4ELi4ELi4ELb0EEENS1_21CollectiveEpilogueBwdISA_SB_SD_Li256ELb1ELb0ELi2EEENS1_25SingleTileBwdLPTSchedulerILb1ELi128ELb0EEEEEEEEEvNT_6ParamsE$_ZN4cute3eso3ESOILb1ELb0EJNS_6LayoutINS_5tupleIJNS3_IJNS_1CILi1EEES5_EEENS4_ILi32EEEEEENS3_IJNS3_IJNS4_ILi0EEES9_EEENS4_ILi256EEEEEEEENS_10ViewEngineINS_8gmem_ptrIPfEEEEEEC2ERKSD_RKSI_ - $_ZN7cutlass13device_kernelIN5flash19enable_sm80_to_sm89INS1_16FlashAttnBwdSm80INS1_25CollectiveMainloopBwdSm80ILi2ELi2EN4cute5tupleIJNS5_1CILi128EEES8_NS7_ILi64EEEEEENS_10bfloat16_tEfNS_4arch4Sm80ELb1ELb0ELb1ELb1ELb0ELb0ELb0ELb0ELi2ELi4ELi4ELi4ELb0EEENS1_21CollectiveEpilogueBwdISA_SB_SD_Li256ELb1ELb0ELi2EEENS1_25SingleTileBwdLPTSchedulerILb1ELi128ELb0EEEEEEEEEvNT_6ParamsE$_ZN4cute3eso3ESOILb1ELb0EJNS_6LayoutINS_5tupleIJNS3_IJNS_1CILi1EEES5_EEEEEENS3_IJNS3_IJS5_NS4_ILi0EEEEEEEEEEENS_10ViewEngineINS_8smem_ptrIPN7cutlass9uint128_tEEEEEEEC2ERKSB_RKSI_)
$_ZN7cutlass13device_kernelIN5flash19enable_sm80_to_sm89INS1_16FlashAttnBwdSm80INS1_25CollectiveMainloopBwdSm80ILi2ELi2EN4cute5tupleIJNS5_1CILi128EEES8_NS7_ILi64EEEEEENS_10bfloat16_tEfNS_4arch4Sm80ELb1ELb0ELb1ELb1ELb0ELb0ELb0ELb0ELi2ELi4ELi4ELi4ELb0EEENS1_21CollectiveEpilogueBwdISA_SB_SD_Li256ELb1ELb0ELi2EEENS1_25SingleTileBwdLPTSchedulerILb1ELi128ELb0EEEEEEEEEvNT_6ParamsE$_ZN4cute3eso3ESOILb1ELb0EJNS_6LayoutINS_5tupleIJNS3_IJNS_1CILi1EEES5_EEEEEENS3_IJNS3_IJS5_NS4_ILi0EEEEEEEEEEENS_10ViewEngineINS_8smem_ptrIPN7cutlass9uint128_tEEEEEEEC2ERKSB_RKSI_:
[----:B------:R-:W-:Y:S02]  /*ad00*/  IADD3 R4, R4, -c[0x0][0x20], RZ ;  /* 0x8000080004047a10 */ /* 0x000fe40007ffe0ff */
[----:B------:R-:W-:-:S03]  /*ad10*/  MOV R7, 0x0 ;  /* 0x0000000000077802 */ /* 0x000fc60000000f00 */
[----:B------:R1:W-:Y:S01]  /*ad20*/  STL.64 [R4], R2 ;  /* 0x0000000204007387 */ /* 0x0003e20000100a00 */
[----:B------:R-:W-:Y:S05]  /*ad30*/  RET.REL.NODEC R6 `(_ZN7cutlass13device_kernelIN5flash19enable_sm80_to_sm89INS1_16FlashAttnBwdSm80INS1_25CollectiveMainloopBwdSm80ILi2ELi2EN4cute5tupleIJNS5_1CILi128EEES8_NS7_ILi64EEEEEENS_10bfloat16_tEfNS_4arch4Sm80ELb1ELb0ELb1ELb1ELb0ELb0ELb0ELb0ELi2ELi4ELi4ELi4ELb0EEENS1_21CollectiveEpilogueBwdISA_SB_SD_Li256ELb1ELb0ELi2EEENS1_25SingleTileBwdLPTSchedulerILb1ELi128ELb0EEEEEEEEEvNT_6ParamsE) ;  /* 0xffff52c006007950 */ /* 0x000fea0003c3ffff */
        .type           $_ZN7cutlass13device_kernelIN5flash19enable_sm80_to_sm89INS1_16FlashAttnBwdSm80INS1_25CollectiveMainloopBwdSm80ILi2ELi2EN4cute5tupleIJNS5_1CILi128EEES8_NS7_ILi64EEEEEENS_10bfloat16_tEfNS_4arch4Sm80ELb1ELb0ELb1ELb1ELb0ELb0ELb0ELb0ELi2ELi4ELi4ELi4ELb0EEENS1_21CollectiveEpilogueBwdISA_SB_SD_Li256ELb1ELb0ELi2EEENS1_25SingleTileBwdLPTSchedulerILb1ELi128ELb0EEEEEEEEEvNT_6ParamsE$_ZN4cute3eso3ESOILb1ELb0EJNS_6LayoutINS_5tupleIJNS3_IJNS_1CILi1EEES5_EEENS4_ILi32EEEEEENS3_IJNS3_IJNS4_ILi0EEES9_EEENS4_ILi256EEEEEEEENS_10ViewEngineINS_8gmem_ptrIPfEEEEEEC2ERKSD_RKSI_,@function
        .size           $_ZN7cutlass13device_kernelIN5flash19enable_sm80_to_sm89INS1_16FlashAttnBwdSm80INS1_25CollectiveMainloopBwdSm80ILi2ELi2EN4cute5tupleIJNS5_1CILi128EEES8_NS7_ILi64EEEEEENS_10bfloat16_tEfNS_4arch4Sm80ELb1ELb0ELb1ELb1ELb0ELb0ELb0ELb0ELi2ELi4ELi4ELi4ELb0EEENS1_21CollectiveEpilogueBwdISA_SB_SD_Li256ELb1ELb0ELi2EEENS1_25SingleTileBwdLPTSchedulerILb1ELi128ELb0EEEEEEEEEvNT_6ParamsE$_ZN4cute3eso3ESOILb1ELb0EJNS_6LayoutINS_5tupleIJNS3_IJNS_1CILi1EEES5_EEENS4_ILi32EEEEEENS3_IJNS3_IJNS4_ILi0EEES9_EEENS4_ILi256EEEEEEEENS_10ViewEngineINS_8gmem_ptrIPfEEEEEEC2ERKSD_RKSI_,($_ZN7cutlass13device_kernelIN5flash19enable_sm80_to_sm89INS1_16FlashAttnBwdSm80INS1_25CollectiveMainloopBwdSm80ILi2ELi2EN4cute5tupleIJNS5_1CILi128EEES8_NS7_ILi64EEEEEENS_10bfloat16_tEfNS_4arch4Sm80ELb1ELb0ELb1ELb1ELb0ELb0ELb0ELb0ELi2ELi4ELi4ELi4ELb0EEENS1_21CollectiveEpilogueBwdISA_SB_SD_Li256ELb1ELb0ELi2EEENS1_25SingleTileBwdLPTSchedulerILb1ELi128ELb0EEEEEEEEEvNT_6ParamsE$_ZN4cute3eso3ESOILb1ELb0EJNS_6LayoutINS_5tupleIJNS3_IJNS_1CILi1EEES5_EEENS4_ILi32EEEEEENS3_IJNS3_IJNS4_ILi0EEES9_EEENS4_ILi256EEEEEEEEiEEC2ERKSD_RKi - $_ZN7cutlass13device_kernelIN5flash19enable_sm80_to_sm89INS1_16FlashAttnBwdSm80INS1_25CollectiveMainloopBwdSm80ILi2ELi2EN4cute5tupleIJNS5_1CILi128EEES8_NS7_ILi64EEEEEENS_10bfloat16_tEfNS_4arch4Sm80ELb1ELb0ELb1ELb1ELb0ELb0ELb0ELb0ELi2ELi4ELi4ELi4ELb0EEENS1_21CollectiveEpilogueBwdISA_SB_SD_Li256ELb1ELb0ELi2EEENS1_25SingleTileBwdLPTSchedulerILb1ELi128ELb0EEEEEEEEEvNT_6ParamsE$_ZN4cute3eso3ESOILb1ELb0EJNS_6LayoutINS_5tupleIJNS3_IJNS_1CILi1EEES5_EEENS4_ILi32EEEEEENS3_IJNS3_IJNS4_ILi0EEES9_EEENS4_ILi256EEEEEEEENS_10ViewEngineINS_8gmem_ptrIPfEEEEEEC2ERKSD_RKSI_)
$_ZN7cutlass13device_kernelIN5flash19enable_sm80_to_sm89INS1_16FlashAttnBwdSm80INS1_25CollectiveMainloopBwdSm80ILi2ELi2EN4cute5tupleIJNS5_1CILi128EEES8_NS7_ILi64EEEEEENS_10bfloat16_tEfNS_4arch4Sm80ELb1ELb0ELb1ELb1ELb0ELb0ELb0ELb0ELi2ELi4ELi4ELi4ELb0EEENS1_21CollectiveEpilogueBwdISA_SB_SD_Li256ELb1ELb0ELi2EEENS1_25SingleTileBwdLPTSchedulerILb1ELi128ELb0EEEEEEEEEvNT_6ParamsE$_ZN4cute3eso3ESOILb1ELb0EJNS_6LayoutINS_5tupleIJNS3_IJNS_1CILi1EEES5_EEENS4_ILi32EEEEEENS3_IJNS3_IJNS4_ILi0EEES9_EEENS4_ILi256EEEEEEEENS_10ViewEngineINS_8gmem_ptrIPfEEEEEEC2ERKSD_RKSI_:
[----:B------:R-:W-:Y:S02]  /*ad40*/  IADD3 R60, R60, -c[0x0][0x20], RZ ;  /* 0x800008003c3c7a10 */ /* 0x000fe40007ffe0ff */
[----:B------:R-:W-:-:S03]  /*ad50*/  MOV R5, 0x0 ;  /* 0x0000000000057802 */ /* 0x000fc60000000f00 */
[----:B------:R1:W-:Y:S01]  /*ad60*/  STL.64 [R60], R2 ;  /* 0x000000023c007387 */ /* 0x0003e20000100a00 */
[----:B------:R-:W-:Y:S05]  /*ad70*/  RET.REL.NODEC R4 `(_ZN7cutlass13device_kernelIN5flash19enable_sm80_to_sm89INS1_16FlashAttnBwdSm80INS1_25CollectiveMainloopBwdSm80ILi2ELi2EN4cute5tupleIJNS5_1CILi128EEES8_NS7_ILi64EEEEEENS_10bfloat16_tEfNS_4arch4Sm80ELb1ELb0ELb1ELb1ELb0ELb0ELb0ELb0ELi2ELi4ELi4ELi4ELb0EEENS1_21CollectiveEpilogueBwdISA_SB_SD_Li256ELb1ELb0ELi2EEENS1_25SingleTileBwdLPTSchedulerILb1ELi128ELb0EEEEEEEEEvNT_6ParamsE) ;  /* 0xffff528004007950 */ /* 0x000fea0003c3ffff */
        .type           $_ZN7cutlass13device_kernelIN5flash19enable_sm80_to_sm89INS1_16FlashAttnBwdSm80INS1_25CollectiveMainloopBwdSm80ILi2ELi2EN4cute5tupleIJNS5_1CILi128EEES8_NS7_ILi64EEEEEENS_10bfloat16_tEfNS_4arch4Sm80ELb1ELb0ELb1ELb1ELb0ELb0ELb0ELb0ELi2ELi4ELi4ELi4ELb0EEENS1_21CollectiveEpilogueBwdISA_SB_SD_Li256ELb1ELb0ELi2EEENS1_25SingleTileBwdLPTSchedulerILb1ELi128ELb0EEEEEEEEEvNT_6ParamsE$_ZN4cute3eso3ESOILb1ELb0EJNS_6LayoutINS_5tupleIJNS3_IJNS_1CILi1EEES5_EEENS4_ILi32EEEEEENS3_IJNS3_IJNS4_ILi0EEES9_EEENS4_ILi256EEEEEEEEiEEC2ERKSD_RKi,@function
        .size           $_ZN7cutlass13device_kernelIN5flash19enable_sm80_to_sm89INS1_16FlashAttnBwdSm80INS1_25CollectiveMainloopBwdSm80ILi2ELi2EN4cute5tupleIJNS5_1CILi128EEES8_NS7_ILi64EEEEEENS_10bfloat16_tEfNS_4arch4Sm80ELb1ELb0ELb1ELb1ELb0ELb0ELb0ELb0ELi2ELi4ELi4ELi4ELb0EEENS1_21CollectiveEpilogueBwdISA_SB_SD_Li256ELb1ELb0ELi2EEENS1_25SingleTileBwdLPTSchedulerILb1ELi128ELb0EEEEEEEEEvNT_6ParamsE$_ZN4cute3eso3ESOILb1ELb0EJNS_6LayoutINS_5tupleIJNS3_IJNS_1CILi1EEES5_EEENS4_ILi32EEEEEENS3_IJNS3_IJNS4_ILi0EEES9_EEENS4_ILi256EEEEEEEEiEEC2ERKSD_RKi,($_ZN7cutlass13device_kernelIN5flash19enable_sm80_to_sm89INS1_16FlashAttnBwdSm80INS1_25CollectiveMainloopBwdSm80ILi2ELi2EN4cute5tupleIJNS5_1CILi128EEES8_NS7_ILi64EEEEEENS_10bfloat16_tEfNS_4arch4Sm80ELb1ELb0ELb1ELb1ELb0ELb0ELb0ELb0ELi2ELi4ELi4ELi4ELb0EEENS1_21CollectiveEpilogueBwdISA_SB_SD_Li256ELb1ELb0ELi2EEENS1_25SingleTileBwdLPTSchedulerILb1ELi128ELb0EEEEEEEEEvNT_6ParamsE$_ZN4cute3eso3ESOILb1ELb0EJNS_6LayoutINS_5tupleIJNS3_IJNS_1CILi2EEES5_EEEEEENS3_IJNS3_IJNS4_ILi1EEES5_EEEEEEEENS_10ViewEngineIPKfEEEEC2ERKSB_RKSF_ - $_ZN7cutlass13device_kernelIN5flash19enable_sm80_to_sm89INS1_16FlashAttnBwdSm80INS1_25CollectiveMainloopBwdSm80ILi2ELi2EN4cute5tupleIJNS5_1CILi128EEES8_NS7_ILi64EEEEEENS_10bfloat16_tEfNS_4arch4Sm80ELb1ELb0ELb1ELb1ELb0ELb0ELb0ELb0ELi2ELi4ELi4ELi4ELb0EEENS1_21CollectiveEpilogueBwdISA_SB_SD_Li256ELb1ELb0ELi2EEENS1_25SingleTileBwdLPTSchedulerILb1ELi128ELb0EEEEEEEEEvNT_6ParamsE$_ZN4cute3eso3ESOILb1ELb0EJNS_6LayoutINS_5tupleIJNS3_IJNS_1CILi1EEES5_EEENS4_ILi32EEEEEENS3_IJNS3_IJNS4_ILi0EEES9_EEENS4_ILi256EEEEEEEEiEEC2ERKSD_RKi)
$_ZN7cutlass13device_kernelIN5flash19enable_sm80_to_sm89INS1_16FlashAttnBwdSm80INS1_25CollectiveMainloopBwdSm80ILi2ELi2EN4cute5tupleIJNS5_1CILi128EEES8_NS7_ILi64EEEEEENS_10bfloat16_tEfNS_4arch4Sm80ELb1ELb0ELb1ELb1ELb0ELb0ELb0ELb0ELi2ELi4ELi4ELi4ELb0EEENS1_21CollectiveEpilogueBwdISA_SB_SD_Li256ELb1ELb0ELi2EEENS1_25SingleTileBwdLPTSchedulerILb1ELi128ELb0EEEEEEEEEvNT_6ParamsE$_ZN4cute3eso3ESOILb1ELb0EJNS_6LayoutINS_5tupleIJNS3_IJNS_1CILi1EEES5_EEENS4_ILi32EEEEEENS3_IJNS3_IJNS4_ILi0EEES9_EEENS4_ILi256EEEEEEEEiEEC2ERKSD_RKi:
[----:B------:R-:W-:Y:S02]  /*ad80*/  IADD3 R2, R60, -c[0x0][0x20], RZ ;  /* 0x800008003c027a10 */ /* 0x000fe40007ffe0ff */
[----:B------:R-:W-:-:S03]  /*ad90*/  MOV R9, 0x0 ;  /* 0x0000000000097802 */ /* 0x000fc60000000f00 */
[----:B------:R1:W-:Y:S01]  /*ada0*/  STL [R2], R3 ;  /* 0x0000000302007387 */ /* 0x0003e20000100800 */
[----:B------:R-:W-:Y:S05]  /*adb0*/  RET.REL.NODEC R8 `(_ZN7cutlass13device_kernelIN5flash19enable_sm80_to_sm89INS1_16FlashAttnBwdSm80INS1_25CollectiveMainloopBwdSm80ILi2ELi2EN4cute5tupleIJNS5_1CILi128EEES8_NS7_ILi64EEEEEENS_10bfloat16_tEfNS_4arch4Sm80ELb1ELb0ELb1ELb1ELb0ELb0ELb0ELb0ELi2ELi4ELi4ELi4ELb0EEENS1_21CollectiveEpilogueBwdISA_SB_SD_Li256ELb1ELb0ELi2EEENS1_25SingleTileBwdLPTSchedulerILb1ELi128ELb0EEEEEEEEEvNT_6ParamsE) ;  /* 0xffff524008007950 */ /* 0x000fea0003c3ffff */
        .type           $_ZN7cutlass13device_kernelIN5flash19enable_sm80_to_sm89INS1_16FlashAttnBwdSm80INS1_25CollectiveMainloopBwdSm80ILi2ELi2EN4cute5tupleIJNS5_1CILi128EEES8_NS7_ILi64EEEEEENS_10bfloat16_tEfNS_4arch4Sm80ELb1ELb0ELb1ELb1ELb0ELb0ELb0ELb0ELi2ELi4ELi4ELi4ELb0EEENS1_21CollectiveEpilogueBwdISA_SB_SD_Li256ELb1ELb0ELi2EEENS1_25SingleTileBwdLPTSchedulerILb1ELi128ELb0EEEEEEEEEvNT_6ParamsE$_ZN4cute3eso3ESOILb1ELb0EJNS_6LayoutINS_5tupleIJNS3_IJNS_1CILi2EEES5_EEEEEENS3_IJNS3_IJNS4_ILi1EEES5_EEEEEEEENS_10ViewEngineIPKfEEEEC2ERKSB_RKSF_,@function
        .size           $_ZN7cutlass13device_kernelIN5flash19enable_sm80_to_sm89INS1_16FlashAttnBwdSm80INS1_25CollectiveMainloopBwdSm80ILi2ELi2EN4cute5tupleIJNS5_1CILi128EEES8_NS7_ILi64EEEEEENS_10bfloat16_tEfNS_4arch4Sm80ELb1ELb0ELb1ELb1ELb0ELb0ELb0ELb0ELi2ELi4ELi4ELi4ELb0EEENS1_21CollectiveEpilogueBwdISA_SB_SD_Li256ELb1ELb0ELi2EEENS1_25SingleTileBwdLPTSchedulerILb1ELi128ELb0EEEEEEEEEvNT_6ParamsE$_ZN4cute3eso3ESOILb1ELb0EJNS_6LayoutINS_5tupleIJNS3_IJNS_1CILi2EEES5_EEEEEENS3_IJNS3_IJNS4_ILi1EEES5_EEEEEEEENS_10ViewEngineIPKfEEEEC2ERKSB_RKSF_,($_ZN7cutlass13device_kernelIN5flash19enable_sm80_to_sm89INS1_16FlashAttnBwdSm80INS1_25CollectiveMainloopBwdSm80ILi2ELi2EN4cute5tupleIJNS5_1CILi128EEES8_NS7_ILi64EEEEEENS_10bfloat16_tEfNS_4arch4Sm80ELb1ELb0ELb1ELb1ELb0ELb0ELb0ELb0ELi2ELi4ELi4ELi4ELb0EEENS1_21CollectiveEpilogueBwdISA_SB_SD_Li256ELb1ELb0ELi2EEENS1_25SingleTileBwdLPTSchedulerILb1ELi128ELb0EEEEEEEEEvNT_6ParamsE$_ZN4cute3eso3ESOILb1ELb0EJNS_6LayoutINS_5tupleIJNS3_IJNS_1CILi2EEES5_EEEEEENS3_IJNS3_IJNS4_ILi1EEES5_EEEEEEEENS_10ViewEngineIPN7cutlass10bfloat16_tEEEEEC2ERKSB_RKSG_ - $_ZN7cutlass13device_kernelIN5flash19enable_sm80_to_sm89INS1_16FlashAttnBwdSm80INS1_25CollectiveMainloopBwdSm80ILi2ELi2EN4cute5tupleIJNS5_1CILi128EEES8_NS7_ILi64EEEEEENS_10bfloat16_tEfNS_4arch4Sm80ELb1ELb0ELb1ELb1ELb0ELb0ELb0ELb0ELi2ELi4ELi4ELi4ELb0EEENS1_21CollectiveEpilogueBwdISA_SB_SD_Li256ELb1ELb0ELi2EEENS1_25SingleTileBwdLPTSchedulerILb1ELi128ELb0EEEEEEEEEvNT_6ParamsE$_ZN4cute3eso3ESOILb1ELb0EJNS_6LayoutINS_5tupleIJNS3_IJNS_1CILi2EEES5_EEEEEENS3_IJNS3_IJNS4_ILi1EEES5_EEEEEEEENS_10ViewEngineIPKfEEEEC2ERKSB_RKSF_)
$_ZN7cutlass13device_kernelIN5flash19enable_sm80_to_sm89INS1_16FlashAttnBwdSm80INS1_25CollectiveMainloopBwdSm80ILi2ELi2EN4cute5tupleIJNS5_1CILi128EEES8_NS7_ILi64EEEEEENS_10bfloat16_tEfNS_4arch4Sm80ELb1ELb0ELb1ELb1ELb0ELb0ELb0ELb0ELi2ELi4ELi4ELi4ELb0EEENS1_21CollectiveEpilogueBwdISA_SB_SD_Li256ELb1ELb0ELi2EEENS1_25SingleTileBwdLPTSchedulerILb1ELi128ELb0EEEEEEEEEvNT_6ParamsE$_ZN4cute3eso3ESOILb1ELb0EJNS_6LayoutINS_5tupleIJNS3_IJNS_1CILi2EEES5_EEEEEENS3_IJNS3_IJNS4_ILi1EEES5_EEEEEEEENS_10ViewEngineIPKfEEEEC2ERKSB_RKSF_:
[----:B------:R-:W-:Y:S01]  /*adc0*/  IADD3 R2, R2, -c[0x0][0x20], RZ ;  /* 0x8000080002027a10 */ /* 0x000fe20007ffe0ff */
[----:B------:R-:W-:Y:S01]  /*add0*/  IMAD.MOV.U32 R7, RZ, RZ, R3 ;  /* 0x000000ffff077224 */ /* 0x000fe200078e0003 */
[----:B------:R-:W-:-:S04]  /*ade0*/  MOV R5, 0x0 ;  /* 0x0000000000057802 */ /* 0x000fc80000000f00 */
[----:B------:R1:W-:Y:S01]  /*adf0*/  STL.64 [R2], R6 ;  /* 0x0000000602007387 */ /* 0x0003e20000100a00 */
[----:B------:R-:W-:Y:S05]  /*ae00*/  RET.REL.NODEC R4 `(_ZN7cutlass13device_kernelIN5flash19enable_sm80_to_sm89INS1_16FlashAttnBwdSm80INS1_25CollectiveMainloopBwdSm80ILi2ELi2EN4cute5tupleIJNS5_1CILi128EEES8_NS7_ILi64EEEEEENS_10bfloat16_tEfNS_4arch4Sm80ELb1ELb0ELb1ELb1ELb0ELb0ELb0ELb0ELi2ELi4ELi4ELi4ELb0EEENS1_21CollectiveEpilogueBwdISA_SB_SD_Li256ELb1ELb0ELi2EEENS1_25SingleTileBwdLPTSchedulerILb1ELi128ELb0EEEEEEEEEvNT_6ParamsE) ;  /* 0xffff51f004007950 */ /* 0x000fea0003c3ffff */
        .type           $_ZN7cutlass13device_kernelIN5flash19enable_sm80_to_sm89INS1_16FlashAttnBwdSm80INS1_25CollectiveMainloopBwdSm80ILi2ELi2EN4cute5tupleIJNS5_1CILi128EEES8_NS7_ILi64EEEEEENS_10bfloat16_tEfNS_4arch4Sm80ELb1ELb0ELb1ELb1ELb0ELb0ELb0ELb0ELi2ELi4ELi4ELi4ELb0EEENS1_21CollectiveEpilogueBwdISA_SB_SD_Li256ELb1ELb0ELi2EEENS1_25SingleTileBwdLPTSchedulerILb1ELi128ELb0EEEEEEEEEvNT_6ParamsE$_ZN4cute3eso3ESOILb1ELb0EJNS_6LayoutINS_5tupleIJNS3_IJNS_1CILi2EEES5_EEEEEENS3_IJNS3_IJNS4_ILi1EEES5_EEEEEEEENS_10ViewEngineIPN7cutlass10bfloat16_tEEEEEC2ERKSB_RKSG_,@function
        .size           $_ZN7cutlass13device_kernelIN5flash19enable_sm80_to_sm89INS1_16FlashAttnBwdSm80INS1_25CollectiveMainloopBwdSm80ILi2ELi2EN4cute5tupleIJNS5_1CILi128EEES8_NS7_ILi64EEEEEENS_10bfloat16_tEfNS_4arch4Sm80ELb1ELb0ELb1ELb1ELb0ELb0ELb0ELb0ELi2ELi4ELi4ELi4ELb0EEENS1_21CollectiveEpilogueBwdISA_SB_SD_Li256ELb1ELb0ELi2EEENS1_25SingleTileBwdLPTSchedulerILb1ELi128ELb0EEEEEEEEEvNT_6ParamsE$_ZN4cute3eso3ESOILb1ELb0EJNS_6LayoutINS_5tupleIJNS3_IJNS_1CILi2EEES5_EEEEEENS3_IJNS3_IJNS4_ILi1EEES5_EEEEEEEENS_10ViewEngineIPN7cutlass10bfloat16_tEEEEEC2ERKSB_RKSG_,($_ZN7cutlass13device_kernelIN5flash19enable_sm80_to_sm89INS1_16FlashAttnBwdSm80INS1_25CollectiveMainloopBwdSm80ILi2ELi2EN4cute5tupleIJNS5_1CILi128EEES8_NS7_ILi64EEEEEENS_10bfloat16_tEfNS_4arch4Sm80ELb1ELb0ELb1ELb1ELb0ELb0ELb0ELb0ELi2ELi4ELi4ELi4ELb0EEENS1_21CollectiveEpilogueBwdISA_SB_SD_Li256ELb1ELb0ELi2EEENS1_25SingleTileBwdLPTSchedulerILb1ELi128ELb0EEEEEEEEEvNT_6ParamsE$_ZN4cute3eso3ESOILb1ELb0EJNS_6LayoutINS_5tupleIJNS3_IJNS_1CILi2EEES5_EEEEEENS3_IJNS3_IJNS4_ILi1EEES5_EEEEEEEENS_10ViewEngineIPfEEEEC2ERKSB_RKSE_ - $_ZN7cutlass13device_kernelIN5flash19enable_sm80_to_sm89INS1_16FlashAttnBwdSm80INS1_25CollectiveMainloopBwdSm80ILi2ELi2EN4cute5tupleIJNS5_1CILi128EEES8_NS7_ILi64EEEEEENS_10bfloat16_tEfNS_4arch4Sm80ELb1ELb0ELb1ELb1ELb0ELb0ELb0ELb0ELi2ELi4ELi4ELi4ELb0EEENS1_21CollectiveEpilogueBwdISA_SB_SD_Li256ELb1ELb0ELi2EEENS1_25SingleTileBwdLPTSchedulerILb1ELi128ELb0EEEEEEEEEvNT_6ParamsE$_ZN4cute3eso3ESOILb1ELb0EJNS_6LayoutINS_5tupleIJNS3_IJNS_1CILi2EEES5_EEEEEENS3_IJNS3_IJNS4_ILi1EEES5_EEEEEEEENS_10ViewEngineIPN7cutlass10bfloat16_tEEEEEC2ERKSB_RKSG_)
$_ZN7cutlass13device_kernelIN5flash19enable_sm80_to_sm89INS1_16FlashAttnBwdSm80INS1_25CollectiveMainloopBwdSm80ILi2ELi2EN4cute5tupleIJNS5_1CILi128EEES8_NS7_ILi64EEEEEENS_10bfloat16_tEfNS_4arch4Sm80ELb1ELb0ELb1ELb1ELb0ELb0ELb0ELb0ELi2ELi4ELi4ELi4ELb0EEENS1_21CollectiveEpilogueBwdISA_SB_SD_Li256ELb1ELb0ELi2EEENS1_25SingleTileBwdLPTSchedulerILb1ELi128ELb0EEEEEEEEEvNT_6ParamsE$_ZN4cute3eso3ESOILb1ELb0EJNS_6LayoutINS_5tupleIJNS3_IJNS_1CILi2EEES5_EEEEEENS3_IJNS3_IJNS4_ILi1EEES5_EEEEEEEENS_10ViewEngineIPN7cutlass10bfloat16_tEEEEEC2ERKSB_RKSG_:
[----:B------:R-:W-:Y:S01]  /*ae10*/  IADD3 R2, R67, -c[0x0][0x20], RZ ;  /* 0x8000080043027a10 */ /* 0x000fe20007ffe0ff */
[----:B------:R-:W-:Y:S01]  /*ae20*/  IMAD.MOV.U32 R7, RZ, RZ, R3 ;  /* 0x000000ffff077224 */ /* 0x000fe200078e0003 */
[----:B------:R-:W-:-:S04]  /*ae30*/  MOV R5, 0x0 ;  /* 0x0000000000057802 */ /* 0x000fc80000000f00 */
[----:B------:R1:W-:Y:S01]  /*ae40*/  STL.64 [R2], R6 ;  /* 0x0000000602007387 */ /* 0x0003e20000100a00 */
[----:B------:R-:W-:Y:S05]  /*ae50*/  RET.REL.NODEC R4 `(_ZN7cutlass13device_kernelIN5flash19enable_sm80_to_sm89INS1_16FlashAttnBwdSm80INS1_25CollectiveMainloopBwdSm80ILi2ELi2EN4cute5tupleIJNS5_1CILi128EEES8_NS7_ILi64EEEEEENS_10bfloat16_tEfNS_4arch4Sm80ELb1ELb0ELb1ELb1ELb0ELb0ELb0ELb0ELi2ELi4ELi4ELi4ELb0EEENS1_21CollectiveEpilogueBwdISA_SB_SD_Li256ELb1ELb0ELi2EEENS1_25SingleTileBwdLPTSchedulerILb1ELi128ELb0EEEEEEEEEvNT_6ParamsE) ;  /* 0xffff51a004007950 */ /* 0x000fea0003c3ffff */
        .type           $_ZN7cutlass13device_kernelIN5flash19enable_sm80_to_sm89INS1_16FlashAttnBwdSm80INS1_25CollectiveMainloopBwdSm80ILi2ELi2EN4cute5tupleIJNS5_1CILi128EEES8_NS7_ILi64EEEEEENS_10bfloat16_tEfNS_4arch4Sm80ELb1ELb0ELb1ELb1ELb0ELb0ELb0ELb0ELi2ELi4ELi4ELi4ELb0EEENS1_21CollectiveEpilogueBwdISA_SB_SD_Li256ELb1ELb0ELi2EEENS1_25SingleTileBwdLPTSchedulerILb1ELi128ELb0EEEEEEEEEvNT_6ParamsE$_ZN4cute3eso3ESOILb1ELb0EJNS_6LayoutINS_5tupleIJNS3_IJNS_1CILi2EEES5_EEEEEENS3_IJNS3_IJNS4_ILi1EEES5_EEEEEEEENS_10ViewEngineIPfEEEEC2ERKSB_RKSE_,@function
        .size           $_ZN7cutlass13device_kernelIN5flash19enable_sm80_to_sm89INS1_16FlashAttnBwdSm80INS1_25CollectiveMainloopBwdSm80ILi2ELi2EN4cute5tupleIJNS5_1CILi128EEES8_NS7_ILi64EEEEEENS_10bfloat16_tEfNS_4arch4Sm80ELb1ELb0ELb1ELb1ELb0ELb0ELb0ELb0ELi2ELi4ELi4ELi4ELb0EEENS1_21CollectiveEpilogueBwdISA_SB_SD_Li256ELb1ELb0ELi2EEENS1_25SingleTileBwdLPTSchedulerILb1ELi128ELb0EEEEEEEEEvNT_6ParamsE$_ZN4cute3eso3ESOILb1ELb0EJNS_6LayoutINS_5tupleIJNS3_IJNS_1CILi2EEES5_EEEEEENS3_IJNS3_IJNS4_ILi1EEES5_EEEEEEEENS_10ViewEngineIPfEEEEC2ERKSB_RKSE_,($_ZN7cutlass13device_kernelIN5flash19enable_sm80_to_sm89INS1_16FlashAttnBwdSm80INS1_25CollectiveMainloopBwdSm80ILi2ELi2EN4cute5tupleIJNS5_1CILi128EEES8_NS7_ILi64EEEEEENS_10bfloat16_tEfNS_4arch4Sm80ELb1ELb0ELb1ELb1ELb0ELb0ELb0ELb0ELi2ELi4ELi4ELi4ELb0EEENS1_21CollectiveEpilogueBwdISA_SB_SD_Li256ELb1ELb0ELi2EEENS1_25SingleTileBwdLPTSchedulerILb1ELi128ELb0EEEEEEEEEvNT_6ParamsE$_ZN4cute3eso3ESOILb1ELb0EJNS_6LayoutINS_5tupleIJNS3_IJNS_1CILi2EEES5_EEEEEENS3_IJNS3_IJNS4_ILi1EEES5_EEEEEEEEiEEC2ERKSB_RKi - $_ZN7cutlass13device_kernelIN5flash19enable_sm80_to_sm89INS1_16FlashAttnBwdSm80INS1_25CollectiveMainloopBwdSm80ILi2ELi2EN4cute5tupleIJNS5_1CILi128EEES8_NS7_ILi64EEEEEENS_10bfloat16_tEfNS_4arch4Sm80ELb1ELb0ELb1ELb1ELb0ELb0ELb0ELb0ELi2ELi4ELi4ELi4ELb0EEENS1_21CollectiveEpilogueBwdISA_SB_SD_Li256ELb1ELb0ELi2EEENS1_25SingleTileBwdLPTSchedulerILb1ELi128ELb0EEEEEEEEEvNT_6ParamsE$_ZN4cute3eso3ESOILb1ELb0EJNS_6LayoutINS_5tupleIJNS3_IJNS_1CILi2EEES5_EEEEEENS3_IJNS3_IJNS4_ILi1EEES5_EEEEEEEENS_10ViewEngineIPfEEEEC2ERKSB_RKSE_)
$_ZN7cutlass13device_kernelIN5flash19enable_sm80_to_sm89INS1_16FlashAttnBwdSm80INS1_25CollectiveMainloopBwdSm80ILi2ELi2EN4cute5tupleIJNS5_1CILi128EEES8_NS7_ILi64EEEEEENS_10bfloat16_tEfNS_4arch4Sm80ELb1ELb0ELb1ELb1ELb0ELb0ELb0ELb0ELi2ELi4ELi4ELi4ELb0EEENS1_21CollectiveEpilogueBwdISA_SB_SD_Li256ELb1ELb0ELi2EEENS1_25SingleTileBwdLPTSchedulerILb1ELi128ELb0EEEEEEEEEvNT_6ParamsE$_ZN4cute3eso3ESOILb1ELb0EJNS_6LayoutINS_5tupleIJNS3_IJNS_1CILi2EEES5_EEEEEENS3_IJNS3_IJNS4_ILi1EEES5_EEEEEEEENS_10ViewEngineIPfEEEEC2ERKSB_RKSE_:
[----:B------:R-:W-:Y:S01]  /*ae60*/  IADD3 R2, R2, -c[0x0][0x20], RZ ;  /* 0x8000080002027a10 */ /* 0x000fe20007ffe0ff */
[----:B------:R-:W-:Y:S01]  /*ae70*/  IMAD.MOV.U32 R9, RZ, RZ, R3 ;  /* 0x000000ffff097224 */ /* 0x000fe200078e0003 */
[----:B------:R-:W-:-:S04]  /*ae80*/  MOV R5, 0x0 ;  /* 0x0000000000057802 */ /* 0x000fc80000000f00 */
[----:B------:R1:W-:Y:S01]  /*ae90*/  STL.64 [R2], R8 ;  /* 0x0000000802007387 */ /* 0x0003e20000100a00 */
[----:B------:R-:W-:Y:S05]  /*aea0*/  RET.REL.NODEC R4 `(_ZN7cutlass13device_kernelIN5flash19enable_sm80_to_sm89INS1_16FlashAttnBwdSm80INS1_25CollectiveMainloopBwdSm80ILi2ELi2EN4cute5tupleIJNS5_1CILi128EEES8_NS7_ILi64EEEEEENS_10bfloat16_tEfNS_4arch4Sm80ELb1ELb0ELb1ELb1ELb0ELb0ELb0ELb0ELi2ELi4ELi4ELi4ELb0EEENS1_21CollectiveEpilogueBwdISA_SB_SD_Li256ELb1ELb0ELi2EEENS1_25SingleTileBwdLPTSchedulerILb1ELi128ELb0EEEEEEEEEvNT_6ParamsE) ;  /* 0xffff515004007950 */ /* 0x000fea0003c3ffff */
        .type           $_ZN7cutlass13device_kernelIN5flash19enable_sm80_to_sm89INS1_16FlashAttnBwdSm80INS1_25CollectiveMainloopBwdSm80ILi2ELi2EN4cute5tupleIJNS5_1CILi128EEES8_NS7_ILi64EEEEEENS_10bfloat16_tEfNS_4arch4Sm80ELb1ELb0ELb1ELb1ELb0ELb0ELb0ELb0ELi2ELi4ELi4ELi4ELb0EEENS1_21CollectiveEpilogueBwdISA_SB_SD_Li256ELb1ELb0ELi2EEENS1_25SingleTileBwdLPTSchedulerILb1ELi128ELb0EEEEEEEEEvNT_6ParamsE$_ZN4cute3eso3ESOILb1ELb0EJNS_6LayoutINS_5tupleIJNS3_IJNS_1CILi2EEES5_EEEEEENS3_IJNS3_IJNS4_ILi1EEES5_EEEEEEEEiEEC2ERKSB_RKi,@function
        .size           $_ZN7cutlass13device_kernelIN5flash19enable_sm80_to_sm89INS1_16FlashAttnBwdSm80INS1_25CollectiveMainloopBwdSm80ILi2ELi2EN4cute5tupleIJNS5_1CILi128EEES8_NS7_ILi64EEEEEENS_10bfloat16_tEfNS_4arch4Sm80ELb1ELb0ELb1ELb1ELb0ELb0ELb0ELb0ELi2ELi4ELi4ELi4ELb0EEENS1_21CollectiveEpilogueBwdISA_SB_SD_Li256ELb1ELb0ELi2EEENS1_25SingleTileBwdLPTSchedulerILb1ELi128ELb0EEEEEEEEEvNT_6ParamsE$_ZN4cute3eso3ESOILb1ELb0EJNS_6LayoutINS_5tupleIJNS3_IJNS_1CILi2EEES5_EEEEEENS3_IJNS3_IJNS4_ILi1EEES5_EEEEEEEEiEEC2ERKSB_RKi,($_ZN7cutlass13device_kernelIN5flash19enable_sm80_to_sm89INS1_16FlashAttnBwdSm80INS1_25CollectiveMainloopBwdSm80ILi2ELi2EN4cute5tupleIJNS5_1CILi128EEES8_NS7_ILi64EEEEEENS_10bfloat16_tEfNS_4arch4Sm80ELb1ELb0ELb1ELb1ELb0ELb0ELb0ELb0ELi2ELi4ELi4ELi4ELb0EEENS1_21CollectiveEpilogueBwdISA_SB_SD_Li256ELb1ELb0ELi2EEENS1_25SingleTileBwdLPTSchedulerILb1ELi128ELb0EEEEEEEEEvNT_6ParamsE$_ZN4cute3eso3ESOILb1ELb0EJNS_6LayoutINS_5tupleIJNS3_IJNS_1CILi2EEES5_EEEEEENS3_IJNS3_IJNS4_ILi8EEENS4_ILi64EEEEEEEEEEENS_10ViewEngineINS_8smem_ptrIPfEEEEEEC2ERKSC_RKSH_ - $_ZN7cutlass13device_kernelIN5flash19enable_sm80_to_sm89INS1_16FlashAttnBwdSm80INS1_25CollectiveMainloopBwdSm80ILi2ELi2EN4cute5tupleIJNS5_1CILi128EEES8_NS7_ILi64EEEEEENS_10bfloat16_tEfNS_4arch4Sm80ELb1ELb0ELb1ELb1ELb0ELb0ELb0ELb0ELi2ELi4ELi4ELi4ELb0EEENS1_21CollectiveEpilogueBwdISA_SB_SD_Li256ELb1ELb0ELi2EEENS1_25SingleTileBwdLPTSchedulerILb1ELi128ELb0EEEEEEEEEvNT_6ParamsE$_ZN4cute3eso3ESOILb1ELb0EJNS_6LayoutINS_5tupleIJNS3_IJNS_1CILi2EEES5_EEEEEENS3_IJNS3_IJNS4_ILi1EEES5_EEEEEEEEiEEC2ERKSB_RKi)
$_ZN7cutlass13device_kernelIN5flash19enable_sm80_to_sm89INS1_16FlashAttnBwdSm80INS1_25CollectiveMainloopBwdSm80ILi2ELi2EN4cute5tupleIJNS5_1CILi128EEES8_NS7_ILi64EEEEEENS_10bfloat16_tEfNS_4arch4Sm80ELb1ELb0ELb1ELb1ELb0ELb0ELb0ELb0ELi2ELi4ELi4ELi4ELb0EEENS1_21CollectiveEpilogueBwdISA_SB_SD_Li256ELb1ELb0ELi2EEENS1_25SingleTileBwdLPTSchedulerILb1ELi128ELb0EEEEEEEEEvNT_6ParamsE$_ZN4cute3eso3ESOILb1ELb0EJNS_6LayoutINS_5tupleIJNS3_IJNS_1CILi2EEES5_EEEEEENS3_IJNS3_IJNS4_ILi1EEES5_EEEEEEEEiEEC2ERKSB_RKi:
[----:B------:R-:W-:Y:S02]  /*aeb0*/  IADD3 R2, R67, -c[0x0][0x20], RZ ;  /* 0x8000080043027a10 */ /* 0x000fe40007ffe0ff */
[----:B------:R-:W-:-:S03]  /*aec0*/  MOV R5, 0x0 ;  /* 0x0000000000057802 */ /* 0x000fc60000000f00 */
[----:B------:R1:W-:Y:S01]  /*aed0*/  STL [R2], R3 ;  /* 0x0000000302007387 */ /* 0x0003e20000100800 */
[----:B------:R-:W-:Y:S05]  /*aee0*/  RET.REL.NODEC R4 `(_ZN7cutlass13device_kernelIN5flash19enable_sm80_to_sm89INS1_16FlashAttnBwdSm80INS1_25CollectiveMainloopBwdSm80ILi2ELi2EN4cute5tupleIJNS5_1CILi128EEES8_NS7_ILi64EEEEEENS_10bfloat16_tEfNS_4arch4Sm80ELb1ELb0ELb1ELb1ELb0ELb0ELb0ELb0ELi2ELi4ELi4ELi4ELb0EEENS1_21CollectiveEpilogueBwdISA_SB_SD_Li256ELb1ELb0ELi2EEENS1_25SingleTileBwdLPTSchedulerILb1ELi128ELb0EEEEEEEEEvNT_6ParamsE) ;  /* 0xffff511004007950 */ /* 0x000fea0003c3ffff */
        .type           $_ZN7cutlass13device_kernelIN5flash19enable_sm80_to_sm89INS1_16FlashAttnBwdSm80INS1_25CollectiveMainloopBwdSm80ILi2ELi2EN4cute5tupleIJNS5_1CILi128EEES8_NS7_ILi64EEEEEENS_10bfloat16_tEfNS_4arch4Sm80ELb1ELb0ELb1ELb1ELb0ELb0ELb0ELb0ELi2ELi4ELi4ELi4ELb0EEENS1_21CollectiveEpilogueBwdISA_SB_SD_Li256ELb1ELb0ELi2EEENS1_25SingleTileBwdLPTSchedulerILb1ELi128ELb0EEEEEEEEEvNT_6ParamsE$_ZN4cute3eso3ESOILb1ELb0EJNS_6LayoutINS_5tupleIJNS3_IJNS_1CILi2EEES5_EEEEEENS3_IJNS3_IJNS4_ILi8EEENS4_ILi64EEEEEEEEEEENS_10ViewEngineINS_8smem_ptrIPfEEEEEEC2ERKSC_RKSH_,@function
        .size           $_ZN7cutlass13device_kernelIN5flash19enable_sm80_to_sm89INS1_16FlashAttnBwdSm80INS1_25CollectiveMainloopBwdSm80ILi2ELi2EN4cute5tupleIJNS5_1CILi128EEES8_NS7_ILi64EEEEEENS_10bfloat16_tEfNS_4arch4Sm80ELb1ELb0ELb1ELb1ELb0ELb0ELb0ELb0ELi2ELi4ELi4ELi4ELb0EEENS1_21CollectiveEpilogueBwdISA_SB_SD_Li256ELb1ELb0ELi2EEENS1_25SingleTileBwdLPTSchedulerILb1ELi128ELb0EEEEEEEEEvNT_6ParamsE$_ZN4cute3eso3ESOILb1ELb0EJNS_6LayoutINS_5tupleIJNS3_IJNS_1CILi2EEES5_EEEEEENS3_IJNS3_IJNS4_ILi8EEENS4_ILi64EEEEEEEEEEENS_10ViewEngineINS_8smem_ptrIPfEEEEEEC2ERKSC_RKSH_,($_ZN7cutlass13device_kernelIN5flash19enable_sm80_to_sm89INS1_16FlashAttnBwdSm80INS1_25CollectiveMainloopBwdSm80ILi2ELi2EN4cute5tupleIJNS5_1CILi128EEES8_NS7_ILi64EEEEEENS_10bfloat16_tEfNS_4arch4Sm80ELb1ELb0ELb1ELb1ELb0ELb0ELb0ELb0ELi2ELi4ELi4ELi4ELb0EEENS1_21CollectiveEpilogueBwdISA_SB_SD_Li256ELb1ELb0ELi2EEENS1_25SingleTileBwdLPTSchedulerILb1ELi128ELb0EEEEEEEEEvNT_6ParamsE$_ZN4cute3eso3ESOILb1ELb0EJNS_6LayoutINS_5tupleIJNS3_IJNS_1CILi2EEES5_EEEEEENS3_IJNS3_IJNS4_ILi8EEENS4_ILi64EEEEEEEEEEEiEEC2ERKSC_RKi - $_ZN7cutlass13device_kernelIN5flash19enable_sm80_to_sm89INS1_16FlashAttnBwdSm80INS1_25CollectiveMainloopBwdSm80ILi2ELi2EN4cute5tupleIJNS5_1CILi128EEES8_NS7_ILi64EEEEEENS_10bfloat16_tEfNS_4arch4Sm80ELb1ELb0ELb1ELb1ELb0ELb0ELb0ELb0ELi2ELi4ELi4ELi4ELb0EEENS1_21CollectiveEpilogueBwdISA_SB_SD_Li256ELb1ELb0ELi2EEENS1_25SingleTileBwdLPTSchedulerILb1ELi128ELb0EEEEEEEEEvNT_6ParamsE$_ZN4cute3eso3ESOILb1ELb0EJNS_6LayoutINS_5tupleIJNS3_IJNS_1CILi2EEES5_EEEEEENS3_IJNS3_IJNS4_ILi8EEENS4_ILi64EEEEEEEEEEENS_10ViewEngineINS_8smem_ptrIPfEEEEEEC2ERKSC_RKSH_)
$_ZN7cutlass13device_kernelIN5flash19enable_sm80_to_sm89INS1_16FlashAttnBwdSm80INS1_25CollectiveMainloopBwdSm80ILi2ELi2EN4cute5tupleIJNS5_1CILi128EEES8_NS7_ILi64EEEEEENS_10bfloat16_tEfNS_4arch4Sm80ELb1ELb0ELb1ELb1ELb0ELb0ELb0ELb0ELi2ELi4ELi4ELi4ELb0EEENS1_21CollectiveEpilogueBwdISA_SB_SD_Li256ELb1ELb0ELi2EEENS1_25SingleTileBwdLPTSchedulerILb1ELi128ELb0EEEEEEEEEvNT_6ParamsE$_ZN4cute3eso3ESOILb1ELb0EJNS_6LayoutINS_5tupleIJNS3_IJNS_1CILi2EEES5_EEEEEENS3_IJNS3_IJNS4_ILi8EEENS4_ILi64EEEEEEEEEEENS_10ViewEngineINS_8smem_ptrIPfEEEEEEC2ERKSC_RKSH_:
[----:B------:R-:W-:Y:S02]  /*aef0*/  IADD3 R6, R23, -c[0x0][0x20], RZ ;  /* 0x8000080017067a10 */ /* 0x000fe40007ffe0ff */
[----:B------:R-:W-:-:S03]  /*af00*/  MOV R9, 0x0 ;  /* 0x0000000000097802 */ /* 0x000fc60000000f00 */
[----:B------:R1:W-:Y:S01]  /*af10*/  STL.64 [R6], R2 ;  /* 0x0000000206007387 */ /* 0x0003e20000100a00 */
[----:B------:R-:W-:Y:S05]  /*af20*/  RET.REL.NODEC R8 `(_ZN7cutlass13device_kernelIN5flash19enable_sm80_to_sm89INS1_16FlashAttnBwdSm80INS1_25CollectiveMainloopBwdSm80ILi2ELi2EN4cute5tupleIJNS5_1CILi128EEES8_NS7_ILi64EEEEEENS_10bfloat16_tEfNS_4arch4Sm80ELb1ELb0ELb1ELb1ELb0ELb0ELb0ELb0ELi2ELi4ELi4ELi4ELb0EEENS1_21CollectiveEpilogueBwdISA_SB_SD_Li256ELb1ELb0ELi2EEENS1_25SingleTileBwdLPTSchedulerILb1ELi128ELb0EEEEEEEEEvNT_6ParamsE) ;  /* 0xffff50d008007950 */ /* 0x000fea0003c3ffff */
        .type           $_ZN7cutlass13device_kernelIN5flash19enable_sm80_to_sm89INS1_16FlashAttnBwdSm80INS1_25CollectiveMainloopBwdSm80ILi2ELi2EN4cute5tupleIJNS5_1CILi128EEES8_NS7_ILi64EEEEEENS_10bfloat16_tEfNS_4arch4Sm80ELb1ELb0ELb1ELb1ELb0ELb0ELb0ELb0ELi2ELi4ELi4ELi4ELb0EEENS1_21CollectiveEpilogueBwdISA_SB_SD_Li256ELb1ELb0ELi2EEENS1_25SingleTileBwdLPTSchedulerILb1ELi128ELb0EEEEEEEEEvNT_6ParamsE$_ZN4cute3eso3ESOILb1ELb0EJNS_6LayoutINS_5tupleIJNS3_IJNS_1CILi2EEES5_EEEEEENS3_IJNS3_IJNS4_ILi8EEENS4_ILi64EEEEEEEEEEEiEEC2ERKSC_RKi,@function
        .size           $_ZN7cutlass13device_kernelIN5flash19enable_sm80_to_sm89INS1_16FlashAttnBwdSm80INS1_25CollectiveMainloopBwdSm80ILi2ELi2EN4cute5tupleIJNS5_1CILi128EEES8_NS7_ILi64EEEEEENS_10bfloat16_tEfNS_4arch4Sm80ELb1ELb0ELb1ELb1ELb0ELb0ELb0ELb0ELi2ELi4ELi4ELi4ELb0EEENS1_21CollectiveEpilogueBwdISA_SB_SD_Li256ELb1ELb0ELi2EEENS1_25SingleTileBwdLPTSchedulerILb1ELi128ELb0EEEEEEEEEvNT_6ParamsE$_ZN4cute3eso3ESOILb1ELb0EJNS_6LayoutINS_5tupleIJNS3_IJNS_1CILi2EEES5_EEEEEENS3_IJNS3_IJNS4_ILi8EEENS4_ILi64EEEEEEEEEEEiEEC2ERKSC_RKi,($_ZN7cutlass13device_kernelIN5flash19enable_sm80_to_sm89INS1_16FlashAttnBwdSm80INS1_25CollectiveMainloopBwdSm80ILi2ELi2EN4cute5tupleIJNS5_1CILi128EEES8_NS7_ILi64EEEEEENS_10bfloat16_tEfNS_4arch4Sm80ELb1ELb0ELb1ELb1ELb0ELb0ELb0ELb0ELi2ELi4ELi4ELi4ELb0EEENS1_21CollectiveEpilogueBwdISA_SB_SD_Li256ELb1ELb0ELi2EEENS1_25SingleTileBwdLPTSchedulerILb1ELi128ELb0EEEEEEEEEvNT_6ParamsE$_ZN4cute3eso3ESOILb1ELb0EJNS_6LayoutINS_5tupleIJNS3_IJNS_1CILi2EEES5_EEENS3_IJS5_NS4_ILi8EEEEEEEEENS3_IJNS3_IJNS_11ScaledBasisIS7_JLi0EEEENSA_INS4_ILi64EEEJLi0EEEEEEENS3_IJNSA_INS4_ILi1EEEJLi1EEEENSA_INS4_ILi16EEEJLi1EEEEEEEEEEEENS_10ViewEngineINS_23ArithmeticTupleIteratorINS_15ArithmeticTupleIJNS4_ILi0EEESP_EEEEEEEEEC2ERKSL_RKSS_ - $_ZN7cutlass13device_kernelIN5flash19enable_sm80_to_sm89INS1_16FlashAttnBwdSm80INS1_25CollectiveMainloopBwdSm80ILi2ELi2EN4cute5tupleIJNS5_1CILi128EEES8_NS7_ILi64EEEEEENS_10bfloat16_tEfNS_4arch4Sm80ELb1ELb0ELb1ELb1ELb0ELb0ELb0ELb0ELi2ELi4ELi4ELi4ELb0EEENS1_21CollectiveEpilogueBwdISA_SB_SD_Li256ELb1ELb0ELi2EEENS1_25SingleTileBwdLPTSchedulerILb1ELi128ELb0EEEEEEEEEvNT_6ParamsE$_ZN4cute3eso3ESOILb1ELb0EJNS_6LayoutINS_5tupleIJNS3_IJNS_1CILi2EEES5_EEEEEENS3_IJNS3_IJNS4_ILi8EEENS4_ILi64EEEEEEEEEEEiEEC2ERKSC_RKi)
$_ZN7cutlass13device_kernelIN5flash19enable_sm80_to_sm89INS1_16FlashAttnBwdSm80INS1_25CollectiveMainloopBwdSm80ILi2ELi2EN4cute5tupleIJNS5_1CILi128EEES8_NS7_ILi64EEEEEENS_10bfloat16_tEfNS_4arch4Sm80ELb1ELb0ELb1ELb1ELb0ELb0ELb0ELb0ELi2ELi4ELi4ELi4ELb0EEENS1_21CollectiveEpilogueBwdISA_SB_SD_Li256ELb1ELb0ELi2EEENS1_25SingleTileBwdLPTSchedulerILb1ELi128ELb0EEEEEEEEEvNT_6ParamsE$_ZN4cute3eso3ESOILb1ELb0EJNS_6LayoutINS_5tupleIJNS3_IJNS_1CILi2EEES5_EEEEEENS3_IJNS3_IJNS4_ILi8EEENS4_ILi64EEEEEEEEEEEiEEC2ERKSC_RKi:
[----:B------:R-:W-:Y:S01]  /*af30*/  IADD3 R2, R23, -c[0x0][0x20], RZ ;  /* 0x8000080017027a10 */ /* 0x000fe20007ffe0ff */
[----:B------:R-:W-:Y:S01]  /*af40*/  IMAD.MOV.U32 R8, RZ, RZ, R6 ;  /* 0x000000ffff087224 */ /* 0x000fe200078e0006 */
[----:B------:R-:W-:-:S03]  /*af50*/  MOV R9, 0x0 ;  /* 0x0000000000097802 */ /* 0x000fc60000000f00 */
[----:B------:R1:W-:Y:S01]  /*af60*/  STL [R2], R3 ;  /* 0x0000000302007387 */ /* 0x0003e20000100800 */
[----:B------:R-:W-:Y:S05]  /*af70*/  RET.REL.NODEC R8 `(_ZN7cutlass13device_kernelIN5flash19enable_sm80_to_sm89INS1_16FlashAttnBwdSm80INS1_25CollectiveMainloopBwdSm80ILi2ELi2EN4cute5tupleIJNS5_1CILi128EEES8_NS7_ILi64EEEEEENS_10bfloat16_tEfNS_4arch4Sm80ELb1ELb0ELb1ELb1ELb0ELb0ELb0ELb0ELi2ELi4ELi4ELi4ELb0EEENS1_21CollectiveEpilogueBwdISA_SB_SD_Li256ELb1ELb0ELi2EEENS1_25SingleTileBwdLPTSchedulerILb1ELi128ELb0EEEEEEEEEvNT_6ParamsE) ;  /* 0xffff508008007950 */ /* 0x000fea0003c3ffff */
        .type           $_ZN7cutlass13device_kernelIN5flash19enable_sm80_to_sm89INS1_16FlashAttnBwdSm80INS1_25CollectiveMainloopBwdSm80ILi2ELi2EN4cute5tupleIJNS5_1CILi128EEES8_NS7_ILi64EEEEEENS_10bfloat16_tEfNS_4arch4Sm80ELb1ELb0ELb1ELb1ELb0ELb0ELb0ELb0ELi2ELi4ELi4ELi4ELb0EEENS1_21CollectiveEpilogueBwdISA_SB_SD_Li256ELb1ELb0ELi2EEENS1_25SingleTileBwdLPTSchedulerILb1ELi128ELb0EEEEEEEEEvNT_6ParamsE$_ZN4cute3eso3ESOILb1ELb0EJNS_6LayoutINS_5tupleIJNS3_IJNS_1CILi2EEES5_EEENS3_IJS5_NS4_ILi8EEEEEEEEENS3_IJNS3_IJNS_11ScaledBasisIS7_JLi0EEEENSA_INS4_ILi64EEEJLi0EEEEEEENS3_IJNSA_INS4_ILi1EEEJLi1EEEENSA_INS4_ILi16EEEJLi1EEEEEEEEEEEENS_10ViewEngineINS_23ArithmeticTupleIteratorINS_15ArithmeticTupleIJNS4_ILi0EEESP_EEEEEEEEEC2ERKSL_RKSS_,@function
        .size           $_ZN7cutlass13device_kernelIN5flash19enable_sm80_to_sm89INS1_16FlashAttnBwdSm80INS1_25CollectiveMainloopBwdSm80ILi2ELi2EN4cute5tupleIJNS5_1CILi128EEES8_NS7_ILi64EEEEEENS_10bfloat16_tEfNS_4arch4Sm80ELb1ELb0ELb1ELb1ELb0ELb0ELb0ELb0ELi2ELi4ELi4ELi4ELb0EEENS1_21CollectiveEpilogueBwdISA_SB_SD_Li256ELb1ELb0ELi2EEENS1_25SingleTileBwdLPTSchedulerILb1ELi128ELb0EEEEEEEEEvNT_6ParamsE$_ZN4cute3eso3ESOILb1ELb0EJNS_6LayoutINS_5tupleIJNS3_IJNS_1CILi2EEES5_EEENS3_IJS5_NS4_ILi8EEEEEEEEENS3_IJNS3_IJNS_11ScaledBasisIS7_JLi0EEEENSA_INS4_ILi64EEEJLi0EEEEEEENS3_IJNSA_INS4_ILi1EEEJLi1EEEENSA_INS4_ILi16EEEJLi1EEEEEEEEEEEENS_10ViewEngineINS_23ArithmeticTupleIteratorINS_15ArithmeticTupleIJNS4_ILi0EEESP_EEEEEEEEEC2ERKSL_RKSS_,($_ZN7cutlass13device_kernelIN5flash19enable_sm80_to_sm89INS1_16FlashAttnBwdSm80INS1_25CollectiveMainloopBwdSm80ILi2ELi2EN4cute5tupleIJNS5_1CILi128EEES8_NS7_ILi64EEEEEENS_10bfloat16_tEfNS_4arch4Sm80ELb1ELb0ELb1ELb1ELb0ELb0ELb0ELb0ELi2ELi4ELi4ELi4ELb0EEENS1_21CollectiveEpilogueBwdISA_SB_SD_Li256ELb1ELb0ELi2EEENS1_25SingleTileBwdLPTSchedulerILb1ELi128ELb0EEEEEEEEEvNT_6ParamsE$_ZN4cute3eso3ESOILb1ELb0EJNS_6LayoutINS_5tupleIJNS3_IJNS_1CILi2EEES5_EEENS3_IJS5_NS4_ILi8EEEEEEEEENS3_IJNS3_IJNS_11ScaledBasisIS7_JLi0EEEENSA_INS4_ILi64EEEJLi0EEEEEEENS3_IJNSA_INS4_ILi1EEEJLi1EEEENSA_INS4_ILi16EEEJLi1EEEEEEEEEEEENS_10ViewEngineINS_23ArithmeticTupleIteratorINS_15ArithmeticTupleIJiiEEEEEEEEEC2ERKSL_RKSR_ - $_ZN7cutlass13device_kernelIN5flash19enable_sm80_to_sm89INS1_16FlashAttnBwdSm80INS1_25CollectiveMainloopBwdSm80ILi2ELi2EN4cute5tupleIJNS5_1CILi128EEES8_NS7_ILi64EEEEEENS_10bfloat16_tEfNS_4arch4Sm80ELb1ELb0ELb1ELb1ELb0ELb0ELb0ELb0ELi2ELi4ELi4ELi4ELb0EEENS1_21CollectiveEpilogueBwdISA_SB_SD_Li256ELb1ELb0ELi2EEENS1_25SingleTileBwdLPTSchedulerILb1ELi128ELb0EEEEEEEEEvNT_6ParamsE$_ZN4cute3eso3ESOILb1ELb0EJNS_6LayoutINS_5tupleIJNS3_IJNS_1CILi2EEES5_EEENS3_IJS5_NS4_ILi8EEEEEEEEENS3_IJNS3_IJNS_11ScaledBasisIS7_JLi0EEEENSA_INS4_ILi64EEEJLi0EEEEEEENS3_IJNSA_INS4_ILi1EEEJLi1EEEENSA_INS4_ILi16EEEJLi1EEEEEEEEEEEENS_10ViewEngineINS_23ArithmeticTupleIteratorINS_15ArithmeticTupleIJNS4_ILi0EEESP_EEEEEEEEEC2ERKSL_RKSS_)
$_ZN7cutlass13device_kernelIN5flash19enable_sm80_to_sm89INS1_16FlashAttnBwdSm80INS1_25CollectiveMainloopBwdSm80ILi2ELi2EN4cute5tupleIJNS5_1CILi128EEES8_NS7_ILi64EEEEEENS_10bfloat16_tEfNS_4arch4Sm80ELb1ELb0ELb1ELb1ELb0ELb0ELb0ELb0ELi2ELi4ELi4ELi4ELb0EEENS1_21CollectiveEpilogueBwdISA_SB_SD_Li256ELb1ELb0ELi2EEENS1_25SingleTileBwdLPTSchedulerILb1ELi128ELb0EEEEEEEEEvNT_6ParamsE$_ZN4cute3eso3ESOILb1ELb0EJNS_6LayoutINS_5tupleIJNS3_IJNS_1CILi2EEES5_EEENS3_IJS5_NS4_ILi8EEEEEEEEENS3_IJNS3_IJNS_11ScaledBasisIS7_JLi0EEEENSA_INS4_ILi64EEEJLi0EEEEEEENS3_IJNSA_INS4_ILi1EEEJLi1EEEENSA_INS4_ILi16EEEJLi1EEEEEEEEEEEENS_10ViewEngineINS_23ArithmeticTupleIteratorINS_15ArithmeticTupleIJNS4_ILi0EEESP_EEEEEEEEEC2ERKSL_RKSS_:
[----:B------:R-:W-:Y:S01]  /*af80*/  IADD3 R46, R46, -c[0x0][0x20], RZ ;  /* 0x800008002e2e7a10 */ /* 0x000fe20007ffe0ff */
[----:B------:R-:W-:Y:S01]  /*af90*/  IMAD.MOV.U32 R8, RZ, RZ, R2 ;  /* 0x000000ffff087224 */ /* 0x000fe200078e0002 */
[----:B------:R-:W-:Y:S01]  /*afa0*/  PRMT R3, RZ, 0x7610, R3 ;  /* 0x00007610ff037816 */ /* 0x000fe20000000003 */
[----:B------:R-:W-:-:S04]  /*afb0*/  IMAD.MOV.U32 R9, RZ, RZ, 0x0 ;  /* 0x00000000ff097424 */ /* 0x000fc800078e00ff */
[----:B------:R1:W-:Y:S01]  /*afc0*/  STL.U8 [R46], R3 ;  /* 0x000000032e007387 */ /* 0x0003e20000100000 */
[----:B------:R-:W-:Y:S05]  /*afd0*/  RET.REL.NODEC R8 `(_ZN7cutlass13device_kernelIN5flash19enable_sm80_to_sm89INS1_16FlashAttnBwdSm80INS1_25CollectiveMainloopBwdSm80ILi2ELi2EN4cute5tupleIJNS5_1CILi128EEES8_NS7_ILi64EEEEEENS_10bfloat16_tEfNS_4arch4Sm80ELb1ELb0ELb1ELb1ELb0ELb0ELb0ELb0ELi2ELi4ELi4ELi4ELb0EEENS1_21CollectiveEpilogueBwdISA_SB_SD_Li256ELb1ELb0ELi2EEENS1_25SingleTileBwdLPTSchedulerILb1ELi128ELb0EEEEEEEEEvNT_6ParamsE) ;  /* 0xffff502008007950 */ /* 0x000fea0003c3ffff */
        .type           $_ZN7cutlass13device_kernelIN5flash19enable_sm80_to_sm89INS1_16FlashAttnBwdSm80INS1_25CollectiveMainloopBwdSm80ILi2ELi2EN4cute5tupleIJNS5_1CILi128EEES8_NS7_ILi64EEEEEENS_10bfloat16_tEfNS_4arch4Sm80ELb1ELb0ELb1ELb1ELb0ELb0ELb0ELb0ELi2ELi4ELi4ELi4ELb0EEENS1_21CollectiveEpilogueBwdISA_SB_SD_Li256ELb1ELb0ELi2EEENS1_25SingleTileBwdLPTSchedulerILb1ELi128ELb0EEEEEEEEEvNT_6ParamsE$_ZN4cute3eso3ESOILb1ELb0EJNS_6LayoutINS_5tupleIJNS3_IJNS_1CILi2EEES5_EEENS3_IJS5_NS4_ILi8EEEEEEEEENS3_IJNS3_IJNS_11ScaledBasisIS7_JLi0EEEENSA_INS4_ILi64EEEJLi0EEEEEEENS3_IJNSA_INS4_ILi1EEEJLi1EEEENSA_INS4_ILi16EEEJLi1EEEEEEEEEEEENS_10ViewEngineINS_23ArithmeticTupleIteratorINS_15ArithmeticTupleIJiiEEEEEEEEEC2ERKSL_RKSR_,@function
        .size           $_ZN7cutlass13device_kernelIN5flash19enable_sm80_to_sm89INS1_16FlashAttnBwdSm80INS1_25CollectiveMainloopBwdSm80ILi2ELi2EN4cute5tupleIJNS5_1CILi128EEES8_NS7_ILi64EEEEEENS_10bfloat16_tEfNS_4arch4Sm80ELb1ELb0ELb1ELb1ELb0ELb0ELb0ELb0ELi2ELi4ELi4ELi4ELb0EEENS1_21CollectiveEpilogueBwdISA_SB_SD_Li256ELb1ELb0ELi2EEENS1_25SingleTileBwdLPTSchedulerILb1ELi128ELb0EEEEEEEEEvNT_6ParamsE$_ZN4cute3eso3ESOILb1ELb0EJNS_6LayoutINS_5tupleIJNS3_IJNS_1CILi2EEES5_EEENS3_IJS5_NS4_ILi8EEEEEEEEENS3_IJNS3_IJNS_11ScaledBasisIS7_JLi0EEEENSA_INS4_ILi64EEEJLi0EEEEEEENS3_IJNSA_INS4_ILi1EEEJLi1EEEENSA_INS4_ILi16EEEJLi1EEEEEEEEEEEENS_10ViewEngineINS_23ArithmeticTupleIteratorINS_15ArithmeticTupleIJiiEEEEEEEEEC2ERKSL_RKSR_,($_ZN7cutlass13device_kernelIN5flash19enable_sm80_to_sm89INS1_16FlashAttnBwdSm80INS1_25CollectiveMainloopBwdSm80ILi2ELi2EN4cute5tupleIJNS5_1CILi128EEES8_NS7_ILi64EEEEEENS_10bfloat16_tEfNS_4arch4Sm80ELb1ELb0ELb1ELb1ELb0ELb0ELb0ELb0ELi2ELi4ELi4ELi4ELb0EEENS1_21CollectiveEpilogueBwdISA_SB_SD_Li256ELb1ELb0ELi2EEENS1_25SingleTileBwdLPTSchedulerILb1ELi128ELb0EEEEEEEEEvNT_6ParamsE$_ZN4cute3eso3ESOILb1ELb0EJNS_6LayoutINS_5tupleIJNS3_IJNS_1CILi2EEES5_EEENS3_IJS5_NS4_ILi8EEEEEEEEENS3_IJNS3_IJS5_NS4_ILi4EEEEEENS3_IJNS4_ILi1EEES7_EEEEEEEENS_10ViewEngineIPfEEEEC2ERKSF_RKSI_ - $_ZN7cutlass13device_kernelIN5flash19enable_sm80_to_sm89INS1_16FlashAttnBwdSm80INS1_25CollectiveMainloopBwdSm80ILi2ELi2EN4cute5tupleIJNS5_1CILi128EEES8_NS7_ILi64EEEEEENS_10bfloat16_tEfNS_4arch4Sm80ELb1ELb0ELb1ELb1ELb0ELb0ELb0ELb0ELi2ELi4ELi4ELi4ELb0EEENS1_21CollectiveEpilogueBwdISA_SB_SD_Li256ELb1ELb0ELi2EEENS1_25SingleTileBwdLPTSchedulerILb1ELi128ELb0EEEEEEEEEvNT_6ParamsE$_ZN4cute3eso3ESOILb1ELb0EJNS_6LayoutINS_5tupleIJNS3_IJNS_1CILi2EEES5_EEENS3_IJS5_NS4_ILi8EEEEEEEEENS3_IJNS3_IJNS_11ScaledBasisIS7_JLi0EEEENSA_INS4_ILi64EEEJLi0EEEEEEENS3_IJNSA_INS4_ILi1EEEJLi1EEEENSA_INS4_ILi16EEEJLi1EEEEEEEEEEEENS_10ViewEngineINS_23ArithmeticTupleIteratorINS_15ArithmeticTupleIJiiEEEEEEEEEC2ERKSL_RKSR_)
$_ZN7cutlass13device_kernelIN5flash19enable_sm80_to_sm89INS1_16FlashAttnBwdSm80INS1_25CollectiveMainloopBwdSm80ILi2ELi2EN4cute5tupleIJNS5_1CILi128EEES8_NS7_ILi64EEEEEENS_10bfloat16_tEfNS_4arch4Sm80ELb1ELb0ELb1ELb1ELb0ELb0ELb0ELb0ELi2ELi4ELi4ELi4ELb0EEENS1_21CollectiveEpilogueBwdISA_SB_SD_Li256ELb1ELb0ELi2EEENS1_25SingleTileBwdLPTSchedulerILb1ELi128ELb0EEEEEEEEEvNT_6ParamsE$_ZN4cute3eso3ESOILb1ELb0EJNS_6LayoutINS_5tupleIJNS3_IJNS_1CILi2EEES5_EEENS3_IJS5_NS4_ILi8EEEEEEEEENS3_IJNS3_IJNS_11ScaledBasisIS7_JLi0EEEENSA_INS4_ILi64EEEJLi0EEEEEEENS3_IJNSA_INS4_ILi1EEEJLi1EEEENSA_INS4_ILi16EEEJLi1EEEEEEEEEEEENS_10ViewEngineINS_23ArithmeticTupleIteratorINS_15ArithmeticTupleIJiiEEEEEEEEEC2ERKSL_RKSR_:
[----:B------:R-:W-:Y:S01]  /*afe0*/  IADD3 R4, R81, -c[0x0][0x20], RZ ;  /* 0x8000080051047a10 */ /* 0x000fe20007ffe0ff */
[----:B------:R-:W-:Y:S01]  /*aff0*/  IMAD.MOV.U32 R8, RZ, RZ, R6 ;  /* 0x000000ffff087224 */ /* 0x000fe200078e0006 */
[----:B------:R-:W-:-:S03]  /*b000*/  MOV R9, 0x0 ;  /* 0x0000000000097802 */ /* 0x000fc60000000f00 */
[----:B------:R1:W-:Y:S04]  /*b010*/  STL [R4], R2 ;  /* 0x0000000204007387 */ /* 0x0003e80000100800 */
[----:B------:R1:W-:Y:S01]  /*b020*/  STL [R4+0x4], R3 ;  /* 0x0000040304007387 */ /* 0x0003e20000100800 */
[----:B------:R-:W-:Y:S05]  /*b030*/  RET.REL.NODEC R8 `(_ZN7cutlass13device_kernelIN5flash19enable_sm80_to_sm89INS1_16FlashAttnBwdSm80INS1_25CollectiveMainloopBwdSm80ILi2ELi2EN4cute5tupleIJNS5_1CILi128EEES8_NS7_ILi64EEEEEENS_10bfloat16_tEfNS_4arch4Sm80ELb1ELb0ELb1ELb1ELb0ELb0ELb0ELb0ELi2ELi4ELi4ELi4ELb0EEENS1_21CollectiveEpilogueBwdISA_SB_SD_Li256ELb1ELb0ELi2EEENS1_25SingleTileBwdLPTSchedulerILb1ELi128ELb0EEEEEEEEEvNT_6ParamsE) ;  /* 0xffff4fc008007950 */ /* 0x000fea0003c3ffff */
        .type           $_ZN7cutlass13device_kernelIN5flash19enable_sm80_to_sm89INS1_16FlashAttnBwdSm80INS1_25CollectiveMainloopBwdSm80ILi2ELi2EN4cute5tupleIJNS5_1CILi128EEES8_NS7_ILi64EEEEEENS_10bfloat16_tEfNS_4arch4Sm80ELb1ELb0ELb1ELb1ELb0ELb0ELb0ELb0ELi2ELi4ELi4ELi4ELb0EEENS1_21CollectiveEpilogueBwdISA_SB_SD_Li256ELb1ELb0ELi2EEENS1_25SingleTileBwdLPTSchedulerILb1ELi128ELb0EEEEEEEEEvNT_6ParamsE$_ZN4cute3eso3ESOILb1ELb0EJNS_6LayoutINS_5tupleIJNS3_IJNS_1CILi2EEES5_EEENS3_IJS5_NS4_ILi8EEEEEEEEENS3_IJNS3_IJS5_NS4_ILi4EEEEEENS3_IJNS4_ILi1EEES7_EEEEEEEENS_10ViewEngineIPfEEEEC2ERKSF_RKSI_,@function
        .size           $_ZN7cutlass13device_kernelIN5flash19enable_sm80_to_sm89INS1_16FlashAttnBwdSm80INS1_25CollectiveMainloopBwdSm80ILi2ELi2EN4cute5tupleIJNS5_1CILi128EEES8_NS7_ILi64EEEEEENS_10bfloat16_tEfNS_4arch4Sm80ELb1ELb0ELb1ELb1ELb0ELb0ELb0ELb0ELi2ELi4ELi4ELi4ELb0EEENS1_21CollectiveEpilogueBwdISA_SB_SD_Li256ELb1ELb0ELi2EEENS1_25SingleTileBwdLPTSchedulerILb1ELi128ELb0EEEEEEEEEvNT_6ParamsE$_ZN4cute3eso3ESOILb1ELb0EJNS_6LayoutINS_5tupleIJNS3_IJNS_1CILi2EEES5_EEENS3_IJS5_NS4_ILi8EEEEEEEEENS3_IJNS3_IJS5_NS4_ILi4EEEEEENS3_IJNS4_ILi1EEES7_EEEEEEEENS_10ViewEngineIPfEEEEC2ERKSF_RKSI_,($_ZN7cutlass13device_kernelIN5flash19enable_sm80_to_sm89INS1_16FlashAttnBwdSm80INS1_25CollectiveMainloopBwdSm80ILi2ELi2EN4cute5tupleIJNS5_1CILi128EEES8_NS7_ILi64EEEEEENS_10bfloat16_tEfNS_4arch4Sm80ELb1ELb0ELb1ELb1ELb0ELb0ELb0ELb0ELi2ELi4ELi4ELi4ELb0EEENS1_21CollectiveEpilogueBwdISA_SB_SD_Li256ELb1ELb0ELi2EEENS1_25SingleTileBwdLPTSchedulerILb1ELi128ELb0EEEEEEEEEvNT_6ParamsE$_ZN4cute3eso3ESOILb1ELb0EJNS_6LayoutINS_5tupleIJNS3_IJNS_1CILi2EEES5_EEENS4_ILi8EEEEEENS3_IJNS3_IJNS4_ILi1EEES5_EEENS4_ILi4EEEEEEEENS_10ViewEngineIPN7cutlass10bfloat16_tEEEEEC2ERKSD_RKSI_ - $_ZN7cutlass13device_kernelIN5flash19enable_sm80_to_sm89INS1_16FlashAttnBwdSm80INS1_25CollectiveMainloopBwdSm80ILi2ELi2EN4cute5tupleIJNS5_1CILi128EEES8_NS7_ILi64EEEEEENS_10bfloat16_tEfNS_4arch4Sm80ELb1ELb0ELb1ELb1ELb0ELb0ELb0ELb0ELi2ELi4ELi4ELi4ELb0EEENS1_21CollectiveEpilogueBwdISA_SB_SD_Li256ELb1ELb0ELi2EEENS1_25SingleTileBwdLPTSchedulerILb1ELi128ELb0EEEEEEEEEvNT_6ParamsE$_ZN4cute3eso3ESOILb1ELb0EJNS_6LayoutINS_5tupleIJNS3_IJNS_1CILi2EEES5_EEENS3_IJS5_NS4_ILi8EEEEEEEEENS3_IJNS3_IJS5_NS4_ILi4EEEEEENS3_IJNS4_ILi1EEES7_EEEEEEEENS_10ViewEngineIPfEEEEC2ERKSF_RKSI_)
$_ZN7cutlass13device_kernelIN5flash19enable_sm80_to_sm89INS1_16FlashAttnBwdSm80INS1_25CollectiveMainloopBwdSm80ILi2ELi2EN4cute5tupleIJNS5_1CILi128EEES8_NS7_ILi64EEEEEENS_10bfloat16_tEfNS_4arch4Sm80ELb1ELb0ELb1ELb1ELb0ELb0ELb0ELb0ELi2ELi4ELi4ELi4ELb0EEENS1_21CollectiveEpilogueBwdISA_SB_SD_Li256ELb1ELb0ELi2EEENS1_25SingleTileBwdLPTSchedulerILb1ELi128ELb0EEEEEEEEEvNT_6ParamsE$_ZN4cute3eso3ESOILb1ELb0EJNS_6LayoutINS_5tupleIJNS3_IJNS_1CILi2EEES5_EEENS3_IJS5_NS4_ILi8EEEEEEEEENS3_IJNS3_IJS5_NS4_ILi4EEEEEENS3_IJNS4_ILi1EEES7_EEEEEEEENS_10ViewEngineIPfEEEEC2ERKSF_RKSI_:
[----:B------:R-:W-:Y:S01]  /*b040*/  IADD3 R4, R81, -c[0x0][0x20], RZ ;  /* 0x8000080051047a10 */ /* 0x000fe20007ffe0ff */
[----:B------:R-:W-:Y:S01]  /*b050*/  IMAD.MOV.U32 R8, RZ, RZ, R6 ;  /* 0x000000ffff087224 */ /* 0x000fe200078e0006 */
[----:B------:R-:W-:-:S03]  /*b060*/  MOV R9, 0x0 ;  /* 0x0000000000097802 */ /* 0x000fc60000000f00 */
[----:B------:R1:W-:Y:S01]  /*b070*/  STL.64 [R4], R48 ;  /* 0x0000003004007387 */ /* 0x0003e20000100a00 */
[----:B------:R-:W-:Y:S05]  /*b080*/  RET.REL.NODEC R8 `(_ZN7cutlass13device_kernelIN5flash19enable_sm80_to_sm89INS1_16FlashAttnBwdSm80INS1_25CollectiveMainloopBwdSm80ILi2ELi2EN4cute5tupleIJNS5_1CILi128EEES8_NS7_ILi64EEEEEENS_10bfloat16_tEfNS_4arch4Sm80ELb1ELb0ELb1ELb1ELb0ELb0ELb0ELb0ELi2ELi4ELi4ELi4ELb0EEENS1_21CollectiveEpilogueBwdISA_SB_SD_Li256ELb1ELb0ELi2EEENS1_25SingleTileBwdLPTSchedulerILb1ELi128ELb0EEEEEEEEEvNT_6ParamsE) ;  /* 0xffff4f7008007950 */ /* 0x000fea0003c3ffff */
        .type           $_ZN7cutlass13device_kernelIN5flash19enable_sm80_to_sm89INS1_16FlashAttnBwdSm80INS1_25CollectiveMainloopBwdSm80ILi2ELi2EN4cute5tupleIJNS5_1CILi128EEES8_NS7_ILi64EEEEEENS_10bfloat16_tEfNS_4arch4Sm80ELb1ELb0ELb1ELb1ELb0ELb0ELb0ELb0ELi2ELi4ELi4ELi4ELb0EEENS1_21CollectiveEpilogueBwdISA_SB_SD_Li256ELb1ELb0ELi2EEENS1_25SingleTileBwdLPTSchedulerILb1ELi128ELb0EEEEEEEEEvNT_6ParamsE$_ZN4cute3eso3ESOILb1ELb0EJNS_6LayoutINS_5tupleIJNS3_IJNS_1CILi2EEES5_EEENS4_ILi8EEEEEENS3_IJNS3_IJNS4_ILi1EEES5_EEENS4_ILi4EEEEEEEENS_10ViewEngineIPN7cutlass10bfloat16_tEEEEEC2ERKSD_RKSI_,@function
        .size           $_ZN7cutlass13device_kernelIN5flash19enable_sm80_to_sm89INS1_16FlashAttnBwdSm80INS1_25CollectiveMainloopBwdSm80ILi2ELi2EN4cute5tupleIJNS5_1CILi128EEES8_NS7_ILi64EEEEEENS_10bfloat16_tEfNS_4arch4Sm80ELb1ELb0ELb1ELb1ELb0ELb0ELb0ELb0ELi2ELi4ELi4ELi4ELb0EEENS1_21CollectiveEpilogueBwdISA_SB_SD_Li256ELb1ELb0ELi2EEENS1_25SingleTileBwdLPTSchedulerILb1ELi128ELb0EEEEEEEEEvNT_6ParamsE$_ZN4cute3eso3ESOILb1ELb0EJNS_6LayoutINS_5tupleIJNS3_IJNS_1CILi2EEES5_EEENS4_ILi8EEEEEENS3_IJNS3_IJNS4_ILi1EEES5_EEENS4_ILi4EEEEEEEENS_10ViewEngineIPN7cutlass10bfloat16_tEEEEEC2ERKSD_RKSI_,($_ZN7cutlass13device_kernelIN5flash19enable_sm80_to_sm89INS1_16FlashAttnBwdSm80INS1_25CollectiveMainloopBwdSm80ILi2ELi2EN4cute5tupleIJNS5_1CILi128EEES8_NS7_ILi64EEEEEENS_10bfloat16_tEfNS_4arch4Sm80ELb1ELb0ELb1ELb1ELb0ELb0ELb0ELb0ELi2ELi4ELi4ELi4ELb0EEENS1_21CollectiveEpilogueBwdISA_SB_SD_Li256ELb1ELb0ELi2EEENS1_25SingleTileBwdLPTSchedulerILb1ELi128ELb0EEEEEEEEEvNT_6ParamsE$_ZN4cute3eso3ESOILb1ELb0EJNS_6LayoutINS_5tupleIJNS3_IJNS_1CILi2EEES5_EEENS4_ILi8EEEEEENS3_IJNS3_IJNS4_ILi1EEES5_EEENS4_ILi4EEEEEEEEiEEC2ERKSD_RKi - $_ZN7cutlass13device_kernelIN5flash19enable_sm80_to_sm89INS1_16FlashAttnBwdSm80INS1_25CollectiveMainloopBwdSm80ILi2ELi2EN4cute5tupleIJNS5_1CILi128EEES8_NS7_ILi64EEEEEENS_10bfloat16_tEfNS_4arch4Sm80ELb1ELb0ELb1ELb1ELb0ELb0ELb0ELb0ELi2ELi4ELi4ELi4ELb0EEENS1_21CollectiveEpilogueBwdISA_SB_SD_Li256ELb1ELb0ELi2EEENS1_25SingleTileBwdLPTSchedulerILb1ELi128ELb0EEEEEEEEEvNT_6ParamsE$_ZN4cute3eso3ESOILb1ELb0EJNS_6LayoutINS_5tupleIJNS3_IJNS_1CILi2EEES5_EEENS4_ILi8EEEEEENS3_IJNS3_IJNS4_ILi1EEES5_EEENS4_ILi4EEEEEEEENS_10ViewEngineIPN7cutlass10bfloat16_tEEEEEC2ERKSD_RKSI_)
$_ZN7cutlass13device_kernelIN5flash19enable_sm80_to_sm89INS1_16FlashAttnBwdSm80INS1_25CollectiveMainloopBwdSm80ILi2ELi2EN4cute5tupleIJNS5_1CILi128EEES8_NS7_ILi64EEEEEENS_10bfloat16_tEfNS_4arch4Sm80ELb1ELb0ELb1ELb1ELb0ELb0ELb0ELb0ELi2ELi4ELi4ELi4ELb0EEENS1_21CollectiveEpilogueBwdISA_SB_SD_Li256ELb1ELb0ELi2EEENS1_25SingleTileBwdLPTSchedulerILb1ELi128ELb0EEEEEEEEEvNT_6ParamsE$_ZN4cute3eso3ESOILb1ELb0EJNS_6LayoutINS_5tupleIJNS3_IJNS_1CILi2EEES5_EEENS4_ILi8EEEEEENS3_IJNS3_IJNS4_ILi1EEES5_EEENS4_ILi4EEEEEEEENS_10ViewEngineIPN7cutlass10bfloat16_tEEEEEC2ERKSD_RKSI_:
[----:B------:R-:W-:Y:S01]  /*b090*/  IADD3 R2, R23, -c[0x0][0x20], RZ ;  /* 0x8000080017027a10 */ /* 0x000fe20007ffe0ff */
[----:B------:R-:W-:Y:S01]  /*b0a0*/  IMAD.MOV.U32 R7, RZ, RZ, R3 ;  /* 0x000000ffff077224 */ /* 0x000fe200078e0003 */
[----:B------:R-:W-:-:S04]  /*b0b0*/  MOV R5, 0x0 ;  /* 0x0000000000057802 */ /* 0x000fc80000000f00 */
[----:B------:R1:W-:Y:S01]  /*b0c0*/  STL.64 [R2], R6 ;  /* 0x0000000602007387 */ /* 0x0003e20000100a00 */
[----:B------:R-:W-:Y:S05]  /*b0d0*/  RET.REL.NODEC R4 `(_ZN7cutlass13device_kernelIN5flash19enable_sm80_to_sm89INS1_16FlashAttnBwdSm80INS1_25CollectiveMainloopBwdSm80ILi2ELi2EN4cute5tupleIJNS5_1CILi128EEES8_NS7_ILi64EEEEEENS_10bfloat16_tEfNS_4arch4Sm80ELb1ELb0ELb1ELb1ELb0ELb0ELb0ELb0ELi2ELi4ELi4ELi4ELb0EEENS1_21CollectiveEpilogueBwdISA_SB_SD_Li256ELb1ELb0ELi2EEENS1_25SingleTileBwdLPTSchedulerILb1ELi128ELb0EEEEEEEEEvNT_6ParamsE) ;  /* 0xffff4f2004007950 */ /* 0x000fea0003c3ffff */
        .type           $_ZN7cutlass13device_kernelIN5flash19enable_sm80_to_sm89INS1_16FlashAttnBwdSm80INS1_25CollectiveMainloopBwdSm80ILi2ELi2EN4cute5tupleIJNS5_1CILi128EEES8_NS7_ILi64EEEEEENS_10bfloat16_tEfNS_4arch4Sm80ELb1ELb0ELb1ELb1ELb0ELb0ELb0ELb0ELi2ELi4ELi4ELi4ELb0EEENS1_21CollectiveEpilogueBwdISA_SB_SD_Li256ELb1ELb0ELi2EEENS1_25SingleTileBwdLPTSchedulerILb1ELi128ELb0EEEEEEEEEvNT_6ParamsE$_ZN4cute3eso3ESOILb1ELb0EJNS_6LayoutINS_5tupleIJNS3_IJNS_1CILi2EEES5_EEENS4_ILi8EEEEEENS3_IJNS3_IJNS4_ILi1EEES5_EEENS4_ILi4EEEEEEEEiEEC2ERKSD_RKi,@function
        .size           $_ZN7cutlass13device_kernelIN5flash19enable_sm80_to_sm89INS1_16FlashAttnBwdSm80INS1_25CollectiveMainloopBwdSm80ILi2ELi2EN4cute5tupleIJNS5_1CILi128EEES8_NS7_ILi64EEEEEENS_10bfloat16_tEfNS_4arch4Sm80ELb1ELb0ELb1ELb1ELb0ELb0ELb0ELb0ELi2ELi4ELi4ELi4ELb0EEENS1_21CollectiveEpilogueBwdISA_SB_SD_Li256ELb1ELb0ELi2EEENS1_25SingleTileBwdLPTSchedulerILb1ELi128ELb0EEEEEEEEEvNT_6ParamsE$_ZN4cute3eso3ESOILb1ELb0EJNS_6LayoutINS_5tupleIJNS3_IJNS_1CILi2EEES5_EEENS4_ILi8EEEEEENS3_IJNS3_IJNS4_ILi1EEES5_EEENS4_ILi4EEEEEEEEiEEC2ERKSD_RKi,($_ZN7cutlass13device_kernelIN5flash19enable_sm80_to_sm89INS1_16FlashAttnBwdSm80INS1_25CollectiveMainloopBwdSm80ILi2ELi2EN4cute5tupleIJNS5_1CILi128EEES8_NS7_ILi64EEEEEENS_10bfloat16_tEfNS_4arch4Sm80ELb1ELb0ELb1ELb1ELb0ELb0ELb0ELb0ELi2ELi4ELi4ELi4ELb0EEENS1_21CollectiveEpilogueBwdISA_SB_SD_Li256ELb1ELb0ELi2EEENS1_25SingleTileBwdLPTSchedulerILb1ELi128ELb0EEEEEEEEEvNT_6ParamsE$_ZN4cute3eso3ESOILb1ELb0EJNS_6LayoutINS_5tupleIJNS3_IJNS_1CILi2EEES5_EEES5_NS4_ILi8EEEEEENS3_IJNS3_IJNS_11ScaledBasisINS4_ILi1EEEJLi1EEEENS9_IS7_JLi0EEEEEEENS9_INS4_ILi64EEEJLi0EEEENS9_INS4_ILi16EEEJLi1EEEEEEEEENS_10ViewEngineINS_23ArithmeticTupleIteratorINS_15ArithmeticTupleIJiiEEEEEEEEEC2ERKSJ_RKSP_ - $_ZN7cutlass13device_kernelIN5flash19enable_sm80_to_sm89INS1_16FlashAttnBwdSm80INS1_25CollectiveMainloopBwdSm80ILi2ELi2EN4cute5tupleIJNS5_1CILi128EEES8_NS7_ILi64EEEEEENS_10bfloat16_tEfNS_4arch4Sm80ELb1ELb0ELb1ELb1ELb0ELb0ELb0ELb0ELi2ELi4ELi4ELi4ELb0EEENS1_21CollectiveEpilogueBwdISA_SB_SD_Li256ELb1ELb0ELi2EEENS1_25SingleTileBwdLPTSchedulerILb1ELi128ELb0EEEEEEEEEvNT_6ParamsE$_ZN4cute3eso3ESOILb1ELb0EJNS_6LayoutINS_5tupleIJNS3_IJNS_1CILi2EEES5_EEENS4_ILi8EEEEEENS3_IJNS3_IJNS4_ILi1EEES5_EEENS4_ILi4EEEEEEEEiEEC2ERKSD_RKi)
$_ZN7cutlass13device_kernelIN5flash19enable_sm80_to_sm89INS1_16FlashAttnBwdSm80INS1_25CollectiveMainloopBwdSm80ILi2ELi2EN4cute5tupleIJNS5_1CILi128EEES8_NS7_ILi64EEEEEENS_10bfloat16_tEfNS_4arch4Sm80ELb1ELb0ELb1ELb1ELb0ELb0ELb0ELb0ELi2ELi4ELi4ELi4ELb0EEENS1_21CollectiveEpilogueBwdISA_SB_SD_Li256ELb1ELb0ELi2EEENS1_25SingleTileBwdLPTSchedulerILb1ELi128ELb0EEEEEEEEEvNT_6ParamsE$_ZN4cute3eso3ESOILb1ELb0EJNS_6LayoutINS_5tupleIJNS3_IJNS_1CILi2EEES5_EEENS4_ILi8EEEEEENS3_IJNS3_IJNS4_ILi1EEES5_EEENS4_ILi4EEEEEEEEiEEC2ERKSD_RKi:
[----:B------:R-:W-:Y:S02]  /*b0e0*/  IADD3 R2, R23, -c[0x0][0x20], RZ ;  /* 0x8000080017027a10 */ /* 0x000fe40007ffe0ff */
[----:B------:R-:W-:-:S03]  /*b0f0*/  MOV R5, 0x0 ;  /* 0x0000000000057802 */ /* 0x000fc60000000f00 */
[----:B------:R1:W-:Y:S01]  /*b100*/  STL [R2], R3 ;  /* 0x0000000302007387 */ /* 0x0003e20000100800 */
[----:B------:R-:W-:Y:S05]  /*b110*/  RET.REL.NODEC R4 `(_ZN7cutlass13device_kernelIN5flash19enable_sm80_to_sm89INS1_16FlashAttnBwdSm80INS1_25CollectiveMainloopBwdSm80ILi2ELi2EN4cute5tupleIJNS5_1CILi128EEES8_NS7_ILi64EEEEEENS_10bfloat16_tEfNS_4arch4Sm80ELb1ELb0ELb1ELb1ELb0ELb0ELb0ELb0ELi2ELi4ELi4ELi4ELb0EEENS1_21CollectiveEpilogueBwdISA_SB_SD_Li256ELb1ELb0ELi2EEENS1_25SingleTileBwdLPTSchedulerILb1ELi128ELb0EEEEEEEEEvNT_6ParamsE) ;  /* 0xffff4ee004007950 */ /* 0x000fea0003c3ffff */
        .type           $_ZN7cutlass13device_kernelIN5flash19enable_sm80_to_sm89INS1_16FlashAttnBwdSm80INS1_25CollectiveMainloopBwdSm80ILi2ELi2EN4cute5tupleIJNS5_1CILi128EEES8_NS7_ILi64EEEEEENS_10bfloat16_tEfNS_4arch4Sm80ELb1ELb0ELb1ELb1ELb0ELb0ELb0ELb0ELi2ELi4ELi4ELi4ELb0EEENS1_21CollectiveEpilogueBwdISA_SB_SD_Li256ELb1ELb0ELi2EEENS1_25SingleTileBwdLPTSchedulerILb1ELi128ELb0EEEEEEEEEvNT_6ParamsE$_ZN4cute3eso3ESOILb1ELb0EJNS_6LayoutINS_5tupleIJNS3_IJNS_1CILi2EEES5_EEES5_NS4_ILi8EEEEEENS3_IJNS3_IJNS_11ScaledBasisINS4_ILi1EEEJLi1EEEENS9_IS7_JLi0EEEEEEENS9_INS4_ILi64EEEJLi0EEEENS9_INS4_ILi16EEEJLi1EEEEEEEEENS_10ViewEngineINS_23ArithmeticTupleIteratorINS_15ArithmeticTupleIJiiEEEEEEEEEC2ERKSJ_RKSP_,@function
        .size           $_ZN7cutlass13device_kernelIN5flash19enable_sm80_to_sm89INS1_16FlashAttnBwdSm80INS1_25CollectiveMainloopBwdSm80ILi2ELi2EN4cute5tupleIJNS5_1CILi128EEES8_NS7_ILi64EEEEEENS_10bfloat16_tEfNS_4arch4Sm80ELb1ELb0ELb1ELb1ELb0ELb0ELb0ELb0ELi2ELi4ELi4ELi4ELb0EEENS1_21CollectiveEpilogueBwdISA_SB_SD_Li256ELb1ELb0ELi2EEENS1_25SingleTileBwdLPTSchedulerILb1ELi128ELb0EEEEEEEEEvNT_6ParamsE$_ZN4cute3eso3ESOILb1ELb0EJNS_6LayoutINS_5tupleIJNS3_IJNS_1CILi2EEES5_EEES5_NS4_ILi8EEEEEENS3_IJNS3_IJNS_11ScaledBasisINS4_ILi1EEEJLi1EEEENS9_IS7_JLi0EEEEEEENS9_INS4_ILi64EEEJLi0EEEENS9_INS4_ILi16EEEJLi1EEEEEEEEENS_10ViewEngineINS_23ArithmeticTupleIteratorINS_15ArithmeticTupleIJiiEEEEEEEEEC2ERKSJ_RKSP_,($_ZN7cutlass13device_kernelIN5flash19enable_sm80_to_sm89INS1_16FlashAttnBwdSm80INS1_25CollectiveMainloopBwdSm80ILi2ELi2EN4cute5tupleIJNS5_1CILi128EEES8_NS7_ILi64EEEEEENS_10bfloat16_tEfNS_4arch4Sm80ELb1ELb0ELb1ELb1ELb0ELb0ELb0ELb0ELi2ELi4ELi4ELi4ELb0EEENS1_21CollectiveEpilogueBwdISA_SB_SD_Li256ELb1ELb0ELi2EEENS1_25SingleTileBwdLPTSchedulerILb1ELi128ELb0EEEEEEEEEvNT_6ParamsE$_ZN4cute3eso3ESOILb1ELb0EJNS_6LayoutINS_5tupleIJNS3_IJNS_1CILi2EEES5_EEES5_NS4_ILi8EEEEEENS3_IJNS3_IJNS_11ScaledBasisINS4_ILi1EEEJLi1EEEENS9_IS7_JLi0EEEEEEENS9_INS4_ILi64EEEJLi0EEEENS9_INS4_ILi16EEEJLi1EEEEEEEEENS_15ArithmeticTupleIJiiEEEEEC2ERKSJ_RKSL_ - $_ZN7cutlass13device_kernelIN5flash19enable_sm80_to_sm89INS1_16FlashAttnBwdSm80INS1_25CollectiveMainloopBwdSm80ILi2ELi2EN4cute5tupleIJNS5_1CILi128EEES8_NS7_ILi64EEEEEENS_10bfloat16_tEfNS_4arch4Sm80ELb1ELb0ELb1ELb1ELb0ELb0ELb0ELb0ELi2ELi4ELi4ELi4ELb0EEENS1_21CollectiveEpilogueBwdISA_SB_SD_Li256ELb1ELb0ELi2EEENS1_25SingleTileBwdLPTSchedulerILb1ELi128ELb0EEEEEEEEEvNT_6ParamsE$_ZN4cute3eso3ESOILb1ELb0EJNS_6LayoutINS_5tupleIJNS3_IJNS_1CILi2EEES5_EEES5_NS4_ILi8EEEEEENS3_IJNS3_IJNS_11ScaledBasisINS4_ILi1EEEJLi1EEEENS9_IS7_JLi0EEEEEEENS9_INS4_ILi64EEEJLi0EEEENS9_INS4_ILi16EEEJLi1EEEEEEEEENS_10ViewEngineINS_23ArithmeticTupleIteratorINS_15ArithmeticTupleIJiiEEEEEEEEEC2ERKSJ_RKSP_)
$_ZN7cutlass13device_kernelIN5flash19enable_sm80_to_sm89INS1_16FlashAttnBwdSm80INS1_25CollectiveMainloopBwdSm80ILi2ELi2EN4cute5tupleIJNS5_1CILi128EEES8_NS7_ILi64EEEEEENS_10bfloat16_tEfNS_4arch4Sm80ELb1ELb0ELb1ELb1ELb0ELb0ELb0ELb0ELi2ELi4ELi4ELi4ELb0EEENS1_21CollectiveEpilogueBwdISA_SB_SD_Li256ELb1ELb0ELi2EEENS1_25SingleTileBwdLPTSchedulerILb1ELi128ELb0EEEEEEEEEvNT_6ParamsE$_ZN4cute3eso3ESOILb1ELb0EJNS_6LayoutINS_5tupleIJNS3_IJNS_1CILi2EEES5_EEES5_NS4_ILi8EEEEEENS3_IJNS3_IJNS_11ScaledBasisINS4_ILi1EEEJLi1EEEENS9_IS7_JLi0EEEEEEENS9_INS4_ILi64EEEJLi0EEEENS9_INS4_ILi16EEEJLi1EEEEEEEEENS_10ViewEngineINS_23ArithmeticTupleIteratorINS_15ArithmeticTupleIJiiEEEEEEEEEC2ERKSJ_RKSP_:
[----:B------:R-:W-:Y:S01]  /*b120*/  IADD3 R4, R81, -c[0x0][0x20], RZ ;  /* 0x8000080051047a10 */ /* 0x000fe20007ffe0ff */
[----:B------:R-:W-:Y:S01]  /*b130*/  IMAD.MOV.U32 R8, RZ, RZ, R6 ;  /* 0x000000ffff087224 */ /* 0x000fe200078e0006 */
[----:B------:R-:W-:-:S03]  /*b140*/  MOV R9, 0x0 ;  /* 0x0000000000097802 */ /* 0x000fc60000000f00 */
[----:B------:R1:W-:Y:S04]  /*b150*/  STL [R4], R2 ;  /* 0x0000000204007387 */ /* 0x0003e80000100800 */
[----:B------:R1:W-:Y:S01]  /*b160*/  STL [R4+0x4], R3 ;  /* 0x0000040304007387 */ /* 0x0003e20000100800 */
[----:B------:R-:W-:Y:S05]  /*b170*/  RET.REL.NODEC R8 `(_ZN7cutlass13device_kernelIN5flash19enable_sm80_to_sm89INS1_16FlashAttnBwdSm80INS1_25CollectiveMainloopBwdSm80ILi2ELi2EN4cute5tupleIJNS5_1CILi128EEES8_NS7_ILi64EEEEEENS_10bfloat16_tEfNS_4arch4Sm80ELb1ELb0ELb1ELb1ELb0ELb0ELb0ELb0ELi2ELi4ELi4ELi4ELb0EEENS1_21CollectiveEpilogueBwdISA_SB_SD_Li256ELb1ELb0ELi2EEENS1_25SingleTileBwdLPTSchedulerILb1ELi128ELb0EEEEEEEEEvNT_6ParamsE) ;  /* 0xffff4e8008007950 */ /* 0x000fea0003c3ffff */
        .type           $_ZN7cutlass13device_kernelIN5flash19enable_sm80_to_sm89INS1_16FlashAttnBwdSm80INS1_25CollectiveMainloopBwdSm80ILi2ELi2EN4cute5tupleIJNS5_1CILi128EEES8_NS7_ILi64EEEEEENS_10bfloat16_tEfNS_4arch4Sm80ELb1ELb0ELb1ELb1ELb0ELb0ELb0ELb0ELi2ELi4ELi4ELi4ELb0EEENS1_21CollectiveEpilogueBwdISA_SB_SD_Li256ELb1ELb0ELi2EEENS1_25SingleTileBwdLPTSchedulerILb1ELi128ELb0EEEEEEEEEvNT_6ParamsE$_ZN4cute3eso3ESOILb1ELb0EJNS_6LayoutINS_5tupleIJNS3_IJNS_1CILi2EEES5_EEES5_NS4_ILi8EEEEEENS3_IJNS3_IJNS_11ScaledBasisINS4_ILi1EEEJLi1EEEENS9_IS7_JLi0EEEEEEENS9_INS4_ILi64EEEJLi0EEEENS9_INS4_ILi16EEEJLi1EEEEEEEEENS_15ArithmeticTupleIJiiEEEEEC2ERKSJ_RKSL_,@function
        .size           $_ZN7cutlass13device_kernelIN5flash19enable_sm80_to_sm89INS1_16FlashAttnBwdSm80INS1_25CollectiveMainloopBwdSm80ILi2ELi2EN4cute5tupleIJNS5_1CILi128EEES8_NS7_ILi64EEEEEENS_10bfloat16_tEfNS_4arch4Sm80ELb1ELb0ELb1ELb1ELb0ELb0ELb0ELb0ELi2ELi4ELi4ELi4ELb0EEENS1_21CollectiveEpilogueBwdISA_SB_SD_Li256ELb1ELb0ELi2EEENS1_25SingleTileBwdLPTSchedulerILb1ELi128ELb0EEEEEEEEEvNT_6ParamsE$_ZN4cute3eso3ESOILb1ELb0EJNS_6LayoutINS_5tupleIJNS3_IJNS_1CILi2EEES5_EEES5_NS4_ILi8EEEEEENS3_IJNS3_IJNS_11ScaledBasisINS4_ILi1EEEJLi1EEEENS9_IS7_JLi0EEEEEEENS9_INS4_ILi64EEEJLi0EEEENS9_INS4_ILi16EEEJLi1EEEEEEEEENS_15ArithmeticTupleIJiiEEEEEC2ERKSJ_RKSL_,($_ZN7cutlass13device_kernelIN5flash19enable_sm80_to_sm89INS1_16FlashAttnBwdSm80INS1_25CollectiveMainloopBwdSm80ILi2ELi2EN4cute5tupleIJNS5_1CILi128EEES8_NS7_ILi64EEEEEENS_10bfloat16_tEfNS_4arch4Sm80ELb1ELb0ELb1ELb1ELb0ELb0ELb0ELb0ELi2ELi4ELi4ELi4ELb0EEENS1_21CollectiveEpilogueBwdISA_SB_SD_Li256ELb1ELb0ELi2EEENS1_25SingleTileBwdLPTSchedulerILb1ELi128ELb0EEEEEEEEEvNT_6ParamsE$_ZN4cute3eso3ESOILb1ELb0EJNS_6LayoutINS_5tupleIJNS3_IJNS_1CILi2EEES5_EEES6_EEENS3_IJNS3_IJNS4_ILi1EEES5_EEENS3_IJNS4_ILi32EEENS4_ILi64EEEEEEEEEEENS_10ViewEngineIPN7cutlass10bfloat16_tEEEEEC2ERKSE_RKSJ_ - $_ZN7cutlass13device_kernelIN5flash19enable_sm80_to_sm89INS1_16FlashAttnBwdSm80INS1_25CollectiveMainloopBwdSm80ILi2ELi2EN4cute5tupleIJNS5_1CILi128EEES8_NS7_ILi64EEEEEENS_10bfloat16_tEfNS_4arch4Sm80ELb1ELb0ELb1ELb1ELb0ELb0ELb0ELb0ELi2ELi4ELi4ELi4ELb0EEENS1_21CollectiveEpilogueBwdISA_SB_SD_Li256ELb1ELb0ELi2EEENS1_25SingleTileBwdLPTSchedulerILb1ELi128ELb0EEEEEEEEEvNT_6ParamsE$_ZN4cute3eso3ESOILb1ELb0EJNS_6LayoutINS_5tupleIJNS3_IJNS_1CILi2EEES5_EEES5_NS4_ILi8EEEEEENS3_IJNS3_IJNS_11ScaledBasisINS4_ILi1EEEJLi1EEEENS9_IS7_JLi0EEEEEEENS9_INS4_ILi64EEEJLi0EEEENS9_INS4_ILi16EEEJLi1EEEEEEEEENS_15ArithmeticTupleIJiiEEEEEC2ERKSJ_RKSL_)
$_ZN7cutlass13device_kernelIN5flash19enable_sm80_to_sm89INS1_16FlashAttnBwdSm80INS1_25CollectiveMainloopBwdSm80ILi2ELi2EN4cute5tupleIJNS5_1CILi128EEES8_NS7_ILi64EEEEEENS_10bfloat16_tEfNS_4arch4Sm80ELb1ELb0ELb1ELb1ELb0ELb0ELb0ELb0ELi2ELi4ELi4ELi4ELb0EEENS1_21CollectiveEpilogueBwdISA_SB_SD_Li256ELb1ELb0ELi2EEENS1_25SingleTileBwdLPTSchedulerILb1ELi128ELb0EEEEEEEEEvNT_6ParamsE$_ZN4cute3eso3ESOILb1ELb0EJNS_6LayoutINS_5tupleIJNS3_IJNS_1CILi2EEES5_EEES5_NS4_ILi8EEEEEENS3_IJNS3_IJNS_11ScaledBasisINS4_ILi1EEEJLi1EEEENS9_IS7_JLi0EEEEEEENS9_INS4_ILi64EEEJLi0EEEENS9_INS4_ILi16EEEJLi1EEEEEEEEENS_15ArithmeticTupleIJiiEEEEEC2ERKSJ_RKSL_:
[----:B------:R-:W-:Y:S01]  /*b180*/  IADD3 R4, R81, -c[0x0][0x20], RZ ;  /* 0x8000080051047a10 */ /* 0x000fe20007ffe0ff */
[----:B------:R-:W-:Y:S01]  /*b190*/  IMAD.MOV.U32 R8, RZ, RZ, R6 ;  /* 0x000000ffff087224 */ /* 0x000fe200078e0006 */
[----:B------:R-:W-:-:S03]  /*b1a0*/  MOV R9, 0x0 ;  /* 0x0000000000097802 */ /* 0x000fc60000000f00 */
[----:B------:R1:W-:Y:S04]  /*b1b0*/  STL [R4], R2 ;  /* 0x0000000204007387 */ /* 0x0003e80000100800 */
[----:B------:R1:W-:Y:S01]  /*b1c0*/  STL [R4+0x4], R3 ;  /* 0x0000040304007387 */ /* 0x0003e20000100800 */
[----:B------:R-:W-:Y:S05]  /*b1d0*/  RET.REL.NODEC R8 `(_ZN7cutlass13device_kernelIN5flash19enable_sm80_to_sm89INS1_16FlashAttnBwdSm80INS1_25CollectiveMainloopBwdSm80ILi2ELi2EN4cute5tupleIJNS5_1CILi128EEES8_NS7_ILi64EEEEEENS_10bfloat16_tEfNS_4arch4Sm80ELb1ELb0ELb1ELb1ELb0ELb0ELb0ELb0ELi2ELi4ELi4ELi4ELb0EEENS1_21CollectiveEpilogueBwdISA_SB_SD_Li256ELb1ELb0ELi2EEENS1_25SingleTileBwdLPTSchedulerILb1ELi128ELb0EEEEEEEEEvNT_6ParamsE) ;  /* 0xffff4e2008007950 */ /* 0x000fea0003c3ffff */
        .type           $_ZN7cutlass13device_kernelIN5flash19enable_sm80_to_sm89INS1_16FlashAttnBwdSm80INS1_25CollectiveMainloopBwdSm80ILi2ELi2EN4cute5tupleIJNS5_1CILi128EEES8_NS7_ILi64EEEEEENS_10bfloat16_tEfNS_4arch4Sm80ELb1ELb0ELb1ELb1ELb0ELb0ELb0ELb0ELi2ELi4ELi4ELi4ELb0EEENS1_21CollectiveEpilogueBwdISA_SB_SD_Li256ELb1ELb0ELi2EEENS1_25SingleTileBwdLPTSchedulerILb1ELi128ELb0EEEEEEEEEvNT_6ParamsE$_ZN4cute3eso3ESOILb1ELb0EJNS_6LayoutINS_5tupleIJNS3_IJNS_1CILi2EEES5_EEES6_EEENS3_IJNS3_IJNS4_ILi1EEES5_EEENS3_IJNS4_ILi32EEENS4_ILi64EEEEEEEEEEENS_10ViewEngineIPN7cutlass10bfloat16_tEEEEEC2ERKSE_RKSJ_,@function
        .size           $_ZN7cutlass13device_kernelIN5flash19enable_sm80_to_sm89INS1_16FlashAttnBwdSm80INS1_25CollectiveMainloopBwdSm80ILi2ELi2EN4cute5tupleIJNS5_1CILi128EEES8_NS7_ILi64EEEEEENS_10bfloat16_tEfNS_4arch4Sm80ELb1ELb0ELb1ELb1ELb0ELb0ELb0ELb0ELi2ELi4ELi4ELi4ELb0EEENS1_21CollectiveEpilogueBwdISA_SB_SD_Li256ELb1ELb0ELi2EEENS1_25SingleTileBwdLPTSchedulerILb1ELi128ELb0EEEEEEEEEvNT_6ParamsE$_ZN4cute3eso3ESOILb1ELb0EJNS_6LayoutINS_5tupleIJNS3_IJNS_1CILi2EEES5_EEES6_EEENS3_IJNS3_IJNS4_ILi1EEES5_EEENS3_IJNS4_ILi32EEENS4_ILi64EEEEEEEEEEENS_10ViewEngineIPN7cutlass10bfloat16_tEEEEEC2ERKSE_RKSJ_,($_ZN7cutlass13device_kernelIN5flash19enable_sm80_to_sm89INS1_16FlashAttnBwdSm80INS1_25CollectiveMainloopBwdSm80ILi2ELi2EN4cute5tupleIJNS5_1CILi128EEES8_NS7_ILi64EEEEEENS_10bfloat16_tEfNS_4arch4Sm80ELb1ELb0ELb1ELb1ELb0ELb0ELb0ELb0ELi2ELi4ELi4ELi4ELb0EEENS1_21CollectiveEpilogueBwdISA_SB_SD_Li256ELb1ELb0ELi2EEENS1_25SingleTileBwdLPTSchedulerILb1ELi128ELb0EEEEEEEEEvNT_6ParamsE$_ZN4cute3eso3ESOILb1ELb0EJNS_6LayoutINS_5tupleIJNS3_IJNS_1CILi2EEES5_EEES6_EEENS3_IJNS3_IJNS4_ILi1EEES5_EEENS3_IJNS4_ILi32EEENS4_ILi64EEEEEEEEEEEiEEC2ERKSE_RKi - $_ZN7cutlass13device_kernelIN5flash19enable_sm80_to_sm89INS1_16FlashAttnBwdSm80INS1_25CollectiveMainloopBwdSm80ILi2ELi2EN4cute5tupleIJNS5_1CILi128EEES8_NS7_ILi64EEEEEENS_10bfloat16_tEfNS_4arch4Sm80ELb1ELb0ELb1ELb1ELb0ELb0ELb0ELb0ELi2ELi4ELi4ELi4ELb0EEENS1_21CollectiveEpilogueBwdISA_SB_SD_Li256ELb1ELb0ELi2EEENS1_25SingleTileBwdLPTSchedulerILb1ELi128ELb0EEEEEEEEEvNT_6ParamsE$_ZN4cute3eso3ESOILb1ELb0EJNS_6LayoutINS_5tupleIJNS3_IJNS_1CILi2EEES5_EEES6_EEENS3_IJNS3_IJNS4_ILi1EEES5_EEENS3_IJNS4_ILi32EEENS4_ILi64EEEEEEEEEEENS_10ViewEngineIPN7cutlass10bfloat16_tEEEEEC2ERKSE_RKSJ_)
$_ZN7cutlass13device_kernelIN5flash19enable_sm80_to_sm89INS1_16FlashAttnBwdSm80INS1_25CollectiveMainloopBwdSm80ILi2ELi2EN4cute5tupleIJNS5_1CILi128EEES8_NS7_ILi64EEEEEENS_10bfloat16_tEfNS_4arch4Sm80ELb1ELb0ELb1ELb1ELb0ELb0ELb0ELb0ELi2ELi4ELi4ELi4ELb0EEENS1_21CollectiveEpilogueBwdISA_SB_SD_Li256ELb1ELb0ELi2EEENS1_25SingleTileBwdLPTSchedulerILb1ELi128ELb0EEEEEEEEEvNT_6ParamsE$_ZN4cute3eso3ESOILb1ELb0EJNS_6LayoutINS_5tupleIJNS3_IJNS_1CILi2EEES5_EEES6_EEENS3_IJNS3_IJNS4_ILi1EEES5_EEENS3_IJNS4_ILi32EEENS4_ILi64EEEEEEEEEEENS_10ViewEngineIPN7cutlass10bfloat16_tEEEEEC2ERKSE_RKSJ_:
[----:B------:R-:W-:Y:S01]  /*b1e0*/  IADD3 R2, R67, -c[0x0][0x20], RZ ;  /* 0x8000080043027a10 */ /* 0x000fe20007ffe0ff */
[----:B------:R-:W-:Y:S01]  /*b1f0*/  IMAD.MOV.U32 R7, RZ, RZ, R3 ;  /* 0x000000ffff077224 */ /* 0x000fe200078e0003 */
[----:B------:R-:W-:-:S04]  /*b200*/  MOV R5, 0x0 ;  /* 0x0000000000057802 */ /* 0x000fc80000000f00 */
[----:B------:R1:W-:Y:S01]  /*b210*/  STL.64 [R2], R6 ;  /* 0x0000000602007387 */ /* 0x0003e20000100a00 */
[----:B------:R-:W-:Y:S05]  /*b220*/  RET.REL.NODEC R4 `(_ZN7cutlass13device_kernelIN5flash19enable_sm80_to_sm89INS1_16FlashAttnBwdSm80INS1_25CollectiveMainloopBwdSm80ILi2ELi2EN4cute5tupleIJNS5_1CILi128EEES8_NS7_ILi64EEEEEENS_10bfloat16_tEfNS_4arch4Sm80ELb1ELb0ELb1ELb1ELb0ELb0ELb0ELb0ELi2ELi4ELi4ELi4ELb0EEENS1_21CollectiveEpilogueBwdISA_SB_SD_Li256ELb1ELb0ELi2EEENS1_25SingleTileBwdLPTSchedulerILb1ELi128ELb0EEEEEEEEEvNT_6ParamsE) ;  /* 0xffff4dd004007950 */ /* 0x000fea0003c3ffff */
        .type           $_ZN7cutlass13device_kernelIN5flash19enable_sm80_to_sm89INS1_16FlashAttnBwdSm80INS1_25CollectiveMainloopBwdSm80ILi2ELi2EN4cute5tupleIJNS5_1CILi128EEES8_NS7_ILi64EEEEEENS_10bfloat16_tEfNS_4arch4Sm80ELb1ELb0ELb1ELb1ELb0ELb0ELb0ELb0ELi2ELi4ELi4ELi4ELb0EEENS1_21CollectiveEpilogueBwdISA_SB_SD_Li256ELb1ELb0ELi2EEENS1_25SingleTileBwdLPTSchedulerILb1ELi128ELb0EEEEEEEEEvNT_6ParamsE$_ZN4cute3eso3ESOILb1ELb0EJNS_6LayoutINS_5tupleIJNS3_IJNS_1CILi2EEES5_EEES6_EEENS3_IJNS3_IJNS4_ILi1EEES5_EEENS3_IJNS4_ILi32EEENS4_ILi64EEEEEEEEEEEiEEC2ERKSE_RKi,@function
        .size           $_ZN7cutlass13device_kernelIN5flash19enable_sm80_to_sm89INS1_16FlashAttnBwdSm80INS1_25CollectiveMainloopBwdSm80ILi2ELi2EN4cute5tupleIJNS5_1CILi128EEES8_NS7_ILi64EEEEEENS_10bfloat16_tEfNS_4arch4Sm80ELb1ELb0ELb1ELb1ELb0ELb0ELb0ELb0ELi2ELi4ELi4ELi4ELb0EEENS1_21CollectiveEpilogueBwdISA_SB_SD_Li256ELb1ELb0ELi2EEENS1_25SingleTileBwdLPTSchedulerILb1ELi128ELb0EEEEEEEEEvNT_6ParamsE$_ZN4cute3eso3ESOILb1ELb0EJNS_6LayoutINS_5tupleIJNS3_IJNS_1CILi2EEES5_EEES6_EEENS3_IJNS3_IJNS4_ILi1EEES5_EEENS3_IJNS4_ILi32EEENS4_ILi64EEEEEEEEEEEiEEC2ERKSE_RKi,($_ZN7cutlass13device_kernelIN5flash19enable_sm80_to_sm89INS1_16FlashAttnBwdSm80INS1_25CollectiveMainloopBwdSm80ILi2ELi2EN4cute5tupleIJNS5_1CILi128EEES8_NS7_ILi64EEEEEENS_10bfloat16_tEfNS_4arch4Sm80ELb1ELb0ELb1ELb1ELb0ELb0ELb0ELb0ELi2ELi4ELi4ELi4ELb0EEENS1_21CollectiveEpilogueBwdISA_SB_SD_Li256ELb1ELb0ELi2EEENS1_25SingleTileBwdLPTSchedulerILb1ELi128ELb0EEEEEEEEEvNT_6ParamsE$_ZN4cute3eso3ESOILb1ELb0EJNS_6LayoutINS_5tupleIJNS3_IJNS_1CILi2EEES5_S5_EEEEEENS3_IJNS3_IJNS4_ILi1EEES5_NS4_ILi4EEEEEEEEEEENS_10ViewEngineIPN7cutlass10bfloat16_tEEEEEC2ERKSC_RKSH_ - $_ZN7cutlass13device_kernelIN5flash19enable_sm80_to_sm89INS1_16FlashAttnBwdSm80INS1_25CollectiveMainloopBwdSm80ILi2ELi2EN4cute5tupleIJNS5_1CILi128EEES8_NS7_ILi64EEEEEENS_10bfloat16_tEfNS_4arch4Sm80ELb1ELb0ELb1ELb1ELb0ELb0ELb0ELb0ELi2ELi4ELi4ELi4ELb0EEENS1_21CollectiveEpilogueBwdISA_SB_SD_Li256ELb1ELb0ELi2EEENS1_25SingleTileBwdLPTSchedulerILb1ELi128ELb0EEEEEEEEEvNT_6ParamsE$_ZN4cute3eso3ESOILb1ELb0EJNS_6LayoutINS_5tupleIJNS3_IJNS_1CILi2EEES5_EEES6_EEENS3_IJNS3_IJNS4_ILi1EEES5_EEENS3_IJNS4_ILi32EEENS4_ILi64EEEEEEEEEEEiEEC2ERKSE_RKi)
$_ZN7cutlass13device_kernelIN5flash19enable_sm80_to_sm89INS1_16FlashAttnBwdSm80INS1_25CollectiveMainloopBwdSm80ILi2ELi2EN4cute5tupleIJNS5_1CILi128EEES8_NS7_ILi64EEEEEENS_10bfloat16_tEfNS_4arch4Sm80ELb1ELb0ELb1ELb1ELb0ELb0ELb0ELb0ELi2ELi4ELi4ELi4ELb0EEENS1_21CollectiveEpilogueBwdISA_SB_SD_Li256ELb1ELb0ELi2EEENS1_25SingleTileBwdLPTSchedulerILb1ELi128ELb0EEEEEEEEEvNT_6ParamsE$_ZN4cute3eso3ESOILb1ELb0EJNS_6LayoutINS_5tupleIJNS3_IJNS_1CILi2EEES5_EEES6_EEENS3_IJNS3_IJNS4_ILi1EEES5_EEENS3_IJNS4_ILi32EEENS4_ILi64EEEEEEEEEEEiEEC2ERKSE_RKi:
[----:B------:R-:W-:Y:S02]  /*b230*/  IADD3 R2, R67, -c[0x0][0x20], RZ ;  /* 0x8000080043027a10 */ /* 0x000fe40007ffe0ff */
[----:B------:R-:W-:-:S03]  /*b240*/  MOV R5, 0x0 ;  /* 0x0000000000057802 */ /* 0x000fc60000000f00 */
[----:B------:R1:W-:Y:S01]  /*b250*/  STL [R2], R3 ;  /* 0x0000000302007387 */ /* 0x0003e20000100800 */
[----:B------:R-:W-:Y:S05]  /*b260*/  RET.REL.NODEC R4 `(_ZN7cutlass13device_kernelIN5flash19enable_sm80_to_sm89INS1_16FlashAttnBwdSm80INS1_25CollectiveMainloopBwdSm80ILi2ELi2EN4cute5tupleIJNS5_1CILi128EEES8_NS7_ILi64EEEEEENS_10bfloat16_tEfNS_4arch4Sm80ELb1ELb0ELb1ELb1ELb0ELb0ELb0ELb0ELi2ELi4ELi4ELi4ELb0EEENS1_21CollectiveEpilogueBwdISA_SB_SD_Li256ELb1ELb0ELi2EEENS1_25SingleTileBwdLPTSchedulerILb1ELi128ELb0EEEEEEEEEvNT_6ParamsE) ;  /* 0xffff4d9004007950 */ /* 0x000fea0003c3ffff */
        .type           $_ZN7cutlass13device_kernelIN5flash19enable_sm80_to_sm89INS1_16FlashAttnBwdSm80INS1_25CollectiveMainloopBwdSm80ILi2ELi2EN4cute5tupleIJNS5_1CILi128EEES8_NS7_ILi64EEEEEENS_10bfloat16_tEfNS_4arch4Sm80ELb1ELb0ELb1ELb1ELb0ELb0ELb0ELb0ELi2ELi4ELi4ELi4ELb0EEENS1_21CollectiveEpilogueBwdISA_SB_SD_Li256ELb1ELb0ELi2EEENS1_25SingleTileBwdLPTSchedulerILb1ELi128ELb0EEEEEEEEEvNT_6ParamsE$_ZN4cute3eso3ESOILb1ELb0EJNS_6LayoutINS_5tupleIJNS3_IJNS_1CILi2EEES5_S5_EEEEEENS3_IJNS3_IJNS4_ILi1EEES5_NS4_ILi4EEEEEEEEEEENS_10ViewEngineIPN7cutlass10bfloat16_tEEEEEC2ERKSC_RKSH_,@function
        .size           $_ZN7cutlass13device_kernelIN5flash19enable_sm80_to_sm89INS1_16FlashAttnBwdSm80INS1_25CollectiveMainloopBwdSm80ILi2ELi2EN4cute5tupleIJNS5_1CILi128EEES8_NS7_ILi64EEEEEENS_10bfloat16_tEfNS_4arch4Sm80ELb1ELb0ELb1ELb1ELb0ELb0ELb0ELb0ELi2ELi4ELi4ELi4ELb0EEENS1_21CollectiveEpilogueBwdISA_SB_SD_Li256ELb1ELb0ELi2EEENS1_25SingleTileBwdLPTSchedulerILb1ELi128ELb0EEEEEEEEEvNT_6ParamsE$_ZN4cute3eso3ESOILb1ELb0EJNS_6LayoutINS_5tupleIJNS3_IJNS_1CILi2EEES5_S5_EEEEEENS3_IJNS3_IJNS4_ILi1EEES5_NS4_ILi4EEEEEEEEEEENS_10ViewEngineIPN7cutlass10bfloat16_tEEEEEC2ERKSC_RKSH_,($_ZN7cutlass13device_kernelIN5flash19enable_sm80_to_sm89INS1_16FlashAttnBwdSm80INS1_25CollectiveMainloopBwdSm80ILi2ELi2EN4cute5tupleIJNS5_1CILi128EEES8_NS7_ILi64EEEEEENS_10bfloat16_tEfNS_4arch4Sm80ELb1ELb0ELb1ELb1ELb0ELb0ELb0ELb0ELi2ELi4ELi4ELi4ELb0EEENS1_21CollectiveEpilogueBwdISA_SB_SD_Li256ELb1ELb0ELi2EEENS1_25SingleTileBwdLPTSchedulerILb1ELi128ELb0EEEEEEEEEvNT_6ParamsE$_ZN4cute3eso3ESOILb1ELb0EJNS_6LayoutINS_5tupleIJNS3_IJNS_1CILi2EEES5_S5_EEEEEENS3_IJNS3_IJNS4_ILi1EEES5_NS4_ILi4EEEEEEEEEEEiEEC2ERKSC_RKi - $_ZN7cutlass13device_kernelIN5flash19enable_sm80_to_sm89INS1_16FlashAttnBwdSm80INS1_25CollectiveMainloopBwdSm80ILi2ELi2EN4cute5tupleIJNS5_1CILi128EEES8_NS7_ILi64EEEEEENS_10bfloat16_tEfNS_4arch4Sm80ELb1ELb0ELb1ELb1ELb0ELb0ELb0ELb0ELi2ELi4ELi4ELi4ELb0EEENS1_21CollectiveEpilogueBwdISA_SB_SD_Li256ELb1ELb0ELi2EEENS1_25SingleTileBwdLPTSchedulerILb1ELi128ELb0EEEEEEEEEvNT_6ParamsE$_ZN4cute3eso3ESOILb1ELb0EJNS_6LayoutINS_5tupleIJNS3_IJNS_1CILi2EEES5_S5_EEEEEENS3_IJNS3_IJNS4_ILi1EEES5_NS4_ILi4EEEEEEEEEEENS_10ViewEngineIPN7cutlass10bfloat16_tEEEEEC2ERKSC_RKSH_)
$_ZN7cutlass13device_kernelIN5flash19enable_sm80_to_sm89INS1_16FlashAttnBwdSm80INS1_25CollectiveMainloopBwdSm80ILi2ELi2EN4cute5tupleIJNS5_1CILi128EEES8_NS7_ILi64EEEEEENS_10bfloat16_tEfNS_4arch4Sm80ELb1ELb0ELb1ELb1ELb0ELb0ELb0ELb0ELi2ELi4ELi4ELi4ELb0EEENS1_21CollectiveEpilogueBwdISA_SB_SD_Li256ELb1ELb0ELi2EEENS1_25SingleTileBwdLPTSchedulerILb1ELi128ELb0EEEEEEEEEvNT_6ParamsE$_ZN4cute3eso3ESOILb1ELb0EJNS_6LayoutINS_5tupleIJNS3_IJNS_1CILi2EEES5_S5_EEEEEENS3_IJNS3_IJNS4_ILi1EEES5_NS4_ILi4EEEEEEEEEEENS_10ViewEngineIPN7cutlass10bfloat16_tEEEEEC2ERKSC_RKSH_:
[----:B------:R-:W-:Y:S01]  /*b270*/  IADD3 R2, R67, -c[0x0][0x20], RZ ;  /* 0x8000080043027a10 */ /* 0x000fe20007ffe0ff */
[----:B------:R-:W-:Y:S01]  /*b280*/  IMAD.MOV.U32 R7, RZ, RZ, R3 ;  /* 0x000000ffff077224 */ /* 0x000fe200078e0003 */
[----:B------:R-:W-:-:S04]  /*b290*/  MOV R5, 0x0 ;  /* 0x0000000000057802 */ /* 0x000fc80000000f00 */
[----:B------:R1:W-:Y:S01]  /*b2a0*/  STL.64 [R2], R6 ;  /* 0x0000000602007387 */ /* 0x0003e20000100a00 */
[----:B------:R-:W-:Y:S05]  /*b2b0*/  RET.REL.NODEC R4 `(_ZN7cutlass13device_kernelIN5flash19enable_sm80_to_sm89INS1_16FlashAttnBwdSm80INS1_25CollectiveMainloopBwdSm80ILi2ELi2EN4cute5tupleIJNS5_1CILi128EEES8_NS7_ILi64EEEEEENS_10bfloat16_tEfNS_4arch4Sm80ELb1ELb0ELb1ELb1ELb0ELb0ELb0ELb0ELi2ELi4ELi4ELi4ELb0EEENS1_21CollectiveEpilogueBwdISA_SB_SD_Li256ELb1ELb0ELi2EEENS1_25SingleTileBwdLPTSchedulerILb1ELi128ELb0EEEEEEEEEvNT_6ParamsE) ;  /* 0xffff4d4004007950 */ /* 0x000fea0003c3ffff */
        .type           $_ZN7cutlass13device_kernelIN5flash19enable_sm80_to_sm89INS1_16FlashAttnBwdSm80INS1_25CollectiveMainloopBwdSm80ILi2ELi2EN4cute5tupleIJNS5_1CILi128EEES8_NS7_ILi64EEEEEENS_10bfloat16_tEfNS_4arch4Sm80ELb1ELb0ELb1ELb1ELb0ELb0ELb0ELb0ELi2ELi4ELi4ELi4ELb0EEENS1_21CollectiveEpilogueBwdISA_SB_SD_Li256ELb1ELb0ELi2EEENS1_25SingleTileBwdLPTSchedulerILb1ELi128ELb0EEEEEEEEEvNT_6ParamsE$_ZN4cute3eso3ESOILb1ELb0EJNS_6LayoutINS_5tupleIJNS3_IJNS_1CILi2EEES5_S5_EEEEEENS3_IJNS3_IJNS4_ILi1EEES5_NS4_ILi4EEEEEEEEEEEiEEC2ERKSC_RKi,@function
        .size           $_ZN7cutlass13device_kernelIN5flash19enable_sm80_to_sm89INS1_16FlashAttnBwdSm80INS1_25CollectiveMainloopBwdSm80ILi2ELi2EN4cute5tupleIJNS5_1CILi128EEES8_NS7_ILi64EEEEEENS_10bfloat16_tEfNS_4arch4Sm80ELb1ELb0ELb1ELb1ELb0ELb0ELb0ELb0ELi2ELi4ELi4ELi4ELb0EEENS1_21CollectiveEpilogueBwdISA_SB_SD_Li256ELb1ELb0ELi2EEENS1_25SingleTileBwdLPTSchedulerILb1ELi128ELb0EEEEEEEEEvNT_6ParamsE$_ZN4cute3eso3ESOILb1ELb0EJNS_6LayoutINS_5tupleIJNS3_IJNS_1CILi2EEES5_S5_EEEEEENS3_IJNS3_IJNS4_ILi1EEES5_NS4_ILi4EEEEEEEEEEEiEEC2ERKSC_RKi,($_ZN7cutlass13device_kernelIN5flash19enable_sm80_to_sm89INS1_16FlashAttnBwdSm80INS1_25CollectiveMainloopBwdSm80ILi2ELi2EN4cute5tupleIJNS5_1CILi128EEES8_NS7_ILi64EEEEEENS_10bfloat16_tEfNS_4arch4Sm80ELb1ELb0ELb1ELb1ELb0ELb0ELb0ELb0ELi2ELi4ELi4ELi4ELb0EEENS1_21CollectiveEpilogueBwdISA_SB_SD_Li256ELb1ELb0ELi2EEENS1_25SingleTileBwdLPTSchedulerILb1ELi128ELb0EEEEEEEEEvNT_6ParamsE$_ZN4cute3eso3ESOILb1ELb0EJNS_6LayoutINS_5tupleIJNS3_IJNS_1CILi2EEES5_S5_EEES5_EEENS3_IJNS3_IJNS4_ILi1EEES5_NS4_ILi4EEEEEENS4_ILi64EEEEEEEENS_10ViewEngineIPN7cutlass10bfloat16_tEEEEEC2ERKSD_RKSI_ - $_ZN7cutlass13device_kernelIN5flash19enable_sm80_to_sm89INS1_16FlashAttnBwdSm80INS1_25CollectiveMainloopBwdSm80ILi2ELi2EN4cute5tupleIJNS5_1CILi128EEES8_NS7_ILi64EEEEEENS_10bfloat16_tEfNS_4arch4Sm80ELb1ELb0ELb1ELb1ELb0ELb0ELb0ELb0ELi2ELi4ELi4ELi4ELb0EEENS1_21CollectiveEpilogueBwdISA_SB_SD_Li256ELb1ELb0ELi2EEENS1_25SingleTileBwdLPTSchedulerILb1ELi128ELb0EEEEEEEEEvNT_6ParamsE$_ZN4cute3eso3ESOILb1ELb0EJNS_6LayoutINS_5tupleIJNS3_IJNS_1CILi2EEES5_S5_EEEEEENS3_IJNS3_IJNS4_ILi1EEES5_NS4_ILi4EEEEEEEEEEEiEEC2ERKSC_RKi)
$_ZN7cutlass13device_kernelIN5flash19enable_sm80_to_sm89INS1_16FlashAttnBwdSm80INS1_25CollectiveMainloopBwdSm80ILi2ELi2EN4cute5tupleIJNS5_1CILi128EEES8_NS7_ILi64EEEEEENS_10bfloat16_tEfNS_4arch4Sm80ELb1ELb0ELb1ELb1ELb0ELb0ELb0ELb0ELi2ELi4ELi4ELi4ELb0EEENS1_21CollectiveEpilogueBwdISA_SB_SD_Li256ELb1ELb0ELi2EEENS1_25SingleTileBwdLPTSchedulerILb1ELi128ELb0EEEEEEEEEvNT_6ParamsE$_ZN4cute3eso3ESOILb1ELb0EJNS_6LayoutINS_5tupleIJNS3_IJNS_1CILi2EEES5_S5_EEEEEENS3_IJNS3_IJNS4_ILi1EEES5_NS4_ILi4EEEEEEEEEEEiEEC2ERKSC_RKi:
[----:B------:R-:W-:Y:S02]  /*b2c0*/  IADD3 R2, R67, -c[0x0][0x20], RZ ;  /* 0x8000080043027a10 */ /* 0x000fe40007ffe0ff */
[----:B------:R-:W-:-:S03]  /*b2d0*/  MOV R5, 0x0 ;  /* 0x0000000000057802 */ /* 0x000fc60000000f00 */
[----:B------:R1:W-:Y:S01]  /*b2e0*/  STL [R2], R3 ;  /* 0x0000000302007387 */ /* 0x0003e20000100800 */
[----:B------:R-:W-:Y:S05]  /*b2f0*/  RET.REL.NODEC R4 `(_ZN7cutlass13device_kernelIN5flash19enable_sm80_to_sm89INS1_16FlashAttnBwdSm80INS1_25CollectiveMainloopBwdSm80ILi2ELi2EN4cute5tupleIJNS5_1CILi128EEES8_NS7_ILi64EEEEEENS_10bfloat16_tEfNS_4arch4Sm80ELb1ELb0ELb1ELb1ELb0ELb0ELb0ELb0ELi2ELi4ELi4ELi4ELb0EEENS1_21CollectiveEpilogueBwdISA_SB_SD_Li256ELb1ELb0ELi2EEENS1_25SingleTileBwdLPTSchedulerILb1ELi128ELb0EEEEEEEEEvNT_6ParamsE) ;  /* 0xffff4d0004007950 */ /* 0x000fea0003c3ffff */
        .type           $_ZN7cutlass13device_kernelIN5flash19enable_sm80_to_sm89INS1_16FlashAttnBwdSm80INS1_25CollectiveMainloopBwdSm80ILi2ELi2EN4cute5tupleIJNS5_1CILi128EEES8_NS7_ILi64EEEEEENS_10bfloat16_tEfNS_4arch4Sm80ELb1ELb0ELb1ELb1ELb0ELb0ELb0ELb0ELi2ELi4ELi4ELi4ELb0EEENS1_21CollectiveEpilogueBwdISA_SB_SD_Li256ELb1ELb0ELi2EEENS1_25SingleTileBwdLPTSchedulerILb1ELi128ELb0EEEEEEEEEvNT_6ParamsE$_ZN4cute3eso3ESOILb1ELb0EJNS_6LayoutINS_5tupleIJNS3_IJNS_1CILi2EEES5_S5_EEES5_EEENS3_IJNS3_IJNS4_ILi1EEES5_NS4_ILi4EEEEEENS4_ILi64EEEEEEEENS_10ViewEngineIPN7cutlass10bfloat16_tEEEEEC2ERKSD_RKSI_,@function
        .size           $_ZN7cutlass13device_kernelIN5flash19enable_sm80_to_sm89INS1_16FlashAttnBwdSm80INS1_25CollectiveMainloopBwdSm80ILi2ELi2EN4cute5tupleIJNS5_1CILi128EEES8_NS7_ILi64EEEEEENS_10bfloat16_tEfNS_4arch4Sm80ELb1ELb0ELb1ELb1ELb0ELb0ELb0ELb0ELi2ELi4ELi4ELi4ELb0EEENS1_21CollectiveEpilogueBwdISA_SB_SD_Li256ELb1ELb0ELi2EEENS1_25SingleTileBwdLPTSchedulerILb1ELi128ELb0EEEEEEEEEvNT_6ParamsE$_ZN4cute3eso3ESOILb1ELb0EJNS_6LayoutINS_5tupleIJNS3_IJNS_1CILi2EEES5_S5_EEES5_EEENS3_IJNS3_IJNS4_ILi1EEES5_NS4_ILi4EEEEEENS4_ILi64EEEEEEEENS_10ViewEngineIPN7cutlass10bfloat16_tEEEEEC2ERKSD_RKSI_,($_ZN7cutlass13device_kernelIN5flash19enable_sm80_to_sm89INS1_16FlashAttnBwdSm80INS1_25CollectiveMainloopBwdSm80ILi2ELi2EN4cute5tupleIJNS5_1CILi128EEES8_NS7_ILi64EEEEEENS_10bfloat16_tEfNS_4arch4Sm80ELb1ELb0ELb1ELb1ELb0ELb0ELb0ELb0ELi2ELi4ELi4ELi4ELb0EEENS1_21CollectiveEpilogueBwdISA_SB_SD_Li256ELb1ELb0ELi2EEENS1_25SingleTileBwdLPTSchedulerILb1ELi128ELb0EEEEEEEEEvNT_6ParamsE$_ZN4cute3eso3ESOILb1ELb0EJNS_6LayoutINS_5tupleIJNS3_IJNS_1CILi2EEES5_S5_EEES5_EEENS3_IJNS3_IJNS4_ILi1EEES5_NS4_ILi4EEEEEENS4_ILi64EEEEEEEEiEEC2ERKSD_RKi - $_ZN7cutlass13device_kernelIN5flash19enable_sm80_to_sm89INS1_16FlashAttnBwdSm80INS1_25CollectiveMainloopBwdSm80ILi2ELi2EN4cute5tupleIJNS5_1CILi128EEES8_NS7_ILi64EEEEEENS_10bfloat16_tEfNS_4arch4Sm80ELb1ELb0ELb1ELb1ELb0ELb0ELb0ELb0ELi2ELi4ELi4ELi4ELb0EEENS1_21CollectiveEpilogueBwdISA_SB_SD_Li256ELb1ELb0ELi2EEENS1_25SingleTileBwdLPTSchedulerILb1ELi128ELb0EEEEEEEEEvNT_6ParamsE$_ZN4cute3eso3ESOILb1ELb0EJNS_6LayoutINS_5tupleIJNS3_IJNS_1CILi2EEES5_S5_EEES5_EEENS3_IJNS3_IJNS4_ILi1EEES5_NS4_ILi4EEEEEENS4_ILi64EEEEEEEENS_10ViewEngineIPN7cutlass10bfloat16_tEEEEEC2ERKSD_RKSI_)
$_ZN7cutlass13device_kernelIN5flash19enable_sm80_to_sm89INS1_16FlashAttnBwdSm80INS1_25CollectiveMainloopBwdSm80ILi2ELi2EN4cute5tupleIJNS5_1CILi128EEES8_NS7_ILi64EEEEEENS_10bfloat16_tEfNS_4arch4Sm80ELb1ELb0ELb1ELb1ELb0ELb0ELb0ELb0ELi2ELi4ELi4ELi4ELb0EEENS1_21CollectiveEpilogueBwdISA_SB_SD_Li256ELb1ELb0ELi2EEENS1_25SingleTileBwdLPTSchedulerILb1ELi128ELb0EEEEEEEEEvNT_6ParamsE$_ZN4cute3eso3ESOILb1ELb0EJNS_6LayoutINS_5tupleIJNS3_IJNS_1CILi2EEES5_S5_EEES5_EEENS3_IJNS3_IJNS4_ILi1EEES5_NS4_ILi4EEEEEENS4_ILi64EEEEEEEENS_10ViewEngineIPN7cutlass10bfloat16_tEEEEEC2ERKSD_RKSI_:
[----:B------:R-:W-:Y:S01]  /*b300*/  IADD3 R2, R23, -c[0x0][0x20], RZ ;  /* 0x8000080017027a10 */ /* 0x000fe20007ffe0ff */
[----:B------:R-:W-:Y:S01]  /*b310*/  IMAD.MOV.U32 R7, RZ, RZ, R3 ;  /* 0x000000ffff077224 */ /* 0x000fe200078e0003 */
[----:B------:R-:W-:-:S04]  /*b320*/  MOV R5, 0x0 ;  /* 0x0000000000057802 */ /* 0x000fc80000000f00 */
[----:B------:R1:W-:Y:S01]  /*b330*/  STL.64 [R2], R6 ;  /* 0x0000000602007387 */ /* 0x0003e20000100a00 */
[----:B------:R-:W-:Y:S05]  /*b340*/  RET.REL.NODEC R4 `(_ZN7cutlass13device_kernelIN5flash19enable_sm80_to_sm89INS1_16FlashAttnBwdSm80INS1_25CollectiveMainloopBwdSm80ILi2ELi2EN4cute5tupleIJNS5_1CILi128EEES8_NS7_ILi64EEEEEENS_10bfloat16_tEfNS_4arch4Sm80ELb1ELb0ELb1ELb1ELb0ELb0ELb0ELb0ELi2ELi4ELi4ELi4ELb0EEENS1_21CollectiveEpilogueBwdISA_SB_SD_Li256ELb1ELb0ELi2EEENS1_25SingleTileBwdLPTSchedulerILb1ELi128ELb0EEEEEEEEEvNT_6ParamsE) ;  /* 0xffff4cb004007950 */ /* 0x000fea0003c3ffff */
        .type           $_ZN7cutlass13device_kernelIN5flash19enable_sm80_to_sm89INS1_16FlashAttnBwdSm80INS1_25CollectiveMainloopBwdSm80ILi2ELi2EN4cute5tupleIJNS5_1CILi128EEES8_NS7_ILi64EEEEEENS_10bfloat16_tEfNS_4arch4Sm80ELb1ELb0ELb1ELb1ELb0ELb0ELb0ELb0ELi2ELi4ELi4ELi4ELb0EEENS1_21CollectiveEpilogueBwdISA_SB_SD_Li256ELb1ELb0ELi2EEENS1_25SingleTileBwdLPTSchedulerILb1ELi128ELb0EEEEEEEEEvNT_6ParamsE$_ZN4cute3eso3ESOILb1ELb0EJNS_6LayoutINS_5tupleIJNS3_IJNS_1CILi2EEES5_S5_EEES5_EEENS3_IJNS3_IJNS4_ILi1EEES5_NS4_ILi4EEEEEENS4_ILi64EEEEEEEEiEEC2ERKSD_RKi,@function
        .size           $_ZN7cutlass13device_kernelIN5flash19enable_sm80_to_sm89INS1_16FlashAttnBwdSm80INS1_25CollectiveMainloopBwdSm80ILi2ELi2EN4cute5tupleIJNS5_1CILi128EEES8_NS7_ILi64EEEEEENS_10bfloat16_tEfNS_4arch4Sm80ELb1ELb0ELb1ELb1ELb0ELb0ELb0ELb0ELi2ELi4ELi4ELi4ELb0EEENS1_21CollectiveEpilogueBwdISA_SB_SD_Li256ELb1ELb0ELi2EEENS1_25SingleTileBwdLPTSchedulerILb1ELi128ELb0EEEEEEEEEvNT_6ParamsE$_ZN4cute3eso3ESOILb1ELb0EJNS_6LayoutINS_5tupleIJNS3_IJNS_1CILi2EEES5_S5_EEES5_EEENS3_IJNS3_IJNS4_ILi1EEES5_NS4_ILi4EEEEEENS4_ILi64EEEEEEEEiEEC2ERKSD_RKi,($_ZN7cutlass13device_kernelIN5flash19enable_sm80_to_sm89INS1_16FlashAttnBwdSm80INS1_25CollectiveMainloopBwdSm80ILi2ELi2EN4cute5tupleIJNS5_1CILi128EEES8_NS7_ILi64EEEEEENS_10bfloat16_tEfNS_4arch4Sm80ELb1ELb0ELb1ELb1ELb0ELb0ELb0ELb0ELi2ELi4ELi4ELi4ELb0EEENS1_21CollectiveEpilogueBwdISA_SB_SD_Li256ELb1ELb0ELi2EEENS1_25SingleTileBwdLPTSchedulerILb1ELi128ELb0EEEEEEEEEvNT_6ParamsE$_ZN4cute3eso3ESOILb1ELb0EJNS_6LayoutINS_5tupleIJNS3_IJNS_1CILi2EEES5_S5_EEES5_EEENS3_IJNS3_IJNS4_ILi1EEES5_NS4_ILi4EEEEEENS4_ILi8EEEEEEEENS_10ViewEngineIPN7cutlass10bfloat16_tEEEEEC2ERKSD_RKSI_ - $_ZN7cutlass13device_kernelIN5flash19enable_sm80_to_sm89INS1_16FlashAttnBwdSm80INS1_25CollectiveMainloopBwdSm80ILi2ELi2EN4cute5tupleIJNS5_1CILi128EEES8_NS7_ILi64EEEEEENS_10bfloat16_tEfNS_4arch4Sm80ELb1ELb0ELb1ELb1ELb0ELb0ELb0ELb0ELi2ELi4ELi4ELi4ELb0EEENS1_21CollectiveEpilogueBwdISA_SB_SD_Li256ELb1ELb0ELi2EEENS1_25SingleTileBwdLPTSchedulerILb1ELi128ELb0EEEEEEEEEvNT_6ParamsE$_ZN4cute3eso3ESOILb1ELb0EJNS_6LayoutINS_5tupleIJNS3_IJNS_1CILi2EEES5_S5_EEES5_EEENS3_IJNS3_IJNS4_ILi1EEES5_NS4_ILi4EEEEEENS4_ILi64EEEEEEEEiEEC2ERKSD_RKi)
$_ZN7cutlass13device_kernelIN5flash19enable_sm80_to_sm89INS1_16FlashAttnBwdSm80INS1_25CollectiveMainloopBwdSm80ILi2ELi2EN4cute5tupleIJNS5_1CILi128EEES8_NS7_ILi64EEEEEENS_10bfloat16_tEfNS_4arch4Sm80ELb1ELb0ELb1ELb1ELb0ELb0ELb0ELb0ELi2ELi4ELi4ELi4ELb0EEENS1_21CollectiveEpilogueBwdISA_SB_SD_Li256ELb1ELb0ELi2EEENS1_25SingleTileBwdLPTSchedulerILb1ELi128ELb0EEEEEEEEEvNT_6ParamsE$_ZN4cute3eso3ESOILb1ELb0EJNS_6LayoutINS_5tupleIJNS3_IJNS_1CILi2EEES5_S5_EEES5_EEENS3_IJNS3_IJNS4_ILi1EEES5_NS4_ILi4EEEEEENS4_ILi64EEEEEEEEiEEC2ERKSD_RKi:
[----:B------:R-:W-:Y:S02]  /*b350*/  IADD3 R2, R23, -c[0x0][0x20], RZ ;  /* 0x8000080017027a10 */ /* 0x000fe40007ffe0ff */
[----:B------:R-:W-:-:S03]  /*b360*/  MOV R5, 0x0 ;  /* 0x0000000000057802 */ /* 0x000fc60000000f00 */
[----:B------:R1:W-:Y:S01]  /*b370*/  STL [R2], R3 ;  /* 0x0000000302007387 */ /* 0x0003e20000100800 */
[----:B------:R-:W-:Y:S05]  /*b380*/  RET.REL.NODEC R4 `(_ZN7cutlass13device_kernelIN5flash19enable_sm80_to_sm89INS1_16FlashAttnBwdSm80INS1_25CollectiveMainloopBwdSm80ILi2ELi2EN4cute5tupleIJNS5_1CILi128EEES8_NS7_ILi64EEEEEENS_10bfloat16_tEfNS_4arch4Sm80ELb1ELb0ELb1ELb1ELb0ELb0ELb0ELb0ELi2ELi4ELi4ELi4ELb0EEENS1_21CollectiveEpilogueBwdISA_SB_SD_Li256ELb1ELb0ELi2EEENS1_25SingleTileBwdLPTSchedulerILb1ELi128ELb0EEEEEEEEEvNT_6ParamsE) ;  /* 0xffff4c7004007950 */ /* 0x000fea0003c3ffff */
        .type           $_ZN7cutlass13device_kernelIN5flash19enable_sm80_to_sm89INS1_16FlashAttnBwdSm80INS1_25CollectiveMainloopBwdSm80ILi2ELi2EN4cute5tupleIJNS5_1CILi128EEES8_NS7_ILi64EEEEEENS_10bfloat16_tEfNS_4arch4Sm80ELb1ELb0ELb1ELb1ELb0ELb0ELb0ELb0ELi2ELi4ELi4ELi4ELb0EEENS1_21CollectiveEpilogueBwdISA_SB_SD_Li256ELb1ELb0ELi2EEENS1_25SingleTileBwdLPTSchedulerILb1ELi128ELb0EEEEEEEEEvNT_6ParamsE$_ZN4cute3eso3ESOILb1ELb0EJNS_6LayoutINS_5tupleIJNS3_IJNS_1CILi2EEES5_S5_EEES5_EEENS3_IJNS3_IJNS4_ILi1EEES5_NS4_ILi4EEEEEENS4_ILi8EEEEEEEENS_10ViewEngineIPN7cutlass10bfloat16_tEEEEEC2ERKSD_RKSI_,@function
        .size           $_ZN7cutlass13device_kernelIN5flash19enable_sm80_to_sm89INS1_16FlashAttnBwdSm80INS1_25CollectiveMainloopBwdSm80ILi2ELi2EN4cute5tupleIJNS5_1CILi128EEES8_NS7_ILi64EEEEEENS_10bfloat16_tEfNS_4arch4Sm80ELb1ELb0ELb1ELb1ELb0ELb0ELb0ELb0ELi2ELi4ELi4ELi4ELb0EEENS1_21CollectiveEpilogueBwdISA_SB_SD_Li256ELb1ELb0ELi2EEENS1_25SingleTileBwdLPTSchedulerILb1ELi128ELb0EEEEEEEEEvNT_6ParamsE$_ZN4cute3eso3ESOILb1ELb0EJNS_6LayoutINS_5tupleIJNS3_IJNS_1CILi2EEES5_S5_EEES5_EEENS3_IJNS3_IJNS4_ILi1EEES5_NS4_ILi4EEEEEENS4_ILi8EEEEEEEENS_10ViewEngineIPN7cutlass10bfloat16_tEEEEEC2ERKSD_RKSI_,($_ZN7cutlass13device_kernelIN5flash19enable_sm80_to_sm89INS1_16FlashAttnBwdSm80INS1_25CollectiveMainloopBwdSm80ILi2ELi2EN4cute5tupleIJNS5_1CILi128EEES8_NS7_ILi64EEEEEENS_10bfloat16_tEfNS_4arch4Sm80ELb1ELb0ELb1ELb1ELb0ELb0ELb0ELb0ELi2ELi4ELi4ELi4ELb0EEENS1_21CollectiveEpilogueBwdISA_SB_SD_Li256ELb1ELb0ELi2EEENS1_25SingleTileBwdLPTSchedulerILb1ELi128ELb0EEEEEEEEEvNT_6ParamsE$_ZN4cute3eso3ESOILb1ELb0EJNS_6LayoutINS_5tupleIJNS3_IJNS_1CILi2EEES5_S5_EEES5_EEENS3_IJNS3_IJNS4_ILi1EEES5_NS4_ILi4EEEEEENS4_ILi8EEEEEEEEiEEC2ERKSD_RKi - $_ZN7cutlass13device_kernelIN5flash19enable_sm80_to_sm89INS1_16FlashAttnBwdSm80INS1_25CollectiveMainloopBwdSm80ILi2ELi2EN4cute5tupleIJNS5_1CILi128EEES8_NS7_ILi64EEEEEENS_10bfloat16_tEfNS_4arch4Sm80ELb1ELb0ELb1ELb1ELb0ELb0ELb0ELb0ELi2ELi4ELi4ELi4ELb0EEENS1_21CollectiveEpilogueBwdISA_SB_SD_Li256ELb1ELb0ELi2EEENS1_25SingleTileBwdLPTSchedulerILb1ELi128ELb0EEEEEEEEEvNT_6ParamsE$_ZN4cute3eso3ESOILb1ELb0EJNS_6LayoutINS_5tupleIJNS3_IJNS_1CILi2EEES5_S5_EEES5_EEENS3_IJNS3_IJNS4_ILi1EEES5_NS4_ILi4EEEEEENS4_ILi8EEEEEEEENS_10ViewEngineIPN7cutlass10bfloat16_tEEEEEC2ERKSD_RKSI_)
$_ZN7cutlass13device_kernelIN5flash19enable_sm80_to_sm89INS1_16FlashAttnBwdSm80INS1_25CollectiveMainloopBwdSm80ILi2ELi2EN4cute5tupleIJNS5_1CILi128EEES8_NS7_ILi64EEEEEENS_10bfloat16_tEfNS_4arch4Sm80ELb1ELb0ELb1ELb1ELb0ELb0ELb0ELb0ELi2ELi4ELi4ELi4ELb0EEENS1_21CollectiveEpilogueBwdISA_SB_SD_Li256ELb1ELb0ELi2EEENS1_25SingleTileBwdLPTSchedulerILb1ELi128ELb0EEEEEEEEEvNT_6ParamsE$_ZN4cute3eso3ESOILb1ELb0EJNS_6LayoutINS_5tupleIJNS3_IJNS_1CILi2EEES5_S5_EEES5_EEENS3_IJNS3_IJNS4_ILi1EEES5_NS4_ILi4EEEEEENS4_ILi8EEEEEEEENS_10ViewEngineIPN7cutlass10bfloat16_tEEEEEC2ERKSD_RKSI_:
[----:B------:R-:W-:Y:S01]  /*b390*/  IADD3 R2, R67, -c[0x0][0x20], RZ ;  /* 0x8000080043027a10 */ /* 0x000fe20007ffe0ff */
[----:B------:R-:W-:Y:S01]  /*b3a0*/  IMAD.MOV.U32 R7, RZ, RZ, R3 ;  /* 0x000000ffff077224 */ /* 0x000fe200078e0003 */
[----:B------:R-:W-:-:S04]  /*b3b0*/  MOV R5, 0x0 ;  /* 0x0000000000057802 */ /* 0x000fc80000000f00 */
[----:B------:R1:W-:Y:S01]  /*b3c0*/  STL.64 [R2], R6 ;  /* 0x0000000602007387 */ /* 0x0003e20000100a00 */
[----:B------:R-:W-:Y:S05]  /*b3d0*/  RET.REL.NODEC R4 `(_ZN7cutlass13device_kernelIN5flash19enable_sm80_to_sm89INS1_16FlashAttnBwdSm80INS1_25CollectiveMainloopBwdSm80ILi2ELi2EN4cute5tupleIJNS5_1CILi128EEES8_NS7_ILi64EEEEEENS_10bfloat16_tEfNS_4arch4Sm80ELb1ELb0ELb1ELb1ELb0ELb0ELb0ELb0ELi2ELi4ELi4ELi4ELb0EEENS1_21CollectiveEpilogueBwdISA_SB_SD_Li256ELb1ELb0ELi2EEENS1_25SingleTileBwdLPTSchedulerILb1ELi128ELb0EEEEEEEEEvNT_6ParamsE) ;  /* 0xffff4c2004007950 */ /* 0x000fea0003c3ffff */
        .type           $_ZN7cutlass13device_kernelIN5flash19enable_sm80_to_sm89INS1_16FlashAttnBwdSm80INS1_25CollectiveMainloopBwdSm80ILi2ELi2EN4cute5tupleIJNS5_1CILi128EEES8_NS7_ILi64EEEEEENS_10bfloat16_tEfNS_4arch4Sm80ELb1ELb0ELb1ELb1ELb0ELb0ELb0ELb0ELi2ELi4ELi4ELi4ELb0EEENS1_21CollectiveEpilogueBwdISA_SB_SD_Li256ELb1ELb0ELi2EEENS1_25SingleTileBwdLPTSchedulerILb1ELi128ELb0EEEEEEEEEvNT_6ParamsE$_ZN4cute3eso3ESOILb1ELb0EJNS_6LayoutINS_5tupleIJNS3_IJNS_1CILi2EEES5_S5_EEES5_EEENS3_IJNS3_IJNS4_ILi1EEES5_NS4_ILi4EEEEEENS4_ILi8EEEEEEEEiEEC2ERKSD_RKi,@function
        .size           $_ZN7cutlass13device_kernelIN5flash19enable_sm80_to_sm89INS1_16FlashAttnBwdSm80INS1_25CollectiveMainloopBwdSm80ILi2ELi2EN4cute5tupleIJNS5_1CILi128EEES8_NS7_ILi64EEEEEENS_10bfloat16_tEfNS_4arch4Sm80ELb1ELb0ELb1ELb1ELb0ELb0ELb0ELb0ELi2ELi4ELi4ELi4ELb0EEENS1_21CollectiveEpilogueBwdISA_SB_SD_Li256ELb1ELb0ELi2EEENS1_25SingleTileBwdLPTSchedulerILb1ELi128ELb0EEEEEEEEEvNT_6ParamsE$_ZN4cute3eso3ESOILb1ELb0EJNS_6LayoutINS_5tupleIJNS3_IJNS_1CILi2EEES5_S5_EEES5_EEENS3_IJNS3_IJNS4_ILi1EEES5_NS4_ILi4EEEEEENS4_ILi8EEEEEEEEiEEC2ERKSD_RKi,($_ZN7cutlass13device_kernelIN5flash19enable_sm80_to_sm89INS1_16FlashAttnBwdSm80INS1_25CollectiveMainloopBwdSm80ILi2ELi2EN4cute5tupleIJNS5_1CILi128EEES8_NS7_ILi64EEEEEENS_10bfloat16_tEfNS_4arch4Sm80ELb1ELb0ELb1ELb1ELb0ELb0ELb0ELb0ELi2ELi4ELi4ELi4ELb0EEENS1_21CollectiveEpilogueBwdISA_SB_SD_Li256ELb1ELb0ELi2EEENS1_25SingleTileBwdLPTSchedulerILb1ELi128ELb0EEEEEEEEEvNT_6ParamsE$_ZN4cute3eso3ESOILb1ELb0EJNS_6LayoutINS_5tupleIJNS3_IJNS_1CILi4EEENS4_ILi1EEEEEEEEENS3_IJNS3_IJS6_NS4_ILi0EEEEEEEEEEENS_10ViewEngineINS_8gmem_ptrIPKfEEEEEEC2ERKSC_RKSI_ - $_ZN7cutlass13device_kernelIN5flash19enable_sm80_to_sm89INS1_16FlashAttnBwdSm80INS1_25CollectiveMainloopBwdSm80ILi2ELi2EN4cute5tupleIJNS5_1CILi128EEES8_NS7_ILi64EEEEEENS_10bfloat16_tEfNS_4arch4Sm80ELb1ELb0ELb1ELb1ELb0ELb0ELb0ELb0ELi2ELi4ELi4ELi4ELb0EEENS1_21CollectiveEpilogueBwdISA_SB_SD_Li256ELb1ELb0ELi2EEENS1_25SingleTileBwdLPTSchedulerILb1ELi128ELb0EEEEEEEEEvNT_6ParamsE$_ZN4cute3eso3ESOILb1ELb0EJNS_6LayoutINS_5tupleIJNS3_IJNS_1CILi2EEES5_S5_EEES5_EEENS3_IJNS3_IJNS4_ILi1EEES5_NS4_ILi4EEEEEENS4_ILi8EEEEEEEEiEEC2ERKSD_RKi)
$_ZN7cutlass13device_kernelIN5flash19enable_sm80_to_sm89INS1_16FlashAttnBwdSm80INS1_25CollectiveMainloopBwdSm80ILi2ELi2EN4cute5tupleIJNS5_1CILi128EEES8_NS7_ILi64EEEEEENS_10bfloat16_tEfNS_4arch4Sm80ELb1ELb0ELb1ELb1ELb0ELb0ELb0ELb0ELi2ELi4ELi4ELi4ELb0EEENS1_21CollectiveEpilogueBwdISA_SB_SD_Li256ELb1ELb0ELi2EEENS1_25SingleTileBwdLPTSchedulerILb1ELi128ELb0EEEEEEEEEvNT_6ParamsE$_ZN4cute3eso3ESOILb1ELb0EJNS_6LayoutINS_5tupleIJNS3_IJNS_1CILi2EEES5_S5_EEES5_EEENS3_IJNS3_IJNS4_ILi1EEES5_NS4_ILi4EEEEEENS4_ILi8EEEEEEEEiEEC2ERKSD_RKi:
[----:B------:R-:W-:Y:S02]  /*b3e0*/  IADD3 R2, R67, -c[0x0][0x20], RZ ;  /* 0x8000080043027a10 */ /* 0x000fe40007ffe0ff */
[----:B------:R-:W-:-:S03]  /*b3f0*/  MOV R5, 0x0 ;  /* 0x0000000000057802 */ /* 0x000fc60000000f00 */
[----:B------:R1:W-:Y:S01]  /*b400*/  STL [R2], R3 ;  /* 0x0000000302007387 */ /* 0x0003e20000100800 */
[----:B------:R-:W-:Y:S05]  /*b410*/  RET.REL.NODEC R4 `(_ZN7cutlass13device_kernelIN5flash19enable_sm80_to_sm89INS1_16FlashAttnBwdSm80INS1_25CollectiveMainloopBwdSm80ILi2ELi2EN4cute5tupleIJNS5_1CILi128EEES8_NS7_ILi64EEEEEENS_10bfloat16_tEfNS_4arch4Sm80ELb1ELb0ELb1ELb1ELb0ELb0ELb0ELb0ELi2ELi4ELi4ELi4ELb0EEENS1_21CollectiveEpilogueBwdISA_SB_SD_Li256ELb1ELb0ELi2EEENS1_25SingleTileBwdLPTSchedulerILb1ELi128ELb0EEEEEEEEEvNT_6ParamsE) ;  /* 0xffff4be004007950 */ /* 0x000fea0003c3ffff */
        .type           $_ZN7cutlass13device_kernelIN5flash19enable_sm80_to_sm89INS1_16FlashAttnBwdSm80INS1_25CollectiveMainloopBwdSm80ILi2ELi2EN4cute5tupleIJNS5_1CILi128EEES8_NS7_ILi64EEEEEENS_10bfloat16_tEfNS_4arch4Sm80ELb1ELb0ELb1ELb1ELb0ELb0ELb0ELb0ELi2ELi4ELi4ELi4ELb0EEENS1_21CollectiveEpilogueBwdISA_SB_SD_Li256ELb1ELb0ELi2EEENS1_25SingleTileBwdLPTSchedulerILb1ELi128ELb0EEEEEEEEEvNT_6ParamsE$_ZN4cute3eso3ESOILb1ELb0EJNS_6LayoutINS_5tupleIJNS3_IJNS_1CILi4EEENS4_ILi1EEEEEEEEENS3_IJNS3_IJS6_NS4_ILi0EEEEEEEEEEENS_10ViewEngineINS_8gmem_ptrIPKfEEEEEEC2ERKSC_RKSI_,@function
        .size           $_ZN7cutlass13device_kernelIN5flash19enable_sm80_to_sm89INS1_16FlashAttnBwdSm80INS1_25CollectiveMainloopBwdSm80ILi2ELi2EN4cute5tupleIJNS5_1CILi128EEES8_NS7_ILi64EEEEEENS_10bfloat16_tEfNS_4arch4Sm80ELb1ELb0ELb1ELb1ELb0ELb0ELb0ELb0ELi2ELi4ELi4ELi4ELb0EEENS1_21CollectiveEpilogueBwdISA_SB_SD_Li256ELb1ELb0ELi2EEENS1_25SingleTileBwdLPTSchedulerILb1ELi128ELb0EEEEEEEEEvNT_6ParamsE$_ZN4cute3eso3ESOILb1ELb0EJNS_6LayoutINS_5tupleIJNS3_IJNS_1CILi4EEENS4_ILi1EEEEEEEEENS3_IJNS3_IJS6_NS4_ILi0EEEEEEEEEEENS_10ViewEngineINS_8gmem_ptrIPKfEEEEEEC2ERKSC_RKSI_,($_ZN7cutlass13device_kernelIN5flash19enable_sm80_to_sm89INS1_16FlashAttnBwdSm80INS1_25CollectiveMainloopBwdSm80ILi2ELi2EN4cute5tupleIJNS5_1CILi128EEES8_NS7_ILi64EEEEEENS_10bfloat16_tEfNS_4arch4Sm80ELb1ELb0ELb1ELb1ELb0ELb0ELb0ELb0ELi2ELi4ELi4ELi4ELb0EEENS1_21CollectiveEpilogueBwdISA_SB_SD_Li256ELb1ELb0ELi2EEENS1_25SingleTileBwdLPTSchedulerILb1ELi128ELb0EEEEEEEEEvNT_6ParamsE$_ZN4cute3eso3ESOILb1ELb0EJNS_6LayoutINS_5tupleIJNS3_IJNS_1CILi4EEENS4_ILi1EEEEEEEEENS3_IJNS3_IJS6_NS4_ILi0EEEEEEEEEEENS_10ViewEngineINS_8smem_ptrIPfEEEEEEC2ERKSC_RKSH_ - $_ZN7cutlass13device_kernelIN5flash19enable_sm80_to_sm89INS1_16FlashAttnBwdSm80INS1_25CollectiveMainloopBwdSm80ILi2ELi2EN4cute5tupleIJNS5_1CILi128EEES8_NS7_ILi64EEEEEENS_10bfloat16_tEfNS_4arch4Sm80ELb1ELb0ELb1ELb1ELb0ELb0ELb0ELb0ELi2ELi4ELi4ELi4ELb0EEENS1_21CollectiveEpilogueBwdISA_SB_SD_Li256ELb1ELb0ELi2EEENS1_25SingleTileBwdLPTSchedulerILb1ELi128ELb0EEEEEEEEEvNT_6ParamsE$_ZN4cute3eso3ESOILb1ELb0EJNS_6LayoutINS_5tupleIJNS3_IJNS_1CILi4EEENS4_ILi1EEEEEEEEENS3_IJNS3_IJS6_NS4_ILi0EEEEEEEEEEENS_10ViewEngineINS_8gmem_ptrIPKfEEEEEEC2ERKSC_RKSI_)
$_ZN7cutlass13device_kernelIN5flash19enable_sm80_to_sm89INS1_16FlashAttnBwdSm80INS1_25CollectiveMainloopBwdSm80ILi2ELi2EN4cute5tupleIJNS5_1CILi128EEES8_NS7_ILi64EEEEEENS_10bfloat16_tEfNS_4arch4Sm80ELb1ELb0ELb1ELb1ELb0ELb0ELb0ELb0ELi2ELi4ELi4ELi4ELb0EEENS1_21CollectiveEpilogueBwdISA_SB_SD_Li256ELb1ELb0ELi2EEENS1_25SingleTileBwdLPTSchedulerILb1ELi128ELb0EEEEEEEEEvNT_6ParamsE$_ZN4cute3eso3ESOILb1ELb0EJNS_6LayoutINS_5tupleIJNS3_IJNS_1CILi4EEENS4_ILi1EEEEEEEEENS3_IJNS3_IJS6_NS4_ILi0EEEEEEEEEEENS_10ViewEngineINS_8gmem_ptrIPKfEEEEEEC2ERKSC_RKSI_:
[----:B------:R-:W-:Y:S02]  /*b420*/  IADD3 R4, R13, -c[0x0][0x20], RZ ;  /* 0x800008000d047a10 */ /* 0x000fe40007ffe0ff */
[----:B------:R-:W-:-:S03]  /*b430*/  MOV R9, 0x0 ;  /* 0x0000000000097802 */ /* 0x000fc60000000f00 */
[----:B------:R1:W-:Y:S01]  /*b440*/  STL.64 [R4], R2 ;  /* 0x0000000204007387 */ /* 0x0003e20000100a00 */
[----:B------:R-:W-:Y:S05]  /*b450*/  RET.REL.NODEC R8 `(_ZN7cutlass13device_kernelIN5flash19enable_sm80_to_sm89INS1_16FlashAttnBwdSm80INS1_25CollectiveMainloopBwdSm80ILi2ELi2EN4cute5tupleIJNS5_1CILi128EEES8_NS7_ILi64EEEEEENS_10bfloat16_tEfNS_4arch4Sm80ELb1ELb0ELb1ELb1ELb0ELb0ELb0ELb0ELi2ELi4ELi4ELi4ELb0EEENS1_21CollectiveEpilogueBwdISA_SB_SD_Li256ELb1ELb0ELi2EEENS1_25SingleTileBwdLPTSchedulerILb1ELi128ELb0EEEEEEEEEvNT_6ParamsE) ;  /* 0xffff4ba008007950 */ /* 0x000fea0003c3ffff */
        .type           $_ZN7cutlass13device_kernelIN5flash19enable_sm80_to_sm89INS1_16FlashAttnBwdSm80INS1_25CollectiveMainloopBwdSm80ILi2ELi2EN4cute5tupleIJNS5_1CILi128EEES8_NS7_ILi64EEEEEENS_10bfloat16_tEfNS_4arch4Sm80ELb1ELb0ELb1ELb1ELb0ELb0ELb0ELb0ELi2ELi4ELi4ELi4ELb0EEENS1_21CollectiveEpilogueBwdISA_SB_SD_Li256ELb1ELb0ELi2EEENS1_25SingleTileBwdLPTSchedulerILb1ELi128ELb0EEEEEEEEEvNT_6ParamsE$_ZN4cute3eso3ESOILb1ELb0EJNS_6LayoutINS_5tupleIJNS3_IJNS_1CILi4EEENS4_ILi1EEEEEEEEENS3_IJNS3_IJS6_NS4_ILi0EEEEEEEEEEENS_10ViewEngineINS_8smem_ptrIPfEEEEEEC2ERKSC_RKSH_,@function
        .size           $_ZN7cutlass13device_kernelIN5flash19enable_sm80_to_sm89INS1_16FlashAttnBwdSm80INS1_25CollectiveMainloopBwdSm80ILi2ELi2EN4cute5tupleIJNS5_1CILi128EEES8_NS7_ILi64EEEEEENS_10bfloat16_tEfNS_4arch4Sm80ELb1ELb0ELb1ELb1ELb0ELb0ELb0ELb0ELi2ELi4ELi4ELi4ELb0EEENS1_21CollectiveEpilogueBwdISA_SB_SD_Li256ELb1ELb0ELi2EEENS1_25SingleTileBwdLPTSchedulerILb1ELi128ELb0EEEEEEEEEvNT_6ParamsE$_ZN4cute3eso3ESOILb1ELb0EJNS_6LayoutINS_5tupleIJNS3_IJNS_1CILi4EEENS4_ILi1EEEEEEEEENS3_IJNS3_IJS6_NS4_ILi0EEEEEEEEEEENS_10ViewEngineINS_8smem_ptrIPfEEEEEEC2ERKSC_RKSH_,($_ZN7cutlass13device_kernelIN5flash19enable_sm80_to_sm89INS1_16FlashAttnBwdSm80INS1_25CollectiveMainloopBwdSm80ILi2ELi2EN4cute5tupleIJNS5_1CILi128EEES8_NS7_ILi64EEEEEENS_10bfloat16_tEfNS_4arch4Sm80ELb1ELb0ELb1ELb1ELb0ELb0ELb0ELb0ELi2ELi4ELi4ELi4ELb0EEENS1_21CollectiveEpilogueBwdISA_SB_SD_Li256ELb1ELb0ELi2EEENS1_25SingleTileBwdLPTSchedulerILb1ELi128ELb0EEEEEEEEEvNT_6ParamsE$_ZN4cute3eso3ESOILb1ELb0EJNS_6LayoutINS_5tupleIJNS3_IJNS_1CILi4EEENS4_ILi1EEEEEEEEENS3_IJNS3_IJS6_NS4_ILi0EEEEEEEEEEENS_10ViewEngineIPjEEEEC2ERKSC_RKSF_ - $_ZN7cutlass13device_kernelIN5flash19enable_sm80_to_sm89INS1_16FlashAttnBwdSm80INS1_25CollectiveMainloopBwdSm80ILi2ELi2EN4cute5tupleIJNS5_1CILi128EEES8_NS7_ILi64EEEEEENS_10bfloat16_tEfNS_4arch4Sm80ELb1ELb0ELb1ELb1ELb0ELb0ELb0ELb0ELi2ELi4ELi4ELi4ELb0EEENS1_21CollectiveEpilogueBwdISA_SB_SD_Li256ELb1ELb0ELi2EEENS1_25SingleTileBwdLPTSchedulerILb1ELi128ELb0EEEEEEEEEvNT_6ParamsE$_ZN4cute3eso3ESOILb1ELb0EJNS_6LayoutINS_5tupleIJNS3_IJNS_1CILi4EEENS4_ILi1EEEEEEEEENS3_IJNS3_IJS6_NS4_ILi0EEEEEEEEEEENS_10ViewEngineINS_8smem_ptrIPfEEEEEEC2ERKSC_RKSH_)
$_ZN7cutlass13device_kernelIN5flash19enable_sm80_to_sm89INS1_16FlashAttnBwdSm80INS1_25CollectiveMainloopBwdSm80ILi2ELi2EN4cute5tupleIJNS5_1CILi128EEES8_NS7_ILi64EEEEEENS_10bfloat16_tEfNS_4arch4Sm80ELb1ELb0ELb1ELb1ELb0ELb0ELb0ELb0ELi2ELi4ELi4ELi4ELb0EEENS1_21CollectiveEpilogueBwdISA_SB_SD_Li256ELb1ELb0ELi2EEENS1_25SingleTileBwdLPTSchedulerILb1ELi128ELb0EEEEEEEEEvNT_6ParamsE$_ZN4cute3eso3ESOILb1ELb0EJNS_6LayoutINS_5tupleIJNS3_IJNS_1CILi4EEENS4_ILi1EEEEEEEEENS3_IJNS3_IJS6_NS4_ILi0EEEEEEEEEEENS_10ViewEngineINS_8smem_ptrIPfEEEEEEC2ERKSC_RKSH_:
[----:B------:R-:W-:Y:S02]  /*b460*/  IADD3 R6, R13, -c[0x0][0x20], RZ ;  /* 0x800008000d067a10 */ /* 0x000fe40007ffe0ff */
[----:B------:R-:W-:-:S03]  /*b470*/  MOV R9, 0x0 ;  /* 0x0000000000097802 */ /* 0x000fc60000000f00 */
[----:B------:R1:W-:Y:S01]  /*b480*/  STL.64 [R6], R2 ;  /* 0x0000000206007387 */ /* 0x0003e20000100a00 */
[----:B------:R-:W-:Y:S05]  /*b490*/  RET.REL.NODEC R8 `(_ZN7cutlass13device_kernelIN5flash19enable_sm80_to_sm89INS1_16FlashAttnBwdSm80INS1_25CollectiveMainloopBwdSm80ILi2ELi2EN4cute5tupleIJNS5_1CILi128EEES8_NS7_ILi64EEEEEENS_10bfloat16_tEfNS_4arch4Sm80ELb1ELb0ELb1ELb1ELb0ELb0ELb0ELb0ELi2ELi4ELi4ELi4ELb0EEENS1_21CollectiveEpilogueBwdISA_SB_SD_Li256ELb1ELb0ELi2EEENS1_25SingleTileBwdLPTSchedulerILb1ELi128ELb0EEEEEEEEEvNT_6ParamsE) ;  /* 0xffff4b6008007950 */ /* 0x000fea0003c3ffff */
        .type           $_ZN7cutlass13device_kernelIN5flash19enable_sm80_to_sm89INS1_16FlashAttnBwdSm80INS1_25CollectiveMainloopBwdSm80ILi2ELi2EN4cute5tupleIJNS5_1CILi128EEES8_NS7_ILi64EEEEEENS_10bfloat16_tEfNS_4arch4Sm80ELb1ELb0ELb1ELb1ELb0ELb0ELb0ELb0ELi2ELi4ELi4ELi4ELb0EEENS1_21CollectiveEpilogueBwdISA_SB_SD_Li256ELb1ELb0ELi2EEENS1_25SingleTileBwdLPTSchedulerILb1ELi128ELb0EEEEEEEEEvNT_6ParamsE$_ZN4cute3eso3ESOILb1ELb0EJNS_6LayoutINS_5tupleIJNS3_IJNS_1CILi4EEENS4_ILi1EEEEEEEEENS3_IJNS3_IJS6_NS4_ILi0EEEEEEEEEEENS_10ViewEngineIPjEEEEC2ERKSC_RKSF_,@function
        .size           $_ZN7cutlass13device_kernelIN5flash19enable_sm80_to_sm89INS1_16FlashAttnBwdSm80INS1_25CollectiveMainloopBwdSm80ILi2ELi2EN4cute5tupleIJNS5_1CILi128EEES8_NS7_ILi64EEEEEENS_10bfloat16_tEfNS_4arch4Sm80ELb1ELb0ELb1ELb1ELb0ELb0ELb0ELb0ELi2ELi4ELi4ELi4ELb0EEENS1_21CollectiveEpilogueBwdISA_SB_SD_Li256ELb1ELb0ELi2EEENS1_25SingleTileBwdLPTSchedulerILb1ELi128ELb0EEEEEEEEEvNT_6ParamsE$_ZN4cute3eso3ESOILb1ELb0EJNS_6LayoutINS_5tupleIJNS3_IJNS_1CILi4EEENS4_ILi1EEEEEEEEENS3_IJNS3_IJS6_NS4_ILi0EEEEEEEEEEENS_10ViewEngineIPjEEEEC2ERKSC_RKSF_,($_ZN7cutlass13device_kernelIN5flash19enable_sm80_to_sm89INS1_16FlashAttnBwdSm80INS1_25CollectiveMainloopBwdSm80ILi2ELi2EN4cute5tupleIJNS5_1CILi128EEES8_NS7_ILi64EEEEEENS_10bfloat16_tEfNS_4arch4Sm80ELb1ELb0ELb1ELb1ELb0ELb0ELb0ELb0ELi2ELi4ELi4ELi4ELb0EEENS1_21CollectiveEpilogueBwdISA_SB_SD_Li256ELb1ELb0ELi2EEENS1_25SingleTileBwdLPTSchedulerILb1ELi128ELb0EEEEEEEEEvNT_6ParamsE$_ZN4cute3eso3ESOILb1ELb0EJNS_6LayoutINS_5tupleIJNS3_IJNS_1CILi4EEENS4_ILi1EEEEEES6_EEENS3_IJNS3_IJS6_NS4_ILi0EEEEEES9_EEEEENS_10ViewEngineINS_8gmem_ptrIPKfEEEEEEC2ERKSC_RKSI_ - $_ZN7cutlass13device_kernelIN5flash19enable_sm80_to_sm89INS1_16FlashAttnBwdSm80INS1_25CollectiveMainloopBwdSm80ILi2ELi2EN4cute5tupleIJNS5_1CILi128EEES8_NS7_ILi64EEEEEENS_10bfloat16_tEfNS_4arch4Sm80ELb1ELb0ELb1ELb1ELb0ELb0ELb0ELb0ELi2ELi4ELi4ELi4ELb0EEENS1_21CollectiveEpilogueBwdISA_SB_SD_Li256ELb1ELb0ELi2EEENS1_25SingleTileBwdLPTSchedulerILb1ELi128ELb0EEEEEEEEEvNT_6ParamsE$_ZN4cute3eso3ESOILb1ELb0EJNS_6LayoutINS_5tupleIJNS3_IJNS_1CILi4EEENS4_ILi1EEEEEEEEENS3_IJNS3_IJS6_NS4_ILi0EEEEEEEEEEENS_10ViewEngineIPjEEEEC2ERKSC_RKSF_)
$_ZN7cutlass13device_kernelIN5flash19enable_sm80_to_sm89INS1_16FlashAttnBwdSm80INS1_25CollectiveMainloopBwdSm80ILi2ELi2EN4cute5tupleIJNS5_1CILi128EEES8_NS7_ILi64EEEEEENS_10bfloat16_tEfNS_4arch4Sm80ELb1ELb0ELb1ELb1ELb0ELb0ELb0ELb0ELi2ELi4ELi4ELi4ELb0EEENS1_21CollectiveEpilogueBwdISA_SB_SD_Li256ELb1ELb0ELi2EEENS1_25SingleTileBwdLPTSchedulerILb1ELi128ELb0EEEEEEEEEvNT_6ParamsE$_ZN4cute3eso3ESOILb1ELb0EJNS_6LayoutINS_5tupleIJNS3_IJNS_1CILi4EEENS4_ILi1EEEEEEEEENS3_IJNS3_IJS6_NS4_ILi0EEEEEEEEEEENS_10ViewEngineIPjEEEEC2ERKSC_RKSF_:
[----:B------:R-:W-:Y:S02]  /*b4a0*/  IADD3 R2, R67, -c[0x0][0x20], RZ ;  /* 0x8000080043027a10 */ /* 0x000fe40007ffe0ff */
[----:B------:R-:W-:-:S03]  /*b4b0*/  MOV R5, 0x0 ;  /* 0x0000000000057802 */ /* 0x000fc60000000f00 */
[----:B------:R1:W-:Y:S01]  /*b4c0*/  STL.64 [R2], R12 ;  /* 0x0000000c02007387 */ /* 0x0003e20000100a00 */
[----:B------:R-:W-:Y:S05]  /*b4d0*/  RET.REL.NODEC R4 `(_ZN7cutlass13device_kernelIN5flash19enable_sm80_to_sm89INS1_16FlashAttnBwdSm80INS1_25CollectiveMainloopBwdSm80ILi2ELi2EN4cute5tupleIJNS5_1CILi128EEES8_NS7_ILi64EEEEEENS_10bfloat16_tEfNS_4arch4Sm80ELb1ELb0ELb1ELb1ELb0ELb0ELb0ELb0ELi2ELi4ELi4ELi4ELb0EEENS1_21CollectiveEpilogueBwdISA_SB_SD_Li256ELb1ELb0ELi2EEENS1_25SingleTileBwdLPTSchedulerILb1ELi128ELb0EEEEEEEEEvNT_6ParamsE) ;  /* 0xffff4b2004007950 */ /* 0x000fea0003c3ffff */
        .type           $_ZN7cutlass13device_kernelIN5flash19enable_sm80_to_sm89INS1_16FlashAttnBwdSm80INS1_25CollectiveMainloopBwdSm80ILi2ELi2EN4cute5tupleIJNS5_1CILi128EEES8_NS7_ILi64EEEEEENS_10bfloat16_tEfNS_4arch4Sm80ELb1ELb0ELb1ELb1ELb0ELb0ELb0ELb0ELi2ELi4ELi4ELi4ELb0EEENS1_21CollectiveEpilogueBwdISA_SB_SD_Li256ELb1ELb0ELi2EEENS1_25SingleTileBwdLPTSchedulerILb1ELi128ELb0EEEEEEEEEvNT_6ParamsE$_ZN4cute3eso3ESOILb1ELb0EJNS_6LayoutINS_5tupleIJNS3_IJNS_1CILi4EEENS4_ILi1EEEEEES6_EEENS3_IJNS3_IJS6_NS4_ILi0EEEEEES9_EEEEENS_10ViewEngineINS_8gmem_ptrIPKfEEEEEEC2ERKSC_RKSI_,@function
        .size           $_ZN7cutlass13device_kernelIN5flash19enable_sm80_to_sm89INS1_16FlashAttnBwdSm80INS1_25CollectiveMainloopBwdSm80ILi2ELi2EN4cute5tupleIJNS5_1CILi128EEES8_NS7_ILi64EEEEEENS_10bfloat16_tEfNS_4arch4Sm80ELb1ELb0ELb1ELb1ELb0ELb0ELb0ELb0ELi2ELi4ELi4ELi4ELb0EEENS1_21CollectiveEpilogueBwdISA_SB_SD_Li256ELb1ELb0ELi2EEENS1_25SingleTileBwdLPTSchedulerILb1ELi128ELb0EEEEEEEEEvNT_6ParamsE$_ZN4cute3eso3ESOILb1ELb0EJNS_6LayoutINS_5tupleIJNS3_IJNS_1CILi4EEENS4_ILi1EEEEEES6_EEENS3_IJNS3_IJS6_NS4_ILi0EEEEEES9_EEEEENS_10ViewEngineINS_8gmem_ptrIPKfEEEEEEC2ERKSC_RKSI_,($_ZN7cutlass13device_kernelIN5flash19enable_sm80_to_sm89INS1_16FlashAttnBwdSm80INS1_25CollectiveMainloopBwdSm80ILi2ELi2EN4cute5tupleIJNS5_1CILi128EEES8_NS7_ILi64EEEEEENS_10bfloat16_tEfNS_4arch4Sm80ELb1ELb0ELb1ELb1ELb0ELb0ELb0ELb0ELi2ELi4ELi4ELi4ELb0EEENS1_21CollectiveEpilogueBwdISA_SB_SD_Li256ELb1ELb0ELi2EEENS1_25SingleTileBwdLPTSchedulerILb1ELi128ELb0EEEEEEEEEvNT_6ParamsE$_ZN4cute3eso3ESOILb1ELb0EJNS_6LayoutINS_5tupleIJNS3_IJNS_1CILi4EEENS4_ILi1EEEEEES6_EEENS3_IJNS3_IJS6_NS4_ILi0EEEEEES9_EEEEENS_10ViewEngineINS_8smem_ptrIPfEEEEEEC2ERKSC_RKSH_ - $_ZN7cutlass13device_kernelIN5flash19enable_sm80_to_sm89INS1_16FlashAttnBwdSm80INS1_25CollectiveMainloopBwdSm80ILi2ELi2EN4cute5tupleIJNS5_1CILi128EEES8_NS7_ILi64EEEEEENS_10bfloat16_tEfNS_4arch4Sm80ELb1ELb0ELb1ELb1ELb0ELb0ELb0ELb0ELi2ELi4ELi4ELi4ELb0EEENS1_21CollectiveEpilogueBwdISA_SB_SD_Li256ELb1ELb0ELi2EEENS1_25SingleTileBwdLPTSchedulerILb1ELi128ELb0EEEEEEEEEvNT_6ParamsE$_ZN4cute3eso3ESOILb1ELb0EJNS_6LayoutINS_5tupleIJNS3_IJNS_1CILi4EEENS4_ILi1EEEEEES6_EEENS3_IJNS3_IJS6_NS4_ILi0EEEEEES9_EEEEENS_10ViewEngineINS_8gmem_ptrIPKfEEEEEEC2ERKSC_RKSI_)
$_ZN7cutlass13device_kernelIN5flash19enable_sm80_to_sm89INS1_16FlashAttnBwdSm80INS1_25CollectiveMainloopBwdSm80ILi2ELi2EN4cute5tupleIJNS5_1CILi128EEES8_NS7_ILi64EEEEEENS_10bfloat16_tEfNS_4arch4Sm80ELb1ELb0ELb1ELb1ELb0ELb0ELb0ELb0ELi2ELi4ELi4ELi4ELb0EEENS1_21CollectiveEpilogueBwdISA_SB_SD_Li256ELb1ELb0ELi2EEENS1_25SingleTileBwdLPTSchedulerILb1ELi128ELb0EEEEEEEEEvNT_6ParamsE$_ZN4cute3eso3ESOILb1ELb0EJNS_6LayoutINS_5tupleIJNS3_IJNS_1CILi4EEENS4_ILi1EEEEEES6_EEENS3_IJNS3_IJS6_NS4_ILi0EEEEEES9_EEEEENS_10ViewEngineINS_8gmem_ptrIPKfEEEEEEC2ERKSC_RKSI_:
[----:B------:R-:W-:Y:S02]  /*b4e0*/  IADD3 R4, R81, -c[0x0][0x20], RZ ;  /* 0x8000080051047a10 */ /* 0x000fe40007ffe0ff */
[----:B------:R-:W-:-:S03]  /*b4f0*/  MOV R7, 0x0 ;  /* 0x0000000000077802 */ /* 0x000fc60000000f00 */
[----:B------:R1:W-:Y:S01]  /*b500*/  STL.64 [R4], R2 ;  /* 0x0000000204007387 */ /* 0x0003e20000100a00 */
[----:B------:R-:W-:Y:S05]  /*b510*/  RET.REL.NODEC R6 `(_ZN7cutlass13device_kernelIN5flash19enable_sm80_to_sm89INS1_16FlashAttnBwdSm80INS1_25CollectiveMainloopBwdSm80ILi2ELi2EN4cute5tupleIJNS5_1CILi128EEES8_NS7_ILi64EEEEEENS_10bfloat16_tEfNS_4arch4Sm80ELb1ELb0ELb1ELb1ELb0ELb0ELb0ELb0ELi2ELi4ELi4ELi4ELb0EEENS1_21CollectiveEpilogueBwdISA_SB_SD_Li256ELb1ELb0ELi2EEENS1_25SingleTileBwdLPTSchedulerILb1ELi128ELb0EEEEEEEEEvNT_6ParamsE) ;  /* 0xffff4ae006007950 */ /* 0x000fea0003c3ffff */
        .type           $_ZN7cutlass13device_kernelIN5flash19enable_sm80_to_sm89INS1_16FlashAttnBwdSm80INS1_25CollectiveMainloopBwdSm80ILi2ELi2EN4cute5tupleIJNS5_1CILi128EEES8_NS7_ILi64EEEEEENS_10bfloat16_tEfNS_4arch4Sm80ELb1ELb0ELb1ELb1ELb0ELb0ELb0ELb0ELi2ELi4ELi4ELi4ELb0EEENS1_21CollectiveEpilogueBwdISA_SB_SD_Li256ELb1ELb0ELi2EEENS1_25SingleTileBwdLPTSchedulerILb1ELi128ELb0EEEEEEEEEvNT_6ParamsE$_ZN4cute3eso3ESOILb1ELb0EJNS_6LayoutINS_5tupleIJNS3_IJNS_1CILi4EEENS4_ILi1EEEEEES6_EEENS3_IJNS3_IJS6_NS4_ILi0EEEEEES9_EEEEENS_10ViewEngineINS_8smem_ptrIPfEEEEEEC2ERKSC_RKSH_,@function
        .size           $_ZN7cutlass13device_kernelIN5flash19enable_sm80_to_sm89INS1_16FlashAttnBwdSm80INS1_25CollectiveMainloopBwdSm80ILi2ELi2EN4cute5tupleIJNS5_1CILi128EEES8_NS7_ILi64EEEEEENS_10bfloat16_tEfNS_4arch4Sm80ELb1ELb0ELb1ELb1ELb0ELb0ELb0ELb0ELi2ELi4ELi4ELi4ELb0EEENS1_21CollectiveEpilogueBwdISA_SB_SD_Li256ELb1ELb0ELi2EEENS1_25SingleTileBwdLPTSchedulerILb1ELi128ELb0EEEEEEEEEvNT_6ParamsE$_ZN4cute3eso3ESOILb1ELb0EJNS_6LayoutINS_5tupleIJNS3_IJNS_1CILi4EEENS4_ILi1EEEEEES6_EEENS3_IJNS3_IJS6_NS4_ILi0EEEEEES9_EEEEENS_10ViewEngineINS_8smem_ptrIPfEEEEEEC2ERKSC_RKSH_,($_ZN7cutlass13device_kernelIN5flash19enable_sm80_to_sm89INS1_16FlashAttnBwdSm80INS1_25CollectiveMainloopBwdSm80ILi2ELi2EN4cute5tupleIJNS5_1CILi128EEES8_NS7_ILi64EEEEEENS_10bfloat16_tEfNS_4arch4Sm80ELb1ELb0ELb1ELb1ELb0ELb0ELb0ELb0ELi2ELi4ELi4ELi4ELb0EEENS1_21CollectiveEpilogueBwdISA_SB_SD_Li256ELb1ELb0ELi2EEENS1_25SingleTileBwdLPTSchedulerILb1ELi128ELb0EEEEEEEEEvNT_6ParamsE$_ZN4cute3eso3ESOILb1ELb0EJNS_6LayoutINS_5tupleIJNS3_IJNS_1CILi4EEENS4_ILi1EEEEEES6_EEENS3_IJNS3_IJS6_NS4_ILi0EEEEEES9_EEEEEiEEC2ERKSC_RKi - $_ZN7cutlass13device_kernelIN5flash19enable_sm80_to_sm89INS1_16FlashAttnBwdSm80INS1_25CollectiveMainloopBwdSm80ILi2ELi2EN4cute5tupleIJNS5_1CILi128EEES8_NS7_ILi64EEEEEENS_10bfloat16_tEfNS_4arch4Sm80ELb1ELb0ELb1ELb1ELb0ELb0ELb0ELb0ELi2ELi4ELi4ELi4ELb0EEENS1_21CollectiveEpilogueBwdISA_SB_SD_Li256ELb1ELb0ELi2EEENS1_25SingleTileBwdLPTSchedulerILb1ELi128ELb0EEEEEEEEEvNT_6ParamsE$_ZN4cute3eso3ESOILb1ELb0EJNS_6LayoutINS_5tupleIJNS3_IJNS_1CILi4EEENS4_ILi1EEEEEES6_EEENS3_IJNS3_IJS6_NS4_ILi0EEEEEES9_EEEEENS_10ViewEngineINS_8smem_ptrIPfEEEEEEC2ERKSC_RKSH_)
$_ZN7cutlass13device_kernelIN5flash19enable_sm80_to_sm89INS1_16FlashAttnBwdSm80INS1_25CollectiveMainloopBwdSm80ILi2ELi2EN4cute5tupleIJNS5_1CILi128EEES8_NS7_ILi64EEEEEENS_10bfloat16_tEfNS_4arch4Sm80ELb1ELb0ELb1ELb1ELb0ELb0ELb0ELb0ELi2ELi4ELi4ELi4ELb0EEENS1_21CollectiveEpilogueBwdISA_SB_SD_Li256ELb1ELb0ELi2EEENS1_25SingleTileBwdLPTSchedulerILb1ELi128ELb0EEEEEEEEEvNT_6ParamsE$_ZN4cute3eso3ESOILb1ELb0EJNS_6LayoutINS_5tupleIJNS3_IJNS_1CILi4EEENS4_ILi1EEEEEES6_EEENS3_IJNS3_IJS6_NS4_ILi0EEEEEES9_EEEEENS_10ViewEngineINS_8smem_ptrIPfEEEEEEC2ERKSC_RKSH_:
[----:B------:R-:W-:Y:S02]  /*b520*/  IADD3 R6, R81, -c[0x0][0x20], RZ ;  /* 0x8000080051067a10 */ /* 0x000fe40007ffe0ff */
[----:B------:R-:W-:-:S03]  /*b530*/  MOV R9, 0x0 ;  /* 0x0000000000097802 */ /* 0x000fc60000000f00 */
[----:B------:R1:W-:Y:S01]  /*b540*/  STL.64 [R6], R2 ;  /* 0x0000000206007387 */ /* 0x0003e20000100a00 */
[----:B------:R-:W-:Y:S05]  /*b550*/  RET.REL.NODEC R8 `(_ZN7cutlass13device_kernelIN5flash19enable_sm80_to_sm89INS1_16FlashAttnBwdSm80INS1_25CollectiveMainloopBwdSm80ILi2ELi2EN4cute5tupleIJNS5_1CILi128EEES8_NS7_ILi64EEEEEENS_10bfloat16_tEfNS_4arch4Sm80ELb1ELb0ELb1ELb1ELb0ELb0ELb0ELb0ELi2ELi4ELi4ELi4ELb0EEENS1_21CollectiveEpilogueBwdISA_SB_SD_Li256ELb1ELb0ELi2EEENS1_25SingleTileBwdLPTSchedulerILb1ELi128ELb0EEEEEEEEEvNT_6ParamsE) ;  /* 0xffff4aa008007950 */ /* 0x000fea0003c3ffff */
        .type           $_ZN7cutlass13device_kernelIN5flash19enable_sm80_to_sm89INS1_16FlashAttnBwdSm80INS1_25CollectiveMainloopBwdSm80ILi2ELi2EN4cute5tupleIJNS5_1CILi128EEES8_NS7_ILi64EEEEEENS_10bfloat16_tEfNS_4arch4Sm80ELb1ELb0ELb1ELb1ELb0ELb0ELb0ELb0ELi2ELi4ELi4ELi4ELb0EEENS1_21CollectiveEpilogueBwdISA_SB_SD_Li256ELb1ELb0ELi2EEENS1_25SingleTileBwdLPTSchedulerILb1ELi128ELb0EEEEEEEEEvNT_6ParamsE$_ZN4cute3eso3ESOILb1ELb0EJNS_6LayoutINS_5tupleIJNS3_IJNS_1CILi4EEENS4_ILi1EEEEEES6_EEENS3_IJNS3_IJS6_NS4_ILi0EEEEEES9_EEEEEiEEC2ERKSC_RKi,@function
        .size           $_ZN7cutlass13device_kernelIN5flash19enable_sm80_to_sm89INS1_16FlashAttnBwdSm80INS1_25CollectiveMainloopBwdSm80ILi2ELi2EN4cute5tupleIJNS5_1CILi128EEES8_NS7_ILi64EEEEEENS_10bfloat16_tEfNS_4arch4Sm80ELb1ELb0ELb1ELb1ELb0ELb0ELb0ELb0ELi2ELi4ELi4ELi4ELb0EEENS1_21CollectiveEpilogueBwdISA_SB_SD_Li256ELb1ELb0ELi2EEENS1_25SingleTileBwdLPTSchedulerILb1ELi128ELb0EEEEEEEEEvNT_6ParamsE$_ZN4cute3eso3ESOILb1ELb0EJNS_6LayoutINS_5tupleIJNS3_IJNS_1CILi4EEENS4_ILi1EEEEEES6_EEENS3_IJNS3_IJS6_NS4_ILi0EEEEEES9_EEEEEiEEC2ERKSC_RKi,($_ZN7cutlass13device_kernelIN5flash19enable_sm80_to_sm89INS1_16FlashAttnBwdSm80INS1_25CollectiveMainloopBwdSm80ILi2ELi2EN4cute5tupleIJNS5_1CILi128EEES8_NS7_ILi64EEEEEENS_10bfloat16_tEfNS_4arch4Sm80ELb1ELb0ELb1ELb1ELb0ELb0ELb0ELb0ELi2ELi4ELi4ELi4ELb0EEENS1_21CollectiveEpilogueBwdISA_SB_SD_Li256ELb1ELb0ELi2EEENS1_25SingleTileBwdLPTSchedulerILb1ELi128ELb0EEEEEEEEEvNT_6ParamsE$_ZN4cute3eso3ESOILb1ELb0EJNS_6LayoutINS_5tupleIJNS3_IJNS_1CILi8EEENS4_ILi1EEEEEEEEENS3_IJNS3_IJS6_NS4_ILi0EEEEEEEEEEENS_10ViewEngineINS_8gmem_ptrIPKN7cutlass10bfloat16_tEEEEEEEC2ERKSC_RKSK_ - $_ZN7cutlass13device_kernelIN5flash19enable_sm80_to_sm89INS1_16FlashAttnBwdSm80INS1_25CollectiveMainloopBwdSm80ILi2ELi2EN4cute5tupleIJNS5_1CILi128EEES8_NS7_ILi64EEEEEENS_10bfloat16_tEfNS_4arch4Sm80ELb1ELb0ELb1ELb1ELb0ELb0ELb0ELb0ELi2ELi4ELi4ELi4ELb0EEENS1_21CollectiveEpilogueBwdISA_SB_SD_Li256ELb1ELb0ELi2EEENS1_25SingleTileBwdLPTSchedulerILb1ELi128ELb0EEEEEEEEEvNT_6ParamsE$_ZN4cute3eso3ESOILb1ELb0EJNS_6LayoutINS_5tupleIJNS3_IJNS_1CILi4EEENS4_ILi1EEEEEES6_EEENS3_IJNS3_IJS6_NS4_ILi0EEEEEES9_EEEEEiEEC2ERKSC_RKi)
$_ZN7cutlass13device_kernelIN5flash19enable_sm80_to_sm89INS1_16FlashAttnBwdSm80INS1_25CollectiveMainloopBwdSm80ILi2ELi2EN4cute5tupleIJNS5_1CILi128EEES8_NS7_ILi64EEEEEENS_10bfloat16_tEfNS_4arch4Sm80ELb1ELb0ELb1ELb1ELb0ELb0ELb0ELb0ELi2ELi4ELi4ELi4ELb0EEENS1_21CollectiveEpilogueBwdISA_SB_SD_Li256ELb1ELb0ELi2EEENS1_25SingleTileBwdLPTSchedulerILb1ELi128ELb0EEEEEEEEEvNT_6ParamsE$_ZN4cute3eso3ESOILb1ELb0EJNS_6LayoutINS_5tupleIJNS3_IJNS_1CILi4EEENS4_ILi1EEEEEES6_EEENS3_IJNS3_IJS6_NS4_ILi0EEEEEES9_EEEEEiEEC2ERKSC_RKi:
[----:B------:R-:W-:Y:S02]  /*b560*/  IADD3 R2, R81, -c[0x0][0x20], RZ ;  /* 0x8000080051027a10 */ /* 0x000fe40007ffe0ff */
[----:B------:R-:W-:-:S03]  /*b570*/  MOV R7, 0x0 ;  /* 0x0000000000077802 */ /* 0x000fc60000000f00 */
[----:B------:R1:W-:Y:S01]  /*b580*/  STL [R2], R3 ;  /* 0x0000000302007387 */ /* 0x0003e20000100800 */
[----:B------:R-:W-:Y:S05]  /*b590*/  RET.REL.NODEC R6 `(_ZN7cutlass13device_kernelIN5flash19enable_sm80_to_sm89INS1_16FlashAttnBwdSm80INS1_25CollectiveMainloopBwdSm80ILi2ELi2EN4cute5tupleIJNS5_1CILi128EEES8_NS7_ILi64EEEEEENS_10bfloat16_tEfNS_4arch4Sm80ELb1ELb0ELb1ELb1ELb0ELb0ELb0ELb0ELi2ELi4ELi4ELi4ELb0EEENS1_21CollectiveEpilogueBwdISA_SB_SD_Li256ELb1ELb0ELi2EEENS1_25SingleTileBwdLPTSchedulerILb1ELi128ELb0EEEEEEEEEvNT_6ParamsE) ;  /* 0xffff4a6006007950 */ /* 0x000fea0003c3ffff */
        .type           $_ZN7cutlass13device_kernelIN5flash19enable_sm80_to_sm89INS1_16FlashAttnBwdSm80INS1_25CollectiveMainloopBwdSm80ILi2ELi2EN4cute5tupleIJNS5_1CILi128EEES8_NS7_ILi64EEEEEENS_10bfloat16_tEfNS_4arch4Sm80ELb1ELb0ELb1ELb1ELb0ELb0ELb0ELb0ELi2ELi4ELi4ELi4ELb0EEENS1_21CollectiveEpilogueBwdISA_SB_SD_Li256ELb1ELb0ELi2EEENS1_25SingleTileBwdLPTSchedulerILb1ELi128ELb0EEEEEEEEEvNT_6ParamsE$_ZN4cute3eso3ESOILb1ELb0EJNS_6LayoutINS_5tupleIJNS3_IJNS_1CILi8EEENS4_ILi1EEEEEEEEENS3_IJNS3_IJS6_NS4_ILi0EEEEEEEEEEENS_10ViewEngineINS_8gmem_ptrIPKN7cutlass10bfloat16_tEEEEEEEC2ERKSC_RKSK_,@function
        .size           $_ZN7cutlass13device_kernelIN5flash19enable_sm80_to_sm89INS1_16FlashAttnBwdSm80INS1_25CollectiveMainloopBwdSm80ILi2ELi2EN4cute5tupleIJNS5_1CILi128EEES8_NS7_ILi64EEEEEENS_10bfloat16_tEfNS_4arch4Sm80ELb1ELb0ELb1ELb1ELb0ELb0ELb0ELb0ELi2ELi4ELi4ELi4ELb0EEENS1_21CollectiveEpilogueBwdISA_SB_SD_Li256ELb1ELb0ELi2EEENS1_25SingleTileBwdLPTSchedulerILb1ELi128ELb0EEEEEEEEEvNT_6ParamsE$_ZN4cute3eso3ESOILb1ELb0EJNS_6LayoutINS_5tupleIJNS3_IJNS_1CILi8EEENS4_ILi1EEEEEEEEENS3_IJNS3_IJS6_NS4_ILi0EEEEEEEEEEENS_10ViewEngineINS_8gmem_ptrIPKN7cutlass10bfloat16_tEEEEEEEC2ERKSC_RKSK_,($_ZN7cutlass13device_kernelIN5flash19enable_sm80_to_sm89INS1_16FlashAttnBwdSm80INS1_25CollectiveMainloopBwdSm80ILi2ELi2EN4cute5tupleIJNS5_1CILi128EEES8_NS7_ILi64EEEEEENS_10bfloat16_tEfNS_4arch4Sm80ELb1ELb0ELb1ELb1ELb0ELb0ELb0ELb0ELi2ELi4ELi4ELi4ELb0EEENS1_21CollectiveEpilogueBwdISA_SB_SD_Li256ELb1ELb0ELi2EEENS1_25SingleTileBwdLPTSchedulerILb1ELi128ELb0EEEEEEEEEvNT_6ParamsE$_ZN4cute3eso3ESOILb1ELb0EJNS_6LayoutINS_5tupleIJNS3_IJNS_1CILi8EEENS4_ILi1EEEEEEEEENS3_IJNS3_IJS6_NS4_ILi0EEEEEEEEEEENS_10ViewEngineINS_8smem_ptrIPN7cutlass10bfloat16_tEEEEEEEC2ERKSC_RKSJ_ - $_ZN7cutlass13device_kernelIN5flash19enable_sm80_to_sm89INS1_16FlashAttnBwdSm80INS1_25CollectiveMainloopBwdSm80ILi2ELi2EN4cute5tupleIJNS5_1CILi128EEES8_NS7_ILi64EEEEEENS_10bfloat16_tEfNS_4arch4Sm80ELb1ELb0ELb1ELb1ELb0ELb0ELb0ELb0ELi2ELi4ELi4ELi4ELb0EEENS1_21CollectiveEpilogueBwdISA_SB_SD_Li256ELb1ELb0ELi2EEENS1_25SingleTileBwdLPTSchedulerILb1ELi128ELb0EEEEEEEEEvNT_6ParamsE$_ZN4cute3eso3ESOILb1ELb0EJNS_6LayoutINS_5tupleIJNS3_IJNS_1CILi8EEENS4_ILi1EEEEEEEEENS3_IJNS3_IJS6_NS4_ILi0EEEEEEEEEEENS_10ViewEngineINS_8gmem_ptrIPKN7cutlass10bfloat16_tEEEEEEEC2ERKSC_RKSK_)
$_ZN7cutlass13device_kernelIN5flash19enable_sm80_to_sm89INS1_16FlashAttnBwdSm80INS1_25CollectiveMainloopBwdSm80ILi2ELi2EN4cute5tupleIJNS5_1CILi128EEES8_NS7_ILi64EEEEEENS_10bfloat16_tEfNS_4arch4Sm80ELb1ELb0ELb1ELb1ELb0ELb0ELb0ELb0ELi2ELi4ELi4ELi4ELb0EEENS1_21CollectiveEpilogueBwdISA_SB_SD_Li256ELb1ELb0ELi2EEENS1_25SingleTileBwdLPTSchedulerILb1ELi128ELb0EEEEEEEEEvNT_6ParamsE$_ZN4cute3eso3ESOILb1ELb0EJNS_6LayoutINS_5tupleIJNS3_IJNS_1CILi8EEENS4_ILi1EEEEEEEEENS3_IJNS3_IJS6_NS4_ILi0EEEEEEEEEEENS_10ViewEngineINS_8gmem_ptrIPKN7cutlass10bfloat16_tEEEEEEEC2ERKSC_RKSK_:
[----:B------:R-:W-:Y:S02]  /*b5a0*/  IADD3 R4, R81, -c[0x0][0x20], RZ ;  /* 0x8000080051047a10 */ /* 0x000fe40007ffe0ff */
[----:B------:R-:W-:-:S03]  /*b5b0*/  MOV R7, 0x0 ;  /* 0x0000000000077802 */ /* 0x000fc60000000f00 */
[----:B------:R1:W-:Y:S01]  /*b5c0*/  STL.64 [R4], R2 ;  /* 0x0000000204007387 */ /* 0x0003e20000100a00 */
[----:B------:R-:W-:Y:S05]  /*b5d0*/  RET.REL.NODEC R6 `(_ZN7cutlass13device_kernelIN5flash19enable_sm80_to_sm89INS1_16FlashAttnBwdSm80INS1_25CollectiveMainloopBwdSm80ILi2ELi2EN4cute5tupleIJNS5_1CILi128EEES8_NS7_ILi64EEEEEENS_10bfloat16_tEfNS_4arch4Sm80ELb1ELb0ELb1ELb1ELb0ELb0ELb0ELb0ELi2ELi4ELi4ELi4ELb0EEENS1_21CollectiveEpilogueBwdISA_SB_SD_Li256ELb1ELb0ELi2EEENS1_25SingleTileBwdLPTSchedulerILb1ELi128ELb0EEEEEEEEEvNT_6ParamsE) ;  /* 0xffff4a2006007950 */ /* 0x000fea0003c3ffff */
        .type           $_ZN7cutlass13device_kernelIN5flash19enable_sm80_to_sm89INS1_16FlashAttnBwdSm80INS1_25CollectiveMainloopBwdSm80ILi2ELi2EN4cute5tupleIJNS5_1CILi128EEES8_NS7_ILi64EEEEEENS_10bfloat16_tEfNS_4arch4Sm80ELb1ELb0ELb1ELb1ELb0ELb0ELb0ELb0ELi2ELi4ELi4ELi4ELb0EEENS1_21CollectiveEpilogueBwdISA_SB_SD_Li256ELb1ELb0ELi2EEENS1_25SingleTileBwdLPTSchedulerILb1ELi128ELb0EEEEEEEEEvNT_6ParamsE$_ZN4cute3eso3ESOILb1ELb0EJNS_6LayoutINS_5tupleIJNS3_IJNS_1CILi8EEENS4_ILi1EEEEEEEEENS3_IJNS3_IJS6_NS4_ILi0EEEEEEEEEEENS_10ViewEngineINS_8smem_ptrIPN7cutlass10bfloat16_tEEEEEEEC2ERKSC_RKSJ_,@function
        .size           $_ZN7cutlass13device_kernelIN5flash19enable_sm80_to_sm89INS1_16FlashAttnBwdSm80INS1_25CollectiveMainloopBwdSm80ILi2ELi2EN4cute5tupleIJNS5_1CILi128EEES8_NS7_ILi64EEEEEENS_10bfloat16_tEfNS_4arch4Sm80ELb1ELb0ELb1ELb1ELb0ELb0ELb0ELb0ELi2ELi4ELi4ELi4ELb0EEENS1_21CollectiveEpilogueBwdISA_SB_SD_Li256ELb1ELb0ELi2EEENS1_25SingleTileBwdLPTSchedulerILb1ELi128ELb0EEEEEEEEEvNT_6ParamsE$_ZN4cute3eso3ESOILb1ELb0EJNS_6LayoutINS_5tupleIJNS3_IJNS_1CILi8EEENS4_ILi1EEEEEEEEENS3_IJNS3_IJS6_NS4_ILi0EEEEEEEEEEENS_10ViewEngineINS_8smem_ptrIPN7cutlass10bfloat16_tEEEEEEEC2ERKSC_RKSJ_,($_ZN7cutlass13device_kernelIN5flash19enable_sm80_to_sm89INS1_16FlashAttnBwdSm80INS1_25CollectiveMainloopBwdSm80ILi2ELi2EN4cute5tupleIJNS5_1CILi128EEES8_NS7_ILi64EEEEEENS_10bfloat16_tEfNS_4arch4Sm80ELb1ELb0ELb1ELb1ELb0ELb0ELb0ELb0ELi2ELi4ELi4ELi4ELb0EEENS1_21CollectiveEpilogueBwdISA_SB_SD_Li256ELb1ELb0ELi2EEENS1_25SingleTileBwdLPTSchedulerILb1ELi128ELb0EEEEEEEEEvNT_6ParamsE$_ZN4cute3eso3ESOILb1ELb0EJNS_6LayoutINS_5tupleIJNS3_IJNS_1CILi8EEENS4_ILi1EEEEEEEEENS3_IJNS3_IJS6_NS4_ILi0EEEEEEEEEEENS_10ViewEngineIPN7cutlass10bfloat16_tEEEEEC2ERKSC_RKSH_ - $_ZN7cutlass13device_kernelIN5flash19enable_sm80_to_sm89INS1_16FlashAttnBwdSm80INS1_25CollectiveMainloopBwdSm80ILi2ELi2EN4cute5tupleIJNS5_1CILi128EEES8_NS7_ILi64EEEEEENS_10bfloat16_tEfNS_4arch4Sm80ELb1ELb0ELb1ELb1ELb0ELb0ELb0ELb0ELi2ELi4ELi4ELi4ELb0EEENS1_21CollectiveEpilogueBwdISA_SB_SD_Li256ELb1ELb0ELi2EEENS1_25SingleTileBwdLPTSchedulerILb1ELi128ELb0EEEEEEEEEvNT_6ParamsE$_ZN4cute3eso3ESOILb1ELb0EJNS_6LayoutINS_5tupleIJNS3_IJNS_1CILi8EEENS4_ILi1EEEEEEEEENS3_IJNS3_IJS6_NS4_ILi0EEEEEEEEEEENS_10ViewEngineINS_8smem_ptrIPN7cutlass10bfloat16_tEEEEEEEC2ERKSC_RKSJ_)
$_ZN7cutlass13device_kernelIN5flash19enable_sm80_to_sm89INS1_16FlashAttnBwdSm80INS1_25CollectiveMainloopBwdSm80ILi2ELi2EN4cute5tupleIJNS5_1CILi128EEES8_NS7_ILi64EEEEEENS_10bfloat16_tEfNS_4arch4Sm80ELb1ELb0ELb1ELb1ELb0ELb0ELb0ELb0ELi2ELi4ELi4ELi4ELb0EEENS1_21CollectiveEpilogueBwdISA_SB_SD_Li256ELb1ELb0ELi2EEENS1_25SingleTileBwdLPTSchedulerILb1ELi128ELb0EEEEEEEEEvNT_6ParamsE$_ZN4cute3eso3ESOILb1ELb0EJNS_6LayoutINS_5tupleIJNS3_IJNS_1CILi8EEENS4_ILi1EEEEEEEEENS3_IJNS3_IJS6_NS4_ILi0EEEEEEEEEEENS_10ViewEngineINS_8smem_ptrIPN7cutlass10bfloat16_tEEEEEEEC2ERKSC_RKSJ_:
[----:B------:R-:W-:Y:S02]  /*b5e0*/  IADD3 R6, R6, -c[0x0][0x20], RZ ;  /* 0x8000080006067a10 */ /* 0x000fe40007ffe0ff */
[----:B------:R-:W-:-:S03]  /*b5f0*/  MOV R9, 0x0 ;  /* 0x0000000000097802 */ /* 0x000fc60000000f00 */
[----:B------:R1:W-:Y:S01]  /*b600*/  STL.64 [R6], R2 ;  /* 0x0000000206007387 */ /* 0x0003e20000100a00 */
[----:B------:R-:W-:Y:S05]  /*b610*/  RET.REL.NODEC R8 `(_ZN7cutlass13device_kernelIN5flash19enable_sm80_to_sm89INS1_16FlashAttnBwdSm80INS1_25CollectiveMainloopBwdSm80ILi2ELi2EN4cute5tupleIJNS5_1CILi128EEES8_NS7_ILi64EEEEEENS_10bfloat16_tEfNS_4arch4Sm80ELb1ELb0ELb1ELb1ELb0ELb0ELb0ELb0ELi2ELi4ELi4ELi4ELb0EEENS1_21CollectiveEpilogueBwdISA_SB_SD_Li256ELb1ELb0ELi2EEENS1_25SingleTileBwdLPTSchedulerILb1ELi128ELb0EEEEEEEEEvNT_6ParamsE) ;  /* 0xffff49e008007950 */ /* 0x000fea0003c3ffff */
        .type           $_ZN7cutlass13device_kernelIN5flash19enable_sm80_to_sm89INS1_16FlashAttnBwdSm80INS1_25CollectiveMainloopBwdSm80ILi2ELi2EN4cute5tupleIJNS5_1CILi128EEES8_NS7_ILi64EEEEEENS_10bfloat16_tEfNS_4arch4Sm80ELb1ELb0ELb1ELb1ELb0ELb0ELb0ELb0ELi2ELi4ELi4ELi4ELb0EEENS1_21CollectiveEpilogueBwdISA_SB_SD_Li256ELb1ELb0ELi2EEENS1_25SingleTileBwdLPTSchedulerILb1ELi128ELb0EEEEEEEEEvNT_6ParamsE$_ZN4cute3eso3ESOILb1ELb0EJNS_6LayoutINS_5tupleIJNS3_IJNS_1CILi8EEENS4_ILi1EEEEEEEEENS3_IJNS3_IJS6_NS4_ILi0EEEEEEEEEEENS_10ViewEngineIPN7cutlass10bfloat16_tEEEEEC2ERKSC_RKSH_,@function
        .size           $_ZN7cutlass13device_kernelIN5flash19enable_sm80_to_sm89INS1_16FlashAttnBwdSm80INS1_25CollectiveMainloopBwdSm80ILi2ELi2EN4cute5tupleIJNS5_1CILi128EEES8_NS7_ILi64EEEEEENS_10bfloat16_tEfNS_4arch4Sm80ELb1ELb0ELb1ELb1ELb0ELb0ELb0ELb0ELi2ELi4ELi4ELi4ELb0EEENS1_21CollectiveEpilogueBwdISA_SB_SD_Li256ELb1ELb0ELi2EEENS1_25SingleTileBwdLPTSchedulerILb1ELi128ELb0EEEEEEEEEvNT_6ParamsE$_ZN4cute3eso3ESOILb1ELb0EJNS_6LayoutINS_5tupleIJNS3_IJNS_1CILi8EEENS4_ILi1EEEEEEEEENS3_IJNS3_IJS6_NS4_ILi0EEEEEEEEEEENS_10ViewEngineIPN7cutlass10bfloat16_tEEEEEC2ERKSC_RKSH_,($_ZN7cutlass13device_kernelIN5flash19enable_sm80_to_sm89INS1_16FlashAttnBwdSm80INS1_25CollectiveMainloopBwdSm80ILi2ELi2EN4cute5tupleIJNS5_1CILi128EEES8_NS7_ILi64EEEEEENS_10bfloat16_tEfNS_4arch4Sm80ELb1ELb0ELb1ELb1ELb0ELb0ELb0ELb0ELi2ELi4ELi4ELi4ELb0EEENS1_21CollectiveEpilogueBwdISA_SB_SD_Li256ELb1ELb0ELi2EEENS1_25SingleTileBwdLPTSchedulerILb1ELi128ELb0EEEEEEEEEvNT_6ParamsE$_ZN4cute3eso3ESOILb1ELb0EJNS_6LayoutINS_5tupleIJNS3_IJNS_1CILi8EEENS4_ILi1EEEEEEEEENS3_IJNS3_IJS6_NS4_ILi0EEEEEEEEEEEiEEC2ERKSC_RKi - $_ZN7cutlass13device_kernelIN5flash19enable_sm80_to_sm89INS1_16FlashAttnBwdSm80INS1_25CollectiveMainloopBwdSm80ILi2ELi2EN4cute5tupleIJNS5_1CILi128EEES8_NS7_ILi64EEEEEENS_10bfloat16_tEfNS_4arch4Sm80ELb1ELb0ELb1ELb1ELb0ELb0ELb0ELb0ELi2ELi4ELi4ELi4ELb0EEENS1_21CollectiveEpilogueBwdISA_SB_SD_Li256ELb1ELb0ELi2EEENS1_25SingleTileBwdLPTSchedulerILb1ELi128ELb0EEEEEEEEEvNT_6ParamsE$_ZN4cute3eso3ESOILb1ELb0EJNS_6LayoutINS_5tupleIJNS3_IJNS_1CILi8EEENS4_ILi1EEEEEEEEENS3_IJNS3_IJS6_NS4_ILi0EEEEEEEEEEENS_10ViewEngineIPN7cutlass10bfloat16_tEEEEEC2ERKSC_RKSH_)
$_ZN7cutlass13device_kernelIN5flash19enable_sm80_to_sm89INS1_16FlashAttnBwdSm80INS1_25CollectiveMainloopBwdSm80ILi2ELi2EN4cute5tupleIJNS5_1CILi128EEES8_NS7_ILi64EEEEEENS_10bfloat16_tEfNS_4arch4Sm80ELb1ELb0ELb1ELb1ELb0ELb0ELb0ELb0ELi2ELi4ELi4ELi4ELb0EEENS1_21CollectiveEpilogueBwdISA_SB_SD_Li256ELb1ELb0ELi2EEENS1_25SingleTileBwdLPTSchedulerILb1ELi128ELb0EEEEEEEEEvNT_6ParamsE$_ZN4cute3eso3ESOILb1ELb0EJNS_6LayoutINS_5tupleIJNS3_IJNS_1CILi8EEENS4_ILi1EEEEEEEEENS3_IJNS3_IJS6_NS4_ILi0EEEEEEEEEEENS_10ViewEngineIPN7cutlass10bfloat16_tEEEEEC2ERKSC_RKSH_:
[----:B------:R-:W-:Y:S01]  /*b620*/  IADD3 R2, R67, -c[0x0][0x20], RZ ;  /* 0x8000080043027a10 */ /* 0x000fe20007ffe0ff */
[----:B------:R-:W-:Y:S01]  /*b630*/  IMAD.MOV.U32 R9, RZ, RZ, R3 ;  /* 0x000000ffff097224 */ /* 0x000fe200078e0003 */
[----:B------:R-:W-:-:S04]  /*b640*/  MOV R7, 0x0 ;  /* 0x0000000000077802 */ /* 0x000fc80000000f00 */
[----:B------:R1:W-:Y:S01]  /*b650*/  STL.64 [R2], R8 ;  /* 0x0000000802007387 */ /* 0x0003e20000100a00 */
[----:B------:R-:W-:Y:S05]  /*b660*/  RET.REL.NODEC R6 `(_ZN7cutlass13device_kernelIN5flash19enable_sm80_to_sm89INS1_16FlashAttnBwdSm80INS1_25CollectiveMainloopBwdSm80ILi2ELi2EN4cute5tupleIJNS5_1CILi128EEES8_NS7_ILi64EEEEEENS_10bfloat16_tEfNS_4arch4Sm80ELb1ELb0ELb1ELb1ELb0ELb0ELb0ELb0ELi2ELi4ELi4ELi4ELb0EEENS1_21CollectiveEpilogueBwdISA_SB_SD_Li256ELb1ELb0ELi2EEENS1_25SingleTileBwdLPTSchedulerILb1ELi128ELb0EEEEEEEEEvNT_6ParamsE) ;  /* 0xffff499006007950 */ /* 0x000fea0003c3ffff */
        .type           $_ZN7cutlass13device_kernelIN5flash19enable_sm80_to_sm89INS1_16FlashAttnBwdSm80INS1_25CollectiveMainloopBwdSm80ILi2ELi2EN4cute5tupleIJNS5_1CILi128EEES8_NS7_ILi64EEEEEENS_10bfloat16_tEfNS_4arch4Sm80ELb1ELb0ELb1ELb1ELb0ELb0ELb0ELb0ELi2ELi4ELi4ELi4ELb0EEENS1_21CollectiveEpilogueBwdISA_SB_SD_Li256ELb1ELb0ELi2EEENS1_25SingleTileBwdLPTSchedulerILb1ELi128ELb0EEEEEEEEEvNT_6ParamsE$_ZN4cute3eso3ESOILb1ELb0EJNS_6LayoutINS_5tupleIJNS3_IJNS_1CILi8EEENS4_ILi1EEEEEEEEENS3_IJNS3_IJS6_NS4_ILi0EEEEEEEEEEEiEEC2ERKSC_RKi,@function
        .size           $_ZN7cutlass13device_kernelIN5flash19enable_sm80_to_sm89INS1_16FlashAttnBwdSm80INS1_25CollectiveMainloopBwdSm80ILi2ELi2EN4cute5tupleIJNS5_1CILi128EEES8_NS7_ILi64EEEEEENS_10bfloat16_tEfNS_4arch4Sm80ELb1ELb0ELb1ELb1ELb0ELb0ELb0ELb0ELi2ELi4ELi4ELi4ELb0EEENS1_21CollectiveEpilogueBwdISA_SB_SD_Li256ELb1ELb0ELi2EEENS1_25SingleTileBwdLPTSchedulerILb1ELi128ELb0EEEEEEEEEvNT_6ParamsE$_ZN4cute3eso3ESOILb1ELb0EJNS_6LayoutINS_5tupleIJNS3_IJNS_1CILi8EEENS4_ILi1EEEEEEEEENS3_IJNS3_IJS6_NS4_ILi0EEEEEEEEEEEiEEC2ERKSC_RKi,($_ZN7cutlass13device_kernelIN5flash19enable_sm80_to_sm89INS1_16FlashAttnBwdSm80INS1_25CollectiveMainloopBwdSm80ILi2ELi2EN4cute5tupleIJNS5_1CILi128EEES8_NS7_ILi64EEEEEENS_10bfloat16_tEfNS_4arch4Sm80ELb1ELb0ELb1ELb1ELb0ELb0ELb0ELb0ELi2ELi4ELi4ELi4ELb0EEENS1_21CollectiveEpilogueBwdISA_SB_SD_Li256ELb1ELb0ELi2EEENS1_25SingleTileBwdLPTSchedulerILb1ELi128ELb0EEEEEEEEEvNT_6ParamsE$_ZN4cute3eso3ESOILb1ELb0EJNS_6LayoutINS_5tupleIJNS3_IJNS_1CILi8EEENS4_ILi1EEEEEEEEENS3_IJNS3_IJS6_NS4_ILi0EEEEEEEEEEElEEC2ERKSC_RKl - $_ZN7cutlass13device_kernelIN5flash19enable_sm80_to_sm89INS1_16FlashAttnBwdSm80INS1_25CollectiveMainloopBwdSm80ILi2ELi2EN4cute5tupleIJNS5_1CILi128EEES8_NS7_ILi64EEEEEENS_10bfloat16_tEfNS_4arch4Sm80ELb1ELb0ELb1ELb1ELb0ELb0ELb0ELb0ELi2ELi4ELi4ELi4ELb0EEENS1_21CollectiveEpilogueBwdISA_SB_SD_Li256ELb1ELb0ELi2EEENS1_25SingleTileBwdLPTSchedulerILb1ELi128ELb0EEEEEEEEEvNT_6ParamsE$_ZN4cute3eso3ESOILb1ELb0EJNS_6LayoutINS_5tupleIJNS3_IJNS_1CILi8EEENS4_ILi1EEEEEEEEENS3_IJNS3_IJS6_NS4_ILi0EEEEEEEEEEEiEEC2ERKSC_RKi)
$_ZN7cutlass13device_kernelIN5flash19enable_sm80_to_sm89INS1_16FlashAttnBwdSm80INS1_25CollectiveMainloopBwdSm80ILi2ELi2EN4cute5tupleIJNS5_1CILi128EEES8_NS7_ILi64EEEEEENS_10bfloat16_tEfNS_4arch4Sm80ELb1ELb0ELb1ELb1ELb0ELb0ELb0ELb0ELi2ELi4ELi4ELi4ELb0EEENS1_21CollectiveEpilogueBwdISA_SB_SD_Li256ELb1ELb0ELi2EEENS1_25SingleTileBwdLPTSchedulerILb1ELi128ELb0EEEEEEEEEvNT_6ParamsE$_ZN4cute3eso3ESOILb1ELb0EJNS_6LayoutINS_5tupleIJNS3_IJNS_1CILi8EEENS4_ILi1EEEEEEEEENS3_IJNS3_IJS6_NS4_ILi0EEEEEEEEEEEiEEC2ERKSC_RKi:
[----:B------:R-:W-:Y:S02]  /*b670*/  IADD3 R2, R2, -c[0x0][0x20], RZ ;  /* 0x8000080002027a10 */ /* 0x000fe40007ffe0ff */
[----:B------:R-:W-:-:S03]  /*b680*/  MOV R7, 0x0 ;  /* 0x0000000000077802 */ /* 0x000fc60000000f00 */
[----:B------:R1:W-:Y:S01]  /*b690*/  STL [R2], R3 ;  /* 0x0000000302007387 */ /* 0x0003e20000100800 */
[----:B------:R-:W-:Y:S05]  /*b6a0*/  RET.REL.NODEC R6 `(_ZN7cutlass13device_kernelIN5flash19enable_sm80_to_sm89INS1_16FlashAttnBwdSm80INS1_25CollectiveMainloopBwdSm80ILi2ELi2EN4cute5tupleIJNS5_1CILi128EEES8_NS7_ILi64EEEEEENS_10bfloat16_tEfNS_4arch4Sm80ELb1ELb0ELb1ELb1ELb0ELb0ELb0ELb0ELi2ELi4ELi4ELi4ELb0EEENS1_21CollectiveEpilogueBwdISA_SB_SD_Li256ELb1ELb0ELi2EEENS1_25SingleTileBwdLPTSchedulerILb1ELi128ELb0EEEEEEEEEvNT_6ParamsE) ;  /* 0xffff495006007950 */ /* 0x000fea0003c3ffff */
        .type           $_ZN7cutlass13device_kernelIN5flash19enable_sm80_to_sm89INS1_16FlashAttnBwdSm80INS1_25CollectiveMainloopBwdSm80ILi2ELi2EN4cute5tupleIJNS5_1CILi128EEES8_NS7_ILi64EEEEEENS_10bfloat16_tEfNS_4arch4Sm80ELb1ELb0ELb1ELb1ELb0ELb0ELb0ELb0ELi2ELi4ELi4ELi4ELb0EEENS1_21CollectiveEpilogueBwdISA_SB_SD_Li256ELb1ELb0ELi2EEENS1_25SingleTileBwdLPTSchedulerILb1ELi128ELb0EEEEEEEEEvNT_6ParamsE$_ZN4cute3eso3ESOILb1ELb0EJNS_6LayoutINS_5tupleIJNS3_IJNS_1CILi8EEENS4_ILi1EEEEEEEEENS3_IJNS3_IJS6_NS4_ILi0EEEEEEEEEEElEEC2ERKSC_RKl,@function
        .size           $_ZN7cutlass13device_kernelIN5flash19enable_sm80_to_sm89INS1_16FlashAttnBwdSm80INS1_25CollectiveMainloopBwdSm80ILi2ELi2EN4cute5tupleIJNS5_1CILi128EEES8_NS7_ILi64EEEEEENS_10bfloat16_tEfNS_4arch4Sm80ELb1ELb0ELb1ELb1ELb0ELb0ELb0ELb0ELi2ELi4ELi4ELi4ELb0EEENS1_21CollectiveEpilogueBwdISA_SB_SD_Li256ELb1ELb0ELi2EEENS1_25SingleTileBwdLPTSchedulerILb1ELi128ELb0EEEEEEEEEvNT_6ParamsE$_ZN4cute3eso3ESOILb1ELb0EJNS_6LayoutINS_5tupleIJNS3_IJNS_1CILi8EEENS4_ILi1EEEEEEEEENS3_IJNS3_IJS6_NS4_ILi0EEEEEEEEEEElEEC2ERKSC_RKl,($_ZN7cutlass13device_kernelIN5flash19enable_sm80_to_sm89INS1_16FlashAttnBwdSm80INS1_25CollectiveMainloopBwdSm80ILi2ELi2EN4cute5tupleIJNS5_1CILi128EEES8_NS7_ILi64EEEEEENS_10bfloat16_tEfNS_4arch4Sm80ELb1ELb0ELb1ELb1ELb0ELb0ELb0ELb0ELi2ELi4ELi4ELi4ELb0EEENS1_21CollectiveEpilogueBwdISA_SB_SD_Li256ELb1ELb0ELi2EEENS1_25SingleTileBwdLPTSchedulerILb1ELi128ELb0EEEEEEEEEvNT_6ParamsE$_ZN4cute3eso3ESOILb1ELb0EJNS_6LayoutINS_5tupleIJNS3_IJNS_1CILi8EEENS4_ILi1EEEEEENS3_IJNS4_ILi2EEEEEEEEENS3_IJNS3_IJS6_NS4_ILi0EEEEEENS3_IJNS4_ILi4096EEEEEEEEEEENS_10ViewEngineINS_8smem_ptrIPN7cutlass10bfloat16_tEEEEEEEC2ERKSG_RKSN_ - $_ZN7cutlass13device_kernelIN5flash19enable_sm80_to_sm89INS1_16FlashAttnBwdSm80INS1_25CollectiveMainloopBwdSm80ILi2ELi2EN4cute5tupleIJNS5_1CILi128EEES8_NS7_ILi64EEEEEENS_10bfloat16_tEfNS_4arch4Sm80ELb1ELb0ELb1ELb1ELb0ELb0ELb0ELb0ELi2ELi4ELi4ELi4ELb0EEENS1_21CollectiveEpilogueBwdISA_SB_SD_Li256ELb1ELb0ELi2EEENS1_25SingleTileBwdLPTSchedulerILb1ELi128ELb0EEEEEEEEEvNT_6ParamsE$_ZN4cute3eso3ESOILb1ELb0EJNS_6LayoutINS_5tupleIJNS3_IJNS_1CILi8EEENS4_ILi1EEEEEEEEENS3_IJNS3_IJS6_NS4_ILi0EEEEEEEEEEElEEC2ERKSC_RKl)
$_ZN7cutlass13device_kernelIN5flash19enable_sm80_to_sm89INS1_16FlashAttnBwdSm80INS1_25CollectiveMainloopBwdSm80ILi2ELi2EN4cute5tupleIJNS5_1CILi128EEES8_NS7_ILi64EEEEEENS_10bfloat16_tEfNS_4arch4Sm80ELb1ELb0ELb1ELb1ELb0ELb0ELb0ELb0ELi2ELi4ELi4ELi4ELb0EEENS1_21CollectiveEpilogueBwdISA_SB_SD_Li256ELb1ELb0ELi2EEENS1_25SingleTileBwdLPTSchedulerILb1ELi128ELb0EEEEEEEEEvNT_6ParamsE$_ZN4cute3eso3ESOILb1ELb0EJNS_6LayoutINS_5tupleIJNS3_IJNS_1CILi8EEENS4_ILi1EEEEEEEEENS3_IJNS3_IJS6_NS4_ILi0EEEEEEEEEEElEEC2ERKSC_RKl:
[----:B------:R-:W-:Y:S01]  /*b6b0*/  IADD3 R2, R81, -c[0x0][0x20], RZ ;  /* 0x8000080051027a10 */ /* 0x000fe20007ffe0ff */
[----:B------:R-:W-:Y:S01]  /*b6c0*/  IMAD.MOV.U32 R7, RZ, RZ, R3 ;  /* 0x000000ffff077224 */ /* 0x000fe200078e0003 */
[----:B------:R-:W-:-:S04]  /*b6d0*/  MOV R5, 0x0 ;  /* 0x0000000000057802 */ /* 0x000fc80000000f00 */
[----:B------:R1:W-:Y:S01]  /*b6e0*/  STL.64 [R2], R6 ;  /* 0x0000000602007387 */ /* 0x0003e20000100a00 */
[----:B------:R-:W-:Y:S05]  /*b6f0*/  RET.REL.NODEC R4 `(_ZN7cutlass13device_kernelIN5flash19enable_sm80_to_sm89INS1_16FlashAttnBwdSm80INS1_25CollectiveMainloopBwdSm80ILi2ELi2EN4cute5tupleIJNS5_1CILi128EEES8_NS7_ILi64EEEEEENS_10bfloat16_tEfNS_4arch4Sm80ELb1ELb0ELb1ELb1ELb0ELb0ELb0ELb0ELi2ELi4ELi4ELi4ELb0EEENS1_21CollectiveEpilogueBwdISA_SB_SD_Li256ELb1ELb0ELi2EEENS1_25SingleTileBwdLPTSchedulerILb1ELi128ELb0EEEEEEEEEvNT_6ParamsE) ;  /* 0xffff490004007950 */ /* 0x000fea0003c3ffff */
        .type           $_ZN7cutlass13device_kernelIN5flash19enable_sm80_to_sm89INS1_16FlashAttnBwdSm80INS1_25CollectiveMainloopBwdSm80ILi2ELi2EN4cute5tupleIJNS5_1CILi128EEES8_NS7_ILi64EEEEEENS_10bfloat16_tEfNS_4arch4Sm80ELb1ELb0ELb1ELb1ELb0ELb0ELb0ELb0ELi2ELi4ELi4ELi4ELb0EEENS1_21CollectiveEpilogueBwdISA_SB_SD_Li256ELb1ELb0ELi2EEENS1_25SingleTileBwdLPTSchedulerILb1ELi128ELb0EEEEEEEEEvNT_6ParamsE$_ZN4cute3eso3ESOILb1ELb0EJNS_6LayoutINS_5tupleIJNS3_IJNS_1CILi8EEENS4_ILi1EEEEEENS3_IJNS4_ILi2EEEEEEEEENS3_IJNS3_IJS6_NS4_ILi0EEEEEENS3_IJNS4_ILi4096EEEEEEEEEEENS_10ViewEngineINS_8smem_ptrIPN7cutlass10bfloat16_tEEEEEEEC2ERKSG_RKSN_,@function
        .size           $_ZN7cutlass13device_kernelIN5flash19enable_sm80_to_sm89INS1_16FlashAttnBwdSm80INS1_25CollectiveMainloopBwdSm80ILi2ELi2EN4cute5tupleIJNS5_1CILi128EEES8_NS7_ILi64EEEEEENS_10bfloat16_tEfNS_4arch4Sm80ELb1ELb0ELb1ELb1ELb0ELb0ELb0ELb0ELi2ELi4ELi4ELi4ELb0EEENS1_21CollectiveEpilogueBwdISA_SB_SD_Li256ELb1ELb0ELi2EEENS1_25SingleTileBwdLPTSchedulerILb1ELi128ELb0EEEEEEEEEvNT_6ParamsE$_ZN4cute3eso3ESOILb1ELb0EJNS_6LayoutINS_5tupleIJNS3_IJNS_1CILi8EEENS4_ILi1EEEEEENS3_IJNS4_ILi2EEEEEEEEENS3_IJNS3_IJS6_NS4_ILi0EEEEEENS3_IJNS4_ILi4096EEEEEEEEEEENS_10ViewEngineINS_8smem_ptrIPN7cutlass10bfloat16_tEEEEEEEC2ERKSG_RKSN_,($_ZN7cutlass13device_kernelIN5flash19enable_sm80_to_sm89INS1_16FlashAttnBwdSm80INS1_25CollectiveMainloopBwdSm80ILi2ELi2EN4cute5tupleIJNS5_1CILi128EEES8_NS7_ILi64EEEEEENS_10bfloat16_tEfNS_4arch4Sm80ELb1ELb0ELb1ELb1ELb0ELb0ELb0ELb0ELi2ELi4ELi4ELi4ELb0EEENS1_21CollectiveEpilogueBwdISA_SB_SD_Li256ELb1ELb0ELi2EEENS1_25SingleTileBwdLPTSchedulerILb1ELi128ELb0EEEEEEEEEvNT_6ParamsE$_ZN4cute3eso3ESOILb1ELb0EJNS_6LayoutINS_5tupleIJNS3_IJNS_1CILi8EEENS4_ILi1EEEEEENS3_IJNS4_ILi2EEEEEEEEENS3_IJNS3_IJS6_NS4_ILi0EEEEEENS3_IJNS4_ILi64EEEEEEEEEEENS_10ViewEngineIPN7cutlass10bfloat16_tEEEEEC2ERKSG_RKSL_ - $_ZN7cutlass13device_kernelIN5flash19enable_sm80_to_sm89INS1_16FlashAttnBwdSm80INS1_25CollectiveMainloopBwdSm80ILi2ELi2EN4cute5tupleIJNS5_1CILi128EEES8_NS7_ILi64EEEEEENS_10bfloat16_tEfNS_4arch4Sm80ELb1ELb0ELb1ELb1ELb0ELb0ELb0ELb0ELi2ELi4ELi4ELi4ELb0EEENS1_21CollectiveEpilogueBwdISA_SB_SD_Li256ELb1ELb0ELi2EEENS1_25SingleTileBwdLPTSchedulerILb1ELi128ELb0EEEEEEEEEvNT_6ParamsE$_ZN4cute3eso3ESOILb1ELb0EJNS_6LayoutINS_5tupleIJNS3_IJNS_1CILi8EEENS4_ILi1EEEEEENS3_IJNS4_ILi2EEEEEEEEENS3_IJNS3_IJS6_NS4_ILi0EEEEEENS3_IJNS4_ILi4096EEEEEEEEEEENS_10ViewEngineINS_8smem_ptrIPN7cutlass10bfloat16_tEEEEEEEC2ERKSG_RKSN_)
$_ZN7cutlass13device_kernelIN5flash19enable_sm80_to_sm89INS1_16FlashAttnBwdSm80INS1_25CollectiveMainloopBwdSm80ILi2ELi2EN4cute5tupleIJNS5_1CILi128EEES8_NS7_ILi64EEEEEENS_10bfloat16_tEfNS_4arch4Sm80ELb1ELb0ELb1ELb1ELb0ELb0ELb0ELb0ELi2ELi4ELi4ELi4ELb0EEENS1_21CollectiveEpilogueBwdISA_SB_SD_Li256ELb1ELb0ELi2EEENS1_25SingleTileBwdLPTSchedulerILb1ELi128ELb0EEEEEEEEEvNT_6ParamsE$_ZN4cute3eso3ESOILb1ELb0EJNS_6LayoutINS_5tupleIJNS3_IJNS_1CILi8EEENS4_ILi1EEEEEENS3_IJNS4_ILi2EEEEEEEEENS3_IJNS3_IJS6_NS4_ILi0EEEEEENS3_IJNS4_ILi4096EEEEEEEEEEENS_10ViewEngineINS_8smem_ptrIPN7cutlass10bfloat16_tEEEEEEEC2ERKSG_RKSN_:
[----:B------:R-:W-:Y:S01]  /*b700*/  IADD3 R5, R67, -c[0x0][0x20], RZ ;  /* 0x8000080043057a10 */ /* 0x000fe20007ffe0ff */
[----:B------:R-:W-:Y:S01]  /*b710*/  IMAD.MOV.U32 R8, RZ, RZ, R4 ;  /* 0x000000ffff087224 */ /* 0x000fe200078e0004 */
[----:B------:R-:W-:Y:S01]  /*b720*/  MOV R9, R7 ;  /* 0x0000000700097202 */ /* 0x000fe20000000f00 */
[----:B------:R-:W-:-:S04]  /*b730*/  IMAD.MOV.U32 R7, RZ, RZ, 0x0 ;  /* 0x00000000ff077424 */ /* 0x000fc800078e00ff */
[----:B------:R1:W-:Y:S01]  /*b740*/  STL.64 [R5], R8 ;  /* 0x0000000805007387 */ /* 0x0003e20000100a00 */
[----:B------:R-:W-:Y:S05]  /*b750*/  RET.REL.NODEC R6 `(_ZN7cutlass13device_kernelIN5flash19enable_sm80_to_sm89INS1_16FlashAttnBwdSm80INS1_25CollectiveMainloopBwdSm80ILi2ELi2EN4cute5tupleIJNS5_1CILi128EEES8_NS7_ILi64EEEEEENS_10bfloat16_tEfNS_4arch4Sm80ELb1ELb0ELb1ELb1ELb0ELb0ELb0ELb0ELi2ELi4ELi4ELi4ELb0EEENS1_21CollectiveEpilogueBwdISA_SB_SD_Li256ELb1ELb0ELi2EEENS1_25SingleTileBwdLPTSchedulerILb1ELi128ELb0EEEEEEEEEvNT_6ParamsE) ;  /* 0xffff48a006007950 */ /* 0x000fea0003c3ffff */
        .type           $_ZN7cutlass13device_kernelIN5flash19enable_sm80_to_sm89INS1_16FlashAttnBwdSm80INS1_25CollectiveMainloopBwdSm80ILi2ELi2EN4cute5tupleIJNS5_1CILi128EEES8_NS7_ILi64EEEEEENS_10bfloat16_tEfNS_4arch4Sm80ELb1ELb0ELb1ELb1ELb0ELb0ELb0ELb0ELi2ELi4ELi4ELi4ELb0EEENS1_21CollectiveEpilogueBwdISA_SB_SD_Li256ELb1ELb0ELi2EEENS1_25SingleTileBwdLPTSchedulerILb1ELi128ELb0EEEEEEEEEvNT_6ParamsE$_ZN4cute3eso3ESOILb1ELb0EJNS_6LayoutINS_5tupleIJNS3_IJNS_1CILi8EEENS4_ILi1EEEEEENS3_IJNS4_ILi2EEEEEEEEENS3_IJNS3_IJS6_NS4_ILi0EEEEEENS3_IJNS4_ILi64EEEEEEEEEEENS_10ViewEngineIPN7cutlass10bfloat16_tEEEEEC2ERKSG_RKSL_,@function
        .size           $_ZN7cutlass13device_kernelIN5flash19enable_sm80_to_sm89INS1_16FlashAttnBwdSm80INS1_25CollectiveMainloopBwdSm80ILi2ELi2EN4cute5tupleIJNS5_1CILi128EEES8_NS7_ILi64EEEEEENS_10bfloat16_tEfNS_4arch4Sm80ELb1ELb0ELb1ELb1ELb0ELb0ELb0ELb0ELi2ELi4ELi4ELi4ELb0EEENS1_21CollectiveEpilogueBwdISA_SB_SD_Li256ELb1ELb0ELi2EEENS1_25SingleTileBwdLPTSchedulerILb1ELi128ELb0EEEEEEEEEvNT_6ParamsE$_ZN4cute3eso3ESOILb1ELb0EJNS_6LayoutINS_5tupleIJNS3_IJNS_1CILi8EEENS4_ILi1EEEEEENS3_IJNS4_ILi2EEEEEEEEENS3_IJNS3_IJS6_NS4_ILi0EEEEEENS3_IJNS4_ILi64EEEEEEEEEEENS_10ViewEngineIPN7cutlass10bfloat16_tEEEEEC2ERKSG_RKSL_,($_ZN7cutlass13device_kernelIN5flash19enable_sm80_to_sm89INS1_16FlashAttnBwdSm80INS1_25CollectiveMainloopBwdSm80ILi2ELi2EN4cute5tupleIJNS5_1CILi128EEES8_NS7_ILi64EEEEEENS_10bfloat16_tEfNS_4arch4Sm80ELb1ELb0ELb1ELb1ELb0ELb0ELb0ELb0ELi2ELi4ELi4ELi4ELb0EEENS1_21CollectiveEpilogueBwdISA_SB_SD_Li256ELb1ELb0ELi2EEENS1_25SingleTileBwdLPTSchedulerILb1ELi128ELb0EEEEEEEEEvNT_6ParamsE$_ZN4cute3eso3ESOILb1ELb0EJNS_6LayoutINS_5tupleIJNS3_IJNS_1CILi8EEENS4_ILi1EEEEEENS3_IJNS4_ILi2EEEEEEEEENS3_IJNS3_IJS6_NS4_ILi0EEEEEENS3_IJNS4_ILi8192EEEEEEEEEEENS_10ViewEngineINS_8smem_ptrIPN7cutlass10bfloat16_tEEEEEEEC2ERKSG_RKSN_ - $_ZN7cutlass13device_kernelIN5flash19enable_sm80_to_sm89INS1_16FlashAttnBwdSm80INS1_25CollectiveMainloopBwdSm80ILi2ELi2EN4cute5tupleIJNS5_1CILi128EEES8_NS7_ILi64EEEEEENS_10bfloat16_tEfNS_4arch4Sm80ELb1ELb0ELb1ELb1ELb0ELb0ELb0ELb0ELi2ELi4ELi4ELi4ELb0EEENS1_21CollectiveEpilogueBwdISA_SB_SD_Li256ELb1ELb0ELi2EEENS1_25SingleTileBwdLPTSchedulerILb1ELi128ELb0EEEEEEEEEvNT_6ParamsE$_ZN4cute3eso3ESOILb1ELb0EJNS_6LayoutINS_5tupleIJNS3_IJNS_1CILi8EEENS4_ILi1EEEEEENS3_IJNS4_ILi2EEEEEEEEENS3_IJNS3_IJS6_NS4_ILi0EEEEEENS3_IJNS4_ILi64EEEEEEEEEEENS_10ViewEngineIPN7cutlass10bfloat16_tEEEEEC2ERKSG_RKSL_)
$_ZN7cutlass13device_kernelIN5flash19enable_sm80_to_sm89INS1_16FlashAttnBwdSm80INS1_25CollectiveMainloopBwdSm80ILi2ELi2EN4cute5tupleIJNS5_1CILi128EEES8_NS7_ILi64EEEEEENS_10bfloat16_tEfNS_4arch4Sm80ELb1ELb0ELb1ELb1ELb0ELb0ELb0ELb0ELi2ELi4ELi4ELi4ELb0EEENS1_21CollectiveEpilogueBwdISA_SB_SD_Li256ELb1ELb0ELi2EEENS1_25SingleTileBwdLPTSchedulerILb1ELi128ELb0EEEEEEEEEvNT_6ParamsE$_ZN4cute3eso3ESOILb1ELb0EJNS_6LayoutINS_5tupleIJNS3_IJNS_1CILi8EEENS4_ILi1EEEEEENS3_IJNS4_ILi2EEEEEEEEENS3_IJNS3_IJS6_NS4_ILi0EEEEEENS3_IJNS4_ILi64EEEEEEEEEEENS_10ViewEngineIPN7cutlass10bfloat16_tEEEEEC2ERKSG_RKSL_:
[----:B------:R-:W-:Y:S01]  /*b760*/  IADD3 R2, R23, -c[0x0][0x20], RZ ;  /* 0x8000080017027a10 */ /* 0x000fe20007ffe0ff */
[----:B------:R-:W-:Y:S01]  /*b770*/  IMAD.MOV.U32 R9, RZ, RZ, R3 ;  /* 0x000000ffff097224 */ /* 0x000fe200078e0003 */
[----:B------:R-:W-:-:S04]  /*b780*/  MOV R7, 0x0 ;  /* 0x0000000000077802 */ /* 0x000fc80000000f00 */
[----:B------:R1:W-:Y:S01]  /*b790*/  STL.64 [R2], R8 ;  /* 0x0000000802007387 */ /* 0x0003e20000100a00 */
[----:B------:R-:W-:Y:S05]  /*b7a0*/  RET.REL.NODEC R6 `(_ZN7cutlass13device_kernelIN5flash19enable_sm80_to_sm89INS1_16FlashAttnBwdSm80INS1_25CollectiveMainloopBwdSm80ILi2ELi2EN4cute5tupleIJNS5_1CILi128EEES8_NS7_ILi64EEEEEENS_10bfloat16_tEfNS_4arch4Sm80ELb1ELb0ELb1ELb1ELb0ELb0ELb0ELb0ELi2ELi4ELi4ELi4ELb0EEENS1_21CollectiveEpilogueBwdISA_SB_SD_Li256ELb1ELb0ELi2EEENS1_25SingleTileBwdLPTSchedulerILb1ELi128ELb0EEEEEEEEEvNT_6ParamsE) ;  /* 0xffff485006007950 */ /* 0x000fea0003c3ffff */
        .type           $_ZN7cutlass13device_kernelIN5flash19enable_sm80_to_sm89INS1_16FlashAttnBwdSm80INS1_25CollectiveMainloopBwdSm80ILi2ELi2EN4cute5tupleIJNS5_1CILi128EEES8_NS7_ILi64EEEEEENS_10bfloat16_tEfNS_4arch4Sm80ELb1ELb0ELb1ELb1ELb0ELb0ELb0ELb0ELi2ELi4ELi4ELi4ELb0EEENS1_21CollectiveEpilogueBwdISA_SB_SD_Li256ELb1ELb0ELi2EEENS1_25SingleTileBwdLPTSchedulerILb1ELi128ELb0EEEEEEEEEvNT_6ParamsE$_ZN4cute3eso3ESOILb1ELb0EJNS_6LayoutINS_5tupleIJNS3_IJNS_1CILi8EEENS4_ILi1EEEEEENS3_IJNS4_ILi2EEEEEEEEENS3_IJNS3_IJS6_NS4_ILi0EEEEEENS3_IJNS4_ILi8192EEEEEEEEEEENS_10ViewEngineINS_8smem_ptrIPN7cutlass10bfloat16_tEEEEEEEC2ERKSG_RKSN_,@function
        .size           $_ZN7cutlass13device_kernelIN5flash19enable_sm80_to_sm89INS1_16FlashAttnBwdSm80INS1_25CollectiveMainloopBwdSm80ILi2ELi2EN4cute5tupleIJNS5_1CILi128EEES8_NS7_ILi64EEEEEENS_10bfloat16_tEfNS_4arch4Sm80ELb1ELb0ELb1ELb1ELb0ELb0ELb0ELb0ELi2ELi4ELi4ELi4ELb0EEENS1_21CollectiveEpilogueBwdISA_SB_SD_Li256ELb1ELb0ELi2EEENS1_25SingleTileBwdLPTSchedulerILb1ELi128ELb0EEEEEEEEEvNT_6ParamsE$_ZN4cute3eso3ESOILb1ELb0EJNS_6LayoutINS_5tupleIJNS3_IJNS_1CILi8EEENS4_ILi1EEEEEENS3_IJNS4_ILi2EEEEEEEEENS3_IJNS3_IJS6_NS4_ILi0EEEEEENS3_IJNS4_ILi8192EEEEEEEEEEENS_10ViewEngineINS_8smem_ptrIPN7cutlass10bfloat16_tEEEEEEEC2ERKSG_RKSN_,($_ZN7cutlass13device_kernelIN5flash19enable_sm80_to_sm89INS1_16FlashAttnBwdSm80INS1_25CollectiveMainloopBwdSm80ILi2ELi2EN4cute5tupleIJNS5_1CILi128EEES8_NS7_ILi64EEEEEENS_10bfloat16_tEfNS_4arch4Sm80ELb1ELb0ELb1ELb1ELb0ELb0ELb0ELb0ELi2ELi4ELi4ELi4ELb0EEENS1_21CollectiveEpilogueBwdISA_SB_SD_Li256ELb1ELb0ELi2EEENS1_25SingleTileBwdLPTSchedulerILb1ELi128ELb0EEEEEEEEEvNT_6ParamsE$_ZN4cute3eso3ESOILb1ELb0EJNS_6LayoutINS_5tupleIJNS3_IJNS_1CILi8EEENS4_ILi1EEEEEENS3_IJNS4_ILi2EEEEEEEEENS3_IJNS3_IJS6_NS4_ILi0EEEEEENS3_IJS5_EEEEEEEENS_10ViewEngineIPN7cutlass10bfloat16_tEEEEEC2ERKSF_RKSK_ - $_ZN7cutlass13device_kernelIN5flash19enable_sm80_to_sm89INS1_16FlashAttnBwdSm80INS1_25CollectiveMainloopBwdSm80ILi2ELi2EN4cute5tupleIJNS5_1CILi128EEES8_NS7_ILi64EEEEEENS_10bfloat16_tEfNS_4arch4Sm80ELb1ELb0ELb1ELb1ELb0ELb0ELb0ELb0ELi2ELi4ELi4ELi4ELb0EEENS1_21CollectiveEpilogueBwdISA_SB_SD_Li256ELb1ELb0ELi2EEENS1_25SingleTileBwdLPTSchedulerILb1ELi128ELb0EEEEEEEEEvNT_6ParamsE$_ZN4cute3eso3ESOILb1ELb0EJNS_6LayoutINS_5tupleIJNS3_IJNS_1CILi8EEENS4_ILi1EEEEEENS3_IJNS4_ILi2EEEEEEEEENS3_IJNS3_IJS6_NS4_ILi0EEEEEENS3_IJNS4_ILi8192EEEEEEEEEEENS_10ViewEngineINS_8smem_ptrIPN7cutlass10bfloat16_tEEEEEEEC2ERKSG_RKSN_)
$_ZN7cutlass13device_kernelIN5flash19enable_sm80_to_sm89INS1_16FlashAttnBwdSm80INS1_25CollectiveMainloopBwdSm80ILi2ELi2EN4cute5tupleIJNS5_1CILi128EEES8_NS7_ILi64EEEEEENS_10bfloat16_tEfNS_4arch4Sm80ELb1ELb0ELb1ELb1ELb0ELb0ELb0ELb0ELi2ELi4ELi4ELi4ELb0EEENS1_21CollectiveEpilogueBwdISA_SB_SD_Li256ELb1ELb0ELi2EEENS1_25SingleTileBwdLPTSchedulerILb1ELi128ELb0EEEEEEEEEvNT_6ParamsE$_ZN4cute3eso3ESOILb1ELb0EJNS_6LayoutINS_5tupleIJNS3_IJNS_1CILi8EEENS4_ILi1EEEEEENS3_IJNS4_ILi2EEEEEEEEENS3_IJNS3_IJS6_NS4_ILi0EEEEEENS3_IJNS4_ILi8192EEEEEEEEEEENS_10ViewEngineINS_8smem_ptrIPN7cutlass10bfloat16_tEEEEEEEC2ERKSG_RKSN_:
[----:B------:R-:W-:Y:S01]  /*b7b0*/  IADD3 R5, R23, -c[0x0][0x20], RZ ;  /* 0x8000080017057a10 */ /* 0x000fe20007ffe0ff */
[----:B------:R-:W-:Y:S01]  /*b7c0*/  IMAD.MOV.U32 R8, RZ, RZ, R4 ;  /* 0x000000ffff087224 */ /* 0x000fe200078e0004 */
[----:B------:R-:W-:Y:S01]  /*b7d0*/  MOV R9, R7 ;  /* 0x0000000700097202 */ /* 0x000fe20000000f00 */
[----:B------:R-:W-:-:S04]  /*b7e0*/  IMAD.MOV.U32 R7, RZ, RZ, 0x0 ;  /* 0x00000000ff077424 */ /* 0x000fc800078e00ff */
[----:B------:R1:W-:Y:S01]  /*b7f0*/  STL.64 [R5], R8 ;  /* 0x0000000805007387 */ /* 0x0003e20000100a00 */
[----:B------:R-:W-:Y:S05]  /*b800*/  RET.REL.NODEC R6 `(_ZN7cutlass13device_kernelIN5flash19enable_sm80_to_sm89INS1_16FlashAttnBwdSm80INS1_25CollectiveMainloopBwdSm80ILi2ELi2EN4cute5tupleIJNS5_1CILi128EEES8_NS7_ILi64EEEEEENS_10bfloat16_tEfNS_4arch4Sm80ELb1ELb0ELb1ELb1ELb0ELb0ELb0ELb0ELi2ELi4ELi4ELi4ELb0EEENS1_21CollectiveEpilogueBwdISA_SB_SD_Li256ELb1ELb0ELi2EEENS1_25SingleTileBwdLPTSchedulerILb1ELi128ELb0EEEEEEEEEvNT_6ParamsE) ;  /* 0xffff47f006007950 */ /* 0x000fea0003c3ffff */
        .type           $_ZN7cutlass13device_kernelIN5flash19enable_sm80_to_sm89INS1_16FlashAttnBwdSm80INS1_25CollectiveMainloopBwdSm80ILi2ELi2EN4cute5tupleIJNS5_1CILi128EEES8_NS7_ILi64EEEEEENS_10bfloat16_tEfNS_4arch4Sm80ELb1ELb0ELb1ELb1ELb0ELb0ELb0ELb0ELi2ELi4ELi4ELi4ELb0EEENS1_21CollectiveEpilogueBwdISA_SB_SD_Li256ELb1ELb0ELi2EEENS1_25SingleTileBwdLPTSchedulerILb1ELi128ELb0EEEEEEEEEvNT_6ParamsE$_ZN4cute3eso3ESOILb1ELb0EJNS_6LayoutINS_5tupleIJNS3_IJNS_1CILi8EEENS4_ILi1EEEEEENS3_IJNS4_ILi2EEEEEEEEENS3_IJNS3_IJS6_NS4_ILi0EEEEEENS3_IJS5_EEEEEEEENS_10ViewEngineIPN7cutlass10bfloat16_tEEEEEC2ERKSF_RKSK_,@function
        .size           $_ZN7cutlass13device_kernelIN5flash19enable_sm80_to_sm89INS1_16FlashAttnBwdSm80INS1_25CollectiveMainloopBwdSm80ILi2ELi2EN4cute5tupleIJNS5_1CILi128EEES8_NS7_ILi64EEEEEENS_10bfloat16_tEfNS_4arch4Sm80ELb1ELb0ELb1ELb1ELb0ELb0ELb0ELb0ELi2ELi4ELi4ELi4ELb0EEENS1_21CollectiveEpilogueBwdISA_SB_SD_Li256ELb1ELb0ELi2EEENS1_25SingleTileBwdLPTSchedulerILb1ELi128ELb0EEEEEEEEEvNT_6ParamsE$_ZN4cute3eso3ESOILb1ELb0EJNS_6LayoutINS_5tupleIJNS3_IJNS_1CILi8EEENS4_ILi1EEEEEENS3_IJNS4_ILi2EEEEEEEEENS3_IJNS3_IJS6_NS4_ILi0EEEEEENS3_IJS5_EEEEEEEENS_10ViewEngineIPN7cutlass10bfloat16_tEEEEEC2ERKSF_RKSK_,($_ZN7cutlass13device_kernelIN5flash19enable_sm80_to_sm89INS1_16FlashAttnBwdSm80INS1_25CollectiveMainloopBwdSm80ILi2ELi2EN4cute5tupleIJNS5_1CILi128EEES8_NS7_ILi64EEEEEENS_10bfloat16_tEfNS_4arch4Sm80ELb1ELb0ELb1ELb1ELb0ELb0ELb0ELb0ELi2ELi4ELi4ELi4ELb0EEENS1_21CollectiveEpilogueBwdISA_SB_SD_Li256ELb1ELb0ELi2EEENS1_25SingleTileBwdLPTSchedulerILb1ELi128ELb0EEEEEEEEEvNT_6ParamsE$_ZN4cute3eso3ESOILb1ELb0EJNS_6LayoutINS_5tupleIJNS3_IJNS_1CILi8EEENS4_ILi1EEEEEENS3_IJNS4_ILi4EEEEEEEEENS3_IJNS3_IJS6_NS4_ILi0EEEEEENS3_IJNS4_ILi2048EEEEEEEEEEENS_10ViewEngineINS_8smem_ptrIPN7cutlass10bfloat16_tEEEEEEEC2ERKSG_RKSN_ - $_ZN7cutlass13device_kernelIN5flash19enable_sm80_to_sm89INS1_16FlashAttnBwdSm80INS1_25CollectiveMainloopBwdSm80ILi2ELi2EN4cute5tupleIJNS5_1CILi128EEES8_NS7_ILi64EEEEEENS_10bfloat16_tEfNS_4arch4Sm80ELb1ELb0ELb1ELb1ELb0ELb0ELb0ELb0ELi2ELi4ELi4ELi4ELb0EEENS1_21CollectiveEpilogueBwdISA_SB_SD_Li256ELb1ELb0ELi2EEENS1_25SingleTileBwdLPTSchedulerILb1ELi128ELb0EEEEEEEEEvNT_6ParamsE$_ZN4cute3eso3ESOILb1ELb0EJNS_6LayoutINS_5tupleIJNS3_IJNS_1CILi8EEENS4_ILi1EEEEEENS3_IJNS4_ILi2EEEEEEEEENS3_IJNS3_IJS6_NS4_ILi0EEEEEENS3_IJS5_EEEEEEEENS_10ViewEngineIPN7cutlass10bfloat16_tEEEEEC2ERKSF_RKSK_)
$_ZN7cutlass13device_kernelIN5flash19enable_sm80_to_sm89INS1_16FlashAttnBwdSm80INS1_25CollectiveMainloopBwdSm80ILi2ELi2EN4cute5tupleIJNS5_1CILi128EEES8_NS7_ILi64EEEEEENS_10bfloat16_tEfNS_4arch4Sm80ELb1ELb0ELb1ELb1ELb0ELb0ELb0ELb0ELi2ELi4ELi4ELi4ELb0EEENS1_21CollectiveEpilogueBwdISA_SB_SD_Li256ELb1ELb0ELi2EEENS1_25SingleTileBwdLPTSchedulerILb1ELi128ELb0EEEEEEEEEvNT_6ParamsE$_ZN4cute3eso3ESOILb1ELb0EJNS_6LayoutINS_5tupleIJNS3_IJNS_1CILi8EEENS4_ILi1EEEEEENS3_IJNS4_ILi2EEEEEEEEENS3_IJNS3_IJS6_NS4_ILi0EEEEEENS3_IJS5_EEEEEEEENS_10ViewEngineIPN7cutlass10bfloat16_tEEEEEC2ERKSF_RKSK_:
[----:B------:R-:W-:Y:S01]  /*b810*/  IADD3 R3, R67, -c[0x0][0x20], RZ ;  /* 0x8000080043037a10 */ /* 0x000fe20007ffe0ff */
[----:B------:R-:W-:Y:S01]  /*b820*/  IMAD.MOV.U32 R8, RZ, RZ, R2 ;  /* 0x000000ffff087224 */ /* 0x000fe200078e0002 */
[----:B------:R-:W-:Y:S01]  /*b830*/  MOV R9, R5 ;  /* 0x0000000500097202 */ /* 0x000fe20000000f00 */
[----:B------:R-:W-:-:S04]  /*b840*/  IMAD.MOV.U32 R5, RZ, RZ, 0x0 ;  /* 0x00000000ff057424 */ /* 0x000fc800078e00ff */
[----:B------:R1:W-:Y:S01]  /*b850*/  STL.64 [R3], R8 ;  /* 0x0000000803007387 */ /* 0x0003e20000100a00 */
[----:B------:R-:W-:Y:S05]  /*b860*/  RET.REL.NODEC R4 `(_ZN7cutlass13device_kernelIN5flash19enable_sm80_to_sm89INS1_16FlashAttnBwdSm80INS1_25CollectiveMainloopBwdSm80ILi2ELi2EN4cute5tupleIJNS5_1CILi128EEES8_NS7_ILi64EEEEEENS_10bfloat16_tEfNS_4arch4Sm80ELb1ELb0ELb1ELb1ELb0ELb0ELb0ELb0ELi2ELi4ELi4ELi4ELb0EEENS1_21CollectiveEpilogueBwdISA_SB_SD_Li256ELb1ELb0ELi2EEENS1_25SingleTileBwdLPTSchedulerILb1ELi128ELb0EEEEEEEEEvNT_6ParamsE) ;  /* 0xffff479004007950 */ /* 0x000fea0003c3ffff */
        .type           $_ZN7cutlass13device_kernelIN5flash19enable_sm80_to_sm89INS1_16FlashAttnBwdSm80INS1_25CollectiveMainloopBwdSm80ILi2ELi2EN4cute5tupleIJNS5_1CILi128EEES8_NS7_ILi64EEEEEENS_10bfloat16_tEfNS_4arch4Sm80ELb1ELb0ELb1ELb1ELb0ELb0ELb0ELb0ELi2ELi4ELi4ELi4ELb0EEENS1_21CollectiveEpilogueBwdISA_SB_SD_Li256ELb1ELb0ELi2EEENS1_25SingleTileBwdLPTSchedulerILb1ELi128ELb0EEEEEEEEEvNT_6ParamsE$_ZN4cute3eso3ESOILb1ELb0EJNS_6LayoutINS_5tupleIJNS3_IJNS_1CILi8EEENS4_ILi1EEEEEENS3_IJNS4_ILi4EEEEEEEEENS3_IJNS3_IJS6_NS4_ILi0EEEEEENS3_IJNS4_ILi2048EEEEEEEEEEENS_10ViewEngineINS_8smem_ptrIPN7cutlass10bfloat16_tEEEEEEEC2ERKSG_RKSN_,@function
        .size           $_ZN7cutlass13device_kernelIN5flash19enable_sm80_to_sm89INS1_16FlashAttnBwdSm80INS1_25CollectiveMainloopBwdSm80ILi2ELi2EN4cute5tupleIJNS5_1CILi128EEES8_NS7_ILi64EEEEEENS_10bfloat16_tEfNS_4arch4Sm80ELb1ELb0ELb1ELb1ELb0ELb0ELb0ELb0ELi2ELi4ELi4ELi4ELb0EEENS1_21CollectiveEpilogueBwdISA_SB_SD_Li256ELb1ELb0ELi2EEENS1_25SingleTileBwdLPTSchedulerILb1ELi128ELb0EEEEEEEEEvNT_6ParamsE$_ZN4cute3eso3ESOILb1ELb0EJNS_6LayoutINS_5tupleIJNS3_IJNS_1CILi8EEENS4_ILi1EEEEEENS3_IJNS4_ILi4EEEEEEEEENS3_IJNS3_IJS6_NS4_ILi0EEEEEENS3_IJNS4_ILi2048EEEEEEEEEEENS_10ViewEngineINS_8smem_ptrIPN7cutlass10bfloat16_tEEEEEEEC2ERKSG_RKSN_,($_ZN7cutlass13device_kernelIN5flash19enable_sm80_to_sm89INS1_16FlashAttnBwdSm80INS1_25CollectiveMainloopBwdSm80ILi2ELi2EN4cute5tupleIJNS5_1CILi128EEES8_NS7_ILi64EEEEEENS_10bfloat16_tEfNS_4arch4Sm80ELb1ELb0ELb1ELb1ELb0ELb0ELb0ELb0ELi2ELi4ELi4ELi4ELb0EEENS1_21CollectiveEpilogueBwdISA_SB_SD_Li256ELb1ELb0ELi2EEENS1_25SingleTileBwdLPTSchedulerILb1ELi128ELb0EEEEEEEEEvNT_6ParamsE$_ZN4cute3eso3ESOILb1ELb0EJNS_6LayoutINS_5tupleIJNS3_IJNS_1CILi8EEENS4_ILi1EEEEEENS3_IJNS4_ILi4EEEEEEEEENS3_IJNS3_IJS6_NS4_ILi0EEEEEENS3_IJS5_EEEEEEEENS_10ViewEngineIPN7cutlass10bfloat16_tEEEEEC2ERKSF_RKSK_ - $_ZN7cutlass13device_kernelIN5flash19enable_sm80_to_sm89INS1_16FlashAttnBwdSm80INS1_25CollectiveMainloopBwdSm80ILi2ELi2EN4cute5tupleIJNS5_1CILi128EEES8_NS7_ILi64EEEEEENS_10bfloat16_tEfNS_4arch4Sm80ELb1ELb0ELb1ELb1ELb0ELb0ELb0ELb0ELi2ELi4ELi4ELi4ELb0EEENS1_21CollectiveEpilogueBwdISA_SB_SD_Li256ELb1ELb0ELi2EEENS1_25SingleTileBwdLPTSchedulerILb1ELi128ELb0EEEEEEEEEvNT_6ParamsE$_ZN4cute3eso3ESOILb1ELb0EJNS_6LayoutINS_5tupleIJNS3_IJNS_1CILi8EEENS4_ILi1EEEEEENS3_IJNS4_ILi4EEEEEEEEENS3_IJNS3_IJS6_NS4_ILi0EEEEEENS3_IJNS4_ILi2048EEEEEEEEEEENS_10ViewEngineINS_8smem_ptrIPN7cutlass10bfloat16_tEEEEEEEC2ERKSG_RKSN_)
$_ZN7cutlass13device_kernelIN5flash19enable_sm80_to_sm89INS1_16FlashAttnBwdSm80INS1_25CollectiveMainloopBwdSm80ILi2ELi2EN4cute5tupleIJNS5_1CILi128EEES8_NS7_ILi64EEEEEENS_10bfloat16_tEfNS_4arch4Sm80ELb1ELb0ELb1ELb1ELb0ELb0ELb0ELb0ELi2ELi4ELi4ELi4ELb0EEENS1_21CollectiveEpilogueBwdISA_SB_SD_Li256ELb1ELb0ELi2EEENS1_25SingleTileBwdLPTSchedulerILb1ELi128ELb0EEEEEEEEEvNT_6ParamsE$_ZN4cute3eso3ESOILb1ELb0EJNS_6LayoutINS_5tupleIJNS3_IJNS_1CILi8EEENS4_ILi1EEEEEENS3_IJNS4_ILi4EEEEEEEEENS3_IJNS3_IJS6_NS4_ILi0EEEEEENS3_IJNS4_ILi2048EEEEEEEEEEENS_10ViewEngineINS_8smem_ptrIPN7cutlass10bfloat16_tEEEEEEEC2ERKSG_RKSN_:
[----:B------:R-:W-:Y:S01]  /*b870*/  IADD3 R5, R23, -c[0x0][0x20], RZ ;  /* 0x8000080017057a10 */ /* 0x000fe20007ffe0ff */
[----:B------:R-:W-:Y:S01]  /*b880*/  IMAD.MOV.U32 R8, RZ, RZ, R4 ;  /* 0x000000ffff087224 */ /* 0x000fe200078e0004 */
[----:B------:R-:W-:Y:S01]  /*b890*/  MOV R9, R7 ;  /* 0x0000000700097202 */ /* 0x000fe20000000f00 */
[----:B------:R-:W-:-:S04]  /*b8a0*/  IMAD.MOV.U32 R7, RZ, RZ, 0x0 ;  /* 0x00000000ff077424 */ /* 0x000fc800078e00ff */
[----:B------:R1:W-:Y:S01]  /*b8b0*/  STL.64 [R5], R8 ;  /* 0x0000000805007387 */ /* 0x0003e20000100a00 */
[----:B------:R-:W-:Y:S05]  /*b8c0*/  RET.REL.NODEC R6 `(_ZN7cutlass13device_kernelIN5flash19enable_sm80_to_sm89INS1_16FlashAttnBwdSm80INS1_25CollectiveMainloopBwdSm80ILi2ELi2EN4cute5tupleIJNS5_1CILi128EEES8_NS7_ILi64EEEEEENS_10bfloat16_tEfNS_4arch4Sm80ELb1ELb0ELb1ELb1ELb0ELb0ELb0ELb0ELi2ELi4ELi4ELi4ELb0EEENS1_21CollectiveEpilogueBwdISA_SB_SD_Li256ELb1ELb0ELi2EEENS1_25SingleTileBwdLPTSchedulerILb1ELi128ELb0EEEEEEEEEvNT_6ParamsE) ;  /* 0xffff473006007950 */ /* 0x000fea0003c3ffff */
        .type           $_ZN7cutlass13device_kernelIN5flash19enable_sm80_to_sm89INS1_16FlashAttnBwdSm80INS1_25CollectiveMainloopBwdSm80ILi2ELi2EN4cute5tupleIJNS5_1CILi128EEES8_NS7_ILi64EEEEEENS_10bfloat16_tEfNS_4arch4Sm80ELb1ELb0ELb1ELb1ELb0ELb0ELb0ELb0ELi2ELi4ELi4ELi4ELb0EEENS1_21CollectiveEpilogueBwdISA_SB_SD_Li256ELb1ELb0ELi2EEENS1_25SingleTileBwdLPTSchedulerILb1ELi128ELb0EEEEEEEEEvNT_6ParamsE$_ZN4cute3eso3ESOILb1ELb0EJNS_6LayoutINS_5tupleIJNS3_IJNS_1CILi8EEENS4_ILi1EEEEEENS3_IJNS4_ILi4EEEEEEEEENS3_IJNS3_IJS6_NS4_ILi0EEEEEENS3_IJS5_EEEEEEEENS_10ViewEngineIPN7cutlass10bfloat16_tEEEEEC2ERKSF_RKSK_,@function
        .size           $_ZN7cutlass13device_kernelIN5flash19enable_sm80_to_sm89INS1_16FlashAttnBwdSm80INS1_25CollectiveMainloopBwdSm80ILi2ELi2EN4cute5tupleIJNS5_1CILi128EEES8_NS7_ILi64EEEEEENS_10bfloat16_tEfNS_4arch4Sm80ELb1ELb0ELb1ELb1ELb0ELb0ELb0ELb0ELi2ELi4ELi4ELi4ELb0EEENS1_21CollectiveEpilogueBwdISA_SB_SD_Li256ELb1ELb0ELi2EEENS1_25SingleTileBwdLPTSchedulerILb1ELi128ELb0EEEEEEEEEvNT_6ParamsE$_ZN4cute3eso3ESOILb1ELb0EJNS_6LayoutINS_5tupleIJNS3_IJNS_1CILi8EEENS4_ILi1EEEEEENS3_IJNS4_ILi4EEEEEEEEENS3_IJNS3_IJS6_NS4_ILi0EEEEEENS3_IJS5_EEEEEEEENS_10ViewEngineIPN7cutlass10bfloat16_tEEEEEC2ERKSF_RKSK_,($_ZN7cutlass13device_kernelIN5flash19enable_sm80_to_sm89INS1_16FlashAttnBwdSm80INS1_25CollectiveMainloopBwdSm80ILi2ELi2EN4cute5tupleIJNS5_1CILi128EEES8_NS7_ILi64EEEEEENS_10bfloat16_tEfNS_4arch4Sm80ELb1ELb0ELb1ELb1ELb0ELb0ELb0ELb0ELi2ELi4ELi4ELi4ELb0EEENS1_21CollectiveEpilogueBwdISA_SB_SD_Li256ELb1ELb0ELi2EEENS1_25SingleTileBwdLPTSchedulerILb1ELi128ELb0EEEEEEEEEvNT_6ParamsE$_ZN4cute3eso3ESOILb1ELb0EJNS_6LayoutINS_5tupleIJNS3_IJNS_1CILi8EEENS4_ILi1EEEEEENS4_ILi2EEEEEENS3_IJNS3_IJS6_NS4_ILi0EEEEEENS4_ILi4096EEEEEEEENS_10ViewEngineINS_8smem_ptrIPN7cutlass10bfloat16_tEEEEEEEC2ERKSE_RKSL_ - $_ZN7cutlass13device_kernelIN5flash19enable_sm80_to_sm89INS1_16FlashAttnBwdSm80INS1_25CollectiveMainloopBwdSm80ILi2ELi2EN4cute5tupleIJNS5_1CILi128EEES8_NS7_ILi64EEEEEENS_10bfloat16_tEfNS_4arch4Sm80ELb1ELb0ELb1ELb1ELb0ELb0ELb0ELb0ELi2ELi4ELi4ELi4ELb0EEENS1_21CollectiveEpilogueBwdISA_SB_SD_Li256ELb1ELb0ELi2EEENS1_25SingleTileBwdLPTSchedulerILb1ELi128ELb0EEEEEEEEEvNT_6ParamsE$_ZN4cute3eso3ESOILb1ELb0EJNS_6LayoutINS_5tupleIJNS3_IJNS_1CILi8EEENS4_ILi1EEEEEENS3_IJNS4_ILi4EEEEEEEEENS3_IJNS3_IJS6_NS4_ILi0EEEEEENS3_IJS5_EEEEEEEENS_10ViewEngineIPN7cutlass10bfloat16_tEEEEEC2ERKSF_RKSK_)
$_ZN7cutlass13device_kernelIN5flash19enable_sm80_to_sm89INS1_16FlashAttnBwdSm80INS1_25CollectiveMainloopBwdSm80ILi2ELi2EN4cute5tupleIJNS5_1CILi128EEES8_NS7_ILi64EEEEEENS_10bfloat16_tEfNS_4arch4Sm80ELb1ELb0ELb1ELb1ELb0ELb0ELb0ELb0ELi2ELi4ELi4ELi4ELb0EEENS1_21CollectiveEpilogueBwdISA_SB_SD_Li256ELb1ELb0ELi2EEENS1_25SingleTileBwdLPTSchedulerILb1ELi128ELb0EEEEEEEEEvNT_6ParamsE$_ZN4cute3eso3ESOILb1ELb0EJNS_6LayoutINS_5tupleIJNS3_IJNS_1CILi8EEENS4_ILi1EEEEEENS3_IJNS4_ILi4EEEEEEEEENS3_IJNS3_IJS6_NS4_ILi0EEEEEENS3_IJS5_EEEEEEEENS_10ViewEngineIPN7cutlass10bfloat16_tEEEEEC2ERKSF_RKSK_:
[----:B------:R-:W-:Y:S01]  /*b8d0*/  IADD3 R3, R23, -c[0x0][0x20], RZ ;  /* 0x8000080017037a10 */ /* 0x000fe20007ffe0ff */
[----:B------:R-:W-:Y:S01]  /*b8e0*/  IMAD.MOV.U32 R8, RZ, RZ, R2 ;  /* 0x000000ffff087224 */ /* 0x000fe200078e0002 */
[----:B------:R-:W-:Y:S01]  /*b8f0*/  MOV R9, R5 ;  /* 0x0000000500097202 */ /* 0x000fe20000000f00 */
[----:B------:R-:W-:-:S04]  /*b900*/  IMAD.MOV.U32 R5, RZ, RZ, 0x0 ;  /* 0x00000000ff057424 */ /* 0x000fc800078e00ff */
[----:B------:R1:W-:Y:S01]  /*b910*/  STL.64 [R3], R8 ;  /* 0x0000000803007387 */ /* 0x0003e20000100a00 */
[----:B------:R-:W-:Y:S05]  /*b920*/  RET.REL.NODEC R4 `(_ZN7cutlass13device_kernelIN5flash19enable_sm80_to_sm89INS1_16FlashAttnBwdSm80INS1_25CollectiveMainloopBwdSm80ILi2ELi2EN4cute5tupleIJNS5_1CILi128EEES8_NS7_ILi64EEEEEENS_10bfloat16_tEfNS_4arch4Sm80ELb1ELb0ELb1ELb1ELb0ELb0ELb0ELb0ELi2ELi4ELi4ELi4ELb0EEENS1_21CollectiveEpilogueBwdISA_SB_SD_Li256ELb1ELb0ELi2EEENS1_25SingleTileBwdLPTSchedulerILb1ELi128ELb0EEEEEEEEEvNT_6ParamsE) ;  /* 0xffff46d004007950 */ /* 0x000fea0003c3ffff */
        .type           $_ZN7cutlass13device_kernelIN5flash19enable_sm80_to_sm89INS1_16FlashAttnBwdSm80INS1_25CollectiveMainloopBwdSm80ILi2ELi2EN4cute5tupleIJNS5_1CILi128EEES8_NS7_ILi64EEEEEENS_10bfloat16_tEfNS_4arch4Sm80ELb1ELb0ELb1ELb1ELb0ELb0ELb0ELb0ELi2ELi4ELi4ELi4ELb0EEENS1_21CollectiveEpilogueBwdISA_SB_SD_Li256ELb1ELb0ELi2EEENS1_25SingleTileBwdLPTSchedulerILb1ELi128ELb0EEEEEEEEEvNT_6ParamsE$_ZN4cute3eso3ESOILb1ELb0EJNS_6LayoutINS_5tupleIJNS3_IJNS_1CILi8EEENS4_ILi1EEEEEENS4_ILi2EEEEEENS3_IJNS3_IJS6_NS4_ILi0EEEEEENS4_ILi4096EEEEEEEENS_10ViewEngineINS_8smem_ptrIPN7cutlass10bfloat16_tEEEEEEEC2ERKSE_RKSL_,@function
        .size           $_ZN7cutlass13device_kernelIN5flash19enable_sm80_to_sm89INS1_16FlashAttnBwdSm80INS1_25CollectiveMainloopBwdSm80ILi2ELi2EN4cute5tupleIJNS5_1CILi128EEES8_NS7_ILi64EEEEEENS_10bfloat16_tEfNS_4arch4Sm80ELb1ELb0ELb1ELb1ELb0ELb0ELb0ELb0ELi2ELi4ELi4ELi4ELb0EEENS1_21CollectiveEpilogueBwdISA_SB_SD_Li256ELb1ELb0ELi2EEENS1_25SingleTileBwdLPTSchedulerILb1ELi128ELb0EEEEEEEEEvNT_6ParamsE$_ZN4cute3eso3ESOILb1ELb0EJNS_6LayoutINS_5tupleIJNS3_IJNS_1CILi8EEENS4_ILi1EEEEEENS4_ILi2EEEEEENS3_IJNS3_IJS6_NS4_ILi0EEEEEENS4_ILi4096EEEEEEEENS_10ViewEngineINS_8smem_ptrIPN7cutlass10bfloat16_tEEEEEEEC2ERKSE_RKSL_,($_ZN7cutlass13device_kernelIN5flash19enable_sm80_to_sm89INS1_16FlashAttnBwdSm80INS1_25CollectiveMainloopBwdSm80ILi2ELi2EN4cute5tupleIJNS5_1CILi128EEES8_NS7_ILi64EEEEEENS_10bfloat16_tEfNS_4arch4Sm80ELb1ELb0ELb1ELb1ELb0ELb0ELb0ELb0ELi2ELi4ELi4ELi4ELb0EEENS1_21CollectiveEpilogueBwdISA_SB_SD_Li256ELb1ELb0ELi2EEENS1_25SingleTileBwdLPTSchedulerILb1ELi128ELb0EEEEEEEEEvNT_6ParamsE$_ZN4cute3eso3ESOILb1ELb0EJNS_6LayoutINS_5tupleIJNS3_IJNS_1CILi8EEENS4_ILi1EEEEEENS4_ILi2EEEEEENS3_IJNS3_IJS6_NS4_ILi0EEEEEENS4_ILi4096EEEEEEEEiEEC2ERKSE_RKi - $_ZN7cutlass13device_kernelIN5flash19enable_sm80_to_sm89INS1_16FlashAttnBwdSm80INS1_25CollectiveMainloopBwdSm80ILi2ELi2EN4cute5tupleIJNS5_1CILi128EEES8_NS7_ILi64EEEEEENS_10bfloat16_tEfNS_4arch4Sm80ELb1ELb0ELb1ELb1ELb0ELb0ELb0ELb0ELi2ELi4ELi4ELi4ELb0EEENS1_21CollectiveEpilogueBwdISA_SB_SD_Li256ELb1ELb0ELi2EEENS1_25SingleTileBwdLPTSchedulerILb1ELi128ELb0EEEEEEEEEvNT_6ParamsE$_ZN4cute3eso3ESOILb1ELb0EJNS_6LayoutINS_5tupleIJNS3_IJNS_1CILi8EEENS4_ILi1EEEEEENS4_ILi2EEEEEENS3_IJNS3_IJS6_NS4_ILi0EEEEEENS4_ILi4096EEEEEEEENS_10ViewEngineINS_8smem_ptrIPN7cutlass10bfloat16_tEEEEEEEC2ERKSE_RKSL_)
$_ZN7cutlass13device_kernelIN5flash19enable_sm80_to_sm89INS1_16FlashAttnBwdSm80INS1_25CollectiveMainloopBwdSm80ILi2ELi2EN4cute5tupleIJNS5_1CILi128EEES8_NS7_ILi64EEEEEENS_10bfloat16_tEfNS_4arch4Sm80ELb1ELb0ELb1ELb1ELb0ELb0ELb0ELb0ELi2ELi4ELi4ELi4ELb0EEENS1_21CollectiveEpilogueBwdISA_SB_SD_Li256ELb1ELb0ELi2EEENS1_25SingleTileBwdLPTSchedulerILb1ELi128ELb0EEEEEEEEEvNT_6ParamsE$_ZN4cute3eso3ESOILb1ELb0EJNS_6LayoutINS_5tupleIJNS3_IJNS_1CILi8EEENS4_ILi1EEEEEENS4_ILi2EEEEEENS3_IJNS3_IJS6_NS4_ILi0EEEEEENS4_ILi4096EEEEEEEENS_10ViewEngineINS_8smem_ptrIPN7cutlass10bfloat16_tEEEEEEEC2ERKSE_RKSL_:
[----:B------:R-:W-:Y:S02]  /*b930*/  IADD3 R4, R67, -c[0x0][0x20], RZ ;  /* 0x8000080043047a10 */ /* 0x000fe40007ffe0ff */
[----:B------:R-:W-:-:S03]  /*b940*/  MOV R7, 0x0 ;  /* 0x0000000000077802 */ /* 0x000fc60000000f00 */
[----:B------:R1:W-:Y:S01]  /*b950*/  STL.64 [R4], R2 ;  /* 0x0000000204007387 */ /* 0x0003e20000100a00 */
[----:B------:R-:W-:Y:S05]  /*b960*/  RET.REL.NODEC R6 `(_ZN7cutlass13device_kernelIN5flash19enable_sm80_to_sm89INS1_16FlashAttnBwdSm80INS1_25CollectiveMainloopBwdSm80ILi2ELi2EN4cute5tupleIJNS5_1CILi128EEES8_NS7_ILi64EEEEEENS_10bfloat16_tEfNS_4arch4Sm80ELb1ELb0ELb1ELb1ELb0ELb0ELb0ELb0ELi2ELi4ELi4ELi4ELb0EEENS1_21CollectiveEpilogueBwdISA_SB_SD_Li256ELb1ELb0ELi2EEENS1_25SingleTileBwdLPTSchedulerILb1ELi128ELb0EEEEEEEEEvNT_6ParamsE) ;  /* 0xffff469006007950 */ /* 0x000fea0003c3ffff */
        .type           $_ZN7cutlass13device_kernelIN5flash19enable_sm80_to_sm89INS1_16FlashAttnBwdSm80INS1_25CollectiveMainloopBwdSm80ILi2ELi2EN4cute5tupleIJNS5_1CILi128EEES8_NS7_ILi64EEEEEENS_10bfloat16_tEfNS_4arch4Sm80ELb1ELb0ELb1ELb1ELb0ELb0ELb0ELb0ELi2ELi4ELi4ELi4ELb0EEENS1_21CollectiveEpilogueBwdISA_SB_SD_Li256ELb1ELb0ELi2EEENS1_25SingleTileBwdLPTSchedulerILb1ELi128ELb0EEEEEEEEEvNT_6ParamsE$_ZN4cute3eso3ESOILb1ELb0EJNS_6LayoutINS_5tupleIJNS3_IJNS_1CILi8EEENS4_ILi1EEEEEENS4_ILi2EEEEEENS3_IJNS3_IJS6_NS4_ILi0EEEEEENS4_ILi4096EEEEEEEEiEEC2ERKSE_RKi,@function
        .size           $_ZN7cutlass13device_kernelIN5flash19enable_sm80_to_sm89INS1_16FlashAttnBwdSm80INS1_25CollectiveMainloopBwdSm80ILi2ELi2EN4cute5tupleIJNS5_1CILi128EEES8_NS7_ILi64EEEEEENS_10bfloat16_tEfNS_4arch4Sm80ELb1ELb0ELb1ELb1ELb0ELb0ELb0ELb0ELi2ELi4ELi4ELi4ELb0EEENS1_21CollectiveEpilogueBwdISA_SB_SD_Li256ELb1ELb0ELi2EEENS1_25SingleTileBwdLPTSchedulerILb1ELi128ELb0EEEEEEEEEvNT_6ParamsE$_ZN4cute3eso3ESOILb1ELb0EJNS_6LayoutINS_5tupleIJNS3_IJNS_1CILi8EEENS4_ILi1EEEEEENS4_ILi2EEEEEENS3_IJNS3_IJS6_NS4_ILi0EEEEEENS4_ILi4096EEEEEEEEiEEC2ERKSE_RKi,($_ZN7cutlass13device_kernelIN5flash19enable_sm80_to_sm89INS1_16FlashAttnBwdSm80INS1_25CollectiveMainloopBwdSm80ILi2ELi2EN4cute5tupleIJNS5_1CILi128EEES8_NS7_ILi64EEEEEENS_10bfloat16_tEfNS_4arch4Sm80ELb1ELb0ELb1ELb1ELb0ELb0ELb0ELb0ELi2ELi4ELi4ELi4ELb0EEENS1_21CollectiveEpilogueBwdISA_SB_SD_Li256ELb1ELb0ELi2EEENS1_25SingleTileBwdLPTSchedulerILb1ELi128ELb0EEEEEEEEEvNT_6ParamsE$_ZN4cute3eso3ESOILb1ELb0EJNS_6LayoutINS_5tupleIJNS3_IJNS_1CILi8EEENS4_ILi1EEEEEENS4_ILi2EEEEEENS3_IJNS3_IJS6_NS4_ILi0EEEEEENS4_ILi64EEEEEEEENS_10ViewEngineIPN7cutlass10bfloat16_tEEEEEC2ERKSE_RKSJ_ - $_ZN7cutlass13device_kernelIN5flash19enable_sm80_to_sm89INS1_16FlashAttnBwdSm80INS1_25CollectiveMainloopBwdSm80ILi2ELi2EN4cute5tupleIJNS5_1CILi128EEES8_NS7_ILi64EEEEEENS_10bfloat16_tEfNS_4arch4Sm80ELb1ELb0ELb1ELb1ELb0ELb0ELb0ELb0ELi2ELi4ELi4ELi4ELb0EEENS1_21CollectiveEpilogueBwdISA_SB_SD_Li256ELb1ELb0ELi2EEENS1_25SingleTileBwdLPTSchedulerILb1ELi128ELb0EEEEEEEEEvNT_6ParamsE$_ZN4cute3eso3ESOILb1ELb0EJNS_6LayoutINS_5tupleIJNS3_IJNS_1CILi8EEENS4_ILi1EEEEEENS4_ILi2EEEEEENS3_IJNS3_IJS6_NS4_ILi0EEEEEENS4_ILi4096EEEEEEEEiEEC2ERKSE_RKi)
$_ZN7cutlass13device_kernelIN5flash19enable_sm80_to_sm89INS1_16FlashAttnBwdSm80INS1_25CollectiveMainloopBwdSm80ILi2ELi2EN4cute5tupleIJNS5_1CILi128EEES8_NS7_ILi64EEEEEENS_10bfloat16_tEfNS_4arch4Sm80ELb1ELb0ELb1ELb1ELb0ELb0ELb0ELb0ELi2ELi4ELi4ELi4ELb0EEENS1_21CollectiveEpilogueBwdISA_SB_SD_Li256ELb1ELb0ELi2EEENS1_25SingleTileBwdLPTSchedulerILb1ELi128ELb0EEEEEEEEEvNT_6ParamsE$_ZN4cute3eso3ESOILb1ELb0EJNS_6LayoutINS_5tupleIJNS3_IJNS_1CILi8EEENS4_ILi1EEEEEENS4_ILi2EEEEEENS3_IJNS3_IJS6_NS4_ILi0EEEEEENS4_ILi4096EEEEEEEEiEEC2ERKSE_RKi:
[----:B------:R-:W-:Y:S02]  /*b970*/  IADD3 R2, R67, -c[0x0][0x20], RZ ;  /* 0x8000080043027a10 */ /* 0x000fe40007ffe0ff */
[----:B------:R-:W-:-:S03]  /*b980*/  MOV R5, 0x0 ;  /* 0x0000000000057802 */ /* 0x000fc60000000f00 */
[----:B------:R1:W-:Y:S01]  /*b990*/  STL [R2], R3 ;  /* 0x0000000302007387 */ /* 0x0003e20000100800 */
[----:B------:R-:W-:Y:S05]  /*b9a0*/  RET.REL.NODEC R4 `(_ZN7cutlass13device_kernelIN5flash19enable_sm80_to_sm89INS1_16FlashAttnBwdSm80INS1_25CollectiveMainloopBwdSm80ILi2ELi2EN4cute5tupleIJNS5_1CILi128EEES8_NS7_ILi64EEEEEENS_10bfloat16_tEfNS_4arch4Sm80ELb1ELb0ELb1ELb1ELb0ELb0ELb0ELb0ELi2ELi4ELi4ELi4ELb0EEENS1_21CollectiveEpilogueBwdISA_SB_SD_Li256ELb1ELb0ELi2EEENS1_25SingleTileBwdLPTSchedulerILb1ELi128ELb0EEEEEEEEEvNT_6ParamsE) ;  /* 0xffff465004007950 */ /* 0x000fea0003c3ffff */
        .type           $_ZN7cutlass13device_kernelIN5flash19enable_sm80_to_sm89INS1_16FlashAttnBwdSm80INS1_25CollectiveMainloopBwdSm80ILi2ELi2EN4cute5tupleIJNS5_1CILi128EEES8_NS7_ILi64EEEEEENS_10bfloat16_tEfNS_4arch4Sm80ELb1ELb0ELb1ELb1ELb0ELb0ELb0ELb0ELi2ELi4ELi4ELi4ELb0EEENS1_21CollectiveEpilogueBwdISA_SB_SD_Li256ELb1ELb0ELi2EEENS1_25SingleTileBwdLPTSchedulerILb1ELi128ELb0EEEEEEEEEvNT_6ParamsE$_ZN4cute3eso3ESOILb1ELb0EJNS_6LayoutINS_5tupleIJNS3_IJNS_1CILi8EEENS4_ILi1EEEEEENS4_ILi2EEEEEENS3_IJNS3_IJS6_NS4_ILi0EEEEEENS4_ILi64EEEEEEEENS_10ViewEngineIPN7cutlass10bfloat16_tEEEEEC2ERKSE_RKSJ_,@function
        .size           $_ZN7cutlass13device_kernelIN5flash19enable_sm80_to_sm89INS1_16FlashAttnBwdSm80INS1_25CollectiveMainloopBwdSm80ILi2ELi2EN4cute5tupleIJNS5_1CILi128EEES8_NS7_ILi64EEEEEENS_10bfloat16_tEfNS_4arch4Sm80ELb1ELb0ELb1ELb1ELb0ELb0ELb0ELb0ELi2ELi4ELi4ELi4ELb0EEENS1_21CollectiveEpilogueBwdISA_SB_SD_Li256ELb1ELb0ELi2EEENS1_25SingleTileBwdLPTSchedulerILb1ELi128ELb0EEEEEEEEEvNT_6ParamsE$_ZN4cute3eso3ESOILb1ELb0EJNS_6LayoutINS_5tupleIJNS3_IJNS_1CILi8EEENS4_ILi1EEEEEENS4_ILi2EEEEEENS3_IJNS3_IJS6_NS4_ILi0EEEEEENS4_ILi64EEEEEEEENS_10ViewEngineIPN7cutlass10bfloat16_tEEEEEC2ERKSE_RKSJ_,($_ZN7cutlass13device_kernelIN5flash19enable_sm80_to_sm89INS1_16FlashAttnBwdSm80INS1_25CollectiveMainloopBwdSm80ILi2ELi2EN4cute5tupleIJNS5_1CILi128EEES8_NS7_ILi64EEEEEENS_10bfloat16_tEfNS_4arch4Sm80ELb1ELb0ELb1ELb1ELb0ELb0ELb0ELb0ELi2ELi4ELi4ELi4ELb0EEENS1_21CollectiveEpilogueBwdISA_SB_SD_Li256ELb1ELb0ELi2EEENS1_25SingleTileBwdLPTSchedulerILb1ELi128ELb0EEEEEEEEEvNT_6ParamsE$_ZN4cute3eso3ESOILb1ELb0EJNS_6LayoutINS_5tupleIJNS3_IJNS_1CILi8EEENS4_ILi1EEEEEENS4_ILi2EEEEEENS3_IJNS3_IJS6_NS4_ILi0EEEEEENS4_ILi64EEEEEEEEiEEC2ERKSE_RKi - $_ZN7cutlass13device_kernelIN5flash19enable_sm80_to_sm89INS1_16FlashAttnBwdSm80INS1_25CollectiveMainloopBwdSm80ILi2ELi2EN4cute5tupleIJNS5_1CILi128EEES8_NS7_ILi64EEEEEENS_10bfloat16_tEfNS_4arch4Sm80ELb1ELb0ELb1ELb1ELb0ELb0ELb0ELb0ELi2ELi4ELi4ELi4ELb0EEENS1_21CollectiveEpilogueBwdISA_SB_SD_Li256ELb1ELb0ELi2EEENS1_25SingleTileBwdLPTSchedulerILb1ELi128ELb0EEEEEEEEEvNT_6ParamsE$_ZN4cute3eso3ESOILb1ELb0EJNS_6LayoutINS_5tupleIJNS3_IJNS_1CILi8EEENS4_ILi1EEEEEENS4_ILi2EEEEEENS3_IJNS3_IJS6_NS4_ILi0EEEEEENS4_ILi64EEEEEEEENS_10ViewEngineIPN7cutlass10bfloat16_tEEEEEC2ERKSE_RKSJ_)
$_ZN7cutlass13device_kernelIN5flash19enable_sm80_to_sm89INS1_16FlashAttnBwdSm80INS1_25CollectiveMainloopBwdSm80ILi2ELi2EN4cute5tupleIJNS5_1CILi128EEES8_NS7_ILi64EEEEEENS_10bfloat16_tEfNS_4arch4Sm80ELb1ELb0ELb1ELb1ELb0ELb0ELb0ELb0ELi2ELi4ELi4ELi4ELb0EEENS1_21CollectiveEpilogueBwdISA_SB_SD_Li256ELb1ELb0ELi2EEENS1_25SingleTileBwdLPTSchedulerILb1ELi128ELb0EEEEEEEEEvNT_6ParamsE$_ZN4cute3eso3ESOILb1ELb0EJNS_6LayoutINS_5tupleIJNS3_IJNS_1CILi8EEENS4_ILi1EEEEEENS4_ILi2EEEEEENS3_IJNS3_IJS6_NS4_ILi0EEEEEENS4_ILi64EEEEEEEENS_10ViewEngineIPN7cutlass10bfloat16_tEEEEEC2ERKSE_RKSJ_:
[----:B------:R-:W-:Y:S01]  /*b9b0*/  IADD3 R2, R23, -c[0x0][0x20], RZ ;  /* 0x8000080017027a10 */ /* 0x000fe20007ffe0ff */
[----:B------:R-:W-:Y:S01]  /*b9c0*/  IMAD.MOV.U32 R9, RZ, RZ, R3 ;  /* 0x000000ffff097224 */ /* 0x000fe200078e0003 */
[----:B------:R-:W-:-:S04]  /*b9d0*/  MOV R7, 0x0 ;  /* 0x0000000000077802 */ /* 0x000fc80000000f00 */
[----:B------:R1:W-:Y:S01]  /*b9e0*/  STL.64 [R2], R8 ;  /* 0x0000000802007387 */ /* 0x0003e20000100a00 */
[----:B------:R-:W-:Y:S05]  /*b9f0*/  RET.REL.NODEC R6 `(_ZN7cutlass13device_kernelIN5flash19enable_sm80_to_sm89INS1_16FlashAttnBwdSm80INS1_25CollectiveMainloopBwdSm80ILi2ELi2EN4cute5tupleIJNS5_1CILi128EEES8_NS7_ILi64EEEEEENS_10bfloat16_tEfNS_4arch4Sm80ELb1ELb0ELb1ELb1ELb0ELb0ELb0ELb0ELi2ELi4ELi4ELi4ELb0EEENS1_21CollectiveEpilogueBwdISA_SB_SD_Li256ELb1ELb0ELi2EEENS1_25SingleTileBwdLPTSchedulerILb1ELi128ELb0EEEEEEEEEvNT_6ParamsE) ;  /* 0xffff460006007950 */ /* 0x000fea0003c3ffff */
        .type           $_ZN7cutlass13device_kernelIN5flash19enable_sm80_to_sm89INS1_16FlashAttnBwdSm80INS1_25CollectiveMainloopBwdSm80ILi2ELi2EN4cute5tupleIJNS5_1CILi128EEES8_NS7_ILi64EEEEEENS_10bfloat16_tEfNS_4arch4Sm80ELb1ELb0ELb1ELb1ELb0ELb0ELb0ELb0ELi2ELi4ELi4ELi4ELb0EEENS1_21CollectiveEpilogueBwdISA_SB_SD_Li256ELb1ELb0ELi2EEENS1_25SingleTileBwdLPTSchedulerILb1ELi128ELb0EEEEEEEEEvNT_6ParamsE$_ZN4cute3eso3ESOILb1ELb0EJNS_6LayoutINS_5tupleIJNS3_IJNS_1CILi8EEENS4_ILi1EEEEEENS4_ILi2EEEEEENS3_IJNS3_IJS6_NS4_ILi0EEEEEENS4_ILi64EEEEEEEEiEEC2ERKSE_RKi,@function
        .size           $_ZN7cutlass13device_kernelIN5flash19enable_sm80_to_sm89INS1_16FlashAttnBwdSm80INS1_25CollectiveMainloopBwdSm80ILi2ELi2EN4cute5tupleIJNS5_1CILi128EEES8_NS7_ILi64EEEEEENS_10bfloat16_tEfNS_4arch4Sm80ELb1ELb0ELb1ELb1ELb0ELb0ELb0ELb0ELi2ELi4ELi4ELi4ELb0EEENS1_21CollectiveEpilogueBwdISA_SB_SD_Li256ELb1ELb0ELi2EEENS1_25SingleTileBwdLPTSchedulerILb1ELi128ELb0EEEEEEEEEvNT_6ParamsE$_ZN4cute3eso3ESOILb1ELb0EJNS_6LayoutINS_5tupleIJNS3_IJNS_1CILi8EEENS4_ILi1EEEEEENS4_ILi2EEEEEENS3_IJNS3_IJS6_NS4_ILi0EEEEEENS4_ILi64EEEEEEEEiEEC2ERKSE_RKi,($_ZN7cutlass13device_kernelIN5flash19enable_sm80_to_sm89INS1_16FlashAttnBwdSm80INS1_25CollectiveMainloopBwdSm80ILi2ELi2EN4cute5tupleIJNS5_1CILi128EEES8_NS7_ILi64EEEEEENS_10bfloat16_tEfNS_4arch4Sm80ELb1ELb0ELb1ELb1ELb0ELb0ELb0ELb0ELi2ELi4ELi4ELi4ELb0EEENS1_21CollectiveEpilogueBwdISA_SB_SD_Li256ELb1ELb0ELi2EEENS1_25SingleTileBwdLPTSchedulerILb1ELi128ELb0EEEEEEEEEvNT_6ParamsE$_ZN4cute3eso3ESOILb1ELb0EJNS_6LayoutINS_5tupleIJNS3_IJNS_1CILi8EEENS4_ILi1EEEEEENS4_ILi2EEEEEENS3_IJNS3_IJS6_NS4_ILi0EEEEEENS4_ILi8192EEEEEEEENS_10ViewEngineINS_8smem_ptrIPN7cutlass10bfloat16_tEEEEEEEC2ERKSE_RKSL_ - $_ZN7cutlass13device_kernelIN5flash19enable_sm80_to_sm89INS1_16FlashAttnBwdSm80INS1_25CollectiveMainloopBwdSm80ILi2ELi2EN4cute5tupleIJNS5_1CILi128EEES8_NS7_ILi64EEEEEENS_10bfloat16_tEfNS_4arch4Sm80ELb1ELb0ELb1ELb1ELb0ELb0ELb0ELb0ELi2ELi4ELi4ELi4ELb0EEENS1_21CollectiveEpilogueBwdISA_SB_SD_Li256ELb1ELb0ELi2EEENS1_25SingleTileBwdLPTSchedulerILb1ELi128ELb0EEEEEEEEEvNT_6ParamsE$_ZN4cute3eso3ESOILb1ELb0EJNS_6LayoutINS_5tupleIJNS3_IJNS_1CILi8EEENS4_ILi1EEEEEENS4_ILi2EEEEEENS3_IJNS3_IJS6_NS4_ILi0EEEEEENS4_ILi64EEEEEEEEiEEC2ERKSE_RKi)
$_ZN7cutlass13device_kernelIN5flash19enable_sm80_to_sm89INS1_16FlashAttnBwdSm80INS1_25CollectiveMainloopBwdSm80ILi2ELi2EN4cute5tupleIJNS5_1CILi128EEES8_NS7_ILi64EEEEEENS_10bfloat16_tEfNS_4arch4Sm80ELb1ELb0ELb1ELb1ELb0ELb0ELb0ELb0ELi2ELi4ELi4ELi4ELb0EEENS1_21CollectiveEpilogueBwdISA_SB_SD_Li256ELb1ELb0ELi2EEENS1_25SingleTileBwdLPTSchedulerILb1ELi128ELb0EEEEEEEEEvNT_6ParamsE$_ZN4cute3eso3ESOILb1ELb0EJNS_6LayoutINS_5tupleIJNS3_IJNS_1CILi8EEENS4_ILi1EEEEEENS4_ILi2EEEEEENS3_IJNS3_IJS6_NS4_ILi0EEEEEENS4_ILi64EEEEEEEEiEEC2ERKSE_RKi:
[----:B------:R-:W-:Y:S02]  /*ba00*/  IADD3 R2, R23, -c[0x0][0x20], RZ ;  /* 0x8000080017027a10 */ /* 0x000fe40007ffe0ff */
[----:B------:R-:W-:-:S03]  /*ba10*/  MOV R7, 0x0 ;  /* 0x0000000000077802 */ /* 0x000fc60000000f00 */
[----:B------:R1:W-:Y:S01]  /*ba20*/  STL [R2], R3 ;  /* 0x0000000302007387 */ /* 0x0003e20000100800 */
[----:B------:R-:W-:Y:S05]  /*ba30*/  RET.REL.NODEC R6 `(_ZN7cutlass13device_kernelIN5flash19enable_sm80_to_sm89INS1_16FlashAttnBwdSm80INS1_25CollectiveMainloopBwdSm80ILi2ELi2EN4cute5tupleIJNS5_1CILi128EEES8_NS7_ILi64EEEEEENS_10bfloat16_tEfNS_4arch4Sm80ELb1ELb0ELb1ELb1ELb0ELb0ELb0ELb0ELi2ELi4ELi4ELi4ELb0EEENS1_21CollectiveEpilogueBwdISA_SB_SD_Li256ELb1ELb0ELi2EEENS1_25SingleTileBwdLPTSchedulerILb1ELi128ELb0EEEEEEEEEvNT_6ParamsE) ;  /* 0xffff45c006007950 */ /* 0x000fea0003c3ffff */
        .type           $_ZN7cutlass13device_kernelIN5flash19enable_sm80_to_sm89INS1_16FlashAttnBwdSm80INS1_25CollectiveMainloopBwdSm80ILi2ELi2EN4cute5tupleIJNS5_1CILi128EEES8_NS7_ILi64EEEEEENS_10bfloat16_tEfNS_4arch4Sm80ELb1ELb0ELb1ELb1ELb0ELb0ELb0ELb0ELi2ELi4ELi4ELi4ELb0EEENS1_21CollectiveEpilogueBwdISA_SB_SD_Li256ELb1ELb0ELi2EEENS1_25SingleTileBwdLPTSchedulerILb1ELi128ELb0EEEEEEEEEvNT_6ParamsE$_ZN4cute3eso3ESOILb1ELb0EJNS_6LayoutINS_5tupleIJNS3_IJNS_1CILi8EEENS4_ILi1EEEEEENS4_ILi2EEEEEENS3_IJNS3_IJS6_NS4_ILi0EEEEEENS4_ILi8192EEEEEEEENS_10ViewEngineINS_8smem_ptrIPN7cutlass10bfloat16_tEEEEEEEC2ERKSE_RKSL_,@function
        .size           $_ZN7cutlass13device_kernelIN5flash19enable_sm80_to_sm89INS1_16FlashAttnBwdSm80INS1_25CollectiveMainloopBwdSm80ILi2ELi2EN4cute5tupleIJNS5_1CILi128EEES8_NS7_ILi64EEEEEENS_10bfloat16_tEfNS_4arch4Sm80ELb1ELb0ELb1ELb1ELb0ELb0ELb0ELb0ELi2ELi4ELi4ELi4ELb0EEENS1_21CollectiveEpilogueBwdISA_SB_SD_Li256ELb1ELb0ELi2EEENS1_25SingleTileBwdLPTSchedulerILb1ELi128ELb0EEEEEEEEEvNT_6ParamsE$_ZN4cute3eso3ESOILb1ELb0EJNS_6LayoutINS_5tupleIJNS3_IJNS_1CILi8EEENS4_ILi1EEEEEENS4_ILi2EEEEEENS3_IJNS3_IJS6_NS4_ILi0EEEEEENS4_ILi8192EEEEEEEENS_10ViewEngineINS_8smem_ptrIPN7cutlass10bfloat16_tEEEEEEEC2ERKSE_RKSL_,($_ZN7cutlass13device_kernelIN5flash19enable_sm80_to_sm89INS1_16FlashAttnBwdSm80INS1_25CollectiveMainloopBwdSm80ILi2ELi2EN4cute5tupleIJNS5_1CILi128EEES8_NS7_ILi64EEEEEENS_10bfloat16_tEfNS_4arch4Sm80ELb1ELb0ELb1ELb1ELb0ELb0ELb0ELb0ELi2ELi4ELi4ELi4ELb0EEENS1_21CollectiveEpilogueBwdISA_SB_SD_Li256ELb1ELb0ELi2EEENS1_25SingleTileBwdLPTSchedulerILb1ELi128ELb0EEEEEEEEEvNT_6ParamsE$_ZN4cute3eso3ESOILb1ELb0EJNS_6LayoutINS_5tupleIJNS3_IJNS_1CILi8EEENS4_ILi1EEEEEENS4_ILi2EEEEEENS3_IJNS3_IJS6_NS4_ILi0EEEEEENS4_ILi8192EEEEEEEEiEEC2ERKSE_RKi - $_ZN7cutlass13device_kernelIN5flash19enable_sm80_to_sm89INS1_16FlashAttnBwdSm80INS1_25CollectiveMainloopBwdSm80ILi2ELi2EN4cute5tupleIJNS5_1CILi128EEES8_NS7_ILi64EEEEEENS_10bfloat16_tEfNS_4arch4Sm80ELb1ELb0ELb1ELb1ELb0ELb0ELb0ELb0ELi2ELi4ELi4ELi4ELb0EEENS1_21CollectiveEpilogueBwdISA_SB_SD_Li256ELb1ELb0ELi2EEENS1_25SingleTileBwdLPTSchedulerILb1ELi128ELb0EEEEEEEEEvNT_6ParamsE$_ZN4cute3eso3ESOILb1ELb0EJNS_6LayoutINS_5tupleIJNS3_IJNS_1CILi8EEENS4_ILi1EEEEEENS4_ILi2EEEEEENS3_IJNS3_IJS6_NS4_ILi0EEEEEENS4_ILi8192EEEEEEEENS_10ViewEngineINS_8smem_ptrIPN7cutlass10bfloat16_tEEEEEEEC2ERKSE_RKSL_)
$_ZN7cutlass13device_kernelIN5flash19enable_sm80_to_sm89INS1_16FlashAttnBwdSm80INS1_25CollectiveMainloopBwdSm80ILi2ELi2EN4cute5tupleIJNS5_1CILi128EEES8_NS7_ILi64EEEEEENS_10bfloat16_tEfNS_4arch4Sm80ELb1ELb0ELb1ELb1ELb0ELb0ELb0ELb0ELi2ELi4ELi4ELi4ELb0EEENS1_21CollectiveEpilogueBwdISA_SB_SD_Li256ELb1ELb0ELi2EEENS1_25SingleTileBwdLPTSchedulerILb1ELi128ELb0EEEEEEEEEvNT_6ParamsE$_ZN4cute3eso3ESOILb1ELb0EJNS_6LayoutINS_5tupleIJNS3_IJNS_1CILi8EEENS4_ILi1EEEEEENS4_ILi2EEEEEENS3_IJNS3_IJS6_NS4_ILi0EEEEEENS4_ILi8192EEEEEEEENS_10ViewEngineINS_8smem_ptrIPN7cutlass10bfloat16_tEEEEEEEC2ERKSE_RKSL_:
[----:B------:R-:W-:Y:S02]  /*ba40*/  IADD3 R4, R23, -c[0x0][0x20], RZ ;  /* 0x8000080017047a10 */ /* 0x000fe40007ffe0ff */
[----:B------:R-:W-:-:S03]  /*ba50*/  MOV R7, 0x0 ;  /* 0x0000000000077802 */ /* 0x000fc60000000f00 */
[----:B------:R1:W-:Y:S01]  /*ba60*/  STL.64 [R4], R2 ;  /* 0x0000000204007387 */ /* 0x0003e20000100a00 */
[----:B------:R-:W-:Y:S05]  /*ba70*/  RET.REL.NODEC R6 `(_ZN7cutlass13device_kernelIN5flash19enable_sm80_to_sm89INS1_16FlashAttnBwdSm80INS1_25CollectiveMainloopBwdSm80ILi2ELi2EN4cute5tupleIJNS5_1CILi128EEES8_NS7_ILi64EEEEEENS_10bfloat16_tEfNS_4arch4Sm80ELb1ELb0ELb1ELb1ELb0ELb0ELb0ELb0ELi2ELi4ELi4ELi4ELb0EEENS1_21CollectiveEpilogueBwdISA_SB_SD_Li256ELb1ELb0ELi2EEENS1_25SingleTileBwdLPTSchedulerILb1ELi128ELb0EEEEEEEEEvNT_6ParamsE) ;  /* 0xffff458006007950 */ /* 0x000fea0003c3ffff */
        .type           $_ZN7cutlass13device_kernelIN5flash19enable_sm80_to_sm89INS1_16FlashAttnBwdSm80INS1_25CollectiveMainloopBwdSm80ILi2ELi2EN4cute5tupleIJNS5_1CILi128EEES8_NS7_ILi64EEEEEENS_10bfloat16_tEfNS_4arch4Sm80ELb1ELb0ELb1ELb1ELb0ELb0ELb0ELb0ELi2ELi4ELi4ELi4ELb0EEENS1_21CollectiveEpilogueBwdISA_SB_SD_Li256ELb1ELb0ELi2EEENS1_25SingleTileBwdLPTSchedulerILb1ELi128ELb0EEEEEEEEEvNT_6ParamsE$_ZN4cute3eso3ESOILb1ELb0EJNS_6LayoutINS_5tupleIJNS3_IJNS_1CILi8EEENS4_ILi1EEEEEENS4_ILi2EEEEEENS3_IJNS3_IJS6_NS4_ILi0EEEEEENS4_ILi8192EEEEEEEEiEEC2ERKSE_RKi,@function
        .size           $_ZN7cutlass13device_kernelIN5flash19enable_sm80_to_sm89INS1_16FlashAttnBwdSm80INS1_25CollectiveMainloopBwdSm80ILi2ELi2EN4cute5tupleIJNS5_1CILi128EEES8_NS7_ILi64EEEEEENS_10bfloat16_tEfNS_4arch4Sm80ELb1ELb0ELb1ELb1ELb0ELb0ELb0ELb0ELi2ELi4ELi4ELi4ELb0EEENS1_21CollectiveEpilogueBwdISA_SB_SD_Li256ELb1ELb0ELi2EEENS1_25SingleTileBwdLPTSchedulerILb1ELi128ELb0EEEEEEEEEvNT_6ParamsE$_ZN4cute3eso3ESOILb1ELb0EJNS_6LayoutINS_5tupleIJNS3_IJNS_1CILi8EEENS4_ILi1EEEEEENS4_ILi2EEEEEENS3_IJNS3_IJS6_NS4_ILi0EEEEEENS4_ILi8192EEEEEEEEiEEC2ERKSE_RKi,($_ZN7cutlass13device_kernelIN5flash19enable_sm80_to_sm89INS1_16FlashAttnBwdSm80INS1_25CollectiveMainloopBwdSm80ILi2ELi2EN4cute5tupleIJNS5_1CILi128EEES8_NS7_ILi64EEEEEENS_10bfloat16_tEfNS_4arch4Sm80ELb1ELb0ELb1ELb1ELb0ELb0ELb0ELb0ELi2ELi4ELi4ELi4ELb0EEENS1_21CollectiveEpilogueBwdISA_SB_SD_Li256ELb1ELb0ELi2EEENS1_25SingleTileBwdLPTSchedulerILb1ELi128ELb0EEEEEEEEEvNT_6ParamsE$_ZN4cute3eso3ESOILb1ELb0EJNS_6LayoutINS_5tupleIJNS3_IJNS_1CILi8EEENS4_ILi1EEEEEENS4_ILi2EEEEEENS3_IJNS3_IJS6_NS4_ILi0EEEEEES5_EEEEENS_10ViewEngineIPN7cutlass10bfloat16_tEEEEEC2ERKSD_RKSI_ - $_ZN7cutlass13device_kernelIN5flash19enable_sm80_to_sm89INS1_16FlashAttnBwdSm80INS1_25CollectiveMainloopBwdSm80ILi2ELi2EN4cute5tupleIJNS5_1CILi128EEES8_NS7_ILi64EEEEEENS_10bfloat16_tEfNS_4arch4Sm80ELb1ELb0ELb1ELb1ELb0ELb0ELb0ELb0ELi2ELi4ELi4ELi4ELb0EEENS1_21CollectiveEpilogueBwdISA_SB_SD_Li256ELb1ELb0ELi2EEENS1_25SingleTileBwdLPTSchedulerILb1ELi128ELb0EEEEEEEEEvNT_6ParamsE$_ZN4cute3eso3ESOILb1ELb0EJNS_6LayoutINS_5tupleIJNS3_IJNS_1CILi8EEENS4_ILi1EEEEEENS4_ILi2EEEEEENS3_IJNS3_IJS6_NS4_ILi0EEEEEENS4_ILi8192EEEEEEEEiEEC2ERKSE_RKi)
$_ZN7cutlass13device_kernelIN5flash19enable_sm80_to_sm89INS1_16FlashAttnBwdSm80INS1_25CollectiveMainloopBwdSm80ILi2ELi2EN4cute5tupleIJNS5_1CILi128EEES8_NS7_ILi64EEEEEENS_10bfloat16_tEfNS_4arch4Sm80ELb1ELb0ELb1ELb1ELb0ELb0ELb0ELb0ELi2ELi4ELi4ELi4ELb0EEENS1_21CollectiveEpilogueBwdISA_SB_SD_Li256ELb1ELb0ELi2EEENS1_25SingleTileBwdLPTSchedulerILb1ELi128ELb0EEEEEEEEEvNT_6ParamsE$_ZN4cute3eso3ESOILb1ELb0EJNS_6LayoutINS_5tupleIJNS3_IJNS_1CILi8EEENS4_ILi1EEEEEENS4_ILi2EEEEEENS3_IJNS3_IJS6_NS4_ILi0EEEEEENS4_ILi8192EEEEEEEEiEEC2ERKSE_RKi:
[----:B------:R-:W-:Y:S02]  /*ba80*/  IADD3 R2, R23, -c[0x0][0x20], RZ ;  /* 0x8000080017027a10 */ /* 0x000fe40007ffe0ff */
[----:B------:R-:W-:-:S03]  /*ba90*/  MOV R5, 0x0 ;  /* 0x0000000000057802 */ /* 0x000fc60000000f00 */
[----:B------:R1:W-:Y:S01]  /*baa0*/  STL [R2], R3 ;  /* 0x0000000302007387 */ /* 0x0003e20000100800 */
[----:B------:R-:W-:Y:S05]  /*bab0*/  RET.REL.NODEC R4 `(_ZN7cutlass13device_kernelIN5flash19enable_sm80_to_sm89INS1_16FlashAttnBwdSm80INS1_25CollectiveMainloopBwdSm80ILi2ELi2EN4cute5tupleIJNS5_1CILi128EEES8_NS7_ILi64EEEEEENS_10bfloat16_tEfNS_4arch4Sm80ELb1ELb0ELb1ELb1ELb0ELb0ELb0ELb0ELi2ELi4ELi4ELi4ELb0EEENS1_21CollectiveEpilogueBwdISA_SB_SD_Li256ELb1ELb0ELi2EEENS1_25SingleTileBwdLPTSchedulerILb1ELi128ELb0EEEEEEEEEvNT_6ParamsE) ;  /* 0xffff454004007950 */ /* 0x000fea0003c3ffff */
        .type           $_ZN7cutlass13device_kernelIN5flash19enable_sm80_to_sm89INS1_16FlashAttnBwdSm80INS1_25CollectiveMainloopBwdSm80ILi2ELi2EN4cute5tupleIJNS5_1CILi128EEES8_NS7_ILi64EEEEEENS_10bfloat16_tEfNS_4arch4Sm80ELb1ELb0ELb1ELb1ELb0ELb0ELb0ELb0ELi2ELi4ELi4ELi4ELb0EEENS1_21CollectiveEpilogueBwdISA_SB_SD_Li256ELb1ELb0ELi2EEENS1_25SingleTileBwdLPTSchedulerILb1ELi128ELb0EEEEEEEEEvNT_6ParamsE$_ZN4cute3eso3ESOILb1ELb0EJNS_6LayoutINS_5tupleIJNS3_IJNS_1CILi8EEENS4_ILi1EEEEEENS4_ILi2EEEEEENS3_IJNS3_IJS6_NS4_ILi0EEEEEES5_EEEEENS_10ViewEngineIPN7cutlass10bfloat16_tEEEEEC2ERKSD_RKSI_,@function
        .size           $_ZN7cutlass13device_kernelIN5flash19enable_sm80_to_sm89INS1_16FlashAttnBwdSm80INS1_25CollectiveMainloopBwdSm80ILi2ELi2EN4cute5tupleIJNS5_1CILi128EEES8_NS7_ILi64EEEEEENS_10bfloat16_tEfNS_4arch4Sm80ELb1ELb0ELb1ELb1ELb0ELb0ELb0ELb0ELi2ELi4ELi4ELi4ELb0EEENS1_21CollectiveEpilogueBwdISA_SB_SD_Li256ELb1ELb0ELi2EEENS1_25SingleTileBwdLPTSchedulerILb1ELi128ELb0EEEEEEEEEvNT_6ParamsE$_ZN4cute3eso3ESOILb1ELb0EJNS_6LayoutINS_5tupleIJNS3_IJNS_1CILi8EEENS4_ILi1EEEEEENS4_ILi2EEEEEENS3_IJNS3_IJS6_NS4_ILi0EEEEEES5_EEEEENS_10ViewEngineIPN7cutlass10bfloat16_tEEEEEC2ERKSD_RKSI_,($_ZN7cutlass13device_kernelIN5flash19enable_sm80_to_sm89INS1_16FlashAttnBwdSm80INS1_25CollectiveMainloopBwdSm80ILi2ELi2EN4cute5tupleIJNS5_1CILi128EEES8_NS7_ILi64EEEEEENS_10bfloat16_tEfNS_4arch4Sm80ELb1ELb0ELb1ELb1ELb0ELb0ELb0ELb0ELi2ELi4ELi4ELi4ELb0EEENS1_21CollectiveEpilogueBwdISA_SB_SD_Li256ELb1ELb0ELi2EEENS1_25SingleTileBwdLPTSchedulerILb1ELi128ELb0EEEEEEEEEvNT_6ParamsE$_ZN4cute3eso3ESOILb1ELb0EJNS_6LayoutINS_5tupleIJNS3_IJNS_1CILi8EEENS4_ILi1EEEEEENS4_ILi2EEEEEENS3_IJNS3_IJS6_NS4_ILi0EEEEEES5_EEEEEiEEC2ERKSD_RKi - $_ZN7cutlass13device_kernelIN5flash19enable_sm80_to_sm89INS1_16FlashAttnBwdSm80INS1_25CollectiveMainloopBwdSm80ILi2ELi2EN4cute5tupleIJNS5_1CILi128EEES8_NS7_ILi64EEEEEENS_10bfloat16_tEfNS_4arch4Sm80ELb1ELb0ELb1ELb1ELb0ELb0ELb0ELb0ELi2ELi4ELi4ELi4ELb0EEENS1_21CollectiveEpilogueBwdISA_SB_SD_Li256ELb1ELb0ELi2EEENS1_25SingleTileBwdLPTSchedulerILb1ELi128ELb0EEEEEEEEEvNT_6ParamsE$_ZN4cute3eso3ESOILb1ELb0EJNS_6LayoutINS_5tupleIJNS3_IJNS_1CILi8EEENS4_ILi1EEEEEENS4_ILi2EEEEEENS3_IJNS3_IJS6_NS4_ILi0EEEEEES5_EEEEENS_10ViewEngineIPN7cutlass10bfloat16_tEEEEEC2ERKSD_RKSI_)
$_ZN7cutlass13device_kernelIN5flash19enable_sm80_to_sm89INS1_16FlashAttnBwdSm80INS1_25CollectiveMainloopBwdSm80ILi2ELi2EN4cute5tupleIJNS5_1CILi128EEES8_NS7_ILi64EEEEEENS_10bfloat16_tEfNS_4arch4Sm80ELb1ELb0ELb1ELb1ELb0ELb0ELb0ELb0ELi2ELi4ELi4ELi4ELb0EEENS1_21CollectiveEpilogueBwdISA_SB_SD_Li256ELb1ELb0ELi2EEENS1_25SingleTileBwdLPTSchedulerILb1ELi128ELb0EEEEEEEEEvNT_6ParamsE$_ZN4cute3eso3ESOILb1ELb0EJNS_6LayoutINS_5tupleIJNS3_IJNS_1CILi8EEENS4_ILi1EEEEEENS4_ILi2EEEEEENS3_IJNS3_IJS6_NS4_ILi0EEEEEES5_EEEEENS_10ViewEngineIPN7cutlass10bfloat16_tEEEEEC2ERKSD_RKSI_:
[----:B------:R-:W-:Y:S01]  /*bac0*/  IADD3 R7, R67, -c[0x0][0x20], RZ ;  /* 0x8000080043077a10 */ /* 0x000fe20007ffe0ff */
[----:B------:R-:W-:Y:S01]  /*bad0*/  IMAD.MOV.U32 R10, RZ, RZ, R6 ;  /* 0x000000ffff0a7224 */ /* 0x000fe200078e0006 */
[----:B------:R-:W-:Y:S01]  /*bae0*/  MOV R11, R9 ;  /* 0x00000009000b7202 */ /* 0x000fe20000000f00 */
[----:B------:R-:W-:-:S04]  /*baf0*/  IMAD.MOV.U32 R9, RZ, RZ, 0x0 ;  /* 0x00000000ff097424 */ /* 0x000fc800078e00ff */
[----:B------:R1:W-:Y:S01]  /*bb00*/  STL.64 [R7], R10 ;  /* 0x0000000a07007387 */ /* 0x0003e20000100a00 */
[----:B------:R-:W-:Y:S05]  /*bb10*/  RET.REL.NODEC R8 `(_ZN7cutlass13device_kernelIN5flash19enable_sm80_to_sm89INS1_16FlashAttnBwdSm80INS1_25CollectiveMainloopBwdSm80ILi2ELi2EN4cute5tupleIJNS5_1CILi128EEES8_NS7_ILi64EEEEEENS_10bfloat16_tEfNS_4arch4Sm80ELb1ELb0ELb1ELb1ELb0ELb0ELb0ELb0ELi2ELi4ELi4ELi4ELb0EEENS1_21CollectiveEpilogueBwdISA_SB_SD_Li256ELb1ELb0ELi2EEENS1_25SingleTileBwdLPTSchedulerILb1ELi128ELb0EEEEEEEEEvNT_6ParamsE) ;  /* 0xffff44e008007950 */ /* 0x000fea0003c3ffff */
        .type           $_ZN7cutlass13device_kernelIN5flash19enable_sm80_to_sm89INS1_16FlashAttnBwdSm80INS1_25CollectiveMainloopBwdSm80ILi2ELi2EN4cute5tupleIJNS5_1CILi128EEES8_NS7_ILi64EEEEEENS_10bfloat16_tEfNS_4arch4Sm80ELb1ELb0ELb1ELb1ELb0ELb0ELb0ELb0ELi2ELi4ELi4ELi4ELb0EEENS1_21CollectiveEpilogueBwdISA_SB_SD_Li256ELb1ELb0ELi2EEENS1_25SingleTileBwdLPTSchedulerILb1ELi128ELb0EEEEEEEEEvNT_6ParamsE$_ZN4cute3eso3ESOILb1ELb0EJNS_6LayoutINS_5tupleIJNS3_IJNS_1CILi8EEENS4_ILi1EEEEEENS4_ILi2EEEEEENS3_IJNS3_IJS6_NS4_ILi0EEEEEES5_EEEEEiEEC2ERKSD_RKi,@function
        .size           $_ZN7cutlass13device_kernelIN5flash19enable_sm80_to_sm89INS1_16FlashAttnBwdSm80INS1_25CollectiveMainloopBwdSm80ILi2ELi2EN4cute5tupleIJNS5_1CILi128EEES8_NS7_ILi64EEEEEENS_10bfloat16_tEfNS_4arch4Sm80ELb1ELb0ELb1ELb1ELb0ELb0ELb0ELb0ELi2ELi4ELi4ELi4ELb0EEENS1_21CollectiveEpilogueBwdISA_SB_SD_Li256ELb1ELb0ELi2EEENS1_25SingleTileBwdLPTSchedulerILb1ELi128ELb0EEEEEEEEEvNT_6ParamsE$_ZN4cute3eso3ESOILb1ELb0EJNS_6LayoutINS_5tupleIJNS3_IJNS_1CILi8EEENS4_ILi1EEEEEENS4_ILi2EEEEEENS3_IJNS3_IJS6_NS4_ILi0EEEEEES5_EEEEEiEEC2ERKSD_RKi,($_ZN7cutlass13device_kernelIN5flash19enable_sm80_to_sm89INS1_16FlashAttnBwdSm80INS1_25CollectiveMainloopBwdSm80ILi2ELi2EN4cute5tupleIJNS5_1CILi128EEES8_NS7_ILi64EEEEEENS_10bfloat16_tEfNS_4arch4Sm80ELb1ELb0ELb1ELb1ELb0ELb0ELb0ELb0ELi2ELi4ELi4ELi4ELb0EEENS1_21CollectiveEpilogueBwdISA_SB_SD_Li256ELb1ELb0ELi2EEENS1_25SingleTileBwdLPTSchedulerILb1ELi128ELb0EEEEEEEEEvNT_6ParamsE$_ZN4cute3eso3ESOILb1ELb0EJNS_6LayoutINS_5tupleIJNS3_IJNS_1CILi8EEENS4_ILi1EEEEEENS4_ILi2EEENS3_IJNS4_ILi4EEES8_EEEEEENS3_IJNS3_IJS6_NS4_ILi0EEEEEES5_NS3_IJNS4_ILi32EEENS4_ILi16EEEEEEEEEEENS_10ViewEngineIPN7cutlass10bfloat16_tEEEEEC2ERKSI_RKSN_ - $_ZN7cutlass13device_kernelIN5flash19enable_sm80_to_sm89INS1_16FlashAttnBwdSm80INS1_25CollectiveMainloopBwdSm80ILi2ELi2EN4cute5tupleIJNS5_1CILi128EEES8_NS7_ILi64EEEEEENS_10bfloat16_tEfNS_4arch4Sm80ELb1ELb0ELb1ELb1ELb0ELb0ELb0ELb0ELi2ELi4ELi4ELi4ELb0EEENS1_21CollectiveEpilogueBwdISA_SB_SD_Li256ELb1ELb0ELi2EEENS1_25SingleTileBwdLPTSchedulerILb1ELi128ELb0EEEEEEEEEvNT_6ParamsE$_ZN4cute3eso3ESOILb1ELb0EJNS_6LayoutINS_5tupleIJNS3_IJNS_1CILi8EEENS4_ILi1EEEEEENS4_ILi2EEEEEENS3_IJNS3_IJS6_NS4_ILi0EEEEEES5_EEEEEiEEC2ERKSD_RKi)
$_ZN7cutlass13device_kernelIN5flash19enable_sm80_to_sm89INS1_16FlashAttnBwdSm80INS1_25CollectiveMainloopBwdSm80ILi2ELi2EN4cute5tupleIJNS5_1CILi128EEES8_NS7_ILi64EEEEEENS_10bfloat16_tEfNS_4arch4Sm80ELb1ELb0ELb1ELb1ELb0ELb0ELb0ELb0ELi2ELi4ELi4ELi4ELb0EEENS1_21CollectiveEpilogueBwdISA_SB_SD_Li256ELb1ELb0ELi2EEENS1_25SingleTileBwdLPTSchedulerILb1ELi128ELb0EEEEEEEEEvNT_6ParamsE$_ZN4cute3eso3ESOILb1ELb0EJNS_6LayoutINS_5tupleIJNS3_IJNS_1CILi8EEENS4_ILi1EEEEEENS4_ILi2EEEEEENS3_IJNS3_IJS6_NS4_ILi0EEEEEES5_EEEEEiEEC2ERKSD_RKi:
[----:B------:R-:W-:Y:S02]  /*bb20*/  IADD3 R2, R2, -c[0x0][0x20], RZ ;  /* 0x8000080002027a10 */ /* 0x000fe40007ffe0ff */
[----:B------:R-:W-:-:S03]  /*bb30*/  MOV R7, 0x0 ;  /* 0x0000000000077802 */ /* 0x000fc60000000f00 */
[----:B------:R1:W-:Y:S01]  /*bb40*/  STL [R2], R3 ;  /* 0x0000000302007387 */ /* 0x0003e20000100800 */
[----:B------:R-:W-:Y:S05]  /*bb50*/  RET.REL.NODEC R6 `(_ZN7cutlass13device_kernelIN5flash19enable_sm80_to_sm89INS1_16FlashAttnBwdSm80INS1_25CollectiveMainloopBwdSm80ILi2ELi2EN4cute5tupleIJNS5_1CILi128EEES8_NS7_ILi64EEEEEENS_10bfloat16_tEfNS_4arch4Sm80ELb1ELb0ELb1ELb1ELb0ELb0ELb0ELb0ELi2ELi4ELi4ELi4ELb0EEENS1_21CollectiveEpilogueBwdISA_SB_SD_Li256ELb1ELb0ELi2EEENS1_25SingleTileBwdLPTSchedulerILb1ELi128ELb0EEEEEEEEEvNT_6ParamsE) ;  /* 0xffff44a006007950 */ /* 0x000fea0003c3ffff */
        .type           $_ZN7cutlass13device_kernelIN5flash19enable_sm80_to_sm89INS1_16FlashAttnBwdSm80INS1_25CollectiveMainloopBwdSm80ILi2ELi2EN4cute5tupleIJNS5_1CILi128EEES8_NS7_ILi64EEEEEENS_10bfloat16_tEfNS_4arch4Sm80ELb1ELb0ELb1ELb1ELb0ELb0ELb0ELb0ELi2ELi4ELi4ELi4ELb0EEENS1_21CollectiveEpilogueBwdISA_SB_SD_Li256ELb1ELb0ELi2EEENS1_25SingleTileBwdLPTSchedulerILb1ELi128ELb0EEEEEEEEEvNT_6ParamsE$_ZN4cute3eso3ESOILb1ELb0EJNS_6LayoutINS_5tupleIJNS3_IJNS_1CILi8EEENS4_ILi1EEEEEENS4_ILi2EEENS3_IJNS4_ILi4EEES8_EEEEEENS3_IJNS3_IJS6_NS4_ILi0EEEEEES5_NS3_IJNS4_ILi32EEENS4_ILi16EEEEEEEEEEENS_10ViewEngineIPN7cutlass10bfloat16_tEEEEEC2ERKSI_RKSN_,@function
        .size           $_ZN7cutlass13device_kernelIN5flash19enable_sm80_to_sm89INS1_16FlashAttnBwdSm80INS1_25CollectiveMainloopBwdSm80ILi2ELi2EN4cute5tupleIJNS5_1CILi128EEES8_NS7_ILi64EEEEEENS_10bfloat16_tEfNS_4arch4Sm80ELb1ELb0ELb1ELb1ELb0ELb0ELb0ELb0ELi2ELi4ELi4ELi4ELb0EEENS1_21CollectiveEpilogueBwdISA_SB_SD_Li256ELb1ELb0ELi2EEENS1_25SingleTileBwdLPTSchedulerILb1ELi128ELb0EEEEEEEEEvNT_6ParamsE$_ZN4cute3eso3ESOILb1ELb0EJNS_6LayoutINS_5tupleIJNS3_IJNS_1CILi8EEENS4_ILi1EEEEEENS4_ILi2EEENS3_IJNS4_ILi4EEES8_EEEEEENS3_IJNS3_IJS6_NS4_ILi0EEEEEES5_NS3_IJNS4_ILi32EEENS4_ILi16EEEEEEEEEEENS_10ViewEngineIPN7cutlass10bfloat16_tEEEEEC2ERKSI_RKSN_,($_ZN7cutlass13device_kernelIN5flash19enable_sm80_to_sm89INS1_16FlashAttnBwdSm80INS1_25CollectiveMainloopBwdSm80ILi2ELi2EN4cute5tupleIJNS5_1CILi128EEES8_NS7_ILi64EEEEEENS_10bfloat16_tEfNS_4arch4Sm80ELb1ELb0ELb1ELb1ELb0ELb0ELb0ELb0ELi2ELi4ELi4ELi4ELb0EEENS1_21CollectiveEpilogueBwdISA_SB_SD_Li256ELb1ELb0ELi2EEENS1_25SingleTileBwdLPTSchedulerILb1ELi128ELb0EEEEEEEEEvNT_6ParamsE$_ZN4cute3eso3ESOILb1ELb0EJNS_6LayoutINS_5tupleIJNS3_IJNS_1CILi8EEENS4_ILi1EEEEEENS4_ILi2EEENS4_ILi4EEEEEENS3_IJNS3_IJS6_NS4_ILi0EEEEEES5_NS4_ILi16EEEEEEEENS_10ViewEngineIPN7cutlass10bfloat16_tEEEEEC2ERKSF_RKSK_ - $_ZN7cutlass13device_kernelIN5flash19enable_sm80_to_sm89INS1_16FlashAttnBwdSm80INS1_25CollectiveMainloopBwdSm80ILi2ELi2EN4cute5tupleIJNS5_1CILi128EEES8_NS7_ILi64EEEEEENS_10bfloat16_tEfNS_4arch4Sm80ELb1ELb0ELb1ELb1ELb0ELb0ELb0ELb0ELi2ELi4ELi4ELi4ELb0EEENS1_21CollectiveEpilogueBwdISA_SB_SD_Li256ELb1ELb0ELi2EEENS1_25SingleTileBwdLPTSchedulerILb1ELi128ELb0EEEEEEEEEvNT_6ParamsE$_ZN4cute3eso3ESOILb1ELb0EJNS_6LayoutINS_5tupleIJNS3_IJNS_1CILi8EEENS4_ILi1EEEEEENS4_ILi2EEENS3_IJNS4_ILi4EEES8_EEEEEENS3_IJNS3_IJS6_NS4_ILi0EEEEEES5_NS3_IJNS4_ILi32EEENS4_ILi16EEEEEEEEEEENS_10ViewEngineIPN7cutlass10bfloat16_tEEEEEC2ERKSI_RKSN_)
$_ZN7cutlass13device_kernelIN5flash19enable_sm80_to_sm89INS1_16FlashAttnBwdSm80INS1_25CollectiveMainloopBwdSm80ILi2ELi2EN4cute5tupleIJNS5_1CILi128EEES8_NS7_ILi64EEEEEENS_10bfloat16_tEfNS_4arch4Sm80ELb1ELb0ELb1ELb1ELb0ELb0ELb0ELb0ELi2ELi4ELi4ELi4ELb0EEENS1_21CollectiveEpilogueBwdISA_SB_SD_Li256ELb1ELb0ELi2EEENS1_25SingleTileBwdLPTSchedulerILb1ELi128ELb0EEEEEEEEEvNT_6ParamsE$_ZN4cute3eso3ESOILb1ELb0EJNS_6LayoutINS_5tupleIJNS3_IJNS_1CILi8EEENS4_ILi1EEEEEENS4_ILi2EEENS3_IJNS4_ILi4EEES8_EEEEEENS3_IJNS3_IJS6_NS4_ILi0EEEEEES5_NS3_IJNS4_ILi32EEENS4_ILi16EEEEEEEEEEENS_10ViewEngineIPN7cutlass10bfloat16_tEEEEEC2ERKSI_RKSN_:
[----:B------:R-:W-:Y:S02]  /*bb60*/  IADD3 R2, R67, -c[0x0][0x20], RZ ;  /* 0x8000080043027a10 */ /* 0x000fe40007ffe0ff */
[----:B------:R-:W-:-:S03]  /*bb70*/  MOV R5, 0x0 ;  /* 0x0000000000057802 */ /* 0x000fc60000000f00 */
[----:B------:R1:W-:Y:S01]  /*bb80*/  STL.64 [R2], R62 ;  /* 0x0000003e02007387 */ /* 0x0003e20000100a00 */
[----:B------:R-:W-:Y:S05]  /*bb90*/  RET.REL.NODEC R4 `(_ZN7cutlass13device_kernelIN5flash19enable_sm80_to_sm89INS1_16FlashAttnBwdSm80INS1_25CollectiveMainloopBwdSm80ILi2ELi2EN4cute5tupleIJNS5_1CILi128EEES8_NS7_ILi64EEEEEENS_10bfloat16_tEfNS_4arch4Sm80ELb1ELb0ELb1ELb1ELb0ELb0ELb0ELb0ELi2ELi4ELi4ELi4ELb0EEENS1_21CollectiveEpilogueBwdISA_SB_SD_Li256ELb1ELb0ELi2EEENS1_25SingleTileBwdLPTSchedulerILb1ELi128ELb0EEEEEEEEEvNT_6ParamsE) ;  /* 0xffff446004007950 */ /* 0x000fea0003c3ffff */
        .type           $_ZN7cutlass13device_kernelIN5flash19enable_sm80_to_sm89INS1_16FlashAttnBwdSm80INS1_25CollectiveMainloopBwdSm80ILi2ELi2EN4cute5tupleIJNS5_1CILi128EEES8_NS7_ILi64EEEEEENS_10bfloat16_tEfNS_4arch4Sm80ELb1ELb0ELb1ELb1ELb0ELb0ELb0ELb0ELi2ELi4ELi4ELi4ELb0EEENS1_21CollectiveEpilogueBwdISA_SB_SD_Li256ELb1ELb0ELi2EEENS1_25SingleTileBwdLPTSchedulerILb1ELi128ELb0EEEEEEEEEvNT_6ParamsE$_ZN4cute3eso3ESOILb1ELb0EJNS_6LayoutINS_5tupleIJNS3_IJNS_1CILi8EEENS4_ILi1EEEEEENS4_ILi2EEENS4_ILi4EEEEEENS3_IJNS3_IJS6_NS4_ILi0EEEEEES5_NS4_ILi16EEEEEEEENS_10ViewEngineIPN7cutlass10bfloat16_tEEEEEC2ERKSF_RKSK_,@function
        .size           $_ZN7cutlass13device_kernelIN5flash19enable_sm80_to_sm89INS1_16FlashAttnBwdSm80INS1_25CollectiveMainloopBwdSm80ILi2ELi2EN4cute5tupleIJNS5_1CILi128EEES8_NS7_ILi64EEEEEENS_10bfloat16_tEfNS_4arch4Sm80ELb1ELb0ELb1ELb1ELb0ELb0ELb0ELb0ELi2ELi4ELi4ELi4ELb0EEENS1_21CollectiveEpilogueBwdISA_SB_SD_Li256ELb1ELb0ELi2EEENS1_25SingleTileBwdLPTSchedulerILb1ELi128ELb0EEEEEEEEEvNT_6ParamsE$_ZN4cute3eso3ESOILb1ELb0EJNS_6LayoutINS_5tupleIJNS3_IJNS_1CILi8EEENS4_ILi1EEEEEENS4_ILi2EEENS4_ILi4EEEEEENS3_IJNS3_IJS6_NS4_ILi0EEEEEES5_NS4_ILi16EEEEEEEENS_10ViewEngineIPN7cutlass10bfloat16_tEEEEEC2ERKSF_RKSK_,($_ZN7cutlass13device_kernelIN5flash19enable_sm80_to_sm89INS1_16FlashAttnBwdSm80INS1_25CollectiveMainloopBwdSm80ILi2ELi2EN4cute5tupleIJNS5_1CILi128EEES8_NS7_ILi64EEEEEENS_10bfloat16_tEfNS_4arch4Sm80ELb1ELb0ELb1ELb1ELb0ELb0ELb0ELb0ELi2ELi4ELi4ELi4ELb0EEENS1_21CollectiveEpilogueBwdISA_SB_SD_Li256ELb1ELb0ELi2EEENS1_25SingleTileBwdLPTSchedulerILb1ELi128ELb0EEEEEEEEEvNT_6ParamsE$_ZN4cute3eso3ESOILb1ELb0EJNS_6LayoutINS_5tupleIJNS3_IJNS_1CILi8EEENS4_ILi1EEEEEENS4_ILi2EEES5_EEENS3_IJNS3_IJS6_NS4_ILi0EEEEEENS4_ILi64EEES5_EEEEENS_10ViewEngineIPN7cutlass10bfloat16_tEEEEEC2ERKSE_RKSJ_ - $_ZN7cutlass13device_kernelIN5flash19enable_sm80_to_sm89INS1_16FlashAttnBwdSm80INS1_25CollectiveMainloopBwdSm80ILi2ELi2EN4cute5tupleIJNS5_1CILi128EEES8_NS7_ILi64EEEEEENS_10bfloat16_tEfNS_4arch4Sm80ELb1ELb0ELb1ELb1ELb0ELb0ELb0ELb0ELi2ELi4ELi4ELi4ELb0EEENS1_21CollectiveEpilogueBwdISA_SB_SD_Li256ELb1ELb0ELi2EEENS1_25SingleTileBwdLPTSchedulerILb1ELi128ELb0EEEEEEEEEvNT_6ParamsE$_ZN4cute3eso3ESOILb1ELb0EJNS_6LayoutINS_5tupleIJNS3_IJNS_1CILi8EEENS4_ILi1EEEEEENS4_ILi2EEENS4_ILi4EEEEEENS3_IJNS3_IJS6_NS4_ILi0EEEEEES5_NS4_ILi16EEEEEEEENS_10ViewEngineIPN7cutlass10bfloat16_tEEEEEC2ERKSF_RKSK_)
$_ZN7cutlass13device_kernelIN5flash19enable_sm80_to_sm89INS1_16FlashAttnBwdSm80INS1_25CollectiveMainloopBwdSm80ILi2ELi2EN4cute5tupleIJNS5_1CILi128EEES8_NS7_ILi64EEEEEENS_10bfloat16_tEfNS_4arch4Sm80ELb1ELb0ELb1ELb1ELb0ELb0ELb0ELb0ELi2ELi4ELi4ELi4ELb0EEENS1_21CollectiveEpilogueBwdISA_SB_SD_Li256ELb1ELb0ELi2EEENS1_25SingleTileBwdLPTSchedulerILb1ELi128ELb0EEEEEEEEEvNT_6ParamsE$_ZN4cute3eso3ESOILb1ELb0EJNS_6LayoutINS_5tupleIJNS3_IJNS_1CILi8EEENS4_ILi1EEEEEENS4_ILi2EEENS4_ILi4EEEEEENS3_IJNS3_IJS6_NS4_ILi0EEEEEES5_NS4_ILi16EEEEEEEENS_10ViewEngineIPN7cutlass10bfloat16_tEEEEEC2ERKSF_RKSK_:
[----:B------:R-:W-:Y:S01]  /*bba0*/  IADD3 R2, R23, -c[0x0][0x20], RZ ;  /* 0x8000080017027a10 */ /* 0x000fe20007ffe0ff */
[----:B------:R-:W-:Y:S01]  /*bbb0*/  IMAD.MOV.U32 R7, RZ, RZ, R3 ;  /* 0x000000ffff077224 */ /* 0x000fe200078e0003 */
[----:B------:R-:W-:-:S04]  /*bbc0*/  MOV R5, 0x0 ;  /* 0x0000000000057802 */ /* 0x000fc80000000f00 */
[----:B------:R1:W-:Y:S01]  /*bbd0*/  STL.64 [R2], R6 ;  /* 0x0000000602007387 */ /* 0x0003e20000100a00 */
[----:B------:R-:W-:Y:S05]  /*bbe0*/  RET.REL.NODEC R4 `(_ZN7cutlass13device_kernelIN5flash19enable_sm80_to_sm89INS1_16FlashAttnBwdSm80INS1_25CollectiveMainloopBwdSm80ILi2ELi2EN4cute5tupleIJNS5_1CILi128EEES8_NS7_ILi64EEEEEENS_10bfloat16_tEfNS_4arch4Sm80ELb1ELb0ELb1ELb1ELb0ELb0ELb0ELb0ELi2ELi4ELi4ELi4ELb0EEENS1_21CollectiveEpilogueBwdISA_SB_SD_Li256ELb1ELb0ELi2EEENS1_25SingleTileBwdLPTSchedulerILb1ELi128ELb0EEEEEEEEEvNT_6ParamsE) ;  /* 0xffff441004007950 */ /* 0x000fea0003c3ffff */
        .type           $_ZN7cutlass13device_kernelIN5flash19enable_sm80_to_sm89INS1_16FlashAttnBwdSm80INS1_25CollectiveMainloopBwdSm80ILi2ELi2EN4cute5tupleIJNS5_1CILi128EEES8_NS7_ILi64EEEEEENS_10bfloat16_tEfNS_4arch4Sm80ELb1ELb0ELb1ELb1ELb0ELb0ELb0ELb0ELi2ELi4ELi4ELi4ELb0EEENS1_21CollectiveEpilogueBwdISA_SB_SD_Li256ELb1ELb0ELi2EEENS1_25SingleTileBwdLPTSchedulerILb1ELi128ELb0EEEEEEEEEvNT_6ParamsE$_ZN4cute3eso3ESOILb1ELb0EJNS_6LayoutINS_5tupleIJNS3_IJNS_1CILi8EEENS4_ILi1EEEEEENS4_ILi2EEES5_EEENS3_IJNS3_IJS6_NS4_ILi0EEEEEENS4_ILi64EEES5_EEEEENS_10ViewEngineIPN7cutlass10bfloat16_tEEEEEC2ERKSE_RKSJ_,@function
        .size           $_ZN7cutlass13device_kernelIN5flash19enable_sm80_to_sm89INS1_16FlashAttnBwdSm80INS1_25CollectiveMainloopBwdSm80ILi2ELi2EN4cute5tupleIJNS5_1CILi128EEES8_NS7_ILi64EEEEEENS_10bfloat16_tEfNS_4arch4Sm80ELb1ELb0ELb1ELb1ELb0ELb0ELb0ELb0ELi2ELi4ELi4ELi4ELb0EEENS1_21CollectiveEpilogueBwdISA_SB_SD_Li256ELb1ELb0ELi2EEENS1_25SingleTileBwdLPTSchedulerILb1ELi128ELb0EEEEEEEEEvNT_6ParamsE$_ZN4cute3eso3ESOILb1ELb0EJNS_6LayoutINS_5tupleIJNS3_IJNS_1CILi8EEENS4_ILi1EEEEEENS4_ILi2EEES5_EEENS3_IJNS3_IJS6_NS4_ILi0EEEEEENS4_ILi64EEES5_EEEEENS_10ViewEngineIPN7cutlass10bfloat16_tEEEEEC2ERKSE_RKSJ_,($_ZN7cutlass13device_kernelIN5flash19enable_sm80_to_sm89INS1_16FlashAttnBwdSm80INS1_25CollectiveMainloopBwdSm80ILi2ELi2EN4cute5tupleIJNS5_1CILi128EEES8_NS7_ILi64EEEEEENS_10bfloat16_tEfNS_4arch4Sm80ELb1ELb0ELb1ELb1ELb0ELb0ELb0ELb0ELi2ELi4ELi4ELi4ELb0EEENS1_21CollectiveEpilogueBwdISA_SB_SD_Li256ELb1ELb0ELi2EEENS1_25SingleTileBwdLPTSchedulerILb1ELi128ELb0EEEEEEEEEvNT_6ParamsE$_ZN4cute3eso3ESOILb1ELb0EJNS_6LayoutINS_5tupleIJNS3_IJNS_1CILi8EEENS4_ILi1EEEEEENS4_ILi4EEEEEENS3_IJNS3_IJS6_NS4_ILi0EEEEEENS4_ILi2048EEEEEEEENS_10ViewEngineINS_8smem_ptrIPN7cutlass10bfloat16_tEEEEEEEC2ERKSE_RKSL_ - $_ZN7cutlass13device_kernelIN5flash19enable_sm80_to_sm89INS1_16FlashAttnBwdSm80INS1_25CollectiveMainloopBwdSm80ILi2ELi2EN4cute5tupleIJNS5_1CILi128EEES8_NS7_ILi64EEEEEENS_10bfloat16_tEfNS_4arch4Sm80ELb1ELb0ELb1ELb1ELb0ELb0ELb0ELb0ELi2ELi4ELi4ELi4ELb0EEENS1_21CollectiveEpilogueBwdISA_SB_SD_Li256ELb1ELb0ELi2EEENS1_25SingleTileBwdLPTSchedulerILb1ELi128ELb0EEEEEEEEEvNT_6ParamsE$_ZN4cute3eso3ESOILb1ELb0EJNS_6LayoutINS_5tupleIJNS3_IJNS_1CILi8EEENS4_ILi1EEEEEENS4_ILi2EEES5_EEENS3_IJNS3_IJS6_NS4_ILi0EEEEEENS4_ILi64EEES5_EEEEENS_10ViewEngineIPN7cutlass10bfloat16_tEEEEEC2ERKSE_RKSJ_)
$_ZN7cutlass13device_kernelIN5flash19enable_sm80_to_sm89INS1_16FlashAttnBwdSm80INS1_25CollectiveMainloopBwdSm80ILi2ELi2EN4cute5tupleIJNS5_1CILi128EEES8_NS7_ILi64EEEEEENS_10bfloat16_tEfNS_4arch4Sm80ELb1ELb0ELb1ELb1ELb0ELb0ELb0ELb0ELi2ELi4ELi4ELi4ELb0EEENS1_21CollectiveEpilogueBwdISA_SB_SD_Li256ELb1ELb0ELi2EEENS1_25SingleTileBwdLPTSchedulerILb1ELi128ELb0EEEEEEEEEvNT_6ParamsE$_ZN4cute3eso3ESOILb1ELb0EJNS_6LayoutINS_5tupleIJNS3_IJNS_1CILi8EEENS4_ILi1EEEEEENS4_ILi2EEES5_EEENS3_IJNS3_IJS6_NS4_ILi0EEEEEENS4_ILi64EEES5_EEEEENS_10ViewEngineIPN7cutlass10bfloat16_tEEEEEC2ERKSE_RKSJ_:
[----:B------:R-:W-:Y:S01]  /*bbf0*/  IADD3 R2, R23, -c[0x0][0x20], RZ ;  /* 0x8000080017027a10 */ /* 0x000fe20007ffe0ff */
[----:B------:R-:W-:Y:S01]  /*bc00*/  IMAD.MOV.U32 R7, RZ, RZ, R3 ;  /* 0x000000ffff077224 */ /* 0x000fe200078e0003 */
[----:B------:R-:W-:-:S04]  /*bc10*/  MOV R5, 0x0 ;  /* 0x0000000000057802 */ /* 0x000fc80000000f00 */
[----:B------:R1:W-:Y:S01]  /*bc20*/  STL.64 [R2], R6 ;  /* 0x0000000602007387 */ /* 0x0003e20000100a00 */
[----:B------:R-:W-:Y:S05]  /*bc30*/  RET.REL.NODEC R4 `(_ZN7cutlass13device_kernelIN5flash19enable_sm80_to_sm89INS1_16FlashAttnBwdSm80INS1_25CollectiveMainloopBwdSm80ILi2ELi2EN4cute5tupleIJNS5_1CILi128EEES8_NS7_ILi64EEEEEENS_10bfloat16_tEfNS_4arch4Sm80ELb1ELb0ELb1ELb1ELb0ELb0ELb0ELb0ELi2ELi4ELi4ELi4ELb0EEENS1_21CollectiveEpilogueBwdISA_SB_SD_Li256ELb1ELb0ELi2EEENS1_25SingleTileBwdLPTSchedulerILb1ELi128ELb0EEEEEEEEEvNT_6ParamsE) ;  /* 0xffff43c004007950 */ /* 0x000fea0003c3ffff */
        .type           $_ZN7cutlass13device_kernelIN5flash19enable_sm80_to_sm89INS1_16FlashAttnBwdSm80INS1_25CollectiveMainloopBwdSm80ILi2ELi2EN4cute5tupleIJNS5_1CILi128EEES8_NS7_ILi64EEEEEENS_10bfloat16_tEfNS_4arch4Sm80ELb1ELb0ELb1ELb1ELb0ELb0ELb0ELb0ELi2ELi4ELi4ELi4ELb0EEENS1_21CollectiveEpilogueBwdISA_SB_SD_Li256ELb1ELb0ELi2EEENS1_25SingleTileBwdLPTSchedulerILb1ELi128ELb0EEEEEEEEEvNT_6ParamsE$_ZN4cute3eso3ESOILb1ELb0EJNS_6LayoutINS_5tupleIJNS3_IJNS_1CILi8EEENS4_ILi1EEEEEENS4_ILi4EEEEEENS3_IJNS3_IJS6_NS4_ILi0EEEEEENS4_ILi2048EEEEEEEENS_10ViewEngineINS_8smem_ptrIPN7cutlass10bfloat16_tEEEEEEEC2ERKSE_RKSL_,@function
        .size           $_ZN7cutlass13device_kernelIN5flash19enable_sm80_to_sm89INS1_16FlashAttnBwdSm80INS1_25CollectiveMainloopBwdSm80ILi2ELi2EN4cute5tupleIJNS5_1CILi128EEES8_NS7_ILi64EEEEEENS_10bfloat16_tEfNS_4arch4Sm80ELb1ELb0ELb1ELb1ELb0ELb0ELb0ELb0ELi2ELi4ELi4ELi4ELb0EEENS1_21CollectiveEpilogueBwdISA_SB_SD_Li256ELb1ELb0ELi2EEENS1_25SingleTileBwdLPTSchedulerILb1ELi128ELb0EEEEEEEEEvNT_6ParamsE$_ZN4cute3eso3ESOILb1ELb0EJNS_6LayoutINS_5tupleIJNS3_IJNS_1CILi8EEENS4_ILi1EEEEEENS4_ILi4EEEEEENS3_IJNS3_IJS6_NS4_ILi0EEEEEENS4_ILi2048EEEEEEEENS_10ViewEngineINS_8smem_ptrIPN7cutlass10bfloat16_tEEEEEEEC2ERKSE_RKSL_,($_ZN7cutlass13device_kernelIN5flash19enable_sm80_to_sm89INS1_16FlashAttnBwdSm80INS1_25CollectiveMainloopBwdSm80ILi2ELi2EN4cute5tupleIJNS5_1CILi128EEES8_NS7_ILi64EEEEEENS_10bfloat16_tEfNS_4arch4Sm80ELb1ELb0ELb1ELb1ELb0ELb0ELb0ELb0ELi2ELi4ELi4ELi4ELb0EEENS1_21CollectiveEpilogueBwdISA_SB_SD_Li256ELb1ELb0ELi2EEENS1_25SingleTileBwdLPTSchedulerILb1ELi128ELb0EEEEEEEEEvNT_6ParamsE$_ZN4cute3eso3ESOILb1ELb0EJNS_6LayoutINS_5tupleIJNS3_IJNS_1CILi8EEENS4_ILi1EEEEEENS4_ILi4EEEEEENS3_IJNS3_IJS6_NS4_ILi0EEEEEENS4_ILi2048EEEEEEEEiEEC2ERKSE_RKi - $_ZN7cutlass13device_kernelIN5flash19enable_sm80_to_sm89INS1_16FlashAttnBwdSm80INS1_25CollectiveMainloopBwdSm80ILi2ELi2EN4cute5tupleIJNS5_1CILi128EEES8_NS7_ILi64EEEEEENS_10bfloat16_tEfNS_4arch4Sm80ELb1ELb0ELb1ELb1ELb0ELb0ELb0ELb0ELi2ELi4ELi4ELi4ELb0EEENS1_21CollectiveEpilogueBwdISA_SB_SD_Li256ELb1ELb0ELi2EEENS1_25SingleTileBwdLPTSchedulerILb1ELi128ELb0EEEEEEEEEvNT_6ParamsE$_ZN4cute3eso3ESOILb1ELb0EJNS_6LayoutINS_5tupleIJNS3_IJNS_1CILi8EEENS4_ILi1EEEEEENS4_ILi4EEEEEENS3_IJNS3_IJS6_NS4_ILi0EEEEEENS4_ILi2048EEEEEEEENS_10ViewEngineINS_8smem_ptrIPN7cutlass10bfloat16_tEEEEEEEC2ERKSE_RKSL_)
$_ZN7cutlass13device_kernelIN5flash19enable_sm80_to_sm89INS1_16FlashAttnBwdSm80INS1_25CollectiveMainloopBwdSm80ILi2ELi2EN4cute5tupleIJNS5_1CILi128EEES8_NS7_ILi64EEEEEENS_10bfloat16_tEfNS_4arch4Sm80ELb1ELb0ELb1ELb1ELb0ELb0ELb0ELb0ELi2ELi4ELi4ELi4ELb0EEENS1_21CollectiveEpilogueBwdISA_SB_SD_Li256ELb1ELb0ELi2EEENS1_25SingleTileBwdLPTSchedulerILb1ELi128ELb0EEEEEEEEEvNT_6ParamsE$_ZN4cute3eso3ESOILb1ELb0EJNS_6LayoutINS_5tupleIJNS3_IJNS_1CILi8EEENS4_ILi1EEEEEENS4_ILi4EEEEEENS3_IJNS3_IJS6_NS4_ILi0EEEEEENS4_ILi2048EEEEEEEENS_10ViewEngineINS_8smem_ptrIPN7cutlass10bfloat16_tEEEEEEEC2ERKSE_RKSL_:
[----:B------:R-:W-:Y:S02]  /*bc40*/  IADD3 R4, R23, -c[0x0][0x20], RZ ;  /* 0x8000080017047a10 */ /* 0x000fe40007ffe0ff */
[----:B------:R-:W-:-:S03]  /*bc50*/  MOV R7, 0x0 ;  /* 0x0000000000077802 */ /* 0x000fc60000000f00 */
[----:B------:R1:W-:Y:S01]  /*bc60*/  STL.64 [R4], R2 ;  /* 0x0000000204007387 */ /* 0x0003e20000100a00 */
[----:B------:R-:W-:Y:S05]  /*bc70*/  RET.REL.NODEC R6 `(_ZN7cutlass13device_kernelIN5flash19enable_sm80_to_sm89INS1_16FlashAttnBwdSm80INS1_25CollectiveMainloopBwdSm80ILi2ELi2EN4cute5tupleIJNS5_1CILi128EEES8_NS7_ILi64EEEEEENS_10bfloat16_tEfNS_4arch4Sm80ELb1ELb0ELb1ELb1ELb0ELb0ELb0ELb0ELi2ELi4ELi4ELi4ELb0EEENS1_21CollectiveEpilogueBwdISA_SB_SD_Li256ELb1ELb0ELi2EEENS1_25SingleTileBwdLPTSchedulerILb1ELi128ELb0EEEEEEEEEvNT_6ParamsE) ;  /* 0xffff438006007950 */ /* 0x000fea0003c3ffff */
        .type           $_ZN7cutlass13device_kernelIN5flash19enable_sm80_to_sm89INS1_16FlashAttnBwdSm80INS1_25CollectiveMainloopBwdSm80ILi2ELi2EN4cute5tupleIJNS5_1CILi128EEES8_NS7_ILi64EEEEEENS_10bfloat16_tEfNS_4arch4Sm80ELb1ELb0ELb1ELb1ELb0ELb0ELb0ELb0ELi2ELi4ELi4ELi4ELb0EEENS1_21CollectiveEpilogueBwdISA_SB_SD_Li256ELb1ELb0ELi2EEENS1_25SingleTileBwdLPTSchedulerILb1ELi128ELb0EEEEEEEEEvNT_6ParamsE$_ZN4cute3eso3ESOILb1ELb0EJNS_6LayoutINS_5tupleIJNS3_IJNS_1CILi8EEENS4_ILi1EEEEEENS4_ILi4EEEEEENS3_IJNS3_IJS6_NS4_ILi0EEEEEENS4_ILi2048EEEEEEEEiEEC2ERKSE_RKi,@function
        .size           $_ZN7cutlass13device_kernelIN5flash19enable_sm80_to_sm89INS1_16FlashAttnBwdSm80INS1_25CollectiveMainloopBwdSm80ILi2ELi2EN4cute5tupleIJNS5_1CILi128EEES8_NS7_ILi64EEEEEENS_10bfloat16_tEfNS_4arch4Sm80ELb1ELb0ELb1ELb1ELb0ELb0ELb0ELb0ELi2ELi4ELi4ELi4ELb0EEENS1_21CollectiveEpilogueBwdISA_SB_SD_Li256ELb1ELb0ELi2EEENS1_25SingleTileBwdLPTSchedulerILb1ELi128ELb0EEEEEEEEEvNT_6ParamsE$_ZN4cute3eso3ESOILb1ELb0EJNS_6LayoutINS_5tupleIJNS3_IJNS_1CILi8EEENS4_ILi1EEEEEENS4_ILi4EEEEEENS3_IJNS3_IJS6_NS4_ILi0EEEEEENS4_ILi2048EEEEEEEEiEEC2ERKSE_RKi,($_ZN7cutlass13device_kernelIN5flash19enable_sm80_to_sm89INS1_16FlashAttnBwdSm80INS1_25CollectiveMainloopBwdSm80ILi2ELi2EN4cute5tupleIJNS5_1CILi128EEES8_NS7_ILi64EEEEEENS_10bfloat16_tEfNS_4arch4Sm80ELb1ELb0ELb1ELb1ELb0ELb0ELb0ELb0ELi2ELi4ELi4ELi4ELb0EEENS1_21CollectiveEpilogueBwdISA_SB_SD_Li256ELb1ELb0ELi2EEENS1_25SingleTileBwdLPTSchedulerILb1ELi128ELb0EEEEEEEEEvNT_6ParamsE$_ZN4cute3eso3ESOILb1ELb0EJNS_6LayoutINS_5tupleIJNS3_IJNS_1CILi8EEENS4_ILi1EEEEEENS4_ILi4EEEEEENS3_IJNS3_IJS6_NS4_ILi0EEEEEES5_EEEEENS_10ViewEngineIPN7cutlass10bfloat16_tEEEEEC2ERKSD_RKSI_ - $_ZN7cutlass13device_kernelIN5flash19enable_sm80_to_sm89INS1_16FlashAttnBwdSm80INS1_25CollectiveMainloopBwdSm80ILi2ELi2EN4cute5tupleIJNS5_1CILi128EEES8_NS7_ILi64EEEEEENS_10bfloat16_tEfNS_4arch4Sm80ELb1ELb0ELb1ELb1ELb0ELb0ELb0ELb0ELi2ELi4ELi4ELi4ELb0EEENS1_21CollectiveEpilogueBwdISA_SB_SD_Li256ELb1ELb0ELi2EEENS1_25SingleTileBwdLPTSchedulerILb1ELi128ELb0EEEEEEEEEvNT_6ParamsE$_ZN4cute3eso3ESOILb1ELb0EJNS_6LayoutINS_5tupleIJNS3_IJNS_1CILi8EEENS4_ILi1EEEEEENS4_ILi4EEEEEENS3_IJNS3_IJS6_NS4_ILi0EEEEEENS4_ILi2048EEEEEEEEiEEC2ERKSE_RKi)
$_ZN7cutlass13device_kernelIN5flash19enable_sm80_to_sm89INS1_16FlashAttnBwdSm80INS1_25CollectiveMainloopBwdSm80ILi2ELi2EN4cute5tupleIJNS5_1CILi128EEES8_NS7_ILi64EEEEEENS_10bfloat16_tEfNS_4arch4Sm80ELb1ELb0ELb1ELb1ELb0ELb0ELb0ELb0ELi2ELi4ELi4ELi4ELb0EEENS1_21CollectiveEpilogueBwdISA_SB_SD_Li256ELb1ELb0ELi2EEENS1_25SingleTileBwdLPTSchedulerILb1ELi128ELb0EEEEEEEEEvNT_6ParamsE$_ZN4cute3eso3ESOILb1ELb0EJNS_6LayoutINS_5tupleIJNS3_IJNS_1CILi8EEENS4_ILi1EEEEEENS4_ILi4EEEEEENS3_IJNS3_IJS6_NS4_ILi0EEEEEENS4_ILi2048EEEEEEEEiEEC2ERKSE_RKi:
[----:B------:R-:W-:Y:S02]  /*bc80*/  IADD3 R2, R23, -c[0x0][0x20], RZ ;  /* 0x8000080017027a10 */ /* 0x000fe40007ffe0ff */
[----:B------:R-:W-:-:S03]  /*bc90*/  MOV R5, 0x0 ;  /* 0x0000000000057802 */ /* 0x000fc60000000f00 */
[----:B------:R1:W-:Y:S01]  /*bca0*/  STL [R2], R3 ;  /* 0x0000000302007387 */ /* 0x0003e20000100800 */
[----:B------:R-:W-:Y:S05]  /*bcb0*/  RET.REL.NODEC R4 `(_ZN7cutlass13device_kernelIN5flash19enable_sm80_to_sm89INS1_16FlashAttnBwdSm80INS1_25CollectiveMainloopBwdSm80ILi2ELi2EN4cute5tupleIJNS5_1CILi128EEES8_NS7_ILi64EEEEEENS_10bfloat16_tEfNS_4arch4Sm80ELb1ELb0ELb1ELb1ELb0ELb0ELb0ELb0ELi2ELi4ELi4ELi4ELb0EEENS1_21CollectiveEpilogueBwdISA_SB_SD_Li256ELb1ELb0ELi2EEENS1_25SingleTileBwdLPTSchedulerILb1ELi128ELb0EEEEEEEEEvNT_6ParamsE) ;  /* 0xffff434004007950 */ /* 0x000fea0003c3ffff */
        .type           $_ZN7cutlass13device_kernelIN5flash19enable_sm80_to_sm89INS1_16FlashAttnBwdSm80INS1_25CollectiveMainloopBwdSm80ILi2ELi2EN4cute5tupleIJNS5_1CILi128EEES8_NS7_ILi64EEEEEENS_10bfloat16_tEfNS_4arch4Sm80ELb1ELb0ELb1ELb1ELb0ELb0ELb0ELb0ELi2ELi4ELi4ELi4ELb0EEENS1_21CollectiveEpilogueBwdISA_SB_SD_Li256ELb1ELb0ELi2EEENS1_25SingleTileBwdLPTSchedulerILb1ELi128ELb0EEEEEEEEEvNT_6ParamsE$_ZN4cute3eso3ESOILb1ELb0EJNS_6LayoutINS_5tupleIJNS3_IJNS_1CILi8EEENS4_ILi1EEEEEENS4_ILi4EEEEEENS3_IJNS3_IJS6_NS4_ILi0EEEEEES5_EEEEENS_10ViewEngineIPN7cutlass10bfloat16_tEEEEEC2ERKSD_RKSI_,@function
        .size           $_ZN7cutlass13device_kernelIN5flash19enable_sm80_to_sm89INS1_16FlashAttnBwdSm80INS1_25CollectiveMainloopBwdSm80ILi2ELi2EN4cute5tupleIJNS5_1CILi128EEES8_NS7_ILi64EEEEEENS_10bfloat16_tEfNS_4arch4Sm80ELb1ELb0ELb1ELb1ELb0ELb0ELb0ELb0ELi2ELi4ELi4ELi4ELb0EEENS1_21CollectiveEpilogueBwdISA_SB_SD_Li256ELb1ELb0ELi2EEENS1_25SingleTileBwdLPTSchedulerILb1ELi128ELb0EEEEEEEEEvNT_6ParamsE$_ZN4cute3eso3ESOILb1ELb0EJNS_6LayoutINS_5tupleIJNS3_IJNS_1CILi8EEENS4_ILi1EEEEEENS4_ILi4EEEEEENS3_IJNS3_IJS6_NS4_ILi0EEEEEES5_EEEEENS_10ViewEngineIPN7cutlass10bfloat16_tEEEEEC2ERKSD_RKSI_,($_ZN7cutlass13device_kernelIN5flash19enable_sm80_to_sm89INS1_16FlashAttnBwdSm80INS1_25CollectiveMainloopBwdSm80ILi2ELi2EN4cute5tupleIJNS5_1CILi128EEES8_NS7_ILi64EEEEEENS_10bfloat16_tEfNS_4arch4Sm80ELb1ELb0ELb1ELb1ELb0ELb0ELb0ELb0ELi2ELi4ELi4ELi4ELb0EEENS1_21CollectiveEpilogueBwdISA_SB_SD_Li256ELb1ELb0ELi2EEENS1_25SingleTileBwdLPTSchedulerILb1ELi128ELb0EEEEEEEEEvNT_6ParamsE$_ZN4cute3eso3ESOILb1ELb0EJNS_6LayoutINS_5tupleIJNS3_IJNS_1CILi8EEENS4_ILi1EEEEEENS4_ILi4EEEEEENS3_IJNS3_IJS6_NS4_ILi0EEEEEES5_EEEEEiEEC2ERKSD_RKi - $_ZN7cutlass13device_kernelIN5flash19enable_sm80_to_sm89INS1_16FlashAttnBwdSm80INS1_25CollectiveMainloopBwdSm80ILi2ELi2EN4cute5tupleIJNS5_1CILi128EEES8_NS7_ILi64EEEEEENS_10bfloat16_tEfNS_4arch4Sm80ELb1ELb0ELb1ELb1ELb0ELb0ELb0ELb0ELi2ELi4ELi4ELi4ELb0EEENS1_21CollectiveEpilogueBwdISA_SB_SD_Li256ELb1ELb0ELi2EEENS1_25SingleTileBwdLPTSchedulerILb1ELi128ELb0EEEEEEEEEvNT_6ParamsE$_ZN4cute3eso3ESOILb1ELb0EJNS_6LayoutINS_5tupleIJNS3_IJNS_1CILi8EEENS4_ILi1EEEEEENS4_ILi4EEEEEENS3_IJNS3_IJS6_NS4_ILi0EEEEEES5_EEEEENS_10ViewEngineIPN7cutlass10bfloat16_tEEEEEC2ERKSD_RKSI_)
$_ZN7cutlass13device_kernelIN5flash19enable_sm80_to_sm89INS1_16FlashAttnBwdSm80INS1_25CollectiveMainloopBwdSm80ILi2ELi2EN4cute5tupleIJNS5_1CILi128EEES8_NS7_ILi64EEEEEENS_10bfloat16_tEfNS_4arch4Sm80ELb1ELb0ELb1ELb1ELb0ELb0ELb0ELb0ELi2ELi4ELi4ELi4ELb0EEENS1_21CollectiveEpilogueBwdISA_SB_SD_Li256ELb1ELb0ELi2EEENS1_25SingleTileBwdLPTSchedulerILb1ELi128ELb0EEEEEEEEEvNT_6ParamsE$_ZN4cute3eso3ESOILb1ELb0EJNS_6LayoutINS_5tupleIJNS3_IJNS_1CILi8EEENS4_ILi1EEEEEENS4_ILi4EEEEEENS3_IJNS3_IJS6_NS4_ILi0EEEEEES5_EEEEENS_10ViewEngineIPN7cutlass10bfloat16_tEEEEEC2ERKSD_RKSI_:
[----:B------:R-:W-:Y:S01]  /*bcc0*/  IADD3 R7, R23, -c[0x0][0x20], RZ ;  /* 0x8000080017077a10 */ /* 0x000fe20007ffe0ff */
[----:B------:R-:W-:Y:S01]  /*bcd0*/  IMAD.MOV.U32 R10, RZ, RZ, R6 ;  /* 0x000000ffff0a7224 */ /* 0x000fe200078e0006 */
[----:B------:R-:W-:Y:S01]  /*bce0*/  MOV R11, R9 ;  /* 0x00000009000b7202 */ /* 0x000fe20000000f00 */
[----:B------:R-:W-:-:S04]  /*bcf0*/  IMAD.MOV.U32 R9, RZ, RZ, 0x0 ;  /* 0x00000000ff097424 */ /* 0x000fc800078e00ff */
[----:B------:R1:W-:Y:S01]  /*bd00*/  STL.64 [R7], R10 ;  /* 0x0000000a07007387 */ /* 0x0003e20000100a00 */
[----:B------:R-:W-:Y:S05]  /*bd10*/  RET.REL.NODEC R8 `(_ZN7cutlass13device_kernelIN5flash19enable_sm80_to_sm89INS1_16FlashAttnBwdSm80INS1_25CollectiveMainloopBwdSm80ILi2ELi2EN4cute5tupleIJNS5_1CILi128EEES8_NS7_ILi64EEEEEENS_10bfloat16_tEfNS_4arch4Sm80ELb1ELb0ELb1ELb1ELb0ELb0ELb0ELb0ELi2ELi4ELi4ELi4ELb0EEENS1_21CollectiveEpilogueBwdISA_SB_SD_Li256ELb1ELb0ELi2EEENS1_25SingleTileBwdLPTSchedulerILb1ELi128ELb0EEEEEEEEEvNT_6ParamsE) ;  /* 0xffff42e008007950 */ /* 0x000fea0003c3ffff */
        .type           $_ZN7cutlass13device_kernelIN5flash19enable_sm80_to_sm89INS1_16FlashAttnBwdSm80INS1_25CollectiveMainloopBwdSm80ILi2ELi2EN4cute5tupleIJNS5_1CILi128EEES8_NS7_ILi64EEEEEENS_10bfloat16_tEfNS_4arch4Sm80ELb1ELb0ELb1ELb1ELb0ELb0ELb0ELb0ELi2ELi4ELi4ELi4ELb0EEENS1_21CollectiveEpilogueBwdISA_SB_SD_Li256ELb1ELb0ELi2EEENS1_25SingleTileBwdLPTSchedulerILb1ELi128ELb0EEEEEEEEEvNT_6ParamsE$_ZN4cute3eso3ESOILb1ELb0EJNS_6LayoutINS_5tupleIJNS3_IJNS_1CILi8EEENS4_ILi1EEEEEENS4_ILi4EEEEEENS3_IJNS3_IJS6_NS4_ILi0EEEEEES5_EEEEEiEEC2ERKSD_RKi,@function
        .size           $_ZN7cutlass13device_kernelIN5flash19enable_sm80_to_sm89INS1_16FlashAttnBwdSm80INS1_25CollectiveMainloopBwdSm80ILi2ELi2EN4cute5tupleIJNS5_1CILi128EEES8_NS7_ILi64EEEEEENS_10bfloat16_tEfNS_4arch4Sm80ELb1ELb0ELb1ELb1ELb0ELb0ELb0ELb0ELi2ELi4ELi4ELi4ELb0EEENS1_21CollectiveEpilogueBwdISA_SB_SD_Li256ELb1ELb0ELi2EEENS1_25SingleTileBwdLPTSchedulerILb1ELi128ELb0EEEEEEEEEvNT_6ParamsE$_ZN4cute3eso3ESOILb1ELb0EJNS_6LayoutINS_5tupleIJNS3_IJNS_1CILi8EEENS4_ILi1EEEEEENS4_ILi4EEEEEENS3_IJNS3_IJS6_NS4_ILi0EEEEEES5_EEEEEiEEC2ERKSD_RKi,($_ZN7cutlass13device_kernelIN5flash19enable_sm80_to_sm89INS1_16FlashAttnBwdSm80INS1_25CollectiveMainloopBwdSm80ILi2ELi2EN4cute5tupleIJNS5_1CILi128EEES8_NS7_ILi64EEEEEENS_10bfloat16_tEfNS_4arch4Sm80ELb1ELb0ELb1ELb1ELb0ELb0ELb0ELb0ELi2ELi4ELi4ELi4ELb0EEENS1_21CollectiveEpilogueBwdISA_SB_SD_Li256ELb1ELb0ELi2EEENS1_25SingleTileBwdLPTSchedulerILb1ELi128ELb0EEEEEEEEEvNT_6ParamsE$_ZN4cute3eso3ESOILb1ELb0EJNS_6LayoutINS_5tupleIJNS3_IJNS_1CILi8EEENS4_ILi1EEEEEENS4_ILi4EEES6_EEENS3_IJNS3_IJS6_NS4_ILi0EEEEEENS4_ILi2048EEESA_EEEEENS_10ViewEngineINS_8smem_ptrIPN7cutlass10bfloat16_tEEEEEEEC2ERKSE_RKSL_ - $_ZN7cutlass13device_kernelIN5flash19enable_sm80_to_sm89INS1_16FlashAttnBwdSm80INS1_25CollectiveMainloopBwdSm80ILi2ELi2EN4cute5tupleIJNS5_1CILi128EEES8_NS7_ILi64EEEEEENS_10bfloat16_tEfNS_4arch4Sm80ELb1ELb0ELb1ELb1ELb0ELb0ELb0ELb0ELi2ELi4ELi4ELi4ELb0EEENS1_21CollectiveEpilogueBwdISA_SB_SD_Li256ELb1ELb0ELi2EEENS1_25SingleTileBwdLPTSchedulerILb1ELi128ELb0EEEEEEEEEvNT_6ParamsE$_ZN4cute3eso3ESOILb1ELb0EJNS_6LayoutINS_5tupleIJNS3_IJNS_1CILi8EEENS4_ILi1EEEEEENS4_ILi4EEEEEENS3_IJNS3_IJS6_NS4_ILi0EEEEEES5_EEEEEiEEC2ERKSD_RKi)
$_ZN7cutlass13device_kernelIN5flash19enable_sm80_to_sm89INS1_16FlashAttnBwdSm80INS1_25CollectiveMainloopBwdSm80ILi2ELi2EN4cute5tupleIJNS5_1CILi128EEES8_NS7_ILi64EEEEEENS_10bfloat16_tEfNS_4arch4Sm80ELb1ELb0ELb1ELb1ELb0ELb0ELb0ELb0ELi2ELi4ELi4ELi4ELb0EEENS1_21CollectiveEpilogueBwdISA_SB_SD_Li256ELb1ELb0ELi2EEENS1_25SingleTileBwdLPTSchedulerILb1ELi128ELb0EEEEEEEEEvNT_6ParamsE$_ZN4cute3eso3ESOILb1ELb0EJNS_6LayoutINS_5tupleIJNS3_IJNS_1CILi8EEENS4_ILi1EEEEEENS4_ILi4EEEEEENS3_IJNS3_IJS6_NS4_ILi0EEEEEES5_EEEEEiEEC2ERKSD_RKi:
[----:B------:R-:W-:Y:S02]  /*bd20*/  IADD3 R2, R23, -c[0x0][0x20], RZ ;  /* 0x8000080017027a10 */ /* 0x000fe40007ffe0ff */
[----:B------:R-:W-:-:S03]  /*bd30*/  MOV R7, 0x0 ;  /* 0x0000000000077802 */ /* 0x000fc60000000f00 */
[----:B------:R1:W-:Y:S01]  /*bd40*/  STL [R2], R3 ;  /* 0x0000000302007387 */ /* 0x0003e20000100800 */
[----:B------:R-:W-:Y:S05]  /*bd50*/  RET.REL.NODEC R6 `(_ZN7cutlass13device_kernelIN5flash19enable_sm80_to_sm89INS1_16FlashAttnBwdSm80INS1_25CollectiveMainloopBwdSm80ILi2ELi2EN4cute5tupleIJNS5_1CILi128EEES8_NS7_ILi64EEEEEENS_10bfloat16_tEfNS_4arch4Sm80ELb1ELb0ELb1ELb1ELb0ELb0ELb0ELb0ELi2ELi4ELi4ELi4ELb0EEENS1_21CollectiveEpilogueBwdISA_SB_SD_Li256ELb1ELb0ELi2EEENS1_25SingleTileBwdLPTSchedulerILb1ELi128ELb0EEEEEEEEEvNT_6ParamsE) ;  /* 0xffff42a006007950 */ /* 0x000fea0003c3ffff */
        .type           $_ZN7cutlass13device_kernelIN5flash19enable_sm80_to_sm89INS1_16FlashAttnBwdSm80INS1_25CollectiveMainloopBwdSm80ILi2ELi2EN4cute5tupleIJNS5_1CILi128EEES8_NS7_ILi64EEEEEENS_10bfloat16_tEfNS_4arch4Sm80ELb1ELb0ELb1ELb1ELb0ELb0ELb0ELb0ELi2ELi4ELi4ELi4ELb0EEENS1_21CollectiveEpilogueBwdISA_SB_SD_Li256ELb1ELb0ELi2EEENS1_25SingleTileBwdLPTSchedulerILb1ELi128ELb0EEEEEEEEEvNT_6ParamsE$_ZN4cute3eso3ESOILb1ELb0EJNS_6LayoutINS_5tupleIJNS3_IJNS_1CILi8EEENS4_ILi1EEEEEENS4_ILi4EEES6_EEENS3_IJNS3_IJS6_NS4_ILi0EEEEEENS4_ILi2048EEESA_EEEEENS_10ViewEngineINS_8smem_ptrIPN7cutlass10bfloat16_tEEEEEEEC2ERKSE_RKSL_,@function
        .size           $_ZN7cutlass13device_kernelIN5flash19enable_sm80_to_sm89INS1_16FlashAttnBwdSm80INS1_25CollectiveMainloopBwdSm80ILi2ELi2EN4cute5tupleIJNS5_1CILi128EEES8_NS7_ILi64EEEEEENS_10bfloat16_tEfNS_4arch4Sm80ELb1ELb0ELb1ELb1ELb0ELb0ELb0ELb0ELi2ELi4ELi4ELi4ELb0EEENS1_21CollectiveEpilogueBwdISA_SB_SD_Li256ELb1ELb0ELi2EEENS1_25SingleTileBwdLPTSchedulerILb1ELi128ELb0EEEEEEEEEvNT_6ParamsE$_ZN4cute3eso3ESOILb1ELb0EJNS_6LayoutINS_5tupleIJNS3_IJNS_1CILi8EEENS4_ILi1EEEEEENS4_ILi4EEES6_EEENS3_IJNS3_IJS6_NS4_ILi0EEEEEENS4_ILi2048EEESA_EEEEENS_10ViewEngineINS_8smem_ptrIPN7cutlass10bfloat16_tEEEEEEEC2ERKSE_RKSL_,($_ZN7cutlass13device_kernelIN5flash19enable_sm80_to_sm89INS1_16FlashAttnBwdSm80INS1_25CollectiveMainloopBwdSm80ILi2ELi2EN4cute5tupleIJNS5_1CILi128EEES8_NS7_ILi64EEEEEENS_10bfloat16_tEfNS_4arch4Sm80ELb1ELb0ELb1ELb1ELb0ELb0ELb0ELb0ELi2ELi4ELi4ELi4ELb0EEENS1_21CollectiveEpilogueBwdISA_SB_SD_Li256ELb1ELb0ELi2EEENS1_25SingleTileBwdLPTSchedulerILb1ELi128ELb0EEEEEEEEEvNT_6ParamsE$_ZN4cute3eso3ESOILb1ELb0EJNS_6LayoutINS_5tupleIJNS3_IJNS_1CILi8EEENS4_ILi1EEEEEENS4_ILi4EEES6_EEENS3_IJNS3_IJS6_NS4_ILi0EEEEEENS4_ILi2048EEESA_EEEEEiEEC2ERKSE_RKi - $_ZN7cutlass13device_kernelIN5flash19enable_sm80_to_sm89INS1_16FlashAttnBwdSm80INS1_25CollectiveMainloopBwdSm80ILi2ELi2EN4cute5tupleIJNS5_1CILi128EEES8_NS7_ILi64EEEEEENS_10bfloat16_tEfNS_4arch4Sm80ELb1ELb0ELb1ELb1ELb0ELb0ELb0ELb0ELi2ELi4ELi4ELi4ELb0EEENS1_21CollectiveEpilogueBwdISA_SB_SD_Li256ELb1ELb0ELi2EEENS1_25SingleTileBwdLPTSchedulerILb1ELi128ELb0EEEEEEEEEvNT_6ParamsE$_ZN4cute3eso3ESOILb1ELb0EJNS_6LayoutINS_5tupleIJNS3_IJNS_1CILi8EEENS4_ILi1EEEEEENS4_ILi4EEES6_EEENS3_IJNS3_IJS6_NS4_ILi0EEEEEENS4_ILi2048EEESA_EEEEENS_10ViewEngineINS_8smem_ptrIPN7cutlass10bfloat16_tEEEEEEEC2ERKSE_RKSL_)
$_ZN7cutlass13device_kernelIN5flash19enable_sm80_to_sm89INS1_16FlashAttnBwdSm80INS1_25CollectiveMainloopBwdSm80ILi2ELi2EN4cute5tupleIJNS5_1CILi128EEES8_NS7_ILi64EEEEEENS_10bfloat16_tEfNS_4arch4Sm80ELb1ELb0ELb1ELb1ELb0ELb0ELb0ELb0ELi2ELi4ELi4ELi4ELb0EEENS1_21CollectiveEpilogueBwdISA_SB_SD_Li256ELb1ELb0ELi2EEENS1_25SingleTileBwdLPTSchedulerILb1ELi128ELb0EEEEEEEEEvNT_6ParamsE$_ZN4cute3eso3ESOILb1ELb0EJNS_6LayoutINS_5tupleIJNS3_IJNS_1CILi8EEENS4_ILi1EEEEEENS4_ILi4EEES6_EEENS3_IJNS3_IJS6_NS4_ILi0EEEEEENS4_ILi2048EEESA_EEEEENS_10ViewEngineINS_8smem_ptrIPN7cutlass10bfloat16_tEEEEEEEC2ERKSE_RKSL_:
[----:B------:R-:W-:Y:S02]  /*bd60*/  IADD3 R4, R81, -c[0x0][0x20], RZ ;  /* 0x8000080051047a10 */ /* 0x000fe40007ffe0ff */
[----:B------:R-:W-:-:S03]  /*bd70*/  MOV R7, 0x0 ;  /* 0x0000000000077802 */ /* 0x000fc60000000f00 */
[----:B------:R1:W-:Y:S01]  /*bd80*/  STL.64 [R4], R2 ;  /* 0x0000000204007387 */ /* 0x0003e20000100a00 */
[----:B------:R-:W-:Y:S05]  /*bd90*/  RET.REL.NODEC R6 `(_ZN7cutlass13device_kernelIN5flash19enable_sm80_to_sm89INS1_16FlashAttnBwdSm80INS1_25CollectiveMainloopBwdSm80ILi2ELi2EN4cute5tupleIJNS5_1CILi128EEES8_NS7_ILi64EEEEEENS_10bfloat16_tEfNS_4arch4Sm80ELb1ELb0ELb1ELb1ELb0ELb0ELb0ELb0ELi2ELi4ELi4ELi4ELb0EEENS1_21CollectiveEpilogueBwdISA_SB_SD_Li256ELb1ELb0ELi2EEENS1_25SingleTileBwdLPTSchedulerILb1ELi128ELb0EEEEEEEEEvNT_6ParamsE) ;  /* 0xffff426006007950 */ /* 0x000fea0003c3ffff */
        .type           $_ZN7cutlass13device_kernelIN5flash19enable_sm80_to_sm89INS1_16FlashAttnBwdSm80INS1_25CollectiveMainloopBwdSm80ILi2ELi2EN4cute5tupleIJNS5_1CILi128EEES8_NS7_ILi64EEEEEENS_10bfloat16_tEfNS_4arch4Sm80ELb1ELb0ELb1ELb1ELb0ELb0ELb0ELb0ELi2ELi4ELi4ELi4ELb0EEENS1_21CollectiveEpilogueBwdISA_SB_SD_Li256ELb1ELb0ELi2EEENS1_25SingleTileBwdLPTSchedulerILb1ELi128ELb0EEEEEEEEEvNT_6ParamsE$_ZN4cute3eso3ESOILb1ELb0EJNS_6LayoutINS_5tupleIJNS3_IJNS_1CILi8EEENS4_ILi1EEEEEENS4_ILi4EEES6_EEENS3_IJNS3_IJS6_NS4_ILi0EEEEEENS4_ILi2048EEESA_EEEEEiEEC2ERKSE_RKi,@function
        .size           $_ZN7cutlass13device_kernelIN5flash19enable_sm80_to_sm89INS1_16FlashAttnBwdSm80INS1_25CollectiveMainloopBwdSm80ILi2ELi2EN4cute5tupleIJNS5_1CILi128EEES8_NS7_ILi64EEEEEENS_10bfloat16_tEfNS_4arch4Sm80ELb1ELb0ELb1ELb1ELb0ELb0ELb0ELb0ELi2ELi4ELi4ELi4ELb0EEENS1_21CollectiveEpilogueBwdISA_SB_SD_Li256ELb1ELb0ELi2EEENS1_25SingleTileBwdLPTSchedulerILb1ELi128ELb0EEEEEEEEEvNT_6ParamsE$_ZN4cute3eso3ESOILb1ELb0EJNS_6LayoutINS_5tupleIJNS3_IJNS_1CILi8EEENS4_ILi1EEEEEENS4_ILi4EEES6_EEENS3_IJNS3_IJS6_NS4_ILi0EEEEEENS4_ILi2048EEESA_EEEEEiEEC2ERKSE_RKi,($_ZN7cutlass13device_kernelIN5flash19enable_sm80_to_sm89INS1_16FlashAttnBwdSm80INS1_25CollectiveMainloopBwdSm80ILi2ELi2EN4cute5tupleIJNS5_1CILi128EEES8_NS7_ILi64EEEEEENS_10bfloat16_tEfNS_4arch4Sm80ELb1ELb0ELb1ELb1ELb0ELb0ELb0ELb0ELi2ELi4ELi4ELi4ELb0EEENS1_21CollectiveEpilogueBwdISA_SB_SD_Li256ELb1ELb0ELi2EEENS1_25SingleTileBwdLPTSchedulerILb1ELi128ELb0EEEEEEEEEvNT_6ParamsE$_ZN4cute3eso3ESOILb1ELb0EJNS_6LayoutINS_5tupleIJNS3_IJNS_1CILi8EEENS4_ILi1EEEEEENS4_ILi4EEES8_EEENS3_IJNS3_IJS6_NS4_ILi0EEEEEES5_NS4_ILi32EEEEEEEENS_10ViewEngineIPN7cutlass10bfloat16_tEEEEEC2ERKSE_RKSJ_ - $_ZN7cutlass13device_kernelIN5flash19enable_sm80_to_sm89INS1_16FlashAttnBwdSm80INS1_25CollectiveMainloopBwdSm80ILi2ELi2EN4cute5tupleIJNS5_1CILi128EEES8_NS7_ILi64EEEEEENS_10bfloat16_tEfNS_4arch4Sm80ELb1ELb0ELb1ELb1ELb0ELb0ELb0ELb0ELi2ELi4ELi4ELi4ELb0EEENS1_21CollectiveEpilogueBwdISA_SB_SD_Li256ELb1ELb0ELi2EEENS1_25SingleTileBwdLPTSchedulerILb1ELi128ELb0EEEEEEEEEvNT_6ParamsE$_ZN4cute3eso3ESOILb1ELb0EJNS_6LayoutINS_5tupleIJNS3_IJNS_1CILi8EEENS4_ILi1EEEEEENS4_ILi4EEES6_EEENS3_IJNS3_IJS6_NS4_ILi0EEEEEENS4_ILi2048EEESA_EEEEEiEEC2ERKSE_RKi)
$_ZN7cutlass13device_kernelIN5flash19enable_sm80_to_sm89INS1_16FlashAttnBwdSm80INS1_25CollectiveMainloopBwdSm80ILi2ELi2EN4cute5tupleIJNS5_1CILi128EEES8_NS7_ILi64EEEEEENS_10bfloat16_tEfNS_4arch4Sm80ELb1ELb0ELb1ELb1ELb0ELb0ELb0ELb0ELi2ELi4ELi4ELi4ELb0EEENS1_21CollectiveEpilogueBwdISA_SB_SD_Li256ELb1ELb0ELi2EEENS1_25SingleTileBwdLPTSchedulerILb1ELi128ELb0EEEEEEEEEvNT_6ParamsE$_ZN4cute3eso3ESOILb1ELb0EJNS_6LayoutINS_5tupleIJNS3_IJNS_1CILi8EEENS4_ILi1EEEEEENS4_ILi4EEES6_EEENS3_IJNS3_IJS6_NS4_ILi0EEEEEENS4_ILi2048EEESA_EEEEEiEEC2ERKSE_RKi:
[----:B------:R-:W-:Y:S02]  /*bda0*/  IADD3 R2, R81, -c[0x0][0x20], RZ ;  /* 0x8000080051027a10 */ /* 0x000fe40007ffe0ff */
[----:B------:R-:W-:-:S03]  /*bdb0*/  MOV R5, 0x0 ;  /* 0x0000000000057802 */ /* 0x000fc60000000f00 */
[----:B------:R1:W-:Y:S01]  /*bdc0*/  STL [R2], R3 ;  /* 0x0000000302007387 */ /* 0x0003e20000100800 */
[----:B------:R-:W-:Y:S05]  /*bdd0*/  RET.REL.NODEC R4 `(_ZN7cutlass13device_kernelIN5flash19enable_sm80_to_sm89INS1_16FlashAttnBwdSm80INS1_25CollectiveMainloopBwdSm80ILi2ELi2EN4cute5tupleIJNS5_1CILi128EEES8_NS7_ILi64EEEEEENS_10bfloat16_tEfNS_4arch4Sm80ELb1ELb0ELb1ELb1ELb0ELb0ELb0ELb0ELi2ELi4ELi4ELi4ELb0EEENS1_21CollectiveEpilogueBwdISA_SB_SD_Li256ELb1ELb0ELi2EEENS1_25SingleTileBwdLPTSchedulerILb1ELi128ELb0EEEEEEEEEvNT_6ParamsE) ;  /* 0xffff422004007950 */ /* 0x000fea0003c3ffff */
        .type           $_ZN7cutlass13device_kernelIN5flash19enable_sm80_to_sm89INS1_16FlashAttnBwdSm80INS1_25CollectiveMainloopBwdSm80ILi2ELi2EN4cute5tupleIJNS5_1CILi128EEES8_NS7_ILi64EEEEEENS_10bfloat16_tEfNS_4arch4Sm80ELb1ELb0ELb1ELb1ELb0ELb0ELb0ELb0ELi2ELi4ELi4ELi4ELb0EEENS1_21CollectiveEpilogueBwdISA_SB_SD_Li256ELb1ELb0ELi2EEENS1_25SingleTileBwdLPTSchedulerILb1ELi128ELb0EEEEEEEEEvNT_6ParamsE$_ZN4cute3eso3ESOILb1ELb0EJNS_6LayoutINS_5tupleIJNS3_IJNS_1CILi8EEENS4_ILi1EEEEEENS4_ILi4EEES8_EEENS3_IJNS3_IJS6_NS4_ILi0EEEEEES5_NS4_ILi32EEEEEEEENS_10ViewEngineIPN7cutlass10bfloat16_tEEEEEC2ERKSE_RKSJ_,@function
        .size           $_ZN7cutlass13device_kernelIN5flash19enable_sm80_to_sm89INS1_16FlashAttnBwdSm80INS1_25CollectiveMainloopBwdSm80ILi2ELi2EN4cute5tupleIJNS5_1CILi128EEES8_NS7_ILi64EEEEEENS_10bfloat16_tEfNS_4arch4Sm80ELb1ELb0ELb1ELb1ELb0ELb0ELb0ELb0ELi2ELi4ELi4ELi4ELb0EEENS1_21CollectiveEpilogueBwdISA_SB_SD_Li256ELb1ELb0ELi2EEENS1_25SingleTileBwdLPTSchedulerILb1ELi128ELb0EEEEEEEEEvNT_6ParamsE$_ZN4cute3eso3ESOILb1ELb0EJNS_6LayoutINS_5tupleIJNS3_IJNS_1CILi8EEENS4_ILi1EEEEEENS4_ILi4EEES8_EEENS3_IJNS3_IJS6_NS4_ILi0EEEEEES5_NS4_ILi32EEEEEEEENS_10ViewEngineIPN7cutlass10bfloat16_tEEEEEC2ERKSE_RKSJ_,($_ZN7cutlass13device_kernelIN5flash19enable_sm80_to_sm89INS1_16FlashAttnBwdSm80INS1_25CollectiveMainloopBwdSm80ILi2ELi2EN4cute5tupleIJNS5_1CILi128EEES8_NS7_ILi64EEEEEENS_10bfloat16_tEfNS_4arch4Sm80ELb1ELb0ELb1ELb1ELb0ELb0ELb0ELb0ELi2ELi4ELi4ELi4ELb0EEENS1_21CollectiveEpilogueBwdISA_SB_SD_Li256ELb1ELb0ELi2EEENS1_25SingleTileBwdLPTSchedulerILb1ELi128ELb0EEEEEEEEEvNT_6ParamsE$_ZN4cute3eso3ESOILb1ELb0EJNS_6LayoutINS_5tupleIJNS_1CILi1EEENS3_IJNS4_ILi2EEES6_EEEEEENS3_IJNS4_ILi0EEENS3_IJNS4_ILi8EEENS4_ILi64EEEEEEEEEEENS_10ViewEngineINS_8smem_ptrIPfEEEEEEC2ERKSE_RKSJ_ - $_ZN7cutlass13device_kernelIN5flash19enable_sm80_to_sm89INS1_16FlashAttnBwdSm80INS1_25CollectiveMainloopBwdSm80ILi2ELi2EN4cute5tupleIJNS5_1CILi128EEES8_NS7_ILi64EEEEEENS_10bfloat16_tEfNS_4arch4Sm80ELb1ELb0ELb1ELb1ELb0ELb0ELb0ELb0ELi2ELi4ELi4ELi4ELb0EEENS1_21CollectiveEpilogueBwdISA_SB_SD_Li256ELb1ELb0ELi2EEENS1_25SingleTileBwdLPTSchedulerILb1ELi128ELb0EEEEEEEEEvNT_6ParamsE$_ZN4cute3eso3ESOILb1ELb0EJNS_6LayoutINS_5tupleIJNS3_IJNS_1CILi8EEENS4_ILi1EEEEEENS4_ILi4EEES8_EEENS3_IJNS3_IJS6_NS4_ILi0EEEEEES5_NS4_ILi32EEEEEEEENS_10ViewEngineIPN7cutlass10bfloat16_tEEEEEC2ERKSE_RKSJ_)
$_ZN7cutlass13device_kernelIN5flash19enable_sm80_to_sm89INS1_16FlashAttnBwdSm80INS1_25CollectiveMainloopBwdSm80ILi2ELi2EN4cute5tupleIJNS5_1CILi128EEES8_NS7_ILi64EEEEEENS_10bfloat16_tEfNS_4arch4Sm80ELb1ELb0ELb1ELb1ELb0ELb0ELb0ELb0ELi2ELi4ELi4ELi4ELb0EEENS1_21CollectiveEpilogueBwdISA_SB_SD_Li256ELb1ELb0ELi2EEENS1_25SingleTileBwdLPTSchedulerILb1ELi128ELb0EEEEEEEEEvNT_6ParamsE$_ZN4cute3eso3ESOILb1ELb0EJNS_6LayoutINS_5tupleIJNS3_IJNS_1CILi8EEENS4_ILi1EEEEEENS4_ILi4EEES8_EEENS3_IJNS3_IJS6_NS4_ILi0EEEEEES5_NS4_ILi32EEEEEEEENS_10ViewEngineIPN7cutlass10bfloat16_tEEEEEC2ERKSE_RKSJ_:
[----:B------:R-:W-:Y:S01]  /*bde0*/  IADD3 R2, R23, -c[0x0][0x20], RZ ;  /* 0x8000080017027a10 */ /* 0x000fe20007ffe0ff */
[----:B------:R-:W-:Y:S01]  /*bdf0*/  IMAD.MOV.U32 R7, RZ, RZ, R3 ;  /* 0x000000ffff077224 */ /* 0x000fe200078e0003 */
[----:B------:R-:W-:-:S04]  /*be00*/  MOV R5, 0x0 ;  /* 0x0000000000057802 */ /* 0x000fc80000000f00 */
[----:B------:R1:W-:Y:S01]  /*be10*/  STL.64 [R2], R6 ;  /* 0x0000000602007387 */ /* 0x0003e20000100a00 */
[----:B------:R-:W-:Y:S05]  /*be20*/  RET.REL.NODEC R4 `(_ZN7cutlass13device_kernelIN5flash19enable_sm80_to_sm89INS1_16FlashAttnBwdSm80INS1_25CollectiveMainloopBwdSm80ILi2ELi2EN4cute5tupleIJNS5_1CILi128EEES8_NS7_ILi64EEEEEENS_10bfloat16_tEfNS_4arch4Sm80ELb1ELb0ELb1ELb1ELb0ELb0ELb0ELb0ELi2ELi4ELi4ELi4ELb0EEENS1_21CollectiveEpilogueBwdISA_SB_SD_Li256ELb1ELb0ELi2EEENS1_25SingleTileBwdLPTSchedulerILb1ELi128ELb0EEEEEEEEEvNT_6ParamsE) ;  /* 0xffff41d004007950 */ /* 0x000fea0003c3ffff */
        .type           $_ZN7cutlass13device_kernelIN5flash19enable_sm80_to_sm89INS1_16FlashAttnBwdSm80INS1_25CollectiveMainloopBwdSm80ILi2ELi2EN4cute5tupleIJNS5_1CILi128EEES8_NS7_ILi64EEEEEENS_10bfloat16_tEfNS_4arch4Sm80ELb1ELb0ELb1ELb1ELb0ELb0ELb0ELb0ELi2ELi4ELi4ELi4ELb0EEENS1_21CollectiveEpilogueBwdISA_SB_SD_Li256ELb1ELb0ELi2EEENS1_25SingleTileBwdLPTSchedulerILb1ELi128ELb0EEEEEEEEEvNT_6ParamsE$_ZN4cute3eso3ESOILb1ELb0EJNS_6LayoutINS_5tupleIJNS_1CILi1EEENS3_IJNS4_ILi2EEES6_EEEEEENS3_IJNS4_ILi0EEENS3_IJNS4_ILi8EEENS4_ILi64EEEEEEEEEEENS_10ViewEngineINS_8smem_ptrIPfEEEEEEC2ERKSE_RKSJ_,@function
        .size           $_ZN7cutlass13device_kernelIN5flash19enable_sm80_to_sm89INS1_16FlashAttnBwdSm80INS1_25CollectiveMainloopBwdSm80ILi2ELi2EN4cute5tupleIJNS5_1CILi128EEES8_NS7_ILi64EEEEEENS_10bfloat16_tEfNS_4arch4Sm80ELb1ELb0ELb1ELb1ELb0ELb0ELb0ELb0ELi2ELi4ELi4ELi4ELb0EEENS1_21CollectiveEpilogueBwdISA_SB_SD_Li256ELb1ELb0ELi2EEENS1_25SingleTileBwdLPTSchedulerILb1ELi128ELb0EEEEEEEEEvNT_6ParamsE$_ZN4cute3eso3ESOILb1ELb0EJNS_6LayoutINS_5tupleIJNS_1CILi1EEENS3_IJNS4_ILi2EEES6_EEEEEENS3_IJNS4_ILi0EEENS3_IJNS4_ILi8EEENS4_ILi64EEEEEEEEEEENS_10ViewEngineINS_8smem_ptrIPfEEEEEEC2ERKSE_RKSJ_,($_ZN7cutlass13device_kernelIN5flash19enable_sm80_to_sm89INS1_16FlashAttnBwdSm80INS1_25CollectiveMainloopBwdSm80ILi2ELi2EN4cute5tupleIJNS5_1CILi128EEES8_NS7_ILi64EEEEEENS_10bfloat16_tEfNS_4arch4Sm80ELb1ELb0ELb1ELb1ELb0ELb0ELb0ELb0ELi2ELi4ELi4ELi4ELb0EEENS1_21CollectiveEpilogueBwdISA_SB_SD_Li256ELb1ELb0ELi2EEENS1_25SingleTileBwdLPTSchedulerILb1ELi128ELb0EEEEEEEEEvNT_6ParamsE$_ZN4cute3eso3ESOILb1ELb0EJNS_6LayoutINS_5tupleIJNS_1CILi1EEENS4_ILi4EEEEEENS3_IJNS4_ILi0EEES5_EEEEENS_10ViewEngineIPfEEEEC2ERKSA_RKSD_ - $_ZN7cutlass13device_kernelIN5flash19enable_sm80_to_sm89INS1_16FlashAttnBwdSm80INS1_25CollectiveMainloopBwdSm80ILi2ELi2EN4cute5tupleIJNS5_1CILi128EEES8_NS7_ILi64EEEEEENS_10bfloat16_tEfNS_4arch4Sm80ELb1ELb0ELb1ELb1ELb0ELb0ELb0ELb0ELi2ELi4ELi4ELi4ELb0EEENS1_21CollectiveEpilogueBwdISA_SB_SD_Li256ELb1ELb0ELi2EEENS1_25SingleTileBwdLPTSchedulerILb1ELi128ELb0EEEEEEEEEvNT_6ParamsE$_ZN4cute3eso3ESOILb1ELb0EJNS_6LayoutINS_5tupleIJNS_1CILi1EEENS3_IJNS4_ILi2EEES6_EEEEEENS3_IJNS4_ILi0EEENS3_IJNS4_ILi8EEENS4_ILi64EEEEEEEEEEENS_10ViewEngineINS_8smem_ptrIPfEEEEEEC2ERKSE_RKSJ_)
$_ZN7cutlass13device_kernelIN5flash19enable_sm80_to_sm89INS1_16FlashAttnBwdSm80INS1_25CollectiveMainloopBwdSm80ILi2ELi2EN4cute5tupleIJNS5_1CILi128EEES8_NS7_ILi64EEEEEENS_10bfloat16_tEfNS_4arch4Sm80ELb1ELb0ELb1ELb1ELb0ELb0ELb0ELb0ELi2ELi4ELi4ELi4ELb0EEENS1_21CollectiveEpilogueBwdISA_SB_SD_Li256ELb1ELb0ELi2EEENS1_25SingleTileBwdLPTSchedulerILb1ELi128ELb0EEEEEEEEEvNT_6ParamsE$_ZN4cute3eso3ESOILb1ELb0EJNS_6LayoutINS_5tupleIJNS_1CILi1EEENS3_IJNS4_ILi2EEES6_EEEEEENS3_IJNS4_ILi0EEENS3_IJNS4_ILi8EEENS4_ILi64EEEEEEEEEEENS_10ViewEngineINS_8smem_ptrIPfEEEEEEC2ERKSE_RKSJ_:
[----:B------:R-:W-:Y:S01]  /*be30*/  IADD3 R3, R23, -c[0x0][0x20], RZ ;  /* 0x8000080017037a10 */ /* 0x000fe20007ffe0ff */
[----:B------:R-:W-:Y:S01]  /*be40*/  IMAD.MOV.U32 R8, RZ, RZ, R2 ;  /* 0x000000ffff087224 */ /* 0x000fe200078e0002 */
[----:B------:R-:W-:Y:S01]  /*be50*/  MOV R10, R6 ;  /* 0x00000006000a7202 */ /* 0x000fe20000000f00 */
[----:B------:R-:W-:-:S03]  /*be60*/  IMAD.MOV.U32 R11, RZ, RZ, 0x0 ;  /* 0x00000000ff0b7424 */ /* 0x000fc600078e00ff */
[----:B------:R1:W-:Y:S01]  /*be70*/  STL.64 [R3], R8 ;  /* 0x0000000803007387 */ /* 0x0003e20000100a00 */
[----:B------:R-:W-:Y:S05]  /*be80*/  RET.REL.NODEC R10 `(_ZN7cutlass13device_kernelIN5flash19enable_sm80_to_sm89INS1_16FlashAttnBwdSm80INS1_25CollectiveMainloopBwdSm80ILi2ELi2EN4cute5tupleIJNS5_1CILi128EEES8_NS7_ILi64EEEEEENS_10bfloat16_tEfNS_4arch4Sm80ELb1ELb0ELb1ELb1ELb0ELb0ELb0ELb0ELi2ELi4ELi4ELi4ELb0EEENS1_21CollectiveEpilogueBwdISA_SB_SD_Li256ELb1ELb0ELi2EEENS1_25SingleTileBwdLPTSchedulerILb1ELi128ELb0EEEEEEEEEvNT_6ParamsE) ;  /* 0xffff41700a007950 */ /* 0x000fea0003c3ffff */
        .type           $_ZN7cutlass13device_kernelIN5flash19enable_sm80_to_sm89INS1_16FlashAttnBwdSm80INS1_25CollectiveMainloopBwdSm80ILi2ELi2EN4cute5tupleIJNS5_1CILi128EEES8_NS7_ILi64EEEEEENS_10bfloat16_tEfNS_4arch4Sm80ELb1ELb0ELb1ELb1ELb0ELb0ELb0ELb0ELi2ELi4ELi4ELi4ELb0EEENS1_21CollectiveEpilogueBwdISA_SB_SD_Li256ELb1ELb0ELi2EEENS1_25SingleTileBwdLPTSchedulerILb1ELi128ELb0EEEEEEEEEvNT_6ParamsE$_ZN4cute3eso3ESOILb1ELb0EJNS_6LayoutINS_5tupleIJNS_1CILi1EEENS4_ILi4EEEEEENS3_IJNS4_ILi0EEES5_EEEEENS_10ViewEngineIPfEEEEC2ERKSA_RKSD_,@function
        .size           $_ZN7cutlass13device_kernelIN5flash19enable_sm80_to_sm89INS1_16FlashAttnBwdSm80INS1_25CollectiveMainloopBwdSm80ILi2ELi2EN4cute5tupleIJNS5_1CILi128EEES8_NS7_ILi64EEEEEENS_10bfloat16_tEfNS_4arch4Sm80ELb1ELb0ELb1ELb1ELb0ELb0ELb0ELb0ELi2ELi4ELi4ELi4ELb0EEENS1_21CollectiveEpilogueBwdISA_SB_SD_Li256ELb1ELb0ELi2EEENS1_25SingleTileBwdLPTSchedulerILb1ELi128ELb0EEEEEEEEEvNT_6ParamsE$_ZN4cute3eso3ESOILb1ELb0EJNS_6LayoutINS_5tupleIJNS_1CILi1EEENS4_ILi4EEEEEENS3_IJNS4_ILi0EEES5_EEEEENS_10ViewEngineIPfEEEEC2ERKSA_RKSD_,($_ZN7cutlass13device_kernelIN5flash19enable_sm80_to_sm89INS1_16FlashAttnBwdSm80INS1_25CollectiveMainloopBwdSm80ILi2ELi2EN4cute5tupleIJNS5_1CILi128EEES8_NS7_ILi64EEEEEENS_10bfloat16_tEfNS_4arch4Sm80ELb1ELb0ELb1ELb1ELb0ELb0ELb0ELb0ELi2ELi4ELi4ELi4ELb0EEENS1_21CollectiveEpilogueBwdISA_SB_SD_Li256ELb1ELb0ELi2EEENS1_25SingleTileBwdLPTSchedulerILb1ELi128ELb0EEEEEEEEEvNT_6ParamsE$_ZN4cute3eso3ESOILb1ELb0EJNS_6LayoutINS_5tupleIJNS_1CILi4EEEEEENS3_IJNS4_ILi1EEEEEEEENS_10ViewEngineIPfEEEEC2ERKS9_RKSC_ - $_ZN7cutlass13device_kernelIN5flash19enable_sm80_to_sm89INS1_16FlashAttnBwdSm80INS1_25CollectiveMainloopBwdSm80ILi2ELi2EN4cute5tupleIJNS5_1CILi128EEES8_NS7_ILi64EEEEEENS_10bfloat16_tEfNS_4arch4Sm80ELb1ELb0ELb1ELb1ELb0ELb0ELb0ELb0ELi2ELi4ELi4ELi4ELb0EEENS1_21CollectiveEpilogueBwdISA_SB_SD_Li256ELb1ELb0ELi2EEENS1_25SingleTileBwdLPTSchedulerILb1ELi128ELb0EEEEEEEEEvNT_6ParamsE$_ZN4cute3eso3ESOILb1ELb0EJNS_6LayoutINS_5tupleIJNS_1CILi1EEENS4_ILi4EEEEEENS3_IJNS4_ILi0EEES5_EEEEENS_10ViewEngineIPfEEEEC2ERKSA_RKSD_)
$_ZN7cutlass13device_kernelIN5flash19enable_sm80_to_sm89INS1_16FlashAttnBwdSm80INS1_25CollectiveMainloopBwdSm80ILi2ELi2EN4cute5tupleIJNS5_1CILi128EEES8_NS7_ILi64EEEEEENS_10bfloat16_tEfNS_4arch4Sm80ELb1ELb0ELb1ELb1ELb0ELb0ELb0ELb0ELi2ELi4ELi4ELi4ELb0EEENS1_21CollectiveEpilogueBwdISA_SB_SD_Li256ELb1ELb0ELi2EEENS1_25SingleTileBwdLPTSchedulerILb1ELi128ELb0EEEEEEEEEvNT_6ParamsE$_ZN4cute3eso3ESOILb1ELb0EJNS_6LayoutINS_5tupleIJNS_1CILi1EEENS4_ILi4EEEEEENS3_IJNS4_ILi0EEES5_EEEEENS_10ViewEngineIPfEEEEC2ERKSA_RKSD_:
[----:B------:R-:W-:Y:S01]  /*be90*/  IADD3 R5, R23, -c[0x0][0x20], RZ ;  /* 0x8000080017057a10 */ /* 0x000fe20007ffe0ff */
[----:B------:R-:W-:Y:S01]  /*bea0*/  IMAD.MOV.U32 R8, RZ, RZ, R16 ;  /* 0x000000ffff087224 */ /* 0x000fe200078e0010 */
[----:B------:R-:W-:Y:S01]  /*beb0*/  MOV R10, R6 ;  /* 0x00000006000a7202 */ /* 0x000fe20000000f00 */
[----:B------:R-:W-:-:S03]  /*bec0*/  IMAD.MOV.U32 R11, RZ, RZ, 0x0 ;  /* 0x00000000ff0b7424 */ /* 0x000fc600078e00ff */
[----:B------:R1:W-:Y:S01]  /*bed0*/  STL.64 [R5], R8 ;  /* 0x0000000805007387 */ /* 0x0003e20000100a00 */
[----:B------:R-:W-:Y:S05]  /*bee0*/  RET.REL.NODEC R10 `(_ZN7cutlass13device_kernelIN5flash19enable_sm80_to_sm89INS1_16FlashAttnBwdSm80INS1_25CollectiveMainloopBwdSm80ILi2ELi2EN4cute5tupleIJNS5_1CILi128EEES8_NS7_ILi64EEEEEENS_10bfloat16_tEfNS_4arch4Sm80ELb1ELb0ELb1ELb1ELb0ELb0ELb0ELb0ELi2ELi4ELi4ELi4ELb0EEENS1_21CollectiveEpilogueBwdISA_SB_SD_Li256ELb1ELb0ELi2EEENS1_25SingleTileBwdLPTSchedulerILb1ELi128ELb0EEEEEEEEEvNT_6ParamsE) ;  /* 0xffff41100a007950 */ /* 0x000fea0003c3ffff */
        .type           $_ZN7cutlass13device_kernelIN5flash19enable_sm80_to_sm89INS1_16FlashAttnBwdSm80INS1_25CollectiveMainloopBwdSm80ILi2ELi2EN4cute5tupleIJNS5_1CILi128EEES8_NS7_ILi64EEEEEENS_10bfloat16_tEfNS_4arch4Sm80ELb1ELb0ELb1ELb1ELb0ELb0ELb0ELb0ELi2ELi4ELi4ELi4ELb0EEENS1_21CollectiveEpilogueBwdISA_SB_SD_Li256ELb1ELb0ELi2EEENS1_25SingleTileBwdLPTSchedulerILb1ELi128ELb0EEEEEEEEEvNT_6ParamsE$_ZN4cute3eso3ESOILb1ELb0EJNS_6LayoutINS_5tupleIJNS_1CILi4EEEEEENS3_IJNS4_ILi1EEEEEEEENS_10ViewEngineIPfEEEEC2ERKS9_RKSC_,@function
        .size           $_ZN7cutlass13device_kernelIN5flash19enable_sm80_to_sm89INS1_16FlashAttnBwdSm80INS1_25CollectiveMainloopBwdSm80ILi2ELi2EN4cute5tupleIJNS5_1CILi128EEES8_NS7_ILi64EEEEEENS_10bfloat16_tEfNS_4arch4Sm80ELb1ELb0ELb1ELb1ELb0ELb0ELb0ELb0ELi2ELi4ELi4ELi4ELb0EEENS1_21CollectiveEpilogueBwdISA_SB_SD_Li256ELb1ELb0ELi2EEENS1_25SingleTileBwdLPTSchedulerILb1ELi128ELb0EEEEEEEEEvNT_6ParamsE$_ZN4cute3eso3ESOILb1ELb0EJNS_6LayoutINS_5tupleIJNS_1CILi4EEEEEENS3_IJNS4_ILi1EEEEEEEENS_10ViewEngineIPfEEEEC2ERKS9_RKSC_,($_ZN7cutlass13device_kernelIN5flash19enable_sm80_to_sm89INS1_16FlashAttnBwdSm80INS1_25CollectiveMainloopBwdSm80ILi2ELi2EN4cute5tupleIJNS5_1CILi128EEES8_NS7_ILi64EEEEEENS_10bfloat16_tEfNS_4arch4Sm80ELb1ELb0ELb1ELb1ELb0ELb0ELb0ELb0ELi2ELi4ELi4ELi4ELb0EEENS1_21CollectiveEpilogueBwdISA_SB_SD_Li256ELb1ELb0ELi2EEENS1_25SingleTileBwdLPTSchedulerILb1ELi128ELb0EEEEEEEEEvNT_6ParamsE$_ZN4cute3eso3ESOILb1ELb0EJNS_7SwizzleILi3ELi3ELi3EEENS_9MixedBitsILj0ELj432EEENS_6LayoutINS_5tupleIJNS7_IJNS_1CILi2EEES9_S9_EEES9_NS8_ILi8EEEEEENS7_IJNS7_IJNS8_ILi64EEESB_NS8_ILi512EEEEEENS8_ILi8192EEENS8_ILi1024EEEEEEEEEEC2ERKS3_RKS5_RKSJ_ - $_ZN7cutlass13device_kernelIN5flash19enable_sm80_to_sm89INS1_16FlashAttnBwdSm80INS1_25CollectiveMainloopBwdSm80ILi2ELi2EN4cute5tupleIJNS5_1CILi128EEES8_NS7_ILi64EEEEEENS_10bfloat16_tEfNS_4arch4Sm80ELb1ELb0ELb1ELb1ELb0ELb0ELb0ELb0ELi2ELi4ELi4ELi4ELb0EEENS1_21CollectiveEpilogueBwdISA_SB_SD_Li256ELb1ELb0ELi2EEENS1_25SingleTileBwdLPTSchedulerILb1ELi128ELb0EEEEEEEEEvNT_6ParamsE$_ZN4cute3eso3ESOILb1ELb0EJNS_6LayoutINS_5tupleIJNS_1CILi4EEEEEENS3_IJNS4_ILi1EEEEEEEENS_10ViewEngineIPfEEEEC2ERKS9_RKSC_)
$_ZN7cutlass13device_kernelIN5flash19enable_sm80_to_sm89INS1_16FlashAttnBwdSm80INS1_25CollectiveMainloopBwdSm80ILi2ELi2EN4cute5tupleIJNS5_1CILi128EEES8_NS7_ILi64EEEEEENS_10bfloat16_tEfNS_4arch4Sm80ELb1ELb0ELb1ELb1ELb0ELb0ELb0ELb0ELi2ELi4ELi4ELi4ELb0EEENS1_21CollectiveEpilogueBwdISA_SB_SD_Li256ELb1ELb0ELi2EEENS1_25SingleTileBwdLPTSchedulerILb1ELi128ELb0EEEEEEEEEvNT_6ParamsE$_ZN4cute3eso3ESOILb1ELb0EJNS_6LayoutINS_5tupleIJNS_1CILi4EEEEEENS3_IJNS4_ILi1EEEEEEEENS_10ViewEngineIPfEEEEC2ERKS9_RKSC_:
[----:B------:R-:W-:Y:S01]  /*bef0*/  IADD3 R2, R23, -c[0x0][0x20], RZ ;  /* 0x8000080017027a10 */ /* 0x000fe20007ffe0ff */
[----:B------:R-:W-:Y:S01]  /*bf00*/  IMAD.MOV.U32 R8, RZ, RZ, R6 ;  /* 0x000000ffff087224 */ /* 0x000fe200078e0006 */
[----:B------:R-:W-:-:S03]  /*bf10*/  MOV R9, 0x0 ;  /* 0x0000000000097802 */ /* 0x000fc60000000f00 */
[----:B------:R1:W-:Y:S01]  /*bf20*/  STL.64 [R2], R12 ;  /* 0x0000000c02007387 */ /* 0x0003e20000100a00 */
[----:B------:R-:W-:Y:S05]  /*bf30*/  RET.REL.NODEC R8 `(_ZN7cutlass13device_kernelIN5flash19enable_sm80_to_sm89INS1_16FlashAttnBwdSm80INS1_25CollectiveMainloopBwdSm80ILi2ELi2EN4cute5tupleIJNS5_1CILi128EEES8_NS7_ILi64EEEEEENS_10bfloat16_tEfNS_4arch4Sm80ELb1ELb0ELb1ELb1ELb0ELb0ELb0ELb0ELi2ELi4ELi4ELi4ELb0EEENS1_21CollectiveEpilogueBwdISA_SB_SD_Li256ELb1ELb0ELi2EEENS1_25SingleTileBwdLPTSchedulerILb1ELi128ELb0EEEEEEEEEvNT_6ParamsE) ;  /* 0xffff40c008007950 */ /* 0x000fea0003c3ffff */
        .type           $_ZN7cutlass13device_kernelIN5flash19enable_sm80_to_sm89INS1_16FlashAttnBwdSm80INS1_25CollectiveMainloopBwdSm80ILi2ELi2EN4cute5tupleIJNS5_1CILi128EEES8_NS7_ILi64EEEEEENS_10bfloat16_tEfNS_4arch4Sm80ELb1ELb0ELb1ELb1ELb0ELb0ELb0ELb0ELi2ELi4ELi4ELi4ELb0EEENS1_21CollectiveEpilogueBwdISA_SB_SD_Li256ELb1ELb0ELi2EEENS1_25SingleTileBwdLPTSchedulerILb1ELi128ELb0EEEEEEEEEvNT_6ParamsE$_ZN4cute3eso3ESOILb1ELb0EJNS_7SwizzleILi3ELi3ELi3EEENS_9MixedBitsILj0ELj432EEENS_6LayoutINS_5tupleIJNS7_IJNS_1CILi2EEES9_S9_EEES9_NS8_ILi8EEEEEENS7_IJNS7_IJNS8_ILi64EEESB_NS8_ILi512EEEEEENS8_ILi8192EEENS8_ILi1024EEEEEEEEEEC2ERKS3_RKS5_RKSJ_,@function
        .size           $_ZN7cutlass13device_kernelIN5flash19enable_sm80_to_sm89INS1_16FlashAttnBwdSm80INS1_25CollectiveMainloopBwdSm80ILi2ELi2EN4cute5tupleIJNS5_1CILi128EEES8_NS7_ILi64EEEEEENS_10bfloat16_tEfNS_4arch4Sm80ELb1ELb0ELb1ELb1ELb0ELb0ELb0ELb0ELi2ELi4ELi4ELi4ELb0EEENS1_21CollectiveEpilogueBwdISA_SB_SD_Li256ELb1ELb0ELi2EEENS1_25SingleTileBwdLPTSchedulerILb1ELi128ELb0EEEEEEEEEvNT_6ParamsE$_ZN4cute3eso3ESOILb1ELb0EJNS_7SwizzleILi3ELi3ELi3EEENS_9MixedBitsILj0ELj432EEENS_6LayoutINS_5tupleIJNS7_IJNS_1CILi2EEES9_S9_EEES9_NS8_ILi8EEEEEENS7_IJNS7_IJNS8_ILi64EEESB_NS8_ILi512EEEEEENS8_ILi8192EEENS8_ILi1024EEEEEEEEEEC2ERKS3_RKS5_RKSJ_,($_ZN7cutlass13device_kernelIN5flash19enable_sm80_to_sm89INS1_16FlashAttnBwdSm80INS1_25CollectiveMainloopBwdSm80ILi2ELi2EN4cute5tupleIJNS5_1CILi128EEES8_NS7_ILi64EEEEEENS_10bfloat16_tEfNS_4arch4Sm80ELb1ELb0ELb1ELb1ELb0ELb0ELb0ELb0ELi2ELi4ELi4ELi4ELb0EEENS1_21CollectiveEpilogueBwdISA_SB_SD_Li256ELb1ELb0ELi2EEENS1_25SingleTileBwdLPTSchedulerILb1ELi128ELb0EEEEEEEEEvNT_6ParamsE$_ZN4cute5tupleIJNS0_IJNS0_IJNS0_IJNS_1CILi8EEENS1_ILi1EEEEEENS0_IJS3_S3_EEEEEENS0_IJS3_NS1_ILi2EEEEEEEEENS0_IJNS0_IJNS0_IJS3_NS1_ILi0EEEEEENS0_IJSA_SA_EEEEEENS0_IJSA_iEEEEEEEEC2ERKS9_RKSF_ - $_ZN7cutlass13device_kernelIN5flash19enable_sm80_to_sm89INS1_16FlashAttnBwdSm80INS1_25CollectiveMainloopBwdSm80ILi2ELi2EN4cute5tupleIJNS5_1CILi128EEES8_NS7_ILi64EEEEEENS_10bfloat16_tEfNS_4arch4Sm80ELb1ELb0ELb1ELb1ELb0ELb0ELb0ELb0ELi2ELi4ELi4ELi4ELb0EEENS1_21CollectiveEpilogueBwdISA_SB_SD_Li256ELb1ELb0ELi2EEENS1_25SingleTileBwdLPTSchedulerILb1ELi128ELb0EEEEEEEEEvNT_6ParamsE$_ZN4cute3eso3ESOILb1ELb0EJNS_7SwizzleILi3ELi3ELi3EEENS_9MixedBitsILj0ELj432EEENS_6LayoutINS_5tupleIJNS7_IJNS_1CILi2EEES9_S9_EEES9_NS8_ILi8EEEEEENS7_IJNS7_IJNS8_ILi64EEESB_NS8_ILi512EEEEEENS8_ILi8192EEENS8_ILi1024EEEEEEEEEEC2ERKS3_RKS5_RKSJ_)
$_ZN7cutlass13device_kernelIN5flash19enable_sm80_to_sm89INS1_16FlashAttnBwdSm80INS1_25CollectiveMainloopBwdSm80ILi2ELi2EN4cute5tupleIJNS5_1CILi128EEES8_NS7_ILi64EEEEEENS_10bfloat16_tEfNS_4arch4Sm80ELb1ELb0ELb1ELb1ELb0ELb0ELb0ELb0ELi2ELi4ELi4ELi4ELb0EEENS1_21CollectiveEpilogueBwdISA_SB_SD_Li256ELb1ELb0ELi2EEENS1_25SingleTileBwdLPTSchedulerILb1ELi128ELb0EEEEEEEEEvNT_6ParamsE$_ZN4cute3eso3ESOILb1ELb0EJNS_7SwizzleILi3ELi3ELi3EEENS_9MixedBitsILj0ELj432EEENS_6LayoutINS_5tupleIJNS7_IJNS_1CILi2EEES9_S9_EEES9_NS8_ILi8EEEEEENS7_IJNS7_IJNS8_ILi64EEESB_NS8_ILi512EEEEEENS8_ILi8192EEENS8_ILi1024EEEEEEEEEEC2ERKS3_RKS5_RKSJ_:
[----:B------:R-:W-:Y:S01]  /*bf40*/  IADD3 R2, R23, -c[0x0][0x20], RZ ;  /* 0x8000080017027a10 */ /* 0x000fe20007ffe0ff */
[----:B------:R-:W-:Y:S01]  /*bf50*/  IMAD.MOV.U32 R8, RZ, RZ, R6 ;  /* 0x000000ffff087224 */ /* 0x000fe200078e0006 */
[----:B------:R-:W-:-:S03]  /*bf60*/  MOV R9, 0x0 ;  /* 0x0000000000097802 */ /* 0x000fc60000000f00 */
[----:B------:R1:W-:Y:S01]  /*bf70*/  STL [R2], R3 ;  /* 0x0000000302007387 */ /* 0x0003e20000100800 */
[----:B------:R-:W-:Y:S05]  /*bf80*/  RET.REL.NODEC R8 `(_ZN7cutlass13device_kernelIN5flash19enable_sm80_to_sm89INS1_16FlashAttnBwdSm80INS1_25CollectiveMainloopBwdSm80ILi2ELi2EN4cute5tupleIJNS5_1CILi128EEES8_NS7_ILi64EEEEEENS_10bfloat16_tEfNS_4arch4Sm80ELb1ELb0ELb1ELb1ELb0ELb0ELb0ELb0ELi2ELi4ELi4ELi4ELb0EEENS1_21CollectiveEpilogueBwdISA_SB_SD_Li256ELb1ELb0ELi2EEENS1_25SingleTileBwdLPTSchedulerILb1ELi128ELb0EEEEEEEEEvNT_6ParamsE) ;  /* 0xffff407008007950 */ /* 0x000fea0003c3ffff */
        .type           $_ZN7cutlass13device_kernelIN5flash19enable_sm80_to_sm89INS1_16FlashAttnBwdSm80INS1_25CollectiveMainloopBwdSm80ILi2ELi2EN4cute5tupleIJNS5_1CILi128EEES8_NS7_ILi64EEEEEENS_10bfloat16_tEfNS_4arch4Sm80ELb1ELb0ELb1ELb1ELb0ELb0ELb0ELb0ELi2ELi4ELi4ELi4ELb0EEENS1_21CollectiveEpilogueBwdISA_SB_SD_Li256ELb1ELb0ELi2EEENS1_25SingleTileBwdLPTSchedulerILb1ELi128ELb0EEEEEEEEEvNT_6ParamsE$_ZN4cute5tupleIJNS0_IJNS0_IJNS0_IJNS_1CILi8EEENS1_ILi1EEEEEENS0_IJS3_S3_EEEEEENS0_IJS3_NS1_ILi2EEEEEEEEENS0_IJNS0_IJNS0_IJS3_NS1_ILi0EEEEEENS0_IJSA_SA_EEEEEENS0_IJSA_iEEEEEEEEC2ERKS9_RKSF_,@function
        .size           $_ZN7cutlass13device_kernelIN5flash19enable_sm80_to_sm89INS1_16FlashAttnBwdSm80INS1_25CollectiveMainloopBwdSm80ILi2ELi2EN4cute5tupleIJNS5_1CILi128EEES8_NS7_ILi64EEEEEENS_10bfloat16_tEfNS_4arch4Sm80ELb1ELb0ELb1ELb1ELb0ELb0ELb0ELb0ELi2ELi4ELi4ELi4ELb0EEENS1_21CollectiveEpilogueBwdISA_SB_SD_Li256ELb1ELb0ELi2EEENS1_25SingleTileBwdLPTSchedulerILb1ELi128ELb0EEEEEEEEEvNT_6ParamsE$_ZN4cute5tupleIJNS0_IJNS0_IJNS0_IJNS_1CILi8EEENS1_ILi1EEEEEENS0_IJS3_S3_EEEEEENS0_IJS3_NS1_ILi2EEEEEEEEENS0_IJNS0_IJNS0_IJS3_NS1_ILi0EEEEEENS0_IJSA_SA_EEEEEENS0_IJSA_iEEEEEEEEC2ERKS9_RKSF_,($_ZN7cutlass13device_kernelIN5flash19enable_sm80_to_sm89INS1_16FlashAttnBwdSm80INS1_25CollectiveMainloopBwdSm80ILi2ELi2EN4cute5tupleIJNS5_1CILi128EEES8_NS7_ILi64EEEEEENS_10bfloat16_tEfNS_4arch4Sm80ELb1ELb0ELb1ELb1ELb0ELb0ELb0ELb0ELi2ELi4ELi4ELi4ELb0EEENS1_21CollectiveEpilogueBwdISA_SB_SD_Li256ELb1ELb0ELi2EEENS1_25SingleTileBwdLPTSchedulerILb1ELi128ELb0EEEEEEEEEvNT_6ParamsE$_ZN4cute5tupleIJNS0_IJNS0_IJNS0_IJNS_1CILi8EEENS1_ILi1EEEEEES3_EEENS0_IJNS0_IJS3_S3_EEENS1_ILi2EEEEEEEEENS0_IJNS0_IJNS0_IJS3_NS1_ILi0EEEEEESA_EEENS0_IJNS0_IJSA_SA_EEEiEEEEEEEEC2ERKS9_RKSF_ - $_ZN7cutlass13device_kernelIN5flash19enable_sm80_to_sm89INS1_16FlashAttnBwdSm80INS1_25CollectiveMainloopBwdSm80ILi2ELi2EN4cute5tupleIJNS5_1CILi128EEES8_NS7_ILi64EEEEEENS_10bfloat16_tEfNS_4arch4Sm80ELb1ELb0ELb1ELb1ELb0ELb0ELb0ELb0ELi2ELi4ELi4ELi4ELb0EEENS1_21CollectiveEpilogueBwdISA_SB_SD_Li256ELb1ELb0ELi2EEENS1_25SingleTileBwdLPTSchedulerILb1ELi128ELb0EEEEEEEEEvNT_6ParamsE$_ZN4cute5tupleIJNS0_IJNS0_IJNS0_IJNS_1CILi8EEENS1_ILi1EEEEEENS0_IJS3_S3_EEEEEENS0_IJS3_NS1_ILi2EEEEEEEEENS0_IJNS0_IJNS0_IJS3_NS1_ILi0EEEEEENS0_IJSA_SA_EEEEEENS0_IJSA_iEEEEEEEEC2ERKS9_RKSF_)
$_ZN7cutlass13device_kernelIN5flash19enable_sm80_to_sm89INS1_16FlashAttnBwdSm80INS1_25CollectiveMainloopBwdSm80ILi2ELi2EN4cute5tupleIJNS5_1CILi128EEES8_NS7_ILi64EEEEEENS_10bfloat16_tEfNS_4arch4Sm80ELb1ELb0ELb1ELb1ELb0ELb0ELb0ELb0ELi2ELi4ELi4ELi4ELb0EEENS1_21CollectiveEpilogueBwdISA_SB_SD_Li256ELb1ELb0ELi2EEENS1_25SingleTileBwdLPTSchedulerILb1ELi128ELb0EEEEEEEEEvNT_6ParamsE$_ZN4cute5tupleIJNS0_IJNS0_IJNS0_IJNS_1CILi8EEENS1_ILi1EEEEEENS0_IJS3_S3_EEEEEENS0_IJS3_NS1_ILi2EEEEEEEEENS0_IJNS0_IJNS0_IJS3_NS1_ILi0EEEEEENS0_IJSA_SA_EEEEEENS0_IJSA_iEEEEEEEEC2ERKS9_RKSF_:
[----:B------:R-:W-:Y:S02]  /*bf90*/  MOV R6, 0xbfb0 ;  /* 0x0000bfb000067802 */ /* 0x000fe40000000f00 */
[----:B------:R-:W-:Y:S05]  /*bfa0*/  CALL.REL.NOINC `($_ZN7cutlass13device_kernelIN5flash19enable_sm80_to_sm89INS1_16FlashAttnBwdSm80INS1_25CollectiveMainloopBwdSm80ILi2ELi2EN4cute5tupleIJNS5_1CILi128EEES8_NS7_ILi64EEEEEENS_10bfloat16_tEfNS_4arch4Sm80ELb1ELb0ELb1ELb1ELb0ELb0ELb0ELb0ELi2ELi4ELi4ELi4ELb0EEENS1_21CollectiveEpilogueBwdISA_SB_SD_Li256ELb1ELb0ELi2EEENS1_25SingleTileBwdLPTSchedulerILb1ELi128ELb0EEEEEEEEEvNT_6ParamsE$_ZN4cute3eso3ESOILb1ELb0EJNS_5tupleIJNS2_IJNS2_IJNS_1CILi8EEENS3_ILi1EEEEEENS2_IJS5_S5_EEEEEENS2_IJS5_NS3_ILi2EEEEEEEEENS2_IJNS2_IJNS2_IJS5_NS3_ILi0EEEEEENS2_IJSC_SC_EEEEEENS2_IJSC_iEEEEEEEEC2ERKSB_RKSH_) ;  /* 0xffffdb6000007944 */ /* 0x000fea0003c3ffff */
[----:B------:R-:W-:-:S04]  /*bfb0*/  MOV R5, 0x0 ;  /* 0x0000000000057802 */ /* 0x000fc80000000f00 */
[----:B------:R-:W-:Y:S05]  /*bfc0*/  RET.REL.NODEC R4 `(_ZN7cutlass13device_kernelIN5flash19enable_sm80_to_sm89INS1_16FlashAttnBwdSm80INS1_25CollectiveMainloopBwdSm80ILi2ELi2EN4cute5tupleIJNS5_1CILi128EEES8_NS7_ILi64EEEEEENS_10bfloat16_tEfNS_4arch4Sm80ELb1ELb0ELb1ELb1ELb0ELb0ELb0ELb0ELi2ELi4ELi4ELi4ELb0EEENS1_21CollectiveEpilogueBwdISA_SB_SD_Li256ELb1ELb0ELi2EEENS1_25SingleTileBwdLPTSchedulerILb1ELi128ELb0EEEEEEEEEvNT_6ParamsE) ;  /* 0xffff403004007950 */ /* 0x000fea0003c3ffff */
        .type           $_ZN7cutlass13device_kernelIN5flash19enable_sm80_to_sm89INS1_16FlashAttnBwdSm80INS1_25CollectiveMainloopBwdSm80ILi2ELi2EN4cute5tupleIJNS5_1CILi128EEES8_NS7_ILi64EEEEEENS_10bfloat16_tEfNS_4arch4Sm80ELb1ELb0ELb1ELb1ELb0ELb0ELb0ELb0ELi2ELi4ELi4ELi4ELb0EEENS1_21CollectiveEpilogueBwdISA_SB_SD_Li256ELb1ELb0ELi2EEENS1_25SingleTileBwdLPTSchedulerILb1ELi128ELb0EEEEEEEEEvNT_6ParamsE$_ZN4cute5tupleIJNS0_IJNS0_IJNS0_IJNS_1CILi8EEENS1_ILi1EEEEEES3_EEENS0_IJNS0_IJS3_S3_EEENS1_ILi2EEEEEEEEENS0_IJNS0_IJNS0_IJS3_NS1_ILi0EEEEEESA_EEENS0_IJNS0_IJSA_SA_EEEiEEEEEEEEC2ERKS9_RKSF_,@function
        .size           $_ZN7cutlass13device_kernelIN5flash19enable_sm80_to_sm89INS1_16FlashAttnBwdSm80INS1_25CollectiveMainloopBwdSm80ILi2ELi2EN4cute5tupleIJNS5_1CILi128EEES8_NS7_ILi64EEEEEENS_10bfloat16_tEfNS_4arch4Sm80ELb1ELb0ELb1ELb1ELb0ELb0ELb0ELb0ELi2ELi4ELi4ELi4ELb0EEENS1_21CollectiveEpilogueBwdISA_SB_SD_Li256ELb1ELb0ELi2EEENS1_25SingleTileBwdLPTSchedulerILb1ELi128ELb0EEEEEEEEEvNT_6ParamsE$_ZN4cute5tupleIJNS0_IJNS0_IJNS0_IJNS_1CILi8EEENS1_ILi1EEEEEES3_EEENS0_IJNS0_IJS3_S3_EEENS1_ILi2EEEEEEEEENS0_IJNS0_IJNS0_IJS3_NS1_ILi0EEEEEESA_EEENS0_IJNS0_IJSA_SA_EEEiEEEEEEEEC2ERKS9_RKSF_,($_ZN7cutlass13device_kernelIN5flash19enable_sm80_to_sm89INS1_16FlashAttnBwdSm80INS1_25CollectiveMainloopBwdSm80ILi2ELi2EN4cute5tupleIJNS5_1CILi128EEES8_NS7_ILi64EEEEEENS_10bfloat16_tEfNS_4arch4Sm80ELb1ELb0ELb1ELb1ELb0ELb0ELb0ELb0ELi2ELi4ELi4ELi4ELb0EEENS1_21CollectiveEpilogueBwdISA_SB_SD_Li256ELb1ELb0ELi2EEENS1_25SingleTileBwdLPTSchedulerILb1ELi128ELb0EEEEEEEEEvNT_6ParamsE$_ZN4cute5tupleIJNS0_IJNS0_IJNS_1CILi1EEENS0_IJS2_NS1_ILi2EEES3_EEEEEES3_NS0_IJS3_S3_EEEEEENS0_IJNS0_IJNS1_ILi0EEENS0_IJS2_NS1_ILi256EEEiEEEEEENS1_ILi2048EEENS0_IJiNS1_ILi4096EEEEEEEEEEEC2ERKS7_RKSF_ - $_ZN7cutlass13device_kernelIN5flash19enable_sm80_to_sm89INS1_16FlashAttnBwdSm80INS1_25CollectiveMainloopBwdSm80ILi2ELi2EN4cute5tupleIJNS5_1CILi128EEES8_NS7_ILi64EEEEEENS_10bfloat16_tEfNS_4arch4Sm80ELb1ELb0ELb1ELb1ELb0ELb0ELb0ELb0ELi2ELi4ELi4ELi4ELb0EEENS1_21CollectiveEpilogueBwdISA_SB_SD_Li256ELb1ELb0ELi2EEENS1_25SingleTileBwdLPTSchedulerILb1ELi128ELb0EEEEEEEEEvNT_6ParamsE$_ZN4cute5tupleIJNS0_IJNS0_IJNS0_IJNS_1CILi8EEENS1_ILi1EEEEEES3_EEENS0_IJNS0_IJS3_S3_EEENS1_ILi2EEEEEEEEENS0_IJNS0_IJNS0_IJS3_NS1_ILi0EEEEEESA_EEENS0_IJNS0_IJSA_SA_EEEiEEEEEEEEC2ERKS9_RKSF_)
$_ZN7cutlass13device_kernelIN5flash19enable_sm80_to_sm89INS1_16FlashAttnBwdSm80INS1_25CollectiveMainloopBwdSm80ILi2ELi2EN4cute5tupleIJNS5_1CILi128EEES8_NS7_ILi64EEEEEENS_10bfloat16_tEfNS_4arch4Sm80ELb1ELb0ELb1ELb1ELb0ELb0ELb0ELb0ELi2ELi4ELi4ELi4ELb0EEENS1_21CollectiveEpilogueBwdISA_SB_SD_Li256ELb1ELb0ELi2EEENS1_25SingleTileBwdLPTSchedulerILb1ELi128ELb0EEEEEEEEEvNT_6ParamsE$_ZN4cute5tupleIJNS0_IJNS0_IJNS0_IJNS_1CILi8EEENS1_ILi1EEEEEES3_EEENS0_IJNS0_IJS3_S3_EEENS1_ILi2EEEEEEEEENS0_IJNS0_IJNS0_IJS3_NS1_ILi0EEEEEESA_EEENS0_IJNS0_IJSA_SA_EEEiEEEEEEEEC2ERKS9_RKSF_:
[----:B------:R-:W-:Y:S02]  /*bfd0*/  MOV R6, 0xbff0 ;  /* 0x0000bff000067802 */ /* 0x000fe40000000f00 */
[----:B------:R-:W-:Y:S05]  /*bfe0*/  CALL.REL.NOINC `($_ZN7cutlass13device_kernelIN5flash19enable_sm80_to_sm89INS1_16FlashAttnBwdSm80INS1_25CollectiveMainloopBwdSm80ILi2ELi2EN4cute5tupleIJNS5_1CILi128EEES8_NS7_ILi64EEEEEENS_10bfloat16_tEfNS_4arch4Sm80ELb1ELb0ELb1ELb1ELb0ELb0ELb0ELb0ELi2ELi4ELi4ELi4ELb0EEENS1_21CollectiveEpilogueBwdISA_SB_SD_Li256ELb1ELb0ELi2EEENS1_25SingleTileBwdLPTSchedulerILb1ELi128ELb0EEEEEEEEEvNT_6ParamsE$_ZN4cute3eso3ESOILb1ELb0EJNS_5tupleIJNS2_IJNS2_IJNS_1CILi8EEENS3_ILi1EEEEEES5_EEENS2_IJNS2_IJS5_S5_EEENS3_ILi2EEEEEEEEENS2_IJNS2_IJNS2_IJS5_NS3_ILi0EEEEEESC_EEENS2_IJNS2_IJSC_SC_EEEiEEEEEEEEC2ERKSB_RKSH_) ;  /* 0xffffdb6000007944 */ /* 0x000fea0003c3ffff */
[----:B------:R-:W-:-:S04]  /*bff0*/  MOV R5, 0x0 ;  /* 0x0000000000057802 */ /* 0x000fc80000000f00 */
[----:B------:R-:W-:Y:S05]  /*c000*/  RET.REL.NODEC R4 `(_ZN7cutlass13device_kernelIN5flash19enable_sm80_to_sm89INS1_16FlashAttnBwdSm80INS1_25CollectiveMainloopBwdSm80ILi2ELi2EN4cute5tupleIJNS5_1CILi128EEES8_NS7_ILi64EEEEEENS_10bfloat16_tEfNS_4arch4Sm80ELb1ELb0ELb1ELb1ELb0ELb0ELb0ELb0ELi2ELi4ELi4ELi4ELb0EEENS1_21CollectiveEpilogueBwdISA_SB_SD_Li256ELb1ELb0ELi2EEENS1_25SingleTileBwdLPTSchedulerILb1ELi128ELb0EEEEEEEEEvNT_6ParamsE) ;  /* 0xffff3ff004007950 */ /* 0x000fea0003c3ffff */
        .type           $_ZN7cutlass13device_kernelIN5flash19enable_sm80_to_sm89INS1_16FlashAttnBwdSm80INS1_25CollectiveMainloopBwdSm80ILi2ELi2EN4cute5tupleIJNS5_1CILi128EEES8_NS7_ILi64EEEEEENS_10bfloat16_tEfNS_4arch4Sm80ELb1ELb0ELb1ELb1ELb0ELb0ELb0ELb0ELi2ELi4ELi4ELi4ELb0EEENS1_21CollectiveEpilogueBwdISA_SB_SD_Li256ELb1ELb0ELi2EEENS1_25SingleTileBwdLPTSchedulerILb1ELi128ELb0EEEEEEEEEvNT_6ParamsE$_ZN4cute5tupleIJNS0_IJNS0_IJNS_1CILi1EEENS0_IJS2_NS1_ILi2EEES3_EEEEEES3_NS0_IJS3_S3_EEEEEENS0_IJNS0_IJNS1_ILi0EEENS0_IJS2_NS1_ILi256EEEiEEEEEENS1_ILi2048EEENS0_IJiNS1_ILi4096EEEEEEEEEEEC2ERKS7_RKSF_,@function
        .size           $_ZN7cutlass13device_kernelIN5flash19enable_sm80_to_sm89INS1_16FlashAttnBwdSm80INS1_25CollectiveMainloopBwdSm80ILi2ELi2EN4cute5tupleIJNS5_1CILi128EEES8_NS7_ILi64EEEEEENS_10bfloat16_tEfNS_4arch4Sm80ELb1ELb0ELb1ELb1ELb0ELb0ELb0ELb0ELi2ELi4ELi4ELi4ELb0EEENS1_21CollectiveEpilogueBwdISA_SB_SD_Li256ELb1ELb0ELi2EEENS1_25SingleTileBwdLPTSchedulerILb1ELi128ELb0EEEEEEEEEvNT_6ParamsE$_ZN4cute5tupleIJNS0_IJNS0_IJNS_1CILi1EEENS0_IJS2_NS1_ILi2EEES3_EEEEEES3_NS0_IJS3_S3_EEEEEENS0_IJNS0_IJNS1_ILi0EEENS0_IJS2_NS1_ILi256EEEiEEEEEENS1_ILi2048EEENS0_IJiNS1_ILi4096EEEEEEEEEEEC2ERKS7_RKSF_,($_ZN7cutlass13device_kernelIN5flash19enable_sm80_to_sm89INS1_16FlashAttnBwdSm80INS1_25CollectiveMainloopBwdSm80ILi2ELi2EN4cute5tupleIJNS5_1CILi128EEES8_NS7_ILi64EEEEEENS_10bfloat16_tEfNS_4arch4Sm80ELb1ELb0ELb1ELb1ELb0ELb0ELb0ELb0ELi2ELi4ELi4ELi4ELb0EEENS1_21CollectiveEpilogueBwdISA_SB_SD_Li256ELb1ELb0ELi2EEENS1_25SingleTileBwdLPTSchedulerILb1ELi128ELb0EEEEEEEEEvNT_6ParamsE$_ZN4cute5tupleIJNS0_IJNS0_IJNS_1CILi2EEES2_EEENS1_ILi8EEES3_EEENS0_IJNS0_IJNS1_ILi1EEEiEEENS1_ILi1024EEENS0_IJiiEEEEEEEEC2ERKS5_RKSA_ - $_ZN7cutlass13device_kernelIN5flash19enable_sm80_to_sm89INS1_16FlashAttnBwdSm80INS1_25CollectiveMainloopBwdSm80ILi2ELi2EN4cute5tupleIJNS5_1CILi128EEES8_NS7_ILi64EEEEEENS_10bfloat16_tEfNS_4arch4Sm80ELb1ELb0ELb1ELb1ELb0ELb0ELb0ELb0ELi2ELi4ELi4ELi4ELb0EEENS1_21CollectiveEpilogueBwdISA_SB_SD_Li256ELb1ELb0ELi2EEENS1_25SingleTileBwdLPTSchedulerILb1ELi128ELb0EEEEEEEEEvNT_6ParamsE$_ZN4cute5tupleIJNS0_IJNS0_IJNS_1CILi1EEENS0_IJS2_NS1_ILi2EEES3_EEEEEES3_NS0_IJS3_S3_EEEEEENS0_IJNS0_IJNS1_ILi0EEENS0_IJS2_NS1_ILi256EEEiEEEEEENS1_ILi2048EEENS0_IJiNS1_ILi4096EEEEEEEEEEEC2ERKS7_RKSF_)
$_ZN7cutlass13device_kernelIN5flash19enable_sm80_to_sm89INS1_16FlashAttnBwdSm80INS1_25CollectiveMainloopBwdSm80ILi2ELi2EN4cute5tupleIJNS5_1CILi128EEES8_NS7_ILi64EEEEEENS_10bfloat16_tEfNS_4arch4Sm80ELb1ELb0ELb1ELb1ELb0ELb0ELb0ELb0ELi2ELi4ELi4ELi4ELb0EEENS1_21CollectiveEpilogueBwdISA_SB_SD_Li256ELb1ELb0ELi2EEENS1_25SingleTileBwdLPTSchedulerILb1ELi128ELb0EEEEEEEEEvNT_6ParamsE$_ZN4cute5tupleIJNS0_IJNS0_IJNS_1CILi1EEENS0_IJS2_NS1_ILi2EEES3_EEEEEES3_NS0_IJS3_S3_EEEEEENS0_IJNS0_IJNS1_ILi0EEENS0_IJS2_NS1_ILi256EEEiEEEEEENS1_ILi2048EEENS0_IJiNS1_ILi4096EEEEEEEEEEEC2ERKS7_RKSF_:
[----:B------:R-:W-:Y:S02]  /*c010*/  MOV R6, 0xc030 ;  /* 0x0000c03000067802 */ /* 0x000fe40000000f00 */
[----:B------:R-:W-:Y:S05]  /*c020*/  CALL.REL.NOINC `($_ZN7cutlass13device_kernelIN5flash19enable_sm80_to_sm89INS1_16FlashAttnBwdSm80INS1_25CollectiveMainloopBwdSm80ILi2ELi2EN4cute5tupleIJNS5_1CILi128EEES8_NS7_ILi64EEEEEENS_10bfloat16_tEfNS_4arch4Sm80ELb1ELb0ELb1ELb1ELb0ELb0ELb0ELb0ELi2ELi4ELi4ELi4ELb0EEENS1_21CollectiveEpilogueBwdISA_SB_SD_Li256ELb1ELb0ELi2EEENS1_25SingleTileBwdLPTSchedulerILb1ELi128ELb0EEEEEEEEEvNT_6ParamsE$_ZN4cute3eso3ESOILb1ELb0EJNS_5tupleIJNS2_IJNS_1CILi1EEENS2_IJS4_NS3_ILi2EEES5_EEEEEES5_NS2_IJS5_S5_EEEEEENS2_IJNS2_IJNS3_ILi0EEENS2_IJS4_NS3_ILi256EEEiEEEEEENS3_ILi2048EEENS2_IJiNS3_ILi4096EEEEEEEEEEEC2ERKS9_RKSH_) ;  /* 0xffffdb6000007944 */ /* 0x000fea0003c3ffff */
[----:B-1----:R-:W-:-:S04]  /*c030*/  MOV R5, 0x0 ;  /* 0x0000000000057802 */ /* 0x002fc80000000f00 */
[----:B------:R-:W-:Y:S05]  /*c040*/  RET.REL.NODEC R4 `(_ZN7cutlass13device_kernelIN5flash19enable_sm80_to_sm89INS1_16FlashAttnBwdSm80INS1_25CollectiveMainloopBwdSm80ILi2ELi2EN4cute5tupleIJNS5_1CILi128EEES8_NS7_ILi64EEEEEENS_10bfloat16_tEfNS_4arch4Sm80ELb1ELb0ELb1ELb1ELb0ELb0ELb0ELb0ELi2ELi4ELi4ELi4ELb0EEENS1_21CollectiveEpilogueBwdISA_SB_SD_Li256ELb1ELb0ELi2EEENS1_25SingleTileBwdLPTSchedulerILb1ELi128ELb0EEEEEEEEEvNT_6ParamsE) ;  /* 0xffff3fb004007950 */ /* 0x000fea0003c3ffff */
        .type           $_ZN7cutlass13device_kernelIN5flash19enable_sm80_to_sm89INS1_16FlashAttnBwdSm80INS1_25CollectiveMainloopBwdSm80ILi2ELi2EN4cute5tupleIJNS5_1CILi128EEES8_NS7_ILi64EEEEEENS_10bfloat16_tEfNS_4arch4Sm80ELb1ELb0ELb1ELb1ELb0ELb0ELb0ELb0ELi2ELi4ELi4ELi4ELb0EEENS1_21CollectiveEpilogueBwdISA_SB_SD_Li256ELb1ELb0ELi2EEENS1_25SingleTileBwdLPTSchedulerILb1ELi128ELb0EEEEEEEEEvNT_6ParamsE$_ZN4cute5tupleIJNS0_IJNS0_IJNS_1CILi2EEES2_EEENS1_ILi8EEES3_EEENS0_IJNS0_IJNS1_ILi1EEEiEEENS1_ILi1024EEENS0_IJiiEEEEEEEEC2ERKS5_RKSA_,@function
        .size           $_ZN7cutlass13device_kernelIN5flash19enable_sm80_to_sm89INS1_16FlashAttnBwdSm80INS1_25CollectiveMainloopBwdSm80ILi2ELi2EN4cute5tupleIJNS5_1CILi128EEES8_NS7_ILi64EEEEEENS_10bfloat16_tEfNS_4arch4Sm80ELb1ELb0ELb1ELb1ELb0ELb0ELb0ELb0ELi2ELi4ELi4ELi4ELb0EEENS1_21CollectiveEpilogueBwdISA_SB_SD_Li256ELb1ELb0ELi2EEENS1_25SingleTileBwdLPTSchedulerILb1ELi128ELb0EEEEEEEEEvNT_6ParamsE$_ZN4cute5tupleIJNS0_IJNS0_IJNS_1CILi2EEES2_EEENS1_ILi8EEES3_EEENS0_IJNS0_IJNS1_ILi1EEEiEEENS1_ILi1024EEENS0_IJiiEEEEEEEEC2ERKS5_RKSA_,($_ZN7cutlass13device_kernelIN5flash19enable_sm80_to_sm89INS1_16FlashAttnBwdSm80INS1_25CollectiveMainloopBwdSm80ILi2ELi2EN4cute5tupleIJNS5_1CILi128EEES8_NS7_ILi64EEEEEENS_10bfloat16_tEfNS_4arch4Sm80ELb1ELb0ELb1ELb1ELb0ELb0ELb0ELb0ELi2ELi4ELi4ELi4ELb0EEENS1_21CollectiveEpilogueBwdISA_SB_SD_Li256ELb1ELb0ELi2EEENS1_25SingleTileBwdLPTSchedulerILb1ELi128ELb0EEEEEEEEEvNT_6ParamsE$_ZN4cute5tupleIJNS0_IJNS0_IJNS_1CILi2EEES2_EEES2_EEENS0_IJNS0_IJiiEEENS1_ILi8192EEEEEEEEC2ERKS4_RKS7_ - $_ZN7cutlass13device_kernelIN5flash19enable_sm80_to_sm89INS1_16FlashAttnBwdSm80INS1_25CollectiveMainloopBwdSm80ILi2ELi2EN4cute5tupleIJNS5_1CILi128EEES8_NS7_ILi64EEEEEENS_10bfloat16_tEfNS_4arch4Sm80ELb1ELb0ELb1ELb1ELb0ELb0ELb0ELb0ELi2ELi4ELi4ELi4ELb0EEENS1_21CollectiveEpilogueBwdISA_SB_SD_Li256ELb1ELb0ELi2EEENS1_25SingleTileBwdLPTSchedulerILb1ELi128ELb0EEEEEEEEEvNT_6ParamsE$_ZN4cute5tupleIJNS0_IJNS0_IJNS_1CILi2EEES2_EEENS1_ILi8EEES3_EEENS0_IJNS0_IJNS1_ILi1EEEiEEENS1_ILi1024EEENS0_IJiiEEEEEEEEC2ERKS5_RKSA_)
$_ZN7cutlass13device_kernelIN5flash19enable_sm80_to_sm89INS1_16FlashAttnBwdSm80INS1_25CollectiveMainloopBwdSm80ILi2ELi2EN4cute5tupleIJNS5_1CILi128EEES8_NS7_ILi64EEEEEENS_10bfloat16_tEfNS_4arch4Sm80ELb1ELb0ELb1ELb1ELb0ELb0ELb0ELb0ELi2ELi4ELi4ELi4ELb0EEENS1_21CollectiveEpilogueBwdISA_SB_SD_Li256ELb1ELb0ELi2EEENS1_25SingleTileBwdLPTSchedulerILb1ELi128ELb0EEEEEEEEEvNT_6ParamsE$_ZN4cute5tupleIJNS0_IJNS0_IJNS_1CILi2EEES2_EEENS1_ILi8EEES3_EEENS0_IJNS0_IJNS1_ILi1EEEiEEENS1_ILi1024EEENS0_IJiiEEEEEEEEC2ERKS5_RKSA_:
[----:B------:R-:W-:Y:S02]  /*c050*/  MOV R8, 0xc070 ;  /* 0x0000c07000087802 */ /* 0x000fe40000000f00 */
[----:B------:R-:W-:Y:S05]  /*c060*/  CALL.REL.NOINC `($_ZN7cutlass13device_kernelIN5flash19enable_sm80_to_sm89INS1_16FlashAttnBwdSm80INS1_25CollectiveMainloopBwdSm80ILi2ELi2EN4cute5tupleIJNS5_1CILi128EEES8_NS7_ILi64EEEEEENS_10bfloat16_tEfNS_4arch4Sm80ELb1ELb0ELb1ELb1ELb0ELb0ELb0ELb0ELi2ELi4ELi4ELi4ELb0EEENS1_21CollectiveEpilogueBwdISA_SB_SD_Li256ELb1ELb0ELi2EEENS1_25SingleTileBwdLPTSchedulerILb1ELi128ELb0EEEEEEEEEvNT_6ParamsE$_ZN4cute3eso3ESOILb1ELb0EJNS_5tupleIJNS2_IJNS_1CILi2EEES4_EEENS3_ILi8EEES5_EEENS2_IJNS2_IJNS3_ILi1EEEiEEENS3_ILi1024EEENS2_IJiiEEEEEEEEC2ERKS7_RKSC_) ;  /* 0xffffdc0000007944 */ /* 0x000fea0003c3ffff */
[----:B------:R-:W-:-:S04]  /*c070*/  MOV R7, 0x0 ;  /* 0x0000000000077802 */ /* 0x000fc80000000f00 */
[----:B------:R-:W-:Y:S05]  /*c080*/  RET.REL.NODEC R6 `(_ZN7cutlass13device_kernelIN5flash19enable_sm80_to_sm89INS1_16FlashAttnBwdSm80INS1_25CollectiveMainloopBwdSm80ILi2ELi2EN4cute5tupleIJNS5_1CILi128EEES8_NS7_ILi64EEEEEENS_10bfloat16_tEfNS_4arch4Sm80ELb1ELb0ELb1ELb1ELb0ELb0ELb0ELb0ELi2ELi4ELi4ELi4ELb0EEENS1_21CollectiveEpilogueBwdISA_SB_SD_Li256ELb1ELb0ELi2EEENS1_25SingleTileBwdLPTSchedulerILb1ELi128ELb0EEEEEEEEEvNT_6ParamsE) ;  /* 0xffff3f7006007950 */ /* 0x000fea0003c3ffff */
        .type           $_ZN7cutlass13device_kernelIN5flash19enable_sm80_to_sm89INS1_16FlashAttnBwdSm80INS1_25CollectiveMainloopBwdSm80ILi2ELi2EN4cute5tupleIJNS5_1CILi128EEES8_NS7_ILi64EEEEEENS_10bfloat16_tEfNS_4arch4Sm80ELb1ELb0ELb1ELb1ELb0ELb0ELb0ELb0ELi2ELi4ELi4ELi4ELb0EEENS1_21CollectiveEpilogueBwdISA_SB_SD_Li256ELb1ELb0ELi2EEENS1_25SingleTileBwdLPTSchedulerILb1ELi128ELb0EEEEEEEEEvNT_6ParamsE$_ZN4cute5tupleIJNS0_IJNS0_IJNS_1CILi2EEES2_EEES2_EEENS0_IJNS0_IJiiEEENS1_ILi8192EEEEEEEEC2ERKS4_RKS7_,@function
        .size           $_ZN7cutlass13device_kernelIN5flash19enable_sm80_to_sm89INS1_16FlashAttnBwdSm80INS1_25CollectiveMainloopBwdSm80ILi2ELi2EN4cute5tupleIJNS5_1CILi128EEES8_NS7_ILi64EEEEEENS_10bfloat16_tEfNS_4arch4Sm80ELb1ELb0ELb1ELb1ELb0ELb0ELb0ELb0ELi2ELi4ELi4ELi4ELb0EEENS1_21CollectiveEpilogueBwdISA_SB_SD_Li256ELb1ELb0ELi2EEENS1_25SingleTileBwdLPTSchedulerILb1ELi128ELb0EEEEEEEEEvNT_6ParamsE$_ZN4cute5tupleIJNS0_IJNS0_IJNS_1CILi2EEES2_EEES2_EEENS0_IJNS0_IJiiEEENS1_ILi8192EEEEEEEEC2ERKS4_RKS7_,($_ZN7cutlass13device_kernelIN5flash19enable_sm80_to_sm89INS1_16FlashAttnBwdSm80INS1_25CollectiveMainloopBwdSm80ILi2ELi2EN4cute5tupleIJNS5_1CILi128EEES8_NS7_ILi64EEEEEENS_10bfloat16_tEfNS_4arch4Sm80ELb1ELb0ELb1ELb1ELb0ELb0ELb0ELb0ELi2ELi4ELi4ELi4ELb0EEENS1_21CollectiveEpilogueBwdISA_SB_SD_Li256ELb1ELb0ELi2EEENS1_25SingleTileBwdLPTSchedulerILb1ELi128ELb0EEEEEEEEEvNT_6ParamsE$_ZN4cute5tupleIJNS0_IJNS0_IJNS_1CILi2EEES2_EEES3_NS1_ILi8EEEEEENS0_IJNS0_IJiNS1_ILi512EEEEEENS0_IJiiEEENS1_ILi1024EEEEEEEEC2ERKS5_RKSA_ - $_ZN7cutlass13device_kernelIN5flash19enable_sm80_to_sm89INS1_16FlashAttnBwdSm80INS1_25CollectiveMainloopBwdSm80ILi2ELi2EN4cute5tupleIJNS5_1CILi128EEES8_NS7_ILi64EEEEEENS_10bfloat16_tEfNS_4arch4Sm80ELb1ELb0ELb1ELb1ELb0ELb0ELb0ELb0ELi2ELi4ELi4ELi4ELb0EEENS1_21CollectiveEpilogueBwdISA_SB_SD_Li256ELb1ELb0ELi2EEENS1_25SingleTileBwdLPTSchedulerILb1ELi128ELb0EEEEEEEEEvNT_6ParamsE$_ZN4cute5tupleIJNS0_IJNS0_IJNS_1CILi2EEES2_EEES2_EEENS0_IJNS0_IJiiEEENS1_ILi8192EEEEEEEEC2ERKS4_RKS7_)
$_ZN7cutlass13device_kernelIN5flash19enable_sm80_to_sm89INS1_16FlashAttnBwdSm80INS1_25CollectiveMainloopBwdSm80ILi2ELi2EN4cute5tupleIJNS5_1CILi128EEES8_NS7_ILi64EEEEEENS_10bfloat16_tEfNS_4arch4Sm80ELb1ELb0ELb1ELb1ELb0ELb0ELb0ELb0ELi2ELi4ELi4ELi4ELb0EEENS1_21CollectiveEpilogueBwdISA_SB_SD_Li256ELb1ELb0ELi2EEENS1_25SingleTileBwdLPTSchedulerILb1ELi128ELb0EEEEEEEEEvNT_6ParamsE$_ZN4cute5tupleIJNS0_IJNS0_IJNS_1CILi2EEES2_EEES2_EEENS0_IJNS0_IJiiEEENS1_ILi8192EEEEEEEEC2ERKS4_RKS7_:
[----:B------:R-:W-:Y:S02]  /*c090*/  MOV R6, 0xc0b0 ;  /* 0x0000c0b000067802 */ /* 0x000fe40000000f00 */
[----:B------:R-:W-:Y:S05]  /*c0a0*/  CALL.REL.NOINC `($_ZN7cutlass13device_kernelIN5flash19enable_sm80_to_sm89INS1_16FlashAttnBwdSm80INS1_25CollectiveMainloopBwdSm80ILi2ELi2EN4cute5tupleIJNS5_1CILi128EEES8_NS7_ILi64EEEEEENS_10bfloat16_tEfNS_4arch4Sm80ELb1ELb0ELb1ELb1ELb0ELb0ELb0ELb0ELi2ELi4ELi4ELi4ELb0EEENS1_21CollectiveEpilogueBwdISA_SB_SD_Li256ELb1ELb0ELi2EEENS1_25SingleTileBwdLPTSchedulerILb1ELi128ELb0EEEEEEEEEvNT_6ParamsE$_ZN4cute3eso3ESOILb1ELb0EJNS_5tupleIJNS2_IJNS_1CILi2EEES4_EEES4_EEENS2_IJNS2_IJiiEEENS3_ILi8192EEEEEEEEC2ERKS6_RKS9_) ;  /* 0xffffdc2000007944 */ /* 0x000fea0003c3ffff */
[----:B------:R-:W-:-:S04]  /*c0b0*/  MOV R9, 0x0 ;  /* 0x0000000000097802 */ /* 0x000fc80000000f00 */
[----:B------:R-:W-:Y:S05]  /*c0c0*/  RET.REL.NODEC R8 `(_ZN7cutlass13device_kernelIN5flash19enable_sm80_to_sm89INS1_16FlashAttnBwdSm80INS1_25CollectiveMainloopBwdSm80ILi2ELi2EN4cute5tupleIJNS5_1CILi128EEES8_NS7_ILi64EEEEEENS_10bfloat16_tEfNS_4arch4Sm80ELb1ELb0ELb1ELb1ELb0ELb0ELb0ELb0ELi2ELi4ELi4ELi4ELb0EEENS1_21CollectiveEpilogueBwdISA_SB_SD_Li256ELb1ELb0ELi2EEENS1_25SingleTileBwdLPTSchedulerILb1ELi128ELb0EEEEEEEEEvNT_6ParamsE) ;  /* 0xffff3f3008007950 */ /* 0x000fea0003c3ffff */
        .type           $_ZN7cutlass13device_kernelIN5flash19enable_sm80_to_sm89INS1_16FlashAttnBwdSm80INS1_25CollectiveMainloopBwdSm80ILi2ELi2EN4cute5tupleIJNS5_1CILi128EEES8_NS7_ILi64EEEEEENS_10bfloat16_tEfNS_4arch4Sm80ELb1ELb0ELb1ELb1ELb0ELb0ELb0ELb0ELi2ELi4ELi4ELi4ELb0EEENS1_21CollectiveEpilogueBwdISA_SB_SD_Li256ELb1ELb0ELi2EEENS1_25SingleTileBwdLPTSchedulerILb1ELi128ELb0EEEEEEEEEvNT_6ParamsE$_ZN4cute5tupleIJNS0_IJNS0_IJNS_1CILi2EEES2_EEES3_NS1_ILi8EEEEEENS0_IJNS0_IJiNS1_ILi512EEEEEENS0_IJiiEEENS1_ILi1024EEEEEEEEC2ERKS5_RKSA_,@function
        .size           $_ZN7cutlass13device_kernelIN5flash19enable_sm80_to_sm89INS1_16FlashAttnBwdSm80INS1_25CollectiveMainloopBwdSm80ILi2ELi2EN4cute5tupleIJNS5_1CILi128EEES8_NS7_ILi64EEEEEENS_10bfloat16_tEfNS_4arch4Sm80ELb1ELb0ELb1ELb1ELb0ELb0ELb0ELb0ELi2ELi4ELi4ELi4ELb0EEENS1_21CollectiveEpilogueBwdISA_SB_SD_Li256ELb1ELb0ELi2EEENS1_25SingleTileBwdLPTSchedulerILb1ELi128ELb0EEEEEEEEEvNT_6ParamsE$_ZN4cute5tupleIJNS0_IJNS0_IJNS_1CILi2EEES2_EEES3_NS1_ILi8EEEEEENS0_IJNS0_IJiNS1_ILi512EEEEEENS0_IJiiEEENS1_ILi1024EEEEEEEEC2ERKS5_RKSA_,($_ZN7cutlass13device_kernelIN5flash19enable_sm80_to_sm89INS1_16FlashAttnBwdSm80INS1_25CollectiveMainloopBwdSm80ILi2ELi2EN4cute5tupleIJNS5_1CILi128EEES8_NS7_ILi64EEEEEENS_10bfloat16_tEfNS_4arch4Sm80ELb1ELb0ELb1ELb1ELb0ELb0ELb0ELb0ELi2ELi4ELi4ELi4ELb0EEENS1_21CollectiveEpilogueBwdISA_SB_SD_Li256ELb1ELb0ELi2EEENS1_25SingleTileBwdLPTSchedulerILb1ELi128ELb0EEEEEEEEEvNT_6ParamsE$_ZN4cute5tupleIJNS0_IJNS0_IJNS_1CILi2EEES2_S2_EEES2_NS0_IJNS0_IJS2_S2_EEES2_EEEEEENS0_IJNS0_IJNS1_ILi1EEENS1_ILi512EEEiEEENS1_ILi4096EEENS0_IJNS0_IJiiEEENS1_ILi8192EEEEEEEEEEEC2ERKS6_RKSE_ - $_ZN7cutlass13device_kernelIN5flash19enable_sm80_to_sm89INS1_16FlashAttnBwdSm80INS1_25CollectiveMainloopBwdSm80ILi2ELi2EN4cute5tupleIJNS5_1CILi128EEES8_NS7_ILi64EEEEEENS_10bfloat16_tEfNS_4arch4Sm80ELb1ELb0ELb1ELb1ELb0ELb0ELb0ELb0ELi2ELi4ELi4ELi4ELb0EEENS1_21CollectiveEpilogueBwdISA_SB_SD_Li256ELb1ELb0ELi2EEENS1_25SingleTileBwdLPTSchedulerILb1ELi128ELb0EEEEEEEEEvNT_6ParamsE$_ZN4cute5tupleIJNS0_IJNS0_IJNS_1CILi2EEES2_EEES3_NS1_ILi8EEEEEENS0_IJNS0_IJiNS1_ILi512EEEEEENS0_IJiiEEENS1_ILi1024EEEEEEEEC2ERKS5_RKSA_)
$_ZN7cutlass13device_kernelIN5flash19enable_sm80_to_sm89INS1_16FlashAttnBwdSm80INS1_25CollectiveMainloopBwdSm80ILi2ELi2EN4cute5tupleIJNS5_1CILi128EEES8_NS7_ILi64EEEEEENS_10bfloat16_tEfNS_4arch4Sm80ELb1ELb0ELb1ELb1ELb0ELb0ELb0ELb0ELi2ELi4ELi4ELi4ELb0EEENS1_21CollectiveEpilogueBwdISA_SB_SD_Li256ELb1ELb0ELi2EEENS1_25SingleTileBwdLPTSchedulerILb1ELi128ELb0EEEEEEEEEvNT_6ParamsE$_ZN4cute5tupleIJNS0_IJNS0_IJNS_1CILi2EEES2_EEES3_NS1_ILi8EEEEEENS0_IJNS0_IJiNS1_ILi512EEEEEENS0_IJiiEEENS1_ILi1024EEEEEEEEC2ERKS5_RKSA_:
[----:B------:R-:W-:Y:S02]  /*c0d0*/  MOV R8, 0xc0f0 ;  /* 0x0000c0f000087802 */ /* 0x000fe40000000f00 */
[----:B------:R-:W-:Y:S05]  /*c0e0*/  CALL.REL.NOINC `($_ZN7cutlass13device_kernelIN5flash19enable_sm80_to_sm89INS1_16FlashAttnBwdSm80INS1_25CollectiveMainloopBwdSm80ILi2ELi2EN4cute5tupleIJNS5_1CILi128EEES8_NS7_ILi64EEEEEENS_10bfloat16_tEfNS_4arch4Sm80ELb1ELb0ELb1ELb1ELb0ELb0ELb0ELb0ELi2ELi4ELi4ELi4ELb0EEENS1_21CollectiveEpilogueBwdISA_SB_SD_Li256ELb1ELb0ELi2EEENS1_25SingleTileBwdLPTSchedulerILb1ELi128ELb0EEEEEEEEEvNT_6ParamsE$_ZN4cute3eso3ESOILb1ELb0EJNS_5tupleIJNS2_IJNS_1CILi2EEES4_EEES5_NS3_ILi8EEEEEENS2_IJNS2_IJiNS3_ILi512EEEEEENS2_IJiiEEENS3_ILi1024EEEEEEEEC2ERKS7_RKSC_) ;  /* 0xffffdc4000007944 */ /* 0x000fea0003c3ffff */
[----:B-1----:R-:W-:Y:S02]  /*c0f0*/  MOV R2, R6 ;  /* 0x0000000600027202 */ /* 0x002fe40000000f00 */
[----:B------:R-:W-:-:S04]  /*c100*/  MOV R3, 0x0 ;  /* 0x0000000000037802 */ /* 0x000fc80000000f00 */
[----:B------:R-:W-:Y:S05]  /*c110*/  RET.REL.NODEC R2 `(_ZN7cutlass13device_kernelIN5flash19enable_sm80_to_sm89INS1_16FlashAttnBwdSm80INS1_25CollectiveMainloopBwdSm80ILi2ELi2EN4cute5tupleIJNS5_1CILi128EEES8_NS7_ILi64EEEEEENS_10bfloat16_tEfNS_4arch4Sm80ELb1ELb0ELb1ELb1ELb0ELb0ELb0ELb0ELi2ELi4ELi4ELi4ELb0EEENS1_21CollectiveEpilogueBwdISA_SB_SD_Li256ELb1ELb0ELi2EEENS1_25SingleTileBwdLPTSchedulerILb1ELi128ELb0EEEEEEEEEvNT_6ParamsE) ;  /* 0xffff3ee002007950 */ /* 0x000fea0003c3ffff */
        .type           $_ZN7cutlass13device_kernelIN5flash19enable_sm80_to_sm89INS1_16FlashAttnBwdSm80INS1_25CollectiveMainloopBwdSm80ILi2ELi2EN4cute5tupleIJNS5_1CILi128EEES8_NS7_ILi64EEEEEENS_10bfloat16_tEfNS_4arch4Sm80ELb1ELb0ELb1ELb1ELb0ELb0ELb0ELb0ELi2ELi4ELi4ELi4ELb0EEENS1_21CollectiveEpilogueBwdISA_SB_SD_Li256ELb1ELb0ELi2EEENS1_25SingleTileBwdLPTSchedulerILb1ELi128ELb0EEEEEEEEEvNT_6ParamsE$_ZN4cute5tupleIJNS0_IJNS0_IJNS_1CILi2EEES2_S2_EEES2_NS0_IJNS0_IJS2_S2_EEES2_EEEEEENS0_IJNS0_IJNS1_ILi1EEENS1_ILi512EEEiEEENS1_ILi4096EEENS0_IJNS0_IJiiEEENS1_ILi8192EEEEEEEEEEEC2ERKS6_RKSE_,@function
        .size           $_ZN7cutlass13device_kernelIN5flash19enable_sm80_to_sm89INS1_16FlashAttnBwdSm80INS1_25CollectiveMainloopBwdSm80ILi2ELi2EN4cute5tupleIJNS5_1CILi128EEES8_NS7_ILi64EEEEEENS_10bfloat16_tEfNS_4arch4Sm80ELb1ELb0ELb1ELb1ELb0ELb0ELb0ELb0ELi2ELi4ELi4ELi4ELb0EEENS1_21CollectiveEpilogueBwdISA_SB_SD_Li256ELb1ELb0ELi2EEENS1_25SingleTileBwdLPTSchedulerILb1ELi128ELb0EEEEEEEEEvNT_6ParamsE$_ZN4cute5tupleIJNS0_IJNS0_IJNS_1CILi2EEES2_S2_EEES2_NS0_IJNS0_IJS2_S2_EEES2_EEEEEENS0_IJNS0_IJNS1_ILi1EEENS1_ILi512EEEiEEENS1_ILi4096EEENS0_IJNS0_IJiiEEENS1_ILi8192EEEEEEEEEEEC2ERKS6_RKSE_,($_ZN7cutlass13device_kernelIN5flash19enable_sm80_to_sm89INS1_16FlashAttnBwdSm80INS1_25CollectiveMainloopBwdSm80ILi2ELi2EN4cute5tupleIJNS5_1CILi128EEES8_NS7_ILi64EEEEEENS_10bfloat16_tEfNS_4arch4Sm80ELb1ELb0ELb1ELb1ELb0ELb0ELb0ELb0ELi2ELi4ELi4ELi4ELb0EEENS1_21CollectiveEpilogueBwdISA_SB_SD_Li256ELb1ELb0ELi2EEENS1_25SingleTileBwdLPTSchedulerILb1ELi128ELb0EEEEEEEEEvNT_6ParamsE$_ZN4cute5tupleIJNS0_IJNS0_IJNS_1CILi2EEES2_S2_EEES2_NS0_IJS2_S2_EEEEEENS0_IJNS0_IJNS1_ILi1EEENS1_ILi512EEEiEEENS1_ILi4096EEENS0_IJiiEEEEEEEEC2ERKS5_RKSB_ - $_ZN7cutlass13device_kernelIN5flash19enable_sm80_to_sm89INS1_16FlashAttnBwdSm80INS1_25CollectiveMainloopBwdSm80ILi2ELi2EN4cute5tupleIJNS5_1CILi128EEES8_NS7_ILi64EEEEEENS_10bfloat16_tEfNS_4arch4Sm80ELb1ELb0ELb1ELb1ELb0ELb0ELb0ELb0ELi2ELi4ELi4ELi4ELb0EEENS1_21CollectiveEpilogueBwdISA_SB_SD_Li256ELb1ELb0ELi2EEENS1_25SingleTileBwdLPTSchedulerILb1ELi128ELb0EEEEEEEEEvNT_6ParamsE$_ZN4cute5tupleIJNS0_IJNS0_IJNS_1CILi2EEES2_S2_EEES2_NS0_IJNS0_IJS2_S2_EEES2_EEEEEENS0_IJNS0_IJNS1_ILi1EEENS1_ILi512EEEiEEENS1_ILi4096EEENS0_IJNS0_IJiiEEENS1_ILi8192EEEEEEEEEEEC2ERKS6_RKSE_)
$_ZN7cutlass13device_kernelIN5flash19enable_sm80_to_sm89INS1_16FlashAttnBwdSm80INS1_25CollectiveMainloopBwdSm80ILi2ELi2EN4cute5tupleIJNS5_1CILi128EEES8_NS7_ILi64EEEEEENS_10bfloat16_tEfNS_4arch4Sm80ELb1ELb0ELb1ELb1ELb0ELb0ELb0ELb0ELi2ELi4ELi4ELi4ELb0EEENS1_21CollectiveEpilogueBwdISA_SB_SD_Li256ELb1ELb0ELi2EEENS1_25SingleTileBwdLPTSchedulerILb1ELi128ELb0EEEEEEEEEvNT_6ParamsE$_ZN4cute5tupleIJNS0_IJNS0_IJNS_1CILi2EEES2_S2_EEES2_NS0_IJNS0_IJS2_S2_EEES2_EEEEEENS0_IJNS0_IJNS1_ILi1EEENS1_ILi512EEEiEEENS1_ILi4096EEENS0_IJNS0_IJiiEEENS1_ILi8192EEEEEEEEEEEC2ERKS6_RKSE_:
[----:B------:R-:W-:Y:S02]  /*c120*/  MOV R8, 0xc140 ;  /* 0x0000c14000087802 */ /* 0x000fe40000000f00 */
[----:B------:R-:W-:Y:S05]  /*c130*/  CALL.REL.NOINC `($_ZN7cutlass13device_kernelIN5flash19enable_sm80_to_sm89INS1_16FlashAttnBwdSm80INS1_25CollectiveMainloopBwdSm80ILi2ELi2EN4cute5tupleIJNS5_1CILi128EEES8_NS7_ILi64EEEEEENS_10bfloat16_tEfNS_4arch4Sm80ELb1ELb0ELb1ELb1ELb0ELb0ELb0ELb0ELi2ELi4ELi4ELi4ELb0EEENS1_21CollectiveEpilogueBwdISA_SB_SD_Li256ELb1ELb0ELi2EEENS1_25SingleTileBwdLPTSchedulerILb1ELi128ELb0EEEEEEEEEvNT_6ParamsE$_ZN4cute3eso3ESOILb1ELb0EJNS_5tupleIJNS2_IJNS_1CILi2EEES4_S4_EEES4_NS2_IJNS2_IJS4_S4_EEES4_EEEEEENS2_IJNS2_IJNS3_ILi1EEENS3_ILi512EEEiEEENS3_ILi4096EEENS2_IJNS2_IJiiEEENS3_ILi8192EEEEEEEEEEEC2ERKS8_RKSG_) ;  /* 0xffffdc5000007944 */ /* 0x000fea0003c3ffff */
[----:B-1----:R-:W-:Y:S02]  /*c140*/  MOV R2, R6 ;  /* 0x0000000600027202 */ /* 0x002fe40000000f00 */
[----:B------:R-:W-:-:S04]  /*c150*/  MOV R3, 0x0 ;  /* 0x0000000000037802 */ /* 0x000fc80000000f00 */
[----:B------:R-:W-:Y:S05]  /*c160*/  RET.REL.NODEC R2 `(_ZN7cutlass13device_kernelIN5flash19enable_sm80_to_sm89INS1_16FlashAttnBwdSm80INS1_25CollectiveMainloopBwdSm80ILi2ELi2EN4cute5tupleIJNS5_1CILi128EEES8_NS7_ILi64EEEEEENS_10bfloat16_tEfNS_4arch4Sm80ELb1ELb0ELb1ELb1ELb0ELb0ELb0ELb0ELi2ELi4ELi4ELi4ELb0EEENS1_21CollectiveEpilogueBwdISA_SB_SD_Li256ELb1ELb0ELi2EEENS1_25SingleTileBwdLPTSchedulerILb1ELi128ELb0EEEEEEEEEvNT_6ParamsE) ;  /* 0xffff3e9002007950 */ /* 0x000fea0003c3ffff */
        .type           $_ZN7cutlass13device_kernelIN5flash19enable_sm80_to_sm89INS1_16FlashAttnBwdSm80INS1_25CollectiveMainloopBwdSm80ILi2ELi2EN4cute5tupleIJNS5_1CILi128EEES8_NS7_ILi64EEEEEENS_10bfloat16_tEfNS_4arch4Sm80ELb1ELb0ELb1ELb1ELb0ELb0ELb0ELb0ELi2ELi4ELi4ELi4ELb0EEENS1_21CollectiveEpilogueBwdISA_SB_SD_Li256ELb1ELb0ELi2EEENS1_25SingleTileBwdLPTSchedulerILb1ELi128ELb0EEEEEEEEEvNT_6ParamsE$_ZN4cute5tupleIJNS0_IJNS0_IJNS_1CILi2EEES2_S2_EEES2_NS0_IJS2_S2_EEEEEENS0_IJNS0_IJNS1_ILi1EEENS1_ILi512EEEiEEENS1_ILi4096EEENS0_IJiiEEEEEEEEC2ERKS5_RKSB_,@function
        .size           $_ZN7cutlass13device_kernelIN5flash19enable_sm80_to_sm89INS1_16FlashAttnBwdSm80INS1_25CollectiveMainloopBwdSm80ILi2ELi2EN4cute5tupleIJNS5_1CILi128EEES8_NS7_ILi64EEEEEENS_10bfloat16_tEfNS_4arch4Sm80ELb1ELb0ELb1ELb1ELb0ELb0ELb0ELb0ELi2ELi4ELi4ELi4ELb0EEENS1_21CollectiveEpilogueBwdISA_SB_SD_Li256ELb1ELb0ELi2EEENS1_25SingleTileBwdLPTSchedulerILb1ELi128ELb0EEEEEEEEEvNT_6ParamsE$_ZN4cute5tupleIJNS0_IJNS0_IJNS_1CILi2EEES2_S2_EEES2_NS0_IJS2_S2_EEEEEENS0_IJNS0_IJNS1_ILi1EEENS1_ILi512EEEiEEENS1_ILi4096EEENS0_IJiiEEEEEEEEC2ERKS5_RKSB_,($_ZN7cutlass13device_kernelIN5flash19enable_sm80_to_sm89INS1_16FlashAttnBwdSm80INS1_25CollectiveMainloopBwdSm80ILi2ELi2EN4cute5tupleIJNS5_1CILi128EEES8_NS7_ILi64EEEEEENS_10bfloat16_tEfNS_4arch4Sm80ELb1ELb0ELb1ELb1ELb0ELb0ELb0ELb0ELi2ELi4ELi4ELi4ELb0EEENS1_21CollectiveEpilogueBwdISA_SB_SD_Li256ELb1ELb0ELi2EEENS1_25SingleTileBwdLPTSchedulerILb1ELi128ELb0EEEEEEEEEvNT_6ParamsE$_ZN4cute5tupleIJNS0_IJNS0_IJNS_1CILi8EEENS1_ILi1EEEEEENS0_IJNS1_ILi2EEEEEEEEENS0_IJNS0_IJS3_NS1_ILi0EEEEEENS0_IJiEEEEEEEEC2ERKS7_RKSB_ - $_ZN7cutlass13device_kernelIN5flash19enable_sm80_to_sm89INS1_16FlashAttnBwdSm80INS1_25CollectiveMainloopBwdSm80ILi2ELi2EN4cute5tupleIJNS5_1CILi128EEES8_NS7_ILi64EEEEEENS_10bfloat16_tEfNS_4arch4Sm80ELb1ELb0ELb1ELb1ELb0ELb0ELb0ELb0ELi2ELi4ELi4ELi4ELb0EEENS1_21CollectiveEpilogueBwdISA_SB_SD_Li256ELb1ELb0ELi2EEENS1_25SingleTileBwdLPTSchedulerILb1ELi128ELb0EEEEEEEEEvNT_6ParamsE$_ZN4cute5tupleIJNS0_IJNS0_IJNS_1CILi2EEES2_S2_EEES2_NS0_IJS2_S2_EEEEEENS0_IJNS0_IJNS1_ILi1EEENS1_ILi512EEEiEEENS1_ILi4096EEENS0_IJiiEEEEEEEEC2ERKS5_RKSB_)
$_ZN7cutlass13device_kernelIN5flash19enable_sm80_to_sm89INS1_16FlashAttnBwdSm80INS1_25CollectiveMainloopBwdSm80ILi2ELi2EN4cute5tupleIJNS5_1CILi128EEES8_NS7_ILi64EEEEEENS_10bfloat16_tEfNS_4arch4Sm80ELb1ELb0ELb1ELb1ELb0ELb0ELb0ELb0ELi2ELi4ELi4ELi4ELb0EEENS1_21CollectiveEpilogueBwdISA_SB_SD_Li256ELb1ELb0ELi2EEENS1_25SingleTileBwdLPTSchedulerILb1ELi128ELb0EEEEEEEEEvNT_6ParamsE$_ZN4cute5tupleIJNS0_IJNS0_IJNS_1CILi2EEES2_S2_EEES2_NS0_IJS2_S2_EEEEEENS0_IJNS0_IJNS1_ILi1EEENS1_ILi512EEEiEEENS1_ILi4096EEENS0_IJiiEEEEEEEEC2ERKS5_RKSB_:
[----:B------:R-:W-:Y:S02]  /*c170*/  MOV R8, 0xc190 ;  /* 0x0000c19000087802 */ /* 0x000fe40000000f00 */
[----:B------:R-:W-:Y:S05]  /*c180*/  CALL.REL.NOINC `($_ZN7cutlass13device_kernelIN5flash19enable_sm80_to_sm89INS1_16FlashAttnBwdSm80INS1_25CollectiveMainloopBwdSm80ILi2ELi2EN4cute5tupleIJNS5_1CILi128EEES8_NS7_ILi64EEEEEENS_10bfloat16_tEfNS_4arch4Sm80ELb1ELb0ELb1ELb1ELb0ELb0ELb0ELb0ELi2ELi4ELi4ELi4ELb0EEENS1_21CollectiveEpilogueBwdISA_SB_SD_Li256ELb1ELb0ELi2EEENS1_25SingleTileBwdLPTSchedulerILb1ELi128ELb0EEEEEEEEEvNT_6ParamsE$_ZN4cute3eso3ESOILb1ELb0EJNS_5tupleIJNS2_IJNS_1CILi2EEES4_S4_EEES4_NS2_IJS4_S4_EEEEEENS2_IJNS2_IJNS3_ILi1EEENS3_ILi512EEEiEEENS3_ILi4096EEENS2_IJiiEEEEEEEEC2ERKS7_RKSD_) ;  /* 0xffffdc6000007944 */ /* 0x000fea0003c3ffff */
[----:B-1----:R-:W-:Y:S02]  /*c190*/  MOV R2, R6 ;  /* 0x0000000600027202 */ /* 0x002fe40000000f00 */
[----:B------:R-:W-:-:S04]  /*c1a0*/  MOV R3, 0x0 ;  /* 0x0000000000037802 */ /* 0x000fc80000000f00 */
[----:B------:R-:W-:Y:S05]  /*c1b0*/  RET.REL.NODEC R2 `(_ZN7cutlass13device_kernelIN5flash19enable_sm80_to_sm89INS1_16FlashAttnBwdSm80INS1_25CollectiveMainloopBwdSm80ILi2ELi2EN4cute5tupleIJNS5_1CILi128EEES8_NS7_ILi64EEEEEENS_10bfloat16_tEfNS_4arch4Sm80ELb1ELb0ELb1ELb1ELb0ELb0ELb0ELb0ELi2ELi4ELi4ELi4ELb0EEENS1_21CollectiveEpilogueBwdISA_SB_SD_Li256ELb1ELb0ELi2EEENS1_25SingleTileBwdLPTSchedulerILb1ELi128ELb0EEEEEEEEEvNT_6ParamsE) ;  /* 0xffff3e4002007950 */ /* 0x000fea0003c3ffff */
        .type           $_ZN7cutlass13device_kernelIN5flash19enable_sm80_to_sm89INS1_16FlashAttnBwdSm80INS1_25CollectiveMainloopBwdSm80ILi2ELi2EN4cute5tupleIJNS5_1CILi128EEES8_NS7_ILi64EEEEEENS_10bfloat16_tEfNS_4arch4Sm80ELb1ELb0ELb1ELb1ELb0ELb0ELb0ELb0ELi2ELi4ELi4ELi4ELb0EEENS1_21CollectiveEpilogueBwdISA_SB_SD_Li256ELb1ELb0ELi2EEENS1_25SingleTileBwdLPTSchedulerILb1ELi128ELb0EEEEEEEEEvNT_6ParamsE$_ZN4cute5tupleIJNS0_IJNS0_IJNS_1CILi8EEENS1_ILi1EEEEEENS0_IJNS1_ILi2EEEEEEEEENS0_IJNS0_IJS3_NS1_ILi0EEEEEENS0_IJiEEEEEEEEC2ERKS7_RKSB_,@function
        .size           $_ZN7cutlass13device_kernelIN5flash19enable_sm80_to_sm89INS1_16FlashAttnBwdSm80INS1_25CollectiveMainloopBwdSm80ILi2ELi2EN4cute5tupleIJNS5_1CILi128EEES8_NS7_ILi64EEEEEENS_10bfloat16_tEfNS_4arch4Sm80ELb1ELb0ELb1ELb1ELb0ELb0ELb0ELb0ELi2ELi4ELi4ELi4ELb0EEENS1_21CollectiveEpilogueBwdISA_SB_SD_Li256ELb1ELb0ELi2EEENS1_25SingleTileBwdLPTSchedulerILb1ELi128ELb0EEEEEEEEEvNT_6ParamsE$_ZN4cute5tupleIJNS0_IJNS0_IJNS_1CILi8EEENS1_ILi1EEEEEENS0_IJNS1_ILi2EEEEEEEEENS0_IJNS0_IJS3_NS1_ILi0EEEEEENS0_IJiEEEEEEEEC2ERKS7_RKSB_,($_ZN7cutlass13device_kernelIN5flash19enable_sm80_to_sm89INS1_16FlashAttnBwdSm80INS1_25CollectiveMainloopBwdSm80ILi2ELi2EN4cute5tupleIJNS5_1CILi128EEES8_NS7_ILi64EEEEEENS_10bfloat16_tEfNS_4arch4Sm80ELb1ELb0ELb1ELb1ELb0ELb0ELb0ELb0ELi2ELi4ELi4ELi4ELb0EEENS1_21CollectiveEpilogueBwdISA_SB_SD_Li256ELb1ELb0ELi2EEENS1_25SingleTileBwdLPTSchedulerILb1ELi128ELb0EEEEEEEEEvNT_6ParamsE$_ZN4cute5tupleIJNS0_IJNS0_IJNS_1CILi8EEENS1_ILi1EEEEEENS1_ILi2EEEEEENS0_IJNS0_IJS3_NS1_ILi0EEEEEEiEEEEEC2ERKS6_RKS9_ - $_ZN7cutlass13device_kernelIN5flash19enable_sm80_to_sm89INS1_16FlashAttnBwdSm80INS1_25CollectiveMainloopBwdSm80ILi2ELi2EN4cute5tupleIJNS5_1CILi128EEES8_NS7_ILi64EEEEEENS_10bfloat16_tEfNS_4arch4Sm80ELb1ELb0ELb1ELb1ELb0ELb0ELb0ELb0ELi2ELi4ELi4ELi4ELb0EEENS1_21CollectiveEpilogueBwdISA_SB_SD_Li256ELb1ELb0ELi2EEENS1_25SingleTileBwdLPTSchedulerILb1ELi128ELb0EEEEEEEEEvNT_6ParamsE$_ZN4cute5tupleIJNS0_IJNS0_IJNS_1CILi8EEENS1_ILi1EEEEEENS0_IJNS1_ILi2EEEEEEEEENS0_IJNS0_IJS3_NS1_ILi0EEEEEENS0_IJiEEEEEEEEC2ERKS7_RKSB_)
$_ZN7cutlass13device_kernelIN5flash19enable_sm80_to_sm89INS1_16FlashAttnBwdSm80INS1_25CollectiveMainloopBwdSm80ILi2ELi2EN4cute5tupleIJNS5_1CILi128EEES8_NS7_ILi64EEEEEENS_10bfloat16_tEfNS_4arch4Sm80ELb1ELb0ELb1ELb1ELb0ELb0ELb0ELb0ELi2ELi4ELi4ELi4ELb0EEENS1_21CollectiveEpilogueBwdISA_SB_SD_Li256ELb1ELb0ELi2EEENS1_25SingleTileBwdLPTSchedulerILb1ELi128ELb0EEEEEEEEEvNT_6ParamsE$_ZN4cute5tupleIJNS0_IJNS0_IJNS_1CILi8EEENS1_ILi1EEEEEENS0_IJNS1_ILi2EEEEEEEEENS0_IJNS0_IJS3_NS1_ILi0EEEEEENS0_IJiEEEEEEEEC2ERKS7_RKSB_:
[----:B------:R-:W-:Y:S02]  /*c1c0*/  MOV R8, 0xc1e0 ;  /* 0x0000c1e000087802 */ /* 0x000fe40000000f00 */
[----:B------:R-:W-:Y:S05]  /*c1d0*/  CALL.REL.NOINC `($_ZN7cutlass13device_kernelIN5flash19enable_sm80_to_sm89INS1_16FlashAttnBwdSm80INS1_25CollectiveMainloopBwdSm80ILi2ELi2EN4cute5tupleIJNS5_1CILi128EEES8_NS7_ILi64EEEEEENS_10bfloat16_tEfNS_4arch4Sm80ELb1ELb0ELb1ELb1ELb0ELb0ELb0ELb0ELi2ELi4ELi4ELi4ELb0EEENS1_21CollectiveEpilogueBwdISA_SB_SD_Li256ELb1ELb0ELi2EEENS1_25SingleTileBwdLPTSchedulerILb1ELi128ELb0EEEEEEEEEvNT_6ParamsE$_ZN4cute3eso3ESOILb1ELb0EJNS_5tupleIJNS2_IJNS_1CILi8EEENS3_ILi1EEEEEENS2_IJNS3_ILi2EEEEEEEEENS2_IJNS2_IJS5_NS3_ILi0EEEEEENS2_IJiEEEEEEEEC2ERKS9_RKSD_) ;  /* 0xffffdc7000007944 */ /* 0x000fea0003c3ffff */
[----:B------:R-:W-:-:S04]  /*c1e0*/  MOV R7, 0x0 ;  /* 0x0000000000077802 */ /* 0x000fc80000000f00 */
[----:B------:R-:W-:Y:S05]  /*c1f0*/  RET.REL.NODEC R6 `(_ZN7cutlass13device_kernelIN5flash19enable_sm80_to_sm89INS1_16FlashAttnBwdSm80INS1_25CollectiveMainloopBwdSm80ILi2ELi2EN4cute5tupleIJNS5_1CILi128EEES8_NS7_ILi64EEEEEENS_10bfloat16_tEfNS_4arch4Sm80ELb1ELb0ELb1ELb1ELb0ELb0ELb0ELb0ELi2ELi4ELi4ELi4ELb0EEENS1_21CollectiveEpilogueBwdISA_SB_SD_Li256ELb1ELb0ELi2EEENS1_25SingleTileBwdLPTSchedulerILb1ELi128ELb0EEEEEEEEEvNT_6ParamsE) ;  /* 0xffff3e0006007950 */ /* 0x000fea0003c3ffff */
        .type           $_ZN7cutlass13device_kernelIN5flash19enable_sm80_to_sm89INS1_16FlashAttnBwdSm80INS1_25CollectiveMainloopBwdSm80ILi2ELi2EN4cute5tupleIJNS5_1CILi128EEES8_NS7_ILi64EEEEEENS_10bfloat16_tEfNS_4arch4Sm80ELb1ELb0ELb1ELb1ELb0ELb0ELb0ELb0ELi2ELi4ELi4ELi4ELb0EEENS1_21CollectiveEpilogueBwdISA_SB_SD_Li256ELb1ELb0ELi2EEENS1_25SingleTileBwdLPTSchedulerILb1ELi128ELb0EEEEEEEEEvNT_6ParamsE$_ZN4cute5tupleIJNS0_IJNS0_IJNS_1CILi8EEENS1_ILi1EEEEEENS1_ILi2EEEEEENS0_IJNS0_IJS3_NS1_ILi0EEEEEEiEEEEEC2ERKS6_RKS9_,@function
        .size           $_ZN7cutlass13device_kernelIN5flash19enable_sm80_to_sm89INS1_16FlashAttnBwdSm80INS1_25CollectiveMainloopBwdSm80ILi2ELi2EN4cute5tupleIJNS5_1CILi128EEES8_NS7_ILi64EEEEEENS_10bfloat16_tEfNS_4arch4Sm80ELb1ELb0ELb1ELb1ELb0ELb0ELb0ELb0ELi2ELi4ELi4ELi4ELb0EEENS1_21CollectiveEpilogueBwdISA_SB_SD_Li256ELb1ELb0ELi2EEENS1_25SingleTileBwdLPTSchedulerILb1ELi128ELb0EEEEEEEEEvNT_6ParamsE$_ZN4cute5tupleIJNS0_IJNS0_IJNS_1CILi8EEENS1_ILi1EEEEEENS1_ILi2EEEEEENS0_IJNS0_IJS3_NS1_ILi0EEEEEEiEEEEEC2ERKS6_RKS9_,($_ZN7cutlass13device_kernelIN5flash19enable_sm80_to_sm89INS1_16FlashAttnBwdSm80INS1_25CollectiveMainloopBwdSm80ILi2ELi2EN4cute5tupleIJNS5_1CILi128EEES8_NS7_ILi64EEEEEENS_10bfloat16_tEfNS_4arch4Sm80ELb1ELb0ELb1ELb1ELb0ELb0ELb0ELb0ELi2ELi4ELi4ELi4ELb0EEENS1_21CollectiveEpilogueBwdISA_SB_SD_Li256ELb1ELb0ELi2EEENS1_25SingleTileBwdLPTSchedulerILb1ELi128ELb0EEEEEEEEEvNT_6ParamsE$_ZN4cute5tupleIJNS0_IJNS0_IJNS_1CILi8EEENS1_ILi1EEEEEENS1_ILi2EEENS0_IJS5_S5_EEEEEENS0_IJNS0_IJS3_NS1_ILi0EEEEEENS1_ILi4096EEENS0_IJiiEEEEEEEEC2ERKS7_RKSC_ - $_ZN7cutlass13device_kernelIN5flash19enable_sm80_to_sm89INS1_16FlashAttnBwdSm80INS1_25CollectiveMainloopBwdSm80ILi2ELi2EN4cute5tupleIJNS5_1CILi128EEES8_NS7_ILi64EEEEEENS_10bfloat16_tEfNS_4arch4Sm80ELb1ELb0ELb1ELb1ELb0ELb0ELb0ELb0ELi2ELi4ELi4ELi4ELb0EEENS1_21CollectiveEpilogueBwdISA_SB_SD_Li256ELb1ELb0ELi2EEENS1_25SingleTileBwdLPTSchedulerILb1ELi128ELb0EEEEEEEEEvNT_6ParamsE$_ZN4cute5tupleIJNS0_IJNS0_IJNS_1CILi8EEENS1_ILi1EEEEEENS1_ILi2EEEEEENS0_IJNS0_IJS3_NS1_ILi0EEEEEEiEEEEEC2ERKS6_RKS9_)
$_ZN7cutlass13device_kernelIN5flash19enable_sm80_to_sm89INS1_16FlashAttnBwdSm80INS1_25CollectiveMainloopBwdSm80ILi2ELi2EN4cute5tupleIJNS5_1CILi128EEES8_NS7_ILi64EEEEEENS_10bfloat16_tEfNS_4arch4Sm80ELb1ELb0ELb1ELb1ELb0ELb0ELb0ELb0ELi2ELi4ELi4ELi4ELb0EEENS1_21CollectiveEpilogueBwdISA_SB_SD_Li256ELb1ELb0ELi2EEENS1_25SingleTileBwdLPTSchedulerILb1ELi128ELb0EEEEEEEEEvNT_6ParamsE$_ZN4cute5tupleIJNS0_IJNS0_IJNS_1CILi8EEENS1_ILi1EEEEEENS1_ILi2EEEEEENS0_IJNS0_IJS3_NS1_ILi0EEEEEEiEEEEEC2ERKS6_RKS9_:
[----:B------:R-:W-:Y:S02]  /*c200*/  MOV R8, 0xc220 ;  /* 0x0000c22000087802 */ /* 0x000fe40000000f00 */
[----:B------:R-:W-:Y:S05]  /*c210*/  CALL.REL.NOINC `($_ZN7cutlass13device_kernelIN5flash19enable_sm80_to_sm89INS1_16FlashAttnBwdSm80INS1_25CollectiveMainloopBwdSm80ILi2ELi2EN4cute5tupleIJNS5_1CILi128EEES8_NS7_ILi64EEEEEENS_10bfloat16_tEfNS_4arch4Sm80ELb1ELb0ELb1ELb1ELb0ELb0ELb0ELb0ELi2ELi4ELi4ELi4ELb0EEENS1_21CollectiveEpilogueBwdISA_SB_SD_Li256ELb1ELb0ELi2EEENS1_25SingleTileBwdLPTSchedulerILb1ELi128ELb0EEEEEEEEEvNT_6ParamsE$_ZN4cute3eso3ESOILb1ELb0EJNS_5tupleIJNS2_IJNS_1CILi8EEENS3_ILi1EEEEEENS3_ILi2EEEEEENS2_IJNS2_IJS5_NS3_ILi0EEEEEEiEEEEEC2ERKS8_RKSB_) ;  /* 0xffffdc7000007944 */ /* 0x000fea0003c3ffff */
[----:B------:R-:W-:-:S04]  /*c220*/  MOV R7, 0x0 ;  /* 0x0000000000077802 */ /* 0x000fc80000000f00 */
[----:B------:R-:W-:Y:S05]  /*c230*/  RET.REL.NODEC R6 `(_ZN7cutlass13device_kernelIN5flash19enable_sm80_to_sm89INS1_16FlashAttnBwdSm80INS1_25CollectiveMainloopBwdSm80ILi2ELi2EN4cute5tupleIJNS5_1CILi128EEES8_NS7_ILi64EEEEEENS_10bfloat16_tEfNS_4arch4Sm80ELb1ELb0ELb1ELb1ELb0ELb0ELb0ELb0ELi2ELi4ELi4ELi4ELb0EEENS1_21CollectiveEpilogueBwdISA_SB_SD_Li256ELb1ELb0ELi2EEENS1_25SingleTileBwdLPTSchedulerILb1ELi128ELb0EEEEEEEEEvNT_6ParamsE) ;  /* 0xffff3dc006007950 */ /* 0x000fea0003c3ffff */
        .type           $_ZN7cutlass13device_kernelIN5flash19enable_sm80_to_sm89INS1_16FlashAttnBwdSm80INS1_25CollectiveMainloopBwdSm80ILi2ELi2EN4cute5tupleIJNS5_1CILi128EEES8_NS7_ILi64EEEEEENS_10bfloat16_tEfNS_4arch4Sm80ELb1ELb0ELb1ELb1ELb0ELb0ELb0ELb0ELi2ELi4ELi4ELi4ELb0EEENS1_21CollectiveEpilogueBwdISA_SB_SD_Li256ELb1ELb0ELi2EEENS1_25SingleTileBwdLPTSchedulerILb1ELi128ELb0EEEEEEEEEvNT_6ParamsE$_ZN4cute5tupleIJNS0_IJNS0_IJNS_1CILi8EEENS1_ILi1EEEEEENS1_ILi2EEENS0_IJS5_S5_EEEEEENS0_IJNS0_IJS3_NS1_ILi0EEEEEENS1_ILi4096EEENS0_IJiiEEEEEEEEC2ERKS7_RKSC_,@function
        .size           $_ZN7cutlass13device_kernelIN5flash19enable_sm80_to_sm89INS1_16FlashAttnBwdSm80INS1_25CollectiveMainloopBwdSm80ILi2ELi2EN4cute5tupleIJNS5_1CILi128EEES8_NS7_ILi64EEEEEENS_10bfloat16_tEfNS_4arch4Sm80ELb1ELb0ELb1ELb1ELb0ELb0ELb0ELb0ELi2ELi4ELi4ELi4ELb0EEENS1_21CollectiveEpilogueBwdISA_SB_SD_Li256ELb1ELb0ELi2EEENS1_25SingleTileBwdLPTSchedulerILb1ELi128ELb0EEEEEEEEEvNT_6ParamsE$_ZN4cute5tupleIJNS0_IJNS0_IJNS_1CILi8EEENS1_ILi1EEEEEENS1_ILi2EEENS0_IJS5_S5_EEEEEENS0_IJNS0_IJS3_NS1_ILi0EEEEEENS1_ILi4096EEENS0_IJiiEEEEEEEEC2ERKS7_RKSC_,($_ZN7cutlass13device_kernelIN5flash19enable_sm80_to_sm89INS1_16FlashAttnBwdSm80INS1_25CollectiveMainloopBwdSm80ILi2ELi2EN4cute5tupleIJNS5_1CILi128EEES8_NS7_ILi64EEEEEENS_10bfloat16_tEfNS_4arch4Sm80ELb1ELb0ELb1ELb1ELb0ELb0ELb0ELb0ELi2ELi4ELi4ELi4ELb0EEENS1_21CollectiveEpilogueBwdISA_SB_SD_Li256ELb1ELb0ELi2EEENS1_25SingleTileBwdLPTSchedulerILb1ELi128ELb0EEEEEEEEEvNT_6ParamsE$_ZN4cute5tupleIJNS0_IJNS0_IJNS_1CILi8EEENS1_ILi1EEEEEENS1_ILi2EEES2_EEENS0_IJNS0_IJS3_NS1_ILi0EEEEEEiNS1_ILi1024EEEEEEEEC2ERKS6_RKSA_ - $_ZN7cutlass13device_kernelIN5flash19enable_sm80_to_sm89INS1_16FlashAttnBwdSm80INS1_25CollectiveMainloopBwdSm80ILi2ELi2EN4cute5tupleIJNS5_1CILi128EEES8_NS7_ILi64EEEEEENS_10bfloat16_tEfNS_4arch4Sm80ELb1ELb0ELb1ELb1ELb0ELb0ELb0ELb0ELi2ELi4ELi4ELi4ELb0EEENS1_21CollectiveEpilogueBwdISA_SB_SD_Li256ELb1ELb0ELi2EEENS1_25SingleTileBwdLPTSchedulerILb1ELi128ELb0EEEEEEEEEvNT_6ParamsE$_ZN4cute5tupleIJNS0_IJNS0_IJNS_1CILi8EEENS1_ILi1EEEEEENS1_ILi2EEENS0_IJS5_S5_EEEEEENS0_IJNS0_IJS3_NS1_ILi0EEEEEENS1_ILi4096EEENS0_IJiiEEEEEEEEC2ERKS7_RKSC_)
$_ZN7cutlass13device_kernelIN5flash19enable_sm80_to_sm89INS1_16FlashAttnBwdSm80INS1_25CollectiveMainloopBwdSm80ILi2ELi2EN4cute5tupleIJNS5_1CILi128EEES8_NS7_ILi64EEEEEENS_10bfloat16_tEfNS_4arch4Sm80ELb1ELb0ELb1ELb1ELb0ELb0ELb0ELb0ELi2ELi4ELi4ELi4ELb0EEENS1_21CollectiveEpilogueBwdISA_SB_SD_Li256ELb1ELb0ELi2EEENS1_25SingleTileBwdLPTSchedulerILb1ELi128ELb0EEEEEEEEEvNT_6ParamsE$_ZN4cute5tupleIJNS0_IJNS0_IJNS_1CILi8EEENS1_ILi1EEEEEENS1_ILi2EEENS0_IJS5_S5_EEEEEENS0_IJNS0_IJS3_NS1_ILi0EEEEEENS1_ILi4096EEENS0_IJiiEEEEEEEEC2ERKS7_RKSC_:
[----:B------:R-:W-:Y:S02]  /*c240*/  MOV R6, 0xc260 ;  /* 0x0000c26000067802 */ /* 0x000fe40000000f00 */
[----:B------:R-:W-:Y:S05]  /*c250*/  CALL.REL.NOINC `($_ZN7cutlass13device_kernelIN5flash19enable_sm80_to_sm89INS1_16FlashAttnBwdSm80INS1_25CollectiveMainloopBwdSm80ILi2ELi2EN4cute5tupleIJNS5_1CILi128EEES8_NS7_ILi64EEEEEENS_10bfloat16_tEfNS_4arch4Sm80ELb1ELb0ELb1ELb1ELb0ELb0ELb0ELb0ELi2ELi4ELi4ELi4ELb0EEENS1_21CollectiveEpilogueBwdISA_SB_SD_Li256ELb1ELb0ELi2EEENS1_25SingleTileBwdLPTSchedulerILb1ELi128ELb0EEEEEEEEEvNT_6ParamsE$_ZN4cute3eso3ESOILb1ELb0EJNS_5tupleIJNS2_IJNS_1CILi8EEENS3_ILi1EEEEEENS3_ILi2EEENS2_IJS7_S7_EEEEEENS2_IJNS2_IJS5_NS3_ILi0EEEEEENS3_ILi4096EEENS2_IJiiEEEEEEEEC2ERKS9_RKSE_) ;  /* 0xffffdc7000007944 */ /* 0x000fea0003c3ffff */
[----:B------:R-:W-:-:S04]  /*c260*/  MOV R5, 0x0 ;  /* 0x0000000000057802 */ /* 0x000fc80000000f00 */
[----:B------:R-:W-:Y:S05]  /*c270*/  RET.REL.NODEC R4 `(_ZN7cutlass13device_kernelIN5flash19enable_sm80_to_sm89INS1_16FlashAttnBwdSm80INS1_25CollectiveMainloopBwdSm80ILi2ELi2EN4cute5tupleIJNS5_1CILi128EEES8_NS7_ILi64EEEEEENS_10bfloat16_tEfNS_4arch4Sm80ELb1ELb0ELb1ELb1ELb0ELb0ELb0ELb0ELi2ELi4ELi4ELi4ELb0EEENS1_21CollectiveEpilogueBwdISA_SB_SD_Li256ELb1ELb0ELi2EEENS1_25SingleTileBwdLPTSchedulerILb1ELi128ELb0EEEEEEEEEvNT_6ParamsE) ;  /* 0xffff3d8004007950 */ /* 0x000fea0003c3ffff */
        .type           $_ZN7cutlass13device_kernelIN5flash19enable_sm80_to_sm89INS1_16FlashAttnBwdSm80INS1_25CollectiveMainloopBwdSm80ILi2ELi2EN4cute5tupleIJNS5_1CILi128EEES8_NS7_ILi64EEEEEENS_10bfloat16_tEfNS_4arch4Sm80ELb1ELb0ELb1ELb1ELb0ELb0ELb0ELb0ELi2ELi4ELi4ELi4ELb0EEENS1_21CollectiveEpilogueBwdISA_SB_SD_Li256ELb1ELb0ELi2EEENS1_25SingleTileBwdLPTSchedulerILb1ELi128ELb0EEEEEEEEEvNT_6ParamsE$_ZN4cute5tupleIJNS0_IJNS0_IJNS_1CILi8EEENS1_ILi1EEEEEENS1_ILi2EEES2_EEENS0_IJNS0_IJS3_NS1_ILi0EEEEEEiNS1_ILi1024EEEEEEEEC2ERKS6_RKSA_,@function
        .size           $_ZN7cutlass13device_kernelIN5flash19enable_sm80_to_sm89INS1_16FlashAttnBwdSm80INS1_25CollectiveMainloopBwdSm80ILi2ELi2EN4cute5tupleIJNS5_1CILi128EEES8_NS7_ILi64EEEEEENS_10bfloat16_tEfNS_4arch4Sm80ELb1ELb0ELb1ELb1ELb0ELb0ELb0ELb0ELi2ELi4ELi4ELi4ELb0EEENS1_21CollectiveEpilogueBwdISA_SB_SD_Li256ELb1ELb0ELi2EEENS1_25SingleTileBwdLPTSchedulerILb1ELi128ELb0EEEEEEEEEvNT_6ParamsE$_ZN4cute5tupleIJNS0_IJNS0_IJNS_1CILi8EEENS1_ILi1EEEEEENS1_ILi2EEES2_EEENS0_IJNS0_IJS3_NS1_ILi0EEEEEEiNS1_ILi1024EEEEEEEEC2ERKS6_RKSA_,($_ZN7cutlass13device_kernelIN5flash19enable_sm80_to_sm89INS1_16FlashAttnBwdSm80INS1_25CollectiveMainloopBwdSm80ILi2ELi2EN4cute5tupleIJNS5_1CILi128EEES8_NS7_ILi64EEEEEENS_10bfloat16_tEfNS_4arch4Sm80ELb1ELb0ELb1ELb1ELb0ELb0ELb0ELb0ELi2ELi4ELi4ELi4ELb0EEENS1_21CollectiveEpilogueBwdISA_SB_SD_Li256ELb1ELb0ELi2EEENS1_25SingleTileBwdLPTSchedulerILb1ELi128ELb0EEEEEEEEEvNT_6ParamsE$_ZN4cute5tupleIJNS0_IJNS0_IJNS_1CILi8EEENS1_ILi1EEEEEENS1_ILi4EEES3_EEENS0_IJNS0_IJS3_NS1_ILi0EEEEEElS7_EEEEEC2ERKS6_RKS9_ - $_ZN7cutlass13device_kernelIN5flash19enable_sm80_to_sm89INS1_16FlashAttnBwdSm80INS1_25CollectiveMainloopBwdSm80ILi2ELi2EN4cute5tupleIJNS5_1CILi128EEES8_NS7_ILi64EEEEEENS_10bfloat16_tEfNS_4arch4Sm80ELb1ELb0ELb1ELb1ELb0ELb0ELb0ELb0ELi2ELi4ELi4ELi4ELb0EEENS1_21CollectiveEpilogueBwdISA_SB_SD_Li256ELb1ELb0ELi2EEENS1_25SingleTileBwdLPTSchedulerILb1ELi128ELb0EEEEEEEEEvNT_6ParamsE$_ZN4cute5tupleIJNS0_IJNS0_IJNS_1CILi8EEENS1_ILi1EEEEEENS1_ILi2EEES2_EEENS0_IJNS0_IJS3_NS1_ILi0EEEEEEiNS1_ILi1024EEEEEEEEC2ERKS6_RKSA_)
$_ZN7cutlass13device_kernelIN5flash19enable_sm80_to_sm89INS1_16FlashAttnBwdSm80INS1_25CollectiveMainloopBwdSm80ILi2ELi2EN4cute5tupleIJNS5_1CILi128EEES8_NS7_ILi64EEEEEENS_10bfloat16_tEfNS_4arch4Sm80ELb1ELb0ELb1ELb1ELb0ELb0ELb0ELb0ELi2ELi4ELi4ELi4ELb0EEENS1_21CollectiveEpilogueBwdISA_SB_SD_Li256ELb1ELb0ELi2EEENS1_25SingleTileBwdLPTSchedulerILb1ELi128ELb0EEEEEEEEEvNT_6ParamsE$_ZN4cute5tupleIJNS0_IJNS0_IJNS_1CILi8EEENS1_ILi1EEEEEENS1_ILi2EEES2_EEENS0_IJNS0_IJS3_NS1_ILi0EEEEEEiNS1_ILi1024EEEEEEEEC2ERKS6_RKSA_:
[----:B------:R-:W-:Y:S02]  /*c280*/  MOV R8, 0xc2a0 ;  /* 0x0000c2a000087802 */ /* 0x000fe40000000f00 */
[----:B------:R-:W-:Y:S05]  /*c290*/  CALL.REL.NOINC `($_ZN7cutlass13device_kernelIN5flash19enable_sm80_to_sm89INS1_16FlashAttnBwdSm80INS1_25CollectiveMainloopBwdSm80ILi2ELi2EN4cute5tupleIJNS5_1CILi128EEES8_NS7_ILi64EEEEEENS_10bfloat16_tEfNS_4arch4Sm80ELb1ELb0ELb1ELb1ELb0ELb0ELb0ELb0ELi2ELi4ELi4ELi4ELb0EEENS1_21CollectiveEpilogueBwdISA_SB_SD_Li256ELb1ELb0ELi2EEENS1_25SingleTileBwdLPTSchedulerILb1ELi128ELb0EEEEEEEEEvNT_6ParamsE$_ZN4cute3eso3ESOILb1ELb0EJNS_5tupleIJNS2_IJNS_1CILi8EEENS3_ILi1EEEEEENS3_ILi2EEES4_EEENS2_IJNS2_IJS5_NS3_ILi0EEEEEEiNS3_ILi1024EEEEEEEEC2ERKS8_RKSC_) ;  /* 0xffffdc9000007944 */ /* 0x000fea0003c3ffff */
[----:B-1----:R-:W-:Y:S02]  /*c2a0*/  MOV R2, R4 ;  /* 0x0000000400027202 */ /* 0x002fe40000000f00 */
[----:B------:R-:W-:-:S04]  /*c2b0*/  MOV R3, 0x0 ;  /* 0x0000000000037802 */ /* 0x000fc80000000f00 */
[----:B------:R-:W-:Y:S05]  /*c2c0*/  RET.REL.NODEC R2 `(_ZN7cutlass13device_kernelIN5flash19enable_sm80_to_sm89INS1_16FlashAttnBwdSm80INS1_25CollectiveMainloopBwdSm80ILi2ELi2EN4cute5tupleIJNS5_1CILi128EEES8_NS7_ILi64EEEEEENS_10bfloat16_tEfNS_4arch4Sm80ELb1ELb0ELb1ELb1ELb0ELb0ELb0ELb0ELi2ELi4ELi4ELi4ELb0EEENS1_21CollectiveEpilogueBwdISA_SB_SD_Li256ELb1ELb0ELi2EEENS1_25SingleTileBwdLPTSchedulerILb1ELi128ELb0EEEEEEEEEvNT_6ParamsE) ;  /* 0xffff3d3002007950 */ /* 0x000fea0003c3ffff */
        .type           $_ZN7cutlass13device_kernelIN5flash19enable_sm80_to_sm89INS1_16FlashAttnBwdSm80INS1_25CollectiveMainloopBwdSm80ILi2ELi2EN4cute5tupleIJNS5_1CILi128EEES8_NS7_ILi64EEEEEENS_10bfloat16_tEfNS_4arch4Sm80ELb1ELb0ELb1ELb1ELb0ELb0ELb0ELb0ELi2ELi4ELi4ELi4ELb0EEENS1_21CollectiveEpilogueBwdISA_SB_SD_Li256ELb1ELb0ELi2EEENS1_25SingleTileBwdLPTSchedulerILb1ELi128ELb0EEEEEEEEEvNT_6ParamsE$_ZN4cute5tupleIJNS0_IJNS0_IJNS_1CILi8EEENS1_ILi1EEEEEENS1_ILi4EEES3_EEENS0_IJNS0_IJS3_NS1_ILi0EEEEEElS7_EEEEEC2ERKS6_RKS9_,@function
        .size           $_ZN7cutlass13device_kernelIN5flash19enable_sm80_to_sm89INS1_16FlashAttnBwdSm80INS1_25CollectiveMainloopBwdSm80ILi2ELi2EN4cute5tupleIJNS5_1CILi128EEES8_NS7_ILi64EEEEEENS_10bfloat16_tEfNS_4arch4Sm80ELb1ELb0ELb1ELb1ELb0ELb0ELb0ELb0ELi2ELi4ELi4ELi4ELb0EEENS1_21CollectiveEpilogueBwdISA_SB_SD_Li256ELb1ELb0ELi2EEENS1_25SingleTileBwdLPTSchedulerILb1ELi128ELb0EEEEEEEEEvNT_6ParamsE$_ZN4cute5tupleIJNS0_IJNS0_IJNS_1CILi8EEENS1_ILi1EEEEEENS1_ILi4EEES3_EEENS0_IJNS0_IJS3_NS1_ILi0EEEEEElS7_EEEEEC2ERKS6_RKS9_,($_ZN7cutlass13device_kernelIN5flash19enable_sm80_to_sm89INS1_16FlashAttnBwdSm80INS1_25CollectiveMainloopBwdSm80ILi2ELi2EN4cute5tupleIJNS5_1CILi128EEES8_NS7_ILi64EEEEEENS_10bfloat16_tEfNS_4arch4Sm80ELb1ELb0ELb1ELb1ELb0ELb0ELb0ELb0ELi2ELi4ELi4ELi4ELb0EEENS1_21CollectiveEpilogueBwdISA_SB_SD_Li256ELb1ELb0ELi2EEENS1_25SingleTileBwdLPTSchedulerILb1ELi128ELb0EEEEEEEEEvNT_6ParamsE$_ZN4cute5tupleIJNS0_IJNS_1CILi16EEENS1_ILi2EEES3_S3_NS1_ILi4EEES3_EEENS0_IJNS1_ILi1EEEiiiNS1_ILi144EEENS1_ILi512EEEEEEEEC2ERKS5_RKS9_ - $_ZN7cutlass13device_kernelIN5flash19enable_sm80_to_sm89INS1_16FlashAttnBwdSm80INS1_25CollectiveMainloopBwdSm80ILi2ELi2EN4cute5tupleIJNS5_1CILi128EEES8_NS7_ILi64EEEEEENS_10bfloat16_tEfNS_4arch4Sm80ELb1ELb0ELb1ELb1ELb0ELb0ELb0ELb0ELi2ELi4ELi4ELi4ELb0EEENS1_21CollectiveEpilogueBwdISA_SB_SD_Li256ELb1ELb0ELi2EEENS1_25SingleTileBwdLPTSchedulerILb1ELi128ELb0EEEEEEEEEvNT_6ParamsE$_ZN4cute5tupleIJNS0_IJNS0_IJNS_1CILi8EEENS1_ILi1EEEEEENS1_ILi4EEES3_EEENS0_IJNS0_IJS3_NS1_ILi0EEEEEElS7_EEEEEC2ERKS6_RKS9_)
$_ZN7cutlass13device_kernelIN5flash19enable_sm80_to_sm89INS1_16FlashAttnBwdSm80INS1_25CollectiveMainloopBwdSm80ILi2ELi2EN4cute5tupleIJNS5_1CILi128EEES8_NS7_ILi64EEEEEENS_10bfloat16_tEfNS_4arch4Sm80ELb1ELb0ELb1ELb1ELb0ELb0ELb0ELb0ELi2ELi4ELi4ELi4ELb0EEENS1_21CollectiveEpilogueBwdISA_SB_SD_Li256ELb1ELb0ELi2EEENS1_25SingleTileBwdLPTSchedulerILb1ELi128ELb0EEEEEEEEEvNT_6ParamsE$_ZN4cute5tupleIJNS0_IJNS0_IJNS_1CILi8EEENS1_ILi1EEEEEENS1_ILi4EEES3_EEENS0_IJNS0_IJS3_NS1_ILi0EEEEEElS7_EEEEEC2ERKS6_RKS9_:
[----:B------:R-:W-:Y:S02]  /*c2d0*/  MOV R6, 0xc2f0 ;  /* 0x0000c2f000067802 */ /* 0x000fe40000000f00 */
[----:B------:R-:W-:Y:S05]  /*c2e0*/  CALL.REL.NOINC `($_ZN7cutlass13device_kernelIN5flash19enable_sm80_to_sm89INS1_16FlashAttnBwdSm80INS1_25CollectiveMainloopBwdSm80ILi2ELi2EN4cute5tupleIJNS5_1CILi128EEES8_NS7_ILi64EEEEEENS_10bfloat16_tEfNS_4arch4Sm80ELb1ELb0ELb1ELb1ELb0ELb0ELb0ELb0ELi2ELi4ELi4ELi4ELb0EEENS1_21CollectiveEpilogueBwdISA_SB_SD_Li256ELb1ELb0ELi2EEENS1_25SingleTileBwdLPTSchedulerILb1ELi128ELb0EEEEEEEEEvNT_6ParamsE$_ZN4cute3eso3ESOILb1ELb0EJNS_5tupleIJNS2_IJNS_1CILi8EEENS3_ILi1EEEEEENS3_ILi4EEES5_EEENS2_IJNS2_IJS5_NS3_ILi0EEEEEElS9_EEEEEC2ERKS8_RKSB_) ;  /* 0xffffdc8000007944 */ /* 0x000fea0003c3ffff */
[----:B------:R-:W-:-:S04]  /*c2f0*/  MOV R5, 0x0 ;  /* 0x0000000000057802 */ /* 0x000fc80000000f00 */
[----:B------:R-:W-:Y:S05]  /*c300*/  RET.REL.NODEC R4 `(_ZN7cutlass13device_kernelIN5flash19enable_sm80_to_sm89INS1_16FlashAttnBwdSm80INS1_25CollectiveMainloopBwdSm80ILi2ELi2EN4cute5tupleIJNS5_1CILi128EEES8_NS7_ILi64EEEEEENS_10bfloat16_tEfNS_4arch4Sm80ELb1ELb0ELb1ELb1ELb0ELb0ELb0ELb0ELi2ELi4ELi4ELi4ELb0EEENS1_21CollectiveEpilogueBwdISA_SB_SD_Li256ELb1ELb0ELi2EEENS1_25SingleTileBwdLPTSchedulerILb1ELi128ELb0EEEEEEEEEvNT_6ParamsE) ;  /* 0xffff3cf004007950 */ /* 0x000fea0003c3ffff */
        .type           $_ZN7cutlass13device_kernelIN5flash19enable_sm80_to_sm89INS1_16FlashAttnBwdSm80INS1_25CollectiveMainloopBwdSm80ILi2ELi2EN4cute5tupleIJNS5_1CILi128EEES8_NS7_ILi64EEEEEENS_10bfloat16_tEfNS_4arch4Sm80ELb1ELb0ELb1ELb1ELb0ELb0ELb0ELb0ELi2ELi4ELi4ELi4ELb0EEENS1_21CollectiveEpilogueBwdISA_SB_SD_Li256ELb1ELb0ELi2EEENS1_25SingleTileBwdLPTSchedulerILb1ELi128ELb0EEEEEEEEEvNT_6ParamsE$_ZN4cute5tupleIJNS0_IJNS_1CILi16EEENS1_ILi2EEES3_S3_NS1_ILi4EEES3_EEENS0_IJNS1_ILi1EEEiiiNS1_ILi144EEENS1_ILi512EEEEEEEEC2ERKS5_RKS9_,@function
        .size           $_ZN7cutlass13device_kernelIN5flash19enable_sm80_to_sm89INS1_16FlashAttnBwdSm80INS1_25CollectiveMainloopBwdSm80ILi2ELi2EN4cute5tupleIJNS5_1CILi128EEES8_NS7_ILi64EEEEEENS_10bfloat16_tEfNS_4arch4Sm80ELb1ELb0ELb1ELb1ELb0ELb0ELb0ELb0ELi2ELi4ELi4ELi4ELb0EEENS1_21CollectiveEpilogueBwdISA_SB_SD_Li256ELb1ELb0ELi2EEENS1_25SingleTileBwdLPTSchedulerILb1ELi128ELb0EEEEEEEEEvNT_6ParamsE$_ZN4cute5tupleIJNS0_IJNS_1CILi16EEENS1_ILi2EEES3_S3_NS1_ILi4EEES3_EEENS0_IJNS1_ILi1EEEiiiNS1_ILi144EEENS1_ILi512EEEEEEEEC2ERKS5_RKS9_,($_ZN7cutlass13device_kernelIN5flash19enable_sm80_to_sm89INS1_16FlashAttnBwdSm80INS1_25CollectiveMainloopBwdSm80ILi2ELi2EN4cute5tupleIJNS5_1CILi128EEES8_NS7_ILi64EEEEEENS_10bfloat16_tEfNS_4arch4Sm80ELb1ELb0ELb1ELb1ELb0ELb0ELb0ELb0ELi2ELi4ELi4ELi4ELb0EEENS1_21CollectiveEpilogueBwdISA_SB_SD_Li256ELb1ELb0ELi2EEENS1_25SingleTileBwdLPTSchedulerILb1ELi128ELb0EEEEEEEEEvNT_6ParamsE$_ZN4cute5tupleIJNS0_IJNS_1CILi1EEENS0_IJS2_NS1_ILi2EEES3_EEEEEENS0_IJNS1_ILi0EEENS0_IJS2_NS1_ILi256EEEiEEEEEEEEC2ERKS5_RKS9_ - $_ZN7cutlass13device_kernelIN5flash19enable_sm80_to_sm89INS1_16FlashAttnBwdSm80INS1_25CollectiveMainloopBwdSm80ILi2ELi2EN4cute5tupleIJNS5_1CILi128EEES8_NS7_ILi64EEEEEENS_10bfloat16_tEfNS_4arch4Sm80ELb1ELb0ELb1ELb1ELb0ELb0ELb0ELb0ELi2ELi4ELi4ELi4ELb0EEENS1_21CollectiveEpilogueBwdISA_SB_SD_Li256ELb1ELb0ELi2EEENS1_25SingleTileBwdLPTSchedulerILb1ELi128ELb0EEEEEEEEEvNT_6ParamsE$_ZN4cute5tupleIJNS0_IJNS_1CILi16EEENS1_ILi2EEES3_S3_NS1_ILi4EEES3_EEENS0_IJNS1_ILi1EEEiiiNS1_ILi144EEENS1_ILi512EEEEEEEEC2ERKS5_RKS9_)
$_ZN7cutlass13device_kernelIN5flash19enable_sm80_to_sm89INS1_16FlashAttnBwdSm80INS1_25CollectiveMainloopBwdSm80ILi2ELi2EN4cute5tupleIJNS5_1CILi128EEES8_NS7_ILi64EEEEEENS_10bfloat16_tEfNS_4arch4Sm80ELb1ELb0ELb1ELb1ELb0ELb0ELb0ELb0ELi2ELi4ELi4ELi4ELb0EEENS1_21CollectiveEpilogueBwdISA_SB_SD_Li256ELb1ELb0ELi2EEENS1_25SingleTileBwdLPTSchedulerILb1ELi128ELb0EEEEEEEEEvNT_6ParamsE$_ZN4cute5tupleIJNS0_IJNS_1CILi16EEENS1_ILi2EEES3_S3_NS1_ILi4EEES3_EEENS0_IJNS1_ILi1EEEiiiNS1_ILi144EEENS1_ILi512EEEEEEEEC2ERKS5_RKS9_:
[----:B------:R-:W-:Y:S02]  /*c310*/  MOV R8, 0xc330 ;  /* 0x0000c33000087802 */ /* 0x000fe40000000f00 */
[----:B------:R-:W-:Y:S05]  /*c320*/  CALL.REL.NOINC `($_ZN7cutlass13device_kernelIN5flash19enable_sm80_to_sm89INS1_16FlashAttnBwdSm80INS1_25CollectiveMainloopBwdSm80ILi2ELi2EN4cute5tupleIJNS5_1CILi128EEES8_NS7_ILi64EEEEEENS_10bfloat16_tEfNS_4arch4Sm80ELb1ELb0ELb1ELb1ELb0ELb0ELb0ELb0ELi2ELi4ELi4ELi4ELb0EEENS1_21CollectiveEpilogueBwdISA_SB_SD_Li256ELb1ELb0ELi2EEENS1_25SingleTileBwdLPTSchedulerILb1ELi128ELb0EEEEEEEEEvNT_6ParamsE$_ZN4cute3eso3ESOILb1ELb0EJNS_5tupleIJNS_1CILi16EEENS3_ILi2EEES5_S5_NS3_ILi4EEES5_EEENS2_IJNS3_ILi1EEEiiiNS3_ILi144EEENS3_ILi512EEEEEEEEC2ERKS7_RKSB_) ;  /* 0xffffdcf000007944 */ /* 0x000fea0003c3ffff */
[----:B-1----:R-:W-:Y:S02]  /*c330*/  MOV R2, R6 ;  /* 0x0000000600027202 */ /* 0x002fe40000000f00 */
[----:B------:R-:W-:-:S04]  /*c340*/  MOV R3, 0x0 ;  /* 0x0000000000037802 */ /* 0x000fc80000000f00 */
[----:B------:R-:W-:Y:S05]  /*c350*/  RET.REL.NODEC R2 `(_ZN7cutlass13device_kernelIN5flash19enable_sm80_to_sm89INS1_16FlashAttnBwdSm80INS1_25CollectiveMainloopBwdSm80ILi2ELi2EN4cute5tupleIJNS5_1CILi128EEES8_NS7_ILi64EEEEEENS_10bfloat16_tEfNS_4arch4Sm80ELb1ELb0ELb1ELb1ELb0ELb0ELb0ELb0ELi2ELi4ELi4ELi4ELb0EEENS1_21CollectiveEpilogueBwdISA_SB_SD_Li256ELb1ELb0ELi2EEENS1_25SingleTileBwdLPTSchedulerILb1ELi128ELb0EEEEEEEEEvNT_6ParamsE) ;  /* 0xffff3ca002007950 */ /* 0x000fea0003c3ffff */
        .type           $_ZN7cutlass13device_kernelIN5flash19enable_sm80_to_sm89INS1_16FlashAttnBwdSm80INS1_25CollectiveMainloopBwdSm80ILi2ELi2EN4cute5tupleIJNS5_1CILi128EEES8_NS7_ILi64EEEEEENS_10bfloat16_tEfNS_4arch4Sm80ELb1ELb0ELb1ELb1ELb0ELb0ELb0ELb0ELi2ELi4ELi4ELi4ELb0EEENS1_21CollectiveEpilogueBwdISA_SB_SD_Li256ELb1ELb0ELi2EEENS1_25SingleTileBwdLPTSchedulerILb1ELi128ELb0EEEEEEEEEvNT_6ParamsE$_ZN4cute5tupleIJNS0_IJNS_1CILi1EEENS0_IJS2_NS1_ILi2EEES3_EEEEEENS0_IJNS1_ILi0EEENS0_IJS2_NS1_ILi256EEEiEEEEEEEEC2ERKS5_RKS9_,@function
        .size           $_ZN7cutlass13device_kernelIN5flash19enable_sm80_to_sm89INS1_16FlashAttnBwdSm80INS1_25CollectiveMainloopBwdSm80ILi2ELi2EN4cute5tupleIJNS5_1CILi128EEES8_NS7_ILi64EEEEEENS_10bfloat16_tEfNS_4arch4Sm80ELb1ELb0ELb1ELb1ELb0ELb0ELb0ELb0ELi2ELi4ELi4ELi4ELb0EEENS1_21CollectiveEpilogueBwdISA_SB_SD_Li256ELb1ELb0ELi2EEENS1_25SingleTileBwdLPTSchedulerILb1ELi128ELb0EEEEEEEEEvNT_6ParamsE$_ZN4cute5tupleIJNS0_IJNS_1CILi1EEENS0_IJS2_NS1_ILi2EEES3_EEEEEENS0_IJNS1_ILi0EEENS0_IJS2_NS1_ILi256EEEiEEEEEEEEC2ERKS5_RKS9_,($_ZN7cutlass13device_kernelIN5flash19enable_sm80_to_sm89INS1_16FlashAttnBwdSm80INS1_25CollectiveMainloopBwdSm80ILi2ELi2EN4cute5tupleIJNS5_1CILi128EEES8_NS7_ILi64EEEEEENS_10bfloat16_tEfNS_4arch4Sm80ELb1ELb0ELb1ELb1ELb0ELb0ELb0ELb0ELi2ELi4ELi4ELi4ELb0EEENS1_21CollectiveEpilogueBwdISA_SB_SD_Li256ELb1ELb0ELi2EEENS1_25SingleTileBwdLPTSchedulerILb1ELi128ELb0EEEEEEEEEvNT_6ParamsE$_ZN4cute5tupleIJNS0_IJNS_1CILi1EEENS1_ILi2EEEEEENS0_IJNS1_ILi0EEEiEEEEEC2ERKS4_RKS6_ - $_ZN7cutlass13device_kernelIN5flash19enable_sm80_to_sm89INS1_16FlashAttnBwdSm80INS1_25CollectiveMainloopBwdSm80ILi2ELi2EN4cute5tupleIJNS5_1CILi128EEES8_NS7_ILi64EEEEEENS_10bfloat16_tEfNS_4arch4Sm80ELb1ELb0ELb1ELb1ELb0ELb0ELb0ELb0ELi2ELi4ELi4ELi4ELb0EEENS1_21CollectiveEpilogueBwdISA_SB_SD_Li256ELb1ELb0ELi2EEENS1_25SingleTileBwdLPTSchedulerILb1ELi128ELb0EEEEEEEEEvNT_6ParamsE$_ZN4cute5tupleIJNS0_IJNS_1CILi1EEENS0_IJS2_NS1_ILi2EEES3_EEEEEENS0_IJNS1_ILi0EEENS0_IJS2_NS1_ILi256EEEiEEEEEEEEC2ERKS5_RKS9_)
$_ZN7cutlass13device_kernelIN5flash19enable_sm80_to_sm89INS1_16FlashAttnBwdSm80INS1_25CollectiveMainloopBwdSm80ILi2ELi2EN4cute5tupleIJNS5_1CILi128EEES8_NS7_ILi64EEEEEENS_10bfloat16_tEfNS_4arch4Sm80ELb1ELb0ELb1ELb1ELb0ELb0ELb0ELb0ELi2ELi4ELi4ELi4ELb0EEENS1_21CollectiveEpilogueBwdISA_SB_SD_Li256ELb1ELb0ELi2EEENS1_25SingleTileBwdLPTSchedulerILb1ELi128ELb0EEEEEEEEEvNT_6ParamsE$_ZN4cute5tupleIJNS0_IJNS_1CILi1EEENS0_IJS2_NS1_ILi2EEES3_EEEEEENS0_IJNS1_ILi0EEENS0_IJS2_NS1_ILi256EEEiEEEEEEEEC2ERKS5_RKS9_:
[----:B------:R-:W-:Y:S02]  /*c360*/  MOV R4, 0xc380 ;  /* 0x0000c38000047802 */ /* 0x000fe40000000f00 */
[----:B------:R-:W-:Y:S05]  /*c370*/  CALL.REL.NOINC `($_ZN7cutlass13device_kernelIN5flash19enable_sm80_to_sm89INS1_16FlashAttnBwdSm80INS1_25CollectiveMainloopBwdSm80ILi2ELi2EN4cute5tupleIJNS5_1CILi128EEES8_NS7_ILi64EEEEEENS_10bfloat16_tEfNS_4arch4Sm80ELb1ELb0ELb1ELb1ELb0ELb0ELb0ELb0ELi2ELi4ELi4ELi4ELb0EEENS1_21CollectiveEpilogueBwdISA_SB_SD_Li256ELb1ELb0ELi2EEENS1_25SingleTileBwdLPTSchedulerILb1ELi128ELb0EEEEEEEEEvNT_6ParamsE$_ZN4cute3eso3ESOILb1ELb0EJNS_5tupleIJNS_1CILi1EEENS2_IJS4_NS3_ILi2EEES5_EEEEEENS2_IJNS3_ILi0EEENS2_IJS4_NS3_ILi256EEEiEEEEEEEEC2ERKS7_RKSB_) ;  /* 0xffffdd0000007944 */ /* 0x000fea0003c3ffff */
[----:B-1----:R-:W-:Y:S02]  /*c380*/  MOV R2, R6 ;  /* 0x0000000600027202 */ /* 0x002fe40000000f00 */
[----:B------:R-:W-:-:S04]  /*c390*/  MOV R3, 0x0 ;  /* 0x0000000000037802 */ /* 0x000fc80000000f00 */
[----:B------:R-:W-:Y:S05]  /*c3a0*/  RET.REL.NODEC R2 `(_ZN7cutlass13device_kernelIN5flash19enable_sm80_to_sm89INS1_16FlashAttnBwdSm80INS1_25CollectiveMainloopBwdSm80ILi2ELi2EN4cute5tupleIJNS5_1CILi128EEES8_NS7_ILi64EEEEEENS_10bfloat16_tEfNS_4arch4Sm80ELb1ELb0ELb1ELb1ELb0ELb0ELb0ELb0ELi2ELi4ELi4ELi4ELb0EEENS1_21CollectiveEpilogueBwdISA_SB_SD_Li256ELb1ELb0ELi2EEENS1_25SingleTileBwdLPTSchedulerILb1ELi128ELb0EEEEEEEEEvNT_6ParamsE) ;  /* 0xffff3c5002007950 */ /* 0x000fea0003c3ffff */
        .type           $_ZN7cutlass13device_kernelIN5flash19enable_sm80_to_sm89INS1_16FlashAttnBwdSm80INS1_25CollectiveMainloopBwdSm80ILi2ELi2EN4cute5tupleIJNS5_1CILi128EEES8_NS7_ILi64EEEEEENS_10bfloat16_tEfNS_4arch4Sm80ELb1ELb0ELb1ELb1ELb0ELb0ELb0ELb0ELi2ELi4ELi4ELi4ELb0EEENS1_21CollectiveEpilogueBwdISA_SB_SD_Li256ELb1ELb0ELi2EEENS1_25SingleTileBwdLPTSchedulerILb1ELi128ELb0EEEEEEEEEvNT_6ParamsE$_ZN4cute5tupleIJNS0_IJNS_1CILi1EEENS1_ILi2EEEEEENS0_IJNS1_ILi0EEEiEEEEEC2ERKS4_RKS6_,@function
        .size           $_ZN7cutlass13device_kernelIN5flash19enable_sm80_to_sm89INS1_16FlashAttnBwdSm80INS1_25CollectiveMainloopBwdSm80ILi2ELi2EN4cute5tupleIJNS5_1CILi128EEES8_NS7_ILi64EEEEEENS_10bfloat16_tEfNS_4arch4Sm80ELb1ELb0ELb1ELb1ELb0ELb0ELb0ELb0ELi2ELi4ELi4ELi4ELb0EEENS1_21CollectiveEpilogueBwdISA_SB_SD_Li256ELb1ELb0ELi2EEENS1_25SingleTileBwdLPTSchedulerILb1ELi128ELb0EEEEEEEEEvNT_6ParamsE$_ZN4cute5tupleIJNS0_IJNS_1CILi1EEENS1_ILi2EEEEEENS0_IJNS1_ILi0EEEiEEEEEC2ERKS4_RKS6_,($_ZN7cutlass13device_kernelIN5flash19enable_sm80_to_sm89INS1_16FlashAttnBwdSm80INS1_25CollectiveMainloopBwdSm80ILi2ELi2EN4cute5tupleIJNS5_1CILi128EEES8_NS7_ILi64EEEEEENS_10bfloat16_tEfNS_4arch4Sm80ELb1ELb0ELb1ELb1ELb0ELb0ELb0ELb0ELi2ELi4ELi4ELi4ELb0EEENS1_21CollectiveEpilogueBwdISA_SB_SD_Li256ELb1ELb0ELi2EEENS1_25SingleTileBwdLPTSchedulerILb1ELi128ELb0EEEEEEEEEvNT_6ParamsE$_ZN4cute5tupleIJNS0_IJNS_1CILi1EEENS1_ILi2EEES3_EEENS0_IJS2_NS1_ILi256EEEiEEEEEC2ERKS4_RKS6_ - $_ZN7cutlass13device_kernelIN5flash19enable_sm80_to_sm89INS1_16FlashAttnBwdSm80INS1_25CollectiveMainloopBwdSm80ILi2ELi2EN4cute5tupleIJNS5_1CILi128EEES8_NS7_ILi64EEEEEENS_10bfloat16_tEfNS_4arch4Sm80ELb1ELb0ELb1ELb1ELb0ELb0ELb0ELb0ELi2ELi4ELi4ELi4ELb0EEENS1_21CollectiveEpilogueBwdISA_SB_SD_Li256ELb1ELb0ELi2EEENS1_25SingleTileBwdLPTSchedulerILb1ELi128ELb0EEEEEEEEEvNT_6ParamsE$_ZN4cute5tupleIJNS0_IJNS_1CILi1EEENS1_ILi2EEEEEENS0_IJNS1_ILi0EEEiEEEEEC2ERKS4_RKS6_)
$_ZN7cutlass13device_kernelIN5flash19enable_sm80_to_sm89INS1_16FlashAttnBwdSm80INS1_25CollectiveMainloopBwdSm80ILi2ELi2EN4cute5tupleIJNS5_1CILi128EEES8_NS7_ILi64EEEEEENS_10bfloat16_tEfNS_4arch4Sm80ELb1ELb0ELb1ELb1ELb0ELb0ELb0ELb0ELi2ELi4ELi4ELi4ELb0EEENS1_21CollectiveEpilogueBwdISA_SB_SD_Li256ELb1ELb0ELi2EEENS1_25SingleTileBwdLPTSchedulerILb1ELi128ELb0EEEEEEEEEvNT_6ParamsE$_ZN4cute5tupleIJNS0_IJNS_1CILi1EEENS1_ILi2EEEEEENS0_IJNS1_ILi0EEEiEEEEEC2ERKS4_RKS6_:
[----:B------:R-:W-:Y:S02]  /*c3b0*/  MOV R4, 0xc3d0 ;  /* 0x0000c3d000047802 */ /* 0x000fe40000000f00 */
[----:B------:R-:W-:Y:S05]  /*c3c0*/  CALL.REL.NOINC `($_ZN7cutlass13device_kernelIN5flash19enable_sm80_to_sm89INS1_16FlashAttnBwdSm80INS1_25CollectiveMainloopBwdSm80ILi2ELi2EN4cute5tupleIJNS5_1CILi128EEES8_NS7_ILi64EEEEEENS_10bfloat16_tEfNS_4arch4Sm80ELb1ELb0ELb1ELb1ELb0ELb0ELb0ELb0ELi2ELi4ELi4ELi4ELb0EEENS1_21CollectiveEpilogueBwdISA_SB_SD_Li256ELb1ELb0ELi2EEENS1_25SingleTileBwdLPTSchedulerILb1ELi128ELb0EEEEEEEEEvNT_6ParamsE$_ZN4cute3eso3ESOILb1ELb0EJNS_5tupleIJNS_1CILi1EEENS3_ILi2EEEEEENS2_IJNS3_ILi0EEEiEEEEEC2ERKS6_RKS8_) ;  /* 0xffffde8000007944 */ /* 0x000fea0003c3ffff */
[----:B------:R-:W-:-:S04]  /*c3d0*/  MOV R7, 0x0 ;  /* 0x0000000000077802 */ /* 0x000fc80000000f00 */
[----:B------:R-:W-:Y:S05]  /*c3e0*/  RET.REL.NODEC R6 `(_ZN7cutlass13device_kernelIN5flash19enable_sm80_to_sm89INS1_16FlashAttnBwdSm80INS1_25CollectiveMainloopBwdSm80ILi2ELi2EN4cute5tupleIJNS5_1CILi128EEES8_NS7_ILi64EEEEEENS_10bfloat16_tEfNS_4arch4Sm80ELb1ELb0ELb1ELb1ELb0ELb0ELb0ELb0ELi2ELi4ELi4ELi4ELb0EEENS1_21CollectiveEpilogueBwdISA_SB_SD_Li256ELb1ELb0ELi2EEENS1_25SingleTileBwdLPTSchedulerILb1ELi128ELb0EEEEEEEEEvNT_6ParamsE) ;  /* 0xffff3c1006007950 */ /* 0x000fea0003c3ffff */
        .type           $_ZN7cutlass13device_kernelIN5flash19enable_sm80_to_sm89INS1_16FlashAttnBwdSm80INS1_25CollectiveMainloopBwdSm80ILi2ELi2EN4cute5tupleIJNS5_1CILi128EEES8_NS7_ILi64EEEEEENS_10bfloat16_tEfNS_4arch4Sm80ELb1ELb0ELb1ELb1ELb0ELb0ELb0ELb0ELi2ELi4ELi4ELi4ELb0EEENS1_21CollectiveEpilogueBwdISA_SB_SD_Li256ELb1ELb0ELi2EEENS1_25SingleTileBwdLPTSchedulerILb1ELi128ELb0EEEEEEEEEvNT_6ParamsE$_ZN4cute5tupleIJNS0_IJNS_1CILi1EEENS1_ILi2EEES3_EEENS0_IJS2_NS1_ILi256EEEiEEEEEC2ERKS4_RKS6_,@function
        .size           $_ZN7cutlass13device_kernelIN5flash19enable_sm80_to_sm89INS1_16FlashAttnBwdSm80INS1_25CollectiveMainloopBwdSm80ILi2ELi2EN4cute5tupleIJNS5_1CILi128EEES8_NS7_ILi64EEEEEENS_10bfloat16_tEfNS_4arch4Sm80ELb1ELb0ELb1ELb1ELb0ELb0ELb0ELb0ELi2ELi4ELi4ELi4ELb0EEENS1_21CollectiveEpilogueBwdISA_SB_SD_Li256ELb1ELb0ELi2EEENS1_25SingleTileBwdLPTSchedulerILb1ELi128ELb0EEEEEEEEEvNT_6ParamsE$_ZN4cute5tupleIJNS0_IJNS_1CILi1EEENS1_ILi2EEES3_EEENS0_IJS2_NS1_ILi256EEEiEEEEEC2ERKS4_RKS6_,($_ZN7cutlass13device_kernelIN5flash19enable_sm80_to_sm89INS1_16FlashAttnBwdSm80INS1_25CollectiveMainloopBwdSm80ILi2ELi2EN4cute5tupleIJNS5_1CILi128EEES8_NS7_ILi64EEEEEENS_10bfloat16_tEfNS_4arch4Sm80ELb1ELb0ELb1ELb1ELb0ELb0ELb0ELb0ELi2ELi4ELi4ELi4ELb0EEENS1_21CollectiveEpilogueBwdISA_SB_SD_Li256ELb1ELb0ELi2EEENS1_25SingleTileBwdLPTSchedulerILb1ELi128ELb0EEEEEEEEEvNT_6ParamsE$_ZN4cute5tupleIJNS0_IJNS_1CILi2EEEEEENS0_IJiEEEEEC2ERKS3_RKS4_ - $_ZN7cutlass13device_kernelIN5flash19enable_sm80_to_sm89INS1_16FlashAttnBwdSm80INS1_25CollectiveMainloopBwdSm80ILi2ELi2EN4cute5tupleIJNS5_1CILi128EEES8_NS7_ILi64EEEEEENS_10bfloat16_tEfNS_4arch4Sm80ELb1ELb0ELb1ELb1ELb0ELb0ELb0ELb0ELi2ELi4ELi4ELi4ELb0EEENS1_21CollectiveEpilogueBwdISA_SB_SD_Li256ELb1ELb0ELi2EEENS1_25SingleTileBwdLPTSchedulerILb1ELi128ELb0EEEEEEEEEvNT_6ParamsE$_ZN4cute5tupleIJNS0_IJNS_1CILi1EEENS1_ILi2EEES3_EEENS0_IJS2_NS1_ILi256EEEiEEEEEC2ERKS4_RKS6_)
$_ZN7cutlass13device_kernelIN5flash19enable_sm80_to_sm89INS1_16FlashAttnBwdSm80INS1_25CollectiveMainloopBwdSm80ILi2ELi2EN4cute5tupleIJNS5_1CILi128EEES8_NS7_ILi64EEEEEENS_10bfloat16_tEfNS_4arch4Sm80ELb1ELb0ELb1ELb1ELb0ELb0ELb0ELb0ELi2ELi4ELi4ELi4ELb0EEENS1_21CollectiveEpilogueBwdISA_SB_SD_Li256ELb1ELb0ELi2EEENS1_25SingleTileBwdLPTSchedulerILb1ELi128ELb0EEEEEEEEEvNT_6ParamsE$_ZN4cute5tupleIJNS0_IJNS_1CILi1EEENS1_ILi2EEES3_EEENS0_IJS2_NS1_ILi256EEEiEEEEEC2ERKS4_RKS6_:
[----:B------:R-:W-:Y:S02]  /*c3f0*/  MOV R4, 0xc410 ;  /* 0x0000c41000047802 */ /* 0x000fe40000000f00 */
[----:B------:R-:W-:Y:S05]  /*c400*/  CALL.REL.NOINC `($_ZN7cutlass13device_kernelIN5flash19enable_sm80_to_sm89INS1_16FlashAttnBwdSm80INS1_25CollectiveMainloopBwdSm80ILi2ELi2EN4cute5tupleIJNS5_1CILi128EEES8_NS7_ILi64EEEEEENS_10bfloat16_tEfNS_4arch4Sm80ELb1ELb0ELb1ELb1ELb0ELb0ELb0ELb0ELi2ELi4ELi4ELi4ELb0EEENS1_21CollectiveEpilogueBwdISA_SB_SD_Li256ELb1ELb0ELi2EEENS1_25SingleTileBwdLPTSchedulerILb1ELi128ELb0EEEEEEEEEvNT_6ParamsE$_ZN4cute3eso3ESOILb1ELb0EJNS_5tupleIJNS_1CILi1EEENS3_ILi2EEES5_EEENS2_IJS4_NS3_ILi256EEEiEEEEEC2ERKS6_RKS8_) ;  /* 0xffffde8000007944 */ /* 0x000fea0003c3ffff */
[----:B-1----:R-:W-:Y:S02]  /*c410*/  MOV R2, R6 ;  /* 0x0000000600027202 */ /* 0x002fe40000000f00 */
[----:B------:R-:W-:-:S04]  /*c420*/  MOV R3, 0x0 ;  /* 0x0000000000037802 */ /* 0x000fc80000000f00 */
[----:B------:R-:W-:Y:S05]  /*c430*/  RET.REL.NODEC R2 `(_ZN7cutlass13device_kernelIN5flash19enable_sm80_to_sm89INS1_16FlashAttnBwdSm80INS1_25CollectiveMainloopBwdSm80ILi2ELi2EN4cute5tupleIJNS5_1CILi128EEES8_NS7_ILi64EEEEEENS_10bfloat16_tEfNS_4arch4Sm80ELb1ELb0ELb1ELb1ELb0ELb0ELb0ELb0ELi2ELi4ELi4ELi4ELb0EEENS1_21CollectiveEpilogueBwdISA_SB_SD_Li256ELb1ELb0ELi2EEENS1_25SingleTileBwdLPTSchedulerILb1ELi128ELb0EEEEEEEEEvNT_6ParamsE) ;  /* 0xffff3bc002007950 */ /* 0x000fea0003c3ffff */
        .type           $_ZN7cutlass13device_kernelIN5flash19enable_sm80_to_sm89INS1_16FlashAttnBwdSm80INS1_25CollectiveMainloopBwdSm80ILi2ELi2EN4cute5tupleIJNS5_1CILi128EEES8_NS7_ILi64EEEEEENS_10bfloat16_tEfNS_4arch4Sm80ELb1ELb0ELb1ELb1ELb0ELb0ELb0ELb0ELi2ELi4ELi4ELi4ELb0EEENS1_21CollectiveEpilogueBwdISA_SB_SD_Li256ELb1ELb0ELi2EEENS1_25SingleTileBwdLPTSchedulerILb1ELi128ELb0EEEEEEEEEvNT_6ParamsE$_ZN4cute5tupleIJNS0_IJNS_1CILi2EEEEEENS0_IJiEEEEEC2ERKS3_RKS4_,@function
        .size           $_ZN7cutlass13device_kernelIN5flash19enable_sm80_to_sm89INS1_16FlashAttnBwdSm80INS1_25CollectiveMainloopBwdSm80ILi2ELi2EN4cute5tupleIJNS5_1CILi128EEES8_NS7_ILi64EEEEEENS_10bfloat16_tEfNS_4arch4Sm80ELb1ELb0ELb1ELb1ELb0ELb0ELb0ELb0ELi2ELi4ELi4ELi4ELb0EEENS1_21CollectiveEpilogueBwdISA_SB_SD_Li256ELb1ELb0ELi2EEENS1_25SingleTileBwdLPTSchedulerILb1ELi128ELb0EEEEEEEEEvNT_6ParamsE$_ZN4cute5tupleIJNS0_IJNS_1CILi2EEEEEENS0_IJiEEEEEC2ERKS3_RKS4_,($_ZN7cutlass13device_kernelIN5flash19enable_sm80_to_sm89INS1_16FlashAttnBwdSm80INS1_25CollectiveMainloopBwdSm80ILi2ELi2EN4cute5tupleIJNS5_1CILi128EEES8_NS7_ILi64EEEEEENS_10bfloat16_tEfNS_4arch4Sm80ELb1ELb0ELb1ELb1ELb0ELb0ELb0ELb0ELi2ELi4ELi4ELi4ELb0EEENS1_21CollectiveEpilogueBwdISA_SB_SD_Li256ELb1ELb0ELi2EEENS1_25SingleTileBwdLPTSchedulerILb1ELi128ELb0EEEEEEEEEvNT_6ParamsE$_ZN4cute5tupleIJNS0_IJNS_1CILi2EEES2_EEENS0_IJNS1_ILi1EEEiEEEEEC2ERKS3_RKS5_ - $_ZN7cutlass13device_kernelIN5flash19enable_sm80_to_sm89INS1_16FlashAttnBwdSm80INS1_25CollectiveMainloopBwdSm80ILi2ELi2EN4cute5tupleIJNS5_1CILi128EEES8_NS7_ILi64EEEEEENS_10bfloat16_tEfNS_4arch4Sm80ELb1ELb0ELb1ELb1ELb0ELb0ELb0ELb0ELi2ELi4ELi4ELi4ELb0EEENS1_21CollectiveEpilogueBwdISA_SB_SD_Li256ELb1ELb0ELi2EEENS1_25SingleTileBwdLPTSchedulerILb1ELi128ELb0EEEEEEEEEvNT_6ParamsE$_ZN4cute5tupleIJNS0_IJNS_1CILi2EEEEEENS0_IJiEEEEEC2ERKS3_RKS4_)
$_ZN7cutlass13device_kernelIN5flash19enable_sm80_to_sm89INS1_16FlashAttnBwdSm80INS1_25CollectiveMainloopBwdSm80ILi2ELi2EN4cute5tupleIJNS5_1CILi128EEES8_NS7_ILi64EEEEEENS_10bfloat16_tEfNS_4arch4Sm80ELb1ELb0ELb1ELb1ELb0ELb0ELb0ELb0ELi2ELi4ELi4ELi4ELb0EEENS1_21CollectiveEpilogueBwdISA_SB_SD_Li256ELb1ELb0ELi2EEENS1_25SingleTileBwdLPTSchedulerILb1ELi128ELb0EEEEEEEEEvNT_6ParamsE$_ZN4cute5tupleIJNS0_IJNS_1CILi2EEEEEENS0_IJiEEEEEC2ERKS3_RKS4_:
[----:B------:R-:W-:Y:S02]  /*c440*/  MOV R6, 0xc460 ;  /* 0x0000c46000067802 */ /* 0x000fe40000000f00 */
[----:B------:R-:W-:Y:S05]  /*c450*/  CALL.REL.NOINC `($_ZN7cutlass13device_kernelIN5flash19enable_sm80_to_sm89INS1_16FlashAttnBwdSm80INS1_25CollectiveMainloopBwdSm80ILi2ELi2EN4cute5tupleIJNS5_1CILi128EEES8_NS7_ILi64EEEEEENS_10bfloat16_tEfNS_4arch4Sm80ELb1ELb0ELb1ELb1ELb0ELb0ELb0ELb0ELi2ELi4ELi4ELi4ELb0EEENS1_21CollectiveEpilogueBwdISA_SB_SD_Li256ELb1ELb0ELi2EEENS1_25SingleTileBwdLPTSchedulerILb1ELi128ELb0EEEEEEEEEvNT_6ParamsE$_ZN4cute3eso3ESOILb1ELb0EJNS_5tupleIJNS_1CILi2EEEEEENS2_IJiEEEEEC2ERKS5_RKS6_) ;  /* 0xffffde7000007944 */ /* 0x000fea0003c3ffff */
[----:B------:R-:W-:-:S04]  /*c460*/  MOV R5, 0x0 ;  /* 0x0000000000057802 */ /* 0x000fc80000000f00 */
[----:B------:R-:W-:Y:S05]  /*c470*/  RET.REL.NODEC R4 `(_ZN7cutlass13device_kernelIN5flash19enable_sm80_to_sm89INS1_16FlashAttnBwdSm80INS1_25CollectiveMainloopBwdSm80ILi2ELi2EN4cute5tupleIJNS5_1CILi128EEES8_NS7_ILi64EEEEEENS_10bfloat16_tEfNS_4arch4Sm80ELb1ELb0ELb1ELb1ELb0ELb0ELb0ELb0ELi2ELi4ELi4ELi4ELb0EEENS1_21CollectiveEpilogueBwdISA_SB_SD_Li256ELb1ELb0ELi2EEENS1_25SingleTileBwdLPTSchedulerILb1ELi128ELb0EEEEEEEEEvNT_6ParamsE) ;  /* 0xffff3b8004007950 */ /* 0x000fea0003c3ffff */
        .type           $_ZN7cutlass13device_kernelIN5flash19enable_sm80_to_sm89INS1_16FlashAttnBwdSm80INS1_25CollectiveMainloopBwdSm80ILi2ELi2EN4cute5tupleIJNS5_1CILi128EEES8_NS7_ILi64EEEEEENS_10bfloat16_tEfNS_4arch4Sm80ELb1ELb0ELb1ELb1ELb0ELb0ELb0ELb0ELi2ELi4ELi4ELi4ELb0EEENS1_21CollectiveEpilogueBwdISA_SB_SD_Li256ELb1ELb0ELi2EEENS1_25SingleTileBwdLPTSchedulerILb1ELi128ELb0EEEEEEEEEvNT_6ParamsE$_ZN4cute5tupleIJNS0_IJNS_1CILi2EEES2_EEENS0_IJNS1_ILi1EEEiEEEEEC2ERKS3_RKS5_,@function
        .size           $_ZN7cutlass13device_kernelIN5flash19enable_sm80_to_sm89INS1_16FlashAttnBwdSm80INS1_25CollectiveMainloopBwdSm80ILi2ELi2EN4cute5tupleIJNS5_1CILi128EEES8_NS7_ILi64EEEEEENS_10bfloat16_tEfNS_4arch4Sm80ELb1ELb0ELb1ELb1ELb0ELb0ELb0ELb0ELi2ELi4ELi4ELi4ELb0EEENS1_21CollectiveEpilogueBwdISA_SB_SD_Li256ELb1ELb0ELi2EEENS1_25SingleTileBwdLPTSchedulerILb1ELi128ELb0EEEEEEEEEvNT_6ParamsE$_ZN4cute5tupleIJNS0_IJNS_1CILi2EEES2_EEENS0_IJNS1_ILi1EEEiEEEEEC2ERKS3_RKS5_,($_ZN7cutlass13device_kernelIN5flash19enable_sm80_to_sm89INS1_16FlashAttnBwdSm80INS1_25CollectiveMainloopBwdSm80ILi2ELi2EN4cute5tupleIJNS5_1CILi128EEES8_NS7_ILi64EEEEEENS_10bfloat16_tEfNS_4arch4Sm80ELb1ELb0ELb1ELb1ELb0ELb0ELb0ELb0ELi2ELi4ELi4ELi4ELb0EEENS1_21CollectiveEpilogueBwdISA_SB_SD_Li256ELb1ELb0ELi2EEENS1_25SingleTileBwdLPTSchedulerILb1ELi128ELb0EEEEEEEEEvNT_6ParamsE$_ZN4cute5tupleIJNS0_IJNS_1CILi2EEES2_EEENS0_IJiNS1_ILi4096EEEEEEEEC2ERKS3_RKS5_ - $_ZN7cutlass13device_kernelIN5flash19enable_sm80_to_sm89INS1_16FlashAttnBwdSm80INS1_25CollectiveMainloopBwdSm80ILi2ELi2EN4cute5tupleIJNS5_1CILi128EEES8_NS7_ILi64EEEEEENS_10bfloat16_tEfNS_4arch4Sm80ELb1ELb0ELb1ELb1ELb0ELb0ELb0ELb0ELi2ELi4ELi4ELi4ELb0EEENS1_21CollectiveEpilogueBwdISA_SB_SD_Li256ELb1ELb0ELi2EEENS1_25SingleTileBwdLPTSchedulerILb1ELi128ELb0EEEEEEEEEvNT_6ParamsE$_ZN4cute5tupleIJNS0_IJNS_1CILi2EEES2_EEENS0_IJNS1_ILi1EEEiEEEEEC2ERKS3_RKS5_)
$_ZN7cutlass13device_kernelIN5flash19enable_sm80_to_sm89INS1_16FlashAttnBwdSm80INS1_25CollectiveMainloopBwdSm80ILi2ELi2EN4cute5tupleIJNS5_1CILi128EEES8_NS7_ILi64EEEEEENS_10bfloat16_tEfNS_4arch4Sm80ELb1ELb0ELb1ELb1ELb0ELb0ELb0ELb0ELi2ELi4ELi4ELi4ELb0EEENS1_21CollectiveEpilogueBwdISA_SB_SD_Li256ELb1ELb0ELi2EEENS1_25SingleTileBwdLPTSchedulerILb1ELi128ELb0EEEEEEEEEvNT_6ParamsE$_ZN4cute5tupleIJNS0_IJNS_1CILi2EEES2_EEENS0_IJNS1_ILi1EEEiEEEEEC2ERKS3_RKS5_:
[----:B------:R-:W-:Y:S02]  /*c480*/  MOV R4, 0xc4a0 ;  /* 0x0000c4a000047802 */ /* 0x000fe40000000f00 */
[----:B------:R-:W-:Y:S05]  /*c490*/  CALL.REL.NOINC `($_ZN7cutlass13device_kernelIN5flash19enable_sm80_to_sm89INS1_16FlashAttnBwdSm80INS1_25CollectiveMainloopBwdSm80ILi2ELi2EN4cute5tupleIJNS5_1CILi128EEES8_NS7_ILi64EEEEEENS_10bfloat16_tEfNS_4arch4Sm80ELb1ELb0ELb1ELb1ELb0ELb0ELb0ELb0ELi2ELi4ELi4ELi4ELb0EEENS1_21CollectiveEpilogueBwdISA_SB_SD_Li256ELb1ELb0ELi2EEENS1_25SingleTileBwdLPTSchedulerILb1ELi128ELb0EEEEEEEEEvNT_6ParamsE$_ZN4cute3eso3ESOILb1ELb0EJNS_5tupleIJNS_1CILi2EEES4_EEENS2_IJNS3_ILi1EEEiEEEEEC2ERKS5_RKS7_) ;  /* 0xffffdf0000007944 */ /* 0x000fea0003c3ffff */
[----:B-1----:R-:W-:Y:S02]  /*c4a0*/  MOV R2, R6 ;  /* 0x0000000600027202 */ /* 0x002fe40000000f00 */
[----:B------:R-:W-:-:S04]  /*c4b0*/  MOV R3, 0x0 ;  /* 0x0000000000037802 */ /* 0x000fc80000000f00 */
[----:B------:R-:W-:Y:S05]  /*c4c0*/  RET.REL.NODEC R2 `(_ZN7cutlass13device_kernelIN5flash19enable_sm80_to_sm89INS1_16FlashAttnBwdSm80INS1_25CollectiveMainloopBwdSm80ILi2ELi2EN4cute5tupleIJNS5_1CILi128EEES8_NS7_ILi64EEEEEENS_10bfloat16_tEfNS_4arch4Sm80ELb1ELb0ELb1ELb1ELb0ELb0ELb0ELb0ELi2ELi4ELi4ELi4ELb0EEENS1_21CollectiveEpilogueBwdISA_SB_SD_Li256ELb1ELb0ELi2EEENS1_25SingleTileBwdLPTSchedulerILb1ELi128ELb0EEEEEEEEEvNT_6ParamsE) ;  /* 0xffff3b3002007950 */ /* 0x000fea0003c3ffff */
        .type           $_ZN7cutlass13device_kernelIN5flash19enable_sm80_to_sm89INS1_16FlashAttnBwdSm80INS1_25CollectiveMainloopBwdSm80ILi2ELi2EN4cute5tupleIJNS5_1CILi128EEES8_NS7_ILi64EEEEEENS_10bfloat16_tEfNS_4arch4Sm80ELb1ELb0ELb1ELb1ELb0ELb0ELb0ELb0ELi2ELi4ELi4ELi4ELb0EEENS1_21CollectiveEpilogueBwdISA_SB_SD_Li256ELb1ELb0ELi2EEENS1_25SingleTileBwdLPTSchedulerILb1ELi128ELb0EEEEEEEEEvNT_6ParamsE$_ZN4cute5tupleIJNS0_IJNS_1CILi2EEES2_EEENS0_IJiNS1_ILi4096EEEEEEEEC2ERKS3_RKS5_,@function
        .size           $_ZN7cutlass13device_kernelIN5flash19enable_sm80_to_sm89INS1_16FlashAttnBwdSm80INS1_25CollectiveMainloopBwdSm80ILi2ELi2EN4cute5tupleIJNS5_1CILi128EEES8_NS7_ILi64EEEEEENS_10bfloat16_tEfNS_4arch4Sm80ELb1ELb0ELb1ELb1ELb0ELb0ELb0ELb0ELi2ELi4ELi4ELi4ELb0EEENS1_21CollectiveEpilogueBwdISA_SB_SD_Li256ELb1ELb0ELi2EEENS1_25SingleTileBwdLPTSchedulerILb1ELi128ELb0EEEEEEEEEvNT_6ParamsE$_ZN4cute5tupleIJNS0_IJNS_1CILi2EEES2_EEENS0_IJiNS1_ILi4096EEEEEEEEC2ERKS3_RKS5_,($_ZN7cutlass13device_kernelIN5flash19enable_sm80_to_sm89INS1_16FlashAttnBwdSm80INS1_25CollectiveMainloopBwdSm80ILi2ELi2EN4cute5tupleIJNS5_1CILi128EEES8_NS7_ILi64EEEEEENS_10bfloat16_tEfNS_4arch4Sm80ELb1ELb0ELb1ELb1ELb0ELb0ELb0ELb0ELi2ELi4ELi4ELi4ELb0EEENS1_21CollectiveEpilogueBwdISA_SB_SD_Li256ELb1ELb0ELi2EEENS1_25SingleTileBwdLPTSchedulerILb1ELi128ELb0EEEEEEEEEvNT_6ParamsE$_ZN4cute5tupleIJNS0_IJNS_1CILi2EEES2_EEENS0_IJiNS1_ILi512EEEEEEEEC2ERKS3_RKS5_ - $_ZN7cutlass13device_kernelIN5flash19enable_sm80_to_sm89INS1_16FlashAttnBwdSm80INS1_25CollectiveMainloopBwdSm80ILi2ELi2EN4cute5tupleIJNS5_1CILi128EEES8_NS7_ILi64EEEEEENS_10bfloat16_tEfNS_4arch4Sm80ELb1ELb0ELb1ELb1ELb0ELb0ELb0ELb0ELi2ELi4ELi4ELi4ELb0EEENS1_21CollectiveEpilogueBwdISA_SB_SD_Li256ELb1ELb0ELi2EEENS1_25SingleTileBwdLPTSchedulerILb1ELi128ELb0EEEEEEEEEvNT_6ParamsE$_ZN4cute5tupleIJNS0_IJNS_1CILi2EEES2_EEENS0_IJiNS1_ILi4096EEEEEEEEC2ERKS3_RKS5_)
$_ZN7cutlass13device_kernelIN5flash19enable_sm80_to_sm89INS1_16FlashAttnBwdSm80INS1_25CollectiveMainloopBwdSm80ILi2ELi2EN4cute5tupleIJNS5_1CILi128EEES8_NS7_ILi64EEEEEENS_10bfloat16_tEfNS_4arch4Sm80ELb1ELb0ELb1ELb1ELb0ELb0ELb0ELb0ELi2ELi4ELi4ELi4ELb0EEENS1_21CollectiveEpilogueBwdISA_SB_SD_Li256ELb1ELb0ELi2EEENS1_25SingleTileBwdLPTSchedulerILb1ELi128ELb0EEEEEEEEEvNT_6ParamsE$_ZN4cute5tupleIJNS0_IJNS_1CILi2EEES2_EEENS0_IJiNS1_ILi4096EEEEEEEEC2ERKS3_RKS5_:
[----:B------:R-:W-:Y:S02]  /*c4d0*/  MOV R4, 0xc4f0 ;  /* 0x0000c4f000047802 */ /* 0x000fe40000000f00 */
[----:B------:R-:W-:Y:S05]  /*c4e0*/  CALL.REL.NOINC `($_ZN7cutlass13device_kernelIN5flash19enable_sm80_to_sm89INS1_16FlashAttnBwdSm80INS1_25CollectiveMainloopBwdSm80ILi2ELi2EN4cute5tupleIJNS5_1CILi128EEES8_NS7_ILi64EEEEEENS_10bfloat16_tEfNS_4arch4Sm80ELb1ELb0ELb1ELb1ELb0ELb0ELb0ELb0ELi2ELi4ELi4ELi4ELb0EEENS1_21CollectiveEpilogueBwdISA_SB_SD_Li256ELb1ELb0ELi2EEENS1_25SingleTileBwdLPTSchedulerILb1ELi128ELb0EEEEEEEEEvNT_6ParamsE$_ZN4cute3eso3ESOILb1ELb0EJNS_5tupleIJNS_1CILi2EEES4_EEENS2_IJiNS3_ILi4096EEEEEEEEC2ERKS5_RKS7_) ;  /* 0xffffdef000007944 */ /* 0x000fea0003c3ffff */
[----:B-1----:R-:W-:Y:S02]  /*c4f0*/  MOV R2, R6 ;  /* 0x0000000600027202 */ /* 0x002fe40000000f00 */
[----:B------:R-:W-:-:S04]  /*c500*/  MOV R3, 0x0 ;  /* 0x0000000000037802 */ /* 0x000fc80000000f00 */
[----:B------:R-:W-:Y:S05]  /*c510*/  RET.REL.NODEC R2 `(_ZN7cutlass13device_kernelIN5flash19enable_sm80_to_sm89INS1_16FlashAttnBwdSm80INS1_25CollectiveMainloopBwdSm80ILi2ELi2EN4cute5tupleIJNS5_1CILi128EEES8_NS7_ILi64EEEEEENS_10bfloat16_tEfNS_4arch4Sm80ELb1ELb0ELb1ELb1ELb0ELb0ELb0ELb0ELi2ELi4ELi4ELi4ELb0EEENS1_21CollectiveEpilogueBwdISA_SB_SD_Li256ELb1ELb0ELi2EEENS1_25SingleTileBwdLPTSchedulerILb1ELi128ELb0EEEEEEEEEvNT_6ParamsE) ;  /* 0xffff3ae002007950 */ /* 0x000fea0003c3ffff */
        .type           $_ZN7cutlass13device_kernelIN5flash19enable_sm80_to_sm89INS1_16FlashAttnBwdSm80INS1_25CollectiveMainloopBwdSm80ILi2ELi2EN4cute5tupleIJNS5_1CILi128EEES8_NS7_ILi64EEEEEENS_10bfloat16_tEfNS_4arch4Sm80ELb1ELb0ELb1ELb1ELb0ELb0ELb0ELb0ELi2ELi4ELi4ELi4ELb0EEENS1_21CollectiveEpilogueBwdISA_SB_SD_Li256ELb1ELb0ELi2EEENS1_25SingleTileBwdLPTSchedulerILb1ELi128ELb0EEEEEEEEEvNT_6ParamsE$_ZN4cute5tupleIJNS0_IJNS_1CILi2EEES2_EEENS0_IJiNS1_ILi512EEEEEEEEC2ERKS3_RKS5_,@function
        .size           $_ZN7cutlass13device_kernelIN5flash19enable_sm80_to_sm89INS1_16FlashAttnBwdSm80INS1_25CollectiveMainloopBwdSm80ILi2ELi2EN4cute5tupleIJNS5_1CILi128EEES8_NS7_ILi64EEEEEENS_10bfloat16_tEfNS_4arch4Sm80ELb1ELb0ELb1ELb1ELb0ELb0ELb0ELb0ELi2ELi4ELi4ELi4ELb0EEENS1_21CollectiveEpilogueBwdISA_SB_SD_Li256ELb1ELb0ELi2EEENS1_25SingleTileBwdLPTSchedulerILb1ELi128ELb0EEEEEEEEEvNT_6ParamsE$_ZN4cute5tupleIJNS0_IJNS_1CILi2EEES2_EEENS0_IJiNS1_ILi512EEEEEEEEC2ERKS3_RKS5_,($_ZN7cutlass13device_kernelIN5flash19enable_sm80_to_sm89INS1_16FlashAttnBwdSm80INS1_25CollectiveMainloopBwdSm80ILi2ELi2EN4cute5tupleIJNS5_1CILi128EEES8_NS7_ILi64EEEEEENS_10bfloat16_tEfNS_4arch4Sm80ELb1ELb0ELb1ELb1ELb0ELb0ELb0ELb0ELi2ELi4ELi4ELi4ELb0EEENS1_21CollectiveEpilogueBwdISA_SB_SD_Li256ELb1ELb0ELi2EEENS1_25SingleTileBwdLPTSchedulerILb1ELi128ELb0EEEEEEEEEvNT_6ParamsE$_ZN4cute5tupleIJNS0_IJNS_1CILi2EEES2_EEENS0_IJiiEEEEEC2ERKS3_RKS4_ - $_ZN7cutlass13device_kernelIN5flash19enable_sm80_to_sm89INS1_16FlashAttnBwdSm80INS1_25CollectiveMainloopBwdSm80ILi2ELi2EN4cute5tupleIJNS5_1CILi128EEES8_NS7_ILi64EEEEEENS_10bfloat16_tEfNS_4arch4Sm80ELb1ELb0ELb1ELb1ELb0ELb0ELb0ELb0ELi2ELi4ELi4ELi4ELb0EEENS1_21CollectiveEpilogueBwdISA_SB_SD_Li256ELb1ELb0ELi2EEENS1_25SingleTileBwdLPTSchedulerILb1ELi128ELb0EEEEEEEEEvNT_6ParamsE$_ZN4cute5tupleIJNS0_IJNS_1CILi2EEES2_EEENS0_IJiNS1_ILi512EEEEEEEEC2ERKS3_RKS5_)
$_ZN7cutlass13device_kernelIN5flash19enable_sm80_to_sm89INS1_16FlashAttnBwdSm80INS1_25CollectiveMainloopBwdSm80ILi2ELi2EN4cute5tupleIJNS5_1CILi128EEES8_NS7_ILi64EEEEEENS_10bfloat16_tEfNS_4arch4Sm80ELb1ELb0ELb1ELb1ELb0ELb0ELb0ELb0ELi2ELi4ELi4ELi4ELb0EEENS1_21CollectiveEpilogueBwdISA_SB_SD_Li256ELb1ELb0ELi2EEENS1_25SingleTileBwdLPTSchedulerILb1ELi128ELb0EEEEEEEEEvNT_6ParamsE$_ZN4cute5tupleIJNS0_IJNS_1CILi2EEES2_EEENS0_IJiNS1_ILi512EEEEEEEEC2ERKS3_RKS5_:
[----:B------:R-:W-:Y:S02]  /*c520*/  MOV R4, 0xc540 ;  /* 0x0000c54000047802 */ /* 0x000fe40000000f00 */
[----:B------:R-:W-:Y:S05]  /*c530*/  CALL.REL.NOINC `($_ZN7cutlass13device_kernelIN5flash19enable_sm80_to_sm89INS1_16FlashAttnBwdSm80INS1_25CollectiveMainloopBwdSm80ILi2ELi2EN4cute5tupleIJNS5_1CILi128EEES8_NS7_ILi64EEEEEENS_10bfloat16_tEfNS_4arch4Sm80ELb1ELb0ELb1ELb1ELb0ELb0ELb0ELb0ELi2ELi4ELi4ELi4ELb0EEENS1_21CollectiveEpilogueBwdISA_SB_SD_Li256ELb1ELb0ELi2EEENS1_25SingleTileBwdLPTSchedulerILb1ELi128ELb0EEEEEEEEEvNT_6ParamsE$_ZN4cute3eso3ESOILb1ELb0EJNS_5tupleIJNS_1CILi2EEES4_EEENS2_IJiNS3_ILi512EEEEEEEEC2ERKS5_RKS7_) ;  /* 0xffffdee000007944 */ /* 0x000fea0003c3ffff */
[----:B-1----:R-:W-:Y:S02]  /*c540*/  MOV R2, R6 ;  /* 0x0000000600027202 */ /* 0x002fe40000000f00 */
[----:B------:R-:W-:-:S04]  /*c550*/  MOV R3, 0x0 ;  /* 0x0000000000037802 */ /* 0x000fc80000000f00 */
[----:B------:R-:W-:Y:S05]  /*c560*/  RET.REL.NODEC R2 `(_ZN7cutlass13device_kernelIN5flash19enable_sm80_to_sm89INS1_16FlashAttnBwdSm80INS1_25CollectiveMainloopBwdSm80ILi2ELi2EN4cute5tupleIJNS5_1CILi128EEES8_NS7_ILi64EEEEEENS_10bfloat16_tEfNS_4arch4Sm80ELb1ELb0ELb1ELb1ELb0ELb0ELb0ELb0ELi2ELi4ELi4ELi4ELb0EEENS1_21CollectiveEpilogueBwdISA_SB_SD_Li256ELb1ELb0ELi2EEENS1_25SingleTileBwdLPTSchedulerILb1ELi128ELb0EEEEEEEEEvNT_6ParamsE) ;  /* 0xffff3a9002007950 */ /* 0x000fea0003c3ffff */
        .type           $_ZN7cutlass13device_kernelIN5flash19enable_sm80_to_sm89INS1_16FlashAttnBwdSm80INS1_25CollectiveMainloopBwdSm80ILi2ELi2EN4cute5tupleIJNS5_1CILi128EEES8_NS7_ILi64EEEEEENS_10bfloat16_tEfNS_4arch4Sm80ELb1ELb0ELb1ELb1ELb0ELb0ELb0ELb0ELi2ELi4ELi4ELi4ELb0EEENS1_21CollectiveEpilogueBwdISA_SB_SD_Li256ELb1ELb0ELi2EEENS1_25SingleTileBwdLPTSchedulerILb1ELi128ELb0EEEEEEEEEvNT_6ParamsE$_ZN4cute5tupleIJNS0_IJNS_1CILi2EEES2_EEENS0_IJiiEEEEEC2ERKS3_RKS4_,@function
        .size           $_ZN7cutlass13device_kernelIN5flash19enable_sm80_to_sm89INS1_16FlashAttnBwdSm80INS1_25CollectiveMainloopBwdSm80ILi2ELi2EN4cute5tupleIJNS5_1CILi128EEES8_NS7_ILi64EEEEEENS_10bfloat16_tEfNS_4arch4Sm80ELb1ELb0ELb1ELb1ELb0ELb0ELb0ELb0ELi2ELi4ELi4ELi4ELb0EEENS1_21CollectiveEpilogueBwdISA_SB_SD_Li256ELb1ELb0ELi2EEENS1_25SingleTileBwdLPTSchedulerILb1ELi128ELb0EEEEEEEEEvNT_6ParamsE$_ZN4cute5tupleIJNS0_IJNS_1CILi2EEES2_EEENS0_IJiiEEEEEC2ERKS3_RKS4_,($_ZN7cutlass13device_kernelIN5flash19enable_sm80_to_sm89INS1_16FlashAttnBwdSm80INS1_25CollectiveMainloopBwdSm80ILi2ELi2EN4cute5tupleIJNS5_1CILi128EEES8_NS7_ILi64EEEEEENS_10bfloat16_tEfNS_4arch4Sm80ELb1ELb0ELb1ELb1ELb0ELb0ELb0ELb0ELi2ELi4ELi4ELi4ELb0EEENS1_21CollectiveEpilogueBwdISA_SB_SD_Li256ELb1ELb0ELi2EEENS1_25SingleTileBwdLPTSchedulerILb1ELi128ELb0EEEEEEEEEvNT_6ParamsE$_ZN4cute5tupleIJNS0_IJNS_1CILi2EEES2_S2_EEENS0_IJNS1_ILi1EEENS1_ILi512EEEiEEEEEC2ERKS3_RKS6_ - $_ZN7cutlass13device_kernelIN5flash19enable_sm80_to_sm89INS1_16FlashAttnBwdSm80INS1_25CollectiveMainloopBwdSm80ILi2ELi2EN4cute5tupleIJNS5_1CILi128EEES8_NS7_ILi64EEEEEENS_10bfloat16_tEfNS_4arch4Sm80ELb1ELb0ELb1ELb1ELb0ELb0ELb0ELb0ELi2ELi4ELi4ELi4ELb0EEENS1_21CollectiveEpilogueBwdISA_SB_SD_Li256ELb1ELb0ELi2EEENS1_25SingleTileBwdLPTSchedulerILb1ELi128ELb0EEEEEEEEEvNT_6ParamsE$_ZN4cute5tupleIJNS0_IJNS_1CILi2EEES2_EEENS0_IJiiEEEEEC2ERKS3_RKS4_)
$_ZN7cutlass13device_kernelIN5flash19enable_sm80_to_sm89INS1_16FlashAttnBwdSm80INS1_25CollectiveMainloopBwdSm80ILi2ELi2EN4cute5tupleIJNS5_1CILi128EEES8_NS7_ILi64EEEEEENS_10bfloat16_tEfNS_4arch4Sm80ELb1ELb0ELb1ELb1ELb0ELb0ELb0ELb0ELi2ELi4ELi4ELi4ELb0EEENS1_21CollectiveEpilogueBwdISA_SB_SD_Li256ELb1ELb0ELi2EEENS1_25SingleTileBwdLPTSchedulerILb1ELi128ELb0EEEEEEEEEvNT_6ParamsE$_ZN4cute5tupleIJNS0_IJNS_1CILi2EEES2_EEENS0_IJiiEEEEEC2ERKS3_RKS4_:
[----:B------:R-:W-:Y:S02]  /*c570*/  MOV R4, 0xc590 ;  /* 0x0000c59000047802 */ /* 0x000fe40000000f00 */
[----:B------:R-:W-:Y:S05]  /*c580*/  CALL.REL.NOINC `($_ZN7cutlass13device_kernelIN5flash19enable_sm80_to_sm89INS1_16FlashAttnBwdSm80INS1_25CollectiveMainloopBwdSm80ILi2ELi2EN4cute5tupleIJNS5_1CILi128EEES8_NS7_ILi64EEEEEENS_10bfloat16_tEfNS_4arch4Sm80ELb1ELb0ELb1ELb1ELb0ELb0ELb0ELb0ELi2ELi4ELi4ELi4ELb0EEENS1_21CollectiveEpilogueBwdISA_SB_SD_Li256ELb1ELb0ELi2EEENS1_25SingleTileBwdLPTSchedulerILb1ELi128ELb0EEEEEEEEEvNT_6ParamsE$_ZN4cute3eso3ESOILb1ELb0EJNS_5tupleIJNS_1CILi2EEES4_EEENS2_IJiiEEEEEC2ERKS5_RKS6_) ;  /* 0xffffded000007944 */ /* 0x000fea0003c3ffff */
[----:B-1----:R-:W-:Y:S02]  /*c590*/  MOV R2, R6 ;  /* 0x0000000600027202 */ /* 0x002fe40000000f00 */
[----:B------:R-:W-:-:S04]  /*c5a0*/  MOV R3, 0x0 ;  /* 0x0000000000037802 */ /* 0x000fc80000000f00 */
[----:B------:R-:W-:Y:S05]  /*c5b0*/  RET.REL.NODEC R2 `(_ZN7cutlass13device_kernelIN5flash19enable_sm80_to_sm89INS1_16FlashAttnBwdSm80INS1_25CollectiveMainloopBwdSm80ILi2ELi2EN4cute5tupleIJNS5_1CILi128EEES8_NS7_ILi64EEEEEENS_10bfloat16_tEfNS_4arch4Sm80ELb1ELb0ELb1ELb1ELb0ELb0ELb0ELb0ELi2ELi4ELi4ELi4ELb0EEENS1_21CollectiveEpilogueBwdISA_SB_SD_Li256ELb1ELb0ELi2EEENS1_25SingleTileBwdLPTSchedulerILb1ELi128ELb0EEEEEEEEEvNT_6ParamsE) ;  /* 0xffff3a4002007950 */ /* 0x000fea0003c3ffff */
        .type           $_ZN7cutlass13device_kernelIN5flash19enable_sm80_to_sm89INS1_16FlashAttnBwdSm80INS1_25CollectiveMainloopBwdSm80ILi2ELi2EN4cute5tupleIJNS5_1CILi128EEES8_NS7_ILi64EEEEEENS_10bfloat16_tEfNS_4arch4Sm80ELb1ELb0ELb1ELb1ELb0ELb0ELb0ELb0ELi2ELi4ELi4ELi4ELb0EEENS1_21CollectiveEpilogueBwdISA_SB_SD_Li256ELb1ELb0ELi2EEENS1_25SingleTileBwdLPTSchedulerILb1ELi128ELb0EEEEEEEEEvNT_6ParamsE$_ZN4cute5tupleIJNS0_IJNS_1CILi2EEES2_S2_EEENS0_IJNS1_ILi1EEENS1_ILi512EEEiEEEEEC2ERKS3_RKS6_,@function
        .size           $_ZN7cutlass13device_kernelIN5flash19enable_sm80_to_sm89INS1_16FlashAttnBwdSm80INS1_25CollectiveMainloopBwdSm80ILi2ELi2EN4cute5tupleIJNS5_1CILi128EEES8_NS7_ILi64EEEEEENS_10bfloat16_tEfNS_4arch4Sm80ELb1ELb0ELb1ELb1ELb0ELb0ELb0ELb0ELi2ELi4ELi4ELi4ELb0EEENS1_21CollectiveEpilogueBwdISA_SB_SD_Li256ELb1ELb0ELi2EEENS1_25SingleTileBwdLPTSchedulerILb1ELi128ELb0EEEEEEEEEvNT_6ParamsE$_ZN4cute5tupleIJNS0_IJNS_1CILi2EEES2_S2_EEENS0_IJNS1_ILi1EEENS1_ILi512EEEiEEEEEC2ERKS3_RKS6_,($_ZN7cutlass13device_kernelIN5flash19enable_sm80_to_sm89INS1_16FlashAttnBwdSm80INS1_25CollectiveMainloopBwdSm80ILi2ELi2EN4cute5tupleIJNS5_1CILi128EEES8_NS7_ILi64EEEEEENS_10bfloat16_tEfNS_4arch4Sm80ELb1ELb0ELb1ELb1ELb0ELb0ELb0ELb0ELi2ELi4ELi4ELi4ELb0EEENS1_21CollectiveEpilogueBwdISA_SB_SD_Li256ELb1ELb0ELi2EEENS1_25SingleTileBwdLPTSchedulerILb1ELi128ELb0EEEEEEEEEvNT_6ParamsE$_ZN4cute5tupleIJNS0_IJNS_1CILi8EEENS0_IJNS1_ILi2EEES3_S3_EEENS1_ILi1EEES4_S5_EEENS0_IJS5_NS0_IJS2_iiEEENS1_ILi64EEENS0_IJiNS1_ILi144EEENS1_ILi288EEEEEENS1_ILi512EEEEEEEEC2ERKS6_RKSD_ - $_ZN7cutlass13device_kernelIN5flash19enable_sm80_to_sm89INS1_16FlashAttnBwdSm80INS1_25CollectiveMainloopBwdSm80ILi2ELi2EN4cute5tupleIJNS5_1CILi128EEES8_NS7_ILi64EEEEEENS_10bfloat16_tEfNS_4arch4Sm80ELb1ELb0ELb1ELb1ELb0ELb0ELb0ELb0ELi2ELi4ELi4ELi4ELb0EEENS1_21CollectiveEpilogueBwdISA_SB_SD_Li256ELb1ELb0ELi2EEENS1_25SingleTileBwdLPTSchedulerILb1ELi128ELb0EEEEEEEEEvNT_6ParamsE$_ZN4cute5tupleIJNS0_IJNS_1CILi2EEES2_S2_EEENS0_IJNS1_ILi1EEENS1_ILi512EEEiEEEEEC2ERKS3_RKS6_)
$_ZN7cutlass13device_kernelIN5flash19enable_sm80_to_sm89INS1_16FlashAttnBwdSm80INS1_25CollectiveMainloopBwdSm80ILi2ELi2EN4cute5tupleIJNS5_1CILi128EEES8_NS7_ILi64EEEEEENS_10bfloat16_tEfNS_4arch4Sm80ELb1ELb0ELb1ELb1ELb0ELb0ELb0ELb0ELi2ELi4ELi4ELi4ELb0EEENS1_21CollectiveEpilogueBwdISA_SB_SD_Li256ELb1ELb0ELi2EEENS1_25SingleTileBwdLPTSchedulerILb1ELi128ELb0EEEEEEEEEvNT_6ParamsE$_ZN4cute5tupleIJNS0_IJNS_1CILi2EEES2_S2_EEENS0_IJNS1_ILi1EEENS1_ILi512EEEiEEEEEC2ERKS3_RKS6_:
[----:B------:R-:W-:Y:S02]  /*c5c0*/  MOV R4, 0xc5e0 ;  /* 0x0000c5e000047802 */ /* 0x000fe40000000f00 */
[----:B------:R-:W-:Y:S05]  /*c5d0*/  CALL.REL.NOINC `($_ZN7cutlass13device_kernelIN5flash19enable_sm80_to_sm89INS1_16FlashAttnBwdSm80INS1_25CollectiveMainloopBwdSm80ILi2ELi2EN4cute5tupleIJNS5_1CILi128EEES8_NS7_ILi64EEEEEENS_10bfloat16_tEfNS_4arch4Sm80ELb1ELb0ELb1ELb1ELb0ELb0ELb0ELb0ELi2ELi4ELi4ELi4ELb0EEENS1_21CollectiveEpilogueBwdISA_SB_SD_Li256ELb1ELb0ELi2EEENS1_25SingleTileBwdLPTSchedulerILb1ELi128ELb0EEEEEEEEEvNT_6ParamsE$_ZN4cute3eso3ESOILb1ELb0EJNS_5tupleIJNS_1CILi2EEES4_S4_EEENS2_IJNS3_ILi1EEENS3_ILi512EEEiEEEEEC2ERKS5_RKS8_) ;  /* 0xffffdf3000007944 */ /* 0x000fea0003c3ffff */
[----:B-1----:R-:W-:Y:S02]  /*c5e0*/  MOV R2, R6 ;  /* 0x0000000600027202 */ /* 0x002fe40000000f00 */
[----:B------:R-:W-:-:S04]  /*c5f0*/  MOV R3, 0x0 ;  /* 0x0000000000037802 */ /* 0x000fc80000000f00 */
[----:B------:R-:W-:Y:S05]  /*c600*/  RET.REL.NODEC R2 `(_ZN7cutlass13device_kernelIN5flash19enable_sm80_to_sm89INS1_16FlashAttnBwdSm80INS1_25CollectiveMainloopBwdSm80ILi2ELi2EN4cute5tupleIJNS5_1CILi128EEES8_NS7_ILi64EEEEEENS_10bfloat16_tEfNS_4arch4Sm80ELb1ELb0ELb1ELb1ELb0ELb0ELb0ELb0ELi2ELi4ELi4ELi4ELb0EEENS1_21CollectiveEpilogueBwdISA_SB_SD_Li256ELb1ELb0ELi2EEENS1_25SingleTileBwdLPTSchedulerILb1ELi128ELb0EEEEEEEEEvNT_6ParamsE) ;  /* 0xffff39f002007950 */ /* 0x000fea0003c3ffff */
        .type           $_ZN7cutlass13device_kernelIN5flash19enable_sm80_to_sm89INS1_16FlashAttnBwdSm80INS1_25CollectiveMainloopBwdSm80ILi2ELi2EN4cute5tupleIJNS5_1CILi128EEES8_NS7_ILi64EEEEEENS_10bfloat16_tEfNS_4arch4Sm80ELb1ELb0ELb1ELb1ELb0ELb0ELb0ELb0ELi2ELi4ELi4ELi4ELb0EEENS1_21CollectiveEpilogueBwdISA_SB_SD_Li256ELb1ELb0ELi2EEENS1_25SingleTileBwdLPTSchedulerILb1ELi128ELb0EEEEEEEEEvNT_6ParamsE$_ZN4cute5tupleIJNS0_IJNS_1CILi8EEENS0_IJNS1_ILi2EEES3_S3_EEENS1_ILi1EEES4_S5_EEENS0_IJS5_NS0_IJS2_iiEEENS1_ILi64EEENS0_IJiNS1_ILi144EEENS1_ILi288EEEEEENS1_ILi512EEEEEEEEC2ERKS6_RKSD_,@function
        .size           $_ZN7cutlass13device_kernelIN5flash19enable_sm80_to_sm89INS1_16FlashAttnBwdSm80INS1_25CollectiveMainloopBwdSm80ILi2ELi2EN4cute5tupleIJNS5_1CILi128EEES8_NS7_ILi64EEEEEENS_10bfloat16_tEfNS_4arch4Sm80ELb1ELb0ELb1ELb1ELb0ELb0ELb0ELb0ELi2ELi4ELi4ELi4ELb0EEENS1_21CollectiveEpilogueBwdISA_SB_SD_Li256ELb1ELb0ELi2EEENS1_25SingleTileBwdLPTSchedulerILb1ELi128ELb0EEEEEEEEEvNT_6ParamsE$_ZN4cute5tupleIJNS0_IJNS_1CILi8EEENS0_IJNS1_ILi2EEES3_S3_EEENS1_ILi1EEES4_S5_EEENS0_IJS5_NS0_IJS2_iiEEENS1_ILi64EEENS0_IJiNS1_ILi144EEENS1_ILi288EEEEEENS1_ILi512EEEEEEEEC2ERKS6_RKSD_,($_ZN7cutlass13device_kernelIN5flash19enable_sm80_to_sm89INS1_16FlashAttnBwdSm80INS1_25CollectiveMainloopBwdSm80ILi2ELi2EN4cute5tupleIJNS5_1CILi128EEES8_NS7_ILi64EEEEEENS_10bfloat16_tEfNS_4arch4Sm80ELb1ELb0ELb1ELb1ELb0ELb0ELb0ELb0ELi2ELi4ELi4ELi4ELb0EEENS1_21CollectiveEpilogueBwdISA_SB_SD_Li256ELb1ELb0ELi2EEENS1_25SingleTileBwdLPTSchedulerILb1ELi128ELb0EEEEEEEEEvNT_6ParamsE$_ZN4cute5tupleIJNS0_IJNS_1CILi8EEENS0_IJNS1_ILi2EEES3_S3_EEENS1_ILi1EEES4_S5_EEENS0_IJS5_NS0_IJiiiEEENS1_ILi64EEENS0_IJNS1_ILi72EEENS1_ILi144EEENS1_ILi288EEEEEENS1_ILi512EEEEEEEEC2ERKS6_RKSE_ - $_ZN7cutlass13device_kernelIN5flash19enable_sm80_to_sm89INS1_16FlashAttnBwdSm80INS1_25CollectiveMainloopBwdSm80ILi2ELi2EN4cute5tupleIJNS5_1CILi128EEES8_NS7_ILi64EEEEEENS_10bfloat16_tEfNS_4arch4Sm80ELb1ELb0ELb1ELb1ELb0ELb0ELb0ELb0ELi2ELi4ELi4ELi4ELb0EEENS1_21CollectiveEpilogueBwdISA_SB_SD_Li256ELb1ELb0ELi2EEENS1_25SingleTileBwdLPTSchedulerILb1ELi128ELb0EEEEEEEEEvNT_6ParamsE$_ZN4cute5tupleIJNS0_IJNS_1CILi8EEENS0_IJNS1_ILi2EEES3_S3_EEENS1_ILi1EEES4_S5_EEENS0_IJS5_NS0_IJS2_iiEEENS1_ILi64EEENS0_IJiNS1_ILi144EEENS1_ILi288EEEEEENS1_ILi512EEEEEEEEC2ERKS6_RKSD_)
$_ZN7cutlass13device_kernelIN5flash19enable_sm80_to_sm89INS1_16FlashAttnBwdSm80INS1_25CollectiveMainloopBwdSm80ILi2ELi2EN4cute5tupleIJNS5_1CILi128EEES8_NS7_ILi64EEEEEENS_10bfloat16_tEfNS_4arch4Sm80ELb1ELb0ELb1ELb1ELb0ELb0ELb0ELb0ELi2ELi4ELi4ELi4ELb0EEENS1_21CollectiveEpilogueBwdISA_SB_SD_Li256ELb1ELb0ELi2EEENS1_25SingleTileBwdLPTSchedulerILb1ELi128ELb0EEEEEEEEEvNT_6ParamsE$_ZN4cute5tupleIJNS0_IJNS_1CILi8EEENS0_IJNS1_ILi2EEES3_S3_EEENS1_ILi1EEES4_S5_EEENS0_IJS5_NS0_IJS2_iiEEENS1_ILi64EEENS0_IJiNS1_ILi144EEENS1_ILi288EEEEEENS1_ILi512EEEEEEEEC2ERKS6_RKSD_:
[----:B------:R-:W-:Y:S02]  /*c610*/  MOV R8, 0xc630 ;  /* 0x0000c63000087802 */ /* 0x000fe40000000f00 */
[----:B------:R-:W-:Y:S05]  /*c620*/  CALL.REL.NOINC `($_ZN7cutlass13device_kernelIN5flash19enable_sm80_to_sm89INS1_16FlashAttnBwdSm80INS1_25CollectiveMainloopBwdSm80ILi2ELi2EN4cute5tupleIJNS5_1CILi128EEES8_NS7_ILi64EEEEEENS_10bfloat16_tEfNS_4arch4Sm80ELb1ELb0ELb1ELb1ELb0ELb0ELb0ELb0ELi2ELi4ELi4ELi4ELb0EEENS1_21CollectiveEpilogueBwdISA_SB_SD_Li256ELb1ELb0ELi2EEENS1_25SingleTileBwdLPTSchedulerILb1ELi128ELb0EEEEEEEEEvNT_6ParamsE$_ZN4cute3eso3ESOILb1ELb0EJNS_5tupleIJNS_1CILi8EEENS2_IJNS3_ILi2EEES5_S5_EEENS3_ILi1EEES6_S7_EEENS2_IJS7_NS2_IJS4_iiEEENS3_ILi64EEENS2_IJiNS3_ILi144EEENS3_ILi288EEEEEENS3_ILi512EEEEEEEEC2ERKS8_RKSF_) ;  /* 0xffffdf2000007944 */ /* 0x000fea0003c3ffff */
[----:B-1----:R-:W-:Y:S02]  /*c630*/  MOV R2, R6 ;  /* 0x0000000600027202 */ /* 0x002fe40000000f00 */
[----:B------:R-:W-:-:S04]  /*c640*/  MOV R3, 0x0 ;  /* 0x0000000000037802 */ /* 0x000fc80000000f00 */
[----:B------:R-:W-:Y:S05]  /*c650*/  RET.REL.NODEC R2 `(_ZN7cutlass13device_kernelIN5flash19enable_sm80_to_sm89INS1_16FlashAttnBwdSm80INS1_25CollectiveMainloopBwdSm80ILi2ELi2EN4cute5tupleIJNS5_1CILi128EEES8_NS7_ILi64EEEEEENS_10bfloat16_tEfNS_4arch4Sm80ELb1ELb0ELb1ELb1ELb0ELb0ELb0ELb0ELi2ELi4ELi4ELi4ELb0EEENS1_21CollectiveEpilogueBwdISA_SB_SD_Li256ELb1ELb0ELi2EEENS1_25SingleTileBwdLPTSchedulerILb1ELi128ELb0EEEEEEEEEvNT_6ParamsE) ;  /* 0xffff39a002007950 */ /* 0x000fea0003c3ffff */
        .type           $_ZN7cutlass13device_kernelIN5flash19enable_sm80_to_sm89INS1_16FlashAttnBwdSm80INS1_25CollectiveMainloopBwdSm80ILi2ELi2EN4cute5tupleIJNS5_1CILi128EEES8_NS7_ILi64EEEEEENS_10bfloat16_tEfNS_4arch4Sm80ELb1ELb0ELb1ELb1ELb0ELb0ELb0ELb0ELi2ELi4ELi4ELi4ELb0EEENS1_21CollectiveEpilogueBwdISA_SB_SD_Li256ELb1ELb0ELi2EEENS1_25SingleTileBwdLPTSchedulerILb1ELi128ELb0EEEEEEEEEvNT_6ParamsE$_ZN4cute5tupleIJNS0_IJNS_1CILi8EEENS0_IJNS1_ILi2EEES3_S3_EEENS1_ILi1EEES4_S5_EEENS0_IJS5_NS0_IJiiiEEENS1_ILi64EEENS0_IJNS1_ILi72EEENS1_ILi144EEENS1_ILi288EEEEEENS1_ILi512EEEEEEEEC2ERKS6_RKSE_,@function
        .size           $_ZN7cutlass13device_kernelIN5flash19enable_sm80_to_sm89INS1_16FlashAttnBwdSm80INS1_25CollectiveMainloopBwdSm80ILi2ELi2EN4cute5tupleIJNS5_1CILi128EEES8_NS7_ILi64EEEEEENS_10bfloat16_tEfNS_4arch4Sm80ELb1ELb0ELb1ELb1ELb0ELb0ELb0ELb0ELi2ELi4ELi4ELi4ELb0EEENS1_21CollectiveEpilogueBwdISA_SB_SD_Li256ELb1ELb0ELi2EEENS1_25SingleTileBwdLPTSchedulerILb1ELi128ELb0EEEEEEEEEvNT_6ParamsE$_ZN4cute5tupleIJNS0_IJNS_1CILi8EEENS0_IJNS1_ILi2EEES3_S3_EEENS1_ILi1EEES4_S5_EEENS0_IJS5_NS0_IJiiiEEENS1_ILi64EEENS0_IJNS1_ILi72EEENS1_ILi144EEENS1_ILi288EEEEEENS1_ILi512EEEEEEEEC2ERKS6_RKSE_,($_ZN7cutlass13device_kernelIN5flash19enable_sm80_to_sm89INS1_16FlashAttnBwdSm80INS1_25CollectiveMainloopBwdSm80ILi2ELi2EN4cute5tupleIJNS5_1CILi128EEES8_NS7_ILi64EEEEEENS_10bfloat16_tEfNS_4arch4Sm80ELb1ELb0ELb1ELb1ELb0ELb0ELb0ELb0ELi2ELi4ELi4ELi4ELb0EEENS1_21CollectiveEpilogueBwdISA_SB_SD_Li256ELb1ELb0ELi2EEENS1_25SingleTileBwdLPTSchedulerILb1ELi128ELb0EEEEEEEEEvNT_6ParamsE$_ZN4cute5tupleIJNS0_IJNS_1CILi8EEENS1_ILi2EEES3_S3_S2_S3_EEENS0_IJNS1_ILi1EEEiiiNS1_ILi72EEENS1_ILi512EEEEEEEEC2ERKS4_RKS8_ - $_ZN7cutlass13device_kernelIN5flash19enable_sm80_to_sm89INS1_16FlashAttnBwdSm80INS1_25CollectiveMainloopBwdSm80ILi2ELi2EN4cute5tupleIJNS5_1CILi128EEES8_NS7_ILi64EEEEEENS_10bfloat16_tEfNS_4arch4Sm80ELb1ELb0ELb1ELb1ELb0ELb0ELb0ELb0ELi2ELi4ELi4ELi4ELb0EEENS1_21CollectiveEpilogueBwdISA_SB_SD_Li256ELb1ELb0ELi2EEENS1_25SingleTileBwdLPTSchedulerILb1ELi128ELb0EEEEEEEEEvNT_6ParamsE$_ZN4cute5tupleIJNS0_IJNS_1CILi8EEENS0_IJNS1_ILi2EEES3_S3_EEENS1_ILi1EEES4_S5_EEENS0_IJS5_NS0_IJiiiEEENS1_ILi64EEENS0_IJNS1_ILi72EEENS1_ILi144EEENS1_ILi288EEEEEENS1_ILi512EEEEEEEEC2ERKS6_RKSE_)
$_ZN7cutlass13device_kernelIN5flash19enable_sm80_to_sm89INS1_16FlashAttnBwdSm80INS1_25CollectiveMainloopBwdSm80ILi2ELi2EN4cute5tupleIJNS5_1CILi128EEES8_NS7_ILi64EEEEEENS_10bfloat16_tEfNS_4arch4Sm80ELb1ELb0ELb1ELb1ELb0ELb0ELb0ELb0ELi2ELi4ELi4ELi4ELb0EEENS1_21CollectiveEpilogueBwdISA_SB_SD_Li256ELb1ELb0ELi2EEENS1_25SingleTileBwdLPTSchedulerILb1ELi128ELb0EEEEEEEEEvNT_6ParamsE$_ZN4cute5tupleIJNS0_IJNS_1CILi8EEENS0_IJNS1_ILi2EEES3_S3_EEENS1_ILi1EEES4_S5_EEENS0_IJS5_NS0_IJiiiEEENS1_ILi64EEENS0_IJNS1_ILi72EEENS1_ILi144EEENS1_ILi288EEEEEENS1_ILi512EEEEEEEEC2ERKS6_RKSE_:
[----:B------:R-:W-:Y:S02]  /*c660*/  MOV R8, 0xc680 ;  /* 0x0000c68000087802 */ /* 0x000fe40000000f00 */
[----:B------:R-:W-:Y:S05]  /*c670*/  CALL.REL.NOINC `($_ZN7cutlass13device_kernelIN5flash19enable_sm80_to_sm89INS1_16FlashAttnBwdSm80INS1_25CollectiveMainloopBwdSm80ILi2ELi2EN4cute5tupleIJNS5_1CILi128EEES8_NS7_ILi64EEEEEENS_10bfloat16_tEfNS_4arch4Sm80ELb1ELb0ELb1ELb1ELb0ELb0ELb0ELb0ELi2ELi4ELi4ELi4ELb0EEENS1_21CollectiveEpilogueBwdISA_SB_SD_Li256ELb1ELb0ELi2EEENS1_25SingleTileBwdLPTSchedulerILb1ELi128ELb0EEEEEEEEEvNT_6ParamsE$_ZN4cute3eso3ESOILb1ELb0EJNS_5tupleIJNS_1CILi8EEENS2_IJNS3_ILi2EEES5_S5_EEENS3_ILi1EEES6_S7_EEENS2_IJS7_NS2_IJiiiEEENS3_ILi64EEENS2_IJNS3_ILi72EEENS3_ILi144EEENS3_ILi288EEEEEENS3_ILi512EEEEEEEEC2ERKS8_RKSG_) ;  /* 0xffffdf3000007944 */ /* 0x000fea0003c3ffff */
[----:B-1----:R-:W-:Y:S02]  /*c680*/  MOV R2, R6 ;  /* 0x0000000600027202 */ /* 0x002fe40000000f00 */
[----:B------:R-:W-:-:S04]  /*c690*/  MOV R3, 0x0 ;  /* 0x0000000000037802 */ /* 0x000fc80000000f00 */
[----:B------:R-:W-:Y:S05]  /*c6a0*/  RET.REL.NODEC R2 `(_ZN7cutlass13device_kernelIN5flash19enable_sm80_to_sm89INS1_16FlashAttnBwdSm80INS1_25CollectiveMainloopBwdSm80ILi2ELi2EN4cute5tupleIJNS5_1CILi128EEES8_NS7_ILi64EEEEEENS_10bfloat16_tEfNS_4arch4Sm80ELb1ELb0ELb1ELb1ELb0ELb0ELb0ELb0ELi2ELi4ELi4ELi4ELb0EEENS1_21CollectiveEpilogueBwdISA_SB_SD_Li256ELb1ELb0ELi2EEENS1_25SingleTileBwdLPTSchedulerILb1ELi128ELb0EEEEEEEEEvNT_6ParamsE) ;  /* 0xffff395002007950 */ /* 0x000fea0003c3ffff */
        .type           $_ZN7cutlass13device_kernelIN5flash19enable_sm80_to_sm89INS1_16FlashAttnBwdSm80INS1_25CollectiveMainloopBwdSm80ILi2ELi2EN4cute5tupleIJNS5_1CILi128EEES8_NS7_ILi64EEEEEENS_10bfloat16_tEfNS_4arch4Sm80ELb1ELb0ELb1ELb1ELb0ELb0ELb0ELb0ELi2ELi4ELi4ELi4ELb0EEENS1_21CollectiveEpilogueBwdISA_SB_SD_Li256ELb1ELb0ELi2EEENS1_25SingleTileBwdLPTSchedulerILb1ELi128ELb0EEEEEEEEEvNT_6ParamsE$_ZN4cute5tupleIJNS0_IJNS_1CILi8EEENS1_ILi2EEES3_S3_S2_S3_EEENS0_IJNS1_ILi1EEEiiiNS1_ILi72EEENS1_ILi512EEEEEEEEC2ERKS4_RKS8_,@function
        .size           $_ZN7cutlass13device_kernelIN5flash19enable_sm80_to_sm89INS1_16FlashAttnBwdSm80INS1_25CollectiveMainloopBwdSm80ILi2ELi2EN4cute5tupleIJNS5_1CILi128EEES8_NS7_ILi64EEEEEENS_10bfloat16_tEfNS_4arch4Sm80ELb1ELb0ELb1ELb1ELb0ELb0ELb0ELb0ELi2ELi4ELi4ELi4ELb0EEENS1_21CollectiveEpilogueBwdISA_SB_SD_Li256ELb1ELb0ELi2EEENS1_25SingleTileBwdLPTSchedulerILb1ELi128ELb0EEEEEEEEEvNT_6ParamsE$_ZN4cute5tupleIJNS0_IJNS_1CILi8EEENS1_ILi2EEES3_S3_S2_S3_EEENS0_IJNS1_ILi1EEEiiiNS1_ILi72EEENS1_ILi512EEEEEEEEC2ERKS4_RKS8_,($_ZN7cutlass13device_kernelIN5flash19enable_sm80_to_sm89INS1_16FlashAttnBwdSm80INS1_25CollectiveMainloopBwdSm80ILi2ELi2EN4cute5tupleIJNS5_1CILi128EEES8_NS7_ILi64EEEEEENS_10bfloat16_tEfNS_4arch4Sm80ELb1ELb0ELb1ELb1ELb0ELb0ELb0ELb0ELi2ELi4ELi4ELi4ELb0EEENS1_21CollectiveEpilogueBwdISA_SB_SD_Li256ELb1ELb0ELi2EEENS1_25SingleTileBwdLPTSchedulerILb1ELi128ELb0EEEEEEEEEvNT_6ParamsE$_ZN4cute5tupleIJNS_1CILi0EEEiEEC2ERKS2_RKi - $_ZN7cutlass13device_kernelIN5flash19enable_sm80_to_sm89INS1_16FlashAttnBwdSm80INS1_25CollectiveMainloopBwdSm80ILi2ELi2EN4cute5tupleIJNS5_1CILi128EEES8_NS7_ILi64EEEEEENS_10bfloat16_tEfNS_4arch4Sm80ELb1ELb0ELb1ELb1ELb0ELb0ELb0ELb0ELi2ELi4ELi4ELi4ELb0EEENS1_21CollectiveEpilogueBwdISA_SB_SD_Li256ELb1ELb0ELi2EEENS1_25SingleTileBwdLPTSchedulerILb1ELi128ELb0EEEEEEEEEvNT_6ParamsE$_ZN4cute5tupleIJNS0_IJNS_1CILi8EEENS1_ILi2EEES3_S3_S2_S3_EEENS0_IJNS1_ILi1EEEiiiNS1_ILi72EEENS1_ILi512EEEEEEEEC2ERKS4_RKS8_)
$_ZN7cutlass13device_kernelIN5flash19enable_sm80_to_sm89INS1_16FlashAttnBwdSm80INS1_25CollectiveMainloopBwdSm80ILi2ELi2EN4cute5tupleIJNS5_1CILi128EEES8_NS7_ILi64EEEEEENS_10bfloat16_tEfNS_4arch4Sm80ELb1ELb0ELb1ELb1ELb0ELb0ELb0ELb0ELi2ELi4ELi4ELi4ELb0EEENS1_21CollectiveEpilogueBwdISA_SB_SD_Li256ELb1ELb0ELi2EEENS1_25SingleTileBwdLPTSchedulerILb1ELi128ELb0EEEEEEEEEvNT_6ParamsE$_ZN4cute5tupleIJNS0_IJNS_1CILi8EEENS1_ILi2EEES3_S3_S2_S3_EEENS0_IJNS1_ILi1EEEiiiNS1_ILi72EEENS1_ILi512EEEEEEEEC2ERKS4_RKS8_:
[----:B------:R-:W-:Y:S02]  /*c6b0*/  MOV R8, 0xc6d0 ;  /* 0x0000c6d000087802 */ /* 0x000fe40000000f00 */
[----:B------:R-:W-:Y:S05]  /*c6c0*/  CALL.REL.NOINC `($_ZN7cutlass13device_kernelIN5flash19enable_sm80_to_sm89INS1_16FlashAttnBwdSm80INS1_25CollectiveMainloopBwdSm80ILi2ELi2EN4cute5tupleIJNS5_1CILi128EEES8_NS7_ILi64EEEEEENS_10bfloat16_tEfNS_4arch4Sm80ELb1ELb0ELb1ELb1ELb0ELb0ELb0ELb0ELi2ELi4ELi4ELi4ELb0EEENS1_21CollectiveEpilogueBwdISA_SB_SD_Li256ELb1ELb0ELi2EEENS1_25SingleTileBwdLPTSchedulerILb1ELi128ELb0EEEEEEEEEvNT_6ParamsE$_ZN4cute3eso3ESOILb1ELb0EJNS_5tupleIJNS_1CILi8EEENS3_ILi2EEES5_S5_S4_S5_EEENS2_IJNS3_ILi1EEEiiiNS3_ILi72EEENS3_ILi512EEEEEEEEC2ERKS6_RKSA_) ;  /* 0xffffdf4000007944 */ /* 0x000fea0003c3ffff */
[----:B-1----:R-:W-:Y:S02]  /*c6d0*/  MOV R2, R6 ;  /* 0x0000000600027202 */ /* 0x002fe40000000f00 */
[----:B------:R-:W-:-:S04]  /*c6e0*/  MOV R3, 0x0 ;  /* 0x0000000000037802 */ /* 0x000fc80000000f00 */
[----:B------:R-:W-:Y:S05]  /*c6f0*/  RET.REL.NODEC R2 `(_ZN7cutlass13device_kernelIN5flash19enable_sm80_to_sm89INS1_16FlashAttnBwdSm80INS1_25CollectiveMainloopBwdSm80ILi2ELi2EN4cute5tupleIJNS5_1CILi128EEES8_NS7_ILi64EEEEEENS_10bfloat16_tEfNS_4arch4Sm80ELb1ELb0ELb1ELb1ELb0ELb0ELb0ELb0ELi2ELi4ELi4ELi4ELb0EEENS1_21CollectiveEpilogueBwdISA_SB_SD_Li256ELb1ELb0ELi2EEENS1_25SingleTileBwdLPTSchedulerILb1ELi128ELb0EEEEEEEEEvNT_6ParamsE) ;  /* 0xffff390002007950 */ /* 0x000fea0003c3ffff */
        .type           $_ZN7cutlass13device_kernelIN5flash19enable_sm80_to_sm89INS1_16FlashAttnBwdSm80INS1_25CollectiveMainloopBwdSm80ILi2ELi2EN4cute5tupleIJNS5_1CILi128EEES8_NS7_ILi64EEEEEENS_10bfloat16_tEfNS_4arch4Sm80ELb1ELb0ELb1ELb1ELb0ELb0ELb0ELb0ELi2ELi4ELi4ELi4ELb0EEENS1_21CollectiveEpilogueBwdISA_SB_SD_Li256ELb1ELb0ELi2EEENS1_25SingleTileBwdLPTSchedulerILb1ELi128ELb0EEEEEEEEEvNT_6ParamsE$_ZN4cute5tupleIJNS_1CILi0EEEiEEC2ERKS2_RKi,@function
        .size           $_ZN7cutlass13device_kernelIN5flash19enable_sm80_to_sm89INS1_16FlashAttnBwdSm80INS1_25CollectiveMainloopBwdSm80ILi2ELi2EN4cute5tupleIJNS5_1CILi128EEES8_NS7_ILi64EEEEEENS_10bfloat16_tEfNS_4arch4Sm80ELb1ELb0ELb1ELb1ELb0ELb0ELb0ELb0ELi2ELi4ELi4ELi4ELb0EEENS1_21CollectiveEpilogueBwdISA_SB_SD_Li256ELb1ELb0ELi2EEENS1_25SingleTileBwdLPTSchedulerILb1ELi128ELb0EEEEEEEEEvNT_6ParamsE$_ZN4cute5tupleIJNS_1CILi0EEEiEEC2ERKS2_RKi,($_ZN7cutlass13device_kernelIN5flash19enable_sm80_to_sm89INS1_16FlashAttnBwdSm80INS1_25CollectiveMainloopBwdSm80ILi2ELi2EN4cute5tupleIJNS5_1CILi128EEES8_NS7_ILi64EEEEEENS_10bfloat16_tEfNS_4arch4Sm80ELb1ELb0ELb1ELb1ELb0ELb0ELb0ELb0ELi2ELi4ELi4ELi4ELb0EEENS1_21CollectiveEpilogueBwdISA_SB_SD_Li256ELb1ELb0ELi2EEENS1_25SingleTileBwdLPTSchedulerILb1ELi128ELb0EEEEEEEEEvNT_6ParamsE$_ZN4cute5tupleIJNS_1CILi2EEEiEEC2ERKS2_RKi - $_ZN7cutlass13device_kernelIN5flash19enable_sm80_to_sm89INS1_16FlashAttnBwdSm80INS1_25CollectiveMainloopBwdSm80ILi2ELi2EN4cute5tupleIJNS5_1CILi128EEES8_NS7_ILi64EEEEEENS_10bfloat16_tEfNS_4arch4Sm80ELb1ELb0ELb1ELb1ELb0ELb0ELb0ELb0ELi2ELi4ELi4ELi4ELb0EEENS1_21CollectiveEpilogueBwdISA_SB_SD_Li256ELb1ELb0ELi2EEENS1_25SingleTileBwdLPTSchedulerILb1ELi128ELb0EEEEEEEEEvNT_6ParamsE$_ZN4cute5tupleIJNS_1CILi0EEEiEEC2ERKS2_RKi)
$_ZN7cutlass13device_kernelIN5flash19enable_sm80_to_sm89INS1_16FlashAttnBwdSm80INS1_25CollectiveMainloopBwdSm80ILi2ELi2EN4cute5tupleIJNS5_1CILi128EEES8_NS7_ILi64EEEEEENS_10bfloat16_tEfNS_4arch4Sm80ELb1ELb0ELb1ELb1ELb0ELb0ELb0ELb0ELi2ELi4ELi4ELi4ELb0EEENS1_21CollectiveEpilogueBwdISA_SB_SD_Li256ELb1ELb0ELi2EEENS1_25SingleTileBwdLPTSchedulerILb1ELi128ELb0EEEEEEEEEvNT_6ParamsE$_ZN4cute5tupleIJNS_1CILi0EEEiEEC2ERKS2_RKi:
[----:B------:R-:W-:Y:S02]  /*c700*/  MOV R13, R11 ;  /* 0x0000000b000d7202 */ /* 0x000fe40000000f00 */
[----:B------:R-:W-:Y:S02]  /*c710*/  MOV R8, 0xc730 ;  /* 0x0000c73000087802 */ /* 0x000fe40000000f00 */
[----:B------:R-:W-:Y:S05]  /*c720*/  CALL.REL.NOINC `($_ZN7cutlass13device_kernelIN5flash19enable_sm80_to_sm89INS1_16FlashAttnBwdSm80INS1_25CollectiveMainloopBwdSm80ILi2ELi2EN4cute5tupleIJNS5_1CILi128EEES8_NS7_ILi64EEEEEENS_10bfloat16_tEfNS_4arch4Sm80ELb1ELb0ELb1ELb1ELb0ELb0ELb0ELb0ELi2ELi4ELi4ELi4ELb0EEENS1_21CollectiveEpilogueBwdISA_SB_SD_Li256ELb1ELb0ELi2EEENS1_25SingleTileBwdLPTSchedulerILb1ELi128ELb0EEEEEEEEEvNT_6ParamsE$_ZN4cute3eso3ESOILb1ELb0EJNS_1CILi0EEEiEEC2ERKS3_RKi) ;  /* 0xffffcb0000007944 */ /* 0x000fea0003c3ffff */
[----:B-1----:R-:W-:Y:S02]  /*c730*/  MOV R2, R6 ;  /* 0x0000000600027202 */ /* 0x002fe40000000f00 */
[----:B------:R-:W-:-:S04]  /*c740*/  MOV R3, 0x0 ;  /* 0x0000000000037802 */ /* 0x000fc80000000f00 */
[----:B------:R-:W-:Y:S05]  /*c750*/  RET.REL.NODEC R2 `(_ZN7cutlass13device_kernelIN5flash19enable_sm80_to_sm89INS1_16FlashAttnBwdSm80INS1_25CollectiveMainloopBwdSm80ILi2ELi2EN4cute5tupleIJNS5_1CILi128EEES8_NS7_ILi64EEEEEENS_10bfloat16_tEfNS_4arch4Sm80ELb1ELb0ELb1ELb1ELb0ELb0ELb0ELb0ELi2ELi4ELi4ELi4ELb0EEENS1_21CollectiveEpilogueBwdISA_SB_SD_Li256ELb1ELb0ELi2EEENS1_25SingleTileBwdLPTSchedulerILb1ELi128ELb0EEEEEEEEEvNT_6ParamsE) ;  /* 0xffff38a002007950 */ /* 0x000fea0003c3ffff */
        .type           $_ZN7cutlass13device_kernelIN5flash19enable_sm80_to_sm89INS1_16FlashAttnBwdSm80INS1_25CollectiveMainloopBwdSm80ILi2ELi2EN4cute5tupleIJNS5_1CILi128EEES8_NS7_ILi64EEEEEENS_10bfloat16_tEfNS_4arch4Sm80ELb1ELb0ELb1ELb1ELb0ELb0ELb0ELb0ELi2ELi4ELi4ELi4ELb0EEENS1_21CollectiveEpilogueBwdISA_SB_SD_Li256ELb1ELb0ELi2EEENS1_25SingleTileBwdLPTSchedulerILb1ELi128ELb0EEEEEEEEEvNT_6ParamsE$_ZN4cute5tupleIJNS_1CILi2EEEiEEC2ERKS2_RKi,@function
        .size           $_ZN7cutlass13device_kernelIN5flash19enable_sm80_to_sm89INS1_16FlashAttnBwdSm80INS1_25CollectiveMainloopBwdSm80ILi2ELi2EN4cute5tupleIJNS5_1CILi128EEES8_NS7_ILi64EEEEEENS_10bfloat16_tEfNS_4arch4Sm80ELb1ELb0ELb1ELb1ELb0ELb0ELb0ELb0ELi2ELi4ELi4ELi4ELb0EEENS1_21CollectiveEpilogueBwdISA_SB_SD_Li256ELb1ELb0ELi2EEENS1_25SingleTileBwdLPTSchedulerILb1ELi128ELb0EEEEEEEEEvNT_6ParamsE$_ZN4cute5tupleIJNS_1CILi2EEEiEEC2ERKS2_RKi,($_ZN7cutlass13device_kernelIN5flash19enable_sm80_to_sm89INS1_16FlashAttnBwdSm80INS1_25CollectiveMainloopBwdSm80ILi2ELi2EN4cute5tupleIJNS5_1CILi128EEES8_NS7_ILi64EEEEEENS_10bfloat16_tEfNS_4arch4Sm80ELb1ELb0ELb1ELb1ELb0ELb0ELb0ELb0ELi2ELi4ELi4ELi4ELb0EEENS1_21CollectiveEpilogueBwdISA_SB_SD_Li256ELb1ELb0ELi2EEENS1_25SingleTileBwdLPTSchedulerILb1ELi128ELb0EEEEEEEEEvNT_6ParamsE$_ZN4cute5tupleIJNS_7SwizzleILi3ELi3ELi3EEENS_9MixedBitsILj0ELj432EEENS_6LayoutINS0_IJNS0_IJNS_1CILi2EEES7_S7_EEES7_NS6_ILi8EEEEEENS0_IJNS0_IJNS6_ILi64EEES9_NS6_ILi512EEEEEENS6_ILi8192EEENS6_ILi1024EEEEEEEEEEC2ERKS2_RKS4_RKSH_ - $_ZN7cutlass13device_kernelIN5flash19enable_sm80_to_sm89INS1_16FlashAttnBwdSm80INS1_25CollectiveMainloopBwdSm80ILi2ELi2EN4cute5tupleIJNS5_1CILi128EEES8_NS7_ILi64EEEEEENS_10bfloat16_tEfNS_4arch4Sm80ELb1ELb0ELb1ELb1ELb0ELb0ELb0ELb0ELi2ELi4ELi4ELi4ELb0EEENS1_21CollectiveEpilogueBwdISA_SB_SD_Li256ELb1ELb0ELi2EEENS1_25SingleTileBwdLPTSchedulerILb1ELi128ELb0EEEEEEEEEvNT_6ParamsE$_ZN4cute5tupleIJNS_1CILi2EEEiEEC2ERKS2_RKi)
$_ZN7cutlass13device_kernelIN5flash19enable_sm80_to_sm89INS1_16FlashAttnBwdSm80INS1_25CollectiveMainloopBwdSm80ILi2ELi2EN4cute5tupleIJNS5_1CILi128EEES8_NS7_ILi64EEEEEENS_10bfloat16_tEfNS_4arch4Sm80ELb1ELb0ELb1ELb1ELb0ELb0ELb0ELb0ELi2ELi4ELi4ELi4ELb0EEENS1_21CollectiveEpilogueBwdISA_SB_SD_Li256ELb1ELb0ELi2EEENS1_25SingleTileBwdLPTSchedulerILb1ELi128ELb0EEEEEEEEEvNT_6ParamsE$_ZN4cute5tupleIJNS_1CILi2EEEiEEC2ERKS2_RKi:
[----:B------:R-:W-:Y:S02]  /*c760*/  MOV R4, 0xc780 ;  /* 0x0000c78000047802 */ /* 0x000fe40000000f00 */
[----:B------:R-:W-:Y:S05]  /*c770*/  CALL.REL.NOINC `($_ZN7cutlass13device_kernelIN5flash19enable_sm80_to_sm89INS1_16FlashAttnBwdSm80INS1_25CollectiveMainloopBwdSm80ILi2ELi2EN4cute5tupleIJNS5_1CILi128EEES8_NS7_ILi64EEEEEENS_10bfloat16_tEfNS_4arch4Sm80ELb1ELb0ELb1ELb1ELb0ELb0ELb0ELb0ELi2ELi4ELi4ELi4ELb0EEENS1_21CollectiveEpilogueBwdISA_SB_SD_Li256ELb1ELb0ELi2EEENS1_25SingleTileBwdLPTSchedulerILb1ELi128ELb0EEEEEEEEEvNT_6ParamsE$_ZN4cute3eso3ESOILb1ELb0EJNS_1CILi2EEEiEEC2ERKS3_RKi) ;  /* 0xffffd08000007944 */ /* 0x000fea0003c3ffff */
[----:B-1----:R-:W-:Y:S02]  /*c780*/  MOV R2, R6 ;  /* 0x0000000600027202 */ /* 0x002fe40000000f00 */
[----:B------:R-:W-:-:S04]  /*c790*/  MOV R3, 0x0 ;  /* 0x0000000000037802 */ /* 0x000fc80000000f00 */
[----:B------:R-:W-:Y:S05]  /*c7a0*/  RET.REL.NODEC R2 `(_ZN7cutlass13device_kernelIN5flash19enable_sm80_to_sm89INS1_16FlashAttnBwdSm80INS1_25CollectiveMainloopBwdSm80ILi2ELi2EN4cute5tupleIJNS5_1CILi128EEES8_NS7_ILi64EEEEEENS_10bfloat16_tEfNS_4arch4Sm80ELb1ELb0ELb1ELb1ELb0ELb0ELb0ELb0ELi2ELi4ELi4ELi4ELb0EEENS1_21CollectiveEpilogueBwdISA_SB_SD_Li256ELb1ELb0ELi2EEENS1_25SingleTileBwdLPTSchedulerILb1ELi128ELb0EEEEEEEEEvNT_6ParamsE) ;  /* 0xffff385002007950 */ /* 0x000fea0003c3ffff */
        .type           $_ZN7cutlass13device_kernelIN5flash19enable_sm80_to_sm89INS1_16FlashAttnBwdSm80INS1_25CollectiveMainloopBwdSm80ILi2ELi2EN4cute5tupleIJNS5_1CILi128EEES8_NS7_ILi64EEEEEENS_10bfloat16_tEfNS_4arch4Sm80ELb1ELb0ELb1ELb1ELb0ELb0ELb0ELb0ELi2ELi4ELi4ELi4ELb0EEENS1_21CollectiveEpilogueBwdISA_SB_SD_Li256ELb1ELb0ELi2EEENS1_25SingleTileBwdLPTSchedulerILb1ELi128ELb0EEEEEEEEEvNT_6ParamsE$_ZN4cute5tupleIJNS_7SwizzleILi3ELi3ELi3EEENS_9MixedBitsILj0ELj432EEENS_6LayoutINS0_IJNS0_IJNS_1CILi2EEES7_S7_EEES7_NS6_ILi8EEEEEENS0_IJNS0_IJNS6_ILi64EEES9_NS6_ILi512EEEEEENS6_ILi8192EEENS6_ILi1024EEEEEEEEEEC2ERKS2_RKS4_RKSH_,@function
        .size           $_ZN7cutlass13device_kernelIN5flash19enable_sm80_to_sm89INS1_16FlashAttnBwdSm80INS1_25CollectiveMainloopBwdSm80ILi2ELi2EN4cute5tupleIJNS5_1CILi128EEES8_NS7_ILi64EEEEEENS_10bfloat16_tEfNS_4arch4Sm80ELb1ELb0ELb1ELb1ELb0ELb0ELb0ELb0ELi2ELi4ELi4ELi4ELb0EEENS1_21CollectiveEpilogueBwdISA_SB_SD_Li256ELb1ELb0ELi2EEENS1_25SingleTileBwdLPTSchedulerILb1ELi128ELb0EEEEEEEEEvNT_6ParamsE$_ZN4cute5tupleIJNS_7SwizzleILi3ELi3ELi3EEENS_9MixedBitsILj0ELj432EEENS_6LayoutINS0_IJNS0_IJNS_1CILi2EEES7_S7_EEES7_NS6_ILi8EEEEEENS0_IJNS0_IJNS6_ILi64EEES9_NS6_ILi512EEEEEENS6_ILi8192EEENS6_ILi1024EEEEEEEEEEC2ERKS2_RKS4_RKSH_,($_ZN7cutlass13device_kernelIN5flash19enable_sm80_to_sm89INS1_16FlashAttnBwdSm80INS1_25CollectiveMainloopBwdSm80ILi2ELi2EN4cute5tupleIJNS5_1CILi128EEES8_NS7_ILi64EEEEEENS_10bfloat16_tEfNS_4arch4Sm80ELb1ELb0ELb1ELb1ELb0ELb0ELb0ELb0ELi2ELi4ELi4ELi4ELb0EEENS1_21CollectiveEpilogueBwdISA_SB_SD_Li256ELb1ELb0ELi2EEENS1_25SingleTileBwdLPTSchedulerILb1ELi128ELb0EEEEEEEEEvNT_6ParamsE$_ZN4cute5tupleIJiEEC2ERKi - $_ZN7cutlass13device_kernelIN5flash19enable_sm80_to_sm89INS1_16FlashAttnBwdSm80INS1_25CollectiveMainloopBwdSm80ILi2ELi2EN4cute5tupleIJNS5_1CILi128EEES8_NS7_ILi64EEEEEENS_10bfloat16_tEfNS_4arch4Sm80ELb1ELb0ELb1ELb1ELb0ELb0ELb0ELb0ELi2ELi4ELi4ELi4ELb0EEENS1_21CollectiveEpilogueBwdISA_SB_SD_Li256ELb1ELb0ELi2EEENS1_25SingleTileBwdLPTSchedulerILb1ELi128ELb0EEEEEEEEEvNT_6ParamsE$_ZN4cute5tupleIJNS_7SwizzleILi3ELi3ELi3EEENS_9MixedBitsILj0ELj432EEENS_6LayoutINS0_IJNS0_IJNS_1CILi2EEES7_S7_EEES7_NS6_ILi8EEEEEENS0_IJNS0_IJNS6_ILi64EEES9_NS6_ILi512EEEEEENS6_ILi8192EEENS6_ILi1024EEEEEEEEEEC2ERKS2_RKS4_RKSH_)
$_ZN7cutlass13device_kernelIN5flash19enable_sm80_to_sm89INS1_16FlashAttnBwdSm80INS1_25CollectiveMainloopBwdSm80ILi2ELi2EN4cute5tupleIJNS5_1CILi128EEES8_NS7_ILi64EEEEEENS_10bfloat16_tEfNS_4arch4Sm80ELb1ELb0ELb1ELb1ELb0ELb0ELb0ELb0ELi2ELi4ELi4ELi4ELb0EEENS1_21CollectiveEpilogueBwdISA_SB_SD_Li256ELb1ELb0ELi2EEENS1_25SingleTileBwdLPTSchedulerILb1ELi128ELb0EEEEEEEEEvNT_6ParamsE$_ZN4cute5tupleIJNS_7SwizzleILi3ELi3ELi3EEENS_9MixedBitsILj0ELj432EEENS_6LayoutINS0_IJNS0_IJNS_1CILi2EEES7_S7_EEES7_NS6_ILi8EEEEEENS0_IJNS0_IJNS6_ILi64EEES9_NS6_ILi512EEEEEENS6_ILi8192EEENS6_ILi1024EEEEEEEEEEC2ERKS2_RKS4_RKSH_:
[----:B------:R-:W-:Y:S02]  /*c7b0*/  MOV R6, 0xc7d0 ;  /* 0x0000c7d000067802 */ /* 0x000fe40000000f00 */
[----:B------:R-:W-:Y:S05]  /*c7c0*/  CALL.REL.NOINC `($_ZN7cutlass13device_kernelIN5flash19enable_sm80_to_sm89INS1_16FlashAttnBwdSm80INS1_25CollectiveMainloopBwdSm80ILi2ELi2EN4cute5tupleIJNS5_1CILi128EEES8_NS7_ILi64EEEEEENS_10bfloat16_tEfNS_4arch4Sm80ELb1ELb0ELb1ELb1ELb0ELb0ELb0ELb0ELi2ELi4ELi4ELi4ELb0EEENS1_21CollectiveEpilogueBwdISA_SB_SD_Li256ELb1ELb0ELi2EEENS1_25SingleTileBwdLPTSchedulerILb1ELi128ELb0EEEEEEEEEvNT_6ParamsE$_ZN4cute3eso3ESOILb1ELb0EJNS_7SwizzleILi3ELi3ELi3EEENS_9MixedBitsILj0ELj432EEENS_6LayoutINS_5tupleIJNS7_IJNS_1CILi2EEES9_S9_EEES9_NS8_ILi8EEEEEENS7_IJNS7_IJNS8_ILi64EEESB_NS8_ILi512EEEEEENS8_ILi8192EEENS8_ILi1024EEEEEEEEEEC2ERKS3_RKS5_RKSJ_) ;  /* 0xfffff77000007944 */ /* 0x000fea0003c3ffff */
[----:B------:R-:W-:-:S04]  /*c7d0*/  MOV R5, 0x0 ;  /* 0x0000000000057802 */ /* 0x000fc80000000f00 */
[----:B------:R-:W-:Y:S05]  /*c7e0*/  RET.REL.NODEC R4 `(_ZN7cutlass13device_kernelIN5flash19enable_sm80_to_sm89INS1_16FlashAttnBwdSm80INS1_25CollectiveMainloopBwdSm80ILi2ELi2EN4cute5tupleIJNS5_1CILi128EEES8_NS7_ILi64EEEEEENS_10bfloat16_tEfNS_4arch4Sm80ELb1ELb0ELb1ELb1ELb0ELb0ELb0ELb0ELi2ELi4ELi4ELi4ELb0EEENS1_21CollectiveEpilogueBwdISA_SB_SD_Li256ELb1ELb0ELi2EEENS1_25SingleTileBwdLPTSchedulerILb1ELi128ELb0EEEEEEEEEvNT_6ParamsE) ;  /* 0xffff381004007950 */ /* 0x000fea0003c3ffff */
        .type           $_ZN7cutlass13device_kernelIN5flash19enable_sm80_to_sm89INS1_16FlashAttnBwdSm80INS1_25CollectiveMainloopBwdSm80ILi2ELi2EN4cute5tupleIJNS5_1CILi128EEES8_NS7_ILi64EEEEEENS_10bfloat16_tEfNS_4arch4Sm80ELb1ELb0ELb1ELb1ELb0ELb0ELb0ELb0ELi2ELi4ELi4ELi4ELb0EEENS1_21CollectiveEpilogueBwdISA_SB_SD_Li256ELb1ELb0ELi2EEENS1_25SingleTileBwdLPTSchedulerILb1ELi128ELb0EEEEEEEEEvNT_6ParamsE$_ZN4cute5tupleIJiEEC2ERKi,@function
        .size           $_ZN7cutlass13device_kernelIN5flash19enable_sm80_to_sm89INS1_16FlashAttnBwdSm80INS1_25CollectiveMainloopBwdSm80ILi2ELi2EN4cute5tupleIJNS5_1CILi128EEES8_NS7_ILi64EEEEEENS_10bfloat16_tEfNS_4arch4Sm80ELb1ELb0ELb1ELb1ELb0ELb0ELb0ELb0ELi2ELi4ELi4ELi4ELb0EEENS1_21CollectiveEpilogueBwdISA_SB_SD_Li256ELb1ELb0ELi2EEENS1_25SingleTileBwdLPTSchedulerILb1ELi128ELb0EEEEEEEEEvNT_6ParamsE$_ZN4cute5tupleIJiEEC2ERKi,($_ZN7cutlass13device_kernelIN5flash19enable_sm80_to_sm89INS1_16FlashAttnBwdSm80INS1_25CollectiveMainloopBwdSm80ILi2ELi2EN4cute5tupleIJNS5_1CILi128EEES8_NS7_ILi64EEEEEENS_10bfloat16_tEfNS_4arch4Sm80ELb1ELb0ELb1ELb1ELb0ELb0ELb0ELb0ELi2ELi4ELi4ELi4ELb0EEENS1_21CollectiveEpilogueBwdISA_SB_SD_Li256ELb1ELb0ELi2EEENS1_25SingleTileBwdLPTSchedulerILb1ELi128ELb0EEEEEEEEEvNT_6ParamsE$_ZN4cute5tupleIJiNS_1CILi0EEEEEC2ERKiRKS2_ - $_ZN7cutlass13device_kernelIN5flash19enable_sm80_to_sm89INS1_16FlashAttnBwdSm80INS1_25CollectiveMainloopBwdSm80ILi2ELi2EN4cute5tupleIJNS5_1CILi128EEES8_NS7_ILi64EEEEEENS_10bfloat16_tEfNS_4arch4Sm80ELb1ELb0ELb1ELb1ELb0ELb0ELb0ELb0ELi2ELi4ELi4ELi4ELb0EEENS1_21CollectiveEpilogueBwdISA_SB_SD_Li256ELb1ELb0ELi2EEENS1_25SingleTileBwdLPTSchedulerILb1ELi128ELb0EEEEEEEEEvNT_6ParamsE$_ZN4cute5tupleIJiEEC2ERKi)
$_ZN7cutlass13device_kernelIN5flash19enable_sm80_to_sm89INS1_16FlashAttnBwdSm80INS1_25CollectiveMainloopBwdSm80ILi2ELi2EN4cute5tupleIJNS5_1CILi128EEES8_NS7_ILi64EEEEEENS_10bfloat16_tEfNS_4arch4Sm80ELb1ELb0ELb1ELb1ELb0ELb0ELb0ELb0ELi2ELi4ELi4ELi4ELb0EEENS1_21CollectiveEpilogueBwdISA_SB_SD_Li256ELb1ELb0ELi2EEENS1_25SingleTileBwdLPTSchedulerILb1ELi128ELb0EEEEEEEEEvNT_6ParamsE$_ZN4cute5tupleIJiEEC2ERKi:
[----:B------:R-:W-:Y:S02]  /*c7f0*/  MOV R8, 0xc810 ;  /* 0x0000c81000087802 */ /* 0x000fe40000000f00 */
[----:B------:R-:W-:Y:S05]  /*c800*/  CALL.REL.NOINC `($_ZN7cutlass13device_kernelIN5flash19enable_sm80_to_sm89INS1_16FlashAttnBwdSm80INS1_25CollectiveMainloopBwdSm80ILi2ELi2EN4cute5tupleIJNS5_1CILi128EEES8_NS7_ILi64EEEEEENS_10bfloat16_tEfNS_4arch4Sm80ELb1ELb0ELb1ELb1ELb0ELb0ELb0ELb0ELi2ELi4ELi4ELi4ELb0EEENS1_21CollectiveEpilogueBwdISA_SB_SD_Li256ELb1ELb0ELi2EEENS1_25SingleTileBwdLPTSchedulerILb1ELi128ELb0EEEEEEEEEvNT_6ParamsE$_ZN4cute3eso3ESOILb0ELb1EJiEEC2ERKi) ;  /* 0xffffc33000007944 */ /* 0x000fea0003c3ffff */
[----:B-1----:R-:W-:Y:S02]  /*c810*/  MOV R2, R10 ;  /* 0x0000000a00027202 */ /* 0x002fe40000000f00 */
[----:B------:R-:W-:-:S04]  /*c820*/  MOV R3, 0x0 ;  /* 0x0000000000037802 */ /* 0x000fc80000000f00 */
[----:B------:R-:W-:Y:S05]  /*c830*/  RET.REL.NODEC R2 `(_ZN7cutlass13device_kernelIN5flash19enable_sm80_to_sm89INS1_16FlashAttnBwdSm80INS1_25CollectiveMainloopBwdSm80ILi2ELi2EN4cute5tupleIJNS5_1CILi128EEES8_NS7_ILi64EEEEEENS_10bfloat16_tEfNS_4arch4Sm80ELb1ELb0ELb1ELb1ELb0ELb0ELb0ELb0ELi2ELi4ELi4ELi4ELb0EEENS1_21CollectiveEpilogueBwdISA_SB_SD_Li256ELb1ELb0ELi2EEENS1_25SingleTileBwdLPTSchedulerILb1ELi128ELb0EEEEEEEEEvNT_6ParamsE) ;  /* 0xffff37c002007950 */ /* 0x000fea0003c3ffff */
        .type           $_ZN7cutlass13device_kernelIN5flash19enable_sm80_to_sm89INS1_16FlashAttnBwdSm80INS1_25CollectiveMainloopBwdSm80ILi2ELi2EN4cute5tupleIJNS5_1CILi128EEES8_NS7_ILi64EEEEEENS_10bfloat16_tEfNS_4arch4Sm80ELb1ELb0ELb1ELb1ELb0ELb0ELb0ELb0ELi2ELi4ELi4ELi4ELb0EEENS1_21CollectiveEpilogueBwdISA_SB_SD_Li256ELb1ELb0ELi2EEENS1_25SingleTileBwdLPTSchedulerILb1ELi128ELb0EEEEEEEEEvNT_6ParamsE$_ZN4cute5tupleIJiNS_1CILi0EEEEEC2ERKiRKS2_,@function
        .size           $_ZN7cutlass13device_kernelIN5flash19enable_sm80_to_sm89INS1_16FlashAttnBwdSm80INS1_25CollectiveMainloopBwdSm80ILi2ELi2EN4cute5tupleIJNS5_1CILi128EEES8_NS7_ILi64EEEEEENS_10bfloat16_tEfNS_4arch4Sm80ELb1ELb0ELb1ELb1ELb0ELb0ELb0ELb0ELi2ELi4ELi4ELi4ELb0EEENS1_21CollectiveEpilogueBwdISA_SB_SD_Li256ELb1ELb0ELi2EEENS1_25SingleTileBwdLPTSchedulerILb1ELi128ELb0EEEEEEEEEvNT_6ParamsE$_ZN4cute5tupleIJiNS_1CILi0EEEEEC2ERKiRKS2_,($_ZN7cutlass13device_kernelIN5flash19enable_sm80_to_sm89INS1_16FlashAttnBwdSm80INS1_25CollectiveMainloopBwdSm80ILi2ELi2EN4cute5tupleIJNS5_1CILi128EEES8_NS7_ILi64EEEEEENS_10bfloat16_tEfNS_4arch4Sm80ELb1ELb0ELb1ELb1ELb0ELb0ELb0ELb0ELi2ELi4ELi4ELi4ELb0EEENS1_21CollectiveEpilogueBwdISA_SB_SD_Li256ELb1ELb0ELi2EEENS1_25SingleTileBwdLPTSchedulerILb1ELi128ELb0EEEEEEEEEvNT_6ParamsE$_ZN4cute5tupleIJiiEEC2ERKiS3_ - $_ZN7cutlass13device_kernelIN5flash19enable_sm80_to_sm89INS1_16FlashAttnBwdSm80INS1_25CollectiveMainloopBwdSm80ILi2ELi2EN4cute5tupleIJNS5_1CILi128EEES8_NS7_ILi64EEEEEENS_10bfloat16_tEfNS_4arch4Sm80ELb1ELb0ELb1ELb1ELb0ELb0ELb0ELb0ELi2ELi4ELi4ELi4ELb0EEENS1_21CollectiveEpilogueBwdISA_SB_SD_Li256ELb1ELb0ELi2EEENS1_25SingleTileBwdLPTSchedulerILb1ELi128ELb0EEEEEEEEEvNT_6ParamsE$_ZN4cute5tupleIJiNS_1CILi0EEEEEC2ERKiRKS2_)
$_ZN7cutlass13device_kernelIN5flash19enable_sm80_to_sm89INS1_16FlashAttnBwdSm80INS1_25CollectiveMainloopBwdSm80ILi2ELi2EN4cute5tupleIJNS5_1CILi128EEES8_NS7_ILi64EEEEEENS_10bfloat16_tEfNS_4arch4Sm80ELb1ELb0ELb1ELb1ELb0ELb0ELb0ELb0ELi2ELi4ELi4ELi4ELb0EEENS1_21CollectiveEpilogueBwdISA_SB_SD_Li256ELb1ELb0ELi2EEENS1_25SingleTileBwdLPTSchedulerILb1ELi128ELb0EEEEEEEEEvNT_6ParamsE$_ZN4cute5tupleIJiNS_1CILi0EEEEEC2ERKiRKS2_:
[----:B------:R-:W-:Y:S02]  /*c840*/  MOV R6, 0xc860 ;  /* 0x0000c86000067802 */ /* 0x000fe40000000f00 */
[----:B------:R-:W-:Y:S05]  /*c850*/  CALL.REL.NOINC `($_ZN7cutlass13device_kernelIN5flash19enable_sm80_to_sm89INS1_16FlashAttnBwdSm80INS1_25CollectiveMainloopBwdSm80ILi2ELi2EN4cute5tupleIJNS5_1CILi128EEES8_NS7_ILi64EEEEEENS_10bfloat16_tEfNS_4arch4Sm80ELb1ELb0ELb1ELb1ELb0ELb0ELb0ELb0ELi2ELi4ELi4ELi4ELb0EEENS1_21CollectiveEpilogueBwdISA_SB_SD_Li256ELb1ELb0ELi2EEENS1_25SingleTileBwdLPTSchedulerILb1ELi128ELb0EEEEEEEEEvNT_6ParamsE$_ZN4cute3eso3ESOILb0ELb1EJiNS_1CILi0EEEEEC2ERKiRKS3_) ;  /* 0xffffc32000007944 */ /* 0x000fea0003c3ffff */
[----:B------:R-:W-:-:S04]  /*c860*/  MOV R11, 0x0 ;  /* 0x00000000000b7802 */ /* 0x000fc80000000f00 */
[----:B------:R-:W-:Y:S05]  /*c870*/  RET.REL.NODEC R10 `(_ZN7cutlass13device_kernelIN5flash19enable_sm80_to_sm89INS1_16FlashAttnBwdSm80INS1_25CollectiveMainloopBwdSm80ILi2ELi2EN4cute5tupleIJNS5_1CILi128EEES8_NS7_ILi64EEEEEENS_10bfloat16_tEfNS_4arch4Sm80ELb1ELb0ELb1ELb1ELb0ELb0ELb0ELb0ELi2ELi4ELi4ELi4ELb0EEENS1_21CollectiveEpilogueBwdISA_SB_SD_Li256ELb1ELb0ELi2EEENS1_25SingleTileBwdLPTSchedulerILb1ELi128ELb0EEEEEEEEEvNT_6ParamsE) ;  /* 0xffff37800a007950 */ /* 0x000fea0003c3ffff */
        .type           $_ZN7cutlass13device_kernelIN5flash19enable_sm80_to_sm89INS1_16FlashAttnBwdSm80INS1_25CollectiveMainloopBwdSm80ILi2ELi2EN4cute5tupleIJNS5_1CILi128EEES8_NS7_ILi64EEEEEENS_10bfloat16_tEfNS_4arch4Sm80ELb1ELb0ELb1ELb1ELb0ELb0ELb0ELb0ELi2ELi4ELi4ELi4ELb0EEENS1_21CollectiveEpilogueBwdISA_SB_SD_Li256ELb1ELb0ELi2EEENS1_25SingleTileBwdLPTSchedulerILb1ELi128ELb0EEEEEEEEEvNT_6ParamsE$_ZN4cute5tupleIJiiEEC2ERKiS3_,@function
        .size           $_ZN7cutlass13device_kernelIN5flash19enable_sm80_to_sm89INS1_16FlashAttnBwdSm80INS1_25CollectiveMainloopBwdSm80ILi2ELi2EN4cute5tupleIJNS5_1CILi128EEES8_NS7_ILi64EEEEEENS_10bfloat16_tEfNS_4arch4Sm80ELb1ELb0ELb1ELb1ELb0ELb0ELb0ELb0ELi2ELi4ELi4ELi4ELb0EEENS1_21CollectiveEpilogueBwdISA_SB_SD_Li256ELb1ELb0ELi2EEENS1_25SingleTileBwdLPTSchedulerILb1ELi128ELb0EEEEEEEEEvNT_6ParamsE$_ZN4cute5tupleIJiiEEC2ERKiS3_,($_ZN7cutlass13device_kernelIN5flash19enable_sm80_to_sm89INS1_16FlashAttnBwdSm80INS1_25CollectiveMainloopBwdSm80ILi2ELi2EN4cute5tupleIJNS5_1CILi128EEES8_NS7_ILi64EEEEEENS_10bfloat16_tEfNS_4arch4Sm80ELb1ELb0ELb1ELb1ELb0ELb0ELb0ELb0ELi2ELi4ELi4ELi4ELb0EEENS1_21CollectiveEpilogueBwdISA_SB_SD_Li256ELb1ELb0ELi2EEENS1_25SingleTileBwdLPTSchedulerILb1ELi128ELb0EEEEEEEEEvNT_6ParamsE$_ZN4cute8gmem_ptrIPKN7cutlass10bfloat16_tEECI1NS_12iter_adaptorIS4_S5_EEES4_ - $_ZN7cutlass13device_kernelIN5flash19enable_sm80_to_sm89INS1_16FlashAttnBwdSm80INS1_25CollectiveMainloopBwdSm80ILi2ELi2EN4cute5tupleIJNS5_1CILi128EEES8_NS7_ILi64EEEEEENS_10bfloat16_tEfNS_4arch4Sm80ELb1ELb0ELb1ELb1ELb0ELb0ELb0ELb0ELi2ELi4ELi4ELi4ELb0EEENS1_21CollectiveEpilogueBwdISA_SB_SD_Li256ELb1ELb0ELi2EEENS1_25SingleTileBwdLPTSchedulerILb1ELi128ELb0EEEEEEEEEvNT_6ParamsE$_ZN4cute5tupleIJiiEEC2ERKiS3_)
$_ZN7cutlass13device_kernelIN5flash19enable_sm80_to_sm89INS1_16FlashAttnBwdSm80INS1_25CollectiveMainloopBwdSm80ILi2ELi2EN4cute5tupleIJNS5_1CILi128EEES8_NS7_ILi64EEEEEENS_10bfloat16_tEfNS_4arch4Sm80ELb1ELb0ELb1ELb1ELb0ELb0ELb0ELb0ELi2ELi4ELi4ELi4ELb0EEENS1_21CollectiveEpilogueBwdISA_SB_SD_Li256ELb1ELb0ELi2EEENS1_25SingleTileBwdLPTSchedulerILb1ELi128ELb0EEEEEEEEEvNT_6ParamsE$_ZN4cute5tupleIJiiEEC2ERKiS3_:
[----:B------:R-:W-:Y:S02]  /*c880*/  MOV R8, 0xc8a0 ;  /* 0x0000c8a000087802 */ /* 0x000fe40000000f00 */
[----:B------:R-:W-:Y:S05]  /*c890*/  CALL.REL.NOINC `($_ZN7cutlass13device_kernelIN5flash19enable_sm80_to_sm89INS1_16FlashAttnBwdSm80INS1_25CollectiveMainloopBwdSm80ILi2ELi2EN4cute5tupleIJNS5_1CILi128EEES8_NS7_ILi64EEEEEENS_10bfloat16_tEfNS_4arch4Sm80ELb1ELb0ELb1ELb1ELb0ELb0ELb0ELb0ELi2ELi4ELi4ELi4ELb0EEENS1_21CollectiveEpilogueBwdISA_SB_SD_Li256ELb1ELb0ELi2EEENS1_25SingleTileBwdLPTSchedulerILb1ELi128ELb0EEEEEEEEEvNT_6ParamsE$_ZN4cute3eso3ESOILb0ELb0EJiiEEC2ERKiS4_) ;  /* 0xffffbaf000007944 */ /* 0x000fea0003c3ffff */
[----:B-1----:R-:W-:Y:S02]  /*c8a0*/  MOV R2, R6 ;  /* 0x0000000600027202 */ /* 0x002fe40000000f00 */
[----:B------:R-:W-:-:S04]  /*c8b0*/  MOV R3, 0x0 ;  /* 0x0000000000037802 */ /* 0x000fc80000000f00 */
[----:B------:R-:W-:Y:S05]  /*c8c0*/  RET.REL.NODEC R2 `(_ZN7cutlass13device_kernelIN5flash19enable_sm80_to_sm89INS1_16FlashAttnBwdSm80INS1_25CollectiveMainloopBwdSm80ILi2ELi2EN4cute5tupleIJNS5_1CILi128EEES8_NS7_ILi64EEEEEENS_10bfloat16_tEfNS_4arch4Sm80ELb1ELb0ELb1ELb1ELb0ELb0ELb0ELb0ELi2ELi4ELi4ELi4ELb0EEENS1_21CollectiveEpilogueBwdISA_SB_SD_Li256ELb1ELb0ELi2EEENS1_25SingleTileBwdLPTSchedulerILb1ELi128ELb0EEEEEEEEEvNT_6ParamsE) ;  /* 0xffff373002007950 */ /* 0x000fea0003c3ffff */
        .type           $_ZN7cutlass13device_kernelIN5flash19enable_sm80_to_sm89INS1_16FlashAttnBwdSm80INS1_25CollectiveMainloopBwdSm80ILi2ELi2EN4cute5tupleIJNS5_1CILi128EEES8_NS7_ILi64EEEEEENS_10bfloat16_tEfNS_4arch4Sm80ELb1ELb0ELb1ELb1ELb0ELb0ELb0ELb0ELi2ELi4ELi4ELi4ELb0EEENS1_21CollectiveEpilogueBwdISA_SB_SD_Li256ELb1ELb0ELi2EEENS1_25SingleTileBwdLPTSchedulerILb1ELi128ELb0EEEEEEEEEvNT_6ParamsE$_ZN4cute8gmem_ptrIPKN7cutlass10bfloat16_tEECI1NS_12iter_adaptorIS4_S5_EEES4_,@function
        .size           $_ZN7cutlass13device_kernelIN5flash19enable_sm80_to_sm89INS1_16FlashAttnBwdSm80INS1_25CollectiveMainloopBwdSm80ILi2ELi2EN4cute5tupleIJNS5_1CILi128EEES8_NS7_ILi64EEEEEENS_10bfloat16_tEfNS_4arch4Sm80ELb1ELb0ELb1ELb1ELb0ELb0ELb0ELb0ELi2ELi4ELi4ELi4ELb0EEENS1_21CollectiveEpilogueBwdISA_SB_SD_Li256ELb1ELb0ELi2EEENS1_25SingleTileBwdLPTSchedulerILb1ELi128ELb0EEEEEEEEEvNT_6ParamsE$_ZN4cute8gmem_ptrIPKN7cutlass10bfloat16_tEECI1NS_12iter_adaptorIS4_S5_EEES4_,($_ZN7cutlass13device_kernelIN5flash19enable_sm80_to_sm89INS1_16FlashAttnBwdSm80INS1_25CollectiveMainloopBwdSm80ILi2ELi2EN4cute5tupleIJNS5_1CILi128EEES8_NS7_ILi64EEEEEENS_10bfloat16_tEfNS_4arch4Sm80ELb1ELb0ELb1ELb1ELb0ELb0ELb0ELb0ELi2ELi4ELi4ELi4ELb0EEENS1_21CollectiveEpilogueBwdISA_SB_SD_Li256ELb1ELb0ELi2EEENS1_25SingleTileBwdLPTSchedulerILb1ELi128ELb0EEEEEEEEEvNT_6ParamsE$_ZN4cute8gmem_ptrIPKN7cutlass9uint128_tEECI1NS_12iter_adaptorIS4_S5_EEES4_ - $_ZN7cutlass13device_kernelIN5flash19enable_sm80_to_sm89INS1_16FlashAttnBwdSm80INS1_25CollectiveMainloopBwdSm80ILi2ELi2EN4cute5tupleIJNS5_1CILi128EEES8_NS7_ILi64EEEEEENS_10bfloat16_tEfNS_4arch4Sm80ELb1ELb0ELb1ELb1ELb0ELb0ELb0ELb0ELi2ELi4ELi4ELi4ELb0EEENS1_21CollectiveEpilogueBwdISA_SB_SD_Li256ELb1ELb0ELi2EEENS1_25SingleTileBwdLPTSchedulerILb1ELi128ELb0EEEEEEEEEvNT_6ParamsE$_ZN4cute8gmem_ptrIPKN7cutlass10bfloat16_tEECI1NS_12iter_adaptorIS4_S5_EEES4_)
$_ZN7cutlass13device_kernelIN5flash19enable_sm80_to_sm89INS1_16FlashAttnBwdSm80INS1_25CollectiveMainloopBwdSm80ILi2ELi2EN4cute5tupleIJNS5_1CILi128EEES8_NS7_ILi64EEEEEENS_10bfloat16_tEfNS_4arch4Sm80ELb1ELb0ELb1ELb1ELb0ELb0ELb0ELb0ELi2ELi4ELi4ELi4ELb0EEENS1_21CollectiveEpilogueBwdISA_SB_SD_Li256ELb1ELb0ELi2EEENS1_25SingleTileBwdLPTSchedulerILb1ELi128ELb0EEEEEEEEEvNT_6ParamsE$_ZN4cute8gmem_ptrIPKN7cutlass10bfloat16_tEECI1NS_12iter_adaptorIS4_S5_EEES4_:
[----:B------:R-:W-:Y:S02]  /*c8d0*/  MOV R10, 0xc8f0 ;  /* 0x0000c8f0000a7802 */ /* 0x000fe40000000f00 */
[----:B------:R-:W-:Y:S05]  /*c8e0*/  CALL.REL.NOINC `($_ZN7cutlass13device_kernelIN5flash19enable_sm80_to_sm89INS1_16FlashAttnBwdSm80INS1_25CollectiveMainloopBwdSm80ILi2ELi2EN4cute5tupleIJNS5_1CILi128EEES8_NS7_ILi64EEEEEENS_10bfloat16_tEfNS_4arch4Sm80ELb1ELb0ELb1ELb1ELb0ELb0ELb0ELb0ELi2ELi4ELi4ELi4ELb0EEENS1_21CollectiveEpilogueBwdISA_SB_SD_Li256ELb1ELb0ELi2EEENS1_25SingleTileBwdLPTSchedulerILb1ELi128ELb0EEEEEEEEEvNT_6ParamsE$_ZN4cute12iter_adaptorIPKN7cutlass10bfloat16_tENS_8gmem_ptrIS4_EEEC2ES4_) ;  /* 0xffffa97000007944 */ /* 0x000fea0003c3ffff */
[----:B------:R-:W-:-:S04]  /*c8f0*/  MOV R9, 0x0 ;  /* 0x0000000000097802 */ /* 0x000fc80000000f00 */
[----:B------:R-:W-:Y:S05]  /*c900*/  RET.REL.NODEC R8 `(_ZN7cutlass13device_kernelIN5flash19enable_sm80_to_sm89INS1_16FlashAttnBwdSm80INS1_25CollectiveMainloopBwdSm80ILi2ELi2EN4cute5tupleIJNS5_1CILi128EEES8_NS7_ILi64EEEEEENS_10bfloat16_tEfNS_4arch4Sm80ELb1ELb0ELb1ELb1ELb0ELb0ELb0ELb0ELi2ELi4ELi4ELi4ELb0EEENS1_21CollectiveEpilogueBwdISA_SB_SD_Li256ELb1ELb0ELi2EEENS1_25SingleTileBwdLPTSchedulerILb1ELi128ELb0EEEEEEEEEvNT_6ParamsE) ;  /* 0xffff36f008007950 */ /* 0x000fea0003c3ffff */
        .type           $_ZN7cutlass13device_kernelIN5flash19enable_sm80_to_sm89INS1_16FlashAttnBwdSm80INS1_25CollectiveMainloopBwdSm80ILi2ELi2EN4cute5tupleIJNS5_1CILi128EEES8_NS7_ILi64EEEEEENS_10bfloat16_tEfNS_4arch4Sm80ELb1ELb0ELb1ELb1ELb0ELb0ELb0ELb0ELi2ELi4ELi4ELi4ELb0EEENS1_21CollectiveEpilogueBwdISA_SB_SD_Li256ELb1ELb0ELi2EEENS1_25SingleTileBwdLPTSchedulerILb1ELi128ELb0EEEEEEEEEvNT_6ParamsE$_ZN4cute8gmem_ptrIPKN7cutlass9uint128_tEECI1NS_12iter_adaptorIS4_S5_EEES4_,@function
        .size           $_ZN7cutlass13device_kernelIN5flash19enable_sm80_to_sm89INS1_16FlashAttnBwdSm80INS1_25CollectiveMainloopBwdSm80ILi2ELi2EN4cute5tupleIJNS5_1CILi128EEES8_NS7_ILi64EEEEEENS_10bfloat16_tEfNS_4arch4Sm80ELb1ELb0ELb1ELb1ELb0ELb0ELb0ELb0ELi2ELi4ELi4ELi4ELb0EEENS1_21CollectiveEpilogueBwdISA_SB_SD_Li256ELb1ELb0ELi2EEENS1_25SingleTileBwdLPTSchedulerILb1ELi128ELb0EEEEEEEEEvNT_6ParamsE$_ZN4cute8gmem_ptrIPKN7cutlass9uint128_tEECI1NS_12iter_adaptorIS4_S5_EEES4_,($_ZN7cutlass13device_kernelIN5flash19enable_sm80_to_sm89INS1_16FlashAttnBwdSm80INS1_25CollectiveMainloopBwdSm80ILi2ELi2EN4cute5tupleIJNS5_1CILi128EEES8_NS7_ILi64EEEEEENS_10bfloat16_tEfNS_4arch4Sm80ELb1ELb0ELb1ELb1ELb0ELb0ELb0ELb0ELi2ELi4ELi4ELi4ELb0EEENS1_21CollectiveEpilogueBwdISA_SB_SD_Li256ELb1ELb0ELi2EEENS1_25SingleTileBwdLPTSchedulerILb1ELi128ELb0EEEEEEEEEvNT_6ParamsE$_ZN4cute8gmem_ptrIPKfECI1NS_12iter_adaptorIS2_S3_EEES2_ - $_ZN7cutlass13device_kernelIN5flash19enable_sm80_to_sm89INS1_16FlashAttnBwdSm80INS1_25CollectiveMainloopBwdSm80ILi2ELi2EN4cute5tupleIJNS5_1CILi128EEES8_NS7_ILi64EEEEEENS_10bfloat16_tEfNS_4arch4Sm80ELb1ELb0ELb1ELb1ELb0ELb0ELb0ELb0ELi2ELi4ELi4ELi4ELb0EEENS1_21CollectiveEpilogueBwdISA_SB_SD_Li256ELb1ELb0ELi2EEENS1_25SingleTileBwdLPTSchedulerILb1ELi128ELb0EEEEEEEEEvNT_6ParamsE$_ZN4cute8gmem_ptrIPKN7cutlass9uint128_tEECI1NS_12iter_adaptorIS4_S5_EEES4_)
$_ZN7cutlass13device_kernelIN5flash19enable_sm80_to_sm89INS1_16FlashAttnBwdSm80INS1_25CollectiveMainloopBwdSm80ILi2ELi2EN4cute5tupleIJNS5_1CILi128EEES8_NS7_ILi64EEEEEENS_10bfloat16_tEfNS_4arch4Sm80ELb1ELb0ELb1ELb1ELb0ELb0ELb0ELb0ELi2ELi4ELi4ELi4ELb0EEENS1_21CollectiveEpilogueBwdISA_SB_SD_Li256ELb1ELb0ELi2EEENS1_25SingleTileBwdLPTSchedulerILb1ELi128ELb0EEEEEEEEEvNT_6ParamsE$_ZN4cute8gmem_ptrIPKN7cutlass9uint128_tEECI1NS_12iter_adaptorIS4_S5_EEES4_:
[----:B------:R-:W-:Y:S02]  /*c910*/  MOV R10, 0xc930 ;  /* 0x0000c930000a7802 */ /* 0x000fe40000000f00 */
[----:B------:R-:W-:Y:S05]  /*c920*/  CALL.REL.NOINC `($_ZN7cutlass13device_kernelIN5flash19enable_sm80_to_sm89INS1_16FlashAttnBwdSm80INS1_25CollectiveMainloopBwdSm80ILi2ELi2EN4cute5tupleIJNS5_1CILi128EEES8_NS7_ILi64EEEEEENS_10bfloat16_tEfNS_4arch4Sm80ELb1ELb0ELb1ELb1ELb0ELb0ELb0ELb0ELi2ELi4ELi4ELi4ELb0EEENS1_21CollectiveEpilogueBwdISA_SB_SD_Li256ELb1ELb0ELi2EEENS1_25SingleTileBwdLPTSchedulerILb1ELi128ELb0EEEEEEEEEvNT_6ParamsE$_ZN4cute12iter_adaptorIPKN7cutlass9uint128_tENS_8gmem_ptrIS4_EEEC2ES4_) ;  /* 0xffffa99000007944 */ /* 0x000fea0003c3ffff */
[----:B------:R-:W-:-:S04]  /*c930*/  MOV R9, 0x0 ;  /* 0x0000000000097802 */ /* 0x000fc80000000f00 */
[----:B------:R-:W-:Y:S05]  /*c940*/  RET.REL.NODEC R8 `(_ZN7cutlass13device_kernelIN5flash19enable_sm80_to_sm89INS1_16FlashAttnBwdSm80INS1_25CollectiveMainloopBwdSm80ILi2ELi2EN4cute5tupleIJNS5_1CILi128EEES8_NS7_ILi64EEEEEENS_10bfloat16_tEfNS_4arch4Sm80ELb1ELb0ELb1ELb1ELb0ELb0ELb0ELb0ELi2ELi4ELi4ELi4ELb0EEENS1_21CollectiveEpilogueBwdISA_SB_SD_Li256ELb1ELb0ELi2EEENS1_25SingleTileBwdLPTSchedulerILb1ELi128ELb0EEEEEEEEEvNT_6ParamsE) ;  /* 0xffff36b008007950 */ /* 0x000fea0003c3ffff */
        .type           $_ZN7cutlass13device_kernelIN5flash19enable_sm80_to_sm89INS1_16FlashAttnBwdSm80INS1_25CollectiveMainloopBwdSm80ILi2ELi2EN4cute5tupleIJNS5_1CILi128EEES8_NS7_ILi64EEEEEENS_10bfloat16_tEfNS_4arch4Sm80ELb1ELb0ELb1ELb1ELb0ELb0ELb0ELb0ELi2ELi4ELi4ELi4ELb0EEENS1_21CollectiveEpilogueBwdISA_SB_SD_Li256ELb1ELb0ELi2EEENS1_25SingleTileBwdLPTSchedulerILb1ELi128ELb0EEEEEEEEEvNT_6ParamsE$_ZN4cute8gmem_ptrIPKfECI1NS_12iter_adaptorIS2_S3_EEES2_,@function
        .size           $_ZN7cutlass13device_kernelIN5flash19enable_sm80_to_sm89INS1_16FlashAttnBwdSm80INS1_25CollectiveMainloopBwdSm80ILi2ELi2EN4cute5tupleIJNS5_1CILi128EEES8_NS7_ILi64EEEEEENS_10bfloat16_tEfNS_4arch4Sm80ELb1ELb0ELb1ELb1ELb0ELb0ELb0ELb0ELi2ELi4ELi4ELi4ELb0EEENS1_21CollectiveEpilogueBwdISA_SB_SD_Li256ELb1ELb0ELi2EEENS1_25SingleTileBwdLPTSchedulerILb1ELi128ELb0EEEEEEEEEvNT_6ParamsE$_ZN4cute8gmem_ptrIPKfECI1NS_12iter_adaptorIS2_S3_EEES2_,($_ZN7cutlass13device_kernelIN5flash19enable_sm80_to_sm89INS1_16FlashAttnBwdSm80INS1_25CollectiveMainloopBwdSm80ILi2ELi2EN4cute5tupleIJNS5_1CILi128EEES8_NS7_ILi64EEEEEENS_10bfloat16_tEfNS_4arch4Sm80ELb1ELb0ELb1ELb1ELb0ELb0ELb0ELb0ELi2ELi4ELi4ELi4ELb0EEENS1_21CollectiveEpilogueBwdISA_SB_SD_Li256ELb1ELb0ELi2EEENS1_25SingleTileBwdLPTSchedulerILb1ELi128ELb0EEEEEEEEEvNT_6ParamsE$_ZN4cute8gmem_ptrIPfECI1NS_12iter_adaptorIS1_S2_EEES1_ - $_ZN7cutlass13device_kernelIN5flash19enable_sm80_to_sm89INS1_16FlashAttnBwdSm80INS1_25CollectiveMainloopBwdSm80ILi2ELi2EN4cute5tupleIJNS5_1CILi128EEES8_NS7_ILi64EEEEEENS_10bfloat16_tEfNS_4arch4Sm80ELb1ELb0ELb1ELb1ELb0ELb0ELb0ELb0ELi2ELi4ELi4ELi4ELb0EEENS1_21CollectiveEpilogueBwdISA_SB_SD_Li256ELb1ELb0ELi2EEENS1_25SingleTileBwdLPTSchedulerILb1ELi128ELb0EEEEEEEEEvNT_6ParamsE$_ZN4cute8gmem_ptrIPKfECI1NS_12iter_adaptorIS2_S3_EEES2_)
$_ZN7cutlass13device_kernelIN5flash19enable_sm80_to_sm89INS1_16FlashAttnBwdSm80INS1_25CollectiveMainloopBwdSm80ILi2ELi2EN4cute5tupleIJNS5_1CILi128EEES8_NS7_ILi64EEEEEENS_10bfloat16_tEfNS_4arch4Sm80ELb1ELb0ELb1ELb1ELb0ELb0ELb0ELb0ELi2ELi4ELi4ELi4ELb0EEENS1_21CollectiveEpilogueBwdISA_SB_SD_Li256ELb1ELb0ELi2EEENS1_25SingleTileBwdLPTSchedulerILb1ELi128ELb0EEEEEEEEEvNT_6ParamsE$_ZN4cute8gmem_ptrIPKfECI1NS_12iter_adaptorIS2_S3_EEES2_:
[----:B------:R-:W-:Y:S02]  /*c950*/  MOV R10, 0xc970 ;  /* 0x0000c970000a7802 */ /* 0x000fe40000000f00 */
[----:B------:R-:W-:Y:S05]  /*c960*/  CALL.REL.NOINC `($_ZN7cutlass13device_kernelIN5flash19enable_sm80_to_sm89INS1_16FlashAttnBwdSm80INS1_25CollectiveMainloopBwdSm80ILi2ELi2EN4cute5tupleIJNS5_1CILi128EEES8_NS7_ILi64EEEEEENS_10bfloat16_tEfNS_4arch4Sm80ELb1ELb0ELb1ELb1ELb0ELb0ELb0ELb0ELi2ELi4ELi4ELi4ELb0EEENS1_21CollectiveEpilogueBwdISA_SB_SD_Li256ELb1ELb0ELi2EEENS1_25SingleTileBwdLPTSchedulerILb1ELi128ELb0EEEEEEEEEvNT_6ParamsE$_ZN4cute12iter_adaptorIPKfNS_8gmem_ptrIS2_EEEC2ES2_) ;  /* 0xffffa99000007944 */ /* 0x000fea0003c3ffff */
[----:B------:R-:W-:-:S04]  /*c970*/  MOV R9, 0x0 ;  /* 0x0000000000097802 */ /* 0x000fc80000000f00 */
[----:B------:R-:W-:Y:S05]  /*c980*/  RET.REL.NODEC R8 `(_ZN7cutlass13device_kernelIN5flash19enable_sm80_to_sm89INS1_16FlashAttnBwdSm80INS1_25CollectiveMainloopBwdSm80ILi2ELi2EN4cute5tupleIJNS5_1CILi128EEES8_NS7_ILi64EEEEEENS_10bfloat16_tEfNS_4arch4Sm80ELb1ELb0ELb1ELb1ELb0ELb0ELb0ELb0ELi2ELi4ELi4ELi4ELb0EEENS1_21CollectiveEpilogueBwdISA_SB_SD_Li256ELb1ELb0ELi2EEENS1_25SingleTileBwdLPTSchedulerILb1ELi128ELb0EEEEEEEEEvNT_6ParamsE) ;  /* 0xffff367008007950 */ /* 0x000fea0003c3ffff */
        .type           $_ZN7cutlass13device_kernelIN5flash19enable_sm80_to_sm89INS1_16FlashAttnBwdSm80INS1_25CollectiveMainloopBwdSm80ILi2ELi2EN4cute5tupleIJNS5_1CILi128EEES8_NS7_ILi64EEEEEENS_10bfloat16_tEfNS_4arch4Sm80ELb1ELb0ELb1ELb1ELb0ELb0ELb0ELb0ELi2ELi4ELi4ELi4ELb0EEENS1_21CollectiveEpilogueBwdISA_SB_SD_Li256ELb1ELb0ELi2EEENS1_25SingleTileBwdLPTSchedulerILb1ELi128ELb0EEEEEEEEEvNT_6ParamsE$_ZN4cute8gmem_ptrIPfECI1NS_12iter_adaptorIS1_S2_EEES1_,@function
        .size           $_ZN7cutlass13device_kernelIN5flash19enable_sm80_to_sm89INS1_16FlashAttnBwdSm80INS1_25CollectiveMainloopBwdSm80ILi2ELi2EN4cute5tupleIJNS5_1CILi128EEES8_NS7_ILi64EEEEEENS_10bfloat16_tEfNS_4arch4Sm80ELb1ELb0ELb1ELb1ELb0ELb0ELb0ELb0ELi2ELi4ELi4ELi4ELb0EEENS1_21CollectiveEpilogueBwdISA_SB_SD_Li256ELb1ELb0ELi2EEENS1_25SingleTileBwdLPTSchedulerILb1ELi128ELb0EEEEEEEEEvNT_6ParamsE$_ZN4cute8gmem_ptrIPfECI1NS_12iter_adaptorIS1_S2_EEES1_,($_ZN7cutlass13device_kernelIN5flash19enable_sm80_to_sm89INS1_16FlashAttnBwdSm80INS1_25CollectiveMainloopBwdSm80ILi2ELi2EN4cute5tupleIJNS5_1CILi128EEES8_NS7_ILi64EEEEEENS_10bfloat16_tEfNS_4arch4Sm80ELb1ELb0ELb1ELb1ELb0ELb0ELb0ELb0ELi2ELi4ELi4ELi4ELb0EEENS1_21CollectiveEpilogueBwdISA_SB_SD_Li256ELb1ELb0ELi2EEENS1_25SingleTileBwdLPTSchedulerILb1ELi128ELb0EEEEEEEEEvNT_6ParamsE$_ZN4cute8smem_ptrIPN7cutlass10bfloat16_tEECI1NS_12iter_adaptorIS3_S4_EEES3_ - $_ZN7cutlass13device_kernelIN5flash19enable_sm80_to_sm89INS1_16FlashAttnBwdSm80INS1_25CollectiveMainloopBwdSm80ILi2ELi2EN4cute5tupleIJNS5_1CILi128EEES8_NS7_ILi64EEEEEENS_10bfloat16_tEfNS_4arch4Sm80ELb1ELb0ELb1ELb1ELb0ELb0ELb0ELb0ELi2ELi4ELi4ELi4ELb0EEENS1_21CollectiveEpilogueBwdISA_SB_SD_Li256ELb1ELb0ELi2EEENS1_25SingleTileBwdLPTSchedulerILb1ELi128ELb0EEEEEEEEEvNT_6ParamsE$_ZN4cute8gmem_ptrIPfECI1NS_12iter_adaptorIS1_S2_EEES1_)
$_ZN7cutlass13device_kernelIN5flash19enable_sm80_to_sm89INS1_16FlashAttnBwdSm80INS1_25CollectiveMainloopBwdSm80ILi2ELi2EN4cute5tupleIJNS5_1CILi128EEES8_NS7_ILi64EEEEEENS_10bfloat16_tEfNS_4arch4Sm80ELb1ELb0ELb1ELb1ELb0ELb0ELb0ELb0ELi2ELi4ELi4ELi4ELb0EEENS1_21CollectiveEpilogueBwdISA_SB_SD_Li256ELb1ELb0ELi2EEENS1_25SingleTileBwdLPTSchedulerILb1ELi128ELb0EEEEEEEEEvNT_6ParamsE$_ZN4cute8gmem_ptrIPfECI1NS_12iter_adaptorIS1_S2_EEES1_:
[----:B------:R-:W-:Y:S02]  /*c990*/  MOV R4, 0xc9b0 ;  /* 0x0000c9b000047802 */ /* 0x000fe40000000f00 */
[----:B------:R-:W-:Y:S05]  /*c9a0*/  CALL.REL.NOINC `($_ZN7cutlass13device_kernelIN5flash19enable_sm80_to_sm89INS1_16FlashAttnBwdSm80INS1_25CollectiveMainloopBwdSm80ILi2ELi2EN4cute5tupleIJNS5_1CILi128EEES8_NS7_ILi64EEEEEENS_10bfloat16_tEfNS_4arch4Sm80ELb1ELb0ELb1ELb1ELb0ELb0ELb0ELb0ELi2ELi4ELi4ELi4ELb0EEENS1_21CollectiveEpilogueBwdISA_SB_SD_Li256ELb1ELb0ELi2EEENS1_25SingleTileBwdLPTSchedulerILb1ELi128ELb0EEEEEEEEEvNT_6ParamsE$_ZN4cute12iter_adaptorIPfNS_8gmem_ptrIS1_EEEC2ES1_) ;  /* 0xffffaa1000007944 */ /* 0x000fea0003c3ffff */
[----:B------:R-:W-:-:S04]  /*c9b0*/  MOV R9, 0x0 ;  /* 0x0000000000097802 */ /* 0x000fc80000000f00 */
[----:B------:R-:W-:Y:S05]  /*c9c0*/  RET.REL.NODEC R8 `(_ZN7cutlass13device_kernelIN5flash19enable_sm80_to_sm89INS1_16FlashAttnBwdSm80INS1_25CollectiveMainloopBwdSm80ILi2ELi2EN4cute5tupleIJNS5_1CILi128EEES8_NS7_ILi64EEEEEENS_10bfloat16_tEfNS_4arch4Sm80ELb1ELb0ELb1ELb1ELb0ELb0ELb0ELb0ELi2ELi4ELi4ELi4ELb0EEENS1_21CollectiveEpilogueBwdISA_SB_SD_Li256ELb1ELb0ELi2EEENS1_25SingleTileBwdLPTSchedulerILb1ELi128ELb0EEEEEEEEEvNT_6ParamsE) ;  /* 0xffff363008007950 */ /* 0x000fea0003c3ffff */
        .type           $_ZN7cutlass13device_kernelIN5flash19enable_sm80_to_sm89INS1_16FlashAttnBwdSm80INS1_25CollectiveMainloopBwdSm80ILi2ELi2EN4cute5tupleIJNS5_1CILi128EEES8_NS7_ILi64EEEEEENS_10bfloat16_tEfNS_4arch4Sm80ELb1ELb0ELb1ELb1ELb0ELb0ELb0ELb0ELi2ELi4ELi4ELi4ELb0EEENS1_21CollectiveEpilogueBwdISA_SB_SD_Li256ELb1ELb0ELi2EEENS1_25SingleTileBwdLPTSchedulerILb1ELi128ELb0EEEEEEEEEvNT_6ParamsE$_ZN4cute8smem_ptrIPN7cutlass10bfloat16_tEECI1NS_12iter_adaptorIS3_S4_EEES3_,@function
        .size           $_ZN7cutlass13device_kernelIN5flash19enable_sm80_to_sm89INS1_16FlashAttnBwdSm80INS1_25CollectiveMainloopBwdSm80ILi2ELi2EN4cute5tupleIJNS5_1CILi128EEES8_NS7_ILi64EEEEEENS_10bfloat16_tEfNS_4arch4Sm80ELb1ELb0ELb1ELb1ELb0ELb0ELb0ELb0ELi2ELi4ELi4ELi4ELb0EEENS1_21CollectiveEpilogueBwdISA_SB_SD_Li256ELb1ELb0ELi2EEENS1_25SingleTileBwdLPTSchedulerILb1ELi128ELb0EEEEEEEEEvNT_6ParamsE$_ZN4cute8smem_ptrIPN7cutlass10bfloat16_tEECI1NS_12iter_adaptorIS3_S4_EEES3_,($_ZN7cutlass13device_kernelIN5flash19enable_sm80_to_sm89INS1_16FlashAttnBwdSm80INS1_25CollectiveMainloopBwdSm80ILi2ELi2EN4cute5tupleIJNS5_1CILi128EEES8_NS7_ILi64EEEEEENS_10bfloat16_tEfNS_4arch4Sm80ELb1ELb0ELb1ELb1ELb0ELb0ELb0ELb0ELi2ELi4ELi4ELi4ELb0EEENS1_21CollectiveEpilogueBwdISA_SB_SD_Li256ELb1ELb0ELi2EEENS1_25SingleTileBwdLPTSchedulerILb1ELi128ELb0EEEEEEEEEvNT_6ParamsE$_ZN4cute8smem_ptrIPN7cutlass9uint128_tEECI1NS_12iter_adaptorIS3_S4_EEES3_ - $_ZN7cutlass13device_kernelIN5flash19enable_sm80_to_sm89INS1_16FlashAttnBwdSm80INS1_25CollectiveMainloopBwdSm80ILi2ELi2EN4cute5tupleIJNS5_1CILi128EEES8_NS7_ILi64EEEEEENS_10bfloat16_tEfNS_4arch4Sm80ELb1ELb0ELb1ELb1ELb0ELb0ELb0ELb0ELi2ELi4ELi4ELi4ELb0EEENS1_21CollectiveEpilogueBwdISA_SB_SD_Li256ELb1ELb0ELi2EEENS1_25SingleTileBwdLPTSchedulerILb1ELi128ELb0EEEEEEEEEvNT_6ParamsE$_ZN4cute8smem_ptrIPN7cutlass10bfloat16_tEECI1NS_12iter_adaptorIS3_S4_EEES3_)
$_ZN7cutlass13device_kernelIN5flash19enable_sm80_to_sm89INS1_16FlashAttnBwdSm80INS1_25CollectiveMainloopBwdSm80ILi2ELi2EN4cute5tupleIJNS5_1CILi128EEES8_NS7_ILi64EEEEEENS_10bfloat16_tEfNS_4arch4Sm80ELb1ELb0ELb1ELb1ELb0ELb0ELb0ELb0ELi2ELi4ELi4ELi4ELb0EEENS1_21CollectiveEpilogueBwdISA_SB_SD_Li256ELb1ELb0ELi2EEENS1_25SingleTileBwdLPTSchedulerILb1ELi128ELb0EEEEEEEEEvNT_6ParamsE$_ZN4cute8smem_ptrIPN7cutlass10bfloat16_tEECI1NS_12iter_adaptorIS3_S4_EEES3_:
[----:B------:R-:W-:Y:S02]  /*c9d0*/  MOV R10, 0xc9f0 ;  /* 0x0000c9f0000a7802 */ /* 0x000fe40000000f00 */
[----:B------:R-:W-:Y:S05]  /*c9e0*/  CALL.REL.NOINC `($_ZN7cutlass13device_kernelIN5flash19enable_sm80_to_sm89INS1_16FlashAttnBwdSm80INS1_25CollectiveMainloopBwdSm80ILi2ELi2EN4cute5tupleIJNS5_1CILi128EEES8_NS7_ILi64EEEEEENS_10bfloat16_tEfNS_4arch4Sm80ELb1ELb0ELb1ELb1ELb0ELb0ELb0ELb0ELi2ELi4ELi4ELi4ELb0EEENS1_21CollectiveEpilogueBwdISA_SB_SD_Li256ELb1ELb0ELi2EEENS1_25SingleTileBwdLPTSchedulerILb1ELi128ELb0EEEEEEEEEvNT_6ParamsE$_ZN4cute12iter_adaptorIPN7cutlass10bfloat16_tENS_8smem_ptrIS3_EEEC2ES3_) ;  /* 0xffffa95000007944 */ /* 0x000fea0003c3ffff */
[----:B------:R-:W-:-:S04]  /*c9f0*/  MOV R9, 0x0 ;  /* 0x0000000000097802 */ /* 0x000fc80000000f00 */
[----:B------:R-:W-:Y:S05]  /*ca00*/  RET.REL.NODEC R8 `(_ZN7cutlass13device_kernelIN5flash19enable_sm80_to_sm89INS1_16FlashAttnBwdSm80INS1_25CollectiveMainloopBwdSm80ILi2ELi2EN4cute5tupleIJNS5_1CILi128EEES8_NS7_ILi64EEEEEENS_10bfloat16_tEfNS_4arch4Sm80ELb1ELb0ELb1ELb1ELb0ELb0ELb0ELb0ELi2ELi4ELi4ELi4ELb0EEENS1_21CollectiveEpilogueBwdISA_SB_SD_Li256ELb1ELb0ELi2EEENS1_25SingleTileBwdLPTSchedulerILb1ELi128ELb0EEEEEEEEEvNT_6ParamsE) ;  /* 0xffff35f008007950 */ /* 0x000fea0003c3ffff */
        .type           $_ZN7cutlass13device_kernelIN5flash19enable_sm80_to_sm89INS1_16FlashAttnBwdSm80INS1_25CollectiveMainloopBwdSm80ILi2ELi2EN4cute5tupleIJNS5_1CILi128EEES8_NS7_ILi64EEEEEENS_10bfloat16_tEfNS_4arch4Sm80ELb1ELb0ELb1ELb1ELb0ELb0ELb0ELb0ELi2ELi4ELi4ELi4ELb0EEENS1_21CollectiveEpilogueBwdISA_SB_SD_Li256ELb1ELb0ELi2EEENS1_25SingleTileBwdLPTSchedulerILb1ELi128ELb0EEEEEEEEEvNT_6ParamsE$_ZN4cute8smem_ptrIPN7cutlass9uint128_tEECI1NS_12iter_adaptorIS3_S4_EEES3_,@function
        .size           $_ZN7cutlass13device_kernelIN5flash19enable_sm80_to_sm89INS1_16FlashAttnBwdSm80INS1_25CollectiveMainloopBwdSm80ILi2ELi2EN4cute5tupleIJNS5_1CILi128EEES8_NS7_ILi64EEEEEENS_10bfloat16_tEfNS_4arch4Sm80ELb1ELb0ELb1ELb1ELb0ELb0ELb0ELb0ELi2ELi4ELi4ELi4ELb0EEENS1_21CollectiveEpilogueBwdISA_SB_SD_Li256ELb1ELb0ELi2EEENS1_25SingleTileBwdLPTSchedulerILb1ELi128ELb0EEEEEEEEEvNT_6ParamsE$_ZN4cute8smem_ptrIPN7cutlass9uint128_tEECI1NS_12iter_adaptorIS3_S4_EEES3_,($_ZN7cutlass13device_kernelIN5flash19enable_sm80_to_sm89INS1_16FlashAttnBwdSm80INS1_25CollectiveMainloopBwdSm80ILi2ELi2EN4cute5tupleIJNS5_1CILi128EEES8_NS7_ILi64EEEEEENS_10bfloat16_tEfNS_4arch4Sm80ELb1ELb0ELb1ELb1ELb0ELb0ELb0ELb0ELi2ELi4ELi4ELi4ELb0EEENS1_21CollectiveEpilogueBwdISA_SB_SD_Li256ELb1ELb0ELi2EEENS1_25SingleTileBwdLPTSchedulerILb1ELi128ELb0EEEEEEEEEvNT_6ParamsE$_ZN4cute8smem_ptrIPfECI1NS_12iter_adaptorIS1_S2_EEES1_ - $_ZN7cutlass13device_kernelIN5flash19enable_sm80_to_sm89INS1_16FlashAttnBwdSm80INS1_25CollectiveMainloopBwdSm80ILi2ELi2EN4cute5tupleIJNS5_1CILi128EEES8_NS7_ILi64EEEEEENS_10bfloat16_tEfNS_4arch4Sm80ELb1ELb0ELb1ELb1ELb0ELb0ELb0ELb0ELi2ELi4ELi4ELi4ELb0EEENS1_21CollectiveEpilogueBwdISA_SB_SD_Li256ELb1ELb0ELi2EEENS1_25SingleTileBwdLPTSchedulerILb1ELi128ELb0EEEEEEEEEvNT_6ParamsE$_ZN4cute8smem_ptrIPN7cutlass9uint128_tEECI1NS_12iter_adaptorIS3_S4_EEES3_)
$_ZN7cutlass13device_kernelIN5flash19enable_sm80_to_sm89INS1_16FlashAttnBwdSm80INS1_25CollectiveMainloopBwdSm80ILi2ELi2EN4cute5tupleIJNS5_1CILi128EEES8_NS7_ILi64EEEEEENS_10bfloat16_tEfNS_4arch4Sm80ELb1ELb0ELb1ELb1ELb0ELb0ELb0ELb0ELi2ELi4ELi4ELi4ELb0EEENS1_21CollectiveEpilogueBwdISA_SB_SD_Li256ELb1ELb0ELi2EEENS1_25SingleTileBwdLPTSchedulerILb1ELi128ELb0EEEEEEEEEvNT_6ParamsE$_ZN4cute8smem_ptrIPN7cutlass9uint128_tEECI1NS_12iter_adaptorIS3_S4_EEES3_:
[----:B------:R-:W-:Y:S02]  /*ca10*/  MOV R8, 0xca30 ;  /* 0x0000ca3000087802 */ /* 0x000fe40000000f00 */
[----:B------:R-:W-:Y:S05]  /*ca20*/  CALL.REL.NOINC `($_ZN7cutlass13device_kernelIN5flash19enable_sm80_to_sm89INS1_16FlashAttnBwdSm80INS1_25CollectiveMainloopBwdSm80ILi2ELi2EN4cute5tupleIJNS5_1CILi128EEES8_NS7_ILi64EEEEEENS_10bfloat16_tEfNS_4arch4Sm80ELb1ELb0ELb1ELb1ELb0ELb0ELb0ELb0ELi2ELi4ELi4ELi4ELb0EEENS1_21CollectiveEpilogueBwdISA_SB_SD_Li256ELb1ELb0ELi2EEENS1_25SingleTileBwdLPTSchedulerILb1ELi128ELb0EEEEEEEEEvNT_6ParamsE$_ZN4cute12iter_adaptorIPN7cutlass9uint128_tENS_8smem_ptrIS3_EEEC2ES3_) ;  /* 0xffffa95000007944 */ /* 0x000fea0003c3ffff */
[----:B------:R-:W-:-:S04]  /*ca30*/  MOV R7, 0x0 ;  /* 0x0000000000077802 */ /* 0x000fc80000000f00 */
[----:B------:R-:W-:Y:S05]  /*ca40*/  RET.REL.NODEC R6 `(_ZN7cutlass13device_kernelIN5flash19enable_sm80_to_sm89INS1_16FlashAttnBwdSm80INS1_25CollectiveMainloopBwdSm80ILi2ELi2EN4cute5tupleIJNS5_1CILi128EEES8_NS7_ILi64EEEEEENS_10bfloat16_tEfNS_4arch4Sm80ELb1ELb0ELb1ELb1ELb0ELb0ELb0ELb0ELi2ELi4ELi4ELi4ELb0EEENS1_21CollectiveEpilogueBwdISA_SB_SD_Li256ELb1ELb0ELi2EEENS1_25SingleTileBwdLPTSchedulerILb1ELi128ELb0EEEEEEEEEvNT_6ParamsE) ;  /* 0xffff35b006007950 */ /* 0x000fea0003c3ffff */
        .type           $_ZN7cutlass13device_kernelIN5flash19enable_sm80_to_sm89INS1_16FlashAttnBwdSm80INS1_25CollectiveMainloopBwdSm80ILi2ELi2EN4cute5tupleIJNS5_1CILi128EEES8_NS7_ILi64EEEEEENS_10bfloat16_tEfNS_4arch4Sm80ELb1ELb0ELb1ELb1ELb0ELb0ELb0ELb0ELi2ELi4ELi4ELi4ELb0EEENS1_21CollectiveEpilogueBwdISA_SB_SD_Li256ELb1ELb0ELi2EEENS1_25SingleTileBwdLPTSchedulerILb1ELi128ELb0EEEEEEEEEvNT_6ParamsE$_ZN4cute8smem_ptrIPfECI1NS_12iter_adaptorIS1_S2_EEES1_,@function
        .size           $_ZN7cutlass13device_kernelIN5flash19enable_sm80_to_sm89INS1_16FlashAttnBwdSm80INS1_25CollectiveMainloopBwdSm80ILi2ELi2EN4cute5tupleIJNS5_1CILi128EEES8_NS7_ILi64EEEEEENS_10bfloat16_tEfNS_4arch4Sm80ELb1ELb0ELb1ELb1ELb0ELb0ELb0ELb0ELi2ELi4ELi4ELi4ELb0EEENS1_21CollectiveEpilogueBwdISA_SB_SD_Li256ELb1ELb0ELi2EEENS1_25SingleTileBwdLPTSchedulerILb1ELi128ELb0EEEEEEEEEvNT_6ParamsE$_ZN4cute8smem_ptrIPfECI1NS_12iter_adaptorIS1_S2_EEES1_,($_ZN7cutlass13device_kernelIN5flash19enable_sm80_to_sm89INS1_16FlashAttnBwdSm80INS1_25CollectiveMainloopBwdSm80ILi2ELi2EN4cute5tupleIJNS5_1CILi128EEES8_NS7_ILi64EEEEEENS_10bfloat16_tEfNS_4arch4Sm80ELb1ELb0ELb1ELb1ELb0ELb0ELb0ELb0ELi2ELi4ELi4ELi4ELb0EEENS1_21CollectiveEpilogueBwdISA_SB_SD_Li256ELb1ELb0ELi2EEENS1_25SingleTileBwdLPTSchedulerILb1ELi128ELb0EEEEEEEEEvNT_6ParamsE$_ZN4cute8smem_ptrIPjECI1NS_12iter_adaptorIS1_S2_EEES1_ - $_ZN7cutlass13device_kernelIN5flash19enable_sm80_to_sm89INS1_16FlashAttnBwdSm80INS1_25CollectiveMainloopBwdSm80ILi2ELi2EN4cute5tupleIJNS5_1CILi128EEES8_NS7_ILi64EEEEEENS_10bfloat16_tEfNS_4arch4Sm80ELb1ELb0ELb1ELb1ELb0ELb0ELb0ELb0ELi2ELi4ELi4ELi4ELb0EEENS1_21CollectiveEpilogueBwdISA_SB_SD_Li256ELb1ELb0ELi2EEENS1_25SingleTileBwdLPTSchedulerILb1ELi128ELb0EEEEEEEEEvNT_6ParamsE$_ZN4cute8smem_ptrIPfECI1NS_12iter_adaptorIS1_S2_EEES1_)
$_ZN7cutlass13device_kernelIN5flash19enable_sm80_to_sm89INS1_16FlashAttnBwdSm80INS1_25CollectiveMainloopBwdSm80ILi2ELi2EN4cute5tupleIJNS5_1CILi128EEES8_NS7_ILi64EEEEEENS_10bfloat16_tEfNS_4arch4Sm80ELb1ELb0ELb1ELb1ELb0ELb0ELb0ELb0ELi2ELi4ELi4ELi4ELb0EEENS1_21CollectiveEpilogueBwdISA_SB_SD_Li256ELb1ELb0ELi2EEENS1_25SingleTileBwdLPTSchedulerILb1ELi128ELb0EEEEEEEEEvNT_6ParamsE$_ZN4cute8smem_ptrIPfECI1NS_12iter_adaptorIS1_S2_EEES1_:
[----:B------:R-:W-:Y:S02]  /*ca50*/  MOV R10, 0xca70 ;  /* 0x0000ca70000a7802 */ /* 0x000fe40000000f00 */
[----:B------:R-:W-:Y:S05]  /*ca60*/  CALL.REL.NOINC `($_ZN7cutlass13device_kernelIN5flash19enable_sm80_to_sm89INS1_16FlashAttnBwdSm80INS1_25CollectiveMainloopBwdSm80ILi2ELi2EN4cute5tupleIJNS5_1CILi128EEES8_NS7_ILi64EEEEEENS_10bfloat16_tEfNS_4arch4Sm80ELb1ELb0ELb1ELb1ELb0ELb0ELb0ELb0ELi2ELi4ELi4ELi4ELb0EEENS1_21CollectiveEpilogueBwdISA_SB_SD_Li256ELb1ELb0ELi2EEENS1_25SingleTileBwdLPTSchedulerILb1ELi128ELb0EEEEEEEEEvNT_6ParamsE$_ZN4cute12iter_adaptorIPfNS_8smem_ptrIS1_EEEC2ES1_) ;  /* 0xffffa99000007944 */ /* 0x000fea0003c3ffff */
[----:B------:R-:W-:-:S04]  /*ca70*/  MOV R9, 0x0 ;  /* 0x0000000000097802 */ /* 0x000fc80000000f00 */
[----:B------:R-:W-:Y:S05]  /*ca80*/  RET.REL.NODEC R8 `(_ZN7cutlass13device_kernelIN5flash19enable_sm80_to_sm89INS1_16FlashAttnBwdSm80INS1_25CollectiveMainloopBwdSm80ILi2ELi2EN4cute5tupleIJNS5_1CILi128EEES8_NS7_ILi64EEEEEENS_10bfloat16_tEfNS_4arch4Sm80ELb1ELb0ELb1ELb1ELb0ELb0ELb0ELb0ELi2ELi4ELi4ELi4ELb0EEENS1_21CollectiveEpilogueBwdISA_SB_SD_Li256ELb1ELb0ELi2EEENS1_25SingleTileBwdLPTSchedulerILb1ELi128ELb0EEEEEEEEEvNT_6ParamsE) ;  /* 0xffff357008007950 */ /* 0x000fea0003c3ffff */
        .type           $_ZN7cutlass13device_kernelIN5flash19enable_sm80_to_sm89INS1_16FlashAttnBwdSm80INS1_25CollectiveMainloopBwdSm80ILi2ELi2EN4cute5tupleIJNS5_1CILi128EEES8_NS7_ILi64EEEEEENS_10bfloat16_tEfNS_4arch4Sm80ELb1ELb0ELb1ELb1ELb0ELb0ELb0ELb0ELi2ELi4ELi4ELi4ELb0EEENS1_21CollectiveEpilogueBwdISA_SB_SD_Li256ELb1ELb0ELi2EEENS1_25SingleTileBwdLPTSchedulerILb1ELi128ELb0EEEEEEEEEvNT_6ParamsE$_ZN4cute8smem_ptrIPjECI1NS_12iter_adaptorIS1_S2_EEES1_,@function
        .size           $_ZN7cutlass13device_kernelIN5flash19enable_sm80_to_sm89INS1_16FlashAttnBwdSm80INS1_25CollectiveMainloopBwdSm80ILi2ELi2EN4cute5tupleIJNS5_1CILi128EEES8_NS7_ILi64EEEEEENS_10bfloat16_tEfNS_4arch4Sm80ELb1ELb0ELb1ELb1ELb0ELb0ELb0ELb0ELi2ELi4ELi4ELi4ELb0EEENS1_21CollectiveEpilogueBwdISA_SB_SD_Li256ELb1ELb0ELi2EEENS1_25SingleTileBwdLPTSchedulerILb1ELi128ELb0EEEEEEEEEvNT_6ParamsE$_ZN4cute8smem_ptrIPjECI1NS_12iter_adaptorIS1_S2_EEES1_,($_ZN7cutlass13device_kernelIN5flash19enable_sm80_to_sm89INS1_16FlashAttnBwdSm80INS1_25CollectiveMainloopBwdSm80ILi2ELi2EN4cute5tupleIJNS5_1CILi128EEES8_NS7_ILi64EEEEEENS_10bfloat16_tEfNS_4arch4Sm80ELb1ELb0ELb1ELb1ELb0ELb0ELb0ELb0ELi2ELi4ELi4ELi4ELb0EEENS1_21CollectiveEpilogueBwdISA_SB_SD_Li256ELb1ELb0ELi2EEENS1_25SingleTileBwdLPTSchedulerILb1ELi128ELb0EEEEEEEEEvNT_6ParamsE$_ZN73_INTERNAL_24fd9406_37_flash_bwd_hdim64_bf16_softcap_sm80_cu_8e232a79_330714__viaddmin_s32Eiii - $_ZN7cutlass13device_kernelIN5flash19enable_sm80_to_sm89INS1_16FlashAttnBwdSm80INS1_25CollectiveMainloopBwdSm80ILi2ELi2EN4cute5tupleIJNS5_1CILi128EEES8_NS7_ILi64EEEEEENS_10bfloat16_tEfNS_4arch4Sm80ELb1ELb0ELb1ELb1ELb0ELb0ELb0ELb0ELi2ELi4ELi4ELi4ELb0EEENS1_21CollectiveEpilogueBwdISA_SB_SD_Li256ELb1ELb0ELi2EEENS1_25SingleTileBwdLPTSchedulerILb1ELi128ELb0EEEEEEEEEvNT_6ParamsE$_ZN4cute8smem_ptrIPjECI1NS_12iter_adaptorIS1_S2_EEES1_)
$_ZN7cutlass13device_kernelIN5flash19enable_sm80_to_sm89INS1_16FlashAttnBwdSm80INS1_25CollectiveMainloopBwdSm80ILi2ELi2EN4cute5tupleIJNS5_1CILi128EEES8_NS7_ILi64EEEEEENS_10bfloat16_tEfNS_4arch4Sm80ELb1ELb0ELb1ELb1ELb0ELb0ELb0ELb0ELi2ELi4ELi4ELi4ELb0EEENS1_21CollectiveEpilogueBwdISA_SB_SD_Li256ELb1ELb0ELi2EEENS1_25SingleTileBwdLPTSchedulerILb1ELi128ELb0EEEEEEEEEvNT_6ParamsE$_ZN4cute8smem_ptrIPjECI1NS_12iter_adaptorIS1_S2_EEES1_:
[----:B------:R-:W-:Y:S02]  /*ca90*/  MOV R10, 0xcab0 ;  /* 0x0000cab0000a7802 */ /* 0x000fe40000000f00 */
[----:B------:R-:W-:Y:S05]  /*caa0*/  CALL.REL.NOINC `($_ZN7cutlass13device_kernelIN5flash19enable_sm80_to_sm89INS1_16FlashAttnBwdSm80INS1_25CollectiveMainloopBwdSm80ILi2ELi2EN4cute5tupleIJNS5_1CILi128EEES8_NS7_ILi64EEEEEENS_10bfloat16_tEfNS_4arch4Sm80ELb1ELb0ELb1ELb1ELb0ELb0ELb0ELb0ELi2ELi4ELi4ELi4ELb0EEENS1_21CollectiveEpilogueBwdISA_SB_SD_Li256ELb1ELb0ELi2EEENS1_25SingleTileBwdLPTSchedulerILb1ELi128ELb0EEEEEEEEEvNT_6ParamsE$_ZN4cute12iter_adaptorIPjNS_8smem_ptrIS1_EEEC2ES1_) ;  /* 0xffffa99000007944 */ /* 0x000fea0003c3ffff */
[----:B------:R-:W-:-:S04]  /*cab0*/  MOV R9, 0x0 ;  /* 0x0000000000097802 */ /* 0x000fc80000000f00 */
[----:B------:R-:W-:Y:S05]  /*cac0*/  RET.REL.NODEC R8 `(_ZN7cutlass13device_kernelIN5flash19enable_sm80_to_sm89INS1_16FlashAttnBwdSm80INS1_25CollectiveMainloopBwdSm80ILi2ELi2EN4cute5tupleIJNS5_1CILi128EEES8_NS7_ILi64EEEEEENS_10bfloat16_tEfNS_4arch4Sm80ELb1ELb0ELb1ELb1ELb0ELb0ELb0ELb0ELi2ELi4ELi4ELi4ELb0EEENS1_21CollectiveEpilogueBwdISA_SB_SD_Li256ELb1ELb0ELi2EEENS1_25SingleTileBwdLPTSchedulerILb1ELi128ELb0EEEEEEEEEvNT_6ParamsE) ;  /* 0xffff353008007950 */ /* 0x000fea0003c3ffff */
        .type           $_ZN7cutlass13device_kernelIN5flash19enable_sm80_to_sm89INS1_16FlashAttnBwdSm80INS1_25CollectiveMainloopBwdSm80ILi2ELi2EN4cute5tupleIJNS5_1CILi128EEES8_NS7_ILi64EEEEEENS_10bfloat16_tEfNS_4arch4Sm80ELb1ELb0ELb1ELb1ELb0ELb0ELb0ELb0ELi2ELi4ELi4ELi4ELb0EEENS1_21CollectiveEpilogueBwdISA_SB_SD_Li256ELb1ELb0ELi2EEENS1_25SingleTileBwdLPTSchedulerILb1ELi128ELb0EEEEEEEEEvNT_6ParamsE$_ZN73_INTERNAL_24fd9406_37_flash_bwd_hdim64_bf16_softcap_sm80_cu_8e232a79_330714__viaddmin_s32Eiii,@function
        .size           $_ZN7cutlass13device_kernelIN5flash19enable_sm80_to_sm89INS1_16FlashAttnBwdSm80INS1_25CollectiveMainloopBwdSm80ILi2ELi2EN4cute5tupleIJNS5_1CILi128EEES8_NS7_ILi64EEEEEENS_10bfloat16_tEfNS_4arch4Sm80ELb1ELb0ELb1ELb1ELb0ELb0ELb0ELb0ELi2ELi4ELi4ELi4ELb0EEENS1_21CollectiveEpilogueBwdISA_SB_SD_Li256ELb1ELb0ELi2EEENS1_25SingleTileBwdLPTSchedulerILb1ELi128ELb0EEEEEEEEEvNT_6ParamsE$_ZN73_INTERNAL_24fd9406_37_flash_bwd_hdim64_bf16_softcap_sm80_cu_8e232a79_330714__viaddmin_s32Eiii,($_ZN7cutlass13device_kernelIN5flash19enable_sm80_to_sm89INS1_16FlashAttnBwdSm80INS1_25CollectiveMainloopBwdSm80ILi2ELi2EN4cute5tupleIJNS5_1CILi128EEES8_NS7_ILi64EEEEEENS_10bfloat16_tEfNS_4arch4Sm80ELb1ELb0ELb1ELb1ELb0ELb0ELb0ELb0ELi2ELi4ELi4ELi4ELb0EEENS1_21CollectiveEpilogueBwdISA_SB_SD_Li256ELb1ELb0ELi2EEENS1_25SingleTileBwdLPTSchedulerILb1ELi128ELb0EEEEEEEEEvNT_6ParamsE$_ZN73_INTERNAL_24fd9406_37_flash_bwd_hdim64_bf16_softcap_sm80_cu_8e232a79_330724__cvta_generic_to_sharedEPKv - $_ZN7cutlass13device_kernelIN5flash19enable_sm80_to_sm89INS1_16FlashAttnBwdSm80INS1_25CollectiveMainloopBwdSm80ILi2ELi2EN4cute5tupleIJNS5_1CILi128EEES8_NS7_ILi64EEEEEENS_10bfloat16_tEfNS_4arch4Sm80ELb1ELb0ELb1ELb1ELb0ELb0ELb0ELb0ELi2ELi4ELi4ELi4ELb0EEENS1_21CollectiveEpilogueBwdISA_SB_SD_Li256ELb1ELb0ELi2EEENS1_25SingleTileBwdLPTSchedulerILb1ELi128ELb0EEEEEEEEEvNT_6ParamsE$_ZN73_INTERNAL_24fd9406_37_flash_bwd_hdim64_bf16_softcap_sm80_cu_8e232a79_330714__viaddmin_s32Eiii)
$_ZN7cutlass13device_kernelIN5flash19enable_sm80_to_sm89INS1_16FlashAttnBwdSm80INS1_25CollectiveMainloopBwdSm80ILi2ELi2EN4cute5tupleIJNS5_1CILi128EEES8_NS7_ILi64EEEEEENS_10bfloat16_tEfNS_4arch4Sm80ELb1ELb0ELb1ELb1ELb0ELb0ELb0ELb0ELi2ELi4ELi4ELi4ELb0EEENS1_21CollectiveEpilogueBwdISA_SB_SD_Li256ELb1ELb0ELi2EEENS1_25SingleTileBwdLPTSchedulerILb1ELi128ELb0EEEEEEEEEvNT_6ParamsE$_ZN73_INTERNAL_24fd9406_37_flash_bwd_hdim64_bf16_softcap_sm80_cu_8e232a79_330714__viaddmin_s32Eiii:
[----:B------:R-:W-:Y:S02]  /*cad0*/  IADD3 R3, R3, R46, RZ ;  /* 0x0000002e03037210 */ /* 0x000fe40007ffe0ff */
[----:B------:R-:W-:Y:S02]  /*cae0*/  MOV R6, 0xcb00 ;  /* 0x0000cb0000067802 */ /* 0x000fe40000000f00 */
[----:B------:R-:W-:Y:S05]  /*caf0*/  CALL.REL.NOINC `($_ZN7cutlass13device_kernelIN5flash19enable_sm80_to_sm89INS1_16FlashAttnBwdSm80INS1_25CollectiveMainloopBwdSm80ILi2ELi2EN4cute5tupleIJNS5_1CILi128EEES8_NS7_ILi64EEEEEENS_10bfloat16_tEfNS_4arch4Sm80ELb1ELb0ELb1ELb1ELb0ELb0ELb0ELb0ELi2ELi4ELi4ELi4ELb0EEENS1_21CollectiveEpilogueBwdISA_SB_SD_Li256ELb1ELb0ELi2EEENS1_25SingleTileBwdLPTSchedulerILb1ELi128ELb0EEEEEEEEEvNT_6ParamsE$min) ;  /* 0x0005bd6000007944 */ /* 0x000fea0003c00000 */
[----:B------:R-:W-:-:S04]  /*cb00*/  MOV R3, 0x0 ;  /* 0x0000000000037802 */ /* 0x000fc80000000f00 */
[----:B------:R-:W-:Y:S05]  /*cb10*/  RET.REL.NODEC R2 `(_ZN7cutlass13device_kernelIN5flash19enable_sm80_to_sm89INS1_16FlashAttnBwdSm80INS1_25CollectiveMainloopBwdSm80ILi2ELi2EN4cute5tupleIJNS5_1CILi128EEES8_NS7_ILi64EEEEEENS_10bfloat16_tEfNS_4arch4Sm80ELb1ELb0ELb1ELb1ELb0ELb0ELb0ELb0ELi2ELi4ELi4ELi4ELb0EEENS1_21CollectiveEpilogueBwdISA_SB_SD_Li256ELb1ELb0ELi2EEENS1_25SingleTileBwdLPTSchedulerILb1ELi128ELb0EEEEEEEEEvNT_6ParamsE) ;  /* 0xffff34e002007950 */ /* 0x000fea0003c3ffff */
        .type           $_ZN7cutlass13device_kernelIN5flash19enable_sm80_to_sm89INS1_16FlashAttnBwdSm80INS1_25CollectiveMainloopBwdSm80ILi2ELi2EN4cute5tupleIJNS5_1CILi128EEES8_NS7_ILi64EEEEEENS_10bfloat16_tEfNS_4arch4Sm80ELb1ELb0ELb1ELb1ELb0ELb0ELb0ELb0ELi2ELi4ELi4ELi4ELb0EEENS1_21CollectiveEpilogueBwdISA_SB_SD_Li256ELb1ELb0ELi2EEENS1_25SingleTileBwdLPTSchedulerILb1ELi128ELb0EEEEEEEEEvNT_6ParamsE$_ZN73_INTERNAL_24fd9406_37_flash_bwd_hdim64_bf16_softcap_sm80_cu_8e232a79_330724__cvta_generic_to_sharedEPKv,@function
        .size           $_ZN7cutlass13device_kernelIN5flash19enable_sm80_to_sm89INS1_16FlashAttnBwdSm80INS1_25CollectiveMainloopBwdSm80ILi2ELi2EN4cute5tupleIJNS5_1CILi128EEES8_NS7_ILi64EEEEEENS_10bfloat16_tEfNS_4arch4Sm80ELb1ELb0ELb1ELb1ELb0ELb0ELb0ELb0ELi2ELi4ELi4ELi4ELb0EEENS1_21CollectiveEpilogueBwdISA_SB_SD_Li256ELb1ELb0ELi2EEENS1_25SingleTileBwdLPTSchedulerILb1ELi128ELb0EEEEEEEEEvNT_6ParamsE$_ZN73_INTERNAL_24fd9406_37_flash_bwd_hdim64_bf16_softcap_sm80_cu_8e232a79_330724__cvta_generic_to_sharedEPKv,($_ZN7cutlass13device_kernelIN5flash19enable_sm80_to_sm89INS1_16FlashAttnBwdSm80INS1_25CollectiveMainloopBwdSm80ILi2ELi2EN4cute5tupleIJNS5_1CILi128EEES8_NS7_ILi64EEEEEENS_10bfloat16_tEfNS_4arch4Sm80ELb1ELb0ELb1ELb1ELb0ELb0ELb0ELb0ELi2ELi4ELi4ELi4ELb0EEENS1_21CollectiveEpilogueBwdISA_SB_SD_Li256ELb1ELb0ELi2EEENS1_25SingleTileBwdLPTSchedulerILb1ELi128ELb0EEEEEEEEEvNT_6ParamsE$_ZN73_INTERNAL_24fd9406_37_flash_bwd_hdim64_bf16_softcap_sm80_cu_8e232a79_33079atomicAddEPff - $_ZN7cutlass13device_kernelIN5flash19enable_sm80_to_sm89INS1_16FlashAttnBwdSm80INS1_25CollectiveMainloopBwdSm80ILi2ELi2EN4cute5tupleIJNS5_1CILi128EEES8_NS7_ILi64EEEEEENS_10bfloat16_tEfNS_4arch4Sm80ELb1ELb0ELb1ELb1ELb0ELb0ELb0ELb0ELi2ELi4ELi4ELi4ELb0EEENS1_21CollectiveEpilogueBwdISA_SB_SD_Li256ELb1ELb0ELi2EEENS1_25SingleTileBwdLPTSchedulerILb1ELi128ELb0EEEEEEEEEvNT_6ParamsE$_ZN73_INTERNAL_24fd9406_37_flash_bwd_hdim64_bf16_softcap_sm80_cu_8e232a79_330724__cvta_generic_to_sharedEPKv)
$_ZN7cutlass13device_kernelIN5flash19enable_sm80_to_sm89INS1_16FlashAttnBwdSm80INS1_25CollectiveMainloopBwdSm80ILi2ELi2EN4cute5tupleIJNS5_1CILi128EEES8_NS7_ILi64EEEEEENS_10bfloat16_tEfNS_4arch4Sm80ELb1ELb0ELb1ELb1ELb0ELb0ELb0ELb0ELi2ELi4ELi4ELi4ELb0EEENS1_21CollectiveEpilogueBwdISA_SB_SD_Li256ELb1ELb0ELi2EEENS1_25SingleTileBwdLPTSchedulerILb1ELi128ELb0EEEEEEEEEvNT_6ParamsE$_ZN73_INTERNAL_24fd9406_37_flash_bwd_hdim64_bf16_softcap_sm80_cu_8e232a79_330724__cvta_generic_to_sharedEPKv:
[----:B------:R-:W-:Y:S02]  /*cb20*/  MOV R3, 0x0 ;  /* 0x0000000000037802 */ /* 0x000fe40000000f00 */
[----:B------:R-:W-:Y:S02]  /*cb30*/  IADD3 R4, R4, -c[0x0][0x18], RZ ;  /* 0x8000060004047a10 */ /* 0x000fe40007ffe0ff */
[----:B------:R-:W-:Y:S05]  /*cb40*/  RET.REL.NODEC R2 `(_ZN7cutlass13device_kernelIN5flash19enable_sm80_to_sm89INS1_16FlashAttnBwdSm80INS1_25CollectiveMainloopBwdSm80ILi2ELi2EN4cute5tupleIJNS5_1CILi128EEES8_NS7_ILi64EEEEEENS_10bfloat16_tEfNS_4arch4Sm80ELb1ELb0ELb1ELb1ELb0ELb0ELb0ELb0ELi2ELi4ELi4ELi4ELb0EEENS1_21CollectiveEpilogueBwdISA_SB_SD_Li256ELb1ELb0ELi2EEENS1_25SingleTileBwdLPTSchedulerILb1ELi128ELb0EEEEEEEEEvNT_6ParamsE) ;  /* 0xffff34b002007950 */ /* 0x000fea0003c3ffff */
        .type           $_ZN7cutlass13device_kernelIN5flash19enable_sm80_to_sm89INS1_16FlashAttnBwdSm80INS1_25CollectiveMainloopBwdSm80ILi2ELi2EN4cute5tupleIJNS5_1CILi128EEES8_NS7_ILi64EEEEEENS_10bfloat16_tEfNS_4arch4Sm80ELb1ELb0ELb1ELb1ELb0ELb0ELb0ELb0ELi2ELi4ELi4ELi4ELb0EEENS1_21CollectiveEpilogueBwdISA_SB_SD_Li256ELb1ELb0ELi2EEENS1_25SingleTileBwdLPTSchedulerILb1ELi128ELb0EEEEEEEEEvNT_6ParamsE$_ZN73_INTERNAL_24fd9406_37_flash_bwd_hdim64_bf16_softcap_sm80_cu_8e232a79_33079atomicAddEPff,@function
        .size           $_ZN7cutlass13device_kernelIN5flash19enable_sm80_to_sm89INS1_16FlashAttnBwdSm80INS1_25CollectiveMainloopBwdSm80ILi2ELi2EN4cute5tupleIJNS5_1CILi128EEES8_NS7_ILi64EEEEEENS_10bfloat16_tEfNS_4arch4Sm80ELb1ELb0ELb1ELb1ELb0ELb0ELb0ELb0ELi2ELi4ELi4ELi4ELb0EEENS1_21CollectiveEpilogueBwdISA_SB_SD_Li256ELb1ELb0ELi2EEENS1_25SingleTileBwdLPTSchedulerILb1ELi128ELb0EEEEEEEEEvNT_6ParamsE$_ZN73_INTERNAL_24fd9406_37_flash_bwd_hdim64_bf16_softcap_sm80_cu_8e232a79_33079atomicAddEPff,($_ZN7cutlass13device_kernelIN5flash19enable_sm80_to_sm89INS1_16FlashAttnBwdSm80INS1_25CollectiveMainloopBwdSm80ILi2ELi2EN4cute5tupleIJNS5_1CILi128EEES8_NS7_ILi64EEEEEENS_10bfloat16_tEfNS_4arch4Sm80ELb1ELb0ELb1ELb1ELb0ELb0ELb0ELb0ELi2ELi4ELi4ELi4ELb0EEENS1_21CollectiveEpilogueBwdISA_SB_SD_Li256ELb1ELb0ELi2EEENS1_25SingleTileBwdLPTSchedulerILb1ELi128ELb0EEEEEEEEEvNT_6ParamsE$_ZZN4cute12filter_tupleINS_5tupleIJNS1_IJNS_10UnderscoreENS_1CILi0EEEEEENS1_IJS4_S2_EEEEEENS1_IJNS1_IJNS1_IJNS3_ILi1EEES4_EEES4_EEENS1_IJNS1_IJS4_S4_EEEiEEEEEEZNS_5sliceIS7_SD_EEDaRKT_RKT0_EUlRKT_RKT0_E_EEDaSH_SK_OT1_ENKUlDpSN_E_clIJNS1_IJS9_EEENS1_IJiEEEEEEDaSU_ - $_ZN7cutlass13device_kernelIN5flash19enable_sm80_to_sm89INS1_16FlashAttnBwdSm80INS1_25CollectiveMainloopBwdSm80ILi2ELi2EN4cute5tupleIJNS5_1CILi128EEES8_NS7_ILi64EEEEEENS_10bfloat16_tEfNS_4arch4Sm80ELb1ELb0ELb1ELb1ELb0ELb0ELb0ELb0ELi2ELi4ELi4ELi4ELb0EEENS1_21CollectiveEpilogueBwdISA_SB_SD_Li256ELb1ELb0ELi2EEENS1_25SingleTileBwdLPTSchedulerILb1ELi128ELb0EEEEEEEEEvNT_6ParamsE$_ZN73_INTERNAL_24fd9406_37_flash_bwd_hdim64_bf16_softcap_sm80_cu_8e232a79_33079atomicAddEPff)
$_ZN7cutlass13device_kernelIN5flash19enable_sm80_to_sm89INS1_16FlashAttnBwdSm80INS1_25CollectiveMainloopBwdSm80ILi2ELi2EN4cute5tupleIJNS5_1CILi128EEES8_NS7_ILi64EEEEEENS_10bfloat16_tEfNS_4arch4Sm80ELb1ELb0ELb1ELb1ELb0ELb0ELb0ELb0ELi2ELi4ELi4ELi4ELb0EEENS1_21CollectiveEpilogueBwdISA_SB_SD_Li256ELb1ELb0ELi2EEENS1_25SingleTileBwdLPTSchedulerILb1ELi128ELb0EEEEEEEEEvNT_6ParamsE$_ZN73_INTERNAL_24fd9406_37_flash_bwd_hdim64_bf16_softcap_sm80_cu_8e232a79_33079atomicAddEPff:
[----:B------:R-:W-:Y:S01]  /*cb50*/  BSSY B0, `(.L_x_2759) ;  /* 0x0000003000007945 */ /* 0x000fe20003800000 */
[----:B------:R-:W-:Y:S02]  /*cb60*/  MOV R12, 0xcb80 ;  /* 0x0000cb80000c7802 */ /* 0x000fe40000000f00 */
[----:B------:R-:W-:Y:S05]  /*cb70*/  CALL.REL.NOINC `($_ZN7cutlass13device_kernelIN5flash19enable_sm80_to_sm89INS1_16FlashAttnBwdSm80INS1_25CollectiveMainloopBwdSm80ILi2ELi2EN4cute5tupleIJNS5_1CILi128EEES8_NS7_ILi64EEEEEENS_10bfloat16_tEfNS_4arch4Sm80ELb1ELb0ELb1ELb1ELb0ELb0ELb0ELb0ELi2ELi4ELi4ELi4ELb0EEENS1_21CollectiveEpilogueBwdISA_SB_SD_Li256ELb1ELb0ELi2EEENS1_25SingleTileBwdLPTSchedulerILb1ELi128ELb0EEEEEEEEEvNT_6ParamsE$__fAtomicAdd) ;  /* 0x0005bb7000007944 */ /* 0x000fea0003c00000 */
[----:B------:R-:W-:Y:S05]  /*cb80*/  BSYNC B0 ;  /* 0x0000000000007941 */ /* 0x000fea0003800000 */
.L_x_2759:
[----:B------:R-:W-:-:S04]  /*cb90*/  MOV R11, 0x0 ;  /* 0x00000000000b7802 */ /* 0x000fc80000000f00 */
[----:B------:R-:W-:Y:S05]  /*cba0*/  RET.REL.NODEC R10 `(_ZN7cutlass13device_kernelIN5flash19enable_sm80_to_sm89INS1_16FlashAttnBwdSm80INS1_25CollectiveMainloopBwdSm80ILi2ELi2EN4cute5tupleIJNS5_1CILi128EEES8_NS7_ILi64EEEEEENS_10bfloat16_tEfNS_4arch4Sm80ELb1ELb0ELb1ELb1ELb0ELb0ELb0ELb0ELi2ELi4ELi4ELi4ELb0EEENS1_21CollectiveEpilogueBwdISA_SB_SD_Li256ELb1ELb0ELi2EEENS1_25SingleTileBwdLPTSchedulerILb1ELi128ELb0EEEEEEEEEvNT_6ParamsE) ;  /* 0xffff34500a007950 */ /* 0x000fea0003c3ffff */
        .type           $_ZN7cutlass13device_kernelIN5flash19enable_sm80_to_sm89INS1_16FlashAttnBwdSm80INS1_25CollectiveMainloopBwdSm80ILi2ELi2EN4cute5tupleIJNS5_1CILi128EEES8_NS7_ILi64EEEEEENS_10bfloat16_tEfNS_4arch4Sm80ELb1ELb0ELb1ELb1ELb0ELb0ELb0ELb0ELi2ELi4ELi4ELi4ELb0EEENS1_21CollectiveEpilogueBwdISA_SB_SD_Li256ELb1ELb0ELi2EEENS1_25SingleTileBwdLPTSchedulerILb1ELi128ELb0EEEEEEEEEvNT_6ParamsE$_ZZN4cute12filter_tupleINS_5tupleIJNS1_IJNS_10UnderscoreENS_1CILi0EEEEEENS1_IJS4_S2_EEEEEENS1_IJNS1_IJNS1_IJNS3_ILi1EEES4_EEES4_EEENS1_IJNS1_IJS4_S4_EEEiEEEEEEZNS_5sliceIS7_SD_EEDaRKT_RKT0_EUlRKT_RKT0_E_EEDaSH_SK_OT1_ENKUlDpSN_E_clIJNS1_IJS9_EEENS1_IJiEEEEEEDaSU_,@function
        .size           $_ZN7cutlass13device_kernelIN5flash19enable_sm80_to_sm89INS1_16FlashAttnBwdSm80INS1_25CollectiveMainloopBwdSm80ILi2ELi2EN4cute5tupleIJNS5_1CILi128EEES8_NS7_ILi64EEEEEENS_10bfloat16_tEfNS_4arch4Sm80ELb1ELb0ELb1ELb1ELb0ELb0ELb0ELb0ELi2ELi4ELi4ELi4ELb0EEENS1_21CollectiveEpilogueBwdISA_SB_SD_Li256ELb1ELb0ELi2EEENS1_25SingleTileBwdLPTSchedulerILb1ELi128ELb0EEEEEEEEEvNT_6ParamsE$_ZZN4cute12filter_tupleINS_5tupleIJNS1_IJNS_10UnderscoreENS_1CILi0EEEEEENS1_IJS4_S2_EEEEEENS1_IJNS1_IJNS1_IJNS3_ILi1EEES4_EEES4_EEENS1_IJNS1_IJS4_S4_EEEiEEEEEEZNS_5sliceIS7_SD_EEDaRKT_RKT0_EUlRKT_RKT0_E_EEDaSH_SK_OT1_ENKUlDpSN_E_clIJNS1_IJS9_EEENS1_IJiEEEEEEDaSU_,($_ZN7cutlass13device_kernelIN5flash19enable_sm80_to_sm89INS1_16FlashAttnBwdSm80INS1_25CollectiveMainloopBwdSm80ILi2ELi2EN4cute5tupleIJNS5_1CILi128EEES8_NS7_ILi64EEEEEENS_10bfloat16_tEfNS_4arch4Sm80ELb1ELb0ELb1ELb1ELb0ELb0ELb0ELb0ELi2ELi4ELi4ELi4ELb0EEENS1_21CollectiveEpilogueBwdISA_SB_SD_Li256ELb1ELb0ELi2EEENS1_25SingleTileBwdLPTSchedulerILb1ELi128ELb0EEEEEEEEEvNT_6ParamsE$_ZZN4cute12filter_tupleINS_5tupleIJNS1_IJNS_1CILi0EEENS1_IJNS2_ILi1EEENS2_ILi512EEEiEEEEEENS2_ILi4096EEENS1_IJiNS2_ILi8192EEEEEEEEEZNS_7flattenISB_EEDaRKT_EUlRKT_E_EEDaSF_OT0_ENKUlDpSI_E_clIJNS1_IJS3_S4_S5_iEEENS1_IJS8_EEESA_EEEDaSM_ - $_ZN7cutlass13device_kernelIN5flash19enable_sm80_to_sm89INS1_16FlashAttnBwdSm80INS1_25CollectiveMainloopBwdSm80ILi2ELi2EN4cute5tupleIJNS5_1CILi128EEES8_NS7_ILi64EEEEEENS_10bfloat16_tEfNS_4arch4Sm80ELb1ELb0ELb1ELb1ELb0ELb0ELb0ELb0ELi2ELi4ELi4ELi4ELb0EEENS1_21CollectiveEpilogueBwdISA_SB_SD_Li256ELb1ELb0ELi2EEENS1_25SingleTileBwdLPTSchedulerILb1ELi128ELb0EEEEEEEEEvNT_6ParamsE$_ZZN4cute12filter_tupleINS_5tupleIJNS1_IJNS_10UnderscoreENS_1CILi0EEEEEENS1_IJS4_S2_EEEEEENS1_IJNS1_IJNS1_IJNS3_ILi1EEES4_EEES4_EEENS1_IJNS1_IJS4_S4_EEEiEEEEEEZNS_5sliceIS7_SD_EEDaRKT_RKT0_EUlRKT_RKT0_E_EEDaSH_SK_OT1_ENKUlDpSN_E_clIJNS1_IJS9_EEENS1_IJiEEEEEEDaSU_)
$_ZN7cutlass13device_kernelIN5flash19enable_sm80_to_sm89INS1_16FlashAttnBwdSm80INS1_25CollectiveMainloopBwdSm80ILi2ELi2EN4cute5tupleIJNS5_1CILi128EEES8_NS7_ILi64EEEEEENS_10bfloat16_tEfNS_4arch4Sm80ELb1ELb0ELb1ELb1ELb0ELb0ELb0ELb0ELi2ELi4ELi4ELi4ELb0EEENS1_21CollectiveEpilogueBwdISA_SB_SD_Li256ELb1ELb0ELi2EEENS1_25SingleTileBwdLPTSchedulerILb1ELi128ELb0EEEEEEEEEvNT_6ParamsE$_ZZN4cute12filter_tupleINS_5tupleIJNS1_IJNS_10UnderscoreENS_1CILi0EEEEEENS1_IJS4_S2_EEEEEENS1_IJNS1_IJNS1_IJNS3_ILi1EEES4_EEES4_EEENS1_IJNS1_IJS4_S4_EEEiEEEEEEZNS_5sliceIS7_SD_EEDaRKT_RKT0_EUlRKT_RKT0_E_EEDaSH_SK_OT1_ENKUlDpSN_E_clIJNS1_IJS9_EEENS1_IJiEEEEEEDaSU_:
[----:B------:R-:W-:Y:S02]  /*cbb0*/  IADD3 R2, R1, 0x1680, RZ ;  /* 0x0000168001027810 */ /* 0x000fe40007ffe0ff */
[----:B------:R-:W-:Y:S02]  /*cbc0*/  MOV R6, 0xcbf0 ;  /* 0x0000cbf000067802 */ /* 0x000fe40000000f00 */
[----:B------:R-:W-:Y:S02]  /*cbd0*/  IADD3 R2, R2, c[0x0][0x20], RZ ;  /* 0x0000080002027a10 */ /* 0x000fe40007ffe0ff */
[----:B------:R-:W-:Y:S05]  /*cbe0*/  CALL.REL.NOINC `($_ZN7cutlass13device_kernelIN5flash19enable_sm80_to_sm89INS1_16FlashAttnBwdSm80INS1_25CollectiveMainloopBwdSm80ILi2ELi2EN4cute5tupleIJNS5_1CILi128EEES8_NS7_ILi64EEEEEENS_10bfloat16_tEfNS_4arch4Sm80ELb1ELb0ELb1ELb1ELb0ELb0ELb0ELb0ELi2ELi4ELi4ELi4ELb0EEENS1_21CollectiveEpilogueBwdISA_SB_SD_Li256ELb1ELb0ELi2EEENS1_25SingleTileBwdLPTSchedulerILb1ELi128ELb0EEEEEEEEEvNT_6ParamsE$_ZN4cute3eso3ESOILb1ELb0EJNS_5tupleIJNS_1CILi1EEENS3_ILi0EEEEEEiEEC2ERKS6_RKi) ;  /* 0xffffd57000007944 */ /* 0x000fea0003c3ffff */
[----:B-1----:R1:W5:Y:S01]  /*cbf0*/  LDL R3, [R1+0x1680] ;  /* 0x0016800001037983 */ /* 0x0023620000100800 */
[----:B------:R-:W-:-:S04]  /*cc00*/  MOV R9, 0x0 ;  /* 0x0000000000097802 */ /* 0x000fc80000000f00 */
[----:B------:R-:W-:Y:S05]  /*cc10*/  RET.REL.NODEC R8 `(_ZN7cutlass13device_kernelIN5flash19enable_sm80_to_sm89INS1_16FlashAttnBwdSm80INS1_25CollectiveMainloopBwdSm80ILi2ELi2EN4cute5tupleIJNS5_1CILi128EEES8_NS7_ILi64EEEEEENS_10bfloat16_tEfNS_4arch4Sm80ELb1ELb0ELb1ELb1ELb0ELb0ELb0ELb0ELi2ELi4ELi4ELi4ELb0EEENS1_21CollectiveEpilogueBwdISA_SB_SD_Li256ELb1ELb0ELi2EEENS1_25SingleTileBwdLPTSchedulerILb1ELi128ELb0EEEEEEEEEvNT_6ParamsE) ;  /* 0xffff33e008007950 */ /* 0x000fea0003c3ffff */
        .type           $_ZN7cutlass13device_kernelIN5flash19enable_sm80_to_sm89INS1_16FlashAttnBwdSm80INS1_25CollectiveMainloopBwdSm80ILi2ELi2EN4cute5tupleIJNS5_1CILi128EEES8_NS7_ILi64EEEEEENS_10bfloat16_tEfNS_4arch4Sm80ELb1ELb0ELb1ELb1ELb0ELb0ELb0ELb0ELi2ELi4ELi4ELi4ELb0EEENS1_21CollectiveEpilogueBwdISA_SB_SD_Li256ELb1ELb0ELi2EEENS1_25SingleTileBwdLPTSchedulerILb1ELi128ELb0EEEEEEEEEvNT_6ParamsE$_ZZN4cute12filter_tupleINS_5tupleIJNS1_IJNS_1CILi0EEENS1_IJNS2_ILi1EEENS2_ILi512EEEiEEEEEENS2_ILi4096EEENS1_IJiNS2_ILi8192EEEEEEEEEZNS_7flattenISB_EEDaRKT_EUlRKT_E_EEDaSF_OT0_ENKUlDpSI_E_clIJNS1_IJS3_S4_S5_iEEENS1_IJS8_EEESA_EEEDaSM_,@function
        .size           $_ZN7cutlass13device_kernelIN5flash19enable_sm80_to_sm89INS1_16FlashAttnBwdSm80INS1_25CollectiveMainloopBwdSm80ILi2ELi2EN4cute5tupleIJNS5_1CILi128EEES8_NS7_ILi64EEEEEENS_10bfloat16_tEfNS_4arch4Sm80ELb1ELb0ELb1ELb1ELb0ELb0ELb0ELb0ELi2ELi4ELi4ELi4ELb0EEENS1_21CollectiveEpilogueBwdISA_SB_SD_Li256ELb1ELb0ELi2EEENS1_25SingleTileBwdLPTSchedulerILb1ELi128ELb0EEEEEEEEEvNT_6ParamsE$_ZZN4cute12filter_tupleINS_5tupleIJNS1_IJNS_1CILi0EEENS1_IJNS2_ILi1EEENS2_ILi512EEEiEEEEEENS2_ILi4096EEENS1_IJiNS2_ILi8192EEEEEEEEEZNS_7flattenISB_EEDaRKT_EUlRKT_E_EEDaSF_OT0_ENKUlDpSI_E_clIJNS1_IJS3_S4_S5_iEEENS1_IJS8_EEESA_EEEDaSM_,($_ZN7cutlass13device_kernelIN5flash19enable_sm80_to_sm89INS1_16FlashAttnBwdSm80INS1_25CollectiveMainloopBwdSm80ILi2ELi2EN4cute5tupleIJNS5_1CILi128EEES8_NS7_ILi64EEEEEENS_10bfloat16_tEfNS_4arch4Sm80ELb1ELb0ELb1ELb1ELb0ELb0ELb0ELb0ELi2ELi4ELi4ELi4ELb0EEENS1_21CollectiveEpilogueBwdISA_SB_SD_Li256ELb1ELb0ELi2EEENS1_25SingleTileBwdLPTSchedulerILb1ELi128ELb0EEEEEEEEEvNT_6ParamsE$_ZZN4cute12filter_tupleINS_5tupleIJNS1_IJiNS1_IJiNS_1CILi0EEEEEEEEENS1_IJNS_10UnderscoreENS1_IJS6_S6_EEEEEEEEES9_ZNS_4diceIS9_S9_EEDaRKT_RKT0_EUlRKT_RKT0_E_EEDaSD_SG_OT1_ENKUlDpSJ_E_clIJNS1_IJiiS3_EEENS1_IJEEEEEEDaSQ_ - $_ZN7cutlass13device_kernelIN5flash19enable_sm80_to_sm89INS1_16FlashAttnBwdSm80INS1_25CollectiveMainloopBwdSm80ILi2ELi2EN4cute5tupleIJNS5_1CILi128EEES8_NS7_ILi64EEEEEENS_10bfloat16_tEfNS_4arch4Sm80ELb1ELb0ELb1ELb1ELb0ELb0ELb0ELb0ELi2ELi4ELi4ELi4ELb0EEENS1_21CollectiveEpilogueBwdISA_SB_SD_Li256ELb1ELb0ELi2EEENS1_25SingleTileBwdLPTSchedulerILb1ELi128ELb0EEEEEEEEEvNT_6ParamsE$_ZZN4cute12filter_tupleINS_5tupleIJNS1_IJNS_1CILi0EEENS1_IJNS2_ILi1EEENS2_ILi512EEEiEEEEEENS2_ILi4096EEENS1_IJiNS2_ILi8192EEEEEEEEEZNS_7flattenISB_EEDaRKT_EUlRKT_E_EEDaSF_OT0_ENKUlDpSI_E_clIJNS1_IJS3_S4_S5_iEEENS1_IJS8_EEESA_EEEDaSM_)
$_ZN7cutlass13device_kernelIN5flash19enable_sm80_to_sm89INS1_16FlashAttnBwdSm80INS1_25CollectiveMainloopBwdSm80ILi2ELi2EN4cute5tupleIJNS5_1CILi128EEES8_NS7_ILi64EEEEEENS_10bfloat16_tEfNS_4arch4Sm80ELb1ELb0ELb1ELb1ELb0ELb0ELb0ELb0ELi2ELi4ELi4ELi4ELb0EEENS1_21CollectiveEpilogueBwdISA_SB_SD_Li256ELb1ELb0ELi2EEENS1_25SingleTileBwdLPTSchedulerILb1ELi128ELb0EEEEEEEEEvNT_6ParamsE$_ZZN4cute12filter_tupleINS_5tupleIJNS1_IJNS_1CILi0EEENS1_IJNS2_ILi1EEENS2_ILi512EEEiEEEEEENS2_ILi4096EEENS1_IJiNS2_ILi8192EEEEEEEEEZNS_7flattenISB_EEDaRKT_EUlRKT_E_EEDaSF_OT0_ENKUlDpSI_E_clIJNS1_IJS3_S4_S5_iEEENS1_IJS8_EEESA_EEEDaSM_:
[----:B------:R-:W-:Y:S02]  /*cc20*/  IADD3 R3, R1, 0x1380, RZ ;  /* 0x0000138001037810 */ /* 0x000fe40007ffe0ff */
[----:B------:R-:W-:Y:S02]  /*cc30*/  MOV R8, 0xcc60 ;  /* 0x0000cc6000087802 */ /* 0x000fe40000000f00 */
[----:B------:R-:W-:Y:S02]  /*cc40*/  IADD3 R3, R3, c[0x0][0x20], RZ ;  /* 0x0000080003037a10 */ /* 0x000fe40007ffe0ff */
[----:B------:R-:W-:Y:S05]  /*cc50*/  CALL.REL.NOINC `($_ZN7cutlass13device_kernelIN5flash19enable_sm80_to_sm89INS1_16FlashAttnBwdSm80INS1_25CollectiveMainloopBwdSm80ILi2ELi2EN4cute5tupleIJNS5_1CILi128EEES8_NS7_ILi64EEEEEENS_10bfloat16_tEfNS_4arch4Sm80ELb1ELb0ELb1ELb1ELb0ELb0ELb0ELb0ELi2ELi4ELi4ELi4ELb0EEENS1_21CollectiveEpilogueBwdISA_SB_SD_Li256ELb1ELb0ELi2EEENS1_25SingleTileBwdLPTSchedulerILb1ELi128ELb0EEEEEEEEEvNT_6ParamsE$_ZN4cute3eso3ESOILb1ELb0EJNS_1CILi0EEENS2_ILi1EEENS2_ILi512EEEiNS2_ILi4096EEEiNS2_ILi8192EEEEEC2ERKS3_RKS4_RKS5_RKiRKS6_SG_RKS7_) ;  /* 0xffffc52000007944 */ /* 0x000fea0003c3ffff */
[----:B-1----:R-:W-:Y:S02]  /*cc60*/  MOV R2, R6 ;  /* 0x0000000600027202 */ /* 0x002fe40000000f00 */
[----:B------:R-:W-:-:S04]  /*cc70*/  MOV R3, 0x0 ;  /* 0x0000000000037802 */ /* 0x000fc80000000f00 */
[----:B------:R-:W-:Y:S05]  /*cc80*/  RET.REL.NODEC R2 `(_ZN7cutlass13device_kernelIN5flash19enable_sm80_to_sm89INS1_16FlashAttnBwdSm80INS1_25CollectiveMainloopBwdSm80ILi2ELi2EN4cute5tupleIJNS5_1CILi128EEES8_NS7_ILi64EEEEEENS_10bfloat16_tEfNS_4arch4Sm80ELb1ELb0ELb1ELb1ELb0ELb0ELb0ELb0ELi2ELi4ELi4ELi4ELb0EEENS1_21CollectiveEpilogueBwdISA_SB_SD_Li256ELb1ELb0ELi2EEENS1_25SingleTileBwdLPTSchedulerILb1ELi128ELb0EEEEEEEEEvNT_6ParamsE) ;  /* 0xffff337002007950 */ /* 0x000fea0003c3ffff */
        .type           $_ZN7cutlass13device_kernelIN5flash19enable_sm80_to_sm89INS1_16FlashAttnBwdSm80INS1_25CollectiveMainloopBwdSm80ILi2ELi2EN4cute5tupleIJNS5_1CILi128EEES8_NS7_ILi64EEEEEENS_10bfloat16_tEfNS_4arch4Sm80ELb1ELb0ELb1ELb1ELb0ELb0ELb0ELb0ELi2ELi4ELi4ELi4ELb0EEENS1_21CollectiveEpilogueBwdISA_SB_SD_Li256ELb1ELb0ELi2EEENS1_25SingleTileBwdLPTSchedulerILb1ELi128ELb0EEEEEEEEEvNT_6ParamsE$_ZZN4cute12filter_tupleINS_5tupleIJNS1_IJiNS1_IJiNS_1CILi0EEEEEEEEENS1_IJNS_10UnderscoreENS1_IJS6_S6_EEEEEEEEES9_ZNS_4diceIS9_S9_EEDaRKT_RKT0_EUlRKT_RKT0_E_EEDaSD_SG_OT1_ENKUlDpSJ_E_clIJNS1_IJiiS3_EEENS1_IJEEEEEEDaSQ_,@function
        .size           $_ZN7cutlass13device_kernelIN5flash19enable_sm80_to_sm89INS1_16FlashAttnBwdSm80INS1_25CollectiveMainloopBwdSm80ILi2ELi2EN4cute5tupleIJNS5_1CILi128EEES8_NS7_ILi64EEEEEENS_10bfloat16_tEfNS_4arch4Sm80ELb1ELb0ELb1ELb1ELb0ELb0ELb0ELb0ELi2ELi4ELi4ELi4ELb0EEENS1_21CollectiveEpilogueBwdISA_SB_SD_Li256ELb1ELb0ELi2EEENS1_25SingleTileBwdLPTSchedulerILb1ELi128ELb0EEEEEEEEEvNT_6ParamsE$_ZZN4cute12filter_tupleINS_5tupleIJNS1_IJiNS1_IJiNS_1CILi0EEEEEEEEENS1_IJNS_10UnderscoreENS1_IJS6_S6_EEEEEEEEES9_ZNS_4diceIS9_S9_EEDaRKT_RKT0_EUlRKT_RKT0_E_EEDaSD_SG_OT1_ENKUlDpSJ_E_clIJNS1_IJiiS3_EEENS1_IJEEEEEEDaSQ_,($_ZN7cutlass13device_kernelIN5flash19enable_sm80_to_sm89INS1_16FlashAttnBwdSm80INS1_25CollectiveMainloopBwdSm80ILi2ELi2EN4cute5tupleIJNS5_1CILi128EEES8_NS7_ILi64EEEEEENS_10bfloat16_tEfNS_4arch4Sm80ELb1ELb0ELb1ELb1ELb0ELb0ELb0ELb0ELi2ELi4ELi4ELi4ELb0EEENS1_21CollectiveEpilogueBwdISA_SB_SD_Li256ELb1ELb0ELi2EEENS1_25SingleTileBwdLPTSchedulerILb1ELi128ELb0EEEEEEEEEvNT_6ParamsE$_ZZN4cute12filter_tupleINS_5tupleIJNS1_IJiiEEENS_1CILi1024EEEEEEZNS_16flatten_to_tupleIS5_EEDaRKT_EUlRKT_E_EEDaS9_OT0_ENKUlDpSC_E_clIJS2_NS1_IJS4_EEEEEEDaSG_ - $_ZN7cutlass13device_kernelIN5flash19enable_sm80_to_sm89INS1_16FlashAttnBwdSm80INS1_25CollectiveMainloopBwdSm80ILi2ELi2EN4cute5tupleIJNS5_1CILi128EEES8_NS7_ILi64EEEEEENS_10bfloat16_tEfNS_4arch4Sm80ELb1ELb0ELb1ELb1ELb0ELb0ELb0ELb0ELi2ELi4ELi4ELi4ELb0EEENS1_21CollectiveEpilogueBwdISA_SB_SD_Li256ELb1ELb0ELi2EEENS1_25SingleTileBwdLPTSchedulerILb1ELi128ELb0EEEEEEEEEvNT_6ParamsE$_ZZN4cute12filter_tupleINS_5tupleIJNS1_IJiNS1_IJiNS_1CILi0EEEEEEEEENS1_IJNS_10UnderscoreENS1_IJS6_S6_EEEEEEEEES9_ZNS_4diceIS9_S9_EEDaRKT_RKT0_EUlRKT_RKT0_E_EEDaSD_SG_OT1_ENKUlDpSJ_E_clIJNS1_IJiiS3_EEENS1_IJEEEEEEDaSQ_)
$_ZN7cutlass13device_kernelIN5flash19enable_sm80_to_sm89INS1_16FlashAttnBwdSm80INS1_25CollectiveMainloopBwdSm80ILi2ELi2EN4cute5tupleIJNS5_1CILi128EEES8_NS7_ILi64EEEEEENS_10bfloat16_tEfNS_4arch4Sm80ELb1ELb0ELb1ELb1ELb0ELb0ELb0ELb0ELi2ELi4ELi4ELi4ELb0EEENS1_21CollectiveEpilogueBwdISA_SB_SD_Li256ELb1ELb0ELi2EEENS1_25SingleTileBwdLPTSchedulerILb1ELi128ELb0EEEEEEEEEvNT_6ParamsE$_ZZN4cute12filter_tupleINS_5tupleIJNS1_IJiNS1_IJiNS_1CILi0EEEEEEEEENS1_IJNS_10UnderscoreENS1_IJS6_S6_EEEEEEEEES9_ZNS_4diceIS9_S9_EEDaRKT_RKT0_EUlRKT_RKT0_E_EEDaSD_SG_OT1_ENKUlDpSJ_E_clIJNS1_IJiiS3_EEENS1_IJEEEEEEDaSQ_:
[----:B------:R-:W-:-:S06]  /*cc90*/  IADD3 R11, R4, -c[0x0][0x20], RZ ;  /* 0x80000800040b7a10 */ /* 0x000fcc0007ffe0ff */
[----:B------:R-:W5:Y:S01]  /*cca0*/  LDL R11, [R11] ;  /* 0x000000000b0b7983 */ /* 0x000f620000100800 */
[----:B------:R-:W-:Y:S02]  /*ccb0*/  IADD3 R6, R1, 0x1680, RZ ;  /* 0x0000168001067810 */ /* 0x000fe40007ffe0ff */
[----:B------:R-:W-:Y:S02]  /*ccc0*/  IADD3 R5, R4, 0x4, RZ ;  /* 0x0000000404057810 */ /* 0x000fe40007ffe0ff */
[----:B------:R-:W-:Y:S02]  /*ccd0*/  IADD3 R6, R6, c[0x0][0x20], RZ ;  /* 0x0000080006067a10 */ /* 0x000fe40007ffe0ff */
[----:B------:R-:W-:Y:S02]  /*cce0*/  MOV R10, 0xcd00 ;  /* 0x0000cd00000a7802 */ /* 0x000fe40000000f00 */
[----:B-----5:R-:W-:Y:S05]  /*ccf0*/  CALL.REL.NOINC `($_ZN7cutlass13device_kernelIN5flash19enable_sm80_to_sm89INS1_16FlashAttnBwdSm80INS1_25CollectiveMainloopBwdSm80ILi2ELi2EN4cute5tupleIJNS5_1CILi128EEES8_NS7_ILi64EEEEEENS_10bfloat16_tEfNS_4arch4Sm80ELb1ELb0ELb1ELb1ELb0ELb0ELb0ELb0ELi2ELi4ELi4ELi4ELb0EEENS1_21CollectiveEpilogueBwdISA_SB_SD_Li256ELb1ELb0ELi2EEENS1_25SingleTileBwdLPTSchedulerILb1ELi128ELb0EEEEEEEEEvNT_6ParamsE$_ZN4cute3eso3ESOILb0ELb0EJiiNS_1CILi0EEEEEC2ERKiS6_RKS3_) ;  /* 0xffffb70000007944 */ /* 0x020fea0003c3ffff */
[----:B------:R2:W5:Y:S01]  /*cd00*/  LDL.64 R4, [R1+0x1680] ;  /* 0x0016800001047983 */ /* 0x0005620000100a00 */
[----:B------:R-:W-:-:S04]  /*cd10*/  MOV R9, 0x0 ;  /* 0x0000000000097802 */ /* 0x000fc80000000f00 */
[----:B------:R-:W-:Y:S05]  /*cd20*/  RET.REL.NODEC R8 `(_ZN7cutlass13device_kernelIN5flash19enable_sm80_to_sm89INS1_16FlashAttnBwdSm80INS1_25CollectiveMainloopBwdSm80ILi2ELi2EN4cute5tupleIJNS5_1CILi128EEES8_NS7_ILi64EEEEEENS_10bfloat16_tEfNS_4arch4Sm80ELb1ELb0ELb1ELb1ELb0ELb0ELb0ELb0ELi2ELi4ELi4ELi4ELb0EEENS1_21CollectiveEpilogueBwdISA_SB_SD_Li256ELb1ELb0ELi2EEENS1_25SingleTileBwdLPTSchedulerILb1ELi128ELb0EEEEEEEEEvNT_6ParamsE) ;  /* 0xffff32d008007950 */ /* 0x000fea0003c3ffff */
        .type           $_ZN7cutlass13device_kernelIN5flash19enable_sm80_to_sm89INS1_16FlashAttnBwdSm80INS1_25CollectiveMainloopBwdSm80ILi2ELi2EN4cute5tupleIJNS5_1CILi128EEES8_NS7_ILi64EEEEEENS_10bfloat16_tEfNS_4arch4Sm80ELb1ELb0ELb1ELb1ELb0ELb0ELb0ELb0ELi2ELi4ELi4ELi4ELb0EEENS1_21CollectiveEpilogueBwdISA_SB_SD_Li256ELb1ELb0ELi2EEENS1_25SingleTileBwdLPTSchedulerILb1ELi128ELb0EEEEEEEEEvNT_6ParamsE$_ZZN4cute12filter_tupleINS_5tupleIJNS1_IJiiEEENS_1CILi1024EEEEEEZNS_16flatten_to_tupleIS5_EEDaRKT_EUlRKT_E_EEDaS9_OT0_ENKUlDpSC_E_clIJS2_NS1_IJS4_EEEEEEDaSG_,@function
        .size           $_ZN7cutlass13device_kernelIN5flash19enable_sm80_to_sm89INS1_16FlashAttnBwdSm80INS1_25CollectiveMainloopBwdSm80ILi2ELi2EN4cute5tupleIJNS5_1CILi128EEES8_NS7_ILi64EEEEEENS_10bfloat16_tEfNS_4arch4Sm80ELb1ELb0ELb1ELb1ELb0ELb0ELb0ELb0ELi2ELi4ELi4ELi4ELb0EEENS1_21CollectiveEpilogueBwdISA_SB_SD_Li256ELb1ELb0ELi2EEENS1_25SingleTileBwdLPTSchedulerILb1ELi128ELb0EEEEEEEEEvNT_6ParamsE$_ZZN4cute12filter_tupleINS_5tupleIJNS1_IJiiEEENS_1CILi1024EEEEEEZNS_16flatten_to_tupleIS5_EEDaRKT_EUlRKT_E_EEDaS9_OT0_ENKUlDpSC_E_clIJS2_NS1_IJS4_EEEEEEDaSG_,($_ZN7cutlass13device_kernelIN5flash19enable_sm80_to_sm89INS1_16FlashAttnBwdSm80INS1_25CollectiveMainloopBwdSm80ILi2ELi2EN4cute5tupleIJNS5_1CILi128EEES8_NS7_ILi64EEEEEENS_10bfloat16_tEfNS_4arch4Sm80ELb1ELb0ELb1ELb1ELb0ELb0ELb0ELb0ELi2ELi4ELi4ELi4ELb0EEENS1_21CollectiveEpilogueBwdISA_SB_SD_Li256ELb1ELb0ELi2EEENS1_25SingleTileBwdLPTSchedulerILb1ELi128ELb0EEEEEEEEEvNT_6ParamsE$_ZZN4cute12filter_tupleINS_5tupleIJNS1_IJiiEEENS_1CILi8192EEEEEEZNS_16flatten_to_tupleIS5_EEDaRKT_EUlRKT_E_EEDaS9_OT0_ENKUlDpSC_E_clIJS2_NS1_IJS4_EEEEEEDaSG_ - $_ZN7cutlass13device_kernelIN5flash19enable_sm80_to_sm89INS1_16FlashAttnBwdSm80INS1_25CollectiveMainloopBwdSm80ILi2ELi2EN4cute5tupleIJNS5_1CILi128EEES8_NS7_ILi64EEEEEENS_10bfloat16_tEfNS_4arch4Sm80ELb1ELb0ELb1ELb1ELb0ELb0ELb0ELb0ELi2ELi4ELi4ELi4ELb0EEENS1_21CollectiveEpilogueBwdISA_SB_SD_Li256ELb1ELb0ELi2EEENS1_25SingleTileBwdLPTSchedulerILb1ELi128ELb0EEEEEEEEEvNT_6ParamsE$_ZZN4cute12filter_tupleINS_5tupleIJNS1_IJiiEEENS_1CILi1024EEEEEEZNS_16flatten_to_tupleIS5_EEDaRKT_EUlRKT_E_EEDaS9_OT0_ENKUlDpSC_E_clIJS2_NS1_IJS4_EEEEEEDaSG_)
$_ZN7cutlass13device_kernelIN5flash19enable_sm80_to_sm89INS1_16FlashAttnBwdSm80INS1_25CollectiveMainloopBwdSm80ILi2ELi2EN4cute5tupleIJNS5_1CILi128EEES8_NS7_ILi64EEEEEENS_10bfloat16_tEfNS_4arch4Sm80ELb1ELb0ELb1ELb1ELb0ELb0ELb0ELb0ELi2ELi4ELi4ELi4ELb0EEENS1_21CollectiveEpilogueBwdISA_SB_SD_Li256ELb1ELb0ELi2EEENS1_25SingleTileBwdLPTSchedulerILb1ELi128ELb0EEEEEEEEEvNT_6ParamsE$_ZZN4cute12filter_tupleINS_5tupleIJNS1_IJiiEEENS_1CILi1024EEEEEEZNS_16flatten_to_tupleIS5_EEDaRKT_EUlRKT_E_EEDaS9_OT0_ENKUlDpSC_E_clIJS2_NS1_IJS4_EEEEEEDaSG_:
[----:B------:R-:W-:-:S06]  /*cd30*/  IADD3 R8, R60, -c[0x0][0x20], RZ ;  /* 0x800008003c087a10 */ /* 0x000fcc0007ffe0ff */
[----:B------:R-:W5:Y:S01]  /*cd40*/  LDL R8, [R8] ;  /* 0x0000000008087983 */ /* 0x000f620000100800 */
[----:B------:R-:W-:Y:S02]  /*cd50*/  IADD3 R3, R1, 0x1680, RZ ;  /* 0x0000168001037810 */ /* 0x000fe40007ffe0ff */
[----:B------:R-:W-:Y:S02]  /*cd60*/  IADD3 R2, R60, 0x4, RZ ;  /* 0x000000043c027810 */ /* 0x000fe40007ffe0ff */
[----:B------:R-:W-:Y:S02]  /*cd70*/  IADD3 R3, R3, c[0x0][0x20], RZ ;  /* 0x0000080003037a10 */ /* 0x000fe40007ffe0ff */
[----:B------:R-:W-:Y:S02]  /*cd80*/  MOV R6, 0xcda0 ;  /* 0x0000cda000067802 */ /* 0x000fe40000000f00 */
[----:B-----5:R-:W-:Y:S05]  /*cd90*/  CALL.REL.NOINC `($_ZN7cutlass13device_kernelIN5flash19enable_sm80_to_sm89INS1_16FlashAttnBwdSm80INS1_25CollectiveMainloopBwdSm80ILi2ELi2EN4cute5tupleIJNS5_1CILi128EEES8_NS7_ILi64EEEEEENS_10bfloat16_tEfNS_4arch4Sm80ELb1ELb0ELb1ELb1ELb0ELb0ELb0ELb0ELi2ELi4ELi4ELi4ELb0EEENS1_21CollectiveEpilogueBwdISA_SB_SD_Li256ELb1ELb0ELi2EEENS1_25SingleTileBwdLPTSchedulerILb1ELi128ELb0EEEEEEEEEvNT_6ParamsE$_ZN4cute3eso3ESOILb0ELb0EJiiNS_1CILi1024EEEEEC2ERKiS6_RKS3_) ;  /* 0xffffb6e000007944 */ /* 0x020fea0003c3ffff */
[----:B------:R-:W-:-:S04]  /*cda0*/  MOV R5, 0x0 ;  /* 0x0000000000057802 */ /* 0x000fc80000000f00 */
[----:B------:R-:W-:Y:S05]  /*cdb0*/  RET.REL.NODEC R4 `(_ZN7cutlass13device_kernelIN5flash19enable_sm80_to_sm89INS1_16FlashAttnBwdSm80INS1_25CollectiveMainloopBwdSm80ILi2ELi2EN4cute5tupleIJNS5_1CILi128EEES8_NS7_ILi64EEEEEENS_10bfloat16_tEfNS_4arch4Sm80ELb1ELb0ELb1ELb1ELb0ELb0ELb0ELb0ELi2ELi4ELi4ELi4ELb0EEENS1_21CollectiveEpilogueBwdISA_SB_SD_Li256ELb1ELb0ELi2EEENS1_25SingleTileBwdLPTSchedulerILb1ELi128ELb0EEEEEEEEEvNT_6ParamsE) ;  /* 0xffff324004007950 */ /* 0x000fea0003c3ffff */
        .type           $_ZN7cutlass13device_kernelIN5flash19enable_sm80_to_sm89INS1_16FlashAttnBwdSm80INS1_25CollectiveMainloopBwdSm80ILi2ELi2EN4cute5tupleIJNS5_1CILi128EEES8_NS7_ILi64EEEEEENS_10bfloat16_tEfNS_4arch4Sm80ELb1ELb0ELb1ELb1ELb0ELb0ELb0ELb0ELi2ELi4ELi4ELi4ELb0EEENS1_21CollectiveEpilogueBwdISA_SB_SD_Li256ELb1ELb0ELi2EEENS1_25SingleTileBwdLPTSchedulerILb1ELi128ELb0EEEEEEEEEvNT_6ParamsE$_ZZN4cute12filter_tupleINS_5tupleIJNS1_IJiiEEENS_1CILi8192EEEEEEZNS_16flatten_to_tupleIS5_EEDaRKT_EUlRKT_E_EEDaS9_OT0_ENKUlDpSC_E_clIJS2_NS1_IJS4_EEEEEEDaSG_,@function
        .size           $_ZN7cutlass13device_kernelIN5flash19enable_sm80_to_sm89INS1_16FlashAttnBwdSm80INS1_25CollectiveMainloopBwdSm80ILi2ELi2EN4cute5tupleIJNS5_1CILi128EEES8_NS7_ILi64EEEEEENS_10bfloat16_tEfNS_4arch4Sm80ELb1ELb0ELb1ELb1ELb0ELb0ELb0ELb0ELi2ELi4ELi4ELi4ELb0EEENS1_21CollectiveEpilogueBwdISA_SB_SD_Li256ELb1ELb0ELi2EEENS1_25SingleTileBwdLPTSchedulerILb1ELi128ELb0EEEEEEEEEvNT_6ParamsE$_ZZN4cute12filter_tupleINS_5tupleIJNS1_IJiiEEENS_1CILi8192EEEEEEZNS_16flatten_to_tupleIS5_EEDaRKT_EUlRKT_E_EEDaS9_OT0_ENKUlDpSC_E_clIJS2_NS1_IJS4_EEEEEEDaSG_,($_ZN7cutlass13device_kernelIN5flash19enable_sm80_to_sm89INS1_16FlashAttnBwdSm80INS1_25CollectiveMainloopBwdSm80ILi2ELi2EN4cute5tupleIJNS5_1CILi128EEES8_NS7_ILi64EEEEEENS_10bfloat16_tEfNS_4arch4Sm80ELb1ELb0ELb1ELb1ELb0ELb0ELb0ELb0ELi2ELi4ELi4ELi4ELb0EEENS1_21CollectiveEpilogueBwdISA_SB_SD_Li256ELb1ELb0ELi2EEENS1_25SingleTileBwdLPTSchedulerILb1ELi128ELb0EEEEEEEEEvNT_6ParamsE$_ZZN4cute12filter_tupleINS_5tupleIJNS_10UnderscoreES2_NS_1CILi0EEEEEENS1_IJNS1_IJNS3_ILi1EEES4_EEEiNS3_ILi1024EEEEEEZNS_5sliceIS5_S9_EEDaRKT_RKT0_EUlRKT_RKT0_E_EEDaSD_SG_OT1_ENKUlDpSJ_E_clIJNS1_IJS7_EEENS1_IJiEEENS1_IJEEEEEEDaSQ_ - $_ZN7cutlass13device_kernelIN5flash19enable_sm80_to_sm89INS1_16FlashAttnBwdSm80INS1_25CollectiveMainloopBwdSm80ILi2ELi2EN4cute5tupleIJNS5_1CILi128EEES8_NS7_ILi64EEEEEENS_10bfloat16_tEfNS_4arch4Sm80ELb1ELb0ELb1ELb1ELb0ELb0ELb0ELb0ELi2ELi4ELi4ELi4ELb0EEENS1_21CollectiveEpilogueBwdISA_SB_SD_Li256ELb1ELb0ELi2EEENS1_25SingleTileBwdLPTSchedulerILb1ELi128ELb0EEEEEEEEEvNT_6ParamsE$_ZZN4cute12filter_tupleINS_5tupleIJNS1_IJiiEEENS_1CILi8192EEEEEEZNS_16flatten_to_tupleIS5_EEDaRKT_EUlRKT_E_EEDaS9_OT0_ENKUlDpSC_E_clIJS2_NS1_IJS4_EEEEEEDaSG_)
$_ZN7cutlass13device_kernelIN5flash19enable_sm80_to_sm89INS1_16FlashAttnBwdSm80INS1_25CollectiveMainloopBwdSm80ILi2ELi2EN4cute5tupleIJNS5_1CILi128EEES8_NS7_ILi64EEEEEENS_10bfloat16_tEfNS_4arch4Sm80ELb1ELb0ELb1ELb1ELb0ELb0ELb0ELb0ELi2ELi4ELi4ELi4ELb0EEENS1_21CollectiveEpilogueBwdISA_SB_SD_Li256ELb1ELb0ELi2EEENS1_25SingleTileBwdLPTSchedulerILb1ELi128ELb0EEEEEEEEEvNT_6ParamsE$_ZZN4cute12filter_tupleINS_5tupleIJNS1_IJiiEEENS_1CILi8192EEEEEEZNS_16flatten_to_tupleIS5_EEDaRKT_EUlRKT_E_EEDaS9_OT0_ENKUlDpSC_E_clIJS2_NS1_IJS4_EEEEEEDaSG_:
[----:B------:R-:W-:-:S06]  /*cdc0*/  IADD3 R10, R5, -c[0x0][0x20], RZ ;  /* 0x80000800050a7a10 */ /* 0x000fcc0007ffe0ff */
[----:B------:R-:W5:Y:S01]  /*cdd0*/  LDL R10, [R10] ;  /* 0x000000000a0a7983 */ /* 0x000f620000100800 */
[----:B------:R-:W-:Y:S02]  /*cde0*/  IADD3 R3, R1, 0x1688, RZ ;  /* 0x0000168801037810 */ /* 0x000fe40007ffe0ff */
[----:B------:R-:W-:Y:S02]  /*cdf0*/  IADD3 R2, R5, 0x4, RZ ;  /* 0x0000000405027810 */ /* 0x000fe40007ffe0ff */
[----:B------:R-:W-:Y:S02]  /*ce00*/  IADD3 R3, R3, c[0x0][0x20], RZ ;  /* 0x0000080003037a10 */ /* 0x000fe40007ffe0ff */
[----:B------:R-:W-:Y:S02]  /*ce10*/  MOV R8, 0xce30 ;  /* 0x0000ce3000087802 */ /* 0x000fe40000000f00 */
[----:B-----5:R-:W-:Y:S05]  /*ce20*/  CALL.REL.NOINC `($_ZN7cutlass13device_kernelIN5flash19enable_sm80_to_sm89INS1_16FlashAttnBwdSm80INS1_25CollectiveMainloopBwdSm80ILi2ELi2EN4cute5tupleIJNS5_1CILi128EEES8_NS7_ILi64EEEEEENS_10bfloat16_tEfNS_4arch4Sm80ELb1ELb0ELb1ELb1ELb0ELb0ELb0ELb0ELi2ELi4ELi4ELi4ELb0EEENS1_21CollectiveEpilogueBwdISA_SB_SD_Li256ELb1ELb0ELi2EEENS1_25SingleTileBwdLPTSchedulerILb1ELi128ELb0EEEEEEEEEvNT_6ParamsE$_ZN4cute3eso3ESOILb0ELb0EJiiNS_1CILi8192EEEEEC2ERKiS6_RKS3_) ;  /* 0xffffb7c000007944 */ /* 0x020fea0003c3ffff */
[----:B-1----:R1:W5:Y:S01]  /*ce30*/  LDL.64 R2, [R1+0x1688] ;  /* 0x0016880001027983 */ /* 0x0023620000100a00 */
[----:B------:R-:W-:Y:S02]  /*ce40*/  MOV R8, R6 ;  /* 0x0000000600087202 */ /* 0x000fe40000000f00 */
[----:B------:R-:W-:-:S04]  /*ce50*/  MOV R9, 0x0 ;  /* 0x0000000000097802 */ /* 0x000fc80000000f00 */
[----:B------:R-:W-:Y:S05]  /*ce60*/  RET.REL.NODEC R8 `(_ZN7cutlass13device_kernelIN5flash19enable_sm80_to_sm89INS1_16FlashAttnBwdSm80INS1_25CollectiveMainloopBwdSm80ILi2ELi2EN4cute5tupleIJNS5_1CILi128EEES8_NS7_ILi64EEEEEENS_10bfloat16_tEfNS_4arch4Sm80ELb1ELb0ELb1ELb1ELb0ELb0ELb0ELb0ELi2ELi4ELi4ELi4ELb0EEENS1_21CollectiveEpilogueBwdISA_SB_SD_Li256ELb1ELb0ELi2EEENS1_25SingleTileBwdLPTSchedulerILb1ELi128ELb0EEEEEEEEEvNT_6ParamsE) ;  /* 0xffff319008007950 */ /* 0x000fea0003c3ffff */
        .type           $_ZN7cutlass13device_kernelIN5flash19enable_sm80_to_sm89INS1_16FlashAttnBwdSm80INS1_25CollectiveMainloopBwdSm80ILi2ELi2EN4cute5tupleIJNS5_1CILi128EEES8_NS7_ILi64EEEEEENS_10bfloat16_tEfNS_4arch4Sm80ELb1ELb0ELb1ELb1ELb0ELb0ELb0ELb0ELi2ELi4ELi4ELi4ELb0EEENS1_21CollectiveEpilogueBwdISA_SB_SD_Li256ELb1ELb0ELi2EEENS1_25SingleTileBwdLPTSchedulerILb1ELi128ELb0EEEEEEEEEvNT_6ParamsE$_ZZN4cute12filter_tupleINS_5tupleIJNS_10UnderscoreES2_NS_1CILi0EEEEEENS1_IJNS1_IJNS3_ILi1EEES4_EEEiNS3_ILi1024EEEEEEZNS_5sliceIS5_S9_EEDaRKT_RKT0_EUlRKT_RKT0_E_EEDaSD_SG_OT1_ENKUlDpSJ_E_clIJNS1_IJS7_EEENS1_IJiEEENS1_IJEEEEEEDaSQ_,@function
        .size           $_ZN7cutlass13device_kernelIN5flash19enable_sm80_to_sm89INS1_16FlashAttnBwdSm80INS1_25CollectiveMainloopBwdSm80ILi2ELi2EN4cute5tupleIJNS5_1CILi128EEES8_NS7_ILi64EEEEEENS_10bfloat16_tEfNS_4arch4Sm80ELb1ELb0ELb1ELb1ELb0ELb0ELb0ELb0ELi2ELi4ELi4ELi4ELb0EEENS1_21CollectiveEpilogueBwdISA_SB_SD_Li256ELb1ELb0ELi2EEENS1_25SingleTileBwdLPTSchedulerILb1ELi128ELb0EEEEEEEEEvNT_6ParamsE$_ZZN4cute12filter_tupleINS_5tupleIJNS_10UnderscoreES2_NS_1CILi0EEEEEENS1_IJNS1_IJNS3_ILi1EEES4_EEEiNS3_ILi1024EEEEEEZNS_5sliceIS5_S9_EEDaRKT_RKT0_EUlRKT_RKT0_E_EEDaSD_SG_OT1_ENKUlDpSJ_E_clIJNS1_IJS7_EEENS1_IJiEEENS1_IJEEEEEEDaSQ_,($_ZN7cutlass13device_kernelIN5flash19enable_sm80_to_sm89INS1_16FlashAttnBwdSm80INS1_25CollectiveMainloopBwdSm80ILi2ELi2EN4cute5tupleIJNS5_1CILi128EEES8_NS7_ILi64EEEEEENS_10bfloat16_tEfNS_4arch4Sm80ELb1ELb0ELb1ELb1ELb0ELb0ELb0ELb0ELi2ELi4ELi4ELi4ELb0EEENS1_21CollectiveEpilogueBwdISA_SB_SD_Li256ELb1ELb0ELi2EEENS1_25SingleTileBwdLPTSchedulerILb1ELi128ELb0EEEEEEEEEvNT_6ParamsE$_ZZN4cute12filter_tupleINS_5tupleIJNS_10UnderscoreES2_S2_iEEENS1_IJNS1_IJNS_1CILi1EEENS4_ILi0EEEEEENS4_ILi4096EEENS1_IJiiEEENS1_IJS6_NS4_ILi8192EEEEEEEEEZNS_5sliceIS3_SC_EEDaRKT_RKT0_EUlRKT_RKT0_E_EEDaSG_SJ_OT1_ENKUlDpSM_E_clIJNS1_IJS7_EEENS1_IJS8_EEENS1_IJS9_EEENS1_IJEEEEEEDaST_ - $_ZN7cutlass13device_kernelIN5flash19enable_sm80_to_sm89INS1_16FlashAttnBwdSm80INS1_25CollectiveMainloopBwdSm80ILi2ELi2EN4cute5tupleIJNS5_1CILi128EEES8_NS7_ILi64EEEEEENS_10bfloat16_tEfNS_4arch4Sm80ELb1ELb0ELb1ELb1ELb0ELb0ELb0ELb0ELi2ELi4ELi4ELi4ELb0EEENS1_21CollectiveEpilogueBwdISA_SB_SD_Li256ELb1ELb0ELi2EEENS1_25SingleTileBwdLPTSchedulerILb1ELi128ELb0EEEEEEEEEvNT_6ParamsE$_ZZN4cute12filter_tupleINS_5tupleIJNS_10UnderscoreES2_NS_1CILi0EEEEEENS1_IJNS1_IJNS3_ILi1EEES4_EEEiNS3_ILi1024EEEEEEZNS_5sliceIS5_S9_EEDaRKT_RKT0_EUlRKT_RKT0_E_EEDaSD_SG_OT1_ENKUlDpSJ_E_clIJNS1_IJS7_EEENS1_IJiEEENS1_IJEEEEEEDaSQ_)
$_ZN7cutlass13device_kernelIN5flash19enable_sm80_to_sm89INS1_16FlashAttnBwdSm80INS1_25CollectiveMainloopBwdSm80ILi2ELi2EN4cute5tupleIJNS5_1CILi128EEES8_NS7_ILi64EEEEEENS_10bfloat16_tEfNS_4arch4Sm80ELb1ELb0ELb1ELb1ELb0ELb0ELb0ELb0ELi2ELi4ELi4ELi4ELb0EEENS1_21CollectiveEpilogueBwdISA_SB_SD_Li256ELb1ELb0ELi2EEENS1_25SingleTileBwdLPTSchedulerILb1ELi128ELb0EEEEEEEEEvNT_6ParamsE$_ZZN4cute12filter_tupleINS_5tupleIJNS_10UnderscoreES2_NS_1CILi0EEEEEENS1_IJNS1_IJNS3_ILi1EEES4_EEEiNS3_ILi1024EEEEEEZNS_5sliceIS5_S9_EEDaRKT_RKT0_EUlRKT_RKT0_E_EEDaSD_SG_OT1_ENKUlDpSJ_E_clIJNS1_IJS7_EEENS1_IJiEEENS1_IJEEEEEEDaSQ_:
[----:B------:R-:W-:Y:S02]  /*ce70*/  IADD3 R2, R1, 0x1680, RZ ;  /* 0x0000168001027810 */ /* 0x000fe40007ffe0ff */
[----:B------:R-:W-:Y:S02]  /*ce80*/  MOV R6, 0xceb0 ;  /* 0x0000ceb000067802 */ /* 0x000fe40000000f00 */
[----:B------:R-:W-:Y:S02]  /*ce90*/  IADD3 R2, R2, c[0x0][0x20], RZ ;  /* 0x0000080002027a10 */ /* 0x000fe40007ffe0ff */
[----:B------:R-:W-:Y:S05]  /*cea0*/  CALL.REL.NOINC `($_ZN7cutlass13device_kernelIN5flash19enable_sm80_to_sm89INS1_16FlashAttnBwdSm80INS1_25CollectiveMainloopBwdSm80ILi2ELi2EN4cute5tupleIJNS5_1CILi128EEES8_NS7_ILi64EEEEEENS_10bfloat16_tEfNS_4arch4Sm80ELb1ELb0ELb1ELb1ELb0ELb0ELb0ELb0ELi2ELi4ELi4ELi4ELb0EEENS1_21CollectiveEpilogueBwdISA_SB_SD_Li256ELb1ELb0ELi2EEENS1_25SingleTileBwdLPTSchedulerILb1ELi128ELb0EEEEEEEEEvNT_6ParamsE$_ZN4cute3eso3ESOILb1ELb0EJNS_5tupleIJNS_1CILi1EEENS3_ILi0EEEEEEiEEC2ERKS6_RKi) ;  /* 0xffffd2b000007944 */ /* 0x000fea0003c3ffff */
[----:B-1----:R1:W5:Y:S01]  /*ceb0*/  LDL R3, [R1+0x1680] ;  /* 0x0016800001037983 */ /* 0x0023620000100800 */
[----:B------:R-:W-:-:S04]  /*cec0*/  MOV R5, 0x0 ;  /* 0x0000000000057802 */ /* 0x000fc80000000f00 */
[----:B------:R-:W-:Y:S05]  /*ced0*/  RET.REL.NODEC R4 `(_ZN7cutlass13device_kernelIN5flash19enable_sm80_to_sm89INS1_16FlashAttnBwdSm80INS1_25CollectiveMainloopBwdSm80ILi2ELi2EN4cute5tupleIJNS5_1CILi128EEES8_NS7_ILi64EEEEEENS_10bfloat16_tEfNS_4arch4Sm80ELb1ELb0ELb1ELb1ELb0ELb0ELb0ELb0ELi2ELi4ELi4ELi4ELb0EEENS1_21CollectiveEpilogueBwdISA_SB_SD_Li256ELb1ELb0ELi2EEENS1_25SingleTileBwdLPTSchedulerILb1ELi128ELb0EEEEEEEEEvNT_6ParamsE) ;  /* 0xffff312004007950 */ /* 0x000fea0003c3ffff */
        .type           $_ZN7cutlass13device_kernelIN5flash19enable_sm80_to_sm89INS1_16FlashAttnBwdSm80INS1_25CollectiveMainloopBwdSm80ILi2ELi2EN4cute5tupleIJNS5_1CILi128EEES8_NS7_ILi64EEEEEENS_10bfloat16_tEfNS_4arch4Sm80ELb1ELb0ELb1ELb1ELb0ELb0ELb0ELb0ELi2ELi4ELi4ELi4ELb0EEENS1_21CollectiveEpilogueBwdISA_SB_SD_Li256ELb1ELb0ELi2EEENS1_25SingleTileBwdLPTSchedulerILb1ELi128ELb0EEEEEEEEEvNT_6ParamsE$_ZZN4cute12filter_tupleINS_5tupleIJNS_10UnderscoreES2_S2_iEEENS1_IJNS1_IJNS_1CILi1EEENS4_ILi0EEEEEENS4_ILi4096EEENS1_IJiiEEENS1_IJS6_NS4_ILi8192EEEEEEEEEZNS_5sliceIS3_SC_EEDaRKT_RKT0_EUlRKT_RKT0_E_EEDaSG_SJ_OT1_ENKUlDpSM_E_clIJNS1_IJS7_EEENS1_IJS8_EEENS1_IJS9_EEENS1_IJEEEEEEDaST_,@function
        .size           $_ZN7cutlass13device_kernelIN5flash19enable_sm80_to_sm89INS1_16FlashAttnBwdSm80INS1_25CollectiveMainloopBwdSm80ILi2ELi2EN4cute5tupleIJNS5_1CILi128EEES8_NS7_ILi64EEEEEENS_10bfloat16_tEfNS_4arch4Sm80ELb1ELb0ELb1ELb1ELb0ELb0ELb0ELb0ELi2ELi4ELi4ELi4ELb0EEENS1_21CollectiveEpilogueBwdISA_SB_SD_Li256ELb1ELb0ELi2EEENS1_25SingleTileBwdLPTSchedulerILb1ELi128ELb0EEEEEEEEEvNT_6ParamsE$_ZZN4cute12filter_tupleINS_5tupleIJNS_10UnderscoreES2_S2_iEEENS1_IJNS1_IJNS_1CILi1EEENS4_ILi0EEEEEENS4_ILi4096EEENS1_IJiiEEENS1_IJS6_NS4_ILi8192EEEEEEEEEZNS_5sliceIS3_SC_EEDaRKT_RKT0_EUlRKT_RKT0_E_EEDaSG_SJ_OT1_ENKUlDpSM_E_clIJNS1_IJS7_EEENS1_IJS8_EEENS1_IJS9_EEENS1_IJEEEEEEDaST_,($_ZN7cutlass13device_kernelIN5flash19enable_sm80_to_sm89INS1_16FlashAttnBwdSm80INS1_25CollectiveMainloopBwdSm80ILi2ELi2EN4cute5tupleIJNS5_1CILi128EEES8_NS7_ILi64EEEEEENS_10bfloat16_tEfNS_4arch4Sm80ELb1ELb0ELb1ELb1ELb0ELb0ELb0ELb0ELi2ELi4ELi4ELi4ELb0EEENS1_21CollectiveEpilogueBwdISA_SB_SD_Li256ELb1ELb0ELi2EEENS1_25SingleTileBwdLPTSchedulerILb1ELi128ELb0EEEEEEEEEvNT_6ParamsE$_ZZN4cute12filter_tupleINS_5tupleIJNS_10UnderscoreES2_S2_iEEENS1_IJNS1_IJNS_1CILi1EEENS4_ILi0EEEEEEiNS4_ILi1024EEENS4_ILi8192EEEEEEZNS_5sliceIS3_SA_EEDaRKT_RKT0_EUlRKT_RKT0_E_EEDaSE_SH_OT1_ENKUlDpSK_E_clIJNS1_IJS7_EEENS1_IJiEEENS1_IJS8_EEENS1_IJEEEEEEDaSR_ - $_ZN7cutlass13device_kernelIN5flash19enable_sm80_to_sm89INS1_16FlashAttnBwdSm80INS1_25CollectiveMainloopBwdSm80ILi2ELi2EN4cute5tupleIJNS5_1CILi128EEES8_NS7_ILi64EEEEEENS_10bfloat16_tEfNS_4arch4Sm80ELb1ELb0ELb1ELb1ELb0ELb0ELb0ELb0ELi2ELi4ELi4ELi4ELb0EEENS1_21CollectiveEpilogueBwdISA_SB_SD_Li256ELb1ELb0ELi2EEENS1_25SingleTileBwdLPTSchedulerILb1ELi128ELb0EEEEEEEEEvNT_6ParamsE$_ZZN4cute12filter_tupleINS_5tupleIJNS_10UnderscoreES2_S2_iEEENS1_IJNS1_IJNS_1CILi1EEENS4_ILi0EEEEEENS4_ILi4096EEENS1_IJiiEEENS1_IJS6_NS4_ILi8192EEEEEEEEEZNS_5sliceIS3_SC_EEDaRKT_RKT0_EUlRKT_RKT0_E_EEDaSG_SJ_OT1_ENKUlDpSM_E_clIJNS1_IJS7_EEENS1_IJS8_EEENS1_IJS9_EEENS1_IJEEEEEEDaST_)
$_ZN7cutlass13device_kernelIN5flash19enable_sm80_to_sm89INS1_16FlashAttnBwdSm80INS1_25CollectiveMainloopBwdSm80ILi2ELi2EN4cute5tupleIJNS5_1CILi128EEES8_NS7_ILi64EEEEEENS_10bfloat16_tEfNS_4arch4Sm80ELb1ELb0ELb1ELb1ELb0ELb0ELb0ELb0ELi2ELi4ELi4ELi4ELb0EEENS1_21CollectiveEpilogueBwdISA_SB_SD_Li256ELb1ELb0ELi2EEENS1_25SingleTileBwdLPTSchedulerILb1ELi128ELb0EEEEEEEEEvNT_6ParamsE$_ZZN4cute12filter_tupleINS_5tupleIJNS_10UnderscoreES2_S2_iEEENS1_IJNS1_IJNS_1CILi1EEENS4_ILi0EEEEEENS4_ILi4096EEENS1_IJiiEEENS1_IJS6_NS4_ILi8192EEEEEEEEEZNS_5sliceIS3_SC_EEDaRKT_RKT0_EUlRKT_RKT0_E_EEDaSG_SJ_OT1_ENKUlDpSM_E_clIJNS1_IJS7_EEENS1_IJS8_EEENS1_IJS9_EEENS1_IJEEEEEEDaST_:
[----:B------:R-:W-:-:S05]  /*cee0*/  IADD3 R8, R58, -c[0x0][0x20], RZ ;  /* 0x800008003a087a10 */ /* 0x000fca0007ffe0ff */
[----:B------:R1:W5:Y:S04]  /*cef0*/  LDL R5, [R8] ;  /* 0x0000000008057983 */ /* 0x0003680000100800 */
[----:B------:R1:W5:Y:S01]  /*cf00*/  LDL R3, [R8+0x4] ;  /* 0x0000040008037983 */ /* 0x0003620000100800 */
[----:B------:R-:W-:Y:S02]  /*cf10*/  IADD3 R2, R1, 0x1380, RZ ;  /* 0x0000138001027810 */ /* 0x000fe40007ffe0ff */
[----:B------:R-:W-:Y:S02]  /*cf20*/  MOV R6, 0xcf50 ;  /* 0x0000cf5000067802 */ /* 0x000fe40000000f00 */
[----:B------:R-:W-:Y:S02]  /*cf30*/  IADD3 R2, R2, c[0x0][0x20], RZ ;  /* 0x0000080002027a10 */ /* 0x000fe40007ffe0ff */
[----:B-1---5:R-:W-:Y:S05]  /*cf40*/  CALL.REL.NOINC `($_ZN7cutlass13device_kernelIN5flash19enable_sm80_to_sm89INS1_16FlashAttnBwdSm80INS1_25CollectiveMainloopBwdSm80ILi2ELi2EN4cute5tupleIJNS5_1CILi128EEES8_NS7_ILi64EEEEEENS_10bfloat16_tEfNS_4arch4Sm80ELb1ELb0ELb1ELb1ELb0ELb0ELb0ELb0ELi2ELi4ELi4ELi4ELb0EEENS1_21CollectiveEpilogueBwdISA_SB_SD_Li256ELb1ELb0ELi2EEENS1_25SingleTileBwdLPTSchedulerILb1ELi128ELb0EEEEEEEEEvNT_6ParamsE$_ZN4cute3eso3ESOILb1ELb0EJNS_5tupleIJNS_1CILi1EEENS3_ILi0EEEEEENS3_ILi4096EEENS2_IJiiEEEEEC2ERKS6_RKS7_RKS8_) ;  /* 0xffffd1b000007944 */ /* 0x022fea0003c3ffff */
[----:B-1----:R1:W5:Y:S01]  /*cf50*/  LDL.64 R2, [R1+0x1380] ;  /* 0x0013800001027983 */ /* 0x0023620000100a00 */
[----:B------:R-:W-:-:S04]  /*cf60*/  MOV R5, 0x0 ;  /* 0x0000000000057802 */ /* 0x000fc80000000f00 */
[----:B------:R-:W-:Y:S05]  /*cf70*/  RET.REL.NODEC R4 `(_ZN7cutlass13device_kernelIN5flash19enable_sm80_to_sm89INS1_16FlashAttnBwdSm80INS1_25CollectiveMainloopBwdSm80ILi2ELi2EN4cute5tupleIJNS5_1CILi128EEES8_NS7_ILi64EEEEEENS_10bfloat16_tEfNS_4arch4Sm80ELb1ELb0ELb1ELb1ELb0ELb0ELb0ELb0ELi2ELi4ELi4ELi4ELb0EEENS1_21CollectiveEpilogueBwdISA_SB_SD_Li256ELb1ELb0ELi2EEENS1_25SingleTileBwdLPTSchedulerILb1ELi128ELb0EEEEEEEEEvNT_6ParamsE) ;  /* 0xffff308004007950 */ /* 0x000fea0003c3ffff */
        .type           $_ZN7cutlass13device_kernelIN5flash19enable_sm80_to_sm89INS1_16FlashAttnBwdSm80INS1_25CollectiveMainloopBwdSm80ILi2ELi2EN4cute5tupleIJNS5_1CILi128EEES8_NS7_ILi64EEEEEENS_10bfloat16_tEfNS_4arch4Sm80ELb1ELb0ELb1ELb1ELb0ELb0ELb0ELb0ELi2ELi4ELi4ELi4ELb0EEENS1_21CollectiveEpilogueBwdISA_SB_SD_Li256ELb1ELb0ELi2EEENS1_25SingleTileBwdLPTSchedulerILb1ELi128ELb0EEEEEEEEEvNT_6ParamsE$_ZZN4cute12filter_tupleINS_5tupleIJNS_10UnderscoreES2_S2_iEEENS1_IJNS1_IJNS_1CILi1EEENS4_ILi0EEEEEEiNS4_ILi1024EEENS4_ILi8192EEEEEEZNS_5sliceIS3_SA_EEDaRKT_RKT0_EUlRKT_RKT0_E_EEDaSE_SH_OT1_ENKUlDpSK_E_clIJNS1_IJS7_EEENS1_IJiEEENS1_IJS8_EEENS1_IJEEEEEEDaSR_,@function
        .size           $_ZN7cutlass13device_kernelIN5flash19enable_sm80_to_sm89INS1_16FlashAttnBwdSm80INS1_25CollectiveMainloopBwdSm80ILi2ELi2EN4cute5tupleIJNS5_1CILi128EEES8_NS7_ILi64EEEEEENS_10bfloat16_tEfNS_4arch4Sm80ELb1ELb0ELb1ELb1ELb0ELb0ELb0ELb0ELi2ELi4ELi4ELi4ELb0EEENS1_21CollectiveEpilogueBwdISA_SB_SD_Li256ELb1ELb0ELi2EEENS1_25SingleTileBwdLPTSchedulerILb1ELi128ELb0EEEEEEEEEvNT_6ParamsE$_ZZN4cute12filter_tupleINS_5tupleIJNS_10UnderscoreES2_S2_iEEENS1_IJNS1_IJNS_1CILi1EEENS4_ILi0EEEEEEiNS4_ILi1024EEENS4_ILi8192EEEEEEZNS_5sliceIS3_SA_EEDaRKT_RKT0_EUlRKT_RKT0_E_EEDaSE_SH_OT1_ENKUlDpSK_E_clIJNS1_IJS7_EEENS1_IJiEEENS1_IJS8_EEENS1_IJEEEEEEDaSR_,($_ZN7cutlass13device_kernelIN5flash19enable_sm80_to_sm89INS1_16FlashAttnBwdSm80INS1_25CollectiveMainloopBwdSm80ILi2ELi2EN4cute5tupleIJNS5_1CILi128EEES8_NS7_ILi64EEEEEENS_10bfloat16_tEfNS_4arch4Sm80ELb1ELb0ELb1ELb1ELb0ELb0ELb0ELb0ELi2ELi4ELi4ELi4ELb0EEENS1_21CollectiveEpilogueBwdISA_SB_SD_Li256ELb1ELb0ELi2EEENS1_25SingleTileBwdLPTSchedulerILb1ELi128ELb0EEEEEEEEEvNT_6ParamsE$_ZZN4cute12filter_tupleINS_5tupleIJNS_10UnderscoreES2_S2_iEEENS1_IJNS1_IJNS_1CILi1EEENS4_ILi0EEEEEElS6_lEEEZNS_5sliceIS3_S8_EEDaRKT_RKT0_EUlRKT_RKT0_E_EEDaSC_SF_OT1_ENKUlDpSI_E_clIJNS1_IJS7_EEENS1_IJlEEENS1_IJS6_EEENS1_IJEEEEEEDaSP_ - $_ZN7cutlass13device_kernelIN5flash19enable_sm80_to_sm89INS1_16FlashAttnBwdSm80INS1_25CollectiveMainloopBwdSm80ILi2ELi2EN4cute5tupleIJNS5_1CILi128EEES8_NS7_ILi64EEEEEENS_10bfloat16_tEfNS_4arch4Sm80ELb1ELb0ELb1ELb1ELb0ELb0ELb0ELb0ELi2ELi4ELi4ELi4ELb0EEENS1_21CollectiveEpilogueBwdISA_SB_SD_Li256ELb1ELb0ELi2EEENS1_25SingleTileBwdLPTSchedulerILb1ELi128ELb0EEEEEEEEEvNT_6ParamsE$_ZZN4cute12filter_tupleINS_5tupleIJNS_10UnderscoreES2_S2_iEEENS1_IJNS1_IJNS_1CILi1EEENS4_ILi0EEEEEEiNS4_ILi1024EEENS4_ILi8192EEEEEEZNS_5sliceIS3_SA_EEDaRKT_RKT0_EUlRKT_RKT0_E_EEDaSE_SH_OT1_ENKUlDpSK_E_clIJNS1_IJS7_EEENS1_IJiEEENS1_IJS8_EEENS1_IJEEEEEEDaSR_)
$_ZN7cutlass13device_kernelIN5flash19enable_sm80_to_sm89INS1_16FlashAttnBwdSm80INS1_25CollectiveMainloopBwdSm80ILi2ELi2EN4cute5tupleIJNS5_1CILi128EEES8_NS7_ILi64EEEEEENS_10bfloat16_tEfNS_4arch4Sm80ELb1ELb0ELb1ELb1ELb0ELb0ELb0ELb0ELi2ELi4ELi4ELi4ELb0EEENS1_21CollectiveEpilogueBwdISA_SB_SD_Li256ELb1ELb0ELi2EEENS1_25SingleTileBwdLPTSchedulerILb1ELi128ELb0EEEEEEEEEvNT_6ParamsE$_ZZN4cute12filter_tupleINS_5tupleIJNS_10UnderscoreES2_S2_iEEENS1_IJNS1_IJNS_1CILi1EEENS4_ILi0EEEEEEiNS4_ILi1024EEENS4_ILi8192EEEEEEZNS_5sliceIS3_SA_EEDaRKT_RKT0_EUlRKT_RKT0_E_EEDaSE_SH_OT1_ENKUlDpSK_E_clIJNS1_IJS7_EEENS1_IJiEEENS1_IJS8_EEENS1_IJEEEEEEDaSR_:
[----:B------:R-:W-:Y:S02]  /*cf80*/  IADD3 R2, R1, 0x1380, RZ ;  /* 0x0000138001027810 */ /* 0x000fe40007ffe0ff */
[----:B------:R-:W-:Y:S02]  /*cf90*/  MOV R8, 0xcfc0 ;  /* 0x0000cfc000087802 */ /* 0x000fe40000000f00 */
[----:B------:R-:W-:Y:S02]  /*cfa0*/  IADD3 R2, R2, c[0x0][0x20], RZ ;  /* 0x0000080002027a10 */ /* 0x000fe40007ffe0ff */
[----:B------:R-:W-:Y:S05]  /*cfb0*/  CALL.REL.NOINC `($_ZN7cutlass13device_kernelIN5flash19enable_sm80_to_sm89INS1_16FlashAttnBwdSm80INS1_25CollectiveMainloopBwdSm80ILi2ELi2EN4cute5tupleIJNS5_1CILi128EEES8_NS7_ILi64EEEEEENS_10bfloat16_tEfNS_4arch4Sm80ELb1ELb0ELb1ELb1ELb0ELb0ELb0ELb0ELi2ELi4ELi4ELi4ELb0EEENS1_21CollectiveEpilogueBwdISA_SB_SD_Li256ELb1ELb0ELi2EEENS1_25SingleTileBwdLPTSchedulerILb1ELi128ELb0EEEEEEEEEvNT_6ParamsE$_ZN4cute3eso3ESOILb1ELb0EJNS_5tupleIJNS_1CILi1EEENS3_ILi0EEEEEEiNS3_ILi1024EEEEEC2ERKS6_RKiRKS7_) ;  /* 0xffffd1e000007944 */ /* 0x000fea0003c3ffff */
[----:B-1----:R1:W5:Y:S01]  /*cfc0*/  LDL R3, [R1+0x1380] ;  /* 0x0013800001037983 */ /* 0x0023620000100800 */
[----:B------:R-:W-:Y:S02]  /*cfd0*/  MOV R8, R4 ;  /* 0x0000000400087202 */ /* 0x000fe40000000f00 */
[----:B------:R-:W-:-:S04]  /*cfe0*/  MOV R9, 0x0 ;  /* 0x0000000000097802 */ /* 0x000fc80000000f00 */
[----:B------:R-:W-:Y:S05]  /*cff0*/  RET.REL.NODEC R8 `(_ZN7cutlass13device_kernelIN5flash19enable_sm80_to_sm89INS1_16FlashAttnBwdSm80INS1_25CollectiveMainloopBwdSm80ILi2ELi2EN4cute5tupleIJNS5_1CILi128EEES8_NS7_ILi64EEEEEENS_10bfloat16_tEfNS_4arch4Sm80ELb1ELb0ELb1ELb1ELb0ELb0ELb0ELb0ELi2ELi4ELi4ELi4ELb0EEENS1_21CollectiveEpilogueBwdISA_SB_SD_Li256ELb1ELb0ELi2EEENS1_25SingleTileBwdLPTSchedulerILb1ELi128ELb0EEEEEEEEEvNT_6ParamsE) ;  /* 0xffff300008007950 */ /* 0x000fea0003c3ffff */
        .type           $_ZN7cutlass13device_kernelIN5flash19enable_sm80_to_sm89INS1_16FlashAttnBwdSm80INS1_25CollectiveMainloopBwdSm80ILi2ELi2EN4cute5tupleIJNS5_1CILi128EEES8_NS7_ILi64EEEEEENS_10bfloat16_tEfNS_4arch4Sm80ELb1ELb0ELb1ELb1ELb0ELb0ELb0ELb0ELi2ELi4ELi4ELi4ELb0EEENS1_21CollectiveEpilogueBwdISA_SB_SD_Li256ELb1ELb0ELi2EEENS1_25SingleTileBwdLPTSchedulerILb1ELi128ELb0EEEEEEEEEvNT_6ParamsE$_ZZN4cute12filter_tupleINS_5tupleIJNS_10UnderscoreES2_S2_iEEENS1_IJNS1_IJNS_1CILi1EEENS4_ILi0EEEEEElS6_lEEEZNS_5sliceIS3_S8_EEDaRKT_RKT0_EUlRKT_RKT0_E_EEDaSC_SF_OT1_ENKUlDpSI_E_clIJNS1_IJS7_EEENS1_IJlEEENS1_IJS6_EEENS1_IJEEEEEEDaSP_,@function
        .size           $_ZN7cutlass13device_kernelIN5flash19enable_sm80_to_sm89INS1_16FlashAttnBwdSm80INS1_25CollectiveMainloopBwdSm80ILi2ELi2EN4cute5tupleIJNS5_1CILi128EEES8_NS7_ILi64EEEEEENS_10bfloat16_tEfNS_4arch4Sm80ELb1ELb0ELb1ELb1ELb0ELb0ELb0ELb0ELi2ELi4ELi4ELi4ELb0EEENS1_21CollectiveEpilogueBwdISA_SB_SD_Li256ELb1ELb0ELi2EEENS1_25SingleTileBwdLPTSchedulerILb1ELi128ELb0EEEEEEEEEvNT_6ParamsE$_ZZN4cute12filter_tupleINS_5tupleIJNS_10UnderscoreES2_S2_iEEENS1_IJNS1_IJNS_1CILi1EEENS4_ILi0EEEEEElS6_lEEEZNS_5sliceIS3_S8_EEDaRKT_RKT0_EUlRKT_RKT0_E_EEDaSC_SF_OT1_ENKUlDpSI_E_clIJNS1_IJS7_EEENS1_IJlEEENS1_IJS6_EEENS1_IJEEEEEEDaSP_,($_ZN7cutlass13device_kernelIN5flash19enable_sm80_to_sm89INS1_16FlashAttnBwdSm80INS1_25CollectiveMainloopBwdSm80ILi2ELi2EN4cute5tupleIJNS5_1CILi128EEES8_NS7_ILi64EEEEEENS_10bfloat16_tEfNS_4arch4Sm80ELb1ELb0ELb1ELb1ELb0ELb0ELb0ELb0ELi2ELi4ELi4ELi4ELb0EEENS1_21CollectiveEpilogueBwdISA_SB_SD_Li256ELb1ELb0ELi2EEENS1_25SingleTileBwdLPTSchedulerILb1ELi128ELb0EEEEEEEEEvNT_6ParamsE$_ZZN4cute12filter_tupleINS_5tupleIJNS_10UnderscoreES2_iEEENS1_IJNS1_IJNS_1CILi1EEENS4_ILi0EEEEEEiNS4_ILi1024EEEEEEZNS_5sliceIS3_S9_EEDaRKT_RKT0_EUlRKT_RKT0_E_EEDaSD_SG_OT1_ENKUlDpSJ_E_clIJNS1_IJS7_EEENS1_IJiEEENS1_IJEEEEEEDaSQ_ - $_ZN7cutlass13device_kernelIN5flash19enable_sm80_to_sm89INS1_16FlashAttnBwdSm80INS1_25CollectiveMainloopBwdSm80ILi2ELi2EN4cute5tupleIJNS5_1CILi128EEES8_NS7_ILi64EEEEEENS_10bfloat16_tEfNS_4arch4Sm80ELb1ELb0ELb1ELb1ELb0ELb0ELb0ELb0ELi2ELi4ELi4ELi4ELb0EEENS1_21CollectiveEpilogueBwdISA_SB_SD_Li256ELb1ELb0ELi2EEENS1_25SingleTileBwdLPTSchedulerILb1ELi128ELb0EEEEEEEEEvNT_6ParamsE$_ZZN4cute12filter_tupleINS_5tupleIJNS_10UnderscoreES2_S2_iEEENS1_IJNS1_IJNS_1CILi1EEENS4_ILi0EEEEEElS6_lEEEZNS_5sliceIS3_S8_EEDaRKT_RKT0_EUlRKT_RKT0_E_EEDaSC_SF_OT1_ENKUlDpSI_E_clIJNS1_IJS7_EEENS1_IJlEEENS1_IJS6_EEENS1_IJEEEEEEDaSP_)
$_ZN7cutlass13device_kernelIN5flash19enable_sm80_to_sm89INS1_16FlashAttnBwdSm80INS1_25CollectiveMainloopBwdSm80ILi2ELi2EN4cute5tupleIJNS5_1CILi128EEES8_NS7_ILi64EEEEEENS_10bfloat16_tEfNS_4arch4Sm80ELb1ELb0ELb1ELb1ELb0ELb0ELb0ELb0ELi2ELi4ELi4ELi4ELb0EEENS1_21CollectiveEpilogueBwdISA_SB_SD_Li256ELb1ELb0ELi2EEENS1_25SingleTileBwdLPTSchedulerILb1ELi128ELb0EEEEEEEEEvNT_6ParamsE$_ZZN4cute12filter_tupleINS_5tupleIJNS_10UnderscoreES2_S2_iEEENS1_IJNS1_IJNS_1CILi1EEENS4_ILi0EEEEEElS6_lEEEZNS_5sliceIS3_S8_EEDaRKT_RKT0_EUlRKT_RKT0_E_EEDaSC_SF_OT1_ENKUlDpSI_E_clIJNS1_IJS7_EEENS1_IJlEEENS1_IJS6_EEENS1_IJEEEEEEDaSP_:
[----:B------:R-:W-:Y:S02]  /*d000*/  IADD3 R3, R1, 0x16a8, RZ ;  /* 0x000016a801037810 */ /* 0x000fe40007ffe0ff */
[----:B------:R-:W-:Y:S02]  /*d010*/  MOV R6, 0xd040 ;  /* 0x0000d04000067802 */ /* 0x000fe40000000f00 */
[----:B------:R-:W-:Y:S02]  /*d020*/  IADD3 R3, R3, c[0x0][0x20], RZ ;  /* 0x0000080003037a10 */ /* 0x000fe40007ffe0ff */
[----:B------:R-:W-:Y:S05]  /*d030*/  CALL.REL.NOINC `($_ZN7cutlass13device_kernelIN5flash19enable_sm80_to_sm89INS1_16FlashAttnBwdSm80INS1_25CollectiveMainloopBwdSm80ILi2ELi2EN4cute5tupleIJNS5_1CILi128EEES8_NS7_ILi64EEEEEENS_10bfloat16_tEfNS_4arch4Sm80ELb1ELb0ELb1ELb1ELb0ELb0ELb0ELb0ELi2ELi4ELi4ELi4ELb0EEENS1_21CollectiveEpilogueBwdISA_SB_SD_Li256ELb1ELb0ELi2EEENS1_25SingleTileBwdLPTSchedulerILb1ELi128ELb0EEEEEEEEEvNT_6ParamsE$_ZN4cute3eso3ESOILb1ELb0EJNS_5tupleIJNS_1CILi1EEENS3_ILi0EEEEEElS5_EEC2ERKS6_RKlRKS5_) ;  /* 0xffffd1a000007944 */ /* 0x000fea0003c3ffff */
[----:B-1----:R1:W5:Y:S01]  /*d040*/  LDL.64 R2, [R1+0x16a8] ;  /* 0x0016a80001027983 */ /* 0x0023620000100a00 */
[----:B------:R-:W-:-:S04]  /*d050*/  MOV R5, 0x0 ;  /* 0x0000000000057802 */ /* 0x000fc80000000f00 */
[----:B------:R-:W-:Y:S05]  /*d060*/  RET.REL.NODEC R4 `(_ZN7cutlass13device_kernelIN5flash19enable_sm80_to_sm89INS1_16FlashAttnBwdSm80INS1_25CollectiveMainloopBwdSm80ILi2ELi2EN4cute5tupleIJNS5_1CILi128EEES8_NS7_ILi64EEEEEENS_10bfloat16_tEfNS_4arch4Sm80ELb1ELb0ELb1ELb1ELb0ELb0ELb0ELb0ELi2ELi4ELi4ELi4ELb0EEENS1_21CollectiveEpilogueBwdISA_SB_SD_Li256ELb1ELb0ELi2EEENS1_25SingleTileBwdLPTSchedulerILb1ELi128ELb0EEEEEEEEEvNT_6ParamsE) ;  /* 0xffff2f9004007950 */ /* 0x000fea0003c3ffff */
        .type           $_ZN7cutlass13device_kernelIN5flash19enable_sm80_to_sm89INS1_16FlashAttnBwdSm80INS1_25CollectiveMainloopBwdSm80ILi2ELi2EN4cute5tupleIJNS5_1CILi128EEES8_NS7_ILi64EEEEEENS_10bfloat16_tEfNS_4arch4Sm80ELb1ELb0ELb1ELb1ELb0ELb0ELb0ELb0ELi2ELi4ELi4ELi4ELb0EEENS1_21CollectiveEpilogueBwdISA_SB_SD_Li256ELb1ELb0ELi2EEENS1_25SingleTileBwdLPTSchedulerILb1ELi128ELb0EEEEEEEEEvNT_6ParamsE$_ZZN4cute12filter_tupleINS_5tupleIJNS_10UnderscoreES2_iEEENS1_IJNS1_IJNS_1CILi1EEENS4_ILi0EEEEEEiNS4_ILi1024EEEEEEZNS_5sliceIS3_S9_EEDaRKT_RKT0_EUlRKT_RKT0_E_EEDaSD_SG_OT1_ENKUlDpSJ_E_clIJNS1_IJS7_EEENS1_IJiEEENS1_IJEEEEEEDaSQ_,@function
        .size           $_ZN7cutlass13device_kernelIN5flash19enable_sm80_to_sm89INS1_16FlashAttnBwdSm80INS1_25CollectiveMainloopBwdSm80ILi2ELi2EN4cute5tupleIJNS5_1CILi128EEES8_NS7_ILi64EEEEEENS_10bfloat16_tEfNS_4arch4Sm80ELb1ELb0ELb1ELb1ELb0ELb0ELb0ELb0ELi2ELi4ELi4ELi4ELb0EEENS1_21CollectiveEpilogueBwdISA_SB_SD_Li256ELb1ELb0ELi2EEENS1_25SingleTileBwdLPTSchedulerILb1ELi128ELb0EEEEEEEEEvNT_6ParamsE$_ZZN4cute12filter_tupleINS_5tupleIJNS_10UnderscoreES2_iEEENS1_IJNS1_IJNS_1CILi1EEENS4_ILi0EEEEEEiNS4_ILi1024EEEEEEZNS_5sliceIS3_S9_EEDaRKT_RKT0_EUlRKT_RKT0_E_EEDaSD_SG_OT1_ENKUlDpSJ_E_clIJNS1_IJS7_EEENS1_IJiEEENS1_IJEEEEEEDaSQ_,($_ZN7cutlass13device_kernelIN5flash19enable_sm80_to_sm89INS1_16FlashAttnBwdSm80INS1_25CollectiveMainloopBwdSm80ILi2ELi2EN4cute5tupleIJNS5_1CILi128EEES8_NS7_ILi64EEEEEENS_10bfloat16_tEfNS_4arch4Sm80ELb1ELb0ELb1ELb1ELb0ELb0ELb0ELb0ELi2ELi4ELi4ELi4ELb0EEENS1_21CollectiveEpilogueBwdISA_SB_SD_Li256ELb1ELb0ELi2EEENS1_25SingleTileBwdLPTSchedulerILb1ELi128ELb0EEEEEEEEEvNT_6ParamsE$_ZZN4cute12filter_tupleINS_5tupleIJNS_1CILi0EEENS1_IJNS2_ILi1EEENS2_ILi512EEEiEEEEEEZNS_16flatten_to_tupleIS7_EEDaRKT_EUlRKT_E_EEDaSB_OT0_ENKUlDpSE_E_clIJNS1_IJS3_EEES6_EEEDaSI_ - $_ZN7cutlass13device_kernelIN5flash19enable_sm80_to_sm89INS1_16FlashAttnBwdSm80INS1_25CollectiveMainloopBwdSm80ILi2ELi2EN4cute5tupleIJNS5_1CILi128EEES8_NS7_ILi64EEEEEENS_10bfloat16_tEfNS_4arch4Sm80ELb1ELb0ELb1ELb1ELb0ELb0ELb0ELb0ELi2ELi4ELi4ELi4ELb0EEENS1_21CollectiveEpilogueBwdISA_SB_SD_Li256ELb1ELb0ELi2EEENS1_25SingleTileBwdLPTSchedulerILb1ELi128ELb0EEEEEEEEEvNT_6ParamsE$_ZZN4cute12filter_tupleINS_5tupleIJNS_10UnderscoreES2_iEEENS1_IJNS1_IJNS_1CILi1EEENS4_ILi0EEEEEEiNS4_ILi1024EEEEEEZNS_5sliceIS3_S9_EEDaRKT_RKT0_EUlRKT_RKT0_E_EEDaSD_SG_OT1_ENKUlDpSJ_E_clIJNS1_IJS7_EEENS1_IJiEEENS1_IJEEEEEEDaSQ_)
$_ZN7cutlass13device_kernelIN5flash19enable_sm80_to_sm89INS1_16FlashAttnBwdSm80INS1_25CollectiveMainloopBwdSm80ILi2ELi2EN4cute5tupleIJNS5_1CILi128EEES8_NS7_ILi64EEEEEENS_10bfloat16_tEfNS_4arch4Sm80ELb1ELb0ELb1ELb1ELb0ELb0ELb0ELb0ELi2ELi4ELi4ELi4ELb0EEENS1_21CollectiveEpilogueBwdISA_SB_SD_Li256ELb1ELb0ELi2EEENS1_25SingleTileBwdLPTSchedulerILb1ELi128ELb0EEEEEEEEEvNT_6ParamsE$_ZZN4cute12filter_tupleINS_5tupleIJNS_10UnderscoreES2_iEEENS1_IJNS1_IJNS_1CILi1EEENS4_ILi0EEEEEEiNS4_ILi1024EEEEEEZNS_5sliceIS3_S9_EEDaRKT_RKT0_EUlRKT_RKT0_E_EEDaSD_SG_OT1_ENKUlDpSJ_E_clIJNS1_IJS7_EEENS1_IJiEEENS1_IJEEEEEEDaSQ_:
[----:B------:R-:W-:Y:S02]  /*d070*/  IADD3 R2, R1, 0x1680, RZ ;  /* 0x0000168001027810 */ /* 0x000fe40007ffe0ff */
[----:B------:R-:W-:Y:S02]  /*d080*/  MOV R6, 0xd0b0 ;  /* 0x0000d0b000067802 */ /* 0x000fe40000000f00 */
[----:B------:R-:W-:Y:S02]  /*d090*/  IADD3 R2, R2, c[0x0][0x20], RZ ;  /* 0x0000080002027a10 */ /* 0x000fe40007ffe0ff */
[----:B------:R-:W-:Y:S05]  /*d0a0*/  CALL.REL.NOINC `($_ZN7cutlass13device_kernelIN5flash19enable_sm80_to_sm89INS1_16FlashAttnBwdSm80INS1_25CollectiveMainloopBwdSm80ILi2ELi2EN4cute5tupleIJNS5_1CILi128EEES8_NS7_ILi64EEEEEENS_10bfloat16_tEfNS_4arch4Sm80ELb1ELb0ELb1ELb1ELb0ELb0ELb0ELb0ELi2ELi4ELi4ELi4ELb0EEENS1_21CollectiveEpilogueBwdISA_SB_SD_Li256ELb1ELb0ELi2EEENS1_25SingleTileBwdLPTSchedulerILb1ELi128ELb0EEEEEEEEEvNT_6ParamsE$_ZN4cute3eso3ESOILb1ELb0EJNS_5tupleIJNS_1CILi1EEENS3_ILi0EEEEEEiEEC2ERKS6_RKi) ;  /* 0xffffd0b000007944 */ /* 0x000fea0003c3ffff */
[----:B-1----:R1:W5:Y:S01]  /*d0b0*/  LDL R3, [R1+0x1680] ;  /* 0x0016800001037983 */ /* 0x0023620000100800 */
[----:B------:R-:W-:Y:S02]  /*d0c0*/  MOV R6, R4 ;  /* 0x0000000400067202 */ /* 0x000fe40000000f00 */
[----:B------:R-:W-:-:S04]  /*d0d0*/  MOV R7, 0x0 ;  /* 0x0000000000077802 */ /* 0x000fc80000000f00 */
[----:B------:R-:W-:Y:S05]  /*d0e0*/  RET.REL.NODEC R6 `(_ZN7cutlass13device_kernelIN5flash19enable_sm80_to_sm89INS1_16FlashAttnBwdSm80INS1_25CollectiveMainloopBwdSm80ILi2ELi2EN4cute5tupleIJNS5_1CILi128EEES8_NS7_ILi64EEEEEENS_10bfloat16_tEfNS_4arch4Sm80ELb1ELb0ELb1ELb1ELb0ELb0ELb0ELb0ELi2ELi4ELi4ELi4ELb0EEENS1_21CollectiveEpilogueBwdISA_SB_SD_Li256ELb1ELb0ELi2EEENS1_25SingleTileBwdLPTSchedulerILb1ELi128ELb0EEEEEEEEEvNT_6ParamsE) ;  /* 0xffff2f1006007950 */ /* 0x000fea0003c3ffff */
        .type           $_ZN7cutlass13device_kernelIN5flash19enable_sm80_to_sm89INS1_16FlashAttnBwdSm80INS1_25CollectiveMainloopBwdSm80ILi2ELi2EN4cute5tupleIJNS5_1CILi128EEES8_NS7_ILi64EEEEEENS_10bfloat16_tEfNS_4arch4Sm80ELb1ELb0ELb1ELb1ELb0ELb0ELb0ELb0ELi2ELi4ELi4ELi4ELb0EEENS1_21CollectiveEpilogueBwdISA_SB_SD_Li256ELb1ELb0ELi2EEENS1_25SingleTileBwdLPTSchedulerILb1ELi128ELb0EEEEEEEEEvNT_6ParamsE$_ZZN4cute12filter_tupleINS_5tupleIJNS_1CILi0EEENS1_IJNS2_ILi1EEENS2_ILi512EEEiEEEEEEZNS_16flatten_to_tupleIS7_EEDaRKT_EUlRKT_E_EEDaSB_OT0_ENKUlDpSE_E_clIJNS1_IJS3_EEES6_EEEDaSI_,@function
        .size           $_ZN7cutlass13device_kernelIN5flash19enable_sm80_to_sm89INS1_16FlashAttnBwdSm80INS1_25CollectiveMainloopBwdSm80ILi2ELi2EN4cute5tupleIJNS5_1CILi128EEES8_NS7_ILi64EEEEEENS_10bfloat16_tEfNS_4arch4Sm80ELb1ELb0ELb1ELb1ELb0ELb0ELb0ELb0ELi2ELi4ELi4ELi4ELb0EEENS1_21CollectiveEpilogueBwdISA_SB_SD_Li256ELb1ELb0ELi2EEENS1_25SingleTileBwdLPTSchedulerILb1ELi128ELb0EEEEEEEEEvNT_6ParamsE$_ZZN4cute12filter_tupleINS_5tupleIJNS_1CILi0EEENS1_IJNS2_ILi1EEENS2_ILi512EEEiEEEEEEZNS_16flatten_to_tupleIS7_EEDaRKT_EUlRKT_E_EEDaSB_OT0_ENKUlDpSE_E_clIJNS1_IJS3_EEES6_EEEDaSI_,($_ZN7cutlass13device_kernelIN5flash19enable_sm80_to_sm89INS1_16FlashAttnBwdSm80INS1_25CollectiveMainloopBwdSm80ILi2ELi2EN4cute5tupleIJNS5_1CILi128EEES8_NS7_ILi64EEEEEENS_10bfloat16_tEfNS_4arch4Sm80ELb1ELb0ELb1ELb1ELb0ELb0ELb0ELb0ELi2ELi4ELi4ELi4ELb0EEENS1_21CollectiveEpilogueBwdISA_SB_SD_Li256ELb1ELb0ELi2EEENS1_25SingleTileBwdLPTSchedulerILb1ELi128ELb0EEEEEEEEEvNT_6ParamsE$_ZZN4cute12filter_tupleINS_5tupleIJNS_1CILi0EEENS_10UnderscoreEEEENS1_IJNS1_IJS3_S3_EEEiEEEZNS_6detail10lift_sliceIS5_S7_EEDaRKT_RKT0_EUlRKT_RKT0_E_EEDaSC_SF_OT1_ENKUlDpSI_E_clIJNS1_IJEEENS1_IJiEEEEEEDaSP_ - $_ZN7cutlass13device_kernelIN5flash19enable_sm80_to_sm89INS1_16FlashAttnBwdSm80INS1_25CollectiveMainloopBwdSm80ILi2ELi2EN4cute5tupleIJNS5_1CILi128EEES8_NS7_ILi64EEEEEENS_10bfloat16_tEfNS_4arch4Sm80ELb1ELb0ELb1ELb1ELb0ELb0ELb0ELb0ELi2ELi4ELi4ELi4ELb0EEENS1_21CollectiveEpilogueBwdISA_SB_SD_Li256ELb1ELb0ELi2EEENS1_25SingleTileBwdLPTSchedulerILb1ELi128ELb0EEEEEEEEEvNT_6ParamsE$_ZZN4cute12filter_tupleINS_5tupleIJNS_1CILi0EEENS1_IJNS2_ILi1EEENS2_ILi512EEEiEEEEEEZNS_16flatten_to_tupleIS7_EEDaRKT_EUlRKT_E_EEDaSB_OT0_ENKUlDpSE_E_clIJNS1_IJS3_EEES6_EEEDaSI_)
$_ZN7cutlass13device_kernelIN5flash19enable_sm80_to_sm89INS1_16FlashAttnBwdSm80INS1_25CollectiveMainloopBwdSm80ILi2ELi2EN4cute5tupleIJNS5_1CILi128EEES8_NS7_ILi64EEEEEENS_10bfloat16_tEfNS_4arch4Sm80ELb1ELb0ELb1ELb1ELb0ELb0ELb0ELb0ELi2ELi4ELi4ELi4ELb0EEENS1_21CollectiveEpilogueBwdISA_SB_SD_Li256ELb1ELb0ELi2EEENS1_25SingleTileBwdLPTSchedulerILb1ELi128ELb0EEEEEEEEEvNT_6ParamsE$_ZZN4cute12filter_tupleINS_5tupleIJNS_1CILi0EEENS1_IJNS2_ILi1EEENS2_ILi512EEEiEEEEEEZNS_16flatten_to_tupleIS7_EEDaRKT_EUlRKT_E_EEDaSB_OT0_ENKUlDpSE_E_clIJNS1_IJS3_EEES6_EEEDaSI_:
[----:B------:R-:W-:Y:S02]  /*d0f0*/  IADD3 R2, R1, 0x1380, RZ ;  /* 0x0000138001027810 */ /* 0x000fe40007ffe0ff */
[----:B------:R-:W-:Y:S02]  /*d100*/  MOV R8, 0xd130 ;  /* 0x0000d13000087802 */ /* 0x000fe40000000f00 */
[----:B------:R-:W-:Y:S02]  /*d110*/  IADD3 R2, R2, c[0x0][0x20], RZ ;  /* 0x0000080002027a10 */ /* 0x000fe40007ffe0ff */
[----:B------:R-:W-:Y:S05]  /*d120*/  CALL.REL.NOINC `($_ZN7cutlass13device_kernelIN5flash19enable_sm80_to_sm89INS1_16FlashAttnBwdSm80INS1_25CollectiveMainloopBwdSm80ILi2ELi2EN4cute5tupleIJNS5_1CILi128EEES8_NS7_ILi64EEEEEENS_10bfloat16_tEfNS_4arch4Sm80ELb1ELb0ELb1ELb1ELb0ELb0ELb0ELb0ELi2ELi4ELi4ELi4ELb0EEENS1_21CollectiveEpilogueBwdISA_SB_SD_Li256ELb1ELb0ELi2EEENS1_25SingleTileBwdLPTSchedulerILb1ELi128ELb0EEEEEEEEEvNT_6ParamsE$_ZN4cute3eso3ESOILb1ELb0EJNS_1CILi0EEENS2_ILi1EEENS2_ILi512EEEiEEC2ERKS3_RKS4_RKS5_RKi) ;  /* 0xffffc01000007944 */ /* 0x000fea0003c3ffff */
[----:B-1----:R1:W5:Y:S01]  /*d130*/  LDL R2, [R1+0x1380] ;  /* 0x0013800001027983 */ /* 0x0023620000100800 */
[----:B------:R-:W-:-:S04]  /*d140*/  MOV R11, 0x0 ;  /* 0x00000000000b7802 */ /* 0x000fc80000000f00 */
[----:B------:R-:W-:Y:S05]  /*d150*/  RET.REL.NODEC R10 `(_ZN7cutlass13device_kernelIN5flash19enable_sm80_to_sm89INS1_16FlashAttnBwdSm80INS1_25CollectiveMainloopBwdSm80ILi2ELi2EN4cute5tupleIJNS5_1CILi128EEES8_NS7_ILi64EEEEEENS_10bfloat16_tEfNS_4arch4Sm80ELb1ELb0ELb1ELb1ELb0ELb0ELb0ELb0ELi2ELi4ELi4ELi4ELb0EEENS1_21CollectiveEpilogueBwdISA_SB_SD_Li256ELb1ELb0ELi2EEENS1_25SingleTileBwdLPTSchedulerILb1ELi128ELb0EEEEEEEEEvNT_6ParamsE) ;  /* 0xffff2ea00a007950 */ /* 0x000fea0003c3ffff */
        .type           $_ZN7cutlass13device_kernelIN5flash19enable_sm80_to_sm89INS1_16FlashAttnBwdSm80INS1_25CollectiveMainloopBwdSm80ILi2ELi2EN4cute5tupleIJNS5_1CILi128EEES8_NS7_ILi64EEEEEENS_10bfloat16_tEfNS_4arch4Sm80ELb1ELb0ELb1ELb1ELb0ELb0ELb0ELb0ELi2ELi4ELi4ELi4ELb0EEENS1_21CollectiveEpilogueBwdISA_SB_SD_Li256ELb1ELb0ELi2EEENS1_25SingleTileBwdLPTSchedulerILb1ELi128ELb0EEEEEEEEEvNT_6ParamsE$_ZZN4cute12filter_tupleINS_5tupleIJNS_1CILi0EEENS_10UnderscoreEEEENS1_IJNS1_IJS3_S3_EEEiEEEZNS_6detail10lift_sliceIS5_S7_EEDaRKT_RKT0_EUlRKT_RKT0_E_EEDaSC_SF_OT1_ENKUlDpSI_E_clIJNS1_IJEEENS1_IJiEEEEEEDaSP_,@function
        .size           $_ZN7cutlass13device_kernelIN5flash19enable_sm80_to_sm89INS1_16FlashAttnBwdSm80INS1_25CollectiveMainloopBwdSm80ILi2ELi2EN4cute5tupleIJNS5_1CILi128EEES8_NS7_ILi64EEEEEENS_10bfloat16_tEfNS_4arch4Sm80ELb1ELb0ELb1ELb1ELb0ELb0ELb0ELb0ELi2ELi4ELi4ELi4ELb0EEENS1_21CollectiveEpilogueBwdISA_SB_SD_Li256ELb1ELb0ELi2EEENS1_25SingleTileBwdLPTSchedulerILb1ELi128ELb0EEEEEEEEEvNT_6ParamsE$_ZZN4cute12filter_tupleINS_5tupleIJNS_1CILi0EEENS_10UnderscoreEEEENS1_IJNS1_IJS3_S3_EEEiEEEZNS_6detail10lift_sliceIS5_S7_EEDaRKT_RKT0_EUlRKT_RKT0_E_EEDaSC_SF_OT1_ENKUlDpSI_E_clIJNS1_IJEEENS1_IJiEEEEEEDaSP_,($_ZN7cutlass13device_kernelIN5flash19enable_sm80_to_sm89INS1_16FlashAttnBwdSm80INS1_25CollectiveMainloopBwdSm80ILi2ELi2EN4cute5tupleIJNS5_1CILi128EEES8_NS7_ILi64EEEEEENS_10bfloat16_tEfNS_4arch4Sm80ELb1ELb0ELb1ELb1ELb0ELb0ELb0ELb0ELi2ELi4ELi4ELi4ELb0EEENS1_21CollectiveEpilogueBwdISA_SB_SD_Li256ELb1ELb0ELi2EEENS1_25SingleTileBwdLPTSchedulerILb1ELi128ELb0EEEEEEEEEvNT_6ParamsE$_ZZN4cute12filter_tupleINS_5tupleIJNS_1CILi1024EEENS1_IJiiEEEEEEZNS_16flatten_to_tupleIS5_EEDaRKT_EUlRKT_E_EEDaS9_OT0_ENKUlDpSC_E_clIJNS1_IJS3_EEES4_EEEDaSG_ - $_ZN7cutlass13device_kernelIN5flash19enable_sm80_to_sm89INS1_16FlashAttnBwdSm80INS1_25CollectiveMainloopBwdSm80ILi2ELi2EN4cute5tupleIJNS5_1CILi128EEES8_NS7_ILi64EEEEEENS_10bfloat16_tEfNS_4arch4Sm80ELb1ELb0ELb1ELb1ELb0ELb0ELb0ELb0ELi2ELi4ELi4ELi4ELb0EEENS1_21CollectiveEpilogueBwdISA_SB_SD_Li256ELb1ELb0ELi2EEENS1_25SingleTileBwdLPTSchedulerILb1ELi128ELb0EEEEEEEEEvNT_6ParamsE$_ZZN4cute12filter_tupleINS_5tupleIJNS_1CILi0EEENS_10UnderscoreEEEENS1_IJNS1_IJS3_S3_EEEiEEEZNS_6detail10lift_sliceIS5_S7_EEDaRKT_RKT0_EUlRKT_RKT0_E_EEDaSC_SF_OT1_ENKUlDpSI_E_clIJNS1_IJEEENS1_IJiEEEEEEDaSP_)
$_ZN7cutlass13device_kernelIN5flash19enable_sm80_to_sm89INS1_16FlashAttnBwdSm80INS1_25CollectiveMainloopBwdSm80ILi2ELi2EN4cute5tupleIJNS5_1CILi128EEES8_NS7_ILi64EEEEEENS_10bfloat16_tEfNS_4arch4Sm80ELb1ELb0ELb1ELb1ELb0ELb0ELb0ELb0ELi2ELi4ELi4ELi4ELb0EEENS1_21CollectiveEpilogueBwdISA_SB_SD_Li256ELb1ELb0ELi2EEENS1_25SingleTileBwdLPTSchedulerILb1ELi128ELb0EEEEEEEEEvNT_6ParamsE$_ZZN4cute12filter_tupleINS_5tupleIJNS_1CILi0EEENS_10UnderscoreEEEENS1_IJNS1_IJS3_S3_EEEiEEEZNS_6detail10lift_sliceIS5_S7_EEDaRKT_RKT0_EUlRKT_RKT0_E_EEDaSC_SF_OT1_ENKUlDpSI_E_clIJNS1_IJEEENS1_IJiEEEEEEDaSP_:
[----:B------:R-:W-:Y:S02]  /*d160*/  IADD3 R2, R1, 0x1680, RZ ;  /* 0x0000168001027810 */ /* 0x000fe40007ffe0ff */
[----:B------:R-:W-:Y:S02]  /*d170*/  MOV R8, 0xd1a0 ;  /* 0x0000d1a000087802 */ /* 0x000fe40000000f00 */
[----:B------:R-:W-:Y:S02]  /*d180*/  IADD3 R2, R2, c[0x0][0x20], RZ ;  /* 0x0000080002027a10 */ /* 0x000fe40007ffe0ff */
[----:B------:R-:W-:Y:S05]  /*d190*/  CALL.REL.NOINC `($_ZN7cutlass13device_kernelIN5flash19enable_sm80_to_sm89INS1_16FlashAttnBwdSm80INS1_25CollectiveMainloopBwdSm80ILi2ELi2EN4cute5tupleIJNS5_1CILi128EEES8_NS7_ILi64EEEEEENS_10bfloat16_tEfNS_4arch4Sm80ELb1ELb0ELb1ELb1ELb0ELb0ELb0ELb0ELi2ELi4ELi4ELi4ELb0EEENS1_21CollectiveEpilogueBwdISA_SB_SD_Li256ELb1ELb0ELi2EEENS1_25SingleTileBwdLPTSchedulerILb1ELi128ELb0EEEEEEEEEvNT_6ParamsE$_ZN4cute3eso3ESOILb0ELb1EJiEEC2ERKi) ;  /* 0xffffb9a000007944 */ /* 0x000fea0003c3ffff */
[----:B-1----:R1:W5:Y:S01]  /*d1a0*/  LDL R2, [R1+0x1680] ;  /* 0x0016800001027983 */ /* 0x0023620000100800 */
[----:B------:R-:W-:-:S04]  /*d1b0*/  MOV R11, 0x0 ;  /* 0x00000000000b7802 */ /* 0x000fc80000000f00 */
[----:B------:R-:W-:Y:S05]  /*d1c0*/  RET.REL.NODEC R10 `(_ZN7cutlass13device_kernelIN5flash19enable_sm80_to_sm89INS1_16FlashAttnBwdSm80INS1_25CollectiveMainloopBwdSm80ILi2ELi2EN4cute5tupleIJNS5_1CILi128EEES8_NS7_ILi64EEEEEENS_10bfloat16_tEfNS_4arch4Sm80ELb1ELb0ELb1ELb1ELb0ELb0ELb0ELb0ELi2ELi4ELi4ELi4ELb0EEENS1_21CollectiveEpilogueBwdISA_SB_SD_Li256ELb1ELb0ELi2EEENS1_25SingleTileBwdLPTSchedulerILb1ELi128ELb0EEEEEEEEEvNT_6ParamsE) ;  /* 0xffff2e300a007950 */ /* 0x000fea0003c3ffff */
        .type           $_ZN7cutlass13device_kernelIN5flash19enable_sm80_to_sm89INS1_16FlashAttnBwdSm80INS1_25CollectiveMainloopBwdSm80ILi2ELi2EN4cute5tupleIJNS5_1CILi128EEES8_NS7_ILi64EEEEEENS_10bfloat16_tEfNS_4arch4Sm80ELb1ELb0ELb1ELb1ELb0ELb0ELb0ELb0ELi2ELi4ELi4ELi4ELb0EEENS1_21CollectiveEpilogueBwdISA_SB_SD_Li256ELb1ELb0ELi2EEENS1_25SingleTileBwdLPTSchedulerILb1ELi128ELb0EEEEEEEEEvNT_6ParamsE$_ZZN4cute12filter_tupleINS_5tupleIJNS_1CILi1024EEENS1_IJiiEEEEEEZNS_16flatten_to_tupleIS5_EEDaRKT_EUlRKT_E_EEDaS9_OT0_ENKUlDpSC_E_clIJNS1_IJS3_EEES4_EEEDaSG_,@function
        .size           $_ZN7cutlass13device_kernelIN5flash19enable_sm80_to_sm89INS1_16FlashAttnBwdSm80INS1_25CollectiveMainloopBwdSm80ILi2ELi2EN4cute5tupleIJNS5_1CILi128EEES8_NS7_ILi64EEEEEENS_10bfloat16_tEfNS_4arch4Sm80ELb1ELb0ELb1ELb1ELb0ELb0ELb0ELb0ELi2ELi4ELi4ELi4ELb0EEENS1_21CollectiveEpilogueBwdISA_SB_SD_Li256ELb1ELb0ELi2EEENS1_25SingleTileBwdLPTSchedulerILb1ELi128ELb0EEEEEEEEEvNT_6ParamsE$_ZZN4cute12filter_tupleINS_5tupleIJNS_1CILi1024EEENS1_IJiiEEEEEEZNS_16flatten_to_tupleIS5_EEDaRKT_EUlRKT_E_EEDaS9_OT0_ENKUlDpSC_E_clIJNS1_IJS3_EEES4_EEEDaSG_,($_ZN7cutlass13device_kernelIN5flash19enable_sm80_to_sm89INS1_16FlashAttnBwdSm80INS1_25CollectiveMainloopBwdSm80ILi2ELi2EN4cute5tupleIJNS5_1CILi128EEES8_NS7_ILi64EEEEEENS_10bfloat16_tEfNS_4arch4Sm80ELb1ELb0ELb1ELb1ELb0ELb0ELb0ELb0ELi2ELi4ELi4ELi4ELb0EEENS1_21CollectiveEpilogueBwdISA_SB_SD_Li256ELb1ELb0ELi2EEENS1_25SingleTileBwdLPTSchedulerILb1ELi128ELb0EEEEEEEEEvNT_6ParamsE$_ZZN4cute12filter_tupleINS_5tupleIJNS_1CILi1EEENS1_IJNS2_ILi8EEEiiEEENS2_ILi64EEENS1_IJiNS2_ILi144EEENS2_ILi288EEEEEENS2_ILi512EEEEEEZNS_7flattenISB_EEDaRKT_EUlRKT_E_EEDaSF_OT0_ENKUlDpSI_E_clIJNS1_IJS3_EEES5_NS1_IJS6_EEES9_NS1_IJSA_EEEEEEDaSM_ - $_ZN7cutlass13device_kernelIN5flash19enable_sm80_to_sm89INS1_16FlashAttnBwdSm80INS1_25CollectiveMainloopBwdSm80ILi2ELi2EN4cute5tupleIJNS5_1CILi128EEES8_NS7_ILi64EEEEEENS_10bfloat16_tEfNS_4arch4Sm80ELb1ELb0ELb1ELb1ELb0ELb0ELb0ELb0ELi2ELi4ELi4ELi4ELb0EEENS1_21CollectiveEpilogueBwdISA_SB_SD_Li256ELb1ELb0ELi2EEENS1_25SingleTileBwdLPTSchedulerILb1ELi128ELb0EEEEEEEEEvNT_6ParamsE$_ZZN4cute12filter_tupleINS_5tupleIJNS_1CILi1024EEENS1_IJiiEEEEEEZNS_16flatten_to_tupleIS5_EEDaRKT_EUlRKT_E_EEDaS9_OT0_ENKUlDpSC_E_clIJNS1_IJS3_EEES4_EEEDaSG_)
$_ZN7cutlass13device_kernelIN5flash19enable_sm80_to_sm89INS1_16FlashAttnBwdSm80INS1_25CollectiveMainloopBwdSm80ILi2ELi2EN4cute5tupleIJNS5_1CILi128EEES8_NS7_ILi64EEEEEENS_10bfloat16_tEfNS_4arch4Sm80ELb1ELb0ELb1ELb1ELb0ELb0ELb0ELb0ELi2ELi4ELi4ELi4ELb0EEENS1_21CollectiveEpilogueBwdISA_SB_SD_Li256ELb1ELb0ELi2EEENS1_25SingleTileBwdLPTSchedulerILb1ELi128ELb0EEEEEEEEEvNT_6ParamsE$_ZZN4cute12filter_tupleINS_5tupleIJNS_1CILi1024EEENS1_IJiiEEEEEEZNS_16flatten_to_tupleIS5_EEDaRKT_EUlRKT_E_EEDaS9_OT0_ENKUlDpSC_E_clIJNS1_IJS3_EEES4_EEEDaSG_:
[----:B------:R-:W-:-:S06]  /*d1d0*/  IADD3 R8, R58, -c[0x0][0x20], RZ ;  /* 0x800008003a087a10 */ /* 0x000fcc0007ffe0ff */
[----:B------:R-:W5:Y:S01]  /*d1e0*/  LDL R8, [R8] ;  /* 0x0000000008087983 */ /* 0x000f620000100800 */
[----:B------:R-:W-:Y:S02]  /*d1f0*/  IADD3 R3, R1, 0x1380, RZ ;  /* 0x0000138001037810 */ /* 0x000fe40007ffe0ff */
[----:B------:R-:W-:Y:S02]  /*d200*/  IADD3 R2, R58, 0x4, RZ ;  /* 0x000000043a027810 */ /* 0x000fe40007ffe0ff */
[----:B------:R-:W-:Y:S02]  /*d210*/  IADD3 R3, R3, c[0x0][0x20], RZ ;  /* 0x0000080003037a10 */ /* 0x000fe40007ffe0ff */
[----:B------:R-:W-:Y:S02]  /*d220*/  MOV R6, 0xd240 ;  /* 0x0000d24000067802 */ /* 0x000fe40000000f00 */
[----:B-----5:R-:W-:Y:S05]  /*d230*/  CALL.REL.NOINC `($_ZN7cutlass13device_kernelIN5flash19enable_sm80_to_sm89INS1_16FlashAttnBwdSm80INS1_25CollectiveMainloopBwdSm80ILi2ELi2EN4cute5tupleIJNS5_1CILi128EEES8_NS7_ILi64EEEEEENS_10bfloat16_tEfNS_4arch4Sm80ELb1ELb0ELb1ELb1ELb0ELb0ELb0ELb0ELi2ELi4ELi4ELi4ELb0EEENS1_21CollectiveEpilogueBwdISA_SB_SD_Li256ELb1ELb0ELi2EEENS1_25SingleTileBwdLPTSchedulerILb1ELi128ELb0EEEEEEEEEvNT_6ParamsE$_ZN4cute3eso3ESOILb1ELb0EJNS_1CILi1024EEEiiEEC2ERKS3_RKiS8_) ;  /* 0xffffc0c000007944 */ /* 0x020fea0003c3ffff */
[----:B------:R-:W-:-:S04]  /*d240*/  MOV R5, 0x0 ;  /* 0x0000000000057802 */ /* 0x000fc80000000f00 */
[----:B------:R-:W-:Y:S05]  /*d250*/  RET.REL.NODEC R4 `(_ZN7cutlass13device_kernelIN5flash19enable_sm80_to_sm89INS1_16FlashAttnBwdSm80INS1_25CollectiveMainloopBwdSm80ILi2ELi2EN4cute5tupleIJNS5_1CILi128EEES8_NS7_ILi64EEEEEENS_10bfloat16_tEfNS_4arch4Sm80ELb1ELb0ELb1ELb1ELb0ELb0ELb0ELb0ELi2ELi4ELi4ELi4ELb0EEENS1_21CollectiveEpilogueBwdISA_SB_SD_Li256ELb1ELb0ELi2EEENS1_25SingleTileBwdLPTSchedulerILb1ELi128ELb0EEEEEEEEEvNT_6ParamsE) ;  /* 0xffff2da004007950 */ /* 0x000fea0003c3ffff */
        .type           $_ZN7cutlass13device_kernelIN5flash19enable_sm80_to_sm89INS1_16FlashAttnBwdSm80INS1_25CollectiveMainloopBwdSm80ILi2ELi2EN4cute5tupleIJNS5_1CILi128EEES8_NS7_ILi64EEEEEENS_10bfloat16_tEfNS_4arch4Sm80ELb1ELb0ELb1ELb1ELb0ELb0ELb0ELb0ELi2ELi4ELi4ELi4ELb0EEENS1_21CollectiveEpilogueBwdISA_SB_SD_Li256ELb1ELb0ELi2EEENS1_25SingleTileBwdLPTSchedulerILb1ELi128ELb0EEEEEEEEEvNT_6ParamsE$_ZZN4cute12filter_tupleINS_5tupleIJNS_1CILi1EEENS1_IJNS2_ILi8EEEiiEEENS2_ILi64EEENS1_IJiNS2_ILi144EEENS2_ILi288EEEEEENS2_ILi512EEEEEEZNS_7flattenISB_EEDaRKT_EUlRKT_E_EEDaSF_OT0_ENKUlDpSI_E_clIJNS1_IJS3_EEES5_NS1_IJS6_EEES9_NS1_IJSA_EEEEEEDaSM_,@function
        .size           $_ZN7cutlass13device_kernelIN5flash19enable_sm80_to_sm89INS1_16FlashAttnBwdSm80INS1_25CollectiveMainloopBwdSm80ILi2ELi2EN4cute5tupleIJNS5_1CILi128EEES8_NS7_ILi64EEEEEENS_10bfloat16_tEfNS_4arch4Sm80ELb1ELb0ELb1ELb1ELb0ELb0ELb0ELb0ELi2ELi4ELi4ELi4ELb0EEENS1_21CollectiveEpilogueBwdISA_SB_SD_Li256ELb1ELb0ELi2EEENS1_25SingleTileBwdLPTSchedulerILb1ELi128ELb0EEEEEEEEEvNT_6ParamsE$_ZZN4cute12filter_tupleINS_5tupleIJNS_1CILi1EEENS1_IJNS2_ILi8EEEiiEEENS2_ILi64EEENS1_IJiNS2_ILi144EEENS2_ILi288EEEEEENS2_ILi512EEEEEEZNS_7flattenISB_EEDaRKT_EUlRKT_E_EEDaSF_OT0_ENKUlDpSI_E_clIJNS1_IJS3_EEES5_NS1_IJS6_EEES9_NS1_IJSA_EEEEEEDaSM_,($_ZN7cutlass13device_kernelIN5flash19enable_sm80_to_sm89INS1_16FlashAttnBwdSm80INS1_25CollectiveMainloopBwdSm80ILi2ELi2EN4cute5tupleIJNS5_1CILi128EEES8_NS7_ILi64EEEEEENS_10bfloat16_tEfNS_4arch4Sm80ELb1ELb0ELb1ELb1ELb0ELb0ELb0ELb0ELi2ELi4ELi4ELi4ELb0EEENS1_21CollectiveEpilogueBwdISA_SB_SD_Li256ELb1ELb0ELi2EEENS1_25SingleTileBwdLPTSchedulerILb1ELi128ELb0EEEEEEEEEvNT_6ParamsE$_ZZN4cute12filter_tupleINS_5tupleIJNS_1CILi1EEENS1_IJiiiEEENS2_ILi64EEENS1_IJNS2_ILi72EEENS2_ILi144EEENS2_ILi288EEEEEENS2_ILi512EEEEEEZNS_7flattenISB_EEDaRKT_EUlRKT_E_EEDaSF_OT0_ENKUlDpSI_E_clIJNS1_IJS3_EEES4_NS1_IJS5_EEES9_NS1_IJSA_EEEEEEDaSM_ - $_ZN7cutlass13device_kernelIN5flash19enable_sm80_to_sm89INS1_16FlashAttnBwdSm80INS1_25CollectiveMainloopBwdSm80ILi2ELi2EN4cute5tupleIJNS5_1CILi128EEES8_NS7_ILi64EEEEEENS_10bfloat16_tEfNS_4arch4Sm80ELb1ELb0ELb1ELb1ELb0ELb0ELb0ELb0ELi2ELi4ELi4ELi4ELb0EEENS1_21CollectiveEpilogueBwdISA_SB_SD_Li256ELb1ELb0ELi2EEENS1_25SingleTileBwdLPTSchedulerILb1ELi128ELb0EEEEEEEEEvNT_6ParamsE$_ZZN4cute12filter_tupleINS_5tupleIJNS_1CILi1EEENS1_IJNS2_ILi8EEEiiEEENS2_ILi64EEENS1_IJiNS2_ILi144EEENS2_ILi288EEEEEENS2_ILi512EEEEEEZNS_7flattenISB_EEDaRKT_EUlRKT_E_EEDaSF_OT0_ENKUlDpSI_E_clIJNS1_IJS3_EEES5_NS1_IJS6_EEES9_NS1_IJSA_EEEEEEDaSM_)
$_ZN7cutlass13device_kernelIN5flash19enable_sm80_to_sm89INS1_16FlashAttnBwdSm80INS1_25CollectiveMainloopBwdSm80ILi2ELi2EN4cute5tupleIJNS5_1CILi128EEES8_NS7_ILi64EEEEEENS_10bfloat16_tEfNS_4arch4Sm80ELb1ELb0ELb1ELb1ELb0ELb0ELb0ELb0ELi2ELi4ELi4ELi4ELb0EEENS1_21CollectiveEpilogueBwdISA_SB_SD_Li256ELb1ELb0ELi2EEENS1_25SingleTileBwdLPTSchedulerILb1ELi128ELb0EEEEEEEEEvNT_6ParamsE$_ZZN4cute12filter_tupleINS_5tupleIJNS_1CILi1EEENS1_IJNS2_ILi8EEEiiEEENS2_ILi64EEENS1_IJiNS2_ILi144EEENS2_ILi288EEEEEENS2_ILi512EEEEEEZNS_7flattenISB_EEDaRKT_EUlRKT_E_EEDaSF_OT0_ENKUlDpSI_E_clIJNS1_IJS3_EEES5_NS1_IJS6_EEES9_NS1_IJSA_EEEEEEDaSM_:
[----:B------:R-:W-:-:S06]  /*d260*/  IADD3 R8, R60, -c[0x0][0x20], RZ ;  /* 0x800008003c087a10 */ /* 0x000fcc0007ffe0ff */
[----:B------:R-:W5:Y:S01]  /*d270*/  LDL R8, [R8] ;  /* 0x0000000008087983 */ /* 0x000f620000100800 */
[----:B------:R-:W-:Y:S02]  /*d280*/  IADD3 R3, R1, 0x1680, RZ ;  /* 0x0000168001037810 */ /* 0x000fe40007ffe0ff */
[----:B------:R-:W-:Y:S02]  /*d290*/  IADD3 R2, R60, 0x4, RZ ;  /* 0x000000043c027810 */ /* 0x000fe40007ffe0ff */
[----:B------:R-:W-:Y:S02]  /*d2a0*/  IADD3 R3, R3, c[0x0][0x20], RZ ;  /* 0x0000080003037a10 */ /* 0x000fe40007ffe0ff */
[----:B------:R-:W-:Y:S02]  /*d2b0*/  MOV R6, 0xd2d0 ;  /* 0x0000d2d000067802 */ /* 0x000fe40000000f00 */
[----:B-----5:R-:W-:Y:S05]  /*d2c0*/  CALL.REL.NOINC `($_ZN7cutlass13device_kernelIN5flash19enable_sm80_to_sm89INS1_16FlashAttnBwdSm80INS1_25CollectiveMainloopBwdSm80ILi2ELi2EN4cute5tupleIJNS5_1CILi128EEES8_NS7_ILi64EEEEEENS_10bfloat16_tEfNS_4arch4Sm80ELb1ELb0ELb1ELb1ELb0ELb0ELb0ELb0ELi2ELi4ELi4ELi4ELb0EEENS1_21CollectiveEpilogueBwdISA_SB_SD_Li256ELb1ELb0ELi2EEENS1_25SingleTileBwdLPTSchedulerILb1ELi128ELb0EEEEEEEEEvNT_6ParamsE$_ZN4cute3eso3ESOILb1ELb0EJNS_1CILi1EEENS2_ILi8EEEiiNS2_ILi64EEEiNS2_ILi144EEENS2_ILi288EEENS2_ILi512EEEEEC2ERKS3_RKS4_RKiSF_RKS5_SF_RKS6_RKS7_RKS8_) ;  /* 0xffffc13000007944 */ /* 0x020fea0003c3ffff */
[----:B------:R2:W5:Y:S04]  /*d2d0*/  LDL R5, [R1+0x1688] ;  /* 0x0016880001057983 */ /* 0x0005680000100800 */
[----:B-1----:R2:W5:Y:S01]  /*d2e0*/  LDL.64 R2, [R1+0x1680] ;  /* 0x0016800001027983 */ /* 0x0025620000100a00 */
[----:B------:R-:W-:-:S02]  /*d2f0*/  MOV R8, R4 ;  /* 0x0000000400087202 */ /* 0x000fc40000000f00 */
[----:B------:R-:W-:-:S04]  /*d300*/  MOV R9, 0x0 ;  /* 0x0000000000097802 */ /* 0x000fc80000000f00 */
[----:B------:R-:W-:Y:S05]  /*d310*/  RET.REL.NODEC R8 `(_ZN7cutlass13device_kernelIN5flash19enable_sm80_to_sm89INS1_16FlashAttnBwdSm80INS1_25CollectiveMainloopBwdSm80ILi2ELi2EN4cute5tupleIJNS5_1CILi128EEES8_NS7_ILi64EEEEEENS_10bfloat16_tEfNS_4arch4Sm80ELb1ELb0ELb1ELb1ELb0ELb0ELb0ELb0ELi2ELi4ELi4ELi4ELb0EEENS1_21CollectiveEpilogueBwdISA_SB_SD_Li256ELb1ELb0ELi2EEENS1_25SingleTileBwdLPTSchedulerILb1ELi128ELb0EEEEEEEEEvNT_6ParamsE) ;  /* 0xffff2ce008007950 */ /* 0x000fea0003c3ffff */
        .type           $_ZN7cutlass13device_kernelIN5flash19enable_sm80_to_sm89INS1_16FlashAttnBwdSm80INS1_25CollectiveMainloopBwdSm80ILi2ELi2EN4cute5tupleIJNS5_1CILi128EEES8_NS7_ILi64EEEEEENS_10bfloat16_tEfNS_4arch4Sm80ELb1ELb0ELb1ELb1ELb0ELb0ELb0ELb0ELi2ELi4ELi4ELi4ELb0EEENS1_21CollectiveEpilogueBwdISA_SB_SD_Li256ELb1ELb0ELi2EEENS1_25SingleTileBwdLPTSchedulerILb1ELi128ELb0EEEEEEEEEvNT_6ParamsE$_ZZN4cute12filter_tupleINS_5tupleIJNS_1CILi1EEENS1_IJiiiEEENS2_ILi64EEENS1_IJNS2_ILi72EEENS2_ILi144EEENS2_ILi288EEEEEENS2_ILi512EEEEEEZNS_7flattenISB_EEDaRKT_EUlRKT_E_EEDaSF_OT0_ENKUlDpSI_E_clIJNS1_IJS3_EEES4_NS1_IJS5_EEES9_NS1_IJSA_EEEEEEDaSM_,@function
        .size           $_ZN7cutlass13device_kernelIN5flash19enable_sm80_to_sm89INS1_16FlashAttnBwdSm80INS1_25CollectiveMainloopBwdSm80ILi2ELi2EN4cute5tupleIJNS5_1CILi128EEES8_NS7_ILi64EEEEEENS_10bfloat16_tEfNS_4arch4Sm80ELb1ELb0ELb1ELb1ELb0ELb0ELb0ELb0ELi2ELi4ELi4ELi4ELb0EEENS1_21CollectiveEpilogueBwdISA_SB_SD_Li256ELb1ELb0ELi2EEENS1_25SingleTileBwdLPTSchedulerILb1ELi128ELb0EEEEEEEEEvNT_6ParamsE$_ZZN4cute12filter_tupleINS_5tupleIJNS_1CILi1EEENS1_IJiiiEEENS2_ILi64EEENS1_IJNS2_ILi72EEENS2_ILi144EEENS2_ILi288EEEEEENS2_ILi512EEEEEEZNS_7flattenISB_EEDaRKT_EUlRKT_E_EEDaSF_OT0_ENKUlDpSI_E_clIJNS1_IJS3_EEES4_NS1_IJS5_EEES9_NS1_IJSA_EEEEEEDaSM_,($_ZN7cutlass13device_kernelIN5flash19enable_sm80_to_sm89INS1_16FlashAttnBwdSm80INS1_25CollectiveMainloopBwdSm80ILi2ELi2EN4cute5tupleIJNS5_1CILi128EEES8_NS7_ILi64EEEEEENS_10bfloat16_tEfNS_4arch4Sm80ELb1ELb0ELb1ELb1ELb0ELb0ELb0ELb0ELi2ELi4ELi4ELi4ELb0EEENS1_21CollectiveEpilogueBwdISA_SB_SD_Li256ELb1ELb0ELi2EEENS1_25SingleTileBwdLPTSchedulerILb1ELi128ELb0EEEEEEEEEvNT_6ParamsE$_ZZN4cute12filter_tupleINS_5tupleIJNS_1CILi4096EEENS1_IJNS1_IJiiEEENS2_ILi8192EEEEEEEEEZNS_16flatten_to_tupleIS7_EEDaRKT_EUlRKT_E_EEDaSB_OT0_ENKUlDpSE_E_clIJNS1_IJS3_EEENS1_IJiiS5_EEEEEEDaSI_ - $_ZN7cutlass13device_kernelIN5flash19enable_sm80_to_sm89INS1_16FlashAttnBwdSm80INS1_25CollectiveMainloopBwdSm80ILi2ELi2EN4cute5tupleIJNS5_1CILi128EEES8_NS7_ILi64EEEEEENS_10bfloat16_tEfNS_4arch4Sm80ELb1ELb0ELb1ELb1ELb0ELb0ELb0ELb0ELi2ELi4ELi4ELi4ELb0EEENS1_21CollectiveEpilogueBwdISA_SB_SD_Li256ELb1ELb0ELi2EEENS1_25SingleTileBwdLPTSchedulerILb1ELi128ELb0EEEEEEEEEvNT_6ParamsE$_ZZN4cute12filter_tupleINS_5tupleIJNS_1CILi1EEENS1_IJiiiEEENS2_ILi64EEENS1_IJNS2_ILi72EEENS2_ILi144EEENS2_ILi288EEEEEENS2_ILi512EEEEEEZNS_7flattenISB_EEDaRKT_EUlRKT_E_EEDaSF_OT0_ENKUlDpSI_E_clIJNS1_IJS3_EEES4_NS1_IJS5_EEES9_NS1_IJSA_EEEEEEDaSM_)
$_ZN7cutlass13device_kernelIN5flash19enable_sm80_to_sm89INS1_16FlashAttnBwdSm80INS1_25CollectiveMainloopBwdSm80ILi2ELi2EN4cute5tupleIJNS5_1CILi128EEES8_NS7_ILi64EEEEEENS_10bfloat16_tEfNS_4arch4Sm80ELb1ELb0ELb1ELb1ELb0ELb0ELb0ELb0ELi2ELi4ELi4ELi4ELb0EEENS1_21CollectiveEpilogueBwdISA_SB_SD_Li256ELb1ELb0ELi2EEENS1_25SingleTileBwdLPTSchedulerILb1ELi128ELb0EEEEEEEEEvNT_6ParamsE$_ZZN4cute12filter_tupleINS_5tupleIJNS_1CILi1EEENS1_IJiiiEEENS2_ILi64EEENS1_IJNS2_ILi72EEENS2_ILi144EEENS2_ILi288EEEEEENS2_ILi512EEEEEEZNS_7flattenISB_EEDaRKT_EUlRKT_E_EEDaSF_OT0_ENKUlDpSI_E_clIJNS1_IJS3_EEES4_NS1_IJS5_EEES9_NS1_IJSA_EEEEEEDaSM_:
[----:B------:R-:W-:-:S06]  /*d320*/  IADD3 R8, R6, -c[0x0][0x20], RZ ;  /* 0x8000080006087a10 */ /* 0x000fcc0007ffe0ff */
[----:B------:R-:W5:Y:S01]  /*d330*/  LDL R8, [R8] ;  /* 0x0000000008087983 */ /* 0x000f620000100800 */
[----:B------:R-:W-:Y:S02]  /*d340*/  IADD3 R3, R1, 0x1680, RZ ;  /* 0x0000168001037810 */ /* 0x000fe40007ffe0ff */
[C---:B------:R-:W-:Y:S02]  /*d350*/  IADD3 R2, R6.reuse, 0x4, RZ ;  /* 0x0000000406027810 */ /* 0x040fe40007ffe0ff */
[----:B------:R-:W-:Y:S02]  /*d360*/  IADD3 R5, R6, 0x8, RZ ;  /* 0x0000000806057810 */ /* 0x000fe40007ffe0ff */
[----:B------:R-:W-:Y:S02]  /*d370*/  IADD3 R3, R3, c[0x0][0x20], RZ ;  /* 0x0000080003037a10 */ /* 0x000fe40007ffe0ff */
[----:B------:R-:W-:Y:S02]  /*d380*/  MOV R6, 0xd3a0 ;  /* 0x0000d3a000067802 */ /* 0x000fe40000000f00 */
[----:B-----5:R-:W-:Y:S05]  /*d390*/  CALL.REL.NOINC `($_ZN7cutlass13device_kernelIN5flash19enable_sm80_to_sm89INS1_16FlashAttnBwdSm80INS1_25CollectiveMainloopBwdSm80ILi2ELi2EN4cute5tupleIJNS5_1CILi128EEES8_NS7_ILi64EEEEEENS_10bfloat16_tEfNS_4arch4Sm80ELb1ELb0ELb1ELb1ELb0ELb0ELb0ELb0ELi2ELi4ELi4ELi4ELb0EEENS1_21CollectiveEpilogueBwdISA_SB_SD_Li256ELb1ELb0ELi2EEENS1_25SingleTileBwdLPTSchedulerILb1ELi128ELb0EEEEEEEEEvNT_6ParamsE$_ZN4cute3eso3ESOILb1ELb0EJNS_1CILi1EEEiiiNS2_ILi64EEENS2_ILi72EEENS2_ILi144EEENS2_ILi288EEENS2_ILi512EEEEEC2ERKS3_RKiSD_SD_RKS4_RKS5_RKS6_RKS7_RKS8_) ;  /* 0xffffc30000007944 */ /* 0x020fea0003c3ffff */
[----:B------:R2:W5:Y:S04]  /*d3a0*/  LDL R5, [R1+0x1688] ;  /* 0x0016880001057983 */ /* 0x0005680000100800 */
[----:B-1----:R2:W5:Y:S01]  /*d3b0*/  LDL.64 R2, [R1+0x1680] ;  /* 0x0016800001027983 */ /* 0x0025620000100a00 */
[----:B------:R-:W-:-:S02]  /*d3c0*/  MOV R8, R4 ;  /* 0x0000000400087202 */ /* 0x000fc40000000f00 */
[----:B------:R-:W-:-:S04]  /*d3d0*/  MOV R9, 0x0 ;  /* 0x0000000000097802 */ /* 0x000fc80000000f00 */
[----:B------:R-:W-:Y:S05]  /*d3e0*/  RET.REL.NODEC R8 `(_ZN7cutlass13device_kernelIN5flash19enable_sm80_to_sm89INS1_16FlashAttnBwdSm80INS1_25CollectiveMainloopBwdSm80ILi2ELi2EN4cute5tupleIJNS5_1CILi128EEES8_NS7_ILi64EEEEEENS_10bfloat16_tEfNS_4arch4Sm80ELb1ELb0ELb1ELb1ELb0ELb0ELb0ELb0ELi2ELi4ELi4ELi4ELb0EEENS1_21CollectiveEpilogueBwdISA_SB_SD_Li256ELb1ELb0ELi2EEENS1_25SingleTileBwdLPTSchedulerILb1ELi128ELb0EEEEEEEEEvNT_6ParamsE) ;  /* 0xffff2c1008007950 */ /* 0x000fea0003c3ffff */
        .type           $_ZN7cutlass13device_kernelIN5flash19enable_sm80_to_sm89INS1_16FlashAttnBwdSm80INS1_25CollectiveMainloopBwdSm80ILi2ELi2EN4cute5tupleIJNS5_1CILi128EEES8_NS7_ILi64EEEEEENS_10bfloat16_tEfNS_4arch4Sm80ELb1ELb0ELb1ELb1ELb0ELb0ELb0ELb0ELi2ELi4ELi4ELi4ELb0EEENS1_21CollectiveEpilogueBwdISA_SB_SD_Li256ELb1ELb0ELi2EEENS1_25SingleTileBwdLPTSchedulerILb1ELi128ELb0EEEEEEEEEvNT_6ParamsE$_ZZN4cute12filter_tupleINS_5tupleIJNS_1CILi4096EEENS1_IJNS1_IJiiEEENS2_ILi8192EEEEEEEEEZNS_16flatten_to_tupleIS7_EEDaRKT_EUlRKT_E_EEDaSB_OT0_ENKUlDpSE_E_clIJNS1_IJS3_EEENS1_IJiiS5_EEEEEEDaSI_,@function
        .size           $_ZN7cutlass13device_kernelIN5flash19enable_sm80_to_sm89INS1_16FlashAttnBwdSm80INS1_25CollectiveMainloopBwdSm80ILi2ELi2EN4cute5tupleIJNS5_1CILi128EEES8_NS7_ILi64EEEEEENS_10bfloat16_tEfNS_4arch4Sm80ELb1ELb0ELb1ELb1ELb0ELb0ELb0ELb0ELi2ELi4ELi4ELi4ELb0EEENS1_21CollectiveEpilogueBwdISA_SB_SD_Li256ELb1ELb0ELi2EEENS1_25SingleTileBwdLPTSchedulerILb1ELi128ELb0EEEEEEEEEvNT_6ParamsE$_ZZN4cute12filter_tupleINS_5tupleIJNS_1CILi4096EEENS1_IJNS1_IJiiEEENS2_ILi8192EEEEEEEEEZNS_16flatten_to_tupleIS7_EEDaRKT_EUlRKT_E_EEDaSB_OT0_ENKUlDpSE_E_clIJNS1_IJS3_EEENS1_IJiiS5_EEEEEEDaSI_,($_ZN7cutlass13device_kernelIN5flash19enable_sm80_to_sm89INS1_16FlashAttnBwdSm80INS1_25CollectiveMainloopBwdSm80ILi2ELi2EN4cute5tupleIJNS5_1CILi128EEES8_NS7_ILi64EEEEEENS_10bfloat16_tEfNS_4arch4Sm80ELb1ELb0ELb1ELb1ELb0ELb0ELb0ELb0ELi2ELi4ELi4ELi4ELb0EEENS1_21CollectiveEpilogueBwdISA_SB_SD_Li256ELb1ELb0ELi2EEENS1_25SingleTileBwdLPTSchedulerILb1ELi128ELb0EEEEEEEEEvNT_6ParamsE$_ZZN4cute12filter_tupleINS_5tupleIJNS_1CILi4096EEENS1_IJiiEEEEEEZNS_16flatten_to_tupleIS5_EEDaRKT_EUlRKT_E_EEDaS9_OT0_ENKUlDpSC_E_clIJNS1_IJS3_EEES4_EEEDaSG_ - $_ZN7cutlass13device_kernelIN5flash19enable_sm80_to_sm89INS1_16FlashAttnBwdSm80INS1_25CollectiveMainloopBwdSm80ILi2ELi2EN4cute5tupleIJNS5_1CILi128EEES8_NS7_ILi64EEEEEENS_10bfloat16_tEfNS_4arch4Sm80ELb1ELb0ELb1ELb1ELb0ELb0ELb0ELb0ELi2ELi4ELi4ELi4ELb0EEENS1_21CollectiveEpilogueBwdISA_SB_SD_Li256ELb1ELb0ELi2EEENS1_25SingleTileBwdLPTSchedulerILb1ELi128ELb0EEEEEEEEEvNT_6ParamsE$_ZZN4cute12filter_tupleINS_5tupleIJNS_1CILi4096EEENS1_IJNS1_IJiiEEENS2_ILi8192EEEEEEEEEZNS_16flatten_to_tupleIS7_EEDaRKT_EUlRKT_E_EEDaSB_OT0_ENKUlDpSE_E_clIJNS1_IJS3_EEENS1_IJiiS5_EEEEEEDaSI_)
$_ZN7cutlass13device_kernelIN5flash19enable_sm80_to_sm89INS1_16FlashAttnBwdSm80INS1_25CollectiveMainloopBwdSm80ILi2ELi2EN4cute5tupleIJNS5_1CILi128EEES8_NS7_ILi64EEEEEENS_10bfloat16_tEfNS_4arch4Sm80ELb1ELb0ELb1ELb1ELb0ELb0ELb0ELb0ELi2ELi4ELi4ELi4ELb0EEENS1_21CollectiveEpilogueBwdISA_SB_SD_Li256ELb1ELb0ELi2EEENS1_25SingleTileBwdLPTSchedulerILb1ELi128ELb0EEEEEEEEEvNT_6ParamsE$_ZZN4cute12filter_tupleINS_5tupleIJNS_1CILi4096EEENS1_IJNS1_IJiiEEENS2_ILi8192EEEEEEEEEZNS_16flatten_to_tupleIS7_EEDaRKT_EUlRKT_E_EEDaSB_OT0_ENKUlDpSE_E_clIJNS1_IJS3_EEENS1_IJiiS5_EEEEEEDaSI_:
[----:B------:R-:W-:-:S06]  /*d3f0*/  IADD3 R8, R60, -c[0x0][0x20], RZ ;  /* 0x800008003c087a10 */ /* 0x000fcc0007ffe0ff */
[----:B------:R-:W5:Y:S01]  /*d400*/  LDL R8, [R8] ;  /* 0x0000000008087983 */ /* 0x000f620000100800 */
[----:B------:R-:W-:Y:S02]  /*d410*/  IADD3 R3, R1, 0x1680, RZ ;  /* 0x0000168001037810 */ /* 0x000fe40007ffe0ff */
[----:B------:R-:W-:Y:S02]  /*d420*/  IADD3 R2, R60, 0x4, RZ ;  /* 0x000000043c027810 */ /* 0x000fe40007ffe0ff */
[----:B------:R-:W-:Y:S02]  /*d430*/  IADD3 R3, R3, c[0x0][0x20], RZ ;  /* 0x0000080003037a10 */ /* 0x000fe40007ffe0ff */
[----:B------:R-:W-:Y:S02]  /*d440*/  MOV R6, 0xd460 ;  /* 0x0000d46000067802 */ /* 0x000fe40000000f00 */
[----:B-----5:R-:W-:Y:S05]  /*d450*/  CALL.REL.NOINC `($_ZN7cutlass13device_kernelIN5flash19enable_sm80_to_sm89INS1_16FlashAttnBwdSm80INS1_25CollectiveMainloopBwdSm80ILi2ELi2EN4cute5tupleIJNS5_1CILi128EEES8_NS7_ILi64EEEEEENS_10bfloat16_tEfNS_4arch4Sm80ELb1ELb0ELb1ELb1ELb0ELb0ELb0ELb0ELi2ELi4ELi4ELi4ELb0EEENS1_21CollectiveEpilogueBwdISA_SB_SD_Li256ELb1ELb0ELi2EEENS1_25SingleTileBwdLPTSchedulerILb1ELi128ELb0EEEEEEEEEvNT_6ParamsE$_ZN4cute3eso3ESOILb1ELb0EJNS_1CILi4096EEEiiNS2_ILi8192EEEEEC2ERKS3_RKiS9_RKS4_) ;  /* 0xffffc52000007944 */ /* 0x020fea0003c3ffff */
[----:B------:R-:W-:-:S04]  /*d460*/  MOV R5, 0x0 ;  /* 0x0000000000057802 */ /* 0x000fc80000000f00 */
[----:B------:R-:W-:Y:S05]  /*d470*/  RET.REL.NODEC R4 `(_ZN7cutlass13device_kernelIN5flash19enable_sm80_to_sm89INS1_16FlashAttnBwdSm80INS1_25CollectiveMainloopBwdSm80ILi2ELi2EN4cute5tupleIJNS5_1CILi128EEES8_NS7_ILi64EEEEEENS_10bfloat16_tEfNS_4arch4Sm80ELb1ELb0ELb1ELb1ELb0ELb0ELb0ELb0ELi2ELi4ELi4ELi4ELb0EEENS1_21CollectiveEpilogueBwdISA_SB_SD_Li256ELb1ELb0ELi2EEENS1_25SingleTileBwdLPTSchedulerILb1ELi128ELb0EEEEEEEEEvNT_6ParamsE) ;  /* 0xffff2b8004007950 */ /* 0x000fea0003c3ffff */
        .type           $_ZN7cutlass13device_kernelIN5flash19enable_sm80_to_sm89INS1_16FlashAttnBwdSm80INS1_25CollectiveMainloopBwdSm80ILi2ELi2EN4cute5tupleIJNS5_1CILi128EEES8_NS7_ILi64EEEEEENS_10bfloat16_tEfNS_4arch4Sm80ELb1ELb0ELb1ELb1ELb0ELb0ELb0ELb0ELi2ELi4ELi4ELi4ELb0EEENS1_21CollectiveEpilogueBwdISA_SB_SD_Li256ELb1ELb0ELi2EEENS1_25SingleTileBwdLPTSchedulerILb1ELi128ELb0EEEEEEEEEvNT_6ParamsE$_ZZN4cute12filter_tupleINS_5tupleIJNS_1CILi4096EEENS1_IJiiEEEEEEZNS_16flatten_to_tupleIS5_EEDaRKT_EUlRKT_E_EEDaS9_OT0_ENKUlDpSC_E_clIJNS1_IJS3_EEES4_EEEDaSG_,@function
        .size           $_ZN7cutlass13device_kernelIN5flash19enable_sm80_to_sm89INS1_16FlashAttnBwdSm80INS1_25CollectiveMainloopBwdSm80ILi2ELi2EN4cute5tupleIJNS5_1CILi128EEES8_NS7_ILi64EEEEEENS_10bfloat16_tEfNS_4arch4Sm80ELb1ELb0ELb1ELb1ELb0ELb0ELb0ELb0ELi2ELi4ELi4ELi4ELb0EEENS1_21CollectiveEpilogueBwdISA_SB_SD_Li256ELb1ELb0ELi2EEENS1_25SingleTileBwdLPTSchedulerILb1ELi128ELb0EEEEEEEEEvNT_6ParamsE$_ZZN4cute12filter_tupleINS_5tupleIJNS_1CILi4096EEENS1_IJiiEEEEEEZNS_16flatten_to_tupleIS5_EEDaRKT_EUlRKT_E_EEDaS9_OT0_ENKUlDpSC_E_clIJNS1_IJS3_EEES4_EEEDaSG_,($_ZN7cutlass13device_kernelIN5flash19enable_sm80_to_sm89INS1_16FlashAttnBwdSm80INS1_25CollectiveMainloopBwdSm80ILi2ELi2EN4cute5tupleIJNS5_1CILi128EEES8_NS7_ILi64EEEEEENS_10bfloat16_tEfNS_4arch4Sm80ELb1ELb0ELb1ELb1ELb0ELb0ELb0ELb0ELi2ELi4ELi4ELi4ELb0EEENS1_21CollectiveEpilogueBwdISA_SB_SD_Li256ELb1ELb0ELi2EEENS1_25SingleTileBwdLPTSchedulerILb1ELi128ELb0EEEEEEEEEvNT_6ParamsE$_ZZN4cute12filter_tupleINS_5tupleIJiNS1_IJiNS_1CILi0EEEEEEEEES5_ZNS_6detail9lift_diceIS5_S5_EEDaRKT_RKT0_EUlRKT_RKT0_E_EEDaSA_SD_OT1_ENKUlDpSG_E_clIJNS1_IJiEEES4_EEEDaSN_ - $_ZN7cutlass13device_kernelIN5flash19enable_sm80_to_sm89INS1_16FlashAttnBwdSm80INS1_25CollectiveMainloopBwdSm80ILi2ELi2EN4cute5tupleIJNS5_1CILi128EEES8_NS7_ILi64EEEEEENS_10bfloat16_tEfNS_4arch4Sm80ELb1ELb0ELb1ELb1ELb0ELb0ELb0ELb0ELi2ELi4ELi4ELi4ELb0EEENS1_21CollectiveEpilogueBwdISA_SB_SD_Li256ELb1ELb0ELi2EEENS1_25SingleTileBwdLPTSchedulerILb1ELi128ELb0EEEEEEEEEvNT_6ParamsE$_ZZN4cute12filter_tupleINS_5tupleIJNS_1CILi4096EEENS1_IJiiEEEEEEZNS_16flatten_to_tupleIS5_EEDaRKT_EUlRKT_E_EEDaS9_OT0_ENKUlDpSC_E_clIJNS1_IJS3_EEES4_EEEDaSG_)
$_ZN7cutlass13device_kernelIN5flash19enable_sm80_to_sm89INS1_16FlashAttnBwdSm80INS1_25CollectiveMainloopBwdSm80ILi2ELi2EN4cute5tupleIJNS5_1CILi128EEES8_NS7_ILi64EEEEEENS_10bfloat16_tEfNS_4arch4Sm80ELb1ELb0ELb1ELb1ELb0ELb0ELb0ELb0ELi2ELi4ELi4ELi4ELb0EEENS1_21CollectiveEpilogueBwdISA_SB_SD_Li256ELb1ELb0ELi2EEENS1_25SingleTileBwdLPTSchedulerILb1ELi128ELb0EEEEEEEEEvNT_6ParamsE$_ZZN4cute12filter_tupleINS_5tupleIJNS_1CILi4096EEENS1_IJiiEEEEEEZNS_16flatten_to_tupleIS5_EEDaRKT_EUlRKT_E_EEDaS9_OT0_ENKUlDpSC_E_clIJNS1_IJS3_EEES4_EEEDaSG_:
[----:B------:R-:W-:-:S06]  /*d480*/  IADD3 R8, R58, -c[0x0][0x20], RZ ;  /* 0x800008003a087a10 */ /* 0x000fcc0007ffe0ff */
[----:B------:R-:W5:Y:S01]  /*d490*/  LDL R8, [R8] ;  /* 0x0000000008087983 */ /* 0x000f620000100800 */
[----:B------:R-:W-:Y:S02]  /*d4a0*/  IADD3 R3, R1, 0x1380, RZ ;  /* 0x0000138001037810 */ /* 0x000fe40007ffe0ff */
[----:B------:R-:W-:Y:S02]  /*d4b0*/  IADD3 R2, R58, 0x4, RZ ;  /* 0x000000043a027810 */ /* 0x000fe40007ffe0ff */
[----:B------:R-:W-:Y:S02]  /*d4c0*/  IADD3 R3, R3, c[0x0][0x20], RZ ;  /* 0x0000080003037a10 */ /* 0x000fe40007ffe0ff */
[----:B------:R-:W-:Y:S02]  /*d4d0*/  MOV R6, 0xd4f0 ;  /* 0x0000d4f000067802 */ /* 0x000fe40000000f00 */
[----:B-----5:R-:W-:Y:S05]  /*d4e0*/  CALL.REL.NOINC `($_ZN7cutlass13device_kernelIN5flash19enable_sm80_to_sm89INS1_16FlashAttnBwdSm80INS1_25CollectiveMainloopBwdSm80ILi2ELi2EN4cute5tupleIJNS5_1CILi128EEES8_NS7_ILi64EEEEEENS_10bfloat16_tEfNS_4arch4Sm80ELb1ELb0ELb1ELb1ELb0ELb0ELb0ELb0ELi2ELi4ELi4ELi4ELb0EEENS1_21CollectiveEpilogueBwdISA_SB_SD_Li256ELb1ELb0ELi2EEENS1_25SingleTileBwdLPTSchedulerILb1ELi128ELb0EEEEEEEEEvNT_6ParamsE$_ZN4cute3eso3ESOILb1ELb0EJNS_1CILi4096EEEiiEEC2ERKS3_RKiS8_) ;  /* 0xffffc41000007944 */ /* 0x020fea0003c3ffff */
[----:B------:R-:W-:-:S04]  /*d4f0*/  MOV R5, 0x0 ;  /* 0x0000000000057802 */ /* 0x000fc80000000f00 */
[----:B------:R-:W-:Y:S05]  /*d500*/  RET.REL.NODEC R4 `(_ZN7cutlass13device_kernelIN5flash19enable_sm80_to_sm89INS1_16FlashAttnBwdSm80INS1_25CollectiveMainloopBwdSm80ILi2ELi2EN4cute5tupleIJNS5_1CILi128EEES8_NS7_ILi64EEEEEENS_10bfloat16_tEfNS_4arch4Sm80ELb1ELb0ELb1ELb1ELb0ELb0ELb0ELb0ELi2ELi4ELi4ELi4ELb0EEENS1_21CollectiveEpilogueBwdISA_SB_SD_Li256ELb1ELb0ELi2EEENS1_25SingleTileBwdLPTSchedulerILb1ELi128ELb0EEEEEEEEEvNT_6ParamsE) ;  /* 0xffff2af004007950 */ /* 0x000fea0003c3ffff */
        .type           $_ZN7cutlass13device_kernelIN5flash19enable_sm80_to_sm89INS1_16FlashAttnBwdSm80INS1_25CollectiveMainloopBwdSm80ILi2ELi2EN4cute5tupleIJNS5_1CILi128EEES8_NS7_ILi64EEEEEENS_10bfloat16_tEfNS_4arch4Sm80ELb1ELb0ELb1ELb1ELb0ELb0ELb0ELb0ELi2ELi4ELi4ELi4ELb0EEENS1_21CollectiveEpilogueBwdISA_SB_SD_Li256ELb1ELb0ELi2EEENS1_25SingleTileBwdLPTSchedulerILb1ELi128ELb0EEEEEEEEEvNT_6ParamsE$_ZZN4cute12filter_tupleINS_5tupleIJiNS1_IJiNS_1CILi0EEEEEEEEES5_ZNS_6detail9lift_diceIS5_S5_EEDaRKT_RKT0_EUlRKT_RKT0_E_EEDaSA_SD_OT1_ENKUlDpSG_E_clIJNS1_IJiEEES4_EEEDaSN_,@function
        .size           $_ZN7cutlass13device_kernelIN5flash19enable_sm80_to_sm89INS1_16FlashAttnBwdSm80INS1_25CollectiveMainloopBwdSm80ILi2ELi2EN4cute5tupleIJNS5_1CILi128EEES8_NS7_ILi64EEEEEENS_10bfloat16_tEfNS_4arch4Sm80ELb1ELb0ELb1ELb1ELb0ELb0ELb0ELb0ELi2ELi4ELi4ELi4ELb0EEENS1_21CollectiveEpilogueBwdISA_SB_SD_Li256ELb1ELb0ELi2EEENS1_25SingleTileBwdLPTSchedulerILb1ELi128ELb0EEEEEEEEEvNT_6ParamsE$_ZZN4cute12filter_tupleINS_5tupleIJiNS1_IJiNS_1CILi0EEEEEEEEES5_ZNS_6detail9lift_diceIS5_S5_EEDaRKT_RKT0_EUlRKT_RKT0_E_EEDaSA_SD_OT1_ENKUlDpSG_E_clIJNS1_IJiEEES4_EEEDaSN_,($_ZN7cutlass13device_kernelIN5flash19enable_sm80_to_sm89INS1_16FlashAttnBwdSm80INS1_25CollectiveMainloopBwdSm80ILi2ELi2EN4cute5tupleIJNS5_1CILi128EEES8_NS7_ILi64EEEEEENS_10bfloat16_tEfNS_4arch4Sm80ELb1ELb0ELb1ELb1ELb0ELb0ELb0ELb0ELi2ELi4ELi4ELi4ELb0EEENS1_21CollectiveEpilogueBwdISA_SB_SD_Li256ELb1ELb0ELi2EEENS1_25SingleTileBwdLPTSchedulerILb1ELi128ELb0EEEEEEEEEvNT_6ParamsE$_ZZN4cute12filter_tupleINS_5tupleIJiNS_1CILi0EEEEEES4_ZNS_6detail9lift_diceIS4_S4_EEDaRKT_RKT0_EUlRKT_RKT0_E_EEDaS9_SC_OT1_ENKUlDpSF_E_clIJNS1_IJiEEENS1_IJS3_EEEEEEDaSM_ - $_ZN7cutlass13device_kernelIN5flash19enable_sm80_to_sm89INS1_16FlashAttnBwdSm80INS1_25CollectiveMainloopBwdSm80ILi2ELi2EN4cute5tupleIJNS5_1CILi128EEES8_NS7_ILi64EEEEEENS_10bfloat16_tEfNS_4arch4Sm80ELb1ELb0ELb1ELb1ELb0ELb0ELb0ELb0ELi2ELi4ELi4ELi4ELb0EEENS1_21CollectiveEpilogueBwdISA_SB_SD_Li256ELb1ELb0ELi2EEENS1_25SingleTileBwdLPTSchedulerILb1ELi128ELb0EEEEEEEEEvNT_6ParamsE$_ZZN4cute12filter_tupleINS_5tupleIJiNS1_IJiNS_1CILi0EEEEEEEEES5_ZNS_6detail9lift_diceIS5_S5_EEDaRKT_RKT0_EUlRKT_RKT0_E_EEDaSA_SD_OT1_ENKUlDpSG_E_clIJNS1_IJiEEES4_EEEDaSN_)
$_ZN7cutlass13device_kernelIN5flash19enable_sm80_to_sm89INS1_16FlashAttnBwdSm80INS1_25CollectiveMainloopBwdSm80ILi2ELi2EN4cute5tupleIJNS5_1CILi128EEES8_NS7_ILi64EEEEEENS_10bfloat16_tEfNS_4arch4Sm80ELb1ELb0ELb1ELb1ELb0ELb0ELb0ELb0ELi2ELi4ELi4ELi4ELb0EEENS1_21CollectiveEpilogueBwdISA_SB_SD_Li256ELb1ELb0ELi2EEENS1_25SingleTileBwdLPTSchedulerILb1ELi128ELb0EEEEEEEEEvNT_6ParamsE$_ZZN4cute12filter_tupleINS_5tupleIJiNS1_IJiNS_1CILi0EEEEEEEEES5_ZNS_6detail9lift_diceIS5_S5_EEDaRKT_RKT0_EUlRKT_RKT0_E_EEDaSA_SD_OT1_ENKUlDpSG_E_clIJNS1_IJiEEES4_EEEDaSN_:
[----:B------:R-:W-:Y:S02]  /*d510*/  IADD3 R6, R1, 0x1684, RZ ;  /* 0x0000168401067810 */ /* 0x000fe40007ffe0ff */
[----:B------:R-:W-:Y:S02]  /*d520*/  MOV R10, 0xd550 ;  /* 0x0000d550000a7802 */ /* 0x000fe40000000f00 */
[----:B------:R-:W-:Y:S02]  /*d530*/  IADD3 R6, R6, c[0x0][0x20], RZ ;  /* 0x0000080006067a10 */ /* 0x000fe40007ffe0ff */
[----:B------:R-:W-:Y:S05]  /*d540*/  CALL.REL.NOINC `($_ZN7cutlass13device_kernelIN5flash19enable_sm80_to_sm89INS1_16FlashAttnBwdSm80INS1_25CollectiveMainloopBwdSm80ILi2ELi2EN4cute5tupleIJNS5_1CILi128EEES8_NS7_ILi64EEEEEENS_10bfloat16_tEfNS_4arch4Sm80ELb1ELb0ELb1ELb1ELb0ELb0ELb0ELb0ELi2ELi4ELi4ELi4ELb0EEENS1_21CollectiveEpilogueBwdISA_SB_SD_Li256ELb1ELb0ELi2EEENS1_25SingleTileBwdLPTSchedulerILb1ELi128ELb0EEEEEEEEEvNT_6ParamsE$_ZN4cute3eso3ESOILb0ELb0EJiiNS_1CILi0EEEEEC2ERKiS6_RKS3_) ;  /* 0xffffaeb000007944 */ /* 0x000fea0003c3ffff */
[----:B-1----:R1:W5:Y:S04]  /*d550*/  LDL R3, [R1+0x1688] ;  /* 0x0016880001037983 */ /* 0x0023680000100800 */
[----:B------:R1:W5:Y:S01]  /*d560*/  LDL R5, [R1+0x1684] ;  /* 0x0016840001057983 */ /* 0x0003620000100800 */
[----:B------:R-:W-:Y:S02]  /*d570*/  MOV R8, R2 ;  /* 0x0000000200087202 */ /* 0x000fe40000000f00 */
[----:B------:R-:W-:-:S04]  /*d580*/  MOV R9, 0x0 ;  /* 0x0000000000097802 */ /* 0x000fc80000000f00 */
[----:B------:R-:W-:Y:S05]  /*d590*/  RET.REL.NODEC R8 `(_ZN7cutlass13device_kernelIN5flash19enable_sm80_to_sm89INS1_16FlashAttnBwdSm80INS1_25CollectiveMainloopBwdSm80ILi2ELi2EN4cute5tupleIJNS5_1CILi128EEES8_NS7_ILi64EEEEEENS_10bfloat16_tEfNS_4arch4Sm80ELb1ELb0ELb1ELb1ELb0ELb0ELb0ELb0ELi2ELi4ELi4ELi4ELb0EEENS1_21CollectiveEpilogueBwdISA_SB_SD_Li256ELb1ELb0ELi2EEENS1_25SingleTileBwdLPTSchedulerILb1ELi128ELb0EEEEEEEEEvNT_6ParamsE) ;  /* 0xffff2a6008007950 */ /* 0x000fea0003c3ffff */
        .type           $_ZN7cutlass13device_kernelIN5flash19enable_sm80_to_sm89INS1_16FlashAttnBwdSm80INS1_25CollectiveMainloopBwdSm80ILi2ELi2EN4cute5tupleIJNS5_1CILi128EEES8_NS7_ILi64EEEEEENS_10bfloat16_tEfNS_4arch4Sm80ELb1ELb0ELb1ELb1ELb0ELb0ELb0ELb0ELi2ELi4ELi4ELi4ELb0EEENS1_21CollectiveEpilogueBwdISA_SB_SD_Li256ELb1ELb0ELi2EEENS1_25SingleTileBwdLPTSchedulerILb1ELi128ELb0EEEEEEEEEvNT_6ParamsE$_ZZN4cute12filter_tupleINS_5tupleIJiNS_1CILi0EEEEEES4_ZNS_6detail9lift_diceIS4_S4_EEDaRKT_RKT0_EUlRKT_RKT0_E_EEDaS9_SC_OT1_ENKUlDpSF_E_clIJNS1_IJiEEENS1_IJS3_EEEEEEDaSM_,@function
        .size           $_ZN7cutlass13device_kernelIN5flash19enable_sm80_to_sm89INS1_16FlashAttnBwdSm80INS1_25CollectiveMainloopBwdSm80ILi2ELi2EN4cute5tupleIJNS5_1CILi128EEES8_NS7_ILi64EEEEEENS_10bfloat16_tEfNS_4arch4Sm80ELb1ELb0ELb1ELb1ELb0ELb0ELb0ELb0ELi2ELi4ELi4ELi4ELb0EEENS1_21CollectiveEpilogueBwdISA_SB_SD_Li256ELb1ELb0ELi2EEENS1_25SingleTileBwdLPTSchedulerILb1ELi128ELb0EEEEEEEEEvNT_6ParamsE$_ZZN4cute12filter_tupleINS_5tupleIJiNS_1CILi0EEEEEES4_ZNS_6detail9lift_diceIS4_S4_EEDaRKT_RKT0_EUlRKT_RKT0_E_EEDaS9_SC_OT1_ENKUlDpSF_E_clIJNS1_IJiEEENS1_IJS3_EEEEEEDaSM_,($_ZN7cutlass13device_kernelIN5flash19enable_sm80_to_sm89INS1_16FlashAttnBwdSm80INS1_25CollectiveMainloopBwdSm80ILi2ELi2EN4cute5tupleIJNS5_1CILi128EEES8_NS7_ILi64EEEEEENS_10bfloat16_tEfNS_4arch4Sm80ELb1ELb0ELb1ELb1ELb0ELb0ELb0ELb0ELi2ELi4ELi4ELi4ELb0EEENS1_21CollectiveEpilogueBwdISA_SB_SD_Li256ELb1ELb0ELi2EEENS1_25SingleTileBwdLPTSchedulerILb1ELi128ELb0EEEEEEEEEvNT_6ParamsE$_ZZN4cute13to_mixed_bitsINS_5tupleIJNS1_IJNS_1CILi4EEENS2_ILi8EEEEEENS2_ILi2EEENS2_ILi1EEEEEENS1_IJNS1_IJNS2_ILi0EEENS2_ILi64EEEEEES9_S9_EEENS1_IJNS1_IJiiEEEiS9_EEEEEDaRKT_RKT0_RKT1_ENKUlDpRKT_E_clIJNS_9MixedBitsILj0ELj448EEENS2_ILj0EEESW_EEEDaSR_ - $_ZN7cutlass13device_kernelIN5flash19enable_sm80_to_sm89INS1_16FlashAttnBwdSm80INS1_25CollectiveMainloopBwdSm80ILi2ELi2EN4cute5tupleIJNS5_1CILi128EEES8_NS7_ILi64EEEEEENS_10bfloat16_tEfNS_4arch4Sm80ELb1ELb0ELb1ELb1ELb0ELb0ELb0ELb0ELi2ELi4ELi4ELi4ELb0EEENS1_21CollectiveEpilogueBwdISA_SB_SD_Li256ELb1ELb0ELi2EEENS1_25SingleTileBwdLPTSchedulerILb1ELi128ELb0EEEEEEEEEvNT_6ParamsE$_ZZN4cute12filter_tupleINS_5tupleIJiNS_1CILi0EEEEEES4_ZNS_6detail9lift_diceIS4_S4_EEDaRKT_RKT0_EUlRKT_RKT0_E_EEDaS9_SC_OT1_ENKUlDpSF_E_clIJNS1_IJiEEENS1_IJS3_EEEEEEDaSM_)
$_ZN7cutlass13device_kernelIN5flash19enable_sm80_to_sm89INS1_16FlashAttnBwdSm80INS1_25CollectiveMainloopBwdSm80ILi2ELi2EN4cute5tupleIJNS5_1CILi128EEES8_NS7_ILi64EEEEEENS_10bfloat16_tEfNS_4arch4Sm80ELb1ELb0ELb1ELb1ELb0ELb0ELb0ELb0ELi2ELi4ELi4ELi4ELb0EEENS1_21CollectiveEpilogueBwdISA_SB_SD_Li256ELb1ELb0ELi2EEENS1_25SingleTileBwdLPTSchedulerILb1ELi128ELb0EEEEEEEEEvNT_6ParamsE$_ZZN4cute12filter_tupleINS_5tupleIJiNS_1CILi0EEEEEES4_ZNS_6detail9lift_diceIS4_S4_EEDaRKT_RKT0_EUlRKT_RKT0_E_EEDaS9_SC_OT1_ENKUlDpSF_E_clIJNS1_IJiEEENS1_IJS3_EEEEEEDaSM_:
[----:B------:R-:W-:Y:S02]  /*d5a0*/  IADD3 R2, R1, 0x1684, RZ ;  /* 0x0000168401027810 */ /* 0x000fe40007ffe0ff */
[----:B------:R-:W-:Y:S02]  /*d5b0*/  MOV R6, 0xd5e0 ;  /* 0x0000d5e000067802 */ /* 0x000fe40000000f00 */
[----:B------:R-:W-:Y:S02]  /*d5c0*/  IADD3 R2, R2, c[0x0][0x20], RZ ;  /* 0x0000080002027a10 */ /* 0x000fe40007ffe0ff */
[----:B------:R-:W-:Y:S05]  /*d5d0*/  CALL.REL.NOINC `($_ZN7cutlass13device_kernelIN5flash19enable_sm80_to_sm89INS1_16FlashAttnBwdSm80INS1_25CollectiveMainloopBwdSm80ILi2ELi2EN4cute5tupleIJNS5_1CILi128EEES8_NS7_ILi64EEEEEENS_10bfloat16_tEfNS_4arch4Sm80ELb1ELb0ELb1ELb1ELb0ELb0ELb0ELb0ELi2ELi4ELi4ELi4ELb0EEENS1_21CollectiveEpilogueBwdISA_SB_SD_Li256ELb1ELb0ELi2EEENS1_25SingleTileBwdLPTSchedulerILb1ELi128ELb0EEEEEEEEEvNT_6ParamsE$_ZN4cute3eso3ESOILb0ELb1EJiNS_1CILi0EEEEEC2ERKiRKS3_) ;  /* 0xffffb5a000007944 */ /* 0x000fea0003c3ffff */
[----:B-1----:R1:W5:Y:S01]  /*d5e0*/  LDL R2, [R1+0x1684] ;  /* 0x0016840001027983 */ /* 0x0023620000100800 */
[----:B------:R-:W-:Y:S02]  /*d5f0*/  MOV R8, R72 ;  /* 0x0000004800087202 */ /* 0x000fe40000000f00 */
[----:B------:R-:W-:-:S04]  /*d600*/  MOV R9, 0x0 ;  /* 0x0000000000097802 */ /* 0x000fc80000000f00 */
[----:B------:R-:W-:Y:S05]  /*d610*/  RET.REL.NODEC R8 `(_ZN7cutlass13device_kernelIN5flash19enable_sm80_to_sm89INS1_16FlashAttnBwdSm80INS1_25CollectiveMainloopBwdSm80ILi2ELi2EN4cute5tupleIJNS5_1CILi128EEES8_NS7_ILi64EEEEEENS_10bfloat16_tEfNS_4arch4Sm80ELb1ELb0ELb1ELb1ELb0ELb0ELb0ELb0ELi2ELi4ELi4ELi4ELb0EEENS1_21CollectiveEpilogueBwdISA_SB_SD_Li256ELb1ELb0ELi2EEENS1_25SingleTileBwdLPTSchedulerILb1ELi128ELb0EEEEEEEEEvNT_6ParamsE) ;  /* 0xffff29e008007950 */ /* 0x000fea0003c3ffff */
        .type           $_ZN7cutlass13device_kernelIN5flash19enable_sm80_to_sm89INS1_16FlashAttnBwdSm80INS1_25CollectiveMainloopBwdSm80ILi2ELi2EN4cute5tupleIJNS5_1CILi128EEES8_NS7_ILi64EEEEEENS_10bfloat16_tEfNS_4arch4Sm80ELb1ELb0ELb1ELb1ELb0ELb0ELb0ELb0ELi2ELi4ELi4ELi4ELb0EEENS1_21CollectiveEpilogueBwdISA_SB_SD_Li256ELb1ELb0ELi2EEENS1_25SingleTileBwdLPTSchedulerILb1ELi128ELb0EEEEEEEEEvNT_6ParamsE$_ZZN4cute13to_mixed_bitsINS_5tupleIJNS1_IJNS_1CILi4EEENS2_ILi8EEEEEENS2_ILi2EEENS2_ILi1EEEEEENS1_IJNS1_IJNS2_ILi0EEENS2_ILi64EEEEEES9_S9_EEENS1_IJNS1_IJiiEEEiS9_EEEEEDaRKT_RKT0_RKT1_ENKUlDpRKT_E_clIJNS_9MixedBitsILj0ELj448EEENS2_ILj0EEESW_EEEDaSR_,@function
        .size           $_ZN7cutlass13device_kernelIN5flash19enable_sm80_to_sm89INS1_16FlashAttnBwdSm80INS1_25CollectiveMainloopBwdSm80ILi2ELi2EN4cute5tupleIJNS5_1CILi128EEES8_NS7_ILi64EEEEEENS_10bfloat16_tEfNS_4arch4Sm80ELb1ELb0ELb1ELb1ELb0ELb0ELb0ELb0ELi2ELi4ELi4ELi4ELb0EEENS1_21CollectiveEpilogueBwdISA_SB_SD_Li256ELb1ELb0ELi2EEENS1_25SingleTileBwdLPTSchedulerILb1ELi128ELb0EEEEEEEEEvNT_6ParamsE$_ZZN4cute13to_mixed_bitsINS_5tupleIJNS1_IJNS_1CILi4EEENS2_ILi8EEEEEENS2_ILi2EEENS2_ILi1EEEEEENS1_IJNS1_IJNS2_ILi0EEENS2_ILi64EEEEEES9_S9_EEENS1_IJNS1_IJiiEEEiS9_EEEEEDaRKT_RKT0_RKT1_ENKUlDpRKT_E_clIJNS_9MixedBitsILj0ELj448EEENS2_ILj0EEESW_EEEDaSR_,($_ZN7cutlass13device_kernelIN5flash19enable_sm80_to_sm89INS1_16FlashAttnBwdSm80INS1_25CollectiveMainloopBwdSm80ILi2ELi2EN4cute5tupleIJNS5_1CILi128EEES8_NS7_ILi64EEEEEENS_10bfloat16_tEfNS_4arch4Sm80ELb1ELb0ELb1ELb1ELb0ELb0ELb0ELb0ELi2ELi4ELi4ELi4ELb0EEENS1_21CollectiveEpilogueBwdISA_SB_SD_Li256ELb1ELb0ELi2EEENS1_25SingleTileBwdLPTSchedulerILb1ELi128ELb0EEEEEEEEEvNT_6ParamsE$_ZZN4cute13to_mixed_bitsINS_5tupleIJNS1_IJNS_1CILi4EEENS2_ILi8EEEEEENS2_ILi2EEENS2_ILi1EEEEEENS1_IJNS1_IJNS2_ILi0EEENS2_ILi64EEEEEES9_S9_EEENS1_IJNS1_IJiiEEEiS9_EEEEEDaRKT_RKT0_RKT1_ENKUlRKT_RKT0_RKT1_E_clIS5_SB_SD_EEDaSQ_ST_SW_ - $_ZN7cutlass13device_kernelIN5flash19enable_sm80_to_sm89INS1_16FlashAttnBwdSm80INS1_25CollectiveMainloopBwdSm80ILi2ELi2EN4cute5tupleIJNS5_1CILi128EEES8_NS7_ILi64EEEEEENS_10bfloat16_tEfNS_4arch4Sm80ELb1ELb0ELb1ELb1ELb0ELb0ELb0ELb0ELi2ELi4ELi4ELi4ELb0EEENS1_21CollectiveEpilogueBwdISA_SB_SD_Li256ELb1ELb0ELi2EEENS1_25SingleTileBwdLPTSchedulerILb1ELi128ELb0EEEEEEEEEvNT_6ParamsE$_ZZN4cute13to_mixed_bitsINS_5tupleIJNS1_IJNS_1CILi4EEENS2_ILi8EEEEEENS2_ILi2EEENS2_ILi1EEEEEENS1_IJNS1_IJNS2_ILi0EEENS2_ILi64EEEEEES9_S9_EEENS1_IJNS1_IJiiEEEiS9_EEEEEDaRKT_RKT0_RKT1_ENKUlDpRKT_E_clIJNS_9MixedBitsILj0ELj448EEENS2_ILj0EEESW_EEEDaSR_)
$_ZN7cutlass13device_kernelIN5flash19enable_sm80_to_sm89INS1_16FlashAttnBwdSm80INS1_25CollectiveMainloopBwdSm80ILi2ELi2EN4cute5tupleIJNS5_1CILi128EEES8_NS7_ILi64EEEEEENS_10bfloat16_tEfNS_4arch4Sm80ELb1ELb0ELb1ELb1ELb0ELb0ELb0ELb0ELi2ELi4ELi4ELi4ELb0EEENS1_21CollectiveEpilogueBwdISA_SB_SD_Li256ELb1ELb0ELi2EEENS1_25SingleTileBwdLPTSchedulerILb1ELi128ELb0EEEEEEEEEvNT_6ParamsE$_ZZN4cute13to_mixed_bitsINS_5tupleIJNS1_IJNS_1CILi4EEENS2_ILi8EEEEEENS2_ILi2EEENS2_ILi1EEEEEENS1_IJNS1_IJNS2_ILi0EEENS2_ILi64EEEEEES9_S9_EEENS1_IJNS1_IJiiEEEiS9_EEEEEDaRKT_RKT0_RKT1_ENKUlDpRKT_E_clIJNS_9MixedBitsILj0ELj448EEENS2_ILj0EEESW_EEEDaSR_:
[----:B------:R-:W-:Y:S02]  /*d620*/  MOV R3, 0x0 ;  /* 0x0000000000037802 */ /* 0x000fe40000000f00 */
[----:B------:R-:W-:Y:S02]  /*d630*/  LOP3.LUT R13, R13, 0x1c0, RZ, 0xc0, !PT ;  /* 0x000001c00d0d7812 */ /* 0x000fe400078ec0ff */
[----:B------:R-:W-:Y:S05]  /*d640*/  RET.REL.NODEC R2 `(_ZN7cutlass13device_kernelIN5flash19enable_sm80_to_sm89INS1_16FlashAttnBwdSm80INS1_25CollectiveMainloopBwdSm80ILi2ELi2EN4cute5tupleIJNS5_1CILi128EEES8_NS7_ILi64EEEEEENS_10bfloat16_tEfNS_4arch4Sm80ELb1ELb0ELb1ELb1ELb0ELb0ELb0ELb0ELi2ELi4ELi4ELi4ELb0EEENS1_21CollectiveEpilogueBwdISA_SB_SD_Li256ELb1ELb0ELi2EEENS1_25SingleTileBwdLPTSchedulerILb1ELi128ELb0EEEEEEEEEvNT_6ParamsE) ;  /* 0xffff29b002007950 */ /* 0x000fea0003c3ffff */
        .type           $_ZN7cutlass13device_kernelIN5flash19enable_sm80_to_sm89INS1_16FlashAttnBwdSm80INS1_25CollectiveMainloopBwdSm80ILi2ELi2EN4cute5tupleIJNS5_1CILi128EEES8_NS7_ILi64EEEEEENS_10bfloat16_tEfNS_4arch4Sm80ELb1ELb0ELb1ELb1ELb0ELb0ELb0ELb0ELi2ELi4ELi4ELi4ELb0EEENS1_21CollectiveEpilogueBwdISA_SB_SD_Li256ELb1ELb0ELi2EEENS1_25SingleTileBwdLPTSchedulerILb1ELi128ELb0EEEEEEEEEvNT_6ParamsE$_ZZN4cute13to_mixed_bitsINS_5tupleIJNS1_IJNS_1CILi4EEENS2_ILi8EEEEEENS2_ILi2EEENS2_ILi1EEEEEENS1_IJNS1_IJNS2_ILi0EEENS2_ILi64EEEEEES9_S9_EEENS1_IJNS1_IJiiEEEiS9_EEEEEDaRKT_RKT0_RKT1_ENKUlRKT_RKT0_RKT1_E_clIS5_SB_SD_EEDaSQ_ST_SW_,@function
        .size           $_ZN7cutlass13device_kernelIN5flash19enable_sm80_to_sm89INS1_16FlashAttnBwdSm80INS1_25CollectiveMainloopBwdSm80ILi2ELi2EN4cute5tupleIJNS5_1CILi128EEES8_NS7_ILi64EEEEEENS_10bfloat16_tEfNS_4arch4Sm80ELb1ELb0ELb1ELb1ELb0ELb0ELb0ELb0ELi2ELi4ELi4ELi4ELb0EEENS1_21CollectiveEpilogueBwdISA_SB_SD_Li256ELb1ELb0ELi2EEENS1_25SingleTileBwdLPTSchedulerILb1ELi128ELb0EEEEEEEEEvNT_6ParamsE$_ZZN4cute13to_mixed_bitsINS_5tupleIJNS1_IJNS_1CILi4EEENS2_ILi8EEEEEENS2_ILi2EEENS2_ILi1EEEEEENS1_IJNS1_IJNS2_ILi0EEENS2_ILi64EEEEEES9_S9_EEENS1_IJNS1_IJiiEEEiS9_EEEEEDaRKT_RKT0_RKT1_ENKUlRKT_RKT0_RKT1_E_clIS5_SB_SD_EEDaSQ_ST_SW_,($_ZN7cutlass13device_kernelIN5flash19enable_sm80_to_sm89INS1_16FlashAttnBwdSm80INS1_25CollectiveMainloopBwdSm80ILi2ELi2EN4cute5tupleIJNS5_1CILi128EEES8_NS7_ILi64EEEEEENS_10bfloat16_tEfNS_4arch4Sm80ELb1ELb0ELb1ELb1ELb0ELb0ELb0ELb0ELi2ELi4ELi4ELi4ELb0EEENS1_21CollectiveEpilogueBwdISA_SB_SD_Li256ELb1ELb0ELi2EEENS1_25SingleTileBwdLPTSchedulerILb1ELi128ELb0EEEEEEEEEvNT_6ParamsE$_ZZN4cute13to_mixed_bitsINS_5tupleIJNS1_IJNS_1CILi4EEENS2_ILi8EEEEEENS2_ILi2EEENS2_ILi1EEEEEENS1_IJNS1_IJNS2_ILi128EEENS2_ILi0EEEEEES4_SA_EEENS1_IJNS1_IJiiEEEiSA_EEEEEDaRKT_RKT0_RKT1_ENKUlDpRKT_E_clIJNS_9MixedBitsILj0ELj384EEENSU_ILj0ELj8EEENS2_ILj0EEEEEEDaSR_ - $_ZN7cutlass13device_kernelIN5flash19enable_sm80_to_sm89INS1_16FlashAttnBwdSm80INS1_25CollectiveMainloopBwdSm80ILi2ELi2EN4cute5tupleIJNS5_1CILi128EEES8_NS7_ILi64EEEEEENS_10bfloat16_tEfNS_4arch4Sm80ELb1ELb0ELb1ELb1ELb0ELb0ELb0ELb0ELi2ELi4ELi4ELi4ELb0EEENS1_21CollectiveEpilogueBwdISA_SB_SD_Li256ELb1ELb0ELi2EEENS1_25SingleTileBwdLPTSchedulerILb1ELi128ELb0EEEEEEEEEvNT_6ParamsE$_ZZN4cute13to_mixed_bitsINS_5tupleIJNS1_IJNS_1CILi4EEENS2_ILi8EEEEEENS2_ILi2EEENS2_ILi1EEEEEENS1_IJNS1_IJNS2_ILi0EEENS2_ILi64EEEEEES9_S9_EEENS1_IJNS1_IJiiEEEiS9_EEEEEDaRKT_RKT0_RKT1_ENKUlRKT_RKT0_RKT1_E_clIS5_SB_SD_EEDaSQ_ST_SW_)
$_ZN7cutlass13device_kernelIN5flash19enable_sm80_to_sm89INS1_16FlashAttnBwdSm80INS1_25CollectiveMainloopBwdSm80ILi2ELi2EN4cute5tupleIJNS5_1CILi128EEES8_NS7_ILi64EEEEEENS_10bfloat16_tEfNS_4arch4Sm80ELb1ELb0ELb1ELb1ELb0ELb0ELb0ELb0ELi2ELi4ELi4ELi4ELb0EEENS1_21CollectiveEpilogueBwdISA_SB_SD_Li256ELb1ELb0ELi2EEENS1_25SingleTileBwdLPTSchedulerILb1ELi128ELb0EEEEEEEEEvNT_6ParamsE$_ZZN4cute13to_mixed_bitsINS_5tupleIJNS1_IJNS_1CILi4EEENS2_ILi8EEEEEENS2_ILi2EEENS2_ILi1EEEEEENS1_IJNS1_IJNS2_ILi0EEENS2_ILi64EEEEEES9_S9_EEENS1_IJNS1_IJiiEEEiS9_EEEEEDaRKT_RKT0_RKT1_ENKUlRKT_RKT0_RKT1_E_clIS5_SB_SD_EEDaSQ_ST_SW_:
[----:B------:R-:W-:Y:S02]  /*d650*/  MOV R2, 0xd670 ;  /* 0x0000d67000027802 */ /* 0x000fe40000000f00 */
[----:B------:R-:W-:Y:S05]  /*d660*/  CALL.REL.NOINC `($_ZN7cutlass13device_kernelIN5flash19enable_sm80_to_sm89INS1_16FlashAttnBwdSm80INS1_25CollectiveMainloopBwdSm80ILi2ELi2EN4cute5tupleIJNS5_1CILi128EEES8_NS7_ILi64EEEEEENS_10bfloat16_tEfNS_4arch4Sm80ELb1ELb0ELb1ELb1ELb0ELb0ELb0ELb0ELi2ELi4ELi4ELi4ELb0EEENS1_21CollectiveEpilogueBwdISA_SB_SD_Li256ELb1ELb0ELi2EEENS1_25SingleTileBwdLPTSchedulerILb1ELi128ELb0EEEEEEEEEvNT_6ParamsE$_ZZN4cute13to_mixed_bitsINS_5tupleIJNS_1CILi4EEENS2_ILi8EEEEEENS1_IJNS2_ILi0EEENS2_ILi64EEEEEENS1_IJiiEEEEEDaRKT_RKT0_RKT1_ENKUlRKT_RKT0_RKT1_E_clIS4_S7_iEEDaSL_SO_SR_) ;  /* 0x0000038000007944 */ /* 0x000fea0003c00000 */
[----:B------:R-:W-:Y:S02]  /*d670*/  MOV R2, 0xd690 ;  /* 0x0000d69000027802 */ /* 0x000fe40000000f00 */
[----:B------:R-:W-:Y:S05]  /*d680*/  CALL.REL.NOINC `($_ZN7cutlass13device_kernelIN5flash19enable_sm80_to_sm89INS1_16FlashAttnBwdSm80INS1_25CollectiveMainloopBwdSm80ILi2ELi2EN4cute5tupleIJNS5_1CILi128EEES8_NS7_ILi64EEEEEENS_10bfloat16_tEfNS_4arch4Sm80ELb1ELb0ELb1ELb1ELb0ELb0ELb0ELb0ELi2ELi4ELi4ELi4ELb0EEENS1_21CollectiveEpilogueBwdISA_SB_SD_Li256ELb1ELb0ELi2EEENS1_25SingleTileBwdLPTSchedulerILb1ELi128ELb0EEEEEEEEEvNT_6ParamsE$_ZZN4cute13to_mixed_bitsINS_5tupleIJNS_1CILi4EEENS2_ILi8EEEEEENS1_IJNS2_ILi0EEENS2_ILi64EEEEEENS1_IJiiEEEEEDaRKT_RKT0_RKT1_ENKUlDpRKT_E_clIJNS2_ILj0EEENS_9MixedBitsILj0ELj448EEEEEEDaSM_) ;  /* 0x0000032000007944 */ /* 0x000fea0003c00000 */
[----:B------:R-:W-:Y:S02]  /*d690*/  MOV R13, R3 ;  /* 0x00000003000d7202 */ /* 0x000fe40000000f00 */
[----:B------:R-:W-:Y:S02]  /*d6a0*/  MOV R2, R6 ;  /* 0x0000000600027202 */ /* 0x000fe40000000f00 */
[----:B------:R-:W-:-:S04]  /*d6b0*/  MOV R3, 0x0 ;  /* 0x0000000000037802 */ /* 0x000fc80000000f00 */
[----:B------:R-:W-:Y:S05]  /*d6c0*/  RET.REL.NODEC R2 `(_ZN7cutlass13device_kernelIN5flash19enable_sm80_to_sm89INS1_16FlashAttnBwdSm80INS1_25CollectiveMainloopBwdSm80ILi2ELi2EN4cute5tupleIJNS5_1CILi128EEES8_NS7_ILi64EEEEEENS_10bfloat16_tEfNS_4arch4Sm80ELb1ELb0ELb1ELb1ELb0ELb0ELb0ELb0ELi2ELi4ELi4ELi4ELb0EEENS1_21CollectiveEpilogueBwdISA_SB_SD_Li256ELb1ELb0ELi2EEENS1_25SingleTileBwdLPTSchedulerILb1ELi128ELb0EEEEEEEEEvNT_6ParamsE) ;  /* 0xffff293002007950 */ /* 0x000fea0003c3ffff */
        .type           $_ZN7cutlass13device_kernelIN5flash19enable_sm80_to_sm89INS1_16FlashAttnBwdSm80INS1_25CollectiveMainloopBwdSm80ILi2ELi2EN4cute5tupleIJNS5_1CILi128EEES8_NS7_ILi64EEEEEENS_10bfloat16_tEfNS_4arch4Sm80ELb1ELb0ELb1ELb1ELb0ELb0ELb0ELb0ELi2ELi4ELi4ELi4ELb0EEENS1_21CollectiveEpilogueBwdISA_SB_SD_Li256ELb1ELb0ELi2EEENS1_25SingleTileBwdLPTSchedulerILb1ELi128ELb0EEEEEEEEEvNT_6ParamsE$_ZZN4cute13to_mixed_bitsINS_5tupleIJNS1_IJNS_1CILi4EEENS2_ILi8EEEEEENS2_ILi2EEENS2_ILi1EEEEEENS1_IJNS1_IJNS2_ILi128EEENS2_ILi0EEEEEES4_SA_EEENS1_IJNS1_IJiiEEEiSA_EEEEEDaRKT_RKT0_RKT1_ENKUlDpRKT_E_clIJNS_9MixedBitsILj0ELj384EEENSU_ILj0ELj8EEENS2_ILj0EEEEEEDaSR_,@function
        .size           $_ZN7cutlass13device_kernelIN5flash19enable_sm80_to_sm89INS1_16FlashAttnBwdSm80INS1_25CollectiveMainloopBwdSm80ILi2ELi2EN4cute5tupleIJNS5_1CILi128EEES8_NS7_ILi64EEEEEENS_10bfloat16_tEfNS_4arch4Sm80ELb1ELb0ELb1ELb1ELb0ELb0ELb0ELb0ELi2ELi4ELi4ELi4ELb0EEENS1_21CollectiveEpilogueBwdISA_SB_SD_Li256ELb1ELb0ELi2EEENS1_25SingleTileBwdLPTSchedulerILb1ELi128ELb0EEEEEEEEEvNT_6ParamsE$_ZZN4cute13to_mixed_bitsINS_5tupleIJNS1_IJNS_1CILi4EEENS2_ILi8EEEEEENS2_ILi2EEENS2_ILi1EEEEEENS1_IJNS1_IJNS2_ILi128EEENS2_ILi0EEEEEES4_SA_EEENS1_IJNS1_IJiiEEEiSA_EEEEEDaRKT_RKT0_RKT1_ENKUlDpRKT_E_clIJNS_9MixedBitsILj0ELj384EEENSU_ILj0ELj8EEENS2_ILj0EEEEEEDaSR_,($_ZN7cutlass13device_kernelIN5flash19enable_sm80_to_sm89INS1_16FlashAttnBwdSm80INS1_25CollectiveMainloopBwdSm80ILi2ELi2EN4cute5tupleIJNS5_1CILi128EEES8_NS7_ILi64EEEEEENS_10bfloat16_tEfNS_4arch4Sm80ELb1ELb0ELb1ELb1ELb0ELb0ELb0ELb0ELi2ELi4ELi4ELi4ELb0EEENS1_21CollectiveEpilogueBwdISA_SB_SD_Li256ELb1ELb0ELi2EEENS1_25SingleTileBwdLPTSchedulerILb1ELi128ELb0EEEEEEEEEvNT_6ParamsE$_ZZN4cute13to_mixed_bitsINS_5tupleIJNS1_IJNS_1CILi4EEENS2_ILi8EEEEEENS2_ILi2EEENS2_ILi1EEEEEENS1_IJNS1_IJNS2_ILi128EEENS2_ILi0EEEEEES4_SA_EEENS1_IJNS1_IJiiEEEiSA_EEEEEDaRKT_RKT0_RKT1_ENKUlRKT_RKT0_RKT1_E_clIS5_SB_SD_EEDaSQ_ST_SW_ - $_ZN7cutlass13device_kernelIN5flash19enable_sm80_to_sm89INS1_16FlashAttnBwdSm80INS1_25CollectiveMainloopBwdSm80ILi2ELi2EN4cute5tupleIJNS5_1CILi128EEES8_NS7_ILi64EEEEEENS_10bfloat16_tEfNS_4arch4Sm80ELb1ELb0ELb1ELb1ELb0ELb0ELb0ELb0ELi2ELi4ELi4ELi4ELb0EEENS1_21CollectiveEpilogueBwdISA_SB_SD_Li256ELb1ELb0ELi2EEENS1_25SingleTileBwdLPTSchedulerILb1ELi128ELb0EEEEEEEEEvNT_6ParamsE$_ZZN4cute13to_mixed_bitsINS_5tupleIJNS1_IJNS_1CILi4EEENS2_ILi8EEEEEENS2_ILi2EEENS2_ILi1EEEEEENS1_IJNS1_IJNS2_ILi128EEENS2_ILi0EEEEEES4_SA_EEENS1_IJNS1_IJiiEEEiSA_EEEEEDaRKT_RKT0_RKT1_ENKUlDpRKT_E_clIJNS_9MixedBitsILj0ELj384EEENSU_ILj0ELj8EEENS2_ILj0EEEEEEDaSR_)
$_ZN7cutlass13device_kernelIN5flash19enable_sm80_to_sm89INS1_16FlashAttnBwdSm80INS1_25CollectiveMainloopBwdSm80ILi2ELi2EN4cute5tupleIJNS5_1CILi128EEES8_NS7_ILi64EEEEEENS_10bfloat16_tEfNS_4arch4Sm80ELb1ELb0ELb1ELb1ELb0ELb0ELb0ELb0ELi2ELi4ELi4ELi4ELb0EEENS1_21CollectiveEpilogueBwdISA_SB_SD_Li256ELb1ELb0ELi2EEENS1_25SingleTileBwdLPTSchedulerILb1ELi128ELb0EEEEEEEEEvNT_6ParamsE$_ZZN4cute13to_mixed_bitsINS_5tupleIJNS1_IJNS_1CILi4EEENS2_ILi8EEEEEENS2_ILi2EEENS2_ILi1EEEEEENS1_IJNS1_IJNS2_ILi128EEENS2_ILi0EEEEEES4_SA_EEENS1_IJNS1_IJiiEEEiSA_EEEEEDaRKT_RKT0_RKT1_ENKUlDpRKT_E_clIJNS_9MixedBitsILj0ELj384EEENSU_ILj0ELj8EEENS2_ILj0EEEEEEDaSR_:
[----:B------:R-:W-:-:S04]  /*d6d0*/  LOP3.LUT R6, R5, 0x8, RZ, 0xc0, !PT ;  /* 0x0000000805067812 */ /* 0x000fc800078ec0ff */
[----:B------:R-:W-:Y:S01]  /*d6e0*/  LOP3.LUT R11, R6, 0x188, R3, 0x78, !PT ;  /* 0x00000188060b7812 */ /* 0x000fe200078e7803 */
[----:B------:R-:W-:-:S04]  /*d6f0*/  IMAD.MOV.U32 R3, RZ, RZ, 0x0 ;  /* 0x00000000ff037424 */ /* 0x000fc800078e00ff */
[----:B------:R-:W-:Y:S05]  /*d700*/  RET.REL.NODEC R2 `(_ZN7cutlass13device_kernelIN5flash19enable_sm80_to_sm89INS1_16FlashAttnBwdSm80INS1_25CollectiveMainloopBwdSm80ILi2ELi2EN4cute5tupleIJNS5_1CILi128EEES8_NS7_ILi64EEEEEENS_10bfloat16_tEfNS_4arch4Sm80ELb1ELb0ELb1ELb1ELb0ELb0ELb0ELb0ELi2ELi4ELi4ELi4ELb0EEENS1_21CollectiveEpilogueBwdISA_SB_SD_Li256ELb1ELb0ELi2EEENS1_25SingleTileBwdLPTSchedulerILb1ELi128ELb0EEEEEEEEEvNT_6ParamsE) ;  /* 0xffff28f002007950 */ /* 0x000fea0003c3ffff */
        .type           $_ZN7cutlass13device_kernelIN5flash19enable_sm80_to_sm89INS1_16FlashAttnBwdSm80INS1_25CollectiveMainloopBwdSm80ILi2ELi2EN4cute5tupleIJNS5_1CILi128EEES8_NS7_ILi64EEEEEENS_10bfloat16_tEfNS_4arch4Sm80ELb1ELb0ELb1ELb1ELb0ELb0ELb0ELb0ELi2ELi4ELi4ELi4ELb0EEENS1_21CollectiveEpilogueBwdISA_SB_SD_Li256ELb1ELb0ELi2EEENS1_25SingleTileBwdLPTSchedulerILb1ELi128ELb0EEEEEEEEEvNT_6ParamsE$_ZZN4cute13to_mixed_bitsINS_5tupleIJNS1_IJNS_1CILi4EEENS2_ILi8EEEEEENS2_ILi2EEENS2_ILi1EEEEEENS1_IJNS1_IJNS2_ILi128EEENS2_ILi0EEEEEES4_SA_EEENS1_IJNS1_IJiiEEEiSA_EEEEEDaRKT_RKT0_RKT1_ENKUlRKT_RKT0_RKT1_E_clIS5_SB_SD_EEDaSQ_ST_SW_,@function
        .size           $_ZN7cutlass13device_kernelIN5flash19enable_sm80_to_sm89INS1_16FlashAttnBwdSm80INS1_25CollectiveMainloopBwdSm80ILi2ELi2EN4cute5tupleIJNS5_1CILi128EEES8_NS7_ILi64EEEEEENS_10bfloat16_tEfNS_4arch4Sm80ELb1ELb0ELb1ELb1ELb0ELb0ELb0ELb0ELi2ELi4ELi4ELi4ELb0EEENS1_21CollectiveEpilogueBwdISA_SB_SD_Li256ELb1ELb0ELi2EEENS1_25SingleTileBwdLPTSchedulerILb1ELi128ELb0EEEEEEEEEvNT_6ParamsE$_ZZN4cute13to_mixed_bitsINS_5tupleIJNS1_IJNS_1CILi4EEENS2_ILi8EEEEEENS2_ILi2EEENS2_ILi1EEEEEENS1_IJNS1_IJNS2_ILi128EEENS2_ILi0EEEEEES4_SA_EEENS1_IJNS1_IJiiEEEiSA_EEEEEDaRKT_RKT0_RKT1_ENKUlRKT_RKT0_RKT1_E_clIS5_SB_SD_EEDaSQ_ST_SW_,($_ZN7cutlass13device_kernelIN5flash19enable_sm80_to_sm89INS1_16FlashAttnBwdSm80INS1_25CollectiveMainloopBwdSm80ILi2ELi2EN4cute5tupleIJNS5_1CILi128EEES8_NS7_ILi64EEEEEENS_10bfloat16_tEfNS_4arch4Sm80ELb1ELb0ELb1ELb1ELb0ELb0ELb0ELb0ELi2ELi4ELi4ELi4ELb0EEENS1_21CollectiveEpilogueBwdISA_SB_SD_Li256ELb1ELb0ELi2EEENS1_25SingleTileBwdLPTSchedulerILb1ELi128ELb0EEEEEEEEEvNT_6ParamsE$_ZZN4cute13to_mixed_bitsINS_5tupleIJNS1_IJNS_1CILi4EEENS2_ILi8EEEEEENS2_ILi2EEENS2_ILi1EEEEEENS1_IJNS1_IJNS2_ILi128EEENS2_ILi0EEEEEES4_SA_EEENS1_IJNS1_IJiiEEEiSA_EEEEEDaRKT_RKT0_RKT1_ENKUlRKT_RKT0_RKT1_E_clIS6_S4_iEEDaSQ_ST_SW_ - $_ZN7cutlass13device_kernelIN5flash19enable_sm80_to_sm89INS1_16FlashAttnBwdSm80INS1_25CollectiveMainloopBwdSm80ILi2ELi2EN4cute5tupleIJNS5_1CILi128EEES8_NS7_ILi64EEEEEENS_10bfloat16_tEfNS_4arch4Sm80ELb1ELb0ELb1ELb1ELb0ELb0ELb0ELb0ELi2ELi4ELi4ELi4ELb0EEENS1_21CollectiveEpilogueBwdISA_SB_SD_Li256ELb1ELb0ELi2EEENS1_25SingleTileBwdLPTSchedulerILb1ELi128ELb0EEEEEEEEEvNT_6ParamsE$_ZZN4cute13to_mixed_bitsINS_5tupleIJNS1_IJNS_1CILi4EEENS2_ILi8EEEEEENS2_ILi2EEENS2_ILi1EEEEEENS1_IJNS1_IJNS2_ILi128EEENS2_ILi0EEEEEES4_SA_EEENS1_IJNS1_IJiiEEEiSA_EEEEEDaRKT_RKT0_RKT1_ENKUlRKT_RKT0_RKT1_E_clIS5_SB_SD_EEDaSQ_ST_SW_)
$_ZN7cutlass13device_kernelIN5flash19enable_sm80_to_sm89INS1_16FlashAttnBwdSm80INS1_25CollectiveMainloopBwdSm80ILi2ELi2EN4cute5tupleIJNS5_1CILi128EEES8_NS7_ILi64EEEEEENS_10bfloat16_tEfNS_4arch4Sm80ELb1ELb0ELb1ELb1ELb0ELb0ELb0ELb0ELi2ELi4ELi4ELi4ELb0EEENS1_21CollectiveEpilogueBwdISA_SB_SD_Li256ELb1ELb0ELi2EEENS1_25SingleTileBwdLPTSchedulerILb1ELi128ELb0EEEEEEEEEvNT_6ParamsE$_ZZN4cute13to_mixed_bitsINS_5tupleIJNS1_IJNS_1CILi4EEENS2_ILi8EEEEEENS2_ILi2EEENS2_ILi1EEEEEENS1_IJNS1_IJNS2_ILi128EEENS2_ILi0EEEEEES4_SA_EEENS1_IJNS1_IJiiEEEiSA_EEEEEDaRKT_RKT0_RKT1_ENKUlRKT_RKT0_RKT1_E_clIS5_SB_SD_EEDaSQ_ST_SW_:
[----:B------:R-:W-:Y:S02]  /*d710*/  MOV R3, R2 ;  /* 0x0000000200037202 */ /* 0x000fe40000000f00 */
[----:B------:R-:W-:Y:S02]  /*d720*/  MOV R2, 0xd740 ;  /* 0x0000d74000027802 */ /* 0x000fe40000000f00 */
[----:B------:R-:W-:Y:S05]  /*d730*/  CALL.REL.NOINC `($_ZN7cutlass13device_kernelIN5flash19enable_sm80_to_sm89INS1_16FlashAttnBwdSm80INS1_25CollectiveMainloopBwdSm80ILi2ELi2EN4cute5tupleIJNS5_1CILi128EEES8_NS7_ILi64EEEEEENS_10bfloat16_tEfNS_4arch4Sm80ELb1ELb0ELb1ELb1ELb0ELb0ELb0ELb0ELi2ELi4ELi4ELi4ELb0EEENS1_21CollectiveEpilogueBwdISA_SB_SD_Li256ELb1ELb0ELi2EEENS1_25SingleTileBwdLPTSchedulerILb1ELi128ELb0EEEEEEEEEvNT_6ParamsE$_ZZN4cute13to_mixed_bitsINS_5tupleIJNS_1CILi4EEENS2_ILi8EEEEEENS1_IJNS2_ILi128EEENS2_ILi0EEEEEENS1_IJiiEEEEEDaRKT_RKT0_RKT1_ENKUlRKT_RKT0_RKT1_E_clIS3_S6_iEEDaSL_SO_SR_) ;  /* 0x0000034000007944 */ /* 0x000fea0003c00000 */
[----:B------:R-:W-:Y:S02]  /*d740*/  MOV R2, 0xd760 ;  /* 0x0000d76000027802 */ /* 0x000fe40000000f00 */
[----:B------:R-:W-:Y:S05]  /*d750*/  CALL.REL.NOINC `($_ZN7cutlass13device_kernelIN5flash19enable_sm80_to_sm89INS1_16FlashAttnBwdSm80INS1_25CollectiveMainloopBwdSm80ILi2ELi2EN4cute5tupleIJNS5_1CILi128EEES8_NS7_ILi64EEEEEENS_10bfloat16_tEfNS_4arch4Sm80ELb1ELb0ELb1ELb1ELb0ELb0ELb0ELb0ELi2ELi4ELi4ELi4ELb0EEENS1_21CollectiveEpilogueBwdISA_SB_SD_Li256ELb1ELb0ELi2EEENS1_25SingleTileBwdLPTSchedulerILb1ELi128ELb0EEEEEEEEEvNT_6ParamsE$_ZZN4cute13to_mixed_bitsINS_5tupleIJNS_1CILi4EEENS2_ILi8EEEEEENS1_IJNS2_ILi128EEENS2_ILi0EEEEEENS1_IJiiEEEEEDaRKT_RKT0_RKT1_ENKUlDpRKT_E_clIJNS_9MixedBitsILj0ELj384EEENS2_ILj0EEEEEEDaSM_) ;  /* 0x000002e000007944 */ /* 0x000fea0003c00000 */
[----:B------:R-:W-:Y:S02]  /*d760*/  MOV R8, R6 ;  /* 0x0000000600087202 */ /* 0x000fe40000000f00 */
[----:B------:R-:W-:-:S04]  /*d770*/  MOV R9, 0x0 ;  /* 0x0000000000097802 */ /* 0x000fc80000000f00 */
[----:B------:R-:W-:Y:S05]  /*d780*/  RET.REL.NODEC R8 `(_ZN7cutlass13device_kernelIN5flash19enable_sm80_to_sm89INS1_16FlashAttnBwdSm80INS1_25CollectiveMainloopBwdSm80ILi2ELi2EN4cute5tupleIJNS5_1CILi128EEES8_NS7_ILi64EEEEEENS_10bfloat16_tEfNS_4arch4Sm80ELb1ELb0ELb1ELb1ELb0ELb0ELb0ELb0ELi2ELi4ELi4ELi4ELb0EEENS1_21CollectiveEpilogueBwdISA_SB_SD_Li256ELb1ELb0ELi2EEENS1_25SingleTileBwdLPTSchedulerILb1ELi128ELb0EEEEEEEEEvNT_6ParamsE) ;  /* 0xffff287008007950 */ /* 0x000fea0003c3ffff */
        .type           $_ZN7cutlass13device_kernelIN5flash19enable_sm80_to_sm89INS1_16FlashAttnBwdSm80INS1_25CollectiveMainloopBwdSm80ILi2ELi2EN4cute5tupleIJNS5_1CILi128EEES8_NS7_ILi64EEEEEENS_10bfloat16_tEfNS_4arch4Sm80ELb1ELb0ELb1ELb1ELb0ELb0ELb0ELb0ELi2ELi4ELi4ELi4ELb0EEENS1_21CollectiveEpilogueBwdISA_SB_SD_Li256ELb1ELb0ELi2EEENS1_25SingleTileBwdLPTSchedulerILb1ELi128ELb0EEEEEEEEEvNT_6ParamsE$_ZZN4cute13to_mixed_bitsINS_5tupleIJNS1_IJNS_1CILi4EEENS2_ILi8EEEEEENS2_ILi2EEENS2_ILi1EEEEEENS1_IJNS1_IJNS2_ILi128EEENS2_ILi0EEEEEES4_SA_EEENS1_IJNS1_IJiiEEEiSA_EEEEEDaRKT_RKT0_RKT1_ENKUlRKT_RKT0_RKT1_E_clIS6_S4_iEEDaSQ_ST_SW_,@function
        .size           $_ZN7cutlass13device_kernelIN5flash19enable_sm80_to_sm89INS1_16FlashAttnBwdSm80INS1_25CollectiveMainloopBwdSm80ILi2ELi2EN4cute5tupleIJNS5_1CILi128EEES8_NS7_ILi64EEEEEENS_10bfloat16_tEfNS_4arch4Sm80ELb1ELb0ELb1ELb1ELb0ELb0ELb0ELb0ELi2ELi4ELi4ELi4ELb0EEENS1_21CollectiveEpilogueBwdISA_SB_SD_Li256ELb1ELb0ELi2EEENS1_25SingleTileBwdLPTSchedulerILb1ELi128ELb0EEEEEEEEEvNT_6ParamsE$_ZZN4cute13to_mixed_bitsINS_5tupleIJNS1_IJNS_1CILi4EEENS2_ILi8EEEEEENS2_ILi2EEENS2_ILi1EEEEEENS1_IJNS1_IJNS2_ILi128EEENS2_ILi0EEEEEES4_SA_EEENS1_IJNS1_IJiiEEEiSA_EEEEEDaRKT_RKT0_RKT1_ENKUlRKT_RKT0_RKT1_E_clIS6_S4_iEEDaSQ_ST_SW_,($_ZN7cutlass13device_kernelIN5flash19enable_sm80_to_sm89INS1_16FlashAttnBwdSm80INS1_25CollectiveMainloopBwdSm80ILi2ELi2EN4cute5tupleIJNS5_1CILi128EEES8_NS7_ILi64EEEEEENS_10bfloat16_tEfNS_4arch4Sm80ELb1ELb0ELb1ELb1ELb0ELb0ELb0ELb0ELi2ELi4ELi4ELi4ELb0EEENS1_21CollectiveEpilogueBwdISA_SB_SD_Li256ELb1ELb0ELi2EEENS1_25SingleTileBwdLPTSchedulerILb1ELi128ELb0EEEEEEEEEvNT_6ParamsE$_ZZN4cute13to_mixed_bitsINS_5tupleIJNS1_IJNS_1CILi4EEENS2_ILi8EEEEEES3_NS2_ILi1EEEEEENS1_IJNS1_IJNS2_ILi0EEENS2_ILi64EEEEEES8_S8_EEENS1_IJNS1_IJiiEEEiS8_EEEEEDaRKT_RKT0_RKT1_ENKUlDpRKT_E_clIJNS_9MixedBitsILj0ELj448EEENS2_ILj0EEESV_EEEDaSQ_ - $_ZN7cutlass13device_kernelIN5flash19enable_sm80_to_sm89INS1_16FlashAttnBwdSm80INS1_25CollectiveMainloopBwdSm80ILi2ELi2EN4cute5tupleIJNS5_1CILi128EEES8_NS7_ILi64EEEEEENS_10bfloat16_tEfNS_4arch4Sm80ELb1ELb0ELb1ELb1ELb0ELb0ELb0ELb0ELi2ELi4ELi4ELi4ELb0EEENS1_21CollectiveEpilogueBwdISA_SB_SD_Li256ELb1ELb0ELi2EEENS1_25SingleTileBwdLPTSchedulerILb1ELi128ELb0EEEEEEEEEvNT_6ParamsE$_ZZN4cute13to_mixed_bitsINS_5tupleIJNS1_IJNS_1CILi4EEENS2_ILi8EEEEEENS2_ILi2EEENS2_ILi1EEEEEENS1_IJNS1_IJNS2_ILi128EEENS2_ILi0EEEEEES4_SA_EEENS1_IJNS1_IJiiEEEiSA_EEEEEDaRKT_RKT0_RKT1_ENKUlRKT_RKT0_RKT1_E_clIS6_S4_iEEDaSQ_ST_SW_)
$_ZN7cutlass13device_kernelIN5flash19enable_sm80_to_sm89INS1_16FlashAttnBwdSm80INS1_25CollectiveMainloopBwdSm80ILi2ELi2EN4cute5tupleIJNS5_1CILi128EEES8_NS7_ILi64EEEEEENS_10bfloat16_tEfNS_4arch4Sm80ELb1ELb0ELb1ELb1ELb0ELb0ELb0ELb0ELi2ELi4ELi4ELi4ELb0EEENS1_21CollectiveEpilogueBwdISA_SB_SD_Li256ELb1ELb0ELi2EEENS1_25SingleTileBwdLPTSchedulerILb1ELi128ELb0EEEEEEEEEvNT_6ParamsE$_ZZN4cute13to_mixed_bitsINS_5tupleIJNS1_IJNS_1CILi4EEENS2_ILi8EEEEEENS2_ILi2EEENS2_ILi1EEEEEENS1_IJNS1_IJNS2_ILi128EEENS2_ILi0EEEEEES4_SA_EEENS1_IJNS1_IJiiEEEiSA_EEEEEDaRKT_RKT0_RKT1_ENKUlRKT_RKT0_RKT1_E_clIS6_S4_iEEDaSQ_ST_SW_:
[----:B------:R-:W-:Y:S01]  /*d790*/  MOV R8, R6 ;  /* 0x0000000600087202 */ /* 0x000fe20000000f00 */
[----:B------:R-:W-:Y:S02]  /*d7a0*/  IMAD.MOV.U32 R9, RZ, RZ, 0x0 ;  /* 0x00000000ff097424 */ /* 0x000fe400078e00ff */
[----:B------:R-:W-:-:S05]  /*d7b0*/  IMAD.SHL.U32 R2, R31, 0x8, RZ ;  /* 0x000000081f027824 */ /* 0x000fca00078e00ff */
[----:B------:R-:W-:Y:S01]  /*d7c0*/  LOP3.LUT R2, R2, 0x8, RZ, 0xc0, !PT ;  /* 0x0000000802027812 */ /* 0x000fe200078ec0ff */
[----:B------:R-:W-:Y:S06]  /*d7d0*/  RET.REL.NODEC R8 `(_ZN7cutlass13device_kernelIN5flash19enable_sm80_to_sm89INS1_16FlashAttnBwdSm80INS1_25CollectiveMainloopBwdSm80ILi2ELi2EN4cute5tupleIJNS5_1CILi128EEES8_NS7_ILi64EEEEEENS_10bfloat16_tEfNS_4arch4Sm80ELb1ELb0ELb1ELb1ELb0ELb0ELb0ELb0ELi2ELi4ELi4ELi4ELb0EEENS1_21CollectiveEpilogueBwdISA_SB_SD_Li256ELb1ELb0ELi2EEENS1_25SingleTileBwdLPTSchedulerILb1ELi128ELb0EEEEEEEEEvNT_6ParamsE) ;  /* 0xffff282008007950 */ /* 0x000fec0003c3ffff */
        .type           $_ZN7cutlass13device_kernelIN5flash19enable_sm80_to_sm89INS1_16FlashAttnBwdSm80INS1_25CollectiveMainloopBwdSm80ILi2ELi2EN4cute5tupleIJNS5_1CILi128EEES8_NS7_ILi64EEEEEENS_10bfloat16_tEfNS_4arch4Sm80ELb1ELb0ELb1ELb1ELb0ELb0ELb0ELb0ELi2ELi4ELi4ELi4ELb0EEENS1_21CollectiveEpilogueBwdISA_SB_SD_Li256ELb1ELb0ELi2EEENS1_25SingleTileBwdLPTSchedulerILb1ELi128ELb0EEEEEEEEEvNT_6ParamsE$_ZZN4cute13to_mixed_bitsINS_5tupleIJNS1_IJNS_1CILi4EEENS2_ILi8EEEEEES3_NS2_ILi1EEEEEENS1_IJNS1_IJNS2_ILi0EEENS2_ILi64EEEEEES8_S8_EEENS1_IJNS1_IJiiEEEiS8_EEEEEDaRKT_RKT0_RKT1_ENKUlDpRKT_E_clIJNS_9MixedBitsILj0ELj448EEENS2_ILj0EEESV_EEEDaSQ_,@function
        .size           $_ZN7cutlass13device_kernelIN5flash19enable_sm80_to_sm89INS1_16FlashAttnBwdSm80INS1_25CollectiveMainloopBwdSm80ILi2ELi2EN4cute5tupleIJNS5_1CILi128EEES8_NS7_ILi64EEEEEENS_10bfloat16_tEfNS_4arch4Sm80ELb1ELb0ELb1ELb1ELb0ELb0ELb0ELb0ELi2ELi4ELi4ELi4ELb0EEENS1_21CollectiveEpilogueBwdISA_SB_SD_Li256ELb1ELb0ELi2EEENS1_25SingleTileBwdLPTSchedulerILb1ELi128ELb0EEEEEEEEEvNT_6ParamsE$_ZZN4cute13to_mixed_bitsINS_5tupleIJNS1_IJNS_1CILi4EEENS2_ILi8EEEEEES3_NS2_ILi1EEEEEENS1_IJNS1_IJNS2_ILi0EEENS2_ILi64EEEEEES8_S8_EEENS1_IJNS1_IJiiEEEiS8_EEEEEDaRKT_RKT0_RKT1_ENKUlDpRKT_E_clIJNS_9MixedBitsILj0ELj448EEENS2_ILj0EEESV_EEEDaSQ_,($_ZN7cutlass13device_kernelIN5flash19enable_sm80_to_sm89INS1_16FlashAttnBwdSm80INS1_25CollectiveMainloopBwdSm80ILi2ELi2EN4cute5tupleIJNS5_1CILi128EEES8_NS7_ILi64EEEEEENS_10bfloat16_tEfNS_4arch4Sm80ELb1ELb0ELb1ELb1ELb0ELb0ELb0ELb0ELi2ELi4ELi4ELi4ELb0EEENS1_21CollectiveEpilogueBwdISA_SB_SD_Li256ELb1ELb0ELi2EEENS1_25SingleTileBwdLPTSchedulerILb1ELi128ELb0EEEEEEEEEvNT_6ParamsE$_ZZN4cute13to_mixed_bitsINS_5tupleIJNS1_IJNS_1CILi4EEENS2_ILi8EEEEEES3_NS2_ILi1EEEEEENS1_IJNS1_IJNS2_ILi0EEENS2_ILi64EEEEEES8_S8_EEENS1_IJNS1_IJiiEEEiS8_EEEEEDaRKT_RKT0_RKT1_ENKUlRKT_RKT0_RKT1_E_clIS5_SA_SC_EEDaSP_SS_SV_ - $_ZN7cutlass13device_kernelIN5flash19enable_sm80_to_sm89INS1_16FlashAttnBwdSm80INS1_25CollectiveMainloopBwdSm80ILi2ELi2EN4cute5tupleIJNS5_1CILi128EEES8_NS7_ILi64EEEEEENS_10bfloat16_tEfNS_4arch4Sm80ELb1ELb0ELb1ELb1ELb0ELb0ELb0ELb0ELi2ELi4ELi4ELi4ELb0EEENS1_21CollectiveEpilogueBwdISA_SB_SD_Li256ELb1ELb0ELi2EEENS1_25SingleTileBwdLPTSchedulerILb1ELi128ELb0EEEEEEEEEvNT_6ParamsE$_ZZN4cute13to_mixed_bitsINS_5tupleIJNS1_IJNS_1CILi4EEENS2_ILi8EEEEEES3_NS2_ILi1EEEEEENS1_IJNS1_IJNS2_ILi0EEENS2_ILi64EEEEEES8_S8_EEENS1_IJNS1_IJiiEEEiS8_EEEEEDaRKT_RKT0_RKT1_ENKUlDpRKT_E_clIJNS_9MixedBitsILj0ELj448EEENS2_ILj0EEESV_EEEDaSQ_)
$_ZN7cutlass13device_kernelIN5flash19enable_sm80_to_sm89INS1_16FlashAttnBwdSm80INS1_25CollectiveMainloopBwdSm80ILi2ELi2EN4cute5tupleIJNS5_1CILi128EEES8_NS7_ILi64EEEEEENS_10bfloat16_tEfNS_4arch4Sm80ELb1ELb0ELb1ELb1ELb0ELb0ELb0ELb0ELi2ELi4ELi4ELi4ELb0EEENS1_21CollectiveEpilogueBwdISA_SB_SD_Li256ELb1ELb0ELi2EEENS1_25SingleTileBwdLPTSchedulerILb1ELi128ELb0EEEEEEEEEvNT_6ParamsE$_ZZN4cute13to_mixed_bitsINS_5tupleIJNS1_IJNS_1CILi4EEENS2_ILi8EEEEEES3_NS2_ILi1EEEEEENS1_IJNS1_IJNS2_ILi0EEENS2_ILi64EEEEEES8_S8_EEENS1_IJNS1_IJiiEEEiS8_EEEEEDaRKT_RKT0_RKT1_ENKUlDpRKT_E_clIJNS_9MixedBitsILj0ELj448EEENS2_ILj0EEESV_EEEDaSQ_:
[----:B------:R-:W-:Y:S02]  /*d7e0*/  MOV R3, 0x0 ;  /* 0x0000000000037802 */ /* 0x000fe40000000f00 */
[----:B------:R-:W-:Y:S02]  /*d7f0*/  LOP3.LUT R13, R13, 0x1c0, RZ, 0xc0, !PT ;  /* 0x000001c00d0d7812 */ /* 0x000fe400078ec0ff */
[----:B------:R-:W-:Y:S05]  /*d800*/  RET.REL.NODEC R2 `(_ZN7cutlass13device_kernelIN5flash19enable_sm80_to_sm89INS1_16FlashAttnBwdSm80INS1_25CollectiveMainloopBwdSm80ILi2ELi2EN4cute5tupleIJNS5_1CILi128EEES8_NS7_ILi64EEEEEENS_10bfloat16_tEfNS_4arch4Sm80ELb1ELb0ELb1ELb1ELb0ELb0ELb0ELb0ELi2ELi4ELi4ELi4ELb0EEENS1_21CollectiveEpilogueBwdISA_SB_SD_Li256ELb1ELb0ELi2EEENS1_25SingleTileBwdLPTSchedulerILb1ELi128ELb0EEEEEEEEEvNT_6ParamsE) ;  /* 0xffff27f002007950 */ /* 0x000fea0003c3ffff */
        .type           $_ZN7cutlass13device_kernelIN5flash19enable_sm80_to_sm89INS1_16FlashAttnBwdSm80INS1_25CollectiveMainloopBwdSm80ILi2ELi2EN4cute5tupleIJNS5_1CILi128EEES8_NS7_ILi64EEEEEENS_10bfloat16_tEfNS_4arch4Sm80ELb1ELb0ELb1ELb1ELb0ELb0ELb0ELb0ELi2ELi4ELi4ELi4ELb0EEENS1_21CollectiveEpilogueBwdISA_SB_SD_Li256ELb1ELb0ELi2EEENS1_25SingleTileBwdLPTSchedulerILb1ELi128ELb0EEEEEEEEEvNT_6ParamsE$_ZZN4cute13to_mixed_bitsINS_5tupleIJNS1_IJNS_1CILi4EEENS2_ILi8EEEEEES3_NS2_ILi1EEEEEENS1_IJNS1_IJNS2_ILi0EEENS2_ILi64EEEEEES8_S8_EEENS1_IJNS1_IJiiEEEiS8_EEEEEDaRKT_RKT0_RKT1_ENKUlRKT_RKT0_RKT1_E_clIS5_SA_SC_EEDaSP_SS_SV_,@function
        .size           $_ZN7cutlass13device_kernelIN5flash19enable_sm80_to_sm89INS1_16FlashAttnBwdSm80INS1_25CollectiveMainloopBwdSm80ILi2ELi2EN4cute5tupleIJNS5_1CILi128EEES8_NS7_ILi64EEEEEENS_10bfloat16_tEfNS_4arch4Sm80ELb1ELb0ELb1ELb1ELb0ELb0ELb0ELb0ELi2ELi4ELi4ELi4ELb0EEENS1_21CollectiveEpilogueBwdISA_SB_SD_Li256ELb1ELb0ELi2EEENS1_25SingleTileBwdLPTSchedulerILb1ELi128ELb0EEEEEEEEEvNT_6ParamsE$_ZZN4cute13to_mixed_bitsINS_5tupleIJNS1_IJNS_1CILi4EEENS2_ILi8EEEEEES3_NS2_ILi1EEEEEENS1_IJNS1_IJNS2_ILi0EEENS2_ILi64EEEEEES8_S8_EEENS1_IJNS1_IJiiEEEiS8_EEEEEDaRKT_RKT0_RKT1_ENKUlRKT_RKT0_RKT1_E_clIS5_SA_SC_EEDaSP_SS_SV_,($_ZN7cutlass13device_kernelIN5flash19enable_sm80_to_sm89INS1_16FlashAttnBwdSm80INS1_25CollectiveMainloopBwdSm80ILi2ELi2EN4cute5tupleIJNS5_1CILi128EEES8_NS7_ILi64EEEEEENS_10bfloat16_tEfNS_4arch4Sm80ELb1ELb0ELb1ELb1ELb0ELb0ELb0ELb0ELi2ELi4ELi4ELi4ELb0EEENS1_21CollectiveEpilogueBwdISA_SB_SD_Li256ELb1ELb0ELi2EEENS1_25SingleTileBwdLPTSchedulerILb1ELi128ELb0EEEEEEEEEvNT_6ParamsE$_ZZN4cute13to_mixed_bitsINS_5tupleIJNS1_IJNS_1CILi4EEENS2_ILi8EEEEEES3_NS2_ILi1EEEEEENS1_IJNS1_IJNS2_ILi128EEENS2_ILi0EEEEEENS2_ILi16EEES9_EEENS1_IJNS1_IJiiEEEiS9_EEEEEDaRKT_RKT0_RKT1_ENKUlDpRKT_E_clIJNS_9MixedBitsILj0ELj384EEENSU_ILj0ELj48EEENS2_ILj0EEEEEEDaSR_ - $_ZN7cutlass13device_kernelIN5flash19enable_sm80_to_sm89INS1_16FlashAttnBwdSm80INS1_25CollectiveMainloopBwdSm80ILi2ELi2EN4cute5tupleIJNS5_1CILi128EEES8_NS7_ILi64EEEEEENS_10bfloat16_tEfNS_4arch4Sm80ELb1ELb0ELb1ELb1ELb0ELb0ELb0ELb0ELi2ELi4ELi4ELi4ELb0EEENS1_21CollectiveEpilogueBwdISA_SB_SD_Li256ELb1ELb0ELi2EEENS1_25SingleTileBwdLPTSchedulerILb1ELi128ELb0EEEEEEEEEvNT_6ParamsE$_ZZN4cute13to_mixed_bitsINS_5tupleIJNS1_IJNS_1CILi4EEENS2_ILi8EEEEEES3_NS2_ILi1EEEEEENS1_IJNS1_IJNS2_ILi0EEENS2_ILi64EEEEEES8_S8_EEENS1_IJNS1_IJiiEEEiS8_EEEEEDaRKT_RKT0_RKT1_ENKUlRKT_RKT0_RKT1_E_clIS5_SA_SC_EEDaSP_SS_SV_)
$_ZN7cutlass13device_kernelIN5flash19enable_sm80_to_sm89INS1_16FlashAttnBwdSm80INS1_25CollectiveMainloopBwdSm80ILi2ELi2EN4cute5tupleIJNS5_1CILi128EEES8_NS7_ILi64EEEEEENS_10bfloat16_tEfNS_4arch4Sm80ELb1ELb0ELb1ELb1ELb0ELb0ELb0ELb0ELi2ELi4ELi4ELi4ELb0EEENS1_21CollectiveEpilogueBwdISA_SB_SD_Li256ELb1ELb0ELi2EEENS1_25SingleTileBwdLPTSchedulerILb1ELi128ELb0EEEEEEEEEvNT_6ParamsE$_ZZN4cute13to_mixed_bitsINS_5tupleIJNS1_IJNS_1CILi4EEENS2_ILi8EEEEEES3_NS2_ILi1EEEEEENS1_IJNS1_IJNS2_ILi0EEENS2_ILi64EEEEEES8_S8_EEENS1_IJNS1_IJiiEEEiS8_EEEEEDaRKT_RKT0_RKT1_ENKUlRKT_RKT0_RKT1_E_clIS5_SA_SC_EEDaSP_SS_SV_:
        /* <DEDUP_REMOVED lines=8> */
        .type           $_ZN7cutlass13device_kernelIN5flash19enable_sm80_to_sm89INS1_16FlashAttnBwdSm80INS1_25CollectiveMainloopBwdSm80ILi2ELi2EN4cute5tupleIJNS5_1CILi128EEES8_NS7_ILi64EEEEEENS_10bfloat16_tEfNS_4arch4Sm80ELb1ELb0ELb1ELb1ELb0ELb0ELb0ELb0ELi2ELi4ELi4ELi4ELb0EEENS1_21CollectiveEpilogueBwdISA_SB_SD_Li256ELb1ELb0ELi2EEENS1_25SingleTileBwdLPTSchedulerILb1ELi128ELb0EEEEEEEEEvNT_6ParamsE$_ZZN4cute13to_mixed_bitsINS_5tupleIJNS1_IJNS_1CILi4EEENS2_ILi8EEEEEES3_NS2_ILi1EEEEEENS1_IJNS1_IJNS2_ILi128EEENS2_ILi0EEEEEENS2_ILi16EEES9_EEENS1_IJNS1_IJiiEEEiS9_EEEEEDaRKT_RKT0_RKT1_ENKUlDpRKT_E_clIJNS_9MixedBitsILj0ELj384EEENSU_ILj0ELj48EEENS2_ILj0EEEEEEDaSR_,@function
        .size           $_ZN7cutlass13device_kernelIN5flash19enable_sm80_to_sm89INS1_16FlashAttnBwdSm80INS1_25CollectiveMainloopBwdSm80ILi2ELi2EN4cute5tupleIJNS5_1CILi128EEES8_NS7_ILi64EEEEEENS_10bfloat16_tEfNS_4arch4Sm80ELb1ELb0ELb1ELb1ELb0ELb0ELb0ELb0ELi2ELi4ELi4ELi4ELb0EEENS1_21CollectiveEpilogueBwdISA_SB_SD_Li256ELb1ELb0ELi2EEENS1_25SingleTileBwdLPTSchedulerILb1ELi128ELb0EEEEEEEEEvNT_6ParamsE$_ZZN4cute13to_mixed_bitsINS_5tupleIJNS1_IJNS_1CILi4EEENS2_ILi8EEEEEES3_NS2_ILi1EEEEEENS1_IJNS1_IJNS2_ILi128EEENS2_ILi0EEEEEENS2_ILi16EEES9_EEENS1_IJNS1_IJiiEEEiS9_EEEEEDaRKT_RKT0_RKT1_ENKUlDpRKT_E_clIJNS_9MixedBitsILj0ELj384EEENSU_ILj0ELj48EEENS2_ILj0EEEEEEDaSR_,($_ZN7cutlass13device_kernelIN5flash19enable_sm80_to_sm89INS1_16FlashAttnBwdSm80INS1_25CollectiveMainloopBwdSm80ILi2ELi2EN4cute5tupleIJNS5_1CILi128EEES8_NS7_ILi64EEEEEENS_10bfloat16_tEfNS_4arch4Sm80ELb1ELb0ELb1ELb1ELb0ELb0ELb0ELb0ELi2ELi4ELi4ELi4ELb0EEENS1_21CollectiveEpilogueBwdISA_SB_SD_Li256ELb1ELb0ELi2EEENS1_25SingleTileBwdLPTSchedulerILb1ELi128ELb0EEEEEEEEEvNT_6ParamsE$_ZZN4cute13to_mixed_bitsINS_5tupleIJNS1_IJNS_1CILi4EEENS2_ILi8EEEEEES3_NS2_ILi1EEEEEENS1_IJNS1_IJNS2_ILi128EEENS2_ILi0EEEEEENS2_ILi16EEES9_EEENS1_IJNS1_IJiiEEEiS9_EEEEEDaRKT_RKT0_RKT1_ENKUlRKT_RKT0_RKT1_E_clIS3_SB_iEEDaSQ_ST_SW_ - $_ZN7cutlass13device_kernelIN5flash19enable_sm80_to_sm89INS1_16FlashAttnBwdSm80INS1_25CollectiveMainloopBwdSm80ILi2ELi2EN4cute5tupleIJNS5_1CILi128EEES8_NS7_ILi64EEEEEENS_10bfloat16_tEfNS_4arch4Sm80ELb1ELb0ELb1ELb1ELb0ELb0ELb0ELb0ELi2ELi4ELi4ELi4ELb0EEENS1_21CollectiveEpilogueBwdISA_SB_SD_Li256ELb1ELb0ELi2EEENS1_25SingleTileBwdLPTSchedulerILb1ELi128ELb0EEEEEEEEEvNT_6ParamsE$_ZZN4cute13to_mixed_bitsINS_5tupleIJNS1_IJNS_1CILi4EEENS2_ILi8EEEEEES3_NS2_ILi1EEEEEENS1_IJNS1_IJNS2_ILi128EEENS2_ILi0EEEEEENS2_ILi16EEES9_EEENS1_IJNS1_IJiiEEEiS9_EEEEEDaRKT_RKT0_RKT1_ENKUlDpRKT_E_clIJNS_9MixedBitsILj0ELj384EEENSU_ILj0ELj48EEENS2_ILj0EEEEEEDaSR_)
$_ZN7cutlass13device_kernelIN5flash19enable_sm80_to_sm89INS1_16FlashAttnBwdSm80INS1_25CollectiveMainloopBwdSm80ILi2ELi2EN4cute5tupleIJNS5_1CILi128EEES8_NS7_ILi64EEEEEENS_10bfloat16_tEfNS_4arch4Sm80ELb1ELb0ELb1ELb1ELb0ELb0ELb0ELb0ELi2ELi4ELi4ELi4ELb0EEENS1_21CollectiveEpilogueBwdISA_SB_SD_Li256ELb1ELb0ELi2EEENS1_25SingleTileBwdLPTSchedulerILb1ELi128ELb0EEEEEEEEEvNT_6ParamsE$_ZZN4cute13to_mixed_bitsINS_5tupleIJNS1_IJNS_1CILi4EEENS2_ILi8EEEEEES3_NS2_ILi1EEEEEENS1_IJNS1_IJNS2_ILi128EEENS2_ILi0EEEEEENS2_ILi16EEES9_EEENS1_IJNS1_IJiiEEEiS9_EEEEEDaRKT_RKT0_RKT1_ENKUlDpRKT_E_clIJNS_9MixedBitsILj0ELj384EEENSU_ILj0ELj48EEENS2_ILj0EEEEEEDaSR_:
[----:B------:R-:W-:Y:S01]  /*d890*/  IMAD.MOV.U32 R8, RZ, RZ, R2 ;  /* 0x000000ffff087224 */ /* 0x000fe200078e0002 */
[----:B------:R-:W-:Y:S01]  /*d8a0*/  LOP3.LUT R6, R5, 0x30, RZ, 0xc0, !PT ;  /* 0x0000003005067812 */ /* 0x000fe200078ec0ff */
[----:B------:R-:W-:-:S03]  /*d8b0*/  IMAD.MOV.U32 R9, RZ, RZ, 0x0 ;  /* 0x00000000ff097424 */ /* 0x000fc600078e00ff */
[----:B------:R-:W-:Y:S01]  /*d8c0*/  LOP3.LUT R3, R6, 0x1b0, R3, 0x78, !PT ;  /* 0x000001b006037812 */ /* 0x000fe200078e7803 */
[----:B------:R-:W-:Y:S06]  /*d8d0*/  RET.REL.NODEC R8 `(_ZN7cutlass13device_kernelIN5flash19enable_sm80_to_sm89INS1_16FlashAttnBwdSm80INS1_25CollectiveMainloopBwdSm80ILi2ELi2EN4cute5tupleIJNS5_1CILi128EEES8_NS7_ILi64EEEEEENS_10bfloat16_tEfNS_4arch4Sm80ELb1ELb0ELb1ELb1ELb0ELb0ELb0ELb0ELi2ELi4ELi4ELi4ELb0EEENS1_21CollectiveEpilogueBwdISA_SB_SD_Li256ELb1ELb0ELi2EEENS1_25SingleTileBwdLPTSchedulerILb1ELi128ELb0EEEEEEEEEvNT_6ParamsE) ;  /* 0xffff272008007950 */ /* 0x000fec0003c3ffff */
        .type           $_ZN7cutlass13device_kernelIN5flash19enable_sm80_to_sm89INS1_16FlashAttnBwdSm80INS1_25CollectiveMainloopBwdSm80ILi2ELi2EN4cute5tupleIJNS5_1CILi128EEES8_NS7_ILi64EEEEEENS_10bfloat16_tEfNS_4arch4Sm80ELb1ELb0ELb1ELb1ELb0ELb0ELb0ELb0ELi2ELi4ELi4ELi4ELb0EEENS1_21CollectiveEpilogueBwdISA_SB_SD_Li256ELb1ELb0ELi2EEENS1_25SingleTileBwdLPTSchedulerILb1ELi128ELb0EEEEEEEEEvNT_6ParamsE$_ZZN4cute13to_mixed_bitsINS_5tupleIJNS1_IJNS_1CILi4EEENS2_ILi8EEEEEES3_NS2_ILi1EEEEEENS1_IJNS1_IJNS2_ILi128EEENS2_ILi0EEEEEENS2_ILi16EEES9_EEENS1_IJNS1_IJiiEEEiS9_EEEEEDaRKT_RKT0_RKT1_ENKUlRKT_RKT0_RKT1_E_clIS3_SB_iEEDaSQ_ST_SW_,@function
        .size           $_ZN7cutlass13device_kernelIN5flash19enable_sm80_to_sm89INS1_16FlashAttnBwdSm80INS1_25CollectiveMainloopBwdSm80ILi2ELi2EN4cute5tupleIJNS5_1CILi128EEES8_NS7_ILi64EEEEEENS_10bfloat16_tEfNS_4arch4Sm80ELb1ELb0ELb1ELb1ELb0ELb0ELb0ELb0ELi2ELi4ELi4ELi4ELb0EEENS1_21CollectiveEpilogueBwdISA_SB_SD_Li256ELb1ELb0ELi2EEENS1_25SingleTileBwdLPTSchedulerILb1ELi128ELb0EEEEEEEEEvNT_6ParamsE$_ZZN4cute13to_mixed_bitsINS_5tupleIJNS1_IJNS_1CILi4EEENS2_ILi8EEEEEES3_NS2_ILi1EEEEEENS1_IJNS1_IJNS2_ILi128EEENS2_ILi0EEEEEENS2_ILi16EEES9_EEENS1_IJNS1_IJiiEEEiS9_EEEEEDaRKT_RKT0_RKT1_ENKUlRKT_RKT0_RKT1_E_clIS3_SB_iEEDaSQ_ST_SW_,($_ZN7cutlass13device_kernelIN5flash19enable_sm80_to_sm89INS1_16FlashAttnBwdSm80INS1_25CollectiveMainloopBwdSm80ILi2ELi2EN4cute5tupleIJNS5_1CILi128EEES8_NS7_ILi64EEEEEENS_10bfloat16_tEfNS_4arch4Sm80ELb1ELb0ELb1ELb1ELb0ELb0ELb0ELb0ELi2ELi4ELi4ELi4ELb0EEENS1_21CollectiveEpilogueBwdISA_SB_SD_Li256ELb1ELb0ELi2EEENS1_25SingleTileBwdLPTSchedulerILb1ELi128ELb0EEEEEEEEEvNT_6ParamsE$_ZZN4cute13to_mixed_bitsINS_5tupleIJNS1_IJNS_1CILi4EEENS2_ILi8EEEEEES3_NS2_ILi1EEEEEENS1_IJNS1_IJNS2_ILi128EEENS2_ILi0EEEEEENS2_ILi16EEES9_EEENS1_IJNS1_IJiiEEEiS9_EEEEEDaRKT_RKT0_RKT1_ENKUlRKT_RKT0_RKT1_E_clIS5_SA_SD_EEDaSQ_ST_SW_ - $_ZN7cutlass13device_kernelIN5flash19enable_sm80_to_sm89INS1_16FlashAttnBwdSm80INS1_25CollectiveMainloopBwdSm80ILi2ELi2EN4cute5tupleIJNS5_1CILi128EEES8_NS7_ILi64EEEEEENS_10bfloat16_tEfNS_4arch4Sm80ELb1ELb0ELb1ELb1ELb0ELb0ELb0ELb0ELi2ELi4ELi4ELi4ELb0EEENS1_21CollectiveEpilogueBwdISA_SB_SD_Li256ELb1ELb0ELi2EEENS1_25SingleTileBwdLPTSchedulerILb1ELi128ELb0EEEEEEEEEvNT_6ParamsE$_ZZN4cute13to_mixed_bitsINS_5tupleIJNS1_IJNS_1CILi4EEENS2_ILi8EEEEEES3_NS2_ILi1EEEEEENS1_IJNS1_IJNS2_ILi128EEENS2_ILi0EEEEEENS2_ILi16EEES9_EEENS1_IJNS1_IJiiEEEiS9_EEEEEDaRKT_RKT0_RKT1_ENKUlRKT_RKT0_RKT1_E_clIS3_SB_iEEDaSQ_ST_SW_)
$_ZN7cutlass13device_kernelIN5flash19enable_sm80_to_sm89INS1_16FlashAttnBwdSm80INS1_25CollectiveMainloopBwdSm80ILi2ELi2EN4cute5tupleIJNS5_1CILi128EEES8_NS7_ILi64EEEEEENS_10bfloat16_tEfNS_4arch4Sm80ELb1ELb0ELb1ELb1ELb0ELb0ELb0ELb0ELi2ELi4ELi4ELi4ELb0EEENS1_21CollectiveEpilogueBwdISA_SB_SD_Li256ELb1ELb0ELi2EEENS1_25SingleTileBwdLPTSchedulerILb1ELi128ELb0EEEEEEEEEvNT_6ParamsE$_ZZN4cute13to_mixed_bitsINS_5tupleIJNS1_IJNS_1CILi4EEENS2_ILi8EEEEEES3_NS2_ILi1EEEEEENS1_IJNS1_IJNS2_ILi128EEENS2_ILi0EEEEEENS2_ILi16EEES9_EEENS1_IJNS1_IJiiEEEiS9_EEEEEDaRKT_RKT0_RKT1_ENKUlRKT_RKT0_RKT1_E_clIS3_SB_iEEDaSQ_ST_SW_:
[----:B------:R-:W-:Y:S01]  /*d8e0*/  MOV R8, R6 ;  /* 0x0000000600087202 */ /* 0x000fe20000000f00 */
[----:B------:R-:W-:Y:S02]  /*d8f0*/  IMAD.MOV.U32 R9, RZ, RZ, 0x0 ;  /* 0x00000000ff097424 */ /* 0x000fe400078e00ff */
[----:B------:R-:W-:-:S05]  /*d900*/  IMAD.SHL.U32 R2, R29, 0x10, RZ ;  /* 0x000000101d027824 */ /* 0x000fca00078e00ff */
[----:B------:R-:W-:Y:S01]  /*d910*/  LOP3.LUT R2, R2, 0x30, RZ, 0xc0, !PT ;  /* 0x0000003002027812 */ /* 0x000fe200078ec0ff */
[----:B------:R-:W-:Y:S06]  /*d920*/  RET.REL.NODEC R8 `(_ZN7cutlass13device_kernelIN5flash19enable_sm80_to_sm89INS1_16FlashAttnBwdSm80INS1_25CollectiveMainloopBwdSm80ILi2ELi2EN4cute5tupleIJNS5_1CILi128EEES8_NS7_ILi64EEEEEENS_10bfloat16_tEfNS_4arch4Sm80ELb1ELb0ELb1ELb1ELb0ELb0ELb0ELb0ELi2ELi4ELi4ELi4ELb0EEENS1_21CollectiveEpilogueBwdISA_SB_SD_Li256ELb1ELb0ELi2EEENS1_25SingleTileBwdLPTSchedulerILb1ELi128ELb0EEEEEEEEEvNT_6ParamsE) ;  /* 0xffff26d008007950 */ /* 0x000fec0003c3ffff */
        .type           $_ZN7cutlass13device_kernelIN5flash19enable_sm80_to_sm89INS1_16FlashAttnBwdSm80INS1_25CollectiveMainloopBwdSm80ILi2ELi2EN4cute5tupleIJNS5_1CILi128EEES8_NS7_ILi64EEEEEENS_10bfloat16_tEfNS_4arch4Sm80ELb1ELb0ELb1ELb1ELb0ELb0ELb0ELb0ELi2ELi4ELi4ELi4ELb0EEENS1_21CollectiveEpilogueBwdISA_SB_SD_Li256ELb1ELb0ELi2EEENS1_25SingleTileBwdLPTSchedulerILb1ELi128ELb0EEEEEEEEEvNT_6ParamsE$_ZZN4cute13to_mixed_bitsINS_5tupleIJNS1_IJNS_1CILi4EEENS2_ILi8EEEEEES3_NS2_ILi1EEEEEENS1_IJNS1_IJNS2_ILi128EEENS2_ILi0EEEEEENS2_ILi16EEES9_EEENS1_IJNS1_IJiiEEEiS9_EEEEEDaRKT_RKT0_RKT1_ENKUlRKT_RKT0_RKT1_E_clIS5_SA_SD_EEDaSQ_ST_SW_,@function
        .size           $_ZN7cutlass13device_kernelIN5flash19enable_sm80_to_sm89INS1_16FlashAttnBwdSm80INS1_25CollectiveMainloopBwdSm80ILi2ELi2EN4cute5tupleIJNS5_1CILi128EEES8_NS7_ILi64EEEEEENS_10bfloat16_tEfNS_4arch4Sm80ELb1ELb0ELb1ELb1ELb0ELb0ELb0ELb0ELi2ELi4ELi4ELi4ELb0EEENS1_21CollectiveEpilogueBwdISA_SB_SD_Li256ELb1ELb0ELi2EEENS1_25SingleTileBwdLPTSchedulerILb1ELi128ELb0EEEEEEEEEvNT_6ParamsE$_ZZN4cute13to_mixed_bitsINS_5tupleIJNS1_IJNS_1CILi4EEENS2_ILi8EEEEEES3_NS2_ILi1EEEEEENS1_IJNS1_IJNS2_ILi128EEENS2_ILi0EEEEEENS2_ILi16EEES9_EEENS1_IJNS1_IJiiEEEiS9_EEEEEDaRKT_RKT0_RKT1_ENKUlRKT_RKT0_RKT1_E_clIS5_SA_SD_EEDaSQ_ST_SW_,($_ZN7cutlass13device_kernelIN5flash19enable_sm80_to_sm89INS1_16FlashAttnBwdSm80INS1_25CollectiveMainloopBwdSm80ILi2ELi2EN4cute5tupleIJNS5_1CILi128EEES8_NS7_ILi64EEEEEENS_10bfloat16_tEfNS_4arch4Sm80ELb1ELb0ELb1ELb1ELb0ELb0ELb0ELb0ELi2ELi4ELi4ELi4ELb0EEENS1_21CollectiveEpilogueBwdISA_SB_SD_Li256ELb1ELb0ELi2EEENS1_25SingleTileBwdLPTSchedulerILb1ELi128ELb0EEEEEEEEEvNT_6ParamsE$_ZZN4cute13to_mixed_bitsINS_5tupleIJNS_1CILi4EEENS2_ILi8EEEEEENS1_IJNS2_ILi0EEENS2_ILi64EEEEEENS1_IJiiEEEEEDaRKT_RKT0_RKT1_ENKUlDpRKT_E_clIJNS2_ILj0EEENS_9MixedBitsILj0ELj448EEEEEEDaSM_ - $_ZN7cutlass13device_kernelIN5flash19enable_sm80_to_sm89INS1_16FlashAttnBwdSm80INS1_25CollectiveMainloopBwdSm80ILi2ELi2EN4cute5tupleIJNS5_1CILi128EEES8_NS7_ILi64EEEEEENS_10bfloat16_tEfNS_4arch4Sm80ELb1ELb0ELb1ELb1ELb0ELb0ELb0ELb0ELi2ELi4ELi4ELi4ELb0EEENS1_21CollectiveEpilogueBwdISA_SB_SD_Li256ELb1ELb0ELi2EEENS1_25SingleTileBwdLPTSchedulerILb1ELi128ELb0EEEEEEEEEvNT_6ParamsE$_ZZN4cute13to_mixed_bitsINS_5tupleIJNS1_IJNS_1CILi4EEENS2_ILi8EEEEEES3_NS2_ILi1EEEEEENS1_IJNS1_IJNS2_ILi128EEENS2_ILi0EEEEEENS2_ILi16EEES9_EEENS1_IJNS1_IJiiEEEiS9_EEEEEDaRKT_RKT0_RKT1_ENKUlRKT_RKT0_RKT1_E_clIS5_SA_SD_EEDaSQ_ST_SW_)
$_ZN7cutlass13device_kernelIN5flash19enable_sm80_to_sm89INS1_16FlashAttnBwdSm80INS1_25CollectiveMainloopBwdSm80ILi2ELi2EN4cute5tupleIJNS5_1CILi128EEES8_NS7_ILi64EEEEEENS_10bfloat16_tEfNS_4arch4Sm80ELb1ELb0ELb1ELb1ELb0ELb0ELb0ELb0ELi2ELi4ELi4ELi4ELb0EEENS1_21CollectiveEpilogueBwdISA_SB_SD_Li256ELb1ELb0ELi2EEENS1_25SingleTileBwdLPTSchedulerILb1ELi128ELb0EEEEEEEEEvNT_6ParamsE$_ZZN4cute13to_mixed_bitsINS_5tupleIJNS1_IJNS_1CILi4EEENS2_ILi8EEEEEES3_NS2_ILi1EEEEEENS1_IJNS1_IJNS2_ILi128EEENS2_ILi0EEEEEENS2_ILi16EEES9_EEENS1_IJNS1_IJiiEEEiS9_EEEEEDaRKT_RKT0_RKT1_ENKUlRKT_RKT0_RKT1_E_clIS5_SA_SD_EEDaSQ_ST_SW_:
        /* <DEDUP_REMOVED lines=8> */
        .type           $_ZN7cutlass13device_kernelIN5flash19enable_sm80_to_sm89INS1_16FlashAttnBwdSm80INS1_25CollectiveMainloopBwdSm80ILi2ELi2EN4cute5tupleIJNS5_1CILi128EEES8_NS7_ILi64EEEEEENS_10bfloat16_tEfNS_4arch4Sm80ELb1ELb0ELb1ELb1ELb0ELb0ELb0ELb0ELi2ELi4ELi4ELi4ELb0EEENS1_21CollectiveEpilogueBwdISA_SB_SD_Li256ELb1ELb0ELi2EEENS1_25SingleTileBwdLPTSchedulerILb1ELi128ELb0EEEEEEEEEvNT_6ParamsE$_ZZN4cute13to_mixed_bitsINS_5tupleIJNS_1CILi4EEENS2_ILi8EEEEEENS1_IJNS2_ILi0EEENS2_ILi64EEEEEENS1_IJiiEEEEEDaRKT_RKT0_RKT1_ENKUlDpRKT_E_clIJNS2_ILj0EEENS_9MixedBitsILj0ELj448EEEEEEDaSM_,@function
        .size           $_ZN7cutlass13device_kernelIN5flash19enable_sm80_to_sm89INS1_16FlashAttnBwdSm80INS1_25CollectiveMainloopBwdSm80ILi2ELi2EN4cute5tupleIJNS5_1CILi128EEES8_NS7_ILi64EEEEEENS_10bfloat16_tEfNS_4arch4Sm80ELb1ELb0ELb1ELb1ELb0ELb0ELb0ELb0ELi2ELi4ELi4ELi4ELb0EEENS1_21CollectiveEpilogueBwdISA_SB_SD_Li256ELb1ELb0ELi2EEENS1_25SingleTileBwdLPTSchedulerILb1ELi128ELb0EEEEEEEEEvNT_6ParamsE$_ZZN4cute13to_mixed_bitsINS_5tupleIJNS_1CILi4EEENS2_ILi8EEEEEENS1_IJNS2_ILi0EEENS2_ILi64EEEEEENS1_IJiiEEEEEDaRKT_RKT0_RKT1_ENKUlDpRKT_E_clIJNS2_ILj0EEENS_9MixedBitsILj0ELj448EEEEEEDaSM_,($_ZN7cutlass13device_kernelIN5flash19enable_sm80_to_sm89INS1_16FlashAttnBwdSm80INS1_25CollectiveMainloopBwdSm80ILi2ELi2EN4cute5tupleIJNS5_1CILi128EEES8_NS7_ILi64EEEEEENS_10bfloat16_tEfNS_4arch4Sm80ELb1ELb0ELb1ELb1ELb0ELb0ELb0ELb0ELi2ELi4ELi4ELi4ELb0EEENS1_21CollectiveEpilogueBwdISA_SB_SD_Li256ELb1ELb0ELi2EEENS1_25SingleTileBwdLPTSchedulerILb1ELi128ELb0EEEEEEEEEvNT_6ParamsE$_ZZN4cute13to_mixed_bitsINS_5tupleIJNS_1CILi4EEENS2_ILi8EEEEEENS1_IJNS2_ILi0EEENS2_ILi64EEEEEENS1_IJiiEEEEEDaRKT_RKT0_RKT1_ENKUlRKT_RKT0_RKT1_E_clIS4_S7_iEEDaSL_SO_SR_ - $_ZN7cutlass13device_kernelIN5flash19enable_sm80_to_sm89INS1_16FlashAttnBwdSm80INS1_25CollectiveMainloopBwdSm80ILi2ELi2EN4cute5tupleIJNS5_1CILi128EEES8_NS7_ILi64EEEEEENS_10bfloat16_tEfNS_4arch4Sm80ELb1ELb0ELb1ELb1ELb0ELb0ELb0ELb0ELi2ELi4ELi4ELi4ELb0EEENS1_21CollectiveEpilogueBwdISA_SB_SD_Li256ELb1ELb0ELi2EEENS1_25SingleTileBwdLPTSchedulerILb1ELi128ELb0EEEEEEEEEvNT_6ParamsE$_ZZN4cute13to_mixed_bitsINS_5tupleIJNS_1CILi4EEENS2_ILi8EEEEEENS1_IJNS2_ILi0EEENS2_ILi64EEEEEENS1_IJiiEEEEEDaRKT_RKT0_RKT1_ENKUlDpRKT_E_clIJNS2_ILj0EEENS_9MixedBitsILj0ELj448EEEEEEDaSM_)
$_ZN7cutlass13device_kernelIN5flash19enable_sm80_to_sm89INS1_16FlashAttnBwdSm80INS1_25CollectiveMainloopBwdSm80ILi2ELi2EN4cute5tupleIJNS5_1CILi128EEES8_NS7_ILi64EEEEEENS_10bfloat16_tEfNS_4arch4Sm80ELb1ELb0ELb1ELb1ELb0ELb0ELb0ELb0ELi2ELi4ELi4ELi4ELb0EEENS1_21CollectiveEpilogueBwdISA_SB_SD_Li256ELb1ELb0ELi2EEENS1_25SingleTileBwdLPTSchedulerILb1ELi128ELb0EEEEEEEEEvNT_6ParamsE$_ZZN4cute13to_mixed_bitsINS_5tupleIJNS_1CILi4EEENS2_ILi8EEEEEENS1_IJNS2_ILi0EEENS2_ILi64EEEEEENS1_IJiiEEEEEDaRKT_RKT0_RKT1_ENKUlDpRKT_E_clIJNS2_ILj0EEENS_9MixedBitsILj0ELj448EEEEEEDaSM_:
[----:B------:R-:W-:Y:S01]  /*d9b0*/  IMAD.MOV.U32 R8, RZ, RZ, R2 ;  /* 0x000000ffff087224 */ /* 0x000fe200078e0002 */
[----:B------:R-:W-:Y:S02]  /*d9c0*/  MOV R9, 0x0 ;  /* 0x0000000000097802 */ /* 0x000fe40000000f00 */
[----:B------:R-:W-:Y:S02]  /*d9d0*/  LOP3.LUT R3, R3, 0x1c0, RZ, 0xc0, !PT ;  /* 0x000001c003037812 */ /* 0x000fe400078ec0ff */
[----:B------:R-:W-:Y:S05]  /*d9e0*/  RET.REL.NODEC R8 `(_ZN7cutlass13device_kernelIN5flash19enable_sm80_to_sm89INS1_16FlashAttnBwdSm80INS1_25CollectiveMainloopBwdSm80ILi2ELi2EN4cute5tupleIJNS5_1CILi128EEES8_NS7_ILi64EEEEEENS_10bfloat16_tEfNS_4arch4Sm80ELb1ELb0ELb1ELb1ELb0ELb0ELb0ELb0ELi2ELi4ELi4ELi4ELb0EEENS1_21CollectiveEpilogueBwdISA_SB_SD_Li256ELb1ELb0ELi2EEENS1_25SingleTileBwdLPTSchedulerILb1ELi128ELb0EEEEEEEEEvNT_6ParamsE) ;  /* 0xffff261008007950 */ /* 0x000fea0003c3ffff */
        .type           $_ZN7cutlass13device_kernelIN5flash19enable_sm80_to_sm89INS1_16FlashAttnBwdSm80INS1_25CollectiveMainloopBwdSm80ILi2ELi2EN4cute5tupleIJNS5_1CILi128EEES8_NS7_ILi64EEEEEENS_10bfloat16_tEfNS_4arch4Sm80ELb1ELb0ELb1ELb1ELb0ELb0ELb0ELb0ELi2ELi4ELi4ELi4ELb0EEENS1_21CollectiveEpilogueBwdISA_SB_SD_Li256ELb1ELb0ELi2EEENS1_25SingleTileBwdLPTSchedulerILb1ELi128ELb0EEEEEEEEEvNT_6ParamsE$_ZZN4cute13to_mixed_bitsINS_5tupleIJNS_1CILi4EEENS2_ILi8EEEEEENS1_IJNS2_ILi0EEENS2_ILi64EEEEEENS1_IJiiEEEEEDaRKT_RKT0_RKT1_ENKUlRKT_RKT0_RKT1_E_clIS4_S7_iEEDaSL_SO_SR_,@function
        .size           $_ZN7cutlass13device_kernelIN5flash19enable_sm80_to_sm89INS1_16FlashAttnBwdSm80INS1_25CollectiveMainloopBwdSm80ILi2ELi2EN4cute5tupleIJNS5_1CILi128EEES8_NS7_ILi64EEEEEENS_10bfloat16_tEfNS_4arch4Sm80ELb1ELb0ELb1ELb1ELb0ELb0ELb0ELb0ELi2ELi4ELi4ELi4ELb0EEENS1_21CollectiveEpilogueBwdISA_SB_SD_Li256ELb1ELb0ELi2EEENS1_25SingleTileBwdLPTSchedulerILb1ELi128ELb0EEEEEEEEEvNT_6ParamsE$_ZZN4cute13to_mixed_bitsINS_5tupleIJNS_1CILi4EEENS2_ILi8EEEEEENS1_IJNS2_ILi0EEENS2_ILi64EEEEEENS1_IJiiEEEEEDaRKT_RKT0_RKT1_ENKUlRKT_RKT0_RKT1_E_clIS4_S7_iEEDaSL_SO_SR_,($_ZN7cutlass13device_kernelIN5flash19enable_sm80_to_sm89INS1_16FlashAttnBwdSm80INS1_25CollectiveMainloopBwdSm80ILi2ELi2EN4cute5tupleIJNS5_1CILi128EEES8_NS7_ILi64EEEEEENS_10bfloat16_tEfNS_4arch4Sm80ELb1ELb0ELb1ELb1ELb0ELb0ELb0ELb0ELi2ELi4ELi4ELi4ELb0EEENS1_21CollectiveEpilogueBwdISA_SB_SD_Li256ELb1ELb0ELi2EEENS1_25SingleTileBwdLPTSchedulerILb1ELi128ELb0EEEEEEEEEvNT_6ParamsE$_ZZN4cute13to_mixed_bitsINS_5tupleIJNS_1CILi4EEENS2_ILi8EEEEEENS1_IJNS2_ILi128EEENS2_ILi0EEEEEENS1_IJiiEEEEEDaRKT_RKT0_RKT1_ENKUlDpRKT_E_clIJNS_9MixedBitsILj0ELj384EEENS2_ILj0EEEEEEDaSM_ - $_ZN7cutlass13device_kernelIN5flash19enable_sm80_to_sm89INS1_16FlashAttnBwdSm80INS1_25CollectiveMainloopBwdSm80ILi2ELi2EN4cute5tupleIJNS5_1CILi128EEES8_NS7_ILi64EEEEEENS_10bfloat16_tEfNS_4arch4Sm80ELb1ELb0ELb1ELb1ELb0ELb0ELb0ELb0ELi2ELi4ELi4ELi4ELb0EEENS1_21CollectiveEpilogueBwdISA_SB_SD_Li256ELb1ELb0ELi2EEENS1_25SingleTileBwdLPTSchedulerILb1ELi128ELb0EEEEEEEEEvNT_6ParamsE$_ZZN4cute13to_mixed_bitsINS_5tupleIJNS_1CILi4EEENS2_ILi8EEEEEENS1_IJNS2_ILi0EEENS2_ILi64EEEEEENS1_IJiiEEEEEDaRKT_RKT0_RKT1_ENKUlRKT_RKT0_RKT1_E_clIS4_S7_iEEDaSL_SO_SR_)
$_ZN7cutlass13device_kernelIN5flash19enable_sm80_to_sm89INS1_16FlashAttnBwdSm80INS1_25CollectiveMainloopBwdSm80ILi2ELi2EN4cute5tupleIJNS5_1CILi128EEES8_NS7_ILi64EEEEEENS_10bfloat16_tEfNS_4arch4Sm80ELb1ELb0ELb1ELb1ELb0ELb0ELb0ELb0ELi2ELi4ELi4ELi4ELb0EEENS1_21CollectiveEpilogueBwdISA_SB_SD_Li256ELb1ELb0ELi2EEENS1_25SingleTileBwdLPTSchedulerILb1ELi128ELb0EEEEEEEEEvNT_6ParamsE$_ZZN4cute13to_mixed_bitsINS_5tupleIJNS_1CILi4EEENS2_ILi8EEEEEENS1_IJNS2_ILi0EEENS2_ILi64EEEEEENS1_IJiiEEEEEDaRKT_RKT0_RKT1_ENKUlRKT_RKT0_RKT1_E_clIS4_S7_iEEDaSL_SO_SR_:
[----:B------:R-:W-:Y:S01]  /*d9f0*/  MOV R8, R2 ;  /* 0x0000000200087202 */ /* 0x000fe20000000f00 */
[----:B------:R-:W-:Y:S02]  /*da00*/  IMAD.MOV.U32 R9, RZ, RZ, 0x0 ;  /* 0x00000000ff097424 */ /* 0x000fe400078e00ff */
[----:B------:R-:W-:-:S05]  /*da10*/  IMAD.SHL.U32 R3, R3, 0x40, RZ ;  /* 0x0000004003037824 */ /* 0x000fca00078e00ff */
[----:B------:R-:W-:Y:S01]  /*da20*/  LOP3.LUT R3, R3, 0x1c0, RZ, 0xc0, !PT ;  /* 0x000001c003037812 */ /* 0x000fe200078ec0ff */
[----:B------:R-:W-:Y:S06]  /*da30*/  RET.REL.NODEC R8 `(_ZN7cutlass13device_kernelIN5flash19enable_sm80_to_sm89INS1_16FlashAttnBwdSm80INS1_25CollectiveMainloopBwdSm80ILi2ELi2EN4cute5tupleIJNS5_1CILi128EEES8_NS7_ILi64EEEEEENS_10bfloat16_tEfNS_4arch4Sm80ELb1ELb0ELb1ELb1ELb0ELb0ELb0ELb0ELi2ELi4ELi4ELi4ELb0EEENS1_21CollectiveEpilogueBwdISA_SB_SD_Li256ELb1ELb0ELi2EEENS1_25SingleTileBwdLPTSchedulerILb1ELi128ELb0EEEEEEEEEvNT_6ParamsE) ;  /* 0xffff25c008007950 */ /* 0x000fec0003c3ffff */
        .type           $_ZN7cutlass13device_kernelIN5flash19enable_sm80_to_sm89INS1_16FlashAttnBwdSm80INS1_25CollectiveMainloopBwdSm80ILi2ELi2EN4cute5tupleIJNS5_1CILi128EEES8_NS7_ILi64EEEEEENS_10bfloat16_tEfNS_4arch4Sm80ELb1ELb0ELb1ELb1ELb0ELb0ELb0ELb0ELi2ELi4ELi4ELi4ELb0EEENS1_21CollectiveEpilogueBwdISA_SB_SD_Li256ELb1ELb0ELi2EEENS1_25SingleTileBwdLPTSchedulerILb1ELi128ELb0EEEEEEEEEvNT_6ParamsE$_ZZN4cute13to_mixed_bitsINS_5tupleIJNS_1CILi4EEENS2_ILi8EEEEEENS1_IJNS2_ILi128EEENS2_ILi0EEEEEENS1_IJiiEEEEEDaRKT_RKT0_RKT1_ENKUlDpRKT_E_clIJNS_9MixedBitsILj0ELj384EEENS2_ILj0EEEEEEDaSM_,@function
        .size           $_ZN7cutlass13device_kernelIN5flash19enable_sm80_to_sm89INS1_16FlashAttnBwdSm80INS1_25CollectiveMainloopBwdSm80ILi2ELi2EN4cute5tupleIJNS5_1CILi128EEES8_NS7_ILi64EEEEEENS_10bfloat16_tEfNS_4arch4Sm80ELb1ELb0ELb1ELb1ELb0ELb0ELb0ELb0ELi2ELi4ELi4ELi4ELb0EEENS1_21CollectiveEpilogueBwdISA_SB_SD_Li256ELb1ELb0ELi2EEENS1_25SingleTileBwdLPTSchedulerILb1ELi128ELb0EEEEEEEEEvNT_6ParamsE$_ZZN4cute13to_mixed_bitsINS_5tupleIJNS_1CILi4EEENS2_ILi8EEEEEENS1_IJNS2_ILi128EEENS2_ILi0EEEEEENS1_IJiiEEEEEDaRKT_RKT0_RKT1_ENKUlDpRKT_E_clIJNS_9MixedBitsILj0ELj384EEENS2_ILj0EEEEEEDaSM_,($_ZN7cutlass13device_kernelIN5flash19enable_sm80_to_sm89INS1_16FlashAttnBwdSm80INS1_25CollectiveMainloopBwdSm80ILi2ELi2EN4cute5tupleIJNS5_1CILi128EEES8_NS7_ILi64EEEEEENS_10bfloat16_tEfNS_4arch4Sm80ELb1ELb0ELb1ELb1ELb0ELb0ELb0ELb0ELi2ELi4ELi4ELi4ELb0EEENS1_21CollectiveEpilogueBwdISA_SB_SD_Li256ELb1ELb0ELi2EEENS1_25SingleTileBwdLPTSchedulerILb1ELi128ELb0EEEEEEEEEvNT_6ParamsE$_ZZN4cute13to_mixed_bitsINS_5tupleIJNS_1CILi4EEENS2_ILi8EEEEEENS1_IJNS2_ILi128EEENS2_ILi0EEEEEENS1_IJiiEEEEEDaRKT_RKT0_RKT1_ENKUlRKT_RKT0_RKT1_E_clIS3_S6_iEEDaSL_SO_SR_ - $_ZN7cutlass13device_kernelIN5flash19enable_sm80_to_sm89INS1_16FlashAttnBwdSm80INS1_25CollectiveMainloopBwdSm80ILi2ELi2EN4cute5tupleIJNS5_1CILi128EEES8_NS7_ILi64EEEEEENS_10bfloat16_tEfNS_4arch4Sm80ELb1ELb0ELb1ELb1ELb0ELb0ELb0ELb0ELi2ELi4ELi4ELi4ELb0EEENS1_21CollectiveEpilogueBwdISA_SB_SD_Li256ELb1ELb0ELi2EEENS1_25SingleTileBwdLPTSchedulerILb1ELi128ELb0EEEEEEEEEvNT_6ParamsE$_ZZN4cute13to_mixed_bitsINS_5tupleIJNS_1CILi4EEENS2_ILi8EEEEEENS1_IJNS2_ILi128EEENS2_ILi0EEEEEENS1_IJiiEEEEEDaRKT_RKT0_RKT1_ENKUlDpRKT_E_clIJNS_9MixedBitsILj0ELj384EEENS2_ILj0EEEEEEDaSM_)
$_ZN7cutlass13device_kernelIN5flash19enable_sm80_to_sm89INS1_16FlashAttnBwdSm80INS1_25CollectiveMainloopBwdSm80ILi2ELi2EN4cute5tupleIJNS5_1CILi128EEES8_NS7_ILi64EEEEEENS_10bfloat16_tEfNS_4arch4Sm80ELb1ELb0ELb1ELb1ELb0ELb0ELb0ELb0ELi2ELi4ELi4ELi4ELb0EEENS1_21CollectiveEpilogueBwdISA_SB_SD_Li256ELb1ELb0ELi2EEENS1_25SingleTileBwdLPTSchedulerILb1ELi128ELb0EEEEEEEEEvNT_6ParamsE$_ZZN4cute13to_mixed_bitsINS_5tupleIJNS_1CILi4EEENS2_ILi8EEEEEENS1_IJNS2_ILi128EEENS2_ILi0EEEEEENS1_IJiiEEEEEDaRKT_RKT0_RKT1_ENKUlDpRKT_E_clIJNS_9MixedBitsILj0ELj384EEENS2_ILj0EEEEEEDaSM_:
[----:B------:R-:W-:Y:S01]  /*da40*/  IMAD.MOV.U32 R8, RZ, RZ, R2 ;  /* 0x000000ffff087224 */ /* 0x000fe200078e0002 */
[----:B------:R-:W-:Y:S02]  /*da50*/  MOV R9, 0x0 ;  /* 0x0000000000097802 */ /* 0x000fe40000000f00 */
[----:B------:R-:W-:Y:S02]  /*da60*/  LOP3.LUT R3, R3, 0x180, RZ, 0xc0, !PT ;  /* 0x0000018003037812 */ /* 0x000fe400078ec0ff */
[----:B------:R-:W-:Y:S05]  /*da70*/  RET.REL.NODEC R8 `(_ZN7cutlass13device_kernelIN5flash19enable_sm80_to_sm89INS1_16FlashAttnBwdSm80INS1_25CollectiveMainloopBwdSm80ILi2ELi2EN4cute5tupleIJNS5_1CILi128EEES8_NS7_ILi64EEEEEENS_10bfloat16_tEfNS_4arch4Sm80ELb1ELb0ELb1ELb1ELb0ELb0ELb0ELb0ELi2ELi4ELi4ELi4ELb0EEENS1_21CollectiveEpilogueBwdISA_SB_SD_Li256ELb1ELb0ELi2EEENS1_25SingleTileBwdLPTSchedulerILb1ELi128ELb0EEEEEEEEEvNT_6ParamsE) ;  /* 0xffff258008007950 */ /* 0x000fea0003c3ffff */
        .type           $_ZN7cutlass13device_kernelIN5flash19enable_sm80_to_sm89INS1_16FlashAttnBwdSm80INS1_25CollectiveMainloopBwdSm80ILi2ELi2EN4cute5tupleIJNS5_1CILi128EEES8_NS7_ILi64EEEEEENS_10bfloat16_tEfNS_4arch4Sm80ELb1ELb0ELb1ELb1ELb0ELb0ELb0ELb0ELi2ELi4ELi4ELi4ELb0EEENS1_21CollectiveEpilogueBwdISA_SB_SD_Li256ELb1ELb0ELi2EEENS1_25SingleTileBwdLPTSchedulerILb1ELi128ELb0EEEEEEEEEvNT_6ParamsE$_ZZN4cute13to_mixed_bitsINS_5tupleIJNS_1CILi4EEENS2_ILi8EEEEEENS1_IJNS2_ILi128EEENS2_ILi0EEEEEENS1_IJiiEEEEEDaRKT_RKT0_RKT1_ENKUlRKT_RKT0_RKT1_E_clIS3_S6_iEEDaSL_SO_SR_,@function
        .size           $_ZN7cutlass13device_kernelIN5flash19enable_sm80_to_sm89INS1_16FlashAttnBwdSm80INS1_25CollectiveMainloopBwdSm80ILi2ELi2EN4cute5tupleIJNS5_1CILi128EEES8_NS7_ILi64EEEEEENS_10bfloat16_tEfNS_4arch4Sm80ELb1ELb0ELb1ELb1ELb0ELb0ELb0ELb0ELi2ELi4ELi4ELi4ELb0EEENS1_21CollectiveEpilogueBwdISA_SB_SD_Li256ELb1ELb0ELi2EEENS1_25SingleTileBwdLPTSchedulerILb1ELi128ELb0EEEEEEEEEvNT_6ParamsE$_ZZN4cute13to_mixed_bitsINS_5tupleIJNS_1CILi4EEENS2_ILi8EEEEEENS1_IJNS2_ILi128EEENS2_ILi0EEEEEENS1_IJiiEEEEEDaRKT_RKT0_RKT1_ENKUlRKT_RKT0_RKT1_E_clIS3_S6_iEEDaSL_SO_SR_,($_ZN7cutlass13device_kernelIN5flash19enable_sm80_to_sm89INS1_16FlashAttnBwdSm80INS1_25CollectiveMainloopBwdSm80ILi2ELi2EN4cute5tupleIJNS5_1CILi128EEES8_NS7_ILi64EEEEEENS_10bfloat16_tEfNS_4arch4Sm80ELb1ELb0ELb1ELb1ELb0ELb0ELb0ELb0ELi2ELi4ELi4ELi4ELb0EEENS1_21CollectiveEpilogueBwdISA_SB_SD_Li256ELb1ELb0ELi2EEENS1_25SingleTileBwdLPTSchedulerILb1ELi128ELb0EEEEEEEEEvNT_6ParamsE$_ZZN4cute14logical_divideINS_5tupleIJNS1_IJNS_1CILi8EEENS2_ILi1EEEEEENS1_IJNS2_ILi2EEEEEEEEENS1_IJNS1_IJS4_NS2_ILi0EEEEEENS1_IJiEEEEEENS1_IJS5_NS_6LayoutIS4_S9_EEEEEEEDaRKNSD_IT_T0_EERKT1_ENKUlRKT_RKT0_E_clINSD_IS7_SB_EESE_EEDaSQ_ST_ - $_ZN7cutlass13device_kernelIN5flash19enable_sm80_to_sm89INS1_16FlashAttnBwdSm80INS1_25CollectiveMainloopBwdSm80ILi2ELi2EN4cute5tupleIJNS5_1CILi128EEES8_NS7_ILi64EEEEEENS_10bfloat16_tEfNS_4arch4Sm80ELb1ELb0ELb1ELb1ELb0ELb0ELb0ELb0ELi2ELi4ELi4ELi4ELb0EEENS1_21CollectiveEpilogueBwdISA_SB_SD_Li256ELb1ELb0ELi2EEENS1_25SingleTileBwdLPTSchedulerILb1ELi128ELb0EEEEEEEEEvNT_6ParamsE$_ZZN4cute13to_mixed_bitsINS_5tupleIJNS_1CILi4EEENS2_ILi8EEEEEENS1_IJNS2_ILi128EEENS2_ILi0EEEEEENS1_IJiiEEEEEDaRKT_RKT0_RKT1_ENKUlRKT_RKT0_RKT1_E_clIS3_S6_iEEDaSL_SO_SR_)
$_ZN7cutlass13device_kernelIN5flash19enable_sm80_to_sm89INS1_16FlashAttnBwdSm80INS1_25CollectiveMainloopBwdSm80ILi2ELi2EN4cute5tupleIJNS5_1CILi128EEES8_NS7_ILi64EEEEEENS_10bfloat16_tEfNS_4arch4Sm80ELb1ELb0ELb1ELb1ELb0ELb0ELb0ELb0ELi2ELi4ELi4ELi4ELb0EEENS1_21CollectiveEpilogueBwdISA_SB_SD_Li256ELb1ELb0ELi2EEENS1_25SingleTileBwdLPTSchedulerILb1ELi128ELb0EEEEEEEEEvNT_6ParamsE$_ZZN4cute13to_mixed_bitsINS_5tupleIJNS_1CILi4EEENS2_ILi8EEEEEENS1_IJNS2_ILi128EEENS2_ILi0EEEEEENS1_IJiiEEEEEDaRKT_RKT0_RKT1_ENKUlRKT_RKT0_RKT1_E_clIS3_S6_iEEDaSL_SO_SR_:
[----:B------:R-:W-:Y:S01]  /*da80*/  MOV R8, R2 ;  /* 0x0000000200087202 */ /* 0x000fe20000000f00 */
[----:B------:R-:W-:Y:S02]  /*da90*/  IMAD.MOV.U32 R9, RZ, RZ, 0x0 ;  /* 0x00000000ff097424 */ /* 0x000fe400078e00ff */
[----:B------:R-:W-:-:S05]  /*daa0*/  IMAD.SHL.U32 R3, R3, 0x80, RZ ;  /* 0x0000008003037824 */ /* 0x000fca00078e00ff */
[----:B------:R-:W-:Y:S01]  /*dab0*/  LOP3.LUT R3, R3, 0x180, RZ, 0xc0, !PT ;  /* 0x0000018003037812 */ /* 0x000fe200078ec0ff */
[----:B------:R-:W-:Y:S06]  /*dac0*/  RET.REL.NODEC R8 `(_ZN7cutlass13device_kernelIN5flash19enable_sm80_to_sm89INS1_16FlashAttnBwdSm80INS1_25CollectiveMainloopBwdSm80ILi2ELi2EN4cute5tupleIJNS5_1CILi128EEES8_NS7_ILi64EEEEEENS_10bfloat16_tEfNS_4arch4Sm80ELb1ELb0ELb1ELb1ELb0ELb0ELb0ELb0ELi2ELi4ELi4ELi4ELb0EEENS1_21CollectiveEpilogueBwdISA_SB_SD_Li256ELb1ELb0ELi2EEENS1_25SingleTileBwdLPTSchedulerILb1ELi128ELb0EEEEEEEEEvNT_6ParamsE) ;  /* 0xffff253008007950 */ /* 0x000fec0003c3ffff */
        .type           $_ZN7cutlass13device_kernelIN5flash19enable_sm80_to_sm89INS1_16FlashAttnBwdSm80INS1_25CollectiveMainloopBwdSm80ILi2ELi2EN4cute5tupleIJNS5_1CILi128EEES8_NS7_ILi64EEEEEENS_10bfloat16_tEfNS_4arch4Sm80ELb1ELb0ELb1ELb1ELb0ELb0ELb0ELb0ELi2ELi4ELi4ELi4ELb0EEENS1_21CollectiveEpilogueBwdISA_SB_SD_Li256ELb1ELb0ELi2EEENS1_25SingleTileBwdLPTSchedulerILb1ELi128ELb0EEEEEEEEEvNT_6ParamsE$_ZZN4cute14logical_divideINS_5tupleIJNS1_IJNS_1CILi8EEENS2_ILi1EEEEEENS1_IJNS2_ILi2EEEEEEEEENS1_IJNS1_IJS4_NS2_ILi0EEEEEENS1_IJiEEEEEENS1_IJS5_NS_6LayoutIS4_S9_EEEEEEEDaRKNSD_IT_T0_EERKT1_ENKUlRKT_RKT0_E_clINSD_IS7_SB_EESE_EEDaSQ_ST_,@function
        .size           $_ZN7cutlass13device_kernelIN5flash19enable_sm80_to_sm89INS1_16FlashAttnBwdSm80INS1_25CollectiveMainloopBwdSm80ILi2ELi2EN4cute5tupleIJNS5_1CILi128EEES8_NS7_ILi64EEEEEENS_10bfloat16_tEfNS_4arch4Sm80ELb1ELb0ELb1ELb1ELb0ELb0ELb0ELb0ELi2ELi4ELi4ELi4ELb0EEENS1_21CollectiveEpilogueBwdISA_SB_SD_Li256ELb1ELb0ELi2EEENS1_25SingleTileBwdLPTSchedulerILb1ELi128ELb0EEEEEEEEEvNT_6ParamsE$_ZZN4cute14logical_divideINS_5tupleIJNS1_IJNS_1CILi8EEENS2_ILi1EEEEEENS1_IJNS2_ILi2EEEEEEEEENS1_IJNS1_IJS4_NS2_ILi0EEEEEENS1_IJiEEEEEENS1_IJS5_NS_6LayoutIS4_S9_EEEEEEEDaRKNSD_IT_T0_EERKT1_ENKUlRKT_RKT0_E_clINSD_IS7_SB_EESE_EEDaSQ_ST_,($_ZN7cutlass13device_kernelIN5flash19enable_sm80_to_sm89INS1_16FlashAttnBwdSm80INS1_25CollectiveMainloopBwdSm80ILi2ELi2EN4cute5tupleIJNS5_1CILi128EEES8_NS7_ILi64EEEEEENS_10bfloat16_tEfNS_4arch4Sm80ELb1ELb0ELb1ELb1ELb0ELb0ELb0ELb0ELi2ELi4ELi4ELi4ELb0EEENS1_21CollectiveEpilogueBwdISA_SB_SD_Li256ELb1ELb0ELi2EEENS1_25SingleTileBwdLPTSchedulerILb1ELi128ELb0EEEEEEEEEvNT_6ParamsE$_ZZN4cute14transform_leafINS_15ArithmeticTupleIJiiEEENS_8identityEEEDaRKT_OT0_ENKUlRKT_E_clIiEEDaSB_ - $_ZN7cutlass13device_kernelIN5flash19enable_sm80_to_sm89INS1_16FlashAttnBwdSm80INS1_25CollectiveMainloopBwdSm80ILi2ELi2EN4cute5tupleIJNS5_1CILi128EEES8_NS7_ILi64EEEEEENS_10bfloat16_tEfNS_4arch4Sm80ELb1ELb0ELb1ELb1ELb0ELb0ELb0ELb0ELi2ELi4ELi4ELi4ELb0EEENS1_21CollectiveEpilogueBwdISA_SB_SD_Li256ELb1ELb0ELi2EEENS1_25SingleTileBwdLPTSchedulerILb1ELi128ELb0EEEEEEEEEvNT_6ParamsE$_ZZN4cute14logical_divideINS_5tupleIJNS1_IJNS_1CILi8EEENS2_ILi1EEEEEENS1_IJNS2_ILi2EEEEEEEEENS1_IJNS1_IJS4_NS2_ILi0EEEEEENS1_IJiEEEEEENS1_IJS5_NS_6LayoutIS4_S9_EEEEEEEDaRKNSD_IT_T0_EERKT1_ENKUlRKT_RKT0_E_clINSD_IS7_SB_EESE_EEDaSQ_ST_)
$_ZN7cutlass13device_kernelIN5flash19enable_sm80_to_sm89INS1_16FlashAttnBwdSm80INS1_25CollectiveMainloopBwdSm80ILi2ELi2EN4cute5tupleIJNS5_1CILi128EEES8_NS7_ILi64EEEEEENS_10bfloat16_tEfNS_4arch4Sm80ELb1ELb0ELb1ELb1ELb0ELb0ELb0ELb0ELi2ELi4ELi4ELi4ELb0EEENS1_21CollectiveEpilogueBwdISA_SB_SD_Li256ELb1ELb0ELi2EEENS1_25SingleTileBwdLPTSchedulerILb1ELi128ELb0EEEEEEEEEvNT_6ParamsE$_ZZN4cute14logical_divideINS_5tupleIJNS1_IJNS_1CILi8EEENS2_ILi1EEEEEENS1_IJNS2_ILi2EEEEEEEEENS1_IJNS1_IJS4_NS2_ILi0EEEEEENS1_IJiEEEEEENS1_IJS5_NS_6LayoutIS4_S9_EEEEEEEDaRKNSD_IT_T0_EERKT1_ENKUlRKT_RKT0_E_clINSD_IS7_SB_EESE_EEDaSQ_ST_:
[----:B------:R-:W-:-:S05]  /*dad0*/  IADD3 R7, R2, -c[0x0][0x20], RZ ;  /* 0x8000080002077a10 */ /* 0x000fca0007ffe0ff */
[----:B------:R1:W5:Y:S01]  /*dae0*/  LDL R3, [R7] ;  /* 0x0000000007037983 */ /* 0x0003620000100800 */
[----:B------:R-:W-:Y:S02]  /*daf0*/  IADD3 R13, R1, 0x1680, RZ ;  /* 0x00001680010d7810 */ /* 0x000fe40007ffe0ff */
[----:B------:R-:W-:Y:S02]  /*db00*/  MOV R6, 0xdb40 ;  /* 0x0000db4000067802 */ /* 0x000fe40000000f00 */
[----:B------:R-:W-:-:S04]  /*db10*/  IADD3 R13, R13, c[0x0][0x20], RZ ;  /* 0x000008000d0d7a10 */ /* 0x000fc80007ffe0ff */
[----:B------:R-:W-:Y:S02]  /*db20*/  IADD3 R2, R13, 0x4, RZ ;  /* 0x000000040d027810 */ /* 0x000fe40007ffe0ff */
[----:B-1---5:R-:W-:Y:S05]  /*db30*/  CALL.REL.NOINC `($_ZN7cutlass13device_kernelIN5flash19enable_sm80_to_sm89INS1_16FlashAttnBwdSm80INS1_25CollectiveMainloopBwdSm80ILi2ELi2EN4cute5tupleIJNS5_1CILi128EEES8_NS7_ILi64EEEEEENS_10bfloat16_tEfNS_4arch4Sm80ELb1ELb0ELb1ELb1ELb0ELb0ELb0ELb0ELi2ELi4ELi4ELi4ELb0EEENS1_21CollectiveEpilogueBwdISA_SB_SD_Li256ELb1ELb0ELi2EEENS1_25SingleTileBwdLPTSchedulerILb1ELi128ELb0EEEEEEEEEvNT_6ParamsE$_ZN4cute5tupleIJNS_1CILi2EEEiEEC2ERKS2_RKi) ;  /* 0xffffec2000007944 */ /* 0x022fea0003c3ffff */
[----:B------:R1:W5:Y:S01]  /*db40*/  LDL R3, [R7] ;  /* 0x0000000007037983 */ /* 0x0003620000100800 */
[----:B------:R-:W-:Y:S02]  /*db50*/  MOV R2, R13 ;  /* 0x0000000d00027202 */ /* 0x000fe40000000f00 */
[----:B------:R-:W-:Y:S02]  /*db60*/  MOV R6, 0xdb80 ;  /* 0x0000db8000067802 */ /* 0x000fe40000000f00 */
[----:B-1---5:R-:W-:Y:S05]  /*db70*/  CALL.REL.NOINC `($_ZN7cutlass13device_kernelIN5flash19enable_sm80_to_sm89INS1_16FlashAttnBwdSm80INS1_25CollectiveMainloopBwdSm80ILi2ELi2EN4cute5tupleIJNS5_1CILi128EEES8_NS7_ILi64EEEEEENS_10bfloat16_tEfNS_4arch4Sm80ELb1ELb0ELb1ELb1ELb0ELb0ELb0ELb0ELi2ELi4ELi4ELi4ELb0EEENS1_21CollectiveEpilogueBwdISA_SB_SD_Li256ELb1ELb0ELi2EEENS1_25SingleTileBwdLPTSchedulerILb1ELi128ELb0EEEEEEEEEvNT_6ParamsE$_ZN4cute5tupleIJNS_1CILi2EEEiEEC2ERKS2_RKi) ;  /* 0xffffebe000007944 */ /* 0x022fea0003c3ffff */
[----:B------:R1:W5:Y:S01]  /*db80*/  LDL R3, [R1+0x1680] ;  /* 0x0016800001037983 */ /* 0x0003620000100800 */
[----:B------:R-:W-:-:S03]  /*db90*/  MOV R8, 0xdbb0 ;  /* 0x0000dbb000087802 */ /* 0x000fc60000000f00 */
[----:B-1---5:R-:W-:Y:S05]  /*dba0*/  CALL.REL.NOINC `($_ZN7cutlass13device_kernelIN5flash19enable_sm80_to_sm89INS1_16FlashAttnBwdSm80INS1_25CollectiveMainloopBwdSm80ILi2ELi2EN4cute5tupleIJNS5_1CILi128EEES8_NS7_ILi64EEEEEENS_10bfloat16_tEfNS_4arch4Sm80ELb1ELb0ELb1ELb1ELb0ELb0ELb0ELb0ELi2ELi4ELi4ELi4ELb0EEENS1_21CollectiveEpilogueBwdISA_SB_SD_Li256ELb1ELb0ELi2EEENS1_25SingleTileBwdLPTSchedulerILb1ELi128ELb0EEEEEEEEEvNT_6ParamsE$_ZZN4cute6detail16composition_implINS_1CILi2EEEiNS_5tupleIJNS2_ILi1EEES3_EEENS4_IJNS2_ILi0EEES5_EEEEEDaRKT_RKT0_RKT1_RKT2_ENKUlRKT_RKT0_E_clIS3_S5_EEDaSN_SQ_) ;  /* 0x0000095000007944 */ /* 0x022fea0003c00000 */
[----:B------:R-:W-:Y:S02]  /*dbb0*/  MOV R8, 0xdbd0 ;  /* 0x0000dbd000087802 */ /* 0x000fe40000000f00 */
[----:B-1---5:R-:W-:Y:S05]  /*dbc0*/  CALL.REL.NOINC `($_ZN7cutlass13device_kernelIN5flash19enable_sm80_to_sm89INS1_16FlashAttnBwdSm80INS1_25CollectiveMainloopBwdSm80ILi2ELi2EN4cute5tupleIJNS5_1CILi128EEES8_NS7_ILi64EEEEEENS_10bfloat16_tEfNS_4arch4Sm80ELb1ELb0ELb1ELb1ELb0ELb0ELb0ELb0ELi2ELi4ELi4ELi4ELb0EEENS1_21CollectiveEpilogueBwdISA_SB_SD_Li256ELb1ELb0ELi2EEENS1_25SingleTileBwdLPTSchedulerILb1ELi128ELb0EEEEEEEEEvNT_6ParamsE$_ZN4cute3eso3ESOILb1ELb0EJNS_1CILi0EEEiEEC2ERKS3_RKi) ;  /* 0xffffb66000007944 */ /* 0x022fea0003c3ffff */
[----:B-1----:R1:W5:Y:S01]  /*dbd0*/  LDL R2, [R1+0x1680] ;  /* 0x0016800001027983 */ /* 0x0023620000100800 */
[----:B------:R-:W-:-:S03]  /*dbe0*/  MOV R6, 0xdc00 ;  /* 0x0000dc0000067802 */ /* 0x000fc60000000f00 */
[----:B-1---5:R-:W-:Y:S05]  /*dbf0*/  CALL.REL.NOINC `($_ZN7cutlass13device_kernelIN5flash19enable_sm80_to_sm89INS1_16FlashAttnBwdSm80INS1_25CollectiveMainloopBwdSm80ILi2ELi2EN4cute5tupleIJNS5_1CILi128EEES8_NS7_ILi64EEEEEENS_10bfloat16_tEfNS_4arch4Sm80ELb1ELb0ELb1ELb1ELb0ELb0ELb0ELb0ELi2ELi4ELi4ELi4ELb0EEENS1_21CollectiveEpilogueBwdISA_SB_SD_Li256ELb1ELb0ELi2EEENS1_25SingleTileBwdLPTSchedulerILb1ELi128ELb0EEEEEEEEEvNT_6ParamsE$_ZN4cute5tupleIJNS0_IJNS_1CILi1EEENS1_ILi2EEEEEENS0_IJNS1_ILi0EEEiEEEEEC2ERKS4_RKS6_) ;  /* 0xffffe7b000007944 */ /* 0x022fea0003c3ffff */
[----:B-1----:R1:W5:Y:S01]  /*dc00*/  LDL R3, [R1+0x1680] ;  /* 0x0016800001037983 */ /* 0x0023620000100800 */
[----:B------:R-:W-:-:S04]  /*dc10*/  MOV R13, 0x0 ;  /* 0x00000000000d7802 */ /* 0x000fc80000000f00 */
[----:B------:R-:W-:Y:S05]  /*dc20*/  RET.REL.NODEC R12 `(_ZN7cutlass13device_kernelIN5flash19enable_sm80_to_sm89INS1_16FlashAttnBwdSm80INS1_25CollectiveMainloopBwdSm80ILi2ELi2EN4cute5tupleIJNS5_1CILi128EEES8_NS7_ILi64EEEEEENS_10bfloat16_tEfNS_4arch4Sm80ELb1ELb0ELb1ELb1ELb0ELb0ELb0ELb0ELi2ELi4ELi4ELi4ELb0EEENS1_21CollectiveEpilogueBwdISA_SB_SD_Li256ELb1ELb0ELi2EEENS1_25SingleTileBwdLPTSchedulerILb1ELi128ELb0EEEEEEEEEvNT_6ParamsE) ;  /* 0xffff23d00c007950 */ /* 0x000fea0003c3ffff */
        .type           $_ZN7cutlass13device_kernelIN5flash19enable_sm80_to_sm89INS1_16FlashAttnBwdSm80INS1_25CollectiveMainloopBwdSm80ILi2ELi2EN4cute5tupleIJNS5_1CILi128EEES8_NS7_ILi64EEEEEENS_10bfloat16_tEfNS_4arch4Sm80ELb1ELb0ELb1ELb1ELb0ELb0ELb0ELb0ELi2ELi4ELi4ELi4ELb0EEENS1_21CollectiveEpilogueBwdISA_SB_SD_Li256ELb1ELb0ELi2EEENS1_25SingleTileBwdLPTSchedulerILb1ELi128ELb0EEEEEEEEEvNT_6ParamsE$_ZZN4cute14transform_leafINS_15ArithmeticTupleIJiiEEENS_8identityEEEDaRKT_OT0_ENKUlRKT_E_clIiEEDaSB_,@function
        .size           $_ZN7cutlass13device_kernelIN5flash19enable_sm80_to_sm89INS1_16FlashAttnBwdSm80INS1_25CollectiveMainloopBwdSm80ILi2ELi2EN4cute5tupleIJNS5_1CILi128EEES8_NS7_ILi64EEEEEENS_10bfloat16_tEfNS_4arch4Sm80ELb1ELb0ELb1ELb1ELb0ELb0ELb0ELb0ELi2ELi4ELi4ELi4ELb0EEENS1_21CollectiveEpilogueBwdISA_SB_SD_Li256ELb1ELb0ELi2EEENS1_25SingleTileBwdLPTSchedulerILb1ELi128ELb0EEEEEEEEEvNT_6ParamsE$_ZZN4cute14transform_leafINS_15ArithmeticTupleIJiiEEENS_8identityEEEDaRKT_OT0_ENKUlRKT_E_clIiEEDaSB_,($_ZN7cutlass13device_kernelIN5flash19enable_sm80_to_sm89INS1_16FlashAttnBwdSm80INS1_25CollectiveMainloopBwdSm80ILi2ELi2EN4cute5tupleIJNS5_1CILi128EEES8_NS7_ILi64EEEEEENS_10bfloat16_tEfNS_4arch4Sm80ELb1ELb0ELb1ELb1ELb0ELb0ELb0ELb0ELi2ELi4ELi4ELi4ELb0EEENS1_21CollectiveEpilogueBwdISA_SB_SD_Li256ELb1ELb0ELi2EEENS1_25SingleTileBwdLPTSchedulerILb1ELi128ELb0EEEEEEEEEvNT_6ParamsE$_ZZN4cute16flatten_to_tupleINS_5tupleIJNS1_IJiiEEENS_1CILi1024EEEEEEEEDaRKT_ENKUlRKT_E_clIS2_EEDaSB_ - $_ZN7cutlass13device_kernelIN5flash19enable_sm80_to_sm89INS1_16FlashAttnBwdSm80INS1_25CollectiveMainloopBwdSm80ILi2ELi2EN4cute5tupleIJNS5_1CILi128EEES8_NS7_ILi64EEEEEENS_10bfloat16_tEfNS_4arch4Sm80ELb1ELb0ELb1ELb1ELb0ELb0ELb0ELb0ELi2ELi4ELi4ELi4ELb0EEENS1_21CollectiveEpilogueBwdISA_SB_SD_Li256ELb1ELb0ELi2EEENS1_25SingleTileBwdLPTSchedulerILb1ELi128ELb0EEEEEEEEEvNT_6ParamsE$_ZZN4cute14transform_leafINS_15ArithmeticTupleIJiiEEENS_8identityEEEDaRKT_OT0_ENKUlRKT_E_clIiEEDaSB_)
$_ZN7cutlass13device_kernelIN5flash19enable_sm80_to_sm89INS1_16FlashAttnBwdSm80INS1_25CollectiveMainloopBwdSm80ILi2ELi2EN4cute5tupleIJNS5_1CILi128EEES8_NS7_ILi64EEEEEENS_10bfloat16_tEfNS_4arch4Sm80ELb1ELb0ELb1ELb1ELb0ELb0ELb0ELb0ELi2ELi4ELi4ELi4ELb0EEENS1_21CollectiveEpilogueBwdISA_SB_SD_Li256ELb1ELb0ELi2EEENS1_25SingleTileBwdLPTSchedulerILb1ELi128ELb0EEEEEEEEEvNT_6ParamsE$_ZZN4cute14transform_leafINS_15ArithmeticTupleIJiiEEENS_8identityEEEDaRKT_OT0_ENKUlRKT_E_clIiEEDaSB_:
[----:B------:R-:W-:Y:S02]  /*dc30*/  MOV R86, R2 ;  /* 0x0000000200567202 */ /* 0x000fe40000000f00 */
[----:B------:R-:W-:Y:S02]  /*dc40*/  MOV R87, 0x0 ;  /* 0x0000000000577802 */ /* 0x000fe40000000f00 */
[----:B------:R-:W-:Y:S02]  /*dc50*/  MOV R8, R6 ;  /* 0x0000000600087202 */ /* 0x000fe40000000f00 */
[----:B------:R-:W-:Y:S05]  /*dc60*/  RET.REL.NODEC R86 `(_ZN7cutlass13device_kernelIN5flash19enable_sm80_to_sm89INS1_16FlashAttnBwdSm80INS1_25CollectiveMainloopBwdSm80ILi2ELi2EN4cute5tupleIJNS5_1CILi128EEES8_NS7_ILi64EEEEEENS_10bfloat16_tEfNS_4arch4Sm80ELb1ELb0ELb1ELb1ELb0ELb0ELb0ELb0ELi2ELi4ELi4ELi4ELb0EEENS1_21CollectiveEpilogueBwdISA_SB_SD_Li256ELb1ELb0ELi2EEENS1_25SingleTileBwdLPTSchedulerILb1ELi128ELb0EEEEEEEEEvNT_6ParamsE) ;  /* 0xffff239056007950 */ /* 0x000fea0003c3ffff */
        .type           $_ZN7cutlass13device_kernelIN5flash19enable_sm80_to_sm89INS1_16FlashAttnBwdSm80INS1_25CollectiveMainloopBwdSm80ILi2ELi2EN4cute5tupleIJNS5_1CILi128EEES8_NS7_ILi64EEEEEENS_10bfloat16_tEfNS_4arch4Sm80ELb1ELb0ELb1ELb1ELb0ELb0ELb0ELb0ELi2ELi4ELi4ELi4ELb0EEENS1_21CollectiveEpilogueBwdISA_SB_SD_Li256ELb1ELb0ELi2EEENS1_25SingleTileBwdLPTSchedulerILb1ELi128ELb0EEEEEEEEEvNT_6ParamsE$_ZZN4cute16flatten_to_tupleINS_5tupleIJNS1_IJiiEEENS_1CILi1024EEEEEEEEDaRKT_ENKUlRKT_E_clIS2_EEDaSB_,@function
        .size           $_ZN7cutlass13device_kernelIN5flash19enable_sm80_to_sm89INS1_16FlashAttnBwdSm80INS1_25CollectiveMainloopBwdSm80ILi2ELi2EN4cute5tupleIJNS5_1CILi128EEES8_NS7_ILi64EEEEEENS_10bfloat16_tEfNS_4arch4Sm80ELb1ELb0ELb1ELb1ELb0ELb0ELb0ELb0ELi2ELi4ELi4ELi4ELb0EEENS1_21CollectiveEpilogueBwdISA_SB_SD_Li256ELb1ELb0ELi2EEENS1_25SingleTileBwdLPTSchedulerILb1ELi128ELb0EEEEEEEEEvNT_6ParamsE$_ZZN4cute16flatten_to_tupleINS_5tupleIJNS1_IJiiEEENS_1CILi1024EEEEEEEEDaRKT_ENKUlRKT_E_clIS2_EEDaSB_,($_ZN7cutlass13device_kernelIN5flash19enable_sm80_to_sm89INS1_16FlashAttnBwdSm80INS1_25CollectiveMainloopBwdSm80ILi2ELi2EN4cute5tupleIJNS5_1CILi128EEES8_NS7_ILi64EEEEEENS_10bfloat16_tEfNS_4arch4Sm80ELb1ELb0ELb1ELb1ELb0ELb0ELb0ELb0ELi2ELi4ELi4ELi4ELb0EEENS1_21CollectiveEpilogueBwdISA_SB_SD_Li256ELb1ELb0ELi2EEENS1_25SingleTileBwdLPTSchedulerILb1ELi128ELb0EEEEEEEEEvNT_6ParamsE$_ZZN4cute16flatten_to_tupleINS_5tupleIJNS1_IJiiEEENS_1CILi8192EEEEEEEEDaRKT_ENKUlRKT_E_clIS2_EEDaSB_ - $_ZN7cutlass13device_kernelIN5flash19enable_sm80_to_sm89INS1_16FlashAttnBwdSm80INS1_25CollectiveMainloopBwdSm80ILi2ELi2EN4cute5tupleIJNS5_1CILi128EEES8_NS7_ILi64EEEEEENS_10bfloat16_tEfNS_4arch4Sm80ELb1ELb0ELb1ELb1ELb0ELb0ELb0ELb0ELi2ELi4ELi4ELi4ELb0EEENS1_21CollectiveEpilogueBwdISA_SB_SD_Li256ELb1ELb0ELi2EEENS1_25SingleTileBwdLPTSchedulerILb1ELi128ELb0EEEEEEEEEvNT_6ParamsE$_ZZN4cute16flatten_to_tupleINS_5tupleIJNS1_IJiiEEENS_1CILi1024EEEEEEEEDaRKT_ENKUlRKT_E_clIS2_EEDaSB_)
$_ZN7cutlass13device_kernelIN5flash19enable_sm80_to_sm89INS1_16FlashAttnBwdSm80INS1_25CollectiveMainloopBwdSm80ILi2ELi2EN4cute5tupleIJNS5_1CILi128EEES8_NS7_ILi64EEEEEENS_10bfloat16_tEfNS_4arch4Sm80ELb1ELb0ELb1ELb1ELb0ELb0ELb0ELb0ELi2ELi4ELi4ELi4ELb0EEENS1_21CollectiveEpilogueBwdISA_SB_SD_Li256ELb1ELb0ELi2EEENS1_25SingleTileBwdLPTSchedulerILb1ELi128ELb0EEEEEEEEEvNT_6ParamsE$_ZZN4cute16flatten_to_tupleINS_5tupleIJNS1_IJiiEEENS_1CILi1024EEEEEEEEDaRKT_ENKUlRKT_E_clIS2_EEDaSB_:
[----:B------:R-:W-:-:S04]  /*dc70*/  MOV R5, 0x0 ;  /* 0x0000000000057802 */ /* 0x000fc80000000f00 */
[----:B------:R-:W-:Y:S05]  /*dc80*/  RET.REL.NODEC R4 `(_ZN7cutlass13device_kernelIN5flash19enable_sm80_to_sm89INS1_16FlashAttnBwdSm80INS1_25CollectiveMainloopBwdSm80ILi2ELi2EN4cute5tupleIJNS5_1CILi128EEES8_NS7_ILi64EEEEEENS_10bfloat16_tEfNS_4arch4Sm80ELb1ELb0ELb1ELb1ELb0ELb0ELb0ELb0ELi2ELi4ELi4ELi4ELb0EEENS1_21CollectiveEpilogueBwdISA_SB_SD_Li256ELb1ELb0ELi2EEENS1_25SingleTileBwdLPTSchedulerILb1ELi128ELb0EEEEEEEEEvNT_6ParamsE) ;  /* 0xffff237004007950 */ /* 0x000fea0003c3ffff */
        .type           $_ZN7cutlass13device_kernelIN5flash19enable_sm80_to_sm89INS1_16FlashAttnBwdSm80INS1_25CollectiveMainloopBwdSm80ILi2ELi2EN4cute5tupleIJNS5_1CILi128EEES8_NS7_ILi64EEEEEENS_10bfloat16_tEfNS_4arch4Sm80ELb1ELb0ELb1ELb1ELb0ELb0ELb0ELb0ELi2ELi4ELi4ELi4ELb0EEENS1_21CollectiveEpilogueBwdISA_SB_SD_Li256ELb1ELb0ELi2EEENS1_25SingleTileBwdLPTSchedulerILb1ELi128ELb0EEEEEEEEEvNT_6ParamsE$_ZZN4cute16flatten_to_tupleINS_5tupleIJNS1_IJiiEEENS_1CILi8192EEEEEEEEDaRKT_ENKUlRKT_E_clIS2_EEDaSB_,@function
        .size           $_ZN7cutlass13device_kernelIN5flash19enable_sm80_to_sm89INS1_16FlashAttnBwdSm80INS1_25CollectiveMainloopBwdSm80ILi2ELi2EN4cute5tupleIJNS5_1CILi128EEES8_NS7_ILi64EEEEEENS_10bfloat16_tEfNS_4arch4Sm80ELb1ELb0ELb1ELb1ELb0ELb0ELb0ELb0ELi2ELi4ELi4ELi4ELb0EEENS1_21CollectiveEpilogueBwdISA_SB_SD_Li256ELb1ELb0ELi2EEENS1_25SingleTileBwdLPTSchedulerILb1ELi128ELb0EEEEEEEEEvNT_6ParamsE$_ZZN4cute16flatten_to_tupleINS_5tupleIJNS1_IJiiEEENS_1CILi8192EEEEEEEEDaRKT_ENKUlRKT_E_clIS2_EEDaSB_,($_ZN7cutlass13device_kernelIN5flash19enable_sm80_to_sm89INS1_16FlashAttnBwdSm80INS1_25CollectiveMainloopBwdSm80ILi2ELi2EN4cute5tupleIJNS5_1CILi128EEES8_NS7_ILi64EEEEEENS_10bfloat16_tEfNS_4arch4Sm80ELb1ELb0ELb1ELb1ELb0ELb0ELb0ELb0ELi2ELi4ELi4ELi4ELb0EEENS1_21CollectiveEpilogueBwdISA_SB_SD_Li256ELb1ELb0ELi2EEENS1_25SingleTileBwdLPTSchedulerILb1ELi128ELb0EEEEEEEEEvNT_6ParamsE$_ZZN4cute16flatten_to_tupleINS_5tupleIJNS_1CILi0EEENS1_IJNS2_ILi1EEENS2_ILi512EEEiEEEEEEEEDaRKT_ENKUlRKT_E_clIS6_EEDaSD_ - $_ZN7cutlass13device_kernelIN5flash19enable_sm80_to_sm89INS1_16FlashAttnBwdSm80INS1_25CollectiveMainloopBwdSm80ILi2ELi2EN4cute5tupleIJNS5_1CILi128EEES8_NS7_ILi64EEEEEENS_10bfloat16_tEfNS_4arch4Sm80ELb1ELb0ELb1ELb1ELb0ELb0ELb0ELb0ELi2ELi4ELi4ELi4ELb0EEENS1_21CollectiveEpilogueBwdISA_SB_SD_Li256ELb1ELb0ELi2EEENS1_25SingleTileBwdLPTSchedulerILb1ELi128ELb0EEEEEEEEEvNT_6ParamsE$_ZZN4cute16flatten_to_tupleINS_5tupleIJNS1_IJiiEEENS_1CILi8192EEEEEEEEDaRKT_ENKUlRKT_E_clIS2_EEDaSB_)
$_ZN7cutlass13device_kernelIN5flash19enable_sm80_to_sm89INS1_16FlashAttnBwdSm80INS1_25CollectiveMainloopBwdSm80ILi2ELi2EN4cute5tupleIJNS5_1CILi128EEES8_NS7_ILi64EEEEEENS_10bfloat16_tEfNS_4arch4Sm80ELb1ELb0ELb1ELb1ELb0ELb0ELb0ELb0ELi2ELi4ELi4ELi4ELb0EEENS1_21CollectiveEpilogueBwdISA_SB_SD_Li256ELb1ELb0ELi2EEENS1_25SingleTileBwdLPTSchedulerILb1ELi128ELb0EEEEEEEEEvNT_6ParamsE$_ZZN4cute16flatten_to_tupleINS_5tupleIJNS1_IJiiEEENS_1CILi8192EEEEEEEEDaRKT_ENKUlRKT_E_clIS2_EEDaSB_:
[----:B------:R-:W-:Y:S02]  /*dc90*/  MOV R8, R6 ;  /* 0x0000000600087202 */ /* 0x000fe40000000f00 */
[----:B------:R-:W-:-:S04]  /*dca0*/  MOV R9, 0x0 ;  /* 0x0000000000097802 */ /* 0x000fc80000000f00 */
[----:B------:R-:W-:Y:S05]  /*dcb0*/  RET.REL.NODEC R8 `(_ZN7cutlass13device_kernelIN5flash19enable_sm80_to_sm89INS1_16FlashAttnBwdSm80INS1_25CollectiveMainloopBwdSm80ILi2ELi2EN4cute5tupleIJNS5_1CILi128EEES8_NS7_ILi64EEEEEENS_10bfloat16_tEfNS_4arch4Sm80ELb1ELb0ELb1ELb1ELb0ELb0ELb0ELb0ELi2ELi4ELi4ELi4ELb0EEENS1_21CollectiveEpilogueBwdISA_SB_SD_Li256ELb1ELb0ELi2EEENS1_25SingleTileBwdLPTSchedulerILb1ELi128ELb0EEEEEEEEEvNT_6ParamsE) ;  /* 0xffff234008007950 */ /* 0x000fea0003c3ffff */
        .type           $_ZN7cutlass13device_kernelIN5flash19enable_sm80_to_sm89INS1_16FlashAttnBwdSm80INS1_25CollectiveMainloopBwdSm80ILi2ELi2EN4cute5tupleIJNS5_1CILi128EEES8_NS7_ILi64EEEEEENS_10bfloat16_tEfNS_4arch4Sm80ELb1ELb0ELb1ELb1ELb0ELb0ELb0ELb0ELi2ELi4ELi4ELi4ELb0EEENS1_21CollectiveEpilogueBwdISA_SB_SD_Li256ELb1ELb0ELi2EEENS1_25SingleTileBwdLPTSchedulerILb1ELi128ELb0EEEEEEEEEvNT_6ParamsE$_ZZN4cute16flatten_to_tupleINS_5tupleIJNS_1CILi0EEENS1_IJNS2_ILi1EEENS2_ILi512EEEiEEEEEEEEDaRKT_ENKUlRKT_E_clIS6_EEDaSD_,@function
        .size           $_ZN7cutlass13device_kernelIN5flash19enable_sm80_to_sm89INS1_16FlashAttnBwdSm80INS1_25CollectiveMainloopBwdSm80ILi2ELi2EN4cute5tupleIJNS5_1CILi128EEES8_NS7_ILi64EEEEEENS_10bfloat16_tEfNS_4arch4Sm80ELb1ELb0ELb1ELb1ELb0ELb0ELb0ELb0ELi2ELi4ELi4ELi4ELb0EEENS1_21CollectiveEpilogueBwdISA_SB_SD_Li256ELb1ELb0ELi2EEENS1_25SingleTileBwdLPTSchedulerILb1ELi128ELb0EEEEEEEEEvNT_6ParamsE$_ZZN4cute16flatten_to_tupleINS_5tupleIJNS_1CILi0EEENS1_IJNS2_ILi1EEENS2_ILi512EEEiEEEEEEEEDaRKT_ENKUlRKT_E_clIS6_EEDaSD_,($_ZN7cutlass13device_kernelIN5flash19enable_sm80_to_sm89INS1_16FlashAttnBwdSm80INS1_25CollectiveMainloopBwdSm80ILi2ELi2EN4cute5tupleIJNS5_1CILi128EEES8_NS7_ILi64EEEEEENS_10bfloat16_tEfNS_4arch4Sm80ELb1ELb0ELb1ELb1ELb0ELb0ELb0ELb0ELi2ELi4ELi4ELi4ELb0EEENS1_21CollectiveEpilogueBwdISA_SB_SD_Li256ELb1ELb0ELi2EEENS1_25SingleTileBwdLPTSchedulerILb1ELi128ELb0EEEEEEEEEvNT_6ParamsE$_ZZN4cute16flatten_to_tupleINS_5tupleIJNS_1CILi1024EEENS1_IJiiEEEEEEEEDaRKT_ENKUlRKT_E_clIS4_EEDaSB_ - $_ZN7cutlass13device_kernelIN5flash19enable_sm80_to_sm89INS1_16FlashAttnBwdSm80INS1_25CollectiveMainloopBwdSm80ILi2ELi2EN4cute5tupleIJNS5_1CILi128EEES8_NS7_ILi64EEEEEENS_10bfloat16_tEfNS_4arch4Sm80ELb1ELb0ELb1ELb1ELb0ELb0ELb0ELb0ELi2ELi4ELi4ELi4ELb0EEENS1_21CollectiveEpilogueBwdISA_SB_SD_Li256ELb1ELb0ELi2EEENS1_25SingleTileBwdLPTSchedulerILb1ELi128ELb0EEEEEEEEEvNT_6ParamsE$_ZZN4cute16flatten_to_tupleINS_5tupleIJNS_1CILi0EEENS1_IJNS2_ILi1EEENS2_ILi512EEEiEEEEEEEEDaRKT_ENKUlRKT_E_clIS6_EEDaSD_)
$_ZN7cutlass13device_kernelIN5flash19enable_sm80_to_sm89INS1_16FlashAttnBwdSm80INS1_25CollectiveMainloopBwdSm80ILi2ELi2EN4cute5tupleIJNS5_1CILi128EEES8_NS7_ILi64EEEEEENS_10bfloat16_tEfNS_4arch4Sm80ELb1ELb0ELb1ELb1ELb0ELb0ELb0ELb0ELi2ELi4ELi4ELi4ELb0EEENS1_21CollectiveEpilogueBwdISA_SB_SD_Li256ELb1ELb0ELi2EEENS1_25SingleTileBwdLPTSchedulerILb1ELi128ELb0EEEEEEEEEvNT_6ParamsE$_ZZN4cute16flatten_to_tupleINS_5tupleIJNS_1CILi0EEENS1_IJNS2_ILi1EEENS2_ILi512EEEiEEEEEEEEDaRKT_ENKUlRKT_E_clIS6_EEDaSD_:
[----:B------:R-:W-:Y:S02]  /*dcc0*/  MOV R8, R2 ;  /* 0x0000000200087202 */ /* 0x000fe40000000f00 */
[----:B------:R-:W-:-:S04]  /*dcd0*/  MOV R9, 0x0 ;  /* 0x0000000000097802 */ /* 0x000fc80000000f00 */
[----:B------:R-:W-:Y:S05]  /*dce0*/  RET.REL.NODEC R8 `(_ZN7cutlass13device_kernelIN5flash19enable_sm80_to_sm89INS1_16FlashAttnBwdSm80INS1_25CollectiveMainloopBwdSm80ILi2ELi2EN4cute5tupleIJNS5_1CILi128EEES8_NS7_ILi64EEEEEENS_10bfloat16_tEfNS_4arch4Sm80ELb1ELb0ELb1ELb1ELb0ELb0ELb0ELb0ELi2ELi4ELi4ELi4ELb0EEENS1_21CollectiveEpilogueBwdISA_SB_SD_Li256ELb1ELb0ELi2EEENS1_25SingleTileBwdLPTSchedulerILb1ELi128ELb0EEEEEEEEEvNT_6ParamsE) ;  /* 0xffff231008007950 */ /* 0x000fea0003c3ffff */
        .type           $_ZN7cutlass13device_kernelIN5flash19enable_sm80_to_sm89INS1_16FlashAttnBwdSm80INS1_25CollectiveMainloopBwdSm80ILi2ELi2EN4cute5tupleIJNS5_1CILi128EEES8_NS7_ILi64EEEEEENS_10bfloat16_tEfNS_4arch4Sm80ELb1ELb0ELb1ELb1ELb0ELb0ELb0ELb0ELi2ELi4ELi4ELi4ELb0EEENS1_21CollectiveEpilogueBwdISA_SB_SD_Li256ELb1ELb0ELi2EEENS1_25SingleTileBwdLPTSchedulerILb1ELi128ELb0EEEEEEEEEvNT_6ParamsE$_ZZN4cute16flatten_to_tupleINS_5tupleIJNS_1CILi1024EEENS1_IJiiEEEEEEEEDaRKT_ENKUlRKT_E_clIS4_EEDaSB_,@function
        .size           $_ZN7cutlass13device_kernelIN5flash19enable_sm80_to_sm89INS1_16FlashAttnBwdSm80INS1_25CollectiveMainloopBwdSm80ILi2ELi2EN4cute5tupleIJNS5_1CILi128EEES8_NS7_ILi64EEEEEENS_10bfloat16_tEfNS_4arch4Sm80ELb1ELb0ELb1ELb1ELb0ELb0ELb0ELb0ELi2ELi4ELi4ELi4ELb0EEENS1_21CollectiveEpilogueBwdISA_SB_SD_Li256ELb1ELb0ELi2EEENS1_25SingleTileBwdLPTSchedulerILb1ELi128ELb0EEEEEEEEEvNT_6ParamsE$_ZZN4cute16flatten_to_tupleINS_5tupleIJNS_1CILi1024EEENS1_IJiiEEEEEEEEDaRKT_ENKUlRKT_E_clIS4_EEDaSB_,($_ZN7cutlass13device_kernelIN5flash19enable_sm80_to_sm89INS1_16FlashAttnBwdSm80INS1_25CollectiveMainloopBwdSm80ILi2ELi2EN4cute5tupleIJNS5_1CILi128EEES8_NS7_ILi64EEEEEENS_10bfloat16_tEfNS_4arch4Sm80ELb1ELb0ELb1ELb1ELb0ELb0ELb0ELb0ELi2ELi4ELi4ELi4ELb0EEENS1_21CollectiveEpilogueBwdISA_SB_SD_Li256ELb1ELb0ELi2EEENS1_25SingleTileBwdLPTSchedulerILb1ELi128ELb0EEEEEEEEEvNT_6ParamsE$_ZZN4cute16flatten_to_tupleINS_5tupleIJNS_1CILi4096EEENS1_IJNS1_IJiiEEENS2_ILi8192EEEEEEEEEEEDaRKT_ENKUlRKT_E_clIS6_EEDaSD_ - $_ZN7cutlass13device_kernelIN5flash19enable_sm80_to_sm89INS1_16FlashAttnBwdSm80INS1_25CollectiveMainloopBwdSm80ILi2ELi2EN4cute5tupleIJNS5_1CILi128EEES8_NS7_ILi64EEEEEENS_10bfloat16_tEfNS_4arch4Sm80ELb1ELb0ELb1ELb1ELb0ELb0ELb0ELb0ELi2ELi4ELi4ELi4ELb0EEENS1_21CollectiveEpilogueBwdISA_SB_SD_Li256ELb1ELb0ELi2EEENS1_25SingleTileBwdLPTSchedulerILb1ELi128ELb0EEEEEEEEEvNT_6ParamsE$_ZZN4cute16flatten_to_tupleINS_5tupleIJNS_1CILi1024EEENS1_IJiiEEEEEEEEDaRKT_ENKUlRKT_E_clIS4_EEDaSB_)
$_ZN7cutlass13device_kernelIN5flash19enable_sm80_to_sm89INS1_16FlashAttnBwdSm80INS1_25CollectiveMainloopBwdSm80ILi2ELi2EN4cute5tupleIJNS5_1CILi128EEES8_NS7_ILi64EEEEEENS_10bfloat16_tEfNS_4arch4Sm80ELb1ELb0ELb1ELb1ELb0ELb0ELb0ELb0ELi2ELi4ELi4ELi4ELb0EEENS1_21CollectiveEpilogueBwdISA_SB_SD_Li256ELb1ELb0ELi2EEENS1_25SingleTileBwdLPTSchedulerILb1ELi128ELb0EEEEEEEEEvNT_6ParamsE$_ZZN4cute16flatten_to_tupleINS_5tupleIJNS_1CILi1024EEENS1_IJiiEEEEEEEEDaRKT_ENKUlRKT_E_clIS4_EEDaSB_:
[----:B------:R-:W-:-:S04]  /*dcf0*/  MOV R5, 0x0 ;  /* 0x0000000000057802 */ /* 0x000fc80000000f00 */
[----:B------:R-:W-:Y:S05]  /*dd00*/  RET.REL.NODEC R4 `(_ZN7cutlass13device_kernelIN5flash19enable_sm80_to_sm89INS1_16FlashAttnBwdSm80INS1_25CollectiveMainloopBwdSm80ILi2ELi2EN4cute5tupleIJNS5_1CILi128EEES8_NS7_ILi64EEEEEENS_10bfloat16_tEfNS_4arch4Sm80ELb1ELb0ELb1ELb1ELb0ELb0ELb0ELb0ELi2ELi4ELi4ELi4ELb0EEENS1_21CollectiveEpilogueBwdISA_SB_SD_Li256ELb1ELb0ELi2EEENS1_25SingleTileBwdLPTSchedulerILb1ELi128ELb0EEEEEEEEEvNT_6ParamsE) ;  /* 0xffff22f004007950 */ /* 0x000fea0003c3ffff */
        .type           $_ZN7cutlass13device_kernelIN5flash19enable_sm80_to_sm89INS1_16FlashAttnBwdSm80INS1_25CollectiveMainloopBwdSm80ILi2ELi2EN4cute5tupleIJNS5_1CILi128EEES8_NS7_ILi64EEEEEENS_10bfloat16_tEfNS_4arch4Sm80ELb1ELb0ELb1ELb1ELb0ELb0ELb0ELb0ELi2ELi4ELi4ELi4ELb0EEENS1_21CollectiveEpilogueBwdISA_SB_SD_Li256ELb1ELb0ELi2EEENS1_25SingleTileBwdLPTSchedulerILb1ELi128ELb0EEEEEEEEEvNT_6ParamsE$_ZZN4cute16flatten_to_tupleINS_5tupleIJNS_1CILi4096EEENS1_IJNS1_IJiiEEENS2_ILi8192EEEEEEEEEEEDaRKT_ENKUlRKT_E_clIS6_EEDaSD_,@function
        .size           $_ZN7cutlass13device_kernelIN5flash19enable_sm80_to_sm89INS1_16FlashAttnBwdSm80INS1_25CollectiveMainloopBwdSm80ILi2ELi2EN4cute5tupleIJNS5_1CILi128EEES8_NS7_ILi64EEEEEENS_10bfloat16_tEfNS_4arch4Sm80ELb1ELb0ELb1ELb1ELb0ELb0ELb0ELb0ELi2ELi4ELi4ELi4ELb0EEENS1_21CollectiveEpilogueBwdISA_SB_SD_Li256ELb1ELb0ELi2EEENS1_25SingleTileBwdLPTSchedulerILb1ELi128ELb0EEEEEEEEEvNT_6ParamsE$_ZZN4cute16flatten_to_tupleINS_5tupleIJNS_1CILi4096EEENS1_IJNS1_IJiiEEENS2_ILi8192EEEEEEEEEEEDaRKT_ENKUlRKT_E_clIS6_EEDaSD_,($_ZN7cutlass13device_kernelIN5flash19enable_sm80_to_sm89INS1_16FlashAttnBwdSm80INS1_25CollectiveMainloopBwdSm80ILi2ELi2EN4cute5tupleIJNS5_1CILi128EEES8_NS7_ILi64EEEEEENS_10bfloat16_tEfNS_4arch4Sm80ELb1ELb0ELb1ELb1ELb0ELb0ELb0ELb0ELi2ELi4ELi4ELi4ELb0EEENS1_21CollectiveEpilogueBwdISA_SB_SD_Li256ELb1ELb0ELi2EEENS1_25SingleTileBwdLPTSchedulerILb1ELi128ELb0EEEEEEEEEvNT_6ParamsE$_ZZN4cute16flatten_to_tupleINS_5tupleIJNS_1CILi4096EEENS1_IJiiEEEEEEEEDaRKT_ENKUlRKT_E_clIS4_EEDaSB_ - $_ZN7cutlass13device_kernelIN5flash19enable_sm80_to_sm89INS1_16FlashAttnBwdSm80INS1_25CollectiveMainloopBwdSm80ILi2ELi2EN4cute5tupleIJNS5_1CILi128EEES8_NS7_ILi64EEEEEENS_10bfloat16_tEfNS_4arch4Sm80ELb1ELb0ELb1ELb1ELb0ELb0ELb0ELb0ELi2ELi4ELi4ELi4ELb0EEENS1_21CollectiveEpilogueBwdISA_SB_SD_Li256ELb1ELb0ELi2EEENS1_25SingleTileBwdLPTSchedulerILb1ELi128ELb0EEEEEEEEEvNT_6ParamsE$_ZZN4cute16flatten_to_tupleINS_5tupleIJNS_1CILi4096EEENS1_IJNS1_IJiiEEENS2_ILi8192EEEEEEEEEEEDaRKT_ENKUlRKT_E_clIS6_EEDaSD_)
$_ZN7cutlass13device_kernelIN5flash19enable_sm80_to_sm89INS1_16FlashAttnBwdSm80INS1_25CollectiveMainloopBwdSm80ILi2ELi2EN4cute5tupleIJNS5_1CILi128EEES8_NS7_ILi64EEEEEENS_10bfloat16_tEfNS_4arch4Sm80ELb1ELb0ELb1ELb1ELb0ELb0ELb0ELb0ELi2ELi4ELi4ELi4ELb0EEENS1_21CollectiveEpilogueBwdISA_SB_SD_Li256ELb1ELb0ELi2EEENS1_25SingleTileBwdLPTSchedulerILb1ELi128ELb0EEEEEEEEEvNT_6ParamsE$_ZZN4cute16flatten_to_tupleINS_5tupleIJNS_1CILi4096EEENS1_IJNS1_IJiiEEENS2_ILi8192EEEEEEEEEEEDaRKT_ENKUlRKT_E_clIS6_EEDaSD_:
[----:B------:R-:W-:-:S05]  /*dd10*/  IADD3 R8, R67, -c[0x0][0x20], RZ ;  /* 0x8000080043087a10 */ /* 0x000fca0007ffe0ff */
[----:B------:R1:W5:Y:S04]  /*dd20*/  LDL R2, [R8] ;  /* 0x0000000008027983 */ /* 0x0003680000100800 */
[----:B------:R1:W5:Y:S01]  /*dd30*/  LDL R3, [R8+0x4] ;  /* 0x0000040008037983 */ /* 0x0003620000100800 */
[----:B------:R-:W-:Y:S02]  /*dd40*/  IADD3 R5, R1, 0x1680, RZ ;  /* 0x0000168001057810 */ /* 0x000fe40007ffe0ff */
[----:B------:R-:W-:Y:S02]  /*dd50*/  MOV R6, 0xdd80 ;  /* 0x0000dd8000067802 */ /* 0x000fe40000000f00 */
[----:B------:R-:W-:Y:S02]  /*dd60*/  IADD3 R5, R5, c[0x0][0x20], RZ ;  /* 0x0000080005057a10 */ /* 0x000fe40007ffe0ff */
[----:B-1---5:R-:W-:Y:S05]  /*dd70*/  CALL.REL.NOINC `($_ZN7cutlass13device_kernelIN5flash19enable_sm80_to_sm89INS1_16FlashAttnBwdSm80INS1_25CollectiveMainloopBwdSm80ILi2ELi2EN4cute5tupleIJNS5_1CILi128EEES8_NS7_ILi64EEEEEENS_10bfloat16_tEfNS_4arch4Sm80ELb1ELb0ELb1ELb1ELb0ELb0ELb0ELb0ELi2ELi4ELi4ELi4ELb0EEENS1_21CollectiveEpilogueBwdISA_SB_SD_Li256ELb1ELb0ELi2EEENS1_25SingleTileBwdLPTSchedulerILb1ELi128ELb0EEEEEEEEEvNT_6ParamsE$_ZZN4cute16flatten_to_tupleINS_5tupleIJNS1_IJiiEEENS_1CILi8192EEEEEEEEDaRKT_ENKUlRKT_E_clIS2_EEDaSB_) ;  /* 0xffffff1000007944 */ /* 0x022fea0003c3ffff */
[----:B------:R1:W-:Y:S01]  /*dd80*/  STL.64 [R1+0x1680], R2 ;  /* 0x0016800201007387 */ /* 0x0003e20000100a00 */
[----:B------:R-:W-:-:S03]  /*dd90*/  MOV R6, 0xddb0 ;  /* 0x0000ddb000067802 */ /* 0x000fc60000000f00 */
[----:B-1----:R-:W-:Y:S05]  /*dda0*/  CALL.REL.NOINC `($_ZN7cutlass13device_kernelIN5flash19enable_sm80_to_sm89INS1_16FlashAttnBwdSm80INS1_25CollectiveMainloopBwdSm80ILi2ELi2EN4cute5tupleIJNS5_1CILi128EEES8_NS7_ILi64EEEEEENS_10bfloat16_tEfNS_4arch4Sm80ELb1ELb0ELb1ELb1ELb0ELb0ELb0ELb0ELi2ELi4ELi4ELi4ELb0EEENS1_21CollectiveEpilogueBwdISA_SB_SD_Li256ELb1ELb0ELi2EEENS1_25SingleTileBwdLPTSchedulerILb1ELi128ELb0EEEEEEEEEvNT_6ParamsE$_ZZN4cute12filter_tupleINS_5tupleIJNS1_IJiiEEENS_1CILi8192EEEEEEZNS_16flatten_to_tupleIS5_EEDaRKT_EUlRKT_E_EEDaS9_OT0_ENKUlDpSC_E_clIJS2_NS1_IJS4_EEEEEEDaSG_) ;  /* 0xfffff01000007944 */ /* 0x002fea0003c3ffff */
[----:B------:R-:W-:-:S04]  /*ddb0*/  MOV R5, 0x0 ;  /* 0x0000000000057802 */ /* 0x000fc80000000f00 */
[----:B------:R-:W-:Y:S05]  /*ddc0*/  RET.REL.NODEC R4 `(_ZN7cutlass13device_kernelIN5flash19enable_sm80_to_sm89INS1_16FlashAttnBwdSm80INS1_25CollectiveMainloopBwdSm80ILi2ELi2EN4cute5tupleIJNS5_1CILi128EEES8_NS7_ILi64EEEEEENS_10bfloat16_tEfNS_4arch4Sm80ELb1ELb0ELb1ELb1ELb0ELb0ELb0ELb0ELi2ELi4ELi4ELi4ELb0EEENS1_21CollectiveEpilogueBwdISA_SB_SD_Li256ELb1ELb0ELi2EEENS1_25SingleTileBwdLPTSchedulerILb1ELi128ELb0EEEEEEEEEvNT_6ParamsE) ;  /* 0xffff223004007950 */ /* 0x000fea0003c3ffff */
        .type           $_ZN7cutlass13device_kernelIN5flash19enable_sm80_to_sm89INS1_16FlashAttnBwdSm80INS1_25CollectiveMainloopBwdSm80ILi2ELi2EN4cute5tupleIJNS5_1CILi128EEES8_NS7_ILi64EEEEEENS_10bfloat16_tEfNS_4arch4Sm80ELb1ELb0ELb1ELb1ELb0ELb0ELb0ELb0ELi2ELi4ELi4ELi4ELb0EEENS1_21CollectiveEpilogueBwdISA_SB_SD_Li256ELb1ELb0ELi2EEENS1_25SingleTileBwdLPTSchedulerILb1ELi128ELb0EEEEEEEEEvNT_6ParamsE$_ZZN4cute16flatten_to_tupleINS_5tupleIJNS_1CILi4096EEENS1_IJiiEEEEEEEEDaRKT_ENKUlRKT_E_clIS4_EEDaSB_,@function
        .size           $_ZN7cutlass13device_kernelIN5flash19enable_sm80_to_sm89INS1_16FlashAttnBwdSm80INS1_25CollectiveMainloopBwdSm80ILi2ELi2EN4cute5tupleIJNS5_1CILi128EEES8_NS7_ILi64EEEEEENS_10bfloat16_tEfNS_4arch4Sm80ELb1ELb0ELb1ELb1ELb0ELb0ELb0ELb0ELi2ELi4ELi4ELi4ELb0EEENS1_21CollectiveEpilogueBwdISA_SB_SD_Li256ELb1ELb0ELi2EEENS1_25SingleTileBwdLPTSchedulerILb1ELi128ELb0EEEEEEEEEvNT_6ParamsE$_ZZN4cute16flatten_to_tupleINS_5tupleIJNS_1CILi4096EEENS1_IJiiEEEEEEEEDaRKT_ENKUlRKT_E_clIS4_EEDaSB_,($_ZN7cutlass13device_kernelIN5flash19enable_sm80_to_sm89INS1_16FlashAttnBwdSm80INS1_25CollectiveMainloopBwdSm80ILi2ELi2EN4cute5tupleIJNS5_1CILi128EEES8_NS7_ILi64EEEEEENS_10bfloat16_tEfNS_4arch4Sm80ELb1ELb0ELb1ELb1ELb0ELb0ELb0ELb0ELi2ELi4ELi4ELi4ELb0EEENS1_21CollectiveEpilogueBwdISA_SB_SD_Li256ELb1ELb0ELi2EEENS1_25SingleTileBwdLPTSchedulerILb1ELi128ELb0EEEEEEEEEvNT_6ParamsE$_ZZN4cute19as_arithmetic_tupleINS_15ArithmeticTupleIJiiEEEEEDaRKT_ENKUlDpRKT_E_clIJiiEEEDaS9_ - $_ZN7cutlass13device_kernelIN5flash19enable_sm80_to_sm89INS1_16FlashAttnBwdSm80INS1_25CollectiveMainloopBwdSm80ILi2ELi2EN4cute5tupleIJNS5_1CILi128EEES8_NS7_ILi64EEEEEENS_10bfloat16_tEfNS_4arch4Sm80ELb1ELb0ELb1ELb1ELb0ELb0ELb0ELb0ELi2ELi4ELi4ELi4ELb0EEENS1_21CollectiveEpilogueBwdISA_SB_SD_Li256ELb1ELb0ELi2EEENS1_25SingleTileBwdLPTSchedulerILb1ELi128ELb0EEEEEEEEEvNT_6ParamsE$_ZZN4cute16flatten_to_tupleINS_5tupleIJNS_1CILi4096EEENS1_IJiiEEEEEEEEDaRKT_ENKUlRKT_E_clIS4_EEDaSB_)
$_ZN7cutlass13device_kernelIN5flash19enable_sm80_to_sm89INS1_16FlashAttnBwdSm80INS1_25CollectiveMainloopBwdSm80ILi2ELi2EN4cute5tupleIJNS5_1CILi128EEES8_NS7_ILi64EEEEEENS_10bfloat16_tEfNS_4arch4Sm80ELb1ELb0ELb1ELb1ELb0ELb0ELb0ELb0ELi2ELi4ELi4ELi4ELb0EEENS1_21CollectiveEpilogueBwdISA_SB_SD_Li256ELb1ELb0ELi2EEENS1_25SingleTileBwdLPTSchedulerILb1ELi128ELb0EEEEEEEEEvNT_6ParamsE$_ZZN4cute16flatten_to_tupleINS_5tupleIJNS_1CILi4096EEENS1_IJiiEEEEEEEEDaRKT_ENKUlRKT_E_clIS4_EEDaSB_:
[----:B------:R-:W-:-:S04]  /*ddd0*/  MOV R5, 0x0 ;  /* 0x0000000000057802 */ /* 0x000fc80000000f00 */
[----:B------:R-:W-:Y:S05]  /*dde0*/  RET.REL.NODEC R4 `(_ZN7cutlass13device_kernelIN5flash19enable_sm80_to_sm89INS1_16FlashAttnBwdSm80INS1_25CollectiveMainloopBwdSm80ILi2ELi2EN4cute5tupleIJNS5_1CILi128EEES8_NS7_ILi64EEEEEENS_10bfloat16_tEfNS_4arch4Sm80ELb1ELb0ELb1ELb1ELb0ELb0ELb0ELb0ELi2ELi4ELi4ELi4ELb0EEENS1_21CollectiveEpilogueBwdISA_SB_SD_Li256ELb1ELb0ELi2EEENS1_25SingleTileBwdLPTSchedulerILb1ELi128ELb0EEEEEEEEEvNT_6ParamsE) ;  /* 0xffff221004007950 */ /* 0x000fea0003c3ffff */
        .type           $_ZN7cutlass13device_kernelIN5flash19enable_sm80_to_sm89INS1_16FlashAttnBwdSm80INS1_25CollectiveMainloopBwdSm80ILi2ELi2EN4cute5tupleIJNS5_1CILi128EEES8_NS7_ILi64EEEEEENS_10bfloat16_tEfNS_4arch4Sm80ELb1ELb0ELb1ELb1ELb0ELb0ELb0ELb0ELi2ELi4ELi4ELi4ELb0EEENS1_21CollectiveEpilogueBwdISA_SB_SD_Li256ELb1ELb0ELi2EEENS1_25SingleTileBwdLPTSchedulerILb1ELi128ELb0EEEEEEEEEvNT_6ParamsE$_ZZN4cute19as_arithmetic_tupleINS_15ArithmeticTupleIJiiEEEEEDaRKT_ENKUlDpRKT_E_clIJiiEEEDaS9_,@function
        .size           $_ZN7cutlass13device_kernelIN5flash19enable_sm80_to_sm89INS1_16FlashAttnBwdSm80INS1_25CollectiveMainloopBwdSm80ILi2ELi2EN4cute5tupleIJNS5_1CILi128EEES8_NS7_ILi64EEEEEENS_10bfloat16_tEfNS_4arch4Sm80ELb1ELb0ELb1ELb1ELb0ELb0ELb0ELb0ELi2ELi4ELi4ELi4ELb0EEENS1_21CollectiveEpilogueBwdISA_SB_SD_Li256ELb1ELb0ELi2EEENS1_25SingleTileBwdLPTSchedulerILb1ELi128ELb0EEEEEEEEEvNT_6ParamsE$_ZZN4cute19as_arithmetic_tupleINS_15ArithmeticTupleIJiiEEEEEDaRKT_ENKUlDpRKT_E_clIJiiEEEDaS9_,($_ZN7cutlass13device_kernelIN5flash19enable_sm80_to_sm89INS1_16FlashAttnBwdSm80INS1_25CollectiveMainloopBwdSm80ILi2ELi2EN4cute5tupleIJNS5_1CILi128EEES8_NS7_ILi64EEEEEENS_10bfloat16_tEfNS_4arch4Sm80ELb1ELb0ELb1ELb1ELb0ELb0ELb0ELb0ELi2ELi4ELi4ELi4ELb0EEENS1_21CollectiveEpilogueBwdISA_SB_SD_Li256ELb1ELb0ELi2EEENS1_25SingleTileBwdLPTSchedulerILb1ELi128ELb0EEEEEEEEEvNT_6ParamsE$_ZZN4cute19as_arithmetic_tupleINS_15ArithmeticTupleIJiiEEEEEDaRKT_ENKUlRKT_E_clIiEEDaS8_ - $_ZN7cutlass13device_kernelIN5flash19enable_sm80_to_sm89INS1_16FlashAttnBwdSm80INS1_25CollectiveMainloopBwdSm80ILi2ELi2EN4cute5tupleIJNS5_1CILi128EEES8_NS7_ILi64EEEEEENS_10bfloat16_tEfNS_4arch4Sm80ELb1ELb0ELb1ELb1ELb0ELb0ELb0ELb0ELi2ELi4ELi4ELi4ELb0EEENS1_21CollectiveEpilogueBwdISA_SB_SD_Li256ELb1ELb0ELi2EEENS1_25SingleTileBwdLPTSchedulerILb1ELi128ELb0EEEEEEEEEvNT_6ParamsE$_ZZN4cute19as_arithmetic_tupleINS_15ArithmeticTupleIJiiEEEEEDaRKT_ENKUlDpRKT_E_clIJiiEEEDaS9_)
$_ZN7cutlass13device_kernelIN5flash19enable_sm80_to_sm89INS1_16FlashAttnBwdSm80INS1_25CollectiveMainloopBwdSm80ILi2ELi2EN4cute5tupleIJNS5_1CILi128EEES8_NS7_ILi64EEEEEENS_10bfloat16_tEfNS_4arch4Sm80ELb1ELb0ELb1ELb1ELb0ELb0ELb0ELb0ELi2ELi4ELi4ELi4ELb0EEENS1_21CollectiveEpilogueBwdISA_SB_SD_Li256ELb1ELb0ELi2EEENS1_25SingleTileBwdLPTSchedulerILb1ELi128ELb0EEEEEEEEEvNT_6ParamsE$_ZZN4cute19as_arithmetic_tupleINS_15ArithmeticTupleIJiiEEEEEDaRKT_ENKUlDpRKT_E_clIJiiEEEDaS9_:
[----:B------:R-:W-:Y:S01]  /*ddf0*/  IADD3 R3, R1, 0x1688, RZ ;  /* 0x0000168801037810 */ /* 0x000fe20007ffe0ff */
[----:B------:R-:W-:Y:S01]  /*de00*/  IMAD.MOV.U32 R2, RZ, RZ, R11 ;  /* 0x000000ffff027224 */ /* 0x000fe200078e000b */
[----:B------:R-:W-:Y:S02]  /*de10*/  MOV R6, 0xde40 ;  /* 0x0000de4000067802 */ /* 0x000fe40000000f00 */
[----:B------:R-:W-:Y:S02]  /*de20*/  IADD3 R3, R3, c[0x0][0x20], RZ ;  /* 0x0000080003037a10 */ /* 0x000fe40007ffe0ff */
[----:B------:R-:W-:Y:S05]  /*de30*/  CALL.REL.NOINC `($_ZN7cutlass13device_kernelIN5flash19enable_sm80_to_sm89INS1_16FlashAttnBwdSm80INS1_25CollectiveMainloopBwdSm80ILi2ELi2EN4cute5tupleIJNS5_1CILi128EEES8_NS7_ILi64EEEEEENS_10bfloat16_tEfNS_4arch4Sm80ELb1ELb0ELb1ELb1ELb0ELb0ELb0ELb0ELi2ELi4ELi4ELi4ELb0EEENS1_21CollectiveEpilogueBwdISA_SB_SD_Li256ELb1ELb0ELi2EEENS1_25SingleTileBwdLPTSchedulerILb1ELi128ELb0EEEEEEEEEvNT_6ParamsE$_ZN4cute5tupleIJiiEEC2ERKiS3_) ;  /* 0xffffea4000007944 */ /* 0x000fea0003c3ffff */
[----:B------:R1:W5:Y:S01]  /*de40*/  LDL.64 R2, [R1+0x1688] ;  /* 0x0016880001027983 */ /* 0x0003620000100a00 */
[----:B------:R-:W-:-:S04]  /*de50*/  MOV R87, 0x0 ;  /* 0x0000000000577802 */ /* 0x000fc80000000f00 */
[----:B------:R-:W-:Y:S05]  /*de60*/  RET.REL.NODEC R86 `(_ZN7cutlass13device_kernelIN5flash19enable_sm80_to_sm89INS1_16FlashAttnBwdSm80INS1_25CollectiveMainloopBwdSm80ILi2ELi2EN4cute5tupleIJNS5_1CILi128EEES8_NS7_ILi64EEEEEENS_10bfloat16_tEfNS_4arch4Sm80ELb1ELb0ELb1ELb1ELb0ELb0ELb0ELb0ELi2ELi4ELi4ELi4ELb0EEENS1_21CollectiveEpilogueBwdISA_SB_SD_Li256ELb1ELb0ELi2EEENS1_25SingleTileBwdLPTSchedulerILb1ELi128ELb0EEEEEEEEEvNT_6ParamsE) ;  /* 0xffff219056007950 */ /* 0x000fea0003c3ffff */
        .type           $_ZN7cutlass13device_kernelIN5flash19enable_sm80_to_sm89INS1_16FlashAttnBwdSm80INS1_25CollectiveMainloopBwdSm80ILi2ELi2EN4cute5tupleIJNS5_1CILi128EEES8_NS7_ILi64EEEEEENS_10bfloat16_tEfNS_4arch4Sm80ELb1ELb0ELb1ELb1ELb0ELb0ELb0ELb0ELi2ELi4ELi4ELi4ELb0EEENS1_21CollectiveEpilogueBwdISA_SB_SD_Li256ELb1ELb0ELi2EEENS1_25SingleTileBwdLPTSchedulerILb1ELi128ELb0EEEEEEEEEvNT_6ParamsE$_ZZN4cute19as_arithmetic_tupleINS_15ArithmeticTupleIJiiEEEEEDaRKT_ENKUlRKT_E_clIiEEDaS8_,@function
        .size           $_ZN7cutlass13device_kernelIN5flash19enable_sm80_to_sm89INS1_16FlashAttnBwdSm80INS1_25CollectiveMainloopBwdSm80ILi2ELi2EN4cute5tupleIJNS5_1CILi128EEES8_NS7_ILi64EEEEEENS_10bfloat16_tEfNS_4arch4Sm80ELb1ELb0ELb1ELb1ELb0ELb0ELb0ELb0ELi2ELi4ELi4ELi4ELb0EEENS1_21CollectiveEpilogueBwdISA_SB_SD_Li256ELb1ELb0ELi2EEENS1_25SingleTileBwdLPTSchedulerILb1ELi128ELb0EEEEEEEEEvNT_6ParamsE$_ZZN4cute19as_arithmetic_tupleINS_15ArithmeticTupleIJiiEEEEEDaRKT_ENKUlRKT_E_clIiEEDaS8_,($_ZN7cutlass13device_kernelIN5flash19enable_sm80_to_sm89INS1_16FlashAttnBwdSm80INS1_25CollectiveMainloopBwdSm80ILi2ELi2EN4cute5tupleIJNS5_1CILi128EEES8_NS7_ILi64EEEEEENS_10bfloat16_tEfNS_4arch4Sm80ELb1ELb0ELb1ELb1ELb0ELb0ELb0ELb0ELi2ELi4ELi4ELi4ELb0EEENS1_21CollectiveEpilogueBwdISA_SB_SD_Li256ELb1ELb0ELi2EEENS1_25SingleTileBwdLPTSchedulerILb1ELi128ELb0EEEEEEEEEvNT_6ParamsE$_ZZN4cute4diceINS_5tupleIJNS1_IJiNS1_IJiNS_1CILi0EEEEEEEEENS1_IJNS_10UnderscoreENS1_IJS6_S6_EEEEEEEEES9_EEDaRKT_RKT0_ENKUlRKT_RKT0_E_clIS5_S5_EEDaSI_SL_ - $_ZN7cutlass13device_kernelIN5flash19enable_sm80_to_sm89INS1_16FlashAttnBwdSm80INS1_25CollectiveMainloopBwdSm80ILi2ELi2EN4cute5tupleIJNS5_1CILi128EEES8_NS7_ILi64EEEEEENS_10bfloat16_tEfNS_4arch4Sm80ELb1ELb0ELb1ELb1ELb0ELb0ELb0ELb0ELi2ELi4ELi4ELi4ELb0EEENS1_21CollectiveEpilogueBwdISA_SB_SD_Li256ELb1ELb0ELi2EEENS1_25SingleTileBwdLPTSchedulerILb1ELi128ELb0EEEEEEEEEvNT_6ParamsE$_ZZN4cute19as_arithmetic_tupleINS_15ArithmeticTupleIJiiEEEEEDaRKT_ENKUlRKT_E_clIiEEDaS8_)
$_ZN7cutlass13device_kernelIN5flash19enable_sm80_to_sm89INS1_16FlashAttnBwdSm80INS1_25CollectiveMainloopBwdSm80ILi2ELi2EN4cute5tupleIJNS5_1CILi128EEES8_NS7_ILi64EEEEEENS_10bfloat16_tEfNS_4arch4Sm80ELb1ELb0ELb1ELb1ELb0ELb0ELb0ELb0ELi2ELi4ELi4ELi4ELb0EEENS1_21CollectiveEpilogueBwdISA_SB_SD_Li256ELb1ELb0ELi2EEENS1_25SingleTileBwdLPTSchedulerILb1ELi128ELb0EEEEEEEEEvNT_6ParamsE$_ZZN4cute19as_arithmetic_tupleINS_15ArithmeticTupleIJiiEEEEEDaRKT_ENKUlRKT_E_clIiEEDaS8_:
[----:B------:R-:W-:Y:S02]  /*de70*/  MOV R6, R8 ;  /* 0x0000000800067202 */ /* 0x000fe40000000f00 */
[----:B------:R-:W-:Y:S02]  /*de80*/  MOV R8, R2 ;  /* 0x0000000200087202 */ /* 0x000fe40000000f00 */
[----:B------:R-:W-:-:S04]  /*de90*/  MOV R9, 0x0 ;  /* 0x0000000000097802 */ /* 0x000fc80000000f00 */
[----:B------:R-:W-:Y:S05]  /*dea0*/  RET.REL.NODEC R8 `(_ZN7cutlass13device_kernelIN5flash19enable_sm80_to_sm89INS1_16FlashAttnBwdSm80INS1_25CollectiveMainloopBwdSm80ILi2ELi2EN4cute5tupleIJNS5_1CILi128EEES8_NS7_ILi64EEEEEENS_10bfloat16_tEfNS_4arch4Sm80ELb1ELb0ELb1ELb1ELb0ELb0ELb0ELb0ELi2ELi4ELi4ELi4ELb0EEENS1_21CollectiveEpilogueBwdISA_SB_SD_Li256ELb1ELb0ELi2EEENS1_25SingleTileBwdLPTSchedulerILb1ELi128ELb0EEEEEEEEEvNT_6ParamsE) ;  /* 0xffff215008007950 */ /* 0x000fea0003c3ffff */
        .type           $_ZN7cutlass13device_kernelIN5flash19enable_sm80_to_sm89INS1_16FlashAttnBwdSm80INS1_25CollectiveMainloopBwdSm80ILi2ELi2EN4cute5tupleIJNS5_1CILi128EEES8_NS7_ILi64EEEEEENS_10bfloat16_tEfNS_4arch4Sm80ELb1ELb0ELb1ELb1ELb0ELb0ELb0ELb0ELi2ELi4ELi4ELi4ELb0EEENS1_21CollectiveEpilogueBwdISA_SB_SD_Li256ELb1ELb0ELi2EEENS1_25SingleTileBwdLPTSchedulerILb1ELi128ELb0EEEEEEEEEvNT_6ParamsE$_ZZN4cute4diceINS_5tupleIJNS1_IJiNS1_IJiNS_1CILi0EEEEEEEEENS1_IJNS_10UnderscoreENS1_IJS6_S6_EEEEEEEEES9_EEDaRKT_RKT0_ENKUlRKT_RKT0_E_clIS5_S5_EEDaSI_SL_,@function
        .size           $_ZN7cutlass13device_kernelIN5flash19enable_sm80_to_sm89INS1_16FlashAttnBwdSm80INS1_25CollectiveMainloopBwdSm80ILi2ELi2EN4cute5tupleIJNS5_1CILi128EEES8_NS7_ILi64EEEEEENS_10bfloat16_tEfNS_4arch4Sm80ELb1ELb0ELb1ELb1ELb0ELb0ELb0ELb0ELi2ELi4ELi4ELi4ELb0EEENS1_21CollectiveEpilogueBwdISA_SB_SD_Li256ELb1ELb0ELi2EEENS1_25SingleTileBwdLPTSchedulerILb1ELi128ELb0EEEEEEEEEvNT_6ParamsE$_ZZN4cute4diceINS_5tupleIJNS1_IJiNS1_IJiNS_1CILi0EEEEEEEEENS1_IJNS_10UnderscoreENS1_IJS6_S6_EEEEEEEEES9_EEDaRKT_RKT0_ENKUlRKT_RKT0_E_clIS5_S5_EEDaSI_SL_,($_ZN7cutlass13device_kernelIN5flash19enable_sm80_to_sm89INS1_16FlashAttnBwdSm80INS1_25CollectiveMainloopBwdSm80ILi2ELi2EN4cute5tupleIJNS5_1CILi128EEES8_NS7_ILi64EEEEEENS_10bfloat16_tEfNS_4arch4Sm80ELb1ELb0ELb1ELb1ELb0ELb0ELb0ELb0ELi2ELi4ELi4ELi4ELb0EEENS1_21CollectiveEpilogueBwdISA_SB_SD_Li256ELb1ELb0ELi2EEENS1_25SingleTileBwdLPTSchedulerILb1ELi128ELb0EEEEEEEEEvNT_6ParamsE$_ZZN4cute4takeILi1ELi2ENS_5tupleIJNS1_IJNS_1CILi1EEENS2_ILi0EEEEEEiEEEEEDaRKT1_ENKUlDpRKT_E_clIJiEEEDaSD_ - $_ZN7cutlass13device_kernelIN5flash19enable_sm80_to_sm89INS1_16FlashAttnBwdSm80INS1_25CollectiveMainloopBwdSm80ILi2ELi2EN4cute5tupleIJNS5_1CILi128EEES8_NS7_ILi64EEEEEENS_10bfloat16_tEfNS_4arch4Sm80ELb1ELb0ELb1ELb1ELb0ELb0ELb0ELb0ELi2ELi4ELi4ELi4ELb0EEENS1_21CollectiveEpilogueBwdISA_SB_SD_Li256ELb1ELb0ELi2EEENS1_25SingleTileBwdLPTSchedulerILb1ELi128ELb0EEEEEEEEEvNT_6ParamsE$_ZZN4cute4diceINS_5tupleIJNS1_IJiNS1_IJiNS_1CILi0EEEEEEEEENS1_IJNS_10UnderscoreENS1_IJS6_S6_EEEEEEEEES9_EEDaRKT_RKT0_ENKUlRKT_RKT0_E_clIS5_S5_EEDaSI_SL_)
$_ZN7cutlass13device_kernelIN5flash19enable_sm80_to_sm89INS1_16FlashAttnBwdSm80INS1_25CollectiveMainloopBwdSm80ILi2ELi2EN4cute5tupleIJNS5_1CILi128EEES8_NS7_ILi64EEEEEENS_10bfloat16_tEfNS_4arch4Sm80ELb1ELb0ELb1ELb1ELb0ELb0ELb0ELb0ELi2ELi4ELi4ELi4ELb0EEENS1_21CollectiveEpilogueBwdISA_SB_SD_Li256ELb1ELb0ELi2EEENS1_25SingleTileBwdLPTSchedulerILb1ELi128ELb0EEEEEEEEEvNT_6ParamsE$_ZZN4cute4diceINS_5tupleIJNS1_IJiNS1_IJiNS_1CILi0EEEEEEEEENS1_IJNS_10UnderscoreENS1_IJS6_S6_EEEEEEEEES9_EEDaRKT_RKT0_ENKUlRKT_RKT0_E_clIS5_S5_EEDaSI_SL_:
[----:B------:R-:W-:-:S05]  /*deb0*/  IADD3 R6, R2, -c[0x0][0x20], RZ ;  /* 0x8000080002067a10 */ /* 0x000fca0007ffe0ff */
[----:B------:R1:W5:Y:S01]  /*dec0*/  LDL R3, [R6] ;  /* 0x0000000006037983 */ /* 0x0003620000100800 */
[----:B------:R-:W-:Y:S02]  /*ded0*/  IADD3 R5, R1, 0x1680, RZ ;  /* 0x0000168001057810 */ /* 0x000fe40007ffe0ff */
[----:B------:R-:W-:Y:S02]  /*dee0*/  MOV R10, 0xdf10 ;  /* 0x0000df10000a7802 */ /* 0x000fe40000000f00 */
[----:B------:R-:W-:Y:S02]  /*def0*/  IADD3 R5, R5, c[0x0][0x20], RZ ;  /* 0x0000080005057a10 */ /* 0x000fe40007ffe0ff */
[----:B-1---5:R-:W-:Y:S05]  /*df00*/  CALL.REL.NOINC `($_ZN7cutlass13device_kernelIN5flash19enable_sm80_to_sm89INS1_16FlashAttnBwdSm80INS1_25CollectiveMainloopBwdSm80ILi2ELi2EN4cute5tupleIJNS5_1CILi128EEES8_NS7_ILi64EEEEEENS_10bfloat16_tEfNS_4arch4Sm80ELb1ELb0ELb1ELb1ELb0ELb0ELb0ELb0ELi2ELi4ELi4ELi4ELb0EEENS1_21CollectiveEpilogueBwdISA_SB_SD_Li256ELb1ELb0ELi2EEENS1_25SingleTileBwdLPTSchedulerILb1ELi128ELb0EEEEEEEEEvNT_6ParamsE$_ZZN4cute6detail9lift_diceINS_5tupleIJiNS2_IJiNS_1CILi0EEEEEEEEES6_EEDaRKT_RKT0_ENKUlRKT_RKT0_E_clIiiEEDaSF_SI_) ;  /* 0x0000245000007944 */ /* 0x022fea0003c00000 */
[----:B------:R1:W5:Y:S01]  /*df10*/  LDL R3, [R6+0x4] ;  /* 0x0000040006037983 */ /* 0x0003620000100800 */
[----:B------:R-:W-:-:S03]  /*df20*/  MOV R10, 0xdf40 ;  /* 0x0000df40000a7802 */ /* 0x000fc60000000f00 */
[----:B-12--5:R-:W-:Y:S05]  /*df30*/  CALL.REL.NOINC `($_ZN7cutlass13device_kernelIN5flash19enable_sm80_to_sm89INS1_16FlashAttnBwdSm80INS1_25CollectiveMainloopBwdSm80ILi2ELi2EN4cute5tupleIJNS5_1CILi128EEES8_NS7_ILi64EEEEEENS_10bfloat16_tEfNS_4arch4Sm80ELb1ELb0ELb1ELb1ELb0ELb0ELb0ELb0ELi2ELi4ELi4ELi4ELb0EEENS1_21CollectiveEpilogueBwdISA_SB_SD_Li256ELb1ELb0ELi2EEENS1_25SingleTileBwdLPTSchedulerILb1ELi128ELb0EEEEEEEEEvNT_6ParamsE$_ZZN4cute6detail9lift_diceINS_5tupleIJiNS2_IJiNS_1CILi0EEEEEEEEES6_EEDaRKT_RKT0_ENKUlRKT_RKT0_E_clIS5_S5_EEDaSF_SI_) ;  /* 0x000023a000007944 */ /* 0x026fea0003c00000 */
[----:B------:R2:W-:Y:S01]  /*df40*/  STL [R1+0x1680], R6 ;  /* 0x0016800601007387 */ /* 0x0005e20000100800 */
[----:B------:R-:W-:-:S03]  /*df50*/  MOV R2, 0xdf70 ;  /* 0x0000df7000027802 */ /* 0x000fc60000000f00 */
[----:B-12---:R-:W-:Y:S05]  /*df60*/  CALL.REL.NOINC `($_ZN7cutlass13device_kernelIN5flash19enable_sm80_to_sm89INS1_16FlashAttnBwdSm80INS1_25CollectiveMainloopBwdSm80ILi2ELi2EN4cute5tupleIJNS5_1CILi128EEES8_NS7_ILi64EEEEEENS_10bfloat16_tEfNS_4arch4Sm80ELb1ELb0ELb1ELb1ELb0ELb0ELb0ELb0ELi2ELi4ELi4ELi4ELb0EEENS1_21CollectiveEpilogueBwdISA_SB_SD_Li256ELb1ELb0ELi2EEENS1_25SingleTileBwdLPTSchedulerILb1ELi128ELb0EEEEEEEEEvNT_6ParamsE$_ZZN4cute12filter_tupleINS_5tupleIJiNS1_IJiNS_1CILi0EEEEEEEEES5_ZNS_6detail9lift_diceIS5_S5_EEDaRKT_RKT0_EUlRKT_RKT0_E_EEDaSA_SD_OT1_ENKUlDpSG_E_clIJNS1_IJiEEES4_EEEDaSN_) ;  /* 0xfffff5a000007944 */ /* 0x006fea0003c3ffff */
[----:B-----5:R-:W-:Y:S02]  /*df70*/  MOV R2, R5 ;  /* 0x0000000500027202 */ /* 0x020fe40000000f00 */
[----:B------:R-:W-:-:S04]  /*df80*/  MOV R5, 0x0 ;  /* 0x0000000000057802 */ /* 0x000fc80000000f00 */
[----:B------:R-:W-:Y:S05]  /*df90*/  RET.REL.NODEC R4 `(_ZN7cutlass13device_kernelIN5flash19enable_sm80_to_sm89INS1_16FlashAttnBwdSm80INS1_25CollectiveMainloopBwdSm80ILi2ELi2EN4cute5tupleIJNS5_1CILi128EEES8_NS7_ILi64EEEEEENS_10bfloat16_tEfNS_4arch4Sm80ELb1ELb0ELb1ELb1ELb0ELb0ELb0ELb0ELi2ELi4ELi4ELi4ELb0EEENS1_21CollectiveEpilogueBwdISA_SB_SD_Li256ELb1ELb0ELi2EEENS1_25SingleTileBwdLPTSchedulerILb1ELi128ELb0EEEEEEEEEvNT_6ParamsE) ;  /* 0xffff206004007950 */ /* 0x000fea0003c3ffff */
        .type           $_ZN7cutlass13device_kernelIN5flash19enable_sm80_to_sm89INS1_16FlashAttnBwdSm80INS1_25CollectiveMainloopBwdSm80ILi2ELi2EN4cute5tupleIJNS5_1CILi128EEES8_NS7_ILi64EEEEEENS_10bfloat16_tEfNS_4arch4Sm80ELb1ELb0ELb1ELb1ELb0ELb0ELb0ELb0ELi2ELi4ELi4ELi4ELb0EEENS1_21CollectiveEpilogueBwdISA_SB_SD_Li256ELb1ELb0ELi2EEENS1_25SingleTileBwdLPTSchedulerILb1ELi128ELb0EEEEEEEEEvNT_6ParamsE$_ZZN4cute4takeILi1ELi2ENS_5tupleIJNS1_IJNS_1CILi1EEENS2_ILi0EEEEEEiEEEEEDaRKT1_ENKUlDpRKT_E_clIJiEEEDaSD_,@function
        .size           $_ZN7cutlass13device_kernelIN5flash19enable_sm80_to_sm89INS1_16FlashAttnBwdSm80INS1_25CollectiveMainloopBwdSm80ILi2ELi2EN4cute5tupleIJNS5_1CILi128EEES8_NS7_ILi64EEEEEENS_10bfloat16_tEfNS_4arch4Sm80ELb1ELb0ELb1ELb1ELb0ELb0ELb0ELb0ELi2ELi4ELi4ELi4ELb0EEENS1_21CollectiveEpilogueBwdISA_SB_SD_Li256ELb1ELb0ELi2EEENS1_25SingleTileBwdLPTSchedulerILb1ELi128ELb0EEEEEEEEEvNT_6ParamsE$_ZZN4cute4takeILi1ELi2ENS_5tupleIJNS1_IJNS_1CILi1EEENS2_ILi0EEEEEEiEEEEEDaRKT1_ENKUlDpRKT_E_clIJiEEEDaSD_,($_ZN7cutlass13device_kernelIN5flash19enable_sm80_to_sm89INS1_16FlashAttnBwdSm80INS1_25CollectiveMainloopBwdSm80ILi2ELi2EN4cute5tupleIJNS5_1CILi128EEES8_NS7_ILi64EEEEEENS_10bfloat16_tEfNS_4arch4Sm80ELb1ELb0ELb1ELb1ELb0ELb0ELb0ELb0ELi2ELi4ELi4ELi4ELb0EEENS1_21CollectiveEpilogueBwdISA_SB_SD_Li256ELb1ELb0ELi2EEENS1_25SingleTileBwdLPTSchedulerILb1ELi128ELb0EEEEEEEEEvNT_6ParamsE$_ZZN4cute4takeILi1ELi3ENS_5tupleIJNS1_IJNS_1CILi1EEENS2_ILi512EEEiEEENS2_ILi4096EEENS1_IJNS1_IJiiEEENS2_ILi8192EEEEEEEEEEEDaRKT1_ENKUlDpRKT_E_clIJS6_S9_EEEDaSH_ - $_ZN7cutlass13device_kernelIN5flash19enable_sm80_to_sm89INS1_16FlashAttnBwdSm80INS1_25CollectiveMainloopBwdSm80ILi2ELi2EN4cute5tupleIJNS5_1CILi128EEES8_NS7_ILi64EEEEEENS_10bfloat16_tEfNS_4arch4Sm80ELb1ELb0ELb1ELb1ELb0ELb0ELb0ELb0ELi2ELi4ELi4ELi4ELb0EEENS1_21CollectiveEpilogueBwdISA_SB_SD_Li256ELb1ELb0ELi2EEENS1_25SingleTileBwdLPTSchedulerILb1ELi128ELb0EEEEEEEEEvNT_6ParamsE$_ZZN4cute4takeILi1ELi2ENS_5tupleIJNS1_IJNS_1CILi1EEENS2_ILi0EEEEEEiEEEEEDaRKT1_ENKUlDpRKT_E_clIJiEEEDaSD_)
$_ZN7cutlass13device_kernelIN5flash19enable_sm80_to_sm89INS1_16FlashAttnBwdSm80INS1_25CollectiveMainloopBwdSm80ILi2ELi2EN4cute5tupleIJNS5_1CILi128EEES8_NS7_ILi64EEEEEENS_10bfloat16_tEfNS_4arch4Sm80ELb1ELb0ELb1ELb1ELb0ELb0ELb0ELb0ELi2ELi4ELi4ELi4ELb0EEENS1_21CollectiveEpilogueBwdISA_SB_SD_Li256ELb1ELb0ELi2EEENS1_25SingleTileBwdLPTSchedulerILb1ELi128ELb0EEEEEEEEEvNT_6ParamsE$_ZZN4cute4takeILi1ELi2ENS_5tupleIJNS1_IJNS_1CILi1EEENS2_ILi0EEEEEEiEEEEEDaRKT1_ENKUlDpRKT_E_clIJiEEEDaSD_:
[----:B------:R-:W-:Y:S02]  /*dfa0*/  IADD3 R2, R1, 0x1680, RZ ;  /* 0x0000168001027810 */ /* 0x000fe40007ffe0ff */
[----:B------:R-:W-:Y:S02]  /*dfb0*/  MOV R8, 0xdfe0 ;  /* 0x0000dfe000087802 */ /* 0x000fe40000000f00 */
[----:B------:R-:W-:Y:S02]  /*dfc0*/  IADD3 R2, R2, c[0x0][0x20], RZ ;  /* 0x0000080002027a10 */ /* 0x000fe40007ffe0ff */
[----:B------:R-:W-:Y:S05]  /*dfd0*/  CALL.REL.NOINC `($_ZN7cutlass13device_kernelIN5flash19enable_sm80_to_sm89INS1_16FlashAttnBwdSm80INS1_25CollectiveMainloopBwdSm80ILi2ELi2EN4cute5tupleIJNS5_1CILi128EEES8_NS7_ILi64EEEEEENS_10bfloat16_tEfNS_4arch4Sm80ELb1ELb0ELb1ELb1ELb0ELb0ELb0ELb0ELi2ELi4ELi4ELi4ELb0EEENS1_21CollectiveEpilogueBwdISA_SB_SD_Li256ELb1ELb0ELi2EEENS1_25SingleTileBwdLPTSchedulerILb1ELi128ELb0EEEEEEEEEvNT_6ParamsE$_ZN4cute3eso3ESOILb0ELb1EJiEEC2ERKi) ;  /* 0xffffab6000007944 */ /* 0x000fea0003c3ffff */
[----:B-1----:R1:W5:Y:S01]  /*dfe0*/  LDL R3, [R1+0x1680] ;  /* 0x0016800001037983 */ /* 0x0023620000100800 */
[----:B------:R-:W-:-:S04]  /*dff0*/  MOV R7, 0x0 ;  /* 0x0000000000077802 */ /* 0x000fc80000000f00 */
[----:B------:R-:W-:Y:S05]  /*e000*/  RET.REL.NODEC R6 `(_ZN7cutlass13device_kernelIN5flash19enable_sm80_to_sm89INS1_16FlashAttnBwdSm80INS1_25CollectiveMainloopBwdSm80ILi2ELi2EN4cute5tupleIJNS5_1CILi128EEES8_NS7_ILi64EEEEEENS_10bfloat16_tEfNS_4arch4Sm80ELb1ELb0ELb1ELb1ELb0ELb0ELb0ELb0ELi2ELi4ELi4ELi4ELb0EEENS1_21CollectiveEpilogueBwdISA_SB_SD_Li256ELb1ELb0ELi2EEENS1_25SingleTileBwdLPTSchedulerILb1ELi128ELb0EEEEEEEEEvNT_6ParamsE) ;  /* 0xffff1ff006007950 */ /* 0x000fea0003c3ffff */
        .type           $_ZN7cutlass13device_kernelIN5flash19enable_sm80_to_sm89INS1_16FlashAttnBwdSm80INS1_25CollectiveMainloopBwdSm80ILi2ELi2EN4cute5tupleIJNS5_1CILi128EEES8_NS7_ILi64EEEEEENS_10bfloat16_tEfNS_4arch4Sm80ELb1ELb0ELb1ELb1ELb0ELb0ELb0ELb0ELi2ELi4ELi4ELi4ELb0EEENS1_21CollectiveEpilogueBwdISA_SB_SD_Li256ELb1ELb0ELi2EEENS1_25SingleTileBwdLPTSchedulerILb1ELi128ELb0EEEEEEEEEvNT_6ParamsE$_ZZN4cute4takeILi1ELi3ENS_5tupleIJNS1_IJNS_1CILi1EEENS2_ILi512EEEiEEENS2_ILi4096EEENS1_IJNS1_IJiiEEENS2_ILi8192EEEEEEEEEEEDaRKT1_ENKUlDpRKT_E_clIJS6_S9_EEEDaSH_,@function
        .size           $_ZN7cutlass13device_kernelIN5flash19enable_sm80_to_sm89INS1_16FlashAttnBwdSm80INS1_25CollectiveMainloopBwdSm80ILi2ELi2EN4cute5tupleIJNS5_1CILi128EEES8_NS7_ILi64EEEEEENS_10bfloat16_tEfNS_4arch4Sm80ELb1ELb0ELb1ELb1ELb0ELb0ELb0ELb0ELi2ELi4ELi4ELi4ELb0EEENS1_21CollectiveEpilogueBwdISA_SB_SD_Li256ELb1ELb0ELi2EEENS1_25SingleTileBwdLPTSchedulerILb1ELi128ELb0EEEEEEEEEvNT_6ParamsE$_ZZN4cute4takeILi1ELi3ENS_5tupleIJNS1_IJNS_1CILi1EEENS2_ILi512EEEiEEENS2_ILi4096EEENS1_IJNS1_IJiiEEENS2_ILi8192EEEEEEEEEEEDaRKT1_ENKUlDpRKT_E_clIJS6_S9_EEEDaSH_,($_ZN7cutlass13device_kernelIN5flash19enable_sm80_to_sm89INS1_16FlashAttnBwdSm80INS1_25CollectiveMainloopBwdSm80ILi2ELi2EN4cute5tupleIJNS5_1CILi128EEES8_NS7_ILi64EEEEEENS_10bfloat16_tEfNS_4arch4Sm80ELb1ELb0ELb1ELb1ELb0ELb0ELb0ELb0ELi2ELi4ELi4ELi4ELb0EEENS1_21CollectiveEpilogueBwdISA_SB_SD_Li256ELb1ELb0ELi2EEENS1_25SingleTileBwdLPTSchedulerILb1ELi128ELb0EEEEEEEEEvNT_6ParamsE$_ZZN4cute4takeILi1ELi3ENS_5tupleIJNS1_IJNS_1CILi1EEENS2_ILi512EEEiEEENS2_ILi4096EEENS1_IJiiEEEEEEEEDaRKT1_ENKUlDpRKT_E_clIJS6_S7_EEEDaSF_ - $_ZN7cutlass13device_kernelIN5flash19enable_sm80_to_sm89INS1_16FlashAttnBwdSm80INS1_25CollectiveMainloopBwdSm80ILi2ELi2EN4cute5tupleIJNS5_1CILi128EEES8_NS7_ILi64EEEEEENS_10bfloat16_tEfNS_4arch4Sm80ELb1ELb0ELb1ELb1ELb0ELb0ELb0ELb0ELi2ELi4ELi4ELi4ELb0EEENS1_21CollectiveEpilogueBwdISA_SB_SD_Li256ELb1ELb0ELi2EEENS1_25SingleTileBwdLPTSchedulerILb1ELi128ELb0EEEEEEEEEvNT_6ParamsE$_ZZN4cute4takeILi1ELi3ENS_5tupleIJNS1_IJNS_1CILi1EEENS2_ILi512EEEiEEENS2_ILi4096EEENS1_IJNS1_IJiiEEENS2_ILi8192EEEEEEEEEEEDaRKT1_ENKUlDpRKT_E_clIJS6_S9_EEEDaSH_)
$_ZN7cutlass13device_kernelIN5flash19enable_sm80_to_sm89INS1_16FlashAttnBwdSm80INS1_25CollectiveMainloopBwdSm80ILi2ELi2EN4cute5tupleIJNS5_1CILi128EEES8_NS7_ILi64EEEEEENS_10bfloat16_tEfNS_4arch4Sm80ELb1ELb0ELb1ELb1ELb0ELb0ELb0ELb0ELi2ELi4ELi4ELi4ELb0EEENS1_21CollectiveEpilogueBwdISA_SB_SD_Li256ELb1ELb0ELi2EEENS1_25SingleTileBwdLPTSchedulerILb1ELi128ELb0EEEEEEEEEvNT_6ParamsE$_ZZN4cute4takeILi1ELi3ENS_5tupleIJNS1_IJNS_1CILi1EEENS2_ILi512EEEiEEENS2_ILi4096EEENS1_IJNS1_IJiiEEENS2_ILi8192EEEEEEEEEEEDaRKT1_ENKUlDpRKT_E_clIJS6_S9_EEEDaSH_:
[----:B------:R-:W-:Y:S02]  /*e010*/  IADD3 R2, R1, 0x1680, RZ ;  /* 0x0000168001027810 */ /* 0x000fe40007ffe0ff */
[----:B------:R-:W-:Y:S02]  /*e020*/  MOV R6, 0xe050 ;  /* 0x0000e05000067802 */ /* 0x000fe40000000f00 */
[----:B------:R-:W-:Y:S02]  /*e030*/  IADD3 R2, R2, c[0x0][0x20], RZ ;  /* 0x0000080002027a10 */ /* 0x000fe40007ffe0ff */
[----:B------:R-:W-:Y:S05]  /*e040*/  CALL.REL.NOINC `($_ZN7cutlass13device_kernelIN5flash19enable_sm80_to_sm89INS1_16FlashAttnBwdSm80INS1_25CollectiveMainloopBwdSm80ILi2ELi2EN4cute5tupleIJNS5_1CILi128EEES8_NS7_ILi64EEEEEENS_10bfloat16_tEfNS_4arch4Sm80ELb1ELb0ELb1ELb1ELb0ELb0ELb0ELb0ELi2ELi4ELi4ELi4ELb0EEENS1_21CollectiveEpilogueBwdISA_SB_SD_Li256ELb1ELb0ELi2EEENS1_25SingleTileBwdLPTSchedulerILb1ELi128ELb0EEEEEEEEEvNT_6ParamsE$_ZN4cute3eso3ESOILb1ELb0EJNS_1CILi4096EEENS_5tupleIJNS4_IJiiEEENS2_ILi8192EEEEEEEEC2ERKS3_RKS7_) ;  /* 0xffffb7f000007944 */ /* 0x000fea0003c3ffff */
[----:B-1----:R1:W5:Y:S01]  /*e050*/  LDL.64 R2, [R1+0x1680] ;  /* 0x0016800001027983 */ /* 0x0023620000100a00 */
[----:B------:R-:W-:-:S04]  /*e060*/  MOV R5, 0x0 ;  /* 0x0000000000057802 */ /* 0x000fc80000000f00 */
[----:B------:R-:W-:Y:S05]  /*e070*/  RET.REL.NODEC R4 `(_ZN7cutlass13device_kernelIN5flash19enable_sm80_to_sm89INS1_16FlashAttnBwdSm80INS1_25CollectiveMainloopBwdSm80ILi2ELi2EN4cute5tupleIJNS5_1CILi128EEES8_NS7_ILi64EEEEEENS_10bfloat16_tEfNS_4arch4Sm80ELb1ELb0ELb1ELb1ELb0ELb0ELb0ELb0ELi2ELi4ELi4ELi4ELb0EEENS1_21CollectiveEpilogueBwdISA_SB_SD_Li256ELb1ELb0ELi2EEENS1_25SingleTileBwdLPTSchedulerILb1ELi128ELb0EEEEEEEEEvNT_6ParamsE) ;  /* 0xffff1f8004007950 */ /* 0x000fea0003c3ffff */
        .type           $_ZN7cutlass13device_kernelIN5flash19enable_sm80_to_sm89INS1_16FlashAttnBwdSm80INS1_25CollectiveMainloopBwdSm80ILi2ELi2EN4cute5tupleIJNS5_1CILi128EEES8_NS7_ILi64EEEEEENS_10bfloat16_tEfNS_4arch4Sm80ELb1ELb0ELb1ELb1ELb0ELb0ELb0ELb0ELi2ELi4ELi4ELi4ELb0EEENS1_21CollectiveEpilogueBwdISA_SB_SD_Li256ELb1ELb0ELi2EEENS1_25SingleTileBwdLPTSchedulerILb1ELi128ELb0EEEEEEEEEvNT_6ParamsE$_ZZN4cute4takeILi1ELi3ENS_5tupleIJNS1_IJNS_1CILi1EEENS2_ILi512EEEiEEENS2_ILi4096EEENS1_IJiiEEEEEEEEDaRKT1_ENKUlDpRKT_E_clIJS6_S7_EEEDaSF_,@function
        .size           $_ZN7cutlass13device_kernelIN5flash19enable_sm80_to_sm89INS1_16FlashAttnBwdSm80INS1_25CollectiveMainloopBwdSm80ILi2ELi2EN4cute5tupleIJNS5_1CILi128EEES8_NS7_ILi64EEEEEENS_10bfloat16_tEfNS_4arch4Sm80ELb1ELb0ELb1ELb1ELb0ELb0ELb0ELb0ELi2ELi4ELi4ELi4ELb0EEENS1_21CollectiveEpilogueBwdISA_SB_SD_Li256ELb1ELb0ELi2EEENS1_25SingleTileBwdLPTSchedulerILb1ELi128ELb0EEEEEEEEEvNT_6ParamsE$_ZZN4cute4takeILi1ELi3ENS_5tupleIJNS1_IJNS_1CILi1EEENS2_ILi512EEEiEEENS2_ILi4096EEENS1_IJiiEEEEEEEEDaRKT1_ENKUlDpRKT_E_clIJS6_S7_EEEDaSF_,($_ZN7cutlass13device_kernelIN5flash19enable_sm80_to_sm89INS1_16FlashAttnBwdSm80INS1_25CollectiveMainloopBwdSm80ILi2ELi2EN4cute5tupleIJNS5_1CILi128EEES8_NS7_ILi64EEEEEENS_10bfloat16_tEfNS_4arch4Sm80ELb1ELb0ELb1ELb1ELb0ELb0ELb0ELb0ELi2ELi4ELi4ELi4ELb0EEENS1_21CollectiveEpilogueBwdISA_SB_SD_Li256ELb1ELb0ELi2EEENS1_25SingleTileBwdLPTSchedulerILb1ELi128ELb0EEEEEEEEEvNT_6ParamsE$_ZZN4cute4takeILi1ELi3ENS_5tupleIJNS1_IJNS_1CILi1EEEiEEENS2_ILi1024EEENS1_IJiiEEEEEEEEDaRKT1_ENKUlDpRKT_E_clIJS5_S6_EEEDaSE_ - $_ZN7cutlass13device_kernelIN5flash19enable_sm80_to_sm89INS1_16FlashAttnBwdSm80INS1_25CollectiveMainloopBwdSm80ILi2ELi2EN4cute5tupleIJNS5_1CILi128EEES8_NS7_ILi64EEEEEENS_10bfloat16_tEfNS_4arch4Sm80ELb1ELb0ELb1ELb1ELb0ELb0ELb0ELb0ELi2ELi4ELi4ELi4ELb0EEENS1_21CollectiveEpilogueBwdISA_SB_SD_Li256ELb1ELb0ELi2EEENS1_25SingleTileBwdLPTSchedulerILb1ELi128ELb0EEEEEEEEEvNT_6ParamsE$_ZZN4cute4takeILi1ELi3ENS_5tupleIJNS1_IJNS_1CILi1EEENS2_ILi512EEEiEEENS2_ILi4096EEENS1_IJiiEEEEEEEEDaRKT1_ENKUlDpRKT_E_clIJS6_S7_EEEDaSF_)
$_ZN7cutlass13device_kernelIN5flash19enable_sm80_to_sm89INS1_16FlashAttnBwdSm80INS1_25CollectiveMainloopBwdSm80ILi2ELi2EN4cute5tupleIJNS5_1CILi128EEES8_NS7_ILi64EEEEEENS_10bfloat16_tEfNS_4arch4Sm80ELb1ELb0ELb1ELb1ELb0ELb0ELb0ELb0ELi2ELi4ELi4ELi4ELb0EEENS1_21CollectiveEpilogueBwdISA_SB_SD_Li256ELb1ELb0ELi2EEENS1_25SingleTileBwdLPTSchedulerILb1ELi128ELb0EEEEEEEEEvNT_6ParamsE$_ZZN4cute4takeILi1ELi3ENS_5tupleIJNS1_IJNS_1CILi1EEENS2_ILi512EEEiEEENS2_ILi4096EEENS1_IJiiEEEEEEEEDaRKT1_ENKUlDpRKT_E_clIJS6_S7_EEEDaSF_:
[----:B------:R-:W-:Y:S02]  /*e080*/  IADD3 R2, R1, 0x1380, RZ ;  /* 0x0000138001027810 */ /* 0x000fe40007ffe0ff */
[----:B------:R-:W-:Y:S02]  /*e090*/  MOV R6, 0xe0c0 ;  /* 0x0000e0c000067802 */ /* 0x000fe40000000f00 */
[----:B------:R-:W-:Y:S02]  /*e0a0*/  IADD3 R2, R2, c[0x0][0x20], RZ ;  /* 0x0000080002027a10 */ /* 0x000fe40007ffe0ff */
[----:B------:R-:W-:Y:S05]  /*e0b0*/  CALL.REL.NOINC `($_ZN7cutlass13device_kernelIN5flash19enable_sm80_to_sm89INS1_16FlashAttnBwdSm80INS1_25CollectiveMainloopBwdSm80ILi2ELi2EN4cute5tupleIJNS5_1CILi128EEES8_NS7_ILi64EEEEEENS_10bfloat16_tEfNS_4arch4Sm80ELb1ELb0ELb1ELb1ELb0ELb0ELb0ELb0ELi2ELi4ELi4ELi4ELb0EEENS1_21CollectiveEpilogueBwdISA_SB_SD_Li256ELb1ELb0ELi2EEENS1_25SingleTileBwdLPTSchedulerILb1ELi128ELb0EEEEEEEEEvNT_6ParamsE$_ZN4cute3eso3ESOILb1ELb0EJNS_1CILi4096EEENS_5tupleIJiiEEEEEC2ERKS3_RKS5_) ;  /* 0xffffb7e000007944 */ /* 0x000fea0003c3ffff */
[----:B-1----:R1:W5:Y:S01]  /*e0c0*/  LDL.64 R2, [R1+0x1380] ;  /* 0x0013800001027983 */ /* 0x0023620000100a00 */
[----:B------:R-:W-:-:S04]  /*e0d0*/  MOV R5, 0x0 ;  /* 0x0000000000057802 */ /* 0x000fc80000000f00 */
[----:B------:R-:W-:Y:S05]  /*e0e0*/  RET.REL.NODEC R4 `(_ZN7cutlass13device_kernelIN5flash19enable_sm80_to_sm89INS1_16FlashAttnBwdSm80INS1_25CollectiveMainloopBwdSm80ILi2ELi2EN4cute5tupleIJNS5_1CILi128EEES8_NS7_ILi64EEEEEENS_10bfloat16_tEfNS_4arch4Sm80ELb1ELb0ELb1ELb1ELb0ELb0ELb0ELb0ELi2ELi4ELi4ELi4ELb0EEENS1_21CollectiveEpilogueBwdISA_SB_SD_Li256ELb1ELb0ELi2EEENS1_25SingleTileBwdLPTSchedulerILb1ELi128ELb0EEEEEEEEEvNT_6ParamsE) ;  /* 0xffff1f1004007950 */ /* 0x000fea0003c3ffff */
        .type           $_ZN7cutlass13device_kernelIN5flash19enable_sm80_to_sm89INS1_16FlashAttnBwdSm80INS1_25CollectiveMainloopBwdSm80ILi2ELi2EN4cute5tupleIJNS5_1CILi128EEES8_NS7_ILi64EEEEEENS_10bfloat16_tEfNS_4arch4Sm80ELb1ELb0ELb1ELb1ELb0ELb0ELb0ELb0ELi2ELi4ELi4ELi4ELb0EEENS1_21CollectiveEpilogueBwdISA_SB_SD_Li256ELb1ELb0ELi2EEENS1_25SingleTileBwdLPTSchedulerILb1ELi128ELb0EEEEEEEEEvNT_6ParamsE$_ZZN4cute4takeILi1ELi3ENS_5tupleIJNS1_IJNS_1CILi1EEEiEEENS2_ILi1024EEENS1_IJiiEEEEEEEEDaRKT1_ENKUlDpRKT_E_clIJS5_S6_EEEDaSE_,@function
        .size           $_ZN7cutlass13device_kernelIN5flash19enable_sm80_to_sm89INS1_16FlashAttnBwdSm80INS1_25CollectiveMainloopBwdSm80ILi2ELi2EN4cute5tupleIJNS5_1CILi128EEES8_NS7_ILi64EEEEEENS_10bfloat16_tEfNS_4arch4Sm80ELb1ELb0ELb1ELb1ELb0ELb0ELb0ELb0ELi2ELi4ELi4ELi4ELb0EEENS1_21CollectiveEpilogueBwdISA_SB_SD_Li256ELb1ELb0ELi2EEENS1_25SingleTileBwdLPTSchedulerILb1ELi128ELb0EEEEEEEEEvNT_6ParamsE$_ZZN4cute4takeILi1ELi3ENS_5tupleIJNS1_IJNS_1CILi1EEEiEEENS2_ILi1024EEENS1_IJiiEEEEEEEEDaRKT1_ENKUlDpRKT_E_clIJS5_S6_EEEDaSE_,($_ZN7cutlass13device_kernelIN5flash19enable_sm80_to_sm89INS1_16FlashAttnBwdSm80INS1_25CollectiveMainloopBwdSm80ILi2ELi2EN4cute5tupleIJNS5_1CILi128EEES8_NS7_ILi64EEEEEENS_10bfloat16_tEfNS_4arch4Sm80ELb1ELb0ELb1ELb1ELb0ELb0ELb0ELb0ELi2ELi4ELi4ELi4ELb0EEENS1_21CollectiveEpilogueBwdISA_SB_SD_Li256ELb1ELb0ELi2EEENS1_25SingleTileBwdLPTSchedulerILb1ELi128ELb0EEEEEEEEEvNT_6ParamsE$_ZZN4cute4takeILi1ELi3ENS_5tupleIJNS1_IJiNS_1CILi512EEEEEENS1_IJiiEEENS2_ILi1024EEEEEEEEDaRKT1_ENKUlDpRKT_E_clIJS5_S6_EEEDaSE_ - $_ZN7cutlass13device_kernelIN5flash19enable_sm80_to_sm89INS1_16FlashAttnBwdSm80INS1_25CollectiveMainloopBwdSm80ILi2ELi2EN4cute5tupleIJNS5_1CILi128EEES8_NS7_ILi64EEEEEENS_10bfloat16_tEfNS_4arch4Sm80ELb1ELb0ELb1ELb1ELb0ELb0ELb0ELb0ELi2ELi4ELi4ELi4ELb0EEENS1_21CollectiveEpilogueBwdISA_SB_SD_Li256ELb1ELb0ELi2EEENS1_25SingleTileBwdLPTSchedulerILb1ELi128ELb0EEEEEEEEEvNT_6ParamsE$_ZZN4cute4takeILi1ELi3ENS_5tupleIJNS1_IJNS_1CILi1EEEiEEENS2_ILi1024EEENS1_IJiiEEEEEEEEDaRKT1_ENKUlDpRKT_E_clIJS5_S6_EEEDaSE_)
$_ZN7cutlass13device_kernelIN5flash19enable_sm80_to_sm89INS1_16FlashAttnBwdSm80INS1_25CollectiveMainloopBwdSm80ILi2ELi2EN4cute5tupleIJNS5_1CILi128EEES8_NS7_ILi64EEEEEENS_10bfloat16_tEfNS_4arch4Sm80ELb1ELb0ELb1ELb1ELb0ELb0ELb0ELb0ELi2ELi4ELi4ELi4ELb0EEENS1_21CollectiveEpilogueBwdISA_SB_SD_Li256ELb1ELb0ELi2EEENS1_25SingleTileBwdLPTSchedulerILb1ELi128ELb0EEEEEEEEEvNT_6ParamsE$_ZZN4cute4takeILi1ELi3ENS_5tupleIJNS1_IJNS_1CILi1EEEiEEENS2_ILi1024EEENS1_IJiiEEEEEEEEDaRKT1_ENKUlDpRKT_E_clIJS5_S6_EEEDaSE_:
[----:B------:R-:W-:Y:S02]  /*e0f0*/  IADD3 R2, R1, 0x1380, RZ ;  /* 0x0000138001027810 */ /* 0x000fe40007ffe0ff */
[----:B------:R-:W-:Y:S02]  /*e100*/  MOV R6, 0xe130 ;  /* 0x0000e13000067802 */ /* 0x000fe40000000f00 */
[----:B------:R-:W-:Y:S02]  /*e110*/  IADD3 R2, R2, c[0x0][0x20], RZ ;  /* 0x0000080002027a10 */ /* 0x000fe40007ffe0ff */
[----:B------:R-:W-:Y:S05]  /*e120*/  CALL.REL.NOINC `($_ZN7cutlass13device_kernelIN5flash19enable_sm80_to_sm89INS1_16FlashAttnBwdSm80INS1_25CollectiveMainloopBwdSm80ILi2ELi2EN4cute5tupleIJNS5_1CILi128EEES8_NS7_ILi64EEEEEENS_10bfloat16_tEfNS_4arch4Sm80ELb1ELb0ELb1ELb1ELb0ELb0ELb0ELb0ELi2ELi4ELi4ELi4ELb0EEENS1_21CollectiveEpilogueBwdISA_SB_SD_Li256ELb1ELb0ELi2EEENS1_25SingleTileBwdLPTSchedulerILb1ELi128ELb0EEEEEEEEEvNT_6ParamsE$_ZN4cute3eso3ESOILb1ELb0EJNS_1CILi1024EEENS_5tupleIJiiEEEEEC2ERKS3_RKS5_) ;  /* 0xffffb18000007944 */ /* 0x000fea0003c3ffff */
[----:B-1----:R1:W5:Y:S01]  /*e130*/  LDL.64 R2, [R1+0x1380] ;  /* 0x0013800001027983 */ /* 0x0023620000100a00 */
[----:B------:R-:W-:-:S04]  /*e140*/  MOV R5, 0x0 ;  /* 0x0000000000057802 */ /* 0x000fc80000000f00 */
[----:B------:R-:W-:Y:S05]  /*e150*/  RET.REL.NODEC R4 `(_ZN7cutlass13device_kernelIN5flash19enable_sm80_to_sm89INS1_16FlashAttnBwdSm80INS1_25CollectiveMainloopBwdSm80ILi2ELi2EN4cute5tupleIJNS5_1CILi128EEES8_NS7_ILi64EEEEEENS_10bfloat16_tEfNS_4arch4Sm80ELb1ELb0ELb1ELb1ELb0ELb0ELb0ELb0ELi2ELi4ELi4ELi4ELb0EEENS1_21CollectiveEpilogueBwdISA_SB_SD_Li256ELb1ELb0ELi2EEENS1_25SingleTileBwdLPTSchedulerILb1ELi128ELb0EEEEEEEEEvNT_6ParamsE) ;  /* 0xffff1ea004007950 */ /* 0x000fea0003c3ffff */
        .type           $_ZN7cutlass13device_kernelIN5flash19enable_sm80_to_sm89INS1_16FlashAttnBwdSm80INS1_25CollectiveMainloopBwdSm80ILi2ELi2EN4cute5tupleIJNS5_1CILi128EEES8_NS7_ILi64EEEEEENS_10bfloat16_tEfNS_4arch4Sm80ELb1ELb0ELb1ELb1ELb0ELb0ELb0ELb0ELi2ELi4ELi4ELi4ELb0EEENS1_21CollectiveEpilogueBwdISA_SB_SD_Li256ELb1ELb0ELi2EEENS1_25SingleTileBwdLPTSchedulerILb1ELi128ELb0EEEEEEEEEvNT_6ParamsE$_ZZN4cute4takeILi1ELi3ENS_5tupleIJNS1_IJiNS_1CILi512EEEEEENS1_IJiiEEENS2_ILi1024EEEEEEEEDaRKT1_ENKUlDpRKT_E_clIJS5_S6_EEEDaSE_,@function
        .size           $_ZN7cutlass13device_kernelIN5flash19enable_sm80_to_sm89INS1_16FlashAttnBwdSm80INS1_25CollectiveMainloopBwdSm80ILi2ELi2EN4cute5tupleIJNS5_1CILi128EEES8_NS7_ILi64EEEEEENS_10bfloat16_tEfNS_4arch4Sm80ELb1ELb0ELb1ELb1ELb0ELb0ELb0ELb0ELi2ELi4ELi4ELi4ELb0EEENS1_21CollectiveEpilogueBwdISA_SB_SD_Li256ELb1ELb0ELi2EEENS1_25SingleTileBwdLPTSchedulerILb1ELi128ELb0EEEEEEEEEvNT_6ParamsE$_ZZN4cute4takeILi1ELi3ENS_5tupleIJNS1_IJiNS_1CILi512EEEEEENS1_IJiiEEENS2_ILi1024EEEEEEEEDaRKT1_ENKUlDpRKT_E_clIJS5_S6_EEEDaSE_,($_ZN7cutlass13device_kernelIN5flash19enable_sm80_to_sm89INS1_16FlashAttnBwdSm80INS1_25CollectiveMainloopBwdSm80ILi2ELi2EN4cute5tupleIJNS5_1CILi128EEES8_NS7_ILi64EEEEEENS_10bfloat16_tEfNS_4arch4Sm80ELb1ELb0ELb1ELb1ELb0ELb0ELb0ELb0ELi2ELi4ELi4ELi4ELb0EEENS1_21CollectiveEpilogueBwdISA_SB_SD_Li256ELb1ELb0ELi2EEENS1_25SingleTileBwdLPTSchedulerILb1ELi128ELb0EEEEEEEEEvNT_6ParamsE$_ZZN4cute5sliceINS_5tupleIJNS1_IJNS_10UnderscoreENS_1CILi0EEEEEENS1_IJS4_S2_EEEEEENS1_IJNS1_IJNS1_IJNS3_ILi1EEES4_EEES4_EEENS1_IJNS1_IJS4_S4_EEEiEEEEEEEEDaRKT_RKT0_ENKUlRKT_RKT0_E_clIS6_SC_EEDaSM_SP_ - $_ZN7cutlass13device_kernelIN5flash19enable_sm80_to_sm89INS1_16FlashAttnBwdSm80INS1_25CollectiveMainloopBwdSm80ILi2ELi2EN4cute5tupleIJNS5_1CILi128EEES8_NS7_ILi64EEEEEENS_10bfloat16_tEfNS_4arch4Sm80ELb1ELb0ELb1ELb1ELb0ELb0ELb0ELb0ELi2ELi4ELi4ELi4ELb0EEENS1_21CollectiveEpilogueBwdISA_SB_SD_Li256ELb1ELb0ELi2EEENS1_25SingleTileBwdLPTSchedulerILb1ELi128ELb0EEEEEEEEEvNT_6ParamsE$_ZZN4cute4takeILi1ELi3ENS_5tupleIJNS1_IJiNS_1CILi512EEEEEENS1_IJiiEEENS2_ILi1024EEEEEEEEDaRKT1_ENKUlDpRKT_E_clIJS5_S6_EEEDaSE_)
$_ZN7cutlass13device_kernelIN5flash19enable_sm80_to_sm89INS1_16FlashAttnBwdSm80INS1_25CollectiveMainloopBwdSm80ILi2ELi2EN4cute5tupleIJNS5_1CILi128EEES8_NS7_ILi64EEEEEENS_10bfloat16_tEfNS_4arch4Sm80ELb1ELb0ELb1ELb1ELb0ELb0ELb0ELb0ELi2ELi4ELi4ELi4ELb0EEENS1_21CollectiveEpilogueBwdISA_SB_SD_Li256ELb1ELb0ELi2EEENS1_25SingleTileBwdLPTSchedulerILb1ELi128ELb0EEEEEEEEEvNT_6ParamsE$_ZZN4cute4takeILi1ELi3ENS_5tupleIJNS1_IJiNS_1CILi512EEEEEENS1_IJiiEEENS2_ILi1024EEEEEEEEDaRKT1_ENKUlDpRKT_E_clIJS5_S6_EEEDaSE_:
[----:B------:R-:W-:Y:S02]  /*e160*/  IADD3 R2, R1, 0x1680, RZ ;  /* 0x0000168001027810 */ /* 0x000fe40007ffe0ff */
[----:B------:R-:W-:Y:S02]  /*e170*/  MOV R6, 0xe1a0 ;  /* 0x0000e1a000067802 */ /* 0x000fe40000000f00 */
[----:B------:R-:W-:Y:S02]  /*e180*/  IADD3 R2, R2, c[0x0][0x20], RZ ;  /* 0x0000080002027a10 */ /* 0x000fe40007ffe0ff */
[----:B------:R-:W-:Y:S05]  /*e190*/  CALL.REL.NOINC `($_ZN7cutlass13device_kernelIN5flash19enable_sm80_to_sm89INS1_16FlashAttnBwdSm80INS1_25CollectiveMainloopBwdSm80ILi2ELi2EN4cute5tupleIJNS5_1CILi128EEES8_NS7_ILi64EEEEEENS_10bfloat16_tEfNS_4arch4Sm80ELb1ELb0ELb1ELb1ELb0ELb0ELb0ELb0ELi2ELi4ELi4ELi4ELb0EEENS1_21CollectiveEpilogueBwdISA_SB_SD_Li256ELb1ELb0ELi2EEENS1_25SingleTileBwdLPTSchedulerILb1ELi128ELb0EEEEEEEEEvNT_6ParamsE$_ZN4cute3eso3ESOILb0ELb1EJNS_5tupleIJiiEEENS_1CILi1024EEEEEC2ERKS3_RKS5_) ;  /* 0xffffa8a000007944 */ /* 0x000fea0003c3ffff */
[----:B-1----:R1:W5:Y:S01]  /*e1a0*/  LDL.64 R2, [R1+0x1680] ;  /* 0x0016800001027983 */ /* 0x0023620000100a00 */
[----:B------:R-:W-:-:S04]  /*e1b0*/  MOV R5, 0x0 ;  /* 0x0000000000057802 */ /* 0x000fc80000000f00 */
[----:B------:R-:W-:Y:S05]  /*e1c0*/  RET.REL.NODEC R4 `(_ZN7cutlass13device_kernelIN5flash19enable_sm80_to_sm89INS1_16FlashAttnBwdSm80INS1_25CollectiveMainloopBwdSm80ILi2ELi2EN4cute5tupleIJNS5_1CILi128EEES8_NS7_ILi64EEEEEENS_10bfloat16_tEfNS_4arch4Sm80ELb1ELb0ELb1ELb1ELb0ELb0ELb0ELb0ELi2ELi4ELi4ELi4ELb0EEENS1_21CollectiveEpilogueBwdISA_SB_SD_Li256ELb1ELb0ELi2EEENS1_25SingleTileBwdLPTSchedulerILb1ELi128ELb0EEEEEEEEEvNT_6ParamsE) ;  /* 0xffff1e3004007950 */ /* 0x000fea0003c3ffff */
        .type           $_ZN7cutlass13device_kernelIN5flash19enable_sm80_to_sm89INS1_16FlashAttnBwdSm80INS1_25CollectiveMainloopBwdSm80ILi2ELi2EN4cute5tupleIJNS5_1CILi128EEES8_NS7_ILi64EEEEEENS_10bfloat16_tEfNS_4arch4Sm80ELb1ELb0ELb1ELb1ELb0ELb0ELb0ELb0ELi2ELi4ELi4ELi4ELb0EEENS1_21CollectiveEpilogueBwdISA_SB_SD_Li256ELb1ELb0ELi2EEENS1_25SingleTileBwdLPTSchedulerILb1ELi128ELb0EEEEEEEEEvNT_6ParamsE$_ZZN4cute5sliceINS_5tupleIJNS1_IJNS_10UnderscoreENS_1CILi0EEEEEENS1_IJS4_S2_EEEEEENS1_IJNS1_IJNS1_IJNS3_ILi1EEES4_EEES4_EEENS1_IJNS1_IJS4_S4_EEEiEEEEEEEEDaRKT_RKT0_ENKUlRKT_RKT0_E_clIS6_SC_EEDaSM_SP_,@function
        .size           $_ZN7cutlass13device_kernelIN5flash19enable_sm80_to_sm89INS1_16FlashAttnBwdSm80INS1_25CollectiveMainloopBwdSm80ILi2ELi2EN4cute5tupleIJNS5_1CILi128EEES8_NS7_ILi64EEEEEENS_10bfloat16_tEfNS_4arch4Sm80ELb1ELb0ELb1ELb1ELb0ELb0ELb0ELb0ELi2ELi4ELi4ELi4ELb0EEENS1_21CollectiveEpilogueBwdISA_SB_SD_Li256ELb1ELb0ELi2EEENS1_25SingleTileBwdLPTSchedulerILb1ELi128ELb0EEEEEEEEEvNT_6ParamsE$_ZZN4cute5sliceINS_5tupleIJNS1_IJNS_10UnderscoreENS_1CILi0EEEEEENS1_IJS4_S2_EEEEEENS1_IJNS1_IJNS1_IJNS3_ILi1EEES4_EEES4_EEENS1_IJNS1_IJS4_S4_EEEiEEEEEEEEDaRKT_RKT0_ENKUlRKT_RKT0_E_clIS6_SC_EEDaSM_SP_,($_ZN7cutlass13device_kernelIN5flash19enable_sm80_to_sm89INS1_16FlashAttnBwdSm80INS1_25CollectiveMainloopBwdSm80ILi2ELi2EN4cute5tupleIJNS5_1CILi128EEES8_NS7_ILi64EEEEEENS_10bfloat16_tEfNS_4arch4Sm80ELb1ELb0ELb1ELb1ELb0ELb0ELb0ELb0ELi2ELi4ELi4ELi4ELb0EEENS1_21CollectiveEpilogueBwdISA_SB_SD_Li256ELb1ELb0ELi2EEENS1_25SingleTileBwdLPTSchedulerILb1ELi128ELb0EEEEEEEEEvNT_6ParamsE$_ZZN4cute5sliceINS_5tupleIJNS_10UnderscoreES2_NS_1CILi0EEEEEENS1_IJNS1_IJNS3_ILi1EEES4_EEEiNS3_ILi1024EEEEEEEEDaRKT_RKT0_ENKUlRKT_RKT0_E_clIS2_iEEDaSI_SL_ - $_ZN7cutlass13device_kernelIN5flash19enable_sm80_to_sm89INS1_16FlashAttnBwdSm80INS1_25CollectiveMainloopBwdSm80ILi2ELi2EN4cute5tupleIJNS5_1CILi128EEES8_NS7_ILi64EEEEEENS_10bfloat16_tEfNS_4arch4Sm80ELb1ELb0ELb1ELb1ELb0ELb0ELb0ELb0ELi2ELi4ELi4ELi4ELb0EEENS1_21CollectiveEpilogueBwdISA_SB_SD_Li256ELb1ELb0ELi2EEENS1_25SingleTileBwdLPTSchedulerILb1ELi128ELb0EEEEEEEEEvNT_6ParamsE$_ZZN4cute5sliceINS_5tupleIJNS1_IJNS_10UnderscoreENS_1CILi0EEEEEENS1_IJS4_S2_EEEEEENS1_IJNS1_IJNS1_IJNS3_ILi1EEES4_EEES4_EEENS1_IJNS1_IJS4_S4_EEEiEEEEEEEEDaRKT_RKT0_ENKUlRKT_RKT0_E_clIS6_SC_EEDaSM_SP_)
$_ZN7cutlass13device_kernelIN5flash19enable_sm80_to_sm89INS1_16FlashAttnBwdSm80INS1_25CollectiveMainloopBwdSm80ILi2ELi2EN4cute5tupleIJNS5_1CILi128EEES8_NS7_ILi64EEEEEENS_10bfloat16_tEfNS_4arch4Sm80ELb1ELb0ELb1ELb1ELb0ELb0ELb0ELb0ELi2ELi4ELi4ELi4ELb0EEENS1_21CollectiveEpilogueBwdISA_SB_SD_Li256ELb1ELb0ELi2EEENS1_25SingleTileBwdLPTSchedulerILb1ELi128ELb0EEEEEEEEEvNT_6ParamsE$_ZZN4cute5sliceINS_5tupleIJNS1_IJNS_10UnderscoreENS_1CILi0EEEEEENS1_IJS4_S2_EEEEEENS1_IJNS1_IJNS1_IJNS3_ILi1EEES4_EEES4_EEENS1_IJNS1_IJS4_S4_EEEiEEEEEEEEDaRKT_RKT0_ENKUlRKT_RKT0_E_clIS6_SC_EEDaSM_SP_:
[----:B------:R-:W-:Y:S02]  /*e1d0*/  MOV R10, 0xe1f0 ;  /* 0x0000e1f0000a7802 */ /* 0x000fe40000000f00 */
[----:B------:R-:W-:Y:S05]  /*e1e0*/  CALL.REL.NOINC `($_ZN7cutlass13device_kernelIN5flash19enable_sm80_to_sm89INS1_16FlashAttnBwdSm80INS1_25CollectiveMainloopBwdSm80ILi2ELi2EN4cute5tupleIJNS5_1CILi128EEES8_NS7_ILi64EEEEEENS_10bfloat16_tEfNS_4arch4Sm80ELb1ELb0ELb1ELb1ELb0ELb0ELb0ELb0ELi2ELi4ELi4ELi4ELb0EEENS1_21CollectiveEpilogueBwdISA_SB_SD_Li256ELb1ELb0ELi2EEENS1_25SingleTileBwdLPTSchedulerILb1ELi128ELb0EEEEEEEEEvNT_6ParamsE$_ZZN4cute6detail10lift_sliceINS_5tupleIJNS_1CILi0EEENS_10UnderscoreEEEENS2_IJNS2_IJS4_S4_EEEiEEEEEDaRKT_RKT0_ENKUlRKT_RKT0_E_clIS5_iEEDaSH_SK_) ;  /* 0x000002a000007944 */ /* 0x000fea0003c00000 */
[----:B------:R-:W-:Y:S02]  /*e1f0*/  MOV R10, 0xe210 ;  /* 0x0000e210000a7802 */ /* 0x000fe40000000f00 */
[----:B-1---5:R-:W-:Y:S05]  /*e200*/  CALL.REL.NOINC `($_ZN7cutlass13device_kernelIN5flash19enable_sm80_to_sm89INS1_16FlashAttnBwdSm80INS1_25CollectiveMainloopBwdSm80ILi2ELi2EN4cute5tupleIJNS5_1CILi128EEES8_NS7_ILi64EEEEEENS_10bfloat16_tEfNS_4arch4Sm80ELb1ELb0ELb1ELb1ELb0ELb0ELb0ELb0ELi2ELi4ELi4ELi4ELb0EEENS1_21CollectiveEpilogueBwdISA_SB_SD_Li256ELb1ELb0ELi2EEENS1_25SingleTileBwdLPTSchedulerILb1ELi128ELb0EEEEEEEEEvNT_6ParamsE$_ZZN4cute12filter_tupleINS_5tupleIJNS_1CILi0EEENS_10UnderscoreEEEENS1_IJNS1_IJS3_S3_EEEiEEEZNS_6detail10lift_sliceIS5_S7_EEDaRKT_RKT0_EUlRKT_RKT0_E_EEDaSC_SF_OT1_ENKUlDpSI_E_clIJNS1_IJEEENS1_IJiEEEEEEDaSP_) ;  /* 0xffffef5000007944 */ /* 0x022fea0003c3ffff */
[----:B------:R-:W-:Y:S02]  /*e210*/  MOV R7, 0x0 ;  /* 0x0000000000077802 */ /* 0x000fe40000000f00 */
[----:B-----5:R-:W-:Y:S02]  /*e220*/  MOV R3, R2 ;  /* 0x0000000200037202 */ /* 0x020fe40000000f00 */
[----:B------:R-:W-:Y:S05]  /*e230*/  RET.REL.NODEC R6 `(_ZN7cutlass13device_kernelIN5flash19enable_sm80_to_sm89INS1_16FlashAttnBwdSm80INS1_25CollectiveMainloopBwdSm80ILi2ELi2EN4cute5tupleIJNS5_1CILi128EEES8_NS7_ILi64EEEEEENS_10bfloat16_tEfNS_4arch4Sm80ELb1ELb0ELb1ELb1ELb0ELb0ELb0ELb0ELi2ELi4ELi4ELi4ELb0EEENS1_21CollectiveEpilogueBwdISA_SB_SD_Li256ELb1ELb0ELi2EEENS1_25SingleTileBwdLPTSchedulerILb1ELi128ELb0EEEEEEEEEvNT_6ParamsE) ;  /* 0xffff1dc006007950 */ /* 0x000fea0003c3ffff */
        .type           $_ZN7cutlass13device_kernelIN5flash19enable_sm80_to_sm89INS1_16FlashAttnBwdSm80INS1_25CollectiveMainloopBwdSm80ILi2ELi2EN4cute5tupleIJNS5_1CILi128EEES8_NS7_ILi64EEEEEENS_10bfloat16_tEfNS_4arch4Sm80ELb1ELb0ELb1ELb1ELb0ELb0ELb0ELb0ELi2ELi4ELi4ELi4ELb0EEENS1_21CollectiveEpilogueBwdISA_SB_SD_Li256ELb1ELb0ELi2EEENS1_25SingleTileBwdLPTSchedulerILb1ELi128ELb0EEEEEEEEEvNT_6ParamsE$_ZZN4cute5sliceINS_5tupleIJNS_10UnderscoreES2_NS_1CILi0EEEEEENS1_IJNS1_IJNS3_ILi1EEES4_EEEiNS3_ILi1024EEEEEEEEDaRKT_RKT0_ENKUlRKT_RKT0_E_clIS2_iEEDaSI_SL_,@function
        .size           $_ZN7cutlass13device_kernelIN5flash19enable_sm80_to_sm89INS1_16FlashAttnBwdSm80INS1_25CollectiveMainloopBwdSm80ILi2ELi2EN4cute5tupleIJNS5_1CILi128EEES8_NS7_ILi64EEEEEENS_10bfloat16_tEfNS_4arch4Sm80ELb1ELb0ELb1ELb1ELb0ELb0ELb0ELb0ELi2ELi4ELi4ELi4ELb0EEENS1_21CollectiveEpilogueBwdISA_SB_SD_Li256ELb1ELb0ELi2EEENS1_25SingleTileBwdLPTSchedulerILb1ELi128ELb0EEEEEEEEEvNT_6ParamsE$_ZZN4cute5sliceINS_5tupleIJNS_10UnderscoreES2_NS_1CILi0EEEEEENS1_IJNS1_IJNS3_ILi1EEES4_EEEiNS3_ILi1024EEEEEEEEDaRKT_RKT0_ENKUlRKT_RKT0_E_clIS2_iEEDaSI_SL_,($_ZN7cutlass13device_kernelIN5flash19enable_sm80_to_sm89INS1_16FlashAttnBwdSm80INS1_25CollectiveMainloopBwdSm80ILi2ELi2EN4cute5tupleIJNS5_1CILi128EEES8_NS7_ILi64EEEEEENS_10bfloat16_tEfNS_4arch4Sm80ELb1ELb0ELb1ELb1ELb0ELb0ELb0ELb0ELi2ELi4ELi4ELi4ELb0EEENS1_21CollectiveEpilogueBwdISA_SB_SD_Li256ELb1ELb0ELi2EEENS1_25SingleTileBwdLPTSchedulerILb1ELi128ELb0EEEEEEEEEvNT_6ParamsE$_ZZN4cute5sliceINS_5tupleIJNS_10UnderscoreES2_S2_iEEENS1_IJNS1_IJNS_1CILi1EEENS4_ILi0EEEEEENS4_ILi4096EEENS1_IJiiEEENS1_IJS6_NS4_ILi8192EEEEEEEEEEEDaRKT_RKT0_ENKUlRKT_RKT0_E_clIS2_S9_EEDaSL_SO_ - $_ZN7cutlass13device_kernelIN5flash19enable_sm80_to_sm89INS1_16FlashAttnBwdSm80INS1_25CollectiveMainloopBwdSm80ILi2ELi2EN4cute5tupleIJNS5_1CILi128EEES8_NS7_ILi64EEEEEENS_10bfloat16_tEfNS_4arch4Sm80ELb1ELb0ELb1ELb1ELb0ELb0ELb0ELb0ELi2ELi4ELi4ELi4ELb0EEENS1_21CollectiveEpilogueBwdISA_SB_SD_Li256ELb1ELb0ELi2EEENS1_25SingleTileBwdLPTSchedulerILb1ELi128ELb0EEEEEEEEEvNT_6ParamsE$_ZZN4cute5sliceINS_5tupleIJNS_10UnderscoreES2_NS_1CILi0EEEEEENS1_IJNS1_IJNS3_ILi1EEES4_EEEiNS3_ILi1024EEEEEEEEDaRKT_RKT0_ENKUlRKT_RKT0_E_clIS2_iEEDaSI_SL_)
$_ZN7cutlass13device_kernelIN5flash19enable_sm80_to_sm89INS1_16FlashAttnBwdSm80INS1_25CollectiveMainloopBwdSm80ILi2ELi2EN4cute5tupleIJNS5_1CILi128EEES8_NS7_ILi64EEEEEENS_10bfloat16_tEfNS_4arch4Sm80ELb1ELb0ELb1ELb1ELb0ELb0ELb0ELb0ELi2ELi4ELi4ELi4ELb0EEENS1_21CollectiveEpilogueBwdISA_SB_SD_Li256ELb1ELb0ELi2EEENS1_25SingleTileBwdLPTSchedulerILb1ELi128ELb0EEEEEEEEEvNT_6ParamsE$_ZZN4cute5sliceINS_5tupleIJNS_10UnderscoreES2_NS_1CILi0EEEEEENS1_IJNS1_IJNS3_ILi1EEES4_EEEiNS3_ILi1024EEEEEEEEDaRKT_RKT0_ENKUlRKT_RKT0_E_clIS2_iEEDaSI_SL_:
[----:B------:R-:W-:Y:S02]  /*e240*/  IADD3 R2, R1, 0x1680, RZ ;  /* 0x0000168001027810 */ /* 0x000fe40007ffe0ff */
[----:B------:R-:W-:Y:S02]  /*e250*/  MOV R8, 0xe280 ;  /* 0x0000e28000087802 */ /* 0x000fe40000000f00 */
[----:B------:R-:W-:Y:S02]  /*e260*/  IADD3 R2, R2, c[0x0][0x20], RZ ;  /* 0x0000080002027a10 */ /* 0x000fe40007ffe0ff */
[----:B------:R-:W-:Y:S05]  /*e270*/  CALL.REL.NOINC `($_ZN7cutlass13device_kernelIN5flash19enable_sm80_to_sm89INS1_16FlashAttnBwdSm80INS1_25CollectiveMainloopBwdSm80ILi2ELi2EN4cute5tupleIJNS5_1CILi128EEES8_NS7_ILi64EEEEEENS_10bfloat16_tEfNS_4arch4Sm80ELb1ELb0ELb1ELb1ELb0ELb0ELb0ELb0ELi2ELi4ELi4ELi4ELb0EEENS1_21CollectiveEpilogueBwdISA_SB_SD_Li256ELb1ELb0ELi2EEENS1_25SingleTileBwdLPTSchedulerILb1ELi128ELb0EEEEEEEEEvNT_6ParamsE$_ZN4cute3eso3ESOILb0ELb1EJiEEC2ERKi) ;  /* 0xffffa8c000007944 */ /* 0x000fea0003c3ffff */
[----:B-1----:R1:W5:Y:S01]  /*e280*/  LDL R3, [R1+0x1680] ;  /* 0x0016800001037983 */ /* 0x0023620000100800 */
[----:B------:R-:W-:-:S04]  /*e290*/  MOV R11, 0x0 ;  /* 0x00000000000b7802 */ /* 0x000fc80000000f00 */
[----:B------:R-:W-:Y:S05]  /*e2a0*/  RET.REL.NODEC R10 `(_ZN7cutlass13device_kernelIN5flash19enable_sm80_to_sm89INS1_16FlashAttnBwdSm80INS1_25CollectiveMainloopBwdSm80ILi2ELi2EN4cute5tupleIJNS5_1CILi128EEES8_NS7_ILi64EEEEEENS_10bfloat16_tEfNS_4arch4Sm80ELb1ELb0ELb1ELb1ELb0ELb0ELb0ELb0ELi2ELi4ELi4ELi4ELb0EEENS1_21CollectiveEpilogueBwdISA_SB_SD_Li256ELb1ELb0ELi2EEENS1_25SingleTileBwdLPTSchedulerILb1ELi128ELb0EEEEEEEEEvNT_6ParamsE) ;  /* 0xffff1d500a007950 */ /* 0x000fea0003c3ffff */
        .type           $_ZN7cutlass13device_kernelIN5flash19enable_sm80_to_sm89INS1_16FlashAttnBwdSm80INS1_25CollectiveMainloopBwdSm80ILi2ELi2EN4cute5tupleIJNS5_1CILi128EEES8_NS7_ILi64EEEEEENS_10bfloat16_tEfNS_4arch4Sm80ELb1ELb0ELb1ELb1ELb0ELb0ELb0ELb0ELi2ELi4ELi4ELi4ELb0EEENS1_21CollectiveEpilogueBwdISA_SB_SD_Li256ELb1ELb0ELi2EEENS1_25SingleTileBwdLPTSchedulerILb1ELi128ELb0EEEEEEEEEvNT_6ParamsE$_ZZN4cute5sliceINS_5tupleIJNS_10UnderscoreES2_S2_iEEENS1_IJNS1_IJNS_1CILi1EEENS4_ILi0EEEEEENS4_ILi4096EEENS1_IJiiEEENS1_IJS6_NS4_ILi8192EEEEEEEEEEEDaRKT_RKT0_ENKUlRKT_RKT0_E_clIS2_S9_EEDaSL_SO_,@function
        .size           $_ZN7cutlass13device_kernelIN5flash19enable_sm80_to_sm89INS1_16FlashAttnBwdSm80INS1_25CollectiveMainloopBwdSm80ILi2ELi2EN4cute5tupleIJNS5_1CILi128EEES8_NS7_ILi64EEEEEENS_10bfloat16_tEfNS_4arch4Sm80ELb1ELb0ELb1ELb1ELb0ELb0ELb0ELb0ELi2ELi4ELi4ELi4ELb0EEENS1_21CollectiveEpilogueBwdISA_SB_SD_Li256ELb1ELb0ELi2EEENS1_25SingleTileBwdLPTSchedulerILb1ELi128ELb0EEEEEEEEEvNT_6ParamsE$_ZZN4cute5sliceINS_5tupleIJNS_10UnderscoreES2_S2_iEEENS1_IJNS1_IJNS_1CILi1EEENS4_ILi0EEEEEENS4_ILi4096EEENS1_IJiiEEENS1_IJS6_NS4_ILi8192EEEEEEEEEEEDaRKT_RKT0_ENKUlRKT_RKT0_E_clIS2_S9_EEDaSL_SO_,($_ZN7cutlass13device_kernelIN5flash19enable_sm80_to_sm89INS1_16FlashAttnBwdSm80INS1_25CollectiveMainloopBwdSm80ILi2ELi2EN4cute5tupleIJNS5_1CILi128EEES8_NS7_ILi64EEEEEENS_10bfloat16_tEfNS_4arch4Sm80ELb1ELb0ELb1ELb1ELb0ELb0ELb0ELb0ELi2ELi4ELi4ELi4ELb0EEENS1_21CollectiveEpilogueBwdISA_SB_SD_Li256ELb1ELb0ELi2EEENS1_25SingleTileBwdLPTSchedulerILb1ELi128ELb0EEEEEEEEEvNT_6ParamsE$_ZZN4cute5sliceINS_5tupleIJNS_10UnderscoreES2_S2_iEEENS1_IJNS1_IJNS_1CILi1EEENS4_ILi0EEEEEEiNS4_ILi1024EEENS4_ILi8192EEEEEEEEDaRKT_RKT0_ENKUlRKT_RKT0_E_clIS2_iEEDaSJ_SM_ - $_ZN7cutlass13device_kernelIN5flash19enable_sm80_to_sm89INS1_16FlashAttnBwdSm80INS1_25CollectiveMainloopBwdSm80ILi2ELi2EN4cute5tupleIJNS5_1CILi128EEES8_NS7_ILi64EEEEEENS_10bfloat16_tEfNS_4arch4Sm80ELb1ELb0ELb1ELb1ELb0ELb0ELb0ELb0ELi2ELi4ELi4ELi4ELb0EEENS1_21CollectiveEpilogueBwdISA_SB_SD_Li256ELb1ELb0ELi2EEENS1_25SingleTileBwdLPTSchedulerILb1ELi128ELb0EEEEEEEEEvNT_6ParamsE$_ZZN4cute5sliceINS_5tupleIJNS_10UnderscoreES2_S2_iEEENS1_IJNS1_IJNS_1CILi1EEENS4_ILi0EEEEEENS4_ILi4096EEENS1_IJiiEEENS1_IJS6_NS4_ILi8192EEEEEEEEEEEDaRKT_RKT0_ENKUlRKT_RKT0_E_clIS2_S9_EEDaSL_SO_)
$_ZN7cutlass13device_kernelIN5flash19enable_sm80_to_sm89INS1_16FlashAttnBwdSm80INS1_25CollectiveMainloopBwdSm80ILi2ELi2EN4cute5tupleIJNS5_1CILi128EEES8_NS7_ILi64EEEEEENS_10bfloat16_tEfNS_4arch4Sm80ELb1ELb0ELb1ELb1ELb0ELb0ELb0ELb0ELi2ELi4ELi4ELi4ELb0EEENS1_21CollectiveEpilogueBwdISA_SB_SD_Li256ELb1ELb0ELi2EEENS1_25SingleTileBwdLPTSchedulerILb1ELi128ELb0EEEEEEEEEvNT_6ParamsE$_ZZN4cute5sliceINS_5tupleIJNS_10UnderscoreES2_S2_iEEENS1_IJNS1_IJNS_1CILi1EEENS4_ILi0EEEEEENS4_ILi4096EEENS1_IJiiEEENS1_IJS6_NS4_ILi8192EEEEEEEEEEEDaRKT_RKT0_ENKUlRKT_RKT0_E_clIS2_S9_EEDaSL_SO_:
[----:B------:R-:W-:Y:S02]  /*e2b0*/  IADD3 R2, R1, 0x1380, RZ ;  /* 0x0000138001027810 */ /* 0x000fe40007ffe0ff */
[----:B------:R-:W-:Y:S02]  /*e2c0*/  MOV R6, 0xe2f0 ;  /* 0x0000e2f000067802 */ /* 0x000fe40000000f00 */
[----:B------:R-:W-:Y:S02]  /*e2d0*/  IADD3 R2, R2, c[0x0][0x20], RZ ;  /* 0x0000080002027a10 */ /* 0x000fe40007ffe0ff */
[----:B------:R-:W-:Y:S05]  /*e2e0*/  CALL.REL.NOINC `($_ZN7cutlass13device_kernelIN5flash19enable_sm80_to_sm89INS1_16FlashAttnBwdSm80INS1_25CollectiveMainloopBwdSm80ILi2ELi2EN4cute5tupleIJNS5_1CILi128EEES8_NS7_ILi64EEEEEENS_10bfloat16_tEfNS_4arch4Sm80ELb1ELb0ELb1ELb1ELb0ELb0ELb0ELb0ELi2ELi4ELi4ELi4ELb0EEENS1_21CollectiveEpilogueBwdISA_SB_SD_Li256ELb1ELb0ELi2EEENS1_25SingleTileBwdLPTSchedulerILb1ELi128ELb0EEEEEEEEEvNT_6ParamsE$_ZN4cute3eso3ESOILb0ELb1EJNS_5tupleIJiiEEEEEC2ERKS3_) ;  /* 0xffffa6f000007944 */ /* 0x000fea0003c3ffff */
[----:B-1----:R1:W5:Y:S01]  /*e2f0*/  LDL.64 R2, [R1+0x1380] ;  /* 0x0013800001027983 */ /* 0x0023620000100a00 */
[----:B------:R-:W-:-:S04]  /*e300*/  MOV R5, 0x0 ;  /* 0x0000000000057802 */ /* 0x000fc80000000f00 */
[----:B------:R-:W-:Y:S05]  /*e310*/  RET.REL.NODEC R4 `(_ZN7cutlass13device_kernelIN5flash19enable_sm80_to_sm89INS1_16FlashAttnBwdSm80INS1_25CollectiveMainloopBwdSm80ILi2ELi2EN4cute5tupleIJNS5_1CILi128EEES8_NS7_ILi64EEEEEENS_10bfloat16_tEfNS_4arch4Sm80ELb1ELb0ELb1ELb1ELb0ELb0ELb0ELb0ELi2ELi4ELi4ELi4ELb0EEENS1_21CollectiveEpilogueBwdISA_SB_SD_Li256ELb1ELb0ELi2EEENS1_25SingleTileBwdLPTSchedulerILb1ELi128ELb0EEEEEEEEEvNT_6ParamsE) ;  /* 0xffff1ce004007950 */ /* 0x000fea0003c3ffff */
        .type           $_ZN7cutlass13device_kernelIN5flash19enable_sm80_to_sm89INS1_16FlashAttnBwdSm80INS1_25CollectiveMainloopBwdSm80ILi2ELi2EN4cute5tupleIJNS5_1CILi128EEES8_NS7_ILi64EEEEEENS_10bfloat16_tEfNS_4arch4Sm80ELb1ELb0ELb1ELb1ELb0ELb0ELb0ELb0ELi2ELi4ELi4ELi4ELb0EEENS1_21CollectiveEpilogueBwdISA_SB_SD_Li256ELb1ELb0ELi2EEENS1_25SingleTileBwdLPTSchedulerILb1ELi128ELb0EEEEEEEEEvNT_6ParamsE$_ZZN4cute5sliceINS_5tupleIJNS_10UnderscoreES2_S2_iEEENS1_IJNS1_IJNS_1CILi1EEENS4_ILi0EEEEEEiNS4_ILi1024EEENS4_ILi8192EEEEEEEEDaRKT_RKT0_ENKUlRKT_RKT0_E_clIS2_iEEDaSJ_SM_,@function
        .size           $_ZN7cutlass13device_kernelIN5flash19enable_sm80_to_sm89INS1_16FlashAttnBwdSm80INS1_25CollectiveMainloopBwdSm80ILi2ELi2EN4cute5tupleIJNS5_1CILi128EEES8_NS7_ILi64EEEEEENS_10bfloat16_tEfNS_4arch4Sm80ELb1ELb0ELb1ELb1ELb0ELb0ELb0ELb0ELi2ELi4ELi4ELi4ELb0EEENS1_21CollectiveEpilogueBwdISA_SB_SD_Li256ELb1ELb0ELi2EEENS1_25SingleTileBwdLPTSchedulerILb1ELi128ELb0EEEEEEEEEvNT_6ParamsE$_ZZN4cute5sliceINS_5tupleIJNS_10UnderscoreES2_S2_iEEENS1_IJNS1_IJNS_1CILi1EEENS4_ILi0EEEEEEiNS4_ILi1024EEENS4_ILi8192EEEEEEEEDaRKT_RKT0_ENKUlRKT_RKT0_E_clIS2_iEEDaSJ_SM_,($_ZN7cutlass13device_kernelIN5flash19enable_sm80_to_sm89INS1_16FlashAttnBwdSm80INS1_25CollectiveMainloopBwdSm80ILi2ELi2EN4cute5tupleIJNS5_1CILi128EEES8_NS7_ILi64EEEEEENS_10bfloat16_tEfNS_4arch4Sm80ELb1ELb0ELb1ELb1ELb0ELb0ELb0ELb0ELi2ELi4ELi4ELi4ELb0EEENS1_21CollectiveEpilogueBwdISA_SB_SD_Li256ELb1ELb0ELi2EEENS1_25SingleTileBwdLPTSchedulerILb1ELi128ELb0EEEEEEEEEvNT_6ParamsE$_ZZN4cute5sliceINS_5tupleIJNS_10UnderscoreES2_S2_iEEENS1_IJNS1_IJNS_1CILi1EEENS4_ILi0EEEEEElS6_lEEEEEDaRKT_RKT0_ENKUlRKT_RKT0_E_clIS2_lEEDaSH_SK_ - $_ZN7cutlass13device_kernelIN5flash19enable_sm80_to_sm89INS1_16FlashAttnBwdSm80INS1_25CollectiveMainloopBwdSm80ILi2ELi2EN4cute5tupleIJNS5_1CILi128EEES8_NS7_ILi64EEEEEENS_10bfloat16_tEfNS_4arch4Sm80ELb1ELb0ELb1ELb1ELb0ELb0ELb0ELb0ELi2ELi4ELi4ELi4ELb0EEENS1_21CollectiveEpilogueBwdISA_SB_SD_Li256ELb1ELb0ELi2EEENS1_25SingleTileBwdLPTSchedulerILb1ELi128ELb0EEEEEEEEEvNT_6ParamsE$_ZZN4cute5sliceINS_5tupleIJNS_10UnderscoreES2_S2_iEEENS1_IJNS1_IJNS_1CILi1EEENS4_ILi0EEEEEEiNS4_ILi1024EEENS4_ILi8192EEEEEEEEDaRKT_RKT0_ENKUlRKT_RKT0_E_clIS2_iEEDaSJ_SM_)
$_ZN7cutlass13device_kernelIN5flash19enable_sm80_to_sm89INS1_16FlashAttnBwdSm80INS1_25CollectiveMainloopBwdSm80ILi2ELi2EN4cute5tupleIJNS5_1CILi128EEES8_NS7_ILi64EEEEEENS_10bfloat16_tEfNS_4arch4Sm80ELb1ELb0ELb1ELb1ELb0ELb0ELb0ELb0ELi2ELi4ELi4ELi4ELb0EEENS1_21CollectiveEpilogueBwdISA_SB_SD_Li256ELb1ELb0ELi2EEENS1_25SingleTileBwdLPTSchedulerILb1ELi128ELb0EEEEEEEEEvNT_6ParamsE$_ZZN4cute5sliceINS_5tupleIJNS_10UnderscoreES2_S2_iEEENS1_IJNS1_IJNS_1CILi1EEENS4_ILi0EEEEEEiNS4_ILi1024EEENS4_ILi8192EEEEEEEEDaRKT_RKT0_ENKUlRKT_RKT0_E_clIS2_iEEDaSJ_SM_:
[----:B------:R-:W-:Y:S02]  /*e320*/  IADD3 R2, R1, 0x1380, RZ ;  /* 0x0000138001027810 */ /* 0x000fe40007ffe0ff */
[----:B------:R-:W-:Y:S02]  /*e330*/  MOV R8, 0xe360 ;  /* 0x0000e36000087802 */ /* 0x000fe40000000f00 */
[----:B------:R-:W-:Y:S02]  /*e340*/  IADD3 R2, R2, c[0x0][0x20], RZ ;  /* 0x0000080002027a10 */ /* 0x000fe40007ffe0ff */
[----:B------:R-:W-:Y:S05]  /*e350*/  CALL.REL.NOINC `($_ZN7cutlass13device_kernelIN5flash19enable_sm80_to_sm89INS1_16FlashAttnBwdSm80INS1_25CollectiveMainloopBwdSm80ILi2ELi2EN4cute5tupleIJNS5_1CILi128EEES8_NS7_ILi64EEEEEENS_10bfloat16_tEfNS_4arch4Sm80ELb1ELb0ELb1ELb1ELb0ELb0ELb0ELb0ELi2ELi4ELi4ELi4ELb0EEENS1_21CollectiveEpilogueBwdISA_SB_SD_Li256ELb1ELb0ELi2EEENS1_25SingleTileBwdLPTSchedulerILb1ELi128ELb0EEEEEEEEEvNT_6ParamsE$_ZN4cute3eso3ESOILb0ELb1EJiEEC2ERKi) ;  /* 0xffffa7e000007944 */ /* 0x000fea0003c3ffff */
[----:B-1----:R1:W5:Y:S01]  /*e360*/  LDL R3, [R1+0x1380] ;  /* 0x0013800001037983 */ /* 0x0023620000100800 */
[----:B------:R-:W-:Y:S02]  /*e370*/  MOV R8, R4 ;  /* 0x0000000400087202 */ /* 0x000fe40000000f00 */
[----:B------:R-:W-:-:S04]  /*e380*/  MOV R9, 0x0 ;  /* 0x0000000000097802 */ /* 0x000fc80000000f00 */
[----:B------:R-:W-:Y:S05]  /*e390*/  RET.REL.NODEC R8 `(_ZN7cutlass13device_kernelIN5flash19enable_sm80_to_sm89INS1_16FlashAttnBwdSm80INS1_25CollectiveMainloopBwdSm80ILi2ELi2EN4cute5tupleIJNS5_1CILi128EEES8_NS7_ILi64EEEEEENS_10bfloat16_tEfNS_4arch4Sm80ELb1ELb0ELb1ELb1ELb0ELb0ELb0ELb0ELi2ELi4ELi4ELi4ELb0EEENS1_21CollectiveEpilogueBwdISA_SB_SD_Li256ELb1ELb0ELi2EEENS1_25SingleTileBwdLPTSchedulerILb1ELi128ELb0EEEEEEEEEvNT_6ParamsE) ;  /* 0xffff1c6008007950 */ /* 0x000fea0003c3ffff */
        .type           $_ZN7cutlass13device_kernelIN5flash19enable_sm80_to_sm89INS1_16FlashAttnBwdSm80INS1_25CollectiveMainloopBwdSm80ILi2ELi2EN4cute5tupleIJNS5_1CILi128EEES8_NS7_ILi64EEEEEENS_10bfloat16_tEfNS_4arch4Sm80ELb1ELb0ELb1ELb1ELb0ELb0ELb0ELb0ELi2ELi4ELi4ELi4ELb0EEENS1_21CollectiveEpilogueBwdISA_SB_SD_Li256ELb1ELb0ELi2EEENS1_25SingleTileBwdLPTSchedulerILb1ELi128ELb0EEEEEEEEEvNT_6ParamsE$_ZZN4cute5sliceINS_5tupleIJNS_10UnderscoreES2_S2_iEEENS1_IJNS1_IJNS_1CILi1EEENS4_ILi0EEEEEElS6_lEEEEEDaRKT_RKT0_ENKUlRKT_RKT0_E_clIS2_lEEDaSH_SK_,@function
        .size           $_ZN7cutlass13device_kernelIN5flash19enable_sm80_to_sm89INS1_16FlashAttnBwdSm80INS1_25CollectiveMainloopBwdSm80ILi2ELi2EN4cute5tupleIJNS5_1CILi128EEES8_NS7_ILi64EEEEEENS_10bfloat16_tEfNS_4arch4Sm80ELb1ELb0ELb1ELb1ELb0ELb0ELb0ELb0ELi2ELi4ELi4ELi4ELb0EEENS1_21CollectiveEpilogueBwdISA_SB_SD_Li256ELb1ELb0ELi2EEENS1_25SingleTileBwdLPTSchedulerILb1ELi128ELb0EEEEEEEEEvNT_6ParamsE$_ZZN4cute5sliceINS_5tupleIJNS_10UnderscoreES2_S2_iEEENS1_IJNS1_IJNS_1CILi1EEENS4_ILi0EEEEEElS6_lEEEEEDaRKT_RKT0_ENKUlRKT_RKT0_E_clIS2_lEEDaSH_SK_,($_ZN7cutlass13device_kernelIN5flash19enable_sm80_to_sm89INS1_16FlashAttnBwdSm80INS1_25CollectiveMainloopBwdSm80ILi2ELi2EN4cute5tupleIJNS5_1CILi128EEES8_NS7_ILi64EEEEEENS_10bfloat16_tEfNS_4arch4Sm80ELb1ELb0ELb1ELb1ELb0ELb0ELb0ELb0ELi2ELi4ELi4ELi4ELb0EEENS1_21CollectiveEpilogueBwdISA_SB_SD_Li256ELb1ELb0ELi2EEENS1_25SingleTileBwdLPTSchedulerILb1ELi128ELb0EEEEEEEEEvNT_6ParamsE$_ZZN4cute5sliceINS_5tupleIJNS_10UnderscoreES2_iEEENS1_IJNS1_IJNS_1CILi1EEENS4_ILi0EEEEEEiNS4_ILi1024EEEEEEEEDaRKT_RKT0_ENKUlRKT_RKT0_E_clIS2_iEEDaSI_SL_ - $_ZN7cutlass13device_kernelIN5flash19enable_sm80_to_sm89INS1_16FlashAttnBwdSm80INS1_25CollectiveMainloopBwdSm80ILi2ELi2EN4cute5tupleIJNS5_1CILi128EEES8_NS7_ILi64EEEEEENS_10bfloat16_tEfNS_4arch4Sm80ELb1ELb0ELb1ELb1ELb0ELb0ELb0ELb0ELi2ELi4ELi4ELi4ELb0EEENS1_21CollectiveEpilogueBwdISA_SB_SD_Li256ELb1ELb0ELi2EEENS1_25SingleTileBwdLPTSchedulerILb1ELi128ELb0EEEEEEEEEvNT_6ParamsE$_ZZN4cute5sliceINS_5tupleIJNS_10UnderscoreES2_S2_iEEENS1_IJNS1_IJNS_1CILi1EEENS4_ILi0EEEEEElS6_lEEEEEDaRKT_RKT0_ENKUlRKT_RKT0_E_clIS2_lEEDaSH_SK_)
$_ZN7cutlass13device_kernelIN5flash19enable_sm80_to_sm89INS1_16FlashAttnBwdSm80INS1_25CollectiveMainloopBwdSm80ILi2ELi2EN4cute5tupleIJNS5_1CILi128EEES8_NS7_ILi64EEEEEENS_10bfloat16_tEfNS_4arch4Sm80ELb1ELb0ELb1ELb1ELb0ELb0ELb0ELb0ELi2ELi4ELi4ELi4ELb0EEENS1_21CollectiveEpilogueBwdISA_SB_SD_Li256ELb1ELb0ELi2EEENS1_25SingleTileBwdLPTSchedulerILb1ELi128ELb0EEEEEEEEEvNT_6ParamsE$_ZZN4cute5sliceINS_5tupleIJNS_10UnderscoreES2_S2_iEEENS1_IJNS1_IJNS_1CILi1EEENS4_ILi0EEEEEElS6_lEEEEEDaRKT_RKT0_ENKUlRKT_RKT0_E_clIS2_lEEDaSH_SK_:
[----:B------:R-:W-:Y:S02]  /*e3a0*/  IADD3 R5, R1, 0x16a8, RZ ;  /* 0x000016a801057810 */ /* 0x000fe40007ffe0ff */
[----:B------:R-:W-:Y:S02]  /*e3b0*/  MOV R6, 0xe3e0 ;  /* 0x0000e3e000067802 */ /* 0x000fe40000000f00 */
[----:B------:R-:W-:Y:S02]  /*e3c0*/  IADD3 R5, R5, c[0x0][0x20], RZ ;  /* 0x0000080005057a10 */ /* 0x000fe40007ffe0ff */
[----:B------:R-:W-:Y:S05]  /*e3d0*/  CALL.REL.NOINC `($_ZN7cutlass13device_kernelIN5flash19enable_sm80_to_sm89INS1_16FlashAttnBwdSm80INS1_25CollectiveMainloopBwdSm80ILi2ELi2EN4cute5tupleIJNS5_1CILi128EEES8_NS7_ILi64EEEEEENS_10bfloat16_tEfNS_4arch4Sm80ELb1ELb0ELb1ELb1ELb0ELb0ELb0ELb0ELi2ELi4ELi4ELi4ELb0EEENS1_21CollectiveEpilogueBwdISA_SB_SD_Li256ELb1ELb0ELi2EEENS1_25SingleTileBwdLPTSchedulerILb1ELi128ELb0EEEEEEEEEvNT_6ParamsE$_ZN4cute3eso3ESOILb0ELb1EJlEEC2ERKl) ;  /* 0xffffa96000007944 */ /* 0x000fea0003c3ffff */
[----:B-1----:R1:W5:Y:S01]  /*e3e0*/  LDL.64 R2, [R1+0x16a8] ;  /* 0x0016a80001027983 */ /* 0x0023620000100a00 */
[----:B------:R-:W-:-:S04]  /*e3f0*/  MOV R5, 0x0 ;  /* 0x0000000000057802 */ /* 0x000fc80000000f00 */
[----:B------:R-:W-:Y:S05]  /*e400*/  RET.REL.NODEC R4 `(_ZN7cutlass13device_kernelIN5flash19enable_sm80_to_sm89INS1_16FlashAttnBwdSm80INS1_25CollectiveMainloopBwdSm80ILi2ELi2EN4cute5tupleIJNS5_1CILi128EEES8_NS7_ILi64EEEEEENS_10bfloat16_tEfNS_4arch4Sm80ELb1ELb0ELb1ELb1ELb0ELb0ELb0ELb0ELi2ELi4ELi4ELi4ELb0EEENS1_21CollectiveEpilogueBwdISA_SB_SD_Li256ELb1ELb0ELi2EEENS1_25SingleTileBwdLPTSchedulerILb1ELi128ELb0EEEEEEEEEvNT_6ParamsE) ;  /* 0xffff1bf004007950 */ /* 0x000fea0003c3ffff */
        .type           $_ZN7cutlass13device_kernelIN5flash19enable_sm80_to_sm89INS1_16FlashAttnBwdSm80INS1_25CollectiveMainloopBwdSm80ILi2ELi2EN4cute5tupleIJNS5_1CILi128EEES8_NS7_ILi64EEEEEENS_10bfloat16_tEfNS_4arch4Sm80ELb1ELb0ELb1ELb1ELb0ELb0ELb0ELb0ELi2ELi4ELi4ELi4ELb0EEENS1_21CollectiveEpilogueBwdISA_SB_SD_Li256ELb1ELb0ELi2EEENS1_25SingleTileBwdLPTSchedulerILb1ELi128ELb0EEEEEEEEEvNT_6ParamsE$_ZZN4cute5sliceINS_5tupleIJNS_10UnderscoreES2_iEEENS1_IJNS1_IJNS_1CILi1EEENS4_ILi0EEEEEEiNS4_ILi1024EEEEEEEEDaRKT_RKT0_ENKUlRKT_RKT0_E_clIS2_iEEDaSI_SL_,@function
        .size           $_ZN7cutlass13device_kernelIN5flash19enable_sm80_to_sm89INS1_16FlashAttnBwdSm80INS1_25CollectiveMainloopBwdSm80ILi2ELi2EN4cute5tupleIJNS5_1CILi128EEES8_NS7_ILi64EEEEEENS_10bfloat16_tEfNS_4arch4Sm80ELb1ELb0ELb1ELb1ELb0ELb0ELb0ELb0ELi2ELi4ELi4ELi4ELb0EEENS1_21CollectiveEpilogueBwdISA_SB_SD_Li256ELb1ELb0ELi2EEENS1_25SingleTileBwdLPTSchedulerILb1ELi128ELb0EEEEEEEEEvNT_6ParamsE$_ZZN4cute5sliceINS_5tupleIJNS_10UnderscoreES2_iEEENS1_IJNS1_IJNS_1CILi1EEENS4_ILi0EEEEEEiNS4_ILi1024EEEEEEEEDaRKT_RKT0_ENKUlRKT_RKT0_E_clIS2_iEEDaSI_SL_,($_ZN7cutlass13device_kernelIN5flash19enable_sm80_to_sm89INS1_16FlashAttnBwdSm80INS1_25CollectiveMainloopBwdSm80ILi2ELi2EN4cute5tupleIJNS5_1CILi128EEES8_NS7_ILi64EEEEEENS_10bfloat16_tEfNS_4arch4Sm80ELb1ELb0ELb1ELb1ELb0ELb0ELb0ELb0ELi2ELi4ELi4ELi4ELb0EEENS1_21CollectiveEpilogueBwdISA_SB_SD_Li256ELb1ELb0ELi2EEENS1_25SingleTileBwdLPTSchedulerILb1ELi128ELb0EEEEEEEEEvNT_6ParamsE$_ZZN4cute6detail10lift_sliceINS_5tupleIJNS_1CILi0EEENS_10UnderscoreEEEENS2_IJNS2_IJS4_S4_EEEiEEEEEDaRKT_RKT0_ENKUlRKT_RKT0_E_clIS5_iEEDaSH_SK_ - $_ZN7cutlass13device_kernelIN5flash19enable_sm80_to_sm89INS1_16FlashAttnBwdSm80INS1_25CollectiveMainloopBwdSm80ILi2ELi2EN4cute5tupleIJNS5_1CILi128EEES8_NS7_ILi64EEEEEENS_10bfloat16_tEfNS_4arch4Sm80ELb1ELb0ELb1ELb1ELb0ELb0ELb0ELb0ELi2ELi4ELi4ELi4ELb0EEENS1_21CollectiveEpilogueBwdISA_SB_SD_Li256ELb1ELb0ELi2EEENS1_25SingleTileBwdLPTSchedulerILb1ELi128ELb0EEEEEEEEEvNT_6ParamsE$_ZZN4cute5sliceINS_5tupleIJNS_10UnderscoreES2_iEEENS1_IJNS1_IJNS_1CILi1EEENS4_ILi0EEEEEEiNS4_ILi1024EEEEEEEEDaRKT_RKT0_ENKUlRKT_RKT0_E_clIS2_iEEDaSI_SL_)
$_ZN7cutlass13device_kernelIN5flash19enable_sm80_to_sm89INS1_16FlashAttnBwdSm80INS1_25CollectiveMainloopBwdSm80ILi2ELi2EN4cute5tupleIJNS5_1CILi128EEES8_NS7_ILi64EEEEEENS_10bfloat16_tEfNS_4arch4Sm80ELb1ELb0ELb1ELb1ELb0ELb0ELb0ELb0ELi2ELi4ELi4ELi4ELb0EEENS1_21CollectiveEpilogueBwdISA_SB_SD_Li256ELb1ELb0ELi2EEENS1_25SingleTileBwdLPTSchedulerILb1ELi128ELb0EEEEEEEEEvNT_6ParamsE$_ZZN4cute5sliceINS_5tupleIJNS_10UnderscoreES2_iEEENS1_IJNS1_IJNS_1CILi1EEENS4_ILi0EEEEEEiNS4_ILi1024EEEEEEEEDaRKT_RKT0_ENKUlRKT_RKT0_E_clIS2_iEEDaSI_SL_:
        /* <DEDUP_REMOVED lines=8> */
        .type           $_ZN7cutlass13device_kernelIN5flash19enable_sm80_to_sm89INS1_16FlashAttnBwdSm80INS1_25CollectiveMainloopBwdSm80ILi2ELi2EN4cute5tupleIJNS5_1CILi128EEES8_NS7_ILi64EEEEEENS_10bfloat16_tEfNS_4arch4Sm80ELb1ELb0ELb1ELb1ELb0ELb0ELb0ELb0ELi2ELi4ELi4ELi4ELb0EEENS1_21CollectiveEpilogueBwdISA_SB_SD_Li256ELb1ELb0ELi2EEENS1_25SingleTileBwdLPTSchedulerILb1ELi128ELb0EEEEEEEEEvNT_6ParamsE$_ZZN4cute6detail10lift_sliceINS_5tupleIJNS_1CILi0EEENS_10UnderscoreEEEENS2_IJNS2_IJS4_S4_EEEiEEEEEDaRKT_RKT0_ENKUlRKT_RKT0_E_clIS5_iEEDaSH_SK_,@function
        .size           $_ZN7cutlass13device_kernelIN5flash19enable_sm80_to_sm89INS1_16FlashAttnBwdSm80INS1_25CollectiveMainloopBwdSm80ILi2ELi2EN4cute5tupleIJNS5_1CILi128EEES8_NS7_ILi64EEEEEENS_10bfloat16_tEfNS_4arch4Sm80ELb1ELb0ELb1ELb1ELb0ELb0ELb0ELb0ELi2ELi4ELi4ELi4ELb0EEENS1_21CollectiveEpilogueBwdISA_SB_SD_Li256ELb1ELb0ELi2EEENS1_25SingleTileBwdLPTSchedulerILb1ELi128ELb0EEEEEEEEEvNT_6ParamsE$_ZZN4cute6detail10lift_sliceINS_5tupleIJNS_1CILi0EEENS_10UnderscoreEEEENS2_IJNS2_IJS4_S4_EEEiEEEEEDaRKT_RKT0_ENKUlRKT_RKT0_E_clIS5_iEEDaSH_SK_,($_ZN7cutlass13device_kernelIN5flash19enable_sm80_to_sm89INS1_16FlashAttnBwdSm80INS1_25CollectiveMainloopBwdSm80ILi2ELi2EN4cute5tupleIJNS5_1CILi128EEES8_NS7_ILi64EEEEEENS_10bfloat16_tEfNS_4arch4Sm80ELb1ELb0ELb1ELb1ELb0ELb0ELb0ELb0ELi2ELi4ELi4ELi4ELb0EEENS1_21CollectiveEpilogueBwdISA_SB_SD_Li256ELb1ELb0ELi2EEENS1_25SingleTileBwdLPTSchedulerILb1ELi128ELb0EEEEEEEEEvNT_6ParamsE$_ZZN4cute6detail16composition_implINS_1CILi2EEEiNS_5tupleIJNS2_ILi1EEES3_EEENS4_IJNS2_ILi0EEES5_EEEEEDaRKT_RKT0_RKT1_RKT2_ENKUlRKT_RKT0_E_clIS3_S5_EEDaSN_SQ_ - $_ZN7cutlass13device_kernelIN5flash19enable_sm80_to_sm89INS1_16FlashAttnBwdSm80INS1_25CollectiveMainloopBwdSm80ILi2ELi2EN4cute5tupleIJNS5_1CILi128EEES8_NS7_ILi64EEEEEENS_10bfloat16_tEfNS_4arch4Sm80ELb1ELb0ELb1ELb1ELb0ELb0ELb0ELb0ELi2ELi4ELi4ELi4ELb0EEENS1_21CollectiveEpilogueBwdISA_SB_SD_Li256ELb1ELb0ELi2EEENS1_25SingleTileBwdLPTSchedulerILb1ELi128ELb0EEEEEEEEEvNT_6ParamsE$_ZZN4cute6detail10lift_sliceINS_5tupleIJNS_1CILi0EEENS_10UnderscoreEEEENS2_IJNS2_IJS4_S4_EEEiEEEEEDaRKT_RKT0_ENKUlRKT_RKT0_E_clIS5_iEEDaSH_SK_)
$_ZN7cutlass13device_kernelIN5flash19enable_sm80_to_sm89INS1_16FlashAttnBwdSm80INS1_25CollectiveMainloopBwdSm80ILi2ELi2EN4cute5tupleIJNS5_1CILi128EEES8_NS7_ILi64EEEEEENS_10bfloat16_tEfNS_4arch4Sm80ELb1ELb0ELb1ELb1ELb0ELb0ELb0ELb0ELi2ELi4ELi4ELi4ELb0EEENS1_21CollectiveEpilogueBwdISA_SB_SD_Li256ELb1ELb0ELi2EEENS1_25SingleTileBwdLPTSchedulerILb1ELi128ELb0EEEEEEEEEvNT_6ParamsE$_ZZN4cute6detail10lift_sliceINS_5tupleIJNS_1CILi0EEENS_10UnderscoreEEEENS2_IJNS2_IJS4_S4_EEEiEEEEEDaRKT_RKT0_ENKUlRKT_RKT0_E_clIS5_iEEDaSH_SK_:
[----:B------:R-:W-:Y:S02]  /*e490*/  IADD3 R2, R1, 0x1680, RZ ;  /* 0x0000168001027810 */ /* 0x000fe40007ffe0ff */
[----:B------:R-:W-:Y:S02]  /*e4a0*/  MOV R8, 0xe4d0 ;  /* 0x0000e4d000087802 */ /* 0x000fe40000000f00 */
[----:B------:R-:W-:Y:S02]  /*e4b0*/  IADD3 R2, R2, c[0x0][0x20], RZ ;  /* 0x0000080002027a10 */ /* 0x000fe40007ffe0ff */
[----:B------:R-:W-:Y:S05]  /*e4c0*/  CALL.REL.NOINC `($_ZN7cutlass13device_kernelIN5flash19enable_sm80_to_sm89INS1_16FlashAttnBwdSm80INS1_25CollectiveMainloopBwdSm80ILi2ELi2EN4cute5tupleIJNS5_1CILi128EEES8_NS7_ILi64EEEEEENS_10bfloat16_tEfNS_4arch4Sm80ELb1ELb0ELb1ELb1ELb0ELb0ELb0ELb0ELi2ELi4ELi4ELi4ELb0EEENS1_21CollectiveEpilogueBwdISA_SB_SD_Li256ELb1ELb0ELi2EEENS1_25SingleTileBwdLPTSchedulerILb1ELi128ELb0EEEEEEEEEvNT_6ParamsE$_ZN4cute3eso3ESOILb0ELb1EJiEEC2ERKi) ;  /* 0xffffa67000007944 */ /* 0x000fea0003c3ffff */
[----:B-1----:R1:W5:Y:S01]  /*e4d0*/  LDL R3, [R1+0x1680] ;  /* 0x0016800001037983 */ /* 0x0023620000100800 */
[----:B------:R-:W-:-:S04]  /*e4e0*/  MOV R11, 0x0 ;  /* 0x00000000000b7802 */ /* 0x000fc80000000f00 */
[----:B------:R-:W-:Y:S05]  /*e4f0*/  RET.REL.NODEC R10 `(_ZN7cutlass13device_kernelIN5flash19enable_sm80_to_sm89INS1_16FlashAttnBwdSm80INS1_25CollectiveMainloopBwdSm80ILi2ELi2EN4cute5tupleIJNS5_1CILi128EEES8_NS7_ILi64EEEEEENS_10bfloat16_tEfNS_4arch4Sm80ELb1ELb0ELb1ELb1ELb0ELb0ELb0ELb0ELi2ELi4ELi4ELi4ELb0EEENS1_21CollectiveEpilogueBwdISA_SB_SD_Li256ELb1ELb0ELi2EEENS1_25SingleTileBwdLPTSchedulerILb1ELi128ELb0EEEEEEEEEvNT_6ParamsE) ;  /* 0xffff1b000a007950 */ /* 0x000fea0003c3ffff */
        .type           $_ZN7cutlass13device_kernelIN5flash19enable_sm80_to_sm89INS1_16FlashAttnBwdSm80INS1_25CollectiveMainloopBwdSm80ILi2ELi2EN4cute5tupleIJNS5_1CILi128EEES8_NS7_ILi64EEEEEENS_10bfloat16_tEfNS_4arch4Sm80ELb1ELb0ELb1ELb1ELb0ELb0ELb0ELb0ELi2ELi4ELi4ELi4ELb0EEENS1_21CollectiveEpilogueBwdISA_SB_SD_Li256ELb1ELb0ELi2EEENS1_25SingleTileBwdLPTSchedulerILb1ELi128ELb0EEEEEEEEEvNT_6ParamsE$_ZZN4cute6detail16composition_implINS_1CILi2EEEiNS_5tupleIJNS2_ILi1EEES3_EEENS4_IJNS2_ILi0EEES5_EEEEEDaRKT_RKT0_RKT1_RKT2_ENKUlRKT_RKT0_E_clIS3_S5_EEDaSN_SQ_,@function
        .size           $_ZN7cutlass13device_kernelIN5flash19enable_sm80_to_sm89INS1_16FlashAttnBwdSm80INS1_25CollectiveMainloopBwdSm80ILi2ELi2EN4cute5tupleIJNS5_1CILi128EEES8_NS7_ILi64EEEEEENS_10bfloat16_tEfNS_4arch4Sm80ELb1ELb0ELb1ELb1ELb0ELb0ELb0ELb0ELi2ELi4ELi4ELi4ELb0EEENS1_21CollectiveEpilogueBwdISA_SB_SD_Li256ELb1ELb0ELi2EEENS1_25SingleTileBwdLPTSchedulerILb1ELi128ELb0EEEEEEEEEvNT_6ParamsE$_ZZN4cute6detail16composition_implINS_1CILi2EEEiNS_5tupleIJNS2_ILi1EEES3_EEENS4_IJNS2_ILi0EEES5_EEEEEDaRKT_RKT0_RKT1_RKT2_ENKUlRKT_RKT0_E_clIS3_S5_EEDaSN_SQ_,($_ZN7cutlass13device_kernelIN5flash19enable_sm80_to_sm89INS1_16FlashAttnBwdSm80INS1_25CollectiveMainloopBwdSm80ILi2ELi2EN4cute5tupleIJNS5_1CILi128EEES8_NS7_ILi64EEEEEENS_10bfloat16_tEfNS_4arch4Sm80ELb1ELb0ELb1ELb1ELb0ELb0ELb0ELb0ELi2ELi4ELi4ELi4ELb0EEENS1_21CollectiveEpilogueBwdISA_SB_SD_Li256ELb1ELb0ELi2EEENS1_25SingleTileBwdLPTSchedulerILb1ELi128ELb0EEEEEEEEEvNT_6ParamsE$_ZZN4cute6detail16composition_implINS_5tupleIJNS_1CILi16EEENS3_ILi2EEES5_S5_NS3_ILi4EEES5_EEENS2_IJNS3_ILi1EEEiiiNS3_ILi144EEENS3_ILi512EEEEEENS2_IJNS2_IJS5_S5_EEES6_NS3_ILi8EEEEEENS2_IJNS2_IJNS3_ILi64EEESA_EEES4_NS3_ILi1024EEEEEEEEDaRKT_RKT0_RKT1_RKT2_ENKUlRKT_RKT0_E_clIS6_S4_EEDaSX_S10_ - $_ZN7cutlass13device_kernelIN5flash19enable_sm80_to_sm89INS1_16FlashAttnBwdSm80INS1_25CollectiveMainloopBwdSm80ILi2ELi2EN4cute5tupleIJNS5_1CILi128EEES8_NS7_ILi64EEEEEENS_10bfloat16_tEfNS_4arch4Sm80ELb1ELb0ELb1ELb1ELb0ELb0ELb0ELb0ELi2ELi4ELi4ELi4ELb0EEENS1_21CollectiveEpilogueBwdISA_SB_SD_Li256ELb1ELb0ELi2EEENS1_25SingleTileBwdLPTSchedulerILb1ELi128ELb0EEEEEEEEEvNT_6ParamsE$_ZZN4cute6detail16composition_implINS_1CILi2EEEiNS_5tupleIJNS2_ILi1EEES3_EEENS4_IJNS2_ILi0EEES5_EEEEEDaRKT_RKT0_RKT1_RKT2_ENKUlRKT_RKT0_E_clIS3_S5_EEDaSN_SQ_)
$_ZN7cutlass13device_kernelIN5flash19enable_sm80_to_sm89INS1_16FlashAttnBwdSm80INS1_25CollectiveMainloopBwdSm80ILi2ELi2EN4cute5tupleIJNS5_1CILi128EEES8_NS7_ILi64EEEEEENS_10bfloat16_tEfNS_4arch4Sm80ELb1ELb0ELb1ELb1ELb0ELb0ELb0ELb0ELi2ELi4ELi4ELi4ELb0EEENS1_21CollectiveEpilogueBwdISA_SB_SD_Li256ELb1ELb0ELi2EEENS1_25SingleTileBwdLPTSchedulerILb1ELi128ELb0EEEEEEEEEvNT_6ParamsE$_ZZN4cute6detail16composition_implINS_1CILi2EEEiNS_5tupleIJNS2_ILi1EEES3_EEENS4_IJNS2_ILi0EEES5_EEEEEDaRKT_RKT0_RKT1_RKT2_ENKUlRKT_RKT0_E_clIS3_S5_EEDaSN_SQ_:
[----:B------:R-:W-:Y:S02]  /*e500*/  IADD3 R2, R1, 0x1688, RZ ;  /* 0x0000168801027810 */ /* 0x000fe40007ffe0ff */
[----:B------:R-:W-:Y:S02]  /*e510*/  MOV R6, 0xe540 ;  /* 0x0000e54000067802 */ /* 0x000fe40000000f00 */
[----:B------:R-:W-:Y:S02]  /*e520*/  IADD3 R2, R2, c[0x0][0x20], RZ ;  /* 0x0000080002027a10 */ /* 0x000fe40007ffe0ff */
[----:B------:R-:W-:Y:S05]  /*e530*/  CALL.REL.NOINC `($_ZN7cutlass13device_kernelIN5flash19enable_sm80_to_sm89INS1_16FlashAttnBwdSm80INS1_25CollectiveMainloopBwdSm80ILi2ELi2EN4cute5tupleIJNS5_1CILi128EEES8_NS7_ILi64EEEEEENS_10bfloat16_tEfNS_4arch4Sm80ELb1ELb0ELb1ELb1ELb0ELb0ELb0ELb0ELi2ELi4ELi4ELi4ELb0EEENS1_21CollectiveEpilogueBwdISA_SB_SD_Li256ELb1ELb0ELi2EEENS1_25SingleTileBwdLPTSchedulerILb1ELi128ELb0EEEEEEEEEvNT_6ParamsE$_ZN4cute5tupleIJNS_1CILi2EEEiEEC2ERKS2_RKi) ;  /* 0xffffe22000007944 */ /* 0x000fea0003c3ffff */
[----:B------:R1:W5:Y:S01]  /*e540*/  LDL R3, [R1+0x1688] ;  /* 0x0016880001037983 */ /* 0x0003620000100800 */
[----:B------:R-:W-:-:S04]  /*e550*/  MOV R9, 0x0 ;  /* 0x0000000000097802 */ /* 0x000fc80000000f00 */
[----:B------:R-:W-:Y:S05]  /*e560*/  RET.REL.NODEC R8 `(_ZN7cutlass13device_kernelIN5flash19enable_sm80_to_sm89INS1_16FlashAttnBwdSm80INS1_25CollectiveMainloopBwdSm80ILi2ELi2EN4cute5tupleIJNS5_1CILi128EEES8_NS7_ILi64EEEEEENS_10bfloat16_tEfNS_4arch4Sm80ELb1ELb0ELb1ELb1ELb0ELb0ELb0ELb0ELi2ELi4ELi4ELi4ELb0EEENS1_21CollectiveEpilogueBwdISA_SB_SD_Li256ELb1ELb0ELi2EEENS1_25SingleTileBwdLPTSchedulerILb1ELi128ELb0EEEEEEEEEvNT_6ParamsE) ;  /* 0xffff1a9008007950 */ /* 0x000fea0003c3ffff */
        .type           $_ZN7cutlass13device_kernelIN5flash19enable_sm80_to_sm89INS1_16FlashAttnBwdSm80INS1_25CollectiveMainloopBwdSm80ILi2ELi2EN4cute5tupleIJNS5_1CILi128EEES8_NS7_ILi64EEEEEENS_10bfloat16_tEfNS_4arch4Sm80ELb1ELb0ELb1ELb1ELb0ELb0ELb0ELb0ELi2ELi4ELi4ELi4ELb0EEENS1_21CollectiveEpilogueBwdISA_SB_SD_Li256ELb1ELb0ELi2EEENS1_25SingleTileBwdLPTSchedulerILb1ELi128ELb0EEEEEEEEEvNT_6ParamsE$_ZZN4cute6detail16composition_implINS_5tupleIJNS_1CILi16EEENS3_ILi2EEES5_S5_NS3_ILi4EEES5_EEENS2_IJNS3_ILi1EEEiiiNS3_ILi144EEENS3_ILi512EEEEEENS2_IJNS2_IJS5_S5_EEES6_NS3_ILi8EEEEEENS2_IJNS2_IJNS3_ILi64EEESA_EEES4_NS3_ILi1024EEEEEEEEDaRKT_RKT0_RKT1_RKT2_ENKUlRKT_RKT0_E_clIS6_S4_EEDaSX_S10_,@function
        .size           $_ZN7cutlass13device_kernelIN5flash19enable_sm80_to_sm89INS1_16FlashAttnBwdSm80INS1_25CollectiveMainloopBwdSm80ILi2ELi2EN4cute5tupleIJNS5_1CILi128EEES8_NS7_ILi64EEEEEENS_10bfloat16_tEfNS_4arch4Sm80ELb1ELb0ELb1ELb1ELb0ELb0ELb0ELb0ELi2ELi4ELi4ELi4ELb0EEENS1_21CollectiveEpilogueBwdISA_SB_SD_Li256ELb1ELb0ELi2EEENS1_25SingleTileBwdLPTSchedulerILb1ELi128ELb0EEEEEEEEEvNT_6ParamsE$_ZZN4cute6detail16composition_implINS_5tupleIJNS_1CILi16EEENS3_ILi2EEES5_S5_NS3_ILi4EEES5_EEENS2_IJNS3_ILi1EEEiiiNS3_ILi144EEENS3_ILi512EEEEEENS2_IJNS2_IJS5_S5_EEES6_NS3_ILi8EEEEEENS2_IJNS2_IJNS3_ILi64EEESA_EEES4_NS3_ILi1024EEEEEEEEDaRKT_RKT0_RKT1_RKT2_ENKUlRKT_RKT0_E_clIS6_S4_EEDaSX_S10_,($_ZN7cutlass13device_kernelIN5flash19enable_sm80_to_sm89INS1_16FlashAttnBwdSm80INS1_25CollectiveMainloopBwdSm80ILi2ELi2EN4cute5tupleIJNS5_1CILi128EEES8_NS7_ILi64EEEEEENS_10bfloat16_tEfNS_4arch4Sm80ELb1ELb0ELb1ELb1ELb0ELb0ELb0ELb0ELi2ELi4ELi4ELi4ELb0EEENS1_21CollectiveEpilogueBwdISA_SB_SD_Li256ELb1ELb0ELi2EEENS1_25SingleTileBwdLPTSchedulerILb1ELi128ELb0EEEEEEEEEvNT_6ParamsE$_ZZN4cute6detail16composition_implINS_5tupleIJNS_1CILi16EEENS3_ILi2EEES5_S5_NS3_ILi4EEES5_EEENS2_IJNS3_ILi1EEEiiiNS3_ILi144EEENS3_ILi512EEEEEENS2_IJNS2_IJS5_S5_EEES6_NS3_ILi8EEEEEENS2_IJNS2_IJNS3_ILi64EEESA_EEES4_NS3_ILi1024EEEEEEEEDaRKT_RKT0_RKT1_RKT2_ENKUlRKT_RKT0_E_clISC_SG_EEDaSX_S10_ - $_ZN7cutlass13device_kernelIN5flash19enable_sm80_to_sm89INS1_16FlashAttnBwdSm80INS1_25CollectiveMainloopBwdSm80ILi2ELi2EN4cute5tupleIJNS5_1CILi128EEES8_NS7_ILi64EEEEEENS_10bfloat16_tEfNS_4arch4Sm80ELb1ELb0ELb1ELb1ELb0ELb0ELb0ELb0ELi2ELi4ELi4ELi4ELb0EEENS1_21CollectiveEpilogueBwdISA_SB_SD_Li256ELb1ELb0ELi2EEENS1_25SingleTileBwdLPTSchedulerILb1ELi128ELb0EEEEEEEEEvNT_6ParamsE$_ZZN4cute6detail16composition_implINS_5tupleIJNS_1CILi16EEENS3_ILi2EEES5_S5_NS3_ILi4EEES5_EEENS2_IJNS3_ILi1EEEiiiNS3_ILi144EEENS3_ILi512EEEEEENS2_IJNS2_IJS5_S5_EEES6_NS3_ILi8EEEEEENS2_IJNS2_IJNS3_ILi64EEESA_EEES4_NS3_ILi1024EEEEEEEEDaRKT_RKT0_RKT1_RKT2_ENKUlRKT_RKT0_E_clIS6_S4_EEDaSX_S10_)
$_ZN7cutlass13device_kernelIN5flash19enable_sm80_to_sm89INS1_16FlashAttnBwdSm80INS1_25CollectiveMainloopBwdSm80ILi2ELi2EN4cute5tupleIJNS5_1CILi128EEES8_NS7_ILi64EEEEEENS_10bfloat16_tEfNS_4arch4Sm80ELb1ELb0ELb1ELb1ELb0ELb0ELb0ELb0ELi2ELi4ELi4ELi4ELb0EEENS1_21CollectiveEpilogueBwdISA_SB_SD_Li256ELb1ELb0ELi2EEENS1_25SingleTileBwdLPTSchedulerILb1ELi128ELb0EEEEEEEEEvNT_6ParamsE$_ZZN4cute6detail16composition_implINS_5tupleIJNS_1CILi16EEENS3_ILi2EEES5_S5_NS3_ILi4EEES5_EEENS2_IJNS3_ILi1EEEiiiNS3_ILi144EEENS3_ILi512EEEEEENS2_IJNS2_IJS5_S5_EEES6_NS3_ILi8EEEEEENS2_IJNS2_IJNS3_ILi64EEESA_EEES4_NS3_ILi1024EEEEEEEEDaRKT_RKT0_RKT1_RKT2_ENKUlRKT_RKT0_E_clIS6_S4_EEDaSX_S10_:
        /* <DEDUP_REMOVED lines=14> */
[----:B-1---5:R-:W-:Y:S05]  /*e650*/  CALL.REL.NOINC `($_ZN7cutlass13device_kernelIN5flash19enable_sm80_to_sm89INS1_16FlashAttnBwdSm80INS1_25CollectiveMainloopBwdSm80ILi2ELi2EN4cute5tupleIJNS5_1CILi128EEES8_NS7_ILi64EEEEEENS_10bfloat16_tEfNS_4arch4Sm80ELb1ELb0ELb1ELb1ELb0ELb0ELb0ELb0ELi2ELi4ELi4ELi4ELb0EEENS1_21CollectiveEpilogueBwdISA_SB_SD_Li256ELb1ELb0ELi2EEENS1_25SingleTileBwdLPTSchedulerILb1ELi128ELb0EEEEEEEEEvNT_6ParamsE$_ZZN4cute6detail16composition_implINS_5tupleIJNS_1CILi16EEENS3_ILi2EEES5_S5_NS3_ILi4EEES5_EEENS2_IJNS3_ILi1EEEiiiNS3_ILi144EEENS3_ILi512EEEEEES6_S4_EEDaRKT_RKT0_RKT1_RKT2_ENKUlRKT_T0_E_clINS2_IJNS2_IJEEESU_S6_S8_EEENS_17integral_constantIiLi1EEEEEDaSQ_SR_) ;  /* 0x0000055000007944 */ /* 0x022fea0003c00000 */
[----:B-----5:R2:W-:Y:S04]  /*e660*/  STL [R1+0x16a8], R2 ;  /* 0x0016a80201007387 */ /* 0x0205e80000100800 */
[----:B------:R2:W-:Y:S04]  /*e670*/  STL.64 [R1+0x16a0], R74 ;  /* 0x0016a04a01007387 */ /* 0x0005e80000100a00 */
[----:B------:R-:W5:Y:S01]  /*e680*/  LDL R6, [R6+0x4] ;  /* 0x0000040006067983 */ /* 0x000f620000100800 */
[----:B------:R-:W-:Y:S02]  /*e690*/  IADD3 R3, R70, 0x28, RZ ;  /* 0x0000002846037810 */ /* 0x000fe40007ffe0ff */
[----:B------:R-:W-:-:S02]  /*e6a0*/  MOV R72, 0xe6c0 ;  /* 0x0000e6c000487802 */ /* 0x000fc40000000f00 */
[----:B-12--5:R-:W-:Y:S05]  /*e6b0*/  CALL.REL.NOINC `($_ZN7cutlass13device_kernelIN5flash19enable_sm80_to_sm89INS1_16FlashAttnBwdSm80INS1_25CollectiveMainloopBwdSm80ILi2ELi2EN4cute5tupleIJNS5_1CILi128EEES8_NS7_ILi64EEEEEENS_10bfloat16_tEfNS_4arch4Sm80ELb1ELb0ELb1ELb1ELb0ELb0ELb0ELb0ELi2ELi4ELi4ELi4ELb0EEENS1_21CollectiveEpilogueBwdISA_SB_SD_Li256ELb1ELb0ELi2EEENS1_25SingleTileBwdLPTSchedulerILb1ELi128ELb0EEEEEEEEEvNT_6ParamsE$_ZZN4cute6detail16composition_implINS_5tupleIJNS_1CILi16EEENS3_ILi2EEES5_S5_NS3_ILi4EEES5_EEENS2_IJNS3_ILi1EEEiiiNS3_ILi144EEENS3_ILi512EEEEEES6_S4_EEDaRKT_RKT0_RKT1_RKT2_ENKUlRKT_T0_E_clINS2_IJNS2_IJS5_EEENS2_IJiEEES5_S8_EEENS_17integral_constantIiLi2EEEEEDaSQ_SR_) ;  /* 0x000005c000007944 */ /* 0x026fea0003c00000 */
[----:B------:R-:W2:Y:S01]  /*e6c0*/  LDL.64 R72, [R1+0x16a0] ;  /* 0x0016a00001487983 */ /* 0x000ea20000100a00 */
[----:B------:R-:W-:-:S02]  /*e6d0*/  IADD3 R5, R70, 0x18, RZ ;  /* 0x0000001846057810 */ /* 0x000fc40007ffe0ff */
[----:B------:R-:W-:Y:S01]  /*e6e0*/  MOV R8, 0xe720 ;  /* 0x0000e72000087802 */ /* 0x000fe20000000f00 */
[----:B-----5:R3:W-:Y:S04]  /*e6f0*/  STL.64 [R1+0x1698], R2 ;  /* 0x0016980201007387 */ /* 0x0207e80000100a00 */
[----:B--2---:R3:W-:Y:S02]  /*e700*/  STL.64 [R1+0x1690], R72 ;  /* 0x0016904801007387 */ /* 0x0047e40000100a00 */
[----:B-1-3--:R-:W-:Y:S05]  /*e710*/  CALL.REL.NOINC `($_ZN7cutlass13device_kernelIN5flash19enable_sm80_to_sm89INS1_16FlashAttnBwdSm80INS1_25CollectiveMainloopBwdSm80ILi2ELi2EN4cute5tupleIJNS5_1CILi128EEES8_NS7_ILi64EEEEEENS_10bfloat16_tEfNS_4arch4Sm80ELb1ELb0ELb1ELb1ELb0ELb0ELb0ELb0ELi2ELi4ELi4ELi4ELb0EEENS1_21CollectiveEpilogueBwdISA_SB_SD_Li256ELb1ELb0ELi2EEENS1_25SingleTileBwdLPTSchedulerILb1ELi128ELb0EEEEEEEEEvNT_6ParamsE$_ZZN4cute6detail16composition_implINS_5tupleIJNS_1CILi16EEENS3_ILi2EEES5_S5_NS3_ILi4EEES5_EEENS2_IJNS3_ILi1EEEiiiNS3_ILi144EEENS3_ILi512EEEEEES6_S4_EEDaRKT_RKT0_RKT1_RKT2_ENKUlRKT_T0_E_clINS2_IJNS2_IJS5_S5_EEENS2_IJiiEEES8_S8_EEENS_17integral_constantIiLi3EEEEEDaSQ_SR_) ;  /* 0x0000065000007944 */ /* 0x00afea0003c00000 */
[----:B------:R-:W2:Y:S01]  /*e720*/  LDL.64 R72, [R1+0x1690] ;  /* 0x0016900001487983 */ /* 0x000ea20000100a00 */
[----:B------:R-:W-:Y:S02]  /*e730*/  IADD3 R5, R70, 0x8, RZ ;  /* 0x0000000846057810 */ /* 0x000fe40007ffe0ff */
[----:B------:R-:W-:Y:S01]  /*e740*/  MOV R8, 0xe780 ;  /* 0x0000e78000087802 */ /* 0x000fe20000000f00 */
[----:B-----5:R3:W-:Y:S04]  /*e750*/  STL.64 [R1+0x1688], R2 ;  /* 0x0016880201007387 */ /* 0x0207e80000100a00 */
[----:B--2---:R3:W-:Y:S02]  /*e760*/  STL.64 [R1+0x1680], R72 ;  /* 0x0016804801007387 */ /* 0x0047e40000100a00 */
[----:B-1-3--:R-:W-:Y:S05]  /*e770*/  CALL.REL.NOINC `($_ZN7cutlass13device_kernelIN5flash19enable_sm80_to_sm89INS1_16FlashAttnBwdSm80INS1_25CollectiveMainloopBwdSm80ILi2ELi2EN4cute5tupleIJNS5_1CILi128EEES8_NS7_ILi64EEEEEENS_10bfloat16_tEfNS_4arch4Sm80ELb1ELb0ELb1ELb1ELb0ELb0ELb0ELb0ELi2ELi4ELi4ELi4ELb0EEENS1_21CollectiveEpilogueBwdISA_SB_SD_Li256ELb1ELb0ELi2EEENS1_25SingleTileBwdLPTSchedulerILb1ELi128ELb0EEEEEEEEEvNT_6ParamsE$_ZZN4cute6detail16composition_implINS_5tupleIJNS_1CILi16EEENS3_ILi2EEES5_S5_NS3_ILi4EEES5_EEENS2_IJNS3_ILi1EEEiiiNS3_ILi144EEENS3_ILi512EEEEEES6_S4_EEDaRKT_RKT0_RKT1_RKT2_ENKUlRKT_T0_E_clINS2_IJNS2_IJS5_S5_EEENS2_IJiiEEES8_S8_EEENS_17integral_constantIiLi4EEEEEDaSQ_SR_) ;  /* 0x0000069000007944 */ /* 0x00afea0003c00000 */
[----:B-----5:R-:W-:Y:S01]  /*e780*/  IMAD.MOV.U32 R8, RZ, RZ, R3 ;  /* 0x000000ffff087224 */ /* 0x020fe200078e0003 */
[----:B------:R-:W-:-:S02]  /*e790*/  MOV R3, R17 ;  /* 0x0000001100037202 */ /* 0x000fc40000000f00 */
[----:B------:R-:W-:Y:S02]  /*e7a0*/  MOV R6, 0xe7c0 ;  /* 0x0000e7c000067802 */ /* 0x000fe40000000f00 */
[----:B-1----:R-:W-:Y:S05]  /*e7b0*/  CALL.REL.NOINC `($_ZN7cutlass13device_kernelIN5flash19enable_sm80_to_sm89INS1_16FlashAttnBwdSm80INS1_25CollectiveMainloopBwdSm80ILi2ELi2EN4cute5tupleIJNS5_1CILi128EEES8_NS7_ILi64EEEEEENS_10bfloat16_tEfNS_4arch4Sm80ELb1ELb0ELb1ELb1ELb0ELb0ELb0ELb0ELi2ELi4ELi4ELi4ELb0EEENS1_21CollectiveEpilogueBwdISA_SB_SD_Li256ELb1ELb0ELi2EEENS1_25SingleTileBwdLPTSchedulerILb1ELi128ELb0EEEEEEEEEvNT_6ParamsE$_ZN4cute5tupleIJNS0_IJNS_1CILi2EEES2_EEENS0_IJiiEEEEEC2ERKS3_RKS4_) ;  /* 0xffffddb000007944 */ /* 0x002fea0003c3ffff */
[----:B------:R1:W5:Y:S01]  /*e7c0*/  LDL.64 R2, [R1+0x16c0] ;  /* 0x0016c00001027983 */ /* 0x0003620000100a00 */
[----:B------:R-:W-:-:S04]  /*e7d0*/  MOV R17, 0x0 ;  /* 0x0000000000117802 */ /* 0x000fc80000000f00 */
[----:B------:R-:W-:Y:S05]  /*e7e0*/  RET.REL.NODEC R16 `(_ZN7cutlass13device_kernelIN5flash19enable_sm80_to_sm89INS1_16FlashAttnBwdSm80INS1_25CollectiveMainloopBwdSm80ILi2ELi2EN4cute5tupleIJNS5_1CILi128EEES8_NS7_ILi64EEEEEENS_10bfloat16_tEfNS_4arch4Sm80ELb1ELb0ELb1ELb1ELb0ELb0ELb0ELb0ELi2ELi4ELi4ELi4ELb0EEENS1_21CollectiveEpilogueBwdISA_SB_SD_Li256ELb1ELb0ELi2EEENS1_25SingleTileBwdLPTSchedulerILb1ELi128ELb0EEEEEEEEEvNT_6ParamsE) ;  /* 0xffff181010007950 */ /* 0x000fea0003c3ffff */
        .type           $_ZN7cutlass13device_kernelIN5flash19enable_sm80_to_sm89INS1_16FlashAttnBwdSm80INS1_25CollectiveMainloopBwdSm80ILi2ELi2EN4cute5tupleIJNS5_1CILi128EEES8_NS7_ILi64EEEEEENS_10bfloat16_tEfNS_4arch4Sm80ELb1ELb0ELb1ELb1ELb0ELb0ELb0ELb0ELi2ELi4ELi4ELi4ELb0EEENS1_21CollectiveEpilogueBwdISA_SB_SD_Li256ELb1ELb0ELi2EEENS1_25SingleTileBwdLPTSchedulerILb1ELi128ELb0EEEEEEEEEvNT_6ParamsE$_ZZN4cute6detail16composition_implINS_5tupleIJNS_1CILi16EEENS3_ILi2EEES5_S5_NS3_ILi4EEES5_EEENS2_IJNS3_ILi1EEEiiiNS3_ILi144EEENS3_ILi512EEEEEENS2_IJNS2_IJS5_S5_EEES6_NS3_ILi8EEEEEENS2_IJNS2_IJNS3_ILi64EEESA_EEES4_NS3_ILi1024EEEEEEEEDaRKT_RKT0_RKT1_RKT2_ENKUlRKT_RKT0_E_clISC_SG_EEDaSX_S10_,@function
        .size           $_ZN7cutlass13device_kernelIN5flash19enable_sm80_to_sm89INS1_16FlashAttnBwdSm80INS1_25CollectiveMainloopBwdSm80ILi2ELi2EN4cute5tupleIJNS5_1CILi128EEES8_NS7_ILi64EEEEEENS_10bfloat16_tEfNS_4arch4Sm80ELb1ELb0ELb1ELb1ELb0ELb0ELb0ELb0ELi2ELi4ELi4ELi4ELb0EEENS1_21CollectiveEpilogueBwdISA_SB_SD_Li256ELb1ELb0ELi2EEENS1_25SingleTileBwdLPTSchedulerILb1ELi128ELb0EEEEEEEEEvNT_6ParamsE$_ZZN4cute6detail16composition_implINS_5tupleIJNS_1CILi16EEENS3_ILi2EEES5_S5_NS3_ILi4EEES5_EEENS2_IJNS3_ILi1EEEiiiNS3_ILi144EEENS3_ILi512EEEEEENS2_IJNS2_IJS5_S5_EEES6_NS3_ILi8EEEEEENS2_IJNS2_IJNS3_ILi64EEESA_EEES4_NS3_ILi1024EEEEEEEEDaRKT_RKT0_RKT1_RKT2_ENKUlRKT_RKT0_E_clISC_SG_EEDaSX_S10_,($_ZN7cutlass13device_kernelIN5flash19enable_sm80_to_sm89INS1_16FlashAttnBwdSm80INS1_25CollectiveMainloopBwdSm80ILi2ELi2EN4cute5tupleIJNS5_1CILi128EEES8_NS7_ILi64EEEEEENS_10bfloat16_tEfNS_4arch4Sm80ELb1ELb0ELb1ELb1ELb0ELb0ELb0ELb0ELi2ELi4ELi4ELi4ELb0EEENS1_21CollectiveEpilogueBwdISA_SB_SD_Li256ELb1ELb0ELi2EEENS1_25SingleTileBwdLPTSchedulerILb1ELi128ELb0EEEEEEEEEvNT_6ParamsE$_ZZN4cute6detail16composition_implINS_5tupleIJNS_1CILi16EEENS3_ILi2EEES5_S5_NS3_ILi4EEES5_EEENS2_IJNS3_ILi1EEEiiiNS3_ILi144EEENS3_ILi512EEEEEENS2_IJS5_S5_EEENS2_IJNS3_ILi64EEESA_EEEEEDaRKT_RKT0_RKT1_RKT2_ENKUlRKT_RKT0_E_clIS5_SD_EEDaST_SW_ - $_ZN7cutlass13device_kernelIN5flash19enable_sm80_to_sm89INS1_16FlashAttnBwdSm80INS1_25CollectiveMainloopBwdSm80ILi2ELi2EN4cute5tupleIJNS5_1CILi128EEES8_NS7_ILi64EEEEEENS_10bfloat16_tEfNS_4arch4Sm80ELb1ELb0ELb1ELb1ELb0ELb0ELb0ELb0ELi2ELi4ELi4ELi4ELb0EEENS1_21CollectiveEpilogueBwdISA_SB_SD_Li256ELb1ELb0ELi2EEENS1_25SingleTileBwdLPTSchedulerILb1ELi128ELb0EEEEEEEEEvNT_6ParamsE$_ZZN4cute6detail16composition_implINS_5tupleIJNS_1CILi16EEENS3_ILi2EEES5_S5_NS3_ILi4EEES5_EEENS2_IJNS3_ILi1EEEiiiNS3_ILi144EEENS3_ILi512EEEEEENS2_IJNS2_IJS5_S5_EEES6_NS3_ILi8EEEEEENS2_IJNS2_IJNS3_ILi64EEESA_EEES4_NS3_ILi1024EEEEEEEEDaRKT_RKT0_RKT1_RKT2_ENKUlRKT_RKT0_E_clISC_SG_EEDaSX_S10_)
$_ZN7cutlass13device_kernelIN5flash19enable_sm80_to_sm89INS1_16FlashAttnBwdSm80INS1_25CollectiveMainloopBwdSm80ILi2ELi2EN4cute5tupleIJNS5_1CILi128EEES8_NS7_ILi64EEEEEENS_10bfloat16_tEfNS_4arch4Sm80ELb1ELb0ELb1ELb1ELb0ELb0ELb0ELb0ELi2ELi4ELi4ELi4ELb0EEENS1_21CollectiveEpilogueBwdISA_SB_SD_Li256ELb1ELb0ELi2EEENS1_25SingleTileBwdLPTSchedulerILb1ELi128ELb0EEEEEEEEEvNT_6ParamsE$_ZZN4cute6detail16composition_implINS_5tupleIJNS_1CILi16EEENS3_ILi2EEES5_S5_NS3_ILi4EEES5_EEENS2_IJNS3_ILi1EEEiiiNS3_ILi144EEENS3_ILi512EEEEEENS2_IJNS2_IJS5_S5_EEES6_NS3_ILi8EEEEEENS2_IJNS2_IJNS3_ILi64EEESA_EEES4_NS3_ILi1024EEEEEEEEDaRKT_RKT0_RKT1_RKT2_ENKUlRKT_RKT0_E_clISC_SG_EEDaSX_S10_:
[----:B------:R-:W-:Y:S02]  /*e7f0*/  IADD3 R35, R1, 0x1680, RZ ;  /* 0x0000168001237810 */ /* 0x000fe40007ffe0ff */
[----:B------:R-:W-:Y:S02]  /*e800*/  MOV R72, 0xe840 ;  /* 0x0000e84000487802 */ /* 0x000fe40000000f00 */
[----:B------:R-:W-:-:S04]  /*e810*/  IADD3 R35, R35, c[0x0][0x20], RZ ;  /* 0x0000080023237a10 */ /* 0x000fc80007ffe0ff */
[----:B------:R-:W-:Y:S02]  /*e820*/  IADD3 R70, R35, 0x4, RZ ;  /* 0x0000000423467810 */ /* 0x000fe40007ffe0ff */
[----:B------:R-:W-:Y:S05]  /*e830*/  CALL.REL.NOINC `($_ZN7cutlass13device_kernelIN5flash19enable_sm80_to_sm89INS1_16FlashAttnBwdSm80INS1_25CollectiveMainloopBwdSm80ILi2ELi2EN4cute5tupleIJNS5_1CILi128EEES8_NS7_ILi64EEEEEENS_10bfloat16_tEfNS_4arch4Sm80ELb1ELb0ELb1ELb1ELb0ELb0ELb0ELb0ELi2ELi4ELi4ELi4ELb0EEENS1_21CollectiveEpilogueBwdISA_SB_SD_Li256ELb1ELb0ELi2EEENS1_25SingleTileBwdLPTSchedulerILb1ELi128ELb0EEEEEEEEEvNT_6ParamsE$_ZZN4cute6detail16composition_implINS_5tupleIJNS_1CILi16EEENS3_ILi2EEES5_S5_NS3_ILi4EEES5_EEENS2_IJNS3_ILi1EEEiiiNS3_ILi144EEENS3_ILi512EEEEEENS2_IJS5_S5_EEENS2_IJNS3_ILi64EEESA_EEEEEDaRKT_RKT0_RKT1_RKT2_ENKUlRKT_RKT0_E_clIS5_SD_EEDaST_SW_) ;  /* 0x0000009000007944 */ /* 0x000fea0003c00000 */
[----:B------:R-:W-:Y:S02]  /*e840*/  MOV R4, 0xe860 ;  /* 0x0000e86000047802 */ /* 0x000fe40000000f00 */
[----:B-1---5:R-:W-:Y:S05]  /*e850*/  CALL.REL.NOINC `($_ZN7cutlass13device_kernelIN5flash19enable_sm80_to_sm89INS1_16FlashAttnBwdSm80INS1_25CollectiveMainloopBwdSm80ILi2ELi2EN4cute5tupleIJNS5_1CILi128EEES8_NS7_ILi64EEEEEENS_10bfloat16_tEfNS_4arch4Sm80ELb1ELb0ELb1ELb1ELb0ELb0ELb0ELb0ELi2ELi4ELi4ELi4ELb0EEENS1_21CollectiveEpilogueBwdISA_SB_SD_Li256ELb1ELb0ELi2EEENS1_25SingleTileBwdLPTSchedulerILb1ELi128ELb0EEEEEEEEEvNT_6ParamsE$_ZN4cute3eso3ESOILb0ELb1EJiNS_1CILi512EEEEEC2ERKiRKS3_) ;  /* 0xffffa45000007944 */ /* 0x022fea0003c3ffff */
[----:B-1----:R1:W5:Y:S01]  /*e860*/  LDL R2, [R1+0x1684] ;  /* 0x0016840001027983 */ /* 0x0023620000100800 */
[----:B------:R-:W-:-:S03]  /*e870*/  MOV R6, 0xe890 ;  /* 0x0000e89000067802 */ /* 0x000fc60000000f00 */
[----:B-1---5:R-:W-:Y:S05]  /*e880*/  CALL.REL.NOINC `($_ZN7cutlass13device_kernelIN5flash19enable_sm80_to_sm89INS1_16FlashAttnBwdSm80INS1_25CollectiveMainloopBwdSm80ILi2ELi2EN4cute5tupleIJNS5_1CILi128EEES8_NS7_ILi64EEEEEENS_10bfloat16_tEfNS_4arch4Sm80ELb1ELb0ELb1ELb1ELb0ELb0ELb0ELb0ELi2ELi4ELi4ELi4ELb0EEENS1_21CollectiveEpilogueBwdISA_SB_SD_Li256ELb1ELb0ELi2EEENS1_25SingleTileBwdLPTSchedulerILb1ELi128ELb0EEEEEEEEEvNT_6ParamsE$_ZN4cute5tupleIJNS0_IJNS_1CILi2EEES2_EEENS0_IJiNS1_ILi512EEEEEEEEC2ERKS3_RKS5_) ;  /* 0xffffdc9000007944 */ /* 0x022fea0003c3ffff */
[----:B------:R1:W5:Y:S01]  /*e890*/  LDL R35, [R1+0x1680] ;  /* 0x0016800001237983 */ /* 0x0003620000100800 */
[----:B------:R-:W-:Y:S02]  /*e8a0*/  MOV R2, R10 ;  /* 0x0000000a00027202 */ /* 0x000fe40000000f00 */
[----:B------:R-:W-:-:S04]  /*e8b0*/  MOV R3, 0x0 ;  /* 0x0000000000037802 */ /* 0x000fc80000000f00 */
[----:B------:R-:W-:Y:S05]  /*e8c0*/  RET.REL.NODEC R2 `(_ZN7cutlass13device_kernelIN5flash19enable_sm80_to_sm89INS1_16FlashAttnBwdSm80INS1_25CollectiveMainloopBwdSm80ILi2ELi2EN4cute5tupleIJNS5_1CILi128EEES8_NS7_ILi64EEEEEENS_10bfloat16_tEfNS_4arch4Sm80ELb1ELb0ELb1ELb1ELb0ELb0ELb0ELb0ELi2ELi4ELi4ELi4ELb0EEENS1_21CollectiveEpilogueBwdISA_SB_SD_Li256ELb1ELb0ELi2EEENS1_25SingleTileBwdLPTSchedulerILb1ELi128ELb0EEEEEEEEEvNT_6ParamsE) ;  /* 0xffff173002007950 */ /* 0x000fea0003c3ffff */
        .type           $_ZN7cutlass13device_kernelIN5flash19enable_sm80_to_sm89INS1_16FlashAttnBwdSm80INS1_25CollectiveMainloopBwdSm80ILi2ELi2EN4cute5tupleIJNS5_1CILi128EEES8_NS7_ILi64EEEEEENS_10bfloat16_tEfNS_4arch4Sm80ELb1ELb0ELb1ELb1ELb0ELb0ELb0ELb0ELi2ELi4ELi4ELi4ELb0EEENS1_21CollectiveEpilogueBwdISA_SB_SD_Li256ELb1ELb0ELi2EEENS1_25SingleTileBwdLPTSchedulerILb1ELi128ELb0EEEEEEEEEvNT_6ParamsE$_ZZN4cute6detail16composition_implINS_5tupleIJNS_1CILi16EEENS3_ILi2EEES5_S5_NS3_ILi4EEES5_EEENS2_IJNS3_ILi1EEEiiiNS3_ILi144EEENS3_ILi512EEEEEENS2_IJS5_S5_EEENS2_IJNS3_ILi64EEESA_EEEEEDaRKT_RKT0_RKT1_RKT2_ENKUlRKT_RKT0_E_clIS5_SD_EEDaST_SW_,@function
        .size           $_ZN7cutlass13device_kernelIN5flash19enable_sm80_to_sm89INS1_16FlashAttnBwdSm80INS1_25CollectiveMainloopBwdSm80ILi2ELi2EN4cute5tupleIJNS5_1CILi128EEES8_NS7_ILi64EEEEEENS_10bfloat16_tEfNS_4arch4Sm80ELb1ELb0ELb1ELb1ELb0ELb0ELb0ELb0ELi2ELi4ELi4ELi4ELb0EEENS1_21CollectiveEpilogueBwdISA_SB_SD_Li256ELb1ELb0ELi2EEENS1_25SingleTileBwdLPTSchedulerILb1ELi128ELb0EEEEEEEEEvNT_6ParamsE$_ZZN4cute6detail16composition_implINS_5tupleIJNS_1CILi16EEENS3_ILi2EEES5_S5_NS3_ILi4EEES5_EEENS2_IJNS3_ILi1EEEiiiNS3_ILi144EEENS3_ILi512EEEEEENS2_IJS5_S5_EEENS2_IJNS3_ILi64EEESA_EEEEEDaRKT_RKT0_RKT1_RKT2_ENKUlRKT_RKT0_E_clIS5_SD_EEDaST_SW_,($_ZN7cutlass13device_kernelIN5flash19enable_sm80_to_sm89INS1_16FlashAttnBwdSm80INS1_25CollectiveMainloopBwdSm80ILi2ELi2EN4cute5tupleIJNS5_1CILi128EEES8_NS7_ILi64EEEEEENS_10bfloat16_tEfNS_4arch4Sm80ELb1ELb0ELb1ELb1ELb0ELb0ELb0ELb0ELi2ELi4ELi4ELi4ELb0EEENS1_21CollectiveEpilogueBwdISA_SB_SD_Li256ELb1ELb0ELi2EEENS1_25SingleTileBwdLPTSchedulerILb1ELi128ELb0EEEEEEEEEvNT_6ParamsE$_ZZN4cute6detail16composition_implINS_5tupleIJNS_1CILi16EEENS3_ILi2EEES5_S5_NS3_ILi4EEES5_EEENS2_IJNS3_ILi1EEEiiiNS3_ILi144EEENS3_ILi512EEEEEES5_NS3_ILi64EEEEEDaRKT_RKT0_RKT1_RKT2_ENKUlRKT_T0_E_clINS2_IJNS2_IJEEESV_S5_S8_EEENS_17integral_constantIiLi3EEEEEDaSR_SS_ - $_ZN7cutlass13device_kernelIN5flash19enable_sm80_to_sm89INS1_16FlashAttnBwdSm80INS1_25CollectiveMainloopBwdSm80ILi2ELi2EN4cute5tupleIJNS5_1CILi128EEES8_NS7_ILi64EEEEEENS_10bfloat16_tEfNS_4arch4Sm80ELb1ELb0ELb1ELb1ELb0ELb0ELb0ELb0ELi2ELi4ELi4ELi4ELb0EEENS1_21CollectiveEpilogueBwdISA_SB_SD_Li256ELb1ELb0ELi2EEENS1_25SingleTileBwdLPTSchedulerILb1ELi128ELb0EEEEEEEEEvNT_6ParamsE$_ZZN4cute6detail16composition_implINS_5tupleIJNS_1CILi16EEENS3_ILi2EEES5_S5_NS3_ILi4EEES5_EEENS2_IJNS3_ILi1EEEiiiNS3_ILi144EEENS3_ILi512EEEEEENS2_IJS5_S5_EEENS2_IJNS3_ILi64EEESA_EEEEEDaRKT_RKT0_RKT1_RKT2_ENKUlRKT_RKT0_E_clIS5_SD_EEDaST_SW_)
$_ZN7cutlass13device_kernelIN5flash19enable_sm80_to_sm89INS1_16FlashAttnBwdSm80INS1_25CollectiveMainloopBwdSm80ILi2ELi2EN4cute5tupleIJNS5_1CILi128EEES8_NS7_ILi64EEEEEENS_10bfloat16_tEfNS_4arch4Sm80ELb1ELb0ELb1ELb1ELb0ELb0ELb0ELb0ELi2ELi4ELi4ELi4ELb0EEENS1_21CollectiveEpilogueBwdISA_SB_SD_Li256ELb1ELb0ELi2EEENS1_25SingleTileBwdLPTSchedulerILb1ELi128ELb0EEEEEEEEEvNT_6ParamsE$_ZZN4cute6detail16composition_implINS_5tupleIJNS_1CILi16EEENS3_ILi2EEES5_S5_NS3_ILi4EEES5_EEENS2_IJNS3_ILi1EEEiiiNS3_ILi144EEENS3_ILi512EEEEEENS2_IJS5_S5_EEENS2_IJNS3_ILi64EEESA_EEEEEDaRKT_RKT0_RKT1_RKT2_ENKUlRKT_RKT0_E_clIS5_SD_EEDaST_SW_:
        /* <DEDUP_REMOVED lines=13> */
[----:B-1---5:R-:W-:Y:S05]  /*e9a0*/  CALL.REL.NOINC `($_ZN7cutlass13device_kernelIN5flash19enable_sm80_to_sm89INS1_16FlashAttnBwdSm80INS1_25CollectiveMainloopBwdSm80ILi2ELi2EN4cute5tupleIJNS5_1CILi128EEES8_NS7_ILi64EEEEEENS_10bfloat16_tEfNS_4arch4Sm80ELb1ELb0ELb1ELb1ELb0ELb0ELb0ELb0ELi2ELi4ELi4ELi4ELb0EEENS1_21CollectiveEpilogueBwdISA_SB_SD_Li256ELb1ELb0ELi2EEENS1_25SingleTileBwdLPTSchedulerILb1ELi128ELb0EEEEEEEEEvNT_6ParamsE$_ZZN4cute6detail16composition_implINS_5tupleIJNS_1CILi16EEENS3_ILi2EEES5_S5_NS3_ILi4EEES5_EEENS2_IJNS3_ILi1EEEiiiNS3_ILi144EEENS3_ILi512EEEEEES5_NS3_ILi64EEEEEDaRKT_RKT0_RKT1_RKT2_ENKUlRKT_T0_E_clINS2_IJNS2_IJEEESV_S5_S8_EEENS_17integral_constantIiLi3EEEEEDaSR_SS_) ;  /* 0x000000b000007944 */ /* 0x022fea0003c00000 */
[----:B-----5:R2:W-:Y:S01]  /*e9b0*/  STL [R1+0x1690], R2 ;  /* 0x0016900201007387 */ /* 0x0205e20000100800 */
[----:B------:R-:W-:Y:S02]  /*e9c0*/  IADD3 R5, R5, 0x8, RZ ;  /* 0x0000000805057810 */ /* 0x000fe40007ffe0ff */
[----:B------:R-:W-:Y:S01]  /*e9d0*/  MOV R74, 0xea00 ;  /* 0x0000ea00004a7802 */ /* 0x000fe20000000f00 */
[----:B------:R2:W-:Y:S04]  /*e9e0*/  STL.64 [R1+0x1688], R76 ;  /* 0x0016884c01007387 */ /* 0x0005e80000100a00 */
[----:B-12---:R-:W-:Y:S05]  /*e9f0*/  CALL.REL.NOINC `($_ZN7cutlass13device_kernelIN5flash19enable_sm80_to_sm89INS1_16FlashAttnBwdSm80INS1_25CollectiveMainloopBwdSm80ILi2ELi2EN4cute5tupleIJNS5_1CILi128EEES8_NS7_ILi64EEEEEENS_10bfloat16_tEfNS_4arch4Sm80ELb1ELb0ELb1ELb1ELb0ELb0ELb0ELb0ELi2ELi4ELi4ELi4ELb0EEENS1_21CollectiveEpilogueBwdISA_SB_SD_Li256ELb1ELb0ELi2EEENS1_25SingleTileBwdLPTSchedulerILb1ELi128ELb0EEEEEEEEEvNT_6ParamsE$_ZZN4cute6detail16composition_implINS_5tupleIJNS_1CILi16EEENS3_ILi2EEES5_S5_NS3_ILi4EEES5_EEENS2_IJNS3_ILi1EEEiiiNS3_ILi144EEENS3_ILi512EEEEEES5_NS3_ILi64EEEEEDaRKT_RKT0_RKT1_RKT2_ENKUlRKT_T0_E_clINS2_IJNS2_IJS5_EEENS2_IJiEEES8_S8_EEENS_17integral_constantIiLi4EEEEEDaSR_SS_) ;  /* 0x0000012000007944 */ /* 0x006fea0003c00000 */
[----:B------:R-:W-:Y:S02]  /*ea00*/  MOV R2, R6 ;  /* 0x0000000600027202 */ /* 0x000fe40000000f00 */
[----:B------:R-:W-:Y:S02]  /*ea10*/  MOV R6, 0xea30 ;  /* 0x0000ea3000067802 */ /* 0x000fe40000000f00 */
[----:B-1---5:R-:W-:Y:S05]  /*ea20*/  CALL.REL.NOINC `($_ZN7cutlass13device_kernelIN5flash19enable_sm80_to_sm89INS1_16FlashAttnBwdSm80INS1_25CollectiveMainloopBwdSm80ILi2ELi2EN4cute5tupleIJNS5_1CILi128EEES8_NS7_ILi64EEEEEENS_10bfloat16_tEfNS_4arch4Sm80ELb1ELb0ELb1ELb1ELb0ELb0ELb0ELb0ELi2ELi4ELi4ELi4ELb0EEENS1_21CollectiveEpilogueBwdISA_SB_SD_Li256ELb1ELb0ELi2EEENS1_25SingleTileBwdLPTSchedulerILb1ELi128ELb0EEEEEEEEEvNT_6ParamsE$_ZN4cute5tupleIJNS_1CILi2EEEiEEC2ERKS2_RKi) ;  /* 0xffffdd3000007944 */ /* 0x022fea0003c3ffff */
[----:B------:R1:W5:Y:S01]  /*ea30*/  LDL R2, [R1+0x16a8] ;  /* 0x0016a80001027983 */ /* 0x0003620000100800 */
[----:B------:R-:W-:-:S04]  /*ea40*/  MOV R73, 0x0 ;  /* 0x0000000000497802 */ /* 0x000fc80000000f00 */
[----:B------:R-:W-:Y:S05]  /*ea50*/  RET.REL.NODEC R72 `(_ZN7cutlass13device_kernelIN5flash19enable_sm80_to_sm89INS1_16FlashAttnBwdSm80INS1_25CollectiveMainloopBwdSm80ILi2ELi2EN4cute5tupleIJNS5_1CILi128EEES8_NS7_ILi64EEEEEENS_10bfloat16_tEfNS_4arch4Sm80ELb1ELb0ELb1ELb1ELb0ELb0ELb0ELb0ELi2ELi4ELi4ELi4ELb0EEENS1_21CollectiveEpilogueBwdISA_SB_SD_Li256ELb1ELb0ELi2EEENS1_25SingleTileBwdLPTSchedulerILb1ELi128ELb0EEEEEEEEEvNT_6ParamsE) ;  /* 0xffff15a048007950 */ /* 0x000fea0003c3ffff */
        .type           $_ZN7cutlass13device_kernelIN5flash19enable_sm80_to_sm89INS1_16FlashAttnBwdSm80INS1_25CollectiveMainloopBwdSm80ILi2ELi2EN4cute5tupleIJNS5_1CILi128EEES8_NS7_ILi64EEEEEENS_10bfloat16_tEfNS_4arch4Sm80ELb1ELb0ELb1ELb1ELb0ELb0ELb0ELb0ELi2ELi4ELi4ELi4ELb0EEENS1_21CollectiveEpilogueBwdISA_SB_SD_Li256ELb1ELb0ELi2EEENS1_25SingleTileBwdLPTSchedulerILb1ELi128ELb0EEEEEEEEEvNT_6ParamsE$_ZZN4cute6detail16composition_implINS_5tupleIJNS_1CILi16EEENS3_ILi2EEES5_S5_NS3_ILi4EEES5_EEENS2_IJNS3_ILi1EEEiiiNS3_ILi144EEENS3_ILi512EEEEEES5_NS3_ILi64EEEEEDaRKT_RKT0_RKT1_RKT2_ENKUlRKT_T0_E_clINS2_IJNS2_IJEEESV_S5_S8_EEENS_17integral_constantIiLi3EEEEEDaSR_SS_,@function
        .size           $_ZN7cutlass13device_kernelIN5flash19enable_sm80_to_sm89INS1_16FlashAttnBwdSm80INS1_25CollectiveMainloopBwdSm80ILi2ELi2EN4cute5tupleIJNS5_1CILi128EEES8_NS7_ILi64EEEEEENS_10bfloat16_tEfNS_4arch4Sm80ELb1ELb0ELb1ELb1ELb0ELb0ELb0ELb0ELi2ELi4ELi4ELi4ELb0EEENS1_21CollectiveEpilogueBwdISA_SB_SD_Li256ELb1ELb0ELi2EEENS1_25SingleTileBwdLPTSchedulerILb1ELi128ELb0EEEEEEEEEvNT_6ParamsE$_ZZN4cute6detail16composition_implINS_5tupleIJNS_1CILi16EEENS3_ILi2EEES5_S5_NS3_ILi4EEES5_EEENS2_IJNS3_ILi1EEEiiiNS3_ILi144EEENS3_ILi512EEEEEES5_NS3_ILi64EEEEEDaRKT_RKT0_RKT1_RKT2_ENKUlRKT_T0_E_clINS2_IJNS2_IJEEESV_S5_S8_EEENS_17integral_constantIiLi3EEEEEDaSR_SS_,($_ZN7cutlass13device_kernelIN5flash19enable_sm80_to_sm89INS1_16FlashAttnBwdSm80INS1_25CollectiveMainloopBwdSm80ILi2ELi2EN4cute5tupleIJNS5_1CILi128EEES8_NS7_ILi64EEEEEENS_10bfloat16_tEfNS_4arch4Sm80ELb1ELb0ELb1ELb1ELb0ELb0ELb0ELb0ELi2ELi4ELi4ELi4ELb0EEENS1_21CollectiveEpilogueBwdISA_SB_SD_Li256ELb1ELb0ELi2EEENS1_25SingleTileBwdLPTSchedulerILb1ELi128ELb0EEEEEEEEEvNT_6ParamsE$_ZZN4cute6detail16composition_implINS_5tupleIJNS_1CILi16EEENS3_ILi2EEES5_S5_NS3_ILi4EEES5_EEENS2_IJNS3_ILi1EEEiiiNS3_ILi144EEENS3_ILi512EEEEEES5_NS3_ILi64EEEEEDaRKT_RKT0_RKT1_RKT2_ENKUlRKT_T0_E_clINS2_IJNS2_IJS5_EEENS2_IJiEEES8_S8_EEENS_17integral_constantIiLi4EEEEEDaSR_SS_ - $_ZN7cutlass13device_kernelIN5flash19enable_sm80_to_sm89INS1_16FlashAttnBwdSm80INS1_25CollectiveMainloopBwdSm80ILi2ELi2EN4cute5tupleIJNS5_1CILi128EEES8_NS7_ILi64EEEEEENS_10bfloat16_tEfNS_4arch4Sm80ELb1ELb0ELb1ELb1ELb0ELb0ELb0ELb0ELi2ELi4ELi4ELi4ELb0EEENS1_21CollectiveEpilogueBwdISA_SB_SD_Li256ELb1ELb0ELi2EEENS1_25SingleTileBwdLPTSchedulerILb1ELi128ELb0EEEEEEEEEvNT_6ParamsE$_ZZN4cute6detail16composition_implINS_5tupleIJNS_1CILi16EEENS3_ILi2EEES5_S5_NS3_ILi4EEES5_EEENS2_IJNS3_ILi1EEEiiiNS3_ILi144EEENS3_ILi512EEEEEES5_NS3_ILi64EEEEEDaRKT_RKT0_RKT1_RKT2_ENKUlRKT_T0_E_clINS2_IJNS2_IJEEESV_S5_S8_EEENS_17integral_constantIiLi3EEEEEDaSR_SS_)
$_ZN7cutlass13device_kernelIN5flash19enable_sm80_to_sm89INS1_16FlashAttnBwdSm80INS1_25CollectiveMainloopBwdSm80ILi2ELi2EN4cute5tupleIJNS5_1CILi128EEES8_NS7_ILi64EEEEEENS_10bfloat16_tEfNS_4arch4Sm80ELb1ELb0ELb1ELb1ELb0ELb0ELb0ELb0ELi2ELi4ELi4ELi4ELb0EEENS1_21CollectiveEpilogueBwdISA_SB_SD_Li256ELb1ELb0ELi2EEENS1_25SingleTileBwdLPTSchedulerILb1ELi128ELb0EEEEEEEEEvNT_6ParamsE$_ZZN4cute6detail16composition_implINS_5tupleIJNS_1CILi16EEENS3_ILi2EEES5_S5_NS3_ILi4EEES5_EEENS2_IJNS3_ILi1EEEiiiNS3_ILi144EEENS3_ILi512EEEEEES5_NS3_ILi64EEEEEDaRKT_RKT0_RKT1_RKT2_ENKUlRKT_T0_E_clINS2_IJNS2_IJEEESV_S5_S8_EEENS_17integral_constantIiLi3EEEEEDaSR_SS_:
[----:B------:R-:W-:Y:S02]  /*ea60*/  IADD3 R4, R1, 0x16b0, RZ ;  /* 0x000016b001047810 */ /* 0x000fe40007ffe0ff */
[----:B------:R-:W-:Y:S02]  /*ea70*/  MOV R8, 0xeab0 ;  /* 0x0000eab000087802 */ /* 0x000fe40000000f00 */
[----:B------:R-:W-:-:S04]  /*ea80*/  IADD3 R4, R4, c[0x0][0x20], RZ ;  /* 0x0000080004047a10 */ /* 0x000fc80007ffe0ff */
[----:B------:R-:W-:Y:S02]  /*ea90*/  IADD3 R2, R4, 0x4, RZ ;  /* 0x0000000404027810 */ /* 0x000fe40007ffe0ff */
[----:B------:R-:W-:Y:S05]  /*eaa0*/  CALL.REL.NOINC `($_ZN7cutlass13device_kernelIN5flash19enable_sm80_to_sm89INS1_16FlashAttnBwdSm80INS1_25CollectiveMainloopBwdSm80ILi2ELi2EN4cute5tupleIJNS5_1CILi128EEES8_NS7_ILi64EEEEEENS_10bfloat16_tEfNS_4arch4Sm80ELb1ELb0ELb1ELb1ELb0ELb0ELb0ELb0ELi2ELi4ELi4ELi4ELb0EEENS1_21CollectiveEpilogueBwdISA_SB_SD_Li256ELb1ELb0ELi2EEENS1_25SingleTileBwdLPTSchedulerILb1ELi128ELb0EEEEEEEEEvNT_6ParamsE$_ZN4cute3eso3ESOILb0ELb1EJiEEC2ERKi) ;  /* 0xffffa09000007944 */ /* 0x000fea0003c3ffff */
[----:B-1----:R1:W5:Y:S01]  /*eab0*/  LDL R3, [R1+0x16b4] ;  /* 0x0016b40001037983 */ /* 0x0023620000100800 */
[----:B------:R-:W-:Y:S02]  /*eac0*/  MOV R2, R4 ;  /* 0x0000000400027202 */ /* 0x000fe40000000f00 */
[----:B------:R-:W-:Y:S02]  /*ead0*/  MOV R4, 0xeaf0 ;  /* 0x0000eaf000047802 */ /* 0x000fe40000000f00 */
[----:B-1---5:R-:W-:Y:S05]  /*eae0*/  CALL.REL.NOINC `($_ZN7cutlass13device_kernelIN5flash19enable_sm80_to_sm89INS1_16FlashAttnBwdSm80INS1_25CollectiveMainloopBwdSm80ILi2ELi2EN4cute5tupleIJNS5_1CILi128EEES8_NS7_ILi64EEEEEENS_10bfloat16_tEfNS_4arch4Sm80ELb1ELb0ELb1ELb1ELb0ELb0ELb0ELb0ELi2ELi4ELi4ELi4ELb0EEENS1_21CollectiveEpilogueBwdISA_SB_SD_Li256ELb1ELb0ELi2EEENS1_25SingleTileBwdLPTSchedulerILb1ELi128ELb0EEEEEEEEEvNT_6ParamsE$_ZN4cute3eso3ESOILb1ELb0EJNS_5tupleIJNS_1CILi2EEEEEENS2_IJiEEENS3_ILi1EEES7_EEC2ERKS5_RKS6_RKS7_SE_) ;  /* 0xffffb82000007944 */ /* 0x022fea0003c3ffff */
[----:B-1----:R1:W5:Y:S01]  /*eaf0*/  LDL R2, [R1+0x16b0] ;  /* 0x0016b00001027983 */ /* 0x0023620000100800 */
[----:B------:R-:W-:-:S04]  /*eb00*/  MOV R75, 0x0 ;  /* 0x00000000004b7802 */ /* 0x000fc80000000f00 */
[----:B------:R-:W-:Y:S05]  /*eb10*/  RET.REL.NODEC R74 `(_ZN7cutlass13device_kernelIN5flash19enable_sm80_to_sm89INS1_16FlashAttnBwdSm80INS1_25CollectiveMainloopBwdSm80ILi2ELi2EN4cute5tupleIJNS5_1CILi128EEES8_NS7_ILi64EEEEEENS_10bfloat16_tEfNS_4arch4Sm80ELb1ELb0ELb1ELb1ELb0ELb0ELb0ELb0ELi2ELi4ELi4ELi4ELb0EEENS1_21CollectiveEpilogueBwdISA_SB_SD_Li256ELb1ELb0ELi2EEENS1_25SingleTileBwdLPTSchedulerILb1ELi128ELb0EEEEEEEEEvNT_6ParamsE) ;  /* 0xffff14e04a007950 */ /* 0x000fea0003c3ffff */
        .type           $_ZN7cutlass13device_kernelIN5flash19enable_sm80_to_sm89INS1_16FlashAttnBwdSm80INS1_25CollectiveMainloopBwdSm80ILi2ELi2EN4cute5tupleIJNS5_1CILi128EEES8_NS7_ILi64EEEEEENS_10bfloat16_tEfNS_4arch4Sm80ELb1ELb0ELb1ELb1ELb0ELb0ELb0ELb0ELi2ELi4ELi4ELi4ELb0EEENS1_21CollectiveEpilogueBwdISA_SB_SD_Li256ELb1ELb0ELi2EEENS1_25SingleTileBwdLPTSchedulerILb1ELi128ELb0EEEEEEEEEvNT_6ParamsE$_ZZN4cute6detail16composition_implINS_5tupleIJNS_1CILi16EEENS3_ILi2EEES5_S5_NS3_ILi4EEES5_EEENS2_IJNS3_ILi1EEEiiiNS3_ILi144EEENS3_ILi512EEEEEES5_NS3_ILi64EEEEEDaRKT_RKT0_RKT1_RKT2_ENKUlRKT_T0_E_clINS2_IJNS2_IJS5_EEENS2_IJiEEES8_S8_EEENS_17integral_constantIiLi4EEEEEDaSR_SS_,@function
        .size           $_ZN7cutlass13device_kernelIN5flash19enable_sm80_to_sm89INS1_16FlashAttnBwdSm80INS1_25CollectiveMainloopBwdSm80ILi2ELi2EN4cute5tupleIJNS5_1CILi128EEES8_NS7_ILi64EEEEEENS_10bfloat16_tEfNS_4arch4Sm80ELb1ELb0ELb1ELb1ELb0ELb0ELb0ELb0ELi2ELi4ELi4ELi4ELb0EEENS1_21CollectiveEpilogueBwdISA_SB_SD_Li256ELb1ELb0ELi2EEENS1_25SingleTileBwdLPTSchedulerILb1ELi128ELb0EEEEEEEEEvNT_6ParamsE$_ZZN4cute6detail16composition_implINS_5tupleIJNS_1CILi16EEENS3_ILi2EEES5_S5_NS3_ILi4EEES5_EEENS2_IJNS3_ILi1EEEiiiNS3_ILi144EEENS3_ILi512EEEEEES5_NS3_ILi64EEEEEDaRKT_RKT0_RKT1_RKT2_ENKUlRKT_T0_E_clINS2_IJNS2_IJS5_EEENS2_IJiEEES8_S8_EEENS_17integral_constantIiLi4EEEEEDaSR_SS_,($_ZN7cutlass13device_kernelIN5flash19enable_sm80_to_sm89INS1_16FlashAttnBwdSm80INS1_25CollectiveMainloopBwdSm80ILi2ELi2EN4cute5tupleIJNS5_1CILi128EEES8_NS7_ILi64EEEEEENS_10bfloat16_tEfNS_4arch4Sm80ELb1ELb0ELb1ELb1ELb0ELb0ELb0ELb0ELi2ELi4ELi4ELi4ELb0EEENS1_21CollectiveEpilogueBwdISA_SB_SD_Li256ELb1ELb0ELi2EEENS1_25SingleTileBwdLPTSchedulerILb1ELi128ELb0EEEEEEEEEvNT_6ParamsE$_ZZN4cute6detail16composition_implINS_5tupleIJNS_1CILi16EEENS3_ILi2EEES5_S5_NS3_ILi4EEES5_EEENS2_IJNS3_ILi1EEEiiiNS3_ILi144EEENS3_ILi512EEEEEES6_S4_EEDaRKT_RKT0_RKT1_RKT2_ENKUlRKT_T0_E_clINS2_IJNS2_IJEEESU_S6_S8_EEENS_17integral_constantIiLi1EEEEEDaSQ_SR_ - $_ZN7cutlass13device_kernelIN5flash19enable_sm80_to_sm89INS1_16FlashAttnBwdSm80INS1_25CollectiveMainloopBwdSm80ILi2ELi2EN4cute5tupleIJNS5_1CILi128EEES8_NS7_ILi64EEEEEENS_10bfloat16_tEfNS_4arch4Sm80ELb1ELb0ELb1ELb1ELb0ELb0ELb0ELb0ELi2ELi4ELi4ELi4ELb0EEENS1_21CollectiveEpilogueBwdISA_SB_SD_Li256ELb1ELb0ELi2EEENS1_25SingleTileBwdLPTSchedulerILb1ELi128ELb0EEEEEEEEEvNT_6ParamsE$_ZZN4cute6detail16composition_implINS_5tupleIJNS_1CILi16EEENS3_ILi2EEES5_S5_NS3_ILi4EEES5_EEENS2_IJNS3_ILi1EEEiiiNS3_ILi144EEENS3_ILi512EEEEEES5_NS3_ILi64EEEEEDaRKT_RKT0_RKT1_RKT2_ENKUlRKT_T0_E_clINS2_IJNS2_IJS5_EEENS2_IJiEEES8_S8_EEENS_17integral_constantIiLi4EEEEEDaSR_SS_)
$_ZN7cutlass13device_kernelIN5flash19enable_sm80_to_sm89INS1_16FlashAttnBwdSm80INS1_25CollectiveMainloopBwdSm80ILi2ELi2EN4cute5tupleIJNS5_1CILi128EEES8_NS7_ILi64EEEEEENS_10bfloat16_tEfNS_4arch4Sm80ELb1ELb0ELb1ELb1ELb0ELb0ELb0ELb0ELi2ELi4ELi4ELi4ELb0EEENS1_21CollectiveEpilogueBwdISA_SB_SD_Li256ELb1ELb0ELi2EEENS1_25SingleTileBwdLPTSchedulerILb1ELi128ELb0EEEEEEEEEvNT_6ParamsE$_ZZN4cute6detail16composition_implINS_5tupleIJNS_1CILi16EEENS3_ILi2EEES5_S5_NS3_ILi4EEES5_EEENS2_IJNS3_ILi1EEEiiiNS3_ILi144EEENS3_ILi512EEEEEES5_NS3_ILi64EEEEEDaRKT_RKT0_RKT1_RKT2_ENKUlRKT_T0_E_clINS2_IJNS2_IJS5_EEENS2_IJiEEES8_S8_EEENS_17integral_constantIiLi4EEEEEDaSR_SS_:
[----:B------:R-:W-:-:S05]  /*eb20*/  IADD3 R5, R5, -c[0x0][0x20], RZ ;  /* 0x8000080005057a10 */ /* 0x000fca0007ffe0ff */
[----:B------:R1:W5:Y:S01]  /*eb30*/  LDL R3, [R5] ;  /* 0x0000000005037983 */ /* 0x0003620000100800 */
[----:B------:R-:W-:Y:S02]  /*eb40*/  IADD3 R2, R1, 0x16b0, RZ ;  /* 0x000016b001027810 */ /* 0x000fe40007ffe0ff */
[----:B------:R-:W-:Y:S02]  /*eb50*/  MOV R4, 0xeb80 ;  /* 0x0000eb8000047802 */ /* 0x000fe40000000f00 */
[----:B------:R-:W-:Y:S02]  /*eb60*/  IADD3 R2, R2, c[0x0][0x20], RZ ;  /* 0x0000080002027a10 */ /* 0x000fe40007ffe0ff */
[----:B-1---5:R-:W-:Y:S05]  /*eb70*/  CALL.REL.NOINC `($_ZN7cutlass13device_kernelIN5flash19enable_sm80_to_sm89INS1_16FlashAttnBwdSm80INS1_25CollectiveMainloopBwdSm80ILi2ELi2EN4cute5tupleIJNS5_1CILi128EEES8_NS7_ILi64EEEEEENS_10bfloat16_tEfNS_4arch4Sm80ELb1ELb0ELb1ELb1ELb0ELb0ELb0ELb0ELi2ELi4ELi4ELi4ELb0EEENS1_21CollectiveEpilogueBwdISA_SB_SD_Li256ELb1ELb0ELi2EEENS1_25SingleTileBwdLPTSchedulerILb1ELi128ELb0EEEEEEEEEvNT_6ParamsE$_ZN4cute3eso3ESOILb1ELb0EJNS_5tupleIJNS_1CILi2EEEEEENS2_IJiEEENS3_ILi1EEES7_EEC2ERKS5_RKS6_RKS7_SE_) ;  /* 0xffffb79000007944 */ /* 0x022fea0003c3ffff */
[----:B-1----:R1:W5:Y:S01]  /*eb80*/  LDL R3, [R1+0x16b0] ;  /* 0x0016b00001037983 */ /* 0x0023620000100800 */
[----:B------:R-:W-:-:S04]  /*eb90*/  MOV R75, 0x0 ;  /* 0x00000000004b7802 */ /* 0x000fc80000000f00 */
[----:B------:R-:W-:Y:S05]  /*eba0*/  RET.REL.NODEC R74 `(_ZN7cutlass13device_kernelIN5flash19enable_sm80_to_sm89INS1_16FlashAttnBwdSm80INS1_25CollectiveMainloopBwdSm80ILi2ELi2EN4cute5tupleIJNS5_1CILi128EEES8_NS7_ILi64EEEEEENS_10bfloat16_tEfNS_4arch4Sm80ELb1ELb0ELb1ELb1ELb0ELb0ELb0ELb0ELi2ELi4ELi4ELi4ELb0EEENS1_21CollectiveEpilogueBwdISA_SB_SD_Li256ELb1ELb0ELi2EEENS1_25SingleTileBwdLPTSchedulerILb1ELi128ELb0EEEEEEEEEvNT_6ParamsE) ;  /* 0xffff14504a007950 */ /* 0x000fea0003c3ffff */
        .type           $_ZN7cutlass13device_kernelIN5flash19enable_sm80_to_sm89INS1_16FlashAttnBwdSm80INS1_25CollectiveMainloopBwdSm80ILi2ELi2EN4cute5tupleIJNS5_1CILi128EEES8_NS7_ILi64EEEEEENS_10bfloat16_tEfNS_4arch4Sm80ELb1ELb0ELb1ELb1ELb0ELb0ELb0ELb0ELi2ELi4ELi4ELi4ELb0EEENS1_21CollectiveEpilogueBwdISA_SB_SD_Li256ELb1ELb0ELi2EEENS1_25SingleTileBwdLPTSchedulerILb1ELi128ELb0EEEEEEEEEvNT_6ParamsE$_ZZN4cute6detail16composition_implINS_5tupleIJNS_1CILi16EEENS3_ILi2EEES5_S5_NS3_ILi4EEES5_EEENS2_IJNS3_ILi1EEEiiiNS3_ILi144EEENS3_ILi512EEEEEES6_S4_EEDaRKT_RKT0_RKT1_RKT2_ENKUlRKT_T0_E_clINS2_IJNS2_IJEEESU_S6_S8_EEENS_17integral_constantIiLi1EEEEEDaSQ_SR_,@function
        .size           $_ZN7cutlass13device_kernelIN5flash19enable_sm80_to_sm89INS1_16FlashAttnBwdSm80INS1_25CollectiveMainloopBwdSm80ILi2ELi2EN4cute5tupleIJNS5_1CILi128EEES8_NS7_ILi64EEEEEENS_10bfloat16_tEfNS_4arch4Sm80ELb1ELb0ELb1ELb1ELb0ELb0ELb0ELb0ELi2ELi4ELi4ELi4ELb0EEENS1_21CollectiveEpilogueBwdISA_SB_SD_Li256ELb1ELb0ELi2EEENS1_25SingleTileBwdLPTSchedulerILb1ELi128ELb0EEEEEEEEEvNT_6ParamsE$_ZZN4cute6detail16composition_implINS_5tupleIJNS_1CILi16EEENS3_ILi2EEES5_S5_NS3_ILi4EEES5_EEENS2_IJNS3_ILi1EEEiiiNS3_ILi144EEENS3_ILi512EEEEEES6_S4_EEDaRKT_RKT0_RKT1_RKT2_ENKUlRKT_T0_E_clINS2_IJNS2_IJEEESU_S6_S8_EEENS_17integral_constantIiLi1EEEEEDaSQ_SR_,($_ZN7cutlass13device_kernelIN5flash19enable_sm80_to_sm89INS1_16FlashAttnBwdSm80INS1_25CollectiveMainloopBwdSm80ILi2ELi2EN4cute5tupleIJNS5_1CILi128EEES8_NS7_ILi64EEEEEENS_10bfloat16_tEfNS_4arch4Sm80ELb1ELb0ELb1ELb1ELb0ELb0ELb0ELb0ELi2ELi4ELi4ELi4ELb0EEENS1_21CollectiveEpilogueBwdISA_SB_SD_Li256ELb1ELb0ELi2EEENS1_25SingleTileBwdLPTSchedulerILb1ELi128ELb0EEEEEEEEEvNT_6ParamsE$_ZZN4cute6detail16composition_implINS_5tupleIJNS_1CILi16EEENS3_ILi2EEES5_S5_NS3_ILi4EEES5_EEENS2_IJNS3_ILi1EEEiiiNS3_ILi144EEENS3_ILi512EEEEEES6_S4_EEDaRKT_RKT0_RKT1_RKT2_ENKUlRKT_T0_E_clINS2_IJNS2_IJS5_EEENS2_IJiEEES5_S8_EEENS_17integral_constantIiLi2EEEEEDaSQ_SR_ - $_ZN7cutlass13device_kernelIN5flash19enable_sm80_to_sm89INS1_16FlashAttnBwdSm80INS1_25CollectiveMainloopBwdSm80ILi2ELi2EN4cute5tupleIJNS5_1CILi128EEES8_NS7_ILi64EEEEEENS_10bfloat16_tEfNS_4arch4Sm80ELb1ELb0ELb1ELb1ELb0ELb0ELb0ELb0ELi2ELi4ELi4ELi4ELb0EEENS1_21CollectiveEpilogueBwdISA_SB_SD_Li256ELb1ELb0ELi2EEENS1_25SingleTileBwdLPTSchedulerILb1ELi128ELb0EEEEEEEEEvNT_6ParamsE$_ZZN4cute6detail16composition_implINS_5tupleIJNS_1CILi16EEENS3_ILi2EEES5_S5_NS3_ILi4EEES5_EEENS2_IJNS3_ILi1EEEiiiNS3_ILi144EEENS3_ILi512EEEEEES6_S4_EEDaRKT_RKT0_RKT1_RKT2_ENKUlRKT_T0_E_clINS2_IJNS2_IJEEESU_S6_S8_EEENS_17integral_constantIiLi1EEEEEDaSQ_SR_)
$_ZN7cutlass13device_kernelIN5flash19enable_sm80_to_sm89INS1_16FlashAttnBwdSm80INS1_25CollectiveMainloopBwdSm80ILi2ELi2EN4cute5tupleIJNS5_1CILi128EEES8_NS7_ILi64EEEEEENS_10bfloat16_tEfNS_4arch4Sm80ELb1ELb0ELb1ELb1ELb0ELb0ELb0ELb0ELi2ELi4ELi4ELi4ELb0EEENS1_21CollectiveEpilogueBwdISA_SB_SD_Li256ELb1ELb0ELi2EEENS1_25SingleTileBwdLPTSchedulerILb1ELi128ELb0EEEEEEEEEvNT_6ParamsE$_ZZN4cute6detail16composition_implINS_5tupleIJNS_1CILi16EEENS3_ILi2EEES5_S5_NS3_ILi4EEES5_EEENS2_IJNS3_ILi1EEEiiiNS3_ILi144EEENS3_ILi512EEEEEES6_S4_EEDaRKT_RKT0_RKT1_RKT2_ENKUlRKT_T0_E_clINS2_IJNS2_IJEEESU_S6_S8_EEENS_17integral_constantIiLi1EEEEEDaSQ_SR_:
        /* <DEDUP_REMOVED lines=8> */
[----:B-1---5:R-:W-:Y:S05]  /*ec30*/  CALL.REL.NOINC `($_ZN7cutlass13device_kernelIN5flash19enable_sm80_to_sm89INS1_16FlashAttnBwdSm80INS1_25CollectiveMainloopBwdSm80ILi2ELi2EN4cute5tupleIJNS5_1CILi128EEES8_NS7_ILi64EEEEEENS_10bfloat16_tEfNS_4arch4Sm80ELb1ELb0ELb1ELb1ELb0ELb0ELb0ELb0ELi2ELi4ELi4ELi4ELb0EEENS1_21CollectiveEpilogueBwdISA_SB_SD_Li256ELb1ELb0ELi2EEENS1_25SingleTileBwdLPTSchedulerILb1ELi128ELb0EEEEEEEEEvNT_6ParamsE$_ZN4cute3eso3ESOILb1ELb0EJNS_5tupleIJNS_1CILi2EEEEEENS2_IJiEEES4_NS3_ILi1EEEEEC2ERKS5_RKS6_RKS4_RKS7_) ;  /* 0xffffb72000007944 */ /* 0x022fea0003c3ffff */
[----:B-1----:R1:W5:Y:S01]  /*ec40*/  LDL R2, [R1+0x16c8] ;  /* 0x0016c80001027983 */ /* 0x0023620000100800 */
[----:B------:R-:W-:Y:S02]  /*ec50*/  MOV R4, R10 ;  /* 0x0000000a00047202 */ /* 0x000fe40000000f00 */
[----:B------:R-:W-:-:S04]  /*ec60*/  MOV R5, 0x0 ;  /* 0x0000000000057802 */ /* 0x000fc80000000f00 */
[----:B------:R-:W-:Y:S05]  /*ec70*/  RET.REL.NODEC R4 `(_ZN7cutlass13device_kernelIN5flash19enable_sm80_to_sm89INS1_16FlashAttnBwdSm80INS1_25CollectiveMainloopBwdSm80ILi2ELi2EN4cute5tupleIJNS5_1CILi128EEES8_NS7_ILi64EEEEEENS_10bfloat16_tEfNS_4arch4Sm80ELb1ELb0ELb1ELb1ELb0ELb0ELb0ELb0ELi2ELi4ELi4ELi4ELb0EEENS1_21CollectiveEpilogueBwdISA_SB_SD_Li256ELb1ELb0ELi2EEENS1_25SingleTileBwdLPTSchedulerILb1ELi128ELb0EEEEEEEEEvNT_6ParamsE) ;  /* 0xffff138004007950 */ /* 0x000fea0003c3ffff */
        .type           $_ZN7cutlass13device_kernelIN5flash19enable_sm80_to_sm89INS1_16FlashAttnBwdSm80INS1_25CollectiveMainloopBwdSm80ILi2ELi2EN4cute5tupleIJNS5_1CILi128EEES8_NS7_ILi64EEEEEENS_10bfloat16_tEfNS_4arch4Sm80ELb1ELb0ELb1ELb1ELb0ELb0ELb0ELb0ELi2ELi4ELi4ELi4ELb0EEENS1_21CollectiveEpilogueBwdISA_SB_SD_Li256ELb1ELb0ELi2EEENS1_25SingleTileBwdLPTSchedulerILb1ELi128ELb0EEEEEEEEEvNT_6ParamsE$_ZZN4cute6detail16composition_implINS_5tupleIJNS_1CILi16EEENS3_ILi2EEES5_S5_NS3_ILi4EEES5_EEENS2_IJNS3_ILi1EEEiiiNS3_ILi144EEENS3_ILi512EEEEEES6_S4_EEDaRKT_RKT0_RKT1_RKT2_ENKUlRKT_T0_E_clINS2_IJNS2_IJS5_EEENS2_IJiEEES5_S8_EEENS_17integral_constantIiLi2EEEEEDaSQ_SR_,@function
        .size           $_ZN7cutlass13device_kernelIN5flash19enable_sm80_to_sm89INS1_16FlashAttnBwdSm80INS1_25CollectiveMainloopBwdSm80ILi2ELi2EN4cute5tupleIJNS5_1CILi128EEES8_NS7_ILi64EEEEEENS_10bfloat16_tEfNS_4arch4Sm80ELb1ELb0ELb1ELb1ELb0ELb0ELb0ELb0ELi2ELi4ELi4ELi4ELb0EEENS1_21CollectiveEpilogueBwdISA_SB_SD_Li256ELb1ELb0ELi2EEENS1_25SingleTileBwdLPTSchedulerILb1ELi128ELb0EEEEEEEEEvNT_6ParamsE$_ZZN4cute6detail16composition_implINS_5tupleIJNS_1CILi16EEENS3_ILi2EEES5_S5_NS3_ILi4EEES5_EEENS2_IJNS3_ILi1EEEiiiNS3_ILi144EEENS3_ILi512EEEEEES6_S4_EEDaRKT_RKT0_RKT1_RKT2_ENKUlRKT_T0_E_clINS2_IJNS2_IJS5_EEENS2_IJiEEES5_S8_EEENS_17integral_constantIiLi2EEEEEDaSQ_SR_,($_ZN7cutlass13device_kernelIN5flash19enable_sm80_to_sm89INS1_16FlashAttnBwdSm80INS1_25CollectiveMainloopBwdSm80ILi2ELi2EN4cute5tupleIJNS5_1CILi128EEES8_NS7_ILi64EEEEEENS_10bfloat16_tEfNS_4arch4Sm80ELb1ELb0ELb1ELb1ELb0ELb0ELb0ELb0ELi2ELi4ELi4ELi4ELb0EEENS1_21CollectiveEpilogueBwdISA_SB_SD_Li256ELb1ELb0ELi2EEENS1_25SingleTileBwdLPTSchedulerILb1ELi128ELb0EEEEEEEEEvNT_6ParamsE$_ZZN4cute6detail16composition_implINS_5tupleIJNS_1CILi16EEENS3_ILi2EEES5_S5_NS3_ILi4EEES5_EEENS2_IJNS3_ILi1EEEiiiNS3_ILi144EEENS3_ILi512EEEEEES6_S4_EEDaRKT_RKT0_RKT1_RKT2_ENKUlRKT_T0_E_clINS2_IJNS2_IJS5_S5_EEENS2_IJiiEEES8_S8_EEENS_17integral_constantIiLi3EEEEEDaSQ_SR_ - $_ZN7cutlass13device_kernelIN5flash19enable_sm80_to_sm89INS1_16FlashAttnBwdSm80INS1_25CollectiveMainloopBwdSm80ILi2ELi2EN4cute5tupleIJNS5_1CILi128EEES8_NS7_ILi64EEEEEENS_10bfloat16_tEfNS_4arch4Sm80ELb1ELb0ELb1ELb1ELb0ELb0ELb0ELb0ELi2ELi4ELi4ELi4ELb0EEENS1_21CollectiveEpilogueBwdISA_SB_SD_Li256ELb1ELb0ELi2EEENS1_25SingleTileBwdLPTSchedulerILb1ELi128ELb0EEEEEEEEEvNT_6ParamsE$_ZZN4cute6detail16composition_implINS_5tupleIJNS_1CILi16EEENS3_ILi2EEES5_S5_NS3_ILi4EEES5_EEENS2_IJNS3_ILi1EEEiiiNS3_ILi144EEENS3_ILi512EEEEEES6_S4_EEDaRKT_RKT0_RKT1_RKT2_ENKUlRKT_T0_E_clINS2_IJNS2_IJS5_EEENS2_IJiEEES5_S8_EEENS_17integral_constantIiLi2EEEEEDaSQ_SR_)
$_ZN7cutlass13device_kernelIN5flash19enable_sm80_to_sm89INS1_16FlashAttnBwdSm80INS1_25CollectiveMainloopBwdSm80ILi2ELi2EN4cute5tupleIJNS5_1CILi128EEES8_NS7_ILi64EEEEEENS_10bfloat16_tEfNS_4arch4Sm80ELb1ELb0ELb1ELb1ELb0ELb0ELb0ELb0ELi2ELi4ELi4ELi4ELb0EEENS1_21CollectiveEpilogueBwdISA_SB_SD_Li256ELb1ELb0ELi2EEENS1_25SingleTileBwdLPTSchedulerILb1ELi128ELb0EEEEEEEEEvNT_6ParamsE$_ZZN4cute6detail16composition_implINS_5tupleIJNS_1CILi16EEENS3_ILi2EEES5_S5_NS3_ILi4EEES5_EEENS2_IJNS3_ILi1EEEiiiNS3_ILi144EEENS3_ILi512EEEEEES6_S4_EEDaRKT_RKT0_RKT1_RKT2_ENKUlRKT_T0_E_clINS2_IJNS2_IJS5_EEENS2_IJiEEES5_S8_EEENS_17integral_constantIiLi2EEEEEDaSQ_SR_:
        /* <DEDUP_REMOVED lines=8> */
[----:B-1---5:R-:W-:Y:S05]  /*ed00*/  CALL.REL.NOINC `($_ZN7cutlass13device_kernelIN5flash19enable_sm80_to_sm89INS1_16FlashAttnBwdSm80INS1_25CollectiveMainloopBwdSm80ILi2ELi2EN4cute5tupleIJNS5_1CILi128EEES8_NS7_ILi64EEEEEENS_10bfloat16_tEfNS_4arch4Sm80ELb1ELb0ELb1ELb1ELb0ELb0ELb0ELb0ELi2ELi4ELi4ELi4ELb0EEENS1_21CollectiveEpilogueBwdISA_SB_SD_Li256ELb1ELb0ELi2EEENS1_25SingleTileBwdLPTSchedulerILb1ELi128ELb0EEEEEEEEEvNT_6ParamsE$_ZN4cute3eso3ESOILb0ELb0EJiiEEC2ERKiS4_) ;  /* 0xffff968000007944 */ /* 0x022fea0003c3ffff */
[----:B-1----:R1:W5:Y:S01]  /*ed10*/  LDL.64 R2, [R1+0x16c8] ;  /* 0x0016c80001027983 */ /* 0x0023620000100a00 */
[----:B------:R-:W-:-:S03]  /*ed20*/  MOV R6, 0xed40 ;  /* 0x0000ed4000067802 */ /* 0x000fc60000000f00 */
[----:B-1---5:R-:W-:Y:S05]  /*ed30*/  CALL.REL.NOINC `($_ZN7cutlass13device_kernelIN5flash19enable_sm80_to_sm89INS1_16FlashAttnBwdSm80INS1_25CollectiveMainloopBwdSm80ILi2ELi2EN4cute5tupleIJNS5_1CILi128EEES8_NS7_ILi64EEEEEENS_10bfloat16_tEfNS_4arch4Sm80ELb1ELb0ELb1ELb1ELb0ELb0ELb0ELb0ELi2ELi4ELi4ELi4ELb0EEENS1_21CollectiveEpilogueBwdISA_SB_SD_Li256ELb1ELb0ELi2EEENS1_25SingleTileBwdLPTSchedulerILb1ELi128ELb0EEEEEEEEEvNT_6ParamsE$_ZN4cute3eso3ESOILb1ELb0EJNS_5tupleIJNS_1CILi2EEES4_EEENS2_IJiiEEENS3_ILi1EEES7_EEC2ERKS5_RKS6_RKS7_SE_) ;  /* 0xffffb77000007944 */ /* 0x022fea0003c3ffff */
[----:B-1----:R1:W5:Y:S01]  /*ed40*/  LDL.64 R2, [R1+0x16c8] ;  /* 0x0016c80001027983 */ /* 0x0023620000100a00 */
[----:B------:R-:W-:-:S04]  /*ed50*/  MOV R73, 0x0 ;  /* 0x0000000000497802 */ /* 0x000fc80000000f00 */
[----:B------:R-:W-:Y:S05]  /*ed60*/  RET.REL.NODEC R72 `(_ZN7cutlass13device_kernelIN5flash19enable_sm80_to_sm89INS1_16FlashAttnBwdSm80INS1_25CollectiveMainloopBwdSm80ILi2ELi2EN4cute5tupleIJNS5_1CILi128EEES8_NS7_ILi64EEEEEENS_10bfloat16_tEfNS_4arch4Sm80ELb1ELb0ELb1ELb1ELb0ELb0ELb0ELb0ELi2ELi4ELi4ELi4ELb0EEENS1_21CollectiveEpilogueBwdISA_SB_SD_Li256ELb1ELb0ELi2EEENS1_25SingleTileBwdLPTSchedulerILb1ELi128ELb0EEEEEEEEEvNT_6ParamsE) ;  /* 0xffff129048007950 */ /* 0x000fea0003c3ffff */
        .type           $_ZN7cutlass13device_kernelIN5flash19enable_sm80_to_sm89INS1_16FlashAttnBwdSm80INS1_25CollectiveMainloopBwdSm80ILi2ELi2EN4cute5tupleIJNS5_1CILi128EEES8_NS7_ILi64EEEEEENS_10bfloat16_tEfNS_4arch4Sm80ELb1ELb0ELb1ELb1ELb0ELb0ELb0ELb0ELi2ELi4ELi4ELi4ELb0EEENS1_21CollectiveEpilogueBwdISA_SB_SD_Li256ELb1ELb0ELi2EEENS1_25SingleTileBwdLPTSchedulerILb1ELi128ELb0EEEEEEEEEvNT_6ParamsE$_ZZN4cute6detail16composition_implINS_5tupleIJNS_1CILi16EEENS3_ILi2EEES5_S5_NS3_ILi4EEES5_EEENS2_IJNS3_ILi1EEEiiiNS3_ILi144EEENS3_ILi512EEEEEES6_S4_EEDaRKT_RKT0_RKT1_RKT2_ENKUlRKT_T0_E_clINS2_IJNS2_IJS5_S5_EEENS2_IJiiEEES8_S8_EEENS_17integral_constantIiLi3EEEEEDaSQ_SR_,@function
        .size           $_ZN7cutlass13device_kernelIN5flash19enable_sm80_to_sm89INS1_16FlashAttnBwdSm80INS1_25CollectiveMainloopBwdSm80ILi2ELi2EN4cute5tupleIJNS5_1CILi128EEES8_NS7_ILi64EEEEEENS_10bfloat16_tEfNS_4arch4Sm80ELb1ELb0ELb1ELb1ELb0ELb0ELb0ELb0ELi2ELi4ELi4ELi4ELb0EEENS1_21CollectiveEpilogueBwdISA_SB_SD_Li256ELb1ELb0ELi2EEENS1_25SingleTileBwdLPTSchedulerILb1ELi128ELb0EEEEEEEEEvNT_6ParamsE$_ZZN4cute6detail16composition_implINS_5tupleIJNS_1CILi16EEENS3_ILi2EEES5_S5_NS3_ILi4EEES5_EEENS2_IJNS3_ILi1EEEiiiNS3_ILi144EEENS3_ILi512EEEEEES6_S4_EEDaRKT_RKT0_RKT1_RKT2_ENKUlRKT_T0_E_clINS2_IJNS2_IJS5_S5_EEENS2_IJiiEEES8_S8_EEENS_17integral_constantIiLi3EEEEEDaSQ_SR_,($_ZN7cutlass13device_kernelIN5flash19enable_sm80_to_sm89INS1_16FlashAttnBwdSm80INS1_25CollectiveMainloopBwdSm80ILi2ELi2EN4cute5tupleIJNS5_1CILi128EEES8_NS7_ILi64EEEEEENS_10bfloat16_tEfNS_4arch4Sm80ELb1ELb0ELb1ELb1ELb0ELb0ELb0ELb0ELi2ELi4ELi4ELi4ELb0EEENS1_21CollectiveEpilogueBwdISA_SB_SD_Li256ELb1ELb0ELi2EEENS1_25SingleTileBwdLPTSchedulerILb1ELi128ELb0EEEEEEEEEvNT_6ParamsE$_ZZN4cute6detail16composition_implINS_5tupleIJNS_1CILi16EEENS3_ILi2EEES5_S5_NS3_ILi4EEES5_EEENS2_IJNS3_ILi1EEEiiiNS3_ILi144EEENS3_ILi512EEEEEES6_S4_EEDaRKT_RKT0_RKT1_RKT2_ENKUlRKT_T0_E_clINS2_IJNS2_IJS5_S5_EEENS2_IJiiEEES8_S8_EEENS_17integral_constantIiLi4EEEEEDaSQ_SR_ - $_ZN7cutlass13device_kernelIN5flash19enable_sm80_to_sm89INS1_16FlashAttnBwdSm80INS1_25CollectiveMainloopBwdSm80ILi2ELi2EN4cute5tupleIJNS5_1CILi128EEES8_NS7_ILi64EEEEEENS_10bfloat16_tEfNS_4arch4Sm80ELb1ELb0ELb1ELb1ELb0ELb0ELb0ELb0ELi2ELi4ELi4ELi4ELb0EEENS1_21CollectiveEpilogueBwdISA_SB_SD_Li256ELb1ELb0ELi2EEENS1_25SingleTileBwdLPTSchedulerILb1ELi128ELb0EEEEEEEEEvNT_6ParamsE$_ZZN4cute6detail16composition_implINS_5tupleIJNS_1CILi16EEENS3_ILi2EEES5_S5_NS3_ILi4EEES5_EEENS2_IJNS3_ILi1EEEiiiNS3_ILi144EEENS3_ILi512EEEEEES6_S4_EEDaRKT_RKT0_RKT1_RKT2_ENKUlRKT_T0_E_clINS2_IJNS2_IJS5_S5_EEENS2_IJiiEEES8_S8_EEENS_17integral_constantIiLi3EEEEEDaSQ_SR_)
$_ZN7cutlass13device_kernelIN5flash19enable_sm80_to_sm89INS1_16FlashAttnBwdSm80INS1_25CollectiveMainloopBwdSm80ILi2ELi2EN4cute5tupleIJNS5_1CILi128EEES8_NS7_ILi64EEEEEENS_10bfloat16_tEfNS_4arch4Sm80ELb1ELb0ELb1ELb1ELb0ELb0ELb0ELb0ELi2ELi4ELi4ELi4ELb0EEENS1_21CollectiveEpilogueBwdISA_SB_SD_Li256ELb1ELb0ELi2EEENS1_25SingleTileBwdLPTSchedulerILb1ELi128ELb0EEEEEEEEEvNT_6ParamsE$_ZZN4cute6detail16composition_implINS_5tupleIJNS_1CILi16EEENS3_ILi2EEES5_S5_NS3_ILi4EEES5_EEENS2_IJNS3_ILi1EEEiiiNS3_ILi144EEENS3_ILi512EEEEEES6_S4_EEDaRKT_RKT0_RKT1_RKT2_ENKUlRKT_T0_E_clINS2_IJNS2_IJS5_S5_EEENS2_IJiiEEES8_S8_EEENS_17integral_constantIiLi3EEEEEDaSQ_SR_:
[----:B------:R-:W-:-:S05]  /*ed70*/  IADD3 R5, R5, -c[0x0][0x20], RZ ;  /* 0x8000080005057a10 */ /* 0x000fca0007ffe0ff */
[----:B------:R1:W5:Y:S04]  /*ed80*/  LDL R2, [R5] ;  /* 0x0000000005027983 */ /* 0x0003680000100800 */
[----:B------:R1:W5:Y:S01]  /*ed90*/  LDL R3, [R5+0x4] ;  /* 0x0000040005037983 */ /* 0x0003620000100800 */
[----:B------:R-:W-:Y:S02]  /*eda0*/  IADD3 R4, R1, 0x16c8, RZ ;  /* 0x000016c801047810 */ /* 0x000fe40007ffe0ff */
[----:B------:R-:W-:Y:S02]  /*edb0*/  MOV R6, 0xede0 ;  /* 0x0000ede000067802 */ /* 0x000fe40000000f00 */
[----:B------:R-:W-:Y:S02]  /*edc0*/  IADD3 R4, R4, c[0x0][0x20], RZ ;  /* 0x0000080004047a10 */ /* 0x000fe40007ffe0ff */
[----:B-1---5:R-:W-:Y:S05]  /*edd0*/  CALL.REL.NOINC `($_ZN7cutlass13device_kernelIN5flash19enable_sm80_to_sm89INS1_16FlashAttnBwdSm80INS1_25CollectiveMainloopBwdSm80ILi2ELi2EN4cute5tupleIJNS5_1CILi128EEES8_NS7_ILi64EEEEEENS_10bfloat16_tEfNS_4arch4Sm80ELb1ELb0ELb1ELb1ELb0ELb0ELb0ELb0ELi2ELi4ELi4ELi4ELb0EEENS1_21CollectiveEpilogueBwdISA_SB_SD_Li256ELb1ELb0ELi2EEENS1_25SingleTileBwdLPTSchedulerILb1ELi128ELb0EEEEEEEEEvNT_6ParamsE$_ZN4cute3eso3ESOILb1ELb0EJNS_5tupleIJNS_1CILi2EEES4_EEENS2_IJiiEEENS3_ILi1EEES7_EEC2ERKS5_RKS6_RKS7_SE_) ;  /* 0xffffb6d000007944 */ /* 0x022fea0003c3ffff */
[----:B-1----:R1:W5:Y:S01]  /*ede0*/  LDL.64 R2, [R1+0x16c8] ;  /* 0x0016c80001027983 */ /* 0x0023620000100a00 */
[----:B------:R-:W-:-:S04]  /*edf0*/  MOV R9, 0x0 ;  /* 0x0000000000097802 */ /* 0x000fc80000000f00 */
[----:B------:R-:W-:Y:S05]  /*ee00*/  RET.REL.NODEC R8 `(_ZN7cutlass13device_kernelIN5flash19enable_sm80_to_sm89INS1_16FlashAttnBwdSm80INS1_25CollectiveMainloopBwdSm80ILi2ELi2EN4cute5tupleIJNS5_1CILi128EEES8_NS7_ILi64EEEEEENS_10bfloat16_tEfNS_4arch4Sm80ELb1ELb0ELb1ELb1ELb0ELb0ELb0ELb0ELi2ELi4ELi4ELi4ELb0EEENS1_21CollectiveEpilogueBwdISA_SB_SD_Li256ELb1ELb0ELi2EEENS1_25SingleTileBwdLPTSchedulerILb1ELi128ELb0EEEEEEEEEvNT_6ParamsE) ;  /* 0xffff11f008007950 */ /* 0x000fea0003c3ffff */
        .type           $_ZN7cutlass13device_kernelIN5flash19enable_sm80_to_sm89INS1_16FlashAttnBwdSm80INS1_25CollectiveMainloopBwdSm80ILi2ELi2EN4cute5tupleIJNS5_1CILi128EEES8_NS7_ILi64EEEEEENS_10bfloat16_tEfNS_4arch4Sm80ELb1ELb0ELb1ELb1ELb0ELb0ELb0ELb0ELi2ELi4ELi4ELi4ELb0EEENS1_21CollectiveEpilogueBwdISA_SB_SD_Li256ELb1ELb0ELi2EEENS1_25SingleTileBwdLPTSchedulerILb1ELi128ELb0EEEEEEEEEvNT_6ParamsE$_ZZN4cute6detail16composition_implINS_5tupleIJNS_1CILi16EEENS3_ILi2EEES5_S5_NS3_ILi4EEES5_EEENS2_IJNS3_ILi1EEEiiiNS3_ILi144EEENS3_ILi512EEEEEES6_S4_EEDaRKT_RKT0_RKT1_RKT2_ENKUlRKT_T0_E_clINS2_IJNS2_IJS5_S5_EEENS2_IJiiEEES8_S8_EEENS_17integral_constantIiLi4EEEEEDaSQ_SR_,@function
        .size           $_ZN7cutlass13device_kernelIN5flash19enable_sm80_to_sm89INS1_16FlashAttnBwdSm80INS1_25CollectiveMainloopBwdSm80ILi2ELi2EN4cute5tupleIJNS5_1CILi128EEES8_NS7_ILi64EEEEEENS_10bfloat16_tEfNS_4arch4Sm80ELb1ELb0ELb1ELb1ELb0ELb0ELb0ELb0ELi2ELi4ELi4ELi4ELb0EEENS1_21CollectiveEpilogueBwdISA_SB_SD_Li256ELb1ELb0ELi2EEENS1_25SingleTileBwdLPTSchedulerILb1ELi128ELb0EEEEEEEEEvNT_6ParamsE$_ZZN4cute6detail16composition_implINS_5tupleIJNS_1CILi16EEENS3_ILi2EEES5_S5_NS3_ILi4EEES5_EEENS2_IJNS3_ILi1EEEiiiNS3_ILi144EEENS3_ILi512EEEEEES6_S4_EEDaRKT_RKT0_RKT1_RKT2_ENKUlRKT_T0_E_clINS2_IJNS2_IJS5_S5_EEENS2_IJiiEEES8_S8_EEENS_17integral_constantIiLi4EEEEEDaSQ_SR_,($_ZN7cutlass13device_kernelIN5flash19enable_sm80_to_sm89INS1_16FlashAttnBwdSm80INS1_25CollectiveMainloopBwdSm80ILi2ELi2EN4cute5tupleIJNS5_1CILi128EEES8_NS7_ILi64EEEEEENS_10bfloat16_tEfNS_4arch4Sm80ELb1ELb0ELb1ELb1ELb0ELb0ELb0ELb0ELi2ELi4ELi4ELi4ELb0EEENS1_21CollectiveEpilogueBwdISA_SB_SD_Li256ELb1ELb0ELi2EEENS1_25SingleTileBwdLPTSchedulerILb1ELi128ELb0EEEEEEEEEvNT_6ParamsE$_ZZN4cute6detail16composition_implINS_5tupleIJNS_1CILi8EEENS3_ILi2EEES5_S5_S4_S5_EEENS2_IJNS3_ILi1EEEiiiNS3_ILi72EEENS3_ILi512EEEEEENS2_IJNS2_IJS5_S5_EEES4_NS3_ILi4EEEEEENS2_IJNS2_IJS7_S4_EEENS3_ILi1024EEENS3_ILi16EEEEEEEEDaRKT_RKT0_RKT1_RKT2_ENKUlRKT_RKT0_E_clISB_SE_EEDaSW_SZ_ - $_ZN7cutlass13device_kernelIN5flash19enable_sm80_to_sm89INS1_16FlashAttnBwdSm80INS1_25CollectiveMainloopBwdSm80ILi2ELi2EN4cute5tupleIJNS5_1CILi128EEES8_NS7_ILi64EEEEEENS_10bfloat16_tEfNS_4arch4Sm80ELb1ELb0ELb1ELb1ELb0ELb0ELb0ELb0ELi2ELi4ELi4ELi4ELb0EEENS1_21CollectiveEpilogueBwdISA_SB_SD_Li256ELb1ELb0ELi2EEENS1_25SingleTileBwdLPTSchedulerILb1ELi128ELb0EEEEEEEEEvNT_6ParamsE$_ZZN4cute6detail16composition_implINS_5tupleIJNS_1CILi16EEENS3_ILi2EEES5_S5_NS3_ILi4EEES5_EEENS2_IJNS3_ILi1EEEiiiNS3_ILi144EEENS3_ILi512EEEEEES6_S4_EEDaRKT_RKT0_RKT1_RKT2_ENKUlRKT_T0_E_clINS2_IJNS2_IJS5_S5_EEENS2_IJiiEEES8_S8_EEENS_17integral_constantIiLi4EEEEEDaSQ_SR_)
$_ZN7cutlass13device_kernelIN5flash19enable_sm80_to_sm89INS1_16FlashAttnBwdSm80INS1_25CollectiveMainloopBwdSm80ILi2ELi2EN4cute5tupleIJNS5_1CILi128EEES8_NS7_ILi64EEEEEENS_10bfloat16_tEfNS_4arch4Sm80ELb1ELb0ELb1ELb1ELb0ELb0ELb0ELb0ELi2ELi4ELi4ELi4ELb0EEENS1_21CollectiveEpilogueBwdISA_SB_SD_Li256ELb1ELb0ELi2EEENS1_25SingleTileBwdLPTSchedulerILb1ELi128ELb0EEEEEEEEEvNT_6ParamsE$_ZZN4cute6detail16composition_implINS_5tupleIJNS_1CILi16EEENS3_ILi2EEES5_S5_NS3_ILi4EEES5_EEENS2_IJNS3_ILi1EEEiiiNS3_ILi144EEENS3_ILi512EEEEEES6_S4_EEDaRKT_RKT0_RKT1_RKT2_ENKUlRKT_T0_E_clINS2_IJNS2_IJS5_S5_EEENS2_IJiiEEES8_S8_EEENS_17integral_constantIiLi4EEEEEDaSQ_SR_:
        /* <DEDUP_REMOVED lines=10> */
        .type           $_ZN7cutlass13device_kernelIN5flash19enable_sm80_to_sm89INS1_16FlashAttnBwdSm80INS1_25CollectiveMainloopBwdSm80ILi2ELi2EN4cute5tupleIJNS5_1CILi128EEES8_NS7_ILi64EEEEEENS_10bfloat16_tEfNS_4arch4Sm80ELb1ELb0ELb1ELb1ELb0ELb0ELb0ELb0ELi2ELi4ELi4ELi4ELb0EEENS1_21CollectiveEpilogueBwdISA_SB_SD_Li256ELb1ELb0ELi2EEENS1_25SingleTileBwdLPTSchedulerILb1ELi128ELb0EEEEEEEEEvNT_6ParamsE$_ZZN4cute6detail16composition_implINS_5tupleIJNS_1CILi8EEENS3_ILi2EEES5_S5_S4_S5_EEENS2_IJNS3_ILi1EEEiiiNS3_ILi72EEENS3_ILi512EEEEEENS2_IJNS2_IJS5_S5_EEES4_NS3_ILi4EEEEEENS2_IJNS2_IJS7_S4_EEENS3_ILi1024EEENS3_ILi16EEEEEEEEDaRKT_RKT0_RKT1_RKT2_ENKUlRKT_RKT0_E_clISB_SE_EEDaSW_SZ_,@function
        .size           $_ZN7cutlass13device_kernelIN5flash19enable_sm80_to_sm89INS1_16FlashAttnBwdSm80INS1_25CollectiveMainloopBwdSm80ILi2ELi2EN4cute5tupleIJNS5_1CILi128EEES8_NS7_ILi64EEEEEENS_10bfloat16_tEfNS_4arch4Sm80ELb1ELb0ELb1ELb1ELb0ELb0ELb0ELb0ELi2ELi4ELi4ELi4ELb0EEENS1_21CollectiveEpilogueBwdISA_SB_SD_Li256ELb1ELb0ELi2EEENS1_25SingleTileBwdLPTSchedulerILb1ELi128ELb0EEEEEEEEEvNT_6ParamsE$_ZZN4cute6detail16composition_implINS_5tupleIJNS_1CILi8EEENS3_ILi2EEES5_S5_S4_S5_EEENS2_IJNS3_ILi1EEEiiiNS3_ILi72EEENS3_ILi512EEEEEENS2_IJNS2_IJS5_S5_EEES4_NS3_ILi4EEEEEENS2_IJNS2_IJS7_S4_EEENS3_ILi1024EEENS3_ILi16EEEEEEEEDaRKT_RKT0_RKT1_RKT2_ENKUlRKT_RKT0_E_clISB_SE_EEDaSW_SZ_,($_ZN7cutlass13device_kernelIN5flash19enable_sm80_to_sm89INS1_16FlashAttnBwdSm80INS1_25CollectiveMainloopBwdSm80ILi2ELi2EN4cute5tupleIJNS5_1CILi128EEES8_NS7_ILi64EEEEEENS_10bfloat16_tEfNS_4arch4Sm80ELb1ELb0ELb1ELb1ELb0ELb0ELb0ELb0ELi2ELi4ELi4ELi4ELb0EEENS1_21CollectiveEpilogueBwdISA_SB_SD_Li256ELb1ELb0ELi2EEENS1_25SingleTileBwdLPTSchedulerILb1ELi128ELb0EEEEEEEEEvNT_6ParamsE$_ZZN4cute6detail16composition_implINS_5tupleIJNS_1CILi8EEENS3_ILi2EEES5_S5_S4_S5_EEENS2_IJNS3_ILi1EEEiiiNS3_ILi72EEENS3_ILi512EEEEEENS2_IJNS2_IJS5_S5_EEES4_NS3_ILi4EEEEEENS2_IJNS2_IJS7_S4_EEENS3_ILi1024EEENS3_ILi16EEEEEEEEDaRKT_RKT0_RKT1_RKT2_ENKUlRKT_RKT0_E_clISC_SG_EEDaSW_SZ_ - $_ZN7cutlass13device_kernelIN5flash19enable_sm80_to_sm89INS1_16FlashAttnBwdSm80INS1_25CollectiveMainloopBwdSm80ILi2ELi2EN4cute5tupleIJNS5_1CILi128EEES8_NS7_ILi64EEEEEENS_10bfloat16_tEfNS_4arch4Sm80ELb1ELb0ELb1ELb1ELb0ELb0ELb0ELb0ELi2ELi4ELi4ELi4ELb0EEENS1_21CollectiveEpilogueBwdISA_SB_SD_Li256ELb1ELb0ELi2EEENS1_25SingleTileBwdLPTSchedulerILb1ELi128ELb0EEEEEEEEEvNT_6ParamsE$_ZZN4cute6detail16composition_implINS_5tupleIJNS_1CILi8EEENS3_ILi2EEES5_S5_S4_S5_EEENS2_IJNS3_ILi1EEEiiiNS3_ILi72EEENS3_ILi512EEEEEENS2_IJNS2_IJS5_S5_EEES4_NS3_ILi4EEEEEENS2_IJNS2_IJS7_S4_EEENS3_ILi1024EEENS3_ILi16EEEEEEEEDaRKT_RKT0_RKT1_RKT2_ENKUlRKT_RKT0_E_clISB_SE_EEDaSW_SZ_)
$_ZN7cutlass13device_kernelIN5flash19enable_sm80_to_sm89INS1_16FlashAttnBwdSm80INS1_25CollectiveMainloopBwdSm80ILi2ELi2EN4cute5tupleIJNS5_1CILi128EEES8_NS7_ILi64EEEEEENS_10bfloat16_tEfNS_4arch4Sm80ELb1ELb0ELb1ELb1ELb0ELb0ELb0ELb0ELi2ELi4ELi4ELi4ELb0EEENS1_21CollectiveEpilogueBwdISA_SB_SD_Li256ELb1ELb0ELi2EEENS1_25SingleTileBwdLPTSchedulerILb1ELi128ELb0EEEEEEEEEvNT_6ParamsE$_ZZN4cute6detail16composition_implINS_5tupleIJNS_1CILi8EEENS3_ILi2EEES5_S5_S4_S5_EEENS2_IJNS3_ILi1EEEiiiNS3_ILi72EEENS3_ILi512EEEEEENS2_IJNS2_IJS5_S5_EEES4_NS3_ILi4EEEEEENS2_IJNS2_IJS7_S4_EEENS3_ILi1024EEENS3_ILi16EEEEEEEEDaRKT_RKT0_RKT1_RKT2_ENKUlRKT_RKT0_E_clISB_SE_EEDaSW_SZ_:
[----:B------:R-:W-:Y:S02]  /*eeb0*/  IADD3 R34, R1, 0x1380, RZ ;  /* 0x0000138001227810 */ /* 0x000fe40007ffe0ff */
[----:B------:R-:W-:Y:S02]  /*eec0*/  MOV R68, 0xef00 ;  /* 0x0000ef0000447802 */ /* 0x000fe40000000f00 */
[----:B------:R-:W-:-:S04]  /*eed0*/  IADD3 R34, R34, c[0x0][0x20], RZ ;  /* 0x0000080022227a10 */ /* 0x000fc80007ffe0ff */
[----:B------:R-:W-:Y:S02]  /*eee0*/  IADD3 R62, R34, 0x4, RZ ;  /* 0x00000004223e7810 */ /* 0x000fe40007ffe0ff */
[----:B------:R-:W-:Y:S05]  /*eef0*/  CALL.REL.NOINC `($_ZN7cutlass13device_kernelIN5flash19enable_sm80_to_sm89INS1_16FlashAttnBwdSm80INS1_25CollectiveMainloopBwdSm80ILi2ELi2EN4cute5tupleIJNS5_1CILi128EEES8_NS7_ILi64EEEEEENS_10bfloat16_tEfNS_4arch4Sm80ELb1ELb0ELb1ELb1ELb0ELb0ELb0ELb0ELi2ELi4ELi4ELi4ELb0EEENS1_21CollectiveEpilogueBwdISA_SB_SD_Li256ELb1ELb0ELi2EEENS1_25SingleTileBwdLPTSchedulerILb1ELi128ELb0EEEEEEEEEvNT_6ParamsE$_ZZN4cute6detail16composition_implINS_5tupleIJNS_1CILi8EEENS3_ILi2EEES5_S5_S4_S5_EEENS2_IJNS3_ILi1EEEiiiNS3_ILi72EEENS3_ILi512EEEEEENS2_IJS5_S5_EEENS2_IJS7_S4_EEEEEDaRKT_RKT0_RKT1_RKT2_ENKUlRKT_RKT0_E_clIS5_S4_EEDaSR_SU_) ;  /* 0x000009d000007944 */ /* 0x000fea0003c00000 */
[----:B------:R-:W-:Y:S02]  /*ef00*/  MOV R4, 0xef20 ;  /* 0x0000ef2000047802 */ /* 0x000fe40000000f00 */
[----:B-1---5:R-:W-:Y:S05]  /*ef10*/  CALL.REL.NOINC `($_ZN7cutlass13device_kernelIN5flash19enable_sm80_to_sm89INS1_16FlashAttnBwdSm80INS1_25CollectiveMainloopBwdSm80ILi2ELi2EN4cute5tupleIJNS5_1CILi128EEES8_NS7_ILi64EEEEEENS_10bfloat16_tEfNS_4arch4Sm80ELb1ELb0ELb1ELb1ELb0ELb0ELb0ELb0ELi2ELi4ELi4ELi4ELb0EEENS1_21CollectiveEpilogueBwdISA_SB_SD_Li256ELb1ELb0ELi2EEENS1_25SingleTileBwdLPTSchedulerILb1ELi128ELb0EEEEEEEEEvNT_6ParamsE$_ZN4cute3eso3ESOILb1ELb0EJNS_1CILi1EEEiEEC2ERKS3_RKi) ;  /* 0xffffa69000007944 */ /* 0x022fea0003c3ffff */
[----:B-1----:R1:W5:Y:S01]  /*ef20*/  LDL R2, [R1+0x1384] ;  /* 0x0013840001027983 */ /* 0x0023620000100800 */
[----:B------:R-:W-:-:S03]  /*ef30*/  MOV R6, 0xef50 ;  /* 0x0000ef5000067802 */ /* 0x000fc60000000f00 */
[----:B-1---5:R-:W-:Y:S05]  /*ef40*/  CALL.REL.NOINC `($_ZN7cutlass13device_kernelIN5flash19enable_sm80_to_sm89INS1_16FlashAttnBwdSm80INS1_25CollectiveMainloopBwdSm80ILi2ELi2EN4cute5tupleIJNS5_1CILi128EEES8_NS7_ILi64EEEEEENS_10bfloat16_tEfNS_4arch4Sm80ELb1ELb0ELb1ELb1ELb0ELb0ELb0ELb0ELi2ELi4ELi4ELi4ELb0EEENS1_21CollectiveEpilogueBwdISA_SB_SD_Li256ELb1ELb0ELi2EEENS1_25SingleTileBwdLPTSchedulerILb1ELi128ELb0EEEEEEEEEvNT_6ParamsE$_ZN4cute5tupleIJNS0_IJNS_1CILi2EEES2_EEENS0_IJNS1_ILi1EEEiEEEEEC2ERKS3_RKS5_) ;  /* 0xffffd53000007944 */ /* 0x022fea0003c3ffff */
[----:B------:R1:W5:Y:S01]  /*ef50*/  LDL R34, [R1+0x1380] ;  /* 0x0013800001227983 */ /* 0x0003620000100800 */
[----:B------:R-:W-:Y:S02]  /*ef60*/  MOV R2, R10 ;  /* 0x0000000a00027202 */ /* 0x000fe40000000f00 */
[----:B------:R-:W-:-:S04]  /*ef70*/  MOV R3, 0x0 ;  /* 0x0000000000037802 */ /* 0x000fc80000000f00 */
[----:B------:R-:W-:Y:S05]  /*ef80*/  RET.REL.NODEC R2 `(_ZN7cutlass13device_kernelIN5flash19enable_sm80_to_sm89INS1_16FlashAttnBwdSm80INS1_25CollectiveMainloopBwdSm80ILi2ELi2EN4cute5tupleIJNS5_1CILi128EEES8_NS7_ILi64EEEEEENS_10bfloat16_tEfNS_4arch4Sm80ELb1ELb0ELb1ELb1ELb0ELb0ELb0ELb0ELi2ELi4ELi4ELi4ELb0EEENS1_21CollectiveEpilogueBwdISA_SB_SD_Li256ELb1ELb0ELi2EEENS1_25SingleTileBwdLPTSchedulerILb1ELi128ELb0EEEEEEEEEvNT_6ParamsE) ;  /* 0xffff107002007950 */ /* 0x000fea0003c3ffff */
        .type           $_ZN7cutlass13device_kernelIN5flash19enable_sm80_to_sm89INS1_16FlashAttnBwdSm80INS1_25CollectiveMainloopBwdSm80ILi2ELi2EN4cute5tupleIJNS5_1CILi128EEES8_NS7_ILi64EEEEEENS_10bfloat16_tEfNS_4arch4Sm80ELb1ELb0ELb1ELb1ELb0ELb0ELb0ELb0ELi2ELi4ELi4ELi4ELb0EEENS1_21CollectiveEpilogueBwdISA_SB_SD_Li256ELb1ELb0ELi2EEENS1_25SingleTileBwdLPTSchedulerILb1ELi128ELb0EEEEEEEEEvNT_6ParamsE$_ZZN4cute6detail16composition_implINS_5tupleIJNS_1CILi8EEENS3_ILi2EEES5_S5_S4_S5_EEENS2_IJNS3_ILi1EEEiiiNS3_ILi72EEENS3_ILi512EEEEEENS2_IJNS2_IJS5_S5_EEES4_NS3_ILi4EEEEEENS2_IJNS2_IJS7_S4_EEENS3_ILi1024EEENS3_ILi16EEEEEEEEDaRKT_RKT0_RKT1_RKT2_ENKUlRKT_RKT0_E_clISC_SG_EEDaSW_SZ_,@function
        .size           $_ZN7cutlass13device_kernelIN5flash19enable_sm80_to_sm89INS1_16FlashAttnBwdSm80INS1_25CollectiveMainloopBwdSm80ILi2ELi2EN4cute5tupleIJNS5_1CILi128EEES8_NS7_ILi64EEEEEENS_10bfloat16_tEfNS_4arch4Sm80ELb1ELb0ELb1ELb1ELb0ELb0ELb0ELb0ELi2ELi4ELi4ELi4ELb0EEENS1_21CollectiveEpilogueBwdISA_SB_SD_Li256ELb1ELb0ELi2EEENS1_25SingleTileBwdLPTSchedulerILb1ELi128ELb0EEEEEEEEEvNT_6ParamsE$_ZZN4cute6detail16composition_implINS_5tupleIJNS_1CILi8EEENS3_ILi2EEES5_S5_S4_S5_EEENS2_IJNS3_ILi1EEEiiiNS3_ILi72EEENS3_ILi512EEEEEENS2_IJNS2_IJS5_S5_EEES4_NS3_ILi4EEEEEENS2_IJNS2_IJS7_S4_EEENS3_ILi1024EEENS3_ILi16EEEEEEEEDaRKT_RKT0_RKT1_RKT2_ENKUlRKT_RKT0_E_clISC_SG_EEDaSW_SZ_,($_ZN7cutlass13device_kernelIN5flash19enable_sm80_to_sm89INS1_16FlashAttnBwdSm80INS1_25CollectiveMainloopBwdSm80ILi2ELi2EN4cute5tupleIJNS5_1CILi128EEES8_NS7_ILi64EEEEEENS_10bfloat16_tEfNS_4arch4Sm80ELb1ELb0ELb1ELb1ELb0ELb0ELb0ELb0ELi2ELi4ELi4ELi4ELb0EEENS1_21CollectiveEpilogueBwdISA_SB_SD_Li256ELb1ELb0ELi2EEENS1_25SingleTileBwdLPTSchedulerILb1ELi128ELb0EEEEEEEEEvNT_6ParamsE$_ZZN4cute6detail16composition_implINS_5tupleIJNS_1CILi8EEENS3_ILi2EEES5_S5_S4_S5_EEENS2_IJNS3_ILi1EEEiiiNS3_ILi72EEENS3_ILi512EEEEEENS2_IJNS2_IJS5_S5_S5_EEES5_NS2_IJNS3_ILi4EEES5_EEEEEENS2_IJNS2_IJS7_S9_S4_EEENS3_ILi4096EEENS2_IJNS3_ILi16EEENS3_ILi8192EEEEEEEEEEEDaRKT_RKT0_RKT1_RKT2_ENKUlRKT_RKT0_E_clISB_SF_EEDaSZ_S12_ - $_ZN7cutlass13device_kernelIN5flash19enable_sm80_to_sm89INS1_16FlashAttnBwdSm80INS1_25CollectiveMainloopBwdSm80ILi2ELi2EN4cute5tupleIJNS5_1CILi128EEES8_NS7_ILi64EEEEEENS_10bfloat16_tEfNS_4arch4Sm80ELb1ELb0ELb1ELb1ELb0ELb0ELb0ELb0ELi2ELi4ELi4ELi4ELb0EEENS1_21CollectiveEpilogueBwdISA_SB_SD_Li256ELb1ELb0ELi2EEENS1_25SingleTileBwdLPTSchedulerILb1ELi128ELb0EEEEEEEEEvNT_6ParamsE$_ZZN4cute6detail16composition_implINS_5tupleIJNS_1CILi8EEENS3_ILi2EEES5_S5_S4_S5_EEENS2_IJNS3_ILi1EEEiiiNS3_ILi72EEENS3_ILi512EEEEEENS2_IJNS2_IJS5_S5_EEES4_NS3_ILi4EEEEEENS2_IJNS2_IJS7_S4_EEENS3_ILi1024EEENS3_ILi16EEEEEEEEDaRKT_RKT0_RKT1_RKT2_ENKUlRKT_RKT0_E_clISC_SG_EEDaSW_SZ_)
$_ZN7cutlass13device_kernelIN5flash19enable_sm80_to_sm89INS1_16FlashAttnBwdSm80INS1_25CollectiveMainloopBwdSm80ILi2ELi2EN4cute5tupleIJNS5_1CILi128EEES8_NS7_ILi64EEEEEENS_10bfloat16_tEfNS_4arch4Sm80ELb1ELb0ELb1ELb1ELb0ELb0ELb0ELb0ELi2ELi4ELi4ELi4ELb0EEENS1_21CollectiveEpilogueBwdISA_SB_SD_Li256ELb1ELb0ELi2EEENS1_25SingleTileBwdLPTSchedulerILb1ELi128ELb0EEEEEEEEEvNT_6ParamsE$_ZZN4cute6detail16composition_implINS_5tupleIJNS_1CILi8EEENS3_ILi2EEES5_S5_S4_S5_EEENS2_IJNS3_ILi1EEEiiiNS3_ILi72EEENS3_ILi512EEEEEENS2_IJNS2_IJS5_S5_EEES4_NS3_ILi4EEEEEENS2_IJNS2_IJS7_S4_EEENS3_ILi1024EEENS3_ILi16EEEEEEEEDaRKT_RKT0_RKT1_RKT2_ENKUlRKT_RKT0_E_clISC_SG_EEDaSW_SZ_:
        /* <DEDUP_REMOVED lines=14> */
[----:B-1---5:R-:W-:Y:S05]  /*f070*/  CALL.REL.NOINC `($_ZN7cutlass13device_kernelIN5flash19enable_sm80_to_sm89INS1_16FlashAttnBwdSm80INS1_25CollectiveMainloopBwdSm80ILi2ELi2EN4cute5tupleIJNS5_1CILi128EEES8_NS7_ILi64EEEEEENS_10bfloat16_tEfNS_4arch4Sm80ELb1ELb0ELb1ELb1ELb0ELb0ELb0ELb0ELi2ELi4ELi4ELi4ELb0EEENS1_21CollectiveEpilogueBwdISA_SB_SD_Li256ELb1ELb0ELi2EEENS1_25SingleTileBwdLPTSchedulerILb1ELi128ELb0EEEEEEEEEvNT_6ParamsE$_ZZN4cute6detail16composition_implINS_5tupleIJNS_1CILi8EEENS3_ILi2EEES5_S5_S4_S5_EEENS2_IJNS3_ILi1EEEiiiNS3_ILi72EEENS3_ILi512EEEEEENS3_ILi4EEENS3_ILi16EEEEEDaRKT_RKT0_RKT1_RKT2_ENKUlRKT_T0_E_clINS2_IJNS2_IJEEESV_SB_S7_EEENS_17integral_constantIiLi2EEEEEDaSR_SS_) ;  /* 0x00000d4000007944 */ /* 0x022fea0003c00000 */
[----:B-----5:R2:W-:Y:S04]  /*f080*/  STL [R1+0x1398], R2 ;  /* 0x0013980201007387 */ /* 0x0205e80000100800 */
[----:B------:R2:W-:Y:S04]  /*f090*/  STL.64 [R1+0x1390], R62 ;  /* 0x0013903e01007387 */ /* 0x0005e80000100a00 */
[----:B------:R2:W5:Y:S01]  /*f0a0*/  LDL R6, [R49+0x8] ;  /* 0x0000080031067983 */ /* 0x0005620000100800 */
[----:B------:R-:W-:Y:S02]  /*f0b0*/  IADD3 R10, R45, 0x18, RZ ;  /* 0x000000182d0a7810 */ /* 0x000fe40007ffe0ff */
[----:B------:R-:W-:-:S02]  /*f0c0*/  MOV R72, 0xf0e0 ;  /* 0x0000f0e000487802 */ /* 0x000fc40000000f00 */
[----:B-12--5:R-:W-:Y:S05]  /*f0d0*/  CALL.REL.NOINC `($_ZN7cutlass13device_kernelIN5flash19enable_sm80_to_sm89INS1_16FlashAttnBwdSm80INS1_25CollectiveMainloopBwdSm80ILi2ELi2EN4cute5tupleIJNS5_1CILi128EEES8_NS7_ILi64EEEEEENS_10bfloat16_tEfNS_4arch4Sm80ELb1ELb0ELb1ELb1ELb0ELb0ELb0ELb0ELi2ELi4ELi4ELi4ELb0EEENS1_21CollectiveEpilogueBwdISA_SB_SD_Li256ELb1ELb0ELi2EEENS1_25SingleTileBwdLPTSchedulerILb1ELi128ELb0EEEEEEEEEvNT_6ParamsE$_ZZN4cute6detail16composition_implINS_5tupleIJNS_1CILi8EEENS3_ILi2EEES5_S5_S4_S5_EEENS2_IJNS3_ILi1EEEiiiNS3_ILi72EEENS3_ILi512EEEEEENS3_ILi4EEENS3_ILi16EEEEEDaRKT_RKT0_RKT1_RKT2_ENKUlRKT_T0_E_clINS2_IJNS2_IJS5_EEENS2_IJiEEES5_S7_EEENS_17integral_constantIiLi3EEEEEDaSR_SS_) ;  /* 0x00000db000007944 */ /* 0x026fea0003c00000 */
[----:B------:R-:W2:Y:S01]  /*f0e0*/  LDL.64 R62, [R1+0x1390] ;  /* 0x00139000013e7983 */ /* 0x000ea20000100a00 */
[----:B------:R-:W-:-:S02]  /*f0f0*/  IADD3 R5, R45, 0x8, RZ ;  /* 0x000000082d057810 */ /* 0x000fc40007ffe0ff */
[----:B------:R-:W-:Y:S01]  /*f100*/  MOV R8, 0xf140 ;  /* 0x0000f14000087802 */ /* 0x000fe20000000f00 */
[----:B-----5:R3:W-:Y:S04]  /*f110*/  STL.64 [R1+0x1388], R2 ;  /* 0x0013880201007387 */ /* 0x0207e80000100a00 */
[----:B--2---:R3:W-:Y:S02]  /*f120*/  STL.64 [R1+0x1380], R62 ;  /* 0x0013803e01007387 */ /* 0x0047e40000100a00 */
[----:B-1-3--:R-:W-:Y:S05]  /*f130*/  CALL.REL.NOINC `($_ZN7cutlass13device_kernelIN5flash19enable_sm80_to_sm89INS1_16FlashAttnBwdSm80INS1_25CollectiveMainloopBwdSm80ILi2ELi2EN4cute5tupleIJNS5_1CILi128EEES8_NS7_ILi64EEEEEENS_10bfloat16_tEfNS_4arch4Sm80ELb1ELb0ELb1ELb1ELb0ELb0ELb0ELb0ELi2ELi4ELi4ELi4ELb0EEENS1_21CollectiveEpilogueBwdISA_SB_SD_Li256ELb1ELb0ELi2EEENS1_25SingleTileBwdLPTSchedulerILb1ELi128ELb0EEEEEEEEEvNT_6ParamsE$_ZZN4cute6detail16composition_implINS_5tupleIJNS_1CILi8EEENS3_ILi2EEES5_S5_S4_S5_EEENS2_IJNS3_ILi1EEEiiiNS3_ILi72EEENS3_ILi512EEEEEENS3_ILi4EEENS3_ILi16EEEEEDaRKT_RKT0_RKT1_RKT2_ENKUlRKT_T0_E_clINS2_IJNS2_IJS5_S5_EEENS2_IJiiEEES7_S7_EEENS_17integral_constantIiLi4EEEEEDaSR_SS_) ;  /* 0x00000e5000007944 */ /* 0x00afea0003c00000 */
[----:B-----5:R-:W-:Y:S01]  /*f140*/  IMAD.MOV.U32 R8, RZ, RZ, R3 ;  /* 0x000000ffff087224 */ /* 0x020fe200078e0003 */
[----:B------:R-:W-:Y:S02]  /*f150*/  MOV R3, R7 ;  /* 0x0000000700037202 */ /* 0x000fe40000000f00 */
[----:B------:R-:W-:Y:S02]  /*f160*/  MOV R6, 0xf180 ;  /* 0x0000f18000067802 */ /* 0x000fe40000000f00 */
[----:B-1----:R-:W-:Y:S05]  /*f170*/  CALL.REL.NOINC `($_ZN7cutlass13device_kernelIN5flash19enable_sm80_to_sm89INS1_16FlashAttnBwdSm80INS1_25CollectiveMainloopBwdSm80ILi2ELi2EN4cute5tupleIJNS5_1CILi128EEES8_NS7_ILi64EEEEEENS_10bfloat16_tEfNS_4arch4Sm80ELb1ELb0ELb1ELb1ELb0ELb0ELb0ELb0ELi2ELi4ELi4ELi4ELb0EEENS1_21CollectiveEpilogueBwdISA_SB_SD_Li256ELb1ELb0ELi2EEENS1_25SingleTileBwdLPTSchedulerILb1ELi128ELb0EEEEEEEEEvNT_6ParamsE$_ZN4cute5tupleIJNS0_IJNS_1CILi2EEES2_EEENS0_IJiiEEEEEC2ERKS3_RKS4_) ;  /* 0xffffd3f000007944 */ /* 0x002fea0003c3ffff */
[----:B------:R1:W5:Y:S01]  /*f180*/  LDL.64 R2, [R1+0x13b0] ;  /* 0x0013b00001027983 */ /* 0x0003620000100a00 */
[----:B------:R-:W-:-:S04]  /*f190*/  MOV R45, 0x0 ;  /* 0x00000000002d7802 */ /* 0x000fc80000000f00 */
[----:B------:R-:W-:Y:S05]  /*f1a0*/  RET.REL.NODEC R44 `(_ZN7cutlass13device_kernelIN5flash19enable_sm80_to_sm89INS1_16FlashAttnBwdSm80INS1_25CollectiveMainloopBwdSm80ILi2ELi2EN4cute5tupleIJNS5_1CILi128EEES8_NS7_ILi64EEEEEENS_10bfloat16_tEfNS_4arch4Sm80ELb1ELb0ELb1ELb1ELb0ELb0ELb0ELb0ELi2ELi4ELi4ELi4ELb0EEENS1_21CollectiveEpilogueBwdISA_SB_SD_Li256ELb1ELb0ELi2EEENS1_25SingleTileBwdLPTSchedulerILb1ELi128ELb0EEEEEEEEEvNT_6ParamsE) ;  /* 0xffff0e502c007950 */ /* 0x000fea0003c3ffff */
        .type           $_ZN7cutlass13device_kernelIN5flash19enable_sm80_to_sm89INS1_16FlashAttnBwdSm80INS1_25CollectiveMainloopBwdSm80ILi2ELi2EN4cute5tupleIJNS5_1CILi128EEES8_NS7_ILi64EEEEEENS_10bfloat16_tEfNS_4arch4Sm80ELb1ELb0ELb1ELb1ELb0ELb0ELb0ELb0ELi2ELi4ELi4ELi4ELb0EEENS1_21CollectiveEpilogueBwdISA_SB_SD_Li256ELb1ELb0ELi2EEENS1_25SingleTileBwdLPTSchedulerILb1ELi128ELb0EEEEEEEEEvNT_6ParamsE$_ZZN4cute6detail16composition_implINS_5tupleIJNS_1CILi8EEENS3_ILi2EEES5_S5_S4_S5_EEENS2_IJNS3_ILi1EEEiiiNS3_ILi72EEENS3_ILi512EEEEEENS2_IJNS2_IJS5_S5_S5_EEES5_NS2_IJNS3_ILi4EEES5_EEEEEENS2_IJNS2_IJS7_S9_S4_EEENS3_ILi4096EEENS2_IJNS3_ILi16EEENS3_ILi8192EEEEEEEEEEEDaRKT_RKT0_RKT1_RKT2_ENKUlRKT_RKT0_E_clISB_SF_EEDaSZ_S12_,@function
        .size           $_ZN7cutlass13device_kernelIN5flash19enable_sm80_to_sm89INS1_16FlashAttnBwdSm80INS1_25CollectiveMainloopBwdSm80ILi2ELi2EN4cute5tupleIJNS5_1CILi128EEES8_NS7_ILi64EEEEEENS_10bfloat16_tEfNS_4arch4Sm80ELb1ELb0ELb1ELb1ELb0ELb0ELb0ELb0ELi2ELi4ELi4ELi4ELb0EEENS1_21CollectiveEpilogueBwdISA_SB_SD_Li256ELb1ELb0ELi2EEENS1_25SingleTileBwdLPTSchedulerILb1ELi128ELb0EEEEEEEEEvNT_6ParamsE$_ZZN4cute6detail16composition_implINS_5tupleIJNS_1CILi8EEENS3_ILi2EEES5_S5_S4_S5_EEENS2_IJNS3_ILi1EEEiiiNS3_ILi72EEENS3_ILi512EEEEEENS2_IJNS2_IJS5_S5_S5_EEES5_NS2_IJNS3_ILi4EEES5_EEEEEENS2_IJNS2_IJS7_S9_S4_EEENS3_ILi4096EEENS2_IJNS3_ILi16EEENS3_ILi8192EEEEEEEEEEEDaRKT_RKT0_RKT1_RKT2_ENKUlRKT_RKT0_E_clISB_SF_EEDaSZ_S12_,($_ZN7cutlass13device_kernelIN5flash19enable_sm80_to_sm89INS1_16FlashAttnBwdSm80INS1_25CollectiveMainloopBwdSm80ILi2ELi2EN4cute5tupleIJNS5_1CILi128EEES8_NS7_ILi64EEEEEENS_10bfloat16_tEfNS_4arch4Sm80ELb1ELb0ELb1ELb1ELb0ELb0ELb0ELb0ELi2ELi4ELi4ELi4ELb0EEENS1_21CollectiveEpilogueBwdISA_SB_SD_Li256ELb1ELb0ELi2EEENS1_25SingleTileBwdLPTSchedulerILb1ELi128ELb0EEEEEEEEEvNT_6ParamsE$_ZZN4cute6detail16composition_implINS_5tupleIJNS_1CILi8EEENS3_ILi2EEES5_S5_S4_S5_EEENS2_IJNS3_ILi1EEEiiiNS3_ILi72EEENS3_ILi512EEEEEENS2_IJNS2_IJS5_S5_S5_EEES5_NS2_IJNS3_ILi4EEES5_EEEEEENS2_IJNS2_IJS7_S9_S4_EEENS3_ILi4096EEENS2_IJNS3_ILi16EEENS3_ILi8192EEEEEEEEEEEDaRKT_RKT0_RKT1_RKT2_ENKUlRKT_RKT0_E_clISD_SJ_EEDaSZ_S12_ - $_ZN7cutlass13device_kernelIN5flash19enable_sm80_to_sm89INS1_16FlashAttnBwdSm80INS1_25CollectiveMainloopBwdSm80ILi2ELi2EN4cute5tupleIJNS5_1CILi128EEES8_NS7_ILi64EEEEEENS_10bfloat16_tEfNS_4arch4Sm80ELb1ELb0ELb1ELb1ELb0ELb0ELb0ELb0ELi2ELi4ELi4ELi4ELb0EEENS1_21CollectiveEpilogueBwdISA_SB_SD_Li256ELb1ELb0ELi2EEENS1_25SingleTileBwdLPTSchedulerILb1ELi128ELb0EEEEEEEEEvNT_6ParamsE$_ZZN4cute6detail16composition_implINS_5tupleIJNS_1CILi8EEENS3_ILi2EEES5_S5_S4_S5_EEENS2_IJNS3_ILi1EEEiiiNS3_ILi72EEENS3_ILi512EEEEEENS2_IJNS2_IJS5_S5_S5_EEES5_NS2_IJNS3_ILi4EEES5_EEEEEENS2_IJNS2_IJS7_S9_S4_EEENS3_ILi4096EEENS2_IJNS3_ILi16EEENS3_ILi8192EEEEEEEEEEEDaRKT_RKT0_RKT1_RKT2_ENKUlRKT_RKT0_E_clISB_SF_EEDaSZ_S12_)
$_ZN7cutlass13device_kernelIN5flash19enable_sm80_to_sm89INS1_16FlashAttnBwdSm80INS1_25CollectiveMainloopBwdSm80ILi2ELi2EN4cute5tupleIJNS5_1CILi128EEES8_NS7_ILi64EEEEEENS_10bfloat16_tEfNS_4arch4Sm80ELb1ELb0ELb1ELb1ELb0ELb0ELb0ELb0ELi2ELi4ELi4ELi4ELb0EEENS1_21CollectiveEpilogueBwdISA_SB_SD_Li256ELb1ELb0ELi2EEENS1_25SingleTileBwdLPTSchedulerILb1ELi128ELb0EEEEEEEEEvNT_6ParamsE$_ZZN4cute6detail16composition_implINS_5tupleIJNS_1CILi8EEENS3_ILi2EEES5_S5_S4_S5_EEENS2_IJNS3_ILi1EEEiiiNS3_ILi72EEENS3_ILi512EEEEEENS2_IJNS2_IJS5_S5_S5_EEES5_NS2_IJNS3_ILi4EEES5_EEEEEENS2_IJNS2_IJS7_S9_S4_EEENS3_ILi4096EEENS2_IJNS3_ILi16EEENS3_ILi8192EEEEEEEEEEEDaRKT_RKT0_RKT1_RKT2_ENKUlRKT_RKT0_E_clISB_SF_EEDaSZ_S12_:
[----:B------:R-:W-:Y:S01]  /*f1b0*/  IADD3 R77, R1, 0x1680, RZ ;  /* 0x00001680014d7810 */ /* 0x000fe20007ffe0ff */
[----:B------:R-:W-:Y:S01]  /*f1c0*/  IMAD.MOV.U32 R72, RZ, RZ, R70 ;  /* 0x000000ffff487224 */ /* 0x000fe200078e0046 */
[----:B------:R-:W-:Y:S01]  /*f1d0*/  MOV R10, 0xf220 ;  /* 0x0000f220000a7802 */ /* 0x000fe20000000f00 */
[----:B------:R-:W-:Y:S01]  /*f1e0*/  IMAD.MOV.U32 R5, RZ, RZ, R65 ;  /* 0x000000ffff057224 */ /* 0x000fe200078e0041 */
[----:B------:R-:W-:-:S04]  /*f1f0*/  IADD3 R77, R77, c[0x0][0x20], RZ ;  /* 0x000008004d4d7a10 */ /* 0x000fc80007ffe0ff */
[----:B------:R-:W-:Y:S02]  /*f200*/  IADD3 R86, R77, 0x4, RZ ;  /* 0x000000044d567810 */ /* 0x000fe40007ffe0ff */
[----:B------:R-:W-:Y:S05]  /*f210*/  CALL.REL.NOINC `($_ZN7cutlass13device_kernelIN5flash19enable_sm80_to_sm89INS1_16FlashAttnBwdSm80INS1_25CollectiveMainloopBwdSm80ILi2ELi2EN4cute5tupleIJNS5_1CILi128EEES8_NS7_ILi64EEEEEENS_10bfloat16_tEfNS_4arch4Sm80ELb1ELb0ELb1ELb1ELb0ELb0ELb0ELb0ELi2ELi4ELi4ELi4ELb0EEENS1_21CollectiveEpilogueBwdISA_SB_SD_Li256ELb1ELb0ELi2EEENS1_25SingleTileBwdLPTSchedulerILb1ELi128ELb0EEEEEEEEEvNT_6ParamsE$_ZZN4cute6detail16composition_implINS_5tupleIJNS_1CILi8EEENS3_ILi2EEES5_S5_S4_S5_EEENS2_IJNS3_ILi1EEEiiiNS3_ILi72EEENS3_ILi512EEEEEENS2_IJS5_S5_S5_EEENS2_IJS7_S9_S4_EEEEEDaRKT_RKT0_RKT1_RKT2_ENKUlRKT_RKT0_E_clIS5_S4_EEDaSR_SU_) ;  /* 0x0000092000007944 */ /* 0x000fea0003c00000 */
[----:B-----5:R-:W-:Y:S02]  /*f220*/  MOV R3, R2 ;  /* 0x0000000200037202 */ /* 0x020fe40000000f00 */
[----:B------:R-:W-:Y:S02]  /*f230*/  MOV R2, 0xf250 ;  /* 0x0000f25000027802 */ /* 0x000fe40000000f00 */
[----:B-1----:R-:W-:Y:S05]  /*f240*/  CALL.REL.NOINC `($_ZN7cutlass13device_kernelIN5flash19enable_sm80_to_sm89INS1_16FlashAttnBwdSm80INS1_25CollectiveMainloopBwdSm80ILi2ELi2EN4cute5tupleIJNS5_1CILi128EEES8_NS7_ILi64EEEEEENS_10bfloat16_tEfNS_4arch4Sm80ELb1ELb0ELb1ELb1ELb0ELb0ELb0ELb0ELi2ELi4ELi4ELi4ELb0EEENS1_21CollectiveEpilogueBwdISA_SB_SD_Li256ELb1ELb0ELi2EEENS1_25SingleTileBwdLPTSchedulerILb1ELi128ELb0EEEEEEEEEvNT_6ParamsE$_ZN4cute3eso3ESOILb1ELb0EJNS_1CILi1EEENS2_ILi512EEEiEEC2ERKS3_RKS4_RKi) ;  /* 0xffffa16000007944 */ /* 0x002fea0003c3ffff */
[----:B------:R2:W5:Y:S01]  /*f250*/  LDL R2, [R1+0x1684] ;  /* 0x0016840001027983 */ /* 0x0005620000100800 */
[----:B------:R-:W-:-:S03]  /*f260*/  MOV R6, 0xf280 ;  /* 0x0000f28000067802 */ /* 0x000fc60000000f00 */
[----:B-12--5:R-:W-:Y:S05]  /*f270*/  CALL.REL.NOINC `($_ZN7cutlass13device_kernelIN5flash19enable_sm80_to_sm89INS1_16FlashAttnBwdSm80INS1_25CollectiveMainloopBwdSm80ILi2ELi2EN4cute5tupleIJNS5_1CILi128EEES8_NS7_ILi64EEEEEENS_10bfloat16_tEfNS_4arch4Sm80ELb1ELb0ELb1ELb1ELb0ELb0ELb0ELb0ELi2ELi4ELi4ELi4ELb0EEENS1_21CollectiveEpilogueBwdISA_SB_SD_Li256ELb1ELb0ELi2EEENS1_25SingleTileBwdLPTSchedulerILb1ELi128ELb0EEEEEEEEEvNT_6ParamsE$_ZN4cute5tupleIJNS0_IJNS_1CILi2EEES2_S2_EEENS0_IJNS1_ILi1EEENS1_ILi512EEEiEEEEEC2ERKS3_RKS6_) ;  /* 0xffffd34000007944 */ /* 0x026fea0003c3ffff */
[----:B------:R1:W5:Y:S01]  /*f280*/  LDL R77, [R1+0x1680] ;  /* 0x00168000014d7983 */ /* 0x0003620000100800 */
[----:B------:R-:W-:-:S04]  /*f290*/  MOV R91, 0x0 ;  /* 0x00000000005b7802 */ /* 0x000fc80000000f00 */
[----:B------:R-:W-:Y:S05]  /*f2a0*/  RET.REL.NODEC R90 `(_ZN7cutlass13device_kernelIN5flash19enable_sm80_to_sm89INS1_16FlashAttnBwdSm80INS1_25CollectiveMainloopBwdSm80ILi2ELi2EN4cute5tupleIJNS5_1CILi128EEES8_NS7_ILi64EEEEEENS_10bfloat16_tEfNS_4arch4Sm80ELb1ELb0ELb1ELb1ELb0ELb0ELb0ELb0ELi2ELi4ELi4ELi4ELb0EEENS1_21CollectiveEpilogueBwdISA_SB_SD_Li256ELb1ELb0ELi2EEENS1_25SingleTileBwdLPTSchedulerILb1ELi128ELb0EEEEEEEEEvNT_6ParamsE) ;  /* 0xffff0d505a007950 */ /* 0x000fea0003c3ffff */
        .type           $_ZN7cutlass13device_kernelIN5flash19enable_sm80_to_sm89INS1_16FlashAttnBwdSm80INS1_25CollectiveMainloopBwdSm80ILi2ELi2EN4cute5tupleIJNS5_1CILi128EEES8_NS7_ILi64EEEEEENS_10bfloat16_tEfNS_4arch4Sm80ELb1ELb0ELb1ELb1ELb0ELb0ELb0ELb0ELi2ELi4ELi4ELi4ELb0EEENS1_21CollectiveEpilogueBwdISA_SB_SD_Li256ELb1ELb0ELi2EEENS1_25SingleTileBwdLPTSchedulerILb1ELi128ELb0EEEEEEEEEvNT_6ParamsE$_ZZN4cute6detail16composition_implINS_5tupleIJNS_1CILi8EEENS3_ILi2EEES5_S5_S4_S5_EEENS2_IJNS3_ILi1EEEiiiNS3_ILi72EEENS3_ILi512EEEEEENS2_IJNS2_IJS5_S5_S5_EEES5_NS2_IJNS3_ILi4EEES5_EEEEEENS2_IJNS2_IJS7_S9_S4_EEENS3_ILi4096EEENS2_IJNS3_ILi16EEENS3_ILi8192EEEEEEEEEEEDaRKT_RKT0_RKT1_RKT2_ENKUlRKT_RKT0_E_clISD_SJ_EEDaSZ_S12_,@function
        .size           $_ZN7cutlass13device_kernelIN5flash19enable_sm80_to_sm89INS1_16FlashAttnBwdSm80INS1_25CollectiveMainloopBwdSm80ILi2ELi2EN4cute5tupleIJNS5_1CILi128EEES8_NS7_ILi64EEEEEENS_10bfloat16_tEfNS_4arch4Sm80ELb1ELb0ELb1ELb1ELb0ELb0ELb0ELb0ELi2ELi4ELi4ELi4ELb0EEENS1_21CollectiveEpilogueBwdISA_SB_SD_Li256ELb1ELb0ELi2EEENS1_25SingleTileBwdLPTSchedulerILb1ELi128ELb0EEEEEEEEEvNT_6ParamsE$_ZZN4cute6detail16composition_implINS_5tupleIJNS_1CILi8EEENS3_ILi2EEES5_S5_S4_S5_EEENS2_IJNS3_ILi1EEEiiiNS3_ILi72EEENS3_ILi512EEEEEENS2_IJNS2_IJS5_S5_S5_EEES5_NS2_IJNS3_ILi4EEES5_EEEEEENS2_IJNS2_IJS7_S9_S4_EEENS3_ILi4096EEENS2_IJNS3_ILi16EEENS3_ILi8192EEEEEEEEEEEDaRKT_RKT0_RKT1_RKT2_ENKUlRKT_RKT0_E_clISD_SJ_EEDaSZ_S12_,($_ZN7cutlass13device_kernelIN5flash19enable_sm80_to_sm89INS1_16FlashAttnBwdSm80INS1_25CollectiveMainloopBwdSm80ILi2ELi2EN4cute5tupleIJNS5_1CILi128EEES8_NS7_ILi64EEEEEENS_10bfloat16_tEfNS_4arch4Sm80ELb1ELb0ELb1ELb1ELb0ELb0ELb0ELb0ELi2ELi4ELi4ELi4ELb0EEENS1_21CollectiveEpilogueBwdISA_SB_SD_Li256ELb1ELb0ELi2EEENS1_25SingleTileBwdLPTSchedulerILb1ELi128ELb0EEEEEEEEEvNT_6ParamsE$_ZZN4cute6detail16composition_implINS_5tupleIJNS_1CILi8EEENS3_ILi2EEES5_S5_S4_S5_EEENS2_IJNS3_ILi1EEEiiiNS3_ILi72EEENS3_ILi512EEEEEENS2_IJNS2_IJS5_S5_S5_EEES5_NS3_ILi4EEEEEENS2_IJNS2_IJS7_S9_S4_EEENS3_ILi4096EEENS3_ILi16EEEEEEEEDaRKT_RKT0_RKT1_RKT2_ENKUlRKT_RKT0_E_clISB_SE_EEDaSW_SZ_ - $_ZN7cutlass13device_kernelIN5flash19enable_sm80_to_sm89INS1_16FlashAttnBwdSm80INS1_25CollectiveMainloopBwdSm80ILi2ELi2EN4cute5tupleIJNS5_1CILi128EEES8_NS7_ILi64EEEEEENS_10bfloat16_tEfNS_4arch4Sm80ELb1ELb0ELb1ELb1ELb0ELb0ELb0ELb0ELi2ELi4ELi4ELi4ELb0EEENS1_21CollectiveEpilogueBwdISA_SB_SD_Li256ELb1ELb0ELi2EEENS1_25SingleTileBwdLPTSchedulerILb1ELi128ELb0EEEEEEEEEvNT_6ParamsE$_ZZN4cute6detail16composition_implINS_5tupleIJNS_1CILi8EEENS3_ILi2EEES5_S5_S4_S5_EEENS2_IJNS3_ILi1EEEiiiNS3_ILi72EEENS3_ILi512EEEEEENS2_IJNS2_IJS5_S5_S5_EEES5_NS2_IJNS3_ILi4EEES5_EEEEEENS2_IJNS2_IJS7_S9_S4_EEENS3_ILi4096EEENS2_IJNS3_ILi16EEENS3_ILi8192EEEEEEEEEEEDaRKT_RKT0_RKT1_RKT2_ENKUlRKT_RKT0_E_clISD_SJ_EEDaSZ_S12_)
$_ZN7cutlass13device_kernelIN5flash19enable_sm80_to_sm89INS1_16FlashAttnBwdSm80INS1_25CollectiveMainloopBwdSm80ILi2ELi2EN4cute5tupleIJNS5_1CILi128EEES8_NS7_ILi64EEEEEENS_10bfloat16_tEfNS_4arch4Sm80ELb1ELb0ELb1ELb1ELb0ELb0ELb0ELb0ELi2ELi4ELi4ELi4ELb0EEENS1_21CollectiveEpilogueBwdISA_SB_SD_Li256ELb1ELb0ELi2EEENS1_25SingleTileBwdLPTSchedulerILb1ELi128ELb0EEEEEEEEEvNT_6ParamsE$_ZZN4cute6detail16composition_implINS_5tupleIJNS_1CILi8EEENS3_ILi2EEES5_S5_S4_S5_EEENS2_IJNS3_ILi1EEEiiiNS3_ILi72EEENS3_ILi512EEEEEENS2_IJNS2_IJS5_S5_S5_EEES5_NS2_IJNS3_ILi4EEES5_EEEEEENS2_IJNS2_IJS7_S9_S4_EEENS3_ILi4096EEENS2_IJNS3_ILi16EEENS3_ILi8192EEEEEEEEEEEDaRKT_RKT0_RKT1_RKT2_ENKUlRKT_RKT0_E_clISD_SJ_EEDaSZ_S12_:
[----:B------:R-:W-:Y:S01]  /*f2b0*/  IADD3 R2, R1, 0x1680, RZ ;  /* 0x0000168001027810 */ /* 0x000fe20007ffe0ff */
[----:B------:R-:W-:Y:S01]  /*f2c0*/  IMAD.MOV.U32 R3, RZ, RZ, R65 ;  /* 0x000000ffff037224 */ /* 0x000fe200078e0041 */
[----:B------:R-:W-:Y:S02]  /*f2d0*/  MOV R92, 0xf300 ;  /* 0x0000f300005c7802 */ /* 0x000fe40000000f00 */
[----:B------:R-:W-:Y:S02]  /*f2e0*/  IADD3 R65, R2, c[0x0][0x20], RZ ;  /* 0x0000080002417a10 */ /* 0x000fe40007ffe0ff */
[----:B------:R-:W-:Y:S05]  /*f2f0*/  CALL.REL.NOINC `($_ZN7cutlass13device_kernelIN5flash19enable_sm80_to_sm89INS1_16FlashAttnBwdSm80INS1_25CollectiveMainloopBwdSm80ILi2ELi2EN4cute5tupleIJNS5_1CILi128EEES8_NS7_ILi64EEEEEENS_10bfloat16_tEfNS_4arch4Sm80ELb1ELb0ELb1ELb1ELb0ELb0ELb0ELb0ELi2ELi4ELi4ELi4ELb0EEENS1_21CollectiveEpilogueBwdISA_SB_SD_Li256ELb1ELb0ELi2EEENS1_25SingleTileBwdLPTSchedulerILb1ELi128ELb0EEEEEEEEEvNT_6ParamsE$_ZZN4cute6detail16composition_implINS_5tupleIJNS_1CILi8EEENS3_ILi2EEES5_S5_S4_S5_EEENS2_IJNS3_ILi1EEEiiiNS3_ILi72EEENS3_ILi512EEEEEENS2_IJNS3_ILi4EEES5_EEENS2_IJNS3_ILi16EEENS3_ILi8192EEEEEEEEDaRKT_RKT0_RKT1_RKT2_ENKUlRKT_RKT0_E_clISB_SD_EEDaSU_SX_) ;  /* 0x000003a000007944 */ /* 0x000fea0003c00000 */
[----:B------:R-:W-:Y:S02]  /*f300*/  MOV R6, 0xf320 ;  /* 0x0000f32000067802 */ /* 0x000fe40000000f00 */
[----:B-1---5:R-:W-:Y:S05]  /*f310*/  CALL.REL.NOINC `($_ZN7cutlass13device_kernelIN5flash19enable_sm80_to_sm89INS1_16FlashAttnBwdSm80INS1_25CollectiveMainloopBwdSm80ILi2ELi2EN4cute5tupleIJNS5_1CILi128EEES8_NS7_ILi64EEEEEENS_10bfloat16_tEfNS_4arch4Sm80ELb1ELb0ELb1ELb1ELb0ELb0ELb0ELb0ELi2ELi4ELi4ELi4ELb0EEENS1_21CollectiveEpilogueBwdISA_SB_SD_Li256ELb1ELb0ELi2EEENS1_25SingleTileBwdLPTSchedulerILb1ELi128ELb0EEEEEEEEEvNT_6ParamsE$_ZN4cute3eso3ESOILb0ELb1EJNS_5tupleIJiiEEENS_1CILi8192EEEEEC2ERKS3_RKS5_) ;  /* 0xffff978000007944 */ /* 0x022fea0003c3ffff */
[----:B-1----:R1:W5:Y:S01]  /*f320*/  LDL.64 R2, [R1+0x1680] ;  /* 0x0016800001027983 */ /* 0x0023620000100a00 */
[----:B------:R-:W-:-:S03]  /*f330*/  MOV R8, 0xf350 ;  /* 0x0000f35000087802 */ /* 0x000fc60000000f00 */
[----:B-1---5:R-:W-:Y:S05]  /*f340*/  CALL.REL.NOINC `($_ZN7cutlass13device_kernelIN5flash19enable_sm80_to_sm89INS1_16FlashAttnBwdSm80INS1_25CollectiveMainloopBwdSm80ILi2ELi2EN4cute5tupleIJNS5_1CILi128EEES8_NS7_ILi64EEEEEENS_10bfloat16_tEfNS_4arch4Sm80ELb1ELb0ELb1ELb1ELb0ELb0ELb0ELb0ELi2ELi4ELi4ELi4ELb0EEENS1_21CollectiveEpilogueBwdISA_SB_SD_Li256ELb1ELb0ELi2EEENS1_25SingleTileBwdLPTSchedulerILb1ELi128ELb0EEEEEEEEEvNT_6ParamsE$_ZN4cute5tupleIJNS0_IJNS0_IJNS_1CILi2EEES2_EEES2_EEENS0_IJNS0_IJiiEEENS1_ILi8192EEEEEEEEC2ERKS4_RKS7_) ;  /* 0xffffcd4000007944 */ /* 0x022fea0003c3ffff */
[----:B-1----:R1:W5:Y:S01]  /*f350*/  LDL.64 R2, [R1+0x1680] ;  /* 0x0016800001027983 */ /* 0x0023620000100a00 */
[----:B------:R-:W-:-:S04]  /*f360*/  MOV R87, 0x0 ;  /* 0x0000000000577802 */ /* 0x000fc80000000f00 */
[----:B------:R-:W-:Y:S05]  /*f370*/  RET.REL.NODEC R86 `(_ZN7cutlass13device_kernelIN5flash19enable_sm80_to_sm89INS1_16FlashAttnBwdSm80INS1_25CollectiveMainloopBwdSm80ILi2ELi2EN4cute5tupleIJNS5_1CILi128EEES8_NS7_ILi64EEEEEENS_10bfloat16_tEfNS_4arch4Sm80ELb1ELb0ELb1ELb1ELb0ELb0ELb0ELb0ELi2ELi4ELi4ELi4ELb0EEENS1_21CollectiveEpilogueBwdISA_SB_SD_Li256ELb1ELb0ELi2EEENS1_25SingleTileBwdLPTSchedulerILb1ELi128ELb0EEEEEEEEEvNT_6ParamsE) ;  /* 0xffff0c8056007950 */ /* 0x000fea0003c3ffff */
        .type           $_ZN7cutlass13device_kernelIN5flash19enable_sm80_to_sm89INS1_16FlashAttnBwdSm80INS1_25CollectiveMainloopBwdSm80ILi2ELi2EN4cute5tupleIJNS5_1CILi128EEES8_NS7_ILi64EEEEEENS_10bfloat16_tEfNS_4arch4Sm80ELb1ELb0ELb1ELb1ELb0ELb0ELb0ELb0ELi2ELi4ELi4ELi4ELb0EEENS1_21CollectiveEpilogueBwdISA_SB_SD_Li256ELb1ELb0ELi2EEENS1_25SingleTileBwdLPTSchedulerILb1ELi128ELb0EEEEEEEEEvNT_6ParamsE$_ZZN4cute6detail16composition_implINS_5tupleIJNS_1CILi8EEENS3_ILi2EEES5_S5_S4_S5_EEENS2_IJNS3_ILi1EEEiiiNS3_ILi72EEENS3_ILi512EEEEEENS2_IJNS2_IJS5_S5_S5_EEES5_NS3_ILi4EEEEEENS2_IJNS2_IJS7_S9_S4_EEENS3_ILi4096EEENS3_ILi16EEEEEEEEDaRKT_RKT0_RKT1_RKT2_ENKUlRKT_RKT0_E_clISB_SE_EEDaSW_SZ_,@function
        .size           $_ZN7cutlass13device_kernelIN5flash19enable_sm80_to_sm89INS1_16FlashAttnBwdSm80INS1_25CollectiveMainloopBwdSm80ILi2ELi2EN4cute5tupleIJNS5_1CILi128EEES8_NS7_ILi64EEEEEENS_10bfloat16_tEfNS_4arch4Sm80ELb1ELb0ELb1ELb1ELb0ELb0ELb0ELb0ELi2ELi4ELi4ELi4ELb0EEENS1_21CollectiveEpilogueBwdISA_SB_SD_Li256ELb1ELb0ELi2EEENS1_25SingleTileBwdLPTSchedulerILb1ELi128ELb0EEEEEEEEEvNT_6ParamsE$_ZZN4cute6detail16composition_implINS_5tupleIJNS_1CILi8EEENS3_ILi2EEES5_S5_S4_S5_EEENS2_IJNS3_ILi1EEEiiiNS3_ILi72EEENS3_ILi512EEEEEENS2_IJNS2_IJS5_S5_S5_EEES5_NS3_ILi4EEEEEENS2_IJNS2_IJS7_S9_S4_EEENS3_ILi4096EEENS3_ILi16EEEEEEEEDaRKT_RKT0_RKT1_RKT2_ENKUlRKT_RKT0_E_clISB_SE_EEDaSW_SZ_,($_ZN7cutlass13device_kernelIN5flash19enable_sm80_to_sm89INS1_16FlashAttnBwdSm80INS1_25CollectiveMainloopBwdSm80ILi2ELi2EN4cute5tupleIJNS5_1CILi128EEES8_NS7_ILi64EEEEEENS_10bfloat16_tEfNS_4arch4Sm80ELb1ELb0ELb1ELb1ELb0ELb0ELb0ELb0ELi2ELi4ELi4ELi4ELb0EEENS1_21CollectiveEpilogueBwdISA_SB_SD_Li256ELb1ELb0ELi2EEENS1_25SingleTileBwdLPTSchedulerILb1ELi128ELb0EEEEEEEEEvNT_6ParamsE$_ZZN4cute6detail16composition_implINS_5tupleIJNS_1CILi8EEENS3_ILi2EEES5_S5_S4_S5_EEENS2_IJNS3_ILi1EEEiiiNS3_ILi72EEENS3_ILi512EEEEEENS2_IJNS2_IJS5_S5_S5_EEES5_NS3_ILi4EEEEEENS2_IJNS2_IJS7_S9_S4_EEENS3_ILi4096EEENS3_ILi16EEEEEEEEDaRKT_RKT0_RKT1_RKT2_ENKUlRKT_RKT0_E_clISC_SG_EEDaSW_SZ_ - $_ZN7cutlass13device_kernelIN5flash19enable_sm80_to_sm89INS1_16FlashAttnBwdSm80INS1_25CollectiveMainloopBwdSm80ILi2ELi2EN4cute5tupleIJNS5_1CILi128EEES8_NS7_ILi64EEEEEENS_10bfloat16_tEfNS_4arch4Sm80ELb1ELb0ELb1ELb1ELb0ELb0ELb0ELb0ELi2ELi4ELi4ELi4ELb0EEENS1_21CollectiveEpilogueBwdISA_SB_SD_Li256ELb1ELb0ELi2EEENS1_25SingleTileBwdLPTSchedulerILb1ELi128ELb0EEEEEEEEEvNT_6ParamsE$_ZZN4cute6detail16composition_implINS_5tupleIJNS_1CILi8EEENS3_ILi2EEES5_S5_S4_S5_EEENS2_IJNS3_ILi1EEEiiiNS3_ILi72EEENS3_ILi512EEEEEENS2_IJNS2_IJS5_S5_S5_EEES5_NS3_ILi4EEEEEENS2_IJNS2_IJS7_S9_S4_EEENS3_ILi4096EEENS3_ILi16EEEEEEEEDaRKT_RKT0_RKT1_RKT2_ENKUlRKT_RKT0_E_clISB_SE_EEDaSW_SZ_)
$_ZN7cutlass13device_kernelIN5flash19enable_sm80_to_sm89INS1_16FlashAttnBwdSm80INS1_25CollectiveMainloopBwdSm80ILi2ELi2EN4cute5tupleIJNS5_1CILi128EEES8_NS7_ILi64EEEEEENS_10bfloat16_tEfNS_4arch4Sm80ELb1ELb0ELb1ELb1ELb0ELb0ELb0ELb0ELi2ELi4ELi4ELi4ELb0EEENS1_21CollectiveEpilogueBwdISA_SB_SD_Li256ELb1ELb0ELi2EEENS1_25SingleTileBwdLPTSchedulerILb1ELi128ELb0EEEEEEEEEvNT_6ParamsE$_ZZN4cute6detail16composition_implINS_5tupleIJNS_1CILi8EEENS3_ILi2EEES5_S5_S4_S5_EEENS2_IJNS3_ILi1EEEiiiNS3_ILi72EEENS3_ILi512EEEEEENS2_IJNS2_IJS5_S5_S5_EEES5_NS3_ILi4EEEEEENS2_IJNS2_IJS7_S9_S4_EEENS3_ILi4096EEENS3_ILi16EEEEEEEEDaRKT_RKT0_RKT1_RKT2_ENKUlRKT_RKT0_E_clISB_SE_EEDaSW_SZ_:
[----:B------:R-:W-:Y:S01]  /*f380*/  IADD3 R33, R1, 0x1380, RZ ;  /* 0x0000138001217810 */ /* 0x000fe20007ffe0ff */
[----:B------:R-:W-:Y:S01]  /*f390*/  IMAD.MOV.U32 R59, RZ, RZ, R58 ;  /* 0x000000ffff3b7224 */ /* 0x000fe200078e003a */
[----:B------:R-:W-:Y:S02]  /*f3a0*/  MOV R10, 0xf3e0 ;  /* 0x0000f3e0000a7802 */ /* 0x000fe40000000f00 */
[----:B------:R-:W-:-:S04]  /*f3b0*/  IADD3 R33, R33, c[0x0][0x20], RZ ;  /* 0x0000080021217a10 */ /* 0x000fc80007ffe0ff */
[----:B------:R-:W-:Y:S02]  /*f3c0*/  IADD3 R55, R33, 0x4, RZ ;  /* 0x0000000421377810 */ /* 0x000fe40007ffe0ff */
[----:B------:R-:W-:Y:S05]  /*f3d0*/  CALL.REL.NOINC `($_ZN7cutlass13device_kernelIN5flash19enable_sm80_to_sm89INS1_16FlashAttnBwdSm80INS1_25CollectiveMainloopBwdSm80ILi2ELi2EN4cute5tupleIJNS5_1CILi128EEES8_NS7_ILi64EEEEEENS_10bfloat16_tEfNS_4arch4Sm80ELb1ELb0ELb1ELb1ELb0ELb0ELb0ELb0ELi2ELi4ELi4ELi4ELb0EEENS1_21CollectiveEpilogueBwdISA_SB_SD_Li256ELb1ELb0ELi2EEENS1_25SingleTileBwdLPTSchedulerILb1ELi128ELb0EEEEEEEEEvNT_6ParamsE$_ZZN4cute6detail16composition_implINS_5tupleIJNS_1CILi8EEENS3_ILi2EEES5_S5_S4_S5_EEENS2_IJNS3_ILi1EEEiiiNS3_ILi72EEENS3_ILi512EEEEEENS2_IJS5_S5_S5_EEENS2_IJS7_S9_S4_EEEEEDaRKT_RKT0_RKT1_RKT2_ENKUlRKT_RKT0_E_clIS5_S4_EEDaSR_SU_) ;  /* 0x0000076000007944 */ /* 0x000fea0003c00000 */
[----:B-----5:R-:W-:Y:S01]  /*f3e0*/  MOV R3, R2 ;  /* 0x0000000200037202 */ /* 0x020fe20000000f00 */
[----:B------:R-:W-:Y:S01]  /*f3f0*/  IMAD.MOV.U32 R86, RZ, RZ, R55 ;  /* 0x000000ffff567224 */ /* 0x000fe200078e0037 */
[----:B------:R-:W-:Y:S02]  /*f400*/  MOV R2, 0xf420 ;  /* 0x0000f42000027802 */ /* 0x000fe40000000f00 */
[----:B-1----:R-:W-:Y:S05]  /*f410*/  CALL.REL.NOINC `($_ZN7cutlass13device_kernelIN5flash19enable_sm80_to_sm89INS1_16FlashAttnBwdSm80INS1_25CollectiveMainloopBwdSm80ILi2ELi2EN4cute5tupleIJNS5_1CILi128EEES8_NS7_ILi64EEEEEENS_10bfloat16_tEfNS_4arch4Sm80ELb1ELb0ELb1ELb1ELb0ELb0ELb0ELb0ELi2ELi4ELi4ELi4ELb0EEENS1_21CollectiveEpilogueBwdISA_SB_SD_Li256ELb1ELb0ELi2EEENS1_25SingleTileBwdLPTSchedulerILb1ELi128ELb0EEEEEEEEEvNT_6ParamsE$_ZN4cute3eso3ESOILb1ELb0EJNS_1CILi1EEENS2_ILi512EEEiEEC2ERKS3_RKS4_RKi) ;  /* 0xffff9f9000007944 */ /* 0x002fea0003c3ffff */
[----:B------:R2:W5:Y:S01]  /*f420*/  LDL R2, [R1+0x1384] ;  /* 0x0013840001027983 */ /* 0x0005620000100800 */
[----:B------:R-:W-:Y:S02]  /*f430*/  MOV R77, R33 ;  /* 0x00000021004d7202 */ /* 0x000fe40000000f00 */
[----:B------:R-:W-:Y:S02]  /*f440*/  MOV R6, 0xf460 ;  /* 0x0000f46000067802 */ /* 0x000fe40000000f00 */
[----:B-12--5:R-:W-:Y:S05]  /*f450*/  CALL.REL.NOINC `($_ZN7cutlass13device_kernelIN5flash19enable_sm80_to_sm89INS1_16FlashAttnBwdSm80INS1_25CollectiveMainloopBwdSm80ILi2ELi2EN4cute5tupleIJNS5_1CILi128EEES8_NS7_ILi64EEEEEENS_10bfloat16_tEfNS_4arch4Sm80ELb1ELb0ELb1ELb1ELb0ELb0ELb0ELb0ELi2ELi4ELi4ELi4ELb0EEENS1_21CollectiveEpilogueBwdISA_SB_SD_Li256ELb1ELb0ELi2EEENS1_25SingleTileBwdLPTSchedulerILb1ELi128ELb0EEEEEEEEEvNT_6ParamsE$_ZN4cute5tupleIJNS0_IJNS_1CILi2EEES2_S2_EEENS0_IJNS1_ILi1EEENS1_ILi512EEEiEEEEEC2ERKS3_RKS6_) ;  /* 0xffffd16000007944 */ /* 0x026fea0003c3ffff */
[----:B------:R1:W5:Y:S01]  /*f460*/  LDL R33, [R1+0x1380] ;  /* 0x0013800001217983 */ /* 0x0003620000100800 */
[----:B------:R-:W-:-:S04]  /*f470*/  MOV R63, 0x0 ;  /* 0x00000000003f7802 */ /* 0x000fc80000000f00 */
[----:B------:R-:W-:Y:S05]  /*f480*/  RET.REL.NODEC R62 `(_ZN7cutlass13device_kernelIN5flash19enable_sm80_to_sm89INS1_16FlashAttnBwdSm80INS1_25CollectiveMainloopBwdSm80ILi2ELi2EN4cute5tupleIJNS5_1CILi128EEES8_NS7_ILi64EEEEEENS_10bfloat16_tEfNS_4arch4Sm80ELb1ELb0ELb1ELb1ELb0ELb0ELb0ELb0ELi2ELi4ELi4ELi4ELb0EEENS1_21CollectiveEpilogueBwdISA_SB_SD_Li256ELb1ELb0ELi2EEENS1_25SingleTileBwdLPTSchedulerILb1ELi128ELb0EEEEEEEEEvNT_6ParamsE) ;  /* 0xffff0b703e007950 */ /* 0x000fea0003c3ffff */
        .type           $_ZN7cutlass13device_kernelIN5flash19enable_sm80_to_sm89INS1_16FlashAttnBwdSm80INS1_25CollectiveMainloopBwdSm80ILi2ELi2EN4cute5tupleIJNS5_1CILi128EEES8_NS7_ILi64EEEEEENS_10bfloat16_tEfNS_4arch4Sm80ELb1ELb0ELb1ELb1ELb0ELb0ELb0ELb0ELi2ELi4ELi4ELi4ELb0EEENS1_21CollectiveEpilogueBwdISA_SB_SD_Li256ELb1ELb0ELi2EEENS1_25SingleTileBwdLPTSchedulerILb1ELi128ELb0EEEEEEEEEvNT_6ParamsE$_ZZN4cute6detail16composition_implINS_5tupleIJNS_1CILi8EEENS3_ILi2EEES5_S5_S4_S5_EEENS2_IJNS3_ILi1EEEiiiNS3_ILi72EEENS3_ILi512EEEEEENS2_IJNS2_IJS5_S5_S5_EEES5_NS3_ILi4EEEEEENS2_IJNS2_IJS7_S9_S4_EEENS3_ILi4096EEENS3_ILi16EEEEEEEEDaRKT_RKT0_RKT1_RKT2_ENKUlRKT_RKT0_E_clISC_SG_EEDaSW_SZ_,@function
        .size           $_ZN7cutlass13device_kernelIN5flash19enable_sm80_to_sm89INS1_16FlashAttnBwdSm80INS1_25CollectiveMainloopBwdSm80ILi2ELi2EN4cute5tupleIJNS5_1CILi128EEES8_NS7_ILi64EEEEEENS_10bfloat16_tEfNS_4arch4Sm80ELb1ELb0ELb1ELb1ELb0ELb0ELb0ELb0ELi2ELi4ELi4ELi4ELb0EEENS1_21CollectiveEpilogueBwdISA_SB_SD_Li256ELb1ELb0ELi2EEENS1_25SingleTileBwdLPTSchedulerILb1ELi128ELb0EEEEEEEEEvNT_6ParamsE$_ZZN4cute6detail16composition_implINS_5tupleIJNS_1CILi8EEENS3_ILi2EEES5_S5_S4_S5_EEENS2_IJNS3_ILi1EEEiiiNS3_ILi72EEENS3_ILi512EEEEEENS2_IJNS2_IJS5_S5_S5_EEES5_NS3_ILi4EEEEEENS2_IJNS2_IJS7_S9_S4_EEENS3_ILi4096EEENS3_ILi16EEEEEEEEDaRKT_RKT0_RKT1_RKT2_ENKUlRKT_RKT0_E_clISC_SG_EEDaSW_SZ_,($_ZN7cutlass13device_kernelIN5flash19enable_sm80_to_sm89INS1_16FlashAttnBwdSm80INS1_25CollectiveMainloopBwdSm80ILi2ELi2EN4cute5tupleIJNS5_1CILi128EEES8_NS7_ILi64EEEEEENS_10bfloat16_tEfNS_4arch4Sm80ELb1ELb0ELb1ELb1ELb0ELb0ELb0ELb0ELi2ELi4ELi4ELi4ELb0EEENS1_21CollectiveEpilogueBwdISA_SB_SD_Li256ELb1ELb0ELi2EEENS1_25SingleTileBwdLPTSchedulerILb1ELi128ELb0EEEEEEEEEvNT_6ParamsE$_ZZN4cute6detail16composition_implINS_5tupleIJNS_1CILi8EEENS3_ILi2EEES5_S5_S4_S5_EEENS2_IJNS3_ILi1EEEiiiNS3_ILi72EEENS3_ILi512EEEEEENS2_IJNS3_ILi4EEES5_EEENS2_IJNS3_ILi16EEENS3_ILi8192EEEEEEEEDaRKT_RKT0_RKT1_RKT2_ENKUlRKT_RKT0_E_clISB_SD_EEDaSU_SX_ - $_ZN7cutlass13device_kernelIN5flash19enable_sm80_to_sm89INS1_16FlashAttnBwdSm80INS1_25CollectiveMainloopBwdSm80ILi2ELi2EN4cute5tupleIJNS5_1CILi128EEES8_NS7_ILi64EEEEEENS_10bfloat16_tEfNS_4arch4Sm80ELb1ELb0ELb1ELb1ELb0ELb0ELb0ELb0ELi2ELi4ELi4ELi4ELb0EEENS1_21CollectiveEpilogueBwdISA_SB_SD_Li256ELb1ELb0ELi2EEENS1_25SingleTileBwdLPTSchedulerILb1ELi128ELb0EEEEEEEEEvNT_6ParamsE$_ZZN4cute6detail16composition_implINS_5tupleIJNS_1CILi8EEENS3_ILi2EEES5_S5_S4_S5_EEENS2_IJNS3_ILi1EEEiiiNS3_ILi72EEENS3_ILi512EEEEEENS2_IJNS2_IJS5_S5_S5_EEES5_NS3_ILi4EEEEEENS2_IJNS2_IJS7_S9_S4_EEENS3_ILi4096EEENS3_ILi16EEEEEEEEDaRKT_RKT0_RKT1_RKT2_ENKUlRKT_RKT0_E_clISC_SG_EEDaSW_SZ_)
$_ZN7cutlass13device_kernelIN5flash19enable_sm80_to_sm89INS1_16FlashAttnBwdSm80INS1_25CollectiveMainloopBwdSm80ILi2ELi2EN4cute5tupleIJNS5_1CILi128EEES8_NS7_ILi64EEEEEENS_10bfloat16_tEfNS_4arch4Sm80ELb1ELb0ELb1ELb1ELb0ELb0ELb0ELb0ELi2ELi4ELi4ELi4ELb0EEENS1_21CollectiveEpilogueBwdISA_SB_SD_Li256ELb1ELb0ELi2EEENS1_25SingleTileBwdLPTSchedulerILb1ELi128ELb0EEEEEEEEEvNT_6ParamsE$_ZZN4cute6detail16composition_implINS_5tupleIJNS_1CILi8EEENS3_ILi2EEES5_S5_S4_S5_EEENS2_IJNS3_ILi1EEEiiiNS3_ILi72EEENS3_ILi512EEEEEENS2_IJNS2_IJS5_S5_S5_EEES5_NS3_ILi4EEEEEENS2_IJNS2_IJS7_S9_S4_EEENS3_ILi4096EEENS3_ILi16EEEEEEEEDaRKT_RKT0_RKT1_RKT2_ENKUlRKT_RKT0_E_clISC_SG_EEDaSW_SZ_:
        /* <DEDUP_REMOVED lines=33> */
        .type           $_ZN7cutlass13device_kernelIN5flash19enable_sm80_to_sm89INS1_16FlashAttnBwdSm80INS1_25CollectiveMainloopBwdSm80ILi2ELi2EN4cute5tupleIJNS5_1CILi128EEES8_NS7_ILi64EEEEEENS_10bfloat16_tEfNS_4arch4Sm80ELb1ELb0ELb1ELb1ELb0ELb0ELb0ELb0ELi2ELi4ELi4ELi4ELb0EEENS1_21CollectiveEpilogueBwdISA_SB_SD_Li256ELb1ELb0ELi2EEENS1_25SingleTileBwdLPTSchedulerILb1ELi128ELb0EEEEEEEEEvNT_6ParamsE$_ZZN4cute6detail16composition_implINS_5tupleIJNS_1CILi8EEENS3_ILi2EEES5_S5_S4_S5_EEENS2_IJNS3_ILi1EEEiiiNS3_ILi72EEENS3_ILi512EEEEEENS2_IJNS3_ILi4EEES5_EEENS2_IJNS3_ILi16EEENS3_ILi8192EEEEEEEEDaRKT_RKT0_RKT1_RKT2_ENKUlRKT_RKT0_E_clISB_SD_EEDaSU_SX_,@function
        .size           $_ZN7cutlass13device_kernelIN5flash19enable_sm80_to_sm89INS1_16FlashAttnBwdSm80INS1_25CollectiveMainloopBwdSm80ILi2ELi2EN4cute5tupleIJNS5_1CILi128EEES8_NS7_ILi64EEEEEENS_10bfloat16_tEfNS_4arch4Sm80ELb1ELb0ELb1ELb1ELb0ELb0ELb0ELb0ELi2ELi4ELi4ELi4ELb0EEENS1_21CollectiveEpilogueBwdISA_SB_SD_Li256ELb1ELb0ELi2EEENS1_25SingleTileBwdLPTSchedulerILb1ELi128ELb0EEEEEEEEEvNT_6ParamsE$_ZZN4cute6detail16composition_implINS_5tupleIJNS_1CILi8EEENS3_ILi2EEES5_S5_S4_S5_EEENS2_IJNS3_ILi1EEEiiiNS3_ILi72EEENS3_ILi512EEEEEENS2_IJNS3_ILi4EEES5_EEENS2_IJNS3_ILi16EEENS3_ILi8192EEEEEEEEDaRKT_RKT0_RKT1_RKT2_ENKUlRKT_RKT0_E_clISB_SD_EEDaSU_SX_,($_ZN7cutlass13device_kernelIN5flash19enable_sm80_to_sm89INS1_16FlashAttnBwdSm80INS1_25CollectiveMainloopBwdSm80ILi2ELi2EN4cute5tupleIJNS5_1CILi128EEES8_NS7_ILi64EEEEEENS_10bfloat16_tEfNS_4arch4Sm80ELb1ELb0ELb1ELb1ELb0ELb0ELb0ELb0ELi2ELi4ELi4ELi4ELb0EEENS1_21CollectiveEpilogueBwdISA_SB_SD_Li256ELb1ELb0ELi2EEENS1_25SingleTileBwdLPTSchedulerILb1ELi128ELb0EEEEEEEEEvNT_6ParamsE$_ZZN4cute6detail16composition_implINS_5tupleIJNS_1CILi8EEENS3_ILi2EEES5_S5_S4_S5_EEENS2_IJNS3_ILi1EEEiiiNS3_ILi72EEENS3_ILi512EEEEEENS2_IJS5_S5_EEENS2_IJS7_S4_EEEEEDaRKT_RKT0_RKT1_RKT2_ENKUlRKT_RKT0_E_clIS5_S4_EEDaSR_SU_ - $_ZN7cutlass13device_kernelIN5flash19enable_sm80_to_sm89INS1_16FlashAttnBwdSm80INS1_25CollectiveMainloopBwdSm80ILi2ELi2EN4cute5tupleIJNS5_1CILi128EEES8_NS7_ILi64EEEEEENS_10bfloat16_tEfNS_4arch4Sm80ELb1ELb0ELb1ELb1ELb0ELb0ELb0ELb0ELi2ELi4ELi4ELi4ELb0EEENS1_21CollectiveEpilogueBwdISA_SB_SD_Li256ELb1ELb0ELi2EEENS1_25SingleTileBwdLPTSchedulerILb1ELi128ELb0EEEEEEEEEvNT_6ParamsE$_ZZN4cute6detail16composition_implINS_5tupleIJNS_1CILi8EEENS3_ILi2EEES5_S5_S4_S5_EEENS2_IJNS3_ILi1EEEiiiNS3_ILi72EEENS3_ILi512EEEEEENS2_IJNS3_ILi4EEES5_EEENS2_IJNS3_ILi16EEENS3_ILi8192EEEEEEEEDaRKT_RKT0_RKT1_RKT2_ENKUlRKT_RKT0_E_clISB_SD_EEDaSU_SX_)
$_ZN7cutlass13device_kernelIN5flash19enable_sm80_to_sm89INS1_16FlashAttnBwdSm80INS1_25CollectiveMainloopBwdSm80ILi2ELi2EN4cute5tupleIJNS5_1CILi128EEES8_NS7_ILi64EEEEEENS_10bfloat16_tEfNS_4arch4Sm80ELb1ELb0ELb1ELb1ELb0ELb0ELb0ELb0ELi2ELi4ELi4ELi4ELb0EEENS1_21CollectiveEpilogueBwdISA_SB_SD_Li256ELb1ELb0ELi2EEENS1_25SingleTileBwdLPTSchedulerILb1ELi128ELb0EEEEEEEEEvNT_6ParamsE$_ZZN4cute6detail16composition_implINS_5tupleIJNS_1CILi8EEENS3_ILi2EEES5_S5_S4_S5_EEENS2_IJNS3_ILi1EEEiiiNS3_ILi72EEENS3_ILi512EEEEEENS2_IJNS3_ILi4EEES5_EEENS2_IJNS3_ILi16EEENS3_ILi8192EEEEEEEEDaRKT_RKT0_RKT1_RKT2_ENKUlRKT_RKT0_E_clISB_SD_EEDaSU_SX_:
        /* <DEDUP_REMOVED lines=35> */
        .type           $_ZN7cutlass13device_kernelIN5flash19enable_sm80_to_sm89INS1_16FlashAttnBwdSm80INS1_25CollectiveMainloopBwdSm80ILi2ELi2EN4cute5tupleIJNS5_1CILi128EEES8_NS7_ILi64EEEEEENS_10bfloat16_tEfNS_4arch4Sm80ELb1ELb0ELb1ELb1ELb0ELb0ELb0ELb0ELi2ELi4ELi4ELi4ELb0EEENS1_21CollectiveEpilogueBwdISA_SB_SD_Li256ELb1ELb0ELi2EEENS1_25SingleTileBwdLPTSchedulerILb1ELi128ELb0EEEEEEEEEvNT_6ParamsE$_ZZN4cute6detail16composition_implINS_5tupleIJNS_1CILi8EEENS3_ILi2EEES5_S5_S4_S5_EEENS2_IJNS3_ILi1EEEiiiNS3_ILi72EEENS3_ILi512EEEEEENS2_IJS5_S5_EEENS2_IJS7_S4_EEEEEDaRKT_RKT0_RKT1_RKT2_ENKUlRKT_RKT0_E_clIS5_S4_EEDaSR_SU_,@function
        .size           $_ZN7cutlass13device_kernelIN5flash19enable_sm80_to_sm89INS1_16FlashAttnBwdSm80INS1_25CollectiveMainloopBwdSm80ILi2ELi2EN4cute5tupleIJNS5_1CILi128EEES8_NS7_ILi64EEEEEENS_10bfloat16_tEfNS_4arch4Sm80ELb1ELb0ELb1ELb1ELb0ELb0ELb0ELb0ELi2ELi4ELi4ELi4ELb0EEENS1_21CollectiveEpilogueBwdISA_SB_SD_Li256ELb1ELb0ELi2EEENS1_25SingleTileBwdLPTSchedulerILb1ELi128ELb0EEEEEEEEEvNT_6ParamsE$_ZZN4cute6detail16composition_implINS_5tupleIJNS_1CILi8EEENS3_ILi2EEES5_S5_S4_S5_EEENS2_IJNS3_ILi1EEEiiiNS3_ILi72EEENS3_ILi512EEEEEENS2_IJS5_S5_EEENS2_IJS7_S4_EEEEEDaRKT_RKT0_RKT1_RKT2_ENKUlRKT_RKT0_E_clIS5_S4_EEDaSR_SU_,($_ZN7cutlass13device_kernelIN5flash19enable_sm80_to_sm89INS1_16FlashAttnBwdSm80INS1_25CollectiveMainloopBwdSm80ILi2ELi2EN4cute5tupleIJNS5_1CILi128EEES8_NS7_ILi64EEEEEENS_10bfloat16_tEfNS_4arch4Sm80ELb1ELb0ELb1ELb1ELb0ELb0ELb0ELb0ELi2ELi4ELi4ELi4ELb0EEENS1_21CollectiveEpilogueBwdISA_SB_SD_Li256ELb1ELb0ELi2EEENS1_25SingleTileBwdLPTSchedulerILb1ELi128ELb0EEEEEEEEEvNT_6ParamsE$_ZZN4cute6detail16composition_implINS_5tupleIJNS_1CILi8EEENS3_ILi2EEES5_S5_S4_S5_EEENS2_IJNS3_ILi1EEEiiiNS3_ILi72EEENS3_ILi512EEEEEENS2_IJS5_S5_S5_EEENS2_IJS7_S9_S4_EEEEEDaRKT_RKT0_RKT1_RKT2_ENKUlRKT_RKT0_E_clIS5_S4_EEDaSR_SU_ - $_ZN7cutlass13device_kernelIN5flash19enable_sm80_to_sm89INS1_16FlashAttnBwdSm80INS1_25CollectiveMainloopBwdSm80ILi2ELi2EN4cute5tupleIJNS5_1CILi128EEES8_NS7_ILi64EEEEEENS_10bfloat16_tEfNS_4arch4Sm80ELb1ELb0ELb1ELb1ELb0ELb0ELb0ELb0ELi2ELi4ELi4ELi4ELb0EEENS1_21CollectiveEpilogueBwdISA_SB_SD_Li256ELb1ELb0ELi2EEENS1_25SingleTileBwdLPTSchedulerILb1ELi128ELb0EEEEEEEEEvNT_6ParamsE$_ZZN4cute6detail16composition_implINS_5tupleIJNS_1CILi8EEENS3_ILi2EEES5_S5_S4_S5_EEENS2_IJNS3_ILi1EEEiiiNS3_ILi72EEENS3_ILi512EEEEEENS2_IJS5_S5_EEENS2_IJS7_S4_EEEEEDaRKT_RKT0_RKT1_RKT2_ENKUlRKT_RKT0_E_clIS5_S4_EEDaSR_SU_)
$_ZN7cutlass13device_kernelIN5flash19enable_sm80_to_sm89INS1_16FlashAttnBwdSm80INS1_25CollectiveMainloopBwdSm80ILi2ELi2EN4cute5tupleIJNS5_1CILi128EEES8_NS7_ILi64EEEEEENS_10bfloat16_tEfNS_4arch4Sm80ELb1ELb0ELb1ELb1ELb0ELb0ELb0ELb0ELi2ELi4ELi4ELi4ELb0EEENS1_21CollectiveEpilogueBwdISA_SB_SD_Li256ELb1ELb0ELi2EEENS1_25SingleTileBwdLPTSchedulerILb1ELi128ELb0EEEEEEEEEvNT_6ParamsE$_ZZN4cute6detail16composition_implINS_5tupleIJNS_1CILi8EEENS3_ILi2EEES5_S5_S4_S5_EEENS2_IJNS3_ILi1EEEiiiNS3_ILi72EEENS3_ILi512EEEEEENS2_IJS5_S5_EEENS2_IJS7_S4_EEEEEDaRKT_RKT0_RKT1_RKT2_ENKUlRKT_RKT0_E_clIS5_S4_EEDaSR_SU_:
        /* <DEDUP_REMOVED lines=15> */
[----:B-1---5:R-:W-:Y:S05]  /*f9c0*/  CALL.REL.NOINC `($_ZN7cutlass13device_kernelIN5flash19enable_sm80_to_sm89INS1_16FlashAttnBwdSm80INS1_25CollectiveMainloopBwdSm80ILi2ELi2EN4cute5tupleIJNS5_1CILi128EEES8_NS7_ILi64EEEEEENS_10bfloat16_tEfNS_4arch4Sm80ELb1ELb0ELb1ELb1ELb0ELb0ELb0ELb0ELi2ELi4ELi4ELi4ELb0EEENS1_21CollectiveEpilogueBwdISA_SB_SD_Li256ELb1ELb0ELi2EEENS1_25SingleTileBwdLPTSchedulerILb1ELi128ELb0EEEEEEEEEvNT_6ParamsE$_ZZN4cute6detail16composition_implINS_5tupleIJNS_1CILi8EEENS3_ILi2EEES5_S5_S4_S5_EEENS2_IJNS3_ILi1EEEiiiNS3_ILi72EEENS3_ILi512EEEEEES5_S4_EEDaRKT_RKT0_RKT1_RKT2_ENKUlRKT_T0_E_clINS2_IJNS2_IJEEEST_S5_S7_EEENS_17integral_constantIiLi1EEEEEDaSP_SQ_) ;  /* 0x0000066000007944 */ /* 0x022fea0003c00000 */
[----:B-----5:R2:W-:Y:S01]  /*f9d0*/  STL [R1+0x13b0], R2 ;  /* 0x0013b00201007387 */ /* 0x0205e20000100800 */
[----:B------:R-:W-:Y:S02]  /*f9e0*/  IADD3 R3, R5, 0x28, RZ ;  /* 0x0000002805037810 */ /* 0x000fe40007ffe0ff */
[----:B------:R-:W-:Y:S01]  /*f9f0*/  MOV R6, 0xfa20 ;  /* 0x0000fa2000067802 */ /* 0x000fe20000000f00 */
[----:B------:R2:W-:Y:S04]  /*fa00*/  STL.64 [R1+0x13a8], R72 ;  /* 0x0013a84801007387 */ /* 0x0005e80000100a00 */
[----:B-12---:R-:W-:Y:S05]  /*fa10*/  CALL.REL.NOINC `($_ZN7cutlass13device_kernelIN5flash19enable_sm80_to_sm89INS1_16FlashAttnBwdSm80INS1_25CollectiveMainloopBwdSm80ILi2ELi2EN4cute5tupleIJNS5_1CILi128EEES8_NS7_ILi64EEEEEENS_10bfloat16_tEfNS_4arch4Sm80ELb1ELb0ELb1ELb1ELb0ELb0ELb0ELb0ELi2ELi4ELi4ELi4ELb0EEENS1_21CollectiveEpilogueBwdISA_SB_SD_Li256ELb1ELb0ELi2EEENS1_25SingleTileBwdLPTSchedulerILb1ELi128ELb0EEEEEEEEEvNT_6ParamsE$_ZZN4cute6detail16composition_implINS_5tupleIJNS_1CILi8EEENS3_ILi2EEES5_S5_S4_S5_EEENS2_IJNS3_ILi1EEEiiiNS3_ILi72EEENS3_ILi512EEEEEES5_S4_EEDaRKT_RKT0_RKT1_RKT2_ENKUlRKT_T0_E_clINS2_IJNS2_IJS5_EEENS2_IJiEEES7_S7_EEENS_17integral_constantIiLi2EEEEEDaSP_SQ_) ;  /* 0x000006e000007944 */ /* 0x006fea0003c00000 */
[----:B------:R-:W2:Y:S01]  /*fa20*/  LDL.64 R8, [R1+0x13a8] ;  /* 0x0013a80001087983 */ /* 0x000ea20000100a00 */
[----:B------:R-:W-:Y:S02]  /*fa30*/  IADD3 R3, R5, 0x18, RZ ;  /* 0x0000001805037810 */ /* 0x000fe40007ffe0ff */
[----:B------:R-:W-:Y:S01]  /*fa40*/  MOV R6, 0xfa80 ;  /* 0x0000fa8000067802 */ /* 0x000fe20000000f00 */
[----:B-----5:R3:W-:Y:S04]  /*fa50*/  STL [R1+0x13a0], R2 ;  /* 0x0013a00201007387 */ /* 0x0207e80000100800 */
[----:B--2---:R3:W-:Y:S02]  /*fa60*/  STL.64 [R1+0x1398], R8 ;  /* 0x0013980801007387 */ /* 0x0047e40000100a00 */
[----:B-1-3--:R-:W-:Y:S05]  /*fa70*/  CALL.REL.NOINC `($_ZN7cutlass13device_kernelIN5flash19enable_sm80_to_sm89INS1_16FlashAttnBwdSm80INS1_25CollectiveMainloopBwdSm80ILi2ELi2EN4cute5tupleIJNS5_1CILi128EEES8_NS7_ILi64EEEEEENS_10bfloat16_tEfNS_4arch4Sm80ELb1ELb0ELb1ELb1ELb0ELb0ELb0ELb0ELi2ELi4ELi4ELi4ELb0EEENS1_21CollectiveEpilogueBwdISA_SB_SD_Li256ELb1ELb0ELi2EEENS1_25SingleTileBwdLPTSchedulerILb1ELi128ELb0EEEEEEEEEvNT_6ParamsE$_ZZN4cute6detail16composition_implINS_5tupleIJNS_1CILi8EEENS3_ILi2EEES5_S5_S4_S5_EEENS2_IJNS3_ILi1EEEiiiNS3_ILi72EEENS3_ILi512EEEEEES5_S4_EEDaRKT_RKT0_RKT1_RKT2_ENKUlRKT_T0_E_clINS2_IJNS2_IJS5_EEENS2_IJiEEES7_S7_EEENS_17integral_constantIiLi3EEEEEDaSP_SQ_) ;  /* 0x0000072000007944 */ /* 0x00afea0003c00000 */
[----:B------:R-:W2:Y:S01]  /*fa80*/  LDL.64 R8, [R1+0x1398] ;  /* 0x0013980001087983 */ /* 0x000ea20000100a00 */
[----:B------:R-:W-:-:S02]  /*fa90*/  IADD3 R3, R5, 0x8, RZ ;  /* 0x0000000805037810 */ /* 0x000fc40007ffe0ff */
[----:B------:R-:W-:Y:S01]  /*faa0*/  MOV R6, 0xfae0 ;  /* 0x0000fae000067802 */ /* 0x000fe20000000f00 */
[----:B-----5:R3:W-:Y:S04]  /*fab0*/  STL [R1+0x1390], R2 ;  /* 0x0013900201007387 */ /* 0x0207e80000100800 */
[----:B--2---:R3:W-:Y:S02]  /*fac0*/  STL.64 [R1+0x1388], R8 ;  /* 0x0013880801007387 */ /* 0x0047e40000100a00 */
[----:B-1-3--:R-:W-:Y:S05]  /*fad0*/  CALL.REL.NOINC `($_ZN7cutlass13device_kernelIN5flash19enable_sm80_to_sm89INS1_16FlashAttnBwdSm80INS1_25CollectiveMainloopBwdSm80ILi2ELi2EN4cute5tupleIJNS5_1CILi128EEES8_NS7_ILi64EEEEEENS_10bfloat16_tEfNS_4arch4Sm80ELb1ELb0ELb1ELb1ELb0ELb0ELb0ELb0ELi2ELi4ELi4ELi4ELb0EEENS1_21CollectiveEpilogueBwdISA_SB_SD_Li256ELb1ELb0ELi2EEENS1_25SingleTileBwdLPTSchedulerILb1ELi128ELb0EEEEEEEEEvNT_6ParamsE$_ZZN4cute6detail16composition_implINS_5tupleIJNS_1CILi8EEENS3_ILi2EEES5_S5_S4_S5_EEENS2_IJNS3_ILi1EEEiiiNS3_ILi72EEENS3_ILi512EEEEEES5_S4_EEDaRKT_RKT0_RKT1_RKT2_ENKUlRKT_T0_E_clINS2_IJNS2_IJS5_EEENS2_IJiEEES7_S7_EEENS_17integral_constantIiLi4EEEEEDaSP_SQ_) ;  /* 0x0000076000007944 */ /* 0x00afea0003c00000 */
[----:B------:R-:W-:Y:S02]  /*fae0*/  MOV R2, R63 ;  /* 0x0000003f00027202 */ /* 0x000fe40000000f00 */
[----:B------:R-:W-:Y:S02]  /*faf0*/  MOV R6, 0xfb10 ;  /* 0x0000fb1000067802 */ /* 0x000fe40000000f00 */
[----:B-1---5:R-:W-:Y:S05]  /*fb00*/  CALL.REL.NOINC `($_ZN7cutlass13device_kernelIN5flash19enable_sm80_to_sm89INS1_16FlashAttnBwdSm80INS1_25CollectiveMainloopBwdSm80ILi2ELi2EN4cute5tupleIJNS5_1CILi128EEES8_NS7_ILi64EEEEEENS_10bfloat16_tEfNS_4arch4Sm80ELb1ELb0ELb1ELb1ELb0ELb0ELb0ELb0ELi2ELi4ELi4ELi4ELb0EEENS1_21CollectiveEpilogueBwdISA_SB_SD_Li256ELb1ELb0ELi2EEENS1_25SingleTileBwdLPTSchedulerILb1ELi128ELb0EEEEEEEEEvNT_6ParamsE$_ZN4cute5tupleIJNS_1CILi2EEEiEEC2ERKS2_RKi) ;  /* 0xffffcc5000007944 */ /* 0x022fea0003c3ffff */
[----:B------:R1:W5:Y:S01]  /*fb10*/  LDL R2, [R1+0x13c8] ;  /* 0x0013c80001027983 */ /* 0x0003620000100800 */
[----:B------:R-:W-:-:S04]  /*fb20*/  MOV R69, 0x0 ;  /* 0x0000000000457802 */ /* 0x000fc80000000f00 */
[----:B------:R-:W-:Y:S05]  /*fb30*/  RET.REL.NODEC R68 `(_ZN7cutlass13device_kernelIN5flash19enable_sm80_to_sm89INS1_16FlashAttnBwdSm80INS1_25CollectiveMainloopBwdSm80ILi2ELi2EN4cute5tupleIJNS5_1CILi128EEES8_NS7_ILi64EEEEEENS_10bfloat16_tEfNS_4arch4Sm80ELb1ELb0ELb1ELb1ELb0ELb0ELb0ELb0ELi2ELi4ELi4ELi4ELb0EEENS1_21CollectiveEpilogueBwdISA_SB_SD_Li256ELb1ELb0ELi2EEENS1_25SingleTileBwdLPTSchedulerILb1ELi128ELb0EEEEEEEEEvNT_6ParamsE) ;  /* 0xffff04c044007950 */ /* 0x000fea0003c3ffff */
        .type           $_ZN7cutlass13device_kernelIN5flash19enable_sm80_to_sm89INS1_16FlashAttnBwdSm80INS1_25CollectiveMainloopBwdSm80ILi2ELi2EN4cute5tupleIJNS5_1CILi128EEES8_NS7_ILi64EEEEEENS_10bfloat16_tEfNS_4arch4Sm80ELb1ELb0ELb1ELb1ELb0ELb0ELb0ELb0ELi2ELi4ELi4ELi4ELb0EEENS1_21CollectiveEpilogueBwdISA_SB_SD_Li256ELb1ELb0ELi2EEENS1_25SingleTileBwdLPTSchedulerILb1ELi128ELb0EEEEEEEEEvNT_6ParamsE$_ZZN4cute6detail16composition_implINS_5tupleIJNS_1CILi8EEENS3_ILi2EEES5_S5_S4_S5_EEENS2_IJNS3_ILi1EEEiiiNS3_ILi72EEENS3_ILi512EEEEEENS2_IJS5_S5_S5_EEENS2_IJS7_S9_S4_EEEEEDaRKT_RKT0_RKT1_RKT2_ENKUlRKT_RKT0_E_clIS5_S4_EEDaSR_SU_,@function
        .size           $_ZN7cutlass13device_kernelIN5flash19enable_sm80_to_sm89INS1_16FlashAttnBwdSm80INS1_25CollectiveMainloopBwdSm80ILi2ELi2EN4cute5tupleIJNS5_1CILi128EEES8_NS7_ILi64EEEEEENS_10bfloat16_tEfNS_4arch4Sm80ELb1ELb0ELb1ELb1ELb0ELb0ELb0ELb0ELi2ELi4ELi4ELi4ELb0EEENS1_21CollectiveEpilogueBwdISA_SB_SD_Li256ELb1ELb0ELi2EEENS1_25SingleTileBwdLPTSchedulerILb1ELi128ELb0EEEEEEEEEvNT_6ParamsE$_ZZN4cute6detail16composition_implINS_5tupleIJNS_1CILi8EEENS3_ILi2EEES5_S5_S4_S5_EEENS2_IJNS3_ILi1EEEiiiNS3_ILi72EEENS3_ILi512EEEEEENS2_IJS5_S5_S5_EEENS2_IJS7_S9_S4_EEEEEDaRKT_RKT0_RKT1_RKT2_ENKUlRKT_RKT0_E_clIS5_S4_EEDaSR_SU_,($_ZN7cutlass13device_kernelIN5flash19enable_sm80_to_sm89INS1_16FlashAttnBwdSm80INS1_25CollectiveMainloopBwdSm80ILi2ELi2EN4cute5tupleIJNS5_1CILi128EEES8_NS7_ILi64EEEEEENS_10bfloat16_tEfNS_4arch4Sm80ELb1ELb0ELb1ELb1ELb0ELb0ELb0ELb0ELi2ELi4ELi4ELi4ELb0EEENS1_21CollectiveEpilogueBwdISA_SB_SD_Li256ELb1ELb0ELi2EEENS1_25SingleTileBwdLPTSchedulerILb1ELi128ELb0EEEEEEEEEvNT_6ParamsE$_ZZN4cute6detail16composition_implINS_5tupleIJNS_1CILi8EEENS3_ILi2EEES5_S5_S4_S5_EEENS2_IJNS3_ILi1EEEiiiNS3_ILi72EEENS3_ILi512EEEEEENS3_ILi4EEENS3_ILi16EEEEEDaRKT_RKT0_RKT1_RKT2_ENKUlRKT_T0_E_clINS2_IJNS2_IJEEESV_SB_S7_EEENS_17integral_constantIiLi2EEEEEDaSR_SS_ - $_ZN7cutlass13device_kernelIN5flash19enable_sm80_to_sm89INS1_16FlashAttnBwdSm80INS1_25CollectiveMainloopBwdSm80ILi2ELi2EN4cute5tupleIJNS5_1CILi128EEES8_NS7_ILi64EEEEEENS_10bfloat16_tEfNS_4arch4Sm80ELb1ELb0ELb1ELb1ELb0ELb0ELb0ELb0ELi2ELi4ELi4ELi4ELb0EEENS1_21CollectiveEpilogueBwdISA_SB_SD_Li256ELb1ELb0ELi2EEENS1_25SingleTileBwdLPTSchedulerILb1ELi128ELb0EEEEEEEEEvNT_6ParamsE$_ZZN4cute6detail16composition_implINS_5tupleIJNS_1CILi8EEENS3_ILi2EEES5_S5_S4_S5_EEENS2_IJNS3_ILi1EEEiiiNS3_ILi72EEENS3_ILi512EEEEEENS2_IJS5_S5_S5_EEENS2_IJS7_S9_S4_EEEEEDaRKT_RKT0_RKT1_RKT2_ENKUlRKT_RKT0_E_clIS5_S4_EEDaSR_SU_)
$_ZN7cutlass13device_kernelIN5flash19enable_sm80_to_sm89INS1_16FlashAttnBwdSm80INS1_25CollectiveMainloopBwdSm80ILi2ELi2EN4cute5tupleIJNS5_1CILi128EEES8_NS7_ILi64EEEEEENS_10bfloat16_tEfNS_4arch4Sm80ELb1ELb0ELb1ELb1ELb0ELb0ELb0ELb0ELi2ELi4ELi4ELi4ELb0EEENS1_21CollectiveEpilogueBwdISA_SB_SD_Li256ELb1ELb0ELi2EEENS1_25SingleTileBwdLPTSchedulerILb1ELi128ELb0EEEEEEEEEvNT_6ParamsE$_ZZN4cute6detail16composition_implINS_5tupleIJNS_1CILi8EEENS3_ILi2EEES5_S5_S4_S5_EEENS2_IJNS3_ILi1EEEiiiNS3_ILi72EEENS3_ILi512EEEEEENS2_IJS5_S5_S5_EEENS2_IJS7_S9_S4_EEEEEDaRKT_RKT0_RKT1_RKT2_ENKUlRKT_RKT0_E_clIS5_S4_EEDaSR_SU_:
        /* <DEDUP_REMOVED lines=37> */
[----:B------:R-:W-:Y:S02]  /*fd90*/  MOV R4, R10 ;  /* 0x0000000a00047202 */ /* 0x000fe40000000f00 */
[----:B------:R-:W-:-:S04]  /*fda0*/  MOV R5, 0x0 ;  /* 0x0000000000057802 */ /* 0x000fc80000000f00 */
[----:B------:R-:W-:Y:S05]  /*fdb0*/  RET.REL.NODEC R4 `(_ZN7cutlass13device_kernelIN5flash19enable_sm80_to_sm89INS1_16FlashAttnBwdSm80INS1_25CollectiveMainloopBwdSm80ILi2ELi2EN4cute5tupleIJNS5_1CILi128EEES8_NS7_ILi64EEEEEENS_10bfloat16_tEfNS_4arch4Sm80ELb1ELb0ELb1ELb1ELb0ELb0ELb0ELb0ELi2ELi4ELi4ELi4ELb0EEENS1_21CollectiveEpilogueBwdISA_SB_SD_Li256ELb1ELb0ELi2EEENS1_25SingleTileBwdLPTSchedulerILb1ELi128ELb0EEEEEEEEEvNT_6ParamsE) ;  /* 0xffff024004007950 */ /* 0x000fea0003c3ffff */
        .type           $_ZN7cutlass13device_kernelIN5flash19enable_sm80_to_sm89INS1_16FlashAttnBwdSm80INS1_25CollectiveMainloopBwdSm80ILi2ELi2EN4cute5tupleIJNS5_1CILi128EEES8_NS7_ILi64EEEEEENS_10bfloat16_tEfNS_4arch4Sm80ELb1ELb0ELb1ELb1ELb0ELb0ELb0ELb0ELi2ELi4ELi4ELi4ELb0EEENS1_21CollectiveEpilogueBwdISA_SB_SD_Li256ELb1ELb0ELi2EEENS1_25SingleTileBwdLPTSchedulerILb1ELi128ELb0EEEEEEEEEvNT_6ParamsE$_ZZN4cute6detail16composition_implINS_5tupleIJNS_1CILi8EEENS3_ILi2EEES5_S5_S4_S5_EEENS2_IJNS3_ILi1EEEiiiNS3_ILi72EEENS3_ILi512EEEEEENS3_ILi4EEENS3_ILi16EEEEEDaRKT_RKT0_RKT1_RKT2_ENKUlRKT_T0_E_clINS2_IJNS2_IJEEESV_SB_S7_EEENS_17integral_constantIiLi2EEEEEDaSR_SS_,@function
        .size           $_ZN7cutlass13device_kernelIN5flash19enable_sm80_to_sm89INS1_16FlashAttnBwdSm80INS1_25CollectiveMainloopBwdSm80ILi2ELi2EN4cute5tupleIJNS5_1CILi128EEES8_NS7_ILi64EEEEEENS_10bfloat16_tEfNS_4arch4Sm80ELb1ELb0ELb1ELb1ELb0ELb0ELb0ELb0ELi2ELi4ELi4ELi4ELb0EEENS1_21CollectiveEpilogueBwdISA_SB_SD_Li256ELb1ELb0ELi2EEENS1_25SingleTileBwdLPTSchedulerILb1ELi128ELb0EEEEEEEEEvNT_6ParamsE$_ZZN4cute6detail16composition_implINS_5tupleIJNS_1CILi8EEENS3_ILi2EEES5_S5_S4_S5_EEENS2_IJNS3_ILi1EEEiiiNS3_ILi72EEENS3_ILi512EEEEEENS3_ILi4EEENS3_ILi16EEEEEDaRKT_RKT0_RKT1_RKT2_ENKUlRKT_T0_E_clINS2_IJNS2_IJEEESV_SB_S7_EEENS_17integral_constantIiLi2EEEEEDaSR_SS_,($_ZN7cutlass13device_kernelIN5flash19enable_sm80_to_sm89INS1_16FlashAttnBwdSm80INS1_25CollectiveMainloopBwdSm80ILi2ELi2EN4cute5tupleIJNS5_1CILi128EEES8_NS7_ILi64EEEEEENS_10bfloat16_tEfNS_4arch4Sm80ELb1ELb0ELb1ELb1ELb0ELb0ELb0ELb0ELi2ELi4ELi4ELi4ELb0EEENS1_21CollectiveEpilogueBwdISA_SB_SD_Li256ELb1ELb0ELi2EEENS1_25SingleTileBwdLPTSchedulerILb1ELi128ELb0EEEEEEEEEvNT_6ParamsE$_ZZN4cute6detail16composition_implINS_5tupleIJNS_1CILi8EEENS3_ILi2EEES5_S5_S4_S5_EEENS2_IJNS3_ILi1EEEiiiNS3_ILi72EEENS3_ILi512EEEEEENS3_ILi4EEENS3_ILi16EEEEEDaRKT_RKT0_RKT1_RKT2_ENKUlRKT_T0_E_clINS2_IJNS2_IJS5_EEENS2_IJiEEES5_S7_EEENS_17integral_constantIiLi3EEEEEDaSR_SS_ - $_ZN7cutlass13device_kernelIN5flash19enable_sm80_to_sm89INS1_16FlashAttnBwdSm80INS1_25CollectiveMainloopBwdSm80ILi2ELi2EN4cute5tupleIJNS5_1CILi128EEES8_NS7_ILi64EEEEEENS_10bfloat16_tEfNS_4arch4Sm80ELb1ELb0ELb1ELb1ELb0ELb0ELb0ELb0ELi2ELi4ELi4ELi4ELb0EEENS1_21CollectiveEpilogueBwdISA_SB_SD_Li256ELb1ELb0ELi2EEENS1_25SingleTileBwdLPTSchedulerILb1ELi128ELb0EEEEEEEEEvNT_6ParamsE$_ZZN4cute6detail16composition_implINS_5tupleIJNS_1CILi8EEENS3_ILi2EEES5_S5_S4_S5_EEENS2_IJNS3_ILi1EEEiiiNS3_ILi72EEENS3_ILi512EEEEEENS3_ILi4EEENS3_ILi16EEEEEDaRKT_RKT0_RKT1_RKT2_ENKUlRKT_T0_E_clINS2_IJNS2_IJEEESV_SB_S7_EEENS_17integral_constantIiLi2EEEEEDaSR_SS_)
$_ZN7cutlass13device_kernelIN5flash19enable_sm80_to_sm89INS1_16FlashAttnBwdSm80INS1_25CollectiveMainloopBwdSm80ILi2ELi2EN4cute5tupleIJNS5_1CILi128EEES8_NS7_ILi64EEEEEENS_10bfloat16_tEfNS_4arch4Sm80ELb1ELb0ELb1ELb1ELb0ELb0ELb0ELb0ELi2ELi4ELi4ELi4ELb0EEENS1_21CollectiveEpilogueBwdISA_SB_SD_Li256ELb1ELb0ELi2EEENS1_25SingleTileBwdLPTSchedulerILb1ELi128ELb0EEEEEEEEEvNT_6ParamsE$_ZZN4cute6detail16composition_implINS_5tupleIJNS_1CILi8EEENS3_ILi2EEES5_S5_S4_S5_EEENS2_IJNS3_ILi1EEEiiiNS3_ILi72EEENS3_ILi512EEEEEENS3_ILi4EEENS3_ILi16EEEEEDaRKT_RKT0_RKT1_RKT2_ENKUlRKT_T0_E_clINS2_IJNS2_IJEEESV_SB_S7_EEENS_17integral_constantIiLi2EEEEEDaSR_SS_:
        /* <DEDUP_REMOVED lines=13> */
        .type           $_ZN7cutlass13device_kernelIN5flash19enable_sm80_to_sm89INS1_16FlashAttnBwdSm80INS1_25CollectiveMainloopBwdSm80ILi2ELi2EN4cute5tupleIJNS5_1CILi128EEES8_NS7_ILi64EEEEEENS_10bfloat16_tEfNS_4arch4Sm80ELb1ELb0ELb1ELb1ELb0ELb0ELb0ELb0ELi2ELi4ELi4ELi4ELb0EEENS1_21CollectiveEpilogueBwdISA_SB_SD_Li256ELb1ELb0ELi2EEENS1_25SingleTileBwdLPTSchedulerILb1ELi128ELb0EEEEEEEEEvNT_6ParamsE$_ZZN4cute6detail16composition_implINS_5tupleIJNS_1CILi8EEENS3_ILi2EEES5_S5_S4_S5_EEENS2_IJNS3_ILi1EEEiiiNS3_ILi72EEENS3_ILi512EEEEEENS3_ILi4EEENS3_ILi16EEEEEDaRKT_RKT0_RKT1_RKT2_ENKUlRKT_T0_E_clINS2_IJNS2_IJS5_EEENS2_IJiEEES5_S7_EEENS_17integral_constantIiLi3EEEEEDaSR_SS_,@function
        .size           $_ZN7cutlass13device_kernelIN5flash19enable_sm80_to_sm89INS1_16FlashAttnBwdSm80INS1_25CollectiveMainloopBwdSm80ILi2ELi2EN4cute5tupleIJNS5_1CILi128EEES8_NS7_ILi64EEEEEENS_10bfloat16_tEfNS_4arch4Sm80ELb1ELb0ELb1ELb1ELb0ELb0ELb0ELb0ELi2ELi4ELi4ELi4ELb0EEENS1_21CollectiveEpilogueBwdISA_SB_SD_Li256ELb1ELb0ELi2EEENS1_25SingleTileBwdLPTSchedulerILb1ELi128ELb0EEEEEEEEEvNT_6ParamsE$_ZZN4cute6detail16composition_implINS_5tupleIJNS_1CILi8EEENS3_ILi2EEES5_S5_S4_S5_EEENS2_IJNS3_ILi1EEEiiiNS3_ILi72EEENS3_ILi512EEEEEENS3_ILi4EEENS3_ILi16EEEEEDaRKT_RKT0_RKT1_RKT2_ENKUlRKT_T0_E_clINS2_IJNS2_IJS5_EEENS2_IJiEEES5_S7_EEENS_17integral_constantIiLi3EEEEEDaSR_SS_,($_ZN7cutlass13device_kernelIN5flash19enable_sm80_to_sm89INS1_16FlashAttnBwdSm80INS1_25CollectiveMainloopBwdSm80ILi2ELi2EN4cute5tupleIJNS5_1CILi128EEES8_NS7_ILi64EEEEEENS_10bfloat16_tEfNS_4arch4Sm80ELb1ELb0ELb1ELb1ELb0ELb0ELb0ELb0ELi2ELi4ELi4ELi4ELb0EEENS1_21CollectiveEpilogueBwdISA_SB_SD_Li256ELb1ELb0ELi2EEENS1_25SingleTileBwdLPTSchedulerILb1ELi128ELb0EEEEEEEEEvNT_6ParamsE$_ZZN4cute6detail16composition_implINS_5tupleIJNS_1CILi8EEENS3_ILi2EEES5_S5_S4_S5_EEENS2_IJNS3_ILi1EEEiiiNS3_ILi72EEENS3_ILi512EEEEEENS3_ILi4EEENS3_ILi16EEEEEDaRKT_RKT0_RKT1_RKT2_ENKUlRKT_T0_E_clINS2_IJNS2_IJS5_S5_EEENS2_IJiiEEES7_S7_EEENS_17integral_constantIiLi4EEEEEDaSR_SS_ - $_ZN7cutlass13device_kernelIN5flash19enable_sm80_to_sm89INS1_16FlashAttnBwdSm80INS1_25CollectiveMainloopBwdSm80ILi2ELi2EN4cute5tupleIJNS5_1CILi128EEES8_NS7_ILi64EEEEEENS_10bfloat16_tEfNS_4arch4Sm80ELb1ELb0ELb1ELb1ELb0ELb0ELb0ELb0ELi2ELi4ELi4ELi4ELb0EEENS1_21CollectiveEpilogueBwdISA_SB_SD_Li256ELb1ELb0ELi2EEENS1_25SingleTileBwdLPTSchedulerILb1ELi128ELb0EEEEEEEEEvNT_6ParamsE$_ZZN4cute6detail16composition_implINS_5tupleIJNS_1CILi8EEENS3_ILi2EEES5_S5_S4_S5_EEENS2_IJNS3_ILi1EEEiiiNS3_ILi72EEENS3_ILi512EEEEEENS3_ILi4EEENS3_ILi16EEEEEDaRKT_RKT0_RKT1_RKT2_ENKUlRKT_T0_E_clINS2_IJNS2_IJS5_EEENS2_IJiEEES5_S7_EEENS_17integral_constantIiLi3EEEEEDaSR_SS_)
$_ZN7cutlass13device_kernelIN5flash19enable_sm80_to_sm89INS1_16FlashAttnBwdSm80INS1_25CollectiveMainloopBwdSm80ILi2ELi2EN4cute5tupleIJNS5_1CILi128EEES8_NS7_ILi64EEEEEENS_10bfloat16_tEfNS_4arch4Sm80ELb1ELb0ELb1ELb1ELb0ELb0ELb0ELb0ELi2ELi4ELi4ELi4ELb0EEENS1_21CollectiveEpilogueBwdISA_SB_SD_Li256ELb1ELb0ELi2EEENS1_25SingleTileBwdLPTSchedulerILb1ELi128ELb0EEEEEEEEEvNT_6ParamsE$_ZZN4cute6detail16composition_implINS_5tupleIJNS_1CILi8EEENS3_ILi2EEES5_S5_S4_S5_EEENS2_IJNS3_ILi1EEEiiiNS3_ILi72EEENS3_ILi512EEEEEENS3_ILi4EEENS3_ILi16EEEEEDaRKT_RKT0_RKT1_RKT2_ENKUlRKT_T0_E_clINS2_IJNS2_IJS5_EEENS2_IJiEEES5_S7_EEENS_17integral_constantIiLi3EEEEEDaSR_SS_:
        /* <DEDUP_REMOVED lines=13> */
[----:B------:R-:W-:Y:S02]  /*ff60*/  MOV R4, R72 ;  /* 0x0000004800047202 */ /* 0x000fe40000000f00 */
[----:B------:R-:W-:-:S04]  /*ff70*/  MOV R5, 0x0 ;  /* 0x0000000000057802 */ /* 0x000fc80000000f00 */
[----:B------:R-:W-:Y:S05]  /*ff80*/  RET.REL.NODEC R4 `(_ZN7cutlass13device_kernelIN5flash19enable_sm80_to_sm89INS1_16FlashAttnBwdSm80INS1_25CollectiveMainloopBwdSm80ILi2ELi2EN4cute5tupleIJNS5_1CILi128EEES8_NS7_ILi64EEEEEENS_10bfloat16_tEfNS_4arch4Sm80ELb1ELb0ELb1ELb1ELb0ELb0ELb0ELb0ELi2ELi4ELi4ELi4ELb0EEENS1_21CollectiveEpilogueBwdISA_SB_SD_Li256ELb1ELb0ELi2EEENS1_25SingleTileBwdLPTSchedulerILb1ELi128ELb0EEEEEEEEEvNT_6ParamsE) ;  /* 0xffff007004007950 */ /* 0x000fea0003c3ffff */
        .type           $_ZN7cutlass13device_kernelIN5flash19enable_sm80_to_sm89INS1_16FlashAttnBwdSm80INS1_25CollectiveMainloopBwdSm80ILi2ELi2EN4cute5tupleIJNS5_1CILi128EEES8_NS7_ILi64EEEEEENS_10bfloat16_tEfNS_4arch4Sm80ELb1ELb0ELb1ELb1ELb0ELb0ELb0ELb0ELi2ELi4ELi4ELi4ELb0EEENS1_21CollectiveEpilogueBwdISA_SB_SD_Li256ELb1ELb0ELi2EEENS1_25SingleTileBwdLPTSchedulerILb1ELi128ELb0EEEEEEEEEvNT_6ParamsE$_ZZN4cute6detail16composition_implINS_5tupleIJNS_1CILi8EEENS3_ILi2EEES5_S5_S4_S5_EEENS2_IJNS3_ILi1EEEiiiNS3_ILi72EEENS3_ILi512EEEEEENS3_ILi4EEENS3_ILi16EEEEEDaRKT_RKT0_RKT1_RKT2_ENKUlRKT_T0_E_clINS2_IJNS2_IJS5_S5_EEENS2_IJiiEEES7_S7_EEENS_17integral_constantIiLi4EEEEEDaSR_SS_,@function
        .size           $_ZN7cutlass13device_kernelIN5flash19enable_sm80_to_sm89INS1_16FlashAttnBwdSm80INS1_25CollectiveMainloopBwdSm80ILi2ELi2EN4cute5tupleIJNS5_1CILi128EEES8_NS7_ILi64EEEEEENS_10bfloat16_tEfNS_4arch4Sm80ELb1ELb0ELb1ELb1ELb0ELb0ELb0ELb0ELi2ELi4ELi4ELi4ELb0EEENS1_21CollectiveEpilogueBwdISA_SB_SD_Li256ELb1ELb0ELi2EEENS1_25SingleTileBwdLPTSchedulerILb1ELi128ELb0EEEEEEEEEvNT_6ParamsE$_ZZN4cute6detail16composition_implINS_5tupleIJNS_1CILi8EEENS3_ILi2EEES5_S5_S4_S5_EEENS2_IJNS3_ILi1EEEiiiNS3_ILi72EEENS3_ILi512EEEEEENS3_ILi4EEENS3_ILi16EEEEEDaRKT_RKT0_RKT1_RKT2_ENKUlRKT_T0_E_clINS2_IJNS2_IJS5_S5_EEENS2_IJiiEEES7_S7_EEENS_17integral_constantIiLi4EEEEEDaSR_SS_,($_ZN7cutlass13device_kernelIN5flash19enable_sm80_to_sm89INS1_16FlashAttnBwdSm80INS1_25CollectiveMainloopBwdSm80ILi2ELi2EN4cute5tupleIJNS5_1CILi128EEES8_NS7_ILi64EEEEEENS_10bfloat16_tEfNS_4arch4Sm80ELb1ELb0ELb1ELb1ELb0ELb0ELb0ELb0ELi2ELi4ELi4ELi4ELb0EEENS1_21CollectiveEpilogueBwdISA_SB_SD_Li256ELb1ELb0ELi2EEENS1_25SingleTileBwdLPTSchedulerILb1ELi128ELb0EEEEEEEEEvNT_6ParamsE$_ZZN4cute6detail16composition_implINS_5tupleIJNS_1CILi8EEENS3_ILi2EEES5_S5_S4_S5_EEENS2_IJNS3_ILi1EEEiiiNS3_ILi72EEENS3_ILi512EEEEEES5_S4_EEDaRKT_RKT0_RKT1_RKT2_ENKUlRKT_T0_E_clINS2_IJNS2_IJEEEST_S5_S7_EEENS_17integral_constantIiLi1EEEEEDaSP_SQ_ - $_ZN7cutlass13device_kernelIN5flash19enable_sm80_to_sm89INS1_16FlashAttnBwdSm80INS1_25CollectiveMainloopBwdSm80ILi2ELi2EN4cute5tupleIJNS5_1CILi128EEES8_NS7_ILi64EEEEEENS_10bfloat16_tEfNS_4arch4Sm80ELb1ELb0ELb1ELb1ELb0ELb0ELb0ELb0ELi2ELi4ELi4ELi4ELb0EEENS1_21CollectiveEpilogueBwdISA_SB_SD_Li256ELb1ELb0ELi2EEENS1_25SingleTileBwdLPTSchedulerILb1ELi128ELb0EEEEEEEEEvNT_6ParamsE$_ZZN4cute6detail16composition_implINS_5tupleIJNS_1CILi8EEENS3_ILi2EEES5_S5_S4_S5_EEENS2_IJNS3_ILi1EEEiiiNS3_ILi72EEENS3_ILi512EEEEEENS3_ILi4EEENS3_ILi16EEEEEDaRKT_RKT0_RKT1_RKT2_ENKUlRKT_T0_E_clINS2_IJNS2_IJS5_S5_EEENS2_IJiiEEES7_S7_EEENS_17integral_constantIiLi4EEEEEDaSR_SS_)
$_ZN7cutlass13device_kernelIN5flash19enable_sm80_to_sm89INS1_16FlashAttnBwdSm80INS1_25CollectiveMainloopBwdSm80ILi2ELi2EN4cute5tupleIJNS5_1CILi128EEES8_NS7_ILi64EEEEEENS_10bfloat16_tEfNS_4arch4Sm80ELb1ELb0ELb1ELb1ELb0ELb0ELb0ELb0ELi2ELi4ELi4ELi4ELb0EEENS1_21CollectiveEpilogueBwdISA_SB_SD_Li256ELb1ELb0ELi2EEENS1_25SingleTileBwdLPTSchedulerILb1ELi128ELb0EEEEEEEEEvNT_6ParamsE$_ZZN4cute6detail16composition_implINS_5tupleIJNS_1CILi8EEENS3_ILi2EEES5_S5_S4_S5_EEENS2_IJNS3_ILi1EEEiiiNS3_ILi72EEENS3_ILi512EEEEEENS3_ILi4EEENS3_ILi16EEEEEDaRKT_RKT0_RKT1_RKT2_ENKUlRKT_T0_E_clINS2_IJNS2_IJS5_S5_EEENS2_IJiiEEES7_S7_EEENS_17integral_constantIiLi4EEEEEDaSR_SS_:
        /* <DEDUP_REMOVED lines=10> */
        .type           $_ZN7cutlass13device_kernelIN5flash19enable_sm80_to_sm89INS1_16FlashAttnBwdSm80INS1_25CollectiveMainloopBwdSm80ILi2ELi2EN4cute5tupleIJNS5_1CILi128EEES8_NS7_ILi64EEEEEENS_10bfloat16_tEfNS_4arch4Sm80ELb1ELb0ELb1ELb1ELb0ELb0ELb0ELb0ELi2ELi4ELi4ELi4ELb0EEENS1_21CollectiveEpilogueBwdISA_SB_SD_Li256ELb1ELb0ELi2EEENS1_25SingleTileBwdLPTSchedulerILb1ELi128ELb0EEEEEEEEEvNT_6ParamsE$_ZZN4cute6detail16composition_implINS_5tupleIJNS_1CILi8EEENS3_ILi2EEES5_S5_S4_S5_EEENS2_IJNS3_ILi1EEEiiiNS3_ILi72EEENS3_ILi512EEEEEES5_S4_EEDaRKT_RKT0_RKT1_RKT2_ENKUlRKT_T0_E_clINS2_IJNS2_IJEEEST_S5_S7_EEENS_17integral_constantIiLi1EEEEEDaSP_SQ_,@function
        .size           $_ZN7cutlass13device_kernelIN5flash19enable_sm80_to_sm89INS1_16FlashAttnBwdSm80INS1_25CollectiveMainloopBwdSm80ILi2ELi2EN4cute5tupleIJNS5_1CILi128EEES8_NS7_ILi64EEEEEENS_10bfloat16_tEfNS_4arch4Sm80ELb1ELb0ELb1ELb1ELb0ELb0ELb0ELb0ELi2ELi4ELi4ELi4ELb0EEENS1_21CollectiveEpilogueBwdISA_SB_SD_Li256ELb1ELb0ELi2EEENS1_25SingleTileBwdLPTSchedulerILb1ELi128ELb0EEEEEEEEEvNT_6ParamsE$_ZZN4cute6detail16composition_implINS_5tupleIJNS_1CILi8EEENS3_ILi2EEES5_S5_S4_S5_EEENS2_IJNS3_ILi1EEEiiiNS3_ILi72EEENS3_ILi512EEEEEES5_S4_EEDaRKT_RKT0_RKT1_RKT2_ENKUlRKT_T0_E_clINS2_IJNS2_IJEEEST_S5_S7_EEENS_17integral_constantIiLi1EEEEEDaSP_SQ_,($_ZN7cutlass13device_kernelIN5flash19enable_sm80_to_sm89INS1_16FlashAttnBwdSm80INS1_25CollectiveMainloopBwdSm80ILi2ELi2EN4cute5tupleIJNS5_1CILi128EEES8_NS7_ILi64EEEEEENS_10bfloat16_tEfNS_4arch4Sm80ELb1ELb0ELb1ELb1ELb0ELb0ELb0ELb0ELi2ELi4ELi4ELi4ELb0EEENS1_21CollectiveEpilogueBwdISA_SB_SD_Li256ELb1ELb0ELi2EEENS1_25SingleTileBwdLPTSchedulerILb1ELi128ELb0EEEEEEEEEvNT_6ParamsE$_ZZN4cute6detail16composition_implINS_5tupleIJNS_1CILi8EEENS3_ILi2EEES5_S5_S4_S5_EEENS2_IJNS3_ILi1EEEiiiNS3_ILi72EEENS3_ILi512EEEEEES5_S4_EEDaRKT_RKT0_RKT1_RKT2_ENKUlRKT_T0_E_clINS2_IJNS2_IJS5_EEENS2_IJiEEES7_S7_EEENS_17integral_constantIiLi2EEEEEDaSP_SQ_ - $_ZN7cutlass13device_kernelIN5flash19enable_sm80_to_sm89INS1_16FlashAttnBwdSm80INS1_25CollectiveMainloopBwdSm80ILi2ELi2EN4cute5tupleIJNS5_1CILi128EEES8_NS7_ILi64EEEEEENS_10bfloat16_tEfNS_4arch4Sm80ELb1ELb0ELb1ELb1ELb0ELb0ELb0ELb0ELi2ELi4ELi4ELi4ELb0EEENS1_21CollectiveEpilogueBwdISA_SB_SD_Li256ELb1ELb0ELi2EEENS1_25SingleTileBwdLPTSchedulerILb1ELi128ELb0EEEEEEEEEvNT_6ParamsE$_ZZN4cute6detail16composition_implINS_5tupleIJNS_1CILi8EEENS3_ILi2EEES5_S5_S4_S5_EEENS2_IJNS3_ILi1EEEiiiNS3_ILi72EEENS3_ILi512EEEEEES5_S4_EEDaRKT_RKT0_RKT1_RKT2_ENKUlRKT_T0_E_clINS2_IJNS2_IJEEEST_S5_S7_EEENS_17integral_constantIiLi1EEEEEDaSP_SQ_)
$_ZN7cutlass13device_kernelIN5flash19enable_sm80_to_sm89INS1_16FlashAttnBwdSm80INS1_25CollectiveMainloopBwdSm80ILi2ELi2EN4cute5tupleIJNS5_1CILi128EEES8_NS7_ILi64EEEEEENS_10bfloat16_tEfNS_4arch4Sm80ELb1ELb0ELb1ELb1ELb0ELb0ELb0ELb0ELi2ELi4ELi4ELi4ELb0EEENS1_21CollectiveEpilogueBwdISA_SB_SD_Li256ELb1ELb0ELi2EEENS1_25SingleTileBwdLPTSchedulerILb1ELi128ELb0EEEEEEEEEvNT_6ParamsE$_ZZN4cute6detail16composition_implINS_5tupleIJNS_1CILi8EEENS3_ILi2EEES5_S5_S4_S5_EEENS2_IJNS3_ILi1EEEiiiNS3_ILi72EEENS3_ILi512EEEEEES5_S4_EEDaRKT_RKT0_RKT1_RKT2_ENKUlRKT_T0_E_clINS2_IJNS2_IJEEEST_S5_S7_EEENS_17integral_constantIiLi1EEEEEDaSP_SQ_:
        /* <DEDUP_REMOVED lines=10> */
[----:B------:R-:W-:Y:S02]  /*100d0*/  MOV R8, R6 ;  /* 0x0000000600087202 */ /* 0x000fe40000000f00 */
[----:B------:R-:W-:-:S04]  /*100e0*/  MOV R9, 0x0 ;  /* 0x0000000000097802 */ /* 0x000fc80000000f00 */
[----:B------:R-:W-:Y:S05]  /*100f0*/  RET.REL.NODEC R8 `(_ZN7cutlass13device_kernelIN5flash19enable_sm80_to_sm89INS1_16FlashAttnBwdSm80INS1_25CollectiveMainloopBwdSm80ILi2ELi2EN4cute5tupleIJNS5_1CILi128EEES8_NS7_ILi64EEEEEENS_10bfloat16_tEfNS_4arch4Sm80ELb1ELb0ELb1ELb1ELb0ELb0ELb0ELb0ELi2ELi4ELi4ELi4ELb0EEENS1_21CollectiveEpilogueBwdISA_SB_SD_Li256ELb1ELb0ELi2EEENS1_25SingleTileBwdLPTSchedulerILb1ELi128ELb0EEEEEEEEEvNT_6ParamsE) ;  /* 0xfffeff0008007950 */ /* 0x000fea0003c3ffff */
        .type           $_ZN7cutlass13device_kernelIN5flash19enable_sm80_to_sm89INS1_16FlashAttnBwdSm80INS1_25CollectiveMainloopBwdSm80ILi2ELi2EN4cute5tupleIJNS5_1CILi128EEES8_NS7_ILi64EEEEEENS_10bfloat16_tEfNS_4arch4Sm80ELb1ELb0ELb1ELb1ELb0ELb0ELb0ELb0ELi2ELi4ELi4ELi4ELb0EEENS1_21CollectiveEpilogueBwdISA_SB_SD_Li256ELb1ELb0ELi2EEENS1_25SingleTileBwdLPTSchedulerILb1ELi128ELb0EEEEEEEEEvNT_6ParamsE$_ZZN4cute6detail16composition_implINS_5tupleIJNS_1CILi8EEENS3_ILi2EEES5_S5_S4_S5_EEENS2_IJNS3_ILi1EEEiiiNS3_ILi72EEENS3_ILi512EEEEEES5_S4_EEDaRKT_RKT0_RKT1_RKT2_ENKUlRKT_T0_E_clINS2_IJNS2_IJS5_EEENS2_IJiEEES7_S7_EEENS_17integral_constantIiLi2EEEEEDaSP_SQ_,@function
        .size           $_ZN7cutlass13device_kernelIN5flash19enable_sm80_to_sm89INS1_16FlashAttnBwdSm80INS1_25CollectiveMainloopBwdSm80ILi2ELi2EN4cute5tupleIJNS5_1CILi128EEES8_NS7_ILi64EEEEEENS_10bfloat16_tEfNS_4arch4Sm80ELb1ELb0ELb1ELb1ELb0ELb0ELb0ELb0ELi2ELi4ELi4ELi4ELb0EEENS1_21CollectiveEpilogueBwdISA_SB_SD_Li256ELb1ELb0ELi2EEENS1_25SingleTileBwdLPTSchedulerILb1ELi128ELb0EEEEEEEEEvNT_6ParamsE$_ZZN4cute6detail16composition_implINS_5tupleIJNS_1CILi8EEENS3_ILi2EEES5_S5_S4_S5_EEENS2_IJNS3_ILi1EEEiiiNS3_ILi72EEENS3_ILi512EEEEEES5_S4_EEDaRKT_RKT0_RKT1_RKT2_ENKUlRKT_T0_E_clINS2_IJNS2_IJS5_EEENS2_IJiEEES7_S7_EEENS_17integral_constantIiLi2EEEEEDaSP_SQ_,($_ZN7cutlass13device_kernelIN5flash19enable_sm80_to_sm89INS1_16FlashAttnBwdSm80INS1_25CollectiveMainloopBwdSm80ILi2ELi2EN4cute5tupleIJNS5_1CILi128EEES8_NS7_ILi64EEEEEENS_10bfloat16_tEfNS_4arch4Sm80ELb1ELb0ELb1ELb1ELb0ELb0ELb0ELb0ELi2ELi4ELi4ELi4ELb0EEENS1_21CollectiveEpilogueBwdISA_SB_SD_Li256ELb1ELb0ELi2EEENS1_25SingleTileBwdLPTSchedulerILb1ELi128ELb0EEEEEEEEEvNT_6ParamsE$_ZZN4cute6detail16composition_implINS_5tupleIJNS_1CILi8EEENS3_ILi2EEES5_S5_S4_S5_EEENS2_IJNS3_ILi1EEEiiiNS3_ILi72EEENS3_ILi512EEEEEES5_S4_EEDaRKT_RKT0_RKT1_RKT2_ENKUlRKT_T0_E_clINS2_IJNS2_IJS5_EEENS2_IJiEEES7_S7_EEENS_17integral_constantIiLi3EEEEEDaSP_SQ_ - $_ZN7cutlass13device_kernelIN5flash19enable_sm80_to_sm89INS1_16FlashAttnBwdSm80INS1_25CollectiveMainloopBwdSm80ILi2ELi2EN4cute5tupleIJNS5_1CILi128EEES8_NS7_ILi64EEEEEENS_10bfloat16_tEfNS_4arch4Sm80ELb1ELb0ELb1ELb1ELb0ELb0ELb0ELb0ELi2ELi4ELi4ELi4ELb0EEENS1_21CollectiveEpilogueBwdISA_SB_SD_Li256ELb1ELb0ELi2EEENS1_25SingleTileBwdLPTSchedulerILb1ELi128ELb0EEEEEEEEEvNT_6ParamsE$_ZZN4cute6detail16composition_implINS_5tupleIJNS_1CILi8EEENS3_ILi2EEES5_S5_S4_S5_EEENS2_IJNS3_ILi1EEEiiiNS3_ILi72EEENS3_ILi512EEEEEES5_S4_EEDaRKT_RKT0_RKT1_RKT2_ENKUlRKT_T0_E_clINS2_IJNS2_IJS5_EEENS2_IJiEEES7_S7_EEENS_17integral_constantIiLi2EEEEEDaSP_SQ_)
$_ZN7cutlass13device_kernelIN5flash19enable_sm80_to_sm89INS1_16FlashAttnBwdSm80INS1_25CollectiveMainloopBwdSm80ILi2ELi2EN4cute5tupleIJNS5_1CILi128EEES8_NS7_ILi64EEEEEENS_10bfloat16_tEfNS_4arch4Sm80ELb1ELb0ELb1ELb1ELb0ELb0ELb0ELb0ELi2ELi4ELi4ELi4ELb0EEENS1_21CollectiveEpilogueBwdISA_SB_SD_Li256ELb1ELb0ELi2EEENS1_25SingleTileBwdLPTSchedulerILb1ELi128ELb0EEEEEEEEEvNT_6ParamsE$_ZZN4cute6detail16composition_implINS_5tupleIJNS_1CILi8EEENS3_ILi2EEES5_S5_S4_S5_EEENS2_IJNS3_ILi1EEEiiiNS3_ILi72EEENS3_ILi512EEEEEES5_S4_EEDaRKT_RKT0_RKT1_RKT2_ENKUlRKT_T0_E_clINS2_IJNS2_IJS5_EEENS2_IJiEEES7_S7_EEENS_17integral_constantIiLi2EEEEEDaSP_SQ_:
[----:B------:R-:W-:-:S06]  /*10100*/  IADD3 R3, R3, -c[0x0][0x20], RZ ;  /* 0x8000080003037a10 */ /* 0x000fcc0007ffe0ff */
[----:B------:R-:W5:Y:S01]  /*10110*/  LDL R3, [R3] ;  /* 0x0000000003037983 */ /* 0x000f620000100800 */
[----:B------:R-:W-:Y:S02]  /*10120*/  IADD3 R2, R1, 0x16d0, RZ ;  /* 0x000016d001027810 */ /* 0x000fe40007ffe0ff */
[----:B------:R-:W-:Y:S02]  /*10130*/  MOV R4, 0x10160 ;  /* 0x0001016000047802 */ /* 0x000fe40000000f00 */
[----:B------:R-:W-:Y:S02]  /*10140*/  IADD3 R2, R2, c[0x0][0x20], RZ ;  /* 0x0000080002027a10 */ /* 0x000fe40007ffe0ff */
[----:B-----5:R-:W-:Y:S05]  /*10150*/  CALL.REL.NOINC `($_ZN7cutlass13device_kernelIN5flash19enable_sm80_to_sm89INS1_16FlashAttnBwdSm80INS1_25CollectiveMainloopBwdSm80ILi2ELi2EN4cute5tupleIJNS5_1CILi128EEES8_NS7_ILi64EEEEEENS_10bfloat16_tEfNS_4arch4Sm80ELb1ELb0ELb1ELb1ELb0ELb0ELb0ELb0ELi2ELi4ELi4ELi4ELb0EEENS1_21CollectiveEpilogueBwdISA_SB_SD_Li256ELb1ELb0ELi2EEENS1_25SingleTileBwdLPTSchedulerILb1ELi128ELb0EEEEEEEEEvNT_6ParamsE$_ZN4cute3eso3ESOILb1ELb0EJNS_5tupleIJNS_1CILi2EEEEEENS2_IJiEEENS3_ILi1EEES7_EEC2ERKS5_RKS6_RKS7_SE_) ;  /* 0xffffa1b000007944 */ /* 0x020fea0003c3ffff */
[----:B-1----:R1:W5:Y:S01]  /*10160*/  LDL R2, [R1+0x16d0] ;  /* 0x0016d00001027983 */ /* 0x0023620000100800 */
[----:B------:R-:W-:Y:S02]  /*10170*/  MOV R8, R6 ;  /* 0x0000000600087202 */ /* 0x000fe40000000f00 */
[----:B------:R-:W-:-:S04]  /*10180*/  MOV R9, 0x0 ;  /* 0x0000000000097802 */ /* 0x000fc80000000f00 */
[----:B------:R-:W-:Y:S05]  /*10190*/  RET.REL.NODEC R8 `(_ZN7cutlass13device_kernelIN5flash19enable_sm80_to_sm89INS1_16FlashAttnBwdSm80INS1_25CollectiveMainloopBwdSm80ILi2ELi2EN4cute5tupleIJNS5_1CILi128EEES8_NS7_ILi64EEEEEENS_10bfloat16_tEfNS_4arch4Sm80ELb1ELb0ELb1ELb1ELb0ELb0ELb0ELb0ELi2ELi4ELi4ELi4ELb0EEENS1_21CollectiveEpilogueBwdISA_SB_SD_Li256ELb1ELb0ELi2EEENS1_25SingleTileBwdLPTSchedulerILb1ELi128ELb0EEEEEEEEEvNT_6ParamsE) ;  /* 0xfffefe6008007950 */ /* 0x000fea0003c3ffff */
        .type           $_ZN7cutlass13device_kernelIN5flash19enable_sm80_to_sm89INS1_16FlashAttnBwdSm80INS1_25CollectiveMainloopBwdSm80ILi2ELi2EN4cute5tupleIJNS5_1CILi128EEES8_NS7_ILi64EEEEEENS_10bfloat16_tEfNS_4arch4Sm80ELb1ELb0ELb1ELb1ELb0ELb0ELb0ELb0ELi2ELi4ELi4ELi4ELb0EEENS1_21CollectiveEpilogueBwdISA_SB_SD_Li256ELb1ELb0ELi2EEENS1_25SingleTileBwdLPTSchedulerILb1ELi128ELb0EEEEEEEEEvNT_6ParamsE$_ZZN4cute6detail16composition_implINS_5tupleIJNS_1CILi8EEENS3_ILi2EEES5_S5_S4_S5_EEENS2_IJNS3_ILi1EEEiiiNS3_ILi72EEENS3_ILi512EEEEEES5_S4_EEDaRKT_RKT0_RKT1_RKT2_ENKUlRKT_T0_E_clINS2_IJNS2_IJS5_EEENS2_IJiEEES7_S7_EEENS_17integral_constantIiLi3EEEEEDaSP_SQ_,@function
        .size           $_ZN7cutlass13device_kernelIN5flash19enable_sm80_to_sm89INS1_16FlashAttnBwdSm80INS1_25CollectiveMainloopBwdSm80ILi2ELi2EN4cute5tupleIJNS5_1CILi128EEES8_NS7_ILi64EEEEEENS_10bfloat16_tEfNS_4arch4Sm80ELb1ELb0ELb1ELb1ELb0ELb0ELb0ELb0ELi2ELi4ELi4ELi4ELb0EEENS1_21CollectiveEpilogueBwdISA_SB_SD_Li256ELb1ELb0ELi2EEENS1_25SingleTileBwdLPTSchedulerILb1ELi128ELb0EEEEEEEEEvNT_6ParamsE$_ZZN4cute6detail16composition_implINS_5tupleIJNS_1CILi8EEENS3_ILi2EEES5_S5_S4_S5_EEENS2_IJNS3_ILi1EEEiiiNS3_ILi72EEENS3_ILi512EEEEEES5_S4_EEDaRKT_RKT0_RKT1_RKT2_ENKUlRKT_T0_E_clINS2_IJNS2_IJS5_EEENS2_IJiEEES7_S7_EEENS_17integral_constantIiLi3EEEEEDaSP_SQ_,($_ZN7cutlass13device_kernelIN5flash19enable_sm80_to_sm89INS1_16FlashAttnBwdSm80INS1_25CollectiveMainloopBwdSm80ILi2ELi2EN4cute5tupleIJNS5_1CILi128EEES8_NS7_ILi64EEEEEENS_10bfloat16_tEfNS_4arch4Sm80ELb1ELb0ELb1ELb1ELb0ELb0ELb0ELb0ELi2ELi4ELi4ELi4ELb0EEENS1_21CollectiveEpilogueBwdISA_SB_SD_Li256ELb1ELb0ELi2EEENS1_25SingleTileBwdLPTSchedulerILb1ELi128ELb0EEEEEEEEEvNT_6ParamsE$_ZZN4cute6detail16composition_implINS_5tupleIJNS_1CILi8EEENS3_ILi2EEES5_S5_S4_S5_EEENS2_IJNS3_ILi1EEEiiiNS3_ILi72EEENS3_ILi512EEEEEES5_S4_EEDaRKT_RKT0_RKT1_RKT2_ENKUlRKT_T0_E_clINS2_IJNS2_IJS5_EEENS2_IJiEEES7_S7_EEENS_17integral_constantIiLi4EEEEEDaSP_SQ_ - $_ZN7cutlass13device_kernelIN5flash19enable_sm80_to_sm89INS1_16FlashAttnBwdSm80INS1_25CollectiveMainloopBwdSm80ILi2ELi2EN4cute5tupleIJNS5_1CILi128EEES8_NS7_ILi64EEEEEENS_10bfloat16_tEfNS_4arch4Sm80ELb1ELb0ELb1ELb1ELb0ELb0ELb0ELb0ELi2ELi4ELi4ELi4ELb0EEENS1_21CollectiveEpilogueBwdISA_SB_SD_Li256ELb1ELb0ELi2EEENS1_25SingleTileBwdLPTSchedulerILb1ELi128ELb0EEEEEEEEEvNT_6ParamsE$_ZZN4cute6detail16composition_implINS_5tupleIJNS_1CILi8EEENS3_ILi2EEES5_S5_S4_S5_EEENS2_IJNS3_ILi1EEEiiiNS3_ILi72EEENS3_ILi512EEEEEES5_S4_EEDaRKT_RKT0_RKT1_RKT2_ENKUlRKT_T0_E_clINS2_IJNS2_IJS5_EEENS2_IJiEEES7_S7_EEENS_17integral_constantIiLi3EEEEEDaSP_SQ_)
$_ZN7cutlass13device_kernelIN5flash19enable_sm80_to_sm89INS1_16FlashAttnBwdSm80INS1_25CollectiveMainloopBwdSm80ILi2ELi2EN4cute5tupleIJNS5_1CILi128EEES8_NS7_ILi64EEEEEENS_10bfloat16_tEfNS_4arch4Sm80ELb1ELb0ELb1ELb1ELb0ELb0ELb0ELb0ELi2ELi4ELi4ELi4ELb0EEENS1_21CollectiveEpilogueBwdISA_SB_SD_Li256ELb1ELb0ELi2EEENS1_25SingleTileBwdLPTSchedulerILb1ELi128ELb0EEEEEEEEEvNT_6ParamsE$_ZZN4cute6detail16composition_implINS_5tupleIJNS_1CILi8EEENS3_ILi2EEES5_S5_S4_S5_EEENS2_IJNS3_ILi1EEEiiiNS3_ILi72EEENS3_ILi512EEEEEES5_S4_EEDaRKT_RKT0_RKT1_RKT2_ENKUlRKT_T0_E_clINS2_IJNS2_IJS5_EEENS2_IJiEEES7_S7_EEENS_17integral_constantIiLi3EEEEEDaSP_SQ_:
        /* <DEDUP_REMOVED lines=10> */
        .type           $_ZN7cutlass13device_kernelIN5flash19enable_sm80_to_sm89INS1_16FlashAttnBwdSm80INS1_25CollectiveMainloopBwdSm80ILi2ELi2EN4cute5tupleIJNS5_1CILi128EEES8_NS7_ILi64EEEEEENS_10bfloat16_tEfNS_4arch4Sm80ELb1ELb0ELb1ELb1ELb0ELb0ELb0ELb0ELi2ELi4ELi4ELi4ELb0EEENS1_21CollectiveEpilogueBwdISA_SB_SD_Li256ELb1ELb0ELi2EEENS1_25SingleTileBwdLPTSchedulerILb1ELi128ELb0EEEEEEEEEvNT_6ParamsE$_ZZN4cute6detail16composition_implINS_5tupleIJNS_1CILi8EEENS3_ILi2EEES5_S5_S4_S5_EEENS2_IJNS3_ILi1EEEiiiNS3_ILi72EEENS3_ILi512EEEEEES5_S4_EEDaRKT_RKT0_RKT1_RKT2_ENKUlRKT_T0_E_clINS2_IJNS2_IJS5_EEENS2_IJiEEES7_S7_EEENS_17integral_constantIiLi4EEEEEDaSP_SQ_,@function
        .size           $_ZN7cutlass13device_kernelIN5flash19enable_sm80_to_sm89INS1_16FlashAttnBwdSm80INS1_25CollectiveMainloopBwdSm80ILi2ELi2EN4cute5tupleIJNS5_1CILi128EEES8_NS7_ILi64EEEEEENS_10bfloat16_tEfNS_4arch4Sm80ELb1ELb0ELb1ELb1ELb0ELb0ELb0ELb0ELi2ELi4ELi4ELi4ELb0EEENS1_21CollectiveEpilogueBwdISA_SB_SD_Li256ELb1ELb0ELi2EEENS1_25SingleTileBwdLPTSchedulerILb1ELi128ELb0EEEEEEEEEvNT_6ParamsE$_ZZN4cute6detail16composition_implINS_5tupleIJNS_1CILi8EEENS3_ILi2EEES5_S5_S4_S5_EEENS2_IJNS3_ILi1EEEiiiNS3_ILi72EEENS3_ILi512EEEEEES5_S4_EEDaRKT_RKT0_RKT1_RKT2_ENKUlRKT_T0_E_clINS2_IJNS2_IJS5_EEENS2_IJiEEES7_S7_EEENS_17integral_constantIiLi4EEEEEDaSP_SQ_,($_ZN7cutlass13device_kernelIN5flash19enable_sm80_to_sm89INS1_16FlashAttnBwdSm80INS1_25CollectiveMainloopBwdSm80ILi2ELi2EN4cute5tupleIJNS5_1CILi128EEES8_NS7_ILi64EEEEEENS_10bfloat16_tEfNS_4arch4Sm80ELb1ELb0ELb1ELb1ELb0ELb0ELb0ELb0ELi2ELi4ELi4ELi4ELb0EEENS1_21CollectiveEpilogueBwdISA_SB_SD_Li256ELb1ELb0ELi2EEENS1_25SingleTileBwdLPTSchedulerILb1ELi128ELb0EEEEEEEEEvNT_6ParamsE$_ZZN4cute6detail9lift_diceINS_5tupleIJiNS2_IJiNS_1CILi0EEEEEEEEES6_EEDaRKT_RKT0_ENKUlRKT_RKT0_E_clIS5_S5_EEDaSF_SI_ - $_ZN7cutlass13device_kernelIN5flash19enable_sm80_to_sm89INS1_16FlashAttnBwdSm80INS1_25CollectiveMainloopBwdSm80ILi2ELi2EN4cute5tupleIJNS5_1CILi128EEES8_NS7_ILi64EEEEEENS_10bfloat16_tEfNS_4arch4Sm80ELb1ELb0ELb1ELb1ELb0ELb0ELb0ELb0ELi2ELi4ELi4ELi4ELb0EEENS1_21CollectiveEpilogueBwdISA_SB_SD_Li256ELb1ELb0ELi2EEENS1_25SingleTileBwdLPTSchedulerILb1ELi128ELb0EEEEEEEEEvNT_6ParamsE$_ZZN4cute6detail16composition_implINS_5tupleIJNS_1CILi8EEENS3_ILi2EEES5_S5_S4_S5_EEENS2_IJNS3_ILi1EEEiiiNS3_ILi72EEENS3_ILi512EEEEEES5_S4_EEDaRKT_RKT0_RKT1_RKT2_ENKUlRKT_T0_E_clINS2_IJNS2_IJS5_EEENS2_IJiEEES7_S7_EEENS_17integral_constantIiLi4EEEEEDaSP_SQ_)
$_ZN7cutlass13device_kernelIN5flash19enable_sm80_to_sm89INS1_16FlashAttnBwdSm80INS1_25CollectiveMainloopBwdSm80ILi2ELi2EN4cute5tupleIJNS5_1CILi128EEES8_NS7_ILi64EEEEEENS_10bfloat16_tEfNS_4arch4Sm80ELb1ELb0ELb1ELb1ELb0ELb0ELb0ELb0ELi2ELi4ELi4ELi4ELb0EEENS1_21CollectiveEpilogueBwdISA_SB_SD_Li256ELb1ELb0ELi2EEENS1_25SingleTileBwdLPTSchedulerILb1ELi128ELb0EEEEEEEEEvNT_6ParamsE$_ZZN4cute6detail16composition_implINS_5tupleIJNS_1CILi8EEENS3_ILi2EEES5_S5_S4_S5_EEENS2_IJNS3_ILi1EEEiiiNS3_ILi72EEENS3_ILi512EEEEEES5_S4_EEDaRKT_RKT0_RKT1_RKT2_ENKUlRKT_T0_E_clINS2_IJNS2_IJS5_EEENS2_IJiEEES7_S7_EEENS_17integral_constantIiLi4EEEEEDaSP_SQ_:
        /* <DEDUP_REMOVED lines=10> */
        .type           $_ZN7cutlass13device_kernelIN5flash19enable_sm80_to_sm89INS1_16FlashAttnBwdSm80INS1_25CollectiveMainloopBwdSm80ILi2ELi2EN4cute5tupleIJNS5_1CILi128EEES8_NS7_ILi64EEEEEENS_10bfloat16_tEfNS_4arch4Sm80ELb1ELb0ELb1ELb1ELb0ELb0ELb0ELb0ELi2ELi4ELi4ELi4ELb0EEENS1_21CollectiveEpilogueBwdISA_SB_SD_Li256ELb1ELb0ELi2EEENS1_25SingleTileBwdLPTSchedulerILb1ELi128ELb0EEEEEEEEEvNT_6ParamsE$_ZZN4cute6detail9lift_diceINS_5tupleIJiNS2_IJiNS_1CILi0EEEEEEEEES6_EEDaRKT_RKT0_ENKUlRKT_RKT0_E_clIS5_S5_EEDaSF_SI_,@function
        .size           $_ZN7cutlass13device_kernelIN5flash19enable_sm80_to_sm89INS1_16FlashAttnBwdSm80INS1_25CollectiveMainloopBwdSm80ILi2ELi2EN4cute5tupleIJNS5_1CILi128EEES8_NS7_ILi64EEEEEENS_10bfloat16_tEfNS_4arch4Sm80ELb1ELb0ELb1ELb1ELb0ELb0ELb0ELb0ELi2ELi4ELi4ELi4ELb0EEENS1_21CollectiveEpilogueBwdISA_SB_SD_Li256ELb1ELb0ELi2EEENS1_25SingleTileBwdLPTSchedulerILb1ELi128ELb0EEEEEEEEEvNT_6ParamsE$_ZZN4cute6detail9lift_diceINS_5tupleIJiNS2_IJiNS_1CILi0EEEEEEEEES6_EEDaRKT_RKT0_ENKUlRKT_RKT0_E_clIS5_S5_EEDaSF_SI_,($_ZN7cutlass13device_kernelIN5flash19enable_sm80_to_sm89INS1_16FlashAttnBwdSm80INS1_25CollectiveMainloopBwdSm80ILi2ELi2EN4cute5tupleIJNS5_1CILi128EEES8_NS7_ILi64EEEEEENS_10bfloat16_tEfNS_4arch4Sm80ELb1ELb0ELb1ELb1ELb0ELb0ELb0ELb0ELi2ELi4ELi4ELi4ELb0EEENS1_21CollectiveEpilogueBwdISA_SB_SD_Li256ELb1ELb0ELi2EEENS1_25SingleTileBwdLPTSchedulerILb1ELi128ELb0EEEEEEEEEvNT_6ParamsE$_ZZN4cute6detail9lift_diceINS_5tupleIJiNS2_IJiNS_1CILi0EEEEEEEEES6_EEDaRKT_RKT0_ENKUlRKT_RKT0_E_clIiiEEDaSF_SI_ - $_ZN7cutlass13device_kernelIN5flash19enable_sm80_to_sm89INS1_16FlashAttnBwdSm80INS1_25CollectiveMainloopBwdSm80ILi2ELi2EN4cute5tupleIJNS5_1CILi128EEES8_NS7_ILi64EEEEEENS_10bfloat16_tEfNS_4arch4Sm80ELb1ELb0ELb1ELb1ELb0ELb0ELb0ELb0ELi2ELi4ELi4ELi4ELb0EEENS1_21CollectiveEpilogueBwdISA_SB_SD_Li256ELb1ELb0ELi2EEENS1_25SingleTileBwdLPTSchedulerILb1ELi128ELb0EEEEEEEEEvNT_6ParamsE$_ZZN4cute6detail9lift_diceINS_5tupleIJiNS2_IJiNS_1CILi0EEEEEEEEES6_EEDaRKT_RKT0_ENKUlRKT_RKT0_E_clIS5_S5_EEDaSF_SI_)
$_ZN7cutlass13device_kernelIN5flash19enable_sm80_to_sm89INS1_16FlashAttnBwdSm80INS1_25CollectiveMainloopBwdSm80ILi2ELi2EN4cute5tupleIJNS5_1CILi128EEES8_NS7_ILi64EEEEEENS_10bfloat16_tEfNS_4arch4Sm80ELb1ELb0ELb1ELb1ELb0ELb0ELb0ELb0ELi2ELi4ELi4ELi4ELb0EEENS1_21CollectiveEpilogueBwdISA_SB_SD_Li256ELb1ELb0ELi2EEENS1_25SingleTileBwdLPTSchedulerILb1ELi128ELb0EEEEEEEEEvNT_6ParamsE$_ZZN4cute6detail9lift_diceINS_5tupleIJiNS2_IJiNS_1CILi0EEEEEEEEES6_EEDaRKT_RKT0_ENKUlRKT_RKT0_E_clIS5_S5_EEDaSF_SI_:
[----:B------:R-:W-:Y:S02]  /*102e0*/  MOV R6, 0x10300 ;  /* 0x0001030000067802 */ /* 0x000fe40000000f00 */
[----:B------:R-:W-:Y:S05]  /*102f0*/  CALL.REL.NOINC `($_ZN7cutlass13device_kernelIN5flash19enable_sm80_to_sm89INS1_16FlashAttnBwdSm80INS1_25CollectiveMainloopBwdSm80ILi2ELi2EN4cute5tupleIJNS5_1CILi128EEES8_NS7_ILi64EEEEEENS_10bfloat16_tEfNS_4arch4Sm80ELb1ELb0ELb1ELb1ELb0ELb0ELb0ELb0ELi2ELi4ELi4ELi4ELb0EEENS1_21CollectiveEpilogueBwdISA_SB_SD_Li256ELb1ELb0ELi2EEENS1_25SingleTileBwdLPTSchedulerILb1ELi128ELb0EEEEEEEEEvNT_6ParamsE$_ZZN4cute6detail9lift_diceINS_5tupleIJiNS_1CILi0EEEEEES5_EEDaRKT_RKT0_ENKUlRKT_RKT0_E_clIiiEEDaSE_SH_) ;  /* 0x000000e000007944 */ /* 0x000fea0003c00000 */
[----:B------:R-:W-:Y:S02]  /*10300*/  MOV R72, 0x10320 ;  /* 0x0001032000487802 */ /* 0x000fe40000000f00 */
[----:B-1---5:R-:W-:Y:S05]  /*10310*/  CALL.REL.NOINC `($_ZN7cutlass13device_kernelIN5flash19enable_sm80_to_sm89INS1_16FlashAttnBwdSm80INS1_25CollectiveMainloopBwdSm80ILi2ELi2EN4cute5tupleIJNS5_1CILi128EEES8_NS7_ILi64EEEEEENS_10bfloat16_tEfNS_4arch4Sm80ELb1ELb0ELb1ELb1ELb0ELb0ELb0ELb0ELi2ELi4ELi4ELi4ELb0EEENS1_21CollectiveEpilogueBwdISA_SB_SD_Li256ELb1ELb0ELi2EEENS1_25SingleTileBwdLPTSchedulerILb1ELi128ELb0EEEEEEEEEvNT_6ParamsE$_ZZN4cute12filter_tupleINS_5tupleIJiNS_1CILi0EEEEEES4_ZNS_6detail9lift_diceIS4_S4_EEDaRKT_RKT0_EUlRKT_RKT0_E_EEDaS9_SC_OT1_ENKUlDpSF_E_clIJNS1_IJiEEENS1_IJS3_EEEEEEDaSM_) ;  /* 0xffffd28000007944 */ /* 0x022fea0003c3ffff */
[----:B-----5:R-:W-:Y:S02]  /*10320*/  MOV R6, R2 ;  /* 0x0000000200067202 */ /* 0x020fe40000000f00 */
[----:B------:R-:W-:Y:S02]  /*10330*/  MOV R2, R10 ;  /* 0x0000000a00027202 */ /* 0x000fe40000000f00 */
[----:B------:R-:W-:-:S04]  /*10340*/  MOV R3, 0x0 ;  /* 0x0000000000037802 */ /* 0x000fc80000000f00 */
[----:B------:R-:W-:Y:S05]  /*10350*/  RET.REL.NODEC R2 `(_ZN7cutlass13device_kernelIN5flash19enable_sm80_to_sm89INS1_16FlashAttnBwdSm80INS1_25CollectiveMainloopBwdSm80ILi2ELi2EN4cute5tupleIJNS5_1CILi128EEES8_NS7_ILi64EEEEEENS_10bfloat16_tEfNS_4arch4Sm80ELb1ELb0ELb1ELb1ELb0ELb0ELb0ELb0ELi2ELi4ELi4ELi4ELb0EEENS1_21CollectiveEpilogueBwdISA_SB_SD_Li256ELb1ELb0ELi2EEENS1_25SingleTileBwdLPTSchedulerILb1ELi128ELb0EEEEEEEEEvNT_6ParamsE) ;  /* 0xfffefca002007950 */ /* 0x000fea0003c3ffff */
        .type           $_ZN7cutlass13device_kernelIN5flash19enable_sm80_to_sm89INS1_16FlashAttnBwdSm80INS1_25CollectiveMainloopBwdSm80ILi2ELi2EN4cute5tupleIJNS5_1CILi128EEES8_NS7_ILi64EEEEEENS_10bfloat16_tEfNS_4arch4Sm80ELb1ELb0ELb1ELb1ELb0ELb0ELb0ELb0ELi2ELi4ELi4ELi4ELb0EEENS1_21CollectiveEpilogueBwdISA_SB_SD_Li256ELb1ELb0ELi2EEENS1_25SingleTileBwdLPTSchedulerILb1ELi128ELb0EEEEEEEEEvNT_6ParamsE$_ZZN4cute6detail9lift_diceINS_5tupleIJiNS2_IJiNS_1CILi0EEEEEEEEES6_EEDaRKT_RKT0_ENKUlRKT_RKT0_E_clIiiEEDaSF_SI_,@function
        .size           $_ZN7cutlass13device_kernelIN5flash19enable_sm80_to_sm89INS1_16FlashAttnBwdSm80INS1_25CollectiveMainloopBwdSm80ILi2ELi2EN4cute5tupleIJNS5_1CILi128EEES8_NS7_ILi64EEEEEENS_10bfloat16_tEfNS_4arch4Sm80ELb1ELb0ELb1ELb1ELb0ELb0ELb0ELb0ELi2ELi4ELi4ELi4ELb0EEENS1_21CollectiveEpilogueBwdISA_SB_SD_Li256ELb1ELb0ELi2EEENS1_25SingleTileBwdLPTSchedulerILb1ELi128ELb0EEEEEEEEEvNT_6ParamsE$_ZZN4cute6detail9lift_diceINS_5tupleIJiNS2_IJiNS_1CILi0EEEEEEEEES6_EEDaRKT_RKT0_ENKUlRKT_RKT0_E_clIiiEEDaSF_SI_,($_ZN7cutlass13device_kernelIN5flash19enable_sm80_to_sm89INS1_16FlashAttnBwdSm80INS1_25CollectiveMainloopBwdSm80ILi2ELi2EN4cute5tupleIJNS5_1CILi128EEES8_NS7_ILi64EEEEEENS_10bfloat16_tEfNS_4arch4Sm80ELb1ELb0ELb1ELb1ELb0ELb0ELb0ELb0ELi2ELi4ELi4ELi4ELb0EEENS1_21CollectiveEpilogueBwdISA_SB_SD_Li256ELb1ELb0ELi2EEENS1_25SingleTileBwdLPTSchedulerILb1ELi128ELb0EEEEEEEEEvNT_6ParamsE$_ZZN4cute6detail9lift_diceINS_5tupleIJiNS_1CILi0EEEEEES5_EEDaRKT_RKT0_ENKUlRKT_RKT0_E_clIiiEEDaSE_SH_ - $_ZN7cutlass13device_kernelIN5flash19enable_sm80_to_sm89INS1_16FlashAttnBwdSm80INS1_25CollectiveMainloopBwdSm80ILi2ELi2EN4cute5tupleIJNS5_1CILi128EEES8_NS7_ILi64EEEEEENS_10bfloat16_tEfNS_4arch4Sm80ELb1ELb0ELb1ELb1ELb0ELb0ELb0ELb0ELi2ELi4ELi4ELi4ELb0EEENS1_21CollectiveEpilogueBwdISA_SB_SD_Li256ELb1ELb0ELi2EEENS1_25SingleTileBwdLPTSchedulerILb1ELi128ELb0EEEEEEEEEvNT_6ParamsE$_ZZN4cute6detail9lift_diceINS_5tupleIJiNS2_IJiNS_1CILi0EEEEEEEEES6_EEDaRKT_RKT0_ENKUlRKT_RKT0_E_clIiiEEDaSF_SI_)
$_ZN7cutlass13device_kernelIN5flash19enable_sm80_to_sm89INS1_16FlashAttnBwdSm80INS1_25CollectiveMainloopBwdSm80ILi2ELi2EN4cute5tupleIJNS5_1CILi128EEES8_NS7_ILi64EEEEEENS_10bfloat16_tEfNS_4arch4Sm80ELb1ELb0ELb1ELb1ELb0ELb0ELb0ELb0ELi2ELi4ELi4ELi4ELb0EEENS1_21CollectiveEpilogueBwdISA_SB_SD_Li256ELb1ELb0ELi2EEENS1_25SingleTileBwdLPTSchedulerILb1ELi128ELb0EEEEEEEEEvNT_6ParamsE$_ZZN4cute6detail9lift_diceINS_5tupleIJiNS2_IJiNS_1CILi0EEEEEEEEES6_EEDaRKT_RKT0_ENKUlRKT_RKT0_E_clIiiEEDaSF_SI_:
[----:B------:R-:W-:Y:S02]  /*10360*/  IADD3 R2, R1, 0x1684, RZ ;  /* 0x0000168401027810 */ /* 0x000fe40007ffe0ff */
[----:B------:R-:W-:Y:S02]  /*10370*/  MOV R8, 0x103a0 ;  /* 0x000103a000087802 */ /* 0x000fe40000000f00 */
[----:B------:R-:W-:Y:S02]  /*10380*/  IADD3 R2, R2, c[0x0][0x20], RZ ;  /* 0x0000080002027a10 */ /* 0x000fe40007ffe0ff */
[----:B------:R-:W-:Y:S05]  /*10390*/  CALL.REL.NOINC `($_ZN7cutlass13device_kernelIN5flash19enable_sm80_to_sm89INS1_16FlashAttnBwdSm80INS1_25CollectiveMainloopBwdSm80ILi2ELi2EN4cute5tupleIJNS5_1CILi128EEES8_NS7_ILi64EEEEEENS_10bfloat16_tEfNS_4arch4Sm80ELb1ELb0ELb1ELb1ELb0ELb0ELb0ELb0ELi2ELi4ELi4ELi4ELb0EEENS1_21CollectiveEpilogueBwdISA_SB_SD_Li256ELb1ELb0ELi2EEENS1_25SingleTileBwdLPTSchedulerILb1ELi128ELb0EEEEEEEEEvNT_6ParamsE$_ZN4cute3eso3ESOILb0ELb1EJiEEC2ERKi) ;  /* 0xffff87a000007944 */ /* 0x000fea0003c3ffff */
[----:B------:R2:W5:Y:S01]  /*103a0*/  LDL R11, [R1+0x1684] ;  /* 0x00168400010b7983 */ /* 0x0005620000100800 */
[----:B-1----:R-:W-:Y:S02]  /*103b0*/  MOV R2, R10 ;  /* 0x0000000a00027202 */ /* 0x002fe40000000f00 */
[----:B------:R-:W-:-:S04]  /*103c0*/  MOV R3, 0x0 ;  /* 0x0000000000037802 */ /* 0x000fc80000000f00 */
[----:B------:R-:W-:Y:S05]  /*103d0*/  RET.REL.NODEC R2 `(_ZN7cutlass13device_kernelIN5flash19enable_sm80_to_sm89INS1_16FlashAttnBwdSm80INS1_25CollectiveMainloopBwdSm80ILi2ELi2EN4cute5tupleIJNS5_1CILi128EEES8_NS7_ILi64EEEEEENS_10bfloat16_tEfNS_4arch4Sm80ELb1ELb0ELb1ELb1ELb0ELb0ELb0ELb0ELi2ELi4ELi4ELi4ELb0EEENS1_21CollectiveEpilogueBwdISA_SB_SD_Li256ELb1ELb0ELi2EEENS1_25SingleTileBwdLPTSchedulerILb1ELi128ELb0EEEEEEEEEvNT_6ParamsE) ;  /* 0xfffefc2002007950 */ /* 0x000fea0003c3ffff */
        .type           $_ZN7cutlass13device_kernelIN5flash19enable_sm80_to_sm89INS1_16FlashAttnBwdSm80INS1_25CollectiveMainloopBwdSm80ILi2ELi2EN4cute5tupleIJNS5_1CILi128EEES8_NS7_ILi64EEEEEENS_10bfloat16_tEfNS_4arch4Sm80ELb1ELb0ELb1ELb1ELb0ELb0ELb0ELb0ELi2ELi4ELi4ELi4ELb0EEENS1_21CollectiveEpilogueBwdISA_SB_SD_Li256ELb1ELb0ELi2EEENS1_25SingleTileBwdLPTSchedulerILb1ELi128ELb0EEEEEEEEEvNT_6ParamsE$_ZZN4cute6detail9lift_diceINS_5tupleIJiNS_1CILi0EEEEEES5_EEDaRKT_RKT0_ENKUlRKT_RKT0_E_clIiiEEDaSE_SH_,@function
        .size           $_ZN7cutlass13device_kernelIN5flash19enable_sm80_to_sm89INS1_16FlashAttnBwdSm80INS1_25CollectiveMainloopBwdSm80ILi2ELi2EN4cute5tupleIJNS5_1CILi128EEES8_NS7_ILi64EEEEEENS_10bfloat16_tEfNS_4arch4Sm80ELb1ELb0ELb1ELb1ELb0ELb0ELb0ELb0ELi2ELi4ELi4ELi4ELb0EEENS1_21CollectiveEpilogueBwdISA_SB_SD_Li256ELb1ELb0ELi2EEENS1_25SingleTileBwdLPTSchedulerILb1ELi128ELb0EEEEEEEEEvNT_6ParamsE$_ZZN4cute6detail9lift_diceINS_5tupleIJiNS_1CILi0EEEEEES5_EEDaRKT_RKT0_ENKUlRKT_RKT0_E_clIiiEEDaSE_SH_,($_ZN7cutlass13device_kernelIN5flash19enable_sm80_to_sm89INS1_16FlashAttnBwdSm80INS1_25CollectiveMainloopBwdSm80ILi2ELi2EN4cute5tupleIJNS5_1CILi128EEES8_NS7_ILi64EEEEEENS_10bfloat16_tEfNS_4arch4Sm80ELb1ELb0ELb1ELb1ELb0ELb0ELb0ELb0ELi2ELi4ELi4ELi4ELb0EEENS1_21CollectiveEpilogueBwdISA_SB_SD_Li256ELb1ELb0ELi2EEENS1_25SingleTileBwdLPTSchedulerILb1ELi128ELb0EEEEEEEEEvNT_6ParamsE$_ZZN4cute6upcastILi2ENS_5tupleIJNS1_IJNS_1CILi1EEENS1_IJNS2_ILi2EEES4_S4_EEEEEES4_NS1_IJS4_S4_EEEEEENS1_IJNS1_IJNS2_ILi0EEENS1_IJS3_NS2_ILi512EEEiEEEEEENS2_ILi4096EEENS1_IJiNS2_ILi8192EEEEEEEEEEEDaRKT0_RKT1_ENKUlRKT_RKT0_E_clIS6_SC_EEDaSP_SS_ - $_ZN7cutlass13device_kernelIN5flash19enable_sm80_to_sm89INS1_16FlashAttnBwdSm80INS1_25CollectiveMainloopBwdSm80ILi2ELi2EN4cute5tupleIJNS5_1CILi128EEES8_NS7_ILi64EEEEEENS_10bfloat16_tEfNS_4arch4Sm80ELb1ELb0ELb1ELb1ELb0ELb0ELb0ELb0ELi2ELi4ELi4ELi4ELb0EEENS1_21CollectiveEpilogueBwdISA_SB_SD_Li256ELb1ELb0ELi2EEENS1_25SingleTileBwdLPTSchedulerILb1ELi128ELb0EEEEEEEEEvNT_6ParamsE$_ZZN4cute6detail9lift_diceINS_5tupleIJiNS_1CILi0EEEEEES5_EEDaRKT_RKT0_ENKUlRKT_RKT0_E_clIiiEEDaSE_SH_)
$_ZN7cutlass13device_kernelIN5flash19enable_sm80_to_sm89INS1_16FlashAttnBwdSm80INS1_25CollectiveMainloopBwdSm80ILi2ELi2EN4cute5tupleIJNS5_1CILi128EEES8_NS7_ILi64EEEEEENS_10bfloat16_tEfNS_4arch4Sm80ELb1ELb0ELb1ELb1ELb0ELb0ELb0ELb0ELi2ELi4ELi4ELi4ELb0EEENS1_21CollectiveEpilogueBwdISA_SB_SD_Li256ELb1ELb0ELi2EEENS1_25SingleTileBwdLPTSchedulerILb1ELi128ELb0EEEEEEEEEvNT_6ParamsE$_ZZN4cute6detail9lift_diceINS_5tupleIJiNS_1CILi0EEEEEES5_EEDaRKT_RKT0_ENKUlRKT_RKT0_E_clIiiEEDaSE_SH_:
        /* <DEDUP_REMOVED lines=8> */
        .type           $_ZN7cutlass13device_kernelIN5flash19enable_sm80_to_sm89INS1_16FlashAttnBwdSm80INS1_25CollectiveMainloopBwdSm80ILi2ELi2EN4cute5tupleIJNS5_1CILi128EEES8_NS7_ILi64EEEEEENS_10bfloat16_tEfNS_4arch4Sm80ELb1ELb0ELb1ELb1ELb0ELb0ELb0ELb0ELi2ELi4ELi4ELi4ELb0EEENS1_21CollectiveEpilogueBwdISA_SB_SD_Li256ELb1ELb0ELi2EEENS1_25SingleTileBwdLPTSchedulerILb1ELi128ELb0EEEEEEEEEvNT_6ParamsE$_ZZN4cute6upcastILi2ENS_5tupleIJNS1_IJNS_1CILi1EEENS1_IJNS2_ILi2EEES4_S4_EEEEEES4_NS1_IJS4_S4_EEEEEENS1_IJNS1_IJNS2_ILi0EEENS1_IJS3_NS2_ILi512EEEiEEEEEENS2_ILi4096EEENS1_IJiNS2_ILi8192EEEEEEEEEEEDaRKT0_RKT1_ENKUlRKT_RKT0_E_clIS6_SC_EEDaSP_SS_,@function
        .size           $_ZN7cutlass13device_kernelIN5flash19enable_sm80_to_sm89INS1_16FlashAttnBwdSm80INS1_25CollectiveMainloopBwdSm80ILi2ELi2EN4cute5tupleIJNS5_1CILi128EEES8_NS7_ILi64EEEEEENS_10bfloat16_tEfNS_4arch4Sm80ELb1ELb0ELb1ELb1ELb0ELb0ELb0ELb0ELi2ELi4ELi4ELi4ELb0EEENS1_21CollectiveEpilogueBwdISA_SB_SD_Li256ELb1ELb0ELi2EEENS1_25SingleTileBwdLPTSchedulerILb1ELi128ELb0EEEEEEEEEvNT_6ParamsE$_ZZN4cute6upcastILi2ENS_5tupleIJNS1_IJNS_1CILi1EEENS1_IJNS2_ILi2EEES4_S4_EEEEEES4_NS1_IJS4_S4_EEEEEENS1_IJNS1_IJNS2_ILi0EEENS1_IJS3_NS2_ILi512EEEiEEEEEENS2_ILi4096EEENS1_IJiNS2_ILi8192EEEEEEEEEEEDaRKT0_RKT1_ENKUlRKT_RKT0_E_clIS6_SC_EEDaSP_SS_,($_ZN7cutlass13device_kernelIN5flash19enable_sm80_to_sm89INS1_16FlashAttnBwdSm80INS1_25CollectiveMainloopBwdSm80ILi2ELi2EN4cute5tupleIJNS5_1CILi128EEES8_NS7_ILi64EEEEEENS_10bfloat16_tEfNS_4arch4Sm80ELb1ELb0ELb1ELb1ELb0ELb0ELb0ELb0ELi2ELi4ELi4ELi4ELb0EEENS1_21CollectiveEpilogueBwdISA_SB_SD_Li256ELb1ELb0ELi2EEENS1_25SingleTileBwdLPTSchedulerILb1ELi128ELb0EEEEEEEEEvNT_6ParamsE$_ZZN4cute6upcastILi2ENS_5tupleIJNS1_IJNS_1CILi1EEENS1_IJNS2_ILi2EEES4_S4_EEEEEES4_NS1_IJS4_S4_EEEEEENS1_IJNS1_IJNS2_ILi0EEENS1_IJS3_NS2_ILi512EEEiEEEEEENS2_ILi4096EEENS1_IJiNS2_ILi8192EEEEEEEEEEEDaRKT0_RKT1_ENKUlRKT_RKT0_E_clIS7_SF_EEDaSP_SS_ - $_ZN7cutlass13device_kernelIN5flash19enable_sm80_to_sm89INS1_16FlashAttnBwdSm80INS1_25CollectiveMainloopBwdSm80ILi2ELi2EN4cute5tupleIJNS5_1CILi128EEES8_NS7_ILi64EEEEEENS_10bfloat16_tEfNS_4arch4Sm80ELb1ELb0ELb1ELb1ELb0ELb0ELb0ELb0ELi2ELi4ELi4ELi4ELb0EEENS1_21CollectiveEpilogueBwdISA_SB_SD_Li256ELb1ELb0ELi2EEENS1_25SingleTileBwdLPTSchedulerILb1ELi128ELb0EEEEEEEEEvNT_6ParamsE$_ZZN4cute6upcastILi2ENS_5tupleIJNS1_IJNS_1CILi1EEENS1_IJNS2_ILi2EEES4_S4_EEEEEES4_NS1_IJS4_S4_EEEEEENS1_IJNS1_IJNS2_ILi0EEENS1_IJS3_NS2_ILi512EEEiEEEEEENS2_ILi4096EEENS1_IJiNS2_ILi8192EEEEEEEEEEEDaRKT0_RKT1_ENKUlRKT_RKT0_E_clIS6_SC_EEDaSP_SS_)
$_ZN7cutlass13device_kernelIN5flash19enable_sm80_to_sm89INS1_16FlashAttnBwdSm80INS1_25CollectiveMainloopBwdSm80ILi2ELi2EN4cute5tupleIJNS5_1CILi128EEES8_NS7_ILi64EEEEEENS_10bfloat16_tEfNS_4arch4Sm80ELb1ELb0ELb1ELb1ELb0ELb0ELb0ELb0ELi2ELi4ELi4ELi4ELb0EEENS1_21CollectiveEpilogueBwdISA_SB_SD_Li256ELb1ELb0ELi2EEENS1_25SingleTileBwdLPTSchedulerILb1ELi128ELb0EEEEEEEEEvNT_6ParamsE$_ZZN4cute6upcastILi2ENS_5tupleIJNS1_IJNS_1CILi1EEENS1_IJNS2_ILi2EEES4_S4_EEEEEES4_NS1_IJS4_S4_EEEEEENS1_IJNS1_IJNS2_ILi0EEENS1_IJS3_NS2_ILi512EEEiEEEEEENS2_ILi4096EEENS1_IJiNS2_ILi8192EEEEEEEEEEEDaRKT0_RKT1_ENKUlRKT_RKT0_E_clIS6_SC_EEDaSP_SS_:
[----:B------:R-:W-:-:S06]  /*10460*/  IADD3 R3, R42, -c[0x0][0x20], RZ ;  /* 0x800008002a037a10 */ /* 0x000fcc0007ffe0ff */
[----:B------:R-:W5:Y:S01]  /*10470*/  LDL R3, [R3] ;  /* 0x0000000003037983 */ /* 0x000f620000100800 */
[----:B------:R-:W-:Y:S02]  /*10480*/  IADD3 R9, R1, 0x1380, RZ ;  /* 0x0000138001097810 */ /* 0x000fe40007ffe0ff */
[----:B------:R-:W-:Y:S02]  /*10490*/  MOV R56, 0x104d0 ;  /* 0x000104d000387802 */ /* 0x000fe40000000f00 */
[----:B------:R-:W-:-:S04]  /*104a0*/  IADD3 R9, R9, c[0x0][0x20], RZ ;  /* 0x0000080009097a10 */ /* 0x000fc80007ffe0ff */
[----:B------:R-:W-:Y:S02]  /*104b0*/  IADD3 R10, R9, 0x4, RZ ;  /* 0x00000004090a7810 */ /* 0x000fe40007ffe0ff */
[----:B-----5:R-:W-:Y:S05]  /*104c0*/  CALL.REL.NOINC `($_ZN7cutlass13device_kernelIN5flash19enable_sm80_to_sm89INS1_16FlashAttnBwdSm80INS1_25CollectiveMainloopBwdSm80ILi2ELi2EN4cute5tupleIJNS5_1CILi128EEES8_NS7_ILi64EEEEEENS_10bfloat16_tEfNS_4arch4Sm80ELb1ELb0ELb1ELb1ELb0ELb0ELb0ELb0ELi2ELi4ELi4ELi4ELb0EEENS1_21CollectiveEpilogueBwdISA_SB_SD_Li256ELb1ELb0ELi2EEENS1_25SingleTileBwdLPTSchedulerILb1ELi128ELb0EEEEEEEEEvNT_6ParamsE$_ZZN4cute6upcastILi2ENS_5tupleIJNS_1CILi1EEENS1_IJNS2_ILi2EEES4_S4_EEEEEENS1_IJNS2_ILi0EEENS1_IJS3_NS2_ILi512EEEiEEEEEEEEDaRKT0_RKT1_ENKUlRKT_RKT0_E_clIS5_S9_EEDaSJ_SM_) ;  /* 0x0000015000007944 */ /* 0x020fea0003c00000 */
[----:B------:R-:W-:Y:S02]  /*104d0*/  MOV R4, 0x104f0 ;  /* 0x000104f000047802 */ /* 0x000fe40000000f00 */
[----:B-1---5:R-:W-:Y:S05]  /*104e0*/  CALL.REL.NOINC `($_ZN7cutlass13device_kernelIN5flash19enable_sm80_to_sm89INS1_16FlashAttnBwdSm80INS1_25CollectiveMainloopBwdSm80ILi2ELi2EN4cute5tupleIJNS5_1CILi128EEES8_NS7_ILi64EEEEEENS_10bfloat16_tEfNS_4arch4Sm80ELb1ELb0ELb1ELb1ELb0ELb0ELb0ELb0ELi2ELi4ELi4ELi4ELb0EEENS1_21CollectiveEpilogueBwdISA_SB_SD_Li256ELb1ELb0ELi2EEENS1_25SingleTileBwdLPTSchedulerILb1ELi128ELb0EEEEEEEEEvNT_6ParamsE$_ZN4cute3eso3ESOILb1ELb0EJNS_1CILi0EEENS_5tupleIJNS2_ILi1EEENS2_ILi256EEEiEEEEEC2ERKS3_RKS7_) ;  /* 0xffff8d0000007944 */ /* 0x022fea0003c3ffff */
[----:B-1----:R1:W5:Y:S01]  /*104f0*/  LDL R2, [R1+0x1384] ;  /* 0x0013840001027983 */ /* 0x0023620000100800 */
[----:B------:R-:W-:-:S03]  /*10500*/  MOV R6, 0x10520 ;  /* 0x0001052000067802 */ /* 0x000fc60000000f00 */
[----:B-1---5:R-:W-:Y:S05]  /*10510*/  CALL.REL.NOINC `($_ZN7cutlass13device_kernelIN5flash19enable_sm80_to_sm89INS1_16FlashAttnBwdSm80INS1_25CollectiveMainloopBwdSm80ILi2ELi2EN4cute5tupleIJNS5_1CILi128EEES8_NS7_ILi64EEEEEENS_10bfloat16_tEfNS_4arch4Sm80ELb1ELb0ELb1ELb1ELb0ELb0ELb0ELb0ELi2ELi4ELi4ELi4ELb0EEENS1_21CollectiveEpilogueBwdISA_SB_SD_Li256ELb1ELb0ELi2EEENS1_25SingleTileBwdLPTSchedulerILb1ELi128ELb0EEEEEEEEEvNT_6ParamsE$_ZN4cute5tupleIJNS0_IJNS_1CILi1EEENS0_IJS2_NS1_ILi2EEES3_EEEEEENS0_IJNS1_ILi0EEENS0_IJS2_NS1_ILi256EEEiEEEEEEEEC2ERKS5_RKS9_) ;  /* 0xffffbe4000007944 */ /* 0x022fea0003c3ffff */
[----:B------:R1:W5:Y:S01]  /*10520*/  LDL R32, [R1+0x1380] ;  /* 0x0013800001207983 */ /* 0x0003620000100800 */
[----:B------:R-:W-:-:S04]  /*10530*/  MOV R9, 0x0 ;  /* 0x0000000000097802 */ /* 0x000fc80000000f00 */
[----:B------:R-:W-:Y:S05]  /*10540*/  RET.REL.NODEC R8 `(_ZN7cutlass13device_kernelIN5flash19enable_sm80_to_sm89INS1_16FlashAttnBwdSm80INS1_25CollectiveMainloopBwdSm80ILi2ELi2EN4cute5tupleIJNS5_1CILi128EEES8_NS7_ILi64EEEEEENS_10bfloat16_tEfNS_4arch4Sm80ELb1ELb0ELb1ELb1ELb0ELb0ELb0ELb0ELi2ELi4ELi4ELi4ELb0EEENS1_21CollectiveEpilogueBwdISA_SB_SD_Li256ELb1ELb0ELi2EEENS1_25SingleTileBwdLPTSchedulerILb1ELi128ELb0EEEEEEEEEvNT_6ParamsE) ;  /* 0xfffefab008007950 */ /* 0x000fea0003c3ffff */
        .type           $_ZN7cutlass13device_kernelIN5flash19enable_sm80_to_sm89INS1_16FlashAttnBwdSm80INS1_25CollectiveMainloopBwdSm80ILi2ELi2EN4cute5tupleIJNS5_1CILi128EEES8_NS7_ILi64EEEEEENS_10bfloat16_tEfNS_4arch4Sm80ELb1ELb0ELb1ELb1ELb0ELb0ELb0ELb0ELi2ELi4ELi4ELi4ELb0EEENS1_21CollectiveEpilogueBwdISA_SB_SD_Li256ELb1ELb0ELi2EEENS1_25SingleTileBwdLPTSchedulerILb1ELi128ELb0EEEEEEEEEvNT_6ParamsE$_ZZN4cute6upcastILi2ENS_5tupleIJNS1_IJNS_1CILi1EEENS1_IJNS2_ILi2EEES4_S4_EEEEEES4_NS1_IJS4_S4_EEEEEENS1_IJNS1_IJNS2_ILi0EEENS1_IJS3_NS2_ILi512EEEiEEEEEENS2_ILi4096EEENS1_IJiNS2_ILi8192EEEEEEEEEEEDaRKT0_RKT1_ENKUlRKT_RKT0_E_clIS7_SF_EEDaSP_SS_,@function
        .size           $_ZN7cutlass13device_kernelIN5flash19enable_sm80_to_sm89INS1_16FlashAttnBwdSm80INS1_25CollectiveMainloopBwdSm80ILi2ELi2EN4cute5tupleIJNS5_1CILi128EEES8_NS7_ILi64EEEEEENS_10bfloat16_tEfNS_4arch4Sm80ELb1ELb0ELb1ELb1ELb0ELb0ELb0ELb0ELi2ELi4ELi4ELi4ELb0EEENS1_21CollectiveEpilogueBwdISA_SB_SD_Li256ELb1ELb0ELi2EEENS1_25SingleTileBwdLPTSchedulerILb1ELi128ELb0EEEEEEEEEvNT_6ParamsE$_ZZN4cute6upcastILi2ENS_5tupleIJNS1_IJNS_1CILi1EEENS1_IJNS2_ILi2EEES4_S4_EEEEEES4_NS1_IJS4_S4_EEEEEENS1_IJNS1_IJNS2_ILi0EEENS1_IJS3_NS2_ILi512EEEiEEEEEENS2_ILi4096EEENS1_IJiNS2_ILi8192EEEEEEEEEEEDaRKT0_RKT1_ENKUlRKT_RKT0_E_clIS7_SF_EEDaSP_SS_,($_ZN7cutlass13device_kernelIN5flash19enable_sm80_to_sm89INS1_16FlashAttnBwdSm80INS1_25CollectiveMainloopBwdSm80ILi2ELi2EN4cute5tupleIJNS5_1CILi128EEES8_NS7_ILi64EEEEEENS_10bfloat16_tEfNS_4arch4Sm80ELb1ELb0ELb1ELb1ELb0ELb0ELb0ELb0ELi2ELi4ELi4ELi4ELb0EEENS1_21CollectiveEpilogueBwdISA_SB_SD_Li256ELb1ELb0ELi2EEENS1_25SingleTileBwdLPTSchedulerILb1ELi128ELb0EEEEEEEEEvNT_6ParamsE$_ZZN4cute6upcastILi2ENS_5tupleIJNS_1CILi1EEENS1_IJNS2_ILi2EEES4_S4_EEEEEENS1_IJNS2_ILi0EEENS1_IJS3_NS2_ILi512EEEiEEEEEEEEDaRKT0_RKT1_ENKUlRKT_RKT0_E_clIS5_S9_EEDaSJ_SM_ - $_ZN7cutlass13device_kernelIN5flash19enable_sm80_to_sm89INS1_16FlashAttnBwdSm80INS1_25CollectiveMainloopBwdSm80ILi2ELi2EN4cute5tupleIJNS5_1CILi128EEES8_NS7_ILi64EEEEEENS_10bfloat16_tEfNS_4arch4Sm80ELb1ELb0ELb1ELb1ELb0ELb0ELb0ELb0ELi2ELi4ELi4ELi4ELb0EEENS1_21CollectiveEpilogueBwdISA_SB_SD_Li256ELb1ELb0ELi2EEENS1_25SingleTileBwdLPTSchedulerILb1ELi128ELb0EEEEEEEEEvNT_6ParamsE$_ZZN4cute6upcastILi2ENS_5tupleIJNS1_IJNS_1CILi1EEENS1_IJNS2_ILi2EEES4_S4_EEEEEES4_NS1_IJS4_S4_EEEEEENS1_IJNS1_IJNS2_ILi0EEENS1_IJS3_NS2_ILi512EEEiEEEEEENS2_ILi4096EEENS1_IJiNS2_ILi8192EEEEEEEEEEEDaRKT0_RKT1_ENKUlRKT_RKT0_E_clIS7_SF_EEDaSP_SS_)
$_ZN7cutlass13device_kernelIN5flash19enable_sm80_to_sm89INS1_16FlashAttnBwdSm80INS1_25CollectiveMainloopBwdSm80ILi2ELi2EN4cute5tupleIJNS5_1CILi128EEES8_NS7_ILi64EEEEEENS_10bfloat16_tEfNS_4arch4Sm80ELb1ELb0ELb1ELb1ELb0ELb0ELb0ELb0ELi2ELi4ELi4ELi4ELb0EEENS1_21CollectiveEpilogueBwdISA_SB_SD_Li256ELb1ELb0ELi2EEENS1_25SingleTileBwdLPTSchedulerILb1ELi128ELb0EEEEEEEEEvNT_6ParamsE$_ZZN4cute6upcastILi2ENS_5tupleIJNS1_IJNS_1CILi1EEENS1_IJNS2_ILi2EEES4_S4_EEEEEES4_NS1_IJS4_S4_EEEEEENS1_IJNS1_IJNS2_ILi0EEENS1_IJS3_NS2_ILi512EEEiEEEEEENS2_ILi4096EEENS1_IJiNS2_ILi8192EEEEEEEEEEEDaRKT0_RKT1_ENKUlRKT_RKT0_E_clIS7_SF_EEDaSP_SS_:
[----:B------:R-:W-:Y:S02]  /*10550*/  IADD3 R8, R1, 0x1380, RZ ;  /* 0x0000138001087810 */ /* 0x000fe40007ffe0ff */
[----:B------:R-:W-:Y:S02]  /*10560*/  MOV R54, 0x105a0 ;  /* 0x000105a000367802 */ /* 0x000fe40000000f00 */
[----:B------:R-:W-:-:S04]  /*10570*/  IADD3 R8, R8, c[0x0][0x20], RZ ;  /* 0x0000080008087a10 */ /* 0x000fc80007ffe0ff */
[----:B------:R-:W-:Y:S02]  /*10580*/  IADD3 R9, R8, 0x4, RZ ;  /* 0x0000000408097810 */ /* 0x000fe40007ffe0ff */
[----:B------:R-:W-:Y:S05]  /*10590*/  CALL.REL.NOINC `($_ZN7cutlass13device_kernelIN5flash19enable_sm80_to_sm89INS1_16FlashAttnBwdSm80INS1_25CollectiveMainloopBwdSm80ILi2ELi2EN4cute5tupleIJNS5_1CILi128EEES8_NS7_ILi64EEEEEENS_10bfloat16_tEfNS_4arch4Sm80ELb1ELb0ELb1ELb1ELb0ELb0ELb0ELb0ELi2ELi4ELi4ELi4ELb0EEENS1_21CollectiveEpilogueBwdISA_SB_SD_Li256ELb1ELb0ELi2EEENS1_25SingleTileBwdLPTSchedulerILb1ELi128ELb0EEEEEEEEEvNT_6ParamsE$_ZZN4cute6upcastILi2ENS_5tupleIJNS_1CILi2EEES3_EEENS1_IJiNS2_ILi8192EEEEEEEEDaRKT0_RKT1_ENKUlRKT_RKT0_E_clIS3_iEEDaSF_SI_) ;  /* 0x0000015000007944 */ /* 0x000fea0003c00000 */
[----:B------:R-:W-:Y:S02]  /*105a0*/  MOV R4, 0x105c0 ;  /* 0x000105c000047802 */ /* 0x000fe40000000f00 */
[----:B-1---5:R-:W-:Y:S05]  /*105b0*/  CALL.REL.NOINC `($_ZN7cutlass13device_kernelIN5flash19enable_sm80_to_sm89INS1_16FlashAttnBwdSm80INS1_25CollectiveMainloopBwdSm80ILi2ELi2EN4cute5tupleIJNS5_1CILi128EEES8_NS7_ILi64EEEEEENS_10bfloat16_tEfNS_4arch4Sm80ELb1ELb0ELb1ELb1ELb0ELb0ELb0ELb0ELi2ELi4ELi4ELi4ELb0EEENS1_21CollectiveEpilogueBwdISA_SB_SD_Li256ELb1ELb0ELi2EEENS1_25SingleTileBwdLPTSchedulerILb1ELi128ELb0EEEEEEEEEvNT_6ParamsE$_ZN4cute3eso3ESOILb0ELb1EJiNS_1CILi4096EEEEEC2ERKiRKS3_) ;  /* 0xffff86b000007944 */ /* 0x022fea0003c3ffff */
[----:B-1----:R1:W5:Y:S01]  /*105c0*/  LDL R2, [R1+0x1384] ;  /* 0x0013840001027983 */ /* 0x0023620000100800 */
[----:B------:R-:W-:-:S03]  /*105d0*/  MOV R6, 0x105f0 ;  /* 0x000105f000067802 */ /* 0x000fc60000000f00 */
[----:B-1---5:R-:W-:Y:S05]  /*105e0*/  CALL.REL.NOINC `($_ZN7cutlass13device_kernelIN5flash19enable_sm80_to_sm89INS1_16FlashAttnBwdSm80INS1_25CollectiveMainloopBwdSm80ILi2ELi2EN4cute5tupleIJNS5_1CILi128EEES8_NS7_ILi64EEEEEENS_10bfloat16_tEfNS_4arch4Sm80ELb1ELb0ELb1ELb1ELb0ELb0ELb0ELb0ELi2ELi4ELi4ELi4ELb0EEENS1_21CollectiveEpilogueBwdISA_SB_SD_Li256ELb1ELb0ELi2EEENS1_25SingleTileBwdLPTSchedulerILb1ELi128ELb0EEEEEEEEEvNT_6ParamsE$_ZN4cute5tupleIJNS0_IJNS_1CILi2EEES2_EEENS0_IJiNS1_ILi4096EEEEEEEEC2ERKS3_RKS5_) ;  /* 0xffffbee000007944 */ /* 0x022fea0003c3ffff */
[----:B------:R1:W5:Y:S01]  /*105f0*/  LDL R2, [R1+0x1380] ;  /* 0x0013800001027983 */ /* 0x0003620000100800 */
[----:B------:R-:W-:-:S04]  /*10600*/  MOV R11, 0x0 ;  /* 0x00000000000b7802 */ /* 0x000fc80000000f00 */
[----:B------:R-:W-:Y:S05]  /*10610*/  RET.REL.NODEC R10 `(_ZN7cutlass13device_kernelIN5flash19enable_sm80_to_sm89INS1_16FlashAttnBwdSm80INS1_25CollectiveMainloopBwdSm80ILi2ELi2EN4cute5tupleIJNS5_1CILi128EEES8_NS7_ILi64EEEEEENS_10bfloat16_tEfNS_4arch4Sm80ELb1ELb0ELb1ELb1ELb0ELb0ELb0ELb0ELi2ELi4ELi4ELi4ELb0EEENS1_21CollectiveEpilogueBwdISA_SB_SD_Li256ELb1ELb0ELi2EEENS1_25SingleTileBwdLPTSchedulerILb1ELi128ELb0EEEEEEEEEvNT_6ParamsE) ;  /* 0xfffef9e00a007950 */ /* 0x000fea0003c3ffff */
        .type           $_ZN7cutlass13device_kernelIN5flash19enable_sm80_to_sm89INS1_16FlashAttnBwdSm80INS1_25CollectiveMainloopBwdSm80ILi2ELi2EN4cute5tupleIJNS5_1CILi128EEES8_NS7_ILi64EEEEEENS_10bfloat16_tEfNS_4arch4Sm80ELb1ELb0ELb1ELb1ELb0ELb0ELb0ELb0ELi2ELi4ELi4ELi4ELb0EEENS1_21CollectiveEpilogueBwdISA_SB_SD_Li256ELb1ELb0ELi2EEENS1_25SingleTileBwdLPTSchedulerILb1ELi128ELb0EEEEEEEEEvNT_6ParamsE$_ZZN4cute6upcastILi2ENS_5tupleIJNS_1CILi1EEENS1_IJNS2_ILi2EEES4_S4_EEEEEENS1_IJNS2_ILi0EEENS1_IJS3_NS2_ILi512EEEiEEEEEEEEDaRKT0_RKT1_ENKUlRKT_RKT0_E_clIS5_S9_EEDaSJ_SM_,@function
        .size           $_ZN7cutlass13device_kernelIN5flash19enable_sm80_to_sm89INS1_16FlashAttnBwdSm80INS1_25CollectiveMainloopBwdSm80ILi2ELi2EN4cute5tupleIJNS5_1CILi128EEES8_NS7_ILi64EEEEEENS_10bfloat16_tEfNS_4arch4Sm80ELb1ELb0ELb1ELb1ELb0ELb0ELb0ELb0ELi2ELi4ELi4ELi4ELb0EEENS1_21CollectiveEpilogueBwdISA_SB_SD_Li256ELb1ELb0ELi2EEENS1_25SingleTileBwdLPTSchedulerILb1ELi128ELb0EEEEEEEEEvNT_6ParamsE$_ZZN4cute6upcastILi2ENS_5tupleIJNS_1CILi1EEENS1_IJNS2_ILi2EEES4_S4_EEEEEENS1_IJNS2_ILi0EEENS1_IJS3_NS2_ILi512EEEiEEEEEEEEDaRKT0_RKT1_ENKUlRKT_RKT0_E_clIS5_S9_EEDaSJ_SM_,($_ZN7cutlass13device_kernelIN5flash19enable_sm80_to_sm89INS1_16FlashAttnBwdSm80INS1_25CollectiveMainloopBwdSm80ILi2ELi2EN4cute5tupleIJNS5_1CILi128EEES8_NS7_ILi64EEEEEENS_10bfloat16_tEfNS_4arch4Sm80ELb1ELb0ELb1ELb1ELb0ELb0ELb0ELb0ELi2ELi4ELi4ELi4ELb0EEENS1_21CollectiveEpilogueBwdISA_SB_SD_Li256ELb1ELb0ELi2EEENS1_25SingleTileBwdLPTSchedulerILb1ELi128ELb0EEEEEEEEEvNT_6ParamsE$_ZZN4cute6upcastILi2ENS_5tupleIJNS_1CILi2EEES3_EEENS1_IJiNS2_ILi8192EEEEEEEEDaRKT0_RKT1_ENKUlRKT_RKT0_E_clIS3_iEEDaSF_SI_ - $_ZN7cutlass13device_kernelIN5flash19enable_sm80_to_sm89INS1_16FlashAttnBwdSm80INS1_25CollectiveMainloopBwdSm80ILi2ELi2EN4cute5tupleIJNS5_1CILi128EEES8_NS7_ILi64EEEEEENS_10bfloat16_tEfNS_4arch4Sm80ELb1ELb0ELb1ELb1ELb0ELb0ELb0ELb0ELi2ELi4ELi4ELi4ELb0EEENS1_21CollectiveEpilogueBwdISA_SB_SD_Li256ELb1ELb0ELi2EEENS1_25SingleTileBwdLPTSchedulerILb1ELi128ELb0EEEEEEEEEvNT_6ParamsE$_ZZN4cute6upcastILi2ENS_5tupleIJNS_1CILi1EEENS1_IJNS2_ILi2EEES4_S4_EEEEEENS1_IJNS2_ILi0EEENS1_IJS3_NS2_ILi512EEEiEEEEEEEEDaRKT0_RKT1_ENKUlRKT_RKT0_E_clIS5_S9_EEDaSJ_SM_)
$_ZN7cutlass13device_kernelIN5flash19enable_sm80_to_sm89INS1_16FlashAttnBwdSm80INS1_25CollectiveMainloopBwdSm80ILi2ELi2EN4cute5tupleIJNS5_1CILi128EEES8_NS7_ILi64EEEEEENS_10bfloat16_tEfNS_4arch4Sm80ELb1ELb0ELb1ELb1ELb0ELb0ELb0ELb0ELi2ELi4ELi4ELi4ELb0EEENS1_21CollectiveEpilogueBwdISA_SB_SD_Li256ELb1ELb0ELi2EEENS1_25SingleTileBwdLPTSchedulerILb1ELi128ELb0EEEEEEEEEvNT_6ParamsE$_ZZN4cute6upcastILi2ENS_5tupleIJNS_1CILi1EEENS1_IJNS2_ILi2EEES4_S4_EEEEEENS1_IJNS2_ILi0EEENS1_IJS3_NS2_ILi512EEEiEEEEEEEEDaRKT0_RKT1_ENKUlRKT_RKT0_E_clIS5_S9_EEDaSJ_SM_:
[----:B------:R-:W-:Y:S02]  /*10620*/  IADD3 R11, R1, 0x1388, RZ ;  /* 0x00001388010b7810 */ /* 0x000fe40007ffe0ff */
[----:B------:R-:W-:Y:S02]  /*10630*/  MOV R54, 0x10670 ;  /* 0x0001067000367802 */ /* 0x000fe40000000f00 */
[----:B------:R-:W-:-:S04]  /*10640*/  IADD3 R11, R11, c[0x0][0x20], RZ ;  /* 0x000008000b0b7a10 */ /* 0x000fc80007ffe0ff */
[----:B------:R-:W-:Y:S02]  /*10650*/  IADD3 R32, R11, 0x4, RZ ;  /* 0x000000040b207810 */ /* 0x000fe40007ffe0ff */
[----:B------:R-:W-:Y:S05]  /*10660*/  CALL.REL.NOINC `($_ZN7cutlass13device_kernelIN5flash19enable_sm80_to_sm89INS1_16FlashAttnBwdSm80INS1_25CollectiveMainloopBwdSm80ILi2ELi2EN4cute5tupleIJNS5_1CILi128EEES8_NS7_ILi64EEEEEENS_10bfloat16_tEfNS_4arch4Sm80ELb1ELb0ELb1ELb1ELb0ELb0ELb0ELb0ELi2ELi4ELi4ELi4ELb0EEENS1_21CollectiveEpilogueBwdISA_SB_SD_Li256ELb1ELb0ELi2EEENS1_25SingleTileBwdLPTSchedulerILb1ELi128ELb0EEEEEEEEEvNT_6ParamsE$_ZZN4cute6upcastILi2ENS_5tupleIJNS_1CILi2EEES3_S3_EEENS1_IJNS2_ILi1EEENS2_ILi512EEEiEEEEEDaRKT0_RKT1_ENKUlRKT_RKT0_E_clIS3_iEEDaSG_SJ_) ;  /* 0x0000011000007944 */ /* 0x000fea0003c00000 */
[----:B------:R-:W-:Y:S02]  /*10670*/  MOV R4, 0x10690 ;  /* 0x0001069000047802 */ /* 0x000fe40000000f00 */
[----:B-1---5:R-:W-:Y:S05]  /*10680*/  CALL.REL.NOINC `($_ZN7cutlass13device_kernelIN5flash19enable_sm80_to_sm89INS1_16FlashAttnBwdSm80INS1_25CollectiveMainloopBwdSm80ILi2ELi2EN4cute5tupleIJNS5_1CILi128EEES8_NS7_ILi64EEEEEENS_10bfloat16_tEfNS_4arch4Sm80ELb1ELb0ELb1ELb1ELb0ELb0ELb0ELb0ELi2ELi4ELi4ELi4ELb0EEENS1_21CollectiveEpilogueBwdISA_SB_SD_Li256ELb1ELb0ELi2EEENS1_25SingleTileBwdLPTSchedulerILb1ELi128ELb0EEEEEEEEEvNT_6ParamsE$_ZN4cute3eso3ESOILb1ELb0EJNS_1CILi1EEENS2_ILi256EEEiEEC2ERKS3_RKS4_RKi) ;  /* 0xffff8ce000007944 */ /* 0x022fea0003c3ffff */
[----:B-1----:R1:W5:Y:S01]  /*10690*/  LDL R2, [R1+0x138c] ;  /* 0x00138c0001027983 */ /* 0x0023620000100800 */
[----:B------:R-:W-:-:S03]  /*106a0*/  MOV R6, 0x106c0 ;  /* 0x000106c000067802 */ /* 0x000fc60000000f00 */
[----:B-1---5:R-:W-:Y:S05]  /*106b0*/  CALL.REL.NOINC `($_ZN7cutlass13device_kernelIN5flash19enable_sm80_to_sm89INS1_16FlashAttnBwdSm80INS1_25CollectiveMainloopBwdSm80ILi2ELi2EN4cute5tupleIJNS5_1CILi128EEES8_NS7_ILi64EEEEEENS_10bfloat16_tEfNS_4arch4Sm80ELb1ELb0ELb1ELb1ELb0ELb0ELb0ELb0ELi2ELi4ELi4ELi4ELb0EEENS1_21CollectiveEpilogueBwdISA_SB_SD_Li256ELb1ELb0ELi2EEENS1_25SingleTileBwdLPTSchedulerILb1ELi128ELb0EEEEEEEEEvNT_6ParamsE$_ZN4cute5tupleIJNS0_IJNS_1CILi1EEENS1_ILi2EEES3_EEENS0_IJS2_NS1_ILi256EEEiEEEEEC2ERKS4_RKS6_) ;  /* 0xffffbd3000007944 */ /* 0x022fea0003c3ffff */
[----:B------:R1:W5:Y:S01]  /*106c0*/  LDL R2, [R1+0x1388] ;  /* 0x0013880001027983 */ /* 0x0003620000100800 */
[----:B------:R-:W-:-:S04]  /*106d0*/  MOV R57, 0x0 ;  /* 0x0000000000397802 */ /* 0x000fc80000000f00 */
[----:B------:R-:W-:Y:S05]  /*106e0*/  RET.REL.NODEC R56 `(_ZN7cutlass13device_kernelIN5flash19enable_sm80_to_sm89INS1_16FlashAttnBwdSm80INS1_25CollectiveMainloopBwdSm80ILi2ELi2EN4cute5tupleIJNS5_1CILi128EEES8_NS7_ILi64EEEEEENS_10bfloat16_tEfNS_4arch4Sm80ELb1ELb0ELb1ELb1ELb0ELb0ELb0ELb0ELi2ELi4ELi4ELi4ELb0EEENS1_21CollectiveEpilogueBwdISA_SB_SD_Li256ELb1ELb0ELi2EEENS1_25SingleTileBwdLPTSchedulerILb1ELi128ELb0EEEEEEEEEvNT_6ParamsE) ;  /* 0xfffef91038007950 */ /* 0x000fea0003c3ffff */
        .type           $_ZN7cutlass13device_kernelIN5flash19enable_sm80_to_sm89INS1_16FlashAttnBwdSm80INS1_25CollectiveMainloopBwdSm80ILi2ELi2EN4cute5tupleIJNS5_1CILi128EEES8_NS7_ILi64EEEEEENS_10bfloat16_tEfNS_4arch4Sm80ELb1ELb0ELb1ELb1ELb0ELb0ELb0ELb0ELi2ELi4ELi4ELi4ELb0EEENS1_21CollectiveEpilogueBwdISA_SB_SD_Li256ELb1ELb0ELi2EEENS1_25SingleTileBwdLPTSchedulerILb1ELi128ELb0EEEEEEEEEvNT_6ParamsE$_ZZN4cute6upcastILi2ENS_5tupleIJNS_1CILi2EEES3_EEENS1_IJiNS2_ILi8192EEEEEEEEDaRKT0_RKT1_ENKUlRKT_RKT0_E_clIS3_iEEDaSF_SI_,@function
        .size           $_ZN7cutlass13device_kernelIN5flash19enable_sm80_to_sm89INS1_16FlashAttnBwdSm80INS1_25CollectiveMainloopBwdSm80ILi2ELi2EN4cute5tupleIJNS5_1CILi128EEES8_NS7_ILi64EEEEEENS_10bfloat16_tEfNS_4arch4Sm80ELb1ELb0ELb1ELb1ELb0ELb0ELb0ELb0ELi2ELi4ELi4ELi4ELb0EEENS1_21CollectiveEpilogueBwdISA_SB_SD_Li256ELb1ELb0ELi2EEENS1_25SingleTileBwdLPTSchedulerILb1ELi128ELb0EEEEEEEEEvNT_6ParamsE$_ZZN4cute6upcastILi2ENS_5tupleIJNS_1CILi2EEES3_EEENS1_IJiNS2_ILi8192EEEEEEEEDaRKT0_RKT1_ENKUlRKT_RKT0_E_clIS3_iEEDaSF_SI_,($_ZN7cutlass13device_kernelIN5flash19enable_sm80_to_sm89INS1_16FlashAttnBwdSm80INS1_25CollectiveMainloopBwdSm80ILi2ELi2EN4cute5tupleIJNS5_1CILi128EEES8_NS7_ILi64EEEEEENS_10bfloat16_tEfNS_4arch4Sm80ELb1ELb0ELb1ELb1ELb0ELb0ELb0ELb0ELi2ELi4ELi4ELi4ELb0EEENS1_21CollectiveEpilogueBwdISA_SB_SD_Li256ELb1ELb0ELi2EEENS1_25SingleTileBwdLPTSchedulerILb1ELi128ELb0EEEEEEEEEvNT_6ParamsE$_ZZN4cute6upcastILi2ENS_5tupleIJNS_1CILi2EEES3_S3_EEENS1_IJNS2_ILi1EEENS2_ILi512EEEiEEEEEDaRKT0_RKT1_ENKUlRKT_RKT0_E_clIS3_iEEDaSG_SJ_ - $_ZN7cutlass13device_kernelIN5flash19enable_sm80_to_sm89INS1_16FlashAttnBwdSm80INS1_25CollectiveMainloopBwdSm80ILi2ELi2EN4cute5tupleIJNS5_1CILi128EEES8_NS7_ILi64EEEEEENS_10bfloat16_tEfNS_4arch4Sm80ELb1ELb0ELb1ELb1ELb0ELb0ELb0ELb0ELi2ELi4ELi4ELi4ELb0EEENS1_21CollectiveEpilogueBwdISA_SB_SD_Li256ELb1ELb0ELi2EEENS1_25SingleTileBwdLPTSchedulerILb1ELi128ELb0EEEEEEEEEvNT_6ParamsE$_ZZN4cute6upcastILi2ENS_5tupleIJNS_1CILi2EEES3_EEENS1_IJiNS2_ILi8192EEEEEEEEDaRKT0_RKT1_ENKUlRKT_RKT0_E_clIS3_iEEDaSF_SI_)
$_ZN7cutlass13device_kernelIN5flash19enable_sm80_to_sm89INS1_16FlashAttnBwdSm80INS1_25CollectiveMainloopBwdSm80ILi2ELi2EN4cute5tupleIJNS5_1CILi128EEES8_NS7_ILi64EEEEEENS_10bfloat16_tEfNS_4arch4Sm80ELb1ELb0ELb1ELb1ELb0ELb0ELb0ELb0ELi2ELi4ELi4ELi4ELb0EEENS1_21CollectiveEpilogueBwdISA_SB_SD_Li256ELb1ELb0ELi2EEENS1_25SingleTileBwdLPTSchedulerILb1ELi128ELb0EEEEEEEEEvNT_6ParamsE$_ZZN4cute6upcastILi2ENS_5tupleIJNS_1CILi2EEES3_EEENS1_IJiNS2_ILi8192EEEEEEEEDaRKT0_RKT1_ENKUlRKT_RKT0_E_clIS3_iEEDaSF_SI_:
[----:B------:R-:W-:Y:S02]  /*106f0*/  LEA.HI R3, R3, R3, RZ, 0x1 ;  /* 0x0000000303037211 */ /* 0x000fe400078f08ff */
[----:B------:R-:W-:Y:S02]  /*10700*/  IADD3 R2, R1, 0x1388, RZ ;  /* 0x0000138801027810 */ /* 0x000fe40007ffe0ff */
[----:B------:R-:W-:Y:S02]  /*10710*/  SHF.R.S32.HI R3, RZ, 0x1, R3 ;  /* 0x00000001ff037819 */ /* 0x000fe40000011403 */
[----:B------:R-:W-:Y:S02]  /*10720*/  IADD3 R2, R2, c[0x0][0x20], RZ ;  /* 0x0000080002027a10 */ /* 0x000fe40007ffe0ff */
[----:B------:R-:W-:Y:S02]  /*10730*/  MOV R6, 0x10750 ;  /* 0x0001075000067802 */ /* 0x000fe40000000f00 */
[----:B------:R-:W-:Y:S05]  /*10740*/  CALL.REL.NOINC `($_ZN7cutlass13device_kernelIN5flash19enable_sm80_to_sm89INS1_16FlashAttnBwdSm80INS1_25CollectiveMainloopBwdSm80ILi2ELi2EN4cute5tupleIJNS5_1CILi128EEES8_NS7_ILi64EEEEEENS_10bfloat16_tEfNS_4arch4Sm80ELb1ELb0ELb1ELb1ELb0ELb0ELb0ELb0ELi2ELi4ELi4ELi4ELb0EEENS1_21CollectiveEpilogueBwdISA_SB_SD_Li256ELb1ELb0ELi2EEENS1_25SingleTileBwdLPTSchedulerILb1ELi128ELb0EEEEEEEEEvNT_6ParamsE$_ZN4cute5tupleIJNS_1CILi2EEEiEEC2ERKS2_RKi) ;  /* 0xffffc01000007944 */ /* 0x000fea0003c3ffff */
[----:B------:R1:W5:Y:S01]  /*10750*/  LDL R2, [R1+0x1388] ;  /* 0x0013880001027983 */ /* 0x0003620000100800 */
[----:B------:R-:W-:-:S04]  /*10760*/  MOV R55, 0x0 ;  /* 0x0000000000377802 */ /* 0x000fc80000000f00 */
[----:B------:R-:W-:Y:S05]  /*10770*/  RET.REL.NODEC R54 `(_ZN7cutlass13device_kernelIN5flash19enable_sm80_to_sm89INS1_16FlashAttnBwdSm80INS1_25CollectiveMainloopBwdSm80ILi2ELi2EN4cute5tupleIJNS5_1CILi128EEES8_NS7_ILi64EEEEEENS_10bfloat16_tEfNS_4arch4Sm80ELb1ELb0ELb1ELb1ELb0ELb0ELb0ELb0ELi2ELi4ELi4ELi4ELb0EEENS1_21CollectiveEpilogueBwdISA_SB_SD_Li256ELb1ELb0ELi2EEENS1_25SingleTileBwdLPTSchedulerILb1ELi128ELb0EEEEEEEEEvNT_6ParamsE) ;  /* 0xfffef88036007950 */ /* 0x000fea0003c3ffff */
        .type           $_ZN7cutlass13device_kernelIN5flash19enable_sm80_to_sm89INS1_16FlashAttnBwdSm80INS1_25CollectiveMainloopBwdSm80ILi2ELi2EN4cute5tupleIJNS5_1CILi128EEES8_NS7_ILi64EEEEEENS_10bfloat16_tEfNS_4arch4Sm80ELb1ELb0ELb1ELb1ELb0ELb0ELb0ELb0ELi2ELi4ELi4ELi4ELb0EEENS1_21CollectiveEpilogueBwdISA_SB_SD_Li256ELb1ELb0ELi2EEENS1_25SingleTileBwdLPTSchedulerILb1ELi128ELb0EEEEEEEEEvNT_6ParamsE$_ZZN4cute6upcastILi2ENS_5tupleIJNS_1CILi2EEES3_S3_EEENS1_IJNS2_ILi1EEENS2_ILi512EEEiEEEEEDaRKT0_RKT1_ENKUlRKT_RKT0_E_clIS3_iEEDaSG_SJ_,@function
        .size           $_ZN7cutlass13device_kernelIN5flash19enable_sm80_to_sm89INS1_16FlashAttnBwdSm80INS1_25CollectiveMainloopBwdSm80ILi2ELi2EN4cute5tupleIJNS5_1CILi128EEES8_NS7_ILi64EEEEEENS_10bfloat16_tEfNS_4arch4Sm80ELb1ELb0ELb1ELb1ELb0ELb0ELb0ELb0ELi2ELi4ELi4ELi4ELb0EEENS1_21CollectiveEpilogueBwdISA_SB_SD_Li256ELb1ELb0ELi2EEENS1_25SingleTileBwdLPTSchedulerILb1ELi128ELb0EEEEEEEEEvNT_6ParamsE$_ZZN4cute6upcastILi2ENS_5tupleIJNS_1CILi2EEES3_S3_EEENS1_IJNS2_ILi1EEENS2_ILi512EEEiEEEEEDaRKT0_RKT1_ENKUlRKT_RKT0_E_clIS3_iEEDaSG_SJ_,($_ZN7cutlass13device_kernelIN5flash19enable_sm80_to_sm89INS1_16FlashAttnBwdSm80INS1_25CollectiveMainloopBwdSm80ILi2ELi2EN4cute5tupleIJNS5_1CILi128EEES8_NS7_ILi64EEEEEENS_10bfloat16_tEfNS_4arch4Sm80ELb1ELb0ELb1ELb1ELb0ELb0ELb0ELb0ELi2ELi4ELi4ELi4ELb0EEENS1_21CollectiveEpilogueBwdISA_SB_SD_Li256ELb1ELb0ELi2EEENS1_25SingleTileBwdLPTSchedulerILb1ELi128ELb0EEEEEEEEEvNT_6ParamsE$_ZZN4cute7crd2crdINS_5tupleIJiiiNS_1CILi0EEEEEENS1_IJNS2_ILi32EEENS2_ILi4EEENS2_ILi2EEENS2_ILi1EEEEEENS1_IJS8_S8_S8_S8_EEEEEDaRKT_RKT0_RKT1_ENKUlRKT_RKT0_RKT1_E_clIiS5_S8_EEDaSM_SP_SS_ - $_ZN7cutlass13device_kernelIN5flash19enable_sm80_to_sm89INS1_16FlashAttnBwdSm80INS1_25CollectiveMainloopBwdSm80ILi2ELi2EN4cute5tupleIJNS5_1CILi128EEES8_NS7_ILi64EEEEEENS_10bfloat16_tEfNS_4arch4Sm80ELb1ELb0ELb1ELb1ELb0ELb0ELb0ELb0ELi2ELi4ELi4ELi4ELb0EEENS1_21CollectiveEpilogueBwdISA_SB_SD_Li256ELb1ELb0ELi2EEENS1_25SingleTileBwdLPTSchedulerILb1ELi128ELb0EEEEEEEEEvNT_6ParamsE$_ZZN4cute6upcastILi2ENS_5tupleIJNS_1CILi2EEES3_S3_EEENS1_IJNS2_ILi1EEENS2_ILi512EEEiEEEEEDaRKT0_RKT1_ENKUlRKT_RKT0_E_clIS3_iEEDaSG_SJ_)
$_ZN7cutlass13device_kernelIN5flash19enable_sm80_to_sm89INS1_16FlashAttnBwdSm80INS1_25CollectiveMainloopBwdSm80ILi2ELi2EN4cute5tupleIJNS5_1CILi128EEES8_NS7_ILi64EEEEEENS_10bfloat16_tEfNS_4arch4Sm80ELb1ELb0ELb1ELb1ELb0ELb0ELb0ELb0ELi2ELi4ELi4ELi4ELb0EEENS1_21CollectiveEpilogueBwdISA_SB_SD_Li256ELb1ELb0ELi2EEENS1_25SingleTileBwdLPTSchedulerILb1ELi128ELb0EEEEEEEEEvNT_6ParamsE$_ZZN4cute6upcastILi2ENS_5tupleIJNS_1CILi2EEES3_S3_EEENS1_IJNS2_ILi1EEENS2_ILi512EEEiEEEEEDaRKT0_RKT1_ENKUlRKT_RKT0_E_clIS3_iEEDaSG_SJ_:
        /* <DEDUP_REMOVED lines=9> */
        .type           $_ZN7cutlass13device_kernelIN5flash19enable_sm80_to_sm89INS1_16FlashAttnBwdSm80INS1_25CollectiveMainloopBwdSm80ILi2ELi2EN4cute5tupleIJNS5_1CILi128EEES8_NS7_ILi64EEEEEENS_10bfloat16_tEfNS_4arch4Sm80ELb1ELb0ELb1ELb1ELb0ELb0ELb0ELb0ELi2ELi4ELi4ELi4ELb0EEENS1_21CollectiveEpilogueBwdISA_SB_SD_Li256ELb1ELb0ELi2EEENS1_25SingleTileBwdLPTSchedulerILb1ELi128ELb0EEEEEEEEEvNT_6ParamsE$_ZZN4cute7crd2crdINS_5tupleIJiiiNS_1CILi0EEEEEENS1_IJNS2_ILi32EEENS2_ILi4EEENS2_ILi2EEENS2_ILi1EEEEEENS1_IJS8_S8_S8_S8_EEEEEDaRKT_RKT0_RKT1_ENKUlRKT_RKT0_RKT1_E_clIiS5_S8_EEDaSM_SP_SS_,@function
        .size           $_ZN7cutlass13device_kernelIN5flash19enable_sm80_to_sm89INS1_16FlashAttnBwdSm80INS1_25CollectiveMainloopBwdSm80ILi2ELi2EN4cute5tupleIJNS5_1CILi128EEES8_NS7_ILi64EEEEEENS_10bfloat16_tEfNS_4arch4Sm80ELb1ELb0ELb1ELb1ELb0ELb0ELb0ELb0ELi2ELi4ELi4ELi4ELb0EEENS1_21CollectiveEpilogueBwdISA_SB_SD_Li256ELb1ELb0ELi2EEENS1_25SingleTileBwdLPTSchedulerILb1ELi128ELb0EEEEEEEEEvNT_6ParamsE$_ZZN4cute7crd2crdINS_5tupleIJiiiNS_1CILi0EEEEEENS1_IJNS2_ILi32EEENS2_ILi4EEENS2_ILi2EEENS2_ILi1EEEEEENS1_IJS8_S8_S8_S8_EEEEEDaRKT_RKT0_RKT1_ENKUlRKT_RKT0_RKT1_E_clIiS5_S8_EEDaSM_SP_SS_,($_ZN7cutlass13device_kernelIN5flash19enable_sm80_to_sm89INS1_16FlashAttnBwdSm80INS1_25CollectiveMainloopBwdSm80ILi2ELi2EN4cute5tupleIJNS5_1CILi128EEES8_NS7_ILi64EEEEEENS_10bfloat16_tEfNS_4arch4Sm80ELb1ELb0ELb1ELb1ELb0ELb0ELb0ELb0ELi2ELi4ELi4ELi4ELb0EEENS1_21CollectiveEpilogueBwdISA_SB_SD_Li256ELb1ELb0ELi2EEENS1_25SingleTileBwdLPTSchedulerILb1ELi128ELb0EEEEEEEEEvNT_6ParamsE$_ZZN4cute7crd2crdINS_5tupleIJiiiNS_1CILi0EEEEEENS1_IJNS2_ILi32EEENS2_ILi4EEENS2_ILi2EEENS2_ILi1EEEEEENS1_IJS8_S8_S8_S8_EEEEEDaRKT_RKT0_RKT1_ENKUlRKT_RKT0_RKT1_E_clIiS6_S8_EEDaSM_SP_SS_ - $_ZN7cutlass13device_kernelIN5flash19enable_sm80_to_sm89INS1_16FlashAttnBwdSm80INS1_25CollectiveMainloopBwdSm80ILi2ELi2EN4cute5tupleIJNS5_1CILi128EEES8_NS7_ILi64EEEEEENS_10bfloat16_tEfNS_4arch4Sm80ELb1ELb0ELb1ELb1ELb0ELb0ELb0ELb0ELi2ELi4ELi4ELi4ELb0EEENS1_21CollectiveEpilogueBwdISA_SB_SD_Li256ELb1ELb0ELi2EEENS1_25SingleTileBwdLPTSchedulerILb1ELi128ELb0EEEEEEEEEvNT_6ParamsE$_ZZN4cute7crd2crdINS_5tupleIJiiiNS_1CILi0EEEEEENS1_IJNS2_ILi32EEENS2_ILi4EEENS2_ILi2EEENS2_ILi1EEEEEENS1_IJS8_S8_S8_S8_EEEEEDaRKT_RKT0_RKT1_ENKUlRKT_RKT0_RKT1_E_clIiS5_S8_EEDaSM_SP_SS_)
$_ZN7cutlass13device_kernelIN5flash19enable_sm80_to_sm89INS1_16FlashAttnBwdSm80INS1_25CollectiveMainloopBwdSm80ILi2ELi2EN4cute5tupleIJNS5_1CILi128EEES8_NS7_ILi64EEEEEENS_10bfloat16_tEfNS_4arch4Sm80ELb1ELb0ELb1ELb1ELb0ELb0ELb0ELb0ELi2ELi4ELi4ELi4ELb0EEENS1_21CollectiveEpilogueBwdISA_SB_SD_Li256ELb1ELb0ELi2EEENS1_25SingleTileBwdLPTSchedulerILb1ELi128ELb0EEEEEEEEEvNT_6ParamsE$_ZZN4cute7crd2crdINS_5tupleIJiiiNS_1CILi0EEEEEENS1_IJNS2_ILi32EEENS2_ILi4EEENS2_ILi2EEENS2_ILi1EEEEEENS1_IJS8_S8_S8_S8_EEEEEDaRKT_RKT0_RKT1_ENKUlRKT_RKT0_RKT1_E_clIiS5_S8_EEDaSM_SP_SS_:
[----:B------:R-:W-:Y:S02]  /*10810*/  MOV R8, R4 ;  /* 0x0000000400087202 */ /* 0x000fe40000000f00 */
[----:B------:R-:W-:-:S04]  /*10820*/  MOV R9, 0x0 ;  /* 0x0000000000097802 */ /* 0x000fc80000000f00 */
[----:B------:R-:W-:Y:S05]  /*10830*/  RET.REL.NODEC R8 `(_ZN7cutlass13device_kernelIN5flash19enable_sm80_to_sm89INS1_16FlashAttnBwdSm80INS1_25CollectiveMainloopBwdSm80ILi2ELi2EN4cute5tupleIJNS5_1CILi128EEES8_NS7_ILi64EEEEEENS_10bfloat16_tEfNS_4arch4Sm80ELb1ELb0ELb1ELb1ELb0ELb0ELb0ELb0ELi2ELi4ELi4ELi4ELb0EEENS1_21CollectiveEpilogueBwdISA_SB_SD_Li256ELb1ELb0ELi2EEENS1_25SingleTileBwdLPTSchedulerILb1ELi128ELb0EEEEEEEEEvNT_6ParamsE) ;  /* 0xfffef7c008007950 */ /* 0x000fea0003c3ffff */
        .type           $_ZN7cutlass13device_kernelIN5flash19enable_sm80_to_sm89INS1_16FlashAttnBwdSm80INS1_25CollectiveMainloopBwdSm80ILi2ELi2EN4cute5tupleIJNS5_1CILi128EEES8_NS7_ILi64EEEEEENS_10bfloat16_tEfNS_4arch4Sm80ELb1ELb0ELb1ELb1ELb0ELb0ELb0ELb0ELi2ELi4ELi4ELi4ELb0EEENS1_21CollectiveEpilogueBwdISA_SB_SD_Li256ELb1ELb0ELi2EEENS1_25SingleTileBwdLPTSchedulerILb1ELi128ELb0EEEEEEEEEvNT_6ParamsE$_ZZN4cute7crd2crdINS_5tupleIJiiiNS_1CILi0EEEEEENS1_IJNS2_ILi32EEENS2_ILi4EEENS2_ILi2EEENS2_ILi1EEEEEENS1_IJS8_S8_S8_S8_EEEEEDaRKT_RKT0_RKT1_ENKUlRKT_RKT0_RKT1_E_clIiS6_S8_EEDaSM_SP_SS_,@function
        .size           $_ZN7cutlass13device_kernelIN5flash19enable_sm80_to_sm89INS1_16FlashAttnBwdSm80INS1_25CollectiveMainloopBwdSm80ILi2ELi2EN4cute5tupleIJNS5_1CILi128EEES8_NS7_ILi64EEEEEENS_10bfloat16_tEfNS_4arch4Sm80ELb1ELb0ELb1ELb1ELb0ELb0ELb0ELb0ELi2ELi4ELi4ELi4ELb0EEENS1_21CollectiveEpilogueBwdISA_SB_SD_Li256ELb1ELb0ELi2EEENS1_25SingleTileBwdLPTSchedulerILb1ELi128ELb0EEEEEEEEEvNT_6ParamsE$_ZZN4cute7crd2crdINS_5tupleIJiiiNS_1CILi0EEEEEENS1_IJNS2_ILi32EEENS2_ILi4EEENS2_ILi2EEENS2_ILi1EEEEEENS1_IJS8_S8_S8_S8_EEEEEDaRKT_RKT0_RKT1_ENKUlRKT_RKT0_RKT1_E_clIiS6_S8_EEDaSM_SP_SS_,($_ZN7cutlass13device_kernelIN5flash19enable_sm80_to_sm89INS1_16FlashAttnBwdSm80INS1_25CollectiveMainloopBwdSm80ILi2ELi2EN4cute5tupleIJNS5_1CILi128EEES8_NS7_ILi64EEEEEENS_10bfloat16_tEfNS_4arch4Sm80ELb1ELb0ELb1ELb1ELb0ELb0ELb0ELb0ELi2ELi4ELi4ELi4ELb0EEENS1_21CollectiveEpilogueBwdISA_SB_SD_Li256ELb1ELb0ELi2EEENS1_25SingleTileBwdLPTSchedulerILb1ELi128ELb0EEEEEEEEEvNT_6ParamsE$_ZZN4cute7crd2crdINS_5tupleIJiiiNS_1CILi0EEEEEENS1_IJNS2_ILi32EEENS2_ILi4EEENS2_ILi2EEENS2_ILi1EEEEEENS1_IJS8_S8_S8_S8_EEEEEDaRKT_RKT0_RKT1_ENKUlRKT_RKT0_RKT1_E_clIiS7_S8_EEDaSM_SP_SS_ - $_ZN7cutlass13device_kernelIN5flash19enable_sm80_to_sm89INS1_16FlashAttnBwdSm80INS1_25CollectiveMainloopBwdSm80ILi2ELi2EN4cute5tupleIJNS5_1CILi128EEES8_NS7_ILi64EEEEEENS_10bfloat16_tEfNS_4arch4Sm80ELb1ELb0ELb1ELb1ELb0ELb0ELb0ELb0ELi2ELi4ELi4ELi4ELb0EEENS1_21CollectiveEpilogueBwdISA_SB_SD_Li256ELb1ELb0ELi2EEENS1_25SingleTileBwdLPTSchedulerILb1ELi128ELb0EEEEEEEEEvNT_6ParamsE$_ZZN4cute7crd2crdINS_5tupleIJiiiNS_1CILi0EEEEEENS1_IJNS2_ILi32EEENS2_ILi4EEENS2_ILi2EEENS2_ILi1EEEEEENS1_IJS8_S8_S8_S8_EEEEEDaRKT_RKT0_RKT1_ENKUlRKT_RKT0_RKT1_E_clIiS6_S8_EEDaSM_SP_SS_)
$_ZN7cutlass13device_kernelIN5flash19enable_sm80_to_sm89INS1_16FlashAttnBwdSm80INS1_25CollectiveMainloopBwdSm80ILi2ELi2EN4cute5tupleIJNS5_1CILi128EEES8_NS7_ILi64EEEEEENS_10bfloat16_tEfNS_4arch4Sm80ELb1ELb0ELb1ELb1ELb0ELb0ELb0ELb0ELi2ELi4ELi4ELi4ELb0EEENS1_21CollectiveEpilogueBwdISA_SB_SD_Li256ELb1ELb0ELi2EEENS1_25SingleTileBwdLPTSchedulerILb1ELi128ELb0EEEEEEEEEvNT_6ParamsE$_ZZN4cute7crd2crdINS_5tupleIJiiiNS_1CILi0EEEEEENS1_IJNS2_ILi32EEENS2_ILi4EEENS2_ILi2EEENS2_ILi1EEEEEENS1_IJS8_S8_S8_S8_EEEEEDaRKT_RKT0_RKT1_ENKUlRKT_RKT0_RKT1_E_clIiS6_S8_EEDaSM_SP_SS_:
[----:B------:R-:W-:Y:S02]  /*10840*/  MOV R10, R2 ;  /* 0x00000002000a7202 */ /* 0x000fe40000000f00 */
[----:B------:R-:W-:-:S04]  /*10850*/  MOV R11, 0x0 ;  /* 0x00000000000b7802 */ /* 0x000fc80000000f00 */
[----:B------:R-:W-:Y:S05]  /*10860*/  RET.REL.NODEC R10 `(_ZN7cutlass13device_kernelIN5flash19enable_sm80_to_sm89INS1_16FlashAttnBwdSm80INS1_25CollectiveMainloopBwdSm80ILi2ELi2EN4cute5tupleIJNS5_1CILi128EEES8_NS7_ILi64EEEEEENS_10bfloat16_tEfNS_4arch4Sm80ELb1ELb0ELb1ELb1ELb0ELb0ELb0ELb0ELi2ELi4ELi4ELi4ELb0EEENS1_21CollectiveEpilogueBwdISA_SB_SD_Li256ELb1ELb0ELi2EEENS1_25SingleTileBwdLPTSchedulerILb1ELi128ELb0EEEEEEEEEvNT_6ParamsE) ;  /* 0xfffef7900a007950 */ /* 0x000fea0003c3ffff */
        .type           $_ZN7cutlass13device_kernelIN5flash19enable_sm80_to_sm89INS1_16FlashAttnBwdSm80INS1_25CollectiveMainloopBwdSm80ILi2ELi2EN4cute5tupleIJNS5_1CILi128EEES8_NS7_ILi64EEEEEENS_10bfloat16_tEfNS_4arch4Sm80ELb1ELb0ELb1ELb1ELb0ELb0ELb0ELb0ELi2ELi4ELi4ELi4ELb0EEENS1_21CollectiveEpilogueBwdISA_SB_SD_Li256ELb1ELb0ELi2EEENS1_25SingleTileBwdLPTSchedulerILb1ELi128ELb0EEEEEEEEEvNT_6ParamsE$_ZZN4cute7crd2crdINS_5tupleIJiiiNS_1CILi0EEEEEENS1_IJNS2_ILi32EEENS2_ILi4EEENS2_ILi2EEENS2_ILi1EEEEEENS1_IJS8_S8_S8_S8_EEEEEDaRKT_RKT0_RKT1_ENKUlRKT_RKT0_RKT1_E_clIiS7_S8_EEDaSM_SP_SS_,@function
        .size           $_ZN7cutlass13device_kernelIN5flash19enable_sm80_to_sm89INS1_16FlashAttnBwdSm80INS1_25CollectiveMainloopBwdSm80ILi2ELi2EN4cute5tupleIJNS5_1CILi128EEES8_NS7_ILi64EEEEEENS_10bfloat16_tEfNS_4arch4Sm80ELb1ELb0ELb1ELb1ELb0ELb0ELb0ELb0ELi2ELi4ELi4ELi4ELb0EEENS1_21CollectiveEpilogueBwdISA_SB_SD_Li256ELb1ELb0ELi2EEENS1_25SingleTileBwdLPTSchedulerILb1ELi128ELb0EEEEEEEEEvNT_6ParamsE$_ZZN4cute7crd2crdINS_5tupleIJiiiNS_1CILi0EEEEEENS1_IJNS2_ILi32EEENS2_ILi4EEENS2_ILi2EEENS2_ILi1EEEEEENS1_IJS8_S8_S8_S8_EEEEEDaRKT_RKT0_RKT1_ENKUlRKT_RKT0_RKT1_E_clIiS7_S8_EEDaSM_SP_SS_,($_ZN7cutlass13device_kernelIN5flash19enable_sm80_to_sm89INS1_16FlashAttnBwdSm80INS1_25CollectiveMainloopBwdSm80ILi2ELi2EN4cute5tupleIJNS5_1CILi128EEES8_NS7_ILi64EEEEEENS_10bfloat16_tEfNS_4arch4Sm80ELb1ELb0ELb1ELb1ELb0ELb0ELb0ELb0ELi2ELi4ELi4ELi4ELb0EEENS1_21CollectiveEpilogueBwdISA_SB_SD_Li256ELb1ELb0ELi2EEENS1_25SingleTileBwdLPTSchedulerILb1ELi128ELb0EEEEEEEEEvNT_6ParamsE$_ZZN4cute7flattenINS_5tupleIJNS1_IJNS_1CILi0EEENS1_IJNS2_ILi1EEENS2_ILi512EEEiEEEEEENS2_ILi4096EEENS1_IJiNS2_ILi8192EEEEEEEEEEEDaRKT_ENKUlRKT_E_clIS7_EEDaSH_ - $_ZN7cutlass13device_kernelIN5flash19enable_sm80_to_sm89INS1_16FlashAttnBwdSm80INS1_25CollectiveMainloopBwdSm80ILi2ELi2EN4cute5tupleIJNS5_1CILi128EEES8_NS7_ILi64EEEEEENS_10bfloat16_tEfNS_4arch4Sm80ELb1ELb0ELb1ELb1ELb0ELb0ELb0ELb0ELi2ELi4ELi4ELi4ELb0EEENS1_21CollectiveEpilogueBwdISA_SB_SD_Li256ELb1ELb0ELi2EEENS1_25SingleTileBwdLPTSchedulerILb1ELi128ELb0EEEEEEEEEvNT_6ParamsE$_ZZN4cute7crd2crdINS_5tupleIJiiiNS_1CILi0EEEEEENS1_IJNS2_ILi32EEENS2_ILi4EEENS2_ILi2EEENS2_ILi1EEEEEENS1_IJS8_S8_S8_S8_EEEEEDaRKT_RKT0_RKT1_ENKUlRKT_RKT0_RKT1_E_clIiS7_S8_EEDaSM_SP_SS_)
$_ZN7cutlass13device_kernelIN5flash19enable_sm80_to_sm89INS1_16FlashAttnBwdSm80INS1_25CollectiveMainloopBwdSm80ILi2ELi2EN4cute5tupleIJNS5_1CILi128EEES8_NS7_ILi64EEEEEENS_10bfloat16_tEfNS_4arch4Sm80ELb1ELb0ELb1ELb1ELb0ELb0ELb0ELb0ELi2ELi4ELi4ELi4ELb0EEENS1_21CollectiveEpilogueBwdISA_SB_SD_Li256ELb1ELb0ELi2EEENS1_25SingleTileBwdLPTSchedulerILb1ELi128ELb0EEEEEEEEEvNT_6ParamsE$_ZZN4cute7crd2crdINS_5tupleIJiiiNS_1CILi0EEEEEENS1_IJNS2_ILi32EEENS2_ILi4EEENS2_ILi2EEENS2_ILi1EEEEEENS1_IJS8_S8_S8_S8_EEEEEDaRKT_RKT0_RKT1_ENKUlRKT_RKT0_RKT1_E_clIiS7_S8_EEDaSM_SP_SS_:
[----:B------:R-:W-:-:S04]  /*10870*/  MOV R3, 0x0 ;  /* 0x0000000000037802 */ /* 0x000fc80000000f00 */
[----:B------:R-:W-:Y:S05]  /*10880*/  RET.REL.NODEC R2 `(_ZN7cutlass13device_kernelIN5flash19enable_sm80_to_sm89INS1_16FlashAttnBwdSm80INS1_25CollectiveMainloopBwdSm80ILi2ELi2EN4cute5tupleIJNS5_1CILi128EEES8_NS7_ILi64EEEEEENS_10bfloat16_tEfNS_4arch4Sm80ELb1ELb0ELb1ELb1ELb0ELb0ELb0ELb0ELi2ELi4ELi4ELi4ELb0EEENS1_21CollectiveEpilogueBwdISA_SB_SD_Li256ELb1ELb0ELi2EEENS1_25SingleTileBwdLPTSchedulerILb1ELi128ELb0EEEEEEEEEvNT_6ParamsE) ;  /* 0xfffef77002007950 */ /* 0x000fea0003c3ffff */
        .type           $_ZN7cutlass13device_kernelIN5flash19enable_sm80_to_sm89INS1_16FlashAttnBwdSm80INS1_25CollectiveMainloopBwdSm80ILi2ELi2EN4cute5tupleIJNS5_1CILi128EEES8_NS7_ILi64EEEEEENS_10bfloat16_tEfNS_4arch4Sm80ELb1ELb0ELb1ELb1ELb0ELb0ELb0ELb0ELi2ELi4ELi4ELi4ELb0EEENS1_21CollectiveEpilogueBwdISA_SB_SD_Li256ELb1ELb0ELi2EEENS1_25SingleTileBwdLPTSchedulerILb1ELi128ELb0EEEEEEEEEvNT_6ParamsE$_ZZN4cute7flattenINS_5tupleIJNS1_IJNS_1CILi0EEENS1_IJNS2_ILi1EEENS2_ILi512EEEiEEEEEENS2_ILi4096EEENS1_IJiNS2_ILi8192EEEEEEEEEEEDaRKT_ENKUlRKT_E_clIS7_EEDaSH_,@function
        .size           $_ZN7cutlass13device_kernelIN5flash19enable_sm80_to_sm89INS1_16FlashAttnBwdSm80INS1_25CollectiveMainloopBwdSm80ILi2ELi2EN4cute5tupleIJNS5_1CILi128EEES8_NS7_ILi64EEEEEENS_10bfloat16_tEfNS_4arch4Sm80ELb1ELb0ELb1ELb1ELb0ELb0ELb0ELb0ELi2ELi4ELi4ELi4ELb0EEENS1_21CollectiveEpilogueBwdISA_SB_SD_Li256ELb1ELb0ELi2EEENS1_25SingleTileBwdLPTSchedulerILb1ELi128ELb0EEEEEEEEEvNT_6ParamsE$_ZZN4cute7flattenINS_5tupleIJNS1_IJNS_1CILi0EEENS1_IJNS2_ILi1EEENS2_ILi512EEEiEEEEEENS2_ILi4096EEENS1_IJiNS2_ILi8192EEEEEEEEEEEDaRKT_ENKUlRKT_E_clIS7_EEDaSH_,($_ZN7cutlass13device_kernelIN5flash19enable_sm80_to_sm89INS1_16FlashAttnBwdSm80INS1_25CollectiveMainloopBwdSm80ILi2ELi2EN4cute5tupleIJNS5_1CILi128EEES8_NS7_ILi64EEEEEENS_10bfloat16_tEfNS_4arch4Sm80ELb1ELb0ELb1ELb1ELb0ELb0ELb0ELb0ELi2ELi4ELi4ELi4ELb0EEENS1_21CollectiveEpilogueBwdISA_SB_SD_Li256ELb1ELb0ELi2EEENS1_25SingleTileBwdLPTSchedulerILb1ELi128ELb0EEEEEEEEEvNT_6ParamsE$_ZZN4cute7flattenINS_5tupleIJNS1_IJNS_1CILi0EEENS1_IJNS2_ILi1EEENS2_ILi512EEEiEEEEEENS2_ILi4096EEENS1_IJiNS2_ILi8192EEEEEEEEEEEDaRKT_ENKUlRKT_E_clISA_EEDaSH_ - $_ZN7cutlass13device_kernelIN5flash19enable_sm80_to_sm89INS1_16FlashAttnBwdSm80INS1_25CollectiveMainloopBwdSm80ILi2ELi2EN4cute5tupleIJNS5_1CILi128EEES8_NS7_ILi64EEEEEENS_10bfloat16_tEfNS_4arch4Sm80ELb1ELb0ELb1ELb1ELb0ELb0ELb0ELb0ELi2ELi4ELi4ELi4ELb0EEENS1_21CollectiveEpilogueBwdISA_SB_SD_Li256ELb1ELb0ELi2EEENS1_25SingleTileBwdLPTSchedulerILb1ELi128ELb0EEEEEEEEEvNT_6ParamsE$_ZZN4cute7flattenINS_5tupleIJNS1_IJNS_1CILi0EEENS1_IJNS2_ILi1EEENS2_ILi512EEEiEEEEEENS2_ILi4096EEENS1_IJiNS2_ILi8192EEEEEEEEEEEDaRKT_ENKUlRKT_E_clIS7_EEDaSH_)
$_ZN7cutlass13device_kernelIN5flash19enable_sm80_to_sm89INS1_16FlashAttnBwdSm80INS1_25CollectiveMainloopBwdSm80ILi2ELi2EN4cute5tupleIJNS5_1CILi128EEES8_NS7_ILi64EEEEEENS_10bfloat16_tEfNS_4arch4Sm80ELb1ELb0ELb1ELb1ELb0ELb0ELb0ELb0ELi2ELi4ELi4ELi4ELb0EEENS1_21CollectiveEpilogueBwdISA_SB_SD_Li256ELb1ELb0ELi2EEENS1_25SingleTileBwdLPTSchedulerILb1ELi128ELb0EEEEEEEEEvNT_6ParamsE$_ZZN4cute7flattenINS_5tupleIJNS1_IJNS_1CILi0EEENS1_IJNS2_ILi1EEENS2_ILi512EEEiEEEEEENS2_ILi4096EEENS1_IJiNS2_ILi8192EEEEEEEEEEEDaRKT_ENKUlRKT_E_clIS7_EEDaSH_:
[----:B------:R-:W-:-:S06]  /*10890*/  IADD3 R3, R42, -c[0x0][0x20], RZ ;  /* 0x800008002a037a10 */ /* 0x000fcc0007ffe0ff */
[----:B------:R-:W5:Y:S01]  /*108a0*/  LDL R3, [R3] ;  /* 0x0000000003037983 */ /* 0x000f620000100800 */
[----:B------:R-:W-:-:S03]  /*108b0*/  MOV R2, 0x108d0 ;  /* 0x000108d000027802 */ /* 0x000fc60000000f00 */
[----:B-----5:R-:W-:Y:S05]  /*108c0*/  CALL.REL.NOINC `($_ZN7cutlass13device_kernelIN5flash19enable_sm80_to_sm89INS1_16FlashAttnBwdSm80INS1_25CollectiveMainloopBwdSm80ILi2ELi2EN4cute5tupleIJNS5_1CILi128EEES8_NS7_ILi64EEEEEENS_10bfloat16_tEfNS_4arch4Sm80ELb1ELb0ELb1ELb1ELb0ELb0ELb0ELb0ELi2ELi4ELi4ELi4ELb0EEENS1_21CollectiveEpilogueBwdISA_SB_SD_Li256ELb1ELb0ELi2EEENS1_25SingleTileBwdLPTSchedulerILb1ELi128ELb0EEEEEEEEEvNT_6ParamsE$_ZZN4cute16flatten_to_tupleINS_5tupleIJNS_1CILi0EEENS1_IJNS2_ILi1EEENS2_ILi512EEEiEEEEEEEEDaRKT_ENKUlRKT_E_clIS6_EEDaSD_) ;  /* 0xffffd3f000007944 */ /* 0x020fea0003c3ffff */
[----:B------:R-:W-:Y:S02]  /*108d0*/  MOV R10, 0x108f0 ;  /* 0x000108f0000a7802 */ /* 0x000fe40000000f00 */
[----:B------:R-:W-:Y:S05]  /*108e0*/  CALL.REL.NOINC `($_ZN7cutlass13device_kernelIN5flash19enable_sm80_to_sm89INS1_16FlashAttnBwdSm80INS1_25CollectiveMainloopBwdSm80ILi2ELi2EN4cute5tupleIJNS5_1CILi128EEES8_NS7_ILi64EEEEEENS_10bfloat16_tEfNS_4arch4Sm80ELb1ELb0ELb1ELb1ELb0ELb0ELb0ELb0ELi2ELi4ELi4ELi4ELb0EEENS1_21CollectiveEpilogueBwdISA_SB_SD_Li256ELb1ELb0ELi2EEENS1_25SingleTileBwdLPTSchedulerILb1ELi128ELb0EEEEEEEEEvNT_6ParamsE$_ZZN4cute12filter_tupleINS_5tupleIJNS_1CILi0EEENS1_IJNS2_ILi1EEENS2_ILi512EEEiEEEEEEZNS_16flatten_to_tupleIS7_EEDaRKT_EUlRKT_E_EEDaSB_OT0_ENKUlDpSE_E_clIJNS1_IJS3_EEES6_EEEDaSI_) ;  /* 0xffffc80000007944 */ /* 0x000fea0003c3ffff */
[----:B-----5:R-:W-:Y:S02]  /*108f0*/  MOV R10, R2 ;  /* 0x00000002000a7202 */ /* 0x020fe40000000f00 */
[----:B------:R-:W-:Y:S02]  /*10900*/  MOV R2, R6 ;  /* 0x0000000600027202 */ /* 0x000fe40000000f00 */
[----:B------:R-:W-:-:S04]  /*10910*/  MOV R3, 0x0 ;  /* 0x0000000000037802 */ /* 0x000fc80000000f00 */
[----:B------:R-:W-:Y:S05]  /*10920*/  RET.REL.NODEC R2 `(_ZN7cutlass13device_kernelIN5flash19enable_sm80_to_sm89INS1_16FlashAttnBwdSm80INS1_25CollectiveMainloopBwdSm80ILi2ELi2EN4cute5tupleIJNS5_1CILi128EEES8_NS7_ILi64EEEEEENS_10bfloat16_tEfNS_4arch4Sm80ELb1ELb0ELb1ELb1ELb0ELb0ELb0ELb0ELi2ELi4ELi4ELi4ELb0EEENS1_21CollectiveEpilogueBwdISA_SB_SD_Li256ELb1ELb0ELi2EEENS1_25SingleTileBwdLPTSchedulerILb1ELi128ELb0EEEEEEEEEvNT_6ParamsE) ;  /* 0xfffef6d002007950 */ /* 0x000fea0003c3ffff */
        .type           $_ZN7cutlass13device_kernelIN5flash19enable_sm80_to_sm89INS1_16FlashAttnBwdSm80INS1_25CollectiveMainloopBwdSm80ILi2ELi2EN4cute5tupleIJNS5_1CILi128EEES8_NS7_ILi64EEEEEENS_10bfloat16_tEfNS_4arch4Sm80ELb1ELb0ELb1ELb1ELb0ELb0ELb0ELb0ELi2ELi4ELi4ELi4ELb0EEENS1_21CollectiveEpilogueBwdISA_SB_SD_Li256ELb1ELb0ELi2EEENS1_25SingleTileBwdLPTSchedulerILb1ELi128ELb0EEEEEEEEEvNT_6ParamsE$_ZZN4cute7flattenINS_5tupleIJNS1_IJNS_1CILi0EEENS1_IJNS2_ILi1EEENS2_ILi512EEEiEEEEEENS2_ILi4096EEENS1_IJiNS2_ILi8192EEEEEEEEEEEDaRKT_ENKUlRKT_E_clISA_EEDaSH_,@function
        .size           $_ZN7cutlass13device_kernelIN5flash19enable_sm80_to_sm89INS1_16FlashAttnBwdSm80INS1_25CollectiveMainloopBwdSm80ILi2ELi2EN4cute5tupleIJNS5_1CILi128EEES8_NS7_ILi64EEEEEENS_10bfloat16_tEfNS_4arch4Sm80ELb1ELb0ELb1ELb1ELb0ELb0ELb0ELb0ELi2ELi4ELi4ELi4ELb0EEENS1_21CollectiveEpilogueBwdISA_SB_SD_Li256ELb1ELb0ELi2EEENS1_25SingleTileBwdLPTSchedulerILb1ELi128ELb0EEEEEEEEEvNT_6ParamsE$_ZZN4cute7flattenINS_5tupleIJNS1_IJNS_1CILi0EEENS1_IJNS2_ILi1EEENS2_ILi512EEEiEEEEEENS2_ILi4096EEENS1_IJiNS2_ILi8192EEEEEEEEEEEDaRKT_ENKUlRKT_E_clISA_EEDaSH_,($_ZN7cutlass13device_kernelIN5flash19enable_sm80_to_sm89INS1_16FlashAttnBwdSm80INS1_25CollectiveMainloopBwdSm80ILi2ELi2EN4cute5tupleIJNS5_1CILi128EEES8_NS7_ILi64EEEEEENS_10bfloat16_tEfNS_4arch4Sm80ELb1ELb0ELb1ELb1ELb0ELb0ELb0ELb0ELi2ELi4ELi4ELi4ELb0EEENS1_21CollectiveEpilogueBwdISA_SB_SD_Li256ELb1ELb0ELi2EEENS1_25SingleTileBwdLPTSchedulerILb1ELi128ELb0EEEEEEEEEvNT_6ParamsE$_ZZN4cute7flattenINS_5tupleIJNS_1CILi1EEENS1_IJNS2_ILi8EEEiiEEENS2_ILi64EEENS1_IJiNS2_ILi144EEENS2_ILi288EEEEEENS2_ILi512EEEEEEEEDaRKT_ENKUlRKT_E_clIS5_EEDaSH_ - $_ZN7cutlass13device_kernelIN5flash19enable_sm80_to_sm89INS1_16FlashAttnBwdSm80INS1_25CollectiveMainloopBwdSm80ILi2ELi2EN4cute5tupleIJNS5_1CILi128EEES8_NS7_ILi64EEEEEENS_10bfloat16_tEfNS_4arch4Sm80ELb1ELb0ELb1ELb1ELb0ELb0ELb0ELb0ELi2ELi4ELi4ELi4ELb0EEENS1_21CollectiveEpilogueBwdISA_SB_SD_Li256ELb1ELb0ELi2EEENS1_25SingleTileBwdLPTSchedulerILb1ELi128ELb0EEEEEEEEEvNT_6ParamsE$_ZZN4cute7flattenINS_5tupleIJNS1_IJNS_1CILi0EEENS1_IJNS2_ILi1EEENS2_ILi512EEEiEEEEEENS2_ILi4096EEENS1_IJiNS2_ILi8192EEEEEEEEEEEDaRKT_ENKUlRKT_E_clISA_EEDaSH_)
$_ZN7cutlass13device_kernelIN5flash19enable_sm80_to_sm89INS1_16FlashAttnBwdSm80INS1_25CollectiveMainloopBwdSm80ILi2ELi2EN4cute5tupleIJNS5_1CILi128EEES8_NS7_ILi64EEEEEENS_10bfloat16_tEfNS_4arch4Sm80ELb1ELb0ELb1ELb1ELb0ELb0ELb0ELb0ELi2ELi4ELi4ELi4ELb0EEENS1_21CollectiveEpilogueBwdISA_SB_SD_Li256ELb1ELb0ELi2EEENS1_25SingleTileBwdLPTSchedulerILb1ELi128ELb0EEEEEEEEEvNT_6ParamsE$_ZZN4cute7flattenINS_5tupleIJNS1_IJNS_1CILi0EEENS1_IJNS2_ILi1EEENS2_ILi512EEEiEEEEEENS2_ILi4096EEENS1_IJiNS2_ILi8192EEEEEEEEEEEDaRKT_ENKUlRKT_E_clISA_EEDaSH_:
[----:B------:R-:W-:Y:S02]  /*10930*/  MOV R8, R2 ;  /* 0x0000000200087202 */ /* 0x000fe40000000f00 */
[----:B------:R-:W-:-:S04]  /*10940*/  MOV R9, 0x0 ;  /* 0x0000000000097802 */ /* 0x000fc80000000f00 */
[----:B------:R-:W-:Y:S05]  /*10950*/  RET.REL.NODEC R8 `(_ZN7cutlass13device_kernelIN5flash19enable_sm80_to_sm89INS1_16FlashAttnBwdSm80INS1_25CollectiveMainloopBwdSm80ILi2ELi2EN4cute5tupleIJNS5_1CILi128EEES8_NS7_ILi64EEEEEENS_10bfloat16_tEfNS_4arch4Sm80ELb1ELb0ELb1ELb1ELb0ELb0ELb0ELb0ELi2ELi4ELi4ELi4ELb0EEENS1_21CollectiveEpilogueBwdISA_SB_SD_Li256ELb1ELb0ELi2EEENS1_25SingleTileBwdLPTSchedulerILb1ELi128ELb0EEEEEEEEEvNT_6ParamsE) ;  /* 0xfffef6a008007950 */ /* 0x000fea0003c3ffff */
        .type           $_ZN7cutlass13device_kernelIN5flash19enable_sm80_to_sm89INS1_16FlashAttnBwdSm80INS1_25CollectiveMainloopBwdSm80ILi2ELi2EN4cute5tupleIJNS5_1CILi128EEES8_NS7_ILi64EEEEEENS_10bfloat16_tEfNS_4arch4Sm80ELb1ELb0ELb1ELb1ELb0ELb0ELb0ELb0ELi2ELi4ELi4ELi4ELb0EEENS1_21CollectiveEpilogueBwdISA_SB_SD_Li256ELb1ELb0ELi2EEENS1_25SingleTileBwdLPTSchedulerILb1ELi128ELb0EEEEEEEEEvNT_6ParamsE$_ZZN4cute7flattenINS_5tupleIJNS_1CILi1EEENS1_IJNS2_ILi8EEEiiEEENS2_ILi64EEENS1_IJiNS2_ILi144EEENS2_ILi288EEEEEENS2_ILi512EEEEEEEEDaRKT_ENKUlRKT_E_clIS5_EEDaSH_,@function
        .size           $_ZN7cutlass13device_kernelIN5flash19enable_sm80_to_sm89INS1_16FlashAttnBwdSm80INS1_25CollectiveMainloopBwdSm80ILi2ELi2EN4cute5tupleIJNS5_1CILi128EEES8_NS7_ILi64EEEEEENS_10bfloat16_tEfNS_4arch4Sm80ELb1ELb0ELb1ELb1ELb0ELb0ELb0ELb0ELi2ELi4ELi4ELi4ELb0EEENS1_21CollectiveEpilogueBwdISA_SB_SD_Li256ELb1ELb0ELi2EEENS1_25SingleTileBwdLPTSchedulerILb1ELi128ELb0EEEEEEEEEvNT_6ParamsE$_ZZN4cute7flattenINS_5tupleIJNS_1CILi1EEENS1_IJNS2_ILi8EEEiiEEENS2_ILi64EEENS1_IJiNS2_ILi144EEENS2_ILi288EEEEEENS2_ILi512EEEEEEEEDaRKT_ENKUlRKT_E_clIS5_EEDaSH_,($_ZN7cutlass13device_kernelIN5flash19enable_sm80_to_sm89INS1_16FlashAttnBwdSm80INS1_25CollectiveMainloopBwdSm80ILi2ELi2EN4cute5tupleIJNS5_1CILi128EEES8_NS7_ILi64EEEEEENS_10bfloat16_tEfNS_4arch4Sm80ELb1ELb0ELb1ELb1ELb0ELb0ELb0ELb0ELi2ELi4ELi4ELi4ELb0EEENS1_21CollectiveEpilogueBwdISA_SB_SD_Li256ELb1ELb0ELi2EEENS1_25SingleTileBwdLPTSchedulerILb1ELi128ELb0EEEEEEEEEvNT_6ParamsE$_ZZN4cute7flattenINS_5tupleIJNS_1CILi1EEENS1_IJNS2_ILi8EEEiiEEENS2_ILi64EEENS1_IJiNS2_ILi144EEENS2_ILi288EEEEEENS2_ILi512EEEEEEEEDaRKT_ENKUlRKT_E_clIS9_EEDaSH_ - $_ZN7cutlass13device_kernelIN5flash19enable_sm80_to_sm89INS1_16FlashAttnBwdSm80INS1_25CollectiveMainloopBwdSm80ILi2ELi2EN4cute5tupleIJNS5_1CILi128EEES8_NS7_ILi64EEEEEENS_10bfloat16_tEfNS_4arch4Sm80ELb1ELb0ELb1ELb1ELb0ELb0ELb0ELb0ELi2ELi4ELi4ELi4ELb0EEENS1_21CollectiveEpilogueBwdISA_SB_SD_Li256ELb1ELb0ELi2EEENS1_25SingleTileBwdLPTSchedulerILb1ELi128ELb0EEEEEEEEEvNT_6ParamsE$_ZZN4cute7flattenINS_5tupleIJNS_1CILi1EEENS1_IJNS2_ILi8EEEiiEEENS2_ILi64EEENS1_IJiNS2_ILi144EEENS2_ILi288EEEEEENS2_ILi512EEEEEEEEDaRKT_ENKUlRKT_E_clIS5_EEDaSH_)
$_ZN7cutlass13device_kernelIN5flash19enable_sm80_to_sm89INS1_16FlashAttnBwdSm80INS1_25CollectiveMainloopBwdSm80ILi2ELi2EN4cute5tupleIJNS5_1CILi128EEES8_NS7_ILi64EEEEEENS_10bfloat16_tEfNS_4arch4Sm80ELb1ELb0ELb1ELb1ELb0ELb0ELb0ELb0ELi2ELi4ELi4ELi4ELb0EEENS1_21CollectiveEpilogueBwdISA_SB_SD_Li256ELb1ELb0ELi2EEENS1_25SingleTileBwdLPTSchedulerILb1ELi128ELb0EEEEEEEEEvNT_6ParamsE$_ZZN4cute7flattenINS_5tupleIJNS_1CILi1EEENS1_IJNS2_ILi8EEEiiEEENS2_ILi64EEENS1_IJiNS2_ILi144EEENS2_ILi288EEEEEENS2_ILi512EEEEEEEEDaRKT_ENKUlRKT_E_clIS5_EEDaSH_:
[----:B------:R-:W-:-:S04]  /*10960*/  MOV R5, 0x0 ;  /* 0x0000000000057802 */ /* 0x000fc80000000f00 */
[----:B------:R-:W-:Y:S05]  /*10970*/  RET.REL.NODEC R4 `(_ZN7cutlass13device_kernelIN5flash19enable_sm80_to_sm89INS1_16FlashAttnBwdSm80INS1_25CollectiveMainloopBwdSm80ILi2ELi2EN4cute5tupleIJNS5_1CILi128EEES8_NS7_ILi64EEEEEENS_10bfloat16_tEfNS_4arch4Sm80ELb1ELb0ELb1ELb1ELb0ELb0ELb0ELb0ELi2ELi4ELi4ELi4ELb0EEENS1_21CollectiveEpilogueBwdISA_SB_SD_Li256ELb1ELb0ELi2EEENS1_25SingleTileBwdLPTSchedulerILb1ELi128ELb0EEEEEEEEEvNT_6ParamsE) ;  /* 0xfffef68004007950 */ /* 0x000fea0003c3ffff */
        .type           $_ZN7cutlass13device_kernelIN5flash19enable_sm80_to_sm89INS1_16FlashAttnBwdSm80INS1_25CollectiveMainloopBwdSm80ILi2ELi2EN4cute5tupleIJNS5_1CILi128EEES8_NS7_ILi64EEEEEENS_10bfloat16_tEfNS_4arch4Sm80ELb1ELb0ELb1ELb1ELb0ELb0ELb0ELb0ELi2ELi4ELi4ELi4ELb0EEENS1_21CollectiveEpilogueBwdISA_SB_SD_Li256ELb1ELb0ELi2EEENS1_25SingleTileBwdLPTSchedulerILb1ELi128ELb0EEEEEEEEEvNT_6ParamsE$_ZZN4cute7flattenINS_5tupleIJNS_1CILi1EEENS1_IJNS2_ILi8EEEiiEEENS2_ILi64EEENS1_IJiNS2_ILi144EEENS2_ILi288EEEEEENS2_ILi512EEEEEEEEDaRKT_ENKUlRKT_E_clIS9_EEDaSH_,@function
        .size           $_ZN7cutlass13device_kernelIN5flash19enable_sm80_to_sm89INS1_16FlashAttnBwdSm80INS1_25CollectiveMainloopBwdSm80ILi2ELi2EN4cute5tupleIJNS5_1CILi128EEES8_NS7_ILi64EEEEEENS_10bfloat16_tEfNS_4arch4Sm80ELb1ELb0ELb1ELb1ELb0ELb0ELb0ELb0ELi2ELi4ELi4ELi4ELb0EEENS1_21CollectiveEpilogueBwdISA_SB_SD_Li256ELb1ELb0ELi2EEENS1_25SingleTileBwdLPTSchedulerILb1ELi128ELb0EEEEEEEEEvNT_6ParamsE$_ZZN4cute7flattenINS_5tupleIJNS_1CILi1EEENS1_IJNS2_ILi8EEEiiEEENS2_ILi64EEENS1_IJiNS2_ILi144EEENS2_ILi288EEEEEENS2_ILi512EEEEEEEEDaRKT_ENKUlRKT_E_clIS9_EEDaSH_,($_ZN7cutlass13device_kernelIN5flash19enable_sm80_to_sm89INS1_16FlashAttnBwdSm80INS1_25CollectiveMainloopBwdSm80ILi2ELi2EN4cute5tupleIJNS5_1CILi128EEES8_NS7_ILi64EEEEEENS_10bfloat16_tEfNS_4arch4Sm80ELb1ELb0ELb1ELb1ELb0ELb0ELb0ELb0ELi2ELi4ELi4ELi4ELb0EEENS1_21CollectiveEpilogueBwdISA_SB_SD_Li256ELb1ELb0ELi2EEENS1_25SingleTileBwdLPTSchedulerILb1ELi128ELb0EEEEEEEEEvNT_6ParamsE$_ZZN4cute7flattenINS_5tupleIJNS_1CILi1EEENS1_IJiiiEEENS2_ILi64EEENS1_IJNS2_ILi72EEENS2_ILi144EEENS2_ILi288EEEEEENS2_ILi512EEEEEEEEDaRKT_ENKUlRKT_E_clIS4_EEDaSH_ - $_ZN7cutlass13device_kernelIN5flash19enable_sm80_to_sm89INS1_16FlashAttnBwdSm80INS1_25CollectiveMainloopBwdSm80ILi2ELi2EN4cute5tupleIJNS5_1CILi128EEES8_NS7_ILi64EEEEEENS_10bfloat16_tEfNS_4arch4Sm80ELb1ELb0ELb1ELb1ELb0ELb0ELb0ELb0ELi2ELi4ELi4ELi4ELb0EEENS1_21CollectiveEpilogueBwdISA_SB_SD_Li256ELb1ELb0ELi2EEENS1_25SingleTileBwdLPTSchedulerILb1ELi128ELb0EEEEEEEEEvNT_6ParamsE$_ZZN4cute7flattenINS_5tupleIJNS_1CILi1EEENS1_IJNS2_ILi8EEEiiEEENS2_ILi64EEENS1_IJiNS2_ILi144EEENS2_ILi288EEEEEENS2_ILi512EEEEEEEEDaRKT_ENKUlRKT_E_clIS9_EEDaSH_)
$_ZN7cutlass13device_kernelIN5flash19enable_sm80_to_sm89INS1_16FlashAttnBwdSm80INS1_25CollectiveMainloopBwdSm80ILi2ELi2EN4cute5tupleIJNS5_1CILi128EEES8_NS7_ILi64EEEEEENS_10bfloat16_tEfNS_4arch4Sm80ELb1ELb0ELb1ELb1ELb0ELb0ELb0ELb0ELi2ELi4ELi4ELi4ELb0EEENS1_21CollectiveEpilogueBwdISA_SB_SD_Li256ELb1ELb0ELi2EEENS1_25SingleTileBwdLPTSchedulerILb1ELi128ELb0EEEEEEEEEvNT_6ParamsE$_ZZN4cute7flattenINS_5tupleIJNS_1CILi1EEENS1_IJNS2_ILi8EEEiiEEENS2_ILi64EEENS1_IJiNS2_ILi144EEENS2_ILi288EEEEEENS2_ILi512EEEEEEEEDaRKT_ENKUlRKT_E_clIS9_EEDaSH_:
[----:B------:R-:W-:Y:S02]  /*10980*/  MOV R2, R5 ;  /* 0x0000000500027202 */ /* 0x000fe40000000f00 */
[----:B------:R-:W-:-:S04]  /*10990*/  MOV R5, 0x0 ;  /* 0x0000000000057802 */ /* 0x000fc80000000f00 */
[----:B------:R-:W-:Y:S05]  /*109a0*/  RET.REL.NODEC R4 `(_ZN7cutlass13device_kernelIN5flash19enable_sm80_to_sm89INS1_16FlashAttnBwdSm80INS1_25CollectiveMainloopBwdSm80ILi2ELi2EN4cute5tupleIJNS5_1CILi128EEES8_NS7_ILi64EEEEEENS_10bfloat16_tEfNS_4arch4Sm80ELb1ELb0ELb1ELb1ELb0ELb0ELb0ELb0ELi2ELi4ELi4ELi4ELb0EEENS1_21CollectiveEpilogueBwdISA_SB_SD_Li256ELb1ELb0ELi2EEENS1_25SingleTileBwdLPTSchedulerILb1ELi128ELb0EEEEEEEEEvNT_6ParamsE) ;  /* 0xfffef65004007950 */ /* 0x000fea0003c3ffff */
        .type           $_ZN7cutlass13device_kernelIN5flash19enable_sm80_to_sm89INS1_16FlashAttnBwdSm80INS1_25CollectiveMainloopBwdSm80ILi2ELi2EN4cute5tupleIJNS5_1CILi128EEES8_NS7_ILi64EEEEEENS_10bfloat16_tEfNS_4arch4Sm80ELb1ELb0ELb1ELb1ELb0ELb0ELb0ELb0ELi2ELi4ELi4ELi4ELb0EEENS1_21CollectiveEpilogueBwdISA_SB_SD_Li256ELb1ELb0ELi2EEENS1_25SingleTileBwdLPTSchedulerILb1ELi128ELb0EEEEEEEEEvNT_6ParamsE$_ZZN4cute7flattenINS_5tupleIJNS_1CILi1EEENS1_IJiiiEEENS2_ILi64EEENS1_IJNS2_ILi72EEENS2_ILi144EEENS2_ILi288EEEEEENS2_ILi512EEEEEEEEDaRKT_ENKUlRKT_E_clIS4_EEDaSH_,@function
        .size           $_ZN7cutlass13device_kernelIN5flash19enable_sm80_to_sm89INS1_16FlashAttnBwdSm80INS1_25CollectiveMainloopBwdSm80ILi2ELi2EN4cute5tupleIJNS5_1CILi128EEES8_NS7_ILi64EEEEEENS_10bfloat16_tEfNS_4arch4Sm80ELb1ELb0ELb1ELb1ELb0ELb0ELb0ELb0ELi2ELi4ELi4ELi4ELb0EEENS1_21CollectiveEpilogueBwdISA_SB_SD_Li256ELb1ELb0ELi2EEENS1_25SingleTileBwdLPTSchedulerILb1ELi128ELb0EEEEEEEEEvNT_6ParamsE$_ZZN4cute7flattenINS_5tupleIJNS_1CILi1EEENS1_IJiiiEEENS2_ILi64EEENS1_IJNS2_ILi72EEENS2_ILi144EEENS2_ILi288EEEEEENS2_ILi512EEEEEEEEDaRKT_ENKUlRKT_E_clIS4_EEDaSH_,($_ZN7cutlass13device_kernelIN5flash19enable_sm80_to_sm89INS1_16FlashAttnBwdSm80INS1_25CollectiveMainloopBwdSm80ILi2ELi2EN4cute5tupleIJNS5_1CILi128EEES8_NS7_ILi64EEEEEENS_10bfloat16_tEfNS_4arch4Sm80ELb1ELb0ELb1ELb1ELb0ELb0ELb0ELb0ELi2ELi4ELi4ELi4ELb0EEENS1_21CollectiveEpilogueBwdISA_SB_SD_Li256ELb1ELb0ELi2EEENS1_25SingleTileBwdLPTSchedulerILb1ELi128ELb0EEEEEEEEEvNT_6ParamsE$_ZZN4cute7idx2crdINS_5tupleIJiiNS_1CILi0EEEEEENS1_IJNS1_IJNS2_ILi4EEENS2_ILi8EEEEEENS2_ILi2EEENS2_ILi1EEEEEEEEDaRKT_RKT0_ENKUlRKT_RKT0_E_clIiS7_EEDaSJ_SM_ - $_ZN7cutlass13device_kernelIN5flash19enable_sm80_to_sm89INS1_16FlashAttnBwdSm80INS1_25CollectiveMainloopBwdSm80ILi2ELi2EN4cute5tupleIJNS5_1CILi128EEES8_NS7_ILi64EEEEEENS_10bfloat16_tEfNS_4arch4Sm80ELb1ELb0ELb1ELb1ELb0ELb0ELb0ELb0ELi2ELi4ELi4ELi4ELb0EEENS1_21CollectiveEpilogueBwdISA_SB_SD_Li256ELb1ELb0ELi2EEENS1_25SingleTileBwdLPTSchedulerILb1ELi128ELb0EEEEEEEEEvNT_6ParamsE$_ZZN4cute7flattenINS_5tupleIJNS_1CILi1EEENS1_IJiiiEEENS2_ILi64EEENS1_IJNS2_ILi72EEENS2_ILi144EEENS2_ILi288EEEEEENS2_ILi512EEEEEEEEDaRKT_ENKUlRKT_E_clIS4_EEDaSH_)
$_ZN7cutlass13device_kernelIN5flash19enable_sm80_to_sm89INS1_16FlashAttnBwdSm80INS1_25CollectiveMainloopBwdSm80ILi2ELi2EN4cute5tupleIJNS5_1CILi128EEES8_NS7_ILi64EEEEEENS_10bfloat16_tEfNS_4arch4Sm80ELb1ELb0ELb1ELb1ELb0ELb0ELb0ELb0ELi2ELi4ELi4ELi4ELb0EEENS1_21CollectiveEpilogueBwdISA_SB_SD_Li256ELb1ELb0ELi2EEENS1_25SingleTileBwdLPTSchedulerILb1ELi128ELb0EEEEEEEEEvNT_6ParamsE$_ZZN4cute7flattenINS_5tupleIJNS_1CILi1EEENS1_IJiiiEEENS2_ILi64EEENS1_IJNS2_ILi72EEENS2_ILi144EEENS2_ILi288EEEEEENS2_ILi512EEEEEEEEDaRKT_ENKUlRKT_E_clIS4_EEDaSH_:
[----:B------:R-:W-:Y:S02]  /*109b0*/  MOV R8, R4 ;  /* 0x0000000400087202 */ /* 0x000fe40000000f00 */
[----:B------:R-:W-:-:S04]  /*109c0*/  MOV R9, 0x0 ;  /* 0x0000000000097802 */ /* 0x000fc80000000f00 */
[----:B------:R-:W-:Y:S05]  /*109d0*/  RET.REL.NODEC R8 `(_ZN7cutlass13device_kernelIN5flash19enable_sm80_to_sm89INS1_16FlashAttnBwdSm80INS1_25CollectiveMainloopBwdSm80ILi2ELi2EN4cute5tupleIJNS5_1CILi128EEES8_NS7_ILi64EEEEEENS_10bfloat16_tEfNS_4arch4Sm80ELb1ELb0ELb1ELb1ELb0ELb0ELb0ELb0ELi2ELi4ELi4ELi4ELb0EEENS1_21CollectiveEpilogueBwdISA_SB_SD_Li256ELb1ELb0ELi2EEENS1_25SingleTileBwdLPTSchedulerILb1ELi128ELb0EEEEEEEEEvNT_6ParamsE) ;  /* 0xfffef62008007950 */ /* 0x000fea0003c3ffff */
        .type           $_ZN7cutlass13device_kernelIN5flash19enable_sm80_to_sm89INS1_16FlashAttnBwdSm80INS1_25CollectiveMainloopBwdSm80ILi2ELi2EN4cute5tupleIJNS5_1CILi128EEES8_NS7_ILi64EEEEEENS_10bfloat16_tEfNS_4arch4Sm80ELb1ELb0ELb1ELb1ELb0ELb0ELb0ELb0ELi2ELi4ELi4ELi4ELb0EEENS1_21CollectiveEpilogueBwdISA_SB_SD_Li256ELb1ELb0ELi2EEENS1_25SingleTileBwdLPTSchedulerILb1ELi128ELb0EEEEEEEEEvNT_6ParamsE$_ZZN4cute7idx2crdINS_5tupleIJiiNS_1CILi0EEEEEENS1_IJNS1_IJNS2_ILi4EEENS2_ILi8EEEEEENS2_ILi2EEENS2_ILi1EEEEEEEEDaRKT_RKT0_ENKUlRKT_RKT0_E_clIiS7_EEDaSJ_SM_,@function
        .size           $_ZN7cutlass13device_kernelIN5flash19enable_sm80_to_sm89INS1_16FlashAttnBwdSm80INS1_25CollectiveMainloopBwdSm80ILi2ELi2EN4cute5tupleIJNS5_1CILi128EEES8_NS7_ILi64EEEEEENS_10bfloat16_tEfNS_4arch4Sm80ELb1ELb0ELb1ELb1ELb0ELb0ELb0ELb0ELi2ELi4ELi4ELi4ELb0EEENS1_21CollectiveEpilogueBwdISA_SB_SD_Li256ELb1ELb0ELi2EEENS1_25SingleTileBwdLPTSchedulerILb1ELi128ELb0EEEEEEEEEvNT_6ParamsE$_ZZN4cute7idx2crdINS_5tupleIJiiNS_1CILi0EEEEEENS1_IJNS1_IJNS2_ILi4EEENS2_ILi8EEEEEENS2_ILi2EEENS2_ILi1EEEEEEEEDaRKT_RKT0_ENKUlRKT_RKT0_E_clIiS7_EEDaSJ_SM_,($_ZN7cutlass13device_kernelIN5flash19enable_sm80_to_sm89INS1_16FlashAttnBwdSm80INS1_25CollectiveMainloopBwdSm80ILi2ELi2EN4cute5tupleIJNS5_1CILi128EEES8_NS7_ILi64EEEEEENS_10bfloat16_tEfNS_4arch4Sm80ELb1ELb0ELb1ELb1ELb0ELb0ELb0ELb0ELi2ELi4ELi4ELi4ELb0EEENS1_21CollectiveEpilogueBwdISA_SB_SD_Li256ELb1ELb0ELi2EEENS1_25SingleTileBwdLPTSchedulerILb1ELi128ELb0EEEEEEEEEvNT_6ParamsE$_ZZN4cute7idx2crdINS_5tupleIJiiNS_1CILi0EEEEEENS1_IJNS1_IJNS2_ILi4EEENS2_ILi8EEEEEENS2_ILi2EEENS2_ILi1EEEEEEEEDaRKT_RKT0_ENKUlRKT_RKT0_E_clIiS8_EEDaSJ_SM_ - $_ZN7cutlass13device_kernelIN5flash19enable_sm80_to_sm89INS1_16FlashAttnBwdSm80INS1_25CollectiveMainloopBwdSm80ILi2ELi2EN4cute5tupleIJNS5_1CILi128EEES8_NS7_ILi64EEEEEENS_10bfloat16_tEfNS_4arch4Sm80ELb1ELb0ELb1ELb1ELb0ELb0ELb0ELb0ELi2ELi4ELi4ELi4ELb0EEENS1_21CollectiveEpilogueBwdISA_SB_SD_Li256ELb1ELb0ELi2EEENS1_25SingleTileBwdLPTSchedulerILb1ELi128ELb0EEEEEEEEEvNT_6ParamsE$_ZZN4cute7idx2crdINS_5tupleIJiiNS_1CILi0EEEEEENS1_IJNS1_IJNS2_ILi4EEENS2_ILi8EEEEEENS2_ILi2EEENS2_ILi1EEEEEEEEDaRKT_RKT0_ENKUlRKT_RKT0_E_clIiS7_EEDaSJ_SM_)
$_ZN7cutlass13device_kernelIN5flash19enable_sm80_to_sm89INS1_16FlashAttnBwdSm80INS1_25CollectiveMainloopBwdSm80ILi2ELi2EN4cute5tupleIJNS5_1CILi128EEES8_NS7_ILi64EEEEEENS_10bfloat16_tEfNS_4arch4Sm80ELb1ELb0ELb1ELb1ELb0ELb0ELb0ELb0ELi2ELi4ELi4ELi4ELb0EEENS1_21CollectiveEpilogueBwdISA_SB_SD_Li256ELb1ELb0ELi2EEENS1_25SingleTileBwdLPTSchedulerILb1ELi128ELb0EEEEEEEEEvNT_6ParamsE$_ZZN4cute7idx2crdINS_5tupleIJiiNS_1CILi0EEEEEENS1_IJNS1_IJNS2_ILi4EEENS2_ILi8EEEEEENS2_ILi2EEENS2_ILi1EEEEEEEEDaRKT_RKT0_ENKUlRKT_RKT0_E_clIiS7_EEDaSJ_SM_:
        /* <DEDUP_REMOVED lines=10> */
[----:B------:R-:W-:Y:S05]  /*10a80*/  CALL.REL.NOINC `($_ZN7cutlass13device_kernelIN5flash19enable_sm80_to_sm89INS1_16FlashAttnBwdSm80INS1_25CollectiveMainloopBwdSm80ILi2ELi2EN4cute5tupleIJNS5_1CILi128EEES8_NS7_ILi64EEEEEENS_10bfloat16_tEfNS_4arch4Sm80ELb1ELb0ELb1ELb1ELb0ELb0ELb0ELb0ELi2ELi4ELi4ELi4ELb0EEENS1_21CollectiveEpilogueBwdISA_SB_SD_Li256ELb1ELb0ELi2EEENS1_25SingleTileBwdLPTSchedulerILb1ELi128ELb0EEEEEEEEEvNT_6ParamsE$_ZN4cute5tupleIJiEEC2ERKi) ;  /* 0xffffbd6000007944 */ /* 0x000fea0003c3ffff */
[----:B------:R1:W5:Y:S01]  /*10a90*/  LDL R73, [R1+0x1680] ;  /* 0x0016800001497983 */ /* 0x0003620000100800 */
[----:B------:R-:W-:Y:S01]  /*10aa0*/  IMAD.MOV.U32 R3, RZ, RZ, R13 ;  /* 0x000000ffff037224 */ /* 0x000fe200078e000d */
[----:B------:R-:W-:-:S02]  /*10ab0*/  MOV R2, R11 ;  /* 0x0000000b00027202 */ /* 0x000fc40000000f00 */
[----:B------:R-:W-:Y:S02]  /*10ac0*/  MOV R10, 0x10ae0 ;  /* 0x00010ae0000a7802 */ /* 0x000fe40000000f00 */
[----:B-1---5:R-:W-:Y:S05]  /*10ad0*/  CALL.REL.NOINC `($_ZN7cutlass13device_kernelIN5flash19enable_sm80_to_sm89INS1_16FlashAttnBwdSm80INS1_25CollectiveMainloopBwdSm80ILi2ELi2EN4cute5tupleIJNS5_1CILi128EEES8_NS7_ILi64EEEEEENS_10bfloat16_tEfNS_4arch4Sm80ELb1ELb0ELb1ELb1ELb0ELb0ELb0ELb0ELi2ELi4ELi4ELi4ELb0EEENS1_21CollectiveEpilogueBwdISA_SB_SD_Li256ELb1ELb0ELi2EEENS1_25SingleTileBwdLPTSchedulerILb1ELi128ELb0EEEEEEEEEvNT_6ParamsE$_ZN4cute5tupleIJiEEC2ERKi) ;  /* 0xffffbd1000007944 */ /* 0x022fea0003c3ffff */
[----:B------:R1:W5:Y:S01]  /*10ae0*/  LDL R13, [R1+0x1680] ;  /* 0x00168000010d7983 */ /* 0x0003620000100800 */
[----:B------:R-:W-:Y:S01]  /*10af0*/  IMAD.MOV.U32 R3, RZ, RZ, R73 ;  /* 0x000000ffff037224 */ /* 0x000fe200078e0049 */
[----:B------:R-:W-:Y:S02]  /*10b00*/  MOV R2, R6 ;  /* 0x0000000600027202 */ /* 0x000fe40000000f00 */
[----:B------:R-:W-:Y:S02]  /*10b10*/  MOV R10, 0x10b30 ;  /* 0x00010b30000a7802 */ /* 0x000fe40000000f00 */
[----:B-1---5:R-:W-:Y:S05]  /*10b20*/  CALL.REL.NOINC `($_ZN7cutlass13device_kernelIN5flash19enable_sm80_to_sm89INS1_16FlashAttnBwdSm80INS1_25CollectiveMainloopBwdSm80ILi2ELi2EN4cute5tupleIJNS5_1CILi128EEES8_NS7_ILi64EEEEEENS_10bfloat16_tEfNS_4arch4Sm80ELb1ELb0ELb1ELb1ELb0ELb0ELb0ELb0ELi2ELi4ELi4ELi4ELb0EEENS1_21CollectiveEpilogueBwdISA_SB_SD_Li256ELb1ELb0ELi2EEENS1_25SingleTileBwdLPTSchedulerILb1ELi128ELb0EEEEEEEEEvNT_6ParamsE$_ZN4cute5tupleIJiEEC2ERKi) ;  /* 0xffffbcc000007944 */ /* 0x022fea0003c3ffff */
[----:B------:R1:W5:Y:S01]  /*10b30*/  LDL R3, [R1+0x1684] ;  /* 0x0016840001037983 */ /* 0x0003620000100800 */
[----:B------:R-:W-:Y:S02]  /*10b40*/  MOV R2, R11 ;  /* 0x0000000b00027202 */ /* 0x000fe40000000f00 */
[----:B------:R-:W-:Y:S02]  /*10b50*/  MOV R10, 0x10b70 ;  /* 0x00010b70000a7802 */ /* 0x000fe40000000f00 */
[----:B-1---5:R-:W-:Y:S05]  /*10b60*/  CALL.REL.NOINC `($_ZN7cutlass13device_kernelIN5flash19enable_sm80_to_sm89INS1_16FlashAttnBwdSm80INS1_25CollectiveMainloopBwdSm80ILi2ELi2EN4cute5tupleIJNS5_1CILi128EEES8_NS7_ILi64EEEEEENS_10bfloat16_tEfNS_4arch4Sm80ELb1ELb0ELb1ELb1ELb0ELb0ELb0ELb0ELi2ELi4ELi4ELi4ELb0EEENS1_21CollectiveEpilogueBwdISA_SB_SD_Li256ELb1ELb0ELi2EEENS1_25SingleTileBwdLPTSchedulerILb1ELi128ELb0EEEEEEEEEvNT_6ParamsE$_ZN4cute5tupleIJiEEC2ERKi) ;  /* 0xffffbc8000007944 */ /* 0x022fea0003c3ffff */
[----:B------:R1:W5:Y:S01]  /*10b70*/  LDL R73, [R1+0x1680] ;  /* 0x0016800001497983 */ /* 0x0003620000100800 */
[----:B------:R-:W-:Y:S01]  /*10b80*/  IMAD.MOV.U32 R2, RZ, RZ, R6 ;  /* 0x000000ffff027224 */ /* 0x000fe200078e0006 */
[----:B------:R-:W-:Y:S02]  /*10b90*/  MOV R3, R13 ;  /* 0x0000000d00037202 */ /* 0x000fe40000000f00 */
[----:B------:R-:W-:-:S02]  /*10ba0*/  MOV R10, 0x10bc0 ;  /* 0x00010bc0000a7802 */ /* 0x000fc40000000f00 */
[----:B-1---5:R-:W-:Y:S05]  /*10bb0*/  CALL.REL.NOINC `($_ZN7cutlass13device_kernelIN5flash19enable_sm80_to_sm89INS1_16FlashAttnBwdSm80INS1_25CollectiveMainloopBwdSm80ILi2ELi2EN4cute5tupleIJNS5_1CILi128EEES8_NS7_ILi64EEEEEENS_10bfloat16_tEfNS_4arch4Sm80ELb1ELb0ELb1ELb1ELb0ELb0ELb0ELb0ELi2ELi4ELi4ELi4ELb0EEENS1_21CollectiveEpilogueBwdISA_SB_SD_Li256ELb1ELb0ELi2EEENS1_25SingleTileBwdLPTSchedulerILb1ELi128ELb0EEEEEEEEEvNT_6ParamsE$_ZN4cute5tupleIJiEEC2ERKi) ;  /* 0xffffbc3000007944 */ /* 0x022fea0003c3ffff */
[----:B------:R1:W5:Y:S01]  /*10bc0*/  LDL R3, [R1+0x1684] ;  /* 0x0016840001037983 */ /* 0x0003620000100800 */
[----:B------:R-:W-:-:S03]  /*10bd0*/  MOV R6, 0x10bf0 ;  /* 0x00010bf000067802 */ /* 0x000fc60000000f00 */
[----:B-1---5:R-:W-:Y:S05]  /*10be0*/  CALL.REL.NOINC `($_ZN7cutlass13device_kernelIN5flash19enable_sm80_to_sm89INS1_16FlashAttnBwdSm80INS1_25CollectiveMainloopBwdSm80ILi2ELi2EN4cute5tupleIJNS5_1CILi128EEES8_NS7_ILi64EEEEEENS_10bfloat16_tEfNS_4arch4Sm80ELb1ELb0ELb1ELb1ELb0ELb0ELb0ELb0ELi2ELi4ELi4ELi4ELb0EEENS1_21CollectiveEpilogueBwdISA_SB_SD_Li256ELb1ELb0ELi2EEENS1_25SingleTileBwdLPTSchedulerILb1ELi128ELb0EEEEEEEEEvNT_6ParamsE$_ZN4cute5tupleIJNS_1CILi0EEEiEEC2ERKS2_RKi) ;  /* 0xffffbb1000007944 */ /* 0x022fea0003c3ffff */
[----:B------:R1:W5:Y:S01]  /*10bf0*/  LDL R74, [R1+0x1680] ;  /* 0x00168000014a7983 */ /* 0x0003620000100800 */
[----:B------:R-:W-:Y:S01]  /*10c00*/  IMAD.MOV.U32 R3, RZ, RZ, R73 ;  /* 0x000000ffff037224 */ /* 0x000fe200078e0049 */
[----:B------:R-:W-:-:S02]  /*10c10*/  MOV R2, R11 ;  /* 0x0000000b00027202 */ /* 0x000fc40000000f00 */
[----:B------:R-:W-:Y:S02]  /*10c20*/  MOV R6, 0x10c40 ;  /* 0x00010c4000067802 */ /* 0x000fe40000000f00 */
[----:B-1---5:R-:W-:Y:S05]  /*10c30*/  CALL.REL.NOINC `($_ZN7cutlass13device_kernelIN5flash19enable_sm80_to_sm89INS1_16FlashAttnBwdSm80INS1_25CollectiveMainloopBwdSm80ILi2ELi2EN4cute5tupleIJNS5_1CILi128EEES8_NS7_ILi64EEEEEENS_10bfloat16_tEfNS_4arch4Sm80ELb1ELb0ELb1ELb1ELb0ELb0ELb0ELb0ELi2ELi4ELi4ELi4ELb0EEENS1_21CollectiveEpilogueBwdISA_SB_SD_Li256ELb1ELb0ELi2EEENS1_25SingleTileBwdLPTSchedulerILb1ELi128ELb0EEEEEEEEEvNT_6ParamsE$_ZN4cute3eso3ESOILb0ELb1EJiNS_1CILi0EEEEEC2ERKiRKS3_) ;  /* 0xffff7f4000007944 */ /* 0x022fea0003c3ffff */
[----:B------:R2:W5:Y:S01]  /*10c40*/  LDL R10, [R1+0x1680] ;  /* 0x00168000010a7983 */ /* 0x0005620000100800 */
[----:B------:R-:W-:-:S03]  /*10c50*/  MOV R86, 0x10c80 ;  /* 0x00010c8000567802 */ /* 0x000fc60000000f00 */
[----:B------:R2:W-:Y:S04]  /*10c60*/  STL [R1+0x1680], R74 ;  /* 0x0016804a01007387 */ /* 0x0005e80000100800 */
[----:B-12--5:R-:W-:Y:S05]  /*10c70*/  CALL.REL.NOINC `($_ZN7cutlass13device_kernelIN5flash19enable_sm80_to_sm89INS1_16FlashAttnBwdSm80INS1_25CollectiveMainloopBwdSm80ILi2ELi2EN4cute5tupleIJNS5_1CILi128EEES8_NS7_ILi64EEEEEENS_10bfloat16_tEfNS_4arch4Sm80ELb1ELb0ELb1ELb1ELb0ELb0ELb0ELb0ELi2ELi4ELi4ELi4ELb0EEENS1_21CollectiveEpilogueBwdISA_SB_SD_Li256ELb1ELb0ELi2EEENS1_25SingleTileBwdLPTSchedulerILb1ELi128ELb0EEEEEEEEEvNT_6ParamsE$_ZZN4cuteplIJiEJNS_1CILi0EEEiEEEDaRKNS_15ArithmeticTupleIJDpT_EEERKNS3_IJDpT0_EEEENKUlDpRKT_E_clIJiiEEEDaSH_) ;  /* 0x00000e5000007944 */ /* 0x026fea0003c00000 */
[----:B-----5:R-:W-:Y:S02]  /*10c80*/  MOV R8, R2 ;  /* 0x0000000200087202 */ /* 0x020fe40000000f00 */
[----:B------:R-:W-:Y:S02]  /*10c90*/  MOV R2, 0x10cb0 ;  /* 0x00010cb000027802 */ /* 0x000fe40000000f00 */
[----:B-1----:R-:W-:Y:S05]  /*10ca0*/  CALL.REL.NOINC `($_ZN7cutlass13device_kernelIN5flash19enable_sm80_to_sm89INS1_16FlashAttnBwdSm80INS1_25CollectiveMainloopBwdSm80ILi2ELi2EN4cute5tupleIJNS5_1CILi128EEES8_NS7_ILi64EEEEEENS_10bfloat16_tEfNS_4arch4Sm80ELb1ELb0ELb1ELb1ELb0ELb0ELb0ELb0ELi2ELi4ELi4ELi4ELb0EEENS1_21CollectiveEpilogueBwdISA_SB_SD_Li256ELb1ELb0ELi2EEENS1_25SingleTileBwdLPTSchedulerILb1ELi128ELb0EEEEEEEEEvNT_6ParamsE$_ZZN4cute19as_arithmetic_tupleINS_15ArithmeticTupleIJiiEEEEEDaRKT_ENKUlRKT_E_clIiEEDaS8_) ;  /* 0xffffd1c000007944 */ /* 0x002fea0003c3ffff */
[----:B------:R-:W-:Y:S01]  /*10cb0*/  IMAD.MOV.U32 R8, RZ, RZ, R3 ;  /* 0x000000ffff087224 */ /* 0x000fe200078e0003 */
[----:B------:R-:W-:Y:S02]  /*10cc0*/  MOV R10, R6 ;  /* 0x00000006000a7202 */ /* 0x000fe40000000f00 */
[----:B------:R-:W-:Y:S02]  /*10cd0*/  MOV R2, 0x10cf0 ;  /* 0x00010cf000027802 */ /* 0x000fe40000000f00 */
[----:B------:R-:W-:Y:S05]  /*10ce0*/  CALL.REL.NOINC `($_ZN7cutlass13device_kernelIN5flash19enable_sm80_to_sm89INS1_16FlashAttnBwdSm80INS1_25CollectiveMainloopBwdSm80ILi2ELi2EN4cute5tupleIJNS5_1CILi128EEES8_NS7_ILi64EEEEEENS_10bfloat16_tEfNS_4arch4Sm80ELb1ELb0ELb1ELb1ELb0ELb0ELb0ELb0ELi2ELi4ELi4ELi4ELb0EEENS1_21CollectiveEpilogueBwdISA_SB_SD_Li256ELb1ELb0ELi2EEENS1_25SingleTileBwdLPTSchedulerILb1ELi128ELb0EEEEEEEEEvNT_6ParamsE$_ZZN4cute19as_arithmetic_tupleINS_15ArithmeticTupleIJiiEEEEEDaRKT_ENKUlRKT_E_clIiEEDaS8_) ;  /* 0xffffd18000007944 */ /* 0x000fea0003c3ffff */
[----:B------:R1:W-:Y:S01]  /*10cf0*/  STL [R1+0x1680], R6 ;  /* 0x0016800601007387 */ /* 0x0003e20000100800 */
[----:B------:R-:W-:-:S03]  /*10d00*/  MOV R86, 0x10d20 ;  /* 0x00010d2000567802 */ /* 0x000fc60000000f00 */
[----:B-1----:R-:W-:Y:S05]  /*10d10*/  CALL.REL.NOINC `($_ZN7cutlass13device_kernelIN5flash19enable_sm80_to_sm89INS1_16FlashAttnBwdSm80INS1_25CollectiveMainloopBwdSm80ILi2ELi2EN4cute5tupleIJNS5_1CILi128EEES8_NS7_ILi64EEEEEENS_10bfloat16_tEfNS_4arch4Sm80ELb1ELb0ELb1ELb1ELb0ELb0ELb0ELb0ELi2ELi4ELi4ELi4ELb0EEENS1_21CollectiveEpilogueBwdISA_SB_SD_Li256ELb1ELb0ELi2EEENS1_25SingleTileBwdLPTSchedulerILb1ELi128ELb0EEEEEEEEEvNT_6ParamsE$_ZZN4cute19as_arithmetic_tupleINS_15ArithmeticTupleIJiiEEEEEDaRKT_ENKUlDpRKT_E_clIJiiEEEDaS9_) ;  /* 0xffffd0d000007944 */ /* 0x002fea0003c3ffff */
[----:B-----5:R-:W-:Y:S02]  /*10d20*/  MOV R6, R2 ;  /* 0x0000000200067202 */ /* 0x020fe40000000f00 */
[----:B------:R-:W-:Y:S02]  /*10d30*/  MOV R2, 0x10d50 ;  /* 0x00010d5000027802 */ /* 0x000fe40000000f00 */
[----:B-1----:R-:W-:Y:S05]  /*10d40*/  CALL.REL.NOINC `($_ZN7cutlass13device_kernelIN5flash19enable_sm80_to_sm89INS1_16FlashAttnBwdSm80INS1_25CollectiveMainloopBwdSm80ILi2ELi2EN4cute5tupleIJNS5_1CILi128EEES8_NS7_ILi64EEEEEENS_10bfloat16_tEfNS_4arch4Sm80ELb1ELb0ELb1ELb1ELb0ELb0ELb0ELb0ELi2ELi4ELi4ELi4ELb0EEENS1_21CollectiveEpilogueBwdISA_SB_SD_Li256ELb1ELb0ELi2EEENS1_25SingleTileBwdLPTSchedulerILb1ELi128ELb0EEEEEEEEEvNT_6ParamsE$_ZZN4cute14transform_leafINS_15ArithmeticTupleIJiiEEENS_8identityEEEDaRKT_OT0_ENKUlRKT_E_clIiEEDaSB_) ;  /* 0xffffcee000007944 */ /* 0x002fea0003c3ffff */
[----:B------:R-:W-:Y:S01]  /*10d50*/  IMAD.MOV.U32 R6, RZ, RZ, R3 ;  /* 0x000000ffff067224 */ /* 0x000fe200078e0003 */
[----:B------:R-:W-:Y:S02]  /*10d60*/  MOV R10, R8 ;  /* 0x00000008000a7202 */ /* 0x000fe40000000f00 */
[----:B------:R-:W-:-:S02]  /*10d70*/  MOV R2, 0x10d90 ;  /* 0x00010d9000027802 */ /* 0x000fc40000000f00 */
[----:B------:R-:W-:Y:S05]  /*10d80*/  CALL.REL.NOINC `($_ZN7cutlass13device_kernelIN5flash19enable_sm80_to_sm89INS1_16FlashAttnBwdSm80INS1_25CollectiveMainloopBwdSm80ILi2ELi2EN4cute5tupleIJNS5_1CILi128EEES8_NS7_ILi64EEEEEENS_10bfloat16_tEfNS_4arch4Sm80ELb1ELb0ELb1ELb1ELb0ELb0ELb0ELb0ELi2ELi4ELi4ELi4ELb0EEENS1_21CollectiveEpilogueBwdISA_SB_SD_Li256ELb1ELb0ELi2EEENS1_25SingleTileBwdLPTSchedulerILb1ELi128ELb0EEEEEEEEEvNT_6ParamsE$_ZZN4cute14transform_leafINS_15ArithmeticTupleIJiiEEENS_8identityEEEDaRKT_OT0_ENKUlRKT_E_clIiEEDaSB_) ;  /* 0xffffcea000007944 */ /* 0x000fea0003c3ffff */
[----:B------:R1:W-:Y:S01]  /*10d90*/  STL [R1+0x1680], R8 ;  /* 0x0016800801007387 */ /* 0x0003e20000100800 */
[----:B------:R-:W-:-:S03]  /*10da0*/  MOV R6, 0x10dc0 ;  /* 0x00010dc000067802 */ /* 0x000fc60000000f00 */
[----:B-1----:R-:W-:Y:S05]  /*10db0*/  CALL.REL.NOINC `($_ZN7cutlass13device_kernelIN5flash19enable_sm80_to_sm89INS1_16FlashAttnBwdSm80INS1_25CollectiveMainloopBwdSm80ILi2ELi2EN4cute5tupleIJNS5_1CILi128EEES8_NS7_ILi64EEEEEENS_10bfloat16_tEfNS_4arch4Sm80ELb1ELb0ELb1ELb1ELb0ELb0ELb0ELb0ELi2ELi4ELi4ELi4ELb0EEENS1_21CollectiveEpilogueBwdISA_SB_SD_Li256ELb1ELb0ELi2EEENS1_25SingleTileBwdLPTSchedulerILb1ELi128ELb0EEEEEEEEEvNT_6ParamsE$_ZZN4cute9transformINS_15ArithmeticTupleIJiiEEEZNS_14transform_leafIS2_NS_8identityEEEDaRKT_OT0_EUlRKT_E_EEDaS7_S9_ENKUlDpSC_E_clIJiiEEEDaSE_) ;  /* 0x0000064000007944 */ /* 0x002fea0003c00000 */
[----:B------:R-:W-:Y:S02]  /*10dc0*/  MOV R73, 0x0 ;  /* 0x0000000000497802 */ /* 0x000fe40000000f00 */
[----:B-----5:R-:W-:-:S02]  /*10dd0*/  MOV R10, R2 ;  /* 0x00000002000a7202 */ /* 0x020fc40000000f00 */
[----:B------:R-:W-:Y:S01]  /*10de0*/  MOV R8, R3 ;  /* 0x0000000300087202 */ /* 0x000fe20000000f00 */
[----:B------:R-:W-:Y:S06]  /*10df0*/  RET.REL.NODEC R72 `(_ZN7cutlass13device_kernelIN5flash19enable_sm80_to_sm89INS1_16FlashAttnBwdSm80INS1_25CollectiveMainloopBwdSm80ILi2ELi2EN4cute5tupleIJNS5_1CILi128EEES8_NS7_ILi64EEEEEENS_10bfloat16_tEfNS_4arch4Sm80ELb1ELb0ELb1ELb1ELb0ELb0ELb0ELb0ELi2ELi4ELi4ELi4ELb0EEENS1_21CollectiveEpilogueBwdISA_SB_SD_Li256ELb1ELb0ELi2EEENS1_25SingleTileBwdLPTSchedulerILb1ELi128ELb0EEEEEEEEEvNT_6ParamsE) ;  /* 0xfffef20048007950 */ /* 0x000fec0003c3ffff */
        .type           $_ZN7cutlass13device_kernelIN5flash19enable_sm80_to_sm89INS1_16FlashAttnBwdSm80INS1_25CollectiveMainloopBwdSm80ILi2ELi2EN4cute5tupleIJNS5_1CILi128EEES8_NS7_ILi64EEEEEENS_10bfloat16_tEfNS_4arch4Sm80ELb1ELb0ELb1ELb1ELb0ELb0ELb0ELb0ELi2ELi4ELi4ELi4ELb0EEENS1_21CollectiveEpilogueBwdISA_SB_SD_Li256ELb1ELb0ELi2EEENS1_25SingleTileBwdLPTSchedulerILb1ELi128ELb0EEEEEEEEEvNT_6ParamsE$_ZZN4cute7idx2crdINS_5tupleIJiiNS_1CILi0EEEEEENS1_IJNS1_IJNS2_ILi4EEENS2_ILi8EEEEEENS2_ILi2EEENS2_ILi1EEEEEEEEDaRKT_RKT0_ENKUlRKT_RKT0_E_clIiS8_EEDaSJ_SM_,@function
        .size           $_ZN7cutlass13device_kernelIN5flash19enable_sm80_to_sm89INS1_16FlashAttnBwdSm80INS1_25CollectiveMainloopBwdSm80ILi2ELi2EN4cute5tupleIJNS5_1CILi128EEES8_NS7_ILi64EEEEEENS_10bfloat16_tEfNS_4arch4Sm80ELb1ELb0ELb1ELb1ELb0ELb0ELb0ELb0ELi2ELi4ELi4ELi4ELb0EEENS1_21CollectiveEpilogueBwdISA_SB_SD_Li256ELb1ELb0ELi2EEENS1_25SingleTileBwdLPTSchedulerILb1ELi128ELb0EEEEEEEEEvNT_6ParamsE$_ZZN4cute7idx2crdINS_5tupleIJiiNS_1CILi0EEEEEENS1_IJNS1_IJNS2_ILi4EEENS2_ILi8EEEEEENS2_ILi2EEENS2_ILi1EEEEEEEEDaRKT_RKT0_ENKUlRKT_RKT0_E_clIiS8_EEDaSJ_SM_,($_ZN7cutlass13device_kernelIN5flash19enable_sm80_to_sm89INS1_16FlashAttnBwdSm80INS1_25CollectiveMainloopBwdSm80ILi2ELi2EN4cute5tupleIJNS5_1CILi128EEES8_NS7_ILi64EEEEEENS_10bfloat16_tEfNS_4arch4Sm80ELb1ELb0ELb1ELb1ELb0ELb0ELb0ELb0ELi2ELi4ELi4ELi4ELb0EEENS1_21CollectiveEpilogueBwdISA_SB_SD_Li256ELb1ELb0ELi2EEENS1_25SingleTileBwdLPTSchedulerILb1ELi128ELb0EEEEEEEEEvNT_6ParamsE$_ZZN4cute7idx2crdINS_5tupleIJiiNS_1CILi0EEEEEENS1_IJNS1_IJNS2_ILi4EEENS2_ILi8EEEEEES5_NS2_ILi1EEEEEEEEDaRKT_RKT0_ENKUlRKT_RKT0_E_clIiS5_EEDaSI_SL_ - $_ZN7cutlass13device_kernelIN5flash19enable_sm80_to_sm89INS1_16FlashAttnBwdSm80INS1_25CollectiveMainloopBwdSm80ILi2ELi2EN4cute5tupleIJNS5_1CILi128EEES8_NS7_ILi64EEEEEENS_10bfloat16_tEfNS_4arch4Sm80ELb1ELb0ELb1ELb1ELb0ELb0ELb0ELb0ELi2ELi4ELi4ELi4ELb0EEENS1_21CollectiveEpilogueBwdISA_SB_SD_Li256ELb1ELb0ELi2EEENS1_25SingleTileBwdLPTSchedulerILb1ELi128ELb0EEEEEEEEEvNT_6ParamsE$_ZZN4cute7idx2crdINS_5tupleIJiiNS_1CILi0EEEEEENS1_IJNS1_IJNS2_ILi4EEENS2_ILi8EEEEEENS2_ILi2EEENS2_ILi1EEEEEEEEDaRKT_RKT0_ENKUlRKT_RKT0_E_clIiS8_EEDaSJ_SM_)
$_ZN7cutlass13device_kernelIN5flash19enable_sm80_to_sm89INS1_16FlashAttnBwdSm80INS1_25CollectiveMainloopBwdSm80ILi2ELi2EN4cute5tupleIJNS5_1CILi128EEES8_NS7_ILi64EEEEEENS_10bfloat16_tEfNS_4arch4Sm80ELb1ELb0ELb1ELb1ELb0ELb0ELb0ELb0ELi2ELi4ELi4ELi4ELb0EEENS1_21CollectiveEpilogueBwdISA_SB_SD_Li256ELb1ELb0ELi2EEENS1_25SingleTileBwdLPTSchedulerILb1ELi128ELb0EEEEEEEEEvNT_6ParamsE$_ZZN4cute7idx2crdINS_5tupleIJiiNS_1CILi0EEEEEENS1_IJNS1_IJNS2_ILi4EEENS2_ILi8EEEEEENS2_ILi2EEENS2_ILi1EEEEEEEEDaRKT_RKT0_ENKUlRKT_RKT0_E_clIiS8_EEDaSJ_SM_:
[----:B------:R-:W-:Y:S02]  /*10e00*/  MOV R3, 0x0 ;  /* 0x0000000000037802 */ /* 0x000fe40000000f00 */
[----:B------:R-:W-:Y:S02]  /*10e10*/  MOV R6, R5 ;  /* 0x0000000500067202 */ /* 0x000fe40000000f00 */
[----:B------:R-:W-:Y:S05]  /*10e20*/  RET.REL.NODEC R2 `(_ZN7cutlass13device_kernelIN5flash19enable_sm80_to_sm89INS1_16FlashAttnBwdSm80INS1_25CollectiveMainloopBwdSm80ILi2ELi2EN4cute5tupleIJNS5_1CILi128EEES8_NS7_ILi64EEEEEENS_10bfloat16_tEfNS_4arch4Sm80ELb1ELb0ELb1ELb1ELb0ELb0ELb0ELb0ELi2ELi4ELi4ELi4ELb0EEENS1_21CollectiveEpilogueBwdISA_SB_SD_Li256ELb1ELb0ELi2EEENS1_25SingleTileBwdLPTSchedulerILb1ELi128ELb0EEEEEEEEEvNT_6ParamsE) ;  /* 0xfffef1d002007950 */ /* 0x000fea0003c3ffff */
        .type           $_ZN7cutlass13device_kernelIN5flash19enable_sm80_to_sm89INS1_16FlashAttnBwdSm80INS1_25CollectiveMainloopBwdSm80ILi2ELi2EN4cute5tupleIJNS5_1CILi128EEES8_NS7_ILi64EEEEEENS_10bfloat16_tEfNS_4arch4Sm80ELb1ELb0ELb1ELb1ELb0ELb0ELb0ELb0ELi2ELi4ELi4ELi4ELb0EEENS1_21CollectiveEpilogueBwdISA_SB_SD_Li256ELb1ELb0ELi2EEENS1_25SingleTileBwdLPTSchedulerILb1ELi128ELb0EEEEEEEEEvNT_6ParamsE$_ZZN4cute7idx2crdINS_5tupleIJiiNS_1CILi0EEEEEENS1_IJNS1_IJNS2_ILi4EEENS2_ILi8EEEEEES5_NS2_ILi1EEEEEEEEDaRKT_RKT0_ENKUlRKT_RKT0_E_clIiS5_EEDaSI_SL_,@function
        .size           $_ZN7cutlass13device_kernelIN5flash19enable_sm80_to_sm89INS1_16FlashAttnBwdSm80INS1_25CollectiveMainloopBwdSm80ILi2ELi2EN4cute5tupleIJNS5_1CILi128EEES8_NS7_ILi64EEEEEENS_10bfloat16_tEfNS_4arch4Sm80ELb1ELb0ELb1ELb1ELb0ELb0ELb0ELb0ELi2ELi4ELi4ELi4ELb0EEENS1_21CollectiveEpilogueBwdISA_SB_SD_Li256ELb1ELb0ELi2EEENS1_25SingleTileBwdLPTSchedulerILb1ELi128ELb0EEEEEEEEEvNT_6ParamsE$_ZZN4cute7idx2crdINS_5tupleIJiiNS_1CILi0EEEEEENS1_IJNS1_IJNS2_ILi4EEENS2_ILi8EEEEEES5_NS2_ILi1EEEEEEEEDaRKT_RKT0_ENKUlRKT_RKT0_E_clIiS5_EEDaSI_SL_,($_ZN7cutlass13device_kernelIN5flash19enable_sm80_to_sm89INS1_16FlashAttnBwdSm80INS1_25CollectiveMainloopBwdSm80ILi2ELi2EN4cute5tupleIJNS5_1CILi128EEES8_NS7_ILi64EEEEEENS_10bfloat16_tEfNS_4arch4Sm80ELb1ELb0ELb1ELb1ELb0ELb0ELb0ELb0ELi2ELi4ELi4ELi4ELb0EEENS1_21CollectiveEpilogueBwdISA_SB_SD_Li256ELb1ELb0ELi2EEENS1_25SingleTileBwdLPTSchedulerILb1ELi128ELb0EEEEEEEEEvNT_6ParamsE$_ZZN4cute7idx2crdINS_5tupleIJiiNS_1CILi0EEEEEENS1_IJNS1_IJNS2_ILi4EEENS2_ILi8EEEEEES5_NS2_ILi1EEEEEEEEDaRKT_RKT0_ENKUlRKT_RKT0_E_clIiS7_EEDaSI_SL_ - $_ZN7cutlass13device_kernelIN5flash19enable_sm80_to_sm89INS1_16FlashAttnBwdSm80INS1_25CollectiveMainloopBwdSm80ILi2ELi2EN4cute5tupleIJNS5_1CILi128EEES8_NS7_ILi64EEEEEENS_10bfloat16_tEfNS_4arch4Sm80ELb1ELb0ELb1ELb1ELb0ELb0ELb0ELb0ELi2ELi4ELi4ELi4ELb0EEENS1_21CollectiveEpilogueBwdISA_SB_SD_Li256ELb1ELb0ELi2EEENS1_25SingleTileBwdLPTSchedulerILb1ELi128ELb0EEEEEEEEEvNT_6ParamsE$_ZZN4cute7idx2crdINS_5tupleIJiiNS_1CILi0EEEEEENS1_IJNS1_IJNS2_ILi4EEENS2_ILi8EEEEEES5_NS2_ILi1EEEEEEEEDaRKT_RKT0_ENKUlRKT_RKT0_E_clIiS5_EEDaSI_SL_)
$_ZN7cutlass13device_kernelIN5flash19enable_sm80_to_sm89INS1_16FlashAttnBwdSm80INS1_25CollectiveMainloopBwdSm80ILi2ELi2EN4cute5tupleIJNS5_1CILi128EEES8_NS7_ILi64EEEEEENS_10bfloat16_tEfNS_4arch4Sm80ELb1ELb0ELb1ELb1ELb0ELb0ELb0ELb0ELi2ELi4ELi4ELi4ELb0EEENS1_21CollectiveEpilogueBwdISA_SB_SD_Li256ELb1ELb0ELi2EEENS1_25SingleTileBwdLPTSchedulerILb1ELi128ELb0EEEEEEEEEvNT_6ParamsE$_ZZN4cute7idx2crdINS_5tupleIJiiNS_1CILi0EEEEEENS1_IJNS1_IJNS2_ILi4EEENS2_ILi8EEEEEES5_NS2_ILi1EEEEEEEEDaRKT_RKT0_ENKUlRKT_RKT0_E_clIiS5_EEDaSI_SL_:
[----:B------:R-:W-:Y:S02]  /*10e30*/  MOV R3, 0x0 ;  /* 0x0000000000037802 */ /* 0x000fe40000000f00 */
[----:B------:R-:W-:Y:S02]  /*10e40*/  MOV R6, R5 ;  /* 0x0000000500067202 */ /* 0x000fe40000000f00 */
[----:B------:R-:W-:Y:S05]  /*10e50*/  RET.REL.NODEC R2 `(_ZN7cutlass13device_kernelIN5flash19enable_sm80_to_sm89INS1_16FlashAttnBwdSm80INS1_25CollectiveMainloopBwdSm80ILi2ELi2EN4cute5tupleIJNS5_1CILi128EEES8_NS7_ILi64EEEEEENS_10bfloat16_tEfNS_4arch4Sm80ELb1ELb0ELb1ELb1ELb0ELb0ELb0ELb0ELi2ELi4ELi4ELi4ELb0EEENS1_21CollectiveEpilogueBwdISA_SB_SD_Li256ELb1ELb0ELi2EEENS1_25SingleTileBwdLPTSchedulerILb1ELi128ELb0EEEEEEEEEvNT_6ParamsE) ;  /* 0xfffef1a002007950 */ /* 0x000fea0003c3ffff */
        .type           $_ZN7cutlass13device_kernelIN5flash19enable_sm80_to_sm89INS1_16FlashAttnBwdSm80INS1_25CollectiveMainloopBwdSm80ILi2ELi2EN4cute5tupleIJNS5_1CILi128EEES8_NS7_ILi64EEEEEENS_10bfloat16_tEfNS_4arch4Sm80ELb1ELb0ELb1ELb1ELb0ELb0ELb0ELb0ELi2ELi4ELi4ELi4ELb0EEENS1_21CollectiveEpilogueBwdISA_SB_SD_Li256ELb1ELb0ELi2EEENS1_25SingleTileBwdLPTSchedulerILb1ELi128ELb0EEEEEEEEEvNT_6ParamsE$_ZZN4cute7idx2crdINS_5tupleIJiiNS_1CILi0EEEEEENS1_IJNS1_IJNS2_ILi4EEENS2_ILi8EEEEEES5_NS2_ILi1EEEEEEEEDaRKT_RKT0_ENKUlRKT_RKT0_E_clIiS7_EEDaSI_SL_,@function
        .size           $_ZN7cutlass13device_kernelIN5flash19enable_sm80_to_sm89INS1_16FlashAttnBwdSm80INS1_25CollectiveMainloopBwdSm80ILi2ELi2EN4cute5tupleIJNS5_1CILi128EEES8_NS7_ILi64EEEEEENS_10bfloat16_tEfNS_4arch4Sm80ELb1ELb0ELb1ELb1ELb0ELb0ELb0ELb0ELi2ELi4ELi4ELi4ELb0EEENS1_21CollectiveEpilogueBwdISA_SB_SD_Li256ELb1ELb0ELi2EEENS1_25SingleTileBwdLPTSchedulerILb1ELi128ELb0EEEEEEEEEvNT_6ParamsE$_ZZN4cute7idx2crdINS_5tupleIJiiNS_1CILi0EEEEEENS1_IJNS1_IJNS2_ILi4EEENS2_ILi8EEEEEES5_NS2_ILi1EEEEEEEEDaRKT_RKT0_ENKUlRKT_RKT0_E_clIiS7_EEDaSI_SL_,($_ZN7cutlass13device_kernelIN5flash19enable_sm80_to_sm89INS1_16FlashAttnBwdSm80INS1_25CollectiveMainloopBwdSm80ILi2ELi2EN4cute5tupleIJNS5_1CILi128EEES8_NS7_ILi64EEEEEENS_10bfloat16_tEfNS_4arch4Sm80ELb1ELb0ELb1ELb1ELb0ELb0ELb0ELb0ELi2ELi4ELi4ELi4ELb0EEENS1_21CollectiveEpilogueBwdISA_SB_SD_Li256ELb1ELb0ELi2EEENS1_25SingleTileBwdLPTSchedulerILb1ELi128ELb0EEEEEEEEEvNT_6ParamsE$_ZZN4cute7idx2crdIiNS_5tupleIJNS_1CILi32EEENS2_ILi4EEENS2_ILi2EEENS2_ILi1EEEEEENS1_IJS6_S3_NS2_ILi128EEENS2_ILi0EEEEEEEEDaRKT_RKT0_RKT1_ENKUlRKT_RKT0_E_clIS3_S6_EEDaSM_SP_ - $_ZN7cutlass13device_kernelIN5flash19enable_sm80_to_sm89INS1_16FlashAttnBwdSm80INS1_25CollectiveMainloopBwdSm80ILi2ELi2EN4cute5tupleIJNS5_1CILi128EEES8_NS7_ILi64EEEEEENS_10bfloat16_tEfNS_4arch4Sm80ELb1ELb0ELb1ELb1ELb0ELb0ELb0ELb0ELi2ELi4ELi4ELi4ELb0EEENS1_21CollectiveEpilogueBwdISA_SB_SD_Li256ELb1ELb0ELi2EEENS1_25SingleTileBwdLPTSchedulerILb1ELi128ELb0EEEEEEEEEvNT_6ParamsE$_ZZN4cute7idx2crdINS_5tupleIJiiNS_1CILi0EEEEEENS1_IJNS1_IJNS2_ILi4EEENS2_ILi8EEEEEES5_NS2_ILi1EEEEEEEEDaRKT_RKT0_ENKUlRKT_RKT0_E_clIiS7_EEDaSI_SL_)
$_ZN7cutlass13device_kernelIN5flash19enable_sm80_to_sm89INS1_16FlashAttnBwdSm80INS1_25CollectiveMainloopBwdSm80ILi2ELi2EN4cute5tupleIJNS5_1CILi128EEES8_NS7_ILi64EEEEEENS_10bfloat16_tEfNS_4arch4Sm80ELb1ELb0ELb1ELb1ELb0ELb0ELb0ELb0ELi2ELi4ELi4ELi4ELb0EEENS1_21CollectiveEpilogueBwdISA_SB_SD_Li256ELb1ELb0ELi2EEENS1_25SingleTileBwdLPTSchedulerILb1ELi128ELb0EEEEEEEEEvNT_6ParamsE$_ZZN4cute7idx2crdINS_5tupleIJiiNS_1CILi0EEEEEENS1_IJNS1_IJNS2_ILi4EEENS2_ILi8EEEEEES5_NS2_ILi1EEEEEEEEDaRKT_RKT0_ENKUlRKT_RKT0_E_clIiS7_EEDaSI_SL_:
        /* <DEDUP_REMOVED lines=62> */
[----:B-----5:R-:W-:Y:S01]  /*11240*/  IMAD.MOV.U32 R10, RZ, RZ, R2 ;  /* 0x000000ffff0a7224 */ /* 0x020fe200078e0002 */
[----:B------:R-:W-:Y:S01]  /*11250*/  MOV R2, R72 ;  /* 0x0000004800027202 */ /* 0x000fe20000000f00 */
[----:B------:R-:W-:Y:S01]  /*11260*/  IMAD.MOV.U32 R8, RZ, RZ, R3 ;  /* 0x000000ffff087224 */ /* 0x000fe200078e0003 */
[----:B------:R-:W-:-:S04]  /*11270*/  MOV R3, 0x0 ;  /* 0x0000000000037802 */ /* 0x000fc80000000f00 */
[----:B------:R-:W-:Y:S05]  /*11280*/  RET.REL.NODEC R2 `(_ZN7cutlass13device_kernelIN5flash19enable_sm80_to_sm89INS1_16FlashAttnBwdSm80INS1_25CollectiveMainloopBwdSm80ILi2ELi2EN4cute5tupleIJNS5_1CILi128EEES8_NS7_ILi64EEEEEENS_10bfloat16_tEfNS_4arch4Sm80ELb1ELb0ELb1ELb1ELb0ELb0ELb0ELb0ELi2ELi4ELi4ELi4ELb0EEENS1_21CollectiveEpilogueBwdISA_SB_SD_Li256ELb1ELb0ELi2EEENS1_25SingleTileBwdLPTSchedulerILb1ELi128ELb0EEEEEEEEEvNT_6ParamsE) ;  /* 0xfffeed7002007950 */ /* 0x000fea0003c3ffff */
        .type           $_ZN7cutlass13device_kernelIN5flash19enable_sm80_to_sm89INS1_16FlashAttnBwdSm80INS1_25CollectiveMainloopBwdSm80ILi2ELi2EN4cute5tupleIJNS5_1CILi128EEES8_NS7_ILi64EEEEEENS_10bfloat16_tEfNS_4arch4Sm80ELb1ELb0ELb1ELb1ELb0ELb0ELb0ELb0ELi2ELi4ELi4ELi4ELb0EEENS1_21CollectiveEpilogueBwdISA_SB_SD_Li256ELb1ELb0ELi2EEENS1_25SingleTileBwdLPTSchedulerILb1ELi128ELb0EEEEEEEEEvNT_6ParamsE$_ZZN4cute7idx2crdIiNS_5tupleIJNS_1CILi32EEENS2_ILi4EEENS2_ILi2EEENS2_ILi1EEEEEENS1_IJS6_S3_NS2_ILi128EEENS2_ILi0EEEEEEEEDaRKT_RKT0_RKT1_ENKUlRKT_RKT0_E_clIS3_S6_EEDaSM_SP_,@function
        .size           $_ZN7cutlass13device_kernelIN5flash19enable_sm80_to_sm89INS1_16FlashAttnBwdSm80INS1_25CollectiveMainloopBwdSm80ILi2ELi2EN4cute5tupleIJNS5_1CILi128EEES8_NS7_ILi64EEEEEENS_10bfloat16_tEfNS_4arch4Sm80ELb1ELb0ELb1ELb1ELb0ELb0ELb0ELb0ELi2ELi4ELi4ELi4ELb0EEENS1_21CollectiveEpilogueBwdISA_SB_SD_Li256ELb1ELb0ELi2EEENS1_25SingleTileBwdLPTSchedulerILb1ELi128ELb0EEEEEEEEEvNT_6ParamsE$_ZZN4cute7idx2crdIiNS_5tupleIJNS_1CILi32EEENS2_ILi4EEENS2_ILi2EEENS2_ILi1EEEEEENS1_IJS6_S3_NS2_ILi128EEENS2_ILi0EEEEEEEEDaRKT_RKT0_RKT1_ENKUlRKT_RKT0_E_clIS3_S6_EEDaSM_SP_,($_ZN7cutlass13device_kernelIN5flash19enable_sm80_to_sm89INS1_16FlashAttnBwdSm80INS1_25CollectiveMainloopBwdSm80ILi2ELi2EN4cute5tupleIJNS5_1CILi128EEES8_NS7_ILi64EEEEEENS_10bfloat16_tEfNS_4arch4Sm80ELb1ELb0ELb1ELb1ELb0ELb0ELb0ELb0ELi2ELi4ELi4ELi4ELb0EEENS1_21CollectiveEpilogueBwdISA_SB_SD_Li256ELb1ELb0ELi2EEENS1_25SingleTileBwdLPTSchedulerILb1ELi128ELb0EEEEEEEEEvNT_6ParamsE$_ZZN4cute7idx2crdIiNS_5tupleIJNS_1CILi32EEENS2_ILi4EEENS2_ILi2EEENS2_ILi1EEEEEENS1_IJS6_S3_NS2_ILi128EEENS2_ILi0EEEEEEEEDaRKT_RKT0_RKT1_ENKUlRKT_RKT0_E_clIS4_S3_EEDaSM_SP_ - $_ZN7cutlass13device_kernelIN5flash19enable_sm80_to_sm89INS1_16FlashAttnBwdSm80INS1_25CollectiveMainloopBwdSm80ILi2ELi2EN4cute5tupleIJNS5_1CILi128EEES8_NS7_ILi64EEEEEENS_10bfloat16_tEfNS_4arch4Sm80ELb1ELb0ELb1ELb1ELb0ELb0ELb0ELb0ELi2ELi4ELi4ELi4ELb0EEENS1_21CollectiveEpilogueBwdISA_SB_SD_Li256ELb1ELb0ELi2EEENS1_25SingleTileBwdLPTSchedulerILb1ELi128ELb0EEEEEEEEEvNT_6ParamsE$_ZZN4cute7idx2crdIiNS_5tupleIJNS_1CILi32EEENS2_ILi4EEENS2_ILi2EEENS2_ILi1EEEEEENS1_IJS6_S3_NS2_ILi128EEENS2_ILi0EEEEEEEEDaRKT_RKT0_RKT1_ENKUlRKT_RKT0_E_clIS3_S6_EEDaSM_SP_)
$_ZN7cutlass13device_kernelIN5flash19enable_sm80_to_sm89INS1_16FlashAttnBwdSm80INS1_25CollectiveMainloopBwdSm80ILi2ELi2EN4cute5tupleIJNS5_1CILi128EEES8_NS7_ILi64EEEEEENS_10bfloat16_tEfNS_4arch4Sm80ELb1ELb0ELb1ELb1ELb0ELb0ELb0ELb0ELi2ELi4ELi4ELi4ELb0EEENS1_21CollectiveEpilogueBwdISA_SB_SD_Li256ELb1ELb0ELi2EEENS1_25SingleTileBwdLPTSchedulerILb1ELi128ELb0EEEEEEEEEvNT_6ParamsE$_ZZN4cute7idx2crdIiNS_5tupleIJNS_1CILi32EEENS2_ILi4EEENS2_ILi2EEENS2_ILi1EEEEEENS1_IJS6_S3_NS2_ILi128EEENS2_ILi0EEEEEEEEDaRKT_RKT0_RKT1_ENKUlRKT_RKT0_E_clIS3_S6_EEDaSM_SP_:
[----:B------:R-:W-:Y:S01]  /*11290*/  SHF.R.S32.HI R3, RZ, 0x1f, R2 ;  /* 0x0000001fff037819 */ /* 0x000fe20000011402 */
[----:B------:R-:W-:-:S03]  /*112a0*/  IMAD.MOV.U32 R5, RZ, RZ, 0x0 ;  /* 0x00000000ff057424 */ /* 0x000fc600078e00ff */
[----:B------:R-:W-:-:S04]  /*112b0*/  LEA.HI R3, R3, R2, RZ, 0x5 ;  /* 0x0000000203037211 */ /* 0x000fc800078f28ff */
[----:B------:R-:W-:-:S05]  /*112c0*/  LOP3.LUT R3, R3, 0xffffffe0, RZ, 0xc0, !PT ;  /* 0xffffffe003037812 */ /* 0x000fca00078ec0ff */
[----:B------:R-:W-:Y:S01]  /*112d0*/  IMAD.IADD R8, R2, 0x1, -R3 ;  /* 0x0000000102087824 */ /* 0x000fe200078e0a03 */
[----:B------:R-:W-:Y:S06]  /*112e0*/  RET.REL.NODEC R4 `(_ZN7cutlass13device_kernelIN5flash19enable_sm80_to_sm89INS1_16FlashAttnBwdSm80INS1_25CollectiveMainloopBwdSm80ILi2ELi2EN4cute5tupleIJNS5_1CILi128EEES8_NS7_ILi64EEEEEENS_10bfloat16_tEfNS_4arch4Sm80ELb1ELb0ELb1ELb1ELb0ELb0ELb0ELb0ELi2ELi4ELi4ELi4ELb0EEENS1_21CollectiveEpilogueBwdISA_SB_SD_Li256ELb1ELb0ELi2EEENS1_25SingleTileBwdLPTSchedulerILb1ELi128ELb0EEEEEEEEEvNT_6ParamsE) ;  /* 0xfffeed1004007950 */ /* 0x000fec0003c3ffff */
        .type           $_ZN7cutlass13device_kernelIN5flash19enable_sm80_to_sm89INS1_16FlashAttnBwdSm80INS1_25CollectiveMainloopBwdSm80ILi2ELi2EN4cute5tupleIJNS5_1CILi128EEES8_NS7_ILi64EEEEEENS_10bfloat16_tEfNS_4arch4Sm80ELb1ELb0ELb1ELb1ELb0ELb0ELb0ELb0ELi2ELi4ELi4ELi4ELb0EEENS1_21CollectiveEpilogueBwdISA_SB_SD_Li256ELb1ELb0ELi2EEENS1_25SingleTileBwdLPTSchedulerILb1ELi128ELb0EEEEEEEEEvNT_6ParamsE$_ZZN4cute7idx2crdIiNS_5tupleIJNS_1CILi32EEENS2_ILi4EEENS2_ILi2EEENS2_ILi1EEEEEENS1_IJS6_S3_NS2_ILi128EEENS2_ILi0EEEEEEEEDaRKT_RKT0_RKT1_ENKUlRKT_RKT0_E_clIS4_S3_EEDaSM_SP_,@function
        .size           $_ZN7cutlass13device_kernelIN5flash19enable_sm80_to_sm89INS1_16FlashAttnBwdSm80INS1_25CollectiveMainloopBwdSm80ILi2ELi2EN4cute5tupleIJNS5_1CILi128EEES8_NS7_ILi64EEEEEENS_10bfloat16_tEfNS_4arch4Sm80ELb1ELb0ELb1ELb1ELb0ELb0ELb0ELb0ELi2ELi4ELi4ELi4ELb0EEENS1_21CollectiveEpilogueBwdISA_SB_SD_Li256ELb1ELb0ELi2EEENS1_25SingleTileBwdLPTSchedulerILb1ELi128ELb0EEEEEEEEEvNT_6ParamsE$_ZZN4cute7idx2crdIiNS_5tupleIJNS_1CILi32EEENS2_ILi4EEENS2_ILi2EEENS2_ILi1EEEEEENS1_IJS6_S3_NS2_ILi128EEENS2_ILi0EEEEEEEEDaRKT_RKT0_RKT1_ENKUlRKT_RKT0_E_clIS4_S3_EEDaSM_SP_,($_ZN7cutlass13device_kernelIN5flash19enable_sm80_to_sm89INS1_16FlashAttnBwdSm80INS1_25CollectiveMainloopBwdSm80ILi2ELi2EN4cute5tupleIJNS5_1CILi128EEES8_NS7_ILi64EEEEEENS_10bfloat16_tEfNS_4arch4Sm80ELb1ELb0ELb1ELb1ELb0ELb0ELb0ELb0ELi2ELi4ELi4ELi4ELb0EEENS1_21CollectiveEpilogueBwdISA_SB_SD_Li256ELb1ELb0ELi2EEENS1_25SingleTileBwdLPTSchedulerILb1ELi128ELb0EEEEEEEEEvNT_6ParamsE$_ZZN4cute7idx2crdIiNS_5tupleIJNS_1CILi32EEENS2_ILi4EEENS2_ILi2EEENS2_ILi1EEEEEENS1_IJS6_S3_NS2_ILi128EEENS2_ILi0EEEEEEEEDaRKT_RKT0_RKT1_ENKUlRKT_RKT0_E_clIS5_S8_EEDaSM_SP_ - $_ZN7cutlass13device_kernelIN5flash19enable_sm80_to_sm89INS1_16FlashAttnBwdSm80INS1_25CollectiveMainloopBwdSm80ILi2ELi2EN4cute5tupleIJNS5_1CILi128EEES8_NS7_ILi64EEEEEENS_10bfloat16_tEfNS_4arch4Sm80ELb1ELb0ELb1ELb1ELb0ELb0ELb0ELb0ELi2ELi4ELi4ELi4ELb0EEENS1_21CollectiveEpilogueBwdISA_SB_SD_Li256ELb1ELb0ELi2EEENS1_25SingleTileBwdLPTSchedulerILb1ELi128ELb0EEEEEEEEEvNT_6ParamsE$_ZZN4cute7idx2crdIiNS_5tupleIJNS_1CILi32EEENS2_ILi4EEENS2_ILi2EEENS2_ILi1EEEEEENS1_IJS6_S3_NS2_ILi128EEENS2_ILi0EEEEEEEEDaRKT_RKT0_RKT1_ENKUlRKT_RKT0_E_clIS4_S3_EEDaSM_SP_)
$_ZN7cutlass13device_kernelIN5flash19enable_sm80_to_sm89INS1_16FlashAttnBwdSm80INS1_25CollectiveMainloopBwdSm80ILi2ELi2EN4cute5tupleIJNS5_1CILi128EEES8_NS7_ILi64EEEEEENS_10bfloat16_tEfNS_4arch4Sm80ELb1ELb0ELb1ELb1ELb0ELb0ELb0ELb0ELi2ELi4ELi4ELi4ELb0EEENS1_21CollectiveEpilogueBwdISA_SB_SD_Li256ELb1ELb0ELi2EEENS1_25SingleTileBwdLPTSchedulerILb1ELi128ELb0EEEEEEEEEvNT_6ParamsE$_ZZN4cute7idx2crdIiNS_5tupleIJNS_1CILi32EEENS2_ILi4EEENS2_ILi2EEENS2_ILi1EEEEEENS1_IJS6_S3_NS2_ILi128EEENS2_ILi0EEEEEEEEDaRKT_RKT0_RKT1_ENKUlRKT_RKT0_E_clIS4_S3_EEDaSM_SP_:
        /* <DEDUP_REMOVED lines=8> */
[----:B------:R-:W-:Y:S06]  /*11370*/  RET.REL.NODEC R4 `(_ZN7cutlass13device_kernelIN5flash19enable_sm80_to_sm89INS1_16FlashAttnBwdSm80INS1_25CollectiveMainloopBwdSm80ILi2ELi2EN4cute5tupleIJNS5_1CILi128EEES8_NS7_ILi64EEEEEENS_10bfloat16_tEfNS_4arch4Sm80ELb1ELb0ELb1ELb1ELb0ELb0ELb0ELb0ELi2ELi4ELi4ELi4ELb0EEENS1_21CollectiveEpilogueBwdISA_SB_SD_Li256ELb1ELb0ELi2EEENS1_25SingleTileBwdLPTSchedulerILb1ELi128ELb0EEEEEEEEEvNT_6ParamsE) ;  /* 0xfffeec8004007950 */ /* 0x000fec0003c3ffff */
        .type           $_ZN7cutlass13device_kernelIN5flash19enable_sm80_to_sm89INS1_16FlashAttnBwdSm80INS1_25CollectiveMainloopBwdSm80ILi2ELi2EN4cute5tupleIJNS5_1CILi128EEES8_NS7_ILi64EEEEEENS_10bfloat16_tEfNS_4arch4Sm80ELb1ELb0ELb1ELb1ELb0ELb0ELb0ELb0ELi2ELi4ELi4ELi4ELb0EEENS1_21CollectiveEpilogueBwdISA_SB_SD_Li256ELb1ELb0ELi2EEENS1_25SingleTileBwdLPTSchedulerILb1ELi128ELb0EEEEEEEEEvNT_6ParamsE$_ZZN4cute7idx2crdIiNS_5tupleIJNS_1CILi32EEENS2_ILi4EEENS2_ILi2EEENS2_ILi1EEEEEENS1_IJS6_S3_NS2_ILi128EEENS2_ILi0EEEEEEEEDaRKT_RKT0_RKT1_ENKUlRKT_RKT0_E_clIS5_S8_EEDaSM_SP_,@function
        .size           $_ZN7cutlass13device_kernelIN5flash19enable_sm80_to_sm89INS1_16FlashAttnBwdSm80INS1_25CollectiveMainloopBwdSm80ILi2ELi2EN4cute5tupleIJNS5_1CILi128EEES8_NS7_ILi64EEEEEENS_10bfloat16_tEfNS_4arch4Sm80ELb1ELb0ELb1ELb1ELb0ELb0ELb0ELb0ELi2ELi4ELi4ELi4ELb0EEENS1_21CollectiveEpilogueBwdISA_SB_SD_Li256ELb1ELb0ELi2EEENS1_25SingleTileBwdLPTSchedulerILb1ELi128ELb0EEEEEEEEEvNT_6ParamsE$_ZZN4cute7idx2crdIiNS_5tupleIJNS_1CILi32EEENS2_ILi4EEENS2_ILi2EEENS2_ILi1EEEEEENS1_IJS6_S3_NS2_ILi128EEENS2_ILi0EEEEEEEEDaRKT_RKT0_RKT1_ENKUlRKT_RKT0_E_clIS5_S8_EEDaSM_SP_,($_ZN7cutlass13device_kernelIN5flash19enable_sm80_to_sm89INS1_16FlashAttnBwdSm80INS1_25CollectiveMainloopBwdSm80ILi2ELi2EN4cute5tupleIJNS5_1CILi128EEES8_NS7_ILi64EEEEEENS_10bfloat16_tEfNS_4arch4Sm80ELb1ELb0ELb1ELb1ELb0ELb0ELb0ELb0ELi2ELi4ELi4ELi4ELb0EEENS1_21CollectiveEpilogueBwdISA_SB_SD_Li256ELb1ELb0ELi2EEENS1_25SingleTileBwdLPTSchedulerILb1ELi128ELb0EEEEEEEEEvNT_6ParamsE$_ZZN4cute9transformINS_15ArithmeticTupleIJiiEEEZNS_14transform_leafIS2_NS_8identityEEEDaRKT_OT0_EUlRKT_E_EEDaS7_S9_ENKUlDpSC_E_clIJiiEEEDaSE_ - $_ZN7cutlass13device_kernelIN5flash19enable_sm80_to_sm89INS1_16FlashAttnBwdSm80INS1_25CollectiveMainloopBwdSm80ILi2ELi2EN4cute5tupleIJNS5_1CILi128EEES8_NS7_ILi64EEEEEENS_10bfloat16_tEfNS_4arch4Sm80ELb1ELb0ELb1ELb1ELb0ELb0ELb0ELb0ELi2ELi4ELi4ELi4ELb0EEENS1_21CollectiveEpilogueBwdISA_SB_SD_Li256ELb1ELb0ELi2EEENS1_25SingleTileBwdLPTSchedulerILb1ELi128ELb0EEEEEEEEEvNT_6ParamsE$_ZZN4cute7idx2crdIiNS_5tupleIJNS_1CILi32EEENS2_ILi4EEENS2_ILi2EEENS2_ILi1EEEEEENS1_IJS6_S3_NS2_ILi128EEENS2_ILi0EEEEEEEEDaRKT_RKT0_RKT1_ENKUlRKT_RKT0_E_clIS5_S8_EEDaSM_SP_)
$_ZN7cutlass13device_kernelIN5flash19enable_sm80_to_sm89INS1_16FlashAttnBwdSm80INS1_25CollectiveMainloopBwdSm80ILi2ELi2EN4cute5tupleIJNS5_1CILi128EEES8_NS7_ILi64EEEEEENS_10bfloat16_tEfNS_4arch4Sm80ELb1ELb0ELb1ELb1ELb0ELb0ELb0ELb0ELi2ELi4ELi4ELi4ELb0EEENS1_21CollectiveEpilogueBwdISA_SB_SD_Li256ELb1ELb0ELi2EEENS1_25SingleTileBwdLPTSchedulerILb1ELi128ELb0EEEEEEEEEvNT_6ParamsE$_ZZN4cute7idx2crdIiNS_5tupleIJNS_1CILi32EEENS2_ILi4EEENS2_ILi2EEENS2_ILi1EEEEEENS1_IJS6_S3_NS2_ILi128EEENS2_ILi0EEEEEEEEDaRKT_RKT0_RKT1_ENKUlRKT_RKT0_E_clIS5_S8_EEDaSM_SP_:
[----:B------:R-:W-:Y:S01]  /*11380*/  SHF.R.S32.HI R3, RZ, 0x1f, R2 ;  /* 0x0000001fff037819 */ /* 0x000fe20000011402 */
[----:B------:R-:W-:-:S03]  /*11390*/  IMAD.MOV.U32 R5, RZ, RZ, 0x0 ;  /* 0x00000000ff057424 */ /* 0x000fc600078e00ff */
[----:B------:R-:W-:-:S04]  /*113a0*/  LEA.HI R2, R3, R2, RZ, 0x7 ;  /* 0x0000000203027211 */ /* 0x000fc800078f38ff */
[----:B------:R-:W-:-:S04]  /*113b0*/  SHF.R.S32.HI R3, RZ, 0x7, R2 ;  /* 0x00000007ff037819 */ /* 0x000fc80000011402 */
[----:B------:R-:W-:-:S04]  /*113c0*/  LEA.HI R2, R2, R3, RZ, 0x1 ;  /* 0x0000000302027211 */ /* 0x000fc800078f08ff */
[----:B------:R-:W-:-:S05]  /*113d0*/  LOP3.LUT R2, R2, 0xfffffffe, RZ, 0xc0, !PT ;  /* 0xfffffffe02027812 */ /* 0x000fca00078ec0ff */
[----:B------:R-:W-:Y:S01]  /*113e0*/  IMAD.IADD R2, R3, 0x1, -R2 ;  /* 0x0000000103027824 */ /* 0x000fe200078e0a02 */
[----:B------:R-:W-:Y:S06]  /*113f0*/  RET.REL.NODEC R4 `(_ZN7cutlass13device_kernelIN5flash19enable_sm80_to_sm89INS1_16FlashAttnBwdSm80INS1_25CollectiveMainloopBwdSm80ILi2ELi2EN4cute5tupleIJNS5_1CILi128EEES8_NS7_ILi64EEEEEENS_10bfloat16_tEfNS_4arch4Sm80ELb1ELb0ELb1ELb1ELb0ELb0ELb0ELb0ELi2ELi4ELi4ELi4ELb0EEENS1_21CollectiveEpilogueBwdISA_SB_SD_Li256ELb1ELb0ELi2EEENS1_25SingleTileBwdLPTSchedulerILb1ELi128ELb0EEEEEEEEEvNT_6ParamsE) ;  /* 0xfffeec0004007950 */ /* 0x000fec0003c3ffff */
        .type           $_ZN7cutlass13device_kernelIN5flash19enable_sm80_to_sm89INS1_16FlashAttnBwdSm80INS1_25CollectiveMainloopBwdSm80ILi2ELi2EN4cute5tupleIJNS5_1CILi128EEES8_NS7_ILi64EEEEEENS_10bfloat16_tEfNS_4arch4Sm80ELb1ELb0ELb1ELb1ELb0ELb0ELb0ELb0ELi2ELi4ELi4ELi4ELb0EEENS1_21CollectiveEpilogueBwdISA_SB_SD_Li256ELb1ELb0ELi2EEENS1_25SingleTileBwdLPTSchedulerILb1ELi128ELb0EEEEEEEEEvNT_6ParamsE$_ZZN4cute9transformINS_15ArithmeticTupleIJiiEEEZNS_14transform_leafIS2_NS_8identityEEEDaRKT_OT0_EUlRKT_E_EEDaS7_S9_ENKUlDpSC_E_clIJiiEEEDaSE_,@function
        .size           $_ZN7cutlass13device_kernelIN5flash19enable_sm80_to_sm89INS1_16FlashAttnBwdSm80INS1_25CollectiveMainloopBwdSm80ILi2ELi2EN4cute5tupleIJNS5_1CILi128EEES8_NS7_ILi64EEEEEENS_10bfloat16_tEfNS_4arch4Sm80ELb1ELb0ELb1ELb1ELb0ELb0ELb0ELb0ELi2ELi4ELi4ELi4ELb0EEENS1_21CollectiveEpilogueBwdISA_SB_SD_Li256ELb1ELb0ELi2EEENS1_25SingleTileBwdLPTSchedulerILb1ELi128ELb0EEEEEEEEEvNT_6ParamsE$_ZZN4cute9transformINS_15ArithmeticTupleIJiiEEEZNS_14transform_leafIS2_NS_8identityEEEDaRKT_OT0_EUlRKT_E_EEDaS7_S9_ENKUlDpSC_E_clIJiiEEEDaSE_,($_ZN7cutlass13device_kernelIN5flash19enable_sm80_to_sm89INS1_16FlashAttnBwdSm80INS1_25CollectiveMainloopBwdSm80ILi2ELi2EN4cute5tupleIJNS5_1CILi128EEES8_NS7_ILi64EEEEEENS_10bfloat16_tEfNS_4arch4Sm80ELb1ELb0ELb1ELb1ELb0ELb0ELb0ELb0ELi2ELi4ELi4ELi4ELb0EEENS1_21CollectiveEpilogueBwdISA_SB_SD_Li256ELb1ELb0ELi2EEENS1_25SingleTileBwdLPTSchedulerILb1ELi128ELb0EEEEEEEEEvNT_6ParamsE$_ZZN4cute9transformINS_5tupleIJNS_1CILi32EEENS2_ILi4EEENS2_ILi2EEENS2_ILi1EEEEEENS1_IJS6_S3_NS2_ILi128EEENS2_ILi0EEEEEEZNS_7idx2crdIiS7_SA_EEDaRKT_RKT0_RKT1_EUlRKT_RKT0_E_EEDaSE_SH_OSI_ENKUlDpSN_E_clIJiiiS9_EEEDaST_ - $_ZN7cutlass13device_kernelIN5flash19enable_sm80_to_sm89INS1_16FlashAttnBwdSm80INS1_25CollectiveMainloopBwdSm80ILi2ELi2EN4cute5tupleIJNS5_1CILi128EEES8_NS7_ILi64EEEEEENS_10bfloat16_tEfNS_4arch4Sm80ELb1ELb0ELb1ELb1ELb0ELb0ELb0ELb0ELi2ELi4ELi4ELi4ELb0EEENS1_21CollectiveEpilogueBwdISA_SB_SD_Li256ELb1ELb0ELi2EEENS1_25SingleTileBwdLPTSchedulerILb1ELi128ELb0EEEEEEEEEvNT_6ParamsE$_ZZN4cute9transformINS_15ArithmeticTupleIJiiEEEZNS_14transform_leafIS2_NS_8identityEEEDaRKT_OT0_EUlRKT_E_EEDaS7_S9_ENKUlDpSC_E_clIJiiEEEDaSE_)
$_ZN7cutlass13device_kernelIN5flash19enable_sm80_to_sm89INS1_16FlashAttnBwdSm80INS1_25CollectiveMainloopBwdSm80ILi2ELi2EN4cute5tupleIJNS5_1CILi128EEES8_NS7_ILi64EEEEEENS_10bfloat16_tEfNS_4arch4Sm80ELb1ELb0ELb1ELb1ELb0ELb0ELb0ELb0ELi2ELi4ELi4ELi4ELb0EEENS1_21CollectiveEpilogueBwdISA_SB_SD_Li256ELb1ELb0ELi2EEENS1_25SingleTileBwdLPTSchedulerILb1ELi128ELb0EEEEEEEEEvNT_6ParamsE$_ZZN4cute9transformINS_15ArithmeticTupleIJiiEEEZNS_14transform_leafIS2_NS_8identityEEEDaRKT_OT0_EUlRKT_E_EEDaS7_S9_ENKUlDpSC_E_clIJiiEEEDaSE_:
[----:B------:R-:W-:Y:S01]  /*11400*/  IADD3 R3, R1, 0x1688, RZ ;  /* 0x0000168801037810 */ /* 0x000fe20007ffe0ff */
[----:B------:R-:W-:Y:S01]  /*11410*/  IMAD.MOV.U32 R2, RZ, RZ, R11 ;  /* 0x000000ffff027224 */ /* 0x000fe200078e000b */
[----:B------:R-:W-:Y:S02]  /*11420*/  MOV R8, 0x11450 ;  /* 0x0001145000087802 */ /* 0x000fe40000000f00 */
[----:B------:R-:W-:Y:S02]  /*11430*/  IADD3 R3, R3, c[0x0][0x20], RZ ;  /* 0x0000080003037a10 */ /* 0x000fe40007ffe0ff */
[----:B------:R-:W-:Y:S05]  /*11440*/  CALL.REL.NOINC `($_ZN7cutlass13device_kernelIN5flash19enable_sm80_to_sm89INS1_16FlashAttnBwdSm80INS1_25CollectiveMainloopBwdSm80ILi2ELi2EN4cute5tupleIJNS5_1CILi128EEES8_NS7_ILi64EEEEEENS_10bfloat16_tEfNS_4arch4Sm80ELb1ELb0ELb1ELb1ELb0ELb0ELb0ELb0ELi2ELi4ELi4ELi4ELb0EEENS1_21CollectiveEpilogueBwdISA_SB_SD_Li256ELb1ELb0ELi2EEENS1_25SingleTileBwdLPTSchedulerILb1ELi128ELb0EEEEEEEEEvNT_6ParamsE$_ZN4cute3eso3ESOILb0ELb0EJiiEEC2ERKiS4_) ;  /* 0xffff6f4000007944 */ /* 0x000fea0003c3ffff */
[----:B-1----:R1:W5:Y:S01]  /*11450*/  LDL.64 R2, [R1+0x1688] ;  /* 0x0016880001027983 */ /* 0x0023620000100a00 */
[----:B------:R-:W-:Y:S02]  /*11460*/  MOV R8, R6 ;  /* 0x0000000600087202 */ /* 0x000fe40000000f00 */
[----:B------:R-:W-:-:S04]  /*11470*/  MOV R9, 0x0 ;  /* 0x0000000000097802 */ /* 0x000fc80000000f00 */
[----:B------:R-:W-:Y:S05]  /*11480*/  RET.REL.NODEC R8 `(_ZN7cutlass13device_kernelIN5flash19enable_sm80_to_sm89INS1_16FlashAttnBwdSm80INS1_25CollectiveMainloopBwdSm80ILi2ELi2EN4cute5tupleIJNS5_1CILi128EEES8_NS7_ILi64EEEEEENS_10bfloat16_tEfNS_4arch4Sm80ELb1ELb0ELb1ELb1ELb0ELb0ELb0ELb0ELi2ELi4ELi4ELi4ELb0EEENS1_21CollectiveEpilogueBwdISA_SB_SD_Li256ELb1ELb0ELi2EEENS1_25SingleTileBwdLPTSchedulerILb1ELi128ELb0EEEEEEEEEvNT_6ParamsE) ;  /* 0xfffeeb7008007950 */ /* 0x000fea0003c3ffff */
        .type           $_ZN7cutlass13device_kernelIN5flash19enable_sm80_to_sm89INS1_16FlashAttnBwdSm80INS1_25CollectiveMainloopBwdSm80ILi2ELi2EN4cute5tupleIJNS5_1CILi128EEES8_NS7_ILi64EEEEEENS_10bfloat16_tEfNS_4arch4Sm80ELb1ELb0ELb1ELb1ELb0ELb0ELb0ELb0ELi2ELi4ELi4ELi4ELb0EEENS1_21CollectiveEpilogueBwdISA_SB_SD_Li256ELb1ELb0ELi2EEENS1_25SingleTileBwdLPTSchedulerILb1ELi128ELb0EEEEEEEEEvNT_6ParamsE$_ZZN4cute9transformINS_5tupleIJNS_1CILi32EEENS2_ILi4EEENS2_ILi2EEENS2_ILi1EEEEEENS1_IJS6_S3_NS2_ILi128EEENS2_ILi0EEEEEEZNS_7idx2crdIiS7_SA_EEDaRKT_RKT0_RKT1_EUlRKT_RKT0_E_EEDaSE_SH_OSI_ENKUlDpSN_E_clIJiiiS9_EEEDaST_,@function
        .size           $_ZN7cutlass13device_kernelIN5flash19enable_sm80_to_sm89INS1_16FlashAttnBwdSm80INS1_25CollectiveMainloopBwdSm80ILi2ELi2EN4cute5tupleIJNS5_1CILi128EEES8_NS7_ILi64EEEEEENS_10bfloat16_tEfNS_4arch4Sm80ELb1ELb0ELb1ELb1ELb0ELb0ELb0ELb0ELi2ELi4ELi4ELi4ELb0EEENS1_21CollectiveEpilogueBwdISA_SB_SD_Li256ELb1ELb0ELi2EEENS1_25SingleTileBwdLPTSchedulerILb1ELi128ELb0EEEEEEEEEvNT_6ParamsE$_ZZN4cute9transformINS_5tupleIJNS_1CILi32EEENS2_ILi4EEENS2_ILi2EEENS2_ILi1EEEEEENS1_IJS6_S3_NS2_ILi128EEENS2_ILi0EEEEEEZNS_7idx2crdIiS7_SA_EEDaRKT_RKT0_RKT1_EUlRKT_RKT0_E_EEDaSE_SH_OSI_ENKUlDpSN_E_clIJiiiS9_EEEDaST_,($_ZN7cutlass13device_kernelIN5flash19enable_sm80_to_sm89INS1_16FlashAttnBwdSm80INS1_25CollectiveMainloopBwdSm80ILi2ELi2EN4cute5tupleIJNS5_1CILi128EEES8_NS7_ILi64EEEEEENS_10bfloat16_tEfNS_4arch4Sm80ELb1ELb0ELb1ELb1ELb0ELb0ELb0ELb0ELi2ELi4ELi4ELi4ELb0EEENS1_21CollectiveEpilogueBwdISA_SB_SD_Li256ELb1ELb0ELi2EEENS1_25SingleTileBwdLPTSchedulerILb1ELi128ELb0EEEEEEEEEvNT_6ParamsE$_ZZN4cute9transformINS_5tupleIJiiNS_1CILi0EEEEEENS1_IJNS1_IJNS2_ILi4EEENS2_ILi8EEEEEENS2_ILi2EEENS2_ILi1EEEEEEZNS_7idx2crdIS4_SA_EEDaRKT_RKT0_EUlRKT_RKT0_E_EEDaSE_SH_OT1_ENKUlDpSK_E_clIJNS1_IJiiEEEiS3_EEEDaSR_ - $_ZN7cutlass13device_kernelIN5flash19enable_sm80_to_sm89INS1_16FlashAttnBwdSm80INS1_25CollectiveMainloopBwdSm80ILi2ELi2EN4cute5tupleIJNS5_1CILi128EEES8_NS7_ILi64EEEEEENS_10bfloat16_tEfNS_4arch4Sm80ELb1ELb0ELb1ELb1ELb0ELb0ELb0ELb0ELi2ELi4ELi4ELi4ELb0EEENS1_21CollectiveEpilogueBwdISA_SB_SD_Li256ELb1ELb0ELi2EEENS1_25SingleTileBwdLPTSchedulerILb1ELi128ELb0EEEEEEEEEvNT_6ParamsE$_ZZN4cute9transformINS_5tupleIJNS_1CILi32EEENS2_ILi4EEENS2_ILi2EEENS2_ILi1EEEEEENS1_IJS6_S3_NS2_ILi128EEENS2_ILi0EEEEEEZNS_7idx2crdIiS7_SA_EEDaRKT_RKT0_RKT1_EUlRKT_RKT0_E_EEDaSE_SH_OSI_ENKUlDpSN_E_clIJiiiS9_EEEDaST_)
$_ZN7cutlass13device_kernelIN5flash19enable_sm80_to_sm89INS1_16FlashAttnBwdSm80INS1_25CollectiveMainloopBwdSm80ILi2ELi2EN4cute5tupleIJNS5_1CILi128EEES8_NS7_ILi64EEEEEENS_10bfloat16_tEfNS_4arch4Sm80ELb1ELb0ELb1ELb1ELb0ELb0ELb0ELb0ELi2ELi4ELi4ELi4ELb0EEENS1_21CollectiveEpilogueBwdISA_SB_SD_Li256ELb1ELb0ELi2EEENS1_25SingleTileBwdLPTSchedulerILb1ELi128ELb0EEEEEEEEEvNT_6ParamsE$_ZZN4cute9transformINS_5tupleIJNS_1CILi32EEENS2_ILi4EEENS2_ILi2EEENS2_ILi1EEEEEENS1_IJS6_S3_NS2_ILi128EEENS2_ILi0EEEEEEZNS_7idx2crdIiS7_SA_EEDaRKT_RKT0_RKT1_EUlRKT_RKT0_E_EEDaSE_SH_OSI_ENKUlDpSN_E_clIJiiiS9_EEEDaST_:
[----:B------:R-:W-:Y:S02]  /*11490*/  IADD3 R3, R1, 0x13b8, RZ ;  /* 0x000013b801037810 */ /* 0x000fe40007ffe0ff */
[----:B------:R-:W-:Y:S02]  /*114a0*/  MOV R6, 0x114d0 ;  /* 0x000114d000067802 */ /* 0x000fe40000000f00 */
[----:B------:R-:W-:Y:S02]  /*114b0*/  IADD3 R3, R3, c[0x0][0x20], RZ ;  /* 0x0000080003037a10 */ /* 0x000fe40007ffe0ff */
[----:B------:R-:W-:Y:S05]  /*114c0*/  CALL.REL.NOINC `($_ZN7cutlass13device_kernelIN5flash19enable_sm80_to_sm89INS1_16FlashAttnBwdSm80INS1_25CollectiveMainloopBwdSm80ILi2ELi2EN4cute5tupleIJNS5_1CILi128EEES8_NS7_ILi64EEEEEENS_10bfloat16_tEfNS_4arch4Sm80ELb1ELb0ELb1ELb1ELb0ELb0ELb0ELb0ELi2ELi4ELi4ELi4ELb0EEENS1_21CollectiveEpilogueBwdISA_SB_SD_Li256ELb1ELb0ELi2EEENS1_25SingleTileBwdLPTSchedulerILb1ELi128ELb0EEEEEEEEEvNT_6ParamsE$_ZN4cute3eso3ESOILb0ELb0EJiiiNS_1CILi0EEEEEC2ERKiS6_S6_RKS3_) ;  /* 0xffff723000007944 */ /* 0x000fea0003c3ffff */
[----:B------:R2:W5:Y:S04]  /*114d0*/  LDL R5, [R1+0x13c0] ;  /* 0x0013c00001057983 */ /* 0x0005680000100800 */
[----:B-1----:R2:W5:Y:S01]  /*114e0*/  LDL.64 R2, [R1+0x13b8] ;  /* 0x0013b80001027983 */ /* 0x0025620000100a00 */
[----:B------:R-:W-:Y:S02]  /*114f0*/  MOV R8, R4 ;  /* 0x0000000400087202 */ /* 0x000fe40000000f00 */
[----:B------:R-:W-:-:S04]  /*11500*/  MOV R9, 0x0 ;  /* 0x0000000000097802 */ /* 0x000fc80000000f00 */
[----:B------:R-:W-:Y:S05]  /*11510*/  RET.REL.NODEC R8 `(_ZN7cutlass13device_kernelIN5flash19enable_sm80_to_sm89INS1_16FlashAttnBwdSm80INS1_25CollectiveMainloopBwdSm80ILi2ELi2EN4cute5tupleIJNS5_1CILi128EEES8_NS7_ILi64EEEEEENS_10bfloat16_tEfNS_4arch4Sm80ELb1ELb0ELb1ELb1ELb0ELb0ELb0ELb0ELi2ELi4ELi4ELi4ELb0EEENS1_21CollectiveEpilogueBwdISA_SB_SD_Li256ELb1ELb0ELi2EEENS1_25SingleTileBwdLPTSchedulerILb1ELi128ELb0EEEEEEEEEvNT_6ParamsE) ;  /* 0xfffeeae008007950 */ /* 0x000fea0003c3ffff */
        .type           $_ZN7cutlass13device_kernelIN5flash19enable_sm80_to_sm89INS1_16FlashAttnBwdSm80INS1_25CollectiveMainloopBwdSm80ILi2ELi2EN4cute5tupleIJNS5_1CILi128EEES8_NS7_ILi64EEEEEENS_10bfloat16_tEfNS_4arch4Sm80ELb1ELb0ELb1ELb1ELb0ELb0ELb0ELb0ELi2ELi4ELi4ELi4ELb0EEENS1_21CollectiveEpilogueBwdISA_SB_SD_Li256ELb1ELb0ELi2EEENS1_25SingleTileBwdLPTSchedulerILb1ELi128ELb0EEEEEEEEEvNT_6ParamsE$_ZZN4cute9transformINS_5tupleIJiiNS_1CILi0EEEEEENS1_IJNS1_IJNS2_ILi4EEENS2_ILi8EEEEEENS2_ILi2EEENS2_ILi1EEEEEEZNS_7idx2crdIS4_SA_EEDaRKT_RKT0_EUlRKT_RKT0_E_EEDaSE_SH_OT1_ENKUlDpSK_E_clIJNS1_IJiiEEEiS3_EEEDaSR_,@function
        .size           $_ZN7cutlass13device_kernelIN5flash19enable_sm80_to_sm89INS1_16FlashAttnBwdSm80INS1_25CollectiveMainloopBwdSm80ILi2ELi2EN4cute5tupleIJNS5_1CILi128EEES8_NS7_ILi64EEEEEENS_10bfloat16_tEfNS_4arch4Sm80ELb1ELb0ELb1ELb1ELb0ELb0ELb0ELb0ELi2ELi4ELi4ELi4ELb0EEENS1_21CollectiveEpilogueBwdISA_SB_SD_Li256ELb1ELb0ELi2EEENS1_25SingleTileBwdLPTSchedulerILb1ELi128ELb0EEEEEEEEEvNT_6ParamsE$_ZZN4cute9transformINS_5tupleIJiiNS_1CILi0EEEEEENS1_IJNS1_IJNS2_ILi4EEENS2_ILi8EEEEEENS2_ILi2EEENS2_ILi1EEEEEEZNS_7idx2crdIS4_SA_EEDaRKT_RKT0_EUlRKT_RKT0_E_EEDaSE_SH_OT1_ENKUlDpSK_E_clIJNS1_IJiiEEEiS3_EEEDaSR_,($_ZN7cutlass13device_kernelIN5flash19enable_sm80_to_sm89INS1_16FlashAttnBwdSm80INS1_25CollectiveMainloopBwdSm80ILi2ELi2EN4cute5tupleIJNS5_1CILi128EEES8_NS7_ILi64EEEEEENS_10bfloat16_tEfNS_4arch4Sm80ELb1ELb0ELb1ELb1ELb0ELb0ELb0ELb0ELi2ELi4ELi4ELi4ELb0EEENS1_21CollectiveEpilogueBwdISA_SB_SD_Li256ELb1ELb0ELi2EEENS1_25SingleTileBwdLPTSchedulerILb1ELi128ELb0EEEEEEEEEvNT_6ParamsE$_ZZN4cute9transformINS_5tupleIJiiNS_1CILi0EEEEEENS1_IJNS1_IJNS2_ILi4EEENS2_ILi8EEEEEES5_NS2_ILi1EEEEEEZNS_7idx2crdIS4_S9_EEDaRKT_RKT0_EUlRKT_RKT0_E_EEDaSD_SG_OT1_ENKUlDpSJ_E_clIJNS1_IJiiEEEiS3_EEEDaSQ_ - $_ZN7cutlass13device_kernelIN5flash19enable_sm80_to_sm89INS1_16FlashAttnBwdSm80INS1_25CollectiveMainloopBwdSm80ILi2ELi2EN4cute5tupleIJNS5_1CILi128EEES8_NS7_ILi64EEEEEENS_10bfloat16_tEfNS_4arch4Sm80ELb1ELb0ELb1ELb1ELb0ELb0ELb0ELb0ELi2ELi4ELi4ELi4ELb0EEENS1_21CollectiveEpilogueBwdISA_SB_SD_Li256ELb1ELb0ELi2EEENS1_25SingleTileBwdLPTSchedulerILb1ELi128ELb0EEEEEEEEEvNT_6ParamsE$_ZZN4cute9transformINS_5tupleIJiiNS_1CILi0EEEEEENS1_IJNS1_IJNS2_ILi4EEENS2_ILi8EEEEEENS2_ILi2EEENS2_ILi1EEEEEEZNS_7idx2crdIS4_SA_EEDaRKT_RKT0_EUlRKT_RKT0_E_EEDaSE_SH_OT1_ENKUlDpSK_E_clIJNS1_IJiiEEEiS3_EEEDaSR_)
$_ZN7cutlass13device_kernelIN5flash19enable_sm80_to_sm89INS1_16FlashAttnBwdSm80INS1_25CollectiveMainloopBwdSm80ILi2ELi2EN4cute5tupleIJNS5_1CILi128EEES8_NS7_ILi64EEEEEENS_10bfloat16_tEfNS_4arch4Sm80ELb1ELb0ELb1ELb1ELb0ELb0ELb0ELb0ELi2ELi4ELi4ELi4ELb0EEENS1_21CollectiveEpilogueBwdISA_SB_SD_Li256ELb1ELb0ELi2EEENS1_25SingleTileBwdLPTSchedulerILb1ELi128ELb0EEEEEEEEEvNT_6ParamsE$_ZZN4cute9transformINS_5tupleIJiiNS_1CILi0EEEEEENS1_IJNS1_IJNS2_ILi4EEENS2_ILi8EEEEEENS2_ILi2EEENS2_ILi1EEEEEEZNS_7idx2crdIS4_SA_EEDaRKT_RKT0_EUlRKT_RKT0_E_EEDaSE_SH_OT1_ENKUlDpSK_E_clIJNS1_IJiiEEEiS3_EEEDaSR_:
[----:B------:R-:W-:Y:S02]  /*11520*/  IADD3 R3, R1, 0x1680, RZ ;  /* 0x0000168001037810 */ /* 0x000fe40007ffe0ff */
[----:B------:R-:W-:Y:S02]  /*11530*/  MOV R6, 0x11560 ;  /* 0x0001156000067802 */ /* 0x000fe40000000f00 */
[----:B------:R-:W-:Y:S02]  /*11540*/  IADD3 R3, R3, c[0x0][0x20], RZ ;  /* 0x0000080003037a10 */ /* 0x000fe40007ffe0ff */
[----:B------:R-:W-:Y:S05]  /*11550*/  CALL.REL.NOINC `($_ZN7cutlass13device_kernelIN5flash19enable_sm80_to_sm89INS1_16FlashAttnBwdSm80INS1_25CollectiveMainloopBwdSm80ILi2ELi2EN4cute5tupleIJNS5_1CILi128EEES8_NS7_ILi64EEEEEENS_10bfloat16_tEfNS_4arch4Sm80ELb1ELb0ELb1ELb1ELb0ELb0ELb0ELb0ELi2ELi4ELi4ELi4ELb0EEENS1_21CollectiveEpilogueBwdISA_SB_SD_Li256ELb1ELb0ELi2EEENS1_25SingleTileBwdLPTSchedulerILb1ELi128ELb0EEEEEEEEEvNT_6ParamsE$_ZN4cute3eso3ESOILb0ELb0EJNS_5tupleIJiiEEEiNS_1CILi0EEEEEC2ERKS3_RKiRKS5_) ;  /* 0xffff62d000007944 */ /* 0x000fea0003c3ffff */
[----:B------:R2:W5:Y:S04]  /*11560*/  LDL R31, [R1+0x1688] ;  /* 0x00168800011f7983 */ /* 0x0005680000100800 */
[----:B-1----:R2:W5:Y:S01]  /*11570*/  LDL.64 R2, [R1+0x1680] ;  /* 0x0016800001027983 */ /* 0x0025620000100a00 */
[----:B------:R-:W-:-:S04]  /*11580*/  MOV R73, 0x0 ;  /* 0x0000000000497802 */ /* 0x000fc80000000f00 */
[----:B------:R-:W-:Y:S05]  /*11590*/  RET.REL.NODEC R72 `(_ZN7cutlass13device_kernelIN5flash19enable_sm80_to_sm89INS1_16FlashAttnBwdSm80INS1_25CollectiveMainloopBwdSm80ILi2ELi2EN4cute5tupleIJNS5_1CILi128EEES8_NS7_ILi64EEEEEENS_10bfloat16_tEfNS_4arch4Sm80ELb1ELb0ELb1ELb1ELb0ELb0ELb0ELb0ELi2ELi4ELi4ELi4ELb0EEENS1_21CollectiveEpilogueBwdISA_SB_SD_Li256ELb1ELb0ELi2EEENS1_25SingleTileBwdLPTSchedulerILb1ELi128ELb0EEEEEEEEEvNT_6ParamsE) ;  /* 0xfffeea6048007950 */ /* 0x000fea0003c3ffff */
        .type           $_ZN7cutlass13device_kernelIN5flash19enable_sm80_to_sm89INS1_16FlashAttnBwdSm80INS1_25CollectiveMainloopBwdSm80ILi2ELi2EN4cute5tupleIJNS5_1CILi128EEES8_NS7_ILi64EEEEEENS_10bfloat16_tEfNS_4arch4Sm80ELb1ELb0ELb1ELb1ELb0ELb0ELb0ELb0ELi2ELi4ELi4ELi4ELb0EEENS1_21CollectiveEpilogueBwdISA_SB_SD_Li256ELb1ELb0ELi2EEENS1_25SingleTileBwdLPTSchedulerILb1ELi128ELb0EEEEEEEEEvNT_6ParamsE$_ZZN4cute9transformINS_5tupleIJiiNS_1CILi0EEEEEENS1_IJNS1_IJNS2_ILi4EEENS2_ILi8EEEEEES5_NS2_ILi1EEEEEEZNS_7idx2crdIS4_S9_EEDaRKT_RKT0_EUlRKT_RKT0_E_EEDaSD_SG_OT1_ENKUlDpSJ_E_clIJNS1_IJiiEEEiS3_EEEDaSQ_,@function
        .size           $_ZN7cutlass13device_kernelIN5flash19enable_sm80_to_sm89INS1_16FlashAttnBwdSm80INS1_25CollectiveMainloopBwdSm80ILi2ELi2EN4cute5tupleIJNS5_1CILi128EEES8_NS7_ILi64EEEEEENS_10bfloat16_tEfNS_4arch4Sm80ELb1ELb0ELb1ELb1ELb0ELb0ELb0ELb0ELi2ELi4ELi4ELi4ELb0EEENS1_21CollectiveEpilogueBwdISA_SB_SD_Li256ELb1ELb0ELi2EEENS1_25SingleTileBwdLPTSchedulerILb1ELi128ELb0EEEEEEEEEvNT_6ParamsE$_ZZN4cute9transformINS_5tupleIJiiNS_1CILi0EEEEEENS1_IJNS1_IJNS2_ILi4EEENS2_ILi8EEEEEES5_NS2_ILi1EEEEEEZNS_7idx2crdIS4_S9_EEDaRKT_RKT0_EUlRKT_RKT0_E_EEDaSD_SG_OT1_ENKUlDpSJ_E_clIJNS1_IJiiEEEiS3_EEEDaSQ_,($_ZN7cutlass13device_kernelIN5flash19enable_sm80_to_sm89INS1_16FlashAttnBwdSm80INS1_25CollectiveMainloopBwdSm80ILi2ELi2EN4cute5tupleIJNS5_1CILi128EEES8_NS7_ILi64EEEEEENS_10bfloat16_tEfNS_4arch4Sm80ELb1ELb0ELb1ELb1ELb0ELb0ELb0ELb0ELi2ELi4ELi4ELi4ELb0EEENS1_21CollectiveEpilogueBwdISA_SB_SD_Li256ELb1ELb0ELi2EEENS1_25SingleTileBwdLPTSchedulerILb1ELi128ELb0EEEEEEEEEvNT_6ParamsE$_ZZN4cute9transformINS_5tupleIJiiiNS_1CILi0EEEEEENS1_IJNS2_ILi32EEENS2_ILi4EEENS2_ILi2EEENS2_ILi1EEEEEENS1_IJS8_S8_S8_S8_EEEZNS_7crd2crdIS4_S9_SA_EEDaRKT_RKT0_RKT1_EUlRKT_RKT0_RKT1_E_EEDaSE_SH_SK_OT2_ENKUlDpSN_E_clIJiiiS3_EEEDaSX_ - $_ZN7cutlass13device_kernelIN5flash19enable_sm80_to_sm89INS1_16FlashAttnBwdSm80INS1_25CollectiveMainloopBwdSm80ILi2ELi2EN4cute5tupleIJNS5_1CILi128EEES8_NS7_ILi64EEEEEENS_10bfloat16_tEfNS_4arch4Sm80ELb1ELb0ELb1ELb1ELb0ELb0ELb0ELb0ELi2ELi4ELi4ELi4ELb0EEENS1_21CollectiveEpilogueBwdISA_SB_SD_Li256ELb1ELb0ELi2EEENS1_25SingleTileBwdLPTSchedulerILb1ELi128ELb0EEEEEEEEEvNT_6ParamsE$_ZZN4cute9transformINS_5tupleIJiiNS_1CILi0EEEEEENS1_IJNS1_IJNS2_ILi4EEENS2_ILi8EEEEEES5_NS2_ILi1EEEEEEZNS_7idx2crdIS4_S9_EEDaRKT_RKT0_EUlRKT_RKT0_E_EEDaSD_SG_OT1_ENKUlDpSJ_E_clIJNS1_IJiiEEEiS3_EEEDaSQ_)
$_ZN7cutlass13device_kernelIN5flash19enable_sm80_to_sm89INS1_16FlashAttnBwdSm80INS1_25CollectiveMainloopBwdSm80ILi2ELi2EN4cute5tupleIJNS5_1CILi128EEES8_NS7_ILi64EEEEEENS_10bfloat16_tEfNS_4arch4Sm80ELb1ELb0ELb1ELb1ELb0ELb0ELb0ELb0ELi2ELi4ELi4ELi4ELb0EEENS1_21CollectiveEpilogueBwdISA_SB_SD_Li256ELb1ELb0ELi2EEENS1_25SingleTileBwdLPTSchedulerILb1ELi128ELb0EEEEEEEEEvNT_6ParamsE$_ZZN4cute9transformINS_5tupleIJiiNS_1CILi0EEEEEENS1_IJNS1_IJNS2_ILi4EEENS2_ILi8EEEEEES5_NS2_ILi1EEEEEEZNS_7idx2crdIS4_S9_EEDaRKT_RKT0_EUlRKT_RKT0_E_EEDaSD_SG_OT1_ENKUlDpSJ_E_clIJNS1_IJiiEEEiS3_EEEDaSQ_:
[----:B------:R-:W-:Y:S02]  /*115a0*/  IADD3 R3, R1, 0x1680, RZ ;  /* 0x0000168001037810 */ /* 0x000fe40007ffe0ff */
[----:B------:R-:W-:Y:S02]  /*115b0*/  MOV R6, 0x115e0 ;  /* 0x000115e000067802 */ /* 0x000fe40000000f00 */
[----:B------:R-:W-:Y:S02]  /*115c0*/  IADD3 R3, R3, c[0x0][0x20], RZ ;  /* 0x0000080003037a10 */ /* 0x000fe40007ffe0ff */
[----:B------:R-:W-:Y:S05]  /*115d0*/  CALL.REL.NOINC `($_ZN7cutlass13device_kernelIN5flash19enable_sm80_to_sm89INS1_16FlashAttnBwdSm80INS1_25CollectiveMainloopBwdSm80ILi2ELi2EN4cute5tupleIJNS5_1CILi128EEES8_NS7_ILi64EEEEEENS_10bfloat16_tEfNS_4arch4Sm80ELb1ELb0ELb1ELb1ELb0ELb0ELb0ELb0ELi2ELi4ELi4ELi4ELb0EEENS1_21CollectiveEpilogueBwdISA_SB_SD_Li256ELb1ELb0ELi2EEENS1_25SingleTileBwdLPTSchedulerILb1ELi128ELb0EEEEEEEEEvNT_6ParamsE$_ZN4cute3eso3ESOILb0ELb0EJNS_5tupleIJiiEEEiNS_1CILi0EEEEEC2ERKS3_RKiRKS5_) ;  /* 0xffff625000007944 */ /* 0x000fea0003c3ffff */
[----:B------:R2:W5:Y:S04]  /*115e0*/  LDL R29, [R1+0x1688] ;  /* 0x00168800011d7983 */ /* 0x0005680000100800 */
[----:B-1----:R2:W5:Y:S01]  /*115f0*/  LDL.64 R2, [R1+0x1680] ;  /* 0x0016800001027983 */ /* 0x0025620000100a00 */
[----:B------:R-:W-:Y:S02]  /*11600*/  MOV R8, R72 ;  /* 0x0000004800087202 */ /* 0x000fe40000000f00 */
[----:B------:R-:W-:-:S04]  /*11610*/  MOV R9, 0x0 ;  /* 0x0000000000097802 */ /* 0x000fc80000000f00 */
[----:B------:R-:W-:Y:S05]  /*11620*/  RET.REL.NODEC R8 `(_ZN7cutlass13device_kernelIN5flash19enable_sm80_to_sm89INS1_16FlashAttnBwdSm80INS1_25CollectiveMainloopBwdSm80ILi2ELi2EN4cute5tupleIJNS5_1CILi128EEES8_NS7_ILi64EEEEEENS_10bfloat16_tEfNS_4arch4Sm80ELb1ELb0ELb1ELb1ELb0ELb0ELb0ELb0ELi2ELi4ELi4ELi4ELb0EEENS1_21CollectiveEpilogueBwdISA_SB_SD_Li256ELb1ELb0ELi2EEENS1_25SingleTileBwdLPTSchedulerILb1ELi128ELb0EEEEEEEEEvNT_6ParamsE) ;  /* 0xfffee9d008007950 */ /* 0x000fea0003c3ffff */
        .type           $_ZN7cutlass13device_kernelIN5flash19enable_sm80_to_sm89INS1_16FlashAttnBwdSm80INS1_25CollectiveMainloopBwdSm80ILi2ELi2EN4cute5tupleIJNS5_1CILi128EEES8_NS7_ILi64EEEEEENS_10bfloat16_tEfNS_4arch4Sm80ELb1ELb0ELb1ELb1ELb0ELb0ELb0ELb0ELi2ELi4ELi4ELi4ELb0EEENS1_21CollectiveEpilogueBwdISA_SB_SD_Li256ELb1ELb0ELi2EEENS1_25SingleTileBwdLPTSchedulerILb1ELi128ELb0EEEEEEEEEvNT_6ParamsE$_ZZN4cute9transformINS_5tupleIJiiiNS_1CILi0EEEEEENS1_IJNS2_ILi32EEENS2_ILi4EEENS2_ILi2EEENS2_ILi1EEEEEENS1_IJS8_S8_S8_S8_EEEZNS_7crd2crdIS4_S9_SA_EEDaRKT_RKT0_RKT1_EUlRKT_RKT0_RKT1_E_EEDaSE_SH_SK_OT2_ENKUlDpSN_E_clIJiiiS3_EEEDaSX_,@function
        .size           $_ZN7cutlass13device_kernelIN5flash19enable_sm80_to_sm89INS1_16FlashAttnBwdSm80INS1_25CollectiveMainloopBwdSm80ILi2ELi2EN4cute5tupleIJNS5_1CILi128EEES8_NS7_ILi64EEEEEENS_10bfloat16_tEfNS_4arch4Sm80ELb1ELb0ELb1ELb1ELb0ELb0ELb0ELb0ELi2ELi4ELi4ELi4ELb0EEENS1_21CollectiveEpilogueBwdISA_SB_SD_Li256ELb1ELb0ELi2EEENS1_25SingleTileBwdLPTSchedulerILb1ELi128ELb0EEEEEEEEEvNT_6ParamsE$_ZZN4cute9transformINS_5tupleIJiiiNS_1CILi0EEEEEENS1_IJNS2_ILi32EEENS2_ILi4EEENS2_ILi2EEENS2_ILi1EEEEEENS1_IJS8_S8_S8_S8_EEEZNS_7crd2crdIS4_S9_SA_EEDaRKT_RKT0_RKT1_EUlRKT_RKT0_RKT1_E_EEDaSE_SH_SK_OT2_ENKUlDpSN_E_clIJiiiS3_EEEDaSX_,($_ZN7cutlass13device_kernelIN5flash19enable_sm80_to_sm89INS1_16FlashAttnBwdSm80INS1_25CollectiveMainloopBwdSm80ILi2ELi2EN4cute5tupleIJNS5_1CILi128EEES8_NS7_ILi64EEEEEENS_10bfloat16_tEfNS_4arch4Sm80ELb1ELb0ELb1ELb1ELb0ELb0ELb0ELb0ELi2ELi4ELi4ELi4ELb0EEENS1_21CollectiveEpilogueBwdISA_SB_SD_Li256ELb1ELb0ELi2EEENS1_25SingleTileBwdLPTSchedulerILb1ELi128ELb0EEEEEEEEEvNT_6ParamsE$_ZZN4cuteplIJNS_1CILi0EEEEJS2_iEEEDaRKNS_15ArithmeticTupleIJDpT_EEERKNS3_IJDpT0_EEEENKUlDpRKT_E_clIJS2_iEEEDaSH_ - $_ZN7cutlass13device_kernelIN5flash19enable_sm80_to_sm89INS1_16FlashAttnBwdSm80INS1_25CollectiveMainloopBwdSm80ILi2ELi2EN4cute5tupleIJNS5_1CILi128EEES8_NS7_ILi64EEEEEENS_10bfloat16_tEfNS_4arch4Sm80ELb1ELb0ELb1ELb1ELb0ELb0ELb0ELb0ELi2ELi4ELi4ELi4ELb0EEENS1_21CollectiveEpilogueBwdISA_SB_SD_Li256ELb1ELb0ELi2EEENS1_25SingleTileBwdLPTSchedulerILb1ELi128ELb0EEEEEEEEEvNT_6ParamsE$_ZZN4cute9transformINS_5tupleIJiiiNS_1CILi0EEEEEENS1_IJNS2_ILi32EEENS2_ILi4EEENS2_ILi2EEENS2_ILi1EEEEEENS1_IJS8_S8_S8_S8_EEEZNS_7crd2crdIS4_S9_SA_EEDaRKT_RKT0_RKT1_EUlRKT_RKT0_RKT1_E_EEDaSE_SH_SK_OT2_ENKUlDpSN_E_clIJiiiS3_EEEDaSX_)
$_ZN7cutlass13device_kernelIN5flash19enable_sm80_to_sm89INS1_16FlashAttnBwdSm80INS1_25CollectiveMainloopBwdSm80ILi2ELi2EN4cute5tupleIJNS5_1CILi128EEES8_NS7_ILi64EEEEEENS_10bfloat16_tEfNS_4arch4Sm80ELb1ELb0ELb1ELb1ELb0ELb0ELb0ELb0ELi2ELi4ELi4ELi4ELb0EEENS1_21CollectiveEpilogueBwdISA_SB_SD_Li256ELb1ELb0ELi2EEENS1_25SingleTileBwdLPTSchedulerILb1ELi128ELb0EEEEEEEEEvNT_6ParamsE$_ZZN4cute9transformINS_5tupleIJiiiNS_1CILi0EEEEEENS1_IJNS2_ILi32EEENS2_ILi4EEENS2_ILi2EEENS2_ILi1EEEEEENS1_IJS8_S8_S8_S8_EEEZNS_7crd2crdIS4_S9_SA_EEDaRKT_RKT0_RKT1_EUlRKT_RKT0_RKT1_E_EEDaSE_SH_SK_OT2_ENKUlDpSN_E_clIJiiiS3_EEEDaSX_:
[----:B------:R-:W-:Y:S02]  /*11630*/  IADD3 R3, R1, 0x13b8, RZ ;  /* 0x000013b801037810 */ /* 0x000fe40007ffe0ff */
[----:B------:R-:W-:Y:S02]  /*11640*/  MOV R6, 0x11670 ;  /* 0x0001167000067802 */ /* 0x000fe40000000f00 */
[----:B------:R-:W-:Y:S02]  /*11650*/  IADD3 R3, R3, c[0x0][0x20], RZ ;  /* 0x0000080003037a10 */ /* 0x000fe40007ffe0ff */
[----:B------:R-:W-:Y:S05]  /*11660*/  CALL.REL.NOINC `($_ZN7cutlass13device_kernelIN5flash19enable_sm80_to_sm89INS1_16FlashAttnBwdSm80INS1_25CollectiveMainloopBwdSm80ILi2ELi2EN4cute5tupleIJNS5_1CILi128EEES8_NS7_ILi64EEEEEENS_10bfloat16_tEfNS_4arch4Sm80ELb1ELb0ELb1ELb1ELb0ELb0ELb0ELb0ELi2ELi4ELi4ELi4ELb0EEENS1_21CollectiveEpilogueBwdISA_SB_SD_Li256ELb1ELb0ELi2EEENS1_25SingleTileBwdLPTSchedulerILb1ELi128ELb0EEEEEEEEEvNT_6ParamsE$_ZN4cute3eso3ESOILb0ELb0EJiiiNS_1CILi0EEEEEC2ERKiS6_S6_RKS3_) ;  /* 0xffff709000007944 */ /* 0x000fea0003c3ffff */
[----:B-1----:R1:W5:Y:S04]  /*11670*/  LDL R8, [R1+0x13c0] ;  /* 0x0013c00001087983 */ /* 0x0023680000100800 */
[----:B------:R1:W5:Y:S01]  /*11680*/  LDL.64 R2, [R1+0x13b8] ;  /* 0x0013b80001027983 */ /* 0x0003620000100a00 */
[----:B------:R-:W-:-:S04]  /*11690*/  MOV R5, 0x0 ;  /* 0x0000000000057802 */ /* 0x000fc80000000f00 */
[----:B------:R-:W-:Y:S05]  /*116a0*/  RET.REL.NODEC R4 `(_ZN7cutlass13device_kernelIN5flash19enable_sm80_to_sm89INS1_16FlashAttnBwdSm80INS1_25CollectiveMainloopBwdSm80ILi2ELi2EN4cute5tupleIJNS5_1CILi128EEES8_NS7_ILi64EEEEEENS_10bfloat16_tEfNS_4arch4Sm80ELb1ELb0ELb1ELb1ELb0ELb0ELb0ELb0ELi2ELi4ELi4ELi4ELb0EEENS1_21CollectiveEpilogueBwdISA_SB_SD_Li256ELb1ELb0ELi2EEENS1_25SingleTileBwdLPTSchedulerILb1ELi128ELb0EEEEEEEEEvNT_6ParamsE) ;  /* 0xfffee95004007950 */ /* 0x000fea0003c3ffff */
        .type           $_ZN7cutlass13device_kernelIN5flash19enable_sm80_to_sm89INS1_16FlashAttnBwdSm80INS1_25CollectiveMainloopBwdSm80ILi2ELi2EN4cute5tupleIJNS5_1CILi128EEES8_NS7_ILi64EEEEEENS_10bfloat16_tEfNS_4arch4Sm80ELb1ELb0ELb1ELb1ELb0ELb0ELb0ELb0ELi2ELi4ELi4ELi4ELb0EEENS1_21CollectiveEpilogueBwdISA_SB_SD_Li256ELb1ELb0ELi2EEENS1_25SingleTileBwdLPTSchedulerILb1ELi128ELb0EEEEEEEEEvNT_6ParamsE$_ZZN4cuteplIJNS_1CILi0EEEEJS2_iEEEDaRKNS_15ArithmeticTupleIJDpT_EEERKNS3_IJDpT0_EEEENKUlDpRKT_E_clIJS2_iEEEDaSH_,@function
        .size           $_ZN7cutlass13device_kernelIN5flash19enable_sm80_to_sm89INS1_16FlashAttnBwdSm80INS1_25CollectiveMainloopBwdSm80ILi2ELi2EN4cute5tupleIJNS5_1CILi128EEES8_NS7_ILi64EEEEEENS_10bfloat16_tEfNS_4arch4Sm80ELb1ELb0ELb1ELb1ELb0ELb0ELb0ELb0ELi2ELi4ELi4ELi4ELb0EEENS1_21CollectiveEpilogueBwdISA_SB_SD_Li256ELb1ELb0ELi2EEENS1_25SingleTileBwdLPTSchedulerILb1ELi128ELb0EEEEEEEEEvNT_6ParamsE$_ZZN4cuteplIJNS_1CILi0EEEEJS2_iEEEDaRKNS_15ArithmeticTupleIJDpT_EEERKNS3_IJDpT0_EEEENKUlDpRKT_E_clIJS2_iEEEDaSH_,($_ZN7cutlass13device_kernelIN5flash19enable_sm80_to_sm89INS1_16FlashAttnBwdSm80INS1_25CollectiveMainloopBwdSm80ILi2ELi2EN4cute5tupleIJNS5_1CILi128EEES8_NS7_ILi64EEEEEENS_10bfloat16_tEfNS_4arch4Sm80ELb1ELb0ELb1ELb1ELb0ELb0ELb0ELb0ELi2ELi4ELi4ELi4ELb0EEENS1_21CollectiveEpilogueBwdISA_SB_SD_Li256ELb1ELb0ELi2EEENS1_25SingleTileBwdLPTSchedulerILb1ELi128ELb0EEEEEEEEEvNT_6ParamsE$_ZZN4cuteplIJNS_1CILi0EEES2_EJS2_iEEEDaRKNS_15ArithmeticTupleIJDpT_EEERKNS3_IJDpT0_EEEENKUlDpRKT_E_clIJS2_iEEEDaSH_ - $_ZN7cutlass13device_kernelIN5flash19enable_sm80_to_sm89INS1_16FlashAttnBwdSm80INS1_25CollectiveMainloopBwdSm80ILi2ELi2EN4cute5tupleIJNS5_1CILi128EEES8_NS7_ILi64EEEEEENS_10bfloat16_tEfNS_4arch4Sm80ELb1ELb0ELb1ELb1ELb0ELb0ELb0ELb0ELi2ELi4ELi4ELi4ELb0EEENS1_21CollectiveEpilogueBwdISA_SB_SD_Li256ELb1ELb0ELi2EEENS1_25SingleTileBwdLPTSchedulerILb1ELi128ELb0EEEEEEEEEvNT_6ParamsE$_ZZN4cuteplIJNS_1CILi0EEEEJS2_iEEEDaRKNS_15ArithmeticTupleIJDpT_EEERKNS3_IJDpT0_EEEENKUlDpRKT_E_clIJS2_iEEEDaSH_)
$_ZN7cutlass13device_kernelIN5flash19enable_sm80_to_sm89INS1_16FlashAttnBwdSm80INS1_25CollectiveMainloopBwdSm80ILi2ELi2EN4cute5tupleIJNS5_1CILi128EEES8_NS7_ILi64EEEEEENS_10bfloat16_tEfNS_4arch4Sm80ELb1ELb0ELb1ELb1ELb0ELb0ELb0ELb0ELi2ELi4ELi4ELi4ELb0EEENS1_21CollectiveEpilogueBwdISA_SB_SD_Li256ELb1ELb0ELi2EEENS1_25SingleTileBwdLPTSchedulerILb1ELi128ELb0EEEEEEEEEvNT_6ParamsE$_ZZN4cuteplIJNS_1CILi0EEEEJS2_iEEEDaRKNS_15ArithmeticTupleIJDpT_EEERKNS3_IJDpT0_EEEENKUlDpRKT_E_clIJS2_iEEEDaSH_:
[----:B------:R-:W-:Y:S02]  /*116b0*/  IADD3 R11, R1, 0x13b8, RZ ;  /* 0x000013b8010b7810 */ /* 0x000fe40007ffe0ff */
[----:B------:R-:W-:Y:S02]  /*116c0*/  MOV R6, 0x116f0 ;  /* 0x000116f000067802 */ /* 0x000fe40000000f00 */
[----:B------:R-:W-:Y:S02]  /*116d0*/  IADD3 R11, R11, c[0x0][0x20], RZ ;  /* 0x000008000b0b7a10 */ /* 0x000fe40007ffe0ff */
[----:B------:R-:W-:Y:S05]  /*116e0*/  CALL.REL.NOINC `($_ZN7cutlass13device_kernelIN5flash19enable_sm80_to_sm89INS1_16FlashAttnBwdSm80INS1_25CollectiveMainloopBwdSm80ILi2ELi2EN4cute5tupleIJNS5_1CILi128EEES8_NS7_ILi64EEEEEENS_10bfloat16_tEfNS_4arch4Sm80ELb1ELb0ELb1ELb1ELb0ELb0ELb0ELb0ELi2ELi4ELi4ELi4ELb0EEENS1_21CollectiveEpilogueBwdISA_SB_SD_Li256ELb1ELb0ELi2EEENS1_25SingleTileBwdLPTSchedulerILb1ELi128ELb0EEEEEEEEEvNT_6ParamsE$_ZN4cute5tupleIJNS_1CILi0EEEiEEC2ERKS2_RKi) ;  /* 0xffffb01000007944 */ /* 0x000fea0003c3ffff */
[----:B------:R1:W5:Y:S01]  /*116f0*/  LDL R3, [R1+0x13b8] ;  /* 0x0013b80001037983 */ /* 0x0003620000100800 */
[----:B------:R-:W-:-:S04]  /*11700*/  MOV R11, 0x0 ;  /* 0x00000000000b7802 */ /* 0x000fc80000000f00 */
[----:B------:R-:W-:Y:S05]  /*11710*/  RET.REL.NODEC R10 `(_ZN7cutlass13device_kernelIN5flash19enable_sm80_to_sm89INS1_16FlashAttnBwdSm80INS1_25CollectiveMainloopBwdSm80ILi2ELi2EN4cute5tupleIJNS5_1CILi128EEES8_NS7_ILi64EEEEEENS_10bfloat16_tEfNS_4arch4Sm80ELb1ELb0ELb1ELb1ELb0ELb0ELb0ELb0ELi2ELi4ELi4ELi4ELb0EEENS1_21CollectiveEpilogueBwdISA_SB_SD_Li256ELb1ELb0ELi2EEENS1_25SingleTileBwdLPTSchedulerILb1ELi128ELb0EEEEEEEEEvNT_6ParamsE) ;  /* 0xfffee8e00a007950 */ /* 0x000fea0003c3ffff */
        .type           $_ZN7cutlass13device_kernelIN5flash19enable_sm80_to_sm89INS1_16FlashAttnBwdSm80INS1_25CollectiveMainloopBwdSm80ILi2ELi2EN4cute5tupleIJNS5_1CILi128EEES8_NS7_ILi64EEEEEENS_10bfloat16_tEfNS_4arch4Sm80ELb1ELb0ELb1ELb1ELb0ELb0ELb0ELb0ELi2ELi4ELi4ELi4ELb0EEENS1_21CollectiveEpilogueBwdISA_SB_SD_Li256ELb1ELb0ELi2EEENS1_25SingleTileBwdLPTSchedulerILb1ELi128ELb0EEEEEEEEEvNT_6ParamsE$_ZZN4cuteplIJNS_1CILi0EEES2_EJS2_iEEEDaRKNS_15ArithmeticTupleIJDpT_EEERKNS3_IJDpT0_EEEENKUlDpRKT_E_clIJS2_iEEEDaSH_,@function
        .size           $_ZN7cutlass13device_kernelIN5flash19enable_sm80_to_sm89INS1_16FlashAttnBwdSm80INS1_25CollectiveMainloopBwdSm80ILi2ELi2EN4cute5tupleIJNS5_1CILi128EEES8_NS7_ILi64EEEEEENS_10bfloat16_tEfNS_4arch4Sm80ELb1ELb0ELb1ELb1ELb0ELb0ELb0ELb0ELi2ELi4ELi4ELi4ELb0EEENS1_21CollectiveEpilogueBwdISA_SB_SD_Li256ELb1ELb0ELi2EEENS1_25SingleTileBwdLPTSchedulerILb1ELi128ELb0EEEEEEEEEvNT_6ParamsE$_ZZN4cuteplIJNS_1CILi0EEES2_EJS2_iEEEDaRKNS_15ArithmeticTupleIJDpT_EEERKNS3_IJDpT0_EEEENKUlDpRKT_E_clIJS2_iEEEDaSH_,($_ZN7cutlass13device_kernelIN5flash19enable_sm80_to_sm89INS1_16FlashAttnBwdSm80INS1_25CollectiveMainloopBwdSm80ILi2ELi2EN4cute5tupleIJNS5_1CILi128EEES8_NS7_ILi64EEEEEENS_10bfloat16_tEfNS_4arch4Sm80ELb1ELb0ELb1ELb1ELb0ELb0ELb0ELb0ELi2ELi4ELi4ELi4ELb0EEENS1_21CollectiveEpilogueBwdISA_SB_SD_Li256ELb1ELb0ELi2EEENS1_25SingleTileBwdLPTSchedulerILb1ELi128ELb0EEEEEEEEEvNT_6ParamsE$_ZZN4cuteplIJNS_1CILi0EEES2_EJiEEEDaRKNS_15ArithmeticTupleIJDpT_EEERKNS3_IJDpT0_EEEENKUlDpRKT_E_clIJiS2_EEEDaSH_ - $_ZN7cutlass13device_kernelIN5flash19enable_sm80_to_sm89INS1_16FlashAttnBwdSm80INS1_25CollectiveMainloopBwdSm80ILi2ELi2EN4cute5tupleIJNS5_1CILi128EEES8_NS7_ILi64EEEEEENS_10bfloat16_tEfNS_4arch4Sm80ELb1ELb0ELb1ELb1ELb0ELb0ELb0ELb0ELi2ELi4ELi4ELi4ELb0EEENS1_21CollectiveEpilogueBwdISA_SB_SD_Li256ELb1ELb0ELi2EEENS1_25SingleTileBwdLPTSchedulerILb1ELi128ELb0EEEEEEEEEvNT_6ParamsE$_ZZN4cuteplIJNS_1CILi0EEES2_EJS2_iEEEDaRKNS_15ArithmeticTupleIJDpT_EEERKNS3_IJDpT0_EEEENKUlDpRKT_E_clIJS2_iEEEDaSH_)
$_ZN7cutlass13device_kernelIN5flash19enable_sm80_to_sm89INS1_16FlashAttnBwdSm80INS1_25CollectiveMainloopBwdSm80ILi2ELi2EN4cute5tupleIJNS5_1CILi128EEES8_NS7_ILi64EEEEEENS_10bfloat16_tEfNS_4arch4Sm80ELb1ELb0ELb1ELb1ELb0ELb0ELb0ELb0ELi2ELi4ELi4ELi4ELb0EEENS1_21CollectiveEpilogueBwdISA_SB_SD_Li256ELb1ELb0ELi2EEENS1_25SingleTileBwdLPTSchedulerILb1ELi128ELb0EEEEEEEEEvNT_6ParamsE$_ZZN4cuteplIJNS_1CILi0EEES2_EJS2_iEEEDaRKNS_15ArithmeticTupleIJDpT_EEERKNS3_IJDpT0_EEEENKUlDpRKT_E_clIJS2_iEEEDaSH_:
[----:B------:R-:W-:Y:S02]  /*11720*/  IADD3 R11, R1, 0x13b8, RZ ;  /* 0x000013b8010b7810 */ /* 0x000fe40007ffe0ff */
[----:B------:R-:W-:Y:S02]  /*11730*/  MOV R6, 0x11760 ;  /* 0x0001176000067802 */ /* 0x000fe40000000f00 */
[----:B------:R-:W-:Y:S02]  /*11740*/  IADD3 R11, R11, c[0x0][0x20], RZ ;  /* 0x000008000b0b7a10 */ /* 0x000fe40007ffe0ff */
[----:B------:R-:W-:Y:S05]  /*11750*/  CALL.REL.NOINC `($_ZN7cutlass13device_kernelIN5flash19enable_sm80_to_sm89INS1_16FlashAttnBwdSm80INS1_25CollectiveMainloopBwdSm80ILi2ELi2EN4cute5tupleIJNS5_1CILi128EEES8_NS7_ILi64EEEEEENS_10bfloat16_tEfNS_4arch4Sm80ELb1ELb0ELb1ELb1ELb0ELb0ELb0ELb0ELi2ELi4ELi4ELi4ELb0EEENS1_21CollectiveEpilogueBwdISA_SB_SD_Li256ELb1ELb0ELi2EEENS1_25SingleTileBwdLPTSchedulerILb1ELi128ELb0EEEEEEEEEvNT_6ParamsE$_ZN4cute5tupleIJNS_1CILi0EEEiEEC2ERKS2_RKi) ;  /* 0xffffafa000007944 */ /* 0x000fea0003c3ffff */
[----:B------:R1:W5:Y:S01]  /*11760*/  LDL R2, [R1+0x13b8] ;  /* 0x0013b80001027983 */ /* 0x0003620000100800 */
[----:B------:R-:W-:-:S04]  /*11770*/  MOV R11, 0x0 ;  /* 0x00000000000b7802 */ /* 0x000fc80000000f00 */
[----:B------:R-:W-:Y:S05]  /*11780*/  RET.REL.NODEC R10 `(_ZN7cutlass13device_kernelIN5flash19enable_sm80_to_sm89INS1_16FlashAttnBwdSm80INS1_25CollectiveMainloopBwdSm80ILi2ELi2EN4cute5tupleIJNS5_1CILi128EEES8_NS7_ILi64EEEEEENS_10bfloat16_tEfNS_4arch4Sm80ELb1ELb0ELb1ELb1ELb0ELb0ELb0ELb0ELi2ELi4ELi4ELi4ELb0EEENS1_21CollectiveEpilogueBwdISA_SB_SD_Li256ELb1ELb0ELi2EEENS1_25SingleTileBwdLPTSchedulerILb1ELi128ELb0EEEEEEEEEvNT_6ParamsE) ;  /* 0xfffee8700a007950 */ /* 0x000fea0003c3ffff */
        .type           $_ZN7cutlass13device_kernelIN5flash19enable_sm80_to_sm89INS1_16FlashAttnBwdSm80INS1_25CollectiveMainloopBwdSm80ILi2ELi2EN4cute5tupleIJNS5_1CILi128EEES8_NS7_ILi64EEEEEENS_10bfloat16_tEfNS_4arch4Sm80ELb1ELb0ELb1ELb1ELb0ELb0ELb0ELb0ELi2ELi4ELi4ELi4ELb0EEENS1_21CollectiveEpilogueBwdISA_SB_SD_Li256ELb1ELb0ELi2EEENS1_25SingleTileBwdLPTSchedulerILb1ELi128ELb0EEEEEEEEEvNT_6ParamsE$_ZZN4cuteplIJNS_1CILi0EEES2_EJiEEEDaRKNS_15ArithmeticTupleIJDpT_EEERKNS3_IJDpT0_EEEENKUlDpRKT_E_clIJiS2_EEEDaSH_,@function
        .size           $_ZN7cutlass13device_kernelIN5flash19enable_sm80_to_sm89INS1_16FlashAttnBwdSm80INS1_25CollectiveMainloopBwdSm80ILi2ELi2EN4cute5tupleIJNS5_1CILi128EEES8_NS7_ILi64EEEEEENS_10bfloat16_tEfNS_4arch4Sm80ELb1ELb0ELb1ELb1ELb0ELb0ELb0ELb0ELi2ELi4ELi4ELi4ELb0EEENS1_21CollectiveEpilogueBwdISA_SB_SD_Li256ELb1ELb0ELi2EEENS1_25SingleTileBwdLPTSchedulerILb1ELi128ELb0EEEEEEEEEvNT_6ParamsE$_ZZN4cuteplIJNS_1CILi0EEES2_EJiEEEDaRKNS_15ArithmeticTupleIJDpT_EEERKNS3_IJDpT0_EEEENKUlDpRKT_E_clIJiS2_EEEDaSH_,($_ZN7cutlass13device_kernelIN5flash19enable_sm80_to_sm89INS1_16FlashAttnBwdSm80INS1_25CollectiveMainloopBwdSm80ILi2ELi2EN4cute5tupleIJNS5_1CILi128EEES8_NS7_ILi64EEEEEENS_10bfloat16_tEfNS_4arch4Sm80ELb1ELb0ELb1ELb1ELb0ELb0ELb0ELb0ELi2ELi4ELi4ELi4ELb0EEENS1_21CollectiveEpilogueBwdISA_SB_SD_Li256ELb1ELb0ELi2EEENS1_25SingleTileBwdLPTSchedulerILb1ELi128ELb0EEEEEEEEEvNT_6ParamsE$_ZZN4cuteplIJNS_1CILi0EEES2_EJiS2_EEEDaRKNS_15ArithmeticTupleIJDpT_EEERKNS3_IJDpT0_EEEENKUlDpRKT_E_clIJiS2_EEEDaSH_ - $_ZN7cutlass13device_kernelIN5flash19enable_sm80_to_sm89INS1_16FlashAttnBwdSm80INS1_25CollectiveMainloopBwdSm80ILi2ELi2EN4cute5tupleIJNS5_1CILi128EEES8_NS7_ILi64EEEEEENS_10bfloat16_tEfNS_4arch4Sm80ELb1ELb0ELb1ELb1ELb0ELb0ELb0ELb0ELi2ELi4ELi4ELi4ELb0EEENS1_21CollectiveEpilogueBwdISA_SB_SD_Li256ELb1ELb0ELi2EEENS1_25SingleTileBwdLPTSchedulerILb1ELi128ELb0EEEEEEEEEvNT_6ParamsE$_ZZN4cuteplIJNS_1CILi0EEES2_EJiEEEDaRKNS_15ArithmeticTupleIJDpT_EEERKNS3_IJDpT0_EEEENKUlDpRKT_E_clIJiS2_EEEDaSH_)
$_ZN7cutlass13device_kernelIN5flash19enable_sm80_to_sm89INS1_16FlashAttnBwdSm80INS1_25CollectiveMainloopBwdSm80ILi2ELi2EN4cute5tupleIJNS5_1CILi128EEES8_NS7_ILi64EEEEEENS_10bfloat16_tEfNS_4arch4Sm80ELb1ELb0ELb1ELb1ELb0ELb0ELb0ELb0ELi2ELi4ELi4ELi4ELb0EEENS1_21CollectiveEpilogueBwdISA_SB_SD_Li256ELb1ELb0ELi2EEENS1_25SingleTileBwdLPTSchedulerILb1ELi128ELb0EEEEEEEEEvNT_6ParamsE$_ZZN4cuteplIJNS_1CILi0EEES2_EJiEEEDaRKNS_15ArithmeticTupleIJDpT_EEERKNS3_IJDpT0_EEEENKUlDpRKT_E_clIJiS2_EEEDaSH_:
[----:B------:R-:W-:Y:S02]  /*11790*/  IADD3 R2, R1, 0x16a8, RZ ;  /* 0x000016a801027810 */ /* 0x000fe40007ffe0ff */
[----:B------:R-:W-:Y:S02]  /*117a0*/  MOV R10, 0x117d0 ;  /* 0x000117d0000a7802 */ /* 0x000fe40000000f00 */
[----:B------:R-:W-:Y:S02]  /*117b0*/  IADD3 R2, R2, c[0x0][0x20], RZ ;  /* 0x0000080002027a10 */ /* 0x000fe40007ffe0ff */
[----:B------:R-:W-:Y:S05]  /*117c0*/  CALL.REL.NOINC `($_ZN7cutlass13device_kernelIN5flash19enable_sm80_to_sm89INS1_16FlashAttnBwdSm80INS1_25CollectiveMainloopBwdSm80ILi2ELi2EN4cute5tupleIJNS5_1CILi128EEES8_NS7_ILi64EEEEEENS_10bfloat16_tEfNS_4arch4Sm80ELb1ELb0ELb1ELb1ELb0ELb0ELb0ELb0ELi2ELi4ELi4ELi4ELb0EEENS1_21CollectiveEpilogueBwdISA_SB_SD_Li256ELb1ELb0ELi2EEENS1_25SingleTileBwdLPTSchedulerILb1ELi128ELb0EEEEEEEEEvNT_6ParamsE$_ZN4cute5tupleIJiNS_1CILi0EEEEEC2ERKiRKS2_) ;  /* 0xffffb07000007944 */ /* 0x000fea0003c3ffff */
[----:B-1----:R1:W5:Y:S01]  /*117d0*/  LDL R3, [R1+0x16a8] ;  /* 0x0016a80001037983 */ /* 0x0023620000100800 */
[----:B------:R-:W-:-:S04]  /*117e0*/  MOV R5, 0x0 ;  /* 0x0000000000057802 */ /* 0x000fc80000000f00 */
[----:B------:R-:W-:Y:S05]  /*117f0*/  RET.REL.NODEC R4 `(_ZN7cutlass13device_kernelIN5flash19enable_sm80_to_sm89INS1_16FlashAttnBwdSm80INS1_25CollectiveMainloopBwdSm80ILi2ELi2EN4cute5tupleIJNS5_1CILi128EEES8_NS7_ILi64EEEEEENS_10bfloat16_tEfNS_4arch4Sm80ELb1ELb0ELb1ELb1ELb0ELb0ELb0ELb0ELi2ELi4ELi4ELi4ELb0EEENS1_21CollectiveEpilogueBwdISA_SB_SD_Li256ELb1ELb0ELi2EEENS1_25SingleTileBwdLPTSchedulerILb1ELi128ELb0EEEEEEEEEvNT_6ParamsE) ;  /* 0xfffee80004007950 */ /* 0x000fea0003c3ffff */
        .type           $_ZN7cutlass13device_kernelIN5flash19enable_sm80_to_sm89INS1_16FlashAttnBwdSm80INS1_25CollectiveMainloopBwdSm80ILi2ELi2EN4cute5tupleIJNS5_1CILi128EEES8_NS7_ILi64EEEEEENS_10bfloat16_tEfNS_4arch4Sm80ELb1ELb0ELb1ELb1ELb0ELb0ELb0ELb0ELi2ELi4ELi4ELi4ELb0EEENS1_21CollectiveEpilogueBwdISA_SB_SD_Li256ELb1ELb0ELi2EEENS1_25SingleTileBwdLPTSchedulerILb1ELi128ELb0EEEEEEEEEvNT_6ParamsE$_ZZN4cuteplIJNS_1CILi0EEES2_EJiS2_EEEDaRKNS_15ArithmeticTupleIJDpT_EEERKNS3_IJDpT0_EEEENKUlDpRKT_E_clIJiS2_EEEDaSH_,@function
        .size           $_ZN7cutlass13device_kernelIN5flash19enable_sm80_to_sm89INS1_16FlashAttnBwdSm80INS1_25CollectiveMainloopBwdSm80ILi2ELi2EN4cute5tupleIJNS5_1CILi128EEES8_NS7_ILi64EEEEEENS_10bfloat16_tEfNS_4arch4Sm80ELb1ELb0ELb1ELb1ELb0ELb0ELb0ELb0ELi2ELi4ELi4ELi4ELb0EEENS1_21CollectiveEpilogueBwdISA_SB_SD_Li256ELb1ELb0ELi2EEENS1_25SingleTileBwdLPTSchedulerILb1ELi128ELb0EEEEEEEEEvNT_6ParamsE$_ZZN4cuteplIJNS_1CILi0EEES2_EJiS2_EEEDaRKNS_15ArithmeticTupleIJDpT_EEERKNS3_IJDpT0_EEEENKUlDpRKT_E_clIJiS2_EEEDaSH_,($_ZN7cutlass13device_kernelIN5flash19enable_sm80_to_sm89INS1_16FlashAttnBwdSm80INS1_25CollectiveMainloopBwdSm80ILi2ELi2EN4cute5tupleIJNS5_1CILi128EEES8_NS7_ILi64EEEEEENS_10bfloat16_tEfNS_4arch4Sm80ELb1ELb0ELb1ELb1ELb0ELb0ELb0ELb0ELi2ELi4ELi4ELi4ELb0EEENS1_21CollectiveEpilogueBwdISA_SB_SD_Li256ELb1ELb0ELi2EEENS1_25SingleTileBwdLPTSchedulerILb1ELi128ELb0EEEEEEEEEvNT_6ParamsE$_ZZN4cuteplIJNS_1CILi0EEES2_EJiiEEEDaRKNS_15ArithmeticTupleIJDpT_EEERKNS3_IJDpT0_EEEENKUlDpRKT_E_clIJiiEEEDaSH_ - $_ZN7cutlass13device_kernelIN5flash19enable_sm80_to_sm89INS1_16FlashAttnBwdSm80INS1_25CollectiveMainloopBwdSm80ILi2ELi2EN4cute5tupleIJNS5_1CILi128EEES8_NS7_ILi64EEEEEENS_10bfloat16_tEfNS_4arch4Sm80ELb1ELb0ELb1ELb1ELb0ELb0ELb0ELb0ELi2ELi4ELi4ELi4ELb0EEENS1_21CollectiveEpilogueBwdISA_SB_SD_Li256ELb1ELb0ELi2EEENS1_25SingleTileBwdLPTSchedulerILb1ELi128ELb0EEEEEEEEEvNT_6ParamsE$_ZZN4cuteplIJNS_1CILi0EEES2_EJiS2_EEEDaRKNS_15ArithmeticTupleIJDpT_EEERKNS3_IJDpT0_EEEENKUlDpRKT_E_clIJiS2_EEEDaSH_)
$_ZN7cutlass13device_kernelIN5flash19enable_sm80_to_sm89INS1_16FlashAttnBwdSm80INS1_25CollectiveMainloopBwdSm80ILi2ELi2EN4cute5tupleIJNS5_1CILi128EEES8_NS7_ILi64EEEEEENS_10bfloat16_tEfNS_4arch4Sm80ELb1ELb0ELb1ELb1ELb0ELb0ELb0ELb0ELi2ELi4ELi4ELi4ELb0EEENS1_21CollectiveEpilogueBwdISA_SB_SD_Li256ELb1ELb0ELi2EEENS1_25SingleTileBwdLPTSchedulerILb1ELi128ELb0EEEEEEEEEvNT_6ParamsE$_ZZN4cuteplIJNS_1CILi0EEES2_EJiS2_EEEDaRKNS_15ArithmeticTupleIJDpT_EEERKNS3_IJDpT0_EEEENKUlDpRKT_E_clIJiS2_EEEDaSH_:
[----:B------:R-:W-:Y:S02]  /*11800*/  IADD3 R2, R1, 0x16a8, RZ ;  /* 0x000016a801027810 */ /* 0x000fe40007ffe0ff */
[----:B------:R-:W-:Y:S02]  /*11810*/  MOV R10, 0x11840 ;  /* 0x00011840000a7802 */ /* 0x000fe40000000f00 */
[----:B------:R-:W-:Y:S02]  /*11820*/  IADD3 R2, R2, c[0x0][0x20], RZ ;  /* 0x0000080002027a10 */ /* 0x000fe40007ffe0ff */
[----:B------:R-:W-:Y:S05]  /*11830*/  CALL.REL.NOINC `($_ZN7cutlass13device_kernelIN5flash19enable_sm80_to_sm89INS1_16FlashAttnBwdSm80INS1_25CollectiveMainloopBwdSm80ILi2ELi2EN4cute5tupleIJNS5_1CILi128EEES8_NS7_ILi64EEEEEENS_10bfloat16_tEfNS_4arch4Sm80ELb1ELb0ELb1ELb1ELb0ELb0ELb0ELb0ELi2ELi4ELi4ELi4ELb0EEENS1_21CollectiveEpilogueBwdISA_SB_SD_Li256ELb1ELb0ELi2EEENS1_25SingleTileBwdLPTSchedulerILb1ELi128ELb0EEEEEEEEEvNT_6ParamsE$_ZN4cute5tupleIJiNS_1CILi0EEEEEC2ERKiRKS2_) ;  /* 0xffffb00000007944 */ /* 0x000fea0003c3ffff */
[----:B------:R2:W5:Y:S01]  /*11840*/  LDL R27, [R1+0x16a8] ;  /* 0x0016a800011b7983 */ /* 0x0005620000100800 */
[----:B------:R-:W-:-:S04]  /*11850*/  MOV R5, 0x0 ;  /* 0x0000000000057802 */ /* 0x000fc80000000f00 */
[----:B------:R-:W-:Y:S05]  /*11860*/  RET.REL.NODEC R4 `(_ZN7cutlass13device_kernelIN5flash19enable_sm80_to_sm89INS1_16FlashAttnBwdSm80INS1_25CollectiveMainloopBwdSm80ILi2ELi2EN4cute5tupleIJNS5_1CILi128EEES8_NS7_ILi64EEEEEENS_10bfloat16_tEfNS_4arch4Sm80ELb1ELb0ELb1ELb1ELb0ELb0ELb0ELb0ELi2ELi4ELi4ELi4ELb0EEENS1_21CollectiveEpilogueBwdISA_SB_SD_Li256ELb1ELb0ELi2EEENS1_25SingleTileBwdLPTSchedulerILb1ELi128ELb0EEEEEEEEEvNT_6ParamsE) ;  /* 0xfffee79004007950 */ /* 0x000fea0003c3ffff */
        .type           $_ZN7cutlass13device_kernelIN5flash19enable_sm80_to_sm89INS1_16FlashAttnBwdSm80INS1_25CollectiveMainloopBwdSm80ILi2ELi2EN4cute5tupleIJNS5_1CILi128EEES8_NS7_ILi64EEEEEENS_10bfloat16_tEfNS_4arch4Sm80ELb1ELb0ELb1ELb1ELb0ELb0ELb0ELb0ELi2ELi4ELi4ELi4ELb0EEENS1_21CollectiveEpilogueBwdISA_SB_SD_Li256ELb1ELb0ELi2EEENS1_25SingleTileBwdLPTSchedulerILb1ELi128ELb0EEEEEEEEEvNT_6ParamsE$_ZZN4cuteplIJNS_1CILi0EEES2_EJiiEEEDaRKNS_15ArithmeticTupleIJDpT_EEERKNS3_IJDpT0_EEEENKUlDpRKT_E_clIJiiEEEDaSH_,@function
        .size           $_ZN7cutlass13device_kernelIN5flash19enable_sm80_to_sm89INS1_16FlashAttnBwdSm80INS1_25CollectiveMainloopBwdSm80ILi2ELi2EN4cute5tupleIJNS5_1CILi128EEES8_NS7_ILi64EEEEEENS_10bfloat16_tEfNS_4arch4Sm80ELb1ELb0ELb1ELb1ELb0ELb0ELb0ELb0ELi2ELi4ELi4ELi4ELb0EEENS1_21CollectiveEpilogueBwdISA_SB_SD_Li256ELb1ELb0ELi2EEENS1_25SingleTileBwdLPTSchedulerILb1ELi128ELb0EEEEEEEEEvNT_6ParamsE$_ZZN4cuteplIJNS_1CILi0EEES2_EJiiEEEDaRKNS_15ArithmeticTupleIJDpT_EEERKNS3_IJDpT0_EEEENKUlDpRKT_E_clIJiiEEEDaSH_,($_ZN7cutlass13device_kernelIN5flash19enable_sm80_to_sm89INS1_16FlashAttnBwdSm80INS1_25CollectiveMainloopBwdSm80ILi2ELi2EN4cute5tupleIJNS5_1CILi128EEES8_NS7_ILi64EEEEEENS_10bfloat16_tEfNS_4arch4Sm80ELb1ELb0ELb1ELb1ELb0ELb0ELb0ELb0ELi2ELi4ELi4ELi4ELb0EEENS1_21CollectiveEpilogueBwdISA_SB_SD_Li256ELb1ELb0ELi2EEENS1_25SingleTileBwdLPTSchedulerILb1ELi128ELb0EEEEEEEEEvNT_6ParamsE$_ZZN4cuteplIJNS_1CILi0EEEiEJS2_iEEEDaRKNS_15ArithmeticTupleIJDpT_EEERKNS3_IJDpT0_EEEENKUlDpRKT_E_clIJS2_iEEEDaSH_ - $_ZN7cutlass13device_kernelIN5flash19enable_sm80_to_sm89INS1_16FlashAttnBwdSm80INS1_25CollectiveMainloopBwdSm80ILi2ELi2EN4cute5tupleIJNS5_1CILi128EEES8_NS7_ILi64EEEEEENS_10bfloat16_tEfNS_4arch4Sm80ELb1ELb0ELb1ELb1ELb0ELb0ELb0ELb0ELi2ELi4ELi4ELi4ELb0EEENS1_21CollectiveEpilogueBwdISA_SB_SD_Li256ELb1ELb0ELi2EEENS1_25SingleTileBwdLPTSchedulerILb1ELi128ELb0EEEEEEEEEvNT_6ParamsE$_ZZN4cuteplIJNS_1CILi0EEES2_EJiiEEEDaRKNS_15ArithmeticTupleIJDpT_EEERKNS3_IJDpT0_EEEENKUlDpRKT_E_clIJiiEEEDaSH_)
$_ZN7cutlass13device_kernelIN5flash19enable_sm80_to_sm89INS1_16FlashAttnBwdSm80INS1_25CollectiveMainloopBwdSm80ILi2ELi2EN4cute5tupleIJNS5_1CILi128EEES8_NS7_ILi64EEEEEENS_10bfloat16_tEfNS_4arch4Sm80ELb1ELb0ELb1ELb1ELb0ELb0ELb0ELb0ELi2ELi4ELi4ELi4ELb0EEENS1_21CollectiveEpilogueBwdISA_SB_SD_Li256ELb1ELb0ELi2EEENS1_25SingleTileBwdLPTSchedulerILb1ELi128ELb0EEEEEEEEEvNT_6ParamsE$_ZZN4cuteplIJNS_1CILi0EEES2_EJiiEEEDaRKNS_15ArithmeticTupleIJDpT_EEERKNS3_IJDpT0_EEEENKUlDpRKT_E_clIJiiEEEDaSH_:
        /* <DEDUP_REMOVED lines=8> */
        .type           $_ZN7cutlass13device_kernelIN5flash19enable_sm80_to_sm89INS1_16FlashAttnBwdSm80INS1_25CollectiveMainloopBwdSm80ILi2ELi2EN4cute5tupleIJNS5_1CILi128EEES8_NS7_ILi64EEEEEENS_10bfloat16_tEfNS_4arch4Sm80ELb1ELb0ELb1ELb1ELb0ELb0ELb0ELb0ELi2ELi4ELi4ELi4ELb0EEENS1_21CollectiveEpilogueBwdISA_SB_SD_Li256ELb1ELb0ELi2EEENS1_25SingleTileBwdLPTSchedulerILb1ELi128ELb0EEEEEEEEEvNT_6ParamsE$_ZZN4cuteplIJNS_1CILi0EEEiEJS2_iEEEDaRKNS_15ArithmeticTupleIJDpT_EEERKNS3_IJDpT0_EEEENKUlDpRKT_E_clIJS2_iEEEDaSH_,@function
        .size           $_ZN7cutlass13device_kernelIN5flash19enable_sm80_to_sm89INS1_16FlashAttnBwdSm80INS1_25CollectiveMainloopBwdSm80ILi2ELi2EN4cute5tupleIJNS5_1CILi128EEES8_NS7_ILi64EEEEEENS_10bfloat16_tEfNS_4arch4Sm80ELb1ELb0ELb1ELb1ELb0ELb0ELb0ELb0ELi2ELi4ELi4ELi4ELb0EEENS1_21CollectiveEpilogueBwdISA_SB_SD_Li256ELb1ELb0ELi2EEENS1_25SingleTileBwdLPTSchedulerILb1ELi128ELb0EEEEEEEEEvNT_6ParamsE$_ZZN4cuteplIJNS_1CILi0EEEiEJS2_iEEEDaRKNS_15ArithmeticTupleIJDpT_EEERKNS3_IJDpT0_EEEENKUlDpRKT_E_clIJS2_iEEEDaSH_,($_ZN7cutlass13device_kernelIN5flash19enable_sm80_to_sm89INS1_16FlashAttnBwdSm80INS1_25CollectiveMainloopBwdSm80ILi2ELi2EN4cute5tupleIJNS5_1CILi128EEES8_NS7_ILi64EEEEEENS_10bfloat16_tEfNS_4arch4Sm80ELb1ELb0ELb1ELb1ELb0ELb0ELb0ELb0ELi2ELi4ELi4ELi4ELb0EEENS1_21CollectiveEpilogueBwdISA_SB_SD_Li256ELb1ELb0ELi2EEENS1_25SingleTileBwdLPTSchedulerILb1ELi128ELb0EEEEEEEEEvNT_6ParamsE$_ZZN4cuteplIJNS_1CILi0EEEiEJiEEEDaRKNS_15ArithmeticTupleIJDpT_EEERKNS3_IJDpT0_EEEENKUlDpRKT_E_clIJiiEEEDaSH_ - $_ZN7cutlass13device_kernelIN5flash19enable_sm80_to_sm89INS1_16FlashAttnBwdSm80INS1_25CollectiveMainloopBwdSm80ILi2ELi2EN4cute5tupleIJNS5_1CILi128EEES8_NS7_ILi64EEEEEENS_10bfloat16_tEfNS_4arch4Sm80ELb1ELb0ELb1ELb1ELb0ELb0ELb0ELb0ELi2ELi4ELi4ELi4ELb0EEENS1_21CollectiveEpilogueBwdISA_SB_SD_Li256ELb1ELb0ELi2EEENS1_25SingleTileBwdLPTSchedulerILb1ELi128ELb0EEEEEEEEEvNT_6ParamsE$_ZZN4cuteplIJNS_1CILi0EEEiEJS2_iEEEDaRKNS_15ArithmeticTupleIJDpT_EEERKNS3_IJDpT0_EEEENKUlDpRKT_E_clIJS2_iEEEDaSH_)
$_ZN7cutlass13device_kernelIN5flash19enable_sm80_to_sm89INS1_16FlashAttnBwdSm80INS1_25CollectiveMainloopBwdSm80ILi2ELi2EN4cute5tupleIJNS5_1CILi128EEES8_NS7_ILi64EEEEEENS_10bfloat16_tEfNS_4arch4Sm80ELb1ELb0ELb1ELb1ELb0ELb0ELb0ELb0ELi2ELi4ELi4ELi4ELb0EEENS1_21CollectiveEpilogueBwdISA_SB_SD_Li256ELb1ELb0ELi2EEENS1_25SingleTileBwdLPTSchedulerILb1ELi128ELb0EEEEEEEEEvNT_6ParamsE$_ZZN4cuteplIJNS_1CILi0EEEiEJS2_iEEEDaRKNS_15ArithmeticTupleIJDpT_EEERKNS3_IJDpT0_EEEENKUlDpRKT_E_clIJS2_iEEEDaSH_:
[----:B------:R-:W-:Y:S02]  /*118f0*/  IADD3 R11, R1, 0x13b8, RZ ;  /* 0x000013b8010b7810 */ /* 0x000fe40007ffe0ff */
[----:B------:R-:W-:Y:S02]  /*11900*/  MOV R6, 0x11930 ;  /* 0x0001193000067802 */ /* 0x000fe40000000f00 */
[----:B------:R-:W-:Y:S02]  /*11910*/  IADD3 R11, R11, c[0x0][0x20], RZ ;  /* 0x000008000b0b7a10 */ /* 0x000fe40007ffe0ff */
[----:B------:R-:W-:Y:S05]  /*11920*/  CALL.REL.NOINC `($_ZN7cutlass13device_kernelIN5flash19enable_sm80_to_sm89INS1_16FlashAttnBwdSm80INS1_25CollectiveMainloopBwdSm80ILi2ELi2EN4cute5tupleIJNS5_1CILi128EEES8_NS7_ILi64EEEEEENS_10bfloat16_tEfNS_4arch4Sm80ELb1ELb0ELb1ELb1ELb0ELb0ELb0ELb0ELi2ELi4ELi4ELi4ELb0EEENS1_21CollectiveEpilogueBwdISA_SB_SD_Li256ELb1ELb0ELi2EEENS1_25SingleTileBwdLPTSchedulerILb1ELi128ELb0EEEEEEEEEvNT_6ParamsE$_ZN4cute5tupleIJNS_1CILi0EEEiEEC2ERKS2_RKi) ;  /* 0xffffadd000007944 */ /* 0x000fea0003c3ffff */
[----:B------:R1:W5:Y:S01]  /*11930*/  LDL R3, [R1+0x13b8] ;  /* 0x0013b80001037983 */ /* 0x0003620000100800 */
[----:B------:R-:W-:-:S04]  /*11940*/  MOV R11, 0x0 ;  /* 0x00000000000b7802 */ /* 0x000fc80000000f00 */
[----:B------:R-:W-:Y:S05]  /*11950*/  RET.REL.NODEC R10 `(_ZN7cutlass13device_kernelIN5flash19enable_sm80_to_sm89INS1_16FlashAttnBwdSm80INS1_25CollectiveMainloopBwdSm80ILi2ELi2EN4cute5tupleIJNS5_1CILi128EEES8_NS7_ILi64EEEEEENS_10bfloat16_tEfNS_4arch4Sm80ELb1ELb0ELb1ELb1ELb0ELb0ELb0ELb0ELi2ELi4ELi4ELi4ELb0EEENS1_21CollectiveEpilogueBwdISA_SB_SD_Li256ELb1ELb0ELi2EEENS1_25SingleTileBwdLPTSchedulerILb1ELi128ELb0EEEEEEEEEvNT_6ParamsE) ;  /* 0xfffee6a00a007950 */ /* 0x000fea0003c3ffff */
        .type           $_ZN7cutlass13device_kernelIN5flash19enable_sm80_to_sm89INS1_16FlashAttnBwdSm80INS1_25CollectiveMainloopBwdSm80ILi2ELi2EN4cute5tupleIJNS5_1CILi128EEES8_NS7_ILi64EEEEEENS_10bfloat16_tEfNS_4arch4Sm80ELb1ELb0ELb1ELb1ELb0ELb0ELb0ELb0ELi2ELi4ELi4ELi4ELb0EEENS1_21CollectiveEpilogueBwdISA_SB_SD_Li256ELb1ELb0ELi2EEENS1_25SingleTileBwdLPTSchedulerILb1ELi128ELb0EEEEEEEEEvNT_6ParamsE$_ZZN4cuteplIJNS_1CILi0EEEiEJiEEEDaRKNS_15ArithmeticTupleIJDpT_EEERKNS3_IJDpT0_EEEENKUlDpRKT_E_clIJiiEEEDaSH_,@function
        .size           $_ZN7cutlass13device_kernelIN5flash19enable_sm80_to_sm89INS1_16FlashAttnBwdSm80INS1_25CollectiveMainloopBwdSm80ILi2ELi2EN4cute5tupleIJNS5_1CILi128EEES8_NS7_ILi64EEEEEENS_10bfloat16_tEfNS_4arch4Sm80ELb1ELb0ELb1ELb1ELb0ELb0ELb0ELb0ELi2ELi4ELi4ELi4ELb0EEENS1_21CollectiveEpilogueBwdISA_SB_SD_Li256ELb1ELb0ELi2EEENS1_25SingleTileBwdLPTSchedulerILb1ELi128ELb0EEEEEEEEEvNT_6ParamsE$_ZZN4cuteplIJNS_1CILi0EEEiEJiEEEDaRKNS_15ArithmeticTupleIJDpT_EEERKNS3_IJDpT0_EEEENKUlDpRKT_E_clIJiiEEEDaSH_,($_ZN7cutlass13device_kernelIN5flash19enable_sm80_to_sm89INS1_16FlashAttnBwdSm80INS1_25CollectiveMainloopBwdSm80ILi2ELi2EN4cute5tupleIJNS5_1CILi128EEES8_NS7_ILi64EEEEEENS_10bfloat16_tEfNS_4arch4Sm80ELb1ELb0ELb1ELb1ELb0ELb0ELb0ELb0ELi2ELi4ELi4ELi4ELb0EEENS1_21CollectiveEpilogueBwdISA_SB_SD_Li256ELb1ELb0ELi2EEENS1_25SingleTileBwdLPTSchedulerILb1ELi128ELb0EEEEEEEEEvNT_6ParamsE$_ZZN4cuteplIJiEJNS_1CILi0EEEEEEDaRKNS_15ArithmeticTupleIJDpT_EEERKNS3_IJDpT0_EEEENKUlDpRKT_E_clIJiEEEDaSH_ - $_ZN7cutlass13device_kernelIN5flash19enable_sm80_to_sm89INS1_16FlashAttnBwdSm80INS1_25CollectiveMainloopBwdSm80ILi2ELi2EN4cute5tupleIJNS5_1CILi128EEES8_NS7_ILi64EEEEEENS_10bfloat16_tEfNS_4arch4Sm80ELb1ELb0ELb1ELb1ELb0ELb0ELb0ELb0ELi2ELi4ELi4ELi4ELb0EEENS1_21CollectiveEpilogueBwdISA_SB_SD_Li256ELb1ELb0ELi2EEENS1_25SingleTileBwdLPTSchedulerILb1ELi128ELb0EEEEEEEEEvNT_6ParamsE$_ZZN4cuteplIJNS_1CILi0EEEiEJiEEEDaRKNS_15ArithmeticTupleIJDpT_EEERKNS3_IJDpT0_EEEENKUlDpRKT_E_clIJiiEEEDaSH_)
$_ZN7cutlass13device_kernelIN5flash19enable_sm80_to_sm89INS1_16FlashAttnBwdSm80INS1_25CollectiveMainloopBwdSm80ILi2ELi2EN4cute5tupleIJNS5_1CILi128EEES8_NS7_ILi64EEEEEENS_10bfloat16_tEfNS_4arch4Sm80ELb1ELb0ELb1ELb1ELb0ELb0ELb0ELb0ELi2ELi4ELi4ELi4ELb0EEENS1_21CollectiveEpilogueBwdISA_SB_SD_Li256ELb1ELb0ELi2EEENS1_25SingleTileBwdLPTSchedulerILb1ELi128ELb0EEEEEEEEEvNT_6ParamsE$_ZZN4cuteplIJNS_1CILi0EEEiEJiEEEDaRKNS_15ArithmeticTupleIJDpT_EEERKNS3_IJDpT0_EEEENKUlDpRKT_E_clIJiiEEEDaSH_:
[----:B------:R-:W-:Y:S01]  /*11960*/  IADD3 R3, R1, 0x13b8, RZ ;  /* 0x000013b801037810 */ /* 0x000fe20007ffe0ff */
[----:B------:R-:W-:Y:S01]  /*11970*/  IMAD.MOV.U32 R2, RZ, RZ, R81 ;  /* 0x000000ffff027224 */ /* 0x000fe200078e0051 */
[----:B------:R-:W-:Y:S02]  /*11980*/  MOV R6, 0x119b0 ;  /* 0x000119b000067802 */ /* 0x000fe40000000f00 */
[----:B------:R-:W-:Y:S02]  /*11990*/  IADD3 R3, R3, c[0x0][0x20], RZ ;  /* 0x0000080003037a10 */ /* 0x000fe40007ffe0ff */
[----:B------:R-:W-:Y:S05]  /*119a0*/  CALL.REL.NOINC `($_ZN7cutlass13device_kernelIN5flash19enable_sm80_to_sm89INS1_16FlashAttnBwdSm80INS1_25CollectiveMainloopBwdSm80ILi2ELi2EN4cute5tupleIJNS5_1CILi128EEES8_NS7_ILi64EEEEEENS_10bfloat16_tEfNS_4arch4Sm80ELb1ELb0ELb1ELb1ELb0ELb0ELb0ELb0ELi2ELi4ELi4ELi4ELb0EEENS1_21CollectiveEpilogueBwdISA_SB_SD_Li256ELb1ELb0ELi2EEENS1_25SingleTileBwdLPTSchedulerILb1ELi128ELb0EEEEEEEEEvNT_6ParamsE$_ZN4cute5tupleIJiiEEC2ERKiS3_) ;  /* 0xffffaed000007944 */ /* 0x000fea0003c3ffff */
[----:B------:R1:W5:Y:S01]  /*119b0*/  LDL.64 R18, [R1+0x13b8] ;  /* 0x0013b80001127983 */ /* 0x0003620000100a00 */
[----:B------:R-:W-:Y:S02]  /*119c0*/  MOV R2, R4 ;  /* 0x0000000400027202 */ /* 0x000fe40000000f00 */
[----:B------:R-:W-:-:S04]  /*119d0*/  MOV R3, 0x0 ;  /* 0x0000000000037802 */ /* 0x000fc80000000f00 */
[----:B------:R-:W-:Y:S05]  /*119e0*/  RET.REL.NODEC R2 `(_ZN7cutlass13device_kernelIN5flash19enable_sm80_to_sm89INS1_16FlashAttnBwdSm80INS1_25CollectiveMainloopBwdSm80ILi2ELi2EN4cute5tupleIJNS5_1CILi128EEES8_NS7_ILi64EEEEEENS_10bfloat16_tEfNS_4arch4Sm80ELb1ELb0ELb1ELb1ELb0ELb0ELb0ELb0ELi2ELi4ELi4ELi4ELb0EEENS1_21CollectiveEpilogueBwdISA_SB_SD_Li256ELb1ELb0ELi2EEENS1_25SingleTileBwdLPTSchedulerILb1ELi128ELb0EEEEEEEEEvNT_6ParamsE) ;  /* 0xfffee61002007950 */ /* 0x000fea0003c3ffff */
        .type           $_ZN7cutlass13device_kernelIN5flash19enable_sm80_to_sm89INS1_16FlashAttnBwdSm80INS1_25CollectiveMainloopBwdSm80ILi2ELi2EN4cute5tupleIJNS5_1CILi128EEES8_NS7_ILi64EEEEEENS_10bfloat16_tEfNS_4arch4Sm80ELb1ELb0ELb1ELb1ELb0ELb0ELb0ELb0ELi2ELi4ELi4ELi4ELb0EEENS1_21CollectiveEpilogueBwdISA_SB_SD_Li256ELb1ELb0ELi2EEENS1_25SingleTileBwdLPTSchedulerILb1ELi128ELb0EEEEEEEEEvNT_6ParamsE$_ZZN4cuteplIJiEJNS_1CILi0EEEEEEDaRKNS_15ArithmeticTupleIJDpT_EEERKNS3_IJDpT0_EEEENKUlDpRKT_E_clIJiEEEDaSH_,@function
        .size           $_ZN7cutlass13device_kernelIN5flash19enable_sm80_to_sm89INS1_16FlashAttnBwdSm80INS1_25CollectiveMainloopBwdSm80ILi2ELi2EN4cute5tupleIJNS5_1CILi128EEES8_NS7_ILi64EEEEEENS_10bfloat16_tEfNS_4arch4Sm80ELb1ELb0ELb1ELb1ELb0ELb0ELb0ELb0ELi2ELi4ELi4ELi4ELb0EEENS1_21CollectiveEpilogueBwdISA_SB_SD_Li256ELb1ELb0ELi2EEENS1_25SingleTileBwdLPTSchedulerILb1ELi128ELb0EEEEEEEEEvNT_6ParamsE$_ZZN4cuteplIJiEJNS_1CILi0EEEEEEDaRKNS_15ArithmeticTupleIJDpT_EEERKNS3_IJDpT0_EEEENKUlDpRKT_E_clIJiEEEDaSH_,($_ZN7cutlass13device_kernelIN5flash19enable_sm80_to_sm89INS1_16FlashAttnBwdSm80INS1_25CollectiveMainloopBwdSm80ILi2ELi2EN4cute5tupleIJNS5_1CILi128EEES8_NS7_ILi64EEEEEENS_10bfloat16_tEfNS_4arch4Sm80ELb1ELb0ELb1ELb1ELb0ELb0ELb0ELb0ELi2ELi4ELi4ELi4ELb0EEENS1_21CollectiveEpilogueBwdISA_SB_SD_Li256ELb1ELb0ELi2EEENS1_25SingleTileBwdLPTSchedulerILb1ELi128ELb0EEEEEEEEEvNT_6ParamsE$_ZZN4cuteplIJiEJNS_1CILi0EEES2_EEEDaRKNS_15ArithmeticTupleIJDpT_EEERKNS3_IJDpT0_EEEENKUlDpRKT_E_clIJiS2_EEEDaSH_ - $_ZN7cutlass13device_kernelIN5flash19enable_sm80_to_sm89INS1_16FlashAttnBwdSm80INS1_25CollectiveMainloopBwdSm80ILi2ELi2EN4cute5tupleIJNS5_1CILi128EEES8_NS7_ILi64EEEEEENS_10bfloat16_tEfNS_4arch4Sm80ELb1ELb0ELb1ELb1ELb0ELb0ELb0ELb0ELi2ELi4ELi4ELi4ELb0EEENS1_21CollectiveEpilogueBwdISA_SB_SD_Li256ELb1ELb0ELi2EEENS1_25SingleTileBwdLPTSchedulerILb1ELi128ELb0EEEEEEEEEvNT_6ParamsE$_ZZN4cuteplIJiEJNS_1CILi0EEEEEEDaRKNS_15ArithmeticTupleIJDpT_EEERKNS3_IJDpT0_EEEENKUlDpRKT_E_clIJiEEEDaSH_)
$_ZN7cutlass13device_kernelIN5flash19enable_sm80_to_sm89INS1_16FlashAttnBwdSm80INS1_25CollectiveMainloopBwdSm80ILi2ELi2EN4cute5tupleIJNS5_1CILi128EEES8_NS7_ILi64EEEEEENS_10bfloat16_tEfNS_4arch4Sm80ELb1ELb0ELb1ELb1ELb0ELb0ELb0ELb0ELi2ELi4ELi4ELi4ELb0EEENS1_21CollectiveEpilogueBwdISA_SB_SD_Li256ELb1ELb0ELi2EEENS1_25SingleTileBwdLPTSchedulerILb1ELi128ELb0EEEEEEEEEvNT_6ParamsE$_ZZN4cuteplIJiEJNS_1CILi0EEEEEEDaRKNS_15ArithmeticTupleIJDpT_EEERKNS3_IJDpT0_EEEENKUlDpRKT_E_clIJiEEEDaSH_:
[----:B------:R-:W-:Y:S02]  /*119f0*/  IADD3 R2, R1, 0x16a8, RZ ;  /* 0x000016a801027810 */ /* 0x000fe40007ffe0ff */
[----:B------:R-:W-:Y:S02]  /*11a00*/  MOV R10, 0x11a30 ;  /* 0x00011a30000a7802 */ /* 0x000fe40000000f00 */
[----:B------:R-:W-:Y:S02]  /*11a10*/  IADD3 R2, R2, c[0x0][0x20], RZ ;  /* 0x0000080002027a10 */ /* 0x000fe40007ffe0ff */
[----:B------:R-:W-:Y:S05]  /*11a20*/  CALL.REL.NOINC `($_ZN7cutlass13device_kernelIN5flash19enable_sm80_to_sm89INS1_16FlashAttnBwdSm80INS1_25CollectiveMainloopBwdSm80ILi2ELi2EN4cute5tupleIJNS5_1CILi128EEES8_NS7_ILi64EEEEEENS_10bfloat16_tEfNS_4arch4Sm80ELb1ELb0ELb1ELb1ELb0ELb0ELb0ELb0ELi2ELi4ELi4ELi4ELb0EEENS1_21CollectiveEpilogueBwdISA_SB_SD_Li256ELb1ELb0ELi2EEENS1_25SingleTileBwdLPTSchedulerILb1ELi128ELb0EEEEEEEEEvNT_6ParamsE$_ZN4cute5tupleIJiEEC2ERKi) ;  /* 0xffffadc000007944 */ /* 0x000fea0003c3ffff */
[----:B------:R1:W5:Y:S01]  /*11a30*/  LDL R2, [R1+0x16a8] ;  /* 0x0016a80001027983 */ /* 0x0003620000100800 */
[----:B------:R-:W-:-:S04]  /*11a40*/  MOV R17, 0x0 ;  /* 0x0000000000117802 */ /* 0x000fc80000000f00 */
[----:B------:R-:W-:Y:S05]  /*11a50*/  RET.REL.NODEC R16 `(_ZN7cutlass13device_kernelIN5flash19enable_sm80_to_sm89INS1_16FlashAttnBwdSm80INS1_25CollectiveMainloopBwdSm80ILi2ELi2EN4cute5tupleIJNS5_1CILi128EEES8_NS7_ILi64EEEEEENS_10bfloat16_tEfNS_4arch4Sm80ELb1ELb0ELb1ELb1ELb0ELb0ELb0ELb0ELi2ELi4ELi4ELi4ELb0EEENS1_21CollectiveEpilogueBwdISA_SB_SD_Li256ELb1ELb0ELi2EEENS1_25SingleTileBwdLPTSchedulerILb1ELi128ELb0EEEEEEEEEvNT_6ParamsE) ;  /* 0xfffee5a010007950 */ /* 0x000fea0003c3ffff */
        .type           $_ZN7cutlass13device_kernelIN5flash19enable_sm80_to_sm89INS1_16FlashAttnBwdSm80INS1_25CollectiveMainloopBwdSm80ILi2ELi2EN4cute5tupleIJNS5_1CILi128EEES8_NS7_ILi64EEEEEENS_10bfloat16_tEfNS_4arch4Sm80ELb1ELb0ELb1ELb1ELb0ELb0ELb0ELb0ELi2ELi4ELi4ELi4ELb0EEENS1_21CollectiveEpilogueBwdISA_SB_SD_Li256ELb1ELb0ELi2EEENS1_25SingleTileBwdLPTSchedulerILb1ELi128ELb0EEEEEEEEEvNT_6ParamsE$_ZZN4cuteplIJiEJNS_1CILi0EEES2_EEEDaRKNS_15ArithmeticTupleIJDpT_EEERKNS3_IJDpT0_EEEENKUlDpRKT_E_clIJiS2_EEEDaSH_,@function
        .size           $_ZN7cutlass13device_kernelIN5flash19enable_sm80_to_sm89INS1_16FlashAttnBwdSm80INS1_25CollectiveMainloopBwdSm80ILi2ELi2EN4cute5tupleIJNS5_1CILi128EEES8_NS7_ILi64EEEEEENS_10bfloat16_tEfNS_4arch4Sm80ELb1ELb0ELb1ELb1ELb0ELb0ELb0ELb0ELi2ELi4ELi4ELi4ELb0EEENS1_21CollectiveEpilogueBwdISA_SB_SD_Li256ELb1ELb0ELi2EEENS1_25SingleTileBwdLPTSchedulerILb1ELi128ELb0EEEEEEEEEvNT_6ParamsE$_ZZN4cuteplIJiEJNS_1CILi0EEES2_EEEDaRKNS_15ArithmeticTupleIJDpT_EEERKNS3_IJDpT0_EEEENKUlDpRKT_E_clIJiS2_EEEDaSH_,($_ZN7cutlass13device_kernelIN5flash19enable_sm80_to_sm89INS1_16FlashAttnBwdSm80INS1_25CollectiveMainloopBwdSm80ILi2ELi2EN4cute5tupleIJNS5_1CILi128EEES8_NS7_ILi64EEEEEENS_10bfloat16_tEfNS_4arch4Sm80ELb1ELb0ELb1ELb1ELb0ELb0ELb0ELb0ELi2ELi4ELi4ELi4ELb0EEENS1_21CollectiveEpilogueBwdISA_SB_SD_Li256ELb1ELb0ELi2EEENS1_25SingleTileBwdLPTSchedulerILb1ELi128ELb0EEEEEEEEEvNT_6ParamsE$_ZZN4cuteplIJiEJNS_1CILi0EEEiEEEDaRKNS_15ArithmeticTupleIJDpT_EEERKNS3_IJDpT0_EEEENKUlDpRKT_E_clIJiiEEEDaSH_ - $_ZN7cutlass13device_kernelIN5flash19enable_sm80_to_sm89INS1_16FlashAttnBwdSm80INS1_25CollectiveMainloopBwdSm80ILi2ELi2EN4cute5tupleIJNS5_1CILi128EEES8_NS7_ILi64EEEEEENS_10bfloat16_tEfNS_4arch4Sm80ELb1ELb0ELb1ELb1ELb0ELb0ELb0ELb0ELi2ELi4ELi4ELi4ELb0EEENS1_21CollectiveEpilogueBwdISA_SB_SD_Li256ELb1ELb0ELi2EEENS1_25SingleTileBwdLPTSchedulerILb1ELi128ELb0EEEEEEEEEvNT_6ParamsE$_ZZN4cuteplIJiEJNS_1CILi0EEES2_EEEDaRKNS_15ArithmeticTupleIJDpT_EEERKNS3_IJDpT0_EEEENKUlDpRKT_E_clIJiS2_EEEDaSH_)
$_ZN7cutlass13device_kernelIN5flash19enable_sm80_to_sm89INS1_16FlashAttnBwdSm80INS1_25CollectiveMainloopBwdSm80ILi2ELi2EN4cute5tupleIJNS5_1CILi128EEES8_NS7_ILi64EEEEEENS_10bfloat16_tEfNS_4arch4Sm80ELb1ELb0ELb1ELb1ELb0ELb0ELb0ELb0ELi2ELi4ELi4ELi4ELb0EEENS1_21CollectiveEpilogueBwdISA_SB_SD_Li256ELb1ELb0ELi2EEENS1_25SingleTileBwdLPTSchedulerILb1ELi128ELb0EEEEEEEEEvNT_6ParamsE$_ZZN4cuteplIJiEJNS_1CILi0EEES2_EEEDaRKNS_15ArithmeticTupleIJDpT_EEERKNS3_IJDpT0_EEEENKUlDpRKT_E_clIJiS2_EEEDaSH_:
[----:B------:R-:W-:Y:S02]  /*11a60*/  IADD3 R2, R1, 0x13b8, RZ ;  /* 0x000013b801027810 */ /* 0x000fe40007ffe0ff */
[----:B------:R-:W-:Y:S02]  /*11a70*/  MOV R10, 0x11aa0 ;  /* 0x00011aa0000a7802 */ /* 0x000fe40000000f00 */
[----:B------:R-:W-:Y:S02]  /*11a80*/  IADD3 R2, R2, c[0x0][0x20], RZ ;  /* 0x0000080002027a10 */ /* 0x000fe40007ffe0ff */
[----:B------:R-:W-:Y:S05]  /*11a90*/  CALL.REL.NOINC `($_ZN7cutlass13device_kernelIN5flash19enable_sm80_to_sm89INS1_16FlashAttnBwdSm80INS1_25CollectiveMainloopBwdSm80ILi2ELi2EN4cute5tupleIJNS5_1CILi128EEES8_NS7_ILi64EEEEEENS_10bfloat16_tEfNS_4arch4Sm80ELb1ELb0ELb1ELb1ELb0ELb0ELb0ELb0ELi2ELi4ELi4ELi4ELb0EEENS1_21CollectiveEpilogueBwdISA_SB_SD_Li256ELb1ELb0ELi2EEENS1_25SingleTileBwdLPTSchedulerILb1ELi128ELb0EEEEEEEEEvNT_6ParamsE$_ZN4cute5tupleIJiNS_1CILi0EEEEEC2ERKiRKS2_) ;  /* 0xffffada000007944 */ /* 0x000fea0003c3ffff */
[----:B-1----:R1:W5:Y:S01]  /*11aa0*/  LDL R3, [R1+0x13b8] ;  /* 0x0013b80001037983 */ /* 0x0023620000100800 */
[----:B------:R-:W-:-:S04]  /*11ab0*/  MOV R51, 0x0 ;  /* 0x0000000000337802 */ /* 0x000fc80000000f00 */
[----:B------:R-:W-:Y:S05]  /*11ac0*/  RET.REL.NODEC R50 `(_ZN7cutlass13device_kernelIN5flash19enable_sm80_to_sm89INS1_16FlashAttnBwdSm80INS1_25CollectiveMainloopBwdSm80ILi2ELi2EN4cute5tupleIJNS5_1CILi128EEES8_NS7_ILi64EEEEEENS_10bfloat16_tEfNS_4arch4Sm80ELb1ELb0ELb1ELb1ELb0ELb0ELb0ELb0ELi2ELi4ELi4ELi4ELb0EEENS1_21CollectiveEpilogueBwdISA_SB_SD_Li256ELb1ELb0ELi2EEENS1_25SingleTileBwdLPTSchedulerILb1ELi128ELb0EEEEEEEEEvNT_6ParamsE) ;  /* 0xfffee53032007950 */ /* 0x000fea0003c3ffff */
        .type           $_ZN7cutlass13device_kernelIN5flash19enable_sm80_to_sm89INS1_16FlashAttnBwdSm80INS1_25CollectiveMainloopBwdSm80ILi2ELi2EN4cute5tupleIJNS5_1CILi128EEES8_NS7_ILi64EEEEEENS_10bfloat16_tEfNS_4arch4Sm80ELb1ELb0ELb1ELb1ELb0ELb0ELb0ELb0ELi2ELi4ELi4ELi4ELb0EEENS1_21CollectiveEpilogueBwdISA_SB_SD_Li256ELb1ELb0ELi2EEENS1_25SingleTileBwdLPTSchedulerILb1ELi128ELb0EEEEEEEEEvNT_6ParamsE$_ZZN4cuteplIJiEJNS_1CILi0EEEiEEEDaRKNS_15ArithmeticTupleIJDpT_EEERKNS3_IJDpT0_EEEENKUlDpRKT_E_clIJiiEEEDaSH_,@function
        .size           $_ZN7cutlass13device_kernelIN5flash19enable_sm80_to_sm89INS1_16FlashAttnBwdSm80INS1_25CollectiveMainloopBwdSm80ILi2ELi2EN4cute5tupleIJNS5_1CILi128EEES8_NS7_ILi64EEEEEENS_10bfloat16_tEfNS_4arch4Sm80ELb1ELb0ELb1ELb1ELb0ELb0ELb0ELb0ELi2ELi4ELi4ELi4ELb0EEENS1_21CollectiveEpilogueBwdISA_SB_SD_Li256ELb1ELb0ELi2EEENS1_25SingleTileBwdLPTSchedulerILb1ELi128ELb0EEEEEEEEEvNT_6ParamsE$_ZZN4cuteplIJiEJNS_1CILi0EEEiEEEDaRKNS_15ArithmeticTupleIJDpT_EEERKNS3_IJDpT0_EEEENKUlDpRKT_E_clIJiiEEEDaSH_,($_ZN7cutlass13device_kernelIN5flash19enable_sm80_to_sm89INS1_16FlashAttnBwdSm80INS1_25CollectiveMainloopBwdSm80ILi2ELi2EN4cute5tupleIJNS5_1CILi128EEES8_NS7_ILi64EEEEEENS_10bfloat16_tEfNS_4arch4Sm80ELb1ELb0ELb1ELb1ELb0ELb0ELb0ELb0ELi2ELi4ELi4ELi4ELb0EEENS1_21CollectiveEpilogueBwdISA_SB_SD_Li256ELb1ELb0ELi2EEENS1_25SingleTileBwdLPTSchedulerILb1ELi128ELb0EEEEEEEEEvNT_6ParamsE$_ZZN4cuteplIJiEJiEEEDaRKNS_15ArithmeticTupleIJDpT_EEERKNS1_IJDpT0_EEEENKUlDpRKT_E_clIJiEEEDaSF_ - $_ZN7cutlass13device_kernelIN5flash19enable_sm80_to_sm89INS1_16FlashAttnBwdSm80INS1_25CollectiveMainloopBwdSm80ILi2ELi2EN4cute5tupleIJNS5_1CILi128EEES8_NS7_ILi64EEEEEENS_10bfloat16_tEfNS_4arch4Sm80ELb1ELb0ELb1ELb1ELb0ELb0ELb0ELb0ELi2ELi4ELi4ELi4ELb0EEENS1_21CollectiveEpilogueBwdISA_SB_SD_Li256ELb1ELb0ELi2EEENS1_25SingleTileBwdLPTSchedulerILb1ELi128ELb0EEEEEEEEEvNT_6ParamsE$_ZZN4cuteplIJiEJNS_1CILi0EEEiEEEDaRKNS_15ArithmeticTupleIJDpT_EEERKNS3_IJDpT0_EEEENKUlDpRKT_E_clIJiiEEEDaSH_)
$_ZN7cutlass13device_kernelIN5flash19enable_sm80_to_sm89INS1_16FlashAttnBwdSm80INS1_25CollectiveMainloopBwdSm80ILi2ELi2EN4cute5tupleIJNS5_1CILi128EEES8_NS7_ILi64EEEEEENS_10bfloat16_tEfNS_4arch4Sm80ELb1ELb0ELb1ELb1ELb0ELb0ELb0ELb0ELi2ELi4ELi4ELi4ELb0EEENS1_21CollectiveEpilogueBwdISA_SB_SD_Li256ELb1ELb0ELi2EEENS1_25SingleTileBwdLPTSchedulerILb1ELi128ELb0EEEEEEEEEvNT_6ParamsE$_ZZN4cuteplIJiEJNS_1CILi0EEEiEEEDaRKNS_15ArithmeticTupleIJDpT_EEERKNS3_IJDpT0_EEEENKUlDpRKT_E_clIJiiEEEDaSH_:
        /* <DEDUP_REMOVED lines=8> */
        .type           $_ZN7cutlass13device_kernelIN5flash19enable_sm80_to_sm89INS1_16FlashAttnBwdSm80INS1_25CollectiveMainloopBwdSm80ILi2ELi2EN4cute5tupleIJNS5_1CILi128EEES8_NS7_ILi64EEEEEENS_10bfloat16_tEfNS_4arch4Sm80ELb1ELb0ELb1ELb1ELb0ELb0ELb0ELb0ELi2ELi4ELi4ELi4ELb0EEENS1_21CollectiveEpilogueBwdISA_SB_SD_Li256ELb1ELb0ELi2EEENS1_25SingleTileBwdLPTSchedulerILb1ELi128ELb0EEEEEEEEEvNT_6ParamsE$_ZZN4cuteplIJiEJiEEEDaRKNS_15ArithmeticTupleIJDpT_EEERKNS1_IJDpT0_EEEENKUlDpRKT_E_clIJiEEEDaSF_,@function
        .size           $_ZN7cutlass13device_kernelIN5flash19enable_sm80_to_sm89INS1_16FlashAttnBwdSm80INS1_25CollectiveMainloopBwdSm80ILi2ELi2EN4cute5tupleIJNS5_1CILi128EEES8_NS7_ILi64EEEEEENS_10bfloat16_tEfNS_4arch4Sm80ELb1ELb0ELb1ELb1ELb0ELb0ELb0ELb0ELi2ELi4ELi4ELi4ELb0EEENS1_21CollectiveEpilogueBwdISA_SB_SD_Li256ELb1ELb0ELi2EEENS1_25SingleTileBwdLPTSchedulerILb1ELi128ELb0EEEEEEEEEvNT_6ParamsE$_ZZN4cuteplIJiEJiEEEDaRKNS_15ArithmeticTupleIJDpT_EEERKNS1_IJDpT0_EEEENKUlDpRKT_E_clIJiEEEDaSF_,($_ZN7cutlass13device_kernelIN5flash19enable_sm80_to_sm89INS1_16FlashAttnBwdSm80INS1_25CollectiveMainloopBwdSm80ILi2ELi2EN4cute5tupleIJNS5_1CILi128EEES8_NS7_ILi64EEEEEENS_10bfloat16_tEfNS_4arch4Sm80ELb1ELb0ELb1ELb1ELb0ELb0ELb0ELb0ELi2ELi4ELi4ELi4ELb0EEENS1_21CollectiveEpilogueBwdISA_SB_SD_Li256ELb1ELb0ELi2EEENS1_25SingleTileBwdLPTSchedulerILb1ELi128ELb0EEEEEEEEEvNT_6ParamsE$_ZZN4cuteplIJiiEJNS_1CILi0EEES2_EEEDaRKNS_15ArithmeticTupleIJDpT_EEERKNS3_IJDpT0_EEEENKUlDpRKT_E_clIJiiEEEDaSH_ - $_ZN7cutlass13device_kernelIN5flash19enable_sm80_to_sm89INS1_16FlashAttnBwdSm80INS1_25CollectiveMainloopBwdSm80ILi2ELi2EN4cute5tupleIJNS5_1CILi128EEES8_NS7_ILi64EEEEEENS_10bfloat16_tEfNS_4arch4Sm80ELb1ELb0ELb1ELb1ELb0ELb0ELb0ELb0ELi2ELi4ELi4ELi4ELb0EEENS1_21CollectiveEpilogueBwdISA_SB_SD_Li256ELb1ELb0ELi2EEENS1_25SingleTileBwdLPTSchedulerILb1ELi128ELb0EEEEEEEEEvNT_6ParamsE$_ZZN4cuteplIJiEJiEEEDaRKNS_15ArithmeticTupleIJDpT_EEERKNS1_IJDpT0_EEEENKUlDpRKT_E_clIJiEEEDaSF_)
$_ZN7cutlass13device_kernelIN5flash19enable_sm80_to_sm89INS1_16FlashAttnBwdSm80INS1_25CollectiveMainloopBwdSm80ILi2ELi2EN4cute5tupleIJNS5_1CILi128EEES8_NS7_ILi64EEEEEENS_10bfloat16_tEfNS_4arch4Sm80ELb1ELb0ELb1ELb1ELb0ELb0ELb0ELb0ELi2ELi4ELi4ELi4ELb0EEENS1_21CollectiveEpilogueBwdISA_SB_SD_Li256ELb1ELb0ELi2EEENS1_25SingleTileBwdLPTSchedulerILb1ELi128ELb0EEEEEEEEEvNT_6ParamsE$_ZZN4cuteplIJiEJiEEEDaRKNS_15ArithmeticTupleIJDpT_EEERKNS1_IJDpT0_EEEENKUlDpRKT_E_clIJiEEEDaSF_:
[----:B------:R-:W-:Y:S02]  /*11b50*/  IADD3 R2, R1, 0x13b8, RZ ;  /* 0x000013b801027810 */ /* 0x000fe40007ffe0ff */
[----:B------:R-:W-:Y:S02]  /*11b60*/  MOV R10, 0x11b90 ;  /* 0x00011b90000a7802 */ /* 0x000fe40000000f00 */
[----:B------:R-:W-:Y:S02]  /*11b70*/  IADD3 R2, R2, c[0x0][0x20], RZ ;  /* 0x0000080002027a10 */ /* 0x000fe40007ffe0ff */
[----:B------:R-:W-:Y:S05]  /*11b80*/  CALL.REL.NOINC `($_ZN7cutlass13device_kernelIN5flash19enable_sm80_to_sm89INS1_16FlashAttnBwdSm80INS1_25CollectiveMainloopBwdSm80ILi2ELi2EN4cute5tupleIJNS5_1CILi128EEES8_NS7_ILi64EEEEEENS_10bfloat16_tEfNS_4arch4Sm80ELb1ELb0ELb1ELb1ELb0ELb0ELb0ELb0ELi2ELi4ELi4ELi4ELb0EEENS1_21CollectiveEpilogueBwdISA_SB_SD_Li256ELb1ELb0ELi2EEENS1_25SingleTileBwdLPTSchedulerILb1ELi128ELb0EEEEEEEEEvNT_6ParamsE$_ZN4cute5tupleIJiEEC2ERKi) ;  /* 0xffffac6000007944 */ /* 0x000fea0003c3ffff */
[----:B------:R1:W5:Y:S01]  /*11b90*/  LDL R3, [R1+0x13b8] ;  /* 0x0013b80001037983 */ /* 0x0003620000100800 */
[----:B------:R-:W-:Y:S02]  /*11ba0*/  MOV R8, R6 ;  /* 0x0000000600087202 */ /* 0x000fe40000000f00 */
[----:B------:R-:W-:-:S04]  /*11bb0*/  MOV R9, 0x0 ;  /* 0x0000000000097802 */ /* 0x000fc80000000f00 */
[----:B------:R-:W-:Y:S05]  /*11bc0*/  RET.REL.NODEC R8 `(_ZN7cutlass13device_kernelIN5flash19enable_sm80_to_sm89INS1_16FlashAttnBwdSm80INS1_25CollectiveMainloopBwdSm80ILi2ELi2EN4cute5tupleIJNS5_1CILi128EEES8_NS7_ILi64EEEEEENS_10bfloat16_tEfNS_4arch4Sm80ELb1ELb0ELb1ELb1ELb0ELb0ELb0ELb0ELi2ELi4ELi4ELi4ELb0EEENS1_21CollectiveEpilogueBwdISA_SB_SD_Li256ELb1ELb0ELi2EEENS1_25SingleTileBwdLPTSchedulerILb1ELi128ELb0EEEEEEEEEvNT_6ParamsE) ;  /* 0xfffee43008007950 */ /* 0x000fea0003c3ffff */
        .type           $_ZN7cutlass13device_kernelIN5flash19enable_sm80_to_sm89INS1_16FlashAttnBwdSm80INS1_25CollectiveMainloopBwdSm80ILi2ELi2EN4cute5tupleIJNS5_1CILi128EEES8_NS7_ILi64EEEEEENS_10bfloat16_tEfNS_4arch4Sm80ELb1ELb0ELb1ELb1ELb0ELb0ELb0ELb0ELi2ELi4ELi4ELi4ELb0EEENS1_21CollectiveEpilogueBwdISA_SB_SD_Li256ELb1ELb0ELi2EEENS1_25SingleTileBwdLPTSchedulerILb1ELi128ELb0EEEEEEEEEvNT_6ParamsE$_ZZN4cuteplIJiiEJNS_1CILi0EEES2_EEEDaRKNS_15ArithmeticTupleIJDpT_EEERKNS3_IJDpT0_EEEENKUlDpRKT_E_clIJiiEEEDaSH_,@function
        .size           $_ZN7cutlass13device_kernelIN5flash19enable_sm80_to_sm89INS1_16FlashAttnBwdSm80INS1_25CollectiveMainloopBwdSm80ILi2ELi2EN4cute5tupleIJNS5_1CILi128EEES8_NS7_ILi64EEEEEENS_10bfloat16_tEfNS_4arch4Sm80ELb1ELb0ELb1ELb1ELb0ELb0ELb0ELb0ELi2ELi4ELi4ELi4ELb0EEENS1_21CollectiveEpilogueBwdISA_SB_SD_Li256ELb1ELb0ELi2EEENS1_25SingleTileBwdLPTSchedulerILb1ELi128ELb0EEEEEEEEEvNT_6ParamsE$_ZZN4cuteplIJiiEJNS_1CILi0EEES2_EEEDaRKNS_15ArithmeticTupleIJDpT_EEERKNS3_IJDpT0_EEEENKUlDpRKT_E_clIJiiEEEDaSH_,($_ZN7cutlass13device_kernelIN5flash19enable_sm80_to_sm89INS1_16FlashAttnBwdSm80INS1_25CollectiveMainloopBwdSm80ILi2ELi2EN4cute5tupleIJNS5_1CILi128EEES8_NS7_ILi64EEEEEENS_10bfloat16_tEfNS_4arch4Sm80ELb1ELb0ELb1ELb1ELb0ELb0ELb0ELb0ELi2ELi4ELi4ELi4ELb0EEENS1_21CollectiveEpilogueBwdISA_SB_SD_Li256ELb1ELb0ELi2EEENS1_25SingleTileBwdLPTSchedulerILb1ELi128ELb0EEEEEEEEEvNT_6ParamsE$_ZZN4cuteplIJiiEJiNS_1CILi0EEEEEEDaRKNS_15ArithmeticTupleIJDpT_EEERKNS3_IJDpT0_EEEENKUlDpRKT_E_clIJiiEEEDaSH_ - $_ZN7cutlass13device_kernelIN5flash19enable_sm80_to_sm89INS1_16FlashAttnBwdSm80INS1_25CollectiveMainloopBwdSm80ILi2ELi2EN4cute5tupleIJNS5_1CILi128EEES8_NS7_ILi64EEEEEENS_10bfloat16_tEfNS_4arch4Sm80ELb1ELb0ELb1ELb1ELb0ELb0ELb0ELb0ELi2ELi4ELi4ELi4ELb0EEENS1_21CollectiveEpilogueBwdISA_SB_SD_Li256ELb1ELb0ELi2EEENS1_25SingleTileBwdLPTSchedulerILb1ELi128ELb0EEEEEEEEEvNT_6ParamsE$_ZZN4cuteplIJiiEJNS_1CILi0EEES2_EEEDaRKNS_15ArithmeticTupleIJDpT_EEERKNS3_IJDpT0_EEEENKUlDpRKT_E_clIJiiEEEDaSH_)
$_ZN7cutlass13device_kernelIN5flash19enable_sm80_to_sm89INS1_16FlashAttnBwdSm80INS1_25CollectiveMainloopBwdSm80ILi2ELi2EN4cute5tupleIJNS5_1CILi128EEES8_NS7_ILi64EEEEEENS_10bfloat16_tEfNS_4arch4Sm80ELb1ELb0ELb1ELb1ELb0ELb0ELb0ELb0ELi2ELi4ELi4ELi4ELb0EEENS1_21CollectiveEpilogueBwdISA_SB_SD_Li256ELb1ELb0ELi2EEENS1_25SingleTileBwdLPTSchedulerILb1ELi128ELb0EEEEEEEEEvNT_6ParamsE$_ZZN4cuteplIJiiEJNS_1CILi0EEES2_EEEDaRKNS_15ArithmeticTupleIJDpT_EEERKNS3_IJDpT0_EEEENKUlDpRKT_E_clIJiiEEEDaSH_:
[----:B------:R-:W-:Y:S01]  /*11bd0*/  IADD3 R3, R1, 0x16a8, RZ ;  /* 0x000016a801037810 */ /* 0x000fe20007ffe0ff */
[----:B------:R-:W-:Y:S01]  /*11be0*/  IMAD.MOV.U32 R10, RZ, RZ, R4 ;  /* 0x000000ffff0a7224 */ /* 0x000fe200078e0004 */
[----:B------:R-:W-:Y:S01]  /*11bf0*/  MOV R6, 0x11c30 ;  /* 0x00011c3000067802 */ /* 0x000fe20000000f00 */
[----:B------:R-:W-:Y:S01]  /*11c00*/  IMAD.MOV.U32 R2, RZ, RZ, R81 ;  /* 0x000000ffff027224 */ /* 0x000fe200078e0051 */
[----:B------:R-:W-:Y:S02]  /*11c10*/  IADD3 R3, R3, c[0x0][0x20], RZ ;  /* 0x0000080003037a10 */ /* 0x000fe40007ffe0ff */
[----:B------:R-:W-:Y:S05]  /*11c20*/  CALL.REL.NOINC `($_ZN7cutlass13device_kernelIN5flash19enable_sm80_to_sm89INS1_16FlashAttnBwdSm80INS1_25CollectiveMainloopBwdSm80ILi2ELi2EN4cute5tupleIJNS5_1CILi128EEES8_NS7_ILi64EEEEEENS_10bfloat16_tEfNS_4arch4Sm80ELb1ELb0ELb1ELb1ELb0ELb0ELb0ELb0ELi2ELi4ELi4ELi4ELb0EEENS1_21CollectiveEpilogueBwdISA_SB_SD_Li256ELb1ELb0ELi2EEENS1_25SingleTileBwdLPTSchedulerILb1ELi128ELb0EEEEEEEEEvNT_6ParamsE$_ZN4cute5tupleIJiiEEC2ERKiS3_) ;  /* 0xffffac5000007944 */ /* 0x000fea0003c3ffff */
[----:B------:R1:W5:Y:S01]  /*11c30*/  LDL.64 R2, [R1+0x16a8] ;  /* 0x0016a80001027983 */ /* 0x0003620000100a00 */
[----:B------:R-:W-:-:S04]  /*11c40*/  MOV R79, 0x0 ;  /* 0x00000000004f7802 */ /* 0x000fc80000000f00 */
[----:B------:R-:W-:Y:S05]  /*11c50*/  RET.REL.NODEC R78 `(_ZN7cutlass13device_kernelIN5flash19enable_sm80_to_sm89INS1_16FlashAttnBwdSm80INS1_25CollectiveMainloopBwdSm80ILi2ELi2EN4cute5tupleIJNS5_1CILi128EEES8_NS7_ILi64EEEEEENS_10bfloat16_tEfNS_4arch4Sm80ELb1ELb0ELb1ELb1ELb0ELb0ELb0ELb0ELi2ELi4ELi4ELi4ELb0EEENS1_21CollectiveEpilogueBwdISA_SB_SD_Li256ELb1ELb0ELi2EEENS1_25SingleTileBwdLPTSchedulerILb1ELi128ELb0EEEEEEEEEvNT_6ParamsE) ;  /* 0xfffee3a04e007950 */ /* 0x000fea0003c3ffff */
        .type           $_ZN7cutlass13device_kernelIN5flash19enable_sm80_to_sm89INS1_16FlashAttnBwdSm80INS1_25CollectiveMainloopBwdSm80ILi2ELi2EN4cute5tupleIJNS5_1CILi128EEES8_NS7_ILi64EEEEEENS_10bfloat16_tEfNS_4arch4Sm80ELb1ELb0ELb1ELb1ELb0ELb0ELb0ELb0ELi2ELi4ELi4ELi4ELb0EEENS1_21CollectiveEpilogueBwdISA_SB_SD_Li256ELb1ELb0ELi2EEENS1_25SingleTileBwdLPTSchedulerILb1ELi128ELb0EEEEEEEEEvNT_6ParamsE$_ZZN4cuteplIJiiEJiNS_1CILi0EEEEEEDaRKNS_15ArithmeticTupleIJDpT_EEERKNS3_IJDpT0_EEEENKUlDpRKT_E_clIJiiEEEDaSH_,@function
        .size           $_ZN7cutlass13device_kernelIN5flash19enable_sm80_to_sm89INS1_16FlashAttnBwdSm80INS1_25CollectiveMainloopBwdSm80ILi2ELi2EN4cute5tupleIJNS5_1CILi128EEES8_NS7_ILi64EEEEEENS_10bfloat16_tEfNS_4arch4Sm80ELb1ELb0ELb1ELb1ELb0ELb0ELb0ELb0ELi2ELi4ELi4ELi4ELb0EEENS1_21CollectiveEpilogueBwdISA_SB_SD_Li256ELb1ELb0ELi2EEENS1_25SingleTileBwdLPTSchedulerILb1ELi128ELb0EEEEEEEEEvNT_6ParamsE$_ZZN4cuteplIJiiEJiNS_1CILi0EEEEEEDaRKNS_15ArithmeticTupleIJDpT_EEERKNS3_IJDpT0_EEEENKUlDpRKT_E_clIJiiEEEDaSH_,($_ZN7cutlass13device_kernelIN5flash19enable_sm80_to_sm89INS1_16FlashAttnBwdSm80INS1_25CollectiveMainloopBwdSm80ILi2ELi2EN4cute5tupleIJNS5_1CILi128EEES8_NS7_ILi64EEEEEENS_10bfloat16_tEfNS_4arch4Sm80ELb1ELb0ELb1ELb1ELb0ELb0ELb0ELb0ELi2ELi4ELi4ELi4ELb0EEENS1_21CollectiveEpilogueBwdISA_SB_SD_Li256ELb1ELb0ELi2EEENS1_25SingleTileBwdLPTSchedulerILb1ELi128ELb0EEEEEEEEEvNT_6ParamsE$_ZZN4cuteplIJiiEJiiEEEDaRKNS_15ArithmeticTupleIJDpT_EEERKNS1_IJDpT0_EEEENKUlDpRKT_E_clIJiiEEEDaSF_ - $_ZN7cutlass13device_kernelIN5flash19enable_sm80_to_sm89INS1_16FlashAttnBwdSm80INS1_25CollectiveMainloopBwdSm80ILi2ELi2EN4cute5tupleIJNS5_1CILi128EEES8_NS7_ILi64EEEEEENS_10bfloat16_tEfNS_4arch4Sm80ELb1ELb0ELb1ELb1ELb0ELb0ELb0ELb0ELi2ELi4ELi4ELi4ELb0EEENS1_21CollectiveEpilogueBwdISA_SB_SD_Li256ELb1ELb0ELi2EEENS1_25SingleTileBwdLPTSchedulerILb1ELi128ELb0EEEEEEEEEvNT_6ParamsE$_ZZN4cuteplIJiiEJiNS_1CILi0EEEEEEDaRKNS_15ArithmeticTupleIJDpT_EEERKNS3_IJDpT0_EEEENKUlDpRKT_E_clIJiiEEEDaSH_)
$_ZN7cutlass13device_kernelIN5flash19enable_sm80_to_sm89INS1_16FlashAttnBwdSm80INS1_25CollectiveMainloopBwdSm80ILi2ELi2EN4cute5tupleIJNS5_1CILi128EEES8_NS7_ILi64EEEEEENS_10bfloat16_tEfNS_4arch4Sm80ELb1ELb0ELb1ELb1ELb0ELb0ELb0ELb0ELi2ELi4ELi4ELi4ELb0EEENS1_21CollectiveEpilogueBwdISA_SB_SD_Li256ELb1ELb0ELi2EEENS1_25SingleTileBwdLPTSchedulerILb1ELi128ELb0EEEEEEEEEvNT_6ParamsE$_ZZN4cuteplIJiiEJiNS_1CILi0EEEEEEDaRKNS_15ArithmeticTupleIJDpT_EEERKNS3_IJDpT0_EEEENKUlDpRKT_E_clIJiiEEEDaSH_:
[----:B------:R-:W-:Y:S01]  /*11c60*/  IADD3 R3, R1, 0x13b8, RZ ;  /* 0x000013b801037810 */ /* 0x000fe20007ffe0ff */
[----:B------:R-:W-:Y:S01]  /*11c70*/  IMAD.MOV.U32 R2, RZ, RZ, R81 ;  /* 0x000000ffff027224 */ /* 0x000fe200078e0051 */
[----:B------:R-:W-:Y:S02]  /*11c80*/  MOV R6, 0x11cb0 ;  /* 0x00011cb000067802 */ /* 0x000fe40000000f00 */
[----:B------:R-:W-:Y:S02]  /*11c90*/  IADD3 R3, R3, c[0x0][0x20], RZ ;  /* 0x0000080003037a10 */ /* 0x000fe40007ffe0ff */
[----:B------:R-:W-:Y:S05]  /*11ca0*/  CALL.REL.NOINC `($_ZN7cutlass13device_kernelIN5flash19enable_sm80_to_sm89INS1_16FlashAttnBwdSm80INS1_25CollectiveMainloopBwdSm80ILi2ELi2EN4cute5tupleIJNS5_1CILi128EEES8_NS7_ILi64EEEEEENS_10bfloat16_tEfNS_4arch4Sm80ELb1ELb0ELb1ELb1ELb0ELb0ELb0ELb0ELi2ELi4ELi4ELi4ELb0EEENS1_21CollectiveEpilogueBwdISA_SB_SD_Li256ELb1ELb0ELi2EEENS1_25SingleTileBwdLPTSchedulerILb1ELi128ELb0EEEEEEEEEvNT_6ParamsE$_ZN4cute5tupleIJiiEEC2ERKiS3_) ;  /* 0xffffabd000007944 */ /* 0x000fea0003c3ffff */
[----:B------:R1:W5:Y:S01]  /*11cb0*/  LDL R2, [R1+0x13b8] ;  /* 0x0013b80001027983 */ /* 0x0003620000100800 */
[----:B------:R-:W-:-:S04]  /*11cc0*/  MOV R51, 0x0 ;  /* 0x0000000000337802 */ /* 0x000fc80000000f00 */
[----:B------:R-:W-:Y:S05]  /*11cd0*/  RET.REL.NODEC R50 `(_ZN7cutlass13device_kernelIN5flash19enable_sm80_to_sm89INS1_16FlashAttnBwdSm80INS1_25CollectiveMainloopBwdSm80ILi2ELi2EN4cute5tupleIJNS5_1CILi128EEES8_NS7_ILi64EEEEEENS_10bfloat16_tEfNS_4arch4Sm80ELb1ELb0ELb1ELb1ELb0ELb0ELb0ELb0ELi2ELi4ELi4ELi4ELb0EEENS1_21CollectiveEpilogueBwdISA_SB_SD_Li256ELb1ELb0ELi2EEENS1_25SingleTileBwdLPTSchedulerILb1ELi128ELb0EEEEEEEEEvNT_6ParamsE) ;  /* 0xfffee32032007950 */ /* 0x000fea0003c3ffff */
        .type           $_ZN7cutlass13device_kernelIN5flash19enable_sm80_to_sm89INS1_16FlashAttnBwdSm80INS1_25CollectiveMainloopBwdSm80ILi2ELi2EN4cute5tupleIJNS5_1CILi128EEES8_NS7_ILi64EEEEEENS_10bfloat16_tEfNS_4arch4Sm80ELb1ELb0ELb1ELb1ELb0ELb0ELb0ELb0ELi2ELi4ELi4ELi4ELb0EEENS1_21CollectiveEpilogueBwdISA_SB_SD_Li256ELb1ELb0ELi2EEENS1_25SingleTileBwdLPTSchedulerILb1ELi128ELb0EEEEEEEEEvNT_6ParamsE$_ZZN4cuteplIJiiEJiiEEEDaRKNS_15ArithmeticTupleIJDpT_EEERKNS1_IJDpT0_EEEENKUlDpRKT_E_clIJiiEEEDaSF_,@function
        .size           $_ZN7cutlass13device_kernelIN5flash19enable_sm80_to_sm89INS1_16FlashAttnBwdSm80INS1_25CollectiveMainloopBwdSm80ILi2ELi2EN4cute5tupleIJNS5_1CILi128EEES8_NS7_ILi64EEEEEENS_10bfloat16_tEfNS_4arch4Sm80ELb1ELb0ELb1ELb1ELb0ELb0ELb0ELb0ELi2ELi4ELi4ELi4ELb0EEENS1_21CollectiveEpilogueBwdISA_SB_SD_Li256ELb1ELb0ELi2EEENS1_25SingleTileBwdLPTSchedulerILb1ELi128ELb0EEEEEEEEEvNT_6ParamsE$_ZZN4cuteplIJiiEJiiEEEDaRKNS_15ArithmeticTupleIJDpT_EEERKNS1_IJDpT0_EEEENKUlDpRKT_E_clIJiiEEEDaSF_,($_ZN7cutlass13device_kernelIN5flash19enable_sm80_to_sm89INS1_16FlashAttnBwdSm80INS1_25CollectiveMainloopBwdSm80ILi2ELi2EN4cute5tupleIJNS5_1CILi128EEES8_NS7_ILi64EEEEEENS_10bfloat16_tEfNS_4arch4Sm80ELb1ELb0ELb1ELb1ELb0ELb0ELb0ELb0ELi2ELi4ELi4ELi4ELb0EEENS1_21CollectiveEpilogueBwdISA_SB_SD_Li256ELb1ELb0ELi2EEENS1_25SingleTileBwdLPTSchedulerILb1ELi128ELb0EEEEEEEEEvNT_6ParamsE$_ZZN5flash25CollectiveMainloopBwdSm80ILi2ELi2EN4cute5tupleIJNS1_1CILi128EEES4_NS3_ILi64EEEEEEN7cutlass10bfloat16_tEfNS7_4arch4Sm80ELb1ELb0ELb1ELb1ELb0ELb0ELb0ELb0ELi2ELi4ELi4ELi4ELb0EE3mmaINS_16FlashAttnBwdSm80ISB_NS_21CollectiveEpilogueBwdIS6_S8_SA_Li256ELb1ELb0ELi2EEENS_25SingleTileBwdLPTSchedulerILb1ELi128ELb0EEEE13SharedStorageENS1_6TensorINS1_11ArrayEngineIfLm32EEENS1_6LayoutINS2_IJNS2_IJNS3_ILi2EEESO_EEESO_NS3_ILi4EEEEEENS2_IJNS2_IJNS3_ILi1EEESO_EEESQ_NS3_ILi8EEEEEEEEEEEEbRKNSB_6ParamsERT0_S12_iNS2_IJiiiEEERT_ENKUlRT_iE_clINSK_INSL_IfLm64EEENSN_INS2_IJSP_SO_SU_EEESV_EEEEEEDaS17_i - $_ZN7cutlass13device_kernelIN5flash19enable_sm80_to_sm89INS1_16FlashAttnBwdSm80INS1_25CollectiveMainloopBwdSm80ILi2ELi2EN4cute5tupleIJNS5_1CILi128EEES8_NS7_ILi64EEEEEENS_10bfloat16_tEfNS_4arch4Sm80ELb1ELb0ELb1ELb1ELb0ELb0ELb0ELb0ELi2ELi4ELi4ELi4ELb0EEENS1_21CollectiveEpilogueBwdISA_SB_SD_Li256ELb1ELb0ELi2EEENS1_25SingleTileBwdLPTSchedulerILb1ELi128ELb0EEEEEEEEEvNT_6ParamsE$_ZZN4cuteplIJiiEJiiEEEDaRKNS_15ArithmeticTupleIJDpT_EEERKNS1_IJDpT0_EEEENKUlDpRKT_E_clIJiiEEEDaSF_)
$_ZN7cutlass13device_kernelIN5flash19enable_sm80_to_sm89INS1_16FlashAttnBwdSm80INS1_25CollectiveMainloopBwdSm80ILi2ELi2EN4cute5tupleIJNS5_1CILi128EEES8_NS7_ILi64EEEEEENS_10bfloat16_tEfNS_4arch4Sm80ELb1ELb0ELb1ELb1ELb0ELb0ELb0ELb0ELi2ELi4ELi4ELi4ELb0EEENS1_21CollectiveEpilogueBwdISA_SB_SD_Li256ELb1ELb0ELi2EEENS1_25SingleTileBwdLPTSchedulerILb1ELi128ELb0EEEEEEEEEvNT_6ParamsE$_ZZN4cuteplIJiiEJiiEEEDaRKNS_15ArithmeticTupleIJDpT_EEERKNS1_IJDpT0_EEEENKUlDpRKT_E_clIJiiEEEDaSF_:
        /* <DEDUP_REMOVED lines=8> */
        .type           $_ZN7cutlass13device_kernelIN5flash19enable_sm80_to_sm89INS1_16FlashAttnBwdSm80INS1_25CollectiveMainloopBwdSm80ILi2ELi2EN4cute5tupleIJNS5_1CILi128EEES8_NS7_ILi64EEEEEENS_10bfloat16_tEfNS_4arch4Sm80ELb1ELb0ELb1ELb1ELb0ELb0ELb0ELb0ELi2ELi4ELi4ELi4ELb0EEENS1_21CollectiveEpilogueBwdISA_SB_SD_Li256ELb1ELb0ELi2EEENS1_25SingleTileBwdLPTSchedulerILb1ELi128ELb0EEEEEEEEEvNT_6ParamsE$_ZZN5flash25CollectiveMainloopBwdSm80ILi2ELi2EN4cute5tupleIJNS1_1CILi128EEES4_NS3_ILi64EEEEEEN7cutlass10bfloat16_tEfNS7_4arch4Sm80ELb1ELb0ELb1ELb1ELb0ELb0ELb0ELb0ELi2ELi4ELi4ELi4ELb0EE3mmaINS_16FlashAttnBwdSm80ISB_NS_21CollectiveEpilogueBwdIS6_S8_SA_Li256ELb1ELb0ELi2EEENS_25SingleTileBwdLPTSchedulerILb1ELi128ELb0EEEE13SharedStorageENS1_6TensorINS1_11ArrayEngineIfLm32EEENS1_6LayoutINS2_IJNS2_IJNS3_ILi2EEESO_EEESO_NS3_ILi4EEEEEENS2_IJNS2_IJNS3_ILi1EEESO_EEESQ_NS3_ILi8EEEEEEEEEEEEbRKNSB_6ParamsERT0_S12_iNS2_IJiiiEEERT_ENKUlRT_iE_clINSK_INSL_IfLm64EEENSN_INS2_IJSP_SO_SU_EEESV_EEEEEEDaS17_i,@function
        .size           $_ZN7cutlass13device_kernelIN5flash19enable_sm80_to_sm89INS1_16FlashAttnBwdSm80INS1_25CollectiveMainloopBwdSm80ILi2ELi2EN4cute5tupleIJNS5_1CILi128EEES8_NS7_ILi64EEEEEENS_10bfloat16_tEfNS_4arch4Sm80ELb1ELb0ELb1ELb1ELb0ELb0ELb0ELb0ELi2ELi4ELi4ELi4ELb0EEENS1_21CollectiveEpilogueBwdISA_SB_SD_Li256ELb1ELb0ELi2EEENS1_25SingleTileBwdLPTSchedulerILb1ELi128ELb0EEEEEEEEEvNT_6ParamsE$_ZZN5flash25CollectiveMainloopBwdSm80ILi2ELi2EN4cute5tupleIJNS1_1CILi128EEES4_NS3_ILi64EEEEEEN7cutlass10bfloat16_tEfNS7_4arch4Sm80ELb1ELb0ELb1ELb1ELb0ELb0ELb0ELb0ELi2ELi4ELi4ELi4ELb0EE3mmaINS_16FlashAttnBwdSm80ISB_NS_21CollectiveEpilogueBwdIS6_S8_SA_Li256ELb1ELb0ELi2EEENS_25SingleTileBwdLPTSchedulerILb1ELi128ELb0EEEE13SharedStorageENS1_6TensorINS1_11ArrayEngineIfLm32EEENS1_6LayoutINS2_IJNS2_IJNS3_ILi2EEESO_EEESO_NS3_ILi4EEEEEENS2_IJNS2_IJNS3_ILi1EEESO_EEESQ_NS3_ILi8EEEEEEEEEEEEbRKNSB_6ParamsERT0_S12_iNS2_IJiiiEEERT_ENKUlRT_iE_clINSK_INSL_IfLm64EEENSN_INS2_IJSP_SO_SU_EEESV_EEEEEEDaS17_i,($_ZN7cutlass13device_kernelIN5flash19enable_sm80_to_sm89INS1_16FlashAttnBwdSm80INS1_25CollectiveMainloopBwdSm80ILi2ELi2EN4cute5tupleIJNS5_1CILi128EEES8_NS7_ILi64EEEEEENS_10bfloat16_tEfNS_4arch4Sm80ELb1ELb0ELb1ELb1ELb0ELb0ELb0ELb0ELi2ELi4ELi4ELi4ELb0EEENS1_21CollectiveEpilogueBwdISA_SB_SD_Li256ELb1ELb0ELi2EEENS1_25SingleTileBwdLPTSchedulerILb1ELi128ELb0EEEEEEEEEvNT_6ParamsE$_ZZN5flash25CollectiveMainloopBwdSm80ILi2ELi2EN4cute5tupleIJNS1_1CILi128EEES4_NS3_ILi64EEEEEEN7cutlass10bfloat16_tEfNS7_4arch4Sm80ELb1ELb0ELb1ELb1ELb0ELb0ELb0ELb0ELi2ELi4ELi4ELi4ELb0EE3mmaINS_16FlashAttnBwdSm80ISB_NS_21CollectiveEpilogueBwdIS6_S8_SA_Li256ELb1ELb0ELi2EEENS_25SingleTileBwdLPTSchedulerILb1ELi128ELb0EEEE13SharedStorageENS1_6TensorINS1_11ArrayEngineIfLm32EEENS1_6LayoutINS2_IJNS2_IJNS3_ILi2EEESO_EEESO_NS3_ILi4EEEEEENS2_IJNS2_IJNS3_ILi1EEESO_EEESQ_NS3_ILi8EEEEEEEEEEEEbRKNSB_6ParamsERT0_S12_iNS2_IJiiiEEERT_ENKUliT_E_clIZSC_ISJ_SX_EbS10_S12_S12_iS13_S15_EUlRS16_iE_EEDaiS16_ - $_ZN7cutlass13device_kernelIN5flash19enable_sm80_to_sm89INS1_16FlashAttnBwdSm80INS1_25CollectiveMainloopBwdSm80ILi2ELi2EN4cute5tupleIJNS5_1CILi128EEES8_NS7_ILi64EEEEEENS_10bfloat16_tEfNS_4arch4Sm80ELb1ELb0ELb1ELb1ELb0ELb0ELb0ELb0ELi2ELi4ELi4ELi4ELb0EEENS1_21CollectiveEpilogueBwdISA_SB_SD_Li256ELb1ELb0ELi2EEENS1_25SingleTileBwdLPTSchedulerILb1ELi128ELb0EEEEEEEEEvNT_6ParamsE$_ZZN5flash25CollectiveMainloopBwdSm80ILi2ELi2EN4cute5tupleIJNS1_1CILi128EEES4_NS3_ILi64EEEEEEN7cutlass10bfloat16_tEfNS7_4arch4Sm80ELb1ELb0ELb1ELb1ELb0ELb0ELb0ELb0ELi2ELi4ELi4ELi4ELb0EE3mmaINS_16FlashAttnBwdSm80ISB_NS_21CollectiveEpilogueBwdIS6_S8_SA_Li256ELb1ELb0ELi2EEENS_25SingleTileBwdLPTSchedulerILb1ELi128ELb0EEEE13SharedStorageENS1_6TensorINS1_11ArrayEngineIfLm32EEENS1_6LayoutINS2_IJNS2_IJNS3_ILi2EEESO_EEESO_NS3_ILi4EEEEEENS2_IJNS2_IJNS3_ILi1EEESO_EEESQ_NS3_ILi8EEEEEEEEEEEEbRKNSB_6ParamsERT0_S12_iNS2_IJiiiEEERT_ENKUlRT_iE_clINSK_INSL_IfLm64EEENSN_INS2_IJSP_SO_SU_EEESV_EEEEEEDaS17_i)
$_ZN7cutlass13device_kernelIN5flash19enable_sm80_to_sm89INS1_16FlashAttnBwdSm80INS1_25CollectiveMainloopBwdSm80ILi2ELi2EN4cute5tupleIJNS5_1CILi128EEES8_NS7_ILi64EEEEEENS_10bfloat16_tEfNS_4arch4Sm80ELb1ELb0ELb1ELb1ELb0ELb0ELb0ELb0ELi2ELi4ELi4ELi4ELb0EEENS1_21CollectiveEpilogueBwdISA_SB_SD_Li256ELb1ELb0ELi2EEENS1_25SingleTileBwdLPTSchedulerILb1ELi128ELb0EEEEEEEEEvNT_6ParamsE$_ZZN5flash25CollectiveMainloopBwdSm80ILi2ELi2EN4cute5tupleIJNS1_1CILi128EEES4_NS3_ILi64EEEEEEN7cutlass10bfloat16_tEfNS7_4arch4Sm80ELb1ELb0ELb1ELb1ELb0ELb0ELb0ELb0ELi2ELi4ELi4ELi4ELb0EE3mmaINS_16FlashAttnBwdSm80ISB_NS_21CollectiveEpilogueBwdIS6_S8_SA_Li256ELb1ELb0ELi2EEENS_25SingleTileBwdLPTSchedulerILb1ELi128ELb0EEEE13SharedStorageENS1_6TensorINS1_11ArrayEngineIfLm32EEENS1_6LayoutINS2_IJNS2_IJNS3_ILi2EEESO_EEESO_NS3_ILi4EEEEEENS2_IJNS2_IJNS3_ILi1EEESO_EEESQ_NS3_ILi8EEEEEEEEEEEEbRKNSB_6ParamsERT0_S12_iNS2_IJiiiEEERT_ENKUlRT_iE_clINSK_INSL_IfLm64EEENSN_INS2_IJSP_SO_SU_EEESV_EEEEEEDaS17_i:
        /* <DEDUP_REMOVED lines=13> */
[----:B-1---5:R-:W-:Y:S05]  /*11e30*/  CALL.REL.NOINC `($_ZN7cutlass13device_kernelIN5flash19enable_sm80_to_sm89INS1_16FlashAttnBwdSm80INS1_25CollectiveMainloopBwdSm80ILi2ELi2EN4cute5tupleIJNS5_1CILi128EEES8_NS7_ILi64EEEEEENS_10bfloat16_tEfNS_4arch4Sm80ELb1ELb0ELb1ELb1ELb0ELb0ELb0ELb0ELi2ELi4ELi4ELi4ELb0EEENS1_21CollectiveEpilogueBwdISA_SB_SD_Li256ELb1ELb0ELi2EEENS1_25SingleTileBwdLPTSchedulerILb1ELi128ELb0EEEEEEEEEvNT_6ParamsE$_ZZN4cute7idx2crdIiNS_5tupleIJNS_1CILi32EEENS2_ILi4EEENS2_ILi2EEENS2_ILi1EEEEEENS1_IJS6_S3_NS2_ILi128EEENS2_ILi0EEEEEEEEDaRKT_RKT0_RKT1_ENKUlRKT_RKT0_E_clIS3_S6_EEDaSM_SP_) ;  /* 0xfffff45000007944 */ /* 0x022fea0003c3ffff */
[----:B------:R-:W-:Y:S02]  /*11e40*/  MOV R4, 0x11e60 ;  /* 0x00011e6000047802 */ /* 0x000fe40000000f00 */
[----:B------:R-:W-:Y:S05]  /*11e50*/  CALL.REL.NOINC `($_ZN7cutlass13device_kernelIN5flash19enable_sm80_to_sm89INS1_16FlashAttnBwdSm80INS1_25CollectiveMainloopBwdSm80ILi2ELi2EN4cute5tupleIJNS5_1CILi128EEES8_NS7_ILi64EEEEEENS_10bfloat16_tEfNS_4arch4Sm80ELb1ELb0ELb1ELb1ELb0ELb0ELb0ELb0ELi2ELi4ELi4ELi4ELb0EEENS1_21CollectiveEpilogueBwdISA_SB_SD_Li256ELb1ELb0ELi2EEENS1_25SingleTileBwdLPTSchedulerILb1ELi128ELb0EEEEEEEEEvNT_6ParamsE$_ZZN4cute7idx2crdIiNS_5tupleIJNS_1CILi32EEENS2_ILi4EEENS2_ILi2EEENS2_ILi1EEEEEENS1_IJS6_S3_NS2_ILi128EEENS2_ILi0EEEEEEEEDaRKT_RKT0_RKT1_ENKUlRKT_RKT0_E_clIS4_S3_EEDaSM_SP_) ;  /* 0xfffff49000007944 */ /* 0x000fea0003c3ffff */
[----:B------:R1:W-:Y:S01]  /*11e60*/  STL [R1+0x1388], R6 ;  /* 0x0013880601007387 */ /* 0x0003e20000100800 */
[----:B------:R-:W-:-:S03]  /*11e70*/  MOV R4, 0x11e90 ;  /* 0x00011e9000047802 */ /* 0x000fc60000000f00 */
[----:B-1----:R-:W-:Y:S05]  /*11e80*/  CALL.REL.NOINC `($_ZN7cutlass13device_kernelIN5flash19enable_sm80_to_sm89INS1_16FlashAttnBwdSm80INS1_25CollectiveMainloopBwdSm80ILi2ELi2EN4cute5tupleIJNS5_1CILi128EEES8_NS7_ILi64EEEEEENS_10bfloat16_tEfNS_4arch4Sm80ELb1ELb0ELb1ELb1ELb0ELb0ELb0ELb0ELi2ELi4ELi4ELi4ELb0EEENS1_21CollectiveEpilogueBwdISA_SB_SD_Li256ELb1ELb0ELi2EEENS1_25SingleTileBwdLPTSchedulerILb1ELi128ELb0EEEEEEEEEvNT_6ParamsE$_ZZN4cute7idx2crdIiNS_5tupleIJNS_1CILi32EEENS2_ILi4EEENS2_ILi2EEENS2_ILi1EEEEEENS1_IJS6_S3_NS2_ILi128EEENS2_ILi0EEEEEEEEDaRKT_RKT0_RKT1_ENKUlRKT_RKT0_E_clIS5_S8_EEDaSM_SP_) ;  /* 0xfffff4f000007944 */ /* 0x002fea0003c3ffff */
[----:B------:R1:W-:Y:S01]  /*11e90*/  STL [R1+0x1394], R2 ;  /* 0x0013940201007387 */ /* 0x0003e20000100800 */
[----:B------:R-:W-:-:S03]  /*11ea0*/  MOV R4, 0x11ec0 ;  /* 0x00011ec000047802 */ /* 0x000fc60000000f00 */
[----:B-1----:R-:W-:Y:S05]  /*11eb0*/  CALL.REL.NOINC `($_ZN7cutlass13device_kernelIN5flash19enable_sm80_to_sm89INS1_16FlashAttnBwdSm80INS1_25CollectiveMainloopBwdSm80ILi2ELi2EN4cute5tupleIJNS5_1CILi128EEES8_NS7_ILi64EEEEEENS_10bfloat16_tEfNS_4arch4Sm80ELb1ELb0ELb1ELb1ELb0ELb0ELb0ELb0ELi2ELi4ELi4ELi4ELb0EEENS1_21CollectiveEpilogueBwdISA_SB_SD_Li256ELb1ELb0ELi2EEENS1_25SingleTileBwdLPTSchedulerILb1ELi128ELb0EEEEEEEEEvNT_6ParamsE$_ZZN4cute9transformINS_5tupleIJNS_1CILi32EEENS2_ILi4EEENS2_ILi2EEENS2_ILi1EEEEEENS1_IJS6_S3_NS2_ILi128EEENS2_ILi0EEEEEEZNS_7idx2crdIiS7_SA_EEDaRKT_RKT0_RKT1_EUlRKT_RKT0_E_EEDaSE_SH_OSI_ENKUlDpSN_E_clIJiiiS9_EEEDaST_) ;  /* 0xfffff5d000007944 */ /* 0x002fea0003c3ffff */
[----:B------:R-:W-:Y:S02]  /*11ec0*/  MOV R4, 0x11ee0 ;  /* 0x00011ee000047802 */ /* 0x000fe40000000f00 */
[----:B--2--5:R-:W-:Y:S05]  /*11ed0*/  CALL.REL.NOINC `($_ZN7cutlass13device_kernelIN5flash19enable_sm80_to_sm89INS1_16FlashAttnBwdSm80INS1_25CollectiveMainloopBwdSm80ILi2ELi2EN4cute5tupleIJNS5_1CILi128EEES8_NS7_ILi64EEEEEENS_10bfloat16_tEfNS_4arch4Sm80ELb1ELb0ELb1ELb1ELb0ELb0ELb0ELb0ELi2ELi4ELi4ELi4ELb0EEENS1_21CollectiveEpilogueBwdISA_SB_SD_Li256ELb1ELb0ELi2EEENS1_25SingleTileBwdLPTSchedulerILb1ELi128ELb0EEEEEEEEEvNT_6ParamsE$_ZZN4cute7crd2crdINS_5tupleIJiiiNS_1CILi0EEEEEENS1_IJNS2_ILi32EEENS2_ILi4EEENS2_ILi2EEENS2_ILi1EEEEEENS1_IJS8_S8_S8_S8_EEEEEDaRKT_RKT0_RKT1_ENKUlRKT_RKT0_RKT1_E_clIiS5_S8_EEDaSM_SP_SS_) ;  /* 0xffffe93000007944 */ /* 0x024fea0003c3ffff */
[----:B------:R-:W-:Y:S02]  /*11ee0*/  MOV R8, R2 ;  /* 0x0000000200087202 */ /* 0x000fe40000000f00 */
[----:B------:R-:W-:Y:S02]  /*11ef0*/  MOV R2, 0x11f10 ;  /* 0x00011f1000027802 */ /* 0x000fe40000000f00 */
[----:B------:R-:W-:Y:S05]  /*11f00*/  CALL.REL.NOINC `($_ZN7cutlass13device_kernelIN5flash19enable_sm80_to_sm89INS1_16FlashAttnBwdSm80INS1_25CollectiveMainloopBwdSm80ILi2ELi2EN4cute5tupleIJNS5_1CILi128EEES8_NS7_ILi64EEEEEENS_10bfloat16_tEfNS_4arch4Sm80ELb1ELb0ELb1ELb1ELb0ELb0ELb0ELb0ELi2ELi4ELi4ELi4ELb0EEENS1_21CollectiveEpilogueBwdISA_SB_SD_Li256ELb1ELb0ELi2EEENS1_25SingleTileBwdLPTSchedulerILb1ELi128ELb0EEEEEEEEEvNT_6ParamsE$_ZZN4cute7crd2crdINS_5tupleIJiiiNS_1CILi0EEEEEENS1_IJNS2_ILi32EEENS2_ILi4EEENS2_ILi2EEENS2_ILi1EEEEEENS1_IJS8_S8_S8_S8_EEEEEDaRKT_RKT0_RKT1_ENKUlRKT_RKT0_RKT1_E_clIiS6_S8_EEDaSM_SP_SS_) ;  /* 0xffffe93000007944 */ /* 0x000fea0003c3ffff */
[----:B------:R1:W-:Y:S01]  /*11f10*/  STL [R1+0x1388], R3 ;  /* 0x0013880301007387 */ /* 0x0003e20000100800 */
[----:B------:R-:W-:-:S03]  /*11f20*/  MOV R2, 0x11f40 ;  /* 0x00011f4000027802 */ /* 0x000fc60000000f00 */
[----:B-1----:R-:W-:Y:S05]  /*11f30*/  CALL.REL.NOINC `($_ZN7cutlass13device_kernelIN5flash19enable_sm80_to_sm89INS1_16FlashAttnBwdSm80INS1_25CollectiveMainloopBwdSm80ILi2ELi2EN4cute5tupleIJNS5_1CILi128EEES8_NS7_ILi64EEEEEENS_10bfloat16_tEfNS_4arch4Sm80ELb1ELb0ELb1ELb1ELb0ELb0ELb0ELb0ELi2ELi4ELi4ELi4ELb0EEENS1_21CollectiveEpilogueBwdISA_SB_SD_Li256ELb1ELb0ELi2EEENS1_25SingleTileBwdLPTSchedulerILb1ELi128ELb0EEEEEEEEEvNT_6ParamsE$_ZZN4cute7crd2crdINS_5tupleIJiiiNS_1CILi0EEEEEENS1_IJNS2_ILi32EEENS2_ILi4EEENS2_ILi2EEENS2_ILi1EEEEEENS1_IJS8_S8_S8_S8_EEEEEDaRKT_RKT0_RKT1_ENKUlRKT_RKT0_RKT1_E_clIiS7_S8_EEDaSM_SP_SS_) ;  /* 0xffffe93000007944 */ /* 0x002fea0003c3ffff */
[----:B------:R1:W-:Y:S01]  /*11f40*/  STL [R1+0x1394], R5 ;  /* 0x0013940501007387 */ /* 0x0003e20000100800 */
[----:B------:R-:W-:-:S03]  /*11f50*/  MOV R4, 0x11f70 ;  /* 0x00011f7000047802 */ /* 0x000fc60000000f00 */
[----:B-1----:R-:W-:Y:S05]  /*11f60*/  CALL.REL.NOINC `($_ZN7cutlass13device_kernelIN5flash19enable_sm80_to_sm89INS1_16FlashAttnBwdSm80INS1_25CollectiveMainloopBwdSm80ILi2ELi2EN4cute5tupleIJNS5_1CILi128EEES8_NS7_ILi64EEEEEENS_10bfloat16_tEfNS_4arch4Sm80ELb1ELb0ELb1ELb1ELb0ELb0ELb0ELb0ELi2ELi4ELi4ELi4ELb0EEENS1_21CollectiveEpilogueBwdISA_SB_SD_Li256ELb1ELb0ELi2EEENS1_25SingleTileBwdLPTSchedulerILb1ELi128ELb0EEEEEEEEEvNT_6ParamsE$_ZZN4cute9transformINS_5tupleIJiiiNS_1CILi0EEEEEENS1_IJNS2_ILi32EEENS2_ILi4EEENS2_ILi2EEENS2_ILi1EEEEEENS1_IJS8_S8_S8_S8_EEEZNS_7crd2crdIS4_S9_SA_EEDaRKT_RKT0_RKT1_EUlRKT_RKT0_RKT1_E_EEDaSE_SH_SK_OT2_ENKUlDpSN_E_clIJiiiS3_EEEDaSX_) ;  /* 0xfffff6c000007944 */ /* 0x002fea0003c3ffff */
[----:B-----5:R2:W-:Y:S01]  /*11f70*/  STL [R1+0x13a8], R8 ;  /* 0x0013a80801007387 */ /* 0x0205e20000100800 */
[----:B------:R-:W-:Y:S01]  /*11f80*/  IADD3 R46, R7, 0x30, RZ ;  /* 0x00000030072e7810 */ /* 0x000fe20007ffe0ff */
[----:B------:R-:W-:Y:S01]  /*11f90*/  IMAD.MOV.U32 R4, RZ, RZ, R2 ;  /* 0x000000ffff047224 */ /* 0x000fe200078e0002 */
[----:B------:R-:W-:Y:S01]  /*11fa0*/  MOV R6, 0x11ff0 ;  /* 0x00011ff000067802 */ /* 0x000fe20000000f00 */
[----:B------:R2:W-:Y:S01]  /*11fb0*/  STL.U8 [R1+0x139c], RZ ;  /* 0x00139cff01007387 */ /* 0x0005e20000100000 */
[----:B------:R-:W-:-:S03]  /*11fc0*/  IMAD.MOV.U32 R47, RZ, RZ, RZ ;  /* 0x000000ffff2f7224 */ /* 0x000fc600078e00ff */
[----:B------:R2:W-:Y:S04]  /*11fd0*/  STL.64 [R1+0x13a0], R2 ;  /* 0x0013a00201007387 */ /* 0x0005e80000100a00 */
[----:B-12---:R-:W-:Y:S05]  /*11fe0*/  CALL.REL.NOINC `($_ZN7cutlass13device_kernelIN5flash19enable_sm80_to_sm89INS1_16FlashAttnBwdSm80INS1_25CollectiveMainloopBwdSm80ILi2ELi2EN4cute5tupleIJNS5_1CILi128EEES8_NS7_ILi64EEEEEENS_10bfloat16_tEfNS_4arch4Sm80ELb1ELb0ELb1ELb1ELb0ELb0ELb0ELb0ELi2ELi4ELi4ELi4ELb0EEENS1_21CollectiveEpilogueBwdISA_SB_SD_Li256ELb1ELb0ELi2EEENS1_25SingleTileBwdLPTSchedulerILb1ELi128ELb0EEEEEEEEEvNT_6ParamsE$_ZN4cute3eso3ESOILb1ELb0EJNS_6LayoutINS_5tupleIJNS3_IJNS3_IJNS_1CILi4EEENS4_ILi8EEEEEENS3_IJS5_NS4_ILi2EEEEEEEEENS3_IJNS3_IJS8_S8_EEENS3_IJS8_S6_EEEEEEEEENS3_IJNS3_IJNS3_IJNS_11ScaledBasisIS8_JLi1EEEENSF_INS4_ILi1EEEJLi0EEEEEEENS3_IJNSF_INS4_ILi16EEEJLi0EEEENSF_IS6_JLi1EEEEEEEEEENS3_IJNS3_IJNSF_ISH_JLi1EEEENSF_IS6_JLi0EEEEEEENS3_IJNSF_INS4_ILi64EEEJLi0EEEENSF_ISK_JLi1EEEEEEEEEEEEEEENS_10ViewEngineINS_23ArithmeticTupleIteratorINS_15ArithmeticTupleIJNS4_ILi0EEES12_EEEEEEEEEC2ERKSY_RKS15_) ;  /* 0xffff88a000007944 */ /* 0x006fea0003c3ffff */
[----:B------:R-:W-:Y:S01]  /*11ff0*/  IMAD.MOV.U32 R10, RZ, RZ, R3 ;  /* 0x000000ffff0a7224 */ /* 0x000fe200078e0003 */
[----:B-1----:R-:W-:Y:S01]  /*12000*/  IADD3 R2, R7, 0x28, RZ ;  /* 0x0000002807027810 */ /* 0x002fe20007ffe0ff */
[----:B------:R-:W-:Y:S01]  /*12010*/  IMAD.MOV.U32 R3, RZ, RZ, R81 ;  /* 0x000000ffff037224 */ /* 0x000fe200078e0051 */
[----:B------:R-:W-:Y:S02]  /*12020*/  MOV R8, 0x12040 ;  /* 0x0001204000087802 */ /* 0x000fe40000000f00 */
[----:B------:R-:W-:Y:S05]  /*12030*/  CALL.REL.NOINC `($_ZN7cutlass13device_kernelIN5flash19enable_sm80_to_sm89INS1_16FlashAttnBwdSm80INS1_25CollectiveMainloopBwdSm80ILi2ELi2EN4cute5tupleIJNS5_1CILi128EEES8_NS7_ILi64EEEEEENS_10bfloat16_tEfNS_4arch4Sm80ELb1ELb0ELb1ELb1ELb0ELb0ELb0ELb0ELi2ELi4ELi4ELi4ELb0EEENS1_21CollectiveEpilogueBwdISA_SB_SD_Li256ELb1ELb0ELi2EEENS1_25SingleTileBwdLPTSchedulerILb1ELi128ELb0EEEEEEEEEvNT_6ParamsE$_ZN4cute3eso3ESOILb0ELb0EJiiEEC2ERKiS4_) ;  /* 0xffff635000007944 */ /* 0x000fea0003c3ffff */
[----:B-1----:R-:W2:Y:S01]  /*12040*/  LDL.64 R2, [R1+0x1388] ;  /* 0x0013880001027983 */ /* 0x002ea20000100a00 */
[----:B------:R-:W-:-:S03]  /*12050*/  MOV R6, 0x12090 ;  /* 0x0001209000067802 */ /* 0x000fc60000000f00 */
[----:B--2---:R1:W-:Y:S04]  /*12060*/  STL [R1+0x1394], R2 ;  /* 0x0013940201007387 */ /* 0x0043e80000100800 */
[----:B------:R1:W-:Y:S02]  /*12070*/  STL [R1+0x1398], R3 ;  /* 0x0013980301007387 */ /* 0x0003e40000100800 */
[----:B-1----:R-:W-:Y:S05]  /*12080*/  CALL.REL.NOINC `($_ZN7cutlass13device_kernelIN5flash19enable_sm80_to_sm89INS1_16FlashAttnBwdSm80INS1_25CollectiveMainloopBwdSm80ILi2ELi2EN4cute5tupleIJNS5_1CILi128EEES8_NS7_ILi64EEEEEENS_10bfloat16_tEfNS_4arch4Sm80ELb1ELb0ELb1ELb1ELb0ELb0ELb0ELb0ELi2ELi4ELi4ELi4ELb0EEENS1_21CollectiveEpilogueBwdISA_SB_SD_Li256ELb1ELb0ELi2EEENS1_25SingleTileBwdLPTSchedulerILb1ELi128ELb0EEEEEEEEEvNT_6ParamsE$_ZN4cute3eso3ESOILb0ELb0EJiNS_5tupleIJiiEEEEEC2ERKiRKS3_) ;  /* 0xffff626000007944 */ /* 0x002fea0003c3ffff */
[----:B------:R2:W5:Y:S04]  /*12090*/  LDL R5, [R1+0x1390] ;  /* 0x0013900001057983 */ /* 0x0005680000100800 */
[----:B-1----:R2:W5:Y:S01]  /*120a0*/  LDL.64 R2, [R1+0x1388] ;  /* 0x0013880001027983 */ /* 0x0025620000100a00 */
[----:B------:R-:W-:-:S03]  /*120b0*/  MOV R6, 0x120d0 ;  /* 0x000120d000067802 */ /* 0x000fc60000000f00 */
[----:B--2--5:R-:W-:Y:S05]  /*120c0*/  CALL.REL.NOINC `($_ZN7cutlass13device_kernelIN5flash19enable_sm80_to_sm89INS1_16FlashAttnBwdSm80INS1_25CollectiveMainloopBwdSm80ILi2ELi2EN4cute5tupleIJNS5_1CILi128EEES8_NS7_ILi64EEEEEENS_10bfloat16_tEfNS_4arch4Sm80ELb1ELb0ELb1ELb1ELb0ELb0ELb0ELb0ELi2ELi4ELi4ELi4ELb0EEENS1_21CollectiveEpilogueBwdISA_SB_SD_Li256ELb1ELb0ELi2EEENS1_25SingleTileBwdLPTSchedulerILb1ELi128ELb0EEEEEEEEEvNT_6ParamsE$_ZN4cute3eso3ESOILb0ELb1EJNS_5tupleIJiNS2_IJiiEEEEEENS2_IJNS_10UnderscoreENS2_IJS5_S5_EEEEEEEEC2ERKS4_RKS7_) ;  /* 0xffff68a000007944 */ /* 0x024fea0003c3ffff */
        /* <DEDUP_REMOVED lines=10> */
[----:B-1---5:R-:W-:Y:S05]  /*12170*/  CALL.REL.NOINC `($_ZN7cutlass13device_kernelIN5flash19enable_sm80_to_sm89INS1_16FlashAttnBwdSm80INS1_25CollectiveMainloopBwdSm80ILi2ELi2EN4cute5tupleIJNS5_1CILi128EEES8_NS7_ILi64EEEEEENS_10bfloat16_tEfNS_4arch4Sm80ELb1ELb0ELb1ELb1ELb0ELb0ELb0ELb0ELi2ELi4ELi4ELi4ELb0EEENS1_21CollectiveEpilogueBwdISA_SB_SD_Li256ELb1ELb0ELi2EEENS1_25SingleTileBwdLPTSchedulerILb1ELi128ELb0EEEEEEEEEvNT_6ParamsE$_ZN4cute5tupleIJiEEC2ERKi) ;  /* 0xffffa67000007944 */ /* 0x022fea0003c3ffff */
[----:B------:R1:W5:Y:S01]  /*12180*/  LDL R6, [R1+0x1388] ;  /* 0x0013880001067983 */ /* 0x0003620000100800 */
[----:B------:R-:W-:Y:S01]  /*12190*/  IMAD.MOV.U32 R3, RZ, RZ, R4 ;  /* 0x000000ffff037224 */ /* 0x000fe200078e0004 */
[----:B------:R-:W-:Y:S02]  /*121a0*/  MOV R2, R81 ;  /* 0x0000005100027202 */ /* 0x000fe40000000f00 */
        /* <DEDUP_REMOVED lines=9> */
[----:B------:R-:W-:-:S02]  /*12240*/  MOV R6, 0x12260 ;  /* 0x0001226000067802 */ /* 0x000fc40000000f00 */
[----:B-1---5:R-:W-:Y:S05]  /*12250*/  CALL.REL.NOINC `($_ZN7cutlass13device_kernelIN5flash19enable_sm80_to_sm89INS1_16FlashAttnBwdSm80INS1_25CollectiveMainloopBwdSm80ILi2ELi2EN4cute5tupleIJNS5_1CILi128EEES8_NS7_ILi64EEEEEENS_10bfloat16_tEfNS_4arch4Sm80ELb1ELb0ELb1ELb1ELb0ELb0ELb0ELb0ELi2ELi4ELi4ELi4ELb0EEENS1_21CollectiveEpilogueBwdISA_SB_SD_Li256ELb1ELb0ELi2EEENS1_25SingleTileBwdLPTSchedulerILb1ELi128ELb0EEEEEEEEEvNT_6ParamsE$_ZN4cute5tupleIJNS_1CILi0EEEiEEC2ERKS2_RKi) ;  /* 0xffffa4a000007944 */ /* 0x022fea0003c3ffff */
[----:B------:R1:W5:Y:S01]  /*12260*/  LDL R54, [R1+0x1388] ;  /* 0x0013880001367983 */ /* 0x0003620000100800 */
[----:B------:R-:W-:Y:S01]  /*12270*/  IMAD.MOV.U32 R3, RZ, RZ, R4 ;  /* 0x000000ffff037224 */ /* 0x000fe200078e0004 */
[----:B------:R-:W-:-:S02]  /*12280*/  MOV R2, R7 ;  /* 0x0000000700027202 */ /* 0x000fc40000000f00 */
[----:B------:R-:W-:Y:S02]  /*12290*/  MOV R10, 0x122b0 ;  /* 0x000122b0000a7802 */ /* 0x000fe40000000f00 */
[----:B-1---5:R-:W-:Y:S05]  /*122a0*/  CALL.REL.NOINC `($_ZN7cutlass13device_kernelIN5flash19enable_sm80_to_sm89INS1_16FlashAttnBwdSm80INS1_25CollectiveMainloopBwdSm80ILi2ELi2EN4cute5tupleIJNS5_1CILi128EEES8_NS7_ILi64EEEEEENS_10bfloat16_tEfNS_4arch4Sm80ELb1ELb0ELb1ELb1ELb0ELb0ELb0ELb0ELi2ELi4ELi4ELi4ELb0EEENS1_21CollectiveEpilogueBwdISA_SB_SD_Li256ELb1ELb0ELi2EEENS1_25SingleTileBwdLPTSchedulerILb1ELi128ELb0EEEEEEEEEvNT_6ParamsE$_ZN4cute5tupleIJiEEC2ERKi) ;  /* 0xffffa54000007944 */ /* 0x022fea0003c3ffff */
[----:B------:R1:W5:Y:S01]  /*122b0*/  LDL R3, [R1+0x1380] ;  /* 0x0013800001037983 */ /* 0x0003620000100800 */
[----:B------:R-:W-:Y:S02]  /*122c0*/  MOV R2, R81 ;  /* 0x0000005100027202 */ /* 0x000fe40000000f00 */
[----:B------:R-:W-:Y:S02]  /*122d0*/  MOV R10, 0x122f0 ;  /* 0x000122f0000a7802 */ /* 0x000fe40000000f00 */
[----:B-1---5:R-:W-:Y:S05]  /*122e0*/  CALL.REL.NOINC `($_ZN7cutlass13device_kernelIN5flash19enable_sm80_to_sm89INS1_16FlashAttnBwdSm80INS1_25CollectiveMainloopBwdSm80ILi2ELi2EN4cute5tupleIJNS5_1CILi128EEES8_NS7_ILi64EEEEEENS_10bfloat16_tEfNS_4arch4Sm80ELb1ELb0ELb1ELb1ELb0ELb0ELb0ELb0ELi2ELi4ELi4ELi4ELb0EEENS1_21CollectiveEpilogueBwdISA_SB_SD_Li256ELb1ELb0ELi2EEENS1_25SingleTileBwdLPTSchedulerILb1ELi128ELb0EEEEEEEEEvNT_6ParamsE$_ZN4cute5tupleIJiEEC2ERKi) ;  /* 0xffffa50000007944 */ /* 0x022fea0003c3ffff */
[----:B------:R1:W5:Y:S01]  /*122f0*/  LDL R3, [R1+0x1388] ;  /* 0x0013880001037983 */ /* 0x0003620000100800 */
[----:B------:R-:W-:Y:S02]  /*12300*/  MOV R2, R81 ;  /* 0x0000005100027202 */ /* 0x000fe40000000f00 */
[----:B------:R-:W-:Y:S02]  /*12310*/  MOV R6, 0x12330 ;  /* 0x0001233000067802 */ /* 0x000fe40000000f00 */
[----:B-1---5:R-:W-:Y:S05]  /*12320*/  CALL.REL.NOINC `($_ZN7cutlass13device_kernelIN5flash19enable_sm80_to_sm89INS1_16FlashAttnBwdSm80INS1_25CollectiveMainloopBwdSm80ILi2ELi2EN4cute5tupleIJNS5_1CILi128EEES8_NS7_ILi64EEEEEENS_10bfloat16_tEfNS_4arch4Sm80ELb1ELb0ELb1ELb1ELb0ELb0ELb0ELb0ELi2ELi4ELi4ELi4ELb0EEENS1_21CollectiveEpilogueBwdISA_SB_SD_Li256ELb1ELb0ELi2EEENS1_25SingleTileBwdLPTSchedulerILb1ELi128ELb0EEEEEEEEEvNT_6ParamsE$_ZN4cute3eso3ESOILb0ELb1EJiNS_1CILi0EEEEEC2ERKiRKS3_) ;  /* 0xffff685000007944 */ /* 0x022fea0003c3ffff */
[----:B------:R2:W5:Y:S01]  /*12330*/  LDL R10, [R1+0x1388] ;  /* 0x00138800010a7983 */ /* 0x0005620000100800 */
[----:B------:R-:W-:-:S03]  /*12340*/  MOV R4, 0x12370 ;  /* 0x0001237000047802 */ /* 0x000fc60000000f00 */
[----:B------:R2:W-:Y:S04]  /*12350*/  STL [R1+0x1388], R54 ;  /* 0x0013883601007387 */ /* 0x0005e80000100800 */
[----:B-12--5:R-:W-:Y:S05]  /*12360*/  CALL.REL.NOINC `($_ZN7cutlass13device_kernelIN5flash19enable_sm80_to_sm89INS1_16FlashAttnBwdSm80INS1_25CollectiveMainloopBwdSm80ILi2ELi2EN4cute5tupleIJNS5_1CILi128EEES8_NS7_ILi64EEEEEENS_10bfloat16_tEfNS_4arch4Sm80ELb1ELb0ELb1ELb1ELb0ELb0ELb0ELb0ELi2ELi4ELi4ELi4ELb0EEENS1_21CollectiveEpilogueBwdISA_SB_SD_Li256ELb1ELb0ELi2EEENS1_25SingleTileBwdLPTSchedulerILb1ELi128ELb0EEEEEEEEEvNT_6ParamsE$_ZZN4cuteplIJNS_1CILi0EEEiEJiEEEDaRKNS_15ArithmeticTupleIJDpT_EEERKNS3_IJDpT0_EEEENKUlDpRKT_E_clIJiiEEEDaSH_) ;  /* 0xfffff5f000007944 */ /* 0x026fea0003c3ffff */
[----:B------:R-:W-:Y:S01]  /*12370*/  IMAD.SHL.U32 R3, R5, 0x10, RZ ;  /* 0x0000001005037824 */ /* 0x000fe200078e00ff */
[----:B------:R-:W-:Y:S02]  /*12380*/  MOV R2, R81 ;  /* 0x0000005100027202 */ /* 0x000fe40000000f00 */
[----:B------:R-:W-:Y:S02]  /*12390*/  MOV R10, 0x123b0 ;  /* 0x000123b0000a7802 */ /* 0x000fe40000000f00 */
[----:B-1---5:R-:W-:Y:S05]  /*123a0*/  CALL.REL.NOINC `($_ZN7cutlass13device_kernelIN5flash19enable_sm80_to_sm89INS1_16FlashAttnBwdSm80INS1_25CollectiveMainloopBwdSm80ILi2ELi2EN4cute5tupleIJNS5_1CILi128EEES8_NS7_ILi64EEEEEENS_10bfloat16_tEfNS_4arch4Sm80ELb1ELb0ELb1ELb1ELb0ELb0ELb0ELb0ELi2ELi4ELi4ELi4ELb0EEENS1_21CollectiveEpilogueBwdISA_SB_SD_Li256ELb1ELb0ELi2EEENS1_25SingleTileBwdLPTSchedulerILb1ELi128ELb0EEEEEEEEEvNT_6ParamsE$_ZN4cute5tupleIJiEEC2ERKi) ;  /* 0xffffa44000007944 */ /* 0x022fea0003c3ffff */
[----:B------:R1:W5:Y:S01]  /*123b0*/  LDL R4, [R1+0x1388] ;  /* 0x0013880001047983 */ /* 0x0003620000100800 */
[----:B------:R-:W-:Y:S01]  /*123c0*/  IMAD.SHL.U32 R3, R52, 0x8, RZ ;  /* 0x0000000834037824 */ /* 0x000fe200078e00ff */
        /* <DEDUP_REMOVED lines=20> */
[----:B-1---5:R-:W-:Y:S05]  /*12510*/  CALL.REL.NOINC `($_ZN7cutlass13device_kernelIN5flash19enable_sm80_to_sm89INS1_16FlashAttnBwdSm80INS1_25CollectiveMainloopBwdSm80ILi2ELi2EN4cute5tupleIJNS5_1CILi128EEES8_NS7_ILi64EEEEEENS_10bfloat16_tEfNS_4arch4Sm80ELb1ELb0ELb1ELb1ELb0ELb0ELb0ELb0ELi2ELi4ELi4ELi4ELb0EEENS1_21CollectiveEpilogueBwdISA_SB_SD_Li256ELb1ELb0ELi2EEENS1_25SingleTileBwdLPTSchedulerILb1ELi128ELb0EEEEEEEEEvNT_6ParamsE$_ZN4cute5tupleIJNS_1CILi0EEEiEEC2ERKS2_RKi) ;  /* 0xffffa1e000007944 */ /* 0x022fea0003c3ffff */
[----:B------:R1:W5:Y:S01]  /*12520*/  LDL R52, [R1+0x1388] ;  /* 0x0013880001347983 */ /* 0x0003620000100800 */
[----:B------:R-:W-:Y:S01]  /*12530*/  IMAD.MOV.U32 R3, RZ, RZ, R4 ;  /* 0x000000ffff037224 */ /* 0x000fe200078e0004 */
[----:B------:R-:W-:Y:S02]  /*12540*/  MOV R2, R81 ;  /* 0x0000005100027202 */ /* 0x000fe40000000f00 */
[----:B------:R-:W-:-:S02]  /*12550*/  MOV R6, 0x12570 ;  /* 0x0001257000067802 */ /* 0x000fc40000000f00 */
[----:B-1---5:R-:W-:Y:S05]  /*12560*/  CALL.REL.NOINC `($_ZN7cutlass13device_kernelIN5flash19enable_sm80_to_sm89INS1_16FlashAttnBwdSm80INS1_25CollectiveMainloopBwdSm80ILi2ELi2EN4cute5tupleIJNS5_1CILi128EEES8_NS7_ILi64EEEEEENS_10bfloat16_tEfNS_4arch4Sm80ELb1ELb0ELb1ELb1ELb0ELb0ELb0ELb0ELi2ELi4ELi4ELi4ELb0EEENS1_21CollectiveEpilogueBwdISA_SB_SD_Li256ELb1ELb0ELi2EEENS1_25SingleTileBwdLPTSchedulerILb1ELi128ELb0EEEEEEEEEvNT_6ParamsE$_ZN4cute3eso3ESOILb0ELb1EJiNS_1CILi0EEEEEC2ERKiRKS3_) ;  /* 0xffff661000007944 */ /* 0x022fea0003c3ffff */
[----:B------:R2:W5:Y:S01]  /*12570*/  LDL R10, [R1+0x1388] ;  /* 0x00138800010a7983 */ /* 0x0005620000100800 */
[----:B------:R-:W-:-:S02]  /*12580*/  MOV R11, R81 ;  /* 0x00000051000b7202 */ /* 0x000fc40000000f00 */
[----:B------:R-:W-:Y:S01]  /*12590*/  MOV R86, 0x125c0 ;  /* 0x000125c000567802 */ /* 0x000fe20000000f00 */
[----:B------:R2:W-:Y:S04]  /*125a0*/  STL [R1+0x1388], R52 ;  /* 0x0013883401007387 */ /* 0x0005e80000100800 */
[----:B-12--5:R-:W-:Y:S05]  /*125b0*/  CALL.REL.NOINC `($_ZN7cutlass13device_kernelIN5flash19enable_sm80_to_sm89INS1_16FlashAttnBwdSm80INS1_25CollectiveMainloopBwdSm80ILi2ELi2EN4cute5tupleIJNS5_1CILi128EEES8_NS7_ILi64EEEEEENS_10bfloat16_tEfNS_4arch4Sm80ELb1ELb0ELb1ELb1ELb0ELb0ELb0ELb0ELi2ELi4ELi4ELi4ELb0EEENS1_21CollectiveEpilogueBwdISA_SB_SD_Li256ELb1ELb0ELi2EEENS1_25SingleTileBwdLPTSchedulerILb1ELi128ELb0EEEEEEEEEvNT_6ParamsE$_ZZN4cuteplIJiEJNS_1CILi0EEEiEEEDaRKNS_15ArithmeticTupleIJDpT_EEERKNS3_IJDpT0_EEEENKUlDpRKT_E_clIJiiEEEDaSH_) ;  /* 0xfffff51000007944 */ /* 0x026fea0003c3ffff */
[----:B-----5:R-:W-:Y:S01]  /*125c0*/  IMAD.IADD R4, R3, 0x1, R19 ;  /* 0x0000000103047824 */ /* 0x020fe200078e0213 */
[----:B------:R-:W-:Y:S02]  /*125d0*/  IADD3 R10, R18, R2, RZ ;  /* 0x00000002120a7210 */ /* 0x000fe40007ffe0ff */
[----:B------:R-:W-:Y:S02]  /*125e0*/  MOV R52, 0x12610 ;  /* 0x0001261000347802 */ /* 0x000fe40000000f00 */
[----:B------:R2:W-:Y:S04]  /*125f0*/  STL [R1+0x1388], R4 ;  /* 0x0013880401007387 */ /* 0x0005e80000100800 */
[----:B-12---:R-:W-:Y:S05]  /*12600*/  CALL.REL.NOINC `($_ZN7cutlass13device_kernelIN5flash19enable_sm80_to_sm89INS1_16FlashAttnBwdSm80INS1_25CollectiveMainloopBwdSm80ILi2ELi2EN4cute5tupleIJNS5_1CILi128EEES8_NS7_ILi64EEEEEENS_10bfloat16_tEfNS_4arch4Sm80ELb1ELb0ELb1ELb1ELb0ELb0ELb0ELb0ELi2ELi4ELi4ELi4ELb0EEENS1_21CollectiveEpilogueBwdISA_SB_SD_Li256ELb1ELb0ELi2EEENS1_25SingleTileBwdLPTSchedulerILb1ELi128ELb0EEEEEEEEEvNT_6ParamsE$_ZZN4cuteplIJiiEJiiEEEDaRKNS_15ArithmeticTupleIJDpT_EEERKNS1_IJDpT0_EEEENKUlDpRKT_E_clIJiiEEEDaSF_) ;  /* 0xfffff6d000007944 */ /* 0x006fea0003c3ffff */
[----:B-----5:R2:W-:Y:S01]  /*12610*/  STL [R1+0x1388], R5 ;  /* 0x0013880501007387 */ /* 0x0205e20000100800 */
[----:B------:R-:W-:-:S03]  /*12620*/  MOV R78, 0x12640 ;  /* 0x00012640004e7802 */ /* 0x000fc60000000f00 */
[----:B-12---:R-:W-:Y:S05]  /*12630*/  CALL.REL.NOINC `($_ZN7cutlass13device_kernelIN5flash19enable_sm80_to_sm89INS1_16FlashAttnBwdSm80INS1_25CollectiveMainloopBwdSm80ILi2ELi2EN4cute5tupleIJNS5_1CILi128EEES8_NS7_ILi64EEEEEENS_10bfloat16_tEfNS_4arch4Sm80ELb1ELb0ELb1ELb1ELb0ELb0ELb0ELb0ELi2ELi4ELi4ELi4ELb0EEENS1_21CollectiveEpilogueBwdISA_SB_SD_Li256ELb1ELb0ELi2EEENS1_25SingleTileBwdLPTSchedulerILb1ELi128ELb0EEEEEEEEEvNT_6ParamsE$_ZZN4cuteplIJiiEJNS_1CILi0EEES2_EEEDaRKNS_15ArithmeticTupleIJDpT_EEERKNS3_IJDpT0_EEEENKUlDpRKT_E_clIJiiEEEDaSH_) ;  /* 0xfffff59000007944 */ /* 0x006fea0003c3ffff */
[----:B------:R-:W-:Y:S02]  /*12640*/  MOV R6, 0x12660 ;  /* 0x0001266000067802 */ /* 0x000fe40000000f00 */
[----:B-1---5:R-:W-:Y:S05]  /*12650*/  CALL.REL.NOINC `($_ZN7cutlass13device_kernelIN5flash19enable_sm80_to_sm89INS1_16FlashAttnBwdSm80INS1_25CollectiveMainloopBwdSm80ILi2ELi2EN4cute5tupleIJNS5_1CILi128EEES8_NS7_ILi64EEEEEENS_10bfloat16_tEfNS_4arch4Sm80ELb1ELb0ELb1ELb1ELb0ELb0ELb0ELb0ELi2ELi4ELi4ELi4ELb0EEENS1_21CollectiveEpilogueBwdISA_SB_SD_Li256ELb1ELb0ELi2EEENS1_25SingleTileBwdLPTSchedulerILb1ELi128ELb0EEEEEEEEEvNT_6ParamsE$_ZN4cute3eso3ESOILb1ELb0EJNS_6LayoutINS_5tupleIJNS3_IJNS_1CILi2EEES5_EEES5_NS4_ILi8EEEEEENS3_IJNS3_IJNS_11ScaledBasisINS4_ILi1EEEJLi1EEEENS9_IS7_JLi0EEEEEEENS9_INS4_ILi64EEEJLi0EEEENS9_INS4_ILi16EEEJLi1EEEEEEEEENS_15ArithmeticTupleIJiiEEEEEC2ERKSJ_RKSL_) ;  /* 0xffff8b2000007944 */ /* 0x022fea0003c3ffff */
[----:B------:R-:W2:Y:S01]  /*12660*/  LDL.64 R10, [R1+0x1388] ;  /* 0x00138800010a7983 */ /* 0x000ea20000100a00 */
[----:B-1----:R-:W-:-:S03]  /*12670*/  MOV R4, 0x126a0 ;  /* 0x000126a000047802 */ /* 0x002fc60000000f00 */
[----:B--2---:R1:W-:Y:S04]  /*12680*/  STL [R1+0x1388], R11 ;  /* 0x0013880b01007387 */ /* 0x0043e80000100800 */
[----:B-1----:R-:W-:Y:S05]  /*12690*/  CALL.REL.NOINC `($_ZN7cutlass13device_kernelIN5flash19enable_sm80_to_sm89INS1_16FlashAttnBwdSm80INS1_25CollectiveMainloopBwdSm80ILi2ELi2EN4cute5tupleIJNS5_1CILi128EEES8_NS7_ILi64EEEEEENS_10bfloat16_tEfNS_4arch4Sm80ELb1ELb0ELb1ELb1ELb0ELb0ELb0ELb0ELi2ELi4ELi4ELi4ELb0EEENS1_21CollectiveEpilogueBwdISA_SB_SD_Li256ELb1ELb0ELi2EEENS1_25SingleTileBwdLPTSchedulerILb1ELi128ELb0EEEEEEEEEvNT_6ParamsE$_ZZN4cuteplIJNS_1CILi0EEES2_EJiiEEEDaRKNS_15ArithmeticTupleIJDpT_EEERKNS3_IJDpT0_EEEENKUlDpRKT_E_clIJiiEEEDaSH_) ;  /* 0xfffff1d000007944 */ /* 0x002fea0003c3ffff */
[----:B------:R-:W-:Y:S02]  /*126a0*/  MOV R6, 0x126c0 ;  /* 0x000126c000067802 */ /* 0x000fe40000000f00 */
[----:B-1---5:R-:W-:Y:S05]  /*126b0*/  CALL.REL.NOINC `($_ZN7cutlass13device_kernelIN5flash19enable_sm80_to_sm89INS1_16FlashAttnBwdSm80INS1_25CollectiveMainloopBwdSm80ILi2ELi2EN4cute5tupleIJNS5_1CILi128EEES8_NS7_ILi64EEEEEENS_10bfloat16_tEfNS_4arch4Sm80ELb1ELb0ELb1ELb1ELb0ELb0ELb0ELb0ELi2ELi4ELi4ELi4ELb0EEENS1_21CollectiveEpilogueBwdISA_SB_SD_Li256ELb1ELb0ELi2EEENS1_25SingleTileBwdLPTSchedulerILb1ELi128ELb0EEEEEEEEEvNT_6ParamsE$_ZN4cute3eso3ESOILb1ELb0EJNS_6LayoutINS_5tupleIJNS3_IJNS_1CILi2EEES5_EEES5_NS4_ILi8EEEEEENS3_IJNS3_IJNS_11ScaledBasisINS4_ILi1EEEJLi1EEEENS9_IS7_JLi0EEEEEEENS9_INS4_ILi64EEEJLi0EEEENS9_INS4_ILi16EEEJLi1EEEEEEEEENS_10ViewEngineINS_23ArithmeticTupleIteratorINS_15ArithmeticTupleIJiiEEEEEEEEEC2ERKSJ_RKSP_) ;  /* 0xffff8a6000007944 */ /* 0x022fea0003c3ffff */
[----:B-1----:R1:W5:Y:S01]  /*126c0*/  LDL.64 R2, [R1+0x1388] ;  /* 0x0013880001027983 */ /* 0x0023620000100a00 */
[----:B------:R-:W-:-:S03]  /*126d0*/  MOV R6, 0x126f0 ;  /* 0x000126f000067802 */ /* 0x000fc60000000f00 */
[----:B-1---5:R-:W-:Y:S05]  /*126e0*/  CALL.REL.NOINC `($_ZN7cutlass13device_kernelIN5flash19enable_sm80_to_sm89INS1_16FlashAttnBwdSm80INS1_25CollectiveMainloopBwdSm80ILi2ELi2EN4cute5tupleIJNS5_1CILi128EEES8_NS7_ILi64EEEEEENS_10bfloat16_tEfNS_4arch4Sm80ELb1ELb0ELb1ELb1ELb0ELb0ELb0ELb0ELi2ELi4ELi4ELi4ELb0EEENS1_21CollectiveEpilogueBwdISA_SB_SD_Li256ELb1ELb0ELi2EEENS1_25SingleTileBwdLPTSchedulerILb1ELi128ELb0EEEEEEEEEvNT_6ParamsE$_ZN4cute3eso3ESOILb1ELb0EJNS_6LayoutINS_5tupleIJNS3_IJNS_1CILi2EEES5_EEENS3_IJS5_NS4_ILi8EEEEEEEEENS3_IJNS3_IJS5_NS4_ILi4EEEEEENS3_IJNS4_ILi1EEES7_EEEEEEEENS_10ViewEngineIPfEEEEC2ERKSF_RKSI_) ;  /* 0xffff895000007944 */ /* 0x022fea0003c3ffff */
[----:B-1----:R1:W5:Y:S01]  /*126f0*/  LDL.64 R48, [R1+0x1388] ;  /* 0x0013880001307983 */ /* 0x0023620000100a00 */
[----:B------:R-:W-:-:S03]  /*12700*/  MOV R6, 0x12720 ;  /* 0x0001272000067802 */ /* 0x000fc60000000f00 */
[----:B-1---5:R-:W-:Y:S05]  /*12710*/  CALL.REL.NOINC `($_ZN7cutlass13device_kernelIN5flash19enable_sm80_to_sm89INS1_16FlashAttnBwdSm80INS1_25CollectiveMainloopBwdSm80ILi2ELi2EN4cute5tupleIJNS5_1CILi128EEES8_NS7_ILi64EEEEEENS_10bfloat16_tEfNS_4arch4Sm80ELb1ELb0ELb1ELb1ELb0ELb0ELb0ELb0ELi2ELi4ELi4ELi4ELb0EEENS1_21CollectiveEpilogueBwdISA_SB_SD_Li256ELb1ELb0ELi2EEENS1_25SingleTileBwdLPTSchedulerILb1ELi128ELb0EEEEEEEEEvNT_6ParamsE$_ZN4cute3eso3ESOILb1ELb0EJNS_6LayoutINS_5tupleIJNS3_IJNS_1CILi2EEES5_EEENS3_IJS5_NS4_ILi8EEEEEEEEENS3_IJNS3_IJNS_11ScaledBasisIS7_JLi0EEEENSA_INS4_ILi64EEEJLi0EEEEEEENS3_IJNSA_INS4_ILi1EEEJLi1EEEENSA_INS4_ILi16EEEJLi1EEEEEEEEEEEENS_10ViewEngineINS_23ArithmeticTupleIteratorINS_15ArithmeticTupleIJiiEEEEEEEEEC2ERKSL_RKSR_) ;  /* 0xffff88c000007944 */ /* 0x022fea0003c3ffff */
[----:B-1----:R1:W5:Y:S01]  /*12720*/  LDL.64 R4, [R1+0x1388] ;  /* 0x0013880001047983 */ /* 0x0023620000100a00 */
[----:B------:R-:W-:-:S03]  /*12730*/  MOV R6, 0x12750 ;  /* 0x0001275000067802 */ /* 0x000fc60000000f00 */
[----:B-1---5:R-:W-:Y:S05]  /*12740*/  CALL.REL.NOINC `($_ZN7cutlass13device_kernelIN5flash19enable_sm80_to_sm89INS1_16FlashAttnBwdSm80INS1_25CollectiveMainloopBwdSm80ILi2ELi2EN4cute5tupleIJNS5_1CILi128EEES8_NS7_ILi64EEEEEENS_10bfloat16_tEfNS_4arch4Sm80ELb1ELb0ELb1ELb1ELb0ELb0ELb0ELb0ELi2ELi4ELi4ELi4ELb0EEENS1_21CollectiveEpilogueBwdISA_SB_SD_Li256ELb1ELb0ELi2EEENS1_25SingleTileBwdLPTSchedulerILb1ELi128ELb0EEEEEEEEEvNT_6ParamsE$_ZN4cute3eso3ESOILb1ELb0EJNS_6LayoutINS_5tupleIJNS3_IJNS3_IJNS_1CILi4EEENS4_ILi8EEEEEENS3_IJS5_NS4_ILi2EEEEEEEEENS3_IJNS3_IJS8_S8_EEENS3_IJS8_S6_EEEEEEEEENS3_IJNS3_IJNS3_IJNS_11ScaledBasisIS8_JLi1EEEENSF_INS4_ILi1EEEJLi0EEEEEEENS3_IJNSF_INS4_ILi16EEEJLi0EEEENSF_IS6_JLi1EEEEEEEEEENS3_IJNS3_IJNSF_ISH_JLi1EEEENSF_IS6_JLi0EEEEEEENS3_IJNSF_INS4_ILi64EEEJLi0EEEENSF_ISK_JLi1EEEEEEEEEEEEEEENS_10ViewEngineINS_23ArithmeticTupleIteratorINS_15ArithmeticTupleIJNS4_ILi0EEES12_EEEEEEEEEC2ERKSY_RKS15_) ;  /* 0xffff814000007944 */ /* 0x022fea0003c3ffff */
[----:B-1----:R-:W-:Y:S02]  /*12750*/  MOV R2, 0x12770 ;  /* 0x0001277000027802 */ /* 0x002fe40000000f00 */
[----:B------:R-:W-:Y:S05]  /*12760*/  CALL.REL.NOINC `($_ZN7cutlass13device_kernelIN5flash19enable_sm80_to_sm89INS1_16FlashAttnBwdSm80INS1_25CollectiveMainloopBwdSm80ILi2ELi2EN4cute5tupleIJNS5_1CILi128EEES8_NS7_ILi64EEEEEENS_10bfloat16_tEfNS_4arch4Sm80ELb1ELb0ELb1ELb1ELb0ELb0ELb0ELb0ELi2ELi4ELi4ELi4ELb0EEENS1_21CollectiveEpilogueBwdISA_SB_SD_Li256ELb1ELb0ELi2EEENS1_25SingleTileBwdLPTSchedulerILb1ELi128ELb0EEEEEEEEEvNT_6ParamsE$_ZN4cute3eso3ESOILb1ELb0EJNS_6LayoutINS_5tupleIJNS3_IJNS_1CILi2EEES5_EEENS3_IJS5_NS4_ILi8EEEEEEEEENS3_IJNS3_IJNS_11ScaledBasisIS7_JLi0EEEENSA_INS4_ILi64EEEJLi0EEEEEEENS3_IJNSA_INS4_ILi1EEEJLi1EEEENSA_INS4_ILi16EEEJLi1EEEEEEEEEEEENS_10ViewEngineINS_23ArithmeticTupleIteratorINS_15ArithmeticTupleIJNS4_ILi0EEESP_EEEEEEEEEC2ERKSL_RKSS_) ;  /* 0xffff881000007944 */ /* 0x000fea0003c3ffff */
[----:B------:R2:W-:Y:S01]  /*12770*/  STL [R1+0x1388], R5 ;  /* 0x0013880501007387 */ /* 0x0005e20000100800 */
[----:B------:R-:W-:-:S03]  /*12780*/  MOV R78, 0x127a0 ;  /* 0x000127a0004e7802 */ /* 0x000fc60000000f00 */
[----:B-12---:R-:W-:Y:S05]  /*12790*/  CALL.REL.NOINC `($_ZN7cutlass13device_kernelIN5flash19enable_sm80_to_sm89INS1_16FlashAttnBwdSm80INS1_25CollectiveMainloopBwdSm80ILi2ELi2EN4cute5tupleIJNS5_1CILi128EEES8_NS7_ILi64EEEEEENS_10bfloat16_tEfNS_4arch4Sm80ELb1ELb0ELb1ELb1ELb0ELb0ELb0ELb0ELi2ELi4ELi4ELi4ELb0EEENS1_21CollectiveEpilogueBwdISA_SB_SD_Li256ELb1ELb0ELi2EEENS1_25SingleTileBwdLPTSchedulerILb1ELi128ELb0EEEEEEEEEvNT_6ParamsE$_ZZN4cuteplIJiiEJNS_1CILi0EEES2_EEEDaRKNS_15ArithmeticTupleIJDpT_EEERKNS3_IJDpT0_EEEENKUlDpRKT_E_clIJiiEEEDaSH_) ;  /* 0xfffff43000007944 */ /* 0x006fea0003c3ffff */
        /* <DEDUP_REMOVED lines=11> */
[----:B-1----:R-:W-:Y:S05]  /*12850*/  CALL.REL.NOINC `($_ZN7cutlass13device_kernelIN5flash19enable_sm80_to_sm89INS1_16FlashAttnBwdSm80INS1_25CollectiveMainloopBwdSm80ILi2ELi2EN4cute5tupleIJNS5_1CILi128EEES8_NS7_ILi64EEEEEENS_10bfloat16_tEfNS_4arch4Sm80ELb1ELb0ELb1ELb1ELb0ELb0ELb0ELb0ELi2ELi4ELi4ELi4ELb0EEENS1_21CollectiveEpilogueBwdISA_SB_SD_Li256ELb1ELb0ELi2EEENS1_25SingleTileBwdLPTSchedulerILb1ELi128ELb0EEEEEEEEEvNT_6ParamsE$_ZN4cute3eso3ESOILb0ELb1EJiNS_1CILi0EEEEEC2ERKiRKS3_) ;  /* 0xffff632000007944 */ /* 0x002fea0003c3ffff */
[----:B-1----:R-:W2:Y:S01]  /*12860*/  LDL R2, [R1+0x1388] ;  /* 0x0013880001027983 */ /* 0x002ea20000100800 */
[----:B------:R-:W-:Y:S02]  /*12870*/  MOV R10, 0x128e0 ;  /* 0x000128e0000a7802 */ /* 0x000fe40000000f00 */
[----:B--2---:R-:W-:-:S04]  /*12880*/  LEA.HI R11, R2, R2, RZ, 0x1 ;  /* 0x00000002020b7211 */ /* 0x004fc800078f08ff */
[----:B------:R-:W-:-:S05]  /*12890*/  LOP3.LUT R3, R11, 0x1ffffffe, RZ, 0xc0, !PT ;  /* 0x1ffffffe0b037812 */ /* 0x000fca00078ec0ff */
[----:B------:R-:W-:Y:S02]  /*128a0*/  IMAD.IADD R3, R2, 0x1, -R3 ;  /* 0x0000000102037824 */ /* 0x000fe400078e0a03 */
[----:B------:R-:W-:Y:S02]  /*128b0*/  IMAD.MOV.U32 R2, RZ, RZ, R81 ;  /* 0x000000ffff027224 */ /* 0x000fe400078e0051 */
[----:B------:R-:W-:Y:S02]  /*128c0*/  IMAD.SHL.U32 R3, R3, 0x8, RZ ;  /* 0x0000000803037824 */ /* 0x000fe400078e00ff */
[----:B------:R-:W-:Y:S05]  /*128d0*/  CALL.REL.NOINC `($_ZN7cutlass13device_kernelIN5flash19enable_sm80_to_sm89INS1_16FlashAttnBwdSm80INS1_25CollectiveMainloopBwdSm80ILi2ELi2EN4cute5tupleIJNS5_1CILi128EEES8_NS7_ILi64EEEEEENS_10bfloat16_tEfNS_4arch4Sm80ELb1ELb0ELb1ELb1ELb0ELb0ELb0ELb0ELi2ELi4ELi4ELi4ELb0EEENS1_21CollectiveEpilogueBwdISA_SB_SD_Li256ELb1ELb0ELi2EEENS1_25SingleTileBwdLPTSchedulerILb1ELi128ELb0EEEEEEEEEvNT_6ParamsE$_ZN4cute5tupleIJiEEC2ERKi) ;  /* 0xffff9f1000007944 */ /* 0x000fea0003c3ffff */
[----:B------:R1:W5:Y:S01]  /*128e0*/  LDL R6, [R1+0x1388] ;  /* 0x0013880001067983 */ /* 0x0003620000100800 */
[----:B------:R-:W-:Y:S01]  /*128f0*/  IMAD.SHL.U32 R3, R11, 0x20, RZ ;  /* 0x000000200b037824 */ /* 0x000fe200078e00ff */
[----:B------:R-:W-:Y:S01]  /*12900*/  MOV R10, 0x12940 ;  /* 0x00012940000a7802 */ /* 0x000fe20000000f00 */
[----:B------:R-:W-:-:S03]  /*12910*/  IMAD.MOV.U32 R2, RZ, RZ, R81 ;  /* 0x000000ffff027224 */ /* 0x000fc600078e0051 */
[----:B------:R-:W-:Y:S02]  /*12920*/  LOP3.LUT R3, R3, 0xffffffc0, RZ, 0xc0, !PT ;  /* 0xffffffc003037812 */ /* 0x000fe400078ec0ff */
        /* <DEDUP_REMOVED lines=19> */
[----:B------:R-:W2:Y:S02]  /*12a60*/  LDL R3, [R1+0x1388] ;  /* 0x0013880001037983 */ /* 0x000ea40000100800 */
[----:B--2---:R-:W-:Y:S02]  /*12a70*/  IADD3 R3, R6, R3, RZ ;  /* 0x0000000306037210 */ /* 0x004fe40007ffe0ff */
[----:B------:R-:W-:Y:S02]  /*12a80*/  MOV R6, 0x12aa0 ;  /* 0x00012aa000067802 */ /* 0x000fe40000000f00 */
[----:B------:R-:W-:Y:S05]  /*12a90*/  CALL.REL.NOINC `($_ZN7cutlass13device_kernelIN5flash19enable_sm80_to_sm89INS1_16FlashAttnBwdSm80INS1_25CollectiveMainloopBwdSm80ILi2ELi2EN4cute5tupleIJNS5_1CILi128EEES8_NS7_ILi64EEEEEENS_10bfloat16_tEfNS_4arch4Sm80ELb1ELb0ELb1ELb1ELb0ELb0ELb0ELb0ELi2ELi4ELi4ELi4ELb0EEENS1_21CollectiveEpilogueBwdISA_SB_SD_Li256ELb1ELb0ELi2EEENS1_25SingleTileBwdLPTSchedulerILb1ELi128ELb0EEEEEEEEEvNT_6ParamsE$_ZZN4cuteplIJiEJiEEEDaRKNS_15ArithmeticTupleIJDpT_EEERKNS1_IJDpT0_EEEENKUlDpRKT_E_clIJiEEEDaSF_) ;  /* 0xfffff0b000007944 */ /* 0x000fea0003c3ffff */
[----:B------:R-:W-:Y:S02]  /*12aa0*/  MOV R2, R81 ;  /* 0x0000005100027202 */ /* 0x000fe40000000f00 */
[----:B------:R-:W-:Y:S02]  /*12ab0*/  MOV R6, 0x12ad0 ;  /* 0x00012ad000067802 */ /* 0x000fe40000000f00 */
[----:B-1---5:R-:W-:Y:S05]  /*12ac0*/  CALL.REL.NOINC `($_ZN7cutlass13device_kernelIN5flash19enable_sm80_to_sm89INS1_16FlashAttnBwdSm80INS1_25CollectiveMainloopBwdSm80ILi2ELi2EN4cute5tupleIJNS5_1CILi128EEES8_NS7_ILi64EEEEEENS_10bfloat16_tEfNS_4arch4Sm80ELb1ELb0ELb1ELb1ELb0ELb0ELb0ELb0ELi2ELi4ELi4ELi4ELb0EEENS1_21CollectiveEpilogueBwdISA_SB_SD_Li256ELb1ELb0ELi2EEENS1_25SingleTileBwdLPTSchedulerILb1ELi128ELb0EEEEEEEEEvNT_6ParamsE$_ZN4cute3eso3ESOILb0ELb1EJiNS_1CILi0EEEEEC2ERKiRKS3_) ;  /* 0xffff60b000007944 */ /* 0x022fea0003c3ffff */
[----:B-1----:R1:W5:Y:S01]  /*12ad0*/  LDL R3, [R1+0x1388] ;  /* 0x0013880001037983 */ /* 0x0023620000100800 */
[----:B------:R-:W-:-:S03]  /*12ae0*/  MOV R50, 0x12b00 ;  /* 0x00012b0000327802 */ /* 0x000fc60000000f00 */
[----:B-1---5:R-:W-:Y:S05]  /*12af0*/  CALL.REL.NOINC `($_ZN7cutlass13device_kernelIN5flash19enable_sm80_to_sm89INS1_16FlashAttnBwdSm80INS1_25CollectiveMainloopBwdSm80ILi2ELi2EN4cute5tupleIJNS5_1CILi128EEES8_NS7_ILi64EEEEEENS_10bfloat16_tEfNS_4arch4Sm80ELb1ELb0ELb1ELb1ELb0ELb0ELb0ELb0ELi2ELi4ELi4ELi4ELb0EEENS1_21CollectiveEpilogueBwdISA_SB_SD_Li256ELb1ELb0ELi2EEENS1_25SingleTileBwdLPTSchedulerILb1ELi128ELb0EEEEEEEEEvNT_6ParamsE$_ZZN4cuteplIJiEJNS_1CILi0EEES2_EEEDaRKNS_15ArithmeticTupleIJDpT_EEERKNS3_IJDpT0_EEEENKUlDpRKT_E_clIJiS2_EEEDaSH_) ;  /* 0xffffef6000007944 */ /* 0x022fea0003c3ffff */
[----:B------:R2:W-:Y:S01]  /*12b00*/  STL [R1+0x1388], R5 ;  /* 0x0013880501007387 */ /* 0x0005e20000100800 */
[----:B-----5:R-:W-:Y:S02]  /*12b10*/  IADD3 R10, R3, R4, RZ ;  /* 0x00000004030a7210 */ /* 0x020fe40007ffe0ff */
[----:B------:R-:W-:-:S02]  /*12b20*/  MOV R50, 0x12b40 ;  /* 0x00012b4000327802 */ /* 0x000fc40000000f00 */
[----:B-12---:R-:W-:Y:S05]  /*12b30*/  CALL.REL.NOINC `($_ZN7cutlass13device_kernelIN5flash19enable_sm80_to_sm89INS1_16FlashAttnBwdSm80INS1_25CollectiveMainloopBwdSm80ILi2ELi2EN4cute5tupleIJNS5_1CILi128EEES8_NS7_ILi64EEEEEENS_10bfloat16_tEfNS_4arch4Sm80ELb1ELb0ELb1ELb1ELb0ELb0ELb0ELb0ELi2ELi4ELi4ELi4ELb0EEENS1_21CollectiveEpilogueBwdISA_SB_SD_Li256ELb1ELb0ELi2EEENS1_25SingleTileBwdLPTSchedulerILb1ELi128ELb0EEEEEEEEEvNT_6ParamsE$_ZZN4cuteplIJiiEJiNS_1CILi0EEEEEEDaRKNS_15ArithmeticTupleIJDpT_EEERKNS3_IJDpT0_EEEENKUlDpRKT_E_clIJiiEEEDaSH_) ;  /* 0xfffff12000007944 */ /* 0x006fea0003c3ffff */
[----:B-----5:R-:W-:Y:S02]  /*12b40*/  LEA R3, R17, R2, 0x7 ;  /* 0x0000000211037211 */ /* 0x020fe400078e38ff */
[----:B------:R-:W-:-:S02]  /*12b50*/  MOV R2, 0x12b70 ;  /* 0x00012b7000027802 */ /* 0x000fc40000000f00 */
[----:B-1----:R-:W-:Y:S05]  /*12b60*/  CALL.REL.NOINC `($_ZN7cutlass13device_kernelIN5flash19enable_sm80_to_sm89INS1_16FlashAttnBwdSm80INS1_25CollectiveMainloopBwdSm80ILi2ELi2EN4cute5tupleIJNS5_1CILi128EEES8_NS7_ILi64EEEEEENS_10bfloat16_tEfNS_4arch4Sm80ELb1ELb0ELb1ELb1ELb0ELb0ELb0ELb0ELi2ELi4ELi4ELi4ELb0EEENS1_21CollectiveEpilogueBwdISA_SB_SD_Li256ELb1ELb0ELi2EEENS1_25SingleTileBwdLPTSchedulerILb1ELi128ELb0EEEEEEEEEvNT_6ParamsE$_ZN73_INTERNAL_24fd9406_37_flash_bwd_hdim64_bf16_softcap_sm80_cu_8e232a79_330714__viaddmin_s32Eiii) ;  /* 0xffff9f6000007944 */ /* 0x002fea0003c3ffff */
[----:B------:R1:W-:Y:S02]  /*12b70*/  STL [R1+0x13ac], RZ ;  /* 0x0013acff01007387 */ /* 0x0003e40000100800 */
.L_x_2762:
[C---:B--2---:R-:W-:Y:S01]  /*12b80*/  IADD3 R50, R15.reuse, 0x1, RZ ;  /* 0x000000010f327810 */ /* 0x044fe20007ffe0ff */
[----:B------:R-:W-:Y:S01]  /*12b90*/  IMAD.MOV.U32 R3, RZ, RZ, R15 ;  /* 0x000000ffff037224 */ /* 0x000fe200078e000f */
[----:B------:R-:W-:Y:S01]  /*12ba0*/  ISETP.GE.U32.AND P0, PT, R15, 0xf, PT ;  /* 0x0000000f0f00780c */ /* 0x000fe20003f06070 */
[----:B------:R-:W-:Y:S01]  /*12bb0*/  IMAD.MOV.U32 R13, RZ, RZ, R81 ;  /* 0x000000ffff0d7224 */ /* 0x000fe200078e0051 */
[----:B-1----:R-:W-:Y:S01]  /*12bc0*/  MOV R8, 0x12bf0 ;  /* 0x00012bf000087802 */ /* 0x002fe20000000f00 */
[----:B------:R-:W-:-:S05]  /*12bd0*/  IMAD.MOV.U32 R15, RZ, RZ, R50 ;  /* 0x000000ffff0f7224 */ /* 0x000fca00078e0032 */
[----:B-1----:R-:W-:Y:S05]  /*12be0*/  CALL.REL.NOINC `($_ZN7cutlass13device_kernelIN5flash19enable_sm80_to_sm89INS1_16FlashAttnBwdSm80INS1_25CollectiveMainloopBwdSm80ILi2ELi2EN4cute5tupleIJNS5_1CILi128EEES8_NS7_ILi64EEEEEENS_10bfloat16_tEfNS_4arch4Sm80ELb1ELb0ELb1ELb1ELb0ELb0ELb0ELb0ELi2ELi4ELi4ELi4ELb0EEENS1_21CollectiveEpilogueBwdISA_SB_SD_Li256ELb1ELb0ELi2EEENS1_25SingleTileBwdLPTSchedulerILb1ELi128ELb0EEEEEEEEEvNT_6ParamsE$_ZN4cute3eso3ESOILb1ELb0EJNS_1CILi0EEEiEEC2ERKS3_RKi) ;  /* 0xffff664000007944 */ /* 0x002fea0003c3ffff */
[----:B------:R-:W2:Y:S01]  /*12bf0*/  LDL R6, [R1+0x1388] ;  /* 0x0013880001067983 */ /* 0x000ea20000100800 */
[----:B-1----:R-:W-:Y:S01]  /*12c00*/  IMAD.MOV.U32 R2, RZ, RZ, R81 ;  /* 0x000000ffff027224 */ /* 0x002fe200078e0051 */
[----:B------:R-:W-:-:S02]  /*12c10*/  MOV R10, 0x12c60 ;  /* 0x00012c60000a7802 */ /* 0x000fc40000000f00 */
[----:B--2---:R-:W-:-:S04]  /*12c20*/  LEA.HI R11, R6, R6, RZ, 0x1 ;  /* 0x00000006060b7211 */ /* 0x004fc800078f08ff */
[----:B------:R-:W-:-:S05]  /*12c30*/  LOP3.LUT R3, R11, 0xfffffffe, RZ, 0xc0, !PT ;  /* 0xfffffffe0b037812 */ /* 0x000fca00078ec0ff */
[----:B------:R-:W-:Y:S02]  /*12c40*/  IMAD.IADD R3, R6, 0x1, -R3 ;  /* 0x0000000106037824 */ /* 0x000fe400078e0a03 */
        /* <DEDUP_REMOVED lines=24> */
[----:B-1---5:R-:W-:Y:S05]  /*12dd0*/  CALL.REL.NOINC `($_ZN7cutlass13device_kernelIN5flash19enable_sm80_to_sm89INS1_16FlashAttnBwdSm80INS1_25CollectiveMainloopBwdSm80ILi2ELi2EN4cute5tupleIJNS5_1CILi128EEES8_NS7_ILi64EEEEEENS_10bfloat16_tEfNS_4arch4Sm80ELb1ELb0ELb1ELb1ELb0ELb0ELb0ELb0ELi2ELi4ELi4ELi4ELb0EEENS1_21CollectiveEpilogueBwdISA_SB_SD_Li256ELb1ELb0ELi2EEENS1_25SingleTileBwdLPTSchedulerILb1ELi128ELb0EEEEEEEEEvNT_6ParamsE$_ZN4cute5tupleIJNS_1CILi0EEEiEEC2ERKS2_RKi) ;  /* 0xffff992000007944 */ /* 0x022fea0003c3ffff */
[----:B------:R-:W2:Y:S01]  /*12de0*/  LDL R2, [R1+0x1388] ;  /* 0x0013880001027983 */ /* 0x000ea20000100800 */
[----:B------:R-:W-:Y:S02]  /*12df0*/  MOV R10, 0x12e20 ;  /* 0x00012e20000a7802 */ /* 0x000fe40000000f00 */
[----:B--2---:R-:W-:Y:S02]  /*12e00*/  IADD3 R3, R51, R2, RZ ;  /* 0x0000000233037210 */ /* 0x004fe40007ffe0ff */
[----:B------:R-:W-:Y:S05]  /*12e10*/  CALL.REL.NOINC `($_ZN7cutlass13device_kernelIN5flash19enable_sm80_to_sm89INS1_16FlashAttnBwdSm80INS1_25CollectiveMainloopBwdSm80ILi2ELi2EN4cute5tupleIJNS5_1CILi128EEES8_NS7_ILi64EEEEEENS_10bfloat16_tEfNS_4arch4Sm80ELb1ELb0ELb1ELb1ELb0ELb0ELb0ELb0ELi2ELi4ELi4ELi4ELb0EEENS1_21CollectiveEpilogueBwdISA_SB_SD_Li256ELb1ELb0ELi2EEENS1_25SingleTileBwdLPTSchedulerILb1ELi128ELb0EEEEEEEEEvNT_6ParamsE$_ZZN4cuteplIJNS_1CILi0EEEiEJS2_iEEEDaRKNS_15ArithmeticTupleIJDpT_EEERKNS3_IJDpT0_EEEENKUlDpRKT_E_clIJS2_iEEEDaSH_) ;  /* 0xffffead000007944 */ /* 0x000fea0003c3ffff */
[----:B------:R-:W-:Y:S02]  /*12e20*/  MOV R10, 0x12e40 ;  /* 0x00012e40000a7802 */ /* 0x000fe40000000f00 */
[----:B-1---5:R-:W-:Y:S05]  /*12e30*/  CALL.REL.NOINC `($_ZN7cutlass13device_kernelIN5flash19enable_sm80_to_sm89INS1_16FlashAttnBwdSm80INS1_25CollectiveMainloopBwdSm80ILi2ELi2EN4cute5tupleIJNS5_1CILi128EEES8_NS7_ILi64EEEEEENS_10bfloat16_tEfNS_4arch4Sm80ELb1ELb0ELb1ELb1ELb0ELb0ELb0ELb0ELi2ELi4ELi4ELi4ELb0EEENS1_21CollectiveEpilogueBwdISA_SB_SD_Li256ELb1ELb0ELi2EEENS1_25SingleTileBwdLPTSchedulerILb1ELi128ELb0EEEEEEEEEvNT_6ParamsE$_ZZN4cuteplIJNS_1CILi0EEEEJS2_iEEEDaRKNS_15ArithmeticTupleIJDpT_EEERKNS3_IJDpT0_EEEENKUlDpRKT_E_clIJS2_iEEEDaSH_) ;  /* 0xffffe87000007944 */ /* 0x022fea0003c3ffff */
[----:B------:R-:W-:Y:S02]  /*12e40*/  MOV R10, 0x12e60 ;  /* 0x00012e60000a7802 */ /* 0x000fe40000000f00 */
[----:B-1---5:R-:W-:Y:S05]  /*12e50*/  CALL.REL.NOINC `($_ZN7cutlass13device_kernelIN5flash19enable_sm80_to_sm89INS1_16FlashAttnBwdSm80INS1_25CollectiveMainloopBwdSm80ILi2ELi2EN4cute5tupleIJNS5_1CILi128EEES8_NS7_ILi64EEEEEENS_10bfloat16_tEfNS_4arch4Sm80ELb1ELb0ELb1ELb1ELb0ELb0ELb0ELb0ELi2ELi4ELi4ELi4ELb0EEENS1_21CollectiveEpilogueBwdISA_SB_SD_Li256ELb1ELb0ELi2EEENS1_25SingleTileBwdLPTSchedulerILb1ELi128ELb0EEEEEEEEEvNT_6ParamsE$_ZZN4cuteplIJNS_1CILi0EEES2_EJS2_iEEEDaRKNS_15ArithmeticTupleIJDpT_EEERKNS3_IJDpT0_EEEENKUlDpRKT_E_clIJS2_iEEEDaSH_) ;  /* 0xffffe8c000007944 */ /* 0x022fea0003c3ffff */
[----:B-----5:R-:W-:Y:S01]  /*12e60*/  ISETP.GE.AND P1, PT, R2, R47, PT ;  /* 0x0000002f0200720c */ /* 0x020fe20003f26270 */
[----:B------:R-:W-:-:S12]  /*12e70*/  BSSY B0, `(.L_x_2760) ;  /* 0x0000017000007945 */ /* 0x000fd80003800000 */
[----:B------:R-:W-:Y:S05]  /*12e80*/  @!P1 BRA `(.L_x_2761) ;  /* 0x0000015000009947 */ /* 0x000fea0003800000 */
[----:B------:R-:W-:Y:S01]  /*12e90*/  IMAD.MOV.U32 R3, RZ, RZ, R81 ;  /* 0x000000ffff037224 */ /* 0x000fe200078e0051 */
[----:B------:R-:W-:Y:S01]  /*12ea0*/  MOV R10, RZ ;  /* 0x000000ff000a7202 */ /* 0x000fe20000000f00 */
[----:B------:R-:W-:Y:S01]  /*12eb0*/  IMAD.MOV.U32 R2, RZ, RZ, R14 ;  /* 0x000000ffff027224 */ /* 0x000fe200078e000e */
[----:B------:R-:W-:Y:S02]  /*12ec0*/  MOV R8, 0x12ee0 ;  /* 0x00012ee000087802 */ /* 0x000fe40000000f00 */
[----:B-1----:R-:W-:Y:S05]  /*12ed0*/  CALL.REL.NOINC `($_ZN7cutlass13device_kernelIN5flash19enable_sm80_to_sm89INS1_16FlashAttnBwdSm80INS1_25CollectiveMainloopBwdSm80ILi2ELi2EN4cute5tupleIJNS5_1CILi128EEES8_NS7_ILi64EEEEEENS_10bfloat16_tEfNS_4arch4Sm80ELb1ELb0ELb1ELb1ELb0ELb0ELb0ELb0ELi2ELi4ELi4ELi4ELb0EEENS1_21CollectiveEpilogueBwdISA_SB_SD_Li256ELb1ELb0ELi2EEENS1_25SingleTileBwdLPTSchedulerILb1ELi128ELb0EEEEEEEEEvNT_6ParamsE$_ZN4cute3eso3ESOILb0ELb0EJiiEEC2ERKiS4_) ;  /* 0xffff54b000007944 */ /* 0x002fea0003c3ffff */
        /* <DEDUP_REMOVED lines=16> */
.L_x_2761:
[----:B------:R-:W-:Y:S05]  /*12fe0*/  BSYNC B0 ;  /* 0x0000000000007941 */ /* 0x000fea0003800000 */
.L_x_2760:
[----:B------:R2:W-:Y:S01]  /*12ff0*/  STL [R1+0x13ac], R50 ;  /* 0x0013ac3201007387 */ /* 0x0005e20000100800 */
[----:B------:R-:W-:Y:S05]  /*13000*/  @!P0 BRA `(.L_x_2762) ;  /* 0xfffffb7000008947 */ /* 0x000fea000383ffff */
[----:B-1----:R-:W-:Y:S01]  /*13010*/  IMAD.MOV.U32 R2, RZ, RZ, R81 ;  /* 0x000000ffff027224 */ /* 0x002fe200078e0051 */
[----:B------:R-:W-:Y:S01]  /*13020*/  MOV R3, 0x1 ;  /* 0x0000000100037802 */ /* 0x000fe20000000f00 */
[----:B------:R-:W-:Y:S01]  /*13030*/  IMAD.MOV.U32 R15, RZ, RZ, RZ ;  /* 0x000000ffff0f7224 */ /* 0x000fe200078e00ff */
[----:B------:R-:W-:Y:S02]  /*13040*/  MOV R6, 0x13060 ;  /* 0x0001306000067802 */ /* 0x000fe40000000f00 */
[----:B--2---:R-:W-:Y:S05]  /*13050*/  CALL.REL.NOINC `($_ZN7cutlass13device_kernelIN5flash19enable_sm80_to_sm89INS1_16FlashAttnBwdSm80INS1_25CollectiveMainloopBwdSm80ILi2ELi2EN4cute5tupleIJNS5_1CILi128EEES8_NS7_ILi64EEEEEENS_10bfloat16_tEfNS_4arch4Sm80ELb1ELb0ELb1ELb1ELb0ELb0ELb0ELb0ELi2ELi4ELi4ELi4ELb0EEENS1_21CollectiveEpilogueBwdISA_SB_SD_Li256ELb1ELb0ELi2EEENS1_25SingleTileBwdLPTSchedulerILb1ELi128ELb0EEEEEEEEEvNT_6ParamsE$_ZN4cute3eso3ESOILb0ELb1EJiNS_1CILi0EEEEEC2ERKiRKS3_) ;  /* 0xffff5b2000007944 */ /* 0x004fea0003c3ffff */
        /* <DEDUP_REMOVED lines=50> */
.L_x_2765:
        /* <DEDUP_REMOVED lines=50> */
[----:B------:R-:W-:Y:S01]  /*136a0*/  MOV R10, 0x1 ;  /* 0x00000001000a7802 */ /* 0x000fe20000000f00 */
        /* <DEDUP_REMOVED lines=19> */
.L_x_2764:
[----:B------:R-:W-:Y:S05]  /*137e0*/  BSYNC B0 ;  /* 0x0000000000007941 */ /* 0x000fea0003800000 */
.L_x_2763:
        /* <DEDUP_REMOVED lines=57> */
.L_x_2768:
        /* <DEDUP_REMOVED lines=70> */
.L_x_2767:
[----:B------:R-:W-:Y:S05]  /*13fe0*/  BSYNC B0 ;  /* 0x0000000000007941 */ /* 0x000fea0003800000 */
.L_x_2766:
        /* <DEDUP_REMOVED lines=57> */
.L_x_2771:
        /* <DEDUP_REMOVED lines=70> */
.L_x_2770:
[----:B------:R-:W-:Y:S05]  /*147e0*/  BSYNC B0 ;  /* 0x0000000000007941 */ /* 0x000fea0003800000 */
.L_x_2769:
[----:B------:R2:W-:Y:S01]  /*147f0*/  STL [R1+0x13ac], R4 ;  /* 0x0013ac0401007387 */ /* 0x0005e20000100800 */
[----:B------:R-:W-:Y:S05]  /*14800*/  @!P0 BRA `(.L_x_2771) ;  /* 0xfffffb7000008947 */ /* 0x000fea000383ffff */
[----:B------:R-:W-:-:S04]  /*14810*/  MOV R45, 0x0 ;  /* 0x00000000002d7802 */ /* 0x000fc80000000f00 */
[----:B------:R-:W-:Y:S05]  /*14820*/  RET.REL.NODEC R44 `(_ZN7cutlass13device_kernelIN5flash19enable_sm80_to_sm89INS1_16FlashAttnBwdSm80INS1_25CollectiveMainloopBwdSm80ILi2ELi2EN4cute5tupleIJNS5_1CILi128EEES8_NS7_ILi64EEEEEENS_10bfloat16_tEfNS_4arch4Sm80ELb1ELb0ELb1ELb1ELb0ELb0ELb0ELb0ELi2ELi4ELi4ELi4ELb0EEENS1_21CollectiveEpilogueBwdISA_SB_SD_Li256ELb1ELb0ELi2EEENS1_25SingleTileBwdLPTSchedulerILb1ELi128ELb0EEEEEEEEEvNT_6ParamsE) ;  /* 0xfffeb7d02c007950 */ /* 0x000fea0003c3ffff */
        .type           $_ZN7cutlass13device_kernelIN5flash19enable_sm80_to_sm89INS1_16FlashAttnBwdSm80INS1_25CollectiveMainloopBwdSm80ILi2ELi2EN4cute5tupleIJNS5_1CILi128EEES8_NS7_ILi64EEEEEENS_10bfloat16_tEfNS_4arch4Sm80ELb1ELb0ELb1ELb1ELb0ELb0ELb0ELb0ELi2ELi4ELi4ELi4ELb0EEENS1_21CollectiveEpilogueBwdISA_SB_SD_Li256ELb1ELb0ELi2EEENS1_25SingleTileBwdLPTSchedulerILb1ELi128ELb0EEEEEEEEEvNT_6ParamsE$_ZZN5flash25CollectiveMainloopBwdSm80ILi2ELi2EN4cute5tupleIJNS1_1CILi128EEES4_NS3_ILi64EEEEEEN7cutlass10bfloat16_tEfNS7_4arch4Sm80ELb1ELb0ELb1ELb1ELb0ELb0ELb0ELb0ELi2ELi4ELi4ELi4ELb0EE3mmaINS_16FlashAttnBwdSm80ISB_NS_21CollectiveEpilogueBwdIS6_S8_SA_Li256ELb1ELb0ELi2EEENS_25SingleTileBwdLPTSchedulerILb1ELi128ELb0EEEE13SharedStorageENS1_6TensorINS1_11ArrayEngineIfLm32EEENS1_6LayoutINS2_IJNS2_IJNS3_ILi2EEESO_EEESO_NS3_ILi4EEEEEENS2_IJNS2_IJNS3_ILi1EEESO_EEESQ_NS3_ILi8EEEEEEEEEEEEbRKNSB_6ParamsERT0_S12_iNS2_IJiiiEEERT_ENKUliT_E_clIZSC_ISJ_SX_EbS10_S12_S12_iS13_S15_EUlRS16_iE_EEDaiS16_,@function
        .size           $_ZN7cutlass13device_kernelIN5flash19enable_sm80_to_sm89INS1_16FlashAttnBwdSm80INS1_25CollectiveMainloopBwdSm80ILi2ELi2EN4cute5tupleIJNS5_1CILi128EEES8_NS7_ILi64EEEEEENS_10bfloat16_tEfNS_4arch4Sm80ELb1ELb0ELb1ELb1ELb0ELb0ELb0ELb0ELi2ELi4ELi4ELi4ELb0EEENS1_21CollectiveEpilogueBwdISA_SB_SD_Li256ELb1ELb0ELi2EEENS1_25SingleTileBwdLPTSchedulerILb1ELi128ELb0EEEEEEEEEvNT_6ParamsE$_ZZN5flash25CollectiveMainloopBwdSm80ILi2ELi2EN4cute5tupleIJNS1_1CILi128EEES4_NS3_ILi64EEEEEEN7cutlass10bfloat16_tEfNS7_4arch4Sm80ELb1ELb0ELb1ELb1ELb0ELb0ELb0ELb0ELi2ELi4ELi4ELi4ELb0EE3mmaINS_16FlashAttnBwdSm80ISB_NS_21CollectiveEpilogueBwdIS6_S8_SA_Li256ELb1ELb0ELi2EEENS_25SingleTileBwdLPTSchedulerILb1ELi128ELb0EEEE13SharedStorageENS1_6TensorINS1_11ArrayEngineIfLm32EEENS1_6LayoutINS2_IJNS2_IJNS3_ILi2EEESO_EEESO_NS3_ILi4EEEEEENS2_IJNS2_IJNS3_ILi1EEESO_EEESQ_NS3_ILi8EEEEEEEEEEEEbRKNSB_6ParamsERT0_S12_iNS2_IJiiiEEERT_ENKUliT_E_clIZSC_ISJ_SX_EbS10_S12_S12_iS13_S15_EUlRS16_iE_EEDaiS16_,($_ZN7cutlass13device_kernelIN5flash19enable_sm80_to_sm89INS1_16FlashAttnBwdSm80INS1_25CollectiveMainloopBwdSm80ILi2ELi2EN4cute5tupleIJNS5_1CILi128EEES8_NS7_ILi64EEEEEENS_10bfloat16_tEfNS_4arch4Sm80ELb1ELb0ELb1ELb1ELb0ELb0ELb0ELb0ELi2ELi4ELi4ELi4ELb0EEENS1_21CollectiveEpilogueBwdISA_SB_SD_Li256ELb1ELb0ELi2EEENS1_25SingleTileBwdLPTSchedulerILb1ELi128ELb0EEEEEEEEEvNT_6ParamsE$_ZZN5flash25CollectiveMainloopBwdSm80ILi2ELi2EN4cute5tupleIJNS1_1CILi128EEES4_NS3_ILi64EEEEEEN7cutlass10bfloat16_tEfNS7_4arch4Sm80ELb1ELb0ELb1ELb1ELb0ELb0ELb0ELb0ELi2ELi4ELi4ELi4ELb0EE3mmaINS_16FlashAttnBwdSm80ISB_NS_21CollectiveEpilogueBwdIS6_S8_SA_Li256ELb1ELb0ELi2EEENS_25SingleTileBwdLPTSchedulerILb1ELi128ELb0EEEE13SharedStorageENS1_6TensorINS1_11ArrayEngineIfLm32EEENS1_6LayoutINS2_IJNS2_IJNS3_ILi2EEESO_EEESO_NS3_ILi4EEEEEENS2_IJNS2_IJNS3_ILi1EEESO_EEESQ_NS3_ILi8EEEEEEEEEEEEbRKNSB_6ParamsERT0_S12_iNS2_IJiiiEEERT_ENKUliiE0_clEii - $_ZN7cutlass13device_kernelIN5flash19enable_sm80_to_sm89INS1_16FlashAttnBwdSm80INS1_25CollectiveMainloopBwdSm80ILi2ELi2EN4cute5tupleIJNS5_1CILi128EEES8_NS7_ILi64EEEEEENS_10bfloat16_tEfNS_4arch4Sm80ELb1ELb0ELb1ELb1ELb0ELb0ELb0ELb0ELi2ELi4ELi4ELi4ELb0EEENS1_21CollectiveEpilogueBwdISA_SB_SD_Li256ELb1ELb0ELi2EEENS1_25SingleTileBwdLPTSchedulerILb1ELi128ELb0EEEEEEEEEvNT_6ParamsE$_ZZN5flash25CollectiveMainloopBwdSm80ILi2ELi2EN4cute5tupleIJNS1_1CILi128EEES4_NS3_ILi64EEEEEEN7cutlass10bfloat16_tEfNS7_4arch4Sm80ELb1ELb0ELb1ELb1ELb0ELb0ELb0ELb0ELi2ELi4ELi4ELi4ELb0EE3mmaINS_16FlashAttnBwdSm80ISB_NS_21CollectiveEpilogueBwdIS6_S8_SA_Li256ELb1ELb0ELi2EEENS_25SingleTileBwdLPTSchedulerILb1ELi128ELb0EEEE13SharedStorageENS1_6TensorINS1_11ArrayEngineIfLm32EEENS1_6LayoutINS2_IJNS2_IJNS3_ILi2EEESO_EEESO_NS3_ILi4EEEEEENS2_IJNS2_IJNS3_ILi1EEESO_EEESQ_NS3_ILi8EEEEEEEEEEEEbRKNSB_6ParamsERT0_S12_iNS2_IJiiiEEERT_ENKUliT_E_clIZSC_ISJ_SX_EbS10_S12_S12_iS13_S15_EUlRS16_iE_EEDaiS16_)
$_ZN7cutlass13device_kernelIN5flash19enable_sm80_to_sm89INS1_16FlashAttnBwdSm80INS1_25CollectiveMainloopBwdSm80ILi2ELi2EN4cute5tupleIJNS5_1CILi128EEES8_NS7_ILi64EEEEEENS_10bfloat16_tEfNS_4arch4Sm80ELb1ELb0ELb1ELb1ELb0ELb0ELb0ELb0ELi2ELi4ELi4ELi4ELb0EEENS1_21CollectiveEpilogueBwdISA_SB_SD_Li256ELb1ELb0ELi2EEENS1_25SingleTileBwdLPTSchedulerILb1ELi128ELb0EEEEEEEEEvNT_6ParamsE$_ZZN5flash25CollectiveMainloopBwdSm80ILi2ELi2EN4cute5tupleIJNS1_1CILi128EEES4_NS3_ILi64EEEEEEN7cutlass10bfloat16_tEfNS7_4arch4Sm80ELb1ELb0ELb1ELb1ELb0ELb0ELb0ELb0ELi2ELi4ELi4ELi4ELb0EE3mmaINS_16FlashAttnBwdSm80ISB_NS_21CollectiveEpilogueBwdIS6_S8_SA_Li256ELb1ELb0ELi2EEENS_25SingleTileBwdLPTSchedulerILb1ELi128ELb0EEEE13SharedStorageENS1_6TensorINS1_11ArrayEngineIfLm32EEENS1_6LayoutINS2_IJNS2_IJNS3_ILi2EEESO_EEESO_NS3_ILi4EEEEEENS2_IJNS2_IJNS3_ILi1EEESO_EEESQ_NS3_ILi8EEEEEEEEEEEEbRKNSB_6ParamsERT0_S12_iNS2_IJiiiEEERT_ENKUliT_E_clIZSC_ISJ_SX_EbS10_S12_S12_iS13_S15_EUlRS16_iE_EEDaiS16_:
        /* <DEDUP_REMOVED lines=48> */
[----:B-1---5:R-:W-:Y:S05]  /*14b30*/  CALL.REL.NOINC `($_ZN7cutlass13device_kernelIN5flash19enable_sm80_to_sm89INS1_16FlashAttnBwdSm80INS1_25CollectiveMainloopBwdSm80ILi2ELi2EN4cute5tupleIJNS5_1CILi128EEES8_NS7_ILi64EEEEEENS_10bfloat16_tEfNS_4arch4Sm80ELb1ELb0ELb1ELb1ELb0ELb0ELb0ELb0ELi2ELi4ELi4ELi4ELb0EEENS1_21CollectiveEpilogueBwdISA_SB_SD_Li256ELb1ELb0ELi2EEENS1_25SingleTileBwdLPTSchedulerILb1ELi128ELb0EEEEEEEEEvNT_6ParamsE$_ZN4cute8smem_ptrIPN7cutlass10bfloat16_tEECI1NS_12iter_adaptorIS3_S4_EEES3_) ;  /* 0xffff7e9000007944 */ /* 0x022fea0003c3ffff */
[----:B-1----:R1:W5:Y:S01]  /*14b40*/  LDL.64 R2, [R1+0x758] ;  /* 0x0007580001027983 */ /* 0x0023620000100a00 */
[----:B------:R-:W-:-:S03]  /*14b50*/  MOV R6, 0x14b70 ;  /* 0x00014b7000067802 */ /* 0x000fc60000000f00 */
[----:B-1---5:R-:W-:Y:S05]  /*14b60*/  CALL.REL.NOINC `($_ZN7cutlass13device_kernelIN5flash19enable_sm80_to_sm89INS1_16FlashAttnBwdSm80INS1_25CollectiveMainloopBwdSm80ILi2ELi2EN4cute5tupleIJNS5_1CILi128EEES8_NS7_ILi64EEEEEENS_10bfloat16_tEfNS_4arch4Sm80ELb1ELb0ELb1ELb1ELb0ELb0ELb0ELb0ELi2ELi4ELi4ELi4ELb0EEENS1_21CollectiveEpilogueBwdISA_SB_SD_Li256ELb1ELb0ELi2EEENS1_25SingleTileBwdLPTSchedulerILb1ELi128ELb0EEEEEEEEEvNT_6ParamsE$_ZN4cute3eso3ESOILb1ELb0EJNS_14ComposedLayoutINS_7SwizzleILi3ELi3ELi3EEENS_1CILj0EEENS_6LayoutINS_5tupleIJNS8_IJNS5_ILi8EEENS5_ILi16EEEEEENS8_IJNS5_ILi64EEENS5_ILi1EEEEEEEEENS8_IJNS8_IJSC_NS5_ILi512EEEEEENS8_IJSD_NS5_ILi0EEEEEEEEEEEEENS_10ViewEngineINS_8smem_ptrIPN7cutlass10bfloat16_tEEEEEEEC2ERKSM_RKST_) ;  /* 0xffff44e000007944 */ /* 0x022fea0003c3ffff */
[----:B-1----:R1:W5:Y:S01]  /*14b70*/  LDL.64 R2, [R1+0x758] ;  /* 0x0007580001027983 */ /* 0x0023620000100a00 */
[----:B------:R-:W-:-:S03]  /*14b80*/  MOV R6, 0x14ba0 ;  /* 0x00014ba000067802 */ /* 0x000fc60000000f00 */
[----:B-1---5:R-:W-:Y:S05]  /*14b90*/  CALL.REL.NOINC `($_ZN7cutlass13device_kernelIN5flash19enable_sm80_to_sm89INS1_16FlashAttnBwdSm80INS1_25CollectiveMainloopBwdSm80ILi2ELi2EN4cute5tupleIJNS5_1CILi128EEES8_NS7_ILi64EEEEEENS_10bfloat16_tEfNS_4arch4Sm80ELb1ELb0ELb1ELb1ELb0ELb0ELb0ELb0ELi2ELi4ELi4ELi4ELb0EEENS1_21CollectiveEpilogueBwdISA_SB_SD_Li256ELb1ELb0ELi2EEENS1_25SingleTileBwdLPTSchedulerILb1ELi128ELb0EEEEEEEEEvNT_6ParamsE$_ZN4cute3eso3ESOILb1ELb0EJNS_14ComposedLayoutINS_7SwizzleILi3ELi3ELi3EEENS_1CILj0EEENS_6LayoutINS_5tupleIJNS8_IJNS8_IJNS5_ILi4EEENS5_ILi8EEEEEENS8_IJS9_NS5_ILi1EEEEEEEEENS8_IJNS8_IJNS5_ILi2EEESF_SF_EEENS8_IJSF_S9_EEEEEEEEENS8_IJNS8_IJNS8_IJSF_NS5_ILi64EEEEEENS8_IJNS5_ILi1024EEENS5_ILi0EEEEEEEEENS8_IJNS8_IJSC_NS5_ILi512EEESA_EEENS8_IJNS5_ILi4096EEENS5_ILi16EEEEEEEEEEEEEEEENS_10ViewEngineINS_8smem_ptrIPN7cutlass10bfloat16_tEEEEEEEC2ERKSY_RKS15_) ;  /* 0xffff455000007944 */ /* 0x022fea0003c3ffff */
[----:B------:R-:W-:Y:S01]  /*14ba0*/  ULDC.64 UR4, c[0x0][0x118] ;  /* 0x0000460000047ab9 */ /* 0x000fe20000000a00 */
[----:B------:R2:W5:Y:S04]  /*14bb0*/  LDL.64 R56, [R1+0x758] ;  /* 0x0007580001387983 */ /* 0x0005680000100a00 */
[----:B-1----:R2:W5:Y:S01]  /*14bc0*/  LD.E R3, [R54.64+0x8] ;  /* 0x0000080436037980 */ /* 0x002562000c101900 */
[----:B------:R-:W-:-:S02]  /*14bd0*/  MOV R2, R23 ;  /* 0x0000001700027202 */ /* 0x000fc40000000f00 */
[----:B------:R-:W-:Y:S02]  /*14be0*/  MOV R6, 0x14c00 ;  /* 0x00014c0000067802 */ /* 0x000fe40000000f00 */
[----:B--2--5:R-:W-:Y:S05]  /*14bf0*/  CALL.REL.NOINC `($_ZN7cutlass13device_kernelIN5flash19enable_sm80_to_sm89INS1_16FlashAttnBwdSm80INS1_25CollectiveMainloopBwdSm80ILi2ELi2EN4cute5tupleIJNS5_1CILi128EEES8_NS7_ILi64EEEEEENS_10bfloat16_tEfNS_4arch4Sm80ELb1ELb0ELb1ELb1ELb0ELb0ELb0ELb0ELi2ELi4ELi4ELi4ELb0EEENS1_21CollectiveEpilogueBwdISA_SB_SD_Li256ELb1ELb0ELi2EEENS1_25SingleTileBwdLPTSchedulerILb1ELi128ELb0EEEEEEEEEvNT_6ParamsE$_ZN4cute3eso3ESOILb0ELb1EJiNS_1CILi0EEEEEC2ERKiRKS3_) ;  /* 0xffff3f8000007944 */ /* 0x024fea0003c3ffff */
[----:B------:R-:W2:Y:S01]  /*14c00*/  LDL R8, [R1+0x758] ;  /* 0x0007580001087983 */ /* 0x000ea20000100800 */
[----:B------:R-:W-:Y:S01]  /*14c10*/  ULDC.64 UR4, c[0x0][0x118] ;  /* 0x0000460000047ab9 */ /* 0x000fe20000000a00 */
[----:B-1----:R-:W-:Y:S01]  /*14c20*/  IMAD.MOV.U32 R3, RZ, RZ, R23 ;  /* 0x000000ffff037224 */ /* 0x002fe200078e0017 */
[----:B------:R-:W-:Y:S01]  /*14c30*/  MOV R2, R49 ;  /* 0x0000003100027202 */ /* 0x000fe20000000f00 */
[----:B--2---:R1:W-:Y:S04]  /*14c40*/  STL [R1+0x11e8], R8 ;  /* 0x0011e80801007387 */ /* 0x0043e80000100800 */
[----:B------:R1:W5:Y:S01]  /*14c50*/  LD.E R6, [R54.64+0x4] ;  /* 0x0000040436067980 */ /* 0x000362000c101900 */
[----:B------:R-:W-:-:S03]  /*14c60*/  MOV R4, 0x14c80 ;  /* 0x00014c8000047802 */ /* 0x000fc60000000f00 */
[----:B-1---5:R-:W-:Y:S05]  /*14c70*/  CALL.REL.NOINC `($_ZN7cutlass13device_kernelIN5flash19enable_sm80_to_sm89INS1_16FlashAttnBwdSm80INS1_25CollectiveMainloopBwdSm80ILi2ELi2EN4cute5tupleIJNS5_1CILi128EEES8_NS7_ILi64EEEEEENS_10bfloat16_tEfNS_4arch4Sm80ELb1ELb0ELb1ELb1ELb0ELb0ELb0ELb0ELi2ELi4ELi4ELi4ELb0EEENS1_21CollectiveEpilogueBwdISA_SB_SD_Li256ELb1ELb0ELi2EEENS1_25SingleTileBwdLPTSchedulerILb1ELi128ELb0EEEEEEEEEvNT_6ParamsE$_ZN4cute3eso3ESOILb0ELb0EJiNS_5tupleIJiNS_1CILi0EEEEEEEEC2ERKiRKS5_) ;  /* 0xffff360000007944 */ /* 0x022fea0003c3ffff */
[----:B-1----:R1:W5:Y:S01]  /*14c80*/  LDL.64 R2, [R1+0x758] ;  /* 0x0007580001027983 */ /* 0x0023620000100a00 */
[----:B------:R-:W-:-:S02]  /*14c90*/  MOV R4, R23 ;  /* 0x0000001700047202 */ /* 0x000fc40000000f00 */
[----:B------:R-:W-:Y:S02]  /*14ca0*/  MOV R6, 0x14cc0 ;  /* 0x00014cc000067802 */ /* 0x000fe40000000f00 */
[----:B-1---5:R-:W-:Y:S05]  /*14cb0*/  CALL.REL.NOINC `($_ZN7cutlass13device_kernelIN5flash19enable_sm80_to_sm89INS1_16FlashAttnBwdSm80INS1_25CollectiveMainloopBwdSm80ILi2ELi2EN4cute5tupleIJNS5_1CILi128EEES8_NS7_ILi64EEEEEENS_10bfloat16_tEfNS_4arch4Sm80ELb1ELb0ELb1ELb1ELb0ELb0ELb0ELb0ELi2ELi4ELi4ELi4ELb0EEENS1_21CollectiveEpilogueBwdISA_SB_SD_Li256ELb1ELb0ELi2EEENS1_25SingleTileBwdLPTSchedulerILb1ELi128ELb0EEEEEEEEEvNT_6ParamsE$_ZN4cute3eso3ESOILb0ELb1EJNS_5tupleIJiNS2_IJiNS_1CILi0EEEEEEEEENS2_IJNS_10UnderscoreENS2_IJS7_S7_EEEEEEEEC2ERKS6_RKS9_) ;  /* 0xffff3c5000007944 */ /* 0x022fea0003c3ffff */
[----:B------:R-:W2:Y:S01]  /*14cc0*/  LDL.64 R8, [R1+0x758] ;  /* 0x0007580001087983 */ /* 0x000ea20000100a00 */
[----:B-1----:R-:W-:Y:S02]  /*14cd0*/  MOV R2, R52 ;  /* 0x0000003400027202 */ /* 0x002fe40000000f00 */
[----:B------:R-:W-:Y:S01]  /*14ce0*/  MOV R4, 0x14d20 ;  /* 0x00014d2000047802 */ /* 0x000fe20000000f00 */
[----:B--2---:R1:W-:Y:S04]  /*14cf0*/  STL [R1+0x11ec], R8 ;  /* 0x0011ec0801007387 */ /* 0x0043e80000100800 */
[----:B------:R1:W-:Y:S02]  /*14d00*/  STL [R1+0x11f0], R9 ;  /* 0x0011f00901007387 */ /* 0x0003e40000100800 */
[----:B-1----:R-:W-:Y:S05]  /*14d10*/  CALL.REL.NOINC `($_ZN7cutlass13device_kernelIN5flash19enable_sm80_to_sm89INS1_16FlashAttnBwdSm80INS1_25CollectiveMainloopBwdSm80ILi2ELi2EN4cute5tupleIJNS5_1CILi128EEES8_NS7_ILi64EEEEEENS_10bfloat16_tEfNS_4arch4Sm80ELb1ELb0ELb1ELb1ELb0ELb0ELb0ELb0ELi2ELi4ELi4ELi4ELb0EEENS1_21CollectiveEpilogueBwdISA_SB_SD_Li256ELb1ELb0ELi2EEENS1_25SingleTileBwdLPTSchedulerILb1ELi128ELb0EEEEEEEEEvNT_6ParamsE$_ZZN4cute4diceINS_5tupleIJNS1_IJiNS1_IJiNS_1CILi0EEEEEEEEENS1_IJNS_10UnderscoreENS1_IJS6_S6_EEEEEEEEES9_EEDaRKT_RKT0_ENKUlRKT_RKT0_E_clIS5_S5_EEDaSI_SL_) ;  /* 0xffff919000007944 */ /* 0x002fea0003c3ffff */
[----:B------:R2:W-:Y:S01]  /*14d20*/  STL.64 [R1+0x758], R2 ;  /* 0x0007580201007387 */ /* 0x0005e20000100a00 */
[----:B------:R-:W-:Y:S02]  /*14d30*/  MOV R4, R23 ;  /* 0x0000001700047202 */ /* 0x000fe40000000f00 */
[----:B------:R-:W-:-:S02]  /*14d40*/  MOV R8, 0x14d60 ;  /* 0x00014d6000087802 */ /* 0x000fc40000000f00 */
[----:B-12---:R-:W-:Y:S05]  /*14d50*/  CALL.REL.NOINC `($_ZN7cutlass13device_kernelIN5flash19enable_sm80_to_sm89INS1_16FlashAttnBwdSm80INS1_25CollectiveMainloopBwdSm80ILi2ELi2EN4cute5tupleIJNS5_1CILi128EEES8_NS7_ILi64EEEEEENS_10bfloat16_tEfNS_4arch4Sm80ELb1ELb0ELb1ELb1ELb0ELb0ELb0ELb0ELi2ELi4ELi4ELi4ELb0EEENS1_21CollectiveEpilogueBwdISA_SB_SD_Li256ELb1ELb0ELi2EEENS1_25SingleTileBwdLPTSchedulerILb1ELi128ELb0EEEEEEEEEvNT_6ParamsE$_ZZN4cute12filter_tupleINS_5tupleIJNS1_IJiNS1_IJiNS_1CILi0EEEEEEEEENS1_IJNS_10UnderscoreENS1_IJS6_S6_EEEEEEEEES9_ZNS_4diceIS9_S9_EEDaRKT_RKT0_EUlRKT_RKT0_E_EEDaSD_SG_OT1_ENKUlDpSJ_E_clIJNS1_IJiiS3_EEENS1_IJEEEEEEDaSQ_) ;  /* 0xffff7f3000007944 */ /* 0x006fea0003c3ffff */
[----:B------:R-:W-:Y:S02]  /*14d60*/  MOV R72, 0x14d80 ;  /* 0x00014d8000487802 */ /* 0x000fe40000000f00 */
[----:B-12--5:R-:W-:Y:S05]  /*14d70*/  CALL.REL.NOINC `($_ZN7cutlass13device_kernelIN5flash19enable_sm80_to_sm89INS1_16FlashAttnBwdSm80INS1_25CollectiveMainloopBwdSm80ILi2ELi2EN4cute5tupleIJNS5_1CILi128EEES8_NS7_ILi64EEEEEENS_10bfloat16_tEfNS_4arch4Sm80ELb1ELb0ELb1ELb1ELb0ELb0ELb0ELb0ELi2ELi4ELi4ELi4ELb0EEENS1_21CollectiveEpilogueBwdISA_SB_SD_Li256ELb1ELb0ELi2EEENS1_25SingleTileBwdLPTSchedulerILb1ELi128ELb0EEEEEEEEEvNT_6ParamsE$_ZZN4cute7idx2crdINS_5tupleIJiiNS_1CILi0EEEEEENS1_IJNS1_IJNS2_ILi4EEENS2_ILi8EEEEEES5_NS2_ILi1EEEEEEEEDaRKT_RKT0_ENKUlRKT_RKT0_E_clIiS7_EEDaSI_SL_) ;  /* 0xffffc0e000007944 */ /* 0x026fea0003c3ffff */
[----:B------:R-:W-:Y:S02]  /*14d80*/  MOV R2, 0x14da0 ;  /* 0x00014da000027802 */ /* 0x000fe40000000f00 */
[----:B-1----:R-:W-:Y:S05]  /*14d90*/  CALL.REL.NOINC `($_ZN7cutlass13device_kernelIN5flash19enable_sm80_to_sm89INS1_16FlashAttnBwdSm80INS1_25CollectiveMainloopBwdSm80ILi2ELi2EN4cute5tupleIJNS5_1CILi128EEES8_NS7_ILi64EEEEEENS_10bfloat16_tEfNS_4arch4Sm80ELb1ELb0ELb1ELb1ELb0ELb0ELb0ELb0ELi2ELi4ELi4ELi4ELb0EEENS1_21CollectiveEpilogueBwdISA_SB_SD_Li256ELb1ELb0ELi2EEENS1_25SingleTileBwdLPTSchedulerILb1ELi128ELb0EEEEEEEEEvNT_6ParamsE$_ZZN4cute7idx2crdINS_5tupleIJiiNS_1CILi0EEEEEENS1_IJNS1_IJNS2_ILi4EEENS2_ILi8EEEEEES5_NS2_ILi1EEEEEEEEDaRKT_RKT0_ENKUlRKT_RKT0_E_clIiS5_EEDaSI_SL_) ;  /* 0xffffc09000007944 */ /* 0x002fea0003c3ffff */
[----:B------:R1:W-:Y:S01]  /*14da0*/  STL [R1+0x758], R6 ;  /* 0x0007580601007387 */ /* 0x0003e20000100800 */
[----:B------:R-:W-:-:S02]  /*14db0*/  MOV R2, R23 ;  /* 0x0000001700027202 */ /* 0x000fc40000000f00 */
[----:B------:R-:W-:Y:S02]  /*14dc0*/  MOV R72, 0x14de0 ;  /* 0x00014de000487802 */ /* 0x000fe40000000f00 */
[----:B-1----:R-:W-:Y:S05]  /*14dd0*/  CALL.REL.NOINC `($_ZN7cutlass13device_kernelIN5flash19enable_sm80_to_sm89INS1_16FlashAttnBwdSm80INS1_25CollectiveMainloopBwdSm80ILi2ELi2EN4cute5tupleIJNS5_1CILi128EEES8_NS7_ILi64EEEEEENS_10bfloat16_tEfNS_4arch4Sm80ELb1ELb0ELb1ELb1ELb0ELb0ELb0ELb0ELi2ELi4ELi4ELi4ELb0EEENS1_21CollectiveEpilogueBwdISA_SB_SD_Li256ELb1ELb0ELi2EEENS1_25SingleTileBwdLPTSchedulerILb1ELi128ELb0EEEEEEEEEvNT_6ParamsE$_ZZN4cute9transformINS_5tupleIJiiNS_1CILi0EEEEEENS1_IJNS1_IJNS2_ILi4EEENS2_ILi8EEEEEES5_NS2_ILi1EEEEEEZNS_7idx2crdIS4_S9_EEDaRKT_RKT0_EUlRKT_RKT0_E_EEDaSD_SG_OT1_ENKUlDpSJ_E_clIJNS1_IJiiEEEiS3_EEEDaSQ_) ;  /* 0xffffc7c000007944 */ /* 0x002fea0003c3ffff */
[----:B------:R-:W-:Y:S02]  /*14de0*/  MOV R6, 0x14e00 ;  /* 0x00014e0000067802 */ /* 0x000fe40000000f00 */
[----:B--2--5:R-:W-:Y:S05]  /*14df0*/  CALL.REL.NOINC `($_ZN7cutlass13device_kernelIN5flash19enable_sm80_to_sm89INS1_16FlashAttnBwdSm80INS1_25CollectiveMainloopBwdSm80ILi2ELi2EN4cute5tupleIJNS5_1CILi128EEES8_NS7_ILi64EEEEEENS_10bfloat16_tEfNS_4arch4Sm80ELb1ELb0ELb1ELb1ELb0ELb0ELb0ELb0ELi2ELi4ELi4ELi4ELb0EEENS1_21CollectiveEpilogueBwdISA_SB_SD_Li256ELb1ELb0ELi2EEENS1_25SingleTileBwdLPTSchedulerILb1ELi128ELb0EEEEEEEEEvNT_6ParamsE$_ZZN4cute13to_mixed_bitsINS_5tupleIJNS1_IJNS_1CILi4EEENS2_ILi8EEEEEES3_NS2_ILi1EEEEEENS1_IJNS1_IJNS2_ILi0EEENS2_ILi64EEEEEES8_S8_EEENS1_IJNS1_IJiiEEEiS8_EEEEEDaRKT_RKT0_RKT1_ENKUlRKT_RKT0_RKT1_E_clIS5_SA_SC_EEDaSP_SS_SV_) ;  /* 0xffff8a1000007944 */ /* 0x024fea0003c3ffff */
[----:B------:R-:W-:Y:S02]  /*14e00*/  MOV R2, 0x14e20 ;  /* 0x00014e2000027802 */ /* 0x000fe40000000f00 */
[----:B------:R-:W-:Y:S05]  /*14e10*/  CALL.REL.NOINC `($_ZN7cutlass13device_kernelIN5flash19enable_sm80_to_sm89INS1_16FlashAttnBwdSm80INS1_25CollectiveMainloopBwdSm80ILi2ELi2EN4cute5tupleIJNS5_1CILi128EEES8_NS7_ILi64EEEEEENS_10bfloat16_tEfNS_4arch4Sm80ELb1ELb0ELb1ELb1ELb0ELb0ELb0ELb0ELi2ELi4ELi4ELi4ELb0EEENS1_21CollectiveEpilogueBwdISA_SB_SD_Li256ELb1ELb0ELi2EEENS1_25SingleTileBwdLPTSchedulerILb1ELi128ELb0EEEEEEEEEvNT_6ParamsE$_ZZN4cute13to_mixed_bitsINS_5tupleIJNS1_IJNS_1CILi4EEENS2_ILi8EEEEEES3_NS2_ILi1EEEEEENS1_IJNS1_IJNS2_ILi0EEENS2_ILi64EEEEEES8_S8_EEENS1_IJNS1_IJiiEEEiS8_EEEEEDaRKT_RKT0_RKT1_ENKUlDpRKT_E_clIJNS_9MixedBitsILj0ELj448EEENS2_ILj0EEESV_EEEDaSQ_) ;  /* 0xffff89c000007944 */ /* 0x000fea0003c3ffff */
        /* <DEDUP_REMOVED lines=21> */
[----:B-1----:R-:W-:Y:S05]  /*14f70*/  CALL.REL.NOINC `($_ZN7cutlass13device_kernelIN5flash19enable_sm80_to_sm89INS1_16FlashAttnBwdSm80INS1_25CollectiveMainloopBwdSm80ILi2ELi2EN4cute5tupleIJNS5_1CILi128EEES8_NS7_ILi64EEEEEENS_10bfloat16_tEfNS_4arch4Sm80ELb1ELb0ELb1ELb1ELb0ELb0ELb0ELb0ELi2ELi4ELi4ELi4ELb0EEENS1_21CollectiveEpilogueBwdISA_SB_SD_Li256ELb1ELb0ELi2EEENS1_25SingleTileBwdLPTSchedulerILb1ELi128ELb0EEEEEEEEEvNT_6ParamsE$_ZN4cute3eso3ESOILb0ELb0EJiiiEEC2ERKiS4_S4_) ;  /* 0xffff36e000007944 */ /* 0x002fea0003c3ffff */
[----:B------:R2:W5:Y:S04]  /*14f80*/  LDL R5, [R1+0x760] ;  /* 0x0007600001057983 */ /* 0x0005680000100800 */
[----:B-1----:R2:W5:Y:S01]  /*14f90*/  LDL.64 R2, [R1+0x758] ;  /* 0x0007580001027983 */ /* 0x0025620000100a00 */
[----:B------:R-:W-:Y:S02]  /*14fa0*/  MOV R4, R23 ;  /* 0x0000001700047202 */ /* 0x000fe40000000f00 */
[----:B------:R-:W-:Y:S02]  /*14fb0*/  MOV R6, 0x14fd0 ;  /* 0x00014fd000067802 */ /* 0x000fe40000000f00 */
[----:B--2--5:R-:W-:Y:S05]  /*14fc0*/  CALL.REL.NOINC `($_ZN7cutlass13device_kernelIN5flash19enable_sm80_to_sm89INS1_16FlashAttnBwdSm80INS1_25CollectiveMainloopBwdSm80ILi2ELi2EN4cute5tupleIJNS5_1CILi128EEES8_NS7_ILi64EEEEEENS_10bfloat16_tEfNS_4arch4Sm80ELb1ELb0ELb1ELb1ELb0ELb0ELb0ELb0ELi2ELi4ELi4ELi4ELb0EEENS1_21CollectiveEpilogueBwdISA_SB_SD_Li256ELb1ELb0ELi2EEENS1_25SingleTileBwdLPTSchedulerILb1ELi128ELb0EEEEEEEEEvNT_6ParamsE$_ZN4cute3eso3ESOILb1ELb0EJNS_1CILi1EEENS_5tupleIJiiiEEENS2_ILi64EEENS4_IJNS2_ILi72EEENS2_ILi144EEENS2_ILi288EEEEEENS2_ILi512EEEEEC2ERKS3_RKS5_RKS6_RKSA_RKSB_) ;  /* 0xffff457000007944 */ /* 0x024fea0003c3ffff */
[----:B-1----:R1:W5:Y:S04]  /*14fd0*/  LDL R5, [R1+0x760] ;  /* 0x0007600001057983 */ /* 0x0023680000100800 */
[----:B------:R1:W5:Y:S01]  /*14fe0*/  LDL.64 R2, [R1+0x758] ;  /* 0x0007580001027983 */ /* 0x0003620000100a00 */
[----:B------:R-:W-:-:S02]  /*14ff0*/  MOV R4, R23 ;  /* 0x0000001700047202 */ /* 0x000fc40000000f00 */
[----:B------:R-:W-:Y:S02]  /*15000*/  MOV R6, 0x15020 ;  /* 0x0001502000067802 */ /* 0x000fe40000000f00 */
[----:B-1---5:R-:W-:Y:S05]  /*15010*/  CALL.REL.NOINC `($_ZN7cutlass13device_kernelIN5flash19enable_sm80_to_sm89INS1_16FlashAttnBwdSm80INS1_25CollectiveMainloopBwdSm80ILi2ELi2EN4cute5tupleIJNS5_1CILi128EEES8_NS7_ILi64EEEEEENS_10bfloat16_tEfNS_4arch4Sm80ELb1ELb0ELb1ELb1ELb0ELb0ELb0ELb0ELi2ELi4ELi4ELi4ELb0EEENS1_21CollectiveEpilogueBwdISA_SB_SD_Li256ELb1ELb0ELi2EEENS1_25SingleTileBwdLPTSchedulerILb1ELi128ELb0EEEEEEEEEvNT_6ParamsE$_ZN4cute5tupleIJNS0_IJNS_1CILi8EEENS0_IJNS1_ILi2EEES3_S3_EEENS1_ILi1EEES4_S5_EEENS0_IJS5_NS0_IJiiiEEENS1_ILi64EEENS0_IJNS1_ILi72EEENS1_ILi144EEENS1_ILi288EEEEEENS1_ILi512EEEEEEEEC2ERKS6_RKSE_) ;  /* 0xffff764000007944 */ /* 0x022fea0003c3ffff */
[----:B------:R1:W5:Y:S04]  /*15020*/  LDL R5, [R1+0x760] ;  /* 0x0007600001057983 */ /* 0x0003680000100800 */
[----:B------:R1:W5:Y:S01]  /*15030*/  LDL.64 R2, [R1+0x758] ;  /* 0x0007580001027983 */ /* 0x0003620000100a00 */
[----:B------:R-:W-:-:S03]  /*15040*/  MOV R4, 0x15060 ;  /* 0x0001506000047802 */ /* 0x000fc60000000f00 */
[----:B-1---5:R-:W-:Y:S05]  /*15050*/  CALL.REL.NOINC `($_ZN7cutlass13device_kernelIN5flash19enable_sm80_to_sm89INS1_16FlashAttnBwdSm80INS1_25CollectiveMainloopBwdSm80ILi2ELi2EN4cute5tupleIJNS5_1CILi128EEES8_NS7_ILi64EEEEEENS_10bfloat16_tEfNS_4arch4Sm80ELb1ELb0ELb1ELb1ELb0ELb0ELb0ELb0ELi2ELi4ELi4ELi4ELb0EEENS1_21CollectiveEpilogueBwdISA_SB_SD_Li256ELb1ELb0ELi2EEENS1_25SingleTileBwdLPTSchedulerILb1ELi128ELb0EEEEEEEEEvNT_6ParamsE$_ZZN4cute7flattenINS_5tupleIJNS_1CILi1EEENS1_IJiiiEEENS2_ILi64EEENS1_IJNS2_ILi72EEENS2_ILi144EEENS2_ILi288EEEEEENS2_ILi512EEEEEEEEDaRKT_ENKUlRKT_E_clIS4_EEDaSH_) ;  /* 0xffffb95000007944 */ /* 0x022fea0003c3ffff */
[----:B------:R1:W-:Y:S01]  /*15060*/  STL.64 [R1+0x758], R2 ;  /* 0x0007580201007387 */ /* 0x0003e20000100a00 */
[----:B------:R-:W-:Y:S02]  /*15070*/  MOV R6, R23 ;  /* 0x0000001700067202 */ /* 0x000fe40000000f00 */
[----:B------:R-:W-:Y:S01]  /*15080*/  MOV R4, 0x150b0 ;  /* 0x000150b000047802 */ /* 0x000fe20000000f00 */
[----:B------:R1:W-:Y:S04]  /*15090*/  STL [R1+0x760], R5 ;  /* 0x0007600501007387 */ /* 0x0003e80000100800 */
[----:B-1----:R-:W-:Y:S05]  /*150a0*/  CALL.REL.NOINC `($_ZN7cutlass13device_kernelIN5flash19enable_sm80_to_sm89INS1_16FlashAttnBwdSm80INS1_25CollectiveMainloopBwdSm80ILi2ELi2EN4cute5tupleIJNS5_1CILi128EEES8_NS7_ILi64EEEEEENS_10bfloat16_tEfNS_4arch4Sm80ELb1ELb0ELb1ELb1ELb0ELb0ELb0ELb0ELi2ELi4ELi4ELi4ELb0EEENS1_21CollectiveEpilogueBwdISA_SB_SD_Li256ELb1ELb0ELi2EEENS1_25SingleTileBwdLPTSchedulerILb1ELi128ELb0EEEEEEEEEvNT_6ParamsE$_ZZN4cute12filter_tupleINS_5tupleIJNS_1CILi1EEENS1_IJiiiEEENS2_ILi64EEENS1_IJNS2_ILi72EEENS2_ILi144EEENS2_ILi288EEEEEENS2_ILi512EEEEEEZNS_7flattenISB_EEDaRKT_EUlRKT_E_EEDaSF_OT0_ENKUlDpSI_E_clIJNS1_IJS3_EEES4_NS1_IJS5_EEES9_NS1_IJSA_EEEEEEDaSM_) ;  /* 0xffff827000007944 */ /* 0x002fea0003c3ffff */
[----:B------:R-:W-:Y:S02]  /*150b0*/  MOV R4, R23 ;  /* 0x0000001700047202 */ /* 0x000fe40000000f00 */
[----:B------:R-:W-:-:S02]  /*150c0*/  MOV R6, 0x150e0 ;  /* 0x000150e000067802 */ /* 0x000fc40000000f00 */
[----:B--2--5:R-:W-:Y:S05]  /*150d0*/  CALL.REL.NOINC `($_ZN7cutlass13device_kernelIN5flash19enable_sm80_to_sm89INS1_16FlashAttnBwdSm80INS1_25CollectiveMainloopBwdSm80ILi2ELi2EN4cute5tupleIJNS5_1CILi128EEES8_NS7_ILi64EEEEEENS_10bfloat16_tEfNS_4arch4Sm80ELb1ELb0ELb1ELb1ELb0ELb0ELb0ELb0ELi2ELi4ELi4ELi4ELb0EEENS1_21CollectiveEpilogueBwdISA_SB_SD_Li256ELb1ELb0ELi2EEENS1_25SingleTileBwdLPTSchedulerILb1ELi128ELb0EEEEEEEEEvNT_6ParamsE$_ZN4cute3eso3ESOILb0ELb1EJiNS_1CILi72EEENS2_ILi512EEEEEC2ERKiRKS3_RKS4_) ;  /* 0xffff3c1000007944 */ /* 0x024fea0003c3ffff */
[----:B-1----:R-:W2:Y:S01]  /*150e0*/  LDL R4, [R1+0x758] ;  /* 0x0007580001047983 */ /* 0x002ea20000100800 */
[----:B------:R-:W-:Y:S01]  /*150f0*/  IMAD.MOV.U32 R5, RZ, RZ, R3 ;  /* 0x000000ffff057224 */ /* 0x000fe200078e0003 */
[----:B------:R-:W-:Y:S01]  /*15100*/  MOV R3, R23 ;  /* 0x0000001700037202 */ /* 0x000fe20000000f00 */
[----:B------:R-:W-:Y:S01]  /*15110*/  IMAD.MOV.U32 R8, RZ, RZ, R51 ;  /* 0x000000ffff087224 */ /* 0x000fe200078e0033 */
[----:B------:R-:W-:Y:S01]  /*15120*/  MOV R6, 0x15150 ;  /* 0x0001515000067802 */ /* 0x000fe20000000f00 */
[----:B--2---:R1:W-:Y:S04]  /*15130*/  STL [R1+0x790], R4 ;  /* 0x0007900401007387 */ /* 0x0043e80000100800 */
[----:B-1----:R-:W-:Y:S05]  /*15140*/  CALL.REL.NOINC `($_ZN7cutlass13device_kernelIN5flash19enable_sm80_to_sm89INS1_16FlashAttnBwdSm80INS1_25CollectiveMainloopBwdSm80ILi2ELi2EN4cute5tupleIJNS5_1CILi128EEES8_NS7_ILi64EEEEEENS_10bfloat16_tEfNS_4arch4Sm80ELb1ELb0ELb1ELb1ELb0ELb0ELb0ELb0ELi2ELi4ELi4ELi4ELb0EEENS1_21CollectiveEpilogueBwdISA_SB_SD_Li256ELb1ELb0ELi2EEENS1_25SingleTileBwdLPTSchedulerILb1ELi128ELb0EEEEEEEEEvNT_6ParamsE$_ZN4cute3eso3ESOILb0ELb0EJiiNS_1CILi72EEENS2_ILi512EEEEEC2ERKiS7_RKS3_RKS4_) ;  /* 0xffff342000007944 */ /* 0x002fea0003c3ffff */
        /* <DEDUP_REMOVED lines=8> */
[----:B-1----:R-:W-:Y:S05]  /*151d0*/  CALL.REL.NOINC `($_ZN7cutlass13device_kernelIN5flash19enable_sm80_to_sm89INS1_16FlashAttnBwdSm80INS1_25CollectiveMainloopBwdSm80ILi2ELi2EN4cute5tupleIJNS5_1CILi128EEES8_NS7_ILi64EEEEEENS_10bfloat16_tEfNS_4arch4Sm80ELb1ELb0ELb1ELb1ELb0ELb0ELb0ELb0ELi2ELi4ELi4ELi4ELb0EEENS1_21CollectiveEpilogueBwdISA_SB_SD_Li256ELb1ELb0ELi2EEENS1_25SingleTileBwdLPTSchedulerILb1ELi128ELb0EEEEEEEEEvNT_6ParamsE$_ZN4cute3eso3ESOILb0ELb0EJiiiNS_1CILi72EEENS2_ILi512EEEEEC2ERKiS7_S7_RKS3_RKS4_) ;  /* 0xffff368000007944 */ /* 0x002fea0003c3ffff */
        /* <DEDUP_REMOVED lines=10> */
[----:B-1----:R-:W-:Y:S05]  /*15280*/  CALL.REL.NOINC `($_ZN7cutlass13device_kernelIN5flash19enable_sm80_to_sm89INS1_16FlashAttnBwdSm80INS1_25CollectiveMainloopBwdSm80ILi2ELi2EN4cute5tupleIJNS5_1CILi128EEES8_NS7_ILi64EEEEEENS_10bfloat16_tEfNS_4arch4Sm80ELb1ELb0ELb1ELb1ELb0ELb0ELb0ELb0ELi2ELi4ELi4ELi4ELb0EEENS1_21CollectiveEpilogueBwdISA_SB_SD_Li256ELb1ELb0ELi2EEENS1_25SingleTileBwdLPTSchedulerILb1ELi128ELb0EEEEEEEEEvNT_6ParamsE$_ZN4cute3eso3ESOILb1ELb0EJNS_1CILi1EEEiiiNS2_ILi72EEENS2_ILi512EEEEEC2ERKS3_RKiSA_SA_RKS4_RKS5_) ;  /* 0xffff44c000007944 */ /* 0x002fea0003c3ffff */
[----:B-1----:R1:W5:Y:S04]  /*15290*/  LDL R5, [R1+0x778] ;  /* 0x0007780001057983 */ /* 0x0023680000100800 */
[----:B------:R1:W5:Y:S01]  /*152a0*/  LDL.64 R2, [R1+0x770] ;  /* 0x0007700001027983 */ /* 0x0003620000100a00 */
[----:B------:R-:W-:-:S02]  /*152b0*/  MOV R4, R22 ;  /* 0x0000001600047202 */ /* 0x000fc40000000f00 */
[----:B------:R-:W-:Y:S02]  /*152c0*/  MOV R6, 0x152e0 ;  /* 0x000152e000067802 */ /* 0x000fe40000000f00 */
[----:B-1---5:R-:W-:Y:S05]  /*152d0*/  CALL.REL.NOINC `($_ZN7cutlass13device_kernelIN5flash19enable_sm80_to_sm89INS1_16FlashAttnBwdSm80INS1_25CollectiveMainloopBwdSm80ILi2ELi2EN4cute5tupleIJNS5_1CILi128EEES8_NS7_ILi64EEEEEENS_10bfloat16_tEfNS_4arch4Sm80ELb1ELb0ELb1ELb1ELb0ELb0ELb0ELb0ELi2ELi4ELi4ELi4ELb0EEENS1_21CollectiveEpilogueBwdISA_SB_SD_Li256ELb1ELb0ELi2EEENS1_25SingleTileBwdLPTSchedulerILb1ELi128ELb0EEEEEEEEEvNT_6ParamsE$_ZN4cute5tupleIJNS0_IJNS_1CILi8EEENS1_ILi2EEES3_S3_S2_S3_EEENS0_IJNS1_ILi1EEEiiiNS1_ILi72EEENS1_ILi512EEEEEEEEC2ERKS4_RKS8_) ;  /* 0xffff73d000007944 */ /* 0x022fea0003c3ffff */
        /* <DEDUP_REMOVED lines=11> */
[----:B-1----:R-:W-:Y:S05]  /*15390*/  CALL.REL.NOINC `($_ZN7cutlass13device_kernelIN5flash19enable_sm80_to_sm89INS1_16FlashAttnBwdSm80INS1_25CollectiveMainloopBwdSm80ILi2ELi2EN4cute5tupleIJNS5_1CILi128EEES8_NS7_ILi64EEEEEENS_10bfloat16_tEfNS_4arch4Sm80ELb1ELb0ELb1ELb1ELb0ELb0ELb0ELb0ELi2ELi4ELi4ELi4ELb0EEENS1_21CollectiveEpilogueBwdISA_SB_SD_Li256ELb1ELb0ELi2EEENS1_25SingleTileBwdLPTSchedulerILb1ELi128ELb0EEEEEEEEEvNT_6ParamsE$_ZZN4cute6detail16composition_implINS_5tupleIJNS_1CILi8EEENS3_ILi2EEES5_S5_S4_S5_EEENS2_IJNS3_ILi1EEEiiiNS3_ILi72EEENS3_ILi512EEEEEENS2_IJNS2_IJS5_S5_S5_EEES5_NS3_ILi4EEEEEENS2_IJNS2_IJS7_S9_S4_EEENS3_ILi4096EEENS3_ILi16EEEEEEEEDaRKT_RKT0_RKT1_RKT2_ENKUlRKT_RKT0_E_clISB_SE_EEDaSW_SZ_) ;  /* 0xffff9fe000007944 */ /* 0x002fea0003c3ffff */
[----:B------:R-:W-:Y:S01]  /*153a0*/  IMAD.MOV.U32 R4, RZ, RZ, R45 ;  /* 0x000000ffff047224 */ /* 0x000fe200078e002d */
[----:B------:R-:W-:Y:S01]  /*153b0*/  MOV R58, R12 ;  /* 0x0000000c003a7202 */ /* 0x000fe20000000f00 */
[----:B------:R-:W-:Y:S01]  /*153c0*/  IMAD.MOV.U32 R5, RZ, RZ, R44 ;  /* 0x000000ffff057224 */ /* 0x000fe200078e002c */
[----:B------:R-:W-:Y:S02]  /*153d0*/  MOV R3, R7 ;  /* 0x0000000700037202 */ /* 0x000fe40000000f00 */
[----:B------:R-:W-:Y:S02]  /*153e0*/  MOV R62, 0x15400 ;  /* 0x00015400003e7802 */ /* 0x000fe40000000f00 */
[----:B-1---5:R-:W-:Y:S05]  /*153f0*/  CALL.REL.NOINC `($_ZN7cutlass13device_kernelIN5flash19enable_sm80_to_sm89INS1_16FlashAttnBwdSm80INS1_25CollectiveMainloopBwdSm80ILi2ELi2EN4cute5tupleIJNS5_1CILi128EEES8_NS7_ILi64EEEEEENS_10bfloat16_tEfNS_4arch4Sm80ELb1ELb0ELb1ELb1ELb0ELb0ELb0ELb0ELi2ELi4ELi4ELi4ELb0EEENS1_21CollectiveEpilogueBwdISA_SB_SD_Li256ELb1ELb0ELi2EEENS1_25SingleTileBwdLPTSchedulerILb1ELi128ELb0EEEEEEEEEvNT_6ParamsE$_ZZN4cute6detail16composition_implINS_5tupleIJNS_1CILi8EEENS3_ILi2EEES5_S5_S4_S5_EEENS2_IJNS3_ILi1EEEiiiNS3_ILi72EEENS3_ILi512EEEEEENS2_IJNS2_IJS5_S5_S5_EEES5_NS3_ILi4EEEEEENS2_IJNS2_IJS7_S9_S4_EEENS3_ILi4096EEENS3_ILi16EEEEEEEEDaRKT_RKT0_RKT1_RKT2_ENKUlRKT_RKT0_E_clISC_SG_EEDaSW_SZ_) ;  /* 0xffffa09000007944 */ /* 0x022fea0003c3ffff */
[----:B-----5:R2:W-:Y:S01]  /*15400*/  STL.64 [R1+0x770], R2 ;  /* 0x0007700201007387 */ /* 0x0205e20000100a00 */
[----:B------:R-:W-:-:S03]  /*15410*/  MOV R4, 0x15430 ;  /* 0x0001543000047802 */ /* 0x000fc60000000f00 */
[----:B-12---:R-:W-:Y:S05]  /*15420*/  CALL.REL.NOINC `($_ZN7cutlass13device_kernelIN5flash19enable_sm80_to_sm89INS1_16FlashAttnBwdSm80INS1_25CollectiveMainloopBwdSm80ILi2ELi2EN4cute5tupleIJNS5_1CILi128EEES8_NS7_ILi64EEEEEENS_10bfloat16_tEfNS_4arch4Sm80ELb1ELb0ELb1ELb1ELb0ELb0ELb0ELb0ELi2ELi4ELi4ELi4ELb0EEENS1_21CollectiveEpilogueBwdISA_SB_SD_Li256ELb1ELb0ELi2EEENS1_25SingleTileBwdLPTSchedulerILb1ELi128ELb0EEEEEEEEEvNT_6ParamsE$_ZN4cute3eso3ESOILb0ELb0EJNS_5tupleIJNS_1CILi1EEENS3_ILi512EEEiEEENS3_ILi4096EEENS2_IJiiEEEEEC2ERKS6_RKS7_RKS8_) ;  /* 0xffff225000007944 */ /* 0x006fea0003c3ffff */
[----:B------:R2:W5:Y:S04]  /*15430*/  LDL R5, [R1+0x760] ;  /* 0x0007600001057983 */ /* 0x0005680000100800 */
[----:B-1----:R2:W5:Y:S01]  /*15440*/  LDL.64 R2, [R1+0x758] ;  /* 0x0007580001027983 */ /* 0x0025620000100a00 */
[----:B------:R-:W-:-:S03]  /*15450*/  MOV R6, 0x15470 ;  /* 0x0001547000067802 */ /* 0x000fc60000000f00 */
[----:B--2--5:R-:W-:Y:S05]  /*15460*/  CALL.REL.NOINC `($_ZN7cutlass13device_kernelIN5flash19enable_sm80_to_sm89INS1_16FlashAttnBwdSm80INS1_25CollectiveMainloopBwdSm80ILi2ELi2EN4cute5tupleIJNS5_1CILi128EEES8_NS7_ILi64EEEEEENS_10bfloat16_tEfNS_4arch4Sm80ELb1ELb0ELb1ELb1ELb0ELb0ELb0ELb0ELi2ELi4ELi4ELi4ELb0EEENS1_21CollectiveEpilogueBwdISA_SB_SD_Li256ELb1ELb0ELi2EEENS1_25SingleTileBwdLPTSchedulerILb1ELi128ELb0EEEEEEEEEvNT_6ParamsE$_ZN4cute5tupleIJNS0_IJNS0_IJNS_1CILi2EEES2_S2_EEES2_NS0_IJS2_S2_EEEEEENS0_IJNS0_IJNS1_ILi1EEENS1_ILi512EEEiEEENS1_ILi4096EEENS0_IJiiEEEEEEEEC2ERKS5_RKSB_) ;  /* 0xffff6d0000007944 */ /* 0x024fea0003c3ffff */
[----:B------:R1:W5:Y:S04]  /*15470*/  LDL R4, [R1+0x760] ;  /* 0x0007600001047983 */ /* 0x0003680000100800 */
[----:B------:R1:W5:Y:S01]  /*15480*/  LDL.64 R2, [R1+0x758] ;  /* 0x0007580001027983 */ /* 0x0003620000100a00 */
[----:B------:R-:W-:-:S05]  /*15490*/  LEA.HI R6, R13, R13, RZ, 0x1d ;  /* 0x0000000d0d067211 */ /* 0x000fca00078fe8ff */
[----:B------:R-:W-:Y:S01]  /*154a0*/  IMAD.U32 R8, R11, 0x2, R6 ;  /* 0x000000020b087824 */ /* 0x000fe200078e0006 */
[----:B------:R-:W-:-:S04]  /*154b0*/  MOV R6, 0x154e0 ;  /* 0x000154e000067802 */ /* 0x000fc80000000f00 */
[----:B------:R1:W-:Y:S03]  /*154c0*/  STL [R1+0x11e4], R8 ;  /* 0x0011e40801007387 */ /* 0x0003e60000100800 */
[----:B-1---5:R-:W-:Y:S05]  /*154d0*/  CALL.REL.NOINC `($_ZN7cutlass13device_kernelIN5flash19enable_sm80_to_sm89INS1_16FlashAttnBwdSm80INS1_25CollectiveMainloopBwdSm80ILi2ELi2EN4cute5tupleIJNS5_1CILi128EEES8_NS7_ILi64EEEEEENS_10bfloat16_tEfNS_4arch4Sm80ELb1ELb0ELb1ELb1ELb0ELb0ELb0ELb0ELi2ELi4ELi4ELi4ELb0EEENS1_21CollectiveEpilogueBwdISA_SB_SD_Li256ELb1ELb0ELi2EEENS1_25SingleTileBwdLPTSchedulerILb1ELi128ELb0EEEEEEEEEvNT_6ParamsE$_ZN4cute3eso3ESOILb0ELb0EJNS_6LayoutINS_5tupleIJNS3_IJNS_1CILi2EEES5_S5_EEES5_NS3_IJS5_S5_EEEEEENS3_IJNS3_IJNS4_ILi1EEENS4_ILi512EEEiEEENS4_ILi4096EEENS3_IJiiEEEEEEEEjEEC2ERKSF_RKj) ;  /* 0xffff28d000007944 */ /* 0x022fea0003c3ffff */
[----:B------:R-:W2:Y:S04]  /*154e0*/  LDL.64 R58, [R1+0x760] ;  /* 0x00076000013a7983 */ /* 0x000ea80000100a00 */
[----:B-1----:R1:W5:Y:S01]  /*154f0*/  LDL.64 R4, [R1+0x758] ;  /* 0x0007580001047983 */ /* 0x0023620000100a00 */
[----:B------:R-:W-:Y:S02]  /*15500*/  MOV R9, R23 ;  /* 0x0000001700097202 */ /* 0x000fe40000000f00 */
[----:B------:R-:W-:Y:S01]  /*15510*/  MOV R8, 0x15540 ;  /* 0x0001554000087802 */ /* 0x000fe20000000f00 */
[----:B--2---:R-:W-:-:S04]  /*15520*/  IMAD.WIDE.U32 R2, R59, 0x2, R56 ;  /* 0x000000023b027825 */ /* 0x004fc800078e0038 */
[----:B-1---5:R-:W-:Y:S05]  /*15530*/  CALL.REL.NOINC `($_ZN7cutlass13device_kernelIN5flash19enable_sm80_to_sm89INS1_16FlashAttnBwdSm80INS1_25CollectiveMainloopBwdSm80ILi2ELi2EN4cute5tupleIJNS5_1CILi128EEES8_NS7_ILi64EEEEEENS_10bfloat16_tEfNS_4arch4Sm80ELb1ELb0ELb1ELb1ELb0ELb0ELb0ELb0ELi2ELi4ELi4ELi4ELb0EEENS1_21CollectiveEpilogueBwdISA_SB_SD_Li256ELb1ELb0ELi2EEENS1_25SingleTileBwdLPTSchedulerILb1ELi128ELb0EEEEEEEEEvNT_6ParamsE$_ZN4cute8smem_ptrIPN7cutlass10bfloat16_tEECI1NS_12iter_adaptorIS3_S4_EEES3_) ;  /* 0xffff749000007944 */ /* 0x022fea0003c3ffff */
[----:B------:R-:W2:Y:S01]  /*15540*/  LDL.64 R10, [R1+0x758] ;  /* 0x00075800010a7983 */ /* 0x000ea20000100a00 */
[----:B-1----:R-:W-:Y:S01]  /*15550*/  IMAD.MOV.U32 R6, RZ, RZ, R58 ;  /* 0x000000ffff067224 */ /* 0x002fe200078e003a */
[----:B------:R-:W-:Y:S01]  /*15560*/  MOV R2, R4 ;  /* 0x0000000400027202 */ /* 0x000fe20000000f00 */
[----:B------:R-:W-:Y:S01]  /*15570*/  IMAD.MOV.U32 R3, RZ, RZ, R5 ;  /* 0x000000ffff037224 */ /* 0x000fe200078e0005 */
[----:B------:R-:W-:Y:S01]  /*15580*/  MOV R8, 0x155b0 ;  /* 0x000155b000087802 */ /* 0x000fe20000000f00 */
[----:B--2---:R1:W-:Y:S04]  /*15590*/  STL.64 [R1+0x770], R10 ;  /* 0x0007700a01007387 */ /* 0x0043e80000100a00 */
[----:B-1----:R-:W-:Y:S05]  /*155a0*/  CALL.REL.NOINC `($_ZN7cutlass13device_kernelIN5flash19enable_sm80_to_sm89INS1_16FlashAttnBwdSm80INS1_25CollectiveMainloopBwdSm80ILi2ELi2EN4cute5tupleIJNS5_1CILi128EEES8_NS7_ILi64EEEEEENS_10bfloat16_tEfNS_4arch4Sm80ELb1ELb0ELb1ELb1ELb0ELb0ELb0ELb0ELi2ELi4ELi4ELi4ELb0EEENS1_21CollectiveEpilogueBwdISA_SB_SD_Li256ELb1ELb0ELi2EEENS1_25SingleTileBwdLPTSchedulerILb1ELi128ELb0EEEEEEEEEvNT_6ParamsE$_ZN4cute3eso3ESOILb0ELb0EJNS_6LayoutINS_5tupleIJNS3_IJNS_1CILi2EEES5_S5_EEES5_NS3_IJS5_S5_EEEEEENS3_IJNS3_IJNS4_ILi1EEENS4_ILi512EEEiEEENS4_ILi4096EEENS3_IJiiEEEEEEEENS_10ViewEngineINS_8smem_ptrIPN7cutlass10bfloat16_tEEEEEEEC2ERKSF_RKSM_) ;  /* 0xffff278000007944 */ /* 0x002fea0003c3ffff */
[----:B-1----:R1:W5:Y:S04]  /*155b0*/  LDL R5, [R1+0x75c] ;  /* 0x00075c0001057983 */ /* 0x0023680000100800 */
[----:B------:R1:W5:Y:S01]  /*155c0*/  LDL R3, [R1+0x760] ;  /* 0x0007600001037983 */ /* 0x0003620000100800 */
[----:B------:R-:W-:-:S03]  /*155d0*/  MOV R4, 0x155f0 ;  /* 0x000155f000047802 */ /* 0x000fc60000000f00 */
[----:B-1---5:R-:W-:Y:S05]  /*155e0*/  CALL.REL.NOINC `($_ZN7cutlass13device_kernelIN5flash19enable_sm80_to_sm89INS1_16FlashAttnBwdSm80INS1_25CollectiveMainloopBwdSm80ILi2ELi2EN4cute5tupleIJNS5_1CILi128EEES8_NS7_ILi64EEEEEENS_10bfloat16_tEfNS_4arch4Sm80ELb1ELb0ELb1ELb1ELb0ELb0ELb0ELb0ELi2ELi4ELi4ELi4ELb0EEENS1_21CollectiveEpilogueBwdISA_SB_SD_Li256ELb1ELb0ELi2EEENS1_25SingleTileBwdLPTSchedulerILb1ELi128ELb0EEEEEEEEEvNT_6ParamsE$_ZZN4cute4takeILi1ELi3ENS_5tupleIJNS1_IJNS_1CILi1EEENS2_ILi512EEEiEEENS2_ILi4096EEENS1_IJiiEEEEEEEEDaRKT1_ENKUlDpRKT_E_clIJS6_S7_EEEDaSF_) ;  /* 0xffff8a9000007944 */ /* 0x022fea0003c3ffff */
[----:B------:R-:W-:Y:S02]  /*155f0*/  MOV R4, 0x15610 ;  /* 0x0001561000047802 */ /* 0x000fe40000000f00 */
[----:B-1---5:R-:W-:Y:S05]  /*15600*/  CALL.REL.NOINC `($_ZN7cutlass13device_kernelIN5flash19enable_sm80_to_sm89INS1_16FlashAttnBwdSm80INS1_25CollectiveMainloopBwdSm80ILi2ELi2EN4cute5tupleIJNS5_1CILi128EEES8_NS7_ILi64EEEEEENS_10bfloat16_tEfNS_4arch4Sm80ELb1ELb0ELb1ELb1ELb0ELb0ELb0ELb0ELi2ELi4ELi4ELi4ELb0EEENS1_21CollectiveEpilogueBwdISA_SB_SD_Li256ELb1ELb0ELi2EEENS1_25SingleTileBwdLPTSchedulerILb1ELi128ELb0EEEEEEEEEvNT_6ParamsE$_ZZN4cute16flatten_to_tupleINS_5tupleIJNS_1CILi4096EEENS1_IJiiEEEEEEEEDaRKT_ENKUlRKT_E_clIS4_EEDaSB_) ;  /* 0xffff87c000007944 */ /* 0x022fea0003c3ffff */
[----:B------:R1:W-:Y:S01]  /*15610*/  STL.64 [R1+0x758], R2 ;  /* 0x0007580201007387 */ /* 0x0003e20000100a00 */
[----:B------:R-:W-:-:S02]  /*15620*/  MOV R58, R23 ;  /* 0x00000017003a7202 */ /* 0x000fc40000000f00 */
[----:B------:R-:W-:Y:S02]  /*15630*/  MOV R4, 0x15650 ;  /* 0x0001565000047802 */ /* 0x000fe40000000f00 */
[----:B-1----:R-:W-:Y:S05]  /*15640*/  CALL.REL.NOINC `($_ZN7cutlass13device_kernelIN5flash19enable_sm80_to_sm89INS1_16FlashAttnBwdSm80INS1_25CollectiveMainloopBwdSm80ILi2ELi2EN4cute5tupleIJNS5_1CILi128EEES8_NS7_ILi64EEEEEENS_10bfloat16_tEfNS_4arch4Sm80ELb1ELb0ELb1ELb1ELb0ELb0ELb0ELb0ELi2ELi4ELi4ELi4ELb0EEENS1_21CollectiveEpilogueBwdISA_SB_SD_Li256ELb1ELb0ELi2EEENS1_25SingleTileBwdLPTSchedulerILb1ELi128ELb0EEEEEEEEEvNT_6ParamsE$_ZZN4cute12filter_tupleINS_5tupleIJNS_1CILi4096EEENS1_IJiiEEEEEEZNS_16flatten_to_tupleIS5_EEDaRKT_EUlRKT_E_EEDaS9_OT0_ENKUlDpSC_E_clIJNS1_IJS3_EEES4_EEEDaSG_) ;  /* 0xffff7e3000007944 */ /* 0x002fea0003c3ffff */
        /* <DEDUP_REMOVED lines=14> */
[----:B--2--5:R-:W-:Y:S05]  /*15730*/  CALL.REL.NOINC `($_ZN7cutlass13device_kernelIN5flash19enable_sm80_to_sm89INS1_16FlashAttnBwdSm80INS1_25CollectiveMainloopBwdSm80ILi2ELi2EN4cute5tupleIJNS5_1CILi128EEES8_NS7_ILi64EEEEEENS_10bfloat16_tEfNS_4arch4Sm80ELb1ELb0ELb1ELb1ELb0ELb0ELb0ELb0ELi2ELi4ELi4ELi4ELb0EEENS1_21CollectiveEpilogueBwdISA_SB_SD_Li256ELb1ELb0ELi2EEENS1_25SingleTileBwdLPTSchedulerILb1ELi128ELb0EEEEEEEEEvNT_6ParamsE$_ZN4cute3eso3ESOILb1ELb0EJNS_14ComposedLayoutINS_7SwizzleILi3ELi3ELi3EEENS_1CILi0EEENS_6LayoutINS_5tupleIJNS8_IJNS8_IJNS5_ILi4EEENS5_ILi8EEEEEENS8_IJNS5_ILi2EEENS5_ILi1EEEEEEEEENS8_IJNS8_IJSC_SC_EEENS8_IJSA_S9_EEEEEEEEENS8_IJNS8_IJNS8_IJSC_NS5_ILi64EEEEEENS8_IJNS5_ILi512EEES6_EEEEEENS8_IJNS8_IJSD_SA_EEENS8_IJNS5_ILi1024EEENS5_ILi16EEEEEEEEEEEEEEEENS_10ViewEngineINS_8smem_ptrIPN7cutlass10bfloat16_tEEEEEEEC2ERKSW_RKS13_) ;  /* 0xffff378000007944 */ /* 0x024fea0003c3ffff */
        /* <DEDUP_REMOVED lines=29> */
[----:B-12--5:R-:W-:Y:S05]  /*15910*/  CALL.REL.NOINC `($_ZN7cutlass13device_kernelIN5flash19enable_sm80_to_sm89INS1_16FlashAttnBwdSm80INS1_25CollectiveMainloopBwdSm80ILi2ELi2EN4cute5tupleIJNS5_1CILi128EEES8_NS7_ILi64EEEEEENS_10bfloat16_tEfNS_4arch4Sm80ELb1ELb0ELb1ELb1ELb0ELb0ELb0ELb0ELi2ELi4ELi4ELi4ELb0EEENS1_21CollectiveEpilogueBwdISA_SB_SD_Li256ELb1ELb0ELi2EEENS1_25SingleTileBwdLPTSchedulerILb1ELi128ELb0EEEEEEEEEvNT_6ParamsE$_ZZN4cute7idx2crdINS_5tupleIJiiNS_1CILi0EEEEEENS1_IJNS1_IJNS2_ILi4EEENS2_ILi8EEEEEENS2_ILi2EEENS2_ILi1EEEEEEEEDaRKT_RKT0_ENKUlRKT_RKT0_E_clIiS7_EEDaSJ_SM_) ;  /* 0xffffb0c000007944 */ /* 0x026fea0003c3ffff */
[----:B------:R-:W-:Y:S02]  /*15920*/  MOV R2, 0x15940 ;  /* 0x0001594000027802 */ /* 0x000fe40000000f00 */
[----:B-1----:R-:W-:Y:S05]  /*15930*/  CALL.REL.NOINC `($_ZN7cutlass13device_kernelIN5flash19enable_sm80_to_sm89INS1_16FlashAttnBwdSm80INS1_25CollectiveMainloopBwdSm80ILi2ELi2EN4cute5tupleIJNS5_1CILi128EEES8_NS7_ILi64EEEEEENS_10bfloat16_tEfNS_4arch4Sm80ELb1ELb0ELb1ELb1ELb0ELb0ELb0ELb0ELi2ELi4ELi4ELi4ELb0EEENS1_21CollectiveEpilogueBwdISA_SB_SD_Li256ELb1ELb0ELi2EEENS1_25SingleTileBwdLPTSchedulerILb1ELi128ELb0EEEEEEEEEvNT_6ParamsE$_ZZN4cute7idx2crdINS_5tupleIJiiNS_1CILi0EEEEEENS1_IJNS1_IJNS2_ILi4EEENS2_ILi8EEEEEENS2_ILi2EEENS2_ILi1EEEEEEEEDaRKT_RKT0_ENKUlRKT_RKT0_E_clIiS8_EEDaSJ_SM_) ;  /* 0xffffb4c000007944 */ /* 0x002fea0003c3ffff */
[----:B------:R1:W-:Y:S01]  /*15940*/  STL [R1+0x758], R6 ;  /* 0x0007580601007387 */ /* 0x0003e20000100800 */
[----:B------:R-:W-:-:S02]  /*15950*/  MOV R2, R23 ;  /* 0x0000001700027202 */ /* 0x000fc40000000f00 */
[----:B------:R-:W-:Y:S02]  /*15960*/  MOV R72, 0x15980 ;  /* 0x0001598000487802 */ /* 0x000fe40000000f00 */
[----:B-1----:R-:W-:Y:S05]  /*15970*/  CALL.REL.NOINC `($_ZN7cutlass13device_kernelIN5flash19enable_sm80_to_sm89INS1_16FlashAttnBwdSm80INS1_25CollectiveMainloopBwdSm80ILi2ELi2EN4cute5tupleIJNS5_1CILi128EEES8_NS7_ILi64EEEEEENS_10bfloat16_tEfNS_4arch4Sm80ELb1ELb0ELb1ELb1ELb0ELb0ELb0ELb0ELi2ELi4ELi4ELi4ELb0EEENS1_21CollectiveEpilogueBwdISA_SB_SD_Li256ELb1ELb0ELi2EEENS1_25SingleTileBwdLPTSchedulerILb1ELi128ELb0EEEEEEEEEvNT_6ParamsE$_ZZN4cute9transformINS_5tupleIJiiNS_1CILi0EEEEEENS1_IJNS1_IJNS2_ILi4EEENS2_ILi8EEEEEENS2_ILi2EEENS2_ILi1EEEEEEZNS_7idx2crdIS4_SA_EEDaRKT_RKT0_EUlRKT_RKT0_E_EEDaSE_SH_OT1_ENKUlDpSK_E_clIJNS1_IJiiEEEiS3_EEEDaSR_) ;  /* 0xffffbba000007944 */ /* 0x002fea0003c3ffff */
[----:B------:R-:W-:Y:S02]  /*15980*/  MOV R6, 0x159a0 ;  /* 0x000159a000067802 */ /* 0x000fe40000000f00 */
[----:B--2--5:R-:W-:Y:S05]  /*15990*/  CALL.REL.NOINC `($_ZN7cutlass13device_kernelIN5flash19enable_sm80_to_sm89INS1_16FlashAttnBwdSm80INS1_25CollectiveMainloopBwdSm80ILi2ELi2EN4cute5tupleIJNS5_1CILi128EEES8_NS7_ILi64EEEEEENS_10bfloat16_tEfNS_4arch4Sm80ELb1ELb0ELb1ELb1ELb0ELb0ELb0ELb0ELi2ELi4ELi4ELi4ELb0EEENS1_21CollectiveEpilogueBwdISA_SB_SD_Li256ELb1ELb0ELi2EEENS1_25SingleTileBwdLPTSchedulerILb1ELi128ELb0EEEEEEEEEvNT_6ParamsE$_ZZN4cute13to_mixed_bitsINS_5tupleIJNS1_IJNS_1CILi4EEENS2_ILi8EEEEEENS2_ILi2EEENS2_ILi1EEEEEENS1_IJNS1_IJNS2_ILi0EEENS2_ILi64EEEEEES9_S9_EEENS1_IJNS1_IJiiEEEiS9_EEEEEDaRKT_RKT0_RKT1_ENKUlRKT_RKT0_RKT1_E_clIS5_SB_SD_EEDaSQ_ST_SW_) ;  /* 0xffff7cb000007944 */ /* 0x024fea0003c3ffff */
[----:B------:R-:W-:Y:S02]  /*159a0*/  MOV R2, 0x159c0 ;  /* 0x000159c000027802 */ /* 0x000fe40000000f00 */
[----:B------:R-:W-:Y:S05]  /*159b0*/  CALL.REL.NOINC `($_ZN7cutlass13device_kernelIN5flash19enable_sm80_to_sm89INS1_16FlashAttnBwdSm80INS1_25CollectiveMainloopBwdSm80ILi2ELi2EN4cute5tupleIJNS5_1CILi128EEES8_NS7_ILi64EEEEEENS_10bfloat16_tEfNS_4arch4Sm80ELb1ELb0ELb1ELb1ELb0ELb0ELb0ELb0ELi2ELi4ELi4ELi4ELb0EEENS1_21CollectiveEpilogueBwdISA_SB_SD_Li256ELb1ELb0ELi2EEENS1_25SingleTileBwdLPTSchedulerILb1ELi128ELb0EEEEEEEEEvNT_6ParamsE$_ZZN4cute13to_mixed_bitsINS_5tupleIJNS1_IJNS_1CILi4EEENS2_ILi8EEEEEENS2_ILi2EEENS2_ILi1EEEEEENS1_IJNS1_IJNS2_ILi0EEENS2_ILi64EEEEEES9_S9_EEENS1_IJNS1_IJiiEEEiS9_EEEEEDaRKT_RKT0_RKT1_ENKUlDpRKT_E_clIJNS_9MixedBitsILj0ELj448EEENS2_ILj0EEESW_EEEDaSR_) ;  /* 0xffff7c6000007944 */ /* 0x000fea0003c3ffff */
        /* <DEDUP_REMOVED lines=52> */
[----:B------:R-:W-:Y:S01]  /*15d00*/  IMAD.MOV.U32 R8, RZ, RZ, R2 ;  /* 0x000000ffff087224 */ /* 0x000fe200078e0002 */
[----:B------:R-:W-:Y:S01]  /*15d10*/  MOV R2, R22 ;  /* 0x0000001600027202 */ /* 0x000fe20000000f00 */
[----:B------:R-:W-:Y:S01]  /*15d20*/  IMAD.MOV.U32 R10, RZ, RZ, R50 ;  /* 0x000000ffff0a7224 */ /* 0x000fe200078e0032 */
[----:B------:R-:W-:-:S02]  /*15d30*/  MOV R9, R43 ;  /* 0x0000002b00097202 */ /* 0x000fc40000000f00 */
[----:B------:R-:W-:Y:S01]  /*15d40*/  MOV R6, 0x15d70 ;  /* 0x00015d7000067802 */ /* 0x000fe20000000f00 */
[----:B--2---:R1:W-:Y:S04]  /*15d50*/  STL.64 [R1+0x788], R4 ;  /* 0x0007880401007387 */ /* 0x0043e80000100a00 */
[----:B-1----:R-:W-:Y:S05]  /*15d60*/  CALL.REL.NOINC `($_ZN7cutlass13device_kernelIN5flash19enable_sm80_to_sm89INS1_16FlashAttnBwdSm80INS1_25CollectiveMainloopBwdSm80ILi2ELi2EN4cute5tupleIJNS5_1CILi128EEES8_NS7_ILi64EEEEEENS_10bfloat16_tEfNS_4arch4Sm80ELb1ELb0ELb1ELb1ELb0ELb0ELb0ELb0ELi2ELi4ELi4ELi4ELb0EEENS1_21CollectiveEpilogueBwdISA_SB_SD_Li256ELb1ELb0ELi2EEENS1_25SingleTileBwdLPTSchedulerILb1ELi128ELb0EEEEEEEEEvNT_6ParamsE$_ZN4cute3eso3ESOILb0ELb0EJiiiNS_1CILi72EEENS2_ILi512EEEEEC2ERKiS7_S7_RKS3_RKS4_) ;  /* 0xffff2af000007944 */ /* 0x002fea0003c3ffff */
        /* <DEDUP_REMOVED lines=23> */
[----:B-1----:R-:W-:Y:S05]  /*15ee0*/  CALL.REL.NOINC `($_ZN7cutlass13device_kernelIN5flash19enable_sm80_to_sm89INS1_16FlashAttnBwdSm80INS1_25CollectiveMainloopBwdSm80ILi2ELi2EN4cute5tupleIJNS5_1CILi128EEES8_NS7_ILi64EEEEEENS_10bfloat16_tEfNS_4arch4Sm80ELb1ELb0ELb1ELb1ELb0ELb0ELb0ELb0ELi2ELi4ELi4ELi4ELb0EEENS1_21CollectiveEpilogueBwdISA_SB_SD_Li256ELb1ELb0ELi2EEENS1_25SingleTileBwdLPTSchedulerILb1ELi128ELb0EEEEEEEEEvNT_6ParamsE$_ZZN4cute6detail16composition_implINS_5tupleIJNS_1CILi8EEENS3_ILi2EEES5_S5_S4_S5_EEENS2_IJNS3_ILi1EEEiiiNS3_ILi72EEENS3_ILi512EEEEEENS2_IJNS2_IJS5_S5_EEES4_NS3_ILi4EEEEEENS2_IJNS2_IJS7_S4_EEENS3_ILi1024EEENS3_ILi16EEEEEEEEDaRKT_RKT0_RKT1_RKT2_ENKUlRKT_RKT0_E_clISB_SE_EEDaSW_SZ_) ;  /* 0xffff8fc000007944 */ /* 0x002fea0003c3ffff */
[----:B------:R-:W-:Y:S01]  /*15ef0*/  IMAD.MOV.U32 R2, RZ, RZ, R45 ;  /* 0x000000ffff027224 */ /* 0x000fe200078e002d */
[----:B------:R-:W-:Y:S01]  /*15f00*/  MOV R45, R44 ;  /* 0x0000002c002d7202 */ /* 0x000fe20000000f00 */
[----:B------:R-:W-:Y:S01]  /*15f10*/  IMAD.MOV.U32 R4, RZ, RZ, R12 ;  /* 0x000000ffff047224 */ /* 0x000fe200078e000c */
[----:B------:R-:W-:Y:S02]  /*15f20*/  MOV R44, 0x15f40 ;  /* 0x00015f40002c7802 */ /* 0x000fe40000000f00 */
[----:B-1---5:R-:W-:Y:S05]  /*15f30*/  CALL.REL.NOINC `($_ZN7cutlass13device_kernelIN5flash19enable_sm80_to_sm89INS1_16FlashAttnBwdSm80INS1_25CollectiveMainloopBwdSm80ILi2ELi2EN4cute5tupleIJNS5_1CILi128EEES8_NS7_ILi64EEEEEENS_10bfloat16_tEfNS_4arch4Sm80ELb1ELb0ELb1ELb1ELb0ELb0ELb0ELb0ELi2ELi4ELi4ELi4ELb0EEENS1_21CollectiveEpilogueBwdISA_SB_SD_Li256ELb1ELb0ELi2EEENS1_25SingleTileBwdLPTSchedulerILb1ELi128ELb0EEEEEEEEEvNT_6ParamsE$_ZZN4cute6detail16composition_implINS_5tupleIJNS_1CILi8EEENS3_ILi2EEES5_S5_S4_S5_EEENS2_IJNS3_ILi1EEEiiiNS3_ILi72EEENS3_ILi512EEEEEENS2_IJNS2_IJS5_S5_EEES4_NS3_ILi4EEEEEENS2_IJNS2_IJS7_S4_EEENS3_ILi1024EEENS3_ILi16EEEEEEEEDaRKT_RKT0_RKT1_RKT2_ENKUlRKT_RKT0_E_clISC_SG_EEDaSW_SZ_) ;  /* 0xffff905000007944 */ /* 0x022fea0003c3ffff */
[----:B-----5:R2:W-:Y:S01]  /*15f40*/  STL.64 [R1+0x770], R2 ;  /* 0x0007700201007387 */ /* 0x0205e20000100a00 */
[----:B------:R-:W-:-:S03]  /*15f50*/  MOV R4, 0x15f70 ;  /* 0x00015f7000047802 */ /* 0x000fc60000000f00 */
[----:B-12---:R-:W-:Y:S05]  /*15f60*/  CALL.REL.NOINC `($_ZN7cutlass13device_kernelIN5flash19enable_sm80_to_sm89INS1_16FlashAttnBwdSm80INS1_25CollectiveMainloopBwdSm80ILi2ELi2EN4cute5tupleIJNS5_1CILi128EEES8_NS7_ILi64EEEEEENS_10bfloat16_tEfNS_4arch4Sm80ELb1ELb0ELb1ELb1ELb0ELb0ELb0ELb0ELi2ELi4ELi4ELi4ELb0EEENS1_21CollectiveEpilogueBwdISA_SB_SD_Li256ELb1ELb0ELi2EEENS1_25SingleTileBwdLPTSchedulerILb1ELi128ELb0EEEEEEEEEvNT_6ParamsE$_ZN4cute3eso3ESOILb0ELb0EJNS_5tupleIJNS_1CILi1EEEiEEENS3_ILi1024EEENS2_IJiiEEEEEC2ERKS5_RKS6_RKS7_) ;  /* 0xffff17a000007944 */ /* 0x006fea0003c3ffff */
[----:B------:R2:W5:Y:S04]  /*15f70*/  LDL R5, [R1+0x760] ;  /* 0x0007600001057983 */ /* 0x0005680000100800 */
[----:B-1----:R2:W5:Y:S01]  /*15f80*/  LDL.64 R2, [R1+0x758] ;  /* 0x0007580001027983 */ /* 0x0025620000100a00 */
[----:B------:R-:W-:-:S03]  /*15f90*/  MOV R6, 0x15fb0 ;  /* 0x00015fb000067802 */ /* 0x000fc60000000f00 */
[----:B--2--5:R-:W-:Y:S05]  /*15fa0*/  CALL.REL.NOINC `($_ZN7cutlass13device_kernelIN5flash19enable_sm80_to_sm89INS1_16FlashAttnBwdSm80INS1_25CollectiveMainloopBwdSm80ILi2ELi2EN4cute5tupleIJNS5_1CILi128EEES8_NS7_ILi64EEEEEENS_10bfloat16_tEfNS_4arch4Sm80ELb1ELb0ELb1ELb1ELb0ELb0ELb0ELb0ELi2ELi4ELi4ELi4ELb0EEENS1_21CollectiveEpilogueBwdISA_SB_SD_Li256ELb1ELb0ELi2EEENS1_25SingleTileBwdLPTSchedulerILb1ELi128ELb0EEEEEEEEEvNT_6ParamsE$_ZN4cute5tupleIJNS0_IJNS0_IJNS_1CILi2EEES2_EEENS1_ILi8EEES3_EEENS0_IJNS0_IJNS1_ILi1EEEiEEENS1_ILi1024EEENS0_IJiiEEEEEEEEC2ERKS5_RKSA_) ;  /* 0xffff60a000007944 */ /* 0x024fea0003c3ffff */
[----:B-1----:R1:W5:Y:S04]  /*15fb0*/  LDL R4, [R1+0x760] ;  /* 0x0007600001047983 */ /* 0x0023680000100800 */
[----:B------:R1:W5:Y:S01]  /*15fc0*/  LDL.64 R2, [R1+0x758] ;  /* 0x0007580001027983 */ /* 0x0003620000100a00 */
[----:B------:R-:W-:Y:S01]  /*15fd0*/  LEA.HI R6, R13, R13, RZ, 0x1d ;  /* 0x0000000d0d067211 */ /* 0x000fe200078fe8ff */
[----:B------:R-:W-:-:S04]  /*15fe0*/  IMAD.MOV.U32 R12, RZ, RZ, R48 ;  /* 0x000000ffff0c7224 */ /* 0x000fc800078e0030 */
[----:B------:R-:W-:Y:S01]  /*15ff0*/  IMAD.U32 R8, R11, 0x2, R6 ;  /* 0x000000020b087824 */ /* 0x000fe200078e0006 */
[----:B------:R-:W-:-:S04]  /*16000*/  MOV R6, 0x16030 ;  /* 0x0001603000067802 */ /* 0x000fc80000000f00 */
[----:B------:R1:W-:Y:S03]  /*16010*/  STL [R1+0x11e4], R8 ;  /* 0x0011e40801007387 */ /* 0x0003e60000100800 */
[----:B-1---5:R-:W-:Y:S05]  /*16020*/  CALL.REL.NOINC `($_ZN7cutlass13device_kernelIN5flash19enable_sm80_to_sm89INS1_16FlashAttnBwdSm80INS1_25CollectiveMainloopBwdSm80ILi2ELi2EN4cute5tupleIJNS5_1CILi128EEES8_NS7_ILi64EEEEEENS_10bfloat16_tEfNS_4arch4Sm80ELb1ELb0ELb1ELb1ELb0ELb0ELb0ELb0ELi2ELi4ELi4ELi4ELb0EEENS1_21CollectiveEpilogueBwdISA_SB_SD_Li256ELb1ELb0ELi2EEENS1_25SingleTileBwdLPTSchedulerILb1ELi128ELb0EEEEEEEEEvNT_6ParamsE$_ZN4cute3eso3ESOILb0ELb0EJNS_6LayoutINS_5tupleIJNS3_IJNS_1CILi2EEES5_EEENS4_ILi8EEES6_EEENS3_IJNS3_IJNS4_ILi1EEEiEEENS4_ILi1024EEENS3_IJiiEEEEEEEEjEEC2ERKSE_RKj) ;  /* 0xffff1a0000007944 */ /* 0x022fea0003c3ffff */
[----:B------:R-:W2:Y:S04]  /*16030*/  LDL.64 R12, [R1+0x760] ;  /* 0x00076000010c7983 */ /* 0x000ea80000100a00 */
[----:B-1----:R1:W5:Y:S01]  /*16040*/  LDL.64 R4, [R1+0x758] ;  /* 0x0007580001047983 */ /* 0x0023620000100a00 */
[----:B------:R-:W-:Y:S02]  /*16050*/  MOV R9, R23 ;  /* 0x0000001700097202 */ /* 0x000fe40000000f00 */
[----:B------:R-:W-:Y:S01]  /*16060*/  MOV R8, 0x16090 ;  /* 0x0001609000087802 */ /* 0x000fe20000000f00 */
[----:B--2---:R-:W-:-:S04]  /*16070*/  IMAD.WIDE.U32 R2, R13, 0x2, R58 ;  /* 0x000000020d027825 */ /* 0x004fc800078e003a */
[----:B-1---5:R-:W-:Y:S05]  /*16080*/  CALL.REL.NOINC `($_ZN7cutlass13device_kernelIN5flash19enable_sm80_to_sm89INS1_16FlashAttnBwdSm80INS1_25CollectiveMainloopBwdSm80ILi2ELi2EN4cute5tupleIJNS5_1CILi128EEES8_NS7_ILi64EEEEEENS_10bfloat16_tEfNS_4arch4Sm80ELb1ELb0ELb1ELb1ELb0ELb0ELb0ELb0ELi2ELi4ELi4ELi4ELb0EEENS1_21CollectiveEpilogueBwdISA_SB_SD_Li256ELb1ELb0ELi2EEENS1_25SingleTileBwdLPTSchedulerILb1ELi128ELb0EEEEEEEEEvNT_6ParamsE$_ZN4cute8smem_ptrIPN7cutlass10bfloat16_tEECI1NS_12iter_adaptorIS3_S4_EEES3_) ;  /* 0xffff694000007944 */ /* 0x022fea0003c3ffff */
[----:B-1----:R-:W2:Y:S01]  /*16090*/  LDL.64 R2, [R1+0x758] ;  /* 0x0007580001027983 */ /* 0x002ea20000100a00 */
[----:B------:R-:W-:-:S03]  /*160a0*/  MOV R6, 0x160d0 ;  /* 0x000160d000067802 */ /* 0x000fc60000000f00 */
[----:B--2---:R1:W-:Y:S04]  /*160b0*/  STL.64 [R1+0x770], R2 ;  /* 0x0007700201007387 */ /* 0x0043e80000100a00 */
[----:B-1----:R-:W-:Y:S05]  /*160c0*/  CALL.REL.NOINC `($_ZN7cutlass13device_kernelIN5flash19enable_sm80_to_sm89INS1_16FlashAttnBwdSm80INS1_25CollectiveMainloopBwdSm80ILi2ELi2EN4cute5tupleIJNS5_1CILi128EEES8_NS7_ILi64EEEEEENS_10bfloat16_tEfNS_4arch4Sm80ELb1ELb0ELb1ELb1ELb0ELb0ELb0ELb0ELi2ELi4ELi4ELi4ELb0EEENS1_21CollectiveEpilogueBwdISA_SB_SD_Li256ELb1ELb0ELi2EEENS1_25SingleTileBwdLPTSchedulerILb1ELi128ELb0EEEEEEEEEvNT_6ParamsE$_ZN4cute3eso3ESOILb0ELb0EJNS_6LayoutINS_5tupleIJNS3_IJNS_1CILi2EEES5_EEENS4_ILi8EEES6_EEENS3_IJNS3_IJNS4_ILi1EEEiEEENS4_ILi1024EEENS3_IJiiEEEEEEEENS_10ViewEngineINS_8smem_ptrIPN7cutlass10bfloat16_tEEEEEEEC2ERKSE_RKSL_) ;  /* 0xffff18e000007944 */ /* 0x002fea0003c3ffff */
[----:B-1----:R1:W5:Y:S04]  /*160d0*/  LDL R5, [R1+0x75c] ;  /* 0x00075c0001057983 */ /* 0x0023680000100800 */
[----:B------:R1:W5:Y:S01]  /*160e0*/  LDL R3, [R1+0x760] ;  /* 0x0007600001037983 */ /* 0x0003620000100800 */
[----:B------:R-:W-:-:S03]  /*160f0*/  MOV R4, 0x16110 ;  /* 0x0001611000047802 */ /* 0x000fc60000000f00 */
[----:B-1---5:R-:W-:Y:S05]  /*16100*/  CALL.REL.NOINC `($_ZN7cutlass13device_kernelIN5flash19enable_sm80_to_sm89INS1_16FlashAttnBwdSm80INS1_25CollectiveMainloopBwdSm80ILi2ELi2EN4cute5tupleIJNS5_1CILi128EEES8_NS7_ILi64EEEEEENS_10bfloat16_tEfNS_4arch4Sm80ELb1ELb0ELb1ELb1ELb0ELb0ELb0ELb0ELi2ELi4ELi4ELi4ELb0EEENS1_21CollectiveEpilogueBwdISA_SB_SD_Li256ELb1ELb0ELi2EEENS1_25SingleTileBwdLPTSchedulerILb1ELi128ELb0EEEEEEEEEvNT_6ParamsE$_ZZN4cute4takeILi1ELi3ENS_5tupleIJNS1_IJNS_1CILi1EEEiEEENS2_ILi1024EEENS1_IJiiEEEEEEEEDaRKT1_ENKUlDpRKT_E_clIJS5_S6_EEEDaSE_) ;  /* 0xffff7fe000007944 */ /* 0x022fea0003c3ffff */
[----:B------:R-:W-:Y:S02]  /*16110*/  MOV R4, 0x16130 ;  /* 0x0001613000047802 */ /* 0x000fe40000000f00 */
[----:B-1---5:R-:W-:Y:S05]  /*16120*/  CALL.REL.NOINC `($_ZN7cutlass13device_kernelIN5flash19enable_sm80_to_sm89INS1_16FlashAttnBwdSm80INS1_25CollectiveMainloopBwdSm80ILi2ELi2EN4cute5tupleIJNS5_1CILi128EEES8_NS7_ILi64EEEEEENS_10bfloat16_tEfNS_4arch4Sm80ELb1ELb0ELb1ELb1ELb0ELb0ELb0ELb0ELi2ELi4ELi4ELi4ELb0EEENS1_21CollectiveEpilogueBwdISA_SB_SD_Li256ELb1ELb0ELi2EEENS1_25SingleTileBwdLPTSchedulerILb1ELi128ELb0EEEEEEEEEvNT_6ParamsE$_ZZN4cute16flatten_to_tupleINS_5tupleIJNS_1CILi1024EEENS1_IJiiEEEEEEEEDaRKT_ENKUlRKT_E_clIS4_EEDaSB_) ;  /* 0xffff7bc000007944 */ /* 0x022fea0003c3ffff */
[----:B------:R1:W-:Y:S01]  /*16130*/  STL.64 [R1+0x758], R2 ;  /* 0x0007580201007387 */ /* 0x0003e20000100a00 */
[----:B------:R-:W-:Y:S02]  /*16140*/  MOV R58, R23 ;  /* 0x00000017003a7202 */ /* 0x000fe40000000f00 */
[----:B------:R-:W-:Y:S02]  /*16150*/  MOV R4, 0x16170 ;  /* 0x0001617000047802 */ /* 0x000fe40000000f00 */
[----:B-1----:R-:W-:Y:S05]  /*16160*/  CALL.REL.NOINC `($_ZN7cutlass13device_kernelIN5flash19enable_sm80_to_sm89INS1_16FlashAttnBwdSm80INS1_25CollectiveMainloopBwdSm80ILi2ELi2EN4cute5tupleIJNS5_1CILi128EEES8_NS7_ILi64EEEEEENS_10bfloat16_tEfNS_4arch4Sm80ELb1ELb0ELb1ELb1ELb0ELb0ELb0ELb0ELi2ELi4ELi4ELi4ELb0EEENS1_21CollectiveEpilogueBwdISA_SB_SD_Li256ELb1ELb0ELi2EEENS1_25SingleTileBwdLPTSchedulerILb1ELi128ELb0EEEEEEEEEvNT_6ParamsE$_ZZN4cute12filter_tupleINS_5tupleIJNS_1CILi1024EEENS1_IJiiEEEEEEZNS_16flatten_to_tupleIS5_EEDaRKT_EUlRKT_E_EEDaS9_OT0_ENKUlDpSC_E_clIJNS1_IJS3_EEES4_EEEDaSG_) ;  /* 0xffff706000007944 */ /* 0x002fea0003c3ffff */
        /* <DEDUP_REMOVED lines=22> */
[----:B--2--5:R-:W-:Y:S05]  /*162d0*/  CALL.REL.NOINC `($_ZN7cutlass13device_kernelIN5flash19enable_sm80_to_sm89INS1_16FlashAttnBwdSm80INS1_25CollectiveMainloopBwdSm80ILi2ELi2EN4cute5tupleIJNS5_1CILi128EEES8_NS7_ILi64EEEEEENS_10bfloat16_tEfNS_4arch4Sm80ELb1ELb0ELb1ELb1ELb0ELb0ELb0ELb0ELi2ELi4ELi4ELi4ELb0EEENS1_21CollectiveEpilogueBwdISA_SB_SD_Li256ELb1ELb0ELi2EEENS1_25SingleTileBwdLPTSchedulerILb1ELi128ELb0EEEEEEEEEvNT_6ParamsE$_ZN4cute3eso3ESOILb1ELb0EJNS_10UnderscoreES2_S2_iEEC2ERKS2_S5_S5_RKi) ;  /* 0xffff2ab000007944 */ /* 0x024fea0003c3ffff */
[----:B------:R-:W-:Y:S01]  /*162e0*/  ULDC.64 UR4, c[0x0][0x118] ;  /* 0x0000460000047ab9 */ /* 0x000fe20000000a00 */
[----:B------:R2:W5:Y:S04]  /*162f0*/  LDL R7, [R1+0x758] ;  /* 0x0007580001077983 */ /* 0x0005680000100800 */
[----:B------:R2:W5:Y:S04]  /*16300*/  LD.E R5, [R10.64] ;  /* 0x000000040a057980 */ /* 0x000568000c101900 */
[----:B-1----:R2:W5:Y:S01]  /*16310*/  LD.E R3, [R10.64+0x4] ;  /* 0x000004040a037980 */ /* 0x002562000c101900 */
[----:B------:R-:W-:-:S03]  /*16320*/  MOV R4, 0x16340 ;  /* 0x0001634000047802 */ /* 0x000fc60000000f00 */
[----:B--2--5:R-:W-:Y:S05]  /*16330*/  CALL.REL.NOINC `($_ZN7cutlass13device_kernelIN5flash19enable_sm80_to_sm89INS1_16FlashAttnBwdSm80INS1_25CollectiveMainloopBwdSm80ILi2ELi2EN4cute5tupleIJNS5_1CILi128EEES8_NS7_ILi64EEEEEENS_10bfloat16_tEfNS_4arch4Sm80ELb1ELb0ELb1ELb1ELb0ELb0ELb0ELb0ELi2ELi4ELi4ELi4ELb0EEENS1_21CollectiveEpilogueBwdISA_SB_SD_Li256ELb1ELb0ELi2EEENS1_25SingleTileBwdLPTSchedulerILb1ELi128ELb0EEEEEEEEEvNT_6ParamsE$_ZZN4cute5sliceINS_5tupleIJNS_10UnderscoreES2_S2_iEEENS1_IJNS1_IJNS_1CILi1EEENS4_ILi0EEEEEENS4_ILi4096EEENS1_IJiiEEENS1_IJS6_NS4_ILi8192EEEEEEEEEEEDaRKT_RKT0_ENKUlRKT_RKT0_E_clIS2_S9_EEDaSL_SO_) ;  /* 0xffff7f7000007944 */ /* 0x024fea0003c3ffff */
[----:B-----5:R2:W-:Y:S01]  /*16340*/  STL.64 [R1+0x758], R2 ;  /* 0x0007580201007387 */ /* 0x0205e20000100a00 */
[----:B------:R-:W-:-:S02]  /*16350*/  MOV R58, R23 ;  /* 0x00000017003a7202 */ /* 0x000fc40000000f00 */
[----:B------:R-:W-:Y:S02]  /*16360*/  MOV R4, 0x16380 ;  /* 0x0001638000047802 */ /* 0x000fe40000000f00 */
[----:B-12---:R-:W-:Y:S05]  /*16370*/  CALL.REL.NOINC `($_ZN7cutlass13device_kernelIN5flash19enable_sm80_to_sm89INS1_16FlashAttnBwdSm80INS1_25CollectiveMainloopBwdSm80ILi2ELi2EN4cute5tupleIJNS5_1CILi128EEES8_NS7_ILi64EEEEEENS_10bfloat16_tEfNS_4arch4Sm80ELb1ELb0ELb1ELb1ELb0ELb0ELb0ELb0ELi2ELi4ELi4ELi4ELb0EEENS1_21CollectiveEpilogueBwdISA_SB_SD_Li256ELb1ELb0ELi2EEENS1_25SingleTileBwdLPTSchedulerILb1ELi128ELb0EEEEEEEEEvNT_6ParamsE$_ZZN4cute12filter_tupleINS_5tupleIJNS_10UnderscoreES2_S2_iEEENS1_IJNS1_IJNS_1CILi1EEENS4_ILi0EEEEEENS4_ILi4096EEENS1_IJiiEEENS1_IJS6_NS4_ILi8192EEEEEEEEEZNS_5sliceIS3_SC_EEDaRKT_RKT0_EUlRKT_RKT0_E_EEDaSG_SJ_OT1_ENKUlDpSM_E_clIJNS1_IJS7_EEENS1_IJS8_EEENS1_IJS9_EEENS1_IJEEEEEEDaST_) ;  /* 0xffff6b6000007944 */ /* 0x006fea0003c3ffff */
[----:B-----5:R-:W-:Y:S02]  /*16380*/  MOV R8, R3 ;  /* 0x0000000300087202 */ /* 0x020fe40000000f00 */
[----:B------:R-:W-:Y:S02]  /*16390*/  MOV R4, 0x163b0 ;  /* 0x000163b000047802 */ /* 0x000fe40000000f00 */
[----:B-1----:R-:W-:Y:S05]  /*163a0*/  CALL.REL.NOINC `($_ZN7cutlass13device_kernelIN5flash19enable_sm80_to_sm89INS1_16FlashAttnBwdSm80INS1_25CollectiveMainloopBwdSm80ILi2ELi2EN4cute5tupleIJNS5_1CILi128EEES8_NS7_ILi64EEEEEENS_10bfloat16_tEfNS_4arch4Sm80ELb1ELb0ELb1ELb1ELb0ELb0ELb0ELb0ELi2ELi4ELi4ELi4ELb0EEENS1_21CollectiveEpilogueBwdISA_SB_SD_Li256ELb1ELb0ELi2EEENS1_25SingleTileBwdLPTSchedulerILb1ELi128ELb0EEEEEEEEEvNT_6ParamsE$_ZN4cute5tupleIJNS0_IJNS0_IJNS_1CILi8EEENS1_ILi1EEEEEENS1_ILi2EEENS0_IJS5_S5_EEEEEENS0_IJNS0_IJS3_NS1_ILi0EEEEEENS1_ILi4096EEENS0_IJiiEEEEEEEEC2ERKS7_RKSC_) ;  /* 0xffff5e9000007944 */ /* 0x002fea0003c3ffff */
[----:B-1----:R1:W5:Y:S01]  /*163b0*/  LDL.64 R2, [R1+0x758] ;  /* 0x0007580001027983 */ /* 0x0023620000100a00 */
[----:B------:R-:W-:Y:S02]  /*163c0*/  SHF.L.U32 R4, R7, 0xd, RZ ;  /* 0x0000000d07047819 */ /* 0x000fe400000006ff */
[----:B------:R-:W-:-:S03]  /*163d0*/  MOV R6, 0x16400 ;  /* 0x0001640000067802 */ /* 0x000fc60000000f00 */
[----:B------:R1:W-:Y:S04]  /*163e0*/  STL [R1+0x770], R4 ;  /* 0x0007700401007387 */ /* 0x0003e80000100800 */
[----:B-1---5:R-:W-:Y:S05]  /*163f0*/  CALL.REL.NOINC `($_ZN7cutlass13device_kernelIN5flash19enable_sm80_to_sm89INS1_16FlashAttnBwdSm80INS1_25CollectiveMainloopBwdSm80ILi2ELi2EN4cute5tupleIJNS5_1CILi128EEES8_NS7_ILi64EEEEEENS_10bfloat16_tEfNS_4arch4Sm80ELb1ELb0ELb1ELb1ELb0ELb0ELb0ELb0ELi2ELi4ELi4ELi4ELb0EEENS1_21CollectiveEpilogueBwdISA_SB_SD_Li256ELb1ELb0ELi2EEENS1_25SingleTileBwdLPTSchedulerILb1ELi128ELb0EEEEEEEEEvNT_6ParamsE$_ZN4cute3eso3ESOILb0ELb0EJNS_6LayoutINS_5tupleIJNS3_IJNS_1CILi8EEENS4_ILi1EEEEEENS4_ILi2EEENS3_IJS8_S8_EEEEEENS3_IJNS3_IJS6_NS4_ILi0EEEEEENS4_ILi4096EEENS3_IJiiEEEEEEEEiEEC2ERKSG_RKi) ;  /* 0xffff1c1000007944 */ /* 0x022fea0003c3ffff */
[----:B------:R-:W-:Y:S01]  /*16400*/  ULDC.64 UR4, c[0x0][0x118] ;  /* 0x0000460000047ab9 */ /* 0x000fe20000000a00 */
[----:B-1----:R-:W2:Y:S04]  /*16410*/  LDL R2, [R1+0x760] ;  /* 0x0007600001027983 */ /* 0x002ea80000100800 */
[----:B------:R-:W2:Y:S04]  /*16420*/  LD.E.64 R10, [R10.64+0x8] ;  /* 0x000008040a0a7980 */ /* 0x000ea8000c101b00 */
[----:B------:R1:W5:Y:S01]  /*16430*/  LDL.64 R4, [R1+0x758] ;  /* 0x0007580001047983 */ /* 0x0003620000100a00 */
[----:B------:R-:W-:-:S02]  /*16440*/  MOV R9, R23 ;  /* 0x0000001700097202 */ /* 0x000fc40000000f00 */
[----:B------:R-:W-:Y:S01]  /*16450*/  MOV R8, 0x16480 ;  /* 0x0001648000087802 */ /* 0x000fe20000000f00 */
[----:B--2---:R-:W-:-:S04]  /*16460*/  IMAD.WIDE R2, R2, 0x2, R10 ;  /* 0x0000000202027825 */ /* 0x004fc800078e020a */
[----:B-1---5:R-:W-:Y:S05]  /*16470*/  CALL.REL.NOINC `($_ZN7cutlass13device_kernelIN5flash19enable_sm80_to_sm89INS1_16FlashAttnBwdSm80INS1_25CollectiveMainloopBwdSm80ILi2ELi2EN4cute5tupleIJNS5_1CILi128EEES8_NS7_ILi64EEEEEENS_10bfloat16_tEfNS_4arch4Sm80ELb1ELb0ELb1ELb1ELb0ELb0ELb0ELb0ELi2ELi4ELi4ELi4ELb0EEENS1_21CollectiveEpilogueBwdISA_SB_SD_Li256ELb1ELb0ELi2EEENS1_25SingleTileBwdLPTSchedulerILb1ELi128ELb0EEEEEEEEEvNT_6ParamsE$_ZN4cute8smem_ptrIPN7cutlass10bfloat16_tEECI1NS_12iter_adaptorIS3_S4_EEES3_) ;  /* 0xffff655000007944 */ /* 0x022fea0003c3ffff */
[----:B-1----:R-:W2:Y:S01]  /*16480*/  LDL.64 R2, [R1+0x758] ;  /* 0x0007580001027983 */ /* 0x002ea20000100a00 */
[----:B------:R-:W-:-:S03]  /*16490*/  MOV R6, 0x164c0 ;  /* 0x000164c000067802 */ /* 0x000fc60000000f00 */
[----:B--2---:R1:W-:Y:S04]  /*164a0*/  STL.64 [R1+0x770], R2 ;  /* 0x0007700201007387 */ /* 0x0043e80000100a00 */
[----:B-1----:R-:W-:Y:S05]  /*164b0*/  CALL.REL.NOINC `($_ZN7cutlass13device_kernelIN5flash19enable_sm80_to_sm89INS1_16FlashAttnBwdSm80INS1_25CollectiveMainloopBwdSm80ILi2ELi2EN4cute5tupleIJNS5_1CILi128EEES8_NS7_ILi64EEEEEENS_10bfloat16_tEfNS_4arch4Sm80ELb1ELb0ELb1ELb1ELb0ELb0ELb0ELb0ELi2ELi4ELi4ELi4ELb0EEENS1_21CollectiveEpilogueBwdISA_SB_SD_Li256ELb1ELb0ELi2EEENS1_25SingleTileBwdLPTSchedulerILb1ELi128ELb0EEEEEEEEEvNT_6ParamsE$_ZN4cute3eso3ESOILb0ELb0EJNS_6LayoutINS_5tupleIJNS3_IJNS_1CILi8EEENS4_ILi1EEEEEENS4_ILi2EEENS3_IJS8_S8_EEEEEENS3_IJNS3_IJS6_NS4_ILi0EEEEEENS4_ILi4096EEENS3_IJiiEEEEEEEENS_10ViewEngineINS_8smem_ptrIPN7cutlass10bfloat16_tEEEEEEEC2ERKSG_RKSN_) ;  /* 0xffff1ae000007944 */ /* 0x002fea0003c3ffff */
[----:B------:R2:W5:Y:S04]  /*164c0*/  LDL.64 R54, [R1+0x760] ;  /* 0x0007600001367983 */ /* 0x0005680000100a00 */
[----:B------:R2:W5:Y:S04]  /*164d0*/  LDL.64 R52, [R24+0x30] ;  /* 0x0000300018347983 */ /* 0x0005680000100a00 */
[----:B------:R2:W5:Y:S01]  /*164e0*/  LDL.64 R44, [R1+0x758] ;  /* 0x00075800012c7983 */ /* 0x0005620000100a00 */
[----:B------:R-:W-:Y:S01]  /*164f0*/  IMAD.MOV.U32 R6, RZ, RZ, R16 ;  /* 0x000000ffff067224 */ /* 0x000fe200078e0010 */
[----:B-1----:R-:W-:-:S02]  /*16500*/  MOV R3, R17 ;  /* 0x0000001100037202 */ /* 0x002fc40000000f00 */
[----:B------:R-:W-:Y:S02]  /*16510*/  MOV R4, 0x16530 ;  /* 0x0001653000047802 */ /* 0x000fe40000000f00 */
[----:B--2--5:R-:W-:Y:S05]  /*16520*/  CALL.REL.NOINC `($_ZN7cutlass13device_kernelIN5flash19enable_sm80_to_sm89INS1_16FlashAttnBwdSm80INS1_25CollectiveMainloopBwdSm80ILi2ELi2EN4cute5tupleIJNS5_1CILi128EEES8_NS7_ILi64EEEEEENS_10bfloat16_tEfNS_4arch4Sm80ELb1ELb0ELb1ELb1ELb0ELb0ELb0ELb0ELi2ELi4ELi4ELi4ELb0EEENS1_21CollectiveEpilogueBwdISA_SB_SD_Li256ELb1ELb0ELi2EEENS1_25SingleTileBwdLPTSchedulerILb1ELi128ELb0EEEEEEEEEvNT_6ParamsE$_ZN4cute3eso3ESOILb1ELb0EJNS_6LayoutINS_5tupleIJNS3_IJNS_1CILi8EEENS4_ILi1EEEEEENS4_ILi2EEENS4_ILi4EEEEEENS3_IJNS3_IJS6_NS4_ILi0EEEEEES5_NS4_ILi16EEEEEEEENS_10ViewEngineIPN7cutlass10bfloat16_tEEEEEC2ERKSF_RKSK_) ;  /* 0xffff567000007944 */ /* 0x024fea0003c3ffff */
[----:B------:R2:W5:Y:S01]  /*16530*/  LDL.64 R50, [R1+0x758] ;  /* 0x0007580001327983 */ /* 0x0005620000100a00 */
[----:B-1----:R-:W-:Y:S01]  /*16540*/  IMAD.MOV.U32 R6, RZ, RZ, R14 ;  /* 0x000000ffff067224 */ /* 0x002fe200078e000e */
[----:B------:R-:W-:Y:S02]  /*16550*/  MOV R3, R15 ;  /* 0x0000000f00037202 */ /* 0x000fe40000000f00 */
[----:B------:R-:W-:Y:S02]  /*16560*/  MOV R4, 0x16580 ;  /* 0x0001658000047802 */ /* 0x000fe40000000f00 */
[----:B--2--5:R-:W-:Y:S05]  /*16570*/  CALL.REL.NOINC `($_ZN7cutlass13device_kernelIN5flash19enable_sm80_to_sm89INS1_16FlashAttnBwdSm80INS1_25CollectiveMainloopBwdSm80ILi2ELi2EN4cute5tupleIJNS5_1CILi128EEES8_NS7_ILi64EEEEEENS_10bfloat16_tEfNS_4arch4Sm80ELb1ELb0ELb1ELb1ELb0ELb0ELb0ELb0ELi2ELi4ELi4ELi4ELb0EEENS1_21CollectiveEpilogueBwdISA_SB_SD_Li256ELb1ELb0ELi2EEENS1_25SingleTileBwdLPTSchedulerILb1ELi128ELb0EEEEEEEEEvNT_6ParamsE$_ZN4cute3eso3ESOILb1ELb0EJNS_6LayoutINS_5tupleIJNS3_IJNS_1CILi8EEENS4_ILi1EEEEEENS4_ILi4EEES8_EEENS3_IJNS3_IJS6_NS4_ILi0EEEEEES5_NS4_ILi32EEEEEEEENS_10ViewEngineIPN7cutlass10bfloat16_tEEEEEC2ERKSE_RKSJ_) ;  /* 0xffff586000007944 */ /* 0x024fea0003c3ffff */
[----:B------:R2:W5:Y:S01]  /*16580*/  LDL.64 R48, [R1+0x758] ;  /* 0x0007580001307983 */ /* 0x0005620000100a00 */
[----:B------:R-:W-:Y:S01]  /*16590*/  IMAD.MOV.U32 R9, RZ, RZ, R23 ;  /* 0x000000ffff097224 */ /* 0x000fe200078e0017 */
[----:B-1----:R-:W-:Y:S01]  /*165a0*/  MOV R2, R54 ;  /* 0x0000003600027202 */ /* 0x002fe20000000f00 */
[----:B------:R-:W-:Y:S01]  /*165b0*/  IMAD.MOV.U32 R3, RZ, RZ, R55 ;  /* 0x000000ffff037224 */ /* 0x000fe200078e0037 */
[----:B------:R-:W-:Y:S02]  /*165c0*/  MOV R8, 0x165e0 ;  /* 0x000165e000087802 */ /* 0x000fe40000000f00 */
[----:B--2--5:R-:W-:Y:S05]  /*165d0*/  CALL.REL.NOINC `($_ZN7cutlass13device_kernelIN5flash19enable_sm80_to_sm89INS1_16FlashAttnBwdSm80INS1_25CollectiveMainloopBwdSm80ILi2ELi2EN4cute5tupleIJNS5_1CILi128EEES8_NS7_ILi64EEEEEENS_10bfloat16_tEfNS_4arch4Sm80ELb1ELb0ELb1ELb1ELb0ELb0ELb0ELb0ELi2ELi4ELi4ELi4ELb0EEENS1_21CollectiveEpilogueBwdISA_SB_SD_Li256ELb1ELb0ELi2EEENS1_25SingleTileBwdLPTSchedulerILb1ELi128ELb0EEEEEEEEEvNT_6ParamsE$_ZN4cute8smem_ptrIPN7cutlass10bfloat16_tEECI1NS_12iter_adaptorIS3_S4_EEES3_) ;  /* 0xffff63f000007944 */ /* 0x024fea0003c3ffff */
[----:B-1----:R1:W5:Y:S01]  /*165e0*/  LDL.64 R2, [R1+0x758] ;  /* 0x0007580001027983 */ /* 0x0023620000100a00 */
[----:B------:R-:W-:Y:S02]  /*165f0*/  MOV R67, R23 ;  /* 0x0000001700437202 */ /* 0x000fe40000000f00 */
[----:B------:R-:W-:-:S02]  /*16600*/  MOV R6, 0x16620 ;  /* 0x0001662000067802 */ /* 0x000fc40000000f00 */
[----:B-1---5:R-:W-:Y:S05]  /*16610*/  CALL.REL.NOINC `($_ZN7cutlass13device_kernelIN5flash19enable_sm80_to_sm89INS1_16FlashAttnBwdSm80INS1_25CollectiveMainloopBwdSm80ILi2ELi2EN4cute5tupleIJNS5_1CILi128EEES8_NS7_ILi64EEEEEENS_10bfloat16_tEfNS_4arch4Sm80ELb1ELb0ELb1ELb1ELb0ELb0ELb0ELb0ELi2ELi4ELi4ELi4ELb0EEENS1_21CollectiveEpilogueBwdISA_SB_SD_Li256ELb1ELb0ELi2EEENS1_25SingleTileBwdLPTSchedulerILb1ELi128ELb0EEEEEEEEEvNT_6ParamsE$_ZN4cute3eso3ESOILb1ELb0EJNS_6LayoutINS_5tupleIJNS3_IJNS_1CILi8EEENS4_ILi1EEEEEENS4_ILi2EEEEEENS3_IJNS3_IJS6_NS4_ILi0EEEEEENS4_ILi4096EEEEEEEENS_10ViewEngineINS_8smem_ptrIPN7cutlass10bfloat16_tEEEEEEEC2ERKSE_RKSL_) ;  /* 0xffff531000007944 */ /* 0x022fea0003c3ffff */
[----:B-1----:R1:W5:Y:S01]  /*16620*/  LDL.64 R4, [R1+0x758] ;  /* 0x0007580001047983 */ /* 0x0023620000100a00 */
[----:B------:R-:W-:Y:S01]  /*16630*/  IMAD.MOV.U32 R67, RZ, RZ, R23 ;  /* 0x000000ffff437224 */ /* 0x000fe200078e0017 */
[----:B------:R-:W-:Y:S01]  /*16640*/  MOV R6, R50 ;  /* 0x0000003200067202 */ /* 0x000fe20000000f00 */
[----:B------:R-:W-:Y:S01]  /*16650*/  IMAD.MOV.U32 R9, RZ, RZ, R51 ;  /* 0x000000ffff097224 */ /* 0x000fe200078e0033 */
[----:B------:R-:W-:-:S02]  /*16660*/  MOV R8, 0x16680 ;  /* 0x0001668000087802 */ /* 0x000fc40000000f00 */
[----:B-1---5:R-:W-:Y:S05]  /*16670*/  CALL.REL.NOINC `($_ZN7cutlass13device_kernelIN5flash19enable_sm80_to_sm89INS1_16FlashAttnBwdSm80INS1_25CollectiveMainloopBwdSm80ILi2ELi2EN4cute5tupleIJNS5_1CILi128EEES8_NS7_ILi64EEEEEENS_10bfloat16_tEfNS_4arch4Sm80ELb1ELb0ELb1ELb1ELb0ELb0ELb0ELb0ELi2ELi4ELi4ELi4ELb0EEENS1_21CollectiveEpilogueBwdISA_SB_SD_Li256ELb1ELb0ELi2EEENS1_25SingleTileBwdLPTSchedulerILb1ELi128ELb0EEEEEEEEEvNT_6ParamsE$_ZN4cute3eso3ESOILb1ELb0EJNS_6LayoutINS_5tupleIJNS3_IJNS_1CILi8EEENS4_ILi1EEEEEENS4_ILi2EEEEEENS3_IJNS3_IJS6_NS4_ILi0EEEEEES5_EEEEENS_10ViewEngineIPN7cutlass10bfloat16_tEEEEEC2ERKSD_RKSI_) ;  /* 0xffff544000007944 */ /* 0x022fea0003c3ffff */
[----:B------:R2:W5:Y:S01]  /*16680*/  LDL.64 R2, [R1+0x758] ;  /* 0x0007580001027983 */ /* 0x0005620000100a00 */
[----:B-1----:R-:W-:Y:S01]  /*16690*/  IMAD.MOV.U32 R7, RZ, RZ, R5 ;  /* 0x000000ffff077224 */ /* 0x002fe200078e0005 */
[----:B------:R-:W-:-:S02]  /*166a0*/  MOV R67, R23 ;  /* 0x0000001700437202 */ /* 0x000fc40000000f00 */
[----:B------:R-:W-:Y:S02]  /*166b0*/  MOV R6, 0x166d0 ;  /* 0x000166d000067802 */ /* 0x000fe40000000f00 */
[----:B--2--5:R-:W-:Y:S05]  /*166c0*/  CALL.REL.NOINC `($_ZN7cutlass13device_kernelIN5flash19enable_sm80_to_sm89INS1_16FlashAttnBwdSm80INS1_25CollectiveMainloopBwdSm80ILi2ELi2EN4cute5tupleIJNS5_1CILi128EEES8_NS7_ILi64EEEEEENS_10bfloat16_tEfNS_4arch4Sm80ELb1ELb0ELb1ELb1ELb0ELb0ELb0ELb0ELi2ELi4ELi4ELi4ELb0EEENS1_21CollectiveEpilogueBwdISA_SB_SD_Li256ELb1ELb0ELi2EEENS1_25SingleTileBwdLPTSchedulerILb1ELi128ELb0EEEEEEEEEvNT_6ParamsE$_ZN4cute3eso3ESOILb1ELb0EJNS_6LayoutINS_5tupleIJNS3_IJNS_1CILi8EEENS4_ILi1EEEEEENS3_IJNS4_ILi2EEEEEEEEENS3_IJNS3_IJS6_NS4_ILi0EEEEEENS3_IJNS4_ILi4096EEEEEEEEEEENS_10ViewEngineINS_8smem_ptrIPN7cutlass10bfloat16_tEEEEEEEC2ERKSG_RKSN_) ;  /* 0xffff503000007944 */ /* 0x024fea0003c3ffff */
[----:B------:R2:W5:Y:S01]  /*166d0*/  LDL.64 R6, [R1+0x758] ;  /* 0x0007580001067983 */ /* 0x0005620000100a00 */
[----:B-1----:R-:W-:Y:S01]  /*166e0*/  IMAD.MOV.U32 R5, RZ, RZ, R3 ;  /* 0x000000ffff057224 */ /* 0x002fe200078e0003 */
[----:B------:R-:W-:Y:S02]  /*166f0*/  MOV R67, R23 ;  /* 0x0000001700437202 */ /* 0x000fe40000000f00 */
[----:B------:R-:W-:Y:S02]  /*16700*/  MOV R4, 0x16720 ;  /* 0x0001672000047802 */ /* 0x000fe40000000f00 */
[----:B--2--5:R-:W-:Y:S05]  /*16710*/  CALL.REL.NOINC `($_ZN7cutlass13device_kernelIN5flash19enable_sm80_to_sm89INS1_16FlashAttnBwdSm80INS1_25CollectiveMainloopBwdSm80ILi2ELi2EN4cute5tupleIJNS5_1CILi128EEES8_NS7_ILi64EEEEEENS_10bfloat16_tEfNS_4arch4Sm80ELb1ELb0ELb1ELb1ELb0ELb0ELb0ELb0ELi2ELi4ELi4ELi4ELb0EEENS1_21CollectiveEpilogueBwdISA_SB_SD_Li256ELb1ELb0ELi2EEENS1_25SingleTileBwdLPTSchedulerILb1ELi128ELb0EEEEEEEEEvNT_6ParamsE$_ZN4cute3eso3ESOILb1ELb0EJNS_6LayoutINS_5tupleIJNS3_IJNS_1CILi8EEENS4_ILi1EEEEEENS3_IJNS4_ILi2EEEEEEEEENS3_IJNS3_IJS6_NS4_ILi0EEEEEENS3_IJS5_EEEEEEEENS_10ViewEngineIPN7cutlass10bfloat16_tEEEEEC2ERKSF_RKSK_) ;  /* 0xffff50f000007944 */ /* 0x024fea0003c3ffff */
[----:B-1----:R1:W5:Y:S01]  /*16720*/  LDL.64 R2, [R1+0x758] ;  /* 0x0007580001027983 */ /* 0x0023620000100a00 */
[----:B------:R-:W-:Y:S02]  /*16730*/  MOV R67, R23 ;  /* 0x0000001700437202 */ /* 0x000fe40000000f00 */
[----:B------:R-:W-:Y:S02]  /*16740*/  MOV R8, 0x16760 ;  /* 0x0001676000087802 */ /* 0x000fe40000000f00 */
[----:B-1---5:R-:W-:Y:S05]  /*16750*/  CALL.REL.NOINC `($_ZN7cutlass13device_kernelIN5flash19enable_sm80_to_sm89INS1_16FlashAttnBwdSm80INS1_25CollectiveMainloopBwdSm80ILi2ELi2EN4cute5tupleIJNS5_1CILi128EEES8_NS7_ILi64EEEEEENS_10bfloat16_tEfNS_4arch4Sm80ELb1ELb0ELb1ELb1ELb0ELb0ELb0ELb0ELi2ELi4ELi4ELi4ELb0EEENS1_21CollectiveEpilogueBwdISA_SB_SD_Li256ELb1ELb0ELi2EEENS1_25SingleTileBwdLPTSchedulerILb1ELi128ELb0EEEEEEEEEvNT_6ParamsE$_ZN4cute3eso3ESOILb1ELb0EJNS_6LayoutINS_5tupleIJNS3_IJNS3_IJNS_1CILi8EEENS4_ILi1EEEEEES6_EEENS3_IJNS3_IJS6_S6_EEENS4_ILi2EEEEEEEEENS3_IJNS3_IJNS3_IJS6_NS4_ILi0EEEEEESD_EEENS3_IJNS3_IJSD_SD_EEES5_EEEEEEEENS_10ViewEngineIPN7cutlass10bfloat16_tEEEEEC2ERKSJ_RKSO_) ;  /* 0xffff427000007944 */ /* 0x022fea0003c3ffff */
[----:B-1----:R1:W5:Y:S01]  /*16760*/  LDL.64 R4, [R1+0x758] ;  /* 0x0007580001047983 */ /* 0x0023620000100a00 */
[----:B------:R-:W-:Y:S02]  /*16770*/  MOV R67, R23 ;  /* 0x0000001700437202 */ /* 0x000fe40000000f00 */
[----:B------:R-:W-:-:S02]  /*16780*/  MOV R8, 0x167a0 ;  /* 0x000167a000087802 */ /* 0x000fc40000000f00 */
[----:B-1---5:R-:W-:Y:S05]  /*16790*/  CALL.REL.NOINC `($_ZN7cutlass13device_kernelIN5flash19enable_sm80_to_sm89INS1_16FlashAttnBwdSm80INS1_25CollectiveMainloopBwdSm80ILi2ELi2EN4cute5tupleIJNS5_1CILi128EEES8_NS7_ILi64EEEEEENS_10bfloat16_tEfNS_4arch4Sm80ELb1ELb0ELb1ELb1ELb0ELb0ELb0ELb0ELi2ELi4ELi4ELi4ELb0EEENS1_21CollectiveEpilogueBwdISA_SB_SD_Li256ELb1ELb0ELi2EEENS1_25SingleTileBwdLPTSchedulerILb1ELi128ELb0EEEEEEEEEvNT_6ParamsE$_ZN4cute3eso3ESOILb1ELb0EJNS_6LayoutINS_5tupleIJNS3_IJNS3_IJNS_1CILi8EEENS4_ILi1EEEEEES6_EEENS3_IJNS3_IJS6_S6_EEENS4_ILi2EEEEEEEEENS3_IJNS3_IJNS3_IJS6_NS4_ILi0EEEEEESD_EEENS3_IJNS3_IJSD_SD_EEENS4_ILi4096EEEEEEEEEEENS_10ViewEngineINS_8smem_ptrIPN7cutlass10bfloat16_tEEEEEEEC2ERKSK_RKSR_) ;  /* 0xffff415000007944 */ /* 0x022fea0003c3ffff */
[----:B-1----:R1:W5:Y:S01]  /*167a0*/  LDL.64 R2, [R1+0x758] ;  /* 0x0007580001027983 */ /* 0x0023620000100a00 */
[----:B------:R-:W-:Y:S01]  /*167b0*/  IMAD.MOV.U32 R6, RZ, RZ, R4 ;  /* 0x000000ffff067224 */ /* 0x000fe200078e0004 */
[----:B------:R-:W-:Y:S01]  /*167c0*/  MOV R9, R5 ;  /* 0x0000000500097202 */ /* 0x000fe20000000f00 */
[----:B------:R-:W-:Y:S01]  /*167d0*/  IMAD.MOV.U32 R67, RZ, RZ, R23 ;  /* 0x000000ffff437224 */ /* 0x000fe200078e0017 */
[----:B------:R-:W-:-:S02]  /*167e0*/  MOV R8, 0x16800 ;  /* 0x0001680000087802 */ /* 0x000fc40000000f00 */
[----:B-1---5:R-:W-:Y:S05]  /*167f0*/  CALL.REL.NOINC `($_ZN7cutlass13device_kernelIN5flash19enable_sm80_to_sm89INS1_16FlashAttnBwdSm80INS1_25CollectiveMainloopBwdSm80ILi2ELi2EN4cute5tupleIJNS5_1CILi128EEES8_NS7_ILi64EEEEEENS_10bfloat16_tEfNS_4arch4Sm80ELb1ELb0ELb1ELb1ELb0ELb0ELb0ELb0ELi2ELi4ELi4ELi4ELb0EEENS1_21CollectiveEpilogueBwdISA_SB_SD_Li256ELb1ELb0ELi2EEENS1_25SingleTileBwdLPTSchedulerILb1ELi128ELb0EEEEEEEEEvNT_6ParamsE$_ZN4cute3eso3ESOILb1ELb0EJNS_6LayoutINS_5tupleIJNS3_IJNS_1CILi8EEENS4_ILi1EEEEEENS4_ILi2EEEEEENS3_IJNS3_IJS6_NS4_ILi0EEEEEES5_EEEEENS_10ViewEngineIPN7cutlass10bfloat16_tEEEEEC2ERKSD_RKSI_) ;  /* 0xffff52c000007944 */ /* 0x022fea0003c3ffff */
[----:B------:R2:W5:Y:S01]  /*16800*/  LDL.64 R58, [R1+0x758] ;  /* 0x00075800013a7983 */ /* 0x0005620000100a00 */
[----:B------:R-:W-:-:S02]  /*16810*/  MOV R9, R23 ;  /* 0x0000001700097202 */ /* 0x000fc40000000f00 */
[----:B------:R-:W-:Y:S02]  /*16820*/  MOV R8, 0x16840 ;  /* 0x0001684000087802 */ /* 0x000fe40000000f00 */
[----:B-12--5:R-:W-:Y:S05]  /*16830*/  CALL.REL.NOINC `($_ZN7cutlass13device_kernelIN5flash19enable_sm80_to_sm89INS1_16FlashAttnBwdSm80INS1_25CollectiveMainloopBwdSm80ILi2ELi2EN4cute5tupleIJNS5_1CILi128EEES8_NS7_ILi64EEEEEENS_10bfloat16_tEfNS_4arch4Sm80ELb1ELb0ELb1ELb1ELb0ELb0ELb0ELb0ELi2ELi4ELi4ELi4ELb0EEENS1_21CollectiveEpilogueBwdISA_SB_SD_Li256ELb1ELb0ELi2EEENS1_25SingleTileBwdLPTSchedulerILb1ELi128ELb0EEEEEEEEEvNT_6ParamsE$_ZN4cute8smem_ptrIPN7cutlass10bfloat16_tEECI1NS_12iter_adaptorIS3_S4_EEES3_) ;  /* 0xffff619000007944 */ /* 0x026fea0003c3ffff */
[----:B-1----:R1:W5:Y:S01]  /*16840*/  LDL.64 R2, [R1+0x758] ;  /* 0x0007580001027983 */ /* 0x0023620000100a00 */
[----:B------:R-:W-:Y:S02]  /*16850*/  MOV R67, R23 ;  /* 0x0000001700437202 */ /* 0x000fe40000000f00 */
[----:B------:R-:W-:Y:S02]  /*16860*/  MOV R6, 0x16880 ;  /* 0x0001688000067802 */ /* 0x000fe40000000f00 */
[----:B-1---5:R-:W-:Y:S05]  /*16870*/  CALL.REL.NOINC `($_ZN7cutlass13device_kernelIN5flash19enable_sm80_to_sm89INS1_16FlashAttnBwdSm80INS1_25CollectiveMainloopBwdSm80ILi2ELi2EN4cute5tupleIJNS5_1CILi128EEES8_NS7_ILi64EEEEEENS_10bfloat16_tEfNS_4arch4Sm80ELb1ELb0ELb1ELb1ELb0ELb0ELb0ELb0ELi2ELi4ELi4ELi4ELb0EEENS1_21CollectiveEpilogueBwdISA_SB_SD_Li256ELb1ELb0ELi2EEENS1_25SingleTileBwdLPTSchedulerILb1ELi128ELb0EEEEEEEEEvNT_6ParamsE$_ZN4cute3eso3ESOILb1ELb0EJNS_6LayoutINS_5tupleIJNS3_IJNS_1CILi8EEENS4_ILi1EEEEEENS4_ILi2EEEEEENS3_IJNS3_IJS6_NS4_ILi0EEEEEENS4_ILi4096EEEEEEEENS_10ViewEngineINS_8smem_ptrIPN7cutlass10bfloat16_tEEEEEEEC2ERKSE_RKSL_) ;  /* 0xffff50b000007944 */ /* 0x022fea0003c3ffff */
[----:B------:R2:W5:Y:S01]  /*16880*/  LDL.64 R60, [R1+0x758] ;  /* 0x00075800013c7983 */ /* 0x0005620000100a00 */
[----:B-1----:R-:W-:Y:S01]  /*16890*/  IMAD.MOV.U32 R2, RZ, RZ, R23 ;  /* 0x000000ffff027224 */ /* 0x002fe200078e0017 */
[----:B------:R-:W-:Y:S02]  /*168a0*/  MOV R3, RZ ;  /* 0x000000ff00037202 */ /* 0x000fe40000000f00 */
[----:B------:R-:W-:Y:S02]  /*168b0*/  MOV R10, 0x168d0 ;  /* 0x000168d0000a7802 */ /* 0x000fe40000000f00 */
[----:B--2--5:R-:W-:Y:S05]  /*168c0*/  CALL.REL.NOINC `($_ZN7cutlass13device_kernelIN5flash19enable_sm80_to_sm89INS1_16FlashAttnBwdSm80INS1_25CollectiveMainloopBwdSm80ILi2ELi2EN4cute5tupleIJNS5_1CILi128EEES8_NS7_ILi64EEEEEENS_10bfloat16_tEfNS_4arch4Sm80ELb1ELb0ELb1ELb1ELb0ELb0ELb0ELb0ELi2ELi4ELi4ELi4ELb0EEENS1_21CollectiveEpilogueBwdISA_SB_SD_Li256ELb1ELb0ELi2EEENS1_25SingleTileBwdLPTSchedulerILb1ELi128ELb0EEEEEEEEEvNT_6ParamsE$_ZN4cute3eso3ESOILb1ELb0EJNS_10UnderscoreEiEEC2ERKS2_RKi) ;  /* 0xffff254000007944 */ /* 0x024fea0003c3ffff */
[----:B-1----:R-:W2:Y:S01]  /*168d0*/  LDL R3, [R1+0x758] ;  /* 0x0007580001037983 */ /* 0x002ea20000100800 */
[----:B------:R-:W-:Y:S01]  /*168e0*/  IMAD.MOV.U32 R2, RZ, RZ, R23 ;  /* 0x000000ffff027224 */ /* 0x000fe200078e0017 */
[----:B------:R-:W-:Y:S02]  /*168f0*/  MOV R6, 0x16920 ;  /* 0x0001692000067802 */ /* 0x000fe40000000f00 */
[----:B--2---:R-:W-:-:S02]  /*16900*/  SHF.L.U32 R3, R3, 0xc, RZ ;  /* 0x0000000c03037819 */ /* 0x004fc400000006ff */
[----:B------:R-:W-:Y:S05]  /*16910*/  CALL.REL.NOINC `($_ZN7cutlass13device_kernelIN5flash19enable_sm80_to_sm89INS1_16FlashAttnBwdSm80INS1_25CollectiveMainloopBwdSm80ILi2ELi2EN4cute5tupleIJNS5_1CILi128EEES8_NS7_ILi64EEEEEENS_10bfloat16_tEfNS_4arch4Sm80ELb1ELb0ELb1ELb1ELb0ELb0ELb0ELb0ELi2ELi4ELi4ELi4ELb0EEENS1_21CollectiveEpilogueBwdISA_SB_SD_Li256ELb1ELb0ELi2EEENS1_25SingleTileBwdLPTSchedulerILb1ELi128ELb0EEEEEEEEEvNT_6ParamsE$_ZN4cute3eso3ESOILb1ELb0EJNS_6LayoutINS_5tupleIJNS3_IJNS_1CILi8EEENS4_ILi1EEEEEEEEENS3_IJNS3_IJS6_NS4_ILi0EEEEEEEEEEEiEEC2ERKSC_RKi) ;  /* 0xffff4d5000007944 */ /* 0x000fea0003c3ffff */
[----:B-1----:R-:W2:Y:S01]  /*16920*/  LDL R3, [R1+0x758] ;  /* 0x0007580001037983 */ /* 0x002ea20000100800 */
[----:B------:R-:W-:-:S02]  /*16930*/  MOV R9, R23 ;  /* 0x0000001700097202 */ /* 0x000fc40000000f00 */
[----:B------:R-:W-:Y:S01]  /*16940*/  MOV R8, 0x16970 ;  /* 0x0001697000087802 */ /* 0x000fe20000000f00 */
[----:B--2---:R-:W-:-:S04]  /*16950*/  IMAD.WIDE R2, R3, 0x2, R60 ;  /* 0x0000000203027825 */ /* 0x004fc800078e023c */
[----:B------:R-:W-:Y:S05]  /*16960*/  CALL.REL.NOINC `($_ZN7cutlass13device_kernelIN5flash19enable_sm80_to_sm89INS1_16FlashAttnBwdSm80INS1_25CollectiveMainloopBwdSm80ILi2ELi2EN4cute5tupleIJNS5_1CILi128EEES8_NS7_ILi64EEEEEENS_10bfloat16_tEfNS_4arch4Sm80ELb1ELb0ELb1ELb1ELb0ELb0ELb0ELb0ELi2ELi4ELi4ELi4ELb0EEENS1_21CollectiveEpilogueBwdISA_SB_SD_Li256ELb1ELb0ELi2EEENS1_25SingleTileBwdLPTSchedulerILb1ELi128ELb0EEEEEEEEEvNT_6ParamsE$_ZN4cute8smem_ptrIPN7cutlass10bfloat16_tEECI1NS_12iter_adaptorIS3_S4_EEES3_) ;  /* 0xffff606000007944 */ /* 0x000fea0003c3ffff */
[----:B-1----:R1:W5:Y:S01]  /*16970*/  LDL.64 R2, [R1+0x758] ;  /* 0x0007580001027983 */ /* 0x0023620000100a00 */
[----:B------:R-:W-:Y:S02]  /*16980*/  MOV R6, R23 ;  /* 0x0000001700067202 */ /* 0x000fe40000000f00 */
[----:B------:R-:W-:Y:S02]  /*16990*/  MOV R8, 0x169b0 ;  /* 0x000169b000087802 */ /* 0x000fe40000000f00 */
[----:B-1---5:R-:W-:Y:S05]  /*169a0*/  CALL.REL.NOINC `($_ZN7cutlass13device_kernelIN5flash19enable_sm80_to_sm89INS1_16FlashAttnBwdSm80INS1_25CollectiveMainloopBwdSm80ILi2ELi2EN4cute5tupleIJNS5_1CILi128EEES8_NS7_ILi64EEEEEENS_10bfloat16_tEfNS_4arch4Sm80ELb1ELb0ELb1ELb1ELb0ELb0ELb0ELb0ELi2ELi4ELi4ELi4ELb0EEENS1_21CollectiveEpilogueBwdISA_SB_SD_Li256ELb1ELb0ELi2EEENS1_25SingleTileBwdLPTSchedulerILb1ELi128ELb0EEEEEEEEEvNT_6ParamsE$_ZN4cute3eso3ESOILb1ELb0EJNS_6LayoutINS_5tupleIJNS3_IJNS_1CILi8EEENS4_ILi1EEEEEEEEENS3_IJNS3_IJS6_NS4_ILi0EEEEEEEEEEENS_10ViewEngineINS_8smem_ptrIPN7cutlass10bfloat16_tEEEEEEEC2ERKSC_RKSJ_) ;  /* 0xffff4c3000007944 */ /* 0x022fea0003c3ffff */
[----:B------:R2:W5:Y:S01]  /*169b0*/  LDL.64 R4, [R1+0x758] ;  /* 0x0007580001047983 */ /* 0x0005620000100a00 */
[----:B-1----:R-:W-:Y:S01]  /*169c0*/  IMAD.MOV.U32 R2, RZ, RZ, R23 ;  /* 0x000000ffff027224 */ /* 0x002fe200078e0017 */
[----:B------:R-:W-:Y:S02]  /*169d0*/  MOV R3, RZ ;  /* 0x000000ff00037202 */ /* 0x000fe40000000f00 */
[----:B------:R-:W-:Y:S02]  /*169e0*/  MOV R10, 0x16a00 ;  /* 0x00016a00000a7802 */ /* 0x000fe40000000f00 */
[----:B--2--5:R-:W-:Y:S05]  /*169f0*/  CALL.REL.NOINC `($_ZN7cutlass13device_kernelIN5flash19enable_sm80_to_sm89INS1_16FlashAttnBwdSm80INS1_25CollectiveMainloopBwdSm80ILi2ELi2EN4cute5tupleIJNS5_1CILi128EEES8_NS7_ILi64EEEEEENS_10bfloat16_tEfNS_4arch4Sm80ELb1ELb0ELb1ELb1ELb0ELb0ELb0ELb0ELi2ELi4ELi4ELi4ELb0EEENS1_21CollectiveEpilogueBwdISA_SB_SD_Li256ELb1ELb0ELi2EEENS1_25SingleTileBwdLPTSchedulerILb1ELi128ELb0EEEEEEEEEvNT_6ParamsE$_ZN4cute3eso3ESOILb1ELb0EJNS_10UnderscoreEiEEC2ERKS2_RKi) ;  /* 0xffff241000007944 */ /* 0x024fea0003c3ffff */
[----:B-1----:R-:W2:Y:S01]  /*16a00*/  LDL R3, [R1+0x758] ;  /* 0x0007580001037983 */ /* 0x002ea20000100800 */
[----:B------:R-:W-:Y:S01]  /*16a10*/  IMAD.MOV.U32 R2, RZ, RZ, R23 ;  /* 0x000000ffff027224 */ /* 0x000fe200078e0017 */
[----:B------:R-:W-:-:S02]  /*16a20*/  MOV R6, 0x16a50 ;  /* 0x00016a5000067802 */ /* 0x000fc40000000f00 */
[----:B--2---:R-:W-:Y:S02]  /*16a30*/  SHF.L.U32 R3, R3, 0x3, RZ ;  /* 0x0000000303037819 */ /* 0x004fe400000006ff */
[----:B------:R-:W-:Y:S05]  /*16a40*/  CALL.REL.NOINC `($_ZN7cutlass13device_kernelIN5flash19enable_sm80_to_sm89INS1_16FlashAttnBwdSm80INS1_25CollectiveMainloopBwdSm80ILi2ELi2EN4cute5tupleIJNS5_1CILi128EEES8_NS7_ILi64EEEEEENS_10bfloat16_tEfNS_4arch4Sm80ELb1ELb0ELb1ELb1ELb0ELb0ELb0ELb0ELi2ELi4ELi4ELi4ELb0EEENS1_21CollectiveEpilogueBwdISA_SB_SD_Li256ELb1ELb0ELi2EEENS1_25SingleTileBwdLPTSchedulerILb1ELi128ELb0EEEEEEEEEvNT_6ParamsE$_ZN4cute3eso3ESOILb1ELb0EJNS_6LayoutINS_5tupleIJNS3_IJNS_1CILi8EEENS4_ILi1EEEEEEEEENS3_IJNS3_IJS6_NS4_ILi0EEEEEEEEEEEiEEC2ERKSC_RKi) ;  /* 0xffff4c2000007944 */ /* 0x000fea0003c3ffff */
[----:B-1----:R-:W2:Y:S01]  /*16a50*/  LDL R3, [R1+0x758] ;  /* 0x0007580001037983 */ /* 0x002ea20000100800 */
[----:B------:R-:W-:Y:S02]  /*16a60*/  MOV R67, R23 ;  /* 0x0000001700437202 */ /* 0x000fe40000000f00 */
[----:B------:R-:W-:Y:S01]  /*16a70*/  MOV R6, 0x16ab0 ;  /* 0x00016ab000067802 */ /* 0x000fe20000000f00 */
[----:B--2---:R-:W-:-:S05]  /*16a80*/  IMAD.WIDE R2, R3, 0x2, R58 ;  /* 0x0000000203027825 */ /* 0x004fca00078e023a */
[----:B------:R-:W-:Y:S02]  /*16a90*/  MOV R8, R2 ;  /* 0x0000000200087202 */ /* 0x000fe40000000f00 */
[----:B------:R-:W-:Y:S05]  /*16aa0*/  CALL.REL.NOINC `($_ZN7cutlass13device_kernelIN5flash19enable_sm80_to_sm89INS1_16FlashAttnBwdSm80INS1_25CollectiveMainloopBwdSm80ILi2ELi2EN4cute5tupleIJNS5_1CILi128EEES8_NS7_ILi64EEEEEENS_10bfloat16_tEfNS_4arch4Sm80ELb1ELb0ELb1ELb1ELb0ELb0ELb0ELb0ELi2ELi4ELi4ELi4ELb0EEENS1_21CollectiveEpilogueBwdISA_SB_SD_Li256ELb1ELb0ELi2EEENS1_25SingleTileBwdLPTSchedulerILb1ELi128ELb0EEEEEEEEEvNT_6ParamsE$_ZN4cute3eso3ESOILb1ELb0EJNS_6LayoutINS_5tupleIJNS3_IJNS_1CILi8EEENS4_ILi1EEEEEEEEENS3_IJNS3_IJS6_NS4_ILi0EEEEEEEEEEENS_10ViewEngineIPN7cutlass10bfloat16_tEEEEEC2ERKSC_RKSH_) ;  /* 0xffff4b7000007944 */ /* 0x000fea0003c3ffff */
[----:B------:R2:W5:Y:S01]  /*16ab0*/  LDL.64 R12, [R1+0x758] ;  /* 0x00075800010c7983 */ /* 0x0005620000100a00 */
[----:B-1----:R-:W-:Y:S01]  /*16ac0*/  IMAD.MOV.U32 R2, RZ, RZ, R4 ;  /* 0x000000ffff027224 */ /* 0x002fe200078e0004 */
[----:B------:R-:W-:Y:S01]  /*16ad0*/  MOV R3, R5 ;  /* 0x0000000500037202 */ /* 0x000fe20000000f00 */
[----:B------:R-:W-:Y:S01]  /*16ae0*/  IMAD.MOV.U32 R9, RZ, RZ, R23 ;  /* 0x000000ffff097224 */ /* 0x000fe200078e0017 */
[----:B------:R-:W-:Y:S02]  /*16af0*/  MOV R8, 0x16b10 ;  /* 0x00016b1000087802 */ /* 0x000fe40000000f00 */
[----:B--2--5:R-:W-:Y:S05]  /*16b00*/  CALL.REL.NOINC `($_ZN7cutlass13device_kernelIN5flash19enable_sm80_to_sm89INS1_16FlashAttnBwdSm80INS1_25CollectiveMainloopBwdSm80ILi2ELi2EN4cute5tupleIJNS5_1CILi128EEES8_NS7_ILi64EEEEEENS_10bfloat16_tEfNS_4arch4Sm80ELb1ELb0ELb1ELb1ELb0ELb0ELb0ELb0ELi2ELi4ELi4ELi4ELb0EEENS1_21CollectiveEpilogueBwdISA_SB_SD_Li256ELb1ELb0ELi2EEENS1_25SingleTileBwdLPTSchedulerILb1ELi128ELb0EEEEEEEEEvNT_6ParamsE$_ZN4cute8smem_ptrIPN7cutlass10bfloat16_tEECI1NS_12iter_adaptorIS3_S4_EEES3_) ;  /* 0xffff5ec000007944 */ /* 0x024fea0003c3ffff */
[----:B-1----:R1:W5:Y:S01]  /*16b10*/  LDL.64 R2, [R1+0x758] ;  /* 0x0007580001027983 */ /* 0x0023620000100a00 */
[----:B------:R-:W-:Y:S02]  /*16b20*/  MOV R4, R23 ;  /* 0x0000001700047202 */ /* 0x000fe40000000f00 */
[----:B------:R-:W-:Y:S02]  /*16b30*/  MOV R6, 0x16b50 ;  /* 0x00016b5000067802 */ /* 0x000fe40000000f00 */
[----:B-1---5:R-:W-:Y:S05]  /*16b40*/  CALL.REL.NOINC `($_ZN7cutlass13device_kernelIN5flash19enable_sm80_to_sm89INS1_16FlashAttnBwdSm80INS1_25CollectiveMainloopBwdSm80ILi2ELi2EN4cute5tupleIJNS5_1CILi128EEES8_NS7_ILi64EEEEEENS_10bfloat16_tEfNS_4arch4Sm80ELb1ELb0ELb1ELb1ELb0ELb0ELb0ELb0ELi2ELi4ELi4ELi4ELb0EEENS1_21CollectiveEpilogueBwdISA_SB_SD_Li256ELb1ELb0ELi2EEENS1_25SingleTileBwdLPTSchedulerILb1ELi128ELb0EEEEEEEEEvNT_6ParamsE$_ZN4cute8smem_ptrIPN7cutlass9uint128_tEECI1NS_12iter_adaptorIS3_S4_EEES3_) ;  /* 0xffff5ec000007944 */ /* 0x022fea0003c3ffff */
[----:B-1----:R1:W5:Y:S01]  /*16b50*/  LDL.64 R2, [R1+0x758] ;  /* 0x0007580001027983 */ /* 0x0023620000100a00 */
[----:B------:R-:W-:Y:S02]  /*16b60*/  MOV R4, R23 ;  /* 0x0000001700047202 */ /* 0x000fe40000000f00 */
[----:B------:R-:W-:-:S02]  /*16b70*/  MOV R6, 0x16b90 ;  /* 0x00016b9000067802 */ /* 0x000fc40000000f00 */
[----:B-1---5:R-:W-:Y:S05]  /*16b80*/  CALL.REL.NOINC `($_ZN7cutlass13device_kernelIN5flash19enable_sm80_to_sm89INS1_16FlashAttnBwdSm80INS1_25CollectiveMainloopBwdSm80ILi2ELi2EN4cute5tupleIJNS5_1CILi128EEES8_NS7_ILi64EEEEEENS_10bfloat16_tEfNS_4arch4Sm80ELb1ELb0ELb1ELb1ELb0ELb0ELb0ELb0ELi2ELi4ELi4ELi4ELb0EEENS1_21CollectiveEpilogueBwdISA_SB_SD_Li256ELb1ELb0ELi2EEENS1_25SingleTileBwdLPTSchedulerILb1ELi128ELb0EEEEEEEEEvNT_6ParamsE$_ZN4cute3eso3ESOILb1ELb0EJNS_6LayoutINS_5tupleIJNS3_IJNS_1CILi1EEES5_EEEEEENS3_IJNS3_IJS5_NS4_ILi0EEEEEEEEEEENS_10ViewEngineINS_8smem_ptrIPN7cutlass9uint128_tEEEEEEEC2ERKSB_RKSI_) ;  /* 0xffff417000007944 */ /* 0x022fea0003c3ffff */
[----:B------:R2:W5:Y:S01]  /*16b90*/  LDL R6, [R1+0x758] ;  /* 0x0007580001067983 */ /* 0x0005620000100800 */
[----:B------:R-:W-:-:S02]  /*16ba0*/  MOV R67, R23 ;  /* 0x0000001700437202 */ /* 0x000fc40000000f00 */
[----:B-1----:R-:W-:Y:S02]  /*16bb0*/  MOV R4, 0x16bd0 ;  /* 0x00016bd000047802 */ /* 0x002fe40000000f00 */
[----:B--2--5:R-:W-:Y:S05]  /*16bc0*/  CALL.REL.NOINC `($_ZN7cutlass13device_kernelIN5flash19enable_sm80_to_sm89INS1_16FlashAttnBwdSm80INS1_25CollectiveMainloopBwdSm80ILi2ELi2EN4cute5tupleIJNS5_1CILi128EEES8_NS7_ILi64EEEEEENS_10bfloat16_tEfNS_4arch4Sm80ELb1ELb0ELb1ELb1ELb0ELb0ELb0ELb0ELi2ELi4ELi4ELi4ELb0EEENS1_21CollectiveEpilogueBwdISA_SB_SD_Li256ELb1ELb0ELi2EEENS1_25SingleTileBwdLPTSchedulerILb1ELi128ELb0EEEEEEEEEvNT_6ParamsE$_ZN4cute3eso3ESOILb1ELb0EJNS_6LayoutINS_5tupleIJNS3_IJNS_1CILi4EEENS4_ILi1EEEEEEEEENS3_IJNS3_IJS6_NS4_ILi0EEEEEEEEEEENS_10ViewEngineIPjEEEEC2ERKSC_RKSF_) ;  /* 0xffff48d000007944 */ /* 0x024fea0003c3ffff */
[----:B------:R2:W5:Y:S01]  /*16bd0*/  LDL.64 R8, [R1+0x758] ;  /* 0x0007580001087983 */ /* 0x0005620000100a00 */
[----:B------:R-:W-:Y:S02]  /*16be0*/  MOV R4, R6 ;  /* 0x0000000600047202 */ /* 0x000fe40000000f00 */
[----:B-1----:R-:W-:Y:S02]  /*16bf0*/  MOV R2, 0x16c10 ;  /* 0x00016c1000027802 */ /* 0x002fe40000000f00 */
[----:B--2--5:R-:W-:Y:S05]  /*16c00*/  CALL.REL.NOINC `($_ZN7cutlass13device_kernelIN5flash19enable_sm80_to_sm89INS1_16FlashAttnBwdSm80INS1_25CollectiveMainloopBwdSm80ILi2ELi2EN4cute5tupleIJNS5_1CILi128EEES8_NS7_ILi64EEEEEENS_10bfloat16_tEfNS_4arch4Sm80ELb1ELb0ELb1ELb1ELb0ELb0ELb0ELb0ELi2ELi4ELi4ELi4ELb0EEENS1_21CollectiveEpilogueBwdISA_SB_SD_Li256ELb1ELb0ELi2EEENS1_25SingleTileBwdLPTSchedulerILb1ELi128ELb0EEEEEEEEEvNT_6ParamsE$_ZN73_INTERNAL_24fd9406_37_flash_bwd_hdim64_bf16_softcap_sm80_cu_8e232a79_330724__cvta_generic_to_sharedEPKv) ;  /* 0xffff5f1000007944 */ /* 0x024fea0003c3ffff */
        /* <DEDUP_REMOVED lines=9> */
[----:B-1----:R-:W-:Y:S05]  /*16ca0*/  CALL.REL.NOINC `($_ZN7cutlass13device_kernelIN5flash19enable_sm80_to_sm89INS1_16FlashAttnBwdSm80INS1_25CollectiveMainloopBwdSm80ILi2ELi2EN4cute5tupleIJNS5_1CILi128EEES8_NS7_ILi64EEEEEENS_10bfloat16_tEfNS_4arch4Sm80ELb1ELb0ELb1ELb1ELb0ELb0ELb0ELb0ELi2ELi4ELi4ELi4ELb0EEENS1_21CollectiveEpilogueBwdISA_SB_SD_Li256ELb1ELb0ELi2EEENS1_25SingleTileBwdLPTSchedulerILb1ELi128ELb0EEEEEEEEEvNT_6ParamsE$_ZN4cute3eso3ESOILb1ELb0EJNS_10UnderscoreEiEEC2ERKS2_RKi) ;  /* 0xffff216000007944 */ /* 0x002fea0003c3ffff */
        /* <DEDUP_REMOVED lines=16> */
[----:B------:R-:W-:Y:S02]  /*16db0*/  MOV R3, 0x1 ;  /* 0x0000000100037802 */ /* 0x000fe40000000f00 */
[----:B------:R-:W-:-:S02]  /*16dc0*/  MOV R10, 0x16de0 ;  /* 0x00016de0000a7802 */ /* 0x000fc40000000f00 */
        /* <DEDUP_REMOVED lines=43> */
[----:B-1---5:R-:W-:Y:S05]  /*17080*/  CALL.REL.NOINC `($_ZN7cutlass13device_kernelIN5flash19enable_sm80_to_sm89INS1_16FlashAttnBwdSm80INS1_25CollectiveMainloopBwdSm80ILi2ELi2EN4cute5tupleIJNS5_1CILi128EEES8_NS7_ILi64EEEEEENS_10bfloat16_tEfNS_4arch4Sm80ELb1ELb0ELb1ELb1ELb0ELb0ELb0ELb0ELi2ELi4ELi4ELi4ELb0EEENS1_21CollectiveEpilogueBwdISA_SB_SD_Li256ELb1ELb0ELi2EEENS1_25SingleTileBwdLPTSchedulerILb1ELi128ELb0EEEEEEEEEvNT_6ParamsE$_ZN4cute8smem_ptrIPN7cutlass10bfloat16_tEECI1NS_12iter_adaptorIS3_S4_EEES3_) ;  /* 0xffff594000007944 */ /* 0x022fea0003c3ffff */
[----:B-1----:R1:W5:Y:S01]  /*17090*/  LDL.64 R2, [R1+0x758] ;  /* 0x0007580001027983 */ /* 0x0023620000100a00 */
[----:B------:R-:W-:-:S03]  /*170a0*/  MOV R6, 0x170c0 ;  /* 0x000170c000067802 */ /* 0x000fc60000000f00 */
[----:B-1---5:R-:W-:Y:S05]  /*170b0*/  CALL.REL.NOINC `($_ZN7cutlass13device_kernelIN5flash19enable_sm80_to_sm89INS1_16FlashAttnBwdSm80INS1_25CollectiveMainloopBwdSm80ILi2ELi2EN4cute5tupleIJNS5_1CILi128EEES8_NS7_ILi64EEEEEENS_10bfloat16_tEfNS_4arch4Sm80ELb1ELb0ELb1ELb1ELb0ELb0ELb0ELb0ELi2ELi4ELi4ELi4ELb0EEENS1_21CollectiveEpilogueBwdISA_SB_SD_Li256ELb1ELb0ELi2EEENS1_25SingleTileBwdLPTSchedulerILb1ELi128ELb0EEEEEEEEEvNT_6ParamsE$_ZN4cute3eso3ESOILb1ELb0EJNS_6LayoutINS_5tupleIJNS3_IJNS_1CILi8EEENS4_ILi1EEEEEENS4_ILi4EEEEEENS3_IJNS3_IJS6_NS4_ILi0EEEEEENS4_ILi2048EEEEEEEENS_10ViewEngineINS_8smem_ptrIPN7cutlass10bfloat16_tEEEEEEEC2ERKSE_RKSL_) ;  /* 0xffff4b8000007944 */ /* 0x022fea0003c3ffff */
[----:B-1----:R1:W5:Y:S01]  /*170c0*/  LDL.64 R4, [R1+0x758] ;  /* 0x0007580001047983 */ /* 0x0023620000100a00 */
[----:B------:R-:W-:Y:S01]  /*170d0*/  IMAD.MOV.U32 R6, RZ, RZ, R48 ;  /* 0x000000ffff067224 */ /* 0x000fe200078e0030 */
[----:B------:R-:W-:Y:S02]  /*170e0*/  MOV R9, R49 ;  /* 0x0000003100097202 */ /* 0x000fe40000000f00 */
[----:B------:R-:W-:Y:S02]  /*170f0*/  MOV R8, 0x17110 ;  /* 0x0001711000087802 */ /* 0x000fe40000000f00 */
[----:B-1---5:R-:W-:Y:S05]  /*17100*/  CALL.REL.NOINC `($_ZN7cutlass13device_kernelIN5flash19enable_sm80_to_sm89INS1_16FlashAttnBwdSm80INS1_25CollectiveMainloopBwdSm80ILi2ELi2EN4cute5tupleIJNS5_1CILi128EEES8_NS7_ILi64EEEEEENS_10bfloat16_tEfNS_4arch4Sm80ELb1ELb0ELb1ELb1ELb0ELb0ELb0ELb0ELi2ELi4ELi4ELi4ELb0EEENS1_21CollectiveEpilogueBwdISA_SB_SD_Li256ELb1ELb0ELi2EEENS1_25SingleTileBwdLPTSchedulerILb1ELi128ELb0EEEEEEEEEvNT_6ParamsE$_ZN4cute3eso3ESOILb1ELb0EJNS_6LayoutINS_5tupleIJNS3_IJNS_1CILi8EEENS4_ILi1EEEEEENS4_ILi4EEEEEENS3_IJNS3_IJS6_NS4_ILi0EEEEEES5_EEEEENS_10ViewEngineIPN7cutlass10bfloat16_tEEEEEC2ERKSD_RKSI_) ;  /* 0xffff4bb000007944 */ /* 0x022fea0003c3ffff */
[----:B------:R2:W5:Y:S01]  /*17110*/  LDL.64 R2, [R1+0x758] ;  /* 0x0007580001027983 */ /* 0x0005620000100a00 */
[----:B-1----:R-:W-:Y:S02]  /*17120*/  MOV R7, R5 ;  /* 0x0000000500077202 */ /* 0x002fe40000000f00 */
[----:B------:R-:W-:Y:S02]  /*17130*/  MOV R6, 0x17150 ;  /* 0x0001715000067802 */ /* 0x000fe40000000f00 */
[----:B--2--5:R-:W-:Y:S05]  /*17140*/  CALL.REL.NOINC `($_ZN7cutlass13device_kernelIN5flash19enable_sm80_to_sm89INS1_16FlashAttnBwdSm80INS1_25CollectiveMainloopBwdSm80ILi2ELi2EN4cute5tupleIJNS5_1CILi128EEES8_NS7_ILi64EEEEEENS_10bfloat16_tEfNS_4arch4Sm80ELb1ELb0ELb1ELb1ELb0ELb0ELb0ELb0ELi2ELi4ELi4ELi4ELb0EEENS1_21CollectiveEpilogueBwdISA_SB_SD_Li256ELb1ELb0ELi2EEENS1_25SingleTileBwdLPTSchedulerILb1ELi128ELb0EEEEEEEEEvNT_6ParamsE$_ZN4cute3eso3ESOILb1ELb0EJNS_6LayoutINS_5tupleIJNS3_IJNS_1CILi8EEENS4_ILi1EEEEEENS3_IJNS4_ILi4EEEEEEEEENS3_IJNS3_IJS6_NS4_ILi0EEEEEENS3_IJNS4_ILi2048EEEEEEEEEEENS_10ViewEngineINS_8smem_ptrIPN7cutlass10bfloat16_tEEEEEEEC2ERKSG_RKSN_) ;  /* 0xffff472000007944 */ /* 0x024fea0003c3ffff */
[----:B------:R2:W5:Y:S01]  /*17150*/  LDL.64 R6, [R1+0x758] ;  /* 0x0007580001067983 */ /* 0x0005620000100a00 */
[----:B-1----:R-:W-:Y:S02]  /*17160*/  MOV R5, R3 ;  /* 0x0000000300057202 */ /* 0x002fe40000000f00 */
[----:B------:R-:W-:-:S02]  /*17170*/  MOV R4, 0x17190 ;  /* 0x0001719000047802 */ /* 0x000fc40000000f00 */
[----:B--2--5:R-:W-:Y:S05]  /*17180*/  CALL.REL.NOINC `($_ZN7cutlass13device_kernelIN5flash19enable_sm80_to_sm89INS1_16FlashAttnBwdSm80INS1_25CollectiveMainloopBwdSm80ILi2ELi2EN4cute5tupleIJNS5_1CILi128EEES8_NS7_ILi64EEEEEENS_10bfloat16_tEfNS_4arch4Sm80ELb1ELb0ELb1ELb1ELb0ELb0ELb0ELb0ELi2ELi4ELi4ELi4ELb0EEENS1_21CollectiveEpilogueBwdISA_SB_SD_Li256ELb1ELb0ELi2EEENS1_25SingleTileBwdLPTSchedulerILb1ELi128ELb0EEEEEEEEEvNT_6ParamsE$_ZN4cute3eso3ESOILb1ELb0EJNS_6LayoutINS_5tupleIJNS3_IJNS_1CILi8EEENS4_ILi1EEEEEENS3_IJNS4_ILi4EEEEEEEEENS3_IJNS3_IJS6_NS4_ILi0EEEEEENS3_IJS5_EEEEEEEENS_10ViewEngineIPN7cutlass10bfloat16_tEEEEEC2ERKSF_RKSK_) ;  /* 0xffff474000007944 */ /* 0x024fea0003c3ffff */
[----:B-1----:R1:W5:Y:S01]  /*17190*/  LDL.64 R2, [R1+0x758] ;  /* 0x0007580001027983 */ /* 0x0023620000100a00 */
[----:B------:R-:W-:-:S03]  /*171a0*/  MOV R8, 0x171c0 ;  /* 0x000171c000087802 */ /* 0x000fc60000000f00 */
[----:B-1---5:R-:W-:Y:S05]  /*171b0*/  CALL.REL.NOINC `($_ZN7cutlass13device_kernelIN5flash19enable_sm80_to_sm89INS1_16FlashAttnBwdSm80INS1_25CollectiveMainloopBwdSm80ILi2ELi2EN4cute5tupleIJNS5_1CILi128EEES8_NS7_ILi64EEEEEENS_10bfloat16_tEfNS_4arch4Sm80ELb1ELb0ELb1ELb1ELb0ELb0ELb0ELb0ELi2ELi4ELi4ELi4ELb0EEENS1_21CollectiveEpilogueBwdISA_SB_SD_Li256ELb1ELb0ELi2EEENS1_25SingleTileBwdLPTSchedulerILb1ELi128ELb0EEEEEEEEEvNT_6ParamsE$_ZN4cute3eso3ESOILb1ELb0EJNS_6LayoutINS_5tupleIJNS3_IJNS3_IJNS_1CILi8EEENS4_ILi1EEEEEES6_EEENS3_IJNS3_IJS6_S6_EEENS4_ILi4EEEEEEEEENS3_IJNS3_IJNS3_IJS6_NS4_ILi0EEEEEESD_EEENS3_IJNS3_IJSD_SD_EEES5_EEEEEEEENS_10ViewEngineIPN7cutlass10bfloat16_tEEEEEC2ERKSJ_RKSO_) ;  /* 0xffff389000007944 */ /* 0x022fea0003c3ffff */
[----:B-1----:R1:W5:Y:S01]  /*171c0*/  LDL.64 R4, [R1+0x758] ;  /* 0x0007580001047983 */ /* 0x0023620000100a00 */
[----:B------:R-:W-:-:S03]  /*171d0*/  MOV R8, 0x171f0 ;  /* 0x000171f000087802 */ /* 0x000fc60000000f00 */
[----:B-1---5:R-:W-:Y:S05]  /*171e0*/  CALL.REL.NOINC `($_ZN7cutlass13device_kernelIN5flash19enable_sm80_to_sm89INS1_16FlashAttnBwdSm80INS1_25CollectiveMainloopBwdSm80ILi2ELi2EN4cute5tupleIJNS5_1CILi128EEES8_NS7_ILi64EEEEEENS_10bfloat16_tEfNS_4arch4Sm80ELb1ELb0ELb1ELb1ELb0ELb0ELb0ELb0ELi2ELi4ELi4ELi4ELb0EEENS1_21CollectiveEpilogueBwdISA_SB_SD_Li256ELb1ELb0ELi2EEENS1_25SingleTileBwdLPTSchedulerILb1ELi128ELb0EEEEEEEEEvNT_6ParamsE$_ZN4cute3eso3ESOILb1ELb0EJNS_6LayoutINS_5tupleIJNS3_IJNS3_IJNS_1CILi8EEENS4_ILi1EEEEEES6_EEENS3_IJNS3_IJS6_S6_EEENS4_ILi4EEEEEEEEENS3_IJNS3_IJNS3_IJS6_NS4_ILi0EEEEEESD_EEENS3_IJNS3_IJSD_SD_EEENS4_ILi2048EEEEEEEEEEENS_10ViewEngineINS_8smem_ptrIPN7cutlass10bfloat16_tEEEEEEEC2ERKSK_RKSR_) ;  /* 0xffff382000007944 */ /* 0x022fea0003c3ffff */
[----:B-1----:R1:W5:Y:S01]  /*171f0*/  LDL.64 R2, [R1+0x758] ;  /* 0x0007580001027983 */ /* 0x0023620000100a00 */
[----:B------:R-:W-:Y:S01]  /*17200*/  IMAD.MOV.U32 R6, RZ, RZ, R4 ;  /* 0x000000ffff067224 */ /* 0x000fe200078e0004 */
[----:B------:R-:W-:-:S02]  /*17210*/  MOV R9, R5 ;  /* 0x0000000500097202 */ /* 0x000fc40000000f00 */
[----:B------:R-:W-:Y:S02]  /*17220*/  MOV R8, 0x17240 ;  /* 0x0001724000087802 */ /* 0x000fe40000000f00 */
[----:B-1---5:R-:W-:Y:S05]  /*17230*/  CALL.REL.NOINC `($_ZN7cutlass13device_kernelIN5flash19enable_sm80_to_sm89INS1_16FlashAttnBwdSm80INS1_25CollectiveMainloopBwdSm80ILi2ELi2EN4cute5tupleIJNS5_1CILi128EEES8_NS7_ILi64EEEEEENS_10bfloat16_tEfNS_4arch4Sm80ELb1ELb0ELb1ELb1ELb0ELb0ELb0ELb0ELi2ELi4ELi4ELi4ELb0EEENS1_21CollectiveEpilogueBwdISA_SB_SD_Li256ELb1ELb0ELi2EEENS1_25SingleTileBwdLPTSchedulerILb1ELi128ELb0EEEEEEEEEvNT_6ParamsE$_ZN4cute3eso3ESOILb1ELb0EJNS_6LayoutINS_5tupleIJNS3_IJNS_1CILi8EEENS4_ILi1EEEEEENS4_ILi4EEEEEENS3_IJNS3_IJS6_NS4_ILi0EEEEEES5_EEEEENS_10ViewEngineIPN7cutlass10bfloat16_tEEEEEC2ERKSD_RKSI_) ;  /* 0xffff4a8000007944 */ /* 0x022fea0003c3ffff */
[----:B------:R2:W5:Y:S01]  /*17240*/  LDL.64 R58, [R1+0x758] ;  /* 0x00075800013a7983 */ /* 0x0005620000100a00 */
[----:B------:R-:W-:Y:S02]  /*17250*/  MOV R9, R23 ;  /* 0x0000001700097202 */ /* 0x000fe40000000f00 */
[----:B------:R-:W-:Y:S02]  /*17260*/  MOV R8, 0x17280 ;  /* 0x0001728000087802 */ /* 0x000fe40000000f00 */
[----:B-12--5:R-:W-:Y:S05]  /*17270*/  CALL.REL.NOINC `($_ZN7cutlass13device_kernelIN5flash19enable_sm80_to_sm89INS1_16FlashAttnBwdSm80INS1_25CollectiveMainloopBwdSm80ILi2ELi2EN4cute5tupleIJNS5_1CILi128EEES8_NS7_ILi64EEEEEENS_10bfloat16_tEfNS_4arch4Sm80ELb1ELb0ELb1ELb1ELb0ELb0ELb0ELb0ELi2ELi4ELi4ELi4ELb0EEENS1_21CollectiveEpilogueBwdISA_SB_SD_Li256ELb1ELb0ELi2EEENS1_25SingleTileBwdLPTSchedulerILb1ELi128ELb0EEEEEEEEEvNT_6ParamsE$_ZN4cute8smem_ptrIPN7cutlass10bfloat16_tEECI1NS_12iter_adaptorIS3_S4_EEES3_) ;  /* 0xffff575000007944 */ /* 0x026fea0003c3ffff */
[----:B-1----:R1:W5:Y:S01]  /*17280*/  LDL.64 R2, [R1+0x758] ;  /* 0x0007580001027983 */ /* 0x0023620000100a00 */
[----:B------:R-:W-:-:S03]  /*17290*/  MOV R6, 0x172b0 ;  /* 0x000172b000067802 */ /* 0x000fc60000000f00 */
[----:B-1---5:R-:W-:Y:S05]  /*172a0*/  CALL.REL.NOINC `($_ZN7cutlass13device_kernelIN5flash19enable_sm80_to_sm89INS1_16FlashAttnBwdSm80INS1_25CollectiveMainloopBwdSm80ILi2ELi2EN4cute5tupleIJNS5_1CILi128EEES8_NS7_ILi64EEEEEENS_10bfloat16_tEfNS_4arch4Sm80ELb1ELb0ELb1ELb1ELb0ELb0ELb0ELb0ELi2ELi4ELi4ELi4ELb0EEENS1_21CollectiveEpilogueBwdISA_SB_SD_Li256ELb1ELb0ELi2EEENS1_25SingleTileBwdLPTSchedulerILb1ELi128ELb0EEEEEEEEEvNT_6ParamsE$_ZN4cute3eso3ESOILb1ELb0EJNS_6LayoutINS_5tupleIJNS3_IJNS_1CILi8EEENS4_ILi1EEEEEENS4_ILi4EEEEEENS3_IJNS3_IJS6_NS4_ILi0EEEEEENS4_ILi2048EEEEEEEENS_10ViewEngineINS_8smem_ptrIPN7cutlass10bfloat16_tEEEEEEEC2ERKSE_RKSL_) ;  /* 0xffff499000007944 */ /* 0x022fea0003c3ffff */
        /* <DEDUP_REMOVED lines=252> */
[----:B-1----:R-:W-:Y:S05]  /*18270*/  CALL.REL.NOINC `($_ZN7cutlass13device_kernelIN5flash19enable_sm80_to_sm89INS1_16FlashAttnBwdSm80INS1_25CollectiveMainloopBwdSm80ILi2ELi2EN4cute5tupleIJNS5_1CILi128EEES8_NS7_ILi64EEEEEENS_10bfloat16_tEfNS_4arch4Sm80ELb1ELb0ELb1ELb1ELb0ELb0ELb0ELb0ELi2ELi4ELi4ELi4ELb0EEENS1_21CollectiveEpilogueBwdISA_SB_SD_Li256ELb1ELb0ELi2EEENS1_25SingleTileBwdLPTSchedulerILb1ELi128ELb0EEEEEEEEEvNT_6ParamsE$_ZN4cute3eso3ESOILb1ELb0EJNS_10UnderscoreES2_iEEC2ERKS2_S5_RKi) ;  /* 0xffff0b5000007944 */ /* 0x002fea0003c3ffff */
        /* <DEDUP_REMOVED lines=9> */
[----:B------:R-:W-:Y:S05]  /*18310*/  CALL.REL.NOINC `($_ZN7cutlass13device_kernelIN5flash19enable_sm80_to_sm89INS1_16FlashAttnBwdSm80INS1_25CollectiveMainloopBwdSm80ILi2ELi2EN4cute5tupleIJNS5_1CILi128EEES8_NS7_ILi64EEEEEENS_10bfloat16_tEfNS_4arch4Sm80ELb1ELb0ELb1ELb1ELb0ELb0ELb0ELb0ELi2ELi4ELi4ELi4ELb0EEENS1_21CollectiveEpilogueBwdISA_SB_SD_Li256ELb1ELb0ELi2EEENS1_25SingleTileBwdLPTSchedulerILb1ELi128ELb0EEEEEEEEEvNT_6ParamsE$_ZN4cute3eso3ESOILb1ELb0EJNS_6LayoutINS_5tupleIJNS3_IJNS_1CILi8EEENS4_ILi1EEEEEENS4_ILi2EEEEEENS3_IJNS3_IJS6_NS4_ILi0EEEEEENS4_ILi4096EEEEEEEEiEEC2ERKSE_RKi) ;  /* 0xffff365000007944 */ /* 0x000fea0003c3ffff */
        /* <DEDUP_REMOVED lines=8> */
[----:B-1---5:R-:W-:Y:S05]  /*183a0*/  CALL.REL.NOINC `($_ZN7cutlass13device_kernelIN5flash19enable_sm80_to_sm89INS1_16FlashAttnBwdSm80INS1_25CollectiveMainloopBwdSm80ILi2ELi2EN4cute5tupleIJNS5_1CILi128EEES8_NS7_ILi64EEEEEENS_10bfloat16_tEfNS_4arch4Sm80ELb1ELb0ELb1ELb1ELb0ELb0ELb0ELb0ELi2ELi4ELi4ELi4ELb0EEENS1_21CollectiveEpilogueBwdISA_SB_SD_Li256ELb1ELb0ELi2EEENS1_25SingleTileBwdLPTSchedulerILb1ELi128ELb0EEEEEEEEEvNT_6ParamsE$_ZN4cute3eso3ESOILb1ELb0EJNS_6LayoutINS_5tupleIJNS3_IJNS_1CILi8EEENS4_ILi1EEEEEENS4_ILi2EEEEEENS3_IJNS3_IJS6_NS4_ILi0EEEEEENS4_ILi4096EEEEEEEENS_10ViewEngineINS_8smem_ptrIPN7cutlass10bfloat16_tEEEEEEEC2ERKSE_RKSL_) ;  /* 0xffff358000007944 */ /* 0x022fea0003c3ffff */
[----:B-1----:R1:W5:Y:S01]  /*183b0*/  LDL.64 R4, [R1+0x758] ;  /* 0x0007580001047983 */ /* 0x0023620000100a00 */
[----:B------:R-:W-:Y:S01]  /*183c0*/  IMAD.MOV.U32 R81, RZ, RZ, R23 ;  /* 0x000000ffff517224 */ /* 0x000fe200078e0017 */
[----:B------:R-:W-:Y:S02]  /*183d0*/  MOV R3, 0x1 ;  /* 0x0000000100037802 */ /* 0x000fe40000000f00 */
[----:B------:R-:W-:-:S02]  /*183e0*/  MOV R8, 0x18400 ;  /* 0x0001840000087802 */ /* 0x000fc40000000f00 */
[----:B-1---5:R-:W-:Y:S05]  /*183f0*/  CALL.REL.NOINC `($_ZN7cutlass13device_kernelIN5flash19enable_sm80_to_sm89INS1_16FlashAttnBwdSm80INS1_25CollectiveMainloopBwdSm80ILi2ELi2EN4cute5tupleIJNS5_1CILi128EEES8_NS7_ILi64EEEEEENS_10bfloat16_tEfNS_4arch4Sm80ELb1ELb0ELb1ELb1ELb0ELb0ELb0ELb0ELi2ELi4ELi4ELi4ELb0EEENS1_21CollectiveEpilogueBwdISA_SB_SD_Li256ELb1ELb0ELi2EEENS1_25SingleTileBwdLPTSchedulerILb1ELi128ELb0EEEEEEEEEvNT_6ParamsE$_ZN4cute3eso3ESOILb1ELb0EJNS_10UnderscoreES2_iEEC2ERKS2_S5_RKi) ;  /* 0xffff09d000007944 */ /* 0x022fea0003c3ffff */
[----:B-1----:R-:W2:Y:S01]  /*18400*/  LDL R3, [R1+0x758] ;  /* 0x0007580001037983 */ /* 0x002ea20000100800 */
[----:B------:R-:W-:Y:S01]  /*18410*/  IMAD.MOV.U32 R2, RZ, RZ, R23 ;  /* 0x000000ffff027224 */ /* 0x000fe200078e0017 */
[----:B------:R-:W-:-:S02]  /*18420*/  MOV R6, 0x18450 ;  /* 0x0001845000067802 */ /* 0x000fc40000000f00 */
[----:B--2---:R-:W-:Y:S02]  /*18430*/  SHF.L.U32 R3, R3, 0x4, RZ ;  /* 0x0000000403037819 */ /* 0x004fe400000006ff */
[----:B------:R-:W-:Y:S05]  /*18440*/  CALL.REL.NOINC `($_ZN7cutlass13device_kernelIN5flash19enable_sm80_to_sm89INS1_16FlashAttnBwdSm80INS1_25CollectiveMainloopBwdSm80ILi2ELi2EN4cute5tupleIJNS5_1CILi128EEES8_NS7_ILi64EEEEEENS_10bfloat16_tEfNS_4arch4Sm80ELb1ELb0ELb1ELb1ELb0ELb0ELb0ELb0ELi2ELi4ELi4ELi4ELb0EEENS1_21CollectiveEpilogueBwdISA_SB_SD_Li256ELb1ELb0ELi2EEENS1_25SingleTileBwdLPTSchedulerILb1ELi128ELb0EEEEEEEEEvNT_6ParamsE$_ZN4cute3eso3ESOILb1ELb0EJNS_6LayoutINS_5tupleIJNS3_IJNS_1CILi8EEENS4_ILi1EEEEEENS4_ILi2EEEEEENS3_IJNS3_IJS6_NS4_ILi0EEEEEES5_EEEEEiEEC2ERKSD_RKi) ;  /* 0xffff36d000007944 */ /* 0x000fea0003c3ffff */
[----:B-1----:R-:W2:Y:S01]  /*18450*/  LDL R3, [R1+0x758] ;  /* 0x0007580001037983 */ /* 0x002ea20000100800 */
[----:B------:R-:W-:Y:S02]  /*18460*/  MOV R67, R23 ;  /* 0x0000001700437202 */ /* 0x000fe40000000f00 */
[----:B------:R-:W-:Y:S01]  /*18470*/  MOV R8, 0x184b0 ;  /* 0x000184b000087802 */ /* 0x000fe20000000f00 */
[----:B--2---:R-:W-:-:S05]  /*18480*/  IMAD.WIDE R6, R3, 0x2, R50 ;  /* 0x0000000203067825 */ /* 0x004fca00078e0232 */
[----:B------:R-:W-:Y:S02]  /*18490*/  MOV R9, R7 ;  /* 0x0000000700097202 */ /* 0x000fe40000000f00 */
[----:B------:R-:W-:Y:S05]  /*184a0*/  CALL.REL.NOINC `($_ZN7cutlass13device_kernelIN5flash19enable_sm80_to_sm89INS1_16FlashAttnBwdSm80INS1_25CollectiveMainloopBwdSm80ILi2ELi2EN4cute5tupleIJNS5_1CILi128EEES8_NS7_ILi64EEEEEENS_10bfloat16_tEfNS_4arch4Sm80ELb1ELb0ELb1ELb1ELb0ELb0ELb0ELb0ELi2ELi4ELi4ELi4ELb0EEENS1_21CollectiveEpilogueBwdISA_SB_SD_Li256ELb1ELb0ELi2EEENS1_25SingleTileBwdLPTSchedulerILb1ELi128ELb0EEEEEEEEEvNT_6ParamsE$_ZN4cute3eso3ESOILb1ELb0EJNS_6LayoutINS_5tupleIJNS3_IJNS_1CILi8EEENS4_ILi1EEEEEENS4_ILi2EEEEEENS3_IJNS3_IJS6_NS4_ILi0EEEEEES5_EEEEENS_10ViewEngineIPN7cutlass10bfloat16_tEEEEEC2ERKSD_RKSI_) ;  /* 0xffff361000007944 */ /* 0x000fea0003c3ffff */
[----:B------:R2:W5:Y:S01]  /*184b0*/  LDL.64 R2, [R1+0x758] ;  /* 0x0007580001027983 */ /* 0x0005620000100a00 */
[----:B-1----:R-:W-:Y:S01]  /*184c0*/  IMAD.MOV.U32 R7, RZ, RZ, R5 ;  /* 0x000000ffff077224 */ /* 0x002fe200078e0005 */
[----:B------:R-:W-:Y:S02]  /*184d0*/  MOV R67, R23 ;  /* 0x0000001700437202 */ /* 0x000fe40000000f00 */
        /* <DEDUP_REMOVED lines=9> */
[----:B------:R-:W-:-:S02]  /*18570*/  MOV R8, 0x18590 ;  /* 0x0001859000087802 */ /* 0x000fc40000000f00 */
[----:B-1---5:R-:W-:Y:S05]  /*18580*/  CALL.REL.NOINC `($_ZN7cutlass13device_kernelIN5flash19enable_sm80_to_sm89INS1_16FlashAttnBwdSm80INS1_25CollectiveMainloopBwdSm80ILi2ELi2EN4cute5tupleIJNS5_1CILi128EEES8_NS7_ILi64EEEEEENS_10bfloat16_tEfNS_4arch4Sm80ELb1ELb0ELb1ELb1ELb0ELb0ELb0ELb0ELi2ELi4ELi4ELi4ELb0EEENS1_21CollectiveEpilogueBwdISA_SB_SD_Li256ELb1ELb0ELi2EEENS1_25SingleTileBwdLPTSchedulerILb1ELi128ELb0EEEEEEEEEvNT_6ParamsE$_ZN4cute3eso3ESOILb1ELb0EJNS_6LayoutINS_5tupleIJNS3_IJNS3_IJNS_1CILi8EEENS4_ILi1EEEEEES6_EEENS3_IJNS3_IJS6_S6_EEENS4_ILi2EEEEEEEEENS3_IJNS3_IJNS3_IJS6_NS4_ILi0EEEEEESD_EEENS3_IJNS3_IJSD_SD_EEES5_EEEEEEEENS_10ViewEngineIPN7cutlass10bfloat16_tEEEEEC2ERKSJ_RKSO_) ;  /* 0xffff244000007944 */ /* 0x022fea0003c3ffff */
[----:B-1----:R1:W5:Y:S01]  /*18590*/  LDL.64 R4, [R1+0x758] ;  /* 0x0007580001047983 */ /* 0x0023620000100a00 */
[----:B------:R-:W-:-:S02]  /*185a0*/  MOV R67, R23 ;  /* 0x0000001700437202 */ /* 0x000fc40000000f00 */
[----:B------:R-:W-:Y:S02]  /*185b0*/  MOV R8, 0x185d0 ;  /* 0x000185d000087802 */ /* 0x000fe40000000f00 */
[----:B-1---5:R-:W-:Y:S05]  /*185c0*/  CALL.REL.NOINC `($_ZN7cutlass13device_kernelIN5flash19enable_sm80_to_sm89INS1_16FlashAttnBwdSm80INS1_25CollectiveMainloopBwdSm80ILi2ELi2EN4cute5tupleIJNS5_1CILi128EEES8_NS7_ILi64EEEEEENS_10bfloat16_tEfNS_4arch4Sm80ELb1ELb0ELb1ELb1ELb0ELb0ELb0ELb0ELi2ELi4ELi4ELi4ELb0EEENS1_21CollectiveEpilogueBwdISA_SB_SD_Li256ELb1ELb0ELi2EEENS1_25SingleTileBwdLPTSchedulerILb1ELi128ELb0EEEEEEEEEvNT_6ParamsE$_ZN4cute3eso3ESOILb1ELb0EJNS_6LayoutINS_5tupleIJNS3_IJNS3_IJNS_1CILi8EEENS4_ILi1EEEEEES6_EEENS3_IJNS3_IJS6_S6_EEENS4_ILi2EEEEEEEEENS3_IJNS3_IJNS3_IJS6_NS4_ILi0EEEEEESD_EEENS3_IJNS3_IJSD_SD_EEENS4_ILi4096EEEEEEEEEEENS_10ViewEngineINS_8smem_ptrIPN7cutlass10bfloat16_tEEEEEEEC2ERKSK_RKSR_) ;  /* 0xffff232000007944 */ /* 0x022fea0003c3ffff */
[----:B-1----:R1:W5:Y:S01]  /*185d0*/  LDL.64 R2, [R1+0x758] ;  /* 0x0007580001027983 */ /* 0x0023620000100a00 */
[----:B------:R-:W-:Y:S01]  /*185e0*/  IMAD.MOV.U32 R6, RZ, RZ, R4 ;  /* 0x000000ffff067224 */ /* 0x000fe200078e0004 */
[----:B------:R-:W-:Y:S01]  /*185f0*/  MOV R9, R5 ;  /* 0x0000000500097202 */ /* 0x000fe20000000f00 */
[----:B------:R-:W-:Y:S01]  /*18600*/  IMAD.MOV.U32 R67, RZ, RZ, R23 ;  /* 0x000000ffff437224 */ /* 0x000fe200078e0017 */
[----:B------:R-:W-:Y:S02]  /*18610*/  MOV R8, 0x18630 ;  /* 0x0001863000087802 */ /* 0x000fe40000000f00 */
[----:B-1---5:R-:W-:Y:S05]  /*18620*/  CALL.REL.NOINC `($_ZN7cutlass13device_kernelIN5flash19enable_sm80_to_sm89INS1_16FlashAttnBwdSm80INS1_25CollectiveMainloopBwdSm80ILi2ELi2EN4cute5tupleIJNS5_1CILi128EEES8_NS7_ILi64EEEEEENS_10bfloat16_tEfNS_4arch4Sm80ELb1ELb0ELb1ELb1ELb0ELb0ELb0ELb0ELi2ELi4ELi4ELi4ELb0EEENS1_21CollectiveEpilogueBwdISA_SB_SD_Li256ELb1ELb0ELi2EEENS1_25SingleTileBwdLPTSchedulerILb1ELi128ELb0EEEEEEEEEvNT_6ParamsE$_ZN4cute3eso3ESOILb1ELb0EJNS_6LayoutINS_5tupleIJNS3_IJNS_1CILi8EEENS4_ILi1EEEEEENS4_ILi2EEEEEENS3_IJNS3_IJS6_NS4_ILi0EEEEEES5_EEEEENS_10ViewEngineIPN7cutlass10bfloat16_tEEEEEC2ERKSD_RKSI_) ;  /* 0xffff349000007944 */ /* 0x022fea0003c3ffff */
[----:B------:R2:W5:Y:S01]  /*18630*/  LDL.64 R58, [R1+0x758] ;  /* 0x00075800013a7983 */ /* 0x0005620000100a00 */
[----:B------:R-:W-:Y:S02]  /*18640*/  MOV R9, R23 ;  /* 0x0000001700097202 */ /* 0x000fe40000000f00 */
[----:B------:R-:W-:Y:S02]  /*18650*/  MOV R8, 0x18670 ;  /* 0x0001867000087802 */ /* 0x000fe40000000f00 */
[----:B-12--5:R-:W-:Y:S05]  /*18660*/  CALL.REL.NOINC `($_ZN7cutlass13device_kernelIN5flash19enable_sm80_to_sm89INS1_16FlashAttnBwdSm80INS1_25CollectiveMainloopBwdSm80ILi2ELi2EN4cute5tupleIJNS5_1CILi128EEES8_NS7_ILi64EEEEEENS_10bfloat16_tEfNS_4arch4Sm80ELb1ELb0ELb1ELb1ELb0ELb0ELb0ELb0ELi2ELi4ELi4ELi4ELb0EEENS1_21CollectiveEpilogueBwdISA_SB_SD_Li256ELb1ELb0ELi2EEENS1_25SingleTileBwdLPTSchedulerILb1ELi128ELb0EEEEEEEEEvNT_6ParamsE$_ZN4cute8smem_ptrIPN7cutlass10bfloat16_tEECI1NS_12iter_adaptorIS3_S4_EEES3_) ;  /* 0xffff436000007944 */ /* 0x026fea0003c3ffff */
[----:B-1----:R1:W5:Y:S01]  /*18670*/  LDL.64 R2, [R1+0x758] ;  /* 0x0007580001027983 */ /* 0x0023620000100a00 */
[----:B------:R-:W-:Y:S02]  /*18680*/  MOV R67, R23 ;  /* 0x0000001700437202 */ /* 0x000fe40000000f00 */
[----:B------:R-:W-:-:S02]  /*18690*/  MOV R6, 0x186b0 ;  /* 0x000186b000067802 */ /* 0x000fc40000000f00 */
[----:B-1---5:R-:W-:Y:S05]  /*186a0*/  CALL.REL.NOINC `($_ZN7cutlass13device_kernelIN5flash19enable_sm80_to_sm89INS1_16FlashAttnBwdSm80INS1_25CollectiveMainloopBwdSm80ILi2ELi2EN4cute5tupleIJNS5_1CILi128EEES8_NS7_ILi64EEEEEENS_10bfloat16_tEfNS_4arch4Sm80ELb1ELb0ELb1ELb1ELb0ELb0ELb0ELb0ELi2ELi4ELi4ELi4ELb0EEENS1_21CollectiveEpilogueBwdISA_SB_SD_Li256ELb1ELb0ELi2EEENS1_25SingleTileBwdLPTSchedulerILb1ELi128ELb0EEEEEEEEEvNT_6ParamsE$_ZN4cute3eso3ESOILb1ELb0EJNS_6LayoutINS_5tupleIJNS3_IJNS_1CILi8EEENS4_ILi1EEEEEENS4_ILi2EEEEEENS3_IJNS3_IJS6_NS4_ILi0EEEEEENS4_ILi4096EEEEEEEENS_10ViewEngineINS_8smem_ptrIPN7cutlass10bfloat16_tEEEEEEEC2ERKSE_RKSL_) ;  /* 0xffff328000007944 */ /* 0x022fea0003c3ffff */
[----:B------:R2:W5:Y:S01]  /*186b0*/  LDL.64 R60, [R1+0x758] ;  /* 0x00075800013c7983 */ /* 0x0005620000100a00 */
[----:B-1----:R-:W-:Y:S01]  /*186c0*/  IMAD.MOV.U32 R2, RZ, RZ, R23 ;  /* 0x000000ffff027224 */ /* 0x002fe200078e0017 */
[----:B------:R-:W-:-:S02]  /*186d0*/  MOV R3, RZ ;  /* 0x000000ff00037202 */ /* 0x000fc40000000f00 */
[----:B------:R-:W-:Y:S02]  /*186e0*/  MOV R10, 0x18700 ;  /* 0x00018700000a7802 */ /* 0x000fe40000000f00 */
[----:B--2--5:R-:W-:Y:S05]  /*186f0*/  CALL.REL.NOINC `($_ZN7cutlass13device_kernelIN5flash19enable_sm80_to_sm89INS1_16FlashAttnBwdSm80INS1_25CollectiveMainloopBwdSm80ILi2ELi2EN4cute5tupleIJNS5_1CILi128EEES8_NS7_ILi64EEEEEENS_10bfloat16_tEfNS_4arch4Sm80ELb1ELb0ELb1ELb1ELb0ELb0ELb0ELb0ELi2ELi4ELi4ELi4ELb0EEENS1_21CollectiveEpilogueBwdISA_SB_SD_Li256ELb1ELb0ELi2EEENS1_25SingleTileBwdLPTSchedulerILb1ELi128ELb0EEEEEEEEEvNT_6ParamsE$_ZN4cute3eso3ESOILb1ELb0EJNS_10UnderscoreEiEEC2ERKS2_RKi) ;  /* 0xffff071000007944 */ /* 0x024fea0003c3ffff */
[----:B-1----:R-:W2:Y:S01]  /*18700*/  LDL R3, [R1+0x758] ;  /* 0x0007580001037983 */ /* 0x002ea20000100800 */
[----:B------:R-:W-:Y:S01]  /*18710*/  IMAD.MOV.U32 R2, RZ, RZ, R23 ;  /* 0x000000ffff027224 */ /* 0x000fe200078e0017 */
[----:B------:R-:W-:Y:S02]  /*18720*/  MOV R6, 0x18750 ;  /* 0x0001875000067802 */ /* 0x000fe40000000f00 */
        /* <DEDUP_REMOVED lines=9> */
[----:B------:R-:W-:-:S02]  /*187c0*/  MOV R8, 0x187e0 ;  /* 0x000187e000087802 */ /* 0x000fc40000000f00 */
[----:B-1---5:R-:W-:Y:S05]  /*187d0*/  CALL.REL.NOINC `($_ZN7cutlass13device_kernelIN5flash19enable_sm80_to_sm89INS1_16FlashAttnBwdSm80INS1_25CollectiveMainloopBwdSm80ILi2ELi2EN4cute5tupleIJNS5_1CILi128EEES8_NS7_ILi64EEEEEENS_10bfloat16_tEfNS_4arch4Sm80ELb1ELb0ELb1ELb1ELb0ELb0ELb0ELb0ELi2ELi4ELi4ELi4ELb0EEENS1_21CollectiveEpilogueBwdISA_SB_SD_Li256ELb1ELb0ELi2EEENS1_25SingleTileBwdLPTSchedulerILb1ELi128ELb0EEEEEEEEEvNT_6ParamsE$_ZN4cute3eso3ESOILb1ELb0EJNS_6LayoutINS_5tupleIJNS3_IJNS_1CILi8EEENS4_ILi1EEEEEEEEENS3_IJNS3_IJS6_NS4_ILi0EEEEEEEEEEENS_10ViewEngineINS_8smem_ptrIPN7cutlass10bfloat16_tEEEEEEEC2ERKSC_RKSJ_) ;  /* 0xffff2e0000007944 */ /* 0x022fea0003c3ffff */
        /* <DEDUP_REMOVED lines=121> */
[----:B------:R-:W-:Y:S05]  /*18f70*/  CALL.REL.NOINC `($_ZN7cutlass13device_kernelIN5flash19enable_sm80_to_sm89INS1_16FlashAttnBwdSm80INS1_25CollectiveMainloopBwdSm80ILi2ELi2EN4cute5tupleIJNS5_1CILi128EEES8_NS7_ILi64EEEEEENS_10bfloat16_tEfNS_4arch4Sm80ELb1ELb0ELb1ELb1ELb0ELb0ELb0ELb0ELi2ELi4ELi4ELi4ELb0EEENS1_21CollectiveEpilogueBwdISA_SB_SD_Li256ELb1ELb0ELi2EEENS1_25SingleTileBwdLPTSchedulerILb1ELi128ELb0EEEEEEEEEvNT_6ParamsE$_ZN4cute3eso3ESOILb1ELb0EJNS_6LayoutINS_5tupleIJNS3_IJNS_1CILi8EEENS4_ILi1EEEEEENS4_ILi4EEEEEENS3_IJNS3_IJS6_NS4_ILi0EEEEEENS4_ILi2048EEEEEEEEiEEC2ERKSE_RKi) ;  /* 0xffff2d0000007944 */ /* 0x000fea0003c3ffff */
[----:B------:R-:W-:Y:S01]  /*18f80*/  ULDC.64 UR4, c[0x0][0x118] ;  /* 0x0000460000047ab9 */ /* 0x000fe20000000a00 */
[----:B-1----:R-:W2:Y:S04]  /*18f90*/  LDL R2, [R1+0x758] ;  /* 0x0007580001027983 */ /* 0x002ea80000100800 */
[----:B------:R-:W2:Y:S01]  /*18fa0*/  LD.E.64 R4, [R52.64+0x8] ;  /* 0x0000080434047980 */ /* 0x000ea2000c101b00 */
[----:B------:R-:W-:Y:S02]  /*18fb0*/  MOV R9, R23 ;  /* 0x0000001700097202 */ /* 0x000fe40000000f00 */
[----:B------:R-:W-:Y:S01]  /*18fc0*/  MOV R8, 0x18ff0 ;  /* 0x00018ff000087802 */ /* 0x000fe20000000f00 */
[----:B--2---:R-:W-:-:S04]  /*18fd0*/  IMAD.WIDE R2, R2, 0x2, R4 ;  /* 0x0000000202027825 */ /* 0x004fc800078e0204 */
[----:B------:R-:W-:Y:S05]  /*18fe0*/  CALL.REL.NOINC `($_ZN7cutlass13device_kernelIN5flash19enable_sm80_to_sm89INS1_16FlashAttnBwdSm80INS1_25CollectiveMainloopBwdSm80ILi2ELi2EN4cute5tupleIJNS5_1CILi128EEES8_NS7_ILi64EEEEEENS_10bfloat16_tEfNS_4arch4Sm80ELb1ELb0ELb1ELb1ELb0ELb0ELb0ELb0ELi2ELi4ELi4ELi4ELb0EEENS1_21CollectiveEpilogueBwdISA_SB_SD_Li256ELb1ELb0ELi2EEENS1_25SingleTileBwdLPTSchedulerILb1ELi128ELb0EEEEEEEEEvNT_6ParamsE$_ZN4cute8smem_ptrIPN7cutlass10bfloat16_tEECI1NS_12iter_adaptorIS3_S4_EEES3_) ;  /* 0xffff39e000007944 */ /* 0x000fea0003c3ffff */
[----:B-1----:R1:W5:Y:S01]  /*18ff0*/  LDL.64 R2, [R1+0x758] ;  /* 0x0007580001027983 */ /* 0x0023620000100a00 */
[----:B------:R-:W-:-:S03]  /*19000*/  MOV R6, 0x19020 ;  /* 0x0001902000067802 */ /* 0x000fc60000000f00 */
[----:B-1---5:R-:W-:Y:S05]  /*19010*/  CALL.REL.NOINC `($_ZN7cutlass13device_kernelIN5flash19enable_sm80_to_sm89INS1_16FlashAttnBwdSm80INS1_25CollectiveMainloopBwdSm80ILi2ELi2EN4cute5tupleIJNS5_1CILi128EEES8_NS7_ILi64EEEEEENS_10bfloat16_tEfNS_4arch4Sm80ELb1ELb0ELb1ELb1ELb0ELb0ELb0ELb0ELi2ELi4ELi4ELi4ELb0EEENS1_21CollectiveEpilogueBwdISA_SB_SD_Li256ELb1ELb0ELi2EEENS1_25SingleTileBwdLPTSchedulerILb1ELi128ELb0EEEEEEEEEvNT_6ParamsE$_ZN4cute3eso3ESOILb1ELb0EJNS_6LayoutINS_5tupleIJNS3_IJNS_1CILi8EEENS4_ILi1EEEEEENS4_ILi4EEEEEENS3_IJNS3_IJS6_NS4_ILi0EEEEEENS4_ILi2048EEEEEEEENS_10ViewEngineINS_8smem_ptrIPN7cutlass10bfloat16_tEEEEEEEC2ERKSE_RKSL_) ;  /* 0xffff2c2000007944 */ /* 0x022fea0003c3ffff */
[----:B-1----:R1:W5:Y:S01]  /*19020*/  LDL.64 R4, [R1+0x758] ;  /* 0x0007580001047983 */ /* 0x0023620000100a00 */
[----:B------:R-:W-:Y:S01]  /*19030*/  IMAD.MOV.U32 R81, RZ, RZ, R23 ;  /* 0x000000ffff517224 */ /* 0x000fe200078e0017 */
[----:B------:R-:W-:-:S02]  /*19040*/  MOV R3, 0x1 ;  /* 0x0000000100037802 */ /* 0x000fc40000000f00 */
[----:B------:R-:W-:Y:S02]  /*19050*/  MOV R8, 0x19070 ;  /* 0x0001907000087802 */ /* 0x000fe40000000f00 */
[----:B-1---5:R-:W-:Y:S05]  /*19060*/  CALL.REL.NOINC `($_ZN7cutlass13device_kernelIN5flash19enable_sm80_to_sm89INS1_16FlashAttnBwdSm80INS1_25CollectiveMainloopBwdSm80ILi2ELi2EN4cute5tupleIJNS5_1CILi128EEES8_NS7_ILi64EEEEEENS_10bfloat16_tEfNS_4arch4Sm80ELb1ELb0ELb1ELb1ELb0ELb0ELb0ELb0ELi2ELi4ELi4ELi4ELb0EEENS1_21CollectiveEpilogueBwdISA_SB_SD_Li256ELb1ELb0ELi2EEENS1_25SingleTileBwdLPTSchedulerILb1ELi128ELb0EEEEEEEEEvNT_6ParamsE$_ZN4cute3eso3ESOILb1ELb0EJNS_10UnderscoreES2_iEEC2ERKS2_S5_RKi) ;  /* 0xfffefd6000007944 */ /* 0x022fea0003c3ffff */
[----:B-1----:R-:W2:Y:S01]  /*19070*/  LDL R3, [R1+0x758] ;  /* 0x0007580001037983 */ /* 0x002ea20000100800 */
[----:B------:R-:W-:Y:S02]  /*19080*/  MOV R6, 0x190b0 ;  /* 0x000190b000067802 */ /* 0x000fe40000000f00 */
[----:B--2---:R-:W-:Y:S02]  /*19090*/  SHF.L.U32 R3, R3, 0x5, RZ ;  /* 0x0000000503037819 */ /* 0x004fe400000006ff */
[----:B------:R-:W-:Y:S05]  /*190a0*/  CALL.REL.NOINC `($_ZN7cutlass13device_kernelIN5flash19enable_sm80_to_sm89INS1_16FlashAttnBwdSm80INS1_25CollectiveMainloopBwdSm80ILi2ELi2EN4cute5tupleIJNS5_1CILi128EEES8_NS7_ILi64EEEEEENS_10bfloat16_tEfNS_4arch4Sm80ELb1ELb0ELb1ELb1ELb0ELb0ELb0ELb0ELi2ELi4ELi4ELi4ELb0EEENS1_21CollectiveEpilogueBwdISA_SB_SD_Li256ELb1ELb0ELi2EEENS1_25SingleTileBwdLPTSchedulerILb1ELi128ELb0EEEEEEEEEvNT_6ParamsE$_ZN4cute3eso3ESOILb1ELb0EJNS_6LayoutINS_5tupleIJNS3_IJNS_1CILi8EEENS4_ILi1EEEEEENS4_ILi4EEEEEENS3_IJNS3_IJS6_NS4_ILi0EEEEEES5_EEEEEiEEC2ERKSD_RKi) ;  /* 0xffff2c7000007944 */ /* 0x000fea0003c3ffff */
[----:B-1----:R-:W2:Y:S01]  /*190b0*/  LDL R3, [R1+0x758] ;  /* 0x0007580001037983 */ /* 0x002ea20000100800 */
[----:B------:R-:W-:Y:S01]  /*190c0*/  MOV R8, 0x19100 ;  /* 0x0001910000087802 */ /* 0x000fe20000000f00 */
[----:B--2---:R-:W-:-:S05]  /*190d0*/  IMAD.WIDE R6, R3, 0x2, R48 ;  /* 0x0000000203067825 */ /* 0x004fca00078e0230 */
[----:B------:R-:W-:Y:S02]  /*190e0*/  MOV R9, R7 ;  /* 0x0000000700097202 */ /* 0x000fe40000000f00 */
[----:B------:R-:W-:Y:S05]  /*190f0*/  CALL.REL.NOINC `($_ZN7cutlass13device_kernelIN5flash19enable_sm80_to_sm89INS1_16FlashAttnBwdSm80INS1_25CollectiveMainloopBwdSm80ILi2ELi2EN4cute5tupleIJNS5_1CILi128EEES8_NS7_ILi64EEEEEENS_10bfloat16_tEfNS_4arch4Sm80ELb1ELb0ELb1ELb1ELb0ELb0ELb0ELb0ELi2ELi4ELi4ELi4ELb0EEENS1_21CollectiveEpilogueBwdISA_SB_SD_Li256ELb1ELb0ELi2EEENS1_25SingleTileBwdLPTSchedulerILb1ELi128ELb0EEEEEEEEEvNT_6ParamsE$_ZN4cute3eso3ESOILb1ELb0EJNS_6LayoutINS_5tupleIJNS3_IJNS_1CILi8EEENS4_ILi1EEEEEENS4_ILi4EEEEEENS3_IJNS3_IJS6_NS4_ILi0EEEEEES5_EEEEENS_10ViewEngineIPN7cutlass10bfloat16_tEEEEEC2ERKSD_RKSI_) ;  /* 0xffff2bc000007944 */ /* 0x000fea0003c3ffff */
[----:B------:R2:W5:Y:S01]  /*19100*/  LDL.64 R2, [R1+0x758] ;  /* 0x0007580001027983 */ /* 0x0005620000100a00 */
[----:B-1----:R-:W-:Y:S02]  /*19110*/  MOV R7, R5 ;  /* 0x0000000500077202 */ /* 0x002fe40000000f00 */
[----:B------:R-:W-:Y:S02]  /*19120*/  MOV R6, 0x19140 ;  /* 0x0001914000067802 */ /* 0x000fe40000000f00 */
[----:B--2--5:R-:W-:Y:S05]  /*19130*/  CALL.REL.NOINC `($_ZN7cutlass13device_kernelIN5flash19enable_sm80_to_sm89INS1_16FlashAttnBwdSm80INS1_25CollectiveMainloopBwdSm80ILi2ELi2EN4cute5tupleIJNS5_1CILi128EEES8_NS7_ILi64EEEEEENS_10bfloat16_tEfNS_4arch4Sm80ELb1ELb0ELb1ELb1ELb0ELb0ELb0ELb0ELi2ELi4ELi4ELi4ELb0EEENS1_21CollectiveEpilogueBwdISA_SB_SD_Li256ELb1ELb0ELi2EEENS1_25SingleTileBwdLPTSchedulerILb1ELi128ELb0EEEEEEEEEvNT_6ParamsE$_ZN4cute3eso3ESOILb1ELb0EJNS_6LayoutINS_5tupleIJNS3_IJNS_1CILi8EEENS4_ILi1EEEEEENS3_IJNS4_ILi4EEEEEEEEENS3_IJNS3_IJS6_NS4_ILi0EEEEEENS3_IJNS4_ILi2048EEEEEEEEEEENS_10ViewEngineINS_8smem_ptrIPN7cutlass10bfloat16_tEEEEEEEC2ERKSG_RKSN_) ;  /* 0xffff273000007944 */ /* 0x024fea0003c3ffff */
[----:B------:R2:W5:Y:S01]  /*19140*/  LDL.64 R6, [R1+0x758] ;  /* 0x0007580001067983 */ /* 0x0005620000100a00 */
[----:B-1----:R-:W-:Y:S02]  /*19150*/  MOV R5, R3 ;  /* 0x0000000300057202 */ /* 0x002fe40000000f00 */
[----:B------:R-:W-:Y:S02]  /*19160*/  MOV R4, 0x19180 ;  /* 0x0001918000047802 */ /* 0x000fe40000000f00 */
        /* <DEDUP_REMOVED lines=271> */
[----:B-1----:R-:W-:Y:S05]  /*1a260*/  CALL.REL.NOINC `($_ZN7cutlass13device_kernelIN5flash19enable_sm80_to_sm89INS1_16FlashAttnBwdSm80INS1_25CollectiveMainloopBwdSm80ILi2ELi2EN4cute5tupleIJNS5_1CILi128EEES8_NS7_ILi64EEEEEENS_10bfloat16_tEfNS_4arch4Sm80ELb1ELb0ELb1ELb1ELb0ELb0ELb0ELb0ELi2ELi4ELi4ELi4ELb0EEENS1_21CollectiveEpilogueBwdISA_SB_SD_Li256ELb1ELb0ELi2EEENS1_25SingleTileBwdLPTSchedulerILb1ELi128ELb0EEEEEEEEEvNT_6ParamsE$_ZN4cute3eso3ESOILb1ELb0EJNS_10UnderscoreES2_iEEC2ERKS2_S5_RKi) ;  /* 0xfffeeb6000007944 */ /* 0x002fea0003c3ffff */
        /* <DEDUP_REMOVED lines=9> */
[----:B------:R-:W-:Y:S05]  /*1a300*/  CALL.REL.NOINC `($_ZN7cutlass13device_kernelIN5flash19enable_sm80_to_sm89INS1_16FlashAttnBwdSm80INS1_25CollectiveMainloopBwdSm80ILi2ELi2EN4cute5tupleIJNS5_1CILi128EEES8_NS7_ILi64EEEEEENS_10bfloat16_tEfNS_4arch4Sm80ELb1ELb0ELb1ELb1ELb0ELb0ELb0ELb0ELi2ELi4ELi4ELi4ELb0EEENS1_21CollectiveEpilogueBwdISA_SB_SD_Li256ELb1ELb0ELi2EEENS1_25SingleTileBwdLPTSchedulerILb1ELi128ELb0EEEEEEEEEvNT_6ParamsE$_ZN4cute3eso3ESOILb1ELb0EJNS_6LayoutINS_5tupleIJNS3_IJNS_1CILi2EEES5_S5_EEES5_EEENS3_IJNS3_IJNS4_ILi1EEES5_NS4_ILi4EEEEEENS4_ILi8EEEEEEEEiEEC2ERKSD_RKi) ;  /* 0xffff10d000007944 */ /* 0x000fea0003c3ffff */
[----:B-1----:R-:W2:Y:S01]  /*1a310*/  LDL R3, [R1+0x758] ;  /* 0x0007580001037983 */ /* 0x002ea20000100800 */
[----:B------:R-:W-:Y:S02]  /*1a320*/  MOV R67, R23 ;  /* 0x0000001700437202 */ /* 0x000fe40000000f00 */
[----:B------:R-:W-:Y:S01]  /*1a330*/  MOV R4, 0x1a370 ;  /* 0x0001a37000047802 */ /* 0x000fe20000000f00 */
[----:B--2---:R-:W-:-:S05]  /*1a340*/  IMAD.WIDE R2, R3, 0x2, R16 ;  /* 0x0000000203027825 */ /* 0x004fca00078e0210 */
[----:B------:R-:W-:Y:S02]  /*1a350*/  MOV R6, R2 ;  /* 0x0000000200067202 */ /* 0x000fe40000000f00 */
[----:B------:R-:W-:Y:S05]  /*1a360*/  CALL.REL.NOINC `($_ZN7cutlass13device_kernelIN5flash19enable_sm80_to_sm89INS1_16FlashAttnBwdSm80INS1_25CollectiveMainloopBwdSm80ILi2ELi2EN4cute5tupleIJNS5_1CILi128EEES8_NS7_ILi64EEEEEENS_10bfloat16_tEfNS_4arch4Sm80ELb1ELb0ELb1ELb1ELb0ELb0ELb0ELb0ELi2ELi4ELi4ELi4ELb0EEENS1_21CollectiveEpilogueBwdISA_SB_SD_Li256ELb1ELb0ELi2EEENS1_25SingleTileBwdLPTSchedulerILb1ELi128ELb0EEEEEEEEEvNT_6ParamsE$_ZN4cute3eso3ESOILb1ELb0EJNS_6LayoutINS_5tupleIJNS3_IJNS_1CILi2EEES5_S5_EEES5_EEENS3_IJNS3_IJNS4_ILi1EEES5_NS4_ILi4EEEEEENS4_ILi8EEEEEEEENS_10ViewEngineIPN7cutlass10bfloat16_tEEEEEC2ERKSD_RKSI_) ;  /* 0xffff102000007944 */ /* 0x000fea0003c3ffff */
[----:B------:R2:W5:Y:S01]  /*1a370*/  LDL.64 R58, [R1+0x758] ;  /* 0x00075800013a7983 */ /* 0x0005620000100a00 */
[----:B------:R-:W-:Y:S01]  /*1a380*/  IMAD.MOV.U32 R81, RZ, RZ, R23 ;  /* 0x000000ffff517224 */ /* 0x000fe200078e0017 */
[----:B------:R-:W-:Y:S02]  /*1a390*/  MOV R3, RZ ;  /* 0x000000ff00037202 */ /* 0x000fe40000000f00 */
[----:B------:R-:W-:Y:S02]  /*1a3a0*/  MOV R8, 0x1a3c0 ;  /* 0x0001a3c000087802 */ /* 0x000fe40000000f00 */
[----:B-12--5:R-:W-:Y:S05]  /*1a3b0*/  CALL.REL.NOINC `($_ZN7cutlass13device_kernelIN5flash19enable_sm80_to_sm89INS1_16FlashAttnBwdSm80INS1_25CollectiveMainloopBwdSm80ILi2ELi2EN4cute5tupleIJNS5_1CILi128EEES8_NS7_ILi64EEEEEENS_10bfloat16_tEfNS_4arch4Sm80ELb1ELb0ELb1ELb1ELb0ELb0ELb0ELb0ELi2ELi4ELi4ELi4ELb0EEENS1_21CollectiveEpilogueBwdISA_SB_SD_Li256ELb1ELb0ELi2EEENS1_25SingleTileBwdLPTSchedulerILb1ELi128ELb0EEEEEEEEEvNT_6ParamsE$_ZN4cute3eso3ESOILb1ELb0EJNS_10UnderscoreES2_iEEC2ERKS2_S5_RKi) ;  /* 0xfffeea1000007944 */ /* 0x026fea0003c3ffff */
        /* <DEDUP_REMOVED lines=8> */
[----:B------:R-:W-:Y:S05]  /*1a440*/  CALL.REL.NOINC `($_ZN7cutlass13device_kernelIN5flash19enable_sm80_to_sm89INS1_16FlashAttnBwdSm80INS1_25CollectiveMainloopBwdSm80ILi2ELi2EN4cute5tupleIJNS5_1CILi128EEES8_NS7_ILi64EEEEEENS_10bfloat16_tEfNS_4arch4Sm80ELb1ELb0ELb1ELb1ELb0ELb0ELb0ELb0ELi2ELi4ELi4ELi4ELb0EEENS1_21CollectiveEpilogueBwdISA_SB_SD_Li256ELb1ELb0ELi2EEENS1_25SingleTileBwdLPTSchedulerILb1ELi128ELb0EEEEEEEEEvNT_6ParamsE$_ZN4cute3eso3ESOILb1ELb0EJNS_6LayoutINS_5tupleIJNS3_IJNS_1CILi2EEES5_EEENS4_ILi8EEEEEENS3_IJNS3_IJNS4_ILi1EEES5_EEENS4_ILi4EEEEEEEEiEEC2ERKSD_RKi) ;  /* 0xffff0c9000007944 */ /* 0x000fea0003c3ffff */
[----:B-1----:R-:W2:Y:S01]  /*1a450*/  LDL R3, [R1+0x758] ;  /* 0x0007580001037983 */ /* 0x002ea20000100800 */
[----:B------:R-:W-:Y:S01]  /*1a460*/  MOV R4, 0x1a4a0 ;  /* 0x0001a4a000047802 */ /* 0x000fe20000000f00 */
[----:B--2---:R-:W-:-:S05]  /*1a470*/  IMAD.WIDE R2, R3, 0x2, R14 ;  /* 0x0000000203027825 */ /* 0x004fca00078e020e */
[----:B------:R-:W-:Y:S02]  /*1a480*/  MOV R6, R2 ;  /* 0x0000000200067202 */ /* 0x000fe40000000f00 */
[----:B------:R-:W-:Y:S05]  /*1a490*/  CALL.REL.NOINC `($_ZN7cutlass13device_kernelIN5flash19enable_sm80_to_sm89INS1_16FlashAttnBwdSm80INS1_25CollectiveMainloopBwdSm80ILi2ELi2EN4cute5tupleIJNS5_1CILi128EEES8_NS7_ILi64EEEEEENS_10bfloat16_tEfNS_4arch4Sm80ELb1ELb0ELb1ELb1ELb0ELb0ELb0ELb0ELi2ELi4ELi4ELi4ELb0EEENS1_21CollectiveEpilogueBwdISA_SB_SD_Li256ELb1ELb0ELi2EEENS1_25SingleTileBwdLPTSchedulerILb1ELi128ELb0EEEEEEEEEvNT_6ParamsE$_ZN4cute3eso3ESOILb1ELb0EJNS_6LayoutINS_5tupleIJNS3_IJNS_1CILi2EEES5_EEENS4_ILi8EEEEEENS3_IJNS3_IJNS4_ILi1EEES5_EEENS4_ILi4EEEEEEEENS_10ViewEngineIPN7cutlass10bfloat16_tEEEEEC2ERKSD_RKSI_) ;  /* 0xffff0bf000007944 */ /* 0x000fea0003c3ffff */
[----:B------:R2:W5:Y:S04]  /*1a4a0*/  LDL.64 R60, [R1+0x758] ;  /* 0x00075800013c7983 */ /* 0x0005680000100a00 */
[----:B------:R2:W-:Y:S02]  /*1a4b0*/  STL [R1+0x770], RZ ;  /* 0x000770ff01007387 */ /* 0x0005e40000100800 */
.L_x_2772:
[----:B------:R-:W-:Y:S01]  /*1a4c0*/  IMAD.MOV.U32 R81, RZ, RZ, R23 ;  /* 0x000000ffff517224 */ /* 0x000fe200078e0017 */
[----:B------:R-:W-:Y:S01]  /*1a4d0*/  LOP3.LUT R80, R56, 0x1, RZ, 0xc0, !PT ;  /* 0x0000000138507812 */ /* 0x000fe200078ec0ff */
[----:B------:R-:W-:Y:S01]  /*1a4e0*/  IMAD.MOV.U32 R79, RZ, RZ, R22 ;  /* 0x000000ffff4f7224 */ /* 0x000fe200078e0016 */
[----:B-1----:R-:W-:Y:S02]  /*1a4f0*/  MOV R78, 0x1a510 ;  /* 0x0001a510004e7802 */ /* 0x002fe40000000f00 */
[----:B-12--5:R-:W-:Y:S05]  /*1a500*/  CALL.REL.NOINC `($_ZN7cutlass13device_kernelIN5flash19enable_sm80_to_sm89INS1_16FlashAttnBwdSm80INS1_25CollectiveMainloopBwdSm80ILi2ELi2EN4cute5tupleIJNS5_1CILi128EEES8_NS7_ILi64EEEEEENS_10bfloat16_tEfNS_4arch4Sm80ELb1ELb0ELb1ELb1ELb0ELb0ELb0ELb0ELi2ELi4ELi4ELi4ELb0EEENS1_21CollectiveEpilogueBwdISA_SB_SD_Li256ELb1ELb0ELi2EEENS1_25SingleTileBwdLPTSchedulerILb1ELi128ELb0EEEEEEEEEvNT_6ParamsE$_ZN4cute3eso3ESOILb1ELb0EJNS_10UnderscoreEiiEEC2ERKS2_RKiS7_) ;  /* 0xfffee94000007944 */ /* 0x026fea0003c3ffff */
[----:B------:R-:W-:Y:S01]  /*1a510*/  MOV R67, R23 ;  /* 0x0000001700437202 */ /* 0x000fe20000000f00 */
[----:B-1----:R-:W2:Y:S01]  /*1a520*/  LDL.64 R2, [R1+0x758] ;  /* 0x0007580001027983 */ /* 0x002ea20000100a00 */
[----:B------:R-:W-:Y:S01]  /*1a530*/  MOV R4, 0x1a570 ;  /* 0x0001a57000047802 */ /* 0x000fe20000000f00 */
[----:B--2---:R-:W-:Y:S04]  /*1a540*/  IMAD R3, R3, 0x2, R2 ;  /* 0x0000000203037824 */ /* 0x004fe800078e0202 */
[----:B------:R-:W-:Y:S02]  /*1a550*/  IMAD.SHL.U32 R3, R3, 0x4, RZ ;  /* 0x0000000403037824 */ /* 0x000fe400078e00ff */
[----:B------:R-:W-:Y:S05]  /*1a560*/  CALL.REL.NOINC `($_ZN7cutlass13device_kernelIN5flash19enable_sm80_to_sm89INS1_16FlashAttnBwdSm80INS1_25CollectiveMainloopBwdSm80ILi2ELi2EN4cute5tupleIJNS5_1CILi128EEES8_NS7_ILi64EEEEEENS_10bfloat16_tEfNS_4arch4Sm80ELb1ELb0ELb1ELb1ELb0ELb0ELb0ELb0ELi2ELi4ELi4ELi4ELb0EEENS1_21CollectiveEpilogueBwdISA_SB_SD_Li256ELb1ELb0ELi2EEENS1_25SingleTileBwdLPTSchedulerILb1ELi128ELb0EEEEEEEEEvNT_6ParamsE$_ZN4cute3eso3ESOILb1ELb0EJNS_6LayoutINS_5tupleIJNS3_IJNS_1CILi2EEES5_EEEEEENS3_IJNS3_IJNS4_ILi1EEES5_EEEEEEEEiEEC2ERKSB_RKi) ;  /* 0xffff094000007944 */ /* 0x000fea0003c3ffff */
[----:B------:R-:W-:Y:S01]  /*1a570*/  MOV R4, 0x1a5d0 ;  /* 0x0001a5d000047802 */ /* 0x000fe20000000f00 */
[----:B-1----:R-:W2:Y:S01]  /*1a580*/  LDL R3, [R1+0x758] ;  /* 0x0007580001037983 */ /* 0x002ea20000100800 */
[----:B------:R-:W-:Y:S01]  /*1a590*/  IMAD.MOV.U32 R2, RZ, RZ, R23 ;  /* 0x000000ffff027224 */ /* 0x000fe200078e0017 */
[C---:B--2---:R-:W-:Y:S04]  /*1a5a0*/  LEA R8, P0, R3.reuse, R46, 0x2 ;  /* 0x0000002e03087211 */ /* 0x044fe800078010ff */
[----:B------:R-:W-:Y:S04]  /*1a5b0*/  LEA.HI.X.SX32 R3, R3, R47, 0x2, P0 ;  /* 0x0000002f03037211 */ /* 0x000fe800000f16ff */
[----:B------:R-:W-:Y:S05]  /*1a5c0*/  CALL.REL.NOINC `($_ZN7cutlass13device_kernelIN5flash19enable_sm80_to_sm89INS1_16FlashAttnBwdSm80INS1_25CollectiveMainloopBwdSm80ILi2ELi2EN4cute5tupleIJNS5_1CILi128EEES8_NS7_ILi64EEEEEENS_10bfloat16_tEfNS_4arch4Sm80ELb1ELb0ELb1ELb1ELb0ELb0ELb0ELb0ELi2ELi4ELi4ELi4ELb0EEENS1_21CollectiveEpilogueBwdISA_SB_SD_Li256ELb1ELb0ELi2EEENS1_25SingleTileBwdLPTSchedulerILb1ELi128ELb0EEEEEEEEEvNT_6ParamsE$_ZN4cute3eso3ESOILb1ELb0EJNS_6LayoutINS_5tupleIJNS3_IJNS_1CILi2EEES5_EEEEEENS3_IJNS3_IJNS4_ILi1EEES5_EEEEEEEENS_10ViewEngineIPfEEEEC2ERKSB_RKSE_) ;  /* 0xffff089000007944 */ /* 0x000fea0003c3ffff */
[----:B------:R-:W-:Y:S01]  /*1a5d0*/  MOV R3, R80 ;  /* 0x0000005000037202 */ /* 0x000fe20000000f00 */
[----:B-1----:R1:W5:Y:S01]  /*1a5e0*/  LDL.64 R8, [R1+0x758] ;  /* 0x0007580001087983 */ /* 0x0023620000100a00 */
[----:B------:R-:W-:Y:S01]  /*1a5f0*/  MOV R10, 0x1a620 ;  /* 0x0001a620000a7802 */ /* 0x000fe20000000f00 */
[----:B------:R-:W-:Y:S02]  /*1a600*/  IMAD.MOV.U32 R2, RZ, RZ, R23 ;  /* 0x000000ffff027224 */ /* 0x000fe400078e0017 */
[----:B-1---5:R-:W-:Y:S05]  /*1a610*/  CALL.REL.NOINC `($_ZN7cutlass13device_kernelIN5flash19enable_sm80_to_sm89INS1_16FlashAttnBwdSm80INS1_25CollectiveMainloopBwdSm80ILi2ELi2EN4cute5tupleIJNS5_1CILi128EEES8_NS7_ILi64EEEEEENS_10bfloat16_tEfNS_4arch4Sm80ELb1ELb0ELb1ELb1ELb0ELb0ELb0ELb0ELi2ELi4ELi4ELi4ELb0EEENS1_21CollectiveEpilogueBwdISA_SB_SD_Li256ELb1ELb0ELi2EEENS1_25SingleTileBwdLPTSchedulerILb1ELi128ELb0EEEEEEEEEvNT_6ParamsE$_ZN4cute3eso3ESOILb1ELb0EJNS_10UnderscoreEiEEC2ERKS2_RKi) ;  /* 0xfffee7f000007944 */ /* 0x022fea0003c3ffff */
[----:B------:R-:W-:Y:S01]  /*1a620*/  MOV R4, 0x1a670 ;  /* 0x0001a67000047802 */ /* 0x000fe20000000f00 */
[----:B-1----:R-:W2:Y:S01]  /*1a630*/  LDL R3, [R1+0x758] ;  /* 0x0007580001037983 */ /* 0x002ea20000100800 */
[----:B------:R-:W-:Y:S01]  /*1a640*/  IMAD.MOV.U32 R67, RZ, RZ, R23 ;  /* 0x000000ffff437224 */ /* 0x000fe200078e0017 */
[----:B--2---:R-:W-:Y:S02]  /*1a650*/  SHF.L.U32 R3, R3, 0x3, RZ ;  /* 0x0000000303037819 */ /* 0x004fe400000006ff */
[----:B------:R-:W-:Y:S05]  /*1a660*/  CALL.REL.NOINC `($_ZN7cutlass13device_kernelIN5flash19enable_sm80_to_sm89INS1_16FlashAttnBwdSm80INS1_25CollectiveMainloopBwdSm80ILi2ELi2EN4cute5tupleIJNS5_1CILi128EEES8_NS7_ILi64EEEEEENS_10bfloat16_tEfNS_4arch4Sm80ELb1ELb0ELb1ELb1ELb0ELb0ELb0ELb0ELi2ELi4ELi4ELi4ELb0EEENS1_21CollectiveEpilogueBwdISA_SB_SD_Li256ELb1ELb0ELi2EEENS1_25SingleTileBwdLPTSchedulerILb1ELi128ELb0EEEEEEEEEvNT_6ParamsE$_ZN4cute3eso3ESOILb1ELb0EJNS_6LayoutINS_5tupleIJNS3_IJNS_1CILi2EEES5_S5_EEEEEENS3_IJNS3_IJNS4_ILi1EEES5_NS4_ILi4EEEEEEEEEEEiEEC2ERKSC_RKi) ;  /* 0xffff0c5000007944 */ /* 0x000fea0003c3ffff */
[----:B------:R-:W-:Y:S01]  /*1a670*/  MOV R4, 0x1a6d0 ;  /* 0x0001a6d000047802 */ /* 0x000fe20000000f00 */
[----:B-1----:R-:W2:Y:S01]  /*1a680*/  LDL R3, [R1+0x758] ;  /* 0x0007580001037983 */ /* 0x002ea20000100800 */
[----:B------:R-:W-:Y:S01]  /*1a690*/  IMAD.MOV.U32 R67, RZ, RZ, R23 ;  /* 0x000000ffff437224 */ /* 0x000fe200078e0017 */
[C---:B--2---:R-:W-:Y:S04]  /*1a6a0*/  LEA R6, P0, R3.reuse, R58, 0x1 ;  /* 0x0000003a03067211 */ /* 0x044fe800078008ff */
[----:B------:R-:W-:Y:S04]  /*1a6b0*/  LEA.HI.X.SX32 R3, R3, R59, 0x1, P0 ;  /* 0x0000003b03037211 */ /* 0x000fe800000f0eff */
[----:B------:R-:W-:Y:S05]  /*1a6c0*/  CALL.REL.NOINC `($_ZN7cutlass13device_kernelIN5flash19enable_sm80_to_sm89INS1_16FlashAttnBwdSm80INS1_25CollectiveMainloopBwdSm80ILi2ELi2EN4cute5tupleIJNS5_1CILi128EEES8_NS7_ILi64EEEEEENS_10bfloat16_tEfNS_4arch4Sm80ELb1ELb0ELb1ELb1ELb0ELb0ELb0ELb0ELi2ELi4ELi4ELi4ELb0EEENS1_21CollectiveEpilogueBwdISA_SB_SD_Li256ELb1ELb0ELi2EEENS1_25SingleTileBwdLPTSchedulerILb1ELi128ELb0EEEEEEEEEvNT_6ParamsE$_ZN4cute3eso3ESOILb1ELb0EJNS_6LayoutINS_5tupleIJNS3_IJNS_1CILi2EEES5_S5_EEEEEENS3_IJNS3_IJNS4_ILi1EEES5_NS4_ILi4EEEEEEEEEEENS_10ViewEngineIPN7cutlass10bfloat16_tEEEEEC2ERKSC_RKSH_) ;  /* 0xffff0ba000007944 */ /* 0x000fea0003c3ffff */
[----:B------:R-:W-:Y:S01]  /*1a6d0*/  MOV R3, R56 ;  /* 0x0000003800037202 */ /* 0x000fe20000000f00 */
[----:B------:R2:W5:Y:S01]  /*1a6e0*/  LDL.64 R12, [R1+0x758] ;  /* 0x00075800010c7983 */ /* 0x0005620000100a00 */
[----:B------:R-:W-:Y:S01]  /*1a6f0*/  MOV R10, 0x1a720 ;  /* 0x0001a720000a7802 */ /* 0x000fe20000000f00 */
[----:B-1----:R-:W-:Y:S02]  /*1a700*/  IMAD.MOV.U32 R2, RZ, RZ, R23 ;  /* 0x000000ffff027224 */ /* 0x002fe400078e0017 */
[----:B--2--5:R-:W-:Y:S05]  /*1a710*/  CALL.REL.NOINC `($_ZN7cutlass13device_kernelIN5flash19enable_sm80_to_sm89INS1_16FlashAttnBwdSm80INS1_25CollectiveMainloopBwdSm80ILi2ELi2EN4cute5tupleIJNS5_1CILi128EEES8_NS7_ILi64EEEEEENS_10bfloat16_tEfNS_4arch4Sm80ELb1ELb0ELb1ELb1ELb0ELb0ELb0ELb0ELi2ELi4ELi4ELi4ELb0EEENS1_21CollectiveEpilogueBwdISA_SB_SD_Li256ELb1ELb0ELi2EEENS1_25SingleTileBwdLPTSchedulerILb1ELi128ELb0EEEEEEEEEvNT_6ParamsE$_ZN4cute3eso3ESOILb1ELb0EJNS_10UnderscoreEiEEC2ERKS2_RKi) ;  /* 0xfffee6f000007944 */ /* 0x024fea0003c3ffff */
[----:B------:R-:W-:Y:S01]  /*1a720*/  MOV R4, 0x1a770 ;  /* 0x0001a77000047802 */ /* 0x000fe20000000f00 */
[----:B-1----:R-:W2:Y:S01]  /*1a730*/  LDL R3, [R1+0x758] ;  /* 0x0007580001037983 */ /* 0x002ea20000100800 */
[----:B------:R-:W-:Y:S01]  /*1a740*/  IMAD.MOV.U32 R67, RZ, RZ, R23 ;  /* 0x000000ffff437224 */ /* 0x000fe200078e0017 */
[----:B--2---:R-:W-:Y:S02]  /*1a750*/  SHF.L.U32 R3, R3, 0x2, RZ ;  /* 0x0000000203037819 */ /* 0x004fe400000006ff */
[----:B------:R-:W-:Y:S05]  /*1a760*/  CALL.REL.NOINC `($_ZN7cutlass13device_kernelIN5flash19enable_sm80_to_sm89INS1_16FlashAttnBwdSm80INS1_25CollectiveMainloopBwdSm80ILi2ELi2EN4cute5tupleIJNS5_1CILi128EEES8_NS7_ILi64EEEEEENS_10bfloat16_tEfNS_4arch4Sm80ELb1ELb0ELb1ELb1ELb0ELb0ELb0ELb0ELi2ELi4ELi4ELi4ELb0EEENS1_21CollectiveEpilogueBwdISA_SB_SD_Li256ELb1ELb0ELi2EEENS1_25SingleTileBwdLPTSchedulerILb1ELi128ELb0EEEEEEEEEvNT_6ParamsE$_ZN4cute3eso3ESOILb1ELb0EJNS_6LayoutINS_5tupleIJNS3_IJNS_1CILi2EEES5_EEEEEENS3_IJNS3_IJNS4_ILi1EEES5_EEEEEEEEiEEC2ERKSB_RKi) ;  /* 0xffff074000007944 */ /* 0x000fea0003c3ffff */
[----:B------:R-:W-:Y:S01]  /*1a770*/  MOV R4, 0x1a7d0 ;  /* 0x0001a7d000047802 */ /* 0x000fe20000000f00 */
[----:B-1----:R-:W2:Y:S01]  /*1a780*/  LDL R3, [R1+0x758] ;  /* 0x0007580001037983 */ /* 0x002ea20000100800 */
[----:B------:R-:W-:Y:S01]  /*1a790*/  IMAD.MOV.U32 R67, RZ, RZ, R23 ;  /* 0x000000ffff437224 */ /* 0x000fe200078e0017 */
[C---:B--2---:R-:W-:Y:S04]  /*1a7a0*/  LEA R6, P0, R3.reuse, R60, 0x1 ;  /* 0x0000003c03067211 */ /* 0x044fe800078008ff */
[----:B------:R-:W-:Y:S04]  /*1a7b0*/  LEA.HI.X.SX32 R3, R3, R61, 0x1, P0 ;  /* 0x0000003d03037211 */ /* 0x000fe800000f0eff */
[----:B------:R-:W-:Y:S05]  /*1a7c0*/  CALL.REL.NOINC `($_ZN7cutlass13device_kernelIN5flash19enable_sm80_to_sm89INS1_16FlashAttnBwdSm80INS1_25CollectiveMainloopBwdSm80ILi2ELi2EN4cute5tupleIJNS5_1CILi128EEES8_NS7_ILi64EEEEEENS_10bfloat16_tEfNS_4arch4Sm80ELb1ELb0ELb1ELb1ELb0ELb0ELb0ELb0ELi2ELi4ELi4ELi4ELb0EEENS1_21CollectiveEpilogueBwdISA_SB_SD_Li256ELb1ELb0ELi2EEENS1_25SingleTileBwdLPTSchedulerILb1ELi128ELb0EEEEEEEEEvNT_6ParamsE$_ZN4cute3eso3ESOILb1ELb0EJNS_6LayoutINS_5tupleIJNS3_IJNS_1CILi2EEES5_EEEEEENS3_IJNS3_IJNS4_ILi1EEES5_EEEEEEEENS_10ViewEngineIPN7cutlass10bfloat16_tEEEEEC2ERKSB_RKSG_) ;  /* 0xffff064000007944 */ /* 0x000fea0003c3ffff */
[----:B------:R-:W-:Y:S01]  /*1a7d0*/  MOV R79, R22 ;  /* 0x00000016004f7202 */ /* 0x000fe20000000f00 */
[----:B------:R2:W5:Y:S01]  /*1a7e0*/  LDL.64 R10, [R1+0x758] ;  /* 0x00075800010a7983 */ /* 0x0005620000100a00 */
[----:B------:R-:W-:Y:S01]  /*1a7f0*/  MOV R78, 0x1a820 ;  /* 0x0001a820004e7802 */ /* 0x000fe20000000f00 */
[----:B------:R-:W-:Y:S02]  /*1a800*/  IMAD.MOV.U32 R81, RZ, RZ, R23 ;  /* 0x000000ffff517224 */ /* 0x000fe400078e0017 */
        /* <DEDUP_REMOVED lines=12> */
[----:B------:R-:W-:Y:S05]  /*1a8d0*/  CALL.REL.NOINC `($_ZN7cutlass13device_kernelIN5flash19enable_sm80_to_sm89INS1_16FlashAttnBwdSm80INS1_25CollectiveMainloopBwdSm80ILi2ELi2EN4cute5tupleIJNS5_1CILi128EEES8_NS7_ILi64EEEEEENS_10bfloat16_tEfNS_4arch4Sm80ELb1ELb0ELb1ELb1ELb0ELb0ELb0ELb0ELi2ELi4ELi4ELi4ELb0EEENS1_21CollectiveEpilogueBwdISA_SB_SD_Li256ELb1ELb0ELi2EEENS1_25SingleTileBwdLPTSchedulerILb1ELi128ELb0EEEEEEEEEvNT_6ParamsE$_ZN4cute3eso3ESOILb1ELb0EJNS_6LayoutINS_5tupleIJNS3_IJNS_1CILi2EEES5_EEEEEENS3_IJNS3_IJNS4_ILi1EEES5_EEEEEEEENS_10ViewEngineIPKfEEEEC2ERKSB_RKSF_) ;  /* 0xffff04e000007944 */ /* 0x000fea0003c3ffff */
[----:B------:R-:W-:Y:S01]  /*1a8e0*/  MOV R67, R23 ;  /* 0x0000001700437202 */ /* 0x000fe20000000f00 */
[----:B-1----:R1:W5:Y:S01]  /*1a8f0*/  LDL.64 R6, [R1+0x758] ;  /* 0x0007580001067983 */ /* 0x0023620000100a00 */
[----:B------:R-:W-:Y:S03]  /*1a900*/  MOV R4, 0x1a920 ;  /* 0x0001a92000047802 */ /* 0x000fe60000000f00 */
[----:B-1---5:R-:W-:Y:S05]  /*1a910*/  CALL.REL.NOINC `($_ZN7cutlass13device_kernelIN5flash19enable_sm80_to_sm89INS1_16FlashAttnBwdSm80INS1_25CollectiveMainloopBwdSm80ILi2ELi2EN4cute5tupleIJNS5_1CILi128EEES8_NS7_ILi64EEEEEENS_10bfloat16_tEfNS_4arch4Sm80ELb1ELb0ELb1ELb1ELb0ELb0ELb0ELb0ELi2ELi4ELi4ELi4ELb0EEENS1_21CollectiveEpilogueBwdISA_SB_SD_Li256ELb1ELb0ELi2EEENS1_25SingleTileBwdLPTSchedulerILb1ELi128ELb0EEEEEEEEEvNT_6ParamsE$_ZN4cute3eso3ESOILb1ELb0EJNS_6LayoutINS_5tupleIJNS3_IJNS_1CILi1EEENS4_ILi2EEES6_EEEEEENS3_IJNS3_IJS5_S5_S6_EEEEEEEENS_10ViewEngineIPjEEEEC2ERKSB_RKSE_) ;  /* 0xffff032000007944 */ /* 0x022fea0003c3ffff */
[----:B-1----:R-:W-:Y:S01]  /*1a920*/  MOV R2, R23 ;  /* 0x0000001700027202 */ /* 0x002fe20000000f00 */
[----:B------:R1:W5:Y:S01]  /*1a930*/  LDL.64 R14, [R1+0x758] ;  /* 0x00075800010e7983 */ /* 0x0003620000100a00 */
[----:B------:R-:W-:Y:S01]  /*1a940*/  MOV R4, 0x1a970 ;  /* 0x0001a97000047802 */ /* 0x000fe20000000f00 */
[----:B------:R-:W-:Y:S02]  /*1a950*/  IMAD.MOV.U32 R3, RZ, RZ, R11 ;  /* 0x000000ffff037224 */ /* 0x000fe400078e000b */
[----:B-1---5:R-:W-:Y:S05]  /*1a960*/  CALL.REL.NOINC `($_ZN7cutlass13device_kernelIN5flash19enable_sm80_to_sm89INS1_16FlashAttnBwdSm80INS1_25CollectiveMainloopBwdSm80ILi2ELi2EN4cute5tupleIJNS5_1CILi128EEES8_NS7_ILi64EEEEEENS_10bfloat16_tEfNS_4arch4Sm80ELb1ELb0ELb1ELb1ELb0ELb0ELb0ELb0ELi2ELi4ELi4ELi4ELb0EEENS1_21CollectiveEpilogueBwdISA_SB_SD_Li256ELb1ELb0ELi2EEENS1_25SingleTileBwdLPTSchedulerILb1ELi128ELb0EEEEEEEEEvNT_6ParamsE$_ZN4cute3eso3ESOILb1ELb0EJNS_6LayoutINS_5tupleIJNS3_IJNS_1CILi1EEENS4_ILi2EEEEEEEEENS3_IJNS3_IJS5_S5_EEEEEEEENS_10ViewEngineIPjEEEEC2ERKSB_RKSE_) ;  /* 0xffff01c000007944 */ /* 0x022fea0003c3ffff */
[----:B-1----:R-:W-:Y:S01]  /*1a970*/  MOV R2, R23 ;  /* 0x0000001700027202 */ /* 0x002fe20000000f00 */
[----:B------:R1:W5:Y:S01]  /*1a980*/  LDL.64 R16, [R1+0x758] ;  /* 0x0007580001107983 */ /* 0x0003620000100a00 */
[----:B------:R-:W-:Y:S01]  /*1a990*/  MOV R4, 0x1a9c0 ;  /* 0x0001a9c000047802 */ /* 0x000fe20000000f00 */
[----:B------:R-:W-:Y:S02]  /*1a9a0*/  IMAD.MOV.U32 R3, RZ, RZ, R9 ;  /* 0x000000ffff037224 */ /* 0x000fe400078e0009 */
[----:B-1---5:R-:W-:Y:S05]  /*1a9b0*/  CALL.REL.NOINC `($_ZN7cutlass13device_kernelIN5flash19enable_sm80_to_sm89INS1_16FlashAttnBwdSm80INS1_25CollectiveMainloopBwdSm80ILi2ELi2EN4cute5tupleIJNS5_1CILi128EEES8_NS7_ILi64EEEEEENS_10bfloat16_tEfNS_4arch4Sm80ELb1ELb0ELb1ELb1ELb0ELb0ELb0ELb0ELi2ELi4ELi4ELi4ELb0EEENS1_21CollectiveEpilogueBwdISA_SB_SD_Li256ELb1ELb0ELi2EEENS1_25SingleTileBwdLPTSchedulerILb1ELi128ELb0EEEEEEEEEvNT_6ParamsE$_ZN4cute3eso3ESOILb1ELb0EJNS_6LayoutINS_5tupleIJNS3_IJNS_1CILi2EEES5_EEEEEENS3_IJNS3_IJNS4_ILi1EEES5_EEEEEEEENS_10ViewEngineIPfEEEEC2ERKSB_RKSE_) ;  /* 0xffff04a000007944 */ /* 0x022fea0003c3ffff */
[----:B-1----:R-:W-:Y:S01]  /*1a9c0*/  MOV R2, R23 ;  /* 0x0000001700027202 */ /* 0x002fe20000000f00 */
[----:B------:R1:W5:Y:S01]  /*1a9d0*/  LDL.64 R62, [R1+0x758] ;  /* 0x00075800013e7983 */ /* 0x0003620000100a00 */
[----:B------:R-:W-:Y:S01]  /*1a9e0*/  MOV R4, 0x1aa10 ;  /* 0x0001aa1000047802 */ /* 0x000fe20000000f00 */
[----:B------:R-:W-:Y:S02]  /*1a9f0*/  IMAD.MOV.U32 R3, RZ, RZ, R7 ;  /* 0x000000ffff037224 */ /* 0x000fe400078e0007 */
[----:B-1---5:R-:W-:Y:S05]  /*1aa00*/  CALL.REL.NOINC `($_ZN7cutlass13device_kernelIN5flash19enable_sm80_to_sm89INS1_16FlashAttnBwdSm80INS1_25CollectiveMainloopBwdSm80ILi2ELi2EN4cute5tupleIJNS5_1CILi128EEES8_NS7_ILi64EEEEEENS_10bfloat16_tEfNS_4arch4Sm80ELb1ELb0ELb1ELb1ELb0ELb0ELb0ELb0ELi2ELi4ELi4ELi4ELb0EEENS1_21CollectiveEpilogueBwdISA_SB_SD_Li256ELb1ELb0ELi2EEENS1_25SingleTileBwdLPTSchedulerILb1ELi128ELb0EEEEEEEEEvNT_6ParamsE$_ZN4cute3eso3ESOILb1ELb0EJNS_6LayoutINS_5tupleIJNS3_IJNS_1CILi2EEES5_EEEEEENS3_IJNS3_IJNS4_ILi1EEES5_EEEEEEEENS_10ViewEngineIPKfEEEEC2ERKSB_RKSF_) ;  /* 0xffff03b000007944 */ /* 0x022fea0003c3ffff */
        /* <DEDUP_REMOVED lines=24> */
[----:B-1----:R-:W-:Y:S05]  /*1ab90*/  CALL.REL.NOINC `($_ZN7cutlass13device_kernelIN5flash19enable_sm80_to_sm89INS1_16FlashAttnBwdSm80INS1_25CollectiveMainloopBwdSm80ILi2ELi2EN4cute5tupleIJNS5_1CILi128EEES8_NS7_ILi64EEEEEENS_10bfloat16_tEfNS_4arch4Sm80ELb1ELb0ELb1ELb1ELb0ELb0ELb0ELb0ELi2ELi4ELi4ELi4ELb0EEENS1_21CollectiveEpilogueBwdISA_SB_SD_Li256ELb1ELb0ELi2EEENS1_25SingleTileBwdLPTSchedulerILb1ELi128ELb0EEEEEEEEEvNT_6ParamsE$_ZN4cute3eso3ESOILb1ELb0EJNS_10UnderscoreEiiEEC2ERKS2_RKiS7_) ;  /* 0xfffee2b000007944 */ /* 0x002fea0003c3ffff */
        /* <DEDUP_REMOVED lines=642> */
[----:B------:R-:W-:Y:S02]  /*1d3c0*/  MOV R3, 0x1 ;  /* 0x0000000100037802 */ /* 0x000fe40000000f00 */
        /* <DEDUP_REMOVED lines=18> */
.L_x_2773:
        /* <DEDUP_REMOVED lines=771> */
.L_x_2774:
        /* <DEDUP_REMOVED lines=222> */
[----:B------:R-:W-:Y:S05]  /*21300*/  CALL.REL.NOINC `($_ZN7cutlass13device_kernelIN5flash19enable_sm80_to_sm89INS1_16FlashAttnBwdSm80INS1_25CollectiveMainloopBwdSm80ILi2ELi2EN4cute5tupleIJNS5_1CILi128EEES8_NS7_ILi64EEEEEENS_10bfloat16_tEfNS_4arch4Sm80ELb1ELb0ELb1ELb1ELb0ELb0ELb0ELb0ELi2ELi4ELi4ELi4ELb0EEENS1_21CollectiveEpilogueBwdISA_SB_SD_Li256ELb1ELb0ELi2EEENS1_25SingleTileBwdLPTSchedulerILb1ELi128ELb0EEEEEEEEEvNT_6ParamsE$_ZN4cute3eso3ESOILb1ELb0EJNS_10UnderscoreES2_iEEC2ERKS2_S5_RKi) ;  /* 0xfffe7ac000007944 */ /* 0x000fea0003c3ffff */
        /* <DEDUP_REMOVED lines=37> */
.L_x_2775:
        /* <DEDUP_REMOVED lines=220> */
[----:B-----5:R-:W-:Y:S05]  /*22320*/  CALL.REL.NOINC `($_ZN7cutlass13device_kernelIN5flash19enable_sm80_to_sm89INS1_16FlashAttnBwdSm80INS1_25CollectiveMainloopBwdSm80ILi2ELi2EN4cute5tupleIJNS5_1CILi128EEES8_NS7_ILi64EEEEEENS_10bfloat16_tEfNS_4arch4Sm80ELb1ELb0ELb1ELb1ELb0ELb0ELb0ELb0ELi2ELi4ELi4ELi4ELb0EEENS1_21CollectiveEpilogueBwdISA_SB_SD_Li256ELb1ELb0ELi2EEENS1_25SingleTileBwdLPTSchedulerILb1ELi128ELb0EEEEEEEEEvNT_6ParamsE$_ZN4cute8smem_ptrIPfECI1NS_12iter_adaptorIS1_S2_EEES1_) ;  /* 0xfffea72000007944 */ /* 0x020fea0003c3ffff */
[----:B-1----:R1:W5:Y:S01]  /*22330*/  LDL.64 R2, [R1+0x758] ;  /* 0x0007580001027983 */ /* 0x0023620000100a00 */
[----:B------:R-:W-:-:S03]  /*22340*/  MOV R8, 0x22360 ;  /* 0x0002236000087802 */ /* 0x000fc60000000f00 */
[----:B-1---5:R-:W-:Y:S05]  /*22350*/  CALL.REL.NOINC `($_ZN7cutlass13device_kernelIN5flash19enable_sm80_to_sm89INS1_16FlashAttnBwdSm80INS1_25CollectiveMainloopBwdSm80ILi2ELi2EN4cute5tupleIJNS5_1CILi128EEES8_NS7_ILi64EEEEEENS_10bfloat16_tEfNS_4arch4Sm80ELb1ELb0ELb1ELb1ELb0ELb0ELb0ELb0ELi2ELi4ELi4ELi4ELb0EEENS1_21CollectiveEpilogueBwdISA_SB_SD_Li256ELb1ELb0ELi2EEENS1_25SingleTileBwdLPTSchedulerILb1ELi128ELb0EEEEEEEEEvNT_6ParamsE$_ZN4cute3eso3ESOILb1ELb0EJNS_6LayoutINS_5tupleIJNS3_IJNS_1CILi2EEES5_EEEEEENS3_IJNS3_IJNS4_ILi8EEENS4_ILi64EEEEEEEEEEENS_10ViewEngineINS_8smem_ptrIPfEEEEEEC2ERKSC_RKSH_) ;  /* 0xfffe8b9000007944 */ /* 0x022fea0003c3ffff */
        /* <DEDUP_REMOVED lines=9> */
[----:B--2--5:R-:W-:Y:S05]  /*223f0*/  CALL.REL.NOINC `($_ZN7cutlass13device_kernelIN5flash19enable_sm80_to_sm89INS1_16FlashAttnBwdSm80INS1_25CollectiveMainloopBwdSm80ILi2ELi2EN4cute5tupleIJNS5_1CILi128EEES8_NS7_ILi64EEEEEENS_10bfloat16_tEfNS_4arch4Sm80ELb1ELb0ELb1ELb1ELb0ELb0ELb0ELb0ELi2ELi4ELi4ELi4ELb0EEENS1_21CollectiveEpilogueBwdISA_SB_SD_Li256ELb1ELb0ELi2EEENS1_25SingleTileBwdLPTSchedulerILb1ELi128ELb0EEEEEEEEEvNT_6ParamsE$_ZN4cute3eso3ESOILb1ELb0EJNS_10UnderscoreEiEEC2ERKS2_RKi) ;  /* 0xfffe6a1000007944 */ /* 0x024fea0003c3ffff */
[----:B-1----:R-:W2:Y:S01]  /*22400*/  LDL R3, [R1+0x758] ;  /* 0x0007580001037983 */ /* 0x002ea20000100800 */
[----:B------:R-:W-:Y:S02]  /*22410*/  MOV R6, 0x22440 ;  /* 0x0002244000067802 */ /* 0x000fe40000000f00 */
[----:B--2---:R-:W-:Y:S02]  /*22420*/  SHF.L.U32 R3, R3, 0x7, RZ ;  /* 0x0000000703037819 */ /* 0x004fe400000006ff */
[----:B------:R-:W-:Y:S05]  /*22430*/  CALL.REL.NOINC `($_ZN7cutlass13device_kernelIN5flash19enable_sm80_to_sm89INS1_16FlashAttnBwdSm80INS1_25CollectiveMainloopBwdSm80ILi2ELi2EN4cute5tupleIJNS5_1CILi128EEES8_NS7_ILi64EEEEEENS_10bfloat16_tEfNS_4arch4Sm80ELb1ELb0ELb1ELb1ELb0ELb0ELb0ELb0ELi2ELi4ELi4ELi4ELb0EEENS1_21CollectiveEpilogueBwdISA_SB_SD_Li256ELb1ELb0ELi2EEENS1_25SingleTileBwdLPTSchedulerILb1ELi128ELb0EEEEEEEEEvNT_6ParamsE$_ZN4cute3eso3ESOILb1ELb0EJNS_6LayoutINS_5tupleIJNS3_IJNS_1CILi2EEES5_EEEEEENS3_IJNS3_IJNS4_ILi8EEENS4_ILi64EEEEEEEEEEEiEEC2ERKSC_RKi) ;  /* 0xfffe8af000007944 */ /* 0x000fea0003c3ffff */
[----:B------:R-:W-:Y:S01]  /*22440*/  ULDC.64 UR4, c[0x0][0x118] ;  /* 0x0000460000047ab9 */ /* 0x000fe20000000a00 */
[----:B-1----:R-:W2:Y:S04]  /*22450*/  LDL R2, [R1+0x758] ;  /* 0x0007580001027983 */ /* 0x002ea80000100800 */
[----:B------:R-:W2:Y:S01]  /*22460*/  LD.E.64 R12, [R12.64] ;  /* 0x000000040c0c7980 */ /* 0x000ea2000c101b00 */
[----:B------:R-:W-:-:S02]  /*22470*/  MOV R6, R23 ;  /* 0x0000001700067202 */ /* 0x000fc40000000f00 */
[----:B------:R-:W-:Y:S01]  /*22480*/  MOV R8, 0x224b0 ;  /* 0x000224b000087802 */ /* 0x000fe20000000f00 */
[----:B--2---:R-:W-:-:S04]  /*22490*/  IMAD.WIDE R2, R2, 0x4, R12 ;  /* 0x0000000402027825 */ /* 0x004fc800078e020c */
[----:B------:R-:W-:Y:S05]  /*224a0*/  CALL.REL.NOINC `($_ZN7cutlass13device_kernelIN5flash19enable_sm80_to_sm89INS1_16FlashAttnBwdSm80INS1_25CollectiveMainloopBwdSm80ILi2ELi2EN4cute5tupleIJNS5_1CILi128EEES8_NS7_ILi64EEEEEENS_10bfloat16_tEfNS_4arch4Sm80ELb1ELb0ELb1ELb1ELb0ELb0ELb0ELb0ELi2ELi4ELi4ELi4ELb0EEENS1_21CollectiveEpilogueBwdISA_SB_SD_Li256ELb1ELb0ELi2EEENS1_25SingleTileBwdLPTSchedulerILb1ELi128ELb0EEEEEEEEEvNT_6ParamsE$_ZN4cute8smem_ptrIPfECI1NS_12iter_adaptorIS1_S2_EEES1_) ;  /* 0xfffea5a000007944 */ /* 0x000fea0003c3ffff */
[----:B-1----:R1:W5:Y:S01]  /*224b0*/  LDL.64 R2, [R1+0x758] ;  /* 0x0007580001027983 */ /* 0x0023620000100a00 */
[----:B------:R-:W-:-:S03]  /*224c0*/  MOV R8, 0x224e0 ;  /* 0x000224e000087802 */ /* 0x000fc60000000f00 */
[----:B-1---5:R-:W-:Y:S05]  /*224d0*/  CALL.REL.NOINC `($_ZN7cutlass13device_kernelIN5flash19enable_sm80_to_sm89INS1_16FlashAttnBwdSm80INS1_25CollectiveMainloopBwdSm80ILi2ELi2EN4cute5tupleIJNS5_1CILi128EEES8_NS7_ILi64EEEEEENS_10bfloat16_tEfNS_4arch4Sm80ELb1ELb0ELb1ELb1ELb0ELb0ELb0ELb0ELi2ELi4ELi4ELi4ELb0EEENS1_21CollectiveEpilogueBwdISA_SB_SD_Li256ELb1ELb0ELi2EEENS1_25SingleTileBwdLPTSchedulerILb1ELi128ELb0EEEEEEEEEvNT_6ParamsE$_ZN4cute3eso3ESOILb1ELb0EJNS_6LayoutINS_5tupleIJNS3_IJNS_1CILi2EEES5_EEEEEENS3_IJNS3_IJNS4_ILi8EEENS4_ILi64EEEEEEEEEEENS_10ViewEngineINS_8smem_ptrIPfEEEEEEC2ERKSC_RKSH_) ;  /* 0xfffe8a1000007944 */ /* 0x022fea0003c3ffff */
[----:B-1----:R1:W5:Y:S01]  /*224e0*/  LDL.64 R2, [R1+0x758] ;  /* 0x0007580001027983 */ /* 0x0023620000100a00 */
[----:B------:R-:W-:Y:S02]  /*224f0*/  MOV R9, R5 ;  /* 0x0000000500097202 */ /* 0x000fe40000000f00 */
[----:B------:R-:W-:Y:S02]  /*22500*/  MOV R6, 0x22520 ;  /* 0x0002252000067802 */ /* 0x000fe40000000f00 */
[----:B-1---5:R-:W-:Y:S05]  /*22510*/  CALL.REL.NOINC `($_ZN7cutlass13device_kernelIN5flash19enable_sm80_to_sm89INS1_16FlashAttnBwdSm80INS1_25CollectiveMainloopBwdSm80ILi2ELi2EN4cute5tupleIJNS5_1CILi128EEES8_NS7_ILi64EEEEEENS_10bfloat16_tEfNS_4arch4Sm80ELb1ELb0ELb1ELb1ELb0ELb0ELb0ELb0ELi2ELi4ELi4ELi4ELb0EEENS1_21CollectiveEpilogueBwdISA_SB_SD_Li256ELb1ELb0ELi2EEENS1_25SingleTileBwdLPTSchedulerILb1ELi128ELb0EEEEEEEEEvNT_6ParamsE$_ZN4cute3eso3ESOILb1ELb0EJNS_6LayoutINS_5tupleIJNS_1CILi1EEENS4_ILi4EEEEEENS3_IJNS4_ILi0EEES5_EEEEENS_10ViewEngineIPfEEEEC2ERKSA_RKSD_) ;  /* 0xfffe997000007944 */ /* 0x022fea0003c3ffff */
[----:B------:R2:W5:Y:S01]  /*22520*/  LDL.64 R12, [R1+0x758] ;  /* 0x00075800010c7983 */ /* 0x0005620000100a00 */
[----:B-1----:R-:W-:Y:S02]  /*22530*/  MOV R9, R3 ;  /* 0x0000000300097202 */ /* 0x002fe40000000f00 */
[----:B------:R-:W-:Y:S02]  /*22540*/  MOV R6, 0x22560 ;  /* 0x0002256000067802 */ /* 0x000fe40000000f00 */
[----:B--2--5:R-:W-:Y:S05]  /*22550*/  CALL.REL.NOINC `($_ZN7cutlass13device_kernelIN5flash19enable_sm80_to_sm89INS1_16FlashAttnBwdSm80INS1_25CollectiveMainloopBwdSm80ILi2ELi2EN4cute5tupleIJNS5_1CILi128EEES8_NS7_ILi64EEEEEENS_10bfloat16_tEfNS_4arch4Sm80ELb1ELb0ELb1ELb1ELb0ELb0ELb0ELb0ELi2ELi4ELi4ELi4ELb0EEENS1_21CollectiveEpilogueBwdISA_SB_SD_Li256ELb1ELb0ELi2EEENS1_25SingleTileBwdLPTSchedulerILb1ELi128ELb0EEEEEEEEEvNT_6ParamsE$_ZN4cute3eso3ESOILb1ELb0EJNS_6LayoutINS_5tupleIJNS_1CILi1EEENS3_IJNS4_ILi2EEES6_EEEEEENS3_IJNS4_ILi0EEENS3_IJNS4_ILi8EEENS4_ILi64EEEEEEEEEEENS_10ViewEngineINS_8smem_ptrIPfEEEEEEC2ERKSE_RKSJ_) ;  /* 0xfffe98d000007944 */ /* 0x024fea0003c3ffff */
[----:B-1----:R1:W5:Y:S01]  /*22560*/  LDL.64 R2, [R1+0x758] ;  /* 0x0007580001027983 */ /* 0x0023620000100a00 */
[----:B------:R-:W-:Y:S02]  /*22570*/  MOV R6, R23 ;  /* 0x0000001700067202 */ /* 0x000fe40000000f00 */
[----:B------:R-:W-:-:S02]  /*22580*/  MOV R8, 0x225a0 ;  /* 0x000225a000087802 */ /* 0x000fc40000000f00 */
[----:B-1---5:R-:W-:Y:S05]  /*22590*/  CALL.REL.NOINC `($_ZN7cutlass13device_kernelIN5flash19enable_sm80_to_sm89INS1_16FlashAttnBwdSm80INS1_25CollectiveMainloopBwdSm80ILi2ELi2EN4cute5tupleIJNS5_1CILi128EEES8_NS7_ILi64EEEEEENS_10bfloat16_tEfNS_4arch4Sm80ELb1ELb0ELb1ELb1ELb0ELb0ELb0ELb0ELi2ELi4ELi4ELi4ELb0EEENS1_21CollectiveEpilogueBwdISA_SB_SD_Li256ELb1ELb0ELi2EEENS1_25SingleTileBwdLPTSchedulerILb1ELi128ELb0EEEEEEEEEvNT_6ParamsE$_ZN4cute8smem_ptrIPfECI1NS_12iter_adaptorIS1_S2_EEES1_) ;  /* 0xfffea4b000007944 */ /* 0x022fea0003c3ffff */
[----:B-1----:R1:W5:Y:S01]  /*225a0*/  LDL.64 R2, [R1+0x758] ;  /* 0x0007580001027983 */ /* 0x0023620000100a00 */
[----:B------:R-:W-:-:S03]  /*225b0*/  MOV R8, 0x225d0 ;  /* 0x000225d000087802 */ /* 0x000fc60000000f00 */
[----:B-1---5:R-:W-:Y:S05]  /*225c0*/  CALL.REL.NOINC `($_ZN7cutlass13device_kernelIN5flash19enable_sm80_to_sm89INS1_16FlashAttnBwdSm80INS1_25CollectiveMainloopBwdSm80ILi2ELi2EN4cute5tupleIJNS5_1CILi128EEES8_NS7_ILi64EEEEEENS_10bfloat16_tEfNS_4arch4Sm80ELb1ELb0ELb1ELb1ELb0ELb0ELb0ELb0ELi2ELi4ELi4ELi4ELb0EEENS1_21CollectiveEpilogueBwdISA_SB_SD_Li256ELb1ELb0ELi2EEENS1_25SingleTileBwdLPTSchedulerILb1ELi128ELb0EEEEEEEEEvNT_6ParamsE$_ZN4cute3eso3ESOILb1ELb0EJNS_6LayoutINS_5tupleIJNS3_IJNS_1CILi2EEES5_EEEEEENS3_IJNS3_IJNS4_ILi8EEENS4_ILi64EEEEEEEEEEENS_10ViewEngineINS_8smem_ptrIPfEEEEEEC2ERKSC_RKSH_) ;  /* 0xfffe892000007944 */ /* 0x022fea0003c3ffff */
[----:B------:R2:W5:Y:S01]  /*225d0*/  LDL.64 R10, [R1+0x758] ;  /* 0x00075800010a7983 */ /* 0x0005620000100a00 */
[----:B-1----:R-:W-:-:S03]  /*225e0*/  MOV R6, 0x22600 ;  /* 0x0002260000067802 */ /* 0x002fc60000000f00 */
[----:B--2--5:R-:W-:Y:S05]  /*225f0*/  CALL.REL.NOINC `($_ZN7cutlass13device_kernelIN5flash19enable_sm80_to_sm89INS1_16FlashAttnBwdSm80INS1_25CollectiveMainloopBwdSm80ILi2ELi2EN4cute5tupleIJNS5_1CILi128EEES8_NS7_ILi64EEEEEENS_10bfloat16_tEfNS_4arch4Sm80ELb1ELb0ELb1ELb1ELb0ELb0ELb0ELb0ELi2ELi4ELi4ELi4ELb0EEENS1_21CollectiveEpilogueBwdISA_SB_SD_Li256ELb1ELb0ELi2EEENS1_25SingleTileBwdLPTSchedulerILb1ELi128ELb0EEEEEEEEEvNT_6ParamsE$_ZN4cute3eso3ESOILb1ELb0EJNS_6LayoutINS_5tupleIJNS_1CILi4EEEEEENS3_IJNS4_ILi1EEEEEEEENS_10ViewEngineIPfEEEEC2ERKS9_RKSC_) ;  /* 0xfffe98f000007944 */ /* 0x024fea0003c3ffff */
        /* <DEDUP_REMOVED lines=272> */
[----:B------:R-:W-:Y:S05]  /*23700*/  CALL.REL.NOINC `($_ZN7cutlass13device_kernelIN5flash19enable_sm80_to_sm89INS1_16FlashAttnBwdSm80INS1_25CollectiveMainloopBwdSm80ILi2ELi2EN4cute5tupleIJNS5_1CILi128EEES8_NS7_ILi64EEEEEENS_10bfloat16_tEfNS_4arch4Sm80ELb1ELb0ELb1ELb1ELb0ELb0ELb0ELb0ELi2ELi4ELi4ELi4ELb0EEENS1_21CollectiveEpilogueBwdISA_SB_SD_Li256ELb1ELb0ELi2EEENS1_25SingleTileBwdLPTSchedulerILb1ELi128ELb0EEEEEEEEEvNT_6ParamsE$_ZN4cute3eso3ESOILb1ELb0EJNS_6LayoutINS_5tupleIJNS3_IJNS_1CILi2EEES5_EEENS3_IJS5_NS4_ILi8EEEEEEEEENS3_IJNS3_IJS5_NS4_ILi4EEEEEENS3_IJNS4_ILi1EEES7_EEEEEEEENS_10ViewEngineIPfEEEEC2ERKSF_RKSI_) ;  /* 0xfffe793000007944 */ /* 0x000fea0003c3ffff */
        /* <DEDUP_REMOVED lines=149> */
[----:B-1---5:R-:W-:Y:S05]  /*24060*/  CALL.REL.NOINC `($_ZN7cutlass13device_kernelIN5flash19enable_sm80_to_sm89INS1_16FlashAttnBwdSm80INS1_25CollectiveMainloopBwdSm80ILi2ELi2EN4cute5tupleIJNS5_1CILi128EEES8_NS7_ILi64EEEEEENS_10bfloat16_tEfNS_4arch4Sm80ELb1ELb0ELb1ELb1ELb0ELb0ELb0ELb0ELi2ELi4ELi4ELi4ELb0EEENS1_21CollectiveEpilogueBwdISA_SB_SD_Li256ELb1ELb0ELi2EEENS1_25SingleTileBwdLPTSchedulerILb1ELi128ELb0EEEEEEEEEvNT_6ParamsE$_ZZN5flash25CollectiveMainloopBwdSm80ILi2ELi2EN4cute5tupleIJNS1_1CILi128EEES4_NS3_ILi64EEEEEEN7cutlass10bfloat16_tEfNS7_4arch4Sm80ELb1ELb0ELb1ELb1ELb0ELb0ELb0ELb0ELi2ELi4ELi4ELi4ELb0EE3mmaINS_16FlashAttnBwdSm80ISB_NS_21CollectiveEpilogueBwdIS6_S8_SA_Li256ELb1ELb0ELi2EEENS_25SingleTileBwdLPTSchedulerILb1ELi128ELb0EEEE13SharedStorageENS1_6TensorINS1_11ArrayEngineIfLm32EEENS1_6LayoutINS2_IJNS2_IJNS3_ILi2EEESO_EEESO_NS3_ILi4EEEEEENS2_IJNS2_IJNS3_ILi1EEESO_EEESQ_NS3_ILi8EEEEEEEEEEEEbRKNSB_6ParamsERT0_S12_iNS2_IJiiiEEERT_ENKUlRT_iE_clINSK_INSL_IfLm64EEENSN_INS2_IJSP_SO_SU_EEESV_EEEEEEDaS17_i) ;  /* 0xfffedcf000007944 */ /* 0x022fea0003c3ffff */
[----:B------:R-:W-:Y:S02]  /*24070*/  MOV R10, RZ ;  /* 0x000000ff000a7202 */ /* 0x000fe40000000f00 */
.L_x_2777:
[----:B-1----:R-:W-:-:S05]  /*24080*/  MOV R2, 0x240a0 ;  /* 0x000240a000027802 */ /* 0x002fca0000000f00 */
[----:B--2---:R-:W-:Y:S05]  /*24090*/  CALL.REL.NOINC `($_ZN7cutlass13device_kernelIN5flash19enable_sm80_to_sm89INS1_16FlashAttnBwdSm80INS1_25CollectiveMainloopBwdSm80ILi2ELi2EN4cute5tupleIJNS5_1CILi128EEES8_NS7_ILi64EEEEEENS_10bfloat16_tEfNS_4arch4Sm80ELb1ELb0ELb1ELb1ELb0ELb0ELb0ELb0ELi2ELi4ELi4ELi4ELb0EEENS1_21CollectiveEpilogueBwdISA_SB_SD_Li256ELb1ELb0ELi2EEENS1_25SingleTileBwdLPTSchedulerILb1ELi128ELb0EEEEEEEEEvNT_6ParamsE$_ZZZN5flash25CollectiveMainloopBwdSm80ILi2ELi2EN4cute5tupleIJNS1_1CILi128EEES4_NS3_ILi64EEEEEEN7cutlass10bfloat16_tEfNS7_4arch4Sm80ELb1ELb0ELb1ELb1ELb0ELb0ELb0ELb0ELi2ELi4ELi4ELi4ELb0EE3mmaINS_16FlashAttnBwdSm80ISB_NS_21CollectiveEpilogueBwdIS6_S8_SA_Li256ELb1ELb0ELi2EEENS_25SingleTileBwdLPTSchedulerILb1ELi128ELb0EEEE13SharedStorageENS1_6TensorINS1_11ArrayEngineIfLm32EEENS1_6LayoutINS2_IJNS2_IJNS3_ILi2EEESO_EEESO_NS3_ILi4EEEEEENS2_IJNS2_IJNS3_ILi1EEESO_EEESQ_NS3_ILi8EEEEEEEEEEEEbRKNSB_6ParamsERT0_S12_iNS2_IJiiiEEERT_ENKUliT_E_clIZSC_ISJ_SX_EbS10_S12_S12_iS13_S15_EUlRS16_iE_EEDaiS16_ENKUlvE0_clEv) ;  /* 0x000445b000007944 */ /* 0x004fea0003c00000 */
[----:B------:R1:W-:Y:S01]  /*240a0*/  STL [R1+0x770], RZ ;  /* 0x000770ff01007387 */ /* 0x0003e20000100800 */
[----:B------:R-:W-:-:S03]  /*240b0*/  MOV R5, RZ ;  /* 0x000000ff00057202 */ /* 0x000fc60000000f00 */
.L_x_2776:
[----:B------:R-:W-:Y:S01]  /*240c0*/  IMAD.MOV.U32 R3, RZ, RZ, R23 ;  /* 0x000000ffff037224 */ /* 0x000fe200078e0017 */
[----:B-1----:R-:W-:-:S02]  /*240d0*/  MOV R2, R22 ;  /* 0x0000001600027202 */ /* 0x002fc40000000f00 */
[----:B------:R-:W-:Y:S02]  /*240e0*/  MOV R8, 0x24100 ;  /* 0x0002410000087802 */ /* 0x000fe40000000f00 */
[----:B-1---5:R-:W-:Y:S05]  /*240f0*/  CALL.REL.NOINC `($_ZN7cutlass13device_kernelIN5flash19enable_sm80_to_sm89INS1_16FlashAttnBwdSm80INS1_25CollectiveMainloopBwdSm80ILi2ELi2EN4cute5tupleIJNS5_1CILi128EEES8_NS7_ILi64EEEEEENS_10bfloat16_tEfNS_4arch4Sm80ELb1ELb0ELb1ELb1ELb0ELb0ELb0ELb0ELi2ELi4ELi4ELi4ELb0EEENS1_21CollectiveEpilogueBwdISA_SB_SD_Li256ELb1ELb0ELi2EEENS1_25SingleTileBwdLPTSchedulerILb1ELi128ELb0EEEEEEEEEvNT_6ParamsE$_ZN4cute3eso3ESOILb0ELb0EJiiEEC2ERKiS4_) ;  /* 0xfffe429000007944 */ /* 0x022fea0003c3ffff */
        /* <DEDUP_REMOVED lines=20> */
[----:B------:R-:W-:Y:S05]  /*24240*/  CALL.REL.NOINC `($_ZN7cutlass13device_kernelIN5flash19enable_sm80_to_sm89INS1_16FlashAttnBwdSm80INS1_25CollectiveMainloopBwdSm80ILi2ELi2EN4cute5tupleIJNS5_1CILi128EEES8_NS7_ILi64EEEEEENS_10bfloat16_tEfNS_4arch4Sm80ELb1ELb0ELb1ELb1ELb0ELb0ELb0ELb0ELi2ELi4ELi4ELi4ELb0EEENS1_21CollectiveEpilogueBwdISA_SB_SD_Li256ELb1ELb0ELi2EEENS1_25SingleTileBwdLPTSchedulerILb1ELi128ELb0EEEEEEEEEvNT_6ParamsE$exp2f) ;  /* 0x000445e000007944 */ /* 0x000fea0003c00000 */
[----:B------:R-:W-:Y:S01]  /*24250*/  IMAD.MOV.U32 R3, RZ, RZ, R23 ;  /* 0x000000ffff037224 */ /* 0x000fe200078e0017 */
[----:B------:R-:W-:Y:S02]  /*24260*/  MOV R2, R22 ;  /* 0x0000001600027202 */ /* 0x000fe40000000f00 */
[----:B------:R-:W-:Y:S02]  /*24270*/  MOV R8, 0x24290 ;  /* 0x0002429000087802 */ /* 0x000fe40000000f00 */
[----:B-1----:R-:W-:Y:S05]  /*24280*/  CALL.REL.NOINC `($_ZN7cutlass13device_kernelIN5flash19enable_sm80_to_sm89INS1_16FlashAttnBwdSm80INS1_25CollectiveMainloopBwdSm80ILi2ELi2EN4cute5tupleIJNS5_1CILi128EEES8_NS7_ILi64EEEEEENS_10bfloat16_tEfNS_4arch4Sm80ELb1ELb0ELb1ELb1ELb0ELb0ELb0ELb0ELi2ELi4ELi4ELi4ELb0EEENS1_21CollectiveEpilogueBwdISA_SB_SD_Li256ELb1ELb0ELi2EEENS1_25SingleTileBwdLPTSchedulerILb1ELi128ELb0EEEEEEEEEvNT_6ParamsE$_ZN4cute3eso3ESOILb0ELb0EJiiEEC2ERKiS4_) ;  /* 0xfffe410000007944 */ /* 0x002fea0003c3ffff */
        /* <DEDUP_REMOVED lines=93> */
[----:B--2---:R1:W-:Y:S04]  /*24860*/  STL.64 [R1+0x750], R8 ;  /* 0x0007500801007387 */ /* 0x0043e80000100a00 */
[----:B-1----:R-:W-:Y:S05]  /*24870*/  CALL.REL.NOINC `($_ZN7cutlass13device_kernelIN5flash19enable_sm80_to_sm89INS1_16FlashAttnBwdSm80INS1_25CollectiveMainloopBwdSm80ILi2ELi2EN4cute5tupleIJNS5_1CILi128EEES8_NS7_ILi64EEEEEENS_10bfloat16_tEfNS_4arch4Sm80ELb1ELb0ELb1ELb1ELb0ELb0ELb0ELb0ELi2ELi4ELi4ELi4ELb0EEENS1_21CollectiveEpilogueBwdISA_SB_SD_Li256ELb1ELb0ELi2EEENS1_25SingleTileBwdLPTSchedulerILb1ELi128ELb0EEEEEEEEEvNT_6ParamsE$_ZZN4cute4diceINS_5tupleIJNS1_IJiNS1_IJiNS_1CILi0EEEEEEEEENS1_IJNS_10UnderscoreENS1_IJS6_S6_EEEEEEEEES9_EEDaRKT_RKT0_ENKUlRKT_RKT0_E_clIS5_S5_EEDaSI_SL_) ;  /* 0xfffe963000007944 */ /* 0x002fea0003c3ffff */
[----:B------:R2:W-:Y:S01]  /*24880*/  STL.64 [R1+0x7a0], R2 ;  /* 0x0007a00201007387 */ /* 0x0005e20000100a00 */
[----:B------:R-:W-:Y:S02]  /*24890*/  IADD3 R58, P0, R41, 0x50, RZ ;  /* 0x00000050293a7810 */ /* 0x000fe40007f1e0ff */
[----:B------:R-:W-:-:S03]  /*248a0*/  MOV R8, 0x248e0 ;  /* 0x000248e000087802 */ /* 0x000fc60000000f00 */
[----:B------:R-:W-:Y:S02]  /*248b0*/  IMAD.X R47, RZ, RZ, R39, P0 ;  /* 0x000000ffff2f7224 */ /* 0x000fe400000e0627 */
[----:B------:R-:W-:Y:S02]  /*248c0*/  IMAD.MOV.U32 R4, RZ, RZ, R58 ;  /* 0x000000ffff047224 */ /* 0x000fe400078e003a */
[----:B-12---:R-:W-:Y:S05]  /*248d0*/  CALL.REL.NOINC `($_ZN7cutlass13device_kernelIN5flash19enable_sm80_to_sm89INS1_16FlashAttnBwdSm80INS1_25CollectiveMainloopBwdSm80ILi2ELi2EN4cute5tupleIJNS5_1CILi128EEES8_NS7_ILi64EEEEEENS_10bfloat16_tEfNS_4arch4Sm80ELb1ELb0ELb1ELb1ELb0ELb0ELb0ELb0ELi2ELi4ELi4ELi4ELb0EEENS1_21CollectiveEpilogueBwdISA_SB_SD_Li256ELb1ELb0ELi2EEENS1_25SingleTileBwdLPTSchedulerILb1ELi128ELb0EEEEEEEEEvNT_6ParamsE$_ZZN4cute12filter_tupleINS_5tupleIJNS1_IJiNS1_IJiNS_1CILi0EEEEEEEEENS1_IJNS_10UnderscoreENS1_IJS6_S6_EEEEEEEEES9_ZNS_4diceIS9_S9_EEDaRKT_RKT0_EUlRKT_RKT0_E_EEDaSD_SG_OT1_ENKUlDpSJ_E_clIJNS1_IJiiS3_EEENS1_IJEEEEEEDaSQ_) ;  /* 0xfffe83b000007944 */ /* 0x006fea0003c3ffff */
[----:B------:R-:W-:Y:S02]  /*248e0*/  MOV R72, 0x24900 ;  /* 0x0002490000487802 */ /* 0x000fe40000000f00 */
[----:B-12--5:R-:W-:Y:S05]  /*248f0*/  CALL.REL.NOINC `($_ZN7cutlass13device_kernelIN5flash19enable_sm80_to_sm89INS1_16FlashAttnBwdSm80INS1_25CollectiveMainloopBwdSm80ILi2ELi2EN4cute5tupleIJNS5_1CILi128EEES8_NS7_ILi64EEEEEENS_10bfloat16_tEfNS_4arch4Sm80ELb1ELb0ELb1ELb1ELb0ELb0ELb0ELb0ELi2ELi4ELi4ELi4ELb0EEENS1_21CollectiveEpilogueBwdISA_SB_SD_Li256ELb1ELb0ELi2EEENS1_25SingleTileBwdLPTSchedulerILb1ELi128ELb0EEEEEEEEEvNT_6ParamsE$_ZZN4cute7idx2crdINS_5tupleIJiiNS_1CILi0EEEEEENS1_IJNS1_IJNS2_ILi4EEENS2_ILi8EEEEEES5_NS2_ILi1EEEEEEEEDaRKT_RKT0_ENKUlRKT_RKT0_E_clIiS7_EEDaSI_SL_) ;  /* 0xfffec56000007944 */ /* 0x026fea0003c3ffff */
[----:B------:R-:W-:Y:S02]  /*24900*/  MOV R2, 0x24920 ;  /* 0x0002492000027802 */ /* 0x000fe40000000f00 */
[----:B-1----:R-:W-:Y:S05]  /*24910*/  CALL.REL.NOINC `($_ZN7cutlass13device_kernelIN5flash19enable_sm80_to_sm89INS1_16FlashAttnBwdSm80INS1_25CollectiveMainloopBwdSm80ILi2ELi2EN4cute5tupleIJNS5_1CILi128EEES8_NS7_ILi64EEEEEENS_10bfloat16_tEfNS_4arch4Sm80ELb1ELb0ELb1ELb1ELb0ELb0ELb0ELb0ELi2ELi4ELi4ELi4ELb0EEENS1_21CollectiveEpilogueBwdISA_SB_SD_Li256ELb1ELb0ELi2EEENS1_25SingleTileBwdLPTSchedulerILb1ELi128ELb0EEEEEEEEEvNT_6ParamsE$_ZZN4cute7idx2crdINS_5tupleIJiiNS_1CILi0EEEEEENS1_IJNS1_IJNS2_ILi4EEENS2_ILi8EEEEEES5_NS2_ILi1EEEEEEEEDaRKT_RKT0_ENKUlRKT_RKT0_E_clIiS5_EEDaSI_SL_) ;  /* 0xfffec51000007944 */ /* 0x002fea0003c3ffff */
[----:B------:R1:W-:Y:S01]  /*24920*/  STL [R1+0x7a0], R6 ;  /* 0x0007a00601007387 */ /* 0x0003e20000100800 */
[----:B------:R-:W-:Y:S02]  /*24930*/  MOV R2, R58 ;  /* 0x0000003a00027202 */ /* 0x000fe40000000f00 */
        /* <DEDUP_REMOVED lines=26> */
[----:B-1----:R-:W-:Y:S05]  /*24ae0*/  CALL.REL.NOINC `($_ZN7cutlass13device_kernelIN5flash19enable_sm80_to_sm89INS1_16FlashAttnBwdSm80INS1_25CollectiveMainloopBwdSm80ILi2ELi2EN4cute5tupleIJNS5_1CILi128EEES8_NS7_ILi64EEEEEENS_10bfloat16_tEfNS_4arch4Sm80ELb1ELb0ELb1ELb1ELb0ELb0ELb0ELb0ELi2ELi4ELi4ELi4ELb0EEENS1_21CollectiveEpilogueBwdISA_SB_SD_Li256ELb1ELb0ELi2EEENS1_25SingleTileBwdLPTSchedulerILb1ELi128ELb0EEEEEEEEEvNT_6ParamsE$_ZN4cute3eso3ESOILb0ELb0EJiiiEEC2ERKiS4_S4_) ;  /* 0xfffe3b7000007944 */ /* 0x002fea0003c3ffff */
[----:B------:R2:W5:Y:S04]  /*24af0*/  LDL R5, [R1+0x760] ;  /* 0x0007600001057983 */ /* 0x0005680000100800 */
[----:B-1----:R2:W5:Y:S01]  /*24b00*/  LDL.64 R2, [R1+0x758] ;  /* 0x0007580001027983 */ /* 0x0025620000100a00 */
[----:B------:R-:W-:-:S02]  /*24b10*/  MOV R4, R23 ;  /* 0x0000001700047202 */ /* 0x000fc40000000f00 */
[----:B------:R-:W-:Y:S02]  /*24b20*/  MOV R6, 0x24b40 ;  /* 0x00024b4000067802 */ /* 0x000fe40000000f00 */
[----:B--2--5:R-:W-:Y:S05]  /*24b30*/  CALL.REL.NOINC `($_ZN7cutlass13device_kernelIN5flash19enable_sm80_to_sm89INS1_16FlashAttnBwdSm80INS1_25CollectiveMainloopBwdSm80ILi2ELi2EN4cute5tupleIJNS5_1CILi128EEES8_NS7_ILi64EEEEEENS_10bfloat16_tEfNS_4arch4Sm80ELb1ELb0ELb1ELb1ELb0ELb0ELb0ELb0ELi2ELi4ELi4ELi4ELb0EEENS1_21CollectiveEpilogueBwdISA_SB_SD_Li256ELb1ELb0ELi2EEENS1_25SingleTileBwdLPTSchedulerILb1ELi128ELb0EEEEEEEEEvNT_6ParamsE$_ZN4cute3eso3ESOILb1ELb0EJNS_1CILi1EEENS_5tupleIJiiiEEENS2_ILi64EEENS4_IJNS2_ILi72EEENS2_ILi144EEENS2_ILi288EEEEEENS2_ILi512EEEEEC2ERKS3_RKS5_RKS6_RKSA_RKSB_) ;  /* 0xfffe4a0000007944 */ /* 0x024fea0003c3ffff */
[----:B-1----:R1:W5:Y:S04]  /*24b40*/  LDL R5, [R1+0x760] ;  /* 0x0007600001057983 */ /* 0x0023680000100800 */
[----:B------:R1:W5:Y:S01]  /*24b50*/  LDL.64 R2, [R1+0x758] ;  /* 0x0007580001027983 */ /* 0x0003620000100a00 */
[----:B------:R-:W-:Y:S02]  /*24b60*/  MOV R4, R23 ;  /* 0x0000001700047202 */ /* 0x000fe40000000f00 */
[----:B------:R-:W-:Y:S02]  /*24b70*/  MOV R6, 0x24b90 ;  /* 0x00024b9000067802 */ /* 0x000fe40000000f00 */
[----:B-1---5:R-:W-:Y:S05]  /*24b80*/  CALL.REL.NOINC `($_ZN7cutlass13device_kernelIN5flash19enable_sm80_to_sm89INS1_16FlashAttnBwdSm80INS1_25CollectiveMainloopBwdSm80ILi2ELi2EN4cute5tupleIJNS5_1CILi128EEES8_NS7_ILi64EEEEEENS_10bfloat16_tEfNS_4arch4Sm80ELb1ELb0ELb1ELb1ELb0ELb0ELb0ELb0ELi2ELi4ELi4ELi4ELb0EEENS1_21CollectiveEpilogueBwdISA_SB_SD_Li256ELb1ELb0ELi2EEENS1_25SingleTileBwdLPTSchedulerILb1ELi128ELb0EEEEEEEEEvNT_6ParamsE$_ZN4cute5tupleIJNS0_IJNS_1CILi8EEENS0_IJNS1_ILi2EEES3_S3_EEENS1_ILi1EEES4_S5_EEENS0_IJS5_NS0_IJiiiEEENS1_ILi64EEENS0_IJNS1_ILi72EEENS1_ILi144EEENS1_ILi288EEEEEENS1_ILi512EEEEEEEEC2ERKS6_RKSE_) ;  /* 0xfffe7ad000007944 */ /* 0x022fea0003c3ffff */
[----:B------:R1:W5:Y:S04]  /*24b90*/  LDL R5, [R1+0x760] ;  /* 0x0007600001057983 */ /* 0x0003680000100800 */
[----:B------:R1:W5:Y:S01]  /*24ba0*/  LDL.64 R2, [R1+0x758] ;  /* 0x0007580001027983 */ /* 0x0003620000100a00 */
[----:B------:R-:W-:-:S03]  /*24bb0*/  MOV R4, 0x24bd0 ;  /* 0x00024bd000047802 */ /* 0x000fc60000000f00 */
[----:B-1---5:R-:W-:Y:S05]  /*24bc0*/  CALL.REL.NOINC `($_ZN7cutlass13device_kernelIN5flash19enable_sm80_to_sm89INS1_16FlashAttnBwdSm80INS1_25CollectiveMainloopBwdSm80ILi2ELi2EN4cute5tupleIJNS5_1CILi128EEES8_NS7_ILi64EEEEEENS_10bfloat16_tEfNS_4arch4Sm80ELb1ELb0ELb1ELb1ELb0ELb0ELb0ELb0ELi2ELi4ELi4ELi4ELb0EEENS1_21CollectiveEpilogueBwdISA_SB_SD_Li256ELb1ELb0ELi2EEENS1_25SingleTileBwdLPTSchedulerILb1ELi128ELb0EEEEEEEEEvNT_6ParamsE$_ZZN4cute7flattenINS_5tupleIJNS_1CILi1EEENS1_IJiiiEEENS2_ILi64EEENS1_IJNS2_ILi72EEENS2_ILi144EEENS2_ILi288EEEEEENS2_ILi512EEEEEEEEDaRKT_ENKUlRKT_E_clIS4_EEDaSH_) ;  /* 0xfffebde000007944 */ /* 0x022fea0003c3ffff */
[----:B------:R1:W-:Y:S01]  /*24bd0*/  STL.64 [R1+0x7a0], R2 ;  /* 0x0007a00201007387 */ /* 0x0003e20000100a00 */
[----:B------:R-:W-:-:S02]  /*24be0*/  MOV R6, R58 ;  /* 0x0000003a00067202 */ /* 0x000fc40000000f00 */
[----:B------:R-:W-:Y:S01]  /*24bf0*/  MOV R4, 0x24c20 ;  /* 0x00024c2000047802 */ /* 0x000fe20000000f00 */
[----:B------:R1:W-:Y:S04]  /*24c00*/  STL [R1+0x7a8], R5 ;  /* 0x0007a80501007387 */ /* 0x0003e80000100800 */
[----:B-1----:R-:W-:Y:S05]  /*24c10*/  CALL.REL.NOINC `($_ZN7cutlass13device_kernelIN5flash19enable_sm80_to_sm89INS1_16FlashAttnBwdSm80INS1_25CollectiveMainloopBwdSm80ILi2ELi2EN4cute5tupleIJNS5_1CILi128EEES8_NS7_ILi64EEEEEENS_10bfloat16_tEfNS_4arch4Sm80ELb1ELb0ELb1ELb1ELb0ELb0ELb0ELb0ELi2ELi4ELi4ELi4ELb0EEENS1_21CollectiveEpilogueBwdISA_SB_SD_Li256ELb1ELb0ELi2EEENS1_25SingleTileBwdLPTSchedulerILb1ELi128ELb0EEEEEEEEEvNT_6ParamsE$_ZZN4cute12filter_tupleINS_5tupleIJNS_1CILi1EEENS1_IJiiiEEENS2_ILi64EEENS1_IJNS2_ILi72EEENS2_ILi144EEENS2_ILi288EEEEEENS2_ILi512EEEEEEZNS_7flattenISB_EEDaRKT_EUlRKT_E_EEDaSF_OT0_ENKUlDpSI_E_clIJNS1_IJS3_EEES4_NS1_IJS5_EEES9_NS1_IJSA_EEEEEEDaSM_) ;  /* 0xfffe870000007944 */ /* 0x002fea0003c3ffff */
[----:B------:R-:W-:Y:S02]  /*24c20*/  MOV R4, R23 ;  /* 0x0000001700047202 */ /* 0x000fe40000000f00 */
[----:B------:R-:W-:Y:S02]  /*24c30*/  MOV R6, 0x24c50 ;  /* 0x00024c5000067802 */ /* 0x000fe40000000f00 */
        /* <DEDUP_REMOVED lines=41> */
[----:B-1----:R-:W-:Y:S05]  /*24ed0*/  CALL.REL.NOINC `($_ZN7cutlass13device_kernelIN5flash19enable_sm80_to_sm89INS1_16FlashAttnBwdSm80INS1_25CollectiveMainloopBwdSm80ILi2ELi2EN4cute5tupleIJNS5_1CILi128EEES8_NS7_ILi64EEEEEENS_10bfloat16_tEfNS_4arch4Sm80ELb1ELb0ELb1ELb1ELb0ELb0ELb0ELb0ELi2ELi4ELi4ELi4ELb0EEENS1_21CollectiveEpilogueBwdISA_SB_SD_Li256ELb1ELb0ELi2EEENS1_25SingleTileBwdLPTSchedulerILb1ELi128ELb0EEEEEEEEEvNT_6ParamsE$_ZZN4cute6detail16composition_implINS_5tupleIJNS_1CILi8EEENS3_ILi2EEES5_S5_S4_S5_EEENS2_IJNS3_ILi1EEEiiiNS3_ILi72EEENS3_ILi512EEEEEENS2_IJNS2_IJS5_S5_S5_EEES5_NS3_ILi4EEEEEENS2_IJNS2_IJS7_S9_S4_EEENS3_ILi4096EEENS3_ILi16EEEEEEEEDaRKT_RKT0_RKT1_RKT2_ENKUlRKT_RKT0_E_clISB_SE_EEDaSW_SZ_) ;  /* 0xfffea4a000007944 */ /* 0x002fea0003c3ffff */
[----:B------:R-:W-:Y:S01]  /*24ee0*/  IMAD.MOV.U32 R4, RZ, RZ, R49 ;  /* 0x000000ffff047224 */ /* 0x000fe200078e0031 */
[----:B------:R-:W-:Y:S01]  /*24ef0*/  MOV R5, R45 ;  /* 0x0000002d00057202 */ /* 0x000fe20000000f00 */
[----:B------:R-:W-:Y:S01]  /*24f00*/  IMAD.MOV.U32 R3, RZ, RZ, R47 ;  /* 0x000000ffff037224 */ /* 0x000fe200078e002f */
        /* <DEDUP_REMOVED lines=11> */
[----:B------:R-:W-:Y:S01]  /*24fc0*/  LEA.HI R6, R13, R13, RZ, 0x1d ;  /* 0x0000000d0d067211 */ /* 0x000fe200078fe8ff */
[----:B------:R-:W-:-:S04]  /*24fd0*/  IMAD.MOV.U32 R48, RZ, RZ, R17 ;  /* 0x000000ffff307224 */ /* 0x000fc800078e0011 */
        /* <DEDUP_REMOVED lines=24> */
[----:B------:R-:W-:-:S03]  /*25160*/  MOV R4, 0x25180 ;  /* 0x0002518000047802 */ /* 0x000fc60000000f00 */
        /* <DEDUP_REMOVED lines=17> */
[----:B--2--5:R-:W-:Y:S05]  /*25280*/  CALL.REL.NOINC `($_ZN7cutlass13device_kernelIN5flash19enable_sm80_to_sm89INS1_16FlashAttnBwdSm80INS1_25CollectiveMainloopBwdSm80ILi2ELi2EN4cute5tupleIJNS5_1CILi128EEES8_NS7_ILi64EEEEEENS_10bfloat16_tEfNS_4arch4Sm80ELb1ELb0ELb1ELb1ELb0ELb0ELb0ELb0ELi2ELi4ELi4ELi4ELb0EEENS1_21CollectiveEpilogueBwdISA_SB_SD_Li256ELb1ELb0ELi2EEENS1_25SingleTileBwdLPTSchedulerILb1ELi128ELb0EEEEEEEEEvNT_6ParamsE$_ZN4cute3eso3ESOILb1ELb0EJNS_14ComposedLayoutINS_7SwizzleILi3ELi3ELi3EEENS_1CILi0EEENS_6LayoutINS_5tupleIJNS8_IJNS8_IJNS5_ILi4EEENS5_ILi8EEEEEENS8_IJNS5_ILi2EEENS5_ILi1EEEEEEEEENS8_IJNS8_IJSC_SC_EEENS8_IJSA_S9_EEEEEEEEENS8_IJNS8_IJNS8_IJSC_NS5_ILi64EEEEEENS8_IJNS5_ILi512EEES6_EEEEEENS8_IJNS8_IJSD_SA_EEENS8_IJNS5_ILi1024EEENS5_ILi16EEEEEEEEEEEEEEEENS_10ViewEngineINS_8smem_ptrIPN7cutlass10bfloat16_tEEEEEEEC2ERKSW_RKS13_) ;  /* 0xfffe3c3000007944 */ /* 0x024fea0003c3ffff */
[----:B------:R-:W-:Y:S01]  /*25290*/  ULDC.64 UR4, c[0x0][0x118] ;  /* 0x0000460000047ab9 */ /* 0x000fe20000000a00 */
[----:B------:R2:W5:Y:S04]  /*252a0*/  LDL.64 R52, [R1+0x758] ;  /* 0x0007580001347983 */ /* 0x0005680000100a00 */
[----:B-1----:R2:W5:Y:S01]  /*252b0*/  LD.E R3, [R10.64+0xc] ;  /* 0x00000c040a037980 */ /* 0x002562000c101900 */
[----:B------:R-:W-:Y:S02]  /*252c0*/  MOV R2, R23 ;  /* 0x0000001700027202 */ /* 0x000fe40000000f00 */
[----:B------:R-:W-:-:S02]  /*252d0*/  MOV R6, 0x252f0 ;  /* 0x000252f000067802 */ /* 0x000fc40000000f00 */
        /* <DEDUP_REMOVED lines=19> */
[----:B------:R-:W-:Y:S02]  /*25410*/  MOV R4, R58 ;  /* 0x0000003a00047202 */ /* 0x000fe40000000f00 */
[----:B------:R-:W-:Y:S02]  /*25420*/  MOV R8, 0x25440 ;  /* 0x0002544000087802 */ /* 0x000fe40000000f00 */
[----:B-12---:R-:W-:Y:S05]  /*25430*/  CALL.REL.NOINC `($_ZN7cutlass13device_kernelIN5flash19enable_sm80_to_sm89INS1_16FlashAttnBwdSm80INS1_25CollectiveMainloopBwdSm80ILi2ELi2EN4cute5tupleIJNS5_1CILi128EEES8_NS7_ILi64EEEEEENS_10bfloat16_tEfNS_4arch4Sm80ELb1ELb0ELb1ELb1ELb0ELb0ELb0ELb0ELi2ELi4ELi4ELi4ELb0EEENS1_21CollectiveEpilogueBwdISA_SB_SD_Li256ELb1ELb0ELi2EEENS1_25SingleTileBwdLPTSchedulerILb1ELi128ELb0EEEEEEEEEvNT_6ParamsE$_ZZN4cute12filter_tupleINS_5tupleIJNS1_IJiNS1_IJiNS_1CILi0EEEEEEEEENS1_IJNS_10UnderscoreENS1_IJS6_S6_EEEEEEEEES9_ZNS_4diceIS9_S9_EEDaRKT_RKT0_EUlRKT_RKT0_E_EEDaSD_SG_OT1_ENKUlDpSJ_E_clIJNS1_IJiiS3_EEENS1_IJEEEEEEDaSQ_) ;  /* 0xfffe785000007944 */ /* 0x006fea0003c3ffff */
[----:B------:R-:W-:Y:S02]  /*25440*/  MOV R72, 0x25460 ;  /* 0x0002546000487802 */ /* 0x000fe40000000f00 */
[----:B-12--5:R-:W-:Y:S05]  /*25450*/  CALL.REL.NOINC `($_ZN7cutlass13device_kernelIN5flash19enable_sm80_to_sm89INS1_16FlashAttnBwdSm80INS1_25CollectiveMainloopBwdSm80ILi2ELi2EN4cute5tupleIJNS5_1CILi128EEES8_NS7_ILi64EEEEEENS_10bfloat16_tEfNS_4arch4Sm80ELb1ELb0ELb1ELb1ELb0ELb0ELb0ELb0ELi2ELi4ELi4ELi4ELb0EEENS1_21CollectiveEpilogueBwdISA_SB_SD_Li256ELb1ELb0ELi2EEENS1_25SingleTileBwdLPTSchedulerILb1ELi128ELb0EEEEEEEEEvNT_6ParamsE$_ZZN4cute7idx2crdINS_5tupleIJiiNS_1CILi0EEEEEENS1_IJNS1_IJNS2_ILi4EEENS2_ILi8EEEEEENS2_ILi2EEENS2_ILi1EEEEEEEEDaRKT_RKT0_ENKUlRKT_RKT0_E_clIiS7_EEDaSJ_SM_) ;  /* 0xfffeb58000007944 */ /* 0x026fea0003c3ffff */
[----:B------:R-:W-:Y:S02]  /*25460*/  MOV R2, 0x25480 ;  /* 0x0002548000027802 */ /* 0x000fe40000000f00 */
[----:B-1----:R-:W-:Y:S05]  /*25470*/  CALL.REL.NOINC `($_ZN7cutlass13device_kernelIN5flash19enable_sm80_to_sm89INS1_16FlashAttnBwdSm80INS1_25CollectiveMainloopBwdSm80ILi2ELi2EN4cute5tupleIJNS5_1CILi128EEES8_NS7_ILi64EEEEEENS_10bfloat16_tEfNS_4arch4Sm80ELb1ELb0ELb1ELb1ELb0ELb0ELb0ELb0ELi2ELi4ELi4ELi4ELb0EEENS1_21CollectiveEpilogueBwdISA_SB_SD_Li256ELb1ELb0ELi2EEENS1_25SingleTileBwdLPTSchedulerILb1ELi128ELb0EEEEEEEEEvNT_6ParamsE$_ZZN4cute7idx2crdINS_5tupleIJiiNS_1CILi0EEEEEENS1_IJNS1_IJNS2_ILi4EEENS2_ILi8EEEEEENS2_ILi2EEENS2_ILi1EEEEEEEEDaRKT_RKT0_ENKUlRKT_RKT0_E_clIiS8_EEDaSJ_SM_) ;  /* 0xfffeb98000007944 */ /* 0x002fea0003c3ffff */
[----:B------:R1:W-:Y:S01]  /*25480*/  STL [R1+0x7a0], R6 ;  /* 0x0007a00601007387 */ /* 0x0003e20000100800 */
[----:B------:R-:W-:Y:S02]  /*25490*/  MOV R2, R58 ;  /* 0x0000003a00027202 */ /* 0x000fe40000000f00 */
[----:B------:R-:W-:-:S02]  /*254a0*/  MOV R72, 0x254c0 ;  /* 0x000254c000487802 */ /* 0x000fc40000000f00 */
        /* <DEDUP_REMOVED lines=102> */
[----:B------:R-:W-:-:S05]  /*25b10*/  LEA.HI R6, R13, R13, RZ, 0x1d ;  /* 0x0000000d0d067211 */ /* 0x000fca00078fe8ff */
        /* <DEDUP_REMOVED lines=21> */
[----:B------:R-:W-:-:S03]  /*25c70*/  MOV R4, 0x25c90 ;  /* 0x00025c9000047802 */ /* 0x000fc60000000f00 */
        /* <DEDUP_REMOVED lines=31> */
[----:B------:R-:W-:-:S03]  /*25e70*/  MOV R4, 0x25e90 ;  /* 0x00025e9000047802 */ /* 0x000fc60000000f00 */
[----:B-12---:R-:W-:Y:S05]  /*25e80*/  CALL.REL.NOINC `($_ZN7cutlass13device_kernelIN5flash19enable_sm80_to_sm89INS1_16FlashAttnBwdSm80INS1_25CollectiveMainloopBwdSm80ILi2ELi2EN4cute5tupleIJNS5_1CILi128EEES8_NS7_ILi64EEEEEENS_10bfloat16_tEfNS_4arch4Sm80ELb1ELb0ELb1ELb1ELb0ELb0ELb0ELb0ELi2ELi4ELi4ELi4ELb0EEENS1_21CollectiveEpilogueBwdISA_SB_SD_Li256ELb1ELb0ELi2EEENS1_25SingleTileBwdLPTSchedulerILb1ELi128ELb0EEEEEEEEEvNT_6ParamsE$_ZZN4cute12filter_tupleINS_5tupleIJNS_10UnderscoreES2_S2_iEEENS1_IJNS1_IJNS_1CILi1EEENS4_ILi0EEEEEENS4_ILi4096EEENS1_IJiiEEENS1_IJS6_NS4_ILi8192EEEEEEEEEZNS_5sliceIS3_SC_EEDaRKT_RKT0_EUlRKT_RKT0_E_EEDaSG_SJ_OT1_ENKUlDpSM_E_clIJNS1_IJS7_EEENS1_IJS8_EEENS1_IJS9_EEENS1_IJEEEEEEDaST_) ;  /* 0xfffe705000007944 */ /* 0x006fea0003c3ffff */
[----:B-----5:R-:W-:Y:S02]  /*25e90*/  MOV R8, R3 ;  /* 0x0000000300087202 */ /* 0x020fe40000000f00 */
[----:B------:R-:W-:-:S02]  /*25ea0*/  MOV R4, 0x25ec0 ;  /* 0x00025ec000047802 */ /* 0x000fc40000000f00 */
[----:B-1----:R-:W-:Y:S05]  /*25eb0*/  CALL.REL.NOINC `($_ZN7cutlass13device_kernelIN5flash19enable_sm80_to_sm89INS1_16FlashAttnBwdSm80INS1_25CollectiveMainloopBwdSm80ILi2ELi2EN4cute5tupleIJNS5_1CILi128EEES8_NS7_ILi64EEEEEENS_10bfloat16_tEfNS_4arch4Sm80ELb1ELb0ELb1ELb1ELb0ELb0ELb0ELb0ELi2ELi4ELi4ELi4ELb0EEENS1_21CollectiveEpilogueBwdISA_SB_SD_Li256ELb1ELb0ELi2EEENS1_25SingleTileBwdLPTSchedulerILb1ELi128ELb0EEEEEEEEEvNT_6ParamsE$_ZN4cute5tupleIJNS0_IJNS0_IJNS_1CILi8EEENS1_ILi1EEEEEENS1_ILi2EEENS0_IJS5_S5_EEEEEENS0_IJNS0_IJS3_NS1_ILi0EEEEEENS1_ILi4096EEENS0_IJiiEEEEEEEEC2ERKS7_RKSC_) ;  /* 0xfffe638000007944 */ /* 0x002fea0003c3ffff */
[----:B-1----:R1:W5:Y:S01]  /*25ec0*/  LDL.64 R2, [R1+0x758] ;  /* 0x0007580001027983 */ /* 0x0023620000100a00 */
[----:B------:R-:W-:-:S02]  /*25ed0*/  SHF.L.U32 R4, R7, 0xd, RZ ;  /* 0x0000000d07047819 */ /* 0x000fc400000006ff */
        /* <DEDUP_REMOVED lines=490> */
[----:B------:R1:W-:Y:S02]  /*27d80*/  ST.E [R8.64+0xc], R7 ;  /* 0x00000c0708007985 */ /* 0x0003e4000c101904 */
.L_x_2781:
[----:B------:R-:W-:-:S13]  /*27d90*/  ISETP.NE.AND P0, PT, R48, 0x3, PT ;  /* 0x000000033000780c */ /* 0x000fda0003f05270 */
[----:B-1----:R-:W-:Y:S05]  /*27da0*/  @!P0 BRA `(.L_x_2778) ;  /* 0x0000204000008947 */ /* 0x002fea0003800000 */
[----:B------:R-:W-:Y:S01]  /*27db0*/  IADD3 R14, R48, 0x1, RZ ;  /* 0x00000001300e7810 */ /* 0x000fe20007ffe0ff */
[----:B------:R-:W-:Y:S01]  /*27dc0*/  IMAD.MOV.U32 R81, RZ, RZ, R23 ;  /* 0x000000ffff517224 */ /* 0x000fe200078e0017 */
[----:B-1----:R-:W-:-:S03]  /*27dd0*/  MOV R8, 0x27e00 ;  /* 0x00027e0000087802 */ /* 0x002fc60000000f00 */
[----:B------:R-:W-:Y:S02]  /*27de0*/  IMAD.MOV.U32 R3, RZ, RZ, R14 ;  /* 0x000000ffff037224 */ /* 0x000fe400078e000e */
[----:B------:R-:W-:Y:S05]  /*27df0*/  CALL.REL.NOINC `($_ZN7cutlass13device_kernelIN5flash19enable_sm80_to_sm89INS1_16FlashAttnBwdSm80INS1_25CollectiveMainloopBwdSm80ILi2ELi2EN4cute5tupleIJNS5_1CILi128EEES8_NS7_ILi64EEEEEENS_10bfloat16_tEfNS_4arch4Sm80ELb1ELb0ELb1ELb1ELb0ELb0ELb0ELb0ELi2ELi4ELi4ELi4ELb0EEENS1_21CollectiveEpilogueBwdISA_SB_SD_Li256ELb1ELb0ELi2EEENS1_25SingleTileBwdLPTSchedulerILb1ELi128ELb0EEEEEEEEEvNT_6ParamsE$_ZN4cute3eso3ESOILb1ELb0EJNS_10UnderscoreES2_iEEC2ERKS2_S5_RKi) ;  /* 0xfffe0fd000007944 */ /* 0x000fea0003c3ffff */
        /* <DEDUP_REMOVED lines=21> */
[----:B------:R-:W-:Y:S02]  /*27f50*/  MOV R3, R14 ;  /* 0x0000000e00037202 */ /* 0x000fe40000000f00 */
        /* <DEDUP_REMOVED lines=198> */
[----:B------:R-:W-:-:S02]  /*28bc0*/  MOV R81, R23 ;  /* 0x0000001700517202 */ /* 0x000fc40000000f00 */
        /* <DEDUP_REMOVED lines=289> */
[----:B-1----:R-:W-:Y:S05]  /*29de0*/  CALL.REL.NOINC `($_ZN7cutlass13device_kernelIN5flash19enable_sm80_to_sm89INS1_16FlashAttnBwdSm80INS1_25CollectiveMainloopBwdSm80ILi2ELi2EN4cute5tupleIJNS5_1CILi128EEES8_NS7_ILi64EEEEEENS_10bfloat16_tEfNS_4arch4Sm80ELb1ELb0ELb1ELb1ELb0ELb0ELb0ELb0ELi2ELi4ELi4ELi4ELb0EEENS1_21CollectiveEpilogueBwdISA_SB_SD_Li256ELb1ELb0ELi2EEENS1_25SingleTileBwdLPTSchedulerILb1ELi128ELb0EEEEEEEEEvNT_6ParamsE$_ZZN5flash25CollectiveMainloopBwdSm80ILi2ELi2EN4cute5tupleIJNS1_1CILi128EEES4_NS3_ILi64EEEEEEN7cutlass10bfloat16_tEfNS7_4arch4Sm80ELb1ELb0ELb1ELb1ELb0ELb0ELb0ELb0ELi2ELi4ELi4ELi4ELb0EE3mmaINS_16FlashAttnBwdSm80ISB_NS_21CollectiveEpilogueBwdIS6_S8_SA_Li256ELb1ELb0ELi2EEENS_25SingleTileBwdLPTSchedulerILb1ELi128ELb0EEEE13SharedStorageENS1_6TensorINS1_11ArrayEngineIfLm32EEENS1_6LayoutINS2_IJNS2_IJNS3_ILi2EEESO_EEESO_NS3_ILi4EEEEEENS2_IJNS2_IJNS3_ILi1EEESO_EEESQ_NS3_ILi8EEEEEEEEEEEEbRKNSB_6ParamsERT0_S12_iNS2_IJiiiEEERT_ENKUlvE_clEv) ;  /* 0x00037f4000007944 */ /* 0x002fea0003c00000 */
.L_x_2778:
[----:B------:R-:W-:Y:S01]  /*29df0*/  IMAD.MOV.U32 R81, RZ, RZ, R23 ;  /* 0x000000ffff517224 */ /* 0x000fe200078e0017 */
[----:B------:R-:W-:Y:S01]  /*29e00*/  MOV R3, R48 ;  /* 0x0000003000037202 */ /* 0x000fe20000000f00 */
[----:B------:R-:W-:Y:S01]  /*29e10*/  IMAD.MOV.U32 R49, RZ, RZ, RZ ;  /* 0x000000ffff317224 */ /* 0x000fe200078e00ff */
[----:B-1----:R-:W-:-:S02]  /*29e20*/  MOV R8, 0x29e40 ;  /* 0x00029e4000087802 */ /* 0x002fc40000000f00 */
[----:B------:R-:W-:Y:S05]  /*29e30*/  CALL.REL.NOINC `($_ZN7cutlass13device_kernelIN5flash19enable_sm80_to_sm89INS1_16FlashAttnBwdSm80INS1_25CollectiveMainloopBwdSm80ILi2ELi2EN4cute5tupleIJNS5_1CILi128EEES8_NS7_ILi64EEEEEENS_10bfloat16_tEfNS_4arch4Sm80ELb1ELb0ELb1ELb1ELb0ELb0ELb0ELb0ELi2ELi4ELi4ELi4ELb0EEENS1_21CollectiveEpilogueBwdISA_SB_SD_Li256ELb1ELb0ELi2EEENS1_25SingleTileBwdLPTSchedulerILb1ELi128ELb0EEEEEEEEEvNT_6ParamsE$_ZN4cute3eso3ESOILb1ELb0EJNS_10UnderscoreES2_iEEC2ERKS2_S5_RKi) ;  /* 0xfffdef9000007944 */ /* 0x000fea0003c3ffff */
        /* <DEDUP_REMOVED lines=18> */
[----:B------:R-:W-:Y:S02]  /*29f60*/  MOV R3, R48 ;  /* 0x0000003000037202 */ /* 0x000fe40000000f00 */
        /* <DEDUP_REMOVED lines=18> */
.L_x_2779:
        /* <DEDUP_REMOVED lines=218> */
.L_x_2780:
[----:B------:R-:W2:Y:S01]  /*2ae30*/  LDL.64 R2, [R24+0xa0] ;  /* 0x0000a00018027983 */ /* 0x000ea20000100a00 */
[----:B------:R-:W-:Y:S01]  /*2ae40*/  ULDC.64 UR4, c[0x0][0x118] ;  /* 0x0000460000047ab9 */ /* 0x000fe20000000a00 */
[----:B-1----:R-:W-:Y:S02]  /*2ae50*/  MOV R6, R23 ;  /* 0x0000001700067202 */ /* 0x002fe40000000f00 */
[----:B------:R-:W-:Y:S01]  /*2ae60*/  MOV R8, 0x2ae90 ;  /* 0x0002ae9000087802 */ /* 0x000fe20000000f00 */
[----:B--2---:R-:W5:Y:S04]  /*2ae70*/  LD.E.64 R2, [R2.64] ;  /* 0x0000000402027980 */ /* 0x004f68000c101b00 */
[----:B-----5:R-:W-:Y:S05]  /*2ae80*/  CALL.REL.NOINC `($_ZN7cutlass13device_kernelIN5flash19enable_sm80_to_sm89INS1_16FlashAttnBwdSm80INS1_25CollectiveMainloopBwdSm80ILi2ELi2EN4cute5tupleIJNS5_1CILi128EEES8_NS7_ILi64EEEEEENS_10bfloat16_tEfNS_4arch4Sm80ELb1ELb0ELb1ELb1ELb0ELb0ELb0ELb0ELi2ELi4ELi4ELi4ELb0EEENS1_21CollectiveEpilogueBwdISA_SB_SD_Li256ELb1ELb0ELi2EEENS1_25SingleTileBwdLPTSchedulerILb1ELi128ELb0EEEEEEEEEvNT_6ParamsE$_ZN4cute8smem_ptrIPfECI1NS_12iter_adaptorIS1_S2_EEES1_) ;  /* 0xfffe1bc000007944 */ /* 0x020fea0003c3ffff */
[----:B-1----:R1:W5:Y:S01]  /*2ae90*/  LDL.64 R2, [R1+0x758] ;  /* 0x0007580001027983 */ /* 0x0023620000100a00 */
[----:B------:R-:W-:-:S03]  /*2aea0*/  MOV R8, 0x2aec0 ;  /* 0x0002aec000087802 */ /* 0x000fc60000000f00 */
[----:B-1---5:R-:W-:Y:S05]  /*2aeb0*/  CALL.REL.NOINC `($_ZN7cutlass13device_kernelIN5flash19enable_sm80_to_sm89INS1_16FlashAttnBwdSm80INS1_25CollectiveMainloopBwdSm80ILi2ELi2EN4cute5tupleIJNS5_1CILi128EEES8_NS7_ILi64EEEEEENS_10bfloat16_tEfNS_4arch4Sm80ELb1ELb0ELb1ELb1ELb0ELb0ELb0ELb0ELi2ELi4ELi4ELi4ELb0EEENS1_21CollectiveEpilogueBwdISA_SB_SD_Li256ELb1ELb0ELi2EEENS1_25SingleTileBwdLPTSchedulerILb1ELi128ELb0EEEEEEEEEvNT_6ParamsE$_ZN4cute3eso3ESOILb1ELb0EJNS_6LayoutINS_5tupleIJNS3_IJNS_1CILi2EEES5_EEEEEENS3_IJNS3_IJNS4_ILi8EEENS4_ILi64EEEEEEEEEEENS_10ViewEngineINS_8smem_ptrIPfEEEEEEC2ERKSC_RKSH_) ;  /* 0xfffe003000007944 */ /* 0x022fea0003c3ffff */
[----:B------:R2:W-:Y:S04]  /*2aec0*/  STL.128 [R1+0xa50], RZ ;  /* 0x000a50ff01007387 */ /* 0x0005e80000100c00 */
[----:B------:R2:W5:Y:S01]  /*2aed0*/  LDL.64 R12, [R24+0xa0] ;  /* 0x0000a000180c7983 */ /* 0x0005620000100a00 */
[----:B------:R-:W-:Y:S01]  /*2aee0*/  IADD3 R7, P0, R41, 0x300, RZ ;  /* 0x0000030029077810 */ /* 0x000fe20007f1e0ff */
[----:B-1----:R-:W-:Y:S01]  /*2aef0*/  IMAD.MOV.U32 R2, RZ, RZ, R23 ;  /* 0x000000ffff027224 */ /* 0x002fe200078e0017 */
[----:B------:R-:W-:-:S02]  /*2af00*/  MOV R3, R46 ;  /* 0x0000002e00037202 */ /* 0x000fc40000000f00 */
[----:B------:R-:W-:Y:S01]  /*2af10*/  MOV R10, 0x2af40 ;  /* 0x0002af40000a7802 */ /* 0x000fe20000000f00 */
[----:B------:R-:W-:-:S03]  /*2af20*/  IMAD.X R4, RZ, RZ, R39, P0 ;  /* 0x000000ffff047224 */ /* 0x000fc600000e0627 */
        /* <DEDUP_REMOVED lines=16> */
[----:B------:R-:W-:Y:S01]  /*2b030*/  IMAD.MOV.U32 R9, RZ, RZ, R4 ;  /* 0x000000ffff097224 */ /* 0x000fe200078e0004 */
[----:B------:R-:W-:Y:S02]  /*2b040*/  MOV R16, R7 ;  /* 0x0000000700107202 */ /* 0x000fe40000000f00 */
[----:B------:R-:W-:Y:S02]  /*2b050*/  MOV R6, 0x2b070 ;  /* 0x0002b07000067802 */ /* 0x000fe40000000f00 */
[----:B-1---5:R-:W-:Y:S05]  /*2b060*/  CALL.REL.NOINC `($_ZN7cutlass13device_kernelIN5flash19enable_sm80_to_sm89INS1_16FlashAttnBwdSm80INS1_25CollectiveMainloopBwdSm80ILi2ELi2EN4cute5tupleIJNS5_1CILi128EEES8_NS7_ILi64EEEEEENS_10bfloat16_tEfNS_4arch4Sm80ELb1ELb0ELb1ELb1ELb0ELb0ELb0ELb0ELi2ELi4ELi4ELi4ELb0EEENS1_21CollectiveEpilogueBwdISA_SB_SD_Li256ELb1ELb0ELi2EEENS1_25SingleTileBwdLPTSchedulerILb1ELi128ELb0EEEEEEEEEvNT_6ParamsE$_ZN4cute3eso3ESOILb1ELb0EJNS_6LayoutINS_5tupleIJNS_1CILi1EEENS4_ILi4EEEEEENS3_IJNS4_ILi0EEES5_EEEEENS_10ViewEngineIPfEEEEC2ERKSA_RKSD_) ;  /* 0xfffe0e2000007944 */ /* 0x022fea0003c3ffff */
[----:B-1----:R1:W5:Y:S01]  /*2b070*/  LDL.64 R4, [R1+0x758] ;  /* 0x0007580001047983 */ /* 0x0023620000100a00 */
[----:B------:R-:W-:Y:S02]  /*2b080*/  MOV R9, R3 ;  /* 0x0000000300097202 */ /* 0x000fe40000000f00 */
[----:B------:R-:W-:Y:S02]  /*2b090*/  MOV R6, 0x2b0b0 ;  /* 0x0002b0b000067802 */ /* 0x000fe40000000f00 */
[----:B-1---5:R-:W-:Y:S05]  /*2b0a0*/  CALL.REL.NOINC `($_ZN7cutlass13device_kernelIN5flash19enable_sm80_to_sm89INS1_16FlashAttnBwdSm80INS1_25CollectiveMainloopBwdSm80ILi2ELi2EN4cute5tupleIJNS5_1CILi128EEES8_NS7_ILi64EEEEEENS_10bfloat16_tEfNS_4arch4Sm80ELb1ELb0ELb1ELb1ELb0ELb0ELb0ELb0ELi2ELi4ELi4ELi4ELb0EEENS1_21CollectiveEpilogueBwdISA_SB_SD_Li256ELb1ELb0ELi2EEENS1_25SingleTileBwdLPTSchedulerILb1ELi128ELb0EEEEEEEEEvNT_6ParamsE$_ZN4cute3eso3ESOILb1ELb0EJNS_6LayoutINS_5tupleIJNS_1CILi1EEENS3_IJNS4_ILi2EEES6_EEEEEENS3_IJNS4_ILi0EEENS3_IJNS4_ILi8EEENS4_ILi64EEEEEEEEEEENS_10ViewEngineINS_8smem_ptrIPfEEEEEEC2ERKSE_RKSJ_) ;  /* 0xfffe0d8000007944 */ /* 0x022fea0003c3ffff */
[----:B-1----:R1:W5:Y:S01]  /*2b0b0*/  LDL.64 R2, [R1+0x758] ;  /* 0x0007580001027983 */ /* 0x0023620000100a00 */
[----:B------:R-:W-:-:S02]  /*2b0c0*/  MOV R6, R23 ;  /* 0x0000001700067202 */ /* 0x000fc40000000f00 */
[----:B------:R-:W-:Y:S02]  /*2b0d0*/  MOV R8, 0x2b0f0 ;  /* 0x0002b0f000087802 */ /* 0x000fe40000000f00 */
[----:B-1---5:R-:W-:Y:S05]  /*2b0e0*/  CALL.REL.NOINC `($_ZN7cutlass13device_kernelIN5flash19enable_sm80_to_sm89INS1_16FlashAttnBwdSm80INS1_25CollectiveMainloopBwdSm80ILi2ELi2EN4cute5tupleIJNS5_1CILi128EEES8_NS7_ILi64EEEEEENS_10bfloat16_tEfNS_4arch4Sm80ELb1ELb0ELb1ELb1ELb0ELb0ELb0ELb0ELi2ELi4ELi4ELi4ELb0EEENS1_21CollectiveEpilogueBwdISA_SB_SD_Li256ELb1ELb0ELi2EEENS1_25SingleTileBwdLPTSchedulerILb1ELi128ELb0EEEEEEEEEvNT_6ParamsE$_ZN4cute8smem_ptrIPfECI1NS_12iter_adaptorIS1_S2_EEES1_) ;  /* 0xfffe196000007944 */ /* 0x022fea0003c3ffff */
[----:B-1----:R1:W5:Y:S01]  /*2b0f0*/  LDL.64 R2, [R1+0x758] ;  /* 0x0007580001027983 */ /* 0x0023620000100a00 */
[----:B------:R-:W-:-:S03]  /*2b100*/  MOV R8, 0x2b120 ;  /* 0x0002b12000087802 */ /* 0x000fc60000000f00 */
[----:B-1---5:R-:W-:Y:S05]  /*2b110*/  CALL.REL.NOINC `($_ZN7cutlass13device_kernelIN5flash19enable_sm80_to_sm89INS1_16FlashAttnBwdSm80INS1_25CollectiveMainloopBwdSm80ILi2ELi2EN4cute5tupleIJNS5_1CILi128EEES8_NS7_ILi64EEEEEENS_10bfloat16_tEfNS_4arch4Sm80ELb1ELb0ELb1ELb1ELb0ELb0ELb0ELb0ELi2ELi4ELi4ELi4ELb0EEENS1_21CollectiveEpilogueBwdISA_SB_SD_Li256ELb1ELb0ELi2EEENS1_25SingleTileBwdLPTSchedulerILb1ELi128ELb0EEEEEEEEEvNT_6ParamsE$_ZN4cute3eso3ESOILb1ELb0EJNS_6LayoutINS_5tupleIJNS3_IJNS_1CILi2EEES5_EEEEEENS3_IJNS3_IJNS4_ILi8EEENS4_ILi64EEEEEEEEEEENS_10ViewEngineINS_8smem_ptrIPfEEEEEEC2ERKSC_RKSH_) ;  /* 0xfffdfdd000007944 */ /* 0x022fea0003c3ffff */
[----:B------:R2:W5:Y:S01]  /*2b120*/  LDL.64 R10, [R1+0x758] ;  /* 0x00075800010a7983 */ /* 0x0005620000100a00 */
[----:B------:R-:W-:Y:S01]  /*2b130*/  IMAD.MOV.U32 R12, RZ, RZ, R4 ;  /* 0x000000ffff0c7224 */ /* 0x000fe200078e0004 */
[----:B------:R-:W-:Y:S02]  /*2b140*/  MOV R13, R5 ;  /* 0x00000005000d7202 */ /* 0x000fe40000000f00 */
[----:B-1----:R-:W-:Y:S02]  /*2b150*/  MOV R6, 0x2b170 ;  /* 0x0002b17000067802 */ /* 0x002fe40000000f00 */
[----:B--2--5:R-:W-:Y:S05]  /*2b160*/  CALL.REL.NOINC `($_ZN7cutlass13device_kernelIN5flash19enable_sm80_to_sm89INS1_16FlashAttnBwdSm80INS1_25CollectiveMainloopBwdSm80ILi2ELi2EN4cute5tupleIJNS5_1CILi128EEES8_NS7_ILi64EEEEEENS_10bfloat16_tEfNS_4arch4Sm80ELb1ELb0ELb1ELb1ELb0ELb0ELb0ELb0ELi2ELi4ELi4ELi4ELb0EEENS1_21CollectiveEpilogueBwdISA_SB_SD_Li256ELb1ELb0ELi2EEENS1_25SingleTileBwdLPTSchedulerILb1ELi128ELb0EEEEEEEEEvNT_6ParamsE$_ZN4cute3eso3ESOILb1ELb0EJNS_6LayoutINS_5tupleIJNS_1CILi4EEEEEENS3_IJNS4_ILi1EEEEEEEENS_10ViewEngineIPfEEEEC2ERKS9_RKSC_) ;  /* 0xfffe0d8000007944 */ /* 0x024fea0003c3ffff */
        /* <DEDUP_REMOVED lines=14> */
[----:B--2---:R-:W-:Y:S05]  /*2b250*/  CALL.REL.NOINC `($_ZN7cutlass13device_kernelIN5flash19enable_sm80_to_sm89INS1_16FlashAttnBwdSm80INS1_25CollectiveMainloopBwdSm80ILi2ELi2EN4cute5tupleIJNS5_1CILi128EEES8_NS7_ILi64EEEEEENS_10bfloat16_tEfNS_4arch4Sm80ELb1ELb0ELb1ELb1ELb0ELb0ELb0ELb0ELi2ELi4ELi4ELi4ELb0EEENS1_21CollectiveEpilogueBwdISA_SB_SD_Li256ELb1ELb0ELi2EEENS1_25SingleTileBwdLPTSchedulerILb1ELi128ELb0EEEEEEEEEvNT_6ParamsE$_ZN4cute3eso3ESOILb1ELb0EJNS_6LayoutINS_5tupleIJNS3_IJNS_1CILi2EEES5_EEENS3_IJS5_NS4_ILi8EEEEEEEEENS3_IJNS3_IJS5_NS4_ILi4EEEEEENS3_IJNS4_ILi1EEES7_EEEEEEEENS_10ViewEngineIPfEEEEC2ERKSF_RKSI_) ;  /* 0xfffdfde000007944 */ /* 0x004fea0003c3ffff */
[----:B------:R2:W5:Y:S01]  /*2b260*/  LDL.64 R12, [R1+0x758] ;  /* 0x00075800010c7983 */ /* 0x0005620000100a00 */
[----:B------:R-:W-:-:S03]  /*2b270*/  MOV R10, RZ ;  /* 0x000000ff000a7202 */ /* 0x000fc60000000f00 */
.L_x_2783:
[----:B-1----:R-:W-:-:S04]  /*2b280*/  MOV R2, 0x2b2a0 ;  /* 0x0002b2a000027802 */ /* 0x002fc80000000f00 */
[----:B-12--5:R-:W-:Y:S05]  /*2b290*/  CALL.REL.NOINC `($_ZN7cutlass13device_kernelIN5flash19enable_sm80_to_sm89INS1_16FlashAttnBwdSm80INS1_25CollectiveMainloopBwdSm80ILi2ELi2EN4cute5tupleIJNS5_1CILi128EEES8_NS7_ILi64EEEEEENS_10bfloat16_tEfNS_4arch4Sm80ELb1ELb0ELb1ELb1ELb0ELb0ELb0ELb0ELi2ELi4ELi4ELi4ELb0EEENS1_21CollectiveEpilogueBwdISA_SB_SD_Li256ELb1ELb0ELi2EEENS1_25SingleTileBwdLPTSchedulerILb1ELi128ELb0EEEEEEEEEvNT_6ParamsE$_ZZZN5flash25CollectiveMainloopBwdSm80ILi2ELi2EN4cute5tupleIJNS1_1CILi128EEES4_NS3_ILi64EEEEEEN7cutlass10bfloat16_tEfNS7_4arch4Sm80ELb1ELb0ELb1ELb1ELb0ELb0ELb0ELb0ELi2ELi4ELi4ELi4ELb0EE3mmaINS_16FlashAttnBwdSm80ISB_NS_21CollectiveEpilogueBwdIS6_S8_SA_Li256ELb1ELb0ELi2EEENS_25SingleTileBwdLPTSchedulerILb1ELi128ELb0EEEE13SharedStorageENS1_6TensorINS1_11ArrayEngineIfLm32EEENS1_6LayoutINS2_IJNS2_IJNS3_ILi2EEESO_EEESO_NS3_ILi4EEEEEENS2_IJNS2_IJNS3_ILi1EEESO_EEESQ_NS3_ILi8EEEEEEEEEEEEbRKNSB_6ParamsERT0_S12_iNS2_IJiiiEEERT_ENKUliT_E_clIZSC_ISJ_SX_EbS10_S12_S12_iS13_S15_EUlRS16_iE_EEDaiS16_ENKUlvE1_clEv) ;  /* 0x0003d40000007944 */ /* 0x026fea0003c00000 */
[----:B------:R1:W-:Y:S01]  /*2b2a0*/  STL [R1+0x770], RZ ;  /* 0x000770ff01007387 */ /* 0x0003e20000100800 */
[----:B------:R-:W-:-:S03]  /*2b2b0*/  MOV R5, RZ ;  /* 0x000000ff00057202 */ /* 0x000fc60000000f00 */
.L_x_2782:
[----:B------:R-:W-:Y:S01]  /*2b2c0*/  IMAD.MOV.U32 R3, RZ, RZ, R23 ;  /* 0x000000ffff037224 */ /* 0x000fe200078e0017 */
[----:B-1----:R-:W-:-:S02]  /*2b2d0*/  MOV R2, R22 ;  /* 0x0000001600027202 */ /* 0x002fc40000000f00 */
[----:B------:R-:W-:Y:S02]  /*2b2e0*/  MOV R8, 0x2b300 ;  /* 0x0002b30000087802 */ /* 0x000fe40000000f00 */
[----:B-1---5:R-:W-:Y:S05]  /*2b2f0*/  CALL.REL.NOINC `($_ZN7cutlass13device_kernelIN5flash19enable_sm80_to_sm89INS1_16FlashAttnBwdSm80INS1_25CollectiveMainloopBwdSm80ILi2ELi2EN4cute5tupleIJNS5_1CILi128EEES8_NS7_ILi64EEEEEENS_10bfloat16_tEfNS_4arch4Sm80ELb1ELb0ELb1ELb1ELb0ELb0ELb0ELb0ELi2ELi4ELi4ELi4ELb0EEENS1_21CollectiveEpilogueBwdISA_SB_SD_Li256ELb1ELb0ELi2EEENS1_25SingleTileBwdLPTSchedulerILb1ELi128ELb0EEEEEEEEEvNT_6ParamsE$_ZN4cute3eso3ESOILb0ELb0EJiiEEC2ERKiS4_) ;  /* 0xfffdd09000007944 */ /* 0x022fea0003c3ffff */
        /* <DEDUP_REMOVED lines=41> */
[----:B------:R-:W-:Y:S05]  /*2b590*/  CALL.REL.NOINC `($_ZN7cutlass13device_kernelIN5flash19enable_sm80_to_sm89INS1_16FlashAttnBwdSm80INS1_25CollectiveMainloopBwdSm80ILi2ELi2EN4cute5tupleIJNS5_1CILi128EEES8_NS7_ILi64EEEEEENS_10bfloat16_tEfNS_4arch4Sm80ELb1ELb0ELb1ELb1ELb0ELb0ELb0ELb0ELi2ELi4ELi4ELi4ELb0EEENS1_21CollectiveEpilogueBwdISA_SB_SD_Li256ELb1ELb0ELi2EEENS1_25SingleTileBwdLPTSchedulerILb1ELi128ELb0EEEEEEEEEvNT_6ParamsE$_ZN4cute3eso3ESOILb0ELb0EJiiEEC2ERKiS4_) ;  /* 0xfffdcdf000007944 */ /* 0x000fea0003c3ffff */
        /* <DEDUP_REMOVED lines=19> */
[----:B-1----:R-:W-:Y:S05]  /*2b6d0*/  CALL.REL.NOINC `($_ZN7cutlass13device_kernelIN5flash19enable_sm80_to_sm89INS1_16FlashAttnBwdSm80INS1_25CollectiveMainloopBwdSm80ILi2ELi2EN4cute5tupleIJNS5_1CILi128EEES8_NS7_ILi64EEEEEENS_10bfloat16_tEfNS_4arch4Sm80ELb1ELb0ELb1ELb1ELb0ELb0ELb0ELb0ELi2ELi4ELi4ELi4ELb0EEENS1_21CollectiveEpilogueBwdISA_SB_SD_Li256ELb1ELb0ELi2EEENS1_25SingleTileBwdLPTSchedulerILb1ELi128ELb0EEEEEEEEEvNT_6ParamsE$_ZN4cute3eso3ESOILb0ELb0EJiiEEC2ERKiS4_) ;  /* 0xfffdccb000007944 */ /* 0x002fea0003c3ffff */
        /* <DEDUP_REMOVED lines=13> */
[----:B-----5:R-:W-:Y:S05]  /*2b7b0*/  CALL.REL.NOINC `($_ZN7cutlass13device_kernelIN5flash19enable_sm80_to_sm89INS1_16FlashAttnBwdSm80INS1_25CollectiveMainloopBwdSm80ILi2ELi2EN4cute5tupleIJNS5_1CILi128EEES8_NS7_ILi64EEEEEENS_10bfloat16_tEfNS_4arch4Sm80ELb1ELb0ELb1ELb1ELb0ELb0ELb0ELb0ELi2ELi4ELi4ELi4ELb0EEENS1_21CollectiveEpilogueBwdISA_SB_SD_Li256ELb1ELb0ELi2EEENS1_25SingleTileBwdLPTSchedulerILb1ELi128ELb0EEEEEEEEEvNT_6ParamsE$_ZN4cute3eso3ESOILb0ELb0EJiiEEC2ERKiS4_) ;  /* 0xfffdcbd000007944 */ /* 0x020fea0003c3ffff */
        /* <DEDUP_REMOVED lines=50> */
[----:B--2---:R-:W-:Y:S05]  /*2bae0*/  CALL.REL.NOINC `($_ZN7cutlass13device_kernelIN5flash19enable_sm80_to_sm89INS1_16FlashAttnBwdSm80INS1_25CollectiveMainloopBwdSm80ILi2ELi2EN4cute5tupleIJNS5_1CILi128EEES8_NS7_ILi64EEEEEENS_10bfloat16_tEfNS_4arch4Sm80ELb1ELb0ELb1ELb1ELb0ELb0ELb0ELb0ELi2ELi4ELi4ELi4ELb0EEENS1_21CollectiveEpilogueBwdISA_SB_SD_Li256ELb1ELb0ELi2EEENS1_25SingleTileBwdLPTSchedulerILb1ELi128ELb0EEEEEEEEEvNT_6ParamsE$_ZN4cute3eso3ESOILb1ELb0EJNS_6LayoutINS_5tupleIJNS3_IJNS_1CILi1EEENS4_ILi2EEEEEES6_NS4_ILi8EEEEEENS3_IJNS3_IJS5_S5_EEES6_NS4_ILi4EEEEEEEENS_10ViewEngineIPKN7cutlass5ArrayIfLi2ELb1EEEEEEEC2ERKSD_RKSK_) ;  /* 0xfffdf09000007944 */ /* 0x004fea0003c3ffff */
[----:B------:R2:W5:Y:S01]  /*2baf0*/  LDL.64 R10, [R14] ;  /* 0x000000000e0a7983 */ /* 0x0005620000100a00 */
[----:B-1----:R-:W-:Y:S01]  /*2bb00*/  IMAD.MOV.U32 R8, RZ, RZ, R4 ;  /* 0x000000ffff087224 */ /* 0x002fe200078e0004 */
[----:B------:R-:W-:-:S02]  /*2bb10*/  MOV R5, R3 ;  /* 0x0000000300057202 */ /* 0x000fc40000000f00 */
[----:B------:R-:W-:Y:S02]  /*2bb20*/  MOV R6, 0x2bb40 ;  /* 0x0002bb4000067802 */ /* 0x000fe40000000f00 */
[----:B--2--5:R-:W-:Y:S05]  /*2bb30*/  CALL.REL.NOINC `($_ZN7cutlass13device_kernelIN5flash19enable_sm80_to_sm89INS1_16FlashAttnBwdSm80INS1_25CollectiveMainloopBwdSm80ILi2ELi2EN4cute5tupleIJNS5_1CILi128EEES8_NS7_ILi64EEEEEENS_10bfloat16_tEfNS_4arch4Sm80ELb1ELb0ELb1ELb1ELb0ELb0ELb0ELb0ELi2ELi4ELi4ELi4ELb0EEENS1_21CollectiveEpilogueBwdISA_SB_SD_Li256ELb1ELb0ELi2EEENS1_25SingleTileBwdLPTSchedulerILb1ELi128ELb0EEEEEEEEEvNT_6ParamsE$_ZN4cute3eso3ESOILb1ELb0EJNS_6LayoutINS_5tupleIJNS3_IJNS_1CILi1EEENS4_ILi2EEEEEES6_NS4_ILi8EEEEEENS3_IJNS3_IJS5_S5_EEES6_NS4_ILi4EEEEEEEENS_10ViewEngineIPN7cutlass5ArrayINSF_10bfloat16_tELi2ELb0EEEEEEEC2ERKSD_RKSK_) ;  /* 0xfffdf0a000007944 */ /* 0x024fea0003c3ffff */
        /* <DEDUP_REMOVED lines=133> */
[----:B---3--:R-:W-:Y:S05]  /*2c390*/  CALL.REL.NOINC `($_ZN7cutlass13device_kernelIN5flash19enable_sm80_to_sm89INS1_16FlashAttnBwdSm80INS1_25CollectiveMainloopBwdSm80ILi2ELi2EN4cute5tupleIJNS5_1CILi128EEES8_NS7_ILi64EEEEEENS_10bfloat16_tEfNS_4arch4Sm80ELb1ELb0ELb1ELb1ELb0ELb0ELb0ELb0ELi2ELi4ELi4ELi4ELb0EEENS1_21CollectiveEpilogueBwdISA_SB_SD_Li256ELb1ELb0ELi2EEENS1_25SingleTileBwdLPTSchedulerILb1ELi128ELb0EEEEEEEEEvNT_6ParamsE$_ZN4cute3eso3ESOILb1ELb0EJNS_6LayoutINS_5tupleIJNS3_IJNS_1CILi1EEENS3_IJNS4_ILi4EEENS4_ILi2EEEEEEEEES7_S6_EEENS3_IJNS3_IJNS4_ILi0EEENS3_IJS5_NS4_ILi8EEEEEEEEES6_NS4_ILi16EEEEEEEENS_10ViewEngineIPN7cutlass10bfloat16_tEEEEEC2ERKSH_RKSM_) ;  /* 0xfffde74000007944 */ /* 0x008fea0003c3ffff */
[----:B------:R2:W5:Y:S04]  /*2c3a0*/  LDL.64 R60, [R24+0xb8] ;  /* 0x0000b800183c7983 */ /* 0x0005680000100a00 */
[----:B-1----:R2:W5:Y:S01]  /*2c3b0*/  LDL.64 R2, [R14] ;  /* 0x000000000e027983 */ /* 0x0025620000100a00 */
[----:B------:R-:W-:-:S03]  /*2c3c0*/  MOV R6, 0x2c3e0 ;  /* 0x0002c3e000067802 */ /* 0x000fc60000000f00 */
[----:B--2--5:R-:W-:Y:S05]  /*2c3d0*/  CALL.REL.NOINC `($_ZN7cutlass13device_kernelIN5flash19enable_sm80_to_sm89INS1_16FlashAttnBwdSm80INS1_25CollectiveMainloopBwdSm80ILi2ELi2EN4cute5tupleIJNS5_1CILi128EEES8_NS7_ILi64EEEEEENS_10bfloat16_tEfNS_4arch4Sm80ELb1ELb0ELb1ELb1ELb0ELb0ELb0ELb0ELi2ELi4ELi4ELi4ELb0EEENS1_21CollectiveEpilogueBwdISA_SB_SD_Li256ELb1ELb0ELi2EEENS1_25SingleTileBwdLPTSchedulerILb1ELi128ELb0EEEEEEEEEvNT_6ParamsE$_ZN4cute3eso3ESOILb1ELb0EJNS_6LayoutINS_5tupleIJNS3_IJNS_1CILi1EEENS3_IJNS4_ILi2EEES6_EEEEEES6_NS4_ILi4EEEEEENS3_IJNS3_IJNS4_ILi0EEENS3_IJS5_S9_EEEEEES6_NS4_ILi8EEEEEEEENS_10ViewEngineIPjEEEEC2ERKSG_RKSJ_) ;  /* 0xfffde6b000007944 */ /* 0x024fea0003c3ffff */
[----:B------:R-:W-:Y:S01]  /*2c3e0*/  ULDC.64 UR4, c[0x0][0x118] ;  /* 0x0000460000047ab9 */ /* 0x000fe20000000a00 */
[----:B------:R2:W5:Y:S04]  /*2c3f0*/  LDL.64 R52, [R14] ;  /* 0x000000000e347983 */ /* 0x0005680000100a00 */
[----:B-1----:R-:W3:Y:S04]  /*2c400*/  LD.E R4, [R60.64] ;  /* 0x000000043c047980 */ /* 0x002ee8000c101900 */
[----:B------:R-:W4:Y:S01]  /*2c410*/  LD.E R2, [R60.64+0x4] ;  /* 0x000004043c027980 */ /* 0x000f22000c101900 */
[----:B------:R-:W-:-:S03]  /*2c420*/  MOV R8, 0x2c460 ;  /* 0x0002c46000087802 */ /* 0x000fc60000000f00 */
[----:B---3--:R2:W-:Y:S04]  /*2c430*/  STL [R1+0x794], R4 ;  /* 0x0007940401007387 */ /* 0x0085e80000100800 */
[----:B----4-:R2:W-:Y:S02]  /*2c440*/  STL [R1+0x798], R2 ;  /* 0x0007980201007387 */ /* 0x0105e40000100800 */
[----:B--2--5:R-:W-:Y:S05]  /*2c450*/  CALL.REL.NOINC `($_ZN7cutlass13device_kernelIN5flash19enable_sm80_to_sm89INS1_16FlashAttnBwdSm80INS1_25CollectiveMainloopBwdSm80ILi2ELi2EN4cute5tupleIJNS5_1CILi128EEES8_NS7_ILi64EEEEEENS_10bfloat16_tEfNS_4arch4Sm80ELb1ELb0ELb1ELb1ELb0ELb0ELb0ELb0ELi2ELi4ELi4ELi4ELb0EEENS1_21CollectiveEpilogueBwdISA_SB_SD_Li256ELb1ELb0ELi2EEENS1_25SingleTileBwdLPTSchedulerILb1ELi128ELb0EEEEEEEEEvNT_6ParamsE$_ZZN4cute6upcastILi2ENS_5tupleIJNS1_IJNS_1CILi1EEENS1_IJNS2_ILi2EEES4_S4_EEEEEES4_NS1_IJS4_S4_EEEEEENS1_IJNS1_IJNS2_ILi0EEENS1_IJS3_NS2_ILi512EEEiEEEEEENS2_ILi4096EEENS1_IJiNS2_ILi8192EEEEEEEEEEEDaRKT0_RKT1_ENKUlRKT_RKT0_E_clIS6_SC_EEDaSP_SS_) ;  /* 0xfffe400000007944 */ /* 0x024fea0003c3ffff */
[----:B------:R2:W5:Y:S01]  /*2c460*/  LDL R3, [R1+0x798] ;  /* 0x0007980001037983 */ /* 0x0005620000100800 */
[----:B------:R-:W-:-:S03]  /*2c470*/  MOV R10, 0x2c490 ;  /* 0x0002c490000a7802 */ /* 0x000fc60000000f00 */
[----:B-12--5:R-:W-:Y:S05]  /*2c480*/  CALL.REL.NOINC `($_ZN7cutlass13device_kernelIN5flash19enable_sm80_to_sm89INS1_16FlashAttnBwdSm80INS1_25CollectiveMainloopBwdSm80ILi2ELi2EN4cute5tupleIJNS5_1CILi128EEES8_NS7_ILi64EEEEEENS_10bfloat16_tEfNS_4arch4Sm80ELb1ELb0ELb1ELb1ELb0ELb0ELb0ELb0ELi2ELi4ELi4ELi4ELb0EEENS1_21CollectiveEpilogueBwdISA_SB_SD_Li256ELb1ELb0ELi2EEENS1_25SingleTileBwdLPTSchedulerILb1ELi128ELb0EEEEEEEEEvNT_6ParamsE$_ZZN4cute6upcastILi2ENS_5tupleIJNS1_IJNS_1CILi1EEENS1_IJNS2_ILi2EEES4_S4_EEEEEES4_NS1_IJS4_S4_EEEEEENS1_IJNS1_IJNS2_ILi0EEENS1_IJS3_NS2_ILi512EEEiEEEEEENS2_ILi4096EEENS1_IJiNS2_ILi8192EEEEEEEEEEEDaRKT0_RKT1_ENKUlRKT_RKT0_E_clIS7_SF_EEDaSP_SS_) ;  /* 0xfffe40c000007944 */ /* 0x026fea0003c3ffff */
[----:B-----5:R2:W-:Y:S01]  /*2c490*/  STL [R1+0x750], R2 ;  /* 0x0007500201007387 */ /* 0x0205e20000100800 */
[----:B------:R-:W-:-:S03]  /*2c4a0*/  MOV R4, 0x2c4c0 ;  /* 0x0002c4c000047802 */ /* 0x000fc60000000f00 */
[----:B-12---:R-:W-:Y:S05]  /*2c4b0*/  CALL.REL.NOINC `($_ZN7cutlass13device_kernelIN5flash19enable_sm80_to_sm89INS1_16FlashAttnBwdSm80INS1_25CollectiveMainloopBwdSm80ILi2ELi2EN4cute5tupleIJNS5_1CILi128EEES8_NS7_ILi64EEEEEENS_10bfloat16_tEfNS_4arch4Sm80ELb1ELb0ELb1ELb1ELb0ELb0ELb0ELb0ELi2ELi4ELi4ELi4ELb0EEENS1_21CollectiveEpilogueBwdISA_SB_SD_Li256ELb1ELb0ELi2EEENS1_25SingleTileBwdLPTSchedulerILb1ELi128ELb0EEEEEEEEEvNT_6ParamsE$_ZN4cute3eso3ESOILb0ELb0EJNS_5tupleIJNS_1CILi0EEENS2_IJNS3_ILi1EEENS3_ILi256EEEiEEEEEENS3_ILi2048EEENS2_IJiNS3_ILi4096EEEEEEEEC2ERKS8_RKS9_RKSB_) ;  /* 0xfffdb0b000007944 */ /* 0x006fea0003c3ffff */
[----:B------:R2:W5:Y:S04]  /*2c4c0*/  LDL R5, [R14] ;  /* 0x000000000e057983 */ /* 0x0005680000100800 */
[----:B-1----:R2:W5:Y:S01]  /*2c4d0*/  LDL R3, [R14+0x4] ;  /* 0x000004000e037983 */ /* 0x0025620000100800 */
[----:B------:R-:W-:-:S03]  /*2c4e0*/  MOV R4, 0x2c500 ;  /* 0x0002c50000047802 */ /* 0x000fc60000000f00 */
[----:B--2--5:R-:W-:Y:S05]  /*2c4f0*/  CALL.REL.NOINC `($_ZN7cutlass13device_kernelIN5flash19enable_sm80_to_sm89INS1_16FlashAttnBwdSm80INS1_25CollectiveMainloopBwdSm80ILi2ELi2EN4cute5tupleIJNS5_1CILi128EEES8_NS7_ILi64EEEEEENS_10bfloat16_tEfNS_4arch4Sm80ELb1ELb0ELb1ELb1ELb0ELb0ELb0ELb0ELi2ELi4ELi4ELi4ELb0EEENS1_21CollectiveEpilogueBwdISA_SB_SD_Li256ELb1ELb0ELi2EEENS1_25SingleTileBwdLPTSchedulerILb1ELi128ELb0EEEEEEEEEvNT_6ParamsE$_ZN4cute5tupleIJNS0_IJNS0_IJNS_1CILi1EEENS0_IJS2_NS1_ILi2EEES3_EEEEEES3_NS0_IJS3_S3_EEEEEENS0_IJNS0_IJNS1_ILi0EEENS0_IJS2_NS1_ILi256EEEiEEEEEENS1_ILi2048EEENS0_IJiNS1_ILi4096EEEEEEEEEEEC2ERKS7_RKSF_) ;  /* 0xfffdfb1000007944 */ /* 0x024fea0003c3ffff */
[----:B------:R1:W5:Y:S04]  /*2c500*/  LDL R5, [R14] ;  /* 0x000000000e057983 */ /* 0x0003680000100800 */
[----:B------:R1:W5:Y:S01]  /*2c510*/  LDL R4, [R14+0x4] ;  /* 0x000004000e047983 */ /* 0x0003620000100800 */
[----:B------:R-:W-:-:S03]  /*2c520*/  MOV R6, 0x2c540 ;  /* 0x0002c54000067802 */ /* 0x000fc60000000f00 */
[----:B-1---5:R-:W-:Y:S05]  /*2c530*/  CALL.REL.NOINC `($_ZN7cutlass13device_kernelIN5flash19enable_sm80_to_sm89INS1_16FlashAttnBwdSm80INS1_25CollectiveMainloopBwdSm80ILi2ELi2EN4cute5tupleIJNS5_1CILi128EEES8_NS7_ILi64EEEEEENS_10bfloat16_tEfNS_4arch4Sm80ELb1ELb0ELb1ELb1ELb0ELb0ELb0ELb0ELi2ELi4ELi4ELi4ELb0EEENS1_21CollectiveEpilogueBwdISA_SB_SD_Li256ELb1ELb0ELi2EEENS1_25SingleTileBwdLPTSchedulerILb1ELi128ELb0EEEEEEEEEvNT_6ParamsE$_ZZN4cute7flattenINS_5tupleIJNS1_IJNS_1CILi0EEENS1_IJNS2_ILi1EEENS2_ILi512EEEiEEEEEENS2_ILi4096EEENS1_IJiNS2_ILi8192EEEEEEEEEEEDaRKT_ENKUlRKT_E_clIS7_EEDaSH_) ;  /* 0xfffe435000007944 */ /* 0x022fea0003c3ffff */
[----:B------:R2:W5:Y:S01]  /*2c540*/  LDL R3, [R1+0x798] ;  /* 0x0007980001037983 */ /* 0x0005620000100800 */
[----:B------:R-:W-:-:S03]  /*2c550*/  MOV R2, 0x2c570 ;  /* 0x0002c57000027802 */ /* 0x000fc60000000f00 */
[----:B-12--5:R-:W-:Y:S05]  /*2c560*/  CALL.REL.NOINC `($_ZN7cutlass13device_kernelIN5flash19enable_sm80_to_sm89INS1_16FlashAttnBwdSm80INS1_25CollectiveMainloopBwdSm80ILi2ELi2EN4cute5tupleIJNS5_1CILi128EEES8_NS7_ILi64EEEEEENS_10bfloat16_tEfNS_4arch4Sm80ELb1ELb0ELb1ELb1ELb0ELb0ELb0ELb0ELi2ELi4ELi4ELi4ELb0EEENS1_21CollectiveEpilogueBwdISA_SB_SD_Li256ELb1ELb0ELi2EEENS1_25SingleTileBwdLPTSchedulerILb1ELi128ELb0EEEEEEEEEvNT_6ParamsE$_ZZN4cute7flattenINS_5tupleIJNS1_IJNS_1CILi0EEENS1_IJNS2_ILi1EEENS2_ILi512EEEiEEEEEENS2_ILi4096EEENS1_IJiNS2_ILi8192EEEEEEEEEEEDaRKT_ENKUlRKT_E_clISA_EEDaSH_) ;  /* 0xfffe43c000007944 */ /* 0x026fea0003c3ffff */
[----:B------:R1:W-:Y:S01]  /*2c570*/  STL [R14], R3 ;  /* 0x000000030e007387 */ /* 0x0003e20000100800 */
[----:B------:R-:W-:-:S03]  /*2c580*/  MOV R6, 0x2c5a0 ;  /* 0x0002c5a000067802 */ /* 0x000fc60000000f00 */
[----:B-1----:R-:W-:Y:S05]  /*2c590*/  CALL.REL.NOINC `($_ZN7cutlass13device_kernelIN5flash19enable_sm80_to_sm89INS1_16FlashAttnBwdSm80INS1_25CollectiveMainloopBwdSm80ILi2ELi2EN4cute5tupleIJNS5_1CILi128EEES8_NS7_ILi64EEEEEENS_10bfloat16_tEfNS_4arch4Sm80ELb1ELb0ELb1ELb1ELb0ELb0ELb0ELb0ELi2ELi4ELi4ELi4ELb0EEENS1_21CollectiveEpilogueBwdISA_SB_SD_Li256ELb1ELb0ELi2EEENS1_25SingleTileBwdLPTSchedulerILb1ELi128ELb0EEEEEEEEEvNT_6ParamsE$_ZZN4cute12filter_tupleINS_5tupleIJNS1_IJNS_1CILi0EEENS1_IJNS2_ILi1EEENS2_ILi512EEEiEEEEEENS2_ILi4096EEENS1_IJiNS2_ILi8192EEEEEEEEEZNS_7flattenISB_EEDaRKT_EUlRKT_E_EEDaSF_OT0_ENKUlDpSI_E_clIJNS1_IJS3_S4_S5_iEEENS1_IJS8_EEESA_EEEDaSM_) ;  /* 0xfffe068000007944 */ /* 0x002fea0003c3ffff */
[----:B------:R-:W-:Y:S02]  /*2c5a0*/  ULDC.64 UR4, c[0x0][0x118] ;  /* 0x0000460000047ab9 */ /* 0x000fe40000000a00 */
[----:B------:R1:W5:Y:S01]  /*2c5b0*/  LD.E.64 R2, [R60.64+0x8] ;  /* 0x000008043c027980 */ /* 0x000362000c101b00 */
[----:B------:R-:W-:-:S02]  /*2c5c0*/  MOV R9, R58 ;  /* 0x0000003a00097202 */ /* 0x000fc40000000f00 */
[----:B------:R-:W-:Y:S02]  /*2c5d0*/  MOV R8, 0x2c5f0 ;  /* 0x0002c5f000087802 */ /* 0x000fe40000000f00 */
[----:B-1---5:R-:W-:Y:S05]  /*2c5e0*/  CALL.REL.NOINC `($_ZN7cutlass13device_kernelIN5flash19enable_sm80_to_sm89INS1_16FlashAttnBwdSm80INS1_25CollectiveMainloopBwdSm80ILi2ELi2EN4cute5tupleIJNS5_1CILi128EEES8_NS7_ILi64EEEEEENS_10bfloat16_tEfNS_4arch4Sm80ELb1ELb0ELb1ELb1ELb0ELb0ELb0ELb0ELi2ELi4ELi4ELi4ELb0EEENS1_21CollectiveEpilogueBwdISA_SB_SD_Li256ELb1ELb0ELi2EEENS1_25SingleTileBwdLPTSchedulerILb1ELi128ELb0EEEEEEEEEvNT_6ParamsE$_ZN4cute8smem_ptrIPN7cutlass10bfloat16_tEECI1NS_12iter_adaptorIS3_S4_EEES3_) ;  /* 0xfffe03e000007944 */ /* 0x022fea0003c3ffff */
[----:B-1----:R1:W5:Y:S01]  /*2c5f0*/  LDL.64 R2, [R14] ;  /* 0x000000000e027983 */ /* 0x0023620000100a00 */
[----:B------:R-:W-:-:S03]  /*2c600*/  MOV R8, 0x2c620 ;  /* 0x0002c62000087802 */ /* 0x000fc60000000f00 */
[----:B-1---5:R-:W-:Y:S05]  /*2c610*/  CALL.REL.NOINC `($_ZN7cutlass13device_kernelIN5flash19enable_sm80_to_sm89INS1_16FlashAttnBwdSm80INS1_25CollectiveMainloopBwdSm80ILi2ELi2EN4cute5tupleIJNS5_1CILi128EEES8_NS7_ILi64EEEEEENS_10bfloat16_tEfNS_4arch4Sm80ELb1ELb0ELb1ELb1ELb0ELb0ELb0ELb0ELi2ELi4ELi4ELi4ELb0EEENS1_21CollectiveEpilogueBwdISA_SB_SD_Li256ELb1ELb0ELi2EEENS1_25SingleTileBwdLPTSchedulerILb1ELi128ELb0EEEEEEEEEvNT_6ParamsE$_ZN4cute8smem_ptrIPjECI1NS_12iter_adaptorIS1_S2_EEES1_) ;  /* 0xfffe047000007944 */ /* 0x022fea0003c3ffff */
[----:B------:R-:W2:Y:S01]  /*2c620*/  LDL.64 R8, [R14] ;  /* 0x000000000e087983 */ /* 0x000ea20000100a00 */
[----:B-1----:R-:W-:Y:S01]  /*2c630*/  MOV R3, R4 ;  /* 0x0000000400037202 */ /* 0x002fe20000000f00 */
[----:B------:R-:W-:Y:S01]  /*2c640*/  IMAD.MOV.U32 R2, RZ, RZ, R5 ;  /* 0x000000ffff027224 */ /* 0x000fe200078e0005 */
[----:B------:R-:W-:Y:S01]  /*2c650*/  MOV R4, 0x2c680 ;  /* 0x0002c68000047802 */ /* 0x000fe20000000f00 */
[----:B--2---:R1:W-:Y:S04]  /*2c660*/  STL.64 [R1+0x750], R8 ;  /* 0x0007500801007387 */ /* 0x0043e80000100a00 */
[----:B-1----:R-:W-:Y:S05]  /*2c670*/  CALL.REL.NOINC `($_ZN7cutlass13device_kernelIN5flash19enable_sm80_to_sm89INS1_16FlashAttnBwdSm80INS1_25CollectiveMainloopBwdSm80ILi2ELi2EN4cute5tupleIJNS5_1CILi128EEES8_NS7_ILi64EEEEEENS_10bfloat16_tEfNS_4arch4Sm80ELb1ELb0ELb1ELb1ELb0ELb0ELb0ELb0ELi2ELi4ELi4ELi4ELb0EEENS1_21CollectiveEpilogueBwdISA_SB_SD_Li256ELb1ELb0ELi2EEENS1_25SingleTileBwdLPTSchedulerILb1ELi128ELb0EEEEEEEEEvNT_6ParamsE$_ZN4cute3eso3ESOILb0ELb0EJNS_6LayoutINS_5tupleIJNS3_IJNS_1CILi1EEENS3_IJS5_NS4_ILi2EEES6_EEEEEES6_NS3_IJS6_S6_EEEEEENS3_IJNS3_IJNS4_ILi0EEENS3_IJS5_NS4_ILi256EEEiEEEEEENS4_ILi2048EEENS3_IJiNS4_ILi4096EEEEEEEEEEENS_10ViewEngineINS_8smem_ptrIPjEEEEEEC2ERKSJ_RKSO_) ;  /* 0xfffdb2b000007944 */ /* 0x002fea0003c3ffff */
        /* <DEDUP_REMOVED lines=224> */
[----:B---3--:R-:W-:Y:S05]  /*2d480*/  CALL.REL.NOINC `($_ZN7cutlass13device_kernelIN5flash19enable_sm80_to_sm89INS1_16FlashAttnBwdSm80INS1_25CollectiveMainloopBwdSm80ILi2ELi2EN4cute5tupleIJNS5_1CILi128EEES8_NS7_ILi64EEEEEENS_10bfloat16_tEfNS_4arch4Sm80ELb1ELb0ELb1ELb1ELb0ELb0ELb0ELb0ELi2ELi4ELi4ELi4ELb0EEENS1_21CollectiveEpilogueBwdISA_SB_SD_Li256ELb1ELb0ELi2EEENS1_25SingleTileBwdLPTSchedulerILb1ELi128ELb0EEEEEEEEEvNT_6ParamsE$_ZN4cute3eso3ESOILb1ELb0EJNS_6LayoutINS_5tupleIJNS3_IJNS_1CILi1EEENS3_IJNS4_ILi4EEENS4_ILi2EEEEEEEEES7_S6_EEENS3_IJNS3_IJNS4_ILi0EEENS3_IJS5_NS4_ILi8EEEEEEEEES6_NS4_ILi16EEEEEEEENS_10ViewEngineIPN7cutlass10bfloat16_tEEEEEC2ERKSH_RKSM_) ;  /* 0xfffdd65000007944 */ /* 0x008fea0003c3ffff */
[----:B-1----:R1:W5:Y:S04]  /*2d490*/  LDL.64 R52, [R24+0xc0] ;  /* 0x0000c00018347983 */ /* 0x0023680000100a00 */
[----:B------:R1:W5:Y:S01]  /*2d4a0*/  LDL.64 R2, [R14] ;  /* 0x000000000e027983 */ /* 0x0003620000100a00 */
[----:B------:R-:W-:-:S03]  /*2d4b0*/  MOV R6, 0x2d4d0 ;  /* 0x0002d4d000067802 */ /* 0x000fc60000000f00 */
[----:B-1---5:R-:W-:Y:S05]  /*2d4c0*/  CALL.REL.NOINC `($_ZN7cutlass13device_kernelIN5flash19enable_sm80_to_sm89INS1_16FlashAttnBwdSm80INS1_25CollectiveMainloopBwdSm80ILi2ELi2EN4cute5tupleIJNS5_1CILi128EEES8_NS7_ILi64EEEEEENS_10bfloat16_tEfNS_4arch4Sm80ELb1ELb0ELb1ELb1ELb0ELb0ELb0ELb0ELi2ELi4ELi4ELi4ELb0EEENS1_21CollectiveEpilogueBwdISA_SB_SD_Li256ELb1ELb0ELi2EEENS1_25SingleTileBwdLPTSchedulerILb1ELi128ELb0EEEEEEEEEvNT_6ParamsE$_ZN4cute3eso3ESOILb1ELb0EJNS_6LayoutINS_5tupleIJNS3_IJNS_1CILi1EEENS3_IJNS4_ILi2EEES6_EEEEEES6_NS4_ILi4EEEEEENS3_IJNS3_IJNS4_ILi0EEENS3_IJS5_S9_EEEEEES6_NS4_ILi8EEEEEEEENS_10ViewEngineIPjEEEEC2ERKSG_RKSJ_) ;  /* 0xfffdd5c000007944 */ /* 0x022fea0003c3ffff */
        /* <DEDUP_REMOVED lines=118> */
[----:B----45:R-:W-:Y:S05]  /*2dc30*/  CALL.REL.NOINC `($_ZN7cutlass13device_kernelIN5flash19enable_sm80_to_sm89INS1_16FlashAttnBwdSm80INS1_25CollectiveMainloopBwdSm80ILi2ELi2EN4cute5tupleIJNS5_1CILi128EEES8_NS7_ILi64EEEEEENS_10bfloat16_tEfNS_4arch4Sm80ELb1ELb0ELb1ELb1ELb0ELb0ELb0ELb0ELi2ELi4ELi4ELi4ELb0EEENS1_21CollectiveEpilogueBwdISA_SB_SD_Li256ELb1ELb0ELi2EEENS1_25SingleTileBwdLPTSchedulerILb1ELi128ELb0EEEEEEEEEvNT_6ParamsE$_ZN4cute8smem_ptrIPN7cutlass10bfloat16_tEECI1NS_12iter_adaptorIS3_S4_EEES3_) ;  /* 0xfffded9000007944 */ /* 0x030fea0003c3ffff */
[----:B-1----:R1:W5:Y:S01]  /*2dc40*/  LDL.64 R2, [R1+0x758] ;  /* 0x0007580001027983 */ /* 0x0023620000100a00 */
[----:B------:R-:W-:-:S03]  /*2dc50*/  MOV R6, 0x2dc70 ;  /* 0x0002dc7000067802 */ /* 0x000fc60000000f00 */
[----:B-1---5:R-:W-:Y:S05]  /*2dc60*/  CALL.REL.NOINC `($_ZN7cutlass13device_kernelIN5flash19enable_sm80_to_sm89INS1_16FlashAttnBwdSm80INS1_25CollectiveMainloopBwdSm80ILi2ELi2EN4cute5tupleIJNS5_1CILi128EEES8_NS7_ILi64EEEEEENS_10bfloat16_tEfNS_4arch4Sm80ELb1ELb0ELb1ELb1ELb0ELb0ELb0ELb0ELi2ELi4ELi4ELi4ELb0EEENS1_21CollectiveEpilogueBwdISA_SB_SD_Li256ELb1ELb0ELi2EEENS1_25SingleTileBwdLPTSchedulerILb1ELi128ELb0EEEEEEEEEvNT_6ParamsE$_ZN4cute3eso3ESOILb1ELb0EJNS_14ComposedLayoutINS_7SwizzleILi3ELi3ELi3EEENS_1CILj0EEENS_6LayoutINS_5tupleIJNS5_ILi64EEENS5_ILi128EEEEEENS8_IJNS5_ILi1EEES9_EEEEEEENS_10ViewEngineINS_8smem_ptrIPN7cutlass10bfloat16_tEEEEEEEC2ERKSF_RKSM_) ;  /* 0xfffdb39000007944 */ /* 0x022fea0003c3ffff */
[----:B-1----:R1:W5:Y:S01]  /*2dc70*/  LDL.64 R2, [R1+0x758] ;  /* 0x0007580001027983 */ /* 0x0023620000100a00 */
[----:B------:R-:W-:-:S03]  /*2dc80*/  MOV R6, 0x2dca0 ;  /* 0x0002dca000067802 */ /* 0x000fc60000000f00 */
[----:B-1---5:R-:W-:Y:S05]  /*2dc90*/  CALL.REL.NOINC `($_ZN7cutlass13device_kernelIN5flash19enable_sm80_to_sm89INS1_16FlashAttnBwdSm80INS1_25CollectiveMainloopBwdSm80ILi2ELi2EN4cute5tupleIJNS5_1CILi128EEES8_NS7_ILi64EEEEEENS_10bfloat16_tEfNS_4arch4Sm80ELb1ELb0ELb1ELb1ELb0ELb0ELb0ELb0ELi2ELi4ELi4ELi4ELb0EEENS1_21CollectiveEpilogueBwdISA_SB_SD_Li256ELb1ELb0ELi2EEENS1_25SingleTileBwdLPTSchedulerILb1ELi128ELb0EEEEEEEEEvNT_6ParamsE$_ZN4cute3eso3ESOILb1ELb0EJNS_14ComposedLayoutINS_7SwizzleILi3ELi3ELi3EEENS_1CILj0EEENS_6LayoutINS_5tupleIJNS8_IJNS8_IJNS5_ILi4EEENS5_ILi8EEEEEENS8_IJNS5_ILi2EEENS5_ILi1EEEEEEEEENS8_IJNS8_IJSC_SC_EEESB_EEEEEENS8_IJNS8_IJNS8_IJNS5_ILi128EEESD_EEENS8_IJSA_NS5_ILi0EEEEEEEEENS8_IJNS8_IJNS5_ILi64EEENS5_ILi512EEEEEENS8_IJNS5_ILi16EEENS5_ILi1024EEEEEEEEEEEEEEEENS_10ViewEngineINS_8smem_ptrIPN7cutlass10bfloat16_tEEEEEEEC2ERKSX_RKS14_) ;  /* 0xfffdb40000007944 */ /* 0x022fea0003c3ffff */
        /* <DEDUP_REMOVED lines=23> */
[----:B------:R2:W-:Y:S01]  /*2de10*/  STL [R14], R2 ;  /* 0x000000020e007387 */ /* 0x0005e20000100800 */
[----:B------:R-:W-:Y:S02]  /*2de20*/  MOV R4, R58 ;  /* 0x0000003a00047202 */ /* 0x000fe40000000f00 */
[----:B------:R-:W-:Y:S01]  /*2de30*/  MOV R8, 0x2de60 ;  /* 0x0002de6000087802 */ /* 0x000fe20000000f00 */
[----:B------:R2:W-:Y:S04]  /*2de40*/  STL [R14+0x4], R3 ;  /* 0x000004030e007387 */ /* 0x0005e80000100800 */
[----:B-12---:R-:W-:Y:S05]  /*2de50*/  CALL.REL.NOINC `($_ZN7cutlass13device_kernelIN5flash19enable_sm80_to_sm89INS1_16FlashAttnBwdSm80INS1_25CollectiveMainloopBwdSm80ILi2ELi2EN4cute5tupleIJNS5_1CILi128EEES8_NS7_ILi64EEEEEENS_10bfloat16_tEfNS_4arch4Sm80ELb1ELb0ELb1ELb1ELb0ELb0ELb0ELb0ELi2ELi4ELi4ELi4ELb0EEENS1_21CollectiveEpilogueBwdISA_SB_SD_Li256ELb1ELb0ELi2EEENS1_25SingleTileBwdLPTSchedulerILb1ELi128ELb0EEEEEEEEEvNT_6ParamsE$_ZZN4cute12filter_tupleINS_5tupleIJNS1_IJiNS1_IJiNS_1CILi0EEEEEEEEENS1_IJNS_10UnderscoreENS1_IJS6_S6_EEEEEEEEES9_ZNS_4diceIS9_S9_EEDaRKT_RKT0_EUlRKT_RKT0_E_EEDaSD_SG_OT1_ENKUlDpSJ_E_clIJNS1_IJiiS3_EEENS1_IJEEEEEEDaSQ_) ;  /* 0xfffdee3000007944 */ /* 0x006fea0003c3ffff */
[----:B------:R-:W-:Y:S02]  /*2de60*/  MOV R72, 0x2de80 ;  /* 0x0002de8000487802 */ /* 0x000fe40000000f00 */
[----:B-12--5:R-:W-:Y:S05]  /*2de70*/  CALL.REL.NOINC `($_ZN7cutlass13device_kernelIN5flash19enable_sm80_to_sm89INS1_16FlashAttnBwdSm80INS1_25CollectiveMainloopBwdSm80ILi2ELi2EN4cute5tupleIJNS5_1CILi128EEES8_NS7_ILi64EEEEEENS_10bfloat16_tEfNS_4arch4Sm80ELb1ELb0ELb1ELb1ELb0ELb0ELb0ELb0ELi2ELi4ELi4ELi4ELb0EEENS1_21CollectiveEpilogueBwdISA_SB_SD_Li256ELb1ELb0ELi2EEENS1_25SingleTileBwdLPTSchedulerILb1ELi128ELb0EEEEEEEEEvNT_6ParamsE$_ZZN4cute7idx2crdINS_5tupleIJiiNS_1CILi0EEEEEENS1_IJNS1_IJNS2_ILi4EEENS2_ILi8EEEEEENS2_ILi2EEENS2_ILi1EEEEEEEEDaRKT_RKT0_ENKUlRKT_RKT0_E_clIiS7_EEDaSJ_SM_) ;  /* 0xfffe2b6000007944 */ /* 0x026fea0003c3ffff */
[----:B------:R-:W-:Y:S02]  /*2de80*/  MOV R2, 0x2dea0 ;  /* 0x0002dea000027802 */ /* 0x000fe40000000f00 */
[----:B-1----:R-:W-:Y:S05]  /*2de90*/  CALL.REL.NOINC `($_ZN7cutlass13device_kernelIN5flash19enable_sm80_to_sm89INS1_16FlashAttnBwdSm80INS1_25CollectiveMainloopBwdSm80ILi2ELi2EN4cute5tupleIJNS5_1CILi128EEES8_NS7_ILi64EEEEEENS_10bfloat16_tEfNS_4arch4Sm80ELb1ELb0ELb1ELb1ELb0ELb0ELb0ELb0ELi2ELi4ELi4ELi4ELb0EEENS1_21CollectiveEpilogueBwdISA_SB_SD_Li256ELb1ELb0ELi2EEENS1_25SingleTileBwdLPTSchedulerILb1ELi128ELb0EEEEEEEEEvNT_6ParamsE$_ZZN4cute7idx2crdINS_5tupleIJiiNS_1CILi0EEEEEENS1_IJNS1_IJNS2_ILi4EEENS2_ILi8EEEEEENS2_ILi2EEENS2_ILi1EEEEEEEEDaRKT_RKT0_ENKUlRKT_RKT0_E_clIiS8_EEDaSJ_SM_) ;  /* 0xfffe2f6000007944 */ /* 0x002fea0003c3ffff */
[----:B------:R1:W-:Y:S01]  /*2dea0*/  STL [R14], R6 ;  /* 0x000000060e007387 */ /* 0x0003e20000100800 */
[----:B------:R-:W-:Y:S02]  /*2deb0*/  MOV R2, R58 ;  /* 0x0000003a00027202 */ /* 0x000fe40000000f00 */
[----:B------:R-:W-:-:S02]  /*2dec0*/  MOV R72, 0x2dee0 ;  /* 0x0002dee000487802 */ /* 0x000fc40000000f00 */
[----:B-1----:R-:W-:Y:S05]  /*2ded0*/  CALL.REL.NOINC `($_ZN7cutlass13device_kernelIN5flash19enable_sm80_to_sm89INS1_16FlashAttnBwdSm80INS1_25CollectiveMainloopBwdSm80ILi2ELi2EN4cute5tupleIJNS5_1CILi128EEES8_NS7_ILi64EEEEEENS_10bfloat16_tEfNS_4arch4Sm80ELb1ELb0ELb1ELb1ELb0ELb0ELb0ELb0ELi2ELi4ELi4ELi4ELb0EEENS1_21CollectiveEpilogueBwdISA_SB_SD_Li256ELb1ELb0ELi2EEENS1_25SingleTileBwdLPTSchedulerILb1ELi128ELb0EEEEEEEEEvNT_6ParamsE$_ZZN4cute9transformINS_5tupleIJiiNS_1CILi0EEEEEENS1_IJNS1_IJNS2_ILi4EEENS2_ILi8EEEEEENS2_ILi2EEENS2_ILi1EEEEEEZNS_7idx2crdIS4_SA_EEDaRKT_RKT0_EUlRKT_RKT0_E_EEDaSE_SH_OT1_ENKUlDpSK_E_clIJNS1_IJiiEEEiS3_EEEDaSR_) ;  /* 0xfffe364000007944 */ /* 0x002fea0003c3ffff */
[----:B------:R-:W-:Y:S02]  /*2dee0*/  MOV R6, 0x2df00 ;  /* 0x0002df0000067802 */ /* 0x000fe40000000f00 */
[----:B--2--5:R-:W-:Y:S05]  /*2def0*/  CALL.REL.NOINC `($_ZN7cutlass13device_kernelIN5flash19enable_sm80_to_sm89INS1_16FlashAttnBwdSm80INS1_25CollectiveMainloopBwdSm80ILi2ELi2EN4cute5tupleIJNS5_1CILi128EEES8_NS7_ILi64EEEEEENS_10bfloat16_tEfNS_4arch4Sm80ELb1ELb0ELb1ELb1ELb0ELb0ELb0ELb0ELi2ELi4ELi4ELi4ELb0EEENS1_21CollectiveEpilogueBwdISA_SB_SD_Li256ELb1ELb0ELi2EEENS1_25SingleTileBwdLPTSchedulerILb1ELi128ELb0EEEEEEEEEvNT_6ParamsE$_ZZN4cute13to_mixed_bitsINS_5tupleIJNS1_IJNS_1CILi4EEENS2_ILi8EEEEEENS2_ILi2EEENS2_ILi1EEEEEENS1_IJNS1_IJNS2_ILi128EEENS2_ILi0EEEEEES4_SA_EEENS1_IJNS1_IJiiEEEiSA_EEEEEDaRKT_RKT0_RKT1_ENKUlRKT_RKT0_RKT1_E_clIS5_SB_SD_EEDaSQ_ST_SW_) ;  /* 0xfffdf81000007944 */ /* 0x024fea0003c3ffff */
[----:B------:R-:W-:Y:S02]  /*2df00*/  MOV R6, 0x2df20 ;  /* 0x0002df2000067802 */ /* 0x000fe40000000f00 */
[----:B------:R-:W-:Y:S05]  /*2df10*/  CALL.REL.NOINC `($_ZN7cutlass13device_kernelIN5flash19enable_sm80_to_sm89INS1_16FlashAttnBwdSm80INS1_25CollectiveMainloopBwdSm80ILi2ELi2EN4cute5tupleIJNS5_1CILi128EEES8_NS7_ILi64EEEEEENS_10bfloat16_tEfNS_4arch4Sm80ELb1ELb0ELb1ELb1ELb0ELb0ELb0ELb0ELi2ELi4ELi4ELi4ELb0EEENS1_21CollectiveEpilogueBwdISA_SB_SD_Li256ELb1ELb0ELi2EEENS1_25SingleTileBwdLPTSchedulerILb1ELi128ELb0EEEEEEEEEvNT_6ParamsE$_ZZN4cute13to_mixed_bitsINS_5tupleIJNS1_IJNS_1CILi4EEENS2_ILi8EEEEEENS2_ILi2EEENS2_ILi1EEEEEENS1_IJNS1_IJNS2_ILi128EEENS2_ILi0EEEEEES4_SA_EEENS1_IJNS1_IJiiEEEiSA_EEEEEDaRKT_RKT0_RKT1_ENKUlRKT_RKT0_RKT1_E_clIS6_S4_iEEDaSQ_ST_SW_) ;  /* 0xfffdf87000007944 */ /* 0x000fea0003c3ffff */
[----:B------:R-:W-:Y:S02]  /*2df20*/  MOV R5, R2 ;  /* 0x0000000200057202 */ /* 0x000fe40000000f00 */
[----:B------:R-:W-:-:S02]  /*2df30*/  MOV R2, 0x2df50 ;  /* 0x0002df5000027802 */ /* 0x000fc40000000f00 */
[----:B------:R-:W-:Y:S05]  /*2df40*/  CALL.REL.NOINC `($_ZN7cutlass13device_kernelIN5flash19enable_sm80_to_sm89INS1_16FlashAttnBwdSm80INS1_25CollectiveMainloopBwdSm80ILi2ELi2EN4cute5tupleIJNS5_1CILi128EEES8_NS7_ILi64EEEEEENS_10bfloat16_tEfNS_4arch4Sm80ELb1ELb0ELb1ELb1ELb0ELb0ELb0ELb0ELi2ELi4ELi4ELi4ELb0EEENS1_21CollectiveEpilogueBwdISA_SB_SD_Li256ELb1ELb0ELi2EEENS1_25SingleTileBwdLPTSchedulerILb1ELi128ELb0EEEEEEEEEvNT_6ParamsE$_ZZN4cute13to_mixed_bitsINS_5tupleIJNS1_IJNS_1CILi4EEENS2_ILi8EEEEEENS2_ILi2EEENS2_ILi1EEEEEENS1_IJNS1_IJNS2_ILi128EEENS2_ILi0EEEEEES4_SA_EEENS1_IJNS1_IJiiEEEiSA_EEEEEDaRKT_RKT0_RKT1_ENKUlDpRKT_E_clIJNS_9MixedBitsILj0ELj384EEENSU_ILj0ELj8EEENS2_ILj0EEEEEEDaSR_) ;  /* 0xfffdf78000007944 */ /* 0x000fea0003c3ffff */
        /* <DEDUP_REMOVED lines=13> */
[----:B-1----:R-:W-:Y:S05]  /*2e020*/  CALL.REL.NOINC `($_ZN7cutlass13device_kernelIN5flash19enable_sm80_to_sm89INS1_16FlashAttnBwdSm80INS1_25CollectiveMainloopBwdSm80ILi2ELi2EN4cute5tupleIJNS5_1CILi128EEES8_NS7_ILi64EEEEEENS_10bfloat16_tEfNS_4arch4Sm80ELb1ELb0ELb1ELb1ELb0ELb0ELb0ELb0ELi2ELi4ELi4ELi4ELb0EEENS1_21CollectiveEpilogueBwdISA_SB_SD_Li256ELb1ELb0ELi2EEENS1_25SingleTileBwdLPTSchedulerILb1ELi128ELb0EEEEEEEEEvNT_6ParamsE$_ZN4cute3eso3ESOILb1ELb0EJNS_1CILi8EEEiiEEC2ERKS3_RKiS8_) ;  /* 0xfffdb9d000007944 */ /* 0x002fea0003c3ffff */
[----:B-1----:R1:W5:Y:S01]  /*2e030*/  LDL.64 R2, [R1+0x758] ;  /* 0x0007580001027983 */ /* 0x0023620000100a00 */
[----:B------:R-:W-:Y:S01]  /*2e040*/  IMAD.MOV.U32 R5, RZ, RZ, 0x48 ;  /* 0x00000048ff057424 */ /* 0x000fe200078e00ff */
[----:B------:R-:W-:Y:S01]  /*2e050*/  LOP3.LUT P0, RZ, R11, 0x8, RZ, 0xc0, !PT ;  /* 0x000000080bff7812 */ /* 0x000fe2000780c0ff */
[----:B------:R-:W-:Y:S01]  /*2e060*/  IMAD.MOV.U32 R60, RZ, RZ, R23 ;  /* 0x000000ffff3c7224 */ /* 0x000fe200078e0017 */
[----:B------:R-:W-:-:S02]  /*2e070*/  MOV R6, 0x2e0a0 ;  /* 0x0002e0a000067802 */ /* 0x000fc40000000f00 */
[----:B------:R-:W-:-:S04]  /*2e080*/  SEL R5, R5, 0x38, !P0 ;  /* 0x0000003805057807 */ /* 0x000fc80004000000 */
[----:B-1---5:R-:W-:Y:S05]  /*2e090*/  CALL.REL.NOINC `($_ZN7cutlass13device_kernelIN5flash19enable_sm80_to_sm89INS1_16FlashAttnBwdSm80INS1_25CollectiveMainloopBwdSm80ILi2ELi2EN4cute5tupleIJNS5_1CILi128EEES8_NS7_ILi64EEEEEENS_10bfloat16_tEfNS_4arch4Sm80ELb1ELb0ELb1ELb1ELb0ELb0ELb0ELb0ELi2ELi4ELi4ELi4ELb0EEENS1_21CollectiveEpilogueBwdISA_SB_SD_Li256ELb1ELb0ELi2EEENS1_25SingleTileBwdLPTSchedulerILb1ELi128ELb0EEEEEEEEEvNT_6ParamsE$_ZN4cute3eso3ESOILb0ELb1EJiNS_1CILi144EEENS2_ILi288EEEEEC2ERKiRKS3_RKS4_) ;  /* 0xfffdab3000007944 */ /* 0x022fea0003c3ffff */
[----:B-1----:R-:W2:Y:S01]  /*2e0a0*/  LDL R4, [R1+0x758] ;  /* 0x0007580001047983 */ /* 0x002ea20000100800 */
[----:B------:R-:W-:Y:S01]  /*2e0b0*/  IMAD.MOV.U32 R60, RZ, RZ, R23 ;  /* 0x000000ffff3c7224 */ /* 0x000fe200078e0017 */
[----:B------:R-:W-:Y:S02]  /*2e0c0*/  MOV R70, R12 ;  /* 0x0000000c00467202 */ /* 0x000fe40000000f00 */
[----:B------:R-:W-:Y:S01]  /*2e0d0*/  MOV R6, 0x2e100 ;  /* 0x0002e10000067802 */ /* 0x000fe20000000f00 */
[----:B--2---:R1:W-:Y:S04]  /*2e0e0*/  STL [R1+0x790], R4 ;  /* 0x0007900401007387 */ /* 0x0043e80000100800 */
[----:B-1----:R-:W-:Y:S05]  /*2e0f0*/  CALL.REL.NOINC `($_ZN7cutlass13device_kernelIN5flash19enable_sm80_to_sm89INS1_16FlashAttnBwdSm80INS1_25CollectiveMainloopBwdSm80ILi2ELi2EN4cute5tupleIJNS5_1CILi128EEES8_NS7_ILi64EEEEEENS_10bfloat16_tEfNS_4arch4Sm80ELb1ELb0ELb1ELb1ELb0ELb0ELb0ELb0ELi2ELi4ELi4ELi4ELb0EEENS1_21CollectiveEpilogueBwdISA_SB_SD_Li256ELb1ELb0ELi2EEENS1_25SingleTileBwdLPTSchedulerILb1ELi128ELb0EEEEEEEEEvNT_6ParamsE$_ZN4cute3eso3ESOILb1ELb0EJNS_1CILi1EEENS_5tupleIJNS2_ILi8EEEiiEEENS2_ILi64EEENS4_IJiNS2_ILi144EEENS2_ILi288EEEEEENS2_ILi512EEEEEC2ERKS3_RKS6_RKS7_RKSA_RKSB_) ;  /* 0xfffdb3b000007944 */ /* 0x002fea0003c3ffff */
[----:B-1----:R1:W5:Y:S04]  /*2e100*/  LDL R5, [R1+0x760] ;  /* 0x0007600001057983 */ /* 0x0023680000100800 */
[----:B------:R1:W5:Y:S01]  /*2e110*/  LDL.64 R2, [R1+0x758] ;  /* 0x0007580001027983 */ /* 0x0003620000100a00 */
[----:B------:R-:W-:-:S02]  /*2e120*/  MOV R60, R23 ;  /* 0x00000017003c7202 */ /* 0x000fc40000000f00 */
[----:B------:R-:W-:Y:S02]  /*2e130*/  MOV R6, 0x2e150 ;  /* 0x0002e15000067802 */ /* 0x000fe40000000f00 */
[----:B-1---5:R-:W-:Y:S05]  /*2e140*/  CALL.REL.NOINC `($_ZN7cutlass13device_kernelIN5flash19enable_sm80_to_sm89INS1_16FlashAttnBwdSm80INS1_25CollectiveMainloopBwdSm80ILi2ELi2EN4cute5tupleIJNS5_1CILi128EEES8_NS7_ILi64EEEEEENS_10bfloat16_tEfNS_4arch4Sm80ELb1ELb0ELb1ELb1ELb0ELb0ELb0ELb0ELi2ELi4ELi4ELi4ELb0EEENS1_21CollectiveEpilogueBwdISA_SB_SD_Li256ELb1ELb0ELi2EEENS1_25SingleTileBwdLPTSchedulerILb1ELi128ELb0EEEEEEEEEvNT_6ParamsE$_ZN4cute5tupleIJNS0_IJNS_1CILi8EEENS0_IJNS1_ILi2EEES3_S3_EEENS1_ILi1EEES4_S5_EEENS0_IJS5_NS0_IJS2_iiEEENS1_ILi64EEENS0_IJiNS1_ILi144EEENS1_ILi288EEEEEENS1_ILi512EEEEEEEEC2ERKS6_RKSD_) ;  /* 0xfffde4c000007944 */ /* 0x022fea0003c3ffff */
[----:B------:R1:W5:Y:S04]  /*2e150*/  LDL R6, [R1+0x760] ;  /* 0x0007600001067983 */ /* 0x0003680000100800 */
[----:B------:R1:W5:Y:S01]  /*2e160*/  LDL.64 R2, [R1+0x758] ;  /* 0x0007580001027983 */ /* 0x0003620000100a00 */
[----:B------:R-:W-:-:S03]  /*2e170*/  MOV R4, 0x2e190 ;  /* 0x0002e19000047802 */ /* 0x000fc60000000f00 */
[----:B-1---5:R-:W-:Y:S05]  /*2e180*/  CALL.REL.NOINC `($_ZN7cutlass13device_kernelIN5flash19enable_sm80_to_sm89INS1_16FlashAttnBwdSm80INS1_25CollectiveMainloopBwdSm80ILi2ELi2EN4cute5tupleIJNS5_1CILi128EEES8_NS7_ILi64EEEEEENS_10bfloat16_tEfNS_4arch4Sm80ELb1ELb0ELb1ELb1ELb0ELb0ELb0ELb0ELi2ELi4ELi4ELi4ELb0EEENS1_21CollectiveEpilogueBwdISA_SB_SD_Li256ELb1ELb0ELi2EEENS1_25SingleTileBwdLPTSchedulerILb1ELi128ELb0EEEEEEEEEvNT_6ParamsE$_ZZN4cute7flattenINS_5tupleIJNS_1CILi1EEENS1_IJNS2_ILi8EEEiiEEENS2_ILi64EEENS1_IJiNS2_ILi144EEENS2_ILi288EEEEEENS2_ILi512EEEEEEEEDaRKT_ENKUlRKT_E_clIS5_EEDaSH_) ;  /* 0xfffe27d000007944 */ /* 0x022fea0003c3ffff */
[----:B------:R1:W-:Y:S01]  /*2e190*/  STL [R14], R2 ;  /* 0x000000020e007387 */ /* 0x0003e20000100800 */
[----:B------:R-:W-:Y:S02]  /*2e1a0*/  MOV R5, R6 ;  /* 0x0000000600057202 */ /* 0x000fe40000000f00 */
[----:B------:R-:W-:Y:S01]  /*2e1b0*/  MOV R4, 0x2e1e0 ;  /* 0x0002e1e000047802 */ /* 0x000fe20000000f00 */
[----:B------:R1:W-:Y:S04]  /*2e1c0*/  STL [R14+0x4], R3 ;  /* 0x000004030e007387 */ /* 0x0003e80000100800 */
[----:B-1----:R-:W-:Y:S05]  /*2e1d0*/  CALL.REL.NOINC `($_ZN7cutlass13device_kernelIN5flash19enable_sm80_to_sm89INS1_16FlashAttnBwdSm80INS1_25CollectiveMainloopBwdSm80ILi2ELi2EN4cute5tupleIJNS5_1CILi128EEES8_NS7_ILi64EEEEEENS_10bfloat16_tEfNS_4arch4Sm80ELb1ELb0ELb1ELb1ELb0ELb0ELb0ELb0ELi2ELi4ELi4ELi4ELb0EEENS1_21CollectiveEpilogueBwdISA_SB_SD_Li256ELb1ELb0ELi2EEENS1_25SingleTileBwdLPTSchedulerILb1ELi128ELb0EEEEEEEEEvNT_6ParamsE$_ZZN4cute7flattenINS_5tupleIJNS_1CILi1EEENS1_IJNS2_ILi8EEEiiEEENS2_ILi64EEENS1_IJiNS2_ILi144EEENS2_ILi288EEEEEENS2_ILi512EEEEEEEEDaRKT_ENKUlRKT_E_clIS9_EEDaSH_) ;  /* 0xfffe27a000007944 */ /* 0x002fea0003c3ffff */
[----:B------:R1:W-:Y:S01]  /*2e1e0*/  STL [R1+0x794], R2 ;  /* 0x0007940201007387 */ /* 0x0003e20000100800 */
[----:B------:R-:W-:Y:S01]  /*2e1f0*/  IMAD.MOV.U32 R60, RZ, RZ, R58 ;  /* 0x000000ffff3c7224 */ /* 0x000fe200078e003a */
[----:B------:R-:W-:-:S02]  /*2e200*/  MOV R67, R42 ;  /* 0x0000002a00437202 */ /* 0x000fc40000000f00 */
[----:B------:R-:W-:Y:S02]  /*2e210*/  MOV R4, 0x2e230 ;  /* 0x0002e23000047802 */ /* 0x000fe40000000f00 */
[----:B-1----:R-:W-:Y:S05]  /*2e220*/  CALL.REL.NOINC `($_ZN7cutlass13device_kernelIN5flash19enable_sm80_to_sm89INS1_16FlashAttnBwdSm80INS1_25CollectiveMainloopBwdSm80ILi2ELi2EN4cute5tupleIJNS5_1CILi128EEES8_NS7_ILi64EEEEEENS_10bfloat16_tEfNS_4arch4Sm80ELb1ELb0ELb1ELb1ELb0ELb0ELb0ELb0ELi2ELi4ELi4ELi4ELb0EEENS1_21CollectiveEpilogueBwdISA_SB_SD_Li256ELb1ELb0ELi2EEENS1_25SingleTileBwdLPTSchedulerILb1ELi128ELb0EEEEEEEEEvNT_6ParamsE$_ZZN4cute12filter_tupleINS_5tupleIJNS_1CILi1EEENS1_IJNS2_ILi8EEEiiEEENS2_ILi64EEENS1_IJiNS2_ILi144EEENS2_ILi288EEEEEENS2_ILi512EEEEEEZNS_7flattenISB_EEDaRKT_EUlRKT_E_EEDaSF_OT0_ENKUlDpSI_E_clIJNS1_IJS3_EEES5_NS1_IJS6_EEES9_NS1_IJSA_EEEEEEDaSM_) ;  /* 0xfffdf03000007944 */ /* 0x002fea0003c3ffff */
[----:B------:R-:W-:Y:S02]  /*2e230*/  MOV R60, R23 ;  /* 0x00000017003c7202 */ /* 0x000fe40000000f00 */
[----:B------:R-:W-:Y:S02]  /*2e240*/  MOV R6, 0x2e260 ;  /* 0x0002e26000067802 */ /* 0x000fe40000000f00 */
[----:B--2--5:R-:W-:Y:S05]  /*2e250*/  CALL.REL.NOINC `($_ZN7cutlass13device_kernelIN5flash19enable_sm80_to_sm89INS1_16FlashAttnBwdSm80INS1_25CollectiveMainloopBwdSm80ILi2ELi2EN4cute5tupleIJNS5_1CILi128EEES8_NS7_ILi64EEEEEENS_10bfloat16_tEfNS_4arch4Sm80ELb1ELb0ELb1ELb1ELb0ELb0ELb0ELb0ELi2ELi4ELi4ELi4ELb0EEENS1_21CollectiveEpilogueBwdISA_SB_SD_Li256ELb1ELb0ELi2EEENS1_25SingleTileBwdLPTSchedulerILb1ELi128ELb0EEEEEEEEEvNT_6ParamsE$_ZN4cute3eso3ESOILb0ELb1EJiNS_1CILi144EEENS2_ILi512EEEEEC2ERKiRKS3_RKS4_) ;  /* 0xfffda9c000007944 */ /* 0x024fea0003c3ffff */
[----:B------:R-:W2:Y:S01]  /*2e260*/  LDL R6, [R1+0x758] ;  /* 0x0007580001067983 */ /* 0x000ea20000100800 */
[----:B-1----:R-:W-:Y:S01]  /*2e270*/  IMAD.MOV.U32 R4, RZ, RZ, R44 ;  /* 0x000000ffff047224 */ /* 0x002fe200078e002c */
[----:B------:R-:W-:Y:S02]  /*2e280*/  MOV R60, R23 ;  /* 0x00000017003c7202 */ /* 0x000fe40000000f00 */
[----:B------:R-:W-:Y:S01]  /*2e290*/  MOV R8, 0x2e2c0 ;  /* 0x0002e2c000087802 */ /* 0x000fe20000000f00 */
[----:B--2---:R1:W-:Y:S04]  /*2e2a0*/  STL [R1+0x11ec], R6 ;  /* 0x0011ec0601007387 */ /* 0x0043e80000100800 */
[----:B-1----:R-:W-:Y:S05]  /*2e2b0*/  CALL.REL.NOINC `($_ZN7cutlass13device_kernelIN5flash19enable_sm80_to_sm89INS1_16FlashAttnBwdSm80INS1_25CollectiveMainloopBwdSm80ILi2ELi2EN4cute5tupleIJNS5_1CILi128EEES8_NS7_ILi64EEEEEENS_10bfloat16_tEfNS_4arch4Sm80ELb1ELb0ELb1ELb1ELb0ELb0ELb0ELb0ELi2ELi4ELi4ELi4ELb0EEENS1_21CollectiveEpilogueBwdISA_SB_SD_Li256ELb1ELb0ELi2EEENS1_25SingleTileBwdLPTSchedulerILb1ELi128ELb0EEEEEEEEEvNT_6ParamsE$_ZN4cute3eso3ESOILb0ELb0EJiiNS_1CILi144EEENS2_ILi512EEEEEC2ERKiS7_RKS3_RKS4_) ;  /* 0xfffda24000007944 */ /* 0x002fea0003c3ffff */
[----:B-1----:R-:W2:Y:S01]  /*2e2c0*/  LDL.64 R4, [R1+0x758] ;  /* 0x0007580001047983 */ /* 0x002ea20000100a00 */
[----:B------:R-:W-:Y:S01]  /*2e2d0*/  IMAD.MOV.U32 R3, RZ, RZ, R16 ;  /* 0x000000ffff037224 */ /* 0x000fe200078e0010 */
[----:B------:R-:W-:Y:S01]  /*2e2e0*/  MOV R8, R43 ;  /* 0x0000002b00087202 */ /* 0x000fe20000000f00 */
[----:B------:R-:W-:Y:S01]  /*2e2f0*/  IMAD.MOV.U32 R67, RZ, RZ, R23 ;  /* 0x000000ffff437224 */ /* 0x000fe200078e0017 */
[----:B------:R-:W-:Y:S01]  /*2e300*/  MOV R6, 0x2e330 ;  /* 0x0002e33000067802 */ /* 0x000fe20000000f00 */
[----:B--2---:R1:W-:Y:S04]  /*2e310*/  STL.64 [R1+0x788], R4 ;  /* 0x0007880401007387 */ /* 0x0043e80000100a00 */
[----:B-1----:R-:W-:Y:S05]  /*2e320*/  CALL.REL.NOINC `($_ZN7cutlass13device_kernelIN5flash19enable_sm80_to_sm89INS1_16FlashAttnBwdSm80INS1_25CollectiveMainloopBwdSm80ILi2ELi2EN4cute5tupleIJNS5_1CILi128EEES8_NS7_ILi64EEEEEENS_10bfloat16_tEfNS_4arch4Sm80ELb1ELb0ELb1ELb1ELb0ELb0ELb0ELb0ELi2ELi4ELi4ELi4ELb0EEENS1_21CollectiveEpilogueBwdISA_SB_SD_Li256ELb1ELb0ELi2EEENS1_25SingleTileBwdLPTSchedulerILb1ELi128ELb0EEEEEEEEEvNT_6ParamsE$_ZN4cute3eso3ESOILb0ELb0EJiiiNS_1CILi144EEENS2_ILi512EEEEEC2ERKiS7_S7_RKS3_RKS4_) ;  /* 0xfffda48000007944 */ /* 0x002fea0003c3ffff */
        /* <DEDUP_REMOVED lines=9> */
[----:B-1----:R-:W-:Y:S05]  /*2e3c0*/  CALL.REL.NOINC `($_ZN7cutlass13device_kernelIN5flash19enable_sm80_to_sm89INS1_16FlashAttnBwdSm80INS1_25CollectiveMainloopBwdSm80ILi2ELi2EN4cute5tupleIJNS5_1CILi128EEES8_NS7_ILi64EEEEEENS_10bfloat16_tEfNS_4arch4Sm80ELb1ELb0ELb1ELb1ELb0ELb0ELb0ELb0ELi2ELi4ELi4ELi4ELb0EEENS1_21CollectiveEpilogueBwdISA_SB_SD_Li256ELb1ELb0ELi2EEENS1_25SingleTileBwdLPTSchedulerILb1ELi128ELb0EEEEEEEEEvNT_6ParamsE$_ZN4cute3eso3ESOILb1ELb0EJNS_1CILi8EEEiiiNS2_ILi144EEENS2_ILi512EEEEEC2ERKS3_RKiSA_SA_RKS4_RKS5_) ;  /* 0xfffdb6a000007944 */ /* 0x002fea0003c3ffff */
        /* <DEDUP_REMOVED lines=8> */
[----:B-1----:R-:W-:Y:S05]  /*2e450*/  CALL.REL.NOINC `($_ZN7cutlass13device_kernelIN5flash19enable_sm80_to_sm89INS1_16FlashAttnBwdSm80INS1_25CollectiveMainloopBwdSm80ILi2ELi2EN4cute5tupleIJNS5_1CILi128EEES8_NS7_ILi64EEEEEENS_10bfloat16_tEfNS_4arch4Sm80ELb1ELb0ELb1ELb1ELb0ELb0ELb0ELb0ELi2ELi4ELi4ELi4ELb0EEENS1_21CollectiveEpilogueBwdISA_SB_SD_Li256ELb1ELb0ELi2EEENS1_25SingleTileBwdLPTSchedulerILb1ELi128ELb0EEEEEEEEEvNT_6ParamsE$_ZN4cute3eso3ESOILb1ELb0EJNS_1CILi1EEEiiiNS2_ILi144EEENS2_ILi512EEEEEC2ERKS3_RKiSA_SA_RKS4_RKS5_) ;  /* 0xfffdb19000007944 */ /* 0x002fea0003c3ffff */
[----:B-1----:R1:W5:Y:S04]  /*2e460*/  LDL R5, [R1+0x760] ;  /* 0x0007600001057983 */ /* 0x0023680000100800 */
[----:B------:R1:W5:Y:S01]  /*2e470*/  LDL.64 R2, [R1+0x758] ;  /* 0x0007580001027983 */ /* 0x0003620000100a00 */
[----:B------:R-:W-:-:S02]  /*2e480*/  MOV R59, R23 ;  /* 0x00000017003b7202 */ /* 0x000fc40000000f00 */
[----:B------:R-:W-:Y:S02]  /*2e490*/  MOV R6, 0x2e4b0 ;  /* 0x0002e4b000067802 */ /* 0x000fe40000000f00 */
[----:B-1---5:R-:W-:Y:S05]  /*2e4a0*/  CALL.REL.NOINC `($_ZN7cutlass13device_kernelIN5flash19enable_sm80_to_sm89INS1_16FlashAttnBwdSm80INS1_25CollectiveMainloopBwdSm80ILi2ELi2EN4cute5tupleIJNS5_1CILi128EEES8_NS7_ILi64EEEEEENS_10bfloat16_tEfNS_4arch4Sm80ELb1ELb0ELb1ELb1ELb0ELb0ELb0ELb0ELi2ELi4ELi4ELi4ELb0EEENS1_21CollectiveEpilogueBwdISA_SB_SD_Li256ELb1ELb0ELi2EEENS1_25SingleTileBwdLPTSchedulerILb1ELi128ELb0EEEEEEEEEvNT_6ParamsE$_ZN4cute5tupleIJNS0_IJNS_1CILi16EEENS1_ILi2EEES3_S3_NS1_ILi4EEES3_EEENS0_IJNS1_ILi1EEEiiiNS1_ILi144EEENS1_ILi512EEEEEEEEC2ERKS5_RKS9_) ;  /* 0xfffdde6000007944 */ /* 0x022fea0003c3ffff */
        /* <DEDUP_REMOVED lines=11> */
[----:B-1----:R-:W-:Y:S05]  /*2e560*/  CALL.REL.NOINC `($_ZN7cutlass13device_kernelIN5flash19enable_sm80_to_sm89INS1_16FlashAttnBwdSm80INS1_25CollectiveMainloopBwdSm80ILi2ELi2EN4cute5tupleIJNS5_1CILi128EEES8_NS7_ILi64EEEEEENS_10bfloat16_tEfNS_4arch4Sm80ELb1ELb0ELb1ELb1ELb0ELb0ELb0ELb0ELi2ELi4ELi4ELi4ELb0EEENS1_21CollectiveEpilogueBwdISA_SB_SD_Li256ELb1ELb0ELi2EEENS1_25SingleTileBwdLPTSchedulerILb1ELi128ELb0EEEEEEEEEvNT_6ParamsE$_ZZN4cute6detail16composition_implINS_5tupleIJNS_1CILi16EEENS3_ILi2EEES5_S5_NS3_ILi4EEES5_EEENS2_IJNS3_ILi1EEEiiiNS3_ILi144EEENS3_ILi512EEEEEENS2_IJNS2_IJS5_S5_EEES6_NS3_ILi8EEEEEENS2_IJNS2_IJNS3_ILi64EEESA_EEES4_NS3_ILi1024EEEEEEEEDaRKT_RKT0_RKT1_RKT2_ENKUlRKT_RKT0_E_clISC_SG_EEDaSX_S10_) ;  /* 0xfffe028000007944 */ /* 0x002fea0003c3ffff */
[----:B------:R-:W-:Y:S01]  /*2e570*/  IMAD.MOV.U32 R3, RZ, RZ, R17 ;  /* 0x000000ffff037224 */ /* 0x000fe200078e0011 */
[----:B------:R-:W-:Y:S01]  /*2e580*/  MOV R5, R47 ;  /* 0x0000002f00057202 */ /* 0x000fe20000000f00 */
[----:B------:R-:W-:Y:S01]  /*2e590*/  IMAD.MOV.U32 R2, RZ, RZ, R42 ;  /* 0x000000ffff027224 */ /* 0x000fe200078e002a */
[----:B------:R-:W-:-:S02]  /*2e5a0*/  MOV R17, R58 ;  /* 0x0000003a00117202 */ /* 0x000fc40000000f00 */
[----:B------:R-:W-:Y:S02]  /*2e5b0*/  MOV R16, 0x2e5d0 ;  /* 0x0002e5d000107802 */ /* 0x000fe40000000f00 */
[----:B-1---5:R-:W-:Y:S05]  /*2e5c0*/  CALL.REL.NOINC `($_ZN7cutlass13device_kernelIN5flash19enable_sm80_to_sm89INS1_16FlashAttnBwdSm80INS1_25CollectiveMainloopBwdSm80ILi2ELi2EN4cute5tupleIJNS5_1CILi128EEES8_NS7_ILi64EEEEEENS_10bfloat16_tEfNS_4arch4Sm80ELb1ELb0ELb1ELb1ELb0ELb0ELb0ELb0ELi2ELi4ELi4ELi4ELb0EEENS1_21CollectiveEpilogueBwdISA_SB_SD_Li256ELb1ELb0ELi2EEENS1_25SingleTileBwdLPTSchedulerILb1ELi128ELb0EEEEEEEEEvNT_6ParamsE$_ZZN4cute6detail16composition_implINS_5tupleIJNS_1CILi16EEENS3_ILi2EEES5_S5_NS3_ILi4EEES5_EEENS2_IJNS3_ILi1EEEiiiNS3_ILi144EEENS3_ILi512EEEEEENS2_IJNS2_IJS5_S5_EEES6_NS3_ILi8EEEEEENS2_IJNS2_IJNS3_ILi64EEESA_EEES4_NS3_ILi1024EEEEEEEEDaRKT_RKT0_RKT1_RKT2_ENKUlRKT_RKT0_E_clIS6_S4_EEDaSX_S10_) ;  /* 0xfffdffa000007944 */ /* 0x022fea0003c3ffff */
[----:B-----5:R2:W-:Y:S01]  /*2e5d0*/  STL.64 [R1+0x770], R2 ;  /* 0x0007700201007387 */ /* 0x0205e20000100a00 */
[----:B------:R-:W-:Y:S01]  /*2e5e0*/  IMAD.MOV.U32 R60, RZ, RZ, R23 ;  /* 0x000000ffff3c7224 */ /* 0x000fe200078e0017 */
[----:B------:R-:W-:Y:S02]  /*2e5f0*/  MOV R67, R22 ;  /* 0x0000001600437202 */ /* 0x000fe40000000f00 */
[----:B------:R-:W-:Y:S02]  /*2e600*/  MOV R4, 0x2e620 ;  /* 0x0002e62000047802 */ /* 0x000fe40000000f00 */
[----:B-12---:R-:W-:Y:S05]  /*2e610*/  CALL.REL.NOINC `($_ZN7cutlass13device_kernelIN5flash19enable_sm80_to_sm89INS1_16FlashAttnBwdSm80INS1_25CollectiveMainloopBwdSm80ILi2ELi2EN4cute5tupleIJNS5_1CILi128EEES8_NS7_ILi64EEEEEENS_10bfloat16_tEfNS_4arch4Sm80ELb1ELb0ELb1ELb1ELb0ELb0ELb0ELb0ELi2ELi4ELi4ELi4ELb0EEENS1_21CollectiveEpilogueBwdISA_SB_SD_Li256ELb1ELb0ELi2EEENS1_25SingleTileBwdLPTSchedulerILb1ELi128ELb0EEEEEEEEEvNT_6ParamsE$_ZN4cute3eso3ESOILb0ELb0EJNS_5tupleIJiNS_1CILi512EEEEEENS2_IJiiEEENS3_ILi1024EEEEEC2ERKS5_RKS6_RKS7_) ;  /* 0xfffd918000007944 */ /* 0x006fea0003c3ffff */
[----:B------:R2:W5:Y:S04]  /*2e620*/  LDL R5, [R1+0x760] ;  /* 0x0007600001057983 */ /* 0x0005680000100800 */
[----:B-1----:R2:W5:Y:S01]  /*2e630*/  LDL.64 R2, [R1+0x758] ;  /* 0x0007580001027983 */ /* 0x0025620000100a00 */
[----:B------:R-:W-:Y:S02]  /*2e640*/  MOV R60, R23 ;  /* 0x00000017003c7202 */ /* 0x000fe40000000f00 */
[----:B------:R-:W-:-:S02]  /*2e650*/  MOV R6, 0x2e670 ;  /* 0x0002e67000067802 */ /* 0x000fc40000000f00 */
[----:B--2--5:R-:W-:Y:S05]  /*2e660*/  CALL.REL.NOINC `($_ZN7cutlass13device_kernelIN5flash19enable_sm80_to_sm89INS1_16FlashAttnBwdSm80INS1_25CollectiveMainloopBwdSm80ILi2ELi2EN4cute5tupleIJNS5_1CILi128EEES8_NS7_ILi64EEEEEENS_10bfloat16_tEfNS_4arch4Sm80ELb1ELb0ELb1ELb1ELb0ELb0ELb0ELb0ELi2ELi4ELi4ELi4ELb0EEENS1_21CollectiveEpilogueBwdISA_SB_SD_Li256ELb1ELb0ELi2EEENS1_25SingleTileBwdLPTSchedulerILb1ELi128ELb0EEEEEEEEEvNT_6ParamsE$_ZN4cute5tupleIJNS0_IJNS0_IJNS_1CILi2EEES2_EEES3_NS1_ILi8EEEEEENS0_IJNS0_IJiNS1_ILi512EEEEEENS0_IJiiEEENS1_ILi1024EEEEEEEEC2ERKS5_RKSA_) ;  /* 0xfffdda6000007944 */ /* 0x024fea0003c3ffff */
        /* <DEDUP_REMOVED lines=9> */
[----:B-1---5:R-:W-:Y:S05]  /*2e700*/  CALL.REL.NOINC `($_ZN7cutlass13device_kernelIN5flash19enable_sm80_to_sm89INS1_16FlashAttnBwdSm80INS1_25CollectiveMainloopBwdSm80ILi2ELi2EN4cute5tupleIJNS5_1CILi128EEES8_NS7_ILi64EEEEEENS_10bfloat16_tEfNS_4arch4Sm80ELb1ELb0ELb1ELb1ELb0ELb0ELb0ELb0ELi2ELi4ELi4ELi4ELb0EEENS1_21CollectiveEpilogueBwdISA_SB_SD_Li256ELb1ELb0ELi2EEENS1_25SingleTileBwdLPTSchedulerILb1ELi128ELb0EEEEEEEEEvNT_6ParamsE$_ZN4cute3eso3ESOILb0ELb0EJNS_6LayoutINS_5tupleIJNS3_IJNS_1CILi2EEES5_EEES6_NS4_ILi8EEEEEENS3_IJNS3_IJiNS4_ILi512EEEEEENS3_IJiiEEENS4_ILi1024EEEEEEEEjEEC2ERKSE_RKj) ;  /* 0xfffd945000007944 */ /* 0x022fea0003c3ffff */
[----:B------:R-:W2:Y:S04]  /*2e710*/  LDL.64 R16, [R1+0x760] ;  /* 0x0007600001107983 */ /* 0x000ea80000100a00 */
[----:B-1----:R1:W5:Y:S01]  /*2e720*/  LDL.64 R4, [R1+0x758] ;  /* 0x0007580001047983 */ /* 0x0023620000100a00 */
[----:B------:R-:W-:Y:S02]  /*2e730*/  MOV R9, R23 ;  /* 0x0000001700097202 */ /* 0x000fe40000000f00 */
[----:B------:R-:W-:Y:S01]  /*2e740*/  MOV R8, 0x2e770 ;  /* 0x0002e77000087802 */ /* 0x000fe20000000f00 */
[----:B--2---:R-:W-:-:S04]  /*2e750*/  IMAD.WIDE.U32 R2, R17, 0x2, R50 ;  /* 0x0000000211027825 */ /* 0x004fc800078e0032 */
[----:B-1---5:R-:W-:Y:S05]  /*2e760*/  CALL.REL.NOINC `($_ZN7cutlass13device_kernelIN5flash19enable_sm80_to_sm89INS1_16FlashAttnBwdSm80INS1_25CollectiveMainloopBwdSm80ILi2ELi2EN4cute5tupleIJNS5_1CILi128EEES8_NS7_ILi64EEEEEENS_10bfloat16_tEfNS_4arch4Sm80ELb1ELb0ELb1ELb1ELb0ELb0ELb0ELb0ELi2ELi4ELi4ELi4ELb0EEENS1_21CollectiveEpilogueBwdISA_SB_SD_Li256ELb1ELb0ELi2EEENS1_25SingleTileBwdLPTSchedulerILb1ELi128ELb0EEEEEEEEEvNT_6ParamsE$_ZN4cute8smem_ptrIPN7cutlass10bfloat16_tEECI1NS_12iter_adaptorIS3_S4_EEES3_) ;  /* 0xfffde26000007944 */ /* 0x022fea0003c3ffff */
[----:B-1----:R-:W2:Y:S01]  /*2e770*/  LDL.64 R2, [R1+0x758] ;  /* 0x0007580001027983 */ /* 0x002ea20000100a00 */
[----:B------:R-:W-:Y:S01]  /*2e780*/  IMAD.MOV.U32 R60, RZ, RZ, R23 ;  /* 0x000000ffff3c7224 */ /* 0x000fe200078e0017 */
[----:B------:R-:W-:-:S02]  /*2e790*/  MOV R67, R22 ;  /* 0x0000001600437202 */ /* 0x000fc40000000f00 */
[----:B------:R-:W-:Y:S01]  /*2e7a0*/  MOV R6, 0x2e7d0 ;  /* 0x0002e7d000067802 */ /* 0x000fe20000000f00 */
[----:B--2---:R1:W-:Y:S04]  /*2e7b0*/  STL.64 [R1+0x770], R2 ;  /* 0x0007700201007387 */ /* 0x0043e80000100a00 */
[----:B-1----:R-:W-:Y:S05]  /*2e7c0*/  CALL.REL.NOINC `($_ZN7cutlass13device_kernelIN5flash19enable_sm80_to_sm89INS1_16FlashAttnBwdSm80INS1_25CollectiveMainloopBwdSm80ILi2ELi2EN4cute5tupleIJNS5_1CILi128EEES8_NS7_ILi64EEEEEENS_10bfloat16_tEfNS_4arch4Sm80ELb1ELb0ELb1ELb1ELb0ELb0ELb0ELb0ELi2ELi4ELi4ELi4ELb0EEENS1_21CollectiveEpilogueBwdISA_SB_SD_Li256ELb1ELb0ELi2EEENS1_25SingleTileBwdLPTSchedulerILb1ELi128ELb0EEEEEEEEEvNT_6ParamsE$_ZN4cute3eso3ESOILb0ELb0EJNS_6LayoutINS_5tupleIJNS3_IJNS_1CILi2EEES5_EEES6_NS4_ILi8EEEEEENS3_IJNS3_IJiNS4_ILi512EEEEEENS3_IJiiEEENS4_ILi1024EEEEEEEENS_10ViewEngineINS_8smem_ptrIPN7cutlass10bfloat16_tEEEEEEEC2ERKSE_RKSL_) ;  /* 0xfffd930000007944 */ /* 0x002fea0003c3ffff */
[----:B-1----:R1:W5:Y:S04]  /*2e7d0*/  LDL R5, [R1+0x75c] ;  /* 0x00075c0001057983 */ /* 0x0023680000100800 */
[----:B------:R1:W5:Y:S01]  /*2e7e0*/  LDL R3, [R1+0x760] ;  /* 0x0007600001037983 */ /* 0x0003620000100800 */
[----:B------:R-:W-:-:S03]  /*2e7f0*/  MOV R4, 0x2e810 ;  /* 0x0002e81000047802 */ /* 0x000fc60000000f00 */
[----:B-1---5:R-:W-:Y:S05]  /*2e800*/  CALL.REL.NOINC `($_ZN7cutlass13device_kernelIN5flash19enable_sm80_to_sm89INS1_16FlashAttnBwdSm80INS1_25CollectiveMainloopBwdSm80ILi2ELi2EN4cute5tupleIJNS5_1CILi128EEES8_NS7_ILi64EEEEEENS_10bfloat16_tEfNS_4arch4Sm80ELb1ELb0ELb1ELb1ELb0ELb0ELb0ELb0ELi2ELi4ELi4ELi4ELb0EEENS1_21CollectiveEpilogueBwdISA_SB_SD_Li256ELb1ELb0ELi2EEENS1_25SingleTileBwdLPTSchedulerILb1ELi128ELb0EEEEEEEEEvNT_6ParamsE$_ZZN4cute4takeILi1ELi3ENS_5tupleIJNS1_IJiNS_1CILi512EEEEEENS1_IJiiEEENS2_ILi1024EEEEEEEEDaRKT1_ENKUlDpRKT_E_clIJS5_S6_EEEDaSE_) ;  /* 0xfffdf95000007944 */ /* 0x022fea0003c3ffff */
[----:B------:R-:W-:Y:S02]  /*2e810*/  MOV R4, 0x2e830 ;  /* 0x0002e83000047802 */ /* 0x000fe40000000f00 */
[----:B-1---5:R-:W-:Y:S05]  /*2e820*/  CALL.REL.NOINC `($_ZN7cutlass13device_kernelIN5flash19enable_sm80_to_sm89INS1_16FlashAttnBwdSm80INS1_25CollectiveMainloopBwdSm80ILi2ELi2EN4cute5tupleIJNS5_1CILi128EEES8_NS7_ILi64EEEEEENS_10bfloat16_tEfNS_4arch4Sm80ELb1ELb0ELb1ELb1ELb0ELb0ELb0ELb0ELi2ELi4ELi4ELi4ELb0EEENS1_21CollectiveEpilogueBwdISA_SB_SD_Li256ELb1ELb0ELi2EEENS1_25SingleTileBwdLPTSchedulerILb1ELi128ELb0EEEEEEEEEvNT_6ParamsE$_ZZN4cute16flatten_to_tupleINS_5tupleIJNS1_IJiiEEENS_1CILi1024EEEEEEEEDaRKT_ENKUlRKT_E_clIS2_EEDaSB_) ;  /* 0xfffdf44000007944 */ /* 0x022fea0003c3ffff */
[----:B------:R1:W-:Y:S01]  /*2e830*/  STL [R14], R2 ;  /* 0x000000020e007387 */ /* 0x0003e20000100800 */
[----:B------:R-:W-:Y:S02]  /*2e840*/  MOV R60, R58 ;  /* 0x0000003a003c7202 */ /* 0x000fe40000000f00 */
[----:B------:R-:W-:Y:S01]  /*2e850*/  MOV R4, 0x2e880 ;  /* 0x0002e88000047802 */ /* 0x000fe20000000f00 */
[----:B------:R1:W-:Y:S04]  /*2e860*/  STL [R14+0x4], R3 ;  /* 0x000004030e007387 */ /* 0x0003e80000100800 */
[----:B-1----:R-:W-:Y:S05]  /*2e870*/  CALL.REL.NOINC `($_ZN7cutlass13device_kernelIN5flash19enable_sm80_to_sm89INS1_16FlashAttnBwdSm80INS1_25CollectiveMainloopBwdSm80ILi2ELi2EN4cute5tupleIJNS5_1CILi128EEES8_NS7_ILi64EEEEEENS_10bfloat16_tEfNS_4arch4Sm80ELb1ELb0ELb1ELb1ELb0ELb0ELb0ELb0ELi2ELi4ELi4ELi4ELb0EEENS1_21CollectiveEpilogueBwdISA_SB_SD_Li256ELb1ELb0ELi2EEENS1_25SingleTileBwdLPTSchedulerILb1ELi128ELb0EEEEEEEEEvNT_6ParamsE$_ZZN4cute12filter_tupleINS_5tupleIJNS1_IJiiEEENS_1CILi1024EEEEEEZNS_16flatten_to_tupleIS5_EEDaRKT_EUlRKT_E_EEDaS9_OT0_ENKUlDpSC_E_clIJS2_NS1_IJS4_EEEEEEDaSG_) ;  /* 0xfffde4b000007944 */ /* 0x002fea0003c3ffff */
        /* <DEDUP_REMOVED lines=22> */
[----:B--2--5:R-:W-:Y:S05]  /*2e9e0*/  CALL.REL.NOINC `($_ZN7cutlass13device_kernelIN5flash19enable_sm80_to_sm89INS1_16FlashAttnBwdSm80INS1_25CollectiveMainloopBwdSm80ILi2ELi2EN4cute5tupleIJNS5_1CILi128EEES8_NS7_ILi64EEEEEENS_10bfloat16_tEfNS_4arch4Sm80ELb1ELb0ELb1ELb1ELb0ELb0ELb0ELb0ELi2ELi4ELi4ELi4ELb0EEENS1_21CollectiveEpilogueBwdISA_SB_SD_Li256ELb1ELb0ELi2EEENS1_25SingleTileBwdLPTSchedulerILb1ELi128ELb0EEEEEEEEEvNT_6ParamsE$_ZN4cute3eso3ESOILb1ELb0EJNS_10UnderscoreES2_S2_iEEC2ERKS2_S5_S5_RKi) ;  /* 0xfffda3a000007944 */ /* 0x024fea0003c3ffff */
[----:B------:R-:W-:Y:S01]  /*2e9f0*/  ULDC.64 UR4, c[0x0][0x118] ;  /* 0x0000460000047ab9 */ /* 0x000fe20000000a00 */
[----:B------:R2:W5:Y:S04]  /*2ea00*/  LDL R5, [R1+0x758] ;  /* 0x0007580001057983 */ /* 0x0005680000100800 */
[----:B-1----:R2:W5:Y:S01]  /*2ea10*/  LD.E R3, [R10.64] ;  /* 0x000000040a037980 */ /* 0x002562000c101900 */
[----:B------:R-:W-:-:S03]  /*2ea20*/  MOV R4, 0x2ea40 ;  /* 0x0002ea4000047802 */ /* 0x000fc60000000f00 */
[----:B--2--5:R-:W-:Y:S05]  /*2ea30*/  CALL.REL.NOINC `($_ZN7cutlass13device_kernelIN5flash19enable_sm80_to_sm89INS1_16FlashAttnBwdSm80INS1_25CollectiveMainloopBwdSm80ILi2ELi2EN4cute5tupleIJNS5_1CILi128EEES8_NS7_ILi64EEEEEENS_10bfloat16_tEfNS_4arch4Sm80ELb1ELb0ELb1ELb1ELb0ELb0ELb0ELb0ELi2ELi4ELi4ELi4ELb0EEENS1_21CollectiveEpilogueBwdISA_SB_SD_Li256ELb1ELb0ELi2EEENS1_25SingleTileBwdLPTSchedulerILb1ELi128ELb0EEEEEEEEEvNT_6ParamsE$_ZZN4cute5sliceINS_5tupleIJNS_10UnderscoreES2_S2_iEEENS1_IJNS1_IJNS_1CILi1EEENS4_ILi0EEEEEEiNS4_ILi1024EEENS4_ILi8192EEEEEEEEDaRKT_RKT0_ENKUlRKT_RKT0_E_clIS2_iEEDaSJ_SM_) ;  /* 0xfffdf8e000007944 */ /* 0x024fea0003c3ffff */
[----:B------:R-:W-:Y:S02]  /*2ea40*/  MOV R4, 0x2ea60 ;  /* 0x0002ea6000047802 */ /* 0x000fe40000000f00 */
[----:B-1---5:R-:W-:Y:S05]  /*2ea50*/  CALL.REL.NOINC `($_ZN7cutlass13device_kernelIN5flash19enable_sm80_to_sm89INS1_16FlashAttnBwdSm80INS1_25CollectiveMainloopBwdSm80ILi2ELi2EN4cute5tupleIJNS5_1CILi128EEES8_NS7_ILi64EEEEEENS_10bfloat16_tEfNS_4arch4Sm80ELb1ELb0ELb1ELb1ELb0ELb0ELb0ELb0ELi2ELi4ELi4ELi4ELb0EEENS1_21CollectiveEpilogueBwdISA_SB_SD_Li256ELb1ELb0ELi2EEENS1_25SingleTileBwdLPTSchedulerILb1ELi128ELb0EEEEEEEEEvNT_6ParamsE$_ZZN4cute12filter_tupleINS_5tupleIJNS_10UnderscoreES2_S2_iEEENS1_IJNS1_IJNS_1CILi1EEENS4_ILi0EEEEEEiNS4_ILi1024EEENS4_ILi8192EEEEEEZNS_5sliceIS3_SA_EEDaRKT_RKT0_EUlRKT_RKT0_E_EEDaSE_SH_OT1_ENKUlDpSK_E_clIJNS1_IJS7_EEENS1_IJiEEENS1_IJS8_EEENS1_IJEEEEEEDaSR_) ;  /* 0xfffde52000007944 */ /* 0x022fea0003c3ffff */
[----:B------:R-:W-:Y:S02]  /*2ea60*/  MOV R4, 0x2ea80 ;  /* 0x0002ea8000047802 */ /* 0x000fe40000000f00 */
[----:B-1---5:R-:W-:Y:S05]  /*2ea70*/  CALL.REL.NOINC `($_ZN7cutlass13device_kernelIN5flash19enable_sm80_to_sm89INS1_16FlashAttnBwdSm80INS1_25CollectiveMainloopBwdSm80ILi2ELi2EN4cute5tupleIJNS5_1CILi128EEES8_NS7_ILi64EEEEEENS_10bfloat16_tEfNS_4arch4Sm80ELb1ELb0ELb1ELb1ELb0ELb0ELb0ELb0ELi2ELi4ELi4ELi4ELb0EEENS1_21CollectiveEpilogueBwdISA_SB_SD_Li256ELb1ELb0ELi2EEENS1_25SingleTileBwdLPTSchedulerILb1ELi128ELb0EEEEEEEEEvNT_6ParamsE$_ZN4cute5tupleIJNS0_IJNS0_IJNS_1CILi8EEENS1_ILi1EEEEEENS1_ILi2EEES2_EEENS0_IJNS0_IJS3_NS1_ILi0EEEEEEiNS1_ILi1024EEEEEEEEC2ERKS6_RKSA_) ;  /* 0xfffdd80000007944 */ /* 0x022fea0003c3ffff */
[----:B------:R1:W5:Y:S01]  /*2ea80*/  LDL R2, [R1+0x758] ;  /* 0x0007580001027983 */ /* 0x0003620000100800 */
[----:B------:R-:W-:Y:S02]  /*2ea90*/  SHF.L.U32 R6, R5, 0xd, RZ ;  /* 0x0000000d05067819 */ /* 0x000fe400000006ff */
[----:B------:R-:W-:-:S03]  /*2eaa0*/  MOV R4, 0x2ead0 ;  /* 0x0002ead000047802 */ /* 0x000fc60000000f00 */
[----:B------:R1:W-:Y:S04]  /*2eab0*/  STL [R1+0x11e0], R6 ;  /* 0x0011e00601007387 */ /* 0x0003e80000100800 */
[----:B-1---5:R-:W-:Y:S05]  /*2eac0*/  CALL.REL.NOINC `($_ZN7cutlass13device_kernelIN5flash19enable_sm80_to_sm89INS1_16FlashAttnBwdSm80INS1_25CollectiveMainloopBwdSm80ILi2ELi2EN4cute5tupleIJNS5_1CILi128EEES8_NS7_ILi64EEEEEENS_10bfloat16_tEfNS_4arch4Sm80ELb1ELb0ELb1ELb1ELb0ELb0ELb0ELb0ELi2ELi4ELi4ELi4ELb0EEENS1_21CollectiveEpilogueBwdISA_SB_SD_Li256ELb1ELb0ELi2EEENS1_25SingleTileBwdLPTSchedulerILb1ELi128ELb0EEEEEEEEEvNT_6ParamsE$_ZN4cute3eso3ESOILb0ELb0EJNS_6LayoutINS_5tupleIJNS3_IJNS_1CILi8EEENS4_ILi1EEEEEENS4_ILi2EEES5_EEENS3_IJNS3_IJS6_NS4_ILi0EEEEEEiNS4_ILi1024EEEEEEEEiEEC2ERKSE_RKi) ;  /* 0xfffd963000007944 */ /* 0x022fea0003c3ffff */
[----:B------:R-:W-:Y:S01]  /*2ead0*/  ULDC.64 UR4, c[0x0][0x118] ;  /* 0x0000460000047ab9 */ /* 0x000fe20000000a00 */
[----:B-1----:R-:W2:Y:S04]  /*2eae0*/  LDL.64 R4, [R1+0x758] ;  /* 0x0007580001047983 */ /* 0x002ea80000100a00 */
[----:B------:R-:W2:Y:S01]  /*2eaf0*/  LD.E.64 R2, [R10.64+0x8] ;  /* 0x000008040a027980 */ /* 0x000ea2000c101b00 */
[----:B------:R-:W-:Y:S02]  /*2eb00*/  MOV R9, R23 ;  /* 0x0000001700097202 */ /* 0x000fe40000000f00 */
[----:B------:R-:W-:Y:S01]  /*2eb10*/  MOV R8, 0x2eb40 ;  /* 0x0002eb4000087802 */ /* 0x000fe20000000f00 */
[----:B--2---:R-:W-:-:S04]  /*2eb20*/  IMAD.WIDE R2, R5, 0x2, R2 ;  /* 0x0000000205027825 */ /* 0x004fc800078e0202 */
[----:B------:R-:W-:Y:S05]  /*2eb30*/  CALL.REL.NOINC `($_ZN7cutlass13device_kernelIN5flash19enable_sm80_to_sm89INS1_16FlashAttnBwdSm80INS1_25CollectiveMainloopBwdSm80ILi2ELi2EN4cute5tupleIJNS5_1CILi128EEES8_NS7_ILi64EEEEEENS_10bfloat16_tEfNS_4arch4Sm80ELb1ELb0ELb1ELb1ELb0ELb0ELb0ELb0ELi2ELi4ELi4ELi4ELb0EEENS1_21CollectiveEpilogueBwdISA_SB_SD_Li256ELb1ELb0ELi2EEENS1_25SingleTileBwdLPTSchedulerILb1ELi128ELb0EEEEEEEEEvNT_6ParamsE$_ZN4cute8smem_ptrIPN7cutlass10bfloat16_tEECI1NS_12iter_adaptorIS3_S4_EEES3_) ;  /* 0xfffdde9000007944 */ /* 0x000fea0003c3ffff */
[----:B-1----:R-:W2:Y:S01]  /*2eb40*/  LDL.64 R2, [R1+0x758] ;  /* 0x0007580001027983 */ /* 0x002ea20000100a00 */
[----:B------:R-:W-:-:S02]  /*2eb50*/  MOV R6, R4 ;  /* 0x0000000400067202 */ /* 0x000fc40000000f00 */
[----:B------:R-:W-:Y:S01]  /*2eb60*/  MOV R4, 0x2eb90 ;  /* 0x0002eb9000047802 */ /* 0x000fe20000000f00 */
[----:B--2---:R1:W-:Y:S04]  /*2eb70*/  STL.64 [R1+0x770], R2 ;  /* 0x0007700201007387 */ /* 0x0043e80000100a00 */
[----:B-1----:R-:W-:Y:S05]  /*2eb80*/  CALL.REL.NOINC `($_ZN7cutlass13device_kernelIN5flash19enable_sm80_to_sm89INS1_16FlashAttnBwdSm80INS1_25CollectiveMainloopBwdSm80ILi2ELi2EN4cute5tupleIJNS5_1CILi128EEES8_NS7_ILi64EEEEEENS_10bfloat16_tEfNS_4arch4Sm80ELb1ELb0ELb1ELb1ELb0ELb0ELb0ELb0ELi2ELi4ELi4ELi4ELb0EEENS1_21CollectiveEpilogueBwdISA_SB_SD_Li256ELb1ELb0ELi2EEENS1_25SingleTileBwdLPTSchedulerILb1ELi128ELb0EEEEEEEEEvNT_6ParamsE$_ZN4cute3eso3ESOILb0ELb0EJNS_6LayoutINS_5tupleIJNS3_IJNS_1CILi8EEENS4_ILi1EEEEEENS4_ILi2EEES5_EEENS3_IJNS3_IJS6_NS4_ILi0EEEEEEiNS4_ILi1024EEEEEEEENS_10ViewEngineINS_8smem_ptrIPN7cutlass10bfloat16_tEEEEEEEC2ERKSE_RKSL_) ;  /* 0xfffd950000007944 */ /* 0x002fea0003c3ffff */
[----:B-1----:R-:W2:Y:S01]  /*2eb90*/  LDL.64 R2, [R24+0xe0] ;  /* 0x0000e00018027983 */ /* 0x002ea20000100a00 */
[----:B------:R-:W-:-:S03]  /*2eba0*/  ULDC.64 UR4, c[0x0][0x118] ;  /* 0x0000460000047ab9 */ /* 0x000fc60000000a00 */
[----:B------:R1:W5:Y:S04]  /*2ebb0*/  LDL R44, [R1+0x758] ;  /* 0x00075800012c7983 */ /* 0x0003680000100800 */
[----:B------:R1:W5:Y:S04]  /*2ebc0*/  LDL.64 R56, [R1+0x760] ;  /* 0x0007600001387983 */ /* 0x0003680000100a00 */
[----:B------:R1:W5:Y:S04]  /*2ebd0*/  LDL.64 R10, [R24+0xc8] ;  /* 0x0000c800180a7983 */ /* 0x0003680000100a00 */
[----:B--2---:R-:W5:Y:S01]  /*2ebe0*/  LD.E.64 R2, [R2.64] ;  /* 0x0000000402027980 */ /* 0x004f62000c101b00 */
[----:B------:R-:W-:-:S03]  /*2ebf0*/  MOV R6, 0x2ec10 ;  /* 0x0002ec1000067802 */ /* 0x000fc60000000f00 */
[----:B-1---5:R-:W-:Y:S05]  /*2ec00*/  CALL.REL.NOINC `($_ZN7cutlass13device_kernelIN5flash19enable_sm80_to_sm89INS1_16FlashAttnBwdSm80INS1_25CollectiveMainloopBwdSm80ILi2ELi2EN4cute5tupleIJNS5_1CILi128EEES8_NS7_ILi64EEEEEENS_10bfloat16_tEfNS_4arch4Sm80ELb1ELb0ELb1ELb1ELb0ELb0ELb0ELb0ELi2ELi4ELi4ELi4ELb0EEENS1_21CollectiveEpilogueBwdISA_SB_SD_Li256ELb1ELb0ELi2EEENS1_25SingleTileBwdLPTSchedulerILb1ELi128ELb0EEEEEEEEEvNT_6ParamsE$_ZN4cute3eso3ESOILb1ELb0EJNS_14ComposedLayoutINS_7SwizzleILi3ELi3ELi3EEENS_1CILi0EEENS_6LayoutINS_5tupleIJNS8_IJNS8_IJNS5_ILi4EEENS5_ILi8EEEEEENS8_IJS9_NS5_ILi1EEEEEEEEENS8_IJNS8_IJNS5_ILi2EEESF_SF_EEENS8_IJSF_SA_EEEEEEEEENS8_IJNS8_IJNS8_IJNS5_ILi128EEESC_EEENS8_IJNS5_ILi16EEES6_EEEEEENS8_IJNS8_IJNS5_ILi64EEESA_NS5_ILi512EEEEEENS8_IJNS5_ILi8192EEENS5_ILi1024EEEEEEEEEEEEEEEENS_10ViewEngineINS_8smem_ptrIPN7cutlass10bfloat16_tEEEEEEEC2ERKSY_RKS15_) ;  /* 0xfffda3a000007944 */ /* 0x022fea0003c3ffff */
        /* <DEDUP_REMOVED lines=29> */
[----:B-12--5:R-:W-:Y:S05]  /*2ede0*/  CALL.REL.NOINC `($_ZN7cutlass13device_kernelIN5flash19enable_sm80_to_sm89INS1_16FlashAttnBwdSm80INS1_25CollectiveMainloopBwdSm80ILi2ELi2EN4cute5tupleIJNS5_1CILi128EEES8_NS7_ILi64EEEEEENS_10bfloat16_tEfNS_4arch4Sm80ELb1ELb0ELb1ELb1ELb0ELb0ELb0ELb0ELi2ELi4ELi4ELi4ELb0EEENS1_21CollectiveEpilogueBwdISA_SB_SD_Li256ELb1ELb0ELi2EEENS1_25SingleTileBwdLPTSchedulerILb1ELi128ELb0EEEEEEEEEvNT_6ParamsE$_ZZN4cute7idx2crdINS_5tupleIJiiNS_1CILi0EEEEEENS1_IJNS1_IJNS2_ILi4EEENS2_ILi8EEEEEES5_NS2_ILi1EEEEEEEEDaRKT_RKT0_ENKUlRKT_RKT0_E_clIiS7_EEDaSI_SL_) ;  /* 0xfffe207000007944 */ /* 0x026fea0003c3ffff */
[----:B------:R-:W-:Y:S02]  /*2edf0*/  MOV R2, 0x2ee10 ;  /* 0x0002ee1000027802 */ /* 0x000fe40000000f00 */
[----:B-1----:R-:W-:Y:S05]  /*2ee00*/  CALL.REL.NOINC `($_ZN7cutlass13device_kernelIN5flash19enable_sm80_to_sm89INS1_16FlashAttnBwdSm80INS1_25CollectiveMainloopBwdSm80ILi2ELi2EN4cute5tupleIJNS5_1CILi128EEES8_NS7_ILi64EEEEEENS_10bfloat16_tEfNS_4arch4Sm80ELb1ELb0ELb1ELb1ELb0ELb0ELb0ELb0ELi2ELi4ELi4ELi4ELb0EEENS1_21CollectiveEpilogueBwdISA_SB_SD_Li256ELb1ELb0ELi2EEENS1_25SingleTileBwdLPTSchedulerILb1ELi128ELb0EEEEEEEEEvNT_6ParamsE$_ZZN4cute7idx2crdINS_5tupleIJiiNS_1CILi0EEEEEENS1_IJNS1_IJNS2_ILi4EEENS2_ILi8EEEEEES5_NS2_ILi1EEEEEEEEDaRKT_RKT0_ENKUlRKT_RKT0_E_clIiS5_EEDaSI_SL_) ;  /* 0xfffe202000007944 */ /* 0x002fea0003c3ffff */
[----:B------:R1:W-:Y:S01]  /*2ee10*/  STL [R14], R6 ;  /* 0x000000060e007387 */ /* 0x0003e20000100800 */
[----:B------:R-:W-:Y:S02]  /*2ee20*/  MOV R2, R58 ;  /* 0x0000003a00027202 */ /* 0x000fe40000000f00 */
[----:B------:R-:W-:-:S02]  /*2ee30*/  MOV R72, 0x2ee50 ;  /* 0x0002ee5000487802 */ /* 0x000fc40000000f00 */
[----:B-1----:R-:W-:Y:S05]  /*2ee40*/  CALL.REL.NOINC `($_ZN7cutlass13device_kernelIN5flash19enable_sm80_to_sm89INS1_16FlashAttnBwdSm80INS1_25CollectiveMainloopBwdSm80ILi2ELi2EN4cute5tupleIJNS5_1CILi128EEES8_NS7_ILi64EEEEEENS_10bfloat16_tEfNS_4arch4Sm80ELb1ELb0ELb1ELb1ELb0ELb0ELb0ELb0ELi2ELi4ELi4ELi4ELb0EEENS1_21CollectiveEpilogueBwdISA_SB_SD_Li256ELb1ELb0ELi2EEENS1_25SingleTileBwdLPTSchedulerILb1ELi128ELb0EEEEEEEEEvNT_6ParamsE$_ZZN4cute9transformINS_5tupleIJiiNS_1CILi0EEEEEENS1_IJNS1_IJNS2_ILi4EEENS2_ILi8EEEEEES5_NS2_ILi1EEEEEEZNS_7idx2crdIS4_S9_EEDaRKT_RKT0_EUlRKT_RKT0_E_EEDaSD_SG_OT1_ENKUlDpSJ_E_clIJNS1_IJiiEEEiS3_EEEDaSQ_) ;  /* 0xfffe275000007944 */ /* 0x002fea0003c3ffff */
[----:B------:R-:W-:Y:S02]  /*2ee50*/  MOV R6, 0x2ee70 ;  /* 0x0002ee7000067802 */ /* 0x000fe40000000f00 */
[----:B--2--5:R-:W-:Y:S05]  /*2ee60*/  CALL.REL.NOINC `($_ZN7cutlass13device_kernelIN5flash19enable_sm80_to_sm89INS1_16FlashAttnBwdSm80INS1_25CollectiveMainloopBwdSm80ILi2ELi2EN4cute5tupleIJNS5_1CILi128EEES8_NS7_ILi64EEEEEENS_10bfloat16_tEfNS_4arch4Sm80ELb1ELb0ELb1ELb1ELb0ELb0ELb0ELb0ELi2ELi4ELi4ELi4ELb0EEENS1_21CollectiveEpilogueBwdISA_SB_SD_Li256ELb1ELb0ELi2EEENS1_25SingleTileBwdLPTSchedulerILb1ELi128ELb0EEEEEEEEEvNT_6ParamsE$_ZZN4cute13to_mixed_bitsINS_5tupleIJNS1_IJNS_1CILi4EEENS2_ILi8EEEEEES3_NS2_ILi1EEEEEENS1_IJNS1_IJNS2_ILi128EEENS2_ILi0EEEEEENS2_ILi16EEES9_EEENS1_IJNS1_IJiiEEEiS9_EEEEEDaRKT_RKT0_RKT1_ENKUlRKT_RKT0_RKT1_E_clIS5_SA_SD_EEDaSQ_ST_SW_) ;  /* 0xfffdeac000007944 */ /* 0x024fea0003c3ffff */
[----:B------:R-:W-:Y:S02]  /*2ee70*/  MOV R6, 0x2ee90 ;  /* 0x0002ee9000067802 */ /* 0x000fe40000000f00 */
[----:B------:R-:W-:Y:S05]  /*2ee80*/  CALL.REL.NOINC `($_ZN7cutlass13device_kernelIN5flash19enable_sm80_to_sm89INS1_16FlashAttnBwdSm80INS1_25CollectiveMainloopBwdSm80ILi2ELi2EN4cute5tupleIJNS5_1CILi128EEES8_NS7_ILi64EEEEEENS_10bfloat16_tEfNS_4arch4Sm80ELb1ELb0ELb1ELb1ELb0ELb0ELb0ELb0ELi2ELi4ELi4ELi4ELb0EEENS1_21CollectiveEpilogueBwdISA_SB_SD_Li256ELb1ELb0ELi2EEENS1_25SingleTileBwdLPTSchedulerILb1ELi128ELb0EEEEEEEEEvNT_6ParamsE$_ZZN4cute13to_mixed_bitsINS_5tupleIJNS1_IJNS_1CILi4EEENS2_ILi8EEEEEES3_NS2_ILi1EEEEEENS1_IJNS1_IJNS2_ILi128EEENS2_ILi0EEEEEENS2_ILi16EEES9_EEENS1_IJNS1_IJiiEEEiS9_EEEEEDaRKT_RKT0_RKT1_ENKUlRKT_RKT0_RKT1_E_clIS3_SB_iEEDaSQ_ST_SW_) ;  /* 0xfffdea5000007944 */ /* 0x000fea0003c3ffff */
[----:B------:R-:W-:Y:S02]  /*2ee90*/  MOV R5, R2 ;  /* 0x0000000200057202 */ /* 0x000fe40000000f00 */
[----:B------:R-:W-:-:S02]  /*2eea0*/  MOV R2, 0x2eec0 ;  /* 0x0002eec000027802 */ /* 0x000fc40000000f00 */
[----:B------:R-:W-:Y:S05]  /*2eeb0*/  CALL.REL.NOINC `($_ZN7cutlass13device_kernelIN5flash19enable_sm80_to_sm89INS1_16FlashAttnBwdSm80INS1_25CollectiveMainloopBwdSm80ILi2ELi2EN4cute5tupleIJNS5_1CILi128EEES8_NS7_ILi64EEEEEENS_10bfloat16_tEfNS_4arch4Sm80ELb1ELb0ELb1ELb1ELb0ELb0ELb0ELb0ELi2ELi4ELi4ELi4ELb0EEENS1_21CollectiveEpilogueBwdISA_SB_SD_Li256ELb1ELb0ELi2EEENS1_25SingleTileBwdLPTSchedulerILb1ELi128ELb0EEEEEEEEEvNT_6ParamsE$_ZZN4cute13to_mixed_bitsINS_5tupleIJNS1_IJNS_1CILi4EEENS2_ILi8EEEEEES3_NS2_ILi1EEEEEENS1_IJNS1_IJNS2_ILi128EEENS2_ILi0EEEEEENS2_ILi16EEES9_EEENS1_IJNS1_IJiiEEEiS9_EEEEEDaRKT_RKT0_RKT1_ENKUlDpRKT_E_clIJNS_9MixedBitsILj0ELj384EEENSU_ILj0ELj48EEENS2_ILj0EEEEEEDaSR_) ;  /* 0xfffde9d000007944 */ /* 0x000fea0003c3ffff */
[----:B------:R-:W-:Y:S02]  /*2eec0*/  SHF.R.S32.HI R5, RZ, 0x1f, R4 ;  /* 0x0000001fff057819 */ /* 0x000fe40000011404 */
[----:B------:R-:W-:-:S02]  /*2eed0*/  LOP3.LUT R3, R3, 0x1b0, RZ, 0xc0, !PT ;  /* 0x000001b003037812 */ /* 0x000fc400078ec0ff */
[----:B------:R-:W-:Y:S02]  /*2eee0*/  LEA.HI R5, R5, R4, RZ, 0x2 ;  /* 0x0000000405057211 */ /* 0x000fe400078f10ff */
[----:B------:R-:W-:Y:S02]  /*2eef0*/  MOV R4, 0x2ef30 ;  /* 0x0002ef3000047802 */ /* 0x000fe40000000f00 */
[----:B------:R-:W-:-:S05]  /*2ef00*/  SHF.R.S32.HI R2, RZ, 0x2, R5 ;  /* 0x00000002ff027819 */ /* 0x000fca0000011405 */
[----:B------:R1:W-:Y:S02]  /*2ef10*/  STL [R1+0x77c], R2 ;  /* 0x00077c0201007387 */ /* 0x0003e40000100800 */
[----:B-1----:R-:W-:Y:S05]  /*2ef20*/  CALL.REL.NOINC `($_ZN7cutlass13device_kernelIN5flash19enable_sm80_to_sm89INS1_16FlashAttnBwdSm80INS1_25CollectiveMainloopBwdSm80ILi2ELi2EN4cute5tupleIJNS5_1CILi128EEES8_NS7_ILi64EEEEEENS_10bfloat16_tEfNS_4arch4Sm80ELb1ELb0ELb1ELb1ELb0ELb0ELb0ELb0ELi2ELi4ELi4ELi4ELb0EEENS1_21CollectiveEpilogueBwdISA_SB_SD_Li256ELb1ELb0ELi2EEENS1_25SingleTileBwdLPTSchedulerILb1ELi128ELb0EEEEEEEEEvNT_6ParamsE$_ZN4cute5tupleIJNS_7SwizzleILi3ELi3ELi3EEENS_9MixedBitsILj0ELj432EEENS_6LayoutINS0_IJNS0_IJNS_1CILi2EEES7_S7_EEES7_NS6_ILi8EEEEEENS0_IJNS0_IJNS6_ILi64EEES9_NS6_ILi512EEEEEENS6_ILi8192EEENS6_ILi1024EEEEEEEEEEC2ERKS2_RKS4_RKSH_) ;  /* 0xfffdd88000007944 */ /* 0x002fea0003c3ffff */
[----:B-1----:R1:W5:Y:S01]  /*2ef30*/  LDL R2, [R1+0x758] ;  /* 0x0007580001027983 */ /* 0x0023620000100800 */
[----:B------:R-:W-:-:S03]  /*2ef40*/  MOV R4, 0x2ef60 ;  /* 0x0002ef6000047802 */ /* 0x000fc60000000f00 */
[----:B-1---5:R-:W-:Y:S05]  /*2ef50*/  CALL.REL.NOINC `($_ZN7cutlass13device_kernelIN5flash19enable_sm80_to_sm89INS1_16FlashAttnBwdSm80INS1_25CollectiveMainloopBwdSm80ILi2ELi2EN4cute5tupleIJNS5_1CILi128EEES8_NS7_ILi64EEEEEENS_10bfloat16_tEfNS_4arch4Sm80ELb1ELb0ELb1ELb1ELb0ELb0ELb0ELb0ELi2ELi4ELi4ELi4ELb0EEENS1_21CollectiveEpilogueBwdISA_SB_SD_Li256ELb1ELb0ELi2EEENS1_25SingleTileBwdLPTSchedulerILb1ELi128ELb0EEEEEEEEEvNT_6ParamsE$_ZN4cute3eso3ESOILb0ELb0EJNS_14ComposedLayoutINS_7SwizzleILi3ELi3ELi3EEENS_9MixedBitsILj0ELj432EEENS_6LayoutINS_5tupleIJNS8_IJNS_1CILi2EEESA_SA_EEESA_NS9_ILi8EEEEEENS8_IJNS8_IJNS9_ILi64EEESC_NS9_ILi512EEEEEENS9_ILi8192EEENS9_ILi1024EEEEEEEEEEiEEC2ERKSL_RKi) ;  /* 0xfffd859000007944 */ /* 0x022fea0003c3ffff */
[----:B-1----:R-:W2:Y:S01]  /*2ef60*/  LDL.64 R4, [R1+0x758] ;  /* 0x0007580001047983 */ /* 0x002ea20000100a00 */
[----:B------:R-:W-:Y:S02]  /*2ef70*/  MOV R9, R23 ;  /* 0x0000001700097202 */ /* 0x000fe40000000f00 */
[----:B------:R-:W-:Y:S01]  /*2ef80*/  MOV R8, 0x2efb0 ;  /* 0x0002efb000087802 */ /* 0x000fe20000000f00 */
[----:B--2---:R-:W-:-:S04]  /*2ef90*/  IMAD.WIDE R2, R5, 0x2, R16 ;  /* 0x0000000205027825 */ /* 0x004fc800078e0210 */
[----:B------:R-:W-:Y:S05]  /*2efa0*/  CALL.REL.NOINC `($_ZN7cutlass13device_kernelIN5flash19enable_sm80_to_sm89INS1_16FlashAttnBwdSm80INS1_25CollectiveMainloopBwdSm80ILi2ELi2EN4cute5tupleIJNS5_1CILi128EEES8_NS7_ILi64EEEEEENS_10bfloat16_tEfNS_4arch4Sm80ELb1ELb0ELb1ELb1ELb0ELb0ELb0ELb0ELi2ELi4ELi4ELi4ELb0EEENS1_21CollectiveEpilogueBwdISA_SB_SD_Li256ELb1ELb0ELi2EEENS1_25SingleTileBwdLPTSchedulerILb1ELi128ELb0EEEEEEEEEvNT_6ParamsE$_ZN4cute8smem_ptrIPN7cutlass10bfloat16_tEECI1NS_12iter_adaptorIS3_S4_EEES3_) ;  /* 0xfffdda2000007944 */ /* 0x000fea0003c3ffff */
[----:B-1----:R-:W2:Y:S01]  /*2efb0*/  LDL.64 R2, [R1+0x758] ;  /* 0x0007580001027983 */ /* 0x002ea20000100a00 */
[----:B------:R-:W-:Y:S02]  /*2efc0*/  MOV R6, R4 ;  /* 0x0000000400067202 */ /* 0x000fe40000000f00 */
[----:B------:R-:W-:Y:S01]  /*2efd0*/  MOV R4, 0x2f000 ;  /* 0x0002f00000047802 */ /* 0x000fe20000000f00 */
[----:B--2---:R1:W-:Y:S04]  /*2efe0*/  STL.64 [R1+0x770], R2 ;  /* 0x0007700201007387 */ /* 0x0043e80000100a00 */
[----:B-1----:R-:W-:Y:S05]  /*2eff0*/  CALL.REL.NOINC `($_ZN7cutlass13device_kernelIN5flash19enable_sm80_to_sm89INS1_16FlashAttnBwdSm80INS1_25CollectiveMainloopBwdSm80ILi2ELi2EN4cute5tupleIJNS5_1CILi128EEES8_NS7_ILi64EEEEEENS_10bfloat16_tEfNS_4arch4Sm80ELb1ELb0ELb1ELb1ELb0ELb0ELb0ELb0ELi2ELi4ELi4ELi4ELb0EEENS1_21CollectiveEpilogueBwdISA_SB_SD_Li256ELb1ELb0ELi2EEENS1_25SingleTileBwdLPTSchedulerILb1ELi128ELb0EEEEEEEEEvNT_6ParamsE$_ZN4cute3eso3ESOILb0ELb0EJNS_14ComposedLayoutINS_7SwizzleILi3ELi3ELi3EEENS_9MixedBitsILj0ELj432EEENS_6LayoutINS_5tupleIJNS8_IJNS_1CILi2EEESA_SA_EEESA_NS9_ILi8EEEEEENS8_IJNS8_IJNS9_ILi64EEESC_NS9_ILi512EEEEEENS9_ILi8192EEENS9_ILi1024EEEEEEEEEENS_10ViewEngineINS_8smem_ptrIPN7cutlass10bfloat16_tEEEEEEEC2ERKSL_RKSS_) ;  /* 0xfffd848000007944 */ /* 0x002fea0003c3ffff */
        /* <DEDUP_REMOVED lines=23> */
[----:B--2--5:R-:W-:Y:S05]  /*2f170*/  CALL.REL.NOINC `($_ZN7cutlass13device_kernelIN5flash19enable_sm80_to_sm89INS1_16FlashAttnBwdSm80INS1_25CollectiveMainloopBwdSm80ILi2ELi2EN4cute5tupleIJNS5_1CILi128EEES8_NS7_ILi64EEEEEENS_10bfloat16_tEfNS_4arch4Sm80ELb1ELb0ELb1ELb1ELb0ELb0ELb0ELb0ELi2ELi4ELi4ELi4ELb0EEENS1_21CollectiveEpilogueBwdISA_SB_SD_Li256ELb1ELb0ELi2EEENS1_25SingleTileBwdLPTSchedulerILb1ELi128ELb0EEEEEEEEEvNT_6ParamsE$_ZN4cute3eso3ESOILb1ELb0EJNS_6LayoutINS_5tupleIJNS3_IJNS_1CILi8EEENS4_ILi1EEEEEENS4_ILi2EEES5_EEENS3_IJNS3_IJS6_NS4_ILi0EEEEEENS4_ILi64EEES5_EEEEENS_10ViewEngineIPN7cutlass10bfloat16_tEEEEEC2ERKSE_RKSJ_) ;  /* 0xfffdca7000007944 */ /* 0x024fea0003c3ffff */
[----:B------:R2:W5:Y:S01]  /*2f180*/  LDL.64 R52, [R1+0x758] ;  /* 0x0007580001347983 */ /* 0x0005620000100a00 */
[----:B-1----:R-:W-:Y:S01]  /*2f190*/  IMAD.MOV.U32 R6, RZ, RZ, R48 ;  /* 0x000000ffff067224 */ /* 0x002fe200078e0030 */
[----:B------:R-:W-:Y:S01]  /*2f1a0*/  MOV R3, R49 ;  /* 0x0000003100037202 */ /* 0x000fe20000000f00 */
[----:B------:R-:W-:Y:S01]  /*2f1b0*/  IMAD.MOV.U32 R67, RZ, RZ, R23 ;  /* 0x000000ffff437224 */ /* 0x000fe200078e0017 */
[----:B------:R-:W-:Y:S02]  /*2f1c0*/  MOV R4, 0x2f1e0 ;  /* 0x0002f1e000047802 */ /* 0x000fe40000000f00 */
[----:B--2--5:R-:W-:Y:S05]  /*2f1d0*/  CALL.REL.NOINC `($_ZN7cutlass13device_kernelIN5flash19enable_sm80_to_sm89INS1_16FlashAttnBwdSm80INS1_25CollectiveMainloopBwdSm80ILi2ELi2EN4cute5tupleIJNS5_1CILi128EEES8_NS7_ILi64EEEEEENS_10bfloat16_tEfNS_4arch4Sm80ELb1ELb0ELb1ELb1ELb0ELb0ELb0ELb0ELi2ELi4ELi4ELi4ELb0EEENS1_21CollectiveEpilogueBwdISA_SB_SD_Li256ELb1ELb0ELi2EEENS1_25SingleTileBwdLPTSchedulerILb1ELi128ELb0EEEEEEEEEvNT_6ParamsE$_ZN4cute3eso3ESOILb1ELb0EJNS_6LayoutINS_5tupleIJNS3_IJNS3_IJNS_1CILi4EEENS4_ILi2EEEEEENS4_ILi1EEEEEES6_NS4_ILi8EEEEEENS3_IJNS3_IJNS3_IJS8_NS4_ILi32EEEEEENS4_ILi0EEEEEENS4_ILi64EEES5_EEEEENS_10ViewEngineIPN7cutlass10bfloat16_tEEEEEC2ERKSI_RKSN_) ;  /* 0xfffdb66000007944 */ /* 0x024fea0003c3ffff */
[----:B------:R-:W-:Y:S01]  /*2f1e0*/  ULDC.64 UR4, c[0x0][0x118] ;  /* 0x0000460000047ab9 */ /* 0x000fe20000000a00 */
[----:B------:R2:W5:Y:S04]  /*2f1f0*/  LDL.64 R50, [R1+0x758] ;  /* 0x0007580001327983 */ /* 0x0005680000100a00 */
[----:B-1----:R2:W5:Y:S01]  /*2f200*/  LD.E.64 R2, [R54.64] ;  /* 0x0000000436027980 */ /* 0x002562000c101b00 */
[----:B------:R-:W-:-:S02]  /*2f210*/  MOV R9, R23 ;  /* 0x0000001700097202 */ /* 0x000fc40000000f00 */
[----:B------:R-:W-:Y:S02]  /*2f220*/  MOV R8, 0x2f240 ;  /* 0x0002f24000087802 */ /* 0x000fe40000000f00 */
[----:B--2--5:R-:W-:Y:S05]  /*2f230*/  CALL.REL.NOINC `($_ZN7cutlass13device_kernelIN5flash19enable_sm80_to_sm89INS1_16FlashAttnBwdSm80INS1_25CollectiveMainloopBwdSm80ILi2ELi2EN4cute5tupleIJNS5_1CILi128EEES8_NS7_ILi64EEEEEENS_10bfloat16_tEfNS_4arch4Sm80ELb1ELb0ELb1ELb1ELb0ELb0ELb0ELb0ELi2ELi4ELi4ELi4ELb0EEENS1_21CollectiveEpilogueBwdISA_SB_SD_Li256ELb1ELb0ELi2EEENS1_25SingleTileBwdLPTSchedulerILb1ELi128ELb0EEEEEEEEEvNT_6ParamsE$_ZN4cute8smem_ptrIPN7cutlass10bfloat16_tEECI1NS_12iter_adaptorIS3_S4_EEES3_) ;  /* 0xfffdd79000007944 */ /* 0x024fea0003c3ffff */
[----:B-1----:R1:W5:Y:S01]  /*2f240*/  LDL.64 R2, [R1+0x758] ;  /* 0x0007580001027983 */ /* 0x0023620000100a00 */
[----:B------:R-:W-:-:S03]  /*2f250*/  MOV R6, 0x2f270 ;  /* 0x0002f27000067802 */ /* 0x000fc60000000f00 */
[----:B-1---5:R-:W-:Y:S05]  /*2f260*/  CALL.REL.NOINC `($_ZN7cutlass13device_kernelIN5flash19enable_sm80_to_sm89INS1_16FlashAttnBwdSm80INS1_25CollectiveMainloopBwdSm80ILi2ELi2EN4cute5tupleIJNS5_1CILi128EEES8_NS7_ILi64EEEEEENS_10bfloat16_tEfNS_4arch4Sm80ELb1ELb0ELb1ELb1ELb0ELb0ELb0ELb0ELi2ELi4ELi4ELi4ELb0EEENS1_21CollectiveEpilogueBwdISA_SB_SD_Li256ELb1ELb0ELi2EEENS1_25SingleTileBwdLPTSchedulerILb1ELi128ELb0EEEEEEEEEvNT_6ParamsE$_ZN4cute3eso3ESOILb1ELb0EJNS_6LayoutINS_5tupleIJNS3_IJNS_1CILi8EEENS4_ILi1EEEEEENS4_ILi2EEEEEENS3_IJNS3_IJS6_NS4_ILi0EEEEEENS4_ILi8192EEEEEEEENS_10ViewEngineINS_8smem_ptrIPN7cutlass10bfloat16_tEEEEEEEC2ERKSE_RKSL_) ;  /* 0xfffdc7d000007944 */ /* 0x022fea0003c3ffff */
[----:B-1----:R1:W5:Y:S01]  /*2f270*/  LDL.64 R4, [R1+0x758] ;  /* 0x0007580001047983 */ /* 0x0023620000100a00 */
[----:B------:R-:W-:Y:S01]  /*2f280*/  IMAD.MOV.U32 R8, RZ, RZ, R52 ;  /* 0x000000ffff087224 */ /* 0x000fe200078e0034 */
[----:B------:R-:W-:Y:S02]  /*2f290*/  MOV R3, R53 ;  /* 0x0000003500037202 */ /* 0x000fe40000000f00 */
[----:B------:R-:W-:Y:S02]  /*2f2a0*/  MOV R6, 0x2f2c0 ;  /* 0x0002f2c000067802 */ /* 0x000fe40000000f00 */
[----:B-1---5:R-:W-:Y:S05]  /*2f2b0*/  CALL.REL.NOINC `($_ZN7cutlass13device_kernelIN5flash19enable_sm80_to_sm89INS1_16FlashAttnBwdSm80INS1_25CollectiveMainloopBwdSm80ILi2ELi2EN4cute5tupleIJNS5_1CILi128EEES8_NS7_ILi64EEEEEENS_10bfloat16_tEfNS_4arch4Sm80ELb1ELb0ELb1ELb1ELb0ELb0ELb0ELb0ELi2ELi4ELi4ELi4ELb0EEENS1_21CollectiveEpilogueBwdISA_SB_SD_Li256ELb1ELb0ELi2EEENS1_25SingleTileBwdLPTSchedulerILb1ELi128ELb0EEEEEEEEEvNT_6ParamsE$_ZN4cute3eso3ESOILb1ELb0EJNS_6LayoutINS_5tupleIJNS3_IJNS_1CILi8EEENS4_ILi1EEEEEENS4_ILi2EEEEEENS3_IJNS3_IJS6_NS4_ILi0EEEEEENS4_ILi64EEEEEEEENS_10ViewEngineIPN7cutlass10bfloat16_tEEEEEC2ERKSE_RKSJ_) ;  /* 0xfffdc6f000007944 */ /* 0x022fea0003c3ffff */
[----:B-1----:R1:W5:Y:S01]  /*2f2c0*/  LDL.64 R2, [R1+0x758] ;  /* 0x0007580001027983 */ /* 0x0023620000100a00 */
[----:B------:R-:W-:Y:S02]  /*2f2d0*/  MOV R7, R5 ;  /* 0x0000000500077202 */ /* 0x000fe40000000f00 */
[----:B------:R-:W-:Y:S02]  /*2f2e0*/  MOV R6, 0x2f300 ;  /* 0x0002f30000067802 */ /* 0x000fe40000000f00 */
[----:B-1---5:R-:W-:Y:S05]  /*2f2f0*/  CALL.REL.NOINC `($_ZN7cutlass13device_kernelIN5flash19enable_sm80_to_sm89INS1_16FlashAttnBwdSm80INS1_25CollectiveMainloopBwdSm80ILi2ELi2EN4cute5tupleIJNS5_1CILi128EEES8_NS7_ILi64EEEEEENS_10bfloat16_tEfNS_4arch4Sm80ELb1ELb0ELb1ELb1ELb0ELb0ELb0ELb0ELi2ELi4ELi4ELi4ELb0EEENS1_21CollectiveEpilogueBwdISA_SB_SD_Li256ELb1ELb0ELi2EEENS1_25SingleTileBwdLPTSchedulerILb1ELi128ELb0EEEEEEEEEvNT_6ParamsE$_ZN4cute3eso3ESOILb1ELb0EJNS_6LayoutINS_5tupleIJNS3_IJNS_1CILi8EEENS4_ILi1EEEEEENS3_IJNS4_ILi2EEEEEEEEENS3_IJNS3_IJS6_NS4_ILi0EEEEEENS3_IJNS4_ILi8192EEEEEEEEEEENS_10ViewEngineINS_8smem_ptrIPN7cutlass10bfloat16_tEEEEEEEC2ERKSG_RKSN_) ;  /* 0xfffdc4b000007944 */ /* 0x022fea0003c3ffff */
[----:B-1----:R1:W5:Y:S01]  /*2f300*/  LDL.64 R4, [R1+0x758] ;  /* 0x0007580001047983 */ /* 0x0023620000100a00 */
[----:B------:R-:W-:Y:S02]  /*2f310*/  MOV R8, R2 ;  /* 0x0000000200087202 */ /* 0x000fe40000000f00 */
[----:B------:R-:W-:-:S02]  /*2f320*/  MOV R6, 0x2f340 ;  /* 0x0002f34000067802 */ /* 0x000fc40000000f00 */
[----:B-1---5:R-:W-:Y:S05]  /*2f330*/  CALL.REL.NOINC `($_ZN7cutlass13device_kernelIN5flash19enable_sm80_to_sm89INS1_16FlashAttnBwdSm80INS1_25CollectiveMainloopBwdSm80ILi2ELi2EN4cute5tupleIJNS5_1CILi128EEES8_NS7_ILi64EEEEEENS_10bfloat16_tEfNS_4arch4Sm80ELb1ELb0ELb1ELb1ELb0ELb0ELb0ELb0ELi2ELi4ELi4ELi4ELb0EEENS1_21CollectiveEpilogueBwdISA_SB_SD_Li256ELb1ELb0ELi2EEENS1_25SingleTileBwdLPTSchedulerILb1ELi128ELb0EEEEEEEEEvNT_6ParamsE$_ZN4cute3eso3ESOILb1ELb0EJNS_6LayoutINS_5tupleIJNS3_IJNS_1CILi8EEENS4_ILi1EEEEEENS3_IJNS4_ILi2EEEEEEEEENS3_IJNS3_IJS6_NS4_ILi0EEEEEENS3_IJNS4_ILi64EEEEEEEEEEENS_10ViewEngineIPN7cutlass10bfloat16_tEEEEEC2ERKSG_RKSL_) ;  /* 0xfffdc42000007944 */ /* 0x022fea0003c3ffff */
[----:B-1----:R1:W5:Y:S01]  /*2f340*/  LDL.64 R2, [R1+0x758] ;  /* 0x0007580001027983 */ /* 0x0023620000100a00 */
[----:B------:R-:W-:-:S03]  /*2f350*/  MOV R8, 0x2f370 ;  /* 0x0002f37000087802 */ /* 0x000fc60000000f00 */
[----:B-1---5:R-:W-:Y:S05]  /*2f360*/  CALL.REL.NOINC `($_ZN7cutlass13device_kernelIN5flash19enable_sm80_to_sm89INS1_16FlashAttnBwdSm80INS1_25CollectiveMainloopBwdSm80ILi2ELi2EN4cute5tupleIJNS5_1CILi128EEES8_NS7_ILi64EEEEEENS_10bfloat16_tEfNS_4arch4Sm80ELb1ELb0ELb1ELb1ELb0ELb0ELb0ELb0ELi2ELi4ELi4ELi4ELb0EEENS1_21CollectiveEpilogueBwdISA_SB_SD_Li256ELb1ELb0ELi2EEENS1_25SingleTileBwdLPTSchedulerILb1ELi128ELb0EEEEEEEEEvNT_6ParamsE$_ZN4cute3eso3ESOILb1ELb0EJNS_6LayoutINS_5tupleIJNS3_IJNS3_IJNS_1CILi8EEENS4_ILi1EEEEEES6_EEENS3_IJNS3_IJS6_S6_EEENS4_ILi2EEEEEEEEENS3_IJNS3_IJNS3_IJS6_NS4_ILi0EEEEEESD_EEENS3_IJNS3_IJSD_SD_EEENS4_ILi64EEEEEEEEEEENS_10ViewEngineIPN7cutlass10bfloat16_tEEEEEC2ERKSK_RKSP_) ;  /* 0xfffdb5c000007944 */ /* 0x022fea0003c3ffff */
[----:B-1----:R1:W5:Y:S01]  /*2f370*/  LDL.64 R2, [R1+0x758] ;  /* 0x0007580001027983 */ /* 0x0023620000100a00 */
[----:B------:R-:W-:-:S02]  /*2f380*/  MOV R7, R5 ;  /* 0x0000000500077202 */ /* 0x000fc40000000f00 */
[----:B------:R-:W-:Y:S02]  /*2f390*/  MOV R6, 0x2f3b0 ;  /* 0x0002f3b000067802 */ /* 0x000fe40000000f00 */
[----:B-1---5:R-:W-:Y:S05]  /*2f3a0*/  CALL.REL.NOINC `($_ZN7cutlass13device_kernelIN5flash19enable_sm80_to_sm89INS1_16FlashAttnBwdSm80INS1_25CollectiveMainloopBwdSm80ILi2ELi2EN4cute5tupleIJNS5_1CILi128EEES8_NS7_ILi64EEEEEENS_10bfloat16_tEfNS_4arch4Sm80ELb1ELb0ELb1ELb1ELb0ELb0ELb0ELb0ELi2ELi4ELi4ELi4ELb0EEENS1_21CollectiveEpilogueBwdISA_SB_SD_Li256ELb1ELb0ELi2EEENS1_25SingleTileBwdLPTSchedulerILb1ELi128ELb0EEEEEEEEEvNT_6ParamsE$_ZN4cute3eso3ESOILb1ELb0EJNS_6LayoutINS_5tupleIJNS3_IJNS3_IJNS_1CILi8EEENS4_ILi1EEEEEES6_EEENS3_IJNS3_IJS6_S6_EEENS4_ILi2EEEEEEEEENS3_IJNS3_IJNS3_IJS6_NS4_ILi0EEEEEESD_EEENS3_IJNS3_IJSD_SD_EEENS4_ILi8192EEEEEEEEEEENS_10ViewEngineINS_8smem_ptrIPN7cutlass10bfloat16_tEEEEEEEC2ERKSK_RKSR_) ;  /* 0xfffdb5c000007944 */ /* 0x022fea0003c3ffff */
[----:B-1----:R1:W5:Y:S01]  /*2f3b0*/  LDL.64 R4, [R1+0x758] ;  /* 0x0007580001047983 */ /* 0x0023620000100a00 */
[----:B------:R-:W-:Y:S02]  /*2f3c0*/  MOV R8, R2 ;  /* 0x0000000200087202 */ /* 0x000fe40000000f00 */
[----:B------:R-:W-:Y:S02]  /*2f3d0*/  MOV R6, 0x2f3f0 ;  /* 0x0002f3f000067802 */ /* 0x000fe40000000f00 */
[----:B-1---5:R-:W-:Y:S05]  /*2f3e0*/  CALL.REL.NOINC `($_ZN7cutlass13device_kernelIN5flash19enable_sm80_to_sm89INS1_16FlashAttnBwdSm80INS1_25CollectiveMainloopBwdSm80ILi2ELi2EN4cute5tupleIJNS5_1CILi128EEES8_NS7_ILi64EEEEEENS_10bfloat16_tEfNS_4arch4Sm80ELb1ELb0ELb1ELb1ELb0ELb0ELb0ELb0ELi2ELi4ELi4ELi4ELb0EEENS1_21CollectiveEpilogueBwdISA_SB_SD_Li256ELb1ELb0ELi2EEENS1_25SingleTileBwdLPTSchedulerILb1ELi128ELb0EEEEEEEEEvNT_6ParamsE$_ZN4cute3eso3ESOILb1ELb0EJNS_6LayoutINS_5tupleIJNS3_IJNS_1CILi8EEENS4_ILi1EEEEEENS4_ILi2EEEEEENS3_IJNS3_IJS6_NS4_ILi0EEEEEENS4_ILi64EEEEEEEENS_10ViewEngineIPN7cutlass10bfloat16_tEEEEEC2ERKSE_RKSJ_) ;  /* 0xfffdc5c000007944 */ /* 0x022fea0003c3ffff */
[----:B------:R2:W5:Y:S01]  /*2f3f0*/  LDL.64 R16, [R1+0x758] ;  /* 0x0007580001107983 */ /* 0x0005620000100a00 */
[----:B-1----:R-:W-:Y:S01]  /*2f400*/  IMAD.MOV.U32 R2, RZ, RZ, R4 ;  /* 0x000000ffff027224 */ /* 0x002fe200078e0004 */
[----:B------:R-:W-:Y:S01]  /*2f410*/  MOV R3, R5 ;  /* 0x0000000500037202 */ /* 0x000fe20000000f00 */
[----:B------:R-:W-:Y:S01]  /*2f420*/  IMAD.MOV.U32 R9, RZ, RZ, R23 ;  /* 0x000000ffff097224 */ /* 0x000fe200078e0017 */
[----:B------:R-:W-:Y:S02]  /*2f430*/  MOV R8, 0x2f450 ;  /* 0x0002f45000087802 */ /* 0x000fe40000000f00 */
[----:B--2--5:R-:W-:Y:S05]  /*2f440*/  CALL.REL.NOINC `($_ZN7cutlass13device_kernelIN5flash19enable_sm80_to_sm89INS1_16FlashAttnBwdSm80INS1_25CollectiveMainloopBwdSm80ILi2ELi2EN4cute5tupleIJNS5_1CILi128EEES8_NS7_ILi64EEEEEENS_10bfloat16_tEfNS_4arch4Sm80ELb1ELb0ELb1ELb1ELb0ELb0ELb0ELb0ELi2ELi4ELi4ELi4ELb0EEENS1_21CollectiveEpilogueBwdISA_SB_SD_Li256ELb1ELb0ELi2EEENS1_25SingleTileBwdLPTSchedulerILb1ELi128ELb0EEEEEEEEEvNT_6ParamsE$_ZN4cute8smem_ptrIPN7cutlass10bfloat16_tEECI1NS_12iter_adaptorIS3_S4_EEES3_) ;  /* 0xfffdd58000007944 */ /* 0x024fea0003c3ffff */
[----:B-1----:R1:W5:Y:S01]  /*2f450*/  LDL.64 R2, [R1+0x758] ;  /* 0x0007580001027983 */ /* 0x0023620000100a00 */
[----:B------:R-:W-:-:S03]  /*2f460*/  MOV R6, 0x2f480 ;  /* 0x0002f48000067802 */ /* 0x000fc60000000f00 */
[----:B-1---5:R-:W-:Y:S05]  /*2f470*/  CALL.REL.NOINC `($_ZN7cutlass13device_kernelIN5flash19enable_sm80_to_sm89INS1_16FlashAttnBwdSm80INS1_25CollectiveMainloopBwdSm80ILi2ELi2EN4cute5tupleIJNS5_1CILi128EEES8_NS7_ILi64EEEEEENS_10bfloat16_tEfNS_4arch4Sm80ELb1ELb0ELb1ELb1ELb0ELb0ELb0ELb0ELi2ELi4ELi4ELi4ELb0EEENS1_21CollectiveEpilogueBwdISA_SB_SD_Li256ELb1ELb0ELi2EEENS1_25SingleTileBwdLPTSchedulerILb1ELi128ELb0EEEEEEEEEvNT_6ParamsE$_ZN4cute3eso3ESOILb1ELb0EJNS_6LayoutINS_5tupleIJNS3_IJNS_1CILi8EEENS4_ILi1EEEEEENS4_ILi2EEEEEENS3_IJNS3_IJS6_NS4_ILi0EEEEEENS4_ILi8192EEEEEEEENS_10ViewEngineINS_8smem_ptrIPN7cutlass10bfloat16_tEEEEEEEC2ERKSE_RKSL_) ;  /* 0xfffdc5c000007944 */ /* 0x022fea0003c3ffff */
        /* <DEDUP_REMOVED lines=127> */
[----:B-1----:R-:W-:Y:S05]  /*2fc70*/  CALL.REL.NOINC `($_ZN7cutlass13device_kernelIN5flash19enable_sm80_to_sm89INS1_16FlashAttnBwdSm80INS1_25CollectiveMainloopBwdSm80ILi2ELi2EN4cute5tupleIJNS5_1CILi128EEES8_NS7_ILi64EEEEEENS_10bfloat16_tEfNS_4arch4Sm80ELb1ELb0ELb1ELb1ELb0ELb0ELb0ELb0ELi2ELi4ELi4ELi4ELb0EEENS1_21CollectiveEpilogueBwdISA_SB_SD_Li256ELb1ELb0ELi2EEENS1_25SingleTileBwdLPTSchedulerILb1ELi128ELb0EEEEEEEEEvNT_6ParamsE$_ZZN4cute5sliceINS_5tupleIJNS_10UnderscoreES2_NS_1CILi0EEEEEENS1_IJNS1_IJNS3_ILi1EEES4_EEEiNS3_ILi1024EEEEEEEEDaRKT_RKT0_ENKUlRKT_RKT0_E_clIS2_iEEDaSI_SL_) ;  /* 0xfffde5c000007944 */ /* 0x002fea0003c3ffff */
[----:B------:R-:W-:Y:S02]  /*2fc80*/  MOV R4, 0x2fca0 ;  /* 0x0002fca000047802 */ /* 0x000fe40000000f00 */
[----:B-1---5:R-:W-:Y:S05]  /*2fc90*/  CALL.REL.NOINC `($_ZN7cutlass13device_kernelIN5flash19enable_sm80_to_sm89INS1_16FlashAttnBwdSm80INS1_25CollectiveMainloopBwdSm80ILi2ELi2EN4cute5tupleIJNS5_1CILi128EEES8_NS7_ILi64EEEEEENS_10bfloat16_tEfNS_4arch4Sm80ELb1ELb0ELb1ELb1ELb0ELb0ELb0ELb0ELi2ELi4ELi4ELi4ELb0EEENS1_21CollectiveEpilogueBwdISA_SB_SD_Li256ELb1ELb0ELi2EEENS1_25SingleTileBwdLPTSchedulerILb1ELi128ELb0EEEEEEEEEvNT_6ParamsE$_ZZN4cute12filter_tupleINS_5tupleIJNS_10UnderscoreES2_NS_1CILi0EEEEEENS1_IJNS1_IJNS3_ILi1EEES4_EEEiNS3_ILi1024EEEEEEZNS_5sliceIS5_S9_EEDaRKT_RKT0_EUlRKT_RKT0_E_EEDaSD_SG_OT1_ENKUlDpSJ_E_clIJNS1_IJS7_EEENS1_IJiEEENS1_IJEEEEEEDaSQ_) ;  /* 0xfffdd1d000007944 */ /* 0x022fea0003c3ffff */
[----:B------:R-:W-:Y:S02]  /*2fca0*/  MOV R67, R23 ;  /* 0x0000001700437202 */ /* 0x000fe40000000f00 */
[----:B------:R-:W-:-:S02]  /*2fcb0*/  MOV R6, 0x2fcd0 ;  /* 0x0002fcd000067802 */ /* 0x000fc40000000f00 */
[----:B-1---5:R-:W-:Y:S05]  /*2fcc0*/  CALL.REL.NOINC `($_ZN7cutlass13device_kernelIN5flash19enable_sm80_to_sm89INS1_16FlashAttnBwdSm80INS1_25CollectiveMainloopBwdSm80ILi2ELi2EN4cute5tupleIJNS5_1CILi128EEES8_NS7_ILi64EEEEEENS_10bfloat16_tEfNS_4arch4Sm80ELb1ELb0ELb1ELb1ELb0ELb0ELb0ELb0ELi2ELi4ELi4ELi4ELb0EEENS1_21CollectiveEpilogueBwdISA_SB_SD_Li256ELb1ELb0ELi2EEENS1_25SingleTileBwdLPTSchedulerILb1ELi128ELb0EEEEEEEEEvNT_6ParamsE$_ZN4cute5tupleIJNS0_IJNS0_IJNS_1CILi8EEENS1_ILi1EEEEEENS1_ILi2EEEEEENS0_IJNS0_IJS3_NS1_ILi0EEEEEEiEEEEEC2ERKS6_RKS9_) ;  /* 0xfffdc53000007944 */ /* 0x022fea0003c3ffff */
[----:B-1----:R1:W5:Y:S01]  /*2fcd0*/  LDL R3, [R1+0x758] ;  /* 0x0007580001037983 */ /* 0x0023620000100800 */
[----:B------:R-:W-:-:S02]  /*2fce0*/  MOV R67, R23 ;  /* 0x0000001700437202 */ /* 0x000fc40000000f00 */
[----:B------:R-:W-:Y:S02]  /*2fcf0*/  MOV R6, 0x2fd10 ;  /* 0x0002fd1000067802 */ /* 0x000fe40000000f00 */
[----:B-1---5:R-:W-:Y:S05]  /*2fd00*/  CALL.REL.NOINC `($_ZN7cutlass13device_kernelIN5flash19enable_sm80_to_sm89INS1_16FlashAttnBwdSm80INS1_25CollectiveMainloopBwdSm80ILi2ELi2EN4cute5tupleIJNS5_1CILi128EEES8_NS7_ILi64EEEEEENS_10bfloat16_tEfNS_4arch4Sm80ELb1ELb0ELb1ELb1ELb0ELb0ELb0ELb0ELi2ELi4ELi4ELi4ELb0EEENS1_21CollectiveEpilogueBwdISA_SB_SD_Li256ELb1ELb0ELi2EEENS1_25SingleTileBwdLPTSchedulerILb1ELi128ELb0EEEEEEEEEvNT_6ParamsE$_ZN4cute3eso3ESOILb0ELb1EJNS_6LayoutINS_5tupleIJNS3_IJNS_1CILi8EEENS4_ILi1EEEEEENS4_ILi2EEEEEENS3_IJNS3_IJS6_NS4_ILi0EEEEEEiEEEEESA_EEC2ERKSD_RKSA_) ;  /* 0xfffd8df000007944 */ /* 0x022fea0003c3ffff */
[----:B------:R2:W5:Y:S01]  /*2fd10*/  LDL R4, [R1+0x758] ;  /* 0x0007580001047983 */ /* 0x0005620000100800 */
[----:B------:R-:W-:Y:S01]  /*2fd20*/  IMAD.MOV.U32 R9, RZ, RZ, R23 ;  /* 0x000000ffff097224 */ /* 0x000fe200078e0017 */
[----:B-1----:R-:W-:Y:S01]  /*2fd30*/  MOV R2, R56 ;  /* 0x0000003800027202 */ /* 0x002fe20000000f00 */
[----:B------:R-:W-:Y:S01]  /*2fd40*/  IMAD.MOV.U32 R3, RZ, RZ, R57 ;  /* 0x000000ffff037224 */ /* 0x000fe200078e0039 */
[----:B------:R-:W-:Y:S02]  /*2fd50*/  MOV R8, 0x2fd70 ;  /* 0x0002fd7000087802 */ /* 0x000fe40000000f00 */
[----:B--2--5:R-:W-:Y:S05]  /*2fd60*/  CALL.REL.NOINC `($_ZN7cutlass13device_kernelIN5flash19enable_sm80_to_sm89INS1_16FlashAttnBwdSm80INS1_25CollectiveMainloopBwdSm80ILi2ELi2EN4cute5tupleIJNS5_1CILi128EEES8_NS7_ILi64EEEEEENS_10bfloat16_tEfNS_4arch4Sm80ELb1ELb0ELb1ELb1ELb0ELb0ELb0ELb0ELi2ELi4ELi4ELi4ELb0EEENS1_21CollectiveEpilogueBwdISA_SB_SD_Li256ELb1ELb0ELi2EEENS1_25SingleTileBwdLPTSchedulerILb1ELi128ELb0EEEEEEEEEvNT_6ParamsE$_ZN4cute8smem_ptrIPN7cutlass10bfloat16_tEECI1NS_12iter_adaptorIS3_S4_EEES3_) ;  /* 0xfffdcc6000007944 */ /* 0x024fea0003c3ffff */
[----:B-1----:R-:W2:Y:S01]  /*2fd70*/  LDL.64 R2, [R1+0x758] ;  /* 0x0007580001027983 */ /* 0x002ea20000100a00 */
[----:B------:R-:W-:Y:S01]  /*2fd80*/  IMAD.MOV.U32 R6, RZ, RZ, R4 ;  /* 0x000000ffff067224 */ /* 0x000fe200078e0004 */
[----:B------:R-:W-:Y:S01]  /*2fd90*/  MOV R67, R23 ;  /* 0x0000001700437202 */ /* 0x000fe20000000f00 */
[----:B------:R-:W-:Y:S01]  /*2fda0*/  IMAD.MOV.U32 R59, RZ, RZ, R22 ;  /* 0x000000ffff3b7224 */ /* 0x000fe200078e0016 */
[----:B------:R-:W-:Y:S01]  /*2fdb0*/  MOV R4, 0x2fde0 ;  /* 0x0002fde000047802 */ /* 0x000fe20000000f00 */
[----:B--2---:R1:W-:Y:S04]  /*2fdc0*/  STL.64 [R1+0x770], R2 ;  /* 0x0007700201007387 */ /* 0x0043e80000100a00 */
[----:B-1----:R-:W-:Y:S05]  /*2fdd0*/  CALL.REL.NOINC `($_ZN7cutlass13device_kernelIN5flash19enable_sm80_to_sm89INS1_16FlashAttnBwdSm80INS1_25CollectiveMainloopBwdSm80ILi2ELi2EN4cute5tupleIJNS5_1CILi128EEES8_NS7_ILi64EEEEEENS_10bfloat16_tEfNS_4arch4Sm80ELb1ELb0ELb1ELb1ELb0ELb0ELb0ELb0ELi2ELi4ELi4ELi4ELb0EEENS1_21CollectiveEpilogueBwdISA_SB_SD_Li256ELb1ELb0ELi2EEENS1_25SingleTileBwdLPTSchedulerILb1ELi128ELb0EEEEEEEEEvNT_6ParamsE$_ZN4cute3eso3ESOILb0ELb0EJNS_6LayoutINS_5tupleIJNS3_IJNS_1CILi8EEENS4_ILi1EEEEEENS4_ILi2EEEEEENS3_IJNS3_IJS6_NS4_ILi0EEEEEEiEEEEENS_10ViewEngineINS_8smem_ptrIPN7cutlass10bfloat16_tEEEEEEEC2ERKSD_RKSK_) ;  /* 0xfffd80e000007944 */ /* 0x002fea0003c3ffff */
[----:B-1----:R1:W5:Y:S04]  /*2fde0*/  LDL R8, [R1+0x758] ;  /* 0x0007580001087983 */ /* 0x0023680000100800 */
[----:B------:R1:W5:Y:S01]  /*2fdf0*/  LDL.64 R12, [R1+0x760] ;  /* 0x00076000010c7983 */ /* 0x0003620000100a00 */
[----:B------:R-:W-:Y:S01]  /*2fe00*/  IMAD.MOV.U32 R67, RZ, RZ, R23 ;  /* 0x000000ffff437224 */ /* 0x000fe200078e0017 */
[----:B------:R-:W-:Y:S01]  /*2fe10*/  MOV R10, R50 ;  /* 0x00000032000a7202 */ /* 0x000fe20000000f00 */
[----:B------:R-:W-:Y:S01]  /*2fe20*/  IMAD.MOV.U32 R11, RZ, RZ, R51 ;  /* 0x000000ffff0b7224 */ /* 0x000fe200078e0033 */
[----:B------:R-:W-:-:S02]  /*2fe30*/  MOV R6, 0x2fe50 ;  /* 0x0002fe5000067802 */ /* 0x000fc40000000f00 */
[----:B-1---5:R-:W-:Y:S05]  /*2fe40*/  CALL.REL.NOINC `($_ZN7cutlass13device_kernelIN5flash19enable_sm80_to_sm89INS1_16FlashAttnBwdSm80INS1_25CollectiveMainloopBwdSm80ILi2ELi2EN4cute5tupleIJNS5_1CILi128EEES8_NS7_ILi64EEEEEENS_10bfloat16_tEfNS_4arch4Sm80ELb1ELb0ELb1ELb1ELb0ELb0ELb0ELb0ELi2ELi4ELi4ELi4ELb0EEENS1_21CollectiveEpilogueBwdISA_SB_SD_Li256ELb1ELb0ELi2EEENS1_25SingleTileBwdLPTSchedulerILb1ELi128ELb0EEEEEEEEEvNT_6ParamsE$_ZN4cute3eso3ESOILb1ELb0EJNS_6LayoutINS_5tupleIJNS3_IJNS3_IJNS_1CILi4EEENS4_ILi2EEEEEENS4_ILi1EEEEEES6_EEENS3_IJNS3_IJNS3_IJS8_NS4_ILi32EEEEEENS4_ILi0EEEEEENS4_ILi64EEEEEEEENS_10ViewEngineIPN7cutlass10bfloat16_tEEEEEC2ERKSH_RKSM_) ;  /* 0xfffda97000007944 */ /* 0x022fea0003c3ffff */
[----:B------:R2:W5:Y:S01]  /*2fe50*/  LDL.64 R4, [R1+0x758] ;  /* 0x0007580001047983 */ /* 0x0005620000100a00 */
[----:B------:R-:W-:-:S02]  /*2fe60*/  MOV R3, R8 ;  /* 0x0000000800037202 */ /* 0x000fc40000000f00 */
[----:B------:R-:W-:Y:S02]  /*2fe70*/  MOV R6, 0x2fe90 ;  /* 0x0002fe9000067802 */ /* 0x000fe40000000f00 */
[----:B-12--5:R-:W-:Y:S05]  /*2fe80*/  CALL.REL.NOINC `($_ZN7cutlass13device_kernelIN5flash19enable_sm80_to_sm89INS1_16FlashAttnBwdSm80INS1_25CollectiveMainloopBwdSm80ILi2ELi2EN4cute5tupleIJNS5_1CILi128EEES8_NS7_ILi64EEEEEENS_10bfloat16_tEfNS_4arch4Sm80ELb1ELb0ELb1ELb1ELb0ELb0ELb0ELb0ELi2ELi4ELi4ELi4ELb0EEENS1_21CollectiveEpilogueBwdISA_SB_SD_Li256ELb1ELb0ELi2EEENS1_25SingleTileBwdLPTSchedulerILb1ELi128ELb0EEEEEEEEEvNT_6ParamsE$_ZZN4cute4takeILi1ELi2ENS_5tupleIJNS1_IJNS_1CILi1EEENS2_ILi0EEEEEEiEEEEEDaRKT1_ENKUlDpRKT_E_clIJiEEEDaSD_) ;  /* 0xfffde11000007944 */ /* 0x026fea0003c3ffff */
[----:B------:R-:W-:Y:S02]  /*2fe90*/  MOV R67, R23 ;  /* 0x0000001700437202 */ /* 0x000fe40000000f00 */
[----:B------:R-:W-:Y:S02]  /*2fea0*/  MOV R6, 0x2fec0 ;  /* 0x0002fec000067802 */ /* 0x000fe40000000f00 */
[----:B-1---5:R-:W-:Y:S05]  /*2feb0*/  CALL.REL.NOINC `($_ZN7cutlass13device_kernelIN5flash19enable_sm80_to_sm89INS1_16FlashAttnBwdSm80INS1_25CollectiveMainloopBwdSm80ILi2ELi2EN4cute5tupleIJNS5_1CILi128EEES8_NS7_ILi64EEEEEENS_10bfloat16_tEfNS_4arch4Sm80ELb1ELb0ELb1ELb1ELb0ELb0ELb0ELb0ELi2ELi4ELi4ELi4ELb0EEENS1_21CollectiveEpilogueBwdISA_SB_SD_Li256ELb1ELb0ELi2EEENS1_25SingleTileBwdLPTSchedulerILb1ELi128ELb0EEEEEEEEEvNT_6ParamsE$_ZN4cute3eso3ESOILb1ELb0EJNS_5tupleIJNS_1CILi1EEENS3_ILi0EEEEEENS2_IJiEEEEEC2ERKS6_RKS7_) ;  /* 0xfffda20000007944 */ /* 0x022fea0003c3ffff */
[----:B-1----:R1:W5:Y:S01]  /*2fec0*/  LDL R3, [R1+0x758] ;  /* 0x0007580001037983 */ /* 0x0023620000100800 */
[----:B------:R-:W-:Y:S02]  /*2fed0*/  MOV R67, R23 ;  /* 0x0000001700437202 */ /* 0x000fe40000000f00 */
[----:B------:R-:W-:Y:S02]  /*2fee0*/  MOV R6, 0x2ff00 ;  /* 0x0002ff0000067802 */ /* 0x000fe40000000f00 */
[----:B-1---5:R-:W-:Y:S05]  /*2fef0*/  CALL.REL.NOINC `($_ZN7cutlass13device_kernelIN5flash19enable_sm80_to_sm89INS1_16FlashAttnBwdSm80INS1_25CollectiveMainloopBwdSm80ILi2ELi2EN4cute5tupleIJNS5_1CILi128EEES8_NS7_ILi64EEEEEENS_10bfloat16_tEfNS_4arch4Sm80ELb1ELb0ELb1ELb1ELb0ELb0ELb0ELb0ELi2ELi4ELi4ELi4ELb0EEENS1_21CollectiveEpilogueBwdISA_SB_SD_Li256ELb1ELb0ELi2EEENS1_25SingleTileBwdLPTSchedulerILb1ELi128ELb0EEEEEEEEEvNT_6ParamsE$_ZN4cute5tupleIJNS0_IJNS0_IJNS_1CILi8EEENS1_ILi1EEEEEENS0_IJNS1_ILi2EEEEEEEEENS0_IJNS0_IJS3_NS1_ILi0EEEEEENS0_IJiEEEEEEEEC2ERKS7_RKSB_) ;  /* 0xfffdc2c000007944 */ /* 0x022fea0003c3ffff */
[----:B------:R2:W5:Y:S01]  /*2ff00*/  LDL R8, [R1+0x758] ;  /* 0x0007580001087983 */ /* 0x0005620000100800 */
[----:B------:R-:W-:Y:S01]  /*2ff10*/  IMAD.MOV.U32 R67, RZ, RZ, R23 ;  /* 0x000000ffff437224 */ /* 0x000fe200078e0017 */
[----:B------:R-:W-:Y:S02]  /*2ff20*/  MOV R59, R22 ;  /* 0x00000016003b7202 */ /* 0x000fe40000000f00 */
[----:B------:R2:W-:Y:S01]  /*2ff30*/  STL.64 [R1+0x770], R12 ;  /* 0x0007700c01007387 */ /* 0x0005e20000100a00 */
[----:B------:R-:W-:-:S03]  /*2ff40*/  MOV R6, 0x2ff60 ;  /* 0x0002ff6000067802 */ /* 0x000fc60000000f00 */
[----:B-12--5:R-:W-:Y:S05]  /*2ff50*/  CALL.REL.NOINC `($_ZN7cutlass13device_kernelIN5flash19enable_sm80_to_sm89INS1_16FlashAttnBwdSm80INS1_25CollectiveMainloopBwdSm80ILi2ELi2EN4cute5tupleIJNS5_1CILi128EEES8_NS7_ILi64EEEEEENS_10bfloat16_tEfNS_4arch4Sm80ELb1ELb0ELb1ELb1ELb0ELb0ELb0ELb0ELi2ELi4ELi4ELi4ELb0EEENS1_21CollectiveEpilogueBwdISA_SB_SD_Li256ELb1ELb0ELi2EEENS1_25SingleTileBwdLPTSchedulerILb1ELi128ELb0EEEEEEEEEvNT_6ParamsE$_ZN4cute3eso3ESOILb0ELb0EJNS_6LayoutINS_5tupleIJNS3_IJNS_1CILi8EEENS4_ILi1EEEEEENS3_IJNS4_ILi2EEEEEEEEENS3_IJNS3_IJS6_NS4_ILi0EEEEEENS3_IJiEEEEEEEENS_10ViewEngineINS_8smem_ptrIPN7cutlass10bfloat16_tEEEEEEEC2ERKSF_RKSM_) ;  /* 0xfffd7ef000007944 */ /* 0x026fea0003c3ffff */
[----:B-1----:R1:W5:Y:S04]  /*2ff60*/  LDL R8, [R1+0x758] ;  /* 0x0007580001087983 */ /* 0x0023680000100800 */
[----:B------:R1:W5:Y:S01]  /*2ff70*/  LDL.64 R16, [R1+0x760] ;  /* 0x0007600001107983 */ /* 0x0003620000100a00 */
[----:B------:R-:W-:-:S02]  /*2ff80*/  MOV R67, R23 ;  /* 0x0000001700437202 */ /* 0x000fc40000000f00 */
[----:B------:R-:W-:Y:S02]  /*2ff90*/  MOV R6, 0x2ffb0 ;  /* 0x0002ffb000067802 */ /* 0x000fe40000000f00 */
[----:B-1---5:R-:W-:Y:S05]  /*2ffa0*/  CALL.REL.NOINC `($_ZN7cutlass13device_kernelIN5flash19enable_sm80_to_sm89INS1_16FlashAttnBwdSm80INS1_25CollectiveMainloopBwdSm80ILi2ELi2EN4cute5tupleIJNS5_1CILi128EEES8_NS7_ILi64EEEEEENS_10bfloat16_tEfNS_4arch4Sm80ELb1ELb0ELb1ELb1ELb0ELb0ELb0ELb0ELi2ELi4ELi4ELi4ELb0EEENS1_21CollectiveEpilogueBwdISA_SB_SD_Li256ELb1ELb0ELi2EEENS1_25SingleTileBwdLPTSchedulerILb1ELi128ELb0EEEEEEEEEvNT_6ParamsE$_ZN4cute3eso3ESOILb1ELb0EJNS_6LayoutINS_5tupleIJNS3_IJNS3_IJNS_1CILi4EEENS4_ILi2EEEEEENS4_ILi1EEEEEENS3_IJS6_EEEEEENS3_IJNS3_IJNS3_IJS8_NS4_ILi32EEEEEENS4_ILi0EEEEEENS3_IJNS4_ILi64EEEEEEEEEEENS_10ViewEngineIPN7cutlass10bfloat16_tEEEEEC2ERKSJ_RKSO_) ;  /* 0xfffda7d000007944 */ /* 0x022fea0003c3ffff */
[----:B-1----:R1:W5:Y:S01]  /*2ffb0*/  LDL.64 R2, [R1+0x758] ;  /* 0x0007580001027983 */ /* 0x0023620000100a00 */
[----:B------:R-:W-:Y:S02]  /*2ffc0*/  MOV R67, R23 ;  /* 0x0000001700437202 */ /* 0x000fe40000000f00 */
[----:B------:R-:W-:Y:S02]  /*2ffd0*/  MOV R6, 0x2fff0 ;  /* 0x0002fff000067802 */ /* 0x000fe40000000f00 */
[----:B-1---5:R-:W-:Y:S05]  /*2ffe0*/  CALL.REL.NOINC `($_ZN7cutlass13device_kernelIN5flash19enable_sm80_to_sm89INS1_16FlashAttnBwdSm80INS1_25CollectiveMainloopBwdSm80ILi2ELi2EN4cute5tupleIJNS5_1CILi128EEES8_NS7_ILi64EEEEEENS_10bfloat16_tEfNS_4arch4Sm80ELb1ELb0ELb1ELb1ELb0ELb0ELb0ELb0ELi2ELi4ELi4ELi4ELb0EEENS1_21CollectiveEpilogueBwdISA_SB_SD_Li256ELb1ELb0ELi2EEENS1_25SingleTileBwdLPTSchedulerILb1ELi128ELb0EEEEEEEEEvNT_6ParamsE$_ZN4cute3eso3ESOILb1ELb0EJNS_6LayoutINS_5tupleIJNS3_IJNS3_IJNS3_IJNS_1CILi4EEENS4_ILi2EEEEEENS4_ILi1EEEEEES8_EEENS3_IJNS3_IJNS3_IJS8_S8_EEES8_EEES6_EEEEEENS3_IJNS3_IJNS3_IJNS3_IJS8_NS4_ILi32EEEEEENS4_ILi0EEEEEESH_EEENS3_IJNS3_IJNS3_IJSH_SH_EEESH_EEENS4_ILi64EEEEEEEEEEENS_10ViewEngineIPN7cutlass10bfloat16_tEEEEEC2ERKSP_RKSU_) ;  /* 0xfffda68000007944 */ /* 0x022fea0003c3ffff */
[----:B------:R2:W5:Y:S01]  /*2fff0*/  LDL.64 R10, [R1+0x758] ;  /* 0x00075800010a7983 */ /* 0x0005620000100a00 */
[----:B-1----:R-:W-:Y:S01]  /*30000*/  IMAD.MOV.U32 R3, RZ, RZ, R8 ;  /* 0x000000ffff037224 */ /* 0x002fe200078e0008 */
[----:B------:R-:W-:Y:S02]  /*30010*/  MOV R67, R23 ;  /* 0x0000001700437202 */ /* 0x000fe40000000f00 */
[----:B------:R-:W-:Y:S02]  /*30020*/  MOV R4, 0x30040 ;  /* 0x0003004000047802 */ /* 0x000fe40000000f00 */
[----:B--2--5:R-:W-:Y:S05]  /*30030*/  CALL.REL.NOINC `($_ZN7cutlass13device_kernelIN5flash19enable_sm80_to_sm89INS1_16FlashAttnBwdSm80INS1_25CollectiveMainloopBwdSm80ILi2ELi2EN4cute5tupleIJNS5_1CILi128EEES8_NS7_ILi64EEEEEENS_10bfloat16_tEfNS_4arch4Sm80ELb1ELb0ELb1ELb1ELb0ELb0ELb0ELb0ELi2ELi4ELi4ELi4ELb0EEENS1_21CollectiveEpilogueBwdISA_SB_SD_Li256ELb1ELb0ELi2EEENS1_25SingleTileBwdLPTSchedulerILb1ELi128ELb0EEEEEEEEEvNT_6ParamsE$_ZN4cute5tupleIJNS0_IJNS_1CILi2EEEEEENS0_IJiEEEEEC2ERKS3_RKS4_) ;  /* 0xfffdc40000007944 */ /* 0x024fea0003c3ffff */
[----:B-1----:R-:W2:Y:S01]  /*30040*/  LDL R3, [R1+0x758] ;  /* 0x0007580001037983 */ /* 0x002ea20000100800 */
[----:B------:R-:W-:Y:S02]  /*30050*/  MOV R2, R58 ;  /* 0x0000003a00027202 */ /* 0x000fe40000000f00 */
[----:B------:R-:W-:Y:S01]  /*30060*/  MOV R12, 0x30090 ;  /* 0x00030090000c7802 */ /* 0x000fe20000000f00 */
[----:B--2---:R1:W-:Y:S04]  /*30070*/  STL [R14], R3 ;  /* 0x000000030e007387 */ /* 0x0043e80000100800 */
[----:B-1----:R-:W-:Y:S05]  /*30080*/  CALL.REL.NOINC `($_ZN7cutlass13device_kernelIN5flash19enable_sm80_to_sm89INS1_16FlashAttnBwdSm80INS1_25CollectiveMainloopBwdSm80ILi2ELi2EN4cute5tupleIJNS5_1CILi128EEES8_NS7_ILi64EEEEEENS_10bfloat16_tEfNS_4arch4Sm80ELb1ELb0ELb1ELb1ELb0ELb0ELb0ELb0ELi2ELi4ELi4ELi4ELb0EEENS1_21CollectiveEpilogueBwdISA_SB_SD_Li256ELb1ELb0ELi2EEENS1_25SingleTileBwdLPTSchedulerILb1ELi128ELb0EEEEEEEEEvNT_6ParamsE$_ZZN4cute14logical_divideINS_5tupleIJNS1_IJNS_1CILi8EEENS2_ILi1EEEEEENS1_IJNS2_ILi2EEEEEEEEENS1_IJNS1_IJS4_NS2_ILi0EEEEEENS1_IJiEEEEEENS1_IJS5_NS_6LayoutIS4_S9_EEEEEEEDaRKNSD_IT_T0_EERKT1_ENKUlRKT_RKT0_E_clINSD_IS7_SB_EESE_EEDaSQ_ST_) ;  /* 0xfffdda4000007944 */ /* 0x002fea0003c3ffff */
[----:B------:R-:W-:Y:S02]  /*30090*/  MOV R67, R23 ;  /* 0x0000001700437202 */ /* 0x000fe40000000f00 */
[----:B------:R-:W-:-:S02]  /*300a0*/  MOV R4, 0x300c0 ;  /* 0x000300c000047802 */ /* 0x000fc40000000f00 */
[----:B-1---5:R-:W-:Y:S05]  /*300b0*/  CALL.REL.NOINC `($_ZN7cutlass13device_kernelIN5flash19enable_sm80_to_sm89INS1_16FlashAttnBwdSm80INS1_25CollectiveMainloopBwdSm80ILi2ELi2EN4cute5tupleIJNS5_1CILi128EEES8_NS7_ILi64EEEEEENS_10bfloat16_tEfNS_4arch4Sm80ELb1ELb0ELb1ELb1ELb0ELb0ELb0ELb0ELi2ELi4ELi4ELi4ELb0EEENS1_21CollectiveEpilogueBwdISA_SB_SD_Li256ELb1ELb0ELi2EEENS1_25SingleTileBwdLPTSchedulerILb1ELi128ELb0EEEEEEEEEvNT_6ParamsE$_ZN4cute3eso3ESOILb1ELb0EJNS_5tupleIJNS2_IJNS_1CILi1EEENS3_ILi0EEEEEENS2_IJS5_S5_EEEEEENS2_IJS5_iEEEEEC2ERKS8_RKS9_) ;  /* 0xfffd9b3000007944 */ /* 0x022fea0003c3ffff */
[----:B-1----:R1:W5:Y:S01]  /*300c0*/  LDL R3, [R1+0x758] ;  /* 0x0007580001037983 */ /* 0x0023620000100800 */
[----:B------:R-:W-:-:S02]  /*300d0*/  MOV R67, R23 ;  /* 0x0000001700437202 */ /* 0x000fc40000000f00 */
[----:B------:R-:W-:Y:S02]  /*300e0*/  MOV R4, 0x30100 ;  /* 0x0003010000047802 */ /* 0x000fe40000000f00 */
[----:B-1---5:R-:W-:Y:S05]  /*300f0*/  CALL.REL.NOINC `($_ZN7cutlass13device_kernelIN5flash19enable_sm80_to_sm89INS1_16FlashAttnBwdSm80INS1_25CollectiveMainloopBwdSm80ILi2ELi2EN4cute5tupleIJNS5_1CILi128EEES8_NS7_ILi64EEEEEENS_10bfloat16_tEfNS_4arch4Sm80ELb1ELb0ELb1ELb1ELb0ELb0ELb0ELb0ELi2ELi4ELi4ELi4ELb0EEENS1_21CollectiveEpilogueBwdISA_SB_SD_Li256ELb1ELb0ELi2EEENS1_25SingleTileBwdLPTSchedulerILb1ELi128ELb0EEEEEEEEEvNT_6ParamsE$_ZN4cute5tupleIJNS0_IJNS0_IJNS0_IJNS_1CILi8EEENS1_ILi1EEEEEENS0_IJS3_S3_EEEEEENS0_IJS3_NS1_ILi2EEEEEEEEENS0_IJNS0_IJNS0_IJS3_NS1_ILi0EEEEEENS0_IJSA_SA_EEEEEENS0_IJSA_iEEEEEEEEC2ERKS9_RKSF_) ;  /* 0xfffdbe9000007944 */ /* 0x022fea0003c3ffff */
[----:B-1----:R1:W5:Y:S01]  /*30100*/  LDL R3, [R1+0x758] ;  /* 0x0007580001037983 */ /* 0x0023620000100800 */
[----:B------:R-:W-:Y:S02]  /*30110*/  MOV R67, R23 ;  /* 0x0000001700437202 */ /* 0x000fe40000000f00 */
[----:B------:R-:W-:Y:S02]  /*30120*/  MOV R4, 0x30140 ;  /* 0x0003014000047802 */ /* 0x000fe40000000f00 */
[----:B-1---5:R-:W-:Y:S05]  /*30130*/  CALL.REL.NOINC `($_ZN7cutlass13device_kernelIN5flash19enable_sm80_to_sm89INS1_16FlashAttnBwdSm80INS1_25CollectiveMainloopBwdSm80ILi2ELi2EN4cute5tupleIJNS5_1CILi128EEES8_NS7_ILi64EEEEEENS_10bfloat16_tEfNS_4arch4Sm80ELb1ELb0ELb1ELb1ELb0ELb0ELb0ELb0ELi2ELi4ELi4ELi4ELb0EEENS1_21CollectiveEpilogueBwdISA_SB_SD_Li256ELb1ELb0ELi2EEENS1_25SingleTileBwdLPTSchedulerILb1ELi128ELb0EEEEEEEEEvNT_6ParamsE$_ZN4cute3eso3ESOILb1ELb0EJNS_5tupleIJNS2_IJNS_1CILi1EEENS3_ILi0EEEEEENS2_IJS5_S5_EEEEEENS2_IJS5_iEEEEEC2ERKS8_RKS9_) ;  /* 0xfffd9ab000007944 */ /* 0x022fea0003c3ffff */
[----:B-1----:R1:W5:Y:S01]  /*30140*/  LDL R3, [R1+0x758] ;  /* 0x0007580001037983 */ /* 0x0023620000100800 */
[----:B------:R-:W-:Y:S02]  /*30150*/  MOV R67, R23 ;  /* 0x0000001700437202 */ /* 0x000fe40000000f00 */
[----:B------:R-:W-:Y:S02]  /*30160*/  MOV R4, 0x30180 ;  /* 0x0003018000047802 */ /* 0x000fe40000000f00 */
[----:B-1---5:R-:W-:Y:S05]  /*30170*/  CALL.REL.NOINC `($_ZN7cutlass13device_kernelIN5flash19enable_sm80_to_sm89INS1_16FlashAttnBwdSm80INS1_25CollectiveMainloopBwdSm80ILi2ELi2EN4cute5tupleIJNS5_1CILi128EEES8_NS7_ILi64EEEEEENS_10bfloat16_tEfNS_4arch4Sm80ELb1ELb0ELb1ELb1ELb0ELb0ELb0ELb0ELi2ELi4ELi4ELi4ELb0EEENS1_21CollectiveEpilogueBwdISA_SB_SD_Li256ELb1ELb0ELi2EEENS1_25SingleTileBwdLPTSchedulerILb1ELi128ELb0EEEEEEEEEvNT_6ParamsE$_ZN4cute3eso3ESOILb1ELb0EJNS_5tupleIJNS_1CILi0EEES4_EEEiEEC2ERKS5_RKi) ;  /* 0xfffd9e6000007944 */ /* 0x022fea0003c3ffff */
[----:B-1----:R1:W5:Y:S01]  /*30180*/  LDL R3, [R1+0x758] ;  /* 0x0007580001037983 */ /* 0x0023620000100800 */
[----:B------:R-:W-:Y:S02]  /*30190*/  MOV R67, R23 ;  /* 0x0000001700437202 */ /* 0x000fe40000000f00 */
[----:B------:R-:W-:Y:S02]  /*301a0*/  MOV R4, 0x301c0 ;  /* 0x000301c000047802 */ /* 0x000fe40000000f00 */
[----:B-1---5:R-:W-:Y:S05]  /*301b0*/  CALL.REL.NOINC `($_ZN7cutlass13device_kernelIN5flash19enable_sm80_to_sm89INS1_16FlashAttnBwdSm80INS1_25CollectiveMainloopBwdSm80ILi2ELi2EN4cute5tupleIJNS5_1CILi128EEES8_NS7_ILi64EEEEEENS_10bfloat16_tEfNS_4arch4Sm80ELb1ELb0ELb1ELb1ELb0ELb0ELb0ELb0ELi2ELi4ELi4ELi4ELb0EEENS1_21CollectiveEpilogueBwdISA_SB_SD_Li256ELb1ELb0ELi2EEENS1_25SingleTileBwdLPTSchedulerILb1ELi128ELb0EEEEEEEEEvNT_6ParamsE$_ZN4cute3eso3ESOILb1ELb0EJNS_5tupleIJNS2_IJNS_1CILi1EEENS3_ILi0EEEEEES5_EEENS2_IJNS2_IJS5_S5_EEEiEEEEEC2ERKS7_RKS9_) ;  /* 0xfffd9a7000007944 */ /* 0x022fea0003c3ffff */
[----:B-1----:R1:W5:Y:S01]  /*301c0*/  LDL R3, [R1+0x758] ;  /* 0x0007580001037983 */ /* 0x0023620000100800 */
[----:B------:R-:W-:-:S02]  /*301d0*/  MOV R67, R23 ;  /* 0x0000001700437202 */ /* 0x000fc40000000f00 */
[----:B------:R-:W-:Y:S02]  /*301e0*/  MOV R4, 0x30200 ;  /* 0x0003020000047802 */ /* 0x000fe40000000f00 */
[----:B-1---5:R-:W-:Y:S05]  /*301f0*/  CALL.REL.NOINC `($_ZN7cutlass13device_kernelIN5flash19enable_sm80_to_sm89INS1_16FlashAttnBwdSm80INS1_25CollectiveMainloopBwdSm80ILi2ELi2EN4cute5tupleIJNS5_1CILi128EEES8_NS7_ILi64EEEEEENS_10bfloat16_tEfNS_4arch4Sm80ELb1ELb0ELb1ELb1ELb0ELb0ELb0ELb0ELi2ELi4ELi4ELi4ELb0EEENS1_21CollectiveEpilogueBwdISA_SB_SD_Li256ELb1ELb0ELi2EEENS1_25SingleTileBwdLPTSchedulerILb1ELi128ELb0EEEEEEEEEvNT_6ParamsE$_ZN4cute5tupleIJNS0_IJNS0_IJNS0_IJNS_1CILi8EEENS1_ILi1EEEEEES3_EEENS0_IJNS0_IJS3_S3_EEENS1_ILi2EEEEEEEEENS0_IJNS0_IJNS0_IJS3_NS1_ILi0EEEEEESA_EEENS0_IJNS0_IJSA_SA_EEEiEEEEEEEEC2ERKS9_RKSF_) ;  /* 0xfffdbdd000007944 */ /* 0x022fea0003c3ffff */
[----:B------:R2:W5:Y:S01]  /*30200*/  LDL R6, [R1+0x758] ;  /* 0x0007580001067983 */ /* 0x0005620000100800 */
[----:B------:R-:W-:Y:S01]  /*30210*/  IMAD.MOV.U32 R67, RZ, RZ, R23 ;  /* 0x000000ffff437224 */ /* 0x000fe200078e0017 */
[----:B------:R-:W-:Y:S02]  /*30220*/  MOV R59, R22 ;  /* 0x00000016003b7202 */ /* 0x000fe40000000f00 */
[----:B------:R2:W-:Y:S01]  /*30230*/  STL.64 [R1+0x770], R16 ;  /* 0x0007701001007387 */ /* 0x0005e20000100a00 */
[----:B------:R-:W-:-:S03]  /*30240*/  MOV R4, 0x30260 ;  /* 0x0003026000047802 */ /* 0x000fc60000000f00 */
[----:B-12--5:R-:W-:Y:S05]  /*30250*/  CALL.REL.NOINC `($_ZN7cutlass13device_kernelIN5flash19enable_sm80_to_sm89INS1_16FlashAttnBwdSm80INS1_25CollectiveMainloopBwdSm80ILi2ELi2EN4cute5tupleIJNS5_1CILi128EEES8_NS7_ILi64EEEEEENS_10bfloat16_tEfNS_4arch4Sm80ELb1ELb0ELb1ELb1ELb0ELb0ELb0ELb0ELi2ELi4ELi4ELi4ELb0EEENS1_21CollectiveEpilogueBwdISA_SB_SD_Li256ELb1ELb0ELi2EEENS1_25SingleTileBwdLPTSchedulerILb1ELi128ELb0EEEEEEEEEvNT_6ParamsE$_ZN4cute3eso3ESOILb0ELb0EJNS_6LayoutINS_5tupleIJNS3_IJNS3_IJNS_1CILi8EEENS4_ILi1EEEEEES6_EEENS3_IJNS3_IJS6_S6_EEENS4_ILi2EEEEEEEEENS3_IJNS3_IJNS3_IJS6_NS4_ILi0EEEEEESD_EEENS3_IJNS3_IJSD_SD_EEEiEEEEEEEENS_10ViewEngineINS_8smem_ptrIPN7cutlass10bfloat16_tEEEEEEEC2ERKSJ_RKSQ_) ;  /* 0xfffd766000007944 */ /* 0x026fea0003c3ffff */
[----:B-1----:R1:W5:Y:S04]  /*30260*/  LDL R8, [R1+0x758] ;  /* 0x0007580001087983 */ /* 0x0023680000100800 */
[----:B------:R1:W5:Y:S01]  /*30270*/  LDL.64 R4, [R1+0x760] ;  /* 0x0007600001047983 */ /* 0x0003620000100a00 */
[----:B------:R-:W-:-:S02]  /*30280*/  MOV R67, R23 ;  /* 0x0000001700437202 */ /* 0x000fc40000000f00 */
[----:B------:R-:W-:Y:S02]  /*30290*/  MOV R6, 0x302b0 ;  /* 0x000302b000067802 */ /* 0x000fe40000000f00 */
[----:B-1---5:R-:W-:Y:S05]  /*302a0*/  CALL.REL.NOINC `($_ZN7cutlass13device_kernelIN5flash19enable_sm80_to_sm89INS1_16FlashAttnBwdSm80INS1_25CollectiveMainloopBwdSm80ILi2ELi2EN4cute5tupleIJNS5_1CILi128EEES8_NS7_ILi64EEEEEENS_10bfloat16_tEfNS_4arch4Sm80ELb1ELb0ELb1ELb1ELb0ELb0ELb0ELb0ELi2ELi4ELi4ELi4ELb0EEENS1_21CollectiveEpilogueBwdISA_SB_SD_Li256ELb1ELb0ELi2EEENS1_25SingleTileBwdLPTSchedulerILb1ELi128ELb0EEEEEEEEEvNT_6ParamsE$_ZN4cute3eso3ESOILb1ELb0EJNS_6LayoutINS_5tupleIJNS3_IJNS3_IJNS_1CILi4EEENS4_ILi2EEEEEENS4_ILi1EEEEEES6_EEENS3_IJNS3_IJNS3_IJS8_NS4_ILi32EEEEEENS4_ILi0EEEEEENS4_ILi64EEEEEEEENS_10ViewEngineIPN7cutlass10bfloat16_tEEEEEC2ERKSH_RKSM_) ;  /* 0xfffda51000007944 */ /* 0x022fea0003c3ffff */
[----:B------:R2:W5:Y:S01]  /*302b0*/  LDL.64 R14, [R1+0x758] ;  /* 0x00075800010e7983 */ /* 0x0005620000100a00 */
[----:B------:R-:W-:Y:S02]  /*302c0*/  MOV R3, R8 ;  /* 0x0000000800037202 */ /* 0x000fe40000000f00 */
[----:B------:R-:W-:Y:S02]  /*302d0*/  MOV R6, 0x302f0 ;  /* 0x000302f000067802 */ /* 0x000fe40000000f00 */
[----:B-12--5:R-:W-:Y:S05]  /*302e0*/  CALL.REL.NOINC `($_ZN7cutlass13device_kernelIN5flash19enable_sm80_to_sm89INS1_16FlashAttnBwdSm80INS1_25CollectiveMainloopBwdSm80ILi2ELi2EN4cute5tupleIJNS5_1CILi128EEES8_NS7_ILi64EEEEEENS_10bfloat16_tEfNS_4arch4Sm80ELb1ELb0ELb1ELb1ELb0ELb0ELb0ELb0ELi2ELi4ELi4ELi4ELb0EEENS1_21CollectiveEpilogueBwdISA_SB_SD_Li256ELb1ELb0ELi2EEENS1_25SingleTileBwdLPTSchedulerILb1ELi128ELb0EEEEEEEEEvNT_6ParamsE$_ZZN4cute5sliceINS_5tupleIJNS1_IJNS_10UnderscoreENS_1CILi0EEEEEENS1_IJS4_S2_EEEEEENS1_IJNS1_IJNS1_IJNS3_ILi1EEES4_EEES4_EEENS1_IJNS1_IJS4_S4_EEEiEEEEEEEEDaRKT_RKT0_ENKUlRKT_RKT0_E_clIS6_SC_EEDaSM_SP_) ;  /* 0xfffddee000007944 */ /* 0x026fea0003c3ffff */
[----:B------:R-:W-:Y:S02]  /*302f0*/  MOV R8, 0x30310 ;  /* 0x0003031000087802 */ /* 0x000fe40000000f00 */
[----:B-1----:R-:W-:Y:S05]  /*30300*/  CALL.REL.NOINC `($_ZN7cutlass13device_kernelIN5flash19enable_sm80_to_sm89INS1_16FlashAttnBwdSm80INS1_25CollectiveMainloopBwdSm80ILi2ELi2EN4cute5tupleIJNS5_1CILi128EEES8_NS7_ILi64EEEEEENS_10bfloat16_tEfNS_4arch4Sm80ELb1ELb0ELb1ELb1ELb0ELb0ELb0ELb0ELi2ELi4ELi4ELi4ELb0EEENS1_21CollectiveEpilogueBwdISA_SB_SD_Li256ELb1ELb0ELi2EEENS1_25SingleTileBwdLPTSchedulerILb1ELi128ELb0EEEEEEEEEvNT_6ParamsE$_ZZN4cute12filter_tupleINS_5tupleIJNS1_IJNS_10UnderscoreENS_1CILi0EEEEEENS1_IJS4_S2_EEEEEENS1_IJNS1_IJNS1_IJNS3_ILi1EEES4_EEES4_EEENS1_IJNS1_IJS4_S4_EEEiEEEEEEZNS_5sliceIS7_SD_EEDaRKT_RKT0_EUlRKT_RKT0_E_EEDaSH_SK_OT1_ENKUlDpSN_E_clIJNS1_IJS9_EEENS1_IJiEEEEEEDaSU_) ;  /* 0xfffdc8a000007944 */ /* 0x002fea0003c3ffff */
[----:B------:R-:W-:Y:S02]  /*30310*/  MOV R67, R23 ;  /* 0x0000001700437202 */ /* 0x000fe40000000f00 */
[----:B------:R-:W-:Y:S02]  /*30320*/  MOV R6, 0x30340 ;  /* 0x0003034000067802 */ /* 0x000fe40000000f00 */
[----:B-1---5:R-:W-:Y:S05]  /*30330*/  CALL.REL.NOINC `($_ZN7cutlass13device_kernelIN5flash19enable_sm80_to_sm89INS1_16FlashAttnBwdSm80INS1_25CollectiveMainloopBwdSm80ILi2ELi2EN4cute5tupleIJNS5_1CILi128EEES8_NS7_ILi64EEEEEENS_10bfloat16_tEfNS_4arch4Sm80ELb1ELb0ELb1ELb1ELb0ELb0ELb0ELb0ELi2ELi4ELi4ELi4ELb0EEENS1_21CollectiveEpilogueBwdISA_SB_SD_Li256ELb1ELb0ELi2EEENS1_25SingleTileBwdLPTSchedulerILb1ELi128ELb0EEEEEEEEEvNT_6ParamsE$_ZN4cute5tupleIJNS0_IJNS0_IJNS_1CILi8EEENS1_ILi1EEEEEENS1_ILi2EEEEEENS0_IJNS0_IJS3_NS1_ILi0EEEEEEiEEEEEC2ERKS6_RKS9_) ;  /* 0xfffdbec000007944 */ /* 0x022fea0003c3ffff */
[----:B-1----:R1:W5:Y:S01]  /*30340*/  LDL R3, [R1+0x758] ;  /* 0x0007580001037983 */ /* 0x0023620000100800 */
[----:B------:R-:W-:Y:S02]  /*30350*/  MOV R67, R23 ;  /* 0x0000001700437202 */ /* 0x000fe40000000f00 */
[----:B------:R-:W-:Y:S02]  /*30360*/  MOV R6, 0x30380 ;  /* 0x0003038000067802 */ /* 0x000fe40000000f00 */
[----:B-1---5:R-:W-:Y:S05]  /*30370*/  CALL.REL.NOINC `($_ZN7cutlass13device_kernelIN5flash19enable_sm80_to_sm89INS1_16FlashAttnBwdSm80INS1_25CollectiveMainloopBwdSm80ILi2ELi2EN4cute5tupleIJNS5_1CILi128EEES8_NS7_ILi64EEEEEENS_10bfloat16_tEfNS_4arch4Sm80ELb1ELb0ELb1ELb1ELb0ELb0ELb0ELb0ELi2ELi4ELi4ELi4ELb0EEENS1_21CollectiveEpilogueBwdISA_SB_SD_Li256ELb1ELb0ELi2EEENS1_25SingleTileBwdLPTSchedulerILb1ELi128ELb0EEEEEEEEEvNT_6ParamsE$_ZN4cute3eso3ESOILb0ELb1EJNS_6LayoutINS_5tupleIJNS3_IJNS_1CILi8EEENS4_ILi1EEEEEENS4_ILi2EEEEEENS3_IJNS3_IJS6_NS4_ILi0EEEEEEiEEEEESA_EEC2ERKSD_RKSA_) ;  /* 0xfffd878000007944 */ /* 0x022fea0003c3ffff */
[----:B------:R2:W5:Y:S01]  /*30380*/  LDL R7, [R1+0x758] ;  /* 0x0007580001077983 */ /* 0x0005620000100800 */
[----:B-1----:R-:W-:Y:S01]  /*30390*/  IMAD.MOV.U32 R2, RZ, RZ, R4 ;  /* 0x000000ffff027224 */ /* 0x002fe200078e0004 */
[----:B------:R-:W-:Y:S01]  /*303a0*/  MOV R3, R5 ;  /* 0x0000000500037202 */ /* 0x000fe20000000f00 */
[----:B------:R-:W-:Y:S01]  /*303b0*/  IMAD.MOV.U32 R9, RZ, RZ, R23 ;  /* 0x000000ffff097224 */ /* 0x000fe200078e0017 */
[----:B------:R-:W-:-:S02]  /*303c0*/  MOV R8, 0x303e0 ;  /* 0x000303e000087802 */ /* 0x000fc40000000f00 */
        /* <DEDUP_REMOVED lines=8> */
[----:B------:R2:W5:Y:S04]  /*30450*/  LDL R16, [R1+0x758] ;  /* 0x0007580001107983 */ /* 0x0005680000100800 */
[----:B------:R2:W5:Y:S01]  /*30460*/  LDL.64 R58, [R1+0x760] ;  /* 0x00076000013a7983 */ /* 0x0005620000100a00 */
[----:B------:R-:W-:Y:S01]  /*30470*/  IMAD.MOV.U32 R2, RZ, RZ, R23 ;  /* 0x000000ffff027224 */ /* 0x000fe200078e0017 */
[----:B-1----:R-:W-:-:S02]  /*30480*/  MOV R3, RZ ;  /* 0x000000ff00037202 */ /* 0x002fc40000000f00 */
[----:B------:R-:W-:Y:S02]  /*30490*/  MOV R10, 0x304b0 ;  /* 0x000304b0000a7802 */ /* 0x000fe40000000f00 */
[----:B--2--5:R-:W-:Y:S05]  /*304a0*/  CALL.REL.NOINC `($_ZN7cutlass13device_kernelIN5flash19enable_sm80_to_sm89INS1_16FlashAttnBwdSm80INS1_25CollectiveMainloopBwdSm80ILi2ELi2EN4cute5tupleIJNS5_1CILi128EEES8_NS7_ILi64EEEEEENS_10bfloat16_tEfNS_4arch4Sm80ELb1ELb0ELb1ELb1ELb0ELb0ELb0ELb0ELi2ELi4ELi4ELi4ELb0EEENS1_21CollectiveEpilogueBwdISA_SB_SD_Li256ELb1ELb0ELi2EEENS1_25SingleTileBwdLPTSchedulerILb1ELi128ELb0EEEEEEEEEvNT_6ParamsE$_ZN4cute3eso3ESOILb1ELb0EJNS_10UnderscoreEiEEC2ERKS2_RKi) ;  /* 0xfffd896000007944 */ /* 0x024fea0003c3ffff */
[----:B-1----:R-:W2:Y:S01]  /*304b0*/  LDL R3, [R1+0x758] ;  /* 0x0007580001037983 */ /* 0x002ea20000100800 */
[----:B------:R-:W-:Y:S02]  /*304c0*/  MOV R2, R23 ;  /* 0x0000001700027202 */ /* 0x000fe40000000f00 */
[----:B------:R-:W-:Y:S01]  /*304d0*/  MOV R6, 0x30500 ;  /* 0x0003050000067802 */ /* 0x000fe20000000f00 */
[----:B--2---:R-:W-:Y:S02]  /*304e0*/  IMAD R3, R16, R3, RZ ;  /* 0x0000000310037224 */ /* 0x004fe400078e02ff */
        /* <DEDUP_REMOVED lines=19> */
[----:B------:R-:W-:Y:S05]  /*30620*/  CALL.REL.NOINC `($_ZN7cutlass13device_kernelIN5flash19enable_sm80_to_sm89INS1_16FlashAttnBwdSm80INS1_25CollectiveMainloopBwdSm80ILi2ELi2EN4cute5tupleIJNS5_1CILi128EEES8_NS7_ILi64EEEEEENS_10bfloat16_tEfNS_4arch4Sm80ELb1ELb0ELb1ELb1ELb0ELb0ELb0ELb0ELi2ELi4ELi4ELi4ELb0EEENS1_21CollectiveEpilogueBwdISA_SB_SD_Li256ELb1ELb0ELi2EEENS1_25SingleTileBwdLPTSchedulerILb1ELi128ELb0EEEEEEEEEvNT_6ParamsE$_ZN4cute3eso3ESOILb1ELb0EJNS_6LayoutINS_5tupleIJNS3_IJNS3_IJNS_1CILi4EEENS4_ILi2EEEEEENS4_ILi1EEEEEEEEENS3_IJNS3_IJNS3_IJS8_NS4_ILi32EEEEEENS4_ILi0EEEEEEEEEEEiEEC2ERKSG_RKi) ;  /* 0xfffda11000007944 */ /* 0x000fea0003c3ffff */
[----:B-1----:R-:W2:Y:S01]  /*30630*/  LDL R3, [R1+0x758] ;  /* 0x0007580001037983 */ /* 0x002ea20000100800 */
[----:B------:R-:W-:Y:S02]  /*30640*/  MOV R67, R23 ;  /* 0x0000001700437202 */ /* 0x000fe40000000f00 */
[----:B------:R-:W-:Y:S01]  /*30650*/  MOV R6, 0x30690 ;  /* 0x0003069000067802 */ /* 0x000fe20000000f00 */
[----:B--2---:R-:W-:-:S05]  /*30660*/  IMAD.WIDE R2, R3, 0x2, R14 ;  /* 0x0000000203027825 */ /* 0x004fca00078e020e */
[----:B------:R-:W-:Y:S02]  /*30670*/  MOV R8, R2 ;  /* 0x0000000200087202 */ /* 0x000fe40000000f00 */
[----:B------:R-:W-:Y:S05]  /*30680*/  CALL.REL.NOINC `($_ZN7cutlass13device_kernelIN5flash19enable_sm80_to_sm89INS1_16FlashAttnBwdSm80INS1_25CollectiveMainloopBwdSm80ILi2ELi2EN4cute5tupleIJNS5_1CILi128EEES8_NS7_ILi64EEEEEENS_10bfloat16_tEfNS_4arch4Sm80ELb1ELb0ELb1ELb1ELb0ELb0ELb0ELb0ELi2ELi4ELi4ELi4ELb0EEENS1_21CollectiveEpilogueBwdISA_SB_SD_Li256ELb1ELb0ELi2EEENS1_25SingleTileBwdLPTSchedulerILb1ELi128ELb0EEEEEEEEEvNT_6ParamsE$_ZN4cute3eso3ESOILb1ELb0EJNS_6LayoutINS_5tupleIJNS3_IJNS3_IJNS_1CILi4EEENS4_ILi2EEEEEENS4_ILi1EEEEEEEEENS3_IJNS3_IJNS3_IJS8_NS4_ILi32EEEEEENS4_ILi0EEEEEEEEEEENS_10ViewEngineIPN7cutlass10bfloat16_tEEEEEC2ERKSG_RKSL_) ;  /* 0xfffda06000007944 */ /* 0x000fea0003c3ffff */
        /* <DEDUP_REMOVED lines=17> */
[----:B--2--5:R-:W-:Y:S05]  /*307a0*/  CALL.REL.NOINC `($_ZN7cutlass13device_kernelIN5flash19enable_sm80_to_sm89INS1_16FlashAttnBwdSm80INS1_25CollectiveMainloopBwdSm80ILi2ELi2EN4cute5tupleIJNS5_1CILi128EEES8_NS7_ILi64EEEEEENS_10bfloat16_tEfNS_4arch4Sm80ELb1ELb0ELb1ELb1ELb0ELb0ELb0ELb0ELi2ELi4ELi4ELi4ELb0EEENS1_21CollectiveEpilogueBwdISA_SB_SD_Li256ELb1ELb0ELi2EEENS1_25SingleTileBwdLPTSchedulerILb1ELi128ELb0EEEEEEEEEvNT_6ParamsE$_ZN4cute3eso3ESOILb1ELb0EJNS_6LayoutINS_5tupleIJNS3_IJNS3_IJNS_1CILi2EEES5_EEENS4_ILi1EEEEEEEEENS3_IJNS3_IJNS3_IJS7_NS4_ILi16EEEEEENS4_ILi0EEEEEEEEEEENS_10ViewEngineIPjEEEEC2ERKSF_RKSI_) ;  /* 0xfffd9f0000007944 */ /* 0x024fea0003c3ffff */
        /* <DEDUP_REMOVED lines=15> */
[----:B------:R-:W-:-:S02]  /*308a0*/  MOV R2, R23 ;  /* 0x0000001700027202 */ /* 0x000fc40000000f00 */
        /* <DEDUP_REMOVED lines=14> */
[----:B------:R-:W-:-:S02]  /*30990*/  MOV R3, 0x1 ;  /* 0x0000000100037802 */ /* 0x000fc40000000f00 */
        /* <DEDUP_REMOVED lines=46> */
[----:B------:R-:W-:-:S02]  /*30c80*/  MOV R4, 0x30cb0 ;  /* 0x00030cb000047802 */ /* 0x000fc40000000f00 */
[----:B--2---:R-:W-:Y:S02]  /*30c90*/  SHF.L.U32 R3, R3, 0xa, RZ ;  /* 0x0000000a03037819 */ /* 0x004fe400000006ff */
[----:B------:R-:W-:Y:S05]  /*30ca0*/  CALL.REL.NOINC `($_ZN7cutlass13device_kernelIN5flash19enable_sm80_to_sm89INS1_16FlashAttnBwdSm80INS1_25CollectiveMainloopBwdSm80ILi2ELi2EN4cute5tupleIJNS5_1CILi128EEES8_NS7_ILi64EEEEEENS_10bfloat16_tEfNS_4arch4Sm80ELb1ELb0ELb1ELb1ELb0ELb0ELb0ELb0ELi2ELi4ELi4ELi4ELb0EEENS1_21CollectiveEpilogueBwdISA_SB_SD_Li256ELb1ELb0ELi2EEENS1_25SingleTileBwdLPTSchedulerILb1ELi128ELb0EEEEEEEEEvNT_6ParamsE$_ZN4cute3eso3ESOILb1ELb0EJNS_6LayoutINS_5tupleIJNS3_IJNS_1CILi8EEENS4_ILi1EEEEEENS4_ILi2EEEEEENS3_IJNS3_IJS6_NS4_ILi0EEEEEENS4_ILi8192EEEEEEEEiEEC2ERKSE_RKi) ;  /* 0xfffdadd000007944 */ /* 0x000fea0003c3ffff */
[----:B------:R-:W-:Y:S01]  /*30cb0*/  ULDC.64 UR4, c[0x0][0x118] ;  /* 0x0000460000047ab9 */ /* 0x000fe20000000a00 */
[----:B-1----:R-:W2:Y:S04]  /*30cc0*/  LDL R2, [R1+0x758] ;  /* 0x0007580001027983 */ /* 0x002ea80000100800 */
[----:B------:R-:W2:Y:S01]  /*30cd0*/  LD.E.64 R4, [R54.64] ;  /* 0x0000000436047980 */ /* 0x000ea2000c101b00 */
[----:B------:R-:W-:Y:S02]  /*30ce0*/  MOV R9, R23 ;  /* 0x0000001700097202 */ /* 0x000fe40000000f00 */
[----:B------:R-:W-:Y:S01]  /*30cf0*/  MOV R8, 0x30d20 ;  /* 0x00030d2000087802 */ /* 0x000fe20000000f00 */
[----:B--2---:R-:W-:-:S04]  /*30d00*/  IMAD.WIDE R2, R2, 0x2, R4 ;  /* 0x0000000202027825 */ /* 0x004fc800078e0204 */
[----:B------:R-:W-:Y:S05]  /*30d10*/  CALL.REL.NOINC `($_ZN7cutlass13device_kernelIN5flash19enable_sm80_to_sm89INS1_16FlashAttnBwdSm80INS1_25CollectiveMainloopBwdSm80ILi2ELi2EN4cute5tupleIJNS5_1CILi128EEES8_NS7_ILi64EEEEEENS_10bfloat16_tEfNS_4arch4Sm80ELb1ELb0ELb1ELb1ELb0ELb0ELb0ELb0ELi2ELi4ELi4ELi4ELb0EEENS1_21CollectiveEpilogueBwdISA_SB_SD_Li256ELb1ELb0ELi2EEENS1_25SingleTileBwdLPTSchedulerILb1ELi128ELb0EEEEEEEEEvNT_6ParamsE$_ZN4cute8smem_ptrIPN7cutlass10bfloat16_tEECI1NS_12iter_adaptorIS3_S4_EEES3_) ;  /* 0xfffdbcb000007944 */ /* 0x000fea0003c3ffff */
[----:B-1----:R1:W5:Y:S01]  /*30d20*/  LDL.64 R2, [R1+0x758] ;  /* 0x0007580001027983 */ /* 0x0023620000100a00 */
[----:B------:R-:W-:-:S03]  /*30d30*/  MOV R6, 0x30d50 ;  /* 0x00030d5000067802 */ /* 0x000fc60000000f00 */
[----:B-1---5:R-:W-:Y:S05]  /*30d40*/  CALL.REL.NOINC `($_ZN7cutlass13device_kernelIN5flash19enable_sm80_to_sm89INS1_16FlashAttnBwdSm80INS1_25CollectiveMainloopBwdSm80ILi2ELi2EN4cute5tupleIJNS5_1CILi128EEES8_NS7_ILi64EEEEEENS_10bfloat16_tEfNS_4arch4Sm80ELb1ELb0ELb1ELb1ELb0ELb0ELb0ELb0ELi2ELi4ELi4ELi4ELb0EEENS1_21CollectiveEpilogueBwdISA_SB_SD_Li256ELb1ELb0ELi2EEENS1_25SingleTileBwdLPTSchedulerILb1ELi128ELb0EEEEEEEEEvNT_6ParamsE$_ZN4cute3eso3ESOILb1ELb0EJNS_6LayoutINS_5tupleIJNS3_IJNS_1CILi8EEENS4_ILi1EEEEEENS4_ILi2EEEEEENS3_IJNS3_IJS6_NS4_ILi0EEEEEENS4_ILi8192EEEEEEEENS_10ViewEngineINS_8smem_ptrIPN7cutlass10bfloat16_tEEEEEEEC2ERKSE_RKSL_) ;  /* 0xfffdacf000007944 */ /* 0x022fea0003c3ffff */
        /* <DEDUP_REMOVED lines=8> */
[----:B------:R-:W-:Y:S05]  /*30dd0*/  CALL.REL.NOINC `($_ZN7cutlass13device_kernelIN5flash19enable_sm80_to_sm89INS1_16FlashAttnBwdSm80INS1_25CollectiveMainloopBwdSm80ILi2ELi2EN4cute5tupleIJNS5_1CILi128EEES8_NS7_ILi64EEEEEENS_10bfloat16_tEfNS_4arch4Sm80ELb1ELb0ELb1ELb1ELb0ELb0ELb0ELb0ELi2ELi4ELi4ELi4ELb0EEENS1_21CollectiveEpilogueBwdISA_SB_SD_Li256ELb1ELb0ELi2EEENS1_25SingleTileBwdLPTSchedulerILb1ELi128ELb0EEEEEEEEEvNT_6ParamsE$_ZN4cute3eso3ESOILb1ELb0EJNS_6LayoutINS_5tupleIJNS3_IJNS_1CILi8EEENS4_ILi1EEEEEENS4_ILi2EEEEEENS3_IJNS3_IJS6_NS4_ILi0EEEEEENS4_ILi64EEEEEEEEiEEC2ERKSE_RKi) ;  /* 0xfffdac2000007944 */ /* 0x000fea0003c3ffff */
[----:B-1----:R-:W2:Y:S01]  /*30de0*/  LDL R3, [R1+0x758] ;  /* 0x0007580001037983 */ /* 0x002ea20000100800 */
[----:B------:R-:W-:Y:S01]  /*30df0*/  MOV R6, 0x30e30 ;  /* 0x00030e3000067802 */ /* 0x000fe20000000f00 */
[----:B--2---:R-:W-:-:S05]  /*30e00*/  IMAD.WIDE R2, R3, 0x2, R52 ;  /* 0x0000000203027825 */ /* 0x004fca00078e0234 */
[----:B------:R-:W-:Y:S02]  /*30e10*/  MOV R8, R2 ;  /* 0x0000000200087202 */ /* 0x000fe40000000f00 */
[----:B------:R-:W-:Y:S05]  /*30e20*/  CALL.REL.NOINC `($_ZN7cutlass13device_kernelIN5flash19enable_sm80_to_sm89INS1_16FlashAttnBwdSm80INS1_25CollectiveMainloopBwdSm80ILi2ELi2EN4cute5tupleIJNS5_1CILi128EEES8_NS7_ILi64EEEEEENS_10bfloat16_tEfNS_4arch4Sm80ELb1ELb0ELb1ELb1ELb0ELb0ELb0ELb0ELi2ELi4ELi4ELi4ELb0EEENS1_21CollectiveEpilogueBwdISA_SB_SD_Li256ELb1ELb0ELi2EEENS1_25SingleTileBwdLPTSchedulerILb1ELi128ELb0EEEEEEEEEvNT_6ParamsE$_ZN4cute3eso3ESOILb1ELb0EJNS_6LayoutINS_5tupleIJNS3_IJNS_1CILi8EEENS4_ILi1EEEEEENS4_ILi2EEEEEENS3_IJNS3_IJS6_NS4_ILi0EEEEEENS4_ILi64EEEEEEEENS_10ViewEngineIPN7cutlass10bfloat16_tEEEEEC2ERKSE_RKSJ_) ;  /* 0xfffdab8000007944 */ /* 0x000fea0003c3ffff */
[----:B-1----:R1:W5:Y:S01]  /*30e30*/  LDL.64 R2, [R1+0x758] ;  /* 0x0007580001027983 */ /* 0x0023620000100a00 */
[----:B------:R-:W-:Y:S02]  /*30e40*/  MOV R7, R5 ;  /* 0x0000000500077202 */ /* 0x000fe40000000f00 */
[----:B------:R-:W-:Y:S02]  /*30e50*/  MOV R6, 0x30e70 ;  /* 0x00030e7000067802 */ /* 0x000fe40000000f00 */
[----:B-1---5:R-:W-:Y:S05]  /*30e60*/  CALL.REL.NOINC `($_ZN7cutlass13device_kernelIN5flash19enable_sm80_to_sm89INS1_16FlashAttnBwdSm80INS1_25CollectiveMainloopBwdSm80ILi2ELi2EN4cute5tupleIJNS5_1CILi128EEES8_NS7_ILi64EEEEEENS_10bfloat16_tEfNS_4arch4Sm80ELb1ELb0ELb1ELb1ELb0ELb0ELb0ELb0ELi2ELi4ELi4ELi4ELb0EEENS1_21CollectiveEpilogueBwdISA_SB_SD_Li256ELb1ELb0ELi2EEENS1_25SingleTileBwdLPTSchedulerILb1ELi128ELb0EEEEEEEEEvNT_6ParamsE$_ZN4cute3eso3ESOILb1ELb0EJNS_6LayoutINS_5tupleIJNS3_IJNS_1CILi8EEENS4_ILi1EEEEEENS3_IJNS4_ILi2EEEEEEEEENS3_IJNS3_IJS6_NS4_ILi0EEEEEENS3_IJNS4_ILi8192EEEEEEEEEEENS_10ViewEngineINS_8smem_ptrIPN7cutlass10bfloat16_tEEEEEEEC2ERKSG_RKSN_) ;  /* 0xfffda94000007944 */ /* 0x022fea0003c3ffff */
[----:B-1----:R1:W5:Y:S01]  /*30e70*/  LDL.64 R4, [R1+0x758] ;  /* 0x0007580001047983 */ /* 0x0023620000100a00 */
[----:B------:R-:W-:Y:S02]  /*30e80*/  MOV R8, R2 ;  /* 0x0000000200087202 */ /* 0x000fe40000000f00 */
[----:B------:R-:W-:Y:S02]  /*30e90*/  MOV R6, 0x30eb0 ;  /* 0x00030eb000067802 */ /* 0x000fe40000000f00 */
[----:B-1---5:R-:W-:Y:S05]  /*30ea0*/  CALL.REL.NOINC `($_ZN7cutlass13device_kernelIN5flash19enable_sm80_to_sm89INS1_16FlashAttnBwdSm80INS1_25CollectiveMainloopBwdSm80ILi2ELi2EN4cute5tupleIJNS5_1CILi128EEES8_NS7_ILi64EEEEEENS_10bfloat16_tEfNS_4arch4Sm80ELb1ELb0ELb1ELb1ELb0ELb0ELb0ELb0ELi2ELi4ELi4ELi4ELb0EEENS1_21CollectiveEpilogueBwdISA_SB_SD_Li256ELb1ELb0ELi2EEENS1_25SingleTileBwdLPTSchedulerILb1ELi128ELb0EEEEEEEEEvNT_6ParamsE$_ZN4cute3eso3ESOILb1ELb0EJNS_6LayoutINS_5tupleIJNS3_IJNS_1CILi8EEENS4_ILi1EEEEEENS3_IJNS4_ILi2EEEEEEEEENS3_IJNS3_IJS6_NS4_ILi0EEEEEENS3_IJNS4_ILi64EEEEEEEEEEENS_10ViewEngineIPN7cutlass10bfloat16_tEEEEEC2ERKSG_RKSL_) ;  /* 0xfffda8b000007944 */ /* 0x022fea0003c3ffff */
[----:B-1----:R1:W5:Y:S01]  /*30eb0*/  LDL.64 R2, [R1+0x758] ;  /* 0x0007580001027983 */ /* 0x0023620000100a00 */
[----:B------:R-:W-:-:S03]  /*30ec0*/  MOV R8, 0x30ee0 ;  /* 0x00030ee000087802 */ /* 0x000fc60000000f00 */
[----:B-1---5:R-:W-:Y:S05]  /*30ed0*/  CALL.REL.NOINC `($_ZN7cutlass13device_kernelIN5flash19enable_sm80_to_sm89INS1_16FlashAttnBwdSm80INS1_25CollectiveMainloopBwdSm80ILi2ELi2EN4cute5tupleIJNS5_1CILi128EEES8_NS7_ILi64EEEEEENS_10bfloat16_tEfNS_4arch4Sm80ELb1ELb0ELb1ELb1ELb0ELb0ELb0ELb0ELi2ELi4ELi4ELi4ELb0EEENS1_21CollectiveEpilogueBwdISA_SB_SD_Li256ELb1ELb0ELi2EEENS1_25SingleTileBwdLPTSchedulerILb1ELi128ELb0EEEEEEEEEvNT_6ParamsE$_ZN4cute3eso3ESOILb1ELb0EJNS_6LayoutINS_5tupleIJNS3_IJNS3_IJNS_1CILi8EEENS4_ILi1EEEEEES6_EEENS3_IJNS3_IJS6_S6_EEENS4_ILi2EEEEEEEEENS3_IJNS3_IJNS3_IJS6_NS4_ILi0EEEEEESD_EEENS3_IJNS3_IJSD_SD_EEENS4_ILi64EEEEEEEEEEENS_10ViewEngineIPN7cutlass10bfloat16_tEEEEEC2ERKSK_RKSP_) ;  /* 0xfffd9a5000007944 */ /* 0x022fea0003c3ffff */
[----:B-1----:R1:W5:Y:S01]  /*30ee0*/  LDL.64 R2, [R1+0x758] ;  /* 0x0007580001027983 */ /* 0x0023620000100a00 */
[----:B------:R-:W-:Y:S02]  /*30ef0*/  MOV R7, R5 ;  /* 0x0000000500077202 */ /* 0x000fe40000000f00 */
[----:B------:R-:W-:-:S02]  /*30f00*/  MOV R6, 0x30f20 ;  /* 0x00030f2000067802 */ /* 0x000fc40000000f00 */
[----:B-1---5:R-:W-:Y:S05]  /*30f10*/  CALL.REL.NOINC `($_ZN7cutlass13device_kernelIN5flash19enable_sm80_to_sm89INS1_16FlashAttnBwdSm80INS1_25CollectiveMainloopBwdSm80ILi2ELi2EN4cute5tupleIJNS5_1CILi128EEES8_NS7_ILi64EEEEEENS_10bfloat16_tEfNS_4arch4Sm80ELb1ELb0ELb1ELb1ELb0ELb0ELb0ELb0ELi2ELi4ELi4ELi4ELb0EEENS1_21CollectiveEpilogueBwdISA_SB_SD_Li256ELb1ELb0ELi2EEENS1_25SingleTileBwdLPTSchedulerILb1ELi128ELb0EEEEEEEEEvNT_6ParamsE$_ZN4cute3eso3ESOILb1ELb0EJNS_6LayoutINS_5tupleIJNS3_IJNS3_IJNS_1CILi8EEENS4_ILi1EEEEEES6_EEENS3_IJNS3_IJS6_S6_EEENS4_ILi2EEEEEEEEENS3_IJNS3_IJNS3_IJS6_NS4_ILi0EEEEEESD_EEENS3_IJNS3_IJSD_SD_EEENS4_ILi8192EEEEEEEEEEENS_10ViewEngineINS_8smem_ptrIPN7cutlass10bfloat16_tEEEEEEEC2ERKSK_RKSR_) ;  /* 0xfffd9a5000007944 */ /* 0x022fea0003c3ffff */
[----:B-1----:R1:W5:Y:S01]  /*30f20*/  LDL.64 R4, [R1+0x758] ;  /* 0x0007580001047983 */ /* 0x0023620000100a00 */
[----:B------:R-:W-:-:S02]  /*30f30*/  MOV R8, R2 ;  /* 0x0000000200087202 */ /* 0x000fc40000000f00 */
        /* <DEDUP_REMOVED lines=140> */
[----:B------:R2:W5:Y:S01]  /*31800*/  LDL R5, [R1+0x758] ;  /* 0x0007580001057983 */ /* 0x0005620000100800 */
[----:B-1----:R-:W-:-:S02]  /*31810*/  MOV R3, R44 ;  /* 0x0000002c00037202 */ /* 0x002fc40000000f00 */
[----:B------:R-:W-:Y:S02]  /*31820*/  MOV R4, 0x31840 ;  /* 0x0003184000047802 */ /* 0x000fe40000000f00 */
[----:B--2--5:R-:W-:Y:S05]  /*31830*/  CALL.REL.NOINC `($_ZN7cutlass13device_kernelIN5flash19enable_sm80_to_sm89INS1_16FlashAttnBwdSm80INS1_25CollectiveMainloopBwdSm80ILi2ELi2EN4cute5tupleIJNS5_1CILi128EEES8_NS7_ILi64EEEEEENS_10bfloat16_tEfNS_4arch4Sm80ELb1ELb0ELb1ELb1ELb0ELb0ELb0ELb0ELi2ELi4ELi4ELi4ELb0EEENS1_21CollectiveEpilogueBwdISA_SB_SD_Li256ELb1ELb0ELi2EEENS1_25SingleTileBwdLPTSchedulerILb1ELi128ELb0EEEEEEEEEvNT_6ParamsE$_ZZN4cute5sliceINS_5tupleIJNS_10UnderscoreES2_iEEENS1_IJNS1_IJNS_1CILi1EEENS4_ILi0EEEEEEiNS4_ILi1024EEEEEEEEDaRKT_RKT0_ENKUlRKT_RKT0_E_clIS2_iEEDaSI_SL_) ;  /* 0xfffdcbd000007944 */ /* 0x024fea0003c3ffff */
[----:B------:R-:W-:Y:S02]  /*31840*/  MOV R4, 0x31860 ;  /* 0x0003186000047802 */ /* 0x000fe40000000f00 */
[----:B-1---5:R-:W-:Y:S05]  /*31850*/  CALL.REL.NOINC `($_ZN7cutlass13device_kernelIN5flash19enable_sm80_to_sm89INS1_16FlashAttnBwdSm80INS1_25CollectiveMainloopBwdSm80ILi2ELi2EN4cute5tupleIJNS5_1CILi128EEES8_NS7_ILi64EEEEEENS_10bfloat16_tEfNS_4arch4Sm80ELb1ELb0ELb1ELb1ELb0ELb0ELb0ELb0ELi2ELi4ELi4ELi4ELb0EEENS1_21CollectiveEpilogueBwdISA_SB_SD_Li256ELb1ELb0ELi2EEENS1_25SingleTileBwdLPTSchedulerILb1ELi128ELb0EEEEEEEEEvNT_6ParamsE$_ZZN4cute12filter_tupleINS_5tupleIJNS_10UnderscoreES2_iEEENS1_IJNS1_IJNS_1CILi1EEENS4_ILi0EEEEEEiNS4_ILi1024EEEEEEZNS_5sliceIS3_S9_EEDaRKT_RKT0_EUlRKT_RKT0_E_EEDaSD_SG_OT1_ENKUlDpSJ_E_clIJNS1_IJS7_EEENS1_IJiEEENS1_IJEEEEEEDaSQ_) ;  /* 0xfffdb81000007944 */ /* 0x022fea0003c3ffff */
[----:B------:R-:W-:Y:S02]  /*31860*/  MOV R67, R23 ;  /* 0x0000001700437202 */ /* 0x000fe40000000f00 */
[----:B------:R-:W-:Y:S02]  /*31870*/  MOV R6, 0x31890 ;  /* 0x0003189000067802 */ /* 0x000fe40000000f00 */
[----:B-1---5:R-:W-:Y:S05]  /*31880*/  CALL.REL.NOINC `($_ZN7cutlass13device_kernelIN5flash19enable_sm80_to_sm89INS1_16FlashAttnBwdSm80INS1_25CollectiveMainloopBwdSm80ILi2ELi2EN4cute5tupleIJNS5_1CILi128EEES8_NS7_ILi64EEEEEENS_10bfloat16_tEfNS_4arch4Sm80ELb1ELb0ELb1ELb1ELb0ELb0ELb0ELb0ELi2ELi4ELi4ELi4ELb0EEENS1_21CollectiveEpilogueBwdISA_SB_SD_Li256ELb1ELb0ELi2EEENS1_25SingleTileBwdLPTSchedulerILb1ELi128ELb0EEEEEEEEEvNT_6ParamsE$_ZN4cute5tupleIJNS0_IJNS0_IJNS_1CILi8EEENS1_ILi1EEEEEENS1_ILi2EEEEEENS0_IJNS0_IJS3_NS1_ILi0EEEEEEiEEEEEC2ERKS6_RKS9_) ;  /* 0xfffda97000007944 */ /* 0x022fea0003c3ffff */
[----:B------:R2:W5:Y:S01]  /*31890*/  LDL R6, [R1+0x758] ;  /* 0x0007580001067983 */ /* 0x0005620000100800 */
[----:B------:R-:W-:Y:S01]  /*318a0*/  IMAD.SHL.U32 R8, R5, 0x400, RZ ;  /* 0x0000040005087824 */ /* 0x000fe200078e00ff */
[----:B-1----:R-:W-:Y:S01]  /*318b0*/  MOV R2, R23 ;  /* 0x0000001700027202 */ /* 0x002fe20000000f00 */
[----:B------:R-:W-:Y:S01]  /*318c0*/  IMAD.MOV.U32 R61, RZ, RZ, R22 ;  /* 0x000000ffff3d7224 */ /* 0x000fe200078e0016 */
[----:B------:R-:W-:Y:S02]  /*318d0*/  MOV R4, 0x31900 ;  /* 0x0003190000047802 */ /* 0x000fe40000000f00 */
[----:B------:R2:W-:Y:S04]  /*318e0*/  STL [R1+0x770], R8 ;  /* 0x0007700801007387 */ /* 0x0005e80000100800 */
[----:B--2--5:R-:W-:Y:S05]  /*318f0*/  CALL.REL.NOINC `($_ZN7cutlass13device_kernelIN5flash19enable_sm80_to_sm89INS1_16FlashAttnBwdSm80INS1_25CollectiveMainloopBwdSm80ILi2ELi2EN4cute5tupleIJNS5_1CILi128EEES8_NS7_ILi64EEEEEENS_10bfloat16_tEfNS_4arch4Sm80ELb1ELb0ELb1ELb1ELb0ELb0ELb0ELb0ELi2ELi4ELi4ELi4ELb0EEENS1_21CollectiveEpilogueBwdISA_SB_SD_Li256ELb1ELb0ELi2EEENS1_25SingleTileBwdLPTSchedulerILb1ELi128ELb0EEEEEEEEEvNT_6ParamsE$_ZN4cute3eso3ESOILb0ELb0EJNS_6LayoutINS_5tupleIJNS3_IJNS_1CILi8EEENS4_ILi1EEEEEENS4_ILi2EEEEEENS3_IJNS3_IJS6_NS4_ILi0EEEEEEiEEEEEiEEC2ERKSD_RKi) ;  /* 0xfffd663000007944 */ /* 0x024fea0003c3ffff */
[----:B------:R-:W2:Y:S01]  /*31900*/  LDL.64 R4, [R1+0x758] ;  /* 0x0007580001047983 */ /* 0x000ea20000100a00 */
[----:B------:R-:W-:Y:S02]  /*31910*/  MOV R9, R23 ;  /* 0x0000001700097202 */ /* 0x000fe40000000f00 */
[----:B------:R-:W-:Y:S01]  /*31920*/  MOV R8, 0x31950 ;  /* 0x0003195000087802 */ /* 0x000fe20000000f00 */
[----:B-12---:R-:W-:-:S04]  /*31930*/  IMAD.WIDE R2, R5, 0x2, R56 ;  /* 0x0000000205027825 */ /* 0x006fc800078e0238 */
[----:B------:R-:W-:Y:S05]  /*31940*/  CALL.REL.NOINC `($_ZN7cutlass13device_kernelIN5flash19enable_sm80_to_sm89INS1_16FlashAttnBwdSm80INS1_25CollectiveMainloopBwdSm80ILi2ELi2EN4cute5tupleIJNS5_1CILi128EEES8_NS7_ILi64EEEEEENS_10bfloat16_tEfNS_4arch4Sm80ELb1ELb0ELb1ELb1ELb0ELb0ELb0ELb0ELi2ELi4ELi4ELi4ELb0EEENS1_21CollectiveEpilogueBwdISA_SB_SD_Li256ELb1ELb0ELi2EEENS1_25SingleTileBwdLPTSchedulerILb1ELi128ELb0EEEEEEEEEvNT_6ParamsE$_ZN4cute8smem_ptrIPN7cutlass10bfloat16_tEECI1NS_12iter_adaptorIS3_S4_EEES3_) ;  /* 0xfffdb08000007944 */ /* 0x000fea0003c3ffff */
        /* <DEDUP_REMOVED lines=10> */
[----:B-1----:R-:W-:-:S02]  /*319f0*/  MOV R3, 0x1 ;  /* 0x0000000100037802 */ /* 0x002fc40000000f00 */
[----:B------:R-:W-:Y:S02]  /*31a00*/  MOV R8, 0x31a20 ;  /* 0x00031a2000087802 */ /* 0x000fe40000000f00 */
[----:B--2--5:R-:W-:Y:S05]  /*31a10*/  CALL.REL.NOINC `($_ZN7cutlass13device_kernelIN5flash19enable_sm80_to_sm89INS1_16FlashAttnBwdSm80INS1_25CollectiveMainloopBwdSm80ILi2ELi2EN4cute5tupleIJNS5_1CILi128EEES8_NS7_ILi64EEEEEENS_10bfloat16_tEfNS_4arch4Sm80ELb1ELb0ELb1ELb1ELb0ELb0ELb0ELb0ELi2ELi4ELi4ELi4ELb0EEENS1_21CollectiveEpilogueBwdISA_SB_SD_Li256ELb1ELb0ELi2EEENS1_25SingleTileBwdLPTSchedulerILb1ELi128ELb0EEEEEEEEEvNT_6ParamsE$_ZN4cute3eso3ESOILb1ELb0EJNS_10UnderscoreES2_iEEC2ERKS2_S5_RKi) ;  /* 0xfffd73b000007944 */ /* 0x024fea0003c3ffff */
[----:B-1----:R-:W2:Y:S01]  /*31a20*/  LDL R3, [R1+0x758] ;  /* 0x0007580001037983 */ /* 0x002ea20000100800 */
[----:B------:R-:W-:Y:S01]  /*31a30*/  IMAD.MOV.U32 R2, RZ, RZ, R23 ;  /* 0x000000ffff027224 */ /* 0x000fe200078e0017 */
[----:B------:R-:W-:Y:S02]  /*31a40*/  MOV R4, 0x31a70 ;  /* 0x00031a7000047802 */ /* 0x000fe40000000f00 */
[----:B--2---:R-:W-:Y:S02]  /*31a50*/  SHF.L.U32 R3, R3, 0x2, RZ ;  /* 0x0000000203037819 */ /* 0x004fe400000006ff */
[----:B------:R-:W-:Y:S05]  /*31a60*/  CALL.REL.NOINC `($_ZN7cutlass13device_kernelIN5flash19enable_sm80_to_sm89INS1_16FlashAttnBwdSm80INS1_25CollectiveMainloopBwdSm80ILi2ELi2EN4cute5tupleIJNS5_1CILi128EEES8_NS7_ILi64EEEEEENS_10bfloat16_tEfNS_4arch4Sm80ELb1ELb0ELb1ELb1ELb0ELb0ELb0ELb0ELi2ELi4ELi4ELi4ELb0EEENS1_21CollectiveEpilogueBwdISA_SB_SD_Li256ELb1ELb0ELi2EEENS1_25SingleTileBwdLPTSchedulerILb1ELi128ELb0EEEEEEEEEvNT_6ParamsE$_ZN4cute3eso3ESOILb1ELb0EJNS_6LayoutINS_5tupleIJNS3_IJNS3_IJNS_1CILi4EEENS4_ILi2EEEEEENS4_ILi1EEEEEES6_EEENS3_IJNS3_IJNS3_IJS8_NS4_ILi32EEEEEENS4_ILi0EEEEEENS4_ILi64EEEEEEEEiEEC2ERKSH_RKi) ;  /* 0xfffd8d9000007944 */ /* 0x000fea0003c3ffff */
[----:B-1----:R-:W2:Y:S01]  /*31a70*/  LDL R3, [R1+0x758] ;  /* 0x0007580001037983 */ /* 0x002ea20000100800 */
[----:B------:R-:W-:Y:S02]  /*31a80*/  MOV R67, R23 ;  /* 0x0000001700437202 */ /* 0x000fe40000000f00 */
[----:B------:R-:W-:Y:S01]  /*31a90*/  MOV R6, 0x31ac0 ;  /* 0x00031ac000067802 */ /* 0x000fe20000000f00 */
[----:B--2---:R-:W-:-:S04]  /*31aa0*/  IMAD.WIDE R10, R3, 0x2, R50 ;  /* 0x00000002030a7825 */ /* 0x004fc800078e0232 */
[----:B------:R-:W-:Y:S05]  /*31ab0*/  CALL.REL.NOINC `($_ZN7cutlass13device_kernelIN5flash19enable_sm80_to_sm89INS1_16FlashAttnBwdSm80INS1_25CollectiveMainloopBwdSm80ILi2ELi2EN4cute5tupleIJNS5_1CILi128EEES8_NS7_ILi64EEEEEENS_10bfloat16_tEfNS_4arch4Sm80ELb1ELb0ELb1ELb1ELb0ELb0ELb0ELb0ELi2ELi4ELi4ELi4ELb0EEENS1_21CollectiveEpilogueBwdISA_SB_SD_Li256ELb1ELb0ELi2EEENS1_25SingleTileBwdLPTSchedulerILb1ELi128ELb0EEEEEEEEEvNT_6ParamsE$_ZN4cute3eso3ESOILb1ELb0EJNS_6LayoutINS_5tupleIJNS3_IJNS3_IJNS_1CILi4EEENS4_ILi2EEEEEENS4_ILi1EEEEEES6_EEENS3_IJNS3_IJNS3_IJS8_NS4_ILi32EEEEEENS4_ILi0EEEEEENS4_ILi64EEEEEEEENS_10ViewEngineIPN7cutlass10bfloat16_tEEEEEC2ERKSH_RKSM_) ;  /* 0xfffd8d0000007944 */ /* 0x000fea0003c3ffff */
[----:B------:R2:W5:Y:S01]  /*31ac0*/  LDL.64 R4, [R1+0x758] ;  /* 0x0007580001047983 */ /* 0x0005620000100a00 */
[----:B------:R-:W-:Y:S02]  /*31ad0*/  MOV R3, R14 ;  /* 0x0000000e00037202 */ /* 0x000fe40000000f00 */
[----:B------:R-:W-:-:S02]  /*31ae0*/  MOV R6, 0x31b00 ;  /* 0x00031b0000067802 */ /* 0x000fc40000000f00 */
[----:B-12--5:R-:W-:Y:S05]  /*31af0*/  CALL.REL.NOINC `($_ZN7cutlass13device_kernelIN5flash19enable_sm80_to_sm89INS1_16FlashAttnBwdSm80INS1_25CollectiveMainloopBwdSm80ILi2ELi2EN4cute5tupleIJNS5_1CILi128EEES8_NS7_ILi64EEEEEENS_10bfloat16_tEfNS_4arch4Sm80ELb1ELb0ELb1ELb1ELb0ELb0ELb0ELb0ELi2ELi4ELi4ELi4ELb0EEENS1_21CollectiveEpilogueBwdISA_SB_SD_Li256ELb1ELb0ELi2EEENS1_25SingleTileBwdLPTSchedulerILb1ELi128ELb0EEEEEEEEEvNT_6ParamsE$_ZZN4cute4takeILi1ELi2ENS_5tupleIJNS1_IJNS_1CILi1EEENS2_ILi0EEEEEEiEEEEEDaRKT1_ENKUlDpRKT_E_clIJiEEEDaSD_) ;  /* 0xfffdc4a000007944 */ /* 0x026fea0003c3ffff */
[----:B------:R-:W-:Y:S02]  /*31b00*/  MOV R67, R23 ;  /* 0x0000001700437202 */ /* 0x000fe40000000f00 */
[----:B------:R-:W-:-:S02]  /*31b10*/  MOV R6, 0x31b30 ;  /* 0x00031b3000067802 */ /* 0x000fc40000000f00 */
[----:B-1---5:R-:W-:Y:S05]  /*31b20*/  CALL.REL.NOINC `($_ZN7cutlass13device_kernelIN5flash19enable_sm80_to_sm89INS1_16FlashAttnBwdSm80INS1_25CollectiveMainloopBwdSm80ILi2ELi2EN4cute5tupleIJNS5_1CILi128EEES8_NS7_ILi64EEEEEENS_10bfloat16_tEfNS_4arch4Sm80ELb1ELb0ELb1ELb1ELb0ELb0ELb0ELb0ELi2ELi4ELi4ELi4ELb0EEENS1_21CollectiveEpilogueBwdISA_SB_SD_Li256ELb1ELb0ELi2EEENS1_25SingleTileBwdLPTSchedulerILb1ELi128ELb0EEEEEEEEEvNT_6ParamsE$_ZN4cute3eso3ESOILb1ELb0EJNS_5tupleIJNS_1CILi1EEENS3_ILi0EEEEEENS2_IJiEEEEEC2ERKS6_RKS7_) ;  /* 0xfffd859000007944 */ /* 0x022fea0003c3ffff */
[----:B-1----:R1:W5:Y:S01]  /*31b30*/  LDL R3, [R1+0x758] ;  /* 0x0007580001037983 */ /* 0x0023620000100800 */
[----:B------:R-:W-:-:S02]  /*31b40*/  MOV R67, R23 ;  /* 0x0000001700437202 */ /* 0x000fc40000000f00 */
        /* <DEDUP_REMOVED lines=22> */
[----:B------:R-:W2:Y:S01]  /*31cb0*/  LDL R4, [R1+0x758] ;  /* 0x0007580001047983 */ /* 0x000ea20000100800 */
[----:B-1----:R-:W-:Y:S02]  /*31cc0*/  MOV R2, R22 ;  /* 0x0000001600027202 */ /* 0x002fe40000000f00 */
[----:B------:R-:W-:Y:S01]  /*31cd0*/  MOV R12, 0x31d00 ;  /* 0x00031d00000c7802 */ /* 0x000fe20000000f00 */
[----:B--2---:R1:W-:Y:S04]  /*31ce0*/  STL [R1+0x770], R4 ;  /* 0x0007700401007387 */ /* 0x0043e80000100800 */
        /* <DEDUP_REMOVED lines=194> */
[----:B------:R-:W-:Y:S05]  /*32910*/  CALL.REL.NOINC `($_ZN7cutlass13device_kernelIN5flash19enable_sm80_to_sm89INS1_16FlashAttnBwdSm80INS1_25CollectiveMainloopBwdSm80ILi2ELi2EN4cute5tupleIJNS5_1CILi128EEES8_NS7_ILi64EEEEEENS_10bfloat16_tEfNS_4arch4Sm80ELb1ELb0ELb1ELb1ELb0ELb0ELb0ELb0ELi2ELi4ELi4ELi4ELb0EEENS1_21CollectiveEpilogueBwdISA_SB_SD_Li256ELb1ELb0ELi2EEENS1_25SingleTileBwdLPTSchedulerILb1ELi128ELb0EEEEEEEEEvNT_6ParamsE$_ZN4cute3eso3ESOILb1ELb0EJNS_6LayoutINS_5tupleIJNS3_IJNS_1CILi2EEES5_S5_EEES5_EEENS3_IJNS3_IJNS4_ILi1EEES5_NS4_ILi4EEEEEENS4_ILi64EEEEEEEEiEEC2ERKSD_RKi) ;  /* 0xfffd8a3000007944 */ /* 0x000fea0003c3ffff */
[----:B-1----:R-:W2:Y:S01]  /*32920*/  LDL R3, [R1+0x758] ;  /* 0x0007580001037983 */ /* 0x002ea20000100800 */
[----:B------:R-:W-:Y:S01]  /*32930*/  MOV R4, 0x32970 ;  /* 0x0003297000047802 */ /* 0x000fe20000000f00 */
[----:B--2---:R-:W-:-:S05]  /*32940*/  IMAD.WIDE R2, R3, 0x2, R46 ;  /* 0x0000000203027825 */ /* 0x004fca00078e022e */
[----:B------:R-:W-:Y:S02]  /*32950*/  MOV R6, R2 ;  /* 0x0000000200067202 */ /* 0x000fe40000000f00 */
[----:B------:R-:W-:Y:S05]  /*32960*/  CALL.REL.NOINC `($_ZN7cutlass13device_kernelIN5flash19enable_sm80_to_sm89INS1_16FlashAttnBwdSm80INS1_25CollectiveMainloopBwdSm80ILi2ELi2EN4cute5tupleIJNS5_1CILi128EEES8_NS7_ILi64EEEEEENS_10bfloat16_tEfNS_4arch4Sm80ELb1ELb0ELb1ELb1ELb0ELb0ELb0ELb0ELi2ELi4ELi4ELi4ELb0EEENS1_21CollectiveEpilogueBwdISA_SB_SD_Li256ELb1ELb0ELi2EEENS1_25SingleTileBwdLPTSchedulerILb1ELi128ELb0EEEEEEEEEvNT_6ParamsE$_ZN4cute3eso3ESOILb1ELb0EJNS_6LayoutINS_5tupleIJNS3_IJNS_1CILi2EEES5_S5_EEES5_EEENS3_IJNS3_IJNS4_ILi1EEES5_NS4_ILi4EEEEEENS4_ILi64EEEEEEEENS_10ViewEngineIPN7cutlass10bfloat16_tEEEEEC2ERKSD_RKSI_) ;  /* 0xfffd899000007944 */ /* 0x000fea0003c3ffff */
[----:B------:R2:W5:Y:S01]  /*32970*/  LDL.64 R58, [R1+0x758] ;  /* 0x00075800013a7983 */ /* 0x0005620000100a00 */
[----:B------:R-:W-:Y:S01]  /*32980*/  IMAD.MOV.U32 R81, RZ, RZ, R23 ;  /* 0x000000ffff517224 */ /* 0x000fe200078e0017 */
[----:B------:R-:W-:Y:S02]  /*32990*/  MOV R3, RZ ;  /* 0x000000ff00037202 */ /* 0x000fe40000000f00 */
[----:B------:R-:W-:Y:S02]  /*329a0*/  MOV R8, 0x329c0 ;  /* 0x000329c000087802 */ /* 0x000fe40000000f00 */
[----:B-12--5:R-:W-:Y:S05]  /*329b0*/  CALL.REL.NOINC `($_ZN7cutlass13device_kernelIN5flash19enable_sm80_to_sm89INS1_16FlashAttnBwdSm80INS1_25CollectiveMainloopBwdSm80ILi2ELi2EN4cute5tupleIJNS5_1CILi128EEES8_NS7_ILi64EEEEEENS_10bfloat16_tEfNS_4arch4Sm80ELb1ELb0ELb1ELb1ELb0ELb0ELb0ELb0ELi2ELi4ELi4ELi4ELb0EEENS1_21CollectiveEpilogueBwdISA_SB_SD_Li256ELb1ELb0ELi2EEENS1_25SingleTileBwdLPTSchedulerILb1ELi128ELb0EEEEEEEEEvNT_6ParamsE$_ZN4cute3eso3ESOILb1ELb0EJNS_10UnderscoreES2_iEEC2ERKS2_S5_RKi) ;  /* 0xfffd641000007944 */ /* 0x026fea0003c3ffff */
[----:B-1----:R-:W2:Y:S01]  /*329c0*/  LDL R3, [R1+0x758] ;  /* 0x0007580001037983 */ /* 0x002ea20000100800 */
[----:B------:R-:W-:Y:S01]  /*329d0*/  IMAD.MOV.U32 R67, RZ, RZ, R23 ;  /* 0x000000ffff437224 */ /* 0x000fe200078e0017 */
[----:B------:R-:W-:Y:S02]  /*329e0*/  MOV R4, 0x32a10 ;  /* 0x00032a1000047802 */ /* 0x000fe40000000f00 */
[----:B--2---:R-:W-:Y:S02]  /*329f0*/  SHF.L.U32 R3, R3, 0x2, RZ ;  /* 0x0000000203037819 */ /* 0x004fe400000006ff */
[----:B------:R-:W-:Y:S05]  /*32a00*/  CALL.REL.NOINC `($_ZN7cutlass13device_kernelIN5flash19enable_sm80_to_sm89INS1_16FlashAttnBwdSm80INS1_25CollectiveMainloopBwdSm80ILi2ELi2EN4cute5tupleIJNS5_1CILi128EEES8_NS7_ILi64EEEEEENS_10bfloat16_tEfNS_4arch4Sm80ELb1ELb0ELb1ELb1ELb0ELb0ELb0ELb0ELi2ELi4ELi4ELi4ELb0EEENS1_21CollectiveEpilogueBwdISA_SB_SD_Li256ELb1ELb0ELi2EEENS1_25SingleTileBwdLPTSchedulerILb1ELi128ELb0EEEEEEEEEvNT_6ParamsE$_ZN4cute3eso3ESOILb1ELb0EJNS_6LayoutINS_5tupleIJNS3_IJNS_1CILi2EEES5_EEES6_EEENS3_IJNS3_IJNS4_ILi1EEES5_EEENS3_IJNS4_ILi32EEENS4_ILi64EEEEEEEEEEEiEEC2ERKSE_RKi) ;  /* 0xfffd882000007944 */ /* 0x000fea0003c3ffff */
[----:B-1----:R-:W2:Y:S01]  /*32a10*/  LDL R3, [R1+0x758] ;  /* 0x0007580001037983 */ /* 0x002ea20000100800 */
[----:B------:R-:W-:Y:S02]  /*32a20*/  MOV R67, R23 ;  /* 0x0000001700437202 */ /* 0x000fe40000000f00 */
[----:B------:R-:W-:Y:S01]  /*32a30*/  MOV R4, 0x32a70 ;  /* 0x00032a7000047802 */ /* 0x000fe20000000f00 */
[----:B--2---:R-:W-:-:S05]  /*32a40*/  IMAD.WIDE R2, R3, 0x2, R48 ;  /* 0x0000000203027825 */ /* 0x004fca00078e0230 */
[----:B------:R-:W-:Y:S02]  /*32a50*/  MOV R6, R2 ;  /* 0x0000000200067202 */ /* 0x000fe40000000f00 */
[----:B------:R-:W-:Y:S05]  /*32a60*/  CALL.REL.NOINC `($_ZN7cutlass13device_kernelIN5flash19enable_sm80_to_sm89INS1_16FlashAttnBwdSm80INS1_25CollectiveMainloopBwdSm80ILi2ELi2EN4cute5tupleIJNS5_1CILi128EEES8_NS7_ILi64EEEEEENS_10bfloat16_tEfNS_4arch4Sm80ELb1ELb0ELb1ELb1ELb0ELb0ELb0ELb0ELi2ELi4ELi4ELi4ELb0EEENS1_21CollectiveEpilogueBwdISA_SB_SD_Li256ELb1ELb0ELi2EEENS1_25SingleTileBwdLPTSchedulerILb1ELi128ELb0EEEEEEEEEvNT_6ParamsE$_ZN4cute3eso3ESOILb1ELb0EJNS_6LayoutINS_5tupleIJNS3_IJNS_1CILi2EEES5_EEES6_EEENS3_IJNS3_IJNS4_ILi1EEES5_EEENS3_IJNS4_ILi32EEENS4_ILi64EEEEEEEEEEENS_10ViewEngineIPN7cutlass10bfloat16_tEEEEEC2ERKSE_RKSJ_) ;  /* 0xfffd877000007944 */ /* 0x000fea0003c3ffff */
[----:B------:R2:W5:Y:S04]  /*32a70*/  LDL.64 R60, [R1+0x758] ;  /* 0x00075800013c7983 */ /* 0x0005680000100a00 */
[----:B------:R2:W-:Y:S02]  /*32a80*/  STL [R1+0x770], RZ ;  /* 0x000770ff01007387 */ /* 0x0005e40000100800 */
.L_x_2784:
        /* <DEDUP_REMOVED lines=695> */
[----:B------:R-:W-:Y:S02]  /*35600*/  MOV R3, 0x1 ;  /* 0x0000000100037802 */ /* 0x000fe40000000f00 */
        /* <DEDUP_REMOVED lines=15> */
.L_x_2785:
        /* <DEDUP_REMOVED lines=711> */
.L_x_2786:
        /* <DEDUP_REMOVED lines=711> */
.L_x_2787:
        /* <DEDUP_REMOVED lines=711> */
.L_x_2788:
        /* <DEDUP_REMOVED lines=711> */
.L_x_2789:
        /* <DEDUP_REMOVED lines=711> */
.L_x_2790:
        /* <DEDUP_REMOVED lines=228> */
[----:B------:R-:W-:Y:S05]  /*44370*/  CALL.REL.NOINC `($_ZN7cutlass13device_kernelIN5flash19enable_sm80_to_sm89INS1_16FlashAttnBwdSm80INS1_25CollectiveMainloopBwdSm80ILi2ELi2EN4cute5tupleIJNS5_1CILi128EEES8_NS7_ILi64EEEEEENS_10bfloat16_tEfNS_4arch4Sm80ELb1ELb0ELb1ELb1ELb0ELb0ELb0ELb0ELi2ELi4ELi4ELi4ELb0EEENS1_21CollectiveEpilogueBwdISA_SB_SD_Li256ELb1ELb0ELi2EEENS1_25SingleTileBwdLPTSchedulerILb1ELi128ELb0EEEEEEEEEvNT_6ParamsE$_ZN4cute3eso3ESOILb1ELb0EJNS_10UnderscoreES2_iEEC2ERKS2_S5_RKi) ;  /* 0xfffc4a5000007944 */ /* 0x000fea0003c3ffff */
        /* <DEDUP_REMOVED lines=27> */
.L_x_2791:
        /* <DEDUP_REMOVED lines=274> */
[----:B--2--5:R-:W-:Y:S05]  /*45650*/  CALL.REL.NOINC `($_ZN7cutlass13device_kernelIN5flash19enable_sm80_to_sm89INS1_16FlashAttnBwdSm80INS1_25CollectiveMainloopBwdSm80ILi2ELi2EN4cute5tupleIJNS5_1CILi128EEES8_NS7_ILi64EEEEEENS_10bfloat16_tEfNS_4arch4Sm80ELb1ELb0ELb1ELb1ELb0ELb0ELb0ELb0ELi2ELi4ELi4ELi4ELb0EEENS1_21CollectiveEpilogueBwdISA_SB_SD_Li256ELb1ELb0ELi2EEENS1_25SingleTileBwdLPTSchedulerILb1ELi128ELb0EEEEEEEEEvNT_6ParamsE$_ZZZN5flash25CollectiveMainloopBwdSm80ILi2ELi2EN4cute5tupleIJNS1_1CILi128EEES4_NS3_ILi64EEEEEEN7cutlass10bfloat16_tEfNS7_4arch4Sm80ELb1ELb0ELb1ELb1ELb0ELb0ELb0ELb0ELi2ELi4ELi4ELi4ELb0EE3mmaINS_16FlashAttnBwdSm80ISB_NS_21CollectiveEpilogueBwdIS6_S8_SA_Li256ELb1ELb0ELi2EEENS_25SingleTileBwdLPTSchedulerILb1ELi128ELb0EEEE13SharedStorageENS1_6TensorINS1_11ArrayEngineIfLm32EEENS1_6LayoutINS2_IJNS2_IJNS3_ILi2EEESO_EEESO_NS3_ILi4EEEEEENS2_IJNS2_IJNS3_ILi1EEESO_EEESQ_NS3_ILi8EEEEEEEEEEEEbRKNSB_6ParamsERT0_S12_iNS2_IJiiiEEERT_ENKUliT_E_clIZSC_ISJ_SX_EbS10_S12_S12_iS13_S15_EUlRS16_iE_EEDaiS16_ENKUlT_E_clIZSC_ISJ_SX_EbS10_S12_S12_iS13_S15_EUlvE0_EEDaS1B_) ;  /* 0x0001c80000007944 */ /* 0x024fea0003c00000 */
[----:B------:R-:W2:Y:S01]  /*45660*/  LDL.64 R2, [R24+0x188] ;  /* 0x0001880018027983 */ /* 0x000ea20000100a00 */
[----:B------:R-:W-:-:S03]  /*45670*/  ULDC.64 UR4, c[0x0][0x118] ;  /* 0x0000460000047ab9 */ /* 0x000fc60000000a00 */
[----:B------:R3:W5:Y:S04]  /*45680*/  LDL.64 R12, [R24+0xc8] ;  /* 0x0000c800180c7983 */ /* 0x0007680000100a00 */
[----:B--2---:R-:W5:Y:S01]  /*45690*/  LD.E.64 R2, [R2.64] ;  /* 0x0000000402027980 */ /* 0x004f62000c101b00 */
[----:B-1----:R-:W-:Y:S02]  /*456a0*/  MOV R9, R23 ;  /* 0x0000001700097202 */ /* 0x002fe40000000f00 */
[----:B------:R-:W-:Y:S02]  /*456b0*/  MOV R8, 0x456d0 ;  /* 0x000456d000087802 */ /* 0x000fe40000000f00 */
[----:B---3-5:R-:W-:Y:S05]  /*456c0*/  CALL.REL.NOINC `($_ZN7cutlass13device_kernelIN5flash19enable_sm80_to_sm89INS1_16FlashAttnBwdSm80INS1_25CollectiveMainloopBwdSm80ILi2ELi2EN4cute5tupleIJNS5_1CILi128EEES8_NS7_ILi64EEEEEENS_10bfloat16_tEfNS_4arch4Sm80ELb1ELb0ELb1ELb1ELb0ELb0ELb0ELb0ELi2ELi4ELi4ELi4ELb0EEENS1_21CollectiveEpilogueBwdISA_SB_SD_Li256ELb1ELb0ELi2EEENS1_25SingleTileBwdLPTSchedulerILb1ELi128ELb0EEEEEEEEEvNT_6ParamsE$_ZN4cute8smem_ptrIPN7cutlass10bfloat16_tEECI1NS_12iter_adaptorIS3_S4_EEES3_) ;  /* 0xfffc730000007944 */ /* 0x028fea0003c3ffff */
        /* <DEDUP_REMOVED lines=84> */
[----:B------:R1:W-:Y:S01]  /*45c10*/  STL.64 [R1+0x7a0], R2 ;  /* 0x0007a00201007387 */ /* 0x0003e20000100a00 */
[----:B------:R-:W-:Y:S02]  /*45c20*/  MOV R5, R6 ;  /* 0x0000000600057202 */ /* 0x000fe40000000f00 */
[----:B------:R-:W-:Y:S02]  /*45c30*/  MOV R4, 0x45c50 ;  /* 0x00045c5000047802 */ /* 0x000fe40000000f00 */
        /* <DEDUP_REMOVED lines=31> */
[----:B-1----:R-:W-:Y:S05]  /*45e30*/  CALL.REL.NOINC `($_ZN7cutlass13device_kernelIN5flash19enable_sm80_to_sm89INS1_16FlashAttnBwdSm80INS1_25CollectiveMainloopBwdSm80ILi2ELi2EN4cute5tupleIJNS5_1CILi128EEES8_NS7_ILi64EEEEEENS_10bfloat16_tEfNS_4arch4Sm80ELb1ELb0ELb1ELb1ELb0ELb0ELb0ELb0ELi2ELi4ELi4ELi4ELb0EEENS1_21CollectiveEpilogueBwdISA_SB_SD_Li256ELb1ELb0ELi2EEENS1_25SingleTileBwdLPTSchedulerILb1ELi128ELb0EEEEEEEEEvNT_6ParamsE$_ZN4cute3eso3ESOILb1ELb0EJNS_1CILi8EEEiiiNS2_ILi144EEENS2_ILi512EEEEEC2ERKS3_RKiSA_SA_RKS4_RKS5_) ;  /* 0xfffc3c3000007944 */ /* 0x002fea0003c3ffff */
        /* <DEDUP_REMOVED lines=59> */
[----:B------:R-:W-:Y:S01]  /*461f0*/  MOV R60, R23 ;  /* 0x00000017003c7202 */ /* 0x000fe20000000f00 */
[----:B------:R-:W-:Y:S01]  /*46200*/  IMAD.MOV.U32 R67, RZ, RZ, R22 ;  /* 0x000000ffff437224 */ /* 0x000fe200078e0016 */
        /* <DEDUP_REMOVED lines=9> */
[----:B------:R1:W-:Y:S01]  /*462a0*/  STL.64 [R1+0x7a0], R2 ;  /* 0x0007a00201007387 */ /* 0x0003e20000100a00 */
[----:B------:R-:W-:-:S02]  /*462b0*/  MOV R60, R45 ;  /* 0x0000002d003c7202 */ /* 0x000fc40000000f00 */
[----:B------:R-:W-:Y:S02]  /*462c0*/  MOV R4, 0x462e0 ;  /* 0x000462e000047802 */ /* 0x000fe40000000f00 */
        /* <DEDUP_REMOVED lines=37> */
[----:B------:R-:W-:Y:S01]  /*46520*/  IMAD.SHL.U32 R8, R5, 0x2000, RZ ;  /* 0x0000200005087824 */ /* 0x000fe200078e00ff */
[----:B------:R-:W-:-:S02]  /*46530*/  MOV R15, R44 ;  /* 0x0000002c000f7202 */ /* 0x000fc40000000f00 */
[----:B------:R-:W-:Y:S02]  /*46540*/  MOV R4, 0x46570 ;  /* 0x0004657000047802 */ /* 0x000fe40000000f00 */
        /* <DEDUP_REMOVED lines=50> */
[----:B-12--5:R-:W-:Y:S05]  /*46870*/  CALL.REL.NOINC `($_ZN7cutlass13device_kernelIN5flash19enable_sm80_to_sm89INS1_16FlashAttnBwdSm80INS1_25CollectiveMainloopBwdSm80ILi2ELi2EN4cute5tupleIJNS5_1CILi128EEES8_NS7_ILi64EEEEEENS_10bfloat16_tEfNS_4arch4Sm80ELb1ELb0ELb1ELb1ELb0ELb0ELb0ELb0ELi2ELi4ELi4ELi4ELb0EEENS1_21CollectiveEpilogueBwdISA_SB_SD_Li256ELb1ELb0ELi2EEENS1_25SingleTileBwdLPTSchedulerILb1ELi128ELb0EEEEEEEEEvNT_6ParamsE$_ZZN4cute7idx2crdINS_5tupleIJiiNS_1CILi0EEEEEENS1_IJNS1_IJNS2_ILi4EEENS2_ILi8EEEEEES5_NS2_ILi1EEEEEEEEDaRKT_RKT0_ENKUlRKT_RKT0_E_clIiS7_EEDaSI_SL_) ;  /* 0xfffca5e000007944 */ /* 0x026fea0003c3ffff */
[----:B------:R-:W-:Y:S02]  /*46880*/  MOV R2, 0x468a0 ;  /* 0x000468a000027802 */ /* 0x000fe40000000f00 */
[----:B-1----:R-:W-:Y:S05]  /*46890*/  CALL.REL.NOINC `($_ZN7cutlass13device_kernelIN5flash19enable_sm80_to_sm89INS1_16FlashAttnBwdSm80INS1_25CollectiveMainloopBwdSm80ILi2ELi2EN4cute5tupleIJNS5_1CILi128EEES8_NS7_ILi64EEEEEENS_10bfloat16_tEfNS_4arch4Sm80ELb1ELb0ELb1ELb1ELb0ELb0ELb0ELb0ELi2ELi4ELi4ELi4ELb0EEENS1_21CollectiveEpilogueBwdISA_SB_SD_Li256ELb1ELb0ELi2EEENS1_25SingleTileBwdLPTSchedulerILb1ELi128ELb0EEEEEEEEEvNT_6ParamsE$_ZZN4cute7idx2crdINS_5tupleIJiiNS_1CILi0EEEEEENS1_IJNS1_IJNS2_ILi4EEENS2_ILi8EEEEEES5_NS2_ILi1EEEEEEEEDaRKT_RKT0_ENKUlRKT_RKT0_E_clIiS5_EEDaSI_SL_) ;  /* 0xfffca59000007944 */ /* 0x002fea0003c3ffff */
[----:B------:R1:W-:Y:S01]  /*468a0*/  STL [R1+0x7a0], R6 ;  /* 0x0007a00601007387 */ /* 0x0003e20000100800 */
        /* <DEDUP_REMOVED lines=18> */
[----:B------:R-:W-:Y:S02]  /*469d0*/  MOV R7, R43 ;  /* 0x0000002b00077202 */ /* 0x000fe40000000f00 */
[----:B------:R-:W-:Y:S02]  /*469e0*/  MOV R4, 0x46a00 ;  /* 0x00046a0000047802 */ /* 0x000fe40000000f00 */
        /* <DEDUP_REMOVED lines=948> */
.L_x_2792:
        /* <DEDUP_REMOVED lines=711> */
.L_x_2793:
        /* <DEDUP_REMOVED lines=711> */
.L_x_2794:
        /* <DEDUP_REMOVED lines=711> */
.L_x_2795:
        /* <DEDUP_REMOVED lines=711> */
.L_x_2796:
        /* <DEDUP_REMOVED lines=711> */
.L_x_2797:
        /* <DEDUP_REMOVED lines=711> */
.L_x_2798:
        /* <DEDUP_REMOVED lines=256> */
.L_x_2799:
        /* <DEDUP_REMOVED lines=251> */
[----:B------:R-:W-:Y:S05]  /*5cf80*/  RET.REL.NODEC R6 `(_ZN7cutlass13device_kernelIN5flash19enable_sm80_to_sm89INS1_16FlashAttnBwdSm80INS1_25CollectiveMainloopBwdSm80ILi2ELi2EN4cute5tupleIJNS5_1CILi128EEES8_NS7_ILi64EEEEEENS_10bfloat16_tEfNS_4arch4Sm80ELb1ELb0ELb1ELb1ELb0ELb0ELb0ELb0ELi2ELi4ELi4ELi4ELb0EEENS1_21CollectiveEpilogueBwdISA_SB_SD_Li256ELb1ELb0ELi2EEENS1_25SingleTileBwdLPTSchedulerILb1ELi128ELb0EEEEEEEEEvNT_6ParamsE) ;  /* 0xfffa307006007950 */ /* 0x000fea0003c3ffff */
        .type           $_ZN7cutlass13device_kernelIN5flash19enable_sm80_to_sm89INS1_16FlashAttnBwdSm80INS1_25CollectiveMainloopBwdSm80ILi2ELi2EN4cute5tupleIJNS5_1CILi128EEES8_NS7_ILi64EEEEEENS_10bfloat16_tEfNS_4arch4Sm80ELb1ELb0ELb1ELb1ELb0ELb0ELb0ELb0ELi2ELi4ELi4ELi4ELb0EEENS1_21CollectiveEpilogueBwdISA_SB_SD_Li256ELb1ELb0ELi2EEENS1_25SingleTileBwdLPTSchedulerILb1ELi128ELb0EEEEEEEEEvNT_6ParamsE$_ZZN5flash25CollectiveMainloopBwdSm80ILi2ELi2EN4cute5tupleIJNS1_1CILi128EEES4_NS3_ILi64EEEEEEN7cutlass10bfloat16_tEfNS7_4arch4Sm80ELb1ELb0ELb1ELb1ELb0ELb0ELb0ELb0ELi2ELi4ELi4ELi4ELb0EE3mmaINS_16FlashAttnBwdSm80ISB_NS_21CollectiveEpilogueBwdIS6_S8_SA_Li256ELb1ELb0ELi2EEENS_25SingleTileBwdLPTSchedulerILb1ELi128ELb0EEEE13SharedStorageENS1_6TensorINS1_11ArrayEngineIfLm32EEENS1_6LayoutINS2_IJNS2_IJNS3_ILi2EEESO_EEESO_NS3_ILi4EEEEEENS2_IJNS2_IJNS3_ILi1EEESO_EEESQ_NS3_ILi8EEEEEEEEEEEEbRKNSB_6ParamsERT0_S12_iNS2_IJiiiEEERT_ENKUliiE0_clEii,@function
        .size           $_ZN7cutlass13device_kernelIN5flash19enable_sm80_to_sm89INS1_16FlashAttnBwdSm80INS1_25CollectiveMainloopBwdSm80ILi2ELi2EN4cute5tupleIJNS5_1CILi128EEES8_NS7_ILi64EEEEEENS_10bfloat16_tEfNS_4arch4Sm80ELb1ELb0ELb1ELb1ELb0ELb0ELb0ELb0ELi2ELi4ELi4ELi4ELb0EEENS1_21CollectiveEpilogueBwdISA_SB_SD_Li256ELb1ELb0ELi2EEENS1_25SingleTileBwdLPTSchedulerILb1ELi128ELb0EEEEEEEEEvNT_6ParamsE$_ZZN5flash25CollectiveMainloopBwdSm80ILi2ELi2EN4cute5tupleIJNS1_1CILi128EEES4_NS3_ILi64EEEEEEN7cutlass10bfloat16_tEfNS7_4arch4Sm80ELb1ELb0ELb1ELb1ELb0ELb0ELb0ELb0ELi2ELi4ELi4ELi4ELb0EE3mmaINS_16FlashAttnBwdSm80ISB_NS_21CollectiveEpilogueBwdIS6_S8_SA_Li256ELb1ELb0ELi2EEENS_25SingleTileBwdLPTSchedulerILb1ELi128ELb0EEEE13SharedStorageENS1_6TensorINS1_11ArrayEngineIfLm32EEENS1_6LayoutINS2_IJNS2_IJNS3_ILi2EEESO_EEESO_NS3_ILi4EEEEEENS2_IJNS2_IJNS3_ILi1EEESO_EEESQ_NS3_ILi8EEEEEEEEEEEEbRKNSB_6ParamsERT0_S12_iNS2_IJiiiEEERT_ENKUliiE0_clEii,($_ZN7cutlass13device_kernelIN5flash19enable_sm80_to_sm89INS1_16FlashAttnBwdSm80INS1_25CollectiveMainloopBwdSm80ILi2ELi2EN4cute5tupleIJNS5_1CILi128EEES8_NS7_ILi64EEEEEENS_10bfloat16_tEfNS_4arch4Sm80ELb1ELb0ELb1ELb1ELb0ELb0ELb0ELb0ELi2ELi4ELi4ELi4ELb0EEENS1_21CollectiveEpilogueBwdISA_SB_SD_Li256ELb1ELb0ELi2EEENS1_25SingleTileBwdLPTSchedulerILb1ELi128ELb0EEEEEEEEEvNT_6ParamsE$_ZZN5flash25CollectiveMainloopBwdSm80ILi2ELi2EN4cute5tupleIJNS1_1CILi128EEES4_NS3_ILi64EEEEEEN7cutlass10bfloat16_tEfNS7_4arch4Sm80ELb1ELb0ELb1ELb1ELb0ELb0ELb0ELb0ELi2ELi4ELi4ELi4ELb0EE3mmaINS_16FlashAttnBwdSm80ISB_NS_21CollectiveEpilogueBwdIS6_S8_SA_Li256ELb1ELb0ELi2EEENS_25SingleTileBwdLPTSchedulerILb1ELi128ELb0EEEE13SharedStorageENS1_6TensorINS1_11ArrayEngineIfLm32EEENS1_6LayoutINS2_IJNS2_IJNS3_ILi2EEESO_EEESO_NS3_ILi4EEEEEENS2_IJNS2_IJNS3_ILi1EEESO_EEESQ_NS3_ILi8EEEEEEEEEEEEbRKNSB_6ParamsERT0_S12_iNS2_IJiiiEEERT_ENKUliiE_clEii - $_ZN7cutlass13device_kernelIN5flash19enable_sm80_to_sm89INS1_16FlashAttnBwdSm80INS1_25CollectiveMainloopBwdSm80ILi2ELi2EN4cute5tupleIJNS5_1CILi128EEES8_NS7_ILi64EEEEEENS_10bfloat16_tEfNS_4arch4Sm80ELb1ELb0ELb1ELb1ELb0ELb0ELb0ELb0ELi2ELi4ELi4ELi4ELb0EEENS1_21CollectiveEpilogueBwdISA_SB_SD_Li256ELb1ELb0ELi2EEENS1_25SingleTileBwdLPTSchedulerILb1ELi128ELb0EEEEEEEEEvNT_6ParamsE$_ZZN5flash25CollectiveMainloopBwdSm80ILi2ELi2EN4cute5tupleIJNS1_1CILi128EEES4_NS3_ILi64EEEEEEN7cutlass10bfloat16_tEfNS7_4arch4Sm80ELb1ELb0ELb1ELb1ELb0ELb0ELb0ELb0ELi2ELi4ELi4ELi4ELb0EE3mmaINS_16FlashAttnBwdSm80ISB_NS_21CollectiveEpilogueBwdIS6_S8_SA_Li256ELb1ELb0ELi2EEENS_25SingleTileBwdLPTSchedulerILb1ELi128ELb0EEEE13SharedStorageENS1_6TensorINS1_11ArrayEngineIfLm32EEENS1_6LayoutINS2_IJNS2_IJNS3_ILi2EEESO_EEESO_NS3_ILi4EEEEEENS2_IJNS2_IJNS3_ILi1EEESO_EEESQ_NS3_ILi8EEEEEEEEEEEEbRKNSB_6ParamsERT0_S12_iNS2_IJiiiEEERT_ENKUliiE0_clEii)
$_ZN7cutlass13device_kernelIN5flash19enable_sm80_to_sm89INS1_16FlashAttnBwdSm80INS1_25CollectiveMainloopBwdSm80ILi2ELi2EN4cute5tupleIJNS5_1CILi128EEES8_NS7_ILi64EEEEEENS_10bfloat16_tEfNS_4arch4Sm80ELb1ELb0ELb1ELb1ELb0ELb0ELb0ELb0ELi2ELi4ELi4ELi4ELb0EEENS1_21CollectiveEpilogueBwdISA_SB_SD_Li256ELb1ELb0ELi2EEENS1_25SingleTileBwdLPTSchedulerILb1ELi128ELb0EEEEEEEEEvNT_6ParamsE$_ZZN5flash25CollectiveMainloopBwdSm80ILi2ELi2EN4cute5tupleIJNS1_1CILi128EEES4_NS3_ILi64EEEEEEN7cutlass10bfloat16_tEfNS7_4arch4Sm80ELb1ELb0ELb1ELb1ELb0ELb0ELb0ELb0ELi2ELi4ELi4ELi4ELb0EE3mmaINS_16FlashAttnBwdSm80ISB_NS_21CollectiveEpilogueBwdIS6_S8_SA_Li256ELb1ELb0ELi2EEENS_25SingleTileBwdLPTSchedulerILb1ELi128ELb0EEEE13SharedStorageENS1_6TensorINS1_11ArrayEngineIfLm32EEENS1_6LayoutINS2_IJNS2_IJNS3_ILi2EEESO_EEESO_NS3_ILi4EEEEEENS2_IJNS2_IJNS3_ILi1EEESO_EEESQ_NS3_ILi8EEEEEEEEEEEEbRKNSB_6ParamsERT0_S12_iNS2_IJiiiEEERT_ENKUliiE0_clEii:
        /* <DEDUP_REMOVED lines=9> */
[----:B-1---5:R-:W-:Y:S05]  /*5d020*/  CALL.REL.NOINC `($_ZN7cutlass13device_kernelIN5flash19enable_sm80_to_sm89INS1_16FlashAttnBwdSm80INS1_25CollectiveMainloopBwdSm80ILi2ELi2EN4cute5tupleIJNS5_1CILi128EEES8_NS7_ILi64EEEEEENS_10bfloat16_tEfNS_4arch4Sm80ELb1ELb0ELb1ELb1ELb0ELb0ELb0ELb0ELi2ELi4ELi4ELi4ELb0EEENS1_21CollectiveEpilogueBwdISA_SB_SD_Li256ELb1ELb0ELi2EEENS1_25SingleTileBwdLPTSchedulerILb1ELi128ELb0EEEEEEEEEvNT_6ParamsE$_ZN4cute3eso3ESOILb1ELb0EJNS_10UnderscoreES2_S2_iEEC2ERKS2_S5_S5_RKi) ;  /* 0xfffabd6000007944 */ /* 0x022fea0003c3ffff */
[----:B-1----:R-:W2:Y:S01]  /*5d030*/  LDL R3, [R1+0x1688] ;  /* 0x0016880001037983 */ /* 0x002ea20000100800 */
[----:B------:R-:W-:Y:S02]  /*5d040*/  MOV R4, 0x5d070 ;  /* 0x0005d07000047802 */ /* 0x000fe40000000f00 */
[----:B--2---:R-:W-:Y:S02]  /*5d050*/  SHF.L.U32 R3, R3, 0xd, RZ ;  /* 0x0000000d03037819 */ /* 0x004fe400000006ff */
[----:B------:R-:W-:Y:S05]  /*5d060*/  CALL.REL.NOINC `($_ZN7cutlass13device_kernelIN5flash19enable_sm80_to_sm89INS1_16FlashAttnBwdSm80INS1_25CollectiveMainloopBwdSm80ILi2ELi2EN4cute5tupleIJNS5_1CILi128EEES8_NS7_ILi64EEEEEENS_10bfloat16_tEfNS_4arch4Sm80ELb1ELb0ELb1ELb1ELb0ELb0ELb0ELb0ELi2ELi4ELi4ELi4ELb0EEENS1_21CollectiveEpilogueBwdISA_SB_SD_Li256ELb1ELb0ELi2EEENS1_25SingleTileBwdLPTSchedulerILb1ELi128ELb0EEEEEEEEEvNT_6ParamsE$_ZN4cute3eso3ESOILb1ELb0EJNS_6LayoutINS_5tupleIJNS3_IJNS_1CILi8EEENS4_ILi1EEEEEENS4_ILi4EEES6_EEENS3_IJNS3_IJS6_NS4_ILi0EEEEEENS4_ILi2048EEESA_EEEEEiEEC2ERKSE_RKi) ;  /* 0xfffaed3000007944 */ /* 0x000fea0003c3ffff */
[----:B------:R-:W-:Y:S01]  /*5d070*/  ULDC.64 UR8, c[0x0][0x118] ;  /* 0x0000460000087ab9 */ /* 0x000fe20000000a00 */
[----:B-1----:R-:W2:Y:S04]  /*5d080*/  LDL R2, [R1+0x1688] ;  /* 0x0016880001027983 */ /* 0x002ea80000100800 */
[----:B------:R-:W2:Y:S01]  /*5d090*/  LD.E.64 R6, [R6.64] ;  /* 0x0000000806067980 */ /* 0x000ea2000c101b00 */
[----:B------:R-:W-:-:S02]  /*5d0a0*/  MOV R9, R81 ;  /* 0x0000005100097202 */ /* 0x000fc40000000f00 */
[----:B------:R-:W-:Y:S01]  /*5d0b0*/  MOV R8, 0x5d0e0 ;  /* 0x0005d0e000087802 */ /* 0x000fe20000000f00 */
[----:B--2---:R-:W-:-:S04]  /*5d0c0*/  IMAD.WIDE R2, R2, 0x2, R6 ;  /* 0x0000000202027825 */ /* 0x004fc800078e0206 */
[----:B------:R-:W-:Y:S05]  /*5d0d0*/  CALL.REL.NOINC `($_ZN7cutlass13device_kernelIN5flash19enable_sm80_to_sm89INS1_16FlashAttnBwdSm80INS1_25CollectiveMainloopBwdSm80ILi2ELi2EN4cute5tupleIJNS5_1CILi128EEES8_NS7_ILi64EEEEEENS_10bfloat16_tEfNS_4arch4Sm80ELb1ELb0ELb1ELb1ELb0ELb0ELb0ELb0ELi2ELi4ELi4ELi4ELb0EEENS1_21CollectiveEpilogueBwdISA_SB_SD_Li256ELb1ELb0ELi2EEENS1_25SingleTileBwdLPTSchedulerILb1ELi128ELb0EEEEEEEEEvNT_6ParamsE$_ZN4cute8smem_ptrIPN7cutlass10bfloat16_tEECI1NS_12iter_adaptorIS3_S4_EEES3_) ;  /* 0xfffaf8f000007944 */ /* 0x000fea0003c3ffff */
[----:B-1----:R1:W5:Y:S01]  /*5d0e0*/  LDL.64 R2, [R1+0x1688] ;  /* 0x0016880001027983 */ /* 0x0023620000100a00 */
[----:B------:R-:W-:-:S03]  /*5d0f0*/  MOV R6, 0x5d110 ;  /* 0x0005d11000067802 */ /* 0x000fc60000000f00 */
[----:B-1---5:R-:W-:Y:S05]  /*5d100*/  CALL.REL.NOINC `($_ZN7cutlass13device_kernelIN5flash19enable_sm80_to_sm89INS1_16FlashAttnBwdSm80INS1_25CollectiveMainloopBwdSm80ILi2ELi2EN4cute5tupleIJNS5_1CILi128EEES8_NS7_ILi64EEEEEENS_10bfloat16_tEfNS_4arch4Sm80ELb1ELb0ELb1ELb1ELb0ELb0ELb0ELb0ELi2ELi4ELi4ELi4ELb0EEENS1_21CollectiveEpilogueBwdISA_SB_SD_Li256ELb1ELb0ELi2EEENS1_25SingleTileBwdLPTSchedulerILb1ELi128ELb0EEEEEEEEEvNT_6ParamsE$_ZN4cute3eso3ESOILb1ELb0EJNS_6LayoutINS_5tupleIJNS3_IJNS_1CILi8EEENS4_ILi1EEEEEENS4_ILi4EEES6_EEENS3_IJNS3_IJS6_NS4_ILi0EEEEEENS4_ILi2048EEESA_EEEEENS_10ViewEngineINS_8smem_ptrIPN7cutlass10bfloat16_tEEEEEEEC2ERKSE_RKSL_) ;  /* 0xfffaec5000007944 */ /* 0x022fea0003c3ffff */
[----:B------:R-:W-:Y:S01]  /*5d110*/  ULDC.64 UR8, c[0x0][0x118] ;  /* 0x0000460000087ab9 */ /* 0x000fe20000000a00 */
[----:B------:R2:W5:Y:S04]  /*5d120*/  LDL.64 R88, [R1+0x1688] ;  /* 0x0016880001587983 */ /* 0x0005680000100a00 */
[----:B------:R2:W5:Y:S01]  /*5d130*/  LD.E.64 R10, [R84.64+0x8] ;  /* 0x00000808540a7980 */ /* 0x000562000c101b00 */
[----:B-1----:R-:W-:Y:S02]  /*5d140*/  MOV R3, R16 ;  /* 0x0000001000037202 */ /* 0x002fe40000000f00 */
[----:B------:R-:W-:-:S02]  /*5d150*/  MOV R4, 0x5d170 ;  /* 0x0005d17000047802 */ /* 0x000fc40000000f00 */
[----:B--2--5:R-:W-:Y:S05]  /*5d160*/  CALL.REL.NOINC `($_ZN7cutlass13device_kernelIN5flash19enable_sm80_to_sm89INS1_16FlashAttnBwdSm80INS1_25CollectiveMainloopBwdSm80ILi2ELi2EN4cute5tupleIJNS5_1CILi128EEES8_NS7_ILi64EEEEEENS_10bfloat16_tEfNS_4arch4Sm80ELb1ELb0ELb1ELb1ELb0ELb0ELb0ELb0ELi2ELi4ELi4ELi4ELb0EEENS1_21CollectiveEpilogueBwdISA_SB_SD_Li256ELb1ELb0ELi2EEENS1_25SingleTileBwdLPTSchedulerILb1ELi128ELb0EEEEEEEEEvNT_6ParamsE$_ZN4cute3eso3ESOILb1ELb0EJNS_10UnderscoreES2_S2_iEEC2ERKS2_S5_S5_RKi) ;  /* 0xfffabc2000007944 */ /* 0x024fea0003c3ffff */
[----:B------:R-:W2:Y:S01]  /*5d170*/  LDL R8, [R1+0x1688] ;  /* 0x0016880001087983 */ /* 0x000ea20000100800 */
[----:B------:R-:W-:-:S03]  /*5d180*/  ULDC.64 UR8, c[0x0][0x118] ;  /* 0x0000460000087ab9 */ /* 0x000fc60000000a00 */
[----:B-1----:R1:W5:Y:S01]  /*5d190*/  LD.E.64 R2, [R10.64+0x8] ;  /* 0x000008080a027980 */ /* 0x002362000c101b00 */
[----:B------:R-:W-:Y:S02]  /*5d1a0*/  MOV R4, 0x5d1d0 ;  /* 0x0005d1d000047802 */ /* 0x000fe40000000f00 */
[----:B--2---:R-:W-:Y:S02]  /*5d1b0*/  SHF.R.S32.HI R7, RZ, 0x1f, R8 ;  /* 0x0000001fff077819 */ /* 0x004fe40000011408 */
[----:B-1---5:R-:W-:Y:S05]  /*5d1c0*/  CALL.REL.NOINC `($_ZN7cutlass13device_kernelIN5flash19enable_sm80_to_sm89INS1_16FlashAttnBwdSm80INS1_25CollectiveMainloopBwdSm80ILi2ELi2EN4cute5tupleIJNS5_1CILi128EEES8_NS7_ILi64EEEEEENS_10bfloat16_tEfNS_4arch4Sm80ELb1ELb0ELb1ELb1ELb0ELb0ELb0ELb0ELi2ELi4ELi4ELi4ELb0EEENS1_21CollectiveEpilogueBwdISA_SB_SD_Li256ELb1ELb0ELi2EEENS1_25SingleTileBwdLPTSchedulerILb1ELi128ELb0EEEEEEEEEvNT_6ParamsE$_ZZN4cute5sliceINS_5tupleIJNS_10UnderscoreES2_S2_iEEENS1_IJNS1_IJNS_1CILi1EEENS4_ILi0EEEEEElS6_lEEEEEDaRKT_RKT0_ENKUlRKT_RKT0_E_clIS2_lEEDaSH_SK_) ;  /* 0xfffb11d000007944 */ /* 0x022fea0003c3ffff */
[----:B-----5:R-:W-:Y:S02]  /*5d1d0*/  MOV R5, R3 ;  /* 0x0000000300057202 */ /* 0x020fe40000000f00 */
[----:B------:R-:W-:Y:S02]  /*5d1e0*/  MOV R4, 0x5d200 ;  /* 0x0005d20000047802 */ /* 0x000fe40000000f00 */
[----:B-1----:R-:W-:Y:S05]  /*5d1f0*/  CALL.REL.NOINC `($_ZN7cutlass13device_kernelIN5flash19enable_sm80_to_sm89INS1_16FlashAttnBwdSm80INS1_25CollectiveMainloopBwdSm80ILi2ELi2EN4cute5tupleIJNS5_1CILi128EEES8_NS7_ILi64EEEEEENS_10bfloat16_tEfNS_4arch4Sm80ELb1ELb0ELb1ELb1ELb0ELb0ELb0ELb0ELi2ELi4ELi4ELi4ELb0EEENS1_21CollectiveEpilogueBwdISA_SB_SD_Li256ELb1ELb0ELi2EEENS1_25SingleTileBwdLPTSchedulerILb1ELi128ELb0EEEEEEEEEvNT_6ParamsE$_ZZN4cute12filter_tupleINS_5tupleIJNS_10UnderscoreES2_S2_iEEENS1_IJNS1_IJNS_1CILi1EEENS4_ILi0EEEEEElS6_lEEEZNS_5sliceIS3_S8_EEDaRKT_RKT0_EUlRKT_RKT0_E_EEDaSC_SF_OT1_ENKUlDpSI_E_clIJNS1_IJS7_EEENS1_IJlEEENS1_IJS6_EEENS1_IJEEEEEEDaSP_) ;  /* 0xfffafe0000007944 */ /* 0x002fea0003c3ffff */
[----:B-----5:R-:W-:Y:S02]  /*5d200*/  MOV R5, R3 ;  /* 0x0000000300057202 */ /* 0x020fe40000000f00 */
[----:B------:R-:W-:Y:S02]  /*5d210*/  MOV R4, 0x5d230 ;  /* 0x0005d23000047802 */ /* 0x000fe40000000f00 */
[----:B-1----:R-:W-:Y:S05]  /*5d220*/  CALL.REL.NOINC `($_ZN7cutlass13device_kernelIN5flash19enable_sm80_to_sm89INS1_16FlashAttnBwdSm80INS1_25CollectiveMainloopBwdSm80ILi2ELi2EN4cute5tupleIJNS5_1CILi128EEES8_NS7_ILi64EEEEEENS_10bfloat16_tEfNS_4arch4Sm80ELb1ELb0ELb1ELb1ELb0ELb0ELb0ELb0ELi2ELi4ELi4ELi4ELb0EEENS1_21CollectiveEpilogueBwdISA_SB_SD_Li256ELb1ELb0ELi2EEENS1_25SingleTileBwdLPTSchedulerILb1ELi128ELb0EEEEEEEEEvNT_6ParamsE$_ZN4cute5tupleIJNS0_IJNS0_IJNS_1CILi8EEENS1_ILi1EEEEEENS1_ILi4EEES3_EEENS0_IJNS0_IJS3_NS1_ILi0EEEEEElS7_EEEEEC2ERKS6_RKS9_) ;  /* 0xfffaf0a000007944 */ /* 0x002fea0003c3ffff */
        /* <DEDUP_REMOVED lines=9> */
[----:B-1---5:R-:W-:Y:S05]  /*5d2c0*/  CALL.REL.NOINC `($_ZN7cutlass13device_kernelIN5flash19enable_sm80_to_sm89INS1_16FlashAttnBwdSm80INS1_25CollectiveMainloopBwdSm80ILi2ELi2EN4cute5tupleIJNS5_1CILi128EEES8_NS7_ILi64EEEEEENS_10bfloat16_tEfNS_4arch4Sm80ELb1ELb0ELb1ELb1ELb0ELb0ELb0ELb0ELi2ELi4ELi4ELi4ELb0EEENS1_21CollectiveEpilogueBwdISA_SB_SD_Li256ELb1ELb0ELi2EEENS1_25SingleTileBwdLPTSchedulerILb1ELi128ELb0EEEEEEEEEvNT_6ParamsE$_ZN4cute3eso3ESOILb0ELb0EJNS_6LayoutINS_5tupleIJNS3_IJNS_1CILi8EEENS4_ILi1EEEEEENS4_ILi4EEES6_EEENS3_IJNS3_IJS6_NS4_ILi0EEEEEElSA_EEEEElEEC2ERKSD_RKl) ;  /* 0xfffaaf4000007944 */ /* 0x022fea0003c3ffff */
[----:B------:R-:W-:Y:S01]  /*5d2d0*/  ULDC.64 UR8, c[0x0][0x118] ;  /* 0x0000460000087ab9 */ /* 0x000fe20000000a00 */
[----:B------:R-:W2:Y:S04]  /*5d2e0*/  LDL.64 R6, [R1+0x1690] ;  /* 0x0016900001067983 */ /* 0x000ea80000100a00 */
[----:B------:R-:W2:Y:S04]  /*5d2f0*/  LD.E.64 R10, [R10.64+0x18] ;  /* 0x000018080a0a7980 */ /* 0x000ea8000c101b00 */
[----:B-1----:R1:W5:Y:S01]  /*5d300*/  LDL.64 R2, [R1+0x1688] ;  /* 0x0016880001027983 */ /* 0x0023620000100a00 */
[----:B------:R-:W-:-:S02]  /*5d310*/  MOV R8, 0x5d350 ;  /* 0x0005d35000087802 */ /* 0x000fc40000000f00 */
[----:B--2---:R-:W-:-:S04]  /*5d320*/  LEA R4, P0, R6, R10, 0x1 ;  /* 0x0000000a06047211 */ /* 0x004fc800078008ff */
[----:B------:R-:W-:-:S04]  /*5d330*/  LEA.HI.X R9, R6, R11, R7, 0x1, P0 ;  /* 0x0000000b06097211 */ /* 0x000fc800000f0c07 */
[----:B-1---5:R-:W-:Y:S05]  /*5d340*/  CALL.REL.NOINC `($_ZN7cutlass13device_kernelIN5flash19enable_sm80_to_sm89INS1_16FlashAttnBwdSm80INS1_25CollectiveMainloopBwdSm80ILi2ELi2EN4cute5tupleIJNS5_1CILi128EEES8_NS7_ILi64EEEEEENS_10bfloat16_tEfNS_4arch4Sm80ELb1ELb0ELb1ELb1ELb0ELb0ELb0ELb0ELi2ELi4ELi4ELi4ELb0EEENS1_21CollectiveEpilogueBwdISA_SB_SD_Li256ELb1ELb0ELi2EEENS1_25SingleTileBwdLPTSchedulerILb1ELi128ELb0EEEEEEEEEvNT_6ParamsE$_ZN4cute8gmem_ptrIPKN7cutlass10bfloat16_tEECI1NS_12iter_adaptorIS4_S5_EEES4_) ;  /* 0xfffaf58000007944 */ /* 0x022fea0003c3ffff */
[----:B------:R-:W2:Y:S01]  /*5d350*/  LDL.64 R8, [R1+0x1688] ;  /* 0x0016880001087983 */ /* 0x000ea20000100a00 */
[----:B-1----:R-:W-:Y:S02]  /*5d360*/  MOV R5, R3 ;  /* 0x0000000300057202 */ /* 0x002fe40000000f00 */
[----:B------:R-:W-:Y:S01]  /*5d370*/  MOV R6, 0x5d3a0 ;  /* 0x0005d3a000067802 */ /* 0x000fe20000000f00 */
[----:B--2---:R1:W-:Y:S04]  /*5d380*/  STL.64 [R1+0x1698], R8 ;  /* 0x0016980801007387 */ /* 0x0043e80000100a00 */
[----:B-1----:R-:W-:Y:S05]  /*5d390*/  CALL.REL.NOINC `($_ZN7cutlass13device_kernelIN5flash19enable_sm80_to_sm89INS1_16FlashAttnBwdSm80INS1_25CollectiveMainloopBwdSm80ILi2ELi2EN4cute5tupleIJNS5_1CILi128EEES8_NS7_ILi64EEEEEENS_10bfloat16_tEfNS_4arch4Sm80ELb1ELb0ELb1ELb1ELb0ELb0ELb0ELb0ELi2ELi4ELi4ELi4ELb0EEENS1_21CollectiveEpilogueBwdISA_SB_SD_Li256ELb1ELb0ELi2EEENS1_25SingleTileBwdLPTSchedulerILb1ELi128ELb0EEEEEEEEEvNT_6ParamsE$_ZN4cute3eso3ESOILb0ELb0EJNS_6LayoutINS_5tupleIJNS3_IJNS_1CILi8EEENS4_ILi1EEEEEENS4_ILi4EEES6_EEENS3_IJNS3_IJS6_NS4_ILi0EEEEEElSA_EEEEENS_10ViewEngineINS_8gmem_ptrIPKN7cutlass10bfloat16_tEEEEEEEC2ERKSD_RKSL_) ;  /* 0xfffaade000007944 */ /* 0x002fea0003c3ffff */
        /* <DEDUP_REMOVED lines=11> */
[----:B--2--5:R-:W-:Y:S05]  /*5d450*/  CALL.REL.NOINC `($_ZN7cutlass13device_kernelIN5flash19enable_sm80_to_sm89INS1_16FlashAttnBwdSm80INS1_25CollectiveMainloopBwdSm80ILi2ELi2EN4cute5tupleIJNS5_1CILi128EEES8_NS7_ILi64EEEEEENS_10bfloat16_tEfNS_4arch4Sm80ELb1ELb0ELb1ELb1ELb0ELb0ELb0ELb0ELi2ELi4ELi4ELi4ELb0EEENS1_21CollectiveEpilogueBwdISA_SB_SD_Li256ELb1ELb0ELi2EEENS1_25SingleTileBwdLPTSchedulerILb1ELi128ELb0EEEEEEEEEvNT_6ParamsE$_ZZN4cuteplIJiiEJNS_1CILi0EEES2_EEEDaRKNS_15ArithmeticTupleIJDpT_EEERKNS3_IJDpT0_EEEENKUlDpRKT_E_clIJiiEEEDaSH_) ;  /* 0xfffb477000007944 */ /* 0x024fea0003c3ffff */
[----:B-----5:R-:W-:Y:S01]  /*5d460*/  IMAD.IADD R86, R5, 0x1, -R2 ;  /* 0x0000000105567824 */ /* 0x020fe200078e0a02 */
[----:B------:R-:W-:Y:S02]  /*5d470*/  MOV R3, RZ ;  /* 0x000000ff00037202 */ /* 0x000fe40000000f00 */
[----:B------:R-:W-:Y:S02]  /*5d480*/  MOV R6, 0x5d4a0 ;  /* 0x0005d4a000067802 */ /* 0x000fe40000000f00 */
[----:B-1----:R-:W-:Y:S05]  /*5d490*/  CALL.REL.NOINC `($_ZN7cutlass13device_kernelIN5flash19enable_sm80_to_sm89INS1_16FlashAttnBwdSm80INS1_25CollectiveMainloopBwdSm80ILi2ELi2EN4cute5tupleIJNS5_1CILi128EEES8_NS7_ILi64EEEEEENS_10bfloat16_tEfNS_4arch4Sm80ELb1ELb0ELb1ELb1ELb0ELb0ELb0ELb0ELi2ELi4ELi4ELi4ELb0EEENS1_21CollectiveEpilogueBwdISA_SB_SD_Li256ELb1ELb0ELi2EEENS1_25SingleTileBwdLPTSchedulerILb1ELi128ELb0EEEEEEEEEvNT_6ParamsE$_ZN4cute3eso3ESOILb1ELb0EJNS_1CILi0EEEiS3_EEC2ERKS3_RKiS6_) ;  /* 0xfffabdd000007944 */ /* 0x002fea0003c3ffff */
[----:B-1----:R-:W2:Y:S01]  /*5d4a0*/  LDL R3, [R1+0x1688] ;  /* 0x0016880001037983 */ /* 0x002ea20000100800 */
[----:B------:R-:W-:Y:S01]  /*5d4b0*/  IMAD.MOV.U32 R2, RZ, RZ, R81 ;  /* 0x000000ffff027224 */ /* 0x000fe200078e0051 */
[----:B------:R-:W-:Y:S02]  /*5d4c0*/  MOV R10, 0x5d4f0 ;  /* 0x0005d4f0000a7802 */ /* 0x000fe40000000f00 */
[----:B--2---:R-:W-:Y:S02]  /*5d4d0*/  SHF.L.U32 R3, R3, 0x5, RZ ;  /* 0x0000000503037819 */ /* 0x004fe400000006ff */
[----:B------:R-:W-:Y:S05]  /*5d4e0*/  CALL.REL.NOINC `($_ZN7cutlass13device_kernelIN5flash19enable_sm80_to_sm89INS1_16FlashAttnBwdSm80INS1_25CollectiveMainloopBwdSm80ILi2ELi2EN4cute5tupleIJNS5_1CILi128EEES8_NS7_ILi64EEEEEENS_10bfloat16_tEfNS_4arch4Sm80ELb1ELb0ELb1ELb1ELb0ELb0ELb0ELb0ELi2ELi4ELi4ELi4ELb0EEENS1_21CollectiveEpilogueBwdISA_SB_SD_Li256ELb1ELb0ELi2EEENS1_25SingleTileBwdLPTSchedulerILb1ELi128ELb0EEEEEEEEEvNT_6ParamsE$_ZN4cute5tupleIJiEEC2ERKi) ;  /* 0xfffaf30000007944 */ /* 0x000fea0003c3ffff */
[----:B------:R1:W5:Y:S01]  /*5d4f0*/  LDL R3, [R1+0x1688] ;  /* 0x0016880001037983 */ /* 0x0003620000100800 */
        /* <DEDUP_REMOVED lines=8> */
[----:B------:R-:W-:Y:S02]  /*5d580*/  MOV R2, R81 ;  /* 0x0000005100027202 */ /* 0x000fe40000000f00 */
[----:B------:R-:W-:Y:S02]  /*5d590*/  MOV R6, 0x5d5b0 ;  /* 0x0005d5b000067802 */ /* 0x000fe40000000f00 */
[----:B-1---5:R-:W-:Y:S05]  /*5d5a0*/  CALL.REL.NOINC `($_ZN7cutlass13device_kernelIN5flash19enable_sm80_to_sm89INS1_16FlashAttnBwdSm80INS1_25CollectiveMainloopBwdSm80ILi2ELi2EN4cute5tupleIJNS5_1CILi128EEES8_NS7_ILi64EEEEEENS_10bfloat16_tEfNS_4arch4Sm80ELb1ELb0ELb1ELb1ELb0ELb0ELb0ELb0ELi2ELi4ELi4ELi4ELb0EEENS1_21CollectiveEpilogueBwdISA_SB_SD_Li256ELb1ELb0ELi2EEENS1_25SingleTileBwdLPTSchedulerILb1ELi128ELb0EEEEEEEEEvNT_6ParamsE$_ZN4cute3eso3ESOILb0ELb1EJiNS_1CILi0EEEEEC2ERKiRKS3_) ;  /* 0xfffab5d000007944 */ /* 0x022fea0003c3ffff */
[----:B-1----:R1:W5:Y:S01]  /*5d5b0*/  LDL R3, [R1+0x1688] ;  /* 0x0016880001037983 */ /* 0x0023620000100800 */
[----:B------:R-:W-:-:S03]  /*5d5c0*/  MOV R4, 0x5d5e0 ;  /* 0x0005d5e000047802 */ /* 0x000fc60000000f00 */
[----:B-1---5:R-:W-:Y:S05]  /*5d5d0*/  CALL.REL.NOINC `($_ZN7cutlass13device_kernelIN5flash19enable_sm80_to_sm89INS1_16FlashAttnBwdSm80INS1_25CollectiveMainloopBwdSm80ILi2ELi2EN4cute5tupleIJNS5_1CILi128EEES8_NS7_ILi64EEEEEENS_10bfloat16_tEfNS_4arch4Sm80ELb1ELb0ELb1ELb1ELb0ELb0ELb0ELb0ELi2ELi4ELi4ELi4ELb0EEENS1_21CollectiveEpilogueBwdISA_SB_SD_Li256ELb1ELb0ELi2EEENS1_25SingleTileBwdLPTSchedulerILb1ELi128ELb0EEEEEEEEEvNT_6ParamsE$_ZZN4cuteplIJNS_1CILi0EEES2_EJiEEEDaRKNS_15ArithmeticTupleIJDpT_EEERKNS3_IJDpT0_EEEENKUlDpRKT_E_clIJiS2_EEEDaSH_) ;  /* 0xfffb41b000007944 */ /* 0x022fea0003c3ffff */
[----:B------:R-:W-:Y:S02]  /*5d5e0*/  MOV R4, 0x5d600 ;  /* 0x0005d60000047802 */ /* 0x000fe40000000f00 */
[----:B-1---5:R-:W-:Y:S05]  /*5d5f0*/  CALL.REL.NOINC `($_ZN7cutlass13device_kernelIN5flash19enable_sm80_to_sm89INS1_16FlashAttnBwdSm80INS1_25CollectiveMainloopBwdSm80ILi2ELi2EN4cute5tupleIJNS5_1CILi128EEES8_NS7_ILi64EEEEEENS_10bfloat16_tEfNS_4arch4Sm80ELb1ELb0ELb1ELb1ELb0ELb0ELb0ELb0ELi2ELi4ELi4ELi4ELb0EEENS1_21CollectiveEpilogueBwdISA_SB_SD_Li256ELb1ELb0ELi2EEENS1_25SingleTileBwdLPTSchedulerILb1ELi128ELb0EEEEEEEEEvNT_6ParamsE$_ZZN4cuteplIJNS_1CILi0EEES2_EJiS2_EEEDaRKNS_15ArithmeticTupleIJDpT_EEERKNS3_IJDpT0_EEEENKUlDpRKT_E_clIJiS2_EEEDaSH_) ;  /* 0xfffb420000007944 */ /* 0x022fea0003c3ffff */
        /* <DEDUP_REMOVED lines=9> */
[----:B--23-5:R-:W-:Y:S05]  /*5d690*/  CALL.REL.NOINC `($_ZN7cutlass13device_kernelIN5flash19enable_sm80_to_sm89INS1_16FlashAttnBwdSm80INS1_25CollectiveMainloopBwdSm80ILi2ELi2EN4cute5tupleIJNS5_1CILi128EEES8_NS7_ILi64EEEEEENS_10bfloat16_tEfNS_4arch4Sm80ELb1ELb0ELb1ELb1ELb0ELb0ELb0ELb0ELi2ELi4ELi4ELi4ELb0EEENS1_21CollectiveEpilogueBwdISA_SB_SD_Li256ELb1ELb0ELi2EEENS1_25SingleTileBwdLPTSchedulerILb1ELi128ELb0EEEEEEEEEvNT_6ParamsE$_ZN4cute3eso3ESOILb1ELb0EJNS_10UnderscoreEiiEEC2ERKS2_RKiS7_) ;  /* 0xfffab7b000007944 */ /* 0x02cfea0003c3ffff */
[----:B------:R-:W2:Y:S01]  /*5d6a0*/  LDL R5, [R1+0x1688] ;  /* 0x0016880001057983 */ /* 0x000ea20000100800 */
[----:B------:R-:W-:Y:S02]  /*5d6b0*/  MOV R4, 0x5d720 ;  /* 0x0005d72000047802 */ /* 0x000fe40000000f00 */
[----:B-12---:R-:W-:Y:S01]  /*5d6c0*/  SHF.R.S32.HI R2, RZ, 0x1f, R5 ;  /* 0x0000001fff027819 */ /* 0x006fe20000011405 */
[-C--:B------:R-:W-:Y:S02]  /*5d6d0*/  IMAD R3, R93, R5.reuse, RZ ;  /* 0x000000055d037224 */ /* 0x080fe400078e02ff */
[----:B------:R-:W-:-:S04]  /*5d6e0*/  IMAD.WIDE.U32 R6, R92, R5, RZ ;  /* 0x000000055c067225 */ /* 0x000fc800078e00ff */
[----:B------:R-:W-:-:S05]  /*5d6f0*/  IMAD R3, R92, R2, R3 ;  /* 0x000000025c037224 */ /* 0x000fca00078e0203 */
[----:B------:R-:W-:Y:S02]  /*5d700*/  IADD3 R3, R7, R3, RZ ;  /* 0x0000000307037210 */ /* 0x000fe40007ffe0ff */
[----:B------:R-:W-:Y:S05]  /*5d710*/  CALL.REL.NOINC `($_ZN7cutlass13device_kernelIN5flash19enable_sm80_to_sm89INS1_16FlashAttnBwdSm80INS1_25CollectiveMainloopBwdSm80ILi2ELi2EN4cute5tupleIJNS5_1CILi128EEES8_NS7_ILi64EEEEEENS_10bfloat16_tEfNS_4arch4Sm80ELb1ELb0ELb1ELb1ELb0ELb0ELb0ELb0ELi2ELi4ELi4ELi4ELb0EEENS1_21CollectiveEpilogueBwdISA_SB_SD_Li256ELb1ELb0ELi2EEENS1_25SingleTileBwdLPTSchedulerILb1ELi128ELb0EEEEEEEEEvNT_6ParamsE$_ZN4cute3eso3ESOILb1ELb0EJNS_6LayoutINS_5tupleIJNS3_IJNS_1CILi8EEENS4_ILi1EEEEEEEEENS3_IJNS3_IJS6_NS4_ILi0EEEEEEEEEEElEEC2ERKSC_RKl) ;  /* 0xfffadf9000007944 */ /* 0x000fea0003c3ffff */
[----:B-1----:R-:W2:Y:S01]  /*5d720*/  LDL.64 R2, [R1+0x1688] ;  /* 0x0016880001027983 */ /* 0x002ea20000100a00 */
[----:B------:R-:W-:Y:S02]  /*5d730*/  MOV R8, 0x5d770 ;  /* 0x0005d77000087802 */ /* 0x000fe40000000f00 */
[----:B--2---:R-:W-:-:S04]  /*5d740*/  LEA R4, P1, R2, R90, 0x1 ;  /* 0x0000005a02047211 */ /* 0x004fc800078208ff */
[----:B------:R-:W-:-:S04]  /*5d750*/  LEA.HI.X R9, R2, R91, R3, 0x1, P1 ;  /* 0x0000005b02097211 */ /* 0x000fc800008f0c03 */
[----:B------:R-:W-:Y:S05]  /*5d760*/  CALL.REL.NOINC `($_ZN7cutlass13device_kernelIN5flash19enable_sm80_to_sm89INS1_16FlashAttnBwdSm80INS1_25CollectiveMainloopBwdSm80ILi2ELi2EN4cute5tupleIJNS5_1CILi128EEES8_NS7_ILi64EEEEEENS_10bfloat16_tEfNS_4arch4Sm80ELb1ELb0ELb1ELb1ELb0ELb0ELb0ELb0ELi2ELi4ELi4ELi4ELb0EEENS1_21CollectiveEpilogueBwdISA_SB_SD_Li256ELb1ELb0ELi2EEENS1_25SingleTileBwdLPTSchedulerILb1ELi128ELb0EEEEEEEEEvNT_6ParamsE$_ZN4cute8gmem_ptrIPKN7cutlass10bfloat16_tEECI1NS_12iter_adaptorIS4_S5_EEES4_) ;  /* 0xfffaf16000007944 */ /* 0x000fea0003c3ffff */
[----:B------:R2:W5:Y:S01]  /*5d770*/  LDL.64 R2, [R1+0x1688] ;  /* 0x0016880001027983 */ /* 0x0005620000100a00 */
[----:B------:R-:W-:-:S03]  /*5d780*/  MOV R6, 0x5d7a0 ;  /* 0x0005d7a000067802 */ /* 0x000fc60000000f00 */
[----:B-12--5:R-:W-:Y:S05]  /*5d790*/  CALL.REL.NOINC `($_ZN7cutlass13device_kernelIN5flash19enable_sm80_to_sm89INS1_16FlashAttnBwdSm80INS1_25CollectiveMainloopBwdSm80ILi2ELi2EN4cute5tupleIJNS5_1CILi128EEES8_NS7_ILi64EEEEEENS_10bfloat16_tEfNS_4arch4Sm80ELb1ELb0ELb1ELb1ELb0ELb0ELb0ELb0ELi2ELi4ELi4ELi4ELb0EEENS1_21CollectiveEpilogueBwdISA_SB_SD_Li256ELb1ELb0ELi2EEENS1_25SingleTileBwdLPTSchedulerILb1ELi128ELb0EEEEEEEEEvNT_6ParamsE$_ZN4cute3eso3ESOILb1ELb0EJNS_6LayoutINS_5tupleIJNS3_IJNS_1CILi8EEENS4_ILi1EEEEEEEEENS3_IJNS3_IJS6_NS4_ILi0EEEEEEEEEEENS_10ViewEngineINS_8gmem_ptrIPKN7cutlass10bfloat16_tEEEEEEEC2ERKSC_RKSK_) ;  /* 0xfffade0000007944 */ /* 0x026fea0003c3ffff */
[----:B-1----:R1:W5:Y:S01]  /*5d7a0*/  LDL.64 R4, [R1+0x1688] ;  /* 0x0016880001047983 */ /* 0x0023620000100a00 */
[----:B------:R-:W-:Y:S01]  /*5d7b0*/  IMAD.MOV.U32 R80, RZ, RZ, RZ ;  /* 0x000000ffff507224 */ /* 0x000fe200078e00ff */
[----:B------:R-:W-:Y:S02]  /*5d7c0*/  MOV R79, R17 ;  /* 0x00000011004f7202 */ /* 0x000fe40000000f00 */
[----:B------:R-:W-:Y:S02]  /*5d7d0*/  MOV R78, 0x5d7f0 ;  /* 0x0005d7f0004e7802 */ /* 0x000fe40000000f00 */
[----:B-1---5:R-:W-:Y:S05]  /*5d7e0*/  CALL.REL.NOINC `($_ZN7cutlass13device_kernelIN5flash19enable_sm80_to_sm89INS1_16FlashAttnBwdSm80INS1_25CollectiveMainloopBwdSm80ILi2ELi2EN4cute5tupleIJNS5_1CILi128EEES8_NS7_ILi64EEEEEENS_10bfloat16_tEfNS_4arch4Sm80ELb1ELb0ELb1ELb1ELb0ELb0ELb0ELb0ELi2ELi4ELi4ELi4ELb0EEENS1_21CollectiveEpilogueBwdISA_SB_SD_Li256ELb1ELb0ELi2EEENS1_25SingleTileBwdLPTSchedulerILb1ELi128ELb0EEEEEEEEEvNT_6ParamsE$_ZN4cute3eso3ESOILb1ELb0EJNS_10UnderscoreEiiEEC2ERKS2_RKiS7_) ;  /* 0xfffab66000007944 */ /* 0x022fea0003c3ffff */
[----:B-1----:R-:W2:Y:S01]  /*5d7f0*/  LDL R3, [R1+0x1688] ;  /* 0x0016880001037983 */ /* 0x002ea20000100800 */
[----:B------:R-:W-:Y:S01]  /*5d800*/  IMAD.MOV.U32 R2, RZ, RZ, R81 ;  /* 0x000000ffff027224 */ /* 0x000fe200078e0051 */
[----:B------:R-:W-:Y:S02]  /*5d810*/  MOV R6, 0x5d840 ;  /* 0x0005d84000067802 */ /* 0x000fe40000000f00 */
[----:B--2---:R-:W-:Y:S02]  /*5d820*/  SHF.L.U32 R3, R3, 0xb, RZ ;  /* 0x0000000b03037819 */ /* 0x004fe400000006ff */
        /* <DEDUP_REMOVED lines=10> */
[----:B-1----:R1:W5:Y:S01]  /*5d8d0*/  LDL.64 R6, [R1+0x1688] ;  /* 0x0016880001067983 */ /* 0x0023620000100a00 */
[----:B------:R-:W-:Y:S02]  /*5d8e0*/  MOV R9, R5 ;  /* 0x0000000500097202 */ /* 0x000fe40000000f00 */
[----:B------:R-:W-:Y:S02]  /*5d8f0*/  MOV R8, 0x5d910 ;  /* 0x0005d91000087802 */ /* 0x000fe40000000f00 */
[----:B-1---5:R-:W-:Y:S05]  /*5d900*/  CALL.REL.NOINC `($_ZN7cutlass13device_kernelIN5flash19enable_sm80_to_sm89INS1_16FlashAttnBwdSm80INS1_25CollectiveMainloopBwdSm80ILi2ELi2EN4cute5tupleIJNS5_1CILi128EEES8_NS7_ILi64EEEEEENS_10bfloat16_tEfNS_4arch4Sm80ELb1ELb0ELb1ELb1ELb0ELb0ELb0ELb0ELi2ELi4ELi4ELi4ELb0EEENS1_21CollectiveEpilogueBwdISA_SB_SD_Li256ELb1ELb0ELi2EEENS1_25SingleTileBwdLPTSchedulerILb1ELi128ELb0EEEEEEEEEvNT_6ParamsE$_ZN4cute8gmem_ptrIPKN7cutlass10bfloat16_tEECI1NS_12iter_adaptorIS4_S5_EEES4_) ;  /* 0xfffaefc000007944 */ /* 0x022fea0003c3ffff */
[----:B------:R2:W5:Y:S01]  /*5d910*/  LDL.64 R2, [R1+0x1688] ;  /* 0x0016880001027983 */ /* 0x0005620000100a00 */
[----:B------:R-:W-:-:S03]  /*5d920*/  MOV R8, 0x5d940 ;  /* 0x0005d94000087802 */ /* 0x000fc60000000f00 */
[----:B-12--5:R-:W-:Y:S05]  /*5d930*/  CALL.REL.NOINC `($_ZN7cutlass13device_kernelIN5flash19enable_sm80_to_sm89INS1_16FlashAttnBwdSm80INS1_25CollectiveMainloopBwdSm80ILi2ELi2EN4cute5tupleIJNS5_1CILi128EEES8_NS7_ILi64EEEEEENS_10bfloat16_tEfNS_4arch4Sm80ELb1ELb0ELb1ELb1ELb0ELb0ELb0ELb0ELi2ELi4ELi4ELi4ELb0EEENS1_21CollectiveEpilogueBwdISA_SB_SD_Li256ELb1ELb0ELi2EEENS1_25SingleTileBwdLPTSchedulerILb1ELi128ELb0EEEEEEEEEvNT_6ParamsE$_ZN4cute8gmem_ptrIPKN7cutlass9uint128_tEECI1NS_12iter_adaptorIS4_S5_EEES4_) ;  /* 0xfffaefd000007944 */ /* 0x026fea0003c3ffff */
[----:B-1----:R1:W5:Y:S01]  /*5d940*/  LDL.64 R2, [R1+0x1688] ;  /* 0x0016880001027983 */ /* 0x0023620000100a00 */
[----:B------:R-:W-:-:S03]  /*5d950*/  MOV R8, 0x5d970 ;  /* 0x0005d97000087802 */ /* 0x000fc60000000f00 */
[----:B-1---5:R-:W-:Y:S05]  /*5d960*/  CALL.REL.NOINC `($_ZN7cutlass13device_kernelIN5flash19enable_sm80_to_sm89INS1_16FlashAttnBwdSm80INS1_25CollectiveMainloopBwdSm80ILi2ELi2EN4cute5tupleIJNS5_1CILi128EEES8_NS7_ILi64EEEEEENS_10bfloat16_tEfNS_4arch4Sm80ELb1ELb0ELb1ELb1ELb0ELb0ELb0ELb0ELi2ELi4ELi4ELi4ELb0EEENS1_21CollectiveEpilogueBwdISA_SB_SD_Li256ELb1ELb0ELi2EEENS1_25SingleTileBwdLPTSchedulerILb1ELi128ELb0EEEEEEEEEvNT_6ParamsE$_ZN4cute3eso3ESOILb1ELb0EJNS_6LayoutINS_5tupleIJNS3_IJNS_1CILi1EEES5_EEEEEENS3_IJNS3_IJS5_NS4_ILi0EEEEEEEEEEENS_10ViewEngineINS_8gmem_ptrIPKN7cutlass9uint128_tEEEEEEEC2ERKSB_RKSJ_) ;  /* 0xfffad35000007944 */ /* 0x022fea0003c3ffff */
[----:B------:R2:W5:Y:S01]  /*5d970*/  LDL.64 R78, [R1+0x1688] ;  /* 0x00168800014e7983 */ /* 0x0005620000100a00 */
[----:B-1----:R-:W-:Y:S01]  /*5d980*/  IMAD.MOV.U32 R2, RZ, RZ, R6 ;  /* 0x000000ffff027224 */ /* 0x002fe200078e0006 */
[----:B------:R-:W-:Y:S01]  /*5d990*/  MOV R3, R7 ;  /* 0x0000000700037202 */ /* 0x000fe20000000f00 */
[----:B------:R-:W-:Y:S01]  /*5d9a0*/  IMAD.MOV.U32 R9, RZ, RZ, R81 ;  /* 0x000000ffff097224 */ /* 0x000fe200078e0051 */
[----:B------:R-:W-:-:S02]  /*5d9b0*/  MOV R8, 0x5d9d0 ;  /* 0x0005d9d000087802 */ /* 0x000fc40000000f00 */
[----:B--2--5:R-:W-:Y:S05]  /*5d9c0*/  CALL.REL.NOINC `($_ZN7cutlass13device_kernelIN5flash19enable_sm80_to_sm89INS1_16FlashAttnBwdSm80INS1_25CollectiveMainloopBwdSm80ILi2ELi2EN4cute5tupleIJNS5_1CILi128EEES8_NS7_ILi64EEEEEENS_10bfloat16_tEfNS_4arch4Sm80ELb1ELb0ELb1ELb1ELb0ELb0ELb0ELb0ELi2ELi4ELi4ELi4ELb0EEENS1_21CollectiveEpilogueBwdISA_SB_SD_Li256ELb1ELb0ELi2EEENS1_25SingleTileBwdLPTSchedulerILb1ELi128ELb0EEEEEEEEEvNT_6ParamsE$_ZN4cute8smem_ptrIPN7cutlass10bfloat16_tEECI1NS_12iter_adaptorIS3_S4_EEES3_) ;  /* 0xfffaf00000007944 */ /* 0x024fea0003c3ffff */
[----:B-1----:R1:W5:Y:S01]  /*5d9d0*/  LDL.64 R2, [R1+0x1688] ;  /* 0x0016880001027983 */ /* 0x0023620000100a00 */
[----:B------:R-:W-:-:S02]  /*5d9e0*/  MOV R4, R81 ;  /* 0x0000005100047202 */ /* 0x000fc40000000f00 */
[----:B------:R-:W-:Y:S02]  /*5d9f0*/  MOV R6, 0x5da10 ;  /* 0x0005da1000067802 */ /* 0x000fe40000000f00 */
[----:B-1---5:R-:W-:Y:S05]  /*5da00*/  CALL.REL.NOINC `($_ZN7cutlass13device_kernelIN5flash19enable_sm80_to_sm89INS1_16FlashAttnBwdSm80INS1_25CollectiveMainloopBwdSm80ILi2ELi2EN4cute5tupleIJNS5_1CILi128EEES8_NS7_ILi64EEEEEENS_10bfloat16_tEfNS_4arch4Sm80ELb1ELb0ELb1ELb1ELb0ELb0ELb0ELb0ELi2ELi4ELi4ELi4ELb0EEENS1_21CollectiveEpilogueBwdISA_SB_SD_Li256ELb1ELb0ELi2EEENS1_25SingleTileBwdLPTSchedulerILb1ELi128ELb0EEEEEEEEEvNT_6ParamsE$_ZN4cute8smem_ptrIPN7cutlass9uint128_tEECI1NS_12iter_adaptorIS3_S4_EEES3_) ;  /* 0xfffaf00000007944 */ /* 0x022fea0003c3ffff */
[----:B-1----:R1:W5:Y:S01]  /*5da10*/  LDL.64 R2, [R1+0x1688] ;  /* 0x0016880001027983 */ /* 0x0023620000100a00 */
[----:B------:R-:W-:Y:S02]  /*5da20*/  MOV R4, R81 ;  /* 0x0000005100047202 */ /* 0x000fe40000000f00 */
[----:B------:R-:W-:Y:S02]  /*5da30*/  MOV R6, 0x5da50 ;  /* 0x0005da5000067802 */ /* 0x000fe40000000f00 */
[----:B-1---5:R-:W-:Y:S05]  /*5da40*/  CALL.REL.NOINC `($_ZN7cutlass13device_kernelIN5flash19enable_sm80_to_sm89INS1_16FlashAttnBwdSm80INS1_25CollectiveMainloopBwdSm80ILi2ELi2EN4cute5tupleIJNS5_1CILi128EEES8_NS7_ILi64EEEEEENS_10bfloat16_tEfNS_4arch4Sm80ELb1ELb0ELb1ELb1ELb0ELb0ELb0ELb0ELi2ELi4ELi4ELi4ELb0EEENS1_21CollectiveEpilogueBwdISA_SB_SD_Li256ELb1ELb0ELi2EEENS1_25SingleTileBwdLPTSchedulerILb1ELi128ELb0EEEEEEEEEvNT_6ParamsE$_ZN4cute3eso3ESOILb1ELb0EJNS_6LayoutINS_5tupleIJNS3_IJNS_1CILi1EEES5_EEEEEENS3_IJNS3_IJS5_NS4_ILi0EEEEEEEEEEENS_10ViewEngineINS_8smem_ptrIPN7cutlass9uint128_tEEEEEEEC2ERKSB_RKSI_) ;  /* 0xfffad2b000007944 */ /* 0x022fea0003c3ffff */
[----:B-1----:R1:W5:Y:S01]  /*5da50*/  LDL R4, [R1+0x1688] ;  /* 0x0016880001047983 */ /* 0x0023620000100800 */
[----:B------:R-:W-:-:S03]  /*5da60*/  MOV R2, 0x5da80 ;  /* 0x0005da8000027802 */ /* 0x000fc60000000f00 */
[----:B-1---5:R-:W-:Y:S05]  /*5da70*/  CALL.REL.NOINC `($_ZN7cutlass13device_kernelIN5flash19enable_sm80_to_sm89INS1_16FlashAttnBwdSm80INS1_25CollectiveMainloopBwdSm80ILi2ELi2EN4cute5tupleIJNS5_1CILi128EEES8_NS7_ILi64EEEEEENS_10bfloat16_tEfNS_4arch4Sm80ELb1ELb0ELb1ELb1ELb0ELb0ELb0ELb0ELi2ELi4ELi4ELi4ELb0EEENS1_21CollectiveEpilogueBwdISA_SB_SD_Li256ELb1ELb0ELi2EEENS1_25SingleTileBwdLPTSchedulerILb1ELi128ELb0EEEEEEEEEvNT_6ParamsE$_ZN73_INTERNAL_24fd9406_37_flash_bwd_hdim64_bf16_softcap_sm80_cu_8e232a79_330724__cvta_generic_to_sharedEPKv) ;  /* 0xfffaf0a000007944 */ /* 0x022fea0003c3ffff */
        /* <DEDUP_REMOVED lines=10> */
[----:B-1----:R-:W-:Y:S05]  /*5db20*/  CALL.REL.NOINC `($_ZN7cutlass13device_kernelIN5flash19enable_sm80_to_sm89INS1_16FlashAttnBwdSm80INS1_25CollectiveMainloopBwdSm80ILi2ELi2EN4cute5tupleIJNS5_1CILi128EEES8_NS7_ILi64EEEEEENS_10bfloat16_tEfNS_4arch4Sm80ELb1ELb0ELb1ELb1ELb0ELb0ELb0ELb0ELi2ELi4ELi4ELi4ELb0EEENS1_21CollectiveEpilogueBwdISA_SB_SD_Li256ELb1ELb0ELi2EEENS1_25SingleTileBwdLPTSchedulerILb1ELi128ELb0EEEEEEEEEvNT_6ParamsE$_ZN4cute3eso3ESOILb1ELb0EJNS_1CILi0EEEiS3_EEC2ERKS3_RKiS6_) ;  /* 0xfffab74000007944 */ /* 0x002fea0003c3ffff */
[----:B-1----:R-:W2:Y:S01]  /*5db30*/  LDL R3, [R1+0x1688] ;  /* 0x0016880001037983 */ /* 0x002ea20000100800 */
[----:B------:R-:W-:Y:S01]  /*5db40*/  IMAD.MOV.U32 R2, RZ, RZ, R81 ;  /* 0x000000ffff027224 */ /* 0x000fe200078e0051 */
[----:B------:R-:W-:-:S02]  /*5db50*/  MOV R10, 0x5db80 ;  /* 0x0005db80000a7802 */ /* 0x000fc40000000f00 */
[----:B--2---:R-:W-:Y:S02]  /*5db60*/  SHF.L.U32 R3, R3, 0x5, RZ ;  /* 0x0000000503037819 */ /* 0x004fe400000006ff */
[----:B------:R-:W-:Y:S05]  /*5db70*/  CALL.REL.NOINC `($_ZN7cutlass13device_kernelIN5flash19enable_sm80_to_sm89INS1_16FlashAttnBwdSm80INS1_25CollectiveMainloopBwdSm80ILi2ELi2EN4cute5tupleIJNS5_1CILi128EEES8_NS7_ILi64EEEEEENS_10bfloat16_tEfNS_4arch4Sm80ELb1ELb0ELb1ELb1ELb0ELb0ELb0ELb0ELi2ELi4ELi4ELi4ELb0EEENS1_21CollectiveEpilogueBwdISA_SB_SD_Li256ELb1ELb0ELi2EEENS1_25SingleTileBwdLPTSchedulerILb1ELi128ELb0EEEEEEEEEvNT_6ParamsE$_ZN4cute5tupleIJiEEC2ERKi) ;  /* 0xfffaec7000007944 */ /* 0x000fea0003c3ffff */
[----:B------:R1:W5:Y:S01]  /*5db80*/  LDL R3, [R1+0x1688] ;  /* 0x0016880001037983 */ /* 0x0003620000100800 */
        /* <DEDUP_REMOVED lines=43> */
[----:B------:R-:W-:Y:S01]  /*5de40*/  IMAD.MOV.U32 R80, RZ, RZ, 0x1 ;  /* 0x00000001ff507424 */ /* 0x000fe200078e00ff */
        /* <DEDUP_REMOVED lines=209> */
[----:B------:R-:W-:Y:S01]  /*5eb60*/  IMAD.MOV.U32 R79, RZ, RZ, R17 ;  /* 0x000000ffff4f7224 */ /* 0x000fe200078e0011 */
[----:B------:R-:W-:Y:S02]  /*5eb70*/  MOV R80, 0x3 ;  /* 0x0000000300507802 */ /* 0x000fe40000000f00 */
        /* <DEDUP_REMOVED lines=54> */
[----:B-1---5:R-:W-:Y:S05]  /*5eee0*/  CALL.REL.NOINC `($_ZN7cutlass13device_kernelIN5flash19enable_sm80_to_sm89INS1_16FlashAttnBwdSm80INS1_25CollectiveMainloopBwdSm80ILi2ELi2EN4cute5tupleIJNS5_1CILi128EEES8_NS7_ILi64EEEEEENS_10bfloat16_tEfNS_4arch4Sm80ELb1ELb0ELb1ELb1ELb0ELb0ELb0ELb0ELi2ELi4ELi4ELi4ELb0EEENS1_21CollectiveEpilogueBwdISA_SB_SD_Li256ELb1ELb0ELi2EEENS1_25SingleTileBwdLPTSchedulerILb1ELi128ELb0EEEEEEEEEvNT_6ParamsE$_ZN4cute3eso3ESOILb1ELb0EJNS_10UnderscoreES2_iEEC2ERKS2_S5_RKi) ;  /* 0xfffa9ee000007944 */ /* 0x022fea0003c3ffff */
[----:B-1----:R-:W2:Y:S01]  /*5eef0*/  LDL R3, [R1+0x1688] ;  /* 0x0016880001037983 */ /* 0x002ea20000100800 */
[----:B------:R-:W-:-:S02]  /*5ef00*/  MOV R6, 0x5ef30 ;  /* 0x0005ef3000067802 */ /* 0x000fc40000000f00 */
[----:B--2---:R-:W-:Y:S02]  /*5ef10*/  SHF.L.U32 R3, R3, 0x7, RZ ;  /* 0x0000000703037819 */ /* 0x004fe400000006ff */
[----:B------:R-:W-:Y:S05]  /*5ef20*/  CALL.REL.NOINC `($_ZN7cutlass13device_kernelIN5flash19enable_sm80_to_sm89INS1_16FlashAttnBwdSm80INS1_25CollectiveMainloopBwdSm80ILi2ELi2EN4cute5tupleIJNS5_1CILi128EEES8_NS7_ILi64EEEEEENS_10bfloat16_tEfNS_4arch4Sm80ELb1ELb0ELb1ELb1ELb0ELb0ELb0ELb0ELi2ELi4ELi4ELi4ELb0EEENS1_21CollectiveEpilogueBwdISA_SB_SD_Li256ELb1ELb0ELi2EEENS1_25SingleTileBwdLPTSchedulerILb1ELi128ELb0EEEEEEEEEvNT_6ParamsE$_ZN4cute3eso3ESOILb1ELb0EJNS_6LayoutINS_5tupleIJNS3_IJNS_1CILi4EEENS4_ILi1EEEEEES6_EEENS3_IJNS3_IJS6_NS4_ILi0EEEEEES9_EEEEEiEEC2ERKSC_RKi) ;  /* 0xfffac63000007944 */ /* 0x000fea0003c3ffff */
[----:B------:R-:W-:Y:S01]  /*5ef30*/  ULDC.64 UR8, c[0x0][0x118] ;  /* 0x0000460000087ab9 */ /* 0x000fe20000000a00 */
[----:B-1----:R-:W2:Y:S04]  /*5ef40*/  LDL R2, [R1+0x1688] ;  /* 0x0016880001027983 */ /* 0x002ea80000100800 */
[----:B------:R-:W2:Y:S01]  /*5ef50*/  LD.E.64 R4, [R10.64+0x8] ;  /* 0x000008080a047980 */ /* 0x000ea2000c101b00 */
[----:B------:R-:W-:Y:S01]  /*5ef60*/  MOV R8, 0x5efa0 ;  /* 0x0005efa000087802 */ /* 0x000fe20000000f00 */
[----:B--2---:R-:W-:Y:S01]  /*5ef70*/  IMAD.WIDE R4, R2, 0x4, R4 ;  /* 0x0000000402047825 */ /* 0x004fe200078e0204 */
[----:B------:R-:W-:-:S03]  /*5ef80*/  MOV R2, R81 ;  /* 0x0000005100027202 */ /* 0x000fc60000000f00 */
[----:B------:R-:W-:Y:S05]  /*5ef90*/  CALL.REL.NOINC `($_ZN7cutlass13device_kernelIN5flash19enable_sm80_to_sm89INS1_16FlashAttnBwdSm80INS1_25CollectiveMainloopBwdSm80ILi2ELi2EN4cute5tupleIJNS5_1CILi128EEES8_NS7_ILi64EEEEEENS_10bfloat16_tEfNS_4arch4Sm80ELb1ELb0ELb1ELb1ELb0ELb0ELb0ELb0ELi2ELi4ELi4ELi4ELb0EEENS1_21CollectiveEpilogueBwdISA_SB_SD_Li256ELb1ELb0ELi2EEENS1_25SingleTileBwdLPTSchedulerILb1ELi128ELb0EEEEEEEEEvNT_6ParamsE$_ZN4cute8gmem_ptrIPKfECI1NS_12iter_adaptorIS2_S3_EEES2_) ;  /* 0xfffad9b000007944 */ /* 0x000fea0003c3ffff */
[----:B-1----:R1:W5:Y:S01]  /*5efa0*/  LDL.64 R2, [R1+0x1688] ;  /* 0x0016880001027983 */ /* 0x0023620000100a00 */
[----:B------:R-:W-:-:S03]  /*5efb0*/  MOV R6, 0x5efd0 ;  /* 0x0005efd000067802 */ /* 0x000fc60000000f00 */
[----:B-1---5:R-:W-:Y:S05]  /*5efc0*/  CALL.REL.NOINC `($_ZN7cutlass13device_kernelIN5flash19enable_sm80_to_sm89INS1_16FlashAttnBwdSm80INS1_25CollectiveMainloopBwdSm80ILi2ELi2EN4cute5tupleIJNS5_1CILi128EEES8_NS7_ILi64EEEEEENS_10bfloat16_tEfNS_4arch4Sm80ELb1ELb0ELb1ELb1ELb0ELb0ELb0ELb0ELi2ELi4ELi4ELi4ELb0EEENS1_21CollectiveEpilogueBwdISA_SB_SD_Li256ELb1ELb0ELi2EEENS1_25SingleTileBwdLPTSchedulerILb1ELi128ELb0EEEEEEEEEvNT_6ParamsE$_ZN4cute3eso3ESOILb1ELb0EJNS_6LayoutINS_5tupleIJNS3_IJNS_1CILi4EEENS4_ILi1EEEEEES6_EEENS3_IJNS3_IJS6_NS4_ILi0EEEEEES9_EEEEENS_10ViewEngineINS_8gmem_ptrIPKfEEEEEEC2ERKSC_RKSI_) ;  /* 0xfffac51000007944 */ /* 0x022fea0003c3ffff */
[----:B------:R-:W-:Y:S01]  /*5efd0*/  ULDC.64 UR8, c[0x0][0x118] ;  /* 0x0000460000087ab9 */ /* 0x000fe20000000a00 */
[----:B-1----:R1:W5:Y:S04]  /*5efe0*/  LDL.64 R4, [R1+0x1688] ;  /* 0x0016880001047983 */ /* 0x0023680000100a00 */
[----:B------:R1:W5:Y:S01]  /*5eff0*/  LD.E.64 R10, [R84.64+0x40] ;  /* 0x00004008540a7980 */ /* 0x000362000c101b00 */
[----:B------:R-:W-:-:S02]  /*5f000*/  MOV R3, R15 ;  /* 0x0000000f00037202 */ /* 0x000fc40000000f00 */
[----:B------:R-:W-:Y:S02]  /*5f010*/  MOV R8, 0x5f030 ;  /* 0x0005f03000087802 */ /* 0x000fe40000000f00 */
[----:B-1---5:R-:W-:Y:S05]  /*5f020*/  CALL.REL.NOINC `($_ZN7cutlass13device_kernelIN5flash19enable_sm80_to_sm89INS1_16FlashAttnBwdSm80INS1_25CollectiveMainloopBwdSm80ILi2ELi2EN4cute5tupleIJNS5_1CILi128EEES8_NS7_ILi64EEEEEENS_10bfloat16_tEfNS_4arch4Sm80ELb1ELb0ELb1ELb1ELb0ELb0ELb0ELb0ELi2ELi4ELi4ELi4ELb0EEENS1_21CollectiveEpilogueBwdISA_SB_SD_Li256ELb1ELb0ELi2EEENS1_25SingleTileBwdLPTSchedulerILb1ELi128ELb0EEEEEEEEEvNT_6ParamsE$_ZN4cute3eso3ESOILb1ELb0EJNS_10UnderscoreES2_iEEC2ERKS2_S5_RKi) ;  /* 0xfffa9da000007944 */ /* 0x022fea0003c3ffff */
[----:B-1----:R-:W2:Y:S01]  /*5f030*/  LDL R3, [R1+0x1688] ;  /* 0x0016880001037983 */ /* 0x002ea20000100800 */
[----:B------:R-:W-:Y:S02]  /*5f040*/  MOV R6, 0x5f070 ;  /* 0x0005f07000067802 */ /* 0x000fe40000000f00 */
[----:B--2---:R-:W-:Y:S02]  /*5f050*/  SHF.L.U32 R3, R3, 0x7, RZ ;  /* 0x0000000703037819 */ /* 0x004fe400000006ff */
[----:B------:R-:W-:Y:S05]  /*5f060*/  CALL.REL.NOINC `($_ZN7cutlass13device_kernelIN5flash19enable_sm80_to_sm89INS1_16FlashAttnBwdSm80INS1_25CollectiveMainloopBwdSm80ILi2ELi2EN4cute5tupleIJNS5_1CILi128EEES8_NS7_ILi64EEEEEENS_10bfloat16_tEfNS_4arch4Sm80ELb1ELb0ELb1ELb1ELb0ELb0ELb0ELb0ELi2ELi4ELi4ELi4ELb0EEENS1_21CollectiveEpilogueBwdISA_SB_SD_Li256ELb1ELb0ELi2EEENS1_25SingleTileBwdLPTSchedulerILb1ELi128ELb0EEEEEEEEEvNT_6ParamsE$_ZN4cute3eso3ESOILb1ELb0EJNS_6LayoutINS_5tupleIJNS3_IJNS_1CILi4EEENS4_ILi1EEEEEES6_EEENS3_IJNS3_IJS6_NS4_ILi0EEEEEES9_EEEEEiEEC2ERKSC_RKi) ;  /* 0xfffac4f000007944 */ /* 0x000fea0003c3ffff */
[----:B------:R-:W-:Y:S01]  /*5f070*/  ULDC.64 UR8, c[0x0][0x118] ;  /* 0x0000460000087ab9 */ /* 0x000fe20000000a00 */
[----:B-1----:R-:W2:Y:S04]  /*5f080*/  LDL R2, [R1+0x1688] ;  /* 0x0016880001027983 */ /* 0x002ea80000100800 */
[----:B------:R-:W2:Y:S01]  /*5f090*/  LD.E.64 R10, [R10.64] ;  /* 0x000000080a0a7980 */ /* 0x000ea2000c101b00 */
[----:B------:R-:W-:Y:S02]  /*5f0a0*/  MOV R6, R81 ;  /* 0x0000005100067202 */ /* 0x000fe40000000f00 */
[----:B------:R-:W-:Y:S01]  /*5f0b0*/  MOV R8, 0x5f0e0 ;  /* 0x0005f0e000087802 */ /* 0x000fe20000000f00 */
[----:B--2---:R-:W-:-:S04]  /*5f0c0*/  IMAD.WIDE R2, R2, 0x4, R10 ;  /* 0x0000000402027825 */ /* 0x004fc800078e020a */
[----:B------:R-:W-:Y:S05]  /*5f0d0*/  CALL.REL.NOINC `($_ZN7cutlass13device_kernelIN5flash19enable_sm80_to_sm89INS1_16FlashAttnBwdSm80INS1_25CollectiveMainloopBwdSm80ILi2ELi2EN4cute5tupleIJNS5_1CILi128EEES8_NS7_ILi64EEEEEENS_10bfloat16_tEfNS_4arch4Sm80ELb1ELb0ELb1ELb1ELb0ELb0ELb0ELb0ELi2ELi4ELi4ELi4ELb0EEENS1_21CollectiveEpilogueBwdISA_SB_SD_Li256ELb1ELb0ELi2EEENS1_25SingleTileBwdLPTSchedulerILb1ELi128ELb0EEEEEEEEEvNT_6ParamsE$_ZN4cute8smem_ptrIPfECI1NS_12iter_adaptorIS1_S2_EEES1_) ;  /* 0xfffad97000007944 */ /* 0x000fea0003c3ffff */
[----:B-1----:R1:W5:Y:S01]  /*5f0e0*/  LDL.64 R2, [R1+0x1688] ;  /* 0x0016880001027983 */ /* 0x0023620000100a00 */
[----:B------:R-:W-:-:S03]  /*5f0f0*/  MOV R8, 0x5f110 ;  /* 0x0005f11000087802 */ /* 0x000fc60000000f00 */
[----:B-1---5:R-:W-:Y:S05]  /*5f100*/  CALL.REL.NOINC `($_ZN7cutlass13device_kernelIN5flash19enable_sm80_to_sm89INS1_16FlashAttnBwdSm80INS1_25CollectiveMainloopBwdSm80ILi2ELi2EN4cute5tupleIJNS5_1CILi128EEES8_NS7_ILi64EEEEEENS_10bfloat16_tEfNS_4arch4Sm80ELb1ELb0ELb1ELb1ELb0ELb0ELb0ELb0ELi2ELi4ELi4ELi4ELb0EEENS1_21CollectiveEpilogueBwdISA_SB_SD_Li256ELb1ELb0ELi2EEENS1_25SingleTileBwdLPTSchedulerILb1ELi128ELb0EEEEEEEEEvNT_6ParamsE$_ZN4cute3eso3ESOILb1ELb0EJNS_6LayoutINS_5tupleIJNS3_IJNS_1CILi4EEENS4_ILi1EEEEEES6_EEENS3_IJNS3_IJS6_NS4_ILi0EEEEEES9_EEEEENS_10ViewEngineINS_8smem_ptrIPfEEEEEEC2ERKSC_RKSH_) ;  /* 0xfffac41000007944 */ /* 0x022fea0003c3ffff */
[----:B------:R-:W-:Y:S01]  /*5f110*/  ULDC.64 UR8, c[0x0][0x118] ;  /* 0x0000460000087ab9 */ /* 0x000fe20000000a00 */
[----:B-1----:R1:W5:Y:S04]  /*5f120*/  LDL.64 R6, [R1+0x1688] ;  /* 0x0016880001067983 */ /* 0x0023680000100a00 */
[----:B------:R1:W5:Y:S01]  /*5f130*/  LD.E.64 R10, [R84.64+0x48] ;  /* 0x00004808540a7980 */ /* 0x000362000c101b00 */
[----:B------:R-:W-:-:S02]  /*5f140*/  MOV R3, RZ ;  /* 0x000000ff00037202 */ /* 0x000fc40000000f00 */
[----:B------:R-:W-:Y:S02]  /*5f150*/  MOV R8, 0x5f170 ;  /* 0x0005f17000087802 */ /* 0x000fe40000000f00 */
[----:B-1---5:R-:W-:Y:S05]  /*5f160*/  CALL.REL.NOINC `($_ZN7cutlass13device_kernelIN5flash19enable_sm80_to_sm89INS1_16FlashAttnBwdSm80INS1_25CollectiveMainloopBwdSm80ILi2ELi2EN4cute5tupleIJNS5_1CILi128EEES8_NS7_ILi64EEEEEENS_10bfloat16_tEfNS_4arch4Sm80ELb1ELb0ELb1ELb1ELb0ELb0ELb0ELb0ELi2ELi4ELi4ELi4ELb0EEENS1_21CollectiveEpilogueBwdISA_SB_SD_Li256ELb1ELb0ELi2EEENS1_25SingleTileBwdLPTSchedulerILb1ELi128ELb0EEEEEEEEEvNT_6ParamsE$_ZN4cute3eso3ESOILb1ELb0EJNS_1CILi0EEEiEEC2ERKS3_RKi) ;  /* 0xfffaa0c000007944 */ /* 0x022fea0003c3ffff */
[----:B------:R-:W-:Y:S02]  /*5f170*/  ULDC.64 UR8, c[0x0][0x118] ;  /* 0x0000460000087ab9 */ /* 0x000fe40000000a00 */
[----:B-1----:R1:W5:Y:S01]  /*5f180*/  LD.E R3, [R10.64] ;  /* 0x000000080a037980 */ /* 0x002362000c101900 */
[----:B------:R-:W-:-:S03]  /*5f190*/  MOV R16, 0x5f1b0 ;  /* 0x0005f1b000107802 */ /* 0x000fc60000000f00 */
[----:B-1---5:R-:W-:Y:S05]  /*5f1a0*/  CALL.REL.NOINC `($_ZN7cutlass13device_kernelIN5flash19enable_sm80_to_sm89INS1_16FlashAttnBwdSm80INS1_25CollectiveMainloopBwdSm80ILi2ELi2EN4cute5tupleIJNS5_1CILi128EEES8_NS7_ILi64EEEEEENS_10bfloat16_tEfNS_4arch4Sm80ELb1ELb0ELb1ELb1ELb0ELb0ELb0ELb0ELi2ELi4ELi4ELi4ELb0EEENS1_21CollectiveEpilogueBwdISA_SB_SD_Li256ELb1ELb0ELi2EEENS1_25SingleTileBwdLPTSchedulerILb1ELi128ELb0EEEEEEEEEvNT_6ParamsE$_ZZN4cuteplIJiEJNS_1CILi0EEEEEEDaRKNS_15ArithmeticTupleIJDpT_EEERKNS3_IJDpT0_EEEENKUlDpRKT_E_clIJiEEEDaSH_) ;  /* 0xfffb284000007944 */ /* 0x022fea0003c3ffff */
[----:B-----5:R-:W-:Y:S02]  /*5f1b0*/  ISETP.GT.AND P0, PT, R2, 0x7f, PT ;  /* 0x0000007f0200780c */ /* 0x020fe40003f04270 */
[----:B------:R-:W-:-:S11]  /*5f1c0*/  MOV R15, 0x0 ;  /* 0x00000000000f7802 */ /* 0x000fd60000000f00 */
[----:B------:R-:W-:Y:S05]  /*5f1d0*/  @P0 RET.REL.NODEC R14 `(_ZN7cutlass13device_kernelIN5flash19enable_sm80_to_sm89INS1_16FlashAttnBwdSm80INS1_25CollectiveMainloopBwdSm80ILi2ELi2EN4cute5tupleIJNS5_1CILi128EEES8_NS7_ILi64EEEEEENS_10bfloat16_tEfNS_4arch4Sm80ELb1ELb0ELb1ELb1ELb0ELb0ELb0ELb0ELi2ELi4ELi4ELi4ELb0EEENS1_21CollectiveEpilogueBwdISA_SB_SD_Li256ELb1ELb0ELi2EEENS1_25SingleTileBwdLPTSchedulerILb1ELi128ELb0EEEEEEEEEvNT_6ParamsE) ;  /* 0xfffa0e200e000950 */ /* 0x000fea0003c3ffff */
[----:B------:R-:W-:Y:S02]  /*5f1e0*/  ULDC.64 UR8, c[0x0][0x118] ;  /* 0x0000460000087ab9 */ /* 0x000fe40000000a00 */
[----:B------:R-:W5:Y:S01]  /*5f1f0*/  LD.E.64 R84, [R84.64+0x50] ;  /* 0x0000500854547980 */ /* 0x000f62000c101b00 */
[----:B------:R-:W-:Y:S01]  /*5f200*/  IMAD.MOV.U32 R2, RZ, RZ, R13 ;  /* 0x000000ffff027224 */ /* 0x000fe200078e000d */
[----:B------:R-:W-:Y:S02]  /*5f210*/  MOV R3, RZ ;  /* 0x000000ff00037202 */ /* 0x000fe40000000f00 */
[----:B------:R-:W-:Y:S02]  /*5f220*/  MOV R10, 0x5f240 ;  /* 0x0005f240000a7802 */ /* 0x000fe40000000f00 */
[----:B-1---5:R-:W-:Y:S05]  /*5f230*/  CALL.REL.NOINC `($_ZN7cutlass13device_kernelIN5flash19enable_sm80_to_sm89INS1_16FlashAttnBwdSm80INS1_25CollectiveMainloopBwdSm80ILi2ELi2EN4cute5tupleIJNS5_1CILi128EEES8_NS7_ILi64EEEEEENS_10bfloat16_tEfNS_4arch4Sm80ELb1ELb0ELb1ELb1ELb0ELb0ELb0ELb0ELi2ELi4ELi4ELi4ELb0EEENS1_21CollectiveEpilogueBwdISA_SB_SD_Li256ELb1ELb0ELi2EEENS1_25SingleTileBwdLPTSchedulerILb1ELi128ELb0EEEEEEEEEvNT_6ParamsE$_ZN4cute3eso3ESOILb1ELb0EJNS_10UnderscoreEiEEC2ERKS2_RKi) ;  /* 0xfffa9bd000007944 */ /* 0x022fea0003c3ffff */
[----:B-1----:R-:W-:Y:S02]  /*5f240*/  MOV R2, R13 ;  /* 0x0000000d00027202 */ /* 0x002fe40000000f00 */
[----:B------:R-:W-:Y:S02]  /*5f250*/  MOV R8, 0x5f270 ;  /* 0x0005f27000087802 */ /* 0x000fe40000000f00 */
[----:B------:R-:W-:Y:S05]  /*5f260*/  CALL.REL.NOINC `($_ZN7cutlass13device_kernelIN5flash19enable_sm80_to_sm89INS1_16FlashAttnBwdSm80INS1_25CollectiveMainloopBwdSm80ILi2ELi2EN4cute5tupleIJNS5_1CILi128EEES8_NS7_ILi64EEEEEENS_10bfloat16_tEfNS_4arch4Sm80ELb1ELb0ELb1ELb1ELb0ELb0ELb0ELb0ELi2ELi4ELi4ELi4ELb0EEENS1_21CollectiveEpilogueBwdISA_SB_SD_Li256ELb1ELb0ELi2EEENS1_25SingleTileBwdLPTSchedulerILb1ELi128ELb0EEEEEEEEEvNT_6ParamsE$_ZN4cute8gmem_ptrIPKfECI1NS_12iter_adaptorIS2_S3_EEES2_) ;  /* 0xfffad6e000007944 */ /* 0x000fea0003c3ffff */
[----:B-1----:R1:W5:Y:S01]  /*5f270*/  LDL.64 R2, [R1+0x1680] ;  /* 0x0016800001027983 */ /* 0x0023620000100a00 */
[----:B------:R-:W-:-:S03]  /*5f280*/  MOV R8, 0x5f2a0 ;  /* 0x0005f2a000087802 */ /* 0x000fc60000000f00 */
[----:B-1---5:R-:W-:Y:S05]  /*5f290*/  CALL.REL.NOINC `($_ZN7cutlass13device_kernelIN5flash19enable_sm80_to_sm89INS1_16FlashAttnBwdSm80INS1_25CollectiveMainloopBwdSm80ILi2ELi2EN4cute5tupleIJNS5_1CILi128EEES8_NS7_ILi64EEEEEENS_10bfloat16_tEfNS_4arch4Sm80ELb1ELb0ELb1ELb1ELb0ELb0ELb0ELb0ELi2ELi4ELi4ELi4ELb0EEENS1_21CollectiveEpilogueBwdISA_SB_SD_Li256ELb1ELb0ELi2EEENS1_25SingleTileBwdLPTSchedulerILb1ELi128ELb0EEEEEEEEEvNT_6ParamsE$_ZN4cute3eso3ESOILb1ELb0EJNS_6LayoutINS_5tupleIJNS3_IJNS_1CILi4EEENS4_ILi1EEEEEEEEENS3_IJNS3_IJS6_NS4_ILi0EEEEEEEEEEENS_10ViewEngineINS_8gmem_ptrIPKfEEEEEEC2ERKSC_RKSI_) ;  /* 0xfffac18000007944 */ /* 0x022fea0003c3ffff */
[----:B-1----:R1:W5:Y:S01]  /*5f2a0*/  LDL.64 R4, [R1+0x1680] ;  /* 0x0016800001047983 */ /* 0x0023620000100a00 */
[----:B------:R-:W-:Y:S01]  /*5f2b0*/  IMAD.MOV.U32 R2, RZ, RZ, R13 ;  /* 0x000000ffff027224 */ /* 0x000fe200078e000d */
[----:B------:R-:W-:-:S02]  /*5f2c0*/  MOV R3, RZ ;  /* 0x000000ff00037202 */ /* 0x000fc40000000f00 */
[----:B------:R-:W-:Y:S02]  /*5f2d0*/  MOV R10, 0x5f2f0 ;  /* 0x0005f2f0000a7802 */ /* 0x000fe40000000f00 */
[----:B-1---5:R-:W-:Y:S05]  /*5f2e0*/  CALL.REL.NOINC `($_ZN7cutlass13device_kernelIN5flash19enable_sm80_to_sm89INS1_16FlashAttnBwdSm80INS1_25CollectiveMainloopBwdSm80ILi2ELi2EN4cute5tupleIJNS5_1CILi128EEES8_NS7_ILi64EEEEEENS_10bfloat16_tEfNS_4arch4Sm80ELb1ELb0ELb1ELb1ELb0ELb0ELb0ELb0ELi2ELi4ELi4ELi4ELb0EEENS1_21CollectiveEpilogueBwdISA_SB_SD_Li256ELb1ELb0ELi2EEENS1_25SingleTileBwdLPTSchedulerILb1ELi128ELb0EEEEEEEEEvNT_6ParamsE$_ZN4cute3eso3ESOILb1ELb0EJNS_10UnderscoreEiEEC2ERKS2_RKi) ;  /* 0xfffa9b2000007944 */ /* 0x022fea0003c3ffff */
[----:B-1----:R-:W-:Y:S01]  /*5f2f0*/  IMAD.MOV.U32 R2, RZ, RZ, R6 ;  /* 0x000000ffff027224 */ /* 0x002fe200078e0006 */
[----:B------:R-:W-:Y:S01]  /*5f300*/  MOV R3, R7 ;  /* 0x0000000700037202 */ /* 0x000fe20000000f00 */
[----:B------:R-:W-:Y:S01]  /*5f310*/  IMAD.MOV.U32 R6, RZ, RZ, R13 ;  /* 0x000000ffff067224 */ /* 0x000fe200078e000d */
[----:B------:R-:W-:Y:S02]  /*5f320*/  MOV R8, 0x5f340 ;  /* 0x0005f34000087802 */ /* 0x000fe40000000f00 */
[----:B------:R-:W-:Y:S05]  /*5f330*/  CALL.REL.NOINC `($_ZN7cutlass13device_kernelIN5flash19enable_sm80_to_sm89INS1_16FlashAttnBwdSm80INS1_25CollectiveMainloopBwdSm80ILi2ELi2EN4cute5tupleIJNS5_1CILi128EEES8_NS7_ILi64EEEEEENS_10bfloat16_tEfNS_4arch4Sm80ELb1ELb0ELb1ELb1ELb0ELb0ELb0ELb0ELi2ELi4ELi4ELi4ELb0EEENS1_21CollectiveEpilogueBwdISA_SB_SD_Li256ELb1ELb0ELi2EEENS1_25SingleTileBwdLPTSchedulerILb1ELi128ELb0EEEEEEEEEvNT_6ParamsE$_ZN4cute8smem_ptrIPfECI1NS_12iter_adaptorIS1_S2_EEES1_) ;  /* 0xfffad71000007944 */ /* 0x000fea0003c3ffff */
[----:B-1----:R1:W5:Y:S01]  /*5f340*/  LDL.64 R2, [R1+0x1680] ;  /* 0x0016800001027983 */ /* 0x0023620000100a00 */
[----:B------:R-:W-:-:S03]  /*5f350*/  MOV R8, 0x5f370 ;  /* 0x0005f37000087802 */ /* 0x000fc60000000f00 */
[----:B-1---5:R-:W-:Y:S05]  /*5f360*/  CALL.REL.NOINC `($_ZN7cutlass13device_kernelIN5flash19enable_sm80_to_sm89INS1_16FlashAttnBwdSm80INS1_25CollectiveMainloopBwdSm80ILi2ELi2EN4cute5tupleIJNS5_1CILi128EEES8_NS7_ILi64EEEEEENS_10bfloat16_tEfNS_4arch4Sm80ELb1ELb0ELb1ELb1ELb0ELb0ELb0ELb0ELi2ELi4ELi4ELi4ELb0EEENS1_21CollectiveEpilogueBwdISA_SB_SD_Li256ELb1ELb0ELi2EEENS1_25SingleTileBwdLPTSchedulerILb1ELi128ELb0EEEEEEEEEvNT_6ParamsE$_ZN4cute3eso3ESOILb1ELb0EJNS_6LayoutINS_5tupleIJNS3_IJNS_1CILi4EEENS4_ILi1EEEEEEEEENS3_IJNS3_IJS6_NS4_ILi0EEEEEEEEEEENS_10ViewEngineINS_8smem_ptrIPfEEEEEEC2ERKSC_RKSH_) ;  /* 0xfffac0f000007944 */ /* 0x022fea0003c3ffff */
[----:B-1----:R1:W5:Y:S01]  /*5f370*/  LDL.64 R6, [R1+0x1680] ;  /* 0x0016800001067983 */ /* 0x0023620000100a00 */
[----:B------:R-:W-:Y:S02]  /*5f380*/  MOV R2, R81 ;  /* 0x0000005100027202 */ /* 0x000fe40000000f00 */
[----:B------:R-:W-:Y:S02]  /*5f390*/  MOV R8, 0x5f3b0 ;  /* 0x0005f3b000087802 */ /* 0x000fe40000000f00 */
[----:B-1---5:R-:W-:Y:S05]  /*5f3a0*/  CALL.REL.NOINC `($_ZN7cutlass13device_kernelIN5flash19enable_sm80_to_sm89INS1_16FlashAttnBwdSm80INS1_25CollectiveMainloopBwdSm80ILi2ELi2EN4cute5tupleIJNS5_1CILi128EEES8_NS7_ILi64EEEEEENS_10bfloat16_tEfNS_4arch4Sm80ELb1ELb0ELb1ELb1ELb0ELb0ELb0ELb0ELi2ELi4ELi4ELi4ELb0EEENS1_21CollectiveEpilogueBwdISA_SB_SD_Li256ELb1ELb0ELi2EEENS1_25SingleTileBwdLPTSchedulerILb1ELi128ELb0EEEEEEEEEvNT_6ParamsE$_ZN4cute8gmem_ptrIPKfECI1NS_12iter_adaptorIS2_S3_EEES2_) ;  /* 0xfffad5a000007944 */ /* 0x022fea0003c3ffff */
[----:B-1----:R1:W5:Y:S01]  /*5f3b0*/  LDL.64 R2, [R1+0x1688] ;  /* 0x0016880001027983 */ /* 0x0023620000100a00 */
[----:B------:R-:W-:-:S03]  /*5f3c0*/  MOV R8, 0x5f3e0 ;  /* 0x0005f3e000087802 */ /* 0x000fc60000000f00 */
[----:B-1---5:R-:W-:Y:S05]  /*5f3d0*/  CALL.REL.NOINC `($_ZN7cutlass13device_kernelIN5flash19enable_sm80_to_sm89INS1_16FlashAttnBwdSm80INS1_25CollectiveMainloopBwdSm80ILi2ELi2EN4cute5tupleIJNS5_1CILi128EEES8_NS7_ILi64EEEEEENS_10bfloat16_tEfNS_4arch4Sm80ELb1ELb0ELb1ELb1ELb0ELb0ELb0ELb0ELi2ELi4ELi4ELi4ELb0EEENS1_21CollectiveEpilogueBwdISA_SB_SD_Li256ELb1ELb0ELi2EEENS1_25SingleTileBwdLPTSchedulerILb1ELi128ELb0EEEEEEEEEvNT_6ParamsE$_ZN4cute8gmem_ptrIPKN7cutlass9uint128_tEECI1NS_12iter_adaptorIS4_S5_EEES4_) ;  /* 0xfffad53000007944 */ /* 0x022fea0003c3ffff */
        /* <DEDUP_REMOVED lines=8> */
[----:B--2--5:R-:W-:Y:S05]  /*5f460*/  CALL.REL.NOINC `($_ZN7cutlass13device_kernelIN5flash19enable_sm80_to_sm89INS1_16FlashAttnBwdSm80INS1_25CollectiveMainloopBwdSm80ILi2ELi2EN4cute5tupleIJNS5_1CILi128EEES8_NS7_ILi64EEEEEENS_10bfloat16_tEfNS_4arch4Sm80ELb1ELb0ELb1ELb1ELb0ELb0ELb0ELb0ELi2ELi4ELi4ELi4ELb0EEENS1_21CollectiveEpilogueBwdISA_SB_SD_Li256ELb1ELb0ELi2EEENS1_25SingleTileBwdLPTSchedulerILb1ELi128ELb0EEEEEEEEEvNT_6ParamsE$_ZN4cute8smem_ptrIPfECI1NS_12iter_adaptorIS1_S2_EEES1_) ;  /* 0xfffad5e000007944 */ /* 0x024fea0003c3ffff */
        /* <DEDUP_REMOVED lines=19> */
[----:B------:R-:W-:Y:S05]  /*5f5a0*/  RET.REL.NODEC R14 `(_ZN7cutlass13device_kernelIN5flash19enable_sm80_to_sm89INS1_16FlashAttnBwdSm80INS1_25CollectiveMainloopBwdSm80ILi2ELi2EN4cute5tupleIJNS5_1CILi128EEES8_NS7_ILi64EEEEEENS_10bfloat16_tEfNS_4arch4Sm80ELb1ELb0ELb1ELb1ELb0ELb0ELb0ELb0ELi2ELi4ELi4ELi4ELb0EEENS1_21CollectiveEpilogueBwdISA_SB_SD_Li256ELb1ELb0ELi2EEENS1_25SingleTileBwdLPTSchedulerILb1ELi128ELb0EEEEEEEEEvNT_6ParamsE) ;  /* 0xfffa0a500e007950 */ /* 0x000fea0003c3ffff */
        .type           $_ZN7cutlass13device_kernelIN5flash19enable_sm80_to_sm89INS1_16FlashAttnBwdSm80INS1_25CollectiveMainloopBwdSm80ILi2ELi2EN4cute5tupleIJNS5_1CILi128EEES8_NS7_ILi64EEEEEENS_10bfloat16_tEfNS_4arch4Sm80ELb1ELb0ELb1ELb1ELb0ELb0ELb0ELb0ELi2ELi4ELi4ELi4ELb0EEENS1_21CollectiveEpilogueBwdISA_SB_SD_Li256ELb1ELb0ELi2EEENS1_25SingleTileBwdLPTSchedulerILb1ELi128ELb0EEEEEEEEEvNT_6ParamsE$_ZZN5flash25CollectiveMainloopBwdSm80ILi2ELi2EN4cute5tupleIJNS1_1CILi128EEES4_NS3_ILi64EEEEEEN7cutlass10bfloat16_tEfNS7_4arch4Sm80ELb1ELb0ELb1ELb1ELb0ELb0ELb0ELb0ELi2ELi4ELi4ELi4ELb0EE3mmaINS_16FlashAttnBwdSm80ISB_NS_21CollectiveEpilogueBwdIS6_S8_SA_Li256ELb1ELb0ELi2EEENS_25SingleTileBwdLPTSchedulerILb1ELi128ELb0EEEE13SharedStorageENS1_6TensorINS1_11ArrayEngineIfLm32EEENS1_6LayoutINS2_IJNS2_IJNS3_ILi2EEESO_EEESO_NS3_ILi4EEEEEENS2_IJNS2_IJNS3_ILi1EEESO_EEESQ_NS3_ILi8EEEEEEEEEEEEbRKNSB_6ParamsERT0_S12_iNS2_IJiiiEEERT_ENKUliiE_clEii,@function
        .size           $_ZN7cutlass13device_kernelIN5flash19enable_sm80_to_sm89INS1_16FlashAttnBwdSm80INS1_25CollectiveMainloopBwdSm80ILi2ELi2EN4cute5tupleIJNS5_1CILi128EEES8_NS7_ILi64EEEEEENS_10bfloat16_tEfNS_4arch4Sm80ELb1ELb0ELb1ELb1ELb0ELb0ELb0ELb0ELi2ELi4ELi4ELi4ELb0EEENS1_21CollectiveEpilogueBwdISA_SB_SD_Li256ELb1ELb0ELi2EEENS1_25SingleTileBwdLPTSchedulerILb1ELi128ELb0EEEEEEEEEvNT_6ParamsE$_ZZN5flash25CollectiveMainloopBwdSm80ILi2ELi2EN4cute5tupleIJNS1_1CILi128EEES4_NS3_ILi64EEEEEEN7cutlass10bfloat16_tEfNS7_4arch4Sm80ELb1ELb0ELb1ELb1ELb0ELb0ELb0ELb0ELi2ELi4ELi4ELi4ELb0EE3mmaINS_16FlashAttnBwdSm80ISB_NS_21CollectiveEpilogueBwdIS6_S8_SA_Li256ELb1ELb0ELi2EEENS_25SingleTileBwdLPTSchedulerILb1ELi128ELb0EEEE13SharedStorageENS1_6TensorINS1_11ArrayEngineIfLm32EEENS1_6LayoutINS2_IJNS2_IJNS3_ILi2EEESO_EEESO_NS3_ILi4EEEEEENS2_IJNS2_IJNS3_ILi1EEESO_EEESQ_NS3_ILi8EEEEEEEEEEEEbRKNSB_6ParamsERT0_S12_iNS2_IJiiiEEERT_ENKUliiE_clEii,($_ZN7cutlass13device_kernelIN5flash19enable_sm80_to_sm89INS1_16FlashAttnBwdSm80INS1_25CollectiveMainloopBwdSm80ILi2ELi2EN4cute5tupleIJNS5_1CILi128EEES8_NS7_ILi64EEEEEENS_10bfloat16_tEfNS_4arch4Sm80ELb1ELb0ELb1ELb1ELb0ELb0ELb0ELb0ELi2ELi4ELi4ELi4ELb0EEENS1_21CollectiveEpilogueBwdISA_SB_SD_Li256ELb1ELb0ELi2EEENS1_25SingleTileBwdLPTSchedulerILb1ELi128ELb0EEEEEEEEEvNT_6ParamsE$_ZZN5flash25CollectiveMainloopBwdSm80ILi2ELi2EN4cute5tupleIJNS1_1CILi128EEES4_NS3_ILi64EEEEEEN7cutlass10bfloat16_tEfNS7_4arch4Sm80ELb1ELb0ELb1ELb1ELb0ELb0ELb0ELb0ELi2ELi4ELi4ELi4ELb0EE3mmaINS_16FlashAttnBwdSm80ISB_NS_21CollectiveEpilogueBwdIS6_S8_SA_Li256ELb1ELb0ELi2EEENS_25SingleTileBwdLPTSchedulerILb1ELi128ELb0EEEE13SharedStorageENS1_6TensorINS1_11ArrayEngineIfLm32EEENS1_6LayoutINS2_IJNS2_IJNS3_ILi2EEESO_EEESO_NS3_ILi4EEEEEENS2_IJNS2_IJNS3_ILi1EEESO_EEESQ_NS3_ILi8EEEEEEEEEEEEbRKNSB_6ParamsERT0_S12_iNS2_IJiiiEEERT_ENKUlvE0_clEv - $_ZN7cutlass13device_kernelIN5flash19enable_sm80_to_sm89INS1_16FlashAttnBwdSm80INS1_25CollectiveMainloopBwdSm80ILi2ELi2EN4cute5tupleIJNS5_1CILi128EEES8_NS7_ILi64EEEEEENS_10bfloat16_tEfNS_4arch4Sm80ELb1ELb0ELb1ELb1ELb0ELb0ELb0ELb0ELi2ELi4ELi4ELi4ELb0EEENS1_21CollectiveEpilogueBwdISA_SB_SD_Li256ELb1ELb0ELi2EEENS1_25SingleTileBwdLPTSchedulerILb1ELi128ELb0EEEEEEEEEvNT_6ParamsE$_ZZN5flash25CollectiveMainloopBwdSm80ILi2ELi2EN4cute5tupleIJNS1_1CILi128EEES4_NS3_ILi64EEEEEEN7cutlass10bfloat16_tEfNS7_4arch4Sm80ELb1ELb0ELb1ELb1ELb0ELb0ELb0ELb0ELi2ELi4ELi4ELi4ELb0EE3mmaINS_16FlashAttnBwdSm80ISB_NS_21CollectiveEpilogueBwdIS6_S8_SA_Li256ELb1ELb0ELi2EEENS_25SingleTileBwdLPTSchedulerILb1ELi128ELb0EEEE13SharedStorageENS1_6TensorINS1_11ArrayEngineIfLm32EEENS1_6LayoutINS2_IJNS2_IJNS3_ILi2EEESO_EEESO_NS3_ILi4EEEEEENS2_IJNS2_IJNS3_ILi1EEESO_EEESQ_NS3_ILi8EEEEEEEEEEEEbRKNSB_6ParamsERT0_S12_iNS2_IJiiiEEERT_ENKUliiE_clEii)
$_ZN7cutlass13device_kernelIN5flash19enable_sm80_to_sm89INS1_16FlashAttnBwdSm80INS1_25CollectiveMainloopBwdSm80ILi2ELi2EN4cute5tupleIJNS5_1CILi128EEES8_NS7_ILi64EEEEEENS_10bfloat16_tEfNS_4arch4Sm80ELb1ELb0ELb1ELb1ELb0ELb0ELb0ELb0ELi2ELi4ELi4ELi4ELb0EEENS1_21CollectiveEpilogueBwdISA_SB_SD_Li256ELb1ELb0ELi2EEENS1_25SingleTileBwdLPTSchedulerILb1ELi128ELb0EEEEEEEEEvNT_6ParamsE$_ZZN5flash25CollectiveMainloopBwdSm80ILi2ELi2EN4cute5tupleIJNS1_1CILi128EEES4_NS3_ILi64EEEEEEN7cutlass10bfloat16_tEfNS7_4arch4Sm80ELb1ELb0ELb1ELb1ELb0ELb0ELb0ELb0ELi2ELi4ELi4ELi4ELb0EE3mmaINS_16FlashAttnBwdSm80ISB_NS_21CollectiveEpilogueBwdIS6_S8_SA_Li256ELb1ELb0ELi2EEENS_25SingleTileBwdLPTSchedulerILb1ELi128ELb0EEEE13SharedStorageENS1_6TensorINS1_11ArrayEngineIfLm32EEENS1_6LayoutINS2_IJNS2_IJNS3_ILi2EEESO_EEESO_NS3_ILi4EEEEEENS2_IJNS2_IJNS3_ILi1EEESO_EEESQ_NS3_ILi8EEEEEEEEEEEEbRKNSB_6ParamsERT0_S12_iNS2_IJiiiEEERT_ENKUliiE_clEii:
        /* <DEDUP_REMOVED lines=62> */
[----:B-1----:R-:W-:Y:S01]  /*5f990*/  IMAD.MOV.U32 R5, RZ, RZ, R3 ;  /* 0x000000ffff057224 */ /* 0x002fe200078e0003 */
[----:B------:R-:W-:Y:S02]  /*5f9a0*/  MOV R82, R49 ;  /* 0x0000003100527202 */ /* 0x000fe40000000f00 */
        /* <DEDUP_REMOVED lines=484> */
[----:B-----5:R-:W-:Y:S01]  /*617f0*/  ISETP.GT.AND P0, PT, R2, 0x7f, PT ;  /* 0x0000007f0200780c */ /* 0x020fe20003f04270 */
[----:B------:R-:W-:Y:S01]  /*61800*/  IMAD.MOV.U32 R2, RZ, RZ, R12 ;  /* 0x000000ffff027224 */ /* 0x000fe200078e000c */
        /* <DEDUP_REMOVED lines=63> */
        .type           $_ZN7cutlass13device_kernelIN5flash19enable_sm80_to_sm89INS1_16FlashAttnBwdSm80INS1_25CollectiveMainloopBwdSm80ILi2ELi2EN4cute5tupleIJNS5_1CILi128EEES8_NS7_ILi64EEEEEENS_10bfloat16_tEfNS_4arch4Sm80ELb1ELb0ELb1ELb1ELb0ELb0ELb0ELb0ELi2ELi4ELi4ELi4ELb0EEENS1_21CollectiveEpilogueBwdISA_SB_SD_Li256ELb1ELb0ELi2EEENS1_25SingleTileBwdLPTSchedulerILb1ELi128ELb0EEEEEEEEEvNT_6ParamsE$_ZZN5flash25CollectiveMainloopBwdSm80ILi2ELi2EN4cute5tupleIJNS1_1CILi128EEES4_NS3_ILi64EEEEEEN7cutlass10bfloat16_tEfNS7_4arch4Sm80ELb1ELb0ELb1ELb1ELb0ELb0ELb0ELb0ELi2ELi4ELi4ELi4ELb0EE3mmaINS_16FlashAttnBwdSm80ISB_NS_21CollectiveEpilogueBwdIS6_S8_SA_Li256ELb1ELb0ELi2EEENS_25SingleTileBwdLPTSchedulerILb1ELi128ELb0EEEE13SharedStorageENS1_6TensorINS1_11ArrayEngineIfLm32EEENS1_6LayoutINS2_IJNS2_IJNS3_ILi2EEESO_EEESO_NS3_ILi4EEEEEENS2_IJNS2_IJNS3_ILi1EEESO_EEESQ_NS3_ILi8EEEEEEEEEEEEbRKNSB_6ParamsERT0_S12_iNS2_IJiiiEEERT_ENKUlvE0_clEv,@function
        .size           $_ZN7cutlass13device_kernelIN5flash19enable_sm80_to_sm89INS1_16FlashAttnBwdSm80INS1_25CollectiveMainloopBwdSm80ILi2ELi2EN4cute5tupleIJNS5_1CILi128EEES8_NS7_ILi64EEEEEENS_10bfloat16_tEfNS_4arch4Sm80ELb1ELb0ELb1ELb1ELb0ELb0ELb0ELb0ELi2ELi4ELi4ELi4ELb0EEENS1_21CollectiveEpilogueBwdISA_SB_SD_Li256ELb1ELb0ELi2EEENS1_25SingleTileBwdLPTSchedulerILb1ELi128ELb0EEEEEEEEEvNT_6ParamsE$_ZZN5flash25CollectiveMainloopBwdSm80ILi2ELi2EN4cute5tupleIJNS1_1CILi128EEES4_NS3_ILi64EEEEEEN7cutlass10bfloat16_tEfNS7_4arch4Sm80ELb1ELb0ELb1ELb1ELb0ELb0ELb0ELb0ELi2ELi4ELi4ELi4ELb0EE3mmaINS_16FlashAttnBwdSm80ISB_NS_21CollectiveEpilogueBwdIS6_S8_SA_Li256ELb1ELb0ELi2EEENS_25SingleTileBwdLPTSchedulerILb1ELi128ELb0EEEE13SharedStorageENS1_6TensorINS1_11ArrayEngineIfLm32EEENS1_6LayoutINS2_IJNS2_IJNS3_ILi2EEESO_EEESO_NS3_ILi4EEEEEENS2_IJNS2_IJNS3_ILi1EEESO_EEESQ_NS3_ILi8EEEEEEEEEEEEbRKNSB_6ParamsERT0_S12_iNS2_IJiiiEEERT_ENKUlvE0_clEv,($_ZN7cutlass13device_kernelIN5flash19enable_sm80_to_sm89INS1_16FlashAttnBwdSm80INS1_25CollectiveMainloopBwdSm80ILi2ELi2EN4cute5tupleIJNS5_1CILi128EEES8_NS7_ILi64EEEEEENS_10bfloat16_tEfNS_4arch4Sm80ELb1ELb0ELb1ELb1ELb0ELb0ELb0ELb0ELi2ELi4ELi4ELi4ELb0EEENS1_21CollectiveEpilogueBwdISA_SB_SD_Li256ELb1ELb0ELi2EEENS1_25SingleTileBwdLPTSchedulerILb1ELi128ELb0EEEEEEEEEvNT_6ParamsE$_ZZN5flash25CollectiveMainloopBwdSm80ILi2ELi2EN4cute5tupleIJNS1_1CILi128EEES4_NS3_ILi64EEEEEEN7cutlass10bfloat16_tEfNS7_4arch4Sm80ELb1ELb0ELb1ELb1ELb0ELb0ELb0ELb0ELi2ELi4ELi4ELi4ELb0EE3mmaINS_16FlashAttnBwdSm80ISB_NS_21CollectiveEpilogueBwdIS6_S8_SA_Li256ELb1ELb0ELi2EEENS_25SingleTileBwdLPTSchedulerILb1ELi128ELb0EEEE13SharedStorageENS1_6TensorINS1_11ArrayEngineIfLm32EEENS1_6LayoutINS2_IJNS2_IJNS3_ILi2EEESO_EEESO_NS3_ILi4EEEEEENS2_IJNS2_IJNS3_ILi1EEESO_EEESQ_NS3_ILi8EEEEEEEEEEEEbRKNSB_6ParamsERT0_S12_iNS2_IJiiiEEERT_ENKUlvE_clEv - $_ZN7cutlass13device_kernelIN5flash19enable_sm80_to_sm89INS1_16FlashAttnBwdSm80INS1_25CollectiveMainloopBwdSm80ILi2ELi2EN4cute5tupleIJNS5_1CILi128EEES8_NS7_ILi64EEEEEENS_10bfloat16_tEfNS_4arch4Sm80ELb1ELb0ELb1ELb1ELb0ELb0ELb0ELb0ELi2ELi4ELi4ELi4ELb0EEENS1_21CollectiveEpilogueBwdISA_SB_SD_Li256ELb1ELb0ELi2EEENS1_25SingleTileBwdLPTSchedulerILb1ELi128ELb0EEEEEEEEEvNT_6ParamsE$_ZZN5flash25CollectiveMainloopBwdSm80ILi2ELi2EN4cute5tupleIJNS1_1CILi128EEES4_NS3_ILi64EEEEEEN7cutlass10bfloat16_tEfNS7_4arch4Sm80ELb1ELb0ELb1ELb1ELb0ELb0ELb0ELb0ELi2ELi4ELi4ELi4ELb0EE3mmaINS_16FlashAttnBwdSm80ISB_NS_21CollectiveEpilogueBwdIS6_S8_SA_Li256ELb1ELb0ELi2EEENS_25SingleTileBwdLPTSchedulerILb1ELi128ELb0EEEE13SharedStorageENS1_6TensorINS1_11ArrayEngineIfLm32EEENS1_6LayoutINS2_IJNS2_IJNS3_ILi2EEESO_EEESO_NS3_ILi4EEEEEENS2_IJNS2_IJNS3_ILi1EEESO_EEESQ_NS3_ILi8EEEEEEEEEEEEbRKNSB_6ParamsERT0_S12_iNS2_IJiiiEEERT_ENKUlvE0_clEv)
$_ZN7cutlass13device_kernelIN5flash19enable_sm80_to_sm89INS1_16FlashAttnBwdSm80INS1_25CollectiveMainloopBwdSm80ILi2ELi2EN4cute5tupleIJNS5_1CILi128EEES8_NS7_ILi64EEEEEENS_10bfloat16_tEfNS_4arch4Sm80ELb1ELb0ELb1ELb1ELb0ELb0ELb0ELb0ELi2ELi4ELi4ELi4ELb0EEENS1_21CollectiveEpilogueBwdISA_SB_SD_Li256ELb1ELb0ELi2EEENS1_25SingleTileBwdLPTSchedulerILb1ELi128ELb0EEEEEEEEEvNT_6ParamsE$_ZZN5flash25CollectiveMainloopBwdSm80ILi2ELi2EN4cute5tupleIJNS1_1CILi128EEES4_NS3_ILi64EEEEEEN7cutlass10bfloat16_tEfNS7_4arch4Sm80ELb1ELb0ELb1ELb1ELb0ELb0ELb0ELb0ELi2ELi4ELi4ELi4ELb0EE3mmaINS_16FlashAttnBwdSm80ISB_NS_21CollectiveEpilogueBwdIS6_S8_SA_Li256ELb1ELb0ELi2EEENS_25SingleTileBwdLPTSchedulerILb1ELi128ELb0EEEE13SharedStorageENS1_6TensorINS1_11ArrayEngineIfLm32EEENS1_6LayoutINS2_IJNS2_IJNS3_ILi2EEESO_EEESO_NS3_ILi4EEEEEENS2_IJNS2_IJNS3_ILi1EEESO_EEESQ_NS3_ILi8EEEEEEEEEEEEbRKNSB_6ParamsERT0_S12_iNS2_IJiiiEEERT_ENKUlvE0_clEv:
        /* <DEDUP_REMOVED lines=14> */
[----:B-1---5:R-:W-:Y:S05]  /*61ce0*/  CALL.REL.NOINC `($_ZN7cutlass13device_kernelIN5flash19enable_sm80_to_sm89INS1_16FlashAttnBwdSm80INS1_25CollectiveMainloopBwdSm80ILi2ELi2EN4cute5tupleIJNS5_1CILi128EEES8_NS7_ILi64EEEEEENS_10bfloat16_tEfNS_4arch4Sm80ELb1ELb0ELb1ELb1ELb0ELb0ELb0ELb0ELi2ELi4ELi4ELi4ELb0EEENS1_21CollectiveEpilogueBwdISA_SB_SD_Li256ELb1ELb0ELi2EEENS1_25SingleTileBwdLPTSchedulerILb1ELi128ELb0EEEEEEEEEvNT_6ParamsE$_ZZN5flash25CollectiveMainloopBwdSm80ILi2ELi2EN4cute5tupleIJNS1_1CILi128EEES4_NS3_ILi64EEEEEEN7cutlass10bfloat16_tEfNS7_4arch4Sm80ELb1ELb0ELb1ELb1ELb0ELb0ELb0ELb0ELi2ELi4ELi4ELi4ELb0EE3mmaINS_16FlashAttnBwdSm80ISB_NS_21CollectiveEpilogueBwdIS6_S8_SA_Li256ELb1ELb0ELi2EEENS_25SingleTileBwdLPTSchedulerILb1ELi128ELb0EEEE13SharedStorageENS1_6TensorINS1_11ArrayEngineIfLm32EEENS1_6LayoutINS2_IJNS2_IJNS3_ILi2EEESO_EEESO_NS3_ILi4EEEEEENS2_IJNS2_IJNS3_ILi1EEESO_EEESQ_NS3_ILi8EEEEEEEEEEEEbRKNSB_6ParamsERT0_S12_iNS2_IJiiiEEERT_ENKUliiE0_clEii) ;  /* 0xffffb2a000007944 */ /* 0x022fea0003c3ffff */
.L_x_2801:
[----:B------:R-:W-:Y:S05]  /*61cf0*/  BSYNC B0 ;  /* 0x0000000000007941 */ /* 0x000fea0003800000 */
.L_x_2800:
[----:B------:R-:W-:Y:S01]  /*61d00*/  MOV R13, 0x0 ;  /* 0x00000000000d7802 */ /* 0x000fe20000000f00 */
[----:B------:R-:W0:Y:S03]  /*61d10*/  LDGDEPBAR ;  /* 0x00000000000079af */ /* 0x000e260000000000 */
[----:B------:R-:W-:Y:S05]  /*61d20*/  RET.REL.NODEC R12 `(_ZN7cutlass13device_kernelIN5flash19enable_sm80_to_sm89INS1_16FlashAttnBwdSm80INS1_25CollectiveMainloopBwdSm80ILi2ELi2EN4cute5tupleIJNS5_1CILi128EEES8_NS7_ILi64EEEEEENS_10bfloat16_tEfNS_4arch4Sm80ELb1ELb0ELb1ELb1ELb0ELb0ELb0ELb0ELi2ELi4ELi4ELi4ELb0EEENS1_21CollectiveEpilogueBwdISA_SB_SD_Li256ELb1ELb0ELi2EEENS1_25SingleTileBwdLPTSchedulerILb1ELi128ELb0EEEEEEEEEvNT_6ParamsE) ;  /* 0xfff9e2d00c007950 */ /* 0x000fea0003c3ffff */
        .type           $_ZN7cutlass13device_kernelIN5flash19enable_sm80_to_sm89INS1_16FlashAttnBwdSm80INS1_25CollectiveMainloopBwdSm80ILi2ELi2EN4cute5tupleIJNS5_1CILi128EEES8_NS7_ILi64EEEEEENS_10bfloat16_tEfNS_4arch4Sm80ELb1ELb0ELb1ELb1ELb0ELb0ELb0ELb0ELi2ELi4ELi4ELi4ELb0EEENS1_21CollectiveEpilogueBwdISA_SB_SD_Li256ELb1ELb0ELi2EEENS1_25SingleTileBwdLPTSchedulerILb1ELi128ELb0EEEEEEEEEvNT_6ParamsE$_ZZN5flash25CollectiveMainloopBwdSm80ILi2ELi2EN4cute5tupleIJNS1_1CILi128EEES4_NS3_ILi64EEEEEEN7cutlass10bfloat16_tEfNS7_4arch4Sm80ELb1ELb0ELb1ELb1ELb0ELb0ELb0ELb0ELi2ELi4ELi4ELi4ELb0EE3mmaINS_16FlashAttnBwdSm80ISB_NS_21CollectiveEpilogueBwdIS6_S8_SA_Li256ELb1ELb0ELi2EEENS_25SingleTileBwdLPTSchedulerILb1ELi128ELb0EEEE13SharedStorageENS1_6TensorINS1_11ArrayEngineIfLm32EEENS1_6LayoutINS2_IJNS2_IJNS3_ILi2EEESO_EEESO_NS3_ILi4EEEEEENS2_IJNS2_IJNS3_ILi1EEESO_EEESQ_NS3_ILi8EEEEEEEEEEEEbRKNSB_6ParamsERT0_S12_iNS2_IJiiiEEERT_ENKUlvE_clEv,@function
        .size           $_ZN7cutlass13device_kernelIN5flash19enable_sm80_to_sm89INS1_16FlashAttnBwdSm80INS1_25CollectiveMainloopBwdSm80ILi2ELi2EN4cute5tupleIJNS5_1CILi128EEES8_NS7_ILi64EEEEEENS_10bfloat16_tEfNS_4arch4Sm80ELb1ELb0ELb1ELb1ELb0ELb0ELb0ELb0ELi2ELi4ELi4ELi4ELb0EEENS1_21CollectiveEpilogueBwdISA_SB_SD_Li256ELb1ELb0ELi2EEENS1_25SingleTileBwdLPTSchedulerILb1ELi128ELb0EEEEEEEEEvNT_6ParamsE$_ZZN5flash25CollectiveMainloopBwdSm80ILi2ELi2EN4cute5tupleIJNS1_1CILi128EEES4_NS3_ILi64EEEEEEN7cutlass10bfloat16_tEfNS7_4arch4Sm80ELb1ELb0ELb1ELb1ELb0ELb0ELb0ELb0ELi2ELi4ELi4ELi4ELb0EE3mmaINS_16FlashAttnBwdSm80ISB_NS_21CollectiveEpilogueBwdIS6_S8_SA_Li256ELb1ELb0ELi2EEENS_25SingleTileBwdLPTSchedulerILb1ELi128ELb0EEEE13SharedStorageENS1_6TensorINS1_11ArrayEngineIfLm32EEENS1_6LayoutINS2_IJNS2_IJNS3_ILi2EEESO_EEESO_NS3_ILi4EEEEEENS2_IJNS2_IJNS3_ILi1EEESO_EEESQ_NS3_ILi8EEEEEEEEEEEEbRKNSB_6ParamsERT0_S12_iNS2_IJiiiEEERT_ENKUlvE_clEv,($_ZN7cutlass13device_kernelIN5flash19enable_sm80_to_sm89INS1_16FlashAttnBwdSm80INS1_25CollectiveMainloopBwdSm80ILi2ELi2EN4cute5tupleIJNS5_1CILi128EEES8_NS7_ILi64EEEEEENS_10bfloat16_tEfNS_4arch4Sm80ELb1ELb0ELb1ELb1ELb0ELb0ELb0ELb0ELi2ELi4ELi4ELi4ELb0EEENS1_21CollectiveEpilogueBwdISA_SB_SD_Li256ELb1ELb0ELi2EEENS1_25SingleTileBwdLPTSchedulerILb1ELi128ELb0EEEEEEEEEvNT_6ParamsE$_ZZZN5flash25CollectiveMainloopBwdSm80ILi2ELi2EN4cute5tupleIJNS1_1CILi128EEES4_NS3_ILi64EEEEEEN7cutlass10bfloat16_tEfNS7_4arch4Sm80ELb1ELb0ELb1ELb1ELb0ELb0ELb0ELb0ELi2ELi4ELi4ELi4ELb0EE3mmaINS_16FlashAttnBwdSm80ISB_NS_21CollectiveEpilogueBwdIS6_S8_SA_Li256ELb1ELb0ELi2EEENS_25SingleTileBwdLPTSchedulerILb1ELi128ELb0EEEE13SharedStorageENS1_6TensorINS1_11ArrayEngineIfLm32EEENS1_6LayoutINS2_IJNS2_IJNS3_ILi2EEESO_EEESO_NS3_ILi4EEEEEENS2_IJNS2_IJNS3_ILi1EEESO_EEESQ_NS3_ILi8EEEEEEEEEEEEbRKNSB_6ParamsERT0_S12_iNS2_IJiiiEEERT_ENKUliT_E_clIZSC_ISJ_SX_EbS10_S12_S12_iS13_S15_EUlRS16_iE_EEDaiS16_ENKUlT_E_clIZSC_ISJ_SX_EbS10_S12_S12_iS13_S15_EUlvE0_EEDaS1B_ - $_ZN7cutlass13device_kernelIN5flash19enable_sm80_to_sm89INS1_16FlashAttnBwdSm80INS1_25CollectiveMainloopBwdSm80ILi2ELi2EN4cute5tupleIJNS5_1CILi128EEES8_NS7_ILi64EEEEEENS_10bfloat16_tEfNS_4arch4Sm80ELb1ELb0ELb1ELb1ELb0ELb0ELb0ELb0ELi2ELi4ELi4ELi4ELb0EEENS1_21CollectiveEpilogueBwdISA_SB_SD_Li256ELb1ELb0ELi2EEENS1_25SingleTileBwdLPTSchedulerILb1ELi128ELb0EEEEEEEEEvNT_6ParamsE$_ZZN5flash25CollectiveMainloopBwdSm80ILi2ELi2EN4cute5tupleIJNS1_1CILi128EEES4_NS3_ILi64EEEEEEN7cutlass10bfloat16_tEfNS7_4arch4Sm80ELb1ELb0ELb1ELb1ELb0ELb0ELb0ELb0ELi2ELi4ELi4ELi4ELb0EE3mmaINS_16FlashAttnBwdSm80ISB_NS_21CollectiveEpilogueBwdIS6_S8_SA_Li256ELb1ELb0ELi2EEENS_25SingleTileBwdLPTSchedulerILb1ELi128ELb0EEEE13SharedStorageENS1_6TensorINS1_11ArrayEngineIfLm32EEENS1_6LayoutINS2_IJNS2_IJNS3_ILi2EEESO_EEESO_NS3_ILi4EEEEEENS2_IJNS2_IJNS3_ILi1EEESO_EEESQ_NS3_ILi8EEEEEEEEEEEEbRKNSB_6ParamsERT0_S12_iNS2_IJiiiEEERT_ENKUlvE_clEv)
$_ZN7cutlass13device_kernelIN5flash19enable_sm80_to_sm89INS1_16FlashAttnBwdSm80INS1_25CollectiveMainloopBwdSm80ILi2ELi2EN4cute5tupleIJNS5_1CILi128EEES8_NS7_ILi64EEEEEENS_10bfloat16_tEfNS_4arch4Sm80ELb1ELb0ELb1ELb1ELb0ELb0ELb0ELb0ELi2ELi4ELi4ELi4ELb0EEENS1_21CollectiveEpilogueBwdISA_SB_SD_Li256ELb1ELb0ELi2EEENS1_25SingleTileBwdLPTSchedulerILb1ELi128ELb0EEEEEEEEEvNT_6ParamsE$_ZZN5flash25CollectiveMainloopBwdSm80ILi2ELi2EN4cute5tupleIJNS1_1CILi128EEES4_NS3_ILi64EEEEEEN7cutlass10bfloat16_tEfNS7_4arch4Sm80ELb1ELb0ELb1ELb1ELb0ELb0ELb0ELb0ELi2ELi4ELi4ELi4ELb0EE3mmaINS_16FlashAttnBwdSm80ISB_NS_21CollectiveEpilogueBwdIS6_S8_SA_Li256ELb1ELb0ELi2EEENS_25SingleTileBwdLPTSchedulerILb1ELi128ELb0EEEE13SharedStorageENS1_6TensorINS1_11ArrayEngineIfLm32EEENS1_6LayoutINS2_IJNS2_IJNS3_ILi2EEESO_EEESO_NS3_ILi4EEEEEENS2_IJNS2_IJNS3_ILi1EEESO_EEESQ_NS3_ILi8EEEEEEEEEEEEbRKNSB_6ParamsERT0_S12_iNS2_IJiiiEEERT_ENKUlvE_clEv:
        /* <DEDUP_REMOVED lines=14> */
[----:B-1---5:R-:W-:Y:S05]  /*61e10*/  CALL.REL.NOINC `($_ZN7cutlass13device_kernelIN5flash19enable_sm80_to_sm89INS1_16FlashAttnBwdSm80INS1_25CollectiveMainloopBwdSm80ILi2ELi2EN4cute5tupleIJNS5_1CILi128EEES8_NS7_ILi64EEEEEENS_10bfloat16_tEfNS_4arch4Sm80ELb1ELb0ELb1ELb1ELb0ELb0ELb0ELb0ELi2ELi4ELi4ELi4ELb0EEENS1_21CollectiveEpilogueBwdISA_SB_SD_Li256ELb1ELb0ELi2EEENS1_25SingleTileBwdLPTSchedulerILb1ELi128ELb0EEEEEEEEEvNT_6ParamsE$_ZZN5flash25CollectiveMainloopBwdSm80ILi2ELi2EN4cute5tupleIJNS1_1CILi128EEES4_NS3_ILi64EEEEEEN7cutlass10bfloat16_tEfNS7_4arch4Sm80ELb1ELb0ELb1ELb1ELb0ELb0ELb0ELb0ELi2ELi4ELi4ELi4ELb0EE3mmaINS_16FlashAttnBwdSm80ISB_NS_21CollectiveEpilogueBwdIS6_S8_SA_Li256ELb1ELb0ELi2EEENS_25SingleTileBwdLPTSchedulerILb1ELi128ELb0EEEE13SharedStorageENS1_6TensorINS1_11ArrayEngineIfLm32EEENS1_6LayoutINS2_IJNS2_IJNS3_ILi2EEESO_EEESO_NS3_ILi4EEEEEENS2_IJNS2_IJNS3_ILi1EEESO_EEESQ_NS3_ILi8EEEEEEEEEEEEbRKNSB_6ParamsERT0_S12_iNS2_IJiiiEEERT_ENKUliiE_clEii) ;  /* 0xffffd79000007944 */ /* 0x022fea0003c3ffff */
.L_x_2803:
[----:B------:R-:W-:Y:S05]  /*61e20*/  BSYNC B0 ;  /* 0x0000000000007941 */ /* 0x000fea0003800000 */
.L_x_2802:
[----:B------:R-:W-:Y:S01]  /*61e30*/  MOV R15, 0x0 ;  /* 0x00000000000f7802 */ /* 0x000fe20000000f00 */
[----:B------:R-:W0:Y:S03]  /*61e40*/  LDGDEPBAR ;  /* 0x00000000000079af */ /* 0x000e260000000000 */
[----:B------:R-:W-:Y:S05]  /*61e50*/  RET.REL.NODEC R14 `(_ZN7cutlass13device_kernelIN5flash19enable_sm80_to_sm89INS1_16FlashAttnBwdSm80INS1_25CollectiveMainloopBwdSm80ILi2ELi2EN4cute5tupleIJNS5_1CILi128EEES8_NS7_ILi64EEEEEENS_10bfloat16_tEfNS_4arch4Sm80ELb1ELb0ELb1ELb1ELb0ELb0ELb0ELb0ELi2ELi4ELi4ELi4ELb0EEENS1_21CollectiveEpilogueBwdISA_SB_SD_Li256ELb1ELb0ELi2EEENS1_25SingleTileBwdLPTSchedulerILb1ELi128ELb0EEEEEEEEEvNT_6ParamsE) ;  /* 0xfff9e1a00e007950 */ /* 0x000fea0003c3ffff */
        .type           $_ZN7cutlass13device_kernelIN5flash19enable_sm80_to_sm89INS1_16FlashAttnBwdSm80INS1_25CollectiveMainloopBwdSm80ILi2ELi2EN4cute5tupleIJNS5_1CILi128EEES8_NS7_ILi64EEEEEENS_10bfloat16_tEfNS_4arch4Sm80ELb1ELb0ELb1ELb1ELb0ELb0ELb0ELb0ELi2ELi4ELi4ELi4ELb0EEENS1_21CollectiveEpilogueBwdISA_SB_SD_Li256ELb1ELb0ELi2EEENS1_25SingleTileBwdLPTSchedulerILb1ELi128ELb0EEEEEEEEEvNT_6ParamsE$_ZZZN5flash25CollectiveMainloopBwdSm80ILi2ELi2EN4cute5tupleIJNS1_1CILi128EEES4_NS3_ILi64EEEEEEN7cutlass10bfloat16_tEfNS7_4arch4Sm80ELb1ELb0ELb1ELb1ELb0ELb0ELb0ELb0ELi2ELi4ELi4ELi4ELb0EE3mmaINS_16FlashAttnBwdSm80ISB_NS_21CollectiveEpilogueBwdIS6_S8_SA_Li256ELb1ELb0ELi2EEENS_25SingleTileBwdLPTSchedulerILb1ELi128ELb0EEEE13SharedStorageENS1_6TensorINS1_11ArrayEngineIfLm32EEENS1_6LayoutINS2_IJNS2_IJNS3_ILi2EEESO_EEESO_NS3_ILi4EEEEEENS2_IJNS2_IJNS3_ILi1EEESO_EEESQ_NS3_ILi8EEEEEEEEEEEEbRKNSB_6ParamsERT0_S12_iNS2_IJiiiEEERT_ENKUliT_E_clIZSC_ISJ_SX_EbS10_S12_S12_iS13_S15_EUlRS16_iE_EEDaiS16_ENKUlT_E_clIZSC_ISJ_SX_EbS10_S12_S12_iS13_S15_EUlvE0_EEDaS1B_,@function
        .size           $_ZN7cutlass13device_kernelIN5flash19enable_sm80_to_sm89INS1_16FlashAttnBwdSm80INS1_25CollectiveMainloopBwdSm80ILi2ELi2EN4cute5tupleIJNS5_1CILi128EEES8_NS7_ILi64EEEEEENS_10bfloat16_tEfNS_4arch4Sm80ELb1ELb0ELb1ELb1ELb0ELb0ELb0ELb0ELi2ELi4ELi4ELi4ELb0EEENS1_21CollectiveEpilogueBwdISA_SB_SD_Li256ELb1ELb0ELi2EEENS1_25SingleTileBwdLPTSchedulerILb1ELi128ELb0EEEEEEEEEvNT_6ParamsE$_ZZZN5flash25CollectiveMainloopBwdSm80ILi2ELi2EN4cute5tupleIJNS1_1CILi128EEES4_NS3_ILi64EEEEEEN7cutlass10bfloat16_tEfNS7_4arch4Sm80ELb1ELb0ELb1ELb1ELb0ELb0ELb0ELb0ELi2ELi4ELi4ELi4ELb0EE3mmaINS_16FlashAttnBwdSm80ISB_NS_21CollectiveEpilogueBwdIS6_S8_SA_Li256ELb1ELb0ELi2EEENS_25SingleTileBwdLPTSchedulerILb1ELi128ELb0EEEE13SharedStorageENS1_6TensorINS1_11ArrayEngineIfLm32EEENS1_6LayoutINS2_IJNS2_IJNS3_ILi2EEESO_EEESO_NS3_ILi4EEEEEENS2_IJNS2_IJNS3_ILi1EEESO_EEESQ_NS3_ILi8EEEEEEEEEEEEbRKNSB_6ParamsERT0_S12_iNS2_IJiiiEEERT_ENKUliT_E_clIZSC_ISJ_SX_EbS10_S12_S12_iS13_S15_EUlRS16_iE_EEDaiS16_ENKUlT_E_clIZSC_ISJ_SX_EbS10_S12_S12_iS13_S15_EUlvE0_EEDaS1B_,($_ZN7cutlass13device_kernelIN5flash19enable_sm80_to_sm89INS1_16FlashAttnBwdSm80INS1_25CollectiveMainloopBwdSm80ILi2ELi2EN4cute5tupleIJNS5_1CILi128EEES8_NS7_ILi64EEEEEENS_10bfloat16_tEfNS_4arch4Sm80ELb1ELb0ELb1ELb1ELb0ELb0ELb0ELb0ELi2ELi4ELi4ELi4ELb0EEENS1_21CollectiveEpilogueBwdISA_SB_SD_Li256ELb1ELb0ELi2EEENS1_25SingleTileBwdLPTSchedulerILb1ELi128ELb0EEEEEEEEEvNT_6ParamsE$_ZZZN5flash25CollectiveMainloopBwdSm80ILi2ELi2EN4cute5tupleIJNS1_1CILi128EEES4_NS3_ILi64EEEEEEN7cutlass10bfloat16_tEfNS7_4arch4Sm80ELb1ELb0ELb1ELb1ELb0ELb0ELb0ELb0ELi2ELi4ELi4ELi4ELb0EE3mmaINS_16FlashAttnBwdSm80ISB_NS_21CollectiveEpilogueBwdIS6_S8_SA_Li256ELb1ELb0ELi2EEENS_25SingleTileBwdLPTSchedulerILb1ELi128ELb0EEEE13SharedStorageENS1_6TensorINS1_11ArrayEngineIfLm32EEENS1_6LayoutINS2_IJNS2_IJNS3_ILi2EEESO_EEESO_NS3_ILi4EEEEEENS2_IJNS2_IJNS3_ILi1EEESO_EEESQ_NS3_ILi8EEEEEEEEEEEEbRKNSB_6ParamsERT0_S12_iNS2_IJiiiEEERT_ENKUliT_E_clIZSC_ISJ_SX_EbS10_S12_S12_iS13_S15_EUlRS16_iE_EEDaiS16_ENKUlvE0_clEv - $_ZN7cutlass13device_kernelIN5flash19enable_sm80_to_sm89INS1_16FlashAttnBwdSm80INS1_25CollectiveMainloopBwdSm80ILi2ELi2EN4cute5tupleIJNS5_1CILi128EEES8_NS7_ILi64EEEEEENS_10bfloat16_tEfNS_4arch4Sm80ELb1ELb0ELb1ELb1ELb0ELb0ELb0ELb0ELi2ELi4ELi4ELi4ELb0EEENS1_21CollectiveEpilogueBwdISA_SB_SD_Li256ELb1ELb0ELi2EEENS1_25SingleTileBwdLPTSchedulerILb1ELi128ELb0EEEEEEEEEvNT_6ParamsE$_ZZZN5flash25CollectiveMainloopBwdSm80ILi2ELi2EN4cute5tupleIJNS1_1CILi128EEES4_NS3_ILi64EEEEEEN7cutlass10bfloat16_tEfNS7_4arch4Sm80ELb1ELb0ELb1ELb1ELb0ELb0ELb0ELb0ELi2ELi4ELi4ELi4ELb0EE3mmaINS_16FlashAttnBwdSm80ISB_NS_21CollectiveEpilogueBwdIS6_S8_SA_Li256ELb1ELb0ELi2EEENS_25SingleTileBwdLPTSchedulerILb1ELi128ELb0EEEE13SharedStorageENS1_6TensorINS1_11ArrayEngineIfLm32EEENS1_6LayoutINS2_IJNS2_IJNS3_ILi2EEESO_EEESO_NS3_ILi4EEEEEENS2_IJNS2_IJNS3_ILi1EEESO_EEESQ_NS3_ILi8EEEEEEEEEEEEbRKNSB_6ParamsERT0_S12_iNS2_IJiiiEEERT_ENKUliT_E_clIZSC_ISJ_SX_EbS10_S12_S12_iS13_S15_EUlRS16_iE_EEDaiS16_ENKUlT_E_clIZSC_ISJ_SX_EbS10_S12_S12_iS13_S15_EUlvE0_EEDaS1B_)
$_ZN7cutlass13device_kernelIN5flash19enable_sm80_to_sm89INS1_16FlashAttnBwdSm80INS1_25CollectiveMainloopBwdSm80ILi2ELi2EN4cute5tupleIJNS5_1CILi128EEES8_NS7_ILi64EEEEEENS_10bfloat16_tEfNS_4arch4Sm80ELb1ELb0ELb1ELb1ELb0ELb0ELb0ELb0ELi2ELi4ELi4ELi4ELb0EEENS1_21CollectiveEpilogueBwdISA_SB_SD_Li256ELb1ELb0ELi2EEENS1_25SingleTileBwdLPTSchedulerILb1ELi128ELb0EEEEEEEEEvNT_6ParamsE$_ZZZN5flash25CollectiveMainloopBwdSm80ILi2ELi2EN4cute5tupleIJNS1_1CILi128EEES4_NS3_ILi64EEEEEEN7cutlass10bfloat16_tEfNS7_4arch4Sm80ELb1ELb0ELb1ELb1ELb0ELb0ELb0ELb0ELi2ELi4ELi4ELi4ELb0EE3mmaINS_16FlashAttnBwdSm80ISB_NS_21CollectiveEpilogueBwdIS6_S8_SA_Li256ELb1ELb0ELi2EEENS_25SingleTileBwdLPTSchedulerILb1ELi128ELb0EEEE13SharedStorageENS1_6TensorINS1_11ArrayEngineIfLm32EEENS1_6LayoutINS2_IJNS2_IJNS3_ILi2EEESO_EEESO_NS3_ILi4EEEEEENS2_IJNS2_IJNS3_ILi1EEESO_EEESQ_NS3_ILi8EEEEEEEEEEEEbRKNSB_6ParamsERT0_S12_iNS2_IJiiiEEERT_ENKUliT_E_clIZSC_ISJ_SX_EbS10_S12_S12_iS13_S15_EUlRS16_iE_EEDaiS16_ENKUlT_E_clIZSC_ISJ_SX_EbS10_S12_S12_iS13_S15_EUlvE0_EEDaS1B_:
        /* <DEDUP_REMOVED lines=38> */
[----:B-1---5:R-:W-:Y:S05]  /*620c0*/  CALL.REL.NOINC `($_ZN7cutlass13device_kernelIN5flash19enable_sm80_to_sm89INS1_16FlashAttnBwdSm80INS1_25CollectiveMainloopBwdSm80ILi2ELi2EN4cute5tupleIJNS5_1CILi128EEES8_NS7_ILi64EEEEEENS_10bfloat16_tEfNS_4arch4Sm80ELb1ELb0ELb1ELb1ELb0ELb0ELb0ELb0ELi2ELi4ELi4ELi4ELb0EEENS1_21CollectiveEpilogueBwdISA_SB_SD_Li256ELb1ELb0ELi2EEENS1_25SingleTileBwdLPTSchedulerILb1ELi128ELb0EEEEEEEEEvNT_6ParamsE$_ZN4cute3eso3ESOILb1ELb0EJNS_14ComposedLayoutINS_7SwizzleILi3ELi3ELi3EEENS_1CILi0EEENS_6LayoutINS_5tupleIJNS8_IJNS8_IJNS5_ILi4EEENS5_ILi8EEEEEENS8_IJS9_NS5_ILi1EEEEEEEEENS8_IJNS8_IJNS5_ILi2EEESF_SF_EEENS8_IJSF_NS8_IJS9_SF_EEEEEEEEEEEENS8_IJNS8_IJNS8_IJSF_NS5_ILi64EEEEEENS8_IJNS5_ILi1024EEES6_EEEEEENS8_IJNS8_IJSC_NS5_ILi512EEESA_EEENS8_IJNS5_ILi4096EEENS8_IJNS5_ILi16EEENS5_ILi8192EEEEEEEEEEEEEEEEEEENS_10ViewEngineINS_8smem_ptrIPN7cutlass10bfloat16_tEEEEEEEC2ERKS10_RKS17_) ;  /* 0xfffa6e9000007944 */ /* 0x022fea0003c3ffff */
[----:B-1----:R1:W5:Y:S04]  /*620d0*/  LD.E R3, [R10.64+0x8] ;  /* 0x000008040a037980 */ /* 0x002368000c101900 */
[----:B------:R1:W5:Y:S01]  /*620e0*/  LDL.64 R88, [R1+0x1428] ;  /* 0x0014280001587983 */ /* 0x0003620000100a00 */
[----:B------:R-:W-:-:S02]  /*620f0*/  MOV R2, R60 ;  /* 0x0000003c00027202 */ /* 0x000fc40000000f00 */
[----:B------:R-:W-:Y:S02]  /*62100*/  MOV R6, 0x62120 ;  /* 0x0006212000067802 */ /* 0x000fe40000000f00 */
[----:B-1---5:R-:W-:Y:S05]  /*62110*/  CALL.REL.NOINC `($_ZN7cutlass13device_kernelIN5flash19enable_sm80_to_sm89INS1_16FlashAttnBwdSm80INS1_25CollectiveMainloopBwdSm80ILi2ELi2EN4cute5tupleIJNS5_1CILi128EEES8_NS7_ILi64EEEEEENS_10bfloat16_tEfNS_4arch4Sm80ELb1ELb0ELb1ELb1ELb0ELb0ELb0ELb0ELi2ELi4ELi4ELi4ELb0EEENS1_21CollectiveEpilogueBwdISA_SB_SD_Li256ELb1ELb0ELi2EEENS1_25SingleTileBwdLPTSchedulerILb1ELi128ELb0EEEEEEEEEvNT_6ParamsE$_ZN4cute3eso3ESOILb0ELb1EJiNS_1CILi0EEEEEC2ERKiRKS3_) ;  /* 0xfffa6a6000007944 */ /* 0x022fea0003c3ffff */
[----:B------:R-:W2:Y:S01]  /*62120*/  LDL R8, [R1+0x1428] ;  /* 0x0014280001087983 */ /* 0x000ea20000100800 */
[----:B-1----:R-:W-:Y:S01]  /*62130*/  IMAD.MOV.U32 R3, RZ, RZ, R60 ;  /* 0x000000ffff037224 */ /* 0x002fe200078e003c */
[----:B------:R-:W-:Y:S02]  /*62140*/  MOV R2, R12 ;  /* 0x0000000c00027202 */ /* 0x000fe40000000f00 */
        /* <DEDUP_REMOVED lines=89> */
[----:B-1----:R-:W-:Y:S05]  /*626e0*/  CALL.REL.NOINC `($_ZN7cutlass13device_kernelIN5flash19enable_sm80_to_sm89INS1_16FlashAttnBwdSm80INS1_25CollectiveMainloopBwdSm80ILi2ELi2EN4cute5tupleIJNS5_1CILi128EEES8_NS7_ILi64EEEEEENS_10bfloat16_tEfNS_4arch4Sm80ELb1ELb0ELb1ELb1ELb0ELb0ELb0ELb0ELi2ELi4ELi4ELi4ELb0EEENS1_21CollectiveEpilogueBwdISA_SB_SD_Li256ELb1ELb0ELi2EEENS1_25SingleTileBwdLPTSchedulerILb1ELi128ELb0EEEEEEEEEvNT_6ParamsE$_ZN4cute3eso3ESOILb0ELb0EJiiiNS_1CILi72EEENS2_ILi512EEEEEC2ERKiS7_S7_RKS3_RKS4_) ;  /* 0xfffa617000007944 */ /* 0x002fea0003c3ffff */
        /* <DEDUP_REMOVED lines=16> */
[----:B------:R-:W-:-:S03]  /*627f0*/  MOV R90, 0x62840 ;  /* 0x00062840005a7802 */ /* 0x000fc60000000f00 */
[----:B------:R1:W-:Y:S04]  /*62800*/  STL.U8 [R1+0x1470], RZ ;  /* 0x001470ff01007387 */ /* 0x0003e80000100000 */
[----:B--2---:R1:W-:Y:S04]  /*62810*/  STL.64 [R1+0x1448], R2 ;  /* 0x0014480201007387 */ /* 0x0043e80000100a00 */
[----:B---3--:R1:W-:Y:S02]  /*62820*/  STL [R1+0x1450], R4 ;  /* 0x0014500401007387 */ /* 0x0083e40000100800 */
[----:B-1----:R-:W-:Y:S05]  /*62830*/  CALL.REL.NOINC `($_ZN7cutlass13device_kernelIN5flash19enable_sm80_to_sm89INS1_16FlashAttnBwdSm80INS1_25CollectiveMainloopBwdSm80ILi2ELi2EN4cute5tupleIJNS5_1CILi128EEES8_NS7_ILi64EEEEEENS_10bfloat16_tEfNS_4arch4Sm80ELb1ELb0ELb1ELb1ELb0ELb0ELb0ELb0ELi2ELi4ELi4ELi4ELb0EEENS1_21CollectiveEpilogueBwdISA_SB_SD_Li256ELb1ELb0ELi2EEENS1_25SingleTileBwdLPTSchedulerILb1ELi128ELb0EEEEEEEEEvNT_6ParamsE$_ZZN4cute6detail16composition_implINS_5tupleIJNS_1CILi8EEENS3_ILi2EEES5_S5_S4_S5_EEENS2_IJNS3_ILi1EEEiiiNS3_ILi72EEENS3_ILi512EEEEEENS2_IJNS2_IJS5_S5_S5_EEES5_NS2_IJNS3_ILi4EEES5_EEEEEENS2_IJNS2_IJS7_S9_S4_EEENS3_ILi4096EEENS2_IJNS3_ILi16EEENS3_ILi8192EEEEEEEEEEEDaRKT_RKT0_RKT1_RKT2_ENKUlRKT_RKT0_E_clISB_SF_EEDaSZ_S12_) ;  /* 0xfffac97000007944 */ /* 0x002fea0003c3ffff */
[----:B------:R-:W-:Y:S02]  /*62840*/  MOV R86, 0x62860 ;  /* 0x0006286000567802 */ /* 0x000fe40000000f00 */
[----:B-1---5:R-:W-:Y:S05]  /*62850*/  CALL.REL.NOINC `($_ZN7cutlass13device_kernelIN5flash19enable_sm80_to_sm89INS1_16FlashAttnBwdSm80INS1_25CollectiveMainloopBwdSm80ILi2ELi2EN4cute5tupleIJNS5_1CILi128EEES8_NS7_ILi64EEEEEENS_10bfloat16_tEfNS_4arch4Sm80ELb1ELb0ELb1ELb1ELb0ELb0ELb0ELb0ELi2ELi4ELi4ELi4ELb0EEENS1_21CollectiveEpilogueBwdISA_SB_SD_Li256ELb1ELb0ELi2EEENS1_25SingleTileBwdLPTSchedulerILb1ELi128ELb0EEEEEEEEEvNT_6ParamsE$_ZZN4cute6detail16composition_implINS_5tupleIJNS_1CILi8EEENS3_ILi2EEES5_S5_S4_S5_EEENS2_IJNS3_ILi1EEEiiiNS3_ILi72EEENS3_ILi512EEEEEENS2_IJNS2_IJS5_S5_S5_EEES5_NS2_IJNS3_ILi4EEES5_EEEEEENS2_IJNS2_IJS7_S9_S4_EEENS3_ILi4096EEENS2_IJNS3_ILi16EEENS3_ILi8192EEEEEEEEEEEDaRKT_RKT0_RKT1_RKT2_ENKUlRKT_RKT0_E_clISD_SJ_EEDaSZ_S12_) ;  /* 0xfffaca5000007944 */ /* 0x022fea0003c3ffff */
[----:B-----5:R2:W-:Y:S01]  /*62860*/  STL.64 [R1+0x1410], R2 ;  /* 0x0014100201007387 */ /* 0x0205e20000100a00 */
[----:B------:R-:W-:-:S03]  /*62870*/  MOV R6, 0x62890 ;  /* 0x0006289000067802 */ /* 0x000fc60000000f00 */
[----:B-12---:R-:W-:Y:S05]  /*62880*/  CALL.REL.NOINC `($_ZN7cutlass13device_kernelIN5flash19enable_sm80_to_sm89INS1_16FlashAttnBwdSm80INS1_25CollectiveMainloopBwdSm80ILi2ELi2EN4cute5tupleIJNS5_1CILi128EEES8_NS7_ILi64EEEEEENS_10bfloat16_tEfNS_4arch4Sm80ELb1ELb0ELb1ELb1ELb0ELb0ELb0ELb0ELi2ELi4ELi4ELi4ELb0EEENS1_21CollectiveEpilogueBwdISA_SB_SD_Li256ELb1ELb0ELi2EEENS1_25SingleTileBwdLPTSchedulerILb1ELi128ELb0EEEEEEEEEvNT_6ParamsE$_ZN4cute3eso3ESOILb0ELb0EJNS_5tupleIJNS_1CILi1EEENS3_ILi512EEEiEEENS3_ILi4096EEENS2_IJNS2_IJiiEEENS3_ILi8192EEEEEEEEC2ERKS6_RKS7_RKSA_) ;  /* 0xfffa4d5000007944 */ /* 0x006fea0003c3ffff */
[----:B-1----:R1:W5:Y:S04]  /*62890*/  LDL R5, [R1+0x1430] ;  /* 0x0014300001057983 */ /* 0x0023680000100800 */
[----:B------:R1:W5:Y:S01]  /*628a0*/  LDL.64 R2, [R1+0x1428] ;  /* 0x0014280001027983 */ /* 0x0003620000100a00 */
[----:B------:R-:W-:-:S03]  /*628b0*/  MOV R6, 0x628d0 ;  /* 0x000628d000067802 */ /* 0x000fc60000000f00 */
[----:B-1---5:R-:W-:Y:S05]  /*628c0*/  CALL.REL.NOINC `($_ZN7cutlass13device_kernelIN5flash19enable_sm80_to_sm89INS1_16FlashAttnBwdSm80INS1_25CollectiveMainloopBwdSm80ILi2ELi2EN4cute5tupleIJNS5_1CILi128EEES8_NS7_ILi64EEEEEENS_10bfloat16_tEfNS_4arch4Sm80ELb1ELb0ELb1ELb1ELb0ELb0ELb0ELb0ELi2ELi4ELi4ELi4ELb0EEENS1_21CollectiveEpilogueBwdISA_SB_SD_Li256ELb1ELb0ELi2EEENS1_25SingleTileBwdLPTSchedulerILb1ELi128ELb0EEEEEEEEEvNT_6ParamsE$_ZN4cute5tupleIJNS0_IJNS0_IJNS_1CILi2EEES2_S2_EEES2_NS0_IJNS0_IJS2_S2_EEES2_EEEEEENS0_IJNS0_IJNS1_ILi1EEENS1_ILi512EEEiEEENS1_ILi4096EEENS0_IJNS0_IJiiEEENS1_ILi8192EEEEEEEEEEEC2ERKS6_RKSE_) ;  /* 0xfffa985000007944 */ /* 0x022fea0003c3ffff */
[----:B------:R1:W5:Y:S04]  /*628d0*/  LDL R4, [R1+0x1430] ;  /* 0x0014300001047983 */ /* 0x0003680000100800 */
[----:B------:R1:W5:Y:S01]  /*628e0*/  LDL.64 R2, [R1+0x1428] ;  /* 0x0014280001027983 */ /* 0x0003620000100a00 */
[----:B------:R-:W-:-:S05]  /*628f0*/  LEA.HI R6, R13, R13, RZ, 0x1d ;  /* 0x0000000d0d067211 */ /* 0x000fca00078fe8ff */
[----:B------:R-:W-:Y:S01]  /*62900*/  IMAD.U32 R8, R11, 0x2, R6 ;  /* 0x000000020b087824 */ /* 0x000fe200078e0006 */
[----:B------:R-:W-:-:S04]  /*62910*/  MOV R6, 0x62940 ;  /* 0x0006294000067802 */ /* 0x000fc80000000f00 */
[----:B------:R1:W-:Y:S03]  /*62920*/  STL [R1+0x1420], R8 ;  /* 0x0014200801007387 */ /* 0x0003e60000100800 */
[----:B-1---5:R-:W-:Y:S05]  /*62930*/  CALL.REL.NOINC `($_ZN7cutlass13device_kernelIN5flash19enable_sm80_to_sm89INS1_16FlashAttnBwdSm80INS1_25CollectiveMainloopBwdSm80ILi2ELi2EN4cute5tupleIJNS5_1CILi128EEES8_NS7_ILi64EEEEEENS_10bfloat16_tEfNS_4arch4Sm80ELb1ELb0ELb1ELb1ELb0ELb0ELb0ELb0ELi2ELi4ELi4ELi4ELb0EEENS1_21CollectiveEpilogueBwdISA_SB_SD_Li256ELb1ELb0ELi2EEENS1_25SingleTileBwdLPTSchedulerILb1ELi128ELb0EEEEEEEEEvNT_6ParamsE$_ZN4cute3eso3ESOILb0ELb0EJNS_6LayoutINS_5tupleIJNS3_IJNS_1CILi2EEES5_S5_EEES5_NS3_IJNS3_IJS5_S5_EEES5_EEEEEENS3_IJNS3_IJNS4_ILi1EEENS4_ILi512EEEiEEENS4_ILi4096EEENS3_IJNS3_IJiiEEENS4_ILi8192EEEEEEEEEEEjEEC2ERKSI_RKj) ;  /* 0xfffa535000007944 */ /* 0x022fea0003c3ffff */
        /* <DEDUP_REMOVED lines=9> */
[----:B-1----:R-:W-:Y:S05]  /*629d0*/  CALL.REL.NOINC `($_ZN7cutlass13device_kernelIN5flash19enable_sm80_to_sm89INS1_16FlashAttnBwdSm80INS1_25CollectiveMainloopBwdSm80ILi2ELi2EN4cute5tupleIJNS5_1CILi128EEES8_NS7_ILi64EEEEEENS_10bfloat16_tEfNS_4arch4Sm80ELb1ELb0ELb1ELb1ELb0ELb0ELb0ELb0ELi2ELi4ELi4ELi4ELb0EEENS1_21CollectiveEpilogueBwdISA_SB_SD_Li256ELb1ELb0ELi2EEENS1_25SingleTileBwdLPTSchedulerILb1ELi128ELb0EEEEEEEEEvNT_6ParamsE$_ZN4cute3eso3ESOILb0ELb0EJNS_6LayoutINS_5tupleIJNS3_IJNS_1CILi2EEES5_S5_EEES5_NS3_IJNS3_IJS5_S5_EEES5_EEEEEENS3_IJNS3_IJNS4_ILi1EEENS4_ILi512EEEiEEENS4_ILi4096EEENS3_IJNS3_IJiiEEENS4_ILi8192EEEEEEEEEEENS_10ViewEngineINS_8smem_ptrIPN7cutlass10bfloat16_tEEEEEEEC2ERKSI_RKSP_) ;  /* 0xfffa522000007944 */ /* 0x002fea0003c3ffff */
[----:B-1----:R1:W5:Y:S04]  /*629e0*/  LDL R5, [R1+0x142c] ;  /* 0x00142c0001057983 */ /* 0x0023680000100800 */
[----:B------:R1:W5:Y:S01]  /*629f0*/  LDL R3, [R1+0x1430] ;  /* 0x0014300001037983 */ /* 0x0003620000100800 */
[----:B------:R-:W-:-:S03]  /*62a00*/  MOV R4, 0x62a20 ;  /* 0x00062a2000047802 */ /* 0x000fc60000000f00 */
[----:B-1---5:R-:W-:Y:S05]  /*62a10*/  CALL.REL.NOINC `($_ZN7cutlass13device_kernelIN5flash19enable_sm80_to_sm89INS1_16FlashAttnBwdSm80INS1_25CollectiveMainloopBwdSm80ILi2ELi2EN4cute5tupleIJNS5_1CILi128EEES8_NS7_ILi64EEEEEENS_10bfloat16_tEfNS_4arch4Sm80ELb1ELb0ELb1ELb1ELb0ELb0ELb0ELb0ELi2ELi4ELi4ELi4ELb0EEENS1_21CollectiveEpilogueBwdISA_SB_SD_Li256ELb1ELb0ELi2EEENS1_25SingleTileBwdLPTSchedulerILb1ELi128ELb0EEEEEEEEEvNT_6ParamsE$_ZZN4cute4takeILi1ELi3ENS_5tupleIJNS1_IJNS_1CILi1EEENS2_ILi512EEEiEEENS2_ILi4096EEENS1_IJNS1_IJiiEEENS2_ILi8192EEEEEEEEEEEDaRKT1_ENKUlDpRKT_E_clIJS6_S9_EEEDaSH_) ;  /* 0xfffab5f000007944 */ /* 0x022fea0003c3ffff */
[----:B-----5:R2:W-:Y:S01]  /*62a20*/  STL.64 [R1+0x1410], R2 ;  /* 0x0014100201007387 */ /* 0x0205e20000100a00 */
[----:B------:R-:W-:-:S03]  /*62a30*/  MOV R4, 0x62a50 ;  /* 0x00062a5000047802 */ /* 0x000fc60000000f00 */
[----:B-12---:R-:W-:Y:S05]  /*62a40*/  CALL.REL.NOINC `($_ZN7cutlass13device_kernelIN5flash19enable_sm80_to_sm89INS1_16FlashAttnBwdSm80INS1_25CollectiveMainloopBwdSm80ILi2ELi2EN4cute5tupleIJNS5_1CILi128EEES8_NS7_ILi64EEEEEENS_10bfloat16_tEfNS_4arch4Sm80ELb1ELb0ELb1ELb1ELb0ELb0ELb0ELb0ELi2ELi4ELi4ELi4ELb0EEENS1_21CollectiveEpilogueBwdISA_SB_SD_Li256ELb1ELb0ELi2EEENS1_25SingleTileBwdLPTSchedulerILb1ELi128ELb0EEEEEEEEEvNT_6ParamsE$_ZZN4cute16flatten_to_tupleINS_5tupleIJNS_1CILi4096EEENS1_IJNS1_IJiiEEENS2_ILi8192EEEEEEEEEEEDaRKT_ENKUlRKT_E_clIS6_EEDaSD_) ;  /* 0xfffab2c000007944 */ /* 0x006fea0003c3ffff */
[----:B-----5:R2:W-:Y:S01]  /*62a50*/  STL.64 [R1+0x1428], R2 ;  /* 0x0014280201007387 */ /* 0x0205e20000100a00 */
[----:B------:R-:W-:-:S03]  /*62a60*/  MOV R4, 0x62a80 ;  /* 0x00062a8000047802 */ /* 0x000fc60000000f00 */
[----:B-12---:R-:W-:Y:S05]  /*62a70*/  CALL.REL.NOINC `($_ZN7cutlass13device_kernelIN5flash19enable_sm80_to_sm89INS1_16FlashAttnBwdSm80INS1_25CollectiveMainloopBwdSm80ILi2ELi2EN4cute5tupleIJNS5_1CILi128EEES8_NS7_ILi64EEEEEENS_10bfloat16_tEfNS_4arch4Sm80ELb1ELb0ELb1ELb1ELb0ELb0ELb0ELb0ELi2ELi4ELi4ELi4ELb0EEENS1_21CollectiveEpilogueBwdISA_SB_SD_Li256ELb1ELb0ELi2EEENS1_25SingleTileBwdLPTSchedulerILb1ELi128ELb0EEEEEEEEEvNT_6ParamsE$_ZZN4cute12filter_tupleINS_5tupleIJNS_1CILi4096EEENS1_IJNS1_IJiiEEENS2_ILi8192EEEEEEEEEZNS_16flatten_to_tupleIS7_EEDaRKT_EUlRKT_E_EEDaSB_OT0_ENKUlDpSE_E_clIJNS1_IJS3_EEENS1_IJiiS5_EEEEEEDaSI_) ;  /* 0xfffaa97000007944 */ /* 0x006fea0003c3ffff */
        /* <DEDUP_REMOVED lines=21> */
[----:B--2--5:R-:W-:Y:S05]  /*62bd0*/  CALL.REL.NOINC `($_ZN7cutlass13device_kernelIN5flash19enable_sm80_to_sm89INS1_16FlashAttnBwdSm80INS1_25CollectiveMainloopBwdSm80ILi2ELi2EN4cute5tupleIJNS5_1CILi128EEES8_NS7_ILi64EEEEEENS_10bfloat16_tEfNS_4arch4Sm80ELb1ELb0ELb1ELb1ELb0ELb0ELb0ELb0ELi2ELi4ELi4ELi4ELb0EEENS1_21CollectiveEpilogueBwdISA_SB_SD_Li256ELb1ELb0ELi2EEENS1_25SingleTileBwdLPTSchedulerILb1ELi128ELb0EEEEEEEEEvNT_6ParamsE$_ZN4cute3eso3ESOILb1ELb0EJNS_14ComposedLayoutINS_7SwizzleILi3ELi3ELi3EEENS_1CILi0EEENS_6LayoutINS_5tupleIJNS8_IJNS8_IJNS5_ILi4EEENS5_ILi8EEEEEENS8_IJNS5_ILi2EEENS5_ILi1EEEEEEEEENS8_IJNS8_IJSC_SC_EEESB_EEEEEENS8_IJNS8_IJNS8_IJNS5_ILi128EEESD_EEENS8_IJSA_S6_EEEEEENS8_IJNS8_IJNS5_ILi64EEENS5_ILi512EEEEEENS8_IJNS5_ILi16EEENS5_ILi1024EEEEEEEEEEEEEEEENS_10ViewEngineINS_8smem_ptrIPN7cutlass10bfloat16_tEEEEEEEC2ERKSW_RKS13_) ;  /* 0xfffa633000007944 */ /* 0x024fea0003c3ffff */
[----:B-1----:R1:W5:Y:S04]  /*62be0*/  LD.E R3, [R10.64+0xc] ;  /* 0x00000c040a037980 */ /* 0x002368000c101900 */
[----:B------:R1:W5:Y:S01]  /*62bf0*/  LDL.64 R88, [R1+0x1428] ;  /* 0x0014280001587983 */ /* 0x0003620000100a00 */
[----:B------:R-:W-:Y:S02]  /*62c00*/  MOV R2, R60 ;  /* 0x0000003c00027202 */ /* 0x000fe40000000f00 */
        /* <DEDUP_REMOVED lines=32> */
[----:B--2--5:R-:W-:Y:S05]  /*62e10*/  CALL.REL.NOINC `($_ZN7cutlass13device_kernelIN5flash19enable_sm80_to_sm89INS1_16FlashAttnBwdSm80INS1_25CollectiveMainloopBwdSm80ILi2ELi2EN4cute5tupleIJNS5_1CILi128EEES8_NS7_ILi64EEEEEENS_10bfloat16_tEfNS_4arch4Sm80ELb1ELb0ELb1ELb1ELb0ELb0ELb0ELb0ELi2ELi4ELi4ELi4ELb0EEENS1_21CollectiveEpilogueBwdISA_SB_SD_Li256ELb1ELb0ELi2EEENS1_25SingleTileBwdLPTSchedulerILb1ELi128ELb0EEEEEEEEEvNT_6ParamsE$_ZZN4cute13to_mixed_bitsINS_5tupleIJNS1_IJNS_1CILi4EEENS2_ILi8EEEEEENS2_ILi2EEENS2_ILi1EEEEEENS1_IJNS1_IJNS2_ILi128EEENS2_ILi0EEEEEES4_SA_EEENS1_IJNS1_IJiiEEEiSA_EEEEEDaRKT_RKT0_RKT1_ENKUlRKT_RKT0_RKT1_E_clIS5_SB_SD_EEDaSQ_ST_SW_) ;  /* 0xfffaa8f000007944 */ /* 0x024fea0003c3ffff */
[----:B------:R-:W-:Y:S02]  /*62e20*/  MOV R6, 0x62e40 ;  /* 0x00062e4000067802 */ /* 0x000fe40000000f00 */
[----:B------:R-:W-:Y:S05]  /*62e30*/  CALL.REL.NOINC `($_ZN7cutlass13device_kernelIN5flash19enable_sm80_to_sm89INS1_16FlashAttnBwdSm80INS1_25CollectiveMainloopBwdSm80ILi2ELi2EN4cute5tupleIJNS5_1CILi128EEES8_NS7_ILi64EEEEEENS_10bfloat16_tEfNS_4arch4Sm80ELb1ELb0ELb1ELb1ELb0ELb0ELb0ELb0ELi2ELi4ELi4ELi4ELb0EEENS1_21CollectiveEpilogueBwdISA_SB_SD_Li256ELb1ELb0ELi2EEENS1_25SingleTileBwdLPTSchedulerILb1ELi128ELb0EEEEEEEEEvNT_6ParamsE$_ZZN4cute13to_mixed_bitsINS_5tupleIJNS1_IJNS_1CILi4EEENS2_ILi8EEEEEENS2_ILi2EEENS2_ILi1EEEEEENS1_IJNS1_IJNS2_ILi128EEENS2_ILi0EEEEEES4_SA_EEENS1_IJNS1_IJiiEEEiSA_EEEEEDaRKT_RKT0_RKT1_ENKUlRKT_RKT0_RKT1_E_clIS6_S4_iEEDaSQ_ST_SW_) ;  /* 0xfffaa95000007944 */ /* 0x000fea0003c3ffff */
[----:B------:R-:W-:Y:S02]  /*62e40*/  MOV R5, R2 ;  /* 0x0000000200057202 */ /* 0x000fe40000000f00 */
[----:B------:R-:W-:Y:S02]  /*62e50*/  MOV R2, 0x62e70 ;  /* 0x00062e7000027802 */ /* 0x000fe40000000f00 */
[----:B------:R-:W-:Y:S05]  /*62e60*/  CALL.REL.NOINC `($_ZN7cutlass13device_kernelIN5flash19enable_sm80_to_sm89INS1_16FlashAttnBwdSm80INS1_25CollectiveMainloopBwdSm80ILi2ELi2EN4cute5tupleIJNS5_1CILi128EEES8_NS7_ILi64EEEEEENS_10bfloat16_tEfNS_4arch4Sm80ELb1ELb0ELb1ELb1ELb0ELb0ELb0ELb0ELi2ELi4ELi4ELi4ELb0EEENS1_21CollectiveEpilogueBwdISA_SB_SD_Li256ELb1ELb0ELi2EEENS1_25SingleTileBwdLPTSchedulerILb1ELi128ELb0EEEEEEEEEvNT_6ParamsE$_ZZN4cute13to_mixed_bitsINS_5tupleIJNS1_IJNS_1CILi4EEENS2_ILi8EEEEEENS2_ILi2EEENS2_ILi1EEEEEENS1_IJNS1_IJNS2_ILi128EEENS2_ILi0EEEEEES4_SA_EEENS1_IJNS1_IJiiEEEiSA_EEEEEDaRKT_RKT0_RKT1_ENKUlDpRKT_E_clIJNS_9MixedBitsILj0ELj384EEENSU_ILj0ELj8EEENS2_ILj0EEEEEEDaSR_) ;  /* 0xfffaa86000007944 */ /* 0x000fea0003c3ffff */
        /* <DEDUP_REMOVED lines=11> */
[----:B-1----:R-:W-:Y:S05]  /*62f20*/  CALL.REL.NOINC `($_ZN7cutlass13device_kernelIN5flash19enable_sm80_to_sm89INS1_16FlashAttnBwdSm80INS1_25CollectiveMainloopBwdSm80ILi2ELi2EN4cute5tupleIJNS5_1CILi128EEES8_NS7_ILi64EEEEEENS_10bfloat16_tEfNS_4arch4Sm80ELb1ELb0ELb1ELb1ELb0ELb0ELb0ELb0ELi2ELi4ELi4ELi4ELb0EEENS1_21CollectiveEpilogueBwdISA_SB_SD_Li256ELb1ELb0ELi2EEENS1_25SingleTileBwdLPTSchedulerILb1ELi128ELb0EEEEEEEEEvNT_6ParamsE$_ZN4cute3eso3ESOILb1ELb0EJNS_1CILi8EEEiiEEC2ERKS3_RKiS8_) ;  /* 0xfffa6ad000007944 */ /* 0x002fea0003c3ffff */
[----:B-1----:R1:W5:Y:S01]  /*62f30*/  LDL.64 R2, [R1+0x1428] ;  /* 0x0014280001027983 */ /* 0x0023620000100a00 */
[----:B------:R-:W-:Y:S01]  /*62f40*/  IMAD.MOV.U32 R5, RZ, RZ, 0x48 ;  /* 0x00000048ff057424 */ /* 0x000fe200078e00ff */
[----:B------:R-:W-:Y:S02]  /*62f50*/  LOP3.LUT P0, RZ, R11, 0x8, RZ, 0xc0, !PT ;  /* 0x000000080bff7812 */ /* 0x000fe4000780c0ff */
[----:B------:R-:W-:Y:S02]  /*62f60*/  MOV R6, 0x62f90 ;  /* 0x00062f9000067802 */ /* 0x000fe40000000f00 */
[----:B------:R-:W-:-:S04]  /*62f70*/  SEL R5, R5, 0x38, !P0 ;  /* 0x0000003805057807 */ /* 0x000fc80004000000 */
[----:B-1---5:R-:W-:Y:S05]  /*62f80*/  CALL.REL.NOINC `($_ZN7cutlass13device_kernelIN5flash19enable_sm80_to_sm89INS1_16FlashAttnBwdSm80INS1_25CollectiveMainloopBwdSm80ILi2ELi2EN4cute5tupleIJNS5_1CILi128EEES8_NS7_ILi64EEEEEENS_10bfloat16_tEfNS_4arch4Sm80ELb1ELb0ELb1ELb1ELb0ELb0ELb0ELb0ELi2ELi4ELi4ELi4ELb0EEENS1_21CollectiveEpilogueBwdISA_SB_SD_Li256ELb1ELb0ELi2EEENS1_25SingleTileBwdLPTSchedulerILb1ELi128ELb0EEEEEEEEEvNT_6ParamsE$_ZN4cute3eso3ESOILb0ELb1EJiNS_1CILi144EEENS2_ILi288EEEEEC2ERKiRKS3_RKS4_) ;  /* 0xfffa5c4000007944 */ /* 0x022fea0003c3ffff */
[----:B-1----:R-:W2:Y:S01]  /*62f90*/  LDL R4, [R1+0x1428] ;  /* 0x0014280001047983 */ /* 0x002ea20000100800 */
[----:B------:R-:W-:-:S03]  /*62fa0*/  MOV R6, 0x62fd0 ;  /* 0x00062fd000067802 */ /* 0x000fc60000000f00 */
[----:B--2---:R1:W-:Y:S04]  /*62fb0*/  STL [R1+0x1470], R4 ;  /* 0x0014700401007387 */ /* 0x0043e80000100800 */
[----:B-1----:R-:W-:Y:S05]  /*62fc0*/  CALL.REL.NOINC `($_ZN7cutlass13device_kernelIN5flash19enable_sm80_to_sm89INS1_16FlashAttnBwdSm80INS1_25CollectiveMainloopBwdSm80ILi2ELi2EN4cute5tupleIJNS5_1CILi128EEES8_NS7_ILi64EEEEEENS_10bfloat16_tEfNS_4arch4Sm80ELb1ELb0ELb1ELb1ELb0ELb0ELb0ELb0ELi2ELi4ELi4ELi4ELb0EEENS1_21CollectiveEpilogueBwdISA_SB_SD_Li256ELb1ELb0ELi2EEENS1_25SingleTileBwdLPTSchedulerILb1ELi128ELb0EEEEEEEEEvNT_6ParamsE$_ZN4cute3eso3ESOILb1ELb0EJNS_1CILi1EEENS_5tupleIJNS2_ILi8EEEiiEEENS2_ILi64EEENS4_IJiNS2_ILi144EEENS2_ILi288EEEEEENS2_ILi512EEEEEC2ERKS3_RKS6_RKS7_RKSA_RKSB_) ;  /* 0xfffa64e000007944 */ /* 0x002fea0003c3ffff */
[----:B-1----:R1:W5:Y:S04]  /*62fd0*/  LDL R5, [R1+0x1430] ;  /* 0x0014300001057983 */ /* 0x0023680000100800 */
[----:B------:R1:W5:Y:S01]  /*62fe0*/  LDL.64 R2, [R1+0x1428] ;  /* 0x0014280001027983 */ /* 0x0003620000100a00 */
[----:B------:R-:W-:-:S03]  /*62ff0*/  MOV R6, 0x63010 ;  /* 0x0006301000067802 */ /* 0x000fc60000000f00 */
[----:B-1---5:R-:W-:Y:S05]  /*63000*/  CALL.REL.NOINC `($_ZN7cutlass13device_kernelIN5flash19enable_sm80_to_sm89INS1_16FlashAttnBwdSm80INS1_25CollectiveMainloopBwdSm80ILi2ELi2EN4cute5tupleIJNS5_1CILi128EEES8_NS7_ILi64EEEEEENS_10bfloat16_tEfNS_4arch4Sm80ELb1ELb0ELb1ELb1ELb0ELb0ELb0ELb0ELi2ELi4ELi4ELi4ELb0EEENS1_21CollectiveEpilogueBwdISA_SB_SD_Li256ELb1ELb0ELi2EEENS1_25SingleTileBwdLPTSchedulerILb1ELi128ELb0EEEEEEEEEvNT_6ParamsE$_ZN4cute5tupleIJNS0_IJNS_1CILi8EEENS0_IJNS1_ILi2EEES3_S3_EEENS1_ILi1EEES4_S5_EEENS0_IJS5_NS0_IJS2_iiEEENS1_ILi64EEENS0_IJiNS1_ILi144EEENS1_ILi288EEEEEENS1_ILi512EEEEEEEEC2ERKS6_RKSD_) ;  /* 0xfffa960000007944 */ /* 0x022fea0003c3ffff */
[----:B------:R1:W5:Y:S04]  /*63010*/  LDL R6, [R1+0x1430] ;  /* 0x0014300001067983 */ /* 0x0003680000100800 */
[----:B------:R1:W5:Y:S01]  /*63020*/  LDL.64 R2, [R1+0x1428] ;  /* 0x0014280001027983 */ /* 0x0003620000100a00 */
[----:B------:R-:W-:-:S03]  /*63030*/  MOV R4, 0x63050 ;  /* 0x0006305000047802 */ /* 0x000fc60000000f00 */
[----:B-1---5:R-:W-:Y:S05]  /*63040*/  CALL.REL.NOINC `($_ZN7cutlass13device_kernelIN5flash19enable_sm80_to_sm89INS1_16FlashAttnBwdSm80INS1_25CollectiveMainloopBwdSm80ILi2ELi2EN4cute5tupleIJNS5_1CILi128EEES8_NS7_ILi64EEEEEENS_10bfloat16_tEfNS_4arch4Sm80ELb1ELb0ELb1ELb1ELb0ELb0ELb0ELb0ELi2ELi4ELi4ELi4ELb0EEENS1_21CollectiveEpilogueBwdISA_SB_SD_Li256ELb1ELb0ELi2EEENS1_25SingleTileBwdLPTSchedulerILb1ELi128ELb0EEEEEEEEEvNT_6ParamsE$_ZZN4cute7flattenINS_5tupleIJNS_1CILi1EEENS1_IJNS2_ILi8EEEiiEEENS2_ILi64EEENS1_IJiNS2_ILi144EEENS2_ILi288EEEEEENS2_ILi512EEEEEEEEDaRKT_ENKUlRKT_E_clIS5_EEDaSH_) ;  /* 0xfffad91000007944 */ /* 0x022fea0003c3ffff */
[----:B------:R1:W-:Y:S01]  /*63050*/  STL.64 [R1+0x1428], R2 ;  /* 0x0014280201007387 */ /* 0x0003e20000100a00 */
[----:B------:R-:W-:-:S02]  /*63060*/  MOV R5, R6 ;  /* 0x0000000600057202 */ /* 0x000fc40000000f00 */
[----:B------:R-:W-:Y:S02]  /*63070*/  MOV R4, 0x63090 ;  /* 0x0006309000047802 */ /* 0x000fe40000000f00 */
[----:B-1----:R-:W-:Y:S05]  /*63080*/  CALL.REL.NOINC `($_ZN7cutlass13device_kernelIN5flash19enable_sm80_to_sm89INS1_16FlashAttnBwdSm80INS1_25CollectiveMainloopBwdSm80ILi2ELi2EN4cute5tupleIJNS5_1CILi128EEES8_NS7_ILi64EEEEEENS_10bfloat16_tEfNS_4arch4Sm80ELb1ELb0ELb1ELb1ELb0ELb0ELb0ELb0ELi2ELi4ELi4ELi4ELb0EEENS1_21CollectiveEpilogueBwdISA_SB_SD_Li256ELb1ELb0ELi2EEENS1_25SingleTileBwdLPTSchedulerILb1ELi128ELb0EEEEEEEEEvNT_6ParamsE$_ZZN4cute7flattenINS_5tupleIJNS_1CILi1EEENS1_IJNS2_ILi8EEEiiEEENS2_ILi64EEENS1_IJiNS2_ILi144EEENS2_ILi288EEEEEENS2_ILi512EEEEEEEEDaRKT_ENKUlRKT_E_clIS9_EEDaSH_) ;  /* 0xfffad8f000007944 */ /* 0x002fea0003c3ffff */
[----:B------:R1:W-:Y:S01]  /*63090*/  STL [R1+0x1410], R2 ;  /* 0x0014100201007387 */ /* 0x0003e20000100800 */
[----:B------:R-:W-:-:S03]  /*630a0*/  MOV R4, 0x630c0 ;  /* 0x000630c000047802 */ /* 0x000fc60000000f00 */
[----:B-1----:R-:W-:Y:S05]  /*630b0*/  CALL.REL.NOINC `($_ZN7cutlass13device_kernelIN5flash19enable_sm80_to_sm89INS1_16FlashAttnBwdSm80INS1_25CollectiveMainloopBwdSm80ILi2ELi2EN4cute5tupleIJNS5_1CILi128EEES8_NS7_ILi64EEEEEENS_10bfloat16_tEfNS_4arch4Sm80ELb1ELb0ELb1ELb1ELb0ELb0ELb0ELb0ELi2ELi4ELi4ELi4ELb0EEENS1_21CollectiveEpilogueBwdISA_SB_SD_Li256ELb1ELb0ELi2EEENS1_25SingleTileBwdLPTSchedulerILb1ELi128ELb0EEEEEEEEEvNT_6ParamsE$_ZZN4cute12filter_tupleINS_5tupleIJNS_1CILi1EEENS1_IJNS2_ILi8EEEiiEEENS2_ILi64EEENS1_IJiNS2_ILi144EEENS2_ILi288EEEEEENS2_ILi512EEEEEEZNS_7flattenISB_EEDaRKT_EUlRKT_E_EEDaSF_OT0_ENKUlDpSI_E_clIJNS1_IJS3_EEES5_NS1_IJS6_EEES9_NS1_IJSA_EEEEEEDaSM_) ;  /* 0xfffaa1a000007944 */ /* 0x002fea0003c3ffff */
[----:B------:R-:W-:Y:S02]  /*630c0*/  MOV R6, 0x630e0 ;  /* 0x000630e000067802 */ /* 0x000fe40000000f00 */
[----:B--2--5:R-:W-:Y:S05]  /*630d0*/  CALL.REL.NOINC `($_ZN7cutlass13device_kernelIN5flash19enable_sm80_to_sm89INS1_16FlashAttnBwdSm80INS1_25CollectiveMainloopBwdSm80ILi2ELi2EN4cute5tupleIJNS5_1CILi128EEES8_NS7_ILi64EEEEEENS_10bfloat16_tEfNS_4arch4Sm80ELb1ELb0ELb1ELb1ELb0ELb0ELb0ELb0ELi2ELi4ELi4ELi4ELb0EEENS1_21CollectiveEpilogueBwdISA_SB_SD_Li256ELb1ELb0ELi2EEENS1_25SingleTileBwdLPTSchedulerILb1ELi128ELb0EEEEEEEEEvNT_6ParamsE$_ZN4cute3eso3ESOILb0ELb1EJiNS_1CILi144EEENS2_ILi512EEEEEC2ERKiRKS3_RKS4_) ;  /* 0xfffa5b4000007944 */ /* 0x024fea0003c3ffff */
[----:B------:R-:W2:Y:S01]  /*630e0*/  LDL R6, [R1+0x1428] ;  /* 0x0014280001067983 */ /* 0x000ea20000100800 */
[----:B-1----:R-:W-:Y:S02]  /*630f0*/  MOV R4, R12 ;  /* 0x0000000c00047202 */ /* 0x002fe40000000f00 */
[----:B------:R-:W-:Y:S01]  /*63100*/  MOV R8, 0x63130 ;  /* 0x0006313000087802 */ /* 0x000fe20000000f00 */
[----:B--2---:R1:W-:Y:S04]  /*63110*/  STL [R1+0x145c], R6 ;  /* 0x00145c0601007387 */ /* 0x0043e80000100800 */
[----:B-1----:R-:W-:Y:S05]  /*63120*/  CALL.REL.NOINC `($_ZN7cutlass13device_kernelIN5flash19enable_sm80_to_sm89INS1_16FlashAttnBwdSm80INS1_25CollectiveMainloopBwdSm80ILi2ELi2EN4cute5tupleIJNS5_1CILi128EEES8_NS7_ILi64EEEEEENS_10bfloat16_tEfNS_4arch4Sm80ELb1ELb0ELb1ELb1ELb0ELb0ELb0ELb0ELi2ELi4ELi4ELi4ELb0EEENS1_21CollectiveEpilogueBwdISA_SB_SD_Li256ELb1ELb0ELi2EEENS1_25SingleTileBwdLPTSchedulerILb1ELi128ELb0EEEEEEEEEvNT_6ParamsE$_ZN4cute3eso3ESOILb0ELb0EJiiNS_1CILi144EEENS2_ILi512EEEEEC2ERKiS7_RKS3_RKS4_) ;  /* 0xfffa53d000007944 */ /* 0x002fea0003c3ffff */
[----:B-1----:R-:W2:Y:S01]  /*63130*/  LDL.64 R4, [R1+0x1428] ;  /* 0x0014280001047983 */ /* 0x002ea20000100a00 */
[----:B------:R-:W-:Y:S01]  /*63140*/  IMAD.MOV.U32 R3, RZ, RZ, R7 ;  /* 0x000000ffff037224 */ /* 0x000fe200078e0007 */
[----:B------:R-:W-:Y:S02]  /*63150*/  IADD3 R8, R58, 0xd8, RZ ;  /* 0x000000d83a087810 */ /* 0x000fe40007ffe0ff */
[----:B------:R-:W-:Y:S01]  /*63160*/  MOV R6, 0x631a0 ;  /* 0x000631a000067802 */ /* 0x000fe20000000f00 */
[----:B--2---:R1:W-:Y:S04]  /*63170*/  STL [R1+0x1454], R4 ;  /* 0x0014540401007387 */ /* 0x0043e80000100800 */
[----:B------:R1:W-:Y:S02]  /*63180*/  STL [R1+0x1458], R5 ;  /* 0x0014580501007387 */ /* 0x0003e40000100800 */
[----:B-1----:R-:W-:Y:S05]  /*63190*/  CALL.REL.NOINC `($_ZN7cutlass13device_kernelIN5flash19enable_sm80_to_sm89INS1_16FlashAttnBwdSm80INS1_25CollectiveMainloopBwdSm80ILi2ELi2EN4cute5tupleIJNS5_1CILi128EEES8_NS7_ILi64EEEEEENS_10bfloat16_tEfNS_4arch4Sm80ELb1ELb0ELb1ELb1ELb0ELb0ELb0ELb0ELi2ELi4ELi4ELi4ELb0EEENS1_21CollectiveEpilogueBwdISA_SB_SD_Li256ELb1ELb0ELi2EEENS1_25SingleTileBwdLPTSchedulerILb1ELi128ELb0EEEEEEEEEvNT_6ParamsE$_ZN4cute3eso3ESOILb0ELb0EJiiiNS_1CILi144EEENS2_ILi512EEEEEC2ERKiS7_S7_RKS3_RKS4_) ;  /* 0xfffa561000007944 */ /* 0x002fea0003c3ffff */
[----:B-1----:R-:W2:Y:S04]  /*631a0*/  LDL.64 R2, [R1+0x1410] ;  /* 0x0014100001027983 */ /* 0x002ea80000100a00 */
[----:B------:R-:W3:Y:S01]  /*631b0*/  LDL R6, [R1+0x1418] ;  /* 0x0014180001067983 */ /* 0x000ee20000100800 */
[----:B------:R-:W-:-:S03]  /*631c0*/  MOV R4, 0x63200 ;  /* 0x0006320000047802 */ /* 0x000fc60000000f00 */
[----:B--2---:R1:W-:Y:S04]  /*631d0*/  STL.64 [R1+0x1428], R2 ;  /* 0x0014280201007387 */ /* 0x0043e80000100a00 */
[----:B---3--:R1:W-:Y:S02]  /*631e0*/  STL [R1+0x1430], R6 ;  /* 0x0014300601007387 */ /* 0x0083e40000100800 */
[----:B-1----:R-:W-:Y:S05]  /*631f0*/  CALL.REL.NOINC `($_ZN7cutlass13device_kernelIN5flash19enable_sm80_to_sm89INS1_16FlashAttnBwdSm80INS1_25CollectiveMainloopBwdSm80ILi2ELi2EN4cute5tupleIJNS5_1CILi128EEES8_NS7_ILi64EEEEEENS_10bfloat16_tEfNS_4arch4Sm80ELb1ELb0ELb1ELb1ELb0ELb0ELb0ELb0ELi2ELi4ELi4ELi4ELb0EEENS1_21CollectiveEpilogueBwdISA_SB_SD_Li256ELb1ELb0ELi2EEENS1_25SingleTileBwdLPTSchedulerILb1ELi128ELb0EEEEEEEEEvNT_6ParamsE$_ZN4cute3eso3ESOILb1ELb0EJNS_1CILi8EEEiiiNS2_ILi144EEENS2_ILi512EEEEEC2ERKS3_RKiSA_SA_RKS4_RKS5_) ;  /* 0xfffa687000007944 */ /* 0x002fea0003c3ffff */
[----:B-1----:R-:W2:Y:S04]  /*63200*/  LDL.64 R2, [R1+0x1448] ;  /* 0x0014480001027983 */ /* 0x002ea80000100a00 */
[----:B------:R-:W3:Y:S01]  /*63210*/  LDL R10, [R1+0x1450] ;  /* 0x00145000010a7983 */ /* 0x000ee20000100800 */
[C---:B------:R-:W-:Y:S02]  /*63220*/  IADD3 R8, R58.reuse, 0x94, RZ ;  /* 0x000000943a087810 */ /* 0x040fe40007ffe0ff */
[----:B------:R-:W-:-:S02]  /*63230*/  IADD3 R6, R58, 0x98, RZ ;  /* 0x000000983a067810 */ /* 0x000fc40007ffe0ff */
[----:B------:R-:W-:Y:S01]  /*63240*/  MOV R4, 0x63280 ;  /* 0x0006328000047802 */ /* 0x000fe20000000f00 */
[----:B--2---:R1:W-:Y:S04]  /*63250*/  STL.64 [R1+0x1410], R2 ;  /* 0x0014100201007387 */ /* 0x0043e80000100a00 */
[----:B---3--:R1:W-:Y:S02]  /*63260*/  STL [R1+0x1418], R10 ;  /* 0x0014180a01007387 */ /* 0x0083e40000100800 */
[----:B-1----:R-:W-:Y:S05]  /*63270*/  CALL.REL.NOINC `($_ZN7cutlass13device_kernelIN5flash19enable_sm80_to_sm89INS1_16FlashAttnBwdSm80INS1_25CollectiveMainloopBwdSm80ILi2ELi2EN4cute5tupleIJNS5_1CILi128EEES8_NS7_ILi64EEEEEENS_10bfloat16_tEfNS_4arch4Sm80ELb1ELb0ELb1ELb1ELb0ELb0ELb0ELb0ELi2ELi4ELi4ELi4ELb0EEENS1_21CollectiveEpilogueBwdISA_SB_SD_Li256ELb1ELb0ELi2EEENS1_25SingleTileBwdLPTSchedulerILb1ELi128ELb0EEEEEEEEEvNT_6ParamsE$_ZN4cute3eso3ESOILb1ELb0EJNS_1CILi1EEEiiiNS2_ILi144EEENS2_ILi512EEEEEC2ERKS3_RKiSA_SA_RKS4_RKS5_) ;  /* 0xfffa637000007944 */ /* 0x002fea0003c3ffff */
[----:B-1----:R1:W5:Y:S04]  /*63280*/  LDL R5, [R1+0x1450] ;  /* 0x0014500001057983 */ /* 0x0023680000100800 */
[----:B------:R1:W5:Y:S01]  /*63290*/  LDL.64 R2, [R1+0x1448] ;  /* 0x0014480001027983 */ /* 0x0003620000100a00 */
[----:B------:R-:W-:-:S03]  /*632a0*/  MOV R6, 0x632c0 ;  /* 0x000632c000067802 */ /* 0x000fc60000000f00 */
[----:B-1---5:R-:W-:Y:S05]  /*632b0*/  CALL.REL.NOINC `($_ZN7cutlass13device_kernelIN5flash19enable_sm80_to_sm89INS1_16FlashAttnBwdSm80INS1_25CollectiveMainloopBwdSm80ILi2ELi2EN4cute5tupleIJNS5_1CILi128EEES8_NS7_ILi64EEEEEENS_10bfloat16_tEfNS_4arch4Sm80ELb1ELb0ELb1ELb1ELb0ELb0ELb0ELb0ELi2ELi4ELi4ELi4ELb0EEENS1_21CollectiveEpilogueBwdISA_SB_SD_Li256ELb1ELb0ELi2EEENS1_25SingleTileBwdLPTSchedulerILb1ELi128ELb0EEEEEEEEEvNT_6ParamsE$_ZN4cute5tupleIJNS0_IJNS_1CILi16EEENS1_ILi2EEES3_S3_NS1_ILi4EEES3_EEENS0_IJNS1_ILi1EEEiiiNS1_ILi144EEENS1_ILi512EEEEEEEEC2ERKS5_RKS9_) ;  /* 0xfffa905000007944 */ /* 0x022fea0003c3ffff */
        /* <DEDUP_REMOVED lines=10> */
[----:B-1----:R-:W-:Y:S05]  /*63360*/  CALL.REL.NOINC `($_ZN7cutlass13device_kernelIN5flash19enable_sm80_to_sm89INS1_16FlashAttnBwdSm80INS1_25CollectiveMainloopBwdSm80ILi2ELi2EN4cute5tupleIJNS5_1CILi128EEES8_NS7_ILi64EEEEEENS_10bfloat16_tEfNS_4arch4Sm80ELb1ELb0ELb1ELb1ELb0ELb0ELb0ELb0ELi2ELi4ELi4ELi4ELb0EEENS1_21CollectiveEpilogueBwdISA_SB_SD_Li256ELb1ELb0ELi2EEENS1_25SingleTileBwdLPTSchedulerILb1ELi128ELb0EEEEEEEEEvNT_6ParamsE$_ZZN4cute6detail16composition_implINS_5tupleIJNS_1CILi16EEENS3_ILi2EEES5_S5_NS3_ILi4EEES5_EEENS2_IJNS3_ILi1EEEiiiNS3_ILi144EEENS3_ILi512EEEEEENS2_IJNS2_IJS5_S5_EEES6_NS3_ILi8EEEEEENS2_IJNS2_IJNS3_ILi64EEESA_EEES4_NS3_ILi1024EEEEEEEEDaRKT_RKT0_RKT1_RKT2_ENKUlRKT_RKT0_E_clISC_SG_EEDaSX_S10_) ;  /* 0xfffab48000007944 */ /* 0x002fea0003c3ffff */
[----:B------:R-:W-:Y:S01]  /*63370*/  IMAD.MOV.U32 R5, RZ, RZ, R16 ;  /* 0x000000ffff057224 */ /* 0x000fe200078e0010 */
[----:B------:R-:W-:Y:S01]  /*63380*/  MOV R3, R14 ;  /* 0x0000000e00037202 */ /* 0x000fe20000000f00 */
[----:B------:R-:W-:Y:S01]  /*63390*/  IMAD.MOV.U32 R2, RZ, RZ, R15 ;  /* 0x000000ffff027224 */ /* 0x000fe200078e000f */
[----:B------:R-:W-:Y:S02]  /*633a0*/  MOV R16, 0x633c0 ;  /* 0x000633c000107802 */ /* 0x000fe40000000f00 */
[----:B-1---5:R-:W-:Y:S05]  /*633b0*/  CALL.REL.NOINC `($_ZN7cutlass13device_kernelIN5flash19enable_sm80_to_sm89INS1_16FlashAttnBwdSm80INS1_25CollectiveMainloopBwdSm80ILi2ELi2EN4cute5tupleIJNS5_1CILi128EEES8_NS7_ILi64EEEEEENS_10bfloat16_tEfNS_4arch4Sm80ELb1ELb0ELb1ELb1ELb0ELb0ELb0ELb0ELi2ELi4ELi4ELi4ELb0EEENS1_21CollectiveEpilogueBwdISA_SB_SD_Li256ELb1ELb0ELi2EEENS1_25SingleTileBwdLPTSchedulerILb1ELi128ELb0EEEEEEEEEvNT_6ParamsE$_ZZN4cute6detail16composition_implINS_5tupleIJNS_1CILi16EEENS3_ILi2EEES5_S5_NS3_ILi4EEES5_EEENS2_IJNS3_ILi1EEEiiiNS3_ILi144EEENS3_ILi512EEEEEENS2_IJNS2_IJS5_S5_EEES6_NS3_ILi8EEEEEENS2_IJNS2_IJNS3_ILi64EEESA_EEES4_NS3_ILi1024EEEEEEEEDaRKT_RKT0_RKT1_RKT2_ENKUlRKT_RKT0_E_clIS6_S4_EEDaSX_S10_) ;  /* 0xfffab1b000007944 */ /* 0x022fea0003c3ffff */
[----:B-----5:R2:W-:Y:S01]  /*633c0*/  STL.64 [R1+0x1410], R2 ;  /* 0x0014100201007387 */ /* 0x0205e20000100a00 */
[----:B------:R-:W-:-:S03]  /*633d0*/  MOV R4, 0x633f0 ;  /* 0x000633f000047802 */ /* 0x000fc60000000f00 */
[----:B-12---:R-:W-:Y:S05]  /*633e0*/  CALL.REL.NOINC `($_ZN7cutlass13device_kernelIN5flash19enable_sm80_to_sm89INS1_16FlashAttnBwdSm80INS1_25CollectiveMainloopBwdSm80ILi2ELi2EN4cute5tupleIJNS5_1CILi128EEES8_NS7_ILi64EEEEEENS_10bfloat16_tEfNS_4arch4Sm80ELb1ELb0ELb1ELb1ELb0ELb0ELb0ELb0ELi2ELi4ELi4ELi4ELb0EEENS1_21CollectiveEpilogueBwdISA_SB_SD_Li256ELb1ELb0ELi2EEENS1_25SingleTileBwdLPTSchedulerILb1ELi128ELb0EEEEEEEEEvNT_6ParamsE$_ZN4cute3eso3ESOILb0ELb0EJNS_5tupleIJiNS_1CILi512EEEEEENS2_IJiiEEENS3_ILi1024EEEEEC2ERKS5_RKS6_RKS7_) ;  /* 0xfffa43b000007944 */ /* 0x006fea0003c3ffff */
[----:B------:R2:W5:Y:S04]  /*633f0*/  LDL R5, [R1+0x1430] ;  /* 0x0014300001057983 */ /* 0x0005680000100800 */
[----:B-1----:R2:W5:Y:S01]  /*63400*/  LDL.64 R2, [R1+0x1428] ;  /* 0x0014280001027983 */ /* 0x0025620000100a00 */
[----:B------:R-:W-:-:S03]  /*63410*/  MOV R6, 0x63430 ;  /* 0x0006343000067802 */ /* 0x000fc60000000f00 */
[----:B--2--5:R-:W-:Y:S05]  /*63420*/  CALL.REL.NOINC `($_ZN7cutlass13device_kernelIN5flash19enable_sm80_to_sm89INS1_16FlashAttnBwdSm80INS1_25CollectiveMainloopBwdSm80ILi2ELi2EN4cute5tupleIJNS5_1CILi128EEES8_NS7_ILi64EEEEEENS_10bfloat16_tEfNS_4arch4Sm80ELb1ELb0ELb1ELb1ELb0ELb0ELb0ELb0ELi2ELi4ELi4ELi4ELb0EEENS1_21CollectiveEpilogueBwdISA_SB_SD_Li256ELb1ELb0ELi2EEENS1_25SingleTileBwdLPTSchedulerILb1ELi128ELb0EEEEEEEEEvNT_6ParamsE$_ZN4cute5tupleIJNS0_IJNS0_IJNS_1CILi2EEES2_EEES3_NS1_ILi8EEEEEENS0_IJNS0_IJiNS1_ILi512EEEEEENS0_IJiiEEENS1_ILi1024EEEEEEEEC2ERKS5_RKSA_) ;  /* 0xfffa8ca000007944 */ /* 0x024fea0003c3ffff */
[----:B------:R1:W5:Y:S04]  /*63430*/  LDL R4, [R1+0x1430] ;  /* 0x0014300001047983 */ /* 0x0003680000100800 */
[----:B------:R1:W5:Y:S01]  /*63440*/  LDL.64 R2, [R1+0x1428] ;  /* 0x0014280001027983 */ /* 0x0003620000100a00 */
[----:B------:R-:W-:-:S04]  /*63450*/  LOP3.LUT R6, R11, 0x180, RZ, 0xc0, !PT ;  /* 0x000001800b067812 */ /* 0x000fc800078ec0ff */
[----:B------:R-:W-:-:S04]  /*63460*/  LEA.HI R6, R6, R71, RZ, 0x1d ;  /* 0x0000004706067211 */ /* 0x000fc800078fe8ff */
[----:B------:R-:W-:Y:S02]  /*63470*/  LEA.HI.SX32 R8, R13, R6, 0x1e ;  /* 0x000000060d087211 */ /* 0x000fe400078ff2ff */
[----:B------:R-:W-:-:S03]  /*63480*/  MOV R6, 0x634b0 ;  /* 0x000634b000067802 */ /* 0x000fc60000000f00 */
[----:B------:R1:W-:Y:S04]  /*63490*/  STL [R1+0x1420], R8 ;  /* 0x0014200801007387 */ /* 0x0003e80000100800 */
        /* <DEDUP_REMOVED lines=8> */
[----:B------:R-:W-:Y:S02]  /*63520*/  MOV R16, R12 ;  /* 0x0000000c00107202 */ /* 0x000fe40000000f00 */
        /* <DEDUP_REMOVED lines=10> */
[----:B------:R-:W-:-:S03]  /*635d0*/  MOV R4, 0x635f0 ;  /* 0x000635f000047802 */ /* 0x000fc60000000f00 */
        /* <DEDUP_REMOVED lines=24> */
[----:B-12--5:R-:W-:Y:S05]  /*63760*/  CALL.REL.NOINC `($_ZN7cutlass13device_kernelIN5flash19enable_sm80_to_sm89INS1_16FlashAttnBwdSm80INS1_25CollectiveMainloopBwdSm80ILi2ELi2EN4cute5tupleIJNS5_1CILi128EEES8_NS7_ILi64EEEEEENS_10bfloat16_tEfNS_4arch4Sm80ELb1ELb0ELb1ELb1ELb0ELb0ELb0ELb0ELi2ELi4ELi4ELi4ELb0EEENS1_21CollectiveEpilogueBwdISA_SB_SD_Li256ELb1ELb0ELi2EEENS1_25SingleTileBwdLPTSchedulerILb1ELi128ELb0EEEEEEEEEvNT_6ParamsE$_ZN4cute3eso3ESOILb1ELb0EJNS_6LayoutINS_5tupleIJNS3_IJNS_1CILi8EEENS4_ILi1EEEEEENS4_ILi2EEENS3_IJNS4_ILi4EEES8_EEEEEENS3_IJNS3_IJS6_NS4_ILi0EEEEEES5_NS3_IJNS4_ILi32EEENS4_ILi16EEEEEEEEEEENS_10ViewEngineIPN7cutlass10bfloat16_tEEEEEC2ERKSI_RKSN_) ;  /* 0xfffa83f000007944 */ /* 0x026fea0003c3ffff */
[----:B------:R2:W5:Y:S01]  /*63770*/  LDL.64 R72, [R1+0x1410] ;  /* 0x0014100001487983 */ /* 0x0005620000100a00 */
[----:B------:R-:W-:Y:S01]  /*63780*/  IMAD.MOV.U32 R6, RZ, RZ, R68 ;  /* 0x000000ffff067224 */ /* 0x000fe200078e0044 */
[----:B------:R-:W-:-:S02]  /*63790*/  MOV R3, R69 ;  /* 0x0000004500037202 */ /* 0x000fc40000000f00 */
[----:B------:R-:W-:Y:S02]  /*637a0*/  MOV R4, 0x637c0 ;  /* 0x000637c000047802 */ /* 0x000fe40000000f00 */
[----:B-12--5:R-:W-:Y:S05]  /*637b0*/  CALL.REL.NOINC `($_ZN7cutlass13device_kernelIN5flash19enable_sm80_to_sm89INS1_16FlashAttnBwdSm80INS1_25CollectiveMainloopBwdSm80ILi2ELi2EN4cute5tupleIJNS5_1CILi128EEES8_NS7_ILi64EEEEEENS_10bfloat16_tEfNS_4arch4Sm80ELb1ELb0ELb1ELb1ELb0ELb0ELb0ELb0ELi2ELi4ELi4ELi4ELb0EEENS1_21CollectiveEpilogueBwdISA_SB_SD_Li256ELb1ELb0ELi2EEENS1_25SingleTileBwdLPTSchedulerILb1ELi128ELb0EEEEEEEEEvNT_6ParamsE$_ZN4cute3eso3ESOILb1ELb0EJNS_6LayoutINS_5tupleIJNS3_IJNS3_IJNS_1CILi4EEENS4_ILi2EEEEEENS4_ILi1EEEEEES6_NS4_ILi8EEEEEENS3_IJNS3_IJNS3_IJS8_NS4_ILi32EEEEEENS4_ILi0EEEEEENS4_ILi64EEES5_EEEEENS_10ViewEngineIPN7cutlass10bfloat16_tEEEEEC2ERKSI_RKSN_) ;  /* 0xfffa708000007944 */ /* 0x026fea0003c3ffff */
[----:B------:R2:W5:Y:S04]  /*637c0*/  LDL.64 R70, [R1+0x1410] ;  /* 0x0014100001467983 */ /* 0x0005680000100a00 */
[----:B-1----:R2:W5:Y:S01]  /*637d0*/  LD.E.64 R2, [R76.64+0x8] ;  /* 0x000008044c027980 */ /* 0x002562000c101b00 */
[----:B------:R-:W-:Y:S02]  /*637e0*/  MOV R9, R67 ;  /* 0x0000004300097202 */ /* 0x000fe40000000f00 */
[----:B------:R-:W-:Y:S02]  /*637f0*/  MOV R8, 0x63810 ;  /* 0x0006381000087802 */ /* 0x000fe40000000f00 */
[----:B--2--5:R-:W-:Y:S05]  /*63800*/  CALL.REL.NOINC `($_ZN7cutlass13device_kernelIN5flash19enable_sm80_to_sm89INS1_16FlashAttnBwdSm80INS1_25CollectiveMainloopBwdSm80ILi2ELi2EN4cute5tupleIJNS5_1CILi128EEES8_NS7_ILi64EEEEEENS_10bfloat16_tEfNS_4arch4Sm80ELb1ELb0ELb1ELb1ELb0ELb0ELb0ELb0ELi2ELi4ELi4ELi4ELb0EEENS1_21CollectiveEpilogueBwdISA_SB_SD_Li256ELb1ELb0ELi2EEENS1_25SingleTileBwdLPTSchedulerILb1ELi128ELb0EEEEEEEEEvNT_6ParamsE$_ZN4cute8smem_ptrIPN7cutlass10bfloat16_tEECI1NS_12iter_adaptorIS3_S4_EEES3_) ;  /* 0xfffa91c000007944 */ /* 0x024fea0003c3ffff */
[----:B-1----:R1:W5:Y:S01]  /*63810*/  LDL.64 R2, [R1+0x1410] ;  /* 0x0014100001027983 */ /* 0x0023620000100a00 */
[----:B------:R-:W-:-:S03]  /*63820*/  MOV R6, 0x63840 ;  /* 0x0006384000067802 */ /* 0x000fc60000000f00 */
[----:B-1---5:R-:W-:Y:S05]  /*63830*/  CALL.REL.NOINC `($_ZN7cutlass13device_kernelIN5flash19enable_sm80_to_sm89INS1_16FlashAttnBwdSm80INS1_25CollectiveMainloopBwdSm80ILi2ELi2EN4cute5tupleIJNS5_1CILi128EEES8_NS7_ILi64EEEEEENS_10bfloat16_tEfNS_4arch4Sm80ELb1ELb0ELb1ELb1ELb0ELb0ELb0ELb0ELi2ELi4ELi4ELi4ELb0EEENS1_21CollectiveEpilogueBwdISA_SB_SD_Li256ELb1ELb0ELi2EEENS1_25SingleTileBwdLPTSchedulerILb1ELi128ELb0EEEEEEEEEvNT_6ParamsE$_ZN4cute3eso3ESOILb1ELb0EJNS_6LayoutINS_5tupleIJNS3_IJNS_1CILi8EEENS4_ILi1EEEEEENS4_ILi2EEEEEENS3_IJNS3_IJS6_NS4_ILi0EEEEEENS4_ILi4096EEEEEEEENS_10ViewEngineINS_8smem_ptrIPN7cutlass10bfloat16_tEEEEEEEC2ERKSE_RKSL_) ;  /* 0xfffa80f000007944 */ /* 0x022fea0003c3ffff */
[----:B-1----:R1:W5:Y:S01]  /*63840*/  LDL.64 R4, [R1+0x1410] ;  /* 0x0014100001047983 */ /* 0x0023620000100a00 */
[----:B------:R-:W-:Y:S01]  /*63850*/  IMAD.MOV.U32 R6, RZ, RZ, R72 ;  /* 0x000000ffff067224 */ /* 0x000fe200078e0048 */
[----:B------:R-:W-:-:S02]  /*63860*/  MOV R9, R73 ;  /* 0x0000004900097202 */ /* 0x000fc40000000f00 */
[----:B------:R-:W-:Y:S02]  /*63870*/  MOV R8, 0x63890 ;  /* 0x0006389000087802 */ /* 0x000fe40000000f00 */
[----:B-1---5:R-:W-:Y:S05]  /*63880*/  CALL.REL.NOINC `($_ZN7cutlass13device_kernelIN5flash19enable_sm80_to_sm89INS1_16FlashAttnBwdSm80INS1_25CollectiveMainloopBwdSm80ILi2ELi2EN4cute5tupleIJNS5_1CILi128EEES8_NS7_ILi64EEEEEENS_10bfloat16_tEfNS_4arch4Sm80ELb1ELb0ELb1ELb1ELb0ELb0ELb0ELb0ELi2ELi4ELi4ELi4ELb0EEENS1_21CollectiveEpilogueBwdISA_SB_SD_Li256ELb1ELb0ELi2EEENS1_25SingleTileBwdLPTSchedulerILb1ELi128ELb0EEEEEEEEEvNT_6ParamsE$_ZN4cute3eso3ESOILb1ELb0EJNS_6LayoutINS_5tupleIJNS3_IJNS_1CILi8EEENS4_ILi1EEEEEENS4_ILi2EEEEEENS3_IJNS3_IJS6_NS4_ILi0EEEEEES5_EEEEENS_10ViewEngineIPN7cutlass10bfloat16_tEEEEEC2ERKSD_RKSI_) ;  /* 0xfffa823000007944 */ /* 0x022fea0003c3ffff */
[----:B------:R2:W5:Y:S01]  /*63890*/  LDL.64 R2, [R1+0x1410] ;  /* 0x0014100001027983 */ /* 0x0005620000100a00 */
[----:B-1----:R-:W-:Y:S02]  /*638a0*/  MOV R7, R5 ;  /* 0x0000000500077202 */ /* 0x002fe40000000f00 */
[----:B------:R-:W-:Y:S02]  /*638b0*/  MOV R6, 0x638d0 ;  /* 0x000638d000067802 */ /* 0x000fe40000000f00 */
[----:B--2--5:R-:W-:Y:S05]  /*638c0*/  CALL.REL.NOINC `($_ZN7cutlass13device_kernelIN5flash19enable_sm80_to_sm89INS1_16FlashAttnBwdSm80INS1_25CollectiveMainloopBwdSm80ILi2ELi2EN4cute5tupleIJNS5_1CILi128EEES8_NS7_ILi64EEEEEENS_10bfloat16_tEfNS_4arch4Sm80ELb1ELb0ELb1ELb1ELb0ELb0ELb0ELb0ELi2ELi4ELi4ELi4ELb0EEENS1_21CollectiveEpilogueBwdISA_SB_SD_Li256ELb1ELb0ELi2EEENS1_25SingleTileBwdLPTSchedulerILb1ELi128ELb0EEEEEEEEEvNT_6ParamsE$_ZN4cute3eso3ESOILb1ELb0EJNS_6LayoutINS_5tupleIJNS3_IJNS_1CILi8EEENS4_ILi1EEEEEENS3_IJNS4_ILi2EEEEEEEEENS3_IJNS3_IJS6_NS4_ILi0EEEEEENS3_IJNS4_ILi4096EEEEEEEEEEENS_10ViewEngineINS_8smem_ptrIPN7cutlass10bfloat16_tEEEEEEEC2ERKSG_RKSN_) ;  /* 0xfffa7e3000007944 */ /* 0x024fea0003c3ffff */
[----:B------:R2:W5:Y:S01]  /*638d0*/  LDL.64 R6, [R1+0x1410] ;  /* 0x0014100001067983 */ /* 0x0005620000100a00 */
[----:B-1----:R-:W-:Y:S02]  /*638e0*/  MOV R5, R3 ;  /* 0x0000000300057202 */ /* 0x002fe40000000f00 */
[----:B------:R-:W-:Y:S02]  /*638f0*/  MOV R4, 0x63910 ;  /* 0x0006391000047802 */ /* 0x000fe40000000f00 */
[----:B--2--5:R-:W-:Y:S05]  /*63900*/  CALL.REL.NOINC `($_ZN7cutlass13device_kernelIN5flash19enable_sm80_to_sm89INS1_16FlashAttnBwdSm80INS1_25CollectiveMainloopBwdSm80ILi2ELi2EN4cute5tupleIJNS5_1CILi128EEES8_NS7_ILi64EEEEEENS_10bfloat16_tEfNS_4arch4Sm80ELb1ELb0ELb1ELb1ELb0ELb0ELb0ELb0ELi2ELi4ELi4ELi4ELb0EEENS1_21CollectiveEpilogueBwdISA_SB_SD_Li256ELb1ELb0ELi2EEENS1_25SingleTileBwdLPTSchedulerILb1ELi128ELb0EEEEEEEEEvNT_6ParamsE$_ZN4cute3eso3ESOILb1ELb0EJNS_6LayoutINS_5tupleIJNS3_IJNS_1CILi8EEENS4_ILi1EEEEEENS3_IJNS4_ILi2EEEEEEEEENS3_IJNS3_IJS6_NS4_ILi0EEEEEENS3_IJS5_EEEEEEEENS_10ViewEngineIPN7cutlass10bfloat16_tEEEEEC2ERKSF_RKSK_) ;  /* 0xfffa7f0000007944 */ /* 0x024fea0003c3ffff */
[----:B-1----:R1:W5:Y:S01]  /*63910*/  LDL.64 R2, [R1+0x1410] ;  /* 0x0014100001027983 */ /* 0x0023620000100a00 */
[----:B------:R-:W-:-:S03]  /*63920*/  MOV R8, 0x63940 ;  /* 0x0006394000087802 */ /* 0x000fc60000000f00 */
[----:B-1---5:R-:W-:Y:S05]  /*63930*/  CALL.REL.NOINC `($_ZN7cutlass13device_kernelIN5flash19enable_sm80_to_sm89INS1_16FlashAttnBwdSm80INS1_25CollectiveMainloopBwdSm80ILi2ELi2EN4cute5tupleIJNS5_1CILi128EEES8_NS7_ILi64EEEEEENS_10bfloat16_tEfNS_4arch4Sm80ELb1ELb0ELb1ELb1ELb0ELb0ELb0ELb0ELi2ELi4ELi4ELi4ELb0EEENS1_21CollectiveEpilogueBwdISA_SB_SD_Li256ELb1ELb0ELi2EEENS1_25SingleTileBwdLPTSchedulerILb1ELi128ELb0EEEEEEEEEvNT_6ParamsE$_ZN4cute3eso3ESOILb1ELb0EJNS_6LayoutINS_5tupleIJNS3_IJNS3_IJNS_1CILi8EEENS4_ILi1EEEEEES6_EEENS3_IJNS3_IJS6_S6_EEENS4_ILi2EEEEEEEEENS3_IJNS3_IJNS3_IJS6_NS4_ILi0EEEEEESD_EEENS3_IJNS3_IJSD_SD_EEES5_EEEEEEEENS_10ViewEngineIPN7cutlass10bfloat16_tEEEEEC2ERKSJ_RKSO_) ;  /* 0xfffa709000007944 */ /* 0x022fea0003c3ffff */
[----:B-1----:R1:W5:Y:S01]  /*63940*/  LDL.64 R4, [R1+0x1410] ;  /* 0x0014100001047983 */ /* 0x0023620000100a00 */
[----:B------:R-:W-:-:S03]  /*63950*/  MOV R8, 0x63970 ;  /* 0x0006397000087802 */ /* 0x000fc60000000f00 */
[----:B-1---5:R-:W-:Y:S05]  /*63960*/  CALL.REL.NOINC `($_ZN7cutlass13device_kernelIN5flash19enable_sm80_to_sm89INS1_16FlashAttnBwdSm80INS1_25CollectiveMainloopBwdSm80ILi2ELi2EN4cute5tupleIJNS5_1CILi128EEES8_NS7_ILi64EEEEEENS_10bfloat16_tEfNS_4arch4Sm80ELb1ELb0ELb1ELb1ELb0ELb0ELb0ELb0ELi2ELi4ELi4ELi4ELb0EEENS1_21CollectiveEpilogueBwdISA_SB_SD_Li256ELb1ELb0ELi2EEENS1_25SingleTileBwdLPTSchedulerILb1ELi128ELb0EEEEEEEEEvNT_6ParamsE$_ZN4cute3eso3ESOILb1ELb0EJNS_6LayoutINS_5tupleIJNS3_IJNS3_IJNS_1CILi8EEENS4_ILi1EEEEEES6_EEENS3_IJNS3_IJS6_S6_EEENS4_ILi2EEEEEEEEENS3_IJNS3_IJNS3_IJS6_NS4_ILi0EEEEEESD_EEENS3_IJNS3_IJSD_SD_EEENS4_ILi4096EEEEEEEEEEENS_10ViewEngineINS_8smem_ptrIPN7cutlass10bfloat16_tEEEEEEEC2ERKSK_RKSR_) ;  /* 0xfffa6f8000007944 */ /* 0x022fea0003c3ffff */
[----:B-1----:R1:W5:Y:S01]  /*63970*/  LDL.64 R2, [R1+0x1410] ;  /* 0x0014100001027983 */ /* 0x0023620000100a00 */
[----:B------:R-:W-:Y:S01]  /*63980*/  IMAD.MOV.U32 R6, RZ, RZ, R4 ;  /* 0x000000ffff067224 */ /* 0x000fe200078e0004 */
[----:B------:R-:W-:-:S02]  /*63990*/  MOV R9, R5 ;  /* 0x0000000500097202 */ /* 0x000fc40000000f00 */
[----:B------:R-:W-:Y:S02]  /*639a0*/  MOV R8, 0x639c0 ;  /* 0x000639c000087802 */ /* 0x000fe40000000f00 */
[----:B-1---5:R-:W-:Y:S05]  /*639b0*/  CALL.REL.NOINC `($_ZN7cutlass13device_kernelIN5flash19enable_sm80_to_sm89INS1_16FlashAttnBwdSm80INS1_25CollectiveMainloopBwdSm80ILi2ELi2EN4cute5tupleIJNS5_1CILi128EEES8_NS7_ILi64EEEEEENS_10bfloat16_tEfNS_4arch4Sm80ELb1ELb0ELb1ELb1ELb0ELb0ELb0ELb0ELi2ELi4ELi4ELi4ELb0EEENS1_21CollectiveEpilogueBwdISA_SB_SD_Li256ELb1ELb0ELi2EEENS1_25SingleTileBwdLPTSchedulerILb1ELi128ELb0EEEEEEEEEvNT_6ParamsE$_ZN4cute3eso3ESOILb1ELb0EJNS_6LayoutINS_5tupleIJNS3_IJNS_1CILi8EEENS4_ILi1EEEEEENS4_ILi2EEEEEENS3_IJNS3_IJS6_NS4_ILi0EEEEEES5_EEEEENS_10ViewEngineIPN7cutlass10bfloat16_tEEEEEC2ERKSD_RKSI_) ;  /* 0xfffa810000007944 */ /* 0x022fea0003c3ffff */
[----:B------:R2:W5:Y:S01]  /*639c0*/  LDL.64 R14, [R1+0x1410] ;  /* 0x00141000010e7983 */ /* 0x0005620000100a00 */
[----:B------:R-:W-:Y:S02]  /*639d0*/  MOV R9, R67 ;  /* 0x0000004300097202 */ /* 0x000fe40000000f00 */
[----:B------:R-:W-:Y:S02]  /*639e0*/  MOV R8, 0x63a00 ;  /* 0x00063a0000087802 */ /* 0x000fe40000000f00 */
[----:B-12--5:R-:W-:Y:S05]  /*639f0*/  CALL.REL.NOINC `($_ZN7cutlass13device_kernelIN5flash19enable_sm80_to_sm89INS1_16FlashAttnBwdSm80INS1_25CollectiveMainloopBwdSm80ILi2ELi2EN4cute5tupleIJNS5_1CILi128EEES8_NS7_ILi64EEEEEENS_10bfloat16_tEfNS_4arch4Sm80ELb1ELb0ELb1ELb1ELb0ELb0ELb0ELb0ELi2ELi4ELi4ELi4ELb0EEENS1_21CollectiveEpilogueBwdISA_SB_SD_Li256ELb1ELb0ELi2EEENS1_25SingleTileBwdLPTSchedulerILb1ELi128ELb0EEEEEEEEEvNT_6ParamsE$_ZN4cute8smem_ptrIPN7cutlass10bfloat16_tEECI1NS_12iter_adaptorIS3_S4_EEES3_) ;  /* 0xfffa8fd000007944 */ /* 0x026fea0003c3ffff */
[----:B-1----:R1:W5:Y:S01]  /*63a00*/  LDL.64 R2, [R1+0x1410] ;  /* 0x0014100001027983 */ /* 0x0023620000100a00 */
[----:B------:R-:W-:-:S03]  /*63a10*/  MOV R6, 0x63a30 ;  /* 0x00063a3000067802 */ /* 0x000fc60000000f00 */
        /* <DEDUP_REMOVED lines=50> */
[----:B-1----:R-:W-:-:S03]  /*63d40*/  MOV R4, 0x63d60 ;  /* 0x00063d6000047802 */ /* 0x002fc60000000f00 */
[----:B--2--5:R-:W-:Y:S05]  /*63d50*/  CALL.REL.NOINC `($_ZN7cutlass13device_kernelIN5flash19enable_sm80_to_sm89INS1_16FlashAttnBwdSm80INS1_25CollectiveMainloopBwdSm80ILi2ELi2EN4cute5tupleIJNS5_1CILi128EEES8_NS7_ILi64EEEEEENS_10bfloat16_tEfNS_4arch4Sm80ELb1ELb0ELb1ELb1ELb0ELb0ELb0ELb0ELi2ELi4ELi4ELi4ELb0EEENS1_21CollectiveEpilogueBwdISA_SB_SD_Li256ELb1ELb0ELi2EEENS1_25SingleTileBwdLPTSchedulerILb1ELi128ELb0EEEEEEEEEvNT_6ParamsE$_ZN4cute3eso3ESOILb1ELb0EJNS_6LayoutINS_5tupleIJNS3_IJNS_1CILi4EEENS4_ILi1EEEEEEEEENS3_IJNS3_IJS6_NS4_ILi0EEEEEEEEEEENS_10ViewEngineIPjEEEEC2ERKSC_RKSF_) ;  /* 0xfffa774000007944 */ /* 0x024fea0003c3ffff */
[----:B------:R2:W5:Y:S01]  /*63d60*/  LDL.64 R8, [R1+0x1410] ;  /* 0x0014100001087983 */ /* 0x0005620000100a00 */
[----:B------:R-:W-:-:S02]  /*63d70*/  MOV R4, R6 ;  /* 0x0000000600047202 */ /* 0x000fc40000000f00 */
[----:B-1----:R-:W-:Y:S02]  /*63d80*/  MOV R2, 0x63da0 ;  /* 0x00063da000027802 */ /* 0x002fe40000000f00 */
[----:B--2--5:R-:W-:Y:S05]  /*63d90*/  CALL.REL.NOINC `($_ZN7cutlass13device_kernelIN5flash19enable_sm80_to_sm89INS1_16FlashAttnBwdSm80INS1_25CollectiveMainloopBwdSm80ILi2ELi2EN4cute5tupleIJNS5_1CILi128EEES8_NS7_ILi64EEEEEENS_10bfloat16_tEfNS_4arch4Sm80ELb1ELb0ELb1ELb1ELb0ELb0ELb0ELb0ELi2ELi4ELi4ELi4ELb0EEENS1_21CollectiveEpilogueBwdISA_SB_SD_Li256ELb1ELb0ELi2EEENS1_25SingleTileBwdLPTSchedulerILb1ELi128ELb0EEEEEEEEEvNT_6ParamsE$_ZN73_INTERNAL_24fd9406_37_flash_bwd_hdim64_bf16_softcap_sm80_cu_8e232a79_330724__cvta_generic_to_sharedEPKv) ;  /* 0xfffa8d8000007944 */ /* 0x024fea0003c3ffff */
        /* <DEDUP_REMOVED lines=59> */
[----:B------:R-:W1:Y:S04]  /*64150*/  LDSM.16.M88.4 R4, [R4] ;  /* 0x000000000404783b */ /* 0x000e680000000200 */
[----:B-1----:R1:W-:Y:S04]  /*64160*/  ST.E [R8.64], R4 ;  /* 0x0000000408007985 */ /* 0x0023e8000c101904 */
[----:B------:R1:W-:Y:S04]  /*64170*/  ST.E [R8.64+0x4], R5 ;  /* 0x0000040508007985 */ /* 0x0003e8000c101904 */
[----:B------:R1:W-:Y:S04]  /*64180*/  ST.E [R8.64+0x8], R6 ;  /* 0x0000080608007985 */ /* 0x0003e8000c101904 */
[----:B------:R1:W-:Y:S04]  /*64190*/  ST.E [R8.64+0xc], R7 ;  /* 0x00000c0708007985 */ /* 0x0003e8000c101904 */
[----:B------:R1:W5:Y:S01]  /*641a0*/  LD.E R3, [R74.64] ;  /* 0x000000044a037980 */ /* 0x000362000c101900 */
[----:B------:R-:W-:-:S03]  /*641b0*/  MOV R10, 0x641d0 ;  /* 0x000641d0000a7802 */ /* 0x000fc60000000f00 */
[----:B-1---5:R-:W-:Y:S05]  /*641c0*/  CALL.REL.NOINC `($_ZN7cutlass13device_kernelIN5flash19enable_sm80_to_sm89INS1_16FlashAttnBwdSm80INS1_25CollectiveMainloopBwdSm80ILi2ELi2EN4cute5tupleIJNS5_1CILi128EEES8_NS7_ILi64EEEEEENS_10bfloat16_tEfNS_4arch4Sm80ELb1ELb0ELb1ELb1ELb0ELb0ELb0ELb0ELi2ELi4ELi4ELi4ELb0EEENS1_21CollectiveEpilogueBwdISA_SB_SD_Li256ELb1ELb0ELi2EEENS1_25SingleTileBwdLPTSchedulerILb1ELi128ELb0EEEEEEEEEvNT_6ParamsE$_ZZN4cute5sliceINS_5tupleIJNS_10UnderscoreES2_NS_1CILi0EEEEEENS1_IJNS1_IJNS3_ILi1EEES4_EEEiNS3_ILi1024EEEEEEEEDaRKT_RKT0_ENKUlRKT_RKT0_E_clIS2_iEEDaSI_SL_) ;  /* 0xfffaa07000007944 */ /* 0x022fea0003c3ffff */
[----:B------:R-:W-:Y:S02]  /*641d0*/  MOV R4, 0x641f0 ;  /* 0x000641f000047802 */ /* 0x000fe40000000f00 */
[----:B-1---5:R-:W-:Y:S05]  /*641e0*/  CALL.REL.NOINC `($_ZN7cutlass13device_kernelIN5flash19enable_sm80_to_sm89INS1_16FlashAttnBwdSm80INS1_25CollectiveMainloopBwdSm80ILi2ELi2EN4cute5tupleIJNS5_1CILi128EEES8_NS7_ILi64EEEEEENS_10bfloat16_tEfNS_4arch4Sm80ELb1ELb0ELb1ELb1ELb0ELb0ELb0ELb0ELi2ELi4ELi4ELi4ELb0EEENS1_21CollectiveEpilogueBwdISA_SB_SD_Li256ELb1ELb0ELi2EEENS1_25SingleTileBwdLPTSchedulerILb1ELi128ELb0EEEEEEEEEvNT_6ParamsE$_ZZN4cute12filter_tupleINS_5tupleIJNS_10UnderscoreES2_NS_1CILi0EEEEEENS1_IJNS1_IJNS3_ILi1EEES4_EEEiNS3_ILi1024EEEEEEZNS_5sliceIS5_S9_EEDaRKT_RKT0_EUlRKT_RKT0_E_EEDaSD_SG_OT1_ENKUlDpSJ_E_clIJNS1_IJS7_EEENS1_IJiEEENS1_IJEEEEEEDaSQ_) ;  /* 0xfffa8c8000007944 */ /* 0x022fea0003c3ffff */
[----:B------:R-:W-:Y:S02]  /*641f0*/  MOV R6, 0x64210 ;  /* 0x0006421000067802 */ /* 0x000fe40000000f00 */
[----:B-1---5:R-:W-:Y:S05]  /*64200*/  CALL.REL.NOINC `($_ZN7cutlass13device_kernelIN5flash19enable_sm80_to_sm89INS1_16FlashAttnBwdSm80INS1_25CollectiveMainloopBwdSm80ILi2ELi2EN4cute5tupleIJNS5_1CILi128EEES8_NS7_ILi64EEEEEENS_10bfloat16_tEfNS_4arch4Sm80ELb1ELb0ELb1ELb1ELb0ELb0ELb0ELb0ELi2ELi4ELi4ELi4ELb0EEENS1_21CollectiveEpilogueBwdISA_SB_SD_Li256ELb1ELb0ELi2EEENS1_25SingleTileBwdLPTSchedulerILb1ELi128ELb0EEEEEEEEEvNT_6ParamsE$_ZN4cute5tupleIJNS0_IJNS0_IJNS_1CILi8EEENS1_ILi1EEEEEENS1_ILi2EEEEEENS0_IJNS0_IJS3_NS1_ILi0EEEEEEiEEEEEC2ERKS6_RKS9_) ;  /* 0xfffa7ff000007944 */ /* 0x022fea0003c3ffff */
[----:B-1----:R1:W5:Y:S01]  /*64210*/  LDL R3, [R1+0x1410] ;  /* 0x0014100001037983 */ /* 0x0023620000100800 */
[----:B------:R-:W-:-:S03]  /*64220*/  MOV R6, 0x64240 ;  /* 0x0006424000067802 */ /* 0x000fc60000000f00 */
[----:B-1---5:R-:W-:Y:S05]  /*64230*/  CALL.REL.NOINC `($_ZN7cutlass13device_kernelIN5flash19enable_sm80_to_sm89INS1_16FlashAttnBwdSm80INS1_25CollectiveMainloopBwdSm80ILi2ELi2EN4cute5tupleIJNS5_1CILi128EEES8_NS7_ILi64EEEEEENS_10bfloat16_tEfNS_4arch4Sm80ELb1ELb0ELb1ELb1ELb0ELb0ELb0ELb0ELi2ELi4ELi4ELi4ELb0EEENS1_21CollectiveEpilogueBwdISA_SB_SD_Li256ELb1ELb0ELi2EEENS1_25SingleTileBwdLPTSchedulerILb1ELi128ELb0EEEEEEEEEvNT_6ParamsE$_ZN4cute3eso3ESOILb0ELb1EJNS_6LayoutINS_5tupleIJNS3_IJNS_1CILi8EEENS4_ILi1EEEEEENS4_ILi2EEEEEENS3_IJNS3_IJS6_NS4_ILi0EEEEEEiEEEEESA_EEC2ERKSD_RKSA_) ;  /* 0xfffa48c000007944 */ /* 0x022fea0003c3ffff */
[----:B------:R2:W5:Y:S04]  /*64240*/  LDL R4, [R1+0x1410] ;  /* 0x0014100001047983 */ /* 0x0005680000100800 */
[----:B-1----:R2:W5:Y:S01]  /*64250*/  LD.E.64 R2, [R74.64+0x8] ;  /* 0x000008044a027980 */ /* 0x002562000c101b00 */
[----:B------:R-:W-:-:S02]  /*64260*/  MOV R9, R67 ;  /* 0x0000004300097202 */ /* 0x000fc40000000f00 */
[----:B------:R-:W-:Y:S02]  /*64270*/  MOV R8, 0x64290 ;  /* 0x0006429000087802 */ /* 0x000fe40000000f00 */
[----:B--2--5:R-:W-:Y:S05]  /*64280*/  CALL.REL.NOINC `($_ZN7cutlass13device_kernelIN5flash19enable_sm80_to_sm89INS1_16FlashAttnBwdSm80INS1_25CollectiveMainloopBwdSm80ILi2ELi2EN4cute5tupleIJNS5_1CILi128EEES8_NS7_ILi64EEEEEENS_10bfloat16_tEfNS_4arch4Sm80ELb1ELb0ELb1ELb1ELb0ELb0ELb0ELb0ELi2ELi4ELi4ELi4ELb0EEENS1_21CollectiveEpilogueBwdISA_SB_SD_Li256ELb1ELb0ELi2EEENS1_25SingleTileBwdLPTSchedulerILb1ELi128ELb0EEEEEEEEEvNT_6ParamsE$_ZN4cute8smem_ptrIPN7cutlass10bfloat16_tEECI1NS_12iter_adaptorIS3_S4_EEES3_) ;  /* 0xfffa874000007944 */ /* 0x024fea0003c3ffff */
[----:B-1----:R-:W2:Y:S01]  /*64290*/  LDL.64 R2, [R1+0x1410] ;  /* 0x0014100001027983 */ /* 0x002ea20000100a00 */
[----:B------:R-:W-:Y:S02]  /*642a0*/  MOV R6, R4 ;  /* 0x0000000400067202 */ /* 0x000fe40000000f00 */
[----:B------:R-:W-:Y:S01]  /*642b0*/  MOV R4, 0x642e0 ;  /* 0x000642e000047802 */ /* 0x000fe20000000f00 */
[----:B--2---:R1:W-:Y:S04]  /*642c0*/  STL.64 [R1+0x1448], R2 ;  /* 0x0014480201007387 */ /* 0x0043e80000100a00 */
[----:B-1----:R-:W-:Y:S05]  /*642d0*/  CALL.REL.NOINC `($_ZN7cutlass13device_kernelIN5flash19enable_sm80_to_sm89INS1_16FlashAttnBwdSm80INS1_25CollectiveMainloopBwdSm80ILi2ELi2EN4cute5tupleIJNS5_1CILi128EEES8_NS7_ILi64EEEEEENS_10bfloat16_tEfNS_4arch4Sm80ELb1ELb0ELb1ELb1ELb0ELb0ELb0ELb0ELi2ELi4ELi4ELi4ELb0EEENS1_21CollectiveEpilogueBwdISA_SB_SD_Li256ELb1ELb0ELi2EEENS1_25SingleTileBwdLPTSchedulerILb1ELi128ELb0EEEEEEEEEvNT_6ParamsE$_ZN4cute3eso3ESOILb0ELb0EJNS_6LayoutINS_5tupleIJNS3_IJNS_1CILi8EEENS4_ILi1EEEEEENS4_ILi2EEEEEENS3_IJNS3_IJS6_NS4_ILi0EEEEEEiEEEEENS_10ViewEngineINS_8smem_ptrIPN7cutlass10bfloat16_tEEEEEEEC2ERKSD_RKSK_) ;  /* 0xfffa3be000007944 */ /* 0x002fea0003c3ffff */
[----:B-1----:R1:W5:Y:S04]  /*642e0*/  LDL R8, [R1+0x1410] ;  /* 0x0014100001087983 */ /* 0x0023680000100800 */
[----:B------:R1:W5:Y:S01]  /*642f0*/  LDL.64 R12, [R1+0x1418] ;  /* 0x00141800010c7983 */ /* 0x0003620000100a00 */
[----:B------:R-:W-:Y:S01]  /*64300*/  IMAD.MOV.U32 R10, RZ, RZ, R70 ;  /* 0x000000ffff0a7224 */ /* 0x000fe200078e0046 */
[----:B------:R-:W-:-:S02]  /*64310*/  MOV R11, R71 ;  /* 0x00000047000b7202 */ /* 0x000fc40000000f00 */
[----:B------:R-:W-:Y:S02]  /*64320*/  MOV R6, 0x64340 ;  /* 0x0006434000067802 */ /* 0x000fe40000000f00 */
[----:B-1---5:R-:W-:Y:S05]  /*64330*/  CALL.REL.NOINC `($_ZN7cutlass13device_kernelIN5flash19enable_sm80_to_sm89INS1_16FlashAttnBwdSm80INS1_25CollectiveMainloopBwdSm80ILi2ELi2EN4cute5tupleIJNS5_1CILi128EEES8_NS7_ILi64EEEEEENS_10bfloat16_tEfNS_4arch4Sm80ELb1ELb0ELb1ELb1ELb0ELb0ELb0ELb0ELi2ELi4ELi4ELi4ELb0EEENS1_21CollectiveEpilogueBwdISA_SB_SD_Li256ELb1ELb0ELi2EEENS1_25SingleTileBwdLPTSchedulerILb1ELi128ELb0EEEEEEEEEvNT_6ParamsE$_ZN4cute3eso3ESOILb1ELb0EJNS_6LayoutINS_5tupleIJNS3_IJNS3_IJNS_1CILi4EEENS4_ILi2EEEEEENS4_ILi1EEEEEES6_EEENS3_IJNS3_IJNS3_IJS8_NS4_ILi32EEEEEENS4_ILi0EEEEEENS4_ILi64EEEEEEEENS_10ViewEngineIPN7cutlass10bfloat16_tEEEEEC2ERKSH_RKSM_) ;  /* 0xfffa648000007944 */ /* 0x022fea0003c3ffff */
[----:B------:R2:W5:Y:S01]  /*64340*/  LDL.64 R4, [R1+0x1410] ;  /* 0x0014100001047983 */ /* 0x0005620000100a00 */
[----:B------:R-:W-:Y:S02]  /*64350*/  MOV R3, R8 ;  /* 0x0000000800037202 */ /* 0x000fe40000000f00 */
[----:B------:R-:W-:Y:S02]  /*64360*/  MOV R6, 0x64380 ;  /* 0x0006438000067802 */ /* 0x000fe40000000f00 */
[----:B-12--5:R-:W-:Y:S05]  /*64370*/  CALL.REL.NOINC `($_ZN7cutlass13device_kernelIN5flash19enable_sm80_to_sm89INS1_16FlashAttnBwdSm80INS1_25CollectiveMainloopBwdSm80ILi2ELi2EN4cute5tupleIJNS5_1CILi128EEES8_NS7_ILi64EEEEEENS_10bfloat16_tEfNS_4arch4Sm80ELb1ELb0ELb1ELb1ELb0ELb0ELb0ELb0ELi2ELi4ELi4ELi4ELb0EEENS1_21CollectiveEpilogueBwdISA_SB_SD_Li256ELb1ELb0ELi2EEENS1_25SingleTileBwdLPTSchedulerILb1ELi128ELb0EEEEEEEEEvNT_6ParamsE$_ZZN4cute4takeILi1ELi2ENS_5tupleIJNS1_IJNS_1CILi1EEENS2_ILi0EEEEEEiEEEEEDaRKT1_ENKUlDpRKT_E_clIJiEEEDaSD_) ;  /* 0xfffa9c2000007944 */ /* 0x026fea0003c3ffff */
[----:B------:R-:W-:Y:S02]  /*64380*/  MOV R6, 0x643a0 ;  /* 0x000643a000067802 */ /* 0x000fe40000000f00 */
[----:B-1---5:R-:W-:Y:S05]  /*64390*/  CALL.REL.NOINC `($_ZN7cutlass13device_kernelIN5flash19enable_sm80_to_sm89INS1_16FlashAttnBwdSm80INS1_25CollectiveMainloopBwdSm80ILi2ELi2EN4cute5tupleIJNS5_1CILi128EEES8_NS7_ILi64EEEEEENS_10bfloat16_tEfNS_4arch4Sm80ELb1ELb0ELb1ELb1ELb0ELb0ELb0ELb0ELi2ELi4ELi4ELi4ELb0EEENS1_21CollectiveEpilogueBwdISA_SB_SD_Li256ELb1ELb0ELi2EEENS1_25SingleTileBwdLPTSchedulerILb1ELi128ELb0EEEEEEEEEvNT_6ParamsE$_ZN4cute3eso3ESOILb1ELb0EJNS_5tupleIJNS_1CILi1EEENS3_ILi0EEEEEENS2_IJiEEEEEC2ERKS6_RKS7_) ;  /* 0xfffa5d2000007944 */ /* 0x022fea0003c3ffff */
[----:B-1----:R1:W5:Y:S01]  /*643a0*/  LDL R3, [R1+0x1410] ;  /* 0x0014100001037983 */ /* 0x0023620000100800 */
[----:B------:R-:W-:-:S03]  /*643b0*/  MOV R6, 0x643d0 ;  /* 0x000643d000067802 */ /* 0x000fc60000000f00 */
[----:B-1---5:R-:W-:Y:S05]  /*643c0*/  CALL.REL.NOINC `($_ZN7cutlass13device_kernelIN5flash19enable_sm80_to_sm89INS1_16FlashAttnBwdSm80INS1_25CollectiveMainloopBwdSm80ILi2ELi2EN4cute5tupleIJNS5_1CILi128EEES8_NS7_ILi64EEEEEENS_10bfloat16_tEfNS_4arch4Sm80ELb1ELb0ELb1ELb1ELb0ELb0ELb0ELb0ELi2ELi4ELi4ELi4ELb0EEENS1_21CollectiveEpilogueBwdISA_SB_SD_Li256ELb1ELb0ELi2EEENS1_25SingleTileBwdLPTSchedulerILb1ELi128ELb0EEEEEEEEEvNT_6ParamsE$_ZN4cute5tupleIJNS0_IJNS0_IJNS_1CILi8EEENS1_ILi1EEEEEENS0_IJNS1_ILi2EEEEEEEEENS0_IJNS0_IJS3_NS1_ILi0EEEEEENS0_IJiEEEEEEEEC2ERKS7_RKSB_) ;  /* 0xfffa7df000007944 */ /* 0x022fea0003c3ffff */
[----:B------:R2:W5:Y:S01]  /*643d0*/  LDL R8, [R1+0x1410] ;  /* 0x0014100001087983 */ /* 0x0005620000100800 */
[----:B------:R-:W-:-:S03]  /*643e0*/  MOV R6, 0x64410 ;  /* 0x0006441000067802 */ /* 0x000fc60000000f00 */
[----:B------:R2:W-:Y:S04]  /*643f0*/  STL.64 [R1+0x1448], R12 ;  /* 0x0014480c01007387 */ /* 0x0005e80000100a00 */
[----:B-12--5:R-:W-:Y:S05]  /*64400*/  CALL.REL.NOINC `($_ZN7cutlass13device_kernelIN5flash19enable_sm80_to_sm89INS1_16FlashAttnBwdSm80INS1_25CollectiveMainloopBwdSm80ILi2ELi2EN4cute5tupleIJNS5_1CILi128EEES8_NS7_ILi64EEEEEENS_10bfloat16_tEfNS_4arch4Sm80ELb1ELb0ELb1ELb1ELb0ELb0ELb0ELb0ELi2ELi4ELi4ELi4ELb0EEENS1_21CollectiveEpilogueBwdISA_SB_SD_Li256ELb1ELb0ELi2EEENS1_25SingleTileBwdLPTSchedulerILb1ELi128ELb0EEEEEEEEEvNT_6ParamsE$_ZN4cute3eso3ESOILb0ELb0EJNS_6LayoutINS_5tupleIJNS3_IJNS_1CILi8EEENS4_ILi1EEEEEENS3_IJNS4_ILi2EEEEEEEEENS3_IJNS3_IJS6_NS4_ILi0EEEEEENS3_IJiEEEEEEEENS_10ViewEngineINS_8smem_ptrIPN7cutlass10bfloat16_tEEEEEEEC2ERKSF_RKSM_) ;  /* 0xfffa3a4000007944 */ /* 0x026fea0003c3ffff */
[----:B-1----:R1:W5:Y:S04]  /*64410*/  LDL R8, [R1+0x1410] ;  /* 0x0014100001087983 */ /* 0x0023680000100800 */
[----:B------:R1:W5:Y:S01]  /*64420*/  LDL.64 R14, [R1+0x1418] ;  /* 0x00141800010e7983 */ /* 0x0003620000100a00 */
[----:B------:R-:W-:-:S03]  /*64430*/  MOV R6, 0x64450 ;  /* 0x0006445000067802 */ /* 0x000fc60000000f00 */
[----:B-1---5:R-:W-:Y:S05]  /*64440*/  CALL.REL.NOINC `($_ZN7cutlass13device_kernelIN5flash19enable_sm80_to_sm89INS1_16FlashAttnBwdSm80INS1_25CollectiveMainloopBwdSm80ILi2ELi2EN4cute5tupleIJNS5_1CILi128EEES8_NS7_ILi64EEEEEENS_10bfloat16_tEfNS_4arch4Sm80ELb1ELb0ELb1ELb1ELb0ELb0ELb0ELb0ELi2ELi4ELi4ELi4ELb0EEENS1_21CollectiveEpilogueBwdISA_SB_SD_Li256ELb1ELb0ELi2EEENS1_25SingleTileBwdLPTSchedulerILb1ELi128ELb0EEEEEEEEEvNT_6ParamsE$_ZN4cute3eso3ESOILb1ELb0EJNS_6LayoutINS_5tupleIJNS3_IJNS3_IJNS_1CILi4EEENS4_ILi2EEEEEENS4_ILi1EEEEEENS3_IJS6_EEEEEENS3_IJNS3_IJNS3_IJS8_NS4_ILi32EEEEEENS4_ILi0EEEEEENS3_IJNS4_ILi64EEEEEEEEEEENS_10ViewEngineIPN7cutlass10bfloat16_tEEEEEC2ERKSJ_RKSO_) ;  /* 0xfffa633000007944 */ /* 0x022fea0003c3ffff */
[----:B-1----:R1:W5:Y:S01]  /*64450*/  LDL.64 R2, [R1+0x1410] ;  /* 0x0014100001027983 */ /* 0x0023620000100a00 */
[----:B------:R-:W-:-:S03]  /*64460*/  MOV R6, 0x64480 ;  /* 0x0006448000067802 */ /* 0x000fc60000000f00 */
[----:B-1---5:R-:W-:Y:S05]  /*64470*/  CALL.REL.NOINC `($_ZN7cutlass13device_kernelIN5flash19enable_sm80_to_sm89INS1_16FlashAttnBwdSm80INS1_25CollectiveMainloopBwdSm80ILi2ELi2EN4cute5tupleIJNS5_1CILi128EEES8_NS7_ILi64EEEEEENS_10bfloat16_tEfNS_4arch4Sm80ELb1ELb0ELb1ELb1ELb0ELb0ELb0ELb0ELi2ELi4ELi4ELi4ELb0EEENS1_21CollectiveEpilogueBwdISA_SB_SD_Li256ELb1ELb0ELi2EEENS1_25SingleTileBwdLPTSchedulerILb1ELi128ELb0EEEEEEEEEvNT_6ParamsE$_ZN4cute3eso3ESOILb1ELb0EJNS_6LayoutINS_5tupleIJNS3_IJNS3_IJNS3_IJNS_1CILi4EEENS4_ILi2EEEEEENS4_ILi1EEEEEES8_EEENS3_IJNS3_IJNS3_IJS8_S8_EEES8_EEES6_EEEEEENS3_IJNS3_IJNS3_IJNS3_IJS8_NS4_ILi32EEEEEENS4_ILi0EEEEEESH_EEENS3_IJNS3_IJNS3_IJSH_SH_EEESH_EEENS4_ILi64EEEEEEEEEEENS_10ViewEngineIPN7cutlass10bfloat16_tEEEEEC2ERKSP_RKSU_) ;  /* 0xfffa61f000007944 */ /* 0x022fea0003c3ffff */
[----:B------:R2:W5:Y:S01]  /*64480*/  LDL.64 R10, [R1+0x1410] ;  /* 0x00141000010a7983 */ /* 0x0005620000100a00 */
[----:B-1----:R-:W-:Y:S02]  /*64490*/  MOV R3, R8 ;  /* 0x0000000800037202 */ /* 0x002fe40000000f00 */
[----:B------:R-:W-:Y:S02]  /*644a0*/  MOV R4, 0x644c0 ;  /* 0x000644c000047802 */ /* 0x000fe40000000f00 */
[----:B--2--5:R-:W-:Y:S05]  /*644b0*/  CALL.REL.NOINC `($_ZN7cutlass13device_kernelIN5flash19enable_sm80_to_sm89INS1_16FlashAttnBwdSm80INS1_25CollectiveMainloopBwdSm80ILi2ELi2EN4cute5tupleIJNS5_1CILi128EEES8_NS7_ILi64EEEEEENS_10bfloat16_tEfNS_4arch4Sm80ELb1ELb0ELb1ELb1ELb0ELb0ELb0ELb0ELi2ELi4ELi4ELi4ELb0EEENS1_21CollectiveEpilogueBwdISA_SB_SD_Li256ELb1ELb0ELi2EEENS1_25SingleTileBwdLPTSchedulerILb1ELi128ELb0EEEEEEEEEvNT_6ParamsE$_ZN4cute5tupleIJNS0_IJNS_1CILi2EEEEEENS0_IJiEEEEEC2ERKS3_RKS4_) ;  /* 0xfffa7f8000007944 */ /* 0x024fea0003c3ffff */
[----:B------:R-:W2:Y:S01]  /*644c0*/  LDL R4, [R1+0x1410] ;  /* 0x0014100001047983 */ /* 0x000ea20000100800 */
[----:B-1----:R-:W-:-:S02]  /*644d0*/  MOV R2, R59 ;  /* 0x0000003b00027202 */ /* 0x002fc40000000f00 */
[----:B------:R-:W-:Y:S01]  /*644e0*/  MOV R12, 0x64510 ;  /* 0x00064510000c7802 */ /* 0x000fe20000000f00 */
[----:B--2---:R1:W-:Y:S04]  /*644f0*/  STL [R1+0x1448], R4 ;  /* 0x0014480401007387 */ /* 0x0043e80000100800 */
[----:B-1----:R-:W-:Y:S05]  /*64500*/  CALL.REL.NOINC `($_ZN7cutlass13device_kernelIN5flash19enable_sm80_to_sm89INS1_16FlashAttnBwdSm80INS1_25CollectiveMainloopBwdSm80ILi2ELi2EN4cute5tupleIJNS5_1CILi128EEES8_NS7_ILi64EEEEEENS_10bfloat16_tEfNS_4arch4Sm80ELb1ELb0ELb1ELb1ELb0ELb0ELb0ELb0ELi2ELi4ELi4ELi4ELb0EEENS1_21CollectiveEpilogueBwdISA_SB_SD_Li256ELb1ELb0ELi2EEENS1_25SingleTileBwdLPTSchedulerILb1ELi128ELb0EEEEEEEEEvNT_6ParamsE$_ZZN4cute14logical_divideINS_5tupleIJNS1_IJNS_1CILi8EEENS2_ILi1EEEEEENS1_IJNS2_ILi2EEEEEEEEENS1_IJNS1_IJS4_NS2_ILi0EEEEEENS1_IJiEEEEEENS1_IJS5_NS_6LayoutIS4_S9_EEEEEEEDaRKNSD_IT_T0_EERKT1_ENKUlRKT_RKT0_E_clINSD_IS7_SB_EESE_EEDaSQ_ST_) ;  /* 0xfffa95c000007944 */ /* 0x002fea0003c3ffff */
[----:B------:R-:W-:Y:S02]  /*64510*/  MOV R4, 0x64530 ;  /* 0x0006453000047802 */ /* 0x000fe40000000f00 */
[----:B-1---5:R-:W-:Y:S05]  /*64520*/  CALL.REL.NOINC `($_ZN7cutlass13device_kernelIN5flash19enable_sm80_to_sm89INS1_16FlashAttnBwdSm80INS1_25CollectiveMainloopBwdSm80ILi2ELi2EN4cute5tupleIJNS5_1CILi128EEES8_NS7_ILi64EEEEEENS_10bfloat16_tEfNS_4arch4Sm80ELb1ELb0ELb1ELb1ELb0ELb0ELb0ELb0ELi2ELi4ELi4ELi4ELb0EEENS1_21CollectiveEpilogueBwdISA_SB_SD_Li256ELb1ELb0ELi2EEENS1_25SingleTileBwdLPTSchedulerILb1ELi128ELb0EEEEEEEEEvNT_6ParamsE$_ZN4cute3eso3ESOILb1ELb0EJNS_5tupleIJNS2_IJNS_1CILi1EEENS3_ILi0EEEEEENS2_IJS5_S5_EEEEEENS2_IJS5_iEEEEEC2ERKS8_RKS9_) ;  /* 0xfffa56c000007944 */ /* 0x022fea0003c3ffff */
[----:B-1----:R1:W5:Y:S01]  /*64530*/  LDL R3, [R1+0x1410] ;  /* 0x0014100001037983 */ /* 0x0023620000100800 */
[----:B------:R-:W-:-:S03]  /*64540*/  MOV R4, 0x64560 ;  /* 0x0006456000047802 */ /* 0x000fc60000000f00 */
[----:B-1---5:R-:W-:Y:S05]  /*64550*/  CALL.REL.NOINC `($_ZN7cutlass13device_kernelIN5flash19enable_sm80_to_sm89INS1_16FlashAttnBwdSm80INS1_25CollectiveMainloopBwdSm80ILi2ELi2EN4cute5tupleIJNS5_1CILi128EEES8_NS7_ILi64EEEEEENS_10bfloat16_tEfNS_4arch4Sm80ELb1ELb0ELb1ELb1ELb0ELb0ELb0ELb0ELi2ELi4ELi4ELi4ELb0EEENS1_21CollectiveEpilogueBwdISA_SB_SD_Li256ELb1ELb0ELi2EEENS1_25SingleTileBwdLPTSchedulerILb1ELi128ELb0EEEEEEEEEvNT_6ParamsE$_ZN4cute5tupleIJNS0_IJNS0_IJNS0_IJNS_1CILi8EEENS1_ILi1EEEEEENS0_IJS3_S3_EEEEEENS0_IJS3_NS1_ILi2EEEEEEEEENS0_IJNS0_IJNS0_IJS3_NS1_ILi0EEEEEENS0_IJSA_SA_EEEEEENS0_IJSA_iEEEEEEEEC2ERKS9_RKSF_) ;  /* 0xfffa7a3000007944 */ /* 0x022fea0003c3ffff */
[----:B-1----:R1:W5:Y:S01]  /*64560*/  LDL R3, [R1+0x1410] ;  /* 0x0014100001037983 */ /* 0x0023620000100800 */
[----:B------:R-:W-:-:S03]  /*64570*/  MOV R4, 0x64590 ;  /* 0x0006459000047802 */ /* 0x000fc60000000f00 */
[----:B-1---5:R-:W-:Y:S05]  /*64580*/  CALL.REL.NOINC `($_ZN7cutlass13device_kernelIN5flash19enable_sm80_to_sm89INS1_16FlashAttnBwdSm80INS1_25CollectiveMainloopBwdSm80ILi2ELi2EN4cute5tupleIJNS5_1CILi128EEES8_NS7_ILi64EEEEEENS_10bfloat16_tEfNS_4arch4Sm80ELb1ELb0ELb1ELb1ELb0ELb0ELb0ELb0ELi2ELi4ELi4ELi4ELb0EEENS1_21CollectiveEpilogueBwdISA_SB_SD_Li256ELb1ELb0ELi2EEENS1_25SingleTileBwdLPTSchedulerILb1ELi128ELb0EEEEEEEEEvNT_6ParamsE$_ZN4cute3eso3ESOILb1ELb0EJNS_5tupleIJNS2_IJNS_1CILi1EEENS3_ILi0EEEEEENS2_IJS5_S5_EEEEEENS2_IJS5_iEEEEEC2ERKS8_RKS9_) ;  /* 0xfffa566000007944 */ /* 0x022fea0003c3ffff */
[----:B-1----:R1:W5:Y:S01]  /*64590*/  LDL R3, [R1+0x1410] ;  /* 0x0014100001037983 */ /* 0x0023620000100800 */
[----:B------:R-:W-:-:S03]  /*645a0*/  MOV R4, 0x645c0 ;  /* 0x000645c000047802 */ /* 0x000fc60000000f00 */
[----:B-1---5:R-:W-:Y:S05]  /*645b0*/  CALL.REL.NOINC `($_ZN7cutlass13device_kernelIN5flash19enable_sm80_to_sm89INS1_16FlashAttnBwdSm80INS1_25CollectiveMainloopBwdSm80ILi2ELi2EN4cute5tupleIJNS5_1CILi128EEES8_NS7_ILi64EEEEEENS_10bfloat16_tEfNS_4arch4Sm80ELb1ELb0ELb1ELb1ELb0ELb0ELb0ELb0ELi2ELi4ELi4ELi4ELb0EEENS1_21CollectiveEpilogueBwdISA_SB_SD_Li256ELb1ELb0ELi2EEENS1_25SingleTileBwdLPTSchedulerILb1ELi128ELb0EEEEEEEEEvNT_6ParamsE$_ZN4cute3eso3ESOILb1ELb0EJNS_5tupleIJNS_1CILi0EEES4_EEEiEEC2ERKS5_RKi) ;  /* 0xfffa5a2000007944 */ /* 0x022fea0003c3ffff */
[----:B-1----:R1:W5:Y:S01]  /*645c0*/  LDL R3, [R1+0x1410] ;  /* 0x0014100001037983 */ /* 0x0023620000100800 */
[----:B------:R-:W-:-:S03]  /*645d0*/  MOV R4, 0x645f0 ;  /* 0x000645f000047802 */ /* 0x000fc60000000f00 */
[----:B-1---5:R-:W-:Y:S05]  /*645e0*/  CALL.REL.NOINC `($_ZN7cutlass13device_kernelIN5flash19enable_sm80_to_sm89INS1_16FlashAttnBwdSm80INS1_25CollectiveMainloopBwdSm80ILi2ELi2EN4cute5tupleIJNS5_1CILi128EEES8_NS7_ILi64EEEEEENS_10bfloat16_tEfNS_4arch4Sm80ELb1ELb0ELb1ELb1ELb0ELb0ELb0ELb0ELi2ELi4ELi4ELi4ELb0EEENS1_21CollectiveEpilogueBwdISA_SB_SD_Li256ELb1ELb0ELi2EEENS1_25SingleTileBwdLPTSchedulerILb1ELi128ELb0EEEEEEEEEvNT_6ParamsE$_ZN4cute3eso3ESOILb1ELb0EJNS_5tupleIJNS2_IJNS_1CILi1EEENS3_ILi0EEEEEES5_EEENS2_IJNS2_IJS5_S5_EEEiEEEEEC2ERKS7_RKS9_) ;  /* 0xfffa564000007944 */ /* 0x022fea0003c3ffff */
[----:B-1----:R1:W5:Y:S01]  /*645f0*/  LDL R3, [R1+0x1410] ;  /* 0x0014100001037983 */ /* 0x0023620000100800 */
[----:B------:R-:W-:-:S03]  /*64600*/  MOV R4, 0x64620 ;  /* 0x0006462000047802 */ /* 0x000fc60000000f00 */
[----:B-1---5:R-:W-:Y:S05]  /*64610*/  CALL.REL.NOINC `($_ZN7cutlass13device_kernelIN5flash19enable_sm80_to_sm89INS1_16FlashAttnBwdSm80INS1_25CollectiveMainloopBwdSm80ILi2ELi2EN4cute5tupleIJNS5_1CILi128EEES8_NS7_ILi64EEEEEENS_10bfloat16_tEfNS_4arch4Sm80ELb1ELb0ELb1ELb1ELb0ELb0ELb0ELb0ELi2ELi4ELi4ELi4ELb0EEENS1_21CollectiveEpilogueBwdISA_SB_SD_Li256ELb1ELb0ELi2EEENS1_25SingleTileBwdLPTSchedulerILb1ELi128ELb0EEEEEEEEEvNT_6ParamsE$_ZN4cute5tupleIJNS0_IJNS0_IJNS0_IJNS_1CILi8EEENS1_ILi1EEEEEES3_EEENS0_IJNS0_IJS3_S3_EEENS1_ILi2EEEEEEEEENS0_IJNS0_IJNS0_IJS3_NS1_ILi0EEEEEESA_EEENS0_IJNS0_IJSA_SA_EEEiEEEEEEEEC2ERKS9_RKSF_) ;  /* 0xfffa79b000007944 */ /* 0x022fea0003c3ffff */
[----:B------:R2:W5:Y:S01]  /*64620*/  LDL R6, [R1+0x1410] ;  /* 0x0014100001067983 */ /* 0x0005620000100800 */
[----:B------:R-:W-:-:S03]  /*64630*/  MOV R4, 0x64660 ;  /* 0x0006466000047802 */ /* 0x000fc60000000f00 */
[----:B------:R2:W-:Y:S04]  /*64640*/  STL.64 [R1+0x1448], R14 ;  /* 0x0014480e01007387 */ /* 0x0005e80000100a00 */
[----:B-12--5:R-:W-:Y:S05]  /*64650*/  CALL.REL.NOINC `($_ZN7cutlass13device_kernelIN5flash19enable_sm80_to_sm89INS1_16FlashAttnBwdSm80INS1_25CollectiveMainloopBwdSm80ILi2ELi2EN4cute5tupleIJNS5_1CILi128EEES8_NS7_ILi64EEEEEENS_10bfloat16_tEfNS_4arch4Sm80ELb1ELb0ELb1ELb1ELb0ELb0ELb0ELb0ELi2ELi4ELi4ELi4ELb0EEENS1_21CollectiveEpilogueBwdISA_SB_SD_Li256ELb1ELb0ELi2EEENS1_25SingleTileBwdLPTSchedulerILb1ELi128ELb0EEEEEEEEEvNT_6ParamsE$_ZN4cute3eso3ESOILb0ELb0EJNS_6LayoutINS_5tupleIJNS3_IJNS3_IJNS_1CILi8EEENS4_ILi1EEEEEES6_EEENS3_IJNS3_IJS6_S6_EEENS4_ILi2EEEEEEEEENS3_IJNS3_IJNS3_IJS6_NS4_ILi0EEEEEESD_EEENS3_IJNS3_IJSD_SD_EEEiEEEEEEEENS_10ViewEngineINS_8smem_ptrIPN7cutlass10bfloat16_tEEEEEEEC2ERKSJ_RKSQ_) ;  /* 0xfffa326000007944 */ /* 0x026fea0003c3ffff */
[----:B-1----:R1:W5:Y:S04]  /*64660*/  LDL R8, [R1+0x1410] ;  /* 0x0014100001087983 */ /* 0x0023680000100800 */
[----:B------:R1:W5:Y:S01]  /*64670*/  LDL.64 R4, [R1+0x1418] ;  /* 0x0014180001047983 */ /* 0x0003620000100a00 */
[----:B------:R-:W-:-:S03]  /*64680*/  MOV R6, 0x646a0 ;  /* 0x000646a000067802 */ /* 0x000fc60000000f00 */
[----:B-1---5:R-:W-:Y:S05]  /*64690*/  CALL.REL.NOINC `($_ZN7cutlass13device_kernelIN5flash19enable_sm80_to_sm89INS1_16FlashAttnBwdSm80INS1_25CollectiveMainloopBwdSm80ILi2ELi2EN4cute5tupleIJNS5_1CILi128EEES8_NS7_ILi64EEEEEENS_10bfloat16_tEfNS_4arch4Sm80ELb1ELb0ELb1ELb1ELb0ELb0ELb0ELb0ELi2ELi4ELi4ELi4ELb0EEENS1_21CollectiveEpilogueBwdISA_SB_SD_Li256ELb1ELb0ELi2EEENS1_25SingleTileBwdLPTSchedulerILb1ELi128ELb0EEEEEEEEEvNT_6ParamsE$_ZN4cute3eso3ESOILb1ELb0EJNS_6LayoutINS_5tupleIJNS3_IJNS3_IJNS_1CILi4EEENS4_ILi2EEEEEENS4_ILi1EEEEEES6_EEENS3_IJNS3_IJNS3_IJS8_NS4_ILi32EEEEEENS4_ILi0EEEEEENS4_ILi64EEEEEEEENS_10ViewEngineIPN7cutlass10bfloat16_tEEEEEC2ERKSH_RKSM_) ;  /* 0xfffa612000007944 */ /* 0x022fea0003c3ffff */
[----:B------:R2:W5:Y:S01]  /*646a0*/  LDL.64 R16, [R1+0x1410] ;  /* 0x0014100001107983 */ /* 0x0005620000100a00 */
[----:B------:R-:W-:Y:S02]  /*646b0*/  MOV R3, R8 ;  /* 0x0000000800037202 */ /* 0x000fe40000000f00 */
[----:B------:R-:W-:Y:S02]  /*646c0*/  MOV R6, 0x646e0 ;  /* 0x000646e000067802 */ /* 0x000fe40000000f00 */
[----:B-12--5:R-:W-:Y:S05]  /*646d0*/  CALL.REL.NOINC `($_ZN7cutlass13device_kernelIN5flash19enable_sm80_to_sm89INS1_16FlashAttnBwdSm80INS1_25CollectiveMainloopBwdSm80ILi2ELi2EN4cute5tupleIJNS5_1CILi128EEES8_NS7_ILi64EEEEEENS_10bfloat16_tEfNS_4arch4Sm80ELb1ELb0ELb1ELb1ELb0ELb0ELb0ELb0ELi2ELi4ELi4ELi4ELb0EEENS1_21CollectiveEpilogueBwdISA_SB_SD_Li256ELb1ELb0ELi2EEENS1_25SingleTileBwdLPTSchedulerILb1ELi128ELb0EEEEEEEEEvNT_6ParamsE$_ZZN4cute5sliceINS_5tupleIJNS1_IJNS_10UnderscoreENS_1CILi0EEEEEENS1_IJS4_S2_EEEEEENS1_IJNS1_IJNS1_IJNS3_ILi1EEES4_EEES4_EEENS1_IJNS1_IJS4_S4_EEEiEEEEEEEEDaRKT_RKT0_ENKUlRKT_RKT0_E_clIS6_SC_EEDaSM_SP_) ;  /* 0xfffa9af000007944 */ /* 0x026fea0003c3ffff */
[----:B------:R-:W-:Y:S02]  /*646e0*/  MOV R8, 0x64700 ;  /* 0x0006470000087802 */ /* 0x000fe40000000f00 */
[----:B-1----:R-:W-:Y:S05]  /*646f0*/  CALL.REL.NOINC `($_ZN7cutlass13device_kernelIN5flash19enable_sm80_to_sm89INS1_16FlashAttnBwdSm80INS1_25CollectiveMainloopBwdSm80ILi2ELi2EN4cute5tupleIJNS5_1CILi128EEES8_NS7_ILi64EEEEEENS_10bfloat16_tEfNS_4arch4Sm80ELb1ELb0ELb1ELb1ELb0ELb0ELb0ELb0ELi2ELi4ELi4ELi4ELb0EEENS1_21CollectiveEpilogueBwdISA_SB_SD_Li256ELb1ELb0ELi2EEENS1_25SingleTileBwdLPTSchedulerILb1ELi128ELb0EEEEEEEEEvNT_6ParamsE$_ZZN4cute12filter_tupleINS_5tupleIJNS1_IJNS_10UnderscoreENS_1CILi0EEEEEENS1_IJS4_S2_EEEEEENS1_IJNS1_IJNS1_IJNS3_ILi1EEES4_EEES4_EEENS1_IJNS1_IJS4_S4_EEEiEEEEEEZNS_5sliceIS7_SD_EEDaRKT_RKT0_EUlRKT_RKT0_E_EEDaSH_SK_OT1_ENKUlDpSN_E_clIJNS1_IJS9_EEENS1_IJiEEEEEEDaSU_) ;  /* 0xfffa84b000007944 */ /* 0x002fea0003c3ffff */
[----:B------:R-:W-:Y:S02]  /*64700*/  MOV R6, 0x64720 ;  /* 0x0006472000067802 */ /* 0x000fe40000000f00 */
[----:B-1---5:R-:W-:Y:S05]  /*64710*/  CALL.REL.NOINC `($_ZN7cutlass13device_kernelIN5flash19enable_sm80_to_sm89INS1_16FlashAttnBwdSm80INS1_25CollectiveMainloopBwdSm80ILi2ELi2EN4cute5tupleIJNS5_1CILi128EEES8_NS7_ILi64EEEEEENS_10bfloat16_tEfNS_4arch4Sm80ELb1ELb0ELb1ELb1ELb0ELb0ELb0ELb0ELi2ELi4ELi4ELi4ELb0EEENS1_21CollectiveEpilogueBwdISA_SB_SD_Li256ELb1ELb0ELi2EEENS1_25SingleTileBwdLPTSchedulerILb1ELi128ELb0EEEEEEEEEvNT_6ParamsE$_ZN4cute5tupleIJNS0_IJNS0_IJNS_1CILi8EEENS1_ILi1EEEEEENS1_ILi2EEEEEENS0_IJNS0_IJS3_NS1_ILi0EEEEEEiEEEEEC2ERKS6_RKS9_) ;  /* 0xfffa7ae000007944 */ /* 0x022fea0003c3ffff */
[----:B-1----:R1:W5:Y:S01]  /*64720*/  LDL R3, [R1+0x1410] ;  /* 0x0014100001037983 */ /* 0x0023620000100800 */
[----:B------:R-:W-:-:S03]  /*64730*/  MOV R6, 0x64750 ;  /* 0x0006475000067802 */ /* 0x000fc60000000f00 */
        /* <DEDUP_REMOVED lines=8> */
[----:B------:R-:W-:-:S02]  /*647c0*/  MOV R6, R7 ;  /* 0x0000000700067202 */ /* 0x000fc40000000f00 */
[----:B------:R-:W-:Y:S01]  /*647d0*/  MOV R4, 0x64800 ;  /* 0x0006480000047802 */ /* 0x000fe20000000f00 */
[----:B--2---:R1:W-:Y:S04]  /*647e0*/  STL.64 [R1+0x1448], R2 ;  /* 0x0014480201007387 */ /* 0x0043e80000100a00 */
[----:B-1----:R-:W-:Y:S05]  /*647f0*/  CALL.REL.NOINC `($_ZN7cutlass13device_kernelIN5flash19enable_sm80_to_sm89INS1_16FlashAttnBwdSm80INS1_25CollectiveMainloopBwdSm80ILi2ELi2EN4cute5tupleIJNS5_1CILi128EEES8_NS7_ILi64EEEEEENS_10bfloat16_tEfNS_4arch4Sm80ELb1ELb0ELb1ELb1ELb0ELb0ELb0ELb0ELi2ELi4ELi4ELi4ELb0EEENS1_21CollectiveEpilogueBwdISA_SB_SD_Li256ELb1ELb0ELi2EEENS1_25SingleTileBwdLPTSchedulerILb1ELi128ELb0EEEEEEEEEvNT_6ParamsE$_ZN4cute3eso3ESOILb0ELb0EJNS_6LayoutINS_5tupleIJNS3_IJNS_1CILi8EEENS4_ILi1EEEEEENS4_ILi2EEEEEENS3_IJNS3_IJS6_NS4_ILi0EEEEEEiEEEEENS_10ViewEngineINS_8smem_ptrIPN7cutlass10bfloat16_tEEEEEEEC2ERKSD_RKSK_) ;  /* 0xfffa36c000007944 */ /* 0x002fea0003c3ffff */
[----:B------:R2:W5:Y:S04]  /*64800*/  LDL R14, [R1+0x1410] ;  /* 0x00141000010e7983 */ /* 0x0005680000100800 */
[----:B------:R2:W5:Y:S01]  /*64810*/  LDL.64 R78, [R1+0x1418] ;  /* 0x00141800014e7983 */ /* 0x0005620000100a00 */
[----:B------:R-:W-:Y:S01]  /*64820*/  IMAD.MOV.U32 R2, RZ, RZ, R67 ;  /* 0x000000ffff027224 */ /* 0x000fe200078e0043 */
[----:B-1----:R-:W-:Y:S02]  /*64830*/  MOV R3, RZ ;  /* 0x000000ff00037202 */ /* 0x002fe40000000f00 */
[----:B------:R-:W-:Y:S02]  /*64840*/  MOV R10, 0x64860 ;  /* 0x00064860000a7802 */ /* 0x000fe40000000f00 */
[----:B--2--5:R-:W-:Y:S05]  /*64850*/  CALL.REL.NOINC `($_ZN7cutlass13device_kernelIN5flash19enable_sm80_to_sm89INS1_16FlashAttnBwdSm80INS1_25CollectiveMainloopBwdSm80ILi2ELi2EN4cute5tupleIJNS5_1CILi128EEES8_NS7_ILi64EEEEEENS_10bfloat16_tEfNS_4arch4Sm80ELb1ELb0ELb1ELb1ELb0ELb0ELb0ELb0ELi2ELi4ELi4ELi4ELb0EEENS1_21CollectiveEpilogueBwdISA_SB_SD_Li256ELb1ELb0ELi2EEENS1_25SingleTileBwdLPTSchedulerILb1ELi128ELb0EEEEEEEEEvNT_6ParamsE$_ZN4cute3eso3ESOILb1ELb0EJNS_10UnderscoreEiEEC2ERKS2_RKi) ;  /* 0xfffa45b000007944 */ /* 0x024fea0003c3ffff */
        /* <DEDUP_REMOVED lines=16> */
[----:B------:R-:W-:-:S02]  /*64960*/  MOV R3, RZ ;  /* 0x000000ff00037202 */ /* 0x000fc40000000f00 */
[----:B------:R-:W-:Y:S02]  /*64970*/  MOV R10, 0x64990 ;  /* 0x00064990000a7802 */ /* 0x000fe40000000f00 */
[----:B--2--5:R-:W-:Y:S05]  /*64980*/  CALL.REL.NOINC `($_ZN7cutlass13device_kernelIN5flash19enable_sm80_to_sm89INS1_16FlashAttnBwdSm80INS1_25CollectiveMainloopBwdSm80ILi2ELi2EN4cute5tupleIJNS5_1CILi128EEES8_NS7_ILi64EEEEEENS_10bfloat16_tEfNS_4arch4Sm80ELb1ELb0ELb1ELb1ELb0ELb0ELb0ELb0ELi2ELi4ELi4ELi4ELb0EEENS1_21CollectiveEpilogueBwdISA_SB_SD_Li256ELb1ELb0ELi2EEENS1_25SingleTileBwdLPTSchedulerILb1ELi128ELb0EEEEEEEEEvNT_6ParamsE$_ZN4cute3eso3ESOILb1ELb0EJNS_10UnderscoreEiEEC2ERKS2_RKi) ;  /* 0xfffa448000007944 */ /* 0x024fea0003c3ffff */
[----:B-1----:R-:W2:Y:S01]  /*64990*/  LDL R3, [R1+0x1410] ;  /* 0x0014100001037983 */ /* 0x002ea20000100800 */
[----:B------:R-:W-:Y:S02]  /*649a0*/  MOV R6, 0x649d0 ;  /* 0x000649d000067802 */ /* 0x000fe40000000f00 */
[----:B--2---:R-:W-:Y:S02]  /*649b0*/  SHF.L.U32 R3, R3, 0x6, RZ ;  /* 0x0000000603037819 */ /* 0x004fe400000006ff */
[----:B------:R-:W-:Y:S05]  /*649c0*/  CALL.REL.NOINC `($_ZN7cutlass13device_kernelIN5flash19enable_sm80_to_sm89INS1_16FlashAttnBwdSm80INS1_25CollectiveMainloopBwdSm80ILi2ELi2EN4cute5tupleIJNS5_1CILi128EEES8_NS7_ILi64EEEEEENS_10bfloat16_tEfNS_4arch4Sm80ELb1ELb0ELb1ELb1ELb0ELb0ELb0ELb0ELi2ELi4ELi4ELi4ELb0EEENS1_21CollectiveEpilogueBwdISA_SB_SD_Li256ELb1ELb0ELi2EEENS1_25SingleTileBwdLPTSchedulerILb1ELi128ELb0EEEEEEEEEvNT_6ParamsE$_ZN4cute3eso3ESOILb1ELb0EJNS_6LayoutINS_5tupleIJNS3_IJNS3_IJNS_1CILi4EEENS4_ILi2EEEEEENS4_ILi1EEEEEEEEENS3_IJNS3_IJNS3_IJS8_NS4_ILi32EEEEEENS4_ILi0EEEEEEEEEEEiEEC2ERKSG_RKi) ;  /* 0xfffa5d7000007944 */ /* 0x000fea0003c3ffff */
[----:B-1----:R-:W2:Y:S01]  /*649d0*/  LDL R3, [R1+0x1410] ;  /* 0x0014100001037983 */ /* 0x002ea20000100800 */
        /* <DEDUP_REMOVED lines=20> */
[----:B--2--5:R-:W-:Y:S05]  /*64b20*/  CALL.REL.NOINC `($_ZN7cutlass13device_kernelIN5flash19enable_sm80_to_sm89INS1_16FlashAttnBwdSm80INS1_25CollectiveMainloopBwdSm80ILi2ELi2EN4cute5tupleIJNS5_1CILi128EEES8_NS7_ILi64EEEEEENS_10bfloat16_tEfNS_4arch4Sm80ELb1ELb0ELb1ELb1ELb0ELb0ELb0ELb0ELi2ELi4ELi4ELi4ELb0EEENS1_21CollectiveEpilogueBwdISA_SB_SD_Li256ELb1ELb0ELi2EEENS1_25SingleTileBwdLPTSchedulerILb1ELi128ELb0EEEEEEEEEvNT_6ParamsE$_ZN4cute3eso3ESOILb1ELb0EJNS_6LayoutINS_5tupleIJNS3_IJNS3_IJNS_1CILi2EEES5_EEENS4_ILi1EEEEEEEEENS3_IJNS3_IJNS3_IJS7_NS4_ILi16EEEEEENS4_ILi0EEEEEEEEEEENS_10ViewEngineIPjEEEEC2ERKSF_RKSI_) ;  /* 0xfffa5b8000007944 */ /* 0x024fea0003c3ffff */
[----:B------:R2:W5:Y:S01]  /*64b30*/  LDL.64 R8, [R1+0x1410] ;  /* 0x0014100001087983 */ /* 0x0005620000100a00 */
[----:B------:R-:W-:-:S02]  /*64b40*/  MOV R4, R6 ;  /* 0x0000000600047202 */ /* 0x000fc40000000f00 */
[----:B-1----:R-:W-:Y:S02]  /*64b50*/  MOV R2, 0x64b70 ;  /* 0x00064b7000027802 */ /* 0x002fe40000000f00 */
[----:B--2--5:R-:W-:Y:S05]  /*64b60*/  CALL.REL.NOINC `($_ZN7cutlass13device_kernelIN5flash19enable_sm80_to_sm89INS1_16FlashAttnBwdSm80INS1_25CollectiveMainloopBwdSm80ILi2ELi2EN4cute5tupleIJNS5_1CILi128EEES8_NS7_ILi64EEEEEENS_10bfloat16_tEfNS_4arch4Sm80ELb1ELb0ELb1ELb1ELb0ELb0ELb0ELb0ELi2ELi4ELi4ELi4ELb0EEENS1_21CollectiveEpilogueBwdISA_SB_SD_Li256ELb1ELb0ELi2EEENS1_25SingleTileBwdLPTSchedulerILb1ELi128ELb0EEEEEEEEEvNT_6ParamsE$_ZN73_INTERNAL_24fd9406_37_flash_bwd_hdim64_bf16_softcap_sm80_cu_8e232a79_330724__cvta_generic_to_sharedEPKv) ;  /* 0xfffa7fb000007944 */ /* 0x024fea0003c3ffff */
        /* <DEDUP_REMOVED lines=58> */
[----:B------:R-:W1:Y:S04]  /*64f10*/  LDSM.16.MT88.4 R4, [R4] ;  /* 0x000000000404783b */ /* 0x000e680000004200 */
[----:B-1----:R1:W-:Y:S04]  /*64f20*/  ST.E [R8.64], R4 ;  /* 0x0000000408007985 */ /* 0x0023e8000c101904 */
[----:B------:R1:W-:Y:S04]  /*64f30*/  ST.E [R8.64+0x4], R5 ;  /* 0x0000040508007985 */ /* 0x0003e8000c101904 */
[----:B------:R1:W-:Y:S04]  /*64f40*/  ST.E [R8.64+0x40], R6 ;  /* 0x0000400608007985 */ /* 0x0003e8000c101904 */
[----:B------:R1:W-:Y:S02]  /*64f50*/  ST.E [R8.64+0x44], R7 ;  /* 0x0000440708007985 */ /* 0x0003e4000c101904 */
.L_x_2807:
[----:B------:R-:W-:-:S13]  /*64f60*/  ISETP.NE.AND P0, PT, R65, 0x7, PT ;  /* 0x000000074100780c */ /* 0x000fda0003f05270 */
[----:B-1----:R-:W-:Y:S05]  /*64f70*/  @!P0 BRA `(.L_x_2804) ;  /* 0x00001b7000008947 */ /* 0x002fea0003800000 */
[----:B------:R-:W-:Y:S01]  /*64f80*/  IADD3 R14, R65, 0x1, RZ ;  /* 0x00000001410e7810 */ /* 0x000fe20007ffe0ff */
[----:B------:R-:W-:Y:S01]  /*64f90*/  IMAD.MOV.U32 R81, RZ, RZ, R67 ;  /* 0x000000ffff517224 */ /* 0x000fe200078e0043 */
[----:B-1----:R-:W-:-:S03]  /*64fa0*/  MOV R8, 0x64fd0 ;  /* 0x00064fd000087802 */ /* 0x002fc60000000f00 */
[----:B------:R-:W-:Y:S02]  /*64fb0*/  IMAD.MOV.U32 R3, RZ, RZ, R14 ;  /* 0x000000ffff037224 */ /* 0x000fe400078e000e */
[----:B------:R-:W-:Y:S05]  /*64fc0*/  CALL.REL.NOINC `($_ZN7cutlass13device_kernelIN5flash19enable_sm80_to_sm89INS1_16FlashAttnBwdSm80INS1_25CollectiveMainloopBwdSm80ILi2ELi2EN4cute5tupleIJNS5_1CILi128EEES8_NS7_ILi64EEEEEENS_10bfloat16_tEfNS_4arch4Sm80ELb1ELb0ELb1ELb1ELb0ELb0ELb0ELb0ELi2ELi4ELi4ELi4ELb0EEENS1_21CollectiveEpilogueBwdISA_SB_SD_Li256ELb1ELb0ELi2EEENS1_25SingleTileBwdLPTSchedulerILb1ELi128ELb0EEEEEEEEEvNT_6ParamsE$_ZN4cute3eso3ESOILb1ELb0EJNS_10UnderscoreES2_iEEC2ERKS2_S5_RKi) ;  /* 0xfffa3e0000007944 */ /* 0x000fea0003c3ffff */
        /* <DEDUP_REMOVED lines=16> */
[----:B------:R-:W-:Y:S05]  /*650d0*/  CALL.REL.NOINC `($_ZN7cutlass13device_kernelIN5flash19enable_sm80_to_sm89INS1_16FlashAttnBwdSm80INS1_25CollectiveMainloopBwdSm80ILi2ELi2EN4cute5tupleIJNS5_1CILi128EEES8_NS7_ILi64EEEEEENS_10bfloat16_tEfNS_4arch4Sm80ELb1ELb0ELb1ELb1ELb0ELb0ELb0ELb0ELi2ELi4ELi4ELi4ELb0EEENS1_21CollectiveEpilogueBwdISA_SB_SD_Li256ELb1ELb0ELi2EEENS1_25SingleTileBwdLPTSchedulerILb1ELi128ELb0EEEEEEEEEvNT_6ParamsE$_ZN4cute3eso3ESOILb1ELb0EJNS_6LayoutINS_5tupleIJNS3_IJNS_1CILi8EEENS4_ILi1EEEEEENS4_ILi2EEEEEENS3_IJNS3_IJS6_NS4_ILi0EEEEEENS4_ILi4096EEEEEEEEiEEC2ERKSE_RKi) ;  /* 0xfffa689000007944 */ /* 0x000fea0003c3ffff */
        /* <DEDUP_REMOVED lines=8> */
[----:B-1---5:R-:W-:Y:S05]  /*65160*/  CALL.REL.NOINC `($_ZN7cutlass13device_kernelIN5flash19enable_sm80_to_sm89INS1_16FlashAttnBwdSm80INS1_25CollectiveMainloopBwdSm80ILi2ELi2EN4cute5tupleIJNS5_1CILi128EEES8_NS7_ILi64EEEEEENS_10bfloat16_tEfNS_4arch4Sm80ELb1ELb0ELb1ELb1ELb0ELb0ELb0ELb0ELi2ELi4ELi4ELi4ELb0EEENS1_21CollectiveEpilogueBwdISA_SB_SD_Li256ELb1ELb0ELi2EEENS1_25SingleTileBwdLPTSchedulerILb1ELi128ELb0EEEEEEEEEvNT_6ParamsE$_ZN4cute3eso3ESOILb1ELb0EJNS_6LayoutINS_5tupleIJNS3_IJNS_1CILi8EEENS4_ILi1EEEEEENS4_ILi2EEEEEENS3_IJNS3_IJS6_NS4_ILi0EEEEEENS4_ILi4096EEEEEEEENS_10ViewEngineINS_8smem_ptrIPN7cutlass10bfloat16_tEEEEEEEC2ERKSE_RKSL_) ;  /* 0xfffa67c000007944 */ /* 0x022fea0003c3ffff */
[----:B-1----:R1:W5:Y:S01]  /*65170*/  LDL.64 R4, [R1+0x1410] ;  /* 0x0014100001047983 */ /* 0x0023620000100a00 */
[----:B------:R-:W-:Y:S01]  /*65180*/  IMAD.MOV.U32 R81, RZ, RZ, R58 ;  /* 0x000000ffff517224 */ /* 0x000fe200078e003a */
[----:B------:R-:W-:-:S02]  /*65190*/  MOV R3, R14 ;  /* 0x0000000e00037202 */ /* 0x000fc40000000f00 */
[----:B------:R-:W-:Y:S02]  /*651a0*/  MOV R8, 0x651c0 ;  /* 0x000651c000087802 */ /* 0x000fe40000000f00 */
[----:B-1---5:R-:W-:Y:S05]  /*651b0*/  CALL.REL.NOINC `($_ZN7cutlass13device_kernelIN5flash19enable_sm80_to_sm89INS1_16FlashAttnBwdSm80INS1_25CollectiveMainloopBwdSm80ILi2ELi2EN4cute5tupleIJNS5_1CILi128EEES8_NS7_ILi64EEEEEENS_10bfloat16_tEfNS_4arch4Sm80ELb1ELb0ELb1ELb1ELb0ELb0ELb0ELb0ELi2ELi4ELi4ELi4ELb0EEENS1_21CollectiveEpilogueBwdISA_SB_SD_Li256ELb1ELb0ELi2EEENS1_25SingleTileBwdLPTSchedulerILb1ELi128ELb0EEEEEEEEEvNT_6ParamsE$_ZN4cute3eso3ESOILb1ELb0EJNS_10UnderscoreES2_iEEC2ERKS2_S5_RKi) ;  /* 0xfffa3c1000007944 */ /* 0x022fea0003c3ffff */
        /* <DEDUP_REMOVED lines=10> */
[----:B------:R-:W-:Y:S05]  /*65260*/  CALL.REL.NOINC `($_ZN7cutlass13device_kernelIN5flash19enable_sm80_to_sm89INS1_16FlashAttnBwdSm80INS1_25CollectiveMainloopBwdSm80ILi2ELi2EN4cute5tupleIJNS5_1CILi128EEES8_NS7_ILi64EEEEEENS_10bfloat16_tEfNS_4arch4Sm80ELb1ELb0ELb1ELb1ELb0ELb0ELb0ELb0ELi2ELi4ELi4ELi4ELb0EEENS1_21CollectiveEpilogueBwdISA_SB_SD_Li256ELb1ELb0ELi2EEENS1_25SingleTileBwdLPTSchedulerILb1ELi128ELb0EEEEEEEEEvNT_6ParamsE$_ZN4cute3eso3ESOILb1ELb0EJNS_6LayoutINS_5tupleIJNS3_IJNS_1CILi8EEENS4_ILi1EEEEEENS4_ILi2EEEEEENS3_IJNS3_IJS6_NS4_ILi0EEEEEES5_EEEEEiEEC2ERKSD_RKi) ;  /* 0xfffa68b000007944 */ /* 0x000fea0003c3ffff */
[----:B-1----:R-:W2:Y:S01]  /*65270*/  LDL R3, [R1+0x1380] ;  /* 0x0013800001037983 */ /* 0x002ea20000100800 */
[----:B------:R-:W-:Y:S01]  /*65280*/  MOV R8, 0x652c0 ;  /* 0x000652c000087802 */ /* 0x000fe20000000f00 */
[----:B--2---:R-:W-:-:S05]  /*65290*/  IMAD.WIDE R6, R3, 0x2, R72 ;  /* 0x0000000203067825 */ /* 0x004fca00078e0248 */
[----:B------:R-:W-:Y:S02]  /*652a0*/  MOV R9, R7 ;  /* 0x0000000700097202 */ /* 0x000fe40000000f00 */
[----:B------:R-:W-:Y:S05]  /*652b0*/  CALL.REL.NOINC `($_ZN7cutlass13device_kernelIN5flash19enable_sm80_to_sm89INS1_16FlashAttnBwdSm80INS1_25CollectiveMainloopBwdSm80ILi2ELi2EN4cute5tupleIJNS5_1CILi128EEES8_NS7_ILi64EEEEEENS_10bfloat16_tEfNS_4arch4Sm80ELb1ELb0ELb1ELb1ELb0ELb0ELb0ELb0ELi2ELi4ELi4ELi4ELb0EEENS1_21CollectiveEpilogueBwdISA_SB_SD_Li256ELb1ELb0ELi2EEENS1_25SingleTileBwdLPTSchedulerILb1ELi128ELb0EEEEEEEEEvNT_6ParamsE$_ZN4cute3eso3ESOILb1ELb0EJNS_6LayoutINS_5tupleIJNS3_IJNS_1CILi8EEENS4_ILi1EEEEEENS4_ILi2EEEEEENS3_IJNS3_IJS6_NS4_ILi0EEEEEES5_EEEEENS_10ViewEngineIPN7cutlass10bfloat16_tEEEEEC2ERKSD_RKSI_) ;  /* 0xfffa680000007944 */ /* 0x000fea0003c3ffff */
        /* <DEDUP_REMOVED lines=149> */
[----:B------:R2:W5:Y:S04]  /*65c10*/  LDL R5, [R1+0x1380] ;  /* 0x0013800001057983 */ /* 0x0005680000100800 */
[----:B-1----:R2:W5:Y:S01]  /*65c20*/  LD.E R3, [R74.64] ;  /* 0x000000044a037980 */ /* 0x002562000c101900 */
[----:B------:R-:W-:-:S03]  /*65c30*/  MOV R4, 0x65c50 ;  /* 0x00065c5000047802 */ /* 0x000fc60000000f00 */
[----:B--2--5:R-:W-:Y:S05]  /*65c40*/  CALL.REL.NOINC `($_ZN7cutlass13device_kernelIN5flash19enable_sm80_to_sm89INS1_16FlashAttnBwdSm80INS1_25CollectiveMainloopBwdSm80ILi2ELi2EN4cute5tupleIJNS5_1CILi128EEES8_NS7_ILi64EEEEEENS_10bfloat16_tEfNS_4arch4Sm80ELb1ELb0ELb1ELb1ELb0ELb0ELb0ELb0ELi2ELi4ELi4ELi4ELb0EEENS1_21CollectiveEpilogueBwdISA_SB_SD_Li256ELb1ELb0ELi2EEENS1_25SingleTileBwdLPTSchedulerILb1ELi128ELb0EEEEEEEEEvNT_6ParamsE$_ZZN4cute5sliceINS_5tupleIJNS_10UnderscoreES2_iEEENS1_IJNS1_IJNS_1CILi1EEENS4_ILi0EEEEEEiNS4_ILi1024EEEEEEEEDaRKT_RKT0_ENKUlRKT_RKT0_E_clIS2_iEEDaSI_SL_) ;  /* 0xfffa87c000007944 */ /* 0x024fea0003c3ffff */
[----:B------:R-:W-:Y:S02]  /*65c50*/  MOV R4, 0x65c70 ;  /* 0x00065c7000047802 */ /* 0x000fe40000000f00 */
[----:B-1---5:R-:W-:Y:S05]  /*65c60*/  CALL.REL.NOINC `($_ZN7cutlass13device_kernelIN5flash19enable_sm80_to_sm89INS1_16FlashAttnBwdSm80INS1_25CollectiveMainloopBwdSm80ILi2ELi2EN4cute5tupleIJNS5_1CILi128EEES8_NS7_ILi64EEEEEENS_10bfloat16_tEfNS_4arch4Sm80ELb1ELb0ELb1ELb1ELb0ELb0ELb0ELb0ELi2ELi4ELi4ELi4ELb0EEENS1_21CollectiveEpilogueBwdISA_SB_SD_Li256ELb1ELb0ELi2EEENS1_25SingleTileBwdLPTSchedulerILb1ELi128ELb0EEEEEEEEEvNT_6ParamsE$_ZZN4cute12filter_tupleINS_5tupleIJNS_10UnderscoreES2_iEEENS1_IJNS1_IJNS_1CILi1EEENS4_ILi0EEEEEEiNS4_ILi1024EEEEEEZNS_5sliceIS3_S9_EEDaRKT_RKT0_EUlRKT_RKT0_E_EEDaSD_SG_OT1_ENKUlDpSJ_E_clIJNS1_IJS7_EEENS1_IJiEEENS1_IJEEEEEEDaSQ_) ;  /* 0xfffa740000007944 */ /* 0x022fea0003c3ffff */
[----:B------:R-:W-:Y:S02]  /*65c70*/  MOV R6, 0x65c90 ;  /* 0x00065c9000067802 */ /* 0x000fe40000000f00 */
[----:B-1---5:R-:W-:Y:S05]  /*65c80*/  CALL.REL.NOINC `($_ZN7cutlass13device_kernelIN5flash19enable_sm80_to_sm89INS1_16FlashAttnBwdSm80INS1_25CollectiveMainloopBwdSm80ILi2ELi2EN4cute5tupleIJNS5_1CILi128EEES8_NS7_ILi64EEEEEENS_10bfloat16_tEfNS_4arch4Sm80ELb1ELb0ELb1ELb1ELb0ELb0ELb0ELb0ELi2ELi4ELi4ELi4ELb0EEENS1_21CollectiveEpilogueBwdISA_SB_SD_Li256ELb1ELb0ELi2EEENS1_25SingleTileBwdLPTSchedulerILb1ELi128ELb0EEEEEEEEEvNT_6ParamsE$_ZN4cute5tupleIJNS0_IJNS0_IJNS_1CILi8EEENS1_ILi1EEEEEENS1_ILi2EEEEEENS0_IJNS0_IJS3_NS1_ILi0EEEEEEiEEEEEC2ERKS6_RKS9_) ;  /* 0xfffa657000007944 */ /* 0x022fea0003c3ffff */
[----:B------:R2:W5:Y:S01]  /*65c90*/  LDL R6, [R1+0x1410] ;  /* 0x0014100001067983 */ /* 0x0005620000100800 */
[----:B------:R-:W-:Y:S01]  /*65ca0*/  IMAD.SHL.U32 R8, R5, 0x400, RZ ;  /* 0x0000040005087824 */ /* 0x000fe200078e00ff */
[----:B-1----:R-:W-:-:S02]  /*65cb0*/  MOV R2, R58 ;  /* 0x0000003a00027202 */ /* 0x002fc40000000f00 */
[----:B------:R-:W-:Y:S02]  /*65cc0*/  MOV R4, 0x65cf0 ;  /* 0x00065cf000047802 */ /* 0x000fe40000000f00 */
[----:B------:R2:W-:Y:S04]  /*65cd0*/  STL [R1+0x1420], R8 ;  /* 0x0014200801007387 */ /* 0x0005e80000100800 */
[----:B--2--5:R-:W-:Y:S05]  /*65ce0*/  CALL.REL.NOINC `($_ZN7cutlass13device_kernelIN5flash19enable_sm80_to_sm89INS1_16FlashAttnBwdSm80INS1_25CollectiveMainloopBwdSm80ILi2ELi2EN4cute5tupleIJNS5_1CILi128EEES8_NS7_ILi64EEEEEENS_10bfloat16_tEfNS_4arch4Sm80ELb1ELb0ELb1ELb1ELb0ELb0ELb0ELb0ELi2ELi4ELi4ELi4ELb0EEENS1_21CollectiveEpilogueBwdISA_SB_SD_Li256ELb1ELb0ELi2EEENS1_25SingleTileBwdLPTSchedulerILb1ELi128ELb0EEEEEEEEEvNT_6ParamsE$_ZN4cute3eso3ESOILb0ELb0EJNS_6LayoutINS_5tupleIJNS3_IJNS_1CILi8EEENS4_ILi1EEEEEENS4_ILi2EEEEEENS3_IJNS3_IJS6_NS4_ILi0EEEEEEiEEEEEiEEC2ERKSD_RKi) ;  /* 0xfffa224000007944 */ /* 0x024fea0003c3ffff */
[----:B-1----:R-:W2:Y:S04]  /*65cf0*/  LD.E.64 R2, [R74.64+0x8] ;  /* 0x000008044a027980 */ /* 0x002ea8000c101b00 */
[----:B------:R-:W2:Y:S01]  /*65d00*/  LDL.64 R4, [R1+0x1380] ;  /* 0x0013800001047983 */ /* 0x000ea20000100a00 */
        /* <DEDUP_REMOVED lines=8> */
[----:B-1----:R-:W-:Y:S05]  /*65d90*/  CALL.REL.NOINC `($_ZN7cutlass13device_kernelIN5flash19enable_sm80_to_sm89INS1_16FlashAttnBwdSm80INS1_25CollectiveMainloopBwdSm80ILi2ELi2EN4cute5tupleIJNS5_1CILi128EEES8_NS7_ILi64EEEEEENS_10bfloat16_tEfNS_4arch4Sm80ELb1ELb0ELb1ELb1ELb0ELb0ELb0ELb0ELi2ELi4ELi4ELi4ELb0EEENS1_21CollectiveEpilogueBwdISA_SB_SD_Li256ELb1ELb0ELi2EEENS1_25SingleTileBwdLPTSchedulerILb1ELi128ELb0EEEEEEEEEvNT_6ParamsE$_ZN4cute3eso3ESOILb0ELb0EJNS_6LayoutINS_5tupleIJNS3_IJNS_1CILi8EEENS4_ILi1EEEEEENS4_ILi2EEEEEENS3_IJNS3_IJS6_NS4_ILi0EEEEEEiEEEEENS_10ViewEngineINS_8smem_ptrIPN7cutlass10bfloat16_tEEEEEEEC2ERKSD_RKSK_) ;  /* 0xfffa212000007944 */ /* 0x002fea0003c3ffff */
[----:B------:R2:W5:Y:S04]  /*65da0*/  LDL R15, [R1+0x1410] ;  /* 0x00141000010f7983 */ /* 0x0005680000100800 */
[----:B------:R2:W5:Y:S01]  /*65db0*/  LDL.64 R12, [R1+0x1418] ;  /* 0x00141800010c7983 */ /* 0x0005620000100a00 */
[----:B-1----:R-:W-:Y:S01]  /*65dc0*/  IMAD.MOV.U32 R3, RZ, RZ, R14 ;  /* 0x000000ffff037224 */ /* 0x002fe200078e000e */
[----:B------:R-:W-:Y:S02]  /*65dd0*/  MOV R81, R58 ;  /* 0x0000003a00517202 */ /* 0x000fe40000000f00 */
[----:B------:R-:W-:Y:S02]  /*65de0*/  MOV R8, 0x65e00 ;  /* 0x00065e0000087802 */ /* 0x000fe40000000f00 */
[----:B--2--5:R-:W-:Y:S05]  /*65df0*/  CALL.REL.NOINC `($_ZN7cutlass13device_kernelIN5flash19enable_sm80_to_sm89INS1_16FlashAttnBwdSm80INS1_25CollectiveMainloopBwdSm80ILi2ELi2EN4cute5tupleIJNS5_1CILi128EEES8_NS7_ILi64EEEEEENS_10bfloat16_tEfNS_4arch4Sm80ELb1ELb0ELb1ELb1ELb0ELb0ELb0ELb0ELi2ELi4ELi4ELi4ELb0EEENS1_21CollectiveEpilogueBwdISA_SB_SD_Li256ELb1ELb0ELi2EEENS1_25SingleTileBwdLPTSchedulerILb1ELi128ELb0EEEEEEEEEvNT_6ParamsE$_ZN4cute3eso3ESOILb1ELb0EJNS_10UnderscoreES2_iEEC2ERKS2_S5_RKi) ;  /* 0xfffa2fd000007944 */ /* 0x024fea0003c3ffff */
[----:B-1----:R-:W2:Y:S01]  /*65e00*/  LDL R3, [R1+0x1380] ;  /* 0x0013800001037983 */ /* 0x002ea20000100800 */
[----:B------:R-:W-:Y:S01]  /*65e10*/  IMAD.MOV.U32 R2, RZ, RZ, R58 ;  /* 0x000000ffff027224 */ /* 0x000fe200078e003a */
[----:B------:R-:W-:-:S02]  /*65e20*/  MOV R4, 0x65e50 ;  /* 0x00065e5000047802 */ /* 0x000fc40000000f00 */
[----:B--2---:R-:W-:Y:S02]  /*65e30*/  SHF.L.U32 R3, R3, 0x2, RZ ;  /* 0x0000000203037819 */ /* 0x004fe400000006ff */
[----:B------:R-:W-:Y:S05]  /*65e40*/  CALL.REL.NOINC `($_ZN7cutlass13device_kernelIN5flash19enable_sm80_to_sm89INS1_16FlashAttnBwdSm80INS1_25CollectiveMainloopBwdSm80ILi2ELi2EN4cute5tupleIJNS5_1CILi128EEES8_NS7_ILi64EEEEEENS_10bfloat16_tEfNS_4arch4Sm80ELb1ELb0ELb1ELb1ELb0ELb0ELb0ELb0ELi2ELi4ELi4ELi4ELb0EEENS1_21CollectiveEpilogueBwdISA_SB_SD_Li256ELb1ELb0ELi2EEENS1_25SingleTileBwdLPTSchedulerILb1ELi128ELb0EEEEEEEEEvNT_6ParamsE$_ZN4cute3eso3ESOILb1ELb0EJNS_6LayoutINS_5tupleIJNS3_IJNS3_IJNS_1CILi4EEENS4_ILi2EEEEEENS4_ILi1EEEEEES6_EEENS3_IJNS3_IJNS3_IJS8_NS4_ILi32EEEEEENS4_ILi0EEEEEENS4_ILi64EEEEEEEEiEEC2ERKSH_RKi) ;  /* 0xfffa49b000007944 */ /* 0x000fea0003c3ffff */
[----:B-1----:R-:W2:Y:S01]  /*65e50*/  LDL R3, [R1+0x1380] ;  /* 0x0013800001037983 */ /* 0x002ea20000100800 */
[----:B------:R-:W-:Y:S01]  /*65e60*/  MOV R6, 0x65e90 ;  /* 0x00065e9000067802 */ /* 0x000fe20000000f00 */
[----:B--2---:R-:W-:-:S04]  /*65e70*/  IMAD.WIDE R10, R3, 0x2, R70 ;  /* 0x00000002030a7825 */ /* 0x004fc800078e0246 */
[----:B------:R-:W-:Y:S05]  /*65e80*/  CALL.REL.NOINC `($_ZN7cutlass13device_kernelIN5flash19enable_sm80_to_sm89INS1_16FlashAttnBwdSm80INS1_25CollectiveMainloopBwdSm80ILi2ELi2EN4cute5tupleIJNS5_1CILi128EEES8_NS7_ILi64EEEEEENS_10bfloat16_tEfNS_4arch4Sm80ELb1ELb0ELb1ELb1ELb0ELb0ELb0ELb0ELi2ELi4ELi4ELi4ELb0EEENS1_21CollectiveEpilogueBwdISA_SB_SD_Li256ELb1ELb0ELi2EEENS1_25SingleTileBwdLPTSchedulerILb1ELi128ELb0EEEEEEEEEvNT_6ParamsE$_ZN4cute3eso3ESOILb1ELb0EJNS_6LayoutINS_5tupleIJNS3_IJNS3_IJNS_1CILi4EEENS4_ILi2EEEEEENS4_ILi1EEEEEES6_EEENS3_IJNS3_IJNS3_IJS8_NS4_ILi32EEEEEENS4_ILi0EEEEEENS4_ILi64EEEEEEEENS_10ViewEngineIPN7cutlass10bfloat16_tEEEEEC2ERKSH_RKSM_) ;  /* 0xfffa493000007944 */ /* 0x000fea0003c3ffff */
        /* <DEDUP_REMOVED lines=197> */
[----:B-1----:R-:W-:Y:S05]  /*66ae0*/  CALL.REL.NOINC `($_ZN7cutlass13device_kernelIN5flash19enable_sm80_to_sm89INS1_16FlashAttnBwdSm80INS1_25CollectiveMainloopBwdSm80ILi2ELi2EN4cute5tupleIJNS5_1CILi128EEES8_NS7_ILi64EEEEEENS_10bfloat16_tEfNS_4arch4Sm80ELb1ELb0ELb1ELb1ELb0ELb0ELb0ELb0ELi2ELi4ELi4ELi4ELb0EEENS1_21CollectiveEpilogueBwdISA_SB_SD_Li256ELb1ELb0ELi2EEENS1_25SingleTileBwdLPTSchedulerILb1ELi128ELb0EEEEEEEEEvNT_6ParamsE$_ZZN5flash25CollectiveMainloopBwdSm80ILi2ELi2EN4cute5tupleIJNS1_1CILi128EEES4_NS3_ILi64EEEEEEN7cutlass10bfloat16_tEfNS7_4arch4Sm80ELb1ELb0ELb1ELb1ELb0ELb0ELb0ELb0ELi2ELi4ELi4ELi4ELb0EE3mmaINS_16FlashAttnBwdSm80ISB_NS_21CollectiveEpilogueBwdIS6_S8_SA_Li256ELb1ELb0ELi2EEENS_25SingleTileBwdLPTSchedulerILb1ELi128ELb0EEEE13SharedStorageENS1_6TensorINS1_11ArrayEngineIfLm32EEENS1_6LayoutINS2_IJNS2_IJNS3_ILi2EEESO_EEESO_NS3_ILi4EEEEEENS2_IJNS2_IJNS3_ILi1EEESO_EEESQ_NS3_ILi8EEEEEEEEEEEEbRKNSB_6ParamsERT0_S12_iNS2_IJiiiEEERT_ENKUlvE0_clEv) ;  /* 0xffffb11000007944 */ /* 0x002fea0003c3ffff */
.L_x_2804:
[----:B------:R-:W-:Y:S01]  /*66af0*/  IMAD.MOV.U32 R81, RZ, RZ, R67 ;  /* 0x000000ffff517224 */ /* 0x000fe200078e0043 */
[----:B------:R-:W-:Y:S01]  /*66b00*/  MOV R3, R65 ;  /* 0x0000004100037202 */ /* 0x000fe20000000f00 */
[----:B------:R-:W-:Y:S01]  /*66b10*/  IMAD.MOV.U32 R82, RZ, RZ, RZ ;  /* 0x000000ffff527224 */ /* 0x000fe200078e00ff */
[----:B-1----:R-:W-:-:S02]  /*66b20*/  MOV R8, 0x66b40 ;  /* 0x00066b4000087802 */ /* 0x002fc40000000f00 */
[----:B------:R-:W-:Y:S05]  /*66b30*/  CALL.REL.NOINC `($_ZN7cutlass13device_kernelIN5flash19enable_sm80_to_sm89INS1_16FlashAttnBwdSm80INS1_25CollectiveMainloopBwdSm80ILi2ELi2EN4cute5tupleIJNS5_1CILi128EEES8_NS7_ILi64EEEEEENS_10bfloat16_tEfNS_4arch4Sm80ELb1ELb0ELb1ELb1ELb0ELb0ELb0ELb0ELi2ELi4ELi4ELi4ELb0EEENS1_21CollectiveEpilogueBwdISA_SB_SD_Li256ELb1ELb0ELi2EEENS1_25SingleTileBwdLPTSchedulerILb1ELi128ELb0EEEEEEEEEvNT_6ParamsE$_ZN4cute3eso3ESOILb1ELb0EJNS_10UnderscoreES2_iEEC2ERKS2_S5_RKi) ;  /* 0xfffa229000007944 */ /* 0x000fea0003c3ffff */
        /* <DEDUP_REMOVED lines=15> */
[----:B------:R-:W-:Y:S05]  /*66c30*/  CALL.REL.NOINC `($_ZN7cutlass13device_kernelIN5flash19enable_sm80_to_sm89INS1_16FlashAttnBwdSm80INS1_25CollectiveMainloopBwdSm80ILi2ELi2EN4cute5tupleIJNS5_1CILi128EEES8_NS7_ILi64EEEEEENS_10bfloat16_tEfNS_4arch4Sm80ELb1ELb0ELb1ELb1ELb0ELb0ELb0ELb0ELi2ELi4ELi4ELi4ELb0EEENS1_21CollectiveEpilogueBwdISA_SB_SD_Li256ELb1ELb0ELi2EEENS1_25SingleTileBwdLPTSchedulerILb1ELi128ELb0EEEEEEEEEvNT_6ParamsE$_ZN4cute3eso3ESOILb1ELb0EJNS_6LayoutINS_5tupleIJNS3_IJNS_1CILi2EEES5_S5_EEES5_EEENS3_IJNS3_IJNS4_ILi1EEES5_NS4_ILi4EEEEEENS4_ILi8EEEEEEEEiEEC2ERKSD_RKi) ;  /* 0xfffa47a000007944 */ /* 0x000fea0003c3ffff */
[----:B-1----:R-:W2:Y:S01]  /*66c40*/  LDL R2, [R1+0x1410] ;  /* 0x0014100001027983 */ /* 0x002ea20000100800 */
        /* <DEDUP_REMOVED lines=9> */
[----:B-1----:R-:W2:Y:S01]  /*66ce0*/  LDL R3, [R1+0x1410] ;  /* 0x0014100001037983 */ /* 0x002ea20000100800 */
[----:B------:R-:W-:Y:S02]  /*66cf0*/  MOV R4, 0x66d20 ;  /* 0x00066d2000047802 */ /* 0x000fe40000000f00 */
[----:B--2---:R-:W-:Y:S02]  /*66d00*/  SHF.L.U32 R3, R3, 0x2, RZ ;  /* 0x0000000203037819 */ /* 0x004fe400000006ff */
[----:B------:R-:W-:Y:S05]  /*66d10*/  CALL.REL.NOINC `($_ZN7cutlass13device_kernelIN5flash19enable_sm80_to_sm89INS1_16FlashAttnBwdSm80INS1_25CollectiveMainloopBwdSm80ILi2ELi2EN4cute5tupleIJNS5_1CILi128EEES8_NS7_ILi64EEEEEENS_10bfloat16_tEfNS_4arch4Sm80ELb1ELb0ELb1ELb1ELb0ELb0ELb0ELb0ELi2ELi4ELi4ELi4ELb0EEENS1_21CollectiveEpilogueBwdISA_SB_SD_Li256ELb1ELb0ELi2EEENS1_25SingleTileBwdLPTSchedulerILb1ELi128ELb0EEEEEEEEEvNT_6ParamsE$_ZN4cute3eso3ESOILb1ELb0EJNS_6LayoutINS_5tupleIJNS3_IJNS_1CILi2EEES5_EEES6_EEENS3_IJNS3_IJNS4_ILi1EEES5_EEENS3_IJNS4_ILi32EEENS4_ILi64EEEEEEEEEEEiEEC2ERKSE_RKi) ;  /* 0xfffa451000007944 */ /* 0x000fea0003c3ffff */
[----:B-1----:R-:W2:Y:S01]  /*66d20*/  LDL R3, [R1+0x1410] ;  /* 0x0014100001037983 */ /* 0x002ea20000100800 */
[----:B------:R-:W-:Y:S01]  /*66d30*/  MOV R4, 0x66d70 ;  /* 0x00066d7000047802 */ /* 0x000fe20000000f00 */
[----:B--2---:R-:W-:-:S05]  /*66d40*/  IMAD.WIDE R2, R3, 0x2, R68 ;  /* 0x0000000203027825 */ /* 0x004fca00078e0244 */
[----:B------:R-:W-:Y:S02]  /*66d50*/  MOV R6, R2 ;  /* 0x0000000200067202 */ /* 0x000fe40000000f00 */
[----:B------:R-:W-:Y:S05]  /*66d60*/  CALL.REL.NOINC `($_ZN7cutlass13device_kernelIN5flash19enable_sm80_to_sm89INS1_16FlashAttnBwdSm80INS1_25CollectiveMainloopBwdSm80ILi2ELi2EN4cute5tupleIJNS5_1CILi128EEES8_NS7_ILi64EEEEEENS_10bfloat16_tEfNS_4arch4Sm80ELb1ELb0ELb1ELb1ELb0ELb0ELb0ELb0ELi2ELi4ELi4ELi4ELb0EEENS1_21CollectiveEpilogueBwdISA_SB_SD_Li256ELb1ELb0ELi2EEENS1_25SingleTileBwdLPTSchedulerILb1ELi128ELb0EEEEEEEEEvNT_6ParamsE$_ZN4cute3eso3ESOILb1ELb0EJNS_6LayoutINS_5tupleIJNS3_IJNS_1CILi2EEES5_EEES6_EEENS3_IJNS3_IJNS4_ILi1EEES5_EEENS3_IJNS4_ILi32EEENS4_ILi64EEEEEEEEEEENS_10ViewEngineIPN7cutlass10bfloat16_tEEEEEC2ERKSE_RKSJ_) ;  /* 0xfffa447000007944 */ /* 0x000fea0003c3ffff */
[----:B------:R2:W5:Y:S04]  /*66d70*/  LDL.64 R84, [R1+0x1410] ;  /* 0x0014100001547983 */ /* 0x0005680000100a00 */
[----:B------:R2:W-:Y:S02]  /*66d80*/  STL [R1+0x1448], RZ ;  /* 0x001448ff01007387 */ /* 0x0005e40000100800 */
.L_x_2805:
[----:B------:R-:W-:Y:S01]  /*66d90*/  IMAD.MOV.U32 R81, RZ, RZ, R67 ;  /* 0x000000ffff517224 */ /* 0x000fe200078e0043 */
[----:B-1----:R-:W-:Y:S01]  /*66da0*/  LOP3.LUT R80, R82, 0x1, RZ, 0xc0, !PT ;  /* 0x0000000152507812 */ /* 0x002fe200078ec0ff */
[----:B------:R-:W-:Y:S01]  /*66db0*/  IMAD.MOV.U32 R79, RZ, RZ, R59 ;  /* 0x000000ffff4f7224 */ /* 0x000fe200078e003b */
[----:B------:R-:W-:Y:S02]  /*66dc0*/  MOV R78, 0x66de0 ;  /* 0x00066de0004e7802 */ /* 0x000fe40000000f00 */
[----:B-12--5:R-:W-:Y:S05]  /*66dd0*/  CALL.REL.NOINC `($_ZN7cutlass13device_kernelIN5flash19enable_sm80_to_sm89INS1_16FlashAttnBwdSm80INS1_25CollectiveMainloopBwdSm80ILi2ELi2EN4cute5tupleIJNS5_1CILi128EEES8_NS7_ILi64EEEEEENS_10bfloat16_tEfNS_4arch4Sm80ELb1ELb0ELb1ELb1ELb0ELb0ELb0ELb0ELi2ELi4ELi4ELi4ELb0EEENS1_21CollectiveEpilogueBwdISA_SB_SD_Li256ELb1ELb0ELi2EEENS1_25SingleTileBwdLPTSchedulerILb1ELi128ELb0EEEEEEEEEvNT_6ParamsE$_ZN4cute3eso3ESOILb1ELb0EJNS_10UnderscoreEiiEEC2ERKS2_RKiS7_) ;  /* 0xfffa207000007944 */ /* 0x026fea0003c3ffff */
[----:B------:R-:W-:Y:S01]  /*66de0*/  MOV R4, 0x66e30 ;  /* 0x00066e3000047802 */ /* 0x000fe20000000f00 */
[----:B-1----:R-:W2:Y:S02]  /*66df0*/  LDL.64 R2, [R1+0x1410] ;  /* 0x0014100001027983 */ /* 0x002ea40000100a00 */
[----:B--2---:R-:W-:Y:S05]  /*66e00*/  IMAD R3, R3, 0x2, R2 ;  /* 0x0000000203037824 */ /* 0x004fea00078e0202 */
[----:B------:R-:W-:Y:S02]  /*66e10*/  SHF.L.U32 R3, R3, 0x2, RZ ;  /* 0x0000000203037819 */ /* 0x000fe400000006ff */
        /* <DEDUP_REMOVED lines=13> */
[----:B-1----:R-:W2:Y:S02]  /*66ef0*/  LDL R3, [R1+0x1410] ;  /* 0x0014100001037983 */ /* 0x002ea40000100800 */
[----:B--2---:R-:W-:Y:S02]  /*66f00*/  SHF.L.U32 R3, R3, 0x3, RZ ;  /* 0x0000000303037819 */ /* 0x004fe400000006ff */
[----:B------:R-:W-:Y:S05]  /*66f10*/  CALL.REL.NOINC `($_ZN7cutlass13device_kernelIN5flash19enable_sm80_to_sm89INS1_16FlashAttnBwdSm80INS1_25CollectiveMainloopBwdSm80ILi2ELi2EN4cute5tupleIJNS5_1CILi128EEES8_NS7_ILi64EEEEEENS_10bfloat16_tEfNS_4arch4Sm80ELb1ELb0ELb1ELb1ELb0ELb0ELb0ELb0ELi2ELi4ELi4ELi4ELb0EEENS1_21CollectiveEpilogueBwdISA_SB_SD_Li256ELb1ELb0ELi2EEENS1_25SingleTileBwdLPTSchedulerILb1ELi128ELb0EEEEEEEEEvNT_6ParamsE$_ZN4cute3eso3ESOILb1ELb0EJNS_6LayoutINS_5tupleIJNS3_IJNS_1CILi2EEES5_S5_EEEEEENS3_IJNS3_IJNS4_ILi1EEES5_NS4_ILi4EEEEEEEEEEEiEEC2ERKSC_RKi) ;  /* 0xfffa43a000007944 */ /* 0x000fea0003c3ffff */
[----:B------:R-:W-:Y:S01]  /*66f20*/  MOV R4, 0x66f70 ;  /* 0x00066f7000047802 */ /* 0x000fe20000000f00 */
[----:B-1----:R-:W2:Y:S02]  /*66f30*/  LDL R3, [R1+0x1410] ;  /* 0x0014100001037983 */ /* 0x002ea40000100800 */
        /* <DEDUP_REMOVED lines=18> */
[----:B-1----:R-:W2:Y:S02]  /*67060*/  LDL R3, [R1+0x1410] ;  /* 0x0014100001037983 */ /* 0x002ea40000100800 */
        /* <DEDUP_REMOVED lines=18> */
[----:B------:R-:W-:Y:S05]  /*67190*/  CALL.REL.NOINC `($_ZN7cutlass13device_kernelIN5flash19enable_sm80_to_sm89INS1_16FlashAttnBwdSm80INS1_25CollectiveMainloopBwdSm80ILi2ELi2EN4cute5tupleIJNS5_1CILi128EEES8_NS7_ILi64EEEEEENS_10bfloat16_tEfNS_4arch4Sm80ELb1ELb0ELb1ELb1ELb0ELb0ELb0ELb0ELi2ELi4ELi4ELi4ELb0EEENS1_21CollectiveEpilogueBwdISA_SB_SD_Li256ELb1ELb0ELi2EEENS1_25SingleTileBwdLPTSchedulerILb1ELi128ELb0EEEEEEEEEvNT_6ParamsE$_ZN4cute3eso3ESOILb1ELb0EJNS_6LayoutINS_5tupleIJNS3_IJNS_1CILi2EEES5_EEEEEENS3_IJNS3_IJNS4_ILi1EEES5_EEEEEEEENS_10ViewEngineIPKfEEEEC2ERKSB_RKSF_) ;  /* 0xfffa3c2000007944 */ /* 0x000fea0003c3ffff */
        /* <DEDUP_REMOVED lines=147> */
.L_x_2806:
[----:B-1----:R-:W-:Y:S02]  /*67ad0*/  MOV R4, 0x67af0 ;  /* 0x00067af000047802 */ /* 0x002fe40000000f00 */
[----:B------:R-:W-:Y:S05]  /*67ae0*/  CALL.REL.NOINC `($_ZN7cutlass13device_kernelIN5flash19enable_sm80_to_sm89INS1_16FlashAttnBwdSm80INS1_25CollectiveMainloopBwdSm80ILi2ELi2EN4cute5tupleIJNS5_1CILi128EEES8_NS7_ILi64EEEEEENS_10bfloat16_tEfNS_4arch4Sm80ELb1ELb0ELb1ELb1ELb0ELb0ELb0ELb0ELi2ELi4ELi4ELi4ELb0EEENS1_21CollectiveEpilogueBwdISA_SB_SD_Li256ELb1ELb0ELi2EEENS1_25SingleTileBwdLPTSchedulerILb1ELi128ELb0EEEEEEEEEvNT_6ParamsE$_ZN4cute3eso3ESOILb1ELb0EJNS_6LayoutINS_5tupleIJNS3_IJNS_1CILi1EEENS4_ILi4EEEEEENS4_ILi2EEES6_EEENS3_IJNS3_IJNS4_ILi0EEES5_EEES6_NS4_ILi8EEEEEEEENS_10ViewEngineIPfEEEEC2ERKSE_RKSH_) ;  /* 0xfffa319000007944 */ /* 0x000fea0003c3ffff */
[----:B-1----:R-:W2:Y:S04]  /*67af0*/  LDL.64 R2, [R64+0x60] ;  /* 0x0000600040027983 */ /* 0x002ea80000100a00 */
[----:B------:R1:W5:Y:S04]  /*67b00*/  LDL.64 R4, [R64+0x58] ;  /* 0x0000580040047983 */ /* 0x0003680000100a00 */
[----:B------:R1:W5:Y:S04]  /*67b10*/  LDL.64 R6, [R1+0x1428] ;  /* 0x0014280001067983 */ /* 0x0003680000100a00 */
[----:B--2---:R1:W5:Y:S01]  /*67b20*/  LD.E R3, [R2.64] ;  /* 0x0000000402037980 */ /* 0x004362000c101900 */
[----:B------:R-:W-:-:S02]  /*67b30*/  MOV R81, R67 ;  /* 0x0000004300517202 */ /* 0x000fc40000000f00 */
[----:B------:R-:W-:Y:S02]  /*67b40*/  MOV R8, 0x67b60 ;  /* 0x00067b6000087802 */ /* 0x000fe40000000f00 */
[----:B-1---5:R-:W-:Y:S05]  /*67b50*/  CALL.REL.NOINC `($_ZN7cutlass13device_kernelIN5flash19enable_sm80_to_sm89INS1_16FlashAttnBwdSm80INS1_25CollectiveMainloopBwdSm80ILi2ELi2EN4cute5tupleIJNS5_1CILi128EEES8_NS7_ILi64EEEEEENS_10bfloat16_tEfNS_4arch4Sm80ELb1ELb0ELb1ELb1ELb0ELb0ELb0ELb0ELi2ELi4ELi4ELi4ELb0EEENS1_21CollectiveEpilogueBwdISA_SB_SD_Li256ELb1ELb0ELi2EEENS1_25SingleTileBwdLPTSchedulerILb1ELi128ELb0EEEEEEEEEvNT_6ParamsE$_ZN4cute3eso3ESOILb1ELb0EJNS_10UnderscoreES2_iEEC2ERKS2_S5_RKi) ;  /* 0xfffa127000007944 */ /* 0x022fea0003c3ffff */
[----:B-1----:R-:W2:Y:S01]  /*67b60*/  LDL R3, [R1+0x1410] ;  /* 0x0014100001037983 */ /* 0x002ea20000100800 */
[----:B------:R-:W-:Y:S02]  /*67b70*/  MOV R8, 0x67ba0 ;  /* 0x00067ba000087802 */ /* 0x000fe40000000f00 */
[----:B--2---:R-:W-:Y:S02]  /*67b80*/  SHF.L.U32 R3, R3, 0xd, RZ ;  /* 0x0000000d03037819 */ /* 0x004fe400000006ff */
[----:B------:R-:W-:Y:S05]  /*67b90*/  CALL.REL.NOINC `($_ZN7cutlass13device_kernelIN5flash19enable_sm80_to_sm89INS1_16FlashAttnBwdSm80INS1_25CollectiveMainloopBwdSm80ILi2ELi2EN4cute5tupleIJNS5_1CILi128EEES8_NS7_ILi64EEEEEENS_10bfloat16_tEfNS_4arch4Sm80ELb1ELb0ELb1ELb1ELb0ELb0ELb0ELb0ELi2ELi4ELi4ELi4ELb0EEENS1_21CollectiveEpilogueBwdISA_SB_SD_Li256ELb1ELb0ELi2EEENS1_25SingleTileBwdLPTSchedulerILb1ELi128ELb0EEEEEEEEEvNT_6ParamsE$_ZN4cute3eso3ESOILb1ELb0EJNS_6LayoutINS_5tupleIJNS3_IJNS_1CILi1EEES5_EEENS4_ILi32EEEEEENS3_IJNS3_IJNS4_ILi0EEES9_EEENS4_ILi256EEEEEEEEiEEC2ERKSD_RKi) ;  /* 0xfffa31e000007944 */ /* 0x000fea0003c3ffff */
[----:B------:R-:W2:Y:S04]  /*67ba0*/  LD.E.64 R4, [R4.64+0x8] ;  /* 0x0000080404047980 */ /* 0x000ea8000c101b00 */
[----:B------:R-:W2:Y:S01]  /*67bb0*/  LDL R10, [R1+0x1428] ;  /* 0x00142800010a7983 */ /* 0x000ea20000100800 */
[----:B------:R-:W-:Y:S01]  /*67bc0*/  MOV R8, 0x67bf0 ;  /* 0x00067bf000087802 */ /* 0x000fe20000000f00 */
[----:B--2---:R-:W-:-:S04]  /*67bd0*/  IMAD.WIDE R10, R10, 0x4, R4 ;  /* 0x000000040a0a7825 */ /* 0x004fc800078e0204 */
[----:B-1----:R-:W-:Y:S05]  /*67be0*/  CALL.REL.NOINC `($_ZN7cutlass13device_kernelIN5flash19enable_sm80_to_sm89INS1_16FlashAttnBwdSm80INS1_25CollectiveMainloopBwdSm80ILi2ELi2EN4cute5tupleIJNS5_1CILi128EEES8_NS7_ILi64EEEEEENS_10bfloat16_tEfNS_4arch4Sm80ELb1ELb0ELb1ELb1ELb0ELb0ELb0ELb0ELi2ELi4ELi4ELi4ELb0EEENS1_21CollectiveEpilogueBwdISA_SB_SD_Li256ELb1ELb0ELi2EEENS1_25SingleTileBwdLPTSchedulerILb1ELi128ELb0EEEEEEEEEvNT_6ParamsE$_ZN4cute8gmem_ptrIPfECI1NS_12iter_adaptorIS1_S2_EEES1_) ;  /* 0xfffa4da000007944 */ /* 0x002fea0003c3ffff */
[----:B-1----:R1:W5:Y:S01]  /*67bf0*/  LDL.64 R2, [R1+0x1428] ;  /* 0x0014280001027983 */ /* 0x0023620000100a00 */
[----:B------:R-:W-:-:S03]  /*67c00*/  MOV R4, 0x67c20 ;  /* 0x00067c2000047802 */ /* 0x000fc60000000f00 */
[----:B-1---5:R-:W-:Y:S05]  /*67c10*/  CALL.REL.NOINC `($_ZN7cutlass13device_kernelIN5flash19enable_sm80_to_sm89INS1_16FlashAttnBwdSm80INS1_25CollectiveMainloopBwdSm80ILi2ELi2EN4cute5tupleIJNS5_1CILi128EEES8_NS7_ILi64EEEEEENS_10bfloat16_tEfNS_4arch4Sm80ELb1ELb0ELb1ELb1ELb0ELb0ELb0ELb0ELi2ELi4ELi4ELi4ELb0EEENS1_21CollectiveEpilogueBwdISA_SB_SD_Li256ELb1ELb0ELi2EEENS1_25SingleTileBwdLPTSchedulerILb1ELi128ELb0EEEEEEEEEvNT_6ParamsE$_ZN4cute3eso3ESOILb1ELb0EJNS_6LayoutINS_5tupleIJNS3_IJNS_1CILi1EEES5_EEENS4_ILi32EEEEEENS3_IJNS3_IJNS4_ILi0EEES9_EEENS4_ILi256EEEEEEEENS_10ViewEngineINS_8gmem_ptrIPfEEEEEEC2ERKSD_RKSI_) ;  /* 0xfffa312000007944 */ /* 0x022fea0003c3ffff */
[----:B-1----:R-:W2:Y:S04]  /*67c20*/  LDL.64 R2, [R1+0x1428] ;  /* 0x0014280001027983 */ /* 0x002ea80000100a00 */
[----:B------:R1:W5:Y:S01]  /*67c30*/  LD.E R5, [R6.64] ;  /* 0x0000000406057980 */ /* 0x000362000c101900 */
[----:B------:R-:W-:Y:S01]  /*67c40*/  MOV R10, 0x67c80 ;  /* 0x00067c80000a7802 */ /* 0x000fe20000000f00 */
[----:B--2---:R-:W-:Y:S01]  /*67c50*/  IMAD.MOV.U32 R14, RZ, RZ, R2 ;  /* 0x000000ffff0e7224 */ /* 0x004fe200078e0002 */
[----:B------:R-:W-:-:S02]  /*67c60*/  MOV R15, R3 ;  /* 0x00000003000f7202 */ /* 0x000fc40000000f00 */
[----:B-1---5:R-:W-:Y:S05]  /*67c70*/  CALL.REL.NOINC `($_ZN7cutlass13device_kernelIN5flash19enable_sm80_to_sm89INS1_16FlashAttnBwdSm80INS1_25CollectiveMainloopBwdSm80ILi2ELi2EN4cute5tupleIJNS5_1CILi128EEES8_NS7_ILi64EEEEEENS_10bfloat16_tEfNS_4arch4Sm80ELb1ELb0ELb1ELb1ELb0ELb0ELb0ELb0ELi2ELi4ELi4ELi4ELb0EEENS1_21CollectiveEpilogueBwdISA_SB_SD_Li256ELb1ELb0ELi2EEENS1_25SingleTileBwdLPTSchedulerILb1ELi128ELb0EEEEEEEEEvNT_6ParamsE$_ZN73_INTERNAL_24fd9406_37_flash_bwd_hdim64_bf16_softcap_sm80_cu_8e232a79_33079atomicAddEPff) ;  /* 0xfffa4ed000007944 */ /* 0x022fea0003c3ffff */
[----:B------:R2:W5:Y:S01]  /*67c80*/  LD.E R5, [R6.64+0x4] ;  /* 0x0000040406057980 */ /* 0x000562000c101900 */
[----:B-1----:R-:W-:-:S02]  /*67c90*/  IADD3 R14, P0, R2, 0x400, RZ ;  /* 0x00000400020e7810 */ /* 0x002fc40007f1e0ff */
[----:B------:R-:W-:-:S03]  /*67ca0*/  MOV R10, 0x67cd0 ;  /* 0x00067cd0000a7802 */ /* 0x000fc60000000f00 */
[----:B------:R-:W-:-:S03]  /*67cb0*/  IMAD.X R15, RZ, RZ, R3, P0 ;  /* 0x000000ffff0f7224 */ /* 0x000fc600000e0603 */
[----:B--2--5:R-:W-:Y:S05]  /*67cc0*/  CALL.REL.NOINC `($_ZN7cutlass13device_kernelIN5flash19enable_sm80_to_sm89INS1_16FlashAttnBwdSm80INS1_25CollectiveMainloopBwdSm80ILi2ELi2EN4cute5tupleIJNS5_1CILi128EEES8_NS7_ILi64EEEEEENS_10bfloat16_tEfNS_4arch4Sm80ELb1ELb0ELb1ELb1ELb0ELb0ELb0ELb0ELi2ELi4ELi4ELi4ELb0EEENS1_21CollectiveEpilogueBwdISA_SB_SD_Li256ELb1ELb0ELi2EEENS1_25SingleTileBwdLPTSchedulerILb1ELi128ELb0EEEEEEEEEvNT_6ParamsE$_ZN73_INTERNAL_24fd9406_37_flash_bwd_hdim64_bf16_softcap_sm80_cu_8e232a79_33079atomicAddEPff) ;  /* 0xfffa4e8000007944 */ /* 0x024fea0003c3ffff */
[----:B------:R2:W5:Y:S01]  /*67cd0*/  LD.E R5, [R6.64+0x8] ;  /* 0x0000080406057980 */ /* 0x000562000c101900 */
[----:B-1----:R-:W-:Y:S02]  /*67ce0*/  IADD3 R14, P0, R2, 0x800, RZ ;  /* 0x00000800020e7810 */ /* 0x002fe40007f1e0ff */
        /* <DEDUP_REMOVED lines=148> */
[----:B------:R-:W-:-:S04]  /*68630*/  MOV R67, 0x0 ;  /* 0x0000000000437802 */ /* 0x000fc80000000f00 */
[----:B------:R-:W-:Y:S05]  /*68640*/  RET.REL.NODEC R66 `(_ZN7cutlass13device_kernelIN5flash19enable_sm80_to_sm89INS1_16FlashAttnBwdSm80INS1_25CollectiveMainloopBwdSm80ILi2ELi2EN4cute5tupleIJNS5_1CILi128EEES8_NS7_ILi64EEEEEENS_10bfloat16_tEfNS_4arch4Sm80ELb1ELb0ELb1ELb1ELb0ELb0ELb0ELb0ELi2ELi4ELi4ELi4ELb0EEENS1_21CollectiveEpilogueBwdISA_SB_SD_Li256ELb1ELb0ELi2EEENS1_25SingleTileBwdLPTSchedulerILb1ELi128ELb0EEEEEEEEEvNT_6ParamsE) ;  /* 0xfff979b042007950 */ /* 0x000fea0003c3ffff */
        .type           $_ZN7cutlass13device_kernelIN5flash19enable_sm80_to_sm89INS1_16FlashAttnBwdSm80INS1_25CollectiveMainloopBwdSm80ILi2ELi2EN4cute5tupleIJNS5_1CILi128EEES8_NS7_ILi64EEEEEENS_10bfloat16_tEfNS_4arch4Sm80ELb1ELb0ELb1ELb1ELb0ELb0ELb0ELb0ELi2ELi4ELi4ELi4ELb0EEENS1_21CollectiveEpilogueBwdISA_SB_SD_Li256ELb1ELb0ELi2EEENS1_25SingleTileBwdLPTSchedulerILb1ELi128ELb0EEEEEEEEEvNT_6ParamsE$_ZZZN5flash25CollectiveMainloopBwdSm80ILi2ELi2EN4cute5tupleIJNS1_1CILi128EEES4_NS3_ILi64EEEEEEN7cutlass10bfloat16_tEfNS7_4arch4Sm80ELb1ELb0ELb1ELb1ELb0ELb0ELb0ELb0ELi2ELi4ELi4ELi4ELb0EE3mmaINS_16FlashAttnBwdSm80ISB_NS_21CollectiveEpilogueBwdIS6_S8_SA_Li256ELb1ELb0ELi2EEENS_25SingleTileBwdLPTSchedulerILb1ELi128ELb0EEEE13SharedStorageENS1_6TensorINS1_11ArrayEngineIfLm32EEENS1_6LayoutINS2_IJNS2_IJNS3_ILi2EEESO_EEESO_NS3_ILi4EEEEEENS2_IJNS2_IJNS3_ILi1EEESO_EEESQ_NS3_ILi8EEEEEEEEEEEEbRKNSB_6ParamsERT0_S12_iNS2_IJiiiEEERT_ENKUliT_E_clIZSC_ISJ_SX_EbS10_S12_S12_iS13_S15_EUlRS16_iE_EEDaiS16_ENKUlvE0_clEv,@function
        .size           $_ZN7cutlass13device_kernelIN5flash19enable_sm80_to_sm89INS1_16FlashAttnBwdSm80INS1_25CollectiveMainloopBwdSm80ILi2ELi2EN4cute5tupleIJNS5_1CILi128EEES8_NS7_ILi64EEEEEENS_10bfloat16_tEfNS_4arch4Sm80ELb1ELb0ELb1ELb1ELb0ELb0ELb0ELb0ELi2ELi4ELi4ELi4ELb0EEENS1_21CollectiveEpilogueBwdISA_SB_SD_Li256ELb1ELb0ELi2EEENS1_25SingleTileBwdLPTSchedulerILb1ELi128ELb0EEEEEEEEEvNT_6ParamsE$_ZZZN5flash25CollectiveMainloopBwdSm80ILi2ELi2EN4cute5tupleIJNS1_1CILi128EEES4_NS3_ILi64EEEEEEN7cutlass10bfloat16_tEfNS7_4arch4Sm80ELb1ELb0ELb1ELb1ELb0ELb0ELb0ELb0ELi2ELi4ELi4ELi4ELb0EE3mmaINS_16FlashAttnBwdSm80ISB_NS_21CollectiveEpilogueBwdIS6_S8_SA_Li256ELb1ELb0ELi2EEENS_25SingleTileBwdLPTSchedulerILb1ELi128ELb0EEEE13SharedStorageENS1_6TensorINS1_11ArrayEngineIfLm32EEENS1_6LayoutINS2_IJNS2_IJNS3_ILi2EEESO_EEESO_NS3_ILi4EEEEEENS2_IJNS2_IJNS3_ILi1EEESO_EEESQ_NS3_ILi8EEEEEEEEEEEEbRKNSB_6ParamsERT0_S12_iNS2_IJiiiEEERT_ENKUliT_E_clIZSC_ISJ_SX_EbS10_S12_S12_iS13_S15_EUlRS16_iE_EEDaiS16_ENKUlvE0_clEv,($_ZN7cutlass13device_kernelIN5flash19enable_sm80_to_sm89INS1_16FlashAttnBwdSm80INS1_25CollectiveMainloopBwdSm80ILi2ELi2EN4cute5tupleIJNS5_1CILi128EEES8_NS7_ILi64EEEEEENS_10bfloat16_tEfNS_4arch4Sm80ELb1ELb0ELb1ELb1ELb0ELb0ELb0ELb0ELi2ELi4ELi4ELi4ELb0EEENS1_21CollectiveEpilogueBwdISA_SB_SD_Li256ELb1ELb0ELi2EEENS1_25SingleTileBwdLPTSchedulerILb1ELi128ELb0EEEEEEEEEvNT_6ParamsE$_ZZZN5flash25CollectiveMainloopBwdSm80ILi2ELi2EN4cute5tupleIJNS1_1CILi128EEES4_NS3_ILi64EEEEEEN7cutlass10bfloat16_tEfNS7_4arch4Sm80ELb1ELb0ELb1ELb1ELb0ELb0ELb0ELb0ELi2ELi4ELi4ELi4ELb0EE3mmaINS_16FlashAttnBwdSm80ISB_NS_21CollectiveEpilogueBwdIS6_S8_SA_Li256ELb1ELb0ELi2EEENS_25SingleTileBwdLPTSchedulerILb1ELi128ELb0EEEE13SharedStorageENS1_6TensorINS1_11ArrayEngineIfLm32EEENS1_6LayoutINS2_IJNS2_IJNS3_ILi2EEESO_EEESO_NS3_ILi4EEEEEENS2_IJNS2_IJNS3_ILi1EEESO_EEESQ_NS3_ILi8EEEEEEEEEEEEbRKNSB_6ParamsERT0_S12_iNS2_IJiiiEEERT_ENKUliT_E_clIZSC_ISJ_SX_EbS10_S12_S12_iS13_S15_EUlRS16_iE_EEDaiS16_ENKUlvE1_clEv - $_ZN7cutlass13device_kernelIN5flash19enable_sm80_to_sm89INS1_16FlashAttnBwdSm80INS1_25CollectiveMainloopBwdSm80ILi2ELi2EN4cute5tupleIJNS5_1CILi128EEES8_NS7_ILi64EEEEEENS_10bfloat16_tEfNS_4arch4Sm80ELb1ELb0ELb1ELb1ELb0ELb0ELb0ELb0ELi2ELi4ELi4ELi4ELb0EEENS1_21CollectiveEpilogueBwdISA_SB_SD_Li256ELb1ELb0ELi2EEENS1_25SingleTileBwdLPTSchedulerILb1ELi128ELb0EEEEEEEEEvNT_6ParamsE$_ZZZN5flash25CollectiveMainloopBwdSm80ILi2ELi2EN4cute5tupleIJNS1_1CILi128EEES4_NS3_ILi64EEEEEEN7cutlass10bfloat16_tEfNS7_4arch4Sm80ELb1ELb0ELb1ELb1ELb0ELb0ELb0ELb0ELi2ELi4ELi4ELi4ELb0EE3mmaINS_16FlashAttnBwdSm80ISB_NS_21CollectiveEpilogueBwdIS6_S8_SA_Li256ELb1ELb0ELi2EEENS_25SingleTileBwdLPTSchedulerILb1ELi128ELb0EEEE13SharedStorageENS1_6TensorINS1_11ArrayEngineIfLm32EEENS1_6LayoutINS2_IJNS2_IJNS3_ILi2EEESO_EEESO_NS3_ILi4EEEEEENS2_IJNS2_IJNS3_ILi1EEESO_EEESQ_NS3_ILi8EEEEEEEEEEEEbRKNSB_6ParamsERT0_S12_iNS2_IJiiiEEERT_ENKUliT_E_clIZSC_ISJ_SX_EbS10_S12_S12_iS13_S15_EUlRS16_iE_EEDaiS16_ENKUlvE0_clEv)
$_ZN7cutlass13device_kernelIN5flash19enable_sm80_to_sm89INS1_16FlashAttnBwdSm80INS1_25CollectiveMainloopBwdSm80ILi2ELi2EN4cute5tupleIJNS5_1CILi128EEES8_NS7_ILi64EEEEEENS_10bfloat16_tEfNS_4arch4Sm80ELb1ELb0ELb1ELb1ELb0ELb0ELb0ELb0ELi2ELi4ELi4ELi4ELb0EEENS1_21CollectiveEpilogueBwdISA_SB_SD_Li256ELb1ELb0ELi2EEENS1_25SingleTileBwdLPTSchedulerILb1ELi128ELb0EEEEEEEEEvNT_6ParamsE$_ZZZN5flash25CollectiveMainloopBwdSm80ILi2ELi2EN4cute5tupleIJNS1_1CILi128EEES4_NS3_ILi64EEEEEEN7cutlass10bfloat16_tEfNS7_4arch4Sm80ELb1ELb0ELb1ELb1ELb0ELb0ELb0ELb0ELi2ELi4ELi4ELi4ELb0EE3mmaINS_16FlashAttnBwdSm80ISB_NS_21CollectiveEpilogueBwdIS6_S8_SA_Li256ELb1ELb0ELi2EEENS_25SingleTileBwdLPTSchedulerILb1ELi128ELb0EEEE13SharedStorageENS1_6TensorINS1_11ArrayEngineIfLm32EEENS1_6LayoutINS2_IJNS2_IJNS3_ILi2EEESO_EEESO_NS3_ILi4EEEEEENS2_IJNS2_IJNS3_ILi1EEESO_EEESQ_NS3_ILi8EEEEEEEEEEEEbRKNSB_6ParamsERT0_S12_iNS2_IJiiiEEERT_ENKUliT_E_clIZSC_ISJ_SX_EbS10_S12_S12_iS13_S15_EUlRS16_iE_EEDaiS16_ENKUlvE0_clEv:
[----:B------:R-:W-:-:S05]  /*68650*/  IADD3 R3, R16, -c[0x0][0x20], RZ ;  /* 0x8000080010037a10 */ /* 0x000fca0007ffe0ff */
[----:B------:R-:W-:-:S05]  /*68660*/  IMAD R3, R10, 0x4, R3 ;  /* 0x000000040a037824 */ /* 0x000fca00078e0203 */
[----:B------:R1:W5:Y:S02]  /*68670*/  LDL R4, [R3] ;  /* 0x0000000003047983 */ /* 0x0003640000100800 */
[----:B-1----:R-:W-:-:S04]  /*68680*/  MOV R3, 0x0 ;  /* 0x0000000000037802 */ /* 0x002fc80000000f00 */
[----:B------:R-:W-:Y:S05]  /*68690*/  RET.REL.NODEC R2 `(_ZN7cutlass13device_kernelIN5flash19enable_sm80_to_sm89INS1_16FlashAttnBwdSm80INS1_25CollectiveMainloopBwdSm80ILi2ELi2EN4cute5tupleIJNS5_1CILi128EEES8_NS7_ILi64EEEEEENS_10bfloat16_tEfNS_4arch4Sm80ELb1ELb0ELb1ELb1ELb0ELb0ELb0ELb0ELi2ELi4ELi4ELi4ELb0EEENS1_21CollectiveEpilogueBwdISA_SB_SD_Li256ELb1ELb0ELi2EEENS1_25SingleTileBwdLPTSchedulerILb1ELi128ELb0EEEEEEEEEvNT_6ParamsE) ;  /* 0xfff9796002007950 */ /* 0x000fea0003c3ffff */
        .type           $_ZN7cutlass13device_kernelIN5flash19enable_sm80_to_sm89INS1_16FlashAttnBwdSm80INS1_25CollectiveMainloopBwdSm80ILi2ELi2EN4cute5tupleIJNS5_1CILi128EEES8_NS7_ILi64EEEEEENS_10bfloat16_tEfNS_4arch4Sm80ELb1ELb0ELb1ELb1ELb0ELb0ELb0ELb0ELi2ELi4ELi4ELi4ELb0EEENS1_21CollectiveEpilogueBwdISA_SB_SD_Li256ELb1ELb0ELi2EEENS1_25SingleTileBwdLPTSchedulerILb1ELi128ELb0EEEEEEEEEvNT_6ParamsE$_ZZZN5flash25CollectiveMainloopBwdSm80ILi2ELi2EN4cute5tupleIJNS1_1CILi128EEES4_NS3_ILi64EEEEEEN7cutlass10bfloat16_tEfNS7_4arch4Sm80ELb1ELb0ELb1ELb1ELb0ELb0ELb0ELb0ELi2ELi4ELi4ELi4ELb0EE3mmaINS_16FlashAttnBwdSm80ISB_NS_21CollectiveEpilogueBwdIS6_S8_SA_Li256ELb1ELb0ELi2EEENS_25SingleTileBwdLPTSchedulerILb1ELi128ELb0EEEE13SharedStorageENS1_6TensorINS1_11ArrayEngineIfLm32EEENS1_6LayoutINS2_IJNS2_IJNS3_ILi2EEESO_EEESO_NS3_ILi4EEEEEENS2_IJNS2_IJNS3_ILi1EEESO_EEESQ_NS3_ILi8EEEEEEEEEEEEbRKNSB_6ParamsERT0_S12_iNS2_IJiiiEEERT_ENKUliT_E_clIZSC_ISJ_SX_EbS10_S12_S12_iS13_S15_EUlRS16_iE_EEDaiS16_ENKUlvE1_clEv,@function
        .size           $_ZN7cutlass13device_kernelIN5flash19enable_sm80_to_sm89INS1_16FlashAttnBwdSm80INS1_25CollectiveMainloopBwdSm80ILi2ELi2EN4cute5tupleIJNS5_1CILi128EEES8_NS7_ILi64EEEEEENS_10bfloat16_tEfNS_4arch4Sm80ELb1ELb0ELb1ELb1ELb0ELb0ELb0ELb0ELi2ELi4ELi4ELi4ELb0EEENS1_21CollectiveEpilogueBwdISA_SB_SD_Li256ELb1ELb0ELi2EEENS1_25SingleTileBwdLPTSchedulerILb1ELi128ELb0EEEEEEEEEvNT_6ParamsE$_ZZZN5flash25CollectiveMainloopBwdSm80ILi2ELi2EN4cute5tupleIJNS1_1CILi128EEES4_NS3_ILi64EEEEEEN7cutlass10bfloat16_tEfNS7_4arch4Sm80ELb1ELb0ELb1ELb1ELb0ELb0ELb0ELb0ELi2ELi4ELi4ELi4ELb0EE3mmaINS_16FlashAttnBwdSm80ISB_NS_21CollectiveEpilogueBwdIS6_S8_SA_Li256ELb1ELb0ELi2EEENS_25SingleTileBwdLPTSchedulerILb1ELi128ELb0EEEE13SharedStorageENS1_6TensorINS1_11ArrayEngineIfLm32EEENS1_6LayoutINS2_IJNS2_IJNS3_ILi2EEESO_EEESO_NS3_ILi4EEEEEENS2_IJNS2_IJNS3_ILi1EEESO_EEESQ_NS3_ILi8EEEEEEEEEEEEbRKNSB_6ParamsERT0_S12_iNS2_IJiiiEEERT_ENKUliT_E_clIZSC_ISJ_SX_EbS10_S12_S12_iS13_S15_EUlRS16_iE_EEDaiS16_ENKUlvE1_clEv,($_ZN7cutlass13device_kernelIN5flash19enable_sm80_to_sm89INS1_16FlashAttnBwdSm80INS1_25CollectiveMainloopBwdSm80ILi2ELi2EN4cute5tupleIJNS5_1CILi128EEES8_NS7_ILi64EEEEEENS_10bfloat16_tEfNS_4arch4Sm80ELb1ELb0ELb1ELb1ELb0ELb0ELb0ELb0ELi2ELi4ELi4ELi4ELb0EEENS1_21CollectiveEpilogueBwdISA_SB_SD_Li256ELb1ELb0ELi2EEENS1_25SingleTileBwdLPTSchedulerILb1ELi128ELb0EEEEEEEEEvNT_6ParamsE$__fAtomicAdd - $_ZN7cutlass13device_kernelIN5flash19enable_sm80_to_sm89INS1_16FlashAttnBwdSm80INS1_25CollectiveMainloopBwdSm80ILi2ELi2EN4cute5tupleIJNS5_1CILi128EEES8_NS7_ILi64EEEEEENS_10bfloat16_tEfNS_4arch4Sm80ELb1ELb0ELb1ELb1ELb0ELb0ELb0ELb0ELi2ELi4ELi4ELi4ELb0EEENS1_21CollectiveEpilogueBwdISA_SB_SD_Li256ELb1ELb0ELi2EEENS1_25SingleTileBwdLPTSchedulerILb1ELi128ELb0EEEEEEEEEvNT_6ParamsE$_ZZZN5flash25CollectiveMainloopBwdSm80ILi2ELi2EN4cute5tupleIJNS1_1CILi128EEES4_NS3_ILi64EEEEEEN7cutlass10bfloat16_tEfNS7_4arch4Sm80ELb1ELb0ELb1ELb1ELb0ELb0ELb0ELb0ELi2ELi4ELi4ELi4ELb0EE3mmaINS_16FlashAttnBwdSm80ISB_NS_21CollectiveEpilogueBwdIS6_S8_SA_Li256ELb1ELb0ELi2EEENS_25SingleTileBwdLPTSchedulerILb1ELi128ELb0EEEE13SharedStorageENS1_6TensorINS1_11ArrayEngineIfLm32EEENS1_6LayoutINS2_IJNS2_IJNS3_ILi2EEESO_EEESO_NS3_ILi4EEEEEENS2_IJNS2_IJNS3_ILi1EEESO_EEESQ_NS3_ILi8EEEEEEEEEEEEbRKNSB_6ParamsERT0_S12_iNS2_IJiiiEEERT_ENKUliT_E_clIZSC_ISJ_SX_EbS10_S12_S12_iS13_S15_EUlRS16_iE_EEDaiS16_ENKUlvE1_clEv)
$_ZN7cutlass13device_kernelIN5flash19enable_sm80_to_sm89INS1_16FlashAttnBwdSm80INS1_25CollectiveMainloopBwdSm80ILi2ELi2EN4cute5tupleIJNS5_1CILi128EEES8_NS7_ILi64EEEEEENS_10bfloat16_tEfNS_4arch4Sm80ELb1ELb0ELb1ELb1ELb0ELb0ELb0ELb0ELi2ELi4ELi4ELi4ELb0EEENS1_21CollectiveEpilogueBwdISA_SB_SD_Li256ELb1ELb0ELi2EEENS1_25SingleTileBwdLPTSchedulerILb1ELi128ELb0EEEEEEEEEvNT_6ParamsE$_ZZZN5flash25CollectiveMainloopBwdSm80ILi2ELi2EN4cute5tupleIJNS1_1CILi128EEES4_NS3_ILi64EEEEEEN7cutlass10bfloat16_tEfNS7_4arch4Sm80ELb1ELb0ELb1ELb1ELb0ELb0ELb0ELb0ELi2ELi4ELi4ELi4ELb0EE3mmaINS_16FlashAttnBwdSm80ISB_NS_21CollectiveEpilogueBwdIS6_S8_SA_Li256ELb1ELb0ELi2EEENS_25SingleTileBwdLPTSchedulerILb1ELi128ELb0EEEE13SharedStorageENS1_6TensorINS1_11ArrayEngineIfLm32EEENS1_6LayoutINS2_IJNS2_IJNS3_ILi2EEESO_EEESO_NS3_ILi4EEEEEENS2_IJNS2_IJNS3_ILi1EEESO_EEESQ_NS3_ILi8EEEEEEEEEEEEbRKNSB_6ParamsERT0_S12_iNS2_IJiiiEEERT_ENKUliT_E_clIZSC_ISJ_SX_EbS10_S12_S12_iS13_S15_EUlRS16_iE_EEDaiS16_ENKUlvE1_clEv:
[----:B------:R-:W-:-:S05]  /*686a0*/  IADD3 R3, R7, -c[0x0][0x20], RZ ;  /* 0x8000080007037a10 */ /* 0x000fca0007ffe0ff */
[----:B------:R-:W-:-:S05]  /*686b0*/  IMAD R3, R10, 0x4, R3 ;  /* 0x000000040a037824 */ /* 0x000fca00078e0203 */
[----:B------:R1:W5:Y:S02]  /*686c0*/  LDL R4, [R3] ;  /* 0x0000000003047983 */ /* 0x0003640000100800 */
[----:B-1----:R-:W-:-:S04]  /*686d0*/  MOV R3, 0x0 ;  /* 0x0000000000037802 */ /* 0x002fc80000000f00 */
[----:B------:R-:W-:Y:S05]  /*686e0*/  RET.REL.NODEC R2 `(_ZN7cutlass13device_kernelIN5flash19enable_sm80_to_sm89INS1_16FlashAttnBwdSm80INS1_25CollectiveMainloopBwdSm80ILi2ELi2EN4cute5tupleIJNS5_1CILi128EEES8_NS7_ILi64EEEEEENS_10bfloat16_tEfNS_4arch4Sm80ELb1ELb0ELb1ELb1ELb0ELb0ELb0ELb0ELi2ELi4ELi4ELi4ELb0EEENS1_21CollectiveEpilogueBwdISA_SB_SD_Li256ELb1ELb0ELi2EEENS1_25SingleTileBwdLPTSchedulerILb1ELi128ELb0EEEEEEEEEvNT_6ParamsE) ;  /* 0xfff9791002007950 */ /* 0x000fea0003c3ffff */
        .type           $_ZN7cutlass13device_kernelIN5flash19enable_sm80_to_sm89INS1_16FlashAttnBwdSm80INS1_25CollectiveMainloopBwdSm80ILi2ELi2EN4cute5tupleIJNS5_1CILi128EEES8_NS7_ILi64EEEEEENS_10bfloat16_tEfNS_4arch4Sm80ELb1ELb0ELb1ELb1ELb0ELb0ELb0ELb0ELi2ELi4ELi4ELi4ELb0EEENS1_21CollectiveEpilogueBwdISA_SB_SD_Li256ELb1ELb0ELi2EEENS1_25SingleTileBwdLPTSchedulerILb1ELi128ELb0EEEEEEEEEvNT_6ParamsE$__fAtomicAdd,@function
        .size           $_ZN7cutlass13device_kernelIN5flash19enable_sm80_to_sm89INS1_16FlashAttnBwdSm80INS1_25CollectiveMainloopBwdSm80ILi2ELi2EN4cute5tupleIJNS5_1CILi128EEES8_NS7_ILi64EEEEEENS_10bfloat16_tEfNS_4arch4Sm80ELb1ELb0ELb1ELb1ELb0ELb0ELb0ELb0ELi2ELi4ELi4ELi4ELb0EEENS1_21CollectiveEpilogueBwdISA_SB_SD_Li256ELb1ELb0ELi2EEENS1_25SingleTileBwdLPTSchedulerILb1ELi128ELb0EEEEEEEEEvNT_6ParamsE$__fAtomicAdd,($_ZN7cutlass13device_kernelIN5flash19enable_sm80_to_sm89INS1_16FlashAttnBwdSm80INS1_25CollectiveMainloopBwdSm80ILi2ELi2EN4cute5tupleIJNS5_1CILi128EEES8_NS7_ILi64EEEEEENS_10bfloat16_tEfNS_4arch4Sm80ELb1ELb0ELb1ELb1ELb0ELb0ELb0ELb0ELi2ELi4ELi4ELi4ELb0EEENS1_21CollectiveEpilogueBwdISA_SB_SD_Li256ELb1ELb0ELi2EEENS1_25SingleTileBwdLPTSchedulerILb1ELi128ELb0EEEEEEEEEvNT_6ParamsE$exp2f - $_ZN7cutlass13device_kernelIN5flash19enable_sm80_to_sm89INS1_16FlashAttnBwdSm80INS1_25CollectiveMainloopBwdSm80ILi2ELi2EN4cute5tupleIJNS5_1CILi128EEES8_NS7_ILi64EEEEEENS_10bfloat16_tEfNS_4arch4Sm80ELb1ELb0ELb1ELb1ELb0ELb0ELb0ELb0ELi2ELi4ELi4ELi4ELb0EEENS1_21CollectiveEpilogueBwdISA_SB_SD_Li256ELb1ELb0ELi2EEENS1_25SingleTileBwdLPTSchedulerILb1ELi128ELb0EEEEEEEEEvNT_6ParamsE$__fAtomicAdd)
$_ZN7cutlass13device_kernelIN5flash19enable_sm80_to_sm89INS1_16FlashAttnBwdSm80INS1_25CollectiveMainloopBwdSm80ILi2ELi2EN4cute5tupleIJNS5_1CILi128EEES8_NS7_ILi64EEEEEENS_10bfloat16_tEfNS_4arch4Sm80ELb1ELb0ELb1ELb1ELb0ELb0ELb0ELb0ELi2ELi4ELi4ELi4ELb0EEENS1_21CollectiveEpilogueBwdISA_SB_SD_Li256ELb1ELb0ELi2EEENS1_25SingleTileBwdLPTSchedulerILb1ELi128ELb0EEEEEEEEEvNT_6ParamsE$__fAtomicAdd:
[----:B------:R-:W-:Y:S02]  /*686f0*/  ULDC.64 UR8, c[0x0][0x118] ;  /* 0x0000460000087ab9 */ /* 0x000fe40000000a00 */
[----:B------:R-:W2:Y:S01]  /*68700*/  ATOM.E.ADD.F32.FTZ.RN.STRONG.GPU P0, RZ, [R14.64], R5 ;  /* 0x000000050eff798a */ /* 0x000ea2000810e7c8 */
[----:B------:R-:W-:Y:S02]  /*68710*/  MOV R13, 0x0 ;  /* 0x00000000000d7802 */ /* 0x000fe40000000f00 */
[----:B------:R-:W-:Y:S02]  /*68720*/  MOV R9, R5 ;  /* 0x0000000500097202 */ /* 0x000fe40000000f00 */
[----:B--2---:R-:W-:Y:S05]  /*68730*/  @P0 RET.REL.NODEC R12 `(_ZN7cutlass13device_kernelIN5flash19enable_sm80_to_sm89INS1_16FlashAttnBwdSm80INS1_25CollectiveMainloopBwdSm80ILi2ELi2EN4cute5tupleIJNS5_1CILi128EEES8_NS7_ILi64EEEEEENS_10bfloat16_tEfNS_4arch4Sm80ELb1ELb0ELb1ELb1ELb0ELb0ELb0ELb0ELi2ELi4ELi4ELi4ELb0EEENS1_21CollectiveEpilogueBwdISA_SB_SD_Li256ELb1ELb0ELi2EEENS1_25SingleTileBwdLPTSchedulerILb1ELi128ELb0EEEEEEEEEvNT_6ParamsE) ;  /* 0xfff978c00c000950 */ /* 0x004fea0003c3ffff */
[----:B------:R-:W1:Y:S02]  /*68740*/  QSPC.E.S P0, RZ, [R14] ;  /* 0x000000000eff73aa */ /* 0x000e640000000500 */
[----:B-1----:R-:W-:Y:S05]  /*68750*/  @!P0 BRA `(.L_x_2808) ;  /* 0x0000008000008947 */ /* 0x002fea0003800000 */
[----:B------:R-:W-:-:S05]  /*68760*/  LOP3.LUT R8, R14, 0xffffff, RZ, 0xc0, !PT ;  /* 0x00ffffff0e087812 */ /* 0x000fca00078ec0ff */
.L_x_2809:
[----:B------:R-:W1:Y:S02]  /*68770*/  LDS R4, [R8] ;  /* 0x0000000008047984 */ /* 0x000e640000000800 */
[----:B-1----:R-:W-:-:S06]  /*68780*/  FADD R5, R9, R4 ;  /* 0x0000000409057221 */ /* 0x002fcc0000000000 */
[----:B------:R-:W1:Y:S02]  /*68790*/  ATOMS.CAST.SPIN R5, [R8], R4, R5 ;  /* 0x000000040805738d */ /* 0x000e640001800005 */
[----:B-1----:R-:W-:-:S13]  /*687a0*/  ISETP.EQ.U32.AND P0, PT, R5, 0x1, PT ;  /* 0x000000010500780c */ /* 0x002fda0003f02070 */
[----:B------:R-:W-:Y:S05]  /*687b0*/  @!P0 BRA `(.L_x_2809) ;  /* 0xffffffb000008947 */ /* 0x000fea000383ffff */
[----:B------:R-:W-:-:S04]  /*687c0*/  MOV R13, 0x0 ;  /* 0x00000000000d7802 */ /* 0x000fc80000000f00 */
[----:B------:R-:W-:Y:S05]  /*687d0*/  RET.REL.NODEC R12 `(_ZN7cutlass13device_kernelIN5flash19enable_sm80_to_sm89INS1_16FlashAttnBwdSm80INS1_25CollectiveMainloopBwdSm80ILi2ELi2EN4cute5tupleIJNS5_1CILi128EEES8_NS7_ILi64EEEEEENS_10bfloat16_tEfNS_4arch4Sm80ELb1ELb0ELb1ELb1ELb0ELb0ELb0ELb0ELi2ELi4ELi4ELi4ELb0EEENS1_21CollectiveEpilogueBwdISA_SB_SD_Li256ELb1ELb0ELi2EEENS1_25SingleTileBwdLPTSchedulerILb1ELi128ELb0EEEEEEEEEvNT_6ParamsE) ;  /* 0xfff978200c007950 */ /* 0x000fea0003c3ffff */
.L_x_2808:
[----:B------:R-:W2:Y:S01]  /*687e0*/  LD.E R4, [R14.64] ;  /* 0x000000080e047980 */ /* 0x000ea2000c101900 */
[----:B------:R-:W-:Y:S01]  /*687f0*/  MOV R13, 0x0 ;  /* 0x00000000000d7802 */ /* 0x000fe20000000f00 */
[----:B--2---:R-:W-:-:S05]  /*68800*/  FADD R9, R9, R4 ;  /* 0x0000000409097221 */ /* 0x004fca0000000000 */
[----:B------:R1:W-:Y:S01]  /*68810*/  ST.E [R14.64], R9 ;  /* 0x000000090e007985 */ /* 0x0003e2000c101908 */
[----:B------:R-:W-:Y:S05]  /*68820*/  RET.REL.NODEC R12 `(_ZN7cutlass13device_kernelIN5flash19enable_sm80_to_sm89INS1_16FlashAttnBwdSm80INS1_25CollectiveMainloopBwdSm80ILi2ELi2EN4cute5tupleIJNS5_1CILi128EEES8_NS7_ILi64EEEEEENS_10bfloat16_tEfNS_4arch4Sm80ELb1ELb0ELb1ELb1ELb0ELb0ELb0ELb0ELi2ELi4ELi4ELi4ELb0EEENS1_21CollectiveEpilogueBwdISA_SB_SD_Li256ELb1ELb0ELi2EEENS1_25SingleTileBwdLPTSchedulerILb1ELi128ELb0EEEEEEEEEvNT_6ParamsE) ;  /* 0xfff977d00c007950 */ /* 0x000fea0003c3ffff */
        .type           $_ZN7cutlass13device_kernelIN5flash19enable_sm80_to_sm89INS1_16FlashAttnBwdSm80INS1_25CollectiveMainloopBwdSm80ILi2ELi2EN4cute5tupleIJNS5_1CILi128EEES8_NS7_ILi64EEEEEENS_10bfloat16_tEfNS_4arch4Sm80ELb1ELb0ELb1ELb1ELb0ELb0ELb0ELb0ELi2ELi4ELi4ELi4ELb0EEENS1_21CollectiveEpilogueBwdISA_SB_SD_Li256ELb1ELb0ELi2EEENS1_25SingleTileBwdLPTSchedulerILb1ELi128ELb0EEEEEEEEEvNT_6ParamsE$exp2f,@function
        .size           $_ZN7cutlass13device_kernelIN5flash19enable_sm80_to_sm89INS1_16FlashAttnBwdSm80INS1_25CollectiveMainloopBwdSm80ILi2ELi2EN4cute5tupleIJNS5_1CILi128EEES8_NS7_ILi64EEEEEENS_10bfloat16_tEfNS_4arch4Sm80ELb1ELb0ELb1ELb1ELb0ELb0ELb0ELb0ELi2ELi4ELi4ELi4ELb0EEENS1_21CollectiveEpilogueBwdISA_SB_SD_Li256ELb1ELb0ELi2EEENS1_25SingleTileBwdLPTSchedulerILb1ELi128ELb0EEEEEEEEEvNT_6ParamsE$exp2f,($_ZN7cutlass13device_kernelIN5flash19enable_sm80_to_sm89INS1_16FlashAttnBwdSm80INS1_25CollectiveMainloopBwdSm80ILi2ELi2EN4cute5tupleIJNS5_1CILi128EEES8_NS7_ILi64EEEEEENS_10bfloat16_tEfNS_4arch4Sm80ELb1ELb0ELb1ELb1ELb0ELb0ELb0ELb0ELi2ELi4ELi4ELi4ELb0EEENS1_21CollectiveEpilogueBwdISA_SB_SD_Li256ELb1ELb0ELi2EEENS1_25SingleTileBwdLPTSchedulerILb1ELi128ELb0EEEEEEEEEvNT_6ParamsE$min - $_ZN7cutlass13device_kernelIN5flash19enable_sm80_to_sm89INS1_16FlashAttnBwdSm80INS1_25CollectiveMainloopBwdSm80ILi2ELi2EN4cute5tupleIJNS5_1CILi128EEES8_NS7_ILi64EEEEEENS_10bfloat16_tEfNS_4arch4Sm80ELb1ELb0ELb1ELb1ELb0ELb0ELb0ELb0ELi2ELi4ELi4ELi4ELb0EEENS1_21CollectiveEpilogueBwdISA_SB_SD_Li256ELb1ELb0ELi2EEENS1_25SingleTileBwdLPTSchedulerILb1ELi128ELb0EEEEEEEEEvNT_6ParamsE$exp2f)
$_ZN7cutlass13device_kernelIN5flash19enable_sm80_to_sm89INS1_16FlashAttnBwdSm80INS1_25CollectiveMainloopBwdSm80ILi2ELi2EN4cute5tupleIJNS5_1CILi128EEES8_NS7_ILi64EEEEEENS_10bfloat16_tEfNS_4arch4Sm80ELb1ELb0ELb1ELb1ELb0ELb0ELb0ELb0ELi2ELi4ELi4ELi4ELb0EEENS1_21CollectiveEpilogueBwdISA_SB_SD_Li256ELb1ELb0ELi2EEENS1_25SingleTileBwdLPTSchedulerILb1ELi128ELb0EEEEEEEEEvNT_6ParamsE$exp2f:
[----:B------:R-:W1:Y:S01]  /*68830*/  MUFU.EX2 R6, R6 ;  /* 0x0000000600067308 */ /* 0x000e620000000800 */
[----:B------:R-:W-:-:S04]  /*68840*/  MOV R3, 0x0 ;  /* 0x0000000000037802 */ /* 0x000fc80000000f00 */
[----:B------:R-:W-:Y:S05]  /*68850*/  RET.REL.NODEC R2 `(_ZN7cutlass13device_kernelIN5flash19enable_sm80_to_sm89INS1_16FlashAttnBwdSm80INS1_25CollectiveMainloopBwdSm80ILi2ELi2EN4cute5tupleIJNS5_1CILi128EEES8_NS7_ILi64EEEEEENS_10bfloat16_tEfNS_4arch4Sm80ELb1ELb0ELb1ELb1ELb0ELb0ELb0ELb0ELi2ELi4ELi4ELi4ELb0EEENS1_21CollectiveEpilogueBwdISA_SB_SD_Li256ELb1ELb0ELi2EEENS1_25SingleTileBwdLPTSchedulerILb1ELi128ELb0EEEEEEEEEvNT_6ParamsE) ;  /* 0xfff977a002007950 */ /* 0x000fea0003c3ffff */
        .type           $_ZN7cutlass13device_kernelIN5flash19enable_sm80_to_sm89INS1_16FlashAttnBwdSm80INS1_25CollectiveMainloopBwdSm80ILi2ELi2EN4cute5tupleIJNS5_1CILi128EEES8_NS7_ILi64EEEEEENS_10bfloat16_tEfNS_4arch4Sm80ELb1ELb0ELb1ELb1ELb0ELb0ELb0ELb0ELi2ELi4ELi4ELi4ELb0EEENS1_21CollectiveEpilogueBwdISA_SB_SD_Li256ELb1ELb0ELi2EEENS1_25SingleTileBwdLPTSchedulerILb1ELi128ELb0EEEEEEEEEvNT_6ParamsE$min,@function
        .size           $_ZN7cutlass13device_kernelIN5flash19enable_sm80_to_sm89INS1_16FlashAttnBwdSm80INS1_25CollectiveMainloopBwdSm80ILi2ELi2EN4cute5tupleIJNS5_1CILi128EEES8_NS7_ILi64EEEEEENS_10bfloat16_tEfNS_4arch4Sm80ELb1ELb0ELb1ELb1ELb0ELb0ELb0ELb0ELi2ELi4ELi4ELi4ELb0EEENS1_21CollectiveEpilogueBwdISA_SB_SD_Li256ELb1ELb0ELi2EEENS1_25SingleTileBwdLPTSchedulerILb1ELi128ELb0EEEEEEEEEvNT_6ParamsE$min,(.L_x_13237 - $_ZN7cutlass13device_kernelIN5flash19enable_sm80_to_sm89INS1_16FlashAttnBwdSm80INS1_25CollectiveMainloopBwdSm80ILi2ELi2EN4cute5tupleIJNS5_1CILi128EEES8_NS7_ILi64EEEEEENS_10bfloat16_tEfNS_4arch4Sm80ELb1ELb0ELb1ELb1ELb0ELb0ELb0ELb0ELi2ELi4ELi4ELi4ELb0EEENS1_21CollectiveEpilogueBwdISA_SB_SD_Li256ELb1ELb0ELi2EEENS1_25SingleTileBwdLPTSchedulerILb1ELi128ELb0EEEEEEEEEvNT_6ParamsE$min)
$_ZN7cutlass13device_kernelIN5flash19enable_sm80_to_sm89INS1_16FlashAttnBwdSm80INS1_25CollectiveMainloopBwdSm80ILi2ELi2EN4cute5tupleIJNS5_1CILi128EEES8_NS7_ILi64EEEEEENS_10bfloat16_tEfNS_4arch4Sm80ELb1ELb0ELb1ELb1ELb0ELb0ELb0ELb0ELi2ELi4ELi4ELi4ELb0EEENS1_21CollectiveEpilogueBwdISA_SB_SD_Li256ELb1ELb0ELi2EEENS1_25SingleTileBwdLPTSchedulerILb1ELi128ELb0EEEEEEEEEvNT_6ParamsE$min:
[----:B------:R-:W-:Y:S01]  /*68860*/  IMAD.MOV.U32 R8, RZ, RZ, R6 ;  /* 0x000000ffff087224 */ /* 0x000fe200078e0006 */
[----:B------:R-:W-:Y:S02]  /*68870*/  MOV R9, 0x0 ;  /* 0x0000000000097802 */ /* 0x000fe40000000f00 */
[----:B------:R-:W-:Y:S02]  /*68880*/  IMNMX R47, R3, R45, PT ;  /* 0x0000002d032f7217 */ /* 0x000fe40003800200 */
[----:B------:R-:W-:Y:S05]  /*68890*/  RET.REL.NODEC R8 `(_ZN7cutlass13device_kernelIN5flash19enable_sm80_to_sm89INS1_16FlashAttnBwdSm80INS1_25CollectiveMainloopBwdSm80ILi2ELi2EN4cute5tupleIJNS5_1CILi128EEES8_NS7_ILi64EEEEEENS_10bfloat16_tEfNS_4arch4Sm80ELb1ELb0ELb1ELb1ELb0ELb0ELb0ELb0ELi2ELi4ELi4ELi4ELb0EEENS1_21CollectiveEpilogueBwdISA_SB_SD_Li256ELb1ELb0ELi2EEENS1_25SingleTileBwdLPTSchedulerILb1ELi128ELb0EEEEEEEEEvNT_6ParamsE) ;  /* 0xfff9776008007950 */ /* 0x000fea0003c3ffff */
.L_x_2810:
        /* <DEDUP_REMOVED lines=14> */
.L_x_13237:


//--------------------- .text._ZN7cutlass13device_kernelIN5flash19enable_sm80_to_sm89INS1_16FlashAttnBwdSm80INS1_25CollectiveMainloopBwdSm80ILi2ELi2EN4cute5tupleIJNS5_1CILi128EEES8_NS7_ILi64EEEEEENS_10bfloat16_tEfNS_4arch4Sm80ELb1ELb0ELb1ELb1ELb1ELb0ELb0ELb0ELi2ELi4ELi4ELi4ELb0EEENS1_21CollectiveEpilogueBwdISA_SB_SD_Li256ELb1ELb0ELi2EEENS1_25SingleTileBwdLPTSchedulerILb1ELi128ELb1EEEEEEEEEvNT_6ParamsE --------------------------
	.section	.text._ZN7cutlass13device_kernelIN5flash19enable_sm80_to_sm89INS1_16FlashAttnBwdSm80INS1_25CollectiveMainloopBwdSm80ILi2ELi2EN4cute5tupleIJNS5_1CILi128EEES8_NS7_ILi64EEEEEENS_10bfloat16_tEfNS_4arch4Sm80ELb1ELb0ELb1ELb1ELb1ELb0ELb0ELb0ELi2ELi4ELi4ELi4ELb0EEENS1_21CollectiveEpilogueBwdISA_SB_SD_Li256ELb1ELb0ELi2EEENS1_25SingleTileBwdLPTSchedulerILb1ELi128ELb1EEEEEEEEEvNT_6ParamsE,"ax",@progbits
	.sectioninfo	@"SHI_REGISTERS=128"
	.align	128
.text._ZN7cutlass13device_kernelIN5flash19enable_sm80_to_sm89INS1_16FlashAttnBwdSm80INS1_25CollectiveMainloopBwdSm80ILi2ELi2EN4cute5tupleIJNS5_1CILi128EEES8_NS7_ILi64EEEEEENS_10bfloat16_tEfNS_4arch4Sm80ELb1ELb0ELb1ELb1ELb1ELb0ELb0ELb0ELi2ELi4ELi4ELi4ELb0EEENS1_21CollectiveEpilogueBwdISA_SB_SD_Li256ELb1ELb0ELi2EEENS1_25SingleTileBwdLPTSchedulerILb1ELi128ELb1EEEEEEEEEvNT_6ParamsE:
        .type           _ZN7cutlass13device_kernelIN5flash19enable_sm80_to_sm89INS1_16FlashAttnBwdSm80INS1_25CollectiveMainloopBwdSm80ILi2ELi2EN4cute5tupleIJNS5_1CILi128EEES8_NS7_ILi64EEEEEENS_10bfloat16_tEfNS_4arch4Sm80ELb1ELb0ELb1ELb1ELb1ELb0ELb0ELb0ELi2ELi4ELi4ELi4ELb0EEENS1_21CollectiveEpilogueBwdISA_SB_SD_Li256ELb1ELb0ELi2EEENS1_25SingleTileBwdLPTSchedulerILb1ELi128ELb1EEEEEEEEEvNT_6ParamsE,@function
        .size           _ZN7cutlass13device_kernelIN5flash19enable_sm80_to_sm89INS1_16FlashAttnBwdSm80INS1_25CollectiveMainloopBwdSm80ILi2ELi2EN4cute5tupleIJNS5_1CILi128EEES8_NS7_ILi64EEEEEENS_10bfloat16_tEfNS_4arch4Sm80ELb1ELb0ELb1ELb1ELb1ELb0ELb0ELb0ELi2ELi4ELi4ELi4ELb0EEENS1_21CollectiveEpilogueBwdISA_SB_SD_Li256ELb1ELb0ELi2EEENS1_25SingleTileBwdLPTSchedulerILb1ELi128ELb1EEEEEEEEEvNT_6ParamsE,(.L_x_13636 - _ZN7cutlass13device_kernelIN5flash19enable_sm80_to_sm89INS1_16FlashAttnBwdSm80INS1_25CollectiveMainloopBwdSm80ILi2ELi2EN4cute5tupleIJNS5_1CILi128EEES8_NS7_ILi64EEEEEENS_10bfloat16_tEfNS_4arch4Sm80ELb1ELb0ELb1ELb1ELb1ELb0ELb0ELb0ELi2ELi4ELi4ELi4ELb0EEENS1_21CollectiveEpilogueBwdISA_SB_SD_Li256ELb1ELb0ELi2EEENS1_25SingleTileBwdLPTSchedulerILb1ELi128ELb1EEEEEEEEEvNT_6ParamsE)
        .other          _ZN7cutlass13device_kernelIN5flash19enable_sm80_to_sm89INS1_16FlashAttnBwdSm80INS1_25CollectiveMainloopBwdSm80ILi2ELi2EN4cute5tupleIJNS5_1CILi128EEES8_NS7_ILi64EEEEEENS_10bfloat16_tEfNS_4arch4Sm80ELb1ELb0ELb1ELb1ELb1ELb0ELb0ELb0ELi2ELi4ELi4ELi4ELb0EEENS1_21CollectiveEpilogueBwdISA_SB_SD_Li256ELb1ELb0ELi2EEENS1_25SingleTileBwdLPTSchedulerILb1ELi128ELb1EEEEEEEEEvNT_6ParamsE,@"STO_CUDA_ENTRY STV_DEFAULT"
_ZN7cutlass13device_kernelIN5flash19enable_sm80_to_sm89INS1_16FlashAttnBwdSm80INS1_25CollectiveMainloopBwdSm80ILi2ELi2EN4cute5tupleIJNS5_1CILi128EEES8_NS7_ILi64EEEEEENS_10bfloat16_tEfNS_4arch4Sm80ELb1ELb0ELb1ELb1ELb1ELb0ELb0ELb0ELi2ELi4ELi4ELi4ELb0EEENS1_21CollectiveEpilogueBwdISA_SB_SD_Li256ELb1ELb0ELi2EEENS1_25SingleTileBwdLPTSchedulerILb1ELi128ELb1EEEEEEEEEvNT_6ParamsE:
        /* <DEDUP_REMOVED lines=27> */
.L_x_2812:
[----:B------:R-:W-:-:S04]  /*01b0*/  MOV R2, c[0x0][0x3ac] ;  /* 0x0000eb0000027a02 */ /* 0x000fc80000000f00 */
[----:B------:R-:W-:Y:S02]  /*01c0*/  ISETP.NE.AND P0, PT, R2, 0x1, PT ;  /* 0x000000010200780c */ /* 0x000fe40003f05270 */
[----:B------:R-:W-:-:S11]  /*01d0*/  MOV R2, R0 ;  /* 0x0000000000027202 */ /* 0x000fd60000000f00 */
[----:B------:R-:W-:-:S05]  /*01e0*/  @P0 IMAD.HI.U32 R3, R0, c[0x0][0x3b0], RZ ;  /* 0x0000ec0000030a27 */ /* 0x000fca00078e00ff */
[----:B------:R-:W-:-:S05]  /*01f0*/  @P0 SHF.R.U32.HI R2, RZ, c[0x0][0x3b4], R3 ;  /* 0x0000ed00ff020a19 */ /* 0x000fca0000011603 */
[----:B------:R-:W-:Y:S02]  /*0200*/  IMAD R5, R2, c[0x0][0x3ac], RZ ;  /* 0x0000eb0002057a24 */ /* 0x000fe400078e02ff */
.L_x_2813:
        /* <DEDUP_REMOVED lines=16> */
.L_x_2814:
        /* <DEDUP_REMOVED lines=9> */
.L_x_2816:
[----:B------:R-:W-:-:S04]  /*03a0*/  MOV R3, c[0x0][0x3d4] ;  /* 0x0000f50000037a02 */ /* 0x000fc80000000f00 */
.L_x_2815:
        /* <DEDUP_REMOVED lines=9> */
.L_x_2811:
        /* <DEDUP_REMOVED lines=16> */
.L_x_2818:
[----:B------:R-:W-:Y:S02]  /*0540*/  MOV R0, c[0x0][0x3ac] ;  /* 0x0000eb0000007a02 */ /* 0x000fe40000000f00 */
[----:B------:R-:W-:Y:S02]  /*0550*/  MOV R2, R3 ;  /* 0x0000000300027202 */ /* 0x000fe40000000f00 */
[----:B------:R-:W-:-:S13]  /*0560*/  ISETP.NE.AND P0, PT, R0, 0x1, PT ;  /* 0x000000010000780c */ /* 0x000fda0003f05270 */
[----:B------:R-:W-:-:S05]  /*0570*/  @P0 IMAD.HI.U32 R0, R3, c[0x0][0x3b0], RZ ;  /* 0x0000ec0003000a27 */ /* 0x000fca00078e00ff */
[----:B------:R-:W-:-:S05]  /*0580*/  @P0 SHF.R.U32.HI R2, RZ, c[0x0][0x3b4], R0 ;  /* 0x0000ed00ff020a19 */ /* 0x000fca0000011600 */
[----:B------:R-:W-:Y:S02]  /*0590*/  IMAD R4, R2, c[0x0][0x3ac], RZ ;  /* 0x0000eb0002047a24 */ /* 0x000fe400078e02ff */
.L_x_2819:
        /* <DEDUP_REMOVED lines=16> */
.L_x_2820:
        /* <DEDUP_REMOVED lines=9> */
.L_x_2822:
[----:B------:R-:W-:-:S04]  /*0730*/  MOV R3, c[0x0][0x3d4] ;  /* 0x0000f50000037a02 */ /* 0x000fc80000000f00 */
.L_x_2821:
        /* <DEDUP_REMOVED lines=8> */
.L_x_2817:
        /* <DEDUP_REMOVED lines=8> */
[----:B------:R-:W2:Y:S01]  /*0840*/  @P6 LDG.E R2, [R6.64] ;  /* 0x0000000606026981 */ /* 0x000ea2000c1e1900 */
[----:B------:R-:W-:Y:S01]  /*0850*/  CS2R R22, SRZ ;  /* 0x0000000000167805 */ /* 0x000fe2000001ff00 */
[----:B-1----:R-:W-:-:S05]  /*0860*/  IMAD.WIDE R4, R37, R0, c[0x0][0x2d0] ;  /* 0x0000b40025047625 */ /* 0x002fca00078e0200 */
        /* <DEDUP_REMOVED lines=38> */
.L_x_2823:
[----:B-----5:R2:W-:Y:S01]  /*0ad0*/  STL [R1+0x10], R48 ;  /* 0x0000103001007387 */ /* 0x0205e20000100800 */
[----:B------:R-:W-:-:S04]  /*0ae0*/  ISETP.NE.U32.AND P0, PT, RZ, c[0x0][0x2e0], PT ;  /* 0x0000b800ff007a0c */ /* 0x000fc80003f05070 */
[----:B------:R-:W-:-:S13]  /*0af0*/  ISETP.NE.AND.EX P0, PT, RZ, c[0x0][0x2e4], PT, P0 ;  /* 0x0000b900ff007a0c */ /* 0x000fda0003f05300 */
[----:B------:R-:W-:Y:S05]  /*0b00*/  @!P0 BRA `(.L_x_2824) ;  /* 0x0000003000008947 */ /* 0x000fea0003800000 */
[----:B------:R-:W-:-:S05]  /*0b10*/  IMAD.WIDE R4, R37, R0, c[0x0][0x2e0] ;  /* 0x0000b80025047625 */ /* 0x000fca00078e0200 */
[----:B------:R3:W5:Y:S01]  /*0b20*/  LDG.E R49, [R4.64] ;  /* 0x0000000604317981 */ /* 0x000762000c1e1900 */
[----:B------:R-:W-:Y:S05]  /*0b30*/  BRA `(.L_x_2825) ;  /* 0x0000004000007947 */ /* 0x000fea0003800000 */
.L_x_2824:
[----:B------:R-:W-:Y:S05]  /*0b40*/  @!P5 BRA `(.L_x_2825) ;  /* 0x000000300000d947 */ /* 0x000fea0003800000 */
[----:B------:R-:W3:Y:S04]  /*0b50*/  LDG.E R49, [R4.64] ;  /* 0x0000000604317981 */ /* 0x000ee8000c1e1900 */
[----:B------:R-:W3:Y:S02]  /*0b60*/  LDG.E R0, [R4.64+0x4] ;  /* 0x0000040604007981 */ /* 0x000ee4000c1e1900 */
[----:B---3--:R-:W-:-:S05]  /*0b70*/  IADD3 R49, -R49, R0, RZ ;  /* 0x0000000031317210 */ /* 0x008fca0007ffe1ff */
.L_x_2825:
        /* <DEDUP_REMOVED lines=55> */
[----:B------:R-:W-:Y:S01]  /*0ef0*/  USHF.L.U64.HI UR8, UR4, UR13, UR5 ;  /* 0x0000000d04087299 */ /* 0x000fe20008010205 */
[----:B------:R-:W-:Y:S01]  /*0f00*/  IADD3 R35, R35, 0x7f, RZ ;  /* 0x0000007f23237810 */ /* 0x000fe20007ffe0ff */
[----:B------:R-:W-:Y:S01]  /*0f10*/  USHF.L.U64.HI UR5, UR4, UR10, UR5 ;  /* 0x0000000a04057299 */ /* 0x000fe20008010205 */
[----:B------:R-:W-:Y:S01]  /*0f20*/  IMAD.MOV.U32 R51, RZ, RZ, c[0x0][0x2a4] ;  /* 0x0000a900ff337624 */ /* 0x000fe200078e00ff */
[----:B------:R-:W-:Y:S01]  /*0f30*/  USHF.L.U32 UR9, UR4, 0x7, URZ ;  /* 0x0000000704097899 */ /* 0x000fe2000800063f */
[----:B------:R-:W-:Y:S01]  /*0f40*/  MOV R18, c[0x0][0x250] ;  /* 0x0000940000127a02 */ /* 0x000fe20000000f00 */
[----:B------:R-:W-:Y:S01]  /*0f50*/  USHF.L.U32 UR4, UR4, 0x5, URZ ;  /* 0x0000000504047899 */ /* 0x000fe2000800063f */
[----:B------:R-:W-:Y:S01]  /*0f60*/  SHF.R.S32.HI R33, RZ, 0x1f, R30 ;  /* 0x0000001fff217819 */ /* 0x000fe2000001141e */
[----:B------:R5:W-:Y:S01]  /*0f70*/  STL.128 [R1+0x350], R48 ;  /* 0x0003503001007387 */ /* 0x000be20000100c00 */
[----:B------:R-:W-:-:S02]  /*0f80*/  IMAD.SHL.U32 R58, R30, 0x4, RZ ;  /* 0x000000041e3a7824 */ /* 0x000fc400078e00ff */
[----:B------:R-:W-:Y:S01]  /*0f90*/  IMAD R13, R38, -0x80, R49 ;  /* 0xffffff80260d7824 */ /* 0x000fe200078e0231 */
[----:B------:R-:W-:Y:S02]  /*0fa0*/  STL [R1+0x378], R18 ;  /* 0x0003781201007387 */ /* 0x000fe40000100800 */
[----:B------:R-:W-:Y:S02]  /*0fb0*/  SHF.R.S32.HI R59, RZ, 0x1f, R58 ;  /* 0x0000001fff3b7819 */ /* 0x000fe4000001143a */
[----:B------:R-:W-:Y:S01]  /*0fc0*/  STL.U8 [R1+0x70], R17 ;  /* 0x0000701101007387 */ /* 0x000fe20000100000 */
[----:B----4-:R-:W-:Y:S01]  /*0fd0*/  IADD3 R4, P1, R20, 0x98, RZ ;  /* 0x0000009814047810 */ /* 0x010fe20007f3e0ff */
[----:B------:R-:W-:Y:S02]  /*0fe0*/  IMAD.MOV.U32 R6, RZ, RZ, R16 ;  /* 0x000000ffff067224 */ /* 0x000fe400078e0010 */
[----:B------:R4:W-:Y:S01]  /*0ff0*/  STL.U8 [R1+0x71], R17 ;  /* 0x0000711101007387 */ /* 0x0009e20000100000 */
[----:B------:R-:W-:-:S02]  /*1000*/  IMAD.MOV.U32 R7, RZ, RZ, R15 ;  /* 0x000000ffff077224 */ /* 0x000fc400078e000f */
[--C-:B------:R-:W-:Y:S01]  /*1010*/  IMAD.X R5, RZ, RZ, R21.reuse, P1 ;  /* 0x000000ffff057224 */ /* 0x100fe200008e0615 */
[C---:B------:R-:W-:Y:S01]  /*1020*/  IADD3 R3, P1, R20.reuse, 0xf0, RZ ;  /* 0x000000f014037810 */ /* 0x040fe20007f3e0ff */
[--C-:B---3--:R-:W-:Y:S01]  /*1030*/  IMAD.X R9, RZ, RZ, R21.reuse, P0 ;  /* 0x000000ffff097224 */ /* 0x108fe200000e0615 */
[C---:B------:R-:W-:Y:S01]  /*1040*/  IADD3 R46, P0, R20.reuse, 0x344, RZ ;  /* 0x00000344142e7810 */ /* 0x040fe20007f1e0ff */
[--C-:B------:R-:W-:Y:S01]  /*1050*/  IMAD.X R15, RZ, RZ, R21.reuse, P2 ;  /* 0x000000ffff0f7224 */ /* 0x100fe200010e0615 */
[----:B------:R3:W-:Y:S01]  /*1060*/  STL.128 [R1+0x380], R4 ;  /* 0x0003800401007387 */ /* 0x0007e20000100c00 */
[--C-:B------:R-:W-:Y:S01]  /*1070*/  IMAD.X R8, RZ, RZ, R21.reuse, P1 ;  /* 0x000000ffff087224 */ /* 0x100fe200008e0615 */
[C---:B------:R-:W-:Y:S01]  /*1080*/  IADD3 R44, P1, R20.reuse, 0xd8, RZ ;  /* 0x000000d8142c7810 */ /* 0x040fe20007f3e0ff */
[--C-:B------:R-:W-:Y:S01]  /*1090*/  IMAD.X R47, RZ, RZ, R21.reuse, P0 ;  /* 0x000000ffff2f7224 */ /* 0x100fe200000e0615 */
[C---:B------:R-:W-:Y:S01]  /*10a0*/  IADD3 R40, P0, R20.reuse, 0x4, RZ ;  /* 0x0000000414287810 */ /* 0x040fe20007f1e0ff */
[----:B--2---:R-:W2:Y:S02]  /*10b0*/  LDL R36, [R1+0x10] ;  /* 0x0000100001247983 */ /* 0x004ea40000100800 */
[--C-:B------:R-:W-:Y:S01]  /*10c0*/  IMAD.X R45, RZ, RZ, R21.reuse, P1 ;  /* 0x000000ffff2d7224 */ /* 0x100fe200008e0615 */
[----:B------:R-:W-:Y:S01]  /*10d0*/  IADD3 R42, P1, R20, 0x338, RZ ;  /* 0x00000338142a7810 */ /* 0x000fe20007f3e0ff */
[----:B------:R-:W-:-:S02]  /*10e0*/  IMAD.X R41, RZ, RZ, R21, P0 ;  /* 0x000000ffff297224 */ /* 0x000fc400000e0615 */
[----:B------:R-:W-:Y:S01]  /*10f0*/  IMAD.MOV.U32 R26, RZ, RZ, R40 ;  /* 0x000000ffff1a7224 */ /* 0x000fe200078e0028 */
[----:B-----5:R-:W-:Y:S01]  /*1100*/  LEA.HI R50, R33, R30, RZ, 0x3 ;  /* 0x0000001e21327211 */ /* 0x020fe200078f18ff */
[----:B------:R-:W-:Y:S01]  /*1110*/  IMAD.X R43, RZ, RZ, R21, P1 ;  /* 0x000000ffff2b7224 */ /* 0x000fe200008e0615 */
[----:B------:R-:W-:Y:S01]  /*1120*/  MOV R16, R42 ;  /* 0x0000002a00107202 */ /* 0x000fe20000000f00 */
[----:B------:R-:W-:Y:S01]  /*1130*/  IMAD.MOV.U32 R27, RZ, RZ, R41 ;  /* 0x000000ffff1b7224 */ /* 0x000fe200078e0029 */
[----:B------:R-:W-:Y:S01]  /*1140*/  STL.128 [R1+0x3c0], R44 ;  /* 0x0003c02c01007387 */ /* 0x000fe20000100c00 */
[----:B----4-:R-:W-:-:S03]  /*1150*/  IMAD.MOV.U32 R17, RZ, RZ, R43 ;  /* 0x000000ffff117224 */ /* 0x010fc600078e002b */
[----:B------:R4:W-:Y:S01]  /*1160*/  STL.128 [R1+0x390], R40 ;  /* 0x0003902801007387 */ /* 0x0009e20000100c00 */
[----:B---3--:R-:W-:Y:S01]  /*1170*/  IMAD.MOV.U32 R6, RZ, RZ, R14 ;  /* 0x000000ffff067224 */ /* 0x008fe200078e000e */
[----:B------:R-:W-:Y:S01]  /*1180*/  MOV R7, R11 ;  /* 0x0000000b00077202 */ /* 0x000fe20000000f00 */
[----:B------:R-:W-:Y:S02]  /*1190*/  IMAD.MOV.U32 R4, RZ, RZ, R12 ;  /* 0x000000ffff047224 */ /* 0x000fe400078e000c */
[----:B------:R-:W-:Y:S02]  /*11a0*/  IMAD.MOV.U32 R5, RZ, RZ, R9 ;  /* 0x000000ffff057224 */ /* 0x000fe400078e0009 */
[----:B------:R-:W-:-:S03]  /*11b0*/  IMAD.U32 R12, RZ, RZ, UR4 ;  /* 0x00000004ff0c7e24 */ /* 0x000fc6000f8e00ff */
[----:B------:R3:W-:Y:S04]  /*11c0*/  STL.128 [R1+0x3b0], R4 ;  /* 0x0003b00401007387 */ /* 0x0007e80000100c00 */
[----:B------:R-:W5:Y:S01]  /*11d0*/  LDL.64 R72, [R1+0x3b0] ;  /* 0x0003b00001487983 */ /* 0x000f620000100a00 */
[----:B----4-:R-:W-:Y:S02]  /*11e0*/  IMAD.MOV.U32 R40, RZ, RZ, R12 ;  /* 0x000000ffff287224 */ /* 0x010fe400078e000c */
[----:B---3--:R-:W-:Y:S01]  /*11f0*/  IMAD.MOV.U32 R7, RZ, RZ, R8 ;  /* 0x000000ffff077224 */ /* 0x008fe200078e0008 */
        /* <DEDUP_REMOVED lines=12> */
[----:B---3--:R-:W-:Y:S01]  /*12c0*/  IMAD.MOV.U32 R7, RZ, RZ, R3 ;  /* 0x000000ffff077224 */ /* 0x008fe200078e0003 */
        /* <DEDUP_REMOVED lines=11> */
[----:B----4-:R-:W-:Y:S01]  /*1380*/  MOV R24, R10 ;  /* 0x0000000a00187202 */ /* 0x010fe20000000f00 */
[----:B------:R-:W-:-:S04]  /*1390*/  IMAD.X R11, RZ, RZ, R21, P3 ;  /* 0x000000ffff0b7224 */ /* 0x000fc800018e0615 */
[----:B------:R-:W-:Y:S01]  /*13a0*/  IMAD.MOV.U32 R25, RZ, RZ, R11 ;  /* 0x000000ffff197224 */ /* 0x000fe200078e000b */
[----:B---3--:R-:W-:Y:S01]  /*13b0*/  IADD3 R7, R3, 0x7f, RZ ;  /* 0x0000007f03077810 */ /* 0x008fe20007ffe0ff */
[----:B------:R-:W-:Y:S01]  /*13c0*/  IMAD.U32 R6, RZ, RZ, UR9 ;  /* 0x00000009ff067e24 */ /* 0x000fe2000f8e00ff */
[----:B------:R-:W-:Y:S02]  /*13d0*/  IADD3 R3, R8, 0x1fff, RZ ;  /* 0x00001fff08037810 */ /* 0x000fe40007ffe0ff */
[----:B------:R-:W-:Y:S01]  /*13e0*/  SHF.R.S32.HI R34, RZ, 0x1f, R7 ;  /* 0x0000001fff227819 */ /* 0x000fe20000011407 */
[----:B------:R-:W-:Y:S01]  /*13f0*/  IMAD.MOV.U32 R42, RZ, RZ, R6 ;  /* 0x000000ffff2a7224 */ /* 0x000fe200078e0006 */
[----:B------:R-:W-:Y:S02]  /*1400*/  IADD3 R8, P0, R20, 0x340, RZ ;  /* 0x0000034014087810 */ /* 0x000fe40007f1e0ff */
[----:B------:R-:W-:Y:S02]  /*1410*/  SHF.R.S32.HI R32, RZ, 0x1f, R3 ;  /* 0x0000001fff207819 */ /* 0x000fe40000011403 */
[----:B------:R-:W-:Y:S01]  /*1420*/  LEA.HI R34, R34, R7, RZ, 0x7 ;  /* 0x0000000722227211 */ /* 0x000fe200078f38ff */
[----:B------:R-:W-:Y:S01]  /*1430*/  IMAD.X R9, RZ, RZ, R21, P0 ;  /* 0x000000ffff097224 */ /* 0x000fe200000e0615 */
[----:B------:R-:W-:Y:S01]  /*1440*/  LEA.HI R32, R32, R3, RZ, 0xd ;  /* 0x0000000320207211 */ /* 0x000fe200078f68ff */
[----:B------:R-:W-:Y:S01]  /*1450*/  IMAD.U32 R7, RZ, RZ, UR5 ;  /* 0x00000005ff077e24 */ /* 0x000fe2000f8e00ff */
[----:B------:R-:W-:Y:S01]  /*1460*/  IADD3 R26, P0, R20, 0x348, RZ ;  /* 0x00000348141a7810 */ /* 0x000fe20007f1e0ff */
[----:B------:R-:W-:Y:S01]  /*1470*/  IMAD.U32 R3, RZ, RZ, UR8 ;  /* 0x00000008ff037e24 */ /* 0x000fe2000f8e00ff */
[----:B------:R3:W-:Y:S01]  /*1480*/  STL.128 [R1+0x3a0], R8 ;  /* 0x0003a00801007387 */ /* 0x0007e20000100c00 */
[----:B------:R-:W-:Y:S01]  /*1490*/  IMAD.MOV.U32 R41, RZ, RZ, R7 ;  /* 0x000000ffff297224 */ /* 0x000fe200078e0007 */
[----:B------:R-:W-:Y:S01]  /*14a0*/  SHF.R.S32.HI R7, RZ, 0x1f, R39 ;  /* 0x0000001fff077819 */ /* 0x000fe20000011427 */
[----:B------:R-:W-:Y:S01]  /*14b0*/  IMAD.MOV.U32 R18, RZ, RZ, R8 ;  /* 0x000000ffff127224 */ /* 0x000fe200078e0008 */
[----:B------:R-:W-:Y:S01]  /*14c0*/  ULDC.64 UR8, c[0x0][0x208] ;  /* 0x0000820000087ab9 */ /* 0x000fe20000000a00 */
[----:B------:R-:W-:Y:S01]  /*14d0*/  IMAD.MOV.U32 R19, RZ, RZ, R9 ;  /* 0x000000ffff137224 */ /* 0x000fe200078e0009 */
[----:B------:R-:W-:Y:S01]  /*14e0*/  USHF.L.U64.HI UR10, UR8, UR10, UR9 ;  /* 0x0000000a080a7299 */ /* 0x000fe20008010209 */
[----:B------:R-:W-:Y:S01]  /*14f0*/  IMAD.MOV.U32 R43, RZ, RZ, R3 ;  /* 0x000000ffff2b7224 */ /* 0x000fe200078e0003 */
[----:B------:R-:W-:Y:S01]  /*1500*/  USHF.L.U32 UR4, UR8, 0x5, URZ ;  /* 0x0000000508047899 */ /* 0x000fe2000800063f */
[----:B------:R-:W-:Y:S01]  /*1510*/  IMAD R6, R7, c[0x0][0x238], RZ ;  /* 0x00008e0007067a24 */ /* 0x000fe200078e02ff */
[----:B------:R4:W-:Y:S01]  /*1520*/  STL.128 [R1+0x3f0], R16 ;  /* 0x0003f01001007387 */ /* 0x0009e20000100c00 */
[----:B------:R-:W-:-:S02]  /*1530*/  IMAD.X R27, RZ, RZ, R21, P0 ;  /* 0x000000ffff1b7224 */ /* 0x000fc400000e0615 */
[C---:B------:R-:W-:Y:S01]  /*1540*/  IMAD R52, R7.reuse, c[0x0][0x270], RZ ;  /* 0x00009c0007347a24 */ /* 0x040fe200078e02ff */
[----:B------:R1:W-:Y:S01]  /*1550*/  STL.128 [R1+0x80], R40 ;  /* 0x0000802801007387 */ /* 0x0003e20000100c00 */
[----:B------:R-:W-:Y:S02]  /*1560*/  IMAD R60, R7, c[0x0][0x210], RZ ;  /* 0x00008400073c7a24 */ /* 0x000fe400078e02ff */
[C---:B------:R-:W-:Y:S01]  /*1570*/  IMAD R52, R39.reuse, c[0x0][0x274], R52 ;  /* 0x00009d0027347a24 */ /* 0x040fe200078e0234 */
[----:B------:R1:W-:Y:S01]  /*1580*/  STL.128 [R1+0x400], R24 ;  /* 0x0004001801007387 */ /* 0x0003e20000100c00 */
[----:B---3--:R-:W-:Y:S01]  /*1590*/  SHF.R.S32.HI R8, RZ, 0x3, R50 ;  /* 0x00000003ff087819 */ /* 0x008fe20000011432 */
[----:B------:R-:W-:Y:S02]  /*15a0*/  IMAD.U32 R10, RZ, RZ, UR4 ;  /* 0x00000004ff0a7e24 */ /* 0x000fe4000f8e00ff */
[----:B------:R-:W-:Y:S01]  /*15b0*/  IMAD.U32 R11, RZ, RZ, UR10 ;  /* 0x0000000aff0b7e24 */ /* 0x000fe2000f8e00ff */
[C---:B------:R-:W-:Y:S01]  /*15c0*/  IADD3 R3, P1, R8.reuse, R23, RZ ;  /* 0x0000001708037210 */ /* 0x040fe20007f3e0ff */
[----:B------:R-:W-:Y:S01]  /*15d0*/  ULDC.64 UR10, c[0x0][0x18] ;  /* 0x00000600000a7ab9 */ /* 0x000fe20000000a00 */
[----:B------:R-:W-:Y:S01]  /*15e0*/  IADD3 R74, P0, R8, R22, RZ ;  /* 0x00000016084a7210 */ /* 0x000fe20007f1e0ff */
[----:B------:R-:W-:Y:S01]  /*15f0*/  UIADD3 UR5, UP0, UR10, 0x8080, URZ ;  /* 0x000080800a057890 */ /* 0x000fe2000ff1e03f */
[----:B------:R3:W-:Y:S01]  /*1600*/  STL.64 [R1+0xa8], R10 ;  /* 0x0000a80a01007387 */ /* 0x0007e20000100a00 */
[----:B----4-:R-:W-:Y:S01]  /*1610*/  IMAD.MOV.U32 R18, RZ, RZ, R4 ;  /* 0x000000ffff127224 */ /* 0x010fe200078e0004 */
[----:B------:R-:W-:Y:S01]  /*1620*/  SHF.R.S32.HI R4, RZ, 0x1f, R8 ;  /* 0x0000001fff047819 */ /* 0x000fe20000011408 */
[----:B------:R-:W-:Y:S01]  /*1630*/  IMAD.MOV.U32 R19, RZ, RZ, R5 ;  /* 0x000000ffff137224 */ /* 0x000fe200078e0005 */
[----:B------:R-:W-:Y:S01]  /*1640*/  LOP3.LUT R5, R50, 0xfffffff8, RZ, 0xc0, !PT ;  /* 0xfffffff832057812 */ /* 0x000fe200078ec0ff */
[----:B-1----:R-:W-:Y:S01]  /*1650*/  IMAD R40, R39, c[0x0][0x23c], R6 ;  /* 0x00008f0027287a24 */ /* 0x002fe200078e0206 */
[-C--:B------:R-:W-:Y:S01]  /*1660*/  LEA.HI.X.SX32 R6, R23, R4.reuse, 0x1, P1 ;  /* 0x0000000417067211 */ /* 0x080fe200008f0eff */
[----:B------:R-:W-:Y:S01]  /*1670*/  IMAD.MOV.U32 R16, RZ, RZ, R46 ;  /* 0x000000ffff107224 */ /* 0x000fe200078e002e */
[----:B------:R-:W-:Y:S01]  /*1680*/  LEA.HI.X.SX32 R75, R22, R4, 0x1, P0 ;  /* 0x00000004164b7211 */ /* 0x000fe200000f0eff */
[----:B------:R-:W-:-:S02]  /*1690*/  IMAD.IADD R4, R30, 0x1, -R5 ;  /* 0x000000011e047824 */ /* 0x000fc400078e0a05 */
[----:B------:R-:W-:Y:S02]  /*16a0*/  IMAD.MOV.U32 R17, RZ, RZ, R47 ;  /* 0x000000ffff117224 */ /* 0x000fe400078e002f */
[----:B------:R-:W-:Y:S02]  /*16b0*/  IMAD.SHL.U32 R9, R4, 0x8, RZ ;  /* 0x0000000804097824 */ /* 0x000fe400078e00ff */
[----:B------:R-:W-:Y:S01]  /*16c0*/  IMAD.IADD R41, R15, 0x1, R40 ;  /* 0x000000010f297824 */ /* 0x000fe200078e0228 */
[----:B------:R1:W-:Y:S01]  /*16d0*/  STL.128 [R1+0x420], R16 ;  /* 0x0004201001007387 */ /* 0x0003e20000100c00 */
[----:B------:R-:W-:Y:S01]  /*16e0*/  LEA.HI R15, R33, R30, RZ, 0x4 ;  /* 0x0000001e210f7211 */ /* 0x000fe200078f20ff */
[--C-:B------:R-:W-:Y:S01]  /*16f0*/  IMAD.MOV.U32 R70, RZ, RZ, R9.reuse ;  /* 0x000000ffff467224 */ /* 0x100fe200078e0009 */
[----:B------:R-:W-:Y:S01]  /*1700*/  SHF.R.S32.HI R71, RZ, 0x1f, R9 ;  /* 0x0000001fff477819 */ /* 0x000fe20000011409 */
[C---:B------:R-:W-:Y:S01]  /*1710*/  IMAD.WIDE.U32 R24, R39.reuse, c[0x0][0x288], R58 ;  /* 0x0000a20027187a25 */ /* 0x040fe200078e003a */
[----:B------:R-:W-:Y:S01]  /*1720*/  SHF.R.S32.HI R12, RZ, 0x4, R15 ;  /* 0x00000004ff0c7819 */ /* 0x000fe2000001140f */
[----:B------:R4:W-:Y:S01]  /*1730*/  STL.64 [R1+0x338], R8 ;  /* 0x0003380801007387 */ /* 0x0009e20000100a00 */
[----:B------:R-:W-:Y:S01]  /*1740*/  MOV R40, R14 ;  /* 0x0000000e00287202 */ /* 0x000fe20000000f00 */
[----:B------:R-:W-:Y:S01]  /*1750*/  IMAD.WIDE.U32 R22, R39, c[0x0][0x180], R70 ;  /* 0x0000600027167a25 */ /* 0x000fe200078e0046 */
[----:B------:R-:W-:-:S03]  /*1760*/  LEA.HI R47, R15, R12, RZ, 0x1 ;  /* 0x0000000c0f2f7211 */ /* 0x000fc600078f08ff */
[----:B------:R-:W-:Y:S01]  /*1770*/  IMAD.WIDE.U32 R26, R39, c[0x0][0x270], R58 ;  /* 0x00009c00271a7a25 */ /* 0x000fe200078e003a */
[----:B---3--:R-:W-:Y:S01]  /*1780*/  SHF.R.S32.HI R10, RZ, 0x1f, R37 ;  /* 0x0000001fff0a7819 */ /* 0x008fe20000011425 */
[----:B------:R-:W-:Y:S01]  /*1790*/  UIADD3.X UR4, URZ, UR11, URZ, UP0, !UPT ;  /* 0x0000000b3f047290 */ /* 0x000fe200087fe43f */
[----:B------:R-:W-:Y:S01]  /*17a0*/  SEL R11, R37, RZ, !P6 ;  /* 0x000000ff250b7207 */ /* 0x000fe20007000000 */
[----:B------:R-:W-:Y:S01]  /*17b0*/  IMAD.SHL.U32 R14, R8, 0x40, RZ ;  /* 0x00000040080e7824 */ /* 0x000fe200078e00ff */
[----:B------:R-:W-:Y:S01]  /*17c0*/  SEL R28, R10, RZ, !P6 ;  /* 0x000000ff0a1c7207 */ /* 0x000fe20007000000 */
[----:B------:R-:W-:Y:S01]  /*17d0*/  IMAD.IADD R5, R13, 0x1, -R8 ;  /* 0x000000010d057824 */ /* 0x000fe200078e0a08 */
[----:B------:R-:W-:Y:S01]  /*17e0*/  LOP3.LUT R15, R15, 0xfffffff0, RZ, 0xc0, !PT ;  /* 0xfffffff00f0f7812 */ /* 0x000fe200078ec0ff */
[----:B------:R-:W-:Y:S01]  /*17f0*/  IMAD.SHL.U32 R13, R2, 0x40, RZ ;  /* 0x00000040020d7824 */ /* 0x000fe200078e00ff */
[----:B------:R-:W-:Y:S01]  /*1800*/  LOP3.LUT R47, R47, 0xfffffffe, RZ, 0xc0, !PT ;  /* 0xfffffffe2f2f7812 */ /* 0x000fe200078ec0ff */
[----:B------:R-:W-:Y:S01]  /*1810*/  IMAD.WIDE.U32 R40, R11, c[0x0][0x240], R40 ;  /* 0x000090000b287a25 */ /* 0x000fe200078e0028 */
[----:B------:R-:W-:Y:S01]  /*1820*/  LOP3.LUT R14, R14, 0x1c0, RZ, 0xc0, !PT ;  /* 0x000001c00e0e7812 */ /* 0x000fe200078ec0ff */
[----:B------:R-:W2:Y:S01]  /*1830*/  LDL R31, [R1+0x338] ;  /* 0x00033800011f7983 */ /* 0x000ea20000100800 */
[----:B------:R-:W-:Y:S01]  /*1840*/  ISETP.GE.AND P2, PT, R9, c[0x0][0x16c], PT ;  /* 0x00005b0009007a0c */ /* 0x000fe20003f46270 */
[----:B------:R-:W-:Y:S01]  /*1850*/  IMAD.IADD R15, R30, 0x1, -R15 ;  /* 0x000000011e0f7824 */ /* 0x000fe200078e0a0f */
[----:B------:R-:W-:Y:S01]  /*1860*/  SHF.R.U32.HI R51, RZ, 0x3, R14 ;  /* 0x00000003ff337819 */ /* 0x000fe2000001160e */
[----:B------:R-:W-:Y:S01]  /*1870*/  IMAD.IADD R47, R12, 0x1, -R47 ;  /* 0x000000010c2f7824 */ /* 0x000fe200078e0a2f */
[----:B------:R-:W-:Y:S01]  /*1880*/  LOP3.LUT R12, R14, 0x38, R9, 0xf8, !PT ;  /* 0x000000380e0c7812 */ /* 0x000fe200078ef809 */
[----:B------:R-:W-:Y:S01]  /*1890*/  IMAD R14, R6, c[0x0][0x178], RZ ;  /* 0x00005e00060e7a24 */ /* 0x000fe200078e02ff */
[--C-:B------:R-:W-:Y:S01]  /*18a0*/  IADD3 R45, P1, P0, R30, R40, R13.reuse ;  /* 0x000000281e2d7210 */ /* 0x100fe2000783e00d */
[----:B-1----:R-:W-:Y:S01]  /*18b0*/  IMAD R18, R7, c[0x0][0x288], RZ ;  /* 0x0000a20007127a24 */ /* 0x002fe200078e02ff */
[----:B----4-:R-:W-:Y:S01]  /*18c0*/  LEA.HI R8, R33, R30, RZ, 0x6 ;  /* 0x0000001e21087211 */ /* 0x010fe200078f30ff */
[----:B------:R-:W-:Y:S01]  /*18d0*/  IMAD R16, R7, c[0x0][0x180], RZ ;  /* 0x0000600007107a24 */ /* 0x000fe200078e02ff */
[----:B------:R-:W-:Y:S01]  /*18e0*/  LOP3.LUT R51, R12, R51, RZ, 0x3c, !PT ;  /* 0x000000330c337212 */ /* 0x000fe200078e3cff */
[C---:B------:R-:W-:Y:S01]  /*18f0*/  IMAD R18, R39.reuse, c[0x0][0x28c], R18 ;  /* 0x0000a30027127a24 */ /* 0x040fe200078e0212 */
[----:B------:R-:W-:Y:S01]  /*1900*/  SHF.R.S32.HI R12, RZ, 0x1f, R13 ;  /* 0x0000001fff0c7819 */ /* 0x000fe2000001140d */
[----:B------:R-:W-:-:S02]  /*1910*/  IMAD R16, R39, c[0x0][0x184], R16 ;  /* 0x0000610027107a24 */ /* 0x000fc400078e0210 */
[----:B------:R-:W-:Y:S01]  /*1920*/  IMAD.IADD R19, R25, 0x1, R18 ;  /* 0x0000000119137824 */ /* 0x000fe200078e0212 */
[----:B------:R-:W-:Y:S01]  /*1930*/  MOV R18, R24 ;  /* 0x0000001800127202 */ /* 0x000fe20000000f00 */
[----:B------:R-:W-:Y:S01]  /*1940*/  IMAD.IADD R17, R23, 0x1, R16 ;  /* 0x0000000117117824 */ /* 0x000fe200078e0210 */
[----:B------:R-:W-:Y:S01]  /*1950*/  SHF.R.S32.HI R23, RZ, 0x1f, R30 ;  /* 0x0000001fff177819 */ /* 0x000fe2000001141e */
[----:B------:R-:W-:Y:S02]  /*1960*/  IMAD.MOV.U32 R16, RZ, RZ, R22 ;  /* 0x000000ffff107224 */ /* 0x000fe400078e0016 */
[----:B------:R-:W-:Y:S02]  /*1970*/  IMAD R24, R28, c[0x0][0x188], RZ ;  /* 0x000062001c187a24 */ /* 0x000fe400078e02ff */
[----:B------:R-:W-:-:S04]  /*1980*/  IMAD.WIDE.U32 R16, R11, c[0x0][0x188], R16 ;  /* 0x000062000b107a25 */ /* 0x000fc800078e0010 */
[----:B------:R-:W-:Y:S02]  /*1990*/  IMAD R24, R11, c[0x0][0x18c], R24 ;  /* 0x000063000b187a24 */ /* 0x000fe400078e0218 */
[----:B------:R-:W-:Y:S02]  /*19a0*/  IMAD R22, R28, c[0x0][0x240], RZ ;  /* 0x000090001c167a24 */ /* 0x000fe400078e02ff */
[----:B------:R-:W-:Y:S01]  /*19b0*/  IMAD.IADD R25, R17, 0x1, R24 ;  /* 0x0000000111197824 */ /* 0x000fe200078e0218 */
[----:B------:R-:W-:Y:S01]  /*19c0*/  MOV R24, R16 ;  /* 0x0000001000187202 */ /* 0x000fe20000000f00 */
[----:B------:R-:W-:Y:S01]  /*19d0*/  IMAD R22, R11, c[0x0][0x244], R22 ;  /* 0x000091000b167a24 */ /* 0x000fe200078e0216 */
[----:B------:R-:W-:Y:S01]  /*19e0*/  SHF.R.S32.HI R16, RZ, 0x1f, R15 ;  /* 0x0000001fff107819 */ /* 0x000fe2000001140f */
[----:B------:R-:W-:Y:S02]  /*19f0*/  IMAD R13, R3, c[0x0][0x17c], R14 ;  /* 0x00005f00030d7a24 */ /* 0x000fe400078e020e */
[----:B------:R-:W-:Y:S01]  /*1a00*/  IMAD.IADD R22, R41, 0x1, R22 ;  /* 0x0000000129167824 */ /* 0x000fe200078e0216 */
[----:B------:R-:W-:Y:S01]  /*1a10*/  LEA.HI R49, R16, R15, RZ, 0x3 ;  /* 0x0000000f10317211 */ /* 0x000fe200078f18ff */
[----:B------:R-:W-:Y:S01]  /*1a20*/  IMAD.WIDE.U32 R16, R3, c[0x0][0x178], R24 ;  /* 0x00005e0003107a25 */ /* 0x000fe200078e0018 */
[----:B------:R-:W-:-:S02]  /*1a30*/  SEL R24, RZ, 0x1, P2 ;  /* 0x00000001ff187807 */ /* 0x000fc40001000000 */
[----:B------:R-:W-:Y:S01]  /*1a40*/  IADD3.X R22, R23, R22, R12, P1, P0 ;  /* 0x0000001617167210 */ /* 0x000fe20000fe040c */
[----:B------:R-:W-:Y:S01]  /*1a50*/  IMAD.SHL.U32 R8, R8, 0x8, RZ ;  /* 0x0000000808087824 */ /* 0x000fe200078e00ff */
[----:B------:R-:W-:Y:S01]  /*1a60*/  LOP3.LUT R48, R49, 0xfffffff8, RZ, 0xc0, !PT ;  /* 0xfffffff831307812 */ /* 0x000fe200078ec0ff */
[----:B------:R-:W-:Y:S01]  /*1a70*/  IMAD.IADD R53, R27, 0x1, R52 ;  /* 0x000000011b357824 */ /* 0x000fe200078e0234 */
[----:B------:R-:W-:Y:S01]  /*1a80*/  LEA R12, P0, R16, c[0x0][0x160], 0x1 ;  /* 0x00005800100c7a11 */ /* 0x000fe200078008ff */
[----:B------:R-:W-:Y:S01]  /*1a90*/  IMAD.MOV.U32 R52, RZ, RZ, R26 ;  /* 0x000000ffff347224 */ /* 0x000fe200078e001a */
[----:B------:R-:W-:Y:S01]  /*1aa0*/  LOP3.LUT R51, R51, 0xfffffe00, R8, 0xf8, !PT ;  /* 0xfffffe0033337812 */ /* 0x000fe200078ef808 */
[----:B------:R-:W-:Y:S01]  /*1ab0*/  IMAD.IADD R13, R17, 0x1, R13 ;  /* 0x00000001110d7824 */ /* 0x000fe200078e020d */
[----:B------:R1:W-:Y:S01]  /*1ac0*/  STL.U8 [R1+0x341], R24 ;  /* 0x0003411801007387 */ /* 0x0003e20000100000 */
[C---:B------:R-:W-:Y:S02]  /*1ad0*/  IMAD R14, R28.reuse, c[0x0][0x278], RZ ;  /* 0x00009e001c0e7a24 */ /* 0x040fe400078e02ff */
[----:B------:R-:W-:Y:S01]  /*1ae0*/  IMAD R8, R28, c[0x0][0x290], RZ ;  /* 0x0000a4001c087a24 */ /* 0x000fe200078e02ff */
[----:B------:R-:W-:Y:S01]  /*1af0*/  LEA.HI.X R13, R16, c[0x0][0x164], R13, 0x1, P0 ;  /* 0x00005900100d7a11 */ /* 0x000fe200000f0c0d */
[----:B------:R-:W-:Y:S01]  /*1b00*/  IMAD.U32 R40, RZ, RZ, UR5 ;  /* 0x00000005ff287e24 */ /* 0x000fe2000f8e00ff */
[----:B------:R-:W-:Y:S01]  /*1b10*/  SHF.R.S32.HI R16, RZ, 0x1f, R2 ;  /* 0x0000001fff107819 */ /* 0x000fe20000011402 */
[C---:B------:R-:W-:Y:S01]  /*1b20*/  IMAD.WIDE.U32 R52, R11.reuse, c[0x0][0x278], R52 ;  /* 0x00009e000b347a25 */ /* 0x040fe200078e0034 */
[----:B------:R-:W3:Y:S03]  /*1b30*/  LDL.U8 R29, [R1+0x341] ;  /* 0x00034100011d7983 */ /* 0x000ee60000100000 */
[----:B------:R-:W-:-:S04]  /*1b40*/  IMAD.WIDE.U32 R18, R11, c[0x0][0x290], R18 ;  /* 0x0000a4000b127a25 */ /* 0x000fc800078e0012 */
[----:B------:R-:W-:Y:S02]  /*1b50*/  IMAD.U32 R41, RZ, RZ, UR4 ;  /* 0x00000004ff297e24 */ /* 0x000fe4000f8e00ff */
[----:B------:R-:W-:Y:S02]  /*1b60*/  IMAD.IADD R48, R15, 0x1, -R48 ;  /* 0x000000010f307824 */ /* 0x000fe400078e0a30 */
[C---:B------:R-:W-:Y:S01]  /*1b70*/  IMAD R17, R11.reuse, c[0x0][0x27c], R14 ;  /* 0x00009f000b117a24 */ /* 0x040fe200078e020e */
[C---:B------:R-:W-:Y:S01]  /*1b80*/  IADD3 R23, P1, R2.reuse, R52, RZ ;  /* 0x0000003402177210 */ /* 0x040fe20007f3e0ff */
[----:B------:R-:W-:Y:S01]  /*1b90*/  IMAD R7, R11, c[0x0][0x294], R8 ;  /* 0x0000a5000b077a24 */ /* 0x000fe200078e0208 */
[----:B------:R-:W-:Y:S01]  /*1ba0*/  IADD3 R8, P0, R2, R18, RZ ;  /* 0x0000001202087210 */ /* 0x000fe20007f1e0ff */
[----:B------:R-:W-:Y:S01]  /*1bb0*/  IMAD.WIDE.U32 R14, R51, 0x2, R40 ;  /* 0x00000002330e7825 */ /* 0x000fe200078e0028 */
[C---:B------:R-:W-:Y:S01]  /*1bc0*/  IADD3.X R2, R16.reuse, R53, R17, P1, !PT ;  /* 0x0000003510027210 */ /* 0x040fe20000ffe411 */
[----:B-1----:R-:W4:Y:S01]  /*1bd0*/  LDL.128 R24, [R1+0x80] ;  /* 0x0000800001187983 */ /* 0x002f220000100c00 */
[----:B------:R-:W-:-:S03]  /*1be0*/  IADD3.X R7, R16, R19, R7, P0, !PT ;  /* 0x0000001310077210 */ /* 0x000fc600007fe407 */
[----:B------:R1:W-:Y:S04]  /*1bf0*/  STL.128 [R1+0x90], R12 ;  /* 0x0000900c01007387 */ /* 0x0003e80000100c00 */
[----:B------:R-:W2:Y:S01]  /*1c00*/  LDL.128 R16, [R1+0x90] ;  /* 0x0000900001107983 */ /* 0x000ea20000100c00 */
[C---:B------:R-:W-:Y:S02]  /*1c10*/  IMAD R60, R39.reuse, c[0x0][0x214], R60 ;  /* 0x00008500273c7a24 */ /* 0x040fe400078e023c */
[----:B------:R-:W-:-:S04]  /*1c20*/  IMAD.WIDE.U32 R42, R39, c[0x0][0x210], R70 ;  /* 0x00008400272a7a25 */ /* 0x000fc800078e0046 */
[----:B------:R-:W-:Y:S02]  /*1c30*/  IMAD.IADD R61, R43, 0x1, R60 ;  /* 0x000000012b3d7824 */ /* 0x000fe400078e023c */
[----:B------:R-:W-:-:S04]  /*1c40*/  @P4 IMAD.HI.U32 R53, R39, c[0x0][0x24c], RZ ;  /* 0x0000930027354a27 */ /* 0x000fc800078e00ff */
[----:B------:R-:W-:Y:S01]  /*1c50*/  IMAD.SHL.U32 R43, R4, 0x40, RZ ;  /* 0x00000040042b7824 */ /* 0x000fe200078e00ff */
[----:B------:R-:W-:Y:S02]  /*1c60*/  LEA.HI R59, R33, R30, RZ, 0x7 ;  /* 0x0000001e213b7211 */ /* 0x000fe400078f38ff */
[----:B------:R-:W-:Y:S02]  /*1c70*/  @P4 SHF.R.U32.HI R53, RZ, c[0x0][0x250], R53 ;  /* 0x00009400ff354a19 */ /* 0x000fe40000011635 */
[----:B------:R-:W-:Y:S02]  /*1c80*/  LOP3.LUT R43, R43, 0x1c0, RZ, 0xc0, !PT ;  /* 0x000001c02b2b7812 */ /* 0x000fe400078ec0ff */
[----:B------:R-:W-:Y:S01]  /*1c90*/  @!P4 MOV R53, R39 ;  /* 0x000000270035c202 */ /* 0x000fe20000000f00 */
[----:B------:R-:W-:Y:S01]  /*1ca0*/  IMAD R28, R28, c[0x0][0x218], RZ ;  /* 0x000086001c1c7a24 */ /* 0x000fe200078e02ff */
[----:B------:R-:W-:Y:S01]  /*1cb0*/  SHF.R.S32.HI R54, RZ, 0x7, R59 ;  /* 0x00000007ff367819 */ /* 0x000fe2000001143b */
[----:B------:R-:W-:Y:S01]  /*1cc0*/  IMAD.MOV.U32 R60, RZ, RZ, R42 ;  /* 0x000000ffff3c7224 */ /* 0x000fe200078e002a */
[----:B------:R-:W-:-:S02]  /*1cd0*/  SHF.R.U32.HI R46, RZ, 0x3, R43 ;  /* 0x00000003ff2e7819 */ /* 0x000fc4000001162b */
[----:B------:R-:W-:Y:S02]  /*1ce0*/  SHF.R.S32.HI R42, RZ, 0x1f, R53 ;  /* 0x0000001fff2a7819 */ /* 0x000fe40000011435 */
[----:B-1----:R-:W-:Y:S02]  /*1cf0*/  LOP3.LUT R15, R43, 0x8, R50, 0xf8, !PT ;  /* 0x000000082b0f7812 */ /* 0x002fe400078ef832 */
[----:B------:R-:W-:Y:S01]  /*1d00*/  LEA R64, P0, R45, c[0x0][0x220], 0x2 ;  /* 0x000088002d407a11 */ /* 0x000fe200078010ff */
[----:B------:R-:W-:Y:S01]  /*1d10*/  IMAD R12, R11, c[0x0][0x21c], R28 ;  /* 0x000087000b0c7a24 */ /* 0x000fe200078e021c */
[----:B------:R-:W-:Y:S01]  /*1d20*/  LOP3.LUT R28, R15, R46, RZ, 0x3c, !PT ;  /* 0x0000002e0f1c7212 */ /* 0x000fe200078e3cff */
[----:B------:R-:W-:Y:S01]  /*1d30*/  IMAD R13, R47, 0x2, R54 ;  /* 0x000000022f0d7824 */ /* 0x000fe200078e0236 */
[----:B------:R-:W-:Y:S01]  /*1d40*/  LEA.HI.X R65, R45, c[0x0][0x224], R22, 0x2, P0 ;  /* 0x000089002d417a11 */ /* 0x000fe200000f1416 */
[----:B------:R-:W-:Y:S01]  /*1d50*/  IMAD.WIDE.U32 R60, R11, c[0x0][0x218], R60 ;  /* 0x000086000b3c7a25 */ /* 0x000fe200078e003c */
[----:B------:R-:W-:-:S03]  /*1d60*/  LEA R68, P0, R8, c[0x0][0x280], 0x2 ;  /* 0x0000a00008447a11 */ /* 0x000fc600078010ff */
[----:B------:R-:W-:Y:S01]  /*1d70*/  IMAD R14, R42, c[0x0][0x1e0], RZ ;  /* 0x000078002a0e7a24 */ /* 0x000fe200078e02ff */
[----:B------:R-:W-:Y:S01]  /*1d80*/  LEA.HI.X R69, R8, c[0x0][0x284], R7, 0x2, P0 ;  /* 0x0000a10008457a11 */ /* 0x000fe200000f1407 */
[----:B------:R-:W-:Y:S02]  /*1d90*/  IMAD.U32 R45, R13, 0x200, R28 ;  /* 0x000002000d2d7824 */ /* 0x000fe400078e001c */
[----:B------:R-:W-:Y:S02]  /*1da0*/  IMAD.IADD R61, R61, 0x1, R12 ;  /* 0x000000013d3d7824 */ /* 0x000fe400078e020c */
[C---:B------:R-:W-:Y:S02]  /*1db0*/  IMAD R14, R53.reuse, c[0x0][0x1e4], R14 ;  /* 0x00007900350e7a24 */ /* 0x040fe400078e020e */
[----:B------:R-:W-:Y:S01]  /*1dc0*/  IMAD.WIDE.U32 R12, R53, c[0x0][0x1e0], R70 ;  /* 0x00007800350c7a25 */ /* 0x000fe200078e0046 */
[----:B------:R-:W-:-:S03]  /*1dd0*/  SEL R10, R10, RZ, !P5 ;  /* 0x000000ff0a0a7207 */ /* 0x000fc60006800000 */
[----:B------:R-:W-:Y:S02]  /*1de0*/  IMAD R6, R6, c[0x0][0x208], RZ ;  /* 0x0000820006067a24 */ /* 0x000fe400078e02ff */
        /* <DEDUP_REMOVED lines=57> */
[----:B------:R-:W-:Y:S01]  /*2180*/  UIADD3 UR17, UP1, UR10, 0x18880, URZ ;  /* 0x000188800a117890 */ /* 0x000fe2000ff3e03f */
[----:B------:R-:W-:Y:S01]  /*2190*/  LEA.HI R59, R59, R54, RZ, 0x1 ;  /* 0x000000363b3b7211 */ /* 0x000fe200078f08ff */
[----:B------:R-:W-:Y:S02]  /*21a0*/  IMAD R42, R42, c[0x0][0x1b0], RZ ;  /* 0x00006c002a2a7a24 */ /* 0x000fe400078e02ff */
[----:B------:R-:W-:Y:S01]  /*21b0*/  UIADD3.X UR16, URZ, UR11, URZ, UP1, !UPT ;  /* 0x0000000b3f107290 */ /* 0x000fe20008ffe43f */
[----:B------:R-:W-:Y:S01]  /*21c0*/  LOP3.LUT R59, R59, 0xfffffffe, RZ, 0xc0, !PT ;  /* 0xfffffffe3b3b7812 */ /* 0x000fe200078ec0ff */
[----:B------:R-:W-:-:S04]  /*21d0*/  IMAD.WIDE.U32 R70, R53, c[0x0][0x1b0], R70 ;  /* 0x00006c0035467a25 */ /* 0x000fc800078e0046 */
        /* <DEDUP_REMOVED lines=47> */
[----:B------:R-:W-:Y:S01]  /*24d0*/  STL.64 [R1+0x248], R6 ;  /* 0x0002480601007387 */ /* 0x000fe20000100a00 */
[----:B------:R-:W-:-:S02]  /*24e0*/  SHF.R.S32.HI R9, RZ, 0x5, R33 ;  /* 0x00000005ff097819 */ /* 0x000fc40000011421 */
[----:B-1----:R-:W-:Y:S01]  /*24f0*/  SHF.R.S32.HI R60, RZ, 0xd, R32 ;  /* 0x0000000dff3c7819 */ /* 0x002fe20000011420 */
[----:B------:R-:W-:Y:S01]  /*2500*/  STL.64 [R1+0x258], R6 ;  /* 0x0002580601007387 */ /* 0x000fe20000100a00 */
[----:B------:R-:W-:Y:S02]  /*2510*/  LEA.HI R8, R8, R9, RZ, 0x2 ;  /* 0x0000000908087211 */ /* 0x000fe400078f10ff */
[----:B------:R-:W-:Y:S01]  /*2520*/  LOP3.LUT R35, R33, 0xffffffe0, RZ, 0xc0, !PT ;  /* 0xffffffe021237812 */ /* 0x000fe200078ec0ff */
[----:B------:R-:W-:Y:S01]  /*2530*/  STL.64 [R1+0x300], R6 ;  /* 0x0003000601007387 */ /* 0x000fe20000100a00 */
[----:B------:R-:W-:Y:S01]  /*2540*/  LOP3.LUT R8, R8, 0xfffffffc, RZ, 0xc0, !PT ;  /* 0xfffffffc08087812 */ /* 0x000fe200078ec0ff */
[----:B------:R-:W-:Y:S02]  /*2550*/  IMAD.U32 R32, RZ, RZ, UR15 ;  /* 0x0000000fff207e24 */ /* 0x000fe4000f8e00ff */
[----:B------:R1:W-:Y:S01]  /*2560*/  STL [R1+0xa0], R66 ;  /* 0x0000a04201007387 */ /* 0x0003e20000100800 */
[----:B------:R-:W-:-:S02]  /*2570*/  IMAD.U32 R33, RZ, RZ, UR5 ;  /* 0x00000005ff217e24 */ /* 0x000fc4000f8e00ff */
[----:B------:R-:W-:Y:S01]  /*2580*/  IMAD.IADD R9, R9, 0x1, -R8 ;  /* 0x0000000109097824 */ /* 0x000fe200078e0a08 */
[----:B------:R-:W-:Y:S01]  /*2590*/  STL [R1+0x2d8], R7 ;  /* 0x0002d80701007387 */ /* 0x000fe20000100800 */
[----:B------:R-:W-:Y:S01]  /*25a0*/  IMAD.IADD R8, R30, 0x1, -R35 ;  /* 0x000000011e087824 */ /* 0x000fe200078e0a23 */
[----:B------:R-:W-:Y:S01]  /*25b0*/  MOV R34, R32 ;  /* 0x0000002000227202 */ /* 0x000fe20000000f00 */
[----:B------:R-:W-:Y:S01]  /*25c0*/  IMAD.MOV.U32 R35, RZ, RZ, R33 ;  /* 0x000000ffff237224 */ /* 0x000fe200078e0021 */
[----:B------:R-:W-:Y:S02]  /*25d0*/  STL [R1+0x2e8], R7 ;  /* 0x0002e80701007387 */ /* 0x000fe40000100800 */
[----:B------:R-:W-:Y:S01]  /*25e0*/  SHF.R.S32.HI R57, RZ, 0x1f, R8 ;  /* 0x0000001fff397819 */ /* 0x000fe20000011408 */
[----:B------:R-:W-:Y:S01]  /*25f0*/  UIADD3 UR5, UP0, UR10, 0x10080, URZ ;  /* 0x000100800a057890 */ /* 0x000fe2000ff1e03f */
[----:B------:R-:W-:Y:S01]  /*2600*/  STL.128 [R1+0x60], R32 ;  /* 0x0000602001007387 */ /* 0x000fe20000100c00 */
[----:B------:R-:W-:-:S03]  /*2610*/  IMAD.SHL.U32 R55, R55, 0x40, RZ ;  /* 0x0000004037377824 */ /* 0x000fc600078e00ff */
[----:B------:R-:W-:Y:S04]  /*2620*/  STL [R1+0x318], R7 ;  /* 0x0003180701007387 */ /* 0x000fe80000100800 */
[----:B------:R-:W-:Y:S04]  /*2630*/  STL.64 [R1+0x270], R4 ;  /* 0x0002700401007387 */ /* 0x000fe80000100a00 */
[----:B------:R-:W-:Y:S01]  /*2640*/  STL.64 [R1+0x280], R4 ;  /* 0x0002800401007387 */ /* 0x000fe20000100a00 */
[----:B-1----:R-:W-:-:S03]  /*2650*/  IMAD.WIDE R66, R58, 0x4, R78 ;  /* 0x000000043a427825 */ /* 0x002fc600078e024e */
[----:B------:R1:W-:Y:S04]  /*2660*/  LDGSTS.E.BYPASS.LTC128B.128 [R52+0x5080], [R76.64], !P6 ;  /* 0x050800004c347fae */ /* 0x0003e8000f101d46 */
[----:B------:R2:W-:Y:S01]  /*2670*/  STL.64 [R1+0xf0], R66 ;  /* 0x0000f04201007387 */ /* 0x0005e20000100a00 */
[----:B------:R-:W-:Y:S01]  /*2680*/  LEA.HI R57, R57, R8, RZ, 0x2 ;  /* 0x0000000839397211 */ /* 0x000fe200078f10ff */
[----:B------:R-:W-:Y:S02]  /*2690*/  UIADD3.X UR11, URZ, UR11, URZ, UP0, !UPT ;  /* 0x0000000b3f0b7290 */ /* 0x000fe400087fe43f */
[----:B------:R1:W-:Y:S01]  /*26a0*/  STL [R1+0xf8], R60 ;  /* 0x0000f83c01007387 */ /* 0x0003e20000100800 */
[----:B------:R-:W-:Y:S02]  /*26b0*/  IMAD.SHL.U32 R6, R47, 0x8, RZ ;  /* 0x000000082f067824 */ /* 0x000fe400078e00ff */
[----:B--2---:R-:W-:-:S05]  /*26c0*/  IMAD.SHL.U32 R66, R9, 0x10, RZ ;  /* 0x0000001009427824 */ /* 0x004fca00078e00ff */
[----:B------:R-:W-:Y:S02]  /*26d0*/  LOP3.LUT R35, R43, 0x30, R66, 0xf8, !PT ;  /* 0x000000302b237812 */ /* 0x000fe400078ef842 */
[----:B------:R-:W-:Y:S02]  /*26e0*/  LEA.HI.SX32 R34, R57, R66, 0x1e ;  /* 0x0000004239227211 */ /* 0x000fe400078ff2ff */
[----:B------:R-:W-:Y:S01]  /*26f0*/  LOP3.LUT R35, R35, 0x8, R50, 0xf8, !PT ;  /* 0x0000000823237812 */ /* 0x000fe200078ef832 */
[----:B------:R-:W-:Y:S02]  /*2700*/  IMAD.U32 R57, RZ, RZ, UR5 ;  /* 0x00000005ff397e24 */ /* 0x000fe4000f8e00ff */
[----:B-1----:R-:W-:Y:S01]  /*2710*/  IMAD.IADD R60, R54, 0x1, -R59 ;  /* 0x00000001363c7824 */ /* 0x002fe200078e0a3b */
[----:B------:R-:W-:Y:S01]  /*2720*/  LOP3.LUT R46, R35, R46, RZ, 0x3c, !PT ;  /* 0x0000002e232e7212 */ /* 0x000fe200078e3cff */
[----:B------:R-:W-:Y:S02]  /*2730*/  IMAD.SHL.U32 R35, R48, 0x40, RZ ;  /* 0x0000004030237824 */ /* 0x000fe400078e00ff */
[----:B------:R-:W-:-:S02]  /*2740*/  IMAD.SHL.U32 R54, R54, 0x8, RZ ;  /* 0x0000000836367824 */ /* 0x000fc400078e00ff */
[----:B------:R-:W-:Y:S02]  /*2750*/  IMAD.U32 R43, RZ, RZ, UR11 ;  /* 0x0000000bff2b7e24 */ /* 0x000fe4000f8e00ff */
[----:B------:R-:W-:Y:S01]  /*2760*/  IMAD.MOV.U32 R42, RZ, RZ, R57 ;  /* 0x000000ffff2a7224 */ /* 0x000fe200078e0039 */
[----:B------:R-:W-:Y:S01]  /*2770*/  STL [R1+0x118], R60 ;  /* 0x0001183c01007387 */ /* 0x000fe20000100800 */
[----:B------:R-:W-:-:S03]  /*2780*/  LOP3.LUT R35, R35, 0x1c0, RZ, 0xc0, !PT ;  /* 0x000001c023237812 */ /* 0x000fc600078ec0ff */
[----:B------:R-:W-:Y:S01]  /*2790*/  STL [R1+0x128], R60 ;  /* 0x0001283c01007387 */ /* 0x000fe20000100800 */
[----:B------:R-:W-:-:S03]  /*27a0*/  LOP3.LUT R54, R54, 0x8, RZ, 0xc0, !PT ;  /* 0x0000000836367812 */ /* 0x000fc600078ec0ff */
[----:B------:R1:W-:Y:S01]  /*27b0*/  STL [R1+0x138], R60 ;  /* 0x0001383c01007387 */ /* 0x0003e20000100800 */
[----:B------:R-:W-:Y:S02]  /*27c0*/  SHF.L.U32 R59, R47, 0x4, RZ ;  /* 0x000000042f3b7819 */ /* 0x000fe400000006ff */
[----:B------:R-:W-:Y:S01]  /*27d0*/  LOP3.LUT R55, R55, 0x1c0, RZ, 0xc0, !PT ;  /* 0x000001c037377812 */ /* 0x000fe200078ec0ff */
[----:B------:R-:W-:Y:S01]  /*27e0*/  STL.64 [R1+0x110], R8 ;  /* 0x0001100801007387 */ /* 0x000fe20000100a00 */
[----:B------:R-:W-:Y:S01]  /*27f0*/  LOP3.LUT R7, R35, 0x8, R6, 0xf8, !PT ;  /* 0x0000000823077812 */ /* 0x000fe200078ef806 */
[----:B------:R-:W-:Y:S01]  /*2800*/  UIADD3 UR10, UP0, UR10, 0x18080, URZ ;  /* 0x000180800a0a7890 */ /* 0x000fe2000ff1e03f */
[----:B------:R-:W-:Y:S01]  /*2810*/  SHF.R.U32.HI R6, RZ, 0x3, R35 ;  /* 0x00000003ff067819 */ /* 0x000fe20000011623 */
[----:B------:R-:W-:Y:S04]  /*2820*/  STL.64 [R1+0x120], R8 ;  /* 0x0001200801007387 */ /* 0x000fe80000100a00 */
[----:B------:R2:W-:Y:S01]  /*2830*/  STL.64 [R1+0x130], R8 ;  /* 0x0001300801007387 */ /* 0x0005e20000100a00 */
[----:B------:R-:W-:Y:S01]  /*2840*/  SHF.R.U32.HI R57, RZ, 0x3, R55 ;  /* 0x00000003ff397819 */ /* 0x000fe20000011637 */
[----:B------:R-:W-:Y:S01]  /*2850*/  UIADD3.X UR4, URZ, UR4, URZ, UP0, !UPT ;  /* 0x000000043f047290 */ /* 0x000fe200087fe43f */
[----:B-1----:R-:W-:Y:S01]  /*2860*/  IMAD.WIDE.U32 R60, R51, 0x2, R42 ;  /* 0x00000002333c7825 */ /* 0x002fe200078e002a */
[----:B------:R-:W-:-:S05]  /*2870*/  LOP3.LUT R51, R44, 0x7ffffffc, RZ, 0xc0, !PT ;  /* 0x7ffffffc2c337812 */ /* 0x000fca00078ec0ff */
[----:B------:R-:W-:Y:S02]  /*2880*/  IMAD.IADD R44, R30, 0x1, -R51 ;  /* 0x000000011e2c7824 */ /* 0x000fe400078e0a33 */
[----:B------:R-:W-:Y:S01]  /*2890*/  IMAD.WIDE.U32 R50, R45, 0x2, R12 ;  /* 0x000000022d327825 */ /* 0x000fe200078e000c */
[----:B--2---:R-:W-:-:S03]  /*28a0*/  LOP3.LUT R8, R54, 0x10, R59, 0xf8, !PT ;  /* 0x0000001036087812 */ /* 0x004fc600078ef83b */
[----:B------:R-:W-:Y:S01]  /*28b0*/  IMAD.SHL.U32 R9, R9, 0x400, RZ ;  /* 0x0000040009097824 */ /* 0x000fe200078e00ff */
[----:B------:R-:W-:Y:S02]  /*28c0*/  LOP3.LUT R8, R6, R8, R35, 0x1e, !PT ;  /* 0x0000000806087212 */ /* 0x000fe400078e1e23 */
[----:B------:R-:W-:Y:S01]  /*28d0*/  LOP3.LUT R6, R7, R6, RZ, 0x3c, !PT ;  /* 0x0000000607067212 */ /* 0x000fe200078e3cff */
[----:B------:R1:W-:Y:S01]  /*28e0*/  STL.64 [R1+0x278], R50 ;  /* 0x0002783201007387 */ /* 0x0003e20000100a00 */
[----:B------:R-:W-:Y:S01]  /*28f0*/  LOP3.LUT R57, R57, R55, R54, 0x1e, !PT ;  /* 0x0000003739397212 */ /* 0x000fe200078e1e36 */
[--C-:B------:R-:W-:Y:S01]  /*2900*/  IMAD R44, R44, 0x2, R9.reuse ;  /* 0x000000022c2c7824 */ /* 0x100fe200078e0209 */
[-C--:B------:R-:W-:Y:S02]  /*2910*/  IADD3 R9, R6, R49.reuse, R9 ;  /* 0x0000003106097210 */ /* 0x080fe40007ffe009 */
[----:B------:R-:W-:Y:S01]  /*2920*/  LOP3.LUT R7, R8, R49, RZ, 0xfc, !PT ;  /* 0x0000003108077212 */ /* 0x000fe200078efcff */
[----:B------:R-:W-:Y:S01]  /*2930*/  IMAD.U32 R55, RZ, RZ, UR4 ;  /* 0x00000004ff377e24 */ /* 0x000fe2000f8e00ff */
[----:B------:R-:W-:Y:S01]  /*2940*/  USHF.L.U32 UR4, UR8, 0x7, URZ ;  /* 0x0000000708047899 */ /* 0x000fe2000800063f */
[----:B------:R-:W-:Y:S01]  /*2950*/  IMAD.IADD R57, R44, 0x1, R57 ;  /* 0x000000012c397824 */ /* 0x000fe200078e0239 */
[----:B------:R-:W-:Y:S01]  /*2960*/  USHF.L.U64.HI UR8, UR8, UR13, UR9 ;  /* 0x0000000d08087299 */ /* 0x000fe20008010209 */
[----:B------:R-:W-:Y:S01]  /*2970*/  IMAD.U32 R54, RZ, RZ, UR10 ;  /* 0x0000000aff367e24 */ /* 0x000fe2000f8e00ff */
[----:B------:R-:W-:Y:S01]  /*2980*/  STL.128 [R1+0x20], R40 ;  /* 0x0000202801007387 */ /* 0x000fe20000100c00 */
[----:B------:R-:W-:-:S02]  /*2990*/  IMAD R6, R74, c[0x0][0x1ac], R11 ;  /* 0x00006b004a067a24 */ /* 0x000fc400078e020b */
[--C-:B------:R-:W-:Y:S01]  /*29a0*/  IMAD.WIDE.U32 R4, R9, 0x2, R40.reuse ;  /* 0x0000000209047825 */ /* 0x100fe200078e0028 */
[----:B------:R2:W-:Y:S03]  /*29b0*/  STL.128 [R1+0x40], R40 ;  /* 0x0000402801007387 */ /* 0x0005e60000100c00 */
[----:B------:R-:W-:Y:S01]  /*29c0*/  IMAD.WIDE.U32 R10, R7, 0x2, R40 ;  /* 0x00000002070a7825 */ /* 0x000fe200078e0028 */
[----:B-1----:R-:W-:-:S03]  /*29d0*/  LEA R51, R47, R46, 0x9 ;  /* 0x0000002e2f337211 */ /* 0x002fc600078e48ff */
[----:B------:R-:W-:-:S04]  /*29e0*/  IMAD.WIDE R78, R34, 0x4, R78 ;  /* 0x00000004224e7825 */ /* 0x000fc800078e024e */
[----:B------:R-:W-:-:S04]  /*29f0*/  IMAD.WIDE.U32 R44, R51, 0x2, R14 ;  /* 0x00000002332c7825 */ /* 0x000fc800078e000e */
[----:B------:R-:W-:-:S04]  /*2a00*/  IMAD.WIDE.U32 R46, R51, 0x2, R32 ;  /* 0x00000002332e7825 */ /* 0x000fc800078e0020 */
[----:B------:R-:W-:Y:S01]  /*2a10*/  IMAD.WIDE.U32 R50, R57, 0x2, R14 ;  /* 0x0000000239327825 */ /* 0x000fe200078e000e */
[----:B------:R1:W-:Y:S03]  /*2a20*/  STL.128 [R1+0x2c0], R44 ;  /* 0x0002c02c01007387 */ /* 0x0003e60000100c00 */
[----:B------:R-:W-:Y:S01]  /*2a30*/  IMAD.WIDE R14, R34, 0x4, R54 ;  /* 0x00000004220e7825 */ /* 0x000fe200078e0236 */
[----:B--2---:R-:W-:-:S03]  /*2a40*/  IADD3 R40, P6, R76, UR14, RZ ;  /* 0x0000000e4c287c10 */ /* 0x004fc6000ffde0ff */
[----:B------:R-:W-:Y:S01]  /*2a50*/  IMAD.WIDE.U32 R12, R7, 0x2, R12 ;  /* 0x00000002070c7825 */ /* 0x000fe200078e000c */
[----:B------:R-:W-:-:S03]  /*2a60*/  IADD3.X R41, R77, UR18, RZ, P6, !PT ;  /* 0x000000124d297c10 */ /* 0x000fc6000b7fe4ff */
[----:B------:R-:W-:Y:S01]  /*2a70*/  IMAD.WIDE.U32 R34, R7, 0x2, R42 ;  /* 0x0000000207227825 */ /* 0x000fe200078e002a */
[----:B------:R-:W-:Y:S03]  /*2a80*/  STL.64 [R1+0x298], R2 ;  /* 0x0002980201007387 */ /* 0x000fe60000100a00 */
[----:B------:R-:W-:Y:S01]  /*2a90*/  IMAD.U32 R8, RZ, RZ, UR4 ;  /* 0x00000004ff087e24 */ /* 0x000fe2000f8e00ff */
[----:B------:R-:W-:Y:S01]  /*2aa0*/  ULDC.64 UR4, c[0x0][0x1a8] ;  /* 0x00006a0000047ab9 */ /* 0x000fe20000000a00 */
[----:B------:R-:W-:Y:S01]  /*2ab0*/  IMAD.U32 R7, RZ, RZ, UR8 ;  /* 0x00000008ff077e24 */ /* 0x000fe2000f8e00ff */
[----:B------:R2:W-:Y:S01]  /*2ac0*/  STL.64 [R1+0x2a8], R2 ;  /* 0x0002a80201007387 */ /* 0x0005e20000100a00 */
[----:B------:R-:W-:-:S03]  /*2ad0*/  USHF.L.U64.HI UR5, UR4, UR12, UR5 ;  /* 0x0000000c04057299 */ /* 0x000fc60008010205 */
[----:B------:R4:W-:Y:S01]  /*2ae0*/  STL.64 [R1+0x250], R4 ;  /* 0x0002500401007387 */ /* 0x0009e20000100a00 */
[----:B------:R-:W-:Y:S01]  /*2af0*/  USHF.L.U32 UR4, UR4, 0x6, URZ ;  /* 0x0000000604047899 */ /* 0x000fe2000800063f */
[----:B---3--:R-:W-:Y:S02]  /*2b00*/  LOP3.LUT R29, R29, 0x1, RZ, 0xc0, !PT ;  /* 0x000000011d1d7812 */ /* 0x008fe400078ec0ff */
[----:B------:R3:W-:Y:S04]  /*2b10*/  STL.U8 [R1+0x348], R56 ;  /* 0x0003483801007387 */ /* 0x0007e80000100000 */
[----:B------:R5:W-:Y:S01]  /*2b20*/  STL.64 [R1+0x2f0], R10 ;  /* 0x0002f00a01007387 */ /* 0x000be20000100a00 */
[----:B-1----:R-:W-:Y:S01]  /*2b30*/  IMAD.WIDE.U32 R44, R9, 0x2, R42 ;  /* 0x00000002092c7825 */ /* 0x002fe200078e002a */
[----:B------:R-:W-:-:S02]  /*2b40*/  IADD3 R42, P6, R40, UR14, RZ ;  /* 0x0000000e282a7c10 */ /* 0x000fc4000ffde0ff */
[----:B------:R1:W-:Y:S02]  /*2b50*/  LDGSTS.E.BYPASS.LTC128B.128 [R52+0x6080], [R40.64], !P2 ;  /* 0x0608000028347fae */ /* 0x0003e4000d101d46 */
[----:B------:R-:W-:-:S05]  /*2b60*/  IADD3.X R43, R41, UR18, RZ, P6, !PT ;  /* 0x00000012292b7c10 */ /* 0x000fca000b7fe4ff */
[----:B------:R1:W-:Y:S01]  /*2b70*/  LDGSTS.E.BYPASS.LTC128B.128 [R52+0x7080], [R42.64], !P1 ;  /* 0x070800002a347fae */ /* 0x0003e2000c901d46 */
[----:B--2---:R-:W-:Y:S02]  /*2b80*/  IMAD.IADD R3, R71, 0x1, R6 ;  /* 0x0000000147037824 */ /* 0x004fe400078e0206 */
[----:B------:R-:W-:Y:S02]  /*2b90*/  IMAD.MOV.U32 R6, RZ, RZ, R22 ;  /* 0x000000ffff067224 */ /* 0x000fe400078e0016 */
[----:B----4-:R-:W-:Y:S01]  /*2ba0*/  IMAD.MOV.U32 R5, RZ, RZ, R7 ;  /* 0x000000ffff057224 */ /* 0x010fe200078e0007 */
[----:B------:R-:W-:Y:S01]  /*2bb0*/  MOV R4, R8 ;  /* 0x0000000800047202 */ /* 0x000fe20000000f00 */
[----:B------:R-:W-:Y:S01]  /*2bc0*/  IMAD.MOV.U32 R7, RZ, RZ, R19 ;  /* 0x000000ffff077224 */ /* 0x000fe200078e0013 */
[----:B------:R-:W-:Y:S01]  /*2bd0*/  LEA R2, P6, R70, c[0x0][0x190], 0x1 ;  /* 0x0000640046027a11 */ /* 0x000fe200078c08ff */
[----:B---3--:R-:W-:-:S03]  /*2be0*/  IMAD.WIDE.U32 R56, R57, 0x2, R32 ;  /* 0x0000000239387825 */ /* 0x008fc600078e0020 */
[----:B------:R2:W-:Y:S01]  /*2bf0*/  STL.128 [R1+0xb0], R4 ;  /* 0x0000b00401007387 */ /* 0x0005e20000100c00 */
[----:B------:R-:W-:Y:S01]  /*2c00*/  IMAD.SHL.U32 R8, R0, 0x80, RZ ;  /* 0x0000008000087824 */ /* 0x000fe200078e00ff */
[----:B-----5:R-:W-:Y:S01]  /*2c10*/  SHF.R.S32.HI R10, RZ, 0x1f, R0 ;  /* 0x0000001fff0a7819 */ /* 0x020fe20000011400 */
[----:B------:R-:W-:Y:S01]  /*2c20*/  IMAD.WIDE.U32 R32, R9, 0x2, R32 ;  /* 0x0000000209207825 */ /* 0x000fe200078e0020 */
[----:B------:R-:W-:-:S03]  /*2c30*/  LEA.HI.X R3, R70, c[0x0][0x194], R3, 0x1, P6 ;  /* 0x0000650046037a11 */ /* 0x000fc600030f0c03 */
[----:B------:R-:W-:Y:S01]  /*2c40*/  IMAD R9, R27, R0, RZ ;  /* 0x000000001b097224 */ /* 0x000fe200078e02ff */
[----:B------:R-:W-:Y:S01]  /*2c50*/  ISETP.NE.U32.AND P2, PT, R29, 0x1, PT ;  /* 0x000000011d00780c */ /* 0x000fe20003f45070 */
[----:B------:R3:W-:Y:S02]  /*2c60*/  STL.128 [R1+0x320], R12 ;  /* 0x0003200c01007387 */ /* 0x0007e40000100c00 */
[----:B------:R-:W-:Y:S02]  /*2c70*/  IMAD R9, R10, R26, R9 ;  /* 0x0000001a0a097224 */ /* 0x000fe400078e0209 */
[----:B------:R4:W-:Y:S01]  /*2c80*/  LDGSTS.E.BYPASS.LTC128B.128 [R52+0x80], [R2.64], !P5 ;  /* 0x0008000002347fae */ /* 0x0009e2000e901d46 */
[----:B------:R-:W-:Y:S01]  /*2c90*/  IMAD.WIDE R66, R58, 0x4, R54 ;  /* 0x000000043a427825 */ /* 0x000fe200078e0236 */
[----:B------:R-:W-:Y:S02]  /*2ca0*/  IADD3 R18, R18, -c[0x0][0x18], RZ ;  /* 0x8000060012127a10 */ /* 0x000fe40007ffe0ff */
[----:B------:R5:W-:Y:S01]  /*2cb0*/  STL.64 [R1+0x100], R64 ;  /* 0x0001004001007387 */ /* 0x000be20000100a00 */
[----:B--2---:R-:W-:-:S02]  /*2cc0*/  IADD3 R6, P1, R2, UR4, RZ ;  /* 0x0000000402067c10 */ /* 0x004fc4000ff3e0ff */
[----:B------:R-:W-:Y:S02]  /*2cd0*/  IADD3 R4, -R31, R36, -R8 ;  /* 0x000000241f047210 */ /* 0x000fe40007ffe908 */
[----:B------:R-:W-:Y:S02]  /*2ce0*/  IADD3.X R7, R3, UR5, RZ, P1, !PT ;  /* 0x0000000503077c10 */ /* 0x000fe40008ffe4ff */
[----:B------:R-:W-:Y:S02]  /*2cf0*/  IADD3 R10, P1, R6, UR4, RZ ;  /* 0x00000004060a7c10 */ /* 0x000fe4000ff3e0ff */
[----:B------:R-:W-:Y:S01]  /*2d00*/  ISETP.LT.OR P5, PT, R4, 0x1, P2 ;  /* 0x000000010400780c */ /* 0x000fe200017a1670 */
[----:B---3--:R-:W-:Y:S01]  /*2d10*/  IMAD.WIDE.U32 R12, R26, R0, RZ ;  /* 0x000000001a0c7225 */ /* 0x008fe200078e00ff */
[----:B------:R-:W-:Y:S01]  /*2d20*/  IADD3.X R11, R7, UR5, RZ, P1, !PT ;  /* 0x00000005070b7c10 */ /* 0x000fe20008ffe4ff */
[----:B------:R2:W-:Y:S01]  /*2d30*/  LDGSTS.E.BYPASS.LTC128B.128 [R52+0x1080], [R6.64], !P4 ;  /* 0x0108000006347fae */ /* 0x0005e2000e101d46 */
[----:B------:R-:W-:Y:S01]  /*2d40*/  IADD3 R14, P2, R10, UR4, RZ ;  /* 0x000000040a0e7c10 */ /* 0x000fe2000ff5e0ff */
[----:B------:R-:W-:Y:S01]  /*2d50*/  IMAD.IADD R9, R13, 0x1, R9 ;  /* 0x000000010d097824 */ /* 0x000fe200078e0209 */
[C---:B------:R-:W-:Y:S01]  /*2d60*/  LEA R16, P1, R12.reuse, R16, 0x1 ;  /* 0x000000100c107211 */ /* 0x040fe200078208ff */
[----:B-----5:R-:W-:Y:S01]  /*2d70*/  IMAD.MOV.U32 R64, RZ, RZ, R28 ;  /* 0x000000ffff407224 */ /* 0x020fe200078e001c */
[----:B------:R-:W-:Y:S01]  /*2d80*/  IADD3.X R15, R11, UR5, RZ, P2, !PT ;  /* 0x000000050b0f7c10 */ /* 0x000fe200097fe4ff */
[----:B------:R-:W-:Y:S01]  /*2d90*/  IMAD.MOV.U32 R65, RZ, RZ, R23 ;  /* 0x000000ffff417224 */ /* 0x000fe200078e0017 */
[----:B------:R-:W-:Y:S01]  /*2da0*/  LEA.HI.X R17, R12, R17, R9, 0x1, P1 ;  /* 0x000000110c117211 */ /* 0x000fe200008f0c09 */
[----:B------:R3:W-:Y:S04]  /*2db0*/  LDGSTS.E.BYPASS.LTC128B.128 [R52+0x2080], [R10.64], !P3 ;  /* 0x020800000a347fae */ /* 0x0007e8000d901d46 */
[----:B------:R5:W-:Y:S04]  /*2dc0*/  LDGSTS.E.BYPASS.LTC128B.128 [R52+0x3080], [R14.64], !P0 ;  /* 0x030800000e347fae */ /* 0x000be8000c101d46 */
[----:B------:R-:W0:Y:S04]  /*2dd0*/  LDGDEPBAR ;  /* 0x00000000000079af */ /* 0x000e280000000000 */
[----:B------:R-:W-:Y:S04]  /*2de0*/  STL.64 [R1+0xc0], R60 ;  /* 0x0000c03c01007387 */ /* 0x000fe80000100a00 */
[----:B------:R-:W-:Y:S04]  /*2df0*/  STL.64 [R1+0x330], R78 ;  /* 0x0003304e01007387 */ /* 0x000fe80000100a00 */
[----:B------:R-:W-:Y:S04]  /*2e00*/  STL [R1+0x344], R58 ;  /* 0x0003443a01007387 */ /* 0x000fe80000100800 */
[----:B------:R-:W-:Y:S04]  /*2e10*/  STL.128 [R1+0xd0], R64 ;  /* 0x0000d04001007387 */ /* 0x000fe80000100c00 */
[----:B------:R-:W-:Y:S04]  /*2e20*/  STL.64 [R1+0xe8], R68 ;  /* 0x0000e84401007387 */ /* 0x000fe80000100a00 */
[----:B------:R-:W-:Y:S04]  /*2e30*/  STL.64 [R1+0x2a0], R50 ;  /* 0x0002a03201007387 */ /* 0x000fe80000100a00 */
        /* <DEDUP_REMOVED lines=44> */
[----:B-1----:R-:W2:Y:S04]  /*3100*/  LD.E.U8 R0, [R72.64] ;  /* 0x0000000648007980 */ /* 0x002ea8000c101100 */
[----:B------:R-:W2:Y:S01]  /*3110*/  LDL.64 R22, [R1+0x3b0] ;  /* 0x0003b00001167983 */ /* 0x000ea20000100a00 */
[C---:B----4-:R-:W-:Y:S01]  /*3120*/  IMAD.SHL.U32 R3, R24.reuse, 0x2, RZ ;  /* 0x0000000218037824 */ /* 0x050fe200078e00ff */
[----:B------:R-:W-:-:S02]  /*3130*/  SHF.L.U64.HI R25, R24, 0x1, R25 ;  /* 0x0000000118197819 */ /* 0x000fc40000010219 */
[----:B---3--:R-:W3:Y:S02]  /*3140*/  LDL.64 R10, [R1+0x3b0] ;  /* 0x0003b000010a7983 */ /* 0x008ee40000100a00 */
[----:B------:R-:W-:Y:S02]  /*3150*/  IADD3 R16, P0, R3, R16, RZ ;  /* 0x0000001003107210 */ /* 0x000fe40007f1e0ff */
[----:B-----5:R-:W4:Y:S03]  /*3160*/  LDL.128 R12, [R1+0x3c0] ;  /* 0x0003c000010c7983 */ /* 0x020f260000100c00 */
[----:B------:R-:W-:Y:S01]  /*3170*/  IMAD.X R17, R25, 0x1, R17, P0 ;  /* 0x0000000119117824 */ /* 0x000fe200000e0611 */
[----:B------:R-:W5:Y:S01]  /*3180*/  LDL.64 R26, [R1+0x408] ;  /* 0x00040800011a7983 */ /* 0x000f620000100a00 */
[----:B--2---:R-:W-:-:S04]  /*3190*/  LOP3.LUT R0, R0, 0x1, RZ, 0xc0, !PT ;  /* 0x0000000100007812 */ /* 0x004fc800078ec0ff */
[----:B------:R-:W-:-:S04]  /*31a0*/  ISETP.NE.U32.AND P1, PT, R0, 0x1, PT ;  /* 0x000000010000780c */ /* 0x000fc80003f25070 */
[----:B------:R-:W-:-:S13]  /*31b0*/  ISETP.LT.OR P1, PT, R4, 0x21, P1 ;  /* 0x000000210400780c */ /* 0x000fda0000f21670 */
[----:B------:R-:W-:Y:S01]  /*31c0*/  @!PT LDS RZ, [RZ] ;  /* 0x00000000fffff984 */ /* 0x000fe20000000800 */
[----:B------:R-:W-:Y:S01]  /*31d0*/  @!PT LDS RZ, [RZ] ;  /* 0x00000000fffff984 */ /* 0x000fe20000000800 */
[----:B------:R-:W-:Y:S01]  /*31e0*/  @!PT LDS RZ, [RZ] ;  /* 0x00000000fffff984 */ /* 0x000fe20000000800 */
[----:B------:R1:W-:Y:S04]  /*31f0*/  LDGSTS.E.BYPASS.LTC128B.128 [R18+0x1000], [R16.64], !P1 ;  /* 0x0100000010127fae */ /* 0x0003e8000c901d46 */
[----:B------:R2:W3:Y:S01]  /*3200*/  LD.E.U8 R0, [R22.64] ;  /* 0x0000000616007980 */ /* 0x0004e2000c101100 */
        /* <DEDUP_REMOVED lines=10> */
[----:B------:R-:W2:Y:S01]  /*32b0*/  LD.E.U8 R0, [R10.64] ;  /* 0x000000060a007980 */ /* 0x000ea2000c101100 */
[----:B-1----:R-:W-:-:S04]  /*32c0*/  IADD3 R16, P0, R6, R3, RZ ;  /* 0x0000000306107210 */ /* 0x002fc80007f1e0ff */
[----:B------:R-:W-:Y:S02]  /*32d0*/  IADD3.X R17, R7, R25, RZ, P0, !PT ;  /* 0x0000001907117210 */ /* 0x000fe400007fe4ff */
[----:B------:R-:W3:Y:S01]  /*32e0*/  LDL.64 R24, [R1+0x3f0] ;  /* 0x0003f00001187983 */ /* 0x000ee20000100a00 */
[----:B--2---:R-:W-:-:S04]  /*32f0*/  LOP3.LUT R0, R0, 0x1, RZ, 0xc0, !PT ;  /* 0x0000000100007812 */ /* 0x004fc800078ec0ff */
[----:B------:R-:W-:-:S04]  /*3300*/  ISETP.NE.U32.AND P1, PT, R0, 0x1, PT ;  /* 0x000000010000780c */ /* 0x000fc80003f25070 */
[----:B------:R-:W-:Y:S02]  /*3310*/  ISETP.LT.OR P1, PT, R4, 0x61, P1 ;  /* 0x000000610400780c */ /* 0x000fe40000f21670 */
[----:B---3--:R-:W2:Y:S11]  /*3320*/  LDL.128 R4, [R1+0x3e0] ;  /* 0x0003e00001047983 */ /* 0x008eb60000100c00 */
[----:B------:R-:W-:Y:S01]  /*3330*/  @!PT LDS RZ, [RZ] ;  /* 0x00000000fffff984 */ /* 0x000fe20000000800 */
[----:B------:R-:W-:Y:S01]  /*3340*/  @!PT LDS RZ, [RZ] ;  /* 0x00000000fffff984 */ /* 0x000fe20000000800 */
[----:B------:R-:W-:Y:S01]  /*3350*/  @!PT LDS RZ, [RZ] ;  /* 0x00000000fffff984 */ /* 0x000fe20000000800 */
[----:B------:R2:W-:Y:S04]  /*3360*/  LDGSTS.E.BYPASS.LTC128B.128 [R18+0x3000], [R16.64], !P1 ;  /* 0x0300000010127fae */ /* 0x0005e8000c901d46 */
[----:B----4-:R-:W3:Y:S02]  /*3370*/  LD.E R14, [R14.64] ;  /* 0x000000060e0e7980 */ /* 0x010ee4000c101900 */
[----:B---3--:R-:W-:-:S02]  /*3380*/  ISETP.GT.AND P1, PT, R14, 0x7f, PT ;  /* 0x0000007f0e00780c */ /* 0x008fc40003f24270 */
[----:B------:R-:W3:Y:S11]  /*3390*/  LDL.64 R14, [R1+0x408] ;  /* 0x00040800010e7983 */ /* 0x000ef60000100a00 */
[----:B------:R-:W4:Y:S04]  /*33a0*/  @!P1 LDL.64 R32, [R1+0x3d0] ;  /* 0x0003d00001209983 */ /* 0x000f280000100a00 */
[----:B------:R-:W2:Y:S04]  /*33b0*/  @!P1 LDL.64 R10, [R1+0x3b8] ;  /* 0x0003b800010a9983 */ /* 0x000ea80000100a00 */
[----:B------:R-:W3:Y:S04]  /*33c0*/  @!P1 LD.E R12, [R12.64] ;  /* 0x000000060c0c9980 */ /* 0x000ee8000c101900 */
[----:B----4-:R-:W4:Y:S04]  /*33d0*/  @!P1 LD.E.U8 R0, [R32.64] ;  /* 0x0000000620009980 */ /* 0x010f28000c101100 */
[----:B--2---:R-:W2:Y:S01]  /*33e0*/  @!P1 LD.E.64 R2, [R10.64+0x8] ;  /* 0x000008060a029980 */ /* 0x004ea2000c101b00 */
[----:B----4-:R-:W-:Y:S01]  /*33f0*/  @!P1 ISETP.NE.AND P0, PT, R0, RZ, PT ;  /* 0x000000ff0000920c */ /* 0x010fe20003f05270 */
[----:B--2---:R-:W-:Y:S01]  /*3400*/  @!P1 IMAD.WIDE R28, R8, 0x4, R2 ;  /* 0x00000004081c9825 */ /* 0x004fe200078e0202 */
[----:B---3--:R-:W-:Y:S01]  /*3410*/  @!P1 IADD3 R8, R12, -c[0x0][0x18], RZ ;  /* 0x800006000c089a10 */ /* 0x008fe20007ffe0ff */
[----:B------:R-:W2:Y:S10]  /*3420*/  LDL R3, [R1+0x430] ;  /* 0x0004300001037983 */ /* 0x000eb40000100800 */
[----:B------:R-:W-:Y:S01]  /*3430*/  @!PT LDS RZ, [RZ] ;  /* 0x00000000fffff984 */ /* 0x000fe20000000800 */
[----:B------:R-:W-:Y:S01]  /*3440*/  @!PT LDS RZ, [RZ] ;  /* 0x00000000fffff984 */ /* 0x000fe20000000800 */
[----:B------:R-:W-:Y:S01]  /*3450*/  @!PT LDS RZ, [RZ] ;  /* 0x00000000fffff984 */ /* 0x000fe20000000800 */
[----:B------:R1:W-:Y:S04]  /*3460*/  @!P1 LDGSTS.E.BYPASS.LTC128B.128 [R8], [R28.64], P0 ;  /* 0x000000001c089fae */ /* 0x0003e80008101d46 */
[----:B-----5:R-:W3:Y:S04]  /*3470*/  LD.E.U8 R11, [R26.64] ;  /* 0x000000061a0b7980 */ /* 0x020ee8000c101100 */
[----:B------:R4:W1:Y:S04]  /*3480*/  LD.E.64 R18, [R4.64+0x10] ;  /* 0x0000100604127980 */ /* 0x000868000c101b00 */
[----:B------:R5:W5:Y:S04]  /*3490*/  LD.E R2, [R6.64+0xc] ;  /* 0x00000c0606027980 */ /* 0x000b68000c101900 */
[----:B------:R-:W5:Y:S04]  /*34a0*/  LD.E R13, [R24.64] ;  /* 0x00000006180d7980 */ /* 0x000f68000c101900 */
[----:B------:R4:W5:Y:S04]  /*34b0*/  LD.E.64 R16, [R4.64+0x18] ;  /* 0x0000180604107980 */ /* 0x000968000c101b00 */
[----:B------:R4:W5:Y:S04]  /*34c0*/  LD.E R10, [R22.64] ;  /* 0x00000006160a7980 */ /* 0x000968000c101900 */
[----:B------:R-:W0:Y:S04]  /*34d0*/  LDGDEPBAR ;  /* 0x00000000000079af */ /* 0x000e280000000000 */
[----:B----4-:R-:W4:Y:S04]  /*34e0*/  LD.E.64 R4, [R4.64+0x8] ;  /* 0x0000080604047980 */ /* 0x010f28000c101b00 */
[----:B------:R-:W4:Y:S01]  /*34f0*/  LDL.64 R22, [R1+0x408] ;  /* 0x0004080001167983 */ /* 0x000f220000100a00 */
[----:B--2---:R-:W-:Y:S01]  /*3500*/  IMAD.SHL.U32 R0, R3, 0x80, RZ ;  /* 0x0000008003007824 */ /* 0x004fe200078e00ff */
[----:B------:R-:W-:-:S02]  /*3510*/  SHF.R.S32.HI R9, RZ, 0x1f, R3 ;  /* 0x0000001fff097819 */ /* 0x000fc40000011403 */
[----:B---3--:R-:W-:Y:S01]  /*3520*/  LOP3.LUT R11, R11, 0x1, RZ, 0xc0, !PT ;  /* 0x000000010b0b7812 */ /* 0x008fe200078ec0ff */
[----:B-1----:R-:W-:-:S03]  /*3530*/  IMAD R8, R19, R3, RZ ;  /* 0x0000000313087224 */ /* 0x002fc600078e02ff */
[----:B------:R-:W-:Y:S01]  /*3540*/  ISETP.NE.U32.AND P1, PT, R11, 0x1, PT ;  /* 0x000000010b00780c */ /* 0x000fe20003f25070 */
[----:B-----5:R-:W-:-:S04]  /*3550*/  IMAD.WIDE.U32 R6, R18, R3, RZ ;  /* 0x0000000312067225 */ /* 0x020fc800078e00ff */
        /* <DEDUP_REMOVED lines=12> */
[----:B------:R3:W5:Y:S01]  /*3620*/  LD.E.U8 R6, [R14.64] ;  /* 0x000000060e067980 */ /* 0x000762000c101100 */
[C---:B----4-:R-:W-:Y:S01]  /*3630*/  IMAD.SHL.U32 R17, R4.reuse, 0x2, RZ ;  /* 0x0000000204117824 */ /* 0x050fe200078e00ff */
[----:B------:R-:W-:-:S04]  /*3640*/  SHF.L.U64.HI R7, R4, 0x1, R5 ;  /* 0x0000000104077819 */ /* 0x000fc80000010205 */
[----:B------:R-:W-:-:S05]  /*3650*/  IADD3 R18, P0, R17, R12, RZ ;  /* 0x0000000c11127210 */ /* 0x000fca0007f1e0ff */
[----:B------:R-:W-:Y:S01]  /*3660*/  IMAD.X R19, R7, 0x1, R13, P0 ;  /* 0x0000000107137824 */ /* 0x000fe200000e060d */
[----:B---3--:R-:W3:Y:S01]  /*3670*/  LDL.64 R14, [R1+0x408] ;  /* 0x00040800010e7983 */ /* 0x008ee20000100a00 */
[----:B-----5:R-:W-:-:S04]  /*3680*/  LOP3.LUT R6, R6, 0x1, RZ, 0xc0, !PT ;  /* 0x0000000106067812 */ /* 0x020fc800078ec0ff */
        /* <DEDUP_REMOVED lines=19> */
[----:B-1----:R-:W4:Y:S01]  /*37c0*/  LDL R12, [R1+0x430] ;  /* 0x00043000010c7983 */ /* 0x002f220000100800 */
        /* <DEDUP_REMOVED lines=12> */
[----:B--2---:R-:W2:Y:S04]  /*3890*/  @!P1 LD.E.64 R4, [R4.64+0x8] ;  /* 0x0000080604049980 */ /* 0x004ea8000c101b00 */
[----:B------:R-:W3:Y:S01]  /*38a0*/  @!P1 LD.E R6, [R6.64] ;  /* 0x0000000606069980 */ /* 0x000ee2000c101900 */
[----:B-----5:R-:W-:-:S02]  /*38b0*/  @!P1 ISETP.NE.AND P0, PT, R10, RZ, PT ;  /* 0x000000ff0a00920c */ /* 0x020fc40003f05270 */
[----:B----4-:R-:W-:Y:S01]  /*38c0*/  IADD3 R3, R12, 0x1, RZ ;  /* 0x000000010c037810 */ /* 0x010fe20007ffe0ff */
[----:B------:R-:W-:Y:S01]  /*38d0*/  BSSY B0, `(.L_x_2827) ;  /* 0x000005a000007945 */ /* 0x000fe20003800000 */
[----:B--2---:R-:W-:Y:S01]  /*38e0*/  @!P1 IMAD.WIDE R14, R0, 0x4, R4 ;  /* 0x00000004000e9825 */ /* 0x004fe200078e0204 */
        /* <DEDUP_REMOVED lines=88> */
.L_x_2828:
[----:B---3--:R-:W-:Y:S05]  /*3e70*/  BSYNC B0 ;  /* 0x0000000000007941 */ /* 0x008fea0003800000 */
.L_x_2827:
        /* <DEDUP_REMOVED lines=314> */
.L_x_2832:
[----:B-1----:R-:W-:Y:S02]  /*5220*/  MOV R28, 0x5240 ;  /* 0x00005240001c7802 */ /* 0x002fe40000000f00 */
[----:B------:R-:W-:Y:S05]  /*5230*/  CALL.REL.NOINC `($_ZN7cutlass13device_kernelIN5flash19enable_sm80_to_sm89INS1_16FlashAttnBwdSm80INS1_25CollectiveMainloopBwdSm80ILi2ELi2EN4cute5tupleIJNS5_1CILi128EEES8_NS7_ILi64EEEEEENS_10bfloat16_tEfNS_4arch4Sm80ELb1ELb0ELb1ELb1ELb1ELb0ELb0ELb0ELi2ELi4ELi4ELi4ELb0EEENS1_21CollectiveEpilogueBwdISA_SB_SD_Li256ELb1ELb0ELi2EEENS1_25SingleTileBwdLPTSchedulerILb1ELi128ELb1EEEEEEEEEvNT_6ParamsE$_ZZN5flash25CollectiveMainloopBwdSm80ILi2ELi2EN4cute5tupleIJNS1_1CILi128EEES4_NS3_ILi64EEEEEEN7cutlass10bfloat16_tEfNS7_4arch4Sm80ELb1ELb0ELb1ELb1ELb1ELb0ELb0ELb0ELi2ELi4ELi4ELi4ELb0EE3mmaINS_16FlashAttnBwdSm80ISB_NS_21CollectiveEpilogueBwdIS6_S8_SA_Li256ELb1ELb0ELi2EEENS_25SingleTileBwdLPTSchedulerILb1ELi128ELb1EEEE13SharedStorageENS1_6TensorINS1_11ArrayEngineIfLm32EEENS1_6LayoutINS2_IJNS2_IJNS3_ILi2EEESO_EEESO_NS3_ILi4EEEEEENS2_IJNS2_IJNS3_ILi1EEESO_EEESQ_NS3_ILi8EEEEEEEEEEEEbRKNSB_6ParamsERT0_S12_iNS2_IJiiiEEERT_ENKUliT_E_clIZSC_ISJ_SX_EbS10_S12_S12_iS13_S15_EUlRS16_iE_EEDaiS16_) ;  /* 0x0000f62000007944 */ /* 0x000fea0003c00000 */
[----:B---3--:R-:W2:Y:S02]  /*5240*/  LDL R2, [R1+0x430] ;  /* 0x0004300001027983 */ /* 0x008ea40000100800 */
[----:B--2---:R-:W-:-:S04]  /*5250*/  IADD3 R2, R2, 0x1, RZ ;  /* 0x0000000102027810 */ /* 0x004fc80007ffe0ff */
[----:B------:R-:W-:Y:S01]  /*5260*/  ISETP.GE.AND P0, PT, R2, R36, PT ;  /* 0x000000240200720c */ /* 0x000fe20003f06270 */
[----:B------:R1:W-:-:S12]  /*5270*/  STL [R1+0x430], R2 ;  /* 0x0004300201007387 */ /* 0x0003d80000100800 */
[----:B------:R-:W-:Y:S05]  /*5280*/  @!P0 BRA `(.L_x_2832) ;  /* 0xffffff9000008947 */ /* 0x000fea000383ffff */
[----:B------:R-:W-:Y:S05]  /*5290*/  BSYNC B1 ;  /* 0x0000000000017941 */ /* 0x000fea0003800000 */
.L_x_2831:
        /* <DEDUP_REMOVED lines=8> */
.L_x_2830:
[----:B------:R-:W-:Y:S05]  /*5320*/  BSYNC B2 ;  /* 0x0000000000027941 */ /* 0x000fea0003800000 */
.L_x_2829:
        /* <DEDUP_REMOVED lines=41> */
.L_x_2826:
        /* <DEDUP_REMOVED lines=124> */
[----:B--2---:R-:W-:-:S02]  /*5d80*/  IADD3 R33, -R33, R0, RZ ;  /* 0x0000000021217210 */ /* 0x004fc40007ffe1ff */
.L_x_2834:
[CC--:B-1----:R-:W-:Y:S01]  /*5d90*/  LEA.HI R0, R3.reuse, R30.reuse, RZ, 0x3 ;  /* 0x0000001e03007211 */ /* 0x0c2fe200078f18ff */
        /* <DEDUP_REMOVED lines=12> */
[----:B------:R-:W-:Y:S02]  /*5e60*/  LOP3.LUT R5, R5, 0x1c0, RZ, 0xc0, !PT ;  /* 0x000001c005057812 */ /* 0x000fe400078ec0ff */
[--C-:B------:R-:W-:Y:S02]  /*5e70*/  SHF.R.S32.HI R41, RZ, 0x1f, R40.reuse ;  /* 0x0000001fff297819 */ /* 0x100fe40000011428 */
[--C-:B------:R-:W-:Y:S02]  /*5e80*/  LOP3.LUT R2, R5, 0x38, R40.reuse, 0xf8, !PT ;  /* 0x0000003805027812 */ /* 0x100fe400078ef828 */
[----:B------:R-:W-:Y:S01]  /*5e90*/  SHF.R.U32.HI R5, RZ, 0x3, R5 ;  /* 0x00000003ff057819 */ /* 0x000fe20000011605 */
[----:B------:R-:W-:Y:S01]  /*5ea0*/  IMAD.WIDE.U32 R44, R39, c[0x0][0x338], R40 ;  /* 0x0000ce00272c7a25 */ /* 0x000fe200078e0028 */
[----:B------:R-:W-:Y:S02]  /*5eb0*/  SEL R37, R37, RZ, !P1 ;  /* 0x000000ff25257207 */ /* 0x000fe40004800000 */
        /* <DEDUP_REMOVED lines=33> */
.L_x_2836:
[----:B------:R-:W-:Y:S05]  /*60d0*/  BSYNC B0 ;  /* 0x0000000000007941 */ /* 0x000fea0003800000 */
.L_x_2835:
        /* <DEDUP_REMOVED lines=16> */
.L_x_2838:
[----:B------:R-:W-:Y:S05]  /*61e0*/  BSYNC B0 ;  /* 0x0000000000007941 */ /* 0x000fea0003800000 */
.L_x_2837:
        /* <DEDUP_REMOVED lines=16> */
.L_x_2840:
[----:B------:R-:W-:Y:S05]  /*62f0*/  BSYNC B0 ;  /* 0x0000000000007941 */ /* 0x000fea0003800000 */
.L_x_2839:
        /* <DEDUP_REMOVED lines=16> */
.L_x_2842:
[----:B------:R-:W-:Y:S05]  /*6400*/  BSYNC B0 ;  /* 0x0000000000007941 */ /* 0x000fea0003800000 */
.L_x_2841:
        /* <DEDUP_REMOVED lines=19> */
.L_x_2844:
[----:B------:R-:W-:Y:S05]  /*6540*/  BSYNC B0 ;  /* 0x0000000000007941 */ /* 0x000fea0003800000 */
.L_x_2843:
        /* <DEDUP_REMOVED lines=14> */
.L_x_2846:
[----:B------:R-:W-:Y:S05]  /*6630*/  BSYNC B0 ;  /* 0x0000000000007941 */ /* 0x000fea0003800000 */
.L_x_2845:
        /* <DEDUP_REMOVED lines=14> */
.L_x_2848:
[----:B------:R-:W-:Y:S05]  /*6720*/  BSYNC B0 ;  /* 0x0000000000007941 */ /* 0x000fea0003800000 */
.L_x_2847:
        /* <DEDUP_REMOVED lines=14> */
.L_x_2833:
        /* <DEDUP_REMOVED lines=18> */
.L_x_2849:
        /* <DEDUP_REMOVED lines=35> */
.L_x_2851:
[----:B------:R-:W-:Y:S05]  /*6b60*/  BSYNC B0 ;  /* 0x0000000000007941 */ /* 0x000fea0003800000 */
.L_x_2850:
        /* <DEDUP_REMOVED lines=16> */
.L_x_2853:
[----:B------:R-:W-:Y:S05]  /*6c70*/  BSYNC B0 ;  /* 0x0000000000007941 */ /* 0x000fea0003800000 */
.L_x_2852:
        /* <DEDUP_REMOVED lines=16> */
.L_x_2855:
[----:B------:R-:W-:Y:S05]  /*6d80*/  BSYNC B0 ;  /* 0x0000000000007941 */ /* 0x000fea0003800000 */
.L_x_2854:
        /* <DEDUP_REMOVED lines=16> */
.L_x_2857:
[----:B------:R-:W-:Y:S05]  /*6e90*/  BSYNC B0 ;  /* 0x0000000000007941 */ /* 0x000fea0003800000 */
.L_x_2856:
        /* <DEDUP_REMOVED lines=19> */
.L_x_2859:
[----:B------:R-:W-:Y:S05]  /*6fd0*/  BSYNC B0 ;  /* 0x0000000000007941 */ /* 0x000fea0003800000 */
.L_x_2858:
        /* <DEDUP_REMOVED lines=14> */
.L_x_2861:
[----:B------:R-:W-:Y:S05]  /*70c0*/  BSYNC B0 ;  /* 0x0000000000007941 */ /* 0x000fea0003800000 */
.L_x_2860:
        /* <DEDUP_REMOVED lines=14> */
.L_x_2863:
[----:B------:R-:W-:Y:S05]  /*71b0*/  BSYNC B0 ;  /* 0x0000000000007941 */ /* 0x000fea0003800000 */
.L_x_2862:
        /* <DEDUP_REMOVED lines=13> */
        .type           $_ZN7cutlass13device_kernelIN5flash19enable_sm80_to_sm89INS1_16FlashAttnBwdSm80INS1_25CollectiveMainloopBwdSm80ILi2ELi2EN4cute5tupleIJNS5_1CILi128EEES8_NS7_ILi64EEEEEENS_10bfloat16_tEfNS_4arch4Sm80ELb1ELb0ELb1ELb1ELb1ELb0ELb0ELb0ELi2ELi4ELi4ELi4ELb0EEENS1_21CollectiveEpilogueBwdISA_SB_SD_Li256ELb1ELb0ELi2EEENS1_25SingleTileBwdLPTSchedulerILb1ELi128ELb1EEEEEEEEEvNT_6ParamsE$_ZN4cute12iter_adaptorIPKN7cutlass10bfloat16_tENS_8gmem_ptrIS4_EEEC2ES4_,@function
        .size           $_ZN7cutlass13device_kernelIN5flash19enable_sm80_to_sm89INS1_16FlashAttnBwdSm80INS1_25CollectiveMainloopBwdSm80ILi2ELi2EN4cute5tupleIJNS5_1CILi128EEES8_NS7_ILi64EEEEEENS_10bfloat16_tEfNS_4arch4Sm80ELb1ELb0ELb1ELb1ELb1ELb0ELb0ELb0ELi2ELi4ELi4ELi4ELb0EEENS1_21CollectiveEpilogueBwdISA_SB_SD_Li256ELb1ELb0ELi2EEENS1_25SingleTileBwdLPTSchedulerILb1ELi128ELb1EEEEEEEEEvNT_6ParamsE$_ZN4cute12iter_adaptorIPKN7cutlass10bfloat16_tENS_8gmem_ptrIS4_EEEC2ES4_,($_ZN7cutlass13device_kernelIN5flash19enable_sm80_to_sm89INS1_16FlashAttnBwdSm80INS1_25CollectiveMainloopBwdSm80ILi2ELi2EN4cute5tupleIJNS5_1CILi128EEES8_NS7_ILi64EEEEEENS_10bfloat16_tEfNS_4arch4Sm80ELb1ELb0ELb1ELb1ELb1ELb0ELb0ELb0ELi2ELi4ELi4ELi4ELb0EEENS1_21CollectiveEpilogueBwdISA_SB_SD_Li256ELb1ELb0ELi2EEENS1_25SingleTileBwdLPTSchedulerILb1ELi128ELb1EEEEEEEEEvNT_6ParamsE$_ZN4cute12iter_adaptorIPKN7cutlass9uint128_tENS_8gmem_ptrIS4_EEEC2ES4_ - $_ZN7cutlass13device_kernelIN5flash19enable_sm80_to_sm89INS1_16FlashAttnBwdSm80INS1_25CollectiveMainloopBwdSm80ILi2ELi2EN4cute5tupleIJNS5_1CILi128EEES8_NS7_ILi64EEEEEENS_10bfloat16_tEfNS_4arch4Sm80ELb1ELb0ELb1ELb1ELb1ELb0ELb0ELb0ELi2ELi4ELi4ELi4ELb0EEENS1_21CollectiveEpilogueBwdISA_SB_SD_Li256ELb1ELb0ELi2EEENS1_25SingleTileBwdLPTSchedulerILb1ELi128ELb1EEEEEEEEEvNT_6ParamsE$_ZN4cute12iter_adaptorIPKN7cutlass10bfloat16_tENS_8gmem_ptrIS4_EEEC2ES4_)
$_ZN7cutlass13device_kernelIN5flash19enable_sm80_to_sm89INS1_16FlashAttnBwdSm80INS1_25CollectiveMainloopBwdSm80ILi2ELi2EN4cute5tupleIJNS5_1CILi128EEES8_NS7_ILi64EEEEEENS_10bfloat16_tEfNS_4arch4Sm80ELb1ELb0ELb1ELb1ELb1ELb0ELb0ELb0ELi2ELi4ELi4ELi4ELb0EEENS1_21CollectiveEpilogueBwdISA_SB_SD_Li256ELb1ELb0ELi2EEENS1_25SingleTileBwdLPTSchedulerILb1ELi128ELb1EEEEEEEEEvNT_6ParamsE$_ZN4cute12iter_adaptorIPKN7cutlass10bfloat16_tENS_8gmem_ptrIS4_EEEC2ES4_:
[----:B------:R-:W-:Y:S01]  /*7290*/  IADD3 R5, R81, -c[0x0][0x20], RZ ;  /* 0x8000080051057a10 */ /* 0x000fe20007ffe0ff */
[----:B------:R-:W-:Y:S01]  /*72a0*/  IMAD.MOV.U32 R78, RZ, RZ, R4 ;  /* 0x000000ffff4e7224 */ /* 0x000fe200078e0004 */
[----:B------:R-:W-:Y:S01]  /*72b0*/  MOV R79, R9 ;  /* 0x00000009004f7202 */ /* 0x000fe20000000f00 */
[----:B------:R-:W-:-:S04]  /*72c0*/  IMAD.MOV.U32 R11, RZ, RZ, 0x0 ;  /* 0x00000000ff0b7424 */ /* 0x000fc800078e00ff */
[----:B------:R1:W-:Y:S01]  /*72d0*/  STL.64 [R5], R78 ;  /* 0x0000004e05007387 */ /* 0x0003e20000100a00 */
[----:B------:R-:W-:Y:S05]  /*72e0*/  RET.REL.NODEC R10 `(_ZN7cutlass13device_kernelIN5flash19enable_sm80_to_sm89INS1_16FlashAttnBwdSm80INS1_25CollectiveMainloopBwdSm80ILi2ELi2EN4cute5tupleIJNS5_1CILi128EEES8_NS7_ILi64EEEEEENS_10bfloat16_tEfNS_4arch4Sm80ELb1ELb0ELb1ELb1ELb1ELb0ELb0ELb0ELi2ELi4ELi4ELi4ELb0EEENS1_21CollectiveEpilogueBwdISA_SB_SD_Li256ELb1ELb0ELi2EEENS1_25SingleTileBwdLPTSchedulerILb1ELi128ELb1EEEEEEEEEvNT_6ParamsE) ;  /* 0xffff8d100a007950 */ /* 0x000fea0003c3ffff */
        .type           $_ZN7cutlass13device_kernelIN5flash19enable_sm80_to_sm89INS1_16FlashAttnBwdSm80INS1_25CollectiveMainloopBwdSm80ILi2ELi2EN4cute5tupleIJNS5_1CILi128EEES8_NS7_ILi64EEEEEENS_10bfloat16_tEfNS_4arch4Sm80ELb1ELb0ELb1ELb1ELb1ELb0ELb0ELb0ELi2ELi4ELi4ELi4ELb0EEENS1_21CollectiveEpilogueBwdISA_SB_SD_Li256ELb1ELb0ELi2EEENS1_25SingleTileBwdLPTSchedulerILb1ELi128ELb1EEEEEEEEEvNT_6ParamsE$_ZN4cute12iter_adaptorIPKN7cutlass9uint128_tENS_8gmem_ptrIS4_EEEC2ES4_,@function
        .size           $_ZN7cutlass13device_kernelIN5flash19enable_sm80_to_sm89INS1_16FlashAttnBwdSm80INS1_25CollectiveMainloopBwdSm80ILi2ELi2EN4cute5tupleIJNS5_1CILi128EEES8_NS7_ILi64EEEEEENS_10bfloat16_tEfNS_4arch4Sm80ELb1ELb0ELb1ELb1ELb1ELb0ELb0ELb0ELi2ELi4ELi4ELi4ELb0EEENS1_21CollectiveEpilogueBwdISA_SB_SD_Li256ELb1ELb0ELi2EEENS1_25SingleTileBwdLPTSchedulerILb1ELi128ELb1EEEEEEEEEvNT_6ParamsE$_ZN4cute12iter_adaptorIPKN7cutlass9uint128_tENS_8gmem_ptrIS4_EEEC2ES4_,($_ZN7cutlass13device_kernelIN5flash19enable_sm80_to_sm89INS1_16FlashAttnBwdSm80INS1_25CollectiveMainloopBwdSm80ILi2ELi2EN4cute5tupleIJNS5_1CILi128EEES8_NS7_ILi64EEEEEENS_10bfloat16_tEfNS_4arch4Sm80ELb1ELb0ELb1ELb1ELb1ELb0ELb0ELb0ELi2ELi4ELi4ELi4ELb0EEENS1_21CollectiveEpilogueBwdISA_SB_SD_Li256ELb1ELb0ELi2EEENS1_25SingleTileBwdLPTSchedulerILb1ELi128ELb1EEEEEEEEEvNT_6ParamsE$_ZN4cute12iter_adaptorIPKfNS_8gmem_ptrIS2_EEEC2ES2_ - $_ZN7cutlass13device_kernelIN5flash19enable_sm80_to_sm89INS1_16FlashAttnBwdSm80INS1_25CollectiveMainloopBwdSm80ILi2ELi2EN4cute5tupleIJNS5_1CILi128EEES8_NS7_ILi64EEEEEENS_10bfloat16_tEfNS_4arch4Sm80ELb1ELb0ELb1ELb1ELb1ELb0ELb0ELb0ELi2ELi4ELi4ELi4ELb0EEENS1_21CollectiveEpilogueBwdISA_SB_SD_Li256ELb1ELb0ELi2EEENS1_25SingleTileBwdLPTSchedulerILb1ELi128ELb1EEEEEEEEEvNT_6ParamsE$_ZN4cute12iter_adaptorIPKN7cutlass9uint128_tENS_8gmem_ptrIS4_EEEC2ES4_)
$_ZN7cutlass13device_kernelIN5flash19enable_sm80_to_sm89INS1_16FlashAttnBwdSm80INS1_25CollectiveMainloopBwdSm80ILi2ELi2EN4cute5tupleIJNS5_1CILi128EEES8_NS7_ILi64EEEEEENS_10bfloat16_tEfNS_4arch4Sm80ELb1ELb0ELb1ELb1ELb1ELb0ELb0ELb0ELi2ELi4ELi4ELi4ELb0EEENS1_21CollectiveEpilogueBwdISA_SB_SD_Li256ELb1ELb0ELi2EEENS1_25SingleTileBwdLPTSchedulerILb1ELi128ELb1EEEEEEEEEvNT_6ParamsE$_ZN4cute12iter_adaptorIPKN7cutlass9uint128_tENS_8gmem_ptrIS4_EEEC2ES4_:
[----:B------:R-:W-:Y:S02]  /*72f0*/  IADD3 R4, R81, -c[0x0][0x20], RZ ;  /* 0x8000080051047a10 */ /* 0x000fe40007ffe0ff */
[----:B------:R-:W-:-:S03]  /*7300*/  MOV R11, 0x0 ;  /* 0x00000000000b7802 */ /* 0x000fc60000000f00 */
[----:B------:R1:W-:Y:S01]  /*7310*/  STL.64 [R4], R2 ;  /* 0x0000000204007387 */ /* 0x0003e20000100a00 */
[----:B------:R-:W-:Y:S05]  /*7320*/  RET.REL.NODEC R10 `(_ZN7cutlass13device_kernelIN5flash19enable_sm80_to_sm89INS1_16FlashAttnBwdSm80INS1_25CollectiveMainloopBwdSm80ILi2ELi2EN4cute5tupleIJNS5_1CILi128EEES8_NS7_ILi64EEEEEENS_10bfloat16_tEfNS_4arch4Sm80ELb1ELb0ELb1ELb1ELb1ELb0ELb0ELb0ELi2ELi4ELi4ELi4ELb0EEENS1_21CollectiveEpilogueBwdISA_SB_SD_Li256ELb1ELb0ELi2EEENS1_25SingleTileBwdLPTSchedulerILb1ELi128ELb1EEEEEEEEEvNT_6ParamsE) ;  /* 0xffff8cd00a007950 */ /* 0x000fea0003c3ffff */
        .type           $_ZN7cutlass13device_kernelIN5flash19enable_sm80_to_sm89INS1_16FlashAttnBwdSm80INS1_25CollectiveMainloopBwdSm80ILi2ELi2EN4cute5tupleIJNS5_1CILi128EEES8_NS7_ILi64EEEEEENS_10bfloat16_tEfNS_4arch4Sm80ELb1ELb0ELb1ELb1ELb1ELb0ELb0ELb0ELi2ELi4ELi4ELi4ELb0EEENS1_21CollectiveEpilogueBwdISA_SB_SD_Li256ELb1ELb0ELi2EEENS1_25SingleTileBwdLPTSchedulerILb1ELi128ELb1EEEEEEEEEvNT_6ParamsE$_ZN4cute12iter_adaptorIPKfNS_8gmem_ptrIS2_EEEC2ES2_,@function
        .size           $_ZN7cutlass13device_kernelIN5flash19enable_sm80_to_sm89INS1_16FlashAttnBwdSm80INS1_25CollectiveMainloopBwdSm80ILi2ELi2EN4cute5tupleIJNS5_1CILi128EEES8_NS7_ILi64EEEEEENS_10bfloat16_tEfNS_4arch4Sm80ELb1ELb0ELb1ELb1ELb1ELb0ELb0ELb0ELi2ELi4ELi4ELi4ELb0EEENS1_21CollectiveEpilogueBwdISA_SB_SD_Li256ELb1ELb0ELi2EEENS1_25SingleTileBwdLPTSchedulerILb1ELi128ELb1EEEEEEEEEvNT_6ParamsE$_ZN4cute12iter_adaptorIPKfNS_8gmem_ptrIS2_EEEC2ES2_,($_ZN7cutlass13device_kernelIN5flash19enable_sm80_to_sm89INS1_16FlashAttnBwdSm80INS1_25CollectiveMainloopBwdSm80ILi2ELi2EN4cute5tupleIJNS5_1CILi128EEES8_NS7_ILi64EEEEEENS_10bfloat16_tEfNS_4arch4Sm80ELb1ELb0ELb1ELb1ELb1ELb0ELb0ELb0ELi2ELi4ELi4ELi4ELb0EEENS1_21CollectiveEpilogueBwdISA_SB_SD_Li256ELb1ELb0ELi2EEENS1_25SingleTileBwdLPTSchedulerILb1ELi128ELb1EEEEEEEEEvNT_6ParamsE$_ZN4cute12iter_adaptorIPN7cutlass10bfloat16_tENS_8smem_ptrIS3_EEEC2ES3_ - $_ZN7cutlass13device_kernelIN5flash19enable_sm80_to_sm89INS1_16FlashAttnBwdSm80INS1_25CollectiveMainloopBwdSm80ILi2ELi2EN4cute5tupleIJNS5_1CILi128EEES8_NS7_ILi64EEEEEENS_10bfloat16_tEfNS_4arch4Sm80ELb1ELb0ELb1ELb1ELb1ELb0ELb0ELb0ELi2ELi4ELi4ELi4ELb0EEENS1_21CollectiveEpilogueBwdISA_SB_SD_Li256ELb1ELb0ELi2EEENS1_25SingleTileBwdLPTSchedulerILb1ELi128ELb1EEEEEEEEEvNT_6ParamsE$_ZN4cute12iter_adaptorIPKfNS_8gmem_ptrIS2_EEEC2ES2_)
$_ZN7cutlass13device_kernelIN5flash19enable_sm80_to_sm89INS1_16FlashAttnBwdSm80INS1_25CollectiveMainloopBwdSm80ILi2ELi2EN4cute5tupleIJNS5_1CILi128EEES8_NS7_ILi64EEEEEENS_10bfloat16_tEfNS_4arch4Sm80ELb1ELb0ELb1ELb1ELb1ELb0ELb0ELb0ELi2ELi4ELi4ELi4ELb0EEENS1_21CollectiveEpilogueBwdISA_SB_SD_Li256ELb1ELb0ELi2EEENS1_25SingleTileBwdLPTSchedulerILb1ELi128ELb1EEEEEEEEEvNT_6ParamsE$_ZN4cute12iter_adaptorIPKfNS_8gmem_ptrIS2_EEEC2ES2_:
[----:B------:R-:W-:Y:S02]  /*7330*/  IADD3 R2, R2, -c[0x0][0x20], RZ ;  /* 0x8000080002027a10 */ /* 0x000fe40007ffe0ff */
[----:B------:R-:W-:-:S03]  /*7340*/  MOV R11, 0x0 ;  /* 0x00000000000b7802 */ /* 0x000fc60000000f00 */
[----:B------:R1:W-:Y:S01]  /*7350*/  STL.64 [R2], R4 ;  /* 0x0000000402007387 */ /* 0x0003e20000100a00 */
[----:B------:R-:W-:Y:S05]  /*7360*/  RET.REL.NODEC R10 `(_ZN7cutlass13device_kernelIN5flash19enable_sm80_to_sm89INS1_16FlashAttnBwdSm80INS1_25CollectiveMainloopBwdSm80ILi2ELi2EN4cute5tupleIJNS5_1CILi128EEES8_NS7_ILi64EEEEEENS_10bfloat16_tEfNS_4arch4Sm80ELb1ELb0ELb1ELb1ELb1ELb0ELb0ELb0ELi2ELi4ELi4ELi4ELb0EEENS1_21CollectiveEpilogueBwdISA_SB_SD_Li256ELb1ELb0ELi2EEENS1_25SingleTileBwdLPTSchedulerILb1ELi128ELb1EEEEEEEEEvNT_6ParamsE) ;  /* 0xffff8c900a007950 */ /* 0x000fea0003c3ffff */
        .type           $_ZN7cutlass13device_kernelIN5flash19enable_sm80_to_sm89INS1_16FlashAttnBwdSm80INS1_25CollectiveMainloopBwdSm80ILi2ELi2EN4cute5tupleIJNS5_1CILi128EEES8_NS7_ILi64EEEEEENS_10bfloat16_tEfNS_4arch4Sm80ELb1ELb0ELb1ELb1ELb1ELb0ELb0ELb0ELi2ELi4ELi4ELi4ELb0EEENS1_21CollectiveEpilogueBwdISA_SB_SD_Li256ELb1ELb0ELi2EEENS1_25SingleTileBwdLPTSchedulerILb1ELi128ELb1EEEEEEEEEvNT_6ParamsE$_ZN4cute12iter_adaptorIPN7cutlass10bfloat16_tENS_8smem_ptrIS3_EEEC2ES3_,@function
        .size           $_ZN7cutlass13device_kernelIN5flash19enable_sm80_to_sm89INS1_16FlashAttnBwdSm80INS1_25CollectiveMainloopBwdSm80ILi2ELi2EN4cute5tupleIJNS5_1CILi128EEES8_NS7_ILi64EEEEEENS_10bfloat16_tEfNS_4arch4Sm80ELb1ELb0ELb1ELb1ELb1ELb0ELb0ELb0ELi2ELi4ELi4ELi4ELb0EEENS1_21CollectiveEpilogueBwdISA_SB_SD_Li256ELb1ELb0ELi2EEENS1_25SingleTileBwdLPTSchedulerILb1ELi128ELb1EEEEEEEEEvNT_6ParamsE$_ZN4cute12iter_adaptorIPN7cutlass10bfloat16_tENS_8smem_ptrIS3_EEEC2ES3_,($_ZN7cutlass13device_kernelIN5flash19enable_sm80_to_sm89INS1_16FlashAttnBwdSm80INS1_25CollectiveMainloopBwdSm80ILi2ELi2EN4cute5tupleIJNS5_1CILi128EEES8_NS7_ILi64EEEEEENS_10bfloat16_tEfNS_4arch4Sm80ELb1ELb0ELb1ELb1ELb1ELb0ELb0ELb0ELi2ELi4ELi4ELi4ELb0EEENS1_21CollectiveEpilogueBwdISA_SB_SD_Li256ELb1ELb0ELi2EEENS1_25SingleTileBwdLPTSchedulerILb1ELi128ELb1EEEEEEEEEvNT_6ParamsE$_ZN4cute12iter_adaptorIPN7cutlass9uint128_tENS_8smem_ptrIS3_EEEC2ES3_ - $_ZN7cutlass13device_kernelIN5flash19enable_sm80_to_sm89INS1_16FlashAttnBwdSm80INS1_25CollectiveMainloopBwdSm80ILi2ELi2EN4cute5tupleIJNS5_1CILi128EEES8_NS7_ILi64EEEEEENS_10bfloat16_tEfNS_4arch4Sm80ELb1ELb0ELb1ELb1ELb1ELb0ELb0ELb0ELi2ELi4ELi4ELi4ELb0EEENS1_21CollectiveEpilogueBwdISA_SB_SD_Li256ELb1ELb0ELi2EEENS1_25SingleTileBwdLPTSchedulerILb1ELi128ELb1EEEEEEEEEvNT_6ParamsE$_ZN4cute12iter_adaptorIPN7cutlass10bfloat16_tENS_8smem_ptrIS3_EEEC2ES3_)
$_ZN7cutlass13device_kernelIN5flash19enable_sm80_to_sm89INS1_16FlashAttnBwdSm80INS1_25CollectiveMainloopBwdSm80ILi2ELi2EN4cute5tupleIJNS5_1CILi128EEES8_NS7_ILi64EEEEEENS_10bfloat16_tEfNS_4arch4Sm80ELb1ELb0ELb1ELb1ELb1ELb0ELb0ELb0ELi2ELi4ELi4ELi4ELb0EEENS1_21CollectiveEpilogueBwdISA_SB_SD_Li256ELb1ELb0ELi2EEENS1_25SingleTileBwdLPTSchedulerILb1ELi128ELb1EEEEEEEEEvNT_6ParamsE$_ZN4cute12iter_adaptorIPN7cutlass10bfloat16_tENS_8smem_ptrIS3_EEEC2ES3_:
[----:B------:R-:W-:Y:S02]  /*7370*/  IADD3 R6, R9, -c[0x0][0x20], RZ ;  /* 0x8000080009067a10 */ /* 0x000fe40007ffe0ff */
[----:B------:R-:W-:-:S03]  /*7380*/  MOV R11, 0x0 ;  /* 0x00000000000b7802 */ /* 0x000fc60000000f00 */
[----:B------:R1:W-:Y:S01]  /*7390*/  STL.64 [R6], R2 ;  /* 0x0000000206007387 */ /* 0x0003e20000100a00 */
[----:B------:R-:W-:Y:S05]  /*73a0*/  RET.REL.NODEC R10 `(_ZN7cutlass13device_kernelIN5flash19enable_sm80_to_sm89INS1_16FlashAttnBwdSm80INS1_25CollectiveMainloopBwdSm80ILi2ELi2EN4cute5tupleIJNS5_1CILi128EEES8_NS7_ILi64EEEEEENS_10bfloat16_tEfNS_4arch4Sm80ELb1ELb0ELb1ELb1ELb1ELb0ELb0ELb0ELi2ELi4ELi4ELi4ELb0EEENS1_21CollectiveEpilogueBwdISA_SB_SD_Li256ELb1ELb0ELi2EEENS1_25SingleTileBwdLPTSchedulerILb1ELi128ELb1EEEEEEEEEvNT_6ParamsE) ;  /* 0xffff8c500a007950 */ /* 0x000fea0003c3ffff */
        .type           $_ZN7cutlass13device_kernelIN5flash19enable_sm80_to_sm89INS1_16FlashAttnBwdSm80INS1_25CollectiveMainloopBwdSm80ILi2ELi2EN4cute5tupleIJNS5_1CILi128EEES8_NS7_ILi64EEEEEENS_10bfloat16_tEfNS_4arch4Sm80ELb1ELb0ELb1ELb1ELb1ELb0ELb0ELb0ELi2ELi4ELi4ELi4ELb0EEENS1_21CollectiveEpilogueBwdISA_SB_SD_Li256ELb1ELb0ELi2EEENS1_25SingleTileBwdLPTSchedulerILb1ELi128ELb1EEEEEEEEEvNT_6ParamsE$_ZN4cute12iter_adaptorIPN7cutlass9uint128_tENS_8smem_ptrIS3_EEEC2ES3_,@function
        .size           $_ZN7cutlass13device_kernelIN5flash19enable_sm80_to_sm89INS1_16FlashAttnBwdSm80INS1_25CollectiveMainloopBwdSm80ILi2ELi2EN4cute5tupleIJNS5_1CILi128EEES8_NS7_ILi64EEEEEENS_10bfloat16_tEfNS_4arch4Sm80ELb1ELb0ELb1ELb1ELb1ELb0ELb0ELb0ELi2ELi4ELi4ELi4ELb0EEENS1_21CollectiveEpilogueBwdISA_SB_SD_Li256ELb1ELb0ELi2EEENS1_25SingleTileBwdLPTSchedulerILb1ELi128ELb1EEEEEEEEEvNT_6ParamsE$_ZN4cute12iter_adaptorIPN7cutlass9uint128_tENS_8smem_ptrIS3_EEEC2ES3_,($_ZN7cutlass13device_kernelIN5flash19enable_sm80_to_sm89INS1_16FlashAttnBwdSm80INS1_25CollectiveMainloopBwdSm80ILi2ELi2EN4cute5tupleIJNS5_1CILi128EEES8_NS7_ILi64EEEEEENS_10bfloat16_tEfNS_4arch4Sm80ELb1ELb0ELb1ELb1ELb1ELb0ELb0ELb0ELi2ELi4ELi4ELi4ELb0EEENS1_21CollectiveEpilogueBwdISA_SB_SD_Li256ELb1ELb0ELi2EEENS1_25SingleTileBwdLPTSchedulerILb1ELi128ELb1EEEEEEEEEvNT_6ParamsE$_ZN4cute12iter_adaptorIPfNS_8gmem_ptrIS1_EEEC2ES1_ - $_ZN7cutlass13device_kernelIN5flash19enable_sm80_to_sm89INS1_16FlashAttnBwdSm80INS1_25CollectiveMainloopBwdSm80ILi2ELi2EN4cute5tupleIJNS5_1CILi128EEES8_NS7_ILi64EEEEEENS_10bfloat16_tEfNS_4arch4Sm80ELb1ELb0ELb1ELb1ELb1ELb0ELb0ELb0ELi2ELi4ELi4ELi4ELb0EEENS1_21CollectiveEpilogueBwdISA_SB_SD_Li256ELb1ELb0ELi2EEENS1_25SingleTileBwdLPTSchedulerILb1ELi128ELb1EEEEEEEEEvNT_6ParamsE$_ZN4cute12iter_adaptorIPN7cutlass9uint128_tENS_8smem_ptrIS3_EEEC2ES3_)
$_ZN7cutlass13device_kernelIN5flash19enable_sm80_to_sm89INS1_16FlashAttnBwdSm80INS1_25CollectiveMainloopBwdSm80ILi2ELi2EN4cute5tupleIJNS5_1CILi128EEES8_NS7_ILi64EEEEEENS_10bfloat16_tEfNS_4arch4Sm80ELb1ELb0ELb1ELb1ELb1ELb0ELb0ELb0ELi2ELi4ELi4ELi4ELb0EEENS1_21CollectiveEpilogueBwdISA_SB_SD_Li256ELb1ELb0ELi2EEENS1_25SingleTileBwdLPTSchedulerILb1ELi128ELb1EEEEEEEEEvNT_6ParamsE$_ZN4cute12iter_adaptorIPN7cutlass9uint128_tENS_8smem_ptrIS3_EEEC2ES3_:
[----:B------:R-:W-:Y:S02]  /*73b0*/  IADD3 R4, R4, -c[0x0][0x20], RZ ;  /* 0x8000080004047a10 */ /* 0x000fe40007ffe0ff */
[----:B------:R-:W-:-:S03]  /*73c0*/  MOV R9, 0x0 ;  /* 0x0000000000097802 */ /* 0x000fc60000000f00 */
[----:B------:R1:W-:Y:S01]  /*73d0*/  STL.64 [R4], R2 ;  /* 0x0000000204007387 */ /* 0x0003e20000100a00 */
[----:B------:R-:W-:Y:S05]  /*73e0*/  RET.REL.NODEC R8 `(_ZN7cutlass13device_kernelIN5flash19enable_sm80_to_sm89INS1_16FlashAttnBwdSm80INS1_25CollectiveMainloopBwdSm80ILi2ELi2EN4cute5tupleIJNS5_1CILi128EEES8_NS7_ILi64EEEEEENS_10bfloat16_tEfNS_4arch4Sm80ELb1ELb0ELb1ELb1ELb1ELb0ELb0ELb0ELi2ELi4ELi4ELi4ELb0EEENS1_21CollectiveEpilogueBwdISA_SB_SD_Li256ELb1ELb0ELi2EEENS1_25SingleTileBwdLPTSchedulerILb1ELi128ELb1EEEEEEEEEvNT_6ParamsE) ;  /* 0xffff8c1008007950 */ /* 0x000fea0003c3ffff */
        .type           $_ZN7cutlass13device_kernelIN5flash19enable_sm80_to_sm89INS1_16FlashAttnBwdSm80INS1_25CollectiveMainloopBwdSm80ILi2ELi2EN4cute5tupleIJNS5_1CILi128EEES8_NS7_ILi64EEEEEENS_10bfloat16_tEfNS_4arch4Sm80ELb1ELb0ELb1ELb1ELb1ELb0ELb0ELb0ELi2ELi4ELi4ELi4ELb0EEENS1_21CollectiveEpilogueBwdISA_SB_SD_Li256ELb1ELb0ELi2EEENS1_25SingleTileBwdLPTSchedulerILb1ELi128ELb1EEEEEEEEEvNT_6ParamsE$_ZN4cute12iter_adaptorIPfNS_8gmem_ptrIS1_EEEC2ES1_,@function
        .size           $_ZN7cutlass13device_kernelIN5flash19enable_sm80_to_sm89INS1_16FlashAttnBwdSm80INS1_25CollectiveMainloopBwdSm80ILi2ELi2EN4cute5tupleIJNS5_1CILi128EEES8_NS7_ILi64EEEEEENS_10bfloat16_tEfNS_4arch4Sm80ELb1ELb0ELb1ELb1ELb1ELb0ELb0ELb0ELi2ELi4ELi4ELi4ELb0EEENS1_21CollectiveEpilogueBwdISA_SB_SD_Li256ELb1ELb0ELi2EEENS1_25SingleTileBwdLPTSchedulerILb1ELi128ELb1EEEEEEEEEvNT_6ParamsE$_ZN4cute12iter_adaptorIPfNS_8gmem_ptrIS1_EEEC2ES1_,($_ZN7cutlass13device_kernelIN5flash19enable_sm80_to_sm89INS1_16FlashAttnBwdSm80INS1_25CollectiveMainloopBwdSm80ILi2ELi2EN4cute5tupleIJNS5_1CILi128EEES8_NS7_ILi64EEEEEENS_10bfloat16_tEfNS_4arch4Sm80ELb1ELb0ELb1ELb1ELb1ELb0ELb0ELb0ELi2ELi4ELi4ELi4ELb0EEENS1_21CollectiveEpilogueBwdISA_SB_SD_Li256ELb1ELb0ELi2EEENS1_25SingleTileBwdLPTSchedulerILb1ELi128ELb1EEEEEEEEEvNT_6ParamsE$_ZN4cute12iter_adaptorIPfNS_8smem_ptrIS1_EEEC2ES1_ - $_ZN7cutlass13device_kernelIN5flash19enable_sm80_to_sm89INS1_16FlashAttnBwdSm80INS1_25CollectiveMainloopBwdSm80ILi2ELi2EN4cute5tupleIJNS5_1CILi128EEES8_NS7_ILi64EEEEEENS_10bfloat16_tEfNS_4arch4Sm80ELb1ELb0ELb1ELb1ELb1ELb0ELb0ELb0ELi2ELi4ELi4ELi4ELb0EEENS1_21CollectiveEpilogueBwdISA_SB_SD_Li256ELb1ELb0ELi2EEENS1_25SingleTileBwdLPTSchedulerILb1ELi128ELb1EEEEEEEEEvNT_6ParamsE$_ZN4cute12iter_adaptorIPfNS_8gmem_ptrIS1_EEEC2ES1_)
$_ZN7cutlass13device_kernelIN5flash19enable_sm80_to_sm89INS1_16FlashAttnBwdSm80INS1_25CollectiveMainloopBwdSm80ILi2ELi2EN4cute5tupleIJNS5_1CILi128EEES8_NS7_ILi64EEEEEENS_10bfloat16_tEfNS_4arch4Sm80ELb1ELb0ELb1ELb1ELb1ELb0ELb0ELb0ELi2ELi4ELi4ELi4ELb0EEENS1_21CollectiveEpilogueBwdISA_SB_SD_Li256ELb1ELb0ELi2EEENS1_25SingleTileBwdLPTSchedulerILb1ELi128ELb1EEEEEEEEEvNT_6ParamsE$_ZN4cute12iter_adaptorIPfNS_8gmem_ptrIS1_EEEC2ES1_:
[----:B------:R-:W-:Y:S02]  /*73f0*/  IADD3 R2, R60, -c[0x0][0x20], RZ ;  /* 0x800008003c027a10 */ /* 0x000fe40007ffe0ff */
[----:B------:R-:W-:-:S03]  /*7400*/  MOV R5, 0x0 ;  /* 0x0000000000057802 */ /* 0x000fc60000000f00 */
[----:B------:R1:W-:Y:S01]  /*7410*/  STL.64 [R2], R10 ;  /* 0x0000000a02007387 */ /* 0x0003e20000100a00 */
[----:B------:R-:W-:Y:S05]  /*7420*/  RET.REL.NODEC R4 `(_ZN7cutlass13device_kernelIN5flash19enable_sm80_to_sm89INS1_16FlashAttnBwdSm80INS1_25CollectiveMainloopBwdSm80ILi2ELi2EN4cute5tupleIJNS5_1CILi128EEES8_NS7_ILi64EEEEEENS_10bfloat16_tEfNS_4arch4Sm80ELb1ELb0ELb1ELb1ELb1ELb0ELb0ELb0ELi2ELi4ELi4ELi4ELb0EEENS1_21CollectiveEpilogueBwdISA_SB_SD_Li256ELb1ELb0ELi2EEENS1_25SingleTileBwdLPTSchedulerILb1ELi128ELb1EEEEEEEEEvNT_6ParamsE) ;  /* 0xffff8bd004007950 */ /* 0x000fea0003c3ffff */
        .type           $_ZN7cutlass13device_kernelIN5flash19enable_sm80_to_sm89INS1_16FlashAttnBwdSm80INS1_25CollectiveMainloopBwdSm80ILi2ELi2EN4cute5tupleIJNS5_1CILi128EEES8_NS7_ILi64EEEEEENS_10bfloat16_tEfNS_4arch4Sm80ELb1ELb0ELb1ELb1ELb1ELb0ELb0ELb0ELi2ELi4ELi4ELi4ELb0EEENS1_21CollectiveEpilogueBwdISA_SB_SD_Li256ELb1ELb0ELi2EEENS1_25SingleTileBwdLPTSchedulerILb1ELi128ELb1EEEEEEEEEvNT_6ParamsE$_ZN4cute12iter_adaptorIPfNS_8smem_ptrIS1_EEEC2ES1_,@function
        .size           $_ZN7cutlass13device_kernelIN5flash19enable_sm80_to_sm89INS1_16FlashAttnBwdSm80INS1_25CollectiveMainloopBwdSm80ILi2ELi2EN4cute5tupleIJNS5_1CILi128EEES8_NS7_ILi64EEEEEENS_10bfloat16_tEfNS_4arch4Sm80ELb1ELb0ELb1ELb1ELb1ELb0ELb0ELb0ELi2ELi4ELi4ELi4ELb0EEENS1_21CollectiveEpilogueBwdISA_SB_SD_Li256ELb1ELb0ELi2EEENS1_25SingleTileBwdLPTSchedulerILb1ELi128ELb1EEEEEEEEEvNT_6ParamsE$_ZN4cute12iter_adaptorIPfNS_8smem_ptrIS1_EEEC2ES1_,($_ZN7cutlass13device_kernelIN5flash19enable_sm80_to_sm89INS1_16FlashAttnBwdSm80INS1_25CollectiveMainloopBwdSm80ILi2ELi2EN4cute5tupleIJNS5_1CILi128EEES8_NS7_ILi64EEEEEENS_10bfloat16_tEfNS_4arch4Sm80ELb1ELb0ELb1ELb1ELb1ELb0ELb0ELb0ELi2ELi4ELi4ELi4ELb0EEENS1_21CollectiveEpilogueBwdISA_SB_SD_Li256ELb1ELb0ELi2EEENS1_25SingleTileBwdLPTSchedulerILb1ELi128ELb1EEEEEEEEEvNT_6ParamsE$_ZN4cute12iter_adaptorIPjNS_8smem_ptrIS1_EEEC2ES1_ - $_ZN7cutlass13device_kernelIN5flash19enable_sm80_to_sm89INS1_16FlashAttnBwdSm80INS1_25CollectiveMainloopBwdSm80ILi2ELi2EN4cute5tupleIJNS5_1CILi128EEES8_NS7_ILi64EEEEEENS_10bfloat16_tEfNS_4arch4Sm80ELb1ELb0ELb1ELb1ELb1ELb0ELb0ELb0ELi2ELi4ELi4ELi4ELb0EEENS1_21CollectiveEpilogueBwdISA_SB_SD_Li256ELb1ELb0ELi2EEENS1_25SingleTileBwdLPTSchedulerILb1ELi128ELb1EEEEEEEEEvNT_6ParamsE$_ZN4cute12iter_adaptorIPfNS_8smem_ptrIS1_EEEC2ES1_)
$_ZN7cutlass13device_kernelIN5flash19enable_sm80_to_sm89INS1_16FlashAttnBwdSm80INS1_25CollectiveMainloopBwdSm80ILi2ELi2EN4cute5tupleIJNS5_1CILi128EEES8_NS7_ILi64EEEEEENS_10bfloat16_tEfNS_4arch4Sm80ELb1ELb0ELb1ELb1ELb1ELb0ELb0ELb0ELi2ELi4ELi4ELi4ELb0EEENS1_21CollectiveEpilogueBwdISA_SB_SD_Li256ELb1ELb0ELi2EEENS1_25SingleTileBwdLPTSchedulerILb1ELi128ELb1EEEEEEEEEvNT_6ParamsE$_ZN4cute12iter_adaptorIPfNS_8smem_ptrIS1_EEEC2ES1_:
[----:B------:R-:W-:Y:S02]  /*7430*/  IADD3 R6, R6, -c[0x0][0x20], RZ ;  /* 0x8000080006067a10 */ /* 0x000fe40007ffe0ff */
[----:B------:R-:W-:-:S03]  /*7440*/  MOV R11, 0x0 ;  /* 0x00000000000b7802 */ /* 0x000fc60000000f00 */
[----:B------:R1:W-:Y:S01]  /*7450*/  STL.64 [R6], R2 ;  /* 0x0000000206007387 */ /* 0x0003e20000100a00 */
[----:B------:R-:W-:Y:S05]  /*7460*/  RET.REL.NODEC R10 `(_ZN7cutlass13device_kernelIN5flash19enable_sm80_to_sm89INS1_16FlashAttnBwdSm80INS1_25CollectiveMainloopBwdSm80ILi2ELi2EN4cute5tupleIJNS5_1CILi128EEES8_NS7_ILi64EEEEEENS_10bfloat16_tEfNS_4arch4Sm80ELb1ELb0ELb1ELb1ELb1ELb0ELb0ELb0ELi2ELi4ELi4ELi4ELb0EEENS1_21CollectiveEpilogueBwdISA_SB_SD_Li256ELb1ELb0ELi2EEENS1_25SingleTileBwdLPTSchedulerILb1ELi128ELb1EEEEEEEEEvNT_6ParamsE) ;  /* 0xffff8b900a007950 */ /* 0x000fea0003c3ffff */
        .type           $_ZN7cutlass13device_kernelIN5flash19enable_sm80_to_sm89INS1_16FlashAttnBwdSm80INS1_25CollectiveMainloopBwdSm80ILi2ELi2EN4cute5tupleIJNS5_1CILi128EEES8_NS7_ILi64EEEEEENS_10bfloat16_tEfNS_4arch4Sm80ELb1ELb0ELb1ELb1ELb1ELb0ELb0ELb0ELi2ELi4ELi4ELi4ELb0EEENS1_21CollectiveEpilogueBwdISA_SB_SD_Li256ELb1ELb0ELi2EEENS1_25SingleTileBwdLPTSchedulerILb1ELi128ELb1EEEEEEEEEvNT_6ParamsE$_ZN4cute12iter_adaptorIPjNS_8smem_ptrIS1_EEEC2ES1_,@function
        .size           $_ZN7cutlass13device_kernelIN5flash19enable_sm80_to_sm89INS1_16FlashAttnBwdSm80INS1_25CollectiveMainloopBwdSm80ILi2ELi2EN4cute5tupleIJNS5_1CILi128EEES8_NS7_ILi64EEEEEENS_10bfloat16_tEfNS_4arch4Sm80ELb1ELb0ELb1ELb1ELb1ELb0ELb0ELb0ELi2ELi4ELi4ELi4ELb0EEENS1_21CollectiveEpilogueBwdISA_SB_SD_Li256ELb1ELb0ELi2EEENS1_25SingleTileBwdLPTSchedulerILb1ELi128ELb1EEEEEEEEEvNT_6ParamsE$_ZN4cute12iter_adaptorIPjNS_8smem_ptrIS1_EEEC2ES1_,($_ZN7cutlass13device_kernelIN5flash19enable_sm80_to_sm89INS1_16FlashAttnBwdSm80INS1_25CollectiveMainloopBwdSm80ILi2ELi2EN4cute5tupleIJNS5_1CILi128EEES8_NS7_ILi64EEEEEENS_10bfloat16_tEfNS_4arch4Sm80ELb1ELb0ELb1ELb1ELb1ELb0ELb0ELb0ELi2ELi4ELi4ELi4ELb0EEENS1_21CollectiveEpilogueBwdISA_SB_SD_Li256ELb1ELb0ELi2EEENS1_25SingleTileBwdLPTSchedulerILb1ELi128ELb1EEEEEEEEEvNT_6ParamsE$_ZN4cute3eso3ESOILb0ELb0EJNS_14ComposedLayoutINS_7SwizzleILi3ELi3ELi3EEENS_9MixedBitsILj0ELj432EEENS_6LayoutINS_5tupleIJNS8_IJNS_1CILi2EEESA_SA_EEESA_NS9_ILi8EEEEEENS8_IJNS8_IJNS9_ILi64EEESC_NS9_ILi512EEEEEENS9_ILi8192EEENS9_ILi1024EEEEEEEEEENS_10ViewEngineINS_8smem_ptrIPN7cutlass10bfloat16_tEEEEEEEC2ERKSL_RKSS_ - $_ZN7cutlass13device_kernelIN5flash19enable_sm80_to_sm89INS1_16FlashAttnBwdSm80INS1_25CollectiveMainloopBwdSm80ILi2ELi2EN4cute5tupleIJNS5_1CILi128EEES8_NS7_ILi64EEEEEENS_10bfloat16_tEfNS_4arch4Sm80ELb1ELb0ELb1ELb1ELb1ELb0ELb0ELb0ELi2ELi4ELi4ELi4ELb0EEENS1_21CollectiveEpilogueBwdISA_SB_SD_Li256ELb1ELb0ELi2EEENS1_25SingleTileBwdLPTSchedulerILb1ELi128ELb1EEEEEEEEEvNT_6ParamsE$_ZN4cute12iter_adaptorIPjNS_8smem_ptrIS1_EEEC2ES1_)
$_ZN7cutlass13device_kernelIN5flash19enable_sm80_to_sm89INS1_16FlashAttnBwdSm80INS1_25CollectiveMainloopBwdSm80ILi2ELi2EN4cute5tupleIJNS5_1CILi128EEES8_NS7_ILi64EEEEEENS_10bfloat16_tEfNS_4arch4Sm80ELb1ELb0ELb1ELb1ELb1ELb0ELb0ELb0ELi2ELi4ELi4ELi4ELb0EEENS1_21CollectiveEpilogueBwdISA_SB_SD_Li256ELb1ELb0ELi2EEENS1_25SingleTileBwdLPTSchedulerILb1ELi128ELb1EEEEEEEEEvNT_6ParamsE$_ZN4cute12iter_adaptorIPjNS_8smem_ptrIS1_EEEC2ES1_:
[----:B------:R-:W-:Y:S02]  /*7470*/  IADD3 R6, R58, -c[0x0][0x20], RZ ;  /* 0x800008003a067a10 */ /* 0x000fe40007ffe0ff */
[----:B------:R-:W-:-:S03]  /*7480*/  MOV R11, 0x0 ;  /* 0x00000000000b7802 */ /* 0x000fc60000000f00 */
[----:B------:R1:W-:Y:S01]  /*7490*/  STL.64 [R6], R2 ;  /* 0x0000000206007387 */ /* 0x0003e20000100a00 */
[----:B------:R-:W-:Y:S05]  /*74a0*/  RET.REL.NODEC R10 `(_ZN7cutlass13device_kernelIN5flash19enable_sm80_to_sm89INS1_16FlashAttnBwdSm80INS1_25CollectiveMainloopBwdSm80ILi2ELi2EN4cute5tupleIJNS5_1CILi128EEES8_NS7_ILi64EEEEEENS_10bfloat16_tEfNS_4arch4Sm80ELb1ELb0ELb1ELb1ELb1ELb0ELb0ELb0ELi2ELi4ELi4ELi4ELb0EEENS1_21CollectiveEpilogueBwdISA_SB_SD_Li256ELb1ELb0ELi2EEENS1_25SingleTileBwdLPTSchedulerILb1ELi128ELb1EEEEEEEEEvNT_6ParamsE) ;  /* 0xffff8b500a007950 */ /* 0x000fea0003c3ffff */
        .type           $_ZN7cutlass13device_kernelIN5flash19enable_sm80_to_sm89INS1_16FlashAttnBwdSm80INS1_25CollectiveMainloopBwdSm80ILi2ELi2EN4cute5tupleIJNS5_1CILi128EEES8_NS7_ILi64EEEEEENS_10bfloat16_tEfNS_4arch4Sm80ELb1ELb0ELb1ELb1ELb1ELb0ELb0ELb0ELi2ELi4ELi4ELi4ELb0EEENS1_21CollectiveEpilogueBwdISA_SB_SD_Li256ELb1ELb0ELi2EEENS1_25SingleTileBwdLPTSchedulerILb1ELi128ELb1EEEEEEEEEvNT_6ParamsE$_ZN4cute3eso3ESOILb0ELb0EJNS_14ComposedLayoutINS_7SwizzleILi3ELi3ELi3EEENS_9MixedBitsILj0ELj432EEENS_6LayoutINS_5tupleIJNS8_IJNS_1CILi2EEESA_SA_EEESA_NS9_ILi8EEEEEENS8_IJNS8_IJNS9_ILi64EEESC_NS9_ILi512EEEEEENS9_ILi8192EEENS9_ILi1024EEEEEEEEEENS_10ViewEngineINS_8smem_ptrIPN7cutlass10bfloat16_tEEEEEEEC2ERKSL_RKSS_,@function
        .size           $_ZN7cutlass13device_kernelIN5flash19enable_sm80_to_sm89INS1_16FlashAttnBwdSm80INS1_25CollectiveMainloopBwdSm80ILi2ELi2EN4cute5tupleIJNS5_1CILi128EEES8_NS7_ILi64EEEEEENS_10bfloat16_tEfNS_4arch4Sm80ELb1ELb0ELb1ELb1ELb1ELb0ELb0ELb0ELi2ELi4ELi4ELi4ELb0EEENS1_21CollectiveEpilogueBwdISA_SB_SD_Li256ELb1ELb0ELi2EEENS1_25SingleTileBwdLPTSchedulerILb1ELi128ELb1EEEEEEEEEvNT_6ParamsE$_ZN4cute3eso3ESOILb0ELb0EJNS_14ComposedLayoutINS_7SwizzleILi3ELi3ELi3EEENS_9MixedBitsILj0ELj432EEENS_6LayoutINS_5tupleIJNS8_IJNS_1CILi2EEESA_SA_EEESA_NS9_ILi8EEEEEENS8_IJNS8_IJNS9_ILi64EEESC_NS9_ILi512EEEEEENS9_ILi8192EEENS9_ILi1024EEEEEEEEEENS_10ViewEngineINS_8smem_ptrIPN7cutlass10bfloat16_tEEEEEEEC2ERKSL_RKSS_,($_ZN7cutlass13device_kernelIN5flash19enable_sm80_to_sm89INS1_16FlashAttnBwdSm80INS1_25CollectiveMainloopBwdSm80ILi2ELi2EN4cute5tupleIJNS5_1CILi128EEES8_NS7_ILi64EEEEEENS_10bfloat16_tEfNS_4arch4Sm80ELb1ELb0ELb1ELb1ELb1ELb0ELb0ELb0ELi2ELi4ELi4ELi4ELb0EEENS1_21CollectiveEpilogueBwdISA_SB_SD_Li256ELb1ELb0ELi2EEENS1_25SingleTileBwdLPTSchedulerILb1ELi128ELb1EEEEEEEEEvNT_6ParamsE$_ZN4cute3eso3ESOILb0ELb0EJNS_14ComposedLayoutINS_7SwizzleILi3ELi3ELi3EEENS_9MixedBitsILj0ELj432EEENS_6LayoutINS_5tupleIJNS8_IJNS_1CILi2EEESA_SA_EEESA_NS9_ILi8EEEEEENS8_IJNS8_IJNS9_ILi64EEESC_NS9_ILi512EEEEEENS9_ILi8192EEENS9_ILi1024EEEEEEEEEEiEEC2ERKSL_RKi - $_ZN7cutlass13device_kernelIN5flash19enable_sm80_to_sm89INS1_16FlashAttnBwdSm80INS1_25CollectiveMainloopBwdSm80ILi2ELi2EN4cute5tupleIJNS5_1CILi128EEES8_NS7_ILi64EEEEEENS_10bfloat16_tEfNS_4arch4Sm80ELb1ELb0ELb1ELb1ELb1ELb0ELb0ELb0ELi2ELi4ELi4ELi4ELb0EEENS1_21CollectiveEpilogueBwdISA_SB_SD_Li256ELb1ELb0ELi2EEENS1_25SingleTileBwdLPTSchedulerILb1ELi128ELb1EEEEEEEEEvNT_6ParamsE$_ZN4cute3eso3ESOILb0ELb0EJNS_14ComposedLayoutINS_7SwizzleILi3ELi3ELi3EEENS_9MixedBitsILj0ELj432EEENS_6LayoutINS_5tupleIJNS8_IJNS_1CILi2EEESA_SA_EEESA_NS9_ILi8EEEEEENS8_IJNS8_IJNS9_ILi64EEESC_NS9_ILi512EEEEEENS9_ILi8192EEENS9_ILi1024EEEEEEEEEENS_10ViewEngineINS_8smem_ptrIPN7cutlass10bfloat16_tEEEEEEEC2ERKSL_RKSS_)
$_ZN7cutlass13device_kernelIN5flash19enable_sm80_to_sm89INS1_16FlashAttnBwdSm80INS1_25CollectiveMainloopBwdSm80ILi2ELi2EN4cute5tupleIJNS5_1CILi128EEES8_NS7_ILi64EEEEEENS_10bfloat16_tEfNS_4arch4Sm80ELb1ELb0ELb1ELb1ELb1ELb0ELb0ELb0ELi2ELi4ELi4ELi4ELb0EEENS1_21CollectiveEpilogueBwdISA_SB_SD_Li256ELb1ELb0ELi2EEENS1_25SingleTileBwdLPTSchedulerILb1ELi128ELb1EEEEEEEEEvNT_6ParamsE$_ZN4cute3eso3ESOILb0ELb0EJNS_14ComposedLayoutINS_7SwizzleILi3ELi3ELi3EEENS_9MixedBitsILj0ELj432EEENS_6LayoutINS_5tupleIJNS8_IJNS_1CILi2EEESA_SA_EEESA_NS9_ILi8EEEEEENS8_IJNS8_IJNS9_ILi64EEESC_NS9_ILi512EEEEEENS9_ILi8192EEENS9_ILi1024EEEEEEEEEENS_10ViewEngineINS_8smem_ptrIPN7cutlass10bfloat16_tEEEEEEEC2ERKSL_RKSS_:
[----:B------:R-:W-:Y:S02]  /*74b0*/  IADD3 R3, R23, -c[0x0][0x20], RZ ;  /* 0x8000080017037a10 */ /* 0x000fe40007ffe0ff */
[----:B------:R-:W-:-:S03]  /*74c0*/  IADD3 R2, R22, -c[0x0][0x20], RZ ;  /* 0x8000080016027a10 */ /* 0x000fc60007ffe0ff */
[----:B------:R1:W-:Y:S04]  /*74d0*/  STL [R3], R6 ;  /* 0x0000000603007387 */ /* 0x0003e80000100800 */
[----:B------:R-:W2:Y:S01]  /*74e0*/  LDL.64 R8, [R2] ;  /* 0x0000000002087983 */ /* 0x000ea20000100a00 */
[----:B------:R-:W-:-:S03]  /*74f0*/  IMAD.MOV.U32 R5, RZ, RZ, 0x0 ;  /* 0x00000000ff057424 */ /* 0x000fc600078e00ff */
[----:B--2---:R1:W-:Y:S01]  /*7500*/  STL.64 [R3+0x8], R8 ;  /* 0x0000080803007387 */ /* 0x0043e20000100a00 */
[----:B------:R-:W-:Y:S05]  /*7510*/  RET.REL.NODEC R4 `(_ZN7cutlass13device_kernelIN5flash19enable_sm80_to_sm89INS1_16FlashAttnBwdSm80INS1_25CollectiveMainloopBwdSm80ILi2ELi2EN4cute5tupleIJNS5_1CILi128EEES8_NS7_ILi64EEEEEENS_10bfloat16_tEfNS_4arch4Sm80ELb1ELb0ELb1ELb1ELb1ELb0ELb0ELb0ELi2ELi4ELi4ELi4ELb0EEENS1_21CollectiveEpilogueBwdISA_SB_SD_Li256ELb1ELb0ELi2EEENS1_25SingleTileBwdLPTSchedulerILb1ELi128ELb1EEEEEEEEEvNT_6ParamsE) ;  /* 0xffff8ae004007950 */ /* 0x000fea0003c3ffff */
        .type           $_ZN7cutlass13device_kernelIN5flash19enable_sm80_to_sm89INS1_16FlashAttnBwdSm80INS1_25CollectiveMainloopBwdSm80ILi2ELi2EN4cute5tupleIJNS5_1CILi128EEES8_NS7_ILi64EEEEEENS_10bfloat16_tEfNS_4arch4Sm80ELb1ELb0ELb1ELb1ELb1ELb0ELb0ELb0ELi2ELi4ELi4ELi4ELb0EEENS1_21CollectiveEpilogueBwdISA_SB_SD_Li256ELb1ELb0ELi2EEENS1_25SingleTileBwdLPTSchedulerILb1ELi128ELb1EEEEEEEEEvNT_6ParamsE$_ZN4cute3eso3ESOILb0ELb0EJNS_14ComposedLayoutINS_7SwizzleILi3ELi3ELi3EEENS_9MixedBitsILj0ELj432EEENS_6LayoutINS_5tupleIJNS8_IJNS_1CILi2EEESA_SA_EEESA_NS9_ILi8EEEEEENS8_IJNS8_IJNS9_ILi64EEESC_NS9_ILi512EEEEEENS9_ILi8192EEENS9_ILi1024EEEEEEEEEEiEEC2ERKSL_RKi,@function
        .size           $_ZN7cutlass13device_kernelIN5flash19enable_sm80_to_sm89INS1_16FlashAttnBwdSm80INS1_25CollectiveMainloopBwdSm80ILi2ELi2EN4cute5tupleIJNS5_1CILi128EEES8_NS7_ILi64EEEEEENS_10bfloat16_tEfNS_4arch4Sm80ELb1ELb0ELb1ELb1ELb1ELb0ELb0ELb0ELi2ELi4ELi4ELi4ELb0EEENS1_21CollectiveEpilogueBwdISA_SB_SD_Li256ELb1ELb0ELi2EEENS1_25SingleTileBwdLPTSchedulerILb1ELi128ELb1EEEEEEEEEvNT_6ParamsE$_ZN4cute3eso3ESOILb0ELb0EJNS_14ComposedLayoutINS_7SwizzleILi3ELi3ELi3EEENS_9MixedBitsILj0ELj432EEENS_6LayoutINS_5tupleIJNS8_IJNS_1CILi2EEESA_SA_EEESA_NS9_ILi8EEEEEENS8_IJNS8_IJNS9_ILi64EEESC_NS9_ILi512EEEEEENS9_ILi8192EEENS9_ILi1024EEEEEEEEEEiEEC2ERKSL_RKi,($_ZN7cutlass13device_kernelIN5flash19enable_sm80_to_sm89INS1_16FlashAttnBwdSm80INS1_25CollectiveMainloopBwdSm80ILi2ELi2EN4cute5tupleIJNS5_1CILi128EEES8_NS7_ILi64EEEEEENS_10bfloat16_tEfNS_4arch4Sm80ELb1ELb0ELb1ELb1ELb1ELb0ELb0ELb0ELi2ELi4ELi4ELi4ELb0EEENS1_21CollectiveEpilogueBwdISA_SB_SD_Li256ELb1ELb0ELi2EEENS1_25SingleTileBwdLPTSchedulerILb1ELi128ELb1EEEEEEEEEvNT_6ParamsE$_ZN4cute3eso3ESOILb0ELb0EJNS_5tupleIJNS_1CILi0EEENS2_IJNS3_ILi1EEENS3_ILi256EEEiEEEEEENS3_ILi2048EEENS2_IJiNS3_ILi4096EEEEEEEEC2ERKS8_RKS9_RKSB_ - $_ZN7cutlass13device_kernelIN5flash19enable_sm80_to_sm89INS1_16FlashAttnBwdSm80INS1_25CollectiveMainloopBwdSm80ILi2ELi2EN4cute5tupleIJNS5_1CILi128EEES8_NS7_ILi64EEEEEENS_10bfloat16_tEfNS_4arch4Sm80ELb1ELb0ELb1ELb1ELb1ELb0ELb0ELb0ELi2ELi4ELi4ELi4ELb0EEENS1_21CollectiveEpilogueBwdISA_SB_SD_Li256ELb1ELb0ELi2EEENS1_25SingleTileBwdLPTSchedulerILb1ELi128ELb1EEEEEEEEEvNT_6ParamsE$_ZN4cute3eso3ESOILb0ELb0EJNS_14ComposedLayoutINS_7SwizzleILi3ELi3ELi3EEENS_9MixedBitsILj0ELj432EEENS_6LayoutINS_5tupleIJNS8_IJNS_1CILi2EEESA_SA_EEESA_NS9_ILi8EEEEEENS8_IJNS8_IJNS9_ILi64EEESC_NS9_ILi512EEEEEENS9_ILi8192EEENS9_ILi1024EEEEEEEEEEiEEC2ERKSL_RKi)
$_ZN7cutlass13device_kernelIN5flash19enable_sm80_to_sm89INS1_16FlashAttnBwdSm80INS1_25CollectiveMainloopBwdSm80ILi2ELi2EN4cute5tupleIJNS5_1CILi128EEES8_NS7_ILi64EEEEEENS_10bfloat16_tEfNS_4arch4Sm80ELb1ELb0ELb1ELb1ELb1ELb0ELb0ELb0ELi2ELi4ELi4ELi4ELb0EEENS1_21CollectiveEpilogueBwdISA_SB_SD_Li256ELb1ELb0ELi2EEENS1_25SingleTileBwdLPTSchedulerILb1ELi128ELb1EEEEEEEEEvNT_6ParamsE$_ZN4cute3eso3ESOILb0ELb0EJNS_14ComposedLayoutINS_7SwizzleILi3ELi3ELi3EEENS_9MixedBitsILj0ELj432EEENS_6LayoutINS_5tupleIJNS8_IJNS_1CILi2EEESA_SA_EEESA_NS9_ILi8EEEEEENS8_IJNS8_IJNS9_ILi64EEESC_NS9_ILi512EEEEEENS9_ILi8192EEENS9_ILi1024EEEEEEEEEEiEEC2ERKSL_RKi:
[----:B------:R-:W-:Y:S02]  /*7520*/  IADD3 R5, R23, -c[0x0][0x20], RZ ;  /* 0x8000080017057a10 */ /* 0x000fe40007ffe0ff */
[----:B------:R-:W-:-:S03]  /*7530*/  IADD3 R3, R7, -c[0x0][0x20], RZ ;  /* 0x8000080007037a10 */ /* 0x000fc60007ffe0ff */
[----:B------:R1:W-:Y:S04]  /*7540*/  STL [R5], R2 ;  /* 0x0000000205007387 */ /* 0x0003e80000100800 */
[----:B------:R-:W2:Y:S01]  /*7550*/  LDL R6, [R3] ;  /* 0x0000000003067983 */ /* 0x000ea20000100800 */
[----:B------:R-:W-:Y:S02]  /*7560*/  IMAD.MOV.U32 R8, RZ, RZ, R4 ;  /* 0x000000ffff087224 */ /* 0x000fe400078e0004 */
[----:B------:R-:W-:Y:S01]  /*7570*/  IMAD.MOV.U32 R9, RZ, RZ, 0x0 ;  /* 0x00000000ff097424 */ /* 0x000fe200078e00ff */
[----:B--2---:R1:W-:Y:S03]  /*7580*/  STL [R5+0x4], R6 ;  /* 0x0000040605007387 */ /* 0x0043e60000100800 */
[----:B------:R-:W-:Y:S05]  /*7590*/  RET.REL.NODEC R8 `(_ZN7cutlass13device_kernelIN5flash19enable_sm80_to_sm89INS1_16FlashAttnBwdSm80INS1_25CollectiveMainloopBwdSm80ILi2ELi2EN4cute5tupleIJNS5_1CILi128EEES8_NS7_ILi64EEEEEENS_10bfloat16_tEfNS_4arch4Sm80ELb1ELb0ELb1ELb1ELb1ELb0ELb0ELb0ELi2ELi4ELi4ELi4ELb0EEENS1_21CollectiveEpilogueBwdISA_SB_SD_Li256ELb1ELb0ELi2EEENS1_25SingleTileBwdLPTSchedulerILb1ELi128ELb1EEEEEEEEEvNT_6ParamsE) ;  /* 0xffff8a6008007950 */ /* 0x000fea0003c3ffff */
        .type           $_ZN7cutlass13device_kernelIN5flash19enable_sm80_to_sm89INS1_16FlashAttnBwdSm80INS1_25CollectiveMainloopBwdSm80ILi2ELi2EN4cute5tupleIJNS5_1CILi128EEES8_NS7_ILi64EEEEEENS_10bfloat16_tEfNS_4arch4Sm80ELb1ELb0ELb1ELb1ELb1ELb0ELb0ELb0ELi2ELi4ELi4ELi4ELb0EEENS1_21CollectiveEpilogueBwdISA_SB_SD_Li256ELb1ELb0ELi2EEENS1_25SingleTileBwdLPTSchedulerILb1ELi128ELb1EEEEEEEEEvNT_6ParamsE$_ZN4cute3eso3ESOILb0ELb0EJNS_5tupleIJNS_1CILi0EEENS2_IJNS3_ILi1EEENS3_ILi256EEEiEEEEEENS3_ILi2048EEENS2_IJiNS3_ILi4096EEEEEEEEC2ERKS8_RKS9_RKSB_,@function
        .size           $_ZN7cutlass13device_kernelIN5flash19enable_sm80_to_sm89INS1_16FlashAttnBwdSm80INS1_25CollectiveMainloopBwdSm80ILi2ELi2EN4cute5tupleIJNS5_1CILi128EEES8_NS7_ILi64EEEEEENS_10bfloat16_tEfNS_4arch4Sm80ELb1ELb0ELb1ELb1ELb1ELb0ELb0ELb0ELi2ELi4ELi4ELi4ELb0EEENS1_21CollectiveEpilogueBwdISA_SB_SD_Li256ELb1ELb0ELi2EEENS1_25SingleTileBwdLPTSchedulerILb1ELi128ELb1EEEEEEEEEvNT_6ParamsE$_ZN4cute3eso3ESOILb0ELb0EJNS_5tupleIJNS_1CILi0EEENS2_IJNS3_ILi1EEENS3_ILi256EEEiEEEEEENS3_ILi2048EEENS2_IJiNS3_ILi4096EEEEEEEEC2ERKS8_RKS9_RKSB_,($_ZN7cutlass13device_kernelIN5flash19enable_sm80_to_sm89INS1_16FlashAttnBwdSm80INS1_25CollectiveMainloopBwdSm80ILi2ELi2EN4cute5tupleIJNS5_1CILi128EEES8_NS7_ILi64EEEEEENS_10bfloat16_tEfNS_4arch4Sm80ELb1ELb0ELb1ELb1ELb1ELb0ELb0ELb0ELi2ELi4ELi4ELi4ELb0EEENS1_21CollectiveEpilogueBwdISA_SB_SD_Li256ELb1ELb0ELi2EEENS1_25SingleTileBwdLPTSchedulerILb1ELi128ELb1EEEEEEEEEvNT_6ParamsE$_ZN4cute3eso3ESOILb0ELb0EJNS_5tupleIJNS_1CILi1EEENS3_ILi512EEEiEEENS3_ILi4096EEENS2_IJNS2_IJiiEEENS3_ILi8192EEEEEEEEC2ERKS6_RKS7_RKSA_ - $_ZN7cutlass13device_kernelIN5flash19enable_sm80_to_sm89INS1_16FlashAttnBwdSm80INS1_25CollectiveMainloopBwdSm80ILi2ELi2EN4cute5tupleIJNS5_1CILi128EEES8_NS7_ILi64EEEEEENS_10bfloat16_tEfNS_4arch4Sm80ELb1ELb0ELb1ELb1ELb1ELb0ELb0ELb0ELi2ELi4ELi4ELi4ELb0EEENS1_21CollectiveEpilogueBwdISA_SB_SD_Li256ELb1ELb0ELi2EEENS1_25SingleTileBwdLPTSchedulerILb1ELi128ELb1EEEEEEEEEvNT_6ParamsE$_ZN4cute3eso3ESOILb0ELb0EJNS_5tupleIJNS_1CILi0EEENS2_IJNS3_ILi1EEENS3_ILi256EEEiEEEEEENS3_ILi2048EEENS2_IJiNS3_ILi4096EEEEEEEEC2ERKS8_RKS9_RKSB_)
$_ZN7cutlass13device_kernelIN5flash19enable_sm80_to_sm89INS1_16FlashAttnBwdSm80INS1_25CollectiveMainloopBwdSm80ILi2ELi2EN4cute5tupleIJNS5_1CILi128EEES8_NS7_ILi64EEEEEENS_10bfloat16_tEfNS_4arch4Sm80ELb1ELb0ELb1ELb1ELb1ELb0ELb0ELb0ELi2ELi4ELi4ELi4ELb0EEENS1_21CollectiveEpilogueBwdISA_SB_SD_Li256ELb1ELb0ELi2EEENS1_25SingleTileBwdLPTSchedulerILb1ELi128ELb1EEEEEEEEEvNT_6ParamsE$_ZN4cute3eso3ESOILb0ELb0EJNS_5tupleIJNS_1CILi0EEENS2_IJNS3_ILi1EEENS3_ILi256EEEiEEEEEENS3_ILi2048EEENS2_IJiNS3_ILi4096EEEEEEEEC2ERKS8_RKS9_RKSB_:
[----:B------:R-:W-:Y:S02]  /*75a0*/  IADD3 R3, R58, -c[0x0][0x20], RZ ;  /* 0x800008003a037a10 */ /* 0x000fe40007ffe0ff */
[----:B------:R-:W-:-:S03]  /*75b0*/  IADD3 R2, R41, -c[0x0][0x20], RZ ;  /* 0x8000080029027a10 */ /* 0x000fc60007ffe0ff */
[----:B------:R1:W-:Y:S04]  /*75c0*/  STL [R3], R32 ;  /* 0x0000002003007387 */ /* 0x0003e80000100800 */
[----:B------:R-:W2:Y:S01]  /*75d0*/  LDL R2, [R2] ;  /* 0x0000000002027983 */ /* 0x000ea20000100800 */
[----:B------:R-:W-:-:S03]  /*75e0*/  IMAD.MOV.U32 R5, RZ, RZ, 0x0 ;  /* 0x00000000ff057424 */ /* 0x000fc600078e00ff */
[----:B--2---:R1:W-:Y:S01]  /*75f0*/  STL [R3+0x4], R2 ;  /* 0x0000040203007387 */ /* 0x0043e20000100800 */
[----:B------:R-:W-:Y:S05]  /*7600*/  RET.REL.NODEC R4 `(_ZN7cutlass13device_kernelIN5flash19enable_sm80_to_sm89INS1_16FlashAttnBwdSm80INS1_25CollectiveMainloopBwdSm80ILi2ELi2EN4cute5tupleIJNS5_1CILi128EEES8_NS7_ILi64EEEEEENS_10bfloat16_tEfNS_4arch4Sm80ELb1ELb0ELb1ELb1ELb1ELb0ELb0ELb0ELi2ELi4ELi4ELi4ELb0EEENS1_21CollectiveEpilogueBwdISA_SB_SD_Li256ELb1ELb0ELi2EEENS1_25SingleTileBwdLPTSchedulerILb1ELi128ELb1EEEEEEEEEvNT_6ParamsE) ;  /* 0xffff89f004007950 */ /* 0x000fea0003c3ffff */
        .type           $_ZN7cutlass13device_kernelIN5flash19enable_sm80_to_sm89INS1_16FlashAttnBwdSm80INS1_25CollectiveMainloopBwdSm80ILi2ELi2EN4cute5tupleIJNS5_1CILi128EEES8_NS7_ILi64EEEEEENS_10bfloat16_tEfNS_4arch4Sm80ELb1ELb0ELb1ELb1ELb1ELb0ELb0ELb0ELi2ELi4ELi4ELi4ELb0EEENS1_21CollectiveEpilogueBwdISA_SB_SD_Li256ELb1ELb0ELi2EEENS1_25SingleTileBwdLPTSchedulerILb1ELi128ELb1EEEEEEEEEvNT_6ParamsE$_ZN4cute3eso3ESOILb0ELb0EJNS_5tupleIJNS_1CILi1EEENS3_ILi512EEEiEEENS3_ILi4096EEENS2_IJNS2_IJiiEEENS3_ILi8192EEEEEEEEC2ERKS6_RKS7_RKSA_,@function
        .size           $_ZN7cutlass13device_kernelIN5flash19enable_sm80_to_sm89INS1_16FlashAttnBwdSm80INS1_25CollectiveMainloopBwdSm80ILi2ELi2EN4cute5tupleIJNS5_1CILi128EEES8_NS7_ILi64EEEEEENS_10bfloat16_tEfNS_4arch4Sm80ELb1ELb0ELb1ELb1ELb1ELb0ELb0ELb0ELi2ELi4ELi4ELi4ELb0EEENS1_21CollectiveEpilogueBwdISA_SB_SD_Li256ELb1ELb0ELi2EEENS1_25SingleTileBwdLPTSchedulerILb1ELi128ELb1EEEEEEEEEvNT_6ParamsE$_ZN4cute3eso3ESOILb0ELb0EJNS_5tupleIJNS_1CILi1EEENS3_ILi512EEEiEEENS3_ILi4096EEENS2_IJNS2_IJiiEEENS3_ILi8192EEEEEEEEC2ERKS6_RKS7_RKSA_,($_ZN7cutlass13device_kernelIN5flash19enable_sm80_to_sm89INS1_16FlashAttnBwdSm80INS1_25CollectiveMainloopBwdSm80ILi2ELi2EN4cute5tupleIJNS5_1CILi128EEES8_NS7_ILi64EEEEEENS_10bfloat16_tEfNS_4arch4Sm80ELb1ELb0ELb1ELb1ELb1ELb0ELb0ELb0ELi2ELi4ELi4ELi4ELb0EEENS1_21CollectiveEpilogueBwdISA_SB_SD_Li256ELb1ELb0ELi2EEENS1_25SingleTileBwdLPTSchedulerILb1ELi128ELb1EEEEEEEEEvNT_6ParamsE$_ZN4cute3eso3ESOILb0ELb0EJNS_5tupleIJNS_1CILi1EEENS3_ILi512EEEiEEENS3_ILi4096EEENS2_IJiiEEEEEC2ERKS6_RKS7_RKS8_ - $_ZN7cutlass13device_kernelIN5flash19enable_sm80_to_sm89INS1_16FlashAttnBwdSm80INS1_25CollectiveMainloopBwdSm80ILi2ELi2EN4cute5tupleIJNS5_1CILi128EEES8_NS7_ILi64EEEEEENS_10bfloat16_tEfNS_4arch4Sm80ELb1ELb0ELb1ELb1ELb1ELb0ELb0ELb0ELi2ELi4ELi4ELi4ELb0EEENS1_21CollectiveEpilogueBwdISA_SB_SD_Li256ELb1ELb0ELi2EEENS1_25SingleTileBwdLPTSchedulerILb1ELi128ELb1EEEEEEEEEvNT_6ParamsE$_ZN4cute3eso3ESOILb0ELb0EJNS_5tupleIJNS_1CILi1EEENS3_ILi512EEEiEEENS3_ILi4096EEENS2_IJNS2_IJiiEEENS3_ILi8192EEEEEEEEC2ERKS6_RKS7_RKSA_)
$_ZN7cutlass13device_kernelIN5flash19enable_sm80_to_sm89INS1_16FlashAttnBwdSm80INS1_25CollectiveMainloopBwdSm80ILi2ELi2EN4cute5tupleIJNS5_1CILi128EEES8_NS7_ILi64EEEEEENS_10bfloat16_tEfNS_4arch4Sm80ELb1ELb0ELb1ELb1ELb1ELb0ELb0ELb0ELi2ELi4ELi4ELi4ELb0EEENS1_21CollectiveEpilogueBwdISA_SB_SD_Li256ELb1ELb0ELi2EEENS1_25SingleTileBwdLPTSchedulerILb1ELi128ELb1EEEEEEEEEvNT_6ParamsE$_ZN4cute3eso3ESOILb0ELb0EJNS_5tupleIJNS_1CILi1EEENS3_ILi512EEEiEEENS3_ILi4096EEENS2_IJNS2_IJiiEEENS3_ILi8192EEEEEEEEC2ERKS6_RKS7_RKSA_:
        /* <DEDUP_REMOVED lines=9> */
[----:B------:R-:W-:Y:S05]  /*76a0*/  RET.REL.NODEC R8 `(_ZN7cutlass13device_kernelIN5flash19enable_sm80_to_sm89INS1_16FlashAttnBwdSm80INS1_25CollectiveMainloopBwdSm80ILi2ELi2EN4cute5tupleIJNS5_1CILi128EEES8_NS7_ILi64EEEEEENS_10bfloat16_tEfNS_4arch4Sm80ELb1ELb0ELb1ELb1ELb1ELb0ELb0ELb0ELi2ELi4ELi4ELi4ELb0EEENS1_21CollectiveEpilogueBwdISA_SB_SD_Li256ELb1ELb0ELi2EEENS1_25SingleTileBwdLPTSchedulerILb1ELi128ELb1EEEEEEEEEvNT_6ParamsE) ;  /* 0xffff895008007950 */ /* 0x000fea0003c3ffff */
        .type           $_ZN7cutlass13device_kernelIN5flash19enable_sm80_to_sm89INS1_16FlashAttnBwdSm80INS1_25CollectiveMainloopBwdSm80ILi2ELi2EN4cute5tupleIJNS5_1CILi128EEES8_NS7_ILi64EEEEEENS_10bfloat16_tEfNS_4arch4Sm80ELb1ELb0ELb1ELb1ELb1ELb0ELb0ELb0ELi2ELi4ELi4ELi4ELb0EEENS1_21CollectiveEpilogueBwdISA_SB_SD_Li256ELb1ELb0ELi2EEENS1_25SingleTileBwdLPTSchedulerILb1ELi128ELb1EEEEEEEEEvNT_6ParamsE$_ZN4cute3eso3ESOILb0ELb0EJNS_5tupleIJNS_1CILi1EEENS3_ILi512EEEiEEENS3_ILi4096EEENS2_IJiiEEEEEC2ERKS6_RKS7_RKS8_,@function
        .size           $_ZN7cutlass13device_kernelIN5flash19enable_sm80_to_sm89INS1_16FlashAttnBwdSm80INS1_25CollectiveMainloopBwdSm80ILi2ELi2EN4cute5tupleIJNS5_1CILi128EEES8_NS7_ILi64EEEEEENS_10bfloat16_tEfNS_4arch4Sm80ELb1ELb0ELb1ELb1ELb1ELb0ELb0ELb0ELi2ELi4ELi4ELi4ELb0EEENS1_21CollectiveEpilogueBwdISA_SB_SD_Li256ELb1ELb0ELi2EEENS1_25SingleTileBwdLPTSchedulerILb1ELi128ELb1EEEEEEEEEvNT_6ParamsE$_ZN4cute3eso3ESOILb0ELb0EJNS_5tupleIJNS_1CILi1EEENS3_ILi512EEEiEEENS3_ILi4096EEENS2_IJiiEEEEEC2ERKS6_RKS7_RKS8_,($_ZN7cutlass13device_kernelIN5flash19enable_sm80_to_sm89INS1_16FlashAttnBwdSm80INS1_25CollectiveMainloopBwdSm80ILi2ELi2EN4cute5tupleIJNS5_1CILi128EEES8_NS7_ILi64EEEEEENS_10bfloat16_tEfNS_4arch4Sm80ELb1ELb0ELb1ELb1ELb1ELb0ELb0ELb0ELi2ELi4ELi4ELi4ELb0EEENS1_21CollectiveEpilogueBwdISA_SB_SD_Li256ELb1ELb0ELi2EEENS1_25SingleTileBwdLPTSchedulerILb1ELi128ELb1EEEEEEEEEvNT_6ParamsE$_ZN4cute3eso3ESOILb0ELb0EJNS_5tupleIJNS_1CILi1EEEiEEENS3_ILi1024EEENS2_IJiiEEEEEC2ERKS5_RKS6_RKS7_ - $_ZN7cutlass13device_kernelIN5flash19enable_sm80_to_sm89INS1_16FlashAttnBwdSm80INS1_25CollectiveMainloopBwdSm80ILi2ELi2EN4cute5tupleIJNS5_1CILi128EEES8_NS7_ILi64EEEEEENS_10bfloat16_tEfNS_4arch4Sm80ELb1ELb0ELb1ELb1ELb1ELb0ELb0ELb0ELi2ELi4ELi4ELi4ELb0EEENS1_21CollectiveEpilogueBwdISA_SB_SD_Li256ELb1ELb0ELi2EEENS1_25SingleTileBwdLPTSchedulerILb1ELi128ELb1EEEEEEEEEvNT_6ParamsE$_ZN4cute3eso3ESOILb0ELb0EJNS_5tupleIJNS_1CILi1EEENS3_ILi512EEEiEEENS3_ILi4096EEENS2_IJiiEEEEEC2ERKS6_RKS7_RKS8_)
$_ZN7cutlass13device_kernelIN5flash19enable_sm80_to_sm89INS1_16FlashAttnBwdSm80INS1_25CollectiveMainloopBwdSm80ILi2ELi2EN4cute5tupleIJNS5_1CILi128EEES8_NS7_ILi64EEEEEENS_10bfloat16_tEfNS_4arch4Sm80ELb1ELb0ELb1ELb1ELb1ELb0ELb0ELb0ELi2ELi4ELi4ELi4ELb0EEENS1_21CollectiveEpilogueBwdISA_SB_SD_Li256ELb1ELb0ELi2EEENS1_25SingleTileBwdLPTSchedulerILb1ELi128ELb1EEEEEEEEEvNT_6ParamsE$_ZN4cute3eso3ESOILb0ELb0EJNS_5tupleIJNS_1CILi1EEENS3_ILi512EEEiEEENS3_ILi4096EEENS2_IJiiEEEEEC2ERKS6_RKS7_RKS8_:
        /* <DEDUP_REMOVED lines=8> */
[----:B------:R-:W-:Y:S05]  /*7730*/  RET.REL.NODEC R4 `(_ZN7cutlass13device_kernelIN5flash19enable_sm80_to_sm89INS1_16FlashAttnBwdSm80INS1_25CollectiveMainloopBwdSm80ILi2ELi2EN4cute5tupleIJNS5_1CILi128EEES8_NS7_ILi64EEEEEENS_10bfloat16_tEfNS_4arch4Sm80ELb1ELb0ELb1ELb1ELb1ELb0ELb0ELb0ELi2ELi4ELi4ELi4ELb0EEENS1_21CollectiveEpilogueBwdISA_SB_SD_Li256ELb1ELb0ELi2EEENS1_25SingleTileBwdLPTSchedulerILb1ELi128ELb1EEEEEEEEEvNT_6ParamsE) ;  /* 0xffff88c004007950 */ /* 0x000fea0003c3ffff */
        .type           $_ZN7cutlass13device_kernelIN5flash19enable_sm80_to_sm89INS1_16FlashAttnBwdSm80INS1_25CollectiveMainloopBwdSm80ILi2ELi2EN4cute5tupleIJNS5_1CILi128EEES8_NS7_ILi64EEEEEENS_10bfloat16_tEfNS_4arch4Sm80ELb1ELb0ELb1ELb1ELb1ELb0ELb0ELb0ELi2ELi4ELi4ELi4ELb0EEENS1_21CollectiveEpilogueBwdISA_SB_SD_Li256ELb1ELb0ELi2EEENS1_25SingleTileBwdLPTSchedulerILb1ELi128ELb1EEEEEEEEEvNT_6ParamsE$_ZN4cute3eso3ESOILb0ELb0EJNS_5tupleIJNS_1CILi1EEEiEEENS3_ILi1024EEENS2_IJiiEEEEEC2ERKS5_RKS6_RKS7_,@function
        .size           $_ZN7cutlass13device_kernelIN5flash19enable_sm80_to_sm89INS1_16FlashAttnBwdSm80INS1_25CollectiveMainloopBwdSm80ILi2ELi2EN4cute5tupleIJNS5_1CILi128EEES8_NS7_ILi64EEEEEENS_10bfloat16_tEfNS_4arch4Sm80ELb1ELb0ELb1ELb1ELb1ELb0ELb0ELb0ELi2ELi4ELi4ELi4ELb0EEENS1_21CollectiveEpilogueBwdISA_SB_SD_Li256ELb1ELb0ELi2EEENS1_25SingleTileBwdLPTSchedulerILb1ELi128ELb1EEEEEEEEEvNT_6ParamsE$_ZN4cute3eso3ESOILb0ELb0EJNS_5tupleIJNS_1CILi1EEEiEEENS3_ILi1024EEENS2_IJiiEEEEEC2ERKS5_RKS6_RKS7_,($_ZN7cutlass13device_kernelIN5flash19enable_sm80_to_sm89INS1_16FlashAttnBwdSm80INS1_25CollectiveMainloopBwdSm80ILi2ELi2EN4cute5tupleIJNS5_1CILi128EEES8_NS7_ILi64EEEEEENS_10bfloat16_tEfNS_4arch4Sm80ELb1ELb0ELb1ELb1ELb1ELb0ELb0ELb0ELi2ELi4ELi4ELi4ELb0EEENS1_21CollectiveEpilogueBwdISA_SB_SD_Li256ELb1ELb0ELi2EEENS1_25SingleTileBwdLPTSchedulerILb1ELi128ELb1EEEEEEEEEvNT_6ParamsE$_ZN4cute3eso3ESOILb0ELb0EJNS_5tupleIJiNS_1CILi512EEEEEENS2_IJiiEEENS3_ILi1024EEEEEC2ERKS5_RKS6_RKS7_ - $_ZN7cutlass13device_kernelIN5flash19enable_sm80_to_sm89INS1_16FlashAttnBwdSm80INS1_25CollectiveMainloopBwdSm80ILi2ELi2EN4cute5tupleIJNS5_1CILi128EEES8_NS7_ILi64EEEEEENS_10bfloat16_tEfNS_4arch4Sm80ELb1ELb0ELb1ELb1ELb1ELb0ELb0ELb0ELi2ELi4ELi4ELi4ELb0EEENS1_21CollectiveEpilogueBwdISA_SB_SD_Li256ELb1ELb0ELi2EEENS1_25SingleTileBwdLPTSchedulerILb1ELi128ELb1EEEEEEEEEvNT_6ParamsE$_ZN4cute3eso3ESOILb0ELb0EJNS_5tupleIJNS_1CILi1EEEiEEENS3_ILi1024EEENS2_IJiiEEEEEC2ERKS5_RKS6_RKS7_)
$_ZN7cutlass13device_kernelIN5flash19enable_sm80_to_sm89INS1_16FlashAttnBwdSm80INS1_25CollectiveMainloopBwdSm80ILi2ELi2EN4cute5tupleIJNS5_1CILi128EEES8_NS7_ILi64EEEEEENS_10bfloat16_tEfNS_4arch4Sm80ELb1ELb0ELb1ELb1ELb1ELb0ELb0ELb0ELi2ELi4ELi4ELi4ELb0EEENS1_21CollectiveEpilogueBwdISA_SB_SD_Li256ELb1ELb0ELi2EEENS1_25SingleTileBwdLPTSchedulerILb1ELi128ELb1EEEEEEEEEvNT_6ParamsE$_ZN4cute3eso3ESOILb0ELb0EJNS_5tupleIJNS_1CILi1EEEiEEENS3_ILi1024EEENS2_IJiiEEEEEC2ERKS5_RKS6_RKS7_:
        /* <DEDUP_REMOVED lines=9> */
        .type           $_ZN7cutlass13device_kernelIN5flash19enable_sm80_to_sm89INS1_16FlashAttnBwdSm80INS1_25CollectiveMainloopBwdSm80ILi2ELi2EN4cute5tupleIJNS5_1CILi128EEES8_NS7_ILi64EEEEEENS_10bfloat16_tEfNS_4arch4Sm80ELb1ELb0ELb1ELb1ELb1ELb0ELb0ELb0ELi2ELi4ELi4ELi4ELb0EEENS1_21CollectiveEpilogueBwdISA_SB_SD_Li256ELb1ELb0ELi2EEENS1_25SingleTileBwdLPTSchedulerILb1ELi128ELb1EEEEEEEEEvNT_6ParamsE$_ZN4cute3eso3ESOILb0ELb0EJNS_5tupleIJiNS_1CILi512EEEEEENS2_IJiiEEENS3_ILi1024EEEEEC2ERKS5_RKS6_RKS7_,@function
        .size           $_ZN7cutlass13device_kernelIN5flash19enable_sm80_to_sm89INS1_16FlashAttnBwdSm80INS1_25CollectiveMainloopBwdSm80ILi2ELi2EN4cute5tupleIJNS5_1CILi128EEES8_NS7_ILi64EEEEEENS_10bfloat16_tEfNS_4arch4Sm80ELb1ELb0ELb1ELb1ELb1ELb0ELb0ELb0ELi2ELi4ELi4ELi4ELb0EEENS1_21CollectiveEpilogueBwdISA_SB_SD_Li256ELb1ELb0ELi2EEENS1_25SingleTileBwdLPTSchedulerILb1ELi128ELb1EEEEEEEEEvNT_6ParamsE$_ZN4cute3eso3ESOILb0ELb0EJNS_5tupleIJiNS_1CILi512EEEEEENS2_IJiiEEENS3_ILi1024EEEEEC2ERKS5_RKS6_RKS7_,($_ZN7cutlass13device_kernelIN5flash19enable_sm80_to_sm89INS1_16FlashAttnBwdSm80INS1_25CollectiveMainloopBwdSm80ILi2ELi2EN4cute5tupleIJNS5_1CILi128EEES8_NS7_ILi64EEEEEENS_10bfloat16_tEfNS_4arch4Sm80ELb1ELb0ELb1ELb1ELb1ELb0ELb0ELb0ELi2ELi4ELi4ELi4ELb0EEENS1_21CollectiveEpilogueBwdISA_SB_SD_Li256ELb1ELb0ELi2EEENS1_25SingleTileBwdLPTSchedulerILb1ELi128ELb1EEEEEEEEEvNT_6ParamsE$_ZN4cute3eso3ESOILb0ELb0EJNS_5tupleIJiiEEEiNS_1CILi0EEEEEC2ERKS3_RKiRKS5_ - $_ZN7cutlass13device_kernelIN5flash19enable_sm80_to_sm89INS1_16FlashAttnBwdSm80INS1_25CollectiveMainloopBwdSm80ILi2ELi2EN4cute5tupleIJNS5_1CILi128EEES8_NS7_ILi64EEEEEENS_10bfloat16_tEfNS_4arch4Sm80ELb1ELb0ELb1ELb1ELb1ELb0ELb0ELb0ELi2ELi4ELi4ELi4ELb0EEENS1_21CollectiveEpilogueBwdISA_SB_SD_Li256ELb1ELb0ELi2EEENS1_25SingleTileBwdLPTSchedulerILb1ELi128ELb1EEEEEEEEEvNT_6ParamsE$_ZN4cute3eso3ESOILb0ELb0EJNS_5tupleIJiNS_1CILi512EEEEEENS2_IJiiEEENS3_ILi1024EEEEEC2ERKS5_RKS6_RKS7_)
$_ZN7cutlass13device_kernelIN5flash19enable_sm80_to_sm89INS1_16FlashAttnBwdSm80INS1_25CollectiveMainloopBwdSm80ILi2ELi2EN4cute5tupleIJNS5_1CILi128EEES8_NS7_ILi64EEEEEENS_10bfloat16_tEfNS_4arch4Sm80ELb1ELb0ELb1ELb1ELb1ELb0ELb0ELb0ELi2ELi4ELi4ELi4ELb0EEENS1_21CollectiveEpilogueBwdISA_SB_SD_Li256ELb1ELb0ELi2EEENS1_25SingleTileBwdLPTSchedulerILb1ELi128ELb1EEEEEEEEEvNT_6ParamsE$_ZN4cute3eso3ESOILb0ELb0EJNS_5tupleIJiNS_1CILi512EEEEEENS2_IJiiEEENS3_ILi1024EEEEEC2ERKS5_RKS6_RKS7_:
        /* <DEDUP_REMOVED lines=9> */
        .type           $_ZN7cutlass13device_kernelIN5flash19enable_sm80_to_sm89INS1_16FlashAttnBwdSm80INS1_25CollectiveMainloopBwdSm80ILi2ELi2EN4cute5tupleIJNS5_1CILi128EEES8_NS7_ILi64EEEEEENS_10bfloat16_tEfNS_4arch4Sm80ELb1ELb0ELb1ELb1ELb1ELb0ELb0ELb0ELi2ELi4ELi4ELi4ELb0EEENS1_21CollectiveEpilogueBwdISA_SB_SD_Li256ELb1ELb0ELi2EEENS1_25SingleTileBwdLPTSchedulerILb1ELi128ELb1EEEEEEEEEvNT_6ParamsE$_ZN4cute3eso3ESOILb0ELb0EJNS_5tupleIJiiEEEiNS_1CILi0EEEEEC2ERKS3_RKiRKS5_,@function
        .size           $_ZN7cutlass13device_kernelIN5flash19enable_sm80_to_sm89INS1_16FlashAttnBwdSm80INS1_25CollectiveMainloopBwdSm80ILi2ELi2EN4cute5tupleIJNS5_1CILi128EEES8_NS7_ILi64EEEEEENS_10bfloat16_tEfNS_4arch4Sm80ELb1ELb0ELb1ELb1ELb1ELb0ELb0ELb0ELi2ELi4ELi4ELi4ELb0EEENS1_21CollectiveEpilogueBwdISA_SB_SD_Li256ELb1ELb0ELi2EEENS1_25SingleTileBwdLPTSchedulerILb1ELi128ELb1EEEEEEEEEvNT_6ParamsE$_ZN4cute3eso3ESOILb0ELb0EJNS_5tupleIJiiEEEiNS_1CILi0EEEEEC2ERKS3_RKiRKS5_,($_ZN7cutlass13device_kernelIN5flash19enable_sm80_to_sm89INS1_16FlashAttnBwdSm80INS1_25CollectiveMainloopBwdSm80ILi2ELi2EN4cute5tupleIJNS5_1CILi128EEES8_NS7_ILi64EEEEEENS_10bfloat16_tEfNS_4arch4Sm80ELb1ELb0ELb1ELb1ELb1ELb0ELb0ELb0ELi2ELi4ELi4ELi4ELb0EEENS1_21CollectiveEpilogueBwdISA_SB_SD_Li256ELb1ELb0ELi2EEENS1_25SingleTileBwdLPTSchedulerILb1ELi128ELb1EEEEEEEEEvNT_6ParamsE$_ZN4cute3eso3ESOILb0ELb0EJNS_6LayoutINS_5tupleIJNS3_IJNS3_IJNS_1CILi8EEENS4_ILi1EEEEEES6_EEENS3_IJNS3_IJS6_S6_EEENS4_ILi2EEEEEEEEENS3_IJNS3_IJNS3_IJS6_NS4_ILi0EEEEEESD_EEENS3_IJNS3_IJSD_SD_EEEiEEEEEEEENS_10ViewEngineINS_8smem_ptrIPN7cutlass10bfloat16_tEEEEEEEC2ERKSJ_RKSQ_ - $_ZN7cutlass13device_kernelIN5flash19enable_sm80_to_sm89INS1_16FlashAttnBwdSm80INS1_25CollectiveMainloopBwdSm80ILi2ELi2EN4cute5tupleIJNS5_1CILi128EEES8_NS7_ILi64EEEEEENS_10bfloat16_tEfNS_4arch4Sm80ELb1ELb0ELb1ELb1ELb1ELb0ELb0ELb0ELi2ELi4ELi4ELi4ELb0EEENS1_21CollectiveEpilogueBwdISA_SB_SD_Li256ELb1ELb0ELi2EEENS1_25SingleTileBwdLPTSchedulerILb1ELi128ELb1EEEEEEEEEvNT_6ParamsE$_ZN4cute3eso3ESOILb0ELb0EJNS_5tupleIJiiEEEiNS_1CILi0EEEEEC2ERKS3_RKiRKS5_)
$_ZN7cutlass13device_kernelIN5flash19enable_sm80_to_sm89INS1_16FlashAttnBwdSm80INS1_25CollectiveMainloopBwdSm80ILi2ELi2EN4cute5tupleIJNS5_1CILi128EEES8_NS7_ILi64EEEEEENS_10bfloat16_tEfNS_4arch4Sm80ELb1ELb0ELb1ELb1ELb1ELb0ELb0ELb0ELi2ELi4ELi4ELi4ELb0EEENS1_21CollectiveEpilogueBwdISA_SB_SD_Li256ELb1ELb0ELi2EEENS1_25SingleTileBwdLPTSchedulerILb1ELi128ELb1EEEEEEEEEvNT_6ParamsE$_ZN4cute3eso3ESOILb0ELb0EJNS_5tupleIJiiEEEiNS_1CILi0EEEEEC2ERKS3_RKiRKS5_:
        /* <DEDUP_REMOVED lines=8> */
[----:B------:R-:W-:Y:S05]  /*78e0*/  RET.REL.NODEC R86 `(_ZN7cutlass13device_kernelIN5flash19enable_sm80_to_sm89INS1_16FlashAttnBwdSm80INS1_25CollectiveMainloopBwdSm80ILi2ELi2EN4cute5tupleIJNS5_1CILi128EEES8_NS7_ILi64EEEEEENS_10bfloat16_tEfNS_4arch4Sm80ELb1ELb0ELb1ELb1ELb1ELb0ELb0ELb0ELi2ELi4ELi4ELi4ELb0EEENS1_21CollectiveEpilogueBwdISA_SB_SD_Li256ELb1ELb0ELi2EEENS1_25SingleTileBwdLPTSchedulerILb1ELi128ELb1EEEEEEEEEvNT_6ParamsE) ;  /* 0xffff871056007950 */ /* 0x000fea0003c3ffff */
        .type           $_ZN7cutlass13device_kernelIN5flash19enable_sm80_to_sm89INS1_16FlashAttnBwdSm80INS1_25CollectiveMainloopBwdSm80ILi2ELi2EN4cute5tupleIJNS5_1CILi128EEES8_NS7_ILi64EEEEEENS_10bfloat16_tEfNS_4arch4Sm80ELb1ELb0ELb1ELb1ELb1ELb0ELb0ELb0ELi2ELi4ELi4ELi4ELb0EEENS1_21CollectiveEpilogueBwdISA_SB_SD_Li256ELb1ELb0ELi2EEENS1_25SingleTileBwdLPTSchedulerILb1ELi128ELb1EEEEEEEEEvNT_6ParamsE$_ZN4cute3eso3ESOILb0ELb0EJNS_6LayoutINS_5tupleIJNS3_IJNS3_IJNS_1CILi8EEENS4_ILi1EEEEEES6_EEENS3_IJNS3_IJS6_S6_EEENS4_ILi2EEEEEEEEENS3_IJNS3_IJNS3_IJS6_NS4_ILi0EEEEEESD_EEENS3_IJNS3_IJSD_SD_EEEiEEEEEEEENS_10ViewEngineINS_8smem_ptrIPN7cutlass10bfloat16_tEEEEEEEC2ERKSJ_RKSQ_,@function
        .size           $_ZN7cutlass13device_kernelIN5flash19enable_sm80_to_sm89INS1_16FlashAttnBwdSm80INS1_25CollectiveMainloopBwdSm80ILi2ELi2EN4cute5tupleIJNS5_1CILi128EEES8_NS7_ILi64EEEEEENS_10bfloat16_tEfNS_4arch4Sm80ELb1ELb0ELb1ELb1ELb1ELb0ELb0ELb0ELi2ELi4ELi4ELi4ELb0EEENS1_21CollectiveEpilogueBwdISA_SB_SD_Li256ELb1ELb0ELi2EEENS1_25SingleTileBwdLPTSchedulerILb1ELi128ELb1EEEEEEEEEvNT_6ParamsE$_ZN4cute3eso3ESOILb0ELb0EJNS_6LayoutINS_5tupleIJNS3_IJNS3_IJNS_1CILi8EEENS4_ILi1EEEEEES6_EEENS3_IJNS3_IJS6_S6_EEENS4_ILi2EEEEEEEEENS3_IJNS3_IJNS3_IJS6_NS4_ILi0EEEEEESD_EEENS3_IJNS3_IJSD_SD_EEEiEEEEEEEENS_10ViewEngineINS_8smem_ptrIPN7cutlass10bfloat16_tEEEEEEEC2ERKSJ_RKSQ_,($_ZN7cutlass13device_kernelIN5flash19enable_sm80_to_sm89INS1_16FlashAttnBwdSm80INS1_25CollectiveMainloopBwdSm80ILi2ELi2EN4cute5tupleIJNS5_1CILi128EEES8_NS7_ILi64EEEEEENS_10bfloat16_tEfNS_4arch4Sm80ELb1ELb0ELb1ELb1ELb1ELb0ELb0ELb0ELi2ELi4ELi4ELi4ELb0EEENS1_21CollectiveEpilogueBwdISA_SB_SD_Li256ELb1ELb0ELi2EEENS1_25SingleTileBwdLPTSchedulerILb1ELi128ELb1EEEEEEEEEvNT_6ParamsE$_ZN4cute3eso3ESOILb0ELb0EJNS_6LayoutINS_5tupleIJNS3_IJNS_1CILi1EEENS3_IJS5_NS4_ILi2EEES6_EEEEEES6_NS3_IJS6_S6_EEEEEENS3_IJNS3_IJNS4_ILi0EEENS3_IJS5_NS4_ILi256EEEiEEEEEENS4_ILi2048EEENS3_IJiNS4_ILi4096EEEEEEEEEEENS_10ViewEngineINS_8smem_ptrIPjEEEEEEC2ERKSJ_RKSO_ - $_ZN7cutlass13device_kernelIN5flash19enable_sm80_to_sm89INS1_16FlashAttnBwdSm80INS1_25CollectiveMainloopBwdSm80ILi2ELi2EN4cute5tupleIJNS5_1CILi128EEES8_NS7_ILi64EEEEEENS_10bfloat16_tEfNS_4arch4Sm80ELb1ELb0ELb1ELb1ELb1ELb0ELb0ELb0ELi2ELi4ELi4ELi4ELb0EEENS1_21CollectiveEpilogueBwdISA_SB_SD_Li256ELb1ELb0ELi2EEENS1_25SingleTileBwdLPTSchedulerILb1ELi128ELb1EEEEEEEEEvNT_6ParamsE$_ZN4cute3eso3ESOILb0ELb0EJNS_6LayoutINS_5tupleIJNS3_IJNS3_IJNS_1CILi8EEENS4_ILi1EEEEEES6_EEENS3_IJNS3_IJS6_S6_EEENS4_ILi2EEEEEEEEENS3_IJNS3_IJNS3_IJS6_NS4_ILi0EEEEEESD_EEENS3_IJNS3_IJSD_SD_EEEiEEEEEEEENS_10ViewEngineINS_8smem_ptrIPN7cutlass10bfloat16_tEEEEEEEC2ERKSJ_RKSQ_)
$_ZN7cutlass13device_kernelIN5flash19enable_sm80_to_sm89INS1_16FlashAttnBwdSm80INS1_25CollectiveMainloopBwdSm80ILi2ELi2EN4cute5tupleIJNS5_1CILi128EEES8_NS7_ILi64EEEEEENS_10bfloat16_tEfNS_4arch4Sm80ELb1ELb0ELb1ELb1ELb1ELb0ELb0ELb0ELi2ELi4ELi4ELi4ELb0EEENS1_21CollectiveEpilogueBwdISA_SB_SD_Li256ELb1ELb0ELi2EEENS1_25SingleTileBwdLPTSchedulerILb1ELi128ELb1EEEEEEEEEvNT_6ParamsE$_ZN4cute3eso3ESOILb0ELb0EJNS_6LayoutINS_5tupleIJNS3_IJNS3_IJNS_1CILi8EEENS4_ILi1EEEEEES6_EEENS3_IJNS3_IJS6_S6_EEENS4_ILi2EEEEEEEEENS3_IJNS3_IJNS3_IJS6_NS4_ILi0EEEEEESD_EEENS3_IJNS3_IJSD_SD_EEEiEEEEEEEENS_10ViewEngineINS_8smem_ptrIPN7cutlass10bfloat16_tEEEEEEEC2ERKSJ_RKSQ_:
[----:B------:R-:W-:Y:S02]  /*78f0*/  IADD3 R3, R67, -c[0x0][0x20], RZ ;  /* 0x8000080043037a10 */ /* 0x000fe40007ffe0ff */
[----:B------:R-:W-:-:S03]  /*7900*/  IADD3 R2, R59, -c[0x0][0x20], RZ ;  /* 0x800008003b027a10 */ /* 0x000fc60007ffe0ff */
[----:B------:R1:W-:Y:S04]  /*7910*/  STL [R3], R6 ;  /* 0x0000000603007387 */ /* 0x0003e80000100800 */
[----:B------:R-:W2:Y:S01]  /*7920*/  LDL.64 R8, [R2] ;  /* 0x0000000002087983 */ /* 0x000ea20000100a00 */
[----:B------:R-:W-:-:S03]  /*7930*/  IMAD.MOV.U32 R5, RZ, RZ, 0x0 ;  /* 0x00000000ff057424 */ /* 0x000fc600078e00ff */
[----:B--2---:R1:W-:Y:S01]  /*7940*/  STL.64 [R3+0x8], R8 ;  /* 0x0000080803007387 */ /* 0x0043e20000100a00 */
[----:B------:R-:W-:Y:S05]  /*7950*/  RET.REL.NODEC R4 `(_ZN7cutlass13device_kernelIN5flash19enable_sm80_to_sm89INS1_16FlashAttnBwdSm80INS1_25CollectiveMainloopBwdSm80ILi2ELi2EN4cute5tupleIJNS5_1CILi128EEES8_NS7_ILi64EEEEEENS_10bfloat16_tEfNS_4arch4Sm80ELb1ELb0ELb1ELb1ELb1ELb0ELb0ELb0ELi2ELi4ELi4ELi4ELb0EEENS1_21CollectiveEpilogueBwdISA_SB_SD_Li256ELb1ELb0ELi2EEENS1_25SingleTileBwdLPTSchedulerILb1ELi128ELb1EEEEEEEEEvNT_6ParamsE) ;  /* 0xffff86a004007950 */ /* 0x000fea0003c3ffff */
        .type           $_ZN7cutlass13device_kernelIN5flash19enable_sm80_to_sm89INS1_16FlashAttnBwdSm80INS1_25CollectiveMainloopBwdSm80ILi2ELi2EN4cute5tupleIJNS5_1CILi128EEES8_NS7_ILi64EEEEEENS_10bfloat16_tEfNS_4arch4Sm80ELb1ELb0ELb1ELb1ELb1ELb0ELb0ELb0ELi2ELi4ELi4ELi4ELb0EEENS1_21CollectiveEpilogueBwdISA_SB_SD_Li256ELb1ELb0ELi2EEENS1_25SingleTileBwdLPTSchedulerILb1ELi128ELb1EEEEEEEEEvNT_6ParamsE$_ZN4cute3eso3ESOILb0ELb0EJNS_6LayoutINS_5tupleIJNS3_IJNS_1CILi1EEENS3_IJS5_NS4_ILi2EEES6_EEEEEES6_NS3_IJS6_S6_EEEEEENS3_IJNS3_IJNS4_ILi0EEENS3_IJS5_NS4_ILi256EEEiEEEEEENS4_ILi2048EEENS3_IJiNS4_ILi4096EEEEEEEEEEENS_10ViewEngineINS_8smem_ptrIPjEEEEEEC2ERKSJ_RKSO_,@function
        .size           $_ZN7cutlass13device_kernelIN5flash19enable_sm80_to_sm89INS1_16FlashAttnBwdSm80INS1_25CollectiveMainloopBwdSm80ILi2ELi2EN4cute5tupleIJNS5_1CILi128EEES8_NS7_ILi64EEEEEENS_10bfloat16_tEfNS_4arch4Sm80ELb1ELb0ELb1ELb1ELb1ELb0ELb0ELb0ELi2ELi4ELi4ELi4ELb0EEENS1_21CollectiveEpilogueBwdISA_SB_SD_Li256ELb1ELb0ELi2EEENS1_25SingleTileBwdLPTSchedulerILb1ELi128ELb1EEEEEEEEEvNT_6ParamsE$_ZN4cute3eso3ESOILb0ELb0EJNS_6LayoutINS_5tupleIJNS3_IJNS_1CILi1EEENS3_IJS5_NS4_ILi2EEES6_EEEEEES6_NS3_IJS6_S6_EEEEEENS3_IJNS3_IJNS4_ILi0EEENS3_IJS5_NS4_ILi256EEEiEEEEEENS4_ILi2048EEENS3_IJiNS4_ILi4096EEEEEEEEEEENS_10ViewEngineINS_8smem_ptrIPjEEEEEEC2ERKSJ_RKSO_,($_ZN7cutlass13device_kernelIN5flash19enable_sm80_to_sm89INS1_16FlashAttnBwdSm80INS1_25CollectiveMainloopBwdSm80ILi2ELi2EN4cute5tupleIJNS5_1CILi128EEES8_NS7_ILi64EEEEEENS_10bfloat16_tEfNS_4arch4Sm80ELb1ELb0ELb1ELb1ELb1ELb0ELb0ELb0ELi2ELi4ELi4ELi4ELb0EEENS1_21CollectiveEpilogueBwdISA_SB_SD_Li256ELb1ELb0ELi2EEENS1_25SingleTileBwdLPTSchedulerILb1ELi128ELb1EEEEEEEEEvNT_6ParamsE$_ZN4cute3eso3ESOILb0ELb0EJNS_6LayoutINS_5tupleIJNS3_IJNS_1CILi2EEES5_EEENS4_ILi8EEES6_EEENS3_IJNS3_IJNS4_ILi1EEEiEEENS4_ILi1024EEENS3_IJiiEEEEEEEENS_10ViewEngineINS_8smem_ptrIPN7cutlass10bfloat16_tEEEEEEEC2ERKSE_RKSL_ - $_ZN7cutlass13device_kernelIN5flash19enable_sm80_to_sm89INS1_16FlashAttnBwdSm80INS1_25CollectiveMainloopBwdSm80ILi2ELi2EN4cute5tupleIJNS5_1CILi128EEES8_NS7_ILi64EEEEEENS_10bfloat16_tEfNS_4arch4Sm80ELb1ELb0ELb1ELb1ELb1ELb0ELb0ELb0ELi2ELi4ELi4ELi4ELb0EEENS1_21CollectiveEpilogueBwdISA_SB_SD_Li256ELb1ELb0ELi2EEENS1_25SingleTileBwdLPTSchedulerILb1ELi128ELb1EEEEEEEEEvNT_6ParamsE$_ZN4cute3eso3ESOILb0ELb0EJNS_6LayoutINS_5tupleIJNS3_IJNS_1CILi1EEENS3_IJS5_NS4_ILi2EEES6_EEEEEES6_NS3_IJS6_S6_EEEEEENS3_IJNS3_IJNS4_ILi0EEENS3_IJS5_NS4_ILi256EEEiEEEEEENS4_ILi2048EEENS3_IJiNS4_ILi4096EEEEEEEEEEENS_10ViewEngineINS_8smem_ptrIPjEEEEEEC2ERKSJ_RKSO_)
$_ZN7cutlass13device_kernelIN5flash19enable_sm80_to_sm89INS1_16FlashAttnBwdSm80INS1_25CollectiveMainloopBwdSm80ILi2ELi2EN4cute5tupleIJNS5_1CILi128EEES8_NS7_ILi64EEEEEENS_10bfloat16_tEfNS_4arch4Sm80ELb1ELb0ELb1ELb1ELb1ELb0ELb0ELb0ELi2ELi4ELi4ELi4ELb0EEENS1_21CollectiveEpilogueBwdISA_SB_SD_Li256ELb1ELb0ELi2EEENS1_25SingleTileBwdLPTSchedulerILb1ELi128ELb1EEEEEEEEEvNT_6ParamsE$_ZN4cute3eso3ESOILb0ELb0EJNS_6LayoutINS_5tupleIJNS3_IJNS_1CILi1EEENS3_IJS5_NS4_ILi2EEES6_EEEEEES6_NS3_IJS6_S6_EEEEEENS3_IJNS3_IJNS4_ILi0EEENS3_IJS5_NS4_ILi256EEEiEEEEEENS4_ILi2048EEENS3_IJiNS4_ILi4096EEEEEEEEEEENS_10ViewEngineINS_8smem_ptrIPjEEEEEEC2ERKSJ_RKSO_:
[----:B------:R-:W-:Y:S02]  /*7960*/  IADD3 R5, R58, -c[0x0][0x20], RZ ;  /* 0x800008003a057a10 */ /* 0x000fe40007ffe0ff */
[----:B------:R-:W-:-:S03]  /*7970*/  IADD3 R6, R41, -c[0x0][0x20], RZ ;  /* 0x8000080029067a10 */ /* 0x000fc60007ffe0ff */
[----:B------:R1:W-:Y:S04]  /*7980*/  STL.64 [R5], R2 ;  /* 0x0000000205007387 */ /* 0x0003e80000100a00 */
[----:B------:R-:W2:Y:S01]  /*7990*/  LDL.64 R8, [R6] ;  /* 0x0000000006087983 */ /* 0x000ea20000100a00 */
[----:B------:R-:W-:Y:S02]  /*79a0*/  IMAD.MOV.U32 R10, RZ, RZ, R4 ;  /* 0x000000ffff0a7224 */ /* 0x000fe400078e0004 */
[----:B------:R-:W-:Y:S01]  /*79b0*/  IMAD.MOV.U32 R11, RZ, RZ, 0x0 ;  /* 0x00000000ff0b7424 */ /* 0x000fe200078e00ff */
[----:B--2---:R1:W-:Y:S03]  /*79c0*/  STL.64 [R5+0x8], R8 ;  /* 0x0000080805007387 */ /* 0x0043e60000100a00 */
[----:B------:R-:W-:Y:S05]  /*79d0*/  RET.REL.NODEC R10 `(_ZN7cutlass13device_kernelIN5flash19enable_sm80_to_sm89INS1_16FlashAttnBwdSm80INS1_25CollectiveMainloopBwdSm80ILi2ELi2EN4cute5tupleIJNS5_1CILi128EEES8_NS7_ILi64EEEEEENS_10bfloat16_tEfNS_4arch4Sm80ELb1ELb0ELb1ELb1ELb1ELb0ELb0ELb0ELi2ELi4ELi4ELi4ELb0EEENS1_21CollectiveEpilogueBwdISA_SB_SD_Li256ELb1ELb0ELi2EEENS1_25SingleTileBwdLPTSchedulerILb1ELi128ELb1EEEEEEEEEvNT_6ParamsE) ;  /* 0xffff86200a007950 */ /* 0x000fea0003c3ffff */
        .type           $_ZN7cutlass13device_kernelIN5flash19enable_sm80_to_sm89INS1_16FlashAttnBwdSm80INS1_25CollectiveMainloopBwdSm80ILi2ELi2EN4cute5tupleIJNS5_1CILi128EEES8_NS7_ILi64EEEEEENS_10bfloat16_tEfNS_4arch4Sm80ELb1ELb0ELb1ELb1ELb1ELb0ELb0ELb0ELi2ELi4ELi4ELi4ELb0EEENS1_21CollectiveEpilogueBwdISA_SB_SD_Li256ELb1ELb0ELi2EEENS1_25SingleTileBwdLPTSchedulerILb1ELi128ELb1EEEEEEEEEvNT_6ParamsE$_ZN4cute3eso3ESOILb0ELb0EJNS_6LayoutINS_5tupleIJNS3_IJNS_1CILi2EEES5_EEENS4_ILi8EEES6_EEENS3_IJNS3_IJNS4_ILi1EEEiEEENS4_ILi1024EEENS3_IJiiEEEEEEEENS_10ViewEngineINS_8smem_ptrIPN7cutlass10bfloat16_tEEEEEEEC2ERKSE_RKSL_,@function
        .size           $_ZN7cutlass13device_kernelIN5flash19enable_sm80_to_sm89INS1_16FlashAttnBwdSm80INS1_25CollectiveMainloopBwdSm80ILi2ELi2EN4cute5tupleIJNS5_1CILi128EEES8_NS7_ILi64EEEEEENS_10bfloat16_tEfNS_4arch4Sm80ELb1ELb0ELb1ELb1ELb1ELb0ELb0ELb0ELi2ELi4ELi4ELi4ELb0EEENS1_21CollectiveEpilogueBwdISA_SB_SD_Li256ELb1ELb0ELi2EEENS1_25SingleTileBwdLPTSchedulerILb1ELi128ELb1EEEEEEEEEvNT_6ParamsE$_ZN4cute3eso3ESOILb0ELb0EJNS_6LayoutINS_5tupleIJNS3_IJNS_1CILi2EEES5_EEENS4_ILi8EEES6_EEENS3_IJNS3_IJNS4_ILi1EEEiEEENS4_ILi1024EEENS3_IJiiEEEEEEEENS_10ViewEngineINS_8smem_ptrIPN7cutlass10bfloat16_tEEEEEEEC2ERKSE_RKSL_,($_ZN7cutlass13device_kernelIN5flash19enable_sm80_to_sm89INS1_16FlashAttnBwdSm80INS1_25CollectiveMainloopBwdSm80ILi2ELi2EN4cute5tupleIJNS5_1CILi128EEES8_NS7_ILi64EEEEEENS_10bfloat16_tEfNS_4arch4Sm80ELb1ELb0ELb1ELb1ELb1ELb0ELb0ELb0ELi2ELi4ELi4ELi4ELb0EEENS1_21CollectiveEpilogueBwdISA_SB_SD_Li256ELb1ELb0ELi2EEENS1_25SingleTileBwdLPTSchedulerILb1ELi128ELb1EEEEEEEEEvNT_6ParamsE$_ZN4cute3eso3ESOILb0ELb0EJNS_6LayoutINS_5tupleIJNS3_IJNS_1CILi2EEES5_EEENS4_ILi8EEES6_EEENS3_IJNS3_IJNS4_ILi1EEEiEEENS4_ILi1024EEENS3_IJiiEEEEEEEEjEEC2ERKSE_RKj - $_ZN7cutlass13device_kernelIN5flash19enable_sm80_to_sm89INS1_16FlashAttnBwdSm80INS1_25CollectiveMainloopBwdSm80ILi2ELi2EN4cute5tupleIJNS5_1CILi128EEES8_NS7_ILi64EEEEEENS_10bfloat16_tEfNS_4arch4Sm80ELb1ELb0ELb1ELb1ELb1ELb0ELb0ELb0ELi2ELi4ELi4ELi4ELb0EEENS1_21CollectiveEpilogueBwdISA_SB_SD_Li256ELb1ELb0ELi2EEENS1_25SingleTileBwdLPTSchedulerILb1ELi128ELb1EEEEEEEEEvNT_6ParamsE$_ZN4cute3eso3ESOILb0ELb0EJNS_6LayoutINS_5tupleIJNS3_IJNS_1CILi2EEES5_EEENS4_ILi8EEES6_EEENS3_IJNS3_IJNS4_ILi1EEEiEEENS4_ILi1024EEENS3_IJiiEEEEEEEENS_10ViewEngineINS_8smem_ptrIPN7cutlass10bfloat16_tEEEEEEEC2ERKSE_RKSL_)
$_ZN7cutlass13device_kernelIN5flash19enable_sm80_to_sm89INS1_16FlashAttnBwdSm80INS1_25CollectiveMainloopBwdSm80ILi2ELi2EN4cute5tupleIJNS5_1CILi128EEES8_NS7_ILi64EEEEEENS_10bfloat16_tEfNS_4arch4Sm80ELb1ELb0ELb1ELb1ELb1ELb0ELb0ELb0ELi2ELi4ELi4ELi4ELb0EEENS1_21CollectiveEpilogueBwdISA_SB_SD_Li256ELb1ELb0ELi2EEENS1_25SingleTileBwdLPTSchedulerILb1ELi128ELb1EEEEEEEEEvNT_6ParamsE$_ZN4cute3eso3ESOILb0ELb0EJNS_6LayoutINS_5tupleIJNS3_IJNS_1CILi2EEES5_EEENS4_ILi8EEES6_EEENS3_IJNS3_IJNS4_ILi1EEEiEEENS4_ILi1024EEENS3_IJiiEEEEEEEENS_10ViewEngineINS_8smem_ptrIPN7cutlass10bfloat16_tEEEEEEEC2ERKSE_RKSL_:
[----:B------:R-:W-:Y:S02]  /*79e0*/  IADD3 R3, R23, -c[0x0][0x20], RZ ;  /* 0x8000080017037a10 */ /* 0x000fe40007ffe0ff */
[----:B------:R-:W-:-:S03]  /*79f0*/  IADD3 R2, R22, -c[0x0][0x20], RZ ;  /* 0x8000080016027a10 */ /* 0x000fc60007ffe0ff */
[----:B------:R1:W-:Y:S04]  /*7a00*/  STL.64 [R3], R4 ;  /* 0x0000000403007387 */ /* 0x0003e80000100a00 */
[----:B------:R1:W-:Y:S04]  /*7a10*/  STL [R3+0x8], R12 ;  /* 0x0000080c03007387 */ /* 0x0003e80000100800 */
[----:B------:R-:W2:Y:S01]  /*7a20*/  LDL.64 R8, [R2] ;  /* 0x0000000002087983 */ /* 0x000ea20000100a00 */
[----:B------:R-:W-:-:S03]  /*7a30*/  IMAD.MOV.U32 R7, RZ, RZ, 0x0 ;  /* 0x00000000ff077424 */ /* 0x000fc600078e00ff */
[----:B--2---:R1:W-:Y:S01]  /*7a40*/  STL.64 [R3+0x10], R8 ;  /* 0x0000100803007387 */ /* 0x0043e20000100a00 */
[----:B------:R-:W-:Y:S05]  /*7a50*/  RET.REL.NODEC R6 `(_ZN7cutlass13device_kernelIN5flash19enable_sm80_to_sm89INS1_16FlashAttnBwdSm80INS1_25CollectiveMainloopBwdSm80ILi2ELi2EN4cute5tupleIJNS5_1CILi128EEES8_NS7_ILi64EEEEEENS_10bfloat16_tEfNS_4arch4Sm80ELb1ELb0ELb1ELb1ELb1ELb0ELb0ELb0ELi2ELi4ELi4ELi4ELb0EEENS1_21CollectiveEpilogueBwdISA_SB_SD_Li256ELb1ELb0ELi2EEENS1_25SingleTileBwdLPTSchedulerILb1ELi128ELb1EEEEEEEEEvNT_6ParamsE) ;  /* 0xffff85a006007950 */ /* 0x000fea0003c3ffff */
        .type           $_ZN7cutlass13device_kernelIN5flash19enable_sm80_to_sm89INS1_16FlashAttnBwdSm80INS1_25CollectiveMainloopBwdSm80ILi2ELi2EN4cute5tupleIJNS5_1CILi128EEES8_NS7_ILi64EEEEEENS_10bfloat16_tEfNS_4arch4Sm80ELb1ELb0ELb1ELb1ELb1ELb0ELb0ELb0ELi2ELi4ELi4ELi4ELb0EEENS1_21CollectiveEpilogueBwdISA_SB_SD_Li256ELb1ELb0ELi2EEENS1_25SingleTileBwdLPTSchedulerILb1ELi128ELb1EEEEEEEEEvNT_6ParamsE$_ZN4cute3eso3ESOILb0ELb0EJNS_6LayoutINS_5tupleIJNS3_IJNS_1CILi2EEES5_EEENS4_ILi8EEES6_EEENS3_IJNS3_IJNS4_ILi1EEEiEEENS4_ILi1024EEENS3_IJiiEEEEEEEEjEEC2ERKSE_RKj,@function
        .size           $_ZN7cutlass13device_kernelIN5flash19enable_sm80_to_sm89INS1_16FlashAttnBwdSm80INS1_25CollectiveMainloopBwdSm80ILi2ELi2EN4cute5tupleIJNS5_1CILi128EEES8_NS7_ILi64EEEEEENS_10bfloat16_tEfNS_4arch4Sm80ELb1ELb0ELb1ELb1ELb1ELb0ELb0ELb0ELi2ELi4ELi4ELi4ELb0EEENS1_21CollectiveEpilogueBwdISA_SB_SD_Li256ELb1ELb0ELi2EEENS1_25SingleTileBwdLPTSchedulerILb1ELi128ELb1EEEEEEEEEvNT_6ParamsE$_ZN4cute3eso3ESOILb0ELb0EJNS_6LayoutINS_5tupleIJNS3_IJNS_1CILi2EEES5_EEENS4_ILi8EEES6_EEENS3_IJNS3_IJNS4_ILi1EEEiEEENS4_ILi1024EEENS3_IJiiEEEEEEEEjEEC2ERKSE_RKj,($_ZN7cutlass13device_kernelIN5flash19enable_sm80_to_sm89INS1_16FlashAttnBwdSm80INS1_25CollectiveMainloopBwdSm80ILi2ELi2EN4cute5tupleIJNS5_1CILi128EEES8_NS7_ILi64EEEEEENS_10bfloat16_tEfNS_4arch4Sm80ELb1ELb0ELb1ELb1ELb1ELb0ELb0ELb0ELi2ELi4ELi4ELi4ELb0EEENS1_21CollectiveEpilogueBwdISA_SB_SD_Li256ELb1ELb0ELi2EEENS1_25SingleTileBwdLPTSchedulerILb1ELi128ELb1EEEEEEEEEvNT_6ParamsE$_ZN4cute3eso3ESOILb0ELb0EJNS_6LayoutINS_5tupleIJNS3_IJNS_1CILi2EEES5_EEES6_NS4_ILi8EEEEEENS3_IJNS3_IJiNS4_ILi512EEEEEENS3_IJiiEEENS4_ILi1024EEEEEEEENS_10ViewEngineINS_8smem_ptrIPN7cutlass10bfloat16_tEEEEEEEC2ERKSE_RKSL_ - $_ZN7cutlass13device_kernelIN5flash19enable_sm80_to_sm89INS1_16FlashAttnBwdSm80INS1_25CollectiveMainloopBwdSm80ILi2ELi2EN4cute5tupleIJNS5_1CILi128EEES8_NS7_ILi64EEEEEENS_10bfloat16_tEfNS_4arch4Sm80ELb1ELb0ELb1ELb1ELb1ELb0ELb0ELb0ELi2ELi4ELi4ELi4ELb0EEENS1_21CollectiveEpilogueBwdISA_SB_SD_Li256ELb1ELb0ELi2EEENS1_25SingleTileBwdLPTSchedulerILb1ELi128ELb1EEEEEEEEEvNT_6ParamsE$_ZN4cute3eso3ESOILb0ELb0EJNS_6LayoutINS_5tupleIJNS3_IJNS_1CILi2EEES5_EEENS4_ILi8EEES6_EEENS3_IJNS3_IJNS4_ILi1EEEiEEENS4_ILi1024EEENS3_IJiiEEEEEEEEjEEC2ERKSE_RKj)
$_ZN7cutlass13device_kernelIN5flash19enable_sm80_to_sm89INS1_16FlashAttnBwdSm80INS1_25CollectiveMainloopBwdSm80ILi2ELi2EN4cute5tupleIJNS5_1CILi128EEES8_NS7_ILi64EEEEEENS_10bfloat16_tEfNS_4arch4Sm80ELb1ELb0ELb1ELb1ELb1ELb0ELb0ELb0ELi2ELi4ELi4ELi4ELb0EEENS1_21CollectiveEpilogueBwdISA_SB_SD_Li256ELb1ELb0ELi2EEENS1_25SingleTileBwdLPTSchedulerILb1ELi128ELb1EEEEEEEEEvNT_6ParamsE$_ZN4cute3eso3ESOILb0ELb0EJNS_6LayoutINS_5tupleIJNS3_IJNS_1CILi2EEES5_EEENS4_ILi8EEES6_EEENS3_IJNS3_IJNS4_ILi1EEEiEEENS4_ILi1024EEENS3_IJiiEEEEEEEEjEEC2ERKSE_RKj:
        /* <DEDUP_REMOVED lines=9> */
[----:B------:R-:W-:Y:S05]  /*7af0*/  RET.REL.NODEC R10 `(_ZN7cutlass13device_kernelIN5flash19enable_sm80_to_sm89INS1_16FlashAttnBwdSm80INS1_25CollectiveMainloopBwdSm80ILi2ELi2EN4cute5tupleIJNS5_1CILi128EEES8_NS7_ILi64EEEEEENS_10bfloat16_tEfNS_4arch4Sm80ELb1ELb0ELb1ELb1ELb1ELb0ELb0ELb0ELi2ELi4ELi4ELi4ELb0EEENS1_21CollectiveEpilogueBwdISA_SB_SD_Li256ELb1ELb0ELi2EEENS1_25SingleTileBwdLPTSchedulerILb1ELi128ELb1EEEEEEEEEvNT_6ParamsE) ;  /* 0xffff85000a007950 */ /* 0x000fea0003c3ffff */
        .type           $_ZN7cutlass13device_kernelIN5flash19enable_sm80_to_sm89INS1_16FlashAttnBwdSm80INS1_25CollectiveMainloopBwdSm80ILi2ELi2EN4cute5tupleIJNS5_1CILi128EEES8_NS7_ILi64EEEEEENS_10bfloat16_tEfNS_4arch4Sm80ELb1ELb0ELb1ELb1ELb1ELb0ELb0ELb0ELi2ELi4ELi4ELi4ELb0EEENS1_21CollectiveEpilogueBwdISA_SB_SD_Li256ELb1ELb0ELi2EEENS1_25SingleTileBwdLPTSchedulerILb1ELi128ELb1EEEEEEEEEvNT_6ParamsE$_ZN4cute3eso3ESOILb0ELb0EJNS_6LayoutINS_5tupleIJNS3_IJNS_1CILi2EEES5_EEES6_NS4_ILi8EEEEEENS3_IJNS3_IJiNS4_ILi512EEEEEENS3_IJiiEEENS4_ILi1024EEEEEEEENS_10ViewEngineINS_8smem_ptrIPN7cutlass10bfloat16_tEEEEEEEC2ERKSE_RKSL_,@function
        .size           $_ZN7cutlass13device_kernelIN5flash19enable_sm80_to_sm89INS1_16FlashAttnBwdSm80INS1_25CollectiveMainloopBwdSm80ILi2ELi2EN4cute5tupleIJNS5_1CILi128EEES8_NS7_ILi64EEEEEENS_10bfloat16_tEfNS_4arch4Sm80ELb1ELb0ELb1ELb1ELb1ELb0ELb0ELb0ELi2ELi4ELi4ELi4ELb0EEENS1_21CollectiveEpilogueBwdISA_SB_SD_Li256ELb1ELb0ELi2EEENS1_25SingleTileBwdLPTSchedulerILb1ELi128ELb1EEEEEEEEEvNT_6ParamsE$_ZN4cute3eso3ESOILb0ELb0EJNS_6LayoutINS_5tupleIJNS3_IJNS_1CILi2EEES5_EEES6_NS4_ILi8EEEEEENS3_IJNS3_IJiNS4_ILi512EEEEEENS3_IJiiEEENS4_ILi1024EEEEEEEENS_10ViewEngineINS_8smem_ptrIPN7cutlass10bfloat16_tEEEEEEEC2ERKSE_RKSL_,($_ZN7cutlass13device_kernelIN5flash19enable_sm80_to_sm89INS1_16FlashAttnBwdSm80INS1_25CollectiveMainloopBwdSm80ILi2ELi2EN4cute5tupleIJNS5_1CILi128EEES8_NS7_ILi64EEEEEENS_10bfloat16_tEfNS_4arch4Sm80ELb1ELb0ELb1ELb1ELb1ELb0ELb0ELb0ELi2ELi4ELi4ELi4ELb0EEENS1_21CollectiveEpilogueBwdISA_SB_SD_Li256ELb1ELb0ELi2EEENS1_25SingleTileBwdLPTSchedulerILb1ELi128ELb1EEEEEEEEEvNT_6ParamsE$_ZN4cute3eso3ESOILb0ELb0EJNS_6LayoutINS_5tupleIJNS3_IJNS_1CILi2EEES5_EEES6_NS4_ILi8EEEEEENS3_IJNS3_IJiNS4_ILi512EEEEEENS3_IJiiEEENS4_ILi1024EEEEEEEEjEEC2ERKSE_RKj - $_ZN7cutlass13device_kernelIN5flash19enable_sm80_to_sm89INS1_16FlashAttnBwdSm80INS1_25CollectiveMainloopBwdSm80ILi2ELi2EN4cute5tupleIJNS5_1CILi128EEES8_NS7_ILi64EEEEEENS_10bfloat16_tEfNS_4arch4Sm80ELb1ELb0ELb1ELb1ELb1ELb0ELb0ELb0ELi2ELi4ELi4ELi4ELb0EEENS1_21CollectiveEpilogueBwdISA_SB_SD_Li256ELb1ELb0ELi2EEENS1_25SingleTileBwdLPTSchedulerILb1ELi128ELb1EEEEEEEEEvNT_6ParamsE$_ZN4cute3eso3ESOILb0ELb0EJNS_6LayoutINS_5tupleIJNS3_IJNS_1CILi2EEES5_EEES6_NS4_ILi8EEEEEENS3_IJNS3_IJiNS4_ILi512EEEEEENS3_IJiiEEENS4_ILi1024EEEEEEEENS_10ViewEngineINS_8smem_ptrIPN7cutlass10bfloat16_tEEEEEEEC2ERKSE_RKSL_)
$_ZN7cutlass13device_kernelIN5flash19enable_sm80_to_sm89INS1_16FlashAttnBwdSm80INS1_25CollectiveMainloopBwdSm80ILi2ELi2EN4cute5tupleIJNS5_1CILi128EEES8_NS7_ILi64EEEEEENS_10bfloat16_tEfNS_4arch4Sm80ELb1ELb0ELb1ELb1ELb1ELb0ELb0ELb0ELi2ELi4ELi4ELi4ELb0EEENS1_21CollectiveEpilogueBwdISA_SB_SD_Li256ELb1ELb0ELi2EEENS1_25SingleTileBwdLPTSchedulerILb1ELi128ELb1EEEEEEEEEvNT_6ParamsE$_ZN4cute3eso3ESOILb0ELb0EJNS_6LayoutINS_5tupleIJNS3_IJNS_1CILi2EEES5_EEES6_NS4_ILi8EEEEEENS3_IJNS3_IJiNS4_ILi512EEEEEENS3_IJiiEEENS4_ILi1024EEEEEEEENS_10ViewEngineINS_8smem_ptrIPN7cutlass10bfloat16_tEEEEEEEC2ERKSE_RKSL_:
        /* <DEDUP_REMOVED lines=8> */
[----:B------:R-:W-:Y:S05]  /*7b80*/  RET.REL.NODEC R10 `(_ZN7cutlass13device_kernelIN5flash19enable_sm80_to_sm89INS1_16FlashAttnBwdSm80INS1_25CollectiveMainloopBwdSm80ILi2ELi2EN4cute5tupleIJNS5_1CILi128EEES8_NS7_ILi64EEEEEENS_10bfloat16_tEfNS_4arch4Sm80ELb1ELb0ELb1ELb1ELb1ELb0ELb0ELb0ELi2ELi4ELi4ELi4ELb0EEENS1_21CollectiveEpilogueBwdISA_SB_SD_Li256ELb1ELb0ELi2EEENS1_25SingleTileBwdLPTSchedulerILb1ELi128ELb1EEEEEEEEEvNT_6ParamsE) ;  /* 0xffff84700a007950 */ /* 0x000fea0003c3ffff */
        .type           $_ZN7cutlass13device_kernelIN5flash19enable_sm80_to_sm89INS1_16FlashAttnBwdSm80INS1_25CollectiveMainloopBwdSm80ILi2ELi2EN4cute5tupleIJNS5_1CILi128EEES8_NS7_ILi64EEEEEENS_10bfloat16_tEfNS_4arch4Sm80ELb1ELb0ELb1ELb1ELb1ELb0ELb0ELb0ELi2ELi4ELi4ELi4ELb0EEENS1_21CollectiveEpilogueBwdISA_SB_SD_Li256ELb1ELb0ELi2EEENS1_25SingleTileBwdLPTSchedulerILb1ELi128ELb1EEEEEEEEEvNT_6ParamsE$_ZN4cute3eso3ESOILb0ELb0EJNS_6LayoutINS_5tupleIJNS3_IJNS_1CILi2EEES5_EEES6_NS4_ILi8EEEEEENS3_IJNS3_IJiNS4_ILi512EEEEEENS3_IJiiEEENS4_ILi1024EEEEEEEEjEEC2ERKSE_RKj,@function
        .size           $_ZN7cutlass13device_kernelIN5flash19enable_sm80_to_sm89INS1_16FlashAttnBwdSm80INS1_25CollectiveMainloopBwdSm80ILi2ELi2EN4cute5tupleIJNS5_1CILi128EEES8_NS7_ILi64EEEEEENS_10bfloat16_tEfNS_4arch4Sm80ELb1ELb0ELb1ELb1ELb1ELb0ELb0ELb0ELi2ELi4ELi4ELi4ELb0EEENS1_21CollectiveEpilogueBwdISA_SB_SD_Li256ELb1ELb0ELi2EEENS1_25SingleTileBwdLPTSchedulerILb1ELi128ELb1EEEEEEEEEvNT_6ParamsE$_ZN4cute3eso3ESOILb0ELb0EJNS_6LayoutINS_5tupleIJNS3_IJNS_1CILi2EEES5_EEES6_NS4_ILi8EEEEEENS3_IJNS3_IJiNS4_ILi512EEEEEENS3_IJiiEEENS4_ILi1024EEEEEEEEjEEC2ERKSE_RKj,($_ZN7cutlass13device_kernelIN5flash19enable_sm80_to_sm89INS1_16FlashAttnBwdSm80INS1_25CollectiveMainloopBwdSm80ILi2ELi2EN4cute5tupleIJNS5_1CILi128EEES8_NS7_ILi64EEEEEENS_10bfloat16_tEfNS_4arch4Sm80ELb1ELb0ELb1ELb1ELb1ELb0ELb0ELb0ELi2ELi4ELi4ELi4ELb0EEENS1_21CollectiveEpilogueBwdISA_SB_SD_Li256ELb1ELb0ELi2EEENS1_25SingleTileBwdLPTSchedulerILb1ELi128ELb1EEEEEEEEEvNT_6ParamsE$_ZN4cute3eso3ESOILb0ELb0EJNS_6LayoutINS_5tupleIJNS3_IJNS_1CILi2EEES5_S5_EEES5_NS3_IJNS3_IJS5_S5_EEES5_EEEEEENS3_IJNS3_IJNS4_ILi1EEENS4_ILi512EEEiEEENS4_ILi4096EEENS3_IJNS3_IJiiEEENS4_ILi8192EEEEEEEEEEENS_10ViewEngineINS_8smem_ptrIPN7cutlass10bfloat16_tEEEEEEEC2ERKSI_RKSP_ - $_ZN7cutlass13device_kernelIN5flash19enable_sm80_to_sm89INS1_16FlashAttnBwdSm80INS1_25CollectiveMainloopBwdSm80ILi2ELi2EN4cute5tupleIJNS5_1CILi128EEES8_NS7_ILi64EEEEEENS_10bfloat16_tEfNS_4arch4Sm80ELb1ELb0ELb1ELb1ELb1ELb0ELb0ELb0ELi2ELi4ELi4ELi4ELb0EEENS1_21CollectiveEpilogueBwdISA_SB_SD_Li256ELb1ELb0ELi2EEENS1_25SingleTileBwdLPTSchedulerILb1ELi128ELb1EEEEEEEEEvNT_6ParamsE$_ZN4cute3eso3ESOILb0ELb0EJNS_6LayoutINS_5tupleIJNS3_IJNS_1CILi2EEES5_EEES6_NS4_ILi8EEEEEENS3_IJNS3_IJiNS4_ILi512EEEEEENS3_IJiiEEENS4_ILi1024EEEEEEEEjEEC2ERKSE_RKj)
$_ZN7cutlass13device_kernelIN5flash19enable_sm80_to_sm89INS1_16FlashAttnBwdSm80INS1_25CollectiveMainloopBwdSm80ILi2ELi2EN4cute5tupleIJNS5_1CILi128EEES8_NS7_ILi64EEEEEENS_10bfloat16_tEfNS_4arch4Sm80ELb1ELb0ELb1ELb1ELb1ELb0ELb0ELb0ELi2ELi4ELi4ELi4ELb0EEENS1_21CollectiveEpilogueBwdISA_SB_SD_Li256ELb1ELb0ELi2EEENS1_25SingleTileBwdLPTSchedulerILb1ELi128ELb1EEEEEEEEEvNT_6ParamsE$_ZN4cute3eso3ESOILb0ELb0EJNS_6LayoutINS_5tupleIJNS3_IJNS_1CILi2EEES5_EEES6_NS4_ILi8EEEEEENS3_IJNS3_IJiNS4_ILi512EEEEEENS3_IJiiEEENS4_ILi1024EEEEEEEEjEEC2ERKSE_RKj:
        /* <DEDUP_REMOVED lines=10> */
        .type           $_ZN7cutlass13device_kernelIN5flash19enable_sm80_to_sm89INS1_16FlashAttnBwdSm80INS1_25CollectiveMainloopBwdSm80ILi2ELi2EN4cute5tupleIJNS5_1CILi128EEES8_NS7_ILi64EEEEEENS_10bfloat16_tEfNS_4arch4Sm80ELb1ELb0ELb1ELb1ELb1ELb0ELb0ELb0ELi2ELi4ELi4ELi4ELb0EEENS1_21CollectiveEpilogueBwdISA_SB_SD_Li256ELb1ELb0ELi2EEENS1_25SingleTileBwdLPTSchedulerILb1ELi128ELb1EEEEEEEEEvNT_6ParamsE$_ZN4cute3eso3ESOILb0ELb0EJNS_6LayoutINS_5tupleIJNS3_IJNS_1CILi2EEES5_S5_EEES5_NS3_IJNS3_IJS5_S5_EEES5_EEEEEENS3_IJNS3_IJNS4_ILi1EEENS4_ILi512EEEiEEENS4_ILi4096EEENS3_IJNS3_IJiiEEENS4_ILi8192EEEEEEEEEEENS_10ViewEngineINS_8smem_ptrIPN7cutlass10bfloat16_tEEEEEEEC2ERKSI_RKSP_,@function
        .size           $_ZN7cutlass13device_kernelIN5flash19enable_sm80_to_sm89INS1_16FlashAttnBwdSm80INS1_25CollectiveMainloopBwdSm80ILi2ELi2EN4cute5tupleIJNS5_1CILi128EEES8_NS7_ILi64EEEEEENS_10bfloat16_tEfNS_4arch4Sm80ELb1ELb0ELb1ELb1ELb1ELb0ELb0ELb0ELi2ELi4ELi4ELi4ELb0EEENS1_21CollectiveEpilogueBwdISA_SB_SD_Li256ELb1ELb0ELi2EEENS1_25SingleTileBwdLPTSchedulerILb1ELi128ELb1EEEEEEEEEvNT_6ParamsE$_ZN4cute3eso3ESOILb0ELb0EJNS_6LayoutINS_5tupleIJNS3_IJNS_1CILi2EEES5_S5_EEES5_NS3_IJNS3_IJS5_S5_EEES5_EEEEEENS3_IJNS3_IJNS4_ILi1EEENS4_ILi512EEEiEEENS4_ILi4096EEENS3_IJNS3_IJiiEEENS4_ILi8192EEEEEEEEEEENS_10ViewEngineINS_8smem_ptrIPN7cutlass10bfloat16_tEEEEEEEC2ERKSI_RKSP_,($_ZN7cutlass13device_kernelIN5flash19enable_sm80_to_sm89INS1_16FlashAttnBwdSm80INS1_25CollectiveMainloopBwdSm80ILi2ELi2EN4cute5tupleIJNS5_1CILi128EEES8_NS7_ILi64EEEEEENS_10bfloat16_tEfNS_4arch4Sm80ELb1ELb0ELb1ELb1ELb1ELb0ELb0ELb0ELi2ELi4ELi4ELi4ELb0EEENS1_21CollectiveEpilogueBwdISA_SB_SD_Li256ELb1ELb0ELi2EEENS1_25SingleTileBwdLPTSchedulerILb1ELi128ELb1EEEEEEEEEvNT_6ParamsE$_ZN4cute3eso3ESOILb0ELb0EJNS_6LayoutINS_5tupleIJNS3_IJNS_1CILi2EEES5_S5_EEES5_NS3_IJNS3_IJS5_S5_EEES5_EEEEEENS3_IJNS3_IJNS4_ILi1EEENS4_ILi512EEEiEEENS4_ILi4096EEENS3_IJNS3_IJiiEEENS4_ILi8192EEEEEEEEEEEjEEC2ERKSI_RKj - $_ZN7cutlass13device_kernelIN5flash19enable_sm80_to_sm89INS1_16FlashAttnBwdSm80INS1_25CollectiveMainloopBwdSm80ILi2ELi2EN4cute5tupleIJNS5_1CILi128EEES8_NS7_ILi64EEEEEENS_10bfloat16_tEfNS_4arch4Sm80ELb1ELb0ELb1ELb1ELb1ELb0ELb0ELb0ELi2ELi4ELi4ELi4ELb0EEENS1_21CollectiveEpilogueBwdISA_SB_SD_Li256ELb1ELb0ELi2EEENS1_25SingleTileBwdLPTSchedulerILb1ELi128ELb1EEEEEEEEEvNT_6ParamsE$_ZN4cute3eso3ESOILb0ELb0EJNS_6LayoutINS_5tupleIJNS3_IJNS_1CILi2EEES5_S5_EEES5_NS3_IJNS3_IJS5_S5_EEES5_EEEEEENS3_IJNS3_IJNS4_ILi1EEENS4_ILi512EEEiEEENS4_ILi4096EEENS3_IJNS3_IJiiEEENS4_ILi8192EEEEEEEEEEENS_10ViewEngineINS_8smem_ptrIPN7cutlass10bfloat16_tEEEEEEEC2ERKSI_RKSP_)
$_ZN7cutlass13device_kernelIN5flash19enable_sm80_to_sm89INS1_16FlashAttnBwdSm80INS1_25CollectiveMainloopBwdSm80ILi2ELi2EN4cute5tupleIJNS5_1CILi128EEES8_NS7_ILi64EEEEEENS_10bfloat16_tEfNS_4arch4Sm80ELb1ELb0ELb1ELb1ELb1ELb0ELb0ELb0ELi2ELi4ELi4ELi4ELb0EEENS1_21CollectiveEpilogueBwdISA_SB_SD_Li256ELb1ELb0ELi2EEENS1_25SingleTileBwdLPTSchedulerILb1ELi128ELb1EEEEEEEEEvNT_6ParamsE$_ZN4cute3eso3ESOILb0ELb0EJNS_6LayoutINS_5tupleIJNS3_IJNS_1CILi2EEES5_S5_EEES5_NS3_IJNS3_IJS5_S5_EEES5_EEEEEENS3_IJNS3_IJNS4_ILi1EEENS4_ILi512EEEiEEENS4_ILi4096EEENS3_IJNS3_IJiiEEENS4_ILi8192EEEEEEEEEEENS_10ViewEngineINS_8smem_ptrIPN7cutlass10bfloat16_tEEEEEEEC2ERKSI_RKSP_:
        /* <DEDUP_REMOVED lines=9> */
        .type           $_ZN7cutlass13device_kernelIN5flash19enable_sm80_to_sm89INS1_16FlashAttnBwdSm80INS1_25CollectiveMainloopBwdSm80ILi2ELi2EN4cute5tupleIJNS5_1CILi128EEES8_NS7_ILi64EEEEEENS_10bfloat16_tEfNS_4arch4Sm80ELb1ELb0ELb1ELb1ELb1ELb0ELb0ELb0ELi2ELi4ELi4ELi4ELb0EEENS1_21CollectiveEpilogueBwdISA_SB_SD_Li256ELb1ELb0ELi2EEENS1_25SingleTileBwdLPTSchedulerILb1ELi128ELb1EEEEEEEEEvNT_6ParamsE$_ZN4cute3eso3ESOILb0ELb0EJNS_6LayoutINS_5tupleIJNS3_IJNS_1CILi2EEES5_S5_EEES5_NS3_IJNS3_IJS5_S5_EEES5_EEEEEENS3_IJNS3_IJNS4_ILi1EEENS4_ILi512EEEiEEENS4_ILi4096EEENS3_IJNS3_IJiiEEENS4_ILi8192EEEEEEEEEEEjEEC2ERKSI_RKj,@function
        .size           $_ZN7cutlass13device_kernelIN5flash19enable_sm80_to_sm89INS1_16FlashAttnBwdSm80INS1_25CollectiveMainloopBwdSm80ILi2ELi2EN4cute5tupleIJNS5_1CILi128EEES8_NS7_ILi64EEEEEENS_10bfloat16_tEfNS_4arch4Sm80ELb1ELb0ELb1ELb1ELb1ELb0ELb0ELb0ELi2ELi4ELi4ELi4ELb0EEENS1_21CollectiveEpilogueBwdISA_SB_SD_Li256ELb1ELb0ELi2EEENS1_25SingleTileBwdLPTSchedulerILb1ELi128ELb1EEEEEEEEEvNT_6ParamsE$_ZN4cute3eso3ESOILb0ELb0EJNS_6LayoutINS_5tupleIJNS3_IJNS_1CILi2EEES5_S5_EEES5_NS3_IJNS3_IJS5_S5_EEES5_EEEEEENS3_IJNS3_IJNS4_ILi1EEENS4_ILi512EEEiEEENS4_ILi4096EEENS3_IJNS3_IJiiEEENS4_ILi8192EEEEEEEEEEEjEEC2ERKSI_RKj,($_ZN7cutlass13device_kernelIN5flash19enable_sm80_to_sm89INS1_16FlashAttnBwdSm80INS1_25CollectiveMainloopBwdSm80ILi2ELi2EN4cute5tupleIJNS5_1CILi128EEES8_NS7_ILi64EEEEEENS_10bfloat16_tEfNS_4arch4Sm80ELb1ELb0ELb1ELb1ELb1ELb0ELb0ELb0ELi2ELi4ELi4ELi4ELb0EEENS1_21CollectiveEpilogueBwdISA_SB_SD_Li256ELb1ELb0ELi2EEENS1_25SingleTileBwdLPTSchedulerILb1ELi128ELb1EEEEEEEEEvNT_6ParamsE$_ZN4cute3eso3ESOILb0ELb0EJNS_6LayoutINS_5tupleIJNS3_IJNS_1CILi2EEES5_S5_EEES5_NS3_IJS5_S5_EEEEEENS3_IJNS3_IJNS4_ILi1EEENS4_ILi512EEEiEEENS4_ILi4096EEENS3_IJiiEEEEEEEENS_10ViewEngineINS_8smem_ptrIPN7cutlass10bfloat16_tEEEEEEEC2ERKSF_RKSM_ - $_ZN7cutlass13device_kernelIN5flash19enable_sm80_to_sm89INS1_16FlashAttnBwdSm80INS1_25CollectiveMainloopBwdSm80ILi2ELi2EN4cute5tupleIJNS5_1CILi128EEES8_NS7_ILi64EEEEEENS_10bfloat16_tEfNS_4arch4Sm80ELb1ELb0ELb1ELb1ELb1ELb0ELb0ELb0ELi2ELi4ELi4ELi4ELb0EEENS1_21CollectiveEpilogueBwdISA_SB_SD_Li256ELb1ELb0ELi2EEENS1_25SingleTileBwdLPTSchedulerILb1ELi128ELb1EEEEEEEEEvNT_6ParamsE$_ZN4cute3eso3ESOILb0ELb0EJNS_6LayoutINS_5tupleIJNS3_IJNS_1CILi2EEES5_S5_EEES5_NS3_IJNS3_IJS5_S5_EEES5_EEEEEENS3_IJNS3_IJNS4_ILi1EEENS4_ILi512EEEiEEENS4_ILi4096EEENS3_IJNS3_IJiiEEENS4_ILi8192EEEEEEEEEEEjEEC2ERKSI_RKj)
$_ZN7cutlass13device_kernelIN5flash19enable_sm80_to_sm89INS1_16FlashAttnBwdSm80INS1_25CollectiveMainloopBwdSm80ILi2ELi2EN4cute5tupleIJNS5_1CILi128EEES8_NS7_ILi64EEEEEENS_10bfloat16_tEfNS_4arch4Sm80ELb1ELb0ELb1ELb1ELb1ELb0ELb0ELb0ELi2ELi4ELi4ELi4ELb0EEENS1_21CollectiveEpilogueBwdISA_SB_SD_Li256ELb1ELb0ELi2EEENS1_25SingleTileBwdLPTSchedulerILb1ELi128ELb1EEEEEEEEEvNT_6ParamsE$_ZN4cute3eso3ESOILb0ELb0EJNS_6LayoutINS_5tupleIJNS3_IJNS_1CILi2EEES5_S5_EEES5_NS3_IJNS3_IJS5_S5_EEES5_EEEEEENS3_IJNS3_IJNS4_ILi1EEENS4_ILi512EEEiEEENS4_ILi4096EEENS3_IJNS3_IJiiEEENS4_ILi8192EEEEEEEEEEEjEEC2ERKSI_RKj:
        /* <DEDUP_REMOVED lines=10> */
        .type           $_ZN7cutlass13device_kernelIN5flash19enable_sm80_to_sm89INS1_16FlashAttnBwdSm80INS1_25CollectiveMainloopBwdSm80ILi2ELi2EN4cute5tupleIJNS5_1CILi128EEES8_NS7_ILi64EEEEEENS_10bfloat16_tEfNS_4arch4Sm80ELb1ELb0ELb1ELb1ELb1ELb0ELb0ELb0ELi2ELi4ELi4ELi4ELb0EEENS1_21CollectiveEpilogueBwdISA_SB_SD_Li256ELb1ELb0ELi2EEENS1_25SingleTileBwdLPTSchedulerILb1ELi128ELb1EEEEEEEEEvNT_6ParamsE$_ZN4cute3eso3ESOILb0ELb0EJNS_6LayoutINS_5tupleIJNS3_IJNS_1CILi2EEES5_S5_EEES5_NS3_IJS5_S5_EEEEEENS3_IJNS3_IJNS4_ILi1EEENS4_ILi512EEEiEEENS4_ILi4096EEENS3_IJiiEEEEEEEENS_10ViewEngineINS_8smem_ptrIPN7cutlass10bfloat16_tEEEEEEEC2ERKSF_RKSM_,@function
        .size           $_ZN7cutlass13device_kernelIN5flash19enable_sm80_to_sm89INS1_16FlashAttnBwdSm80INS1_25CollectiveMainloopBwdSm80ILi2ELi2EN4cute5tupleIJNS5_1CILi128EEES8_NS7_ILi64EEEEEENS_10bfloat16_tEfNS_4arch4Sm80ELb1ELb0ELb1ELb1ELb1ELb0ELb0ELb0ELi2ELi4ELi4ELi4ELb0EEENS1_21CollectiveEpilogueBwdISA_SB_SD_Li256ELb1ELb0ELi2EEENS1_25SingleTileBwdLPTSchedulerILb1ELi128ELb1EEEEEEEEEvNT_6ParamsE$_ZN4cute3eso3ESOILb0ELb0EJNS_6LayoutINS_5tupleIJNS3_IJNS_1CILi2EEES5_S5_EEES5_NS3_IJS5_S5_EEEEEENS3_IJNS3_IJNS4_ILi1EEENS4_ILi512EEEiEEENS4_ILi4096EEENS3_IJiiEEEEEEEENS_10ViewEngineINS_8smem_ptrIPN7cutlass10bfloat16_tEEEEEEEC2ERKSF_RKSM_,($_ZN7cutlass13device_kernelIN5flash19enable_sm80_to_sm89INS1_16FlashAttnBwdSm80INS1_25CollectiveMainloopBwdSm80ILi2ELi2EN4cute5tupleIJNS5_1CILi128EEES8_NS7_ILi64EEEEEENS_10bfloat16_tEfNS_4arch4Sm80ELb1ELb0ELb1ELb1ELb1ELb0ELb0ELb0ELi2ELi4ELi4ELi4ELb0EEENS1_21CollectiveEpilogueBwdISA_SB_SD_Li256ELb1ELb0ELi2EEENS1_25SingleTileBwdLPTSchedulerILb1ELi128ELb1EEEEEEEEEvNT_6ParamsE$_ZN4cute3eso3ESOILb0ELb0EJNS_6LayoutINS_5tupleIJNS3_IJNS_1CILi2EEES5_S5_EEES5_NS3_IJS5_S5_EEEEEENS3_IJNS3_IJNS4_ILi1EEENS4_ILi512EEEiEEENS4_ILi4096EEENS3_IJiiEEEEEEEEjEEC2ERKSF_RKj - $_ZN7cutlass13device_kernelIN5flash19enable_sm80_to_sm89INS1_16FlashAttnBwdSm80INS1_25CollectiveMainloopBwdSm80ILi2ELi2EN4cute5tupleIJNS5_1CILi128EEES8_NS7_ILi64EEEEEENS_10bfloat16_tEfNS_4arch4Sm80ELb1ELb0ELb1ELb1ELb1ELb0ELb0ELb0ELi2ELi4ELi4ELi4ELb0EEENS1_21CollectiveEpilogueBwdISA_SB_SD_Li256ELb1ELb0ELi2EEENS1_25SingleTileBwdLPTSchedulerILb1ELi128ELb1EEEEEEEEEvNT_6ParamsE$_ZN4cute3eso3ESOILb0ELb0EJNS_6LayoutINS_5tupleIJNS3_IJNS_1CILi2EEES5_S5_EEES5_NS3_IJS5_S5_EEEEEENS3_IJNS3_IJNS4_ILi1EEENS4_ILi512EEEiEEENS4_ILi4096EEENS3_IJiiEEEEEEEENS_10ViewEngineINS_8smem_ptrIPN7cutlass10bfloat16_tEEEEEEEC2ERKSF_RKSM_)
$_ZN7cutlass13device_kernelIN5flash19enable_sm80_to_sm89INS1_16FlashAttnBwdSm80INS1_25CollectiveMainloopBwdSm80ILi2ELi2EN4cute5tupleIJNS5_1CILi128EEES8_NS7_ILi64EEEEEENS_10bfloat16_tEfNS_4arch4Sm80ELb1ELb0ELb1ELb1ELb1ELb0ELb0ELb0ELi2ELi4ELi4ELi4ELb0EEENS1_21CollectiveEpilogueBwdISA_SB_SD_Li256ELb1ELb0ELi2EEENS1_25SingleTileBwdLPTSchedulerILb1ELi128ELb1EEEEEEEEEvNT_6ParamsE$_ZN4cute3eso3ESOILb0ELb0EJNS_6LayoutINS_5tupleIJNS3_IJNS_1CILi2EEES5_S5_EEES5_NS3_IJS5_S5_EEEEEENS3_IJNS3_IJNS4_ILi1EEENS4_ILi512EEEiEEENS4_ILi4096EEENS3_IJiiEEEEEEEENS_10ViewEngineINS_8smem_ptrIPN7cutlass10bfloat16_tEEEEEEEC2ERKSF_RKSM_:
        /* <DEDUP_REMOVED lines=8> */
        .type           $_ZN7cutlass13device_kernelIN5flash19enable_sm80_to_sm89INS1_16FlashAttnBwdSm80INS1_25CollectiveMainloopBwdSm80ILi2ELi2EN4cute5tupleIJNS5_1CILi128EEES8_NS7_ILi64EEEEEENS_10bfloat16_tEfNS_4arch4Sm80ELb1ELb0ELb1ELb1ELb1ELb0ELb0ELb0ELi2ELi4ELi4ELi4ELb0EEENS1_21CollectiveEpilogueBwdISA_SB_SD_Li256ELb1ELb0ELi2EEENS1_25SingleTileBwdLPTSchedulerILb1ELi128ELb1EEEEEEEEEvNT_6ParamsE$_ZN4cute3eso3ESOILb0ELb0EJNS_6LayoutINS_5tupleIJNS3_IJNS_1CILi2EEES5_S5_EEES5_NS3_IJS5_S5_EEEEEENS3_IJNS3_IJNS4_ILi1EEENS4_ILi512EEEiEEENS4_ILi4096EEENS3_IJiiEEEEEEEEjEEC2ERKSF_RKj,@function
        .size           $_ZN7cutlass13device_kernelIN5flash19enable_sm80_to_sm89INS1_16FlashAttnBwdSm80INS1_25CollectiveMainloopBwdSm80ILi2ELi2EN4cute5tupleIJNS5_1CILi128EEES8_NS7_ILi64EEEEEENS_10bfloat16_tEfNS_4arch4Sm80ELb1ELb0ELb1ELb1ELb1ELb0ELb0ELb0ELi2ELi4ELi4ELi4ELb0EEENS1_21CollectiveEpilogueBwdISA_SB_SD_Li256ELb1ELb0ELi2EEENS1_25SingleTileBwdLPTSchedulerILb1ELi128ELb1EEEEEEEEEvNT_6ParamsE$_ZN4cute3eso3ESOILb0ELb0EJNS_6LayoutINS_5tupleIJNS3_IJNS_1CILi2EEES5_S5_EEES5_NS3_IJS5_S5_EEEEEENS3_IJNS3_IJNS4_ILi1EEENS4_ILi512EEEiEEENS4_ILi4096EEENS3_IJiiEEEEEEEEjEEC2ERKSF_RKj,($_ZN7cutlass13device_kernelIN5flash19enable_sm80_to_sm89INS1_16FlashAttnBwdSm80INS1_25CollectiveMainloopBwdSm80ILi2ELi2EN4cute5tupleIJNS5_1CILi128EEES8_NS7_ILi64EEEEEENS_10bfloat16_tEfNS_4arch4Sm80ELb1ELb0ELb1ELb1ELb1ELb0ELb0ELb0ELi2ELi4ELi4ELi4ELb0EEENS1_21CollectiveEpilogueBwdISA_SB_SD_Li256ELb1ELb0ELi2EEENS1_25SingleTileBwdLPTSchedulerILb1ELi128ELb1EEEEEEEEEvNT_6ParamsE$_ZN4cute3eso3ESOILb0ELb0EJNS_6LayoutINS_5tupleIJNS3_IJNS_1CILi8EEENS4_ILi1EEEEEENS3_IJNS4_ILi2EEEEEEEEENS3_IJNS3_IJS6_NS4_ILi0EEEEEENS3_IJiEEEEEEEENS_10ViewEngineINS_8smem_ptrIPN7cutlass10bfloat16_tEEEEEEEC2ERKSF_RKSM_ - $_ZN7cutlass13device_kernelIN5flash19enable_sm80_to_sm89INS1_16FlashAttnBwdSm80INS1_25CollectiveMainloopBwdSm80ILi2ELi2EN4cute5tupleIJNS5_1CILi128EEES8_NS7_ILi64EEEEEENS_10bfloat16_tEfNS_4arch4Sm80ELb1ELb0ELb1ELb1ELb1ELb0ELb0ELb0ELi2ELi4ELi4ELi4ELb0EEENS1_21CollectiveEpilogueBwdISA_SB_SD_Li256ELb1ELb0ELi2EEENS1_25SingleTileBwdLPTSchedulerILb1ELi128ELb1EEEEEEEEEvNT_6ParamsE$_ZN4cute3eso3ESOILb0ELb0EJNS_6LayoutINS_5tupleIJNS3_IJNS_1CILi2EEES5_S5_EEES5_NS3_IJS5_S5_EEEEEENS3_IJNS3_IJNS4_ILi1EEENS4_ILi512EEEiEEENS4_ILi4096EEENS3_IJiiEEEEEEEEjEEC2ERKSF_RKj)
$_ZN7cutlass13device_kernelIN5flash19enable_sm80_to_sm89INS1_16FlashAttnBwdSm80INS1_25CollectiveMainloopBwdSm80ILi2ELi2EN4cute5tupleIJNS5_1CILi128EEES8_NS7_ILi64EEEEEENS_10bfloat16_tEfNS_4arch4Sm80ELb1ELb0ELb1ELb1ELb1ELb0ELb0ELb0ELi2ELi4ELi4ELi4ELb0EEENS1_21CollectiveEpilogueBwdISA_SB_SD_Li256ELb1ELb0ELi2EEENS1_25SingleTileBwdLPTSchedulerILb1ELi128ELb1EEEEEEEEEvNT_6ParamsE$_ZN4cute3eso3ESOILb0ELb0EJNS_6LayoutINS_5tupleIJNS3_IJNS_1CILi2EEES5_S5_EEES5_NS3_IJS5_S5_EEEEEENS3_IJNS3_IJNS4_ILi1EEENS4_ILi512EEEiEEENS4_ILi4096EEENS3_IJiiEEEEEEEEjEEC2ERKSF_RKj:
        /* <DEDUP_REMOVED lines=10> */
        .type           $_ZN7cutlass13device_kernelIN5flash19enable_sm80_to_sm89INS1_16FlashAttnBwdSm80INS1_25CollectiveMainloopBwdSm80ILi2ELi2EN4cute5tupleIJNS5_1CILi128EEES8_NS7_ILi64EEEEEENS_10bfloat16_tEfNS_4arch4Sm80ELb1ELb0ELb1ELb1ELb1ELb0ELb0ELb0ELi2ELi4ELi4ELi4ELb0EEENS1_21CollectiveEpilogueBwdISA_SB_SD_Li256ELb1ELb0ELi2EEENS1_25SingleTileBwdLPTSchedulerILb1ELi128ELb1EEEEEEEEEvNT_6ParamsE$_ZN4cute3eso3ESOILb0ELb0EJNS_6LayoutINS_5tupleIJNS3_IJNS_1CILi8EEENS4_ILi1EEEEEENS3_IJNS4_ILi2EEEEEEEEENS3_IJNS3_IJS6_NS4_ILi0EEEEEENS3_IJiEEEEEEEENS_10ViewEngineINS_8smem_ptrIPN7cutlass10bfloat16_tEEEEEEEC2ERKSF_RKSM_,@function
        .size           $_ZN7cutlass13device_kernelIN5flash19enable_sm80_to_sm89INS1_16FlashAttnBwdSm80INS1_25CollectiveMainloopBwdSm80ILi2ELi2EN4cute5tupleIJNS5_1CILi128EEES8_NS7_ILi64EEEEEENS_10bfloat16_tEfNS_4arch4Sm80ELb1ELb0ELb1ELb1ELb1ELb0ELb0ELb0ELi2ELi4ELi4ELi4ELb0EEENS1_21CollectiveEpilogueBwdISA_SB_SD_Li256ELb1ELb0ELi2EEENS1_25SingleTileBwdLPTSchedulerILb1ELi128ELb1EEEEEEEEEvNT_6ParamsE$_ZN4cute3eso3ESOILb0ELb0EJNS_6LayoutINS_5tupleIJNS3_IJNS_1CILi8EEENS4_ILi1EEEEEENS3_IJNS4_ILi2EEEEEEEEENS3_IJNS3_IJS6_NS4_ILi0EEEEEENS3_IJiEEEEEEEENS_10ViewEngineINS_8smem_ptrIPN7cutlass10bfloat16_tEEEEEEEC2ERKSF_RKSM_,($_ZN7cutlass13device_kernelIN5flash19enable_sm80_to_sm89INS1_16FlashAttnBwdSm80INS1_25CollectiveMainloopBwdSm80ILi2ELi2EN4cute5tupleIJNS5_1CILi128EEES8_NS7_ILi64EEEEEENS_10bfloat16_tEfNS_4arch4Sm80ELb1ELb0ELb1ELb1ELb1ELb0ELb0ELb0ELi2ELi4ELi4ELi4ELb0EEENS1_21CollectiveEpilogueBwdISA_SB_SD_Li256ELb1ELb0ELi2EEENS1_25SingleTileBwdLPTSchedulerILb1ELi128ELb1EEEEEEEEEvNT_6ParamsE$_ZN4cute3eso3ESOILb0ELb0EJNS_6LayoutINS_5tupleIJNS3_IJNS_1CILi8EEENS4_ILi1EEEEEENS4_ILi2EEEEEENS3_IJNS3_IJS6_NS4_ILi0EEEEEEiEEEEENS_10ViewEngineINS_8smem_ptrIPN7cutlass10bfloat16_tEEEEEEEC2ERKSD_RKSK_ - $_ZN7cutlass13device_kernelIN5flash19enable_sm80_to_sm89INS1_16FlashAttnBwdSm80INS1_25CollectiveMainloopBwdSm80ILi2ELi2EN4cute5tupleIJNS5_1CILi128EEES8_NS7_ILi64EEEEEENS_10bfloat16_tEfNS_4arch4Sm80ELb1ELb0ELb1ELb1ELb1ELb0ELb0ELb0ELi2ELi4ELi4ELi4ELb0EEENS1_21CollectiveEpilogueBwdISA_SB_SD_Li256ELb1ELb0ELi2EEENS1_25SingleTileBwdLPTSchedulerILb1ELi128ELb1EEEEEEEEEvNT_6ParamsE$_ZN4cute3eso3ESOILb0ELb0EJNS_6LayoutINS_5tupleIJNS3_IJNS_1CILi8EEENS4_ILi1EEEEEENS3_IJNS4_ILi2EEEEEEEEENS3_IJNS3_IJS6_NS4_ILi0EEEEEENS3_IJiEEEEEEEENS_10ViewEngineINS_8smem_ptrIPN7cutlass10bfloat16_tEEEEEEEC2ERKSF_RKSM_)
$_ZN7cutlass13device_kernelIN5flash19enable_sm80_to_sm89INS1_16FlashAttnBwdSm80INS1_25CollectiveMainloopBwdSm80ILi2ELi2EN4cute5tupleIJNS5_1CILi128EEES8_NS7_ILi64EEEEEENS_10bfloat16_tEfNS_4arch4Sm80ELb1ELb0ELb1ELb1ELb1ELb0ELb0ELb0ELi2ELi4ELi4ELi4ELb0EEENS1_21CollectiveEpilogueBwdISA_SB_SD_Li256ELb1ELb0ELi2EEENS1_25SingleTileBwdLPTSchedulerILb1ELi128ELb1EEEEEEEEEvNT_6ParamsE$_ZN4cute3eso3ESOILb0ELb0EJNS_6LayoutINS_5tupleIJNS3_IJNS_1CILi8EEENS4_ILi1EEEEEENS3_IJNS4_ILi2EEEEEEEEENS3_IJNS3_IJS6_NS4_ILi0EEEEEENS3_IJiEEEEEEEENS_10ViewEngineINS_8smem_ptrIPN7cutlass10bfloat16_tEEEEEEEC2ERKSF_RKSM_:
[----:B------:R-:W-:Y:S02]  /*7e80*/  IADD3 R3, R67, -c[0x0][0x20], RZ ;  /* 0x8000080043037a10 */ /* 0x000fe40007ffe0ff */
[----:B------:R-:W-:-:S03]  /*7e90*/  IADD3 R2, R59, -c[0x0][0x20], RZ ;  /* 0x800008003b027a10 */ /* 0x000fc60007ffe0ff */
[----:B------:R1:W-:Y:S04]  /*7ea0*/  STL [R3], R8 ;  /* 0x0000000803007387 */ /* 0x0003e80000100800 */
[----:B------:R-:W2:Y:S01]  /*7eb0*/  LDL.64 R10, [R2] ;  /* 0x00000000020a7983 */ /* 0x000ea20000100a00 */
[----:B------:R-:W-:-:S03]  /*7ec0*/  IMAD.MOV.U32 R7, RZ, RZ, 0x0 ;  /* 0x00000000ff077424 */ /* 0x000fc600078e00ff */
[----:B--2---:R1:W-:Y:S01]  /*7ed0*/  STL.64 [R3+0x8], R10 ;  /* 0x0000080a03007387 */ /* 0x0043e20000100a00 */
[----:B------:R-:W-:Y:S05]  /*7ee0*/  RET.REL.NODEC R6 `(_ZN7cutlass13device_kernelIN5flash19enable_sm80_to_sm89INS1_16FlashAttnBwdSm80INS1_25CollectiveMainloopBwdSm80ILi2ELi2EN4cute5tupleIJNS5_1CILi128EEES8_NS7_ILi64EEEEEENS_10bfloat16_tEfNS_4arch4Sm80ELb1ELb0ELb1ELb1ELb1ELb0ELb0ELb0ELi2ELi4ELi4ELi4ELb0EEENS1_21CollectiveEpilogueBwdISA_SB_SD_Li256ELb1ELb0ELi2EEENS1_25SingleTileBwdLPTSchedulerILb1ELi128ELb1EEEEEEEEEvNT_6ParamsE) ;  /* 0xffff811006007950 */ /* 0x000fea0003c3ffff */
        .type           $_ZN7cutlass13device_kernelIN5flash19enable_sm80_to_sm89INS1_16FlashAttnBwdSm80INS1_25CollectiveMainloopBwdSm80ILi2ELi2EN4cute5tupleIJNS5_1CILi128EEES8_NS7_ILi64EEEEEENS_10bfloat16_tEfNS_4arch4Sm80ELb1ELb0ELb1ELb1ELb1ELb0ELb0ELb0ELi2ELi4ELi4ELi4ELb0EEENS1_21CollectiveEpilogueBwdISA_SB_SD_Li256ELb1ELb0ELi2EEENS1_25SingleTileBwdLPTSchedulerILb1ELi128ELb1EEEEEEEEEvNT_6ParamsE$_ZN4cute3eso3ESOILb0ELb0EJNS_6LayoutINS_5tupleIJNS3_IJNS_1CILi8EEENS4_ILi1EEEEEENS4_ILi2EEEEEENS3_IJNS3_IJS6_NS4_ILi0EEEEEEiEEEEENS_10ViewEngineINS_8smem_ptrIPN7cutlass10bfloat16_tEEEEEEEC2ERKSD_RKSK_,@function
        .size           $_ZN7cutlass13device_kernelIN5flash19enable_sm80_to_sm89INS1_16FlashAttnBwdSm80INS1_25CollectiveMainloopBwdSm80ILi2ELi2EN4cute5tupleIJNS5_1CILi128EEES8_NS7_ILi64EEEEEENS_10bfloat16_tEfNS_4arch4Sm80ELb1ELb0ELb1ELb1ELb1ELb0ELb0ELb0ELi2ELi4ELi4ELi4ELb0EEENS1_21CollectiveEpilogueBwdISA_SB_SD_Li256ELb1ELb0ELi2EEENS1_25SingleTileBwdLPTSchedulerILb1ELi128ELb1EEEEEEEEEvNT_6ParamsE$_ZN4cute3eso3ESOILb0ELb0EJNS_6LayoutINS_5tupleIJNS3_IJNS_1CILi8EEENS4_ILi1EEEEEENS4_ILi2EEEEEENS3_IJNS3_IJS6_NS4_ILi0EEEEEEiEEEEENS_10ViewEngineINS_8smem_ptrIPN7cutlass10bfloat16_tEEEEEEEC2ERKSD_RKSK_,($_ZN7cutlass13device_kernelIN5flash19enable_sm80_to_sm89INS1_16FlashAttnBwdSm80INS1_25CollectiveMainloopBwdSm80ILi2ELi2EN4cute5tupleIJNS5_1CILi128EEES8_NS7_ILi64EEEEEENS_10bfloat16_tEfNS_4arch4Sm80ELb1ELb0ELb1ELb1ELb1ELb0ELb0ELb0ELi2ELi4ELi4ELi4ELb0EEENS1_21CollectiveEpilogueBwdISA_SB_SD_Li256ELb1ELb0ELi2EEENS1_25SingleTileBwdLPTSchedulerILb1ELi128ELb1EEEEEEEEEvNT_6ParamsE$_ZN4cute3eso3ESOILb0ELb0EJNS_6LayoutINS_5tupleIJNS3_IJNS_1CILi8EEENS4_ILi1EEEEEENS4_ILi2EEEEEENS3_IJNS3_IJS6_NS4_ILi0EEEEEEiEEEEEiEEC2ERKSD_RKi - $_ZN7cutlass13device_kernelIN5flash19enable_sm80_to_sm89INS1_16FlashAttnBwdSm80INS1_25CollectiveMainloopBwdSm80ILi2ELi2EN4cute5tupleIJNS5_1CILi128EEES8_NS7_ILi64EEEEEENS_10bfloat16_tEfNS_4arch4Sm80ELb1ELb0ELb1ELb1ELb1ELb0ELb0ELb0ELi2ELi4ELi4ELi4ELb0EEENS1_21CollectiveEpilogueBwdISA_SB_SD_Li256ELb1ELb0ELi2EEENS1_25SingleTileBwdLPTSchedulerILb1ELi128ELb1EEEEEEEEEvNT_6ParamsE$_ZN4cute3eso3ESOILb0ELb0EJNS_6LayoutINS_5tupleIJNS3_IJNS_1CILi8EEENS4_ILi1EEEEEENS4_ILi2EEEEEENS3_IJNS3_IJS6_NS4_ILi0EEEEEEiEEEEENS_10ViewEngineINS_8smem_ptrIPN7cutlass10bfloat16_tEEEEEEEC2ERKSD_RKSK_)
$_ZN7cutlass13device_kernelIN5flash19enable_sm80_to_sm89INS1_16FlashAttnBwdSm80INS1_25CollectiveMainloopBwdSm80ILi2ELi2EN4cute5tupleIJNS5_1CILi128EEES8_NS7_ILi64EEEEEENS_10bfloat16_tEfNS_4arch4Sm80ELb1ELb0ELb1ELb1ELb1ELb0ELb0ELb0ELi2ELi4ELi4ELi4ELb0EEENS1_21CollectiveEpilogueBwdISA_SB_SD_Li256ELb1ELb0ELi2EEENS1_25SingleTileBwdLPTSchedulerILb1ELi128ELb1EEEEEEEEEvNT_6ParamsE$_ZN4cute3eso3ESOILb0ELb0EJNS_6LayoutINS_5tupleIJNS3_IJNS_1CILi8EEENS4_ILi1EEEEEENS4_ILi2EEEEEENS3_IJNS3_IJS6_NS4_ILi0EEEEEEiEEEEENS_10ViewEngineINS_8smem_ptrIPN7cutlass10bfloat16_tEEEEEEEC2ERKSD_RKSK_:
[----:B------:R-:W-:Y:S02]  /*7ef0*/  IADD3 R3, R67, -c[0x0][0x20], RZ ;  /* 0x8000080043037a10 */ /* 0x000fe40007ffe0ff */
[----:B------:R-:W-:-:S03]  /*7f00*/  IADD3 R2, R59, -c[0x0][0x20], RZ ;  /* 0x800008003b027a10 */ /* 0x000fc60007ffe0ff */
[----:B------:R1:W-:Y:S04]  /*7f10*/  STL [R3], R6 ;  /* 0x0000000603007387 */ /* 0x0003e80000100800 */
[----:B------:R-:W2:Y:S01]  /*7f20*/  LDL.64 R8, [R2] ;  /* 0x0000000002087983 */ /* 0x000ea20000100a00 */
[----:B------:R-:W-:-:S03]  /*7f30*/  IMAD.MOV.U32 R5, RZ, RZ, 0x0 ;  /* 0x00000000ff057424 */ /* 0x000fc600078e00ff */
[----:B--2---:R1:W-:Y:S01]  /*7f40*/  STL.64 [R3+0x8], R8 ;  /* 0x0000080803007387 */ /* 0x0043e20000100a00 */
[----:B------:R-:W-:Y:S05]  /*7f50*/  RET.REL.NODEC R4 `(_ZN7cutlass13device_kernelIN5flash19enable_sm80_to_sm89INS1_16FlashAttnBwdSm80INS1_25CollectiveMainloopBwdSm80ILi2ELi2EN4cute5tupleIJNS5_1CILi128EEES8_NS7_ILi64EEEEEENS_10bfloat16_tEfNS_4arch4Sm80ELb1ELb0ELb1ELb1ELb1ELb0ELb0ELb0ELi2ELi4ELi4ELi4ELb0EEENS1_21CollectiveEpilogueBwdISA_SB_SD_Li256ELb1ELb0ELi2EEENS1_25SingleTileBwdLPTSchedulerILb1ELi128ELb1EEEEEEEEEvNT_6ParamsE) ;  /* 0xffff80a004007950 */ /* 0x000fea0003c3ffff */
        .type           $_ZN7cutlass13device_kernelIN5flash19enable_sm80_to_sm89INS1_16FlashAttnBwdSm80INS1_25CollectiveMainloopBwdSm80ILi2ELi2EN4cute5tupleIJNS5_1CILi128EEES8_NS7_ILi64EEEEEENS_10bfloat16_tEfNS_4arch4Sm80ELb1ELb0ELb1ELb1ELb1ELb0ELb0ELb0ELi2ELi4ELi4ELi4ELb0EEENS1_21CollectiveEpilogueBwdISA_SB_SD_Li256ELb1ELb0ELi2EEENS1_25SingleTileBwdLPTSchedulerILb1ELi128ELb1EEEEEEEEEvNT_6ParamsE$_ZN4cute3eso3ESOILb0ELb0EJNS_6LayoutINS_5tupleIJNS3_IJNS_1CILi8EEENS4_ILi1EEEEEENS4_ILi2EEEEEENS3_IJNS3_IJS6_NS4_ILi0EEEEEEiEEEEEiEEC2ERKSD_RKi,@function
        .size           $_ZN7cutlass13device_kernelIN5flash19enable_sm80_to_sm89INS1_16FlashAttnBwdSm80INS1_25CollectiveMainloopBwdSm80ILi2ELi2EN4cute5tupleIJNS5_1CILi128EEES8_NS7_ILi64EEEEEENS_10bfloat16_tEfNS_4arch4Sm80ELb1ELb0ELb1ELb1ELb1ELb0ELb0ELb0ELi2ELi4ELi4ELi4ELb0EEENS1_21CollectiveEpilogueBwdISA_SB_SD_Li256ELb1ELb0ELi2EEENS1_25SingleTileBwdLPTSchedulerILb1ELi128ELb1EEEEEEEEEvNT_6ParamsE$_ZN4cute3eso3ESOILb0ELb0EJNS_6LayoutINS_5tupleIJNS3_IJNS_1CILi8EEENS4_ILi1EEEEEENS4_ILi2EEEEEENS3_IJNS3_IJS6_NS4_ILi0EEEEEEiEEEEEiEEC2ERKSD_RKi,($_ZN7cutlass13device_kernelIN5flash19enable_sm80_to_sm89INS1_16FlashAttnBwdSm80INS1_25CollectiveMainloopBwdSm80ILi2ELi2EN4cute5tupleIJNS5_1CILi128EEES8_NS7_ILi64EEEEEENS_10bfloat16_tEfNS_4arch4Sm80ELb1ELb0ELb1ELb1ELb1ELb0ELb0ELb0ELi2ELi4ELi4ELi4ELb0EEENS1_21CollectiveEpilogueBwdISA_SB_SD_Li256ELb1ELb0ELi2EEENS1_25SingleTileBwdLPTSchedulerILb1ELi128ELb1EEEEEEEEEvNT_6ParamsE$_ZN4cute3eso3ESOILb0ELb0EJNS_6LayoutINS_5tupleIJNS3_IJNS_1CILi8EEENS4_ILi1EEEEEENS4_ILi2EEENS3_IJS8_S8_EEEEEENS3_IJNS3_IJS6_NS4_ILi0EEEEEENS4_ILi4096EEENS3_IJiiEEEEEEEENS_10ViewEngineINS_8smem_ptrIPN7cutlass10bfloat16_tEEEEEEEC2ERKSG_RKSN_ - $_ZN7cutlass13device_kernelIN5flash19enable_sm80_to_sm89INS1_16FlashAttnBwdSm80INS1_25CollectiveMainloopBwdSm80ILi2ELi2EN4cute5tupleIJNS5_1CILi128EEES8_NS7_ILi64EEEEEENS_10bfloat16_tEfNS_4arch4Sm80ELb1ELb0ELb1ELb1ELb1ELb0ELb0ELb0ELi2ELi4ELi4ELi4ELb0EEENS1_21CollectiveEpilogueBwdISA_SB_SD_Li256ELb1ELb0ELi2EEENS1_25SingleTileBwdLPTSchedulerILb1ELi128ELb1EEEEEEEEEvNT_6ParamsE$_ZN4cute3eso3ESOILb0ELb0EJNS_6LayoutINS_5tupleIJNS3_IJNS_1CILi8EEENS4_ILi1EEEEEENS4_ILi2EEEEEENS3_IJNS3_IJS6_NS4_ILi0EEEEEEiEEEEEiEEC2ERKSD_RKi)
$_ZN7cutlass13device_kernelIN5flash19enable_sm80_to_sm89INS1_16FlashAttnBwdSm80INS1_25CollectiveMainloopBwdSm80ILi2ELi2EN4cute5tupleIJNS5_1CILi128EEES8_NS7_ILi64EEEEEENS_10bfloat16_tEfNS_4arch4Sm80ELb1ELb0ELb1ELb1ELb1ELb0ELb0ELb0ELi2ELi4ELi4ELi4ELb0EEENS1_21CollectiveEpilogueBwdISA_SB_SD_Li256ELb1ELb0ELi2EEENS1_25SingleTileBwdLPTSchedulerILb1ELi128ELb1EEEEEEEEEvNT_6ParamsE$_ZN4cute3eso3ESOILb0ELb0EJNS_6LayoutINS_5tupleIJNS3_IJNS_1CILi8EEENS4_ILi1EEEEEENS4_ILi2EEEEEENS3_IJNS3_IJS6_NS4_ILi0EEEEEEiEEEEEiEEC2ERKSD_RKi:
[----:B------:R-:W-:Y:S02]  /*7f60*/  IADD3 R3, R58, -c[0x0][0x20], RZ ;  /* 0x800008003a037a10 */ /* 0x000fe40007ffe0ff */
[----:B------:R-:W-:-:S03]  /*7f70*/  IADD3 R2, R61, -c[0x0][0x20], RZ ;  /* 0x800008003d027a10 */ /* 0x000fc60007ffe0ff */
[----:B------:R1:W-:Y:S04]  /*7f80*/  STL [R3], R6 ;  /* 0x0000000603007387 */ /* 0x0003e80000100800 */
[----:B------:R-:W2:Y:S01]  /*7f90*/  LDL R2, [R2] ;  /* 0x0000000002027983 */ /* 0x000ea20000100800 */
[----:B------:R-:W-:-:S03]  /*7fa0*/  IMAD.MOV.U32 R5, RZ, RZ, 0x0 ;  /* 0x00000000ff057424 */ /* 0x000fc600078e00ff */
[----:B--2---:R1:W-:Y:S01]  /*7fb0*/  STL [R3+0x4], R2 ;  /* 0x0000040203007387 */ /* 0x0043e20000100800 */
[----:B------:R-:W-:Y:S05]  /*7fc0*/  RET.REL.NODEC R4 `(_ZN7cutlass13device_kernelIN5flash19enable_sm80_to_sm89INS1_16FlashAttnBwdSm80INS1_25CollectiveMainloopBwdSm80ILi2ELi2EN4cute5tupleIJNS5_1CILi128EEES8_NS7_ILi64EEEEEENS_10bfloat16_tEfNS_4arch4Sm80ELb1ELb0ELb1ELb1ELb1ELb0ELb0ELb0ELi2ELi4ELi4ELi4ELb0EEENS1_21CollectiveEpilogueBwdISA_SB_SD_Li256ELb1ELb0ELi2EEENS1_25SingleTileBwdLPTSchedulerILb1ELi128ELb1EEEEEEEEEvNT_6ParamsE) ;  /* 0xffff803004007950 */ /* 0x000fea0003c3ffff */
        .type           $_ZN7cutlass13device_kernelIN5flash19enable_sm80_to_sm89INS1_16FlashAttnBwdSm80INS1_25CollectiveMainloopBwdSm80ILi2ELi2EN4cute5tupleIJNS5_1CILi128EEES8_NS7_ILi64EEEEEENS_10bfloat16_tEfNS_4arch4Sm80ELb1ELb0ELb1ELb1ELb1ELb0ELb0ELb0ELi2ELi4ELi4ELi4ELb0EEENS1_21CollectiveEpilogueBwdISA_SB_SD_Li256ELb1ELb0ELi2EEENS1_25SingleTileBwdLPTSchedulerILb1ELi128ELb1EEEEEEEEEvNT_6ParamsE$_ZN4cute3eso3ESOILb0ELb0EJNS_6LayoutINS_5tupleIJNS3_IJNS_1CILi8EEENS4_ILi1EEEEEENS4_ILi2EEENS3_IJS8_S8_EEEEEENS3_IJNS3_IJS6_NS4_ILi0EEEEEENS4_ILi4096EEENS3_IJiiEEEEEEEENS_10ViewEngineINS_8smem_ptrIPN7cutlass10bfloat16_tEEEEEEEC2ERKSG_RKSN_,@function
        .size           $_ZN7cutlass13device_kernelIN5flash19enable_sm80_to_sm89INS1_16FlashAttnBwdSm80INS1_25CollectiveMainloopBwdSm80ILi2ELi2EN4cute5tupleIJNS5_1CILi128EEES8_NS7_ILi64EEEEEENS_10bfloat16_tEfNS_4arch4Sm80ELb1ELb0ELb1ELb1ELb1ELb0ELb0ELb0ELi2ELi4ELi4ELi4ELb0EEENS1_21CollectiveEpilogueBwdISA_SB_SD_Li256ELb1ELb0ELi2EEENS1_25SingleTileBwdLPTSchedulerILb1ELi128ELb1EEEEEEEEEvNT_6ParamsE$_ZN4cute3eso3ESOILb0ELb0EJNS_6LayoutINS_5tupleIJNS3_IJNS_1CILi8EEENS4_ILi1EEEEEENS4_ILi2EEENS3_IJS8_S8_EEEEEENS3_IJNS3_IJS6_NS4_ILi0EEEEEENS4_ILi4096EEENS3_IJiiEEEEEEEENS_10ViewEngineINS_8smem_ptrIPN7cutlass10bfloat16_tEEEEEEEC2ERKSG_RKSN_,($_ZN7cutlass13device_kernelIN5flash19enable_sm80_to_sm89INS1_16FlashAttnBwdSm80INS1_25CollectiveMainloopBwdSm80ILi2ELi2EN4cute5tupleIJNS5_1CILi128EEES8_NS7_ILi64EEEEEENS_10bfloat16_tEfNS_4arch4Sm80ELb1ELb0ELb1ELb1ELb1ELb0ELb0ELb0ELi2ELi4ELi4ELi4ELb0EEENS1_21CollectiveEpilogueBwdISA_SB_SD_Li256ELb1ELb0ELi2EEENS1_25SingleTileBwdLPTSchedulerILb1ELi128ELb1EEEEEEEEEvNT_6ParamsE$_ZN4cute3eso3ESOILb0ELb0EJNS_6LayoutINS_5tupleIJNS3_IJNS_1CILi8EEENS4_ILi1EEEEEENS4_ILi2EEENS3_IJS8_S8_EEEEEENS3_IJNS3_IJS6_NS4_ILi0EEEEEENS4_ILi4096EEENS3_IJiiEEEEEEEEiEEC2ERKSG_RKi - $_ZN7cutlass13device_kernelIN5flash19enable_sm80_to_sm89INS1_16FlashAttnBwdSm80INS1_25CollectiveMainloopBwdSm80ILi2ELi2EN4cute5tupleIJNS5_1CILi128EEES8_NS7_ILi64EEEEEENS_10bfloat16_tEfNS_4arch4Sm80ELb1ELb0ELb1ELb1ELb1ELb0ELb0ELb0ELi2ELi4ELi4ELi4ELb0EEENS1_21CollectiveEpilogueBwdISA_SB_SD_Li256ELb1ELb0ELi2EEENS1_25SingleTileBwdLPTSchedulerILb1ELi128ELb1EEEEEEEEEvNT_6ParamsE$_ZN4cute3eso3ESOILb0ELb0EJNS_6LayoutINS_5tupleIJNS3_IJNS_1CILi8EEENS4_ILi1EEEEEENS4_ILi2EEENS3_IJS8_S8_EEEEEENS3_IJNS3_IJS6_NS4_ILi0EEEEEENS4_ILi4096EEENS3_IJiiEEEEEEEENS_10ViewEngineINS_8smem_ptrIPN7cutlass10bfloat16_tEEEEEEEC2ERKSG_RKSN_)
$_ZN7cutlass13device_kernelIN5flash19enable_sm80_to_sm89INS1_16FlashAttnBwdSm80INS1_25CollectiveMainloopBwdSm80ILi2ELi2EN4cute5tupleIJNS5_1CILi128EEES8_NS7_ILi64EEEEEENS_10bfloat16_tEfNS_4arch4Sm80ELb1ELb0ELb1ELb1ELb1ELb0ELb0ELb0ELi2ELi4ELi4ELi4ELb0EEENS1_21CollectiveEpilogueBwdISA_SB_SD_Li256ELb1ELb0ELi2EEENS1_25SingleTileBwdLPTSchedulerILb1ELi128ELb1EEEEEEEEEvNT_6ParamsE$_ZN4cute3eso3ESOILb0ELb0EJNS_6LayoutINS_5tupleIJNS3_IJNS_1CILi8EEENS4_ILi1EEEEEENS4_ILi2EEENS3_IJS8_S8_EEEEEENS3_IJNS3_IJS6_NS4_ILi0EEEEEENS4_ILi4096EEENS3_IJiiEEEEEEEENS_10ViewEngineINS_8smem_ptrIPN7cutlass10bfloat16_tEEEEEEEC2ERKSG_RKSN_:
[----:B------:R-:W-:Y:S02]  /*7fd0*/  IADD3 R3, R23, -c[0x0][0x20], RZ ;  /* 0x8000080017037a10 */ /* 0x000fe40007ffe0ff */
[----:B------:R-:W-:-:S03]  /*7fe0*/  IADD3 R2, R22, -c[0x0][0x20], RZ ;  /* 0x8000080016027a10 */ /* 0x000fc60007ffe0ff */
[----:B------:R1:W-:Y:S04]  /*7ff0*/  STL.64 [R3], R4 ;  /* 0x0000000403007387 */ /* 0x0003e80000100a00 */
[----:B------:R-:W2:Y:S01]  /*8000*/  LDL.64 R8, [R2] ;  /* 0x0000000002087983 */ /* 0x000ea20000100a00 */
[----:B------:R-:W-:-:S03]  /*8010*/  IMAD.MOV.U32 R7, RZ, RZ, 0x0 ;  /* 0x00000000ff077424 */ /* 0x000fc600078e00ff */
[----:B--2---:R1:W-:Y:S01]  /*8020*/  STL.64 [R3+0x8], R8 ;  /* 0x0000080803007387 */ /* 0x0043e20000100a00 */
[----:B------:R-:W-:Y:S05]  /*8030*/  RET.REL.NODEC R6 `(_ZN7cutlass13device_kernelIN5flash19enable_sm80_to_sm89INS1_16FlashAttnBwdSm80INS1_25CollectiveMainloopBwdSm80ILi2ELi2EN4cute5tupleIJNS5_1CILi128EEES8_NS7_ILi64EEEEEENS_10bfloat16_tEfNS_4arch4Sm80ELb1ELb0ELb1ELb1ELb1ELb0ELb0ELb0ELi2ELi4ELi4ELi4ELb0EEENS1_21CollectiveEpilogueBwdISA_SB_SD_Li256ELb1ELb0ELi2EEENS1_25SingleTileBwdLPTSchedulerILb1ELi128ELb1EEEEEEEEEvNT_6ParamsE) ;  /* 0xffff7fc006007950 */ /* 0x000fea0003c3ffff */
        .type           $_ZN7cutlass13device_kernelIN5flash19enable_sm80_to_sm89INS1_16FlashAttnBwdSm80INS1_25CollectiveMainloopBwdSm80ILi2ELi2EN4cute5tupleIJNS5_1CILi128EEES8_NS7_ILi64EEEEEENS_10bfloat16_tEfNS_4arch4Sm80ELb1ELb0ELb1ELb1ELb1ELb0ELb0ELb0ELi2ELi4ELi4ELi4ELb0EEENS1_21CollectiveEpilogueBwdISA_SB_SD_Li256ELb1ELb0ELi2EEENS1_25SingleTileBwdLPTSchedulerILb1ELi128ELb1EEEEEEEEEvNT_6ParamsE$_ZN4cute3eso3ESOILb0ELb0EJNS_6LayoutINS_5tupleIJNS3_IJNS_1CILi8EEENS4_ILi1EEEEEENS4_ILi2EEENS3_IJS8_S8_EEEEEENS3_IJNS3_IJS6_NS4_ILi0EEEEEENS4_ILi4096EEENS3_IJiiEEEEEEEEiEEC2ERKSG_RKi,@function
        .size           $_ZN7cutlass13device_kernelIN5flash19enable_sm80_to_sm89INS1_16FlashAttnBwdSm80INS1_25CollectiveMainloopBwdSm80ILi2ELi2EN4cute5tupleIJNS5_1CILi128EEES8_NS7_ILi64EEEEEENS_10bfloat16_tEfNS_4arch4Sm80ELb1ELb0ELb1ELb1ELb1ELb0ELb0ELb0ELi2ELi4ELi4ELi4ELb0EEENS1_21CollectiveEpilogueBwdISA_SB_SD_Li256ELb1ELb0ELi2EEENS1_25SingleTileBwdLPTSchedulerILb1ELi128ELb1EEEEEEEEEvNT_6ParamsE$_ZN4cute3eso3ESOILb0ELb0EJNS_6LayoutINS_5tupleIJNS3_IJNS_1CILi8EEENS4_ILi1EEEEEENS4_ILi2EEENS3_IJS8_S8_EEEEEENS3_IJNS3_IJS6_NS4_ILi0EEEEEENS4_ILi4096EEENS3_IJiiEEEEEEEEiEEC2ERKSG_RKi,($_ZN7cutlass13device_kernelIN5flash19enable_sm80_to_sm89INS1_16FlashAttnBwdSm80INS1_25CollectiveMainloopBwdSm80ILi2ELi2EN4cute5tupleIJNS5_1CILi128EEES8_NS7_ILi64EEEEEENS_10bfloat16_tEfNS_4arch4Sm80ELb1ELb0ELb1ELb1ELb1ELb0ELb0ELb0ELi2ELi4ELi4ELi4ELb0EEENS1_21CollectiveEpilogueBwdISA_SB_SD_Li256ELb1ELb0ELi2EEENS1_25SingleTileBwdLPTSchedulerILb1ELi128ELb1EEEEEEEEEvNT_6ParamsE$_ZN4cute3eso3ESOILb0ELb0EJNS_6LayoutINS_5tupleIJNS3_IJNS_1CILi8EEENS4_ILi1EEEEEENS4_ILi2EEES5_EEENS3_IJNS3_IJS6_NS4_ILi0EEEEEEiNS4_ILi1024EEEEEEEENS_10ViewEngineINS_8smem_ptrIPN7cutlass10bfloat16_tEEEEEEEC2ERKSE_RKSL_ - $_ZN7cutlass13device_kernelIN5flash19enable_sm80_to_sm89INS1_16FlashAttnBwdSm80INS1_25CollectiveMainloopBwdSm80ILi2ELi2EN4cute5tupleIJNS5_1CILi128EEES8_NS7_ILi64EEEEEENS_10bfloat16_tEfNS_4arch4Sm80ELb1ELb0ELb1ELb1ELb1ELb0ELb0ELb0ELi2ELi4ELi4ELi4ELb0EEENS1_21CollectiveEpilogueBwdISA_SB_SD_Li256ELb1ELb0ELi2EEENS1_25SingleTileBwdLPTSchedulerILb1ELi128ELb1EEEEEEEEEvNT_6ParamsE$_ZN4cute3eso3ESOILb0ELb0EJNS_6LayoutINS_5tupleIJNS3_IJNS_1CILi8EEENS4_ILi1EEEEEENS4_ILi2EEENS3_IJS8_S8_EEEEEENS3_IJNS3_IJS6_NS4_ILi0EEEEEENS4_ILi4096EEENS3_IJiiEEEEEEEEiEEC2ERKSG_RKi)
$_ZN7cutlass13device_kernelIN5flash19enable_sm80_to_sm89INS1_16FlashAttnBwdSm80INS1_25CollectiveMainloopBwdSm80ILi2ELi2EN4cute5tupleIJNS5_1CILi128EEES8_NS7_ILi64EEEEEENS_10bfloat16_tEfNS_4arch4Sm80ELb1ELb0ELb1ELb1ELb1ELb0ELb0ELb0ELi2ELi4ELi4ELi4ELb0EEENS1_21CollectiveEpilogueBwdISA_SB_SD_Li256ELb1ELb0ELi2EEENS1_25SingleTileBwdLPTSchedulerILb1ELi128ELb1EEEEEEEEEvNT_6ParamsE$_ZN4cute3eso3ESOILb0ELb0EJNS_6LayoutINS_5tupleIJNS3_IJNS_1CILi8EEENS4_ILi1EEEEEENS4_ILi2EEENS3_IJS8_S8_EEEEEENS3_IJNS3_IJS6_NS4_ILi0EEEEEENS4_ILi4096EEENS3_IJiiEEEEEEEEiEEC2ERKSG_RKi:
[----:B------:R-:W-:Y:S02]  /*8040*/  IADD3 R5, R23, -c[0x0][0x20], RZ ;  /* 0x8000080017057a10 */ /* 0x000fe40007ffe0ff */
[----:B------:R-:W-:-:S03]  /*8050*/  IADD3 R4, R22, -c[0x0][0x20], RZ ;  /* 0x8000080016047a10 */ /* 0x000fc60007ffe0ff */
[----:B------:R1:W-:Y:S04]  /*8060*/  STL [R5], R2 ;  /* 0x0000000205007387 */ /* 0x0003e80000100800 */
[----:B------:R1:W-:Y:S04]  /*8070*/  STL [R5+0x4], R3 ;  /* 0x0000040305007387 */ /* 0x0003e80000100800 */
[----:B------:R-:W2:Y:S01]  /*8080*/  LDL R4, [R4] ;  /* 0x0000000004047983 */ /* 0x000ea20000100800 */
[----:B------:R-:W-:-:S03]  /*8090*/  IMAD.MOV.U32 R7, RZ, RZ, 0x0 ;  /* 0x00000000ff077424 */ /* 0x000fc600078e00ff */
[----:B--2---:R1:W-:Y:S01]  /*80a0*/  STL [R5+0x8], R4 ;  /* 0x0000080405007387 */ /* 0x0043e20000100800 */
[----:B------:R-:W-:Y:S05]  /*80b0*/  RET.REL.NODEC R6 `(_ZN7cutlass13device_kernelIN5flash19enable_sm80_to_sm89INS1_16FlashAttnBwdSm80INS1_25CollectiveMainloopBwdSm80ILi2ELi2EN4cute5tupleIJNS5_1CILi128EEES8_NS7_ILi64EEEEEENS_10bfloat16_tEfNS_4arch4Sm80ELb1ELb0ELb1ELb1ELb1ELb0ELb0ELb0ELi2ELi4ELi4ELi4ELb0EEENS1_21CollectiveEpilogueBwdISA_SB_SD_Li256ELb1ELb0ELi2EEENS1_25SingleTileBwdLPTSchedulerILb1ELi128ELb1EEEEEEEEEvNT_6ParamsE) ;  /* 0xffff7f4006007950 */ /* 0x000fea0003c3ffff */
        .type           $_ZN7cutlass13device_kernelIN5flash19enable_sm80_to_sm89INS1_16FlashAttnBwdSm80INS1_25CollectiveMainloopBwdSm80ILi2ELi2EN4cute5tupleIJNS5_1CILi128EEES8_NS7_ILi64EEEEEENS_10bfloat16_tEfNS_4arch4Sm80ELb1ELb0ELb1ELb1ELb1ELb0ELb0ELb0ELi2ELi4ELi4ELi4ELb0EEENS1_21CollectiveEpilogueBwdISA_SB_SD_Li256ELb1ELb0ELi2EEENS1_25SingleTileBwdLPTSchedulerILb1ELi128ELb1EEEEEEEEEvNT_6ParamsE$_ZN4cute3eso3ESOILb0ELb0EJNS_6LayoutINS_5tupleIJNS3_IJNS_1CILi8EEENS4_ILi1EEEEEENS4_ILi2EEES5_EEENS3_IJNS3_IJS6_NS4_ILi0EEEEEEiNS4_ILi1024EEEEEEEENS_10ViewEngineINS_8smem_ptrIPN7cutlass10bfloat16_tEEEEEEEC2ERKSE_RKSL_,@function
        .size           $_ZN7cutlass13device_kernelIN5flash19enable_sm80_to_sm89INS1_16FlashAttnBwdSm80INS1_25CollectiveMainloopBwdSm80ILi2ELi2EN4cute5tupleIJNS5_1CILi128EEES8_NS7_ILi64EEEEEENS_10bfloat16_tEfNS_4arch4Sm80ELb1ELb0ELb1ELb1ELb1ELb0ELb0ELb0ELi2ELi4ELi4ELi4ELb0EEENS1_21CollectiveEpilogueBwdISA_SB_SD_Li256ELb1ELb0ELi2EEENS1_25SingleTileBwdLPTSchedulerILb1ELi128ELb1EEEEEEEEEvNT_6ParamsE$_ZN4cute3eso3ESOILb0ELb0EJNS_6LayoutINS_5tupleIJNS3_IJNS_1CILi8EEENS4_ILi1EEEEEENS4_ILi2EEES5_EEENS3_IJNS3_IJS6_NS4_ILi0EEEEEEiNS4_ILi1024EEEEEEEENS_10ViewEngineINS_8smem_ptrIPN7cutlass10bfloat16_tEEEEEEEC2ERKSE_RKSL_,($_ZN7cutlass13device_kernelIN5flash19enable_sm80_to_sm89INS1_16FlashAttnBwdSm80INS1_25CollectiveMainloopBwdSm80ILi2ELi2EN4cute5tupleIJNS5_1CILi128EEES8_NS7_ILi64EEEEEENS_10bfloat16_tEfNS_4arch4Sm80ELb1ELb0ELb1ELb1ELb1ELb0ELb0ELb0ELi2ELi4ELi4ELi4ELb0EEENS1_21CollectiveEpilogueBwdISA_SB_SD_Li256ELb1ELb0ELi2EEENS1_25SingleTileBwdLPTSchedulerILb1ELi128ELb1EEEEEEEEEvNT_6ParamsE$_ZN4cute3eso3ESOILb0ELb0EJNS_6LayoutINS_5tupleIJNS3_IJNS_1CILi8EEENS4_ILi1EEEEEENS4_ILi2EEES5_EEENS3_IJNS3_IJS6_NS4_ILi0EEEEEEiNS4_ILi1024EEEEEEEEiEEC2ERKSE_RKi - $_ZN7cutlass13device_kernelIN5flash19enable_sm80_to_sm89INS1_16FlashAttnBwdSm80INS1_25CollectiveMainloopBwdSm80ILi2ELi2EN4cute5tupleIJNS5_1CILi128EEES8_NS7_ILi64EEEEEENS_10bfloat16_tEfNS_4arch4Sm80ELb1ELb0ELb1ELb1ELb1ELb0ELb0ELb0ELi2ELi4ELi4ELi4ELb0EEENS1_21CollectiveEpilogueBwdISA_SB_SD_Li256ELb1ELb0ELi2EEENS1_25SingleTileBwdLPTSchedulerILb1ELi128ELb1EEEEEEEEEvNT_6ParamsE$_ZN4cute3eso3ESOILb0ELb0EJNS_6LayoutINS_5tupleIJNS3_IJNS_1CILi8EEENS4_ILi1EEEEEENS4_ILi2EEES5_EEENS3_IJNS3_IJS6_NS4_ILi0EEEEEEiNS4_ILi1024EEEEEEEENS_10ViewEngineINS_8smem_ptrIPN7cutlass10bfloat16_tEEEEEEEC2ERKSE_RKSL_)
$_ZN7cutlass13device_kernelIN5flash19enable_sm80_to_sm89INS1_16FlashAttnBwdSm80INS1_25CollectiveMainloopBwdSm80ILi2ELi2EN4cute5tupleIJNS5_1CILi128EEES8_NS7_ILi64EEEEEENS_10bfloat16_tEfNS_4arch4Sm80ELb1ELb0ELb1ELb1ELb1ELb0ELb0ELb0ELi2ELi4ELi4ELi4ELb0EEENS1_21CollectiveEpilogueBwdISA_SB_SD_Li256ELb1ELb0ELi2EEENS1_25SingleTileBwdLPTSchedulerILb1ELi128ELb1EEEEEEEEEvNT_6ParamsE$_ZN4cute3eso3ESOILb0ELb0EJNS_6LayoutINS_5tupleIJNS3_IJNS_1CILi8EEENS4_ILi1EEEEEENS4_ILi2EEES5_EEENS3_IJNS3_IJS6_NS4_ILi0EEEEEEiNS4_ILi1024EEEEEEEENS_10ViewEngineINS_8smem_ptrIPN7cutlass10bfloat16_tEEEEEEEC2ERKSE_RKSL_:
[----:B------:R-:W-:Y:S02]  /*80c0*/  IADD3 R3, R23, -c[0x0][0x20], RZ ;  /* 0x8000080017037a10 */ /* 0x000fe40007ffe0ff */
[----:B------:R-:W-:-:S03]  /*80d0*/  IADD3 R2, R22, -c[0x0][0x20], RZ ;  /* 0x8000080016027a10 */ /* 0x000fc60007ffe0ff */
[----:B------:R1:W-:Y:S04]  /*80e0*/  STL [R3], R6 ;  /* 0x0000000603007387 */ /* 0x0003e80000100800 */
[----:B------:R-:W2:Y:S01]  /*80f0*/  LDL.64 R8, [R2] ;  /* 0x0000000002087983 */ /* 0x000ea20000100a00 */
[----:B------:R-:W-:-:S03]  /*8100*/  IMAD.MOV.U32 R5, RZ, RZ, 0x0 ;  /* 0x00000000ff057424 */ /* 0x000fc600078e00ff */
[----:B--2---:R1:W-:Y:S01]  /*8110*/  STL.64 [R3+0x8], R8 ;  /* 0x0000080803007387 */ /* 0x0043e20000100a00 */
[----:B------:R-:W-:Y:S05]  /*8120*/  RET.REL.NODEC R4 `(_ZN7cutlass13device_kernelIN5flash19enable_sm80_to_sm89INS1_16FlashAttnBwdSm80INS1_25CollectiveMainloopBwdSm80ILi2ELi2EN4cute5tupleIJNS5_1CILi128EEES8_NS7_ILi64EEEEEENS_10bfloat16_tEfNS_4arch4Sm80ELb1ELb0ELb1ELb1ELb1ELb0ELb0ELb0ELi2ELi4ELi4ELi4ELb0EEENS1_21CollectiveEpilogueBwdISA_SB_SD_Li256ELb1ELb0ELi2EEENS1_25SingleTileBwdLPTSchedulerILb1ELi128ELb1EEEEEEEEEvNT_6ParamsE) ;  /* 0xffff7ed004007950 */ /* 0x000fea0003c3ffff */
        .type           $_ZN7cutlass13device_kernelIN5flash19enable_sm80_to_sm89INS1_16FlashAttnBwdSm80INS1_25CollectiveMainloopBwdSm80ILi2ELi2EN4cute5tupleIJNS5_1CILi128EEES8_NS7_ILi64EEEEEENS_10bfloat16_tEfNS_4arch4Sm80ELb1ELb0ELb1ELb1ELb1ELb0ELb0ELb0ELi2ELi4ELi4ELi4ELb0EEENS1_21CollectiveEpilogueBwdISA_SB_SD_Li256ELb1ELb0ELi2EEENS1_25SingleTileBwdLPTSchedulerILb1ELi128ELb1EEEEEEEEEvNT_6ParamsE$_ZN4cute3eso3ESOILb0ELb0EJNS_6LayoutINS_5tupleIJNS3_IJNS_1CILi8EEENS4_ILi1EEEEEENS4_ILi2EEES5_EEENS3_IJNS3_IJS6_NS4_ILi0EEEEEEiNS4_ILi1024EEEEEEEEiEEC2ERKSE_RKi,@function
        .size           $_ZN7cutlass13device_kernelIN5flash19enable_sm80_to_sm89INS1_16FlashAttnBwdSm80INS1_25CollectiveMainloopBwdSm80ILi2ELi2EN4cute5tupleIJNS5_1CILi128EEES8_NS7_ILi64EEEEEENS_10bfloat16_tEfNS_4arch4Sm80ELb1ELb0ELb1ELb1ELb1ELb0ELb0ELb0ELi2ELi4ELi4ELi4ELb0EEENS1_21CollectiveEpilogueBwdISA_SB_SD_Li256ELb1ELb0ELi2EEENS1_25SingleTileBwdLPTSchedulerILb1ELi128ELb1EEEEEEEEEvNT_6ParamsE$_ZN4cute3eso3ESOILb0ELb0EJNS_6LayoutINS_5tupleIJNS3_IJNS_1CILi8EEENS4_ILi1EEEEEENS4_ILi2EEES5_EEENS3_IJNS3_IJS6_NS4_ILi0EEEEEEiNS4_ILi1024EEEEEEEEiEEC2ERKSE_RKi,($_ZN7cutlass13device_kernelIN5flash19enable_sm80_to_sm89INS1_16FlashAttnBwdSm80INS1_25CollectiveMainloopBwdSm80ILi2ELi2EN4cute5tupleIJNS5_1CILi128EEES8_NS7_ILi64EEEEEENS_10bfloat16_tEfNS_4arch4Sm80ELb1ELb0ELb1ELb1ELb1ELb0ELb0ELb0ELi2ELi4ELi4ELi4ELb0EEENS1_21CollectiveEpilogueBwdISA_SB_SD_Li256ELb1ELb0ELi2EEENS1_25SingleTileBwdLPTSchedulerILb1ELi128ELb1EEEEEEEEEvNT_6ParamsE$_ZN4cute3eso3ESOILb0ELb0EJNS_6LayoutINS_5tupleIJNS3_IJNS_1CILi8EEENS4_ILi1EEEEEENS4_ILi4EEES6_EEENS3_IJNS3_IJS6_NS4_ILi0EEEEEElSA_EEEEENS_10ViewEngineINS_8gmem_ptrIPKN7cutlass10bfloat16_tEEEEEEEC2ERKSD_RKSL_ - $_ZN7cutlass13device_kernelIN5flash19enable_sm80_to_sm89INS1_16FlashAttnBwdSm80INS1_25CollectiveMainloopBwdSm80ILi2ELi2EN4cute5tupleIJNS5_1CILi128EEES8_NS7_ILi64EEEEEENS_10bfloat16_tEfNS_4arch4Sm80ELb1ELb0ELb1ELb1ELb1ELb0ELb0ELb0ELi2ELi4ELi4ELi4ELb0EEENS1_21CollectiveEpilogueBwdISA_SB_SD_Li256ELb1ELb0ELi2EEENS1_25SingleTileBwdLPTSchedulerILb1ELi128ELb1EEEEEEEEEvNT_6ParamsE$_ZN4cute3eso3ESOILb0ELb0EJNS_6LayoutINS_5tupleIJNS3_IJNS_1CILi8EEENS4_ILi1EEEEEENS4_ILi2EEES5_EEENS3_IJNS3_IJS6_NS4_ILi0EEEEEEiNS4_ILi1024EEEEEEEEiEEC2ERKSE_RKi)
$_ZN7cutlass13device_kernelIN5flash19enable_sm80_to_sm89INS1_16FlashAttnBwdSm80INS1_25CollectiveMainloopBwdSm80ILi2ELi2EN4cute5tupleIJNS5_1CILi128EEES8_NS7_ILi64EEEEEENS_10bfloat16_tEfNS_4arch4Sm80ELb1ELb0ELb1ELb1ELb1ELb0ELb0ELb0ELi2ELi4ELi4ELi4ELb0EEENS1_21CollectiveEpilogueBwdISA_SB_SD_Li256ELb1ELb0ELi2EEENS1_25SingleTileBwdLPTSchedulerILb1ELi128ELb1EEEEEEEEEvNT_6ParamsE$_ZN4cute3eso3ESOILb0ELb0EJNS_6LayoutINS_5tupleIJNS3_IJNS_1CILi8EEENS4_ILi1EEEEEENS4_ILi2EEES5_EEENS3_IJNS3_IJS6_NS4_ILi0EEEEEEiNS4_ILi1024EEEEEEEEiEEC2ERKSE_RKi:
        /* <DEDUP_REMOVED lines=8> */
        .type           $_ZN7cutlass13device_kernelIN5flash19enable_sm80_to_sm89INS1_16FlashAttnBwdSm80INS1_25CollectiveMainloopBwdSm80ILi2ELi2EN4cute5tupleIJNS5_1CILi128EEES8_NS7_ILi64EEEEEENS_10bfloat16_tEfNS_4arch4Sm80ELb1ELb0ELb1ELb1ELb1ELb0ELb0ELb0ELi2ELi4ELi4ELi4ELb0EEENS1_21CollectiveEpilogueBwdISA_SB_SD_Li256ELb1ELb0ELi2EEENS1_25SingleTileBwdLPTSchedulerILb1ELi128ELb1EEEEEEEEEvNT_6ParamsE$_ZN4cute3eso3ESOILb0ELb0EJNS_6LayoutINS_5tupleIJNS3_IJNS_1CILi8EEENS4_ILi1EEEEEENS4_ILi4EEES6_EEENS3_IJNS3_IJS6_NS4_ILi0EEEEEElSA_EEEEENS_10ViewEngineINS_8gmem_ptrIPKN7cutlass10bfloat16_tEEEEEEEC2ERKSD_RKSL_,@function
        .size           $_ZN7cutlass13device_kernelIN5flash19enable_sm80_to_sm89INS1_16FlashAttnBwdSm80INS1_25CollectiveMainloopBwdSm80ILi2ELi2EN4cute5tupleIJNS5_1CILi128EEES8_NS7_ILi64EEEEEENS_10bfloat16_tEfNS_4arch4Sm80ELb1ELb0ELb1ELb1ELb1ELb0ELb0ELb0ELi2ELi4ELi4ELi4ELb0EEENS1_21CollectiveEpilogueBwdISA_SB_SD_Li256ELb1ELb0ELi2EEENS1_25SingleTileBwdLPTSchedulerILb1ELi128ELb1EEEEEEEEEvNT_6ParamsE$_ZN4cute3eso3ESOILb0ELb0EJNS_6LayoutINS_5tupleIJNS3_IJNS_1CILi8EEENS4_ILi1EEEEEENS4_ILi4EEES6_EEENS3_IJNS3_IJS6_NS4_ILi0EEEEEElSA_EEEEENS_10ViewEngineINS_8gmem_ptrIPKN7cutlass10bfloat16_tEEEEEEEC2ERKSD_RKSL_,($_ZN7cutlass13device_kernelIN5flash19enable_sm80_to_sm89INS1_16FlashAttnBwdSm80INS1_25CollectiveMainloopBwdSm80ILi2ELi2EN4cute5tupleIJNS5_1CILi128EEES8_NS7_ILi64EEEEEENS_10bfloat16_tEfNS_4arch4Sm80ELb1ELb0ELb1ELb1ELb1ELb0ELb0ELb0ELi2ELi4ELi4ELi4ELb0EEENS1_21CollectiveEpilogueBwdISA_SB_SD_Li256ELb1ELb0ELi2EEENS1_25SingleTileBwdLPTSchedulerILb1ELi128ELb1EEEEEEEEEvNT_6ParamsE$_ZN4cute3eso3ESOILb0ELb0EJNS_6LayoutINS_5tupleIJNS3_IJNS_1CILi8EEENS4_ILi1EEEEEENS4_ILi4EEES6_EEENS3_IJNS3_IJS6_NS4_ILi0EEEEEElSA_EEEEElEEC2ERKSD_RKl - $_ZN7cutlass13device_kernelIN5flash19enable_sm80_to_sm89INS1_16FlashAttnBwdSm80INS1_25CollectiveMainloopBwdSm80ILi2ELi2EN4cute5tupleIJNS5_1CILi128EEES8_NS7_ILi64EEEEEENS_10bfloat16_tEfNS_4arch4Sm80ELb1ELb0ELb1ELb1ELb1ELb0ELb0ELb0ELi2ELi4ELi4ELi4ELb0EEENS1_21CollectiveEpilogueBwdISA_SB_SD_Li256ELb1ELb0ELi2EEENS1_25SingleTileBwdLPTSchedulerILb1ELi128ELb1EEEEEEEEEvNT_6ParamsE$_ZN4cute3eso3ESOILb0ELb0EJNS_6LayoutINS_5tupleIJNS3_IJNS_1CILi8EEENS4_ILi1EEEEEENS4_ILi4EEES6_EEENS3_IJNS3_IJS6_NS4_ILi0EEEEEElSA_EEEEENS_10ViewEngineINS_8gmem_ptrIPKN7cutlass10bfloat16_tEEEEEEEC2ERKSD_RKSL_)
$_ZN7cutlass13device_kernelIN5flash19enable_sm80_to_sm89INS1_16FlashAttnBwdSm80INS1_25CollectiveMainloopBwdSm80ILi2ELi2EN4cute5tupleIJNS5_1CILi128EEES8_NS7_ILi64EEEEEENS_10bfloat16_tEfNS_4arch4Sm80ELb1ELb0ELb1ELb1ELb1ELb0ELb0ELb0ELi2ELi4ELi4ELi4ELb0EEENS1_21CollectiveEpilogueBwdISA_SB_SD_Li256ELb1ELb0ELi2EEENS1_25SingleTileBwdLPTSchedulerILb1ELi128ELb1EEEEEEEEEvNT_6ParamsE$_ZN4cute3eso3ESOILb0ELb0EJNS_6LayoutINS_5tupleIJNS3_IJNS_1CILi8EEENS4_ILi1EEEEEENS4_ILi4EEES6_EEENS3_IJNS3_IJS6_NS4_ILi0EEEEEElSA_EEEEENS_10ViewEngineINS_8gmem_ptrIPKN7cutlass10bfloat16_tEEEEEEEC2ERKSD_RKSL_:
        /* <DEDUP_REMOVED lines=8> */
[----:B------:R-:W-:Y:S05]  /*8230*/  RET.REL.NODEC R6 `(_ZN7cutlass13device_kernelIN5flash19enable_sm80_to_sm89INS1_16FlashAttnBwdSm80INS1_25CollectiveMainloopBwdSm80ILi2ELi2EN4cute5tupleIJNS5_1CILi128EEES8_NS7_ILi64EEEEEENS_10bfloat16_tEfNS_4arch4Sm80ELb1ELb0ELb1ELb1ELb1ELb0ELb0ELb0ELi2ELi4ELi4ELi4ELb0EEENS1_21CollectiveEpilogueBwdISA_SB_SD_Li256ELb1ELb0ELi2EEENS1_25SingleTileBwdLPTSchedulerILb1ELi128ELb1EEEEEEEEEvNT_6ParamsE) ;  /* 0xffff7dc006007950 */ /* 0x000fea0003c3ffff */
        .type           $_ZN7cutlass13device_kernelIN5flash19enable_sm80_to_sm89INS1_16FlashAttnBwdSm80INS1_25CollectiveMainloopBwdSm80ILi2ELi2EN4cute5tupleIJNS5_1CILi128EEES8_NS7_ILi64EEEEEENS_10bfloat16_tEfNS_4arch4Sm80ELb1ELb0ELb1ELb1ELb1ELb0ELb0ELb0ELi2ELi4ELi4ELi4ELb0EEENS1_21CollectiveEpilogueBwdISA_SB_SD_Li256ELb1ELb0ELi2EEENS1_25SingleTileBwdLPTSchedulerILb1ELi128ELb1EEEEEEEEEvNT_6ParamsE$_ZN4cute3eso3ESOILb0ELb0EJNS_6LayoutINS_5tupleIJNS3_IJNS_1CILi8EEENS4_ILi1EEEEEENS4_ILi4EEES6_EEENS3_IJNS3_IJS6_NS4_ILi0EEEEEElSA_EEEEElEEC2ERKSD_RKl,@function
        .size           $_ZN7cutlass13device_kernelIN5flash19enable_sm80_to_sm89INS1_16FlashAttnBwdSm80INS1_25CollectiveMainloopBwdSm80ILi2ELi2EN4cute5tupleIJNS5_1CILi128EEES8_NS7_ILi64EEEEEENS_10bfloat16_tEfNS_4arch4Sm80ELb1ELb0ELb1ELb1ELb1ELb0ELb0ELb0ELi2ELi4ELi4ELi4ELb0EEENS1_21CollectiveEpilogueBwdISA_SB_SD_Li256ELb1ELb0ELi2EEENS1_25SingleTileBwdLPTSchedulerILb1ELi128ELb1EEEEEEEEEvNT_6ParamsE$_ZN4cute3eso3ESOILb0ELb0EJNS_6LayoutINS_5tupleIJNS3_IJNS_1CILi8EEENS4_ILi1EEEEEENS4_ILi4EEES6_EEENS3_IJNS3_IJS6_NS4_ILi0EEEEEElSA_EEEEElEEC2ERKSD_RKl,($_ZN7cutlass13device_kernelIN5flash19enable_sm80_to_sm89INS1_16FlashAttnBwdSm80INS1_25CollectiveMainloopBwdSm80ILi2ELi2EN4cute5tupleIJNS5_1CILi128EEES8_NS7_ILi64EEEEEENS_10bfloat16_tEfNS_4arch4Sm80ELb1ELb0ELb1ELb1ELb1ELb0ELb0ELb0ELi2ELi4ELi4ELi4ELb0EEENS1_21CollectiveEpilogueBwdISA_SB_SD_Li256ELb1ELb0ELi2EEENS1_25SingleTileBwdLPTSchedulerILb1ELi128ELb1EEEEEEEEEvNT_6ParamsE$_ZN4cute3eso3ESOILb0ELb0EJiNS_5tupleIJiNS_1CILi0EEEEEEEEC2ERKiRKS5_ - $_ZN7cutlass13device_kernelIN5flash19enable_sm80_to_sm89INS1_16FlashAttnBwdSm80INS1_25CollectiveMainloopBwdSm80ILi2ELi2EN4cute5tupleIJNS5_1CILi128EEES8_NS7_ILi64EEEEEENS_10bfloat16_tEfNS_4arch4Sm80ELb1ELb0ELb1ELb1ELb1ELb0ELb0ELb0ELi2ELi4ELi4ELi4ELb0EEENS1_21CollectiveEpilogueBwdISA_SB_SD_Li256ELb1ELb0ELi2EEENS1_25SingleTileBwdLPTSchedulerILb1ELi128ELb1EEEEEEEEEvNT_6ParamsE$_ZN4cute3eso3ESOILb0ELb0EJNS_6LayoutINS_5tupleIJNS3_IJNS_1CILi8EEENS4_ILi1EEEEEENS4_ILi4EEES6_EEENS3_IJNS3_IJS6_NS4_ILi0EEEEEElSA_EEEEElEEC2ERKSD_RKl)
$_ZN7cutlass13device_kernelIN5flash19enable_sm80_to_sm89INS1_16FlashAttnBwdSm80INS1_25CollectiveMainloopBwdSm80ILi2ELi2EN4cute5tupleIJNS5_1CILi128EEES8_NS7_ILi64EEEEEENS_10bfloat16_tEfNS_4arch4Sm80ELb1ELb0ELb1ELb1ELb1ELb0ELb0ELb0ELi2ELi4ELi4ELi4ELb0EEENS1_21CollectiveEpilogueBwdISA_SB_SD_Li256ELb1ELb0ELi2EEENS1_25SingleTileBwdLPTSchedulerILb1ELi128ELb1EEEEEEEEEvNT_6ParamsE$_ZN4cute3eso3ESOILb0ELb0EJNS_6LayoutINS_5tupleIJNS3_IJNS_1CILi8EEENS4_ILi1EEEEEENS4_ILi4EEES6_EEENS3_IJNS3_IJS6_NS4_ILi0EEEEEElSA_EEEEElEEC2ERKSD_RKl:
[----:B------:R-:W-:Y:S02]  /*8240*/  IADD3 R5, R81, -c[0x0][0x20], RZ ;  /* 0x8000080051057a10 */ /* 0x000fe40007ffe0ff */
[----:B------:R-:W-:-:S03]  /*8250*/  IADD3 R4, R82, -c[0x0][0x20], RZ ;  /* 0x8000080052047a10 */ /* 0x000fc60007ffe0ff */
[----:B------:R1:W-:Y:S04]  /*8260*/  STL.64 [R5], R2 ;  /* 0x0000000205007387 */ /* 0x0003e80000100a00 */
[----:B------:R-:W2:Y:S01]  /*8270*/  LDL.64 R8, [R4] ;  /* 0x0000000004087983 */ /* 0x000ea20000100a00 */
[----:B------:R-:W-:-:S03]  /*8280*/  IMAD.MOV.U32 R7, RZ, RZ, 0x0 ;  /* 0x00000000ff077424 */ /* 0x000fc600078e00ff */
[----:B--2---:R1:W-:Y:S01]  /*8290*/  STL.64 [R5+0x8], R8 ;  /* 0x0000080805007387 */ /* 0x0043e20000100a00 */
[----:B------:R-:W-:Y:S05]  /*82a0*/  RET.REL.NODEC R6 `(_ZN7cutlass13device_kernelIN5flash19enable_sm80_to_sm89INS1_16FlashAttnBwdSm80INS1_25CollectiveMainloopBwdSm80ILi2ELi2EN4cute5tupleIJNS5_1CILi128EEES8_NS7_ILi64EEEEEENS_10bfloat16_tEfNS_4arch4Sm80ELb1ELb0ELb1ELb1ELb1ELb0ELb0ELb0ELi2ELi4ELi4ELi4ELb0EEENS1_21CollectiveEpilogueBwdISA_SB_SD_Li256ELb1ELb0ELi2EEENS1_25SingleTileBwdLPTSchedulerILb1ELi128ELb1EEEEEEEEEvNT_6ParamsE) ;  /* 0xffff7d5006007950 */ /* 0x000fea0003c3ffff */
        .type           $_ZN7cutlass13device_kernelIN5flash19enable_sm80_to_sm89INS1_16FlashAttnBwdSm80INS1_25CollectiveMainloopBwdSm80ILi2ELi2EN4cute5tupleIJNS5_1CILi128EEES8_NS7_ILi64EEEEEENS_10bfloat16_tEfNS_4arch4Sm80ELb1ELb0ELb1ELb1ELb1ELb0ELb0ELb0ELi2ELi4ELi4ELi4ELb0EEENS1_21CollectiveEpilogueBwdISA_SB_SD_Li256ELb1ELb0ELi2EEENS1_25SingleTileBwdLPTSchedulerILb1ELi128ELb1EEEEEEEEEvNT_6ParamsE$_ZN4cute3eso3ESOILb0ELb0EJiNS_5tupleIJiNS_1CILi0EEEEEEEEC2ERKiRKS5_,@function
        .size           $_ZN7cutlass13device_kernelIN5flash19enable_sm80_to_sm89INS1_16FlashAttnBwdSm80INS1_25CollectiveMainloopBwdSm80ILi2ELi2EN4cute5tupleIJNS5_1CILi128EEES8_NS7_ILi64EEEEEENS_10bfloat16_tEfNS_4arch4Sm80ELb1ELb0ELb1ELb1ELb1ELb0ELb0ELb0ELi2ELi4ELi4ELi4ELb0EEENS1_21CollectiveEpilogueBwdISA_SB_SD_Li256ELb1ELb0ELi2EEENS1_25SingleTileBwdLPTSchedulerILb1ELi128ELb1EEEEEEEEEvNT_6ParamsE$_ZN4cute3eso3ESOILb0ELb0EJiNS_5tupleIJiNS_1CILi0EEEEEEEEC2ERKiRKS5_,($_ZN7cutlass13device_kernelIN5flash19enable_sm80_to_sm89INS1_16FlashAttnBwdSm80INS1_25CollectiveMainloopBwdSm80ILi2ELi2EN4cute5tupleIJNS5_1CILi128EEES8_NS7_ILi64EEEEEENS_10bfloat16_tEfNS_4arch4Sm80ELb1ELb0ELb1ELb1ELb1ELb0ELb0ELb0ELi2ELi4ELi4ELi4ELb0EEENS1_21CollectiveEpilogueBwdISA_SB_SD_Li256ELb1ELb0ELi2EEENS1_25SingleTileBwdLPTSchedulerILb1ELi128ELb1EEEEEEEEEvNT_6ParamsE$_ZN4cute3eso3ESOILb0ELb0EJiNS_5tupleIJiiEEEEEC2ERKiRKS3_ - $_ZN7cutlass13device_kernelIN5flash19enable_sm80_to_sm89INS1_16FlashAttnBwdSm80INS1_25CollectiveMainloopBwdSm80ILi2ELi2EN4cute5tupleIJNS5_1CILi128EEES8_NS7_ILi64EEEEEENS_10bfloat16_tEfNS_4arch4Sm80ELb1ELb0ELb1ELb1ELb1ELb0ELb0ELb0ELi2ELi4ELi4ELi4ELb0EEENS1_21CollectiveEpilogueBwdISA_SB_SD_Li256ELb1ELb0ELi2EEENS1_25SingleTileBwdLPTSchedulerILb1ELi128ELb1EEEEEEEEEvNT_6ParamsE$_ZN4cute3eso3ESOILb0ELb0EJiNS_5tupleIJiNS_1CILi0EEEEEEEEC2ERKiRKS5_)
$_ZN7cutlass13device_kernelIN5flash19enable_sm80_to_sm89INS1_16FlashAttnBwdSm80INS1_25CollectiveMainloopBwdSm80ILi2ELi2EN4cute5tupleIJNS5_1CILi128EEES8_NS7_ILi64EEEEEENS_10bfloat16_tEfNS_4arch4Sm80ELb1ELb0ELb1ELb1ELb1ELb0ELb0ELb0ELi2ELi4ELi4ELi4ELb0EEENS1_21CollectiveEpilogueBwdISA_SB_SD_Li256ELb1ELb0ELi2EEENS1_25SingleTileBwdLPTSchedulerILb1ELi128ELb1EEEEEEEEEvNT_6ParamsE$_ZN4cute3eso3ESOILb0ELb0EJiNS_5tupleIJiNS_1CILi0EEEEEEEEC2ERKiRKS5_:
[----:B------:R-:W-:Y:S02]  /*82b0*/  IADD3 R3, R3, -c[0x0][0x20], RZ ;  /* 0x8000080003037a10 */ /* 0x000fe40007ffe0ff */
[----:B------:R-:W-:-:S03]  /*82c0*/  IADD3 R2, R2, -c[0x0][0x20], RZ ;  /* 0x8000080002027a10 */ /* 0x000fc60007ffe0ff */
[----:B------:R1:W-:Y:S04]  /*82d0*/  STL [R3], R6 ;  /* 0x0000000603007387 */ /* 0x0003e80000100800 */
[----:B------:R-:W2:Y:S01]  /*82e0*/  LDL R2, [R2] ;  /* 0x0000000002027983 */ /* 0x000ea20000100800 */
[----:B------:R-:W-:-:S03]  /*82f0*/  IMAD.MOV.U32 R5, RZ, RZ, 0x0 ;  /* 0x00000000ff057424 */ /* 0x000fc600078e00ff */
[----:B--2---:R1:W-:Y:S01]  /*8300*/  STL [R3+0x4], R2 ;  /* 0x0000040203007387 */ /* 0x0043e20000100800 */
[----:B------:R-:W-:Y:S05]  /*8310*/  RET.REL.NODEC R4 `(_ZN7cutlass13device_kernelIN5flash19enable_sm80_to_sm89INS1_16FlashAttnBwdSm80INS1_25CollectiveMainloopBwdSm80ILi2ELi2EN4cute5tupleIJNS5_1CILi128EEES8_NS7_ILi64EEEEEENS_10bfloat16_tEfNS_4arch4Sm80ELb1ELb0ELb1ELb1ELb1ELb0ELb0ELb0ELi2ELi4ELi4ELi4ELb0EEENS1_21CollectiveEpilogueBwdISA_SB_SD_Li256ELb1ELb0ELi2EEENS1_25SingleTileBwdLPTSchedulerILb1ELi128ELb1EEEEEEEEEvNT_6ParamsE) ;  /* 0xffff7ce004007950 */ /* 0x000fea0003c3ffff */
        .type           $_ZN7cutlass13device_kernelIN5flash19enable_sm80_to_sm89INS1_16FlashAttnBwdSm80INS1_25CollectiveMainloopBwdSm80ILi2ELi2EN4cute5tupleIJNS5_1CILi128EEES8_NS7_ILi64EEEEEENS_10bfloat16_tEfNS_4arch4Sm80ELb1ELb0ELb1ELb1ELb1ELb0ELb0ELb0ELi2ELi4ELi4ELi4ELb0EEENS1_21CollectiveEpilogueBwdISA_SB_SD_Li256ELb1ELb0ELi2EEENS1_25SingleTileBwdLPTSchedulerILb1ELi128ELb1EEEEEEEEEvNT_6ParamsE$_ZN4cute3eso3ESOILb0ELb0EJiNS_5tupleIJiiEEEEEC2ERKiRKS3_,@function
        .size           $_ZN7cutlass13device_kernelIN5flash19enable_sm80_to_sm89INS1_16FlashAttnBwdSm80INS1_25CollectiveMainloopBwdSm80ILi2ELi2EN4cute5tupleIJNS5_1CILi128EEES8_NS7_ILi64EEEEEENS_10bfloat16_tEfNS_4arch4Sm80ELb1ELb0ELb1ELb1ELb1ELb0ELb0ELb0ELi2ELi4ELi4ELi4ELb0EEENS1_21CollectiveEpilogueBwdISA_SB_SD_Li256ELb1ELb0ELi2EEENS1_25SingleTileBwdLPTSchedulerILb1ELi128ELb1EEEEEEEEEvNT_6ParamsE$_ZN4cute3eso3ESOILb0ELb0EJiNS_5tupleIJiiEEEEEC2ERKiRKS3_,($_ZN7cutlass13device_kernelIN5flash19enable_sm80_to_sm89INS1_16FlashAttnBwdSm80INS1_25CollectiveMainloopBwdSm80ILi2ELi2EN4cute5tupleIJNS5_1CILi128EEES8_NS7_ILi64EEEEEENS_10bfloat16_tEfNS_4arch4Sm80ELb1ELb0ELb1ELb1ELb1ELb0ELb0ELb0ELi2ELi4ELi4ELi4ELb0EEENS1_21CollectiveEpilogueBwdISA_SB_SD_Li256ELb1ELb0ELi2EEENS1_25SingleTileBwdLPTSchedulerILb1ELi128ELb1EEEEEEEEEvNT_6ParamsE$_ZN4cute3eso3ESOILb0ELb0EJiiEEC2ERKiS4_ - $_ZN7cutlass13device_kernelIN5flash19enable_sm80_to_sm89INS1_16FlashAttnBwdSm80INS1_25CollectiveMainloopBwdSm80ILi2ELi2EN4cute5tupleIJNS5_1CILi128EEES8_NS7_ILi64EEEEEENS_10bfloat16_tEfNS_4arch4Sm80ELb1ELb0ELb1ELb1ELb1ELb0ELb0ELb0ELi2ELi4ELi4ELi4ELb0EEENS1_21CollectiveEpilogueBwdISA_SB_SD_Li256ELb1ELb0ELi2EEENS1_25SingleTileBwdLPTSchedulerILb1ELi128ELb1EEEEEEEEEvNT_6ParamsE$_ZN4cute3eso3ESOILb0ELb0EJiNS_5tupleIJiiEEEEEC2ERKiRKS3_)
$_ZN7cutlass13device_kernelIN5flash19enable_sm80_to_sm89INS1_16FlashAttnBwdSm80INS1_25CollectiveMainloopBwdSm80ILi2ELi2EN4cute5tupleIJNS5_1CILi128EEES8_NS7_ILi64EEEEEENS_10bfloat16_tEfNS_4arch4Sm80ELb1ELb0ELb1ELb1ELb1ELb0ELb0ELb0ELi2ELi4ELi4ELi4ELb0EEENS1_21CollectiveEpilogueBwdISA_SB_SD_Li256ELb1ELb0ELi2EEENS1_25SingleTileBwdLPTSchedulerILb1ELi128ELb1EEEEEEEEEvNT_6ParamsE$_ZN4cute3eso3ESOILb0ELb0EJiNS_5tupleIJiiEEEEEC2ERKiRKS3_:
        /* <DEDUP_REMOVED lines=10> */
        .type           $_ZN7cutlass13device_kernelIN5flash19enable_sm80_to_sm89INS1_16FlashAttnBwdSm80INS1_25CollectiveMainloopBwdSm80ILi2ELi2EN4cute5tupleIJNS5_1CILi128EEES8_NS7_ILi64EEEEEENS_10bfloat16_tEfNS_4arch4Sm80ELb1ELb0ELb1ELb1ELb1ELb0ELb0ELb0ELi2ELi4ELi4ELi4ELb0EEENS1_21CollectiveEpilogueBwdISA_SB_SD_Li256ELb1ELb0ELi2EEENS1_25SingleTileBwdLPTSchedulerILb1ELi128ELb1EEEEEEEEEvNT_6ParamsE$_ZN4cute3eso3ESOILb0ELb0EJiiEEC2ERKiS4_,@function
        .size           $_ZN7cutlass13device_kernelIN5flash19enable_sm80_to_sm89INS1_16FlashAttnBwdSm80INS1_25CollectiveMainloopBwdSm80ILi2ELi2EN4cute5tupleIJNS5_1CILi128EEES8_NS7_ILi64EEEEEENS_10bfloat16_tEfNS_4arch4Sm80ELb1ELb0ELb1ELb1ELb1ELb0ELb0ELb0ELi2ELi4ELi4ELi4ELb0EEENS1_21CollectiveEpilogueBwdISA_SB_SD_Li256ELb1ELb0ELi2EEENS1_25SingleTileBwdLPTSchedulerILb1ELi128ELb1EEEEEEEEEvNT_6ParamsE$_ZN4cute3eso3ESOILb0ELb0EJiiEEC2ERKiS4_,($_ZN7cutlass13device_kernelIN5flash19enable_sm80_to_sm89INS1_16FlashAttnBwdSm80INS1_25CollectiveMainloopBwdSm80ILi2ELi2EN4cute5tupleIJNS5_1CILi128EEES8_NS7_ILi64EEEEEENS_10bfloat16_tEfNS_4arch4Sm80ELb1ELb0ELb1ELb1ELb1ELb0ELb0ELb0ELi2ELi4ELi4ELi4ELb0EEENS1_21CollectiveEpilogueBwdISA_SB_SD_Li256ELb1ELb0ELi2EEENS1_25SingleTileBwdLPTSchedulerILb1ELi128ELb1EEEEEEEEEvNT_6ParamsE$_ZN4cute3eso3ESOILb0ELb0EJiiNS_1CILi0EEEEEC2ERKiS6_RKS3_ - $_ZN7cutlass13device_kernelIN5flash19enable_sm80_to_sm89INS1_16FlashAttnBwdSm80INS1_25CollectiveMainloopBwdSm80ILi2ELi2EN4cute5tupleIJNS5_1CILi128EEES8_NS7_ILi64EEEEEENS_10bfloat16_tEfNS_4arch4Sm80ELb1ELb0ELb1ELb1ELb1ELb0ELb0ELb0ELi2ELi4ELi4ELi4ELb0EEENS1_21CollectiveEpilogueBwdISA_SB_SD_Li256ELb1ELb0ELi2EEENS1_25SingleTileBwdLPTSchedulerILb1ELi128ELb1EEEEEEEEEvNT_6ParamsE$_ZN4cute3eso3ESOILb0ELb0EJiiEEC2ERKiS4_)
$_ZN7cutlass13device_kernelIN5flash19enable_sm80_to_sm89INS1_16FlashAttnBwdSm80INS1_25CollectiveMainloopBwdSm80ILi2ELi2EN4cute5tupleIJNS5_1CILi128EEES8_NS7_ILi64EEEEEENS_10bfloat16_tEfNS_4arch4Sm80ELb1ELb0ELb1ELb1ELb1ELb0ELb0ELb0ELi2ELi4ELi4ELi4ELb0EEENS1_21CollectiveEpilogueBwdISA_SB_SD_Li256ELb1ELb0ELi2EEENS1_25SingleTileBwdLPTSchedulerILb1ELi128ELb1EEEEEEEEEvNT_6ParamsE$_ZN4cute3eso3ESOILb0ELb0EJiiEEC2ERKiS4_:
[----:B------:R-:W-:Y:S02]  /*83c0*/  IADD3 R3, R3, -c[0x0][0x20], RZ ;  /* 0x8000080003037a10 */ /* 0x000fe40007ffe0ff */
[----:B------:R-:W-:-:S03]  /*83d0*/  IADD3 R2, R2, -c[0x0][0x20], RZ ;  /* 0x8000080002027a10 */ /* 0x000fc60007ffe0ff */
[----:B------:R1:W-:Y:S04]  /*83e0*/  STL [R3], R10 ;  /* 0x0000000a03007387 */ /* 0x0003e80000100800 */
[----:B------:R-:W2:Y:S01]  /*83f0*/  LDL R2, [R2] ;  /* 0x0000000002027983 */ /* 0x000ea20000100800 */
[----:B------:R-:W-:-:S03]  /*8400*/  IMAD.MOV.U32 R9, RZ, RZ, 0x0 ;  /* 0x00000000ff097424 */ /* 0x000fc600078e00ff */
[----:B--2---:R1:W-:Y:S01]  /*8410*/  STL [R3+0x4], R2 ;  /* 0x0000040203007387 */ /* 0x0043e20000100800 */
[----:B------:R-:W-:Y:S05]  /*8420*/  RET.REL.NODEC R8 `(_ZN7cutlass13device_kernelIN5flash19enable_sm80_to_sm89INS1_16FlashAttnBwdSm80INS1_25CollectiveMainloopBwdSm80ILi2ELi2EN4cute5tupleIJNS5_1CILi128EEES8_NS7_ILi64EEEEEENS_10bfloat16_tEfNS_4arch4Sm80ELb1ELb0ELb1ELb1ELb1ELb0ELb0ELb0ELi2ELi4ELi4ELi4ELb0EEENS1_21CollectiveEpilogueBwdISA_SB_SD_Li256ELb1ELb0ELi2EEENS1_25SingleTileBwdLPTSchedulerILb1ELi128ELb1EEEEEEEEEvNT_6ParamsE) ;  /* 0xffff7bd008007950 */ /* 0x000fea0003c3ffff */
        .type           $_ZN7cutlass13device_kernelIN5flash19enable_sm80_to_sm89INS1_16FlashAttnBwdSm80INS1_25CollectiveMainloopBwdSm80ILi2ELi2EN4cute5tupleIJNS5_1CILi128EEES8_NS7_ILi64EEEEEENS_10bfloat16_tEfNS_4arch4Sm80ELb1ELb0ELb1ELb1ELb1ELb0ELb0ELb0ELi2ELi4ELi4ELi4ELb0EEENS1_21CollectiveEpilogueBwdISA_SB_SD_Li256ELb1ELb0ELi2EEENS1_25SingleTileBwdLPTSchedulerILb1ELi128ELb1EEEEEEEEEvNT_6ParamsE$_ZN4cute3eso3ESOILb0ELb0EJiiNS_1CILi0EEEEEC2ERKiS6_RKS3_,@function
        .size           $_ZN7cutlass13device_kernelIN5flash19enable_sm80_to_sm89INS1_16FlashAttnBwdSm80INS1_25CollectiveMainloopBwdSm80ILi2ELi2EN4cute5tupleIJNS5_1CILi128EEES8_NS7_ILi64EEEEEENS_10bfloat16_tEfNS_4arch4Sm80ELb1ELb0ELb1ELb1ELb1ELb0ELb0ELb0ELi2ELi4ELi4ELi4ELb0EEENS1_21CollectiveEpilogueBwdISA_SB_SD_Li256ELb1ELb0ELi2EEENS1_25SingleTileBwdLPTSchedulerILb1ELi128ELb1EEEEEEEEEvNT_6ParamsE$_ZN4cute3eso3ESOILb0ELb0EJiiNS_1CILi0EEEEEC2ERKiS6_RKS3_,($_ZN7cutlass13device_kernelIN5flash19enable_sm80_to_sm89INS1_16FlashAttnBwdSm80INS1_25CollectiveMainloopBwdSm80ILi2ELi2EN4cute5tupleIJNS5_1CILi128EEES8_NS7_ILi64EEEEEENS_10bfloat16_tEfNS_4arch4Sm80ELb1ELb0ELb1ELb1ELb1ELb0ELb0ELb0ELi2ELi4ELi4ELi4ELb0EEENS1_21CollectiveEpilogueBwdISA_SB_SD_Li256ELb1ELb0ELi2EEENS1_25SingleTileBwdLPTSchedulerILb1ELi128ELb1EEEEEEEEEvNT_6ParamsE$_ZN4cute3eso3ESOILb0ELb0EJiiNS_1CILi1024EEEEEC2ERKiS6_RKS3_ - $_ZN7cutlass13device_kernelIN5flash19enable_sm80_to_sm89INS1_16FlashAttnBwdSm80INS1_25CollectiveMainloopBwdSm80ILi2ELi2EN4cute5tupleIJNS5_1CILi128EEES8_NS7_ILi64EEEEEENS_10bfloat16_tEfNS_4arch4Sm80ELb1ELb0ELb1ELb1ELb1ELb0ELb0ELb0ELi2ELi4ELi4ELi4ELb0EEENS1_21CollectiveEpilogueBwdISA_SB_SD_Li256ELb1ELb0ELi2EEENS1_25SingleTileBwdLPTSchedulerILb1ELi128ELb1EEEEEEEEEvNT_6ParamsE$_ZN4cute3eso3ESOILb0ELb0EJiiNS_1CILi0EEEEEC2ERKiS6_RKS3_)
$_ZN7cutlass13device_kernelIN5flash19enable_sm80_to_sm89INS1_16FlashAttnBwdSm80INS1_25CollectiveMainloopBwdSm80ILi2ELi2EN4cute5tupleIJNS5_1CILi128EEES8_NS7_ILi64EEEEEENS_10bfloat16_tEfNS_4arch4Sm80ELb1ELb0ELb1ELb1ELb1ELb0ELb0ELb0ELi2ELi4ELi4ELi4ELb0EEENS1_21CollectiveEpilogueBwdISA_SB_SD_Li256ELb1ELb0ELi2EEENS1_25SingleTileBwdLPTSchedulerILb1ELi128ELb1EEEEEEEEEvNT_6ParamsE$_ZN4cute3eso3ESOILb0ELb0EJiiNS_1CILi0EEEEEC2ERKiS6_RKS3_:
        /* <DEDUP_REMOVED lines=8> */
        .type           $_ZN7cutlass13device_kernelIN5flash19enable_sm80_to_sm89INS1_16FlashAttnBwdSm80INS1_25CollectiveMainloopBwdSm80ILi2ELi2EN4cute5tupleIJNS5_1CILi128EEES8_NS7_ILi64EEEEEENS_10bfloat16_tEfNS_4arch4Sm80ELb1ELb0ELb1ELb1ELb1ELb0ELb0ELb0ELi2ELi4ELi4ELi4ELb0EEENS1_21CollectiveEpilogueBwdISA_SB_SD_Li256ELb1ELb0ELi2EEENS1_25SingleTileBwdLPTSchedulerILb1ELi128ELb1EEEEEEEEEvNT_6ParamsE$_ZN4cute3eso3ESOILb0ELb0EJiiNS_1CILi1024EEEEEC2ERKiS6_RKS3_,@function
        .size           $_ZN7cutlass13device_kernelIN5flash19enable_sm80_to_sm89INS1_16FlashAttnBwdSm80INS1_25CollectiveMainloopBwdSm80ILi2ELi2EN4cute5tupleIJNS5_1CILi128EEES8_NS7_ILi64EEEEEENS_10bfloat16_tEfNS_4arch4Sm80ELb1ELb0ELb1ELb1ELb1ELb0ELb0ELb0ELi2ELi4ELi4ELi4ELb0EEENS1_21CollectiveEpilogueBwdISA_SB_SD_Li256ELb1ELb0ELi2EEENS1_25SingleTileBwdLPTSchedulerILb1ELi128ELb1EEEEEEEEEvNT_6ParamsE$_ZN4cute3eso3ESOILb0ELb0EJiiNS_1CILi1024EEEEEC2ERKiS6_RKS3_,($_ZN7cutlass13device_kernelIN5flash19enable_sm80_to_sm89INS1_16FlashAttnBwdSm80INS1_25CollectiveMainloopBwdSm80ILi2ELi2EN4cute5tupleIJNS5_1CILi128EEES8_NS7_ILi64EEEEEENS_10bfloat16_tEfNS_4arch4Sm80ELb1ELb0ELb1ELb1ELb1ELb0ELb0ELb0ELi2ELi4ELi4ELi4ELb0EEENS1_21CollectiveEpilogueBwdISA_SB_SD_Li256ELb1ELb0ELi2EEENS1_25SingleTileBwdLPTSchedulerILb1ELi128ELb1EEEEEEEEEvNT_6ParamsE$_ZN4cute3eso3ESOILb0ELb0EJiiNS_1CILi144EEENS2_ILi512EEEEEC2ERKiS7_RKS3_RKS4_ - $_ZN7cutlass13device_kernelIN5flash19enable_sm80_to_sm89INS1_16FlashAttnBwdSm80INS1_25CollectiveMainloopBwdSm80ILi2ELi2EN4cute5tupleIJNS5_1CILi128EEES8_NS7_ILi64EEEEEENS_10bfloat16_tEfNS_4arch4Sm80ELb1ELb0ELb1ELb1ELb1ELb0ELb0ELb0ELi2ELi4ELi4ELi4ELb0EEENS1_21CollectiveEpilogueBwdISA_SB_SD_Li256ELb1ELb0ELi2EEENS1_25SingleTileBwdLPTSchedulerILb1ELi128ELb1EEEEEEEEEvNT_6ParamsE$_ZN4cute3eso3ESOILb0ELb0EJiiNS_1CILi1024EEEEEC2ERKiS6_RKS3_)
$_ZN7cutlass13device_kernelIN5flash19enable_sm80_to_sm89INS1_16FlashAttnBwdSm80INS1_25CollectiveMainloopBwdSm80ILi2ELi2EN4cute5tupleIJNS5_1CILi128EEES8_NS7_ILi64EEEEEENS_10bfloat16_tEfNS_4arch4Sm80ELb1ELb0ELb1ELb1ELb1ELb0ELb0ELb0ELi2ELi4ELi4ELi4ELb0EEENS1_21CollectiveEpilogueBwdISA_SB_SD_Li256ELb1ELb0ELi2EEENS1_25SingleTileBwdLPTSchedulerILb1ELi128ELb1EEEEEEEEEvNT_6ParamsE$_ZN4cute3eso3ESOILb0ELb0EJiiNS_1CILi1024EEEEEC2ERKiS6_RKS3_:
        /* <DEDUP_REMOVED lines=8> */
        .type           $_ZN7cutlass13device_kernelIN5flash19enable_sm80_to_sm89INS1_16FlashAttnBwdSm80INS1_25CollectiveMainloopBwdSm80ILi2ELi2EN4cute5tupleIJNS5_1CILi128EEES8_NS7_ILi64EEEEEENS_10bfloat16_tEfNS_4arch4Sm80ELb1ELb0ELb1ELb1ELb1ELb0ELb0ELb0ELi2ELi4ELi4ELi4ELb0EEENS1_21CollectiveEpilogueBwdISA_SB_SD_Li256ELb1ELb0ELi2EEENS1_25SingleTileBwdLPTSchedulerILb1ELi128ELb1EEEEEEEEEvNT_6ParamsE$_ZN4cute3eso3ESOILb0ELb0EJiiNS_1CILi144EEENS2_ILi512EEEEEC2ERKiS7_RKS3_RKS4_,@function
        .size           $_ZN7cutlass13device_kernelIN5flash19enable_sm80_to_sm89INS1_16FlashAttnBwdSm80INS1_25CollectiveMainloopBwdSm80ILi2ELi2EN4cute5tupleIJNS5_1CILi128EEES8_NS7_ILi64EEEEEENS_10bfloat16_tEfNS_4arch4Sm80ELb1ELb0ELb1ELb1ELb1ELb0ELb0ELb0ELi2ELi4ELi4ELi4ELb0EEENS1_21CollectiveEpilogueBwdISA_SB_SD_Li256ELb1ELb0ELi2EEENS1_25SingleTileBwdLPTSchedulerILb1ELi128ELb1EEEEEEEEEvNT_6ParamsE$_ZN4cute3eso3ESOILb0ELb0EJiiNS_1CILi144EEENS2_ILi512EEEEEC2ERKiS7_RKS3_RKS4_,($_ZN7cutlass13device_kernelIN5flash19enable_sm80_to_sm89INS1_16FlashAttnBwdSm80INS1_25CollectiveMainloopBwdSm80ILi2ELi2EN4cute5tupleIJNS5_1CILi128EEES8_NS7_ILi64EEEEEENS_10bfloat16_tEfNS_4arch4Sm80ELb1ELb0ELb1ELb1ELb1ELb0ELb0ELb0ELi2ELi4ELi4ELi4ELb0EEENS1_21CollectiveEpilogueBwdISA_SB_SD_Li256ELb1ELb0ELi2EEENS1_25SingleTileBwdLPTSchedulerILb1ELi128ELb1EEEEEEEEEvNT_6ParamsE$_ZN4cute3eso3ESOILb0ELb0EJiiNS_1CILi72EEENS2_ILi512EEEEEC2ERKiS7_RKS3_RKS4_ - $_ZN7cutlass13device_kernelIN5flash19enable_sm80_to_sm89INS1_16FlashAttnBwdSm80INS1_25CollectiveMainloopBwdSm80ILi2ELi2EN4cute5tupleIJNS5_1CILi128EEES8_NS7_ILi64EEEEEENS_10bfloat16_tEfNS_4arch4Sm80ELb1ELb0ELb1ELb1ELb1ELb0ELb0ELb0ELi2ELi4ELi4ELi4ELb0EEENS1_21CollectiveEpilogueBwdISA_SB_SD_Li256ELb1ELb0ELi2EEENS1_25SingleTileBwdLPTSchedulerILb1ELi128ELb1EEEEEEEEEvNT_6ParamsE$_ZN4cute3eso3ESOILb0ELb0EJiiNS_1CILi144EEENS2_ILi512EEEEEC2ERKiS7_RKS3_RKS4_)
$_ZN7cutlass13device_kernelIN5flash19enable_sm80_to_sm89INS1_16FlashAttnBwdSm80INS1_25CollectiveMainloopBwdSm80ILi2ELi2EN4cute5tupleIJNS5_1CILi128EEES8_NS7_ILi64EEEEEENS_10bfloat16_tEfNS_4arch4Sm80ELb1ELb0ELb1ELb1ELb1ELb0ELb0ELb0ELi2ELi4ELi4ELi4ELb0EEENS1_21CollectiveEpilogueBwdISA_SB_SD_Li256ELb1ELb0ELi2EEENS1_25SingleTileBwdLPTSchedulerILb1ELi128ELb1EEEEEEEEEvNT_6ParamsE$_ZN4cute3eso3ESOILb0ELb0EJiiNS_1CILi144EEENS2_ILi512EEEEEC2ERKiS7_RKS3_RKS4_:
[----:B------:R-:W-:Y:S02]  /*8530*/  IADD3 R6, R60, -c[0x0][0x20], RZ ;  /* 0x800008003c067a10 */ /* 0x000fe40007ffe0ff */
[----:B------:R-:W-:-:S03]  /*8540*/  IADD3 R4, R4, -c[0x0][0x20], RZ ;  /* 0x8000080004047a10 */ /* 0x000fc60007ffe0ff */
[----:B------:R1:W-:Y:S04]  /*8550*/  STL [R6], R3 ;  /* 0x0000000306007387 */ /* 0x0003e80000100800 */
[----:B------:R-:W2:Y:S01]  /*8560*/  LDL R5, [R4] ;  /* 0x0000000004057983 */ /* 0x000ea20000100800 */
[----:B------:R-:W-:-:S03]  /*8570*/  IMAD.MOV.U32 R9, RZ, RZ, 0x0 ;  /* 0x00000000ff097424 */ /* 0x000fc600078e00ff */
[----:B--2---:R1:W-:Y:S01]  /*8580*/  STL [R6+0x4], R5 ;  /* 0x0000040506007387 */ /* 0x0043e20000100800 */
[----:B------:R-:W-:Y:S05]  /*8590*/  RET.REL.NODEC R8 `(_ZN7cutlass13device_kernelIN5flash19enable_sm80_to_sm89INS1_16FlashAttnBwdSm80INS1_25CollectiveMainloopBwdSm80ILi2ELi2EN4cute5tupleIJNS5_1CILi128EEES8_NS7_ILi64EEEEEENS_10bfloat16_tEfNS_4arch4Sm80ELb1ELb0ELb1ELb1ELb1ELb0ELb0ELb0ELi2ELi4ELi4ELi4ELb0EEENS1_21CollectiveEpilogueBwdISA_SB_SD_Li256ELb1ELb0ELi2EEENS1_25SingleTileBwdLPTSchedulerILb1ELi128ELb1EEEEEEEEEvNT_6ParamsE) ;  /* 0xffff7a6008007950 */ /* 0x000fea0003c3ffff */
        .type           $_ZN7cutlass13device_kernelIN5flash19enable_sm80_to_sm89INS1_16FlashAttnBwdSm80INS1_25CollectiveMainloopBwdSm80ILi2ELi2EN4cute5tupleIJNS5_1CILi128EEES8_NS7_ILi64EEEEEENS_10bfloat16_tEfNS_4arch4Sm80ELb1ELb0ELb1ELb1ELb1ELb0ELb0ELb0ELi2ELi4ELi4ELi4ELb0EEENS1_21CollectiveEpilogueBwdISA_SB_SD_Li256ELb1ELb0ELi2EEENS1_25SingleTileBwdLPTSchedulerILb1ELi128ELb1EEEEEEEEEvNT_6ParamsE$_ZN4cute3eso3ESOILb0ELb0EJiiNS_1CILi72EEENS2_ILi512EEEEEC2ERKiS7_RKS3_RKS4_,@function
        .size           $_ZN7cutlass13device_kernelIN5flash19enable_sm80_to_sm89INS1_16FlashAttnBwdSm80INS1_25CollectiveMainloopBwdSm80ILi2ELi2EN4cute5tupleIJNS5_1CILi128EEES8_NS7_ILi64EEEEEENS_10bfloat16_tEfNS_4arch4Sm80ELb1ELb0ELb1ELb1ELb1ELb0ELb0ELb0ELi2ELi4ELi4ELi4ELb0EEENS1_21CollectiveEpilogueBwdISA_SB_SD_Li256ELb1ELb0ELi2EEENS1_25SingleTileBwdLPTSchedulerILb1ELi128ELb1EEEEEEEEEvNT_6ParamsE$_ZN4cute3eso3ESOILb0ELb0EJiiNS_1CILi72EEENS2_ILi512EEEEEC2ERKiS7_RKS3_RKS4_,($_ZN7cutlass13device_kernelIN5flash19enable_sm80_to_sm89INS1_16FlashAttnBwdSm80INS1_25CollectiveMainloopBwdSm80ILi2ELi2EN4cute5tupleIJNS5_1CILi128EEES8_NS7_ILi64EEEEEENS_10bfloat16_tEfNS_4arch4Sm80ELb1ELb0ELb1ELb1ELb1ELb0ELb0ELb0ELi2ELi4ELi4ELi4ELb0EEENS1_21CollectiveEpilogueBwdISA_SB_SD_Li256ELb1ELb0ELi2EEENS1_25SingleTileBwdLPTSchedulerILb1ELi128ELb1EEEEEEEEEvNT_6ParamsE$_ZN4cute3eso3ESOILb0ELb0EJiiNS_1CILi8192EEEEEC2ERKiS6_RKS3_ - $_ZN7cutlass13device_kernelIN5flash19enable_sm80_to_sm89INS1_16FlashAttnBwdSm80INS1_25CollectiveMainloopBwdSm80ILi2ELi2EN4cute5tupleIJNS5_1CILi128EEES8_NS7_ILi64EEEEEENS_10bfloat16_tEfNS_4arch4Sm80ELb1ELb0ELb1ELb1ELb1ELb0ELb0ELb0ELi2ELi4ELi4ELi4ELb0EEENS1_21CollectiveEpilogueBwdISA_SB_SD_Li256ELb1ELb0ELi2EEENS1_25SingleTileBwdLPTSchedulerILb1ELi128ELb1EEEEEEEEEvNT_6ParamsE$_ZN4cute3eso3ESOILb0ELb0EJiiNS_1CILi72EEENS2_ILi512EEEEEC2ERKiS7_RKS3_RKS4_)
$_ZN7cutlass13device_kernelIN5flash19enable_sm80_to_sm89INS1_16FlashAttnBwdSm80INS1_25CollectiveMainloopBwdSm80ILi2ELi2EN4cute5tupleIJNS5_1CILi128EEES8_NS7_ILi64EEEEEENS_10bfloat16_tEfNS_4arch4Sm80ELb1ELb0ELb1ELb1ELb1ELb0ELb0ELb0ELi2ELi4ELi4ELi4ELb0EEENS1_21CollectiveEpilogueBwdISA_SB_SD_Li256ELb1ELb0ELi2EEENS1_25SingleTileBwdLPTSchedulerILb1ELi128ELb1EEEEEEEEEvNT_6ParamsE$_ZN4cute3eso3ESOILb0ELb0EJiiNS_1CILi72EEENS2_ILi512EEEEEC2ERKiS7_RKS3_RKS4_:
        /* <DEDUP_REMOVED lines=8> */
        .type           $_ZN7cutlass13device_kernelIN5flash19enable_sm80_to_sm89INS1_16FlashAttnBwdSm80INS1_25CollectiveMainloopBwdSm80ILi2ELi2EN4cute5tupleIJNS5_1CILi128EEES8_NS7_ILi64EEEEEENS_10bfloat16_tEfNS_4arch4Sm80ELb1ELb0ELb1ELb1ELb1ELb0ELb0ELb0ELi2ELi4ELi4ELi4ELb0EEENS1_21CollectiveEpilogueBwdISA_SB_SD_Li256ELb1ELb0ELi2EEENS1_25SingleTileBwdLPTSchedulerILb1ELi128ELb1EEEEEEEEEvNT_6ParamsE$_ZN4cute3eso3ESOILb0ELb0EJiiNS_1CILi8192EEEEEC2ERKiS6_RKS3_,@function
        .size           $_ZN7cutlass13device_kernelIN5flash19enable_sm80_to_sm89INS1_16FlashAttnBwdSm80INS1_25CollectiveMainloopBwdSm80ILi2ELi2EN4cute5tupleIJNS5_1CILi128EEES8_NS7_ILi64EEEEEENS_10bfloat16_tEfNS_4arch4Sm80ELb1ELb0ELb1ELb1ELb1ELb0ELb0ELb0ELi2ELi4ELi4ELi4ELb0EEENS1_21CollectiveEpilogueBwdISA_SB_SD_Li256ELb1ELb0ELi2EEENS1_25SingleTileBwdLPTSchedulerILb1ELi128ELb1EEEEEEEEEvNT_6ParamsE$_ZN4cute3eso3ESOILb0ELb0EJiiNS_1CILi8192EEEEEC2ERKiS6_RKS3_,($_ZN7cutlass13device_kernelIN5flash19enable_sm80_to_sm89INS1_16FlashAttnBwdSm80INS1_25CollectiveMainloopBwdSm80ILi2ELi2EN4cute5tupleIJNS5_1CILi128EEES8_NS7_ILi64EEEEEENS_10bfloat16_tEfNS_4arch4Sm80ELb1ELb0ELb1ELb1ELb1ELb0ELb0ELb0ELi2ELi4ELi4ELi4ELb0EEENS1_21CollectiveEpilogueBwdISA_SB_SD_Li256ELb1ELb0ELi2EEENS1_25SingleTileBwdLPTSchedulerILb1ELi128ELb1EEEEEEEEEvNT_6ParamsE$_ZN4cute3eso3ESOILb0ELb0EJiiiEEC2ERKiS4_S4_ - $_ZN7cutlass13device_kernelIN5flash19enable_sm80_to_sm89INS1_16FlashAttnBwdSm80INS1_25CollectiveMainloopBwdSm80ILi2ELi2EN4cute5tupleIJNS5_1CILi128EEES8_NS7_ILi64EEEEEENS_10bfloat16_tEfNS_4arch4Sm80ELb1ELb0ELb1ELb1ELb1ELb0ELb0ELb0ELi2ELi4ELi4ELi4ELb0EEENS1_21CollectiveEpilogueBwdISA_SB_SD_Li256ELb1ELb0ELi2EEENS1_25SingleTileBwdLPTSchedulerILb1ELi128ELb1EEEEEEEEEvNT_6ParamsE$_ZN4cute3eso3ESOILb0ELb0EJiiNS_1CILi8192EEEEEC2ERKiS6_RKS3_)
$_ZN7cutlass13device_kernelIN5flash19enable_sm80_to_sm89INS1_16FlashAttnBwdSm80INS1_25CollectiveMainloopBwdSm80ILi2ELi2EN4cute5tupleIJNS5_1CILi128EEES8_NS7_ILi64EEEEEENS_10bfloat16_tEfNS_4arch4Sm80ELb1ELb0ELb1ELb1ELb1ELb0ELb0ELb0ELi2ELi4ELi4ELi4ELb0EEENS1_21CollectiveEpilogueBwdISA_SB_SD_Li256ELb1ELb0ELi2EEENS1_25SingleTileBwdLPTSchedulerILb1ELi128ELb1EEEEEEEEEvNT_6ParamsE$_ZN4cute3eso3ESOILb0ELb0EJiiNS_1CILi8192EEEEEC2ERKiS6_RKS3_:
[----:B------:R-:W-:Y:S02]  /*8620*/  IADD3 R3, R3, -c[0x0][0x20], RZ ;  /* 0x8000080003037a10 */ /* 0x000fe40007ffe0ff */
[----:B------:R-:W-:-:S03]  /*8630*/  IADD3 R2, R2, -c[0x0][0x20], RZ ;  /* 0x8000080002027a10 */ /* 0x000fc60007ffe0ff */
[----:B------:R1:W-:Y:S04]  /*8640*/  STL [R3], R10 ;  /* 0x0000000a03007387 */ /* 0x0003e80000100800 */
[----:B------:R-:W2:Y:S01]  /*8650*/  LDL R2, [R2] ;  /* 0x0000000002027983 */ /* 0x000ea20000100800 */
[----:B------:R-:W-:-:S03]  /*8660*/  IMAD.MOV.U32 R9, RZ, RZ, 0x0 ;  /* 0x00000000ff097424 */ /* 0x000fc600078e00ff */
[----:B--2---:R1:W-:Y:S01]  /*8670*/  STL [R3+0x4], R2 ;  /* 0x0000040203007387 */ /* 0x0043e20000100800 */
[----:B------:R-:W-:Y:S05]  /*8680*/  RET.REL.NODEC R8 `(_ZN7cutlass13device_kernelIN5flash19enable_sm80_to_sm89INS1_16FlashAttnBwdSm80INS1_25CollectiveMainloopBwdSm80ILi2ELi2EN4cute5tupleIJNS5_1CILi128EEES8_NS7_ILi64EEEEEENS_10bfloat16_tEfNS_4arch4Sm80ELb1ELb0ELb1ELb1ELb1ELb0ELb0ELb0ELi2ELi4ELi4ELi4ELb0EEENS1_21CollectiveEpilogueBwdISA_SB_SD_Li256ELb1ELb0ELi2EEENS1_25SingleTileBwdLPTSchedulerILb1ELi128ELb1EEEEEEEEEvNT_6ParamsE) ;  /* 0xffff797008007950 */ /* 0x000fea0003c3ffff */
        .type           $_ZN7cutlass13device_kernelIN5flash19enable_sm80_to_sm89INS1_16FlashAttnBwdSm80INS1_25CollectiveMainloopBwdSm80ILi2ELi2EN4cute5tupleIJNS5_1CILi128EEES8_NS7_ILi64EEEEEENS_10bfloat16_tEfNS_4arch4Sm80ELb1ELb0ELb1ELb1ELb1ELb0ELb0ELb0ELi2ELi4ELi4ELi4ELb0EEENS1_21CollectiveEpilogueBwdISA_SB_SD_Li256ELb1ELb0ELi2EEENS1_25SingleTileBwdLPTSchedulerILb1ELi128ELb1EEEEEEEEEvNT_6ParamsE$_ZN4cute3eso3ESOILb0ELb0EJiiiEEC2ERKiS4_S4_,@function
        .size           $_ZN7cutlass13device_kernelIN5flash19enable_sm80_to_sm89INS1_16FlashAttnBwdSm80INS1_25CollectiveMainloopBwdSm80ILi2ELi2EN4cute5tupleIJNS5_1CILi128EEES8_NS7_ILi64EEEEEENS_10bfloat16_tEfNS_4arch4Sm80ELb1ELb0ELb1ELb1ELb1ELb0ELb0ELb0ELi2ELi4ELi4ELi4ELb0EEENS1_21CollectiveEpilogueBwdISA_SB_SD_Li256ELb1ELb0ELi2EEENS1_25SingleTileBwdLPTSchedulerILb1ELi128ELb1EEEEEEEEEvNT_6ParamsE$_ZN4cute3eso3ESOILb0ELb0EJiiiEEC2ERKiS4_S4_,($_ZN7cutlass13device_kernelIN5flash19enable_sm80_to_sm89INS1_16FlashAttnBwdSm80INS1_25CollectiveMainloopBwdSm80ILi2ELi2EN4cute5tupleIJNS5_1CILi128EEES8_NS7_ILi64EEEEEENS_10bfloat16_tEfNS_4arch4Sm80ELb1ELb0ELb1ELb1ELb1ELb0ELb0ELb0ELi2ELi4ELi4ELi4ELb0EEENS1_21CollectiveEpilogueBwdISA_SB_SD_Li256ELb1ELb0ELi2EEENS1_25SingleTileBwdLPTSchedulerILb1ELi128ELb1EEEEEEEEEvNT_6ParamsE$_ZN4cute3eso3ESOILb0ELb0EJiiiNS_1CILi0EEEEEC2ERKiS6_S6_RKS3_ - $_ZN7cutlass13device_kernelIN5flash19enable_sm80_to_sm89INS1_16FlashAttnBwdSm80INS1_25CollectiveMainloopBwdSm80ILi2ELi2EN4cute5tupleIJNS5_1CILi128EEES8_NS7_ILi64EEEEEENS_10bfloat16_tEfNS_4arch4Sm80ELb1ELb0ELb1ELb1ELb1ELb0ELb0ELb0ELi2ELi4ELi4ELi4ELb0EEENS1_21CollectiveEpilogueBwdISA_SB_SD_Li256ELb1ELb0ELi2EEENS1_25SingleTileBwdLPTSchedulerILb1ELi128ELb1EEEEEEEEEvNT_6ParamsE$_ZN4cute3eso3ESOILb0ELb0EJiiiEEC2ERKiS4_S4_)
$_ZN7cutlass13device_kernelIN5flash19enable_sm80_to_sm89INS1_16FlashAttnBwdSm80INS1_25CollectiveMainloopBwdSm80ILi2ELi2EN4cute5tupleIJNS5_1CILi128EEES8_NS7_ILi64EEEEEENS_10bfloat16_tEfNS_4arch4Sm80ELb1ELb0ELb1ELb1ELb1ELb0ELb0ELb0ELi2ELi4ELi4ELi4ELb0EEENS1_21CollectiveEpilogueBwdISA_SB_SD_Li256ELb1ELb0ELi2EEENS1_25SingleTileBwdLPTSchedulerILb1ELi128ELb1EEEEEEEEEvNT_6ParamsE$_ZN4cute3eso3ESOILb0ELb0EJiiiEEC2ERKiS4_S4_:
        /* <DEDUP_REMOVED lines=9> */
[----:B------:R-:W-:Y:S05]  /*8720*/  RET.REL.NODEC R4 `(_ZN7cutlass13device_kernelIN5flash19enable_sm80_to_sm89INS1_16FlashAttnBwdSm80INS1_25CollectiveMainloopBwdSm80ILi2ELi2EN4cute5tupleIJNS5_1CILi128EEES8_NS7_ILi64EEEEEENS_10bfloat16_tEfNS_4arch4Sm80ELb1ELb0ELb1ELb1ELb1ELb0ELb0ELb0ELi2ELi4ELi4ELi4ELb0EEENS1_21CollectiveEpilogueBwdISA_SB_SD_Li256ELb1ELb0ELi2EEENS1_25SingleTileBwdLPTSchedulerILb1ELi128ELb1EEEEEEEEEvNT_6ParamsE) ;  /* 0xffff78d004007950 */ /* 0x000fea0003c3ffff */
        .type           $_ZN7cutlass13device_kernelIN5flash19enable_sm80_to_sm89INS1_16FlashAttnBwdSm80INS1_25CollectiveMainloopBwdSm80ILi2ELi2EN4cute5tupleIJNS5_1CILi128EEES8_NS7_ILi64EEEEEENS_10bfloat16_tEfNS_4arch4Sm80ELb1ELb0ELb1ELb1ELb1ELb0ELb0ELb0ELi2ELi4ELi4ELi4ELb0EEENS1_21CollectiveEpilogueBwdISA_SB_SD_Li256ELb1ELb0ELi2EEENS1_25SingleTileBwdLPTSchedulerILb1ELi128ELb1EEEEEEEEEvNT_6ParamsE$_ZN4cute3eso3ESOILb0ELb0EJiiiNS_1CILi0EEEEEC2ERKiS6_S6_RKS3_,@function
        .size           $_ZN7cutlass13device_kernelIN5flash19enable_sm80_to_sm89INS1_16FlashAttnBwdSm80INS1_25CollectiveMainloopBwdSm80ILi2ELi2EN4cute5tupleIJNS5_1CILi128EEES8_NS7_ILi64EEEEEENS_10bfloat16_tEfNS_4arch4Sm80ELb1ELb0ELb1ELb1ELb1ELb0ELb0ELb0ELi2ELi4ELi4ELi4ELb0EEENS1_21CollectiveEpilogueBwdISA_SB_SD_Li256ELb1ELb0ELi2EEENS1_25SingleTileBwdLPTSchedulerILb1ELi128ELb1EEEEEEEEEvNT_6ParamsE$_ZN4cute3eso3ESOILb0ELb0EJiiiNS_1CILi0EEEEEC2ERKiS6_S6_RKS3_,($_ZN7cutlass13device_kernelIN5flash19enable_sm80_to_sm89INS1_16FlashAttnBwdSm80INS1_25CollectiveMainloopBwdSm80ILi2ELi2EN4cute5tupleIJNS5_1CILi128EEES8_NS7_ILi64EEEEEENS_10bfloat16_tEfNS_4arch4Sm80ELb1ELb0ELb1ELb1ELb1ELb0ELb0ELb0ELi2ELi4ELi4ELi4ELb0EEENS1_21CollectiveEpilogueBwdISA_SB_SD_Li256ELb1ELb0ELi2EEENS1_25SingleTileBwdLPTSchedulerILb1ELi128ELb1EEEEEEEEEvNT_6ParamsE$_ZN4cute3eso3ESOILb0ELb0EJiiiNS_1CILi144EEENS2_ILi512EEEEEC2ERKiS7_S7_RKS3_RKS4_ - $_ZN7cutlass13device_kernelIN5flash19enable_sm80_to_sm89INS1_16FlashAttnBwdSm80INS1_25CollectiveMainloopBwdSm80ILi2ELi2EN4cute5tupleIJNS5_1CILi128EEES8_NS7_ILi64EEEEEENS_10bfloat16_tEfNS_4arch4Sm80ELb1ELb0ELb1ELb1ELb1ELb0ELb0ELb0ELi2ELi4ELi4ELi4ELb0EEENS1_21CollectiveEpilogueBwdISA_SB_SD_Li256ELb1ELb0ELi2EEENS1_25SingleTileBwdLPTSchedulerILb1ELi128ELb1EEEEEEEEEvNT_6ParamsE$_ZN4cute3eso3ESOILb0ELb0EJiiiNS_1CILi0EEEEEC2ERKiS6_S6_RKS3_)
$_ZN7cutlass13device_kernelIN5flash19enable_sm80_to_sm89INS1_16FlashAttnBwdSm80INS1_25CollectiveMainloopBwdSm80ILi2ELi2EN4cute5tupleIJNS5_1CILi128EEES8_NS7_ILi64EEEEEENS_10bfloat16_tEfNS_4arch4Sm80ELb1ELb0ELb1ELb1ELb1ELb0ELb0ELb0ELi2ELi4ELi4ELi4ELb0EEENS1_21CollectiveEpilogueBwdISA_SB_SD_Li256ELb1ELb0ELi2EEENS1_25SingleTileBwdLPTSchedulerILb1ELi128ELb1EEEEEEEEEvNT_6ParamsE$_ZN4cute3eso3ESOILb0ELb0EJiiiNS_1CILi0EEEEEC2ERKiS6_S6_RKS3_:
        /* <DEDUP_REMOVED lines=10> */
[----:B------:R-:W-:Y:S05]  /*87d0*/  RET.REL.NODEC R46 `(_ZN7cutlass13device_kernelIN5flash19enable_sm80_to_sm89INS1_16FlashAttnBwdSm80INS1_25CollectiveMainloopBwdSm80ILi2ELi2EN4cute5tupleIJNS5_1CILi128EEES8_NS7_ILi64EEEEEENS_10bfloat16_tEfNS_4arch4Sm80ELb1ELb0ELb1ELb1ELb1ELb0ELb0ELb0ELi2ELi4ELi4ELi4ELb0EEENS1_21CollectiveEpilogueBwdISA_SB_SD_Li256ELb1ELb0ELi2EEENS1_25SingleTileBwdLPTSchedulerILb1ELi128ELb1EEEEEEEEEvNT_6ParamsE) ;  /* 0xffff78202e007950 */ /* 0x000fea0003c3ffff */
        .type           $_ZN7cutlass13device_kernelIN5flash19enable_sm80_to_sm89INS1_16FlashAttnBwdSm80INS1_25CollectiveMainloopBwdSm80ILi2ELi2EN4cute5tupleIJNS5_1CILi128EEES8_NS7_ILi64EEEEEENS_10bfloat16_tEfNS_4arch4Sm80ELb1ELb0ELb1ELb1ELb1ELb0ELb0ELb0ELi2ELi4ELi4ELi4ELb0EEENS1_21CollectiveEpilogueBwdISA_SB_SD_Li256ELb1ELb0ELi2EEENS1_25SingleTileBwdLPTSchedulerILb1ELi128ELb1EEEEEEEEEvNT_6ParamsE$_ZN4cute3eso3ESOILb0ELb0EJiiiNS_1CILi144EEENS2_ILi512EEEEEC2ERKiS7_S7_RKS3_RKS4_,@function
        .size           $_ZN7cutlass13device_kernelIN5flash19enable_sm80_to_sm89INS1_16FlashAttnBwdSm80INS1_25CollectiveMainloopBwdSm80ILi2ELi2EN4cute5tupleIJNS5_1CILi128EEES8_NS7_ILi64EEEEEENS_10bfloat16_tEfNS_4arch4Sm80ELb1ELb0ELb1ELb1ELb1ELb0ELb0ELb0ELi2ELi4ELi4ELi4ELb0EEENS1_21CollectiveEpilogueBwdISA_SB_SD_Li256ELb1ELb0ELi2EEENS1_25SingleTileBwdLPTSchedulerILb1ELi128ELb1EEEEEEEEEvNT_6ParamsE$_ZN4cute3eso3ESOILb0ELb0EJiiiNS_1CILi144EEENS2_ILi512EEEEEC2ERKiS7_S7_RKS3_RKS4_,($_ZN7cutlass13device_kernelIN5flash19enable_sm80_to_sm89INS1_16FlashAttnBwdSm80INS1_25CollectiveMainloopBwdSm80ILi2ELi2EN4cute5tupleIJNS5_1CILi128EEES8_NS7_ILi64EEEEEENS_10bfloat16_tEfNS_4arch4Sm80ELb1ELb0ELb1ELb1ELb1ELb0ELb0ELb0ELi2ELi4ELi4ELi4ELb0EEENS1_21CollectiveEpilogueBwdISA_SB_SD_Li256ELb1ELb0ELi2EEENS1_25SingleTileBwdLPTSchedulerILb1ELi128ELb1EEEEEEEEEvNT_6ParamsE$_ZN4cute3eso3ESOILb0ELb0EJiiiNS_1CILi72EEENS2_ILi512EEEEEC2ERKiS7_S7_RKS3_RKS4_ - $_ZN7cutlass13device_kernelIN5flash19enable_sm80_to_sm89INS1_16FlashAttnBwdSm80INS1_25CollectiveMainloopBwdSm80ILi2ELi2EN4cute5tupleIJNS5_1CILi128EEES8_NS7_ILi64EEEEEENS_10bfloat16_tEfNS_4arch4Sm80ELb1ELb0ELb1ELb1ELb1ELb0ELb0ELb0ELi2ELi4ELi4ELi4ELb0EEENS1_21CollectiveEpilogueBwdISA_SB_SD_Li256ELb1ELb0ELi2EEENS1_25SingleTileBwdLPTSchedulerILb1ELi128ELb1EEEEEEEEEvNT_6ParamsE$_ZN4cute3eso3ESOILb0ELb0EJiiiNS_1CILi144EEENS2_ILi512EEEEEC2ERKiS7_S7_RKS3_RKS4_)
$_ZN7cutlass13device_kernelIN5flash19enable_sm80_to_sm89INS1_16FlashAttnBwdSm80INS1_25CollectiveMainloopBwdSm80ILi2ELi2EN4cute5tupleIJNS5_1CILi128EEES8_NS7_ILi64EEEEEENS_10bfloat16_tEfNS_4arch4Sm80ELb1ELb0ELb1ELb1ELb1ELb0ELb0ELb0ELi2ELi4ELi4ELi4ELb0EEENS1_21CollectiveEpilogueBwdISA_SB_SD_Li256ELb1ELb0ELi2EEENS1_25SingleTileBwdLPTSchedulerILb1ELi128ELb1EEEEEEEEEvNT_6ParamsE$_ZN4cute3eso3ESOILb0ELb0EJiiiNS_1CILi144EEENS2_ILi512EEEEEC2ERKiS7_S7_RKS3_RKS4_:
        /* <DEDUP_REMOVED lines=11> */
        .type           $_ZN7cutlass13device_kernelIN5flash19enable_sm80_to_sm89INS1_16FlashAttnBwdSm80INS1_25CollectiveMainloopBwdSm80ILi2ELi2EN4cute5tupleIJNS5_1CILi128EEES8_NS7_ILi64EEEEEENS_10bfloat16_tEfNS_4arch4Sm80ELb1ELb0ELb1ELb1ELb1ELb0ELb0ELb0ELi2ELi4ELi4ELi4ELb0EEENS1_21CollectiveEpilogueBwdISA_SB_SD_Li256ELb1ELb0ELi2EEENS1_25SingleTileBwdLPTSchedulerILb1ELi128ELb1EEEEEEEEEvNT_6ParamsE$_ZN4cute3eso3ESOILb0ELb0EJiiiNS_1CILi72EEENS2_ILi512EEEEEC2ERKiS7_S7_RKS3_RKS4_,@function
        .size           $_ZN7cutlass13device_kernelIN5flash19enable_sm80_to_sm89INS1_16FlashAttnBwdSm80INS1_25CollectiveMainloopBwdSm80ILi2ELi2EN4cute5tupleIJNS5_1CILi128EEES8_NS7_ILi64EEEEEENS_10bfloat16_tEfNS_4arch4Sm80ELb1ELb0ELb1ELb1ELb1ELb0ELb0ELb0ELi2ELi4ELi4ELi4ELb0EEENS1_21CollectiveEpilogueBwdISA_SB_SD_Li256ELb1ELb0ELi2EEENS1_25SingleTileBwdLPTSchedulerILb1ELi128ELb1EEEEEEEEEvNT_6ParamsE$_ZN4cute3eso3ESOILb0ELb0EJiiiNS_1CILi72EEENS2_ILi512EEEEEC2ERKiS7_S7_RKS3_RKS4_,($_ZN7cutlass13device_kernelIN5flash19enable_sm80_to_sm89INS1_16FlashAttnBwdSm80INS1_25CollectiveMainloopBwdSm80ILi2ELi2EN4cute5tupleIJNS5_1CILi128EEES8_NS7_ILi64EEEEEENS_10bfloat16_tEfNS_4arch4Sm80ELb1ELb0ELb1ELb1ELb1ELb0ELb0ELb0ELi2ELi4ELi4ELi4ELb0EEENS1_21CollectiveEpilogueBwdISA_SB_SD_Li256ELb1ELb0ELi2EEENS1_25SingleTileBwdLPTSchedulerILb1ELi128ELb1EEEEEEEEEvNT_6ParamsE$_ZN4cute3eso3ESOILb0ELb1EJNS_5tupleIJiNS2_IJiNS_1CILi0EEEEEEEEENS2_IJNS_10UnderscoreENS2_IJS7_S7_EEEEEEEEC2ERKS6_RKS9_ - $_ZN7cutlass13device_kernelIN5flash19enable_sm80_to_sm89INS1_16FlashAttnBwdSm80INS1_25CollectiveMainloopBwdSm80ILi2ELi2EN4cute5tupleIJNS5_1CILi128EEES8_NS7_ILi64EEEEEENS_10bfloat16_tEfNS_4arch4Sm80ELb1ELb0ELb1ELb1ELb1ELb0ELb0ELb0ELi2ELi4ELi4ELi4ELb0EEENS1_21CollectiveEpilogueBwdISA_SB_SD_Li256ELb1ELb0ELi2EEENS1_25SingleTileBwdLPTSchedulerILb1ELi128ELb1EEEEEEEEEvNT_6ParamsE$_ZN4cute3eso3ESOILb0ELb0EJiiiNS_1CILi72EEENS2_ILi512EEEEEC2ERKiS7_S7_RKS3_RKS4_)
$_ZN7cutlass13device_kernelIN5flash19enable_sm80_to_sm89INS1_16FlashAttnBwdSm80INS1_25CollectiveMainloopBwdSm80ILi2ELi2EN4cute5tupleIJNS5_1CILi128EEES8_NS7_ILi64EEEEEENS_10bfloat16_tEfNS_4arch4Sm80ELb1ELb0ELb1ELb1ELb1ELb0ELb0ELb0ELi2ELi4ELi4ELi4ELb0EEENS1_21CollectiveEpilogueBwdISA_SB_SD_Li256ELb1ELb0ELi2EEENS1_25SingleTileBwdLPTSchedulerILb1ELi128ELb1EEEEEEEEEvNT_6ParamsE$_ZN4cute3eso3ESOILb0ELb0EJiiiNS_1CILi72EEENS2_ILi512EEEEEC2ERKiS7_S7_RKS3_RKS4_:
        /* <DEDUP_REMOVED lines=11> */
        .type           $_ZN7cutlass13device_kernelIN5flash19enable_sm80_to_sm89INS1_16FlashAttnBwdSm80INS1_25CollectiveMainloopBwdSm80ILi2ELi2EN4cute5tupleIJNS5_1CILi128EEES8_NS7_ILi64EEEEEENS_10bfloat16_tEfNS_4arch4Sm80ELb1ELb0ELb1ELb1ELb1ELb0ELb0ELb0ELi2ELi4ELi4ELi4ELb0EEENS1_21CollectiveEpilogueBwdISA_SB_SD_Li256ELb1ELb0ELi2EEENS1_25SingleTileBwdLPTSchedulerILb1ELi128ELb1EEEEEEEEEvNT_6ParamsE$_ZN4cute3eso3ESOILb0ELb1EJNS_5tupleIJiNS2_IJiNS_1CILi0EEEEEEEEENS2_IJNS_10UnderscoreENS2_IJS7_S7_EEEEEEEEC2ERKS6_RKS9_,@function
        .size           $_ZN7cutlass13device_kernelIN5flash19enable_sm80_to_sm89INS1_16FlashAttnBwdSm80INS1_25CollectiveMainloopBwdSm80ILi2ELi2EN4cute5tupleIJNS5_1CILi128EEES8_NS7_ILi64EEEEEENS_10bfloat16_tEfNS_4arch4Sm80ELb1ELb0ELb1ELb1ELb1ELb0ELb0ELb0ELi2ELi4ELi4ELi4ELb0EEENS1_21CollectiveEpilogueBwdISA_SB_SD_Li256ELb1ELb0ELi2EEENS1_25SingleTileBwdLPTSchedulerILb1ELi128ELb1EEEEEEEEEvNT_6ParamsE$_ZN4cute3eso3ESOILb0ELb1EJNS_5tupleIJiNS2_IJiNS_1CILi0EEEEEEEEENS2_IJNS_10UnderscoreENS2_IJS7_S7_EEEEEEEEC2ERKS6_RKS9_,($_ZN7cutlass13device_kernelIN5flash19enable_sm80_to_sm89INS1_16FlashAttnBwdSm80INS1_25CollectiveMainloopBwdSm80ILi2ELi2EN4cute5tupleIJNS5_1CILi128EEES8_NS7_ILi64EEEEEENS_10bfloat16_tEfNS_4arch4Sm80ELb1ELb0ELb1ELb1ELb1ELb0ELb0ELb0ELi2ELi4ELi4ELi4ELb0EEENS1_21CollectiveEpilogueBwdISA_SB_SD_Li256ELb1ELb0ELi2EEENS1_25SingleTileBwdLPTSchedulerILb1ELi128ELb1EEEEEEEEEvNT_6ParamsE$_ZN4cute3eso3ESOILb0ELb1EJNS_5tupleIJiNS2_IJiiEEEEEENS2_IJNS_10UnderscoreENS2_IJS5_S5_EEEEEEEEC2ERKS4_RKS7_ - $_ZN7cutlass13device_kernelIN5flash19enable_sm80_to_sm89INS1_16FlashAttnBwdSm80INS1_25CollectiveMainloopBwdSm80ILi2ELi2EN4cute5tupleIJNS5_1CILi128EEES8_NS7_ILi64EEEEEENS_10bfloat16_tEfNS_4arch4Sm80ELb1ELb0ELb1ELb1ELb1ELb0ELb0ELb0ELi2ELi4ELi4ELi4ELb0EEENS1_21CollectiveEpilogueBwdISA_SB_SD_Li256ELb1ELb0ELi2EEENS1_25SingleTileBwdLPTSchedulerILb1ELi128ELb1EEEEEEEEEvNT_6ParamsE$_ZN4cute3eso3ESOILb0ELb1EJNS_5tupleIJiNS2_IJiNS_1CILi0EEEEEEEEENS2_IJNS_10UnderscoreENS2_IJS7_S7_EEEEEEEEC2ERKS6_RKS9_)
$_ZN7cutlass13device_kernelIN5flash19enable_sm80_to_sm89INS1_16FlashAttnBwdSm80INS1_25CollectiveMainloopBwdSm80ILi2ELi2EN4cute5tupleIJNS5_1CILi128EEES8_NS7_ILi64EEEEEENS_10bfloat16_tEfNS_4arch4Sm80ELb1ELb0ELb1ELb1ELb1ELb0ELb0ELb0ELi2ELi4ELi4ELi4ELb0EEENS1_21CollectiveEpilogueBwdISA_SB_SD_Li256ELb1ELb0ELi2EEENS1_25SingleTileBwdLPTSchedulerILb1ELi128ELb1EEEEEEEEEvNT_6ParamsE$_ZN4cute3eso3ESOILb0ELb1EJNS_5tupleIJiNS2_IJiNS_1CILi0EEEEEEEEENS2_IJNS_10UnderscoreENS2_IJS7_S7_EEEEEEEEC2ERKS6_RKS9_:
[----:B------:R-:W-:Y:S01]  /*8940*/  IADD3 R4, R4, -c[0x0][0x20], RZ ;  /* 0x8000080004047a10 */ /* 0x000fe20007ffe0ff */
[----:B------:R-:W-:Y:S01]  /*8950*/  IMAD.MOV.U32 R8, RZ, RZ, R6 ;  /* 0x000000ffff087224 */ /* 0x000fe200078e0006 */
[----:B------:R-:W-:-:S03]  /*8960*/  MOV R9, 0x0 ;  /* 0x0000000000097802 */ /* 0x000fc60000000f00 */
[----:B------:R1:W-:Y:S04]  /*8970*/  STL [R4], R2 ;  /* 0x0000000204007387 */ /* 0x0003e80000100800 */
[----:B------:R1:W-:Y:S01]  /*8980*/  STL [R4+0x4], R3 ;  /* 0x0000040304007387 */ /* 0x0003e20000100800 */
[----:B------:R-:W-:Y:S05]  /*8990*/  RET.REL.NODEC R8 `(_ZN7cutlass13device_kernelIN5flash19enable_sm80_to_sm89INS1_16FlashAttnBwdSm80INS1_25CollectiveMainloopBwdSm80ILi2ELi2EN4cute5tupleIJNS5_1CILi128EEES8_NS7_ILi64EEEEEENS_10bfloat16_tEfNS_4arch4Sm80ELb1ELb0ELb1ELb1ELb1ELb0ELb0ELb0ELi2ELi4ELi4ELi4ELb0EEENS1_21CollectiveEpilogueBwdISA_SB_SD_Li256ELb1ELb0ELi2EEENS1_25SingleTileBwdLPTSchedulerILb1ELi128ELb1EEEEEEEEEvNT_6ParamsE) ;  /* 0xffff766008007950 */ /* 0x000fea0003c3ffff */
        .type           $_ZN7cutlass13device_kernelIN5flash19enable_sm80_to_sm89INS1_16FlashAttnBwdSm80INS1_25CollectiveMainloopBwdSm80ILi2ELi2EN4cute5tupleIJNS5_1CILi128EEES8_NS7_ILi64EEEEEENS_10bfloat16_tEfNS_4arch4Sm80ELb1ELb0ELb1ELb1ELb1ELb0ELb0ELb0ELi2ELi4ELi4ELi4ELb0EEENS1_21CollectiveEpilogueBwdISA_SB_SD_Li256ELb1ELb0ELi2EEENS1_25SingleTileBwdLPTSchedulerILb1ELi128ELb1EEEEEEEEEvNT_6ParamsE$_ZN4cute3eso3ESOILb0ELb1EJNS_5tupleIJiNS2_IJiiEEEEEENS2_IJNS_10UnderscoreENS2_IJS5_S5_EEEEEEEEC2ERKS4_RKS7_,@function
        .size           $_ZN7cutlass13device_kernelIN5flash19enable_sm80_to_sm89INS1_16FlashAttnBwdSm80INS1_25CollectiveMainloopBwdSm80ILi2ELi2EN4cute5tupleIJNS5_1CILi128EEES8_NS7_ILi64EEEEEENS_10bfloat16_tEfNS_4arch4Sm80ELb1ELb0ELb1ELb1ELb1ELb0ELb0ELb0ELi2ELi4ELi4ELi4ELb0EEENS1_21CollectiveEpilogueBwdISA_SB_SD_Li256ELb1ELb0ELi2EEENS1_25SingleTileBwdLPTSchedulerILb1ELi128ELb1EEEEEEEEEvNT_6ParamsE$_ZN4cute3eso3ESOILb0ELb1EJNS_5tupleIJiNS2_IJiiEEEEEENS2_IJNS_10UnderscoreENS2_IJS5_S5_EEEEEEEEC2ERKS4_RKS7_,($_ZN7cutlass13device_kernelIN5flash19enable_sm80_to_sm89INS1_16FlashAttnBwdSm80INS1_25CollectiveMainloopBwdSm80ILi2ELi2EN4cute5tupleIJNS5_1CILi128EEES8_NS7_ILi64EEEEEENS_10bfloat16_tEfNS_4arch4Sm80ELb1ELb0ELb1ELb1ELb1ELb0ELb0ELb0ELi2ELi4ELi4ELi4ELb0EEENS1_21CollectiveEpilogueBwdISA_SB_SD_Li256ELb1ELb0ELi2EEENS1_25SingleTileBwdLPTSchedulerILb1ELi128ELb1EEEEEEEEEvNT_6ParamsE$_ZN4cute3eso3ESOILb0ELb1EJNS_5tupleIJiiEEEEEC2ERKS3_ - $_ZN7cutlass13device_kernelIN5flash19enable_sm80_to_sm89INS1_16FlashAttnBwdSm80INS1_25CollectiveMainloopBwdSm80ILi2ELi2EN4cute5tupleIJNS5_1CILi128EEES8_NS7_ILi64EEEEEENS_10bfloat16_tEfNS_4arch4Sm80ELb1ELb0ELb1ELb1ELb1ELb0ELb0ELb0ELi2ELi4ELi4ELi4ELb0EEENS1_21CollectiveEpilogueBwdISA_SB_SD_Li256ELb1ELb0ELi2EEENS1_25SingleTileBwdLPTSchedulerILb1ELi128ELb1EEEEEEEEEvNT_6ParamsE$_ZN4cute3eso3ESOILb0ELb1EJNS_5tupleIJiNS2_IJiiEEEEEENS2_IJNS_10UnderscoreENS2_IJS5_S5_EEEEEEEEC2ERKS4_RKS7_)
$_ZN7cutlass13device_kernelIN5flash19enable_sm80_to_sm89INS1_16FlashAttnBwdSm80INS1_25CollectiveMainloopBwdSm80ILi2ELi2EN4cute5tupleIJNS5_1CILi128EEES8_NS7_ILi64EEEEEENS_10bfloat16_tEfNS_4arch4Sm80ELb1ELb0ELb1ELb1ELb1ELb0ELb0ELb0ELi2ELi4ELi4ELi4ELb0EEENS1_21CollectiveEpilogueBwdISA_SB_SD_Li256ELb1ELb0ELi2EEENS1_25SingleTileBwdLPTSchedulerILb1ELi128ELb1EEEEEEEEEvNT_6ParamsE$_ZN4cute3eso3ESOILb0ELb1EJNS_5tupleIJiNS2_IJiiEEEEEENS2_IJNS_10UnderscoreENS2_IJS5_S5_EEEEEEEEC2ERKS4_RKS7_:
[----:B------:R-:W-:Y:S01]  /*89a0*/  IADD3 R4, R81, -c[0x0][0x20], RZ ;  /* 0x8000080051047a10 */ /* 0x000fe20007ffe0ff */
[----:B------:R-:W-:Y:S01]  /*89b0*/  IMAD.MOV.U32 R8, RZ, RZ, R6 ;  /* 0x000000ffff087224 */ /* 0x000fe200078e0006 */
[----:B------:R-:W-:-:S03]  /*89c0*/  MOV R9, 0x0 ;  /* 0x0000000000097802 */ /* 0x000fc60000000f00 */
[----:B------:R1:W-:Y:S04]  /*89d0*/  STL [R4], R2 ;  /* 0x0000000204007387 */ /* 0x0003e80000100800 */
[----:B------:R1:W-:Y:S04]  /*89e0*/  STL [R4+0x4], R3 ;  /* 0x0000040304007387 */ /* 0x0003e80000100800 */
[----:B------:R1:W-:Y:S01]  /*89f0*/  STL [R4+0x8], R5 ;  /* 0x0000080504007387 */ /* 0x0003e20000100800 */
[----:B------:R-:W-:Y:S05]  /*8a00*/  RET.REL.NODEC R8 `(_ZN7cutlass13device_kernelIN5flash19enable_sm80_to_sm89INS1_16FlashAttnBwdSm80INS1_25CollectiveMainloopBwdSm80ILi2ELi2EN4cute5tupleIJNS5_1CILi128EEES8_NS7_ILi64EEEEEENS_10bfloat16_tEfNS_4arch4Sm80ELb1ELb0ELb1ELb1ELb1ELb0ELb0ELb0ELi2ELi4ELi4ELi4ELb0EEENS1_21CollectiveEpilogueBwdISA_SB_SD_Li256ELb1ELb0ELi2EEENS1_25SingleTileBwdLPTSchedulerILb1ELi128ELb1EEEEEEEEEvNT_6ParamsE) ;  /* 0xffff75f008007950 */ /* 0x000fea0003c3ffff */
        .type           $_ZN7cutlass13device_kernelIN5flash19enable_sm80_to_sm89INS1_16FlashAttnBwdSm80INS1_25CollectiveMainloopBwdSm80ILi2ELi2EN4cute5tupleIJNS5_1CILi128EEES8_NS7_ILi64EEEEEENS_10bfloat16_tEfNS_4arch4Sm80ELb1ELb0ELb1ELb1ELb1ELb0ELb0ELb0ELi2ELi4ELi4ELi4ELb0EEENS1_21CollectiveEpilogueBwdISA_SB_SD_Li256ELb1ELb0ELi2EEENS1_25SingleTileBwdLPTSchedulerILb1ELi128ELb1EEEEEEEEEvNT_6ParamsE$_ZN4cute3eso3ESOILb0ELb1EJNS_5tupleIJiiEEEEEC2ERKS3_,@function
        .size           $_ZN7cutlass13device_kernelIN5flash19enable_sm80_to_sm89INS1_16FlashAttnBwdSm80INS1_25CollectiveMainloopBwdSm80ILi2ELi2EN4cute5tupleIJNS5_1CILi128EEES8_NS7_ILi64EEEEEENS_10bfloat16_tEfNS_4arch4Sm80ELb1ELb0ELb1ELb1ELb1ELb0ELb0ELb0ELi2ELi4ELi4ELi4ELb0EEENS1_21CollectiveEpilogueBwdISA_SB_SD_Li256ELb1ELb0ELi2EEENS1_25SingleTileBwdLPTSchedulerILb1ELi128ELb1EEEEEEEEEvNT_6ParamsE$_ZN4cute3eso3ESOILb0ELb1EJNS_5tupleIJiiEEEEEC2ERKS3_,($_ZN7cutlass13device_kernelIN5flash19enable_sm80_to_sm89INS1_16FlashAttnBwdSm80INS1_25CollectiveMainloopBwdSm80ILi2ELi2EN4cute5tupleIJNS5_1CILi128EEES8_NS7_ILi64EEEEEENS_10bfloat16_tEfNS_4arch4Sm80ELb1ELb0ELb1ELb1ELb1ELb0ELb0ELb0ELi2ELi4ELi4ELi4ELb0EEENS1_21CollectiveEpilogueBwdISA_SB_SD_Li256ELb1ELb0ELi2EEENS1_25SingleTileBwdLPTSchedulerILb1ELi128ELb1EEEEEEEEEvNT_6ParamsE$_ZN4cute3eso3ESOILb0ELb1EJNS_5tupleIJiiEEENS_1CILi1024EEEEEC2ERKS3_RKS5_ - $_ZN7cutlass13device_kernelIN5flash19enable_sm80_to_sm89INS1_16FlashAttnBwdSm80INS1_25CollectiveMainloopBwdSm80ILi2ELi2EN4cute5tupleIJNS5_1CILi128EEES8_NS7_ILi64EEEEEENS_10bfloat16_tEfNS_4arch4Sm80ELb1ELb0ELb1ELb1ELb1ELb0ELb0ELb0ELi2ELi4ELi4ELi4ELb0EEENS1_21CollectiveEpilogueBwdISA_SB_SD_Li256ELb1ELb0ELi2EEENS1_25SingleTileBwdLPTSchedulerILb1ELi128ELb1EEEEEEEEEvNT_6ParamsE$_ZN4cute3eso3ESOILb0ELb1EJNS_5tupleIJiiEEEEEC2ERKS3_)
$_ZN7cutlass13device_kernelIN5flash19enable_sm80_to_sm89INS1_16FlashAttnBwdSm80INS1_25CollectiveMainloopBwdSm80ILi2ELi2EN4cute5tupleIJNS5_1CILi128EEES8_NS7_ILi64EEEEEENS_10bfloat16_tEfNS_4arch4Sm80ELb1ELb0ELb1ELb1ELb1ELb0ELb0ELb0ELi2ELi4ELi4ELi4ELb0EEENS1_21CollectiveEpilogueBwdISA_SB_SD_Li256ELb1ELb0ELi2EEENS1_25SingleTileBwdLPTSchedulerILb1ELi128ELb1EEEEEEEEEvNT_6ParamsE$_ZN4cute3eso3ESOILb0ELb1EJNS_5tupleIJiiEEEEEC2ERKS3_:
[----:B------:R-:W-:Y:S01]  /*8a10*/  IADD3 R2, R2, -c[0x0][0x20], RZ ;  /* 0x8000080002027a10 */ /* 0x000fe20007ffe0ff */
[----:B------:R-:W-:Y:S01]  /*8a20*/  IMAD.MOV.U32 R8, RZ, RZ, R6 ;  /* 0x000000ffff087224 */ /* 0x000fe200078e0006 */
[----:B------:R-:W-:-:S03]  /*8a30*/  MOV R9, 0x0 ;  /* 0x0000000000097802 */ /* 0x000fc60000000f00 */
[----:B------:R1:W-:Y:S04]  /*8a40*/  STL [R2], R5 ;  /* 0x0000000502007387 */ /* 0x0003e80000100800 */
[----:B------:R1:W-:Y:S01]  /*8a50*/  STL [R2+0x4], R3 ;  /* 0x0000040302007387 */ /* 0x0003e20000100800 */
[----:B------:R-:W-:Y:S05]  /*8a60*/  RET.REL.NODEC R8 `(_ZN7cutlass13device_kernelIN5flash19enable_sm80_to_sm89INS1_16FlashAttnBwdSm80INS1_25CollectiveMainloopBwdSm80ILi2ELi2EN4cute5tupleIJNS5_1CILi128EEES8_NS7_ILi64EEEEEENS_10bfloat16_tEfNS_4arch4Sm80ELb1ELb0ELb1ELb1ELb1ELb0ELb0ELb0ELi2ELi4ELi4ELi4ELb0EEENS1_21CollectiveEpilogueBwdISA_SB_SD_Li256ELb1ELb0ELi2EEENS1_25SingleTileBwdLPTSchedulerILb1ELi128ELb1EEEEEEEEEvNT_6ParamsE) ;  /* 0xffff759008007950 */ /* 0x000fea0003c3ffff */
        .type           $_ZN7cutlass13device_kernelIN5flash19enable_sm80_to_sm89INS1_16FlashAttnBwdSm80INS1_25CollectiveMainloopBwdSm80ILi2ELi2EN4cute5tupleIJNS5_1CILi128EEES8_NS7_ILi64EEEEEENS_10bfloat16_tEfNS_4arch4Sm80ELb1ELb0ELb1ELb1ELb1ELb0ELb0ELb0ELi2ELi4ELi4ELi4ELb0EEENS1_21CollectiveEpilogueBwdISA_SB_SD_Li256ELb1ELb0ELi2EEENS1_25SingleTileBwdLPTSchedulerILb1ELi128ELb1EEEEEEEEEvNT_6ParamsE$_ZN4cute3eso3ESOILb0ELb1EJNS_5tupleIJiiEEENS_1CILi1024EEEEEC2ERKS3_RKS5_,@function
        .size           $_ZN7cutlass13device_kernelIN5flash19enable_sm80_to_sm89INS1_16FlashAttnBwdSm80INS1_25CollectiveMainloopBwdSm80ILi2ELi2EN4cute5tupleIJNS5_1CILi128EEES8_NS7_ILi64EEEEEENS_10bfloat16_tEfNS_4arch4Sm80ELb1ELb0ELb1ELb1ELb1ELb0ELb0ELb0ELi2ELi4ELi4ELi4ELb0EEENS1_21CollectiveEpilogueBwdISA_SB_SD_Li256ELb1ELb0ELi2EEENS1_25SingleTileBwdLPTSchedulerILb1ELi128ELb1EEEEEEEEEvNT_6ParamsE$_ZN4cute3eso3ESOILb0ELb1EJNS_5tupleIJiiEEENS_1CILi1024EEEEEC2ERKS3_RKS5_,($_ZN7cutlass13device_kernelIN5flash19enable_sm80_to_sm89INS1_16FlashAttnBwdSm80INS1_25CollectiveMainloopBwdSm80ILi2ELi2EN4cute5tupleIJNS5_1CILi128EEES8_NS7_ILi64EEEEEENS_10bfloat16_tEfNS_4arch4Sm80ELb1ELb0ELb1ELb1ELb1ELb0ELb0ELb0ELi2ELi4ELi4ELi4ELb0EEENS1_21CollectiveEpilogueBwdISA_SB_SD_Li256ELb1ELb0ELi2EEENS1_25SingleTileBwdLPTSchedulerILb1ELi128ELb1EEEEEEEEEvNT_6ParamsE$_ZN4cute3eso3ESOILb0ELb1EJNS_5tupleIJiiEEENS_1CILi8192EEEEEC2ERKS3_RKS5_ - $_ZN7cutlass13device_kernelIN5flash19enable_sm80_to_sm89INS1_16FlashAttnBwdSm80INS1_25CollectiveMainloopBwdSm80ILi2ELi2EN4cute5tupleIJNS5_1CILi128EEES8_NS7_ILi64EEEEEENS_10bfloat16_tEfNS_4arch4Sm80ELb1ELb0ELb1ELb1ELb1ELb0ELb0ELb0ELi2ELi4ELi4ELi4ELb0EEENS1_21CollectiveEpilogueBwdISA_SB_SD_Li256ELb1ELb0ELi2EEENS1_25SingleTileBwdLPTSchedulerILb1ELi128ELb1EEEEEEEEEvNT_6ParamsE$_ZN4cute3eso3ESOILb0ELb1EJNS_5tupleIJiiEEENS_1CILi1024EEEEEC2ERKS3_RKS5_)
$_ZN7cutlass13device_kernelIN5flash19enable_sm80_to_sm89INS1_16FlashAttnBwdSm80INS1_25CollectiveMainloopBwdSm80ILi2ELi2EN4cute5tupleIJNS5_1CILi128EEES8_NS7_ILi64EEEEEENS_10bfloat16_tEfNS_4arch4Sm80ELb1ELb0ELb1ELb1ELb1ELb0ELb0ELb0ELi2ELi4ELi4ELi4ELb0EEENS1_21CollectiveEpilogueBwdISA_SB_SD_Li256ELb1ELb0ELi2EEENS1_25SingleTileBwdLPTSchedulerILb1ELi128ELb1EEEEEEEEEvNT_6ParamsE$_ZN4cute3eso3ESOILb0ELb1EJNS_5tupleIJiiEEENS_1CILi1024EEEEEC2ERKS3_RKS5_:
[----:B------:R-:W-:Y:S01]  /*8a70*/  IADD3 R2, R2, -c[0x0][0x20], RZ ;  /* 0x8000080002027a10 */ /* 0x000fe20007ffe0ff */
[----:B------:R-:W-:Y:S01]  /*8a80*/  IMAD.MOV.U32 R8, RZ, RZ, R6 ;  /* 0x000000ffff087224 */ /* 0x000fe200078e0006 */
[----:B------:R-:W-:-:S03]  /*8a90*/  MOV R9, 0x0 ;  /* 0x0000000000097802 */ /* 0x000fc60000000f00 */
[----:B------:R1:W-:Y:S04]  /*8aa0*/  STL [R2], R5 ;  /* 0x0000000502007387 */ /* 0x0003e80000100800 */
[----:B------:R1:W-:Y:S01]  /*8ab0*/  STL [R2+0x4], R3 ;  /* 0x0000040302007387 */ /* 0x0003e20000100800 */
[----:B------:R-:W-:Y:S05]  /*8ac0*/  RET.REL.NODEC R8 `(_ZN7cutlass13device_kernelIN5flash19enable_sm80_to_sm89INS1_16FlashAttnBwdSm80INS1_25CollectiveMainloopBwdSm80ILi2ELi2EN4cute5tupleIJNS5_1CILi128EEES8_NS7_ILi64EEEEEENS_10bfloat16_tEfNS_4arch4Sm80ELb1ELb0ELb1ELb1ELb1ELb0ELb0ELb0ELi2ELi4ELi4ELi4ELb0EEENS1_21CollectiveEpilogueBwdISA_SB_SD_Li256ELb1ELb0ELi2EEENS1_25SingleTileBwdLPTSchedulerILb1ELi128ELb1EEEEEEEEEvNT_6ParamsE) ;  /* 0xffff753008007950 */ /* 0x000fea0003c3ffff */
        .type           $_ZN7cutlass13device_kernelIN5flash19enable_sm80_to_sm89INS1_16FlashAttnBwdSm80INS1_25CollectiveMainloopBwdSm80ILi2ELi2EN4cute5tupleIJNS5_1CILi128EEES8_NS7_ILi64EEEEEENS_10bfloat16_tEfNS_4arch4Sm80ELb1ELb0ELb1ELb1ELb1ELb0ELb0ELb0ELi2ELi4ELi4ELi4ELb0EEENS1_21CollectiveEpilogueBwdISA_SB_SD_Li256ELb1ELb0ELi2EEENS1_25SingleTileBwdLPTSchedulerILb1ELi128ELb1EEEEEEEEEvNT_6ParamsE$_ZN4cute3eso3ESOILb0ELb1EJNS_5tupleIJiiEEENS_1CILi8192EEEEEC2ERKS3_RKS5_,@function
        .size           $_ZN7cutlass13device_kernelIN5flash19enable_sm80_to_sm89INS1_16FlashAttnBwdSm80INS1_25CollectiveMainloopBwdSm80ILi2ELi2EN4cute5tupleIJNS5_1CILi128EEES8_NS7_ILi64EEEEEENS_10bfloat16_tEfNS_4arch4Sm80ELb1ELb0ELb1ELb1ELb1ELb0ELb0ELb0ELi2ELi4ELi4ELi4ELb0EEENS1_21CollectiveEpilogueBwdISA_SB_SD_Li256ELb1ELb0ELi2EEENS1_25SingleTileBwdLPTSchedulerILb1ELi128ELb1EEEEEEEEEvNT_6ParamsE$_ZN4cute3eso3ESOILb0ELb1EJNS_5tupleIJiiEEENS_1CILi8192EEEEEC2ERKS3_RKS5_,($_ZN7cutlass13device_kernelIN5flash19enable_sm80_to_sm89INS1_16FlashAttnBwdSm80INS1_25CollectiveMainloopBwdSm80ILi2ELi2EN4cute5tupleIJNS5_1CILi128EEES8_NS7_ILi64EEEEEENS_10bfloat16_tEfNS_4arch4Sm80ELb1ELb0ELb1ELb1ELb1ELb0ELb0ELb0ELi2ELi4ELi4ELi4ELb0EEENS1_21CollectiveEpilogueBwdISA_SB_SD_Li256ELb1ELb0ELi2EEENS1_25SingleTileBwdLPTSchedulerILb1ELi128ELb1EEEEEEEEEvNT_6ParamsE$_ZN4cute3eso3ESOILb0ELb1EJNS_6LayoutINS_5tupleIJNS3_IJNS_1CILi8EEENS4_ILi1EEEEEENS4_ILi2EEEEEENS3_IJNS3_IJS6_NS4_ILi0EEEEEEiEEEEESA_EEC2ERKSD_RKSA_ - $_ZN7cutlass13device_kernelIN5flash19enable_sm80_to_sm89INS1_16FlashAttnBwdSm80INS1_25CollectiveMainloopBwdSm80ILi2ELi2EN4cute5tupleIJNS5_1CILi128EEES8_NS7_ILi64EEEEEENS_10bfloat16_tEfNS_4arch4Sm80ELb1ELb0ELb1ELb1ELb1ELb0ELb0ELb0ELi2ELi4ELi4ELi4ELb0EEENS1_21CollectiveEpilogueBwdISA_SB_SD_Li256ELb1ELb0ELi2EEENS1_25SingleTileBwdLPTSchedulerILb1ELi128ELb1EEEEEEEEEvNT_6ParamsE$_ZN4cute3eso3ESOILb0ELb1EJNS_5tupleIJiiEEENS_1CILi8192EEEEEC2ERKS3_RKS5_)
$_ZN7cutlass13device_kernelIN5flash19enable_sm80_to_sm89INS1_16FlashAttnBwdSm80INS1_25CollectiveMainloopBwdSm80ILi2ELi2EN4cute5tupleIJNS5_1CILi128EEES8_NS7_ILi64EEEEEENS_10bfloat16_tEfNS_4arch4Sm80ELb1ELb0ELb1ELb1ELb1ELb0ELb0ELb0ELi2ELi4ELi4ELi4ELb0EEENS1_21CollectiveEpilogueBwdISA_SB_SD_Li256ELb1ELb0ELi2EEENS1_25SingleTileBwdLPTSchedulerILb1ELi128ELb1EEEEEEEEEvNT_6ParamsE$_ZN4cute3eso3ESOILb0ELb1EJNS_5tupleIJiiEEENS_1CILi8192EEEEEC2ERKS3_RKS5_:
[----:B------:R-:W-:Y:S01]  /*8ad0*/  IADD3 R4, R65, -c[0x0][0x20], RZ ;  /* 0x8000080041047a10 */ /* 0x000fe20007ffe0ff */
[----:B------:R-:W-:Y:S01]  /*8ae0*/  IMAD.MOV.U32 R8, RZ, RZ, R6 ;  /* 0x000000ffff087224 */ /* 0x000fe200078e0006 */
[----:B------:R-:W-:-:S03]  /*8af0*/  MOV R9, 0x0 ;  /* 0x0000000000097802 */ /* 0x000fc60000000f00 */
[----:B------:R1:W-:Y:S04]  /*8b00*/  STL [R4], R2 ;  /* 0x0000000204007387 */ /* 0x0003e80000100800 */
[----:B------:R1:W-:Y:S01]  /*8b10*/  STL [R4+0x4], R3 ;  /* 0x0000040304007387 */ /* 0x0003e20000100800 */
[----:B------:R-:W-:Y:S05]  /*8b20*/  RET.REL.NODEC R8 `(_ZN7cutlass13device_kernelIN5flash19enable_sm80_to_sm89INS1_16FlashAttnBwdSm80INS1_25CollectiveMainloopBwdSm80ILi2ELi2EN4cute5tupleIJNS5_1CILi128EEES8_NS7_ILi64EEEEEENS_10bfloat16_tEfNS_4arch4Sm80ELb1ELb0ELb1ELb1ELb1ELb0ELb0ELb0ELi2ELi4ELi4ELi4ELb0EEENS1_21CollectiveEpilogueBwdISA_SB_SD_Li256ELb1ELb0ELi2EEENS1_25SingleTileBwdLPTSchedulerILb1ELi128ELb1EEEEEEEEEvNT_6ParamsE) ;  /* 0xffff74d008007950 */ /* 0x000fea0003c3ffff */
        .type           $_ZN7cutlass13device_kernelIN5flash19enable_sm80_to_sm89INS1_16FlashAttnBwdSm80INS1_25CollectiveMainloopBwdSm80ILi2ELi2EN4cute5tupleIJNS5_1CILi128EEES8_NS7_ILi64EEEEEENS_10bfloat16_tEfNS_4arch4Sm80ELb1ELb0ELb1ELb1ELb1ELb0ELb0ELb0ELi2ELi4ELi4ELi4ELb0EEENS1_21CollectiveEpilogueBwdISA_SB_SD_Li256ELb1ELb0ELi2EEENS1_25SingleTileBwdLPTSchedulerILb1ELi128ELb1EEEEEEEEEvNT_6ParamsE$_ZN4cute3eso3ESOILb0ELb1EJNS_6LayoutINS_5tupleIJNS3_IJNS_1CILi8EEENS4_ILi1EEEEEENS4_ILi2EEEEEENS3_IJNS3_IJS6_NS4_ILi0EEEEEEiEEEEESA_EEC2ERKSD_RKSA_,@function
        .size           $_ZN7cutlass13device_kernelIN5flash19enable_sm80_to_sm89INS1_16FlashAttnBwdSm80INS1_25CollectiveMainloopBwdSm80ILi2ELi2EN4cute5tupleIJNS5_1CILi128EEES8_NS7_ILi64EEEEEENS_10bfloat16_tEfNS_4arch4Sm80ELb1ELb0ELb1ELb1ELb1ELb0ELb0ELb0ELi2ELi4ELi4ELi4ELb0EEENS1_21CollectiveEpilogueBwdISA_SB_SD_Li256ELb1ELb0ELi2EEENS1_25SingleTileBwdLPTSchedulerILb1ELi128ELb1EEEEEEEEEvNT_6ParamsE$_ZN4cute3eso3ESOILb0ELb1EJNS_6LayoutINS_5tupleIJNS3_IJNS_1CILi8EEENS4_ILi1EEEEEENS4_ILi2EEEEEENS3_IJNS3_IJS6_NS4_ILi0EEEEEEiEEEEESA_EEC2ERKSD_RKSA_,($_ZN7cutlass13device_kernelIN5flash19enable_sm80_to_sm89INS1_16FlashAttnBwdSm80INS1_25CollectiveMainloopBwdSm80ILi2ELi2EN4cute5tupleIJNS5_1CILi128EEES8_NS7_ILi64EEEEEENS_10bfloat16_tEfNS_4arch4Sm80ELb1ELb0ELb1ELb1ELb1ELb0ELb0ELb0ELi2ELi4ELi4ELi4ELb0EEENS1_21CollectiveEpilogueBwdISA_SB_SD_Li256ELb1ELb0ELi2EEENS1_25SingleTileBwdLPTSchedulerILb1ELi128ELb1EEEEEEEEEvNT_6ParamsE$_ZN4cute3eso3ESOILb0ELb1EJiEEC2ERKi - $_ZN7cutlass13device_kernelIN5flash19enable_sm80_to_sm89INS1_16FlashAttnBwdSm80INS1_25CollectiveMainloopBwdSm80ILi2ELi2EN4cute5tupleIJNS5_1CILi128EEES8_NS7_ILi64EEEEEENS_10bfloat16_tEfNS_4arch4Sm80ELb1ELb0ELb1ELb1ELb1ELb0ELb0ELb0ELi2ELi4ELi4ELi4ELb0EEENS1_21CollectiveEpilogueBwdISA_SB_SD_Li256ELb1ELb0ELi2EEENS1_25SingleTileBwdLPTSchedulerILb1ELi128ELb1EEEEEEEEEvNT_6ParamsE$_ZN4cute3eso3ESOILb0ELb1EJNS_6LayoutINS_5tupleIJNS3_IJNS_1CILi8EEENS4_ILi1EEEEEENS4_ILi2EEEEEENS3_IJNS3_IJS6_NS4_ILi0EEEEEEiEEEEESA_EEC2ERKSD_RKSA_)
$_ZN7cutlass13device_kernelIN5flash19enable_sm80_to_sm89INS1_16FlashAttnBwdSm80INS1_25CollectiveMainloopBwdSm80ILi2ELi2EN4cute5tupleIJNS5_1CILi128EEES8_NS7_ILi64EEEEEENS_10bfloat16_tEfNS_4arch4Sm80ELb1ELb0ELb1ELb1ELb1ELb0ELb0ELb0ELi2ELi4ELi4ELi4ELb0EEENS1_21CollectiveEpilogueBwdISA_SB_SD_Li256ELb1ELb0ELi2EEENS1_25SingleTileBwdLPTSchedulerILb1ELi128ELb1EEEEEEEEEvNT_6ParamsE$_ZN4cute3eso3ESOILb0ELb1EJNS_6LayoutINS_5tupleIJNS3_IJNS_1CILi8EEENS4_ILi1EEEEEENS4_ILi2EEEEEENS3_IJNS3_IJS6_NS4_ILi0EEEEEEiEEEEESA_EEC2ERKSD_RKSA_:
[----:B------:R-:W-:Y:S02]  /*8b30*/  IADD3 R2, R67, -c[0x0][0x20], RZ ;  /* 0x8000080043027a10 */ /* 0x000fe40007ffe0ff */
[----:B------:R-:W-:-:S03]  /*8b40*/  MOV R7, 0x0 ;  /* 0x0000000000077802 */ /* 0x000fc60000000f00 */
[----:B------:R1:W-:Y:S01]  /*8b50*/  STL [R2], R3 ;  /* 0x0000000302007387 */ /* 0x0003e20000100800 */
[----:B------:R-:W-:Y:S05]  /*8b60*/  RET.REL.NODEC R6 `(_ZN7cutlass13device_kernelIN5flash19enable_sm80_to_sm89INS1_16FlashAttnBwdSm80INS1_25CollectiveMainloopBwdSm80ILi2ELi2EN4cute5tupleIJNS5_1CILi128EEES8_NS7_ILi64EEEEEENS_10bfloat16_tEfNS_4arch4Sm80ELb1ELb0ELb1ELb1ELb1ELb0ELb0ELb0ELi2ELi4ELi4ELi4ELb0EEENS1_21CollectiveEpilogueBwdISA_SB_SD_Li256ELb1ELb0ELi2EEENS1_25SingleTileBwdLPTSchedulerILb1ELi128ELb1EEEEEEEEEvNT_6ParamsE) ;  /* 0xffff749006007950 */ /* 0x000fea0003c3ffff */
        .type           $_ZN7cutlass13device_kernelIN5flash19enable_sm80_to_sm89INS1_16FlashAttnBwdSm80INS1_25CollectiveMainloopBwdSm80ILi2ELi2EN4cute5tupleIJNS5_1CILi128EEES8_NS7_ILi64EEEEEENS_10bfloat16_tEfNS_4arch4Sm80ELb1ELb0ELb1ELb1ELb1ELb0ELb0ELb0ELi2ELi4ELi4ELi4ELb0EEENS1_21CollectiveEpilogueBwdISA_SB_SD_Li256ELb1ELb0ELi2EEENS1_25SingleTileBwdLPTSchedulerILb1ELi128ELb1EEEEEEEEEvNT_6ParamsE$_ZN4cute3eso3ESOILb0ELb1EJiEEC2ERKi,@function
        .size           $_ZN7cutlass13device_kernelIN5flash19enable_sm80_to_sm89INS1_16FlashAttnBwdSm80INS1_25CollectiveMainloopBwdSm80ILi2ELi2EN4cute5tupleIJNS5_1CILi128EEES8_NS7_ILi64EEEEEENS_10bfloat16_tEfNS_4arch4Sm80ELb1ELb0ELb1ELb1ELb1ELb0ELb0ELb0ELi2ELi4ELi4ELi4ELb0EEENS1_21CollectiveEpilogueBwdISA_SB_SD_Li256ELb1ELb0ELi2EEENS1_25SingleTileBwdLPTSchedulerILb1ELi128ELb1EEEEEEEEEvNT_6ParamsE$_ZN4cute3eso3ESOILb0ELb1EJiEEC2ERKi,($_ZN7cutlass13device_kernelIN5flash19enable_sm80_to_sm89INS1_16FlashAttnBwdSm80INS1_25CollectiveMainloopBwdSm80ILi2ELi2EN4cute5tupleIJNS5_1CILi128EEES8_NS7_ILi64EEEEEENS_10bfloat16_tEfNS_4arch4Sm80ELb1ELb0ELb1ELb1ELb1ELb0ELb0ELb0ELi2ELi4ELi4ELi4ELb0EEENS1_21CollectiveEpilogueBwdISA_SB_SD_Li256ELb1ELb0ELi2EEENS1_25SingleTileBwdLPTSchedulerILb1ELi128ELb1EEEEEEEEEvNT_6ParamsE$_ZN4cute3eso3ESOILb0ELb1EJiNS_1CILi0EEEEEC2ERKiRKS3_ - $_ZN7cutlass13device_kernelIN5flash19enable_sm80_to_sm89INS1_16FlashAttnBwdSm80INS1_25CollectiveMainloopBwdSm80ILi2ELi2EN4cute5tupleIJNS5_1CILi128EEES8_NS7_ILi64EEEEEENS_10bfloat16_tEfNS_4arch4Sm80ELb1ELb0ELb1ELb1ELb1ELb0ELb0ELb0ELi2ELi4ELi4ELi4ELb0EEENS1_21CollectiveEpilogueBwdISA_SB_SD_Li256ELb1ELb0ELi2EEENS1_25SingleTileBwdLPTSchedulerILb1ELi128ELb1EEEEEEEEEvNT_6ParamsE$_ZN4cute3eso3ESOILb0ELb1EJiEEC2ERKi)
$_ZN7cutlass13device_kernelIN5flash19enable_sm80_to_sm89INS1_16FlashAttnBwdSm80INS1_25CollectiveMainloopBwdSm80ILi2ELi2EN4cute5tupleIJNS5_1CILi128EEES8_NS7_ILi64EEEEEENS_10bfloat16_tEfNS_4arch4Sm80ELb1ELb0ELb1ELb1ELb1ELb0ELb0ELb0ELi2ELi4ELi4ELi4ELb0EEENS1_21CollectiveEpilogueBwdISA_SB_SD_Li256ELb1ELb0ELi2EEENS1_25SingleTileBwdLPTSchedulerILb1ELi128ELb1EEEEEEEEEvNT_6ParamsE$_ZN4cute3eso3ESOILb0ELb1EJiEEC2ERKi:
[----:B------:R-:W-:Y:S02]  /*8b70*/  IADD3 R2, R2, -c[0x0][0x20], RZ ;  /* 0x8000080002027a10 */ /* 0x000fe40007ffe0ff */
[----:B------:R-:W-:-:S03]  /*8b80*/  MOV R9, 0x0 ;  /* 0x0000000000097802 */ /* 0x000fc60000000f00 */
[----:B------:R1:W-:Y:S01]  /*8b90*/  STL [R2], R3 ;  /* 0x0000000302007387 */ /* 0x0003e20000100800 */
[----:B------:R-:W-:Y:S05]  /*8ba0*/  RET.REL.NODEC R8 `(_ZN7cutlass13device_kernelIN5flash19enable_sm80_to_sm89INS1_16FlashAttnBwdSm80INS1_25CollectiveMainloopBwdSm80ILi2ELi2EN4cute5tupleIJNS5_1CILi128EEES8_NS7_ILi64EEEEEENS_10bfloat16_tEfNS_4arch4Sm80ELb1ELb0ELb1ELb1ELb1ELb0ELb0ELb0ELi2ELi4ELi4ELi4ELb0EEENS1_21CollectiveEpilogueBwdISA_SB_SD_Li256ELb1ELb0ELi2EEENS1_25SingleTileBwdLPTSchedulerILb1ELi128ELb1EEEEEEEEEvNT_6ParamsE) ;  /* 0xffff745008007950 */ /* 0x000fea0003c3ffff */
        .type           $_ZN7cutlass13device_kernelIN5flash19enable_sm80_to_sm89INS1_16FlashAttnBwdSm80INS1_25CollectiveMainloopBwdSm80ILi2ELi2EN4cute5tupleIJNS5_1CILi128EEES8_NS7_ILi64EEEEEENS_10bfloat16_tEfNS_4arch4Sm80ELb1ELb0ELb1ELb1ELb1ELb0ELb0ELb0ELi2ELi4ELi4ELi4ELb0EEENS1_21CollectiveEpilogueBwdISA_SB_SD_Li256ELb1ELb0ELi2EEENS1_25SingleTileBwdLPTSchedulerILb1ELi128ELb1EEEEEEEEEvNT_6ParamsE$_ZN4cute3eso3ESOILb0ELb1EJiNS_1CILi0EEEEEC2ERKiRKS3_,@function
        .size           $_ZN7cutlass13device_kernelIN5flash19enable_sm80_to_sm89INS1_16FlashAttnBwdSm80INS1_25CollectiveMainloopBwdSm80ILi2ELi2EN4cute5tupleIJNS5_1CILi128EEES8_NS7_ILi64EEEEEENS_10bfloat16_tEfNS_4arch4Sm80ELb1ELb0ELb1ELb1ELb1ELb0ELb0ELb0ELi2ELi4ELi4ELi4ELb0EEENS1_21CollectiveEpilogueBwdISA_SB_SD_Li256ELb1ELb0ELi2EEENS1_25SingleTileBwdLPTSchedulerILb1ELi128ELb1EEEEEEEEEvNT_6ParamsE$_ZN4cute3eso3ESOILb0ELb1EJiNS_1CILi0EEEEEC2ERKiRKS3_,($_ZN7cutlass13device_kernelIN5flash19enable_sm80_to_sm89INS1_16FlashAttnBwdSm80INS1_25CollectiveMainloopBwdSm80ILi2ELi2EN4cute5tupleIJNS5_1CILi128EEES8_NS7_ILi64EEEEEENS_10bfloat16_tEfNS_4arch4Sm80ELb1ELb0ELb1ELb1ELb1ELb0ELb0ELb0ELi2ELi4ELi4ELi4ELb0EEENS1_21CollectiveEpilogueBwdISA_SB_SD_Li256ELb1ELb0ELi2EEENS1_25SingleTileBwdLPTSchedulerILb1ELi128ELb1EEEEEEEEEvNT_6ParamsE$_ZN4cute3eso3ESOILb0ELb1EJiNS_1CILi144EEENS2_ILi288EEEEEC2ERKiRKS3_RKS4_ - $_ZN7cutlass13device_kernelIN5flash19enable_sm80_to_sm89INS1_16FlashAttnBwdSm80INS1_25CollectiveMainloopBwdSm80ILi2ELi2EN4cute5tupleIJNS5_1CILi128EEES8_NS7_ILi64EEEEEENS_10bfloat16_tEfNS_4arch4Sm80ELb1ELb0ELb1ELb1ELb1ELb0ELb0ELb0ELi2ELi4ELi4ELi4ELb0EEENS1_21CollectiveEpilogueBwdISA_SB_SD_Li256ELb1ELb0ELi2EEENS1_25SingleTileBwdLPTSchedulerILb1ELi128ELb1EEEEEEEEEvNT_6ParamsE$_ZN4cute3eso3ESOILb0ELb1EJiNS_1CILi0EEEEEC2ERKiRKS3_)
$_ZN7cutlass13device_kernelIN5flash19enable_sm80_to_sm89INS1_16FlashAttnBwdSm80INS1_25CollectiveMainloopBwdSm80ILi2ELi2EN4cute5tupleIJNS5_1CILi128EEES8_NS7_ILi64EEEEEENS_10bfloat16_tEfNS_4arch4Sm80ELb1ELb0ELb1ELb1ELb1ELb0ELb0ELb0ELi2ELi4ELi4ELi4ELb0EEENS1_21CollectiveEpilogueBwdISA_SB_SD_Li256ELb1ELb0ELi2EEENS1_25SingleTileBwdLPTSchedulerILb1ELi128ELb1EEEEEEEEEvNT_6ParamsE$_ZN4cute3eso3ESOILb0ELb1EJiNS_1CILi0EEEEEC2ERKiRKS3_:
[----:B------:R-:W-:Y:S01]  /*8bb0*/  IADD3 R2, R2, -c[0x0][0x20], RZ ;  /* 0x8000080002027a10 */ /* 0x000fe20007ffe0ff */
[----:B------:R-:W-:Y:S01]  /*8bc0*/  IMAD.MOV.U32 R8, RZ, RZ, R6 ;  /* 0x000000ffff087224 */ /* 0x000fe200078e0006 */
[----:B------:R-:W-:-:S03]  /*8bd0*/  MOV R9, 0x0 ;  /* 0x0000000000097802 */ /* 0x000fc60000000f00 */
[----:B------:R1:W-:Y:S01]  /*8be0*/  STL [R2], R3 ;  /* 0x0000000302007387 */ /* 0x0003e20000100800 */
[----:B------:R-:W-:Y:S05]  /*8bf0*/  RET.REL.NODEC R8 `(_ZN7cutlass13device_kernelIN5flash19enable_sm80_to_sm89INS1_16FlashAttnBwdSm80INS1_25CollectiveMainloopBwdSm80ILi2ELi2EN4cute5tupleIJNS5_1CILi128EEES8_NS7_ILi64EEEEEENS_10bfloat16_tEfNS_4arch4Sm80ELb1ELb0ELb1ELb1ELb1ELb0ELb0ELb0ELi2ELi4ELi4ELi4ELb0EEENS1_21CollectiveEpilogueBwdISA_SB_SD_Li256ELb1ELb0ELi2EEENS1_25SingleTileBwdLPTSchedulerILb1ELi128ELb1EEEEEEEEEvNT_6ParamsE) ;  /* 0xffff740008007950 */ /* 0x000fea0003c3ffff */
        .type           $_ZN7cutlass13device_kernelIN5flash19enable_sm80_to_sm89INS1_16FlashAttnBwdSm80INS1_25CollectiveMainloopBwdSm80ILi2ELi2EN4cute5tupleIJNS5_1CILi128EEES8_NS7_ILi64EEEEEENS_10bfloat16_tEfNS_4arch4Sm80ELb1ELb0ELb1ELb1ELb1ELb0ELb0ELb0ELi2ELi4ELi4ELi4ELb0EEENS1_21CollectiveEpilogueBwdISA_SB_SD_Li256ELb1ELb0ELi2EEENS1_25SingleTileBwdLPTSchedulerILb1ELi128ELb1EEEEEEEEEvNT_6ParamsE$_ZN4cute3eso3ESOILb0ELb1EJiNS_1CILi144EEENS2_ILi288EEEEEC2ERKiRKS3_RKS4_,@function
        .size           $_ZN7cutlass13device_kernelIN5flash19enable_sm80_to_sm89INS1_16FlashAttnBwdSm80INS1_25CollectiveMainloopBwdSm80ILi2ELi2EN4cute5tupleIJNS5_1CILi128EEES8_NS7_ILi64EEEEEENS_10bfloat16_tEfNS_4arch4Sm80ELb1ELb0ELb1ELb1ELb1ELb0ELb0ELb0ELi2ELi4ELi4ELi4ELb0EEENS1_21CollectiveEpilogueBwdISA_SB_SD_Li256ELb1ELb0ELi2EEENS1_25SingleTileBwdLPTSchedulerILb1ELi128ELb1EEEEEEEEEvNT_6ParamsE$_ZN4cute3eso3ESOILb0ELb1EJiNS_1CILi144EEENS2_ILi288EEEEEC2ERKiRKS3_RKS4_,($_ZN7cutlass13device_kernelIN5flash19enable_sm80_to_sm89INS1_16FlashAttnBwdSm80INS1_25CollectiveMainloopBwdSm80ILi2ELi2EN4cute5tupleIJNS5_1CILi128EEES8_NS7_ILi64EEEEEENS_10bfloat16_tEfNS_4arch4Sm80ELb1ELb0ELb1ELb1ELb1ELb0ELb0ELb0ELi2ELi4ELi4ELi4ELb0EEENS1_21CollectiveEpilogueBwdISA_SB_SD_Li256ELb1ELb0ELi2EEENS1_25SingleTileBwdLPTSchedulerILb1ELi128ELb1EEEEEEEEEvNT_6ParamsE$_ZN4cute3eso3ESOILb0ELb1EJiNS_1CILi144EEENS2_ILi512EEEEEC2ERKiRKS3_RKS4_ - $_ZN7cutlass13device_kernelIN5flash19enable_sm80_to_sm89INS1_16FlashAttnBwdSm80INS1_25CollectiveMainloopBwdSm80ILi2ELi2EN4cute5tupleIJNS5_1CILi128EEES8_NS7_ILi64EEEEEENS_10bfloat16_tEfNS_4arch4Sm80ELb1ELb0ELb1ELb1ELb1ELb0ELb0ELb0ELi2ELi4ELi4ELi4ELb0EEENS1_21CollectiveEpilogueBwdISA_SB_SD_Li256ELb1ELb0ELi2EEENS1_25SingleTileBwdLPTSchedulerILb1ELi128ELb1EEEEEEEEEvNT_6ParamsE$_ZN4cute3eso3ESOILb0ELb1EJiNS_1CILi144EEENS2_ILi288EEEEEC2ERKiRKS3_RKS4_)
$_ZN7cutlass13device_kernelIN5flash19enable_sm80_to_sm89INS1_16FlashAttnBwdSm80INS1_25CollectiveMainloopBwdSm80ILi2ELi2EN4cute5tupleIJNS5_1CILi128EEES8_NS7_ILi64EEEEEENS_10bfloat16_tEfNS_4arch4Sm80ELb1ELb0ELb1ELb1ELb1ELb0ELb0ELb0ELi2ELi4ELi4ELi4ELb0EEENS1_21CollectiveEpilogueBwdISA_SB_SD_Li256ELb1ELb0ELi2EEENS1_25SingleTileBwdLPTSchedulerILb1ELi128ELb1EEEEEEEEEvNT_6ParamsE$_ZN4cute3eso3ESOILb0ELb1EJiNS_1CILi144EEENS2_ILi288EEEEEC2ERKiRKS3_RKS4_:
[----:B------:R-:W-:Y:S01]  /*8c00*/  IADD3 R4, R60, -c[0x0][0x20], RZ ;  /* 0x800008003c047a10 */ /* 0x000fe20007ffe0ff */
[----:B------:R-:W-:Y:S01]  /*8c10*/  IMAD.MOV.U32 R8, RZ, RZ, R6 ;  /* 0x000000ffff087224 */ /* 0x000fe200078e0006 */
[----:B------:R-:W-:-:S03]  /*8c20*/  MOV R9, 0x0 ;  /* 0x0000000000097802 */ /* 0x000fc60000000f00 */
[----:B------:R1:W-:Y:S01]  /*8c30*/  STL [R4], R5 ;  /* 0x0000000504007387 */ /* 0x0003e20000100800 */
[----:B------:R-:W-:Y:S05]  /*8c40*/  RET.REL.NODEC R8 `(_ZN7cutlass13device_kernelIN5flash19enable_sm80_to_sm89INS1_16FlashAttnBwdSm80INS1_25CollectiveMainloopBwdSm80ILi2ELi2EN4cute5tupleIJNS5_1CILi128EEES8_NS7_ILi64EEEEEENS_10bfloat16_tEfNS_4arch4Sm80ELb1ELb0ELb1ELb1ELb1ELb0ELb0ELb0ELi2ELi4ELi4ELi4ELb0EEENS1_21CollectiveEpilogueBwdISA_SB_SD_Li256ELb1ELb0ELi2EEENS1_25SingleTileBwdLPTSchedulerILb1ELi128ELb1EEEEEEEEEvNT_6ParamsE) ;  /* 0xffff73b008007950 */ /* 0x000fea0003c3ffff */
        .type           $_ZN7cutlass13device_kernelIN5flash19enable_sm80_to_sm89INS1_16FlashAttnBwdSm80INS1_25CollectiveMainloopBwdSm80ILi2ELi2EN4cute5tupleIJNS5_1CILi128EEES8_NS7_ILi64EEEEEENS_10bfloat16_tEfNS_4arch4Sm80ELb1ELb0ELb1ELb1ELb1ELb0ELb0ELb0ELi2ELi4ELi4ELi4ELb0EEENS1_21CollectiveEpilogueBwdISA_SB_SD_Li256ELb1ELb0ELi2EEENS1_25SingleTileBwdLPTSchedulerILb1ELi128ELb1EEEEEEEEEvNT_6ParamsE$_ZN4cute3eso3ESOILb0ELb1EJiNS_1CILi144EEENS2_ILi512EEEEEC2ERKiRKS3_RKS4_,@function
        .size           $_ZN7cutlass13device_kernelIN5flash19enable_sm80_to_sm89INS1_16FlashAttnBwdSm80INS1_25CollectiveMainloopBwdSm80ILi2ELi2EN4cute5tupleIJNS5_1CILi128EEES8_NS7_ILi64EEEEEENS_10bfloat16_tEfNS_4arch4Sm80ELb1ELb0ELb1ELb1ELb1ELb0ELb0ELb0ELi2ELi4ELi4ELi4ELb0EEENS1_21CollectiveEpilogueBwdISA_SB_SD_Li256ELb1ELb0ELi2EEENS1_25SingleTileBwdLPTSchedulerILb1ELi128ELb1EEEEEEEEEvNT_6ParamsE$_ZN4cute3eso3ESOILb0ELb1EJiNS_1CILi144EEENS2_ILi512EEEEEC2ERKiRKS3_RKS4_,($_ZN7cutlass13device_kernelIN5flash19enable_sm80_to_sm89INS1_16FlashAttnBwdSm80INS1_25CollectiveMainloopBwdSm80ILi2ELi2EN4cute5tupleIJNS5_1CILi128EEES8_NS7_ILi64EEEEEENS_10bfloat16_tEfNS_4arch4Sm80ELb1ELb0ELb1ELb1ELb1ELb0ELb0ELb0ELi2ELi4ELi4ELi4ELb0EEENS1_21CollectiveEpilogueBwdISA_SB_SD_Li256ELb1ELb0ELi2EEENS1_25SingleTileBwdLPTSchedulerILb1ELi128ELb1EEEEEEEEEvNT_6ParamsE$_ZN4cute3eso3ESOILb0ELb1EJiNS_1CILi4096EEEEEC2ERKiRKS3_ - $_ZN7cutlass13device_kernelIN5flash19enable_sm80_to_sm89INS1_16FlashAttnBwdSm80INS1_25CollectiveMainloopBwdSm80ILi2ELi2EN4cute5tupleIJNS5_1CILi128EEES8_NS7_ILi64EEEEEENS_10bfloat16_tEfNS_4arch4Sm80ELb1ELb0ELb1ELb1ELb1ELb0ELb0ELb0ELi2ELi4ELi4ELi4ELb0EEENS1_21CollectiveEpilogueBwdISA_SB_SD_Li256ELb1ELb0ELi2EEENS1_25SingleTileBwdLPTSchedulerILb1ELi128ELb1EEEEEEEEEvNT_6ParamsE$_ZN4cute3eso3ESOILb0ELb1EJiNS_1CILi144EEENS2_ILi512EEEEEC2ERKiRKS3_RKS4_)
$_ZN7cutlass13device_kernelIN5flash19enable_sm80_to_sm89INS1_16FlashAttnBwdSm80INS1_25CollectiveMainloopBwdSm80ILi2ELi2EN4cute5tupleIJNS5_1CILi128EEES8_NS7_ILi64EEEEEENS_10bfloat16_tEfNS_4arch4Sm80ELb1ELb0ELb1ELb1ELb1ELb0ELb0ELb0ELi2ELi4ELi4ELi4ELb0EEENS1_21CollectiveEpilogueBwdISA_SB_SD_Li256ELb1ELb0ELi2EEENS1_25SingleTileBwdLPTSchedulerILb1ELi128ELb1EEEEEEEEEvNT_6ParamsE$_ZN4cute3eso3ESOILb0ELb1EJiNS_1CILi144EEENS2_ILi512EEEEEC2ERKiRKS3_RKS4_:
[----:B------:R-:W-:Y:S01]  /*8c50*/  IADD3 R4, R60, -c[0x0][0x20], RZ ;  /* 0x800008003c047a10 */ /* 0x000fe20007ffe0ff */
[----:B------:R-:W-:Y:S01]  /*8c60*/  IMAD.MOV.U32 R8, RZ, RZ, R6 ;  /* 0x000000ffff087224 */ /* 0x000fe200078e0006 */
[----:B------:R-:W-:-:S03]  /*8c70*/  MOV R9, 0x0 ;  /* 0x0000000000097802 */ /* 0x000fc60000000f00 */
[----:B------:R1:W-:Y:S01]  /*8c80*/  STL [R4], R5 ;  /* 0x0000000504007387 */ /* 0x0003e20000100800 */
[----:B------:R-:W-:Y:S05]  /*8c90*/  RET.REL.NODEC R8 `(_ZN7cutlass13device_kernelIN5flash19enable_sm80_to_sm89INS1_16FlashAttnBwdSm80INS1_25CollectiveMainloopBwdSm80ILi2ELi2EN4cute5tupleIJNS5_1CILi128EEES8_NS7_ILi64EEEEEENS_10bfloat16_tEfNS_4arch4Sm80ELb1ELb0ELb1ELb1ELb1ELb0ELb0ELb0ELi2ELi4ELi4ELi4ELb0EEENS1_21CollectiveEpilogueBwdISA_SB_SD_Li256ELb1ELb0ELi2EEENS1_25SingleTileBwdLPTSchedulerILb1ELi128ELb1EEEEEEEEEvNT_6ParamsE) ;  /* 0xffff736008007950 */ /* 0x000fea0003c3ffff */
        .type           $_ZN7cutlass13device_kernelIN5flash19enable_sm80_to_sm89INS1_16FlashAttnBwdSm80INS1_25CollectiveMainloopBwdSm80ILi2ELi2EN4cute5tupleIJNS5_1CILi128EEES8_NS7_ILi64EEEEEENS_10bfloat16_tEfNS_4arch4Sm80ELb1ELb0ELb1ELb1ELb1ELb0ELb0ELb0ELi2ELi4ELi4ELi4ELb0EEENS1_21CollectiveEpilogueBwdISA_SB_SD_Li256ELb1ELb0ELi2EEENS1_25SingleTileBwdLPTSchedulerILb1ELi128ELb1EEEEEEEEEvNT_6ParamsE$_ZN4cute3eso3ESOILb0ELb1EJiNS_1CILi4096EEEEEC2ERKiRKS3_,@function
        .size           $_ZN7cutlass13device_kernelIN5flash19enable_sm80_to_sm89INS1_16FlashAttnBwdSm80INS1_25CollectiveMainloopBwdSm80ILi2ELi2EN4cute5tupleIJNS5_1CILi128EEES8_NS7_ILi64EEEEEENS_10bfloat16_tEfNS_4arch4Sm80ELb1ELb0ELb1ELb1ELb1ELb0ELb0ELb0ELi2ELi4ELi4ELi4ELb0EEENS1_21CollectiveEpilogueBwdISA_SB_SD_Li256ELb1ELb0ELi2EEENS1_25SingleTileBwdLPTSchedulerILb1ELi128ELb1EEEEEEEEEvNT_6ParamsE$_ZN4cute3eso3ESOILb0ELb1EJiNS_1CILi4096EEEEEC2ERKiRKS3_,($_ZN7cutlass13device_kernelIN5flash19enable_sm80_to_sm89INS1_16FlashAttnBwdSm80INS1_25CollectiveMainloopBwdSm80ILi2ELi2EN4cute5tupleIJNS5_1CILi128EEES8_NS7_ILi64EEEEEENS_10bfloat16_tEfNS_4arch4Sm80ELb1ELb0ELb1ELb1ELb1ELb0ELb0ELb0ELi2ELi4ELi4ELi4ELb0EEENS1_21CollectiveEpilogueBwdISA_SB_SD_Li256ELb1ELb0ELi2EEENS1_25SingleTileBwdLPTSchedulerILb1ELi128ELb1EEEEEEEEEvNT_6ParamsE$_ZN4cute3eso3ESOILb0ELb1EJiNS_1CILi512EEEEEC2ERKiRKS3_ - $_ZN7cutlass13device_kernelIN5flash19enable_sm80_to_sm89INS1_16FlashAttnBwdSm80INS1_25CollectiveMainloopBwdSm80ILi2ELi2EN4cute5tupleIJNS5_1CILi128EEES8_NS7_ILi64EEEEEENS_10bfloat16_tEfNS_4arch4Sm80ELb1ELb0ELb1ELb1ELb1ELb0ELb0ELb0ELi2ELi4ELi4ELi4ELb0EEENS1_21CollectiveEpilogueBwdISA_SB_SD_Li256ELb1ELb0ELi2EEENS1_25SingleTileBwdLPTSchedulerILb1ELi128ELb1EEEEEEEEEvNT_6ParamsE$_ZN4cute3eso3ESOILb0ELb1EJiNS_1CILi4096EEEEEC2ERKiRKS3_)
$_ZN7cutlass13device_kernelIN5flash19enable_sm80_to_sm89INS1_16FlashAttnBwdSm80INS1_25CollectiveMainloopBwdSm80ILi2ELi2EN4cute5tupleIJNS5_1CILi128EEES8_NS7_ILi64EEEEEENS_10bfloat16_tEfNS_4arch4Sm80ELb1ELb0ELb1ELb1ELb1ELb0ELb0ELb0ELi2ELi4ELi4ELi4ELb0EEENS1_21CollectiveEpilogueBwdISA_SB_SD_Li256ELb1ELb0ELi2EEENS1_25SingleTileBwdLPTSchedulerILb1ELi128ELb1EEEEEEEEEvNT_6ParamsE$_ZN4cute3eso3ESOILb0ELb1EJiNS_1CILi4096EEEEEC2ERKiRKS3_:
[----:B------:R-:W-:Y:S02]  /*8ca0*/  IADD3 R9, R9, -c[0x0][0x20], RZ ;  /* 0x8000080009097a10 */ /* 0x000fe40007ffe0ff */
[----:B------:R-:W-:-:S03]  /*8cb0*/  MOV R5, 0x0 ;  /* 0x0000000000057802 */ /* 0x000fc60000000f00 */
[----:B------:R1:W-:Y:S01]  /*8cc0*/  STL [R9], R2 ;  /* 0x0000000209007387 */ /* 0x0003e20000100800 */
[----:B------:R-:W-:Y:S05]  /*8cd0*/  RET.REL.NODEC R4 `(_ZN7cutlass13device_kernelIN5flash19enable_sm80_to_sm89INS1_16FlashAttnBwdSm80INS1_25CollectiveMainloopBwdSm80ILi2ELi2EN4cute5tupleIJNS5_1CILi128EEES8_NS7_ILi64EEEEEENS_10bfloat16_tEfNS_4arch4Sm80ELb1ELb0ELb1ELb1ELb1ELb0ELb0ELb0ELi2ELi4ELi4ELi4ELb0EEENS1_21CollectiveEpilogueBwdISA_SB_SD_Li256ELb1ELb0ELi2EEENS1_25SingleTileBwdLPTSchedulerILb1ELi128ELb1EEEEEEEEEvNT_6ParamsE) ;  /* 0xffff732004007950 */ /* 0x000fea0003c3ffff */
        .type           $_ZN7cutlass13device_kernelIN5flash19enable_sm80_to_sm89INS1_16FlashAttnBwdSm80INS1_25CollectiveMainloopBwdSm80ILi2ELi2EN4cute5tupleIJNS5_1CILi128EEES8_NS7_ILi64EEEEEENS_10bfloat16_tEfNS_4arch4Sm80ELb1ELb0ELb1ELb1ELb1ELb0ELb0ELb0ELi2ELi4ELi4ELi4ELb0EEENS1_21CollectiveEpilogueBwdISA_SB_SD_Li256ELb1ELb0ELi2EEENS1_25SingleTileBwdLPTSchedulerILb1ELi128ELb1EEEEEEEEEvNT_6ParamsE$_ZN4cute3eso3ESOILb0ELb1EJiNS_1CILi512EEEEEC2ERKiRKS3_,@function
        .size           $_ZN7cutlass13device_kernelIN5flash19enable_sm80_to_sm89INS1_16FlashAttnBwdSm80INS1_25CollectiveMainloopBwdSm80ILi2ELi2EN4cute5tupleIJNS5_1CILi128EEES8_NS7_ILi64EEEEEENS_10bfloat16_tEfNS_4arch4Sm80ELb1ELb0ELb1ELb1ELb1ELb0ELb0ELb0ELi2ELi4ELi4ELi4ELb0EEENS1_21CollectiveEpilogueBwdISA_SB_SD_Li256ELb1ELb0ELi2EEENS1_25SingleTileBwdLPTSchedulerILb1ELi128ELb1EEEEEEEEEvNT_6ParamsE$_ZN4cute3eso3ESOILb0ELb1EJiNS_1CILi512EEEEEC2ERKiRKS3_,($_ZN7cutlass13device_kernelIN5flash19enable_sm80_to_sm89INS1_16FlashAttnBwdSm80INS1_25CollectiveMainloopBwdSm80ILi2ELi2EN4cute5tupleIJNS5_1CILi128EEES8_NS7_ILi64EEEEEENS_10bfloat16_tEfNS_4arch4Sm80ELb1ELb0ELb1ELb1ELb1ELb0ELb0ELb0ELi2ELi4ELi4ELi4ELb0EEENS1_21CollectiveEpilogueBwdISA_SB_SD_Li256ELb1ELb0ELi2EEENS1_25SingleTileBwdLPTSchedulerILb1ELi128ELb1EEEEEEEEEvNT_6ParamsE$_ZN4cute3eso3ESOILb0ELb1EJiNS_1CILi72EEENS2_ILi512EEEEEC2ERKiRKS3_RKS4_ - $_ZN7cutlass13device_kernelIN5flash19enable_sm80_to_sm89INS1_16FlashAttnBwdSm80INS1_25CollectiveMainloopBwdSm80ILi2ELi2EN4cute5tupleIJNS5_1CILi128EEES8_NS7_ILi64EEEEEENS_10bfloat16_tEfNS_4arch4Sm80ELb1ELb0ELb1ELb1ELb1ELb0ELb0ELb0ELi2ELi4ELi4ELi4ELb0EEENS1_21CollectiveEpilogueBwdISA_SB_SD_Li256ELb1ELb0ELi2EEENS1_25SingleTileBwdLPTSchedulerILb1ELi128ELb1EEEEEEEEEvNT_6ParamsE$_ZN4cute3eso3ESOILb0ELb1EJiNS_1CILi512EEEEEC2ERKiRKS3_)
$_ZN7cutlass13device_kernelIN5flash19enable_sm80_to_sm89INS1_16FlashAttnBwdSm80INS1_25CollectiveMainloopBwdSm80ILi2ELi2EN4cute5tupleIJNS5_1CILi128EEES8_NS7_ILi64EEEEEENS_10bfloat16_tEfNS_4arch4Sm80ELb1ELb0ELb1ELb1ELb1ELb0ELb0ELb0ELi2ELi4ELi4ELi4ELb0EEENS1_21CollectiveEpilogueBwdISA_SB_SD_Li256ELb1ELb0ELi2EEENS1_25SingleTileBwdLPTSchedulerILb1ELi128ELb1EEEEEEEEEvNT_6ParamsE$_ZN4cute3eso3ESOILb0ELb1EJiNS_1CILi512EEEEEC2ERKiRKS3_:
[----:B------:R-:W-:Y:S02]  /*8ce0*/  IADD3 R3, R70, -c[0x0][0x20], RZ ;  /* 0x8000080046037a10 */ /* 0x000fe40007ffe0ff */
[----:B------:R-:W-:-:S03]  /*8cf0*/  MOV R5, 0x0 ;  /* 0x0000000000057802 */ /* 0x000fc60000000f00 */
[----:B------:R1:W-:Y:S01]  /*8d00*/  STL [R3], R2 ;  /* 0x0000000203007387 */ /* 0x0003e20000100800 */
[----:B------:R-:W-:Y:S05]  /*8d10*/  RET.REL.NODEC R4 `(_ZN7cutlass13device_kernelIN5flash19enable_sm80_to_sm89INS1_16FlashAttnBwdSm80INS1_25CollectiveMainloopBwdSm80ILi2ELi2EN4cute5tupleIJNS5_1CILi128EEES8_NS7_ILi64EEEEEENS_10bfloat16_tEfNS_4arch4Sm80ELb1ELb0ELb1ELb1ELb1ELb0ELb0ELb0ELi2ELi4ELi4ELi4ELb0EEENS1_21CollectiveEpilogueBwdISA_SB_SD_Li256ELb1ELb0ELi2EEENS1_25SingleTileBwdLPTSchedulerILb1ELi128ELb1EEEEEEEEEvNT_6ParamsE) ;  /* 0xffff72e004007950 */ /* 0x000fea0003c3ffff */
        .type           $_ZN7cutlass13device_kernelIN5flash19enable_sm80_to_sm89INS1_16FlashAttnBwdSm80INS1_25CollectiveMainloopBwdSm80ILi2ELi2EN4cute5tupleIJNS5_1CILi128EEES8_NS7_ILi64EEEEEENS_10bfloat16_tEfNS_4arch4Sm80ELb1ELb0ELb1ELb1ELb1ELb0ELb0ELb0ELi2ELi4ELi4ELi4ELb0EEENS1_21CollectiveEpilogueBwdISA_SB_SD_Li256ELb1ELb0ELi2EEENS1_25SingleTileBwdLPTSchedulerILb1ELi128ELb1EEEEEEEEEvNT_6ParamsE$_ZN4cute3eso3ESOILb0ELb1EJiNS_1CILi72EEENS2_ILi512EEEEEC2ERKiRKS3_RKS4_,@function
        .size           $_ZN7cutlass13device_kernelIN5flash19enable_sm80_to_sm89INS1_16FlashAttnBwdSm80INS1_25CollectiveMainloopBwdSm80ILi2ELi2EN4cute5tupleIJNS5_1CILi128EEES8_NS7_ILi64EEEEEENS_10bfloat16_tEfNS_4arch4Sm80ELb1ELb0ELb1ELb1ELb1ELb0ELb0ELb0ELi2ELi4ELi4ELi4ELb0EEENS1_21CollectiveEpilogueBwdISA_SB_SD_Li256ELb1ELb0ELi2EEENS1_25SingleTileBwdLPTSchedulerILb1ELi128ELb1EEEEEEEEEvNT_6ParamsE$_ZN4cute3eso3ESOILb0ELb1EJiNS_1CILi72EEENS2_ILi512EEEEEC2ERKiRKS3_RKS4_,($_ZN7cutlass13device_kernelIN5flash19enable_sm80_to_sm89INS1_16FlashAttnBwdSm80INS1_25CollectiveMainloopBwdSm80ILi2ELi2EN4cute5tupleIJNS5_1CILi128EEES8_NS7_ILi64EEEEEENS_10bfloat16_tEfNS_4arch4Sm80ELb1ELb0ELb1ELb1ELb1ELb0ELb0ELb0ELi2ELi4ELi4ELi4ELb0EEENS1_21CollectiveEpilogueBwdISA_SB_SD_Li256ELb1ELb0ELi2EEENS1_25SingleTileBwdLPTSchedulerILb1ELi128ELb1EEEEEEEEEvNT_6ParamsE$_ZN4cute3eso3ESOILb0ELb1EJlEEC2ERKl - $_ZN7cutlass13device_kernelIN5flash19enable_sm80_to_sm89INS1_16FlashAttnBwdSm80INS1_25CollectiveMainloopBwdSm80ILi2ELi2EN4cute5tupleIJNS5_1CILi128EEES8_NS7_ILi64EEEEEENS_10bfloat16_tEfNS_4arch4Sm80ELb1ELb0ELb1ELb1ELb1ELb0ELb0ELb0ELi2ELi4ELi4ELi4ELb0EEENS1_21CollectiveEpilogueBwdISA_SB_SD_Li256ELb1ELb0ELi2EEENS1_25SingleTileBwdLPTSchedulerILb1ELi128ELb1EEEEEEEEEvNT_6ParamsE$_ZN4cute3eso3ESOILb0ELb1EJiNS_1CILi72EEENS2_ILi512EEEEEC2ERKiRKS3_RKS4_)
$_ZN7cutlass13device_kernelIN5flash19enable_sm80_to_sm89INS1_16FlashAttnBwdSm80INS1_25CollectiveMainloopBwdSm80ILi2ELi2EN4cute5tupleIJNS5_1CILi128EEES8_NS7_ILi64EEEEEENS_10bfloat16_tEfNS_4arch4Sm80ELb1ELb0ELb1ELb1ELb1ELb0ELb0ELb0ELi2ELi4ELi4ELi4ELb0EEENS1_21CollectiveEpilogueBwdISA_SB_SD_Li256ELb1ELb0ELi2EEENS1_25SingleTileBwdLPTSchedulerILb1ELi128ELb1EEEEEEEEEvNT_6ParamsE$_ZN4cute3eso3ESOILb0ELb1EJiNS_1CILi72EEENS2_ILi512EEEEEC2ERKiRKS3_RKS4_:
[----:B------:R-:W-:Y:S01]  /*8d20*/  IADD3 R4, R4, -c[0x0][0x20], RZ ;  /* 0x8000080004047a10 */ /* 0x000fe20007ffe0ff */
[----:B------:R-:W-:Y:S01]  /*8d30*/  IMAD.MOV.U32 R8, RZ, RZ, R6 ;  /* 0x000000ffff087224 */ /* 0x000fe200078e0006 */
[----:B------:R-:W-:-:S03]  /*8d40*/  MOV R9, 0x0 ;  /* 0x0000000000097802 */ /* 0x000fc60000000f00 */
[----:B------:R1:W-:Y:S01]  /*8d50*/  STL [R4], R5 ;  /* 0x0000000504007387 */ /* 0x0003e20000100800 */
[----:B------:R-:W-:Y:S05]  /*8d60*/  RET.REL.NODEC R8 `(_ZN7cutlass13device_kernelIN5flash19enable_sm80_to_sm89INS1_16FlashAttnBwdSm80INS1_25CollectiveMainloopBwdSm80ILi2ELi2EN4cute5tupleIJNS5_1CILi128EEES8_NS7_ILi64EEEEEENS_10bfloat16_tEfNS_4arch4Sm80ELb1ELb0ELb1ELb1ELb1ELb0ELb0ELb0ELi2ELi4ELi4ELi4ELb0EEENS1_21CollectiveEpilogueBwdISA_SB_SD_Li256ELb1ELb0ELi2EEENS1_25SingleTileBwdLPTSchedulerILb1ELi128ELb1EEEEEEEEEvNT_6ParamsE) ;  /* 0xffff729008007950 */ /* 0x000fea0003c3ffff */
        .type           $_ZN7cutlass13device_kernelIN5flash19enable_sm80_to_sm89INS1_16FlashAttnBwdSm80INS1_25CollectiveMainloopBwdSm80ILi2ELi2EN4cute5tupleIJNS5_1CILi128EEES8_NS7_ILi64EEEEEENS_10bfloat16_tEfNS_4arch4Sm80ELb1ELb0ELb1ELb1ELb1ELb0ELb0ELb0ELi2ELi4ELi4ELi4ELb0EEENS1_21CollectiveEpilogueBwdISA_SB_SD_Li256ELb1ELb0ELi2EEENS1_25SingleTileBwdLPTSchedulerILb1ELi128ELb1EEEEEEEEEvNT_6ParamsE$_ZN4cute3eso3ESOILb0ELb1EJlEEC2ERKl,@function
        .size           $_ZN7cutlass13device_kernelIN5flash19enable_sm80_to_sm89INS1_16FlashAttnBwdSm80INS1_25CollectiveMainloopBwdSm80ILi2ELi2EN4cute5tupleIJNS5_1CILi128EEES8_NS7_ILi64EEEEEENS_10bfloat16_tEfNS_4arch4Sm80ELb1ELb0ELb1ELb1ELb1ELb0ELb0ELb0ELi2ELi4ELi4ELi4ELb0EEENS1_21CollectiveEpilogueBwdISA_SB_SD_Li256ELb1ELb0ELi2EEENS1_25SingleTileBwdLPTSchedulerILb1ELi128ELb1EEEEEEEEEvNT_6ParamsE$_ZN4cute3eso3ESOILb0ELb1EJlEEC2ERKl,($_ZN7cutlass13device_kernelIN5flash19enable_sm80_to_sm89INS1_16FlashAttnBwdSm80INS1_25CollectiveMainloopBwdSm80ILi2ELi2EN4cute5tupleIJNS5_1CILi128EEES8_NS7_ILi64EEEEEENS_10bfloat16_tEfNS_4arch4Sm80ELb1ELb0ELb1ELb1ELb1ELb0ELb0ELb0ELi2ELi4ELi4ELi4ELb0EEENS1_21CollectiveEpilogueBwdISA_SB_SD_Li256ELb1ELb0ELi2EEENS1_25SingleTileBwdLPTSchedulerILb1ELi128ELb1EEEEEEEEEvNT_6ParamsE$_ZN4cute3eso3ESOILb1ELb0EJNS_10UnderscoreES2_S2_iEEC2ERKS2_S5_S5_RKi - $_ZN7cutlass13device_kernelIN5flash19enable_sm80_to_sm89INS1_16FlashAttnBwdSm80INS1_25CollectiveMainloopBwdSm80ILi2ELi2EN4cute5tupleIJNS5_1CILi128EEES8_NS7_ILi64EEEEEENS_10bfloat16_tEfNS_4arch4Sm80ELb1ELb0ELb1ELb1ELb1ELb0ELb0ELb0ELi2ELi4ELi4ELi4ELb0EEENS1_21CollectiveEpilogueBwdISA_SB_SD_Li256ELb1ELb0ELi2EEENS1_25SingleTileBwdLPTSchedulerILb1ELi128ELb1EEEEEEEEEvNT_6ParamsE$_ZN4cute3eso3ESOILb0ELb1EJlEEC2ERKl)
$_ZN7cutlass13device_kernelIN5flash19enable_sm80_to_sm89INS1_16FlashAttnBwdSm80INS1_25CollectiveMainloopBwdSm80ILi2ELi2EN4cute5tupleIJNS5_1CILi128EEES8_NS7_ILi64EEEEEENS_10bfloat16_tEfNS_4arch4Sm80ELb1ELb0ELb1ELb1ELb1ELb0ELb0ELb0ELi2ELi4ELi4ELi4ELb0EEENS1_21CollectiveEpilogueBwdISA_SB_SD_Li256ELb1ELb0ELi2EEENS1_25SingleTileBwdLPTSchedulerILb1ELi128ELb1EEEEEEEEEvNT_6ParamsE$_ZN4cute3eso3ESOILb0ELb1EJlEEC2ERKl:
[----:B------:R-:W-:Y:S01]  /*8d70*/  IADD3 R5, R5, -c[0x0][0x20], RZ ;  /* 0x8000080005057a10 */ /* 0x000fe20007ffe0ff */
[----:B------:R-:W-:Y:S01]  /*8d80*/  IMAD.MOV.U32 R78, RZ, RZ, R6 ;  /* 0x000000ffff4e7224 */ /* 0x000fe200078e0006 */
[----:B------:R-:W-:-:S03]  /*8d90*/  MOV R79, 0x0 ;  /* 0x00000000004f7802 */ /* 0x000fc60000000f00 */
[----:B------:R1:W-:Y:S01]  /*8da0*/  STL.64 [R5], R2 ;  /* 0x0000000205007387 */ /* 0x0003e20000100a00 */
[----:B------:R-:W-:Y:S05]  /*8db0*/  RET.REL.NODEC R78 `(_ZN7cutlass13device_kernelIN5flash19enable_sm80_to_sm89INS1_16FlashAttnBwdSm80INS1_25CollectiveMainloopBwdSm80ILi2ELi2EN4cute5tupleIJNS5_1CILi128EEES8_NS7_ILi64EEEEEENS_10bfloat16_tEfNS_4arch4Sm80ELb1ELb0ELb1ELb1ELb1ELb0ELb0ELb0ELi2ELi4ELi4ELi4ELb0EEENS1_21CollectiveEpilogueBwdISA_SB_SD_Li256ELb1ELb0ELi2EEENS1_25SingleTileBwdLPTSchedulerILb1ELi128ELb1EEEEEEEEEvNT_6ParamsE) ;  /* 0xffff72404e007950 */ /* 0x000fea0003c3ffff */
        .type           $_ZN7cutlass13device_kernelIN5flash19enable_sm80_to_sm89INS1_16FlashAttnBwdSm80INS1_25CollectiveMainloopBwdSm80ILi2ELi2EN4cute5tupleIJNS5_1CILi128EEES8_NS7_ILi64EEEEEENS_10bfloat16_tEfNS_4arch4Sm80ELb1ELb0ELb1ELb1ELb1ELb0ELb0ELb0ELi2ELi4ELi4ELi4ELb0EEENS1_21CollectiveEpilogueBwdISA_SB_SD_Li256ELb1ELb0ELi2EEENS1_25SingleTileBwdLPTSchedulerILb1ELi128ELb1EEEEEEEEEvNT_6ParamsE$_ZN4cute3eso3ESOILb1ELb0EJNS_10UnderscoreES2_S2_iEEC2ERKS2_S5_S5_RKi,@function
        .size           $_ZN7cutlass13device_kernelIN5flash19enable_sm80_to_sm89INS1_16FlashAttnBwdSm80INS1_25CollectiveMainloopBwdSm80ILi2ELi2EN4cute5tupleIJNS5_1CILi128EEES8_NS7_ILi64EEEEEENS_10bfloat16_tEfNS_4arch4Sm80ELb1ELb0ELb1ELb1ELb1ELb0ELb0ELb0ELi2ELi4ELi4ELi4ELb0EEENS1_21CollectiveEpilogueBwdISA_SB_SD_Li256ELb1ELb0ELi2EEENS1_25SingleTileBwdLPTSchedulerILb1ELi128ELb1EEEEEEEEEvNT_6ParamsE$_ZN4cute3eso3ESOILb1ELb0EJNS_10UnderscoreES2_S2_iEEC2ERKS2_S5_S5_RKi,($_ZN7cutlass13device_kernelIN5flash19enable_sm80_to_sm89INS1_16FlashAttnBwdSm80INS1_25CollectiveMainloopBwdSm80ILi2ELi2EN4cute5tupleIJNS5_1CILi128EEES8_NS7_ILi64EEEEEENS_10bfloat16_tEfNS_4arch4Sm80ELb1ELb0ELb1ELb1ELb1ELb0ELb0ELb0ELi2ELi4ELi4ELi4ELb0EEENS1_21CollectiveEpilogueBwdISA_SB_SD_Li256ELb1ELb0ELi2EEENS1_25SingleTileBwdLPTSchedulerILb1ELi128ELb1EEEEEEEEEvNT_6ParamsE$_ZN4cute3eso3ESOILb1ELb0EJNS_10UnderscoreES2_iEEC2ERKS2_S5_RKi - $_ZN7cutlass13device_kernelIN5flash19enable_sm80_to_sm89INS1_16FlashAttnBwdSm80INS1_25CollectiveMainloopBwdSm80ILi2ELi2EN4cute5tupleIJNS5_1CILi128EEES8_NS7_ILi64EEEEEENS_10bfloat16_tEfNS_4arch4Sm80ELb1ELb0ELb1ELb1ELb1ELb0ELb0ELb0ELi2ELi4ELi4ELi4ELb0EEENS1_21CollectiveEpilogueBwdISA_SB_SD_Li256ELb1ELb0ELi2EEENS1_25SingleTileBwdLPTSchedulerILb1ELi128ELb1EEEEEEEEEvNT_6ParamsE$_ZN4cute3eso3ESOILb1ELb0EJNS_10UnderscoreES2_S2_iEEC2ERKS2_S5_S5_RKi)
$_ZN7cutlass13device_kernelIN5flash19enable_sm80_to_sm89INS1_16FlashAttnBwdSm80INS1_25CollectiveMainloopBwdSm80ILi2ELi2EN4cute5tupleIJNS5_1CILi128EEES8_NS7_ILi64EEEEEENS_10bfloat16_tEfNS_4arch4Sm80ELb1ELb0ELb1ELb1ELb1ELb0ELb0ELb0ELi2ELi4ELi4ELi4ELb0EEENS1_21CollectiveEpilogueBwdISA_SB_SD_Li256ELb1ELb0ELi2EEENS1_25SingleTileBwdLPTSchedulerILb1ELi128ELb1EEEEEEEEEvNT_6ParamsE$_ZN4cute3eso3ESOILb1ELb0EJNS_10UnderscoreES2_S2_iEEC2ERKS2_S5_S5_RKi:
[----:B------:R-:W-:Y:S02]  /*8dc0*/  IADD3 R2, R81, -c[0x0][0x20], RZ ;  /* 0x8000080051027a10 */ /* 0x000fe40007ffe0ff */
[----:B------:R-:W-:-:S03]  /*8dd0*/  MOV R5, 0x0 ;  /* 0x0000000000057802 */ /* 0x000fc60000000f00 */
[----:B------:R1:W-:Y:S01]  /*8de0*/  STL [R2], R3 ;  /* 0x0000000302007387 */ /* 0x0003e20000100800 */
[----:B------:R-:W-:Y:S05]  /*8df0*/  RET.REL.NODEC R4 `(_ZN7cutlass13device_kernelIN5flash19enable_sm80_to_sm89INS1_16FlashAttnBwdSm80INS1_25CollectiveMainloopBwdSm80ILi2ELi2EN4cute5tupleIJNS5_1CILi128EEES8_NS7_ILi64EEEEEENS_10bfloat16_tEfNS_4arch4Sm80ELb1ELb0ELb1ELb1ELb1ELb0ELb0ELb0ELi2ELi4ELi4ELi4ELb0EEENS1_21CollectiveEpilogueBwdISA_SB_SD_Li256ELb1ELb0ELi2EEENS1_25SingleTileBwdLPTSchedulerILb1ELi128ELb1EEEEEEEEEvNT_6ParamsE) ;  /* 0xffff720004007950 */ /* 0x000fea0003c3ffff */
        .type           $_ZN7cutlass13device_kernelIN5flash19enable_sm80_to_sm89INS1_16FlashAttnBwdSm80INS1_25CollectiveMainloopBwdSm80ILi2ELi2EN4cute5tupleIJNS5_1CILi128EEES8_NS7_ILi64EEEEEENS_10bfloat16_tEfNS_4arch4Sm80ELb1ELb0ELb1ELb1ELb1ELb0ELb0ELb0ELi2ELi4ELi4ELi4ELb0EEENS1_21CollectiveEpilogueBwdISA_SB_SD_Li256ELb1ELb0ELi2EEENS1_25SingleTileBwdLPTSchedulerILb1ELi128ELb1EEEEEEEEEvNT_6ParamsE$_ZN4cute3eso3ESOILb1ELb0EJNS_10UnderscoreES2_iEEC2ERKS2_S5_RKi,@function
        .size           $_ZN7cutlass13device_kernelIN5flash19enable_sm80_to_sm89INS1_16FlashAttnBwdSm80INS1_25CollectiveMainloopBwdSm80ILi2ELi2EN4cute5tupleIJNS5_1CILi128EEES8_NS7_ILi64EEEEEENS_10bfloat16_tEfNS_4arch4Sm80ELb1ELb0ELb1ELb1ELb1ELb0ELb0ELb0ELi2ELi4ELi4ELi4ELb0EEENS1_21CollectiveEpilogueBwdISA_SB_SD_Li256ELb1ELb0ELi2EEENS1_25SingleTileBwdLPTSchedulerILb1ELi128ELb1EEEEEEEEEvNT_6ParamsE$_ZN4cute3eso3ESOILb1ELb0EJNS_10UnderscoreES2_iEEC2ERKS2_S5_RKi,($_ZN7cutlass13device_kernelIN5flash19enable_sm80_to_sm89INS1_16FlashAttnBwdSm80INS1_25CollectiveMainloopBwdSm80ILi2ELi2EN4cute5tupleIJNS5_1CILi128EEES8_NS7_ILi64EEEEEENS_10bfloat16_tEfNS_4arch4Sm80ELb1ELb0ELb1ELb1ELb1ELb0ELb0ELb0ELi2ELi4ELi4ELi4ELb0EEENS1_21CollectiveEpilogueBwdISA_SB_SD_Li256ELb1ELb0ELi2EEENS1_25SingleTileBwdLPTSchedulerILb1ELi128ELb1EEEEEEEEEvNT_6ParamsE$_ZN4cute3eso3ESOILb1ELb0EJNS_10UnderscoreEiEEC2ERKS2_RKi - $_ZN7cutlass13device_kernelIN5flash19enable_sm80_to_sm89INS1_16FlashAttnBwdSm80INS1_25CollectiveMainloopBwdSm80ILi2ELi2EN4cute5tupleIJNS5_1CILi128EEES8_NS7_ILi64EEEEEENS_10bfloat16_tEfNS_4arch4Sm80ELb1ELb0ELb1ELb1ELb1ELb0ELb0ELb0ELi2ELi4ELi4ELi4ELb0EEENS1_21CollectiveEpilogueBwdISA_SB_SD_Li256ELb1ELb0ELi2EEENS1_25SingleTileBwdLPTSchedulerILb1ELi128ELb1EEEEEEEEEvNT_6ParamsE$_ZN4cute3eso3ESOILb1ELb0EJNS_10UnderscoreES2_iEEC2ERKS2_S5_RKi)
$_ZN7cutlass13device_kernelIN5flash19enable_sm80_to_sm89INS1_16FlashAttnBwdSm80INS1_25CollectiveMainloopBwdSm80ILi2ELi2EN4cute5tupleIJNS5_1CILi128EEES8_NS7_ILi64EEEEEENS_10bfloat16_tEfNS_4arch4Sm80ELb1ELb0ELb1ELb1ELb1ELb0ELb0ELb0ELi2ELi4ELi4ELi4ELb0EEENS1_21CollectiveEpilogueBwdISA_SB_SD_Li256ELb1ELb0ELi2EEENS1_25SingleTileBwdLPTSchedulerILb1ELi128ELb1EEEEEEEEEvNT_6ParamsE$_ZN4cute3eso3ESOILb1ELb0EJNS_10UnderscoreES2_iEEC2ERKS2_S5_RKi:
[----:B------:R-:W-:Y:S02]  /*8e00*/  IADD3 R2, R81, -c[0x0][0x20], RZ ;  /* 0x8000080051027a10 */ /* 0x000fe40007ffe0ff */
[----:B------:R-:W-:-:S03]  /*8e10*/  MOV R9, 0x0 ;  /* 0x0000000000097802 */ /* 0x000fc60000000f00 */
[----:B------:R1:W-:Y:S01]  /*8e20*/  STL [R2], R3 ;  /* 0x0000000302007387 */ /* 0x0003e20000100800 */
[----:B------:R-:W-:Y:S05]  /*8e30*/  RET.REL.NODEC R8 `(_ZN7cutlass13device_kernelIN5flash19enable_sm80_to_sm89INS1_16FlashAttnBwdSm80INS1_25CollectiveMainloopBwdSm80ILi2ELi2EN4cute5tupleIJNS5_1CILi128EEES8_NS7_ILi64EEEEEENS_10bfloat16_tEfNS_4arch4Sm80ELb1ELb0ELb1ELb1ELb1ELb0ELb0ELb0ELi2ELi4ELi4ELi4ELb0EEENS1_21CollectiveEpilogueBwdISA_SB_SD_Li256ELb1ELb0ELi2EEENS1_25SingleTileBwdLPTSchedulerILb1ELi128ELb1EEEEEEEEEvNT_6ParamsE) ;  /* 0xffff71c008007950 */ /* 0x000fea0003c3ffff */
        .type           $_ZN7cutlass13device_kernelIN5flash19enable_sm80_to_sm89INS1_16FlashAttnBwdSm80INS1_25CollectiveMainloopBwdSm80ILi2ELi2EN4cute5tupleIJNS5_1CILi128EEES8_NS7_ILi64EEEEEENS_10bfloat16_tEfNS_4arch4Sm80ELb1ELb0ELb1ELb1ELb1ELb0ELb0ELb0ELi2ELi4ELi4ELi4ELb0EEENS1_21CollectiveEpilogueBwdISA_SB_SD_Li256ELb1ELb0ELi2EEENS1_25SingleTileBwdLPTSchedulerILb1ELi128ELb1EEEEEEEEEvNT_6ParamsE$_ZN4cute3eso3ESOILb1ELb0EJNS_10UnderscoreEiEEC2ERKS2_RKi,@function
        .size           $_ZN7cutlass13device_kernelIN5flash19enable_sm80_to_sm89INS1_16FlashAttnBwdSm80INS1_25CollectiveMainloopBwdSm80ILi2ELi2EN4cute5tupleIJNS5_1CILi128EEES8_NS7_ILi64EEEEEENS_10bfloat16_tEfNS_4arch4Sm80ELb1ELb0ELb1ELb1ELb1ELb0ELb0ELb0ELi2ELi4ELi4ELi4ELb0EEENS1_21CollectiveEpilogueBwdISA_SB_SD_Li256ELb1ELb0ELi2EEENS1_25SingleTileBwdLPTSchedulerILb1ELi128ELb1EEEEEEEEEvNT_6ParamsE$_ZN4cute3eso3ESOILb1ELb0EJNS_10UnderscoreEiEEC2ERKS2_RKi,($_ZN7cutlass13device_kernelIN5flash19enable_sm80_to_sm89INS1_16FlashAttnBwdSm80INS1_25CollectiveMainloopBwdSm80ILi2ELi2EN4cute5tupleIJNS5_1CILi128EEES8_NS7_ILi64EEEEEENS_10bfloat16_tEfNS_4arch4Sm80ELb1ELb0ELb1ELb1ELb1ELb0ELb0ELb0ELi2ELi4ELi4ELi4ELb0EEENS1_21CollectiveEpilogueBwdISA_SB_SD_Li256ELb1ELb0ELi2EEENS1_25SingleTileBwdLPTSchedulerILb1ELi128ELb1EEEEEEEEEvNT_6ParamsE$_ZN4cute3eso3ESOILb1ELb0EJNS_10UnderscoreEiiEEC2ERKS2_RKiS7_ - $_ZN7cutlass13device_kernelIN5flash19enable_sm80_to_sm89INS1_16FlashAttnBwdSm80INS1_25CollectiveMainloopBwdSm80ILi2ELi2EN4cute5tupleIJNS5_1CILi128EEES8_NS7_ILi64EEEEEENS_10bfloat16_tEfNS_4arch4Sm80ELb1ELb0ELb1ELb1ELb1ELb0ELb0ELb0ELi2ELi4ELi4ELi4ELb0EEENS1_21CollectiveEpilogueBwdISA_SB_SD_Li256ELb1ELb0ELi2EEENS1_25SingleTileBwdLPTSchedulerILb1ELi128ELb1EEEEEEEEEvNT_6ParamsE$_ZN4cute3eso3ESOILb1ELb0EJNS_10UnderscoreEiEEC2ERKS2_RKi)
$_ZN7cutlass13device_kernelIN5flash19enable_sm80_to_sm89INS1_16FlashAttnBwdSm80INS1_25CollectiveMainloopBwdSm80ILi2ELi2EN4cute5tupleIJNS5_1CILi128EEES8_NS7_ILi64EEEEEENS_10bfloat16_tEfNS_4arch4Sm80ELb1ELb0ELb1ELb1ELb1ELb0ELb0ELb0ELi2ELi4ELi4ELi4ELb0EEENS1_21CollectiveEpilogueBwdISA_SB_SD_Li256ELb1ELb0ELi2EEENS1_25SingleTileBwdLPTSchedulerILb1ELi128ELb1EEEEEEEEEvNT_6ParamsE$_ZN4cute3eso3ESOILb1ELb0EJNS_10UnderscoreEiEEC2ERKS2_RKi:
[----:B------:R-:W-:Y:S02]  /*8e40*/  IADD3 R2, R2, -c[0x0][0x20], RZ ;  /* 0x8000080002027a10 */ /* 0x000fe40007ffe0ff */
[----:B------:R-:W-:-:S03]  /*8e50*/  MOV R11, 0x0 ;  /* 0x00000000000b7802 */ /* 0x000fc60000000f00 */
[----:B------:R1:W-:Y:S01]  /*8e60*/  STL [R2], R3 ;  /* 0x0000000302007387 */ /* 0x0003e20000100800 */
[----:B------:R-:W-:Y:S05]  /*8e70*/  RET.REL.NODEC R10 `(_ZN7cutlass13device_kernelIN5flash19enable_sm80_to_sm89INS1_16FlashAttnBwdSm80INS1_25CollectiveMainloopBwdSm80ILi2ELi2EN4cute5tupleIJNS5_1CILi128EEES8_NS7_ILi64EEEEEENS_10bfloat16_tEfNS_4arch4Sm80ELb1ELb0ELb1ELb1ELb1ELb0ELb0ELb0ELi2ELi4ELi4ELi4ELb0EEENS1_21CollectiveEpilogueBwdISA_SB_SD_Li256ELb1ELb0ELi2EEENS1_25SingleTileBwdLPTSchedulerILb1ELi128ELb1EEEEEEEEEvNT_6ParamsE) ;  /* 0xffff71800a007950 */ /* 0x000fea0003c3ffff */
        .type           $_ZN7cutlass13device_kernelIN5flash19enable_sm80_to_sm89INS1_16FlashAttnBwdSm80INS1_25CollectiveMainloopBwdSm80ILi2ELi2EN4cute5tupleIJNS5_1CILi128EEES8_NS7_ILi64EEEEEENS_10bfloat16_tEfNS_4arch4Sm80ELb1ELb0ELb1ELb1ELb1ELb0ELb0ELb0ELi2ELi4ELi4ELi4ELb0EEENS1_21CollectiveEpilogueBwdISA_SB_SD_Li256ELb1ELb0ELi2EEENS1_25SingleTileBwdLPTSchedulerILb1ELi128ELb1EEEEEEEEEvNT_6ParamsE$_ZN4cute3eso3ESOILb1ELb0EJNS_10UnderscoreEiiEEC2ERKS2_RKiS7_,@function
        .size           $_ZN7cutlass13device_kernelIN5flash19enable_sm80_to_sm89INS1_16FlashAttnBwdSm80INS1_25CollectiveMainloopBwdSm80ILi2ELi2EN4cute5tupleIJNS5_1CILi128EEES8_NS7_ILi64EEEEEENS_10bfloat16_tEfNS_4arch4Sm80ELb1ELb0ELb1ELb1ELb1ELb0ELb0ELb0ELi2ELi4ELi4ELi4ELb0EEENS1_21CollectiveEpilogueBwdISA_SB_SD_Li256ELb1ELb0ELi2EEENS1_25SingleTileBwdLPTSchedulerILb1ELi128ELb1EEEEEEEEEvNT_6ParamsE$_ZN4cute3eso3ESOILb1ELb0EJNS_10UnderscoreEiiEEC2ERKS2_RKiS7_,($_ZN7cutlass13device_kernelIN5flash19enable_sm80_to_sm89INS1_16FlashAttnBwdSm80INS1_25CollectiveMainloopBwdSm80ILi2ELi2EN4cute5tupleIJNS5_1CILi128EEES8_NS7_ILi64EEEEEENS_10bfloat16_tEfNS_4arch4Sm80ELb1ELb0ELb1ELb1ELb1ELb0ELb0ELb0ELi2ELi4ELi4ELi4ELb0EEENS1_21CollectiveEpilogueBwdISA_SB_SD_Li256ELb1ELb0ELi2EEENS1_25SingleTileBwdLPTSchedulerILb1ELi128ELb1EEEEEEEEEvNT_6ParamsE$_ZN4cute3eso3ESOILb1ELb0EJNS_14ComposedLayoutINS_7SwizzleILi3ELi3ELi3EEENS_1CILi0EEENS_6LayoutINS_5tupleIJNS8_IJNS8_IJNS5_ILi4EEENS5_ILi8EEEEEENS8_IJNS5_ILi2EEENS5_ILi1EEEEEEEEENS8_IJNS8_IJSC_SC_EEENS8_IJSA_S9_EEEEEEEEENS8_IJNS8_IJNS8_IJSC_NS5_ILi64EEEEEENS8_IJNS5_ILi512EEES6_EEEEEENS8_IJNS8_IJSD_SA_EEENS8_IJNS5_ILi1024EEENS5_ILi16EEEEEEEEEEEEEEEENS_10ViewEngineINS_8smem_ptrIPN7cutlass10bfloat16_tEEEEEEEC2ERKSW_RKS13_ - $_ZN7cutlass13device_kernelIN5flash19enable_sm80_to_sm89INS1_16FlashAttnBwdSm80INS1_25CollectiveMainloopBwdSm80ILi2ELi2EN4cute5tupleIJNS5_1CILi128EEES8_NS7_ILi64EEEEEENS_10bfloat16_tEfNS_4arch4Sm80ELb1ELb0ELb1ELb1ELb1ELb0ELb0ELb0ELi2ELi4ELi4ELi4ELb0EEENS1_21CollectiveEpilogueBwdISA_SB_SD_Li256ELb1ELb0ELi2EEENS1_25SingleTileBwdLPTSchedulerILb1ELi128ELb1EEEEEEEEEvNT_6ParamsE$_ZN4cute3eso3ESOILb1ELb0EJNS_10UnderscoreEiiEEC2ERKS2_RKiS7_)
$_ZN7cutlass13device_kernelIN5flash19enable_sm80_to_sm89INS1_16FlashAttnBwdSm80INS1_25CollectiveMainloopBwdSm80ILi2ELi2EN4cute5tupleIJNS5_1CILi128EEES8_NS7_ILi64EEEEEENS_10bfloat16_tEfNS_4arch4Sm80ELb1ELb0ELb1ELb1ELb1ELb0ELb0ELb0ELi2ELi4ELi4ELi4ELb0EEENS1_21CollectiveEpilogueBwdISA_SB_SD_Li256ELb1ELb0ELi2EEENS1_25SingleTileBwdLPTSchedulerILb1ELi128ELb1EEEEEEEEEvNT_6ParamsE$_ZN4cute3eso3ESOILb1ELb0EJNS_10UnderscoreEiiEEC2ERKS2_RKiS7_:
[----:B------:R-:W-:Y:S02]  /*8e80*/  IADD3 R3, R81, -c[0x0][0x20], RZ ;  /* 0x8000080051037a10 */ /* 0x000fe40007ffe0ff */
[----:B------:R-:W-:-:S03]  /*8e90*/  IADD3 R2, R79, -c[0x0][0x20], RZ ;  /* 0x800008004f027a10 */ /* 0x000fc60007ffe0ff */
[----:B------:R1:W-:Y:S04]  /*8ea0*/  STL [R3], R80 ;  /* 0x0000005003007387 */ /* 0x0003e80000100800 */
[----:B------:R-:W2:Y:S01]  /*8eb0*/  LDL R2, [R2] ;  /* 0x0000000002027983 */ /* 0x000ea20000100800 */
[----:B------:R-:W-:-:S03]  /*8ec0*/  IMAD.MOV.U32 R79, RZ, RZ, 0x0 ;  /* 0x00000000ff4f7424 */ /* 0x000fc600078e00ff */
[----:B--2---:R1:W-:Y:S01]  /*8ed0*/  STL [R3+0x4], R2 ;  /* 0x0000040203007387 */ /* 0x0043e20000100800 */
[----:B------:R-:W-:Y:S05]  /*8ee0*/  RET.REL.NODEC R78 `(_ZN7cutlass13device_kernelIN5flash19enable_sm80_to_sm89INS1_16FlashAttnBwdSm80INS1_25CollectiveMainloopBwdSm80ILi2ELi2EN4cute5tupleIJNS5_1CILi128EEES8_NS7_ILi64EEEEEENS_10bfloat16_tEfNS_4arch4Sm80ELb1ELb0ELb1ELb1ELb1ELb0ELb0ELb0ELi2ELi4ELi4ELi4ELb0EEENS1_21CollectiveEpilogueBwdISA_SB_SD_Li256ELb1ELb0ELi2EEENS1_25SingleTileBwdLPTSchedulerILb1ELi128ELb1EEEEEEEEEvNT_6ParamsE) ;  /* 0xffff71104e007950 */ /* 0x000fea0003c3ffff */
        .type           $_ZN7cutlass13device_kernelIN5flash19enable_sm80_to_sm89INS1_16FlashAttnBwdSm80INS1_25CollectiveMainloopBwdSm80ILi2ELi2EN4cute5tupleIJNS5_1CILi128EEES8_NS7_ILi64EEEEEENS_10bfloat16_tEfNS_4arch4Sm80ELb1ELb0ELb1ELb1ELb1ELb0ELb0ELb0ELi2ELi4ELi4ELi4ELb0EEENS1_21CollectiveEpilogueBwdISA_SB_SD_Li256ELb1ELb0ELi2EEENS1_25SingleTileBwdLPTSchedulerILb1ELi128ELb1EEEEEEEEEvNT_6ParamsE$_ZN4cute3eso3ESOILb1ELb0EJNS_14ComposedLayoutINS_7SwizzleILi3ELi3ELi3EEENS_1CILi0EEENS_6LayoutINS_5tupleIJNS8_IJNS8_IJNS5_ILi4EEENS5_ILi8EEEEEENS8_IJNS5_ILi2EEENS5_ILi1EEEEEEEEENS8_IJNS8_IJSC_SC_EEENS8_IJSA_S9_EEEEEEEEENS8_IJNS8_IJNS8_IJSC_NS5_ILi64EEEEEENS8_IJNS5_ILi512EEES6_EEEEEENS8_IJNS8_IJSD_SA_EEENS8_IJNS5_ILi1024EEENS5_ILi16EEEEEEEEEEEEEEEENS_10ViewEngineINS_8smem_ptrIPN7cutlass10bfloat16_tEEEEEEEC2ERKSW_RKS13_,@function
        .size           $_ZN7cutlass13device_kernelIN5flash19enable_sm80_to_sm89INS1_16FlashAttnBwdSm80INS1_25CollectiveMainloopBwdSm80ILi2ELi2EN4cute5tupleIJNS5_1CILi128EEES8_NS7_ILi64EEEEEENS_10bfloat16_tEfNS_4arch4Sm80ELb1ELb0ELb1ELb1ELb1ELb0ELb0ELb0ELi2ELi4ELi4ELi4ELb0EEENS1_21CollectiveEpilogueBwdISA_SB_SD_Li256ELb1ELb0ELi2EEENS1_25SingleTileBwdLPTSchedulerILb1ELi128ELb1EEEEEEEEEvNT_6ParamsE$_ZN4cute3eso3ESOILb1ELb0EJNS_14ComposedLayoutINS_7SwizzleILi3ELi3ELi3EEENS_1CILi0EEENS_6LayoutINS_5tupleIJNS8_IJNS8_IJNS5_ILi4EEENS5_ILi8EEEEEENS8_IJNS5_ILi2EEENS5_ILi1EEEEEEEEENS8_IJNS8_IJSC_SC_EEENS8_IJSA_S9_EEEEEEEEENS8_IJNS8_IJNS8_IJSC_NS5_ILi64EEEEEENS8_IJNS5_ILi512EEES6_EEEEEENS8_IJNS8_IJSD_SA_EEENS8_IJNS5_ILi1024EEENS5_ILi16EEEEEEEEEEEEEEEENS_10ViewEngineINS_8smem_ptrIPN7cutlass10bfloat16_tEEEEEEEC2ERKSW_RKS13_,($_ZN7cutlass13device_kernelIN5flash19enable_sm80_to_sm89INS1_16FlashAttnBwdSm80INS1_25CollectiveMainloopBwdSm80ILi2ELi2EN4cute5tupleIJNS5_1CILi128EEES8_NS7_ILi64EEEEEENS_10bfloat16_tEfNS_4arch4Sm80ELb1ELb0ELb1ELb1ELb1ELb0ELb0ELb0ELi2ELi4ELi4ELi4ELb0EEENS1_21CollectiveEpilogueBwdISA_SB_SD_Li256ELb1ELb0ELi2EEENS1_25SingleTileBwdLPTSchedulerILb1ELi128ELb1EEEEEEEEEvNT_6ParamsE$_ZN4cute3eso3ESOILb1ELb0EJNS_14ComposedLayoutINS_7SwizzleILi3ELi3ELi3EEENS_1CILi0EEENS_6LayoutINS_5tupleIJNS8_IJNS8_IJNS5_ILi4EEENS5_ILi8EEEEEENS8_IJNS5_ILi2EEENS5_ILi1EEEEEEEEENS8_IJNS8_IJSC_SC_EEESB_EEEEEENS8_IJNS8_IJNS8_IJNS5_ILi128EEESD_EEENS8_IJSA_S6_EEEEEENS8_IJNS8_IJNS5_ILi64EEENS5_ILi512EEEEEENS8_IJNS5_ILi16EEENS5_ILi1024EEEEEEEEEEEEEEEENS_10ViewEngineINS_8smem_ptrIPN7cutlass10bfloat16_tEEEEEEEC2ERKSW_RKS13_ - $_ZN7cutlass13device_kernelIN5flash19enable_sm80_to_sm89INS1_16FlashAttnBwdSm80INS1_25CollectiveMainloopBwdSm80ILi2ELi2EN4cute5tupleIJNS5_1CILi128EEES8_NS7_ILi64EEEEEENS_10bfloat16_tEfNS_4arch4Sm80ELb1ELb0ELb1ELb1ELb1ELb0ELb0ELb0ELi2ELi4ELi4ELi4ELb0EEENS1_21CollectiveEpilogueBwdISA_SB_SD_Li256ELb1ELb0ELi2EEENS1_25SingleTileBwdLPTSchedulerILb1ELi128ELb1EEEEEEEEEvNT_6ParamsE$_ZN4cute3eso3ESOILb1ELb0EJNS_14ComposedLayoutINS_7SwizzleILi3ELi3ELi3EEENS_1CILi0EEENS_6LayoutINS_5tupleIJNS8_IJNS8_IJNS5_ILi4EEENS5_ILi8EEEEEENS8_IJNS5_ILi2EEENS5_ILi1EEEEEEEEENS8_IJNS8_IJSC_SC_EEENS8_IJSA_S9_EEEEEEEEENS8_IJNS8_IJNS8_IJSC_NS5_ILi64EEEEEENS8_IJNS5_ILi512EEES6_EEEEEENS8_IJNS8_IJSD_SA_EEENS8_IJNS5_ILi1024EEENS5_ILi16EEEEEEEEEEEEEEEENS_10ViewEngineINS_8smem_ptrIPN7cutlass10bfloat16_tEEEEEEEC2ERKSW_RKS13_)
$_ZN7cutlass13device_kernelIN5flash19enable_sm80_to_sm89INS1_16FlashAttnBwdSm80INS1_25CollectiveMainloopBwdSm80ILi2ELi2EN4cute5tupleIJNS5_1CILi128EEES8_NS7_ILi64EEEEEENS_10bfloat16_tEfNS_4arch4Sm80ELb1ELb0ELb1ELb1ELb1ELb0ELb0ELb0ELi2ELi4ELi4ELi4ELb0EEENS1_21CollectiveEpilogueBwdISA_SB_SD_Li256ELb1ELb0ELi2EEENS1_25SingleTileBwdLPTSchedulerILb1ELi128ELb1EEEEEEEEEvNT_6ParamsE$_ZN4cute3eso3ESOILb1ELb0EJNS_14ComposedLayoutINS_7SwizzleILi3ELi3ELi3EEENS_1CILi0EEENS_6LayoutINS_5tupleIJNS8_IJNS8_IJNS5_ILi4EEENS5_ILi8EEEEEENS8_IJNS5_ILi2EEENS5_ILi1EEEEEEEEENS8_IJNS8_IJSC_SC_EEENS8_IJSA_S9_EEEEEEEEENS8_IJNS8_IJNS8_IJSC_NS5_ILi64EEEEEENS8_IJNS5_ILi512EEES6_EEEEEENS8_IJNS8_IJSD_SA_EEENS8_IJNS5_ILi1024EEENS5_ILi16EEEEEEEEEEEEEEEENS_10ViewEngineINS_8smem_ptrIPN7cutlass10bfloat16_tEEEEEEEC2ERKSW_RKS13_:
[----:B------:R-:W-:Y:S01]  /*8ef0*/  IADD3 R4, R23, -c[0x0][0x20], RZ ;  /* 0x8000080017047a10 */ /* 0x000fe20007ffe0ff */
[----:B------:R-:W-:Y:S01]  /*8f00*/  IMAD.MOV.U32 R8, RZ, RZ, R6 ;  /* 0x000000ffff087224 */ /* 0x000fe200078e0006 */
[----:B------:R-:W-:-:S03]  /*8f10*/  MOV R9, 0x0 ;  /* 0x0000000000097802 */ /* 0x000fc60000000f00 */
[----:B------:R1:W-:Y:S01]  /*8f20*/  STL.64 [R4], R2 ;  /* 0x0000000204007387 */ /* 0x0003e20000100a00 */
[----:B------:R-:W-:Y:S05]  /*8f30*/  RET.REL.NODEC R8 `(_ZN7cutlass13device_kernelIN5flash19enable_sm80_to_sm89INS1_16FlashAttnBwdSm80INS1_25CollectiveMainloopBwdSm80ILi2ELi2EN4cute5tupleIJNS5_1CILi128EEES8_NS7_ILi64EEEEEENS_10bfloat16_tEfNS_4arch4Sm80ELb1ELb0ELb1ELb1ELb1ELb0ELb0ELb0ELi2ELi4ELi4ELi4ELb0EEENS1_21CollectiveEpilogueBwdISA_SB_SD_Li256ELb1ELb0ELi2EEENS1_25SingleTileBwdLPTSchedulerILb1ELi128ELb1EEEEEEEEEvNT_6ParamsE) ;  /* 0xffff70c008007950 */ /* 0x000fea0003c3ffff */
        .type           $_ZN7cutlass13device_kernelIN5flash19enable_sm80_to_sm89INS1_16FlashAttnBwdSm80INS1_25CollectiveMainloopBwdSm80ILi2ELi2EN4cute5tupleIJNS5_1CILi128EEES8_NS7_ILi64EEEEEENS_10bfloat16_tEfNS_4arch4Sm80ELb1ELb0ELb1ELb1ELb1ELb0ELb0ELb0ELi2ELi4ELi4ELi4ELb0EEENS1_21CollectiveEpilogueBwdISA_SB_SD_Li256ELb1ELb0ELi2EEENS1_25SingleTileBwdLPTSchedulerILb1ELi128ELb1EEEEEEEEEvNT_6ParamsE$_ZN4cute3eso3ESOILb1ELb0EJNS_14ComposedLayoutINS_7SwizzleILi3ELi3ELi3EEENS_1CILi0EEENS_6LayoutINS_5tupleIJNS8_IJNS8_IJNS5_ILi4EEENS5_ILi8EEEEEENS8_IJNS5_ILi2EEENS5_ILi1EEEEEEEEENS8_IJNS8_IJSC_SC_EEESB_EEEEEENS8_IJNS8_IJNS8_IJNS5_ILi128EEESD_EEENS8_IJSA_S6_EEEEEENS8_IJNS8_IJNS5_ILi64EEENS5_ILi512EEEEEENS8_IJNS5_ILi16EEENS5_ILi1024EEEEEEEEEEEEEEEENS_10ViewEngineINS_8smem_ptrIPN7cutlass10bfloat16_tEEEEEEEC2ERKSW_RKS13_,@function
        .size           $_ZN7cutlass13device_kernelIN5flash19enable_sm80_to_sm89INS1_16FlashAttnBwdSm80INS1_25CollectiveMainloopBwdSm80ILi2ELi2EN4cute5tupleIJNS5_1CILi128EEES8_NS7_ILi64EEEEEENS_10bfloat16_tEfNS_4arch4Sm80ELb1ELb0ELb1ELb1ELb1ELb0ELb0ELb0ELi2ELi4ELi4ELi4ELb0EEENS1_21CollectiveEpilogueBwdISA_SB_SD_Li256ELb1ELb0ELi2EEENS1_25SingleTileBwdLPTSchedulerILb1ELi128ELb1EEEEEEEEEvNT_6ParamsE$_ZN4cute3eso3ESOILb1ELb0EJNS_14ComposedLayoutINS_7SwizzleILi3ELi3ELi3EEENS_1CILi0EEENS_6LayoutINS_5tupleIJNS8_IJNS8_IJNS5_ILi4EEENS5_ILi8EEEEEENS8_IJNS5_ILi2EEENS5_ILi1EEEEEEEEENS8_IJNS8_IJSC_SC_EEESB_EEEEEENS8_IJNS8_IJNS8_IJNS5_ILi128EEESD_EEENS8_IJSA_S6_EEEEEENS8_IJNS8_IJNS5_ILi64EEENS5_ILi512EEEEEENS8_IJNS5_ILi16EEENS5_ILi1024EEEEEEEEEEEEEEEENS_10ViewEngineINS_8smem_ptrIPN7cutlass10bfloat16_tEEEEEEEC2ERKSW_RKS13_,($_ZN7cutlass13device_kernelIN5flash19enable_sm80_to_sm89INS1_16FlashAttnBwdSm80INS1_25CollectiveMainloopBwdSm80ILi2ELi2EN4cute5tupleIJNS5_1CILi128EEES8_NS7_ILi64EEEEEENS_10bfloat16_tEfNS_4arch4Sm80ELb1ELb0ELb1ELb1ELb1ELb0ELb0ELb0ELi2ELi4ELi4ELi4ELb0EEENS1_21CollectiveEpilogueBwdISA_SB_SD_Li256ELb1ELb0ELi2EEENS1_25SingleTileBwdLPTSchedulerILb1ELi128ELb1EEEEEEEEEvNT_6ParamsE$_ZN4cute3eso3ESOILb1ELb0EJNS_14ComposedLayoutINS_7SwizzleILi3ELi3ELi3EEENS_1CILi0EEENS_6LayoutINS_5tupleIJNS8_IJNS8_IJNS5_ILi4EEENS5_ILi8EEEEEENS8_IJS9_NS5_ILi1EEEEEEEEENS8_IJNS8_IJNS5_ILi2EEESF_SF_EEENS8_IJSF_NS8_IJS9_SF_EEEEEEEEEEEENS8_IJNS8_IJNS8_IJSF_NS5_ILi64EEEEEENS8_IJNS5_ILi1024EEES6_EEEEEENS8_IJNS8_IJSC_NS5_ILi512EEESA_EEENS8_IJNS5_ILi4096EEENS8_IJNS5_ILi16EEENS5_ILi8192EEEEEEEEEEEEEEEEEEENS_10ViewEngineINS_8smem_ptrIPN7cutlass10bfloat16_tEEEEEEEC2ERKS10_RKS17_ - $_ZN7cutlass13device_kernelIN5flash19enable_sm80_to_sm89INS1_16FlashAttnBwdSm80INS1_25CollectiveMainloopBwdSm80ILi2ELi2EN4cute5tupleIJNS5_1CILi128EEES8_NS7_ILi64EEEEEENS_10bfloat16_tEfNS_4arch4Sm80ELb1ELb0ELb1ELb1ELb1ELb0ELb0ELb0ELi2ELi4ELi4ELi4ELb0EEENS1_21CollectiveEpilogueBwdISA_SB_SD_Li256ELb1ELb0ELi2EEENS1_25SingleTileBwdLPTSchedulerILb1ELi128ELb1EEEEEEEEEvNT_6ParamsE$_ZN4cute3eso3ESOILb1ELb0EJNS_14ComposedLayoutINS_7SwizzleILi3ELi3ELi3EEENS_1CILi0EEENS_6LayoutINS_5tupleIJNS8_IJNS8_IJNS5_ILi4EEENS5_ILi8EEEEEENS8_IJNS5_ILi2EEENS5_ILi1EEEEEEEEENS8_IJNS8_IJSC_SC_EEESB_EEEEEENS8_IJNS8_IJNS8_IJNS5_ILi128EEESD_EEENS8_IJSA_S6_EEEEEENS8_IJNS8_IJNS5_ILi64EEENS5_ILi512EEEEEENS8_IJNS5_ILi16EEENS5_ILi1024EEEEEEEEEEEEEEEENS_10ViewEngineINS_8smem_ptrIPN7cutlass10bfloat16_tEEEEEEEC2ERKSW_RKS13_)
$_ZN7cutlass13device_kernelIN5flash19enable_sm80_to_sm89INS1_16FlashAttnBwdSm80INS1_25CollectiveMainloopBwdSm80ILi2ELi2EN4cute5tupleIJNS5_1CILi128EEES8_NS7_ILi64EEEEEENS_10bfloat16_tEfNS_4arch4Sm80ELb1ELb0ELb1ELb1ELb1ELb0ELb0ELb0ELi2ELi4ELi4ELi4ELb0EEENS1_21CollectiveEpilogueBwdISA_SB_SD_Li256ELb1ELb0ELi2EEENS1_25SingleTileBwdLPTSchedulerILb1ELi128ELb1EEEEEEEEEvNT_6ParamsE$_ZN4cute3eso3ESOILb1ELb0EJNS_14ComposedLayoutINS_7SwizzleILi3ELi3ELi3EEENS_1CILi0EEENS_6LayoutINS_5tupleIJNS8_IJNS8_IJNS5_ILi4EEENS5_ILi8EEEEEENS8_IJNS5_ILi2EEENS5_ILi1EEEEEEEEENS8_IJNS8_IJSC_SC_EEESB_EEEEEENS8_IJNS8_IJNS8_IJNS5_ILi128EEESD_EEENS8_IJSA_S6_EEEEEENS8_IJNS8_IJNS5_ILi64EEENS5_ILi512EEEEEENS8_IJNS5_ILi16EEENS5_ILi1024EEEEEEEEEEEEEEEENS_10ViewEngineINS_8smem_ptrIPN7cutlass10bfloat16_tEEEEEEEC2ERKSW_RKS13_:
[----:B------:R-:W-:Y:S01]  /*8f40*/  IADD3 R4, R60, -c[0x0][0x20], RZ ;  /* 0x800008003c047a10 */ /* 0x000fe20007ffe0ff */
[----:B------:R-:W-:Y:S01]  /*8f50*/  IMAD.MOV.U32 R8, RZ, RZ, R6 ;  /* 0x000000ffff087224 */ /* 0x000fe200078e0006 */
[----:B------:R-:W-:-:S03]  /*8f60*/  MOV R9, 0x0 ;  /* 0x0000000000097802 */ /* 0x000fc60000000f00 */
[----:B------:R1:W-:Y:S01]  /*8f70*/  STL.64 [R4], R2 ;  /* 0x0000000204007387 */ /* 0x0003e20000100a00 */
[----:B------:R-:W-:Y:S05]  /*8f80*/  RET.REL.NODEC R8 `(_ZN7cutlass13device_kernelIN5flash19enable_sm80_to_sm89INS1_16FlashAttnBwdSm80INS1_25CollectiveMainloopBwdSm80ILi2ELi2EN4cute5tupleIJNS5_1CILi128EEES8_NS7_ILi64EEEEEENS_10bfloat16_tEfNS_4arch4Sm80ELb1ELb0ELb1ELb1ELb1ELb0ELb0ELb0ELi2ELi4ELi4ELi4ELb0EEENS1_21CollectiveEpilogueBwdISA_SB_SD_Li256ELb1ELb0ELi2EEENS1_25SingleTileBwdLPTSchedulerILb1ELi128ELb1EEEEEEEEEvNT_6ParamsE) ;  /* 0xffff707008007950 */ /* 0x000fea0003c3ffff */
        .type           $_ZN7cutlass13device_kernelIN5flash19enable_sm80_to_sm89INS1_16FlashAttnBwdSm80INS1_25CollectiveMainloopBwdSm80ILi2ELi2EN4cute5tupleIJNS5_1CILi128EEES8_NS7_ILi64EEEEEENS_10bfloat16_tEfNS_4arch4Sm80ELb1ELb0ELb1ELb1ELb1ELb0ELb0ELb0ELi2ELi4ELi4ELi4ELb0EEENS1_21CollectiveEpilogueBwdISA_SB_SD_Li256ELb1ELb0ELi2EEENS1_25SingleTileBwdLPTSchedulerILb1ELi128ELb1EEEEEEEEEvNT_6ParamsE$_ZN4cute3eso3ESOILb1ELb0EJNS_14ComposedLayoutINS_7SwizzleILi3ELi3ELi3EEENS_1CILi0EEENS_6LayoutINS_5tupleIJNS8_IJNS8_IJNS5_ILi4EEENS5_ILi8EEEEEENS8_IJS9_NS5_ILi1EEEEEEEEENS8_IJNS8_IJNS5_ILi2EEESF_SF_EEENS8_IJSF_NS8_IJS9_SF_EEEEEEEEEEEENS8_IJNS8_IJNS8_IJSF_NS5_ILi64EEEEEENS8_IJNS5_ILi1024EEES6_EEEEEENS8_IJNS8_IJSC_NS5_ILi512EEESA_EEENS8_IJNS5_ILi4096EEENS8_IJNS5_ILi16EEENS5_ILi8192EEEEEEEEEEEEEEEEEEENS_10ViewEngineINS_8smem_ptrIPN7cutlass10bfloat16_tEEEEEEEC2ERKS10_RKS17_,@function
        .size           $_ZN7cutlass13device_kernelIN5flash19enable_sm80_to_sm89INS1_16FlashAttnBwdSm80INS1_25CollectiveMainloopBwdSm80ILi2ELi2EN4cute5tupleIJNS5_1CILi128EEES8_NS7_ILi64EEEEEENS_10bfloat16_tEfNS_4arch4Sm80ELb1ELb0ELb1ELb1ELb1ELb0ELb0ELb0ELi2ELi4ELi4ELi4ELb0EEENS1_21CollectiveEpilogueBwdISA_SB_SD_Li256ELb1ELb0ELi2EEENS1_25SingleTileBwdLPTSchedulerILb1ELi128ELb1EEEEEEEEEvNT_6ParamsE$_ZN4cute3eso3ESOILb1ELb0EJNS_14ComposedLayoutINS_7SwizzleILi3ELi3ELi3EEENS_1CILi0EEENS_6LayoutINS_5tupleIJNS8_IJNS8_IJNS5_ILi4EEENS5_ILi8EEEEEENS8_IJS9_NS5_ILi1EEEEEEEEENS8_IJNS8_IJNS5_ILi2EEESF_SF_EEENS8_IJSF_NS8_IJS9_SF_EEEEEEEEEEEENS8_IJNS8_IJNS8_IJSF_NS5_ILi64EEEEEENS8_IJNS5_ILi1024EEES6_EEEEEENS8_IJNS8_IJSC_NS5_ILi512EEESA_EEENS8_IJNS5_ILi4096EEENS8_IJNS5_ILi16EEENS5_ILi8192EEEEEEEEEEEEEEEEEEENS_10ViewEngineINS_8smem_ptrIPN7cutlass10bfloat16_tEEEEEEEC2ERKS10_RKS17_,($_ZN7cutlass13device_kernelIN5flash19enable_sm80_to_sm89INS1_16FlashAttnBwdSm80INS1_25CollectiveMainloopBwdSm80ILi2ELi2EN4cute5tupleIJNS5_1CILi128EEES8_NS7_ILi64EEEEEENS_10bfloat16_tEfNS_4arch4Sm80ELb1ELb0ELb1ELb1ELb1ELb0ELb0ELb0ELi2ELi4ELi4ELi4ELb0EEENS1_21CollectiveEpilogueBwdISA_SB_SD_Li256ELb1ELb0ELi2EEENS1_25SingleTileBwdLPTSchedulerILb1ELi128ELb1EEEEEEEEEvNT_6ParamsE$_ZN4cute3eso3ESOILb1ELb0EJNS_14ComposedLayoutINS_7SwizzleILi3ELi3ELi3EEENS_1CILi0EEENS_6LayoutINS_5tupleIJNS8_IJNS8_IJNS5_ILi4EEENS5_ILi8EEEEEENS8_IJS9_NS5_ILi1EEEEEEEEENS8_IJNS8_IJNS5_ILi2EEESF_SF_EEENS8_IJSF_SA_EEEEEEEEENS8_IJNS8_IJNS8_IJNS5_ILi128EEESC_EEENS8_IJNS5_ILi16EEES6_EEEEEENS8_IJNS8_IJNS5_ILi64EEESA_NS5_ILi512EEEEEENS8_IJNS5_ILi8192EEENS5_ILi1024EEEEEEEEEEEEEEEENS_10ViewEngineINS_8smem_ptrIPN7cutlass10bfloat16_tEEEEEEEC2ERKSY_RKS15_ - $_ZN7cutlass13device_kernelIN5flash19enable_sm80_to_sm89INS1_16FlashAttnBwdSm80INS1_25CollectiveMainloopBwdSm80ILi2ELi2EN4cute5tupleIJNS5_1CILi128EEES8_NS7_ILi64EEEEEENS_10bfloat16_tEfNS_4arch4Sm80ELb1ELb0ELb1ELb1ELb1ELb0ELb0ELb0ELi2ELi4ELi4ELi4ELb0EEENS1_21CollectiveEpilogueBwdISA_SB_SD_Li256ELb1ELb0ELi2EEENS1_25SingleTileBwdLPTSchedulerILb1ELi128ELb1EEEEEEEEEvNT_6ParamsE$_ZN4cute3eso3ESOILb1ELb0EJNS_14ComposedLayoutINS_7SwizzleILi3ELi3ELi3EEENS_1CILi0EEENS_6LayoutINS_5tupleIJNS8_IJNS8_IJNS5_ILi4EEENS5_ILi8EEEEEENS8_IJS9_NS5_ILi1EEEEEEEEENS8_IJNS8_IJNS5_ILi2EEESF_SF_EEENS8_IJSF_NS8_IJS9_SF_EEEEEEEEEEEENS8_IJNS8_IJNS8_IJSF_NS5_ILi64EEEEEENS8_IJNS5_ILi1024EEES6_EEEEEENS8_IJNS8_IJSC_NS5_ILi512EEESA_EEENS8_IJNS5_ILi4096EEENS8_IJNS5_ILi16EEENS5_ILi8192EEEEEEEEEEEEEEEEEEENS_10ViewEngineINS_8smem_ptrIPN7cutlass10bfloat16_tEEEEEEEC2ERKS10_RKS17_)
$_ZN7cutlass13device_kernelIN5flash19enable_sm80_to_sm89INS1_16FlashAttnBwdSm80INS1_25CollectiveMainloopBwdSm80ILi2ELi2EN4cute5tupleIJNS5_1CILi128EEES8_NS7_ILi64EEEEEENS_10bfloat16_tEfNS_4arch4Sm80ELb1ELb0ELb1ELb1ELb1ELb0ELb0ELb0ELi2ELi4ELi4ELi4ELb0EEENS1_21CollectiveEpilogueBwdISA_SB_SD_Li256ELb1ELb0ELi2EEENS1_25SingleTileBwdLPTSchedulerILb1ELi128ELb1EEEEEEEEEvNT_6ParamsE$_ZN4cute3eso3ESOILb1ELb0EJNS_14ComposedLayoutINS_7SwizzleILi3ELi3ELi3EEENS_1CILi0EEENS_6LayoutINS_5tupleIJNS8_IJNS8_IJNS5_ILi4EEENS5_ILi8EEEEEENS8_IJS9_NS5_ILi1EEEEEEEEENS8_IJNS8_IJNS5_ILi2EEESF_SF_EEENS8_IJSF_NS8_IJS9_SF_EEEEEEEEEEEENS8_IJNS8_IJNS8_IJSF_NS5_ILi64EEEEEENS8_IJNS5_ILi1024EEES6_EEEEEENS8_IJNS8_IJSC_NS5_ILi512EEESA_EEENS8_IJNS5_ILi4096EEENS8_IJNS5_ILi16EEENS5_ILi8192EEEEEEEEEEEEEEEEEEENS_10ViewEngineINS_8smem_ptrIPN7cutlass10bfloat16_tEEEEEEEC2ERKS10_RKS17_:
[----:B------:R-:W-:Y:S01]  /*8f90*/  IADD3 R4, R60, -c[0x0][0x20], RZ ;  /* 0x800008003c047a10 */ /* 0x000fe20007ffe0ff */
[----:B------:R-:W-:Y:S01]  /*8fa0*/  IMAD.MOV.U32 R8, RZ, RZ, R6 ;  /* 0x000000ffff087224 */ /* 0x000fe200078e0006 */
[----:B------:R-:W-:-:S03]  /*8fb0*/  MOV R9, 0x0 ;  /* 0x0000000000097802 */ /* 0x000fc60000000f00 */
[----:B------:R1:W-:Y:S01]  /*8fc0*/  STL.64 [R4], R2 ;  /* 0x0000000204007387 */ /* 0x0003e20000100a00 */
[----:B------:R-:W-:Y:S05]  /*8fd0*/  RET.REL.NODEC R8 `(_ZN7cutlass13device_kernelIN5flash19enable_sm80_to_sm89INS1_16FlashAttnBwdSm80INS1_25CollectiveMainloopBwdSm80ILi2ELi2EN4cute5tupleIJNS5_1CILi128EEES8_NS7_ILi64EEEEEENS_10bfloat16_tEfNS_4arch4Sm80ELb1ELb0ELb1ELb1ELb1ELb0ELb0ELb0ELi2ELi4ELi4ELi4ELb0EEENS1_21CollectiveEpilogueBwdISA_SB_SD_Li256ELb1ELb0ELi2EEENS1_25SingleTileBwdLPTSchedulerILb1ELi128ELb1EEEEEEEEEvNT_6ParamsE) ;  /* 0xffff702008007950 */ /* 0x000fea0003c3ffff */
        .type           $_ZN7cutlass13device_kernelIN5flash19enable_sm80_to_sm89INS1_16FlashAttnBwdSm80INS1_25CollectiveMainloopBwdSm80ILi2ELi2EN4cute5tupleIJNS5_1CILi128EEES8_NS7_ILi64EEEEEENS_10bfloat16_tEfNS_4arch4Sm80ELb1ELb0ELb1ELb1ELb1ELb0ELb0ELb0ELi2ELi4ELi4ELi4ELb0EEENS1_21CollectiveEpilogueBwdISA_SB_SD_Li256ELb1ELb0ELi2EEENS1_25SingleTileBwdLPTSchedulerILb1ELi128ELb1EEEEEEEEEvNT_6ParamsE$_ZN4cute3eso3ESOILb1ELb0EJNS_14ComposedLayoutINS_7SwizzleILi3ELi3ELi3EEENS_1CILi0EEENS_6LayoutINS_5tupleIJNS8_IJNS8_IJNS5_ILi4EEENS5_ILi8EEEEEENS8_IJS9_NS5_ILi1EEEEEEEEENS8_IJNS8_IJNS5_ILi2EEESF_SF_EEENS8_IJSF_SA_EEEEEEEEENS8_IJNS8_IJNS8_IJNS5_ILi128EEESC_EEENS8_IJNS5_ILi16EEES6_EEEEEENS8_IJNS8_IJNS5_ILi64EEESA_NS5_ILi512EEEEEENS8_IJNS5_ILi8192EEENS5_ILi1024EEEEEEEEEEEEEEEENS_10ViewEngineINS_8smem_ptrIPN7cutlass10bfloat16_tEEEEEEEC2ERKSY_RKS15_,@function
        .size           $_ZN7cutlass13device_kernelIN5flash19enable_sm80_to_sm89INS1_16FlashAttnBwdSm80INS1_25CollectiveMainloopBwdSm80ILi2ELi2EN4cute5tupleIJNS5_1CILi128EEES8_NS7_ILi64EEEEEENS_10bfloat16_tEfNS_4arch4Sm80ELb1ELb0ELb1ELb1ELb1ELb0ELb0ELb0ELi2ELi4ELi4ELi4ELb0EEENS1_21CollectiveEpilogueBwdISA_SB_SD_Li256ELb1ELb0ELi2EEENS1_25SingleTileBwdLPTSchedulerILb1ELi128ELb1EEEEEEEEEvNT_6ParamsE$_ZN4cute3eso3ESOILb1ELb0EJNS_14ComposedLayoutINS_7SwizzleILi3ELi3ELi3EEENS_1CILi0EEENS_6LayoutINS_5tupleIJNS8_IJNS8_IJNS5_ILi4EEENS5_ILi8EEEEEENS8_IJS9_NS5_ILi1EEEEEEEEENS8_IJNS8_IJNS5_ILi2EEESF_SF_EEENS8_IJSF_SA_EEEEEEEEENS8_IJNS8_IJNS8_IJNS5_ILi128EEESC_EEENS8_IJNS5_ILi16EEES6_EEEEEENS8_IJNS8_IJNS5_ILi64EEESA_NS5_ILi512EEEEEENS8_IJNS5_ILi8192EEENS5_ILi1024EEEEEEEEEEEEEEEENS_10ViewEngineINS_8smem_ptrIPN7cutlass10bfloat16_tEEEEEEEC2ERKSY_RKS15_,($_ZN7cutlass13device_kernelIN5flash19enable_sm80_to_sm89INS1_16FlashAttnBwdSm80INS1_25CollectiveMainloopBwdSm80ILi2ELi2EN4cute5tupleIJNS5_1CILi128EEES8_NS7_ILi64EEEEEENS_10bfloat16_tEfNS_4arch4Sm80ELb1ELb0ELb1ELb1ELb1ELb0ELb0ELb0ELi2ELi4ELi4ELi4ELb0EEENS1_21CollectiveEpilogueBwdISA_SB_SD_Li256ELb1ELb0ELi2EEENS1_25SingleTileBwdLPTSchedulerILb1ELi128ELb1EEEEEEEEEvNT_6ParamsE$_ZN4cute3eso3ESOILb1ELb0EJNS_14ComposedLayoutINS_7SwizzleILi3ELi3ELi3EEENS_1CILj0EEENS_6LayoutINS_5tupleIJNS5_ILi64EEENS5_ILi128EEEEEENS8_IJNS5_ILi1EEES9_EEEEEEENS_10ViewEngineINS_8smem_ptrIPN7cutlass10bfloat16_tEEEEEEEC2ERKSF_RKSM_ - $_ZN7cutlass13device_kernelIN5flash19enable_sm80_to_sm89INS1_16FlashAttnBwdSm80INS1_25CollectiveMainloopBwdSm80ILi2ELi2EN4cute5tupleIJNS5_1CILi128EEES8_NS7_ILi64EEEEEENS_10bfloat16_tEfNS_4arch4Sm80ELb1ELb0ELb1ELb1ELb1ELb0ELb0ELb0ELi2ELi4ELi4ELi4ELb0EEENS1_21CollectiveEpilogueBwdISA_SB_SD_Li256ELb1ELb0ELi2EEENS1_25SingleTileBwdLPTSchedulerILb1ELi128ELb1EEEEEEEEEvNT_6ParamsE$_ZN4cute3eso3ESOILb1ELb0EJNS_14ComposedLayoutINS_7SwizzleILi3ELi3ELi3EEENS_1CILi0EEENS_6LayoutINS_5tupleIJNS8_IJNS8_IJNS5_ILi4EEENS5_ILi8EEEEEENS8_IJS9_NS5_ILi1EEEEEEEEENS8_IJNS8_IJNS5_ILi2EEESF_SF_EEENS8_IJSF_SA_EEEEEEEEENS8_IJNS8_IJNS8_IJNS5_ILi128EEESC_EEENS8_IJNS5_ILi16EEES6_EEEEEENS8_IJNS8_IJNS5_ILi64EEESA_NS5_ILi512EEEEEENS8_IJNS5_ILi8192EEENS5_ILi1024EEEEEEEEEEEEEEEENS_10ViewEngineINS_8smem_ptrIPN7cutlass10bfloat16_tEEEEEEEC2ERKSY_RKS15_)
$_ZN7cutlass13device_kernelIN5flash19enable_sm80_to_sm89INS1_16FlashAttnBwdSm80INS1_25CollectiveMainloopBwdSm80ILi2ELi2EN4cute5tupleIJNS5_1CILi128EEES8_NS7_ILi64EEEEEENS_10bfloat16_tEfNS_4arch4Sm80ELb1ELb0ELb1ELb1ELb1ELb0ELb0ELb0ELi2ELi4ELi4ELi4ELb0EEENS1_21CollectiveEpilogueBwdISA_SB_SD_Li256ELb1ELb0ELi2EEENS1_25SingleTileBwdLPTSchedulerILb1ELi128ELb1EEEEEEEEEvNT_6ParamsE$_ZN4cute3eso3ESOILb1ELb0EJNS_14ComposedLayoutINS_7SwizzleILi3ELi3ELi3EEENS_1CILi0EEENS_6LayoutINS_5tupleIJNS8_IJNS8_IJNS5_ILi4EEENS5_ILi8EEEEEENS8_IJS9_NS5_ILi1EEEEEEEEENS8_IJNS8_IJNS5_ILi2EEESF_SF_EEENS8_IJSF_SA_EEEEEEEEENS8_IJNS8_IJNS8_IJNS5_ILi128EEESC_EEENS8_IJNS5_ILi16EEES6_EEEEEENS8_IJNS8_IJNS5_ILi64EEESA_NS5_ILi512EEEEEENS8_IJNS5_ILi8192EEENS5_ILi1024EEEEEEEEEEEEEEEENS_10ViewEngineINS_8smem_ptrIPN7cutlass10bfloat16_tEEEEEEEC2ERKSY_RKS15_:
[----:B------:R-:W-:Y:S01]  /*8fe0*/  IADD3 R4, R23, -c[0x0][0x20], RZ ;  /* 0x8000080017047a10 */ /* 0x000fe20007ffe0ff */
[----:B------:R-:W-:Y:S01]  /*8ff0*/  IMAD.MOV.U32 R8, RZ, RZ, R6 ;  /* 0x000000ffff087224 */ /* 0x000fe200078e0006 */
[----:B------:R-:W-:-:S03]  /*9000*/  MOV R9, 0x0 ;  /* 0x0000000000097802 */ /* 0x000fc60000000f00 */
[----:B------:R1:W-:Y:S01]  /*9010*/  STL.64 [R4], R2 ;  /* 0x0000000204007387 */ /* 0x0003e20000100a00 */
[----:B------:R-:W-:Y:S05]  /*9020*/  RET.REL.NODEC R8 `(_ZN7cutlass13device_kernelIN5flash19enable_sm80_to_sm89INS1_16FlashAttnBwdSm80INS1_25CollectiveMainloopBwdSm80ILi2ELi2EN4cute5tupleIJNS5_1CILi128EEES8_NS7_ILi64EEEEEENS_10bfloat16_tEfNS_4arch4Sm80ELb1ELb0ELb1ELb1ELb1ELb0ELb0ELb0ELi2ELi4ELi4ELi4ELb0EEENS1_21CollectiveEpilogueBwdISA_SB_SD_Li256ELb1ELb0ELi2EEENS1_25SingleTileBwdLPTSchedulerILb1ELi128ELb1EEEEEEEEEvNT_6ParamsE) ;  /* 0xffff6fd008007950 */ /* 0x000fea0003c3ffff */
        .type           $_ZN7cutlass13device_kernelIN5flash19enable_sm80_to_sm89INS1_16FlashAttnBwdSm80INS1_25CollectiveMainloopBwdSm80ILi2ELi2EN4cute5tupleIJNS5_1CILi128EEES8_NS7_ILi64EEEEEENS_10bfloat16_tEfNS_4arch4Sm80ELb1ELb0ELb1ELb1ELb1ELb0ELb0ELb0ELi2ELi4ELi4ELi4ELb0EEENS1_21CollectiveEpilogueBwdISA_SB_SD_Li256ELb1ELb0ELi2EEENS1_25SingleTileBwdLPTSchedulerILb1ELi128ELb1EEEEEEEEEvNT_6ParamsE$_ZN4cute3eso3ESOILb1ELb0EJNS_14ComposedLayoutINS_7SwizzleILi3ELi3ELi3EEENS_1CILj0EEENS_6LayoutINS_5tupleIJNS5_ILi64EEENS5_ILi128EEEEEENS8_IJNS5_ILi1EEES9_EEEEEEENS_10ViewEngineINS_8smem_ptrIPN7cutlass10bfloat16_tEEEEEEEC2ERKSF_RKSM_,@function
        .size           $_ZN7cutlass13device_kernelIN5flash19enable_sm80_to_sm89INS1_16FlashAttnBwdSm80INS1_25CollectiveMainloopBwdSm80ILi2ELi2EN4cute5tupleIJNS5_1CILi128EEES8_NS7_ILi64EEEEEENS_10bfloat16_tEfNS_4arch4Sm80ELb1ELb0ELb1ELb1ELb1ELb0ELb0ELb0ELi2ELi4ELi4ELi4ELb0EEENS1_21CollectiveEpilogueBwdISA_SB_SD_Li256ELb1ELb0ELi2EEENS1_25SingleTileBwdLPTSchedulerILb1ELi128ELb1EEEEEEEEEvNT_6ParamsE$_ZN4cute3eso3ESOILb1ELb0EJNS_14ComposedLayoutINS_7SwizzleILi3ELi3ELi3EEENS_1CILj0EEENS_6LayoutINS_5tupleIJNS5_ILi64EEENS5_ILi128EEEEEENS8_IJNS5_ILi1EEES9_EEEEEEENS_10ViewEngineINS_8smem_ptrIPN7cutlass10bfloat16_tEEEEEEEC2ERKSF_RKSM_,($_ZN7cutlass13device_kernelIN5flash19enable_sm80_to_sm89INS1_16FlashAttnBwdSm80INS1_25CollectiveMainloopBwdSm80ILi2ELi2EN4cute5tupleIJNS5_1CILi128EEES8_NS7_ILi64EEEEEENS_10bfloat16_tEfNS_4arch4Sm80ELb1ELb0ELb1ELb1ELb1ELb0ELb0ELb0ELi2ELi4ELi4ELi4ELb0EEENS1_21CollectiveEpilogueBwdISA_SB_SD_Li256ELb1ELb0ELi2EEENS1_25SingleTileBwdLPTSchedulerILb1ELi128ELb1EEEEEEEEEvNT_6ParamsE$_ZN4cute3eso3ESOILb1ELb0EJNS_14ComposedLayoutINS_7SwizzleILi3ELi3ELi3EEENS_1CILj0EEENS_6LayoutINS_5tupleIJNS8_IJNS5_ILi8EEENS5_ILi16EEEEEENS8_IJNS5_ILi64EEENS5_ILi1EEEEEEEEENS8_IJNS8_IJSC_NS5_ILi512EEEEEENS8_IJSD_NS5_ILi0EEEEEEEEEEEEENS_10ViewEngineINS_8smem_ptrIPN7cutlass10bfloat16_tEEEEEEEC2ERKSM_RKST_ - $_ZN7cutlass13device_kernelIN5flash19enable_sm80_to_sm89INS1_16FlashAttnBwdSm80INS1_25CollectiveMainloopBwdSm80ILi2ELi2EN4cute5tupleIJNS5_1CILi128EEES8_NS7_ILi64EEEEEENS_10bfloat16_tEfNS_4arch4Sm80ELb1ELb0ELb1ELb1ELb1ELb0ELb0ELb0ELi2ELi4ELi4ELi4ELb0EEENS1_21CollectiveEpilogueBwdISA_SB_SD_Li256ELb1ELb0ELi2EEENS1_25SingleTileBwdLPTSchedulerILb1ELi128ELb1EEEEEEEEEvNT_6ParamsE$_ZN4cute3eso3ESOILb1ELb0EJNS_14ComposedLayoutINS_7SwizzleILi3ELi3ELi3EEENS_1CILj0EEENS_6LayoutINS_5tupleIJNS5_ILi64EEENS5_ILi128EEEEEENS8_IJNS5_ILi1EEES9_EEEEEEENS_10ViewEngineINS_8smem_ptrIPN7cutlass10bfloat16_tEEEEEEEC2ERKSF_RKSM_)
$_ZN7cutlass13device_kernelIN5flash19enable_sm80_to_sm89INS1_16FlashAttnBwdSm80INS1_25CollectiveMainloopBwdSm80ILi2ELi2EN4cute5tupleIJNS5_1CILi128EEES8_NS7_ILi64EEEEEENS_10bfloat16_tEfNS_4arch4Sm80ELb1ELb0ELb1ELb1ELb1ELb0ELb0ELb0ELi2ELi4ELi4ELi4ELb0EEENS1_21CollectiveEpilogueBwdISA_SB_SD_Li256ELb1ELb0ELi2EEENS1_25SingleTileBwdLPTSchedulerILb1ELi128ELb1EEEEEEEEEvNT_6ParamsE$_ZN4cute3eso3ESOILb1ELb0EJNS_14ComposedLayoutINS_7SwizzleILi3ELi3ELi3EEENS_1CILj0EEENS_6LayoutINS_5tupleIJNS5_ILi64EEENS5_ILi128EEEEEENS8_IJNS5_ILi1EEES9_EEEEEEENS_10ViewEngineINS_8smem_ptrIPN7cutlass10bfloat16_tEEEEEEEC2ERKSF_RKSM_:
[----:B------:R-:W-:Y:S01]  /*9030*/  IADD3 R4, R23, -c[0x0][0x20], RZ ;  /* 0x8000080017047a10 */ /* 0x000fe20007ffe0ff */
[----:B------:R-:W-:Y:S01]  /*9040*/  IMAD.MOV.U32 R8, RZ, RZ, R6 ;  /* 0x000000ffff087224 */ /* 0x000fe200078e0006 */
[----:B------:R-:W-:-:S03]  /*9050*/  MOV R9, 0x0 ;  /* 0x0000000000097802 */ /* 0x000fc60000000f00 */
[----:B------:R1:W-:Y:S01]  /*9060*/  STL.64 [R4], R2 ;  /* 0x0000000204007387 */ /* 0x0003e20000100a00 */
[----:B------:R-:W-:Y:S05]  /*9070*/  RET.REL.NODEC R8 `(_ZN7cutlass13device_kernelIN5flash19enable_sm80_to_sm89INS1_16FlashAttnBwdSm80INS1_25CollectiveMainloopBwdSm80ILi2ELi2EN4cute5tupleIJNS5_1CILi128EEES8_NS7_ILi64EEEEEENS_10bfloat16_tEfNS_4arch4Sm80ELb1ELb0ELb1ELb1ELb1ELb0ELb0ELb0ELi2ELi4ELi4ELi4ELb0EEENS1_21CollectiveEpilogueBwdISA_SB_SD_Li256ELb1ELb0ELi2EEENS1_25SingleTileBwdLPTSchedulerILb1ELi128ELb1EEEEEEEEEvNT_6ParamsE) ;  /* 0xffff6f8008007950 */ /* 0x000fea0003c3ffff */
        .type           $_ZN7cutlass13device_kernelIN5flash19enable_sm80_to_sm89INS1_16FlashAttnBwdSm80INS1_25CollectiveMainloopBwdSm80ILi2ELi2EN4cute5tupleIJNS5_1CILi128EEES8_NS7_ILi64EEEEEENS_10bfloat16_tEfNS_4arch4Sm80ELb1ELb0ELb1ELb1ELb1ELb0ELb0ELb0ELi2ELi4ELi4ELi4ELb0EEENS1_21CollectiveEpilogueBwdISA_SB_SD_Li256ELb1ELb0ELi2EEENS1_25SingleTileBwdLPTSchedulerILb1ELi128ELb1EEEEEEEEEvNT_6ParamsE$_ZN4cute3eso3ESOILb1ELb0EJNS_14ComposedLayoutINS_7SwizzleILi3ELi3ELi3EEENS_1CILj0EEENS_6LayoutINS_5tupleIJNS8_IJNS5_ILi8EEENS5_ILi16EEEEEENS8_IJNS5_ILi64EEENS5_ILi1EEEEEEEEENS8_IJNS8_IJSC_NS5_ILi512EEEEEENS8_IJSD_NS5_ILi0EEEEEEEEEEEEENS_10ViewEngineINS_8smem_ptrIPN7cutlass10bfloat16_tEEEEEEEC2ERKSM_RKST_,@function
        .size           $_ZN7cutlass13device_kernelIN5flash19enable_sm80_to_sm89INS1_16FlashAttnBwdSm80INS1_25CollectiveMainloopBwdSm80ILi2ELi2EN4cute5tupleIJNS5_1CILi128EEES8_NS7_ILi64EEEEEENS_10bfloat16_tEfNS_4arch4Sm80ELb1ELb0ELb1ELb1ELb1ELb0ELb0ELb0ELi2ELi4ELi4ELi4ELb0EEENS1_21CollectiveEpilogueBwdISA_SB_SD_Li256ELb1ELb0ELi2EEENS1_25SingleTileBwdLPTSchedulerILb1ELi128ELb1EEEEEEEEEvNT_6ParamsE$_ZN4cute3eso3ESOILb1ELb0EJNS_14ComposedLayoutINS_7SwizzleILi3ELi3ELi3EEENS_1CILj0EEENS_6LayoutINS_5tupleIJNS8_IJNS5_ILi8EEENS5_ILi16EEEEEENS8_IJNS5_ILi64EEENS5_ILi1EEEEEEEEENS8_IJNS8_IJSC_NS5_ILi512EEEEEENS8_IJSD_NS5_ILi0EEEEEEEEEEEEENS_10ViewEngineINS_8smem_ptrIPN7cutlass10bfloat16_tEEEEEEEC2ERKSM_RKST_,($_ZN7cutlass13device_kernelIN5flash19enable_sm80_to_sm89INS1_16FlashAttnBwdSm80INS1_25CollectiveMainloopBwdSm80ILi2ELi2EN4cute5tupleIJNS5_1CILi128EEES8_NS7_ILi64EEEEEENS_10bfloat16_tEfNS_4arch4Sm80ELb1ELb0ELb1ELb1ELb1ELb0ELb0ELb0ELi2ELi4ELi4ELi4ELb0EEENS1_21CollectiveEpilogueBwdISA_SB_SD_Li256ELb1ELb0ELi2EEENS1_25SingleTileBwdLPTSchedulerILb1ELi128ELb1EEEEEEEEEvNT_6ParamsE$_ZN4cute3eso3ESOILb1ELb0EJNS_14ComposedLayoutINS_7SwizzleILi3ELi3ELi3EEENS_1CILj0EEENS_6LayoutINS_5tupleIJNS8_IJNS8_IJNS5_ILi4EEENS5_ILi8EEEEEENS8_IJNS5_ILi2EEENS5_ILi1EEEEEEEEENS8_IJNS8_IJSC_SC_EEESB_EEEEEENS8_IJNS8_IJNS8_IJNS5_ILi128EEESD_EEENS8_IJSA_NS5_ILi0EEEEEEEEENS8_IJNS8_IJNS5_ILi64EEENS5_ILi512EEEEEENS8_IJNS5_ILi16EEENS5_ILi1024EEEEEEEEEEEEEEEENS_10ViewEngineINS_8smem_ptrIPN7cutlass10bfloat16_tEEEEEEEC2ERKSX_RKS14_ - $_ZN7cutlass13device_kernelIN5flash19enable_sm80_to_sm89INS1_16FlashAttnBwdSm80INS1_25CollectiveMainloopBwdSm80ILi2ELi2EN4cute5tupleIJNS5_1CILi128EEES8_NS7_ILi64EEEEEENS_10bfloat16_tEfNS_4arch4Sm80ELb1ELb0ELb1ELb1ELb1ELb0ELb0ELb0ELi2ELi4ELi4ELi4ELb0EEENS1_21CollectiveEpilogueBwdISA_SB_SD_Li256ELb1ELb0ELi2EEENS1_25SingleTileBwdLPTSchedulerILb1ELi128ELb1EEEEEEEEEvNT_6ParamsE$_ZN4cute3eso3ESOILb1ELb0EJNS_14ComposedLayoutINS_7SwizzleILi3ELi3ELi3EEENS_1CILj0EEENS_6LayoutINS_5tupleIJNS8_IJNS5_ILi8EEENS5_ILi16EEEEEENS8_IJNS5_ILi64EEENS5_ILi1EEEEEEEEENS8_IJNS8_IJSC_NS5_ILi512EEEEEENS8_IJSD_NS5_ILi0EEEEEEEEEEEEENS_10ViewEngineINS_8smem_ptrIPN7cutlass10bfloat16_tEEEEEEEC2ERKSM_RKST_)
$_ZN7cutlass13device_kernelIN5flash19enable_sm80_to_sm89INS1_16FlashAttnBwdSm80INS1_25CollectiveMainloopBwdSm80ILi2ELi2EN4cute5tupleIJNS5_1CILi128EEES8_NS7_ILi64EEEEEENS_10bfloat16_tEfNS_4arch4Sm80ELb1ELb0ELb1ELb1ELb1ELb0ELb0ELb0ELi2ELi4ELi4ELi4ELb0EEENS1_21CollectiveEpilogueBwdISA_SB_SD_Li256ELb1ELb0ELi2EEENS1_25SingleTileBwdLPTSchedulerILb1ELi128ELb1EEEEEEEEEvNT_6ParamsE$_ZN4cute3eso3ESOILb1ELb0EJNS_14ComposedLayoutINS_7SwizzleILi3ELi3ELi3EEENS_1CILj0EEENS_6LayoutINS_5tupleIJNS8_IJNS5_ILi8EEENS5_ILi16EEEEEENS8_IJNS5_ILi64EEENS5_ILi1EEEEEEEEENS8_IJNS8_IJSC_NS5_ILi512EEEEEENS8_IJSD_NS5_ILi0EEEEEEEEEEEEENS_10ViewEngineINS_8smem_ptrIPN7cutlass10bfloat16_tEEEEEEEC2ERKSM_RKST_:
[----:B------:R-:W-:Y:S01]  /*9080*/  IADD3 R4, R23, -c[0x0][0x20], RZ ;  /* 0x8000080017047a10 */ /* 0x000fe20007ffe0ff */
[----:B------:R-:W-:Y:S01]  /*9090*/  IMAD.MOV.U32 R8, RZ, RZ, R6 ;  /* 0x000000ffff087224 */ /* 0x000fe200078e0006 */
[----:B------:R-:W-:-:S03]  /*90a0*/  MOV R9, 0x0 ;  /* 0x0000000000097802 */ /* 0x000fc60000000f00 */
[----:B------:R1:W-:Y:S01]  /*90b0*/  STL.64 [R4], R2 ;  /* 0x0000000204007387 */ /* 0x0003e20000100a00 */
[----:B------:R-:W-:Y:S05]  /*90c0*/  RET.REL.NODEC R8 `(_ZN7cutlass13device_kernelIN5flash19enable_sm80_to_sm89INS1_16FlashAttnBwdSm80INS1_25CollectiveMainloopBwdSm80ILi2ELi2EN4cute5tupleIJNS5_1CILi128EEES8_NS7_ILi64EEEEEENS_10bfloat16_tEfNS_4arch4Sm80ELb1ELb0ELb1ELb1ELb1ELb0ELb0ELb0ELi2ELi4ELi4ELi4ELb0EEENS1_21CollectiveEpilogueBwdISA_SB_SD_Li256ELb1ELb0ELi2EEENS1_25SingleTileBwdLPTSchedulerILb1ELi128ELb1EEEEEEEEEvNT_6ParamsE) ;  /* 0xffff6f3008007950 */ /* 0x000fea0003c3ffff */
        .type           $_ZN7cutlass13device_kernelIN5flash19enable_sm80_to_sm89INS1_16FlashAttnBwdSm80INS1_25CollectiveMainloopBwdSm80ILi2ELi2EN4cute5tupleIJNS5_1CILi128EEES8_NS7_ILi64EEEEEENS_10bfloat16_tEfNS_4arch4Sm80ELb1ELb0ELb1ELb1ELb1ELb0ELb0ELb0ELi2ELi4ELi4ELi4ELb0EEENS1_21CollectiveEpilogueBwdISA_SB_SD_Li256ELb1ELb0ELi2EEENS1_25SingleTileBwdLPTSchedulerILb1ELi128ELb1EEEEEEEEEvNT_6ParamsE$_ZN4cute3eso3ESOILb1ELb0EJNS_14ComposedLayoutINS_7SwizzleILi3ELi3ELi3EEENS_1CILj0EEENS_6LayoutINS_5tupleIJNS8_IJNS8_IJNS5_ILi4EEENS5_ILi8EEEEEENS8_IJNS5_ILi2EEENS5_ILi1EEEEEEEEENS8_IJNS8_IJSC_SC_EEESB_EEEEEENS8_IJNS8_IJNS8_IJNS5_ILi128EEESD_EEENS8_IJSA_NS5_ILi0EEEEEEEEENS8_IJNS8_IJNS5_ILi64EEENS5_ILi512EEEEEENS8_IJNS5_ILi16EEENS5_ILi1024EEEEEEEEEEEEEEEENS_10ViewEngineINS_8smem_ptrIPN7cutlass10bfloat16_tEEEEEEEC2ERKSX_RKS14_,@function
        .size           $_ZN7cutlass13device_kernelIN5flash19enable_sm80_to_sm89INS1_16FlashAttnBwdSm80INS1_25CollectiveMainloopBwdSm80ILi2ELi2EN4cute5tupleIJNS5_1CILi128EEES8_NS7_ILi64EEEEEENS_10bfloat16_tEfNS_4arch4Sm80ELb1ELb0ELb1ELb1ELb1ELb0ELb0ELb0ELi2ELi4ELi4ELi4ELb0EEENS1_21CollectiveEpilogueBwdISA_SB_SD_Li256ELb1ELb0ELi2EEENS1_25SingleTileBwdLPTSchedulerILb1ELi128ELb1EEEEEEEEEvNT_6ParamsE$_ZN4cute3eso3ESOILb1ELb0EJNS_14ComposedLayoutINS_7SwizzleILi3ELi3ELi3EEENS_1CILj0EEENS_6LayoutINS_5tupleIJNS8_IJNS8_IJNS5_ILi4EEENS5_ILi8EEEEEENS8_IJNS5_ILi2EEENS5_ILi1EEEEEEEEENS8_IJNS8_IJSC_SC_EEESB_EEEEEENS8_IJNS8_IJNS8_IJNS5_ILi128EEESD_EEENS8_IJSA_NS5_ILi0EEEEEEEEENS8_IJNS8_IJNS5_ILi64EEENS5_ILi512EEEEEENS8_IJNS5_ILi16EEENS5_ILi1024EEEEEEEEEEEEEEEENS_10ViewEngineINS_8smem_ptrIPN7cutlass10bfloat16_tEEEEEEEC2ERKSX_RKS14_,($_ZN7cutlass13device_kernelIN5flash19enable_sm80_to_sm89INS1_16FlashAttnBwdSm80INS1_25CollectiveMainloopBwdSm80ILi2ELi2EN4cute5tupleIJNS5_1CILi128EEES8_NS7_ILi64EEEEEENS_10bfloat16_tEfNS_4arch4Sm80ELb1ELb0ELb1ELb1ELb1ELb0ELb0ELb0ELi2ELi4ELi4ELi4ELb0EEENS1_21CollectiveEpilogueBwdISA_SB_SD_Li256ELb1ELb0ELi2EEENS1_25SingleTileBwdLPTSchedulerILb1ELi128ELb1EEEEEEEEEvNT_6ParamsE$_ZN4cute3eso3ESOILb1ELb0EJNS_14ComposedLayoutINS_7SwizzleILi3ELi3ELi3EEENS_1CILj0EEENS_6LayoutINS_5tupleIJNS8_IJNS8_IJNS5_ILi4EEENS5_ILi8EEEEEENS8_IJS9_NS5_ILi1EEEEEEEEENS8_IJNS8_IJNS5_ILi2EEESF_SF_EEENS8_IJSF_S9_EEEEEEEEENS8_IJNS8_IJNS8_IJSF_NS5_ILi64EEEEEENS8_IJNS5_ILi1024EEENS5_ILi0EEEEEEEEENS8_IJNS8_IJSC_NS5_ILi512EEESA_EEENS8_IJNS5_ILi4096EEENS5_ILi16EEEEEEEEEEEEEEEENS_10ViewEngineINS_8smem_ptrIPN7cutlass10bfloat16_tEEEEEEEC2ERKSY_RKS15_ - $_ZN7cutlass13device_kernelIN5flash19enable_sm80_to_sm89INS1_16FlashAttnBwdSm80INS1_25CollectiveMainloopBwdSm80ILi2ELi2EN4cute5tupleIJNS5_1CILi128EEES8_NS7_ILi64EEEEEENS_10bfloat16_tEfNS_4arch4Sm80ELb1ELb0ELb1ELb1ELb1ELb0ELb0ELb0ELi2ELi4ELi4ELi4ELb0EEENS1_21CollectiveEpilogueBwdISA_SB_SD_Li256ELb1ELb0ELi2EEENS1_25SingleTileBwdLPTSchedulerILb1ELi128ELb1EEEEEEEEEvNT_6ParamsE$_ZN4cute3eso3ESOILb1ELb0EJNS_14ComposedLayoutINS_7SwizzleILi3ELi3ELi3EEENS_1CILj0EEENS_6LayoutINS_5tupleIJNS8_IJNS8_IJNS5_ILi4EEENS5_ILi8EEEEEENS8_IJNS5_ILi2EEENS5_ILi1EEEEEEEEENS8_IJNS8_IJSC_SC_EEESB_EEEEEENS8_IJNS8_IJNS8_IJNS5_ILi128EEESD_EEENS8_IJSA_NS5_ILi0EEEEEEEEENS8_IJNS8_IJNS5_ILi64EEENS5_ILi512EEEEEENS8_IJNS5_ILi16EEENS5_ILi1024EEEEEEEEEEEEEEEENS_10ViewEngineINS_8smem_ptrIPN7cutlass10bfloat16_tEEEEEEEC2ERKSX_RKS14_)
$_ZN7cutlass13device_kernelIN5flash19enable_sm80_to_sm89INS1_16FlashAttnBwdSm80INS1_25CollectiveMainloopBwdSm80ILi2ELi2EN4cute5tupleIJNS5_1CILi128EEES8_NS7_ILi64EEEEEENS_10bfloat16_tEfNS_4arch4Sm80ELb1ELb0ELb1ELb1ELb1ELb0ELb0ELb0ELi2ELi4ELi4ELi4ELb0EEENS1_21CollectiveEpilogueBwdISA_SB_SD_Li256ELb1ELb0ELi2EEENS1_25SingleTileBwdLPTSchedulerILb1ELi128ELb1EEEEEEEEEvNT_6ParamsE$_ZN4cute3eso3ESOILb1ELb0EJNS_14ComposedLayoutINS_7SwizzleILi3ELi3ELi3EEENS_1CILj0EEENS_6LayoutINS_5tupleIJNS8_IJNS8_IJNS5_ILi4EEENS5_ILi8EEEEEENS8_IJNS5_ILi2EEENS5_ILi1EEEEEEEEENS8_IJNS8_IJSC_SC_EEESB_EEEEEENS8_IJNS8_IJNS8_IJNS5_ILi128EEESD_EEENS8_IJSA_NS5_ILi0EEEEEEEEENS8_IJNS8_IJNS5_ILi64EEENS5_ILi512EEEEEENS8_IJNS5_ILi16EEENS5_ILi1024EEEEEEEEEEEEEEEENS_10ViewEngineINS_8smem_ptrIPN7cutlass10bfloat16_tEEEEEEEC2ERKSX_RKS14_:
[----:B------:R-:W-:Y:S01]  /*90d0*/  IADD3 R4, R23, -c[0x0][0x20], RZ ;  /* 0x8000080017047a10 */ /* 0x000fe20007ffe0ff */
[----:B------:R-:W-:Y:S01]  /*90e0*/  IMAD.MOV.U32 R8, RZ, RZ, R6 ;  /* 0x000000ffff087224 */ /* 0x000fe200078e0006 */
[----:B------:R-:W-:-:S03]  /*90f0*/  MOV R9, 0x0 ;  /* 0x0000000000097802 */ /* 0x000fc60000000f00 */
[----:B------:R1:W-:Y:S01]  /*9100*/  STL.64 [R4], R2 ;  /* 0x0000000204007387 */ /* 0x0003e20000100a00 */
[----:B------:R-:W-:Y:S05]  /*9110*/  RET.REL.NODEC R8 `(_ZN7cutlass13device_kernelIN5flash19enable_sm80_to_sm89INS1_16FlashAttnBwdSm80INS1_25CollectiveMainloopBwdSm80ILi2ELi2EN4cute5tupleIJNS5_1CILi128EEES8_NS7_ILi64EEEEEENS_10bfloat16_tEfNS_4arch4Sm80ELb1ELb0ELb1ELb1ELb1ELb0ELb0ELb0ELi2ELi4ELi4ELi4ELb0EEENS1_21CollectiveEpilogueBwdISA_SB_SD_Li256ELb1ELb0ELi2EEENS1_25SingleTileBwdLPTSchedulerILb1ELi128ELb1EEEEEEEEEvNT_6ParamsE) ;  /* 0xffff6ee008007950 */ /* 0x000fea0003c3ffff */
        .type           $_ZN7cutlass13device_kernelIN5flash19enable_sm80_to_sm89INS1_16FlashAttnBwdSm80INS1_25CollectiveMainloopBwdSm80ILi2ELi2EN4cute5tupleIJNS5_1CILi128EEES8_NS7_ILi64EEEEEENS_10bfloat16_tEfNS_4arch4Sm80ELb1ELb0ELb1ELb1ELb1ELb0ELb0ELb0ELi2ELi4ELi4ELi4ELb0EEENS1_21CollectiveEpilogueBwdISA_SB_SD_Li256ELb1ELb0ELi2EEENS1_25SingleTileBwdLPTSchedulerILb1ELi128ELb1EEEEEEEEEvNT_6ParamsE$_ZN4cute3eso3ESOILb1ELb0EJNS_14ComposedLayoutINS_7SwizzleILi3ELi3ELi3EEENS_1CILj0EEENS_6LayoutINS_5tupleIJNS8_IJNS8_IJNS5_ILi4EEENS5_ILi8EEEEEENS8_IJS9_NS5_ILi1EEEEEEEEENS8_IJNS8_IJNS5_ILi2EEESF_SF_EEENS8_IJSF_S9_EEEEEEEEENS8_IJNS8_IJNS8_IJSF_NS5_ILi64EEEEEENS8_IJNS5_ILi1024EEENS5_ILi0EEEEEEEEENS8_IJNS8_IJSC_NS5_ILi512EEESA_EEENS8_IJNS5_ILi4096EEENS5_ILi16EEEEEEEEEEEEEEEENS_10ViewEngineINS_8smem_ptrIPN7cutlass10bfloat16_tEEEEEEEC2ERKSY_RKS15_,@function
        .size           $_ZN7cutlass13device_kernelIN5flash19enable_sm80_to_sm89INS1_16FlashAttnBwdSm80INS1_25CollectiveMainloopBwdSm80ILi2ELi2EN4cute5tupleIJNS5_1CILi128EEES8_NS7_ILi64EEEEEENS_10bfloat16_tEfNS_4arch4Sm80ELb1ELb0ELb1ELb1ELb1ELb0ELb0ELb0ELi2ELi4ELi4ELi4ELb0EEENS1_21CollectiveEpilogueBwdISA_SB_SD_Li256ELb1ELb0ELi2EEENS1_25SingleTileBwdLPTSchedulerILb1ELi128ELb1EEEEEEEEEvNT_6ParamsE$_ZN4cute3eso3ESOILb1ELb0EJNS_14ComposedLayoutINS_7SwizzleILi3ELi3ELi3EEENS_1CILj0EEENS_6LayoutINS_5tupleIJNS8_IJNS8_IJNS5_ILi4EEENS5_ILi8EEEEEENS8_IJS9_NS5_ILi1EEEEEEEEENS8_IJNS8_IJNS5_ILi2EEESF_SF_EEENS8_IJSF_S9_EEEEEEEEENS8_IJNS8_IJNS8_IJSF_NS5_ILi64EEEEEENS8_IJNS5_ILi1024EEENS5_ILi0EEEEEEEEENS8_IJNS8_IJSC_NS5_ILi512EEESA_EEENS8_IJNS5_ILi4096EEENS5_ILi16EEEEEEEEEEEEEEEENS_10ViewEngineINS_8smem_ptrIPN7cutlass10bfloat16_tEEEEEEEC2ERKSY_RKS15_,($_ZN7cutlass13device_kernelIN5flash19enable_sm80_to_sm89INS1_16FlashAttnBwdSm80INS1_25CollectiveMainloopBwdSm80ILi2ELi2EN4cute5tupleIJNS5_1CILi128EEES8_NS7_ILi64EEEEEENS_10bfloat16_tEfNS_4arch4Sm80ELb1ELb0ELb1ELb1ELb1ELb0ELb0ELb0ELi2ELi4ELi4ELi4ELb0EEENS1_21CollectiveEpilogueBwdISA_SB_SD_Li256ELb1ELb0ELi2EEENS1_25SingleTileBwdLPTSchedulerILb1ELi128ELb1EEEEEEEEEvNT_6ParamsE$_ZN4cute3eso3ESOILb1ELb0EJNS_1CILi0EEENS2_ILi1EEENS2_ILi512EEEiEEC2ERKS3_RKS4_RKS5_RKi - $_ZN7cutlass13device_kernelIN5flash19enable_sm80_to_sm89INS1_16FlashAttnBwdSm80INS1_25CollectiveMainloopBwdSm80ILi2ELi2EN4cute5tupleIJNS5_1CILi128EEES8_NS7_ILi64EEEEEENS_10bfloat16_tEfNS_4arch4Sm80ELb1ELb0ELb1ELb1ELb1ELb0ELb0ELb0ELi2ELi4ELi4ELi4ELb0EEENS1_21CollectiveEpilogueBwdISA_SB_SD_Li256ELb1ELb0ELi2EEENS1_25SingleTileBwdLPTSchedulerILb1ELi128ELb1EEEEEEEEEvNT_6ParamsE$_ZN4cute3eso3ESOILb1ELb0EJNS_14ComposedLayoutINS_7SwizzleILi3ELi3ELi3EEENS_1CILj0EEENS_6LayoutINS_5tupleIJNS8_IJNS8_IJNS5_ILi4EEENS5_ILi8EEEEEENS8_IJS9_NS5_ILi1EEEEEEEEENS8_IJNS8_IJNS5_ILi2EEESF_SF_EEENS8_IJSF_S9_EEEEEEEEENS8_IJNS8_IJNS8_IJSF_NS5_ILi64EEEEEENS8_IJNS5_ILi1024EEENS5_ILi0EEEEEEEEENS8_IJNS8_IJSC_NS5_ILi512EEESA_EEENS8_IJNS5_ILi4096EEENS5_ILi16EEEEEEEEEEEEEEEENS_10ViewEngineINS_8smem_ptrIPN7cutlass10bfloat16_tEEEEEEEC2ERKSY_RKS15_)
$_ZN7cutlass13device_kernelIN5flash19enable_sm80_to_sm89INS1_16FlashAttnBwdSm80INS1_25CollectiveMainloopBwdSm80ILi2ELi2EN4cute5tupleIJNS5_1CILi128EEES8_NS7_ILi64EEEEEENS_10bfloat16_tEfNS_4arch4Sm80ELb1ELb0ELb1ELb1ELb1ELb0ELb0ELb0ELi2ELi4ELi4ELi4ELb0EEENS1_21CollectiveEpilogueBwdISA_SB_SD_Li256ELb1ELb0ELi2EEENS1_25SingleTileBwdLPTSchedulerILb1ELi128ELb1EEEEEEEEEvNT_6ParamsE$_ZN4cute3eso3ESOILb1ELb0EJNS_14ComposedLayoutINS_7SwizzleILi3ELi3ELi3EEENS_1CILj0EEENS_6LayoutINS_5tupleIJNS8_IJNS8_IJNS5_ILi4EEENS5_ILi8EEEEEENS8_IJS9_NS5_ILi1EEEEEEEEENS8_IJNS8_IJNS5_ILi2EEESF_SF_EEENS8_IJSF_S9_EEEEEEEEENS8_IJNS8_IJNS8_IJSF_NS5_ILi64EEEEEENS8_IJNS5_ILi1024EEENS5_ILi0EEEEEEEEENS8_IJNS8_IJSC_NS5_ILi512EEESA_EEENS8_IJNS5_ILi4096EEENS5_ILi16EEEEEEEEEEEEEEEENS_10ViewEngineINS_8smem_ptrIPN7cutlass10bfloat16_tEEEEEEEC2ERKSY_RKS15_:
[----:B------:R-:W-:Y:S01]  /*9120*/  IADD3 R4, R23, -c[0x0][0x20], RZ ;  /* 0x8000080017047a10 */ /* 0x000fe20007ffe0ff */
[----:B------:R-:W-:Y:S01]  /*9130*/  IMAD.MOV.U32 R8, RZ, RZ, R6 ;  /* 0x000000ffff087224 */ /* 0x000fe200078e0006 */
[----:B------:R-:W-:-:S03]  /*9140*/  MOV R9, 0x0 ;  /* 0x0000000000097802 */ /* 0x000fc60000000f00 */
[----:B------:R1:W-:Y:S01]  /*9150*/  STL.64 [R4], R2 ;  /* 0x0000000204007387 */ /* 0x0003e20000100a00 */
[----:B------:R-:W-:Y:S05]  /*9160*/  RET.REL.NODEC R8 `(_ZN7cutlass13device_kernelIN5flash19enable_sm80_to_sm89INS1_16FlashAttnBwdSm80INS1_25CollectiveMainloopBwdSm80ILi2ELi2EN4cute5tupleIJNS5_1CILi128EEES8_NS7_ILi64EEEEEENS_10bfloat16_tEfNS_4arch4Sm80ELb1ELb0ELb1ELb1ELb1ELb0ELb0ELb0ELi2ELi4ELi4ELi4ELb0EEENS1_21CollectiveEpilogueBwdISA_SB_SD_Li256ELb1ELb0ELi2EEENS1_25SingleTileBwdLPTSchedulerILb1ELi128ELb1EEEEEEEEEvNT_6ParamsE) ;  /* 0xffff6e9008007950 */ /* 0x000fea0003c3ffff */
        .type           $_ZN7cutlass13device_kernelIN5flash19enable_sm80_to_sm89INS1_16FlashAttnBwdSm80INS1_25CollectiveMainloopBwdSm80ILi2ELi2EN4cute5tupleIJNS5_1CILi128EEES8_NS7_ILi64EEEEEENS_10bfloat16_tEfNS_4arch4Sm80ELb1ELb0ELb1ELb1ELb1ELb0ELb0ELb0ELi2ELi4ELi4ELi4ELb0EEENS1_21CollectiveEpilogueBwdISA_SB_SD_Li256ELb1ELb0ELi2EEENS1_25SingleTileBwdLPTSchedulerILb1ELi128ELb1EEEEEEEEEvNT_6ParamsE$_ZN4cute3eso3ESOILb1ELb0EJNS_1CILi0EEENS2_ILi1EEENS2_ILi512EEEiEEC2ERKS3_RKS4_RKS5_RKi,@function
        .size           $_ZN7cutlass13device_kernelIN5flash19enable_sm80_to_sm89INS1_16FlashAttnBwdSm80INS1_25CollectiveMainloopBwdSm80ILi2ELi2EN4cute5tupleIJNS5_1CILi128EEES8_NS7_ILi64EEEEEENS_10bfloat16_tEfNS_4arch4Sm80ELb1ELb0ELb1ELb1ELb1ELb0ELb0ELb0ELi2ELi4ELi4ELi4ELb0EEENS1_21CollectiveEpilogueBwdISA_SB_SD_Li256ELb1ELb0ELi2EEENS1_25SingleTileBwdLPTSchedulerILb1ELi128ELb1EEEEEEEEEvNT_6ParamsE$_ZN4cute3eso3ESOILb1ELb0EJNS_1CILi0EEENS2_ILi1EEENS2_ILi512EEEiEEC2ERKS3_RKS4_RKS5_RKi,($_ZN7cutlass13device_kernelIN5flash19enable_sm80_to_sm89INS1_16FlashAttnBwdSm80INS1_25CollectiveMainloopBwdSm80ILi2ELi2EN4cute5tupleIJNS5_1CILi128EEES8_NS7_ILi64EEEEEENS_10bfloat16_tEfNS_4arch4Sm80ELb1ELb0ELb1ELb1ELb1ELb0ELb0ELb0ELi2ELi4ELi4ELi4ELb0EEENS1_21CollectiveEpilogueBwdISA_SB_SD_Li256ELb1ELb0ELi2EEENS1_25SingleTileBwdLPTSchedulerILb1ELi128ELb1EEEEEEEEEvNT_6ParamsE$_ZN4cute3eso3ESOILb1ELb0EJNS_1CILi0EEENS2_ILi1EEENS2_ILi512EEEiNS2_ILi4096EEEiNS2_ILi8192EEEEEC2ERKS3_RKS4_RKS5_RKiRKS6_SG_RKS7_ - $_ZN7cutlass13device_kernelIN5flash19enable_sm80_to_sm89INS1_16FlashAttnBwdSm80INS1_25CollectiveMainloopBwdSm80ILi2ELi2EN4cute5tupleIJNS5_1CILi128EEES8_NS7_ILi64EEEEEENS_10bfloat16_tEfNS_4arch4Sm80ELb1ELb0ELb1ELb1ELb1ELb0ELb0ELb0ELi2ELi4ELi4ELi4ELb0EEENS1_21CollectiveEpilogueBwdISA_SB_SD_Li256ELb1ELb0ELi2EEENS1_25SingleTileBwdLPTSchedulerILb1ELi128ELb1EEEEEEEEEvNT_6ParamsE$_ZN4cute3eso3ESOILb1ELb0EJNS_1CILi0EEENS2_ILi1EEENS2_ILi512EEEiEEC2ERKS3_RKS4_RKS5_RKi)
$_ZN7cutlass13device_kernelIN5flash19enable_sm80_to_sm89INS1_16FlashAttnBwdSm80INS1_25CollectiveMainloopBwdSm80ILi2ELi2EN4cute5tupleIJNS5_1CILi128EEES8_NS7_ILi64EEEEEENS_10bfloat16_tEfNS_4arch4Sm80ELb1ELb0ELb1ELb1ELb1ELb0ELb0ELb0ELi2ELi4ELi4ELi4ELb0EEENS1_21CollectiveEpilogueBwdISA_SB_SD_Li256ELb1ELb0ELi2EEENS1_25SingleTileBwdLPTSchedulerILb1ELi128ELb1EEEEEEEEEvNT_6ParamsE$_ZN4cute3eso3ESOILb1ELb0EJNS_1CILi0EEENS2_ILi1EEENS2_ILi512EEEiEEC2ERKS3_RKS4_RKS5_RKi:
[----:B------:R-:W-:Y:S02]  /*9170*/  IADD3 R2, R2, -c[0x0][0x20], RZ ;  /* 0x8000080002027a10 */ /* 0x000fe40007ffe0ff */
[----:B------:R-:W-:-:S03]  /*9180*/  MOV R9, 0x0 ;  /* 0x0000000000097802 */ /* 0x000fc60000000f00 */
[----:B------:R1:W-:Y:S01]  /*9190*/  STL [R2], R3 ;  /* 0x0000000302007387 */ /* 0x0003e20000100800 */
[----:B------:R-:W-:Y:S05]  /*91a0*/  RET.REL.NODEC R8 `(_ZN7cutlass13device_kernelIN5flash19enable_sm80_to_sm89INS1_16FlashAttnBwdSm80INS1_25CollectiveMainloopBwdSm80ILi2ELi2EN4cute5tupleIJNS5_1CILi128EEES8_NS7_ILi64EEEEEENS_10bfloat16_tEfNS_4arch4Sm80ELb1ELb0ELb1ELb1ELb1ELb0ELb0ELb0ELi2ELi4ELi4ELi4ELb0EEENS1_21CollectiveEpilogueBwdISA_SB_SD_Li256ELb1ELb0ELi2EEENS1_25SingleTileBwdLPTSchedulerILb1ELi128ELb1EEEEEEEEEvNT_6ParamsE) ;  /* 0xffff6e5008007950 */ /* 0x000fea0003c3ffff */
        .type           $_ZN7cutlass13device_kernelIN5flash19enable_sm80_to_sm89INS1_16FlashAttnBwdSm80INS1_25CollectiveMainloopBwdSm80ILi2ELi2EN4cute5tupleIJNS5_1CILi128EEES8_NS7_ILi64EEEEEENS_10bfloat16_tEfNS_4arch4Sm80ELb1ELb0ELb1ELb1ELb1ELb0ELb0ELb0ELi2ELi4ELi4ELi4ELb0EEENS1_21CollectiveEpilogueBwdISA_SB_SD_Li256ELb1ELb0ELi2EEENS1_25SingleTileBwdLPTSchedulerILb1ELi128ELb1EEEEEEEEEvNT_6ParamsE$_ZN4cute3eso3ESOILb1ELb0EJNS_1CILi0EEENS2_ILi1EEENS2_ILi512EEEiNS2_ILi4096EEEiNS2_ILi8192EEEEEC2ERKS3_RKS4_RKS5_RKiRKS6_SG_RKS7_,@function
        .size           $_ZN7cutlass13device_kernelIN5flash19enable_sm80_to_sm89INS1_16FlashAttnBwdSm80INS1_25CollectiveMainloopBwdSm80ILi2ELi2EN4cute5tupleIJNS5_1CILi128EEES8_NS7_ILi64EEEEEENS_10bfloat16_tEfNS_4arch4Sm80ELb1ELb0ELb1ELb1ELb1ELb0ELb0ELb0ELi2ELi4ELi4ELi4ELb0EEENS1_21CollectiveEpilogueBwdISA_SB_SD_Li256ELb1ELb0ELi2EEENS1_25SingleTileBwdLPTSchedulerILb1ELi128ELb1EEEEEEEEEvNT_6ParamsE$_ZN4cute3eso3ESOILb1ELb0EJNS_1CILi0EEENS2_ILi1EEENS2_ILi512EEEiNS2_ILi4096EEEiNS2_ILi8192EEEEEC2ERKS3_RKS4_RKS5_RKiRKS6_SG_RKS7_,($_ZN7cutlass13device_kernelIN5flash19enable_sm80_to_sm89INS1_16FlashAttnBwdSm80INS1_25CollectiveMainloopBwdSm80ILi2ELi2EN4cute5tupleIJNS5_1CILi128EEES8_NS7_ILi64EEEEEENS_10bfloat16_tEfNS_4arch4Sm80ELb1ELb0ELb1ELb1ELb1ELb0ELb0ELb0ELi2ELi4ELi4ELi4ELb0EEENS1_21CollectiveEpilogueBwdISA_SB_SD_Li256ELb1ELb0ELi2EEENS1_25SingleTileBwdLPTSchedulerILb1ELi128ELb1EEEEEEEEEvNT_6ParamsE$_ZN4cute3eso3ESOILb1ELb0EJNS_1CILi0EEENS_5tupleIJNS2_ILi1EEENS2_ILi256EEEiEEEEEC2ERKS3_RKS7_ - $_ZN7cutlass13device_kernelIN5flash19enable_sm80_to_sm89INS1_16FlashAttnBwdSm80INS1_25CollectiveMainloopBwdSm80ILi2ELi2EN4cute5tupleIJNS5_1CILi128EEES8_NS7_ILi64EEEEEENS_10bfloat16_tEfNS_4arch4Sm80ELb1ELb0ELb1ELb1ELb1ELb0ELb0ELb0ELi2ELi4ELi4ELi4ELb0EEENS1_21CollectiveEpilogueBwdISA_SB_SD_Li256ELb1ELb0ELi2EEENS1_25SingleTileBwdLPTSchedulerILb1ELi128ELb1EEEEEEEEEvNT_6ParamsE$_ZN4cute3eso3ESOILb1ELb0EJNS_1CILi0EEENS2_ILi1EEENS2_ILi512EEEiNS2_ILi4096EEEiNS2_ILi8192EEEEEC2ERKS3_RKS4_RKS5_RKiRKS6_SG_RKS7_)
$_ZN7cutlass13device_kernelIN5flash19enable_sm80_to_sm89INS1_16FlashAttnBwdSm80INS1_25CollectiveMainloopBwdSm80ILi2ELi2EN4cute5tupleIJNS5_1CILi128EEES8_NS7_ILi64EEEEEENS_10bfloat16_tEfNS_4arch4Sm80ELb1ELb0ELb1ELb1ELb1ELb0ELb0ELb0ELi2ELi4ELi4ELi4ELb0EEENS1_21CollectiveEpilogueBwdISA_SB_SD_Li256ELb1ELb0ELi2EEENS1_25SingleTileBwdLPTSchedulerILb1ELi128ELb1EEEEEEEEEvNT_6ParamsE$_ZN4cute3eso3ESOILb1ELb0EJNS_1CILi0EEENS2_ILi1EEENS2_ILi512EEEiNS2_ILi4096EEEiNS2_ILi8192EEEEEC2ERKS3_RKS4_RKS5_RKiRKS6_SG_RKS7_:
[----:B------:R-:W-:Y:S02]  /*91b0*/  IADD3 R3, R3, -c[0x0][0x20], RZ ;  /* 0x8000080003037a10 */ /* 0x000fe40007ffe0ff */
[----:B------:R-:W-:-:S03]  /*91c0*/  IADD3 R2, R58, -c[0x0][0x20], RZ ;  /* 0x800008003a027a10 */ /* 0x000fc60007ffe0ff */
[----:B------:R1:W-:Y:S04]  /*91d0*/  STL [R3], R10 ;  /* 0x0000000a03007387 */ /* 0x0003e80000100800 */
[----:B------:R-:W2:Y:S01]  /*91e0*/  LDL R2, [R2] ;  /* 0x0000000002027983 */ /* 0x000ea20000100800 */
[----:B------:R-:W-:-:S03]  /*91f0*/  IMAD.MOV.U32 R9, RZ, RZ, 0x0 ;  /* 0x00000000ff097424 */ /* 0x000fc600078e00ff */
[----:B--2---:R1:W-:Y:S01]  /*9200*/  STL [R3+0x4], R2 ;  /* 0x0000040203007387 */ /* 0x0043e20000100800 */
[----:B------:R-:W-:Y:S05]  /*9210*/  RET.REL.NODEC R8 `(_ZN7cutlass13device_kernelIN5flash19enable_sm80_to_sm89INS1_16FlashAttnBwdSm80INS1_25CollectiveMainloopBwdSm80ILi2ELi2EN4cute5tupleIJNS5_1CILi128EEES8_NS7_ILi64EEEEEENS_10bfloat16_tEfNS_4arch4Sm80ELb1ELb0ELb1ELb1ELb1ELb0ELb0ELb0ELi2ELi4ELi4ELi4ELb0EEENS1_21CollectiveEpilogueBwdISA_SB_SD_Li256ELb1ELb0ELi2EEENS1_25SingleTileBwdLPTSchedulerILb1ELi128ELb1EEEEEEEEEvNT_6ParamsE) ;  /* 0xffff6de008007950 */ /* 0x000fea0003c3ffff */
        .type           $_ZN7cutlass13device_kernelIN5flash19enable_sm80_to_sm89INS1_16FlashAttnBwdSm80INS1_25CollectiveMainloopBwdSm80ILi2ELi2EN4cute5tupleIJNS5_1CILi128EEES8_NS7_ILi64EEEEEENS_10bfloat16_tEfNS_4arch4Sm80ELb1ELb0ELb1ELb1ELb1ELb0ELb0ELb0ELi2ELi4ELi4ELi4ELb0EEENS1_21CollectiveEpilogueBwdISA_SB_SD_Li256ELb1ELb0ELi2EEENS1_25SingleTileBwdLPTSchedulerILb1ELi128ELb1EEEEEEEEEvNT_6ParamsE$_ZN4cute3eso3ESOILb1ELb0EJNS_1CILi0EEENS_5tupleIJNS2_ILi1EEENS2_ILi256EEEiEEEEEC2ERKS3_RKS7_,@function
        .size           $_ZN7cutlass13device_kernelIN5flash19enable_sm80_to_sm89INS1_16FlashAttnBwdSm80INS1_25CollectiveMainloopBwdSm80ILi2ELi2EN4cute5tupleIJNS5_1CILi128EEES8_NS7_ILi64EEEEEENS_10bfloat16_tEfNS_4arch4Sm80ELb1ELb0ELb1ELb1ELb1ELb0ELb0ELb0ELi2ELi4ELi4ELi4ELb0EEENS1_21CollectiveEpilogueBwdISA_SB_SD_Li256ELb1ELb0ELi2EEENS1_25SingleTileBwdLPTSchedulerILb1ELi128ELb1EEEEEEEEEvNT_6ParamsE$_ZN4cute3eso3ESOILb1ELb0EJNS_1CILi0EEENS_5tupleIJNS2_ILi1EEENS2_ILi256EEEiEEEEEC2ERKS3_RKS7_,($_ZN7cutlass13device_kernelIN5flash19enable_sm80_to_sm89INS1_16FlashAttnBwdSm80INS1_25CollectiveMainloopBwdSm80ILi2ELi2EN4cute5tupleIJNS5_1CILi128EEES8_NS7_ILi64EEEEEENS_10bfloat16_tEfNS_4arch4Sm80ELb1ELb0ELb1ELb1ELb1ELb0ELb0ELb0ELi2ELi4ELi4ELi4ELb0EEENS1_21CollectiveEpilogueBwdISA_SB_SD_Li256ELb1ELb0ELi2EEENS1_25SingleTileBwdLPTSchedulerILb1ELi128ELb1EEEEEEEEEvNT_6ParamsE$_ZN4cute3eso3ESOILb1ELb0EJNS_1CILi0EEEiEEC2ERKS3_RKi - $_ZN7cutlass13device_kernelIN5flash19enable_sm80_to_sm89INS1_16FlashAttnBwdSm80INS1_25CollectiveMainloopBwdSm80ILi2ELi2EN4cute5tupleIJNS5_1CILi128EEES8_NS7_ILi64EEEEEENS_10bfloat16_tEfNS_4arch4Sm80ELb1ELb0ELb1ELb1ELb1ELb0ELb0ELb0ELi2ELi4ELi4ELi4ELb0EEENS1_21CollectiveEpilogueBwdISA_SB_SD_Li256ELb1ELb0ELi2EEENS1_25SingleTileBwdLPTSchedulerILb1ELi128ELb1EEEEEEEEEvNT_6ParamsE$_ZN4cute3eso3ESOILb1ELb0EJNS_1CILi0EEENS_5tupleIJNS2_ILi1EEENS2_ILi256EEEiEEEEEC2ERKS3_RKS7_)
$_ZN7cutlass13device_kernelIN5flash19enable_sm80_to_sm89INS1_16FlashAttnBwdSm80INS1_25CollectiveMainloopBwdSm80ILi2ELi2EN4cute5tupleIJNS5_1CILi128EEES8_NS7_ILi64EEEEEENS_10bfloat16_tEfNS_4arch4Sm80ELb1ELb0ELb1ELb1ELb1ELb0ELb0ELb0ELi2ELi4ELi4ELi4ELb0EEENS1_21CollectiveEpilogueBwdISA_SB_SD_Li256ELb1ELb0ELi2EEENS1_25SingleTileBwdLPTSchedulerILb1ELi128ELb1EEEEEEEEEvNT_6ParamsE$_ZN4cute3eso3ESOILb1ELb0EJNS_1CILi0EEENS_5tupleIJNS2_ILi1EEENS2_ILi256EEEiEEEEEC2ERKS3_RKS7_:
[----:B------:R-:W-:Y:S02]  /*9220*/  IADD3 R3, R10, -c[0x0][0x20], RZ ;  /* 0x800008000a037a10 */ /* 0x000fe40007ffe0ff */
[----:B------:R-:W-:-:S03]  /*9230*/  MOV R5, 0x0 ;  /* 0x0000000000057802 */ /* 0x000fc60000000f00 */
[----:B------:R1:W-:Y:S01]  /*9240*/  STL [R3], R2 ;  /* 0x0000000203007387 */ /* 0x0003e20000100800 */
[----:B------:R-:W-:Y:S05]  /*9250*/  RET.REL.NODEC R4 `(_ZN7cutlass13device_kernelIN5flash19enable_sm80_to_sm89INS1_16FlashAttnBwdSm80INS1_25CollectiveMainloopBwdSm80ILi2ELi2EN4cute5tupleIJNS5_1CILi128EEES8_NS7_ILi64EEEEEENS_10bfloat16_tEfNS_4arch4Sm80ELb1ELb0ELb1ELb1ELb1ELb0ELb0ELb0ELi2ELi4ELi4ELi4ELb0EEENS1_21CollectiveEpilogueBwdISA_SB_SD_Li256ELb1ELb0ELi2EEENS1_25SingleTileBwdLPTSchedulerILb1ELi128ELb1EEEEEEEEEvNT_6ParamsE) ;  /* 0xffff6da004007950 */ /* 0x000fea0003c3ffff */
        .type           $_ZN7cutlass13device_kernelIN5flash19enable_sm80_to_sm89INS1_16FlashAttnBwdSm80INS1_25CollectiveMainloopBwdSm80ILi2ELi2EN4cute5tupleIJNS5_1CILi128EEES8_NS7_ILi64EEEEEENS_10bfloat16_tEfNS_4arch4Sm80ELb1ELb0ELb1ELb1ELb1ELb0ELb0ELb0ELi2ELi4ELi4ELi4ELb0EEENS1_21CollectiveEpilogueBwdISA_SB_SD_Li256ELb1ELb0ELi2EEENS1_25SingleTileBwdLPTSchedulerILb1ELi128ELb1EEEEEEEEEvNT_6ParamsE$_ZN4cute3eso3ESOILb1ELb0EJNS_1CILi0EEEiEEC2ERKS3_RKi,@function
        .size           $_ZN7cutlass13device_kernelIN5flash19enable_sm80_to_sm89INS1_16FlashAttnBwdSm80INS1_25CollectiveMainloopBwdSm80ILi2ELi2EN4cute5tupleIJNS5_1CILi128EEES8_NS7_ILi64EEEEEENS_10bfloat16_tEfNS_4arch4Sm80ELb1ELb0ELb1ELb1ELb1ELb0ELb0ELb0ELi2ELi4ELi4ELi4ELb0EEENS1_21CollectiveEpilogueBwdISA_SB_SD_Li256ELb1ELb0ELi2EEENS1_25SingleTileBwdLPTSchedulerILb1ELi128ELb1EEEEEEEEEvNT_6ParamsE$_ZN4cute3eso3ESOILb1ELb0EJNS_1CILi0EEEiEEC2ERKS3_RKi,($_ZN7cutlass13device_kernelIN5flash19enable_sm80_to_sm89INS1_16FlashAttnBwdSm80INS1_25CollectiveMainloopBwdSm80ILi2ELi2EN4cute5tupleIJNS5_1CILi128EEES8_NS7_ILi64EEEEEENS_10bfloat16_tEfNS_4arch4Sm80ELb1ELb0ELb1ELb1ELb1ELb0ELb0ELb0ELi2ELi4ELi4ELi4ELb0EEENS1_21CollectiveEpilogueBwdISA_SB_SD_Li256ELb1ELb0ELi2EEENS1_25SingleTileBwdLPTSchedulerILb1ELi128ELb1EEEEEEEEEvNT_6ParamsE$_ZN4cute3eso3ESOILb1ELb0EJNS_1CILi0EEEiS3_EEC2ERKS3_RKiS6_ - $_ZN7cutlass13device_kernelIN5flash19enable_sm80_to_sm89INS1_16FlashAttnBwdSm80INS1_25CollectiveMainloopBwdSm80ILi2ELi2EN4cute5tupleIJNS5_1CILi128EEES8_NS7_ILi64EEEEEENS_10bfloat16_tEfNS_4arch4Sm80ELb1ELb0ELb1ELb1ELb1ELb0ELb0ELb0ELi2ELi4ELi4ELi4ELb0EEENS1_21CollectiveEpilogueBwdISA_SB_SD_Li256ELb1ELb0ELi2EEENS1_25SingleTileBwdLPTSchedulerILb1ELi128ELb1EEEEEEEEEvNT_6ParamsE$_ZN4cute3eso3ESOILb1ELb0EJNS_1CILi0EEEiEEC2ERKS3_RKi)
$_ZN7cutlass13device_kernelIN5flash19enable_sm80_to_sm89INS1_16FlashAttnBwdSm80INS1_25CollectiveMainloopBwdSm80ILi2ELi2EN4cute5tupleIJNS5_1CILi128EEES8_NS7_ILi64EEEEEENS_10bfloat16_tEfNS_4arch4Sm80ELb1ELb0ELb1ELb1ELb1ELb0ELb0ELb0ELi2ELi4ELi4ELi4ELb0EEENS1_21CollectiveEpilogueBwdISA_SB_SD_Li256ELb1ELb0ELi2EEENS1_25SingleTileBwdLPTSchedulerILb1ELi128ELb1EEEEEEEEEvNT_6ParamsE$_ZN4cute3eso3ESOILb1ELb0EJNS_1CILi0EEEiEEC2ERKS3_RKi:
[----:B------:R-:W-:Y:S02]  /*9260*/  IADD3 R2, R13, -c[0x0][0x20], RZ ;  /* 0x800008000d027a10 */ /* 0x000fe40007ffe0ff */
[----:B------:R-:W-:-:S03]  /*9270*/  MOV R9, 0x0 ;  /* 0x0000000000097802 */ /* 0x000fc60000000f00 */
[----:B------:R1:W-:Y:S01]  /*9280*/  STL [R2], R3 ;  /* 0x0000000302007387 */ /* 0x0003e20000100800 */
[----:B------:R-:W-:Y:S05]  /*9290*/  RET.REL.NODEC R8 `(_ZN7cutlass13device_kernelIN5flash19enable_sm80_to_sm89INS1_16FlashAttnBwdSm80INS1_25CollectiveMainloopBwdSm80ILi2ELi2EN4cute5tupleIJNS5_1CILi128EEES8_NS7_ILi64EEEEEENS_10bfloat16_tEfNS_4arch4Sm80ELb1ELb0ELb1ELb1ELb1ELb0ELb0ELb0ELi2ELi4ELi4ELi4ELb0EEENS1_21CollectiveEpilogueBwdISA_SB_SD_Li256ELb1ELb0ELi2EEENS1_25SingleTileBwdLPTSchedulerILb1ELi128ELb1EEEEEEEEEvNT_6ParamsE) ;  /* 0xffff6d6008007950 */ /* 0x000fea0003c3ffff */
        .type           $_ZN7cutlass13device_kernelIN5flash19enable_sm80_to_sm89INS1_16FlashAttnBwdSm80INS1_25CollectiveMainloopBwdSm80ILi2ELi2EN4cute5tupleIJNS5_1CILi128EEES8_NS7_ILi64EEEEEENS_10bfloat16_tEfNS_4arch4Sm80ELb1ELb0ELb1ELb1ELb1ELb0ELb0ELb0ELi2ELi4ELi4ELi4ELb0EEENS1_21CollectiveEpilogueBwdISA_SB_SD_Li256ELb1ELb0ELi2EEENS1_25SingleTileBwdLPTSchedulerILb1ELi128ELb1EEEEEEEEEvNT_6ParamsE$_ZN4cute3eso3ESOILb1ELb0EJNS_1CILi0EEEiS3_EEC2ERKS3_RKiS6_,@function
        .size           $_ZN7cutlass13device_kernelIN5flash19enable_sm80_to_sm89INS1_16FlashAttnBwdSm80INS1_25CollectiveMainloopBwdSm80ILi2ELi2EN4cute5tupleIJNS5_1CILi128EEES8_NS7_ILi64EEEEEENS_10bfloat16_tEfNS_4arch4Sm80ELb1ELb0ELb1ELb1ELb1ELb0ELb0ELb0ELi2ELi4ELi4ELi4ELb0EEENS1_21CollectiveEpilogueBwdISA_SB_SD_Li256ELb1ELb0ELi2EEENS1_25SingleTileBwdLPTSchedulerILb1ELi128ELb1EEEEEEEEEvNT_6ParamsE$_ZN4cute3eso3ESOILb1ELb0EJNS_1CILi0EEEiS3_EEC2ERKS3_RKiS6_,($_ZN7cutlass13device_kernelIN5flash19enable_sm80_to_sm89INS1_16FlashAttnBwdSm80INS1_25CollectiveMainloopBwdSm80ILi2ELi2EN4cute5tupleIJNS5_1CILi128EEES8_NS7_ILi64EEEEEENS_10bfloat16_tEfNS_4arch4Sm80ELb1ELb0ELb1ELb1ELb1ELb0ELb0ELb0ELi2ELi4ELi4ELi4ELb0EEENS1_21CollectiveEpilogueBwdISA_SB_SD_Li256ELb1ELb0ELi2EEENS1_25SingleTileBwdLPTSchedulerILb1ELi128ELb1EEEEEEEEEvNT_6ParamsE$_ZN4cute3eso3ESOILb1ELb0EJNS_1CILi1024EEENS_5tupleIJiiEEEEEC2ERKS3_RKS5_ - $_ZN7cutlass13device_kernelIN5flash19enable_sm80_to_sm89INS1_16FlashAttnBwdSm80INS1_25CollectiveMainloopBwdSm80ILi2ELi2EN4cute5tupleIJNS5_1CILi128EEES8_NS7_ILi64EEEEEENS_10bfloat16_tEfNS_4arch4Sm80ELb1ELb0ELb1ELb1ELb1ELb0ELb0ELb0ELi2ELi4ELi4ELi4ELb0EEENS1_21CollectiveEpilogueBwdISA_SB_SD_Li256ELb1ELb0ELi2EEENS1_25SingleTileBwdLPTSchedulerILb1ELi128ELb1EEEEEEEEEvNT_6ParamsE$_ZN4cute3eso3ESOILb1ELb0EJNS_1CILi0EEEiS3_EEC2ERKS3_RKiS6_)
$_ZN7cutlass13device_kernelIN5flash19enable_sm80_to_sm89INS1_16FlashAttnBwdSm80INS1_25CollectiveMainloopBwdSm80ILi2ELi2EN4cute5tupleIJNS5_1CILi128EEES8_NS7_ILi64EEEEEENS_10bfloat16_tEfNS_4arch4Sm80ELb1ELb0ELb1ELb1ELb1ELb0ELb0ELb0ELi2ELi4ELi4ELi4ELb0EEENS1_21CollectiveEpilogueBwdISA_SB_SD_Li256ELb1ELb0ELi2EEENS1_25SingleTileBwdLPTSchedulerILb1ELi128ELb1EEEEEEEEEvNT_6ParamsE$_ZN4cute3eso3ESOILb1ELb0EJNS_1CILi0EEEiS3_EEC2ERKS3_RKiS6_:
[----:B------:R-:W-:Y:S02]  /*92a0*/  IADD3 R2, R81, -c[0x0][0x20], RZ ;  /* 0x8000080051027a10 */ /* 0x000fe40007ffe0ff */
[----:B------:R-:W-:-:S03]  /*92b0*/  MOV R7, 0x0 ;  /* 0x0000000000077802 */ /* 0x000fc60000000f00 */
[----:B------:R1:W-:Y:S01]  /*92c0*/  STL [R2], R3 ;  /* 0x0000000302007387 */ /* 0x0003e20000100800 */
[----:B------:R-:W-:Y:S05]  /*92d0*/  RET.REL.NODEC R6 `(_ZN7cutlass13device_kernelIN5flash19enable_sm80_to_sm89INS1_16FlashAttnBwdSm80INS1_25CollectiveMainloopBwdSm80ILi2ELi2EN4cute5tupleIJNS5_1CILi128EEES8_NS7_ILi64EEEEEENS_10bfloat16_tEfNS_4arch4Sm80ELb1ELb0ELb1ELb1ELb1ELb0ELb0ELb0ELi2ELi4ELi4ELi4ELb0EEENS1_21CollectiveEpilogueBwdISA_SB_SD_Li256ELb1ELb0ELi2EEENS1_25SingleTileBwdLPTSchedulerILb1ELi128ELb1EEEEEEEEEvNT_6ParamsE) ;  /* 0xffff6d2006007950 */ /* 0x000fea0003c3ffff */
        .type           $_ZN7cutlass13device_kernelIN5flash19enable_sm80_to_sm89INS1_16FlashAttnBwdSm80INS1_25CollectiveMainloopBwdSm80ILi2ELi2EN4cute5tupleIJNS5_1CILi128EEES8_NS7_ILi64EEEEEENS_10bfloat16_tEfNS_4arch4Sm80ELb1ELb0ELb1ELb1ELb1ELb0ELb0ELb0ELi2ELi4ELi4ELi4ELb0EEENS1_21CollectiveEpilogueBwdISA_SB_SD_Li256ELb1ELb0ELi2EEENS1_25SingleTileBwdLPTSchedulerILb1ELi128ELb1EEEEEEEEEvNT_6ParamsE$_ZN4cute3eso3ESOILb1ELb0EJNS_1CILi1024EEENS_5tupleIJiiEEEEEC2ERKS3_RKS5_,@function
        .size           $_ZN7cutlass13device_kernelIN5flash19enable_sm80_to_sm89INS1_16FlashAttnBwdSm80INS1_25CollectiveMainloopBwdSm80ILi2ELi2EN4cute5tupleIJNS5_1CILi128EEES8_NS7_ILi64EEEEEENS_10bfloat16_tEfNS_4arch4Sm80ELb1ELb0ELb1ELb1ELb1ELb0ELb0ELb0ELi2ELi4ELi4ELi4ELb0EEENS1_21CollectiveEpilogueBwdISA_SB_SD_Li256ELb1ELb0ELi2EEENS1_25SingleTileBwdLPTSchedulerILb1ELi128ELb1EEEEEEEEEvNT_6ParamsE$_ZN4cute3eso3ESOILb1ELb0EJNS_1CILi1024EEENS_5tupleIJiiEEEEEC2ERKS3_RKS5_,($_ZN7cutlass13device_kernelIN5flash19enable_sm80_to_sm89INS1_16FlashAttnBwdSm80INS1_25CollectiveMainloopBwdSm80ILi2ELi2EN4cute5tupleIJNS5_1CILi128EEES8_NS7_ILi64EEEEEENS_10bfloat16_tEfNS_4arch4Sm80ELb1ELb0ELb1ELb1ELb1ELb0ELb0ELb0ELi2ELi4ELi4ELi4ELb0EEENS1_21CollectiveEpilogueBwdISA_SB_SD_Li256ELb1ELb0ELi2EEENS1_25SingleTileBwdLPTSchedulerILb1ELi128ELb1EEEEEEEEEvNT_6ParamsE$_ZN4cute3eso3ESOILb1ELb0EJNS_1CILi1024EEEiiEEC2ERKS3_RKiS8_ - $_ZN7cutlass13device_kernelIN5flash19enable_sm80_to_sm89INS1_16FlashAttnBwdSm80INS1_25CollectiveMainloopBwdSm80ILi2ELi2EN4cute5tupleIJNS5_1CILi128EEES8_NS7_ILi64EEEEEENS_10bfloat16_tEfNS_4arch4Sm80ELb1ELb0ELb1ELb1ELb1ELb0ELb0ELb0ELi2ELi4ELi4ELi4ELb0EEENS1_21CollectiveEpilogueBwdISA_SB_SD_Li256ELb1ELb0ELi2EEENS1_25SingleTileBwdLPTSchedulerILb1ELi128ELb1EEEEEEEEEvNT_6ParamsE$_ZN4cute3eso3ESOILb1ELb0EJNS_1CILi1024EEENS_5tupleIJiiEEEEEC2ERKS3_RKS5_)
$_ZN7cutlass13device_kernelIN5flash19enable_sm80_to_sm89INS1_16FlashAttnBwdSm80INS1_25CollectiveMainloopBwdSm80ILi2ELi2EN4cute5tupleIJNS5_1CILi128EEES8_NS7_ILi64EEEEEENS_10bfloat16_tEfNS_4arch4Sm80ELb1ELb0ELb1ELb1ELb1ELb0ELb0ELb0ELi2ELi4ELi4ELi4ELb0EEENS1_21CollectiveEpilogueBwdISA_SB_SD_Li256ELb1ELb0ELi2EEENS1_25SingleTileBwdLPTSchedulerILb1ELi128ELb1EEEEEEEEEvNT_6ParamsE$_ZN4cute3eso3ESOILb1ELb0EJNS_1CILi1024EEENS_5tupleIJiiEEEEEC2ERKS3_RKS5_:
[----:B------:R-:W-:Y:S02]  /*92e0*/  IADD3 R2, R2, -c[0x0][0x20], RZ ;  /* 0x8000080002027a10 */ /* 0x000fe40007ffe0ff */
[----:B------:R-:W-:-:S03]  /*92f0*/  MOV R7, 0x0 ;  /* 0x0000000000077802 */ /* 0x000fc60000000f00 */
[----:B------:R1:W-:Y:S04]  /*9300*/  STL [R2], R5 ;  /* 0x0000000502007387 */ /* 0x0003e80000100800 */
[----:B------:R1:W-:Y:S01]  /*9310*/  STL [R2+0x4], R3 ;  /* 0x0000040302007387 */ /* 0x0003e20000100800 */
[----:B------:R-:W-:Y:S05]  /*9320*/  RET.REL.NODEC R6 `(_ZN7cutlass13device_kernelIN5flash19enable_sm80_to_sm89INS1_16FlashAttnBwdSm80INS1_25CollectiveMainloopBwdSm80ILi2ELi2EN4cute5tupleIJNS5_1CILi128EEES8_NS7_ILi64EEEEEENS_10bfloat16_tEfNS_4arch4Sm80ELb1ELb0ELb1ELb1ELb1ELb0ELb0ELb0ELi2ELi4ELi4ELi4ELb0EEENS1_21CollectiveEpilogueBwdISA_SB_SD_Li256ELb1ELb0ELi2EEENS1_25SingleTileBwdLPTSchedulerILb1ELi128ELb1EEEEEEEEEvNT_6ParamsE) ;  /* 0xffff6cd006007950 */ /* 0x000fea0003c3ffff */
        .type           $_ZN7cutlass13device_kernelIN5flash19enable_sm80_to_sm89INS1_16FlashAttnBwdSm80INS1_25CollectiveMainloopBwdSm80ILi2ELi2EN4cute5tupleIJNS5_1CILi128EEES8_NS7_ILi64EEEEEENS_10bfloat16_tEfNS_4arch4Sm80ELb1ELb0ELb1ELb1ELb1ELb0ELb0ELb0ELi2ELi4ELi4ELi4ELb0EEENS1_21CollectiveEpilogueBwdISA_SB_SD_Li256ELb1ELb0ELi2EEENS1_25SingleTileBwdLPTSchedulerILb1ELi128ELb1EEEEEEEEEvNT_6ParamsE$_ZN4cute3eso3ESOILb1ELb0EJNS_1CILi1024EEEiiEEC2ERKS3_RKiS8_,@function
        .size           $_ZN7cutlass13device_kernelIN5flash19enable_sm80_to_sm89INS1_16FlashAttnBwdSm80INS1_25CollectiveMainloopBwdSm80ILi2ELi2EN4cute5tupleIJNS5_1CILi128EEES8_NS7_ILi64EEEEEENS_10bfloat16_tEfNS_4arch4Sm80ELb1ELb0ELb1ELb1ELb1ELb0ELb0ELb0ELi2ELi4ELi4ELi4ELb0EEENS1_21CollectiveEpilogueBwdISA_SB_SD_Li256ELb1ELb0ELi2EEENS1_25SingleTileBwdLPTSchedulerILb1ELi128ELb1EEEEEEEEEvNT_6ParamsE$_ZN4cute3eso3ESOILb1ELb0EJNS_1CILi1024EEEiiEEC2ERKS3_RKiS8_,($_ZN7cutlass13device_kernelIN5flash19enable_sm80_to_sm89INS1_16FlashAttnBwdSm80INS1_25CollectiveMainloopBwdSm80ILi2ELi2EN4cute5tupleIJNS5_1CILi128EEES8_NS7_ILi64EEEEEENS_10bfloat16_tEfNS_4arch4Sm80ELb1ELb0ELb1ELb1ELb1ELb0ELb0ELb0ELi2ELi4ELi4ELi4ELb0EEENS1_21CollectiveEpilogueBwdISA_SB_SD_Li256ELb1ELb0ELi2EEENS1_25SingleTileBwdLPTSchedulerILb1ELi128ELb1EEEEEEEEEvNT_6ParamsE$_ZN4cute3eso3ESOILb1ELb0EJNS_1CILi1EEENS2_ILi256EEEiEEC2ERKS3_RKS4_RKi - $_ZN7cutlass13device_kernelIN5flash19enable_sm80_to_sm89INS1_16FlashAttnBwdSm80INS1_25CollectiveMainloopBwdSm80ILi2ELi2EN4cute5tupleIJNS5_1CILi128EEES8_NS7_ILi64EEEEEENS_10bfloat16_tEfNS_4arch4Sm80ELb1ELb0ELb1ELb1ELb1ELb0ELb0ELb0ELi2ELi4ELi4ELi4ELb0EEENS1_21CollectiveEpilogueBwdISA_SB_SD_Li256ELb1ELb0ELi2EEENS1_25SingleTileBwdLPTSchedulerILb1ELi128ELb1EEEEEEEEEvNT_6ParamsE$_ZN4cute3eso3ESOILb1ELb0EJNS_1CILi1024EEEiiEEC2ERKS3_RKiS8_)
$_ZN7cutlass13device_kernelIN5flash19enable_sm80_to_sm89INS1_16FlashAttnBwdSm80INS1_25CollectiveMainloopBwdSm80ILi2ELi2EN4cute5tupleIJNS5_1CILi128EEES8_NS7_ILi64EEEEEENS_10bfloat16_tEfNS_4arch4Sm80ELb1ELb0ELb1ELb1ELb1ELb0ELb0ELb0ELi2ELi4ELi4ELi4ELb0EEENS1_21CollectiveEpilogueBwdISA_SB_SD_Li256ELb1ELb0ELi2EEENS1_25SingleTileBwdLPTSchedulerILb1ELi128ELb1EEEEEEEEEvNT_6ParamsE$_ZN4cute3eso3ESOILb1ELb0EJNS_1CILi1024EEEiiEEC2ERKS3_RKiS8_:
[----:B------:R-:W-:Y:S02]  /*9330*/  IADD3 R3, R3, -c[0x0][0x20], RZ ;  /* 0x8000080003037a10 */ /* 0x000fe40007ffe0ff */
[----:B------:R-:W-:-:S03]  /*9340*/  IADD3 R2, R2, -c[0x0][0x20], RZ ;  /* 0x8000080002027a10 */ /* 0x000fc60007ffe0ff */
[----:B------:R1:W-:Y:S04]  /*9350*/  STL [R3], R8 ;  /* 0x0000000803007387 */ /* 0x0003e80000100800 */
[----:B------:R-:W2:Y:S01]  /*9360*/  LDL R2, [R2] ;  /* 0x0000000002027983 */ /* 0x000ea20000100800 */
[----:B------:R-:W-:-:S03]  /*9370*/  IMAD.MOV.U32 R7, RZ, RZ, 0x0 ;  /* 0x00000000ff077424 */ /* 0x000fc600078e00ff */
[----:B--2---:R1:W-:Y:S01]  /*9380*/  STL [R3+0x4], R2 ;  /* 0x0000040203007387 */ /* 0x0043e20000100800 */
[----:B------:R-:W-:Y:S05]  /*9390*/  RET.REL.NODEC R6 `(_ZN7cutlass13device_kernelIN5flash19enable_sm80_to_sm89INS1_16FlashAttnBwdSm80INS1_25CollectiveMainloopBwdSm80ILi2ELi2EN4cute5tupleIJNS5_1CILi128EEES8_NS7_ILi64EEEEEENS_10bfloat16_tEfNS_4arch4Sm80ELb1ELb0ELb1ELb1ELb1ELb0ELb0ELb0ELi2ELi4ELi4ELi4ELb0EEENS1_21CollectiveEpilogueBwdISA_SB_SD_Li256ELb1ELb0ELi2EEENS1_25SingleTileBwdLPTSchedulerILb1ELi128ELb1EEEEEEEEEvNT_6ParamsE) ;  /* 0xffff6c6006007950 */ /* 0x000fea0003c3ffff */
        .type           $_ZN7cutlass13device_kernelIN5flash19enable_sm80_to_sm89INS1_16FlashAttnBwdSm80INS1_25CollectiveMainloopBwdSm80ILi2ELi2EN4cute5tupleIJNS5_1CILi128EEES8_NS7_ILi64EEEEEENS_10bfloat16_tEfNS_4arch4Sm80ELb1ELb0ELb1ELb1ELb1ELb0ELb0ELb0ELi2ELi4ELi4ELi4ELb0EEENS1_21CollectiveEpilogueBwdISA_SB_SD_Li256ELb1ELb0ELi2EEENS1_25SingleTileBwdLPTSchedulerILb1ELi128ELb1EEEEEEEEEvNT_6ParamsE$_ZN4cute3eso3ESOILb1ELb0EJNS_1CILi1EEENS2_ILi256EEEiEEC2ERKS3_RKS4_RKi,@function
        .size           $_ZN7cutlass13device_kernelIN5flash19enable_sm80_to_sm89INS1_16FlashAttnBwdSm80INS1_25CollectiveMainloopBwdSm80ILi2ELi2EN4cute5tupleIJNS5_1CILi128EEES8_NS7_ILi64EEEEEENS_10bfloat16_tEfNS_4arch4Sm80ELb1ELb0ELb1ELb1ELb1ELb0ELb0ELb0ELi2ELi4ELi4ELi4ELb0EEENS1_21CollectiveEpilogueBwdISA_SB_SD_Li256ELb1ELb0ELi2EEENS1_25SingleTileBwdLPTSchedulerILb1ELi128ELb1EEEEEEEEEvNT_6ParamsE$_ZN4cute3eso3ESOILb1ELb0EJNS_1CILi1EEENS2_ILi256EEEiEEC2ERKS3_RKS4_RKi,($_ZN7cutlass13device_kernelIN5flash19enable_sm80_to_sm89INS1_16FlashAttnBwdSm80INS1_25CollectiveMainloopBwdSm80ILi2ELi2EN4cute5tupleIJNS5_1CILi128EEES8_NS7_ILi64EEEEEENS_10bfloat16_tEfNS_4arch4Sm80ELb1ELb0ELb1ELb1ELb1ELb0ELb0ELb0ELi2ELi4ELi4ELi4ELb0EEENS1_21CollectiveEpilogueBwdISA_SB_SD_Li256ELb1ELb0ELi2EEENS1_25SingleTileBwdLPTSchedulerILb1ELi128ELb1EEEEEEEEEvNT_6ParamsE$_ZN4cute3eso3ESOILb1ELb0EJNS_1CILi1EEENS2_ILi512EEEiEEC2ERKS3_RKS4_RKi - $_ZN7cutlass13device_kernelIN5flash19enable_sm80_to_sm89INS1_16FlashAttnBwdSm80INS1_25CollectiveMainloopBwdSm80ILi2ELi2EN4cute5tupleIJNS5_1CILi128EEES8_NS7_ILi64EEEEEENS_10bfloat16_tEfNS_4arch4Sm80ELb1ELb0ELb1ELb1ELb1ELb0ELb0ELb0ELi2ELi4ELi4ELi4ELb0EEENS1_21CollectiveEpilogueBwdISA_SB_SD_Li256ELb1ELb0ELi2EEENS1_25SingleTileBwdLPTSchedulerILb1ELi128ELb1EEEEEEEEEvNT_6ParamsE$_ZN4cute3eso3ESOILb1ELb0EJNS_1CILi1EEENS2_ILi256EEEiEEC2ERKS3_RKS4_RKi)
$_ZN7cutlass13device_kernelIN5flash19enable_sm80_to_sm89INS1_16FlashAttnBwdSm80INS1_25CollectiveMainloopBwdSm80ILi2ELi2EN4cute5tupleIJNS5_1CILi128EEES8_NS7_ILi64EEEEEENS_10bfloat16_tEfNS_4arch4Sm80ELb1ELb0ELb1ELb1ELb1ELb0ELb0ELb0ELi2ELi4ELi4ELi4ELb0EEENS1_21CollectiveEpilogueBwdISA_SB_SD_Li256ELb1ELb0ELi2EEENS1_25SingleTileBwdLPTSchedulerILb1ELi128ELb1EEEEEEEEEvNT_6ParamsE$_ZN4cute3eso3ESOILb1ELb0EJNS_1CILi1EEENS2_ILi256EEEiEEC2ERKS3_RKS4_RKi:
[----:B------:R-:W-:Y:S02]  /*93a0*/  IADD3 R3, R32, -c[0x0][0x20], RZ ;  /* 0x8000080020037a10 */ /* 0x000fe40007ffe0ff */
[----:B------:R-:W-:-:S03]  /*93b0*/  MOV R5, 0x0 ;  /* 0x0000000000057802 */ /* 0x000fc60000000f00 */
[----:B------:R1:W-:Y:S01]  /*93c0*/  STL [R3], R2 ;  /* 0x0000000203007387 */ /* 0x0003e20000100800 */
[----:B------:R-:W-:Y:S05]  /*93d0*/  RET.REL.NODEC R4 `(_ZN7cutlass13device_kernelIN5flash19enable_sm80_to_sm89INS1_16FlashAttnBwdSm80INS1_25CollectiveMainloopBwdSm80ILi2ELi2EN4cute5tupleIJNS5_1CILi128EEES8_NS7_ILi64EEEEEENS_10bfloat16_tEfNS_4arch4Sm80ELb1ELb0ELb1ELb1ELb1ELb0ELb0ELb0ELi2ELi4ELi4ELi4ELb0EEENS1_21CollectiveEpilogueBwdISA_SB_SD_Li256ELb1ELb0ELi2EEENS1_25SingleTileBwdLPTSchedulerILb1ELi128ELb1EEEEEEEEEvNT_6ParamsE) ;  /* 0xffff6c2004007950 */ /* 0x000fea0003c3ffff */
        .type           $_ZN7cutlass13device_kernelIN5flash19enable_sm80_to_sm89INS1_16FlashAttnBwdSm80INS1_25CollectiveMainloopBwdSm80ILi2ELi2EN4cute5tupleIJNS5_1CILi128EEES8_NS7_ILi64EEEEEENS_10bfloat16_tEfNS_4arch4Sm80ELb1ELb0ELb1ELb1ELb1ELb0ELb0ELb0ELi2ELi4ELi4ELi4ELb0EEENS1_21CollectiveEpilogueBwdISA_SB_SD_Li256ELb1ELb0ELi2EEENS1_25SingleTileBwdLPTSchedulerILb1ELi128ELb1EEEEEEEEEvNT_6ParamsE$_ZN4cute3eso3ESOILb1ELb0EJNS_1CILi1EEENS2_ILi512EEEiEEC2ERKS3_RKS4_RKi,@function
        .size           $_ZN7cutlass13device_kernelIN5flash19enable_sm80_to_sm89INS1_16FlashAttnBwdSm80INS1_25CollectiveMainloopBwdSm80ILi2ELi2EN4cute5tupleIJNS5_1CILi128EEES8_NS7_ILi64EEEEEENS_10bfloat16_tEfNS_4arch4Sm80ELb1ELb0ELb1ELb1ELb1ELb0ELb0ELb0ELi2ELi4ELi4ELi4ELb0EEENS1_21CollectiveEpilogueBwdISA_SB_SD_Li256ELb1ELb0ELi2EEENS1_25SingleTileBwdLPTSchedulerILb1ELi128ELb1EEEEEEEEEvNT_6ParamsE$_ZN4cute3eso3ESOILb1ELb0EJNS_1CILi1EEENS2_ILi512EEEiEEC2ERKS3_RKS4_RKi,($_ZN7cutlass13device_kernelIN5flash19enable_sm80_to_sm89INS1_16FlashAttnBwdSm80INS1_25CollectiveMainloopBwdSm80ILi2ELi2EN4cute5tupleIJNS5_1CILi128EEES8_NS7_ILi64EEEEEENS_10bfloat16_tEfNS_4arch4Sm80ELb1ELb0ELb1ELb1ELb1ELb0ELb0ELb0ELi2ELi4ELi4ELi4ELb0EEENS1_21CollectiveEpilogueBwdISA_SB_SD_Li256ELb1ELb0ELi2EEENS1_25SingleTileBwdLPTSchedulerILb1ELi128ELb1EEEEEEEEEvNT_6ParamsE$_ZN4cute3eso3ESOILb1ELb0EJNS_1CILi1EEENS2_ILi8EEEiiNS2_ILi64EEEiNS2_ILi144EEENS2_ILi288EEENS2_ILi512EEEEEC2ERKS3_RKS4_RKiSF_RKS5_SF_RKS6_RKS7_RKS8_ - $_ZN7cutlass13device_kernelIN5flash19enable_sm80_to_sm89INS1_16FlashAttnBwdSm80INS1_25CollectiveMainloopBwdSm80ILi2ELi2EN4cute5tupleIJNS5_1CILi128EEES8_NS7_ILi64EEEEEENS_10bfloat16_tEfNS_4arch4Sm80ELb1ELb0ELb1ELb1ELb1ELb0ELb0ELb0ELi2ELi4ELi4ELi4ELb0EEENS1_21CollectiveEpilogueBwdISA_SB_SD_Li256ELb1ELb0ELi2EEENS1_25SingleTileBwdLPTSchedulerILb1ELi128ELb1EEEEEEEEEvNT_6ParamsE$_ZN4cute3eso3ESOILb1ELb0EJNS_1CILi1EEENS2_ILi512EEEiEEC2ERKS3_RKS4_RKi)
$_ZN7cutlass13device_kernelIN5flash19enable_sm80_to_sm89INS1_16FlashAttnBwdSm80INS1_25CollectiveMainloopBwdSm80ILi2ELi2EN4cute5tupleIJNS5_1CILi128EEES8_NS7_ILi64EEEEEENS_10bfloat16_tEfNS_4arch4Sm80ELb1ELb0ELb1ELb1ELb1ELb0ELb0ELb0ELi2ELi4ELi4ELi4ELb0EEENS1_21CollectiveEpilogueBwdISA_SB_SD_Li256ELb1ELb0ELi2EEENS1_25SingleTileBwdLPTSchedulerILb1ELi128ELb1EEEEEEEEEvNT_6ParamsE$_ZN4cute3eso3ESOILb1ELb0EJNS_1CILi1EEENS2_ILi512EEEiEEC2ERKS3_RKS4_RKi:
[----:B------:R-:W-:Y:S01]  /*93e0*/  IADD3 R86, R86, -c[0x0][0x20], RZ ;  /* 0x8000080056567a10 */ /* 0x000fe20007ffe0ff */
[----:B------:R-:W-:Y:S01]  /*93f0*/  IMAD.MOV.U32 R4, RZ, RZ, R2 ;  /* 0x000000ffff047224 */ /* 0x000fe200078e0002 */
[----:B------:R-:W-:-:S03]  /*9400*/  MOV R5, 0x0 ;  /* 0x0000000000057802 */ /* 0x000fc60000000f00 */
[----:B------:R1:W-:Y:S01]  /*9410*/  STL [R86], R3 ;  /* 0x0000000356007387 */ /* 0x0003e20000100800 */
[----:B------:R-:W-:Y:S05]  /*9420*/  RET.REL.NODEC R4 `(_ZN7cutlass13device_kernelIN5flash19enable_sm80_to_sm89INS1_16FlashAttnBwdSm80INS1_25CollectiveMainloopBwdSm80ILi2ELi2EN4cute5tupleIJNS5_1CILi128EEES8_NS7_ILi64EEEEEENS_10bfloat16_tEfNS_4arch4Sm80ELb1ELb0ELb1ELb1ELb1ELb0ELb0ELb0ELi2ELi4ELi4ELi4ELb0EEENS1_21CollectiveEpilogueBwdISA_SB_SD_Li256ELb1ELb0ELi2EEENS1_25SingleTileBwdLPTSchedulerILb1ELi128ELb1EEEEEEEEEvNT_6ParamsE) ;  /* 0xffff6bd004007950 */ /* 0x000fea0003c3ffff */
        .type           $_ZN7cutlass13device_kernelIN5flash19enable_sm80_to_sm89INS1_16FlashAttnBwdSm80INS1_25CollectiveMainloopBwdSm80ILi2ELi2EN4cute5tupleIJNS5_1CILi128EEES8_NS7_ILi64EEEEEENS_10bfloat16_tEfNS_4arch4Sm80ELb1ELb0ELb1ELb1ELb1ELb0ELb0ELb0ELi2ELi4ELi4ELi4ELb0EEENS1_21CollectiveEpilogueBwdISA_SB_SD_Li256ELb1ELb0ELi2EEENS1_25SingleTileBwdLPTSchedulerILb1ELi128ELb1EEEEEEEEEvNT_6ParamsE$_ZN4cute3eso3ESOILb1ELb0EJNS_1CILi1EEENS2_ILi8EEEiiNS2_ILi64EEEiNS2_ILi144EEENS2_ILi288EEENS2_ILi512EEEEEC2ERKS3_RKS4_RKiSF_RKS5_SF_RKS6_RKS7_RKS8_,@function
        .size           $_ZN7cutlass13device_kernelIN5flash19enable_sm80_to_sm89INS1_16FlashAttnBwdSm80INS1_25CollectiveMainloopBwdSm80ILi2ELi2EN4cute5tupleIJNS5_1CILi128EEES8_NS7_ILi64EEEEEENS_10bfloat16_tEfNS_4arch4Sm80ELb1ELb0ELb1ELb1ELb1ELb0ELb0ELb0ELi2ELi4ELi4ELi4ELb0EEENS1_21CollectiveEpilogueBwdISA_SB_SD_Li256ELb1ELb0ELi2EEENS1_25SingleTileBwdLPTSchedulerILb1ELi128ELb1EEEEEEEEEvNT_6ParamsE$_ZN4cute3eso3ESOILb1ELb0EJNS_1CILi1EEENS2_ILi8EEEiiNS2_ILi64EEEiNS2_ILi144EEENS2_ILi288EEENS2_ILi512EEEEEC2ERKS3_RKS4_RKiSF_RKS5_SF_RKS6_RKS7_RKS8_,($_ZN7cutlass13device_kernelIN5flash19enable_sm80_to_sm89INS1_16FlashAttnBwdSm80INS1_25CollectiveMainloopBwdSm80ILi2ELi2EN4cute5tupleIJNS5_1CILi128EEES8_NS7_ILi64EEEEEENS_10bfloat16_tEfNS_4arch4Sm80ELb1ELb0ELb1ELb1ELb1ELb0ELb0ELb0ELi2ELi4ELi4ELi4ELb0EEENS1_21CollectiveEpilogueBwdISA_SB_SD_Li256ELb1ELb0ELi2EEENS1_25SingleTileBwdLPTSchedulerILb1ELi128ELb1EEEEEEEEEvNT_6ParamsE$_ZN4cute3eso3ESOILb1ELb0EJNS_1CILi1EEENS_5tupleIJNS2_ILi8EEEiiEEENS2_ILi64EEENS4_IJiNS2_ILi144EEENS2_ILi288EEEEEENS2_ILi512EEEEEC2ERKS3_RKS6_RKS7_RKSA_RKSB_ - $_ZN7cutlass13device_kernelIN5flash19enable_sm80_to_sm89INS1_16FlashAttnBwdSm80INS1_25CollectiveMainloopBwdSm80ILi2ELi2EN4cute5tupleIJNS5_1CILi128EEES8_NS7_ILi64EEEEEENS_10bfloat16_tEfNS_4arch4Sm80ELb1ELb0ELb1ELb1ELb1ELb0ELb0ELb0ELi2ELi4ELi4ELi4ELb0EEENS1_21CollectiveEpilogueBwdISA_SB_SD_Li256ELb1ELb0ELi2EEENS1_25SingleTileBwdLPTSchedulerILb1ELi128ELb1EEEEEEEEEvNT_6ParamsE$_ZN4cute3eso3ESOILb1ELb0EJNS_1CILi1EEENS2_ILi8EEEiiNS2_ILi64EEEiNS2_ILi144EEENS2_ILi288EEENS2_ILi512EEEEEC2ERKS3_RKS4_RKiSF_RKS5_SF_RKS6_RKS7_RKS8_)
$_ZN7cutlass13device_kernelIN5flash19enable_sm80_to_sm89INS1_16FlashAttnBwdSm80INS1_25CollectiveMainloopBwdSm80ILi2ELi2EN4cute5tupleIJNS5_1CILi128EEES8_NS7_ILi64EEEEEENS_10bfloat16_tEfNS_4arch4Sm80ELb1ELb0ELb1ELb1ELb1ELb0ELb0ELb0ELi2ELi4ELi4ELi4ELb0EEENS1_21CollectiveEpilogueBwdISA_SB_SD_Li256ELb1ELb0ELi2EEENS1_25SingleTileBwdLPTSchedulerILb1ELi128ELb1EEEEEEEEEvNT_6ParamsE$_ZN4cute3eso3ESOILb1ELb0EJNS_1CILi1EEENS2_ILi8EEEiiNS2_ILi64EEEiNS2_ILi144EEENS2_ILi288EEENS2_ILi512EEEEEC2ERKS3_RKS4_RKiSF_RKS5_SF_RKS6_RKS7_RKS8_:
        /* <DEDUP_REMOVED lines=11> */
        .type           $_ZN7cutlass13device_kernelIN5flash19enable_sm80_to_sm89INS1_16FlashAttnBwdSm80INS1_25CollectiveMainloopBwdSm80ILi2ELi2EN4cute5tupleIJNS5_1CILi128EEES8_NS7_ILi64EEEEEENS_10bfloat16_tEfNS_4arch4Sm80ELb1ELb0ELb1ELb1ELb1ELb0ELb0ELb0ELi2ELi4ELi4ELi4ELb0EEENS1_21CollectiveEpilogueBwdISA_SB_SD_Li256ELb1ELb0ELi2EEENS1_25SingleTileBwdLPTSchedulerILb1ELi128ELb1EEEEEEEEEvNT_6ParamsE$_ZN4cute3eso3ESOILb1ELb0EJNS_1CILi1EEENS_5tupleIJNS2_ILi8EEEiiEEENS2_ILi64EEENS4_IJiNS2_ILi144EEENS2_ILi288EEEEEENS2_ILi512EEEEEC2ERKS3_RKS6_RKS7_RKSA_RKSB_,@function
        .size           $_ZN7cutlass13device_kernelIN5flash19enable_sm80_to_sm89INS1_16FlashAttnBwdSm80INS1_25CollectiveMainloopBwdSm80ILi2ELi2EN4cute5tupleIJNS5_1CILi128EEES8_NS7_ILi64EEEEEENS_10bfloat16_tEfNS_4arch4Sm80ELb1ELb0ELb1ELb1ELb1ELb0ELb0ELb0ELi2ELi4ELi4ELi4ELb0EEENS1_21CollectiveEpilogueBwdISA_SB_SD_Li256ELb1ELb0ELi2EEENS1_25SingleTileBwdLPTSchedulerILb1ELi128ELb1EEEEEEEEEvNT_6ParamsE$_ZN4cute3eso3ESOILb1ELb0EJNS_1CILi1EEENS_5tupleIJNS2_ILi8EEEiiEEENS2_ILi64EEENS4_IJiNS2_ILi144EEENS2_ILi288EEEEEENS2_ILi512EEEEEC2ERKS3_RKS6_RKS7_RKSA_RKSB_,($_ZN7cutlass13device_kernelIN5flash19enable_sm80_to_sm89INS1_16FlashAttnBwdSm80INS1_25CollectiveMainloopBwdSm80ILi2ELi2EN4cute5tupleIJNS5_1CILi128EEES8_NS7_ILi64EEEEEENS_10bfloat16_tEfNS_4arch4Sm80ELb1ELb0ELb1ELb1ELb1ELb0ELb0ELb0ELi2ELi4ELi4ELi4ELb0EEENS1_21CollectiveEpilogueBwdISA_SB_SD_Li256ELb1ELb0ELi2EEENS1_25SingleTileBwdLPTSchedulerILb1ELi128ELb1EEEEEEEEEvNT_6ParamsE$_ZN4cute3eso3ESOILb1ELb0EJNS_1CILi1EEENS_5tupleIJiiiEEENS2_ILi64EEENS4_IJNS2_ILi72EEENS2_ILi144EEENS2_ILi288EEEEEENS2_ILi512EEEEEC2ERKS3_RKS5_RKS6_RKSA_RKSB_ - $_ZN7cutlass13device_kernelIN5flash19enable_sm80_to_sm89INS1_16FlashAttnBwdSm80INS1_25CollectiveMainloopBwdSm80ILi2ELi2EN4cute5tupleIJNS5_1CILi128EEES8_NS7_ILi64EEEEEENS_10bfloat16_tEfNS_4arch4Sm80ELb1ELb0ELb1ELb1ELb1ELb0ELb0ELb0ELi2ELi4ELi4ELi4ELb0EEENS1_21CollectiveEpilogueBwdISA_SB_SD_Li256ELb1ELb0ELi2EEENS1_25SingleTileBwdLPTSchedulerILb1ELi128ELb1EEEEEEEEEvNT_6ParamsE$_ZN4cute3eso3ESOILb1ELb0EJNS_1CILi1EEENS_5tupleIJNS2_ILi8EEEiiEEENS2_ILi64EEENS4_IJiNS2_ILi144EEENS2_ILi288EEEEEENS2_ILi512EEEEEC2ERKS3_RKS6_RKS7_RKSA_RKSB_)
$_ZN7cutlass13device_kernelIN5flash19enable_sm80_to_sm89INS1_16FlashAttnBwdSm80INS1_25CollectiveMainloopBwdSm80ILi2ELi2EN4cute5tupleIJNS5_1CILi128EEES8_NS7_ILi64EEEEEENS_10bfloat16_tEfNS_4arch4Sm80ELb1ELb0ELb1ELb1ELb1ELb0ELb0ELb0ELi2ELi4ELi4ELi4ELb0EEENS1_21CollectiveEpilogueBwdISA_SB_SD_Li256ELb1ELb0ELi2EEENS1_25SingleTileBwdLPTSchedulerILb1ELi128ELb1EEEEEEEEEvNT_6ParamsE$_ZN4cute3eso3ESOILb1ELb0EJNS_1CILi1EEENS_5tupleIJNS2_ILi8EEEiiEEENS2_ILi64EEENS4_IJiNS2_ILi144EEENS2_ILi288EEEEEENS2_ILi512EEEEEC2ERKS3_RKS6_RKS7_RKSA_RKSB_:
        /* <DEDUP_REMOVED lines=9> */
        .type           $_ZN7cutlass13device_kernelIN5flash19enable_sm80_to_sm89INS1_16FlashAttnBwdSm80INS1_25CollectiveMainloopBwdSm80ILi2ELi2EN4cute5tupleIJNS5_1CILi128EEES8_NS7_ILi64EEEEEENS_10bfloat16_tEfNS_4arch4Sm80ELb1ELb0ELb1ELb1ELb1ELb0ELb0ELb0ELi2ELi4ELi4ELi4ELb0EEENS1_21CollectiveEpilogueBwdISA_SB_SD_Li256ELb1ELb0ELi2EEENS1_25SingleTileBwdLPTSchedulerILb1ELi128ELb1EEEEEEEEEvNT_6ParamsE$_ZN4cute3eso3ESOILb1ELb0EJNS_1CILi1EEENS_5tupleIJiiiEEENS2_ILi64EEENS4_IJNS2_ILi72EEENS2_ILi144EEENS2_ILi288EEEEEENS2_ILi512EEEEEC2ERKS3_RKS5_RKS6_RKSA_RKSB_,@function
        .size           $_ZN7cutlass13device_kernelIN5flash19enable_sm80_to_sm89INS1_16FlashAttnBwdSm80INS1_25CollectiveMainloopBwdSm80ILi2ELi2EN4cute5tupleIJNS5_1CILi128EEES8_NS7_ILi64EEEEEENS_10bfloat16_tEfNS_4arch4Sm80ELb1ELb0ELb1ELb1ELb1ELb0ELb0ELb0ELi2ELi4ELi4ELi4ELb0EEENS1_21CollectiveEpilogueBwdISA_SB_SD_Li256ELb1ELb0ELi2EEENS1_25SingleTileBwdLPTSchedulerILb1ELi128ELb1EEEEEEEEEvNT_6ParamsE$_ZN4cute3eso3ESOILb1ELb0EJNS_1CILi1EEENS_5tupleIJiiiEEENS2_ILi64EEENS4_IJNS2_ILi72EEENS2_ILi144EEENS2_ILi288EEEEEENS2_ILi512EEEEEC2ERKS3_RKS5_RKS6_RKSA_RKSB_,($_ZN7cutlass13device_kernelIN5flash19enable_sm80_to_sm89INS1_16FlashAttnBwdSm80INS1_25CollectiveMainloopBwdSm80ILi2ELi2EN4cute5tupleIJNS5_1CILi128EEES8_NS7_ILi64EEEEEENS_10bfloat16_tEfNS_4arch4Sm80ELb1ELb0ELb1ELb1ELb1ELb0ELb0ELb0ELi2ELi4ELi4ELi4ELb0EEENS1_21CollectiveEpilogueBwdISA_SB_SD_Li256ELb1ELb0ELi2EEENS1_25SingleTileBwdLPTSchedulerILb1ELi128ELb1EEEEEEEEEvNT_6ParamsE$_ZN4cute3eso3ESOILb1ELb0EJNS_1CILi1EEEiEEC2ERKS3_RKi - $_ZN7cutlass13device_kernelIN5flash19enable_sm80_to_sm89INS1_16FlashAttnBwdSm80INS1_25CollectiveMainloopBwdSm80ILi2ELi2EN4cute5tupleIJNS5_1CILi128EEES8_NS7_ILi64EEEEEENS_10bfloat16_tEfNS_4arch4Sm80ELb1ELb0ELb1ELb1ELb1ELb0ELb0ELb0ELi2ELi4ELi4ELi4ELb0EEENS1_21CollectiveEpilogueBwdISA_SB_SD_Li256ELb1ELb0ELi2EEENS1_25SingleTileBwdLPTSchedulerILb1ELi128ELb1EEEEEEEEEvNT_6ParamsE$_ZN4cute3eso3ESOILb1ELb0EJNS_1CILi1EEENS_5tupleIJiiiEEENS2_ILi64EEENS4_IJNS2_ILi72EEENS2_ILi144EEENS2_ILi288EEEEEENS2_ILi512EEEEEC2ERKS3_RKS5_RKS6_RKSA_RKSB_)
$_ZN7cutlass13device_kernelIN5flash19enable_sm80_to_sm89INS1_16FlashAttnBwdSm80INS1_25CollectiveMainloopBwdSm80ILi2ELi2EN4cute5tupleIJNS5_1CILi128EEES8_NS7_ILi64EEEEEENS_10bfloat16_tEfNS_4arch4Sm80ELb1ELb0ELb1ELb1ELb1ELb0ELb0ELb0ELi2ELi4ELi4ELi4ELb0EEENS1_21CollectiveEpilogueBwdISA_SB_SD_Li256ELb1ELb0ELi2EEENS1_25SingleTileBwdLPTSchedulerILb1ELi128ELb1EEEEEEEEEvNT_6ParamsE$_ZN4cute3eso3ESOILb1ELb0EJNS_1CILi1EEENS_5tupleIJiiiEEENS2_ILi64EEENS4_IJNS2_ILi72EEENS2_ILi144EEENS2_ILi288EEEEEENS2_ILi512EEEEEC2ERKS3_RKS5_RKS6_RKSA_RKSB_:
[----:B------:R-:W-:Y:S01]  /*9570*/  IADD3 R4, R4, -c[0x0][0x20], RZ ;  /* 0x8000080004047a10 */ /* 0x000fe20007ffe0ff */
[----:B------:R-:W-:Y:S01]  /*9580*/  IMAD.MOV.U32 R8, RZ, RZ, R6 ;  /* 0x000000ffff087224 */ /* 0x000fe200078e0006 */
[----:B------:R-:W-:-:S03]  /*9590*/  MOV R9, 0x0 ;  /* 0x0000000000097802 */ /* 0x000fc60000000f00 */
[----:B------:R1:W-:Y:S04]  /*95a0*/  STL [R4], R2 ;  /* 0x0000000204007387 */ /* 0x0003e80000100800 */
[----:B------:R1:W-:Y:S04]  /*95b0*/  STL [R4+0x4], R3 ;  /* 0x0000040304007387 */ /* 0x0003e80000100800 */
[----:B------:R1:W-:Y:S01]  /*95c0*/  STL [R4+0x8], R5 ;  /* 0x0000080504007387 */ /* 0x0003e20000100800 */
[----:B------:R-:W-:Y:S05]  /*95d0*/  RET.REL.NODEC R8 `(_ZN7cutlass13device_kernelIN5flash19enable_sm80_to_sm89INS1_16FlashAttnBwdSm80INS1_25CollectiveMainloopBwdSm80ILi2ELi2EN4cute5tupleIJNS5_1CILi128EEES8_NS7_ILi64EEEEEENS_10bfloat16_tEfNS_4arch4Sm80ELb1ELb0ELb1ELb1ELb1ELb0ELb0ELb0ELi2ELi4ELi4ELi4ELb0EEENS1_21CollectiveEpilogueBwdISA_SB_SD_Li256ELb1ELb0ELi2EEENS1_25SingleTileBwdLPTSchedulerILb1ELi128ELb1EEEEEEEEEvNT_6ParamsE) ;  /* 0xffff6a2008007950 */ /* 0x000fea0003c3ffff */
        .type           $_ZN7cutlass13device_kernelIN5flash19enable_sm80_to_sm89INS1_16FlashAttnBwdSm80INS1_25CollectiveMainloopBwdSm80ILi2ELi2EN4cute5tupleIJNS5_1CILi128EEES8_NS7_ILi64EEEEEENS_10bfloat16_tEfNS_4arch4Sm80ELb1ELb0ELb1ELb1ELb1ELb0ELb0ELb0ELi2ELi4ELi4ELi4ELb0EEENS1_21CollectiveEpilogueBwdISA_SB_SD_Li256ELb1ELb0ELi2EEENS1_25SingleTileBwdLPTSchedulerILb1ELi128ELb1EEEEEEEEEvNT_6ParamsE$_ZN4cute3eso3ESOILb1ELb0EJNS_1CILi1EEEiEEC2ERKS3_RKi,@function
        .size           $_ZN7cutlass13device_kernelIN5flash19enable_sm80_to_sm89INS1_16FlashAttnBwdSm80INS1_25CollectiveMainloopBwdSm80ILi2ELi2EN4cute5tupleIJNS5_1CILi128EEES8_NS7_ILi64EEEEEENS_10bfloat16_tEfNS_4arch4Sm80ELb1ELb0ELb1ELb1ELb1ELb0ELb0ELb0ELi2ELi4ELi4ELi4ELb0EEENS1_21CollectiveEpilogueBwdISA_SB_SD_Li256ELb1ELb0ELi2EEENS1_25SingleTileBwdLPTSchedulerILb1ELi128ELb1EEEEEEEEEvNT_6ParamsE$_ZN4cute3eso3ESOILb1ELb0EJNS_1CILi1EEEiEEC2ERKS3_RKi,($_ZN7cutlass13device_kernelIN5flash19enable_sm80_to_sm89INS1_16FlashAttnBwdSm80INS1_25CollectiveMainloopBwdSm80ILi2ELi2EN4cute5tupleIJNS5_1CILi128EEES8_NS7_ILi64EEEEEENS_10bfloat16_tEfNS_4arch4Sm80ELb1ELb0ELb1ELb1ELb1ELb0ELb0ELb0ELi2ELi4ELi4ELi4ELb0EEENS1_21CollectiveEpilogueBwdISA_SB_SD_Li256ELb1ELb0ELi2EEENS1_25SingleTileBwdLPTSchedulerILb1ELi128ELb1EEEEEEEEEvNT_6ParamsE$_ZN4cute3eso3ESOILb1ELb0EJNS_1CILi1EEEiiiNS2_ILi144EEENS2_ILi512EEEEEC2ERKS3_RKiSA_SA_RKS4_RKS5_ - $_ZN7cutlass13device_kernelIN5flash19enable_sm80_to_sm89INS1_16FlashAttnBwdSm80INS1_25CollectiveMainloopBwdSm80ILi2ELi2EN4cute5tupleIJNS5_1CILi128EEES8_NS7_ILi64EEEEEENS_10bfloat16_tEfNS_4arch4Sm80ELb1ELb0ELb1ELb1ELb1ELb0ELb0ELb0ELi2ELi4ELi4ELi4ELb0EEENS1_21CollectiveEpilogueBwdISA_SB_SD_Li256ELb1ELb0ELi2EEENS1_25SingleTileBwdLPTSchedulerILb1ELi128ELb1EEEEEEEEEvNT_6ParamsE$_ZN4cute3eso3ESOILb1ELb0EJNS_1CILi1EEEiEEC2ERKS3_RKi)
$_ZN7cutlass13device_kernelIN5flash19enable_sm80_to_sm89INS1_16FlashAttnBwdSm80INS1_25CollectiveMainloopBwdSm80ILi2ELi2EN4cute5tupleIJNS5_1CILi128EEES8_NS7_ILi64EEEEEENS_10bfloat16_tEfNS_4arch4Sm80ELb1ELb0ELb1ELb1ELb1ELb0ELb0ELb0ELi2ELi4ELi4ELi4ELb0EEENS1_21CollectiveEpilogueBwdISA_SB_SD_Li256ELb1ELb0ELi2EEENS1_25SingleTileBwdLPTSchedulerILb1ELi128ELb1EEEEEEEEEvNT_6ParamsE$_ZN4cute3eso3ESOILb1ELb0EJNS_1CILi1EEEiEEC2ERKS3_RKi:
[----:B------:R-:W-:Y:S02]  /*95e0*/  IADD3 R3, R62, -c[0x0][0x20], RZ ;  /* 0x800008003e037a10 */ /* 0x000fe40007ffe0ff */
[----:B------:R-:W-:-:S03]  /*95f0*/  MOV R5, 0x0 ;  /* 0x0000000000057802 */ /* 0x000fc60000000f00 */
[----:B------:R1:W-:Y:S01]  /*9600*/  STL [R3], R2 ;  /* 0x0000000203007387 */ /* 0x0003e20000100800 */
[----:B------:R-:W-:Y:S05]  /*9610*/  RET.REL.NODEC R4 `(_ZN7cutlass13device_kernelIN5flash19enable_sm80_to_sm89INS1_16FlashAttnBwdSm80INS1_25CollectiveMainloopBwdSm80ILi2ELi2EN4cute5tupleIJNS5_1CILi128EEES8_NS7_ILi64EEEEEENS_10bfloat16_tEfNS_4arch4Sm80ELb1ELb0ELb1ELb1ELb1ELb0ELb0ELb0ELi2ELi4ELi4ELi4ELb0EEENS1_21CollectiveEpilogueBwdISA_SB_SD_Li256ELb1ELb0ELi2EEENS1_25SingleTileBwdLPTSchedulerILb1ELi128ELb1EEEEEEEEEvNT_6ParamsE) ;  /* 0xffff69e004007950 */ /* 0x000fea0003c3ffff */
        .type           $_ZN7cutlass13device_kernelIN5flash19enable_sm80_to_sm89INS1_16FlashAttnBwdSm80INS1_25CollectiveMainloopBwdSm80ILi2ELi2EN4cute5tupleIJNS5_1CILi128EEES8_NS7_ILi64EEEEEENS_10bfloat16_tEfNS_4arch4Sm80ELb1ELb0ELb1ELb1ELb1ELb0ELb0ELb0ELi2ELi4ELi4ELi4ELb0EEENS1_21CollectiveEpilogueBwdISA_SB_SD_Li256ELb1ELb0ELi2EEENS1_25SingleTileBwdLPTSchedulerILb1ELi128ELb1EEEEEEEEEvNT_6ParamsE$_ZN4cute3eso3ESOILb1ELb0EJNS_1CILi1EEEiiiNS2_ILi144EEENS2_ILi512EEEEEC2ERKS3_RKiSA_SA_RKS4_RKS5_,@function
        .size           $_ZN7cutlass13device_kernelIN5flash19enable_sm80_to_sm89INS1_16FlashAttnBwdSm80INS1_25CollectiveMainloopBwdSm80ILi2ELi2EN4cute5tupleIJNS5_1CILi128EEES8_NS7_ILi64EEEEEENS_10bfloat16_tEfNS_4arch4Sm80ELb1ELb0ELb1ELb1ELb1ELb0ELb0ELb0ELi2ELi4ELi4ELi4ELb0EEENS1_21CollectiveEpilogueBwdISA_SB_SD_Li256ELb1ELb0ELi2EEENS1_25SingleTileBwdLPTSchedulerILb1ELi128ELb1EEEEEEEEEvNT_6ParamsE$_ZN4cute3eso3ESOILb1ELb0EJNS_1CILi1EEEiiiNS2_ILi144EEENS2_ILi512EEEEEC2ERKS3_RKiSA_SA_RKS4_RKS5_,($_ZN7cutlass13device_kernelIN5flash19enable_sm80_to_sm89INS1_16FlashAttnBwdSm80INS1_25CollectiveMainloopBwdSm80ILi2ELi2EN4cute5tupleIJNS5_1CILi128EEES8_NS7_ILi64EEEEEENS_10bfloat16_tEfNS_4arch4Sm80ELb1ELb0ELb1ELb1ELb1ELb0ELb0ELb0ELi2ELi4ELi4ELi4ELb0EEENS1_21CollectiveEpilogueBwdISA_SB_SD_Li256ELb1ELb0ELi2EEENS1_25SingleTileBwdLPTSchedulerILb1ELi128ELb1EEEEEEEEEvNT_6ParamsE$_ZN4cute3eso3ESOILb1ELb0EJNS_1CILi1EEEiiiNS2_ILi64EEENS2_ILi72EEENS2_ILi144EEENS2_ILi288EEENS2_ILi512EEEEEC2ERKS3_RKiSD_SD_RKS4_RKS5_RKS6_RKS7_RKS8_ - $_ZN7cutlass13device_kernelIN5flash19enable_sm80_to_sm89INS1_16FlashAttnBwdSm80INS1_25CollectiveMainloopBwdSm80ILi2ELi2EN4cute5tupleIJNS5_1CILi128EEES8_NS7_ILi64EEEEEENS_10bfloat16_tEfNS_4arch4Sm80ELb1ELb0ELb1ELb1ELb1ELb0ELb0ELb0ELi2ELi4ELi4ELi4ELb0EEENS1_21CollectiveEpilogueBwdISA_SB_SD_Li256ELb1ELb0ELi2EEENS1_25SingleTileBwdLPTSchedulerILb1ELi128ELb1EEEEEEEEEvNT_6ParamsE$_ZN4cute3eso3ESOILb1ELb0EJNS_1CILi1EEEiiiNS2_ILi144EEENS2_ILi512EEEEEC2ERKS3_RKiSA_SA_RKS4_RKS5_)
$_ZN7cutlass13device_kernelIN5flash19enable_sm80_to_sm89INS1_16FlashAttnBwdSm80INS1_25CollectiveMainloopBwdSm80ILi2ELi2EN4cute5tupleIJNS5_1CILi128EEES8_NS7_ILi64EEEEEENS_10bfloat16_tEfNS_4arch4Sm80ELb1ELb0ELb1ELb1ELb1ELb0ELb0ELb0ELi2ELi4ELi4ELi4ELb0EEENS1_21CollectiveEpilogueBwdISA_SB_SD_Li256ELb1ELb0ELi2EEENS1_25SingleTileBwdLPTSchedulerILb1ELi128ELb1EEEEEEEEEvNT_6ParamsE$_ZN4cute3eso3ESOILb1ELb0EJNS_1CILi1EEEiiiNS2_ILi144EEENS2_ILi512EEEEEC2ERKS3_RKiSA_SA_RKS4_RKS5_:
        /* <DEDUP_REMOVED lines=11> */
        .type           $_ZN7cutlass13device_kernelIN5flash19enable_sm80_to_sm89INS1_16FlashAttnBwdSm80INS1_25CollectiveMainloopBwdSm80ILi2ELi2EN4cute5tupleIJNS5_1CILi128EEES8_NS7_ILi64EEEEEENS_10bfloat16_tEfNS_4arch4Sm80ELb1ELb0ELb1ELb1ELb1ELb0ELb0ELb0ELi2ELi4ELi4ELi4ELb0EEENS1_21CollectiveEpilogueBwdISA_SB_SD_Li256ELb1ELb0ELi2EEENS1_25SingleTileBwdLPTSchedulerILb1ELi128ELb1EEEEEEEEEvNT_6ParamsE$_ZN4cute3eso3ESOILb1ELb0EJNS_1CILi1EEEiiiNS2_ILi64EEENS2_ILi72EEENS2_ILi144EEENS2_ILi288EEENS2_ILi512EEEEEC2ERKS3_RKiSD_SD_RKS4_RKS5_RKS6_RKS7_RKS8_,@function
        .size           $_ZN7cutlass13device_kernelIN5flash19enable_sm80_to_sm89INS1_16FlashAttnBwdSm80INS1_25CollectiveMainloopBwdSm80ILi2ELi2EN4cute5tupleIJNS5_1CILi128EEES8_NS7_ILi64EEEEEENS_10bfloat16_tEfNS_4arch4Sm80ELb1ELb0ELb1ELb1ELb1ELb0ELb0ELb0ELi2ELi4ELi4ELi4ELb0EEENS1_21CollectiveEpilogueBwdISA_SB_SD_Li256ELb1ELb0ELi2EEENS1_25SingleTileBwdLPTSchedulerILb1ELi128ELb1EEEEEEEEEvNT_6ParamsE$_ZN4cute3eso3ESOILb1ELb0EJNS_1CILi1EEEiiiNS2_ILi64EEENS2_ILi72EEENS2_ILi144EEENS2_ILi288EEENS2_ILi512EEEEEC2ERKS3_RKiSD_SD_RKS4_RKS5_RKS6_RKS7_RKS8_,($_ZN7cutlass13device_kernelIN5flash19enable_sm80_to_sm89INS1_16FlashAttnBwdSm80INS1_25CollectiveMainloopBwdSm80ILi2ELi2EN4cute5tupleIJNS5_1CILi128EEES8_NS7_ILi64EEEEEENS_10bfloat16_tEfNS_4arch4Sm80ELb1ELb0ELb1ELb1ELb1ELb0ELb0ELb0ELi2ELi4ELi4ELi4ELb0EEENS1_21CollectiveEpilogueBwdISA_SB_SD_Li256ELb1ELb0ELi2EEENS1_25SingleTileBwdLPTSchedulerILb1ELi128ELb1EEEEEEEEEvNT_6ParamsE$_ZN4cute3eso3ESOILb1ELb0EJNS_1CILi1EEEiiiNS2_ILi72EEENS2_ILi512EEEEEC2ERKS3_RKiSA_SA_RKS4_RKS5_ - $_ZN7cutlass13device_kernelIN5flash19enable_sm80_to_sm89INS1_16FlashAttnBwdSm80INS1_25CollectiveMainloopBwdSm80ILi2ELi2EN4cute5tupleIJNS5_1CILi128EEES8_NS7_ILi64EEEEEENS_10bfloat16_tEfNS_4arch4Sm80ELb1ELb0ELb1ELb1ELb1ELb0ELb0ELb0ELi2ELi4ELi4ELi4ELb0EEENS1_21CollectiveEpilogueBwdISA_SB_SD_Li256ELb1ELb0ELi2EEENS1_25SingleTileBwdLPTSchedulerILb1ELi128ELb1EEEEEEEEEvNT_6ParamsE$_ZN4cute3eso3ESOILb1ELb0EJNS_1CILi1EEEiiiNS2_ILi64EEENS2_ILi72EEENS2_ILi144EEENS2_ILi288EEENS2_ILi512EEEEEC2ERKS3_RKiSD_SD_RKS4_RKS5_RKS6_RKS7_RKS8_)
$_ZN7cutlass13device_kernelIN5flash19enable_sm80_to_sm89INS1_16FlashAttnBwdSm80INS1_25CollectiveMainloopBwdSm80ILi2ELi2EN4cute5tupleIJNS5_1CILi128EEES8_NS7_ILi64EEEEEENS_10bfloat16_tEfNS_4arch4Sm80ELb1ELb0ELb1ELb1ELb1ELb0ELb0ELb0ELi2ELi4ELi4ELi4ELb0EEENS1_21CollectiveEpilogueBwdISA_SB_SD_Li256ELb1ELb0ELi2EEENS1_25SingleTileBwdLPTSchedulerILb1ELi128ELb1EEEEEEEEEvNT_6ParamsE$_ZN4cute3eso3ESOILb1ELb0EJNS_1CILi1EEEiiiNS2_ILi64EEENS2_ILi72EEENS2_ILi144EEENS2_ILi288EEENS2_ILi512EEEEEC2ERKS3_RKiSD_SD_RKS4_RKS5_RKS6_RKS7_RKS8_:
        /* <DEDUP_REMOVED lines=11> */
        .type           $_ZN7cutlass13device_kernelIN5flash19enable_sm80_to_sm89INS1_16FlashAttnBwdSm80INS1_25CollectiveMainloopBwdSm80ILi2ELi2EN4cute5tupleIJNS5_1CILi128EEES8_NS7_ILi64EEEEEENS_10bfloat16_tEfNS_4arch4Sm80ELb1ELb0ELb1ELb1ELb1ELb0ELb0ELb0ELi2ELi4ELi4ELi4ELb0EEENS1_21CollectiveEpilogueBwdISA_SB_SD_Li256ELb1ELb0ELi2EEENS1_25SingleTileBwdLPTSchedulerILb1ELi128ELb1EEEEEEEEEvNT_6ParamsE$_ZN4cute3eso3ESOILb1ELb0EJNS_1CILi1EEEiiiNS2_ILi72EEENS2_ILi512EEEEEC2ERKS3_RKiSA_SA_RKS4_RKS5_,@function
        .size           $_ZN7cutlass13device_kernelIN5flash19enable_sm80_to_sm89INS1_16FlashAttnBwdSm80INS1_25CollectiveMainloopBwdSm80ILi2ELi2EN4cute5tupleIJNS5_1CILi128EEES8_NS7_ILi64EEEEEENS_10bfloat16_tEfNS_4arch4Sm80ELb1ELb0ELb1ELb1ELb1ELb0ELb0ELb0ELi2ELi4ELi4ELi4ELb0EEENS1_21CollectiveEpilogueBwdISA_SB_SD_Li256ELb1ELb0ELi2EEENS1_25SingleTileBwdLPTSchedulerILb1ELi128ELb1EEEEEEEEEvNT_6ParamsE$_ZN4cute3eso3ESOILb1ELb0EJNS_1CILi1EEEiiiNS2_ILi72EEENS2_ILi512EEEEEC2ERKS3_RKiSA_SA_RKS4_RKS5_,($_ZN7cutlass13device_kernelIN5flash19enable_sm80_to_sm89INS1_16FlashAttnBwdSm80INS1_25CollectiveMainloopBwdSm80ILi2ELi2EN4cute5tupleIJNS5_1CILi128EEES8_NS7_ILi64EEEEEENS_10bfloat16_tEfNS_4arch4Sm80ELb1ELb0ELb1ELb1ELb1ELb0ELb0ELb0ELi2ELi4ELi4ELi4ELb0EEENS1_21CollectiveEpilogueBwdISA_SB_SD_Li256ELb1ELb0ELi2EEENS1_25SingleTileBwdLPTSchedulerILb1ELi128ELb1EEEEEEEEEvNT_6ParamsE$_ZN4cute3eso3ESOILb1ELb0EJNS_1CILi2EEEiEEC2ERKS3_RKi - $_ZN7cutlass13device_kernelIN5flash19enable_sm80_to_sm89INS1_16FlashAttnBwdSm80INS1_25CollectiveMainloopBwdSm80ILi2ELi2EN4cute5tupleIJNS5_1CILi128EEES8_NS7_ILi64EEEEEENS_10bfloat16_tEfNS_4arch4Sm80ELb1ELb0ELb1ELb1ELb1ELb0ELb0ELb0ELi2ELi4ELi4ELi4ELb0EEENS1_21CollectiveEpilogueBwdISA_SB_SD_Li256ELb1ELb0ELi2EEENS1_25SingleTileBwdLPTSchedulerILb1ELi128ELb1EEEEEEEEEvNT_6ParamsE$_ZN4cute3eso3ESOILb1ELb0EJNS_1CILi1EEEiiiNS2_ILi72EEENS2_ILi512EEEEEC2ERKS3_RKiSA_SA_RKS4_RKS5_)
$_ZN7cutlass13device_kernelIN5flash19enable_sm80_to_sm89INS1_16FlashAttnBwdSm80INS1_25CollectiveMainloopBwdSm80ILi2ELi2EN4cute5tupleIJNS5_1CILi128EEES8_NS7_ILi64EEEEEENS_10bfloat16_tEfNS_4arch4Sm80ELb1ELb0ELb1ELb1ELb1ELb0ELb0ELb0ELi2ELi4ELi4ELi4ELb0EEENS1_21CollectiveEpilogueBwdISA_SB_SD_Li256ELb1ELb0ELi2EEENS1_25SingleTileBwdLPTSchedulerILb1ELi128ELb1EEEEEEEEEvNT_6ParamsE$_ZN4cute3eso3ESOILb1ELb0EJNS_1CILi1EEEiiiNS2_ILi72EEENS2_ILi512EEEEEC2ERKS3_RKiSA_SA_RKS4_RKS5_:
        /* <DEDUP_REMOVED lines=11> */
        .type           $_ZN7cutlass13device_kernelIN5flash19enable_sm80_to_sm89INS1_16FlashAttnBwdSm80INS1_25CollectiveMainloopBwdSm80ILi2ELi2EN4cute5tupleIJNS5_1CILi128EEES8_NS7_ILi64EEEEEENS_10bfloat16_tEfNS_4arch4Sm80ELb1ELb0ELb1ELb1ELb1ELb0ELb0ELb0ELi2ELi4ELi4ELi4ELb0EEENS1_21CollectiveEpilogueBwdISA_SB_SD_Li256ELb1ELb0ELi2EEENS1_25SingleTileBwdLPTSchedulerILb1ELi128ELb1EEEEEEEEEvNT_6ParamsE$_ZN4cute3eso3ESOILb1ELb0EJNS_1CILi2EEEiEEC2ERKS3_RKi,@function
        .size           $_ZN7cutlass13device_kernelIN5flash19enable_sm80_to_sm89INS1_16FlashAttnBwdSm80INS1_25CollectiveMainloopBwdSm80ILi2ELi2EN4cute5tupleIJNS5_1CILi128EEES8_NS7_ILi64EEEEEENS_10bfloat16_tEfNS_4arch4Sm80ELb1ELb0ELb1ELb1ELb1ELb0ELb0ELb0ELi2ELi4ELi4ELi4ELb0EEENS1_21CollectiveEpilogueBwdISA_SB_SD_Li256ELb1ELb0ELi2EEENS1_25SingleTileBwdLPTSchedulerILb1ELi128ELb1EEEEEEEEEvNT_6ParamsE$_ZN4cute3eso3ESOILb1ELb0EJNS_1CILi2EEEiEEC2ERKS3_RKi,($_ZN7cutlass13device_kernelIN5flash19enable_sm80_to_sm89INS1_16FlashAttnBwdSm80INS1_25CollectiveMainloopBwdSm80ILi2ELi2EN4cute5tupleIJNS5_1CILi128EEES8_NS7_ILi64EEEEEENS_10bfloat16_tEfNS_4arch4Sm80ELb1ELb0ELb1ELb1ELb1ELb0ELb0ELb0ELi2ELi4ELi4ELi4ELb0EEENS1_21CollectiveEpilogueBwdISA_SB_SD_Li256ELb1ELb0ELi2EEENS1_25SingleTileBwdLPTSchedulerILb1ELi128ELb1EEEEEEEEEvNT_6ParamsE$_ZN4cute3eso3ESOILb1ELb0EJNS_1CILi4096EEENS_5tupleIJNS4_IJiiEEENS2_ILi8192EEEEEEEEC2ERKS3_RKS7_ - $_ZN7cutlass13device_kernelIN5flash19enable_sm80_to_sm89INS1_16FlashAttnBwdSm80INS1_25CollectiveMainloopBwdSm80ILi2ELi2EN4cute5tupleIJNS5_1CILi128EEES8_NS7_ILi64EEEEEENS_10bfloat16_tEfNS_4arch4Sm80ELb1ELb0ELb1ELb1ELb1ELb0ELb0ELb0ELi2ELi4ELi4ELi4ELb0EEENS1_21CollectiveEpilogueBwdISA_SB_SD_Li256ELb1ELb0ELi2EEENS1_25SingleTileBwdLPTSchedulerILb1ELi128ELb1EEEEEEEEEvNT_6ParamsE$_ZN4cute3eso3ESOILb1ELb0EJNS_1CILi2EEEiEEC2ERKS3_RKi)
$_ZN7cutlass13device_kernelIN5flash19enable_sm80_to_sm89INS1_16FlashAttnBwdSm80INS1_25CollectiveMainloopBwdSm80ILi2ELi2EN4cute5tupleIJNS5_1CILi128EEES8_NS7_ILi64EEEEEENS_10bfloat16_tEfNS_4arch4Sm80ELb1ELb0ELb1ELb1ELb1ELb0ELb0ELb0ELi2ELi4ELi4ELi4ELb0EEENS1_21CollectiveEpilogueBwdISA_SB_SD_Li256ELb1ELb0ELi2EEENS1_25SingleTileBwdLPTSchedulerILb1ELi128ELb1EEEEEEEEEvNT_6ParamsE$_ZN4cute3eso3ESOILb1ELb0EJNS_1CILi2EEEiEEC2ERKS3_RKi:
[----:B------:R-:W-:Y:S02]  /*9830*/  IADD3 R2, R2, -c[0x0][0x20], RZ ;  /* 0x8000080002027a10 */ /* 0x000fe40007ffe0ff */
[----:B------:R-:W-:-:S03]  /*9840*/  MOV R5, 0x0 ;  /* 0x0000000000057802 */ /* 0x000fc60000000f00 */
[----:B------:R1:W-:Y:S01]  /*9850*/  STL [R2], R3 ;  /* 0x0000000302007387 */ /* 0x0003e20000100800 */
[----:B------:R-:W-:Y:S05]  /*9860*/  RET.REL.NODEC R4 `(_ZN7cutlass13device_kernelIN5flash19enable_sm80_to_sm89INS1_16FlashAttnBwdSm80INS1_25CollectiveMainloopBwdSm80ILi2ELi2EN4cute5tupleIJNS5_1CILi128EEES8_NS7_ILi64EEEEEENS_10bfloat16_tEfNS_4arch4Sm80ELb1ELb0ELb1ELb1ELb1ELb0ELb0ELb0ELi2ELi4ELi4ELi4ELb0EEENS1_21CollectiveEpilogueBwdISA_SB_SD_Li256ELb1ELb0ELi2EEENS1_25SingleTileBwdLPTSchedulerILb1ELi128ELb1EEEEEEEEEvNT_6ParamsE) ;  /* 0xffff679004007950 */ /* 0x000fea0003c3ffff */
        .type           $_ZN7cutlass13device_kernelIN5flash19enable_sm80_to_sm89INS1_16FlashAttnBwdSm80INS1_25CollectiveMainloopBwdSm80ILi2ELi2EN4cute5tupleIJNS5_1CILi128EEES8_NS7_ILi64EEEEEENS_10bfloat16_tEfNS_4arch4Sm80ELb1ELb0ELb1ELb1ELb1ELb0ELb0ELb0ELi2ELi4ELi4ELi4ELb0EEENS1_21CollectiveEpilogueBwdISA_SB_SD_Li256ELb1ELb0ELi2EEENS1_25SingleTileBwdLPTSchedulerILb1ELi128ELb1EEEEEEEEEvNT_6ParamsE$_ZN4cute3eso3ESOILb1ELb0EJNS_1CILi4096EEENS_5tupleIJNS4_IJiiEEENS2_ILi8192EEEEEEEEC2ERKS3_RKS7_,@function
        .size           $_ZN7cutlass13device_kernelIN5flash19enable_sm80_to_sm89INS1_16FlashAttnBwdSm80INS1_25CollectiveMainloopBwdSm80ILi2ELi2EN4cute5tupleIJNS5_1CILi128EEES8_NS7_ILi64EEEEEENS_10bfloat16_tEfNS_4arch4Sm80ELb1ELb0ELb1ELb1ELb1ELb0ELb0ELb0ELi2ELi4ELi4ELi4ELb0EEENS1_21CollectiveEpilogueBwdISA_SB_SD_Li256ELb1ELb0ELi2EEENS1_25SingleTileBwdLPTSchedulerILb1ELi128ELb1EEEEEEEEEvNT_6ParamsE$_ZN4cute3eso3ESOILb1ELb0EJNS_1CILi4096EEENS_5tupleIJNS4_IJiiEEENS2_ILi8192EEEEEEEEC2ERKS3_RKS7_,($_ZN7cutlass13device_kernelIN5flash19enable_sm80_to_sm89INS1_16FlashAttnBwdSm80INS1_25CollectiveMainloopBwdSm80ILi2ELi2EN4cute5tupleIJNS5_1CILi128EEES8_NS7_ILi64EEEEEENS_10bfloat16_tEfNS_4arch4Sm80ELb1ELb0ELb1ELb1ELb1ELb0ELb0ELb0ELi2ELi4ELi4ELi4ELb0EEENS1_21CollectiveEpilogueBwdISA_SB_SD_Li256ELb1ELb0ELi2EEENS1_25SingleTileBwdLPTSchedulerILb1ELi128ELb1EEEEEEEEEvNT_6ParamsE$_ZN4cute3eso3ESOILb1ELb0EJNS_1CILi4096EEENS_5tupleIJiiEEEEEC2ERKS3_RKS5_ - $_ZN7cutlass13device_kernelIN5flash19enable_sm80_to_sm89INS1_16FlashAttnBwdSm80INS1_25CollectiveMainloopBwdSm80ILi2ELi2EN4cute5tupleIJNS5_1CILi128EEES8_NS7_ILi64EEEEEENS_10bfloat16_tEfNS_4arch4Sm80ELb1ELb0ELb1ELb1ELb1ELb0ELb0ELb0ELi2ELi4ELi4ELi4ELb0EEENS1_21CollectiveEpilogueBwdISA_SB_SD_Li256ELb1ELb0ELi2EEENS1_25SingleTileBwdLPTSchedulerILb1ELi128ELb1EEEEEEEEEvNT_6ParamsE$_ZN4cute3eso3ESOILb1ELb0EJNS_1CILi4096EEENS_5tupleIJNS4_IJiiEEENS2_ILi8192EEEEEEEEC2ERKS3_RKS7_)
$_ZN7cutlass13device_kernelIN5flash19enable_sm80_to_sm89INS1_16FlashAttnBwdSm80INS1_25CollectiveMainloopBwdSm80ILi2ELi2EN4cute5tupleIJNS5_1CILi128EEES8_NS7_ILi64EEEEEENS_10bfloat16_tEfNS_4arch4Sm80ELb1ELb0ELb1ELb1ELb1ELb0ELb0ELb0ELi2ELi4ELi4ELi4ELb0EEENS1_21CollectiveEpilogueBwdISA_SB_SD_Li256ELb1ELb0ELi2EEENS1_25SingleTileBwdLPTSchedulerILb1ELi128ELb1EEEEEEEEEvNT_6ParamsE$_ZN4cute3eso3ESOILb1ELb0EJNS_1CILi4096EEENS_5tupleIJNS4_IJiiEEENS2_ILi8192EEEEEEEEC2ERKS3_RKS7_:
[----:B------:R-:W-:Y:S01]  /*9870*/  IADD3 R2, R2, -c[0x0][0x20], RZ ;  /* 0x8000080002027a10 */ /* 0x000fe20007ffe0ff */
[----:B------:R-:W-:Y:S01]  /*9880*/  IMAD.MOV.U32 R8, RZ, RZ, R6 ;  /* 0x000000ffff087224 */ /* 0x000fe200078e0006 */
[----:B------:R-:W-:-:S03]  /*9890*/  MOV R9, 0x0 ;  /* 0x0000000000097802 */ /* 0x000fc60000000f00 */
[----:B------:R1:W-:Y:S04]  /*98a0*/  STL [R2], R5 ;  /* 0x0000000502007387 */ /* 0x0003e80000100800 */
[----:B------:R1:W-:Y:S01]  /*98b0*/  STL [R2+0x4], R3 ;  /* 0x0000040302007387 */ /* 0x0003e20000100800 */
[----:B------:R-:W-:Y:S05]  /*98c0*/  RET.REL.NODEC R8 `(_ZN7cutlass13device_kernelIN5flash19enable_sm80_to_sm89INS1_16FlashAttnBwdSm80INS1_25CollectiveMainloopBwdSm80ILi2ELi2EN4cute5tupleIJNS5_1CILi128EEES8_NS7_ILi64EEEEEENS_10bfloat16_tEfNS_4arch4Sm80ELb1ELb0ELb1ELb1ELb1ELb0ELb0ELb0ELi2ELi4ELi4ELi4ELb0EEENS1_21CollectiveEpilogueBwdISA_SB_SD_Li256ELb1ELb0ELi2EEENS1_25SingleTileBwdLPTSchedulerILb1ELi128ELb1EEEEEEEEEvNT_6ParamsE) ;  /* 0xffff673008007950 */ /* 0x000fea0003c3ffff */
        .type           $_ZN7cutlass13device_kernelIN5flash19enable_sm80_to_sm89INS1_16FlashAttnBwdSm80INS1_25CollectiveMainloopBwdSm80ILi2ELi2EN4cute5tupleIJNS5_1CILi128EEES8_NS7_ILi64EEEEEENS_10bfloat16_tEfNS_4arch4Sm80ELb1ELb0ELb1ELb1ELb1ELb0ELb0ELb0ELi2ELi4ELi4ELi4ELb0EEENS1_21CollectiveEpilogueBwdISA_SB_SD_Li256ELb1ELb0ELi2EEENS1_25SingleTileBwdLPTSchedulerILb1ELi128ELb1EEEEEEEEEvNT_6ParamsE$_ZN4cute3eso3ESOILb1ELb0EJNS_1CILi4096EEENS_5tupleIJiiEEEEEC2ERKS3_RKS5_,@function
        .size           $_ZN7cutlass13device_kernelIN5flash19enable_sm80_to_sm89INS1_16FlashAttnBwdSm80INS1_25CollectiveMainloopBwdSm80ILi2ELi2EN4cute5tupleIJNS5_1CILi128EEES8_NS7_ILi64EEEEEENS_10bfloat16_tEfNS_4arch4Sm80ELb1ELb0ELb1ELb1ELb1ELb0ELb0ELb0ELi2ELi4ELi4ELi4ELb0EEENS1_21CollectiveEpilogueBwdISA_SB_SD_Li256ELb1ELb0ELi2EEENS1_25SingleTileBwdLPTSchedulerILb1ELi128ELb1EEEEEEEEEvNT_6ParamsE$_ZN4cute3eso3ESOILb1ELb0EJNS_1CILi4096EEENS_5tupleIJiiEEEEEC2ERKS3_RKS5_,($_ZN7cutlass13device_kernelIN5flash19enable_sm80_to_sm89INS1_16FlashAttnBwdSm80INS1_25CollectiveMainloopBwdSm80ILi2ELi2EN4cute5tupleIJNS5_1CILi128EEES8_NS7_ILi64EEEEEENS_10bfloat16_tEfNS_4arch4Sm80ELb1ELb0ELb1ELb1ELb1ELb0ELb0ELb0ELi2ELi4ELi4ELi4ELb0EEENS1_21CollectiveEpilogueBwdISA_SB_SD_Li256ELb1ELb0ELi2EEENS1_25SingleTileBwdLPTSchedulerILb1ELi128ELb1EEEEEEEEEvNT_6ParamsE$_ZN4cute3eso3ESOILb1ELb0EJNS_1CILi4096EEEiiEEC2ERKS3_RKiS8_ - $_ZN7cutlass13device_kernelIN5flash19enable_sm80_to_sm89INS1_16FlashAttnBwdSm80INS1_25CollectiveMainloopBwdSm80ILi2ELi2EN4cute5tupleIJNS5_1CILi128EEES8_NS7_ILi64EEEEEENS_10bfloat16_tEfNS_4arch4Sm80ELb1ELb0ELb1ELb1ELb1ELb0ELb0ELb0ELi2ELi4ELi4ELi4ELb0EEENS1_21CollectiveEpilogueBwdISA_SB_SD_Li256ELb1ELb0ELi2EEENS1_25SingleTileBwdLPTSchedulerILb1ELi128ELb1EEEEEEEEEvNT_6ParamsE$_ZN4cute3eso3ESOILb1ELb0EJNS_1CILi4096EEENS_5tupleIJiiEEEEEC2ERKS3_RKS5_)
$_ZN7cutlass13device_kernelIN5flash19enable_sm80_to_sm89INS1_16FlashAttnBwdSm80INS1_25CollectiveMainloopBwdSm80ILi2ELi2EN4cute5tupleIJNS5_1CILi128EEES8_NS7_ILi64EEEEEENS_10bfloat16_tEfNS_4arch4Sm80ELb1ELb0ELb1ELb1ELb1ELb0ELb0ELb0ELi2ELi4ELi4ELi4ELb0EEENS1_21CollectiveEpilogueBwdISA_SB_SD_Li256ELb1ELb0ELi2EEENS1_25SingleTileBwdLPTSchedulerILb1ELi128ELb1EEEEEEEEEvNT_6ParamsE$_ZN4cute3eso3ESOILb1ELb0EJNS_1CILi4096EEENS_5tupleIJiiEEEEEC2ERKS3_RKS5_:
[----:B------:R-:W-:Y:S01]  /*98d0*/  IADD3 R2, R2, -c[0x0][0x20], RZ ;  /* 0x8000080002027a10 */ /* 0x000fe20007ffe0ff */
[----:B------:R-:W-:Y:S01]  /*98e0*/  IMAD.MOV.U32 R8, RZ, RZ, R6 ;  /* 0x000000ffff087224 */ /* 0x000fe200078e0006 */
[----:B------:R-:W-:-:S03]  /*98f0*/  MOV R9, 0x0 ;  /* 0x0000000000097802 */ /* 0x000fc60000000f00 */
[----:B------:R1:W-:Y:S04]  /*9900*/  STL [R2], R5 ;  /* 0x0000000502007387 */ /* 0x0003e80000100800 */
[----:B------:R1:W-:Y:S01]  /*9910*/  STL [R2+0x4], R3 ;  /* 0x0000040302007387 */ /* 0x0003e20000100800 */
[----:B------:R-:W-:Y:S05]  /*9920*/  RET.REL.NODEC R8 `(_ZN7cutlass13device_kernelIN5flash19enable_sm80_to_sm89INS1_16FlashAttnBwdSm80INS1_25CollectiveMainloopBwdSm80ILi2ELi2EN4cute5tupleIJNS5_1CILi128EEES8_NS7_ILi64EEEEEENS_10bfloat16_tEfNS_4arch4Sm80ELb1ELb0ELb1ELb1ELb1ELb0ELb0ELb0ELi2ELi4ELi4ELi4ELb0EEENS1_21CollectiveEpilogueBwdISA_SB_SD_Li256ELb1ELb0ELi2EEENS1_25SingleTileBwdLPTSchedulerILb1ELi128ELb1EEEEEEEEEvNT_6ParamsE) ;  /* 0xffff66d008007950 */ /* 0x000fea0003c3ffff */
        .type           $_ZN7cutlass13device_kernelIN5flash19enable_sm80_to_sm89INS1_16FlashAttnBwdSm80INS1_25CollectiveMainloopBwdSm80ILi2ELi2EN4cute5tupleIJNS5_1CILi128EEES8_NS7_ILi64EEEEEENS_10bfloat16_tEfNS_4arch4Sm80ELb1ELb0ELb1ELb1ELb1ELb0ELb0ELb0ELi2ELi4ELi4ELi4ELb0EEENS1_21CollectiveEpilogueBwdISA_SB_SD_Li256ELb1ELb0ELi2EEENS1_25SingleTileBwdLPTSchedulerILb1ELi128ELb1EEEEEEEEEvNT_6ParamsE$_ZN4cute3eso3ESOILb1ELb0EJNS_1CILi4096EEEiiEEC2ERKS3_RKiS8_,@function
        .size           $_ZN7cutlass13device_kernelIN5flash19enable_sm80_to_sm89INS1_16FlashAttnBwdSm80INS1_25CollectiveMainloopBwdSm80ILi2ELi2EN4cute5tupleIJNS5_1CILi128EEES8_NS7_ILi64EEEEEENS_10bfloat16_tEfNS_4arch4Sm80ELb1ELb0ELb1ELb1ELb1ELb0ELb0ELb0ELi2ELi4ELi4ELi4ELb0EEENS1_21CollectiveEpilogueBwdISA_SB_SD_Li256ELb1ELb0ELi2EEENS1_25SingleTileBwdLPTSchedulerILb1ELi128ELb1EEEEEEEEEvNT_6ParamsE$_ZN4cute3eso3ESOILb1ELb0EJNS_1CILi4096EEEiiEEC2ERKS3_RKiS8_,($_ZN7cutlass13device_kernelIN5flash19enable_sm80_to_sm89INS1_16FlashAttnBwdSm80INS1_25CollectiveMainloopBwdSm80ILi2ELi2EN4cute5tupleIJNS5_1CILi128EEES8_NS7_ILi64EEEEEENS_10bfloat16_tEfNS_4arch4Sm80ELb1ELb0ELb1ELb1ELb1ELb0ELb0ELb0ELi2ELi4ELi4ELi4ELb0EEENS1_21CollectiveEpilogueBwdISA_SB_SD_Li256ELb1ELb0ELi2EEENS1_25SingleTileBwdLPTSchedulerILb1ELi128ELb1EEEEEEEEEvNT_6ParamsE$_ZN4cute3eso3ESOILb1ELb0EJNS_1CILi4096EEEiiNS2_ILi8192EEEEEC2ERKS3_RKiS9_RKS4_ - $_ZN7cutlass13device_kernelIN5flash19enable_sm80_to_sm89INS1_16FlashAttnBwdSm80INS1_25CollectiveMainloopBwdSm80ILi2ELi2EN4cute5tupleIJNS5_1CILi128EEES8_NS7_ILi64EEEEEENS_10bfloat16_tEfNS_4arch4Sm80ELb1ELb0ELb1ELb1ELb1ELb0ELb0ELb0ELi2ELi4ELi4ELi4ELb0EEENS1_21CollectiveEpilogueBwdISA_SB_SD_Li256ELb1ELb0ELi2EEENS1_25SingleTileBwdLPTSchedulerILb1ELi128ELb1EEEEEEEEEvNT_6ParamsE$_ZN4cute3eso3ESOILb1ELb0EJNS_1CILi4096EEEiiEEC2ERKS3_RKiS8_)
$_ZN7cutlass13device_kernelIN5flash19enable_sm80_to_sm89INS1_16FlashAttnBwdSm80INS1_25CollectiveMainloopBwdSm80ILi2ELi2EN4cute5tupleIJNS5_1CILi128EEES8_NS7_ILi64EEEEEENS_10bfloat16_tEfNS_4arch4Sm80ELb1ELb0ELb1ELb1ELb1ELb0ELb0ELb0ELi2ELi4ELi4ELi4ELb0EEENS1_21CollectiveEpilogueBwdISA_SB_SD_Li256ELb1ELb0ELi2EEENS1_25SingleTileBwdLPTSchedulerILb1ELi128ELb1EEEEEEEEEvNT_6ParamsE$_ZN4cute3eso3ESOILb1ELb0EJNS_1CILi4096EEEiiEEC2ERKS3_RKiS8_:
        /* <DEDUP_REMOVED lines=8> */
        .type           $_ZN7cutlass13device_kernelIN5flash19enable_sm80_to_sm89INS1_16FlashAttnBwdSm80INS1_25CollectiveMainloopBwdSm80ILi2ELi2EN4cute5tupleIJNS5_1CILi128EEES8_NS7_ILi64EEEEEENS_10bfloat16_tEfNS_4arch4Sm80ELb1ELb0ELb1ELb1ELb1ELb0ELb0ELb0ELi2ELi4ELi4ELi4ELb0EEENS1_21CollectiveEpilogueBwdISA_SB_SD_Li256ELb1ELb0ELi2EEENS1_25SingleTileBwdLPTSchedulerILb1ELi128ELb1EEEEEEEEEvNT_6ParamsE$_ZN4cute3eso3ESOILb1ELb0EJNS_1CILi4096EEEiiNS2_ILi8192EEEEEC2ERKS3_RKiS9_RKS4_,@function
        .size           $_ZN7cutlass13device_kernelIN5flash19enable_sm80_to_sm89INS1_16FlashAttnBwdSm80INS1_25CollectiveMainloopBwdSm80ILi2ELi2EN4cute5tupleIJNS5_1CILi128EEES8_NS7_ILi64EEEEEENS_10bfloat16_tEfNS_4arch4Sm80ELb1ELb0ELb1ELb1ELb1ELb0ELb0ELb0ELi2ELi4ELi4ELi4ELb0EEENS1_21CollectiveEpilogueBwdISA_SB_SD_Li256ELb1ELb0ELi2EEENS1_25SingleTileBwdLPTSchedulerILb1ELi128ELb1EEEEEEEEEvNT_6ParamsE$_ZN4cute3eso3ESOILb1ELb0EJNS_1CILi4096EEEiiNS2_ILi8192EEEEEC2ERKS3_RKiS9_RKS4_,($_ZN7cutlass13device_kernelIN5flash19enable_sm80_to_sm89INS1_16FlashAttnBwdSm80INS1_25CollectiveMainloopBwdSm80ILi2ELi2EN4cute5tupleIJNS5_1CILi128EEES8_NS7_ILi64EEEEEENS_10bfloat16_tEfNS_4arch4Sm80ELb1ELb0ELb1ELb1ELb1ELb0ELb0ELb0ELi2ELi4ELi4ELi4ELb0EEENS1_21CollectiveEpilogueBwdISA_SB_SD_Li256ELb1ELb0ELi2EEENS1_25SingleTileBwdLPTSchedulerILb1ELi128ELb1EEEEEEEEEvNT_6ParamsE$_ZN4cute3eso3ESOILb1ELb0EJNS_1CILi8EEEiiEEC2ERKS3_RKiS8_ - $_ZN7cutlass13device_kernelIN5flash19enable_sm80_to_sm89INS1_16FlashAttnBwdSm80INS1_25CollectiveMainloopBwdSm80ILi2ELi2EN4cute5tupleIJNS5_1CILi128EEES8_NS7_ILi64EEEEEENS_10bfloat16_tEfNS_4arch4Sm80ELb1ELb0ELb1ELb1ELb1ELb0ELb0ELb0ELi2ELi4ELi4ELi4ELb0EEENS1_21CollectiveEpilogueBwdISA_SB_SD_Li256ELb1ELb0ELi2EEENS1_25SingleTileBwdLPTSchedulerILb1ELi128ELb1EEEEEEEEEvNT_6ParamsE$_ZN4cute3eso3ESOILb1ELb0EJNS_1CILi4096EEEiiNS2_ILi8192EEEEEC2ERKS3_RKiS9_RKS4_)
$_ZN7cutlass13device_kernelIN5flash19enable_sm80_to_sm89INS1_16FlashAttnBwdSm80INS1_25CollectiveMainloopBwdSm80ILi2ELi2EN4cute5tupleIJNS5_1CILi128EEES8_NS7_ILi64EEEEEENS_10bfloat16_tEfNS_4arch4Sm80ELb1ELb0ELb1ELb1ELb1ELb0ELb0ELb0ELi2ELi4ELi4ELi4ELb0EEENS1_21CollectiveEpilogueBwdISA_SB_SD_Li256ELb1ELb0ELi2EEENS1_25SingleTileBwdLPTSchedulerILb1ELi128ELb1EEEEEEEEEvNT_6ParamsE$_ZN4cute3eso3ESOILb1ELb0EJNS_1CILi4096EEEiiNS2_ILi8192EEEEEC2ERKS3_RKiS9_RKS4_:
        /* <DEDUP_REMOVED lines=8> */
        .type           $_ZN7cutlass13device_kernelIN5flash19enable_sm80_to_sm89INS1_16FlashAttnBwdSm80INS1_25CollectiveMainloopBwdSm80ILi2ELi2EN4cute5tupleIJNS5_1CILi128EEES8_NS7_ILi64EEEEEENS_10bfloat16_tEfNS_4arch4Sm80ELb1ELb0ELb1ELb1ELb1ELb0ELb0ELb0ELi2ELi4ELi4ELi4ELb0EEENS1_21CollectiveEpilogueBwdISA_SB_SD_Li256ELb1ELb0ELi2EEENS1_25SingleTileBwdLPTSchedulerILb1ELi128ELb1EEEEEEEEEvNT_6ParamsE$_ZN4cute3eso3ESOILb1ELb0EJNS_1CILi8EEEiiEEC2ERKS3_RKiS8_,@function
        .size           $_ZN7cutlass13device_kernelIN5flash19enable_sm80_to_sm89INS1_16FlashAttnBwdSm80INS1_25CollectiveMainloopBwdSm80ILi2ELi2EN4cute5tupleIJNS5_1CILi128EEES8_NS7_ILi64EEEEEENS_10bfloat16_tEfNS_4arch4Sm80ELb1ELb0ELb1ELb1ELb1ELb0ELb0ELb0ELi2ELi4ELi4ELi4ELb0EEENS1_21CollectiveEpilogueBwdISA_SB_SD_Li256ELb1ELb0ELi2EEENS1_25SingleTileBwdLPTSchedulerILb1ELi128ELb1EEEEEEEEEvNT_6ParamsE$_ZN4cute3eso3ESOILb1ELb0EJNS_1CILi8EEEiiEEC2ERKS3_RKiS8_,($_ZN7cutlass13device_kernelIN5flash19enable_sm80_to_sm89INS1_16FlashAttnBwdSm80INS1_25CollectiveMainloopBwdSm80ILi2ELi2EN4cute5tupleIJNS5_1CILi128EEES8_NS7_ILi64EEEEEENS_10bfloat16_tEfNS_4arch4Sm80ELb1ELb0ELb1ELb1ELb1ELb0ELb0ELb0ELi2ELi4ELi4ELi4ELb0EEENS1_21CollectiveEpilogueBwdISA_SB_SD_Li256ELb1ELb0ELi2EEENS1_25SingleTileBwdLPTSchedulerILb1ELi128ELb1EEEEEEEEEvNT_6ParamsE$_ZN4cute3eso3ESOILb1ELb0EJNS_1CILi8EEEiiiNS2_ILi144EEENS2_ILi512EEEEEC2ERKS3_RKiSA_SA_RKS4_RKS5_ - $_ZN7cutlass13device_kernelIN5flash19enable_sm80_to_sm89INS1_16FlashAttnBwdSm80INS1_25CollectiveMainloopBwdSm80ILi2ELi2EN4cute5tupleIJNS5_1CILi128EEES8_NS7_ILi64EEEEEENS_10bfloat16_tEfNS_4arch4Sm80ELb1ELb0ELb1ELb1ELb1ELb0ELb0ELb0ELi2ELi4ELi4ELi4ELb0EEENS1_21CollectiveEpilogueBwdISA_SB_SD_Li256ELb1ELb0ELi2EEENS1_25SingleTileBwdLPTSchedulerILb1ELi128ELb1EEEEEEEEEvNT_6ParamsE$_ZN4cute3eso3ESOILb1ELb0EJNS_1CILi8EEEiiEEC2ERKS3_RKiS8_)
$_ZN7cutlass13device_kernelIN5flash19enable_sm80_to_sm89INS1_16FlashAttnBwdSm80INS1_25CollectiveMainloopBwdSm80ILi2ELi2EN4cute5tupleIJNS5_1CILi128EEES8_NS7_ILi64EEEEEENS_10bfloat16_tEfNS_4arch4Sm80ELb1ELb0ELb1ELb1ELb1ELb0ELb0ELb0ELi2ELi4ELi4ELi4ELb0EEENS1_21CollectiveEpilogueBwdISA_SB_SD_Li256ELb1ELb0ELi2EEENS1_25SingleTileBwdLPTSchedulerILb1ELi128ELb1EEEEEEEEEvNT_6ParamsE$_ZN4cute3eso3ESOILb1ELb0EJNS_1CILi8EEEiiEEC2ERKS3_RKiS8_:
[----:B------:R-:W-:Y:S02]  /*9a30*/  IADD3 R3, R60, -c[0x0][0x20], RZ ;  /* 0x800008003c037a10 */ /* 0x000fe40007ffe0ff */
[----:B------:R-:W-:-:S03]  /*9a40*/  IADD3 R2, R59, -c[0x0][0x20], RZ ;  /* 0x800008003b027a10 */ /* 0x000fc60007ffe0ff */
[----:B------:R1:W-:Y:S04]  /*9a50*/  STL [R3], R6 ;  /* 0x0000000603007387 */ /* 0x0003e80000100800 */
[----:B------:R-:W2:Y:S01]  /*9a60*/  LDL R2, [R2] ;  /* 0x0000000002027983 */ /* 0x000ea20000100800 */
[----:B------:R-:W-:-:S03]  /*9a70*/  IMAD.MOV.U32 R5, RZ, RZ, 0x0 ;  /* 0x00000000ff057424 */ /* 0x000fc600078e00ff */
[----:B--2---:R1:W-:Y:S01]  /*9a80*/  STL [R3+0x4], R2 ;  /* 0x0000040203007387 */ /* 0x0043e20000100800 */
[----:B------:R-:W-:Y:S05]  /*9a90*/  RET.REL.NODEC R4 `(_ZN7cutlass13device_kernelIN5flash19enable_sm80_to_sm89INS1_16FlashAttnBwdSm80INS1_25CollectiveMainloopBwdSm80ILi2ELi2EN4cute5tupleIJNS5_1CILi128EEES8_NS7_ILi64EEEEEENS_10bfloat16_tEfNS_4arch4Sm80ELb1ELb0ELb1ELb1ELb1ELb0ELb0ELb0ELi2ELi4ELi4ELi4ELb0EEENS1_21CollectiveEpilogueBwdISA_SB_SD_Li256ELb1ELb0ELi2EEENS1_25SingleTileBwdLPTSchedulerILb1ELi128ELb1EEEEEEEEEvNT_6ParamsE) ;  /* 0xffff656004007950 */ /* 0x000fea0003c3ffff */
        .type           $_ZN7cutlass13device_kernelIN5flash19enable_sm80_to_sm89INS1_16FlashAttnBwdSm80INS1_25CollectiveMainloopBwdSm80ILi2ELi2EN4cute5tupleIJNS5_1CILi128EEES8_NS7_ILi64EEEEEENS_10bfloat16_tEfNS_4arch4Sm80ELb1ELb0ELb1ELb1ELb1ELb0ELb0ELb0ELi2ELi4ELi4ELi4ELb0EEENS1_21CollectiveEpilogueBwdISA_SB_SD_Li256ELb1ELb0ELi2EEENS1_25SingleTileBwdLPTSchedulerILb1ELi128ELb1EEEEEEEEEvNT_6ParamsE$_ZN4cute3eso3ESOILb1ELb0EJNS_1CILi8EEEiiiNS2_ILi144EEENS2_ILi512EEEEEC2ERKS3_RKiSA_SA_RKS4_RKS5_,@function
        .size           $_ZN7cutlass13device_kernelIN5flash19enable_sm80_to_sm89INS1_16FlashAttnBwdSm80INS1_25CollectiveMainloopBwdSm80ILi2ELi2EN4cute5tupleIJNS5_1CILi128EEES8_NS7_ILi64EEEEEENS_10bfloat16_tEfNS_4arch4Sm80ELb1ELb0ELb1ELb1ELb1ELb0ELb0ELb0ELi2ELi4ELi4ELi4ELb0EEENS1_21CollectiveEpilogueBwdISA_SB_SD_Li256ELb1ELb0ELi2EEENS1_25SingleTileBwdLPTSchedulerILb1ELi128ELb1EEEEEEEEEvNT_6ParamsE$_ZN4cute3eso3ESOILb1ELb0EJNS_1CILi8EEEiiiNS2_ILi144EEENS2_ILi512EEEEEC2ERKS3_RKiSA_SA_RKS4_RKS5_,($_ZN7cutlass13device_kernelIN5flash19enable_sm80_to_sm89INS1_16FlashAttnBwdSm80INS1_25CollectiveMainloopBwdSm80ILi2ELi2EN4cute5tupleIJNS5_1CILi128EEES8_NS7_ILi64EEEEEENS_10bfloat16_tEfNS_4arch4Sm80ELb1ELb0ELb1ELb1ELb1ELb0ELb0ELb0ELi2ELi4ELi4ELi4ELb0EEENS1_21CollectiveEpilogueBwdISA_SB_SD_Li256ELb1ELb0ELi2EEENS1_25SingleTileBwdLPTSchedulerILb1ELi128ELb1EEEEEEEEEvNT_6ParamsE$_ZN4cute3eso3ESOILb1ELb0EJNS_5tupleIJNS2_IJNS2_IJNS_1CILi8EEENS3_ILi1EEEEEENS2_IJS5_S5_EEEEEENS2_IJS5_NS3_ILi2EEEEEEEEENS2_IJNS2_IJNS2_IJS5_NS3_ILi0EEEEEENS2_IJSC_SC_EEEEEENS2_IJSC_iEEEEEEEEC2ERKSB_RKSH_ - $_ZN7cutlass13device_kernelIN5flash19enable_sm80_to_sm89INS1_16FlashAttnBwdSm80INS1_25CollectiveMainloopBwdSm80ILi2ELi2EN4cute5tupleIJNS5_1CILi128EEES8_NS7_ILi64EEEEEENS_10bfloat16_tEfNS_4arch4Sm80ELb1ELb0ELb1ELb1ELb1ELb0ELb0ELb0ELi2ELi4ELi4ELi4ELb0EEENS1_21CollectiveEpilogueBwdISA_SB_SD_Li256ELb1ELb0ELi2EEENS1_25SingleTileBwdLPTSchedulerILb1ELi128ELb1EEEEEEEEEvNT_6ParamsE$_ZN4cute3eso3ESOILb1ELb0EJNS_1CILi8EEEiiiNS2_ILi144EEENS2_ILi512EEEEEC2ERKS3_RKiSA_SA_RKS4_RKS5_)
$_ZN7cutlass13device_kernelIN5flash19enable_sm80_to_sm89INS1_16FlashAttnBwdSm80INS1_25CollectiveMainloopBwdSm80ILi2ELi2EN4cute5tupleIJNS5_1CILi128EEES8_NS7_ILi64EEEEEENS_10bfloat16_tEfNS_4arch4Sm80ELb1ELb0ELb1ELb1ELb1ELb0ELb0ELb0ELi2ELi4ELi4ELi4ELb0EEENS1_21CollectiveEpilogueBwdISA_SB_SD_Li256ELb1ELb0ELi2EEENS1_25SingleTileBwdLPTSchedulerILb1ELi128ELb1EEEEEEEEEvNT_6ParamsE$_ZN4cute3eso3ESOILb1ELb0EJNS_1CILi8EEEiiiNS2_ILi144EEENS2_ILi512EEEEEC2ERKS3_RKiSA_SA_RKS4_RKS5_:
        /* <DEDUP_REMOVED lines=9> */
[----:B------:R-:W-:Y:S05]  /*9b30*/  RET.REL.NODEC R4 `(_ZN7cutlass13device_kernelIN5flash19enable_sm80_to_sm89INS1_16FlashAttnBwdSm80INS1_25CollectiveMainloopBwdSm80ILi2ELi2EN4cute5tupleIJNS5_1CILi128EEES8_NS7_ILi64EEEEEENS_10bfloat16_tEfNS_4arch4Sm80ELb1ELb0ELb1ELb1ELb1ELb0ELb0ELb0ELi2ELi4ELi4ELi4ELb0EEENS1_21CollectiveEpilogueBwdISA_SB_SD_Li256ELb1ELb0ELi2EEENS1_25SingleTileBwdLPTSchedulerILb1ELi128ELb1EEEEEEEEEvNT_6ParamsE) ;  /* 0xffff64c004007950 */ /* 0x000fea0003c3ffff */
        .type           $_ZN7cutlass13device_kernelIN5flash19enable_sm80_to_sm89INS1_16FlashAttnBwdSm80INS1_25CollectiveMainloopBwdSm80ILi2ELi2EN4cute5tupleIJNS5_1CILi128EEES8_NS7_ILi64EEEEEENS_10bfloat16_tEfNS_4arch4Sm80ELb1ELb0ELb1ELb1ELb1ELb0ELb0ELb0ELi2ELi4ELi4ELi4ELb0EEENS1_21CollectiveEpilogueBwdISA_SB_SD_Li256ELb1ELb0ELi2EEENS1_25SingleTileBwdLPTSchedulerILb1ELi128ELb1EEEEEEEEEvNT_6ParamsE$_ZN4cute3eso3ESOILb1ELb0EJNS_5tupleIJNS2_IJNS2_IJNS_1CILi8EEENS3_ILi1EEEEEENS2_IJS5_S5_EEEEEENS2_IJS5_NS3_ILi2EEEEEEEEENS2_IJNS2_IJNS2_IJS5_NS3_ILi0EEEEEENS2_IJSC_SC_EEEEEENS2_IJSC_iEEEEEEEEC2ERKSB_RKSH_,@function
        .size           $_ZN7cutlass13device_kernelIN5flash19enable_sm80_to_sm89INS1_16FlashAttnBwdSm80INS1_25CollectiveMainloopBwdSm80ILi2ELi2EN4cute5tupleIJNS5_1CILi128EEES8_NS7_ILi64EEEEEENS_10bfloat16_tEfNS_4arch4Sm80ELb1ELb0ELb1ELb1ELb1ELb0ELb0ELb0ELi2ELi4ELi4ELi4ELb0EEENS1_21CollectiveEpilogueBwdISA_SB_SD_Li256ELb1ELb0ELi2EEENS1_25SingleTileBwdLPTSchedulerILb1ELi128ELb1EEEEEEEEEvNT_6ParamsE$_ZN4cute3eso3ESOILb1ELb0EJNS_5tupleIJNS2_IJNS2_IJNS_1CILi8EEENS3_ILi1EEEEEENS2_IJS5_S5_EEEEEENS2_IJS5_NS3_ILi2EEEEEEEEENS2_IJNS2_IJNS2_IJS5_NS3_ILi0EEEEEENS2_IJSC_SC_EEEEEENS2_IJSC_iEEEEEEEEC2ERKSB_RKSH_,($_ZN7cutlass13device_kernelIN5flash19enable_sm80_to_sm89INS1_16FlashAttnBwdSm80INS1_25CollectiveMainloopBwdSm80ILi2ELi2EN4cute5tupleIJNS5_1CILi128EEES8_NS7_ILi64EEEEEENS_10bfloat16_tEfNS_4arch4Sm80ELb1ELb0ELb1ELb1ELb1ELb0ELb0ELb0ELi2ELi4ELi4ELi4ELb0EEENS1_21CollectiveEpilogueBwdISA_SB_SD_Li256ELb1ELb0ELi2EEENS1_25SingleTileBwdLPTSchedulerILb1ELi128ELb1EEEEEEEEEvNT_6ParamsE$_ZN4cute3eso3ESOILb1ELb0EJNS_5tupleIJNS2_IJNS2_IJNS_1CILi8EEENS3_ILi1EEEEEES5_EEENS2_IJNS2_IJS5_S5_EEENS3_ILi2EEEEEEEEENS2_IJNS2_IJNS2_IJS5_NS3_ILi0EEEEEESC_EEENS2_IJNS2_IJSC_SC_EEEiEEEEEEEEC2ERKSB_RKSH_ - $_ZN7cutlass13device_kernelIN5flash19enable_sm80_to_sm89INS1_16FlashAttnBwdSm80INS1_25CollectiveMainloopBwdSm80ILi2ELi2EN4cute5tupleIJNS5_1CILi128EEES8_NS7_ILi64EEEEEENS_10bfloat16_tEfNS_4arch4Sm80ELb1ELb0ELb1ELb1ELb1ELb0ELb0ELb0ELi2ELi4ELi4ELi4ELb0EEENS1_21CollectiveEpilogueBwdISA_SB_SD_Li256ELb1ELb0ELi2EEENS1_25SingleTileBwdLPTSchedulerILb1ELi128ELb1EEEEEEEEEvNT_6ParamsE$_ZN4cute3eso3ESOILb1ELb0EJNS_5tupleIJNS2_IJNS2_IJNS_1CILi8EEENS3_ILi1EEEEEENS2_IJS5_S5_EEEEEENS2_IJS5_NS3_ILi2EEEEEEEEENS2_IJNS2_IJNS2_IJS5_NS3_ILi0EEEEEENS2_IJSC_SC_EEEEEENS2_IJSC_iEEEEEEEEC2ERKSB_RKSH_)
$_ZN7cutlass13device_kernelIN5flash19enable_sm80_to_sm89INS1_16FlashAttnBwdSm80INS1_25CollectiveMainloopBwdSm80ILi2ELi2EN4cute5tupleIJNS5_1CILi128EEES8_NS7_ILi64EEEEEENS_10bfloat16_tEfNS_4arch4Sm80ELb1ELb0ELb1ELb1ELb1ELb0ELb0ELb0ELi2ELi4ELi4ELi4ELb0EEENS1_21CollectiveEpilogueBwdISA_SB_SD_Li256ELb1ELb0ELi2EEENS1_25SingleTileBwdLPTSchedulerILb1ELi128ELb1EEEEEEEEEvNT_6ParamsE$_ZN4cute3eso3ESOILb1ELb0EJNS_5tupleIJNS2_IJNS2_IJNS_1CILi8EEENS3_ILi1EEEEEENS2_IJS5_S5_EEEEEENS2_IJS5_NS3_ILi2EEEEEEEEENS2_IJNS2_IJNS2_IJS5_NS3_ILi0EEEEEENS2_IJSC_SC_EEEEEENS2_IJSC_iEEEEEEEEC2ERKSB_RKSH_:
[----:B------:R-:W-:Y:S02]  /*9b40*/  IADD3 R2, R67, -c[0x0][0x20], RZ ;  /* 0x8000080043027a10 */ /* 0x000fe40007ffe0ff */
[----:B------:R-:W-:-:S03]  /*9b50*/  MOV R7, 0x0 ;  /* 0x0000000000077802 */ /* 0x000fc60000000f00 */
[----:B------:R1:W-:Y:S01]  /*9b60*/  STL [R2], R3 ;  /* 0x0000000302007387 */ /* 0x0003e20000100800 */
[----:B------:R-:W-:Y:S05]  /*9b70*/  RET.REL.NODEC R6 `(_ZN7cutlass13device_kernelIN5flash19enable_sm80_to_sm89INS1_16FlashAttnBwdSm80INS1_25CollectiveMainloopBwdSm80ILi2ELi2EN4cute5tupleIJNS5_1CILi128EEES8_NS7_ILi64EEEEEENS_10bfloat16_tEfNS_4arch4Sm80ELb1ELb0ELb1ELb1ELb1ELb0ELb0ELb0ELi2ELi4ELi4ELi4ELb0EEENS1_21CollectiveEpilogueBwdISA_SB_SD_Li256ELb1ELb0ELi2EEENS1_25SingleTileBwdLPTSchedulerILb1ELi128ELb1EEEEEEEEEvNT_6ParamsE) ;  /* 0xffff648006007950 */ /* 0x000fea0003c3ffff */
        .type           $_ZN7cutlass13device_kernelIN5flash19enable_sm80_to_sm89INS1_16FlashAttnBwdSm80INS1_25CollectiveMainloopBwdSm80ILi2ELi2EN4cute5tupleIJNS5_1CILi128EEES8_NS7_ILi64EEEEEENS_10bfloat16_tEfNS_4arch4Sm80ELb1ELb0ELb1ELb1ELb1ELb0ELb0ELb0ELi2ELi4ELi4ELi4ELb0EEENS1_21CollectiveEpilogueBwdISA_SB_SD_Li256ELb1ELb0ELi2EEENS1_25SingleTileBwdLPTSchedulerILb1ELi128ELb1EEEEEEEEEvNT_6ParamsE$_ZN4cute3eso3ESOILb1ELb0EJNS_5tupleIJNS2_IJNS2_IJNS_1CILi8EEENS3_ILi1EEEEEES5_EEENS2_IJNS2_IJS5_S5_EEENS3_ILi2EEEEEEEEENS2_IJNS2_IJNS2_IJS5_NS3_ILi0EEEEEESC_EEENS2_IJNS2_IJSC_SC_EEEiEEEEEEEEC2ERKSB_RKSH_,@function
        .size           $_ZN7cutlass13device_kernelIN5flash19enable_sm80_to_sm89INS1_16FlashAttnBwdSm80INS1_25CollectiveMainloopBwdSm80ILi2ELi2EN4cute5tupleIJNS5_1CILi128EEES8_NS7_ILi64EEEEEENS_10bfloat16_tEfNS_4arch4Sm80ELb1ELb0ELb1ELb1ELb1ELb0ELb0ELb0ELi2ELi4ELi4ELi4ELb0EEENS1_21CollectiveEpilogueBwdISA_SB_SD_Li256ELb1ELb0ELi2EEENS1_25SingleTileBwdLPTSchedulerILb1ELi128ELb1EEEEEEEEEvNT_6ParamsE$_ZN4cute3eso3ESOILb1ELb0EJNS_5tupleIJNS2_IJNS2_IJNS_1CILi8EEENS3_ILi1EEEEEES5_EEENS2_IJNS2_IJS5_S5_EEENS3_ILi2EEEEEEEEENS2_IJNS2_IJNS2_IJS5_NS3_ILi0EEEEEESC_EEENS2_IJNS2_IJSC_SC_EEEiEEEEEEEEC2ERKSB_RKSH_,($_ZN7cutlass13device_kernelIN5flash19enable_sm80_to_sm89INS1_16FlashAttnBwdSm80INS1_25CollectiveMainloopBwdSm80ILi2ELi2EN4cute5tupleIJNS5_1CILi128EEES8_NS7_ILi64EEEEEENS_10bfloat16_tEfNS_4arch4Sm80ELb1ELb0ELb1ELb1ELb1ELb0ELb0ELb0ELi2ELi4ELi4ELi4ELb0EEENS1_21CollectiveEpilogueBwdISA_SB_SD_Li256ELb1ELb0ELi2EEENS1_25SingleTileBwdLPTSchedulerILb1ELi128ELb1EEEEEEEEEvNT_6ParamsE$_ZN4cute3eso3ESOILb1ELb0EJNS_5tupleIJNS2_IJNS_1CILi1EEENS2_IJS4_NS3_ILi2EEES5_EEEEEES5_NS2_IJS5_S5_EEEEEENS2_IJNS2_IJNS3_ILi0EEENS2_IJS4_NS3_ILi256EEEiEEEEEENS3_ILi2048EEENS2_IJiNS3_ILi4096EEEEEEEEEEEC2ERKS9_RKSH_ - $_ZN7cutlass13device_kernelIN5flash19enable_sm80_to_sm89INS1_16FlashAttnBwdSm80INS1_25CollectiveMainloopBwdSm80ILi2ELi2EN4cute5tupleIJNS5_1CILi128EEES8_NS7_ILi64EEEEEENS_10bfloat16_tEfNS_4arch4Sm80ELb1ELb0ELb1ELb1ELb1ELb0ELb0ELb0ELi2ELi4ELi4ELi4ELb0EEENS1_21CollectiveEpilogueBwdISA_SB_SD_Li256ELb1ELb0ELi2EEENS1_25SingleTileBwdLPTSchedulerILb1ELi128ELb1EEEEEEEEEvNT_6ParamsE$_ZN4cute3eso3ESOILb1ELb0EJNS_5tupleIJNS2_IJNS2_IJNS_1CILi8EEENS3_ILi1EEEEEES5_EEENS2_IJNS2_IJS5_S5_EEENS3_ILi2EEEEEEEEENS2_IJNS2_IJNS2_IJS5_NS3_ILi0EEEEEESC_EEENS2_IJNS2_IJSC_SC_EEEiEEEEEEEEC2ERKSB_RKSH_)
$_ZN7cutlass13device_kernelIN5flash19enable_sm80_to_sm89INS1_16FlashAttnBwdSm80INS1_25CollectiveMainloopBwdSm80ILi2ELi2EN4cute5tupleIJNS5_1CILi128EEES8_NS7_ILi64EEEEEENS_10bfloat16_tEfNS_4arch4Sm80ELb1ELb0ELb1ELb1ELb1ELb0ELb0ELb0ELi2ELi4ELi4ELi4ELb0EEENS1_21CollectiveEpilogueBwdISA_SB_SD_Li256ELb1ELb0ELi2EEENS1_25SingleTileBwdLPTSchedulerILb1ELi128ELb1EEEEEEEEEvNT_6ParamsE$_ZN4cute3eso3ESOILb1ELb0EJNS_5tupleIJNS2_IJNS2_IJNS_1CILi8EEENS3_ILi1EEEEEES5_EEENS2_IJNS2_IJS5_S5_EEENS3_ILi2EEEEEEEEENS2_IJNS2_IJNS2_IJS5_NS3_ILi0EEEEEESC_EEENS2_IJNS2_IJSC_SC_EEEiEEEEEEEEC2ERKSB_RKSH_:
[----:B------:R-:W-:Y:S02]  /*9b80*/  IADD3 R2, R67, -c[0x0][0x20], RZ ;  /* 0x8000080043027a10 */ /* 0x000fe40007ffe0ff */
[----:B------:R-:W-:-:S03]  /*9b90*/  MOV R7, 0x0 ;  /* 0x0000000000077802 */ /* 0x000fc60000000f00 */
[----:B------:R1:W-:Y:S01]  /*9ba0*/  STL [R2], R3 ;  /* 0x0000000302007387 */ /* 0x0003e20000100800 */
[----:B------:R-:W-:Y:S05]  /*9bb0*/  RET.REL.NODEC R6 `(_ZN7cutlass13device_kernelIN5flash19enable_sm80_to_sm89INS1_16FlashAttnBwdSm80INS1_25CollectiveMainloopBwdSm80ILi2ELi2EN4cute5tupleIJNS5_1CILi128EEES8_NS7_ILi64EEEEEENS_10bfloat16_tEfNS_4arch4Sm80ELb1ELb0ELb1ELb1ELb1ELb0ELb0ELb0ELi2ELi4ELi4ELi4ELb0EEENS1_21CollectiveEpilogueBwdISA_SB_SD_Li256ELb1ELb0ELi2EEENS1_25SingleTileBwdLPTSchedulerILb1ELi128ELb1EEEEEEEEEvNT_6ParamsE) ;  /* 0xffff644006007950 */ /* 0x000fea0003c3ffff */
        .type           $_ZN7cutlass13device_kernelIN5flash19enable_sm80_to_sm89INS1_16FlashAttnBwdSm80INS1_25CollectiveMainloopBwdSm80ILi2ELi2EN4cute5tupleIJNS5_1CILi128EEES8_NS7_ILi64EEEEEENS_10bfloat16_tEfNS_4arch4Sm80ELb1ELb0ELb1ELb1ELb1ELb0ELb0ELb0ELi2ELi4ELi4ELi4ELb0EEENS1_21CollectiveEpilogueBwdISA_SB_SD_Li256ELb1ELb0ELi2EEENS1_25SingleTileBwdLPTSchedulerILb1ELi128ELb1EEEEEEEEEvNT_6ParamsE$_ZN4cute3eso3ESOILb1ELb0EJNS_5tupleIJNS2_IJNS_1CILi1EEENS2_IJS4_NS3_ILi2EEES5_EEEEEES5_NS2_IJS5_S5_EEEEEENS2_IJNS2_IJNS3_ILi0EEENS2_IJS4_NS3_ILi256EEEiEEEEEENS3_ILi2048EEENS2_IJiNS3_ILi4096EEEEEEEEEEEC2ERKS9_RKSH_,@function
        .size           $_ZN7cutlass13device_kernelIN5flash19enable_sm80_to_sm89INS1_16FlashAttnBwdSm80INS1_25CollectiveMainloopBwdSm80ILi2ELi2EN4cute5tupleIJNS5_1CILi128EEES8_NS7_ILi64EEEEEENS_10bfloat16_tEfNS_4arch4Sm80ELb1ELb0ELb1ELb1ELb1ELb0ELb0ELb0ELi2ELi4ELi4ELi4ELb0EEENS1_21CollectiveEpilogueBwdISA_SB_SD_Li256ELb1ELb0ELi2EEENS1_25SingleTileBwdLPTSchedulerILb1ELi128ELb1EEEEEEEEEvNT_6ParamsE$_ZN4cute3eso3ESOILb1ELb0EJNS_5tupleIJNS2_IJNS_1CILi1EEENS2_IJS4_NS3_ILi2EEES5_EEEEEES5_NS2_IJS5_S5_EEEEEENS2_IJNS2_IJNS3_ILi0EEENS2_IJS4_NS3_ILi256EEEiEEEEEENS3_ILi2048EEENS2_IJiNS3_ILi4096EEEEEEEEEEEC2ERKS9_RKSH_,($_ZN7cutlass13device_kernelIN5flash19enable_sm80_to_sm89INS1_16FlashAttnBwdSm80INS1_25CollectiveMainloopBwdSm80ILi2ELi2EN4cute5tupleIJNS5_1CILi128EEES8_NS7_ILi64EEEEEENS_10bfloat16_tEfNS_4arch4Sm80ELb1ELb0ELb1ELb1ELb1ELb0ELb0ELb0ELi2ELi4ELi4ELi4ELb0EEENS1_21CollectiveEpilogueBwdISA_SB_SD_Li256ELb1ELb0ELi2EEENS1_25SingleTileBwdLPTSchedulerILb1ELi128ELb1EEEEEEEEEvNT_6ParamsE$_ZN4cute3eso3ESOILb1ELb0EJNS_5tupleIJNS2_IJNS_1CILi1EEENS3_ILi0EEEEEENS2_IJS5_S5_EEEEEENS2_IJS5_iEEEEEC2ERKS8_RKS9_ - $_ZN7cutlass13device_kernelIN5flash19enable_sm80_to_sm89INS1_16FlashAttnBwdSm80INS1_25CollectiveMainloopBwdSm80ILi2ELi2EN4cute5tupleIJNS5_1CILi128EEES8_NS7_ILi64EEEEEENS_10bfloat16_tEfNS_4arch4Sm80ELb1ELb0ELb1ELb1ELb1ELb0ELb0ELb0ELi2ELi4ELi4ELi4ELb0EEENS1_21CollectiveEpilogueBwdISA_SB_SD_Li256ELb1ELb0ELi2EEENS1_25SingleTileBwdLPTSchedulerILb1ELi128ELb1EEEEEEEEEvNT_6ParamsE$_ZN4cute3eso3ESOILb1ELb0EJNS_5tupleIJNS2_IJNS_1CILi1EEENS2_IJS4_NS3_ILi2EEES5_EEEEEES5_NS2_IJS5_S5_EEEEEENS2_IJNS2_IJNS3_ILi0EEENS2_IJS4_NS3_ILi256EEEiEEEEEENS3_ILi2048EEENS2_IJiNS3_ILi4096EEEEEEEEEEEC2ERKS9_RKSH_)
$_ZN7cutlass13device_kernelIN5flash19enable_sm80_to_sm89INS1_16FlashAttnBwdSm80INS1_25CollectiveMainloopBwdSm80ILi2ELi2EN4cute5tupleIJNS5_1CILi128EEES8_NS7_ILi64EEEEEENS_10bfloat16_tEfNS_4arch4Sm80ELb1ELb0ELb1ELb1ELb1ELb0ELb0ELb0ELi2ELi4ELi4ELi4ELb0EEENS1_21CollectiveEpilogueBwdISA_SB_SD_Li256ELb1ELb0ELi2EEENS1_25SingleTileBwdLPTSchedulerILb1ELi128ELb1EEEEEEEEEvNT_6ParamsE$_ZN4cute3eso3ESOILb1ELb0EJNS_5tupleIJNS2_IJNS_1CILi1EEENS2_IJS4_NS3_ILi2EEES5_EEEEEES5_NS2_IJS5_S5_EEEEEENS2_IJNS2_IJNS3_ILi0EEENS2_IJS4_NS3_ILi256EEEiEEEEEENS3_ILi2048EEENS2_IJiNS3_ILi4096EEEEEEEEEEEC2ERKS9_RKSH_:
[----:B------:R-:W-:Y:S01]  /*9bc0*/  IADD3 R2, R58, -c[0x0][0x20], RZ ;  /* 0x800008003a027a10 */ /* 0x000fe20007ffe0ff */
[----:B------:R-:W-:Y:S01]  /*9bd0*/  IMAD.MOV.U32 R8, RZ, RZ, R6 ;  /* 0x000000ffff087224 */ /* 0x000fe200078e0006 */
[----:B------:R-:W-:-:S03]  /*9be0*/  MOV R9, 0x0 ;  /* 0x0000000000097802 */ /* 0x000fc60000000f00 */
[----:B------:R1:W-:Y:S04]  /*9bf0*/  STL [R2], R5 ;  /* 0x0000000502007387 */ /* 0x0003e80000100800 */
[----:B------:R1:W-:Y:S01]  /*9c00*/  STL [R2+0x4], R3 ;  /* 0x0000040302007387 */ /* 0x0003e20000100800 */
[----:B------:R-:W-:Y:S05]  /*9c10*/  RET.REL.NODEC R8 `(_ZN7cutlass13device_kernelIN5flash19enable_sm80_to_sm89INS1_16FlashAttnBwdSm80INS1_25CollectiveMainloopBwdSm80ILi2ELi2EN4cute5tupleIJNS5_1CILi128EEES8_NS7_ILi64EEEEEENS_10bfloat16_tEfNS_4arch4Sm80ELb1ELb0ELb1ELb1ELb1ELb0ELb0ELb0ELi2ELi4ELi4ELi4ELb0EEENS1_21CollectiveEpilogueBwdISA_SB_SD_Li256ELb1ELb0ELi2EEENS1_25SingleTileBwdLPTSchedulerILb1ELi128ELb1EEEEEEEEEvNT_6ParamsE) ;  /* 0xffff63e008007950 */ /* 0x000fea0003c3ffff */
        .type           $_ZN7cutlass13device_kernelIN5flash19enable_sm80_to_sm89INS1_16FlashAttnBwdSm80INS1_25CollectiveMainloopBwdSm80ILi2ELi2EN4cute5tupleIJNS5_1CILi128EEES8_NS7_ILi64EEEEEENS_10bfloat16_tEfNS_4arch4Sm80ELb1ELb0ELb1ELb1ELb1ELb0ELb0ELb0ELi2ELi4ELi4ELi4ELb0EEENS1_21CollectiveEpilogueBwdISA_SB_SD_Li256ELb1ELb0ELi2EEENS1_25SingleTileBwdLPTSchedulerILb1ELi128ELb1EEEEEEEEEvNT_6ParamsE$_ZN4cute3eso3ESOILb1ELb0EJNS_5tupleIJNS2_IJNS_1CILi1EEENS3_ILi0EEEEEENS2_IJS5_S5_EEEEEENS2_IJS5_iEEEEEC2ERKS8_RKS9_,@function
        .size           $_ZN7cutlass13device_kernelIN5flash19enable_sm80_to_sm89INS1_16FlashAttnBwdSm80INS1_25CollectiveMainloopBwdSm80ILi2ELi2EN4cute5tupleIJNS5_1CILi128EEES8_NS7_ILi64EEEEEENS_10bfloat16_tEfNS_4arch4Sm80ELb1ELb0ELb1ELb1ELb1ELb0ELb0ELb0ELi2ELi4ELi4ELi4ELb0EEENS1_21CollectiveEpilogueBwdISA_SB_SD_Li256ELb1ELb0ELi2EEENS1_25SingleTileBwdLPTSchedulerILb1ELi128ELb1EEEEEEEEEvNT_6ParamsE$_ZN4cute3eso3ESOILb1ELb0EJNS_5tupleIJNS2_IJNS_1CILi1EEENS3_ILi0EEEEEENS2_IJS5_S5_EEEEEENS2_IJS5_iEEEEEC2ERKS8_RKS9_,($_ZN7cutlass13device_kernelIN5flash19enable_sm80_to_sm89INS1_16FlashAttnBwdSm80INS1_25CollectiveMainloopBwdSm80ILi2ELi2EN4cute5tupleIJNS5_1CILi128EEES8_NS7_ILi64EEEEEENS_10bfloat16_tEfNS_4arch4Sm80ELb1ELb0ELb1ELb1ELb1ELb0ELb0ELb0ELi2ELi4ELi4ELi4ELb0EEENS1_21CollectiveEpilogueBwdISA_SB_SD_Li256ELb1ELb0ELi2EEENS1_25SingleTileBwdLPTSchedulerILb1ELi128ELb1EEEEEEEEEvNT_6ParamsE$_ZN4cute3eso3ESOILb1ELb0EJNS_5tupleIJNS2_IJNS_1CILi1EEENS3_ILi0EEEEEES5_EEENS2_IJNS2_IJS5_S5_EEEiEEEEEC2ERKS7_RKS9_ - $_ZN7cutlass13device_kernelIN5flash19enable_sm80_to_sm89INS1_16FlashAttnBwdSm80INS1_25CollectiveMainloopBwdSm80ILi2ELi2EN4cute5tupleIJNS5_1CILi128EEES8_NS7_ILi64EEEEEENS_10bfloat16_tEfNS_4arch4Sm80ELb1ELb0ELb1ELb1ELb1ELb0ELb0ELb0ELi2ELi4ELi4ELi4ELb0EEENS1_21CollectiveEpilogueBwdISA_SB_SD_Li256ELb1ELb0ELi2EEENS1_25SingleTileBwdLPTSchedulerILb1ELi128ELb1EEEEEEEEEvNT_6ParamsE$_ZN4cute3eso3ESOILb1ELb0EJNS_5tupleIJNS2_IJNS_1CILi1EEENS3_ILi0EEEEEENS2_IJS5_S5_EEEEEENS2_IJS5_iEEEEEC2ERKS8_RKS9_)
$_ZN7cutlass13device_kernelIN5flash19enable_sm80_to_sm89INS1_16FlashAttnBwdSm80INS1_25CollectiveMainloopBwdSm80ILi2ELi2EN4cute5tupleIJNS5_1CILi128EEES8_NS7_ILi64EEEEEENS_10bfloat16_tEfNS_4arch4Sm80ELb1ELb0ELb1ELb1ELb1ELb0ELb0ELb0ELi2ELi4ELi4ELi4ELb0EEENS1_21CollectiveEpilogueBwdISA_SB_SD_Li256ELb1ELb0ELi2EEENS1_25SingleTileBwdLPTSchedulerILb1ELi128ELb1EEEEEEEEEvNT_6ParamsE$_ZN4cute3eso3ESOILb1ELb0EJNS_5tupleIJNS2_IJNS_1CILi1EEENS3_ILi0EEEEEENS2_IJS5_S5_EEEEEENS2_IJS5_iEEEEEC2ERKS8_RKS9_:
[----:B------:R-:W-:Y:S02]  /*9c20*/  IADD3 R2, R67, -c[0x0][0x20], RZ ;  /* 0x8000080043027a10 */ /* 0x000fe40007ffe0ff */
[----:B------:R-:W-:-:S03]  /*9c30*/  MOV R5, 0x0 ;  /* 0x0000000000057802 */ /* 0x000fc60000000f00 */
[----:B------:R1:W-:Y:S01]  /*9c40*/  STL [R2], R3 ;  /* 0x0000000302007387 */ /* 0x0003e20000100800 */
[----:B------:R-:W-:Y:S05]  /*9c50*/  RET.REL.NODEC R4 `(_ZN7cutlass13device_kernelIN5flash19enable_sm80_to_sm89INS1_16FlashAttnBwdSm80INS1_25CollectiveMainloopBwdSm80ILi2ELi2EN4cute5tupleIJNS5_1CILi128EEES8_NS7_ILi64EEEEEENS_10bfloat16_tEfNS_4arch4Sm80ELb1ELb0ELb1ELb1ELb1ELb0ELb0ELb0ELi2ELi4ELi4ELi4ELb0EEENS1_21CollectiveEpilogueBwdISA_SB_SD_Li256ELb1ELb0ELi2EEENS1_25SingleTileBwdLPTSchedulerILb1ELi128ELb1EEEEEEEEEvNT_6ParamsE) ;  /* 0xffff63a004007950 */ /* 0x000fea0003c3ffff */
        .type           $_ZN7cutlass13device_kernelIN5flash19enable_sm80_to_sm89INS1_16FlashAttnBwdSm80INS1_25CollectiveMainloopBwdSm80ILi2ELi2EN4cute5tupleIJNS5_1CILi128EEES8_NS7_ILi64EEEEEENS_10bfloat16_tEfNS_4arch4Sm80ELb1ELb0ELb1ELb1ELb1ELb0ELb0ELb0ELi2ELi4ELi4ELi4ELb0EEENS1_21CollectiveEpilogueBwdISA_SB_SD_Li256ELb1ELb0ELi2EEENS1_25SingleTileBwdLPTSchedulerILb1ELi128ELb1EEEEEEEEEvNT_6ParamsE$_ZN4cute3eso3ESOILb1ELb0EJNS_5tupleIJNS2_IJNS_1CILi1EEENS3_ILi0EEEEEES5_EEENS2_IJNS2_IJS5_S5_EEEiEEEEEC2ERKS7_RKS9_,@function
        .size           $_ZN7cutlass13device_kernelIN5flash19enable_sm80_to_sm89INS1_16FlashAttnBwdSm80INS1_25CollectiveMainloopBwdSm80ILi2ELi2EN4cute5tupleIJNS5_1CILi128EEES8_NS7_ILi64EEEEEENS_10bfloat16_tEfNS_4arch4Sm80ELb1ELb0ELb1ELb1ELb1ELb0ELb0ELb0ELi2ELi4ELi4ELi4ELb0EEENS1_21CollectiveEpilogueBwdISA_SB_SD_Li256ELb1ELb0ELi2EEENS1_25SingleTileBwdLPTSchedulerILb1ELi128ELb1EEEEEEEEEvNT_6ParamsE$_ZN4cute3eso3ESOILb1ELb0EJNS_5tupleIJNS2_IJNS_1CILi1EEENS3_ILi0EEEEEES5_EEENS2_IJNS2_IJS5_S5_EEEiEEEEEC2ERKS7_RKS9_,($_ZN7cutlass13device_kernelIN5flash19enable_sm80_to_sm89INS1_16FlashAttnBwdSm80INS1_25CollectiveMainloopBwdSm80ILi2ELi2EN4cute5tupleIJNS5_1CILi128EEES8_NS7_ILi64EEEEEENS_10bfloat16_tEfNS_4arch4Sm80ELb1ELb0ELb1ELb1ELb1ELb0ELb0ELb0ELi2ELi4ELi4ELi4ELb0EEENS1_21CollectiveEpilogueBwdISA_SB_SD_Li256ELb1ELb0ELi2EEENS1_25SingleTileBwdLPTSchedulerILb1ELi128ELb1EEEEEEEEEvNT_6ParamsE$_ZN4cute3eso3ESOILb1ELb0EJNS_5tupleIJNS2_IJNS_1CILi2EEES4_EEENS3_ILi8EEES5_EEENS2_IJNS2_IJNS3_ILi1EEEiEEENS3_ILi1024EEENS2_IJiiEEEEEEEEC2ERKS7_RKSC_ - $_ZN7cutlass13device_kernelIN5flash19enable_sm80_to_sm89INS1_16FlashAttnBwdSm80INS1_25CollectiveMainloopBwdSm80ILi2ELi2EN4cute5tupleIJNS5_1CILi128EEES8_NS7_ILi64EEEEEENS_10bfloat16_tEfNS_4arch4Sm80ELb1ELb0ELb1ELb1ELb1ELb0ELb0ELb0ELi2ELi4ELi4ELi4ELb0EEENS1_21CollectiveEpilogueBwdISA_SB_SD_Li256ELb1ELb0ELi2EEENS1_25SingleTileBwdLPTSchedulerILb1ELi128ELb1EEEEEEEEEvNT_6ParamsE$_ZN4cute3eso3ESOILb1ELb0EJNS_5tupleIJNS2_IJNS_1CILi1EEENS3_ILi0EEEEEES5_EEENS2_IJNS2_IJS5_S5_EEEiEEEEEC2ERKS7_RKS9_)
$_ZN7cutlass13device_kernelIN5flash19enable_sm80_to_sm89INS1_16FlashAttnBwdSm80INS1_25CollectiveMainloopBwdSm80ILi2ELi2EN4cute5tupleIJNS5_1CILi128EEES8_NS7_ILi64EEEEEENS_10bfloat16_tEfNS_4arch4Sm80ELb1ELb0ELb1ELb1ELb1ELb0ELb0ELb0ELi2ELi4ELi4ELi4ELb0EEENS1_21CollectiveEpilogueBwdISA_SB_SD_Li256ELb1ELb0ELi2EEENS1_25SingleTileBwdLPTSchedulerILb1ELi128ELb1EEEEEEEEEvNT_6ParamsE$_ZN4cute3eso3ESOILb1ELb0EJNS_5tupleIJNS2_IJNS_1CILi1EEENS3_ILi0EEEEEES5_EEENS2_IJNS2_IJS5_S5_EEEiEEEEEC2ERKS7_RKS9_:
[----:B------:R-:W-:Y:S02]  /*9c60*/  IADD3 R2, R67, -c[0x0][0x20], RZ ;  /* 0x8000080043027a10 */ /* 0x000fe40007ffe0ff */
[----:B------:R-:W-:-:S03]  /*9c70*/  MOV R5, 0x0 ;  /* 0x0000000000057802 */ /* 0x000fc60000000f00 */
[----:B------:R1:W-:Y:S01]  /*9c80*/  STL [R2], R3 ;  /* 0x0000000302007387 */ /* 0x0003e20000100800 */
[----:B------:R-:W-:Y:S05]  /*9c90*/  RET.REL.NODEC R4 `(_ZN7cutlass13device_kernelIN5flash19enable_sm80_to_sm89INS1_16FlashAttnBwdSm80INS1_25CollectiveMainloopBwdSm80ILi2ELi2EN4cute5tupleIJNS5_1CILi128EEES8_NS7_ILi64EEEEEENS_10bfloat16_tEfNS_4arch4Sm80ELb1ELb0ELb1ELb1ELb1ELb0ELb0ELb0ELi2ELi4ELi4ELi4ELb0EEENS1_21CollectiveEpilogueBwdISA_SB_SD_Li256ELb1ELb0ELi2EEENS1_25SingleTileBwdLPTSchedulerILb1ELi128ELb1EEEEEEEEEvNT_6ParamsE) ;  /* 0xffff636004007950 */ /* 0x000fea0003c3ffff */
        .type           $_ZN7cutlass13device_kernelIN5flash19enable_sm80_to_sm89INS1_16FlashAttnBwdSm80INS1_25CollectiveMainloopBwdSm80ILi2ELi2EN4cute5tupleIJNS5_1CILi128EEES8_NS7_ILi64EEEEEENS_10bfloat16_tEfNS_4arch4Sm80ELb1ELb0ELb1ELb1ELb1ELb0ELb0ELb0ELi2ELi4ELi4ELi4ELb0EEENS1_21CollectiveEpilogueBwdISA_SB_SD_Li256ELb1ELb0ELi2EEENS1_25SingleTileBwdLPTSchedulerILb1ELi128ELb1EEEEEEEEEvNT_6ParamsE$_ZN4cute3eso3ESOILb1ELb0EJNS_5tupleIJNS2_IJNS_1CILi2EEES4_EEENS3_ILi8EEES5_EEENS2_IJNS2_IJNS3_ILi1EEEiEEENS3_ILi1024EEENS2_IJiiEEEEEEEEC2ERKS7_RKSC_,@function
        .size           $_ZN7cutlass13device_kernelIN5flash19enable_sm80_to_sm89INS1_16FlashAttnBwdSm80INS1_25CollectiveMainloopBwdSm80ILi2ELi2EN4cute5tupleIJNS5_1CILi128EEES8_NS7_ILi64EEEEEENS_10bfloat16_tEfNS_4arch4Sm80ELb1ELb0ELb1ELb1ELb1ELb0ELb0ELb0ELi2ELi4ELi4ELi4ELb0EEENS1_21CollectiveEpilogueBwdISA_SB_SD_Li256ELb1ELb0ELi2EEENS1_25SingleTileBwdLPTSchedulerILb1ELi128ELb1EEEEEEEEEvNT_6ParamsE$_ZN4cute3eso3ESOILb1ELb0EJNS_5tupleIJNS2_IJNS_1CILi2EEES4_EEENS3_ILi8EEES5_EEENS2_IJNS2_IJNS3_ILi1EEEiEEENS3_ILi1024EEENS2_IJiiEEEEEEEEC2ERKS7_RKSC_,($_ZN7cutlass13device_kernelIN5flash19enable_sm80_to_sm89INS1_16FlashAttnBwdSm80INS1_25CollectiveMainloopBwdSm80ILi2ELi2EN4cute5tupleIJNS5_1CILi128EEES8_NS7_ILi64EEEEEENS_10bfloat16_tEfNS_4arch4Sm80ELb1ELb0ELb1ELb1ELb1ELb0ELb0ELb0ELi2ELi4ELi4ELi4ELb0EEENS1_21CollectiveEpilogueBwdISA_SB_SD_Li256ELb1ELb0ELi2EEENS1_25SingleTileBwdLPTSchedulerILb1ELi128ELb1EEEEEEEEEvNT_6ParamsE$_ZN4cute3eso3ESOILb1ELb0EJNS_5tupleIJNS2_IJNS_1CILi2EEES4_EEES4_EEENS2_IJNS2_IJiiEEENS3_ILi8192EEEEEEEEC2ERKS6_RKS9_ - $_ZN7cutlass13device_kernelIN5flash19enable_sm80_to_sm89INS1_16FlashAttnBwdSm80INS1_25CollectiveMainloopBwdSm80ILi2ELi2EN4cute5tupleIJNS5_1CILi128EEES8_NS7_ILi64EEEEEENS_10bfloat16_tEfNS_4arch4Sm80ELb1ELb0ELb1ELb1ELb1ELb0ELb0ELb0ELi2ELi4ELi4ELi4ELb0EEENS1_21CollectiveEpilogueBwdISA_SB_SD_Li256ELb1ELb0ELi2EEENS1_25SingleTileBwdLPTSchedulerILb1ELi128ELb1EEEEEEEEEvNT_6ParamsE$_ZN4cute3eso3ESOILb1ELb0EJNS_5tupleIJNS2_IJNS_1CILi2EEES4_EEENS3_ILi8EEES5_EEENS2_IJNS2_IJNS3_ILi1EEEiEEENS3_ILi1024EEENS2_IJiiEEEEEEEEC2ERKS7_RKSC_)
$_ZN7cutlass13device_kernelIN5flash19enable_sm80_to_sm89INS1_16FlashAttnBwdSm80INS1_25CollectiveMainloopBwdSm80ILi2ELi2EN4cute5tupleIJNS5_1CILi128EEES8_NS7_ILi64EEEEEENS_10bfloat16_tEfNS_4arch4Sm80ELb1ELb0ELb1ELb1ELb1ELb0ELb0ELb0ELi2ELi4ELi4ELi4ELb0EEENS1_21CollectiveEpilogueBwdISA_SB_SD_Li256ELb1ELb0ELi2EEENS1_25SingleTileBwdLPTSchedulerILb1ELi128ELb1EEEEEEEEEvNT_6ParamsE$_ZN4cute3eso3ESOILb1ELb0EJNS_5tupleIJNS2_IJNS_1CILi2EEES4_EEENS3_ILi8EEES5_EEENS2_IJNS2_IJNS3_ILi1EEEiEEENS3_ILi1024EEENS2_IJiiEEEEEEEEC2ERKS7_RKSC_:
[----:B------:R-:W-:Y:S02]  /*9ca0*/  IADD3 R4, R23, -c[0x0][0x20], RZ ;  /* 0x8000080017047a10 */ /* 0x000fe40007ffe0ff */
[----:B------:R-:W-:-:S03]  /*9cb0*/  MOV R9, 0x0 ;  /* 0x0000000000097802 */ /* 0x000fc60000000f00 */
[----:B------:R1:W-:Y:S04]  /*9cc0*/  STL [R4], R2 ;  /* 0x0000000204007387 */ /* 0x0003e80000100800 */
[----:B------:R1:W-:Y:S04]  /*9cd0*/  STL [R4+0x4], R3 ;  /* 0x0000040304007387 */ /* 0x0003e80000100800 */
[----:B------:R1:W-:Y:S01]  /*9ce0*/  STL [R4+0x8], R5 ;  /* 0x0000080504007387 */ /* 0x0003e20000100800 */
[----:B------:R-:W-:Y:S05]  /*9cf0*/  RET.REL.NODEC R8 `(_ZN7cutlass13device_kernelIN5flash19enable_sm80_to_sm89INS1_16FlashAttnBwdSm80INS1_25CollectiveMainloopBwdSm80ILi2ELi2EN4cute5tupleIJNS5_1CILi128EEES8_NS7_ILi64EEEEEENS_10bfloat16_tEfNS_4arch4Sm80ELb1ELb0ELb1ELb1ELb1ELb0ELb0ELb0ELi2ELi4ELi4ELi4ELb0EEENS1_21CollectiveEpilogueBwdISA_SB_SD_Li256ELb1ELb0ELi2EEENS1_25SingleTileBwdLPTSchedulerILb1ELi128ELb1EEEEEEEEEvNT_6ParamsE) ;  /* 0xffff630008007950 */ /* 0x000fea0003c3ffff */
        .type           $_ZN7cutlass13device_kernelIN5flash19enable_sm80_to_sm89INS1_16FlashAttnBwdSm80INS1_25CollectiveMainloopBwdSm80ILi2ELi2EN4cute5tupleIJNS5_1CILi128EEES8_NS7_ILi64EEEEEENS_10bfloat16_tEfNS_4arch4Sm80ELb1ELb0ELb1ELb1ELb1ELb0ELb0ELb0ELi2ELi4ELi4ELi4ELb0EEENS1_21CollectiveEpilogueBwdISA_SB_SD_Li256ELb1ELb0ELi2EEENS1_25SingleTileBwdLPTSchedulerILb1ELi128ELb1EEEEEEEEEvNT_6ParamsE$_ZN4cute3eso3ESOILb1ELb0EJNS_5tupleIJNS2_IJNS_1CILi2EEES4_EEES4_EEENS2_IJNS2_IJiiEEENS3_ILi8192EEEEEEEEC2ERKS6_RKS9_,@function
        .size           $_ZN7cutlass13device_kernelIN5flash19enable_sm80_to_sm89INS1_16FlashAttnBwdSm80INS1_25CollectiveMainloopBwdSm80ILi2ELi2EN4cute5tupleIJNS5_1CILi128EEES8_NS7_ILi64EEEEEENS_10bfloat16_tEfNS_4arch4Sm80ELb1ELb0ELb1ELb1ELb1ELb0ELb0ELb0ELi2ELi4ELi4ELi4ELb0EEENS1_21CollectiveEpilogueBwdISA_SB_SD_Li256ELb1ELb0ELi2EEENS1_25SingleTileBwdLPTSchedulerILb1ELi128ELb1EEEEEEEEEvNT_6ParamsE$_ZN4cute3eso3ESOILb1ELb0EJNS_5tupleIJNS2_IJNS_1CILi2EEES4_EEES4_EEENS2_IJNS2_IJiiEEENS3_ILi8192EEEEEEEEC2ERKS6_RKS9_,($_ZN7cutlass13device_kernelIN5flash19enable_sm80_to_sm89INS1_16FlashAttnBwdSm80INS1_25CollectiveMainloopBwdSm80ILi2ELi2EN4cute5tupleIJNS5_1CILi128EEES8_NS7_ILi64EEEEEENS_10bfloat16_tEfNS_4arch4Sm80ELb1ELb0ELb1ELb1ELb1ELb0ELb0ELb0ELi2ELi4ELi4ELi4ELb0EEENS1_21CollectiveEpilogueBwdISA_SB_SD_Li256ELb1ELb0ELi2EEENS1_25SingleTileBwdLPTSchedulerILb1ELi128ELb1EEEEEEEEEvNT_6ParamsE$_ZN4cute3eso3ESOILb1ELb0EJNS_5tupleIJNS2_IJNS_1CILi2EEES4_EEES5_NS3_ILi8EEEEEENS2_IJNS2_IJiNS3_ILi512EEEEEENS2_IJiiEEENS3_ILi1024EEEEEEEEC2ERKS7_RKSC_ - $_ZN7cutlass13device_kernelIN5flash19enable_sm80_to_sm89INS1_16FlashAttnBwdSm80INS1_25CollectiveMainloopBwdSm80ILi2ELi2EN4cute5tupleIJNS5_1CILi128EEES8_NS7_ILi64EEEEEENS_10bfloat16_tEfNS_4arch4Sm80ELb1ELb0ELb1ELb1ELb1ELb0ELb0ELb0ELi2ELi4ELi4ELi4ELb0EEENS1_21CollectiveEpilogueBwdISA_SB_SD_Li256ELb1ELb0ELi2EEENS1_25SingleTileBwdLPTSchedulerILb1ELi128ELb1EEEEEEEEEvNT_6ParamsE$_ZN4cute3eso3ESOILb1ELb0EJNS_5tupleIJNS2_IJNS_1CILi2EEES4_EEES4_EEENS2_IJNS2_IJiiEEENS3_ILi8192EEEEEEEEC2ERKS6_RKS9_)
$_ZN7cutlass13device_kernelIN5flash19enable_sm80_to_sm89INS1_16FlashAttnBwdSm80INS1_25CollectiveMainloopBwdSm80ILi2ELi2EN4cute5tupleIJNS5_1CILi128EEES8_NS7_ILi64EEEEEENS_10bfloat16_tEfNS_4arch4Sm80ELb1ELb0ELb1ELb1ELb1ELb0ELb0ELb0ELi2ELi4ELi4ELi4ELb0EEENS1_21CollectiveEpilogueBwdISA_SB_SD_Li256ELb1ELb0ELi2EEENS1_25SingleTileBwdLPTSchedulerILb1ELi128ELb1EEEEEEEEEvNT_6ParamsE$_ZN4cute3eso3ESOILb1ELb0EJNS_5tupleIJNS2_IJNS_1CILi2EEES4_EEES4_EEENS2_IJNS2_IJiiEEENS3_ILi8192EEEEEEEEC2ERKS6_RKS9_:
[----:B------:R-:W-:Y:S01]  /*9d00*/  IADD3 R4, R65, -c[0x0][0x20], RZ ;  /* 0x8000080041047a10 */ /* 0x000fe20007ffe0ff */
[----:B------:R-:W-:Y:S01]  /*9d10*/  IMAD.MOV.U32 R72, RZ, RZ, R6 ;  /* 0x000000ffff487224 */ /* 0x000fe200078e0006 */
[----:B------:R-:W-:-:S03]  /*9d20*/  MOV R73, 0x0 ;  /* 0x0000000000497802 */ /* 0x000fc60000000f00 */
[----:B------:R1:W-:Y:S04]  /*9d30*/  STL [R4], R2 ;  /* 0x0000000204007387 */ /* 0x0003e80000100800 */
[----:B------:R1:W-:Y:S01]  /*9d40*/  STL [R4+0x4], R3 ;  /* 0x0000040304007387 */ /* 0x0003e20000100800 */
[----:B------:R-:W-:Y:S05]  /*9d50*/  RET.REL.NODEC R72 `(_ZN7cutlass13device_kernelIN5flash19enable_sm80_to_sm89INS1_16FlashAttnBwdSm80INS1_25CollectiveMainloopBwdSm80ILi2ELi2EN4cute5tupleIJNS5_1CILi128EEES8_NS7_ILi64EEEEEENS_10bfloat16_tEfNS_4arch4Sm80ELb1ELb0ELb1ELb1ELb1ELb0ELb0ELb0ELi2ELi4ELi4ELi4ELb0EEENS1_21CollectiveEpilogueBwdISA_SB_SD_Li256ELb1ELb0ELi2EEENS1_25SingleTileBwdLPTSchedulerILb1ELi128ELb1EEEEEEEEEvNT_6ParamsE) ;  /* 0xffff62a048007950 */ /* 0x000fea0003c3ffff */
        .type           $_ZN7cutlass13device_kernelIN5flash19enable_sm80_to_sm89INS1_16FlashAttnBwdSm80INS1_25CollectiveMainloopBwdSm80ILi2ELi2EN4cute5tupleIJNS5_1CILi128EEES8_NS7_ILi64EEEEEENS_10bfloat16_tEfNS_4arch4Sm80ELb1ELb0ELb1ELb1ELb1ELb0ELb0ELb0ELi2ELi4ELi4ELi4ELb0EEENS1_21CollectiveEpilogueBwdISA_SB_SD_Li256ELb1ELb0ELi2EEENS1_25SingleTileBwdLPTSchedulerILb1ELi128ELb1EEEEEEEEEvNT_6ParamsE$_ZN4cute3eso3ESOILb1ELb0EJNS_5tupleIJNS2_IJNS_1CILi2EEES4_EEES5_NS3_ILi8EEEEEENS2_IJNS2_IJiNS3_ILi512EEEEEENS2_IJiiEEENS3_ILi1024EEEEEEEEC2ERKS7_RKSC_,@function
        .size           $_ZN7cutlass13device_kernelIN5flash19enable_sm80_to_sm89INS1_16FlashAttnBwdSm80INS1_25CollectiveMainloopBwdSm80ILi2ELi2EN4cute5tupleIJNS5_1CILi128EEES8_NS7_ILi64EEEEEENS_10bfloat16_tEfNS_4arch4Sm80ELb1ELb0ELb1ELb1ELb1ELb0ELb0ELb0ELi2ELi4ELi4ELi4ELb0EEENS1_21CollectiveEpilogueBwdISA_SB_SD_Li256ELb1ELb0ELi2EEENS1_25SingleTileBwdLPTSchedulerILb1ELi128ELb1EEEEEEEEEvNT_6ParamsE$_ZN4cute3eso3ESOILb1ELb0EJNS_5tupleIJNS2_IJNS_1CILi2EEES4_EEES5_NS3_ILi8EEEEEENS2_IJNS2_IJiNS3_ILi512EEEEEENS2_IJiiEEENS3_ILi1024EEEEEEEEC2ERKS7_RKSC_,($_ZN7cutlass13device_kernelIN5flash19enable_sm80_to_sm89INS1_16FlashAttnBwdSm80INS1_25CollectiveMainloopBwdSm80ILi2ELi2EN4cute5tupleIJNS5_1CILi128EEES8_NS7_ILi64EEEEEENS_10bfloat16_tEfNS_4arch4Sm80ELb1ELb0ELb1ELb1ELb1ELb0ELb0ELb0ELi2ELi4ELi4ELi4ELb0EEENS1_21CollectiveEpilogueBwdISA_SB_SD_Li256ELb1ELb0ELi2EEENS1_25SingleTileBwdLPTSchedulerILb1ELi128ELb1EEEEEEEEEvNT_6ParamsE$_ZN4cute3eso3ESOILb1ELb0EJNS_5tupleIJNS2_IJNS_1CILi2EEES4_S4_EEES4_NS2_IJNS2_IJS4_S4_EEES4_EEEEEENS2_IJNS2_IJNS3_ILi1EEENS3_ILi512EEEiEEENS3_ILi4096EEENS2_IJNS2_IJiiEEENS3_ILi8192EEEEEEEEEEEC2ERKS8_RKSG_ - $_ZN7cutlass13device_kernelIN5flash19enable_sm80_to_sm89INS1_16FlashAttnBwdSm80INS1_25CollectiveMainloopBwdSm80ILi2ELi2EN4cute5tupleIJNS5_1CILi128EEES8_NS7_ILi64EEEEEENS_10bfloat16_tEfNS_4arch4Sm80ELb1ELb0ELb1ELb1ELb1ELb0ELb0ELb0ELi2ELi4ELi4ELi4ELb0EEENS1_21CollectiveEpilogueBwdISA_SB_SD_Li256ELb1ELb0ELi2EEENS1_25SingleTileBwdLPTSchedulerILb1ELi128ELb1EEEEEEEEEvNT_6ParamsE$_ZN4cute3eso3ESOILb1ELb0EJNS_5tupleIJNS2_IJNS_1CILi2EEES4_EEES5_NS3_ILi8EEEEEENS2_IJNS2_IJiNS3_ILi512EEEEEENS2_IJiiEEENS3_ILi1024EEEEEEEEC2ERKS7_RKSC_)
$_ZN7cutlass13device_kernelIN5flash19enable_sm80_to_sm89INS1_16FlashAttnBwdSm80INS1_25CollectiveMainloopBwdSm80ILi2ELi2EN4cute5tupleIJNS5_1CILi128EEES8_NS7_ILi64EEEEEENS_10bfloat16_tEfNS_4arch4Sm80ELb1ELb0ELb1ELb1ELb1ELb0ELb0ELb0ELi2ELi4ELi4ELi4ELb0EEENS1_21CollectiveEpilogueBwdISA_SB_SD_Li256ELb1ELb0ELi2EEENS1_25SingleTileBwdLPTSchedulerILb1ELi128ELb1EEEEEEEEEvNT_6ParamsE$_ZN4cute3eso3ESOILb1ELb0EJNS_5tupleIJNS2_IJNS_1CILi2EEES4_EEES5_NS3_ILi8EEEEEENS2_IJNS2_IJiNS3_ILi512EEEEEENS2_IJiiEEENS3_ILi1024EEEEEEEEC2ERKS7_RKSC_:
[----:B------:R-:W-:Y:S02]  /*9d60*/  IADD3 R4, R60, -c[0x0][0x20], RZ ;  /* 0x800008003c047a10 */ /* 0x000fe40007ffe0ff */
[----:B------:R-:W-:-:S03]  /*9d70*/  MOV R9, 0x0 ;  /* 0x0000000000097802 */ /* 0x000fc60000000f00 */
[----:B------:R1:W-:Y:S04]  /*9d80*/  STL [R4], R2 ;  /* 0x0000000204007387 */ /* 0x0003e80000100800 */
[----:B------:R1:W-:Y:S04]  /*9d90*/  STL [R4+0x4], R3 ;  /* 0x0000040304007387 */ /* 0x0003e80000100800 */
[----:B------:R1:W-:Y:S01]  /*9da0*/  STL [R4+0x8], R5 ;  /* 0x0000080504007387 */ /* 0x0003e20000100800 */
[----:B------:R-:W-:Y:S05]  /*9db0*/  RET.REL.NODEC R8 `(_ZN7cutlass13device_kernelIN5flash19enable_sm80_to_sm89INS1_16FlashAttnBwdSm80INS1_25CollectiveMainloopBwdSm80ILi2ELi2EN4cute5tupleIJNS5_1CILi128EEES8_NS7_ILi64EEEEEENS_10bfloat16_tEfNS_4arch4Sm80ELb1ELb0ELb1ELb1ELb1ELb0ELb0ELb0ELi2ELi4ELi4ELi4ELb0EEENS1_21CollectiveEpilogueBwdISA_SB_SD_Li256ELb1ELb0ELi2EEENS1_25SingleTileBwdLPTSchedulerILb1ELi128ELb1EEEEEEEEEvNT_6ParamsE) ;  /* 0xffff624008007950 */ /* 0x000fea0003c3ffff */
        .type           $_ZN7cutlass13device_kernelIN5flash19enable_sm80_to_sm89INS1_16FlashAttnBwdSm80INS1_25CollectiveMainloopBwdSm80ILi2ELi2EN4cute5tupleIJNS5_1CILi128EEES8_NS7_ILi64EEEEEENS_10bfloat16_tEfNS_4arch4Sm80ELb1ELb0ELb1ELb1ELb1ELb0ELb0ELb0ELi2ELi4ELi4ELi4ELb0EEENS1_21CollectiveEpilogueBwdISA_SB_SD_Li256ELb1ELb0ELi2EEENS1_25SingleTileBwdLPTSchedulerILb1ELi128ELb1EEEEEEEEEvNT_6ParamsE$_ZN4cute3eso3ESOILb1ELb0EJNS_5tupleIJNS2_IJNS_1CILi2EEES4_S4_EEES4_NS2_IJNS2_IJS4_S4_EEES4_EEEEEENS2_IJNS2_IJNS3_ILi1EEENS3_ILi512EEEiEEENS3_ILi4096EEENS2_IJNS2_IJiiEEENS3_ILi8192EEEEEEEEEEEC2ERKS8_RKSG_,@function
        .size           $_ZN7cutlass13device_kernelIN5flash19enable_sm80_to_sm89INS1_16FlashAttnBwdSm80INS1_25CollectiveMainloopBwdSm80ILi2ELi2EN4cute5tupleIJNS5_1CILi128EEES8_NS7_ILi64EEEEEENS_10bfloat16_tEfNS_4arch4Sm80ELb1ELb0ELb1ELb1ELb1ELb0ELb0ELb0ELi2ELi4ELi4ELi4ELb0EEENS1_21CollectiveEpilogueBwdISA_SB_SD_Li256ELb1ELb0ELi2EEENS1_25SingleTileBwdLPTSchedulerILb1ELi128ELb1EEEEEEEEEvNT_6ParamsE$_ZN4cute3eso3ESOILb1ELb0EJNS_5tupleIJNS2_IJNS_1CILi2EEES4_S4_EEES4_NS2_IJNS2_IJS4_S4_EEES4_EEEEEENS2_IJNS2_IJNS3_ILi1EEENS3_ILi512EEEiEEENS3_ILi4096EEENS2_IJNS2_IJiiEEENS3_ILi8192EEEEEEEEEEEC2ERKS8_RKSG_,($_ZN7cutlass13device_kernelIN5flash19enable_sm80_to_sm89INS1_16FlashAttnBwdSm80INS1_25CollectiveMainloopBwdSm80ILi2ELi2EN4cute5tupleIJNS5_1CILi128EEES8_NS7_ILi64EEEEEENS_10bfloat16_tEfNS_4arch4Sm80ELb1ELb0ELb1ELb1ELb1ELb0ELb0ELb0ELi2ELi4ELi4ELi4ELb0EEENS1_21CollectiveEpilogueBwdISA_SB_SD_Li256ELb1ELb0ELi2EEENS1_25SingleTileBwdLPTSchedulerILb1ELi128ELb1EEEEEEEEEvNT_6ParamsE$_ZN4cute3eso3ESOILb1ELb0EJNS_5tupleIJNS2_IJNS_1CILi2EEES4_S4_EEES4_NS2_IJS4_S4_EEEEEENS2_IJNS2_IJNS3_ILi1EEENS3_ILi512EEEiEEENS3_ILi4096EEENS2_IJiiEEEEEEEEC2ERKS7_RKSD_ - $_ZN7cutlass13device_kernelIN5flash19enable_sm80_to_sm89INS1_16FlashAttnBwdSm80INS1_25CollectiveMainloopBwdSm80ILi2ELi2EN4cute5tupleIJNS5_1CILi128EEES8_NS7_ILi64EEEEEENS_10bfloat16_tEfNS_4arch4Sm80ELb1ELb0ELb1ELb1ELb1ELb0ELb0ELb0ELi2ELi4ELi4ELi4ELb0EEENS1_21CollectiveEpilogueBwdISA_SB_SD_Li256ELb1ELb0ELi2EEENS1_25SingleTileBwdLPTSchedulerILb1ELi128ELb1EEEEEEEEEvNT_6ParamsE$_ZN4cute3eso3ESOILb1ELb0EJNS_5tupleIJNS2_IJNS_1CILi2EEES4_S4_EEES4_NS2_IJNS2_IJS4_S4_EEES4_EEEEEENS2_IJNS2_IJNS3_ILi1EEENS3_ILi512EEEiEEENS3_ILi4096EEENS2_IJNS2_IJiiEEENS3_ILi8192EEEEEEEEEEEC2ERKS8_RKSG_)
$_ZN7cutlass13device_kernelIN5flash19enable_sm80_to_sm89INS1_16FlashAttnBwdSm80INS1_25CollectiveMainloopBwdSm80ILi2ELi2EN4cute5tupleIJNS5_1CILi128EEES8_NS7_ILi64EEEEEENS_10bfloat16_tEfNS_4arch4Sm80ELb1ELb0ELb1ELb1ELb1ELb0ELb0ELb0ELi2ELi4ELi4ELi4ELb0EEENS1_21CollectiveEpilogueBwdISA_SB_SD_Li256ELb1ELb0ELi2EEENS1_25SingleTileBwdLPTSchedulerILb1ELi128ELb1EEEEEEEEEvNT_6ParamsE$_ZN4cute3eso3ESOILb1ELb0EJNS_5tupleIJNS2_IJNS_1CILi2EEES4_S4_EEES4_NS2_IJNS2_IJS4_S4_EEES4_EEEEEENS2_IJNS2_IJNS3_ILi1EEENS3_ILi512EEEiEEENS3_ILi4096EEENS2_IJNS2_IJiiEEENS3_ILi8192EEEEEEEEEEEC2ERKS8_RKSG_:
[----:B------:R-:W-:Y:S02]  /*9dc0*/  IADD3 R4, R60, -c[0x0][0x20], RZ ;  /* 0x800008003c047a10 */ /* 0x000fe40007ffe0ff */
[----:B------:R-:W-:-:S03]  /*9dd0*/  MOV R9, 0x0 ;  /* 0x0000000000097802 */ /* 0x000fc60000000f00 */
[----:B------:R1:W-:Y:S04]  /*9de0*/  STL [R4], R2 ;  /* 0x0000000204007387 */ /* 0x0003e80000100800 */
[----:B------:R1:W-:Y:S04]  /*9df0*/  STL [R4+0x4], R3 ;  /* 0x0000040304007387 */ /* 0x0003e80000100800 */
[----:B------:R1:W-:Y:S01]  /*9e00*/  STL [R4+0x8], R5 ;  /* 0x0000080504007387 */ /* 0x0003e20000100800 */
[----:B------:R-:W-:Y:S05]  /*9e10*/  RET.REL.NODEC R8 `(_ZN7cutlass13device_kernelIN5flash19enable_sm80_to_sm89INS1_16FlashAttnBwdSm80INS1_25CollectiveMainloopBwdSm80ILi2ELi2EN4cute5tupleIJNS5_1CILi128EEES8_NS7_ILi64EEEEEENS_10bfloat16_tEfNS_4arch4Sm80ELb1ELb0ELb1ELb1ELb1ELb0ELb0ELb0ELi2ELi4ELi4ELi4ELb0EEENS1_21CollectiveEpilogueBwdISA_SB_SD_Li256ELb1ELb0ELi2EEENS1_25SingleTileBwdLPTSchedulerILb1ELi128ELb1EEEEEEEEEvNT_6ParamsE) ;  /* 0xffff61e008007950 */ /* 0x000fea0003c3ffff */
        .type           $_ZN7cutlass13device_kernelIN5flash19enable_sm80_to_sm89INS1_16FlashAttnBwdSm80INS1_25CollectiveMainloopBwdSm80ILi2ELi2EN4cute5tupleIJNS5_1CILi128EEES8_NS7_ILi64EEEEEENS_10bfloat16_tEfNS_4arch4Sm80ELb1ELb0ELb1ELb1ELb1ELb0ELb0ELb0ELi2ELi4ELi4ELi4ELb0EEENS1_21CollectiveEpilogueBwdISA_SB_SD_Li256ELb1ELb0ELi2EEENS1_25SingleTileBwdLPTSchedulerILb1ELi128ELb1EEEEEEEEEvNT_6ParamsE$_ZN4cute3eso3ESOILb1ELb0EJNS_5tupleIJNS2_IJNS_1CILi2EEES4_S4_EEES4_NS2_IJS4_S4_EEEEEENS2_IJNS2_IJNS3_ILi1EEENS3_ILi512EEEiEEENS3_ILi4096EEENS2_IJiiEEEEEEEEC2ERKS7_RKSD_,@function
        .size           $_ZN7cutlass13device_kernelIN5flash19enable_sm80_to_sm89INS1_16FlashAttnBwdSm80INS1_25CollectiveMainloopBwdSm80ILi2ELi2EN4cute5tupleIJNS5_1CILi128EEES8_NS7_ILi64EEEEEENS_10bfloat16_tEfNS_4arch4Sm80ELb1ELb0ELb1ELb1ELb1ELb0ELb0ELb0ELi2ELi4ELi4ELi4ELb0EEENS1_21CollectiveEpilogueBwdISA_SB_SD_Li256ELb1ELb0ELi2EEENS1_25SingleTileBwdLPTSchedulerILb1ELi128ELb1EEEEEEEEEvNT_6ParamsE$_ZN4cute3eso3ESOILb1ELb0EJNS_5tupleIJNS2_IJNS_1CILi2EEES4_S4_EEES4_NS2_IJS4_S4_EEEEEENS2_IJNS2_IJNS3_ILi1EEENS3_ILi512EEEiEEENS3_ILi4096EEENS2_IJiiEEEEEEEEC2ERKS7_RKSD_,($_ZN7cutlass13device_kernelIN5flash19enable_sm80_to_sm89INS1_16FlashAttnBwdSm80INS1_25CollectiveMainloopBwdSm80ILi2ELi2EN4cute5tupleIJNS5_1CILi128EEES8_NS7_ILi64EEEEEENS_10bfloat16_tEfNS_4arch4Sm80ELb1ELb0ELb1ELb1ELb1ELb0ELb0ELb0ELi2ELi4ELi4ELi4ELb0EEENS1_21CollectiveEpilogueBwdISA_SB_SD_Li256ELb1ELb0ELi2EEENS1_25SingleTileBwdLPTSchedulerILb1ELi128ELb1EEEEEEEEEvNT_6ParamsE$_ZN4cute3eso3ESOILb1ELb0EJNS_5tupleIJNS2_IJNS_1CILi8EEENS3_ILi1EEEEEENS2_IJNS3_ILi2EEEEEEEEENS2_IJNS2_IJS5_NS3_ILi0EEEEEENS2_IJiEEEEEEEEC2ERKS9_RKSD_ - $_ZN7cutlass13device_kernelIN5flash19enable_sm80_to_sm89INS1_16FlashAttnBwdSm80INS1_25CollectiveMainloopBwdSm80ILi2ELi2EN4cute5tupleIJNS5_1CILi128EEES8_NS7_ILi64EEEEEENS_10bfloat16_tEfNS_4arch4Sm80ELb1ELb0ELb1ELb1ELb1ELb0ELb0ELb0ELi2ELi4ELi4ELi4ELb0EEENS1_21CollectiveEpilogueBwdISA_SB_SD_Li256ELb1ELb0ELi2EEENS1_25SingleTileBwdLPTSchedulerILb1ELi128ELb1EEEEEEEEEvNT_6ParamsE$_ZN4cute3eso3ESOILb1ELb0EJNS_5tupleIJNS2_IJNS_1CILi2EEES4_S4_EEES4_NS2_IJS4_S4_EEEEEENS2_IJNS2_IJNS3_ILi1EEENS3_ILi512EEEiEEENS3_ILi4096EEENS2_IJiiEEEEEEEEC2ERKS7_RKSD_)
$_ZN7cutlass13device_kernelIN5flash19enable_sm80_to_sm89INS1_16FlashAttnBwdSm80INS1_25CollectiveMainloopBwdSm80ILi2ELi2EN4cute5tupleIJNS5_1CILi128EEES8_NS7_ILi64EEEEEENS_10bfloat16_tEfNS_4arch4Sm80ELb1ELb0ELb1ELb1ELb1ELb0ELb0ELb0ELi2ELi4ELi4ELi4ELb0EEENS1_21CollectiveEpilogueBwdISA_SB_SD_Li256ELb1ELb0ELi2EEENS1_25SingleTileBwdLPTSchedulerILb1ELi128ELb1EEEEEEEEEvNT_6ParamsE$_ZN4cute3eso3ESOILb1ELb0EJNS_5tupleIJNS2_IJNS_1CILi2EEES4_S4_EEES4_NS2_IJS4_S4_EEEEEENS2_IJNS2_IJNS3_ILi1EEENS3_ILi512EEEiEEENS3_ILi4096EEENS2_IJiiEEEEEEEEC2ERKS7_RKSD_:
[----:B------:R-:W-:Y:S02]  /*9e20*/  IADD3 R4, R23, -c[0x0][0x20], RZ ;  /* 0x8000080017047a10 */ /* 0x000fe40007ffe0ff */
[----:B------:R-:W-:-:S03]  /*9e30*/  MOV R9, 0x0 ;  /* 0x0000000000097802 */ /* 0x000fc60000000f00 */
[----:B------:R1:W-:Y:S04]  /*9e40*/  STL [R4], R2 ;  /* 0x0000000204007387 */ /* 0x0003e80000100800 */
[----:B------:R1:W-:Y:S04]  /*9e50*/  STL [R4+0x4], R3 ;  /* 0x0000040304007387 */ /* 0x0003e80000100800 */
[----:B------:R1:W-:Y:S01]  /*9e60*/  STL [R4+0x8], R5 ;  /* 0x0000080504007387 */ /* 0x0003e20000100800 */
[----:B------:R-:W-:Y:S05]  /*9e70*/  RET.REL.NODEC R8 `(_ZN7cutlass13device_kernelIN5flash19enable_sm80_to_sm89INS1_16FlashAttnBwdSm80INS1_25CollectiveMainloopBwdSm80ILi2ELi2EN4cute5tupleIJNS5_1CILi128EEES8_NS7_ILi64EEEEEENS_10bfloat16_tEfNS_4arch4Sm80ELb1ELb0ELb1ELb1ELb1ELb0ELb0ELb0ELi2ELi4ELi4ELi4ELb0EEENS1_21CollectiveEpilogueBwdISA_SB_SD_Li256ELb1ELb0ELi2EEENS1_25SingleTileBwdLPTSchedulerILb1ELi128ELb1EEEEEEEEEvNT_6ParamsE) ;  /* 0xffff618008007950 */ /* 0x000fea0003c3ffff */
        .type           $_ZN7cutlass13device_kernelIN5flash19enable_sm80_to_sm89INS1_16FlashAttnBwdSm80INS1_25CollectiveMainloopBwdSm80ILi2ELi2EN4cute5tupleIJNS5_1CILi128EEES8_NS7_ILi64EEEEEENS_10bfloat16_tEfNS_4arch4Sm80ELb1ELb0ELb1ELb1ELb1ELb0ELb0ELb0ELi2ELi4ELi4ELi4ELb0EEENS1_21CollectiveEpilogueBwdISA_SB_SD_Li256ELb1ELb0ELi2EEENS1_25SingleTileBwdLPTSchedulerILb1ELi128ELb1EEEEEEEEEvNT_6ParamsE$_ZN4cute3eso3ESOILb1ELb0EJNS_5tupleIJNS2_IJNS_1CILi8EEENS3_ILi1EEEEEENS2_IJNS3_ILi2EEEEEEEEENS2_IJNS2_IJS5_NS3_ILi0EEEEEENS2_IJiEEEEEEEEC2ERKS9_RKSD_,@function
        .size           $_ZN7cutlass13device_kernelIN5flash19enable_sm80_to_sm89INS1_16FlashAttnBwdSm80INS1_25CollectiveMainloopBwdSm80ILi2ELi2EN4cute5tupleIJNS5_1CILi128EEES8_NS7_ILi64EEEEEENS_10bfloat16_tEfNS_4arch4Sm80ELb1ELb0ELb1ELb1ELb1ELb0ELb0ELb0ELi2ELi4ELi4ELi4ELb0EEENS1_21CollectiveEpilogueBwdISA_SB_SD_Li256ELb1ELb0ELi2EEENS1_25SingleTileBwdLPTSchedulerILb1ELi128ELb1EEEEEEEEEvNT_6ParamsE$_ZN4cute3eso3ESOILb1ELb0EJNS_5tupleIJNS2_IJNS_1CILi8EEENS3_ILi1EEEEEENS2_IJNS3_ILi2EEEEEEEEENS2_IJNS2_IJS5_NS3_ILi0EEEEEENS2_IJiEEEEEEEEC2ERKS9_RKSD_,($_ZN7cutlass13device_kernelIN5flash19enable_sm80_to_sm89INS1_16FlashAttnBwdSm80INS1_25CollectiveMainloopBwdSm80ILi2ELi2EN4cute5tupleIJNS5_1CILi128EEES8_NS7_ILi64EEEEEENS_10bfloat16_tEfNS_4arch4Sm80ELb1ELb0ELb1ELb1ELb1ELb0ELb0ELb0ELi2ELi4ELi4ELi4ELb0EEENS1_21CollectiveEpilogueBwdISA_SB_SD_Li256ELb1ELb0ELi2EEENS1_25SingleTileBwdLPTSchedulerILb1ELi128ELb1EEEEEEEEEvNT_6ParamsE$_ZN4cute3eso3ESOILb1ELb0EJNS_5tupleIJNS2_IJNS_1CILi8EEENS3_ILi1EEEEEENS3_ILi2EEEEEENS2_IJNS2_IJS5_NS3_ILi0EEEEEEiEEEEEC2ERKS8_RKSB_ - $_ZN7cutlass13device_kernelIN5flash19enable_sm80_to_sm89INS1_16FlashAttnBwdSm80INS1_25CollectiveMainloopBwdSm80ILi2ELi2EN4cute5tupleIJNS5_1CILi128EEES8_NS7_ILi64EEEEEENS_10bfloat16_tEfNS_4arch4Sm80ELb1ELb0ELb1ELb1ELb1ELb0ELb0ELb0ELi2ELi4ELi4ELi4ELb0EEENS1_21CollectiveEpilogueBwdISA_SB_SD_Li256ELb1ELb0ELi2EEENS1_25SingleTileBwdLPTSchedulerILb1ELi128ELb1EEEEEEEEEvNT_6ParamsE$_ZN4cute3eso3ESOILb1ELb0EJNS_5tupleIJNS2_IJNS_1CILi8EEENS3_ILi1EEEEEENS2_IJNS3_ILi2EEEEEEEEENS2_IJNS2_IJS5_NS3_ILi0EEEEEENS2_IJiEEEEEEEEC2ERKS9_RKSD_)
$_ZN7cutlass13device_kernelIN5flash19enable_sm80_to_sm89INS1_16FlashAttnBwdSm80INS1_25CollectiveMainloopBwdSm80ILi2ELi2EN4cute5tupleIJNS5_1CILi128EEES8_NS7_ILi64EEEEEENS_10bfloat16_tEfNS_4arch4Sm80ELb1ELb0ELb1ELb1ELb1ELb0ELb0ELb0ELi2ELi4ELi4ELi4ELb0EEENS1_21CollectiveEpilogueBwdISA_SB_SD_Li256ELb1ELb0ELi2EEENS1_25SingleTileBwdLPTSchedulerILb1ELi128ELb1EEEEEEEEEvNT_6ParamsE$_ZN4cute3eso3ESOILb1ELb0EJNS_5tupleIJNS2_IJNS_1CILi8EEENS3_ILi1EEEEEENS2_IJNS3_ILi2EEEEEEEEENS2_IJNS2_IJS5_NS3_ILi0EEEEEENS2_IJiEEEEEEEEC2ERKS9_RKSD_:
[----:B------:R-:W-:Y:S02]  /*9e80*/  IADD3 R2, R67, -c[0x0][0x20], RZ ;  /* 0x8000080043027a10 */ /* 0x000fe40007ffe0ff */
[----:B------:R-:W-:-:S03]  /*9e90*/  MOV R9, 0x0 ;  /* 0x0000000000097802 */ /* 0x000fc60000000f00 */
[----:B------:R1:W-:Y:S01]  /*9ea0*/  STL [R2], R3 ;  /* 0x0000000302007387 */ /* 0x0003e20000100800 */
[----:B------:R-:W-:Y:S05]  /*9eb0*/  RET.REL.NODEC R8 `(_ZN7cutlass13device_kernelIN5flash19enable_sm80_to_sm89INS1_16FlashAttnBwdSm80INS1_25CollectiveMainloopBwdSm80ILi2ELi2EN4cute5tupleIJNS5_1CILi128EEES8_NS7_ILi64EEEEEENS_10bfloat16_tEfNS_4arch4Sm80ELb1ELb0ELb1ELb1ELb1ELb0ELb0ELb0ELi2ELi4ELi4ELi4ELb0EEENS1_21CollectiveEpilogueBwdISA_SB_SD_Li256ELb1ELb0ELi2EEENS1_25SingleTileBwdLPTSchedulerILb1ELi128ELb1EEEEEEEEEvNT_6ParamsE) ;  /* 0xffff614008007950 */ /* 0x000fea0003c3ffff */
        .type           $_ZN7cutlass13device_kernelIN5flash19enable_sm80_to_sm89INS1_16FlashAttnBwdSm80INS1_25CollectiveMainloopBwdSm80ILi2ELi2EN4cute5tupleIJNS5_1CILi128EEES8_NS7_ILi64EEEEEENS_10bfloat16_tEfNS_4arch4Sm80ELb1ELb0ELb1ELb1ELb1ELb0ELb0ELb0ELi2ELi4ELi4ELi4ELb0EEENS1_21CollectiveEpilogueBwdISA_SB_SD_Li256ELb1ELb0ELi2EEENS1_25SingleTileBwdLPTSchedulerILb1ELi128ELb1EEEEEEEEEvNT_6ParamsE$_ZN4cute3eso3ESOILb1ELb0EJNS_5tupleIJNS2_IJNS_1CILi8EEENS3_ILi1EEEEEENS3_ILi2EEEEEENS2_IJNS2_IJS5_NS3_ILi0EEEEEEiEEEEEC2ERKS8_RKSB_,@function
        .size           $_ZN7cutlass13device_kernelIN5flash19enable_sm80_to_sm89INS1_16FlashAttnBwdSm80INS1_25CollectiveMainloopBwdSm80ILi2ELi2EN4cute5tupleIJNS5_1CILi128EEES8_NS7_ILi64EEEEEENS_10bfloat16_tEfNS_4arch4Sm80ELb1ELb0ELb1ELb1ELb1ELb0ELb0ELb0ELi2ELi4ELi4ELi4ELb0EEENS1_21CollectiveEpilogueBwdISA_SB_SD_Li256ELb1ELb0ELi2EEENS1_25SingleTileBwdLPTSchedulerILb1ELi128ELb1EEEEEEEEEvNT_6ParamsE$_ZN4cute3eso3ESOILb1ELb0EJNS_5tupleIJNS2_IJNS_1CILi8EEENS3_ILi1EEEEEENS3_ILi2EEEEEENS2_IJNS2_IJS5_NS3_ILi0EEEEEEiEEEEEC2ERKS8_RKSB_,($_ZN7cutlass13device_kernelIN5flash19enable_sm80_to_sm89INS1_16FlashAttnBwdSm80INS1_25CollectiveMainloopBwdSm80ILi2ELi2EN4cute5tupleIJNS5_1CILi128EEES8_NS7_ILi64EEEEEENS_10bfloat16_tEfNS_4arch4Sm80ELb1ELb0ELb1ELb1ELb1ELb0ELb0ELb0ELi2ELi4ELi4ELi4ELb0EEENS1_21CollectiveEpilogueBwdISA_SB_SD_Li256ELb1ELb0ELi2EEENS1_25SingleTileBwdLPTSchedulerILb1ELi128ELb1EEEEEEEEEvNT_6ParamsE$_ZN4cute3eso3ESOILb1ELb0EJNS_5tupleIJNS2_IJNS_1CILi8EEENS3_ILi1EEEEEENS3_ILi2EEENS2_IJS7_S7_EEEEEENS2_IJNS2_IJS5_NS3_ILi0EEEEEENS3_ILi4096EEENS2_IJiiEEEEEEEEC2ERKS9_RKSE_ - $_ZN7cutlass13device_kernelIN5flash19enable_sm80_to_sm89INS1_16FlashAttnBwdSm80INS1_25CollectiveMainloopBwdSm80ILi2ELi2EN4cute5tupleIJNS5_1CILi128EEES8_NS7_ILi64EEEEEENS_10bfloat16_tEfNS_4arch4Sm80ELb1ELb0ELb1ELb1ELb1ELb0ELb0ELb0ELi2ELi4ELi4ELi4ELb0EEENS1_21CollectiveEpilogueBwdISA_SB_SD_Li256ELb1ELb0ELi2EEENS1_25SingleTileBwdLPTSchedulerILb1ELi128ELb1EEEEEEEEEvNT_6ParamsE$_ZN4cute3eso3ESOILb1ELb0EJNS_5tupleIJNS2_IJNS_1CILi8EEENS3_ILi1EEEEEENS3_ILi2EEEEEENS2_IJNS2_IJS5_NS3_ILi0EEEEEEiEEEEEC2ERKS8_RKSB_)
$_ZN7cutlass13device_kernelIN5flash19enable_sm80_to_sm89INS1_16FlashAttnBwdSm80INS1_25CollectiveMainloopBwdSm80ILi2ELi2EN4cute5tupleIJNS5_1CILi128EEES8_NS7_ILi64EEEEEENS_10bfloat16_tEfNS_4arch4Sm80ELb1ELb0ELb1ELb1ELb1ELb0ELb0ELb0ELi2ELi4ELi4ELi4ELb0EEENS1_21CollectiveEpilogueBwdISA_SB_SD_Li256ELb1ELb0ELi2EEENS1_25SingleTileBwdLPTSchedulerILb1ELi128ELb1EEEEEEEEEvNT_6ParamsE$_ZN4cute3eso3ESOILb1ELb0EJNS_5tupleIJNS2_IJNS_1CILi8EEENS3_ILi1EEEEEENS3_ILi2EEEEEENS2_IJNS2_IJS5_NS3_ILi0EEEEEEiEEEEEC2ERKS8_RKSB_:
[----:B------:R-:W-:Y:S02]  /*9ec0*/  IADD3 R2, R67, -c[0x0][0x20], RZ ;  /* 0x8000080043027a10 */ /* 0x000fe40007ffe0ff */
[----:B------:R-:W-:-:S03]  /*9ed0*/  MOV R9, 0x0 ;  /* 0x0000000000097802 */ /* 0x000fc60000000f00 */
[----:B------:R1:W-:Y:S01]  /*9ee0*/  STL [R2], R3 ;  /* 0x0000000302007387 */ /* 0x0003e20000100800 */
[----:B------:R-:W-:Y:S05]  /*9ef0*/  RET.REL.NODEC R8 `(_ZN7cutlass13device_kernelIN5flash19enable_sm80_to_sm89INS1_16FlashAttnBwdSm80INS1_25CollectiveMainloopBwdSm80ILi2ELi2EN4cute5tupleIJNS5_1CILi128EEES8_NS7_ILi64EEEEEENS_10bfloat16_tEfNS_4arch4Sm80ELb1ELb0ELb1ELb1ELb1ELb0ELb0ELb0ELi2ELi4ELi4ELi4ELb0EEENS1_21CollectiveEpilogueBwdISA_SB_SD_Li256ELb1ELb0ELi2EEENS1_25SingleTileBwdLPTSchedulerILb1ELi128ELb1EEEEEEEEEvNT_6ParamsE) ;  /* 0xffff610008007950 */ /* 0x000fea0003c3ffff */
        .type           $_ZN7cutlass13device_kernelIN5flash19enable_sm80_to_sm89INS1_16FlashAttnBwdSm80INS1_25CollectiveMainloopBwdSm80ILi2ELi2EN4cute5tupleIJNS5_1CILi128EEES8_NS7_ILi64EEEEEENS_10bfloat16_tEfNS_4arch4Sm80ELb1ELb0ELb1ELb1ELb1ELb0ELb0ELb0ELi2ELi4ELi4ELi4ELb0EEENS1_21CollectiveEpilogueBwdISA_SB_SD_Li256ELb1ELb0ELi2EEENS1_25SingleTileBwdLPTSchedulerILb1ELi128ELb1EEEEEEEEEvNT_6ParamsE$_ZN4cute3eso3ESOILb1ELb0EJNS_5tupleIJNS2_IJNS_1CILi8EEENS3_ILi1EEEEEENS3_ILi2EEENS2_IJS7_S7_EEEEEENS2_IJNS2_IJS5_NS3_ILi0EEEEEENS3_ILi4096EEENS2_IJiiEEEEEEEEC2ERKS9_RKSE_,@function
        .size           $_ZN7cutlass13device_kernelIN5flash19enable_sm80_to_sm89INS1_16FlashAttnBwdSm80INS1_25CollectiveMainloopBwdSm80ILi2ELi2EN4cute5tupleIJNS5_1CILi128EEES8_NS7_ILi64EEEEEENS_10bfloat16_tEfNS_4arch4Sm80ELb1ELb0ELb1ELb1ELb1ELb0ELb0ELb0ELi2ELi4ELi4ELi4ELb0EEENS1_21CollectiveEpilogueBwdISA_SB_SD_Li256ELb1ELb0ELi2EEENS1_25SingleTileBwdLPTSchedulerILb1ELi128ELb1EEEEEEEEEvNT_6ParamsE$_ZN4cute3eso3ESOILb1ELb0EJNS_5tupleIJNS2_IJNS_1CILi8EEENS3_ILi1EEEEEENS3_ILi2EEENS2_IJS7_S7_EEEEEENS2_IJNS2_IJS5_NS3_ILi0EEEEEENS3_ILi4096EEENS2_IJiiEEEEEEEEC2ERKS9_RKSE_,($_ZN7cutlass13device_kernelIN5flash19enable_sm80_to_sm89INS1_16FlashAttnBwdSm80INS1_25CollectiveMainloopBwdSm80ILi2ELi2EN4cute5tupleIJNS5_1CILi128EEES8_NS7_ILi64EEEEEENS_10bfloat16_tEfNS_4arch4Sm80ELb1ELb0ELb1ELb1ELb1ELb0ELb0ELb0ELi2ELi4ELi4ELi4ELb0EEENS1_21CollectiveEpilogueBwdISA_SB_SD_Li256ELb1ELb0ELi2EEENS1_25SingleTileBwdLPTSchedulerILb1ELi128ELb1EEEEEEEEEvNT_6ParamsE$_ZN4cute3eso3ESOILb1ELb0EJNS_5tupleIJNS2_IJNS_1CILi8EEENS3_ILi1EEEEEENS3_ILi2EEES4_EEENS2_IJNS2_IJS5_NS3_ILi0EEEEEEiNS3_ILi1024EEEEEEEEC2ERKS8_RKSC_ - $_ZN7cutlass13device_kernelIN5flash19enable_sm80_to_sm89INS1_16FlashAttnBwdSm80INS1_25CollectiveMainloopBwdSm80ILi2ELi2EN4cute5tupleIJNS5_1CILi128EEES8_NS7_ILi64EEEEEENS_10bfloat16_tEfNS_4arch4Sm80ELb1ELb0ELb1ELb1ELb1ELb0ELb0ELb0ELi2ELi4ELi4ELi4ELb0EEENS1_21CollectiveEpilogueBwdISA_SB_SD_Li256ELb1ELb0ELi2EEENS1_25SingleTileBwdLPTSchedulerILb1ELi128ELb1EEEEEEEEEvNT_6ParamsE$_ZN4cute3eso3ESOILb1ELb0EJNS_5tupleIJNS2_IJNS_1CILi8EEENS3_ILi1EEEEEENS3_ILi2EEENS2_IJS7_S7_EEEEEENS2_IJNS2_IJS5_NS3_ILi0EEEEEENS3_ILi4096EEENS2_IJiiEEEEEEEEC2ERKS9_RKSE_)
$_ZN7cutlass13device_kernelIN5flash19enable_sm80_to_sm89INS1_16FlashAttnBwdSm80INS1_25CollectiveMainloopBwdSm80ILi2ELi2EN4cute5tupleIJNS5_1CILi128EEES8_NS7_ILi64EEEEEENS_10bfloat16_tEfNS_4arch4Sm80ELb1ELb0ELb1ELb1ELb1ELb0ELb0ELb0ELi2ELi4ELi4ELi4ELb0EEENS1_21CollectiveEpilogueBwdISA_SB_SD_Li256ELb1ELb0ELi2EEENS1_25SingleTileBwdLPTSchedulerILb1ELi128ELb1EEEEEEEEEvNT_6ParamsE$_ZN4cute3eso3ESOILb1ELb0EJNS_5tupleIJNS2_IJNS_1CILi8EEENS3_ILi1EEEEEENS3_ILi2EEENS2_IJS7_S7_EEEEEENS2_IJNS2_IJS5_NS3_ILi0EEEEEENS3_ILi4096EEENS2_IJiiEEEEEEEEC2ERKS9_RKSE_:
[----:B------:R-:W-:Y:S01]  /*9f00*/  IADD3 R3, R23, -c[0x0][0x20], RZ ;  /* 0x8000080017037a10 */ /* 0x000fe20007ffe0ff */
[----:B------:R-:W-:Y:S01]  /*9f10*/  IMAD.MOV.U32 R12, RZ, RZ, R6 ;  /* 0x000000ffff0c7224 */ /* 0x000fe200078e0006 */
[----:B------:R-:W-:-:S03]  /*9f20*/  MOV R13, 0x0 ;  /* 0x00000000000d7802 */ /* 0x000fc60000000f00 */
[----:B------:R1:W-:Y:S04]  /*9f30*/  STL [R3], R2 ;  /* 0x0000000203007387 */ /* 0x0003e80000100800 */
[----:B------:R1:W-:Y:S01]  /*9f40*/  STL [R3+0x4], R8 ;  /* 0x0000040803007387 */ /* 0x0003e20000100800 */
[----:B------:R-:W-:Y:S05]  /*9f50*/  RET.REL.NODEC R12 `(_ZN7cutlass13device_kernelIN5flash19enable_sm80_to_sm89INS1_16FlashAttnBwdSm80INS1_25CollectiveMainloopBwdSm80ILi2ELi2EN4cute5tupleIJNS5_1CILi128EEES8_NS7_ILi64EEEEEENS_10bfloat16_tEfNS_4arch4Sm80ELb1ELb0ELb1ELb1ELb1ELb0ELb0ELb0ELi2ELi4ELi4ELi4ELb0EEENS1_21CollectiveEpilogueBwdISA_SB_SD_Li256ELb1ELb0ELi2EEENS1_25SingleTileBwdLPTSchedulerILb1ELi128ELb1EEEEEEEEEvNT_6ParamsE) ;  /* 0xffff60a00c007950 */ /* 0x000fea0003c3ffff */
        .type           $_ZN7cutlass13device_kernelIN5flash19enable_sm80_to_sm89INS1_16FlashAttnBwdSm80INS1_25CollectiveMainloopBwdSm80ILi2ELi2EN4cute5tupleIJNS5_1CILi128EEES8_NS7_ILi64EEEEEENS_10bfloat16_tEfNS_4arch4Sm80ELb1ELb0ELb1ELb1ELb1ELb0ELb0ELb0ELi2ELi4ELi4ELi4ELb0EEENS1_21CollectiveEpilogueBwdISA_SB_SD_Li256ELb1ELb0ELi2EEENS1_25SingleTileBwdLPTSchedulerILb1ELi128ELb1EEEEEEEEEvNT_6ParamsE$_ZN4cute3eso3ESOILb1ELb0EJNS_5tupleIJNS2_IJNS_1CILi8EEENS3_ILi1EEEEEENS3_ILi2EEES4_EEENS2_IJNS2_IJS5_NS3_ILi0EEEEEEiNS3_ILi1024EEEEEEEEC2ERKS8_RKSC_,@function
        .size           $_ZN7cutlass13device_kernelIN5flash19enable_sm80_to_sm89INS1_16FlashAttnBwdSm80INS1_25CollectiveMainloopBwdSm80ILi2ELi2EN4cute5tupleIJNS5_1CILi128EEES8_NS7_ILi64EEEEEENS_10bfloat16_tEfNS_4arch4Sm80ELb1ELb0ELb1ELb1ELb1ELb0ELb0ELb0ELi2ELi4ELi4ELi4ELb0EEENS1_21CollectiveEpilogueBwdISA_SB_SD_Li256ELb1ELb0ELi2EEENS1_25SingleTileBwdLPTSchedulerILb1ELi128ELb1EEEEEEEEEvNT_6ParamsE$_ZN4cute3eso3ESOILb1ELb0EJNS_5tupleIJNS2_IJNS_1CILi8EEENS3_ILi1EEEEEENS3_ILi2EEES4_EEENS2_IJNS2_IJS5_NS3_ILi0EEEEEEiNS3_ILi1024EEEEEEEEC2ERKS8_RKSC_,($_ZN7cutlass13device_kernelIN5flash19enable_sm80_to_sm89INS1_16FlashAttnBwdSm80INS1_25CollectiveMainloopBwdSm80ILi2ELi2EN4cute5tupleIJNS5_1CILi128EEES8_NS7_ILi64EEEEEENS_10bfloat16_tEfNS_4arch4Sm80ELb1ELb0ELb1ELb1ELb1ELb0ELb0ELb0ELi2ELi4ELi4ELi4ELb0EEENS1_21CollectiveEpilogueBwdISA_SB_SD_Li256ELb1ELb0ELi2EEENS1_25SingleTileBwdLPTSchedulerILb1ELi128ELb1EEEEEEEEEvNT_6ParamsE$_ZN4cute3eso3ESOILb1ELb0EJNS_5tupleIJNS2_IJNS_1CILi8EEENS3_ILi1EEEEEENS3_ILi4EEES5_EEENS2_IJNS2_IJS5_NS3_ILi0EEEEEElS9_EEEEEC2ERKS8_RKSB_ - $_ZN7cutlass13device_kernelIN5flash19enable_sm80_to_sm89INS1_16FlashAttnBwdSm80INS1_25CollectiveMainloopBwdSm80ILi2ELi2EN4cute5tupleIJNS5_1CILi128EEES8_NS7_ILi64EEEEEENS_10bfloat16_tEfNS_4arch4Sm80ELb1ELb0ELb1ELb1ELb1ELb0ELb0ELb0ELi2ELi4ELi4ELi4ELb0EEENS1_21CollectiveEpilogueBwdISA_SB_SD_Li256ELb1ELb0ELi2EEENS1_25SingleTileBwdLPTSchedulerILb1ELi128ELb1EEEEEEEEEvNT_6ParamsE$_ZN4cute3eso3ESOILb1ELb0EJNS_5tupleIJNS2_IJNS_1CILi8EEENS3_ILi1EEEEEENS3_ILi2EEES4_EEENS2_IJNS2_IJS5_NS3_ILi0EEEEEEiNS3_ILi1024EEEEEEEEC2ERKS8_RKSC_)
$_ZN7cutlass13device_kernelIN5flash19enable_sm80_to_sm89INS1_16FlashAttnBwdSm80INS1_25CollectiveMainloopBwdSm80ILi2ELi2EN4cute5tupleIJNS5_1CILi128EEES8_NS7_ILi64EEEEEENS_10bfloat16_tEfNS_4arch4Sm80ELb1ELb0ELb1ELb1ELb1ELb0ELb0ELb0ELi2ELi4ELi4ELi4ELb0EEENS1_21CollectiveEpilogueBwdISA_SB_SD_Li256ELb1ELb0ELi2EEENS1_25SingleTileBwdLPTSchedulerILb1ELi128ELb1EEEEEEEEEvNT_6ParamsE$_ZN4cute3eso3ESOILb1ELb0EJNS_5tupleIJNS2_IJNS_1CILi8EEENS3_ILi1EEEEEENS3_ILi2EEES4_EEENS2_IJNS2_IJS5_NS3_ILi0EEEEEEiNS3_ILi1024EEEEEEEEC2ERKS8_RKSC_:
[----:B------:R-:W-:Y:S02]  /*9f60*/  IADD3 R2, R23, -c[0x0][0x20], RZ ;  /* 0x8000080017027a10 */ /* 0x000fe40007ffe0ff */
[----:B------:R-:W-:-:S03]  /*9f70*/  MOV R9, 0x0 ;  /* 0x0000000000097802 */ /* 0x000fc60000000f00 */
[----:B------:R1:W-:Y:S01]  /*9f80*/  STL [R2], R3 ;  /* 0x0000000302007387 */ /* 0x0003e20000100800 */
[----:B------:R-:W-:Y:S05]  /*9f90*/  RET.REL.NODEC R8 `(_ZN7cutlass13device_kernelIN5flash19enable_sm80_to_sm89INS1_16FlashAttnBwdSm80INS1_25CollectiveMainloopBwdSm80ILi2ELi2EN4cute5tupleIJNS5_1CILi128EEES8_NS7_ILi64EEEEEENS_10bfloat16_tEfNS_4arch4Sm80ELb1ELb0ELb1ELb1ELb1ELb0ELb0ELb0ELi2ELi4ELi4ELi4ELb0EEENS1_21CollectiveEpilogueBwdISA_SB_SD_Li256ELb1ELb0ELi2EEENS1_25SingleTileBwdLPTSchedulerILb1ELi128ELb1EEEEEEEEEvNT_6ParamsE) ;  /* 0xffff606008007950 */ /* 0x000fea0003c3ffff */
        .type           $_ZN7cutlass13device_kernelIN5flash19enable_sm80_to_sm89INS1_16FlashAttnBwdSm80INS1_25CollectiveMainloopBwdSm80ILi2ELi2EN4cute5tupleIJNS5_1CILi128EEES8_NS7_ILi64EEEEEENS_10bfloat16_tEfNS_4arch4Sm80ELb1ELb0ELb1ELb1ELb1ELb0ELb0ELb0ELi2ELi4ELi4ELi4ELb0EEENS1_21CollectiveEpilogueBwdISA_SB_SD_Li256ELb1ELb0ELi2EEENS1_25SingleTileBwdLPTSchedulerILb1ELi128ELb1EEEEEEEEEvNT_6ParamsE$_ZN4cute3eso3ESOILb1ELb0EJNS_5tupleIJNS2_IJNS_1CILi8EEENS3_ILi1EEEEEENS3_ILi4EEES5_EEENS2_IJNS2_IJS5_NS3_ILi0EEEEEElS9_EEEEEC2ERKS8_RKSB_,@function
        .size           $_ZN7cutlass13device_kernelIN5flash19enable_sm80_to_sm89INS1_16FlashAttnBwdSm80INS1_25CollectiveMainloopBwdSm80ILi2ELi2EN4cute5tupleIJNS5_1CILi128EEES8_NS7_ILi64EEEEEENS_10bfloat16_tEfNS_4arch4Sm80ELb1ELb0ELb1ELb1ELb1ELb0ELb0ELb0ELi2ELi4ELi4ELi4ELb0EEENS1_21CollectiveEpilogueBwdISA_SB_SD_Li256ELb1ELb0ELi2EEENS1_25SingleTileBwdLPTSchedulerILb1ELi128ELb1EEEEEEEEEvNT_6ParamsE$_ZN4cute3eso3ESOILb1ELb0EJNS_5tupleIJNS2_IJNS_1CILi8EEENS3_ILi1EEEEEENS3_ILi4EEES5_EEENS2_IJNS2_IJS5_NS3_ILi0EEEEEElS9_EEEEEC2ERKS8_RKSB_,($_ZN7cutlass13device_kernelIN5flash19enable_sm80_to_sm89INS1_16FlashAttnBwdSm80INS1_25CollectiveMainloopBwdSm80ILi2ELi2EN4cute5tupleIJNS5_1CILi128EEES8_NS7_ILi64EEEEEENS_10bfloat16_tEfNS_4arch4Sm80ELb1ELb0ELb1ELb1ELb1ELb0ELb0ELb0ELi2ELi4ELi4ELi4ELb0EEENS1_21CollectiveEpilogueBwdISA_SB_SD_Li256ELb1ELb0ELi2EEENS1_25SingleTileBwdLPTSchedulerILb1ELi128ELb1EEEEEEEEEvNT_6ParamsE$_ZN4cute3eso3ESOILb1ELb0EJNS_5tupleIJNS_1CILi0EEES4_EEEiEEC2ERKS5_RKi - $_ZN7cutlass13device_kernelIN5flash19enable_sm80_to_sm89INS1_16FlashAttnBwdSm80INS1_25CollectiveMainloopBwdSm80ILi2ELi2EN4cute5tupleIJNS5_1CILi128EEES8_NS7_ILi64EEEEEENS_10bfloat16_tEfNS_4arch4Sm80ELb1ELb0ELb1ELb1ELb1ELb0ELb0ELb0ELi2ELi4ELi4ELi4ELb0EEENS1_21CollectiveEpilogueBwdISA_SB_SD_Li256ELb1ELb0ELi2EEENS1_25SingleTileBwdLPTSchedulerILb1ELi128ELb1EEEEEEEEEvNT_6ParamsE$_ZN4cute3eso3ESOILb1ELb0EJNS_5tupleIJNS2_IJNS_1CILi8EEENS3_ILi1EEEEEENS3_ILi4EEES5_EEENS2_IJNS2_IJS5_NS3_ILi0EEEEEElS9_EEEEEC2ERKS8_RKSB_)
$_ZN7cutlass13device_kernelIN5flash19enable_sm80_to_sm89INS1_16FlashAttnBwdSm80INS1_25CollectiveMainloopBwdSm80ILi2ELi2EN4cute5tupleIJNS5_1CILi128EEES8_NS7_ILi64EEEEEENS_10bfloat16_tEfNS_4arch4Sm80ELb1ELb0ELb1ELb1ELb1ELb0ELb0ELb0ELi2ELi4ELi4ELi4ELb0EEENS1_21CollectiveEpilogueBwdISA_SB_SD_Li256ELb1ELb0ELi2EEENS1_25SingleTileBwdLPTSchedulerILb1ELi128ELb1EEEEEEEEEvNT_6ParamsE$_ZN4cute3eso3ESOILb1ELb0EJNS_5tupleIJNS2_IJNS_1CILi8EEENS3_ILi1EEEEEENS3_ILi4EEES5_EEENS2_IJNS2_IJS5_NS3_ILi0EEEEEElS9_EEEEEC2ERKS8_RKSB_:
[----:B------:R-:W-:Y:S01]  /*9fa0*/  IADD3 R3, R81, -c[0x0][0x20], RZ ;  /* 0x8000080051037a10 */ /* 0x000fe20007ffe0ff */
[----:B------:R-:W-:Y:S01]  /*9fb0*/  IMAD.MOV.U32 R78, RZ, RZ, R2 ;  /* 0x000000ffff4e7224 */ /* 0x000fe200078e0002 */
[----:B------:R-:W-:Y:S01]  /*9fc0*/  MOV R86, R6 ;  /* 0x0000000600567202 */ /* 0x000fe20000000f00 */
[----:B------:R-:W-:Y:S01]  /*9fd0*/  IMAD.MOV.U32 R79, RZ, RZ, R5 ;  /* 0x000000ffff4f7224 */ /* 0x000fe200078e0005 */
[----:B------:R-:W-:-:S04]  /*9fe0*/  MOV R87, 0x0 ;  /* 0x0000000000577802 */ /* 0x000fc80000000f00 */
[----:B------:R1:W-:Y:S01]  /*9ff0*/  STL.64 [R3], R78 ;  /* 0x0000004e03007387 */ /* 0x0003e20000100a00 */
[----:B------:R-:W-:Y:S05]  /*a000*/  RET.REL.NODEC R86 `(_ZN7cutlass13device_kernelIN5flash19enable_sm80_to_sm89INS1_16FlashAttnBwdSm80INS1_25CollectiveMainloopBwdSm80ILi2ELi2EN4cute5tupleIJNS5_1CILi128EEES8_NS7_ILi64EEEEEENS_10bfloat16_tEfNS_4arch4Sm80ELb1ELb0ELb1ELb1ELb1ELb0ELb0ELb0ELi2ELi4ELi4ELi4ELb0EEENS1_21CollectiveEpilogueBwdISA_SB_SD_Li256ELb1ELb0ELi2EEENS1_25SingleTileBwdLPTSchedulerILb1ELi128ELb1EEEEEEEEEvNT_6ParamsE) ;  /* 0xffff5ff056007950 */ /* 0x000fea0003c3ffff */
        .type           $_ZN7cutlass13device_kernelIN5flash19enable_sm80_to_sm89INS1_16FlashAttnBwdSm80INS1_25CollectiveMainloopBwdSm80ILi2ELi2EN4cute5tupleIJNS5_1CILi128EEES8_NS7_ILi64EEEEEENS_10bfloat16_tEfNS_4arch4Sm80ELb1ELb0ELb1ELb1ELb1ELb0ELb0ELb0ELi2ELi4ELi4ELi4ELb0EEENS1_21CollectiveEpilogueBwdISA_SB_SD_Li256ELb1ELb0ELi2EEENS1_25SingleTileBwdLPTSchedulerILb1ELi128ELb1EEEEEEEEEvNT_6ParamsE$_ZN4cute3eso3ESOILb1ELb0EJNS_5tupleIJNS_1CILi0EEES4_EEEiEEC2ERKS5_RKi,@function
        .size           $_ZN7cutlass13device_kernelIN5flash19enable_sm80_to_sm89INS1_16FlashAttnBwdSm80INS1_25CollectiveMainloopBwdSm80ILi2ELi2EN4cute5tupleIJNS5_1CILi128EEES8_NS7_ILi64EEEEEENS_10bfloat16_tEfNS_4arch4Sm80ELb1ELb0ELb1ELb1ELb1ELb0ELb0ELb0ELi2ELi4ELi4ELi4ELb0EEENS1_21CollectiveEpilogueBwdISA_SB_SD_Li256ELb1ELb0ELi2EEENS1_25SingleTileBwdLPTSchedulerILb1ELi128ELb1EEEEEEEEEvNT_6ParamsE$_ZN4cute3eso3ESOILb1ELb0EJNS_5tupleIJNS_1CILi0EEES4_EEEiEEC2ERKS5_RKi,($_ZN7cutlass13device_kernelIN5flash19enable_sm80_to_sm89INS1_16FlashAttnBwdSm80INS1_25CollectiveMainloopBwdSm80ILi2ELi2EN4cute5tupleIJNS5_1CILi128EEES8_NS7_ILi64EEEEEENS_10bfloat16_tEfNS_4arch4Sm80ELb1ELb0ELb1ELb1ELb1ELb0ELb0ELb0ELi2ELi4ELi4ELi4ELb0EEENS1_21CollectiveEpilogueBwdISA_SB_SD_Li256ELb1ELb0ELi2EEENS1_25SingleTileBwdLPTSchedulerILb1ELi128ELb1EEEEEEEEEvNT_6ParamsE$_ZN4cute3eso3ESOILb1ELb0EJNS_5tupleIJNS_1CILi16EEENS3_ILi2EEES5_S5_NS3_ILi4EEES5_EEENS2_IJNS3_ILi1EEEiiiNS3_ILi144EEENS3_ILi512EEEEEEEEC2ERKS7_RKSB_ - $_ZN7cutlass13device_kernelIN5flash19enable_sm80_to_sm89INS1_16FlashAttnBwdSm80INS1_25CollectiveMainloopBwdSm80ILi2ELi2EN4cute5tupleIJNS5_1CILi128EEES8_NS7_ILi64EEEEEENS_10bfloat16_tEfNS_4arch4Sm80ELb1ELb0ELb1ELb1ELb1ELb0ELb0ELb0ELi2ELi4ELi4ELi4ELb0EEENS1_21CollectiveEpilogueBwdISA_SB_SD_Li256ELb1ELb0ELi2EEENS1_25SingleTileBwdLPTSchedulerILb1ELi128ELb1EEEEEEEEEvNT_6ParamsE$_ZN4cute3eso3ESOILb1ELb0EJNS_5tupleIJNS_1CILi0EEES4_EEEiEEC2ERKS5_RKi)
$_ZN7cutlass13device_kernelIN5flash19enable_sm80_to_sm89INS1_16FlashAttnBwdSm80INS1_25CollectiveMainloopBwdSm80ILi2ELi2EN4cute5tupleIJNS5_1CILi128EEES8_NS7_ILi64EEEEEENS_10bfloat16_tEfNS_4arch4Sm80ELb1ELb0ELb1ELb1ELb1ELb0ELb0ELb0ELi2ELi4ELi4ELi4ELb0EEENS1_21CollectiveEpilogueBwdISA_SB_SD_Li256ELb1ELb0ELi2EEENS1_25SingleTileBwdLPTSchedulerILb1ELi128ELb1EEEEEEEEEvNT_6ParamsE$_ZN4cute3eso3ESOILb1ELb0EJNS_5tupleIJNS_1CILi0EEES4_EEEiEEC2ERKS5_RKi:
[----:B------:R-:W-:Y:S02]  /*a010*/  IADD3 R2, R67, -c[0x0][0x20], RZ ;  /* 0x8000080043027a10 */ /* 0x000fe40007ffe0ff */
[----:B------:R-:W-:-:S03]  /*a020*/  MOV R5, 0x0 ;  /* 0x0000000000057802 */ /* 0x000fc60000000f00 */
[----:B------:R1:W-:Y:S01]  /*a030*/  STL [R2], R3 ;  /* 0x0000000302007387 */ /* 0x0003e20000100800 */
[----:B------:R-:W-:Y:S05]  /*a040*/  RET.REL.NODEC R4 `(_ZN7cutlass13device_kernelIN5flash19enable_sm80_to_sm89INS1_16FlashAttnBwdSm80INS1_25CollectiveMainloopBwdSm80ILi2ELi2EN4cute5tupleIJNS5_1CILi128EEES8_NS7_ILi64EEEEEENS_10bfloat16_tEfNS_4arch4Sm80ELb1ELb0ELb1ELb1ELb1ELb0ELb0ELb0ELi2ELi4ELi4ELi4ELb0EEENS1_21CollectiveEpilogueBwdISA_SB_SD_Li256ELb1ELb0ELi2EEENS1_25SingleTileBwdLPTSchedulerILb1ELi128ELb1EEEEEEEEEvNT_6ParamsE) ;  /* 0xffff5fb004007950 */ /* 0x000fea0003c3ffff */
        .type           $_ZN7cutlass13device_kernelIN5flash19enable_sm80_to_sm89INS1_16FlashAttnBwdSm80INS1_25CollectiveMainloopBwdSm80ILi2ELi2EN4cute5tupleIJNS5_1CILi128EEES8_NS7_ILi64EEEEEENS_10bfloat16_tEfNS_4arch4Sm80ELb1ELb0ELb1ELb1ELb1ELb0ELb0ELb0ELi2ELi4ELi4ELi4ELb0EEENS1_21CollectiveEpilogueBwdISA_SB_SD_Li256ELb1ELb0ELi2EEENS1_25SingleTileBwdLPTSchedulerILb1ELi128ELb1EEEEEEEEEvNT_6ParamsE$_ZN4cute3eso3ESOILb1ELb0EJNS_5tupleIJNS_1CILi16EEENS3_ILi2EEES5_S5_NS3_ILi4EEES5_EEENS2_IJNS3_ILi1EEEiiiNS3_ILi144EEENS3_ILi512EEEEEEEEC2ERKS7_RKSB_,@function
        .size           $_ZN7cutlass13device_kernelIN5flash19enable_sm80_to_sm89INS1_16FlashAttnBwdSm80INS1_25CollectiveMainloopBwdSm80ILi2ELi2EN4cute5tupleIJNS5_1CILi128EEES8_NS7_ILi64EEEEEENS_10bfloat16_tEfNS_4arch4Sm80ELb1ELb0ELb1ELb1ELb1ELb0ELb0ELb0ELi2ELi4ELi4ELi4ELb0EEENS1_21CollectiveEpilogueBwdISA_SB_SD_Li256ELb1ELb0ELi2EEENS1_25SingleTileBwdLPTSchedulerILb1ELi128ELb1EEEEEEEEEvNT_6ParamsE$_ZN4cute3eso3ESOILb1ELb0EJNS_5tupleIJNS_1CILi16EEENS3_ILi2EEES5_S5_NS3_ILi4EEES5_EEENS2_IJNS3_ILi1EEEiiiNS3_ILi144EEENS3_ILi512EEEEEEEEC2ERKS7_RKSB_,($_ZN7cutlass13device_kernelIN5flash19enable_sm80_to_sm89INS1_16FlashAttnBwdSm80INS1_25CollectiveMainloopBwdSm80ILi2ELi2EN4cute5tupleIJNS5_1CILi128EEES8_NS7_ILi64EEEEEENS_10bfloat16_tEfNS_4arch4Sm80ELb1ELb0ELb1ELb1ELb1ELb0ELb0ELb0ELi2ELi4ELi4ELi4ELb0EEENS1_21CollectiveEpilogueBwdISA_SB_SD_Li256ELb1ELb0ELi2EEENS1_25SingleTileBwdLPTSchedulerILb1ELi128ELb1EEEEEEEEEvNT_6ParamsE$_ZN4cute3eso3ESOILb1ELb0EJNS_5tupleIJNS_1CILi1EEENS2_IJS4_NS3_ILi2EEES5_EEEEEENS2_IJNS3_ILi0EEENS2_IJS4_NS3_ILi256EEEiEEEEEEEEC2ERKS7_RKSB_ - $_ZN7cutlass13device_kernelIN5flash19enable_sm80_to_sm89INS1_16FlashAttnBwdSm80INS1_25CollectiveMainloopBwdSm80ILi2ELi2EN4cute5tupleIJNS5_1CILi128EEES8_NS7_ILi64EEEEEENS_10bfloat16_tEfNS_4arch4Sm80ELb1ELb0ELb1ELb1ELb1ELb0ELb0ELb0ELi2ELi4ELi4ELi4ELb0EEENS1_21CollectiveEpilogueBwdISA_SB_SD_Li256ELb1ELb0ELi2EEENS1_25SingleTileBwdLPTSchedulerILb1ELi128ELb1EEEEEEEEEvNT_6ParamsE$_ZN4cute3eso3ESOILb1ELb0EJNS_5tupleIJNS_1CILi16EEENS3_ILi2EEES5_S5_NS3_ILi4EEES5_EEENS2_IJNS3_ILi1EEEiiiNS3_ILi144EEENS3_ILi512EEEEEEEEC2ERKS7_RKSB_)
$_ZN7cutlass13device_kernelIN5flash19enable_sm80_to_sm89INS1_16FlashAttnBwdSm80INS1_25CollectiveMainloopBwdSm80ILi2ELi2EN4cute5tupleIJNS5_1CILi128EEES8_NS7_ILi64EEEEEENS_10bfloat16_tEfNS_4arch4Sm80ELb1ELb0ELb1ELb1ELb1ELb0ELb0ELb0ELi2ELi4ELi4ELi4ELb0EEENS1_21CollectiveEpilogueBwdISA_SB_SD_Li256ELb1ELb0ELi2EEENS1_25SingleTileBwdLPTSchedulerILb1ELi128ELb1EEEEEEEEEvNT_6ParamsE$_ZN4cute3eso3ESOILb1ELb0EJNS_5tupleIJNS_1CILi16EEENS3_ILi2EEES5_S5_NS3_ILi4EEES5_EEENS2_IJNS3_ILi1EEEiiiNS3_ILi144EEENS3_ILi512EEEEEEEEC2ERKS7_RKSB_:
[----:B------:R-:W-:Y:S02]  /*a050*/  IADD3 R4, R59, -c[0x0][0x20], RZ ;  /* 0x800008003b047a10 */ /* 0x000fe40007ffe0ff */
[----:B------:R-:W-:-:S03]  /*a060*/  MOV R9, 0x0 ;  /* 0x0000000000097802 */ /* 0x000fc60000000f00 */
[----:B------:R1:W-:Y:S04]  /*a070*/  STL [R4], R2 ;  /* 0x0000000204007387 */ /* 0x0003e80000100800 */
[----:B------:R1:W-:Y:S04]  /*a080*/  STL [R4+0x4], R3 ;  /* 0x0000040304007387 */ /* 0x0003e80000100800 */
[----:B------:R1:W-:Y:S01]  /*a090*/  STL [R4+0x8], R5 ;  /* 0x0000080504007387 */ /* 0x0003e20000100800 */
[----:B------:R-:W-:Y:S05]  /*a0a0*/  RET.REL.NODEC R8 `(_ZN7cutlass13device_kernelIN5flash19enable_sm80_to_sm89INS1_16FlashAttnBwdSm80INS1_25CollectiveMainloopBwdSm80ILi2ELi2EN4cute5tupleIJNS5_1CILi128EEES8_NS7_ILi64EEEEEENS_10bfloat16_tEfNS_4arch4Sm80ELb1ELb0ELb1ELb1ELb1ELb0ELb0ELb0ELi2ELi4ELi4ELi4ELb0EEENS1_21CollectiveEpilogueBwdISA_SB_SD_Li256ELb1ELb0ELi2EEENS1_25SingleTileBwdLPTSchedulerILb1ELi128ELb1EEEEEEEEEvNT_6ParamsE) ;  /* 0xffff5f5008007950 */ /* 0x000fea0003c3ffff */
        .type           $_ZN7cutlass13device_kernelIN5flash19enable_sm80_to_sm89INS1_16FlashAttnBwdSm80INS1_25CollectiveMainloopBwdSm80ILi2ELi2EN4cute5tupleIJNS5_1CILi128EEES8_NS7_ILi64EEEEEENS_10bfloat16_tEfNS_4arch4Sm80ELb1ELb0ELb1ELb1ELb1ELb0ELb0ELb0ELi2ELi4ELi4ELi4ELb0EEENS1_21CollectiveEpilogueBwdISA_SB_SD_Li256ELb1ELb0ELi2EEENS1_25SingleTileBwdLPTSchedulerILb1ELi128ELb1EEEEEEEEEvNT_6ParamsE$_ZN4cute3eso3ESOILb1ELb0EJNS_5tupleIJNS_1CILi1EEENS2_IJS4_NS3_ILi2EEES5_EEEEEENS2_IJNS3_ILi0EEENS2_IJS4_NS3_ILi256EEEiEEEEEEEEC2ERKS7_RKSB_,@function
        .size           $_ZN7cutlass13device_kernelIN5flash19enable_sm80_to_sm89INS1_16FlashAttnBwdSm80INS1_25CollectiveMainloopBwdSm80ILi2ELi2EN4cute5tupleIJNS5_1CILi128EEES8_NS7_ILi64EEEEEENS_10bfloat16_tEfNS_4arch4Sm80ELb1ELb0ELb1ELb1ELb1ELb0ELb0ELb0ELi2ELi4ELi4ELi4ELb0EEENS1_21CollectiveEpilogueBwdISA_SB_SD_Li256ELb1ELb0ELi2EEENS1_25SingleTileBwdLPTSchedulerILb1ELi128ELb1EEEEEEEEEvNT_6ParamsE$_ZN4cute3eso3ESOILb1ELb0EJNS_5tupleIJNS_1CILi1EEENS2_IJS4_NS3_ILi2EEES5_EEEEEENS2_IJNS3_ILi0EEENS2_IJS4_NS3_ILi256EEEiEEEEEEEEC2ERKS7_RKSB_,($_ZN7cutlass13device_kernelIN5flash19enable_sm80_to_sm89INS1_16FlashAttnBwdSm80INS1_25CollectiveMainloopBwdSm80ILi2ELi2EN4cute5tupleIJNS5_1CILi128EEES8_NS7_ILi64EEEEEENS_10bfloat16_tEfNS_4arch4Sm80ELb1ELb0ELb1ELb1ELb1ELb0ELb0ELb0ELi2ELi4ELi4ELi4ELb0EEENS1_21CollectiveEpilogueBwdISA_SB_SD_Li256ELb1ELb0ELi2EEENS1_25SingleTileBwdLPTSchedulerILb1ELi128ELb1EEEEEEEEEvNT_6ParamsE$_ZN4cute3eso3ESOILb1ELb0EJNS_5tupleIJNS_1CILi1EEENS3_ILi0EEEEEENS2_IJiEEEEEC2ERKS6_RKS7_ - $_ZN7cutlass13device_kernelIN5flash19enable_sm80_to_sm89INS1_16FlashAttnBwdSm80INS1_25CollectiveMainloopBwdSm80ILi2ELi2EN4cute5tupleIJNS5_1CILi128EEES8_NS7_ILi64EEEEEENS_10bfloat16_tEfNS_4arch4Sm80ELb1ELb0ELb1ELb1ELb1ELb0ELb0ELb0ELi2ELi4ELi4ELi4ELb0EEENS1_21CollectiveEpilogueBwdISA_SB_SD_Li256ELb1ELb0ELi2EEENS1_25SingleTileBwdLPTSchedulerILb1ELi128ELb1EEEEEEEEEvNT_6ParamsE$_ZN4cute3eso3ESOILb1ELb0EJNS_5tupleIJNS_1CILi1EEENS2_IJS4_NS3_ILi2EEES5_EEEEEENS2_IJNS3_ILi0EEENS2_IJS4_NS3_ILi256EEEiEEEEEEEEC2ERKS7_RKSB_)
$_ZN7cutlass13device_kernelIN5flash19enable_sm80_to_sm89INS1_16FlashAttnBwdSm80INS1_25CollectiveMainloopBwdSm80ILi2ELi2EN4cute5tupleIJNS5_1CILi128EEES8_NS7_ILi64EEEEEENS_10bfloat16_tEfNS_4arch4Sm80ELb1ELb0ELb1ELb1ELb1ELb0ELb0ELb0ELi2ELi4ELi4ELi4ELb0EEENS1_21CollectiveEpilogueBwdISA_SB_SD_Li256ELb1ELb0ELi2EEENS1_25SingleTileBwdLPTSchedulerILb1ELi128ELb1EEEEEEEEEvNT_6ParamsE$_ZN4cute3eso3ESOILb1ELb0EJNS_5tupleIJNS_1CILi1EEENS2_IJS4_NS3_ILi2EEES5_EEEEEENS2_IJNS3_ILi0EEENS2_IJS4_NS3_ILi256EEEiEEEEEEEEC2ERKS7_RKSB_:
[----:B------:R-:W-:Y:S02]  /*a0b0*/  IADD3 R3, R9, -c[0x0][0x20], RZ ;  /* 0x8000080009037a10 */ /* 0x000fe40007ffe0ff */
[----:B------:R-:W-:-:S03]  /*a0c0*/  MOV R5, 0x0 ;  /* 0x0000000000057802 */ /* 0x000fc60000000f00 */
[----:B------:R1:W-:Y:S01]  /*a0d0*/  STL [R3], R2 ;  /* 0x0000000203007387 */ /* 0x0003e20000100800 */
[----:B------:R-:W-:Y:S05]  /*a0e0*/  RET.REL.NODEC R4 `(_ZN7cutlass13device_kernelIN5flash19enable_sm80_to_sm89INS1_16FlashAttnBwdSm80INS1_25CollectiveMainloopBwdSm80ILi2ELi2EN4cute5tupleIJNS5_1CILi128EEES8_NS7_ILi64EEEEEENS_10bfloat16_tEfNS_4arch4Sm80ELb1ELb0ELb1ELb1ELb1ELb0ELb0ELb0ELi2ELi4ELi4ELi4ELb0EEENS1_21CollectiveEpilogueBwdISA_SB_SD_Li256ELb1ELb0ELi2EEENS1_25SingleTileBwdLPTSchedulerILb1ELi128ELb1EEEEEEEEEvNT_6ParamsE) ;  /* 0xffff5f1004007950 */ /* 0x000fea0003c3ffff */
        .type           $_ZN7cutlass13device_kernelIN5flash19enable_sm80_to_sm89INS1_16FlashAttnBwdSm80INS1_25CollectiveMainloopBwdSm80ILi2ELi2EN4cute5tupleIJNS5_1CILi128EEES8_NS7_ILi64EEEEEENS_10bfloat16_tEfNS_4arch4Sm80ELb1ELb0ELb1ELb1ELb1ELb0ELb0ELb0ELi2ELi4ELi4ELi4ELb0EEENS1_21CollectiveEpilogueBwdISA_SB_SD_Li256ELb1ELb0ELi2EEENS1_25SingleTileBwdLPTSchedulerILb1ELi128ELb1EEEEEEEEEvNT_6ParamsE$_ZN4cute3eso3ESOILb1ELb0EJNS_5tupleIJNS_1CILi1EEENS3_ILi0EEEEEENS2_IJiEEEEEC2ERKS6_RKS7_,@function
        .size           $_ZN7cutlass13device_kernelIN5flash19enable_sm80_to_sm89INS1_16FlashAttnBwdSm80INS1_25CollectiveMainloopBwdSm80ILi2ELi2EN4cute5tupleIJNS5_1CILi128EEES8_NS7_ILi64EEEEEENS_10bfloat16_tEfNS_4arch4Sm80ELb1ELb0ELb1ELb1ELb1ELb0ELb0ELb0ELi2ELi4ELi4ELi4ELb0EEENS1_21CollectiveEpilogueBwdISA_SB_SD_Li256ELb1ELb0ELi2EEENS1_25SingleTileBwdLPTSchedulerILb1ELi128ELb1EEEEEEEEEvNT_6ParamsE$_ZN4cute3eso3ESOILb1ELb0EJNS_5tupleIJNS_1CILi1EEENS3_ILi0EEEEEENS2_IJiEEEEEC2ERKS6_RKS7_,($_ZN7cutlass13device_kernelIN5flash19enable_sm80_to_sm89INS1_16FlashAttnBwdSm80INS1_25CollectiveMainloopBwdSm80ILi2ELi2EN4cute5tupleIJNS5_1CILi128EEES8_NS7_ILi64EEEEEENS_10bfloat16_tEfNS_4arch4Sm80ELb1ELb0ELb1ELb1ELb1ELb0ELb0ELb0ELi2ELi4ELi4ELi4ELb0EEENS1_21CollectiveEpilogueBwdISA_SB_SD_Li256ELb1ELb0ELi2EEENS1_25SingleTileBwdLPTSchedulerILb1ELi128ELb1EEEEEEEEEvNT_6ParamsE$_ZN4cute3eso3ESOILb1ELb0EJNS_5tupleIJNS_1CILi1EEENS3_ILi0EEEEEENS3_ILi4096EEENS2_IJiiEEEEEC2ERKS6_RKS7_RKS8_ - $_ZN7cutlass13device_kernelIN5flash19enable_sm80_to_sm89INS1_16FlashAttnBwdSm80INS1_25CollectiveMainloopBwdSm80ILi2ELi2EN4cute5tupleIJNS5_1CILi128EEES8_NS7_ILi64EEEEEENS_10bfloat16_tEfNS_4arch4Sm80ELb1ELb0ELb1ELb1ELb1ELb0ELb0ELb0ELi2ELi4ELi4ELi4ELb0EEENS1_21CollectiveEpilogueBwdISA_SB_SD_Li256ELb1ELb0ELi2EEENS1_25SingleTileBwdLPTSchedulerILb1ELi128ELb1EEEEEEEEEvNT_6ParamsE$_ZN4cute3eso3ESOILb1ELb0EJNS_5tupleIJNS_1CILi1EEENS3_ILi0EEEEEENS2_IJiEEEEEC2ERKS6_RKS7_)
$_ZN7cutlass13device_kernelIN5flash19enable_sm80_to_sm89INS1_16FlashAttnBwdSm80INS1_25CollectiveMainloopBwdSm80ILi2ELi2EN4cute5tupleIJNS5_1CILi128EEES8_NS7_ILi64EEEEEENS_10bfloat16_tEfNS_4arch4Sm80ELb1ELb0ELb1ELb1ELb1ELb0ELb0ELb0ELi2ELi4ELi4ELi4ELb0EEENS1_21CollectiveEpilogueBwdISA_SB_SD_Li256ELb1ELb0ELi2EEENS1_25SingleTileBwdLPTSchedulerILb1ELi128ELb1EEEEEEEEEvNT_6ParamsE$_ZN4cute3eso3ESOILb1ELb0EJNS_5tupleIJNS_1CILi1EEENS3_ILi0EEEEEENS2_IJiEEEEEC2ERKS6_RKS7_:
[----:B------:R-:W-:Y:S02]  /*a0f0*/  IADD3 R2, R67, -c[0x0][0x20], RZ ;  /* 0x8000080043027a10 */ /* 0x000fe40007ffe0ff */
[----:B------:R-:W-:-:S03]  /*a100*/  MOV R7, 0x0 ;  /* 0x0000000000077802 */ /* 0x000fc60000000f00 */
[----:B------:R1:W-:Y:S01]  /*a110*/  STL [R2], R3 ;  /* 0x0000000302007387 */ /* 0x0003e20000100800 */
[----:B------:R-:W-:Y:S05]  /*a120*/  RET.REL.NODEC R6 `(_ZN7cutlass13device_kernelIN5flash19enable_sm80_to_sm89INS1_16FlashAttnBwdSm80INS1_25CollectiveMainloopBwdSm80ILi2ELi2EN4cute5tupleIJNS5_1CILi128EEES8_NS7_ILi64EEEEEENS_10bfloat16_tEfNS_4arch4Sm80ELb1ELb0ELb1ELb1ELb1ELb0ELb0ELb0ELi2ELi4ELi4ELi4ELb0EEENS1_21CollectiveEpilogueBwdISA_SB_SD_Li256ELb1ELb0ELi2EEENS1_25SingleTileBwdLPTSchedulerILb1ELi128ELb1EEEEEEEEEvNT_6ParamsE) ;  /* 0xffff5ed006007950 */ /* 0x000fea0003c3ffff */
        .type           $_ZN7cutlass13device_kernelIN5flash19enable_sm80_to_sm89INS1_16FlashAttnBwdSm80INS1_25CollectiveMainloopBwdSm80ILi2ELi2EN4cute5tupleIJNS5_1CILi128EEES8_NS7_ILi64EEEEEENS_10bfloat16_tEfNS_4arch4Sm80ELb1ELb0ELb1ELb1ELb1ELb0ELb0ELb0ELi2ELi4ELi4ELi4ELb0EEENS1_21CollectiveEpilogueBwdISA_SB_SD_Li256ELb1ELb0ELi2EEENS1_25SingleTileBwdLPTSchedulerILb1ELi128ELb1EEEEEEEEEvNT_6ParamsE$_ZN4cute3eso3ESOILb1ELb0EJNS_5tupleIJNS_1CILi1EEENS3_ILi0EEEEEENS3_ILi4096EEENS2_IJiiEEEEEC2ERKS6_RKS7_RKS8_,@function
        .size           $_ZN7cutlass13device_kernelIN5flash19enable_sm80_to_sm89INS1_16FlashAttnBwdSm80INS1_25CollectiveMainloopBwdSm80ILi2ELi2EN4cute5tupleIJNS5_1CILi128EEES8_NS7_ILi64EEEEEENS_10bfloat16_tEfNS_4arch4Sm80ELb1ELb0ELb1ELb1ELb1ELb0ELb0ELb0ELi2ELi4ELi4ELi4ELb0EEENS1_21CollectiveEpilogueBwdISA_SB_SD_Li256ELb1ELb0ELi2EEENS1_25SingleTileBwdLPTSchedulerILb1ELi128ELb1EEEEEEEEEvNT_6ParamsE$_ZN4cute3eso3ESOILb1ELb0EJNS_5tupleIJNS_1CILi1EEENS3_ILi0EEEEEENS3_ILi4096EEENS2_IJiiEEEEEC2ERKS6_RKS7_RKS8_,($_ZN7cutlass13device_kernelIN5flash19enable_sm80_to_sm89INS1_16FlashAttnBwdSm80INS1_25CollectiveMainloopBwdSm80ILi2ELi2EN4cute5tupleIJNS5_1CILi128EEES8_NS7_ILi64EEEEEENS_10bfloat16_tEfNS_4arch4Sm80ELb1ELb0ELb1ELb1ELb1ELb0ELb0ELb0ELi2ELi4ELi4ELi4ELb0EEENS1_21CollectiveEpilogueBwdISA_SB_SD_Li256ELb1ELb0ELi2EEENS1_25SingleTileBwdLPTSchedulerILb1ELi128ELb1EEEEEEEEEvNT_6ParamsE$_ZN4cute3eso3ESOILb1ELb0EJNS_5tupleIJNS_1CILi1EEENS3_ILi0EEEEEEiEEC2ERKS6_RKi - $_ZN7cutlass13device_kernelIN5flash19enable_sm80_to_sm89INS1_16FlashAttnBwdSm80INS1_25CollectiveMainloopBwdSm80ILi2ELi2EN4cute5tupleIJNS5_1CILi128EEES8_NS7_ILi64EEEEEENS_10bfloat16_tEfNS_4arch4Sm80ELb1ELb0ELb1ELb1ELb1ELb0ELb0ELb0ELi2ELi4ELi4ELi4ELb0EEENS1_21CollectiveEpilogueBwdISA_SB_SD_Li256ELb1ELb0ELi2EEENS1_25SingleTileBwdLPTSchedulerILb1ELi128ELb1EEEEEEEEEvNT_6ParamsE$_ZN4cute3eso3ESOILb1ELb0EJNS_5tupleIJNS_1CILi1EEENS3_ILi0EEEEEENS3_ILi4096EEENS2_IJiiEEEEEC2ERKS6_RKS7_RKS8_)
$_ZN7cutlass13device_kernelIN5flash19enable_sm80_to_sm89INS1_16FlashAttnBwdSm80INS1_25CollectiveMainloopBwdSm80ILi2ELi2EN4cute5tupleIJNS5_1CILi128EEES8_NS7_ILi64EEEEEENS_10bfloat16_tEfNS_4arch4Sm80ELb1ELb0ELb1ELb1ELb1ELb0ELb0ELb0ELi2ELi4ELi4ELi4ELb0EEENS1_21CollectiveEpilogueBwdISA_SB_SD_Li256ELb1ELb0ELi2EEENS1_25SingleTileBwdLPTSchedulerILb1ELi128ELb1EEEEEEEEEvNT_6ParamsE$_ZN4cute3eso3ESOILb1ELb0EJNS_5tupleIJNS_1CILi1EEENS3_ILi0EEEEEENS3_ILi4096EEENS2_IJiiEEEEEC2ERKS6_RKS7_RKS8_:
[----:B------:R-:W-:Y:S01]  /*a130*/  IADD3 R2, R2, -c[0x0][0x20], RZ ;  /* 0x8000080002027a10 */ /* 0x000fe20007ffe0ff */
[----:B------:R-:W-:Y:S01]  /*a140*/  IMAD.MOV.U32 R8, RZ, RZ, R6 ;  /* 0x000000ffff087224 */ /* 0x000fe200078e0006 */
[----:B------:R-:W-:-:S03]  /*a150*/  MOV R9, 0x0 ;  /* 0x0000000000097802 */ /* 0x000fc60000000f00 */
[----:B------:R1:W-:Y:S04]  /*a160*/  STL [R2], R5 ;  /* 0x0000000502007387 */ /* 0x0003e80000100800 */
[----:B------:R1:W-:Y:S01]  /*a170*/  STL [R2+0x4], R3 ;  /* 0x0000040302007387 */ /* 0x0003e20000100800 */
[----:B------:R-:W-:Y:S05]  /*a180*/  RET.REL.NODEC R8 `(_ZN7cutlass13device_kernelIN5flash19enable_sm80_to_sm89INS1_16FlashAttnBwdSm80INS1_25CollectiveMainloopBwdSm80ILi2ELi2EN4cute5tupleIJNS5_1CILi128EEES8_NS7_ILi64EEEEEENS_10bfloat16_tEfNS_4arch4Sm80ELb1ELb0ELb1ELb1ELb1ELb0ELb0ELb0ELi2ELi4ELi4ELi4ELb0EEENS1_21CollectiveEpilogueBwdISA_SB_SD_Li256ELb1ELb0ELi2EEENS1_25SingleTileBwdLPTSchedulerILb1ELi128ELb1EEEEEEEEEvNT_6ParamsE) ;  /* 0xffff5e7008007950 */ /* 0x000fea0003c3ffff */
        .type           $_ZN7cutlass13device_kernelIN5flash19enable_sm80_to_sm89INS1_16FlashAttnBwdSm80INS1_25CollectiveMainloopBwdSm80ILi2ELi2EN4cute5tupleIJNS5_1CILi128EEES8_NS7_ILi64EEEEEENS_10bfloat16_tEfNS_4arch4Sm80ELb1ELb0ELb1ELb1ELb1ELb0ELb0ELb0ELi2ELi4ELi4ELi4ELb0EEENS1_21CollectiveEpilogueBwdISA_SB_SD_Li256ELb1ELb0ELi2EEENS1_25SingleTileBwdLPTSchedulerILb1ELi128ELb1EEEEEEEEEvNT_6ParamsE$_ZN4cute3eso3ESOILb1ELb0EJNS_5tupleIJNS_1CILi1EEENS3_ILi0EEEEEEiEEC2ERKS6_RKi,@function
        .size           $_ZN7cutlass13device_kernelIN5flash19enable_sm80_to_sm89INS1_16FlashAttnBwdSm80INS1_25CollectiveMainloopBwdSm80ILi2ELi2EN4cute5tupleIJNS5_1CILi128EEES8_NS7_ILi64EEEEEENS_10bfloat16_tEfNS_4arch4Sm80ELb1ELb0ELb1ELb1ELb1ELb0ELb0ELb0ELi2ELi4ELi4ELi4ELb0EEENS1_21CollectiveEpilogueBwdISA_SB_SD_Li256ELb1ELb0ELi2EEENS1_25SingleTileBwdLPTSchedulerILb1ELi128ELb1EEEEEEEEEvNT_6ParamsE$_ZN4cute3eso3ESOILb1ELb0EJNS_5tupleIJNS_1CILi1EEENS3_ILi0EEEEEEiEEC2ERKS6_RKi,($_ZN7cutlass13device_kernelIN5flash19enable_sm80_to_sm89INS1_16FlashAttnBwdSm80INS1_25CollectiveMainloopBwdSm80ILi2ELi2EN4cute5tupleIJNS5_1CILi128EEES8_NS7_ILi64EEEEEENS_10bfloat16_tEfNS_4arch4Sm80ELb1ELb0ELb1ELb1ELb1ELb0ELb0ELb0ELi2ELi4ELi4ELi4ELb0EEENS1_21CollectiveEpilogueBwdISA_SB_SD_Li256ELb1ELb0ELi2EEENS1_25SingleTileBwdLPTSchedulerILb1ELi128ELb1EEEEEEEEEvNT_6ParamsE$_ZN4cute3eso3ESOILb1ELb0EJNS_5tupleIJNS_1CILi1EEENS3_ILi0EEEEEEiNS3_ILi1024EEEEEC2ERKS6_RKiRKS7_ - $_ZN7cutlass13device_kernelIN5flash19enable_sm80_to_sm89INS1_16FlashAttnBwdSm80INS1_25CollectiveMainloopBwdSm80ILi2ELi2EN4cute5tupleIJNS5_1CILi128EEES8_NS7_ILi64EEEEEENS_10bfloat16_tEfNS_4arch4Sm80ELb1ELb0ELb1ELb1ELb1ELb0ELb0ELb0ELi2ELi4ELi4ELi4ELb0EEENS1_21CollectiveEpilogueBwdISA_SB_SD_Li256ELb1ELb0ELi2EEENS1_25SingleTileBwdLPTSchedulerILb1ELi128ELb1EEEEEEEEEvNT_6ParamsE$_ZN4cute3eso3ESOILb1ELb0EJNS_5tupleIJNS_1CILi1EEENS3_ILi0EEEEEEiEEC2ERKS6_RKi)
$_ZN7cutlass13device_kernelIN5flash19enable_sm80_to_sm89INS1_16FlashAttnBwdSm80INS1_25CollectiveMainloopBwdSm80ILi2ELi2EN4cute5tupleIJNS5_1CILi128EEES8_NS7_ILi64EEEEEENS_10bfloat16_tEfNS_4arch4Sm80ELb1ELb0ELb1ELb1ELb1ELb0ELb0ELb0ELi2ELi4ELi4ELi4ELb0EEENS1_21CollectiveEpilogueBwdISA_SB_SD_Li256ELb1ELb0ELi2EEENS1_25SingleTileBwdLPTSchedulerILb1ELi128ELb1EEEEEEEEEvNT_6ParamsE$_ZN4cute3eso3ESOILb1ELb0EJNS_5tupleIJNS_1CILi1EEENS3_ILi0EEEEEEiEEC2ERKS6_RKi:
[----:B------:R-:W-:Y:S02]  /*a190*/  IADD3 R2, R2, -c[0x0][0x20], RZ ;  /* 0x8000080002027a10 */ /* 0x000fe40007ffe0ff */
[----:B------:R-:W-:-:S03]  /*a1a0*/  MOV R7, 0x0 ;  /* 0x0000000000077802 */ /* 0x000fc60000000f00 */
[----:B------:R1:W-:Y:S01]  /*a1b0*/  STL [R2], R3 ;  /* 0x0000000302007387 */ /* 0x0003e20000100800 */
[----:B------:R-:W-:Y:S05]  /*a1c0*/  RET.REL.NODEC R6 `(_ZN7cutlass13device_kernelIN5flash19enable_sm80_to_sm89INS1_16FlashAttnBwdSm80INS1_25CollectiveMainloopBwdSm80ILi2ELi2EN4cute5tupleIJNS5_1CILi128EEES8_NS7_ILi64EEEEEENS_10bfloat16_tEfNS_4arch4Sm80ELb1ELb0ELb1ELb1ELb1ELb0ELb0ELb0ELi2ELi4ELi4ELi4ELb0EEENS1_21CollectiveEpilogueBwdISA_SB_SD_Li256ELb1ELb0ELi2EEENS1_25SingleTileBwdLPTSchedulerILb1ELi128ELb1EEEEEEEEEvNT_6ParamsE) ;  /* 0xffff5e3006007950 */ /* 0x000fea0003c3ffff */
        .type           $_ZN7cutlass13device_kernelIN5flash19enable_sm80_to_sm89INS1_16FlashAttnBwdSm80INS1_25CollectiveMainloopBwdSm80ILi2ELi2EN4cute5tupleIJNS5_1CILi128EEES8_NS7_ILi64EEEEEENS_10bfloat16_tEfNS_4arch4Sm80ELb1ELb0ELb1ELb1ELb1ELb0ELb0ELb0ELi2ELi4ELi4ELi4ELb0EEENS1_21CollectiveEpilogueBwdISA_SB_SD_Li256ELb1ELb0ELi2EEENS1_25SingleTileBwdLPTSchedulerILb1ELi128ELb1EEEEEEEEEvNT_6ParamsE$_ZN4cute3eso3ESOILb1ELb0EJNS_5tupleIJNS_1CILi1EEENS3_ILi0EEEEEEiNS3_ILi1024EEEEEC2ERKS6_RKiRKS7_,@function
        .size           $_ZN7cutlass13device_kernelIN5flash19enable_sm80_to_sm89INS1_16FlashAttnBwdSm80INS1_25CollectiveMainloopBwdSm80ILi2ELi2EN4cute5tupleIJNS5_1CILi128EEES8_NS7_ILi64EEEEEENS_10bfloat16_tEfNS_4arch4Sm80ELb1ELb0ELb1ELb1ELb1ELb0ELb0ELb0ELi2ELi4ELi4ELi4ELb0EEENS1_21CollectiveEpilogueBwdISA_SB_SD_Li256ELb1ELb0ELi2EEENS1_25SingleTileBwdLPTSchedulerILb1ELi128ELb1EEEEEEEEEvNT_6ParamsE$_ZN4cute3eso3ESOILb1ELb0EJNS_5tupleIJNS_1CILi1EEENS3_ILi0EEEEEEiNS3_ILi1024EEEEEC2ERKS6_RKiRKS7_,($_ZN7cutlass13device_kernelIN5flash19enable_sm80_to_sm89INS1_16FlashAttnBwdSm80INS1_25CollectiveMainloopBwdSm80ILi2ELi2EN4cute5tupleIJNS5_1CILi128EEES8_NS7_ILi64EEEEEENS_10bfloat16_tEfNS_4arch4Sm80ELb1ELb0ELb1ELb1ELb1ELb0ELb0ELb0ELi2ELi4ELi4ELi4ELb0EEENS1_21CollectiveEpilogueBwdISA_SB_SD_Li256ELb1ELb0ELi2EEENS1_25SingleTileBwdLPTSchedulerILb1ELi128ELb1EEEEEEEEEvNT_6ParamsE$_ZN4cute3eso3ESOILb1ELb0EJNS_5tupleIJNS_1CILi1EEENS3_ILi0EEEEEElS5_EEC2ERKS6_RKlRKS5_ - $_ZN7cutlass13device_kernelIN5flash19enable_sm80_to_sm89INS1_16FlashAttnBwdSm80INS1_25CollectiveMainloopBwdSm80ILi2ELi2EN4cute5tupleIJNS5_1CILi128EEES8_NS7_ILi64EEEEEENS_10bfloat16_tEfNS_4arch4Sm80ELb1ELb0ELb1ELb1ELb1ELb0ELb0ELb0ELi2ELi4ELi4ELi4ELb0EEENS1_21CollectiveEpilogueBwdISA_SB_SD_Li256ELb1ELb0ELi2EEENS1_25SingleTileBwdLPTSchedulerILb1ELi128ELb1EEEEEEEEEvNT_6ParamsE$_ZN4cute3eso3ESOILb1ELb0EJNS_5tupleIJNS_1CILi1EEENS3_ILi0EEEEEEiNS3_ILi1024EEEEEC2ERKS6_RKiRKS7_)
$_ZN7cutlass13device_kernelIN5flash19enable_sm80_to_sm89INS1_16FlashAttnBwdSm80INS1_25CollectiveMainloopBwdSm80ILi2ELi2EN4cute5tupleIJNS5_1CILi128EEES8_NS7_ILi64EEEEEENS_10bfloat16_tEfNS_4arch4Sm80ELb1ELb0ELb1ELb1ELb1ELb0ELb0ELb0ELi2ELi4ELi4ELi4ELb0EEENS1_21CollectiveEpilogueBwdISA_SB_SD_Li256ELb1ELb0ELi2EEENS1_25SingleTileBwdLPTSchedulerILb1ELi128ELb1EEEEEEEEEvNT_6ParamsE$_ZN4cute3eso3ESOILb1ELb0EJNS_5tupleIJNS_1CILi1EEENS3_ILi0EEEEEEiNS3_ILi1024EEEEEC2ERKS6_RKiRKS7_:
[----:B------:R-:W-:Y:S02]  /*a1d0*/  IADD3 R2, R2, -c[0x0][0x20], RZ ;  /* 0x8000080002027a10 */ /* 0x000fe40007ffe0ff */
[----:B------:R-:W-:-:S03]  /*a1e0*/  MOV R9, 0x0 ;  /* 0x0000000000097802 */ /* 0x000fc60000000f00 */
[----:B------:R1:W-:Y:S01]  /*a1f0*/  STL [R2], R3 ;  /* 0x0000000302007387 */ /* 0x0003e20000100800 */
[----:B------:R-:W-:Y:S05]  /*a200*/  RET.REL.NODEC R8 `(_ZN7cutlass13device_kernelIN5flash19enable_sm80_to_sm89INS1_16FlashAttnBwdSm80INS1_25CollectiveMainloopBwdSm80ILi2ELi2EN4cute5tupleIJNS5_1CILi128EEES8_NS7_ILi64EEEEEENS_10bfloat16_tEfNS_4arch4Sm80ELb1ELb0ELb1ELb1ELb1ELb0ELb0ELb0ELi2ELi4ELi4ELi4ELb0EEENS1_21CollectiveEpilogueBwdISA_SB_SD_Li256ELb1ELb0ELi2EEENS1_25SingleTileBwdLPTSchedulerILb1ELi128ELb1EEEEEEEEEvNT_6ParamsE) ;  /* 0xffff5df008007950 */ /* 0x000fea0003c3ffff */
        .type           $_ZN7cutlass13device_kernelIN5flash19enable_sm80_to_sm89INS1_16FlashAttnBwdSm80INS1_25CollectiveMainloopBwdSm80ILi2ELi2EN4cute5tupleIJNS5_1CILi128EEES8_NS7_ILi64EEEEEENS_10bfloat16_tEfNS_4arch4Sm80ELb1ELb0ELb1ELb1ELb1ELb0ELb0ELb0ELi2ELi4ELi4ELi4ELb0EEENS1_21CollectiveEpilogueBwdISA_SB_SD_Li256ELb1ELb0ELi2EEENS1_25SingleTileBwdLPTSchedulerILb1ELi128ELb1EEEEEEEEEvNT_6ParamsE$_ZN4cute3eso3ESOILb1ELb0EJNS_5tupleIJNS_1CILi1EEENS3_ILi0EEEEEElS5_EEC2ERKS6_RKlRKS5_,@function
        .size           $_ZN7cutlass13device_kernelIN5flash19enable_sm80_to_sm89INS1_16FlashAttnBwdSm80INS1_25CollectiveMainloopBwdSm80ILi2ELi2EN4cute5tupleIJNS5_1CILi128EEES8_NS7_ILi64EEEEEENS_10bfloat16_tEfNS_4arch4Sm80ELb1ELb0ELb1ELb1ELb1ELb0ELb0ELb0ELi2ELi4ELi4ELi4ELb0EEENS1_21CollectiveEpilogueBwdISA_SB_SD_Li256ELb1ELb0ELi2EEENS1_25SingleTileBwdLPTSchedulerILb1ELi128ELb1EEEEEEEEEvNT_6ParamsE$_ZN4cute3eso3ESOILb1ELb0EJNS_5tupleIJNS_1CILi1EEENS3_ILi0EEEEEElS5_EEC2ERKS6_RKlRKS5_,($_ZN7cutlass13device_kernelIN5flash19enable_sm80_to_sm89INS1_16FlashAttnBwdSm80INS1_25CollectiveMainloopBwdSm80ILi2ELi2EN4cute5tupleIJNS5_1CILi128EEES8_NS7_ILi64EEEEEENS_10bfloat16_tEfNS_4arch4Sm80ELb1ELb0ELb1ELb1ELb1ELb0ELb0ELb0ELi2ELi4ELi4ELi4ELb0EEENS1_21CollectiveEpilogueBwdISA_SB_SD_Li256ELb1ELb0ELi2EEENS1_25SingleTileBwdLPTSchedulerILb1ELi128ELb1EEEEEEEEEvNT_6ParamsE$_ZN4cute3eso3ESOILb1ELb0EJNS_5tupleIJNS_1CILi1EEENS3_ILi2EEEEEENS2_IJNS3_ILi0EEEiEEEEEC2ERKS6_RKS8_ - $_ZN7cutlass13device_kernelIN5flash19enable_sm80_to_sm89INS1_16FlashAttnBwdSm80INS1_25CollectiveMainloopBwdSm80ILi2ELi2EN4cute5tupleIJNS5_1CILi128EEES8_NS7_ILi64EEEEEENS_10bfloat16_tEfNS_4arch4Sm80ELb1ELb0ELb1ELb1ELb1ELb0ELb0ELb0ELi2ELi4ELi4ELi4ELb0EEENS1_21CollectiveEpilogueBwdISA_SB_SD_Li256ELb1ELb0ELi2EEENS1_25SingleTileBwdLPTSchedulerILb1ELi128ELb1EEEEEEEEEvNT_6ParamsE$_ZN4cute3eso3ESOILb1ELb0EJNS_5tupleIJNS_1CILi1EEENS3_ILi0EEEEEElS5_EEC2ERKS6_RKlRKS5_)
$_ZN7cutlass13device_kernelIN5flash19enable_sm80_to_sm89INS1_16FlashAttnBwdSm80INS1_25CollectiveMainloopBwdSm80ILi2ELi2EN4cute5tupleIJNS5_1CILi128EEES8_NS7_ILi64EEEEEENS_10bfloat16_tEfNS_4arch4Sm80ELb1ELb0ELb1ELb1ELb1ELb0ELb0ELb0ELi2ELi4ELi4ELi4ELb0EEENS1_21CollectiveEpilogueBwdISA_SB_SD_Li256ELb1ELb0ELi2EEENS1_25SingleTileBwdLPTSchedulerILb1ELi128ELb1EEEEEEEEEvNT_6ParamsE$_ZN4cute3eso3ESOILb1ELb0EJNS_5tupleIJNS_1CILi1EEENS3_ILi0EEEEEElS5_EEC2ERKS6_RKlRKS5_:
[----:B------:R-:W-:Y:S01]  /*a210*/  IADD3 R3, R3, -c[0x0][0x20], RZ ;  /* 0x8000080003037a10 */ /* 0x000fe20007ffe0ff */
[----:B------:R-:W-:Y:S01]  /*a220*/  IMAD.MOV.U32 R78, RZ, RZ, R2 ;  /* 0x000000ffff4e7224 */ /* 0x000fe200078e0002 */
[----:B------:R-:W-:Y:S01]  /*a230*/  MOV R86, R6 ;  /* 0x0000000600567202 */ /* 0x000fe20000000f00 */
[----:B------:R-:W-:Y:S01]  /*a240*/  IMAD.MOV.U32 R79, RZ, RZ, R5 ;  /* 0x000000ffff4f7224 */ /* 0x000fe200078e0005 */
[----:B------:R-:W-:-:S04]  /*a250*/  MOV R87, 0x0 ;  /* 0x0000000000577802 */ /* 0x000fc80000000f00 */
[----:B------:R1:W-:Y:S01]  /*a260*/  STL.64 [R3], R78 ;  /* 0x0000004e03007387 */ /* 0x0003e20000100a00 */
[----:B------:R-:W-:Y:S05]  /*a270*/  RET.REL.NODEC R86 `(_ZN7cutlass13device_kernelIN5flash19enable_sm80_to_sm89INS1_16FlashAttnBwdSm80INS1_25CollectiveMainloopBwdSm80ILi2ELi2EN4cute5tupleIJNS5_1CILi128EEES8_NS7_ILi64EEEEEENS_10bfloat16_tEfNS_4arch4Sm80ELb1ELb0ELb1ELb1ELb1ELb0ELb0ELb0ELi2ELi4ELi4ELi4ELb0EEENS1_21CollectiveEpilogueBwdISA_SB_SD_Li256ELb1ELb0ELi2EEENS1_25SingleTileBwdLPTSchedulerILb1ELi128ELb1EEEEEEEEEvNT_6ParamsE) ;  /* 0xffff5d8056007950 */ /* 0x000fea0003c3ffff */
        .type           $_ZN7cutlass13device_kernelIN5flash19enable_sm80_to_sm89INS1_16FlashAttnBwdSm80INS1_25CollectiveMainloopBwdSm80ILi2ELi2EN4cute5tupleIJNS5_1CILi128EEES8_NS7_ILi64EEEEEENS_10bfloat16_tEfNS_4arch4Sm80ELb1ELb0ELb1ELb1ELb1ELb0ELb0ELb0ELi2ELi4ELi4ELi4ELb0EEENS1_21CollectiveEpilogueBwdISA_SB_SD_Li256ELb1ELb0ELi2EEENS1_25SingleTileBwdLPTSchedulerILb1ELi128ELb1EEEEEEEEEvNT_6ParamsE$_ZN4cute3eso3ESOILb1ELb0EJNS_5tupleIJNS_1CILi1EEENS3_ILi2EEEEEENS2_IJNS3_ILi0EEEiEEEEEC2ERKS6_RKS8_,@function
        .size           $_ZN7cutlass13device_kernelIN5flash19enable_sm80_to_sm89INS1_16FlashAttnBwdSm80INS1_25CollectiveMainloopBwdSm80ILi2ELi2EN4cute5tupleIJNS5_1CILi128EEES8_NS7_ILi64EEEEEENS_10bfloat16_tEfNS_4arch4Sm80ELb1ELb0ELb1ELb1ELb1ELb0ELb0ELb0ELi2ELi4ELi4ELi4ELb0EEENS1_21CollectiveEpilogueBwdISA_SB_SD_Li256ELb1ELb0ELi2EEENS1_25SingleTileBwdLPTSchedulerILb1ELi128ELb1EEEEEEEEEvNT_6ParamsE$_ZN4cute3eso3ESOILb1ELb0EJNS_5tupleIJNS_1CILi1EEENS3_ILi2EEEEEENS2_IJNS3_ILi0EEEiEEEEEC2ERKS6_RKS8_,($_ZN7cutlass13device_kernelIN5flash19enable_sm80_to_sm89INS1_16FlashAttnBwdSm80INS1_25CollectiveMainloopBwdSm80ILi2ELi2EN4cute5tupleIJNS5_1CILi128EEES8_NS7_ILi64EEEEEENS_10bfloat16_tEfNS_4arch4Sm80ELb1ELb0ELb1ELb1ELb1ELb0ELb0ELb0ELi2ELi4ELi4ELi4ELb0EEENS1_21CollectiveEpilogueBwdISA_SB_SD_Li256ELb1ELb0ELi2EEENS1_25SingleTileBwdLPTSchedulerILb1ELi128ELb1EEEEEEEEEvNT_6ParamsE$_ZN4cute3eso3ESOILb1ELb0EJNS_5tupleIJNS_1CILi1EEENS3_ILi2EEES5_EEENS2_IJS4_NS3_ILi256EEEiEEEEEC2ERKS6_RKS8_ - $_ZN7cutlass13device_kernelIN5flash19enable_sm80_to_sm89INS1_16FlashAttnBwdSm80INS1_25CollectiveMainloopBwdSm80ILi2ELi2EN4cute5tupleIJNS5_1CILi128EEES8_NS7_ILi64EEEEEENS_10bfloat16_tEfNS_4arch4Sm80ELb1ELb0ELb1ELb1ELb1ELb0ELb0ELb0ELi2ELi4ELi4ELi4ELb0EEENS1_21CollectiveEpilogueBwdISA_SB_SD_Li256ELb1ELb0ELi2EEENS1_25SingleTileBwdLPTSchedulerILb1ELi128ELb1EEEEEEEEEvNT_6ParamsE$_ZN4cute3eso3ESOILb1ELb0EJNS_5tupleIJNS_1CILi1EEENS3_ILi2EEEEEENS2_IJNS3_ILi0EEEiEEEEEC2ERKS6_RKS8_)
$_ZN7cutlass13device_kernelIN5flash19enable_sm80_to_sm89INS1_16FlashAttnBwdSm80INS1_25CollectiveMainloopBwdSm80ILi2ELi2EN4cute5tupleIJNS5_1CILi128EEES8_NS7_ILi64EEEEEENS_10bfloat16_tEfNS_4arch4Sm80ELb1ELb0ELb1ELb1ELb1ELb0ELb0ELb0ELi2ELi4ELi4ELi4ELb0EEENS1_21CollectiveEpilogueBwdISA_SB_SD_Li256ELb1ELb0ELi2EEENS1_25SingleTileBwdLPTSchedulerILb1ELi128ELb1EEEEEEEEEvNT_6ParamsE$_ZN4cute3eso3ESOILb1ELb0EJNS_5tupleIJNS_1CILi1EEENS3_ILi2EEEEEENS2_IJNS3_ILi0EEEiEEEEEC2ERKS6_RKS8_:
[----:B------:R-:W-:Y:S02]  /*a280*/  IADD3 R3, R13, -c[0x0][0x20], RZ ;  /* 0x800008000d037a10 */ /* 0x000fe40007ffe0ff */
[----:B------:R-:W-:-:S03]  /*a290*/  MOV R5, 0x0 ;  /* 0x0000000000057802 */ /* 0x000fc60000000f00 */
[----:B------:R1:W-:Y:S01]  /*a2a0*/  STL [R3], R2 ;  /* 0x0000000203007387 */ /* 0x0003e20000100800 */
[----:B------:R-:W-:Y:S05]  /*a2b0*/  RET.REL.NODEC R4 `(_ZN7cutlass13device_kernelIN5flash19enable_sm80_to_sm89INS1_16FlashAttnBwdSm80INS1_25CollectiveMainloopBwdSm80ILi2ELi2EN4cute5tupleIJNS5_1CILi128EEES8_NS7_ILi64EEEEEENS_10bfloat16_tEfNS_4arch4Sm80ELb1ELb0ELb1ELb1ELb1ELb0ELb0ELb0ELi2ELi4ELi4ELi4ELb0EEENS1_21CollectiveEpilogueBwdISA_SB_SD_Li256ELb1ELb0ELi2EEENS1_25SingleTileBwdLPTSchedulerILb1ELi128ELb1EEEEEEEEEvNT_6ParamsE) ;  /* 0xffff5d4004007950 */ /* 0x000fea0003c3ffff */
        .type           $_ZN7cutlass13device_kernelIN5flash19enable_sm80_to_sm89INS1_16FlashAttnBwdSm80INS1_25CollectiveMainloopBwdSm80ILi2ELi2EN4cute5tupleIJNS5_1CILi128EEES8_NS7_ILi64EEEEEENS_10bfloat16_tEfNS_4arch4Sm80ELb1ELb0ELb1ELb1ELb1ELb0ELb0ELb0ELi2ELi4ELi4ELi4ELb0EEENS1_21CollectiveEpilogueBwdISA_SB_SD_Li256ELb1ELb0ELi2EEENS1_25SingleTileBwdLPTSchedulerILb1ELi128ELb1EEEEEEEEEvNT_6ParamsE$_ZN4cute3eso3ESOILb1ELb0EJNS_5tupleIJNS_1CILi1EEENS3_ILi2EEES5_EEENS2_IJS4_NS3_ILi256EEEiEEEEEC2ERKS6_RKS8_,@function
        .size           $_ZN7cutlass13device_kernelIN5flash19enable_sm80_to_sm89INS1_16FlashAttnBwdSm80INS1_25CollectiveMainloopBwdSm80ILi2ELi2EN4cute5tupleIJNS5_1CILi128EEES8_NS7_ILi64EEEEEENS_10bfloat16_tEfNS_4arch4Sm80ELb1ELb0ELb1ELb1ELb1ELb0ELb0ELb0ELi2ELi4ELi4ELi4ELb0EEENS1_21CollectiveEpilogueBwdISA_SB_SD_Li256ELb1ELb0ELi2EEENS1_25SingleTileBwdLPTSchedulerILb1ELi128ELb1EEEEEEEEEvNT_6ParamsE$_ZN4cute3eso3ESOILb1ELb0EJNS_5tupleIJNS_1CILi1EEENS3_ILi2EEES5_EEENS2_IJS4_NS3_ILi256EEEiEEEEEC2ERKS6_RKS8_,($_ZN7cutlass13device_kernelIN5flash19enable_sm80_to_sm89INS1_16FlashAttnBwdSm80INS1_25CollectiveMainloopBwdSm80ILi2ELi2EN4cute5tupleIJNS5_1CILi128EEES8_NS7_ILi64EEEEEENS_10bfloat16_tEfNS_4arch4Sm80ELb1ELb0ELb1ELb1ELb1ELb0ELb0ELb0ELi2ELi4ELi4ELi4ELb0EEENS1_21CollectiveEpilogueBwdISA_SB_SD_Li256ELb1ELb0ELi2EEENS1_25SingleTileBwdLPTSchedulerILb1ELi128ELb1EEEEEEEEEvNT_6ParamsE$_ZN4cute3eso3ESOILb1ELb0EJNS_5tupleIJNS_1CILi2EEEEEENS2_IJiEEEEEC2ERKS5_RKS6_ - $_ZN7cutlass13device_kernelIN5flash19enable_sm80_to_sm89INS1_16FlashAttnBwdSm80INS1_25CollectiveMainloopBwdSm80ILi2ELi2EN4cute5tupleIJNS5_1CILi128EEES8_NS7_ILi64EEEEEENS_10bfloat16_tEfNS_4arch4Sm80ELb1ELb0ELb1ELb1ELb1ELb0ELb0ELb0ELi2ELi4ELi4ELi4ELb0EEENS1_21CollectiveEpilogueBwdISA_SB_SD_Li256ELb1ELb0ELi2EEENS1_25SingleTileBwdLPTSchedulerILb1ELi128ELb1EEEEEEEEEvNT_6ParamsE$_ZN4cute3eso3ESOILb1ELb0EJNS_5tupleIJNS_1CILi1EEENS3_ILi2EEES5_EEENS2_IJS4_NS3_ILi256EEEiEEEEEC2ERKS6_RKS8_)
$_ZN7cutlass13device_kernelIN5flash19enable_sm80_to_sm89INS1_16FlashAttnBwdSm80INS1_25CollectiveMainloopBwdSm80ILi2ELi2EN4cute5tupleIJNS5_1CILi128EEES8_NS7_ILi64EEEEEENS_10bfloat16_tEfNS_4arch4Sm80ELb1ELb0ELb1ELb1ELb1ELb0ELb0ELb0ELi2ELi4ELi4ELi4ELb0EEENS1_21CollectiveEpilogueBwdISA_SB_SD_Li256ELb1ELb0ELi2EEENS1_25SingleTileBwdLPTSchedulerILb1ELi128ELb1EEEEEEEEEvNT_6ParamsE$_ZN4cute3eso3ESOILb1ELb0EJNS_5tupleIJNS_1CILi1EEENS3_ILi2EEES5_EEENS2_IJS4_NS3_ILi256EEEiEEEEEC2ERKS6_RKS8_:
[----:B------:R-:W-:Y:S02]  /*a2c0*/  IADD3 R3, R11, -c[0x0][0x20], RZ ;  /* 0x800008000b037a10 */ /* 0x000fe40007ffe0ff */
[----:B------:R-:W-:-:S03]  /*a2d0*/  MOV R5, 0x0 ;  /* 0x0000000000057802 */ /* 0x000fc60000000f00 */
[----:B------:R1:W-:Y:S01]  /*a2e0*/  STL [R3], R2 ;  /* 0x0000000203007387 */ /* 0x0003e20000100800 */
[----:B------:R-:W-:Y:S05]  /*a2f0*/  RET.REL.NODEC R4 `(_ZN7cutlass13device_kernelIN5flash19enable_sm80_to_sm89INS1_16FlashAttnBwdSm80INS1_25CollectiveMainloopBwdSm80ILi2ELi2EN4cute5tupleIJNS5_1CILi128EEES8_NS7_ILi64EEEEEENS_10bfloat16_tEfNS_4arch4Sm80ELb1ELb0ELb1ELb1ELb1ELb0ELb0ELb0ELi2ELi4ELi4ELi4ELb0EEENS1_21CollectiveEpilogueBwdISA_SB_SD_Li256ELb1ELb0ELi2EEENS1_25SingleTileBwdLPTSchedulerILb1ELi128ELb1EEEEEEEEEvNT_6ParamsE) ;  /* 0xffff5d0004007950 */ /* 0x000fea0003c3ffff */
        .type           $_ZN7cutlass13device_kernelIN5flash19enable_sm80_to_sm89INS1_16FlashAttnBwdSm80INS1_25CollectiveMainloopBwdSm80ILi2ELi2EN4cute5tupleIJNS5_1CILi128EEES8_NS7_ILi64EEEEEENS_10bfloat16_tEfNS_4arch4Sm80ELb1ELb0ELb1ELb1ELb1ELb0ELb0ELb0ELi2ELi4ELi4ELi4ELb0EEENS1_21CollectiveEpilogueBwdISA_SB_SD_Li256ELb1ELb0ELi2EEENS1_25SingleTileBwdLPTSchedulerILb1ELi128ELb1EEEEEEEEEvNT_6ParamsE$_ZN4cute3eso3ESOILb1ELb0EJNS_5tupleIJNS_1CILi2EEEEEENS2_IJiEEEEEC2ERKS5_RKS6_,@function
        .size           $_ZN7cutlass13device_kernelIN5flash19enable_sm80_to_sm89INS1_16FlashAttnBwdSm80INS1_25CollectiveMainloopBwdSm80ILi2ELi2EN4cute5tupleIJNS5_1CILi128EEES8_NS7_ILi64EEEEEENS_10bfloat16_tEfNS_4arch4Sm80ELb1ELb0ELb1ELb1ELb1ELb0ELb0ELb0ELi2ELi4ELi4ELi4ELb0EEENS1_21CollectiveEpilogueBwdISA_SB_SD_Li256ELb1ELb0ELi2EEENS1_25SingleTileBwdLPTSchedulerILb1ELi128ELb1EEEEEEEEEvNT_6ParamsE$_ZN4cute3eso3ESOILb1ELb0EJNS_5tupleIJNS_1CILi2EEEEEENS2_IJiEEEEEC2ERKS5_RKS6_,($_ZN7cutlass13device_kernelIN5flash19enable_sm80_to_sm89INS1_16FlashAttnBwdSm80INS1_25CollectiveMainloopBwdSm80ILi2ELi2EN4cute5tupleIJNS5_1CILi128EEES8_NS7_ILi64EEEEEENS_10bfloat16_tEfNS_4arch4Sm80ELb1ELb0ELb1ELb1ELb1ELb0ELb0ELb0ELi2ELi4ELi4ELi4ELb0EEENS1_21CollectiveEpilogueBwdISA_SB_SD_Li256ELb1ELb0ELi2EEENS1_25SingleTileBwdLPTSchedulerILb1ELi128ELb1EEEEEEEEEvNT_6ParamsE$_ZN4cute3eso3ESOILb1ELb0EJNS_5tupleIJNS_1CILi2EEEEEENS2_IJiEEENS3_ILi1EEES7_EEC2ERKS5_RKS6_RKS7_SE_ - $_ZN7cutlass13device_kernelIN5flash19enable_sm80_to_sm89INS1_16FlashAttnBwdSm80INS1_25CollectiveMainloopBwdSm80ILi2ELi2EN4cute5tupleIJNS5_1CILi128EEES8_NS7_ILi64EEEEEENS_10bfloat16_tEfNS_4arch4Sm80ELb1ELb0ELb1ELb1ELb1ELb0ELb0ELb0ELi2ELi4ELi4ELi4ELb0EEENS1_21CollectiveEpilogueBwdISA_SB_SD_Li256ELb1ELb0ELi2EEENS1_25SingleTileBwdLPTSchedulerILb1ELi128ELb1EEEEEEEEEvNT_6ParamsE$_ZN4cute3eso3ESOILb1ELb0EJNS_5tupleIJNS_1CILi2EEEEEENS2_IJiEEEEEC2ERKS5_RKS6_)
$_ZN7cutlass13device_kernelIN5flash19enable_sm80_to_sm89INS1_16FlashAttnBwdSm80INS1_25CollectiveMainloopBwdSm80ILi2ELi2EN4cute5tupleIJNS5_1CILi128EEES8_NS7_ILi64EEEEEENS_10bfloat16_tEfNS_4arch4Sm80ELb1ELb0ELb1ELb1ELb1ELb0ELb0ELb0ELi2ELi4ELi4ELi4ELb0EEENS1_21CollectiveEpilogueBwdISA_SB_SD_Li256ELb1ELb0ELi2EEENS1_25SingleTileBwdLPTSchedulerILb1ELi128ELb1EEEEEEEEEvNT_6ParamsE$_ZN4cute3eso3ESOILb1ELb0EJNS_5tupleIJNS_1CILi2EEEEEENS2_IJiEEEEEC2ERKS5_RKS6_:
[----:B------:R-:W-:Y:S02]  /*a300*/  IADD3 R2, R67, -c[0x0][0x20], RZ ;  /* 0x8000080043027a10 */ /* 0x000fe40007ffe0ff */
[----:B------:R-:W-:-:S03]  /*a310*/  MOV R7, 0x0 ;  /* 0x0000000000077802 */ /* 0x000fc60000000f00 */
[----:B------:R1:W-:Y:S01]  /*a320*/  STL [R2], R3 ;  /* 0x0000000302007387 */ /* 0x0003e20000100800 */
[----:B------:R-:W-:Y:S05]  /*a330*/  RET.REL.NODEC R6 `(_ZN7cutlass13device_kernelIN5flash19enable_sm80_to_sm89INS1_16FlashAttnBwdSm80INS1_25CollectiveMainloopBwdSm80ILi2ELi2EN4cute5tupleIJNS5_1CILi128EEES8_NS7_ILi64EEEEEENS_10bfloat16_tEfNS_4arch4Sm80ELb1ELb0ELb1ELb1ELb1ELb0ELb0ELb0ELi2ELi4ELi4ELi4ELb0EEENS1_21CollectiveEpilogueBwdISA_SB_SD_Li256ELb1ELb0ELi2EEENS1_25SingleTileBwdLPTSchedulerILb1ELi128ELb1EEEEEEEEEvNT_6ParamsE) ;  /* 0xffff5cc006007950 */ /* 0x000fea0003c3ffff */
        .type           $_ZN7cutlass13device_kernelIN5flash19enable_sm80_to_sm89INS1_16FlashAttnBwdSm80INS1_25CollectiveMainloopBwdSm80ILi2ELi2EN4cute5tupleIJNS5_1CILi128EEES8_NS7_ILi64EEEEEENS_10bfloat16_tEfNS_4arch4Sm80ELb1ELb0ELb1ELb1ELb1ELb0ELb0ELb0ELi2ELi4ELi4ELi4ELb0EEENS1_21CollectiveEpilogueBwdISA_SB_SD_Li256ELb1ELb0ELi2EEENS1_25SingleTileBwdLPTSchedulerILb1ELi128ELb1EEEEEEEEEvNT_6ParamsE$_ZN4cute3eso3ESOILb1ELb0EJNS_5tupleIJNS_1CILi2EEEEEENS2_IJiEEENS3_ILi1EEES7_EEC2ERKS5_RKS6_RKS7_SE_,@function
        .size           $_ZN7cutlass13device_kernelIN5flash19enable_sm80_to_sm89INS1_16FlashAttnBwdSm80INS1_25CollectiveMainloopBwdSm80ILi2ELi2EN4cute5tupleIJNS5_1CILi128EEES8_NS7_ILi64EEEEEENS_10bfloat16_tEfNS_4arch4Sm80ELb1ELb0ELb1ELb1ELb1ELb0ELb0ELb0ELi2ELi4ELi4ELi4ELb0EEENS1_21CollectiveEpilogueBwdISA_SB_SD_Li256ELb1ELb0ELi2EEENS1_25SingleTileBwdLPTSchedulerILb1ELi128ELb1EEEEEEEEEvNT_6ParamsE$_ZN4cute3eso3ESOILb1ELb0EJNS_5tupleIJNS_1CILi2EEEEEENS2_IJiEEENS3_ILi1EEES7_EEC2ERKS5_RKS6_RKS7_SE_,($_ZN7cutlass13device_kernelIN5flash19enable_sm80_to_sm89INS1_16FlashAttnBwdSm80INS1_25CollectiveMainloopBwdSm80ILi2ELi2EN4cute5tupleIJNS5_1CILi128EEES8_NS7_ILi64EEEEEENS_10bfloat16_tEfNS_4arch4Sm80ELb1ELb0ELb1ELb1ELb1ELb0ELb0ELb0ELi2ELi4ELi4ELi4ELb0EEENS1_21CollectiveEpilogueBwdISA_SB_SD_Li256ELb1ELb0ELi2EEENS1_25SingleTileBwdLPTSchedulerILb1ELi128ELb1EEEEEEEEEvNT_6ParamsE$_ZN4cute3eso3ESOILb1ELb0EJNS_5tupleIJNS_1CILi2EEEEEENS2_IJiEEES4_NS3_ILi1EEEEEC2ERKS5_RKS6_RKS4_RKS7_ - $_ZN7cutlass13device_kernelIN5flash19enable_sm80_to_sm89INS1_16FlashAttnBwdSm80INS1_25CollectiveMainloopBwdSm80ILi2ELi2EN4cute5tupleIJNS5_1CILi128EEES8_NS7_ILi64EEEEEENS_10bfloat16_tEfNS_4arch4Sm80ELb1ELb0ELb1ELb1ELb1ELb0ELb0ELb0ELi2ELi4ELi4ELi4ELb0EEENS1_21CollectiveEpilogueBwdISA_SB_SD_Li256ELb1ELb0ELi2EEENS1_25SingleTileBwdLPTSchedulerILb1ELi128ELb1EEEEEEEEEvNT_6ParamsE$_ZN4cute3eso3ESOILb1ELb0EJNS_5tupleIJNS_1CILi2EEEEEENS2_IJiEEENS3_ILi1EEES7_EEC2ERKS5_RKS6_RKS7_SE_)
$_ZN7cutlass13device_kernelIN5flash19enable_sm80_to_sm89INS1_16FlashAttnBwdSm80INS1_25CollectiveMainloopBwdSm80ILi2ELi2EN4cute5tupleIJNS5_1CILi128EEES8_NS7_ILi64EEEEEENS_10bfloat16_tEfNS_4arch4Sm80ELb1ELb0ELb1ELb1ELb1ELb0ELb0ELb0ELi2ELi4ELi4ELi4ELb0EEENS1_21CollectiveEpilogueBwdISA_SB_SD_Li256ELb1ELb0ELi2EEENS1_25SingleTileBwdLPTSchedulerILb1ELi128ELb1EEEEEEEEEvNT_6ParamsE$_ZN4cute3eso3ESOILb1ELb0EJNS_5tupleIJNS_1CILi2EEEEEENS2_IJiEEENS3_ILi1EEES7_EEC2ERKS5_RKS6_RKS7_SE_:
[----:B------:R-:W-:Y:S01]  /*a340*/  IADD3 R2, R2, -c[0x0][0x20], RZ ;  /* 0x8000080002027a10 */ /* 0x000fe20007ffe0ff */
[----:B------:R-:W-:Y:S01]  /*a350*/  IMAD.MOV.U32 R8, RZ, RZ, R4 ;  /* 0x000000ffff087224 */ /* 0x000fe200078e0004 */
[----:B------:R-:W-:-:S03]  /*a360*/  MOV R9, 0x0 ;  /* 0x0000000000097802 */ /* 0x000fc60000000f00 */
[----:B------:R1:W-:Y:S01]  /*a370*/  STL [R2], R3 ;  /* 0x0000000302007387 */ /* 0x0003e20000100800 */
[----:B------:R-:W-:Y:S05]  /*a380*/  RET.REL.NODEC R8 `(_ZN7cutlass13device_kernelIN5flash19enable_sm80_to_sm89INS1_16FlashAttnBwdSm80INS1_25CollectiveMainloopBwdSm80ILi2ELi2EN4cute5tupleIJNS5_1CILi128EEES8_NS7_ILi64EEEEEENS_10bfloat16_tEfNS_4arch4Sm80ELb1ELb0ELb1ELb1ELb1ELb0ELb0ELb0ELi2ELi4ELi4ELi4ELb0EEENS1_21CollectiveEpilogueBwdISA_SB_SD_Li256ELb1ELb0ELi2EEENS1_25SingleTileBwdLPTSchedulerILb1ELi128ELb1EEEEEEEEEvNT_6ParamsE) ;  /* 0xffff5c7008007950 */ /* 0x000fea0003c3ffff */
        .type           $_ZN7cutlass13device_kernelIN5flash19enable_sm80_to_sm89INS1_16FlashAttnBwdSm80INS1_25CollectiveMainloopBwdSm80ILi2ELi2EN4cute5tupleIJNS5_1CILi128EEES8_NS7_ILi64EEEEEENS_10bfloat16_tEfNS_4arch4Sm80ELb1ELb0ELb1ELb1ELb1ELb0ELb0ELb0ELi2ELi4ELi4ELi4ELb0EEENS1_21CollectiveEpilogueBwdISA_SB_SD_Li256ELb1ELb0ELi2EEENS1_25SingleTileBwdLPTSchedulerILb1ELi128ELb1EEEEEEEEEvNT_6ParamsE$_ZN4cute3eso3ESOILb1ELb0EJNS_5tupleIJNS_1CILi2EEEEEENS2_IJiEEES4_NS3_ILi1EEEEEC2ERKS5_RKS6_RKS4_RKS7_,@function
        .size           $_ZN7cutlass13device_kernelIN5flash19enable_sm80_to_sm89INS1_16FlashAttnBwdSm80INS1_25CollectiveMainloopBwdSm80ILi2ELi2EN4cute5tupleIJNS5_1CILi128EEES8_NS7_ILi64EEEEEENS_10bfloat16_tEfNS_4arch4Sm80ELb1ELb0ELb1ELb1ELb1ELb0ELb0ELb0ELi2ELi4ELi4ELi4ELb0EEENS1_21CollectiveEpilogueBwdISA_SB_SD_Li256ELb1ELb0ELi2EEENS1_25SingleTileBwdLPTSchedulerILb1ELi128ELb1EEEEEEEEEvNT_6ParamsE$_ZN4cute3eso3ESOILb1ELb0EJNS_5tupleIJNS_1CILi2EEEEEENS2_IJiEEES4_NS3_ILi1EEEEEC2ERKS5_RKS6_RKS4_RKS7_,($_ZN7cutlass13device_kernelIN5flash19enable_sm80_to_sm89INS1_16FlashAttnBwdSm80INS1_25CollectiveMainloopBwdSm80ILi2ELi2EN4cute5tupleIJNS5_1CILi128EEES8_NS7_ILi64EEEEEENS_10bfloat16_tEfNS_4arch4Sm80ELb1ELb0ELb1ELb1ELb1ELb0ELb0ELb0ELi2ELi4ELi4ELi4ELb0EEENS1_21CollectiveEpilogueBwdISA_SB_SD_Li256ELb1ELb0ELi2EEENS1_25SingleTileBwdLPTSchedulerILb1ELi128ELb1EEEEEEEEEvNT_6ParamsE$_ZN4cute3eso3ESOILb1ELb0EJNS_5tupleIJNS_1CILi2EEES4_EEENS2_IJNS3_ILi1EEEiEEEEEC2ERKS5_RKS7_ - $_ZN7cutlass13device_kernelIN5flash19enable_sm80_to_sm89INS1_16FlashAttnBwdSm80INS1_25CollectiveMainloopBwdSm80ILi2ELi2EN4cute5tupleIJNS5_1CILi128EEES8_NS7_ILi64EEEEEENS_10bfloat16_tEfNS_4arch4Sm80ELb1ELb0ELb1ELb1ELb1ELb0ELb0ELb0ELi2ELi4ELi4ELi4ELb0EEENS1_21CollectiveEpilogueBwdISA_SB_SD_Li256ELb1ELb0ELi2EEENS1_25SingleTileBwdLPTSchedulerILb1ELi128ELb1EEEEEEEEEvNT_6ParamsE$_ZN4cute3eso3ESOILb1ELb0EJNS_5tupleIJNS_1CILi2EEEEEENS2_IJiEEES4_NS3_ILi1EEEEEC2ERKS5_RKS6_RKS4_RKS7_)
$_ZN7cutlass13device_kernelIN5flash19enable_sm80_to_sm89INS1_16FlashAttnBwdSm80INS1_25CollectiveMainloopBwdSm80ILi2ELi2EN4cute5tupleIJNS5_1CILi128EEES8_NS7_ILi64EEEEEENS_10bfloat16_tEfNS_4arch4Sm80ELb1ELb0ELb1ELb1ELb1ELb0ELb0ELb0ELi2ELi4ELi4ELi4ELb0EEENS1_21CollectiveEpilogueBwdISA_SB_SD_Li256ELb1ELb0ELi2EEENS1_25SingleTileBwdLPTSchedulerILb1ELi128ELb1EEEEEEEEEvNT_6ParamsE$_ZN4cute3eso3ESOILb1ELb0EJNS_5tupleIJNS_1CILi2EEEEEENS2_IJiEEES4_NS3_ILi1EEEEEC2ERKS5_RKS6_RKS4_RKS7_:
[----:B------:R-:W-:Y:S02]  /*a390*/  IADD3 R2, R2, -c[0x0][0x20], RZ ;  /* 0x8000080002027a10 */ /* 0x000fe40007ffe0ff */
[----:B------:R-:W-:-:S03]  /*a3a0*/  MOV R5, 0x0 ;  /* 0x0000000000057802 */ /* 0x000fc60000000f00 */
[----:B------:R1:W-:Y:S01]  /*a3b0*/  STL [R2], R3 ;  /* 0x0000000302007387 */ /* 0x0003e20000100800 */
[----:B------:R-:W-:Y:S05]  /*a3c0*/  RET.REL.NODEC R4 `(_ZN7cutlass13device_kernelIN5flash19enable_sm80_to_sm89INS1_16FlashAttnBwdSm80INS1_25CollectiveMainloopBwdSm80ILi2ELi2EN4cute5tupleIJNS5_1CILi128EEES8_NS7_ILi64EEEEEENS_10bfloat16_tEfNS_4arch4Sm80ELb1ELb0ELb1ELb1ELb1ELb0ELb0ELb0ELi2ELi4ELi4ELi4ELb0EEENS1_21CollectiveEpilogueBwdISA_SB_SD_Li256ELb1ELb0ELi2EEENS1_25SingleTileBwdLPTSchedulerILb1ELi128ELb1EEEEEEEEEvNT_6ParamsE) ;  /* 0xffff5c3004007950 */ /* 0x000fea0003c3ffff */
        .type           $_ZN7cutlass13device_kernelIN5flash19enable_sm80_to_sm89INS1_16FlashAttnBwdSm80INS1_25CollectiveMainloopBwdSm80ILi2ELi2EN4cute5tupleIJNS5_1CILi128EEES8_NS7_ILi64EEEEEENS_10bfloat16_tEfNS_4arch4Sm80ELb1ELb0ELb1ELb1ELb1ELb0ELb0ELb0ELi2ELi4ELi4ELi4ELb0EEENS1_21CollectiveEpilogueBwdISA_SB_SD_Li256ELb1ELb0ELi2EEENS1_25SingleTileBwdLPTSchedulerILb1ELi128ELb1EEEEEEEEEvNT_6ParamsE$_ZN4cute3eso3ESOILb1ELb0EJNS_5tupleIJNS_1CILi2EEES4_EEENS2_IJNS3_ILi1EEEiEEEEEC2ERKS5_RKS7_,@function
        .size           $_ZN7cutlass13device_kernelIN5flash19enable_sm80_to_sm89INS1_16FlashAttnBwdSm80INS1_25CollectiveMainloopBwdSm80ILi2ELi2EN4cute5tupleIJNS5_1CILi128EEES8_NS7_ILi64EEEEEENS_10bfloat16_tEfNS_4arch4Sm80ELb1ELb0ELb1ELb1ELb1ELb0ELb0ELb0ELi2ELi4ELi4ELi4ELb0EEENS1_21CollectiveEpilogueBwdISA_SB_SD_Li256ELb1ELb0ELi2EEENS1_25SingleTileBwdLPTSchedulerILb1ELi128ELb1EEEEEEEEEvNT_6ParamsE$_ZN4cute3eso3ESOILb1ELb0EJNS_5tupleIJNS_1CILi2EEES4_EEENS2_IJNS3_ILi1EEEiEEEEEC2ERKS5_RKS7_,($_ZN7cutlass13device_kernelIN5flash19enable_sm80_to_sm89INS1_16FlashAttnBwdSm80INS1_25CollectiveMainloopBwdSm80ILi2ELi2EN4cute5tupleIJNS5_1CILi128EEES8_NS7_ILi64EEEEEENS_10bfloat16_tEfNS_4arch4Sm80ELb1ELb0ELb1ELb1ELb1ELb0ELb0ELb0ELi2ELi4ELi4ELi4ELb0EEENS1_21CollectiveEpilogueBwdISA_SB_SD_Li256ELb1ELb0ELi2EEENS1_25SingleTileBwdLPTSchedulerILb1ELi128ELb1EEEEEEEEEvNT_6ParamsE$_ZN4cute3eso3ESOILb1ELb0EJNS_5tupleIJNS_1CILi2EEES4_EEENS2_IJiNS3_ILi4096EEEEEEEEC2ERKS5_RKS7_ - $_ZN7cutlass13device_kernelIN5flash19enable_sm80_to_sm89INS1_16FlashAttnBwdSm80INS1_25CollectiveMainloopBwdSm80ILi2ELi2EN4cute5tupleIJNS5_1CILi128EEES8_NS7_ILi64EEEEEENS_10bfloat16_tEfNS_4arch4Sm80ELb1ELb0ELb1ELb1ELb1ELb0ELb0ELb0ELi2ELi4ELi4ELi4ELb0EEENS1_21CollectiveEpilogueBwdISA_SB_SD_Li256ELb1ELb0ELi2EEENS1_25SingleTileBwdLPTSchedulerILb1ELi128ELb1EEEEEEEEEvNT_6ParamsE$_ZN4cute3eso3ESOILb1ELb0EJNS_5tupleIJNS_1CILi2EEES4_EEENS2_IJNS3_ILi1EEEiEEEEEC2ERKS5_RKS7_)
$_ZN7cutlass13device_kernelIN5flash19enable_sm80_to_sm89INS1_16FlashAttnBwdSm80INS1_25CollectiveMainloopBwdSm80ILi2ELi2EN4cute5tupleIJNS5_1CILi128EEES8_NS7_ILi64EEEEEENS_10bfloat16_tEfNS_4arch4Sm80ELb1ELb0ELb1ELb1ELb1ELb0ELb0ELb0ELi2ELi4ELi4ELi4ELb0EEENS1_21CollectiveEpilogueBwdISA_SB_SD_Li256ELb1ELb0ELi2EEENS1_25SingleTileBwdLPTSchedulerILb1ELi128ELb1EEEEEEEEEvNT_6ParamsE$_ZN4cute3eso3ESOILb1ELb0EJNS_5tupleIJNS_1CILi2EEES4_EEENS2_IJNS3_ILi1EEEiEEEEEC2ERKS5_RKS7_:
[----:B------:R-:W-:Y:S02]  /*a3d0*/  IADD3 R3, R34, -c[0x0][0x20], RZ ;  /* 0x8000080022037a10 */ /* 0x000fe40007ffe0ff */
[----:B------:R-:W-:-:S03]  /*a3e0*/  MOV R5, 0x0 ;  /* 0x0000000000057802 */ /* 0x000fc60000000f00 */
[----:B------:R1:W-:Y:S01]  /*a3f0*/  STL [R3], R2 ;  /* 0x0000000203007387 */ /* 0x0003e20000100800 */
[----:B------:R-:W-:Y:S05]  /*a400*/  RET.REL.NODEC R4 `(_ZN7cutlass13device_kernelIN5flash19enable_sm80_to_sm89INS1_16FlashAttnBwdSm80INS1_25CollectiveMainloopBwdSm80ILi2ELi2EN4cute5tupleIJNS5_1CILi128EEES8_NS7_ILi64EEEEEENS_10bfloat16_tEfNS_4arch4Sm80ELb1ELb0ELb1ELb1ELb1ELb0ELb0ELb0ELi2ELi4ELi4ELi4ELb0EEENS1_21CollectiveEpilogueBwdISA_SB_SD_Li256ELb1ELb0ELi2EEENS1_25SingleTileBwdLPTSchedulerILb1ELi128ELb1EEEEEEEEEvNT_6ParamsE) ;  /* 0xffff5bf004007950 */ /* 0x000fea0003c3ffff */
        .type           $_ZN7cutlass13device_kernelIN5flash19enable_sm80_to_sm89INS1_16FlashAttnBwdSm80INS1_25CollectiveMainloopBwdSm80ILi2ELi2EN4cute5tupleIJNS5_1CILi128EEES8_NS7_ILi64EEEEEENS_10bfloat16_tEfNS_4arch4Sm80ELb1ELb0ELb1ELb1ELb1ELb0ELb0ELb0ELi2ELi4ELi4ELi4ELb0EEENS1_21CollectiveEpilogueBwdISA_SB_SD_Li256ELb1ELb0ELi2EEENS1_25SingleTileBwdLPTSchedulerILb1ELi128ELb1EEEEEEEEEvNT_6ParamsE$_ZN4cute3eso3ESOILb1ELb0EJNS_5tupleIJNS_1CILi2EEES4_EEENS2_IJiNS3_ILi4096EEEEEEEEC2ERKS5_RKS7_,@function
        .size           $_ZN7cutlass13device_kernelIN5flash19enable_sm80_to_sm89INS1_16FlashAttnBwdSm80INS1_25CollectiveMainloopBwdSm80ILi2ELi2EN4cute5tupleIJNS5_1CILi128EEES8_NS7_ILi64EEEEEENS_10bfloat16_tEfNS_4arch4Sm80ELb1ELb0ELb1ELb1ELb1ELb0ELb0ELb0ELi2ELi4ELi4ELi4ELb0EEENS1_21CollectiveEpilogueBwdISA_SB_SD_Li256ELb1ELb0ELi2EEENS1_25SingleTileBwdLPTSchedulerILb1ELi128ELb1EEEEEEEEEvNT_6ParamsE$_ZN4cute3eso3ESOILb1ELb0EJNS_5tupleIJNS_1CILi2EEES4_EEENS2_IJiNS3_ILi4096EEEEEEEEC2ERKS5_RKS7_,($_ZN7cutlass13device_kernelIN5flash19enable_sm80_to_sm89INS1_16FlashAttnBwdSm80INS1_25CollectiveMainloopBwdSm80ILi2ELi2EN4cute5tupleIJNS5_1CILi128EEES8_NS7_ILi64EEEEEENS_10bfloat16_tEfNS_4arch4Sm80ELb1ELb0ELb1ELb1ELb1ELb0ELb0ELb0ELi2ELi4ELi4ELi4ELb0EEENS1_21CollectiveEpilogueBwdISA_SB_SD_Li256ELb1ELb0ELi2EEENS1_25SingleTileBwdLPTSchedulerILb1ELi128ELb1EEEEEEEEEvNT_6ParamsE$_ZN4cute3eso3ESOILb1ELb0EJNS_5tupleIJNS_1CILi2EEES4_EEENS2_IJiNS3_ILi512EEEEEEEEC2ERKS5_RKS7_ - $_ZN7cutlass13device_kernelIN5flash19enable_sm80_to_sm89INS1_16FlashAttnBwdSm80INS1_25CollectiveMainloopBwdSm80ILi2ELi2EN4cute5tupleIJNS5_1CILi128EEES8_NS7_ILi64EEEEEENS_10bfloat16_tEfNS_4arch4Sm80ELb1ELb0ELb1ELb1ELb1ELb0ELb0ELb0ELi2ELi4ELi4ELi4ELb0EEENS1_21CollectiveEpilogueBwdISA_SB_SD_Li256ELb1ELb0ELi2EEENS1_25SingleTileBwdLPTSchedulerILb1ELi128ELb1EEEEEEEEEvNT_6ParamsE$_ZN4cute3eso3ESOILb1ELb0EJNS_5tupleIJNS_1CILi2EEES4_EEENS2_IJiNS3_ILi4096EEEEEEEEC2ERKS5_RKS7_)
$_ZN7cutlass13device_kernelIN5flash19enable_sm80_to_sm89INS1_16FlashAttnBwdSm80INS1_25CollectiveMainloopBwdSm80ILi2ELi2EN4cute5tupleIJNS5_1CILi128EEES8_NS7_ILi64EEEEEENS_10bfloat16_tEfNS_4arch4Sm80ELb1ELb0ELb1ELb1ELb1ELb0ELb0ELb0ELi2ELi4ELi4ELi4ELb0EEENS1_21CollectiveEpilogueBwdISA_SB_SD_Li256ELb1ELb0ELi2EEENS1_25SingleTileBwdLPTSchedulerILb1ELi128ELb1EEEEEEEEEvNT_6ParamsE$_ZN4cute3eso3ESOILb1ELb0EJNS_5tupleIJNS_1CILi2EEES4_EEENS2_IJiNS3_ILi4096EEEEEEEEC2ERKS5_RKS7_:
[----:B------:R-:W-:Y:S02]  /*a410*/  IADD3 R3, R8, -c[0x0][0x20], RZ ;  /* 0x8000080008037a10 */ /* 0x000fe40007ffe0ff */
[----:B------:R-:W-:-:S03]  /*a420*/  MOV R5, 0x0 ;  /* 0x0000000000057802 */ /* 0x000fc60000000f00 */
[----:B------:R1:W-:Y:S01]  /*a430*/  STL [R3], R2 ;  /* 0x0000000203007387 */ /* 0x0003e20000100800 */
[----:B------:R-:W-:Y:S05]  /*a440*/  RET.REL.NODEC R4 `(_ZN7cutlass13device_kernelIN5flash19enable_sm80_to_sm89INS1_16FlashAttnBwdSm80INS1_25CollectiveMainloopBwdSm80ILi2ELi2EN4cute5tupleIJNS5_1CILi128EEES8_NS7_ILi64EEEEEENS_10bfloat16_tEfNS_4arch4Sm80ELb1ELb0ELb1ELb1ELb1ELb0ELb0ELb0ELi2ELi4ELi4ELi4ELb0EEENS1_21CollectiveEpilogueBwdISA_SB_SD_Li256ELb1ELb0ELi2EEENS1_25SingleTileBwdLPTSchedulerILb1ELi128ELb1EEEEEEEEEvNT_6ParamsE) ;  /* 0xffff5bb004007950 */ /* 0x000fea0003c3ffff */
        .type           $_ZN7cutlass13device_kernelIN5flash19enable_sm80_to_sm89INS1_16FlashAttnBwdSm80INS1_25CollectiveMainloopBwdSm80ILi2ELi2EN4cute5tupleIJNS5_1CILi128EEES8_NS7_ILi64EEEEEENS_10bfloat16_tEfNS_4arch4Sm80ELb1ELb0ELb1ELb1ELb1ELb0ELb0ELb0ELi2ELi4ELi4ELi4ELb0EEENS1_21CollectiveEpilogueBwdISA_SB_SD_Li256ELb1ELb0ELi2EEENS1_25SingleTileBwdLPTSchedulerILb1ELi128ELb1EEEEEEEEEvNT_6ParamsE$_ZN4cute3eso3ESOILb1ELb0EJNS_5tupleIJNS_1CILi2EEES4_EEENS2_IJiNS3_ILi512EEEEEEEEC2ERKS5_RKS7_,@function
        .size           $_ZN7cutlass13device_kernelIN5flash19enable_sm80_to_sm89INS1_16FlashAttnBwdSm80INS1_25CollectiveMainloopBwdSm80ILi2ELi2EN4cute5tupleIJNS5_1CILi128EEES8_NS7_ILi64EEEEEENS_10bfloat16_tEfNS_4arch4Sm80ELb1ELb0ELb1ELb1ELb1ELb0ELb0ELb0ELi2ELi4ELi4ELi4ELb0EEENS1_21CollectiveEpilogueBwdISA_SB_SD_Li256ELb1ELb0ELi2EEENS1_25SingleTileBwdLPTSchedulerILb1ELi128ELb1EEEEEEEEEvNT_6ParamsE$_ZN4cute3eso3ESOILb1ELb0EJNS_5tupleIJNS_1CILi2EEES4_EEENS2_IJiNS3_ILi512EEEEEEEEC2ERKS5_RKS7_,($_ZN7cutlass13device_kernelIN5flash19enable_sm80_to_sm89INS1_16FlashAttnBwdSm80INS1_25CollectiveMainloopBwdSm80ILi2ELi2EN4cute5tupleIJNS5_1CILi128EEES8_NS7_ILi64EEEEEENS_10bfloat16_tEfNS_4arch4Sm80ELb1ELb0ELb1ELb1ELb1ELb0ELb0ELb0ELi2ELi4ELi4ELi4ELb0EEENS1_21CollectiveEpilogueBwdISA_SB_SD_Li256ELb1ELb0ELi2EEENS1_25SingleTileBwdLPTSchedulerILb1ELi128ELb1EEEEEEEEEvNT_6ParamsE$_ZN4cute3eso3ESOILb1ELb0EJNS_5tupleIJNS_1CILi2EEES4_EEENS2_IJiiEEEEEC2ERKS5_RKS6_ - $_ZN7cutlass13device_kernelIN5flash19enable_sm80_to_sm89INS1_16FlashAttnBwdSm80INS1_25CollectiveMainloopBwdSm80ILi2ELi2EN4cute5tupleIJNS5_1CILi128EEES8_NS7_ILi64EEEEEENS_10bfloat16_tEfNS_4arch4Sm80ELb1ELb0ELb1ELb1ELb1ELb0ELb0ELb0ELi2ELi4ELi4ELi4ELb0EEENS1_21CollectiveEpilogueBwdISA_SB_SD_Li256ELb1ELb0ELi2EEENS1_25SingleTileBwdLPTSchedulerILb1ELi128ELb1EEEEEEEEEvNT_6ParamsE$_ZN4cute3eso3ESOILb1ELb0EJNS_5tupleIJNS_1CILi2EEES4_EEENS2_IJiNS3_ILi512EEEEEEEEC2ERKS5_RKS7_)
$_ZN7cutlass13device_kernelIN5flash19enable_sm80_to_sm89INS1_16FlashAttnBwdSm80INS1_25CollectiveMainloopBwdSm80ILi2ELi2EN4cute5tupleIJNS5_1CILi128EEES8_NS7_ILi64EEEEEENS_10bfloat16_tEfNS_4arch4Sm80ELb1ELb0ELb1ELb1ELb1ELb0ELb0ELb0ELi2ELi4ELi4ELi4ELb0EEENS1_21CollectiveEpilogueBwdISA_SB_SD_Li256ELb1ELb0ELi2EEENS1_25SingleTileBwdLPTSchedulerILb1ELi128ELb1EEEEEEEEEvNT_6ParamsE$_ZN4cute3eso3ESOILb1ELb0EJNS_5tupleIJNS_1CILi2EEES4_EEENS2_IJiNS3_ILi512EEEEEEEEC2ERKS5_RKS7_:
[----:B------:R-:W-:Y:S02]  /*a450*/  IADD3 R3, R35, -c[0x0][0x20], RZ ;  /* 0x8000080023037a10 */ /* 0x000fe40007ffe0ff */
[----:B------:R-:W-:-:S03]  /*a460*/  MOV R5, 0x0 ;  /* 0x0000000000057802 */ /* 0x000fc60000000f00 */
[----:B------:R1:W-:Y:S01]  /*a470*/  STL [R3], R2 ;  /* 0x0000000203007387 */ /* 0x0003e20000100800 */
[----:B------:R-:W-:Y:S05]  /*a480*/  RET.REL.NODEC R4 `(_ZN7cutlass13device_kernelIN5flash19enable_sm80_to_sm89INS1_16FlashAttnBwdSm80INS1_25CollectiveMainloopBwdSm80ILi2ELi2EN4cute5tupleIJNS5_1CILi128EEES8_NS7_ILi64EEEEEENS_10bfloat16_tEfNS_4arch4Sm80ELb1ELb0ELb1ELb1ELb1ELb0ELb0ELb0ELi2ELi4ELi4ELi4ELb0EEENS1_21CollectiveEpilogueBwdISA_SB_SD_Li256ELb1ELb0ELi2EEENS1_25SingleTileBwdLPTSchedulerILb1ELi128ELb1EEEEEEEEEvNT_6ParamsE) ;  /* 0xffff5b7004007950 */ /* 0x000fea0003c3ffff */
        .type           $_ZN7cutlass13device_kernelIN5flash19enable_sm80_to_sm89INS1_16FlashAttnBwdSm80INS1_25CollectiveMainloopBwdSm80ILi2ELi2EN4cute5tupleIJNS5_1CILi128EEES8_NS7_ILi64EEEEEENS_10bfloat16_tEfNS_4arch4Sm80ELb1ELb0ELb1ELb1ELb1ELb0ELb0ELb0ELi2ELi4ELi4ELi4ELb0EEENS1_21CollectiveEpilogueBwdISA_SB_SD_Li256ELb1ELb0ELi2EEENS1_25SingleTileBwdLPTSchedulerILb1ELi128ELb1EEEEEEEEEvNT_6ParamsE$_ZN4cute3eso3ESOILb1ELb0EJNS_5tupleIJNS_1CILi2EEES4_EEENS2_IJiiEEEEEC2ERKS5_RKS6_,@function
        .size           $_ZN7cutlass13device_kernelIN5flash19enable_sm80_to_sm89INS1_16FlashAttnBwdSm80INS1_25CollectiveMainloopBwdSm80ILi2ELi2EN4cute5tupleIJNS5_1CILi128EEES8_NS7_ILi64EEEEEENS_10bfloat16_tEfNS_4arch4Sm80ELb1ELb0ELb1ELb1ELb1ELb0ELb0ELb0ELi2ELi4ELi4ELi4ELb0EEENS1_21CollectiveEpilogueBwdISA_SB_SD_Li256ELb1ELb0ELi2EEENS1_25SingleTileBwdLPTSchedulerILb1ELi128ELb1EEEEEEEEEvNT_6ParamsE$_ZN4cute3eso3ESOILb1ELb0EJNS_5tupleIJNS_1CILi2EEES4_EEENS2_IJiiEEEEEC2ERKS5_RKS6_,($_ZN7cutlass13device_kernelIN5flash19enable_sm80_to_sm89INS1_16FlashAttnBwdSm80INS1_25CollectiveMainloopBwdSm80ILi2ELi2EN4cute5tupleIJNS5_1CILi128EEES8_NS7_ILi64EEEEEENS_10bfloat16_tEfNS_4arch4Sm80ELb1ELb0ELb1ELb1ELb1ELb0ELb0ELb0ELi2ELi4ELi4ELi4ELb0EEENS1_21CollectiveEpilogueBwdISA_SB_SD_Li256ELb1ELb0ELi2EEENS1_25SingleTileBwdLPTSchedulerILb1ELi128ELb1EEEEEEEEEvNT_6ParamsE$_ZN4cute3eso3ESOILb1ELb0EJNS_5tupleIJNS_1CILi2EEES4_EEENS2_IJiiEEENS3_ILi1EEES7_EEC2ERKS5_RKS6_RKS7_SE_ - $_ZN7cutlass13device_kernelIN5flash19enable_sm80_to_sm89INS1_16FlashAttnBwdSm80INS1_25CollectiveMainloopBwdSm80ILi2ELi2EN4cute5tupleIJNS5_1CILi128EEES8_NS7_ILi64EEEEEENS_10bfloat16_tEfNS_4arch4Sm80ELb1ELb0ELb1ELb1ELb1ELb0ELb0ELb0ELi2ELi4ELi4ELi4ELb0EEENS1_21CollectiveEpilogueBwdISA_SB_SD_Li256ELb1ELb0ELi2EEENS1_25SingleTileBwdLPTSchedulerILb1ELi128ELb1EEEEEEEEEvNT_6ParamsE$_ZN4cute3eso3ESOILb1ELb0EJNS_5tupleIJNS_1CILi2EEES4_EEENS2_IJiiEEEEEC2ERKS5_RKS6_)
$_ZN7cutlass13device_kernelIN5flash19enable_sm80_to_sm89INS1_16FlashAttnBwdSm80INS1_25CollectiveMainloopBwdSm80ILi2ELi2EN4cute5tupleIJNS5_1CILi128EEES8_NS7_ILi64EEEEEENS_10bfloat16_tEfNS_4arch4Sm80ELb1ELb0ELb1ELb1ELb1ELb0ELb0ELb0ELi2ELi4ELi4ELi4ELb0EEENS1_21CollectiveEpilogueBwdISA_SB_SD_Li256ELb1ELb0ELi2EEENS1_25SingleTileBwdLPTSchedulerILb1ELi128ELb1EEEEEEEEEvNT_6ParamsE$_ZN4cute3eso3ESOILb1ELb0EJNS_5tupleIJNS_1CILi2EEES4_EEENS2_IJiiEEEEEC2ERKS5_RKS6_:
[----:B------:R-:W-:Y:S02]  /*a490*/  IADD3 R3, R3, -c[0x0][0x20], RZ ;  /* 0x8000080003037a10 */ /* 0x000fe40007ffe0ff */
[----:B------:R-:W-:-:S03]  /*a4a0*/  MOV R5, 0x0 ;  /* 0x0000000000057802 */ /* 0x000fc60000000f00 */
[----:B------:R1:W-:Y:S04]  /*a4b0*/  STL [R3], R2 ;  /* 0x0000000203007387 */ /* 0x0003e80000100800 */
[----:B------:R1:W-:Y:S01]  /*a4c0*/  STL [R3+0x4], R8 ;  /* 0x0000040803007387 */ /* 0x0003e20000100800 */
[----:B------:R-:W-:Y:S05]  /*a4d0*/  RET.REL.NODEC R4 `(_ZN7cutlass13device_kernelIN5flash19enable_sm80_to_sm89INS1_16FlashAttnBwdSm80INS1_25CollectiveMainloopBwdSm80ILi2ELi2EN4cute5tupleIJNS5_1CILi128EEES8_NS7_ILi64EEEEEENS_10bfloat16_tEfNS_4arch4Sm80ELb1ELb0ELb1ELb1ELb1ELb0ELb0ELb0ELi2ELi4ELi4ELi4ELb0EEENS1_21CollectiveEpilogueBwdISA_SB_SD_Li256ELb1ELb0ELi2EEENS1_25SingleTileBwdLPTSchedulerILb1ELi128ELb1EEEEEEEEEvNT_6ParamsE) ;  /* 0xffff5b2004007950 */ /* 0x000fea0003c3ffff */
        .type           $_ZN7cutlass13device_kernelIN5flash19enable_sm80_to_sm89INS1_16FlashAttnBwdSm80INS1_25CollectiveMainloopBwdSm80ILi2ELi2EN4cute5tupleIJNS5_1CILi128EEES8_NS7_ILi64EEEEEENS_10bfloat16_tEfNS_4arch4Sm80ELb1ELb0ELb1ELb1ELb1ELb0ELb0ELb0ELi2ELi4ELi4ELi4ELb0EEENS1_21CollectiveEpilogueBwdISA_SB_SD_Li256ELb1ELb0ELi2EEENS1_25SingleTileBwdLPTSchedulerILb1ELi128ELb1EEEEEEEEEvNT_6ParamsE$_ZN4cute3eso3ESOILb1ELb0EJNS_5tupleIJNS_1CILi2EEES4_EEENS2_IJiiEEENS3_ILi1EEES7_EEC2ERKS5_RKS6_RKS7_SE_,@function
        .size           $_ZN7cutlass13device_kernelIN5flash19enable_sm80_to_sm89INS1_16FlashAttnBwdSm80INS1_25CollectiveMainloopBwdSm80ILi2ELi2EN4cute5tupleIJNS5_1CILi128EEES8_NS7_ILi64EEEEEENS_10bfloat16_tEfNS_4arch4Sm80ELb1ELb0ELb1ELb1ELb1ELb0ELb0ELb0ELi2ELi4ELi4ELi4ELb0EEENS1_21CollectiveEpilogueBwdISA_SB_SD_Li256ELb1ELb0ELi2EEENS1_25SingleTileBwdLPTSchedulerILb1ELi128ELb1EEEEEEEEEvNT_6ParamsE$_ZN4cute3eso3ESOILb1ELb0EJNS_5tupleIJNS_1CILi2EEES4_EEENS2_IJiiEEENS3_ILi1EEES7_EEC2ERKS5_RKS6_RKS7_SE_,($_ZN7cutlass13device_kernelIN5flash19enable_sm80_to_sm89INS1_16FlashAttnBwdSm80INS1_25CollectiveMainloopBwdSm80ILi2ELi2EN4cute5tupleIJNS5_1CILi128EEES8_NS7_ILi64EEEEEENS_10bfloat16_tEfNS_4arch4Sm80ELb1ELb0ELb1ELb1ELb1ELb0ELb0ELb0ELi2ELi4ELi4ELi4ELb0EEENS1_21CollectiveEpilogueBwdISA_SB_SD_Li256ELb1ELb0ELi2EEENS1_25SingleTileBwdLPTSchedulerILb1ELi128ELb1EEEEEEEEEvNT_6ParamsE$_ZN4cute3eso3ESOILb1ELb0EJNS_5tupleIJNS_1CILi2EEES4_S4_EEENS2_IJNS3_ILi1EEENS3_ILi512EEEiEEEEEC2ERKS5_RKS8_ - $_ZN7cutlass13device_kernelIN5flash19enable_sm80_to_sm89INS1_16FlashAttnBwdSm80INS1_25CollectiveMainloopBwdSm80ILi2ELi2EN4cute5tupleIJNS5_1CILi128EEES8_NS7_ILi64EEEEEENS_10bfloat16_tEfNS_4arch4Sm80ELb1ELb0ELb1ELb1ELb1ELb0ELb0ELb0ELi2ELi4ELi4ELi4ELb0EEENS1_21CollectiveEpilogueBwdISA_SB_SD_Li256ELb1ELb0ELi2EEENS1_25SingleTileBwdLPTSchedulerILb1ELi128ELb1EEEEEEEEEvNT_6ParamsE$_ZN4cute3eso3ESOILb1ELb0EJNS_5tupleIJNS_1CILi2EEES4_EEENS2_IJiiEEENS3_ILi1EEES7_EEC2ERKS5_RKS6_RKS7_SE_)
$_ZN7cutlass13device_kernelIN5flash19enable_sm80_to_sm89INS1_16FlashAttnBwdSm80INS1_25CollectiveMainloopBwdSm80ILi2ELi2EN4cute5tupleIJNS5_1CILi128EEES8_NS7_ILi64EEEEEENS_10bfloat16_tEfNS_4arch4Sm80ELb1ELb0ELb1ELb1ELb1ELb0ELb0ELb0ELi2ELi4ELi4ELi4ELb0EEENS1_21CollectiveEpilogueBwdISA_SB_SD_Li256ELb1ELb0ELi2EEENS1_25SingleTileBwdLPTSchedulerILb1ELi128ELb1EEEEEEEEEvNT_6ParamsE$_ZN4cute3eso3ESOILb1ELb0EJNS_5tupleIJNS_1CILi2EEES4_EEENS2_IJiiEEENS3_ILi1EEES7_EEC2ERKS5_RKS6_RKS7_SE_:
[----:B------:R-:W-:Y:S01]  /*a4e0*/  IADD3 R4, R4, -c[0x0][0x20], RZ ;  /* 0x8000080004047a10 */ /* 0x000fe20007ffe0ff */
[----:B------:R-:W-:Y:S01]  /*a4f0*/  IMAD.MOV.U32 R90, RZ, RZ, R6 ;  /* 0x000000ffff5a7224 */ /* 0x000fe200078e0006 */
[----:B------:R-:W-:-:S03]  /*a500*/  MOV R91, 0x0 ;  /* 0x00000000005b7802 */ /* 0x000fc60000000f00 */
[----:B------:R1:W-:Y:S04]  /*a510*/  STL [R4], R2 ;  /* 0x0000000204007387 */ /* 0x0003e80000100800 */
[----:B------:R1:W-:Y:S01]  /*a520*/  STL [R4+0x4], R3 ;  /* 0x0000040304007387 */ /* 0x0003e20000100800 */
[----:B------:R-:W-:Y:S05]  /*a530*/  RET.REL.NODEC R90 `(_ZN7cutlass13device_kernelIN5flash19enable_sm80_to_sm89INS1_16FlashAttnBwdSm80INS1_25CollectiveMainloopBwdSm80ILi2ELi2EN4cute5tupleIJNS5_1CILi128EEES8_NS7_ILi64EEEEEENS_10bfloat16_tEfNS_4arch4Sm80ELb1ELb0ELb1ELb1ELb1ELb0ELb0ELb0ELi2ELi4ELi4ELi4ELb0EEENS1_21CollectiveEpilogueBwdISA_SB_SD_Li256ELb1ELb0ELi2EEENS1_25SingleTileBwdLPTSchedulerILb1ELi128ELb1EEEEEEEEEvNT_6ParamsE) ;  /* 0xffff5ac05a007950 */ /* 0x000fea0003c3ffff */
        .type           $_ZN7cutlass13device_kernelIN5flash19enable_sm80_to_sm89INS1_16FlashAttnBwdSm80INS1_25CollectiveMainloopBwdSm80ILi2ELi2EN4cute5tupleIJNS5_1CILi128EEES8_NS7_ILi64EEEEEENS_10bfloat16_tEfNS_4arch4Sm80ELb1ELb0ELb1ELb1ELb1ELb0ELb0ELb0ELi2ELi4ELi4ELi4ELb0EEENS1_21CollectiveEpilogueBwdISA_SB_SD_Li256ELb1ELb0ELi2EEENS1_25SingleTileBwdLPTSchedulerILb1ELi128ELb1EEEEEEEEEvNT_6ParamsE$_ZN4cute3eso3ESOILb1ELb0EJNS_5tupleIJNS_1CILi2EEES4_S4_EEENS2_IJNS3_ILi1EEENS3_ILi512EEEiEEEEEC2ERKS5_RKS8_,@function
        .size           $_ZN7cutlass13device_kernelIN5flash19enable_sm80_to_sm89INS1_16FlashAttnBwdSm80INS1_25CollectiveMainloopBwdSm80ILi2ELi2EN4cute5tupleIJNS5_1CILi128EEES8_NS7_ILi64EEEEEENS_10bfloat16_tEfNS_4arch4Sm80ELb1ELb0ELb1ELb1ELb1ELb0ELb0ELb0ELi2ELi4ELi4ELi4ELb0EEENS1_21CollectiveEpilogueBwdISA_SB_SD_Li256ELb1ELb0ELi2EEENS1_25SingleTileBwdLPTSchedulerILb1ELi128ELb1EEEEEEEEEvNT_6ParamsE$_ZN4cute3eso3ESOILb1ELb0EJNS_5tupleIJNS_1CILi2EEES4_S4_EEENS2_IJNS3_ILi1EEENS3_ILi512EEEiEEEEEC2ERKS5_RKS8_,($_ZN7cutlass13device_kernelIN5flash19enable_sm80_to_sm89INS1_16FlashAttnBwdSm80INS1_25CollectiveMainloopBwdSm80ILi2ELi2EN4cute5tupleIJNS5_1CILi128EEES8_NS7_ILi64EEEEEENS_10bfloat16_tEfNS_4arch4Sm80ELb1ELb0ELb1ELb1ELb1ELb0ELb0ELb0ELi2ELi4ELi4ELi4ELb0EEENS1_21CollectiveEpilogueBwdISA_SB_SD_Li256ELb1ELb0ELi2EEENS1_25SingleTileBwdLPTSchedulerILb1ELi128ELb1EEEEEEEEEvNT_6ParamsE$_ZN4cute3eso3ESOILb1ELb0EJNS_5tupleIJNS_1CILi8EEENS2_IJNS3_ILi2EEES5_S5_EEENS3_ILi1EEES6_S7_EEENS2_IJS7_NS2_IJS4_iiEEENS3_ILi64EEENS2_IJiNS3_ILi144EEENS3_ILi288EEEEEENS3_ILi512EEEEEEEEC2ERKS8_RKSF_ - $_ZN7cutlass13device_kernelIN5flash19enable_sm80_to_sm89INS1_16FlashAttnBwdSm80INS1_25CollectiveMainloopBwdSm80ILi2ELi2EN4cute5tupleIJNS5_1CILi128EEES8_NS7_ILi64EEEEEENS_10bfloat16_tEfNS_4arch4Sm80ELb1ELb0ELb1ELb1ELb1ELb0ELb0ELb0ELi2ELi4ELi4ELi4ELb0EEENS1_21CollectiveEpilogueBwdISA_SB_SD_Li256ELb1ELb0ELi2EEENS1_25SingleTileBwdLPTSchedulerILb1ELi128ELb1EEEEEEEEEvNT_6ParamsE$_ZN4cute3eso3ESOILb1ELb0EJNS_5tupleIJNS_1CILi2EEES4_S4_EEENS2_IJNS3_ILi1EEENS3_ILi512EEEiEEEEEC2ERKS5_RKS8_)
$_ZN7cutlass13device_kernelIN5flash19enable_sm80_to_sm89INS1_16FlashAttnBwdSm80INS1_25CollectiveMainloopBwdSm80ILi2ELi2EN4cute5tupleIJNS5_1CILi128EEES8_NS7_ILi64EEEEEENS_10bfloat16_tEfNS_4arch4Sm80ELb1ELb0ELb1ELb1ELb1ELb0ELb0ELb0ELi2ELi4ELi4ELi4ELb0EEENS1_21CollectiveEpilogueBwdISA_SB_SD_Li256ELb1ELb0ELi2EEENS1_25SingleTileBwdLPTSchedulerILb1ELi128ELb1EEEEEEEEEvNT_6ParamsE$_ZN4cute3eso3ESOILb1ELb0EJNS_5tupleIJNS_1CILi2EEES4_S4_EEENS2_IJNS3_ILi1EEENS3_ILi512EEEiEEEEEC2ERKS5_RKS8_:
[----:B------:R-:W-:Y:S02]  /*a540*/  IADD3 R3, R77, -c[0x0][0x20], RZ ;  /* 0x800008004d037a10 */ /* 0x000fe40007ffe0ff */
[----:B------:R-:W-:-:S03]  /*a550*/  MOV R5, 0x0 ;  /* 0x0000000000057802 */ /* 0x000fc60000000f00 */
[----:B------:R1:W-:Y:S01]  /*a560*/  STL [R3], R2 ;  /* 0x0000000203007387 */ /* 0x0003e20000100800 */
[----:B------:R-:W-:Y:S05]  /*a570*/  RET.REL.NODEC R4 `(_ZN7cutlass13device_kernelIN5flash19enable_sm80_to_sm89INS1_16FlashAttnBwdSm80INS1_25CollectiveMainloopBwdSm80ILi2ELi2EN4cute5tupleIJNS5_1CILi128EEES8_NS7_ILi64EEEEEENS_10bfloat16_tEfNS_4arch4Sm80ELb1ELb0ELb1ELb1ELb1ELb0ELb0ELb0ELi2ELi4ELi4ELi4ELb0EEENS1_21CollectiveEpilogueBwdISA_SB_SD_Li256ELb1ELb0ELi2EEENS1_25SingleTileBwdLPTSchedulerILb1ELi128ELb1EEEEEEEEEvNT_6ParamsE) ;  /* 0xffff5a8004007950 */ /* 0x000fea0003c3ffff */
        .type           $_ZN7cutlass13device_kernelIN5flash19enable_sm80_to_sm89INS1_16FlashAttnBwdSm80INS1_25CollectiveMainloopBwdSm80ILi2ELi2EN4cute5tupleIJNS5_1CILi128EEES8_NS7_ILi64EEEEEENS_10bfloat16_tEfNS_4arch4Sm80ELb1ELb0ELb1ELb1ELb1ELb0ELb0ELb0ELi2ELi4ELi4ELi4ELb0EEENS1_21CollectiveEpilogueBwdISA_SB_SD_Li256ELb1ELb0ELi2EEENS1_25SingleTileBwdLPTSchedulerILb1ELi128ELb1EEEEEEEEEvNT_6ParamsE$_ZN4cute3eso3ESOILb1ELb0EJNS_5tupleIJNS_1CILi8EEENS2_IJNS3_ILi2EEES5_S5_EEENS3_ILi1EEES6_S7_EEENS2_IJS7_NS2_IJS4_iiEEENS3_ILi64EEENS2_IJiNS3_ILi144EEENS3_ILi288EEEEEENS3_ILi512EEEEEEEEC2ERKS8_RKSF_,@function
        .size           $_ZN7cutlass13device_kernelIN5flash19enable_sm80_to_sm89INS1_16FlashAttnBwdSm80INS1_25CollectiveMainloopBwdSm80ILi2ELi2EN4cute5tupleIJNS5_1CILi128EEES8_NS7_ILi64EEEEEENS_10bfloat16_tEfNS_4arch4Sm80ELb1ELb0ELb1ELb1ELb1ELb0ELb0ELb0ELi2ELi4ELi4ELi4ELb0EEENS1_21CollectiveEpilogueBwdISA_SB_SD_Li256ELb1ELb0ELi2EEENS1_25SingleTileBwdLPTSchedulerILb1ELi128ELb1EEEEEEEEEvNT_6ParamsE$_ZN4cute3eso3ESOILb1ELb0EJNS_5tupleIJNS_1CILi8EEENS2_IJNS3_ILi2EEES5_S5_EEENS3_ILi1EEES6_S7_EEENS2_IJS7_NS2_IJS4_iiEEENS3_ILi64EEENS2_IJiNS3_ILi144EEENS3_ILi288EEEEEENS3_ILi512EEEEEEEEC2ERKS8_RKSF_,($_ZN7cutlass13device_kernelIN5flash19enable_sm80_to_sm89INS1_16FlashAttnBwdSm80INS1_25CollectiveMainloopBwdSm80ILi2ELi2EN4cute5tupleIJNS5_1CILi128EEES8_NS7_ILi64EEEEEENS_10bfloat16_tEfNS_4arch4Sm80ELb1ELb0ELb1ELb1ELb1ELb0ELb0ELb0ELi2ELi4ELi4ELi4ELb0EEENS1_21CollectiveEpilogueBwdISA_SB_SD_Li256ELb1ELb0ELi2EEENS1_25SingleTileBwdLPTSchedulerILb1ELi128ELb1EEEEEEEEEvNT_6ParamsE$_ZN4cute3eso3ESOILb1ELb0EJNS_5tupleIJNS_1CILi8EEENS2_IJNS3_ILi2EEES5_S5_EEENS3_ILi1EEES6_S7_EEENS2_IJS7_NS2_IJiiiEEENS3_ILi64EEENS2_IJNS3_ILi72EEENS3_ILi144EEENS3_ILi288EEEEEENS3_ILi512EEEEEEEEC2ERKS8_RKSG_ - $_ZN7cutlass13device_kernelIN5flash19enable_sm80_to_sm89INS1_16FlashAttnBwdSm80INS1_25CollectiveMainloopBwdSm80ILi2ELi2EN4cute5tupleIJNS5_1CILi128EEES8_NS7_ILi64EEEEEENS_10bfloat16_tEfNS_4arch4Sm80ELb1ELb0ELb1ELb1ELb1ELb0ELb0ELb0ELi2ELi4ELi4ELi4ELb0EEENS1_21CollectiveEpilogueBwdISA_SB_SD_Li256ELb1ELb0ELi2EEENS1_25SingleTileBwdLPTSchedulerILb1ELi128ELb1EEEEEEEEEvNT_6ParamsE$_ZN4cute3eso3ESOILb1ELb0EJNS_5tupleIJNS_1CILi8EEENS2_IJNS3_ILi2EEES5_S5_EEENS3_ILi1EEES6_S7_EEENS2_IJS7_NS2_IJS4_iiEEENS3_ILi64EEENS2_IJiNS3_ILi144EEENS3_ILi288EEEEEENS3_ILi512EEEEEEEEC2ERKS8_RKSF_)
$_ZN7cutlass13device_kernelIN5flash19enable_sm80_to_sm89INS1_16FlashAttnBwdSm80INS1_25CollectiveMainloopBwdSm80ILi2ELi2EN4cute5tupleIJNS5_1CILi128EEES8_NS7_ILi64EEEEEENS_10bfloat16_tEfNS_4arch4Sm80ELb1ELb0ELb1ELb1ELb1ELb0ELb0ELb0ELi2ELi4ELi4ELi4ELb0EEENS1_21CollectiveEpilogueBwdISA_SB_SD_Li256ELb1ELb0ELi2EEENS1_25SingleTileBwdLPTSchedulerILb1ELi128ELb1EEEEEEEEEvNT_6ParamsE$_ZN4cute3eso3ESOILb1ELb0EJNS_5tupleIJNS_1CILi8EEENS2_IJNS3_ILi2EEES5_S5_EEENS3_ILi1EEES6_S7_EEENS2_IJS7_NS2_IJS4_iiEEENS3_ILi64EEENS2_IJiNS3_ILi144EEENS3_ILi288EEEEEENS3_ILi512EEEEEEEEC2ERKS8_RKSF_:
[----:B------:R-:W-:Y:S02]  /*a580*/  IADD3 R4, R60, -c[0x0][0x20], RZ ;  /* 0x800008003c047a10 */ /* 0x000fe40007ffe0ff */
[----:B------:R-:W-:-:S03]  /*a590*/  MOV R9, 0x0 ;  /* 0x0000000000097802 */ /* 0x000fc60000000f00 */
[----:B------:R1:W-:Y:S04]  /*a5a0*/  STL [R4], R2 ;  /* 0x0000000204007387 */ /* 0x0003e80000100800 */
[----:B------:R1:W-:Y:S04]  /*a5b0*/  STL [R4+0x4], R3 ;  /* 0x0000040304007387 */ /* 0x0003e80000100800 */
[----:B------:R1:W-:Y:S01]  /*a5c0*/  STL [R4+0x8], R5 ;  /* 0x0000080504007387 */ /* 0x0003e20000100800 */
[----:B------:R-:W-:Y:S05]  /*a5d0*/  RET.REL.NODEC R8 `(_ZN7cutlass13device_kernelIN5flash19enable_sm80_to_sm89INS1_16FlashAttnBwdSm80INS1_25CollectiveMainloopBwdSm80ILi2ELi2EN4cute5tupleIJNS5_1CILi128EEES8_NS7_ILi64EEEEEENS_10bfloat16_tEfNS_4arch4Sm80ELb1ELb0ELb1ELb1ELb1ELb0ELb0ELb0ELi2ELi4ELi4ELi4ELb0EEENS1_21CollectiveEpilogueBwdISA_SB_SD_Li256ELb1ELb0ELi2EEENS1_25SingleTileBwdLPTSchedulerILb1ELi128ELb1EEEEEEEEEvNT_6ParamsE) ;  /* 0xffff5a2008007950 */ /* 0x000fea0003c3ffff */
        .type           $_ZN7cutlass13device_kernelIN5flash19enable_sm80_to_sm89INS1_16FlashAttnBwdSm80INS1_25CollectiveMainloopBwdSm80ILi2ELi2EN4cute5tupleIJNS5_1CILi128EEES8_NS7_ILi64EEEEEENS_10bfloat16_tEfNS_4arch4Sm80ELb1ELb0ELb1ELb1ELb1ELb0ELb0ELb0ELi2ELi4ELi4ELi4ELb0EEENS1_21CollectiveEpilogueBwdISA_SB_SD_Li256ELb1ELb0ELi2EEENS1_25SingleTileBwdLPTSchedulerILb1ELi128ELb1EEEEEEEEEvNT_6ParamsE$_ZN4cute3eso3ESOILb1ELb0EJNS_5tupleIJNS_1CILi8EEENS2_IJNS3_ILi2EEES5_S5_EEENS3_ILi1EEES6_S7_EEENS2_IJS7_NS2_IJiiiEEENS3_ILi64EEENS2_IJNS3_ILi72EEENS3_ILi144EEENS3_ILi288EEEEEENS3_ILi512EEEEEEEEC2ERKS8_RKSG_,@function
        .size           $_ZN7cutlass13device_kernelIN5flash19enable_sm80_to_sm89INS1_16FlashAttnBwdSm80INS1_25CollectiveMainloopBwdSm80ILi2ELi2EN4cute5tupleIJNS5_1CILi128EEES8_NS7_ILi64EEEEEENS_10bfloat16_tEfNS_4arch4Sm80ELb1ELb0ELb1ELb1ELb1ELb0ELb0ELb0ELi2ELi4ELi4ELi4ELb0EEENS1_21CollectiveEpilogueBwdISA_SB_SD_Li256ELb1ELb0ELi2EEENS1_25SingleTileBwdLPTSchedulerILb1ELi128ELb1EEEEEEEEEvNT_6ParamsE$_ZN4cute3eso3ESOILb1ELb0EJNS_5tupleIJNS_1CILi8EEENS2_IJNS3_ILi2EEES5_S5_EEENS3_ILi1EEES6_S7_EEENS2_IJS7_NS2_IJiiiEEENS3_ILi64EEENS2_IJNS3_ILi72EEENS3_ILi144EEENS3_ILi288EEEEEENS3_ILi512EEEEEEEEC2ERKS8_RKSG_,($_ZN7cutlass13device_kernelIN5flash19enable_sm80_to_sm89INS1_16FlashAttnBwdSm80INS1_25CollectiveMainloopBwdSm80ILi2ELi2EN4cute5tupleIJNS5_1CILi128EEES8_NS7_ILi64EEEEEENS_10bfloat16_tEfNS_4arch4Sm80ELb1ELb0ELb1ELb1ELb1ELb0ELb0ELb0ELi2ELi4ELi4ELi4ELb0EEENS1_21CollectiveEpilogueBwdISA_SB_SD_Li256ELb1ELb0ELi2EEENS1_25SingleTileBwdLPTSchedulerILb1ELi128ELb1EEEEEEEEEvNT_6ParamsE$_ZN4cute3eso3ESOILb1ELb0EJNS_5tupleIJNS_1CILi8EEENS3_ILi2EEES5_S5_S4_S5_EEENS2_IJNS3_ILi1EEEiiiNS3_ILi72EEENS3_ILi512EEEEEEEEC2ERKS6_RKSA_ - $_ZN7cutlass13device_kernelIN5flash19enable_sm80_to_sm89INS1_16FlashAttnBwdSm80INS1_25CollectiveMainloopBwdSm80ILi2ELi2EN4cute5tupleIJNS5_1CILi128EEES8_NS7_ILi64EEEEEENS_10bfloat16_tEfNS_4arch4Sm80ELb1ELb0ELb1ELb1ELb1ELb0ELb0ELb0ELi2ELi4ELi4ELi4ELb0EEENS1_21CollectiveEpilogueBwdISA_SB_SD_Li256ELb1ELb0ELi2EEENS1_25SingleTileBwdLPTSchedulerILb1ELi128ELb1EEEEEEEEEvNT_6ParamsE$_ZN4cute3eso3ESOILb1ELb0EJNS_5tupleIJNS_1CILi8EEENS2_IJNS3_ILi2EEES5_S5_EEENS3_ILi1EEES6_S7_EEENS2_IJS7_NS2_IJiiiEEENS3_ILi64EEENS2_IJNS3_ILi72EEENS3_ILi144EEENS3_ILi288EEEEEENS3_ILi512EEEEEEEEC2ERKS8_RKSG_)
$_ZN7cutlass13device_kernelIN5flash19enable_sm80_to_sm89INS1_16FlashAttnBwdSm80INS1_25CollectiveMainloopBwdSm80ILi2ELi2EN4cute5tupleIJNS5_1CILi128EEES8_NS7_ILi64EEEEEENS_10bfloat16_tEfNS_4arch4Sm80ELb1ELb0ELb1ELb1ELb1ELb0ELb0ELb0ELi2ELi4ELi4ELi4ELb0EEENS1_21CollectiveEpilogueBwdISA_SB_SD_Li256ELb1ELb0ELi2EEENS1_25SingleTileBwdLPTSchedulerILb1ELi128ELb1EEEEEEEEEvNT_6ParamsE$_ZN4cute3eso3ESOILb1ELb0EJNS_5tupleIJNS_1CILi8EEENS2_IJNS3_ILi2EEES5_S5_EEENS3_ILi1EEES6_S7_EEENS2_IJS7_NS2_IJiiiEEENS3_ILi64EEENS2_IJNS3_ILi72EEENS3_ILi144EEENS3_ILi288EEEEEENS3_ILi512EEEEEEEEC2ERKS8_RKSG_:
[----:B------:R-:W-:Y:S02]  /*a5e0*/  IADD3 R4, R4, -c[0x0][0x20], RZ ;  /* 0x8000080004047a10 */ /* 0x000fe40007ffe0ff */
[----:B------:R-:W-:-:S03]  /*a5f0*/  MOV R9, 0x0 ;  /* 0x0000000000097802 */ /* 0x000fc60000000f00 */
[----:B------:R1:W-:Y:S04]  /*a600*/  STL [R4], R2 ;  /* 0x0000000204007387 */ /* 0x0003e80000100800 */
[----:B------:R1:W-:Y:S04]  /*a610*/  STL [R4+0x4], R3 ;  /* 0x0000040304007387 */ /* 0x0003e80000100800 */
[----:B------:R1:W-:Y:S01]  /*a620*/  STL [R4+0x8], R5 ;  /* 0x0000080504007387 */ /* 0x0003e20000100800 */
[----:B------:R-:W-:Y:S05]  /*a630*/  RET.REL.NODEC R8 `(_ZN7cutlass13device_kernelIN5flash19enable_sm80_to_sm89INS1_16FlashAttnBwdSm80INS1_25CollectiveMainloopBwdSm80ILi2ELi2EN4cute5tupleIJNS5_1CILi128EEES8_NS7_ILi64EEEEEENS_10bfloat16_tEfNS_4arch4Sm80ELb1ELb0ELb1ELb1ELb1ELb0ELb0ELb0ELi2ELi4ELi4ELi4ELb0EEENS1_21CollectiveEpilogueBwdISA_SB_SD_Li256ELb1ELb0ELi2EEENS1_25SingleTileBwdLPTSchedulerILb1ELi128ELb1EEEEEEEEEvNT_6ParamsE) ;  /* 0xffff59c008007950 */ /* 0x000fea0003c3ffff */
        .type           $_ZN7cutlass13device_kernelIN5flash19enable_sm80_to_sm89INS1_16FlashAttnBwdSm80INS1_25CollectiveMainloopBwdSm80ILi2ELi2EN4cute5tupleIJNS5_1CILi128EEES8_NS7_ILi64EEEEEENS_10bfloat16_tEfNS_4arch4Sm80ELb1ELb0ELb1ELb1ELb1ELb0ELb0ELb0ELi2ELi4ELi4ELi4ELb0EEENS1_21CollectiveEpilogueBwdISA_SB_SD_Li256ELb1ELb0ELi2EEENS1_25SingleTileBwdLPTSchedulerILb1ELi128ELb1EEEEEEEEEvNT_6ParamsE$_ZN4cute3eso3ESOILb1ELb0EJNS_5tupleIJNS_1CILi8EEENS3_ILi2EEES5_S5_S4_S5_EEENS2_IJNS3_ILi1EEEiiiNS3_ILi72EEENS3_ILi512EEEEEEEEC2ERKS6_RKSA_,@function
        .size           $_ZN7cutlass13device_kernelIN5flash19enable_sm80_to_sm89INS1_16FlashAttnBwdSm80INS1_25CollectiveMainloopBwdSm80ILi2ELi2EN4cute5tupleIJNS5_1CILi128EEES8_NS7_ILi64EEEEEENS_10bfloat16_tEfNS_4arch4Sm80ELb1ELb0ELb1ELb1ELb1ELb0ELb0ELb0ELi2ELi4ELi4ELi4ELb0EEENS1_21CollectiveEpilogueBwdISA_SB_SD_Li256ELb1ELb0ELi2EEENS1_25SingleTileBwdLPTSchedulerILb1ELi128ELb1EEEEEEEEEvNT_6ParamsE$_ZN4cute3eso3ESOILb1ELb0EJNS_5tupleIJNS_1CILi8EEENS3_ILi2EEES5_S5_S4_S5_EEENS2_IJNS3_ILi1EEEiiiNS3_ILi72EEENS3_ILi512EEEEEEEEC2ERKS6_RKSA_,($_ZN7cutlass13device_kernelIN5flash19enable_sm80_to_sm89INS1_16FlashAttnBwdSm80INS1_25CollectiveMainloopBwdSm80ILi2ELi2EN4cute5tupleIJNS5_1CILi128EEES8_NS7_ILi64EEEEEENS_10bfloat16_tEfNS_4arch4Sm80ELb1ELb0ELb1ELb1ELb1ELb0ELb0ELb0ELi2ELi4ELi4ELi4ELb0EEENS1_21CollectiveEpilogueBwdISA_SB_SD_Li256ELb1ELb0ELi2EEENS1_25SingleTileBwdLPTSchedulerILb1ELi128ELb1EEEEEEEEEvNT_6ParamsE$_ZN4cute3eso3ESOILb1ELb0EJNS_6LayoutINS_5tupleIJNS3_IJNS3_IJNS3_IJNS_1CILi4EEENS4_ILi2EEEEEENS4_ILi1EEEEEES8_EEENS3_IJNS3_IJNS3_IJS8_S8_EEES8_EEES6_EEEEEENS3_IJNS3_IJNS3_IJNS3_IJS8_NS4_ILi32EEEEEENS4_ILi0EEEEEESH_EEENS3_IJNS3_IJNS3_IJSH_SH_EEESH_EEENS4_ILi64EEEEEEEEEEENS_10ViewEngineIPN7cutlass10bfloat16_tEEEEEC2ERKSP_RKSU_ - $_ZN7cutlass13device_kernelIN5flash19enable_sm80_to_sm89INS1_16FlashAttnBwdSm80INS1_25CollectiveMainloopBwdSm80ILi2ELi2EN4cute5tupleIJNS5_1CILi128EEES8_NS7_ILi64EEEEEENS_10bfloat16_tEfNS_4arch4Sm80ELb1ELb0ELb1ELb1ELb1ELb0ELb0ELb0ELi2ELi4ELi4ELi4ELb0EEENS1_21CollectiveEpilogueBwdISA_SB_SD_Li256ELb1ELb0ELi2EEENS1_25SingleTileBwdLPTSchedulerILb1ELi128ELb1EEEEEEEEEvNT_6ParamsE$_ZN4cute3eso3ESOILb1ELb0EJNS_5tupleIJNS_1CILi8EEENS3_ILi2EEES5_S5_S4_S5_EEENS2_IJNS3_ILi1EEEiiiNS3_ILi72EEENS3_ILi512EEEEEEEEC2ERKS6_RKSA_)
$_ZN7cutlass13device_kernelIN5flash19enable_sm80_to_sm89INS1_16FlashAttnBwdSm80INS1_25CollectiveMainloopBwdSm80ILi2ELi2EN4cute5tupleIJNS5_1CILi128EEES8_NS7_ILi64EEEEEENS_10bfloat16_tEfNS_4arch4Sm80ELb1ELb0ELb1ELb1ELb1ELb0ELb0ELb0ELi2ELi4ELi4ELi4ELb0EEENS1_21CollectiveEpilogueBwdISA_SB_SD_Li256ELb1ELb0ELi2EEENS1_25SingleTileBwdLPTSchedulerILb1ELi128ELb1EEEEEEEEEvNT_6ParamsE$_ZN4cute3eso3ESOILb1ELb0EJNS_5tupleIJNS_1CILi8EEENS3_ILi2EEES5_S5_S4_S5_EEENS2_IJNS3_ILi1EEEiiiNS3_ILi72EEENS3_ILi512EEEEEEEEC2ERKS6_RKSA_:
[----:B------:R-:W-:Y:S02]  /*a640*/  IADD3 R4, R4, -c[0x0][0x20], RZ ;  /* 0x8000080004047a10 */ /* 0x000fe40007ffe0ff */
[----:B------:R-:W-:-:S03]  /*a650*/  MOV R9, 0x0 ;  /* 0x0000000000097802 */ /* 0x000fc60000000f00 */
[----:B------:R1:W-:Y:S04]  /*a660*/  STL [R4], R2 ;  /* 0x0000000204007387 */ /* 0x0003e80000100800 */
[----:B------:R1:W-:Y:S04]  /*a670*/  STL [R4+0x4], R3 ;  /* 0x0000040304007387 */ /* 0x0003e80000100800 */
[----:B------:R1:W-:Y:S01]  /*a680*/  STL [R4+0x8], R5 ;  /* 0x0000080504007387 */ /* 0x0003e20000100800 */
[----:B------:R-:W-:Y:S05]  /*a690*/  RET.REL.NODEC R8 `(_ZN7cutlass13device_kernelIN5flash19enable_sm80_to_sm89INS1_16FlashAttnBwdSm80INS1_25CollectiveMainloopBwdSm80ILi2ELi2EN4cute5tupleIJNS5_1CILi128EEES8_NS7_ILi64EEEEEENS_10bfloat16_tEfNS_4arch4Sm80ELb1ELb0ELb1ELb1ELb1ELb0ELb0ELb0ELi2ELi4ELi4ELi4ELb0EEENS1_21CollectiveEpilogueBwdISA_SB_SD_Li256ELb1ELb0ELi2EEENS1_25SingleTileBwdLPTSchedulerILb1ELi128ELb1EEEEEEEEEvNT_6ParamsE) ;  /* 0xffff596008007950 */ /* 0x000fea0003c3ffff */
        .type           $_ZN7cutlass13device_kernelIN5flash19enable_sm80_to_sm89INS1_16FlashAttnBwdSm80INS1_25CollectiveMainloopBwdSm80ILi2ELi2EN4cute5tupleIJNS5_1CILi128EEES8_NS7_ILi64EEEEEENS_10bfloat16_tEfNS_4arch4Sm80ELb1ELb0ELb1ELb1ELb1ELb0ELb0ELb0ELi2ELi4ELi4ELi4ELb0EEENS1_21CollectiveEpilogueBwdISA_SB_SD_Li256ELb1ELb0ELi2EEENS1_25SingleTileBwdLPTSchedulerILb1ELi128ELb1EEEEEEEEEvNT_6ParamsE$_ZN4cute3eso3ESOILb1ELb0EJNS_6LayoutINS_5tupleIJNS3_IJNS3_IJNS3_IJNS_1CILi4EEENS4_ILi2EEEEEENS4_ILi1EEEEEES8_EEENS3_IJNS3_IJNS3_IJS8_S8_EEES8_EEES6_EEEEEENS3_IJNS3_IJNS3_IJNS3_IJS8_NS4_ILi32EEEEEENS4_ILi0EEEEEESH_EEENS3_IJNS3_IJNS3_IJSH_SH_EEESH_EEENS4_ILi64EEEEEEEEEEENS_10ViewEngineIPN7cutlass10bfloat16_tEEEEEC2ERKSP_RKSU_,@function
        .size           $_ZN7cutlass13device_kernelIN5flash19enable_sm80_to_sm89INS1_16FlashAttnBwdSm80INS1_25CollectiveMainloopBwdSm80ILi2ELi2EN4cute5tupleIJNS5_1CILi128EEES8_NS7_ILi64EEEEEENS_10bfloat16_tEfNS_4arch4Sm80ELb1ELb0ELb1ELb1ELb1ELb0ELb0ELb0ELi2ELi4ELi4ELi4ELb0EEENS1_21CollectiveEpilogueBwdISA_SB_SD_Li256ELb1ELb0ELi2EEENS1_25SingleTileBwdLPTSchedulerILb1ELi128ELb1EEEEEEEEEvNT_6ParamsE$_ZN4cute3eso3ESOILb1ELb0EJNS_6LayoutINS_5tupleIJNS3_IJNS3_IJNS3_IJNS_1CILi4EEENS4_ILi2EEEEEENS4_ILi1EEEEEES8_EEENS3_IJNS3_IJNS3_IJS8_S8_EEES8_EEES6_EEEEEENS3_IJNS3_IJNS3_IJNS3_IJS8_NS4_ILi32EEEEEENS4_ILi0EEEEEESH_EEENS3_IJNS3_IJNS3_IJSH_SH_EEESH_EEENS4_ILi64EEEEEEEEEEENS_10ViewEngineIPN7cutlass10bfloat16_tEEEEEC2ERKSP_RKSU_,($_ZN7cutlass13device_kernelIN5flash19enable_sm80_to_sm89INS1_16FlashAttnBwdSm80INS1_25CollectiveMainloopBwdSm80ILi2ELi2EN4cute5tupleIJNS5_1CILi128EEES8_NS7_ILi64EEEEEENS_10bfloat16_tEfNS_4arch4Sm80ELb1ELb0ELb1ELb1ELb1ELb0ELb0ELb0ELi2ELi4ELi4ELi4ELb0EEENS1_21CollectiveEpilogueBwdISA_SB_SD_Li256ELb1ELb0ELi2EEENS1_25SingleTileBwdLPTSchedulerILb1ELi128ELb1EEEEEEEEEvNT_6ParamsE$_ZN4cute3eso3ESOILb1ELb0EJNS_6LayoutINS_5tupleIJNS3_IJNS3_IJNS_1CILi2EEES5_EEENS4_ILi1EEEEEEEEENS3_IJNS3_IJNS3_IJS7_NS4_ILi16EEEEEENS4_ILi0EEEEEEEEEEENS_10ViewEngineIPjEEEEC2ERKSF_RKSI_ - $_ZN7cutlass13device_kernelIN5flash19enable_sm80_to_sm89INS1_16FlashAttnBwdSm80INS1_25CollectiveMainloopBwdSm80ILi2ELi2EN4cute5tupleIJNS5_1CILi128EEES8_NS7_ILi64EEEEEENS_10bfloat16_tEfNS_4arch4Sm80ELb1ELb0ELb1ELb1ELb1ELb0ELb0ELb0ELi2ELi4ELi4ELi4ELb0EEENS1_21CollectiveEpilogueBwdISA_SB_SD_Li256ELb1ELb0ELi2EEENS1_25SingleTileBwdLPTSchedulerILb1ELi128ELb1EEEEEEEEEvNT_6ParamsE$_ZN4cute3eso3ESOILb1ELb0EJNS_6LayoutINS_5tupleIJNS3_IJNS3_IJNS3_IJNS_1CILi4EEENS4_ILi2EEEEEENS4_ILi1EEEEEES8_EEENS3_IJNS3_IJNS3_IJS8_S8_EEES8_EEES6_EEEEEENS3_IJNS3_IJNS3_IJNS3_IJS8_NS4_ILi32EEEEEENS4_ILi0EEEEEESH_EEENS3_IJNS3_IJNS3_IJSH_SH_EEESH_EEENS4_ILi64EEEEEEEEEEENS_10ViewEngineIPN7cutlass10bfloat16_tEEEEEC2ERKSP_RKSU_)
$_ZN7cutlass13device_kernelIN5flash19enable_sm80_to_sm89INS1_16FlashAttnBwdSm80INS1_25CollectiveMainloopBwdSm80ILi2ELi2EN4cute5tupleIJNS5_1CILi128EEES8_NS7_ILi64EEEEEENS_10bfloat16_tEfNS_4arch4Sm80ELb1ELb0ELb1ELb1ELb1ELb0ELb0ELb0ELi2ELi4ELi4ELi4ELb0EEENS1_21CollectiveEpilogueBwdISA_SB_SD_Li256ELb1ELb0ELi2EEENS1_25SingleTileBwdLPTSchedulerILb1ELi128ELb1EEEEEEEEEvNT_6ParamsE$_ZN4cute3eso3ESOILb1ELb0EJNS_6LayoutINS_5tupleIJNS3_IJNS3_IJNS3_IJNS_1CILi4EEENS4_ILi2EEEEEENS4_ILi1EEEEEES8_EEENS3_IJNS3_IJNS3_IJS8_S8_EEES8_EEES6_EEEEEENS3_IJNS3_IJNS3_IJNS3_IJS8_NS4_ILi32EEEEEENS4_ILi0EEEEEESH_EEENS3_IJNS3_IJNS3_IJSH_SH_EEESH_EEENS4_ILi64EEEEEEEEEEENS_10ViewEngineIPN7cutlass10bfloat16_tEEEEEC2ERKSP_RKSU_:
[----:B------:R-:W-:Y:S02]  /*a6a0*/  IADD3 R4, R67, -c[0x0][0x20], RZ ;  /* 0x8000080043047a10 */ /* 0x000fe40007ffe0ff */
[----:B------:R-:W-:-:S03]  /*a6b0*/  MOV R7, 0x0 ;  /* 0x0000000000077802 */ /* 0x000fc60000000f00 */
[----:B------:R1:W-:Y:S01]  /*a6c0*/  STL.64 [R4], R2 ;  /* 0x0000000204007387 */ /* 0x0003e20000100a00 */
[----:B------:R-:W-:Y:S05]  /*a6d0*/  RET.REL.NODEC R6 `(_ZN7cutlass13device_kernelIN5flash19enable_sm80_to_sm89INS1_16FlashAttnBwdSm80INS1_25CollectiveMainloopBwdSm80ILi2ELi2EN4cute5tupleIJNS5_1CILi128EEES8_NS7_ILi64EEEEEENS_10bfloat16_tEfNS_4arch4Sm80ELb1ELb0ELb1ELb1ELb1ELb0ELb0ELb0ELi2ELi4ELi4ELi4ELb0EEENS1_21CollectiveEpilogueBwdISA_SB_SD_Li256ELb1ELb0ELi2EEENS1_25SingleTileBwdLPTSchedulerILb1ELi128ELb1EEEEEEEEEvNT_6ParamsE) ;  /* 0xffff592006007950 */ /* 0x000fea0003c3ffff */
        .type           $_ZN7cutlass13device_kernelIN5flash19enable_sm80_to_sm89INS1_16FlashAttnBwdSm80INS1_25CollectiveMainloopBwdSm80ILi2ELi2EN4cute5tupleIJNS5_1CILi128EEES8_NS7_ILi64EEEEEENS_10bfloat16_tEfNS_4arch4Sm80ELb1ELb0ELb1ELb1ELb1ELb0ELb0ELb0ELi2ELi4ELi4ELi4ELb0EEENS1_21CollectiveEpilogueBwdISA_SB_SD_Li256ELb1ELb0ELi2EEENS1_25SingleTileBwdLPTSchedulerILb1ELi128ELb1EEEEEEEEEvNT_6ParamsE$_ZN4cute3eso3ESOILb1ELb0EJNS_6LayoutINS_5tupleIJNS3_IJNS3_IJNS_1CILi2EEES5_EEENS4_ILi1EEEEEEEEENS3_IJNS3_IJNS3_IJS7_NS4_ILi16EEEEEENS4_ILi0EEEEEEEEEEENS_10ViewEngineIPjEEEEC2ERKSF_RKSI_,@function
        .size           $_ZN7cutlass13device_kernelIN5flash19enable_sm80_to_sm89INS1_16FlashAttnBwdSm80INS1_25CollectiveMainloopBwdSm80ILi2ELi2EN4cute5tupleIJNS5_1CILi128EEES8_NS7_ILi64EEEEEENS_10bfloat16_tEfNS_4arch4Sm80ELb1ELb0ELb1ELb1ELb1ELb0ELb0ELb0ELi2ELi4ELi4ELi4ELb0EEENS1_21CollectiveEpilogueBwdISA_SB_SD_Li256ELb1ELb0ELi2EEENS1_25SingleTileBwdLPTSchedulerILb1ELi128ELb1EEEEEEEEEvNT_6ParamsE$_ZN4cute3eso3ESOILb1ELb0EJNS_6LayoutINS_5tupleIJNS3_IJNS3_IJNS_1CILi2EEES5_EEENS4_ILi1EEEEEEEEENS3_IJNS3_IJNS3_IJS7_NS4_ILi16EEEEEENS4_ILi0EEEEEEEEEEENS_10ViewEngineIPjEEEEC2ERKSF_RKSI_,($_ZN7cutlass13device_kernelIN5flash19enable_sm80_to_sm89INS1_16FlashAttnBwdSm80INS1_25CollectiveMainloopBwdSm80ILi2ELi2EN4cute5tupleIJNS5_1CILi128EEES8_NS7_ILi64EEEEEENS_10bfloat16_tEfNS_4arch4Sm80ELb1ELb0ELb1ELb1ELb1ELb0ELb0ELb0ELi2ELi4ELi4ELi4ELb0EEENS1_21CollectiveEpilogueBwdISA_SB_SD_Li256ELb1ELb0ELi2EEENS1_25SingleTileBwdLPTSchedulerILb1ELi128ELb1EEEEEEEEEvNT_6ParamsE$_ZN4cute3eso3ESOILb1ELb0EJNS_6LayoutINS_5tupleIJNS3_IJNS3_IJNS_1CILi4EEENS4_ILi2EEEEEENS4_ILi1EEEEEEEEENS3_IJNS3_IJNS3_IJS8_NS4_ILi32EEEEEENS4_ILi0EEEEEEEEEEENS_10ViewEngineIPN7cutlass10bfloat16_tEEEEEC2ERKSG_RKSL_ - $_ZN7cutlass13device_kernelIN5flash19enable_sm80_to_sm89INS1_16FlashAttnBwdSm80INS1_25CollectiveMainloopBwdSm80ILi2ELi2EN4cute5tupleIJNS5_1CILi128EEES8_NS7_ILi64EEEEEENS_10bfloat16_tEfNS_4arch4Sm80ELb1ELb0ELb1ELb1ELb1ELb0ELb0ELb0ELi2ELi4ELi4ELi4ELb0EEENS1_21CollectiveEpilogueBwdISA_SB_SD_Li256ELb1ELb0ELi2EEENS1_25SingleTileBwdLPTSchedulerILb1ELi128ELb1EEEEEEEEEvNT_6ParamsE$_ZN4cute3eso3ESOILb1ELb0EJNS_6LayoutINS_5tupleIJNS3_IJNS3_IJNS_1CILi2EEES5_EEENS4_ILi1EEEEEEEEENS3_IJNS3_IJNS3_IJS7_NS4_ILi16EEEEEENS4_ILi0EEEEEEEEEEENS_10ViewEngineIPjEEEEC2ERKSF_RKSI_)
$_ZN7cutlass13device_kernelIN5flash19enable_sm80_to_sm89INS1_16FlashAttnBwdSm80INS1_25CollectiveMainloopBwdSm80ILi2ELi2EN4cute5tupleIJNS5_1CILi128EEES8_NS7_ILi64EEEEEENS_10bfloat16_tEfNS_4arch4Sm80ELb1ELb0ELb1ELb1ELb1ELb0ELb0ELb0ELi2ELi4ELi4ELi4ELb0EEENS1_21CollectiveEpilogueBwdISA_SB_SD_Li256ELb1ELb0ELi2EEENS1_25SingleTileBwdLPTSchedulerILb1ELi128ELb1EEEEEEEEEvNT_6ParamsE$_ZN4cute3eso3ESOILb1ELb0EJNS_6LayoutINS_5tupleIJNS3_IJNS3_IJNS_1CILi2EEES5_EEENS4_ILi1EEEEEEEEENS3_IJNS3_IJNS3_IJS7_NS4_ILi16EEEEEENS4_ILi0EEEEEEEEEEENS_10ViewEngineIPjEEEEC2ERKSF_RKSI_:
[----:B------:R-:W-:Y:S02]  /*a6e0*/  IADD3 R2, R67, -c[0x0][0x20], RZ ;  /* 0x8000080043027a10 */ /* 0x000fe40007ffe0ff */
[----:B------:R-:W-:-:S03]  /*a6f0*/  MOV R5, 0x0 ;  /* 0x0000000000057802 */ /* 0x000fc60000000f00 */
[----:B------:R1:W-:Y:S01]  /*a700*/  STL.64 [R2], R12 ;  /* 0x0000000c02007387 */ /* 0x0003e20000100a00 */
[----:B------:R-:W-:Y:S05]  /*a710*/  RET.REL.NODEC R4 `(_ZN7cutlass13device_kernelIN5flash19enable_sm80_to_sm89INS1_16FlashAttnBwdSm80INS1_25CollectiveMainloopBwdSm80ILi2ELi2EN4cute5tupleIJNS5_1CILi128EEES8_NS7_ILi64EEEEEENS_10bfloat16_tEfNS_4arch4Sm80ELb1ELb0ELb1ELb1ELb1ELb0ELb0ELb0ELi2ELi4ELi4ELi4ELb0EEENS1_21CollectiveEpilogueBwdISA_SB_SD_Li256ELb1ELb0ELi2EEENS1_25SingleTileBwdLPTSchedulerILb1ELi128ELb1EEEEEEEEEvNT_6ParamsE) ;  /* 0xffff58e004007950 */ /* 0x000fea0003c3ffff */
        .type           $_ZN7cutlass13device_kernelIN5flash19enable_sm80_to_sm89INS1_16FlashAttnBwdSm80INS1_25CollectiveMainloopBwdSm80ILi2ELi2EN4cute5tupleIJNS5_1CILi128EEES8_NS7_ILi64EEEEEENS_10bfloat16_tEfNS_4arch4Sm80ELb1ELb0ELb1ELb1ELb1ELb0ELb0ELb0ELi2ELi4ELi4ELi4ELb0EEENS1_21CollectiveEpilogueBwdISA_SB_SD_Li256ELb1ELb0ELi2EEENS1_25SingleTileBwdLPTSchedulerILb1ELi128ELb1EEEEEEEEEvNT_6ParamsE$_ZN4cute3eso3ESOILb1ELb0EJNS_6LayoutINS_5tupleIJNS3_IJNS3_IJNS_1CILi4EEENS4_ILi2EEEEEENS4_ILi1EEEEEEEEENS3_IJNS3_IJNS3_IJS8_NS4_ILi32EEEEEENS4_ILi0EEEEEEEEEEENS_10ViewEngineIPN7cutlass10bfloat16_tEEEEEC2ERKSG_RKSL_,@function
        .size           $_ZN7cutlass13device_kernelIN5flash19enable_sm80_to_sm89INS1_16FlashAttnBwdSm80INS1_25CollectiveMainloopBwdSm80ILi2ELi2EN4cute5tupleIJNS5_1CILi128EEES8_NS7_ILi64EEEEEENS_10bfloat16_tEfNS_4arch4Sm80ELb1ELb0ELb1ELb1ELb1ELb0ELb0ELb0ELi2ELi4ELi4ELi4ELb0EEENS1_21CollectiveEpilogueBwdISA_SB_SD_Li256ELb1ELb0ELi2EEENS1_25SingleTileBwdLPTSchedulerILb1ELi128ELb1EEEEEEEEEvNT_6ParamsE$_ZN4cute3eso3ESOILb1ELb0EJNS_6LayoutINS_5tupleIJNS3_IJNS3_IJNS_1CILi4EEENS4_ILi2EEEEEENS4_ILi1EEEEEEEEENS3_IJNS3_IJNS3_IJS8_NS4_ILi32EEEEEENS4_ILi0EEEEEEEEEEENS_10ViewEngineIPN7cutlass10bfloat16_tEEEEEC2ERKSG_RKSL_,($_ZN7cutlass13device_kernelIN5flash19enable_sm80_to_sm89INS1_16FlashAttnBwdSm80INS1_25CollectiveMainloopBwdSm80ILi2ELi2EN4cute5tupleIJNS5_1CILi128EEES8_NS7_ILi64EEEEEENS_10bfloat16_tEfNS_4arch4Sm80ELb1ELb0ELb1ELb1ELb1ELb0ELb0ELb0ELi2ELi4ELi4ELi4ELb0EEENS1_21CollectiveEpilogueBwdISA_SB_SD_Li256ELb1ELb0ELi2EEENS1_25SingleTileBwdLPTSchedulerILb1ELi128ELb1EEEEEEEEEvNT_6ParamsE$_ZN4cute3eso3ESOILb1ELb0EJNS_6LayoutINS_5tupleIJNS3_IJNS3_IJNS_1CILi4EEENS4_ILi2EEEEEENS4_ILi1EEEEEEEEENS3_IJNS3_IJNS3_IJS8_NS4_ILi32EEEEEENS4_ILi0EEEEEEEEEEEiEEC2ERKSG_RKi - $_ZN7cutlass13device_kernelIN5flash19enable_sm80_to_sm89INS1_16FlashAttnBwdSm80INS1_25CollectiveMainloopBwdSm80ILi2ELi2EN4cute5tupleIJNS5_1CILi128EEES8_NS7_ILi64EEEEEENS_10bfloat16_tEfNS_4arch4Sm80ELb1ELb0ELb1ELb1ELb1ELb0ELb0ELb0ELi2ELi4ELi4ELi4ELb0EEENS1_21CollectiveEpilogueBwdISA_SB_SD_Li256ELb1ELb0ELi2EEENS1_25SingleTileBwdLPTSchedulerILb1ELi128ELb1EEEEEEEEEvNT_6ParamsE$_ZN4cute3eso3ESOILb1ELb0EJNS_6LayoutINS_5tupleIJNS3_IJNS3_IJNS_1CILi4EEENS4_ILi2EEEEEENS4_ILi1EEEEEEEEENS3_IJNS3_IJNS3_IJS8_NS4_ILi32EEEEEENS4_ILi0EEEEEEEEEEENS_10ViewEngineIPN7cutlass10bfloat16_tEEEEEC2ERKSG_RKSL_)
$_ZN7cutlass13device_kernelIN5flash19enable_sm80_to_sm89INS1_16FlashAttnBwdSm80INS1_25CollectiveMainloopBwdSm80ILi2ELi2EN4cute5tupleIJNS5_1CILi128EEES8_NS7_ILi64EEEEEENS_10bfloat16_tEfNS_4arch4Sm80ELb1ELb0ELb1ELb1ELb1ELb0ELb0ELb0ELi2ELi4ELi4ELi4ELb0EEENS1_21CollectiveEpilogueBwdISA_SB_SD_Li256ELb1ELb0ELi2EEENS1_25SingleTileBwdLPTSchedulerILb1ELi128ELb1EEEEEEEEEvNT_6ParamsE$_ZN4cute3eso3ESOILb1ELb0EJNS_6LayoutINS_5tupleIJNS3_IJNS3_IJNS_1CILi4EEENS4_ILi2EEEEEENS4_ILi1EEEEEEEEENS3_IJNS3_IJNS3_IJS8_NS4_ILi32EEEEEENS4_ILi0EEEEEEEEEEENS_10ViewEngineIPN7cutlass10bfloat16_tEEEEEC2ERKSG_RKSL_:
[----:B------:R-:W-:Y:S01]  /*a720*/  IADD3 R2, R67, -c[0x0][0x20], RZ ;  /* 0x8000080043027a10 */ /* 0x000fe20007ffe0ff */
[----:B------:R-:W-:Y:S01]  /*a730*/  IMAD.MOV.U32 R9, RZ, RZ, R3 ;  /* 0x000000ffff097224 */ /* 0x000fe200078e0003 */
[----:B------:R-:W-:-:S04]  /*a740*/  MOV R7, 0x0 ;  /* 0x0000000000077802 */ /* 0x000fc80000000f00 */
[----:B------:R1:W-:Y:S01]  /*a750*/  STL.64 [R2], R8 ;  /* 0x0000000802007387 */ /* 0x0003e20000100a00 */
[----:B------:R-:W-:Y:S05]  /*a760*/  RET.REL.NODEC R6 `(_ZN7cutlass13device_kernelIN5flash19enable_sm80_to_sm89INS1_16FlashAttnBwdSm80INS1_25CollectiveMainloopBwdSm80ILi2ELi2EN4cute5tupleIJNS5_1CILi128EEES8_NS7_ILi64EEEEEENS_10bfloat16_tEfNS_4arch4Sm80ELb1ELb0ELb1ELb1ELb1ELb0ELb0ELb0ELi2ELi4ELi4ELi4ELb0EEENS1_21CollectiveEpilogueBwdISA_SB_SD_Li256ELb1ELb0ELi2EEENS1_25SingleTileBwdLPTSchedulerILb1ELi128ELb1EEEEEEEEEvNT_6ParamsE) ;  /* 0xffff589006007950 */ /* 0x000fea0003c3ffff */
        .type           $_ZN7cutlass13device_kernelIN5flash19enable_sm80_to_sm89INS1_16FlashAttnBwdSm80INS1_25CollectiveMainloopBwdSm80ILi2ELi2EN4cute5tupleIJNS5_1CILi128EEES8_NS7_ILi64EEEEEENS_10bfloat16_tEfNS_4arch4Sm80ELb1ELb0ELb1ELb1ELb1ELb0ELb0ELb0ELi2ELi4ELi4ELi4ELb0EEENS1_21CollectiveEpilogueBwdISA_SB_SD_Li256ELb1ELb0ELi2EEENS1_25SingleTileBwdLPTSchedulerILb1ELi128ELb1EEEEEEEEEvNT_6ParamsE$_ZN4cute3eso3ESOILb1ELb0EJNS_6LayoutINS_5tupleIJNS3_IJNS3_IJNS_1CILi4EEENS4_ILi2EEEEEENS4_ILi1EEEEEEEEENS3_IJNS3_IJNS3_IJS8_NS4_ILi32EEEEEENS4_ILi0EEEEEEEEEEEiEEC2ERKSG_RKi,@function
        .size           $_ZN7cutlass13device_kernelIN5flash19enable_sm80_to_sm89INS1_16FlashAttnBwdSm80INS1_25CollectiveMainloopBwdSm80ILi2ELi2EN4cute5tupleIJNS5_1CILi128EEES8_NS7_ILi64EEEEEENS_10bfloat16_tEfNS_4arch4Sm80ELb1ELb0ELb1ELb1ELb1ELb0ELb0ELb0ELi2ELi4ELi4ELi4ELb0EEENS1_21CollectiveEpilogueBwdISA_SB_SD_Li256ELb1ELb0ELi2EEENS1_25SingleTileBwdLPTSchedulerILb1ELi128ELb1EEEEEEEEEvNT_6ParamsE$_ZN4cute3eso3ESOILb1ELb0EJNS_6LayoutINS_5tupleIJNS3_IJNS3_IJNS_1CILi4EEENS4_ILi2EEEEEENS4_ILi1EEEEEEEEENS3_IJNS3_IJNS3_IJS8_NS4_ILi32EEEEEENS4_ILi0EEEEEEEEEEEiEEC2ERKSG_RKi,($_ZN7cutlass13device_kernelIN5flash19enable_sm80_to_sm89INS1_16FlashAttnBwdSm80INS1_25CollectiveMainloopBwdSm80ILi2ELi2EN4cute5tupleIJNS5_1CILi128EEES8_NS7_ILi64EEEEEENS_10bfloat16_tEfNS_4arch4Sm80ELb1ELb0ELb1ELb1ELb1ELb0ELb0ELb0ELi2ELi4ELi4ELi4ELb0EEENS1_21CollectiveEpilogueBwdISA_SB_SD_Li256ELb1ELb0ELi2EEENS1_25SingleTileBwdLPTSchedulerILb1ELi128ELb1EEEEEEEEEvNT_6ParamsE$_ZN4cute3eso3ESOILb1ELb0EJNS_6LayoutINS_5tupleIJNS3_IJNS3_IJNS_1CILi4EEENS4_ILi2EEEEEENS4_ILi1EEEEEENS3_IJS6_EEEEEENS3_IJNS3_IJNS3_IJS8_NS4_ILi32EEEEEENS4_ILi0EEEEEENS3_IJNS4_ILi64EEEEEEEEEEENS_10ViewEngineIPN7cutlass10bfloat16_tEEEEEC2ERKSJ_RKSO_ - $_ZN7cutlass13device_kernelIN5flash19enable_sm80_to_sm89INS1_16FlashAttnBwdSm80INS1_25CollectiveMainloopBwdSm80ILi2ELi2EN4cute5tupleIJNS5_1CILi128EEES8_NS7_ILi64EEEEEENS_10bfloat16_tEfNS_4arch4Sm80ELb1ELb0ELb1ELb1ELb1ELb0ELb0ELb0ELi2ELi4ELi4ELi4ELb0EEENS1_21CollectiveEpilogueBwdISA_SB_SD_Li256ELb1ELb0ELi2EEENS1_25SingleTileBwdLPTSchedulerILb1ELi128ELb1EEEEEEEEEvNT_6ParamsE$_ZN4cute3eso3ESOILb1ELb0EJNS_6LayoutINS_5tupleIJNS3_IJNS3_IJNS_1CILi4EEENS4_ILi2EEEEEENS4_ILi1EEEEEEEEENS3_IJNS3_IJNS3_IJS8_NS4_ILi32EEEEEENS4_ILi0EEEEEEEEEEEiEEC2ERKSG_RKi)
$_ZN7cutlass13device_kernelIN5flash19enable_sm80_to_sm89INS1_16FlashAttnBwdSm80INS1_25CollectiveMainloopBwdSm80ILi2ELi2EN4cute5tupleIJNS5_1CILi128EEES8_NS7_ILi64EEEEEENS_10bfloat16_tEfNS_4arch4Sm80ELb1ELb0ELb1ELb1ELb1ELb0ELb0ELb0ELi2ELi4ELi4ELi4ELb0EEENS1_21CollectiveEpilogueBwdISA_SB_SD_Li256ELb1ELb0ELi2EEENS1_25SingleTileBwdLPTSchedulerILb1ELi128ELb1EEEEEEEEEvNT_6ParamsE$_ZN4cute3eso3ESOILb1ELb0EJNS_6LayoutINS_5tupleIJNS3_IJNS3_IJNS_1CILi4EEENS4_ILi2EEEEEENS4_ILi1EEEEEEEEENS3_IJNS3_IJNS3_IJS8_NS4_ILi32EEEEEENS4_ILi0EEEEEEEEEEEiEEC2ERKSG_RKi:
[----:B------:R-:W-:Y:S02]  /*a770*/  IADD3 R2, R67, -c[0x0][0x20], RZ ;  /* 0x8000080043027a10 */ /* 0x000fe40007ffe0ff */
[----:B------:R-:W-:-:S03]  /*a780*/  MOV R7, 0x0 ;  /* 0x0000000000077802 */ /* 0x000fc60000000f00 */
[----:B------:R1:W-:Y:S01]  /*a790*/  STL [R2], R3 ;  /* 0x0000000302007387 */ /* 0x0003e20000100800 */
[----:B------:R-:W-:Y:S05]  /*a7a0*/  RET.REL.NODEC R6 `(_ZN7cutlass13device_kernelIN5flash19enable_sm80_to_sm89INS1_16FlashAttnBwdSm80INS1_25CollectiveMainloopBwdSm80ILi2ELi2EN4cute5tupleIJNS5_1CILi128EEES8_NS7_ILi64EEEEEENS_10bfloat16_tEfNS_4arch4Sm80ELb1ELb0ELb1ELb1ELb1ELb0ELb0ELb0ELi2ELi4ELi4ELi4ELb0EEENS1_21CollectiveEpilogueBwdISA_SB_SD_Li256ELb1ELb0ELi2EEENS1_25SingleTileBwdLPTSchedulerILb1ELi128ELb1EEEEEEEEEvNT_6ParamsE) ;  /* 0xffff585006007950 */ /* 0x000fea0003c3ffff */
        .type           $_ZN7cutlass13device_kernelIN5flash19enable_sm80_to_sm89INS1_16FlashAttnBwdSm80INS1_25CollectiveMainloopBwdSm80ILi2ELi2EN4cute5tupleIJNS5_1CILi128EEES8_NS7_ILi64EEEEEENS_10bfloat16_tEfNS_4arch4Sm80ELb1ELb0ELb1ELb1ELb1ELb0ELb0ELb0ELi2ELi4ELi4ELi4ELb0EEENS1_21CollectiveEpilogueBwdISA_SB_SD_Li256ELb1ELb0ELi2EEENS1_25SingleTileBwdLPTSchedulerILb1ELi128ELb1EEEEEEEEEvNT_6ParamsE$_ZN4cute3eso3ESOILb1ELb0EJNS_6LayoutINS_5tupleIJNS3_IJNS3_IJNS_1CILi4EEENS4_ILi2EEEEEENS4_ILi1EEEEEENS3_IJS6_EEEEEENS3_IJNS3_IJNS3_IJS8_NS4_ILi32EEEEEENS4_ILi0EEEEEENS3_IJNS4_ILi64EEEEEEEEEEENS_10ViewEngineIPN7cutlass10bfloat16_tEEEEEC2ERKSJ_RKSO_,@function
        .size           $_ZN7cutlass13device_kernelIN5flash19enable_sm80_to_sm89INS1_16FlashAttnBwdSm80INS1_25CollectiveMainloopBwdSm80ILi2ELi2EN4cute5tupleIJNS5_1CILi128EEES8_NS7_ILi64EEEEEENS_10bfloat16_tEfNS_4arch4Sm80ELb1ELb0ELb1ELb1ELb1ELb0ELb0ELb0ELi2ELi4ELi4ELi4ELb0EEENS1_21CollectiveEpilogueBwdISA_SB_SD_Li256ELb1ELb0ELi2EEENS1_25SingleTileBwdLPTSchedulerILb1ELi128ELb1EEEEEEEEEvNT_6ParamsE$_ZN4cute3eso3ESOILb1ELb0EJNS_6LayoutINS_5tupleIJNS3_IJNS3_IJNS_1CILi4EEENS4_ILi2EEEEEENS4_ILi1EEEEEENS3_IJS6_EEEEEENS3_IJNS3_IJNS3_IJS8_NS4_ILi32EEEEEENS4_ILi0EEEEEENS3_IJNS4_ILi64EEEEEEEEEEENS_10ViewEngineIPN7cutlass10bfloat16_tEEEEEC2ERKSJ_RKSO_,($_ZN7cutlass13device_kernelIN5flash19enable_sm80_to_sm89INS1_16FlashAttnBwdSm80INS1_25CollectiveMainloopBwdSm80ILi2ELi2EN4cute5tupleIJNS5_1CILi128EEES8_NS7_ILi64EEEEEENS_10bfloat16_tEfNS_4arch4Sm80ELb1ELb0ELb1ELb1ELb1ELb0ELb0ELb0ELi2ELi4ELi4ELi4ELb0EEENS1_21CollectiveEpilogueBwdISA_SB_SD_Li256ELb1ELb0ELi2EEENS1_25SingleTileBwdLPTSchedulerILb1ELi128ELb1EEEEEEEEEvNT_6ParamsE$_ZN4cute3eso3ESOILb1ELb0EJNS_6LayoutINS_5tupleIJNS3_IJNS3_IJNS_1CILi4EEENS4_ILi2EEEEEENS4_ILi1EEEEEES6_EEENS3_IJNS3_IJNS3_IJS8_NS4_ILi32EEEEEENS4_ILi0EEEEEENS4_ILi64EEEEEEEENS_10ViewEngineIPN7cutlass10bfloat16_tEEEEEC2ERKSH_RKSM_ - $_ZN7cutlass13device_kernelIN5flash19enable_sm80_to_sm89INS1_16FlashAttnBwdSm80INS1_25CollectiveMainloopBwdSm80ILi2ELi2EN4cute5tupleIJNS5_1CILi128EEES8_NS7_ILi64EEEEEENS_10bfloat16_tEfNS_4arch4Sm80ELb1ELb0ELb1ELb1ELb1ELb0ELb0ELb0ELi2ELi4ELi4ELi4ELb0EEENS1_21CollectiveEpilogueBwdISA_SB_SD_Li256ELb1ELb0ELi2EEENS1_25SingleTileBwdLPTSchedulerILb1ELi128ELb1EEEEEEEEEvNT_6ParamsE$_ZN4cute3eso3ESOILb1ELb0EJNS_6LayoutINS_5tupleIJNS3_IJNS3_IJNS_1CILi4EEENS4_ILi2EEEEEENS4_ILi1EEEEEENS3_IJS6_EEEEEENS3_IJNS3_IJNS3_IJS8_NS4_ILi32EEEEEENS4_ILi0EEEEEENS3_IJNS4_ILi64EEEEEEEEEEENS_10ViewEngineIPN7cutlass10bfloat16_tEEEEEC2ERKSJ_RKSO_)
$_ZN7cutlass13device_kernelIN5flash19enable_sm80_to_sm89INS1_16FlashAttnBwdSm80INS1_25CollectiveMainloopBwdSm80ILi2ELi2EN4cute5tupleIJNS5_1CILi128EEES8_NS7_ILi64EEEEEENS_10bfloat16_tEfNS_4arch4Sm80ELb1ELb0ELb1ELb1ELb1ELb0ELb0ELb0ELi2ELi4ELi4ELi4ELb0EEENS1_21CollectiveEpilogueBwdISA_SB_SD_Li256ELb1ELb0ELi2EEENS1_25SingleTileBwdLPTSchedulerILb1ELi128ELb1EEEEEEEEEvNT_6ParamsE$_ZN4cute3eso3ESOILb1ELb0EJNS_6LayoutINS_5tupleIJNS3_IJNS3_IJNS_1CILi4EEENS4_ILi2EEEEEENS4_ILi1EEEEEENS3_IJS6_EEEEEENS3_IJNS3_IJNS3_IJS8_NS4_ILi32EEEEEENS4_ILi0EEEEEENS3_IJNS4_ILi64EEEEEEEEEEENS_10ViewEngineIPN7cutlass10bfloat16_tEEEEEC2ERKSJ_RKSO_:
[----:B------:R-:W-:Y:S02]  /*a7b0*/  IADD3 R2, R67, -c[0x0][0x20], RZ ;  /* 0x8000080043027a10 */ /* 0x000fe40007ffe0ff */
[----:B------:R-:W-:-:S03]  /*a7c0*/  MOV R7, 0x0 ;  /* 0x0000000000077802 */ /* 0x000fc60000000f00 */
[----:B------:R1:W-:Y:S01]  /*a7d0*/  STL.64 [R2], R4 ;  /* 0x0000000402007387 */ /* 0x0003e20000100a00 */
[----:B------:R-:W-:Y:S05]  /*a7e0*/  RET.REL.NODEC R6 `(_ZN7cutlass13device_kernelIN5flash19enable_sm80_to_sm89INS1_16FlashAttnBwdSm80INS1_25CollectiveMainloopBwdSm80ILi2ELi2EN4cute5tupleIJNS5_1CILi128EEES8_NS7_ILi64EEEEEENS_10bfloat16_tEfNS_4arch4Sm80ELb1ELb0ELb1ELb1ELb1ELb0ELb0ELb0ELi2ELi4ELi4ELi4ELb0EEENS1_21CollectiveEpilogueBwdISA_SB_SD_Li256ELb1ELb0ELi2EEENS1_25SingleTileBwdLPTSchedulerILb1ELi128ELb1EEEEEEEEEvNT_6ParamsE) ;  /* 0xffff581006007950 */ /* 0x000fea0003c3ffff */
        .type           $_ZN7cutlass13device_kernelIN5flash19enable_sm80_to_sm89INS1_16FlashAttnBwdSm80INS1_25CollectiveMainloopBwdSm80ILi2ELi2EN4cute5tupleIJNS5_1CILi128EEES8_NS7_ILi64EEEEEENS_10bfloat16_tEfNS_4arch4Sm80ELb1ELb0ELb1ELb1ELb1ELb0ELb0ELb0ELi2ELi4ELi4ELi4ELb0EEENS1_21CollectiveEpilogueBwdISA_SB_SD_Li256ELb1ELb0ELi2EEENS1_25SingleTileBwdLPTSchedulerILb1ELi128ELb1EEEEEEEEEvNT_6ParamsE$_ZN4cute3eso3ESOILb1ELb0EJNS_6LayoutINS_5tupleIJNS3_IJNS3_IJNS_1CILi4EEENS4_ILi2EEEEEENS4_ILi1EEEEEES6_EEENS3_IJNS3_IJNS3_IJS8_NS4_ILi32EEEEEENS4_ILi0EEEEEENS4_ILi64EEEEEEEENS_10ViewEngineIPN7cutlass10bfloat16_tEEEEEC2ERKSH_RKSM_,@function
        .size           $_ZN7cutlass13device_kernelIN5flash19enable_sm80_to_sm89INS1_16FlashAttnBwdSm80INS1_25CollectiveMainloopBwdSm80ILi2ELi2EN4cute5tupleIJNS5_1CILi128EEES8_NS7_ILi64EEEEEENS_10bfloat16_tEfNS_4arch4Sm80ELb1ELb0ELb1ELb1ELb1ELb0ELb0ELb0ELi2ELi4ELi4ELi4ELb0EEENS1_21CollectiveEpilogueBwdISA_SB_SD_Li256ELb1ELb0ELi2EEENS1_25SingleTileBwdLPTSchedulerILb1ELi128ELb1EEEEEEEEEvNT_6ParamsE$_ZN4cute3eso3ESOILb1ELb0EJNS_6LayoutINS_5tupleIJNS3_IJNS3_IJNS_1CILi4EEENS4_ILi2EEEEEENS4_ILi1EEEEEES6_EEENS3_IJNS3_IJNS3_IJS8_NS4_ILi32EEEEEENS4_ILi0EEEEEENS4_ILi64EEEEEEEENS_10ViewEngineIPN7cutlass10bfloat16_tEEEEEC2ERKSH_RKSM_,($_ZN7cutlass13device_kernelIN5flash19enable_sm80_to_sm89INS1_16FlashAttnBwdSm80INS1_25CollectiveMainloopBwdSm80ILi2ELi2EN4cute5tupleIJNS5_1CILi128EEES8_NS7_ILi64EEEEEENS_10bfloat16_tEfNS_4arch4Sm80ELb1ELb0ELb1ELb1ELb1ELb0ELb0ELb0ELi2ELi4ELi4ELi4ELb0EEENS1_21CollectiveEpilogueBwdISA_SB_SD_Li256ELb1ELb0ELi2EEENS1_25SingleTileBwdLPTSchedulerILb1ELi128ELb1EEEEEEEEEvNT_6ParamsE$_ZN4cute3eso3ESOILb1ELb0EJNS_6LayoutINS_5tupleIJNS3_IJNS3_IJNS_1CILi4EEENS4_ILi2EEEEEENS4_ILi1EEEEEES6_EEENS3_IJNS3_IJNS3_IJS8_NS4_ILi32EEEEEENS4_ILi0EEEEEENS4_ILi64EEEEEEEEiEEC2ERKSH_RKi - $_ZN7cutlass13device_kernelIN5flash19enable_sm80_to_sm89INS1_16FlashAttnBwdSm80INS1_25CollectiveMainloopBwdSm80ILi2ELi2EN4cute5tupleIJNS5_1CILi128EEES8_NS7_ILi64EEEEEENS_10bfloat16_tEfNS_4arch4Sm80ELb1ELb0ELb1ELb1ELb1ELb0ELb0ELb0ELi2ELi4ELi4ELi4ELb0EEENS1_21CollectiveEpilogueBwdISA_SB_SD_Li256ELb1ELb0ELi2EEENS1_25SingleTileBwdLPTSchedulerILb1ELi128ELb1EEEEEEEEEvNT_6ParamsE$_ZN4cute3eso3ESOILb1ELb0EJNS_6LayoutINS_5tupleIJNS3_IJNS3_IJNS_1CILi4EEENS4_ILi2EEEEEENS4_ILi1EEEEEES6_EEENS3_IJNS3_IJNS3_IJS8_NS4_ILi32EEEEEENS4_ILi0EEEEEENS4_ILi64EEEEEEEENS_10ViewEngineIPN7cutlass10bfloat16_tEEEEEC2ERKSH_RKSM_)
$_ZN7cutlass13device_kernelIN5flash19enable_sm80_to_sm89INS1_16FlashAttnBwdSm80INS1_25CollectiveMainloopBwdSm80ILi2ELi2EN4cute5tupleIJNS5_1CILi128EEES8_NS7_ILi64EEEEEENS_10bfloat16_tEfNS_4arch4Sm80ELb1ELb0ELb1ELb1ELb1ELb0ELb0ELb0ELi2ELi4ELi4ELi4ELb0EEENS1_21CollectiveEpilogueBwdISA_SB_SD_Li256ELb1ELb0ELi2EEENS1_25SingleTileBwdLPTSchedulerILb1ELi128ELb1EEEEEEEEEvNT_6ParamsE$_ZN4cute3eso3ESOILb1ELb0EJNS_6LayoutINS_5tupleIJNS3_IJNS3_IJNS_1CILi4EEENS4_ILi2EEEEEENS4_ILi1EEEEEES6_EEENS3_IJNS3_IJNS3_IJS8_NS4_ILi32EEEEEENS4_ILi0EEEEEENS4_ILi64EEEEEEEENS_10ViewEngineIPN7cutlass10bfloat16_tEEEEEC2ERKSH_RKSM_:
[----:B------:R-:W-:Y:S02]  /*a7f0*/  IADD3 R2, R67, -c[0x0][0x20], RZ ;  /* 0x8000080043027a10 */ /* 0x000fe40007ffe0ff */
[----:B------:R-:W-:-:S03]  /*a800*/  MOV R7, 0x0 ;  /* 0x0000000000077802 */ /* 0x000fc60000000f00 */
[----:B------:R1:W-:Y:S01]  /*a810*/  STL.64 [R2], R10 ;  /* 0x0000000a02007387 */ /* 0x0003e20000100a00 */
[----:B------:R-:W-:Y:S05]  /*a820*/  RET.REL.NODEC R6 `(_ZN7cutlass13device_kernelIN5flash19enable_sm80_to_sm89INS1_16FlashAttnBwdSm80INS1_25CollectiveMainloopBwdSm80ILi2ELi2EN4cute5tupleIJNS5_1CILi128EEES8_NS7_ILi64EEEEEENS_10bfloat16_tEfNS_4arch4Sm80ELb1ELb0ELb1ELb1ELb1ELb0ELb0ELb0ELi2ELi4ELi4ELi4ELb0EEENS1_21CollectiveEpilogueBwdISA_SB_SD_Li256ELb1ELb0ELi2EEENS1_25SingleTileBwdLPTSchedulerILb1ELi128ELb1EEEEEEEEEvNT_6ParamsE) ;  /* 0xffff57d006007950 */ /* 0x000fea0003c3ffff */
        .type           $_ZN7cutlass13device_kernelIN5flash19enable_sm80_to_sm89INS1_16FlashAttnBwdSm80INS1_25CollectiveMainloopBwdSm80ILi2ELi2EN4cute5tupleIJNS5_1CILi128EEES8_NS7_ILi64EEEEEENS_10bfloat16_tEfNS_4arch4Sm80ELb1ELb0ELb1ELb1ELb1ELb0ELb0ELb0ELi2ELi4ELi4ELi4ELb0EEENS1_21CollectiveEpilogueBwdISA_SB_SD_Li256ELb1ELb0ELi2EEENS1_25SingleTileBwdLPTSchedulerILb1ELi128ELb1EEEEEEEEEvNT_6ParamsE$_ZN4cute3eso3ESOILb1ELb0EJNS_6LayoutINS_5tupleIJNS3_IJNS3_IJNS_1CILi4EEENS4_ILi2EEEEEENS4_ILi1EEEEEES6_EEENS3_IJNS3_IJNS3_IJS8_NS4_ILi32EEEEEENS4_ILi0EEEEEENS4_ILi64EEEEEEEEiEEC2ERKSH_RKi,@function
        .size           $_ZN7cutlass13device_kernelIN5flash19enable_sm80_to_sm89INS1_16FlashAttnBwdSm80INS1_25CollectiveMainloopBwdSm80ILi2ELi2EN4cute5tupleIJNS5_1CILi128EEES8_NS7_ILi64EEEEEENS_10bfloat16_tEfNS_4arch4Sm80ELb1ELb0ELb1ELb1ELb1ELb0ELb0ELb0ELi2ELi4ELi4ELi4ELb0EEENS1_21CollectiveEpilogueBwdISA_SB_SD_Li256ELb1ELb0ELi2EEENS1_25SingleTileBwdLPTSchedulerILb1ELi128ELb1EEEEEEEEEvNT_6ParamsE$_ZN4cute3eso3ESOILb1ELb0EJNS_6LayoutINS_5tupleIJNS3_IJNS3_IJNS_1CILi4EEENS4_ILi2EEEEEENS4_ILi1EEEEEES6_EEENS3_IJNS3_IJNS3_IJS8_NS4_ILi32EEEEEENS4_ILi0EEEEEENS4_ILi64EEEEEEEEiEEC2ERKSH_RKi,($_ZN7cutlass13device_kernelIN5flash19enable_sm80_to_sm89INS1_16FlashAttnBwdSm80INS1_25CollectiveMainloopBwdSm80ILi2ELi2EN4cute5tupleIJNS5_1CILi128EEES8_NS7_ILi64EEEEEENS_10bfloat16_tEfNS_4arch4Sm80ELb1ELb0ELb1ELb1ELb1ELb0ELb0ELb0ELi2ELi4ELi4ELi4ELb0EEENS1_21CollectiveEpilogueBwdISA_SB_SD_Li256ELb1ELb0ELi2EEENS1_25SingleTileBwdLPTSchedulerILb1ELi128ELb1EEEEEEEEEvNT_6ParamsE$_ZN4cute3eso3ESOILb1ELb0EJNS_6LayoutINS_5tupleIJNS3_IJNS3_IJNS_1CILi4EEENS4_ILi2EEEEEENS4_ILi1EEEEEES6_NS4_ILi8EEEEEENS3_IJNS3_IJNS3_IJS8_NS4_ILi32EEEEEENS4_ILi0EEEEEENS4_ILi64EEES5_EEEEENS_10ViewEngineIPN7cutlass10bfloat16_tEEEEEC2ERKSI_RKSN_ - $_ZN7cutlass13device_kernelIN5flash19enable_sm80_to_sm89INS1_16FlashAttnBwdSm80INS1_25CollectiveMainloopBwdSm80ILi2ELi2EN4cute5tupleIJNS5_1CILi128EEES8_NS7_ILi64EEEEEENS_10bfloat16_tEfNS_4arch4Sm80ELb1ELb0ELb1ELb1ELb1ELb0ELb0ELb0ELi2ELi4ELi4ELi4ELb0EEENS1_21CollectiveEpilogueBwdISA_SB_SD_Li256ELb1ELb0ELi2EEENS1_25SingleTileBwdLPTSchedulerILb1ELi128ELb1EEEEEEEEEvNT_6ParamsE$_ZN4cute3eso3ESOILb1ELb0EJNS_6LayoutINS_5tupleIJNS3_IJNS3_IJNS_1CILi4EEENS4_ILi2EEEEEENS4_ILi1EEEEEES6_EEENS3_IJNS3_IJNS3_IJS8_NS4_ILi32EEEEEENS4_ILi0EEEEEENS4_ILi64EEEEEEEEiEEC2ERKSH_RKi)
$_ZN7cutlass13device_kernelIN5flash19enable_sm80_to_sm89INS1_16FlashAttnBwdSm80INS1_25CollectiveMainloopBwdSm80ILi2ELi2EN4cute5tupleIJNS5_1CILi128EEES8_NS7_ILi64EEEEEENS_10bfloat16_tEfNS_4arch4Sm80ELb1ELb0ELb1ELb1ELb1ELb0ELb0ELb0ELi2ELi4ELi4ELi4ELb0EEENS1_21CollectiveEpilogueBwdISA_SB_SD_Li256ELb1ELb0ELi2EEENS1_25SingleTileBwdLPTSchedulerILb1ELi128ELb1EEEEEEEEEvNT_6ParamsE$_ZN4cute3eso3ESOILb1ELb0EJNS_6LayoutINS_5tupleIJNS3_IJNS3_IJNS_1CILi4EEENS4_ILi2EEEEEENS4_ILi1EEEEEES6_EEENS3_IJNS3_IJNS3_IJS8_NS4_ILi32EEEEEENS4_ILi0EEEEEENS4_ILi64EEEEEEEEiEEC2ERKSH_RKi:
[----:B------:R-:W-:Y:S02]  /*a830*/  IADD3 R2, R58, -c[0x0][0x20], RZ ;  /* 0x800008003a027a10 */ /* 0x000fe40007ffe0ff */
[----:B------:R-:W-:-:S03]  /*a840*/  MOV R5, 0x0 ;  /* 0x0000000000057802 */ /* 0x000fc60000000f00 */
[----:B------:R1:W-:Y:S01]  /*a850*/  STL [R2], R3 ;  /* 0x0000000302007387 */ /* 0x0003e20000100800 */
[----:B------:R-:W-:Y:S05]  /*a860*/  RET.REL.NODEC R4 `(_ZN7cutlass13device_kernelIN5flash19enable_sm80_to_sm89INS1_16FlashAttnBwdSm80INS1_25CollectiveMainloopBwdSm80ILi2ELi2EN4cute5tupleIJNS5_1CILi128EEES8_NS7_ILi64EEEEEENS_10bfloat16_tEfNS_4arch4Sm80ELb1ELb0ELb1ELb1ELb1ELb0ELb0ELb0ELi2ELi4ELi4ELi4ELb0EEENS1_21CollectiveEpilogueBwdISA_SB_SD_Li256ELb1ELb0ELi2EEENS1_25SingleTileBwdLPTSchedulerILb1ELi128ELb1EEEEEEEEEvNT_6ParamsE) ;  /* 0xffff579004007950 */ /* 0x000fea0003c3ffff */
        .type           $_ZN7cutlass13device_kernelIN5flash19enable_sm80_to_sm89INS1_16FlashAttnBwdSm80INS1_25CollectiveMainloopBwdSm80ILi2ELi2EN4cute5tupleIJNS5_1CILi128EEES8_NS7_ILi64EEEEEENS_10bfloat16_tEfNS_4arch4Sm80ELb1ELb0ELb1ELb1ELb1ELb0ELb0ELb0ELi2ELi4ELi4ELi4ELb0EEENS1_21CollectiveEpilogueBwdISA_SB_SD_Li256ELb1ELb0ELi2EEENS1_25SingleTileBwdLPTSchedulerILb1ELi128ELb1EEEEEEEEEvNT_6ParamsE$_ZN4cute3eso3ESOILb1ELb0EJNS_6LayoutINS_5tupleIJNS3_IJNS3_IJNS_1CILi4EEENS4_ILi2EEEEEENS4_ILi1EEEEEES6_NS4_ILi8EEEEEENS3_IJNS3_IJNS3_IJS8_NS4_ILi32EEEEEENS4_ILi0EEEEEENS4_ILi64EEES5_EEEEENS_10ViewEngineIPN7cutlass10bfloat16_tEEEEEC2ERKSI_RKSN_,@function
        .size           $_ZN7cutlass13device_kernelIN5flash19enable_sm80_to_sm89INS1_16FlashAttnBwdSm80INS1_25CollectiveMainloopBwdSm80ILi2ELi2EN4cute5tupleIJNS5_1CILi128EEES8_NS7_ILi64EEEEEENS_10bfloat16_tEfNS_4arch4Sm80ELb1ELb0ELb1ELb1ELb1ELb0ELb0ELb0ELi2ELi4ELi4ELi4ELb0EEENS1_21CollectiveEpilogueBwdISA_SB_SD_Li256ELb1ELb0ELi2EEENS1_25SingleTileBwdLPTSchedulerILb1ELi128ELb1EEEEEEEEEvNT_6ParamsE$_ZN4cute3eso3ESOILb1ELb0EJNS_6LayoutINS_5tupleIJNS3_IJNS3_IJNS_1CILi4EEENS4_ILi2EEEEEENS4_ILi1EEEEEES6_NS4_ILi8EEEEEENS3_IJNS3_IJNS3_IJS8_NS4_ILi32EEEEEENS4_ILi0EEEEEENS4_ILi64EEES5_EEEEENS_10ViewEngineIPN7cutlass10bfloat16_tEEEEEC2ERKSI_RKSN_,($_ZN7cutlass13device_kernelIN5flash19enable_sm80_to_sm89INS1_16FlashAttnBwdSm80INS1_25CollectiveMainloopBwdSm80ILi2ELi2EN4cute5tupleIJNS5_1CILi128EEES8_NS7_ILi64EEEEEENS_10bfloat16_tEfNS_4arch4Sm80ELb1ELb0ELb1ELb1ELb1ELb0ELb0ELb0ELi2ELi4ELi4ELi4ELb0EEENS1_21CollectiveEpilogueBwdISA_SB_SD_Li256ELb1ELb0ELi2EEENS1_25SingleTileBwdLPTSchedulerILb1ELi128ELb1EEEEEEEEEvNT_6ParamsE$_ZN4cute3eso3ESOILb1ELb0EJNS_6LayoutINS_5tupleIJNS3_IJNS3_IJNS_1CILi4EEENS4_ILi8EEEEEENS3_IJS5_NS4_ILi2EEEEEEEEENS3_IJNS3_IJS8_S8_EEENS3_IJS8_S6_EEEEEEEEENS3_IJNS3_IJNS3_IJNS_11ScaledBasisIS8_JLi1EEEENSF_INS4_ILi1EEEJLi0EEEEEEENS3_IJNSF_INS4_ILi16EEEJLi0EEEENSF_IS6_JLi1EEEEEEEEEENS3_IJNS3_IJNSF_ISH_JLi1EEEENSF_IS6_JLi0EEEEEEENS3_IJNSF_INS4_ILi64EEEJLi0EEEENSF_ISK_JLi1EEEEEEEEEEEEEEENS_10ViewEngineINS_23ArithmeticTupleIteratorINS_15ArithmeticTupleIJNS4_ILi0EEES12_EEEEEEEEEC2ERKSY_RKS15_ - $_ZN7cutlass13device_kernelIN5flash19enable_sm80_to_sm89INS1_16FlashAttnBwdSm80INS1_25CollectiveMainloopBwdSm80ILi2ELi2EN4cute5tupleIJNS5_1CILi128EEES8_NS7_ILi64EEEEEENS_10bfloat16_tEfNS_4arch4Sm80ELb1ELb0ELb1ELb1ELb1ELb0ELb0ELb0ELi2ELi4ELi4ELi4ELb0EEENS1_21CollectiveEpilogueBwdISA_SB_SD_Li256ELb1ELb0ELi2EEENS1_25SingleTileBwdLPTSchedulerILb1ELi128ELb1EEEEEEEEEvNT_6ParamsE$_ZN4cute3eso3ESOILb1ELb0EJNS_6LayoutINS_5tupleIJNS3_IJNS3_IJNS_1CILi4EEENS4_ILi2EEEEEENS4_ILi1EEEEEES6_NS4_ILi8EEEEEENS3_IJNS3_IJNS3_IJS8_NS4_ILi32EEEEEENS4_ILi0EEEEEENS4_ILi64EEES5_EEEEENS_10ViewEngineIPN7cutlass10bfloat16_tEEEEEC2ERKSI_RKSN_)
$_ZN7cutlass13device_kernelIN5flash19enable_sm80_to_sm89INS1_16FlashAttnBwdSm80INS1_25CollectiveMainloopBwdSm80ILi2ELi2EN4cute5tupleIJNS5_1CILi128EEES8_NS7_ILi64EEEEEENS_10bfloat16_tEfNS_4arch4Sm80ELb1ELb0ELb1ELb1ELb1ELb0ELb0ELb0ELi2ELi4ELi4ELi4ELb0EEENS1_21CollectiveEpilogueBwdISA_SB_SD_Li256ELb1ELb0ELi2EEENS1_25SingleTileBwdLPTSchedulerILb1ELi128ELb1EEEEEEEEEvNT_6ParamsE$_ZN4cute3eso3ESOILb1ELb0EJNS_6LayoutINS_5tupleIJNS3_IJNS3_IJNS_1CILi4EEENS4_ILi2EEEEEENS4_ILi1EEEEEES6_NS4_ILi8EEEEEENS3_IJNS3_IJNS3_IJS8_NS4_ILi32EEEEEENS4_ILi0EEEEEENS4_ILi64EEES5_EEEEENS_10ViewEngineIPN7cutlass10bfloat16_tEEEEEC2ERKSI_RKSN_:
[----:B------:R-:W-:Y:S01]  /*a870*/  IADD3 R2, R67, -c[0x0][0x20], RZ ;  /* 0x8000080043027a10 */ /* 0x000fe20007ffe0ff */
[----:B------:R-:W-:Y:S01]  /*a880*/  IMAD.MOV.U32 R7, RZ, RZ, R3 ;  /* 0x000000ffff077224 */ /* 0x000fe200078e0003 */
[----:B------:R-:W-:-:S04]  /*a890*/  MOV R5, 0x0 ;  /* 0x0000000000057802 */ /* 0x000fc80000000f00 */
[----:B------:R1:W-:Y:S01]  /*a8a0*/  STL.64 [R2], R6 ;  /* 0x0000000602007387 */ /* 0x0003e20000100a00 */
[----:B------:R-:W-:Y:S05]  /*a8b0*/  RET.REL.NODEC R4 `(_ZN7cutlass13device_kernelIN5flash19enable_sm80_to_sm89INS1_16FlashAttnBwdSm80INS1_25CollectiveMainloopBwdSm80ILi2ELi2EN4cute5tupleIJNS5_1CILi128EEES8_NS7_ILi64EEEEEENS_10bfloat16_tEfNS_4arch4Sm80ELb1ELb0ELb1ELb1ELb1ELb0ELb0ELb0ELi2ELi4ELi4ELi4ELb0EEENS1_21CollectiveEpilogueBwdISA_SB_SD_Li256ELb1ELb0ELi2EEENS1_25SingleTileBwdLPTSchedulerILb1ELi128ELb1EEEEEEEEEvNT_6ParamsE) ;  /* 0xffff574004007950 */ /* 0x000fea0003c3ffff */
        .type           $_ZN7cutlass13device_kernelIN5flash19enable_sm80_to_sm89INS1_16FlashAttnBwdSm80INS1_25CollectiveMainloopBwdSm80ILi2ELi2EN4cute5tupleIJNS5_1CILi128EEES8_NS7_ILi64EEEEEENS_10bfloat16_tEfNS_4arch4Sm80ELb1ELb0ELb1ELb1ELb1ELb0ELb0ELb0ELi2ELi4ELi4ELi4ELb0EEENS1_21CollectiveEpilogueBwdISA_SB_SD_Li256ELb1ELb0ELi2EEENS1_25SingleTileBwdLPTSchedulerILb1ELi128ELb1EEEEEEEEEvNT_6ParamsE$_ZN4cute3eso3ESOILb1ELb0EJNS_6LayoutINS_5tupleIJNS3_IJNS3_IJNS_1CILi4EEENS4_ILi8EEEEEENS3_IJS5_NS4_ILi2EEEEEEEEENS3_IJNS3_IJS8_S8_EEENS3_IJS8_S6_EEEEEEEEENS3_IJNS3_IJNS3_IJNS_11ScaledBasisIS8_JLi1EEEENSF_INS4_ILi1EEEJLi0EEEEEEENS3_IJNSF_INS4_ILi16EEEJLi0EEEENSF_IS6_JLi1EEEEEEEEEENS3_IJNS3_IJNSF_ISH_JLi1EEEENSF_IS6_JLi0EEEEEEENS3_IJNSF_INS4_ILi64EEEJLi0EEEENSF_ISK_JLi1EEEEEEEEEEEEEEENS_10ViewEngineINS_23ArithmeticTupleIteratorINS_15ArithmeticTupleIJNS4_ILi0EEES12_EEEEEEEEEC2ERKSY_RKS15_,@function
        .size           $_ZN7cutlass13device_kernelIN5flash19enable_sm80_to_sm89INS1_16FlashAttnBwdSm80INS1_25CollectiveMainloopBwdSm80ILi2ELi2EN4cute5tupleIJNS5_1CILi128EEES8_NS7_ILi64EEEEEENS_10bfloat16_tEfNS_4arch4Sm80ELb1ELb0ELb1ELb1ELb1ELb0ELb0ELb0ELi2ELi4ELi4ELi4ELb0EEENS1_21CollectiveEpilogueBwdISA_SB_SD_Li256ELb1ELb0ELi2EEENS1_25SingleTileBwdLPTSchedulerILb1ELi128ELb1EEEEEEEEEvNT_6ParamsE$_ZN4cute3eso3ESOILb1ELb0EJNS_6LayoutINS_5tupleIJNS3_IJNS3_IJNS_1CILi4EEENS4_ILi8EEEEEENS3_IJS5_NS4_ILi2EEEEEEEEENS3_IJNS3_IJS8_S8_EEENS3_IJS8_S6_EEEEEEEEENS3_IJNS3_IJNS3_IJNS_11ScaledBasisIS8_JLi1EEEENSF_INS4_ILi1EEEJLi0EEEEEEENS3_IJNSF_INS4_ILi16EEEJLi0EEEENSF_IS6_JLi1EEEEEEEEEENS3_IJNS3_IJNSF_ISH_JLi1EEEENSF_IS6_JLi0EEEEEEENS3_IJNSF_INS4_ILi64EEEJLi0EEEENSF_ISK_JLi1EEEEEEEEEEEEEEENS_10ViewEngineINS_23ArithmeticTupleIteratorINS_15ArithmeticTupleIJNS4_ILi0EEES12_EEEEEEEEEC2ERKSY_RKS15_,($_ZN7cutlass13device_kernelIN5flash19enable_sm80_to_sm89INS1_16FlashAttnBwdSm80INS1_25CollectiveMainloopBwdSm80ILi2ELi2EN4cute5tupleIJNS5_1CILi128EEES8_NS7_ILi64EEEEEENS_10bfloat16_tEfNS_4arch4Sm80ELb1ELb0ELb1ELb1ELb1ELb0ELb0ELb0ELi2ELi4ELi4ELi4ELb0EEENS1_21CollectiveEpilogueBwdISA_SB_SD_Li256ELb1ELb0ELi2EEENS1_25SingleTileBwdLPTSchedulerILb1ELi128ELb1EEEEEEEEEvNT_6ParamsE$_ZN4cute3eso3ESOILb1ELb0EJNS_6LayoutINS_5tupleIJNS3_IJNS3_IJNS_1CILi8EEENS4_ILi1EEEEEES6_EEENS3_IJNS3_IJS6_S6_EEENS4_ILi2EEEEEEEEENS3_IJNS3_IJNS3_IJS6_NS4_ILi0EEEEEESD_EEENS3_IJNS3_IJSD_SD_EEENS4_ILi4096EEEEEEEEEEENS_10ViewEngineINS_8smem_ptrIPN7cutlass10bfloat16_tEEEEEEEC2ERKSK_RKSR_ - $_ZN7cutlass13device_kernelIN5flash19enable_sm80_to_sm89INS1_16FlashAttnBwdSm80INS1_25CollectiveMainloopBwdSm80ILi2ELi2EN4cute5tupleIJNS5_1CILi128EEES8_NS7_ILi64EEEEEENS_10bfloat16_tEfNS_4arch4Sm80ELb1ELb0ELb1ELb1ELb1ELb0ELb0ELb0ELi2ELi4ELi4ELi4ELb0EEENS1_21CollectiveEpilogueBwdISA_SB_SD_Li256ELb1ELb0ELi2EEENS1_25SingleTileBwdLPTSchedulerILb1ELi128ELb1EEEEEEEEEvNT_6ParamsE$_ZN4cute3eso3ESOILb1ELb0EJNS_6LayoutINS_5tupleIJNS3_IJNS3_IJNS_1CILi4EEENS4_ILi8EEEEEENS3_IJS5_NS4_ILi2EEEEEEEEENS3_IJNS3_IJS8_S8_EEENS3_IJS8_S6_EEEEEEEEENS3_IJNS3_IJNS3_IJNS_11ScaledBasisIS8_JLi1EEEENSF_INS4_ILi1EEEJLi0EEEEEEENS3_IJNSF_INS4_ILi16EEEJLi0EEEENSF_IS6_JLi1EEEEEEEEEENS3_IJNS3_IJNSF_ISH_JLi1EEEENSF_IS6_JLi0EEEEEEENS3_IJNSF_INS4_ILi64EEEJLi0EEEENSF_ISK_JLi1EEEEEEEEEEEEEEENS_10ViewEngineINS_23ArithmeticTupleIteratorINS_15ArithmeticTupleIJNS4_ILi0EEES12_EEEEEEEEEC2ERKSY_RKS15_)
$_ZN7cutlass13device_kernelIN5flash19enable_sm80_to_sm89INS1_16FlashAttnBwdSm80INS1_25CollectiveMainloopBwdSm80ILi2ELi2EN4cute5tupleIJNS5_1CILi128EEES8_NS7_ILi64EEEEEENS_10bfloat16_tEfNS_4arch4Sm80ELb1ELb0ELb1ELb1ELb1ELb0ELb0ELb0ELi2ELi4ELi4ELi4ELb0EEENS1_21CollectiveEpilogueBwdISA_SB_SD_Li256ELb1ELb0ELi2EEENS1_25SingleTileBwdLPTSchedulerILb1ELi128ELb1EEEEEEEEEvNT_6ParamsE$_ZN4cute3eso3ESOILb1ELb0EJNS_6LayoutINS_5tupleIJNS3_IJNS3_IJNS_1CILi4EEENS4_ILi8EEEEEENS3_IJS5_NS4_ILi2EEEEEEEEENS3_IJNS3_IJS8_S8_EEENS3_IJS8_S6_EEEEEEEEENS3_IJNS3_IJNS3_IJNS_11ScaledBasisIS8_JLi1EEEENSF_INS4_ILi1EEEJLi0EEEEEEENS3_IJNSF_INS4_ILi16EEEJLi0EEEENSF_IS6_JLi1EEEEEEEEEENS3_IJNS3_IJNSF_ISH_JLi1EEEENSF_IS6_JLi0EEEEEEENS3_IJNSF_INS4_ILi64EEEJLi0EEEENSF_ISK_JLi1EEEEEEEEEEEEEEENS_10ViewEngineINS_23ArithmeticTupleIteratorINS_15ArithmeticTupleIJNS4_ILi0EEES12_EEEEEEEEEC2ERKSY_RKS15_:
[----:B------:R-:W-:Y:S01]  /*a8c0*/  IADD3 R2, R46, -c[0x0][0x20], RZ ;  /* 0x800008002e027a10 */ /* 0x000fe20007ffe0ff */
[----:B------:R-:W-:Y:S01]  /*a8d0*/  IMAD.MOV.U32 R10, RZ, RZ, R6 ;  /* 0x000000ffff0a7224 */ /* 0x000fe200078e0006 */
[----:B------:R-:W-:Y:S01]  /*a8e0*/  PRMT R9, R47, 0x7770, RZ ;  /* 0x000077702f097816 */ /* 0x000fe200000000ff */
[----:B------:R-:W-:-:S04]  /*a8f0*/  IMAD.MOV.U32 R11, RZ, RZ, 0x0 ;  /* 0x00000000ff0b7424 */ /* 0x000fc800078e00ff */
[----:B------:R1:W-:Y:S01]  /*a900*/  STL.U8 [R2], R9 ;  /* 0x0000000902007387 */ /* 0x0003e20000100000 */
[----:B------:R-:W-:Y:S05]  /*a910*/  RET.REL.NODEC R10 `(_ZN7cutlass13device_kernelIN5flash19enable_sm80_to_sm89INS1_16FlashAttnBwdSm80INS1_25CollectiveMainloopBwdSm80ILi2ELi2EN4cute5tupleIJNS5_1CILi128EEES8_NS7_ILi64EEEEEENS_10bfloat16_tEfNS_4arch4Sm80ELb1ELb0ELb1ELb1ELb1ELb0ELb0ELb0ELi2ELi4ELi4ELi4ELb0EEENS1_21CollectiveEpilogueBwdISA_SB_SD_Li256ELb1ELb0ELi2EEENS1_25SingleTileBwdLPTSchedulerILb1ELi128ELb1EEEEEEEEEvNT_6ParamsE) ;  /* 0xffff56e00a007950 */ /* 0x000fea0003c3ffff */
        .type           $_ZN7cutlass13device_kernelIN5flash19enable_sm80_to_sm89INS1_16FlashAttnBwdSm80INS1_25CollectiveMainloopBwdSm80ILi2ELi2EN4cute5tupleIJNS5_1CILi128EEES8_NS7_ILi64EEEEEENS_10bfloat16_tEfNS_4arch4Sm80ELb1ELb0ELb1ELb1ELb1ELb0ELb0ELb0ELi2ELi4ELi4ELi4ELb0EEENS1_21CollectiveEpilogueBwdISA_SB_SD_Li256ELb1ELb0ELi2EEENS1_25SingleTileBwdLPTSchedulerILb1ELi128ELb1EEEEEEEEEvNT_6ParamsE$_ZN4cute3eso3ESOILb1ELb0EJNS_6LayoutINS_5tupleIJNS3_IJNS3_IJNS_1CILi8EEENS4_ILi1EEEEEES6_EEENS3_IJNS3_IJS6_S6_EEENS4_ILi2EEEEEEEEENS3_IJNS3_IJNS3_IJS6_NS4_ILi0EEEEEESD_EEENS3_IJNS3_IJSD_SD_EEENS4_ILi4096EEEEEEEEEEENS_10ViewEngineINS_8smem_ptrIPN7cutlass10bfloat16_tEEEEEEEC2ERKSK_RKSR_,@function
        .size           $_ZN7cutlass13device_kernelIN5flash19enable_sm80_to_sm89INS1_16FlashAttnBwdSm80INS1_25CollectiveMainloopBwdSm80ILi2ELi2EN4cute5tupleIJNS5_1CILi128EEES8_NS7_ILi64EEEEEENS_10bfloat16_tEfNS_4arch4Sm80ELb1ELb0ELb1ELb1ELb1ELb0ELb0ELb0ELi2ELi4ELi4ELi4ELb0EEENS1_21CollectiveEpilogueBwdISA_SB_SD_Li256ELb1ELb0ELi2EEENS1_25SingleTileBwdLPTSchedulerILb1ELi128ELb1EEEEEEEEEvNT_6ParamsE$_ZN4cute3eso3ESOILb1ELb0EJNS_6LayoutINS_5tupleIJNS3_IJNS3_IJNS_1CILi8EEENS4_ILi1EEEEEES6_EEENS3_IJNS3_IJS6_S6_EEENS4_ILi2EEEEEEEEENS3_IJNS3_IJNS3_IJS6_NS4_ILi0EEEEEESD_EEENS3_IJNS3_IJSD_SD_EEENS4_ILi4096EEEEEEEEEEENS_10ViewEngineINS_8smem_ptrIPN7cutlass10bfloat16_tEEEEEEEC2ERKSK_RKSR_,($_ZN7cutlass13device_kernelIN5flash19enable_sm80_to_sm89INS1_16FlashAttnBwdSm80INS1_25CollectiveMainloopBwdSm80ILi2ELi2EN4cute5tupleIJNS5_1CILi128EEES8_NS7_ILi64EEEEEENS_10bfloat16_tEfNS_4arch4Sm80ELb1ELb0ELb1ELb1ELb1ELb0ELb0ELb0ELi2ELi4ELi4ELi4ELb0EEENS1_21CollectiveEpilogueBwdISA_SB_SD_Li256ELb1ELb0ELi2EEENS1_25SingleTileBwdLPTSchedulerILb1ELi128ELb1EEEEEEEEEvNT_6ParamsE$_ZN4cute3eso3ESOILb1ELb0EJNS_6LayoutINS_5tupleIJNS3_IJNS3_IJNS_1CILi8EEENS4_ILi1EEEEEES6_EEENS3_IJNS3_IJS6_S6_EEENS4_ILi2EEEEEEEEENS3_IJNS3_IJNS3_IJS6_NS4_ILi0EEEEEESD_EEENS3_IJNS3_IJSD_SD_EEENS4_ILi64EEEEEEEEEEENS_10ViewEngineIPN7cutlass10bfloat16_tEEEEEC2ERKSK_RKSP_ - $_ZN7cutlass13device_kernelIN5flash19enable_sm80_to_sm89INS1_16FlashAttnBwdSm80INS1_25CollectiveMainloopBwdSm80ILi2ELi2EN4cute5tupleIJNS5_1CILi128EEES8_NS7_ILi64EEEEEENS_10bfloat16_tEfNS_4arch4Sm80ELb1ELb0ELb1ELb1ELb1ELb0ELb0ELb0ELi2ELi4ELi4ELi4ELb0EEENS1_21CollectiveEpilogueBwdISA_SB_SD_Li256ELb1ELb0ELi2EEENS1_25SingleTileBwdLPTSchedulerILb1ELi128ELb1EEEEEEEEEvNT_6ParamsE$_ZN4cute3eso3ESOILb1ELb0EJNS_6LayoutINS_5tupleIJNS3_IJNS3_IJNS_1CILi8EEENS4_ILi1EEEEEES6_EEENS3_IJNS3_IJS6_S6_EEENS4_ILi2EEEEEEEEENS3_IJNS3_IJNS3_IJS6_NS4_ILi0EEEEEESD_EEENS3_IJNS3_IJSD_SD_EEENS4_ILi4096EEEEEEEEEEENS_10ViewEngineINS_8smem_ptrIPN7cutlass10bfloat16_tEEEEEEEC2ERKSK_RKSR_)
$_ZN7cutlass13device_kernelIN5flash19enable_sm80_to_sm89INS1_16FlashAttnBwdSm80INS1_25CollectiveMainloopBwdSm80ILi2ELi2EN4cute5tupleIJNS5_1CILi128EEES8_NS7_ILi64EEEEEENS_10bfloat16_tEfNS_4arch4Sm80ELb1ELb0ELb1ELb1ELb1ELb0ELb0ELb0ELi2ELi4ELi4ELi4ELb0EEENS1_21CollectiveEpilogueBwdISA_SB_SD_Li256ELb1ELb0ELi2EEENS1_25SingleTileBwdLPTSchedulerILb1ELi128ELb1EEEEEEEEEvNT_6ParamsE$_ZN4cute3eso3ESOILb1ELb0EJNS_6LayoutINS_5tupleIJNS3_IJNS3_IJNS_1CILi8EEENS4_ILi1EEEEEES6_EEENS3_IJNS3_IJS6_S6_EEENS4_ILi2EEEEEEEEENS3_IJNS3_IJNS3_IJS6_NS4_ILi0EEEEEESD_EEENS3_IJNS3_IJSD_SD_EEENS4_ILi4096EEEEEEEEEEENS_10ViewEngineINS_8smem_ptrIPN7cutlass10bfloat16_tEEEEEEEC2ERKSK_RKSR_:
[----:B------:R-:W-:Y:S02]  /*a920*/  IADD3 R2, R67, -c[0x0][0x20], RZ ;  /* 0x8000080043027a10 */ /* 0x000fe40007ffe0ff */
[----:B------:R-:W-:-:S03]  /*a930*/  MOV R9, 0x0 ;  /* 0x0000000000097802 */ /* 0x000fc60000000f00 */
[----:B------:R1:W-:Y:S01]  /*a940*/  STL.64 [R2], R6 ;  /* 0x0000000602007387 */ /* 0x0003e20000100a00 */
[----:B------:R-:W-:Y:S05]  /*a950*/  RET.REL.NODEC R8 `(_ZN7cutlass13device_kernelIN5flash19enable_sm80_to_sm89INS1_16FlashAttnBwdSm80INS1_25CollectiveMainloopBwdSm80ILi2ELi2EN4cute5tupleIJNS5_1CILi128EEES8_NS7_ILi64EEEEEENS_10bfloat16_tEfNS_4arch4Sm80ELb1ELb0ELb1ELb1ELb1ELb0ELb0ELb0ELi2ELi4ELi4ELi4ELb0EEENS1_21CollectiveEpilogueBwdISA_SB_SD_Li256ELb1ELb0ELi2EEENS1_25SingleTileBwdLPTSchedulerILb1ELi128ELb1EEEEEEEEEvNT_6ParamsE) ;  /* 0xffff56a008007950 */ /* 0x000fea0003c3ffff */
        .type           $_ZN7cutlass13device_kernelIN5flash19enable_sm80_to_sm89INS1_16FlashAttnBwdSm80INS1_25CollectiveMainloopBwdSm80ILi2ELi2EN4cute5tupleIJNS5_1CILi128EEES8_NS7_ILi64EEEEEENS_10bfloat16_tEfNS_4arch4Sm80ELb1ELb0ELb1ELb1ELb1ELb0ELb0ELb0ELi2ELi4ELi4ELi4ELb0EEENS1_21CollectiveEpilogueBwdISA_SB_SD_Li256ELb1ELb0ELi2EEENS1_25SingleTileBwdLPTSchedulerILb1ELi128ELb1EEEEEEEEEvNT_6ParamsE$_ZN4cute3eso3ESOILb1ELb0EJNS_6LayoutINS_5tupleIJNS3_IJNS3_IJNS_1CILi8EEENS4_ILi1EEEEEES6_EEENS3_IJNS3_IJS6_S6_EEENS4_ILi2EEEEEEEEENS3_IJNS3_IJNS3_IJS6_NS4_ILi0EEEEEESD_EEENS3_IJNS3_IJSD_SD_EEENS4_ILi64EEEEEEEEEEENS_10ViewEngineIPN7cutlass10bfloat16_tEEEEEC2ERKSK_RKSP_,@function
        .size           $_ZN7cutlass13device_kernelIN5flash19enable_sm80_to_sm89INS1_16FlashAttnBwdSm80INS1_25CollectiveMainloopBwdSm80ILi2ELi2EN4cute5tupleIJNS5_1CILi128EEES8_NS7_ILi64EEEEEENS_10bfloat16_tEfNS_4arch4Sm80ELb1ELb0ELb1ELb1ELb1ELb0ELb0ELb0ELi2ELi4ELi4ELi4ELb0EEENS1_21CollectiveEpilogueBwdISA_SB_SD_Li256ELb1ELb0ELi2EEENS1_25SingleTileBwdLPTSchedulerILb1ELi128ELb1EEEEEEEEEvNT_6ParamsE$_ZN4cute3eso3ESOILb1ELb0EJNS_6LayoutINS_5tupleIJNS3_IJNS3_IJNS_1CILi8EEENS4_ILi1EEEEEES6_EEENS3_IJNS3_IJS6_S6_EEENS4_ILi2EEEEEEEEENS3_IJNS3_IJNS3_IJS6_NS4_ILi0EEEEEESD_EEENS3_IJNS3_IJSD_SD_EEENS4_ILi64EEEEEEEEEEENS_10ViewEngineIPN7cutlass10bfloat16_tEEEEEC2ERKSK_RKSP_,($_ZN7cutlass13device_kernelIN5flash19enable_sm80_to_sm89INS1_16FlashAttnBwdSm80INS1_25CollectiveMainloopBwdSm80ILi2ELi2EN4cute5tupleIJNS5_1CILi128EEES8_NS7_ILi64EEEEEENS_10bfloat16_tEfNS_4arch4Sm80ELb1ELb0ELb1ELb1ELb1ELb0ELb0ELb0ELi2ELi4ELi4ELi4ELb0EEENS1_21CollectiveEpilogueBwdISA_SB_SD_Li256ELb1ELb0ELi2EEENS1_25SingleTileBwdLPTSchedulerILb1ELi128ELb1EEEEEEEEEvNT_6ParamsE$_ZN4cute3eso3ESOILb1ELb0EJNS_6LayoutINS_5tupleIJNS3_IJNS3_IJNS_1CILi8EEENS4_ILi1EEEEEES6_EEENS3_IJNS3_IJS6_S6_EEENS4_ILi2EEEEEEEEENS3_IJNS3_IJNS3_IJS6_NS4_ILi0EEEEEESD_EEENS3_IJNS3_IJSD_SD_EEENS4_ILi8192EEEEEEEEEEENS_10ViewEngineINS_8smem_ptrIPN7cutlass10bfloat16_tEEEEEEEC2ERKSK_RKSR_ - $_ZN7cutlass13device_kernelIN5flash19enable_sm80_to_sm89INS1_16FlashAttnBwdSm80INS1_25CollectiveMainloopBwdSm80ILi2ELi2EN4cute5tupleIJNS5_1CILi128EEES8_NS7_ILi64EEEEEENS_10bfloat16_tEfNS_4arch4Sm80ELb1ELb0ELb1ELb1ELb1ELb0ELb0ELb0ELi2ELi4ELi4ELi4ELb0EEENS1_21CollectiveEpilogueBwdISA_SB_SD_Li256ELb1ELb0ELi2EEENS1_25SingleTileBwdLPTSchedulerILb1ELi128ELb1EEEEEEEEEvNT_6ParamsE$_ZN4cute3eso3ESOILb1ELb0EJNS_6LayoutINS_5tupleIJNS3_IJNS3_IJNS_1CILi8EEENS4_ILi1EEEEEES6_EEENS3_IJNS3_IJS6_S6_EEENS4_ILi2EEEEEEEEENS3_IJNS3_IJNS3_IJS6_NS4_ILi0EEEEEESD_EEENS3_IJNS3_IJSD_SD_EEENS4_ILi64EEEEEEEEEEENS_10ViewEngineIPN7cutlass10bfloat16_tEEEEEC2ERKSK_RKSP_)
$_ZN7cutlass13device_kernelIN5flash19enable_sm80_to_sm89INS1_16FlashAttnBwdSm80INS1_25CollectiveMainloopBwdSm80ILi2ELi2EN4cute5tupleIJNS5_1CILi128EEES8_NS7_ILi64EEEEEENS_10bfloat16_tEfNS_4arch4Sm80ELb1ELb0ELb1ELb1ELb1ELb0ELb0ELb0ELi2ELi4ELi4ELi4ELb0EEENS1_21CollectiveEpilogueBwdISA_SB_SD_Li256ELb1ELb0ELi2EEENS1_25SingleTileBwdLPTSchedulerILb1ELi128ELb1EEEEEEEEEvNT_6ParamsE$_ZN4cute3eso3ESOILb1ELb0EJNS_6LayoutINS_5tupleIJNS3_IJNS3_IJNS_1CILi8EEENS4_ILi1EEEEEES6_EEENS3_IJNS3_IJS6_S6_EEENS4_ILi2EEEEEEEEENS3_IJNS3_IJNS3_IJS6_NS4_ILi0EEEEEESD_EEENS3_IJNS3_IJSD_SD_EEENS4_ILi64EEEEEEEEEEENS_10ViewEngineIPN7cutlass10bfloat16_tEEEEEC2ERKSK_RKSP_:
[----:B------:R-:W-:Y:S02]  /*a960*/  IADD3 R6, R23, -c[0x0][0x20], RZ ;  /* 0x8000080017067a10 */ /* 0x000fe40007ffe0ff */
[----:B------:R-:W-:-:S03]  /*a970*/  MOV R9, 0x0 ;  /* 0x0000000000097802 */ /* 0x000fc60000000f00 */
[----:B------:R1:W-:Y:S01]  /*a980*/  STL.64 [R6], R2 ;  /* 0x0000000206007387 */ /* 0x0003e20000100a00 */
[----:B------:R-:W-:Y:S05]  /*a990*/  RET.REL.NODEC R8 `(_ZN7cutlass13device_kernelIN5flash19enable_sm80_to_sm89INS1_16FlashAttnBwdSm80INS1_25CollectiveMainloopBwdSm80ILi2ELi2EN4cute5tupleIJNS5_1CILi128EEES8_NS7_ILi64EEEEEENS_10bfloat16_tEfNS_4arch4Sm80ELb1ELb0ELb1ELb1ELb1ELb0ELb0ELb0ELi2ELi4ELi4ELi4ELb0EEENS1_21CollectiveEpilogueBwdISA_SB_SD_Li256ELb1ELb0ELi2EEENS1_25SingleTileBwdLPTSchedulerILb1ELi128ELb1EEEEEEEEEvNT_6ParamsE) ;  /* 0xffff566008007950 */ /* 0x000fea0003c3ffff */
        .type           $_ZN7cutlass13device_kernelIN5flash19enable_sm80_to_sm89INS1_16FlashAttnBwdSm80INS1_25CollectiveMainloopBwdSm80ILi2ELi2EN4cute5tupleIJNS5_1CILi128EEES8_NS7_ILi64EEEEEENS_10bfloat16_tEfNS_4arch4Sm80ELb1ELb0ELb1ELb1ELb1ELb0ELb0ELb0ELi2ELi4ELi4ELi4ELb0EEENS1_21CollectiveEpilogueBwdISA_SB_SD_Li256ELb1ELb0ELi2EEENS1_25SingleTileBwdLPTSchedulerILb1ELi128ELb1EEEEEEEEEvNT_6ParamsE$_ZN4cute3eso3ESOILb1ELb0EJNS_6LayoutINS_5tupleIJNS3_IJNS3_IJNS_1CILi8EEENS4_ILi1EEEEEES6_EEENS3_IJNS3_IJS6_S6_EEENS4_ILi2EEEEEEEEENS3_IJNS3_IJNS3_IJS6_NS4_ILi0EEEEEESD_EEENS3_IJNS3_IJSD_SD_EEENS4_ILi8192EEEEEEEEEEENS_10ViewEngineINS_8smem_ptrIPN7cutlass10bfloat16_tEEEEEEEC2ERKSK_RKSR_,@function
        .size           $_ZN7cutlass13device_kernelIN5flash19enable_sm80_to_sm89INS1_16FlashAttnBwdSm80INS1_25CollectiveMainloopBwdSm80ILi2ELi2EN4cute5tupleIJNS5_1CILi128EEES8_NS7_ILi64EEEEEENS_10bfloat16_tEfNS_4arch4Sm80ELb1ELb0ELb1ELb1ELb1ELb0ELb0ELb0ELi2ELi4ELi4ELi4ELb0EEENS1_21CollectiveEpilogueBwdISA_SB_SD_Li256ELb1ELb0ELi2EEENS1_25SingleTileBwdLPTSchedulerILb1ELi128ELb1EEEEEEEEEvNT_6ParamsE$_ZN4cute3eso3ESOILb1ELb0EJNS_6LayoutINS_5tupleIJNS3_IJNS3_IJNS_1CILi8EEENS4_ILi1EEEEEES6_EEENS3_IJNS3_IJS6_S6_EEENS4_ILi2EEEEEEEEENS3_IJNS3_IJNS3_IJS6_NS4_ILi0EEEEEESD_EEENS3_IJNS3_IJSD_SD_EEENS4_ILi8192EEEEEEEEEEENS_10ViewEngineINS_8smem_ptrIPN7cutlass10bfloat16_tEEEEEEEC2ERKSK_RKSR_,($_ZN7cutlass13device_kernelIN5flash19enable_sm80_to_sm89INS1_16FlashAttnBwdSm80INS1_25CollectiveMainloopBwdSm80ILi2ELi2EN4cute5tupleIJNS5_1CILi128EEES8_NS7_ILi64EEEEEENS_10bfloat16_tEfNS_4arch4Sm80ELb1ELb0ELb1ELb1ELb1ELb0ELb0ELb0ELi2ELi4ELi4ELi4ELb0EEENS1_21CollectiveEpilogueBwdISA_SB_SD_Li256ELb1ELb0ELi2EEENS1_25SingleTileBwdLPTSchedulerILb1ELi128ELb1EEEEEEEEEvNT_6ParamsE$_ZN4cute3eso3ESOILb1ELb0EJNS_6LayoutINS_5tupleIJNS3_IJNS3_IJNS_1CILi8EEENS4_ILi1EEEEEES6_EEENS3_IJNS3_IJS6_S6_EEENS4_ILi2EEEEEEEEENS3_IJNS3_IJNS3_IJS6_NS4_ILi0EEEEEESD_EEENS3_IJNS3_IJSD_SD_EEES5_EEEEEEEENS_10ViewEngineIPN7cutlass10bfloat16_tEEEEEC2ERKSJ_RKSO_ - $_ZN7cutlass13device_kernelIN5flash19enable_sm80_to_sm89INS1_16FlashAttnBwdSm80INS1_25CollectiveMainloopBwdSm80ILi2ELi2EN4cute5tupleIJNS5_1CILi128EEES8_NS7_ILi64EEEEEENS_10bfloat16_tEfNS_4arch4Sm80ELb1ELb0ELb1ELb1ELb1ELb0ELb0ELb0ELi2ELi4ELi4ELi4ELb0EEENS1_21CollectiveEpilogueBwdISA_SB_SD_Li256ELb1ELb0ELi2EEENS1_25SingleTileBwdLPTSchedulerILb1ELi128ELb1EEEEEEEEEvNT_6ParamsE$_ZN4cute3eso3ESOILb1ELb0EJNS_6LayoutINS_5tupleIJNS3_IJNS3_IJNS_1CILi8EEENS4_ILi1EEEEEES6_EEENS3_IJNS3_IJS6_S6_EEENS4_ILi2EEEEEEEEENS3_IJNS3_IJNS3_IJS6_NS4_ILi0EEEEEESD_EEENS3_IJNS3_IJSD_SD_EEENS4_ILi8192EEEEEEEEEEENS_10ViewEngineINS_8smem_ptrIPN7cutlass10bfloat16_tEEEEEEEC2ERKSK_RKSR_)
$_ZN7cutlass13device_kernelIN5flash19enable_sm80_to_sm89INS1_16FlashAttnBwdSm80INS1_25CollectiveMainloopBwdSm80ILi2ELi2EN4cute5tupleIJNS5_1CILi128EEES8_NS7_ILi64EEEEEENS_10bfloat16_tEfNS_4arch4Sm80ELb1ELb0ELb1ELb1ELb1ELb0ELb0ELb0ELi2ELi4ELi4ELi4ELb0EEENS1_21CollectiveEpilogueBwdISA_SB_SD_Li256ELb1ELb0ELi2EEENS1_25SingleTileBwdLPTSchedulerILb1ELi128ELb1EEEEEEEEEvNT_6ParamsE$_ZN4cute3eso3ESOILb1ELb0EJNS_6LayoutINS_5tupleIJNS3_IJNS3_IJNS_1CILi8EEENS4_ILi1EEEEEES6_EEENS3_IJNS3_IJS6_S6_EEENS4_ILi2EEEEEEEEENS3_IJNS3_IJNS3_IJS6_NS4_ILi0EEEEEESD_EEENS3_IJNS3_IJSD_SD_EEENS4_ILi8192EEEEEEEEEEENS_10ViewEngineINS_8smem_ptrIPN7cutlass10bfloat16_tEEEEEEEC2ERKSK_RKSR_:
[----:B------:R-:W-:Y:S01]  /*a9a0*/  IADD3 R5, R23, -c[0x0][0x20], RZ ;  /* 0x8000080017057a10 */ /* 0x000fe20007ffe0ff */
[----:B------:R-:W-:Y:S01]  /*a9b0*/  IMAD.MOV.U32 R8, RZ, RZ, R4 ;  /* 0x000000ffff087224 */ /* 0x000fe200078e0004 */
[----:B------:R-:W-:Y:S01]  /*a9c0*/  MOV R9, R7 ;  /* 0x0000000700097202 */ /* 0x000fe20000000f00 */
[----:B------:R-:W-:-:S04]  /*a9d0*/  IMAD.MOV.U32 R7, RZ, RZ, 0x0 ;  /* 0x00000000ff077424 */ /* 0x000fc800078e00ff */
[----:B------:R1:W-:Y:S01]  /*a9e0*/  STL.64 [R5], R8 ;  /* 0x0000000805007387 */ /* 0x0003e20000100a00 */
[----:B------:R-:W-:Y:S05]  /*a9f0*/  RET.REL.NODEC R6 `(_ZN7cutlass13device_kernelIN5flash19enable_sm80_to_sm89INS1_16FlashAttnBwdSm80INS1_25CollectiveMainloopBwdSm80ILi2ELi2EN4cute5tupleIJNS5_1CILi128EEES8_NS7_ILi64EEEEEENS_10bfloat16_tEfNS_4arch4Sm80ELb1ELb0ELb1ELb1ELb1ELb0ELb0ELb0ELi2ELi4ELi4ELi4ELb0EEENS1_21CollectiveEpilogueBwdISA_SB_SD_Li256ELb1ELb0ELi2EEENS1_25SingleTileBwdLPTSchedulerILb1ELi128ELb1EEEEEEEEEvNT_6ParamsE) ;  /* 0xffff560006007950 */ /* 0x000fea0003c3ffff */
        .type           $_ZN7cutlass13device_kernelIN5flash19enable_sm80_to_sm89INS1_16FlashAttnBwdSm80INS1_25CollectiveMainloopBwdSm80ILi2ELi2EN4cute5tupleIJNS5_1CILi128EEES8_NS7_ILi64EEEEEENS_10bfloat16_tEfNS_4arch4Sm80ELb1ELb0ELb1ELb1ELb1ELb0ELb0ELb0ELi2ELi4ELi4ELi4ELb0EEENS1_21CollectiveEpilogueBwdISA_SB_SD_Li256ELb1ELb0ELi2EEENS1_25SingleTileBwdLPTSchedulerILb1ELi128ELb1EEEEEEEEEvNT_6ParamsE$_ZN4cute3eso3ESOILb1ELb0EJNS_6LayoutINS_5tupleIJNS3_IJNS3_IJNS_1CILi8EEENS4_ILi1EEEEEES6_EEENS3_IJNS3_IJS6_S6_EEENS4_ILi2EEEEEEEEENS3_IJNS3_IJNS3_IJS6_NS4_ILi0EEEEEESD_EEENS3_IJNS3_IJSD_SD_EEES5_EEEEEEEENS_10ViewEngineIPN7cutlass10bfloat16_tEEEEEC2ERKSJ_RKSO_,@function
        .size           $_ZN7cutlass13device_kernelIN5flash19enable_sm80_to_sm89INS1_16FlashAttnBwdSm80INS1_25CollectiveMainloopBwdSm80ILi2ELi2EN4cute5tupleIJNS5_1CILi128EEES8_NS7_ILi64EEEEEENS_10bfloat16_tEfNS_4arch4Sm80ELb1ELb0ELb1ELb1ELb1ELb0ELb0ELb0ELi2ELi4ELi4ELi4ELb0EEENS1_21CollectiveEpilogueBwdISA_SB_SD_Li256ELb1ELb0ELi2EEENS1_25SingleTileBwdLPTSchedulerILb1ELi128ELb1EEEEEEEEEvNT_6ParamsE$_ZN4cute3eso3ESOILb1ELb0EJNS_6LayoutINS_5tupleIJNS3_IJNS3_IJNS_1CILi8EEENS4_ILi1EEEEEES6_EEENS3_IJNS3_IJS6_S6_EEENS4_ILi2EEEEEEEEENS3_IJNS3_IJNS3_IJS6_NS4_ILi0EEEEEESD_EEENS3_IJNS3_IJSD_SD_EEES5_EEEEEEEENS_10ViewEngineIPN7cutlass10bfloat16_tEEEEEC2ERKSJ_RKSO_,($_ZN7cutlass13device_kernelIN5flash19enable_sm80_to_sm89INS1_16FlashAttnBwdSm80INS1_25CollectiveMainloopBwdSm80ILi2ELi2EN4cute5tupleIJNS5_1CILi128EEES8_NS7_ILi64EEEEEENS_10bfloat16_tEfNS_4arch4Sm80ELb1ELb0ELb1ELb1ELb1ELb0ELb0ELb0ELi2ELi4ELi4ELi4ELb0EEENS1_21CollectiveEpilogueBwdISA_SB_SD_Li256ELb1ELb0ELi2EEENS1_25SingleTileBwdLPTSchedulerILb1ELi128ELb1EEEEEEEEEvNT_6ParamsE$_ZN4cute3eso3ESOILb1ELb0EJNS_6LayoutINS_5tupleIJNS3_IJNS3_IJNS_1CILi8EEENS4_ILi1EEEEEES6_EEENS3_IJNS3_IJS6_S6_EEENS4_ILi4EEEEEEEEENS3_IJNS3_IJNS3_IJS6_NS4_ILi0EEEEEESD_EEENS3_IJNS3_IJSD_SD_EEENS4_ILi2048EEEEEEEEEEENS_10ViewEngineINS_8smem_ptrIPN7cutlass10bfloat16_tEEEEEEEC2ERKSK_RKSR_ - $_ZN7cutlass13device_kernelIN5flash19enable_sm80_to_sm89INS1_16FlashAttnBwdSm80INS1_25CollectiveMainloopBwdSm80ILi2ELi2EN4cute5tupleIJNS5_1CILi128EEES8_NS7_ILi64EEEEEENS_10bfloat16_tEfNS_4arch4Sm80ELb1ELb0ELb1ELb1ELb1ELb0ELb0ELb0ELi2ELi4ELi4ELi4ELb0EEENS1_21CollectiveEpilogueBwdISA_SB_SD_Li256ELb1ELb0ELi2EEENS1_25SingleTileBwdLPTSchedulerILb1ELi128ELb1EEEEEEEEEvNT_6ParamsE$_ZN4cute3eso3ESOILb1ELb0EJNS_6LayoutINS_5tupleIJNS3_IJNS3_IJNS_1CILi8EEENS4_ILi1EEEEEES6_EEENS3_IJNS3_IJS6_S6_EEENS4_ILi2EEEEEEEEENS3_IJNS3_IJNS3_IJS6_NS4_ILi0EEEEEESD_EEENS3_IJNS3_IJSD_SD_EEES5_EEEEEEEENS_10ViewEngineIPN7cutlass10bfloat16_tEEEEEC2ERKSJ_RKSO_)
$_ZN7cutlass13device_kernelIN5flash19enable_sm80_to_sm89INS1_16FlashAttnBwdSm80INS1_25CollectiveMainloopBwdSm80ILi2ELi2EN4cute5tupleIJNS5_1CILi128EEES8_NS7_ILi64EEEEEENS_10bfloat16_tEfNS_4arch4Sm80ELb1ELb0ELb1ELb1ELb1ELb0ELb0ELb0ELi2ELi4ELi4ELi4ELb0EEENS1_21CollectiveEpilogueBwdISA_SB_SD_Li256ELb1ELb0ELi2EEENS1_25SingleTileBwdLPTSchedulerILb1ELi128ELb1EEEEEEEEEvNT_6ParamsE$_ZN4cute3eso3ESOILb1ELb0EJNS_6LayoutINS_5tupleIJNS3_IJNS3_IJNS_1CILi8EEENS4_ILi1EEEEEES6_EEENS3_IJNS3_IJS6_S6_EEENS4_ILi2EEEEEEEEENS3_IJNS3_IJNS3_IJS6_NS4_ILi0EEEEEESD_EEENS3_IJNS3_IJSD_SD_EEES5_EEEEEEEENS_10ViewEngineIPN7cutlass10bfloat16_tEEEEEC2ERKSJ_RKSO_:
[----:B------:R-:W-:Y:S02]  /*aa00*/  IADD3 R4, R67, -c[0x0][0x20], RZ ;  /* 0x8000080043047a10 */ /* 0x000fe40007ffe0ff */
[----:B------:R-:W-:-:S03]  /*aa10*/  MOV R9, 0x0 ;  /* 0x0000000000097802 */ /* 0x000fc60000000f00 */
[----:B------:R1:W-:Y:S01]  /*aa20*/  STL.64 [R4], R2 ;  /* 0x0000000204007387 */ /* 0x0003e20000100a00 */
[----:B------:R-:W-:Y:S05]  /*aa30*/  RET.REL.NODEC R8 `(_ZN7cutlass13device_kernelIN5flash19enable_sm80_to_sm89INS1_16FlashAttnBwdSm80INS1_25CollectiveMainloopBwdSm80ILi2ELi2EN4cute5tupleIJNS5_1CILi128EEES8_NS7_ILi64EEEEEENS_10bfloat16_tEfNS_4arch4Sm80ELb1ELb0ELb1ELb1ELb1ELb0ELb0ELb0ELi2ELi4ELi4ELi4ELb0EEENS1_21CollectiveEpilogueBwdISA_SB_SD_Li256ELb1ELb0ELi2EEENS1_25SingleTileBwdLPTSchedulerILb1ELi128ELb1EEEEEEEEEvNT_6ParamsE) ;  /* 0xffff55c008007950 */ /* 0x000fea0003c3ffff */
        .type           $_ZN7cutlass13device_kernelIN5flash19enable_sm80_to_sm89INS1_16FlashAttnBwdSm80INS1_25CollectiveMainloopBwdSm80ILi2ELi2EN4cute5tupleIJNS5_1CILi128EEES8_NS7_ILi64EEEEEENS_10bfloat16_tEfNS_4arch4Sm80ELb1ELb0ELb1ELb1ELb1ELb0ELb0ELb0ELi2ELi4ELi4ELi4ELb0EEENS1_21CollectiveEpilogueBwdISA_SB_SD_Li256ELb1ELb0ELi2EEENS1_25SingleTileBwdLPTSchedulerILb1ELi128ELb1EEEEEEEEEvNT_6ParamsE$_ZN4cute3eso3ESOILb1ELb0EJNS_6LayoutINS_5tupleIJNS3_IJNS3_IJNS_1CILi8EEENS4_ILi1EEEEEES6_EEENS3_IJNS3_IJS6_S6_EEENS4_ILi4EEEEEEEEENS3_IJNS3_IJNS3_IJS6_NS4_ILi0EEEEEESD_EEENS3_IJNS3_IJSD_SD_EEENS4_ILi2048EEEEEEEEEEENS_10ViewEngineINS_8smem_ptrIPN7cutlass10bfloat16_tEEEEEEEC2ERKSK_RKSR_,@function
        .size           $_ZN7cutlass13device_kernelIN5flash19enable_sm80_to_sm89INS1_16FlashAttnBwdSm80INS1_25CollectiveMainloopBwdSm80ILi2ELi2EN4cute5tupleIJNS5_1CILi128EEES8_NS7_ILi64EEEEEENS_10bfloat16_tEfNS_4arch4Sm80ELb1ELb0ELb1ELb1ELb1ELb0ELb0ELb0ELi2ELi4ELi4ELi4ELb0EEENS1_21CollectiveEpilogueBwdISA_SB_SD_Li256ELb1ELb0ELi2EEENS1_25SingleTileBwdLPTSchedulerILb1ELi128ELb1EEEEEEEEEvNT_6ParamsE$_ZN4cute3eso3ESOILb1ELb0EJNS_6LayoutINS_5tupleIJNS3_IJNS3_IJNS_1CILi8EEENS4_ILi1EEEEEES6_EEENS3_IJNS3_IJS6_S6_EEENS4_ILi4EEEEEEEEENS3_IJNS3_IJNS3_IJS6_NS4_ILi0EEEEEESD_EEENS3_IJNS3_IJSD_SD_EEENS4_ILi2048EEEEEEEEEEENS_10ViewEngineINS_8smem_ptrIPN7cutlass10bfloat16_tEEEEEEEC2ERKSK_RKSR_,($_ZN7cutlass13device_kernelIN5flash19enable_sm80_to_sm89INS1_16FlashAttnBwdSm80INS1_25CollectiveMainloopBwdSm80ILi2ELi2EN4cute5tupleIJNS5_1CILi128EEES8_NS7_ILi64EEEEEENS_10bfloat16_tEfNS_4arch4Sm80ELb1ELb0ELb1ELb1ELb1ELb0ELb0ELb0ELi2ELi4ELi4ELi4ELb0EEENS1_21CollectiveEpilogueBwdISA_SB_SD_Li256ELb1ELb0ELi2EEENS1_25SingleTileBwdLPTSchedulerILb1ELi128ELb1EEEEEEEEEvNT_6ParamsE$_ZN4cute3eso3ESOILb1ELb0EJNS_6LayoutINS_5tupleIJNS3_IJNS3_IJNS_1CILi8EEENS4_ILi1EEEEEES6_EEENS3_IJNS3_IJS6_S6_EEENS4_ILi4EEEEEEEEENS3_IJNS3_IJNS3_IJS6_NS4_ILi0EEEEEESD_EEENS3_IJNS3_IJSD_SD_EEES5_EEEEEEEENS_10ViewEngineIPN7cutlass10bfloat16_tEEEEEC2ERKSJ_RKSO_ - $_ZN7cutlass13device_kernelIN5flash19enable_sm80_to_sm89INS1_16FlashAttnBwdSm80INS1_25CollectiveMainloopBwdSm80ILi2ELi2EN4cute5tupleIJNS5_1CILi128EEES8_NS7_ILi64EEEEEENS_10bfloat16_tEfNS_4arch4Sm80ELb1ELb0ELb1ELb1ELb1ELb0ELb0ELb0ELi2ELi4ELi4ELi4ELb0EEENS1_21CollectiveEpilogueBwdISA_SB_SD_Li256ELb1ELb0ELi2EEENS1_25SingleTileBwdLPTSchedulerILb1ELi128ELb1EEEEEEEEEvNT_6ParamsE$_ZN4cute3eso3ESOILb1ELb0EJNS_6LayoutINS_5tupleIJNS3_IJNS3_IJNS_1CILi8EEENS4_ILi1EEEEEES6_EEENS3_IJNS3_IJS6_S6_EEENS4_ILi4EEEEEEEEENS3_IJNS3_IJNS3_IJS6_NS4_ILi0EEEEEESD_EEENS3_IJNS3_IJSD_SD_EEENS4_ILi2048EEEEEEEEEEENS_10ViewEngineINS_8smem_ptrIPN7cutlass10bfloat16_tEEEEEEEC2ERKSK_RKSR_)
$_ZN7cutlass13device_kernelIN5flash19enable_sm80_to_sm89INS1_16FlashAttnBwdSm80INS1_25CollectiveMainloopBwdSm80ILi2ELi2EN4cute5tupleIJNS5_1CILi128EEES8_NS7_ILi64EEEEEENS_10bfloat16_tEfNS_4arch4Sm80ELb1ELb0ELb1ELb1ELb1ELb0ELb0ELb0ELi2ELi4ELi4ELi4ELb0EEENS1_21CollectiveEpilogueBwdISA_SB_SD_Li256ELb1ELb0ELi2EEENS1_25SingleTileBwdLPTSchedulerILb1ELi128ELb1EEEEEEEEEvNT_6ParamsE$_ZN4cute3eso3ESOILb1ELb0EJNS_6LayoutINS_5tupleIJNS3_IJNS3_IJNS_1CILi8EEENS4_ILi1EEEEEES6_EEENS3_IJNS3_IJS6_S6_EEENS4_ILi4EEEEEEEEENS3_IJNS3_IJNS3_IJS6_NS4_ILi0EEEEEESD_EEENS3_IJNS3_IJSD_SD_EEENS4_ILi2048EEEEEEEEEEENS_10ViewEngineINS_8smem_ptrIPN7cutlass10bfloat16_tEEEEEEEC2ERKSK_RKSR_:
[----:B------:R-:W-:Y:S02]  /*aa40*/  IADD3 R2, R23, -c[0x0][0x20], RZ ;  /* 0x8000080017027a10 */ /* 0x000fe40007ffe0ff */
[----:B------:R-:W-:-:S03]  /*aa50*/  MOV R9, 0x0 ;  /* 0x0000000000097802 */ /* 0x000fc60000000f00 */
[----:B------:R1:W-:Y:S01]  /*aa60*/  STL.64 [R2], R6 ;  /* 0x0000000602007387 */ /* 0x0003e20000100a00 */
[----:B------:R-:W-:Y:S05]  /*aa70*/  RET.REL.NODEC R8 `(_ZN7cutlass13device_kernelIN5flash19enable_sm80_to_sm89INS1_16FlashAttnBwdSm80INS1_25CollectiveMainloopBwdSm80ILi2ELi2EN4cute5tupleIJNS5_1CILi128EEES8_NS7_ILi64EEEEEENS_10bfloat16_tEfNS_4arch4Sm80ELb1ELb0ELb1ELb1ELb1ELb0ELb0ELb0ELi2ELi4ELi4ELi4ELb0EEENS1_21CollectiveEpilogueBwdISA_SB_SD_Li256ELb1ELb0ELi2EEENS1_25SingleTileBwdLPTSchedulerILb1ELi128ELb1EEEEEEEEEvNT_6ParamsE) ;  /* 0xffff558008007950 */ /* 0x000fea0003c3ffff */
        .type           $_ZN7cutlass13device_kernelIN5flash19enable_sm80_to_sm89INS1_16FlashAttnBwdSm80INS1_25CollectiveMainloopBwdSm80ILi2ELi2EN4cute5tupleIJNS5_1CILi128EEES8_NS7_ILi64EEEEEENS_10bfloat16_tEfNS_4arch4Sm80ELb1ELb0ELb1ELb1ELb1ELb0ELb0ELb0ELi2ELi4ELi4ELi4ELb0EEENS1_21CollectiveEpilogueBwdISA_SB_SD_Li256ELb1ELb0ELi2EEENS1_25SingleTileBwdLPTSchedulerILb1ELi128ELb1EEEEEEEEEvNT_6ParamsE$_ZN4cute3eso3ESOILb1ELb0EJNS_6LayoutINS_5tupleIJNS3_IJNS3_IJNS_1CILi8EEENS4_ILi1EEEEEES6_EEENS3_IJNS3_IJS6_S6_EEENS4_ILi4EEEEEEEEENS3_IJNS3_IJNS3_IJS6_NS4_ILi0EEEEEESD_EEENS3_IJNS3_IJSD_SD_EEES5_EEEEEEEENS_10ViewEngineIPN7cutlass10bfloat16_tEEEEEC2ERKSJ_RKSO_,@function
        .size           $_ZN7cutlass13device_kernelIN5flash19enable_sm80_to_sm89INS1_16FlashAttnBwdSm80INS1_25CollectiveMainloopBwdSm80ILi2ELi2EN4cute5tupleIJNS5_1CILi128EEES8_NS7_ILi64EEEEEENS_10bfloat16_tEfNS_4arch4Sm80ELb1ELb0ELb1ELb1ELb1ELb0ELb0ELb0ELi2ELi4ELi4ELi4ELb0EEENS1_21CollectiveEpilogueBwdISA_SB_SD_Li256ELb1ELb0ELi2EEENS1_25SingleTileBwdLPTSchedulerILb1ELi128ELb1EEEEEEEEEvNT_6ParamsE$_ZN4cute3eso3ESOILb1ELb0EJNS_6LayoutINS_5tupleIJNS3_IJNS3_IJNS_1CILi8EEENS4_ILi1EEEEEES6_EEENS3_IJNS3_IJS6_S6_EEENS4_ILi4EEEEEEEEENS3_IJNS3_IJNS3_IJS6_NS4_ILi0EEEEEESD_EEENS3_IJNS3_IJSD_SD_EEES5_EEEEEEEENS_10ViewEngineIPN7cutlass10bfloat16_tEEEEEC2ERKSJ_RKSO_,($_ZN7cutlass13device_kernelIN5flash19enable_sm80_to_sm89INS1_16FlashAttnBwdSm80INS1_25CollectiveMainloopBwdSm80ILi2ELi2EN4cute5tupleIJNS5_1CILi128EEES8_NS7_ILi64EEEEEENS_10bfloat16_tEfNS_4arch4Sm80ELb1ELb0ELb1ELb1ELb1ELb0ELb0ELb0ELi2ELi4ELi4ELi4ELb0EEENS1_21CollectiveEpilogueBwdISA_SB_SD_Li256ELb1ELb0ELi2EEENS1_25SingleTileBwdLPTSchedulerILb1ELi128ELb1EEEEEEEEEvNT_6ParamsE$_ZN4cute3eso3ESOILb1ELb0EJNS_6LayoutINS_5tupleIJNS3_IJNS_1CILi1EEENS3_IJNS4_ILi2EEES6_EEEEEES6_NS4_ILi4EEEEEENS3_IJNS3_IJNS4_ILi0EEENS3_IJS5_S9_EEEEEES6_NS4_ILi8EEEEEEEENS_10ViewEngineIPjEEEEC2ERKSG_RKSJ_ - $_ZN7cutlass13device_kernelIN5flash19enable_sm80_to_sm89INS1_16FlashAttnBwdSm80INS1_25CollectiveMainloopBwdSm80ILi2ELi2EN4cute5tupleIJNS5_1CILi128EEES8_NS7_ILi64EEEEEENS_10bfloat16_tEfNS_4arch4Sm80ELb1ELb0ELb1ELb1ELb1ELb0ELb0ELb0ELi2ELi4ELi4ELi4ELb0EEENS1_21CollectiveEpilogueBwdISA_SB_SD_Li256ELb1ELb0ELi2EEENS1_25SingleTileBwdLPTSchedulerILb1ELi128ELb1EEEEEEEEEvNT_6ParamsE$_ZN4cute3eso3ESOILb1ELb0EJNS_6LayoutINS_5tupleIJNS3_IJNS3_IJNS_1CILi8EEENS4_ILi1EEEEEES6_EEENS3_IJNS3_IJS6_S6_EEENS4_ILi4EEEEEEEEENS3_IJNS3_IJNS3_IJS6_NS4_ILi0EEEEEESD_EEENS3_IJNS3_IJSD_SD_EEES5_EEEEEEEENS_10ViewEngineIPN7cutlass10bfloat16_tEEEEEC2ERKSJ_RKSO_)
$_ZN7cutlass13device_kernelIN5flash19enable_sm80_to_sm89INS1_16FlashAttnBwdSm80INS1_25CollectiveMainloopBwdSm80ILi2ELi2EN4cute5tupleIJNS5_1CILi128EEES8_NS7_ILi64EEEEEENS_10bfloat16_tEfNS_4arch4Sm80ELb1ELb0ELb1ELb1ELb1ELb0ELb0ELb0ELi2ELi4ELi4ELi4ELb0EEENS1_21CollectiveEpilogueBwdISA_SB_SD_Li256ELb1ELb0ELi2EEENS1_25SingleTileBwdLPTSchedulerILb1ELi128ELb1EEEEEEEEEvNT_6ParamsE$_ZN4cute3eso3ESOILb1ELb0EJNS_6LayoutINS_5tupleIJNS3_IJNS3_IJNS_1CILi8EEENS4_ILi1EEEEEES6_EEENS3_IJNS3_IJS6_S6_EEENS4_ILi4EEEEEEEEENS3_IJNS3_IJNS3_IJS6_NS4_ILi0EEEEEESD_EEENS3_IJNS3_IJSD_SD_EEES5_EEEEEEEENS_10ViewEngineIPN7cutlass10bfloat16_tEEEEEC2ERKSJ_RKSO_:
[----:B------:R-:W-:Y:S02]  /*aa80*/  IADD3 R4, R23, -c[0x0][0x20], RZ ;  /* 0x8000080017047a10 */ /* 0x000fe40007ffe0ff */
[----:B------:R-:W-:-:S03]  /*aa90*/  MOV R9, 0x0 ;  /* 0x0000000000097802 */ /* 0x000fc60000000f00 */
[----:B------:R1:W-:Y:S01]  /*aaa0*/  STL.64 [R4], R2 ;  /* 0x0000000204007387 */ /* 0x0003e20000100a00 */
[----:B------:R-:W-:Y:S05]  /*aab0*/  RET.REL.NODEC R8 `(_ZN7cutlass13device_kernelIN5flash19enable_sm80_to_sm89INS1_16FlashAttnBwdSm80INS1_25CollectiveMainloopBwdSm80ILi2ELi2EN4cute5tupleIJNS5_1CILi128EEES8_NS7_ILi64EEEEEENS_10bfloat16_tEfNS_4arch4Sm80ELb1ELb0ELb1ELb1ELb1ELb0ELb0ELb0ELi2ELi4ELi4ELi4ELb0EEENS1_21CollectiveEpilogueBwdISA_SB_SD_Li256ELb1ELb0ELi2EEENS1_25SingleTileBwdLPTSchedulerILb1ELi128ELb1EEEEEEEEEvNT_6ParamsE) ;  /* 0xffff554008007950 */ /* 0x000fea0003c3ffff */
        .type           $_ZN7cutlass13device_kernelIN5flash19enable_sm80_to_sm89INS1_16FlashAttnBwdSm80INS1_25CollectiveMainloopBwdSm80ILi2ELi2EN4cute5tupleIJNS5_1CILi128EEES8_NS7_ILi64EEEEEENS_10bfloat16_tEfNS_4arch4Sm80ELb1ELb0ELb1ELb1ELb1ELb0ELb0ELb0ELi2ELi4ELi4ELi4ELb0EEENS1_21CollectiveEpilogueBwdISA_SB_SD_Li256ELb1ELb0ELi2EEENS1_25SingleTileBwdLPTSchedulerILb1ELi128ELb1EEEEEEEEEvNT_6ParamsE$_ZN4cute3eso3ESOILb1ELb0EJNS_6LayoutINS_5tupleIJNS3_IJNS_1CILi1EEENS3_IJNS4_ILi2EEES6_EEEEEES6_NS4_ILi4EEEEEENS3_IJNS3_IJNS4_ILi0EEENS3_IJS5_S9_EEEEEES6_NS4_ILi8EEEEEEEENS_10ViewEngineIPjEEEEC2ERKSG_RKSJ_,@function
        .size           $_ZN7cutlass13device_kernelIN5flash19enable_sm80_to_sm89INS1_16FlashAttnBwdSm80INS1_25CollectiveMainloopBwdSm80ILi2ELi2EN4cute5tupleIJNS5_1CILi128EEES8_NS7_ILi64EEEEEENS_10bfloat16_tEfNS_4arch4Sm80ELb1ELb0ELb1ELb1ELb1ELb0ELb0ELb0ELi2ELi4ELi4ELi4ELb0EEENS1_21CollectiveEpilogueBwdISA_SB_SD_Li256ELb1ELb0ELi2EEENS1_25SingleTileBwdLPTSchedulerILb1ELi128ELb1EEEEEEEEEvNT_6ParamsE$_ZN4cute3eso3ESOILb1ELb0EJNS_6LayoutINS_5tupleIJNS3_IJNS_1CILi1EEENS3_IJNS4_ILi2EEES6_EEEEEES6_NS4_ILi4EEEEEENS3_IJNS3_IJNS4_ILi0EEENS3_IJS5_S9_EEEEEES6_NS4_ILi8EEEEEEEENS_10ViewEngineIPjEEEEC2ERKSG_RKSJ_,($_ZN7cutlass13device_kernelIN5flash19enable_sm80_to_sm89INS1_16FlashAttnBwdSm80INS1_25CollectiveMainloopBwdSm80ILi2ELi2EN4cute5tupleIJNS5_1CILi128EEES8_NS7_ILi64EEEEEENS_10bfloat16_tEfNS_4arch4Sm80ELb1ELb0ELb1ELb1ELb1ELb0ELb0ELb0ELi2ELi4ELi4ELi4ELb0EEENS1_21CollectiveEpilogueBwdISA_SB_SD_Li256ELb1ELb0ELi2EEENS1_25SingleTileBwdLPTSchedulerILb1ELi128ELb1EEEEEEEEEvNT_6ParamsE$_ZN4cute3eso3ESOILb1ELb0EJNS_6LayoutINS_5tupleIJNS3_IJNS_1CILi1EEENS3_IJNS4_ILi4EEENS4_ILi2EEEEEEEEES7_S6_EEENS3_IJNS3_IJNS4_ILi0EEENS3_IJS5_NS4_ILi8EEEEEEEEES6_NS4_ILi16EEEEEEEENS_10ViewEngineIPN7cutlass10bfloat16_tEEEEEC2ERKSH_RKSM_ - $_ZN7cutlass13device_kernelIN5flash19enable_sm80_to_sm89INS1_16FlashAttnBwdSm80INS1_25CollectiveMainloopBwdSm80ILi2ELi2EN4cute5tupleIJNS5_1CILi128EEES8_NS7_ILi64EEEEEENS_10bfloat16_tEfNS_4arch4Sm80ELb1ELb0ELb1ELb1ELb1ELb0ELb0ELb0ELi2ELi4ELi4ELi4ELb0EEENS1_21CollectiveEpilogueBwdISA_SB_SD_Li256ELb1ELb0ELi2EEENS1_25SingleTileBwdLPTSchedulerILb1ELi128ELb1EEEEEEEEEvNT_6ParamsE$_ZN4cute3eso3ESOILb1ELb0EJNS_6LayoutINS_5tupleIJNS3_IJNS_1CILi1EEENS3_IJNS4_ILi2EEES6_EEEEEES6_NS4_ILi4EEEEEENS3_IJNS3_IJNS4_ILi0EEENS3_IJS5_S9_EEEEEES6_NS4_ILi8EEEEEEEENS_10ViewEngineIPjEEEEC2ERKSG_RKSJ_)
$_ZN7cutlass13device_kernelIN5flash19enable_sm80_to_sm89INS1_16FlashAttnBwdSm80INS1_25CollectiveMainloopBwdSm80ILi2ELi2EN4cute5tupleIJNS5_1CILi128EEES8_NS7_ILi64EEEEEENS_10bfloat16_tEfNS_4arch4Sm80ELb1ELb0ELb1ELb1ELb1ELb0ELb0ELb0ELi2ELi4ELi4ELi4ELb0EEENS1_21CollectiveEpilogueBwdISA_SB_SD_Li256ELb1ELb0ELi2EEENS1_25SingleTileBwdLPTSchedulerILb1ELi128ELb1EEEEEEEEEvNT_6ParamsE$_ZN4cute3eso3ESOILb1ELb0EJNS_6LayoutINS_5tupleIJNS3_IJNS_1CILi1EEENS3_IJNS4_ILi2EEES6_EEEEEES6_NS4_ILi4EEEEEENS3_IJNS3_IJNS4_ILi0EEENS3_IJS5_S9_EEEEEES6_NS4_ILi8EEEEEEEENS_10ViewEngineIPjEEEEC2ERKSG_RKSJ_:
[----:B------:R-:W-:Y:S01]  /*aac0*/  IADD3 R4, R58, -c[0x0][0x20], RZ ;  /* 0x800008003a047a10 */ /* 0x000fe20007ffe0ff */
[----:B------:R-:W-:Y:S01]  /*aad0*/  IMAD.MOV.U32 R8, RZ, RZ, R6 ;  /* 0x000000ffff087224 */ /* 0x000fe200078e0006 */
[----:B------:R-:W-:-:S03]  /*aae0*/  MOV R9, 0x0 ;  /* 0x0000000000097802 */ /* 0x000fc60000000f00 */
[----:B------:R1:W-:Y:S01]  /*aaf0*/  STL.64 [R4], R2 ;  /* 0x0000000204007387 */ /* 0x0003e20000100a00 */
[----:B------:R-:W-:Y:S05]  /*ab00*/  RET.REL.NODEC R8 `(_ZN7cutlass13device_kernelIN5flash19enable_sm80_to_sm89INS1_16FlashAttnBwdSm80INS1_25CollectiveMainloopBwdSm80ILi2ELi2EN4cute5tupleIJNS5_1CILi128EEES8_NS7_ILi64EEEEEENS_10bfloat16_tEfNS_4arch4Sm80ELb1ELb0ELb1ELb1ELb1ELb0ELb0ELb0ELi2ELi4ELi4ELi4ELb0EEENS1_21CollectiveEpilogueBwdISA_SB_SD_Li256ELb1ELb0ELi2EEENS1_25SingleTileBwdLPTSchedulerILb1ELi128ELb1EEEEEEEEEvNT_6ParamsE) ;  /* 0xffff54f008007950 */ /* 0x000fea0003c3ffff */
        .type           $_ZN7cutlass13device_kernelIN5flash19enable_sm80_to_sm89INS1_16FlashAttnBwdSm80INS1_25CollectiveMainloopBwdSm80ILi2ELi2EN4cute5tupleIJNS5_1CILi128EEES8_NS7_ILi64EEEEEENS_10bfloat16_tEfNS_4arch4Sm80ELb1ELb0ELb1ELb1ELb1ELb0ELb0ELb0ELi2ELi4ELi4ELi4ELb0EEENS1_21CollectiveEpilogueBwdISA_SB_SD_Li256ELb1ELb0ELi2EEENS1_25SingleTileBwdLPTSchedulerILb1ELi128ELb1EEEEEEEEEvNT_6ParamsE$_ZN4cute3eso3ESOILb1ELb0EJNS_6LayoutINS_5tupleIJNS3_IJNS_1CILi1EEENS3_IJNS4_ILi4EEENS4_ILi2EEEEEEEEES7_S6_EEENS3_IJNS3_IJNS4_ILi0EEENS3_IJS5_NS4_ILi8EEEEEEEEES6_NS4_ILi16EEEEEEEENS_10ViewEngineIPN7cutlass10bfloat16_tEEEEEC2ERKSH_RKSM_,@function
        .size           $_ZN7cutlass13device_kernelIN5flash19enable_sm80_to_sm89INS1_16FlashAttnBwdSm80INS1_25CollectiveMainloopBwdSm80ILi2ELi2EN4cute5tupleIJNS5_1CILi128EEES8_NS7_ILi64EEEEEENS_10bfloat16_tEfNS_4arch4Sm80ELb1ELb0ELb1ELb1ELb1ELb0ELb0ELb0ELi2ELi4ELi4ELi4ELb0EEENS1_21CollectiveEpilogueBwdISA_SB_SD_Li256ELb1ELb0ELi2EEENS1_25SingleTileBwdLPTSchedulerILb1ELi128ELb1EEEEEEEEEvNT_6ParamsE$_ZN4cute3eso3ESOILb1ELb0EJNS_6LayoutINS_5tupleIJNS3_IJNS_1CILi1EEENS3_IJNS4_ILi4EEENS4_ILi2EEEEEEEEES7_S6_EEENS3_IJNS3_IJNS4_ILi0EEENS3_IJS5_NS4_ILi8EEEEEEEEES6_NS4_ILi16EEEEEEEENS_10ViewEngineIPN7cutlass10bfloat16_tEEEEEC2ERKSH_RKSM_,($_ZN7cutlass13device_kernelIN5flash19enable_sm80_to_sm89INS1_16FlashAttnBwdSm80INS1_25CollectiveMainloopBwdSm80ILi2ELi2EN4cute5tupleIJNS5_1CILi128EEES8_NS7_ILi64EEEEEENS_10bfloat16_tEfNS_4arch4Sm80ELb1ELb0ELb1ELb1ELb1ELb0ELb0ELb0ELi2ELi4ELi4ELi4ELb0EEENS1_21CollectiveEpilogueBwdISA_SB_SD_Li256ELb1ELb0ELi2EEENS1_25SingleTileBwdLPTSchedulerILb1ELi128ELb1EEEEEEEEEvNT_6ParamsE$_ZN4cute3eso3ESOILb1ELb0EJNS_6LayoutINS_5tupleIJNS3_IJNS_1CILi1EEENS4_ILi2EEEEEEEEENS3_IJNS3_IJS5_S5_EEEEEEEENS_10ViewEngineIPjEEEEC2ERKSB_RKSE_ - $_ZN7cutlass13device_kernelIN5flash19enable_sm80_to_sm89INS1_16FlashAttnBwdSm80INS1_25CollectiveMainloopBwdSm80ILi2ELi2EN4cute5tupleIJNS5_1CILi128EEES8_NS7_ILi64EEEEEENS_10bfloat16_tEfNS_4arch4Sm80ELb1ELb0ELb1ELb1ELb1ELb0ELb0ELb0ELi2ELi4ELi4ELi4ELb0EEENS1_21CollectiveEpilogueBwdISA_SB_SD_Li256ELb1ELb0ELi2EEENS1_25SingleTileBwdLPTSchedulerILb1ELi128ELb1EEEEEEEEEvNT_6ParamsE$_ZN4cute3eso3ESOILb1ELb0EJNS_6LayoutINS_5tupleIJNS3_IJNS_1CILi1EEENS3_IJNS4_ILi4EEENS4_ILi2EEEEEEEEES7_S6_EEENS3_IJNS3_IJNS4_ILi0EEENS3_IJS5_NS4_ILi8EEEEEEEEES6_NS4_ILi16EEEEEEEENS_10ViewEngineIPN7cutlass10bfloat16_tEEEEEC2ERKSH_RKSM_)
$_ZN7cutlass13device_kernelIN5flash19enable_sm80_to_sm89INS1_16FlashAttnBwdSm80INS1_25CollectiveMainloopBwdSm80ILi2ELi2EN4cute5tupleIJNS5_1CILi128EEES8_NS7_ILi64EEEEEENS_10bfloat16_tEfNS_4arch4Sm80ELb1ELb0ELb1ELb1ELb1ELb0ELb0ELb0ELi2ELi4ELi4ELi4ELb0EEENS1_21CollectiveEpilogueBwdISA_SB_SD_Li256ELb1ELb0ELi2EEENS1_25SingleTileBwdLPTSchedulerILb1ELi128ELb1EEEEEEEEEvNT_6ParamsE$_ZN4cute3eso3ESOILb1ELb0EJNS_6LayoutINS_5tupleIJNS3_IJNS_1CILi1EEENS3_IJNS4_ILi4EEENS4_ILi2EEEEEEEEES7_S6_EEENS3_IJNS3_IJNS4_ILi0EEENS3_IJS5_NS4_ILi8EEEEEEEEES6_NS4_ILi16EEEEEEEENS_10ViewEngineIPN7cutlass10bfloat16_tEEEEEC2ERKSH_RKSM_:
[----:B------:R-:W-:Y:S01]  /*ab10*/  IADD3 R3, R58, -c[0x0][0x20], RZ ;  /* 0x800008003a037a10 */ /* 0x000fe20007ffe0ff */
[----:B------:R-:W-:Y:S01]  /*ab20*/  IMAD.MOV.U32 R52, RZ, RZ, R2 ;  /* 0x000000ffff347224 */ /* 0x000fe200078e0002 */
[----:B------:R-:W-:-:S04]  /*ab30*/  MOV R5, 0x0 ;  /* 0x0000000000057802 */ /* 0x000fc80000000f00 */
[----:B------:R1:W-:Y:S01]  /*ab40*/  STL.64 [R3], R52 ;  /* 0x0000003403007387 */ /* 0x0003e20000100a00 */
[----:B------:R-:W-:Y:S05]  /*ab50*/  RET.REL.NODEC R4 `(_ZN7cutlass13device_kernelIN5flash19enable_sm80_to_sm89INS1_16FlashAttnBwdSm80INS1_25CollectiveMainloopBwdSm80ILi2ELi2EN4cute5tupleIJNS5_1CILi128EEES8_NS7_ILi64EEEEEENS_10bfloat16_tEfNS_4arch4Sm80ELb1ELb0ELb1ELb1ELb1ELb0ELb0ELb0ELi2ELi4ELi4ELi4ELb0EEENS1_21CollectiveEpilogueBwdISA_SB_SD_Li256ELb1ELb0ELi2EEENS1_25SingleTileBwdLPTSchedulerILb1ELi128ELb1EEEEEEEEEvNT_6ParamsE) ;  /* 0xffff54a004007950 */ /* 0x000fea0003c3ffff */
        .type           $_ZN7cutlass13device_kernelIN5flash19enable_sm80_to_sm89INS1_16FlashAttnBwdSm80INS1_25CollectiveMainloopBwdSm80ILi2ELi2EN4cute5tupleIJNS5_1CILi128EEES8_NS7_ILi64EEEEEENS_10bfloat16_tEfNS_4arch4Sm80ELb1ELb0ELb1ELb1ELb1ELb0ELb0ELb0ELi2ELi4ELi4ELi4ELb0EEENS1_21CollectiveEpilogueBwdISA_SB_SD_Li256ELb1ELb0ELi2EEENS1_25SingleTileBwdLPTSchedulerILb1ELi128ELb1EEEEEEEEEvNT_6ParamsE$_ZN4cute3eso3ESOILb1ELb0EJNS_6LayoutINS_5tupleIJNS3_IJNS_1CILi1EEENS4_ILi2EEEEEEEEENS3_IJNS3_IJS5_S5_EEEEEEEENS_10ViewEngineIPjEEEEC2ERKSB_RKSE_,@function
        .size           $_ZN7cutlass13device_kernelIN5flash19enable_sm80_to_sm89INS1_16FlashAttnBwdSm80INS1_25CollectiveMainloopBwdSm80ILi2ELi2EN4cute5tupleIJNS5_1CILi128EEES8_NS7_ILi64EEEEEENS_10bfloat16_tEfNS_4arch4Sm80ELb1ELb0ELb1ELb1ELb1ELb0ELb0ELb0ELi2ELi4ELi4ELi4ELb0EEENS1_21CollectiveEpilogueBwdISA_SB_SD_Li256ELb1ELb0ELi2EEENS1_25SingleTileBwdLPTSchedulerILb1ELi128ELb1EEEEEEEEEvNT_6ParamsE$_ZN4cute3eso3ESOILb1ELb0EJNS_6LayoutINS_5tupleIJNS3_IJNS_1CILi1EEENS4_ILi2EEEEEEEEENS3_IJNS3_IJS5_S5_EEEEEEEENS_10ViewEngineIPjEEEEC2ERKSB_RKSE_,($_ZN7cutlass13device_kernelIN5flash19enable_sm80_to_sm89INS1_16FlashAttnBwdSm80INS1_25CollectiveMainloopBwdSm80ILi2ELi2EN4cute5tupleIJNS5_1CILi128EEES8_NS7_ILi64EEEEEENS_10bfloat16_tEfNS_4arch4Sm80ELb1ELb0ELb1ELb1ELb1ELb0ELb0ELb0ELi2ELi4ELi4ELi4ELb0EEENS1_21CollectiveEpilogueBwdISA_SB_SD_Li256ELb1ELb0ELi2EEENS1_25SingleTileBwdLPTSchedulerILb1ELi128ELb1EEEEEEEEEvNT_6ParamsE$_ZN4cute3eso3ESOILb1ELb0EJNS_6LayoutINS_5tupleIJNS3_IJNS_1CILi1EEENS4_ILi2EEEEEES6_NS4_ILi8EEEEEENS3_IJNS3_IJS5_S5_EEES6_NS4_ILi4EEEEEEEENS_10ViewEngineIPKN7cutlass5ArrayIfLi2ELb1EEEEEEEC2ERKSD_RKSK_ - $_ZN7cutlass13device_kernelIN5flash19enable_sm80_to_sm89INS1_16FlashAttnBwdSm80INS1_25CollectiveMainloopBwdSm80ILi2ELi2EN4cute5tupleIJNS5_1CILi128EEES8_NS7_ILi64EEEEEENS_10bfloat16_tEfNS_4arch4Sm80ELb1ELb0ELb1ELb1ELb1ELb0ELb0ELb0ELi2ELi4ELi4ELi4ELb0EEENS1_21CollectiveEpilogueBwdISA_SB_SD_Li256ELb1ELb0ELi2EEENS1_25SingleTileBwdLPTSchedulerILb1ELi128ELb1EEEEEEEEEvNT_6ParamsE$_ZN4cute3eso3ESOILb1ELb0EJNS_6LayoutINS_5tupleIJNS3_IJNS_1CILi1EEENS4_ILi2EEEEEEEEENS3_IJNS3_IJS5_S5_EEEEEEEENS_10ViewEngineIPjEEEEC2ERKSB_RKSE_)
$_ZN7cutlass13device_kernelIN5flash19enable_sm80_to_sm89INS1_16FlashAttnBwdSm80INS1_25CollectiveMainloopBwdSm80ILi2ELi2EN4cute5tupleIJNS5_1CILi128EEES8_NS7_ILi64EEEEEENS_10bfloat16_tEfNS_4arch4Sm80ELb1ELb0ELb1ELb1ELb1ELb0ELb0ELb0ELi2ELi4ELi4ELi4ELb0EEENS1_21CollectiveEpilogueBwdISA_SB_SD_Li256ELb1ELb0ELi2EEENS1_25SingleTileBwdLPTSchedulerILb1ELi128ELb1EEEEEEEEEvNT_6ParamsE$_ZN4cute3eso3ESOILb1ELb0EJNS_6LayoutINS_5tupleIJNS3_IJNS_1CILi1EEENS4_ILi2EEEEEEEEENS3_IJNS3_IJS5_S5_EEEEEEEENS_10ViewEngineIPjEEEEC2ERKSB_RKSE_:
[----:B------:R-:W-:Y:S01]  /*ab60*/  IADD3 R2, R2, -c[0x0][0x20], RZ ;  /* 0x8000080002027a10 */ /* 0x000fe20007ffe0ff */
[----:B------:R-:W-:Y:S01]  /*ab70*/  IMAD.MOV.U32 R11, RZ, RZ, R3 ;  /* 0x000000ffff0b7224 */ /* 0x000fe200078e0003 */
[----:B------:R-:W-:-:S04]  /*ab80*/  MOV R5, 0x0 ;  /* 0x0000000000057802 */ /* 0x000fc80000000f00 */
[----:B------:R1:W-:Y:S01]  /*ab90*/  STL.64 [R2], R10 ;  /* 0x0000000a02007387 */ /* 0x0003e20000100a00 */
[----:B------:R-:W-:Y:S05]  /*aba0*/  RET.REL.NODEC R4 `(_ZN7cutlass13device_kernelIN5flash19enable_sm80_to_sm89INS1_16FlashAttnBwdSm80INS1_25CollectiveMainloopBwdSm80ILi2ELi2EN4cute5tupleIJNS5_1CILi128EEES8_NS7_ILi64EEEEEENS_10bfloat16_tEfNS_4arch4Sm80ELb1ELb0ELb1ELb1ELb1ELb0ELb0ELb0ELi2ELi4ELi4ELi4ELb0EEENS1_21CollectiveEpilogueBwdISA_SB_SD_Li256ELb1ELb0ELi2EEENS1_25SingleTileBwdLPTSchedulerILb1ELi128ELb1EEEEEEEEEvNT_6ParamsE) ;  /* 0xffff545004007950 */ /* 0x000fea0003c3ffff */
        .type           $_ZN7cutlass13device_kernelIN5flash19enable_sm80_to_sm89INS1_16FlashAttnBwdSm80INS1_25CollectiveMainloopBwdSm80ILi2ELi2EN4cute5tupleIJNS5_1CILi128EEES8_NS7_ILi64EEEEEENS_10bfloat16_tEfNS_4arch4Sm80ELb1ELb0ELb1ELb1ELb1ELb0ELb0ELb0ELi2ELi4ELi4ELi4ELb0EEENS1_21CollectiveEpilogueBwdISA_SB_SD_Li256ELb1ELb0ELi2EEENS1_25SingleTileBwdLPTSchedulerILb1ELi128ELb1EEEEEEEEEvNT_6ParamsE$_ZN4cute3eso3ESOILb1ELb0EJNS_6LayoutINS_5tupleIJNS3_IJNS_1CILi1EEENS4_ILi2EEEEEES6_NS4_ILi8EEEEEENS3_IJNS3_IJS5_S5_EEES6_NS4_ILi4EEEEEEEENS_10ViewEngineIPKN7cutlass5ArrayIfLi2ELb1EEEEEEEC2ERKSD_RKSK_,@function
        .size           $_ZN7cutlass13device_kernelIN5flash19enable_sm80_to_sm89INS1_16FlashAttnBwdSm80INS1_25CollectiveMainloopBwdSm80ILi2ELi2EN4cute5tupleIJNS5_1CILi128EEES8_NS7_ILi64EEEEEENS_10bfloat16_tEfNS_4arch4Sm80ELb1ELb0ELb1ELb1ELb1ELb0ELb0ELb0ELi2ELi4ELi4ELi4ELb0EEENS1_21CollectiveEpilogueBwdISA_SB_SD_Li256ELb1ELb0ELi2EEENS1_25SingleTileBwdLPTSchedulerILb1ELi128ELb1EEEEEEEEEvNT_6ParamsE$_ZN4cute3eso3ESOILb1ELb0EJNS_6LayoutINS_5tupleIJNS3_IJNS_1CILi1EEENS4_ILi2EEEEEES6_NS4_ILi8EEEEEENS3_IJNS3_IJS5_S5_EEES6_NS4_ILi4EEEEEEEENS_10ViewEngineIPKN7cutlass5ArrayIfLi2ELb1EEEEEEEC2ERKSD_RKSK_,($_ZN7cutlass13device_kernelIN5flash19enable_sm80_to_sm89INS1_16FlashAttnBwdSm80INS1_25CollectiveMainloopBwdSm80ILi2ELi2EN4cute5tupleIJNS5_1CILi128EEES8_NS7_ILi64EEEEEENS_10bfloat16_tEfNS_4arch4Sm80ELb1ELb0ELb1ELb1ELb1ELb0ELb0ELb0ELi2ELi4ELi4ELi4ELb0EEENS1_21CollectiveEpilogueBwdISA_SB_SD_Li256ELb1ELb0ELi2EEENS1_25SingleTileBwdLPTSchedulerILb1ELi128ELb1EEEEEEEEEvNT_6ParamsE$_ZN4cute3eso3ESOILb1ELb0EJNS_6LayoutINS_5tupleIJNS3_IJNS_1CILi1EEENS4_ILi2EEEEEES6_NS4_ILi8EEEEEENS3_IJNS3_IJS5_S5_EEES6_NS4_ILi4EEEEEEEENS_10ViewEngineIPN7cutlass5ArrayINSF_10bfloat16_tELi2ELb0EEEEEEEC2ERKSD_RKSK_ - $_ZN7cutlass13device_kernelIN5flash19enable_sm80_to_sm89INS1_16FlashAttnBwdSm80INS1_25CollectiveMainloopBwdSm80ILi2ELi2EN4cute5tupleIJNS5_1CILi128EEES8_NS7_ILi64EEEEEENS_10bfloat16_tEfNS_4arch4Sm80ELb1ELb0ELb1ELb1ELb1ELb0ELb0ELb0ELi2ELi4ELi4ELi4ELb0EEENS1_21CollectiveEpilogueBwdISA_SB_SD_Li256ELb1ELb0ELi2EEENS1_25SingleTileBwdLPTSchedulerILb1ELi128ELb1EEEEEEEEEvNT_6ParamsE$_ZN4cute3eso3ESOILb1ELb0EJNS_6LayoutINS_5tupleIJNS3_IJNS_1CILi1EEENS4_ILi2EEEEEES6_NS4_ILi8EEEEEENS3_IJNS3_IJS5_S5_EEES6_NS4_ILi4EEEEEEEENS_10ViewEngineIPKN7cutlass5ArrayIfLi2ELb1EEEEEEEC2ERKSD_RKSK_)
$_ZN7cutlass13device_kernelIN5flash19enable_sm80_to_sm89INS1_16FlashAttnBwdSm80INS1_25CollectiveMainloopBwdSm80ILi2ELi2EN4cute5tupleIJNS5_1CILi128EEES8_NS7_ILi64EEEEEENS_10bfloat16_tEfNS_4arch4Sm80ELb1ELb0ELb1ELb1ELb1ELb0ELb0ELb0ELi2ELi4ELi4ELi4ELb0EEENS1_21CollectiveEpilogueBwdISA_SB_SD_Li256ELb1ELb0ELi2EEENS1_25SingleTileBwdLPTSchedulerILb1ELi128ELb1EEEEEEEEEvNT_6ParamsE$_ZN4cute3eso3ESOILb1ELb0EJNS_6LayoutINS_5tupleIJNS3_IJNS_1CILi1EEENS4_ILi2EEEEEES6_NS4_ILi8EEEEEENS3_IJNS3_IJS5_S5_EEES6_NS4_ILi4EEEEEEEENS_10ViewEngineIPKN7cutlass5ArrayIfLi2ELb1EEEEEEEC2ERKSD_RKSK_:
[----:B------:R-:W-:Y:S01]  /*abb0*/  IADD3 R2, R58, -c[0x0][0x20], RZ ;  /* 0x800008003a027a10 */ /* 0x000fe20007ffe0ff */
[----:B------:R-:W-:Y:S01]  /*abc0*/  IMAD.MOV.U32 R9, RZ, RZ, R5 ;  /* 0x000000ffff097224 */ /* 0x000fe200078e0005 */
[----:B------:R-:W-:Y:S01]  /*abd0*/  MOV R10, R6 ;  /* 0x00000006000a7202 */ /* 0x000fe20000000f00 */
[----:B------:R-:W-:-:S03]  /*abe0*/  IMAD.MOV.U32 R11, RZ, RZ, 0x0 ;  /* 0x00000000ff0b7424 */ /* 0x000fc600078e00ff */
[----:B------:R1:W-:Y:S01]  /*abf0*/  STL.64 [R2], R8 ;  /* 0x0000000802007387 */ /* 0x0003e20000100a00 */
[----:B------:R-:W-:Y:S05]  /*ac00*/  RET.REL.NODEC R10 `(_ZN7cutlass13device_kernelIN5flash19enable_sm80_to_sm89INS1_16FlashAttnBwdSm80INS1_25CollectiveMainloopBwdSm80ILi2ELi2EN4cute5tupleIJNS5_1CILi128EEES8_NS7_ILi64EEEEEENS_10bfloat16_tEfNS_4arch4Sm80ELb1ELb0ELb1ELb1ELb1ELb0ELb0ELb0ELi2ELi4ELi4ELi4ELb0EEENS1_21CollectiveEpilogueBwdISA_SB_SD_Li256ELb1ELb0ELi2EEENS1_25SingleTileBwdLPTSchedulerILb1ELi128ELb1EEEEEEEEEvNT_6ParamsE) ;  /* 0xffff53f00a007950 */ /* 0x000fea0003c3ffff */
        .type           $_ZN7cutlass13device_kernelIN5flash19enable_sm80_to_sm89INS1_16FlashAttnBwdSm80INS1_25CollectiveMainloopBwdSm80ILi2ELi2EN4cute5tupleIJNS5_1CILi128EEES8_NS7_ILi64EEEEEENS_10bfloat16_tEfNS_4arch4Sm80ELb1ELb0ELb1ELb1ELb1ELb0ELb0ELb0ELi2ELi4ELi4ELi4ELb0EEENS1_21CollectiveEpilogueBwdISA_SB_SD_Li256ELb1ELb0ELi2EEENS1_25SingleTileBwdLPTSchedulerILb1ELi128ELb1EEEEEEEEEvNT_6ParamsE$_ZN4cute3eso3ESOILb1ELb0EJNS_6LayoutINS_5tupleIJNS3_IJNS_1CILi1EEENS4_ILi2EEEEEES6_NS4_ILi8EEEEEENS3_IJNS3_IJS5_S5_EEES6_NS4_ILi4EEEEEEEENS_10ViewEngineIPN7cutlass5ArrayINSF_10bfloat16_tELi2ELb0EEEEEEEC2ERKSD_RKSK_,@function
        .size           $_ZN7cutlass13device_kernelIN5flash19enable_sm80_to_sm89INS1_16FlashAttnBwdSm80INS1_25CollectiveMainloopBwdSm80ILi2ELi2EN4cute5tupleIJNS5_1CILi128EEES8_NS7_ILi64EEEEEENS_10bfloat16_tEfNS_4arch4Sm80ELb1ELb0ELb1ELb1ELb1ELb0ELb0ELb0ELi2ELi4ELi4ELi4ELb0EEENS1_21CollectiveEpilogueBwdISA_SB_SD_Li256ELb1ELb0ELi2EEENS1_25SingleTileBwdLPTSchedulerILb1ELi128ELb1EEEEEEEEEvNT_6ParamsE$_ZN4cute3eso3ESOILb1ELb0EJNS_6LayoutINS_5tupleIJNS3_IJNS_1CILi1EEENS4_ILi2EEEEEES6_NS4_ILi8EEEEEENS3_IJNS3_IJS5_S5_EEES6_NS4_ILi4EEEEEEEENS_10ViewEngineIPN7cutlass5ArrayINSF_10bfloat16_tELi2ELb0EEEEEEEC2ERKSD_RKSK_,($_ZN7cutlass13device_kernelIN5flash19enable_sm80_to_sm89INS1_16FlashAttnBwdSm80INS1_25CollectiveMainloopBwdSm80ILi2ELi2EN4cute5tupleIJNS5_1CILi128EEES8_NS7_ILi64EEEEEENS_10bfloat16_tEfNS_4arch4Sm80ELb1ELb0ELb1ELb1ELb1ELb0ELb0ELb0ELi2ELi4ELi4ELi4ELb0EEENS1_21CollectiveEpilogueBwdISA_SB_SD_Li256ELb1ELb0ELi2EEENS1_25SingleTileBwdLPTSchedulerILb1ELi128ELb1EEEEEEEEEvNT_6ParamsE$_ZN4cute3eso3ESOILb1ELb0EJNS_6LayoutINS_5tupleIJNS3_IJNS_1CILi1EEENS4_ILi2EEES6_EEEEEENS3_IJNS3_IJS5_S5_S6_EEEEEEEENS_10ViewEngineIPjEEEEC2ERKSB_RKSE_ - $_ZN7cutlass13device_kernelIN5flash19enable_sm80_to_sm89INS1_16FlashAttnBwdSm80INS1_25CollectiveMainloopBwdSm80ILi2ELi2EN4cute5tupleIJNS5_1CILi128EEES8_NS7_ILi64EEEEEENS_10bfloat16_tEfNS_4arch4Sm80ELb1ELb0ELb1ELb1ELb1ELb0ELb0ELb0ELi2ELi4ELi4ELi4ELb0EEENS1_21CollectiveEpilogueBwdISA_SB_SD_Li256ELb1ELb0ELi2EEENS1_25SingleTileBwdLPTSchedulerILb1ELi128ELb1EEEEEEEEEvNT_6ParamsE$_ZN4cute3eso3ESOILb1ELb0EJNS_6LayoutINS_5tupleIJNS3_IJNS_1CILi1EEENS4_ILi2EEEEEES6_NS4_ILi8EEEEEENS3_IJNS3_IJS5_S5_EEES6_NS4_ILi4EEEEEEEENS_10ViewEngineIPN7cutlass5ArrayINSF_10bfloat16_tELi2ELb0EEEEEEEC2ERKSD_RKSK_)
$_ZN7cutlass13device_kernelIN5flash19enable_sm80_to_sm89INS1_16FlashAttnBwdSm80INS1_25CollectiveMainloopBwdSm80ILi2ELi2EN4cute5tupleIJNS5_1CILi128EEES8_NS7_ILi64EEEEEENS_10bfloat16_tEfNS_4arch4Sm80ELb1ELb0ELb1ELb1ELb1ELb0ELb0ELb0ELi2ELi4ELi4ELi4ELb0EEENS1_21CollectiveEpilogueBwdISA_SB_SD_Li256ELb1ELb0ELi2EEENS1_25SingleTileBwdLPTSchedulerILb1ELi128ELb1EEEEEEEEEvNT_6ParamsE$_ZN4cute3eso3ESOILb1ELb0EJNS_6LayoutINS_5tupleIJNS3_IJNS_1CILi1EEENS4_ILi2EEEEEES6_NS4_ILi8EEEEEENS3_IJNS3_IJS5_S5_EEES6_NS4_ILi4EEEEEEEENS_10ViewEngineIPN7cutlass5ArrayINSF_10bfloat16_tELi2ELb0EEEEEEEC2ERKSD_RKSK_:
[----:B------:R-:W-:Y:S01]  /*ac10*/  IADD3 R2, R58, -c[0x0][0x20], RZ ;  /* 0x800008003a027a10 */ /* 0x000fe20007ffe0ff */
[----:B------:R-:W-:Y:S01]  /*ac20*/  IMAD.MOV.U32 R9, RZ, RZ, R5 ;  /* 0x000000ffff097224 */ /* 0x000fe200078e0005 */
[----:B------:R-:W-:Y:S01]  /*ac30*/  MOV R52, R6 ;  /* 0x0000000600347202 */ /* 0x000fe20000000f00 */
[----:B------:R-:W-:-:S03]  /*ac40*/  IMAD.MOV.U32 R53, RZ, RZ, 0x0 ;  /* 0x00000000ff357424 */ /* 0x000fc600078e00ff */
[----:B------:R1:W-:Y:S01]  /*ac50*/  STL.64 [R2], R8 ;  /* 0x0000000802007387 */ /* 0x0003e20000100a00 */
[----:B------:R-:W-:Y:S05]  /*ac60*/  RET.REL.NODEC R52 `(_ZN7cutlass13device_kernelIN5flash19enable_sm80_to_sm89INS1_16FlashAttnBwdSm80INS1_25CollectiveMainloopBwdSm80ILi2ELi2EN4cute5tupleIJNS5_1CILi128EEES8_NS7_ILi64EEEEEENS_10bfloat16_tEfNS_4arch4Sm80ELb1ELb0ELb1ELb1ELb1ELb0ELb0ELb0ELi2ELi4ELi4ELi4ELb0EEENS1_21CollectiveEpilogueBwdISA_SB_SD_Li256ELb1ELb0ELi2EEENS1_25SingleTileBwdLPTSchedulerILb1ELi128ELb1EEEEEEEEEvNT_6ParamsE) ;  /* 0xffff539034007950 */ /* 0x000fea0003c3ffff */
        .type           $_ZN7cutlass13device_kernelIN5flash19enable_sm80_to_sm89INS1_16FlashAttnBwdSm80INS1_25CollectiveMainloopBwdSm80ILi2ELi2EN4cute5tupleIJNS5_1CILi128EEES8_NS7_ILi64EEEEEENS_10bfloat16_tEfNS_4arch4Sm80ELb1ELb0ELb1ELb1ELb1ELb0ELb0ELb0ELi2ELi4ELi4ELi4ELb0EEENS1_21CollectiveEpilogueBwdISA_SB_SD_Li256ELb1ELb0ELi2EEENS1_25SingleTileBwdLPTSchedulerILb1ELi128ELb1EEEEEEEEEvNT_6ParamsE$_ZN4cute3eso3ESOILb1ELb0EJNS_6LayoutINS_5tupleIJNS3_IJNS_1CILi1EEENS4_ILi2EEES6_EEEEEENS3_IJNS3_IJS5_S5_S6_EEEEEEEENS_10ViewEngineIPjEEEEC2ERKSB_RKSE_,@function
        .size           $_ZN7cutlass13device_kernelIN5flash19enable_sm80_to_sm89INS1_16FlashAttnBwdSm80INS1_25CollectiveMainloopBwdSm80ILi2ELi2EN4cute5tupleIJNS5_1CILi128EEES8_NS7_ILi64EEEEEENS_10bfloat16_tEfNS_4arch4Sm80ELb1ELb0ELb1ELb1ELb1ELb0ELb0ELb0ELi2ELi4ELi4ELi4ELb0EEENS1_21CollectiveEpilogueBwdISA_SB_SD_Li256ELb1ELb0ELi2EEENS1_25SingleTileBwdLPTSchedulerILb1ELi128ELb1EEEEEEEEEvNT_6ParamsE$_ZN4cute3eso3ESOILb1ELb0EJNS_6LayoutINS_5tupleIJNS3_IJNS_1CILi1EEENS4_ILi2EEES6_EEEEEENS3_IJNS3_IJS5_S5_S6_EEEEEEEENS_10ViewEngineIPjEEEEC2ERKSB_RKSE_,($_ZN7cutlass13device_kernelIN5flash19enable_sm80_to_sm89INS1_16FlashAttnBwdSm80INS1_25CollectiveMainloopBwdSm80ILi2ELi2EN4cute5tupleIJNS5_1CILi128EEES8_NS7_ILi64EEEEEENS_10bfloat16_tEfNS_4arch4Sm80ELb1ELb0ELb1ELb1ELb1ELb0ELb0ELb0ELi2ELi4ELi4ELi4ELb0EEENS1_21CollectiveEpilogueBwdISA_SB_SD_Li256ELb1ELb0ELi2EEENS1_25SingleTileBwdLPTSchedulerILb1ELi128ELb1EEEEEEEEEvNT_6ParamsE$_ZN4cute3eso3ESOILb1ELb0EJNS_6LayoutINS_5tupleIJNS3_IJNS_1CILi1EEENS4_ILi4EEEEEENS4_ILi2EEES6_EEENS3_IJNS3_IJNS4_ILi0EEES5_EEES6_NS4_ILi8EEEEEEEENS_10ViewEngineIPfEEEEC2ERKSE_RKSH_ - $_ZN7cutlass13device_kernelIN5flash19enable_sm80_to_sm89INS1_16FlashAttnBwdSm80INS1_25CollectiveMainloopBwdSm80ILi2ELi2EN4cute5tupleIJNS5_1CILi128EEES8_NS7_ILi64EEEEEENS_10bfloat16_tEfNS_4arch4Sm80ELb1ELb0ELb1ELb1ELb1ELb0ELb0ELb0ELi2ELi4ELi4ELi4ELb0EEENS1_21CollectiveEpilogueBwdISA_SB_SD_Li256ELb1ELb0ELi2EEENS1_25SingleTileBwdLPTSchedulerILb1ELi128ELb1EEEEEEEEEvNT_6ParamsE$_ZN4cute3eso3ESOILb1ELb0EJNS_6LayoutINS_5tupleIJNS3_IJNS_1CILi1EEENS4_ILi2EEES6_EEEEEENS3_IJNS3_IJS5_S5_S6_EEEEEEEENS_10ViewEngineIPjEEEEC2ERKSB_RKSE_)
$_ZN7cutlass13device_kernelIN5flash19enable_sm80_to_sm89INS1_16FlashAttnBwdSm80INS1_25CollectiveMainloopBwdSm80ILi2ELi2EN4cute5tupleIJNS5_1CILi128EEES8_NS7_ILi64EEEEEENS_10bfloat16_tEfNS_4arch4Sm80ELb1ELb0ELb1ELb1ELb1ELb0ELb0ELb0ELi2ELi4ELi4ELi4ELb0EEENS1_21CollectiveEpilogueBwdISA_SB_SD_Li256ELb1ELb0ELi2EEENS1_25SingleTileBwdLPTSchedulerILb1ELi128ELb1EEEEEEEEEvNT_6ParamsE$_ZN4cute3eso3ESOILb1ELb0EJNS_6LayoutINS_5tupleIJNS3_IJNS_1CILi1EEENS4_ILi2EEES6_EEEEEENS3_IJNS3_IJS5_S5_S6_EEEEEEEENS_10ViewEngineIPjEEEEC2ERKSB_RKSE_:
[----:B------:R-:W-:Y:S02]  /*ac70*/  IADD3 R2, R67, -c[0x0][0x20], RZ ;  /* 0x8000080043027a10 */ /* 0x000fe40007ffe0ff */
[----:B------:R-:W-:-:S03]  /*ac80*/  MOV R5, 0x0 ;  /* 0x0000000000057802 */ /* 0x000fc60000000f00 */
[----:B------:R1:W-:Y:S01]  /*ac90*/  STL.64 [R2], R12 ;  /* 0x0000000c02007387 */ /* 0x0003e20000100a00 */
[----:B------:R-:W-:Y:S05]  /*aca0*/  RET.REL.NODEC R4 `(_ZN7cutlass13device_kernelIN5flash19enable_sm80_to_sm89INS1_16FlashAttnBwdSm80INS1_25CollectiveMainloopBwdSm80ILi2ELi2EN4cute5tupleIJNS5_1CILi128EEES8_NS7_ILi64EEEEEENS_10bfloat16_tEfNS_4arch4Sm80ELb1ELb0ELb1ELb1ELb1ELb0ELb0ELb0ELi2ELi4ELi4ELi4ELb0EEENS1_21CollectiveEpilogueBwdISA_SB_SD_Li256ELb1ELb0ELi2EEENS1_25SingleTileBwdLPTSchedulerILb1ELi128ELb1EEEEEEEEEvNT_6ParamsE) ;  /* 0xffff535004007950 */ /* 0x000fea0003c3ffff */
        .type           $_ZN7cutlass13device_kernelIN5flash19enable_sm80_to_sm89INS1_16FlashAttnBwdSm80INS1_25CollectiveMainloopBwdSm80ILi2ELi2EN4cute5tupleIJNS5_1CILi128EEES8_NS7_ILi64EEEEEENS_10bfloat16_tEfNS_4arch4Sm80ELb1ELb0ELb1ELb1ELb1ELb0ELb0ELb0ELi2ELi4ELi4ELi4ELb0EEENS1_21CollectiveEpilogueBwdISA_SB_SD_Li256ELb1ELb0ELi2EEENS1_25SingleTileBwdLPTSchedulerILb1ELi128ELb1EEEEEEEEEvNT_6ParamsE$_ZN4cute3eso3ESOILb1ELb0EJNS_6LayoutINS_5tupleIJNS3_IJNS_1CILi1EEENS4_ILi4EEEEEENS4_ILi2EEES6_EEENS3_IJNS3_IJNS4_ILi0EEES5_EEES6_NS4_ILi8EEEEEEEENS_10ViewEngineIPfEEEEC2ERKSE_RKSH_,@function
        .size           $_ZN7cutlass13device_kernelIN5flash19enable_sm80_to_sm89INS1_16FlashAttnBwdSm80INS1_25CollectiveMainloopBwdSm80ILi2ELi2EN4cute5tupleIJNS5_1CILi128EEES8_NS7_ILi64EEEEEENS_10bfloat16_tEfNS_4arch4Sm80ELb1ELb0ELb1ELb1ELb1ELb0ELb0ELb0ELi2ELi4ELi4ELi4ELb0EEENS1_21CollectiveEpilogueBwdISA_SB_SD_Li256ELb1ELb0ELi2EEENS1_25SingleTileBwdLPTSchedulerILb1ELi128ELb1EEEEEEEEEvNT_6ParamsE$_ZN4cute3eso3ESOILb1ELb0EJNS_6LayoutINS_5tupleIJNS3_IJNS_1CILi1EEENS4_ILi4EEEEEENS4_ILi2EEES6_EEENS3_IJNS3_IJNS4_ILi0EEES5_EEES6_NS4_ILi8EEEEEEEENS_10ViewEngineIPfEEEEC2ERKSE_RKSH_,($_ZN7cutlass13device_kernelIN5flash19enable_sm80_to_sm89INS1_16FlashAttnBwdSm80INS1_25CollectiveMainloopBwdSm80ILi2ELi2EN4cute5tupleIJNS5_1CILi128EEES8_NS7_ILi64EEEEEENS_10bfloat16_tEfNS_4arch4Sm80ELb1ELb0ELb1ELb1ELb1ELb0ELb0ELb0ELi2ELi4ELi4ELi4ELb0EEENS1_21CollectiveEpilogueBwdISA_SB_SD_Li256ELb1ELb0ELi2EEENS1_25SingleTileBwdLPTSchedulerILb1ELi128ELb1EEEEEEEEEvNT_6ParamsE$_ZN4cute3eso3ESOILb1ELb0EJNS_6LayoutINS_5tupleIJNS3_IJNS_1CILi1EEES5_EEEEEENS3_IJNS3_IJS5_NS4_ILi0EEEEEEEEEEENS_10ViewEngineINS_8gmem_ptrIPKN7cutlass9uint128_tEEEEEEEC2ERKSB_RKSJ_ - $_ZN7cutlass13device_kernelIN5flash19enable_sm80_to_sm89INS1_16FlashAttnBwdSm80INS1_25CollectiveMainloopBwdSm80ILi2ELi2EN4cute5tupleIJNS5_1CILi128EEES8_NS7_ILi64EEEEEENS_10bfloat16_tEfNS_4arch4Sm80ELb1ELb0ELb1ELb1ELb1ELb0ELb0ELb0ELi2ELi4ELi4ELi4ELb0EEENS1_21CollectiveEpilogueBwdISA_SB_SD_Li256ELb1ELb0ELi2EEENS1_25SingleTileBwdLPTSchedulerILb1ELi128ELb1EEEEEEEEEvNT_6ParamsE$_ZN4cute3eso3ESOILb1ELb0EJNS_6LayoutINS_5tupleIJNS3_IJNS_1CILi1EEENS4_ILi4EEEEEENS4_ILi2EEES6_EEENS3_IJNS3_IJNS4_ILi0EEES5_EEES6_NS4_ILi8EEEEEEEENS_10ViewEngineIPfEEEEC2ERKSE_RKSH_)
$_ZN7cutlass13device_kernelIN5flash19enable_sm80_to_sm89INS1_16FlashAttnBwdSm80INS1_25CollectiveMainloopBwdSm80ILi2ELi2EN4cute5tupleIJNS5_1CILi128EEES8_NS7_ILi64EEEEEENS_10bfloat16_tEfNS_4arch4Sm80ELb1ELb0ELb1ELb1ELb1ELb0ELb0ELb0ELi2ELi4ELi4ELi4ELb0EEENS1_21CollectiveEpilogueBwdISA_SB_SD_Li256ELb1ELb0ELi2EEENS1_25SingleTileBwdLPTSchedulerILb1ELi128ELb1EEEEEEEEEvNT_6ParamsE$_ZN4cute3eso3ESOILb1ELb0EJNS_6LayoutINS_5tupleIJNS3_IJNS_1CILi1EEENS4_ILi4EEEEEENS4_ILi2EEES6_EEENS3_IJNS3_IJNS4_ILi0EEES5_EEES6_NS4_ILi8EEEEEEEENS_10ViewEngineIPfEEEEC2ERKSE_RKSH_:
[----:B------:R-:W-:Y:S02]  /*acb0*/  IADD3 R2, R60, -c[0x0][0x20], RZ ;  /* 0x800008003c027a10 */ /* 0x000fe40007ffe0ff */
[----:B------:R-:W-:-:S03]  /*acc0*/  MOV R5, 0x0 ;  /* 0x0000000000057802 */ /* 0x000fc60000000f00 */
[----:B------:R1:W-:Y:S01]  /*acd0*/  STL.64 [R2], R56 ;  /* 0x0000003802007387 */ /* 0x0003e20000100a00 */
[----:B------:R-:W-:Y:S05]  /*ace0*/  RET.REL.NODEC R4 `(_ZN7cutlass13device_kernelIN5flash19enable_sm80_to_sm89INS1_16FlashAttnBwdSm80INS1_25CollectiveMainloopBwdSm80ILi2ELi2EN4cute5tupleIJNS5_1CILi128EEES8_NS7_ILi64EEEEEENS_10bfloat16_tEfNS_4arch4Sm80ELb1ELb0ELb1ELb1ELb1ELb0ELb0ELb0ELi2ELi4ELi4ELi4ELb0EEENS1_21CollectiveEpilogueBwdISA_SB_SD_Li256ELb1ELb0ELi2EEENS1_25SingleTileBwdLPTSchedulerILb1ELi128ELb1EEEEEEEEEvNT_6ParamsE) ;  /* 0xffff531004007950 */ /* 0x000fea0003c3ffff */
        .type           $_ZN7cutlass13device_kernelIN5flash19enable_sm80_to_sm89INS1_16FlashAttnBwdSm80INS1_25CollectiveMainloopBwdSm80ILi2ELi2EN4cute5tupleIJNS5_1CILi128EEES8_NS7_ILi64EEEEEENS_10bfloat16_tEfNS_4arch4Sm80ELb1ELb0ELb1ELb1ELb1ELb0ELb0ELb0ELi2ELi4ELi4ELi4ELb0EEENS1_21CollectiveEpilogueBwdISA_SB_SD_Li256ELb1ELb0ELi2EEENS1_25SingleTileBwdLPTSchedulerILb1ELi128ELb1EEEEEEEEEvNT_6ParamsE$_ZN4cute3eso3ESOILb1ELb0EJNS_6LayoutINS_5tupleIJNS3_IJNS_1CILi1EEES5_EEEEEENS3_IJNS3_IJS5_NS4_ILi0EEEEEEEEEEENS_10ViewEngineINS_8gmem_ptrIPKN7cutlass9uint128_tEEEEEEEC2ERKSB_RKSJ_,@function
        .size           $_ZN7cutlass13device_kernelIN5flash19enable_sm80_to_sm89INS1_16FlashAttnBwdSm80INS1_25CollectiveMainloopBwdSm80ILi2ELi2EN4cute5tupleIJNS5_1CILi128EEES8_NS7_ILi64EEEEEENS_10bfloat16_tEfNS_4arch4Sm80ELb1ELb0ELb1ELb1ELb1ELb0ELb0ELb0ELi2ELi4ELi4ELi4ELb0EEENS1_21CollectiveEpilogueBwdISA_SB_SD_Li256ELb1ELb0ELi2EEENS1_25SingleTileBwdLPTSchedulerILb1ELi128ELb1EEEEEEEEEvNT_6ParamsE$_ZN4cute3eso3ESOILb1ELb0EJNS_6LayoutINS_5tupleIJNS3_IJNS_1CILi1EEES5_EEEEEENS3_IJNS3_IJS5_NS4_ILi0EEEEEEEEEEENS_10ViewEngineINS_8gmem_ptrIPKN7cutlass9uint128_tEEEEEEEC2ERKSB_RKSJ_,($_ZN7cutlass13device_kernelIN5flash19enable_sm80_to_sm89INS1_16FlashAttnBwdSm80INS1_25CollectiveMainloopBwdSm80ILi2ELi2EN4cute5tupleIJNS5_1CILi128EEES8_NS7_ILi64EEEEEENS_10bfloat16_tEfNS_4arch4Sm80ELb1ELb0ELb1ELb1ELb1ELb0ELb0ELb0ELi2ELi4ELi4ELi4ELb0EEENS1_21CollectiveEpilogueBwdISA_SB_SD_Li256ELb1ELb0ELi2EEENS1_25SingleTileBwdLPTSchedulerILb1ELi128ELb1EEEEEEEEEvNT_6ParamsE$_ZN4cute3eso3ESOILb1ELb0EJNS_6LayoutINS_5tupleIJNS3_IJNS_1CILi1EEES5_EEEEEENS3_IJNS3_IJS5_NS4_ILi0EEEEEEEEEEENS_10ViewEngineINS_8smem_ptrIPN7cutlass9uint128_tEEEEEEEC2ERKSB_RKSI_ - $_ZN7cutlass13device_kernelIN5flash19enable_sm80_to_sm89INS1_16FlashAttnBwdSm80INS1_25CollectiveMainloopBwdSm80ILi2ELi2EN4cute5tupleIJNS5_1CILi128EEES8_NS7_ILi64EEEEEENS_10bfloat16_tEfNS_4arch4Sm80ELb1ELb0ELb1ELb1ELb1ELb0ELb0ELb0ELi2ELi4ELi4ELi4ELb0EEENS1_21CollectiveEpilogueBwdISA_SB_SD_Li256ELb1ELb0ELi2EEENS1_25SingleTileBwdLPTSchedulerILb1ELi128ELb1EEEEEEEEEvNT_6ParamsE$_ZN4cute3eso3ESOILb1ELb0EJNS_6LayoutINS_5tupleIJNS3_IJNS_1CILi1EEES5_EEEEEENS3_IJNS3_IJS5_NS4_ILi0EEEEEEEEEEENS_10ViewEngineINS_8gmem_ptrIPKN7cutlass9uint128_tEEEEEEEC2ERKSB_RKSJ_)
$_ZN7cutlass13device_kernelIN5flash19enable_sm80_to_sm89INS1_16FlashAttnBwdSm80INS1_25CollectiveMainloopBwdSm80ILi2ELi2EN4cute5tupleIJNS5_1CILi128EEES8_NS7_ILi64EEEEEENS_10bfloat16_tEfNS_4arch4Sm80ELb1ELb0ELb1ELb1ELb1ELb0ELb0ELb0ELi2ELi4ELi4ELi4ELb0EEENS1_21CollectiveEpilogueBwdISA_SB_SD_Li256ELb1ELb0ELi2EEENS1_25SingleTileBwdLPTSchedulerILb1ELi128ELb1EEEEEEEEEvNT_6ParamsE$_ZN4cute3eso3ESOILb1ELb0EJNS_6LayoutINS_5tupleIJNS3_IJNS_1CILi1EEES5_EEEEEENS3_IJNS3_IJS5_NS4_ILi0EEEEEEEEEEENS_10ViewEngineINS_8gmem_ptrIPKN7cutlass9uint128_tEEEEEEEC2ERKSB_RKSJ_:
[----:B------:R-:W-:Y:S02]  /*acf0*/  IADD3 R4, R81, -c[0x0][0x20], RZ ;  /* 0x8000080051047a10 */ /* 0x000fe40007ffe0ff */
[----:B------:R-:W-:-:S03]  /*ad00*/  MOV R9, 0x0 ;  /* 0x0000000000097802 */ /* 0x000fc60000000f00 */
[----:B------:R1:W-:Y:S01]  /*ad10*/  STL.64 [R4], R2 ;  /* 0x0000000204007387 */ /* 0x0003e20000100a00 */
[----:B------:R-:W-:Y:S05]  /*ad20*/  RET.REL.NODEC R8 `(_ZN7cutlass13device_kernelIN5flash19enable_sm80_to_sm89INS1_16FlashAttnBwdSm80INS1_25CollectiveMainloopBwdSm80ILi2ELi2EN4cute5tupleIJNS5_1CILi128EEES8_NS7_ILi64EEEEEENS_10bfloat16_tEfNS_4arch4Sm80ELb1ELb0ELb1ELb1ELb1ELb0ELb0ELb0ELi2ELi4ELi4ELi4ELb0EEENS1_21CollectiveEpilogueBwdISA_SB_SD_Li256ELb1ELb0ELi2EEENS1_25SingleTileBwdLPTSchedulerILb1ELi128ELb1EEEEEEEEEvNT_6ParamsE) ;  /* 0xffff52d008007950 */ /* 0x000fea0003c3ffff */
        .type           $_ZN7cutlass13device_kernelIN5flash19enable_sm80_to_sm89INS1_16FlashAttnBwdSm80INS1_25CollectiveMainloopBwdSm80ILi2ELi2EN4cute5tupleIJNS5_1CILi128EEES8_NS7_ILi64EEEEEENS_10bfloat16_tEfNS_4arch4Sm80ELb1ELb0ELb1ELb1ELb1ELb0ELb0ELb0ELi2ELi4ELi4ELi4ELb0EEENS1_21CollectiveEpilogueBwdISA_SB_SD_Li256ELb1ELb0ELi2EEENS1_25SingleTileBwdLPTSchedulerILb1ELi128ELb1EEEEEEEEEvNT_6ParamsE$_ZN4cute3eso3ESOILb1ELb0EJNS_6LayoutINS_5tupleIJNS3_IJNS_1CILi1EEES5_EEEEEENS3_IJNS3_IJS5_NS4_ILi0EEEEEEEEEEENS_10ViewEngineINS_8smem_ptrIPN7cutlass9uint128_tEEEEEEEC2ERKSB_RKSI_,@function
        .size           $_ZN7cutlass13device_kernelIN5flash19enable_sm80_to_sm89INS1_16FlashAttnBwdSm80INS1_25CollectiveMainloopBwdSm80ILi2ELi2EN4cute5tupleIJNS5_1CILi128EEES8_NS7_ILi64EEEEEENS_10bfloat16_tEfNS_4arch4Sm80ELb1ELb0ELb1ELb1ELb1ELb0ELb0ELb0ELi2ELi4ELi4ELi4ELb0EEENS1_21CollectiveEpilogueBwdISA_SB_SD_Li256ELb1ELb0ELi2EEENS1_25SingleTileBwdLPTSchedulerILb1ELi128ELb1EEEEEEEEEvNT_6ParamsE$_ZN4cute3eso3ESOILb1ELb0EJNS_6LayoutINS_5tupleIJNS3_IJNS_1CILi1EEES5_EEEEEENS3_IJNS3_IJS5_NS4_ILi0EEEEEEEEEEENS_10ViewEngineINS_8smem_ptrIPN7cutlass9uint128_tEEEEEEEC2ERKSB_RKSI_,($_ZN7cutlass13device_kernelIN5flash19enable_sm80_to_sm89INS1_16FlashAttnBwdSm80INS1_25CollectiveMainloopBwdSm80ILi2ELi2EN4cute5tupleIJNS5_1CILi128EEES8_NS7_ILi64EEEEEENS_10bfloat16_tEfNS_4arch4Sm80ELb1ELb0ELb1ELb1ELb1ELb0ELb0ELb0ELi2ELi4ELi4ELi4ELb0EEENS1_21CollectiveEpilogueBwdISA_SB_SD_Li256ELb1ELb0ELi2EEENS1_25SingleTileBwdLPTSchedulerILb1ELi128ELb1EEEEEEEEEvNT_6ParamsE$_ZN4cute3eso3ESOILb1ELb0EJNS_6LayoutINS_5tupleIJNS3_IJNS_1CILi1EEES5_EEENS4_ILi32EEEEEENS3_IJNS3_IJNS4_ILi0EEES9_EEENS4_ILi256EEEEEEEENS_10ViewEngineINS_8gmem_ptrIPfEEEEEEC2ERKSD_RKSI_ - $_ZN7cutlass13device_kernelIN5flash19enable_sm80_to_sm89INS1_16FlashAttnBwdSm80INS1_25CollectiveMainloopBwdSm80ILi2ELi2EN4cute5tupleIJNS5_1CILi128EEES8_NS7_ILi64EEEEEENS_10bfloat16_tEfNS_4arch4Sm80ELb1ELb0ELb1ELb1ELb1ELb0ELb0ELb0ELi2ELi4ELi4ELi4ELb0EEENS1_21CollectiveEpilogueBwdISA_SB_SD_Li256ELb1ELb0ELi2EEENS1_25SingleTileBwdLPTSchedulerILb1ELi128ELb1EEEEEEEEEvNT_6ParamsE$_ZN4cute3eso3ESOILb1ELb0EJNS_6LayoutINS_5tupleIJNS3_IJNS_1CILi1EEES5_EEEEEENS3_IJNS3_IJS5_NS4_ILi0EEEEEEEEEEENS_10ViewEngineINS_8smem_ptrIPN7cutlass9uint128_tEEEEEEEC2ERKSB_RKSI_)
$_ZN7cutlass13device_kernelIN5flash19enable_sm80_to_sm89INS1_16FlashAttnBwdSm80INS1_25CollectiveMainloopBwdSm80ILi2ELi2EN4cute5tupleIJNS5_1CILi128EEES8_NS7_ILi64EEEEEENS_10bfloat16_tEfNS_4arch4Sm80ELb1ELb0ELb1ELb1ELb1ELb0ELb0ELb0ELi2ELi4ELi4ELi4ELb0EEENS1_21CollectiveEpilogueBwdISA_SB_SD_Li256ELb1ELb0ELi2EEENS1_25SingleTileBwdLPTSchedulerILb1ELi128ELb1EEEEEEEEEvNT_6ParamsE$_ZN4cute3eso3ESOILb1ELb0EJNS_6LayoutINS_5tupleIJNS3_IJNS_1CILi1EEES5_EEEEEENS3_IJNS3_IJS5_NS4_ILi0EEEEEEEEEEENS_10ViewEngineINS_8smem_ptrIPN7cutlass9uint128_tEEEEEEEC2ERKSB_RKSI_:
[----:B------:R-:W-:Y:S02]  /*ad30*/  IADD3 R4, R4, -c[0x0][0x20], RZ ;  /* 0x8000080004047a10 */ /* 0x000fe40007ffe0ff */
[----:B------:R-:W-:-:S03]  /*ad40*/  MOV R7, 0x0 ;  /* 0x0000000000077802 */ /* 0x000fc60000000f00 */
[----:B------:R1:W-:Y:S01]  /*ad50*/  STL.64 [R4], R2 ;  /* 0x0000000204007387 */ /* 0x0003e20000100a00 */
[----:B------:R-:W-:Y:S05]  /*ad60*/  RET.REL.NODEC R6 `(_ZN7cutlass13device_kernelIN5flash19enable_sm80_to_sm89INS1_16FlashAttnBwdSm80INS1_25CollectiveMainloopBwdSm80ILi2ELi2EN4cute5tupleIJNS5_1CILi128EEES8_NS7_ILi64EEEEEENS_10bfloat16_tEfNS_4arch4Sm80ELb1ELb0ELb1ELb1ELb1ELb0ELb0ELb0ELi2ELi4ELi4ELi4ELb0EEENS1_21CollectiveEpilogueBwdISA_SB_SD_Li256ELb1ELb0ELi2EEENS1_25SingleTileBwdLPTSchedulerILb1ELi128ELb1EEEEEEEEEvNT_6ParamsE) ;  /* 0xffff529006007950 */ /* 0x000fea0003c3ffff */
        .type           $_ZN7cutlass13device_kernelIN5flash19enable_sm80_to_sm89INS1_16FlashAttnBwdSm80INS1_25CollectiveMainloopBwdSm80ILi2ELi2EN4cute5tupleIJNS5_1CILi128EEES8_NS7_ILi64EEEEEENS_10bfloat16_tEfNS_4arch4Sm80ELb1ELb0ELb1ELb1ELb1ELb0ELb0ELb0ELi2ELi4ELi4ELi4ELb0EEENS1_21CollectiveEpilogueBwdISA_SB_SD_Li256ELb1ELb0ELi2EEENS1_25SingleTileBwdLPTSchedulerILb1ELi128ELb1EEEEEEEEEvNT_6ParamsE$_ZN4cute3eso3ESOILb1ELb0EJNS_6LayoutINS_5tupleIJNS3_IJNS_1CILi1EEES5_EEENS4_ILi32EEEEEENS3_IJNS3_IJNS4_ILi0EEES9_EEENS4_ILi256EEEEEEEENS_10ViewEngineINS_8gmem_ptrIPfEEEEEEC2ERKSD_RKSI_,@function
        .size           $_ZN7cutlass13device_kernelIN5flash19enable_sm80_to_sm89INS1_16FlashAttnBwdSm80INS1_25CollectiveMainloopBwdSm80ILi2ELi2EN4cute5tupleIJNS5_1CILi128EEES8_NS7_ILi64EEEEEENS_10bfloat16_tEfNS_4arch4Sm80ELb1ELb0ELb1ELb1ELb1ELb0ELb0ELb0ELi2ELi4ELi4ELi4ELb0EEENS1_21CollectiveEpilogueBwdISA_SB_SD_Li256ELb1ELb0ELi2EEENS1_25SingleTileBwdLPTSchedulerILb1ELi128ELb1EEEEEEEEEvNT_6ParamsE$_ZN4cute3eso3ESOILb1ELb0EJNS_6LayoutINS_5tupleIJNS3_IJNS_1CILi1EEES5_EEENS4_ILi32EEEEEENS3_IJNS3_IJNS4_ILi0EEES9_EEENS4_ILi256EEEEEEEENS_10ViewEngineINS_8gmem_ptrIPfEEEEEEC2ERKSD_RKSI_,($_ZN7cutlass13device_kernelIN5flash19enable_sm80_to_sm89INS1_16FlashAttnBwdSm80INS1_25CollectiveMainloopBwdSm80ILi2ELi2EN4cute5tupleIJNS5_1CILi128EEES8_NS7_ILi64EEEEEENS_10bfloat16_tEfNS_4arch4Sm80ELb1ELb0ELb1ELb1ELb1ELb0ELb0ELb0ELi2ELi4ELi4ELi4ELb0EEENS1_21CollectiveEpilogueBwdISA_SB_SD_Li256ELb1ELb0ELi2EEENS1_25SingleTileBwdLPTSchedulerILb1ELi128ELb1EEEEEEEEEvNT_6ParamsE$_ZN4cute3eso3ESOILb1ELb0EJNS_6LayoutINS_5tupleIJNS3_IJNS_1CILi1EEES5_EEENS4_ILi32EEEEEENS3_IJNS3_IJNS4_ILi0EEES9_EEENS4_ILi256EEEEEEEEiEEC2ERKSD_RKi - $_ZN7cutlass13device_kernelIN5flash19enable_sm80_to_sm89INS1_16FlashAttnBwdSm80INS1_25CollectiveMainloopBwdSm80ILi2ELi2EN4cute5tupleIJNS5_1CILi128EEES8_NS7_ILi64EEEEEENS_10bfloat16_tEfNS_4arch4Sm80ELb1ELb0ELb1ELb1ELb1ELb0ELb0ELb0ELi2ELi4ELi4ELi4ELb0EEENS1_21CollectiveEpilogueBwdISA_SB_SD_Li256ELb1ELb0ELi2EEENS1_25SingleTileBwdLPTSchedulerILb1ELi128ELb1EEEEEEEEEvNT_6ParamsE$_ZN4cute3eso3ESOILb1ELb0EJNS_6LayoutINS_5tupleIJNS3_IJNS_1CILi1EEES5_EEENS4_ILi32EEEEEENS3_IJNS3_IJNS4_ILi0EEES9_EEENS4_ILi256EEEEEEEENS_10ViewEngineINS_8gmem_ptrIPfEEEEEEC2ERKSD_RKSI_)
$_ZN7cutlass13device_kernelIN5flash19enable_sm80_to_sm89INS1_16FlashAttnBwdSm80INS1_25CollectiveMainloopBwdSm80ILi2ELi2EN4cute5tupleIJNS5_1CILi128EEES8_NS7_ILi64EEEEEENS_10bfloat16_tEfNS_4arch4Sm80ELb1ELb0ELb1ELb1ELb1ELb0ELb0ELb0ELi2ELi4ELi4ELi4ELb0EEENS1_21CollectiveEpilogueBwdISA_SB_SD_Li256ELb1ELb0ELi2EEENS1_25SingleTileBwdLPTSchedulerILb1ELi128ELb1EEEEEEEEEvNT_6ParamsE$_ZN4cute3eso3ESOILb1ELb0EJNS_6LayoutINS_5tupleIJNS3_IJNS_1CILi1EEES5_EEENS4_ILi32EEEEEENS3_IJNS3_IJNS4_ILi0EEES9_EEENS4_ILi256EEEEEEEENS_10ViewEngineINS_8gmem_ptrIPfEEEEEEC2ERKSD_RKSI_:
[----:B------:R-:W-:Y:S02]  /*ad70*/  IADD3 R60, R60, -c[0x0][0x20], RZ ;  /* 0x800008003c3c7a10 */ /* 0x000fe40007ffe0ff */
[----:B------:R-:W-:-:S03]  /*ad80*/  MOV R5, 0x0 ;  /* 0x0000000000057802 */ /* 0x000fc60000000f00 */
[----:B------:R1:W-:Y:S01]  /*ad90*/  STL.64 [R60], R2 ;  /* 0x000000023c007387 */ /* 0x0003e20000100a00 */
[----:B------:R-:W-:Y:S05]  /*ada0*/  RET.REL.NODEC R4 `(_ZN7cutlass13device_kernelIN5flash19enable_sm80_to_sm89INS1_16FlashAttnBwdSm80INS1_25CollectiveMainloopBwdSm80ILi2ELi2EN4cute5tupleIJNS5_1CILi128EEES8_NS7_ILi64EEEEEENS_10bfloat16_tEfNS_4arch4Sm80ELb1ELb0ELb1ELb1ELb1ELb0ELb0ELb0ELi2ELi4ELi4ELi4ELb0EEENS1_21CollectiveEpilogueBwdISA_SB_SD_Li256ELb1ELb0ELi2EEENS1_25SingleTileBwdLPTSchedulerILb1ELi128ELb1EEEEEEEEEvNT_6ParamsE) ;  /* 0xffff525004007950 */ /* 0x000fea0003c3ffff */
        .type           $_ZN7cutlass13device_kernelIN5flash19enable_sm80_to_sm89INS1_16FlashAttnBwdSm80INS1_25CollectiveMainloopBwdSm80ILi2ELi2EN4cute5tupleIJNS5_1CILi128EEES8_NS7_ILi64EEEEEENS_10bfloat16_tEfNS_4arch4Sm80ELb1ELb0ELb1ELb1ELb1ELb0ELb0ELb0ELi2ELi4ELi4ELi4ELb0EEENS1_21CollectiveEpilogueBwdISA_SB_SD_Li256ELb1ELb0ELi2EEENS1_25SingleTileBwdLPTSchedulerILb1ELi128ELb1EEEEEEEEEvNT_6ParamsE$_ZN4cute3eso3ESOILb1ELb0EJNS_6LayoutINS_5tupleIJNS3_IJNS_1CILi1EEES5_EEENS4_ILi32EEEEEENS3_IJNS3_IJNS4_ILi0EEES9_EEENS4_ILi256EEEEEEEEiEEC2ERKSD_RKi,@function
        .size           $_ZN7cutlass13device_kernelIN5flash19enable_sm80_to_sm89INS1_16FlashAttnBwdSm80INS1_25CollectiveMainloopBwdSm80ILi2ELi2EN4cute5tupleIJNS5_1CILi128EEES8_NS7_ILi64EEEEEENS_10bfloat16_tEfNS_4arch4Sm80ELb1ELb0ELb1ELb1ELb1ELb0ELb0ELb0ELi2ELi4ELi4ELi4ELb0EEENS1_21CollectiveEpilogueBwdISA_SB_SD_Li256ELb1ELb0ELi2EEENS1_25SingleTileBwdLPTSchedulerILb1ELi128ELb1EEEEEEEEEvNT_6ParamsE$_ZN4cute3eso3ESOILb1ELb0EJNS_6LayoutINS_5tupleIJNS3_IJNS_1CILi1EEES5_EEENS4_ILi32EEEEEENS3_IJNS3_IJNS4_ILi0EEES9_EEENS4_ILi256EEEEEEEEiEEC2ERKSD_RKi,($_ZN7cutlass13device_kernelIN5flash19enable_sm80_to_sm89INS1_16FlashAttnBwdSm80INS1_25CollectiveMainloopBwdSm80ILi2ELi2EN4cute5tupleIJNS5_1CILi128EEES8_NS7_ILi64EEEEEENS_10bfloat16_tEfNS_4arch4Sm80ELb1ELb0ELb1ELb1ELb1ELb0ELb0ELb0ELi2ELi4ELi4ELi4ELb0EEENS1_21CollectiveEpilogueBwdISA_SB_SD_Li256ELb1ELb0ELi2EEENS1_25SingleTileBwdLPTSchedulerILb1ELi128ELb1EEEEEEEEEvNT_6ParamsE$_ZN4cute3eso3ESOILb1ELb0EJNS_6LayoutINS_5tupleIJNS3_IJNS_1CILi2EEES5_EEEEEENS3_IJNS3_IJNS4_ILi1EEES5_EEEEEEEENS_10ViewEngineIPKfEEEEC2ERKSB_RKSF_ - $_ZN7cutlass13device_kernelIN5flash19enable_sm80_to_sm89INS1_16FlashAttnBwdSm80INS1_25CollectiveMainloopBwdSm80ILi2ELi2EN4cute5tupleIJNS5_1CILi128EEES8_NS7_ILi64EEEEEENS_10bfloat16_tEfNS_4arch4Sm80ELb1ELb0ELb1ELb1ELb1ELb0ELb0ELb0ELi2ELi4ELi4ELi4ELb0EEENS1_21CollectiveEpilogueBwdISA_SB_SD_Li256ELb1ELb0ELi2EEENS1_25SingleTileBwdLPTSchedulerILb1ELi128ELb1EEEEEEEEEvNT_6ParamsE$_ZN4cute3eso3ESOILb1ELb0EJNS_6LayoutINS_5tupleIJNS3_IJNS_1CILi1EEES5_EEENS4_ILi32EEEEEENS3_IJNS3_IJNS4_ILi0EEES9_EEENS4_ILi256EEEEEEEEiEEC2ERKSD_RKi)
$_ZN7cutlass13device_kernelIN5flash19enable_sm80_to_sm89INS1_16FlashAttnBwdSm80INS1_25CollectiveMainloopBwdSm80ILi2ELi2EN4cute5tupleIJNS5_1CILi128EEES8_NS7_ILi64EEEEEENS_10bfloat16_tEfNS_4arch4Sm80ELb1ELb0ELb1ELb1ELb1ELb0ELb0ELb0ELi2ELi4ELi4ELi4ELb0EEENS1_21CollectiveEpilogueBwdISA_SB_SD_Li256ELb1ELb0ELi2EEENS1_25SingleTileBwdLPTSchedulerILb1ELi128ELb1EEEEEEEEEvNT_6ParamsE$_ZN4cute3eso3ESOILb1ELb0EJNS_6LayoutINS_5tupleIJNS3_IJNS_1CILi1EEES5_EEENS4_ILi32EEEEEENS3_IJNS3_IJNS4_ILi0EEES9_EEENS4_ILi256EEEEEEEEiEEC2ERKSD_RKi:
[----:B------:R-:W-:Y:S02]  /*adb0*/  IADD3 R2, R60, -c[0x0][0x20], RZ ;  /* 0x800008003c027a10 */ /* 0x000fe40007ffe0ff */
[----:B------:R-:W-:-:S03]  /*adc0*/  MOV R9, 0x0 ;  /* 0x0000000000097802 */ /* 0x000fc60000000f00 */
[----:B------:R1:W-:Y:S01]  /*add0*/  STL [R2], R3 ;  /* 0x0000000302007387 */ /* 0x0003e20000100800 */
[----:B------:R-:W-:Y:S05]  /*ade0*/  RET.REL.NODEC R8 `(_ZN7cutlass13device_kernelIN5flash19enable_sm80_to_sm89INS1_16FlashAttnBwdSm80INS1_25CollectiveMainloopBwdSm80ILi2ELi2EN4cute5tupleIJNS5_1CILi128EEES8_NS7_ILi64EEEEEENS_10bfloat16_tEfNS_4arch4Sm80ELb1ELb0ELb1ELb1ELb1ELb0ELb0ELb0ELi2ELi4ELi4ELi4ELb0EEENS1_21CollectiveEpilogueBwdISA_SB_SD_Li256ELb1ELb0ELi2EEENS1_25SingleTileBwdLPTSchedulerILb1ELi128ELb1EEEEEEEEEvNT_6ParamsE) ;  /* 0xffff521008007950 */ /* 0x000fea0003c3ffff */
        .type           $_ZN7cutlass13device_kernelIN5flash19enable_sm80_to_sm89INS1_16FlashAttnBwdSm80INS1_25CollectiveMainloopBwdSm80ILi2ELi2EN4cute5tupleIJNS5_1CILi128EEES8_NS7_ILi64EEEEEENS_10bfloat16_tEfNS_4arch4Sm80ELb1ELb0ELb1ELb1ELb1ELb0ELb0ELb0ELi2ELi4ELi4ELi4ELb0EEENS1_21CollectiveEpilogueBwdISA_SB_SD_Li256ELb1ELb0ELi2EEENS1_25SingleTileBwdLPTSchedulerILb1ELi128ELb1EEEEEEEEEvNT_6ParamsE$_ZN4cute3eso3ESOILb1ELb0EJNS_6LayoutINS_5tupleIJNS3_IJNS_1CILi2EEES5_EEEEEENS3_IJNS3_IJNS4_ILi1EEES5_EEEEEEEENS_10ViewEngineIPKfEEEEC2ERKSB_RKSF_,@function
        .size           $_ZN7cutlass13device_kernelIN5flash19enable_sm80_to_sm89INS1_16FlashAttnBwdSm80INS1_25CollectiveMainloopBwdSm80ILi2ELi2EN4cute5tupleIJNS5_1CILi128EEES8_NS7_ILi64EEEEEENS_10bfloat16_tEfNS_4arch4Sm80ELb1ELb0ELb1ELb1ELb1ELb0ELb0ELb0ELi2ELi4ELi4ELi4ELb0EEENS1_21CollectiveEpilogueBwdISA_SB_SD_Li256ELb1ELb0ELi2EEENS1_25SingleTileBwdLPTSchedulerILb1ELi128ELb1EEEEEEEEEvNT_6ParamsE$_ZN4cute3eso3ESOILb1ELb0EJNS_6LayoutINS_5tupleIJNS3_IJNS_1CILi2EEES5_EEEEEENS3_IJNS3_IJNS4_ILi1EEES5_EEEEEEEENS_10ViewEngineIPKfEEEEC2ERKSB_RKSF_,($_ZN7cutlass13device_kernelIN5flash19enable_sm80_to_sm89INS1_16FlashAttnBwdSm80INS1_25CollectiveMainloopBwdSm80ILi2ELi2EN4cute5tupleIJNS5_1CILi128EEES8_NS7_ILi64EEEEEENS_10bfloat16_tEfNS_4arch4Sm80ELb1ELb0ELb1ELb1ELb1ELb0ELb0ELb0ELi2ELi4ELi4ELi4ELb0EEENS1_21CollectiveEpilogueBwdISA_SB_SD_Li256ELb1ELb0ELi2EEENS1_25SingleTileBwdLPTSchedulerILb1ELi128ELb1EEEEEEEEEvNT_6ParamsE$_ZN4cute3eso3ESOILb1ELb0EJNS_6LayoutINS_5tupleIJNS3_IJNS_1CILi2EEES5_EEEEEENS3_IJNS3_IJNS4_ILi1EEES5_EEEEEEEENS_10ViewEngineIPN7cutlass10bfloat16_tEEEEEC2ERKSB_RKSG_ - $_ZN7cutlass13device_kernelIN5flash19enable_sm80_to_sm89INS1_16FlashAttnBwdSm80INS1_25CollectiveMainloopBwdSm80ILi2ELi2EN4cute5tupleIJNS5_1CILi128EEES8_NS7_ILi64EEEEEENS_10bfloat16_tEfNS_4arch4Sm80ELb1ELb0ELb1ELb1ELb1ELb0ELb0ELb0ELi2ELi4ELi4ELi4ELb0EEENS1_21CollectiveEpilogueBwdISA_SB_SD_Li256ELb1ELb0ELi2EEENS1_25SingleTileBwdLPTSchedulerILb1ELi128ELb1EEEEEEEEEvNT_6ParamsE$_ZN4cute3eso3ESOILb1ELb0EJNS_6LayoutINS_5tupleIJNS3_IJNS_1CILi2EEES5_EEEEEENS3_IJNS3_IJNS4_ILi1EEES5_EEEEEEEENS_10ViewEngineIPKfEEEEC2ERKSB_RKSF_)
$_ZN7cutlass13device_kernelIN5flash19enable_sm80_to_sm89INS1_16FlashAttnBwdSm80INS1_25CollectiveMainloopBwdSm80ILi2ELi2EN4cute5tupleIJNS5_1CILi128EEES8_NS7_ILi64EEEEEENS_10bfloat16_tEfNS_4arch4Sm80ELb1ELb0ELb1ELb1ELb1ELb0ELb0ELb0ELi2ELi4ELi4ELi4ELb0EEENS1_21CollectiveEpilogueBwdISA_SB_SD_Li256ELb1ELb0ELi2EEENS1_25SingleTileBwdLPTSchedulerILb1ELi128ELb1EEEEEEEEEvNT_6ParamsE$_ZN4cute3eso3ESOILb1ELb0EJNS_6LayoutINS_5tupleIJNS3_IJNS_1CILi2EEES5_EEEEEENS3_IJNS3_IJNS4_ILi1EEES5_EEEEEEEENS_10ViewEngineIPKfEEEEC2ERKSB_RKSF_:
[----:B------:R-:W-:Y:S01]  /*adf0*/  IADD3 R2, R2, -c[0x0][0x20], RZ ;  /* 0x8000080002027a10 */ /* 0x000fe20007ffe0ff */
[----:B------:R-:W-:Y:S01]  /*ae00*/  IMAD.MOV.U32 R7, RZ, RZ, R3 ;  /* 0x000000ffff077224 */ /* 0x000fe200078e0003 */
[----:B------:R-:W-:-:S04]  /*ae10*/  MOV R5, 0x0 ;  /* 0x0000000000057802 */ /* 0x000fc80000000f00 */
[----:B------:R1:W-:Y:S01]  /*ae20*/  STL.64 [R2], R6 ;  /* 0x0000000602007387 */ /* 0x0003e20000100a00 */
[----:B------:R-:W-:Y:S05]  /*ae30*/  RET.REL.NODEC R4 `(_ZN7cutlass13device_kernelIN5flash19enable_sm80_to_sm89INS1_16FlashAttnBwdSm80INS1_25CollectiveMainloopBwdSm80ILi2ELi2EN4cute5tupleIJNS5_1CILi128EEES8_NS7_ILi64EEEEEENS_10bfloat16_tEfNS_4arch4Sm80ELb1ELb0ELb1ELb1ELb1ELb0ELb0ELb0ELi2ELi4ELi4ELi4ELb0EEENS1_21CollectiveEpilogueBwdISA_SB_SD_Li256ELb1ELb0ELi2EEENS1_25SingleTileBwdLPTSchedulerILb1ELi128ELb1EEEEEEEEEvNT_6ParamsE) ;  /* 0xffff51c004007950 */ /* 0x000fea0003c3ffff */
        .type           $_ZN7cutlass13device_kernelIN5flash19enable_sm80_to_sm89INS1_16FlashAttnBwdSm80INS1_25CollectiveMainloopBwdSm80ILi2ELi2EN4cute5tupleIJNS5_1CILi128EEES8_NS7_ILi64EEEEEENS_10bfloat16_tEfNS_4arch4Sm80ELb1ELb0ELb1ELb1ELb1ELb0ELb0ELb0ELi2ELi4ELi4ELi4ELb0EEENS1_21CollectiveEpilogueBwdISA_SB_SD_Li256ELb1ELb0ELi2EEENS1_25SingleTileBwdLPTSchedulerILb1ELi128ELb1EEEEEEEEEvNT_6ParamsE$_ZN4cute3eso3ESOILb1ELb0EJNS_6LayoutINS_5tupleIJNS3_IJNS_1CILi2EEES5_EEEEEENS3_IJNS3_IJNS4_ILi1EEES5_EEEEEEEENS_10ViewEngineIPN7cutlass10bfloat16_tEEEEEC2ERKSB_RKSG_,@function
        .size           $_ZN7cutlass13device_kernelIN5flash19enable_sm80_to_sm89INS1_16FlashAttnBwdSm80INS1_25CollectiveMainloopBwdSm80ILi2ELi2EN4cute5tupleIJNS5_1CILi128EEES8_NS7_ILi64EEEEEENS_10bfloat16_tEfNS_4arch4Sm80ELb1ELb0ELb1ELb1ELb1ELb0ELb0ELb0ELi2ELi4ELi4ELi4ELb0EEENS1_21CollectiveEpilogueBwdISA_SB_SD_Li256ELb1ELb0ELi2EEENS1_25SingleTileBwdLPTSchedulerILb1ELi128ELb1EEEEEEEEEvNT_6ParamsE$_ZN4cute3eso3ESOILb1ELb0EJNS_6LayoutINS_5tupleIJNS3_IJNS_1CILi2EEES5_EEEEEENS3_IJNS3_IJNS4_ILi1EEES5_EEEEEEEENS_10ViewEngineIPN7cutlass10bfloat16_tEEEEEC2ERKSB_RKSG_,($_ZN7cutlass13device_kernelIN5flash19enable_sm80_to_sm89INS1_16FlashAttnBwdSm80INS1_25CollectiveMainloopBwdSm80ILi2ELi2EN4cute5tupleIJNS5_1CILi128EEES8_NS7_ILi64EEEEEENS_10bfloat16_tEfNS_4arch4Sm80ELb1ELb0ELb1ELb1ELb1ELb0ELb0ELb0ELi2ELi4ELi4ELi4ELb0EEENS1_21CollectiveEpilogueBwdISA_SB_SD_Li256ELb1ELb0ELi2EEENS1_25SingleTileBwdLPTSchedulerILb1ELi128ELb1EEEEEEEEEvNT_6ParamsE$_ZN4cute3eso3ESOILb1ELb0EJNS_6LayoutINS_5tupleIJNS3_IJNS_1CILi2EEES5_EEEEEENS3_IJNS3_IJNS4_ILi1EEES5_EEEEEEEENS_10ViewEngineIPfEEEEC2ERKSB_RKSE_ - $_ZN7cutlass13device_kernelIN5flash19enable_sm80_to_sm89INS1_16FlashAttnBwdSm80INS1_25CollectiveMainloopBwdSm80ILi2ELi2EN4cute5tupleIJNS5_1CILi128EEES8_NS7_ILi64EEEEEENS_10bfloat16_tEfNS_4arch4Sm80ELb1ELb0ELb1ELb1ELb1ELb0ELb0ELb0ELi2ELi4ELi4ELi4ELb0EEENS1_21CollectiveEpilogueBwdISA_SB_SD_Li256ELb1ELb0ELi2EEENS1_25SingleTileBwdLPTSchedulerILb1ELi128ELb1EEEEEEEEEvNT_6ParamsE$_ZN4cute3eso3ESOILb1ELb0EJNS_6LayoutINS_5tupleIJNS3_IJNS_1CILi2EEES5_EEEEEENS3_IJNS3_IJNS4_ILi1EEES5_EEEEEEEENS_10ViewEngineIPN7cutlass10bfloat16_tEEEEEC2ERKSB_RKSG_)
$_ZN7cutlass13device_kernelIN5flash19enable_sm80_to_sm89INS1_16FlashAttnBwdSm80INS1_25CollectiveMainloopBwdSm80ILi2ELi2EN4cute5tupleIJNS5_1CILi128EEES8_NS7_ILi64EEEEEENS_10bfloat16_tEfNS_4arch4Sm80ELb1ELb0ELb1ELb1ELb1ELb0ELb0ELb0ELi2ELi4ELi4ELi4ELb0EEENS1_21CollectiveEpilogueBwdISA_SB_SD_Li256ELb1ELb0ELi2EEENS1_25SingleTileBwdLPTSchedulerILb1ELi128ELb1EEEEEEEEEvNT_6ParamsE$_ZN4cute3eso3ESOILb1ELb0EJNS_6LayoutINS_5tupleIJNS3_IJNS_1CILi2EEES5_EEEEEENS3_IJNS3_IJNS4_ILi1EEES5_EEEEEEEENS_10ViewEngineIPN7cutlass10bfloat16_tEEEEEC2ERKSB_RKSG_:
[----:B------:R-:W-:Y:S01]  /*ae40*/  IADD3 R2, R67, -c[0x0][0x20], RZ ;  /* 0x8000080043027a10 */ /* 0x000fe20007ffe0ff */
[----:B------:R-:W-:Y:S01]  /*ae50*/  IMAD.MOV.U32 R7, RZ, RZ, R3 ;  /* 0x000000ffff077224 */ /* 0x000fe200078e0003 */
[----:B------:R-:W-:-:S04]  /*ae60*/  MOV R5, 0x0 ;  /* 0x0000000000057802 */ /* 0x000fc80000000f00 */
[----:B------:R1:W-:Y:S01]  /*ae70*/  STL.64 [R2], R6 ;  /* 0x0000000602007387 */ /* 0x0003e20000100a00 */
[----:B------:R-:W-:Y:S05]  /*ae80*/  RET.REL.NODEC R4 `(_ZN7cutlass13device_kernelIN5flash19enable_sm80_to_sm89INS1_16FlashAttnBwdSm80INS1_25CollectiveMainloopBwdSm80ILi2ELi2EN4cute5tupleIJNS5_1CILi128EEES8_NS7_ILi64EEEEEENS_10bfloat16_tEfNS_4arch4Sm80ELb1ELb0ELb1ELb1ELb1ELb0ELb0ELb0ELi2ELi4ELi4ELi4ELb0EEENS1_21CollectiveEpilogueBwdISA_SB_SD_Li256ELb1ELb0ELi2EEENS1_25SingleTileBwdLPTSchedulerILb1ELi128ELb1EEEEEEEEEvNT_6ParamsE) ;  /* 0xffff517004007950 */ /* 0x000fea0003c3ffff */
        .type           $_ZN7cutlass13device_kernelIN5flash19enable_sm80_to_sm89INS1_16FlashAttnBwdSm80INS1_25CollectiveMainloopBwdSm80ILi2ELi2EN4cute5tupleIJNS5_1CILi128EEES8_NS7_ILi64EEEEEENS_10bfloat16_tEfNS_4arch4Sm80ELb1ELb0ELb1ELb1ELb1ELb0ELb0ELb0ELi2ELi4ELi4ELi4ELb0EEENS1_21CollectiveEpilogueBwdISA_SB_SD_Li256ELb1ELb0ELi2EEENS1_25SingleTileBwdLPTSchedulerILb1ELi128ELb1EEEEEEEEEvNT_6ParamsE$_ZN4cute3eso3ESOILb1ELb0EJNS_6LayoutINS_5tupleIJNS3_IJNS_1CILi2EEES5_EEEEEENS3_IJNS3_IJNS4_ILi1EEES5_EEEEEEEENS_10ViewEngineIPfEEEEC2ERKSB_RKSE_,@function
        .size           $_ZN7cutlass13device_kernelIN5flash19enable_sm80_to_sm89INS1_16FlashAttnBwdSm80INS1_25CollectiveMainloopBwdSm80ILi2ELi2EN4cute5tupleIJNS5_1CILi128EEES8_NS7_ILi64EEEEEENS_10bfloat16_tEfNS_4arch4Sm80ELb1ELb0ELb1ELb1ELb1ELb0ELb0ELb0ELi2ELi4ELi4ELi4ELb0EEENS1_21CollectiveEpilogueBwdISA_SB_SD_Li256ELb1ELb0ELi2EEENS1_25SingleTileBwdLPTSchedulerILb1ELi128ELb1EEEEEEEEEvNT_6ParamsE$_ZN4cute3eso3ESOILb1ELb0EJNS_6LayoutINS_5tupleIJNS3_IJNS_1CILi2EEES5_EEEEEENS3_IJNS3_IJNS4_ILi1EEES5_EEEEEEEENS_10ViewEngineIPfEEEEC2ERKSB_RKSE_,($_ZN7cutlass13device_kernelIN5flash19enable_sm80_to_sm89INS1_16FlashAttnBwdSm80INS1_25CollectiveMainloopBwdSm80ILi2ELi2EN4cute5tupleIJNS5_1CILi128EEES8_NS7_ILi64EEEEEENS_10bfloat16_tEfNS_4arch4Sm80ELb1ELb0ELb1ELb1ELb1ELb0ELb0ELb0ELi2ELi4ELi4ELi4ELb0EEENS1_21CollectiveEpilogueBwdISA_SB_SD_Li256ELb1ELb0ELi2EEENS1_25SingleTileBwdLPTSchedulerILb1ELi128ELb1EEEEEEEEEvNT_6ParamsE$_ZN4cute3eso3ESOILb1ELb0EJNS_6LayoutINS_5tupleIJNS3_IJNS_1CILi2EEES5_EEEEEENS3_IJNS3_IJNS4_ILi1EEES5_EEEEEEEEiEEC2ERKSB_RKi - $_ZN7cutlass13device_kernelIN5flash19enable_sm80_to_sm89INS1_16FlashAttnBwdSm80INS1_25CollectiveMainloopBwdSm80ILi2ELi2EN4cute5tupleIJNS5_1CILi128EEES8_NS7_ILi64EEEEEENS_10bfloat16_tEfNS_4arch4Sm80ELb1ELb0ELb1ELb1ELb1ELb0ELb0ELb0ELi2ELi4ELi4ELi4ELb0EEENS1_21CollectiveEpilogueBwdISA_SB_SD_Li256ELb1ELb0ELi2EEENS1_25SingleTileBwdLPTSchedulerILb1ELi128ELb1EEEEEEEEEvNT_6ParamsE$_ZN4cute3eso3ESOILb1ELb0EJNS_6LayoutINS_5tupleIJNS3_IJNS_1CILi2EEES5_EEEEEENS3_IJNS3_IJNS4_ILi1EEES5_EEEEEEEENS_10ViewEngineIPfEEEEC2ERKSB_RKSE_)
$_ZN7cutlass13device_kernelIN5flash19enable_sm80_to_sm89INS1_16FlashAttnBwdSm80INS1_25CollectiveMainloopBwdSm80ILi2ELi2EN4cute5tupleIJNS5_1CILi128EEES8_NS7_ILi64EEEEEENS_10bfloat16_tEfNS_4arch4Sm80ELb1ELb0ELb1ELb1ELb1ELb0ELb0ELb0ELi2ELi4ELi4ELi4ELb0EEENS1_21CollectiveEpilogueBwdISA_SB_SD_Li256ELb1ELb0ELi2EEENS1_25SingleTileBwdLPTSchedulerILb1ELi128ELb1EEEEEEEEEvNT_6ParamsE$_ZN4cute3eso3ESOILb1ELb0EJNS_6LayoutINS_5tupleIJNS3_IJNS_1CILi2EEES5_EEEEEENS3_IJNS3_IJNS4_ILi1EEES5_EEEEEEEENS_10ViewEngineIPfEEEEC2ERKSB_RKSE_:
[----:B------:R-:W-:Y:S01]  /*ae90*/  IADD3 R2, R2, -c[0x0][0x20], RZ ;  /* 0x8000080002027a10 */ /* 0x000fe20007ffe0ff */
[----:B------:R-:W-:Y:S01]  /*aea0*/  IMAD.MOV.U32 R9, RZ, RZ, R3 ;  /* 0x000000ffff097224 */ /* 0x000fe200078e0003 */
[----:B------:R-:W-:-:S04]  /*aeb0*/  MOV R5, 0x0 ;  /* 0x0000000000057802 */ /* 0x000fc80000000f00 */
[----:B------:R1:W-:Y:S01]  /*aec0*/  STL.64 [R2], R8 ;  /* 0x0000000802007387 */ /* 0x0003e20000100a00 */
[----:B------:R-:W-:Y:S05]  /*aed0*/  RET.REL.NODEC R4 `(_ZN7cutlass13device_kernelIN5flash19enable_sm80_to_sm89INS1_16FlashAttnBwdSm80INS1_25CollectiveMainloopBwdSm80ILi2ELi2EN4cute5tupleIJNS5_1CILi128EEES8_NS7_ILi64EEEEEENS_10bfloat16_tEfNS_4arch4Sm80ELb1ELb0ELb1ELb1ELb1ELb0ELb0ELb0ELi2ELi4ELi4ELi4ELb0EEENS1_21CollectiveEpilogueBwdISA_SB_SD_Li256ELb1ELb0ELi2EEENS1_25SingleTileBwdLPTSchedulerILb1ELi128ELb1EEEEEEEEEvNT_6ParamsE) ;  /* 0xffff512004007950 */ /* 0x000fea0003c3ffff */
        .type           $_ZN7cutlass13device_kernelIN5flash19enable_sm80_to_sm89INS1_16FlashAttnBwdSm80INS1_25CollectiveMainloopBwdSm80ILi2ELi2EN4cute5tupleIJNS5_1CILi128EEES8_NS7_ILi64EEEEEENS_10bfloat16_tEfNS_4arch4Sm80ELb1ELb0ELb1ELb1ELb1ELb0ELb0ELb0ELi2ELi4ELi4ELi4ELb0EEENS1_21CollectiveEpilogueBwdISA_SB_SD_Li256ELb1ELb0ELi2EEENS1_25SingleTileBwdLPTSchedulerILb1ELi128ELb1EEEEEEEEEvNT_6ParamsE$_ZN4cute3eso3ESOILb1ELb0EJNS_6LayoutINS_5tupleIJNS3_IJNS_1CILi2EEES5_EEEEEENS3_IJNS3_IJNS4_ILi1EEES5_EEEEEEEEiEEC2ERKSB_RKi,@function
        .size           $_ZN7cutlass13device_kernelIN5flash19enable_sm80_to_sm89INS1_16FlashAttnBwdSm80INS1_25CollectiveMainloopBwdSm80ILi2ELi2EN4cute5tupleIJNS5_1CILi128EEES8_NS7_ILi64EEEEEENS_10bfloat16_tEfNS_4arch4Sm80ELb1ELb0ELb1ELb1ELb1ELb0ELb0ELb0ELi2ELi4ELi4ELi4ELb0EEENS1_21CollectiveEpilogueBwdISA_SB_SD_Li256ELb1ELb0ELi2EEENS1_25SingleTileBwdLPTSchedulerILb1ELi128ELb1EEEEEEEEEvNT_6ParamsE$_ZN4cute3eso3ESOILb1ELb0EJNS_6LayoutINS_5tupleIJNS3_IJNS_1CILi2EEES5_EEEEEENS3_IJNS3_IJNS4_ILi1EEES5_EEEEEEEEiEEC2ERKSB_RKi,($_ZN7cutlass13device_kernelIN5flash19enable_sm80_to_sm89INS1_16FlashAttnBwdSm80INS1_25CollectiveMainloopBwdSm80ILi2ELi2EN4cute5tupleIJNS5_1CILi128EEES8_NS7_ILi64EEEEEENS_10bfloat16_tEfNS_4arch4Sm80ELb1ELb0ELb1ELb1ELb1ELb0ELb0ELb0ELi2ELi4ELi4ELi4ELb0EEENS1_21CollectiveEpilogueBwdISA_SB_SD_Li256ELb1ELb0ELi2EEENS1_25SingleTileBwdLPTSchedulerILb1ELi128ELb1EEEEEEEEEvNT_6ParamsE$_ZN4cute3eso3ESOILb1ELb0EJNS_6LayoutINS_5tupleIJNS3_IJNS_1CILi2EEES5_EEEEEENS3_IJNS3_IJNS4_ILi8EEENS4_ILi64EEEEEEEEEEENS_10ViewEngineINS_8smem_ptrIPfEEEEEEC2ERKSC_RKSH_ - $_ZN7cutlass13device_kernelIN5flash19enable_sm80_to_sm89INS1_16FlashAttnBwdSm80INS1_25CollectiveMainloopBwdSm80ILi2ELi2EN4cute5tupleIJNS5_1CILi128EEES8_NS7_ILi64EEEEEENS_10bfloat16_tEfNS_4arch4Sm80ELb1ELb0ELb1ELb1ELb1ELb0ELb0ELb0ELi2ELi4ELi4ELi4ELb0EEENS1_21CollectiveEpilogueBwdISA_SB_SD_Li256ELb1ELb0ELi2EEENS1_25SingleTileBwdLPTSchedulerILb1ELi128ELb1EEEEEEEEEvNT_6ParamsE$_ZN4cute3eso3ESOILb1ELb0EJNS_6LayoutINS_5tupleIJNS3_IJNS_1CILi2EEES5_EEEEEENS3_IJNS3_IJNS4_ILi1EEES5_EEEEEEEEiEEC2ERKSB_RKi)
$_ZN7cutlass13device_kernelIN5flash19enable_sm80_to_sm89INS1_16FlashAttnBwdSm80INS1_25CollectiveMainloopBwdSm80ILi2ELi2EN4cute5tupleIJNS5_1CILi128EEES8_NS7_ILi64EEEEEENS_10bfloat16_tEfNS_4arch4Sm80ELb1ELb0ELb1ELb1ELb1ELb0ELb0ELb0ELi2ELi4ELi4ELi4ELb0EEENS1_21CollectiveEpilogueBwdISA_SB_SD_Li256ELb1ELb0ELi2EEENS1_25SingleTileBwdLPTSchedulerILb1ELi128ELb1EEEEEEEEEvNT_6ParamsE$_ZN4cute3eso3ESOILb1ELb0EJNS_6LayoutINS_5tupleIJNS3_IJNS_1CILi2EEES5_EEEEEENS3_IJNS3_IJNS4_ILi1EEES5_EEEEEEEEiEEC2ERKSB_RKi:
[----:B------:R-:W-:Y:S02]  /*aee0*/  IADD3 R2, R67, -c[0x0][0x20], RZ ;  /* 0x8000080043027a10 */ /* 0x000fe40007ffe0ff */
[----:B------:R-:W-:-:S03]  /*aef0*/  MOV R5, 0x0 ;  /* 0x0000000000057802 */ /* 0x000fc60000000f00 */
[----:B------:R1:W-:Y:S01]  /*af00*/  STL [R2], R3 ;  /* 0x0000000302007387 */ /* 0x0003e20000100800 */
[----:B------:R-:W-:Y:S05]  /*af10*/  RET.REL.NODEC R4 `(_ZN7cutlass13device_kernelIN5flash19enable_sm80_to_sm89INS1_16FlashAttnBwdSm80INS1_25CollectiveMainloopBwdSm80ILi2ELi2EN4cute5tupleIJNS5_1CILi128EEES8_NS7_ILi64EEEEEENS_10bfloat16_tEfNS_4arch4Sm80ELb1ELb0ELb1ELb1ELb1ELb0ELb0ELb0ELi2ELi4ELi4ELi4ELb0EEENS1_21CollectiveEpilogueBwdISA_SB_SD_Li256ELb1ELb0ELi2EEENS1_25SingleTileBwdLPTSchedulerILb1ELi128ELb1EEEEEEEEEvNT_6ParamsE) ;  /* 0xffff50e004007950 */ /* 0x000fea0003c3ffff */
        .type           $_ZN7cutlass13device_kernelIN5flash19enable_sm80_to_sm89INS1_16FlashAttnBwdSm80INS1_25CollectiveMainloopBwdSm80ILi2ELi2EN4cute5tupleIJNS5_1CILi128EEES8_NS7_ILi64EEEEEENS_10bfloat16_tEfNS_4arch4Sm80ELb1ELb0ELb1ELb1ELb1ELb0ELb0ELb0ELi2ELi4ELi4ELi4ELb0EEENS1_21CollectiveEpilogueBwdISA_SB_SD_Li256ELb1ELb0ELi2EEENS1_25SingleTileBwdLPTSchedulerILb1ELi128ELb1EEEEEEEEEvNT_6ParamsE$_ZN4cute3eso3ESOILb1ELb0EJNS_6LayoutINS_5tupleIJNS3_IJNS_1CILi2EEES5_EEEEEENS3_IJNS3_IJNS4_ILi8EEENS4_ILi64EEEEEEEEEEENS_10ViewEngineINS_8smem_ptrIPfEEEEEEC2ERKSC_RKSH_,@function
        .size           $_ZN7cutlass13device_kernelIN5flash19enable_sm80_to_sm89INS1_16FlashAttnBwdSm80INS1_25CollectiveMainloopBwdSm80ILi2ELi2EN4cute5tupleIJNS5_1CILi128EEES8_NS7_ILi64EEEEEENS_10bfloat16_tEfNS_4arch4Sm80ELb1ELb0ELb1ELb1ELb1ELb0ELb0ELb0ELi2ELi4ELi4ELi4ELb0EEENS1_21CollectiveEpilogueBwdISA_SB_SD_Li256ELb1ELb0ELi2EEENS1_25SingleTileBwdLPTSchedulerILb1ELi128ELb1EEEEEEEEEvNT_6ParamsE$_ZN4cute3eso3ESOILb1ELb0EJNS_6LayoutINS_5tupleIJNS3_IJNS_1CILi2EEES5_EEEEEENS3_IJNS3_IJNS4_ILi8EEENS4_ILi64EEEEEEEEEEENS_10ViewEngineINS_8smem_ptrIPfEEEEEEC2ERKSC_RKSH_,($_ZN7cutlass13device_kernelIN5flash19enable_sm80_to_sm89INS1_16FlashAttnBwdSm80INS1_25CollectiveMainloopBwdSm80ILi2ELi2EN4cute5tupleIJNS5_1CILi128EEES8_NS7_ILi64EEEEEENS_10bfloat16_tEfNS_4arch4Sm80ELb1ELb0ELb1ELb1ELb1ELb0ELb0ELb0ELi2ELi4ELi4ELi4ELb0EEENS1_21CollectiveEpilogueBwdISA_SB_SD_Li256ELb1ELb0ELi2EEENS1_25SingleTileBwdLPTSchedulerILb1ELi128ELb1EEEEEEEEEvNT_6ParamsE$_ZN4cute3eso3ESOILb1ELb0EJNS_6LayoutINS_5tupleIJNS3_IJNS_1CILi2EEES5_EEEEEENS3_IJNS3_IJNS4_ILi8EEENS4_ILi64EEEEEEEEEEEiEEC2ERKSC_RKi - $_ZN7cutlass13device_kernelIN5flash19enable_sm80_to_sm89INS1_16FlashAttnBwdSm80INS1_25CollectiveMainloopBwdSm80ILi2ELi2EN4cute5tupleIJNS5_1CILi128EEES8_NS7_ILi64EEEEEENS_10bfloat16_tEfNS_4arch4Sm80ELb1ELb0ELb1ELb1ELb1ELb0ELb0ELb0ELi2ELi4ELi4ELi4ELb0EEENS1_21CollectiveEpilogueBwdISA_SB_SD_Li256ELb1ELb0ELi2EEENS1_25SingleTileBwdLPTSchedulerILb1ELi128ELb1EEEEEEEEEvNT_6ParamsE$_ZN4cute3eso3ESOILb1ELb0EJNS_6LayoutINS_5tupleIJNS3_IJNS_1CILi2EEES5_EEEEEENS3_IJNS3_IJNS4_ILi8EEENS4_ILi64EEEEEEEEEEENS_10ViewEngineINS_8smem_ptrIPfEEEEEEC2ERKSC_RKSH_)
$_ZN7cutlass13device_kernelIN5flash19enable_sm80_to_sm89INS1_16FlashAttnBwdSm80INS1_25CollectiveMainloopBwdSm80ILi2ELi2EN4cute5tupleIJNS5_1CILi128EEES8_NS7_ILi64EEEEEENS_10bfloat16_tEfNS_4arch4Sm80ELb1ELb0ELb1ELb1ELb1ELb0ELb0ELb0ELi2ELi4ELi4ELi4ELb0EEENS1_21CollectiveEpilogueBwdISA_SB_SD_Li256ELb1ELb0ELi2EEENS1_25SingleTileBwdLPTSchedulerILb1ELi128ELb1EEEEEEEEEvNT_6ParamsE$_ZN4cute3eso3ESOILb1ELb0EJNS_6LayoutINS_5tupleIJNS3_IJNS_1CILi2EEES5_EEEEEENS3_IJNS3_IJNS4_ILi8EEENS4_ILi64EEEEEEEEEEENS_10ViewEngineINS_8smem_ptrIPfEEEEEEC2ERKSC_RKSH_:
[----:B------:R-:W-:Y:S02]  /*af20*/  IADD3 R6, R23, -c[0x0][0x20], RZ ;  /* 0x8000080017067a10 */ /* 0x000fe40007ffe0ff */
[----:B------:R-:W-:-:S03]  /*af30*/  MOV R9, 0x0 ;  /* 0x0000000000097802 */ /* 0x000fc60000000f00 */
[----:B------:R1:W-:Y:S01]  /*af40*/  STL.64 [R6], R2 ;  /* 0x0000000206007387 */ /* 0x0003e20000100a00 */
[----:B------:R-:W-:Y:S05]  /*af50*/  RET.REL.NODEC R8 `(_ZN7cutlass13device_kernelIN5flash19enable_sm80_to_sm89INS1_16FlashAttnBwdSm80INS1_25CollectiveMainloopBwdSm80ILi2ELi2EN4cute5tupleIJNS5_1CILi128EEES8_NS7_ILi64EEEEEENS_10bfloat16_tEfNS_4arch4Sm80ELb1ELb0ELb1ELb1ELb1ELb0ELb0ELb0ELi2ELi4ELi4ELi4ELb0EEENS1_21CollectiveEpilogueBwdISA_SB_SD_Li256ELb1ELb0ELi2EEENS1_25SingleTileBwdLPTSchedulerILb1ELi128ELb1EEEEEEEEEvNT_6ParamsE) ;  /* 0xffff50a008007950 */ /* 0x000fea0003c3ffff */
        .type           $_ZN7cutlass13device_kernelIN5flash19enable_sm80_to_sm89INS1_16FlashAttnBwdSm80INS1_25CollectiveMainloopBwdSm80ILi2ELi2EN4cute5tupleIJNS5_1CILi128EEES8_NS7_ILi64EEEEEENS_10bfloat16_tEfNS_4arch4Sm80ELb1ELb0ELb1ELb1ELb1ELb0ELb0ELb0ELi2ELi4ELi4ELi4ELb0EEENS1_21CollectiveEpilogueBwdISA_SB_SD_Li256ELb1ELb0ELi2EEENS1_25SingleTileBwdLPTSchedulerILb1ELi128ELb1EEEEEEEEEvNT_6ParamsE$_ZN4cute3eso3ESOILb1ELb0EJNS_6LayoutINS_5tupleIJNS3_IJNS_1CILi2EEES5_EEEEEENS3_IJNS3_IJNS4_ILi8EEENS4_ILi64EEEEEEEEEEEiEEC2ERKSC_RKi,@function
        .size           $_ZN7cutlass13device_kernelIN5flash19enable_sm80_to_sm89INS1_16FlashAttnBwdSm80INS1_25CollectiveMainloopBwdSm80ILi2ELi2EN4cute5tupleIJNS5_1CILi128EEES8_NS7_ILi64EEEEEENS_10bfloat16_tEfNS_4arch4Sm80ELb1ELb0ELb1ELb1ELb1ELb0ELb0ELb0ELi2ELi4ELi4ELi4ELb0EEENS1_21CollectiveEpilogueBwdISA_SB_SD_Li256ELb1ELb0ELi2EEENS1_25SingleTileBwdLPTSchedulerILb1ELi128ELb1EEEEEEEEEvNT_6ParamsE$_ZN4cute3eso3ESOILb1ELb0EJNS_6LayoutINS_5tupleIJNS3_IJNS_1CILi2EEES5_EEEEEENS3_IJNS3_IJNS4_ILi8EEENS4_ILi64EEEEEEEEEEEiEEC2ERKSC_RKi,($_ZN7cutlass13device_kernelIN5flash19enable_sm80_to_sm89INS1_16FlashAttnBwdSm80INS1_25CollectiveMainloopBwdSm80ILi2ELi2EN4cute5tupleIJNS5_1CILi128EEES8_NS7_ILi64EEEEEENS_10bfloat16_tEfNS_4arch4Sm80ELb1ELb0ELb1ELb1ELb1ELb0ELb0ELb0ELi2ELi4ELi4ELi4ELb0EEENS1_21CollectiveEpilogueBwdISA_SB_SD_Li256ELb1ELb0ELi2EEENS1_25SingleTileBwdLPTSchedulerILb1ELi128ELb1EEEEEEEEEvNT_6ParamsE$_ZN4cute3eso3ESOILb1ELb0EJNS_6LayoutINS_5tupleIJNS3_IJNS_1CILi2EEES5_EEENS3_IJS5_NS4_ILi8EEEEEEEEENS3_IJNS3_IJNS_11ScaledBasisIS7_JLi0EEEENSA_INS4_ILi64EEEJLi0EEEEEEENS3_IJNSA_INS4_ILi1EEEJLi1EEEENSA_INS4_ILi16EEEJLi1EEEEEEEEEEEENS_10ViewEngineINS_23ArithmeticTupleIteratorINS_15ArithmeticTupleIJNS4_ILi0EEESP_EEEEEEEEEC2ERKSL_RKSS_ - $_ZN7cutlass13device_kernelIN5flash19enable_sm80_to_sm89INS1_16FlashAttnBwdSm80INS1_25CollectiveMainloopBwdSm80ILi2ELi2EN4cute5tupleIJNS5_1CILi128EEES8_NS7_ILi64EEEEEENS_10bfloat16_tEfNS_4arch4Sm80ELb1ELb0ELb1ELb1ELb1ELb0ELb0ELb0ELi2ELi4ELi4ELi4ELb0EEENS1_21CollectiveEpilogueBwdISA_SB_SD_Li256ELb1ELb0ELi2EEENS1_25SingleTileBwdLPTSchedulerILb1ELi128ELb1EEEEEEEEEvNT_6ParamsE$_ZN4cute3eso3ESOILb1ELb0EJNS_6LayoutINS_5tupleIJNS3_IJNS_1CILi2EEES5_EEEEEENS3_IJNS3_IJNS4_ILi8EEENS4_ILi64EEEEEEEEEEEiEEC2ERKSC_RKi)
$_ZN7cutlass13device_kernelIN5flash19enable_sm80_to_sm89INS1_16FlashAttnBwdSm80INS1_25CollectiveMainloopBwdSm80ILi2ELi2EN4cute5tupleIJNS5_1CILi128EEES8_NS7_ILi64EEEEEENS_10bfloat16_tEfNS_4arch4Sm80ELb1ELb0ELb1ELb1ELb1ELb0ELb0ELb0ELi2ELi4ELi4ELi4ELb0EEENS1_21CollectiveEpilogueBwdISA_SB_SD_Li256ELb1ELb0ELi2EEENS1_25SingleTileBwdLPTSchedulerILb1ELi128ELb1EEEEEEEEEvNT_6ParamsE$_ZN4cute3eso3ESOILb1ELb0EJNS_6LayoutINS_5tupleIJNS3_IJNS_1CILi2EEES5_EEEEEENS3_IJNS3_IJNS4_ILi8EEENS4_ILi64EEEEEEEEEEEiEEC2ERKSC_RKi:
[----:B------:R-:W-:Y:S01]  /*af60*/  IADD3 R2, R23, -c[0x0][0x20], RZ ;  /* 0x8000080017027a10 */ /* 0x000fe20007ffe0ff */
[----:B------:R-:W-:Y:S01]  /*af70*/  IMAD.MOV.U32 R8, RZ, RZ, R6 ;  /* 0x000000ffff087224 */ /* 0x000fe200078e0006 */
[----:B------:R-:W-:-:S03]  /*af80*/  MOV R9, 0x0 ;  /* 0x0000000000097802 */ /* 0x000fc60000000f00 */
[----:B------:R1:W-:Y:S01]  /*af90*/  STL [R2], R3 ;  /* 0x0000000302007387 */ /* 0x0003e20000100800 */
[----:B------:R-:W-:Y:S05]  /*afa0*/  RET.REL.NODEC R8 `(_ZN7cutlass13device_kernelIN5flash19enable_sm80_to_sm89INS1_16FlashAttnBwdSm80INS1_25CollectiveMainloopBwdSm80ILi2ELi2EN4cute5tupleIJNS5_1CILi128EEES8_NS7_ILi64EEEEEENS_10bfloat16_tEfNS_4arch4Sm80ELb1ELb0ELb1ELb1ELb1ELb0ELb0ELb0ELi2ELi4ELi4ELi4ELb0EEENS1_21CollectiveEpilogueBwdISA_SB_SD_Li256ELb1ELb0ELi2EEENS1_25SingleTileBwdLPTSchedulerILb1ELi128ELb1EEEEEEEEEvNT_6ParamsE) ;  /* 0xffff505008007950 */ /* 0x000fea0003c3ffff */
        .type           $_ZN7cutlass13device_kernelIN5flash19enable_sm80_to_sm89INS1_16FlashAttnBwdSm80INS1_25CollectiveMainloopBwdSm80ILi2ELi2EN4cute5tupleIJNS5_1CILi128EEES8_NS7_ILi64EEEEEENS_10bfloat16_tEfNS_4arch4Sm80ELb1ELb0ELb1ELb1ELb1ELb0ELb0ELb0ELi2ELi4ELi4ELi4ELb0EEENS1_21CollectiveEpilogueBwdISA_SB_SD_Li256ELb1ELb0ELi2EEENS1_25SingleTileBwdLPTSchedulerILb1ELi128ELb1EEEEEEEEEvNT_6ParamsE$_ZN4cute3eso3ESOILb1ELb0EJNS_6LayoutINS_5tupleIJNS3_IJNS_1CILi2EEES5_EEENS3_IJS5_NS4_ILi8EEEEEEEEENS3_IJNS3_IJNS_11ScaledBasisIS7_JLi0EEEENSA_INS4_ILi64EEEJLi0EEEEEEENS3_IJNSA_INS4_ILi1EEEJLi1EEEENSA_INS4_ILi16EEEJLi1EEEEEEEEEEEENS_10ViewEngineINS_23ArithmeticTupleIteratorINS_15ArithmeticTupleIJNS4_ILi0EEESP_EEEEEEEEEC2ERKSL_RKSS_,@function
        .size           $_ZN7cutlass13device_kernelIN5flash19enable_sm80_to_sm89INS1_16FlashAttnBwdSm80INS1_25CollectiveMainloopBwdSm80ILi2ELi2EN4cute5tupleIJNS5_1CILi128EEES8_NS7_ILi64EEEEEENS_10bfloat16_tEfNS_4arch4Sm80ELb1ELb0ELb1ELb1ELb1ELb0ELb0ELb0ELi2ELi4ELi4ELi4ELb0EEENS1_21CollectiveEpilogueBwdISA_SB_SD_Li256ELb1ELb0ELi2EEENS1_25SingleTileBwdLPTSchedulerILb1ELi128ELb1EEEEEEEEEvNT_6ParamsE$_ZN4cute3eso3ESOILb1ELb0EJNS_6LayoutINS_5tupleIJNS3_IJNS_1CILi2EEES5_EEENS3_IJS5_NS4_ILi8EEEEEEEEENS3_IJNS3_IJNS_11ScaledBasisIS7_JLi0EEEENSA_INS4_ILi64EEEJLi0EEEEEEENS3_IJNSA_INS4_ILi1EEEJLi1EEEENSA_INS4_ILi16EEEJLi1EEEEEEEEEEEENS_10ViewEngineINS_23ArithmeticTupleIteratorINS_15ArithmeticTupleIJNS4_ILi0EEESP_EEEEEEEEEC2ERKSL_RKSS_,($_ZN7cutlass13device_kernelIN5flash19enable_sm80_to_sm89INS1_16FlashAttnBwdSm80INS1_25CollectiveMainloopBwdSm80ILi2ELi2EN4cute5tupleIJNS5_1CILi128EEES8_NS7_ILi64EEEEEENS_10bfloat16_tEfNS_4arch4Sm80ELb1ELb0ELb1ELb1ELb1ELb0ELb0ELb0ELi2ELi4ELi4ELi4ELb0EEENS1_21CollectiveEpilogueBwdISA_SB_SD_Li256ELb1ELb0ELi2EEENS1_25SingleTileBwdLPTSchedulerILb1ELi128ELb1EEEEEEEEEvNT_6ParamsE$_ZN4cute3eso3ESOILb1ELb0EJNS_6LayoutINS_5tupleIJNS3_IJNS_1CILi2EEES5_EEENS3_IJS5_NS4_ILi8EEEEEEEEENS3_IJNS3_IJNS_11ScaledBasisIS7_JLi0EEEENSA_INS4_ILi64EEEJLi0EEEEEEENS3_IJNSA_INS4_ILi1EEEJLi1EEEENSA_INS4_ILi16EEEJLi1EEEEEEEEEEEENS_10ViewEngineINS_23ArithmeticTupleIteratorINS_15ArithmeticTupleIJiiEEEEEEEEEC2ERKSL_RKSR_ - $_ZN7cutlass13device_kernelIN5flash19enable_sm80_to_sm89INS1_16FlashAttnBwdSm80INS1_25CollectiveMainloopBwdSm80ILi2ELi2EN4cute5tupleIJNS5_1CILi128EEES8_NS7_ILi64EEEEEENS_10bfloat16_tEfNS_4arch4Sm80ELb1ELb0ELb1ELb1ELb1ELb0ELb0ELb0ELi2ELi4ELi4ELi4ELb0EEENS1_21CollectiveEpilogueBwdISA_SB_SD_Li256ELb1ELb0ELi2EEENS1_25SingleTileBwdLPTSchedulerILb1ELi128ELb1EEEEEEEEEvNT_6ParamsE$_ZN4cute3eso3ESOILb1ELb0EJNS_6LayoutINS_5tupleIJNS3_IJNS_1CILi2EEES5_EEENS3_IJS5_NS4_ILi8EEEEEEEEENS3_IJNS3_IJNS_11ScaledBasisIS7_JLi0EEEENSA_INS4_ILi64EEEJLi0EEEEEEENS3_IJNSA_INS4_ILi1EEEJLi1EEEENSA_INS4_ILi16EEEJLi1EEEEEEEEEEEENS_10ViewEngineINS_23ArithmeticTupleIteratorINS_15ArithmeticTupleIJNS4_ILi0EEESP_EEEEEEEEEC2ERKSL_RKSS_)
$_ZN7cutlass13device_kernelIN5flash19enable_sm80_to_sm89INS1_16FlashAttnBwdSm80INS1_25CollectiveMainloopBwdSm80ILi2ELi2EN4cute5tupleIJNS5_1CILi128EEES8_NS7_ILi64EEEEEENS_10bfloat16_tEfNS_4arch4Sm80ELb1ELb0ELb1ELb1ELb1ELb0ELb0ELb0ELi2ELi4ELi4ELi4ELb0EEENS1_21CollectiveEpilogueBwdISA_SB_SD_Li256ELb1ELb0ELi2EEENS1_25SingleTileBwdLPTSchedulerILb1ELi128ELb1EEEEEEEEEvNT_6ParamsE$_ZN4cute3eso3ESOILb1ELb0EJNS_6LayoutINS_5tupleIJNS3_IJNS_1CILi2EEES5_EEENS3_IJS5_NS4_ILi8EEEEEEEEENS3_IJNS3_IJNS_11ScaledBasisIS7_JLi0EEEENSA_INS4_ILi64EEEJLi0EEEEEEENS3_IJNSA_INS4_ILi1EEEJLi1EEEENSA_INS4_ILi16EEEJLi1EEEEEEEEEEEENS_10ViewEngineINS_23ArithmeticTupleIteratorINS_15ArithmeticTupleIJNS4_ILi0EEESP_EEEEEEEEEC2ERKSL_RKSS_:
[----:B------:R-:W-:Y:S01]  /*afb0*/  IADD3 R46, R46, -c[0x0][0x20], RZ ;  /* 0x800008002e2e7a10 */ /* 0x000fe20007ffe0ff */
[----:B------:R-:W-:Y:S01]  /*afc0*/  IMAD.MOV.U32 R8, RZ, RZ, R2 ;  /* 0x000000ffff087224 */ /* 0x000fe200078e0002 */
[----:B------:R-:W-:Y:S01]  /*afd0*/  PRMT R3, RZ, 0x7610, R3 ;  /* 0x00007610ff037816 */ /* 0x000fe20000000003 */
[----:B------:R-:W-:-:S04]  /*afe0*/  IMAD.MOV.U32 R9, RZ, RZ, 0x0 ;  /* 0x00000000ff097424 */ /* 0x000fc800078e00ff */
[----:B------:R1:W-:Y:S01]  /*aff0*/  STL.U8 [R46], R3 ;  /* 0x000000032e007387 */ /* 0x0003e20000100000 */
[----:B------:R-:W-:Y:S05]  /*b000*/  RET.REL.NODEC R8 `(_ZN7cutlass13device_kernelIN5flash19enable_sm80_to_sm89INS1_16FlashAttnBwdSm80INS1_25CollectiveMainloopBwdSm80ILi2ELi2EN4cute5tupleIJNS5_1CILi128EEES8_NS7_ILi64EEEEEENS_10bfloat16_tEfNS_4arch4Sm80ELb1ELb0ELb1ELb1ELb1ELb0ELb0ELb0ELi2ELi4ELi4ELi4ELb0EEENS1_21CollectiveEpilogueBwdISA_SB_SD_Li256ELb1ELb0ELi2EEENS1_25SingleTileBwdLPTSchedulerILb1ELi128ELb1EEEEEEEEEvNT_6ParamsE) ;  /* 0xffff4ff008007950 */ /* 0x000fea0003c3ffff */
        .type           $_ZN7cutlass13device_kernelIN5flash19enable_sm80_to_sm89INS1_16FlashAttnBwdSm80INS1_25CollectiveMainloopBwdSm80ILi2ELi2EN4cute5tupleIJNS5_1CILi128EEES8_NS7_ILi64EEEEEENS_10bfloat16_tEfNS_4arch4Sm80ELb1ELb0ELb1ELb1ELb1ELb0ELb0ELb0ELi2ELi4ELi4ELi4ELb0EEENS1_21CollectiveEpilogueBwdISA_SB_SD_Li256ELb1ELb0ELi2EEENS1_25SingleTileBwdLPTSchedulerILb1ELi128ELb1EEEEEEEEEvNT_6ParamsE$_ZN4cute3eso3ESOILb1ELb0EJNS_6LayoutINS_5tupleIJNS3_IJNS_1CILi2EEES5_EEENS3_IJS5_NS4_ILi8EEEEEEEEENS3_IJNS3_IJNS_11ScaledBasisIS7_JLi0EEEENSA_INS4_ILi64EEEJLi0EEEEEEENS3_IJNSA_INS4_ILi1EEEJLi1EEEENSA_INS4_ILi16EEEJLi1EEEEEEEEEEEENS_10ViewEngineINS_23ArithmeticTupleIteratorINS_15ArithmeticTupleIJiiEEEEEEEEEC2ERKSL_RKSR_,@function
        .size           $_ZN7cutlass13device_kernelIN5flash19enable_sm80_to_sm89INS1_16FlashAttnBwdSm80INS1_25CollectiveMainloopBwdSm80ILi2ELi2EN4cute5tupleIJNS5_1CILi128EEES8_NS7_ILi64EEEEEENS_10bfloat16_tEfNS_4arch4Sm80ELb1ELb0ELb1ELb1ELb1ELb0ELb0ELb0ELi2ELi4ELi4ELi4ELb0EEENS1_21CollectiveEpilogueBwdISA_SB_SD_Li256ELb1ELb0ELi2EEENS1_25SingleTileBwdLPTSchedulerILb1ELi128ELb1EEEEEEEEEvNT_6ParamsE$_ZN4cute3eso3ESOILb1ELb0EJNS_6LayoutINS_5tupleIJNS3_IJNS_1CILi2EEES5_EEENS3_IJS5_NS4_ILi8EEEEEEEEENS3_IJNS3_IJNS_11ScaledBasisIS7_JLi0EEEENSA_INS4_ILi64EEEJLi0EEEEEEENS3_IJNSA_INS4_ILi1EEEJLi1EEEENSA_INS4_ILi16EEEJLi1EEEEEEEEEEEENS_10ViewEngineINS_23ArithmeticTupleIteratorINS_15ArithmeticTupleIJiiEEEEEEEEEC2ERKSL_RKSR_,($_ZN7cutlass13device_kernelIN5flash19enable_sm80_to_sm89INS1_16FlashAttnBwdSm80INS1_25CollectiveMainloopBwdSm80ILi2ELi2EN4cute5tupleIJNS5_1CILi128EEES8_NS7_ILi64EEEEEENS_10bfloat16_tEfNS_4arch4Sm80ELb1ELb0ELb1ELb1ELb1ELb0ELb0ELb0ELi2ELi4ELi4ELi4ELb0EEENS1_21CollectiveEpilogueBwdISA_SB_SD_Li256ELb1ELb0ELi2EEENS1_25SingleTileBwdLPTSchedulerILb1ELi128ELb1EEEEEEEEEvNT_6ParamsE$_ZN4cute3eso3ESOILb1ELb0EJNS_6LayoutINS_5tupleIJNS3_IJNS_1CILi2EEES5_EEENS3_IJS5_NS4_ILi8EEEEEEEEENS3_IJNS3_IJS5_NS4_ILi4EEEEEENS3_IJNS4_ILi1EEES7_EEEEEEEENS_10ViewEngineIPfEEEEC2ERKSF_RKSI_ - $_ZN7cutlass13device_kernelIN5flash19enable_sm80_to_sm89INS1_16FlashAttnBwdSm80INS1_25CollectiveMainloopBwdSm80ILi2ELi2EN4cute5tupleIJNS5_1CILi128EEES8_NS7_ILi64EEEEEENS_10bfloat16_tEfNS_4arch4Sm80ELb1ELb0ELb1ELb1ELb1ELb0ELb0ELb0ELi2ELi4ELi4ELi4ELb0EEENS1_21CollectiveEpilogueBwdISA_SB_SD_Li256ELb1ELb0ELi2EEENS1_25SingleTileBwdLPTSchedulerILb1ELi128ELb1EEEEEEEEEvNT_6ParamsE$_ZN4cute3eso3ESOILb1ELb0EJNS_6LayoutINS_5tupleIJNS3_IJNS_1CILi2EEES5_EEENS3_IJS5_NS4_ILi8EEEEEEEEENS3_IJNS3_IJNS_11ScaledBasisIS7_JLi0EEEENSA_INS4_ILi64EEEJLi0EEEEEEENS3_IJNSA_INS4_ILi1EEEJLi1EEEENSA_INS4_ILi16EEEJLi1EEEEEEEEEEEENS_10ViewEngineINS_23ArithmeticTupleIteratorINS_15ArithmeticTupleIJiiEEEEEEEEEC2ERKSL_RKSR_)
$_ZN7cutlass13device_kernelIN5flash19enable_sm80_to_sm89INS1_16FlashAttnBwdSm80INS1_25CollectiveMainloopBwdSm80ILi2ELi2EN4cute5tupleIJNS5_1CILi128EEES8_NS7_ILi64EEEEEENS_10bfloat16_tEfNS_4arch4Sm80ELb1ELb0ELb1ELb1ELb1ELb0ELb0ELb0ELi2ELi4ELi4ELi4ELb0EEENS1_21CollectiveEpilogueBwdISA_SB_SD_Li256ELb1ELb0ELi2EEENS1_25SingleTileBwdLPTSchedulerILb1ELi128ELb1EEEEEEEEEvNT_6ParamsE$_ZN4cute3eso3ESOILb1ELb0EJNS_6LayoutINS_5tupleIJNS3_IJNS_1CILi2EEES5_EEENS3_IJS5_NS4_ILi8EEEEEEEEENS3_IJNS3_IJNS_11ScaledBasisIS7_JLi0EEEENSA_INS4_ILi64EEEJLi0EEEEEEENS3_IJNSA_INS4_ILi1EEEJLi1EEEENSA_INS4_ILi16EEEJLi1EEEEEEEEEEEENS_10ViewEngineINS_23ArithmeticTupleIteratorINS_15ArithmeticTupleIJiiEEEEEEEEEC2ERKSL_RKSR_:
[----:B------:R-:W-:Y:S01]  /*b010*/  IADD3 R4, R81, -c[0x0][0x20], RZ ;  /* 0x8000080051047a10 */ /* 0x000fe20007ffe0ff */
[----:B------:R-:W-:Y:S01]  /*b020*/  IMAD.MOV.U32 R8, RZ, RZ, R6 ;  /* 0x000000ffff087224 */ /* 0x000fe200078e0006 */
[----:B------:R-:W-:-:S03]  /*b030*/  MOV R9, 0x0 ;  /* 0x0000000000097802 */ /* 0x000fc60000000f00 */
[----:B------:R1:W-:Y:S04]  /*b040*/  STL [R4], R2 ;  /* 0x0000000204007387 */ /* 0x0003e80000100800 */
[----:B------:R1:W-:Y:S01]  /*b050*/  STL [R4+0x4], R3 ;  /* 0x0000040304007387 */ /* 0x0003e20000100800 */
[----:B------:R-:W-:Y:S05]  /*b060*/  RET.REL.NODEC R8 `(_ZN7cutlass13device_kernelIN5flash19enable_sm80_to_sm89INS1_16FlashAttnBwdSm80INS1_25CollectiveMainloopBwdSm80ILi2ELi2EN4cute5tupleIJNS5_1CILi128EEES8_NS7_ILi64EEEEEENS_10bfloat16_tEfNS_4arch4Sm80ELb1ELb0ELb1ELb1ELb1ELb0ELb0ELb0ELi2ELi4ELi4ELi4ELb0EEENS1_21CollectiveEpilogueBwdISA_SB_SD_Li256ELb1ELb0ELi2EEENS1_25SingleTileBwdLPTSchedulerILb1ELi128ELb1EEEEEEEEEvNT_6ParamsE) ;  /* 0xffff4f9008007950 */ /* 0x000fea0003c3ffff */
        .type           $_ZN7cutlass13device_kernelIN5flash19enable_sm80_to_sm89INS1_16FlashAttnBwdSm80INS1_25CollectiveMainloopBwdSm80ILi2ELi2EN4cute5tupleIJNS5_1CILi128EEES8_NS7_ILi64EEEEEENS_10bfloat16_tEfNS_4arch4Sm80ELb1ELb0ELb1ELb1ELb1ELb0ELb0ELb0ELi2ELi4ELi4ELi4ELb0EEENS1_21CollectiveEpilogueBwdISA_SB_SD_Li256ELb1ELb0ELi2EEENS1_25SingleTileBwdLPTSchedulerILb1ELi128ELb1EEEEEEEEEvNT_6ParamsE$_ZN4cute3eso3ESOILb1ELb0EJNS_6LayoutINS_5tupleIJNS3_IJNS_1CILi2EEES5_EEENS3_IJS5_NS4_ILi8EEEEEEEEENS3_IJNS3_IJS5_NS4_ILi4EEEEEENS3_IJNS4_ILi1EEES7_EEEEEEEENS_10ViewEngineIPfEEEEC2ERKSF_RKSI_,@function
        .size           $_ZN7cutlass13device_kernelIN5flash19enable_sm80_to_sm89INS1_16FlashAttnBwdSm80INS1_25CollectiveMainloopBwdSm80ILi2ELi2EN4cute5tupleIJNS5_1CILi128EEES8_NS7_ILi64EEEEEENS_10bfloat16_tEfNS_4arch4Sm80ELb1ELb0ELb1ELb1ELb1ELb0ELb0ELb0ELi2ELi4ELi4ELi4ELb0EEENS1_21CollectiveEpilogueBwdISA_SB_SD_Li256ELb1ELb0ELi2EEENS1_25SingleTileBwdLPTSchedulerILb1ELi128ELb1EEEEEEEEEvNT_6ParamsE$_ZN4cute3eso3ESOILb1ELb0EJNS_6LayoutINS_5tupleIJNS3_IJNS_1CILi2EEES5_EEENS3_IJS5_NS4_ILi8EEEEEEEEENS3_IJNS3_IJS5_NS4_ILi4EEEEEENS3_IJNS4_ILi1EEES7_EEEEEEEENS_10ViewEngineIPfEEEEC2ERKSF_RKSI_,($_ZN7cutlass13device_kernelIN5flash19enable_sm80_to_sm89INS1_16FlashAttnBwdSm80INS1_25CollectiveMainloopBwdSm80ILi2ELi2EN4cute5tupleIJNS5_1CILi128EEES8_NS7_ILi64EEEEEENS_10bfloat16_tEfNS_4arch4Sm80ELb1ELb0ELb1ELb1ELb1ELb0ELb0ELb0ELi2ELi4ELi4ELi4ELb0EEENS1_21CollectiveEpilogueBwdISA_SB_SD_Li256ELb1ELb0ELi2EEENS1_25SingleTileBwdLPTSchedulerILb1ELi128ELb1EEEEEEEEEvNT_6ParamsE$_ZN4cute3eso3ESOILb1ELb0EJNS_6LayoutINS_5tupleIJNS3_IJNS_1CILi2EEES5_EEENS4_ILi8EEEEEENS3_IJNS3_IJNS4_ILi1EEES5_EEENS4_ILi4EEEEEEEENS_10ViewEngineIPN7cutlass10bfloat16_tEEEEEC2ERKSD_RKSI_ - $_ZN7cutlass13device_kernelIN5flash19enable_sm80_to_sm89INS1_16FlashAttnBwdSm80INS1_25CollectiveMainloopBwdSm80ILi2ELi2EN4cute5tupleIJNS5_1CILi128EEES8_NS7_ILi64EEEEEENS_10bfloat16_tEfNS_4arch4Sm80ELb1ELb0ELb1ELb1ELb1ELb0ELb0ELb0ELi2ELi4ELi4ELi4ELb0EEENS1_21CollectiveEpilogueBwdISA_SB_SD_Li256ELb1ELb0ELi2EEENS1_25SingleTileBwdLPTSchedulerILb1ELi128ELb1EEEEEEEEEvNT_6ParamsE$_ZN4cute3eso3ESOILb1ELb0EJNS_6LayoutINS_5tupleIJNS3_IJNS_1CILi2EEES5_EEENS3_IJS5_NS4_ILi8EEEEEEEEENS3_IJNS3_IJS5_NS4_ILi4EEEEEENS3_IJNS4_ILi1EEES7_EEEEEEEENS_10ViewEngineIPfEEEEC2ERKSF_RKSI_)
$_ZN7cutlass13device_kernelIN5flash19enable_sm80_to_sm89INS1_16FlashAttnBwdSm80INS1_25CollectiveMainloopBwdSm80ILi2ELi2EN4cute5tupleIJNS5_1CILi128EEES8_NS7_ILi64EEEEEENS_10bfloat16_tEfNS_4arch4Sm80ELb1ELb0ELb1ELb1ELb1ELb0ELb0ELb0ELi2ELi4ELi4ELi4ELb0EEENS1_21CollectiveEpilogueBwdISA_SB_SD_Li256ELb1ELb0ELi2EEENS1_25SingleTileBwdLPTSchedulerILb1ELi128ELb1EEEEEEEEEvNT_6ParamsE$_ZN4cute3eso3ESOILb1ELb0EJNS_6LayoutINS_5tupleIJNS3_IJNS_1CILi2EEES5_EEENS3_IJS5_NS4_ILi8EEEEEEEEENS3_IJNS3_IJS5_NS4_ILi4EEEEEENS3_IJNS4_ILi1EEES7_EEEEEEEENS_10ViewEngineIPfEEEEC2ERKSF_RKSI_:
[----:B------:R-:W-:Y:S01]  /*b070*/  IADD3 R4, R81, -c[0x0][0x20], RZ ;  /* 0x8000080051047a10 */ /* 0x000fe20007ffe0ff */
[----:B------:R-:W-:Y:S01]  /*b080*/  IMAD.MOV.U32 R8, RZ, RZ, R6 ;  /* 0x000000ffff087224 */ /* 0x000fe200078e0006 */
[----:B------:R-:W-:-:S03]  /*b090*/  MOV R9, 0x0 ;  /* 0x0000000000097802 */ /* 0x000fc60000000f00 */
[----:B------:R1:W-:Y:S01]  /*b0a0*/  STL.64 [R4], R48 ;  /* 0x0000003004007387 */ /* 0x0003e20000100a00 */
[----:B------:R-:W-:Y:S05]  /*b0b0*/  RET.REL.NODEC R8 `(_ZN7cutlass13device_kernelIN5flash19enable_sm80_to_sm89INS1_16FlashAttnBwdSm80INS1_25CollectiveMainloopBwdSm80ILi2ELi2EN4cute5tupleIJNS5_1CILi128EEES8_NS7_ILi64EEEEEENS_10bfloat16_tEfNS_4arch4Sm80ELb1ELb0ELb1ELb1ELb1ELb0ELb0ELb0ELi2ELi4ELi4ELi4ELb0EEENS1_21CollectiveEpilogueBwdISA_SB_SD_Li256ELb1ELb0ELi2EEENS1_25SingleTileBwdLPTSchedulerILb1ELi128ELb1EEEEEEEEEvNT_6ParamsE) ;  /* 0xffff4f4008007950 */ /* 0x000fea0003c3ffff */
        .type           $_ZN7cutlass13device_kernelIN5flash19enable_sm80_to_sm89INS1_16FlashAttnBwdSm80INS1_25CollectiveMainloopBwdSm80ILi2ELi2EN4cute5tupleIJNS5_1CILi128EEES8_NS7_ILi64EEEEEENS_10bfloat16_tEfNS_4arch4Sm80ELb1ELb0ELb1ELb1ELb1ELb0ELb0ELb0ELi2ELi4ELi4ELi4ELb0EEENS1_21CollectiveEpilogueBwdISA_SB_SD_Li256ELb1ELb0ELi2EEENS1_25SingleTileBwdLPTSchedulerILb1ELi128ELb1EEEEEEEEEvNT_6ParamsE$_ZN4cute3eso3ESOILb1ELb0EJNS_6LayoutINS_5tupleIJNS3_IJNS_1CILi2EEES5_EEENS4_ILi8EEEEEENS3_IJNS3_IJNS4_ILi1EEES5_EEENS4_ILi4EEEEEEEENS_10ViewEngineIPN7cutlass10bfloat16_tEEEEEC2ERKSD_RKSI_,@function
        .size           $_ZN7cutlass13device_kernelIN5flash19enable_sm80_to_sm89INS1_16FlashAttnBwdSm80INS1_25CollectiveMainloopBwdSm80ILi2ELi2EN4cute5tupleIJNS5_1CILi128EEES8_NS7_ILi64EEEEEENS_10bfloat16_tEfNS_4arch4Sm80ELb1ELb0ELb1ELb1ELb1ELb0ELb0ELb0ELi2ELi4ELi4ELi4ELb0EEENS1_21CollectiveEpilogueBwdISA_SB_SD_Li256ELb1ELb0ELi2EEENS1_25SingleTileBwdLPTSchedulerILb1ELi128ELb1EEEEEEEEEvNT_6ParamsE$_ZN4cute3eso3ESOILb1ELb0EJNS_6LayoutINS_5tupleIJNS3_IJNS_1CILi2EEES5_EEENS4_ILi8EEEEEENS3_IJNS3_IJNS4_ILi1EEES5_EEENS4_ILi4EEEEEEEENS_10ViewEngineIPN7cutlass10bfloat16_tEEEEEC2ERKSD_RKSI_,($_ZN7cutlass13device_kernelIN5flash19enable_sm80_to_sm89INS1_16FlashAttnBwdSm80INS1_25CollectiveMainloopBwdSm80ILi2ELi2EN4cute5tupleIJNS5_1CILi128EEES8_NS7_ILi64EEEEEENS_10bfloat16_tEfNS_4arch4Sm80ELb1ELb0ELb1ELb1ELb1ELb0ELb0ELb0ELi2ELi4ELi4ELi4ELb0EEENS1_21CollectiveEpilogueBwdISA_SB_SD_Li256ELb1ELb0ELi2EEENS1_25SingleTileBwdLPTSchedulerILb1ELi128ELb1EEEEEEEEEvNT_6ParamsE$_ZN4cute3eso3ESOILb1ELb0EJNS_6LayoutINS_5tupleIJNS3_IJNS_1CILi2EEES5_EEENS4_ILi8EEEEEENS3_IJNS3_IJNS4_ILi1EEES5_EEENS4_ILi4EEEEEEEEiEEC2ERKSD_RKi - $_ZN7cutlass13device_kernelIN5flash19enable_sm80_to_sm89INS1_16FlashAttnBwdSm80INS1_25CollectiveMainloopBwdSm80ILi2ELi2EN4cute5tupleIJNS5_1CILi128EEES8_NS7_ILi64EEEEEENS_10bfloat16_tEfNS_4arch4Sm80ELb1ELb0ELb1ELb1ELb1ELb0ELb0ELb0ELi2ELi4ELi4ELi4ELb0EEENS1_21CollectiveEpilogueBwdISA_SB_SD_Li256ELb1ELb0ELi2EEENS1_25SingleTileBwdLPTSchedulerILb1ELi128ELb1EEEEEEEEEvNT_6ParamsE$_ZN4cute3eso3ESOILb1ELb0EJNS_6LayoutINS_5tupleIJNS3_IJNS_1CILi2EEES5_EEENS4_ILi8EEEEEENS3_IJNS3_IJNS4_ILi1EEES5_EEENS4_ILi4EEEEEEEENS_10ViewEngineIPN7cutlass10bfloat16_tEEEEEC2ERKSD_RKSI_)
$_ZN7cutlass13device_kernelIN5flash19enable_sm80_to_sm89INS1_16FlashAttnBwdSm80INS1_25CollectiveMainloopBwdSm80ILi2ELi2EN4cute5tupleIJNS5_1CILi128EEES8_NS7_ILi64EEEEEENS_10bfloat16_tEfNS_4arch4Sm80ELb1ELb0ELb1ELb1ELb1ELb0ELb0ELb0ELi2ELi4ELi4ELi4ELb0EEENS1_21CollectiveEpilogueBwdISA_SB_SD_Li256ELb1ELb0ELi2EEENS1_25SingleTileBwdLPTSchedulerILb1ELi128ELb1EEEEEEEEEvNT_6ParamsE$_ZN4cute3eso3ESOILb1ELb0EJNS_6LayoutINS_5tupleIJNS3_IJNS_1CILi2EEES5_EEENS4_ILi8EEEEEENS3_IJNS3_IJNS4_ILi1EEES5_EEENS4_ILi4EEEEEEEENS_10ViewEngineIPN7cutlass10bfloat16_tEEEEEC2ERKSD_RKSI_:
[----:B------:R-:W-:Y:S01]  /*b0c0*/  IADD3 R2, R23, -c[0x0][0x20], RZ ;  /* 0x8000080017027a10 */ /* 0x000fe20007ffe0ff */
[----:B------:R-:W-:Y:S01]  /*b0d0*/  IMAD.MOV.U32 R7, RZ, RZ, R3 ;  /* 0x000000ffff077224 */ /* 0x000fe200078e0003 */
[----:B------:R-:W-:-:S04]  /*b0e0*/  MOV R5, 0x0 ;  /* 0x0000000000057802 */ /* 0x000fc80000000f00 */
[----:B------:R1:W-:Y:S01]  /*b0f0*/  STL.64 [R2], R6 ;  /* 0x0000000602007387 */ /* 0x0003e20000100a00 */
[----:B------:R-:W-:Y:S05]  /*b100*/  RET.REL.NODEC R4 `(_ZN7cutlass13device_kernelIN5flash19enable_sm80_to_sm89INS1_16FlashAttnBwdSm80INS1_25CollectiveMainloopBwdSm80ILi2ELi2EN4cute5tupleIJNS5_1CILi128EEES8_NS7_ILi64EEEEEENS_10bfloat16_tEfNS_4arch4Sm80ELb1ELb0ELb1ELb1ELb1ELb0ELb0ELb0ELi2ELi4ELi4ELi4ELb0EEENS1_21CollectiveEpilogueBwdISA_SB_SD_Li256ELb1ELb0ELi2EEENS1_25SingleTileBwdLPTSchedulerILb1ELi128ELb1EEEEEEEEEvNT_6ParamsE) ;  /* 0xffff4ef004007950 */ /* 0x000fea0003c3ffff */
        .type           $_ZN7cutlass13device_kernelIN5flash19enable_sm80_to_sm89INS1_16FlashAttnBwdSm80INS1_25CollectiveMainloopBwdSm80ILi2ELi2EN4cute5tupleIJNS5_1CILi128EEES8_NS7_ILi64EEEEEENS_10bfloat16_tEfNS_4arch4Sm80ELb1ELb0ELb1ELb1ELb1ELb0ELb0ELb0ELi2ELi4ELi4ELi4ELb0EEENS1_21CollectiveEpilogueBwdISA_SB_SD_Li256ELb1ELb0ELi2EEENS1_25SingleTileBwdLPTSchedulerILb1ELi128ELb1EEEEEEEEEvNT_6ParamsE$_ZN4cute3eso3ESOILb1ELb0EJNS_6LayoutINS_5tupleIJNS3_IJNS_1CILi2EEES5_EEENS4_ILi8EEEEEENS3_IJNS3_IJNS4_ILi1EEES5_EEENS4_ILi4EEEEEEEEiEEC2ERKSD_RKi,@function
        .size           $_ZN7cutlass13device_kernelIN5flash19enable_sm80_to_sm89INS1_16FlashAttnBwdSm80INS1_25CollectiveMainloopBwdSm80ILi2ELi2EN4cute5tupleIJNS5_1CILi128EEES8_NS7_ILi64EEEEEENS_10bfloat16_tEfNS_4arch4Sm80ELb1ELb0ELb1ELb1ELb1ELb0ELb0ELb0ELi2ELi4ELi4ELi4ELb0EEENS1_21CollectiveEpilogueBwdISA_SB_SD_Li256ELb1ELb0ELi2EEENS1_25SingleTileBwdLPTSchedulerILb1ELi128ELb1EEEEEEEEEvNT_6ParamsE$_ZN4cute3eso3ESOILb1ELb0EJNS_6LayoutINS_5tupleIJNS3_IJNS_1CILi2EEES5_EEENS4_ILi8EEEEEENS3_IJNS3_IJNS4_ILi1EEES5_EEENS4_ILi4EEEEEEEEiEEC2ERKSD_RKi,($_ZN7cutlass13device_kernelIN5flash19enable_sm80_to_sm89INS1_16FlashAttnBwdSm80INS1_25CollectiveMainloopBwdSm80ILi2ELi2EN4cute5tupleIJNS5_1CILi128EEES8_NS7_ILi64EEEEEENS_10bfloat16_tEfNS_4arch4Sm80ELb1ELb0ELb1ELb1ELb1ELb0ELb0ELb0ELi2ELi4ELi4ELi4ELb0EEENS1_21CollectiveEpilogueBwdISA_SB_SD_Li256ELb1ELb0ELi2EEENS1_25SingleTileBwdLPTSchedulerILb1ELi128ELb1EEEEEEEEEvNT_6ParamsE$_ZN4cute3eso3ESOILb1ELb0EJNS_6LayoutINS_5tupleIJNS3_IJNS_1CILi2EEES5_EEES5_NS4_ILi8EEEEEENS3_IJNS3_IJNS_11ScaledBasisINS4_ILi1EEEJLi1EEEENS9_IS7_JLi0EEEEEEENS9_INS4_ILi64EEEJLi0EEEENS9_INS4_ILi16EEEJLi1EEEEEEEEENS_10ViewEngineINS_23ArithmeticTupleIteratorINS_15ArithmeticTupleIJiiEEEEEEEEEC2ERKSJ_RKSP_ - $_ZN7cutlass13device_kernelIN5flash19enable_sm80_to_sm89INS1_16FlashAttnBwdSm80INS1_25CollectiveMainloopBwdSm80ILi2ELi2EN4cute5tupleIJNS5_1CILi128EEES8_NS7_ILi64EEEEEENS_10bfloat16_tEfNS_4arch4Sm80ELb1ELb0ELb1ELb1ELb1ELb0ELb0ELb0ELi2ELi4ELi4ELi4ELb0EEENS1_21CollectiveEpilogueBwdISA_SB_SD_Li256ELb1ELb0ELi2EEENS1_25SingleTileBwdLPTSchedulerILb1ELi128ELb1EEEEEEEEEvNT_6ParamsE$_ZN4cute3eso3ESOILb1ELb0EJNS_6LayoutINS_5tupleIJNS3_IJNS_1CILi2EEES5_EEENS4_ILi8EEEEEENS3_IJNS3_IJNS4_ILi1EEES5_EEENS4_ILi4EEEEEEEEiEEC2ERKSD_RKi)
$_ZN7cutlass13device_kernelIN5flash19enable_sm80_to_sm89INS1_16FlashAttnBwdSm80INS1_25CollectiveMainloopBwdSm80ILi2ELi2EN4cute5tupleIJNS5_1CILi128EEES8_NS7_ILi64EEEEEENS_10bfloat16_tEfNS_4arch4Sm80ELb1ELb0ELb1ELb1ELb1ELb0ELb0ELb0ELi2ELi4ELi4ELi4ELb0EEENS1_21CollectiveEpilogueBwdISA_SB_SD_Li256ELb1ELb0ELi2EEENS1_25SingleTileBwdLPTSchedulerILb1ELi128ELb1EEEEEEEEEvNT_6ParamsE$_ZN4cute3eso3ESOILb1ELb0EJNS_6LayoutINS_5tupleIJNS3_IJNS_1CILi2EEES5_EEENS4_ILi8EEEEEENS3_IJNS3_IJNS4_ILi1EEES5_EEENS4_ILi4EEEEEEEEiEEC2ERKSD_RKi:
[----:B------:R-:W-:Y:S02]  /*b110*/  IADD3 R2, R23, -c[0x0][0x20], RZ ;  /* 0x8000080017027a10 */ /* 0x000fe40007ffe0ff */
[----:B------:R-:W-:-:S03]  /*b120*/  MOV R5, 0x0 ;  /* 0x0000000000057802 */ /* 0x000fc60000000f00 */
[----:B------:R1:W-:Y:S01]  /*b130*/  STL [R2], R3 ;  /* 0x0000000302007387 */ /* 0x0003e20000100800 */
[----:B------:R-:W-:Y:S05]  /*b140*/  RET.REL.NODEC R4 `(_ZN7cutlass13device_kernelIN5flash19enable_sm80_to_sm89INS1_16FlashAttnBwdSm80INS1_25CollectiveMainloopBwdSm80ILi2ELi2EN4cute5tupleIJNS5_1CILi128EEES8_NS7_ILi64EEEEEENS_10bfloat16_tEfNS_4arch4Sm80ELb1ELb0ELb1ELb1ELb1ELb0ELb0ELb0ELi2ELi4ELi4ELi4ELb0EEENS1_21CollectiveEpilogueBwdISA_SB_SD_Li256ELb1ELb0ELi2EEENS1_25SingleTileBwdLPTSchedulerILb1ELi128ELb1EEEEEEEEEvNT_6ParamsE) ;  /* 0xffff4eb004007950 */ /* 0x000fea0003c3ffff */
        .type           $_ZN7cutlass13device_kernelIN5flash19enable_sm80_to_sm89INS1_16FlashAttnBwdSm80INS1_25CollectiveMainloopBwdSm80ILi2ELi2EN4cute5tupleIJNS5_1CILi128EEES8_NS7_ILi64EEEEEENS_10bfloat16_tEfNS_4arch4Sm80ELb1ELb0ELb1ELb1ELb1ELb0ELb0ELb0ELi2ELi4ELi4ELi4ELb0EEENS1_21CollectiveEpilogueBwdISA_SB_SD_Li256ELb1ELb0ELi2EEENS1_25SingleTileBwdLPTSchedulerILb1ELi128ELb1EEEEEEEEEvNT_6ParamsE$_ZN4cute3eso3ESOILb1ELb0EJNS_6LayoutINS_5tupleIJNS3_IJNS_1CILi2EEES5_EEES5_NS4_ILi8EEEEEENS3_IJNS3_IJNS_11ScaledBasisINS4_ILi1EEEJLi1EEEENS9_IS7_JLi0EEEEEEENS9_INS4_ILi64EEEJLi0EEEENS9_INS4_ILi16EEEJLi1EEEEEEEEENS_10ViewEngineINS_23ArithmeticTupleIteratorINS_15ArithmeticTupleIJiiEEEEEEEEEC2ERKSJ_RKSP_,@function
        .size           $_ZN7cutlass13device_kernelIN5flash19enable_sm80_to_sm89INS1_16FlashAttnBwdSm80INS1_25CollectiveMainloopBwdSm80ILi2ELi2EN4cute5tupleIJNS5_1CILi128EEES8_NS7_ILi64EEEEEENS_10bfloat16_tEfNS_4arch4Sm80ELb1ELb0ELb1ELb1ELb1ELb0ELb0ELb0ELi2ELi4ELi4ELi4ELb0EEENS1_21CollectiveEpilogueBwdISA_SB_SD_Li256ELb1ELb0ELi2EEENS1_25SingleTileBwdLPTSchedulerILb1ELi128ELb1EEEEEEEEEvNT_6ParamsE$_ZN4cute3eso3ESOILb1ELb0EJNS_6LayoutINS_5tupleIJNS3_IJNS_1CILi2EEES5_EEES5_NS4_ILi8EEEEEENS3_IJNS3_IJNS_11ScaledBasisINS4_ILi1EEEJLi1EEEENS9_IS7_JLi0EEEEEEENS9_INS4_ILi64EEEJLi0EEEENS9_INS4_ILi16EEEJLi1EEEEEEEEENS_10ViewEngineINS_23ArithmeticTupleIteratorINS_15ArithmeticTupleIJiiEEEEEEEEEC2ERKSJ_RKSP_,($_ZN7cutlass13device_kernelIN5flash19enable_sm80_to_sm89INS1_16FlashAttnBwdSm80INS1_25CollectiveMainloopBwdSm80ILi2ELi2EN4cute5tupleIJNS5_1CILi128EEES8_NS7_ILi64EEEEEENS_10bfloat16_tEfNS_4arch4Sm80ELb1ELb0ELb1ELb1ELb1ELb0ELb0ELb0ELi2ELi4ELi4ELi4ELb0EEENS1_21CollectiveEpilogueBwdISA_SB_SD_Li256ELb1ELb0ELi2EEENS1_25SingleTileBwdLPTSchedulerILb1ELi128ELb1EEEEEEEEEvNT_6ParamsE$_ZN4cute3eso3ESOILb1ELb0EJNS_6LayoutINS_5tupleIJNS3_IJNS_1CILi2EEES5_EEES5_NS4_ILi8EEEEEENS3_IJNS3_IJNS_11ScaledBasisINS4_ILi1EEEJLi1EEEENS9_IS7_JLi0EEEEEEENS9_INS4_ILi64EEEJLi0EEEENS9_INS4_ILi16EEEJLi1EEEEEEEEENS_15ArithmeticTupleIJiiEEEEEC2ERKSJ_RKSL_ - $_ZN7cutlass13device_kernelIN5flash19enable_sm80_to_sm89INS1_16FlashAttnBwdSm80INS1_25CollectiveMainloopBwdSm80ILi2ELi2EN4cute5tupleIJNS5_1CILi128EEES8_NS7_ILi64EEEEEENS_10bfloat16_tEfNS_4arch4Sm80ELb1ELb0ELb1ELb1ELb1ELb0ELb0ELb0ELi2ELi4ELi4ELi4ELb0EEENS1_21CollectiveEpilogueBwdISA_SB_SD_Li256ELb1ELb0ELi2EEENS1_25SingleTileBwdLPTSchedulerILb1ELi128ELb1EEEEEEEEEvNT_6ParamsE$_ZN4cute3eso3ESOILb1ELb0EJNS_6LayoutINS_5tupleIJNS3_IJNS_1CILi2EEES5_EEES5_NS4_ILi8EEEEEENS3_IJNS3_IJNS_11ScaledBasisINS4_ILi1EEEJLi1EEEENS9_IS7_JLi0EEEEEEENS9_INS4_ILi64EEEJLi0EEEENS9_INS4_ILi16EEEJLi1EEEEEEEEENS_10ViewEngineINS_23ArithmeticTupleIteratorINS_15ArithmeticTupleIJiiEEEEEEEEEC2ERKSJ_RKSP_)
$_ZN7cutlass13device_kernelIN5flash19enable_sm80_to_sm89INS1_16FlashAttnBwdSm80INS1_25CollectiveMainloopBwdSm80ILi2ELi2EN4cute5tupleIJNS5_1CILi128EEES8_NS7_ILi64EEEEEENS_10bfloat16_tEfNS_4arch4Sm80ELb1ELb0ELb1ELb1ELb1ELb0ELb0ELb0ELi2ELi4ELi4ELi4ELb0EEENS1_21CollectiveEpilogueBwdISA_SB_SD_Li256ELb1ELb0ELi2EEENS1_25SingleTileBwdLPTSchedulerILb1ELi128ELb1EEEEEEEEEvNT_6ParamsE$_ZN4cute3eso3ESOILb1ELb0EJNS_6LayoutINS_5tupleIJNS3_IJNS_1CILi2EEES5_EEES5_NS4_ILi8EEEEEENS3_IJNS3_IJNS_11ScaledBasisINS4_ILi1EEEJLi1EEEENS9_IS7_JLi0EEEEEEENS9_INS4_ILi64EEEJLi0EEEENS9_INS4_ILi16EEEJLi1EEEEEEEEENS_10ViewEngineINS_23ArithmeticTupleIteratorINS_15ArithmeticTupleIJiiEEEEEEEEEC2ERKSJ_RKSP_:
[----:B------:R-:W-:Y:S01]  /*b150*/  IADD3 R4, R81, -c[0x0][0x20], RZ ;  /* 0x8000080051047a10 */ /* 0x000fe20007ffe0ff */
[----:B------:R-:W-:Y:S01]  /*b160*/  IMAD.MOV.U32 R8, RZ, RZ, R6 ;  /* 0x000000ffff087224 */ /* 0x000fe200078e0006 */
[----:B------:R-:W-:-:S03]  /*b170*/  MOV R9, 0x0 ;  /* 0x0000000000097802 */ /* 0x000fc60000000f00 */
[----:B------:R1:W-:Y:S04]  /*b180*/  STL [R4], R2 ;  /* 0x0000000204007387 */ /* 0x0003e80000100800 */
[----:B------:R1:W-:Y:S01]  /*b190*/  STL [R4+0x4], R3 ;  /* 0x0000040304007387 */ /* 0x0003e20000100800 */
[----:B------:R-:W-:Y:S05]  /*b1a0*/  RET.REL.NODEC R8 `(_ZN7cutlass13device_kernelIN5flash19enable_sm80_to_sm89INS1_16FlashAttnBwdSm80INS1_25CollectiveMainloopBwdSm80ILi2ELi2EN4cute5tupleIJNS5_1CILi128EEES8_NS7_ILi64EEEEEENS_10bfloat16_tEfNS_4arch4Sm80ELb1ELb0ELb1ELb1ELb1ELb0ELb0ELb0ELi2ELi4ELi4ELi4ELb0EEENS1_21CollectiveEpilogueBwdISA_SB_SD_Li256ELb1ELb0ELi2EEENS1_25SingleTileBwdLPTSchedulerILb1ELi128ELb1EEEEEEEEEvNT_6ParamsE) ;  /* 0xffff4e5008007950 */ /* 0x000fea0003c3ffff */
        .type           $_ZN7cutlass13device_kernelIN5flash19enable_sm80_to_sm89INS1_16FlashAttnBwdSm80INS1_25CollectiveMainloopBwdSm80ILi2ELi2EN4cute5tupleIJNS5_1CILi128EEES8_NS7_ILi64EEEEEENS_10bfloat16_tEfNS_4arch4Sm80ELb1ELb0ELb1ELb1ELb1ELb0ELb0ELb0ELi2ELi4ELi4ELi4ELb0EEENS1_21CollectiveEpilogueBwdISA_SB_SD_Li256ELb1ELb0ELi2EEENS1_25SingleTileBwdLPTSchedulerILb1ELi128ELb1EEEEEEEEEvNT_6ParamsE$_ZN4cute3eso3ESOILb1ELb0EJNS_6LayoutINS_5tupleIJNS3_IJNS_1CILi2EEES5_EEES5_NS4_ILi8EEEEEENS3_IJNS3_IJNS_11ScaledBasisINS4_ILi1EEEJLi1EEEENS9_IS7_JLi0EEEEEEENS9_INS4_ILi64EEEJLi0EEEENS9_INS4_ILi16EEEJLi1EEEEEEEEENS_15ArithmeticTupleIJiiEEEEEC2ERKSJ_RKSL_,@function
        .size           $_ZN7cutlass13device_kernelIN5flash19enable_sm80_to_sm89INS1_16FlashAttnBwdSm80INS1_25CollectiveMainloopBwdSm80ILi2ELi2EN4cute5tupleIJNS5_1CILi128EEES8_NS7_ILi64EEEEEENS_10bfloat16_tEfNS_4arch4Sm80ELb1ELb0ELb1ELb1ELb1ELb0ELb0ELb0ELi2ELi4ELi4ELi4ELb0EEENS1_21CollectiveEpilogueBwdISA_SB_SD_Li256ELb1ELb0ELi2EEENS1_25SingleTileBwdLPTSchedulerILb1ELi128ELb1EEEEEEEEEvNT_6ParamsE$_ZN4cute3eso3ESOILb1ELb0EJNS_6LayoutINS_5tupleIJNS3_IJNS_1CILi2EEES5_EEES5_NS4_ILi8EEEEEENS3_IJNS3_IJNS_11ScaledBasisINS4_ILi1EEEJLi1EEEENS9_IS7_JLi0EEEEEEENS9_INS4_ILi64EEEJLi0EEEENS9_INS4_ILi16EEEJLi1EEEEEEEEENS_15ArithmeticTupleIJiiEEEEEC2ERKSJ_RKSL_,($_ZN7cutlass13device_kernelIN5flash19enable_sm80_to_sm89INS1_16FlashAttnBwdSm80INS1_25CollectiveMainloopBwdSm80ILi2ELi2EN4cute5tupleIJNS5_1CILi128EEES8_NS7_ILi64EEEEEENS_10bfloat16_tEfNS_4arch4Sm80ELb1ELb0ELb1ELb1ELb1ELb0ELb0ELb0ELi2ELi4ELi4ELi4ELb0EEENS1_21CollectiveEpilogueBwdISA_SB_SD_Li256ELb1ELb0ELi2EEENS1_25SingleTileBwdLPTSchedulerILb1ELi128ELb1EEEEEEEEEvNT_6ParamsE$_ZN4cute3eso3ESOILb1ELb0EJNS_6LayoutINS_5tupleIJNS3_IJNS_1CILi2EEES5_EEES6_EEENS3_IJNS3_IJNS4_ILi1EEES5_EEENS3_IJNS4_ILi32EEENS4_ILi64EEEEEEEEEEENS_10ViewEngineIPN7cutlass10bfloat16_tEEEEEC2ERKSE_RKSJ_ - $_ZN7cutlass13device_kernelIN5flash19enable_sm80_to_sm89INS1_16FlashAttnBwdSm80INS1_25CollectiveMainloopBwdSm80ILi2ELi2EN4cute5tupleIJNS5_1CILi128EEES8_NS7_ILi64EEEEEENS_10bfloat16_tEfNS_4arch4Sm80ELb1ELb0ELb1ELb1ELb1ELb0ELb0ELb0ELi2ELi4ELi4ELi4ELb0EEENS1_21CollectiveEpilogueBwdISA_SB_SD_Li256ELb1ELb0ELi2EEENS1_25SingleTileBwdLPTSchedulerILb1ELi128ELb1EEEEEEEEEvNT_6ParamsE$_ZN4cute3eso3ESOILb1ELb0EJNS_6LayoutINS_5tupleIJNS3_IJNS_1CILi2EEES5_EEES5_NS4_ILi8EEEEEENS3_IJNS3_IJNS_11ScaledBasisINS4_ILi1EEEJLi1EEEENS9_IS7_JLi0EEEEEEENS9_INS4_ILi64EEEJLi0EEEENS9_INS4_ILi16EEEJLi1EEEEEEEEENS_15ArithmeticTupleIJiiEEEEEC2ERKSJ_RKSL_)
$_ZN7cutlass13device_kernelIN5flash19enable_sm80_to_sm89INS1_16FlashAttnBwdSm80INS1_25CollectiveMainloopBwdSm80ILi2ELi2EN4cute5tupleIJNS5_1CILi128EEES8_NS7_ILi64EEEEEENS_10bfloat16_tEfNS_4arch4Sm80ELb1ELb0ELb1ELb1ELb1ELb0ELb0ELb0ELi2ELi4ELi4ELi4ELb0EEENS1_21CollectiveEpilogueBwdISA_SB_SD_Li256ELb1ELb0ELi2EEENS1_25SingleTileBwdLPTSchedulerILb1ELi128ELb1EEEEEEEEEvNT_6ParamsE$_ZN4cute3eso3ESOILb1ELb0EJNS_6LayoutINS_5tupleIJNS3_IJNS_1CILi2EEES5_EEES5_NS4_ILi8EEEEEENS3_IJNS3_IJNS_11ScaledBasisINS4_ILi1EEEJLi1EEEENS9_IS7_JLi0EEEEEEENS9_INS4_ILi64EEEJLi0EEEENS9_INS4_ILi16EEEJLi1EEEEEEEEENS_15ArithmeticTupleIJiiEEEEEC2ERKSJ_RKSL_:
[----:B------:R-:W-:Y:S01]  /*b1b0*/  IADD3 R4, R81, -c[0x0][0x20], RZ ;  /* 0x8000080051047a10 */ /* 0x000fe20007ffe0ff */
[----:B------:R-:W-:Y:S01]  /*b1c0*/  IMAD.MOV.U32 R8, RZ, RZ, R6 ;  /* 0x000000ffff087224 */ /* 0x000fe200078e0006 */
[----:B------:R-:W-:-:S03]  /*b1d0*/  MOV R9, 0x0 ;  /* 0x0000000000097802 */ /* 0x000fc60000000f00 */
[----:B------:R1:W-:Y:S04]  /*b1e0*/  STL [R4], R2 ;  /* 0x0000000204007387 */ /* 0x0003e80000100800 */
[----:B------:R1:W-:Y:S01]  /*b1f0*/  STL [R4+0x4], R3 ;  /* 0x0000040304007387 */ /* 0x0003e20000100800 */
[----:B------:R-:W-:Y:S05]  /*b200*/  RET.REL.NODEC R8 `(_ZN7cutlass13device_kernelIN5flash19enable_sm80_to_sm89INS1_16FlashAttnBwdSm80INS1_25CollectiveMainloopBwdSm80ILi2ELi2EN4cute5tupleIJNS5_1CILi128EEES8_NS7_ILi64EEEEEENS_10bfloat16_tEfNS_4arch4Sm80ELb1ELb0ELb1ELb1ELb1ELb0ELb0ELb0ELi2ELi4ELi4ELi4ELb0EEENS1_21CollectiveEpilogueBwdISA_SB_SD_Li256ELb1ELb0ELi2EEENS1_25SingleTileBwdLPTSchedulerILb1ELi128ELb1EEEEEEEEEvNT_6ParamsE) ;  /* 0xffff4df008007950 */ /* 0x000fea0003c3ffff */
        .type           $_ZN7cutlass13device_kernelIN5flash19enable_sm80_to_sm89INS1_16FlashAttnBwdSm80INS1_25CollectiveMainloopBwdSm80ILi2ELi2EN4cute5tupleIJNS5_1CILi128EEES8_NS7_ILi64EEEEEENS_10bfloat16_tEfNS_4arch4Sm80ELb1ELb0ELb1ELb1ELb1ELb0ELb0ELb0ELi2ELi4ELi4ELi4ELb0EEENS1_21CollectiveEpilogueBwdISA_SB_SD_Li256ELb1ELb0ELi2EEENS1_25SingleTileBwdLPTSchedulerILb1ELi128ELb1EEEEEEEEEvNT_6ParamsE$_ZN4cute3eso3ESOILb1ELb0EJNS_6LayoutINS_5tupleIJNS3_IJNS_1CILi2EEES5_EEES6_EEENS3_IJNS3_IJNS4_ILi1EEES5_EEENS3_IJNS4_ILi32EEENS4_ILi64EEEEEEEEEEENS_10ViewEngineIPN7cutlass10bfloat16_tEEEEEC2ERKSE_RKSJ_,@function
        .size           $_ZN7cutlass13device_kernelIN5flash19enable_sm80_to_sm89INS1_16FlashAttnBwdSm80INS1_25CollectiveMainloopBwdSm80ILi2ELi2EN4cute5tupleIJNS5_1CILi128EEES8_NS7_ILi64EEEEEENS_10bfloat16_tEfNS_4arch4Sm80ELb1ELb0ELb1ELb1ELb1ELb0ELb0ELb0ELi2ELi4ELi4ELi4ELb0EEENS1_21CollectiveEpilogueBwdISA_SB_SD_Li256ELb1ELb0ELi2EEENS1_25SingleTileBwdLPTSchedulerILb1ELi128ELb1EEEEEEEEEvNT_6ParamsE$_ZN4cute3eso3ESOILb1ELb0EJNS_6LayoutINS_5tupleIJNS3_IJNS_1CILi2EEES5_EEES6_EEENS3_IJNS3_IJNS4_ILi1EEES5_EEENS3_IJNS4_ILi32EEENS4_ILi64EEEEEEEEEEENS_10ViewEngineIPN7cutlass10bfloat16_tEEEEEC2ERKSE_RKSJ_,($_ZN7cutlass13device_kernelIN5flash19enable_sm80_to_sm89INS1_16FlashAttnBwdSm80INS1_25CollectiveMainloopBwdSm80ILi2ELi2EN4cute5tupleIJNS5_1CILi128EEES8_NS7_ILi64EEEEEENS_10bfloat16_tEfNS_4arch4Sm80ELb1ELb0ELb1ELb1ELb1ELb0ELb0ELb0ELi2ELi4ELi4ELi4ELb0EEENS1_21CollectiveEpilogueBwdISA_SB_SD_Li256ELb1ELb0ELi2EEENS1_25SingleTileBwdLPTSchedulerILb1ELi128ELb1EEEEEEEEEvNT_6ParamsE$_ZN4cute3eso3ESOILb1ELb0EJNS_6LayoutINS_5tupleIJNS3_IJNS_1CILi2EEES5_EEES6_EEENS3_IJNS3_IJNS4_ILi1EEES5_EEENS3_IJNS4_ILi32EEENS4_ILi64EEEEEEEEEEEiEEC2ERKSE_RKi - $_ZN7cutlass13device_kernelIN5flash19enable_sm80_to_sm89INS1_16FlashAttnBwdSm80INS1_25CollectiveMainloopBwdSm80ILi2ELi2EN4cute5tupleIJNS5_1CILi128EEES8_NS7_ILi64EEEEEENS_10bfloat16_tEfNS_4arch4Sm80ELb1ELb0ELb1ELb1ELb1ELb0ELb0ELb0ELi2ELi4ELi4ELi4ELb0EEENS1_21CollectiveEpilogueBwdISA_SB_SD_Li256ELb1ELb0ELi2EEENS1_25SingleTileBwdLPTSchedulerILb1ELi128ELb1EEEEEEEEEvNT_6ParamsE$_ZN4cute3eso3ESOILb1ELb0EJNS_6LayoutINS_5tupleIJNS3_IJNS_1CILi2EEES5_EEES6_EEENS3_IJNS3_IJNS4_ILi1EEES5_EEENS3_IJNS4_ILi32EEENS4_ILi64EEEEEEEEEEENS_10ViewEngineIPN7cutlass10bfloat16_tEEEEEC2ERKSE_RKSJ_)
$_ZN7cutlass13device_kernelIN5flash19enable_sm80_to_sm89INS1_16FlashAttnBwdSm80INS1_25CollectiveMainloopBwdSm80ILi2ELi2EN4cute5tupleIJNS5_1CILi128EEES8_NS7_ILi64EEEEEENS_10bfloat16_tEfNS_4arch4Sm80ELb1ELb0ELb1ELb1ELb1ELb0ELb0ELb0ELi2ELi4ELi4ELi4ELb0EEENS1_21CollectiveEpilogueBwdISA_SB_SD_Li256ELb1ELb0ELi2EEENS1_25SingleTileBwdLPTSchedulerILb1ELi128ELb1EEEEEEEEEvNT_6ParamsE$_ZN4cute3eso3ESOILb1ELb0EJNS_6LayoutINS_5tupleIJNS3_IJNS_1CILi2EEES5_EEES6_EEENS3_IJNS3_IJNS4_ILi1EEES5_EEENS3_IJNS4_ILi32EEENS4_ILi64EEEEEEEEEEENS_10ViewEngineIPN7cutlass10bfloat16_tEEEEEC2ERKSE_RKSJ_:
[----:B------:R-:W-:Y:S01]  /*b210*/  IADD3 R2, R67, -c[0x0][0x20], RZ ;  /* 0x8000080043027a10 */ /* 0x000fe20007ffe0ff */
[----:B------:R-:W-:Y:S01]  /*b220*/  IMAD.MOV.U32 R7, RZ, RZ, R3 ;  /* 0x000000ffff077224 */ /* 0x000fe200078e0003 */
[----:B------:R-:W-:-:S04]  /*b230*/  MOV R5, 0x0 ;  /* 0x0000000000057802 */ /* 0x000fc80000000f00 */
[----:B------:R1:W-:Y:S01]  /*b240*/  STL.64 [R2], R6 ;  /* 0x0000000602007387 */ /* 0x0003e20000100a00 */
[----:B------:R-:W-:Y:S05]  /*b250*/  RET.REL.NODEC R4 `(_ZN7cutlass13device_kernelIN5flash19enable_sm80_to_sm89INS1_16FlashAttnBwdSm80INS1_25CollectiveMainloopBwdSm80ILi2ELi2EN4cute5tupleIJNS5_1CILi128EEES8_NS7_ILi64EEEEEENS_10bfloat16_tEfNS_4arch4Sm80ELb1ELb0ELb1ELb1ELb1ELb0ELb0ELb0ELi2ELi4ELi4ELi4ELb0EEENS1_21CollectiveEpilogueBwdISA_SB_SD_Li256ELb1ELb0ELi2EEENS1_25SingleTileBwdLPTSchedulerILb1ELi128ELb1EEEEEEEEEvNT_6ParamsE) ;  /* 0xffff4da004007950 */ /* 0x000fea0003c3ffff */
        .type           $_ZN7cutlass13device_kernelIN5flash19enable_sm80_to_sm89INS1_16FlashAttnBwdSm80INS1_25CollectiveMainloopBwdSm80ILi2ELi2EN4cute5tupleIJNS5_1CILi128EEES8_NS7_ILi64EEEEEENS_10bfloat16_tEfNS_4arch4Sm80ELb1ELb0ELb1ELb1ELb1ELb0ELb0ELb0ELi2ELi4ELi4ELi4ELb0EEENS1_21CollectiveEpilogueBwdISA_SB_SD_Li256ELb1ELb0ELi2EEENS1_25SingleTileBwdLPTSchedulerILb1ELi128ELb1EEEEEEEEEvNT_6ParamsE$_ZN4cute3eso3ESOILb1ELb0EJNS_6LayoutINS_5tupleIJNS3_IJNS_1CILi2EEES5_EEES6_EEENS3_IJNS3_IJNS4_ILi1EEES5_EEENS3_IJNS4_ILi32EEENS4_ILi64EEEEEEEEEEEiEEC2ERKSE_RKi,@function
        .size           $_ZN7cutlass13device_kernelIN5flash19enable_sm80_to_sm89INS1_16FlashAttnBwdSm80INS1_25CollectiveMainloopBwdSm80ILi2ELi2EN4cute5tupleIJNS5_1CILi128EEES8_NS7_ILi64EEEEEENS_10bfloat16_tEfNS_4arch4Sm80ELb1ELb0ELb1ELb1ELb1ELb0ELb0ELb0ELi2ELi4ELi4ELi4ELb0EEENS1_21CollectiveEpilogueBwdISA_SB_SD_Li256ELb1ELb0ELi2EEENS1_25SingleTileBwdLPTSchedulerILb1ELi128ELb1EEEEEEEEEvNT_6ParamsE$_ZN4cute3eso3ESOILb1ELb0EJNS_6LayoutINS_5tupleIJNS3_IJNS_1CILi2EEES5_EEES6_EEENS3_IJNS3_IJNS4_ILi1EEES5_EEENS3_IJNS4_ILi32EEENS4_ILi64EEEEEEEEEEEiEEC2ERKSE_RKi,($_ZN7cutlass13device_kernelIN5flash19enable_sm80_to_sm89INS1_16FlashAttnBwdSm80INS1_25CollectiveMainloopBwdSm80ILi2ELi2EN4cute5tupleIJNS5_1CILi128EEES8_NS7_ILi64EEEEEENS_10bfloat16_tEfNS_4arch4Sm80ELb1ELb0ELb1ELb1ELb1ELb0ELb0ELb0ELi2ELi4ELi4ELi4ELb0EEENS1_21CollectiveEpilogueBwdISA_SB_SD_Li256ELb1ELb0ELi2EEENS1_25SingleTileBwdLPTSchedulerILb1ELi128ELb1EEEEEEEEEvNT_6ParamsE$_ZN4cute3eso3ESOILb1ELb0EJNS_6LayoutINS_5tupleIJNS3_IJNS_1CILi2EEES5_S5_EEEEEENS3_IJNS3_IJNS4_ILi1EEES5_NS4_ILi4EEEEEEEEEEENS_10ViewEngineIPN7cutlass10bfloat16_tEEEEEC2ERKSC_RKSH_ - $_ZN7cutlass13device_kernelIN5flash19enable_sm80_to_sm89INS1_16FlashAttnBwdSm80INS1_25CollectiveMainloopBwdSm80ILi2ELi2EN4cute5tupleIJNS5_1CILi128EEES8_NS7_ILi64EEEEEENS_10bfloat16_tEfNS_4arch4Sm80ELb1ELb0ELb1ELb1ELb1ELb0ELb0ELb0ELi2ELi4ELi4ELi4ELb0EEENS1_21CollectiveEpilogueBwdISA_SB_SD_Li256ELb1ELb0ELi2EEENS1_25SingleTileBwdLPTSchedulerILb1ELi128ELb1EEEEEEEEEvNT_6ParamsE$_ZN4cute3eso3ESOILb1ELb0EJNS_6LayoutINS_5tupleIJNS3_IJNS_1CILi2EEES5_EEES6_EEENS3_IJNS3_IJNS4_ILi1EEES5_EEENS3_IJNS4_ILi32EEENS4_ILi64EEEEEEEEEEEiEEC2ERKSE_RKi)
$_ZN7cutlass13device_kernelIN5flash19enable_sm80_to_sm89INS1_16FlashAttnBwdSm80INS1_25CollectiveMainloopBwdSm80ILi2ELi2EN4cute5tupleIJNS5_1CILi128EEES8_NS7_ILi64EEEEEENS_10bfloat16_tEfNS_4arch4Sm80ELb1ELb0ELb1ELb1ELb1ELb0ELb0ELb0ELi2ELi4ELi4ELi4ELb0EEENS1_21CollectiveEpilogueBwdISA_SB_SD_Li256ELb1ELb0ELi2EEENS1_25SingleTileBwdLPTSchedulerILb1ELi128ELb1EEEEEEEEEvNT_6ParamsE$_ZN4cute3eso3ESOILb1ELb0EJNS_6LayoutINS_5tupleIJNS3_IJNS_1CILi2EEES5_EEES6_EEENS3_IJNS3_IJNS4_ILi1EEES5_EEENS3_IJNS4_ILi32EEENS4_ILi64EEEEEEEEEEEiEEC2ERKSE_RKi:
[----:B------:R-:W-:Y:S02]  /*b260*/  IADD3 R2, R67, -c[0x0][0x20], RZ ;  /* 0x8000080043027a10 */ /* 0x000fe40007ffe0ff */
[----:B------:R-:W-:-:S03]  /*b270*/  MOV R5, 0x0 ;  /* 0x0000000000057802 */ /* 0x000fc60000000f00 */
[----:B------:R1:W-:Y:S01]  /*b280*/  STL [R2], R3 ;  /* 0x0000000302007387 */ /* 0x0003e20000100800 */
[----:B------:R-:W-:Y:S05]  /*b290*/  RET.REL.NODEC R4 `(_ZN7cutlass13device_kernelIN5flash19enable_sm80_to_sm89INS1_16FlashAttnBwdSm80INS1_25CollectiveMainloopBwdSm80ILi2ELi2EN4cute5tupleIJNS5_1CILi128EEES8_NS7_ILi64EEEEEENS_10bfloat16_tEfNS_4arch4Sm80ELb1ELb0ELb1ELb1ELb1ELb0ELb0ELb0ELi2ELi4ELi4ELi4ELb0EEENS1_21CollectiveEpilogueBwdISA_SB_SD_Li256ELb1ELb0ELi2EEENS1_25SingleTileBwdLPTSchedulerILb1ELi128ELb1EEEEEEEEEvNT_6ParamsE) ;  /* 0xffff4d6004007950 */ /* 0x000fea0003c3ffff */
        .type           $_ZN7cutlass13device_kernelIN5flash19enable_sm80_to_sm89INS1_16FlashAttnBwdSm80INS1_25CollectiveMainloopBwdSm80ILi2ELi2EN4cute5tupleIJNS5_1CILi128EEES8_NS7_ILi64EEEEEENS_10bfloat16_tEfNS_4arch4Sm80ELb1ELb0ELb1ELb1ELb1ELb0ELb0ELb0ELi2ELi4ELi4ELi4ELb0EEENS1_21CollectiveEpilogueBwdISA_SB_SD_Li256ELb1ELb0ELi2EEENS1_25SingleTileBwdLPTSchedulerILb1ELi128ELb1EEEEEEEEEvNT_6ParamsE$_ZN4cute3eso3ESOILb1ELb0EJNS_6LayoutINS_5tupleIJNS3_IJNS_1CILi2EEES5_S5_EEEEEENS3_IJNS3_IJNS4_ILi1EEES5_NS4_ILi4EEEEEEEEEEENS_10ViewEngineIPN7cutlass10bfloat16_tEEEEEC2ERKSC_RKSH_,@function
        .size           $_ZN7cutlass13device_kernelIN5flash19enable_sm80_to_sm89INS1_16FlashAttnBwdSm80INS1_25CollectiveMainloopBwdSm80ILi2ELi2EN4cute5tupleIJNS5_1CILi128EEES8_NS7_ILi64EEEEEENS_10bfloat16_tEfNS_4arch4Sm80ELb1ELb0ELb1ELb1ELb1ELb0ELb0ELb0ELi2ELi4ELi4ELi4ELb0EEENS1_21CollectiveEpilogueBwdISA_SB_SD_Li256ELb1ELb0ELi2EEENS1_25SingleTileBwdLPTSchedulerILb1ELi128ELb1EEEEEEEEEvNT_6ParamsE$_ZN4cute3eso3ESOILb1ELb0EJNS_6LayoutINS_5tupleIJNS3_IJNS_1CILi2EEES5_S5_EEEEEENS3_IJNS3_IJNS4_ILi1EEES5_NS4_ILi4EEEEEEEEEEENS_10ViewEngineIPN7cutlass10bfloat16_tEEEEEC2ERKSC_RKSH_,($_ZN7cutlass13device_kernelIN5flash19enable_sm80_to_sm89INS1_16FlashAttnBwdSm80INS1_25CollectiveMainloopBwdSm80ILi2ELi2EN4cute5tupleIJNS5_1CILi128EEES8_NS7_ILi64EEEEEENS_10bfloat16_tEfNS_4arch4Sm80ELb1ELb0ELb1ELb1ELb1ELb0ELb0ELb0ELi2ELi4ELi4ELi4ELb0EEENS1_21CollectiveEpilogueBwdISA_SB_SD_Li256ELb1ELb0ELi2EEENS1_25SingleTileBwdLPTSchedulerILb1ELi128ELb1EEEEEEEEEvNT_6ParamsE$_ZN4cute3eso3ESOILb1ELb0EJNS_6LayoutINS_5tupleIJNS3_IJNS_1CILi2EEES5_S5_EEEEEENS3_IJNS3_IJNS4_ILi1EEES5_NS4_ILi4EEEEEEEEEEEiEEC2ERKSC_RKi - $_ZN7cutlass13device_kernelIN5flash19enable_sm80_to_sm89INS1_16FlashAttnBwdSm80INS1_25CollectiveMainloopBwdSm80ILi2ELi2EN4cute5tupleIJNS5_1CILi128EEES8_NS7_ILi64EEEEEENS_10bfloat16_tEfNS_4arch4Sm80ELb1ELb0ELb1ELb1ELb1ELb0ELb0ELb0ELi2ELi4ELi4ELi4ELb0EEENS1_21CollectiveEpilogueBwdISA_SB_SD_Li256ELb1ELb0ELi2EEENS1_25SingleTileBwdLPTSchedulerILb1ELi128ELb1EEEEEEEEEvNT_6ParamsE$_ZN4cute3eso3ESOILb1ELb0EJNS_6LayoutINS_5tupleIJNS3_IJNS_1CILi2EEES5_S5_EEEEEENS3_IJNS3_IJNS4_ILi1EEES5_NS4_ILi4EEEEEEEEEEENS_10ViewEngineIPN7cutlass10bfloat16_tEEEEEC2ERKSC_RKSH_)
$_ZN7cutlass13device_kernelIN5flash19enable_sm80_to_sm89INS1_16FlashAttnBwdSm80INS1_25CollectiveMainloopBwdSm80ILi2ELi2EN4cute5tupleIJNS5_1CILi128EEES8_NS7_ILi64EEEEEENS_10bfloat16_tEfNS_4arch4Sm80ELb1ELb0ELb1ELb1ELb1ELb0ELb0ELb0ELi2ELi4ELi4ELi4ELb0EEENS1_21CollectiveEpilogueBwdISA_SB_SD_Li256ELb1ELb0ELi2EEENS1_25SingleTileBwdLPTSchedulerILb1ELi128ELb1EEEEEEEEEvNT_6ParamsE$_ZN4cute3eso3ESOILb1ELb0EJNS_6LayoutINS_5tupleIJNS3_IJNS_1CILi2EEES5_S5_EEEEEENS3_IJNS3_IJNS4_ILi1EEES5_NS4_ILi4EEEEEEEEEEENS_10ViewEngineIPN7cutlass10bfloat16_tEEEEEC2ERKSC_RKSH_:
[----:B------:R-:W-:Y:S01]  /*b2a0*/  IADD3 R2, R67, -c[0x0][0x20], RZ ;  /* 0x8000080043027a10 */ /* 0x000fe20007ffe0ff */
[----:B------:R-:W-:Y:S01]  /*b2b0*/  IMAD.MOV.U32 R7, RZ, RZ, R3 ;  /* 0x000000ffff077224 */ /* 0x000fe200078e0003 */
[----:B------:R-:W-:-:S04]  /*b2c0*/  MOV R5, 0x0 ;  /* 0x0000000000057802 */ /* 0x000fc80000000f00 */
[----:B------:R1:W-:Y:S01]  /*b2d0*/  STL.64 [R2], R6 ;  /* 0x0000000602007387 */ /* 0x0003e20000100a00 */
[----:B------:R-:W-:Y:S05]  /*b2e0*/  RET.REL.NODEC R4 `(_ZN7cutlass13device_kernelIN5flash19enable_sm80_to_sm89INS1_16FlashAttnBwdSm80INS1_25CollectiveMainloopBwdSm80ILi2ELi2EN4cute5tupleIJNS5_1CILi128EEES8_NS7_ILi64EEEEEENS_10bfloat16_tEfNS_4arch4Sm80ELb1ELb0ELb1ELb1ELb1ELb0ELb0ELb0ELi2ELi4ELi4ELi4ELb0EEENS1_21CollectiveEpilogueBwdISA_SB_SD_Li256ELb1ELb0ELi2EEENS1_25SingleTileBwdLPTSchedulerILb1ELi128ELb1EEEEEEEEEvNT_6ParamsE) ;  /* 0xffff4d1004007950 */ /* 0x000fea0003c3ffff */
        .type           $_ZN7cutlass13device_kernelIN5flash19enable_sm80_to_sm89INS1_16FlashAttnBwdSm80INS1_25CollectiveMainloopBwdSm80ILi2ELi2EN4cute5tupleIJNS5_1CILi128EEES8_NS7_ILi64EEEEEENS_10bfloat16_tEfNS_4arch4Sm80ELb1ELb0ELb1ELb1ELb1ELb0ELb0ELb0ELi2ELi4ELi4ELi4ELb0EEENS1_21CollectiveEpilogueBwdISA_SB_SD_Li256ELb1ELb0ELi2EEENS1_25SingleTileBwdLPTSchedulerILb1ELi128ELb1EEEEEEEEEvNT_6ParamsE$_ZN4cute3eso3ESOILb1ELb0EJNS_6LayoutINS_5tupleIJNS3_IJNS_1CILi2EEES5_S5_EEEEEENS3_IJNS3_IJNS4_ILi1EEES5_NS4_ILi4EEEEEEEEEEEiEEC2ERKSC_RKi,@function
        .size           $_ZN7cutlass13device_kernelIN5flash19enable_sm80_to_sm89INS1_16FlashAttnBwdSm80INS1_25CollectiveMainloopBwdSm80ILi2ELi2EN4cute5tupleIJNS5_1CILi128EEES8_NS7_ILi64EEEEEENS_10bfloat16_tEfNS_4arch4Sm80ELb1ELb0ELb1ELb1ELb1ELb0ELb0ELb0ELi2ELi4ELi4ELi4ELb0EEENS1_21CollectiveEpilogueBwdISA_SB_SD_Li256ELb1ELb0ELi2EEENS1_25SingleTileBwdLPTSchedulerILb1ELi128ELb1EEEEEEEEEvNT_6ParamsE$_ZN4cute3eso3ESOILb1ELb0EJNS_6LayoutINS_5tupleIJNS3_IJNS_1CILi2EEES5_S5_EEEEEENS3_IJNS3_IJNS4_ILi1EEES5_NS4_ILi4EEEEEEEEEEEiEEC2ERKSC_RKi,($_ZN7cutlass13device_kernelIN5flash19enable_sm80_to_sm89INS1_16FlashAttnBwdSm80INS1_25CollectiveMainloopBwdSm80ILi2ELi2EN4cute5tupleIJNS5_1CILi128EEES8_NS7_ILi64EEEEEENS_10bfloat16_tEfNS_4arch4Sm80ELb1ELb0ELb1ELb1ELb1ELb0ELb0ELb0ELi2ELi4ELi4ELi4ELb0EEENS1_21CollectiveEpilogueBwdISA_SB_SD_Li256ELb1ELb0ELi2EEENS1_25SingleTileBwdLPTSchedulerILb1ELi128ELb1EEEEEEEEEvNT_6ParamsE$_ZN4cute3eso3ESOILb1ELb0EJNS_6LayoutINS_5tupleIJNS3_IJNS_1CILi2EEES5_S5_EEES5_EEENS3_IJNS3_IJNS4_ILi1EEES5_NS4_ILi4EEEEEENS4_ILi64EEEEEEEENS_10ViewEngineIPN7cutlass10bfloat16_tEEEEEC2ERKSD_RKSI_ - $_ZN7cutlass13device_kernelIN5flash19enable_sm80_to_sm89INS1_16FlashAttnBwdSm80INS1_25CollectiveMainloopBwdSm80ILi2ELi2EN4cute5tupleIJNS5_1CILi128EEES8_NS7_ILi64EEEEEENS_10bfloat16_tEfNS_4arch4Sm80ELb1ELb0ELb1ELb1ELb1ELb0ELb0ELb0ELi2ELi4ELi4ELi4ELb0EEENS1_21CollectiveEpilogueBwdISA_SB_SD_Li256ELb1ELb0ELi2EEENS1_25SingleTileBwdLPTSchedulerILb1ELi128ELb1EEEEEEEEEvNT_6ParamsE$_ZN4cute3eso3ESOILb1ELb0EJNS_6LayoutINS_5tupleIJNS3_IJNS_1CILi2EEES5_S5_EEEEEENS3_IJNS3_IJNS4_ILi1EEES5_NS4_ILi4EEEEEEEEEEEiEEC2ERKSC_RKi)
$_ZN7cutlass13device_kernelIN5flash19enable_sm80_to_sm89INS1_16FlashAttnBwdSm80INS1_25CollectiveMainloopBwdSm80ILi2ELi2EN4cute5tupleIJNS5_1CILi128EEES8_NS7_ILi64EEEEEENS_10bfloat16_tEfNS_4arch4Sm80ELb1ELb0ELb1ELb1ELb1ELb0ELb0ELb0ELi2ELi4ELi4ELi4ELb0EEENS1_21CollectiveEpilogueBwdISA_SB_SD_Li256ELb1ELb0ELi2EEENS1_25SingleTileBwdLPTSchedulerILb1ELi128ELb1EEEEEEEEEvNT_6ParamsE$_ZN4cute3eso3ESOILb1ELb0EJNS_6LayoutINS_5tupleIJNS3_IJNS_1CILi2EEES5_S5_EEEEEENS3_IJNS3_IJNS4_ILi1EEES5_NS4_ILi4EEEEEEEEEEEiEEC2ERKSC_RKi:
[----:B------:R-:W-:Y:S02]  /*b2f0*/  IADD3 R2, R67, -c[0x0][0x20], RZ ;  /* 0x8000080043027a10 */ /* 0x000fe40007ffe0ff */
[----:B------:R-:W-:-:S03]  /*b300*/  MOV R5, 0x0 ;  /* 0x0000000000057802 */ /* 0x000fc60000000f00 */
[----:B------:R1:W-:Y:S01]  /*b310*/  STL [R2], R3 ;  /* 0x0000000302007387 */ /* 0x0003e20000100800 */
[----:B------:R-:W-:Y:S05]  /*b320*/  RET.REL.NODEC R4 `(_ZN7cutlass13device_kernelIN5flash19enable_sm80_to_sm89INS1_16FlashAttnBwdSm80INS1_25CollectiveMainloopBwdSm80ILi2ELi2EN4cute5tupleIJNS5_1CILi128EEES8_NS7_ILi64EEEEEENS_10bfloat16_tEfNS_4arch4Sm80ELb1ELb0ELb1ELb1ELb1ELb0ELb0ELb0ELi2ELi4ELi4ELi4ELb0EEENS1_21CollectiveEpilogueBwdISA_SB_SD_Li256ELb1ELb0ELi2EEENS1_25SingleTileBwdLPTSchedulerILb1ELi128ELb1EEEEEEEEEvNT_6ParamsE) ;  /* 0xffff4cd004007950 */ /* 0x000fea0003c3ffff */
        .type           $_ZN7cutlass13device_kernelIN5flash19enable_sm80_to_sm89INS1_16FlashAttnBwdSm80INS1_25CollectiveMainloopBwdSm80ILi2ELi2EN4cute5tupleIJNS5_1CILi128EEES8_NS7_ILi64EEEEEENS_10bfloat16_tEfNS_4arch4Sm80ELb1ELb0ELb1ELb1ELb1ELb0ELb0ELb0ELi2ELi4ELi4ELi4ELb0EEENS1_21CollectiveEpilogueBwdISA_SB_SD_Li256ELb1ELb0ELi2EEENS1_25SingleTileBwdLPTSchedulerILb1ELi128ELb1EEEEEEEEEvNT_6ParamsE$_ZN4cute3eso3ESOILb1ELb0EJNS_6LayoutINS_5tupleIJNS3_IJNS_1CILi2EEES5_S5_EEES5_EEENS3_IJNS3_IJNS4_ILi1EEES5_NS4_ILi4EEEEEENS4_ILi64EEEEEEEENS_10ViewEngineIPN7cutlass10bfloat16_tEEEEEC2ERKSD_RKSI_,@function
        .size           $_ZN7cutlass13device_kernelIN5flash19enable_sm80_to_sm89INS1_16FlashAttnBwdSm80INS1_25CollectiveMainloopBwdSm80ILi2ELi2EN4cute5tupleIJNS5_1CILi128EEES8_NS7_ILi64EEEEEENS_10bfloat16_tEfNS_4arch4Sm80ELb1ELb0ELb1ELb1ELb1ELb0ELb0ELb0ELi2ELi4ELi4ELi4ELb0EEENS1_21CollectiveEpilogueBwdISA_SB_SD_Li256ELb1ELb0ELi2EEENS1_25SingleTileBwdLPTSchedulerILb1ELi128ELb1EEEEEEEEEvNT_6ParamsE$_ZN4cute3eso3ESOILb1ELb0EJNS_6LayoutINS_5tupleIJNS3_IJNS_1CILi2EEES5_S5_EEES5_EEENS3_IJNS3_IJNS4_ILi1EEES5_NS4_ILi4EEEEEENS4_ILi64EEEEEEEENS_10ViewEngineIPN7cutlass10bfloat16_tEEEEEC2ERKSD_RKSI_,($_ZN7cutlass13device_kernelIN5flash19enable_sm80_to_sm89INS1_16FlashAttnBwdSm80INS1_25CollectiveMainloopBwdSm80ILi2ELi2EN4cute5tupleIJNS5_1CILi128EEES8_NS7_ILi64EEEEEENS_10bfloat16_tEfNS_4arch4Sm80ELb1ELb0ELb1ELb1ELb1ELb0ELb0ELb0ELi2ELi4ELi4ELi4ELb0EEENS1_21CollectiveEpilogueBwdISA_SB_SD_Li256ELb1ELb0ELi2EEENS1_25SingleTileBwdLPTSchedulerILb1ELi128ELb1EEEEEEEEEvNT_6ParamsE$_ZN4cute3eso3ESOILb1ELb0EJNS_6LayoutINS_5tupleIJNS3_IJNS_1CILi2EEES5_S5_EEES5_EEENS3_IJNS3_IJNS4_ILi1EEES5_NS4_ILi4EEEEEENS4_ILi64EEEEEEEEiEEC2ERKSD_RKi - $_ZN7cutlass13device_kernelIN5flash19enable_sm80_to_sm89INS1_16FlashAttnBwdSm80INS1_25CollectiveMainloopBwdSm80ILi2ELi2EN4cute5tupleIJNS5_1CILi128EEES8_NS7_ILi64EEEEEENS_10bfloat16_tEfNS_4arch4Sm80ELb1ELb0ELb1ELb1ELb1ELb0ELb0ELb0ELi2ELi4ELi4ELi4ELb0EEENS1_21CollectiveEpilogueBwdISA_SB_SD_Li256ELb1ELb0ELi2EEENS1_25SingleTileBwdLPTSchedulerILb1ELi128ELb1EEEEEEEEEvNT_6ParamsE$_ZN4cute3eso3ESOILb1ELb0EJNS_6LayoutINS_5tupleIJNS3_IJNS_1CILi2EEES5_S5_EEES5_EEENS3_IJNS3_IJNS4_ILi1EEES5_NS4_ILi4EEEEEENS4_ILi64EEEEEEEENS_10ViewEngineIPN7cutlass10bfloat16_tEEEEEC2ERKSD_RKSI_)
$_ZN7cutlass13device_kernelIN5flash19enable_sm80_to_sm89INS1_16FlashAttnBwdSm80INS1_25CollectiveMainloopBwdSm80ILi2ELi2EN4cute5tupleIJNS5_1CILi128EEES8_NS7_ILi64EEEEEENS_10bfloat16_tEfNS_4arch4Sm80ELb1ELb0ELb1ELb1ELb1ELb0ELb0ELb0ELi2ELi4ELi4ELi4ELb0EEENS1_21CollectiveEpilogueBwdISA_SB_SD_Li256ELb1ELb0ELi2EEENS1_25SingleTileBwdLPTSchedulerILb1ELi128ELb1EEEEEEEEEvNT_6ParamsE$_ZN4cute3eso3ESOILb1ELb0EJNS_6LayoutINS_5tupleIJNS3_IJNS_1CILi2EEES5_S5_EEES5_EEENS3_IJNS3_IJNS4_ILi1EEES5_NS4_ILi4EEEEEENS4_ILi64EEEEEEEENS_10ViewEngineIPN7cutlass10bfloat16_tEEEEEC2ERKSD_RKSI_:
[----:B------:R-:W-:Y:S01]  /*b330*/  IADD3 R2, R23, -c[0x0][0x20], RZ ;  /* 0x8000080017027a10 */ /* 0x000fe20007ffe0ff */
[----:B------:R-:W-:Y:S01]  /*b340*/  IMAD.MOV.U32 R7, RZ, RZ, R3 ;  /* 0x000000ffff077224 */ /* 0x000fe200078e0003 */
[----:B------:R-:W-:-:S04]  /*b350*/  MOV R5, 0x0 ;  /* 0x0000000000057802 */ /* 0x000fc80000000f00 */
[----:B------:R1:W-:Y:S01]  /*b360*/  STL.64 [R2], R6 ;  /* 0x0000000602007387 */ /* 0x0003e20000100a00 */
[----:B------:R-:W-:Y:S05]  /*b370*/  RET.REL.NODEC R4 `(_ZN7cutlass13device_kernelIN5flash19enable_sm80_to_sm89INS1_16FlashAttnBwdSm80INS1_25CollectiveMainloopBwdSm80ILi2ELi2EN4cute5tupleIJNS5_1CILi128EEES8_NS7_ILi64EEEEEENS_10bfloat16_tEfNS_4arch4Sm80ELb1ELb0ELb1ELb1ELb1ELb0ELb0ELb0ELi2ELi4ELi4ELi4ELb0EEENS1_21CollectiveEpilogueBwdISA_SB_SD_Li256ELb1ELb0ELi2EEENS1_25SingleTileBwdLPTSchedulerILb1ELi128ELb1EEEEEEEEEvNT_6ParamsE) ;  /* 0xffff4c8004007950 */ /* 0x000fea0003c3ffff */
        .type           $_ZN7cutlass13device_kernelIN5flash19enable_sm80_to_sm89INS1_16FlashAttnBwdSm80INS1_25CollectiveMainloopBwdSm80ILi2ELi2EN4cute5tupleIJNS5_1CILi128EEES8_NS7_ILi64EEEEEENS_10bfloat16_tEfNS_4arch4Sm80ELb1ELb0ELb1ELb1ELb1ELb0ELb0ELb0ELi2ELi4ELi4ELi4ELb0EEENS1_21CollectiveEpilogueBwdISA_SB_SD_Li256ELb1ELb0ELi2EEENS1_25SingleTileBwdLPTSchedulerILb1ELi128ELb1EEEEEEEEEvNT_6ParamsE$_ZN4cute3eso3ESOILb1ELb0EJNS_6LayoutINS_5tupleIJNS3_IJNS_1CILi2EEES5_S5_EEES5_EEENS3_IJNS3_IJNS4_ILi1EEES5_NS4_ILi4EEEEEENS4_ILi64EEEEEEEEiEEC2ERKSD_RKi,@function
        .size           $_ZN7cutlass13device_kernelIN5flash19enable_sm80_to_sm89INS1_16FlashAttnBwdSm80INS1_25CollectiveMainloopBwdSm80ILi2ELi2EN4cute5tupleIJNS5_1CILi128EEES8_NS7_ILi64EEEEEENS_10bfloat16_tEfNS_4arch4Sm80ELb1ELb0ELb1ELb1ELb1ELb0ELb0ELb0ELi2ELi4ELi4ELi4ELb0EEENS1_21CollectiveEpilogueBwdISA_SB_SD_Li256ELb1ELb0ELi2EEENS1_25SingleTileBwdLPTSchedulerILb1ELi128ELb1EEEEEEEEEvNT_6ParamsE$_ZN4cute3eso3ESOILb1ELb0EJNS_6LayoutINS_5tupleIJNS3_IJNS_1CILi2EEES5_S5_EEES5_EEENS3_IJNS3_IJNS4_ILi1EEES5_NS4_ILi4EEEEEENS4_ILi64EEEEEEEEiEEC2ERKSD_RKi,($_ZN7cutlass13device_kernelIN5flash19enable_sm80_to_sm89INS1_16FlashAttnBwdSm80INS1_25CollectiveMainloopBwdSm80ILi2ELi2EN4cute5tupleIJNS5_1CILi128EEES8_NS7_ILi64EEEEEENS_10bfloat16_tEfNS_4arch4Sm80ELb1ELb0ELb1ELb1ELb1ELb0ELb0ELb0ELi2ELi4ELi4ELi4ELb0EEENS1_21CollectiveEpilogueBwdISA_SB_SD_Li256ELb1ELb0ELi2EEENS1_25SingleTileBwdLPTSchedulerILb1ELi128ELb1EEEEEEEEEvNT_6ParamsE$_ZN4cute3eso3ESOILb1ELb0EJNS_6LayoutINS_5tupleIJNS3_IJNS_1CILi2EEES5_S5_EEES5_EEENS3_IJNS3_IJNS4_ILi1EEES5_NS4_ILi4EEEEEENS4_ILi8EEEEEEEENS_10ViewEngineIPN7cutlass10bfloat16_tEEEEEC2ERKSD_RKSI_ - $_ZN7cutlass13device_kernelIN5flash19enable_sm80_to_sm89INS1_16FlashAttnBwdSm80INS1_25CollectiveMainloopBwdSm80ILi2ELi2EN4cute5tupleIJNS5_1CILi128EEES8_NS7_ILi64EEEEEENS_10bfloat16_tEfNS_4arch4Sm80ELb1ELb0ELb1ELb1ELb1ELb0ELb0ELb0ELi2ELi4ELi4ELi4ELb0EEENS1_21CollectiveEpilogueBwdISA_SB_SD_Li256ELb1ELb0ELi2EEENS1_25SingleTileBwdLPTSchedulerILb1ELi128ELb1EEEEEEEEEvNT_6ParamsE$_ZN4cute3eso3ESOILb1ELb0EJNS_6LayoutINS_5tupleIJNS3_IJNS_1CILi2EEES5_S5_EEES5_EEENS3_IJNS3_IJNS4_ILi1EEES5_NS4_ILi4EEEEEENS4_ILi64EEEEEEEEiEEC2ERKSD_RKi)
$_ZN7cutlass13device_kernelIN5flash19enable_sm80_to_sm89INS1_16FlashAttnBwdSm80INS1_25CollectiveMainloopBwdSm80ILi2ELi2EN4cute5tupleIJNS5_1CILi128EEES8_NS7_ILi64EEEEEENS_10bfloat16_tEfNS_4arch4Sm80ELb1ELb0ELb1ELb1ELb1ELb0ELb0ELb0ELi2ELi4ELi4ELi4ELb0EEENS1_21CollectiveEpilogueBwdISA_SB_SD_Li256ELb1ELb0ELi2EEENS1_25SingleTileBwdLPTSchedulerILb1ELi128ELb1EEEEEEEEEvNT_6ParamsE$_ZN4cute3eso3ESOILb1ELb0EJNS_6LayoutINS_5tupleIJNS3_IJNS_1CILi2EEES5_S5_EEES5_EEENS3_IJNS3_IJNS4_ILi1EEES5_NS4_ILi4EEEEEENS4_ILi64EEEEEEEEiEEC2ERKSD_RKi:
[----:B------:R-:W-:Y:S02]  /*b380*/  IADD3 R2, R23, -c[0x0][0x20], RZ ;  /* 0x8000080017027a10 */ /* 0x000fe40007ffe0ff */
[----:B------:R-:W-:-:S03]  /*b390*/  MOV R5, 0x0 ;  /* 0x0000000000057802 */ /* 0x000fc60000000f00 */
[----:B------:R1:W-:Y:S01]  /*b3a0*/  STL [R2], R3 ;  /* 0x0000000302007387 */ /* 0x0003e20000100800 */
[----:B------:R-:W-:Y:S05]  /*b3b0*/  RET.REL.NODEC R4 `(_ZN7cutlass13device_kernelIN5flash19enable_sm80_to_sm89INS1_16FlashAttnBwdSm80INS1_25CollectiveMainloopBwdSm80ILi2ELi2EN4cute5tupleIJNS5_1CILi128EEES8_NS7_ILi64EEEEEENS_10bfloat16_tEfNS_4arch4Sm80ELb1ELb0ELb1ELb1ELb1ELb0ELb0ELb0ELi2ELi4ELi4ELi4ELb0EEENS1_21CollectiveEpilogueBwdISA_SB_SD_Li256ELb1ELb0ELi2EEENS1_25SingleTileBwdLPTSchedulerILb1ELi128ELb1EEEEEEEEEvNT_6ParamsE) ;  /* 0xffff4c4004007950 */ /* 0x000fea0003c3ffff */
        .type           $_ZN7cutlass13device_kernelIN5flash19enable_sm80_to_sm89INS1_16FlashAttnBwdSm80INS1_25CollectiveMainloopBwdSm80ILi2ELi2EN4cute5tupleIJNS5_1CILi128EEES8_NS7_ILi64EEEEEENS_10bfloat16_tEfNS_4arch4Sm80ELb1ELb0ELb1ELb1ELb1ELb0ELb0ELb0ELi2ELi4ELi4ELi4ELb0EEENS1_21CollectiveEpilogueBwdISA_SB_SD_Li256ELb1ELb0ELi2EEENS1_25SingleTileBwdLPTSchedulerILb1ELi128ELb1EEEEEEEEEvNT_6ParamsE$_ZN4cute3eso3ESOILb1ELb0EJNS_6LayoutINS_5tupleIJNS3_IJNS_1CILi2EEES5_S5_EEES5_EEENS3_IJNS3_IJNS4_ILi1EEES5_NS4_ILi4EEEEEENS4_ILi8EEEEEEEENS_10ViewEngineIPN7cutlass10bfloat16_tEEEEEC2ERKSD_RKSI_,@function
        .size           $_ZN7cutlass13device_kernelIN5flash19enable_sm80_to_sm89INS1_16FlashAttnBwdSm80INS1_25CollectiveMainloopBwdSm80ILi2ELi2EN4cute5tupleIJNS5_1CILi128EEES8_NS7_ILi64EEEEEENS_10bfloat16_tEfNS_4arch4Sm80ELb1ELb0ELb1ELb1ELb1ELb0ELb0ELb0ELi2ELi4ELi4ELi4ELb0EEENS1_21CollectiveEpilogueBwdISA_SB_SD_Li256ELb1ELb0ELi2EEENS1_25SingleTileBwdLPTSchedulerILb1ELi128ELb1EEEEEEEEEvNT_6ParamsE$_ZN4cute3eso3ESOILb1ELb0EJNS_6LayoutINS_5tupleIJNS3_IJNS_1CILi2EEES5_S5_EEES5_EEENS3_IJNS3_IJNS4_ILi1EEES5_NS4_ILi4EEEEEENS4_ILi8EEEEEEEENS_10ViewEngineIPN7cutlass10bfloat16_tEEEEEC2ERKSD_RKSI_,($_ZN7cutlass13device_kernelIN5flash19enable_sm80_to_sm89INS1_16FlashAttnBwdSm80INS1_25CollectiveMainloopBwdSm80ILi2ELi2EN4cute5tupleIJNS5_1CILi128EEES8_NS7_ILi64EEEEEENS_10bfloat16_tEfNS_4arch4Sm80ELb1ELb0ELb1ELb1ELb1ELb0ELb0ELb0ELi2ELi4ELi4ELi4ELb0EEENS1_21CollectiveEpilogueBwdISA_SB_SD_Li256ELb1ELb0ELi2EEENS1_25SingleTileBwdLPTSchedulerILb1ELi128ELb1EEEEEEEEEvNT_6ParamsE$_ZN4cute3eso3ESOILb1ELb0EJNS_6LayoutINS_5tupleIJNS3_IJNS_1CILi2EEES5_S5_EEES5_EEENS3_IJNS3_IJNS4_ILi1EEES5_NS4_ILi4EEEEEENS4_ILi8EEEEEEEEiEEC2ERKSD_RKi - $_ZN7cutlass13device_kernelIN5flash19enable_sm80_to_sm89INS1_16FlashAttnBwdSm80INS1_25CollectiveMainloopBwdSm80ILi2ELi2EN4cute5tupleIJNS5_1CILi128EEES8_NS7_ILi64EEEEEENS_10bfloat16_tEfNS_4arch4Sm80ELb1ELb0ELb1ELb1ELb1ELb0ELb0ELb0ELi2ELi4ELi4ELi4ELb0EEENS1_21CollectiveEpilogueBwdISA_SB_SD_Li256ELb1ELb0ELi2EEENS1_25SingleTileBwdLPTSchedulerILb1ELi128ELb1EEEEEEEEEvNT_6ParamsE$_ZN4cute3eso3ESOILb1ELb0EJNS_6LayoutINS_5tupleIJNS3_IJNS_1CILi2EEES5_S5_EEES5_EEENS3_IJNS3_IJNS4_ILi1EEES5_NS4_ILi4EEEEEENS4_ILi8EEEEEEEENS_10ViewEngineIPN7cutlass10bfloat16_tEEEEEC2ERKSD_RKSI_)
$_ZN7cutlass13device_kernelIN5flash19enable_sm80_to_sm89INS1_16FlashAttnBwdSm80INS1_25CollectiveMainloopBwdSm80ILi2ELi2EN4cute5tupleIJNS5_1CILi128EEES8_NS7_ILi64EEEEEENS_10bfloat16_tEfNS_4arch4Sm80ELb1ELb0ELb1ELb1ELb1ELb0ELb0ELb0ELi2ELi4ELi4ELi4ELb0EEENS1_21CollectiveEpilogueBwdISA_SB_SD_Li256ELb1ELb0ELi2EEENS1_25SingleTileBwdLPTSchedulerILb1ELi128ELb1EEEEEEEEEvNT_6ParamsE$_ZN4cute3eso3ESOILb1ELb0EJNS_6LayoutINS_5tupleIJNS3_IJNS_1CILi2EEES5_S5_EEES5_EEENS3_IJNS3_IJNS4_ILi1EEES5_NS4_ILi4EEEEEENS4_ILi8EEEEEEEENS_10ViewEngineIPN7cutlass10bfloat16_tEEEEEC2ERKSD_RKSI_:
[----:B------:R-:W-:Y:S01]  /*b3c0*/  IADD3 R2, R67, -c[0x0][0x20], RZ ;  /* 0x8000080043027a10 */ /* 0x000fe20007ffe0ff */
[----:B------:R-:W-:Y:S01]  /*b3d0*/  IMAD.MOV.U32 R7, RZ, RZ, R3 ;  /* 0x000000ffff077224 */ /* 0x000fe200078e0003 */
[----:B------:R-:W-:-:S04]  /*b3e0*/  MOV R5, 0x0 ;  /* 0x0000000000057802 */ /* 0x000fc80000000f00 */
[----:B------:R1:W-:Y:S01]  /*b3f0*/  STL.64 [R2], R6 ;  /* 0x0000000602007387 */ /* 0x0003e20000100a00 */
[----:B------:R-:W-:Y:S05]  /*b400*/  RET.REL.NODEC R4 `(_ZN7cutlass13device_kernelIN5flash19enable_sm80_to_sm89INS1_16FlashAttnBwdSm80INS1_25CollectiveMainloopBwdSm80ILi2ELi2EN4cute5tupleIJNS5_1CILi128EEES8_NS7_ILi64EEEEEENS_10bfloat16_tEfNS_4arch4Sm80ELb1ELb0ELb1ELb1ELb1ELb0ELb0ELb0ELi2ELi4ELi4ELi4ELb0EEENS1_21CollectiveEpilogueBwdISA_SB_SD_Li256ELb1ELb0ELi2EEENS1_25SingleTileBwdLPTSchedulerILb1ELi128ELb1EEEEEEEEEvNT_6ParamsE) ;  /* 0xffff4bf004007950 */ /* 0x000fea0003c3ffff */
        .type           $_ZN7cutlass13device_kernelIN5flash19enable_sm80_to_sm89INS1_16FlashAttnBwdSm80INS1_25CollectiveMainloopBwdSm80ILi2ELi2EN4cute5tupleIJNS5_1CILi128EEES8_NS7_ILi64EEEEEENS_10bfloat16_tEfNS_4arch4Sm80ELb1ELb0ELb1ELb1ELb1ELb0ELb0ELb0ELi2ELi4ELi4ELi4ELb0EEENS1_21CollectiveEpilogueBwdISA_SB_SD_Li256ELb1ELb0ELi2EEENS1_25SingleTileBwdLPTSchedulerILb1ELi128ELb1EEEEEEEEEvNT_6ParamsE$_ZN4cute3eso3ESOILb1ELb0EJNS_6LayoutINS_5tupleIJNS3_IJNS_1CILi2EEES5_S5_EEES5_EEENS3_IJNS3_IJNS4_ILi1EEES5_NS4_ILi4EEEEEENS4_ILi8EEEEEEEEiEEC2ERKSD_RKi,@function
        .size           $_ZN7cutlass13device_kernelIN5flash19enable_sm80_to_sm89INS1_16FlashAttnBwdSm80INS1_25CollectiveMainloopBwdSm80ILi2ELi2EN4cute5tupleIJNS5_1CILi128EEES8_NS7_ILi64EEEEEENS_10bfloat16_tEfNS_4arch4Sm80ELb1ELb0ELb1ELb1ELb1ELb0ELb0ELb0ELi2ELi4ELi4ELi4ELb0EEENS1_21CollectiveEpilogueBwdISA_SB_SD_Li256ELb1ELb0ELi2EEENS1_25SingleTileBwdLPTSchedulerILb1ELi128ELb1EEEEEEEEEvNT_6ParamsE$_ZN4cute3eso3ESOILb1ELb0EJNS_6LayoutINS_5tupleIJNS3_IJNS_1CILi2EEES5_S5_EEES5_EEENS3_IJNS3_IJNS4_ILi1EEES5_NS4_ILi4EEEEEENS4_ILi8EEEEEEEEiEEC2ERKSD_RKi,($_ZN7cutlass13device_kernelIN5flash19enable_sm80_to_sm89INS1_16FlashAttnBwdSm80INS1_25CollectiveMainloopBwdSm80ILi2ELi2EN4cute5tupleIJNS5_1CILi128EEES8_NS7_ILi64EEEEEENS_10bfloat16_tEfNS_4arch4Sm80ELb1ELb0ELb1ELb1ELb1ELb0ELb0ELb0ELi2ELi4ELi4ELi4ELb0EEENS1_21CollectiveEpilogueBwdISA_SB_SD_Li256ELb1ELb0ELi2EEENS1_25SingleTileBwdLPTSchedulerILb1ELi128ELb1EEEEEEEEEvNT_6ParamsE$_ZN4cute3eso3ESOILb1ELb0EJNS_6LayoutINS_5tupleIJNS3_IJNS_1CILi4EEENS4_ILi1EEEEEEEEENS3_IJNS3_IJS6_NS4_ILi0EEEEEEEEEEENS_10ViewEngineINS_8gmem_ptrIPKfEEEEEEC2ERKSC_RKSI_ - $_ZN7cutlass13device_kernelIN5flash19enable_sm80_to_sm89INS1_16FlashAttnBwdSm80INS1_25CollectiveMainloopBwdSm80ILi2ELi2EN4cute5tupleIJNS5_1CILi128EEES8_NS7_ILi64EEEEEENS_10bfloat16_tEfNS_4arch4Sm80ELb1ELb0ELb1ELb1ELb1ELb0ELb0ELb0ELi2ELi4ELi4ELi4ELb0EEENS1_21CollectiveEpilogueBwdISA_SB_SD_Li256ELb1ELb0ELi2EEENS1_25SingleTileBwdLPTSchedulerILb1ELi128ELb1EEEEEEEEEvNT_6ParamsE$_ZN4cute3eso3ESOILb1ELb0EJNS_6LayoutINS_5tupleIJNS3_IJNS_1CILi2EEES5_S5_EEES5_EEENS3_IJNS3_IJNS4_ILi1EEES5_NS4_ILi4EEEEEENS4_ILi8EEEEEEEEiEEC2ERKSD_RKi)
$_ZN7cutlass13device_kernelIN5flash19enable_sm80_to_sm89INS1_16FlashAttnBwdSm80INS1_25CollectiveMainloopBwdSm80ILi2ELi2EN4cute5tupleIJNS5_1CILi128EEES8_NS7_ILi64EEEEEENS_10bfloat16_tEfNS_4arch4Sm80ELb1ELb0ELb1ELb1ELb1ELb0ELb0ELb0ELi2ELi4ELi4ELi4ELb0EEENS1_21CollectiveEpilogueBwdISA_SB_SD_Li256ELb1ELb0ELi2EEENS1_25SingleTileBwdLPTSchedulerILb1ELi128ELb1EEEEEEEEEvNT_6ParamsE$_ZN4cute3eso3ESOILb1ELb0EJNS_6LayoutINS_5tupleIJNS3_IJNS_1CILi2EEES5_S5_EEES5_EEENS3_IJNS3_IJNS4_ILi1EEES5_NS4_ILi4EEEEEENS4_ILi8EEEEEEEEiEEC2ERKSD_RKi:
[----:B------:R-:W-:Y:S02]  /*b410*/  IADD3 R2, R67, -c[0x0][0x20], RZ ;  /* 0x8000080043027a10 */ /* 0x000fe40007ffe0ff */
[----:B------:R-:W-:-:S03]  /*b420*/  MOV R5, 0x0 ;  /* 0x0000000000057802 */ /* 0x000fc60000000f00 */
[----:B------:R1:W-:Y:S01]  /*b430*/  STL [R2], R3 ;  /* 0x0000000302007387 */ /* 0x0003e20000100800 */
[----:B------:R-:W-:Y:S05]  /*b440*/  RET.REL.NODEC R4 `(_ZN7cutlass13device_kernelIN5flash19enable_sm80_to_sm89INS1_16FlashAttnBwdSm80INS1_25CollectiveMainloopBwdSm80ILi2ELi2EN4cute5tupleIJNS5_1CILi128EEES8_NS7_ILi64EEEEEENS_10bfloat16_tEfNS_4arch4Sm80ELb1ELb0ELb1ELb1ELb1ELb0ELb0ELb0ELi2ELi4ELi4ELi4ELb0EEENS1_21CollectiveEpilogueBwdISA_SB_SD_Li256ELb1ELb0ELi2EEENS1_25SingleTileBwdLPTSchedulerILb1ELi128ELb1EEEEEEEEEvNT_6ParamsE) ;  /* 0xffff4bb004007950 */ /* 0x000fea0003c3ffff */
        .type           $_ZN7cutlass13device_kernelIN5flash19enable_sm80_to_sm89INS1_16FlashAttnBwdSm80INS1_25CollectiveMainloopBwdSm80ILi2ELi2EN4cute5tupleIJNS5_1CILi128EEES8_NS7_ILi64EEEEEENS_10bfloat16_tEfNS_4arch4Sm80ELb1ELb0ELb1ELb1ELb1ELb0ELb0ELb0ELi2ELi4ELi4ELi4ELb0EEENS1_21CollectiveEpilogueBwdISA_SB_SD_Li256ELb1ELb0ELi2EEENS1_25SingleTileBwdLPTSchedulerILb1ELi128ELb1EEEEEEEEEvNT_6ParamsE$_ZN4cute3eso3ESOILb1ELb0EJNS_6LayoutINS_5tupleIJNS3_IJNS_1CILi4EEENS4_ILi1EEEEEEEEENS3_IJNS3_IJS6_NS4_ILi0EEEEEEEEEEENS_10ViewEngineINS_8gmem_ptrIPKfEEEEEEC2ERKSC_RKSI_,@function
        .size           $_ZN7cutlass13device_kernelIN5flash19enable_sm80_to_sm89INS1_16FlashAttnBwdSm80INS1_25CollectiveMainloopBwdSm80ILi2ELi2EN4cute5tupleIJNS5_1CILi128EEES8_NS7_ILi64EEEEEENS_10bfloat16_tEfNS_4arch4Sm80ELb1ELb0ELb1ELb1ELb1ELb0ELb0ELb0ELi2ELi4ELi4ELi4ELb0EEENS1_21CollectiveEpilogueBwdISA_SB_SD_Li256ELb1ELb0ELi2EEENS1_25SingleTileBwdLPTSchedulerILb1ELi128ELb1EEEEEEEEEvNT_6ParamsE$_ZN4cute3eso3ESOILb1ELb0EJNS_6LayoutINS_5tupleIJNS3_IJNS_1CILi4EEENS4_ILi1EEEEEEEEENS3_IJNS3_IJS6_NS4_ILi0EEEEEEEEEEENS_10ViewEngineINS_8gmem_ptrIPKfEEEEEEC2ERKSC_RKSI_,($_ZN7cutlass13device_kernelIN5flash19enable_sm80_to_sm89INS1_16FlashAttnBwdSm80INS1_25CollectiveMainloopBwdSm80ILi2ELi2EN4cute5tupleIJNS5_1CILi128EEES8_NS7_ILi64EEEEEENS_10bfloat16_tEfNS_4arch4Sm80ELb1ELb0ELb1ELb1ELb1ELb0ELb0ELb0ELi2ELi4ELi4ELi4ELb0EEENS1_21CollectiveEpilogueBwdISA_SB_SD_Li256ELb1ELb0ELi2EEENS1_25SingleTileBwdLPTSchedulerILb1ELi128ELb1EEEEEEEEEvNT_6ParamsE$_ZN4cute3eso3ESOILb1ELb0EJNS_6LayoutINS_5tupleIJNS3_IJNS_1CILi4EEENS4_ILi1EEEEEEEEENS3_IJNS3_IJS6_NS4_ILi0EEEEEEEEEEENS_10ViewEngineINS_8smem_ptrIPfEEEEEEC2ERKSC_RKSH_ - $_ZN7cutlass13device_kernelIN5flash19enable_sm80_to_sm89INS1_16FlashAttnBwdSm80INS1_25CollectiveMainloopBwdSm80ILi2ELi2EN4cute5tupleIJNS5_1CILi128EEES8_NS7_ILi64EEEEEENS_10bfloat16_tEfNS_4arch4Sm80ELb1ELb0ELb1ELb1ELb1ELb0ELb0ELb0ELi2ELi4ELi4ELi4ELb0EEENS1_21CollectiveEpilogueBwdISA_SB_SD_Li256ELb1ELb0ELi2EEENS1_25SingleTileBwdLPTSchedulerILb1ELi128ELb1EEEEEEEEEvNT_6ParamsE$_ZN4cute3eso3ESOILb1ELb0EJNS_6LayoutINS_5tupleIJNS3_IJNS_1CILi4EEENS4_ILi1EEEEEEEEENS3_IJNS3_IJS6_NS4_ILi0EEEEEEEEEEENS_10ViewEngineINS_8gmem_ptrIPKfEEEEEEC2ERKSC_RKSI_)
$_ZN7cutlass13device_kernelIN5flash19enable_sm80_to_sm89INS1_16FlashAttnBwdSm80INS1_25CollectiveMainloopBwdSm80ILi2ELi2EN4cute5tupleIJNS5_1CILi128EEES8_NS7_ILi64EEEEEENS_10bfloat16_tEfNS_4arch4Sm80ELb1ELb0ELb1ELb1ELb1ELb0ELb0ELb0ELi2ELi4ELi4ELi4ELb0EEENS1_21CollectiveEpilogueBwdISA_SB_SD_Li256ELb1ELb0ELi2EEENS1_25SingleTileBwdLPTSchedulerILb1ELi128ELb1EEEEEEEEEvNT_6ParamsE$_ZN4cute3eso3ESOILb1ELb0EJNS_6LayoutINS_5tupleIJNS3_IJNS_1CILi4EEENS4_ILi1EEEEEEEEENS3_IJNS3_IJS6_NS4_ILi0EEEEEEEEEEENS_10ViewEngineINS_8gmem_ptrIPKfEEEEEEC2ERKSC_RKSI_:
[----:B------:R-:W-:Y:S02]  /*b450*/  IADD3 R4, R13, -c[0x0][0x20], RZ ;  /* 0x800008000d047a10 */ /* 0x000fe40007ffe0ff */
[----:B------:R-:W-:-:S03]  /*b460*/  MOV R9, 0x0 ;  /* 0x0000000000097802 */ /* 0x000fc60000000f00 */
[----:B------:R1:W-:Y:S01]  /*b470*/  STL.64 [R4], R2 ;  /* 0x0000000204007387 */ /* 0x0003e20000100a00 */
[----:B------:R-:W-:Y:S05]  /*b480*/  RET.REL.NODEC R8 `(_ZN7cutlass13device_kernelIN5flash19enable_sm80_to_sm89INS1_16FlashAttnBwdSm80INS1_25CollectiveMainloopBwdSm80ILi2ELi2EN4cute5tupleIJNS5_1CILi128EEES8_NS7_ILi64EEEEEENS_10bfloat16_tEfNS_4arch4Sm80ELb1ELb0ELb1ELb1ELb1ELb0ELb0ELb0ELi2ELi4ELi4ELi4ELb0EEENS1_21CollectiveEpilogueBwdISA_SB_SD_Li256ELb1ELb0ELi2EEENS1_25SingleTileBwdLPTSchedulerILb1ELi128ELb1EEEEEEEEEvNT_6ParamsE) ;  /* 0xffff4b7008007950 */ /* 0x000fea0003c3ffff */
        .type           $_ZN7cutlass13device_kernelIN5flash19enable_sm80_to_sm89INS1_16FlashAttnBwdSm80INS1_25CollectiveMainloopBwdSm80ILi2ELi2EN4cute5tupleIJNS5_1CILi128EEES8_NS7_ILi64EEEEEENS_10bfloat16_tEfNS_4arch4Sm80ELb1ELb0ELb1ELb1ELb1ELb0ELb0ELb0ELi2ELi4ELi4ELi4ELb0EEENS1_21CollectiveEpilogueBwdISA_SB_SD_Li256ELb1ELb0ELi2EEENS1_25SingleTileBwdLPTSchedulerILb1ELi128ELb1EEEEEEEEEvNT_6ParamsE$_ZN4cute3eso3ESOILb1ELb0EJNS_6LayoutINS_5tupleIJNS3_IJNS_1CILi4EEENS4_ILi1EEEEEEEEENS3_IJNS3_IJS6_NS4_ILi0EEEEEEEEEEENS_10ViewEngineINS_8smem_ptrIPfEEEEEEC2ERKSC_RKSH_,@function
        .size           $_ZN7cutlass13device_kernelIN5flash19enable_sm80_to_sm89INS1_16FlashAttnBwdSm80INS1_25CollectiveMainloopBwdSm80ILi2ELi2EN4cute5tupleIJNS5_1CILi128EEES8_NS7_ILi64EEEEEENS_10bfloat16_tEfNS_4arch4Sm80ELb1ELb0ELb1ELb1ELb1ELb0ELb0ELb0ELi2ELi4ELi4ELi4ELb0EEENS1_21CollectiveEpilogueBwdISA_SB_SD_Li256ELb1ELb0ELi2EEENS1_25SingleTileBwdLPTSchedulerILb1ELi128ELb1EEEEEEEEEvNT_6ParamsE$_ZN4cute3eso3ESOILb1ELb0EJNS_6LayoutINS_5tupleIJNS3_IJNS_1CILi4EEENS4_ILi1EEEEEEEEENS3_IJNS3_IJS6_NS4_ILi0EEEEEEEEEEENS_10ViewEngineINS_8smem_ptrIPfEEEEEEC2ERKSC_RKSH_,($_ZN7cutlass13device_kernelIN5flash19enable_sm80_to_sm89INS1_16FlashAttnBwdSm80INS1_25CollectiveMainloopBwdSm80ILi2ELi2EN4cute5tupleIJNS5_1CILi128EEES8_NS7_ILi64EEEEEENS_10bfloat16_tEfNS_4arch4Sm80ELb1ELb0ELb1ELb1ELb1ELb0ELb0ELb0ELi2ELi4ELi4ELi4ELb0EEENS1_21CollectiveEpilogueBwdISA_SB_SD_Li256ELb1ELb0ELi2EEENS1_25SingleTileBwdLPTSchedulerILb1ELi128ELb1EEEEEEEEEvNT_6ParamsE$_ZN4cute3eso3ESOILb1ELb0EJNS_6LayoutINS_5tupleIJNS3_IJNS_1CILi4EEENS4_ILi1EEEEEEEEENS3_IJNS3_IJS6_NS4_ILi0EEEEEEEEEEENS_10ViewEngineIPjEEEEC2ERKSC_RKSF_ - $_ZN7cutlass13device_kernelIN5flash19enable_sm80_to_sm89INS1_16FlashAttnBwdSm80INS1_25CollectiveMainloopBwdSm80ILi2ELi2EN4cute5tupleIJNS5_1CILi128EEES8_NS7_ILi64EEEEEENS_10bfloat16_tEfNS_4arch4Sm80ELb1ELb0ELb1ELb1ELb1ELb0ELb0ELb0ELi2ELi4ELi4ELi4ELb0EEENS1_21CollectiveEpilogueBwdISA_SB_SD_Li256ELb1ELb0ELi2EEENS1_25SingleTileBwdLPTSchedulerILb1ELi128ELb1EEEEEEEEEvNT_6ParamsE$_ZN4cute3eso3ESOILb1ELb0EJNS_6LayoutINS_5tupleIJNS3_IJNS_1CILi4EEENS4_ILi1EEEEEEEEENS3_IJNS3_IJS6_NS4_ILi0EEEEEEEEEEENS_10ViewEngineINS_8smem_ptrIPfEEEEEEC2ERKSC_RKSH_)
$_ZN7cutlass13device_kernelIN5flash19enable_sm80_to_sm89INS1_16FlashAttnBwdSm80INS1_25CollectiveMainloopBwdSm80ILi2ELi2EN4cute5tupleIJNS5_1CILi128EEES8_NS7_ILi64EEEEEENS_10bfloat16_tEfNS_4arch4Sm80ELb1ELb0ELb1ELb1ELb1ELb0ELb0ELb0ELi2ELi4ELi4ELi4ELb0EEENS1_21CollectiveEpilogueBwdISA_SB_SD_Li256ELb1ELb0ELi2EEENS1_25SingleTileBwdLPTSchedulerILb1ELi128ELb1EEEEEEEEEvNT_6ParamsE$_ZN4cute3eso3ESOILb1ELb0EJNS_6LayoutINS_5tupleIJNS3_IJNS_1CILi4EEENS4_ILi1EEEEEEEEENS3_IJNS3_IJS6_NS4_ILi0EEEEEEEEEEENS_10ViewEngineINS_8smem_ptrIPfEEEEEEC2ERKSC_RKSH_:
[----:B------:R-:W-:Y:S02]  /*b490*/  IADD3 R6, R13, -c[0x0][0x20], RZ ;  /* 0x800008000d067a10 */ /* 0x000fe40007ffe0ff */
[----:B------:R-:W-:-:S03]  /*b4a0*/  MOV R9, 0x0 ;  /* 0x0000000000097802 */ /* 0x000fc60000000f00 */
[----:B------:R1:W-:Y:S01]  /*b4b0*/  STL.64 [R6], R2 ;  /* 0x0000000206007387 */ /* 0x0003e20000100a00 */
[----:B------:R-:W-:Y:S05]  /*b4c0*/  RET.REL.NODEC R8 `(_ZN7cutlass13device_kernelIN5flash19enable_sm80_to_sm89INS1_16FlashAttnBwdSm80INS1_25CollectiveMainloopBwdSm80ILi2ELi2EN4cute5tupleIJNS5_1CILi128EEES8_NS7_ILi64EEEEEENS_10bfloat16_tEfNS_4arch4Sm80ELb1ELb0ELb1ELb1ELb1ELb0ELb0ELb0ELi2ELi4ELi4ELi4ELb0EEENS1_21CollectiveEpilogueBwdISA_SB_SD_Li256ELb1ELb0ELi2EEENS1_25SingleTileBwdLPTSchedulerILb1ELi128ELb1EEEEEEEEEvNT_6ParamsE) ;  /* 0xffff4b3008007950 */ /* 0x000fea0003c3ffff */
        .type           $_ZN7cutlass13device_kernelIN5flash19enable_sm80_to_sm89INS1_16FlashAttnBwdSm80INS1_25CollectiveMainloopBwdSm80ILi2ELi2EN4cute5tupleIJNS5_1CILi128EEES8_NS7_ILi64EEEEEENS_10bfloat16_tEfNS_4arch4Sm80ELb1ELb0ELb1ELb1ELb1ELb0ELb0ELb0ELi2ELi4ELi4ELi4ELb0EEENS1_21CollectiveEpilogueBwdISA_SB_SD_Li256ELb1ELb0ELi2EEENS1_25SingleTileBwdLPTSchedulerILb1ELi128ELb1EEEEEEEEEvNT_6ParamsE$_ZN4cute3eso3ESOILb1ELb0EJNS_6LayoutINS_5tupleIJNS3_IJNS_1CILi4EEENS4_ILi1EEEEEEEEENS3_IJNS3_IJS6_NS4_ILi0EEEEEEEEEEENS_10ViewEngineIPjEEEEC2ERKSC_RKSF_,@function
        .size           $_ZN7cutlass13device_kernelIN5flash19enable_sm80_to_sm89INS1_16FlashAttnBwdSm80INS1_25CollectiveMainloopBwdSm80ILi2ELi2EN4cute5tupleIJNS5_1CILi128EEES8_NS7_ILi64EEEEEENS_10bfloat16_tEfNS_4arch4Sm80ELb1ELb0ELb1ELb1ELb1ELb0ELb0ELb0ELi2ELi4ELi4ELi4ELb0EEENS1_21CollectiveEpilogueBwdISA_SB_SD_Li256ELb1ELb0ELi2EEENS1_25SingleTileBwdLPTSchedulerILb1ELi128ELb1EEEEEEEEEvNT_6ParamsE$_ZN4cute3eso3ESOILb1ELb0EJNS_6LayoutINS_5tupleIJNS3_IJNS_1CILi4EEENS4_ILi1EEEEEEEEENS3_IJNS3_IJS6_NS4_ILi0EEEEEEEEEEENS_10ViewEngineIPjEEEEC2ERKSC_RKSF_,($_ZN7cutlass13device_kernelIN5flash19enable_sm80_to_sm89INS1_16FlashAttnBwdSm80INS1_25CollectiveMainloopBwdSm80ILi2ELi2EN4cute5tupleIJNS5_1CILi128EEES8_NS7_ILi64EEEEEENS_10bfloat16_tEfNS_4arch4Sm80ELb1ELb0ELb1ELb1ELb1ELb0ELb0ELb0ELi2ELi4ELi4ELi4ELb0EEENS1_21CollectiveEpilogueBwdISA_SB_SD_Li256ELb1ELb0ELi2EEENS1_25SingleTileBwdLPTSchedulerILb1ELi128ELb1EEEEEEEEEvNT_6ParamsE$_ZN4cute3eso3ESOILb1ELb0EJNS_6LayoutINS_5tupleIJNS3_IJNS_1CILi4EEENS4_ILi1EEEEEES6_EEENS3_IJNS3_IJS6_NS4_ILi0EEEEEES9_EEEEENS_10ViewEngineINS_8gmem_ptrIPKfEEEEEEC2ERKSC_RKSI_ - $_ZN7cutlass13device_kernelIN5flash19enable_sm80_to_sm89INS1_16FlashAttnBwdSm80INS1_25CollectiveMainloopBwdSm80ILi2ELi2EN4cute5tupleIJNS5_1CILi128EEES8_NS7_ILi64EEEEEENS_10bfloat16_tEfNS_4arch4Sm80ELb1ELb0ELb1ELb1ELb1ELb0ELb0ELb0ELi2ELi4ELi4ELi4ELb0EEENS1_21CollectiveEpilogueBwdISA_SB_SD_Li256ELb1ELb0ELi2EEENS1_25SingleTileBwdLPTSchedulerILb1ELi128ELb1EEEEEEEEEvNT_6ParamsE$_ZN4cute3eso3ESOILb1ELb0EJNS_6LayoutINS_5tupleIJNS3_IJNS_1CILi4EEENS4_ILi1EEEEEEEEENS3_IJNS3_IJS6_NS4_ILi0EEEEEEEEEEENS_10ViewEngineIPjEEEEC2ERKSC_RKSF_)
$_ZN7cutlass13device_kernelIN5flash19enable_sm80_to_sm89INS1_16FlashAttnBwdSm80INS1_25CollectiveMainloopBwdSm80ILi2ELi2EN4cute5tupleIJNS5_1CILi128EEES8_NS7_ILi64EEEEEENS_10bfloat16_tEfNS_4arch4Sm80ELb1ELb0ELb1ELb1ELb1ELb0ELb0ELb0ELi2ELi4ELi4ELi4ELb0EEENS1_21CollectiveEpilogueBwdISA_SB_SD_Li256ELb1ELb0ELi2EEENS1_25SingleTileBwdLPTSchedulerILb1ELi128ELb1EEEEEEEEEvNT_6ParamsE$_ZN4cute3eso3ESOILb1ELb0EJNS_6LayoutINS_5tupleIJNS3_IJNS_1CILi4EEENS4_ILi1EEEEEEEEENS3_IJNS3_IJS6_NS4_ILi0EEEEEEEEEEENS_10ViewEngineIPjEEEEC2ERKSC_RKSF_:
[----:B------:R-:W-:Y:S02]  /*b4d0*/  IADD3 R2, R67, -c[0x0][0x20], RZ ;  /* 0x8000080043027a10 */ /* 0x000fe40007ffe0ff */
[----:B------:R-:W-:-:S03]  /*b4e0*/  MOV R5, 0x0 ;  /* 0x0000000000057802 */ /* 0x000fc60000000f00 */
[----:B------:R1:W-:Y:S01]  /*b4f0*/  STL.64 [R2], R12 ;  /* 0x0000000c02007387 */ /* 0x0003e20000100a00 */
[----:B------:R-:W-:Y:S05]  /*b500*/  RET.REL.NODEC R4 `(_ZN7cutlass13device_kernelIN5flash19enable_sm80_to_sm89INS1_16FlashAttnBwdSm80INS1_25CollectiveMainloopBwdSm80ILi2ELi2EN4cute5tupleIJNS5_1CILi128EEES8_NS7_ILi64EEEEEENS_10bfloat16_tEfNS_4arch4Sm80ELb1ELb0ELb1ELb1ELb1ELb0ELb0ELb0ELi2ELi4ELi4ELi4ELb0EEENS1_21CollectiveEpilogueBwdISA_SB_SD_Li256ELb1ELb0ELi2EEENS1_25SingleTileBwdLPTSchedulerILb1ELi128ELb1EEEEEEEEEvNT_6ParamsE) ;  /* 0xffff4af004007950 */ /* 0x000fea0003c3ffff */
        .type           $_ZN7cutlass13device_kernelIN5flash19enable_sm80_to_sm89INS1_16FlashAttnBwdSm80INS1_25CollectiveMainloopBwdSm80ILi2ELi2EN4cute5tupleIJNS5_1CILi128EEES8_NS7_ILi64EEEEEENS_10bfloat16_tEfNS_4arch4Sm80ELb1ELb0ELb1ELb1ELb1ELb0ELb0ELb0ELi2ELi4ELi4ELi4ELb0EEENS1_21CollectiveEpilogueBwdISA_SB_SD_Li256ELb1ELb0ELi2EEENS1_25SingleTileBwdLPTSchedulerILb1ELi128ELb1EEEEEEEEEvNT_6ParamsE$_ZN4cute3eso3ESOILb1ELb0EJNS_6LayoutINS_5tupleIJNS3_IJNS_1CILi4EEENS4_ILi1EEEEEES6_EEENS3_IJNS3_IJS6_NS4_ILi0EEEEEES9_EEEEENS_10ViewEngineINS_8gmem_ptrIPKfEEEEEEC2ERKSC_RKSI_,@function
        .size           $_ZN7cutlass13device_kernelIN5flash19enable_sm80_to_sm89INS1_16FlashAttnBwdSm80INS1_25CollectiveMainloopBwdSm80ILi2ELi2EN4cute5tupleIJNS5_1CILi128EEES8_NS7_ILi64EEEEEENS_10bfloat16_tEfNS_4arch4Sm80ELb1ELb0ELb1ELb1ELb1ELb0ELb0ELb0ELi2ELi4ELi4ELi4ELb0EEENS1_21CollectiveEpilogueBwdISA_SB_SD_Li256ELb1ELb0ELi2EEENS1_25SingleTileBwdLPTSchedulerILb1ELi128ELb1EEEEEEEEEvNT_6ParamsE$_ZN4cute3eso3ESOILb1ELb0EJNS_6LayoutINS_5tupleIJNS3_IJNS_1CILi4EEENS4_ILi1EEEEEES6_EEENS3_IJNS3_IJS6_NS4_ILi0EEEEEES9_EEEEENS_10ViewEngineINS_8gmem_ptrIPKfEEEEEEC2ERKSC_RKSI_,($_ZN7cutlass13device_kernelIN5flash19enable_sm80_to_sm89INS1_16FlashAttnBwdSm80INS1_25CollectiveMainloopBwdSm80ILi2ELi2EN4cute5tupleIJNS5_1CILi128EEES8_NS7_ILi64EEEEEENS_10bfloat16_tEfNS_4arch4Sm80ELb1ELb0ELb1ELb1ELb1ELb0ELb0ELb0ELi2ELi4ELi4ELi4ELb0EEENS1_21CollectiveEpilogueBwdISA_SB_SD_Li256ELb1ELb0ELi2EEENS1_25SingleTileBwdLPTSchedulerILb1ELi128ELb1EEEEEEEEEvNT_6ParamsE$_ZN4cute3eso3ESOILb1ELb0EJNS_6LayoutINS_5tupleIJNS3_IJNS_1CILi4EEENS4_ILi1EEEEEES6_EEENS3_IJNS3_IJS6_NS4_ILi0EEEEEES9_EEEEENS_10ViewEngineINS_8smem_ptrIPfEEEEEEC2ERKSC_RKSH_ - $_ZN7cutlass13device_kernelIN5flash19enable_sm80_to_sm89INS1_16FlashAttnBwdSm80INS1_25CollectiveMainloopBwdSm80ILi2ELi2EN4cute5tupleIJNS5_1CILi128EEES8_NS7_ILi64EEEEEENS_10bfloat16_tEfNS_4arch4Sm80ELb1ELb0ELb1ELb1ELb1ELb0ELb0ELb0ELi2ELi4ELi4ELi4ELb0EEENS1_21CollectiveEpilogueBwdISA_SB_SD_Li256ELb1ELb0ELi2EEENS1_25SingleTileBwdLPTSchedulerILb1ELi128ELb1EEEEEEEEEvNT_6ParamsE$_ZN4cute3eso3ESOILb1ELb0EJNS_6LayoutINS_5tupleIJNS3_IJNS_1CILi4EEENS4_ILi1EEEEEES6_EEENS3_IJNS3_IJS6_NS4_ILi0EEEEEES9_EEEEENS_10ViewEngineINS_8gmem_ptrIPKfEEEEEEC2ERKSC_RKSI_)
$_ZN7cutlass13device_kernelIN5flash19enable_sm80_to_sm89INS1_16FlashAttnBwdSm80INS1_25CollectiveMainloopBwdSm80ILi2ELi2EN4cute5tupleIJNS5_1CILi128EEES8_NS7_ILi64EEEEEENS_10bfloat16_tEfNS_4arch4Sm80ELb1ELb0ELb1ELb1ELb1ELb0ELb0ELb0ELi2ELi4ELi4ELi4ELb0EEENS1_21CollectiveEpilogueBwdISA_SB_SD_Li256ELb1ELb0ELi2EEENS1_25SingleTileBwdLPTSchedulerILb1ELi128ELb1EEEEEEEEEvNT_6ParamsE$_ZN4cute3eso3ESOILb1ELb0EJNS_6LayoutINS_5tupleIJNS3_IJNS_1CILi4EEENS4_ILi1EEEEEES6_EEENS3_IJNS3_IJS6_NS4_ILi0EEEEEES9_EEEEENS_10ViewEngineINS_8gmem_ptrIPKfEEEEEEC2ERKSC_RKSI_:
[----:B------:R-:W-:Y:S02]  /*b510*/  IADD3 R4, R81, -c[0x0][0x20], RZ ;  /* 0x8000080051047a10 */ /* 0x000fe40007ffe0ff */
[----:B------:R-:W-:-:S03]  /*b520*/  MOV R7, 0x0 ;  /* 0x0000000000077802 */ /* 0x000fc60000000f00 */
[----:B------:R1:W-:Y:S01]  /*b530*/  STL.64 [R4], R2 ;  /* 0x0000000204007387 */ /* 0x0003e20000100a00 */
[----:B------:R-:W-:Y:S05]  /*b540*/  RET.REL.NODEC R6 `(_ZN7cutlass13device_kernelIN5flash19enable_sm80_to_sm89INS1_16FlashAttnBwdSm80INS1_25CollectiveMainloopBwdSm80ILi2ELi2EN4cute5tupleIJNS5_1CILi128EEES8_NS7_ILi64EEEEEENS_10bfloat16_tEfNS_4arch4Sm80ELb1ELb0ELb1ELb1ELb1ELb0ELb0ELb0ELi2ELi4ELi4ELi4ELb0EEENS1_21CollectiveEpilogueBwdISA_SB_SD_Li256ELb1ELb0ELi2EEENS1_25SingleTileBwdLPTSchedulerILb1ELi128ELb1EEEEEEEEEvNT_6ParamsE) ;  /* 0xffff4ab006007950 */ /* 0x000fea0003c3ffff */
        .type           $_ZN7cutlass13device_kernelIN5flash19enable_sm80_to_sm89INS1_16FlashAttnBwdSm80INS1_25CollectiveMainloopBwdSm80ILi2ELi2EN4cute5tupleIJNS5_1CILi128EEES8_NS7_ILi64EEEEEENS_10bfloat16_tEfNS_4arch4Sm80ELb1ELb0ELb1ELb1ELb1ELb0ELb0ELb0ELi2ELi4ELi4ELi4ELb0EEENS1_21CollectiveEpilogueBwdISA_SB_SD_Li256ELb1ELb0ELi2EEENS1_25SingleTileBwdLPTSchedulerILb1ELi128ELb1EEEEEEEEEvNT_6ParamsE$_ZN4cute3eso3ESOILb1ELb0EJNS_6LayoutINS_5tupleIJNS3_IJNS_1CILi4EEENS4_ILi1EEEEEES6_EEENS3_IJNS3_IJS6_NS4_ILi0EEEEEES9_EEEEENS_10ViewEngineINS_8smem_ptrIPfEEEEEEC2ERKSC_RKSH_,@function
        .size           $_ZN7cutlass13device_kernelIN5flash19enable_sm80_to_sm89INS1_16FlashAttnBwdSm80INS1_25CollectiveMainloopBwdSm80ILi2ELi2EN4cute5tupleIJNS5_1CILi128EEES8_NS7_ILi64EEEEEENS_10bfloat16_tEfNS_4arch4Sm80ELb1ELb0ELb1ELb1ELb1ELb0ELb0ELb0ELi2ELi4ELi4ELi4ELb0EEENS1_21CollectiveEpilogueBwdISA_SB_SD_Li256ELb1ELb0ELi2EEENS1_25SingleTileBwdLPTSchedulerILb1ELi128ELb1EEEEEEEEEvNT_6ParamsE$_ZN4cute3eso3ESOILb1ELb0EJNS_6LayoutINS_5tupleIJNS3_IJNS_1CILi4EEENS4_ILi1EEEEEES6_EEENS3_IJNS3_IJS6_NS4_ILi0EEEEEES9_EEEEENS_10ViewEngineINS_8smem_ptrIPfEEEEEEC2ERKSC_RKSH_,($_ZN7cutlass13device_kernelIN5flash19enable_sm80_to_sm89INS1_16FlashAttnBwdSm80INS1_25CollectiveMainloopBwdSm80ILi2ELi2EN4cute5tupleIJNS5_1CILi128EEES8_NS7_ILi64EEEEEENS_10bfloat16_tEfNS_4arch4Sm80ELb1ELb0ELb1ELb1ELb1ELb0ELb0ELb0ELi2ELi4ELi4ELi4ELb0EEENS1_21CollectiveEpilogueBwdISA_SB_SD_Li256ELb1ELb0ELi2EEENS1_25SingleTileBwdLPTSchedulerILb1ELi128ELb1EEEEEEEEEvNT_6ParamsE$_ZN4cute3eso3ESOILb1ELb0EJNS_6LayoutINS_5tupleIJNS3_IJNS_1CILi4EEENS4_ILi1EEEEEES6_EEENS3_IJNS3_IJS6_NS4_ILi0EEEEEES9_EEEEEiEEC2ERKSC_RKi - $_ZN7cutlass13device_kernelIN5flash19enable_sm80_to_sm89INS1_16FlashAttnBwdSm80INS1_25CollectiveMainloopBwdSm80ILi2ELi2EN4cute5tupleIJNS5_1CILi128EEES8_NS7_ILi64EEEEEENS_10bfloat16_tEfNS_4arch4Sm80ELb1ELb0ELb1ELb1ELb1ELb0ELb0ELb0ELi2ELi4ELi4ELi4ELb0EEENS1_21CollectiveEpilogueBwdISA_SB_SD_Li256ELb1ELb0ELi2EEENS1_25SingleTileBwdLPTSchedulerILb1ELi128ELb1EEEEEEEEEvNT_6ParamsE$_ZN4cute3eso3ESOILb1ELb0EJNS_6LayoutINS_5tupleIJNS3_IJNS_1CILi4EEENS4_ILi1EEEEEES6_EEENS3_IJNS3_IJS6_NS4_ILi0EEEEEES9_EEEEENS_10ViewEngineINS_8smem_ptrIPfEEEEEEC2ERKSC_RKSH_)
$_ZN7cutlass13device_kernelIN5flash19enable_sm80_to_sm89INS1_16FlashAttnBwdSm80INS1_25CollectiveMainloopBwdSm80ILi2ELi2EN4cute5tupleIJNS5_1CILi128EEES8_NS7_ILi64EEEEEENS_10bfloat16_tEfNS_4arch4Sm80ELb1ELb0ELb1ELb1ELb1ELb0ELb0ELb0ELi2ELi4ELi4ELi4ELb0EEENS1_21CollectiveEpilogueBwdISA_SB_SD_Li256ELb1ELb0ELi2EEENS1_25SingleTileBwdLPTSchedulerILb1ELi128ELb1EEEEEEEEEvNT_6ParamsE$_ZN4cute3eso3ESOILb1ELb0EJNS_6LayoutINS_5tupleIJNS3_IJNS_1CILi4EEENS4_ILi1EEEEEES6_EEENS3_IJNS3_IJS6_NS4_ILi0EEEEEES9_EEEEENS_10ViewEngineINS_8smem_ptrIPfEEEEEEC2ERKSC_RKSH_:
[----:B------:R-:W-:Y:S02]  /*b550*/  IADD3 R6, R81, -c[0x0][0x20], RZ ;  /* 0x8000080051067a10 */ /* 0x000fe40007ffe0ff */
[----:B------:R-:W-:-:S03]  /*b560*/  MOV R9, 0x0 ;  /* 0x0000000000097802 */ /* 0x000fc60000000f00 */
[----:B------:R1:W-:Y:S01]  /*b570*/  STL.64 [R6], R2 ;  /* 0x0000000206007387 */ /* 0x0003e20000100a00 */
[----:B------:R-:W-:Y:S05]  /*b580*/  RET.REL.NODEC R8 `(_ZN7cutlass13device_kernelIN5flash19enable_sm80_to_sm89INS1_16FlashAttnBwdSm80INS1_25CollectiveMainloopBwdSm80ILi2ELi2EN4cute5tupleIJNS5_1CILi128EEES8_NS7_ILi64EEEEEENS_10bfloat16_tEfNS_4arch4Sm80ELb1ELb0ELb1ELb1ELb1ELb0ELb0ELb0ELi2ELi4ELi4ELi4ELb0EEENS1_21CollectiveEpilogueBwdISA_SB_SD_Li256ELb1ELb0ELi2EEENS1_25SingleTileBwdLPTSchedulerILb1ELi128ELb1EEEEEEEEEvNT_6ParamsE) ;  /* 0xffff4a7008007950 */ /* 0x000fea0003c3ffff */
        .type           $_ZN7cutlass13device_kernelIN5flash19enable_sm80_to_sm89INS1_16FlashAttnBwdSm80INS1_25CollectiveMainloopBwdSm80ILi2ELi2EN4cute5tupleIJNS5_1CILi128EEES8_NS7_ILi64EEEEEENS_10bfloat16_tEfNS_4arch4Sm80ELb1ELb0ELb1ELb1ELb1ELb0ELb0ELb0ELi2ELi4ELi4ELi4ELb0EEENS1_21CollectiveEpilogueBwdISA_SB_SD_Li256ELb1ELb0ELi2EEENS1_25SingleTileBwdLPTSchedulerILb1ELi128ELb1EEEEEEEEEvNT_6ParamsE$_ZN4cute3eso3ESOILb1ELb0EJNS_6LayoutINS_5tupleIJNS3_IJNS_1CILi4EEENS4_ILi1EEEEEES6_EEENS3_IJNS3_IJS6_NS4_ILi0EEEEEES9_EEEEEiEEC2ERKSC_RKi,@function
        .size           $_ZN7cutlass13device_kernelIN5flash19enable_sm80_to_sm89INS1_16FlashAttnBwdSm80INS1_25CollectiveMainloopBwdSm80ILi2ELi2EN4cute5tupleIJNS5_1CILi128EEES8_NS7_ILi64EEEEEENS_10bfloat16_tEfNS_4arch4Sm80ELb1ELb0ELb1ELb1ELb1ELb0ELb0ELb0ELi2ELi4ELi4ELi4ELb0EEENS1_21CollectiveEpilogueBwdISA_SB_SD_Li256ELb1ELb0ELi2EEENS1_25SingleTileBwdLPTSchedulerILb1ELi128ELb1EEEEEEEEEvNT_6ParamsE$_ZN4cute3eso3ESOILb1ELb0EJNS_6LayoutINS_5tupleIJNS3_IJNS_1CILi4EEENS4_ILi1EEEEEES6_EEENS3_IJNS3_IJS6_NS4_ILi0EEEEEES9_EEEEEiEEC2ERKSC_RKi,($_ZN7cutlass13device_kernelIN5flash19enable_sm80_to_sm89INS1_16FlashAttnBwdSm80INS1_25CollectiveMainloopBwdSm80ILi2ELi2EN4cute5tupleIJNS5_1CILi128EEES8_NS7_ILi64EEEEEENS_10bfloat16_tEfNS_4arch4Sm80ELb1ELb0ELb1ELb1ELb1ELb0ELb0ELb0ELi2ELi4ELi4ELi4ELb0EEENS1_21CollectiveEpilogueBwdISA_SB_SD_Li256ELb1ELb0ELi2EEENS1_25SingleTileBwdLPTSchedulerILb1ELi128ELb1EEEEEEEEEvNT_6ParamsE$_ZN4cute3eso3ESOILb1ELb0EJNS_6LayoutINS_5tupleIJNS3_IJNS_1CILi8EEENS4_ILi1EEEEEEEEENS3_IJNS3_IJS6_NS4_ILi0EEEEEEEEEEENS_10ViewEngineINS_8gmem_ptrIPKN7cutlass10bfloat16_tEEEEEEEC2ERKSC_RKSK_ - $_ZN7cutlass13device_kernelIN5flash19enable_sm80_to_sm89INS1_16FlashAttnBwdSm80INS1_25CollectiveMainloopBwdSm80ILi2ELi2EN4cute5tupleIJNS5_1CILi128EEES8_NS7_ILi64EEEEEENS_10bfloat16_tEfNS_4arch4Sm80ELb1ELb0ELb1ELb1ELb1ELb0ELb0ELb0ELi2ELi4ELi4ELi4ELb0EEENS1_21CollectiveEpilogueBwdISA_SB_SD_Li256ELb1ELb0ELi2EEENS1_25SingleTileBwdLPTSchedulerILb1ELi128ELb1EEEEEEEEEvNT_6ParamsE$_ZN4cute3eso3ESOILb1ELb0EJNS_6LayoutINS_5tupleIJNS3_IJNS_1CILi4EEENS4_ILi1EEEEEES6_EEENS3_IJNS3_IJS6_NS4_ILi0EEEEEES9_EEEEEiEEC2ERKSC_RKi)
$_ZN7cutlass13device_kernelIN5flash19enable_sm80_to_sm89INS1_16FlashAttnBwdSm80INS1_25CollectiveMainloopBwdSm80ILi2ELi2EN4cute5tupleIJNS5_1CILi128EEES8_NS7_ILi64EEEEEENS_10bfloat16_tEfNS_4arch4Sm80ELb1ELb0ELb1ELb1ELb1ELb0ELb0ELb0ELi2ELi4ELi4ELi4ELb0EEENS1_21CollectiveEpilogueBwdISA_SB_SD_Li256ELb1ELb0ELi2EEENS1_25SingleTileBwdLPTSchedulerILb1ELi128ELb1EEEEEEEEEvNT_6ParamsE$_ZN4cute3eso3ESOILb1ELb0EJNS_6LayoutINS_5tupleIJNS3_IJNS_1CILi4EEENS4_ILi1EEEEEES6_EEENS3_IJNS3_IJS6_NS4_ILi0EEEEEES9_EEEEEiEEC2ERKSC_RKi:
[----:B------:R-:W-:Y:S02]  /*b590*/  IADD3 R2, R81, -c[0x0][0x20], RZ ;  /* 0x8000080051027a10 */ /* 0x000fe40007ffe0ff */
[----:B------:R-:W-:-:S03]  /*b5a0*/  MOV R7, 0x0 ;  /* 0x0000000000077802 */ /* 0x000fc60000000f00 */
[----:B------:R1:W-:Y:S01]  /*b5b0*/  STL [R2], R3 ;  /* 0x0000000302007387 */ /* 0x0003e20000100800 */
[----:B------:R-:W-:Y:S05]  /*b5c0*/  RET.REL.NODEC R6 `(_ZN7cutlass13device_kernelIN5flash19enable_sm80_to_sm89INS1_16FlashAttnBwdSm80INS1_25CollectiveMainloopBwdSm80ILi2ELi2EN4cute5tupleIJNS5_1CILi128EEES8_NS7_ILi64EEEEEENS_10bfloat16_tEfNS_4arch4Sm80ELb1ELb0ELb1ELb1ELb1ELb0ELb0ELb0ELi2ELi4ELi4ELi4ELb0EEENS1_21CollectiveEpilogueBwdISA_SB_SD_Li256ELb1ELb0ELi2EEENS1_25SingleTileBwdLPTSchedulerILb1ELi128ELb1EEEEEEEEEvNT_6ParamsE) ;  /* 0xffff4a3006007950 */ /* 0x000fea0003c3ffff */
        .type           $_ZN7cutlass13device_kernelIN5flash19enable_sm80_to_sm89INS1_16FlashAttnBwdSm80INS1_25CollectiveMainloopBwdSm80ILi2ELi2EN4cute5tupleIJNS5_1CILi128EEES8_NS7_ILi64EEEEEENS_10bfloat16_tEfNS_4arch4Sm80ELb1ELb0ELb1ELb1ELb1ELb0ELb0ELb0ELi2ELi4ELi4ELi4ELb0EEENS1_21CollectiveEpilogueBwdISA_SB_SD_Li256ELb1ELb0ELi2EEENS1_25SingleTileBwdLPTSchedulerILb1ELi128ELb1EEEEEEEEEvNT_6ParamsE$_ZN4cute3eso3ESOILb1ELb0EJNS_6LayoutINS_5tupleIJNS3_IJNS_1CILi8EEENS4_ILi1EEEEEEEEENS3_IJNS3_IJS6_NS4_ILi0EEEEEEEEEEENS_10ViewEngineINS_8gmem_ptrIPKN7cutlass10bfloat16_tEEEEEEEC2ERKSC_RKSK_,@function
        .size           $_ZN7cutlass13device_kernelIN5flash19enable_sm80_to_sm89INS1_16FlashAttnBwdSm80INS1_25CollectiveMainloopBwdSm80ILi2ELi2EN4cute5tupleIJNS5_1CILi128EEES8_NS7_ILi64EEEEEENS_10bfloat16_tEfNS_4arch4Sm80ELb1ELb0ELb1ELb1ELb1ELb0ELb0ELb0ELi2ELi4ELi4ELi4ELb0EEENS1_21CollectiveEpilogueBwdISA_SB_SD_Li256ELb1ELb0ELi2EEENS1_25SingleTileBwdLPTSchedulerILb1ELi128ELb1EEEEEEEEEvNT_6ParamsE$_ZN4cute3eso3ESOILb1ELb0EJNS_6LayoutINS_5tupleIJNS3_IJNS_1CILi8EEENS4_ILi1EEEEEEEEENS3_IJNS3_IJS6_NS4_ILi0EEEEEEEEEEENS_10ViewEngineINS_8gmem_ptrIPKN7cutlass10bfloat16_tEEEEEEEC2ERKSC_RKSK_,($_ZN7cutlass13device_kernelIN5flash19enable_sm80_to_sm89INS1_16FlashAttnBwdSm80INS1_25CollectiveMainloopBwdSm80ILi2ELi2EN4cute5tupleIJNS5_1CILi128EEES8_NS7_ILi64EEEEEENS_10bfloat16_tEfNS_4arch4Sm80ELb1ELb0ELb1ELb1ELb1ELb0ELb0ELb0ELi2ELi4ELi4ELi4ELb0EEENS1_21CollectiveEpilogueBwdISA_SB_SD_Li256ELb1ELb0ELi2EEENS1_25SingleTileBwdLPTSchedulerILb1ELi128ELb1EEEEEEEEEvNT_6ParamsE$_ZN4cute3eso3ESOILb1ELb0EJNS_6LayoutINS_5tupleIJNS3_IJNS_1CILi8EEENS4_ILi1EEEEEEEEENS3_IJNS3_IJS6_NS4_ILi0EEEEEEEEEEENS_10ViewEngineINS_8smem_ptrIPN7cutlass10bfloat16_tEEEEEEEC2ERKSC_RKSJ_ - $_ZN7cutlass13device_kernelIN5flash19enable_sm80_to_sm89INS1_16FlashAttnBwdSm80INS1_25CollectiveMainloopBwdSm80ILi2ELi2EN4cute5tupleIJNS5_1CILi128EEES8_NS7_ILi64EEEEEENS_10bfloat16_tEfNS_4arch4Sm80ELb1ELb0ELb1ELb1ELb1ELb0ELb0ELb0ELi2ELi4ELi4ELi4ELb0EEENS1_21CollectiveEpilogueBwdISA_SB_SD_Li256ELb1ELb0ELi2EEENS1_25SingleTileBwdLPTSchedulerILb1ELi128ELb1EEEEEEEEEvNT_6ParamsE$_ZN4cute3eso3ESOILb1ELb0EJNS_6LayoutINS_5tupleIJNS3_IJNS_1CILi8EEENS4_ILi1EEEEEEEEENS3_IJNS3_IJS6_NS4_ILi0EEEEEEEEEEENS_10ViewEngineINS_8gmem_ptrIPKN7cutlass10bfloat16_tEEEEEEEC2ERKSC_RKSK_)
$_ZN7cutlass13device_kernelIN5flash19enable_sm80_to_sm89INS1_16FlashAttnBwdSm80INS1_25CollectiveMainloopBwdSm80ILi2ELi2EN4cute5tupleIJNS5_1CILi128EEES8_NS7_ILi64EEEEEENS_10bfloat16_tEfNS_4arch4Sm80ELb1ELb0ELb1ELb1ELb1ELb0ELb0ELb0ELi2ELi4ELi4ELi4ELb0EEENS1_21CollectiveEpilogueBwdISA_SB_SD_Li256ELb1ELb0ELi2EEENS1_25SingleTileBwdLPTSchedulerILb1ELi128ELb1EEEEEEEEEvNT_6ParamsE$_ZN4cute3eso3ESOILb1ELb0EJNS_6LayoutINS_5tupleIJNS3_IJNS_1CILi8EEENS4_ILi1EEEEEEEEENS3_IJNS3_IJS6_NS4_ILi0EEEEEEEEEEENS_10ViewEngineINS_8gmem_ptrIPKN7cutlass10bfloat16_tEEEEEEEC2ERKSC_RKSK_:
[----:B------:R-:W-:Y:S02]  /*b5d0*/  IADD3 R4, R81, -c[0x0][0x20], RZ ;  /* 0x8000080051047a10 */ /* 0x000fe40007ffe0ff */
[----:B------:R-:W-:-:S03]  /*b5e0*/  MOV R7, 0x0 ;  /* 0x0000000000077802 */ /* 0x000fc60000000f00 */
[----:B------:R1:W-:Y:S01]  /*b5f0*/  STL.64 [R4], R2 ;  /* 0x0000000204007387 */ /* 0x0003e20000100a00 */
[----:B------:R-:W-:Y:S05]  /*b600*/  RET.REL.NODEC R6 `(_ZN7cutlass13device_kernelIN5flash19enable_sm80_to_sm89INS1_16FlashAttnBwdSm80INS1_25CollectiveMainloopBwdSm80ILi2ELi2EN4cute5tupleIJNS5_1CILi128EEES8_NS7_ILi64EEEEEENS_10bfloat16_tEfNS_4arch4Sm80ELb1ELb0ELb1ELb1ELb1ELb0ELb0ELb0ELi2ELi4ELi4ELi4ELb0EEENS1_21CollectiveEpilogueBwdISA_SB_SD_Li256ELb1ELb0ELi2EEENS1_25SingleTileBwdLPTSchedulerILb1ELi128ELb1EEEEEEEEEvNT_6ParamsE) ;  /* 0xffff49f006007950 */ /* 0x000fea0003c3ffff */
        .type           $_ZN7cutlass13device_kernelIN5flash19enable_sm80_to_sm89INS1_16FlashAttnBwdSm80INS1_25CollectiveMainloopBwdSm80ILi2ELi2EN4cute5tupleIJNS5_1CILi128EEES8_NS7_ILi64EEEEEENS_10bfloat16_tEfNS_4arch4Sm80ELb1ELb0ELb1ELb1ELb1ELb0ELb0ELb0ELi2ELi4ELi4ELi4ELb0EEENS1_21CollectiveEpilogueBwdISA_SB_SD_Li256ELb1ELb0ELi2EEENS1_25SingleTileBwdLPTSchedulerILb1ELi128ELb1EEEEEEEEEvNT_6ParamsE$_ZN4cute3eso3ESOILb1ELb0EJNS_6LayoutINS_5tupleIJNS3_IJNS_1CILi8EEENS4_ILi1EEEEEEEEENS3_IJNS3_IJS6_NS4_ILi0EEEEEEEEEEENS_10ViewEngineINS_8smem_ptrIPN7cutlass10bfloat16_tEEEEEEEC2ERKSC_RKSJ_,@function
        .size           $_ZN7cutlass13device_kernelIN5flash19enable_sm80_to_sm89INS1_16FlashAttnBwdSm80INS1_25CollectiveMainloopBwdSm80ILi2ELi2EN4cute5tupleIJNS5_1CILi128EEES8_NS7_ILi64EEEEEENS_10bfloat16_tEfNS_4arch4Sm80ELb1ELb0ELb1ELb1ELb1ELb0ELb0ELb0ELi2ELi4ELi4ELi4ELb0EEENS1_21CollectiveEpilogueBwdISA_SB_SD_Li256ELb1ELb0ELi2EEENS1_25SingleTileBwdLPTSchedulerILb1ELi128ELb1EEEEEEEEEvNT_6ParamsE$_ZN4cute3eso3ESOILb1ELb0EJNS_6LayoutINS_5tupleIJNS3_IJNS_1CILi8EEENS4_ILi1EEEEEEEEENS3_IJNS3_IJS6_NS4_ILi0EEEEEEEEEEENS_10ViewEngineINS_8smem_ptrIPN7cutlass10bfloat16_tEEEEEEEC2ERKSC_RKSJ_,($_ZN7cutlass13device_kernelIN5flash19enable_sm80_to_sm89INS1_16FlashAttnBwdSm80INS1_25CollectiveMainloopBwdSm80ILi2ELi2EN4cute5tupleIJNS5_1CILi128EEES8_NS7_ILi64EEEEEENS_10bfloat16_tEfNS_4arch4Sm80ELb1ELb0ELb1ELb1ELb1ELb0ELb0ELb0ELi2ELi4ELi4ELi4ELb0EEENS1_21CollectiveEpilogueBwdISA_SB_SD_Li256ELb1ELb0ELi2EEENS1_25SingleTileBwdLPTSchedulerILb1ELi128ELb1EEEEEEEEEvNT_6ParamsE$_ZN4cute3eso3ESOILb1ELb0EJNS_6LayoutINS_5tupleIJNS3_IJNS_1CILi8EEENS4_ILi1EEEEEEEEENS3_IJNS3_IJS6_NS4_ILi0EEEEEEEEEEENS_10ViewEngineIPN7cutlass10bfloat16_tEEEEEC2ERKSC_RKSH_ - $_ZN7cutlass13device_kernelIN5flash19enable_sm80_to_sm89INS1_16FlashAttnBwdSm80INS1_25CollectiveMainloopBwdSm80ILi2ELi2EN4cute5tupleIJNS5_1CILi128EEES8_NS7_ILi64EEEEEENS_10bfloat16_tEfNS_4arch4Sm80ELb1ELb0ELb1ELb1ELb1ELb0ELb0ELb0ELi2ELi4ELi4ELi4ELb0EEENS1_21CollectiveEpilogueBwdISA_SB_SD_Li256ELb1ELb0ELi2EEENS1_25SingleTileBwdLPTSchedulerILb1ELi128ELb1EEEEEEEEEvNT_6ParamsE$_ZN4cute3eso3ESOILb1ELb0EJNS_6LayoutINS_5tupleIJNS3_IJNS_1CILi8EEENS4_ILi1EEEEEEEEENS3_IJNS3_IJS6_NS4_ILi0EEEEEEEEEEENS_10ViewEngineINS_8smem_ptrIPN7cutlass10bfloat16_tEEEEEEEC2ERKSC_RKSJ_)
$_ZN7cutlass13device_kernelIN5flash19enable_sm80_to_sm89INS1_16FlashAttnBwdSm80INS1_25CollectiveMainloopBwdSm80ILi2ELi2EN4cute5tupleIJNS5_1CILi128EEES8_NS7_ILi64EEEEEENS_10bfloat16_tEfNS_4arch4Sm80ELb1ELb0ELb1ELb1ELb1ELb0ELb0ELb0ELi2ELi4ELi4ELi4ELb0EEENS1_21CollectiveEpilogueBwdISA_SB_SD_Li256ELb1ELb0ELi2EEENS1_25SingleTileBwdLPTSchedulerILb1ELi128ELb1EEEEEEEEEvNT_6ParamsE$_ZN4cute3eso3ESOILb1ELb0EJNS_6LayoutINS_5tupleIJNS3_IJNS_1CILi8EEENS4_ILi1EEEEEEEEENS3_IJNS3_IJS6_NS4_ILi0EEEEEEEEEEENS_10ViewEngineINS_8smem_ptrIPN7cutlass10bfloat16_tEEEEEEEC2ERKSC_RKSJ_:
[----:B------:R-:W-:Y:S02]  /*b610*/  IADD3 R6, R6, -c[0x0][0x20], RZ ;  /* 0x8000080006067a10 */ /* 0x000fe40007ffe0ff */
[----:B------:R-:W-:-:S03]  /*b620*/  MOV R9, 0x0 ;  /* 0x0000000000097802 */ /* 0x000fc60000000f00 */
[----:B------:R1:W-:Y:S01]  /*b630*/  STL.64 [R6], R2 ;  /* 0x0000000206007387 */ /* 0x0003e20000100a00 */
[----:B------:R-:W-:Y:S05]  /*b640*/  RET.REL.NODEC R8 `(_ZN7cutlass13device_kernelIN5flash19enable_sm80_to_sm89INS1_16FlashAttnBwdSm80INS1_25CollectiveMainloopBwdSm80ILi2ELi2EN4cute5tupleIJNS5_1CILi128EEES8_NS7_ILi64EEEEEENS_10bfloat16_tEfNS_4arch4Sm80ELb1ELb0ELb1ELb1ELb1ELb0ELb0ELb0ELi2ELi4ELi4ELi4ELb0EEENS1_21CollectiveEpilogueBwdISA_SB_SD_Li256ELb1ELb0ELi2EEENS1_25SingleTileBwdLPTSchedulerILb1ELi128ELb1EEEEEEEEEvNT_6ParamsE) ;  /* 0xffff49b008007950 */ /* 0x000fea0003c3ffff */
        .type           $_ZN7cutlass13device_kernelIN5flash19enable_sm80_to_sm89INS1_16FlashAttnBwdSm80INS1_25CollectiveMainloopBwdSm80ILi2ELi2EN4cute5tupleIJNS5_1CILi128EEES8_NS7_ILi64EEEEEENS_10bfloat16_tEfNS_4arch4Sm80ELb1ELb0ELb1ELb1ELb1ELb0ELb0ELb0ELi2ELi4ELi4ELi4ELb0EEENS1_21CollectiveEpilogueBwdISA_SB_SD_Li256ELb1ELb0ELi2EEENS1_25SingleTileBwdLPTSchedulerILb1ELi128ELb1EEEEEEEEEvNT_6ParamsE$_ZN4cute3eso3ESOILb1ELb0EJNS_6LayoutINS_5tupleIJNS3_IJNS_1CILi8EEENS4_ILi1EEEEEEEEENS3_IJNS3_IJS6_NS4_ILi0EEEEEEEEEEENS_10ViewEngineIPN7cutlass10bfloat16_tEEEEEC2ERKSC_RKSH_,@function
        .size           $_ZN7cutlass13device_kernelIN5flash19enable_sm80_to_sm89INS1_16FlashAttnBwdSm80INS1_25CollectiveMainloopBwdSm80ILi2ELi2EN4cute5tupleIJNS5_1CILi128EEES8_NS7_ILi64EEEEEENS_10bfloat16_tEfNS_4arch4Sm80ELb1ELb0ELb1ELb1ELb1ELb0ELb0ELb0ELi2ELi4ELi4ELi4ELb0EEENS1_21CollectiveEpilogueBwdISA_SB_SD_Li256ELb1ELb0ELi2EEENS1_25SingleTileBwdLPTSchedulerILb1ELi128ELb1EEEEEEEEEvNT_6ParamsE$_ZN4cute3eso3ESOILb1ELb0EJNS_6LayoutINS_5tupleIJNS3_IJNS_1CILi8EEENS4_ILi1EEEEEEEEENS3_IJNS3_IJS6_NS4_ILi0EEEEEEEEEEENS_10ViewEngineIPN7cutlass10bfloat16_tEEEEEC2ERKSC_RKSH_,($_ZN7cutlass13device_kernelIN5flash19enable_sm80_to_sm89INS1_16FlashAttnBwdSm80INS1_25CollectiveMainloopBwdSm80ILi2ELi2EN4cute5tupleIJNS5_1CILi128EEES8_NS7_ILi64EEEEEENS_10bfloat16_tEfNS_4arch4Sm80ELb1ELb0ELb1ELb1ELb1ELb0ELb0ELb0ELi2ELi4ELi4ELi4ELb0EEENS1_21CollectiveEpilogueBwdISA_SB_SD_Li256ELb1ELb0ELi2EEENS1_25SingleTileBwdLPTSchedulerILb1ELi128ELb1EEEEEEEEEvNT_6ParamsE$_ZN4cute3eso3ESOILb1ELb0EJNS_6LayoutINS_5tupleIJNS3_IJNS_1CILi8EEENS4_ILi1EEEEEEEEENS3_IJNS3_IJS6_NS4_ILi0EEEEEEEEEEEiEEC2ERKSC_RKi - $_ZN7cutlass13device_kernelIN5flash19enable_sm80_to_sm89INS1_16FlashAttnBwdSm80INS1_25CollectiveMainloopBwdSm80ILi2ELi2EN4cute5tupleIJNS5_1CILi128EEES8_NS7_ILi64EEEEEENS_10bfloat16_tEfNS_4arch4Sm80ELb1ELb0ELb1ELb1ELb1ELb0ELb0ELb0ELi2ELi4ELi4ELi4ELb0EEENS1_21CollectiveEpilogueBwdISA_SB_SD_Li256ELb1ELb0ELi2EEENS1_25SingleTileBwdLPTSchedulerILb1ELi128ELb1EEEEEEEEEvNT_6ParamsE$_ZN4cute3eso3ESOILb1ELb0EJNS_6LayoutINS_5tupleIJNS3_IJNS_1CILi8EEENS4_ILi1EEEEEEEEENS3_IJNS3_IJS6_NS4_ILi0EEEEEEEEEEENS_10ViewEngineIPN7cutlass10bfloat16_tEEEEEC2ERKSC_RKSH_)
$_ZN7cutlass13device_kernelIN5flash19enable_sm80_to_sm89INS1_16FlashAttnBwdSm80INS1_25CollectiveMainloopBwdSm80ILi2ELi2EN4cute5tupleIJNS5_1CILi128EEES8_NS7_ILi64EEEEEENS_10bfloat16_tEfNS_4arch4Sm80ELb1ELb0ELb1ELb1ELb1ELb0ELb0ELb0ELi2ELi4ELi4ELi4ELb0EEENS1_21CollectiveEpilogueBwdISA_SB_SD_Li256ELb1ELb0ELi2EEENS1_25SingleTileBwdLPTSchedulerILb1ELi128ELb1EEEEEEEEEvNT_6ParamsE$_ZN4cute3eso3ESOILb1ELb0EJNS_6LayoutINS_5tupleIJNS3_IJNS_1CILi8EEENS4_ILi1EEEEEEEEENS3_IJNS3_IJS6_NS4_ILi0EEEEEEEEEEENS_10ViewEngineIPN7cutlass10bfloat16_tEEEEEC2ERKSC_RKSH_:
[----:B------:R-:W-:Y:S01]  /*b650*/  IADD3 R2, R67, -c[0x0][0x20], RZ ;  /* 0x8000080043027a10 */ /* 0x000fe20007ffe0ff */
[----:B------:R-:W-:Y:S01]  /*b660*/  IMAD.MOV.U32 R9, RZ, RZ, R3 ;  /* 0x000000ffff097224 */ /* 0x000fe200078e0003 */
[----:B------:R-:W-:-:S04]  /*b670*/  MOV R7, 0x0 ;  /* 0x0000000000077802 */ /* 0x000fc80000000f00 */
[----:B------:R1:W-:Y:S01]  /*b680*/  STL.64 [R2], R8 ;  /* 0x0000000802007387 */ /* 0x0003e20000100a00 */
[----:B------:R-:W-:Y:S05]  /*b690*/  RET.REL.NODEC R6 `(_ZN7cutlass13device_kernelIN5flash19enable_sm80_to_sm89INS1_16FlashAttnBwdSm80INS1_25CollectiveMainloopBwdSm80ILi2ELi2EN4cute5tupleIJNS5_1CILi128EEES8_NS7_ILi64EEEEEENS_10bfloat16_tEfNS_4arch4Sm80ELb1ELb0ELb1ELb1ELb1ELb0ELb0ELb0ELi2ELi4ELi4ELi4ELb0EEENS1_21CollectiveEpilogueBwdISA_SB_SD_Li256ELb1ELb0ELi2EEENS1_25SingleTileBwdLPTSchedulerILb1ELi128ELb1EEEEEEEEEvNT_6ParamsE) ;  /* 0xffff496006007950 */ /* 0x000fea0003c3ffff */
        .type           $_ZN7cutlass13device_kernelIN5flash19enable_sm80_to_sm89INS1_16FlashAttnBwdSm80INS1_25CollectiveMainloopBwdSm80ILi2ELi2EN4cute5tupleIJNS5_1CILi128EEES8_NS7_ILi64EEEEEENS_10bfloat16_tEfNS_4arch4Sm80ELb1ELb0ELb1ELb1ELb1ELb0ELb0ELb0ELi2ELi4ELi4ELi4ELb0EEENS1_21CollectiveEpilogueBwdISA_SB_SD_Li256ELb1ELb0ELi2EEENS1_25SingleTileBwdLPTSchedulerILb1ELi128ELb1EEEEEEEEEvNT_6ParamsE$_ZN4cute3eso3ESOILb1ELb0EJNS_6LayoutINS_5tupleIJNS3_IJNS_1CILi8EEENS4_ILi1EEEEEEEEENS3_IJNS3_IJS6_NS4_ILi0EEEEEEEEEEEiEEC2ERKSC_RKi,@function
        .size           $_ZN7cutlass13device_kernelIN5flash19enable_sm80_to_sm89INS1_16FlashAttnBwdSm80INS1_25CollectiveMainloopBwdSm80ILi2ELi2EN4cute5tupleIJNS5_1CILi128EEES8_NS7_ILi64EEEEEENS_10bfloat16_tEfNS_4arch4Sm80ELb1ELb0ELb1ELb1ELb1ELb0ELb0ELb0ELi2ELi4ELi4ELi4ELb0EEENS1_21CollectiveEpilogueBwdISA_SB_SD_Li256ELb1ELb0ELi2EEENS1_25SingleTileBwdLPTSchedulerILb1ELi128ELb1EEEEEEEEEvNT_6ParamsE$_ZN4cute3eso3ESOILb1ELb0EJNS_6LayoutINS_5tupleIJNS3_IJNS_1CILi8EEENS4_ILi1EEEEEEEEENS3_IJNS3_IJS6_NS4_ILi0EEEEEEEEEEEiEEC2ERKSC_RKi,($_ZN7cutlass13device_kernelIN5flash19enable_sm80_to_sm89INS1_16FlashAttnBwdSm80INS1_25CollectiveMainloopBwdSm80ILi2ELi2EN4cute5tupleIJNS5_1CILi128EEES8_NS7_ILi64EEEEEENS_10bfloat16_tEfNS_4arch4Sm80ELb1ELb0ELb1ELb1ELb1ELb0ELb0ELb0ELi2ELi4ELi4ELi4ELb0EEENS1_21CollectiveEpilogueBwdISA_SB_SD_Li256ELb1ELb0ELi2EEENS1_25SingleTileBwdLPTSchedulerILb1ELi128ELb1EEEEEEEEEvNT_6ParamsE$_ZN4cute3eso3ESOILb1ELb0EJNS_6LayoutINS_5tupleIJNS3_IJNS_1CILi8EEENS4_ILi1EEEEEEEEENS3_IJNS3_IJS6_NS4_ILi0EEEEEEEEEEElEEC2ERKSC_RKl - $_ZN7cutlass13device_kernelIN5flash19enable_sm80_to_sm89INS1_16FlashAttnBwdSm80INS1_25CollectiveMainloopBwdSm80ILi2ELi2EN4cute5tupleIJNS5_1CILi128EEES8_NS7_ILi64EEEEEENS_10bfloat16_tEfNS_4arch4Sm80ELb1ELb0ELb1ELb1ELb1ELb0ELb0ELb0ELi2ELi4ELi4ELi4ELb0EEENS1_21CollectiveEpilogueBwdISA_SB_SD_Li256ELb1ELb0ELi2EEENS1_25SingleTileBwdLPTSchedulerILb1ELi128ELb1EEEEEEEEEvNT_6ParamsE$_ZN4cute3eso3ESOILb1ELb0EJNS_6LayoutINS_5tupleIJNS3_IJNS_1CILi8EEENS4_ILi1EEEEEEEEENS3_IJNS3_IJS6_NS4_ILi0EEEEEEEEEEEiEEC2ERKSC_RKi)
$_ZN7cutlass13device_kernelIN5flash19enable_sm80_to_sm89INS1_16FlashAttnBwdSm80INS1_25CollectiveMainloopBwdSm80ILi2ELi2EN4cute5tupleIJNS5_1CILi128EEES8_NS7_ILi64EEEEEENS_10bfloat16_tEfNS_4arch4Sm80ELb1ELb0ELb1ELb1ELb1ELb0ELb0ELb0ELi2ELi4ELi4ELi4ELb0EEENS1_21CollectiveEpilogueBwdISA_SB_SD_Li256ELb1ELb0ELi2EEENS1_25SingleTileBwdLPTSchedulerILb1ELi128ELb1EEEEEEEEEvNT_6ParamsE$_ZN4cute3eso3ESOILb1ELb0EJNS_6LayoutINS_5tupleIJNS3_IJNS_1CILi8EEENS4_ILi1EEEEEEEEENS3_IJNS3_IJS6_NS4_ILi0EEEEEEEEEEEiEEC2ERKSC_RKi:
[----:B------:R-:W-:Y:S02]  /*b6a0*/  IADD3 R2, R2, -c[0x0][0x20], RZ ;  /* 0x8000080002027a10 */ /* 0x000fe40007ffe0ff */
[----:B------:R-:W-:-:S03]  /*b6b0*/  MOV R7, 0x0 ;  /* 0x0000000000077802 */ /* 0x000fc60000000f00 */
[----:B------:R1:W-:Y:S01]  /*b6c0*/  STL [R2], R3 ;  /* 0x0000000302007387 */ /* 0x0003e20000100800 */
[----:B------:R-:W-:Y:S05]  /*b6d0*/  RET.REL.NODEC R6 `(_ZN7cutlass13device_kernelIN5flash19enable_sm80_to_sm89INS1_16FlashAttnBwdSm80INS1_25CollectiveMainloopBwdSm80ILi2ELi2EN4cute5tupleIJNS5_1CILi128EEES8_NS7_ILi64EEEEEENS_10bfloat16_tEfNS_4arch4Sm80ELb1ELb0ELb1ELb1ELb1ELb0ELb0ELb0ELi2ELi4ELi4ELi4ELb0EEENS1_21CollectiveEpilogueBwdISA_SB_SD_Li256ELb1ELb0ELi2EEENS1_25SingleTileBwdLPTSchedulerILb1ELi128ELb1EEEEEEEEEvNT_6ParamsE) ;  /* 0xffff492006007950 */ /* 0x000fea0003c3ffff */
        .type           $_ZN7cutlass13device_kernelIN5flash19enable_sm80_to_sm89INS1_16FlashAttnBwdSm80INS1_25CollectiveMainloopBwdSm80ILi2ELi2EN4cute5tupleIJNS5_1CILi128EEES8_NS7_ILi64EEEEEENS_10bfloat16_tEfNS_4arch4Sm80ELb1ELb0ELb1ELb1ELb1ELb0ELb0ELb0ELi2ELi4ELi4ELi4ELb0EEENS1_21CollectiveEpilogueBwdISA_SB_SD_Li256ELb1ELb0ELi2EEENS1_25SingleTileBwdLPTSchedulerILb1ELi128ELb1EEEEEEEEEvNT_6ParamsE$_ZN4cute3eso3ESOILb1ELb0EJNS_6LayoutINS_5tupleIJNS3_IJNS_1CILi8EEENS4_ILi1EEEEEEEEENS3_IJNS3_IJS6_NS4_ILi0EEEEEEEEEEElEEC2ERKSC_RKl,@function
        .size           $_ZN7cutlass13device_kernelIN5flash19enable_sm80_to_sm89INS1_16FlashAttnBwdSm80INS1_25CollectiveMainloopBwdSm80ILi2ELi2EN4cute5tupleIJNS5_1CILi128EEES8_NS7_ILi64EEEEEENS_10bfloat16_tEfNS_4arch4Sm80ELb1ELb0ELb1ELb1ELb1ELb0ELb0ELb0ELi2ELi4ELi4ELi4ELb0EEENS1_21CollectiveEpilogueBwdISA_SB_SD_Li256ELb1ELb0ELi2EEENS1_25SingleTileBwdLPTSchedulerILb1ELi128ELb1EEEEEEEEEvNT_6ParamsE$_ZN4cute3eso3ESOILb1ELb0EJNS_6LayoutINS_5tupleIJNS3_IJNS_1CILi8EEENS4_ILi1EEEEEEEEENS3_IJNS3_IJS6_NS4_ILi0EEEEEEEEEEElEEC2ERKSC_RKl,($_ZN7cutlass13device_kernelIN5flash19enable_sm80_to_sm89INS1_16FlashAttnBwdSm80INS1_25CollectiveMainloopBwdSm80ILi2ELi2EN4cute5tupleIJNS5_1CILi128EEES8_NS7_ILi64EEEEEENS_10bfloat16_tEfNS_4arch4Sm80ELb1ELb0ELb1ELb1ELb1ELb0ELb0ELb0ELi2ELi4ELi4ELi4ELb0EEENS1_21CollectiveEpilogueBwdISA_SB_SD_Li256ELb1ELb0ELi2EEENS1_25SingleTileBwdLPTSchedulerILb1ELi128ELb1EEEEEEEEEvNT_6ParamsE$_ZN4cute3eso3ESOILb1ELb0EJNS_6LayoutINS_5tupleIJNS3_IJNS_1CILi8EEENS4_ILi1EEEEEENS3_IJNS4_ILi2EEEEEEEEENS3_IJNS3_IJS6_NS4_ILi0EEEEEENS3_IJNS4_ILi4096EEEEEEEEEEENS_10ViewEngineINS_8smem_ptrIPN7cutlass10bfloat16_tEEEEEEEC2ERKSG_RKSN_ - $_ZN7cutlass13device_kernelIN5flash19enable_sm80_to_sm89INS1_16FlashAttnBwdSm80INS1_25CollectiveMainloopBwdSm80ILi2ELi2EN4cute5tupleIJNS5_1CILi128EEES8_NS7_ILi64EEEEEENS_10bfloat16_tEfNS_4arch4Sm80ELb1ELb0ELb1ELb1ELb1ELb0ELb0ELb0ELi2ELi4ELi4ELi4ELb0EEENS1_21CollectiveEpilogueBwdISA_SB_SD_Li256ELb1ELb0ELi2EEENS1_25SingleTileBwdLPTSchedulerILb1ELi128ELb1EEEEEEEEEvNT_6ParamsE$_ZN4cute3eso3ESOILb1ELb0EJNS_6LayoutINS_5tupleIJNS3_IJNS_1CILi8EEENS4_ILi1EEEEEEEEENS3_IJNS3_IJS6_NS4_ILi0EEEEEEEEEEElEEC2ERKSC_RKl)
$_ZN7cutlass13device_kernelIN5flash19enable_sm80_to_sm89INS1_16FlashAttnBwdSm80INS1_25CollectiveMainloopBwdSm80ILi2ELi2EN4cute5tupleIJNS5_1CILi128EEES8_NS7_ILi64EEEEEENS_10bfloat16_tEfNS_4arch4Sm80ELb1ELb0ELb1ELb1ELb1ELb0ELb0ELb0ELi2ELi4ELi4ELi4ELb0EEENS1_21CollectiveEpilogueBwdISA_SB_SD_Li256ELb1ELb0ELi2EEENS1_25SingleTileBwdLPTSchedulerILb1ELi128ELb1EEEEEEEEEvNT_6ParamsE$_ZN4cute3eso3ESOILb1ELb0EJNS_6LayoutINS_5tupleIJNS3_IJNS_1CILi8EEENS4_ILi1EEEEEEEEENS3_IJNS3_IJS6_NS4_ILi0EEEEEEEEEEElEEC2ERKSC_RKl:
[----:B------:R-:W-:Y:S01]  /*b6e0*/  IADD3 R2, R81, -c[0x0][0x20], RZ ;  /* 0x8000080051027a10 */ /* 0x000fe20007ffe0ff */
[----:B------:R-:W-:Y:S01]  /*b6f0*/  IMAD.MOV.U32 R7, RZ, RZ, R3 ;  /* 0x000000ffff077224 */ /* 0x000fe200078e0003 */
[----:B------:R-:W-:-:S04]  /*b700*/  MOV R5, 0x0 ;  /* 0x0000000000057802 */ /* 0x000fc80000000f00 */
[----:B------:R1:W-:Y:S01]  /*b710*/  STL.64 [R2], R6 ;  /* 0x0000000602007387 */ /* 0x0003e20000100a00 */
[----:B------:R-:W-:Y:S05]  /*b720*/  RET.REL.NODEC R4 `(_ZN7cutlass13device_kernelIN5flash19enable_sm80_to_sm89INS1_16FlashAttnBwdSm80INS1_25CollectiveMainloopBwdSm80ILi2ELi2EN4cute5tupleIJNS5_1CILi128EEES8_NS7_ILi64EEEEEENS_10bfloat16_tEfNS_4arch4Sm80ELb1ELb0ELb1ELb1ELb1ELb0ELb0ELb0ELi2ELi4ELi4ELi4ELb0EEENS1_21CollectiveEpilogueBwdISA_SB_SD_Li256ELb1ELb0ELi2EEENS1_25SingleTileBwdLPTSchedulerILb1ELi128ELb1EEEEEEEEEvNT_6ParamsE) ;  /* 0xffff48d004007950 */ /* 0x000fea0003c3ffff */
        .type           $_ZN7cutlass13device_kernelIN5flash19enable_sm80_to_sm89INS1_16FlashAttnBwdSm80INS1_25CollectiveMainloopBwdSm80ILi2ELi2EN4cute5tupleIJNS5_1CILi128EEES8_NS7_ILi64EEEEEENS_10bfloat16_tEfNS_4arch4Sm80ELb1ELb0ELb1ELb1ELb1ELb0ELb0ELb0ELi2ELi4ELi4ELi4ELb0EEENS1_21CollectiveEpilogueBwdISA_SB_SD_Li256ELb1ELb0ELi2EEENS1_25SingleTileBwdLPTSchedulerILb1ELi128ELb1EEEEEEEEEvNT_6ParamsE$_ZN4cute3eso3ESOILb1ELb0EJNS_6LayoutINS_5tupleIJNS3_IJNS_1CILi8EEENS4_ILi1EEEEEENS3_IJNS4_ILi2EEEEEEEEENS3_IJNS3_IJS6_NS4_ILi0EEEEEENS3_IJNS4_ILi4096EEEEEEEEEEENS_10ViewEngineINS_8smem_ptrIPN7cutlass10bfloat16_tEEEEEEEC2ERKSG_RKSN_,@function
        .size           $_ZN7cutlass13device_kernelIN5flash19enable_sm80_to_sm89INS1_16FlashAttnBwdSm80INS1_25CollectiveMainloopBwdSm80ILi2ELi2EN4cute5tupleIJNS5_1CILi128EEES8_NS7_ILi64EEEEEENS_10bfloat16_tEfNS_4arch4Sm80ELb1ELb0ELb1ELb1ELb1ELb0ELb0ELb0ELi2ELi4ELi4ELi4ELb0EEENS1_21CollectiveEpilogueBwdISA_SB_SD_Li256ELb1ELb0ELi2EEENS1_25SingleTileBwdLPTSchedulerILb1ELi128ELb1EEEEEEEEEvNT_6ParamsE$_ZN4cute3eso3ESOILb1ELb0EJNS_6LayoutINS_5tupleIJNS3_IJNS_1CILi8EEENS4_ILi1EEEEEENS3_IJNS4_ILi2EEEEEEEEENS3_IJNS3_IJS6_NS4_ILi0EEEEEENS3_IJNS4_ILi4096EEEEEEEEEEENS_10ViewEngineINS_8smem_ptrIPN7cutlass10bfloat16_tEEEEEEEC2ERKSG_RKSN_,($_ZN7cutlass13device_kernelIN5flash19enable_sm80_to_sm89INS1_16FlashAttnBwdSm80INS1_25CollectiveMainloopBwdSm80ILi2ELi2EN4cute5tupleIJNS5_1CILi128EEES8_NS7_ILi64EEEEEENS_10bfloat16_tEfNS_4arch4Sm80ELb1ELb0ELb1ELb1ELb1ELb0ELb0ELb0ELi2ELi4ELi4ELi4ELb0EEENS1_21CollectiveEpilogueBwdISA_SB_SD_Li256ELb1ELb0ELi2EEENS1_25SingleTileBwdLPTSchedulerILb1ELi128ELb1EEEEEEEEEvNT_6ParamsE$_ZN4cute3eso3ESOILb1ELb0EJNS_6LayoutINS_5tupleIJNS3_IJNS_1CILi8EEENS4_ILi1EEEEEENS3_IJNS4_ILi2EEEEEEEEENS3_IJNS3_IJS6_NS4_ILi0EEEEEENS3_IJNS4_ILi64EEEEEEEEEEENS_10ViewEngineIPN7cutlass10bfloat16_tEEEEEC2ERKSG_RKSL_ - $_ZN7cutlass13device_kernelIN5flash19enable_sm80_to_sm89INS1_16FlashAttnBwdSm80INS1_25CollectiveMainloopBwdSm80ILi2ELi2EN4cute5tupleIJNS5_1CILi128EEES8_NS7_ILi64EEEEEENS_10bfloat16_tEfNS_4arch4Sm80ELb1ELb0ELb1ELb1ELb1ELb0ELb0ELb0ELi2ELi4ELi4ELi4ELb0EEENS1_21CollectiveEpilogueBwdISA_SB_SD_Li256ELb1ELb0ELi2EEENS1_25SingleTileBwdLPTSchedulerILb1ELi128ELb1EEEEEEEEEvNT_6ParamsE$_ZN4cute3eso3ESOILb1ELb0EJNS_6LayoutINS_5tupleIJNS3_IJNS_1CILi8EEENS4_ILi1EEEEEENS3_IJNS4_ILi2EEEEEEEEENS3_IJNS3_IJS6_NS4_ILi0EEEEEENS3_IJNS4_ILi4096EEEEEEEEEEENS_10ViewEngineINS_8smem_ptrIPN7cutlass10bfloat16_tEEEEEEEC2ERKSG_RKSN_)
$_ZN7cutlass13device_kernelIN5flash19enable_sm80_to_sm89INS1_16FlashAttnBwdSm80INS1_25CollectiveMainloopBwdSm80ILi2ELi2EN4cute5tupleIJNS5_1CILi128EEES8_NS7_ILi64EEEEEENS_10bfloat16_tEfNS_4arch4Sm80ELb1ELb0ELb1ELb1ELb1ELb0ELb0ELb0ELi2ELi4ELi4ELi4ELb0EEENS1_21CollectiveEpilogueBwdISA_SB_SD_Li256ELb1ELb0ELi2EEENS1_25SingleTileBwdLPTSchedulerILb1ELi128ELb1EEEEEEEEEvNT_6ParamsE$_ZN4cute3eso3ESOILb1ELb0EJNS_6LayoutINS_5tupleIJNS3_IJNS_1CILi8EEENS4_ILi1EEEEEENS3_IJNS4_ILi2EEEEEEEEENS3_IJNS3_IJS6_NS4_ILi0EEEEEENS3_IJNS4_ILi4096EEEEEEEEEEENS_10ViewEngineINS_8smem_ptrIPN7cutlass10bfloat16_tEEEEEEEC2ERKSG_RKSN_:
[----:B------:R-:W-:Y:S01]  /*b730*/  IADD3 R5, R67, -c[0x0][0x20], RZ ;  /* 0x8000080043057a10 */ /* 0x000fe20007ffe0ff */
[----:B------:R-:W-:Y:S01]  /*b740*/  IMAD.MOV.U32 R8, RZ, RZ, R4 ;  /* 0x000000ffff087224 */ /* 0x000fe200078e0004 */
[----:B------:R-:W-:Y:S01]  /*b750*/  MOV R9, R7 ;  /* 0x0000000700097202 */ /* 0x000fe20000000f00 */
[----:B------:R-:W-:-:S04]  /*b760*/  IMAD.MOV.U32 R7, RZ, RZ, 0x0 ;  /* 0x00000000ff077424 */ /* 0x000fc800078e00ff */
[----:B------:R1:W-:Y:S01]  /*b770*/  STL.64 [R5], R8 ;  /* 0x0000000805007387 */ /* 0x0003e20000100a00 */
[----:B------:R-:W-:Y:S05]  /*b780*/  RET.REL.NODEC R6 `(_ZN7cutlass13device_kernelIN5flash19enable_sm80_to_sm89INS1_16FlashAttnBwdSm80INS1_25CollectiveMainloopBwdSm80ILi2ELi2EN4cute5tupleIJNS5_1CILi128EEES8_NS7_ILi64EEEEEENS_10bfloat16_tEfNS_4arch4Sm80ELb1ELb0ELb1ELb1ELb1ELb0ELb0ELb0ELi2ELi4ELi4ELi4ELb0EEENS1_21CollectiveEpilogueBwdISA_SB_SD_Li256ELb1ELb0ELi2EEENS1_25SingleTileBwdLPTSchedulerILb1ELi128ELb1EEEEEEEEEvNT_6ParamsE) ;  /* 0xffff487006007950 */ /* 0x000fea0003c3ffff */
        .type           $_ZN7cutlass13device_kernelIN5flash19enable_sm80_to_sm89INS1_16FlashAttnBwdSm80INS1_25CollectiveMainloopBwdSm80ILi2ELi2EN4cute5tupleIJNS5_1CILi128EEES8_NS7_ILi64EEEEEENS_10bfloat16_tEfNS_4arch4Sm80ELb1ELb0ELb1ELb1ELb1ELb0ELb0ELb0ELi2ELi4ELi4ELi4ELb0EEENS1_21CollectiveEpilogueBwdISA_SB_SD_Li256ELb1ELb0ELi2EEENS1_25SingleTileBwdLPTSchedulerILb1ELi128ELb1EEEEEEEEEvNT_6ParamsE$_ZN4cute3eso3ESOILb1ELb0EJNS_6LayoutINS_5tupleIJNS3_IJNS_1CILi8EEENS4_ILi1EEEEEENS3_IJNS4_ILi2EEEEEEEEENS3_IJNS3_IJS6_NS4_ILi0EEEEEENS3_IJNS4_ILi64EEEEEEEEEEENS_10ViewEngineIPN7cutlass10bfloat16_tEEEEEC2ERKSG_RKSL_,@function
        .size           $_ZN7cutlass13device_kernelIN5flash19enable_sm80_to_sm89INS1_16FlashAttnBwdSm80INS1_25CollectiveMainloopBwdSm80ILi2ELi2EN4cute5tupleIJNS5_1CILi128EEES8_NS7_ILi64EEEEEENS_10bfloat16_tEfNS_4arch4Sm80ELb1ELb0ELb1ELb1ELb1ELb0ELb0ELb0ELi2ELi4ELi4ELi4ELb0EEENS1_21CollectiveEpilogueBwdISA_SB_SD_Li256ELb1ELb0ELi2EEENS1_25SingleTileBwdLPTSchedulerILb1ELi128ELb1EEEEEEEEEvNT_6ParamsE$_ZN4cute3eso3ESOILb1ELb0EJNS_6LayoutINS_5tupleIJNS3_IJNS_1CILi8EEENS4_ILi1EEEEEENS3_IJNS4_ILi2EEEEEEEEENS3_IJNS3_IJS6_NS4_ILi0EEEEEENS3_IJNS4_ILi64EEEEEEEEEEENS_10ViewEngineIPN7cutlass10bfloat16_tEEEEEC2ERKSG_RKSL_,($_ZN7cutlass13device_kernelIN5flash19enable_sm80_to_sm89INS1_16FlashAttnBwdSm80INS1_25CollectiveMainloopBwdSm80ILi2ELi2EN4cute5tupleIJNS5_1CILi128EEES8_NS7_ILi64EEEEEENS_10bfloat16_tEfNS_4arch4Sm80ELb1ELb0ELb1ELb1ELb1ELb0ELb0ELb0ELi2ELi4ELi4ELi4ELb0EEENS1_21CollectiveEpilogueBwdISA_SB_SD_Li256ELb1ELb0ELi2EEENS1_25SingleTileBwdLPTSchedulerILb1ELi128ELb1EEEEEEEEEvNT_6ParamsE$_ZN4cute3eso3ESOILb1ELb0EJNS_6LayoutINS_5tupleIJNS3_IJNS_1CILi8EEENS4_ILi1EEEEEENS3_IJNS4_ILi2EEEEEEEEENS3_IJNS3_IJS6_NS4_ILi0EEEEEENS3_IJNS4_ILi8192EEEEEEEEEEENS_10ViewEngineINS_8smem_ptrIPN7cutlass10bfloat16_tEEEEEEEC2ERKSG_RKSN_ - $_ZN7cutlass13device_kernelIN5flash19enable_sm80_to_sm89INS1_16FlashAttnBwdSm80INS1_25CollectiveMainloopBwdSm80ILi2ELi2EN4cute5tupleIJNS5_1CILi128EEES8_NS7_ILi64EEEEEENS_10bfloat16_tEfNS_4arch4Sm80ELb1ELb0ELb1ELb1ELb1ELb0ELb0ELb0ELi2ELi4ELi4ELi4ELb0EEENS1_21CollectiveEpilogueBwdISA_SB_SD_Li256ELb1ELb0ELi2EEENS1_25SingleTileBwdLPTSchedulerILb1ELi128ELb1EEEEEEEEEvNT_6ParamsE$_ZN4cute3eso3ESOILb1ELb0EJNS_6LayoutINS_5tupleIJNS3_IJNS_1CILi8EEENS4_ILi1EEEEEENS3_IJNS4_ILi2EEEEEEEEENS3_IJNS3_IJS6_NS4_ILi0EEEEEENS3_IJNS4_ILi64EEEEEEEEEEENS_10ViewEngineIPN7cutlass10bfloat16_tEEEEEC2ERKSG_RKSL_)
$_ZN7cutlass13device_kernelIN5flash19enable_sm80_to_sm89INS1_16FlashAttnBwdSm80INS1_25CollectiveMainloopBwdSm80ILi2ELi2EN4cute5tupleIJNS5_1CILi128EEES8_NS7_ILi64EEEEEENS_10bfloat16_tEfNS_4arch4Sm80ELb1ELb0ELb1ELb1ELb1ELb0ELb0ELb0ELi2ELi4ELi4ELi4ELb0EEENS1_21CollectiveEpilogueBwdISA_SB_SD_Li256ELb1ELb0ELi2EEENS1_25SingleTileBwdLPTSchedulerILb1ELi128ELb1EEEEEEEEEvNT_6ParamsE$_ZN4cute3eso3ESOILb1ELb0EJNS_6LayoutINS_5tupleIJNS3_IJNS_1CILi8EEENS4_ILi1EEEEEENS3_IJNS4_ILi2EEEEEEEEENS3_IJNS3_IJS6_NS4_ILi0EEEEEENS3_IJNS4_ILi64EEEEEEEEEEENS_10ViewEngineIPN7cutlass10bfloat16_tEEEEEC2ERKSG_RKSL_:
[----:B------:R-:W-:Y:S01]  /*b790*/  IADD3 R2, R23, -c[0x0][0x20], RZ ;  /* 0x8000080017027a10 */ /* 0x000fe20007ffe0ff */
[----:B------:R-:W-:Y:S01]  /*b7a0*/  IMAD.MOV.U32 R9, RZ, RZ, R3 ;  /* 0x000000ffff097224 */ /* 0x000fe200078e0003 */
[----:B------:R-:W-:-:S04]  /*b7b0*/  MOV R7, 0x0 ;  /* 0x0000000000077802 */ /* 0x000fc80000000f00 */
[----:B------:R1:W-:Y:S01]  /*b7c0*/  STL.64 [R2], R8 ;  /* 0x0000000802007387 */ /* 0x0003e20000100a00 */
[----:B------:R-:W-:Y:S05]  /*b7d0*/  RET.REL.NODEC R6 `(_ZN7cutlass13device_kernelIN5flash19enable_sm80_to_sm89INS1_16FlashAttnBwdSm80INS1_25CollectiveMainloopBwdSm80ILi2ELi2EN4cute5tupleIJNS5_1CILi128EEES8_NS7_ILi64EEEEEENS_10bfloat16_tEfNS_4arch4Sm80ELb1ELb0ELb1ELb1ELb1ELb0ELb0ELb0ELi2ELi4ELi4ELi4ELb0EEENS1_21CollectiveEpilogueBwdISA_SB_SD_Li256ELb1ELb0ELi2EEENS1_25SingleTileBwdLPTSchedulerILb1ELi128ELb1EEEEEEEEEvNT_6ParamsE) ;  /* 0xffff482006007950 */ /* 0x000fea0003c3ffff */
        .type           $_ZN7cutlass13device_kernelIN5flash19enable_sm80_to_sm89INS1_16FlashAttnBwdSm80INS1_25CollectiveMainloopBwdSm80ILi2ELi2EN4cute5tupleIJNS5_1CILi128EEES8_NS7_ILi64EEEEEENS_10bfloat16_tEfNS_4arch4Sm80ELb1ELb0ELb1ELb1ELb1ELb0ELb0ELb0ELi2ELi4ELi4ELi4ELb0EEENS1_21CollectiveEpilogueBwdISA_SB_SD_Li256ELb1ELb0ELi2EEENS1_25SingleTileBwdLPTSchedulerILb1ELi128ELb1EEEEEEEEEvNT_6ParamsE$_ZN4cute3eso3ESOILb1ELb0EJNS_6LayoutINS_5tupleIJNS3_IJNS_1CILi8EEENS4_ILi1EEEEEENS3_IJNS4_ILi2EEEEEEEEENS3_IJNS3_IJS6_NS4_ILi0EEEEEENS3_IJNS4_ILi8192EEEEEEEEEEENS_10ViewEngineINS_8smem_ptrIPN7cutlass10bfloat16_tEEEEEEEC2ERKSG_RKSN_,@function
        .size           $_ZN7cutlass13device_kernelIN5flash19enable_sm80_to_sm89INS1_16FlashAttnBwdSm80INS1_25CollectiveMainloopBwdSm80ILi2ELi2EN4cute5tupleIJNS5_1CILi128EEES8_NS7_ILi64EEEEEENS_10bfloat16_tEfNS_4arch4Sm80ELb1ELb0ELb1ELb1ELb1ELb0ELb0ELb0ELi2ELi4ELi4ELi4ELb0EEENS1_21CollectiveEpilogueBwdISA_SB_SD_Li256ELb1ELb0ELi2EEENS1_25SingleTileBwdLPTSchedulerILb1ELi128ELb1EEEEEEEEEvNT_6ParamsE$_ZN4cute3eso3ESOILb1ELb0EJNS_6LayoutINS_5tupleIJNS3_IJNS_1CILi8EEENS4_ILi1EEEEEENS3_IJNS4_ILi2EEEEEEEEENS3_IJNS3_IJS6_NS4_ILi0EEEEEENS3_IJNS4_ILi8192EEEEEEEEEEENS_10ViewEngineINS_8smem_ptrIPN7cutlass10bfloat16_tEEEEEEEC2ERKSG_RKSN_,($_ZN7cutlass13device_kernelIN5flash19enable_sm80_to_sm89INS1_16FlashAttnBwdSm80INS1_25CollectiveMainloopBwdSm80ILi2ELi2EN4cute5tupleIJNS5_1CILi128EEES8_NS7_ILi64EEEEEENS_10bfloat16_tEfNS_4arch4Sm80ELb1ELb0ELb1ELb1ELb1ELb0ELb0ELb0ELi2ELi4ELi4ELi4ELb0EEENS1_21CollectiveEpilogueBwdISA_SB_SD_Li256ELb1ELb0ELi2EEENS1_25SingleTileBwdLPTSchedulerILb1ELi128ELb1EEEEEEEEEvNT_6ParamsE$_ZN4cute3eso3ESOILb1ELb0EJNS_6LayoutINS_5tupleIJNS3_IJNS_1CILi8EEENS4_ILi1EEEEEENS3_IJNS4_ILi2EEEEEEEEENS3_IJNS3_IJS6_NS4_ILi0EEEEEENS3_IJS5_EEEEEEEENS_10ViewEngineIPN7cutlass10bfloat16_tEEEEEC2ERKSF_RKSK_ - $_ZN7cutlass13device_kernelIN5flash19enable_sm80_to_sm89INS1_16FlashAttnBwdSm80INS1_25CollectiveMainloopBwdSm80ILi2ELi2EN4cute5tupleIJNS5_1CILi128EEES8_NS7_ILi64EEEEEENS_10bfloat16_tEfNS_4arch4Sm80ELb1ELb0ELb1ELb1ELb1ELb0ELb0ELb0ELi2ELi4ELi4ELi4ELb0EEENS1_21CollectiveEpilogueBwdISA_SB_SD_Li256ELb1ELb0ELi2EEENS1_25SingleTileBwdLPTSchedulerILb1ELi128ELb1EEEEEEEEEvNT_6ParamsE$_ZN4cute3eso3ESOILb1ELb0EJNS_6LayoutINS_5tupleIJNS3_IJNS_1CILi8EEENS4_ILi1EEEEEENS3_IJNS4_ILi2EEEEEEEEENS3_IJNS3_IJS6_NS4_ILi0EEEEEENS3_IJNS4_ILi8192EEEEEEEEEEENS_10ViewEngineINS_8smem_ptrIPN7cutlass10bfloat16_tEEEEEEEC2ERKSG_RKSN_)
$_ZN7cutlass13device_kernelIN5flash19enable_sm80_to_sm89INS1_16FlashAttnBwdSm80INS1_25CollectiveMainloopBwdSm80ILi2ELi2EN4cute5tupleIJNS5_1CILi128EEES8_NS7_ILi64EEEEEENS_10bfloat16_tEfNS_4arch4Sm80ELb1ELb0ELb1ELb1ELb1ELb0ELb0ELb0ELi2ELi4ELi4ELi4ELb0EEENS1_21CollectiveEpilogueBwdISA_SB_SD_Li256ELb1ELb0ELi2EEENS1_25SingleTileBwdLPTSchedulerILb1ELi128ELb1EEEEEEEEEvNT_6ParamsE$_ZN4cute3eso3ESOILb1ELb0EJNS_6LayoutINS_5tupleIJNS3_IJNS_1CILi8EEENS4_ILi1EEEEEENS3_IJNS4_ILi2EEEEEEEEENS3_IJNS3_IJS6_NS4_ILi0EEEEEENS3_IJNS4_ILi8192EEEEEEEEEEENS_10ViewEngineINS_8smem_ptrIPN7cutlass10bfloat16_tEEEEEEEC2ERKSG_RKSN_:
[----:B------:R-:W-:Y:S01]  /*b7e0*/  IADD3 R5, R23, -c[0x0][0x20], RZ ;  /* 0x8000080017057a10 */ /* 0x000fe20007ffe0ff */
[----:B------:R-:W-:Y:S01]  /*b7f0*/  IMAD.MOV.U32 R8, RZ, RZ, R4 ;  /* 0x000000ffff087224 */ /* 0x000fe200078e0004 */
[----:B------:R-:W-:Y:S01]  /*b800*/  MOV R9, R7 ;  /* 0x0000000700097202 */ /* 0x000fe20000000f00 */
[----:B------:R-:W-:-:S04]  /*b810*/  IMAD.MOV.U32 R7, RZ, RZ, 0x0 ;  /* 0x00000000ff077424 */ /* 0x000fc800078e00ff */
[----:B------:R1:W-:Y:S01]  /*b820*/  STL.64 [R5], R8 ;  /* 0x0000000805007387 */ /* 0x0003e20000100a00 */
[----:B------:R-:W-:Y:S05]  /*b830*/  RET.REL.NODEC R6 `(_ZN7cutlass13device_kernelIN5flash19enable_sm80_to_sm89INS1_16FlashAttnBwdSm80INS1_25CollectiveMainloopBwdSm80ILi2ELi2EN4cute5tupleIJNS5_1CILi128EEES8_NS7_ILi64EEEEEENS_10bfloat16_tEfNS_4arch4Sm80ELb1ELb0ELb1ELb1ELb1ELb0ELb0ELb0ELi2ELi4ELi4ELi4ELb0EEENS1_21CollectiveEpilogueBwdISA_SB_SD_Li256ELb1ELb0ELi2EEENS1_25SingleTileBwdLPTSchedulerILb1ELi128ELb1EEEEEEEEEvNT_6ParamsE) ;  /* 0xffff47c006007950 */ /* 0x000fea0003c3ffff */
        .type           $_ZN7cutlass13device_kernelIN5flash19enable_sm80_to_sm89INS1_16FlashAttnBwdSm80INS1_25CollectiveMainloopBwdSm80ILi2ELi2EN4cute5tupleIJNS5_1CILi128EEES8_NS7_ILi64EEEEEENS_10bfloat16_tEfNS_4arch4Sm80ELb1ELb0ELb1ELb1ELb1ELb0ELb0ELb0ELi2ELi4ELi4ELi4ELb0EEENS1_21CollectiveEpilogueBwdISA_SB_SD_Li256ELb1ELb0ELi2EEENS1_25SingleTileBwdLPTSchedulerILb1ELi128ELb1EEEEEEEEEvNT_6ParamsE$_ZN4cute3eso3ESOILb1ELb0EJNS_6LayoutINS_5tupleIJNS3_IJNS_1CILi8EEENS4_ILi1EEEEEENS3_IJNS4_ILi2EEEEEEEEENS3_IJNS3_IJS6_NS4_ILi0EEEEEENS3_IJS5_EEEEEEEENS_10ViewEngineIPN7cutlass10bfloat16_tEEEEEC2ERKSF_RKSK_,@function
        .size           $_ZN7cutlass13device_kernelIN5flash19enable_sm80_to_sm89INS1_16FlashAttnBwdSm80INS1_25CollectiveMainloopBwdSm80ILi2ELi2EN4cute5tupleIJNS5_1CILi128EEES8_NS7_ILi64EEEEEENS_10bfloat16_tEfNS_4arch4Sm80ELb1ELb0ELb1ELb1ELb1ELb0ELb0ELb0ELi2ELi4ELi4ELi4ELb0EEENS1_21CollectiveEpilogueBwdISA_SB_SD_Li256ELb1ELb0ELi2EEENS1_25SingleTileBwdLPTSchedulerILb1ELi128ELb1EEEEEEEEEvNT_6ParamsE$_ZN4cute3eso3ESOILb1ELb0EJNS_6LayoutINS_5tupleIJNS3_IJNS_1CILi8EEENS4_ILi1EEEEEENS3_IJNS4_ILi2EEEEEEEEENS3_IJNS3_IJS6_NS4_ILi0EEEEEENS3_IJS5_EEEEEEEENS_10ViewEngineIPN7cutlass10bfloat16_tEEEEEC2ERKSF_RKSK_,($_ZN7cutlass13device_kernelIN5flash19enable_sm80_to_sm89INS1_16FlashAttnBwdSm80INS1_25CollectiveMainloopBwdSm80ILi2ELi2EN4cute5tupleIJNS5_1CILi128EEES8_NS7_ILi64EEEEEENS_10bfloat16_tEfNS_4arch4Sm80ELb1ELb0ELb1ELb1ELb1ELb0ELb0ELb0ELi2ELi4ELi4ELi4ELb0EEENS1_21CollectiveEpilogueBwdISA_SB_SD_Li256ELb1ELb0ELi2EEENS1_25SingleTileBwdLPTSchedulerILb1ELi128ELb1EEEEEEEEEvNT_6ParamsE$_ZN4cute3eso3ESOILb1ELb0EJNS_6LayoutINS_5tupleIJNS3_IJNS_1CILi8EEENS4_ILi1EEEEEENS3_IJNS4_ILi4EEEEEEEEENS3_IJNS3_IJS6_NS4_ILi0EEEEEENS3_IJNS4_ILi2048EEEEEEEEEEENS_10ViewEngineINS_8smem_ptrIPN7cutlass10bfloat16_tEEEEEEEC2ERKSG_RKSN_ - $_ZN7cutlass13device_kernelIN5flash19enable_sm80_to_sm89INS1_16FlashAttnBwdSm80INS1_25CollectiveMainloopBwdSm80ILi2ELi2EN4cute5tupleIJNS5_1CILi128EEES8_NS7_ILi64EEEEEENS_10bfloat16_tEfNS_4arch4Sm80ELb1ELb0ELb1ELb1ELb1ELb0ELb0ELb0ELi2ELi4ELi4ELi4ELb0EEENS1_21CollectiveEpilogueBwdISA_SB_SD_Li256ELb1ELb0ELi2EEENS1_25SingleTileBwdLPTSchedulerILb1ELi128ELb1EEEEEEEEEvNT_6ParamsE$_ZN4cute3eso3ESOILb1ELb0EJNS_6LayoutINS_5tupleIJNS3_IJNS_1CILi8EEENS4_ILi1EEEEEENS3_IJNS4_ILi2EEEEEEEEENS3_IJNS3_IJS6_NS4_ILi0EEEEEENS3_IJS5_EEEEEEEENS_10ViewEngineIPN7cutlass10bfloat16_tEEEEEC2ERKSF_RKSK_)
$_ZN7cutlass13device_kernelIN5flash19enable_sm80_to_sm89INS1_16FlashAttnBwdSm80INS1_25CollectiveMainloopBwdSm80ILi2ELi2EN4cute5tupleIJNS5_1CILi128EEES8_NS7_ILi64EEEEEENS_10bfloat16_tEfNS_4arch4Sm80ELb1ELb0ELb1ELb1ELb1ELb0ELb0ELb0ELi2ELi4ELi4ELi4ELb0EEENS1_21CollectiveEpilogueBwdISA_SB_SD_Li256ELb1ELb0ELi2EEENS1_25SingleTileBwdLPTSchedulerILb1ELi128ELb1EEEEEEEEEvNT_6ParamsE$_ZN4cute3eso3ESOILb1ELb0EJNS_6LayoutINS_5tupleIJNS3_IJNS_1CILi8EEENS4_ILi1EEEEEENS3_IJNS4_ILi2EEEEEEEEENS3_IJNS3_IJS6_NS4_ILi0EEEEEENS3_IJS5_EEEEEEEENS_10ViewEngineIPN7cutlass10bfloat16_tEEEEEC2ERKSF_RKSK_:
[----:B------:R-:W-:Y:S01]  /*b840*/  IADD3 R3, R67, -c[0x0][0x20], RZ ;  /* 0x8000080043037a10 */ /* 0x000fe20007ffe0ff */
[----:B------:R-:W-:Y:S01]  /*b850*/  IMAD.MOV.U32 R8, RZ, RZ, R2 ;  /* 0x000000ffff087224 */ /* 0x000fe200078e0002 */
[----:B------:R-:W-:Y:S01]  /*b860*/  MOV R9, R5 ;  /* 0x0000000500097202 */ /* 0x000fe20000000f00 */
[----:B------:R-:W-:-:S04]  /*b870*/  IMAD.MOV.U32 R5, RZ, RZ, 0x0 ;  /* 0x00000000ff057424 */ /* 0x000fc800078e00ff */
[----:B------:R1:W-:Y:S01]  /*b880*/  STL.64 [R3], R8 ;  /* 0x0000000803007387 */ /* 0x0003e20000100a00 */
[----:B------:R-:W-:Y:S05]  /*b890*/  RET.REL.NODEC R4 `(_ZN7cutlass13device_kernelIN5flash19enable_sm80_to_sm89INS1_16FlashAttnBwdSm80INS1_25CollectiveMainloopBwdSm80ILi2ELi2EN4cute5tupleIJNS5_1CILi128EEES8_NS7_ILi64EEEEEENS_10bfloat16_tEfNS_4arch4Sm80ELb1ELb0ELb1ELb1ELb1ELb0ELb0ELb0ELi2ELi4ELi4ELi4ELb0EEENS1_21CollectiveEpilogueBwdISA_SB_SD_Li256ELb1ELb0ELi2EEENS1_25SingleTileBwdLPTSchedulerILb1ELi128ELb1EEEEEEEEEvNT_6ParamsE) ;  /* 0xffff476004007950 */ /* 0x000fea0003c3ffff */
        .type           $_ZN7cutlass13device_kernelIN5flash19enable_sm80_to_sm89INS1_16FlashAttnBwdSm80INS1_25CollectiveMainloopBwdSm80ILi2ELi2EN4cute5tupleIJNS5_1CILi128EEES8_NS7_ILi64EEEEEENS_10bfloat16_tEfNS_4arch4Sm80ELb1ELb0ELb1ELb1ELb1ELb0ELb0ELb0ELi2ELi4ELi4ELi4ELb0EEENS1_21CollectiveEpilogueBwdISA_SB_SD_Li256ELb1ELb0ELi2EEENS1_25SingleTileBwdLPTSchedulerILb1ELi128ELb1EEEEEEEEEvNT_6ParamsE$_ZN4cute3eso3ESOILb1ELb0EJNS_6LayoutINS_5tupleIJNS3_IJNS_1CILi8EEENS4_ILi1EEEEEENS3_IJNS4_ILi4EEEEEEEEENS3_IJNS3_IJS6_NS4_ILi0EEEEEENS3_IJNS4_ILi2048EEEEEEEEEEENS_10ViewEngineINS_8smem_ptrIPN7cutlass10bfloat16_tEEEEEEEC2ERKSG_RKSN_,@function
        .size           $_ZN7cutlass13device_kernelIN5flash19enable_sm80_to_sm89INS1_16FlashAttnBwdSm80INS1_25CollectiveMainloopBwdSm80ILi2ELi2EN4cute5tupleIJNS5_1CILi128EEES8_NS7_ILi64EEEEEENS_10bfloat16_tEfNS_4arch4Sm80ELb1ELb0ELb1ELb1ELb1ELb0ELb0ELb0ELi2ELi4ELi4ELi4ELb0EEENS1_21CollectiveEpilogueBwdISA_SB_SD_Li256ELb1ELb0ELi2EEENS1_25SingleTileBwdLPTSchedulerILb1ELi128ELb1EEEEEEEEEvNT_6ParamsE$_ZN4cute3eso3ESOILb1ELb0EJNS_6LayoutINS_5tupleIJNS3_IJNS_1CILi8EEENS4_ILi1EEEEEENS3_IJNS4_ILi4EEEEEEEEENS3_IJNS3_IJS6_NS4_ILi0EEEEEENS3_IJNS4_ILi2048EEEEEEEEEEENS_10ViewEngineINS_8smem_ptrIPN7cutlass10bfloat16_tEEEEEEEC2ERKSG_RKSN_,($_ZN7cutlass13device_kernelIN5flash19enable_sm80_to_sm89INS1_16FlashAttnBwdSm80INS1_25CollectiveMainloopBwdSm80ILi2ELi2EN4cute5tupleIJNS5_1CILi128EEES8_NS7_ILi64EEEEEENS_10bfloat16_tEfNS_4arch4Sm80ELb1ELb0ELb1ELb1ELb1ELb0ELb0ELb0ELi2ELi4ELi4ELi4ELb0EEENS1_21CollectiveEpilogueBwdISA_SB_SD_Li256ELb1ELb0ELi2EEENS1_25SingleTileBwdLPTSchedulerILb1ELi128ELb1EEEEEEEEEvNT_6ParamsE$_ZN4cute3eso3ESOILb1ELb0EJNS_6LayoutINS_5tupleIJNS3_IJNS_1CILi8EEENS4_ILi1EEEEEENS3_IJNS4_ILi4EEEEEEEEENS3_IJNS3_IJS6_NS4_ILi0EEEEEENS3_IJS5_EEEEEEEENS_10ViewEngineIPN7cutlass10bfloat16_tEEEEEC2ERKSF_RKSK_ - $_ZN7cutlass13device_kernelIN5flash19enable_sm80_to_sm89INS1_16FlashAttnBwdSm80INS1_25CollectiveMainloopBwdSm80ILi2ELi2EN4cute5tupleIJNS5_1CILi128EEES8_NS7_ILi64EEEEEENS_10bfloat16_tEfNS_4arch4Sm80ELb1ELb0ELb1ELb1ELb1ELb0ELb0ELb0ELi2ELi4ELi4ELi4ELb0EEENS1_21CollectiveEpilogueBwdISA_SB_SD_Li256ELb1ELb0ELi2EEENS1_25SingleTileBwdLPTSchedulerILb1ELi128ELb1EEEEEEEEEvNT_6ParamsE$_ZN4cute3eso3ESOILb1ELb0EJNS_6LayoutINS_5tupleIJNS3_IJNS_1CILi8EEENS4_ILi1EEEEEENS3_IJNS4_ILi4EEEEEEEEENS3_IJNS3_IJS6_NS4_ILi0EEEEEENS3_IJNS4_ILi2048EEEEEEEEEEENS_10ViewEngineINS_8smem_ptrIPN7cutlass10bfloat16_tEEEEEEEC2ERKSG_RKSN_)
$_ZN7cutlass13device_kernelIN5flash19enable_sm80_to_sm89INS1_16FlashAttnBwdSm80INS1_25CollectiveMainloopBwdSm80ILi2ELi2EN4cute5tupleIJNS5_1CILi128EEES8_NS7_ILi64EEEEEENS_10bfloat16_tEfNS_4arch4Sm80ELb1ELb0ELb1ELb1ELb1ELb0ELb0ELb0ELi2ELi4ELi4ELi4ELb0EEENS1_21CollectiveEpilogueBwdISA_SB_SD_Li256ELb1ELb0ELi2EEENS1_25SingleTileBwdLPTSchedulerILb1ELi128ELb1EEEEEEEEEvNT_6ParamsE$_ZN4cute3eso3ESOILb1ELb0EJNS_6LayoutINS_5tupleIJNS3_IJNS_1CILi8EEENS4_ILi1EEEEEENS3_IJNS4_ILi4EEEEEEEEENS3_IJNS3_IJS6_NS4_ILi0EEEEEENS3_IJNS4_ILi2048EEEEEEEEEEENS_10ViewEngineINS_8smem_ptrIPN7cutlass10bfloat16_tEEEEEEEC2ERKSG_RKSN_:
[----:B------:R-:W-:Y:S01]  /*b8a0*/  IADD3 R5, R23, -c[0x0][0x20], RZ ;  /* 0x8000080017057a10 */ /* 0x000fe20007ffe0ff */
[----:B------:R-:W-:Y:S01]  /*b8b0*/  IMAD.MOV.U32 R8, RZ, RZ, R4 ;  /* 0x000000ffff087224 */ /* 0x000fe200078e0004 */
[----:B------:R-:W-:Y:S01]  /*b8c0*/  MOV R9, R7 ;  /* 0x0000000700097202 */ /* 0x000fe20000000f00 */
[----:B------:R-:W-:-:S04]  /*b8d0*/  IMAD.MOV.U32 R7, RZ, RZ, 0x0 ;  /* 0x00000000ff077424 */ /* 0x000fc800078e00ff */
[----:B------:R1:W-:Y:S01]  /*b8e0*/  STL.64 [R5], R8 ;  /* 0x0000000805007387 */ /* 0x0003e20000100a00 */
[----:B------:R-:W-:Y:S05]  /*b8f0*/  RET.REL.NODEC R6 `(_ZN7cutlass13device_kernelIN5flash19enable_sm80_to_sm89INS1_16FlashAttnBwdSm80INS1_25CollectiveMainloopBwdSm80ILi2ELi2EN4cute5tupleIJNS5_1CILi128EEES8_NS7_ILi64EEEEEENS_10bfloat16_tEfNS_4arch4Sm80ELb1ELb0ELb1ELb1ELb1ELb0ELb0ELb0ELi2ELi4ELi4ELi4ELb0EEENS1_21CollectiveEpilogueBwdISA_SB_SD_Li256ELb1ELb0ELi2EEENS1_25SingleTileBwdLPTSchedulerILb1ELi128ELb1EEEEEEEEEvNT_6ParamsE) ;  /* 0xffff470006007950 */ /* 0x000fea0003c3ffff */
        .type           $_ZN7cutlass13device_kernelIN5flash19enable_sm80_to_sm89INS1_16FlashAttnBwdSm80INS1_25CollectiveMainloopBwdSm80ILi2ELi2EN4cute5tupleIJNS5_1CILi128EEES8_NS7_ILi64EEEEEENS_10bfloat16_tEfNS_4arch4Sm80ELb1ELb0ELb1ELb1ELb1ELb0ELb0ELb0ELi2ELi4ELi4ELi4ELb0EEENS1_21CollectiveEpilogueBwdISA_SB_SD_Li256ELb1ELb0ELi2EEENS1_25SingleTileBwdLPTSchedulerILb1ELi128ELb1EEEEEEEEEvNT_6ParamsE$_ZN4cute3eso3ESOILb1ELb0EJNS_6LayoutINS_5tupleIJNS3_IJNS_1CILi8EEENS4_ILi1EEEEEENS3_IJNS4_ILi4EEEEEEEEENS3_IJNS3_IJS6_NS4_ILi0EEEEEENS3_IJS5_EEEEEEEENS_10ViewEngineIPN7cutlass10bfloat16_tEEEEEC2ERKSF_RKSK_,@function
        .size           $_ZN7cutlass13device_kernelIN5flash19enable_sm80_to_sm89INS1_16FlashAttnBwdSm80INS1_25CollectiveMainloopBwdSm80ILi2ELi2EN4cute5tupleIJNS5_1CILi128EEES8_NS7_ILi64EEEEEENS_10bfloat16_tEfNS_4arch4Sm80ELb1ELb0ELb1ELb1ELb1ELb0ELb0ELb0ELi2ELi4ELi4ELi4ELb0EEENS1_21CollectiveEpilogueBwdISA_SB_SD_Li256ELb1ELb0ELi2EEENS1_25SingleTileBwdLPTSchedulerILb1ELi128ELb1EEEEEEEEEvNT_6ParamsE$_ZN4cute3eso3ESOILb1ELb0EJNS_6LayoutINS_5tupleIJNS3_IJNS_1CILi8EEENS4_ILi1EEEEEENS3_IJNS4_ILi4EEEEEEEEENS3_IJNS3_IJS6_NS4_ILi0EEEEEENS3_IJS5_EEEEEEEENS_10ViewEngineIPN7cutlass10bfloat16_tEEEEEC2ERKSF_RKSK_,($_ZN7cutlass13device_kernelIN5flash19enable_sm80_to_sm89INS1_16FlashAttnBwdSm80INS1_25CollectiveMainloopBwdSm80ILi2ELi2EN4cute5tupleIJNS5_1CILi128EEES8_NS7_ILi64EEEEEENS_10bfloat16_tEfNS_4arch4Sm80ELb1ELb0ELb1ELb1ELb1ELb0ELb0ELb0ELi2ELi4ELi4ELi4ELb0EEENS1_21CollectiveEpilogueBwdISA_SB_SD_Li256ELb1ELb0ELi2EEENS1_25SingleTileBwdLPTSchedulerILb1ELi128ELb1EEEEEEEEEvNT_6ParamsE$_ZN4cute3eso3ESOILb1ELb0EJNS_6LayoutINS_5tupleIJNS3_IJNS_1CILi8EEENS4_ILi1EEEEEENS4_ILi2EEEEEENS3_IJNS3_IJS6_NS4_ILi0EEEEEENS4_ILi4096EEEEEEEENS_10ViewEngineINS_8smem_ptrIPN7cutlass10bfloat16_tEEEEEEEC2ERKSE_RKSL_ - $_ZN7cutlass13device_kernelIN5flash19enable_sm80_to_sm89INS1_16FlashAttnBwdSm80INS1_25CollectiveMainloopBwdSm80ILi2ELi2EN4cute5tupleIJNS5_1CILi128EEES8_NS7_ILi64EEEEEENS_10bfloat16_tEfNS_4arch4Sm80ELb1ELb0ELb1ELb1ELb1ELb0ELb0ELb0ELi2ELi4ELi4ELi4ELb0EEENS1_21CollectiveEpilogueBwdISA_SB_SD_Li256ELb1ELb0ELi2EEENS1_25SingleTileBwdLPTSchedulerILb1ELi128ELb1EEEEEEEEEvNT_6ParamsE$_ZN4cute3eso3ESOILb1ELb0EJNS_6LayoutINS_5tupleIJNS3_IJNS_1CILi8EEENS4_ILi1EEEEEENS3_IJNS4_ILi4EEEEEEEEENS3_IJNS3_IJS6_NS4_ILi0EEEEEENS3_IJS5_EEEEEEEENS_10ViewEngineIPN7cutlass10bfloat16_tEEEEEC2ERKSF_RKSK_)
$_ZN7cutlass13device_kernelIN5flash19enable_sm80_to_sm89INS1_16FlashAttnBwdSm80INS1_25CollectiveMainloopBwdSm80ILi2ELi2EN4cute5tupleIJNS5_1CILi128EEES8_NS7_ILi64EEEEEENS_10bfloat16_tEfNS_4arch4Sm80ELb1ELb0ELb1ELb1ELb1ELb0ELb0ELb0ELi2ELi4ELi4ELi4ELb0EEENS1_21CollectiveEpilogueBwdISA_SB_SD_Li256ELb1ELb0ELi2EEENS1_25SingleTileBwdLPTSchedulerILb1ELi128ELb1EEEEEEEEEvNT_6ParamsE$_ZN4cute3eso3ESOILb1ELb0EJNS_6LayoutINS_5tupleIJNS3_IJNS_1CILi8EEENS4_ILi1EEEEEENS3_IJNS4_ILi4EEEEEEEEENS3_IJNS3_IJS6_NS4_ILi0EEEEEENS3_IJS5_EEEEEEEENS_10ViewEngineIPN7cutlass10bfloat16_tEEEEEC2ERKSF_RKSK_:
[----:B------:R-:W-:Y:S01]  /*b900*/  IADD3 R3, R23, -c[0x0][0x20], RZ ;  /* 0x8000080017037a10 */ /* 0x000fe20007ffe0ff */
[----:B------:R-:W-:Y:S01]  /*b910*/  IMAD.MOV.U32 R8, RZ, RZ, R2 ;  /* 0x000000ffff087224 */ /* 0x000fe200078e0002 */
[----:B------:R-:W-:Y:S01]  /*b920*/  MOV R9, R5 ;  /* 0x0000000500097202 */ /* 0x000fe20000000f00 */
[----:B------:R-:W-:-:S04]  /*b930*/  IMAD.MOV.U32 R5, RZ, RZ, 0x0 ;  /* 0x00000000ff057424 */ /* 0x000fc800078e00ff */
[----:B------:R1:W-:Y:S01]  /*b940*/  STL.64 [R3], R8 ;  /* 0x0000000803007387 */ /* 0x0003e20000100a00 */
[----:B------:R-:W-:Y:S05]  /*b950*/  RET.REL.NODEC R4 `(_ZN7cutlass13device_kernelIN5flash19enable_sm80_to_sm89INS1_16FlashAttnBwdSm80INS1_25CollectiveMainloopBwdSm80ILi2ELi2EN4cute5tupleIJNS5_1CILi128EEES8_NS7_ILi64EEEEEENS_10bfloat16_tEfNS_4arch4Sm80ELb1ELb0ELb1ELb1ELb1ELb0ELb0ELb0ELi2ELi4ELi4ELi4ELb0EEENS1_21CollectiveEpilogueBwdISA_SB_SD_Li256ELb1ELb0ELi2EEENS1_25SingleTileBwdLPTSchedulerILb1ELi128ELb1EEEEEEEEEvNT_6ParamsE) ;  /* 0xffff46a004007950 */ /* 0x000fea0003c3ffff */
        .type           $_ZN7cutlass13device_kernelIN5flash19enable_sm80_to_sm89INS1_16FlashAttnBwdSm80INS1_25CollectiveMainloopBwdSm80ILi2ELi2EN4cute5tupleIJNS5_1CILi128EEES8_NS7_ILi64EEEEEENS_10bfloat16_tEfNS_4arch4Sm80ELb1ELb0ELb1ELb1ELb1ELb0ELb0ELb0ELi2ELi4ELi4ELi4ELb0EEENS1_21CollectiveEpilogueBwdISA_SB_SD_Li256ELb1ELb0ELi2EEENS1_25SingleTileBwdLPTSchedulerILb1ELi128ELb1EEEEEEEEEvNT_6ParamsE$_ZN4cute3eso3ESOILb1ELb0EJNS_6LayoutINS_5tupleIJNS3_IJNS_1CILi8EEENS4_ILi1EEEEEENS4_ILi2EEEEEENS3_IJNS3_IJS6_NS4_ILi0EEEEEENS4_ILi4096EEEEEEEENS_10ViewEngineINS_8smem_ptrIPN7cutlass10bfloat16_tEEEEEEEC2ERKSE_RKSL_,@function
        .size           $_ZN7cutlass13device_kernelIN5flash19enable_sm80_to_sm89INS1_16FlashAttnBwdSm80INS1_25CollectiveMainloopBwdSm80ILi2ELi2EN4cute5tupleIJNS5_1CILi128EEES8_NS7_ILi64EEEEEENS_10bfloat16_tEfNS_4arch4Sm80ELb1ELb0ELb1ELb1ELb1ELb0ELb0ELb0ELi2ELi4ELi4ELi4ELb0EEENS1_21CollectiveEpilogueBwdISA_SB_SD_Li256ELb1ELb0ELi2EEENS1_25SingleTileBwdLPTSchedulerILb1ELi128ELb1EEEEEEEEEvNT_6ParamsE$_ZN4cute3eso3ESOILb1ELb0EJNS_6LayoutINS_5tupleIJNS3_IJNS_1CILi8EEENS4_ILi1EEEEEENS4_ILi2EEEEEENS3_IJNS3_IJS6_NS4_ILi0EEEEEENS4_ILi4096EEEEEEEENS_10ViewEngineINS_8smem_ptrIPN7cutlass10bfloat16_tEEEEEEEC2ERKSE_RKSL_,($_ZN7cutlass13device_kernelIN5flash19enable_sm80_to_sm89INS1_16FlashAttnBwdSm80INS1_25CollectiveMainloopBwdSm80ILi2ELi2EN4cute5tupleIJNS5_1CILi128EEES8_NS7_ILi64EEEEEENS_10bfloat16_tEfNS_4arch4Sm80ELb1ELb0ELb1ELb1ELb1ELb0ELb0ELb0ELi2ELi4ELi4ELi4ELb0EEENS1_21CollectiveEpilogueBwdISA_SB_SD_Li256ELb1ELb0ELi2EEENS1_25SingleTileBwdLPTSchedulerILb1ELi128ELb1EEEEEEEEEvNT_6ParamsE$_ZN4cute3eso3ESOILb1ELb0EJNS_6LayoutINS_5tupleIJNS3_IJNS_1CILi8EEENS4_ILi1EEEEEENS4_ILi2EEEEEENS3_IJNS3_IJS6_NS4_ILi0EEEEEENS4_ILi4096EEEEEEEEiEEC2ERKSE_RKi - $_ZN7cutlass13device_kernelIN5flash19enable_sm80_to_sm89INS1_16FlashAttnBwdSm80INS1_25CollectiveMainloopBwdSm80ILi2ELi2EN4cute5tupleIJNS5_1CILi128EEES8_NS7_ILi64EEEEEENS_10bfloat16_tEfNS_4arch4Sm80ELb1ELb0ELb1ELb1ELb1ELb0ELb0ELb0ELi2ELi4ELi4ELi4ELb0EEENS1_21CollectiveEpilogueBwdISA_SB_SD_Li256ELb1ELb0ELi2EEENS1_25SingleTileBwdLPTSchedulerILb1ELi128ELb1EEEEEEEEEvNT_6ParamsE$_ZN4cute3eso3ESOILb1ELb0EJNS_6LayoutINS_5tupleIJNS3_IJNS_1CILi8EEENS4_ILi1EEEEEENS4_ILi2EEEEEENS3_IJNS3_IJS6_NS4_ILi0EEEEEENS4_ILi4096EEEEEEEENS_10ViewEngineINS_8smem_ptrIPN7cutlass10bfloat16_tEEEEEEEC2ERKSE_RKSL_)
$_ZN7cutlass13device_kernelIN5flash19enable_sm80_to_sm89INS1_16FlashAttnBwdSm80INS1_25CollectiveMainloopBwdSm80ILi2ELi2EN4cute5tupleIJNS5_1CILi128EEES8_NS7_ILi64EEEEEENS_10bfloat16_tEfNS_4arch4Sm80ELb1ELb0ELb1ELb1ELb1ELb0ELb0ELb0ELi2ELi4ELi4ELi4ELb0EEENS1_21CollectiveEpilogueBwdISA_SB_SD_Li256ELb1ELb0ELi2EEENS1_25SingleTileBwdLPTSchedulerILb1ELi128ELb1EEEEEEEEEvNT_6ParamsE$_ZN4cute3eso3ESOILb1ELb0EJNS_6LayoutINS_5tupleIJNS3_IJNS_1CILi8EEENS4_ILi1EEEEEENS4_ILi2EEEEEENS3_IJNS3_IJS6_NS4_ILi0EEEEEENS4_ILi4096EEEEEEEENS_10ViewEngineINS_8smem_ptrIPN7cutlass10bfloat16_tEEEEEEEC2ERKSE_RKSL_:
[----:B------:R-:W-:Y:S02]  /*b960*/  IADD3 R4, R67, -c[0x0][0x20], RZ ;  /* 0x8000080043047a10 */ /* 0x000fe40007ffe0ff */
[----:B------:R-:W-:-:S03]  /*b970*/  MOV R7, 0x0 ;  /* 0x0000000000077802 */ /* 0x000fc60000000f00 */
[----:B------:R1:W-:Y:S01]  /*b980*/  STL.64 [R4], R2 ;  /* 0x0000000204007387 */ /* 0x0003e20000100a00 */
[----:B------:R-:W-:Y:S05]  /*b990*/  RET.REL.NODEC R6 `(_ZN7cutlass13device_kernelIN5flash19enable_sm80_to_sm89INS1_16FlashAttnBwdSm80INS1_25CollectiveMainloopBwdSm80ILi2ELi2EN4cute5tupleIJNS5_1CILi128EEES8_NS7_ILi64EEEEEENS_10bfloat16_tEfNS_4arch4Sm80ELb1ELb0ELb1ELb1ELb1ELb0ELb0ELb0ELi2ELi4ELi4ELi4ELb0EEENS1_21CollectiveEpilogueBwdISA_SB_SD_Li256ELb1ELb0ELi2EEENS1_25SingleTileBwdLPTSchedulerILb1ELi128ELb1EEEEEEEEEvNT_6ParamsE) ;  /* 0xffff466006007950 */ /* 0x000fea0003c3ffff */
        .type           $_ZN7cutlass13device_kernelIN5flash19enable_sm80_to_sm89INS1_16FlashAttnBwdSm80INS1_25CollectiveMainloopBwdSm80ILi2ELi2EN4cute5tupleIJNS5_1CILi128EEES8_NS7_ILi64EEEEEENS_10bfloat16_tEfNS_4arch4Sm80ELb1ELb0ELb1ELb1ELb1ELb0ELb0ELb0ELi2ELi4ELi4ELi4ELb0EEENS1_21CollectiveEpilogueBwdISA_SB_SD_Li256ELb1ELb0ELi2EEENS1_25SingleTileBwdLPTSchedulerILb1ELi128ELb1EEEEEEEEEvNT_6ParamsE$_ZN4cute3eso3ESOILb1ELb0EJNS_6LayoutINS_5tupleIJNS3_IJNS_1CILi8EEENS4_ILi1EEEEEENS4_ILi2EEEEEENS3_IJNS3_IJS6_NS4_ILi0EEEEEENS4_ILi4096EEEEEEEEiEEC2ERKSE_RKi,@function
        .size           $_ZN7cutlass13device_kernelIN5flash19enable_sm80_to_sm89INS1_16FlashAttnBwdSm80INS1_25CollectiveMainloopBwdSm80ILi2ELi2EN4cute5tupleIJNS5_1CILi128EEES8_NS7_ILi64EEEEEENS_10bfloat16_tEfNS_4arch4Sm80ELb1ELb0ELb1ELb1ELb1ELb0ELb0ELb0ELi2ELi4ELi4ELi4ELb0EEENS1_21CollectiveEpilogueBwdISA_SB_SD_Li256ELb1ELb0ELi2EEENS1_25SingleTileBwdLPTSchedulerILb1ELi128ELb1EEEEEEEEEvNT_6ParamsE$_ZN4cute3eso3ESOILb1ELb0EJNS_6LayoutINS_5tupleIJNS3_IJNS_1CILi8EEENS4_ILi1EEEEEENS4_ILi2EEEEEENS3_IJNS3_IJS6_NS4_ILi0EEEEEENS4_ILi4096EEEEEEEEiEEC2ERKSE_RKi,($_ZN7cutlass13device_kernelIN5flash19enable_sm80_to_sm89INS1_16FlashAttnBwdSm80INS1_25CollectiveMainloopBwdSm80ILi2ELi2EN4cute5tupleIJNS5_1CILi128EEES8_NS7_ILi64EEEEEENS_10bfloat16_tEfNS_4arch4Sm80ELb1ELb0ELb1ELb1ELb1ELb0ELb0ELb0ELi2ELi4ELi4ELi4ELb0EEENS1_21CollectiveEpilogueBwdISA_SB_SD_Li256ELb1ELb0ELi2EEENS1_25SingleTileBwdLPTSchedulerILb1ELi128ELb1EEEEEEEEEvNT_6ParamsE$_ZN4cute3eso3ESOILb1ELb0EJNS_6LayoutINS_5tupleIJNS3_IJNS_1CILi8EEENS4_ILi1EEEEEENS4_ILi2EEEEEENS3_IJNS3_IJS6_NS4_ILi0EEEEEENS4_ILi64EEEEEEEENS_10ViewEngineIPN7cutlass10bfloat16_tEEEEEC2ERKSE_RKSJ_ - $_ZN7cutlass13device_kernelIN5flash19enable_sm80_to_sm89INS1_16FlashAttnBwdSm80INS1_25CollectiveMainloopBwdSm80ILi2ELi2EN4cute5tupleIJNS5_1CILi128EEES8_NS7_ILi64EEEEEENS_10bfloat16_tEfNS_4arch4Sm80ELb1ELb0ELb1ELb1ELb1ELb0ELb0ELb0ELi2ELi4ELi4ELi4ELb0EEENS1_21CollectiveEpilogueBwdISA_SB_SD_Li256ELb1ELb0ELi2EEENS1_25SingleTileBwdLPTSchedulerILb1ELi128ELb1EEEEEEEEEvNT_6ParamsE$_ZN4cute3eso3ESOILb1ELb0EJNS_6LayoutINS_5tupleIJNS3_IJNS_1CILi8EEENS4_ILi1EEEEEENS4_ILi2EEEEEENS3_IJNS3_IJS6_NS4_ILi0EEEEEENS4_ILi4096EEEEEEEEiEEC2ERKSE_RKi)
$_ZN7cutlass13device_kernelIN5flash19enable_sm80_to_sm89INS1_16FlashAttnBwdSm80INS1_25CollectiveMainloopBwdSm80ILi2ELi2EN4cute5tupleIJNS5_1CILi128EEES8_NS7_ILi64EEEEEENS_10bfloat16_tEfNS_4arch4Sm80ELb1ELb0ELb1ELb1ELb1ELb0ELb0ELb0ELi2ELi4ELi4ELi4ELb0EEENS1_21CollectiveEpilogueBwdISA_SB_SD_Li256ELb1ELb0ELi2EEENS1_25SingleTileBwdLPTSchedulerILb1ELi128ELb1EEEEEEEEEvNT_6ParamsE$_ZN4cute3eso3ESOILb1ELb0EJNS_6LayoutINS_5tupleIJNS3_IJNS_1CILi8EEENS4_ILi1EEEEEENS4_ILi2EEEEEENS3_IJNS3_IJS6_NS4_ILi0EEEEEENS4_ILi4096EEEEEEEEiEEC2ERKSE_RKi:
[----:B------:R-:W-:Y:S02]  /*b9a0*/  IADD3 R2, R67, -c[0x0][0x20], RZ ;  /* 0x8000080043027a10 */ /* 0x000fe40007ffe0ff */
[----:B------:R-:W-:-:S03]  /*b9b0*/  MOV R5, 0x0 ;  /* 0x0000000000057802 */ /* 0x000fc60000000f00 */
[----:B------:R1:W-:Y:S01]  /*b9c0*/  STL [R2], R3 ;  /* 0x0000000302007387 */ /* 0x0003e20000100800 */
[----:B------:R-:W-:Y:S05]  /*b9d0*/  RET.REL.NODEC R4 `(_ZN7cutlass13device_kernelIN5flash19enable_sm80_to_sm89INS1_16FlashAttnBwdSm80INS1_25CollectiveMainloopBwdSm80ILi2ELi2EN4cute5tupleIJNS5_1CILi128EEES8_NS7_ILi64EEEEEENS_10bfloat16_tEfNS_4arch4Sm80ELb1ELb0ELb1ELb1ELb1ELb0ELb0ELb0ELi2ELi4ELi4ELi4ELb0EEENS1_21CollectiveEpilogueBwdISA_SB_SD_Li256ELb1ELb0ELi2EEENS1_25SingleTileBwdLPTSchedulerILb1ELi128ELb1EEEEEEEEEvNT_6ParamsE) ;  /* 0xffff462004007950 */ /* 0x000fea0003c3ffff */
        .type           $_ZN7cutlass13device_kernelIN5flash19enable_sm80_to_sm89INS1_16FlashAttnBwdSm80INS1_25CollectiveMainloopBwdSm80ILi2ELi2EN4cute5tupleIJNS5_1CILi128EEES8_NS7_ILi64EEEEEENS_10bfloat16_tEfNS_4arch4Sm80ELb1ELb0ELb1ELb1ELb1ELb0ELb0ELb0ELi2ELi4ELi4ELi4ELb0EEENS1_21CollectiveEpilogueBwdISA_SB_SD_Li256ELb1ELb0ELi2EEENS1_25SingleTileBwdLPTSchedulerILb1ELi128ELb1EEEEEEEEEvNT_6ParamsE$_ZN4cute3eso3ESOILb1ELb0EJNS_6LayoutINS_5tupleIJNS3_IJNS_1CILi8EEENS4_ILi1EEEEEENS4_ILi2EEEEEENS3_IJNS3_IJS6_NS4_ILi0EEEEEENS4_ILi64EEEEEEEENS_10ViewEngineIPN7cutlass10bfloat16_tEEEEEC2ERKSE_RKSJ_,@function
        .size           $_ZN7cutlass13device_kernelIN5flash19enable_sm80_to_sm89INS1_16FlashAttnBwdSm80INS1_25CollectiveMainloopBwdSm80ILi2ELi2EN4cute5tupleIJNS5_1CILi128EEES8_NS7_ILi64EEEEEENS_10bfloat16_tEfNS_4arch4Sm80ELb1ELb0ELb1ELb1ELb1ELb0ELb0ELb0ELi2ELi4ELi4ELi4ELb0EEENS1_21CollectiveEpilogueBwdISA_SB_SD_Li256ELb1ELb0ELi2EEENS1_25SingleTileBwdLPTSchedulerILb1ELi128ELb1EEEEEEEEEvNT_6ParamsE$_ZN4cute3eso3ESOILb1ELb0EJNS_6LayoutINS_5tupleIJNS3_IJNS_1CILi8EEENS4_ILi1EEEEEENS4_ILi2EEEEEENS3_IJNS3_IJS6_NS4_ILi0EEEEEENS4_ILi64EEEEEEEENS_10ViewEngineIPN7cutlass10bfloat16_tEEEEEC2ERKSE_RKSJ_,($_ZN7cutlass13device_kernelIN5flash19enable_sm80_to_sm89INS1_16FlashAttnBwdSm80INS1_25CollectiveMainloopBwdSm80ILi2ELi2EN4cute5tupleIJNS5_1CILi128EEES8_NS7_ILi64EEEEEENS_10bfloat16_tEfNS_4arch4Sm80ELb1ELb0ELb1ELb1ELb1ELb0ELb0ELb0ELi2ELi4ELi4ELi4ELb0EEENS1_21CollectiveEpilogueBwdISA_SB_SD_Li256ELb1ELb0ELi2EEENS1_25SingleTileBwdLPTSchedulerILb1ELi128ELb1EEEEEEEEEvNT_6ParamsE$_ZN4cute3eso3ESOILb1ELb0EJNS_6LayoutINS_5tupleIJNS3_IJNS_1CILi8EEENS4_ILi1EEEEEENS4_ILi2EEEEEENS3_IJNS3_IJS6_NS4_ILi0EEEEEENS4_ILi64EEEEEEEEiEEC2ERKSE_RKi - $_ZN7cutlass13device_kernelIN5flash19enable_sm80_to_sm89INS1_16FlashAttnBwdSm80INS1_25CollectiveMainloopBwdSm80ILi2ELi2EN4cute5tupleIJNS5_1CILi128EEES8_NS7_ILi64EEEEEENS_10bfloat16_tEfNS_4arch4Sm80ELb1ELb0ELb1ELb1ELb1ELb0ELb0ELb0ELi2ELi4ELi4ELi4ELb0EEENS1_21CollectiveEpilogueBwdISA_SB_SD_Li256ELb1ELb0ELi2EEENS1_25SingleTileBwdLPTSchedulerILb1ELi128ELb1EEEEEEEEEvNT_6ParamsE$_ZN4cute3eso3ESOILb1ELb0EJNS_6LayoutINS_5tupleIJNS3_IJNS_1CILi8EEENS4_ILi1EEEEEENS4_ILi2EEEEEENS3_IJNS3_IJS6_NS4_ILi0EEEEEENS4_ILi64EEEEEEEENS_10ViewEngineIPN7cutlass10bfloat16_tEEEEEC2ERKSE_RKSJ_)
$_ZN7cutlass13device_kernelIN5flash19enable_sm80_to_sm89INS1_16FlashAttnBwdSm80INS1_25CollectiveMainloopBwdSm80ILi2ELi2EN4cute5tupleIJNS5_1CILi128EEES8_NS7_ILi64EEEEEENS_10bfloat16_tEfNS_4arch4Sm80ELb1ELb0ELb1ELb1ELb1ELb0ELb0ELb0ELi2ELi4ELi4ELi4ELb0EEENS1_21CollectiveEpilogueBwdISA_SB_SD_Li256ELb1ELb0ELi2EEENS1_25SingleTileBwdLPTSchedulerILb1ELi128ELb1EEEEEEEEEvNT_6ParamsE$_ZN4cute3eso3ESOILb1ELb0EJNS_6LayoutINS_5tupleIJNS3_IJNS_1CILi8EEENS4_ILi1EEEEEENS4_ILi2EEEEEENS3_IJNS3_IJS6_NS4_ILi0EEEEEENS4_ILi64EEEEEEEENS_10ViewEngineIPN7cutlass10bfloat16_tEEEEEC2ERKSE_RKSJ_:
[----:B------:R-:W-:Y:S01]  /*b9e0*/  IADD3 R2, R23, -c[0x0][0x20], RZ ;  /* 0x8000080017027a10 */ /* 0x000fe20007ffe0ff */
[----:B------:R-:W-:Y:S01]  /*b9f0*/  IMAD.MOV.U32 R9, RZ, RZ, R3 ;  /* 0x000000ffff097224 */ /* 0x000fe200078e0003 */
[----:B------:R-:W-:-:S04]  /*ba00*/  MOV R7, 0x0 ;  /* 0x0000000000077802 */ /* 0x000fc80000000f00 */
[----:B------:R1:W-:Y:S01]  /*ba10*/  STL.64 [R2], R8 ;  /* 0x0000000802007387 */ /* 0x0003e20000100a00 */
[----:B------:R-:W-:Y:S05]  /*ba20*/  RET.REL.NODEC R6 `(_ZN7cutlass13device_kernelIN5flash19enable_sm80_to_sm89INS1_16FlashAttnBwdSm80INS1_25CollectiveMainloopBwdSm80ILi2ELi2EN4cute5tupleIJNS5_1CILi128EEES8_NS7_ILi64EEEEEENS_10bfloat16_tEfNS_4arch4Sm80ELb1ELb0ELb1ELb1ELb1ELb0ELb0ELb0ELi2ELi4ELi4ELi4ELb0EEENS1_21CollectiveEpilogueBwdISA_SB_SD_Li256ELb1ELb0ELi2EEENS1_25SingleTileBwdLPTSchedulerILb1ELi128ELb1EEEEEEEEEvNT_6ParamsE) ;  /* 0xffff45d006007950 */ /* 0x000fea0003c3ffff */
        .type           $_ZN7cutlass13device_kernelIN5flash19enable_sm80_to_sm89INS1_16FlashAttnBwdSm80INS1_25CollectiveMainloopBwdSm80ILi2ELi2EN4cute5tupleIJNS5_1CILi128EEES8_NS7_ILi64EEEEEENS_10bfloat16_tEfNS_4arch4Sm80ELb1ELb0ELb1ELb1ELb1ELb0ELb0ELb0ELi2ELi4ELi4ELi4ELb0EEENS1_21CollectiveEpilogueBwdISA_SB_SD_Li256ELb1ELb0ELi2EEENS1_25SingleTileBwdLPTSchedulerILb1ELi128ELb1EEEEEEEEEvNT_6ParamsE$_ZN4cute3eso3ESOILb1ELb0EJNS_6LayoutINS_5tupleIJNS3_IJNS_1CILi8EEENS4_ILi1EEEEEENS4_ILi2EEEEEENS3_IJNS3_IJS6_NS4_ILi0EEEEEENS4_ILi64EEEEEEEEiEEC2ERKSE_RKi,@function
        .size           $_ZN7cutlass13device_kernelIN5flash19enable_sm80_to_sm89INS1_16FlashAttnBwdSm80INS1_25CollectiveMainloopBwdSm80ILi2ELi2EN4cute5tupleIJNS5_1CILi128EEES8_NS7_ILi64EEEEEENS_10bfloat16_tEfNS_4arch4Sm80ELb1ELb0ELb1ELb1ELb1ELb0ELb0ELb0ELi2ELi4ELi4ELi4ELb0EEENS1_21CollectiveEpilogueBwdISA_SB_SD_Li256ELb1ELb0ELi2EEENS1_25SingleTileBwdLPTSchedulerILb1ELi128ELb1EEEEEEEEEvNT_6ParamsE$_ZN4cute3eso3ESOILb1ELb0EJNS_6LayoutINS_5tupleIJNS3_IJNS_1CILi8EEENS4_ILi1EEEEEENS4_ILi2EEEEEENS3_IJNS3_IJS6_NS4_ILi0EEEEEENS4_ILi64EEEEEEEEiEEC2ERKSE_RKi,($_ZN7cutlass13device_kernelIN5flash19enable_sm80_to_sm89INS1_16FlashAttnBwdSm80INS1_25CollectiveMainloopBwdSm80ILi2ELi2EN4cute5tupleIJNS5_1CILi128EEES8_NS7_ILi64EEEEEENS_10bfloat16_tEfNS_4arch4Sm80ELb1ELb0ELb1ELb1ELb1ELb0ELb0ELb0ELi2ELi4ELi4ELi4ELb0EEENS1_21CollectiveEpilogueBwdISA_SB_SD_Li256ELb1ELb0ELi2EEENS1_25SingleTileBwdLPTSchedulerILb1ELi128ELb1EEEEEEEEEvNT_6ParamsE$_ZN4cute3eso3ESOILb1ELb0EJNS_6LayoutINS_5tupleIJNS3_IJNS_1CILi8EEENS4_ILi1EEEEEENS4_ILi2EEEEEENS3_IJNS3_IJS6_NS4_ILi0EEEEEENS4_ILi8192EEEEEEEENS_10ViewEngineINS_8smem_ptrIPN7cutlass10bfloat16_tEEEEEEEC2ERKSE_RKSL_ - $_ZN7cutlass13device_kernelIN5flash19enable_sm80_to_sm89INS1_16FlashAttnBwdSm80INS1_25CollectiveMainloopBwdSm80ILi2ELi2EN4cute5tupleIJNS5_1CILi128EEES8_NS7_ILi64EEEEEENS_10bfloat16_tEfNS_4arch4Sm80ELb1ELb0ELb1ELb1ELb1ELb0ELb0ELb0ELi2ELi4ELi4ELi4ELb0EEENS1_21CollectiveEpilogueBwdISA_SB_SD_Li256ELb1ELb0ELi2EEENS1_25SingleTileBwdLPTSchedulerILb1ELi128ELb1EEEEEEEEEvNT_6ParamsE$_ZN4cute3eso3ESOILb1ELb0EJNS_6LayoutINS_5tupleIJNS3_IJNS_1CILi8EEENS4_ILi1EEEEEENS4_ILi2EEEEEENS3_IJNS3_IJS6_NS4_ILi0EEEEEENS4_ILi64EEEEEEEEiEEC2ERKSE_RKi)
$_ZN7cutlass13device_kernelIN5flash19enable_sm80_to_sm89INS1_16FlashAttnBwdSm80INS1_25CollectiveMainloopBwdSm80ILi2ELi2EN4cute5tupleIJNS5_1CILi128EEES8_NS7_ILi64EEEEEENS_10bfloat16_tEfNS_4arch4Sm80ELb1ELb0ELb1ELb1ELb1ELb0ELb0ELb0ELi2ELi4ELi4ELi4ELb0EEENS1_21CollectiveEpilogueBwdISA_SB_SD_Li256ELb1ELb0ELi2EEENS1_25SingleTileBwdLPTSchedulerILb1ELi128ELb1EEEEEEEEEvNT_6ParamsE$_ZN4cute3eso3ESOILb1ELb0EJNS_6LayoutINS_5tupleIJNS3_IJNS_1CILi8EEENS4_ILi1EEEEEENS4_ILi2EEEEEENS3_IJNS3_IJS6_NS4_ILi0EEEEEENS4_ILi64EEEEEEEEiEEC2ERKSE_RKi:
[----:B------:R-:W-:Y:S02]  /*ba30*/  IADD3 R2, R23, -c[0x0][0x20], RZ ;  /* 0x8000080017027a10 */ /* 0x000fe40007ffe0ff */
[----:B------:R-:W-:-:S03]  /*ba40*/  MOV R7, 0x0 ;  /* 0x0000000000077802 */ /* 0x000fc60000000f00 */
[----:B------:R1:W-:Y:S01]  /*ba50*/  STL [R2], R3 ;  /* 0x0000000302007387 */ /* 0x0003e20000100800 */
[----:B------:R-:W-:Y:S05]  /*ba60*/  RET.REL.NODEC R6 `(_ZN7cutlass13device_kernelIN5flash19enable_sm80_to_sm89INS1_16FlashAttnBwdSm80INS1_25CollectiveMainloopBwdSm80ILi2ELi2EN4cute5tupleIJNS5_1CILi128EEES8_NS7_ILi64EEEEEENS_10bfloat16_tEfNS_4arch4Sm80ELb1ELb0ELb1ELb1ELb1ELb0ELb0ELb0ELi2ELi4ELi4ELi4ELb0EEENS1_21CollectiveEpilogueBwdISA_SB_SD_Li256ELb1ELb0ELi2EEENS1_25SingleTileBwdLPTSchedulerILb1ELi128ELb1EEEEEEEEEvNT_6ParamsE) ;  /* 0xffff459006007950 */ /* 0x000fea0003c3ffff */
        .type           $_ZN7cutlass13device_kernelIN5flash19enable_sm80_to_sm89INS1_16FlashAttnBwdSm80INS1_25CollectiveMainloopBwdSm80ILi2ELi2EN4cute5tupleIJNS5_1CILi128EEES8_NS7_ILi64EEEEEENS_10bfloat16_tEfNS_4arch4Sm80ELb1ELb0ELb1ELb1ELb1ELb0ELb0ELb0ELi2ELi4ELi4ELi4ELb0EEENS1_21CollectiveEpilogueBwdISA_SB_SD_Li256ELb1ELb0ELi2EEENS1_25SingleTileBwdLPTSchedulerILb1ELi128ELb1EEEEEEEEEvNT_6ParamsE$_ZN4cute3eso3ESOILb1ELb0EJNS_6LayoutINS_5tupleIJNS3_IJNS_1CILi8EEENS4_ILi1EEEEEENS4_ILi2EEEEEENS3_IJNS3_IJS6_NS4_ILi0EEEEEENS4_ILi8192EEEEEEEENS_10ViewEngineINS_8smem_ptrIPN7cutlass10bfloat16_tEEEEEEEC2ERKSE_RKSL_,@function
        .size           $_ZN7cutlass13device_kernelIN5flash19enable_sm80_to_sm89INS1_16FlashAttnBwdSm80INS1_25CollectiveMainloopBwdSm80ILi2ELi2EN4cute5tupleIJNS5_1CILi128EEES8_NS7_ILi64EEEEEENS_10bfloat16_tEfNS_4arch4Sm80ELb1ELb0ELb1ELb1ELb1ELb0ELb0ELb0ELi2ELi4ELi4ELi4ELb0EEENS1_21CollectiveEpilogueBwdISA_SB_SD_Li256ELb1ELb0ELi2EEENS1_25SingleTileBwdLPTSchedulerILb1ELi128ELb1EEEEEEEEEvNT_6ParamsE$_ZN4cute3eso3ESOILb1ELb0EJNS_6LayoutINS_5tupleIJNS3_IJNS_1CILi8EEENS4_ILi1EEEEEENS4_ILi2EEEEEENS3_IJNS3_IJS6_NS4_ILi0EEEEEENS4_ILi8192EEEEEEEENS_10ViewEngineINS_8smem_ptrIPN7cutlass10bfloat16_tEEEEEEEC2ERKSE_RKSL_,($_ZN7cutlass13device_kernelIN5flash19enable_sm80_to_sm89INS1_16FlashAttnBwdSm80INS1_25CollectiveMainloopBwdSm80ILi2ELi2EN4cute5tupleIJNS5_1CILi128EEES8_NS7_ILi64EEEEEENS_10bfloat16_tEfNS_4arch4Sm80ELb1ELb0ELb1ELb1ELb1ELb0ELb0ELb0ELi2ELi4ELi4ELi4ELb0EEENS1_21CollectiveEpilogueBwdISA_SB_SD_Li256ELb1ELb0ELi2EEENS1_25SingleTileBwdLPTSchedulerILb1ELi128ELb1EEEEEEEEEvNT_6ParamsE$_ZN4cute3eso3ESOILb1ELb0EJNS_6LayoutINS_5tupleIJNS3_IJNS_1CILi8EEENS4_ILi1EEEEEENS4_ILi2EEEEEENS3_IJNS3_IJS6_NS4_ILi0EEEEEENS4_ILi8192EEEEEEEEiEEC2ERKSE_RKi - $_ZN7cutlass13device_kernelIN5flash19enable_sm80_to_sm89INS1_16FlashAttnBwdSm80INS1_25CollectiveMainloopBwdSm80ILi2ELi2EN4cute5tupleIJNS5_1CILi128EEES8_NS7_ILi64EEEEEENS_10bfloat16_tEfNS_4arch4Sm80ELb1ELb0ELb1ELb1ELb1ELb0ELb0ELb0ELi2ELi4ELi4ELi4ELb0EEENS1_21CollectiveEpilogueBwdISA_SB_SD_Li256ELb1ELb0ELi2EEENS1_25SingleTileBwdLPTSchedulerILb1ELi128ELb1EEEEEEEEEvNT_6ParamsE$_ZN4cute3eso3ESOILb1ELb0EJNS_6LayoutINS_5tupleIJNS3_IJNS_1CILi8EEENS4_ILi1EEEEEENS4_ILi2EEEEEENS3_IJNS3_IJS6_NS4_ILi0EEEEEENS4_ILi8192EEEEEEEENS_10ViewEngineINS_8smem_ptrIPN7cutlass10bfloat16_tEEEEEEEC2ERKSE_RKSL_)
$_ZN7cutlass13device_kernelIN5flash19enable_sm80_to_sm89INS1_16FlashAttnBwdSm80INS1_25CollectiveMainloopBwdSm80ILi2ELi2EN4cute5tupleIJNS5_1CILi128EEES8_NS7_ILi64EEEEEENS_10bfloat16_tEfNS_4arch4Sm80ELb1ELb0ELb1ELb1ELb1ELb0ELb0ELb0ELi2ELi4ELi4ELi4ELb0EEENS1_21CollectiveEpilogueBwdISA_SB_SD_Li256ELb1ELb0ELi2EEENS1_25SingleTileBwdLPTSchedulerILb1ELi128ELb1EEEEEEEEEvNT_6ParamsE$_ZN4cute3eso3ESOILb1ELb0EJNS_6LayoutINS_5tupleIJNS3_IJNS_1CILi8EEENS4_ILi1EEEEEENS4_ILi2EEEEEENS3_IJNS3_IJS6_NS4_ILi0EEEEEENS4_ILi8192EEEEEEEENS_10ViewEngineINS_8smem_ptrIPN7cutlass10bfloat16_tEEEEEEEC2ERKSE_RKSL_:
[----:B------:R-:W-:Y:S02]  /*ba70*/  IADD3 R4, R23, -c[0x0][0x20], RZ ;  /* 0x8000080017047a10 */ /* 0x000fe40007ffe0ff */
[----:B------:R-:W-:-:S03]  /*ba80*/  MOV R7, 0x0 ;  /* 0x0000000000077802 */ /* 0x000fc60000000f00 */
[----:B------:R1:W-:Y:S01]  /*ba90*/  STL.64 [R4], R2 ;  /* 0x0000000204007387 */ /* 0x0003e20000100a00 */
[----:B------:R-:W-:Y:S05]  /*baa0*/  RET.REL.NODEC R6 `(_ZN7cutlass13device_kernelIN5flash19enable_sm80_to_sm89INS1_16FlashAttnBwdSm80INS1_25CollectiveMainloopBwdSm80ILi2ELi2EN4cute5tupleIJNS5_1CILi128EEES8_NS7_ILi64EEEEEENS_10bfloat16_tEfNS_4arch4Sm80ELb1ELb0ELb1ELb1ELb1ELb0ELb0ELb0ELi2ELi4ELi4ELi4ELb0EEENS1_21CollectiveEpilogueBwdISA_SB_SD_Li256ELb1ELb0ELi2EEENS1_25SingleTileBwdLPTSchedulerILb1ELi128ELb1EEEEEEEEEvNT_6ParamsE) ;  /* 0xffff455006007950 */ /* 0x000fea0003c3ffff */
        .type           $_ZN7cutlass13device_kernelIN5flash19enable_sm80_to_sm89INS1_16FlashAttnBwdSm80INS1_25CollectiveMainloopBwdSm80ILi2ELi2EN4cute5tupleIJNS5_1CILi128EEES8_NS7_ILi64EEEEEENS_10bfloat16_tEfNS_4arch4Sm80ELb1ELb0ELb1ELb1ELb1ELb0ELb0ELb0ELi2ELi4ELi4ELi4ELb0EEENS1_21CollectiveEpilogueBwdISA_SB_SD_Li256ELb1ELb0ELi2EEENS1_25SingleTileBwdLPTSchedulerILb1ELi128ELb1EEEEEEEEEvNT_6ParamsE$_ZN4cute3eso3ESOILb1ELb0EJNS_6LayoutINS_5tupleIJNS3_IJNS_1CILi8EEENS4_ILi1EEEEEENS4_ILi2EEEEEENS3_IJNS3_IJS6_NS4_ILi0EEEEEENS4_ILi8192EEEEEEEEiEEC2ERKSE_RKi,@function
        .size           $_ZN7cutlass13device_kernelIN5flash19enable_sm80_to_sm89INS1_16FlashAttnBwdSm80INS1_25CollectiveMainloopBwdSm80ILi2ELi2EN4cute5tupleIJNS5_1CILi128EEES8_NS7_ILi64EEEEEENS_10bfloat16_tEfNS_4arch4Sm80ELb1ELb0ELb1ELb1ELb1ELb0ELb0ELb0ELi2ELi4ELi4ELi4ELb0EEENS1_21CollectiveEpilogueBwdISA_SB_SD_Li256ELb1ELb0ELi2EEENS1_25SingleTileBwdLPTSchedulerILb1ELi128ELb1EEEEEEEEEvNT_6ParamsE$_ZN4cute3eso3ESOILb1ELb0EJNS_6LayoutINS_5tupleIJNS3_IJNS_1CILi8EEENS4_ILi1EEEEEENS4_ILi2EEEEEENS3_IJNS3_IJS6_NS4_ILi0EEEEEENS4_ILi8192EEEEEEEEiEEC2ERKSE_RKi,($_ZN7cutlass13device_kernelIN5flash19enable_sm80_to_sm89INS1_16FlashAttnBwdSm80INS1_25CollectiveMainloopBwdSm80ILi2ELi2EN4cute5tupleIJNS5_1CILi128EEES8_NS7_ILi64EEEEEENS_10bfloat16_tEfNS_4arch4Sm80ELb1ELb0ELb1ELb1ELb1ELb0ELb0ELb0ELi2ELi4ELi4ELi4ELb0EEENS1_21CollectiveEpilogueBwdISA_SB_SD_Li256ELb1ELb0ELi2EEENS1_25SingleTileBwdLPTSchedulerILb1ELi128ELb1EEEEEEEEEvNT_6ParamsE$_ZN4cute3eso3ESOILb1ELb0EJNS_6LayoutINS_5tupleIJNS3_IJNS_1CILi8EEENS4_ILi1EEEEEENS4_ILi2EEEEEENS3_IJNS3_IJS6_NS4_ILi0EEEEEES5_EEEEENS_10ViewEngineIPN7cutlass10bfloat16_tEEEEEC2ERKSD_RKSI_ - $_ZN7cutlass13device_kernelIN5flash19enable_sm80_to_sm89INS1_16FlashAttnBwdSm80INS1_25CollectiveMainloopBwdSm80ILi2ELi2EN4cute5tupleIJNS5_1CILi128EEES8_NS7_ILi64EEEEEENS_10bfloat16_tEfNS_4arch4Sm80ELb1ELb0ELb1ELb1ELb1ELb0ELb0ELb0ELi2ELi4ELi4ELi4ELb0EEENS1_21CollectiveEpilogueBwdISA_SB_SD_Li256ELb1ELb0ELi2EEENS1_25SingleTileBwdLPTSchedulerILb1ELi128ELb1EEEEEEEEEvNT_6ParamsE$_ZN4cute3eso3ESOILb1ELb0EJNS_6LayoutINS_5tupleIJNS3_IJNS_1CILi8EEENS4_ILi1EEEEEENS4_ILi2EEEEEENS3_IJNS3_IJS6_NS4_ILi0EEEEEENS4_ILi8192EEEEEEEEiEEC2ERKSE_RKi)
$_ZN7cutlass13device_kernelIN5flash19enable_sm80_to_sm89INS1_16FlashAttnBwdSm80INS1_25CollectiveMainloopBwdSm80ILi2ELi2EN4cute5tupleIJNS5_1CILi128EEES8_NS7_ILi64EEEEEENS_10bfloat16_tEfNS_4arch4Sm80ELb1ELb0ELb1ELb1ELb1ELb0ELb0ELb0ELi2ELi4ELi4ELi4ELb0EEENS1_21CollectiveEpilogueBwdISA_SB_SD_Li256ELb1ELb0ELi2EEENS1_25SingleTileBwdLPTSchedulerILb1ELi128ELb1EEEEEEEEEvNT_6ParamsE$_ZN4cute3eso3ESOILb1ELb0EJNS_6LayoutINS_5tupleIJNS3_IJNS_1CILi8EEENS4_ILi1EEEEEENS4_ILi2EEEEEENS3_IJNS3_IJS6_NS4_ILi0EEEEEENS4_ILi8192EEEEEEEEiEEC2ERKSE_RKi:
[----:B------:R-:W-:Y:S02]  /*bab0*/  IADD3 R2, R23, -c[0x0][0x20], RZ ;  /* 0x8000080017027a10 */ /* 0x000fe40007ffe0ff */
[----:B------:R-:W-:-:S03]  /*bac0*/  MOV R5, 0x0 ;  /* 0x0000000000057802 */ /* 0x000fc60000000f00 */
[----:B------:R1:W-:Y:S01]  /*bad0*/  STL [R2], R3 ;  /* 0x0000000302007387 */ /* 0x0003e20000100800 */
[----:B------:R-:W-:Y:S05]  /*bae0*/  RET.REL.NODEC R4 `(_ZN7cutlass13device_kernelIN5flash19enable_sm80_to_sm89INS1_16FlashAttnBwdSm80INS1_25CollectiveMainloopBwdSm80ILi2ELi2EN4cute5tupleIJNS5_1CILi128EEES8_NS7_ILi64EEEEEENS_10bfloat16_tEfNS_4arch4Sm80ELb1ELb0ELb1ELb1ELb1ELb0ELb0ELb0ELi2ELi4ELi4ELi4ELb0EEENS1_21CollectiveEpilogueBwdISA_SB_SD_Li256ELb1ELb0ELi2EEENS1_25SingleTileBwdLPTSchedulerILb1ELi128ELb1EEEEEEEEEvNT_6ParamsE) ;  /* 0xffff451004007950 */ /* 0x000fea0003c3ffff */
        .type           $_ZN7cutlass13device_kernelIN5flash19enable_sm80_to_sm89INS1_16FlashAttnBwdSm80INS1_25CollectiveMainloopBwdSm80ILi2ELi2EN4cute5tupleIJNS5_1CILi128EEES8_NS7_ILi64EEEEEENS_10bfloat16_tEfNS_4arch4Sm80ELb1ELb0ELb1ELb1ELb1ELb0ELb0ELb0ELi2ELi4ELi4ELi4ELb0EEENS1_21CollectiveEpilogueBwdISA_SB_SD_Li256ELb1ELb0ELi2EEENS1_25SingleTileBwdLPTSchedulerILb1ELi128ELb1EEEEEEEEEvNT_6ParamsE$_ZN4cute3eso3ESOILb1ELb0EJNS_6LayoutINS_5tupleIJNS3_IJNS_1CILi8EEENS4_ILi1EEEEEENS4_ILi2EEEEEENS3_IJNS3_IJS6_NS4_ILi0EEEEEES5_EEEEENS_10ViewEngineIPN7cutlass10bfloat16_tEEEEEC2ERKSD_RKSI_,@function
        .size           $_ZN7cutlass13device_kernelIN5flash19enable_sm80_to_sm89INS1_16FlashAttnBwdSm80INS1_25CollectiveMainloopBwdSm80ILi2ELi2EN4cute5tupleIJNS5_1CILi128EEES8_NS7_ILi64EEEEEENS_10bfloat16_tEfNS_4arch4Sm80ELb1ELb0ELb1ELb1ELb1ELb0ELb0ELb0ELi2ELi4ELi4ELi4ELb0EEENS1_21CollectiveEpilogueBwdISA_SB_SD_Li256ELb1ELb0ELi2EEENS1_25SingleTileBwdLPTSchedulerILb1ELi128ELb1EEEEEEEEEvNT_6ParamsE$_ZN4cute3eso3ESOILb1ELb0EJNS_6LayoutINS_5tupleIJNS3_IJNS_1CILi8EEENS4_ILi1EEEEEENS4_ILi2EEEEEENS3_IJNS3_IJS6_NS4_ILi0EEEEEES5_EEEEENS_10ViewEngineIPN7cutlass10bfloat16_tEEEEEC2ERKSD_RKSI_,($_ZN7cutlass13device_kernelIN5flash19enable_sm80_to_sm89INS1_16FlashAttnBwdSm80INS1_25CollectiveMainloopBwdSm80ILi2ELi2EN4cute5tupleIJNS5_1CILi128EEES8_NS7_ILi64EEEEEENS_10bfloat16_tEfNS_4arch4Sm80ELb1ELb0ELb1ELb1ELb1ELb0ELb0ELb0ELi2ELi4ELi4ELi4ELb0EEENS1_21CollectiveEpilogueBwdISA_SB_SD_Li256ELb1ELb0ELi2EEENS1_25SingleTileBwdLPTSchedulerILb1ELi128ELb1EEEEEEEEEvNT_6ParamsE$_ZN4cute3eso3ESOILb1ELb0EJNS_6LayoutINS_5tupleIJNS3_IJNS_1CILi8EEENS4_ILi1EEEEEENS4_ILi2EEEEEENS3_IJNS3_IJS6_NS4_ILi0EEEEEES5_EEEEEiEEC2ERKSD_RKi - $_ZN7cutlass13device_kernelIN5flash19enable_sm80_to_sm89INS1_16FlashAttnBwdSm80INS1_25CollectiveMainloopBwdSm80ILi2ELi2EN4cute5tupleIJNS5_1CILi128EEES8_NS7_ILi64EEEEEENS_10bfloat16_tEfNS_4arch4Sm80ELb1ELb0ELb1ELb1ELb1ELb0ELb0ELb0ELi2ELi4ELi4ELi4ELb0EEENS1_21CollectiveEpilogueBwdISA_SB_SD_Li256ELb1ELb0ELi2EEENS1_25SingleTileBwdLPTSchedulerILb1ELi128ELb1EEEEEEEEEvNT_6ParamsE$_ZN4cute3eso3ESOILb1ELb0EJNS_6LayoutINS_5tupleIJNS3_IJNS_1CILi8EEENS4_ILi1EEEEEENS4_ILi2EEEEEENS3_IJNS3_IJS6_NS4_ILi0EEEEEES5_EEEEENS_10ViewEngineIPN7cutlass10bfloat16_tEEEEEC2ERKSD_RKSI_)
$_ZN7cutlass13device_kernelIN5flash19enable_sm80_to_sm89INS1_16FlashAttnBwdSm80INS1_25CollectiveMainloopBwdSm80ILi2ELi2EN4cute5tupleIJNS5_1CILi128EEES8_NS7_ILi64EEEEEENS_10bfloat16_tEfNS_4arch4Sm80ELb1ELb0ELb1ELb1ELb1ELb0ELb0ELb0ELi2ELi4ELi4ELi4ELb0EEENS1_21CollectiveEpilogueBwdISA_SB_SD_Li256ELb1ELb0ELi2EEENS1_25SingleTileBwdLPTSchedulerILb1ELi128ELb1EEEEEEEEEvNT_6ParamsE$_ZN4cute3eso3ESOILb1ELb0EJNS_6LayoutINS_5tupleIJNS3_IJNS_1CILi8EEENS4_ILi1EEEEEENS4_ILi2EEEEEENS3_IJNS3_IJS6_NS4_ILi0EEEEEES5_EEEEENS_10ViewEngineIPN7cutlass10bfloat16_tEEEEEC2ERKSD_RKSI_:
[----:B------:R-:W-:Y:S01]  /*baf0*/  IADD3 R7, R67, -c[0x0][0x20], RZ ;  /* 0x8000080043077a10 */ /* 0x000fe20007ffe0ff */
[----:B------:R-:W-:Y:S01]  /*bb00*/  IMAD.MOV.U32 R10, RZ, RZ, R6 ;  /* 0x000000ffff0a7224 */ /* 0x000fe200078e0006 */
[----:B------:R-:W-:Y:S01]  /*bb10*/  MOV R11, R9 ;  /* 0x00000009000b7202 */ /* 0x000fe20000000f00 */
[----:B------:R-:W-:-:S04]  /*bb20*/  IMAD.MOV.U32 R9, RZ, RZ, 0x0 ;  /* 0x00000000ff097424 */ /* 0x000fc800078e00ff */
[----:B------:R1:W-:Y:S01]  /*bb30*/  STL.64 [R7], R10 ;  /* 0x0000000a07007387 */ /* 0x0003e20000100a00 */
[----:B------:R-:W-:Y:S05]  /*bb40*/  RET.REL.NODEC R8 `(_ZN7cutlass13device_kernelIN5flash19enable_sm80_to_sm89INS1_16FlashAttnBwdSm80INS1_25CollectiveMainloopBwdSm80ILi2ELi2EN4cute5tupleIJNS5_1CILi128EEES8_NS7_ILi64EEEEEENS_10bfloat16_tEfNS_4arch4Sm80ELb1ELb0ELb1ELb1ELb1ELb0ELb0ELb0ELi2ELi4ELi4ELi4ELb0EEENS1_21CollectiveEpilogueBwdISA_SB_SD_Li256ELb1ELb0ELi2EEENS1_25SingleTileBwdLPTSchedulerILb1ELi128ELb1EEEEEEEEEvNT_6ParamsE) ;  /* 0xffff44b008007950 */ /* 0x000fea0003c3ffff */
        .type           $_ZN7cutlass13device_kernelIN5flash19enable_sm80_to_sm89INS1_16FlashAttnBwdSm80INS1_25CollectiveMainloopBwdSm80ILi2ELi2EN4cute5tupleIJNS5_1CILi128EEES8_NS7_ILi64EEEEEENS_10bfloat16_tEfNS_4arch4Sm80ELb1ELb0ELb1ELb1ELb1ELb0ELb0ELb0ELi2ELi4ELi4ELi4ELb0EEENS1_21CollectiveEpilogueBwdISA_SB_SD_Li256ELb1ELb0ELi2EEENS1_25SingleTileBwdLPTSchedulerILb1ELi128ELb1EEEEEEEEEvNT_6ParamsE$_ZN4cute3eso3ESOILb1ELb0EJNS_6LayoutINS_5tupleIJNS3_IJNS_1CILi8EEENS4_ILi1EEEEEENS4_ILi2EEEEEENS3_IJNS3_IJS6_NS4_ILi0EEEEEES5_EEEEEiEEC2ERKSD_RKi,@function
        .size           $_ZN7cutlass13device_kernelIN5flash19enable_sm80_to_sm89INS1_16FlashAttnBwdSm80INS1_25CollectiveMainloopBwdSm80ILi2ELi2EN4cute5tupleIJNS5_1CILi128EEES8_NS7_ILi64EEEEEENS_10bfloat16_tEfNS_4arch4Sm80ELb1ELb0ELb1ELb1ELb1ELb0ELb0ELb0ELi2ELi4ELi4ELi4ELb0EEENS1_21CollectiveEpilogueBwdISA_SB_SD_Li256ELb1ELb0ELi2EEENS1_25SingleTileBwdLPTSchedulerILb1ELi128ELb1EEEEEEEEEvNT_6ParamsE$_ZN4cute3eso3ESOILb1ELb0EJNS_6LayoutINS_5tupleIJNS3_IJNS_1CILi8EEENS4_ILi1EEEEEENS4_ILi2EEEEEENS3_IJNS3_IJS6_NS4_ILi0EEEEEES5_EEEEEiEEC2ERKSD_RKi,($_ZN7cutlass13device_kernelIN5flash19enable_sm80_to_sm89INS1_16FlashAttnBwdSm80INS1_25CollectiveMainloopBwdSm80ILi2ELi2EN4cute5tupleIJNS5_1CILi128EEES8_NS7_ILi64EEEEEENS_10bfloat16_tEfNS_4arch4Sm80ELb1ELb0ELb1ELb1ELb1ELb0ELb0ELb0ELi2ELi4ELi4ELi4ELb0EEENS1_21CollectiveEpilogueBwdISA_SB_SD_Li256ELb1ELb0ELi2EEENS1_25SingleTileBwdLPTSchedulerILb1ELi128ELb1EEEEEEEEEvNT_6ParamsE$_ZN4cute3eso3ESOILb1ELb0EJNS_6LayoutINS_5tupleIJNS3_IJNS_1CILi8EEENS4_ILi1EEEEEENS4_ILi2EEENS3_IJNS4_ILi4EEES8_EEEEEENS3_IJNS3_IJS6_NS4_ILi0EEEEEES5_NS3_IJNS4_ILi32EEENS4_ILi16EEEEEEEEEEENS_10ViewEngineIPN7cutlass10bfloat16_tEEEEEC2ERKSI_RKSN_ - $_ZN7cutlass13device_kernelIN5flash19enable_sm80_to_sm89INS1_16FlashAttnBwdSm80INS1_25CollectiveMainloopBwdSm80ILi2ELi2EN4cute5tupleIJNS5_1CILi128EEES8_NS7_ILi64EEEEEENS_10bfloat16_tEfNS_4arch4Sm80ELb1ELb0ELb1ELb1ELb1ELb0ELb0ELb0ELi2ELi4ELi4ELi4ELb0EEENS1_21CollectiveEpilogueBwdISA_SB_SD_Li256ELb1ELb0ELi2EEENS1_25SingleTileBwdLPTSchedulerILb1ELi128ELb1EEEEEEEEEvNT_6ParamsE$_ZN4cute3eso3ESOILb1ELb0EJNS_6LayoutINS_5tupleIJNS3_IJNS_1CILi8EEENS4_ILi1EEEEEENS4_ILi2EEEEEENS3_IJNS3_IJS6_NS4_ILi0EEEEEES5_EEEEEiEEC2ERKSD_RKi)
$_ZN7cutlass13device_kernelIN5flash19enable_sm80_to_sm89INS1_16FlashAttnBwdSm80INS1_25CollectiveMainloopBwdSm80ILi2ELi2EN4cute5tupleIJNS5_1CILi128EEES8_NS7_ILi64EEEEEENS_10bfloat16_tEfNS_4arch4Sm80ELb1ELb0ELb1ELb1ELb1ELb0ELb0ELb0ELi2ELi4ELi4ELi4ELb0EEENS1_21CollectiveEpilogueBwdISA_SB_SD_Li256ELb1ELb0ELi2EEENS1_25SingleTileBwdLPTSchedulerILb1ELi128ELb1EEEEEEEEEvNT_6ParamsE$_ZN4cute3eso3ESOILb1ELb0EJNS_6LayoutINS_5tupleIJNS3_IJNS_1CILi8EEENS4_ILi1EEEEEENS4_ILi2EEEEEENS3_IJNS3_IJS6_NS4_ILi0EEEEEES5_EEEEEiEEC2ERKSD_RKi:
[----:B------:R-:W-:Y:S02]  /*bb50*/  IADD3 R2, R2, -c[0x0][0x20], RZ ;  /* 0x8000080002027a10 */ /* 0x000fe40007ffe0ff */
[----:B------:R-:W-:-:S03]  /*bb60*/  MOV R7, 0x0 ;  /* 0x0000000000077802 */ /* 0x000fc60000000f00 */
[----:B------:R1:W-:Y:S01]  /*bb70*/  STL [R2], R3 ;  /* 0x0000000302007387 */ /* 0x0003e20000100800 */
[----:B------:R-:W-:Y:S05]  /*bb80*/  RET.REL.NODEC R6 `(_ZN7cutlass13device_kernelIN5flash19enable_sm80_to_sm89INS1_16FlashAttnBwdSm80INS1_25CollectiveMainloopBwdSm80ILi2ELi2EN4cute5tupleIJNS5_1CILi128EEES8_NS7_ILi64EEEEEENS_10bfloat16_tEfNS_4arch4Sm80ELb1ELb0ELb1ELb1ELb1ELb0ELb0ELb0ELi2ELi4ELi4ELi4ELb0EEENS1_21CollectiveEpilogueBwdISA_SB_SD_Li256ELb1ELb0ELi2EEENS1_25SingleTileBwdLPTSchedulerILb1ELi128ELb1EEEEEEEEEvNT_6ParamsE) ;  /* 0xffff447006007950 */ /* 0x000fea0003c3ffff */
        .type           $_ZN7cutlass13device_kernelIN5flash19enable_sm80_to_sm89INS1_16FlashAttnBwdSm80INS1_25CollectiveMainloopBwdSm80ILi2ELi2EN4cute5tupleIJNS5_1CILi128EEES8_NS7_ILi64EEEEEENS_10bfloat16_tEfNS_4arch4Sm80ELb1ELb0ELb1ELb1ELb1ELb0ELb0ELb0ELi2ELi4ELi4ELi4ELb0EEENS1_21CollectiveEpilogueBwdISA_SB_SD_Li256ELb1ELb0ELi2EEENS1_25SingleTileBwdLPTSchedulerILb1ELi128ELb1EEEEEEEEEvNT_6ParamsE$_ZN4cute3eso3ESOILb1ELb0EJNS_6LayoutINS_5tupleIJNS3_IJNS_1CILi8EEENS4_ILi1EEEEEENS4_ILi2EEENS3_IJNS4_ILi4EEES8_EEEEEENS3_IJNS3_IJS6_NS4_ILi0EEEEEES5_NS3_IJNS4_ILi32EEENS4_ILi16EEEEEEEEEEENS_10ViewEngineIPN7cutlass10bfloat16_tEEEEEC2ERKSI_RKSN_,@function
        .size           $_ZN7cutlass13device_kernelIN5flash19enable_sm80_to_sm89INS1_16FlashAttnBwdSm80INS1_25CollectiveMainloopBwdSm80ILi2ELi2EN4cute5tupleIJNS5_1CILi128EEES8_NS7_ILi64EEEEEENS_10bfloat16_tEfNS_4arch4Sm80ELb1ELb0ELb1ELb1ELb1ELb0ELb0ELb0ELi2ELi4ELi4ELi4ELb0EEENS1_21CollectiveEpilogueBwdISA_SB_SD_Li256ELb1ELb0ELi2EEENS1_25SingleTileBwdLPTSchedulerILb1ELi128ELb1EEEEEEEEEvNT_6ParamsE$_ZN4cute3eso3ESOILb1ELb0EJNS_6LayoutINS_5tupleIJNS3_IJNS_1CILi8EEENS4_ILi1EEEEEENS4_ILi2EEENS3_IJNS4_ILi4EEES8_EEEEEENS3_IJNS3_IJS6_NS4_ILi0EEEEEES5_NS3_IJNS4_ILi32EEENS4_ILi16EEEEEEEEEEENS_10ViewEngineIPN7cutlass10bfloat16_tEEEEEC2ERKSI_RKSN_,($_ZN7cutlass13device_kernelIN5flash19enable_sm80_to_sm89INS1_16FlashAttnBwdSm80INS1_25CollectiveMainloopBwdSm80ILi2ELi2EN4cute5tupleIJNS5_1CILi128EEES8_NS7_ILi64EEEEEENS_10bfloat16_tEfNS_4arch4Sm80ELb1ELb0ELb1ELb1ELb1ELb0ELb0ELb0ELi2ELi4ELi4ELi4ELb0EEENS1_21CollectiveEpilogueBwdISA_SB_SD_Li256ELb1ELb0ELi2EEENS1_25SingleTileBwdLPTSchedulerILb1ELi128ELb1EEEEEEEEEvNT_6ParamsE$_ZN4cute3eso3ESOILb1ELb0EJNS_6LayoutINS_5tupleIJNS3_IJNS_1CILi8EEENS4_ILi1EEEEEENS4_ILi2EEENS4_ILi4EEEEEENS3_IJNS3_IJS6_NS4_ILi0EEEEEES5_NS4_ILi16EEEEEEEENS_10ViewEngineIPN7cutlass10bfloat16_tEEEEEC2ERKSF_RKSK_ - $_ZN7cutlass13device_kernelIN5flash19enable_sm80_to_sm89INS1_16FlashAttnBwdSm80INS1_25CollectiveMainloopBwdSm80ILi2ELi2EN4cute5tupleIJNS5_1CILi128EEES8_NS7_ILi64EEEEEENS_10bfloat16_tEfNS_4arch4Sm80ELb1ELb0ELb1ELb1ELb1ELb0ELb0ELb0ELi2ELi4ELi4ELi4ELb0EEENS1_21CollectiveEpilogueBwdISA_SB_SD_Li256ELb1ELb0ELi2EEENS1_25SingleTileBwdLPTSchedulerILb1ELi128ELb1EEEEEEEEEvNT_6ParamsE$_ZN4cute3eso3ESOILb1ELb0EJNS_6LayoutINS_5tupleIJNS3_IJNS_1CILi8EEENS4_ILi1EEEEEENS4_ILi2EEENS3_IJNS4_ILi4EEES8_EEEEEENS3_IJNS3_IJS6_NS4_ILi0EEEEEES5_NS3_IJNS4_ILi32EEENS4_ILi16EEEEEEEEEEENS_10ViewEngineIPN7cutlass10bfloat16_tEEEEEC2ERKSI_RKSN_)
$_ZN7cutlass13device_kernelIN5flash19enable_sm80_to_sm89INS1_16FlashAttnBwdSm80INS1_25CollectiveMainloopBwdSm80ILi2ELi2EN4cute5tupleIJNS5_1CILi128EEES8_NS7_ILi64EEEEEENS_10bfloat16_tEfNS_4arch4Sm80ELb1ELb0ELb1ELb1ELb1ELb0ELb0ELb0ELi2ELi4ELi4ELi4ELb0EEENS1_21CollectiveEpilogueBwdISA_SB_SD_Li256ELb1ELb0ELi2EEENS1_25SingleTileBwdLPTSchedulerILb1ELi128ELb1EEEEEEEEEvNT_6ParamsE$_ZN4cute3eso3ESOILb1ELb0EJNS_6LayoutINS_5tupleIJNS3_IJNS_1CILi8EEENS4_ILi1EEEEEENS4_ILi2EEENS3_IJNS4_ILi4EEES8_EEEEEENS3_IJNS3_IJS6_NS4_ILi0EEEEEES5_NS3_IJNS4_ILi32EEENS4_ILi16EEEEEEEEEEENS_10ViewEngineIPN7cutlass10bfloat16_tEEEEEC2ERKSI_RKSN_:
[----:B------:R-:W-:Y:S02]  /*bb90*/  IADD3 R2, R67, -c[0x0][0x20], RZ ;  /* 0x8000080043027a10 */ /* 0x000fe40007ffe0ff */
[----:B------:R-:W-:-:S03]  /*bba0*/  MOV R5, 0x0 ;  /* 0x0000000000057802 */ /* 0x000fc60000000f00 */
[----:B------:R1:W-:Y:S01]  /*bbb0*/  STL.64 [R2], R62 ;  /* 0x0000003e02007387 */ /* 0x0003e20000100a00 */
[----:B------:R-:W-:Y:S05]  /*bbc0*/  RET.REL.NODEC R4 `(_ZN7cutlass13device_kernelIN5flash19enable_sm80_to_sm89INS1_16FlashAttnBwdSm80INS1_25CollectiveMainloopBwdSm80ILi2ELi2EN4cute5tupleIJNS5_1CILi128EEES8_NS7_ILi64EEEEEENS_10bfloat16_tEfNS_4arch4Sm80ELb1ELb0ELb1ELb1ELb1ELb0ELb0ELb0ELi2ELi4ELi4ELi4ELb0EEENS1_21CollectiveEpilogueBwdISA_SB_SD_Li256ELb1ELb0ELi2EEENS1_25SingleTileBwdLPTSchedulerILb1ELi128ELb1EEEEEEEEEvNT_6ParamsE) ;  /* 0xffff443004007950 */ /* 0x000fea0003c3ffff */
        .type           $_ZN7cutlass13device_kernelIN5flash19enable_sm80_to_sm89INS1_16FlashAttnBwdSm80INS1_25CollectiveMainloopBwdSm80ILi2ELi2EN4cute5tupleIJNS5_1CILi128EEES8_NS7_ILi64EEEEEENS_10bfloat16_tEfNS_4arch4Sm80ELb1ELb0ELb1ELb1ELb1ELb0ELb0ELb0ELi2ELi4ELi4ELi4ELb0EEENS1_21CollectiveEpilogueBwdISA_SB_SD_Li256ELb1ELb0ELi2EEENS1_25SingleTileBwdLPTSchedulerILb1ELi128ELb1EEEEEEEEEvNT_6ParamsE$_ZN4cute3eso3ESOILb1ELb0EJNS_6LayoutINS_5tupleIJNS3_IJNS_1CILi8EEENS4_ILi1EEEEEENS4_ILi2EEENS4_ILi4EEEEEENS3_IJNS3_IJS6_NS4_ILi0EEEEEES5_NS4_ILi16EEEEEEEENS_10ViewEngineIPN7cutlass10bfloat16_tEEEEEC2ERKSF_RKSK_,@function
        .size           $_ZN7cutlass13device_kernelIN5flash19enable_sm80_to_sm89INS1_16FlashAttnBwdSm80INS1_25CollectiveMainloopBwdSm80ILi2ELi2EN4cute5tupleIJNS5_1CILi128EEES8_NS7_ILi64EEEEEENS_10bfloat16_tEfNS_4arch4Sm80ELb1ELb0ELb1ELb1ELb1ELb0ELb0ELb0ELi2ELi4ELi4ELi4ELb0EEENS1_21CollectiveEpilogueBwdISA_SB_SD_Li256ELb1ELb0ELi2EEENS1_25SingleTileBwdLPTSchedulerILb1ELi128ELb1EEEEEEEEEvNT_6ParamsE$_ZN4cute3eso3ESOILb1ELb0EJNS_6LayoutINS_5tupleIJNS3_IJNS_1CILi8EEENS4_ILi1EEEEEENS4_ILi2EEENS4_ILi4EEEEEENS3_IJNS3_IJS6_NS4_ILi0EEEEEES5_NS4_ILi16EEEEEEEENS_10ViewEngineIPN7cutlass10bfloat16_tEEEEEC2ERKSF_RKSK_,($_ZN7cutlass13device_kernelIN5flash19enable_sm80_to_sm89INS1_16FlashAttnBwdSm80INS1_25CollectiveMainloopBwdSm80ILi2ELi2EN4cute5tupleIJNS5_1CILi128EEES8_NS7_ILi64EEEEEENS_10bfloat16_tEfNS_4arch4Sm80ELb1ELb0ELb1ELb1ELb1ELb0ELb0ELb0ELi2ELi4ELi4ELi4ELb0EEENS1_21CollectiveEpilogueBwdISA_SB_SD_Li256ELb1ELb0ELi2EEENS1_25SingleTileBwdLPTSchedulerILb1ELi128ELb1EEEEEEEEEvNT_6ParamsE$_ZN4cute3eso3ESOILb1ELb0EJNS_6LayoutINS_5tupleIJNS3_IJNS_1CILi8EEENS4_ILi1EEEEEENS4_ILi2EEES5_EEENS3_IJNS3_IJS6_NS4_ILi0EEEEEENS4_ILi64EEES5_EEEEENS_10ViewEngineIPN7cutlass10bfloat16_tEEEEEC2ERKSE_RKSJ_ - $_ZN7cutlass13device_kernelIN5flash19enable_sm80_to_sm89INS1_16FlashAttnBwdSm80INS1_25CollectiveMainloopBwdSm80ILi2ELi2EN4cute5tupleIJNS5_1CILi128EEES8_NS7_ILi64EEEEEENS_10bfloat16_tEfNS_4arch4Sm80ELb1ELb0ELb1ELb1ELb1ELb0ELb0ELb0ELi2ELi4ELi4ELi4ELb0EEENS1_21CollectiveEpilogueBwdISA_SB_SD_Li256ELb1ELb0ELi2EEENS1_25SingleTileBwdLPTSchedulerILb1ELi128ELb1EEEEEEEEEvNT_6ParamsE$_ZN4cute3eso3ESOILb1ELb0EJNS_6LayoutINS_5tupleIJNS3_IJNS_1CILi8EEENS4_ILi1EEEEEENS4_ILi2EEENS4_ILi4EEEEEENS3_IJNS3_IJS6_NS4_ILi0EEEEEES5_NS4_ILi16EEEEEEEENS_10ViewEngineIPN7cutlass10bfloat16_tEEEEEC2ERKSF_RKSK_)
$_ZN7cutlass13device_kernelIN5flash19enable_sm80_to_sm89INS1_16FlashAttnBwdSm80INS1_25CollectiveMainloopBwdSm80ILi2ELi2EN4cute5tupleIJNS5_1CILi128EEES8_NS7_ILi64EEEEEENS_10bfloat16_tEfNS_4arch4Sm80ELb1ELb0ELb1ELb1ELb1ELb0ELb0ELb0ELi2ELi4ELi4ELi4ELb0EEENS1_21CollectiveEpilogueBwdISA_SB_SD_Li256ELb1ELb0ELi2EEENS1_25SingleTileBwdLPTSchedulerILb1ELi128ELb1EEEEEEEEEvNT_6ParamsE$_ZN4cute3eso3ESOILb1ELb0EJNS_6LayoutINS_5tupleIJNS3_IJNS_1CILi8EEENS4_ILi1EEEEEENS4_ILi2EEENS4_ILi4EEEEEENS3_IJNS3_IJS6_NS4_ILi0EEEEEES5_NS4_ILi16EEEEEEEENS_10ViewEngineIPN7cutlass10bfloat16_tEEEEEC2ERKSF_RKSK_:
[----:B------:R-:W-:Y:S01]  /*bbd0*/  IADD3 R2, R23, -c[0x0][0x20], RZ ;  /* 0x8000080017027a10 */ /* 0x000fe20007ffe0ff */
[----:B------:R-:W-:Y:S01]  /*bbe0*/  IMAD.MOV.U32 R7, RZ, RZ, R3 ;  /* 0x000000ffff077224 */ /* 0x000fe200078e0003 */
[----:B------:R-:W-:-:S04]  /*bbf0*/  MOV R5, 0x0 ;  /* 0x0000000000057802 */ /* 0x000fc80000000f00 */
[----:B------:R1:W-:Y:S01]  /*bc00*/  STL.64 [R2], R6 ;  /* 0x0000000602007387 */ /* 0x0003e20000100a00 */
[----:B------:R-:W-:Y:S05]  /*bc10*/  RET.REL.NODEC R4 `(_ZN7cutlass13device_kernelIN5flash19enable_sm80_to_sm89INS1_16FlashAttnBwdSm80INS1_25CollectiveMainloopBwdSm80ILi2ELi2EN4cute5tupleIJNS5_1CILi128EEES8_NS7_ILi64EEEEEENS_10bfloat16_tEfNS_4arch4Sm80ELb1ELb0ELb1ELb1ELb1ELb0ELb0ELb0ELi2ELi4ELi4ELi4ELb0EEENS1_21CollectiveEpilogueBwdISA_SB_SD_Li256ELb1ELb0ELi2EEENS1_25SingleTileBwdLPTSchedulerILb1ELi128ELb1EEEEEEEEEvNT_6ParamsE) ;  /* 0xffff43e004007950 */ /* 0x000fea0003c3ffff */
        .type           $_ZN7cutlass13device_kernelIN5flash19enable_sm80_to_sm89INS1_16FlashAttnBwdSm80INS1_25CollectiveMainloopBwdSm80ILi2ELi2EN4cute5tupleIJNS5_1CILi128EEES8_NS7_ILi64EEEEEENS_10bfloat16_tEfNS_4arch4Sm80ELb1ELb0ELb1ELb1ELb1ELb0ELb0ELb0ELi2ELi4ELi4ELi4ELb0EEENS1_21CollectiveEpilogueBwdISA_SB_SD_Li256ELb1ELb0ELi2EEENS1_25SingleTileBwdLPTSchedulerILb1ELi128ELb1EEEEEEEEEvNT_6ParamsE$_ZN4cute3eso3ESOILb1ELb0EJNS_6LayoutINS_5tupleIJNS3_IJNS_1CILi8EEENS4_ILi1EEEEEENS4_ILi2EEES5_EEENS3_IJNS3_IJS6_NS4_ILi0EEEEEENS4_ILi64EEES5_EEEEENS_10ViewEngineIPN7cutlass10bfloat16_tEEEEEC2ERKSE_RKSJ_,@function
        .size           $_ZN7cutlass13device_kernelIN5flash19enable_sm80_to_sm89INS1_16FlashAttnBwdSm80INS1_25CollectiveMainloopBwdSm80ILi2ELi2EN4cute5tupleIJNS5_1CILi128EEES8_NS7_ILi64EEEEEENS_10bfloat16_tEfNS_4arch4Sm80ELb1ELb0ELb1ELb1ELb1ELb0ELb0ELb0ELi2ELi4ELi4ELi4ELb0EEENS1_21CollectiveEpilogueBwdISA_SB_SD_Li256ELb1ELb0ELi2EEENS1_25SingleTileBwdLPTSchedulerILb1ELi128ELb1EEEEEEEEEvNT_6ParamsE$_ZN4cute3eso3ESOILb1ELb0EJNS_6LayoutINS_5tupleIJNS3_IJNS_1CILi8EEENS4_ILi1EEEEEENS4_ILi2EEES5_EEENS3_IJNS3_IJS6_NS4_ILi0EEEEEENS4_ILi64EEES5_EEEEENS_10ViewEngineIPN7cutlass10bfloat16_tEEEEEC2ERKSE_RKSJ_,($_ZN7cutlass13device_kernelIN5flash19enable_sm80_to_sm89INS1_16FlashAttnBwdSm80INS1_25CollectiveMainloopBwdSm80ILi2ELi2EN4cute5tupleIJNS5_1CILi128EEES8_NS7_ILi64EEEEEENS_10bfloat16_tEfNS_4arch4Sm80ELb1ELb0ELb1ELb1ELb1ELb0ELb0ELb0ELi2ELi4ELi4ELi4ELb0EEENS1_21CollectiveEpilogueBwdISA_SB_SD_Li256ELb1ELb0ELi2EEENS1_25SingleTileBwdLPTSchedulerILb1ELi128ELb1EEEEEEEEEvNT_6ParamsE$_ZN4cute3eso3ESOILb1ELb0EJNS_6LayoutINS_5tupleIJNS3_IJNS_1CILi8EEENS4_ILi1EEEEEENS4_ILi4EEEEEENS3_IJNS3_IJS6_NS4_ILi0EEEEEENS4_ILi2048EEEEEEEENS_10ViewEngineINS_8smem_ptrIPN7cutlass10bfloat16_tEEEEEEEC2ERKSE_RKSL_ - $_ZN7cutlass13device_kernelIN5flash19enable_sm80_to_sm89INS1_16FlashAttnBwdSm80INS1_25CollectiveMainloopBwdSm80ILi2ELi2EN4cute5tupleIJNS5_1CILi128EEES8_NS7_ILi64EEEEEENS_10bfloat16_tEfNS_4arch4Sm80ELb1ELb0ELb1ELb1ELb1ELb0ELb0ELb0ELi2ELi4ELi4ELi4ELb0EEENS1_21CollectiveEpilogueBwdISA_SB_SD_Li256ELb1ELb0ELi2EEENS1_25SingleTileBwdLPTSchedulerILb1ELi128ELb1EEEEEEEEEvNT_6ParamsE$_ZN4cute3eso3ESOILb1ELb0EJNS_6LayoutINS_5tupleIJNS3_IJNS_1CILi8EEENS4_ILi1EEEEEENS4_ILi2EEES5_EEENS3_IJNS3_IJS6_NS4_ILi0EEEEEENS4_ILi64EEES5_EEEEENS_10ViewEngineIPN7cutlass10bfloat16_tEEEEEC2ERKSE_RKSJ_)
$_ZN7cutlass13device_kernelIN5flash19enable_sm80_to_sm89INS1_16FlashAttnBwdSm80INS1_25CollectiveMainloopBwdSm80ILi2ELi2EN4cute5tupleIJNS5_1CILi128EEES8_NS7_ILi64EEEEEENS_10bfloat16_tEfNS_4arch4Sm80ELb1ELb0ELb1ELb1ELb1ELb0ELb0ELb0ELi2ELi4ELi4ELi4ELb0EEENS1_21CollectiveEpilogueBwdISA_SB_SD_Li256ELb1ELb0ELi2EEENS1_25SingleTileBwdLPTSchedulerILb1ELi128ELb1EEEEEEEEEvNT_6ParamsE$_ZN4cute3eso3ESOILb1ELb0EJNS_6LayoutINS_5tupleIJNS3_IJNS_1CILi8EEENS4_ILi1EEEEEENS4_ILi2EEES5_EEENS3_IJNS3_IJS6_NS4_ILi0EEEEEENS4_ILi64EEES5_EEEEENS_10ViewEngineIPN7cutlass10bfloat16_tEEEEEC2ERKSE_RKSJ_:
[----:B------:R-:W-:Y:S01]  /*bc20*/  IADD3 R2, R23, -c[0x0][0x20], RZ ;  /* 0x8000080017027a10 */ /* 0x000fe20007ffe0ff */
[----:B------:R-:W-:Y:S01]  /*bc30*/  IMAD.MOV.U32 R7, RZ, RZ, R3 ;  /* 0x000000ffff077224 */ /* 0x000fe200078e0003 */
[----:B------:R-:W-:-:S04]  /*bc40*/  MOV R5, 0x0 ;  /* 0x0000000000057802 */ /* 0x000fc80000000f00 */
[----:B------:R1:W-:Y:S01]  /*bc50*/  STL.64 [R2], R6 ;  /* 0x0000000602007387 */ /* 0x0003e20000100a00 */
[----:B------:R-:W-:Y:S05]  /*bc60*/  RET.REL.NODEC R4 `(_ZN7cutlass13device_kernelIN5flash19enable_sm80_to_sm89INS1_16FlashAttnBwdSm80INS1_25CollectiveMainloopBwdSm80ILi2ELi2EN4cute5tupleIJNS5_1CILi128EEES8_NS7_ILi64EEEEEENS_10bfloat16_tEfNS_4arch4Sm80ELb1ELb0ELb1ELb1ELb1ELb0ELb0ELb0ELi2ELi4ELi4ELi4ELb0EEENS1_21CollectiveEpilogueBwdISA_SB_SD_Li256ELb1ELb0ELi2EEENS1_25SingleTileBwdLPTSchedulerILb1ELi128ELb1EEEEEEEEEvNT_6ParamsE) ;  /* 0xffff439004007950 */ /* 0x000fea0003c3ffff */
        .type           $_ZN7cutlass13device_kernelIN5flash19enable_sm80_to_sm89INS1_16FlashAttnBwdSm80INS1_25CollectiveMainloopBwdSm80ILi2ELi2EN4cute5tupleIJNS5_1CILi128EEES8_NS7_ILi64EEEEEENS_10bfloat16_tEfNS_4arch4Sm80ELb1ELb0ELb1ELb1ELb1ELb0ELb0ELb0ELi2ELi4ELi4ELi4ELb0EEENS1_21CollectiveEpilogueBwdISA_SB_SD_Li256ELb1ELb0ELi2EEENS1_25SingleTileBwdLPTSchedulerILb1ELi128ELb1EEEEEEEEEvNT_6ParamsE$_ZN4cute3eso3ESOILb1ELb0EJNS_6LayoutINS_5tupleIJNS3_IJNS_1CILi8EEENS4_ILi1EEEEEENS4_ILi4EEEEEENS3_IJNS3_IJS6_NS4_ILi0EEEEEENS4_ILi2048EEEEEEEENS_10ViewEngineINS_8smem_ptrIPN7cutlass10bfloat16_tEEEEEEEC2ERKSE_RKSL_,@function
        .size           $_ZN7cutlass13device_kernelIN5flash19enable_sm80_to_sm89INS1_16FlashAttnBwdSm80INS1_25CollectiveMainloopBwdSm80ILi2ELi2EN4cute5tupleIJNS5_1CILi128EEES8_NS7_ILi64EEEEEENS_10bfloat16_tEfNS_4arch4Sm80ELb1ELb0ELb1ELb1ELb1ELb0ELb0ELb0ELi2ELi4ELi4ELi4ELb0EEENS1_21CollectiveEpilogueBwdISA_SB_SD_Li256ELb1ELb0ELi2EEENS1_25SingleTileBwdLPTSchedulerILb1ELi128ELb1EEEEEEEEEvNT_6ParamsE$_ZN4cute3eso3ESOILb1ELb0EJNS_6LayoutINS_5tupleIJNS3_IJNS_1CILi8EEENS4_ILi1EEEEEENS4_ILi4EEEEEENS3_IJNS3_IJS6_NS4_ILi0EEEEEENS4_ILi2048EEEEEEEENS_10ViewEngineINS_8smem_ptrIPN7cutlass10bfloat16_tEEEEEEEC2ERKSE_RKSL_,($_ZN7cutlass13device_kernelIN5flash19enable_sm80_to_sm89INS1_16FlashAttnBwdSm80INS1_25CollectiveMainloopBwdSm80ILi2ELi2EN4cute5tupleIJNS5_1CILi128EEES8_NS7_ILi64EEEEEENS_10bfloat16_tEfNS_4arch4Sm80ELb1ELb0ELb1ELb1ELb1ELb0ELb0ELb0ELi2ELi4ELi4ELi4ELb0EEENS1_21CollectiveEpilogueBwdISA_SB_SD_Li256ELb1ELb0ELi2EEENS1_25SingleTileBwdLPTSchedulerILb1ELi128ELb1EEEEEEEEEvNT_6ParamsE$_ZN4cute3eso3ESOILb1ELb0EJNS_6LayoutINS_5tupleIJNS3_IJNS_1CILi8EEENS4_ILi1EEEEEENS4_ILi4EEEEEENS3_IJNS3_IJS6_NS4_ILi0EEEEEENS4_ILi2048EEEEEEEEiEEC2ERKSE_RKi - $_ZN7cutlass13device_kernelIN5flash19enable_sm80_to_sm89INS1_16FlashAttnBwdSm80INS1_25CollectiveMainloopBwdSm80ILi2ELi2EN4cute5tupleIJNS5_1CILi128EEES8_NS7_ILi64EEEEEENS_10bfloat16_tEfNS_4arch4Sm80ELb1ELb0ELb1ELb1ELb1ELb0ELb0ELb0ELi2ELi4ELi4ELi4ELb0EEENS1_21CollectiveEpilogueBwdISA_SB_SD_Li256ELb1ELb0ELi2EEENS1_25SingleTileBwdLPTSchedulerILb1ELi128ELb1EEEEEEEEEvNT_6ParamsE$_ZN4cute3eso3ESOILb1ELb0EJNS_6LayoutINS_5tupleIJNS3_IJNS_1CILi8EEENS4_ILi1EEEEEENS4_ILi4EEEEEENS3_IJNS3_IJS6_NS4_ILi0EEEEEENS4_ILi2048EEEEEEEENS_10ViewEngineINS_8smem_ptrIPN7cutlass10bfloat16_tEEEEEEEC2ERKSE_RKSL_)
$_ZN7cutlass13device_kernelIN5flash19enable_sm80_to_sm89INS1_16FlashAttnBwdSm80INS1_25CollectiveMainloopBwdSm80ILi2ELi2EN4cute5tupleIJNS5_1CILi128EEES8_NS7_ILi64EEEEEENS_10bfloat16_tEfNS_4arch4Sm80ELb1ELb0ELb1ELb1ELb1ELb0ELb0ELb0ELi2ELi4ELi4ELi4ELb0EEENS1_21CollectiveEpilogueBwdISA_SB_SD_Li256ELb1ELb0ELi2EEENS1_25SingleTileBwdLPTSchedulerILb1ELi128ELb1EEEEEEEEEvNT_6ParamsE$_ZN4cute3eso3ESOILb1ELb0EJNS_6LayoutINS_5tupleIJNS3_IJNS_1CILi8EEENS4_ILi1EEEEEENS4_ILi4EEEEEENS3_IJNS3_IJS6_NS4_ILi0EEEEEENS4_ILi2048EEEEEEEENS_10ViewEngineINS_8smem_ptrIPN7cutlass10bfloat16_tEEEEEEEC2ERKSE_RKSL_:
[----:B------:R-:W-:Y:S02]  /*bc70*/  IADD3 R4, R23, -c[0x0][0x20], RZ ;  /* 0x8000080017047a10 */ /* 0x000fe40007ffe0ff */
[----:B------:R-:W-:-:S03]  /*bc80*/  MOV R7, 0x0 ;  /* 0x0000000000077802 */ /* 0x000fc60000000f00 */
[----:B------:R1:W-:Y:S01]  /*bc90*/  STL.64 [R4], R2 ;  /* 0x0000000204007387 */ /* 0x0003e20000100a00 */
[----:B------:R-:W-:Y:S05]  /*bca0*/  RET.REL.NODEC R6 `(_ZN7cutlass13device_kernelIN5flash19enable_sm80_to_sm89INS1_16FlashAttnBwdSm80INS1_25CollectiveMainloopBwdSm80ILi2ELi2EN4cute5tupleIJNS5_1CILi128EEES8_NS7_ILi64EEEEEENS_10bfloat16_tEfNS_4arch4Sm80ELb1ELb0ELb1ELb1ELb1ELb0ELb0ELb0ELi2ELi4ELi4ELi4ELb0EEENS1_21CollectiveEpilogueBwdISA_SB_SD_Li256ELb1ELb0ELi2EEENS1_25SingleTileBwdLPTSchedulerILb1ELi128ELb1EEEEEEEEEvNT_6ParamsE) ;  /* 0xffff435006007950 */ /* 0x000fea0003c3ffff */
        .type           $_ZN7cutlass13device_kernelIN5flash19enable_sm80_to_sm89INS1_16FlashAttnBwdSm80INS1_25CollectiveMainloopBwdSm80ILi2ELi2EN4cute5tupleIJNS5_1CILi128EEES8_NS7_ILi64EEEEEENS_10bfloat16_tEfNS_4arch4Sm80ELb1ELb0ELb1ELb1ELb1ELb0ELb0ELb0ELi2ELi4ELi4ELi4ELb0EEENS1_21CollectiveEpilogueBwdISA_SB_SD_Li256ELb1ELb0ELi2EEENS1_25SingleTileBwdLPTSchedulerILb1ELi128ELb1EEEEEEEEEvNT_6ParamsE$_ZN4cute3eso3ESOILb1ELb0EJNS_6LayoutINS_5tupleIJNS3_IJNS_1CILi8EEENS4_ILi1EEEEEENS4_ILi4EEEEEENS3_IJNS3_IJS6_NS4_ILi0EEEEEENS4_ILi2048EEEEEEEEiEEC2ERKSE_RKi,@function
        .size           $_ZN7cutlass13device_kernelIN5flash19enable_sm80_to_sm89INS1_16FlashAttnBwdSm80INS1_25CollectiveMainloopBwdSm80ILi2ELi2EN4cute5tupleIJNS5_1CILi128EEES8_NS7_ILi64EEEEEENS_10bfloat16_tEfNS_4arch4Sm80ELb1ELb0ELb1ELb1ELb1ELb0ELb0ELb0ELi2ELi4ELi4ELi4ELb0EEENS1_21CollectiveEpilogueBwdISA_SB_SD_Li256ELb1ELb0ELi2EEENS1_25SingleTileBwdLPTSchedulerILb1ELi128ELb1EEEEEEEEEvNT_6ParamsE$_ZN4cute3eso3ESOILb1ELb0EJNS_6LayoutINS_5tupleIJNS3_IJNS_1CILi8EEENS4_ILi1EEEEEENS4_ILi4EEEEEENS3_IJNS3_IJS6_NS4_ILi0EEEEEENS4_ILi2048EEEEEEEEiEEC2ERKSE_RKi,($_ZN7cutlass13device_kernelIN5flash19enable_sm80_to_sm89INS1_16FlashAttnBwdSm80INS1_25CollectiveMainloopBwdSm80ILi2ELi2EN4cute5tupleIJNS5_1CILi128EEES8_NS7_ILi64EEEEEENS_10bfloat16_tEfNS_4arch4Sm80ELb1ELb0ELb1ELb1ELb1ELb0ELb0ELb0ELi2ELi4ELi4ELi4ELb0EEENS1_21CollectiveEpilogueBwdISA_SB_SD_Li256ELb1ELb0ELi2EEENS1_25SingleTileBwdLPTSchedulerILb1ELi128ELb1EEEEEEEEEvNT_6ParamsE$_ZN4cute3eso3ESOILb1ELb0EJNS_6LayoutINS_5tupleIJNS3_IJNS_1CILi8EEENS4_ILi1EEEEEENS4_ILi4EEEEEENS3_IJNS3_IJS6_NS4_ILi0EEEEEES5_EEEEENS_10ViewEngineIPN7cutlass10bfloat16_tEEEEEC2ERKSD_RKSI_ - $_ZN7cutlass13device_kernelIN5flash19enable_sm80_to_sm89INS1_16FlashAttnBwdSm80INS1_25CollectiveMainloopBwdSm80ILi2ELi2EN4cute5tupleIJNS5_1CILi128EEES8_NS7_ILi64EEEEEENS_10bfloat16_tEfNS_4arch4Sm80ELb1ELb0ELb1ELb1ELb1ELb0ELb0ELb0ELi2ELi4ELi4ELi4ELb0EEENS1_21CollectiveEpilogueBwdISA_SB_SD_Li256ELb1ELb0ELi2EEENS1_25SingleTileBwdLPTSchedulerILb1ELi128ELb1EEEEEEEEEvNT_6ParamsE$_ZN4cute3eso3ESOILb1ELb0EJNS_6LayoutINS_5tupleIJNS3_IJNS_1CILi8EEENS4_ILi1EEEEEENS4_ILi4EEEEEENS3_IJNS3_IJS6_NS4_ILi0EEEEEENS4_ILi2048EEEEEEEEiEEC2ERKSE_RKi)
$_ZN7cutlass13device_kernelIN5flash19enable_sm80_to_sm89INS1_16FlashAttnBwdSm80INS1_25CollectiveMainloopBwdSm80ILi2ELi2EN4cute5tupleIJNS5_1CILi128EEES8_NS7_ILi64EEEEEENS_10bfloat16_tEfNS_4arch4Sm80ELb1ELb0ELb1ELb1ELb1ELb0ELb0ELb0ELi2ELi4ELi4ELi4ELb0EEENS1_21CollectiveEpilogueBwdISA_SB_SD_Li256ELb1ELb0ELi2EEENS1_25SingleTileBwdLPTSchedulerILb1ELi128ELb1EEEEEEEEEvNT_6ParamsE$_ZN4cute3eso3ESOILb1ELb0EJNS_6LayoutINS_5tupleIJNS3_IJNS_1CILi8EEENS4_ILi1EEEEEENS4_ILi4EEEEEENS3_IJNS3_IJS6_NS4_ILi0EEEEEENS4_ILi2048EEEEEEEEiEEC2ERKSE_RKi:
[----:B------:R-:W-:Y:S02]  /*bcb0*/  IADD3 R2, R23, -c[0x0][0x20], RZ ;  /* 0x8000080017027a10 */ /* 0x000fe40007ffe0ff */
[----:B------:R-:W-:-:S03]  /*bcc0*/  MOV R5, 0x0 ;  /* 0x0000000000057802 */ /* 0x000fc60000000f00 */
[----:B------:R1:W-:Y:S01]  /*bcd0*/  STL [R2], R3 ;  /* 0x0000000302007387 */ /* 0x0003e20000100800 */
[----:B------:R-:W-:Y:S05]  /*bce0*/  RET.REL.NODEC R4 `(_ZN7cutlass13device_kernelIN5flash19enable_sm80_to_sm89INS1_16FlashAttnBwdSm80INS1_25CollectiveMainloopBwdSm80ILi2ELi2EN4cute5tupleIJNS5_1CILi128EEES8_NS7_ILi64EEEEEENS_10bfloat16_tEfNS_4arch4Sm80ELb1ELb0ELb1ELb1ELb1ELb0ELb0ELb0ELi2ELi4ELi4ELi4ELb0EEENS1_21CollectiveEpilogueBwdISA_SB_SD_Li256ELb1ELb0ELi2EEENS1_25SingleTileBwdLPTSchedulerILb1ELi128ELb1EEEEEEEEEvNT_6ParamsE) ;  /* 0xffff431004007950 */ /* 0x000fea0003c3ffff */
        .type           $_ZN7cutlass13device_kernelIN5flash19enable_sm80_to_sm89INS1_16FlashAttnBwdSm80INS1_25CollectiveMainloopBwdSm80ILi2ELi2EN4cute5tupleIJNS5_1CILi128EEES8_NS7_ILi64EEEEEENS_10bfloat16_tEfNS_4arch4Sm80ELb1ELb0ELb1ELb1ELb1ELb0ELb0ELb0ELi2ELi4ELi4ELi4ELb0EEENS1_21CollectiveEpilogueBwdISA_SB_SD_Li256ELb1ELb0ELi2EEENS1_25SingleTileBwdLPTSchedulerILb1ELi128ELb1EEEEEEEEEvNT_6ParamsE$_ZN4cute3eso3ESOILb1ELb0EJNS_6LayoutINS_5tupleIJNS3_IJNS_1CILi8EEENS4_ILi1EEEEEENS4_ILi4EEEEEENS3_IJNS3_IJS6_NS4_ILi0EEEEEES5_EEEEENS_10ViewEngineIPN7cutlass10bfloat16_tEEEEEC2ERKSD_RKSI_,@function
        .size           $_ZN7cutlass13device_kernelIN5flash19enable_sm80_to_sm89INS1_16FlashAttnBwdSm80INS1_25CollectiveMainloopBwdSm80ILi2ELi2EN4cute5tupleIJNS5_1CILi128EEES8_NS7_ILi64EEEEEENS_10bfloat16_tEfNS_4arch4Sm80ELb1ELb0ELb1ELb1ELb1ELb0ELb0ELb0ELi2ELi4ELi4ELi4ELb0EEENS1_21CollectiveEpilogueBwdISA_SB_SD_Li256ELb1ELb0ELi2EEENS1_25SingleTileBwdLPTSchedulerILb1ELi128ELb1EEEEEEEEEvNT_6ParamsE$_ZN4cute3eso3ESOILb1ELb0EJNS_6LayoutINS_5tupleIJNS3_IJNS_1CILi8EEENS4_ILi1EEEEEENS4_ILi4EEEEEENS3_IJNS3_IJS6_NS4_ILi0EEEEEES5_EEEEENS_10ViewEngineIPN7cutlass10bfloat16_tEEEEEC2ERKSD_RKSI_,($_ZN7cutlass13device_kernelIN5flash19enable_sm80_to_sm89INS1_16FlashAttnBwdSm80INS1_25CollectiveMainloopBwdSm80ILi2ELi2EN4cute5tupleIJNS5_1CILi128EEES8_NS7_ILi64EEEEEENS_10bfloat16_tEfNS_4arch4Sm80ELb1ELb0ELb1ELb1ELb1ELb0ELb0ELb0ELi2ELi4ELi4ELi4ELb0EEENS1_21CollectiveEpilogueBwdISA_SB_SD_Li256ELb1ELb0ELi2EEENS1_25SingleTileBwdLPTSchedulerILb1ELi128ELb1EEEEEEEEEvNT_6ParamsE$_ZN4cute3eso3ESOILb1ELb0EJNS_6LayoutINS_5tupleIJNS3_IJNS_1CILi8EEENS4_ILi1EEEEEENS4_ILi4EEEEEENS3_IJNS3_IJS6_NS4_ILi0EEEEEES5_EEEEEiEEC2ERKSD_RKi - $_ZN7cutlass13device_kernelIN5flash19enable_sm80_to_sm89INS1_16FlashAttnBwdSm80INS1_25CollectiveMainloopBwdSm80ILi2ELi2EN4cute5tupleIJNS5_1CILi128EEES8_NS7_ILi64EEEEEENS_10bfloat16_tEfNS_4arch4Sm80ELb1ELb0ELb1ELb1ELb1ELb0ELb0ELb0ELi2ELi4ELi4ELi4ELb0EEENS1_21CollectiveEpilogueBwdISA_SB_SD_Li256ELb1ELb0ELi2EEENS1_25SingleTileBwdLPTSchedulerILb1ELi128ELb1EEEEEEEEEvNT_6ParamsE$_ZN4cute3eso3ESOILb1ELb0EJNS_6LayoutINS_5tupleIJNS3_IJNS_1CILi8EEENS4_ILi1EEEEEENS4_ILi4EEEEEENS3_IJNS3_IJS6_NS4_ILi0EEEEEES5_EEEEENS_10ViewEngineIPN7cutlass10bfloat16_tEEEEEC2ERKSD_RKSI_)
$_ZN7cutlass13device_kernelIN5flash19enable_sm80_to_sm89INS1_16FlashAttnBwdSm80INS1_25CollectiveMainloopBwdSm80ILi2ELi2EN4cute5tupleIJNS5_1CILi128EEES8_NS7_ILi64EEEEEENS_10bfloat16_tEfNS_4arch4Sm80ELb1ELb0ELb1ELb1ELb1ELb0ELb0ELb0ELi2ELi4ELi4ELi4ELb0EEENS1_21CollectiveEpilogueBwdISA_SB_SD_Li256ELb1ELb0ELi2EEENS1_25SingleTileBwdLPTSchedulerILb1ELi128ELb1EEEEEEEEEvNT_6ParamsE$_ZN4cute3eso3ESOILb1ELb0EJNS_6LayoutINS_5tupleIJNS3_IJNS_1CILi8EEENS4_ILi1EEEEEENS4_ILi4EEEEEENS3_IJNS3_IJS6_NS4_ILi0EEEEEES5_EEEEENS_10ViewEngineIPN7cutlass10bfloat16_tEEEEEC2ERKSD_RKSI_:
[----:B------:R-:W-:Y:S01]  /*bcf0*/  IADD3 R7, R23, -c[0x0][0x20], RZ ;  /* 0x8000080017077a10 */ /* 0x000fe20007ffe0ff */
[----:B------:R-:W-:Y:S01]  /*bd00*/  IMAD.MOV.U32 R10, RZ, RZ, R6 ;  /* 0x000000ffff0a7224 */ /* 0x000fe200078e0006 */
[----:B------:R-:W-:Y:S01]  /*bd10*/  MOV R11, R9 ;  /* 0x00000009000b7202 */ /* 0x000fe20000000f00 */
[----:B------:R-:W-:-:S04]  /*bd20*/  IMAD.MOV.U32 R9, RZ, RZ, 0x0 ;  /* 0x00000000ff097424 */ /* 0x000fc800078e00ff */
[----:B------:R1:W-:Y:S01]  /*bd30*/  STL.64 [R7], R10 ;  /* 0x0000000a07007387 */ /* 0x0003e20000100a00 */
[----:B------:R-:W-:Y:S05]  /*bd40*/  RET.REL.NODEC R8 `(_ZN7cutlass13device_kernelIN5flash19enable_sm80_to_sm89INS1_16FlashAttnBwdSm80INS1_25CollectiveMainloopBwdSm80ILi2ELi2EN4cute5tupleIJNS5_1CILi128EEES8_NS7_ILi64EEEEEENS_10bfloat16_tEfNS_4arch4Sm80ELb1ELb0ELb1ELb1ELb1ELb0ELb0ELb0ELi2ELi4ELi4ELi4ELb0EEENS1_21CollectiveEpilogueBwdISA_SB_SD_Li256ELb1ELb0ELi2EEENS1_25SingleTileBwdLPTSchedulerILb1ELi128ELb1EEEEEEEEEvNT_6ParamsE) ;  /* 0xffff42b008007950 */ /* 0x000fea0003c3ffff */
        .type           $_ZN7cutlass13device_kernelIN5flash19enable_sm80_to_sm89INS1_16FlashAttnBwdSm80INS1_25CollectiveMainloopBwdSm80ILi2ELi2EN4cute5tupleIJNS5_1CILi128EEES8_NS7_ILi64EEEEEENS_10bfloat16_tEfNS_4arch4Sm80ELb1ELb0ELb1ELb1ELb1ELb0ELb0ELb0ELi2ELi4ELi4ELi4ELb0EEENS1_21CollectiveEpilogueBwdISA_SB_SD_Li256ELb1ELb0ELi2EEENS1_25SingleTileBwdLPTSchedulerILb1ELi128ELb1EEEEEEEEEvNT_6ParamsE$_ZN4cute3eso3ESOILb1ELb0EJNS_6LayoutINS_5tupleIJNS3_IJNS_1CILi8EEENS4_ILi1EEEEEENS4_ILi4EEEEEENS3_IJNS3_IJS6_NS4_ILi0EEEEEES5_EEEEEiEEC2ERKSD_RKi,@function
        .size           $_ZN7cutlass13device_kernelIN5flash19enable_sm80_to_sm89INS1_16FlashAttnBwdSm80INS1_25CollectiveMainloopBwdSm80ILi2ELi2EN4cute5tupleIJNS5_1CILi128EEES8_NS7_ILi64EEEEEENS_10bfloat16_tEfNS_4arch4Sm80ELb1ELb0ELb1ELb1ELb1ELb0ELb0ELb0ELi2ELi4ELi4ELi4ELb0EEENS1_21CollectiveEpilogueBwdISA_SB_SD_Li256ELb1ELb0ELi2EEENS1_25SingleTileBwdLPTSchedulerILb1ELi128ELb1EEEEEEEEEvNT_6ParamsE$_ZN4cute3eso3ESOILb1ELb0EJNS_6LayoutINS_5tupleIJNS3_IJNS_1CILi8EEENS4_ILi1EEEEEENS4_ILi4EEEEEENS3_IJNS3_IJS6_NS4_ILi0EEEEEES5_EEEEEiEEC2ERKSD_RKi,($_ZN7cutlass13device_kernelIN5flash19enable_sm80_to_sm89INS1_16FlashAttnBwdSm80INS1_25CollectiveMainloopBwdSm80ILi2ELi2EN4cute5tupleIJNS5_1CILi128EEES8_NS7_ILi64EEEEEENS_10bfloat16_tEfNS_4arch4Sm80ELb1ELb0ELb1ELb1ELb1ELb0ELb0ELb0ELi2ELi4ELi4ELi4ELb0EEENS1_21CollectiveEpilogueBwdISA_SB_SD_Li256ELb1ELb0ELi2EEENS1_25SingleTileBwdLPTSchedulerILb1ELi128ELb1EEEEEEEEEvNT_6ParamsE$_ZN4cute3eso3ESOILb1ELb0EJNS_6LayoutINS_5tupleIJNS3_IJNS_1CILi8EEENS4_ILi1EEEEEENS4_ILi4EEES6_EEENS3_IJNS3_IJS6_NS4_ILi0EEEEEENS4_ILi2048EEESA_EEEEENS_10ViewEngineINS_8smem_ptrIPN7cutlass10bfloat16_tEEEEEEEC2ERKSE_RKSL_ - $_ZN7cutlass13device_kernelIN5flash19enable_sm80_to_sm89INS1_16FlashAttnBwdSm80INS1_25CollectiveMainloopBwdSm80ILi2ELi2EN4cute5tupleIJNS5_1CILi128EEES8_NS7_ILi64EEEEEENS_10bfloat16_tEfNS_4arch4Sm80ELb1ELb0ELb1ELb1ELb1ELb0ELb0ELb0ELi2ELi4ELi4ELi4ELb0EEENS1_21CollectiveEpilogueBwdISA_SB_SD_Li256ELb1ELb0ELi2EEENS1_25SingleTileBwdLPTSchedulerILb1ELi128ELb1EEEEEEEEEvNT_6ParamsE$_ZN4cute3eso3ESOILb1ELb0EJNS_6LayoutINS_5tupleIJNS3_IJNS_1CILi8EEENS4_ILi1EEEEEENS4_ILi4EEEEEENS3_IJNS3_IJS6_NS4_ILi0EEEEEES5_EEEEEiEEC2ERKSD_RKi)
$_ZN7cutlass13device_kernelIN5flash19enable_sm80_to_sm89INS1_16FlashAttnBwdSm80INS1_25CollectiveMainloopBwdSm80ILi2ELi2EN4cute5tupleIJNS5_1CILi128EEES8_NS7_ILi64EEEEEENS_10bfloat16_tEfNS_4arch4Sm80ELb1ELb0ELb1ELb1ELb1ELb0ELb0ELb0ELi2ELi4ELi4ELi4ELb0EEENS1_21CollectiveEpilogueBwdISA_SB_SD_Li256ELb1ELb0ELi2EEENS1_25SingleTileBwdLPTSchedulerILb1ELi128ELb1EEEEEEEEEvNT_6ParamsE$_ZN4cute3eso3ESOILb1ELb0EJNS_6LayoutINS_5tupleIJNS3_IJNS_1CILi8EEENS4_ILi1EEEEEENS4_ILi4EEEEEENS3_IJNS3_IJS6_NS4_ILi0EEEEEES5_EEEEEiEEC2ERKSD_RKi:
[----:B------:R-:W-:Y:S02]  /*bd50*/  IADD3 R2, R23, -c[0x0][0x20], RZ ;  /* 0x8000080017027a10 */ /* 0x000fe40007ffe0ff */
[----:B------:R-:W-:-:S03]  /*bd60*/  MOV R7, 0x0 ;  /* 0x0000000000077802 */ /* 0x000fc60000000f00 */
[----:B------:R1:W-:Y:S01]  /*bd70*/  STL [R2], R3 ;  /* 0x0000000302007387 */ /* 0x0003e20000100800 */
[----:B------:R-:W-:Y:S05]  /*bd80*/  RET.REL.NODEC R6 `(_ZN7cutlass13device_kernelIN5flash19enable_sm80_to_sm89INS1_16FlashAttnBwdSm80INS1_25CollectiveMainloopBwdSm80ILi2ELi2EN4cute5tupleIJNS5_1CILi128EEES8_NS7_ILi64EEEEEENS_10bfloat16_tEfNS_4arch4Sm80ELb1ELb0ELb1ELb1ELb1ELb0ELb0ELb0ELi2ELi4ELi4ELi4ELb0EEENS1_21CollectiveEpilogueBwdISA_SB_SD_Li256ELb1ELb0ELi2EEENS1_25SingleTileBwdLPTSchedulerILb1ELi128ELb1EEEEEEEEEvNT_6ParamsE) ;  /* 0xffff427006007950 */ /* 0x000fea0003c3ffff */
        .type           $_ZN7cutlass13device_kernelIN5flash19enable_sm80_to_sm89INS1_16FlashAttnBwdSm80INS1_25CollectiveMainloopBwdSm80ILi2ELi2EN4cute5tupleIJNS5_1CILi128EEES8_NS7_ILi64EEEEEENS_10bfloat16_tEfNS_4arch4Sm80ELb1ELb0ELb1ELb1ELb1ELb0ELb0ELb0ELi2ELi4ELi4ELi4ELb0EEENS1_21CollectiveEpilogueBwdISA_SB_SD_Li256ELb1ELb0ELi2EEENS1_25SingleTileBwdLPTSchedulerILb1ELi128ELb1EEEEEEEEEvNT_6ParamsE$_ZN4cute3eso3ESOILb1ELb0EJNS_6LayoutINS_5tupleIJNS3_IJNS_1CILi8EEENS4_ILi1EEEEEENS4_ILi4EEES6_EEENS3_IJNS3_IJS6_NS4_ILi0EEEEEENS4_ILi2048EEESA_EEEEENS_10ViewEngineINS_8smem_ptrIPN7cutlass10bfloat16_tEEEEEEEC2ERKSE_RKSL_,@function
        .size           $_ZN7cutlass13device_kernelIN5flash19enable_sm80_to_sm89INS1_16FlashAttnBwdSm80INS1_25CollectiveMainloopBwdSm80ILi2ELi2EN4cute5tupleIJNS5_1CILi128EEES8_NS7_ILi64EEEEEENS_10bfloat16_tEfNS_4arch4Sm80ELb1ELb0ELb1ELb1ELb1ELb0ELb0ELb0ELi2ELi4ELi4ELi4ELb0EEENS1_21CollectiveEpilogueBwdISA_SB_SD_Li256ELb1ELb0ELi2EEENS1_25SingleTileBwdLPTSchedulerILb1ELi128ELb1EEEEEEEEEvNT_6ParamsE$_ZN4cute3eso3ESOILb1ELb0EJNS_6LayoutINS_5tupleIJNS3_IJNS_1CILi8EEENS4_ILi1EEEEEENS4_ILi4EEES6_EEENS3_IJNS3_IJS6_NS4_ILi0EEEEEENS4_ILi2048EEESA_EEEEENS_10ViewEngineINS_8smem_ptrIPN7cutlass10bfloat16_tEEEEEEEC2ERKSE_RKSL_,($_ZN7cutlass13device_kernelIN5flash19enable_sm80_to_sm89INS1_16FlashAttnBwdSm80INS1_25CollectiveMainloopBwdSm80ILi2ELi2EN4cute5tupleIJNS5_1CILi128EEES8_NS7_ILi64EEEEEENS_10bfloat16_tEfNS_4arch4Sm80ELb1ELb0ELb1ELb1ELb1ELb0ELb0ELb0ELi2ELi4ELi4ELi4ELb0EEENS1_21CollectiveEpilogueBwdISA_SB_SD_Li256ELb1ELb0ELi2EEENS1_25SingleTileBwdLPTSchedulerILb1ELi128ELb1EEEEEEEEEvNT_6ParamsE$_ZN4cute3eso3ESOILb1ELb0EJNS_6LayoutINS_5tupleIJNS3_IJNS_1CILi8EEENS4_ILi1EEEEEENS4_ILi4EEES6_EEENS3_IJNS3_IJS6_NS4_ILi0EEEEEENS4_ILi2048EEESA_EEEEEiEEC2ERKSE_RKi - $_ZN7cutlass13device_kernelIN5flash19enable_sm80_to_sm89INS1_16FlashAttnBwdSm80INS1_25CollectiveMainloopBwdSm80ILi2ELi2EN4cute5tupleIJNS5_1CILi128EEES8_NS7_ILi64EEEEEENS_10bfloat16_tEfNS_4arch4Sm80ELb1ELb0ELb1ELb1ELb1ELb0ELb0ELb0ELi2ELi4ELi4ELi4ELb0EEENS1_21CollectiveEpilogueBwdISA_SB_SD_Li256ELb1ELb0ELi2EEENS1_25SingleTileBwdLPTSchedulerILb1ELi128ELb1EEEEEEEEEvNT_6ParamsE$_ZN4cute3eso3ESOILb1ELb0EJNS_6LayoutINS_5tupleIJNS3_IJNS_1CILi8EEENS4_ILi1EEEEEENS4_ILi4EEES6_EEENS3_IJNS3_IJS6_NS4_ILi0EEEEEENS4_ILi2048EEESA_EEEEENS_10ViewEngineINS_8smem_ptrIPN7cutlass10bfloat16_tEEEEEEEC2ERKSE_RKSL_)
$_ZN7cutlass13device_kernelIN5flash19enable_sm80_to_sm89INS1_16FlashAttnBwdSm80INS1_25CollectiveMainloopBwdSm80ILi2ELi2EN4cute5tupleIJNS5_1CILi128EEES8_NS7_ILi64EEEEEENS_10bfloat16_tEfNS_4arch4Sm80ELb1ELb0ELb1ELb1ELb1ELb0ELb0ELb0ELi2ELi4ELi4ELi4ELb0EEENS1_21CollectiveEpilogueBwdISA_SB_SD_Li256ELb1ELb0ELi2EEENS1_25SingleTileBwdLPTSchedulerILb1ELi128ELb1EEEEEEEEEvNT_6ParamsE$_ZN4cute3eso3ESOILb1ELb0EJNS_6LayoutINS_5tupleIJNS3_IJNS_1CILi8EEENS4_ILi1EEEEEENS4_ILi4EEES6_EEENS3_IJNS3_IJS6_NS4_ILi0EEEEEENS4_ILi2048EEESA_EEEEENS_10ViewEngineINS_8smem_ptrIPN7cutlass10bfloat16_tEEEEEEEC2ERKSE_RKSL_:
[----:B------:R-:W-:Y:S02]  /*bd90*/  IADD3 R4, R81, -c[0x0][0x20], RZ ;  /* 0x8000080051047a10 */ /* 0x000fe40007ffe0ff */
[----:B------:R-:W-:-:S03]  /*bda0*/  MOV R7, 0x0 ;  /* 0x0000000000077802 */ /* 0x000fc60000000f00 */
[----:B------:R1:W-:Y:S01]  /*bdb0*/  STL.64 [R4], R2 ;  /* 0x0000000204007387 */ /* 0x0003e20000100a00 */
[----:B------:R-:W-:Y:S05]  /*bdc0*/  RET.REL.NODEC R6 `(_ZN7cutlass13device_kernelIN5flash19enable_sm80_to_sm89INS1_16FlashAttnBwdSm80INS1_25CollectiveMainloopBwdSm80ILi2ELi2EN4cute5tupleIJNS5_1CILi128EEES8_NS7_ILi64EEEEEENS_10bfloat16_tEfNS_4arch4Sm80ELb1ELb0ELb1ELb1ELb1ELb0ELb0ELb0ELi2ELi4ELi4ELi4ELb0EEENS1_21CollectiveEpilogueBwdISA_SB_SD_Li256ELb1ELb0ELi2EEENS1_25SingleTileBwdLPTSchedulerILb1ELi128ELb1EEEEEEEEEvNT_6ParamsE) ;  /* 0xffff423006007950 */ /* 0x000fea0003c3ffff */
        .type           $_ZN7cutlass13device_kernelIN5flash19enable_sm80_to_sm89INS1_16FlashAttnBwdSm80INS1_25CollectiveMainloopBwdSm80ILi2ELi2EN4cute5tupleIJNS5_1CILi128EEES8_NS7_ILi64EEEEEENS_10bfloat16_tEfNS_4arch4Sm80ELb1ELb0ELb1ELb1ELb1ELb0ELb0ELb0ELi2ELi4ELi4ELi4ELb0EEENS1_21CollectiveEpilogueBwdISA_SB_SD_Li256ELb1ELb0ELi2EEENS1_25SingleTileBwdLPTSchedulerILb1ELi128ELb1EEEEEEEEEvNT_6ParamsE$_ZN4cute3eso3ESOILb1ELb0EJNS_6LayoutINS_5tupleIJNS3_IJNS_1CILi8EEENS4_ILi1EEEEEENS4_ILi4EEES6_EEENS3_IJNS3_IJS6_NS4_ILi0EEEEEENS4_ILi2048EEESA_EEEEEiEEC2ERKSE_RKi,@function
        .size           $_ZN7cutlass13device_kernelIN5flash19enable_sm80_to_sm89INS1_16FlashAttnBwdSm80INS1_25CollectiveMainloopBwdSm80ILi2ELi2EN4cute5tupleIJNS5_1CILi128EEES8_NS7_ILi64EEEEEENS_10bfloat16_tEfNS_4arch4Sm80ELb1ELb0ELb1ELb1ELb1ELb0ELb0ELb0ELi2ELi4ELi4ELi4ELb0EEENS1_21CollectiveEpilogueBwdISA_SB_SD_Li256ELb1ELb0ELi2EEENS1_25SingleTileBwdLPTSchedulerILb1ELi128ELb1EEEEEEEEEvNT_6ParamsE$_ZN4cute3eso3ESOILb1ELb0EJNS_6LayoutINS_5tupleIJNS3_IJNS_1CILi8EEENS4_ILi1EEEEEENS4_ILi4EEES6_EEENS3_IJNS3_IJS6_NS4_ILi0EEEEEENS4_ILi2048EEESA_EEEEEiEEC2ERKSE_RKi,($_ZN7cutlass13device_kernelIN5flash19enable_sm80_to_sm89INS1_16FlashAttnBwdSm80INS1_25CollectiveMainloopBwdSm80ILi2ELi2EN4cute5tupleIJNS5_1CILi128EEES8_NS7_ILi64EEEEEENS_10bfloat16_tEfNS_4arch4Sm80ELb1ELb0ELb1ELb1ELb1ELb0ELb0ELb0ELi2ELi4ELi4ELi4ELb0EEENS1_21CollectiveEpilogueBwdISA_SB_SD_Li256ELb1ELb0ELi2EEENS1_25SingleTileBwdLPTSchedulerILb1ELi128ELb1EEEEEEEEEvNT_6ParamsE$_ZN4cute3eso3ESOILb1ELb0EJNS_6LayoutINS_5tupleIJNS3_IJNS_1CILi8EEENS4_ILi1EEEEEENS4_ILi4EEES8_EEENS3_IJNS3_IJS6_NS4_ILi0EEEEEES5_NS4_ILi32EEEEEEEENS_10ViewEngineIPN7cutlass10bfloat16_tEEEEEC2ERKSE_RKSJ_ - $_ZN7cutlass13device_kernelIN5flash19enable_sm80_to_sm89INS1_16FlashAttnBwdSm80INS1_25CollectiveMainloopBwdSm80ILi2ELi2EN4cute5tupleIJNS5_1CILi128EEES8_NS7_ILi64EEEEEENS_10bfloat16_tEfNS_4arch4Sm80ELb1ELb0ELb1ELb1ELb1ELb0ELb0ELb0ELi2ELi4ELi4ELi4ELb0EEENS1_21CollectiveEpilogueBwdISA_SB_SD_Li256ELb1ELb0ELi2EEENS1_25SingleTileBwdLPTSchedulerILb1ELi128ELb1EEEEEEEEEvNT_6ParamsE$_ZN4cute3eso3ESOILb1ELb0EJNS_6LayoutINS_5tupleIJNS3_IJNS_1CILi8EEENS4_ILi1EEEEEENS4_ILi4EEES6_EEENS3_IJNS3_IJS6_NS4_ILi0EEEEEENS4_ILi2048EEESA_EEEEEiEEC2ERKSE_RKi)
$_ZN7cutlass13device_kernelIN5flash19enable_sm80_to_sm89INS1_16FlashAttnBwdSm80INS1_25CollectiveMainloopBwdSm80ILi2ELi2EN4cute5tupleIJNS5_1CILi128EEES8_NS7_ILi64EEEEEENS_10bfloat16_tEfNS_4arch4Sm80ELb1ELb0ELb1ELb1ELb1ELb0ELb0ELb0ELi2ELi4ELi4ELi4ELb0EEENS1_21CollectiveEpilogueBwdISA_SB_SD_Li256ELb1ELb0ELi2EEENS1_25SingleTileBwdLPTSchedulerILb1ELi128ELb1EEEEEEEEEvNT_6ParamsE$_ZN4cute3eso3ESOILb1ELb0EJNS_6LayoutINS_5tupleIJNS3_IJNS_1CILi8EEENS4_ILi1EEEEEENS4_ILi4EEES6_EEENS3_IJNS3_IJS6_NS4_ILi0EEEEEENS4_ILi2048EEESA_EEEEEiEEC2ERKSE_RKi:
[----:B------:R-:W-:Y:S02]  /*bdd0*/  IADD3 R2, R81, -c[0x0][0x20], RZ ;  /* 0x8000080051027a10 */ /* 0x000fe40007ffe0ff */
[----:B------:R-:W-:-:S03]  /*bde0*/  MOV R5, 0x0 ;  /* 0x0000000000057802 */ /* 0x000fc60000000f00 */
[----:B------:R1:W-:Y:S01]  /*bdf0*/  STL [R2], R3 ;  /* 0x0000000302007387 */ /* 0x0003e20000100800 */
[----:B------:R-:W-:Y:S05]  /*be00*/  RET.REL.NODEC R4 `(_ZN7cutlass13device_kernelIN5flash19enable_sm80_to_sm89INS1_16FlashAttnBwdSm80INS1_25CollectiveMainloopBwdSm80ILi2ELi2EN4cute5tupleIJNS5_1CILi128EEES8_NS7_ILi64EEEEEENS_10bfloat16_tEfNS_4arch4Sm80ELb1ELb0ELb1ELb1ELb1ELb0ELb0ELb0ELi2ELi4ELi4ELi4ELb0EEENS1_21CollectiveEpilogueBwdISA_SB_SD_Li256ELb1ELb0ELi2EEENS1_25SingleTileBwdLPTSchedulerILb1ELi128ELb1EEEEEEEEEvNT_6ParamsE) ;  /* 0xffff41f004007950 */ /* 0x000fea0003c3ffff */
        .type           $_ZN7cutlass13device_kernelIN5flash19enable_sm80_to_sm89INS1_16FlashAttnBwdSm80INS1_25CollectiveMainloopBwdSm80ILi2ELi2EN4cute5tupleIJNS5_1CILi128EEES8_NS7_ILi64EEEEEENS_10bfloat16_tEfNS_4arch4Sm80ELb1ELb0ELb1ELb1ELb1ELb0ELb0ELb0ELi2ELi4ELi4ELi4ELb0EEENS1_21CollectiveEpilogueBwdISA_SB_SD_Li256ELb1ELb0ELi2EEENS1_25SingleTileBwdLPTSchedulerILb1ELi128ELb1EEEEEEEEEvNT_6ParamsE$_ZN4cute3eso3ESOILb1ELb0EJNS_6LayoutINS_5tupleIJNS3_IJNS_1CILi8EEENS4_ILi1EEEEEENS4_ILi4EEES8_EEENS3_IJNS3_IJS6_NS4_ILi0EEEEEES5_NS4_ILi32EEEEEEEENS_10ViewEngineIPN7cutlass10bfloat16_tEEEEEC2ERKSE_RKSJ_,@function
        .size           $_ZN7cutlass13device_kernelIN5flash19enable_sm80_to_sm89INS1_16FlashAttnBwdSm80INS1_25CollectiveMainloopBwdSm80ILi2ELi2EN4cute5tupleIJNS5_1CILi128EEES8_NS7_ILi64EEEEEENS_10bfloat16_tEfNS_4arch4Sm80ELb1ELb0ELb1ELb1ELb1ELb0ELb0ELb0ELi2ELi4ELi4ELi4ELb0EEENS1_21CollectiveEpilogueBwdISA_SB_SD_Li256ELb1ELb0ELi2EEENS1_25SingleTileBwdLPTSchedulerILb1ELi128ELb1EEEEEEEEEvNT_6ParamsE$_ZN4cute3eso3ESOILb1ELb0EJNS_6LayoutINS_5tupleIJNS3_IJNS_1CILi8EEENS4_ILi1EEEEEENS4_ILi4EEES8_EEENS3_IJNS3_IJS6_NS4_ILi0EEEEEES5_NS4_ILi32EEEEEEEENS_10ViewEngineIPN7cutlass10bfloat16_tEEEEEC2ERKSE_RKSJ_,($_ZN7cutlass13device_kernelIN5flash19enable_sm80_to_sm89INS1_16FlashAttnBwdSm80INS1_25CollectiveMainloopBwdSm80ILi2ELi2EN4cute5tupleIJNS5_1CILi128EEES8_NS7_ILi64EEEEEENS_10bfloat16_tEfNS_4arch4Sm80ELb1ELb0ELb1ELb1ELb1ELb0ELb0ELb0ELi2ELi4ELi4ELi4ELb0EEENS1_21CollectiveEpilogueBwdISA_SB_SD_Li256ELb1ELb0ELi2EEENS1_25SingleTileBwdLPTSchedulerILb1ELi128ELb1EEEEEEEEEvNT_6ParamsE$_ZN4cute3eso3ESOILb1ELb0EJNS_6LayoutINS_5tupleIJNS_1CILi1EEENS3_IJNS4_ILi2EEES6_EEEEEENS3_IJNS4_ILi0EEENS3_IJNS4_ILi8EEENS4_ILi64EEEEEEEEEEENS_10ViewEngineINS_8smem_ptrIPfEEEEEEC2ERKSE_RKSJ_ - $_ZN7cutlass13device_kernelIN5flash19enable_sm80_to_sm89INS1_16FlashAttnBwdSm80INS1_25CollectiveMainloopBwdSm80ILi2ELi2EN4cute5tupleIJNS5_1CILi128EEES8_NS7_ILi64EEEEEENS_10bfloat16_tEfNS_4arch4Sm80ELb1ELb0ELb1ELb1ELb1ELb0ELb0ELb0ELi2ELi4ELi4ELi4ELb0EEENS1_21CollectiveEpilogueBwdISA_SB_SD_Li256ELb1ELb0ELi2EEENS1_25SingleTileBwdLPTSchedulerILb1ELi128ELb1EEEEEEEEEvNT_6ParamsE$_ZN4cute3eso3ESOILb1ELb0EJNS_6LayoutINS_5tupleIJNS3_IJNS_1CILi8EEENS4_ILi1EEEEEENS4_ILi4EEES8_EEENS3_IJNS3_IJS6_NS4_ILi0EEEEEES5_NS4_ILi32EEEEEEEENS_10ViewEngineIPN7cutlass10bfloat16_tEEEEEC2ERKSE_RKSJ_)
$_ZN7cutlass13device_kernelIN5flash19enable_sm80_to_sm89INS1_16FlashAttnBwdSm80INS1_25CollectiveMainloopBwdSm80ILi2ELi2EN4cute5tupleIJNS5_1CILi128EEES8_NS7_ILi64EEEEEENS_10bfloat16_tEfNS_4arch4Sm80ELb1ELb0ELb1ELb1ELb1ELb0ELb0ELb0ELi2ELi4ELi4ELi4ELb0EEENS1_21CollectiveEpilogueBwdISA_SB_SD_Li256ELb1ELb0ELi2EEENS1_25SingleTileBwdLPTSchedulerILb1ELi128ELb1EEEEEEEEEvNT_6ParamsE$_ZN4cute3eso3ESOILb1ELb0EJNS_6LayoutINS_5tupleIJNS3_IJNS_1CILi8EEENS4_ILi1EEEEEENS4_ILi4EEES8_EEENS3_IJNS3_IJS6_NS4_ILi0EEEEEES5_NS4_ILi32EEEEEEEENS_10ViewEngineIPN7cutlass10bfloat16_tEEEEEC2ERKSE_RKSJ_:
[----:B------:R-:W-:Y:S01]  /*be10*/  IADD3 R2, R23, -c[0x0][0x20], RZ ;  /* 0x8000080017027a10 */ /* 0x000fe20007ffe0ff */
[----:B------:R-:W-:Y:S01]  /*be20*/  IMAD.MOV.U32 R7, RZ, RZ, R3 ;  /* 0x000000ffff077224 */ /* 0x000fe200078e0003 */
[----:B------:R-:W-:-:S04]  /*be30*/  MOV R5, 0x0 ;  /* 0x0000000000057802 */ /* 0x000fc80000000f00 */
[----:B------:R1:W-:Y:S01]  /*be40*/  STL.64 [R2], R6 ;  /* 0x0000000602007387 */ /* 0x0003e20000100a00 */
[----:B------:R-:W-:Y:S05]  /*be50*/  RET.REL.NODEC R4 `(_ZN7cutlass13device_kernelIN5flash19enable_sm80_to_sm89INS1_16FlashAttnBwdSm80INS1_25CollectiveMainloopBwdSm80ILi2ELi2EN4cute5tupleIJNS5_1CILi128EEES8_NS7_ILi64EEEEEENS_10bfloat16_tEfNS_4arch4Sm80ELb1ELb0ELb1ELb1ELb1ELb0ELb0ELb0ELi2ELi4ELi4ELi4ELb0EEENS1_21CollectiveEpilogueBwdISA_SB_SD_Li256ELb1ELb0ELi2EEENS1_25SingleTileBwdLPTSchedulerILb1ELi128ELb1EEEEEEEEEvNT_6ParamsE) ;  /* 0xffff41a004007950 */ /* 0x000fea0003c3ffff */
        .type           $_ZN7cutlass13device_kernelIN5flash19enable_sm80_to_sm89INS1_16FlashAttnBwdSm80INS1_25CollectiveMainloopBwdSm80ILi2ELi2EN4cute5tupleIJNS5_1CILi128EEES8_NS7_ILi64EEEEEENS_10bfloat16_tEfNS_4arch4Sm80ELb1ELb0ELb1ELb1ELb1ELb0ELb0ELb0ELi2ELi4ELi4ELi4ELb0EEENS1_21CollectiveEpilogueBwdISA_SB_SD_Li256ELb1ELb0ELi2EEENS1_25SingleTileBwdLPTSchedulerILb1ELi128ELb1EEEEEEEEEvNT_6ParamsE$_ZN4cute3eso3ESOILb1ELb0EJNS_6LayoutINS_5tupleIJNS_1CILi1EEENS3_IJNS4_ILi2EEES6_EEEEEENS3_IJNS4_ILi0EEENS3_IJNS4_ILi8EEENS4_ILi64EEEEEEEEEEENS_10ViewEngineINS_8smem_ptrIPfEEEEEEC2ERKSE_RKSJ_,@function
        .size           $_ZN7cutlass13device_kernelIN5flash19enable_sm80_to_sm89INS1_16FlashAttnBwdSm80INS1_25CollectiveMainloopBwdSm80ILi2ELi2EN4cute5tupleIJNS5_1CILi128EEES8_NS7_ILi64EEEEEENS_10bfloat16_tEfNS_4arch4Sm80ELb1ELb0ELb1ELb1ELb1ELb0ELb0ELb0ELi2ELi4ELi4ELi4ELb0EEENS1_21CollectiveEpilogueBwdISA_SB_SD_Li256ELb1ELb0ELi2EEENS1_25SingleTileBwdLPTSchedulerILb1ELi128ELb1EEEEEEEEEvNT_6ParamsE$_ZN4cute3eso3ESOILb1ELb0EJNS_6LayoutINS_5tupleIJNS_1CILi1EEENS3_IJNS4_ILi2EEES6_EEEEEENS3_IJNS4_ILi0EEENS3_IJNS4_ILi8EEENS4_ILi64EEEEEEEEEEENS_10ViewEngineINS_8smem_ptrIPfEEEEEEC2ERKSE_RKSJ_,($_ZN7cutlass13device_kernelIN5flash19enable_sm80_to_sm89INS1_16FlashAttnBwdSm80INS1_25CollectiveMainloopBwdSm80ILi2ELi2EN4cute5tupleIJNS5_1CILi128EEES8_NS7_ILi64EEEEEENS_10bfloat16_tEfNS_4arch4Sm80ELb1ELb0ELb1ELb1ELb1ELb0ELb0ELb0ELi2ELi4ELi4ELi4ELb0EEENS1_21CollectiveEpilogueBwdISA_SB_SD_Li256ELb1ELb0ELi2EEENS1_25SingleTileBwdLPTSchedulerILb1ELi128ELb1EEEEEEEEEvNT_6ParamsE$_ZN4cute3eso3ESOILb1ELb0EJNS_6LayoutINS_5tupleIJNS_1CILi1EEENS4_ILi4EEEEEENS3_IJNS4_ILi0EEES5_EEEEENS_10ViewEngineIPfEEEEC2ERKSA_RKSD_ - $_ZN7cutlass13device_kernelIN5flash19enable_sm80_to_sm89INS1_16FlashAttnBwdSm80INS1_25CollectiveMainloopBwdSm80ILi2ELi2EN4cute5tupleIJNS5_1CILi128EEES8_NS7_ILi64EEEEEENS_10bfloat16_tEfNS_4arch4Sm80ELb1ELb0ELb1ELb1ELb1ELb0ELb0ELb0ELi2ELi4ELi4ELi4ELb0EEENS1_21CollectiveEpilogueBwdISA_SB_SD_Li256ELb1ELb0ELi2EEENS1_25SingleTileBwdLPTSchedulerILb1ELi128ELb1EEEEEEEEEvNT_6ParamsE$_ZN4cute3eso3ESOILb1ELb0EJNS_6LayoutINS_5tupleIJNS_1CILi1EEENS3_IJNS4_ILi2EEES6_EEEEEENS3_IJNS4_ILi0EEENS3_IJNS4_ILi8EEENS4_ILi64EEEEEEEEEEENS_10ViewEngineINS_8smem_ptrIPfEEEEEEC2ERKSE_RKSJ_)
$_ZN7cutlass13device_kernelIN5flash19enable_sm80_to_sm89INS1_16FlashAttnBwdSm80INS1_25CollectiveMainloopBwdSm80ILi2ELi2EN4cute5tupleIJNS5_1CILi128EEES8_NS7_ILi64EEEEEENS_10bfloat16_tEfNS_4arch4Sm80ELb1ELb0ELb1ELb1ELb1ELb0ELb0ELb0ELi2ELi4ELi4ELi4ELb0EEENS1_21CollectiveEpilogueBwdISA_SB_SD_Li256ELb1ELb0ELi2EEENS1_25SingleTileBwdLPTSchedulerILb1ELi128ELb1EEEEEEEEEvNT_6ParamsE$_ZN4cute3eso3ESOILb1ELb0EJNS_6LayoutINS_5tupleIJNS_1CILi1EEENS3_IJNS4_ILi2EEES6_EEEEEENS3_IJNS4_ILi0EEENS3_IJNS4_ILi8EEENS4_ILi64EEEEEEEEEEENS_10ViewEngineINS_8smem_ptrIPfEEEEEEC2ERKSE_RKSJ_:
[----:B------:R-:W-:Y:S01]  /*be60*/  IADD3 R3, R23, -c[0x0][0x20], RZ ;  /* 0x8000080017037a10 */ /* 0x000fe20007ffe0ff */
[----:B------:R-:W-:Y:S01]  /*be70*/  IMAD.MOV.U32 R8, RZ, RZ, R2 ;  /* 0x000000ffff087224 */ /* 0x000fe200078e0002 */
[----:B------:R-:W-:Y:S01]  /*be80*/  MOV R10, R6 ;  /* 0x00000006000a7202 */ /* 0x000fe20000000f00 */
[----:B------:R-:W-:-:S03]  /*be90*/  IMAD.MOV.U32 R11, RZ, RZ, 0x0 ;  /* 0x00000000ff0b7424 */ /* 0x000fc600078e00ff */
[----:B------:R1:W-:Y:S01]  /*bea0*/  STL.64 [R3], R8 ;  /* 0x0000000803007387 */ /* 0x0003e20000100a00 */
[----:B------:R-:W-:Y:S05]  /*beb0*/  RET.REL.NODEC R10 `(_ZN7cutlass13device_kernelIN5flash19enable_sm80_to_sm89INS1_16FlashAttnBwdSm80INS1_25CollectiveMainloopBwdSm80ILi2ELi2EN4cute5tupleIJNS5_1CILi128EEES8_NS7_ILi64EEEEEENS_10bfloat16_tEfNS_4arch4Sm80ELb1ELb0ELb1ELb1ELb1ELb0ELb0ELb0ELi2ELi4ELi4ELi4ELb0EEENS1_21CollectiveEpilogueBwdISA_SB_SD_Li256ELb1ELb0ELi2EEENS1_25SingleTileBwdLPTSchedulerILb1ELi128ELb1EEEEEEEEEvNT_6ParamsE) ;  /* 0xffff41400a007950 */ /* 0x000fea0003c3ffff */
        .type           $_ZN7cutlass13device_kernelIN5flash19enable_sm80_to_sm89INS1_16FlashAttnBwdSm80INS1_25CollectiveMainloopBwdSm80ILi2ELi2EN4cute5tupleIJNS5_1CILi128EEES8_NS7_ILi64EEEEEENS_10bfloat16_tEfNS_4arch4Sm80ELb1ELb0ELb1ELb1ELb1ELb0ELb0ELb0ELi2ELi4ELi4ELi4ELb0EEENS1_21CollectiveEpilogueBwdISA_SB_SD_Li256ELb1ELb0ELi2EEENS1_25SingleTileBwdLPTSchedulerILb1ELi128ELb1EEEEEEEEEvNT_6ParamsE$_ZN4cute3eso3ESOILb1ELb0EJNS_6LayoutINS_5tupleIJNS_1CILi1EEENS4_ILi4EEEEEENS3_IJNS4_ILi0EEES5_EEEEENS_10ViewEngineIPfEEEEC2ERKSA_RKSD_,@function
        .size           $_ZN7cutlass13device_kernelIN5flash19enable_sm80_to_sm89INS1_16FlashAttnBwdSm80INS1_25CollectiveMainloopBwdSm80ILi2ELi2EN4cute5tupleIJNS5_1CILi128EEES8_NS7_ILi64EEEEEENS_10bfloat16_tEfNS_4arch4Sm80ELb1ELb0ELb1ELb1ELb1ELb0ELb0ELb0ELi2ELi4ELi4ELi4ELb0EEENS1_21CollectiveEpilogueBwdISA_SB_SD_Li256ELb1ELb0ELi2EEENS1_25SingleTileBwdLPTSchedulerILb1ELi128ELb1EEEEEEEEEvNT_6ParamsE$_ZN4cute3eso3ESOILb1ELb0EJNS_6LayoutINS_5tupleIJNS_1CILi1EEENS4_ILi4EEEEEENS3_IJNS4_ILi0EEES5_EEEEENS_10ViewEngineIPfEEEEC2ERKSA_RKSD_,($_ZN7cutlass13device_kernelIN5flash19enable_sm80_to_sm89INS1_16FlashAttnBwdSm80INS1_25CollectiveMainloopBwdSm80ILi2ELi2EN4cute5tupleIJNS5_1CILi128EEES8_NS7_ILi64EEEEEENS_10bfloat16_tEfNS_4arch4Sm80ELb1ELb0ELb1ELb1ELb1ELb0ELb0ELb0ELi2ELi4ELi4ELi4ELb0EEENS1_21CollectiveEpilogueBwdISA_SB_SD_Li256ELb1ELb0ELi2EEENS1_25SingleTileBwdLPTSchedulerILb1ELi128ELb1EEEEEEEEEvNT_6ParamsE$_ZN4cute3eso3ESOILb1ELb0EJNS_6LayoutINS_5tupleIJNS_1CILi4EEEEEENS3_IJNS4_ILi1EEEEEEEENS_10ViewEngineIPfEEEEC2ERKS9_RKSC_ - $_ZN7cutlass13device_kernelIN5flash19enable_sm80_to_sm89INS1_16FlashAttnBwdSm80INS1_25CollectiveMainloopBwdSm80ILi2ELi2EN4cute5tupleIJNS5_1CILi128EEES8_NS7_ILi64EEEEEENS_10bfloat16_tEfNS_4arch4Sm80ELb1ELb0ELb1ELb1ELb1ELb0ELb0ELb0ELi2ELi4ELi4ELi4ELb0EEENS1_21CollectiveEpilogueBwdISA_SB_SD_Li256ELb1ELb0ELi2EEENS1_25SingleTileBwdLPTSchedulerILb1ELi128ELb1EEEEEEEEEvNT_6ParamsE$_ZN4cute3eso3ESOILb1ELb0EJNS_6LayoutINS_5tupleIJNS_1CILi1EEENS4_ILi4EEEEEENS3_IJNS4_ILi0EEES5_EEEEENS_10ViewEngineIPfEEEEC2ERKSA_RKSD_)
$_ZN7cutlass13device_kernelIN5flash19enable_sm80_to_sm89INS1_16FlashAttnBwdSm80INS1_25CollectiveMainloopBwdSm80ILi2ELi2EN4cute5tupleIJNS5_1CILi128EEES8_NS7_ILi64EEEEEENS_10bfloat16_tEfNS_4arch4Sm80ELb1ELb0ELb1ELb1ELb1ELb0ELb0ELb0ELi2ELi4ELi4ELi4ELb0EEENS1_21CollectiveEpilogueBwdISA_SB_SD_Li256ELb1ELb0ELi2EEENS1_25SingleTileBwdLPTSchedulerILb1ELi128ELb1EEEEEEEEEvNT_6ParamsE$_ZN4cute3eso3ESOILb1ELb0EJNS_6LayoutINS_5tupleIJNS_1CILi1EEENS4_ILi4EEEEEENS3_IJNS4_ILi0EEES5_EEEEENS_10ViewEngineIPfEEEEC2ERKSA_RKSD_:
[----:B------:R-:W-:Y:S01]  /*bec0*/  IADD3 R5, R23, -c[0x0][0x20], RZ ;  /* 0x8000080017057a10 */ /* 0x000fe20007ffe0ff */
[----:B------:R-:W-:Y:S01]  /*bed0*/  IMAD.MOV.U32 R8, RZ, RZ, R16 ;  /* 0x000000ffff087224 */ /* 0x000fe200078e0010 */
[----:B------:R-:W-:Y:S01]  /*bee0*/  MOV R10, R6 ;  /* 0x00000006000a7202 */ /* 0x000fe20000000f00 */
[----:B------:R-:W-:-:S03]  /*bef0*/  IMAD.MOV.U32 R11, RZ, RZ, 0x0 ;  /* 0x00000000ff0b7424 */ /* 0x000fc600078e00ff */
[----:B------:R1:W-:Y:S01]  /*bf00*/  STL.64 [R5], R8 ;  /* 0x0000000805007387 */ /* 0x0003e20000100a00 */
[----:B------:R-:W-:Y:S05]  /*bf10*/  RET.REL.NODEC R10 `(_ZN7cutlass13device_kernelIN5flash19enable_sm80_to_sm89INS1_16FlashAttnBwdSm80INS1_25CollectiveMainloopBwdSm80ILi2ELi2EN4cute5tupleIJNS5_1CILi128EEES8_NS7_ILi64EEEEEENS_10bfloat16_tEfNS_4arch4Sm80ELb1ELb0ELb1ELb1ELb1ELb0ELb0ELb0ELi2ELi4ELi4ELi4ELb0EEENS1_21CollectiveEpilogueBwdISA_SB_SD_Li256ELb1ELb0ELi2EEENS1_25SingleTileBwdLPTSchedulerILb1ELi128ELb1EEEEEEEEEvNT_6ParamsE) ;  /* 0xffff40e00a007950 */ /* 0x000fea0003c3ffff */
        .type           $_ZN7cutlass13device_kernelIN5flash19enable_sm80_to_sm89INS1_16FlashAttnBwdSm80INS1_25CollectiveMainloopBwdSm80ILi2ELi2EN4cute5tupleIJNS5_1CILi128EEES8_NS7_ILi64EEEEEENS_10bfloat16_tEfNS_4arch4Sm80ELb1ELb0ELb1ELb1ELb1ELb0ELb0ELb0ELi2ELi4ELi4ELi4ELb0EEENS1_21CollectiveEpilogueBwdISA_SB_SD_Li256ELb1ELb0ELi2EEENS1_25SingleTileBwdLPTSchedulerILb1ELi128ELb1EEEEEEEEEvNT_6ParamsE$_ZN4cute3eso3ESOILb1ELb0EJNS_6LayoutINS_5tupleIJNS_1CILi4EEEEEENS3_IJNS4_ILi1EEEEEEEENS_10ViewEngineIPfEEEEC2ERKS9_RKSC_,@function
        .size           $_ZN7cutlass13device_kernelIN5flash19enable_sm80_to_sm89INS1_16FlashAttnBwdSm80INS1_25CollectiveMainloopBwdSm80ILi2ELi2EN4cute5tupleIJNS5_1CILi128EEES8_NS7_ILi64EEEEEENS_10bfloat16_tEfNS_4arch4Sm80ELb1ELb0ELb1ELb1ELb1ELb0ELb0ELb0ELi2ELi4ELi4ELi4ELb0EEENS1_21CollectiveEpilogueBwdISA_SB_SD_Li256ELb1ELb0ELi2EEENS1_25SingleTileBwdLPTSchedulerILb1ELi128ELb1EEEEEEEEEvNT_6ParamsE$_ZN4cute3eso3ESOILb1ELb0EJNS_6LayoutINS_5tupleIJNS_1CILi4EEEEEENS3_IJNS4_ILi1EEEEEEEENS_10ViewEngineIPfEEEEC2ERKS9_RKSC_,($_ZN7cutlass13device_kernelIN5flash19enable_sm80_to_sm89INS1_16FlashAttnBwdSm80INS1_25CollectiveMainloopBwdSm80ILi2ELi2EN4cute5tupleIJNS5_1CILi128EEES8_NS7_ILi64EEEEEENS_10bfloat16_tEfNS_4arch4Sm80ELb1ELb0ELb1ELb1ELb1ELb0ELb0ELb0ELi2ELi4ELi4ELi4ELb0EEENS1_21CollectiveEpilogueBwdISA_SB_SD_Li256ELb1ELb0ELi2EEENS1_25SingleTileBwdLPTSchedulerILb1ELi128ELb1EEEEEEEEEvNT_6ParamsE$_ZN4cute3eso3ESOILb1ELb0EJNS_7SwizzleILi3ELi3ELi3EEENS_9MixedBitsILj0ELj432EEENS_6LayoutINS_5tupleIJNS7_IJNS_1CILi2EEES9_S9_EEES9_NS8_ILi8EEEEEENS7_IJNS7_IJNS8_ILi64EEESB_NS8_ILi512EEEEEENS8_ILi8192EEENS8_ILi1024EEEEEEEEEEC2ERKS3_RKS5_RKSJ_ - $_ZN7cutlass13device_kernelIN5flash19enable_sm80_to_sm89INS1_16FlashAttnBwdSm80INS1_25CollectiveMainloopBwdSm80ILi2ELi2EN4cute5tupleIJNS5_1CILi128EEES8_NS7_ILi64EEEEEENS_10bfloat16_tEfNS_4arch4Sm80ELb1ELb0ELb1ELb1ELb1ELb0ELb0ELb0ELi2ELi4ELi4ELi4ELb0EEENS1_21CollectiveEpilogueBwdISA_SB_SD_Li256ELb1ELb0ELi2EEENS1_25SingleTileBwdLPTSchedulerILb1ELi128ELb1EEEEEEEEEvNT_6ParamsE$_ZN4cute3eso3ESOILb1ELb0EJNS_6LayoutINS_5tupleIJNS_1CILi4EEEEEENS3_IJNS4_ILi1EEEEEEEENS_10ViewEngineIPfEEEEC2ERKS9_RKSC_)
$_ZN7cutlass13device_kernelIN5flash19enable_sm80_to_sm89INS1_16FlashAttnBwdSm80INS1_25CollectiveMainloopBwdSm80ILi2ELi2EN4cute5tupleIJNS5_1CILi128EEES8_NS7_ILi64EEEEEENS_10bfloat16_tEfNS_4arch4Sm80ELb1ELb0ELb1ELb1ELb1ELb0ELb0ELb0ELi2ELi4ELi4ELi4ELb0EEENS1_21CollectiveEpilogueBwdISA_SB_SD_Li256ELb1ELb0ELi2EEENS1_25SingleTileBwdLPTSchedulerILb1ELi128ELb1EEEEEEEEEvNT_6ParamsE$_ZN4cute3eso3ESOILb1ELb0EJNS_6LayoutINS_5tupleIJNS_1CILi4EEEEEENS3_IJNS4_ILi1EEEEEEEENS_10ViewEngineIPfEEEEC2ERKS9_RKSC_:
[----:B------:R-:W-:Y:S01]  /*bf20*/  IADD3 R2, R23, -c[0x0][0x20], RZ ;  /* 0x8000080017027a10 */ /* 0x000fe20007ffe0ff */
[----:B------:R-:W-:Y:S01]  /*bf30*/  IMAD.MOV.U32 R8, RZ, RZ, R6 ;  /* 0x000000ffff087224 */ /* 0x000fe200078e0006 */
[----:B------:R-:W-:-:S03]  /*bf40*/  MOV R9, 0x0 ;  /* 0x0000000000097802 */ /* 0x000fc60000000f00 */
[----:B------:R1:W-:Y:S01]  /*bf50*/  STL.64 [R2], R12 ;  /* 0x0000000c02007387 */ /* 0x0003e20000100a00 */
[----:B------:R-:W-:Y:S05]  /*bf60*/  RET.REL.NODEC R8 `(_ZN7cutlass13device_kernelIN5flash19enable_sm80_to_sm89INS1_16FlashAttnBwdSm80INS1_25CollectiveMainloopBwdSm80ILi2ELi2EN4cute5tupleIJNS5_1CILi128EEES8_NS7_ILi64EEEEEENS_10bfloat16_tEfNS_4arch4Sm80ELb1ELb0ELb1ELb1ELb1ELb0ELb0ELb0ELi2ELi4ELi4ELi4ELb0EEENS1_21CollectiveEpilogueBwdISA_SB_SD_Li256ELb1ELb0ELi2EEENS1_25SingleTileBwdLPTSchedulerILb1ELi128ELb1EEEEEEEEEvNT_6ParamsE) ;  /* 0xffff409008007950 */ /* 0x000fea0003c3ffff */
        .type           $_ZN7cutlass13device_kernelIN5flash19enable_sm80_to_sm89INS1_16FlashAttnBwdSm80INS1_25CollectiveMainloopBwdSm80ILi2ELi2EN4cute5tupleIJNS5_1CILi128EEES8_NS7_ILi64EEEEEENS_10bfloat16_tEfNS_4arch4Sm80ELb1ELb0ELb1ELb1ELb1ELb0ELb0ELb0ELi2ELi4ELi4ELi4ELb0EEENS1_21CollectiveEpilogueBwdISA_SB_SD_Li256ELb1ELb0ELi2EEENS1_25SingleTileBwdLPTSchedulerILb1ELi128ELb1EEEEEEEEEvNT_6ParamsE$_ZN4cute3eso3ESOILb1ELb0EJNS_7SwizzleILi3ELi3ELi3EEENS_9MixedBitsILj0ELj432EEENS_6LayoutINS_5tupleIJNS7_IJNS_1CILi2EEES9_S9_EEES9_NS8_ILi8EEEEEENS7_IJNS7_IJNS8_ILi64EEESB_NS8_ILi512EEEEEENS8_ILi8192EEENS8_ILi1024EEEEEEEEEEC2ERKS3_RKS5_RKSJ_,@function
        .size           $_ZN7cutlass13device_kernelIN5flash19enable_sm80_to_sm89INS1_16FlashAttnBwdSm80INS1_25CollectiveMainloopBwdSm80ILi2ELi2EN4cute5tupleIJNS5_1CILi128EEES8_NS7_ILi64EEEEEENS_10bfloat16_tEfNS_4arch4Sm80ELb1ELb0ELb1ELb1ELb1ELb0ELb0ELb0ELi2ELi4ELi4ELi4ELb0EEENS1_21CollectiveEpilogueBwdISA_SB_SD_Li256ELb1ELb0ELi2EEENS1_25SingleTileBwdLPTSchedulerILb1ELi128ELb1EEEEEEEEEvNT_6ParamsE$_ZN4cute3eso3ESOILb1ELb0EJNS_7SwizzleILi3ELi3ELi3EEENS_9MixedBitsILj0ELj432EEENS_6LayoutINS_5tupleIJNS7_IJNS_1CILi2EEES9_S9_EEES9_NS8_ILi8EEEEEENS7_IJNS7_IJNS8_ILi64EEESB_NS8_ILi512EEEEEENS8_ILi8192EEENS8_ILi1024EEEEEEEEEEC2ERKS3_RKS5_RKSJ_,($_ZN7cutlass13device_kernelIN5flash19enable_sm80_to_sm89INS1_16FlashAttnBwdSm80INS1_25CollectiveMainloopBwdSm80ILi2ELi2EN4cute5tupleIJNS5_1CILi128EEES8_NS7_ILi64EEEEEENS_10bfloat16_tEfNS_4arch4Sm80ELb1ELb0ELb1ELb1ELb1ELb0ELb0ELb0ELi2ELi4ELi4ELi4ELb0EEENS1_21CollectiveEpilogueBwdISA_SB_SD_Li256ELb1ELb0ELi2EEENS1_25SingleTileBwdLPTSchedulerILb1ELi128ELb1EEEEEEEEEvNT_6ParamsE$_ZN4cute5tupleIJNS0_IJNS0_IJNS0_IJNS_1CILi8EEENS1_ILi1EEEEEENS0_IJS3_S3_EEEEEENS0_IJS3_NS1_ILi2EEEEEEEEENS0_IJNS0_IJNS0_IJS3_NS1_ILi0EEEEEENS0_IJSA_SA_EEEEEENS0_IJSA_iEEEEEEEEC2ERKS9_RKSF_ - $_ZN7cutlass13device_kernelIN5flash19enable_sm80_to_sm89INS1_16FlashAttnBwdSm80INS1_25CollectiveMainloopBwdSm80ILi2ELi2EN4cute5tupleIJNS5_1CILi128EEES8_NS7_ILi64EEEEEENS_10bfloat16_tEfNS_4arch4Sm80ELb1ELb0ELb1ELb1ELb1ELb0ELb0ELb0ELi2ELi4ELi4ELi4ELb0EEENS1_21CollectiveEpilogueBwdISA_SB_SD_Li256ELb1ELb0ELi2EEENS1_25SingleTileBwdLPTSchedulerILb1ELi128ELb1EEEEEEEEEvNT_6ParamsE$_ZN4cute3eso3ESOILb1ELb0EJNS_7SwizzleILi3ELi3ELi3EEENS_9MixedBitsILj0ELj432EEENS_6LayoutINS_5tupleIJNS7_IJNS_1CILi2EEES9_S9_EEES9_NS8_ILi8EEEEEENS7_IJNS7_IJNS8_ILi64EEESB_NS8_ILi512EEEEEENS8_ILi8192EEENS8_ILi1024EEEEEEEEEEC2ERKS3_RKS5_RKSJ_)
$_ZN7cutlass13device_kernelIN5flash19enable_sm80_to_sm89INS1_16FlashAttnBwdSm80INS1_25CollectiveMainloopBwdSm80ILi2ELi2EN4cute5tupleIJNS5_1CILi128EEES8_NS7_ILi64EEEEEENS_10bfloat16_tEfNS_4arch4Sm80ELb1ELb0ELb1ELb1ELb1ELb0ELb0ELb0ELi2ELi4ELi4ELi4ELb0EEENS1_21CollectiveEpilogueBwdISA_SB_SD_Li256ELb1ELb0ELi2EEENS1_25SingleTileBwdLPTSchedulerILb1ELi128ELb1EEEEEEEEEvNT_6ParamsE$_ZN4cute3eso3ESOILb1ELb0EJNS_7SwizzleILi3ELi3ELi3EEENS_9MixedBitsILj0ELj432EEENS_6LayoutINS_5tupleIJNS7_IJNS_1CILi2EEES9_S9_EEES9_NS8_ILi8EEEEEENS7_IJNS7_IJNS8_ILi64EEESB_NS8_ILi512EEEEEENS8_ILi8192EEENS8_ILi1024EEEEEEEEEEC2ERKS3_RKS5_RKSJ_:
[----:B------:R-:W-:Y:S01]  /*bf70*/  IADD3 R2, R23, -c[0x0][0x20], RZ ;  /* 0x8000080017027a10 */ /* 0x000fe20007ffe0ff */
[----:B------:R-:W-:Y:S01]  /*bf80*/  IMAD.MOV.U32 R8, RZ, RZ, R6 ;  /* 0x000000ffff087224 */ /* 0x000fe200078e0006 */
[----:B------:R-:W-:-:S03]  /*bf90*/  MOV R9, 0x0 ;  /* 0x0000000000097802 */ /* 0x000fc60000000f00 */
[----:B------:R1:W-:Y:S01]  /*bfa0*/  STL [R2], R3 ;  /* 0x0000000302007387 */ /* 0x0003e20000100800 */
[----:B------:R-:W-:Y:S05]  /*bfb0*/  RET.REL.NODEC R8 `(_ZN7cutlass13device_kernelIN5flash19enable_sm80_to_sm89INS1_16FlashAttnBwdSm80INS1_25CollectiveMainloopBwdSm80ILi2ELi2EN4cute5tupleIJNS5_1CILi128EEES8_NS7_ILi64EEEEEENS_10bfloat16_tEfNS_4arch4Sm80ELb1ELb0ELb1ELb1ELb1ELb0ELb0ELb0ELi2ELi4ELi4ELi4ELb0EEENS1_21CollectiveEpilogueBwdISA_SB_SD_Li256ELb1ELb0ELi2EEENS1_25SingleTileBwdLPTSchedulerILb1ELi128ELb1EEEEEEEEEvNT_6ParamsE) ;  /* 0xffff404008007950 */ /* 0x000fea0003c3ffff */
        .type           $_ZN7cutlass13device_kernelIN5flash19enable_sm80_to_sm89INS1_16FlashAttnBwdSm80INS1_25CollectiveMainloopBwdSm80ILi2ELi2EN4cute5tupleIJNS5_1CILi128EEES8_NS7_ILi64EEEEEENS_10bfloat16_tEfNS_4arch4Sm80ELb1ELb0ELb1ELb1ELb1ELb0ELb0ELb0ELi2ELi4ELi4ELi4ELb0EEENS1_21CollectiveEpilogueBwdISA_SB_SD_Li256ELb1ELb0ELi2EEENS1_25SingleTileBwdLPTSchedulerILb1ELi128ELb1EEEEEEEEEvNT_6ParamsE$_ZN4cute5tupleIJNS0_IJNS0_IJNS0_IJNS_1CILi8EEENS1_ILi1EEEEEENS0_IJS3_S3_EEEEEENS0_IJS3_NS1_ILi2EEEEEEEEENS0_IJNS0_IJNS0_IJS3_NS1_ILi0EEEEEENS0_IJSA_SA_EEEEEENS0_IJSA_iEEEEEEEEC2ERKS9_RKSF_,@function
        .size           $_ZN7cutlass13device_kernelIN5flash19enable_sm80_to_sm89INS1_16FlashAttnBwdSm80INS1_25CollectiveMainloopBwdSm80ILi2ELi2EN4cute5tupleIJNS5_1CILi128EEES8_NS7_ILi64EEEEEENS_10bfloat16_tEfNS_4arch4Sm80ELb1ELb0ELb1ELb1ELb1ELb0ELb0ELb0ELi2ELi4ELi4ELi4ELb0EEENS1_21CollectiveEpilogueBwdISA_SB_SD_Li256ELb1ELb0ELi2EEENS1_25SingleTileBwdLPTSchedulerILb1ELi128ELb1EEEEEEEEEvNT_6ParamsE$_ZN4cute5tupleIJNS0_IJNS0_IJNS0_IJNS_1CILi8EEENS1_ILi1EEEEEENS0_IJS3_S3_EEEEEENS0_IJS3_NS1_ILi2EEEEEEEEENS0_IJNS0_IJNS0_IJS3_NS1_ILi0EEEEEENS0_IJSA_SA_EEEEEENS0_IJSA_iEEEEEEEEC2ERKS9_RKSF_,($_ZN7cutlass13device_kernelIN5flash19enable_sm80_to_sm89INS1_16FlashAttnBwdSm80INS1_25CollectiveMainloopBwdSm80ILi2ELi2EN4cute5tupleIJNS5_1CILi128EEES8_NS7_ILi64EEEEEENS_10bfloat16_tEfNS_4arch4Sm80ELb1ELb0ELb1ELb1ELb1ELb0ELb0ELb0ELi2ELi4ELi4ELi4ELb0EEENS1_21CollectiveEpilogueBwdISA_SB_SD_Li256ELb1ELb0ELi2EEENS1_25SingleTileBwdLPTSchedulerILb1ELi128ELb1EEEEEEEEEvNT_6ParamsE$_ZN4cute5tupleIJNS0_IJNS0_IJNS0_IJNS_1CILi8EEENS1_ILi1EEEEEES3_EEENS0_IJNS0_IJS3_S3_EEENS1_ILi2EEEEEEEEENS0_IJNS0_IJNS0_IJS3_NS1_ILi0EEEEEESA_EEENS0_IJNS0_IJSA_SA_EEEiEEEEEEEEC2ERKS9_RKSF_ - $_ZN7cutlass13device_kernelIN5flash19enable_sm80_to_sm89INS1_16FlashAttnBwdSm80INS1_25CollectiveMainloopBwdSm80ILi2ELi2EN4cute5tupleIJNS5_1CILi128EEES8_NS7_ILi64EEEEEENS_10bfloat16_tEfNS_4arch4Sm80ELb1ELb0ELb1ELb1ELb1ELb0ELb0ELb0ELi2ELi4ELi4ELi4ELb0EEENS1_21CollectiveEpilogueBwdISA_SB_SD_Li256ELb1ELb0ELi2EEENS1_25SingleTileBwdLPTSchedulerILb1ELi128ELb1EEEEEEEEEvNT_6ParamsE$_ZN4cute5tupleIJNS0_IJNS0_IJNS0_IJNS_1CILi8EEENS1_ILi1EEEEEENS0_IJS3_S3_EEEEEENS0_IJS3_NS1_ILi2EEEEEEEEENS0_IJNS0_IJNS0_IJS3_NS1_ILi0EEEEEENS0_IJSA_SA_EEEEEENS0_IJSA_iEEEEEEEEC2ERKS9_RKSF_)
$_ZN7cutlass13device_kernelIN5flash19enable_sm80_to_sm89INS1_16FlashAttnBwdSm80INS1_25CollectiveMainloopBwdSm80ILi2ELi2EN4cute5tupleIJNS5_1CILi128EEES8_NS7_ILi64EEEEEENS_10bfloat16_tEfNS_4arch4Sm80ELb1ELb0ELb1ELb1ELb1ELb0ELb0ELb0ELi2ELi4ELi4ELi4ELb0EEENS1_21CollectiveEpilogueBwdISA_SB_SD_Li256ELb1ELb0ELi2EEENS1_25SingleTileBwdLPTSchedulerILb1ELi128ELb1EEEEEEEEEvNT_6ParamsE$_ZN4cute5tupleIJNS0_IJNS0_IJNS0_IJNS_1CILi8EEENS1_ILi1EEEEEENS0_IJS3_S3_EEEEEENS0_IJS3_NS1_ILi2EEEEEEEEENS0_IJNS0_IJNS0_IJS3_NS1_ILi0EEEEEENS0_IJSA_SA_EEEEEENS0_IJSA_iEEEEEEEEC2ERKS9_RKSF_:
[----:B------:R-:W-:Y:S02]  /*bfc0*/  MOV R6, 0xbfe0 ;  /* 0x0000bfe000067802 */ /* 0x000fe40000000f00 */
[----:B------:R-:W-:Y:S05]  /*bfd0*/  CALL.REL.NOINC `($_ZN7cutlass13device_kernelIN5flash19enable_sm80_to_sm89INS1_16FlashAttnBwdSm80INS1_25CollectiveMainloopBwdSm80ILi2ELi2EN4cute5tupleIJNS5_1CILi128EEES8_NS7_ILi64EEEEEENS_10bfloat16_tEfNS_4arch4Sm80ELb1ELb0ELb1ELb1ELb1ELb0ELb0ELb0ELi2ELi4ELi4ELi4ELb0EEENS1_21CollectiveEpilogueBwdISA_SB_SD_Li256ELb1ELb0ELi2EEENS1_25SingleTileBwdLPTSchedulerILb1ELi128ELb1EEEEEEEEEvNT_6ParamsE$_ZN4cute3eso3ESOILb1ELb0EJNS_5tupleIJNS2_IJNS2_IJNS_1CILi8EEENS3_ILi1EEEEEENS2_IJS5_S5_EEEEEENS2_IJS5_NS3_ILi2EEEEEEEEENS2_IJNS2_IJNS2_IJS5_NS3_ILi0EEEEEENS2_IJSC_SC_EEEEEENS2_IJSC_iEEEEEEEEC2ERKSB_RKSH_) ;  /* 0xffffdb6000007944 */ /* 0x000fea0003c3ffff */
[----:B------:R-:W-:-:S04]  /*bfe0*/  MOV R5, 0x0 ;  /* 0x0000000000057802 */ /* 0x000fc80000000f00 */
[----:B------:R-:W-:Y:S05]  /*bff0*/  RET.REL.NODEC R4 `(_ZN7cutlass13device_kernelIN5flash19enable_sm80_to_sm89INS1_16FlashAttnBwdSm80INS1_25CollectiveMainloopBwdSm80ILi2ELi2EN4cute5tupleIJNS5_1CILi128EEES8_NS7_ILi64EEEEEENS_10bfloat16_tEfNS_4arch4Sm80ELb1ELb0ELb1ELb1ELb1ELb0ELb0ELb0ELi2ELi4ELi4ELi4ELb0EEENS1_21CollectiveEpilogueBwdISA_SB_SD_Li256ELb1ELb0ELi2EEENS1_25SingleTileBwdLPTSchedulerILb1ELi128ELb1EEEEEEEEEvNT_6ParamsE) ;  /* 0xffff400004007950 */ /* 0x000fea0003c3ffff */
        .type           $_ZN7cutlass13device_kernelIN5flash19enable_sm80_to_sm89INS1_16FlashAttnBwdSm80INS1_25CollectiveMainloopBwdSm80ILi2ELi2EN4cute5tupleIJNS5_1CILi128EEES8_NS7_ILi64EEEEEENS_10bfloat16_tEfNS_4arch4Sm80ELb1ELb0ELb1ELb1ELb1ELb0ELb0ELb0ELi2ELi4ELi4ELi4ELb0EEENS1_21CollectiveEpilogueBwdISA_SB_SD_Li256ELb1ELb0ELi2EEENS1_25SingleTileBwdLPTSchedulerILb1ELi128ELb1EEEEEEEEEvNT_6ParamsE$_ZN4cute5tupleIJNS0_IJNS0_IJNS0_IJNS_1CILi8EEENS1_ILi1EEEEEES3_EEENS0_IJNS0_IJS3_S3_EEENS1_ILi2EEEEEEEEENS0_IJNS0_IJNS0_IJS3_NS1_ILi0EEEEEESA_EEENS0_IJNS0_IJSA_SA_EEEiEEEEEEEEC2ERKS9_RKSF_,@function
        .size           $_ZN7cutlass13device_kernelIN5flash19enable_sm80_to_sm89INS1_16FlashAttnBwdSm80INS1_25CollectiveMainloopBwdSm80ILi2ELi2EN4cute5tupleIJNS5_1CILi128EEES8_NS7_ILi64EEEEEENS_10bfloat16_tEfNS_4arch4Sm80ELb1ELb0ELb1ELb1ELb1ELb0ELb0ELb0ELi2ELi4ELi4ELi4ELb0EEENS1_21CollectiveEpilogueBwdISA_SB_SD_Li256ELb1ELb0ELi2EEENS1_25SingleTileBwdLPTSchedulerILb1ELi128ELb1EEEEEEEEEvNT_6ParamsE$_ZN4cute5tupleIJNS0_IJNS0_IJNS0_IJNS_1CILi8EEENS1_ILi1EEEEEES3_EEENS0_IJNS0_IJS3_S3_EEENS1_ILi2EEEEEEEEENS0_IJNS0_IJNS0_IJS3_NS1_ILi0EEEEEESA_EEENS0_IJNS0_IJSA_SA_EEEiEEEEEEEEC2ERKS9_RKSF_,($_ZN7cutlass13device_kernelIN5flash19enable_sm80_to_sm89INS1_16FlashAttnBwdSm80INS1_25CollectiveMainloopBwdSm80ILi2ELi2EN4cute5tupleIJNS5_1CILi128EEES8_NS7_ILi64EEEEEENS_10bfloat16_tEfNS_4arch4Sm80ELb1ELb0ELb1ELb1ELb1ELb0ELb0ELb0ELi2ELi4ELi4ELi4ELb0EEENS1_21CollectiveEpilogueBwdISA_SB_SD_Li256ELb1ELb0ELi2EEENS1_25SingleTileBwdLPTSchedulerILb1ELi128ELb1EEEEEEEEEvNT_6ParamsE$_ZN4cute5tupleIJNS0_IJNS0_IJNS_1CILi1EEENS0_IJS2_NS1_ILi2EEES3_EEEEEES3_NS0_IJS3_S3_EEEEEENS0_IJNS0_IJNS1_ILi0EEENS0_IJS2_NS1_ILi256EEEiEEEEEENS1_ILi2048EEENS0_IJiNS1_ILi4096EEEEEEEEEEEC2ERKS7_RKSF_ - $_ZN7cutlass13device_kernelIN5flash19enable_sm80_to_sm89INS1_16FlashAttnBwdSm80INS1_25CollectiveMainloopBwdSm80ILi2ELi2EN4cute5tupleIJNS5_1CILi128EEES8_NS7_ILi64EEEEEENS_10bfloat16_tEfNS_4arch4Sm80ELb1ELb0ELb1ELb1ELb1ELb0ELb0ELb0ELi2ELi4ELi4ELi4ELb0EEENS1_21CollectiveEpilogueBwdISA_SB_SD_Li256ELb1ELb0ELi2EEENS1_25SingleTileBwdLPTSchedulerILb1ELi128ELb1EEEEEEEEEvNT_6ParamsE$_ZN4cute5tupleIJNS0_IJNS0_IJNS0_IJNS_1CILi8EEENS1_ILi1EEEEEES3_EEENS0_IJNS0_IJS3_S3_EEENS1_ILi2EEEEEEEEENS0_IJNS0_IJNS0_IJS3_NS1_ILi0EEEEEESA_EEENS0_IJNS0_IJSA_SA_EEEiEEEEEEEEC2ERKS9_RKSF_)
$_ZN7cutlass13device_kernelIN5flash19enable_sm80_to_sm89INS1_16FlashAttnBwdSm80INS1_25CollectiveMainloopBwdSm80ILi2ELi2EN4cute5tupleIJNS5_1CILi128EEES8_NS7_ILi64EEEEEENS_10bfloat16_tEfNS_4arch4Sm80ELb1ELb0ELb1ELb1ELb1ELb0ELb0ELb0ELi2ELi4ELi4ELi4ELb0EEENS1_21CollectiveEpilogueBwdISA_SB_SD_Li256ELb1ELb0ELi2EEENS1_25SingleTileBwdLPTSchedulerILb1ELi128ELb1EEEEEEEEEvNT_6ParamsE$_ZN4cute5tupleIJNS0_IJNS0_IJNS0_IJNS_1CILi8EEENS1_ILi1EEEEEES3_EEENS0_IJNS0_IJS3_S3_EEENS1_ILi2EEEEEEEEENS0_IJNS0_IJNS0_IJS3_NS1_ILi0EEEEEESA_EEENS0_IJNS0_IJSA_SA_EEEiEEEEEEEEC2ERKS9_RKSF_:
[----:B------:R-:W-:Y:S02]  /*c000*/  MOV R6, 0xc020 ;  /* 0x0000c02000067802 */ /* 0x000fe40000000f00 */
[----:B------:R-:W-:Y:S05]  /*c010*/  CALL.REL.NOINC `($_ZN7cutlass13device_kernelIN5flash19enable_sm80_to_sm89INS1_16FlashAttnBwdSm80INS1_25CollectiveMainloopBwdSm80ILi2ELi2EN4cute5tupleIJNS5_1CILi128EEES8_NS7_ILi64EEEEEENS_10bfloat16_tEfNS_4arch4Sm80ELb1ELb0ELb1ELb1ELb1ELb0ELb0ELb0ELi2ELi4ELi4ELi4ELb0EEENS1_21CollectiveEpilogueBwdISA_SB_SD_Li256ELb1ELb0ELi2EEENS1_25SingleTileBwdLPTSchedulerILb1ELi128ELb1EEEEEEEEEvNT_6ParamsE$_ZN4cute3eso3ESOILb1ELb0EJNS_5tupleIJNS2_IJNS2_IJNS_1CILi8EEENS3_ILi1EEEEEES5_EEENS2_IJNS2_IJS5_S5_EEENS3_ILi2EEEEEEEEENS2_IJNS2_IJNS2_IJS5_NS3_ILi0EEEEEESC_EEENS2_IJNS2_IJSC_SC_EEEiEEEEEEEEC2ERKSB_RKSH_) ;  /* 0xffffdb6000007944 */ /* 0x000fea0003c3ffff */
[----:B------:R-:W-:-:S04]  /*c020*/  MOV R5, 0x0 ;  /* 0x0000000000057802 */ /* 0x000fc80000000f00 */
[----:B------:R-:W-:Y:S05]  /*c030*/  RET.REL.NODEC R4 `(_ZN7cutlass13device_kernelIN5flash19enable_sm80_to_sm89INS1_16FlashAttnBwdSm80INS1_25CollectiveMainloopBwdSm80ILi2ELi2EN4cute5tupleIJNS5_1CILi128EEES8_NS7_ILi64EEEEEENS_10bfloat16_tEfNS_4arch4Sm80ELb1ELb0ELb1ELb1ELb1ELb0ELb0ELb0ELi2ELi4ELi4ELi4ELb0EEENS1_21CollectiveEpilogueBwdISA_SB_SD_Li256ELb1ELb0ELi2EEENS1_25SingleTileBwdLPTSchedulerILb1ELi128ELb1EEEEEEEEEvNT_6ParamsE) ;  /* 0xffff3fc004007950 */ /* 0x000fea0003c3ffff */
        .type           $_ZN7cutlass13device_kernelIN5flash19enable_sm80_to_sm89INS1_16FlashAttnBwdSm80INS1_25CollectiveMainloopBwdSm80ILi2ELi2EN4cute5tupleIJNS5_1CILi128EEES8_NS7_ILi64EEEEEENS_10bfloat16_tEfNS_4arch4Sm80ELb1ELb0ELb1ELb1ELb1ELb0ELb0ELb0ELi2ELi4ELi4ELi4ELb0EEENS1_21CollectiveEpilogueBwdISA_SB_SD_Li256ELb1ELb0ELi2EEENS1_25SingleTileBwdLPTSchedulerILb1ELi128ELb1EEEEEEEEEvNT_6ParamsE$_ZN4cute5tupleIJNS0_IJNS0_IJNS_1CILi1EEENS0_IJS2_NS1_ILi2EEES3_EEEEEES3_NS0_IJS3_S3_EEEEEENS0_IJNS0_IJNS1_ILi0EEENS0_IJS2_NS1_ILi256EEEiEEEEEENS1_ILi2048EEENS0_IJiNS1_ILi4096EEEEEEEEEEEC2ERKS7_RKSF_,@function
        .size           $_ZN7cutlass13device_kernelIN5flash19enable_sm80_to_sm89INS1_16FlashAttnBwdSm80INS1_25CollectiveMainloopBwdSm80ILi2ELi2EN4cute5tupleIJNS5_1CILi128EEES8_NS7_ILi64EEEEEENS_10bfloat16_tEfNS_4arch4Sm80ELb1ELb0ELb1ELb1ELb1ELb0ELb0ELb0ELi2ELi4ELi4ELi4ELb0EEENS1_21CollectiveEpilogueBwdISA_SB_SD_Li256ELb1ELb0ELi2EEENS1_25SingleTileBwdLPTSchedulerILb1ELi128ELb1EEEEEEEEEvNT_6ParamsE$_ZN4cute5tupleIJNS0_IJNS0_IJNS_1CILi1EEENS0_IJS2_NS1_ILi2EEES3_EEEEEES3_NS0_IJS3_S3_EEEEEENS0_IJNS0_IJNS1_ILi0EEENS0_IJS2_NS1_ILi256EEEiEEEEEENS1_ILi2048EEENS0_IJiNS1_ILi4096EEEEEEEEEEEC2ERKS7_RKSF_,($_ZN7cutlass13device_kernelIN5flash19enable_sm80_to_sm89INS1_16FlashAttnBwdSm80INS1_25CollectiveMainloopBwdSm80ILi2ELi2EN4cute5tupleIJNS5_1CILi128EEES8_NS7_ILi64EEEEEENS_10bfloat16_tEfNS_4arch4Sm80ELb1ELb0ELb1ELb1ELb1ELb0ELb0ELb0ELi2ELi4ELi4ELi4ELb0EEENS1_21CollectiveEpilogueBwdISA_SB_SD_Li256ELb1ELb0ELi2EEENS1_25SingleTileBwdLPTSchedulerILb1ELi128ELb1EEEEEEEEEvNT_6ParamsE$_ZN4cute5tupleIJNS0_IJNS0_IJNS_1CILi2EEES2_EEENS1_ILi8EEES3_EEENS0_IJNS0_IJNS1_ILi1EEEiEEENS1_ILi1024EEENS0_IJiiEEEEEEEEC2ERKS5_RKSA_ - $_ZN7cutlass13device_kernelIN5flash19enable_sm80_to_sm89INS1_16FlashAttnBwdSm80INS1_25CollectiveMainloopBwdSm80ILi2ELi2EN4cute5tupleIJNS5_1CILi128EEES8_NS7_ILi64EEEEEENS_10bfloat16_tEfNS_4arch4Sm80ELb1ELb0ELb1ELb1ELb1ELb0ELb0ELb0ELi2ELi4ELi4ELi4ELb0EEENS1_21CollectiveEpilogueBwdISA_SB_SD_Li256ELb1ELb0ELi2EEENS1_25SingleTileBwdLPTSchedulerILb1ELi128ELb1EEEEEEEEEvNT_6ParamsE$_ZN4cute5tupleIJNS0_IJNS0_IJNS_1CILi1EEENS0_IJS2_NS1_ILi2EEES3_EEEEEES3_NS0_IJS3_S3_EEEEEENS0_IJNS0_IJNS1_ILi0EEENS0_IJS2_NS1_ILi256EEEiEEEEEENS1_ILi2048EEENS0_IJiNS1_ILi4096EEEEEEEEEEEC2ERKS7_RKSF_)
$_ZN7cutlass13device_kernelIN5flash19enable_sm80_to_sm89INS1_16FlashAttnBwdSm80INS1_25CollectiveMainloopBwdSm80ILi2ELi2EN4cute5tupleIJNS5_1CILi128EEES8_NS7_ILi64EEEEEENS_10bfloat16_tEfNS_4arch4Sm80ELb1ELb0ELb1ELb1ELb1ELb0ELb0ELb0ELi2ELi4ELi4ELi4ELb0EEENS1_21CollectiveEpilogueBwdISA_SB_SD_Li256ELb1ELb0ELi2EEENS1_25SingleTileBwdLPTSchedulerILb1ELi128ELb1EEEEEEEEEvNT_6ParamsE$_ZN4cute5tupleIJNS0_IJNS0_IJNS_1CILi1EEENS0_IJS2_NS1_ILi2EEES3_EEEEEES3_NS0_IJS3_S3_EEEEEENS0_IJNS0_IJNS1_ILi0EEENS0_IJS2_NS1_ILi256EEEiEEEEEENS1_ILi2048EEENS0_IJiNS1_ILi4096EEEEEEEEEEEC2ERKS7_RKSF_:
[----:B------:R-:W-:Y:S02]  /*c040*/  MOV R6, 0xc060 ;  /* 0x0000c06000067802 */ /* 0x000fe40000000f00 */
[----:B------:R-:W-:Y:S05]  /*c050*/  CALL.REL.NOINC `($_ZN7cutlass13device_kernelIN5flash19enable_sm80_to_sm89INS1_16FlashAttnBwdSm80INS1_25CollectiveMainloopBwdSm80ILi2ELi2EN4cute5tupleIJNS5_1CILi128EEES8_NS7_ILi64EEEEEENS_10bfloat16_tEfNS_4arch4Sm80ELb1ELb0ELb1ELb1ELb1ELb0ELb0ELb0ELi2ELi4ELi4ELi4ELb0EEENS1_21CollectiveEpilogueBwdISA_SB_SD_Li256ELb1ELb0ELi2EEENS1_25SingleTileBwdLPTSchedulerILb1ELi128ELb1EEEEEEEEEvNT_6ParamsE$_ZN4cute3eso3ESOILb1ELb0EJNS_5tupleIJNS2_IJNS_1CILi1EEENS2_IJS4_NS3_ILi2EEES5_EEEEEES5_NS2_IJS5_S5_EEEEEENS2_IJNS2_IJNS3_ILi0EEENS2_IJS4_NS3_ILi256EEEiEEEEEENS3_ILi2048EEENS2_IJiNS3_ILi4096EEEEEEEEEEEC2ERKS9_RKSH_) ;  /* 0xffffdb6000007944 */ /* 0x000fea0003c3ffff */
[----:B-1----:R-:W-:-:S04]  /*c060*/  MOV R5, 0x0 ;  /* 0x0000000000057802 */ /* 0x002fc80000000f00 */
[----:B------:R-:W-:Y:S05]  /*c070*/  RET.REL.NODEC R4 `(_ZN7cutlass13device_kernelIN5flash19enable_sm80_to_sm89INS1_16FlashAttnBwdSm80INS1_25CollectiveMainloopBwdSm80ILi2ELi2EN4cute5tupleIJNS5_1CILi128EEES8_NS7_ILi64EEEEEENS_10bfloat16_tEfNS_4arch4Sm80ELb1ELb0ELb1ELb1ELb1ELb0ELb0ELb0ELi2ELi4ELi4ELi4ELb0EEENS1_21CollectiveEpilogueBwdISA_SB_SD_Li256ELb1ELb0ELi2EEENS1_25SingleTileBwdLPTSchedulerILb1ELi128ELb1EEEEEEEEEvNT_6ParamsE) ;  /* 0xffff3f8004007950 */ /* 0x000fea0003c3ffff */
        .type           $_ZN7cutlass13device_kernelIN5flash19enable_sm80_to_sm89INS1_16FlashAttnBwdSm80INS1_25CollectiveMainloopBwdSm80ILi2ELi2EN4cute5tupleIJNS5_1CILi128EEES8_NS7_ILi64EEEEEENS_10bfloat16_tEfNS_4arch4Sm80ELb1ELb0ELb1ELb1ELb1ELb0ELb0ELb0ELi2ELi4ELi4ELi4ELb0EEENS1_21CollectiveEpilogueBwdISA_SB_SD_Li256ELb1ELb0ELi2EEENS1_25SingleTileBwdLPTSchedulerILb1ELi128ELb1EEEEEEEEEvNT_6ParamsE$_ZN4cute5tupleIJNS0_IJNS0_IJNS_1CILi2EEES2_EEENS1_ILi8EEES3_EEENS0_IJNS0_IJNS1_ILi1EEEiEEENS1_ILi1024EEENS0_IJiiEEEEEEEEC2ERKS5_RKSA_,@function
        .size           $_ZN7cutlass13device_kernelIN5flash19enable_sm80_to_sm89INS1_16FlashAttnBwdSm80INS1_25CollectiveMainloopBwdSm80ILi2ELi2EN4cute5tupleIJNS5_1CILi128EEES8_NS7_ILi64EEEEEENS_10bfloat16_tEfNS_4arch4Sm80ELb1ELb0ELb1ELb1ELb1ELb0ELb0ELb0ELi2ELi4ELi4ELi4ELb0EEENS1_21CollectiveEpilogueBwdISA_SB_SD_Li256ELb1ELb0ELi2EEENS1_25SingleTileBwdLPTSchedulerILb1ELi128ELb1EEEEEEEEEvNT_6ParamsE$_ZN4cute5tupleIJNS0_IJNS0_IJNS_1CILi2EEES2_EEENS1_ILi8EEES3_EEENS0_IJNS0_IJNS1_ILi1EEEiEEENS1_ILi1024EEENS0_IJiiEEEEEEEEC2ERKS5_RKSA_,($_ZN7cutlass13device_kernelIN5flash19enable_sm80_to_sm89INS1_16FlashAttnBwdSm80INS1_25CollectiveMainloopBwdSm80ILi2ELi2EN4cute5tupleIJNS5_1CILi128EEES8_NS7_ILi64EEEEEENS_10bfloat16_tEfNS_4arch4Sm80ELb1ELb0ELb1ELb1ELb1ELb0ELb0ELb0ELi2ELi4ELi4ELi4ELb0EEENS1_21CollectiveEpilogueBwdISA_SB_SD_Li256ELb1ELb0ELi2EEENS1_25SingleTileBwdLPTSchedulerILb1ELi128ELb1EEEEEEEEEvNT_6ParamsE$_ZN4cute5tupleIJNS0_IJNS0_IJNS_1CILi2EEES2_EEES2_EEENS0_IJNS0_IJiiEEENS1_ILi8192EEEEEEEEC2ERKS4_RKS7_ - $_ZN7cutlass13device_kernelIN5flash19enable_sm80_to_sm89INS1_16FlashAttnBwdSm80INS1_25CollectiveMainloopBwdSm80ILi2ELi2EN4cute5tupleIJNS5_1CILi128EEES8_NS7_ILi64EEEEEENS_10bfloat16_tEfNS_4arch4Sm80ELb1ELb0ELb1ELb1ELb1ELb0ELb0ELb0ELi2ELi4ELi4ELi4ELb0EEENS1_21CollectiveEpilogueBwdISA_SB_SD_Li256ELb1ELb0ELi2EEENS1_25SingleTileBwdLPTSchedulerILb1ELi128ELb1EEEEEEEEEvNT_6ParamsE$_ZN4cute5tupleIJNS0_IJNS0_IJNS_1CILi2EEES2_EEENS1_ILi8EEES3_EEENS0_IJNS0_IJNS1_ILi1EEEiEEENS1_ILi1024EEENS0_IJiiEEEEEEEEC2ERKS5_RKSA_)
$_ZN7cutlass13device_kernelIN5flash19enable_sm80_to_sm89INS1_16FlashAttnBwdSm80INS1_25CollectiveMainloopBwdSm80ILi2ELi2EN4cute5tupleIJNS5_1CILi128EEES8_NS7_ILi64EEEEEENS_10bfloat16_tEfNS_4arch4Sm80ELb1ELb0ELb1ELb1ELb1ELb0ELb0ELb0ELi2ELi4ELi4ELi4ELb0EEENS1_21CollectiveEpilogueBwdISA_SB_SD_Li256ELb1ELb0ELi2EEENS1_25SingleTileBwdLPTSchedulerILb1ELi128ELb1EEEEEEEEEvNT_6ParamsE$_ZN4cute5tupleIJNS0_IJNS0_IJNS_1CILi2EEES2_EEENS1_ILi8EEES3_EEENS0_IJNS0_IJNS1_ILi1EEEiEEENS1_ILi1024EEENS0_IJiiEEEEEEEEC2ERKS5_RKSA_:
[----:B------:R-:W-:Y:S02]  /*c080*/  MOV R8, 0xc0a0 ;  /* 0x0000c0a000087802 */ /* 0x000fe40000000f00 */
[----:B------:R-:W-:Y:S05]  /*c090*/  CALL.REL.NOINC `($_ZN7cutlass13device_kernelIN5flash19enable_sm80_to_sm89INS1_16FlashAttnBwdSm80INS1_25CollectiveMainloopBwdSm80ILi2ELi2EN4cute5tupleIJNS5_1CILi128EEES8_NS7_ILi64EEEEEENS_10bfloat16_tEfNS_4arch4Sm80ELb1ELb0ELb1ELb1ELb1ELb0ELb0ELb0ELi2ELi4ELi4ELi4ELb0EEENS1_21CollectiveEpilogueBwdISA_SB_SD_Li256ELb1ELb0ELi2EEENS1_25SingleTileBwdLPTSchedulerILb1ELi128ELb1EEEEEEEEEvNT_6ParamsE$_ZN4cute3eso3ESOILb1ELb0EJNS_5tupleIJNS2_IJNS_1CILi2EEES4_EEENS3_ILi8EEES5_EEENS2_IJNS2_IJNS3_ILi1EEEiEEENS3_ILi1024EEENS2_IJiiEEEEEEEEC2ERKS7_RKSC_) ;  /* 0xffffdc0000007944 */ /* 0x000fea0003c3ffff */
[----:B------:R-:W-:-:S04]  /*c0a0*/  MOV R7, 0x0 ;  /* 0x0000000000077802 */ /* 0x000fc80000000f00 */
[----:B------:R-:W-:Y:S05]  /*c0b0*/  RET.REL.NODEC R6 `(_ZN7cutlass13device_kernelIN5flash19enable_sm80_to_sm89INS1_16FlashAttnBwdSm80INS1_25CollectiveMainloopBwdSm80ILi2ELi2EN4cute5tupleIJNS5_1CILi128EEES8_NS7_ILi64EEEEEENS_10bfloat16_tEfNS_4arch4Sm80ELb1ELb0ELb1ELb1ELb1ELb0ELb0ELb0ELi2ELi4ELi4ELi4ELb0EEENS1_21CollectiveEpilogueBwdISA_SB_SD_Li256ELb1ELb0ELi2EEENS1_25SingleTileBwdLPTSchedulerILb1ELi128ELb1EEEEEEEEEvNT_6ParamsE) ;  /* 0xffff3f4006007950 */ /* 0x000fea0003c3ffff */
        .type           $_ZN7cutlass13device_kernelIN5flash19enable_sm80_to_sm89INS1_16FlashAttnBwdSm80INS1_25CollectiveMainloopBwdSm80ILi2ELi2EN4cute5tupleIJNS5_1CILi128EEES8_NS7_ILi64EEEEEENS_10bfloat16_tEfNS_4arch4Sm80ELb1ELb0ELb1ELb1ELb1ELb0ELb0ELb0ELi2ELi4ELi4ELi4ELb0EEENS1_21CollectiveEpilogueBwdISA_SB_SD_Li256ELb1ELb0ELi2EEENS1_25SingleTileBwdLPTSchedulerILb1ELi128ELb1EEEEEEEEEvNT_6ParamsE$_ZN4cute5tupleIJNS0_IJNS0_IJNS_1CILi2EEES2_EEES2_EEENS0_IJNS0_IJiiEEENS1_ILi8192EEEEEEEEC2ERKS4_RKS7_,@function
        .size           $_ZN7cutlass13device_kernelIN5flash19enable_sm80_to_sm89INS1_16FlashAttnBwdSm80INS1_25CollectiveMainloopBwdSm80ILi2ELi2EN4cute5tupleIJNS5_1CILi128EEES8_NS7_ILi64EEEEEENS_10bfloat16_tEfNS_4arch4Sm80ELb1ELb0ELb1ELb1ELb1ELb0ELb0ELb0ELi2ELi4ELi4ELi4ELb0EEENS1_21CollectiveEpilogueBwdISA_SB_SD_Li256ELb1ELb0ELi2EEENS1_25SingleTileBwdLPTSchedulerILb1ELi128ELb1EEEEEEEEEvNT_6ParamsE$_ZN4cute5tupleIJNS0_IJNS0_IJNS_1CILi2EEES2_EEES2_EEENS0_IJNS0_IJiiEEENS1_ILi8192EEEEEEEEC2ERKS4_RKS7_,($_ZN7cutlass13device_kernelIN5flash19enable_sm80_to_sm89INS1_16FlashAttnBwdSm80INS1_25CollectiveMainloopBwdSm80ILi2ELi2EN4cute5tupleIJNS5_1CILi128EEES8_NS7_ILi64EEEEEENS_10bfloat16_tEfNS_4arch4Sm80ELb1ELb0ELb1ELb1ELb1ELb0ELb0ELb0ELi2ELi4ELi4ELi4ELb0EEENS1_21CollectiveEpilogueBwdISA_SB_SD_Li256ELb1ELb0ELi2EEENS1_25SingleTileBwdLPTSchedulerILb1ELi128ELb1EEEEEEEEEvNT_6ParamsE$_ZN4cute5tupleIJNS0_IJNS0_IJNS_1CILi2EEES2_EEES3_NS1_ILi8EEEEEENS0_IJNS0_IJiNS1_ILi512EEEEEENS0_IJiiEEENS1_ILi1024EEEEEEEEC2ERKS5_RKSA_ - $_ZN7cutlass13device_kernelIN5flash19enable_sm80_to_sm89INS1_16FlashAttnBwdSm80INS1_25CollectiveMainloopBwdSm80ILi2ELi2EN4cute5tupleIJNS5_1CILi128EEES8_NS7_ILi64EEEEEENS_10bfloat16_tEfNS_4arch4Sm80ELb1ELb0ELb1ELb1ELb1ELb0ELb0ELb0ELi2ELi4ELi4ELi4ELb0EEENS1_21CollectiveEpilogueBwdISA_SB_SD_Li256ELb1ELb0ELi2EEENS1_25SingleTileBwdLPTSchedulerILb1ELi128ELb1EEEEEEEEEvNT_6ParamsE$_ZN4cute5tupleIJNS0_IJNS0_IJNS_1CILi2EEES2_EEES2_EEENS0_IJNS0_IJiiEEENS1_ILi8192EEEEEEEEC2ERKS4_RKS7_)
$_ZN7cutlass13device_kernelIN5flash19enable_sm80_to_sm89INS1_16FlashAttnBwdSm80INS1_25CollectiveMainloopBwdSm80ILi2ELi2EN4cute5tupleIJNS5_1CILi128EEES8_NS7_ILi64EEEEEENS_10bfloat16_tEfNS_4arch4Sm80ELb1ELb0ELb1ELb1ELb1ELb0ELb0ELb0ELi2ELi4ELi4ELi4ELb0EEENS1_21CollectiveEpilogueBwdISA_SB_SD_Li256ELb1ELb0ELi2EEENS1_25SingleTileBwdLPTSchedulerILb1ELi128ELb1EEEEEEEEEvNT_6ParamsE$_ZN4cute5tupleIJNS0_IJNS0_IJNS_1CILi2EEES2_EEES2_EEENS0_IJNS0_IJiiEEENS1_ILi8192EEEEEEEEC2ERKS4_RKS7_:
[----:B------:R-:W-:Y:S02]  /*c0c0*/  MOV R6, 0xc0e0 ;  /* 0x0000c0e000067802 */ /* 0x000fe40000000f00 */
[----:B------:R-:W-:Y:S05]  /*c0d0*/  CALL.REL.NOINC `($_ZN7cutlass13device_kernelIN5flash19enable_sm80_to_sm89INS1_16FlashAttnBwdSm80INS1_25CollectiveMainloopBwdSm80ILi2ELi2EN4cute5tupleIJNS5_1CILi128EEES8_NS7_ILi64EEEEEENS_10bfloat16_tEfNS_4arch4Sm80ELb1ELb0ELb1ELb1ELb1ELb0ELb0ELb0ELi2ELi4ELi4ELi4ELb0EEENS1_21CollectiveEpilogueBwdISA_SB_SD_Li256ELb1ELb0ELi2EEENS1_25SingleTileBwdLPTSchedulerILb1ELi128ELb1EEEEEEEEEvNT_6ParamsE$_ZN4cute3eso3ESOILb1ELb0EJNS_5tupleIJNS2_IJNS_1CILi2EEES4_EEES4_EEENS2_IJNS2_IJiiEEENS3_ILi8192EEEEEEEEC2ERKS6_RKS9_) ;  /* 0xffffdc2000007944 */ /* 0x000fea0003c3ffff */
[----:B------:R-:W-:-:S04]  /*c0e0*/  MOV R9, 0x0 ;  /* 0x0000000000097802 */ /* 0x000fc80000000f00 */
[----:B------:R-:W-:Y:S05]  /*c0f0*/  RET.REL.NODEC R8 `(_ZN7cutlass13device_kernelIN5flash19enable_sm80_to_sm89INS1_16FlashAttnBwdSm80INS1_25CollectiveMainloopBwdSm80ILi2ELi2EN4cute5tupleIJNS5_1CILi128EEES8_NS7_ILi64EEEEEENS_10bfloat16_tEfNS_4arch4Sm80ELb1ELb0ELb1ELb1ELb1ELb0ELb0ELb0ELi2ELi4ELi4ELi4ELb0EEENS1_21CollectiveEpilogueBwdISA_SB_SD_Li256ELb1ELb0ELi2EEENS1_25SingleTileBwdLPTSchedulerILb1ELi128ELb1EEEEEEEEEvNT_6ParamsE) ;  /* 0xffff3f0008007950 */ /* 0x000fea0003c3ffff */
        .type           $_ZN7cutlass13device_kernelIN5flash19enable_sm80_to_sm89INS1_16FlashAttnBwdSm80INS1_25CollectiveMainloopBwdSm80ILi2ELi2EN4cute5tupleIJNS5_1CILi128EEES8_NS7_ILi64EEEEEENS_10bfloat16_tEfNS_4arch4Sm80ELb1ELb0ELb1ELb1ELb1ELb0ELb0ELb0ELi2ELi4ELi4ELi4ELb0EEENS1_21CollectiveEpilogueBwdISA_SB_SD_Li256ELb1ELb0ELi2EEENS1_25SingleTileBwdLPTSchedulerILb1ELi128ELb1EEEEEEEEEvNT_6ParamsE$_ZN4cute5tupleIJNS0_IJNS0_IJNS_1CILi2EEES2_EEES3_NS1_ILi8EEEEEENS0_IJNS0_IJiNS1_ILi512EEEEEENS0_IJiiEEENS1_ILi1024EEEEEEEEC2ERKS5_RKSA_,@function
        .size           $_ZN7cutlass13device_kernelIN5flash19enable_sm80_to_sm89INS1_16FlashAttnBwdSm80INS1_25CollectiveMainloopBwdSm80ILi2ELi2EN4cute5tupleIJNS5_1CILi128EEES8_NS7_ILi64EEEEEENS_10bfloat16_tEfNS_4arch4Sm80ELb1ELb0ELb1ELb1ELb1ELb0ELb0ELb0ELi2ELi4ELi4ELi4ELb0EEENS1_21CollectiveEpilogueBwdISA_SB_SD_Li256ELb1ELb0ELi2EEENS1_25SingleTileBwdLPTSchedulerILb1ELi128ELb1EEEEEEEEEvNT_6ParamsE$_ZN4cute5tupleIJNS0_IJNS0_IJNS_1CILi2EEES2_EEES3_NS1_ILi8EEEEEENS0_IJNS0_IJiNS1_ILi512EEEEEENS0_IJiiEEENS1_ILi1024EEEEEEEEC2ERKS5_RKSA_,($_ZN7cutlass13device_kernelIN5flash19enable_sm80_to_sm89INS1_16FlashAttnBwdSm80INS1_25CollectiveMainloopBwdSm80ILi2ELi2EN4cute5tupleIJNS5_1CILi128EEES8_NS7_ILi64EEEEEENS_10bfloat16_tEfNS_4arch4Sm80ELb1ELb0ELb1ELb1ELb1ELb0ELb0ELb0ELi2ELi4ELi4ELi4ELb0EEENS1_21CollectiveEpilogueBwdISA_SB_SD_Li256ELb1ELb0ELi2EEENS1_25SingleTileBwdLPTSchedulerILb1ELi128ELb1EEEEEEEEEvNT_6ParamsE$_ZN4cute5tupleIJNS0_IJNS0_IJNS_1CILi2EEES2_S2_EEES2_NS0_IJNS0_IJS2_S2_EEES2_EEEEEENS0_IJNS0_IJNS1_ILi1EEENS1_ILi512EEEiEEENS1_ILi4096EEENS0_IJNS0_IJiiEEENS1_ILi8192EEEEEEEEEEEC2ERKS6_RKSE_ - $_ZN7cutlass13device_kernelIN5flash19enable_sm80_to_sm89INS1_16FlashAttnBwdSm80INS1_25CollectiveMainloopBwdSm80ILi2ELi2EN4cute5tupleIJNS5_1CILi128EEES8_NS7_ILi64EEEEEENS_10bfloat16_tEfNS_4arch4Sm80ELb1ELb0ELb1ELb1ELb1ELb0ELb0ELb0ELi2ELi4ELi4ELi4ELb0EEENS1_21CollectiveEpilogueBwdISA_SB_SD_Li256ELb1ELb0ELi2EEENS1_25SingleTileBwdLPTSchedulerILb1ELi128ELb1EEEEEEEEEvNT_6ParamsE$_ZN4cute5tupleIJNS0_IJNS0_IJNS_1CILi2EEES2_EEES3_NS1_ILi8EEEEEENS0_IJNS0_IJiNS1_ILi512EEEEEENS0_IJiiEEENS1_ILi1024EEEEEEEEC2ERKS5_RKSA_)
$_ZN7cutlass13device_kernelIN5flash19enable_sm80_to_sm89INS1_16FlashAttnBwdSm80INS1_25CollectiveMainloopBwdSm80ILi2ELi2EN4cute5tupleIJNS5_1CILi128EEES8_NS7_ILi64EEEEEENS_10bfloat16_tEfNS_4arch4Sm80ELb1ELb0ELb1ELb1ELb1ELb0ELb0ELb0ELi2ELi4ELi4ELi4ELb0EEENS1_21CollectiveEpilogueBwdISA_SB_SD_Li256ELb1ELb0ELi2EEENS1_25SingleTileBwdLPTSchedulerILb1ELi128ELb1EEEEEEEEEvNT_6ParamsE$_ZN4cute5tupleIJNS0_IJNS0_IJNS_1CILi2EEES2_EEES3_NS1_ILi8EEEEEENS0_IJNS0_IJiNS1_ILi512EEEEEENS0_IJiiEEENS1_ILi1024EEEEEEEEC2ERKS5_RKSA_:
[----:B------:R-:W-:Y:S02]  /*c100*/  MOV R8, 0xc120 ;  /* 0x0000c12000087802 */ /* 0x000fe40000000f00 */
[----:B------:R-:W-:Y:S05]  /*c110*/  CALL.REL.NOINC `($_ZN7cutlass13device_kernelIN5flash19enable_sm80_to_sm89INS1_16FlashAttnBwdSm80INS1_25CollectiveMainloopBwdSm80ILi2ELi2EN4cute5tupleIJNS5_1CILi128EEES8_NS7_ILi64EEEEEENS_10bfloat16_tEfNS_4arch4Sm80ELb1ELb0ELb1ELb1ELb1ELb0ELb0ELb0ELi2ELi4ELi4ELi4ELb0EEENS1_21CollectiveEpilogueBwdISA_SB_SD_Li256ELb1ELb0ELi2EEENS1_25SingleTileBwdLPTSchedulerILb1ELi128ELb1EEEEEEEEEvNT_6ParamsE$_ZN4cute3eso3ESOILb1ELb0EJNS_5tupleIJNS2_IJNS_1CILi2EEES4_EEES5_NS3_ILi8EEEEEENS2_IJNS2_IJiNS3_ILi512EEEEEENS2_IJiiEEENS3_ILi1024EEEEEEEEC2ERKS7_RKSC_) ;  /* 0xffffdc4000007944 */ /* 0x000fea0003c3ffff */
[----:B-1----:R-:W-:Y:S02]  /*c120*/  MOV R2, R6 ;  /* 0x0000000600027202 */ /* 0x002fe40000000f00 */
[----:B------:R-:W-:-:S04]  /*c130*/  MOV R3, 0x0 ;  /* 0x0000000000037802 */ /* 0x000fc80000000f00 */
[----:B------:R-:W-:Y:S05]  /*c140*/  RET.REL.NODEC R2 `(_ZN7cutlass13device_kernelIN5flash19enable_sm80_to_sm89INS1_16FlashAttnBwdSm80INS1_25CollectiveMainloopBwdSm80ILi2ELi2EN4cute5tupleIJNS5_1CILi128EEES8_NS7_ILi64EEEEEENS_10bfloat16_tEfNS_4arch4Sm80ELb1ELb0ELb1ELb1ELb1ELb0ELb0ELb0ELi2ELi4ELi4ELi4ELb0EEENS1_21CollectiveEpilogueBwdISA_SB_SD_Li256ELb1ELb0ELi2EEENS1_25SingleTileBwdLPTSchedulerILb1ELi128ELb1EEEEEEEEEvNT_6ParamsE) ;  /* 0xffff3eb002007950 */ /* 0x000fea0003c3ffff */
        .type           $_ZN7cutlass13device_kernelIN5flash19enable_sm80_to_sm89INS1_16FlashAttnBwdSm80INS1_25CollectiveMainloopBwdSm80ILi2ELi2EN4cute5tupleIJNS5_1CILi128EEES8_NS7_ILi64EEEEEENS_10bfloat16_tEfNS_4arch4Sm80ELb1ELb0ELb1ELb1ELb1ELb0ELb0ELb0ELi2ELi4ELi4ELi4ELb0EEENS1_21CollectiveEpilogueBwdISA_SB_SD_Li256ELb1ELb0ELi2EEENS1_25SingleTileBwdLPTSchedulerILb1ELi128ELb1EEEEEEEEEvNT_6ParamsE$_ZN4cute5tupleIJNS0_IJNS0_IJNS_1CILi2EEES2_S2_EEES2_NS0_IJNS0_IJS2_S2_EEES2_EEEEEENS0_IJNS0_IJNS1_ILi1EEENS1_ILi512EEEiEEENS1_ILi4096EEENS0_IJNS0_IJiiEEENS1_ILi8192EEEEEEEEEEEC2ERKS6_RKSE_,@function
        .size           $_ZN7cutlass13device_kernelIN5flash19enable_sm80_to_sm89INS1_16FlashAttnBwdSm80INS1_25CollectiveMainloopBwdSm80ILi2ELi2EN4cute5tupleIJNS5_1CILi128EEES8_NS7_ILi64EEEEEENS_10bfloat16_tEfNS_4arch4Sm80ELb1ELb0ELb1ELb1ELb1ELb0ELb0ELb0ELi2ELi4ELi4ELi4ELb0EEENS1_21CollectiveEpilogueBwdISA_SB_SD_Li256ELb1ELb0ELi2EEENS1_25SingleTileBwdLPTSchedulerILb1ELi128ELb1EEEEEEEEEvNT_6ParamsE$_ZN4cute5tupleIJNS0_IJNS0_IJNS_1CILi2EEES2_S2_EEES2_NS0_IJNS0_IJS2_S2_EEES2_EEEEEENS0_IJNS0_IJNS1_ILi1EEENS1_ILi512EEEiEEENS1_ILi4096EEENS0_IJNS0_IJiiEEENS1_ILi8192EEEEEEEEEEEC2ERKS6_RKSE_,($_ZN7cutlass13device_kernelIN5flash19enable_sm80_to_sm89INS1_16FlashAttnBwdSm80INS1_25CollectiveMainloopBwdSm80ILi2ELi2EN4cute5tupleIJNS5_1CILi128EEES8_NS7_ILi64EEEEEENS_10bfloat16_tEfNS_4arch4Sm80ELb1ELb0ELb1ELb1ELb1ELb0ELb0ELb0ELi2ELi4ELi4ELi4ELb0EEENS1_21CollectiveEpilogueBwdISA_SB_SD_Li256ELb1ELb0ELi2EEENS1_25SingleTileBwdLPTSchedulerILb1ELi128ELb1EEEEEEEEEvNT_6ParamsE$_ZN4cute5tupleIJNS0_IJNS0_IJNS_1CILi2EEES2_S2_EEES2_NS0_IJS2_S2_EEEEEENS0_IJNS0_IJNS1_ILi1EEENS1_ILi512EEEiEEENS1_ILi4096EEENS0_IJiiEEEEEEEEC2ERKS5_RKSB_ - $_ZN7cutlass13device_kernelIN5flash19enable_sm80_to_sm89INS1_16FlashAttnBwdSm80INS1_25CollectiveMainloopBwdSm80ILi2ELi2EN4cute5tupleIJNS5_1CILi128EEES8_NS7_ILi64EEEEEENS_10bfloat16_tEfNS_4arch4Sm80ELb1ELb0ELb1ELb1ELb1ELb0ELb0ELb0ELi2ELi4ELi4ELi4ELb0EEENS1_21CollectiveEpilogueBwdISA_SB_SD_Li256ELb1ELb0ELi2EEENS1_25SingleTileBwdLPTSchedulerILb1ELi128ELb1EEEEEEEEEvNT_6ParamsE$_ZN4cute5tupleIJNS0_IJNS0_IJNS_1CILi2EEES2_S2_EEES2_NS0_IJNS0_IJS2_S2_EEES2_EEEEEENS0_IJNS0_IJNS1_ILi1EEENS1_ILi512EEEiEEENS1_ILi4096EEENS0_IJNS0_IJiiEEENS1_ILi8192EEEEEEEEEEEC2ERKS6_RKSE_)
$_ZN7cutlass13device_kernelIN5flash19enable_sm80_to_sm89INS1_16FlashAttnBwdSm80INS1_25CollectiveMainloopBwdSm80ILi2ELi2EN4cute5tupleIJNS5_1CILi128EEES8_NS7_ILi64EEEEEENS_10bfloat16_tEfNS_4arch4Sm80ELb1ELb0ELb1ELb1ELb1ELb0ELb0ELb0ELi2ELi4ELi4ELi4ELb0EEENS1_21CollectiveEpilogueBwdISA_SB_SD_Li256ELb1ELb0ELi2EEENS1_25SingleTileBwdLPTSchedulerILb1ELi128ELb1EEEEEEEEEvNT_6ParamsE$_ZN4cute5tupleIJNS0_IJNS0_IJNS_1CILi2EEES2_S2_EEES2_NS0_IJNS0_IJS2_S2_EEES2_EEEEEENS0_IJNS0_IJNS1_ILi1EEENS1_ILi512EEEiEEENS1_ILi4096EEENS0_IJNS0_IJiiEEENS1_ILi8192EEEEEEEEEEEC2ERKS6_RKSE_:
[----:B------:R-:W-:Y:S02]  /*c150*/  MOV R8, 0xc170 ;  /* 0x0000c17000087802 */ /* 0x000fe40000000f00 */
[----:B------:R-:W-:Y:S05]  /*c160*/  CALL.REL.NOINC `($_ZN7cutlass13device_kernelIN5flash19enable_sm80_to_sm89INS1_16FlashAttnBwdSm80INS1_25CollectiveMainloopBwdSm80ILi2ELi2EN4cute5tupleIJNS5_1CILi128EEES8_NS7_ILi64EEEEEENS_10bfloat16_tEfNS_4arch4Sm80ELb1ELb0ELb1ELb1ELb1ELb0ELb0ELb0ELi2ELi4ELi4ELi4ELb0EEENS1_21CollectiveEpilogueBwdISA_SB_SD_Li256ELb1ELb0ELi2EEENS1_25SingleTileBwdLPTSchedulerILb1ELi128ELb1EEEEEEEEEvNT_6ParamsE$_ZN4cute3eso3ESOILb1ELb0EJNS_5tupleIJNS2_IJNS_1CILi2EEES4_S4_EEES4_NS2_IJNS2_IJS4_S4_EEES4_EEEEEENS2_IJNS2_IJNS3_ILi1EEENS3_ILi512EEEiEEENS3_ILi4096EEENS2_IJNS2_IJiiEEENS3_ILi8192EEEEEEEEEEEC2ERKS8_RKSG_) ;  /* 0xffffdc5000007944 */ /* 0x000fea0003c3ffff */
[----:B-1----:R-:W-:Y:S02]  /*c170*/  MOV R2, R6 ;  /* 0x0000000600027202 */ /* 0x002fe40000000f00 */
[----:B------:R-:W-:-:S04]  /*c180*/  MOV R3, 0x0 ;  /* 0x0000000000037802 */ /* 0x000fc80000000f00 */
[----:B------:R-:W-:Y:S05]  /*c190*/  RET.REL.NODEC R2 `(_ZN7cutlass13device_kernelIN5flash19enable_sm80_to_sm89INS1_16FlashAttnBwdSm80INS1_25CollectiveMainloopBwdSm80ILi2ELi2EN4cute5tupleIJNS5_1CILi128EEES8_NS7_ILi64EEEEEENS_10bfloat16_tEfNS_4arch4Sm80ELb1ELb0ELb1ELb1ELb1ELb0ELb0ELb0ELi2ELi4ELi4ELi4ELb0EEENS1_21CollectiveEpilogueBwdISA_SB_SD_Li256ELb1ELb0ELi2EEENS1_25SingleTileBwdLPTSchedulerILb1ELi128ELb1EEEEEEEEEvNT_6ParamsE) ;  /* 0xffff3e6002007950 */ /* 0x000fea0003c3ffff */
        .type           $_ZN7cutlass13device_kernelIN5flash19enable_sm80_to_sm89INS1_16FlashAttnBwdSm80INS1_25CollectiveMainloopBwdSm80ILi2ELi2EN4cute5tupleIJNS5_1CILi128EEES8_NS7_ILi64EEEEEENS_10bfloat16_tEfNS_4arch4Sm80ELb1ELb0ELb1ELb1ELb1ELb0ELb0ELb0ELi2ELi4ELi4ELi4ELb0EEENS1_21CollectiveEpilogueBwdISA_SB_SD_Li256ELb1ELb0ELi2EEENS1_25SingleTileBwdLPTSchedulerILb1ELi128ELb1EEEEEEEEEvNT_6ParamsE$_ZN4cute5tupleIJNS0_IJNS0_IJNS_1CILi2EEES2_S2_EEES2_NS0_IJS2_S2_EEEEEENS0_IJNS0_IJNS1_ILi1EEENS1_ILi512EEEiEEENS1_ILi4096EEENS0_IJiiEEEEEEEEC2ERKS5_RKSB_,@function
        .size           $_ZN7cutlass13device_kernelIN5flash19enable_sm80_to_sm89INS1_16FlashAttnBwdSm80INS1_25CollectiveMainloopBwdSm80ILi2ELi2EN4cute5tupleIJNS5_1CILi128EEES8_NS7_ILi64EEEEEENS_10bfloat16_tEfNS_4arch4Sm80ELb1ELb0ELb1ELb1ELb1ELb0ELb0ELb0ELi2ELi4ELi4ELi4ELb0EEENS1_21CollectiveEpilogueBwdISA_SB_SD_Li256ELb1ELb0ELi2EEENS1_25SingleTileBwdLPTSchedulerILb1ELi128ELb1EEEEEEEEEvNT_6ParamsE$_ZN4cute5tupleIJNS0_IJNS0_IJNS_1CILi2EEES2_S2_EEES2_NS0_IJS2_S2_EEEEEENS0_IJNS0_IJNS1_ILi1EEENS1_ILi512EEEiEEENS1_ILi4096EEENS0_IJiiEEEEEEEEC2ERKS5_RKSB_,($_ZN7cutlass13device_kernelIN5flash19enable_sm80_to_sm89INS1_16FlashAttnBwdSm80INS1_25CollectiveMainloopBwdSm80ILi2ELi2EN4cute5tupleIJNS5_1CILi128EEES8_NS7_ILi64EEEEEENS_10bfloat16_tEfNS_4arch4Sm80ELb1ELb0ELb1ELb1ELb1ELb0ELb0ELb0ELi2ELi4ELi4ELi4ELb0EEENS1_21CollectiveEpilogueBwdISA_SB_SD_Li256ELb1ELb0ELi2EEENS1_25SingleTileBwdLPTSchedulerILb1ELi128ELb1EEEEEEEEEvNT_6ParamsE$_ZN4cute5tupleIJNS0_IJNS0_IJNS_1CILi8EEENS1_ILi1EEEEEENS0_IJNS1_ILi2EEEEEEEEENS0_IJNS0_IJS3_NS1_ILi0EEEEEENS0_IJiEEEEEEEEC2ERKS7_RKSB_ - $_ZN7cutlass13device_kernelIN5flash19enable_sm80_to_sm89INS1_16FlashAttnBwdSm80INS1_25CollectiveMainloopBwdSm80ILi2ELi2EN4cute5tupleIJNS5_1CILi128EEES8_NS7_ILi64EEEEEENS_10bfloat16_tEfNS_4arch4Sm80ELb1ELb0ELb1ELb1ELb1ELb0ELb0ELb0ELi2ELi4ELi4ELi4ELb0EEENS1_21CollectiveEpilogueBwdISA_SB_SD_Li256ELb1ELb0ELi2EEENS1_25SingleTileBwdLPTSchedulerILb1ELi128ELb1EEEEEEEEEvNT_6ParamsE$_ZN4cute5tupleIJNS0_IJNS0_IJNS_1CILi2EEES2_S2_EEES2_NS0_IJS2_S2_EEEEEENS0_IJNS0_IJNS1_ILi1EEENS1_ILi512EEEiEEENS1_ILi4096EEENS0_IJiiEEEEEEEEC2ERKS5_RKSB_)
$_ZN7cutlass13device_kernelIN5flash19enable_sm80_to_sm89INS1_16FlashAttnBwdSm80INS1_25CollectiveMainloopBwdSm80ILi2ELi2EN4cute5tupleIJNS5_1CILi128EEES8_NS7_ILi64EEEEEENS_10bfloat16_tEfNS_4arch4Sm80ELb1ELb0ELb1ELb1ELb1ELb0ELb0ELb0ELi2ELi4ELi4ELi4ELb0EEENS1_21CollectiveEpilogueBwdISA_SB_SD_Li256ELb1ELb0ELi2EEENS1_25SingleTileBwdLPTSchedulerILb1ELi128ELb1EEEEEEEEEvNT_6ParamsE$_ZN4cute5tupleIJNS0_IJNS0_IJNS_1CILi2EEES2_S2_EEES2_NS0_IJS2_S2_EEEEEENS0_IJNS0_IJNS1_ILi1EEENS1_ILi512EEEiEEENS1_ILi4096EEENS0_IJiiEEEEEEEEC2ERKS5_RKSB_:
[----:B------:R-:W-:Y:S02]  /*c1a0*/  MOV R8, 0xc1c0 ;  /* 0x0000c1c000087802 */ /* 0x000fe40000000f00 */
[----:B------:R-:W-:Y:S05]  /*c1b0*/  CALL.REL.NOINC `($_ZN7cutlass13device_kernelIN5flash19enable_sm80_to_sm89INS1_16FlashAttnBwdSm80INS1_25CollectiveMainloopBwdSm80ILi2ELi2EN4cute5tupleIJNS5_1CILi128EEES8_NS7_ILi64EEEEEENS_10bfloat16_tEfNS_4arch4Sm80ELb1ELb0ELb1ELb1ELb1ELb0ELb0ELb0ELi2ELi4ELi4ELi4ELb0EEENS1_21CollectiveEpilogueBwdISA_SB_SD_Li256ELb1ELb0ELi2EEENS1_25SingleTileBwdLPTSchedulerILb1ELi128ELb1EEEEEEEEEvNT_6ParamsE$_ZN4cute3eso3ESOILb1ELb0EJNS_5tupleIJNS2_IJNS_1CILi2EEES4_S4_EEES4_NS2_IJS4_S4_EEEEEENS2_IJNS2_IJNS3_ILi1EEENS3_ILi512EEEiEEENS3_ILi4096EEENS2_IJiiEEEEEEEEC2ERKS7_RKSD_) ;  /* 0xffffdc6000007944 */ /* 0x000fea0003c3ffff */
[----:B-1----:R-:W-:Y:S02]  /*c1c0*/  MOV R2, R6 ;  /* 0x0000000600027202 */ /* 0x002fe40000000f00 */
[----:B------:R-:W-:-:S04]  /*c1d0*/  MOV R3, 0x0 ;  /* 0x0000000000037802 */ /* 0x000fc80000000f00 */
[----:B------:R-:W-:Y:S05]  /*c1e0*/  RET.REL.NODEC R2 `(_ZN7cutlass13device_kernelIN5flash19enable_sm80_to_sm89INS1_16FlashAttnBwdSm80INS1_25CollectiveMainloopBwdSm80ILi2ELi2EN4cute5tupleIJNS5_1CILi128EEES8_NS7_ILi64EEEEEENS_10bfloat16_tEfNS_4arch4Sm80ELb1ELb0ELb1ELb1ELb1ELb0ELb0ELb0ELi2ELi4ELi4ELi4ELb0EEENS1_21CollectiveEpilogueBwdISA_SB_SD_Li256ELb1ELb0ELi2EEENS1_25SingleTileBwdLPTSchedulerILb1ELi128ELb1EEEEEEEEEvNT_6ParamsE) ;  /* 0xffff3e1002007950 */ /* 0x000fea0003c3ffff */
        .type           $_ZN7cutlass13device_kernelIN5flash19enable_sm80_to_sm89INS1_16FlashAttnBwdSm80INS1_25CollectiveMainloopBwdSm80ILi2ELi2EN4cute5tupleIJNS5_1CILi128EEES8_NS7_ILi64EEEEEENS_10bfloat16_tEfNS_4arch4Sm80ELb1ELb0ELb1ELb1ELb1ELb0ELb0ELb0ELi2ELi4ELi4ELi4ELb0EEENS1_21CollectiveEpilogueBwdISA_SB_SD_Li256ELb1ELb0ELi2EEENS1_25SingleTileBwdLPTSchedulerILb1ELi128ELb1EEEEEEEEEvNT_6ParamsE$_ZN4cute5tupleIJNS0_IJNS0_IJNS_1CILi8EEENS1_ILi1EEEEEENS0_IJNS1_ILi2EEEEEEEEENS0_IJNS0_IJS3_NS1_ILi0EEEEEENS0_IJiEEEEEEEEC2ERKS7_RKSB_,@function
        .size           $_ZN7cutlass13device_kernelIN5flash19enable_sm80_to_sm89INS1_16FlashAttnBwdSm80INS1_25CollectiveMainloopBwdSm80ILi2ELi2EN4cute5tupleIJNS5_1CILi128EEES8_NS7_ILi64EEEEEENS_10bfloat16_tEfNS_4arch4Sm80ELb1ELb0ELb1ELb1ELb1ELb0ELb0ELb0ELi2ELi4ELi4ELi4ELb0EEENS1_21CollectiveEpilogueBwdISA_SB_SD_Li256ELb1ELb0ELi2EEENS1_25SingleTileBwdLPTSchedulerILb1ELi128ELb1EEEEEEEEEvNT_6ParamsE$_ZN4cute5tupleIJNS0_IJNS0_IJNS_1CILi8EEENS1_ILi1EEEEEENS0_IJNS1_ILi2EEEEEEEEENS0_IJNS0_IJS3_NS1_ILi0EEEEEENS0_IJiEEEEEEEEC2ERKS7_RKSB_,($_ZN7cutlass13device_kernelIN5flash19enable_sm80_to_sm89INS1_16FlashAttnBwdSm80INS1_25CollectiveMainloopBwdSm80ILi2ELi2EN4cute5tupleIJNS5_1CILi128EEES8_NS7_ILi64EEEEEENS_10bfloat16_tEfNS_4arch4Sm80ELb1ELb0ELb1ELb1ELb1ELb0ELb0ELb0ELi2ELi4ELi4ELi4ELb0EEENS1_21CollectiveEpilogueBwdISA_SB_SD_Li256ELb1ELb0ELi2EEENS1_25SingleTileBwdLPTSchedulerILb1ELi128ELb1EEEEEEEEEvNT_6ParamsE$_ZN4cute5tupleIJNS0_IJNS0_IJNS_1CILi8EEENS1_ILi1EEEEEENS1_ILi2EEEEEENS0_IJNS0_IJS3_NS1_ILi0EEEEEEiEEEEEC2ERKS6_RKS9_ - $_ZN7cutlass13device_kernelIN5flash19enable_sm80_to_sm89INS1_16FlashAttnBwdSm80INS1_25CollectiveMainloopBwdSm80ILi2ELi2EN4cute5tupleIJNS5_1CILi128EEES8_NS7_ILi64EEEEEENS_10bfloat16_tEfNS_4arch4Sm80ELb1ELb0ELb1ELb1ELb1ELb0ELb0ELb0ELi2ELi4ELi4ELi4ELb0EEENS1_21CollectiveEpilogueBwdISA_SB_SD_Li256ELb1ELb0ELi2EEENS1_25SingleTileBwdLPTSchedulerILb1ELi128ELb1EEEEEEEEEvNT_6ParamsE$_ZN4cute5tupleIJNS0_IJNS0_IJNS_1CILi8EEENS1_ILi1EEEEEENS0_IJNS1_ILi2EEEEEEEEENS0_IJNS0_IJS3_NS1_ILi0EEEEEENS0_IJiEEEEEEEEC2ERKS7_RKSB_)
$_ZN7cutlass13device_kernelIN5flash19enable_sm80_to_sm89INS1_16FlashAttnBwdSm80INS1_25CollectiveMainloopBwdSm80ILi2ELi2EN4cute5tupleIJNS5_1CILi128EEES8_NS7_ILi64EEEEEENS_10bfloat16_tEfNS_4arch4Sm80ELb1ELb0ELb1ELb1ELb1ELb0ELb0ELb0ELi2ELi4ELi4ELi4ELb0EEENS1_21CollectiveEpilogueBwdISA_SB_SD_Li256ELb1ELb0ELi2EEENS1_25SingleTileBwdLPTSchedulerILb1ELi128ELb1EEEEEEEEEvNT_6ParamsE$_ZN4cute5tupleIJNS0_IJNS0_IJNS_1CILi8EEENS1_ILi1EEEEEENS0_IJNS1_ILi2EEEEEEEEENS0_IJNS0_IJS3_NS1_ILi0EEEEEENS0_IJiEEEEEEEEC2ERKS7_RKSB_:
[----:B------:R-:W-:Y:S02]  /*c1f0*/  MOV R8, 0xc210 ;  /* 0x0000c21000087802 */ /* 0x000fe40000000f00 */
[----:B------:R-:W-:Y:S05]  /*c200*/  CALL.REL.NOINC `($_ZN7cutlass13device_kernelIN5flash19enable_sm80_to_sm89INS1_16FlashAttnBwdSm80INS1_25CollectiveMainloopBwdSm80ILi2ELi2EN4cute5tupleIJNS5_1CILi128EEES8_NS7_ILi64EEEEEENS_10bfloat16_tEfNS_4arch4Sm80ELb1ELb0ELb1ELb1ELb1ELb0ELb0ELb0ELi2ELi4ELi4ELi4ELb0EEENS1_21CollectiveEpilogueBwdISA_SB_SD_Li256ELb1ELb0ELi2EEENS1_25SingleTileBwdLPTSchedulerILb1ELi128ELb1EEEEEEEEEvNT_6ParamsE$_ZN4cute3eso3ESOILb1ELb0EJNS_5tupleIJNS2_IJNS_1CILi8EEENS3_ILi1EEEEEENS2_IJNS3_ILi2EEEEEEEEENS2_IJNS2_IJS5_NS3_ILi0EEEEEENS2_IJiEEEEEEEEC2ERKS9_RKSD_) ;  /* 0xffffdc7000007944 */ /* 0x000fea0003c3ffff */
[----:B------:R-:W-:-:S04]  /*c210*/  MOV R7, 0x0 ;  /* 0x0000000000077802 */ /* 0x000fc80000000f00 */
[----:B------:R-:W-:Y:S05]  /*c220*/  RET.REL.NODEC R6 `(_ZN7cutlass13device_kernelIN5flash19enable_sm80_to_sm89INS1_16FlashAttnBwdSm80INS1_25CollectiveMainloopBwdSm80ILi2ELi2EN4cute5tupleIJNS5_1CILi128EEES8_NS7_ILi64EEEEEENS_10bfloat16_tEfNS_4arch4Sm80ELb1ELb0ELb1ELb1ELb1ELb0ELb0ELb0ELi2ELi4ELi4ELi4ELb0EEENS1_21CollectiveEpilogueBwdISA_SB_SD_Li256ELb1ELb0ELi2EEENS1_25SingleTileBwdLPTSchedulerILb1ELi128ELb1EEEEEEEEEvNT_6ParamsE) ;  /* 0xffff3dd006007950 */ /* 0x000fea0003c3ffff */
        .type           $_ZN7cutlass13device_kernelIN5flash19enable_sm80_to_sm89INS1_16FlashAttnBwdSm80INS1_25CollectiveMainloopBwdSm80ILi2ELi2EN4cute5tupleIJNS5_1CILi128EEES8_NS7_ILi64EEEEEENS_10bfloat16_tEfNS_4arch4Sm80ELb1ELb0ELb1ELb1ELb1ELb0ELb0ELb0ELi2ELi4ELi4ELi4ELb0EEENS1_21CollectiveEpilogueBwdISA_SB_SD_Li256ELb1ELb0ELi2EEENS1_25SingleTileBwdLPTSchedulerILb1ELi128ELb1EEEEEEEEEvNT_6ParamsE$_ZN4cute5tupleIJNS0_IJNS0_IJNS_1CILi8EEENS1_ILi1EEEEEENS1_ILi2EEEEEENS0_IJNS0_IJS3_NS1_ILi0EEEEEEiEEEEEC2ERKS6_RKS9_,@function
        .size           $_ZN7cutlass13device_kernelIN5flash19enable_sm80_to_sm89INS1_16FlashAttnBwdSm80INS1_25CollectiveMainloopBwdSm80ILi2ELi2EN4cute5tupleIJNS5_1CILi128EEES8_NS7_ILi64EEEEEENS_10bfloat16_tEfNS_4arch4Sm80ELb1ELb0ELb1ELb1ELb1ELb0ELb0ELb0ELi2ELi4ELi4ELi4ELb0EEENS1_21CollectiveEpilogueBwdISA_SB_SD_Li256ELb1ELb0ELi2EEENS1_25SingleTileBwdLPTSchedulerILb1ELi128ELb1EEEEEEEEEvNT_6ParamsE$_ZN4cute5tupleIJNS0_IJNS0_IJNS_1CILi8EEENS1_ILi1EEEEEENS1_ILi2EEEEEENS0_IJNS0_IJS3_NS1_ILi0EEEEEEiEEEEEC2ERKS6_RKS9_,($_ZN7cutlass13device_kernelIN5flash19enable_sm80_to_sm89INS1_16FlashAttnBwdSm80INS1_25CollectiveMainloopBwdSm80ILi2ELi2EN4cute5tupleIJNS5_1CILi128EEES8_NS7_ILi64EEEEEENS_10bfloat16_tEfNS_4arch4Sm80ELb1ELb0ELb1ELb1ELb1ELb0ELb0ELb0ELi2ELi4ELi4ELi4ELb0EEENS1_21CollectiveEpilogueBwdISA_SB_SD_Li256ELb1ELb0ELi2EEENS1_25SingleTileBwdLPTSchedulerILb1ELi128ELb1EEEEEEEEEvNT_6ParamsE$_ZN4cute5tupleIJNS0_IJNS0_IJNS_1CILi8EEENS1_ILi1EEEEEENS1_ILi2EEENS0_IJS5_S5_EEEEEENS0_IJNS0_IJS3_NS1_ILi0EEEEEENS1_ILi4096EEENS0_IJiiEEEEEEEEC2ERKS7_RKSC_ - $_ZN7cutlass13device_kernelIN5flash19enable_sm80_to_sm89INS1_16FlashAttnBwdSm80INS1_25CollectiveMainloopBwdSm80ILi2ELi2EN4cute5tupleIJNS5_1CILi128EEES8_NS7_ILi64EEEEEENS_10bfloat16_tEfNS_4arch4Sm80ELb1ELb0ELb1ELb1ELb1ELb0ELb0ELb0ELi2ELi4ELi4ELi4ELb0EEENS1_21CollectiveEpilogueBwdISA_SB_SD_Li256ELb1ELb0ELi2EEENS1_25SingleTileBwdLPTSchedulerILb1ELi128ELb1EEEEEEEEEvNT_6ParamsE$_ZN4cute5tupleIJNS0_IJNS0_IJNS_1CILi8EEENS1_ILi1EEEEEENS1_ILi2EEEEEENS0_IJNS0_IJS3_NS1_ILi0EEEEEEiEEEEEC2ERKS6_RKS9_)
$_ZN7cutlass13device_kernelIN5flash19enable_sm80_to_sm89INS1_16FlashAttnBwdSm80INS1_25CollectiveMainloopBwdSm80ILi2ELi2EN4cute5tupleIJNS5_1CILi128EEES8_NS7_ILi64EEEEEENS_10bfloat16_tEfNS_4arch4Sm80ELb1ELb0ELb1ELb1ELb1ELb0ELb0ELb0ELi2ELi4ELi4ELi4ELb0EEENS1_21CollectiveEpilogueBwdISA_SB_SD_Li256ELb1ELb0ELi2EEENS1_25SingleTileBwdLPTSchedulerILb1ELi128ELb1EEEEEEEEEvNT_6ParamsE$_ZN4cute5tupleIJNS0_IJNS0_IJNS_1CILi8EEENS1_ILi1EEEEEENS1_ILi2EEEEEENS0_IJNS0_IJS3_NS1_ILi0EEEEEEiEEEEEC2ERKS6_RKS9_:
[----:B------:R-:W-:Y:S02]  /*c230*/  MOV R8, 0xc250 ;  /* 0x0000c25000087802 */ /* 0x000fe40000000f00 */
[----:B------:R-:W-:Y:S05]  /*c240*/  CALL.REL.NOINC `($_ZN7cutlass13device_kernelIN5flash19enable_sm80_to_sm89INS1_16FlashAttnBwdSm80INS1_25CollectiveMainloopBwdSm80ILi2ELi2EN4cute5tupleIJNS5_1CILi128EEES8_NS7_ILi64EEEEEENS_10bfloat16_tEfNS_4arch4Sm80ELb1ELb0ELb1ELb1ELb1ELb0ELb0ELb0ELi2ELi4ELi4ELi4ELb0EEENS1_21CollectiveEpilogueBwdISA_SB_SD_Li256ELb1ELb0ELi2EEENS1_25SingleTileBwdLPTSchedulerILb1ELi128ELb1EEEEEEEEEvNT_6ParamsE$_ZN4cute3eso3ESOILb1ELb0EJNS_5tupleIJNS2_IJNS_1CILi8EEENS3_ILi1EEEEEENS3_ILi2EEEEEENS2_IJNS2_IJS5_NS3_ILi0EEEEEEiEEEEEC2ERKS8_RKSB_) ;  /* 0xffffdc7000007944 */ /* 0x000fea0003c3ffff */
[----:B------:R-:W-:-:S04]  /*c250*/  MOV R7, 0x0 ;  /* 0x0000000000077802 */ /* 0x000fc80000000f00 */
[----:B------:R-:W-:Y:S05]  /*c260*/  RET.REL.NODEC R6 `(_ZN7cutlass13device_kernelIN5flash19enable_sm80_to_sm89INS1_16FlashAttnBwdSm80INS1_25CollectiveMainloopBwdSm80ILi2ELi2EN4cute5tupleIJNS5_1CILi128EEES8_NS7_ILi64EEEEEENS_10bfloat16_tEfNS_4arch4Sm80ELb1ELb0ELb1ELb1ELb1ELb0ELb0ELb0ELi2ELi4ELi4ELi4ELb0EEENS1_21CollectiveEpilogueBwdISA_SB_SD_Li256ELb1ELb0ELi2EEENS1_25SingleTileBwdLPTSchedulerILb1ELi128ELb1EEEEEEEEEvNT_6ParamsE) ;  /* 0xffff3d9006007950 */ /* 0x000fea0003c3ffff */
        .type           $_ZN7cutlass13device_kernelIN5flash19enable_sm80_to_sm89INS1_16FlashAttnBwdSm80INS1_25CollectiveMainloopBwdSm80ILi2ELi2EN4cute5tupleIJNS5_1CILi128EEES8_NS7_ILi64EEEEEENS_10bfloat16_tEfNS_4arch4Sm80ELb1ELb0ELb1ELb1ELb1ELb0ELb0ELb0ELi2ELi4ELi4ELi4ELb0EEENS1_21CollectiveEpilogueBwdISA_SB_SD_Li256ELb1ELb0ELi2EEENS1_25SingleTileBwdLPTSchedulerILb1ELi128ELb1EEEEEEEEEvNT_6ParamsE$_ZN4cute5tupleIJNS0_IJNS0_IJNS_1CILi8EEENS1_ILi1EEEEEENS1_ILi2EEENS0_IJS5_S5_EEEEEENS0_IJNS0_IJS3_NS1_ILi0EEEEEENS1_ILi4096EEENS0_IJiiEEEEEEEEC2ERKS7_RKSC_,@function
        .size           $_ZN7cutlass13device_kernelIN5flash19enable_sm80_to_sm89INS1_16FlashAttnBwdSm80INS1_25CollectiveMainloopBwdSm80ILi2ELi2EN4cute5tupleIJNS5_1CILi128EEES8_NS7_ILi64EEEEEENS_10bfloat16_tEfNS_4arch4Sm80ELb1ELb0ELb1ELb1ELb1ELb0ELb0ELb0ELi2ELi4ELi4ELi4ELb0EEENS1_21CollectiveEpilogueBwdISA_SB_SD_Li256ELb1ELb0ELi2EEENS1_25SingleTileBwdLPTSchedulerILb1ELi128ELb1EEEEEEEEEvNT_6ParamsE$_ZN4cute5tupleIJNS0_IJNS0_IJNS_1CILi8EEENS1_ILi1EEEEEENS1_ILi2EEENS0_IJS5_S5_EEEEEENS0_IJNS0_IJS3_NS1_ILi0EEEEEENS1_ILi4096EEENS0_IJiiEEEEEEEEC2ERKS7_RKSC_,($_ZN7cutlass13device_kernelIN5flash19enable_sm80_to_sm89INS1_16FlashAttnBwdSm80INS1_25CollectiveMainloopBwdSm80ILi2ELi2EN4cute5tupleIJNS5_1CILi128EEES8_NS7_ILi64EEEEEENS_10bfloat16_tEfNS_4arch4Sm80ELb1ELb0ELb1ELb1ELb1ELb0ELb0ELb0ELi2ELi4ELi4ELi4ELb0EEENS1_21CollectiveEpilogueBwdISA_SB_SD_Li256ELb1ELb0ELi2EEENS1_25SingleTileBwdLPTSchedulerILb1ELi128ELb1EEEEEEEEEvNT_6ParamsE$_ZN4cute5tupleIJNS0_IJNS0_IJNS_1CILi8EEENS1_ILi1EEEEEENS1_ILi2EEES2_EEENS0_IJNS0_IJS3_NS1_ILi0EEEEEEiNS1_ILi1024EEEEEEEEC2ERKS6_RKSA_ - $_ZN7cutlass13device_kernelIN5flash19enable_sm80_to_sm89INS1_16FlashAttnBwdSm80INS1_25CollectiveMainloopBwdSm80ILi2ELi2EN4cute5tupleIJNS5_1CILi128EEES8_NS7_ILi64EEEEEENS_10bfloat16_tEfNS_4arch4Sm80ELb1ELb0ELb1ELb1ELb1ELb0ELb0ELb0ELi2ELi4ELi4ELi4ELb0EEENS1_21CollectiveEpilogueBwdISA_SB_SD_Li256ELb1ELb0ELi2EEENS1_25SingleTileBwdLPTSchedulerILb1ELi128ELb1EEEEEEEEEvNT_6ParamsE$_ZN4cute5tupleIJNS0_IJNS0_IJNS_1CILi8EEENS1_ILi1EEEEEENS1_ILi2EEENS0_IJS5_S5_EEEEEENS0_IJNS0_IJS3_NS1_ILi0EEEEEENS1_ILi4096EEENS0_IJiiEEEEEEEEC2ERKS7_RKSC_)
$_ZN7cutlass13device_kernelIN5flash19enable_sm80_to_sm89INS1_16FlashAttnBwdSm80INS1_25CollectiveMainloopBwdSm80ILi2ELi2EN4cute5tupleIJNS5_1CILi128EEES8_NS7_ILi64EEEEEENS_10bfloat16_tEfNS_4arch4Sm80ELb1ELb0ELb1ELb1ELb1ELb0ELb0ELb0ELi2ELi4ELi4ELi4ELb0EEENS1_21CollectiveEpilogueBwdISA_SB_SD_Li256ELb1ELb0ELi2EEENS1_25SingleTileBwdLPTSchedulerILb1ELi128ELb1EEEEEEEEEvNT_6ParamsE$_ZN4cute5tupleIJNS0_IJNS0_IJNS_1CILi8EEENS1_ILi1EEEEEENS1_ILi2EEENS0_IJS5_S5_EEEEEENS0_IJNS0_IJS3_NS1_ILi0EEEEEENS1_ILi4096EEENS0_IJiiEEEEEEEEC2ERKS7_RKSC_:
[----:B------:R-:W-:Y:S02]  /*c270*/  MOV R6, 0xc290 ;  /* 0x0000c29000067802 */ /* 0x000fe40000000f00 */
[----:B------:R-:W-:Y:S05]  /*c280*/  CALL.REL.NOINC `($_ZN7cutlass13device_kernelIN5flash19enable_sm80_to_sm89INS1_16FlashAttnBwdSm80INS1_25CollectiveMainloopBwdSm80ILi2ELi2EN4cute5tupleIJNS5_1CILi128EEES8_NS7_ILi64EEEEEENS_10bfloat16_tEfNS_4arch4Sm80ELb1ELb0ELb1ELb1ELb1ELb0ELb0ELb0ELi2ELi4ELi4ELi4ELb0EEENS1_21CollectiveEpilogueBwdISA_SB_SD_Li256ELb1ELb0ELi2EEENS1_25SingleTileBwdLPTSchedulerILb1ELi128ELb1EEEEEEEEEvNT_6ParamsE$_ZN4cute3eso3ESOILb1ELb0EJNS_5tupleIJNS2_IJNS_1CILi8EEENS3_ILi1EEEEEENS3_ILi2EEENS2_IJS7_S7_EEEEEENS2_IJNS2_IJS5_NS3_ILi0EEEEEENS3_ILi4096EEENS2_IJiiEEEEEEEEC2ERKS9_RKSE_) ;  /* 0xffffdc7000007944 */ /* 0x000fea0003c3ffff */
[----:B------:R-:W-:-:S04]  /*c290*/  MOV R5, 0x0 ;  /* 0x0000000000057802 */ /* 0x000fc80000000f00 */
[----:B------:R-:W-:Y:S05]  /*c2a0*/  RET.REL.NODEC R4 `(_ZN7cutlass13device_kernelIN5flash19enable_sm80_to_sm89INS1_16FlashAttnBwdSm80INS1_25CollectiveMainloopBwdSm80ILi2ELi2EN4cute5tupleIJNS5_1CILi128EEES8_NS7_ILi64EEEEEENS_10bfloat16_tEfNS_4arch4Sm80ELb1ELb0ELb1ELb1ELb1ELb0ELb0ELb0ELi2ELi4ELi4ELi4ELb0EEENS1_21CollectiveEpilogueBwdISA_SB_SD_Li256ELb1ELb0ELi2EEENS1_25SingleTileBwdLPTSchedulerILb1ELi128ELb1EEEEEEEEEvNT_6ParamsE) ;  /* 0xffff3d5004007950 */ /* 0x000fea0003c3ffff */
        .type           $_ZN7cutlass13device_kernelIN5flash19enable_sm80_to_sm89INS1_16FlashAttnBwdSm80INS1_25CollectiveMainloopBwdSm80ILi2ELi2EN4cute5tupleIJNS5_1CILi128EEES8_NS7_ILi64EEEEEENS_10bfloat16_tEfNS_4arch4Sm80ELb1ELb0ELb1ELb1ELb1ELb0ELb0ELb0ELi2ELi4ELi4ELi4ELb0EEENS1_21CollectiveEpilogueBwdISA_SB_SD_Li256ELb1ELb0ELi2EEENS1_25SingleTileBwdLPTSchedulerILb1ELi128ELb1EEEEEEEEEvNT_6ParamsE$_ZN4cute5tupleIJNS0_IJNS0_IJNS_1CILi8EEENS1_ILi1EEEEEENS1_ILi2EEES2_EEENS0_IJNS0_IJS3_NS1_ILi0EEEEEEiNS1_ILi1024EEEEEEEEC2ERKS6_RKSA_,@function
        .size           $_ZN7cutlass13device_kernelIN5flash19enable_sm80_to_sm89INS1_16FlashAttnBwdSm80INS1_25CollectiveMainloopBwdSm80ILi2ELi2EN4cute5tupleIJNS5_1CILi128EEES8_NS7_ILi64EEEEEENS_10bfloat16_tEfNS_4arch4Sm80ELb1ELb0ELb1ELb1ELb1ELb0ELb0ELb0ELi2ELi4ELi4ELi4ELb0EEENS1_21CollectiveEpilogueBwdISA_SB_SD_Li256ELb1ELb0ELi2EEENS1_25SingleTileBwdLPTSchedulerILb1ELi128ELb1EEEEEEEEEvNT_6ParamsE$_ZN4cute5tupleIJNS0_IJNS0_IJNS_1CILi8EEENS1_ILi1EEEEEENS1_ILi2EEES2_EEENS0_IJNS0_IJS3_NS1_ILi0EEEEEEiNS1_ILi1024EEEEEEEEC2ERKS6_RKSA_,($_ZN7cutlass13device_kernelIN5flash19enable_sm80_to_sm89INS1_16FlashAttnBwdSm80INS1_25CollectiveMainloopBwdSm80ILi2ELi2EN4cute5tupleIJNS5_1CILi128EEES8_NS7_ILi64EEEEEENS_10bfloat16_tEfNS_4arch4Sm80ELb1ELb0ELb1ELb1ELb1ELb0ELb0ELb0ELi2ELi4ELi4ELi4ELb0EEENS1_21CollectiveEpilogueBwdISA_SB_SD_Li256ELb1ELb0ELi2EEENS1_25SingleTileBwdLPTSchedulerILb1ELi128ELb1EEEEEEEEEvNT_6ParamsE$_ZN4cute5tupleIJNS0_IJNS0_IJNS_1CILi8EEENS1_ILi1EEEEEENS1_ILi4EEES3_EEENS0_IJNS0_IJS3_NS1_ILi0EEEEEElS7_EEEEEC2ERKS6_RKS9_ - $_ZN7cutlass13device_kernelIN5flash19enable_sm80_to_sm89INS1_16FlashAttnBwdSm80INS1_25CollectiveMainloopBwdSm80ILi2ELi2EN4cute5tupleIJNS5_1CILi128EEES8_NS7_ILi64EEEEEENS_10bfloat16_tEfNS_4arch4Sm80ELb1ELb0ELb1ELb1ELb1ELb0ELb0ELb0ELi2ELi4ELi4ELi4ELb0EEENS1_21CollectiveEpilogueBwdISA_SB_SD_Li256ELb1ELb0ELi2EEENS1_25SingleTileBwdLPTSchedulerILb1ELi128ELb1EEEEEEEEEvNT_6ParamsE$_ZN4cute5tupleIJNS0_IJNS0_IJNS_1CILi8EEENS1_ILi1EEEEEENS1_ILi2EEES2_EEENS0_IJNS0_IJS3_NS1_ILi0EEEEEEiNS1_ILi1024EEEEEEEEC2ERKS6_RKSA_)
$_ZN7cutlass13device_kernelIN5flash19enable_sm80_to_sm89INS1_16FlashAttnBwdSm80INS1_25CollectiveMainloopBwdSm80ILi2ELi2EN4cute5tupleIJNS5_1CILi128EEES8_NS7_ILi64EEEEEENS_10bfloat16_tEfNS_4arch4Sm80ELb1ELb0ELb1ELb1ELb1ELb0ELb0ELb0ELi2ELi4ELi4ELi4ELb0EEENS1_21CollectiveEpilogueBwdISA_SB_SD_Li256ELb1ELb0ELi2EEENS1_25SingleTileBwdLPTSchedulerILb1ELi128ELb1EEEEEEEEEvNT_6ParamsE$_ZN4cute5tupleIJNS0_IJNS0_IJNS_1CILi8EEENS1_ILi1EEEEEENS1_ILi2EEES2_EEENS0_IJNS0_IJS3_NS1_ILi0EEEEEEiNS1_ILi1024EEEEEEEEC2ERKS6_RKSA_:
[----:B------:R-:W-:Y:S02]  /*c2b0*/  MOV R8, 0xc2d0 ;  /* 0x0000c2d000087802 */ /* 0x000fe40000000f00 */
[----:B------:R-:W-:Y:S05]  /*c2c0*/  CALL.REL.NOINC `($_ZN7cutlass13device_kernelIN5flash19enable_sm80_to_sm89INS1_16FlashAttnBwdSm80INS1_25CollectiveMainloopBwdSm80ILi2ELi2EN4cute5tupleIJNS5_1CILi128EEES8_NS7_ILi64EEEEEENS_10bfloat16_tEfNS_4arch4Sm80ELb1ELb0ELb1ELb1ELb1ELb0ELb0ELb0ELi2ELi4ELi4ELi4ELb0EEENS1_21CollectiveEpilogueBwdISA_SB_SD_Li256ELb1ELb0ELi2EEENS1_25SingleTileBwdLPTSchedulerILb1ELi128ELb1EEEEEEEEEvNT_6ParamsE$_ZN4cute3eso3ESOILb1ELb0EJNS_5tupleIJNS2_IJNS_1CILi8EEENS3_ILi1EEEEEENS3_ILi2EEES4_EEENS2_IJNS2_IJS5_NS3_ILi0EEEEEEiNS3_ILi1024EEEEEEEEC2ERKS8_RKSC_) ;  /* 0xffffdc9000007944 */ /* 0x000fea0003c3ffff */
[----:B-1----:R-:W-:Y:S02]  /*c2d0*/  MOV R2, R4 ;  /* 0x0000000400027202 */ /* 0x002fe40000000f00 */
[----:B------:R-:W-:-:S04]  /*c2e0*/  MOV R3, 0x0 ;  /* 0x0000000000037802 */ /* 0x000fc80000000f00 */
[----:B------:R-:W-:Y:S05]  /*c2f0*/  RET.REL.NODEC R2 `(_ZN7cutlass13device_kernelIN5flash19enable_sm80_to_sm89INS1_16FlashAttnBwdSm80INS1_25CollectiveMainloopBwdSm80ILi2ELi2EN4cute5tupleIJNS5_1CILi128EEES8_NS7_ILi64EEEEEENS_10bfloat16_tEfNS_4arch4Sm80ELb1ELb0ELb1ELb1ELb1ELb0ELb0ELb0ELi2ELi4ELi4ELi4ELb0EEENS1_21CollectiveEpilogueBwdISA_SB_SD_Li256ELb1ELb0ELi2EEENS1_25SingleTileBwdLPTSchedulerILb1ELi128ELb1EEEEEEEEEvNT_6ParamsE) ;  /* 0xffff3d0002007950 */ /* 0x000fea0003c3ffff */
        .type           $_ZN7cutlass13device_kernelIN5flash19enable_sm80_to_sm89INS1_16FlashAttnBwdSm80INS1_25CollectiveMainloopBwdSm80ILi2ELi2EN4cute5tupleIJNS5_1CILi128EEES8_NS7_ILi64EEEEEENS_10bfloat16_tEfNS_4arch4Sm80ELb1ELb0ELb1ELb1ELb1ELb0ELb0ELb0ELi2ELi4ELi4ELi4ELb0EEENS1_21CollectiveEpilogueBwdISA_SB_SD_Li256ELb1ELb0ELi2EEENS1_25SingleTileBwdLPTSchedulerILb1ELi128ELb1EEEEEEEEEvNT_6ParamsE$_ZN4cute5tupleIJNS0_IJNS0_IJNS_1CILi8EEENS1_ILi1EEEEEENS1_ILi4EEES3_EEENS0_IJNS0_IJS3_NS1_ILi0EEEEEElS7_EEEEEC2ERKS6_RKS9_,@function
        .size           $_ZN7cutlass13device_kernelIN5flash19enable_sm80_to_sm89INS1_16FlashAttnBwdSm80INS1_25CollectiveMainloopBwdSm80ILi2ELi2EN4cute5tupleIJNS5_1CILi128EEES8_NS7_ILi64EEEEEENS_10bfloat16_tEfNS_4arch4Sm80ELb1ELb0ELb1ELb1ELb1ELb0ELb0ELb0ELi2ELi4ELi4ELi4ELb0EEENS1_21CollectiveEpilogueBwdISA_SB_SD_Li256ELb1ELb0ELi2EEENS1_25SingleTileBwdLPTSchedulerILb1ELi128ELb1EEEEEEEEEvNT_6ParamsE$_ZN4cute5tupleIJNS0_IJNS0_IJNS_1CILi8EEENS1_ILi1EEEEEENS1_ILi4EEES3_EEENS0_IJNS0_IJS3_NS1_ILi0EEEEEElS7_EEEEEC2ERKS6_RKS9_,($_ZN7cutlass13device_kernelIN5flash19enable_sm80_to_sm89INS1_16FlashAttnBwdSm80INS1_25CollectiveMainloopBwdSm80ILi2ELi2EN4cute5tupleIJNS5_1CILi128EEES8_NS7_ILi64EEEEEENS_10bfloat16_tEfNS_4arch4Sm80ELb1ELb0ELb1ELb1ELb1ELb0ELb0ELb0ELi2ELi4ELi4ELi4ELb0EEENS1_21CollectiveEpilogueBwdISA_SB_SD_Li256ELb1ELb0ELi2EEENS1_25SingleTileBwdLPTSchedulerILb1ELi128ELb1EEEEEEEEEvNT_6ParamsE$_ZN4cute5tupleIJNS0_IJNS_1CILi16EEENS1_ILi2EEES3_S3_NS1_ILi4EEES3_EEENS0_IJNS1_ILi1EEEiiiNS1_ILi144EEENS1_ILi512EEEEEEEEC2ERKS5_RKS9_ - $_ZN7cutlass13device_kernelIN5flash19enable_sm80_to_sm89INS1_16FlashAttnBwdSm80INS1_25CollectiveMainloopBwdSm80ILi2ELi2EN4cute5tupleIJNS5_1CILi128EEES8_NS7_ILi64EEEEEENS_10bfloat16_tEfNS_4arch4Sm80ELb1ELb0ELb1ELb1ELb1ELb0ELb0ELb0ELi2ELi4ELi4ELi4ELb0EEENS1_21CollectiveEpilogueBwdISA_SB_SD_Li256ELb1ELb0ELi2EEENS1_25SingleTileBwdLPTSchedulerILb1ELi128ELb1EEEEEEEEEvNT_6ParamsE$_ZN4cute5tupleIJNS0_IJNS0_IJNS_1CILi8EEENS1_ILi1EEEEEENS1_ILi4EEES3_EEENS0_IJNS0_IJS3_NS1_ILi0EEEEEElS7_EEEEEC2ERKS6_RKS9_)
$_ZN7cutlass13device_kernelIN5flash19enable_sm80_to_sm89INS1_16FlashAttnBwdSm80INS1_25CollectiveMainloopBwdSm80ILi2ELi2EN4cute5tupleIJNS5_1CILi128EEES8_NS7_ILi64EEEEEENS_10bfloat16_tEfNS_4arch4Sm80ELb1ELb0ELb1ELb1ELb1ELb0ELb0ELb0ELi2ELi4ELi4ELi4ELb0EEENS1_21CollectiveEpilogueBwdISA_SB_SD_Li256ELb1ELb0ELi2EEENS1_25SingleTileBwdLPTSchedulerILb1ELi128ELb1EEEEEEEEEvNT_6ParamsE$_ZN4cute5tupleIJNS0_IJNS0_IJNS_1CILi8EEENS1_ILi1EEEEEENS1_ILi4EEES3_EEENS0_IJNS0_IJS3_NS1_ILi0EEEEEElS7_EEEEEC2ERKS6_RKS9_:
[----:B------:R-:W-:Y:S02]  /*c300*/  MOV R6, 0xc320 ;  /* 0x0000c32000067802 */ /* 0x000fe40000000f00 */
[----:B------:R-:W-:Y:S05]  /*c310*/  CALL.REL.NOINC `($_ZN7cutlass13device_kernelIN5flash19enable_sm80_to_sm89INS1_16FlashAttnBwdSm80INS1_25CollectiveMainloopBwdSm80ILi2ELi2EN4cute5tupleIJNS5_1CILi128EEES8_NS7_ILi64EEEEEENS_10bfloat16_tEfNS_4arch4Sm80ELb1ELb0ELb1ELb1ELb1ELb0ELb0ELb0ELi2ELi4ELi4ELi4ELb0EEENS1_21CollectiveEpilogueBwdISA_SB_SD_Li256ELb1ELb0ELi2EEENS1_25SingleTileBwdLPTSchedulerILb1ELi128ELb1EEEEEEEEEvNT_6ParamsE$_ZN4cute3eso3ESOILb1ELb0EJNS_5tupleIJNS2_IJNS_1CILi8EEENS3_ILi1EEEEEENS3_ILi4EEES5_EEENS2_IJNS2_IJS5_NS3_ILi0EEEEEElS9_EEEEEC2ERKS8_RKSB_) ;  /* 0xffffdc8000007944 */ /* 0x000fea0003c3ffff */
[----:B------:R-:W-:-:S04]  /*c320*/  MOV R5, 0x0 ;  /* 0x0000000000057802 */ /* 0x000fc80000000f00 */
[----:B------:R-:W-:Y:S05]  /*c330*/  RET.REL.NODEC R4 `(_ZN7cutlass13device_kernelIN5flash19enable_sm80_to_sm89INS1_16FlashAttnBwdSm80INS1_25CollectiveMainloopBwdSm80ILi2ELi2EN4cute5tupleIJNS5_1CILi128EEES8_NS7_ILi64EEEEEENS_10bfloat16_tEfNS_4arch4Sm80ELb1ELb0ELb1ELb1ELb1ELb0ELb0ELb0ELi2ELi4ELi4ELi4ELb0EEENS1_21CollectiveEpilogueBwdISA_SB_SD_Li256ELb1ELb0ELi2EEENS1_25SingleTileBwdLPTSchedulerILb1ELi128ELb1EEEEEEEEEvNT_6ParamsE) ;  /* 0xffff3cc004007950 */ /* 0x000fea0003c3ffff */
        .type           $_ZN7cutlass13device_kernelIN5flash19enable_sm80_to_sm89INS1_16FlashAttnBwdSm80INS1_25CollectiveMainloopBwdSm80ILi2ELi2EN4cute5tupleIJNS5_1CILi128EEES8_NS7_ILi64EEEEEENS_10bfloat16_tEfNS_4arch4Sm80ELb1ELb0ELb1ELb1ELb1ELb0ELb0ELb0ELi2ELi4ELi4ELi4ELb0EEENS1_21CollectiveEpilogueBwdISA_SB_SD_Li256ELb1ELb0ELi2EEENS1_25SingleTileBwdLPTSchedulerILb1ELi128ELb1EEEEEEEEEvNT_6ParamsE$_ZN4cute5tupleIJNS0_IJNS_1CILi16EEENS1_ILi2EEES3_S3_NS1_ILi4EEES3_EEENS0_IJNS1_ILi1EEEiiiNS1_ILi144EEENS1_ILi512EEEEEEEEC2ERKS5_RKS9_,@function
        .size           $_ZN7cutlass13device_kernelIN5flash19enable_sm80_to_sm89INS1_16FlashAttnBwdSm80INS1_25CollectiveMainloopBwdSm80ILi2ELi2EN4cute5tupleIJNS5_1CILi128EEES8_NS7_ILi64EEEEEENS_10bfloat16_tEfNS_4arch4Sm80ELb1ELb0ELb1ELb1ELb1ELb0ELb0ELb0ELi2ELi4ELi4ELi4ELb0EEENS1_21CollectiveEpilogueBwdISA_SB_SD_Li256ELb1ELb0ELi2EEENS1_25SingleTileBwdLPTSchedulerILb1ELi128ELb1EEEEEEEEEvNT_6ParamsE$_ZN4cute5tupleIJNS0_IJNS_1CILi16EEENS1_ILi2EEES3_S3_NS1_ILi4EEES3_EEENS0_IJNS1_ILi1EEEiiiNS1_ILi144EEENS1_ILi512EEEEEEEEC2ERKS5_RKS9_,($_ZN7cutlass13device_kernelIN5flash19enable_sm80_to_sm89INS1_16FlashAttnBwdSm80INS1_25CollectiveMainloopBwdSm80ILi2ELi2EN4cute5tupleIJNS5_1CILi128EEES8_NS7_ILi64EEEEEENS_10bfloat16_tEfNS_4arch4Sm80ELb1ELb0ELb1ELb1ELb1ELb0ELb0ELb0ELi2ELi4ELi4ELi4ELb0EEENS1_21CollectiveEpilogueBwdISA_SB_SD_Li256ELb1ELb0ELi2EEENS1_25SingleTileBwdLPTSchedulerILb1ELi128ELb1EEEEEEEEEvNT_6ParamsE$_ZN4cute5tupleIJNS0_IJNS_1CILi1EEENS0_IJS2_NS1_ILi2EEES3_EEEEEENS0_IJNS1_ILi0EEENS0_IJS2_NS1_ILi256EEEiEEEEEEEEC2ERKS5_RKS9_ - $_ZN7cutlass13device_kernelIN5flash19enable_sm80_to_sm89INS1_16FlashAttnBwdSm80INS1_25CollectiveMainloopBwdSm80ILi2ELi2EN4cute5tupleIJNS5_1CILi128EEES8_NS7_ILi64EEEEEENS_10bfloat16_tEfNS_4arch4Sm80ELb1ELb0ELb1ELb1ELb1ELb0ELb0ELb0ELi2ELi4ELi4ELi4ELb0EEENS1_21CollectiveEpilogueBwdISA_SB_SD_Li256ELb1ELb0ELi2EEENS1_25SingleTileBwdLPTSchedulerILb1ELi128ELb1EEEEEEEEEvNT_6ParamsE$_ZN4cute5tupleIJNS0_IJNS_1CILi16EEENS1_ILi2EEES3_S3_NS1_ILi4EEES3_EEENS0_IJNS1_ILi1EEEiiiNS1_ILi144EEENS1_ILi512EEEEEEEEC2ERKS5_RKS9_)
$_ZN7cutlass13device_kernelIN5flash19enable_sm80_to_sm89INS1_16FlashAttnBwdSm80INS1_25CollectiveMainloopBwdSm80ILi2ELi2EN4cute5tupleIJNS5_1CILi128EEES8_NS7_ILi64EEEEEENS_10bfloat16_tEfNS_4arch4Sm80ELb1ELb0ELb1ELb1ELb1ELb0ELb0ELb0ELi2ELi4ELi4ELi4ELb0EEENS1_21CollectiveEpilogueBwdISA_SB_SD_Li256ELb1ELb0ELi2EEENS1_25SingleTileBwdLPTSchedulerILb1ELi128ELb1EEEEEEEEEvNT_6ParamsE$_ZN4cute5tupleIJNS0_IJNS_1CILi16EEENS1_ILi2EEES3_S3_NS1_ILi4EEES3_EEENS0_IJNS1_ILi1EEEiiiNS1_ILi144EEENS1_ILi512EEEEEEEEC2ERKS5_RKS9_:
[----:B------:R-:W-:Y:S02]  /*c340*/  MOV R8, 0xc360 ;  /* 0x0000c36000087802 */ /* 0x000fe40000000f00 */
[----:B------:R-:W-:Y:S05]  /*c350*/  CALL.REL.NOINC `($_ZN7cutlass13device_kernelIN5flash19enable_sm80_to_sm89INS1_16FlashAttnBwdSm80INS1_25CollectiveMainloopBwdSm80ILi2ELi2EN4cute5tupleIJNS5_1CILi128EEES8_NS7_ILi64EEEEEENS_10bfloat16_tEfNS_4arch4Sm80ELb1ELb0ELb1ELb1ELb1ELb0ELb0ELb0ELi2ELi4ELi4ELi4ELb0EEENS1_21CollectiveEpilogueBwdISA_SB_SD_Li256ELb1ELb0ELi2EEENS1_25SingleTileBwdLPTSchedulerILb1ELi128ELb1EEEEEEEEEvNT_6ParamsE$_ZN4cute3eso3ESOILb1ELb0EJNS_5tupleIJNS_1CILi16EEENS3_ILi2EEES5_S5_NS3_ILi4EEES5_EEENS2_IJNS3_ILi1EEEiiiNS3_ILi144EEENS3_ILi512EEEEEEEEC2ERKS7_RKSB_) ;  /* 0xffffdcf000007944 */ /* 0x000fea0003c3ffff */
[----:B-1----:R-:W-:Y:S02]  /*c360*/  MOV R2, R6 ;  /* 0x0000000600027202 */ /* 0x002fe40000000f00 */
[----:B------:R-:W-:-:S04]  /*c370*/  MOV R3, 0x0 ;  /* 0x0000000000037802 */ /* 0x000fc80000000f00 */
[----:B------:R-:W-:Y:S05]  /*c380*/  RET.REL.NODEC R2 `(_ZN7cutlass13device_kernelIN5flash19enable_sm80_to_sm89INS1_16FlashAttnBwdSm80INS1_25CollectiveMainloopBwdSm80ILi2ELi2EN4cute5tupleIJNS5_1CILi128EEES8_NS7_ILi64EEEEEENS_10bfloat16_tEfNS_4arch4Sm80ELb1ELb0ELb1ELb1ELb1ELb0ELb0ELb0ELi2ELi4ELi4ELi4ELb0EEENS1_21CollectiveEpilogueBwdISA_SB_SD_Li256ELb1ELb0ELi2EEENS1_25SingleTileBwdLPTSchedulerILb1ELi128ELb1EEEEEEEEEvNT_6ParamsE) ;  /* 0xffff3c7002007950 */ /* 0x000fea0003c3ffff */
        .type           $_ZN7cutlass13device_kernelIN5flash19enable_sm80_to_sm89INS1_16FlashAttnBwdSm80INS1_25CollectiveMainloopBwdSm80ILi2ELi2EN4cute5tupleIJNS5_1CILi128EEES8_NS7_ILi64EEEEEENS_10bfloat16_tEfNS_4arch4Sm80ELb1ELb0ELb1ELb1ELb1ELb0ELb0ELb0ELi2ELi4ELi4ELi4ELb0EEENS1_21CollectiveEpilogueBwdISA_SB_SD_Li256ELb1ELb0ELi2EEENS1_25SingleTileBwdLPTSchedulerILb1ELi128ELb1EEEEEEEEEvNT_6ParamsE$_ZN4cute5tupleIJNS0_IJNS_1CILi1EEENS0_IJS2_NS1_ILi2EEES3_EEEEEENS0_IJNS1_ILi0EEENS0_IJS2_NS1_ILi256EEEiEEEEEEEEC2ERKS5_RKS9_,@function
        .size           $_ZN7cutlass13device_kernelIN5flash19enable_sm80_to_sm89INS1_16FlashAttnBwdSm80INS1_25CollectiveMainloopBwdSm80ILi2ELi2EN4cute5tupleIJNS5_1CILi128EEES8_NS7_ILi64EEEEEENS_10bfloat16_tEfNS_4arch4Sm80ELb1ELb0ELb1ELb1ELb1ELb0ELb0ELb0ELi2ELi4ELi4ELi4ELb0EEENS1_21CollectiveEpilogueBwdISA_SB_SD_Li256ELb1ELb0ELi2EEENS1_25SingleTileBwdLPTSchedulerILb1ELi128ELb1EEEEEEEEEvNT_6ParamsE$_ZN4cute5tupleIJNS0_IJNS_1CILi1EEENS0_IJS2_NS1_ILi2EEES3_EEEEEENS0_IJNS1_ILi0EEENS0_IJS2_NS1_ILi256EEEiEEEEEEEEC2ERKS5_RKS9_,($_ZN7cutlass13device_kernelIN5flash19enable_sm80_to_sm89INS1_16FlashAttnBwdSm80INS1_25CollectiveMainloopBwdSm80ILi2ELi2EN4cute5tupleIJNS5_1CILi128EEES8_NS7_ILi64EEEEEENS_10bfloat16_tEfNS_4arch4Sm80ELb1ELb0ELb1ELb1ELb1ELb0ELb0ELb0ELi2ELi4ELi4ELi4ELb0EEENS1_21CollectiveEpilogueBwdISA_SB_SD_Li256ELb1ELb0ELi2EEENS1_25SingleTileBwdLPTSchedulerILb1ELi128ELb1EEEEEEEEEvNT_6ParamsE$_ZN4cute5tupleIJNS0_IJNS_1CILi1EEENS1_ILi2EEEEEENS0_IJNS1_ILi0EEEiEEEEEC2ERKS4_RKS6_ - $_ZN7cutlass13device_kernelIN5flash19enable_sm80_to_sm89INS1_16FlashAttnBwdSm80INS1_25CollectiveMainloopBwdSm80ILi2ELi2EN4cute5tupleIJNS5_1CILi128EEES8_NS7_ILi64EEEEEENS_10bfloat16_tEfNS_4arch4Sm80ELb1ELb0ELb1ELb1ELb1ELb0ELb0ELb0ELi2ELi4ELi4ELi4ELb0EEENS1_21CollectiveEpilogueBwdISA_SB_SD_Li256ELb1ELb0ELi2EEENS1_25SingleTileBwdLPTSchedulerILb1ELi128ELb1EEEEEEEEEvNT_6ParamsE$_ZN4cute5tupleIJNS0_IJNS_1CILi1EEENS0_IJS2_NS1_ILi2EEES3_EEEEEENS0_IJNS1_ILi0EEENS0_IJS2_NS1_ILi256EEEiEEEEEEEEC2ERKS5_RKS9_)
$_ZN7cutlass13device_kernelIN5flash19enable_sm80_to_sm89INS1_16FlashAttnBwdSm80INS1_25CollectiveMainloopBwdSm80ILi2ELi2EN4cute5tupleIJNS5_1CILi128EEES8_NS7_ILi64EEEEEENS_10bfloat16_tEfNS_4arch4Sm80ELb1ELb0ELb1ELb1ELb1ELb0ELb0ELb0ELi2ELi4ELi4ELi4ELb0EEENS1_21CollectiveEpilogueBwdISA_SB_SD_Li256ELb1ELb0ELi2EEENS1_25SingleTileBwdLPTSchedulerILb1ELi128ELb1EEEEEEEEEvNT_6ParamsE$_ZN4cute5tupleIJNS0_IJNS_1CILi1EEENS0_IJS2_NS1_ILi2EEES3_EEEEEENS0_IJNS1_ILi0EEENS0_IJS2_NS1_ILi256EEEiEEEEEEEEC2ERKS5_RKS9_:
[----:B------:R-:W-:Y:S02]  /*c390*/  MOV R4, 0xc3b0 ;  /* 0x0000c3b000047802 */ /* 0x000fe40000000f00 */
[----:B------:R-:W-:Y:S05]  /*c3a0*/  CALL.REL.NOINC `($_ZN7cutlass13device_kernelIN5flash19enable_sm80_to_sm89INS1_16FlashAttnBwdSm80INS1_25CollectiveMainloopBwdSm80ILi2ELi2EN4cute5tupleIJNS5_1CILi128EEES8_NS7_ILi64EEEEEENS_10bfloat16_tEfNS_4arch4Sm80ELb1ELb0ELb1ELb1ELb1ELb0ELb0ELb0ELi2ELi4ELi4ELi4ELb0EEENS1_21CollectiveEpilogueBwdISA_SB_SD_Li256ELb1ELb0ELi2EEENS1_25SingleTileBwdLPTSchedulerILb1ELi128ELb1EEEEEEEEEvNT_6ParamsE$_ZN4cute3eso3ESOILb1ELb0EJNS_5tupleIJNS_1CILi1EEENS2_IJS4_NS3_ILi2EEES5_EEEEEENS2_IJNS3_ILi0EEENS2_IJS4_NS3_ILi256EEEiEEEEEEEEC2ERKS7_RKSB_) ;  /* 0xffffdd0000007944 */ /* 0x000fea0003c3ffff */
[----:B-1----:R-:W-:Y:S02]  /*c3b0*/  MOV R2, R6 ;  /* 0x0000000600027202 */ /* 0x002fe40000000f00 */
[----:B------:R-:W-:-:S04]  /*c3c0*/  MOV R3, 0x0 ;  /* 0x0000000000037802 */ /* 0x000fc80000000f00 */
[----:B------:R-:W-:Y:S05]  /*c3d0*/  RET.REL.NODEC R2 `(_ZN7cutlass13device_kernelIN5flash19enable_sm80_to_sm89INS1_16FlashAttnBwdSm80INS1_25CollectiveMainloopBwdSm80ILi2ELi2EN4cute5tupleIJNS5_1CILi128EEES8_NS7_ILi64EEEEEENS_10bfloat16_tEfNS_4arch4Sm80ELb1ELb0ELb1ELb1ELb1ELb0ELb0ELb0ELi2ELi4ELi4ELi4ELb0EEENS1_21CollectiveEpilogueBwdISA_SB_SD_Li256ELb1ELb0ELi2EEENS1_25SingleTileBwdLPTSchedulerILb1ELi128ELb1EEEEEEEEEvNT_6ParamsE) ;  /* 0xffff3c2002007950 */ /* 0x000fea0003c3ffff */
        .type           $_ZN7cutlass13device_kernelIN5flash19enable_sm80_to_sm89INS1_16FlashAttnBwdSm80INS1_25CollectiveMainloopBwdSm80ILi2ELi2EN4cute5tupleIJNS5_1CILi128EEES8_NS7_ILi64EEEEEENS_10bfloat16_tEfNS_4arch4Sm80ELb1ELb0ELb1ELb1ELb1ELb0ELb0ELb0ELi2ELi4ELi4ELi4ELb0EEENS1_21CollectiveEpilogueBwdISA_SB_SD_Li256ELb1ELb0ELi2EEENS1_25SingleTileBwdLPTSchedulerILb1ELi128ELb1EEEEEEEEEvNT_6ParamsE$_ZN4cute5tupleIJNS0_IJNS_1CILi1EEENS1_ILi2EEEEEENS0_IJNS1_ILi0EEEiEEEEEC2ERKS4_RKS6_,@function
        .size           $_ZN7cutlass13device_kernelIN5flash19enable_sm80_to_sm89INS1_16FlashAttnBwdSm80INS1_25CollectiveMainloopBwdSm80ILi2ELi2EN4cute5tupleIJNS5_1CILi128EEES8_NS7_ILi64EEEEEENS_10bfloat16_tEfNS_4arch4Sm80ELb1ELb0ELb1ELb1ELb1ELb0ELb0ELb0ELi2ELi4ELi4ELi4ELb0EEENS1_21CollectiveEpilogueBwdISA_SB_SD_Li256ELb1ELb0ELi2EEENS1_25SingleTileBwdLPTSchedulerILb1ELi128ELb1EEEEEEEEEvNT_6ParamsE$_ZN4cute5tupleIJNS0_IJNS_1CILi1EEENS1_ILi2EEEEEENS0_IJNS1_ILi0EEEiEEEEEC2ERKS4_RKS6_,($_ZN7cutlass13device_kernelIN5flash19enable_sm80_to_sm89INS1_16FlashAttnBwdSm80INS1_25CollectiveMainloopBwdSm80ILi2ELi2EN4cute5tupleIJNS5_1CILi128EEES8_NS7_ILi64EEEEEENS_10bfloat16_tEfNS_4arch4Sm80ELb1ELb0ELb1ELb1ELb1ELb0ELb0ELb0ELi2ELi4ELi4ELi4ELb0EEENS1_21CollectiveEpilogueBwdISA_SB_SD_Li256ELb1ELb0ELi2EEENS1_25SingleTileBwdLPTSchedulerILb1ELi128ELb1EEEEEEEEEvNT_6ParamsE$_ZN4cute5tupleIJNS0_IJNS_1CILi1EEENS1_ILi2EEES3_EEENS0_IJS2_NS1_ILi256EEEiEEEEEC2ERKS4_RKS6_ - $_ZN7cutlass13device_kernelIN5flash19enable_sm80_to_sm89INS1_16FlashAttnBwdSm80INS1_25CollectiveMainloopBwdSm80ILi2ELi2EN4cute5tupleIJNS5_1CILi128EEES8_NS7_ILi64EEEEEENS_10bfloat16_tEfNS_4arch4Sm80ELb1ELb0ELb1ELb1ELb1ELb0ELb0ELb0ELi2ELi4ELi4ELi4ELb0EEENS1_21CollectiveEpilogueBwdISA_SB_SD_Li256ELb1ELb0ELi2EEENS1_25SingleTileBwdLPTSchedulerILb1ELi128ELb1EEEEEEEEEvNT_6ParamsE$_ZN4cute5tupleIJNS0_IJNS_1CILi1EEENS1_ILi2EEEEEENS0_IJNS1_ILi0EEEiEEEEEC2ERKS4_RKS6_)
$_ZN7cutlass13device_kernelIN5flash19enable_sm80_to_sm89INS1_16FlashAttnBwdSm80INS1_25CollectiveMainloopBwdSm80ILi2ELi2EN4cute5tupleIJNS5_1CILi128EEES8_NS7_ILi64EEEEEENS_10bfloat16_tEfNS_4arch4Sm80ELb1ELb0ELb1ELb1ELb1ELb0ELb0ELb0ELi2ELi4ELi4ELi4ELb0EEENS1_21CollectiveEpilogueBwdISA_SB_SD_Li256ELb1ELb0ELi2EEENS1_25SingleTileBwdLPTSchedulerILb1ELi128ELb1EEEEEEEEEvNT_6ParamsE$_ZN4cute5tupleIJNS0_IJNS_1CILi1EEENS1_ILi2EEEEEENS0_IJNS1_ILi0EEEiEEEEEC2ERKS4_RKS6_:
[----:B------:R-:W-:Y:S02]  /*c3e0*/  MOV R4, 0xc400 ;  /* 0x0000c40000047802 */ /* 0x000fe40000000f00 */
[----:B------:R-:W-:Y:S05]  /*c3f0*/  CALL.REL.NOINC `($_ZN7cutlass13device_kernelIN5flash19enable_sm80_to_sm89INS1_16FlashAttnBwdSm80INS1_25CollectiveMainloopBwdSm80ILi2ELi2EN4cute5tupleIJNS5_1CILi128EEES8_NS7_ILi64EEEEEENS_10bfloat16_tEfNS_4arch4Sm80ELb1ELb0ELb1ELb1ELb1ELb0ELb0ELb0ELi2ELi4ELi4ELi4ELb0EEENS1_21CollectiveEpilogueBwdISA_SB_SD_Li256ELb1ELb0ELi2EEENS1_25SingleTileBwdLPTSchedulerILb1ELi128ELb1EEEEEEEEEvNT_6ParamsE$_ZN4cute3eso3ESOILb1ELb0EJNS_5tupleIJNS_1CILi1EEENS3_ILi2EEEEEENS2_IJNS3_ILi0EEEiEEEEEC2ERKS6_RKS8_) ;  /* 0xffffde8000007944 */ /* 0x000fea0003c3ffff */
[----:B------:R-:W-:-:S04]  /*c400*/  MOV R7, 0x0 ;  /* 0x0000000000077802 */ /* 0x000fc80000000f00 */
[----:B------:R-:W-:Y:S05]  /*c410*/  RET.REL.NODEC R6 `(_ZN7cutlass13device_kernelIN5flash19enable_sm80_to_sm89INS1_16FlashAttnBwdSm80INS1_25CollectiveMainloopBwdSm80ILi2ELi2EN4cute5tupleIJNS5_1CILi128EEES8_NS7_ILi64EEEEEENS_10bfloat16_tEfNS_4arch4Sm80ELb1ELb0ELb1ELb1ELb1ELb0ELb0ELb0ELi2ELi4ELi4ELi4ELb0EEENS1_21CollectiveEpilogueBwdISA_SB_SD_Li256ELb1ELb0ELi2EEENS1_25SingleTileBwdLPTSchedulerILb1ELi128ELb1EEEEEEEEEvNT_6ParamsE) ;  /* 0xffff3be006007950 */ /* 0x000fea0003c3ffff */
        .type           $_ZN7cutlass13device_kernelIN5flash19enable_sm80_to_sm89INS1_16FlashAttnBwdSm80INS1_25CollectiveMainloopBwdSm80ILi2ELi2EN4cute5tupleIJNS5_1CILi128EEES8_NS7_ILi64EEEEEENS_10bfloat16_tEfNS_4arch4Sm80ELb1ELb0ELb1ELb1ELb1ELb0ELb0ELb0ELi2ELi4ELi4ELi4ELb0EEENS1_21CollectiveEpilogueBwdISA_SB_SD_Li256ELb1ELb0ELi2EEENS1_25SingleTileBwdLPTSchedulerILb1ELi128ELb1EEEEEEEEEvNT_6ParamsE$_ZN4cute5tupleIJNS0_IJNS_1CILi1EEENS1_ILi2EEES3_EEENS0_IJS2_NS1_ILi256EEEiEEEEEC2ERKS4_RKS6_,@function
        .size           $_ZN7cutlass13device_kernelIN5flash19enable_sm80_to_sm89INS1_16FlashAttnBwdSm80INS1_25CollectiveMainloopBwdSm80ILi2ELi2EN4cute5tupleIJNS5_1CILi128EEES8_NS7_ILi64EEEEEENS_10bfloat16_tEfNS_4arch4Sm80ELb1ELb0ELb1ELb1ELb1ELb0ELb0ELb0ELi2ELi4ELi4ELi4ELb0EEENS1_21CollectiveEpilogueBwdISA_SB_SD_Li256ELb1ELb0ELi2EEENS1_25SingleTileBwdLPTSchedulerILb1ELi128ELb1EEEEEEEEEvNT_6ParamsE$_ZN4cute5tupleIJNS0_IJNS_1CILi1EEENS1_ILi2EEES3_EEENS0_IJS2_NS1_ILi256EEEiEEEEEC2ERKS4_RKS6_,($_ZN7cutlass13device_kernelIN5flash19enable_sm80_to_sm89INS1_16FlashAttnBwdSm80INS1_25CollectiveMainloopBwdSm80ILi2ELi2EN4cute5tupleIJNS5_1CILi128EEES8_NS7_ILi64EEEEEENS_10bfloat16_tEfNS_4arch4Sm80ELb1ELb0ELb1ELb1ELb1ELb0ELb0ELb0ELi2ELi4ELi4ELi4ELb0EEENS1_21CollectiveEpilogueBwdISA_SB_SD_Li256ELb1ELb0ELi2EEENS1_25SingleTileBwdLPTSchedulerILb1ELi128ELb1EEEEEEEEEvNT_6ParamsE$_ZN4cute5tupleIJNS0_IJNS_1CILi2EEEEEENS0_IJiEEEEEC2ERKS3_RKS4_ - $_ZN7cutlass13device_kernelIN5flash19enable_sm80_to_sm89INS1_16FlashAttnBwdSm80INS1_25CollectiveMainloopBwdSm80ILi2ELi2EN4cute5tupleIJNS5_1CILi128EEES8_NS7_ILi64EEEEEENS_10bfloat16_tEfNS_4arch4Sm80ELb1ELb0ELb1ELb1ELb1ELb0ELb0ELb0ELi2ELi4ELi4ELi4ELb0EEENS1_21CollectiveEpilogueBwdISA_SB_SD_Li256ELb1ELb0ELi2EEENS1_25SingleTileBwdLPTSchedulerILb1ELi128ELb1EEEEEEEEEvNT_6ParamsE$_ZN4cute5tupleIJNS0_IJNS_1CILi1EEENS1_ILi2EEES3_EEENS0_IJS2_NS1_ILi256EEEiEEEEEC2ERKS4_RKS6_)
$_ZN7cutlass13device_kernelIN5flash19enable_sm80_to_sm89INS1_16FlashAttnBwdSm80INS1_25CollectiveMainloopBwdSm80ILi2ELi2EN4cute5tupleIJNS5_1CILi128EEES8_NS7_ILi64EEEEEENS_10bfloat16_tEfNS_4arch4Sm80ELb1ELb0ELb1ELb1ELb1ELb0ELb0ELb0ELi2ELi4ELi4ELi4ELb0EEENS1_21CollectiveEpilogueBwdISA_SB_SD_Li256ELb1ELb0ELi2EEENS1_25SingleTileBwdLPTSchedulerILb1ELi128ELb1EEEEEEEEEvNT_6ParamsE$_ZN4cute5tupleIJNS0_IJNS_1CILi1EEENS1_ILi2EEES3_EEENS0_IJS2_NS1_ILi256EEEiEEEEEC2ERKS4_RKS6_:
[----:B------:R-:W-:Y:S02]  /*c420*/  MOV R4, 0xc440 ;  /* 0x0000c44000047802 */ /* 0x000fe40000000f00 */
[----:B------:R-:W-:Y:S05]  /*c430*/  CALL.REL.NOINC `($_ZN7cutlass13device_kernelIN5flash19enable_sm80_to_sm89INS1_16FlashAttnBwdSm80INS1_25CollectiveMainloopBwdSm80ILi2ELi2EN4cute5tupleIJNS5_1CILi128EEES8_NS7_ILi64EEEEEENS_10bfloat16_tEfNS_4arch4Sm80ELb1ELb0ELb1ELb1ELb1ELb0ELb0ELb0ELi2ELi4ELi4ELi4ELb0EEENS1_21CollectiveEpilogueBwdISA_SB_SD_Li256ELb1ELb0ELi2EEENS1_25SingleTileBwdLPTSchedulerILb1ELi128ELb1EEEEEEEEEvNT_6ParamsE$_ZN4cute3eso3ESOILb1ELb0EJNS_5tupleIJNS_1CILi1EEENS3_ILi2EEES5_EEENS2_IJS4_NS3_ILi256EEEiEEEEEC2ERKS6_RKS8_) ;  /* 0xffffde8000007944 */ /* 0x000fea0003c3ffff */
[----:B-1----:R-:W-:Y:S02]  /*c440*/  MOV R2, R6 ;  /* 0x0000000600027202 */ /* 0x002fe40000000f00 */
[----:B------:R-:W-:-:S04]  /*c450*/  MOV R3, 0x0 ;  /* 0x0000000000037802 */ /* 0x000fc80000000f00 */
[----:B------:R-:W-:Y:S05]  /*c460*/  RET.REL.NODEC R2 `(_ZN7cutlass13device_kernelIN5flash19enable_sm80_to_sm89INS1_16FlashAttnBwdSm80INS1_25CollectiveMainloopBwdSm80ILi2ELi2EN4cute5tupleIJNS5_1CILi128EEES8_NS7_ILi64EEEEEENS_10bfloat16_tEfNS_4arch4Sm80ELb1ELb0ELb1ELb1ELb1ELb0ELb0ELb0ELi2ELi4ELi4ELi4ELb0EEENS1_21CollectiveEpilogueBwdISA_SB_SD_Li256ELb1ELb0ELi2EEENS1_25SingleTileBwdLPTSchedulerILb1ELi128ELb1EEEEEEEEEvNT_6ParamsE) ;  /* 0xffff3b9002007950 */ /* 0x000fea0003c3ffff */
        .type           $_ZN7cutlass13device_kernelIN5flash19enable_sm80_to_sm89INS1_16FlashAttnBwdSm80INS1_25CollectiveMainloopBwdSm80ILi2ELi2EN4cute5tupleIJNS5_1CILi128EEES8_NS7_ILi64EEEEEENS_10bfloat16_tEfNS_4arch4Sm80ELb1ELb0ELb1ELb1ELb1ELb0ELb0ELb0ELi2ELi4ELi4ELi4ELb0EEENS1_21CollectiveEpilogueBwdISA_SB_SD_Li256ELb1ELb0ELi2EEENS1_25SingleTileBwdLPTSchedulerILb1ELi128ELb1EEEEEEEEEvNT_6ParamsE$_ZN4cute5tupleIJNS0_IJNS_1CILi2EEEEEENS0_IJiEEEEEC2ERKS3_RKS4_,@function
        .size           $_ZN7cutlass13device_kernelIN5flash19enable_sm80_to_sm89INS1_16FlashAttnBwdSm80INS1_25CollectiveMainloopBwdSm80ILi2ELi2EN4cute5tupleIJNS5_1CILi128EEES8_NS7_ILi64EEEEEENS_10bfloat16_tEfNS_4arch4Sm80ELb1ELb0ELb1ELb1ELb1ELb0ELb0ELb0ELi2ELi4ELi4ELi4ELb0EEENS1_21CollectiveEpilogueBwdISA_SB_SD_Li256ELb1ELb0ELi2EEENS1_25SingleTileBwdLPTSchedulerILb1ELi128ELb1EEEEEEEEEvNT_6ParamsE$_ZN4cute5tupleIJNS0_IJNS_1CILi2EEEEEENS0_IJiEEEEEC2ERKS3_RKS4_,($_ZN7cutlass13device_kernelIN5flash19enable_sm80_to_sm89INS1_16FlashAttnBwdSm80INS1_25CollectiveMainloopBwdSm80ILi2ELi2EN4cute5tupleIJNS5_1CILi128EEES8_NS7_ILi64EEEEEENS_10bfloat16_tEfNS_4arch4Sm80ELb1ELb0ELb1ELb1ELb1ELb0ELb0ELb0ELi2ELi4ELi4ELi4ELb0EEENS1_21CollectiveEpilogueBwdISA_SB_SD_Li256ELb1ELb0ELi2EEENS1_25SingleTileBwdLPTSchedulerILb1ELi128ELb1EEEEEEEEEvNT_6ParamsE$_ZN4cute5tupleIJNS0_IJNS_1CILi2EEES2_EEENS0_IJNS1_ILi1EEEiEEEEEC2ERKS3_RKS5_ - $_ZN7cutlass13device_kernelIN5flash19enable_sm80_to_sm89INS1_16FlashAttnBwdSm80INS1_25CollectiveMainloopBwdSm80ILi2ELi2EN4cute5tupleIJNS5_1CILi128EEES8_NS7_ILi64EEEEEENS_10bfloat16_tEfNS_4arch4Sm80ELb1ELb0ELb1ELb1ELb1ELb0ELb0ELb0ELi2ELi4ELi4ELi4ELb0EEENS1_21CollectiveEpilogueBwdISA_SB_SD_Li256ELb1ELb0ELi2EEENS1_25SingleTileBwdLPTSchedulerILb1ELi128ELb1EEEEEEEEEvNT_6ParamsE$_ZN4cute5tupleIJNS0_IJNS_1CILi2EEEEEENS0_IJiEEEEEC2ERKS3_RKS4_)
$_ZN7cutlass13device_kernelIN5flash19enable_sm80_to_sm89INS1_16FlashAttnBwdSm80INS1_25CollectiveMainloopBwdSm80ILi2ELi2EN4cute5tupleIJNS5_1CILi128EEES8_NS7_ILi64EEEEEENS_10bfloat16_tEfNS_4arch4Sm80ELb1ELb0ELb1ELb1ELb1ELb0ELb0ELb0ELi2ELi4ELi4ELi4ELb0EEENS1_21CollectiveEpilogueBwdISA_SB_SD_Li256ELb1ELb0ELi2EEENS1_25SingleTileBwdLPTSchedulerILb1ELi128ELb1EEEEEEEEEvNT_6ParamsE$_ZN4cute5tupleIJNS0_IJNS_1CILi2EEEEEENS0_IJiEEEEEC2ERKS3_RKS4_:
[----:B------:R-:W-:Y:S02]  /*c470*/  MOV R6, 0xc490 ;  /* 0x0000c49000067802 */ /* 0x000fe40000000f00 */
[----:B------:R-:W-:Y:S05]  /*c480*/  CALL.REL.NOINC `($_ZN7cutlass13device_kernelIN5flash19enable_sm80_to_sm89INS1_16FlashAttnBwdSm80INS1_25CollectiveMainloopBwdSm80ILi2ELi2EN4cute5tupleIJNS5_1CILi128EEES8_NS7_ILi64EEEEEENS_10bfloat16_tEfNS_4arch4Sm80ELb1ELb0ELb1ELb1ELb1ELb0ELb0ELb0ELi2ELi4ELi4ELi4ELb0EEENS1_21CollectiveEpilogueBwdISA_SB_SD_Li256ELb1ELb0ELi2EEENS1_25SingleTileBwdLPTSchedulerILb1ELi128ELb1EEEEEEEEEvNT_6ParamsE$_ZN4cute3eso3ESOILb1ELb0EJNS_5tupleIJNS_1CILi2EEEEEENS2_IJiEEEEEC2ERKS5_RKS6_) ;  /* 0xffffde7000007944 */ /* 0x000fea0003c3ffff */
[----:B------:R-:W-:-:S04]  /*c490*/  MOV R5, 0x0 ;  /* 0x0000000000057802 */ /* 0x000fc80000000f00 */
[----:B------:R-:W-:Y:S05]  /*c4a0*/  RET.REL.NODEC R4 `(_ZN7cutlass13device_kernelIN5flash19enable_sm80_to_sm89INS1_16FlashAttnBwdSm80INS1_25CollectiveMainloopBwdSm80ILi2ELi2EN4cute5tupleIJNS5_1CILi128EEES8_NS7_ILi64EEEEEENS_10bfloat16_tEfNS_4arch4Sm80ELb1ELb0ELb1ELb1ELb1ELb0ELb0ELb0ELi2ELi4ELi4ELi4ELb0EEENS1_21CollectiveEpilogueBwdISA_SB_SD_Li256ELb1ELb0ELi2EEENS1_25SingleTileBwdLPTSchedulerILb1ELi128ELb1EEEEEEEEEvNT_6ParamsE) ;  /* 0xffff3b5004007950 */ /* 0x000fea0003c3ffff */
        .type           $_ZN7cutlass13device_kernelIN5flash19enable_sm80_to_sm89INS1_16FlashAttnBwdSm80INS1_25CollectiveMainloopBwdSm80ILi2ELi2EN4cute5tupleIJNS5_1CILi128EEES8_NS7_ILi64EEEEEENS_10bfloat16_tEfNS_4arch4Sm80ELb1ELb0ELb1ELb1ELb1ELb0ELb0ELb0ELi2ELi4ELi4ELi4ELb0EEENS1_21CollectiveEpilogueBwdISA_SB_SD_Li256ELb1ELb0ELi2EEENS1_25SingleTileBwdLPTSchedulerILb1ELi128ELb1EEEEEEEEEvNT_6ParamsE$_ZN4cute5tupleIJNS0_IJNS_1CILi2EEES2_EEENS0_IJNS1_ILi1EEEiEEEEEC2ERKS3_RKS5_,@function
        .size           $_ZN7cutlass13device_kernelIN5flash19enable_sm80_to_sm89INS1_16FlashAttnBwdSm80INS1_25CollectiveMainloopBwdSm80ILi2ELi2EN4cute5tupleIJNS5_1CILi128EEES8_NS7_ILi64EEEEEENS_10bfloat16_tEfNS_4arch4Sm80ELb1ELb0ELb1ELb1ELb1ELb0ELb0ELb0ELi2ELi4ELi4ELi4ELb0EEENS1_21CollectiveEpilogueBwdISA_SB_SD_Li256ELb1ELb0ELi2EEENS1_25SingleTileBwdLPTSchedulerILb1ELi128ELb1EEEEEEEEEvNT_6ParamsE$_ZN4cute5tupleIJNS0_IJNS_1CILi2EEES2_EEENS0_IJNS1_ILi1EEEiEEEEEC2ERKS3_RKS5_,($_ZN7cutlass13device_kernelIN5flash19enable_sm80_to_sm89INS1_16FlashAttnBwdSm80INS1_25CollectiveMainloopBwdSm80ILi2ELi2EN4cute5tupleIJNS5_1CILi128EEES8_NS7_ILi64EEEEEENS_10bfloat16_tEfNS_4arch4Sm80ELb1ELb0ELb1ELb1ELb1ELb0ELb0ELb0ELi2ELi4ELi4ELi4ELb0EEENS1_21CollectiveEpilogueBwdISA_SB_SD_Li256ELb1ELb0ELi2EEENS1_25SingleTileBwdLPTSchedulerILb1ELi128ELb1EEEEEEEEEvNT_6ParamsE$_ZN4cute5tupleIJNS0_IJNS_1CILi2EEES2_EEENS0_IJiNS1_ILi4096EEEEEEEEC2ERKS3_RKS5_ - $_ZN7cutlass13device_kernelIN5flash19enable_sm80_to_sm89INS1_16FlashAttnBwdSm80INS1_25CollectiveMainloopBwdSm80ILi2ELi2EN4cute5tupleIJNS5_1CILi128EEES8_NS7_ILi64EEEEEENS_10bfloat16_tEfNS_4arch4Sm80ELb1ELb0ELb1ELb1ELb1ELb0ELb0ELb0ELi2ELi4ELi4ELi4ELb0EEENS1_21CollectiveEpilogueBwdISA_SB_SD_Li256ELb1ELb0ELi2EEENS1_25SingleTileBwdLPTSchedulerILb1ELi128ELb1EEEEEEEEEvNT_6ParamsE$_ZN4cute5tupleIJNS0_IJNS_1CILi2EEES2_EEENS0_IJNS1_ILi1EEEiEEEEEC2ERKS3_RKS5_)
$_ZN7cutlass13device_kernelIN5flash19enable_sm80_to_sm89INS1_16FlashAttnBwdSm80INS1_25CollectiveMainloopBwdSm80ILi2ELi2EN4cute5tupleIJNS5_1CILi128EEES8_NS7_ILi64EEEEEENS_10bfloat16_tEfNS_4arch4Sm80ELb1ELb0ELb1ELb1ELb1ELb0ELb0ELb0ELi2ELi4ELi4ELi4ELb0EEENS1_21CollectiveEpilogueBwdISA_SB_SD_Li256ELb1ELb0ELi2EEENS1_25SingleTileBwdLPTSchedulerILb1ELi128ELb1EEEEEEEEEvNT_6ParamsE$_ZN4cute5tupleIJNS0_IJNS_1CILi2EEES2_EEENS0_IJNS1_ILi1EEEiEEEEEC2ERKS3_RKS5_:
[----:B------:R-:W-:Y:S02]  /*c4b0*/  MOV R4, 0xc4d0 ;  /* 0x0000c4d000047802 */ /* 0x000fe40000000f00 */
[----:B------:R-:W-:Y:S05]  /*c4c0*/  CALL.REL.NOINC `($_ZN7cutlass13device_kernelIN5flash19enable_sm80_to_sm89INS1_16FlashAttnBwdSm80INS1_25CollectiveMainloopBwdSm80ILi2ELi2EN4cute5tupleIJNS5_1CILi128EEES8_NS7_ILi64EEEEEENS_10bfloat16_tEfNS_4arch4Sm80ELb1ELb0ELb1ELb1ELb1ELb0ELb0ELb0ELi2ELi4ELi4ELi4ELb0EEENS1_21CollectiveEpilogueBwdISA_SB_SD_Li256ELb1ELb0ELi2EEENS1_25SingleTileBwdLPTSchedulerILb1ELi128ELb1EEEEEEEEEvNT_6ParamsE$_ZN4cute3eso3ESOILb1ELb0EJNS_5tupleIJNS_1CILi2EEES4_EEENS2_IJNS3_ILi1EEEiEEEEEC2ERKS5_RKS7_) ;  /* 0xffffdf0000007944 */ /* 0x000fea0003c3ffff */
[----:B-1----:R-:W-:Y:S02]  /*c4d0*/  MOV R2, R6 ;  /* 0x0000000600027202 */ /* 0x002fe40000000f00 */
[----:B------:R-:W-:-:S04]  /*c4e0*/  MOV R3, 0x0 ;  /* 0x0000000000037802 */ /* 0x000fc80000000f00 */
[----:B------:R-:W-:Y:S05]  /*c4f0*/  RET.REL.NODEC R2 `(_ZN7cutlass13device_kernelIN5flash19enable_sm80_to_sm89INS1_16FlashAttnBwdSm80INS1_25CollectiveMainloopBwdSm80ILi2ELi2EN4cute5tupleIJNS5_1CILi128EEES8_NS7_ILi64EEEEEENS_10bfloat16_tEfNS_4arch4Sm80ELb1ELb0ELb1ELb1ELb1ELb0ELb0ELb0ELi2ELi4ELi4ELi4ELb0EEENS1_21CollectiveEpilogueBwdISA_SB_SD_Li256ELb1ELb0ELi2EEENS1_25SingleTileBwdLPTSchedulerILb1ELi128ELb1EEEEEEEEEvNT_6ParamsE) ;  /* 0xffff3b0002007950 */ /* 0x000fea0003c3ffff */
        .type           $_ZN7cutlass13device_kernelIN5flash19enable_sm80_to_sm89INS1_16FlashAttnBwdSm80INS1_25CollectiveMainloopBwdSm80ILi2ELi2EN4cute5tupleIJNS5_1CILi128EEES8_NS7_ILi64EEEEEENS_10bfloat16_tEfNS_4arch4Sm80ELb1ELb0ELb1ELb1ELb1ELb0ELb0ELb0ELi2ELi4ELi4ELi4ELb0EEENS1_21CollectiveEpilogueBwdISA_SB_SD_Li256ELb1ELb0ELi2EEENS1_25SingleTileBwdLPTSchedulerILb1ELi128ELb1EEEEEEEEEvNT_6ParamsE$_ZN4cute5tupleIJNS0_IJNS_1CILi2EEES2_EEENS0_IJiNS1_ILi4096EEEEEEEEC2ERKS3_RKS5_,@function
        .size           $_ZN7cutlass13device_kernelIN5flash19enable_sm80_to_sm89INS1_16FlashAttnBwdSm80INS1_25CollectiveMainloopBwdSm80ILi2ELi2EN4cute5tupleIJNS5_1CILi128EEES8_NS7_ILi64EEEEEENS_10bfloat16_tEfNS_4arch4Sm80ELb1ELb0ELb1ELb1ELb1ELb0ELb0ELb0ELi2ELi4ELi4ELi4ELb0EEENS1_21CollectiveEpilogueBwdISA_SB_SD_Li256ELb1ELb0ELi2EEENS1_25SingleTileBwdLPTSchedulerILb1ELi128ELb1EEEEEEEEEvNT_6ParamsE$_ZN4cute5tupleIJNS0_IJNS_1CILi2EEES2_EEENS0_IJiNS1_ILi4096EEEEEEEEC2ERKS3_RKS5_,($_ZN7cutlass13device_kernelIN5flash19enable_sm80_to_sm89INS1_16FlashAttnBwdSm80INS1_25CollectiveMainloopBwdSm80ILi2ELi2EN4cute5tupleIJNS5_1CILi128EEES8_NS7_ILi64EEEEEENS_10bfloat16_tEfNS_4arch4Sm80ELb1ELb0ELb1ELb1ELb1ELb0ELb0ELb0ELi2ELi4ELi4ELi4ELb0EEENS1_21CollectiveEpilogueBwdISA_SB_SD_Li256ELb1ELb0ELi2EEENS1_25SingleTileBwdLPTSchedulerILb1ELi128ELb1EEEEEEEEEvNT_6ParamsE$_ZN4cute5tupleIJNS0_IJNS_1CILi2EEES2_EEENS0_IJiNS1_ILi512EEEEEEEEC2ERKS3_RKS5_ - $_ZN7cutlass13device_kernelIN5flash19enable_sm80_to_sm89INS1_16FlashAttnBwdSm80INS1_25CollectiveMainloopBwdSm80ILi2ELi2EN4cute5tupleIJNS5_1CILi128EEES8_NS7_ILi64EEEEEENS_10bfloat16_tEfNS_4arch4Sm80ELb1ELb0ELb1ELb1ELb1ELb0ELb0ELb0ELi2ELi4ELi4ELi4ELb0EEENS1_21CollectiveEpilogueBwdISA_SB_SD_Li256ELb1ELb0ELi2EEENS1_25SingleTileBwdLPTSchedulerILb1ELi128ELb1EEEEEEEEEvNT_6ParamsE$_ZN4cute5tupleIJNS0_IJNS_1CILi2EEES2_EEENS0_IJiNS1_ILi4096EEEEEEEEC2ERKS3_RKS5_)
$_ZN7cutlass13device_kernelIN5flash19enable_sm80_to_sm89INS1_16FlashAttnBwdSm80INS1_25CollectiveMainloopBwdSm80ILi2ELi2EN4cute5tupleIJNS5_1CILi128EEES8_NS7_ILi64EEEEEENS_10bfloat16_tEfNS_4arch4Sm80ELb1ELb0ELb1ELb1ELb1ELb0ELb0ELb0ELi2ELi4ELi4ELi4ELb0EEENS1_21CollectiveEpilogueBwdISA_SB_SD_Li256ELb1ELb0ELi2EEENS1_25SingleTileBwdLPTSchedulerILb1ELi128ELb1EEEEEEEEEvNT_6ParamsE$_ZN4cute5tupleIJNS0_IJNS_1CILi2EEES2_EEENS0_IJiNS1_ILi4096EEEEEEEEC2ERKS3_RKS5_:
[----:B------:R-:W-:Y:S02]  /*c500*/  MOV R4, 0xc520 ;  /* 0x0000c52000047802 */ /* 0x000fe40000000f00 */
[----:B------:R-:W-:Y:S05]  /*c510*/  CALL.REL.NOINC `($_ZN7cutlass13device_kernelIN5flash19enable_sm80_to_sm89INS1_16FlashAttnBwdSm80INS1_25CollectiveMainloopBwdSm80ILi2ELi2EN4cute5tupleIJNS5_1CILi128EEES8_NS7_ILi64EEEEEENS_10bfloat16_tEfNS_4arch4Sm80ELb1ELb0ELb1ELb1ELb1ELb0ELb0ELb0ELi2ELi4ELi4ELi4ELb0EEENS1_21CollectiveEpilogueBwdISA_SB_SD_Li256ELb1ELb0ELi2EEENS1_25SingleTileBwdLPTSchedulerILb1ELi128ELb1EEEEEEEEEvNT_6ParamsE$_ZN4cute3eso3ESOILb1ELb0EJNS_5tupleIJNS_1CILi2EEES4_EEENS2_IJiNS3_ILi4096EEEEEEEEC2ERKS5_RKS7_) ;  /* 0xffffdef000007944 */ /* 0x000fea0003c3ffff */
[----:B-1----:R-:W-:Y:S02]  /*c520*/  MOV R2, R6 ;  /* 0x0000000600027202 */ /* 0x002fe40000000f00 */
[----:B------:R-:W-:-:S04]  /*c530*/  MOV R3, 0x0 ;  /* 0x0000000000037802 */ /* 0x000fc80000000f00 */
[----:B------:R-:W-:Y:S05]  /*c540*/  RET.REL.NODEC R2 `(_ZN7cutlass13device_kernelIN5flash19enable_sm80_to_sm89INS1_16FlashAttnBwdSm80INS1_25CollectiveMainloopBwdSm80ILi2ELi2EN4cute5tupleIJNS5_1CILi128EEES8_NS7_ILi64EEEEEENS_10bfloat16_tEfNS_4arch4Sm80ELb1ELb0ELb1ELb1ELb1ELb0ELb0ELb0ELi2ELi4ELi4ELi4ELb0EEENS1_21CollectiveEpilogueBwdISA_SB_SD_Li256ELb1ELb0ELi2EEENS1_25SingleTileBwdLPTSchedulerILb1ELi128ELb1EEEEEEEEEvNT_6ParamsE) ;  /* 0xffff3ab002007950 */ /* 0x000fea0003c3ffff */
        .type           $_ZN7cutlass13device_kernelIN5flash19enable_sm80_to_sm89INS1_16FlashAttnBwdSm80INS1_25CollectiveMainloopBwdSm80ILi2ELi2EN4cute5tupleIJNS5_1CILi128EEES8_NS7_ILi64EEEEEENS_10bfloat16_tEfNS_4arch4Sm80ELb1ELb0ELb1ELb1ELb1ELb0ELb0ELb0ELi2ELi4ELi4ELi4ELb0EEENS1_21CollectiveEpilogueBwdISA_SB_SD_Li256ELb1ELb0ELi2EEENS1_25SingleTileBwdLPTSchedulerILb1ELi128ELb1EEEEEEEEEvNT_6ParamsE$_ZN4cute5tupleIJNS0_IJNS_1CILi2EEES2_EEENS0_IJiNS1_ILi512EEEEEEEEC2ERKS3_RKS5_,@function
        .size           $_ZN7cutlass13device_kernelIN5flash19enable_sm80_to_sm89INS1_16FlashAttnBwdSm80INS1_25CollectiveMainloopBwdSm80ILi2ELi2EN4cute5tupleIJNS5_1CILi128EEES8_NS7_ILi64EEEEEENS_10bfloat16_tEfNS_4arch4Sm80ELb1ELb0ELb1ELb1ELb1ELb0ELb0ELb0ELi2ELi4ELi4ELi4ELb0EEENS1_21CollectiveEpilogueBwdISA_SB_SD_Li256ELb1ELb0ELi2EEENS1_25SingleTileBwdLPTSchedulerILb1ELi128ELb1EEEEEEEEEvNT_6ParamsE$_ZN4cute5tupleIJNS0_IJNS_1CILi2EEES2_EEENS0_IJiNS1_ILi512EEEEEEEEC2ERKS3_RKS5_,($_ZN7cutlass13device_kernelIN5flash19enable_sm80_to_sm89INS1_16FlashAttnBwdSm80INS1_25CollectiveMainloopBwdSm80ILi2ELi2EN4cute5tupleIJNS5_1CILi128EEES8_NS7_ILi64EEEEEENS_10bfloat16_tEfNS_4arch4Sm80ELb1ELb0ELb1ELb1ELb1ELb0ELb0ELb0ELi2ELi4ELi4ELi4ELb0EEENS1_21CollectiveEpilogueBwdISA_SB_SD_Li256ELb1ELb0ELi2EEENS1_25SingleTileBwdLPTSchedulerILb1ELi128ELb1EEEEEEEEEvNT_6ParamsE$_ZN4cute5tupleIJNS0_IJNS_1CILi2EEES2_EEENS0_IJiiEEEEEC2ERKS3_RKS4_ - $_ZN7cutlass13device_kernelIN5flash19enable_sm80_to_sm89INS1_16FlashAttnBwdSm80INS1_25CollectiveMainloopBwdSm80ILi2ELi2EN4cute5tupleIJNS5_1CILi128EEES8_NS7_ILi64EEEEEENS_10bfloat16_tEfNS_4arch4Sm80ELb1ELb0ELb1ELb1ELb1ELb0ELb0ELb0ELi2ELi4ELi4ELi4ELb0EEENS1_21CollectiveEpilogueBwdISA_SB_SD_Li256ELb1ELb0ELi2EEENS1_25SingleTileBwdLPTSchedulerILb1ELi128ELb1EEEEEEEEEvNT_6ParamsE$_ZN4cute5tupleIJNS0_IJNS_1CILi2EEES2_EEENS0_IJiNS1_ILi512EEEEEEEEC2ERKS3_RKS5_)
$_ZN7cutlass13device_kernelIN5flash19enable_sm80_to_sm89INS1_16FlashAttnBwdSm80INS1_25CollectiveMainloopBwdSm80ILi2ELi2EN4cute5tupleIJNS5_1CILi128EEES8_NS7_ILi64EEEEEENS_10bfloat16_tEfNS_4arch4Sm80ELb1ELb0ELb1ELb1ELb1ELb0ELb0ELb0ELi2ELi4ELi4ELi4ELb0EEENS1_21CollectiveEpilogueBwdISA_SB_SD_Li256ELb1ELb0ELi2EEENS1_25SingleTileBwdLPTSchedulerILb1ELi128ELb1EEEEEEEEEvNT_6ParamsE$_ZN4cute5tupleIJNS0_IJNS_1CILi2EEES2_EEENS0_IJiNS1_ILi512EEEEEEEEC2ERKS3_RKS5_:
[----:B------:R-:W-:Y:S02]  /*c550*/  MOV R4, 0xc570 ;  /* 0x0000c57000047802 */ /* 0x000fe40000000f00 */
[----:B------:R-:W-:Y:S05]  /*c560*/  CALL.REL.NOINC `($_ZN7cutlass13device_kernelIN5flash19enable_sm80_to_sm89INS1_16FlashAttnBwdSm80INS1_25CollectiveMainloopBwdSm80ILi2ELi2EN4cute5tupleIJNS5_1CILi128EEES8_NS7_ILi64EEEEEENS_10bfloat16_tEfNS_4arch4Sm80ELb1ELb0ELb1ELb1ELb1ELb0ELb0ELb0ELi2ELi4ELi4ELi4ELb0EEENS1_21CollectiveEpilogueBwdISA_SB_SD_Li256ELb1ELb0ELi2EEENS1_25SingleTileBwdLPTSchedulerILb1ELi128ELb1EEEEEEEEEvNT_6ParamsE$_ZN4cute3eso3ESOILb1ELb0EJNS_5tupleIJNS_1CILi2EEES4_EEENS2_IJiNS3_ILi512EEEEEEEEC2ERKS5_RKS7_) ;  /* 0xffffdee000007944 */ /* 0x000fea0003c3ffff */
[----:B-1----:R-:W-:Y:S02]  /*c570*/  MOV R2, R6 ;  /* 0x0000000600027202 */ /* 0x002fe40000000f00 */
[----:B------:R-:W-:-:S04]  /*c580*/  MOV R3, 0x0 ;  /* 0x0000000000037802 */ /* 0x000fc80000000f00 */
[----:B------:R-:W-:Y:S05]  /*c590*/  RET.REL.NODEC R2 `(_ZN7cutlass13device_kernelIN5flash19enable_sm80_to_sm89INS1_16FlashAttnBwdSm80INS1_25CollectiveMainloopBwdSm80ILi2ELi2EN4cute5tupleIJNS5_1CILi128EEES8_NS7_ILi64EEEEEENS_10bfloat16_tEfNS_4arch4Sm80ELb1ELb0ELb1ELb1ELb1ELb0ELb0ELb0ELi2ELi4ELi4ELi4ELb0EEENS1_21CollectiveEpilogueBwdISA_SB_SD_Li256ELb1ELb0ELi2EEENS1_25SingleTileBwdLPTSchedulerILb1ELi128ELb1EEEEEEEEEvNT_6ParamsE) ;  /* 0xffff3a6002007950 */ /* 0x000fea0003c3ffff */
        .type           $_ZN7cutlass13device_kernelIN5flash19enable_sm80_to_sm89INS1_16FlashAttnBwdSm80INS1_25CollectiveMainloopBwdSm80ILi2ELi2EN4cute5tupleIJNS5_1CILi128EEES8_NS7_ILi64EEEEEENS_10bfloat16_tEfNS_4arch4Sm80ELb1ELb0ELb1ELb1ELb1ELb0ELb0ELb0ELi2ELi4ELi4ELi4ELb0EEENS1_21CollectiveEpilogueBwdISA_SB_SD_Li256ELb1ELb0ELi2EEENS1_25SingleTileBwdLPTSchedulerILb1ELi128ELb1EEEEEEEEEvNT_6ParamsE$_ZN4cute5tupleIJNS0_IJNS_1CILi2EEES2_EEENS0_IJiiEEEEEC2ERKS3_RKS4_,@function
        .size           $_ZN7cutlass13device_kernelIN5flash19enable_sm80_to_sm89INS1_16FlashAttnBwdSm80INS1_25CollectiveMainloopBwdSm80ILi2ELi2EN4cute5tupleIJNS5_1CILi128EEES8_NS7_ILi64EEEEEENS_10bfloat16_tEfNS_4arch4Sm80ELb1ELb0ELb1ELb1ELb1ELb0ELb0ELb0ELi2ELi4ELi4ELi4ELb0EEENS1_21CollectiveEpilogueBwdISA_SB_SD_Li256ELb1ELb0ELi2EEENS1_25SingleTileBwdLPTSchedulerILb1ELi128ELb1EEEEEEEEEvNT_6ParamsE$_ZN4cute5tupleIJNS0_IJNS_1CILi2EEES2_EEENS0_IJiiEEEEEC2ERKS3_RKS4_,($_ZN7cutlass13device_kernelIN5flash19enable_sm80_to_sm89INS1_16FlashAttnBwdSm80INS1_25CollectiveMainloopBwdSm80ILi2ELi2EN4cute5tupleIJNS5_1CILi128EEES8_NS7_ILi64EEEEEENS_10bfloat16_tEfNS_4arch4Sm80ELb1ELb0ELb1ELb1ELb1ELb0ELb0ELb0ELi2ELi4ELi4ELi4ELb0EEENS1_21CollectiveEpilogueBwdISA_SB_SD_Li256ELb1ELb0ELi2EEENS1_25SingleTileBwdLPTSchedulerILb1ELi128ELb1EEEEEEEEEvNT_6ParamsE$_ZN4cute5tupleIJNS0_IJNS_1CILi2EEES2_S2_EEENS0_IJNS1_ILi1EEENS1_ILi512EEEiEEEEEC2ERKS3_RKS6_ - $_ZN7cutlass13device_kernelIN5flash19enable_sm80_to_sm89INS1_16FlashAttnBwdSm80INS1_25CollectiveMainloopBwdSm80ILi2ELi2EN4cute5tupleIJNS5_1CILi128EEES8_NS7_ILi64EEEEEENS_10bfloat16_tEfNS_4arch4Sm80ELb1ELb0ELb1ELb1ELb1ELb0ELb0ELb0ELi2ELi4ELi4ELi4ELb0EEENS1_21CollectiveEpilogueBwdISA_SB_SD_Li256ELb1ELb0ELi2EEENS1_25SingleTileBwdLPTSchedulerILb1ELi128ELb1EEEEEEEEEvNT_6ParamsE$_ZN4cute5tupleIJNS0_IJNS_1CILi2EEES2_EEENS0_IJiiEEEEEC2ERKS3_RKS4_)
$_ZN7cutlass13device_kernelIN5flash19enable_sm80_to_sm89INS1_16FlashAttnBwdSm80INS1_25CollectiveMainloopBwdSm80ILi2ELi2EN4cute5tupleIJNS5_1CILi128EEES8_NS7_ILi64EEEEEENS_10bfloat16_tEfNS_4arch4Sm80ELb1ELb0ELb1ELb1ELb1ELb0ELb0ELb0ELi2ELi4ELi4ELi4ELb0EEENS1_21CollectiveEpilogueBwdISA_SB_SD_Li256ELb1ELb0ELi2EEENS1_25SingleTileBwdLPTSchedulerILb1ELi128ELb1EEEEEEEEEvNT_6ParamsE$_ZN4cute5tupleIJNS0_IJNS_1CILi2EEES2_EEENS0_IJiiEEEEEC2ERKS3_RKS4_:
[----:B------:R-:W-:Y:S02]  /*c5a0*/  MOV R4, 0xc5c0 ;  /* 0x0000c5c000047802 */ /* 0x000fe40000000f00 */
[----:B------:R-:W-:Y:S05]  /*c5b0*/  CALL.REL.NOINC `($_ZN7cutlass13device_kernelIN5flash19enable_sm80_to_sm89INS1_16FlashAttnBwdSm80INS1_25CollectiveMainloopBwdSm80ILi2ELi2EN4cute5tupleIJNS5_1CILi128EEES8_NS7_ILi64EEEEEENS_10bfloat16_tEfNS_4arch4Sm80ELb1ELb0ELb1ELb1ELb1ELb0ELb0ELb0ELi2ELi4ELi4ELi4ELb0EEENS1_21CollectiveEpilogueBwdISA_SB_SD_Li256ELb1ELb0ELi2EEENS1_25SingleTileBwdLPTSchedulerILb1ELi128ELb1EEEEEEEEEvNT_6ParamsE$_ZN4cute3eso3ESOILb1ELb0EJNS_5tupleIJNS_1CILi2EEES4_EEENS2_IJiiEEEEEC2ERKS5_RKS6_) ;  /* 0xffffded000007944 */ /* 0x000fea0003c3ffff */
[----:B-1----:R-:W-:Y:S02]  /*c5c0*/  MOV R2, R6 ;  /* 0x0000000600027202 */ /* 0x002fe40000000f00 */
[----:B------:R-:W-:-:S04]  /*c5d0*/  MOV R3, 0x0 ;  /* 0x0000000000037802 */ /* 0x000fc80000000f00 */
[----:B------:R-:W-:Y:S05]  /*c5e0*/  RET.REL.NODEC R2 `(_ZN7cutlass13device_kernelIN5flash19enable_sm80_to_sm89INS1_16FlashAttnBwdSm80INS1_25CollectiveMainloopBwdSm80ILi2ELi2EN4cute5tupleIJNS5_1CILi128EEES8_NS7_ILi64EEEEEENS_10bfloat16_tEfNS_4arch4Sm80ELb1ELb0ELb1ELb1ELb1ELb0ELb0ELb0ELi2ELi4ELi4ELi4ELb0EEENS1_21CollectiveEpilogueBwdISA_SB_SD_Li256ELb1ELb0ELi2EEENS1_25SingleTileBwdLPTSchedulerILb1ELi128ELb1EEEEEEEEEvNT_6ParamsE) ;  /* 0xffff3a1002007950 */ /* 0x000fea0003c3ffff */
        .type           $_ZN7cutlass13device_kernelIN5flash19enable_sm80_to_sm89INS1_16FlashAttnBwdSm80INS1_25CollectiveMainloopBwdSm80ILi2ELi2EN4cute5tupleIJNS5_1CILi128EEES8_NS7_ILi64EEEEEENS_10bfloat16_tEfNS_4arch4Sm80ELb1ELb0ELb1ELb1ELb1ELb0ELb0ELb0ELi2ELi4ELi4ELi4ELb0EEENS1_21CollectiveEpilogueBwdISA_SB_SD_Li256ELb1ELb0ELi2EEENS1_25SingleTileBwdLPTSchedulerILb1ELi128ELb1EEEEEEEEEvNT_6ParamsE$_ZN4cute5tupleIJNS0_IJNS_1CILi2EEES2_S2_EEENS0_IJNS1_ILi1EEENS1_ILi512EEEiEEEEEC2ERKS3_RKS6_,@function
        .size           $_ZN7cutlass13device_kernelIN5flash19enable_sm80_to_sm89INS1_16FlashAttnBwdSm80INS1_25CollectiveMainloopBwdSm80ILi2ELi2EN4cute5tupleIJNS5_1CILi128EEES8_NS7_ILi64EEEEEENS_10bfloat16_tEfNS_4arch4Sm80ELb1ELb0ELb1ELb1ELb1ELb0ELb0ELb0ELi2ELi4ELi4ELi4ELb0EEENS1_21CollectiveEpilogueBwdISA_SB_SD_Li256ELb1ELb0ELi2EEENS1_25SingleTileBwdLPTSchedulerILb1ELi128ELb1EEEEEEEEEvNT_6ParamsE$_ZN4cute5tupleIJNS0_IJNS_1CILi2EEES2_S2_EEENS0_IJNS1_ILi1EEENS1_ILi512EEEiEEEEEC2ERKS3_RKS6_,($_ZN7cutlass13device_kernelIN5flash19enable_sm80_to_sm89INS1_16FlashAttnBwdSm80INS1_25CollectiveMainloopBwdSm80ILi2ELi2EN4cute5tupleIJNS5_1CILi128EEES8_NS7_ILi64EEEEEENS_10bfloat16_tEfNS_4arch4Sm80ELb1ELb0ELb1ELb1ELb1ELb0ELb0ELb0ELi2ELi4ELi4ELi4ELb0EEENS1_21CollectiveEpilogueBwdISA_SB_SD_Li256ELb1ELb0ELi2EEENS1_25SingleTileBwdLPTSchedulerILb1ELi128ELb1EEEEEEEEEvNT_6ParamsE$_ZN4cute5tupleIJNS0_IJNS_1CILi8EEENS0_IJNS1_ILi2EEES3_S3_EEENS1_ILi1EEES4_S5_EEENS0_IJS5_NS0_IJS2_iiEEENS1_ILi64EEENS0_IJiNS1_ILi144EEENS1_ILi288EEEEEENS1_ILi512EEEEEEEEC2ERKS6_RKSD_ - $_ZN7cutlass13device_kernelIN5flash19enable_sm80_to_sm89INS1_16FlashAttnBwdSm80INS1_25CollectiveMainloopBwdSm80ILi2ELi2EN4cute5tupleIJNS5_1CILi128EEES8_NS7_ILi64EEEEEENS_10bfloat16_tEfNS_4arch4Sm80ELb1ELb0ELb1ELb1ELb1ELb0ELb0ELb0ELi2ELi4ELi4ELi4ELb0EEENS1_21CollectiveEpilogueBwdISA_SB_SD_Li256ELb1ELb0ELi2EEENS1_25SingleTileBwdLPTSchedulerILb1ELi128ELb1EEEEEEEEEvNT_6ParamsE$_ZN4cute5tupleIJNS0_IJNS_1CILi2EEES2_S2_EEENS0_IJNS1_ILi1EEENS1_ILi512EEEiEEEEEC2ERKS3_RKS6_)
$_ZN7cutlass13device_kernelIN5flash19enable_sm80_to_sm89INS1_16FlashAttnBwdSm80INS1_25CollectiveMainloopBwdSm80ILi2ELi2EN4cute5tupleIJNS5_1CILi128EEES8_NS7_ILi64EEEEEENS_10bfloat16_tEfNS_4arch4Sm80ELb1ELb0ELb1ELb1ELb1ELb0ELb0ELb0ELi2ELi4ELi4ELi4ELb0EEENS1_21CollectiveEpilogueBwdISA_SB_SD_Li256ELb1ELb0ELi2EEENS1_25SingleTileBwdLPTSchedulerILb1ELi128ELb1EEEEEEEEEvNT_6ParamsE$_ZN4cute5tupleIJNS0_IJNS_1CILi2EEES2_S2_EEENS0_IJNS1_ILi1EEENS1_ILi512EEEiEEEEEC2ERKS3_RKS6_:
[----:B------:R-:W-:Y:S02]  /*c5f0*/  MOV R4, 0xc610 ;  /* 0x0000c61000047802 */ /* 0x000fe40000000f00 */
[----:B------:R-:W-:Y:S05]  /*c600*/  CALL.REL.NOINC `($_ZN7cutlass13device_kernelIN5flash19enable_sm80_to_sm89INS1_16FlashAttnBwdSm80INS1_25CollectiveMainloopBwdSm80ILi2ELi2EN4cute5tupleIJNS5_1CILi128EEES8_NS7_ILi64EEEEEENS_10bfloat16_tEfNS_4arch4Sm80ELb1ELb0ELb1ELb1ELb1ELb0ELb0ELb0ELi2ELi4ELi4ELi4ELb0EEENS1_21CollectiveEpilogueBwdISA_SB_SD_Li256ELb1ELb0ELi2EEENS1_25SingleTileBwdLPTSchedulerILb1ELi128ELb1EEEEEEEEEvNT_6ParamsE$_ZN4cute3eso3ESOILb1ELb0EJNS_5tupleIJNS_1CILi2EEES4_S4_EEENS2_IJNS3_ILi1EEENS3_ILi512EEEiEEEEEC2ERKS5_RKS8_) ;  /* 0xffffdf3000007944 */ /* 0x000fea0003c3ffff */
[----:B-1----:R-:W-:Y:S02]  /*c610*/  MOV R2, R6 ;  /* 0x0000000600027202 */ /* 0x002fe40000000f00 */
[----:B------:R-:W-:-:S04]  /*c620*/  MOV R3, 0x0 ;  /* 0x0000000000037802 */ /* 0x000fc80000000f00 */
[----:B------:R-:W-:Y:S05]  /*c630*/  RET.REL.NODEC R2 `(_ZN7cutlass13device_kernelIN5flash19enable_sm80_to_sm89INS1_16FlashAttnBwdSm80INS1_25CollectiveMainloopBwdSm80ILi2ELi2EN4cute5tupleIJNS5_1CILi128EEES8_NS7_ILi64EEEEEENS_10bfloat16_tEfNS_4arch4Sm80ELb1ELb0ELb1ELb1ELb1ELb0ELb0ELb0ELi2ELi4ELi4ELi4ELb0EEENS1_21CollectiveEpilogueBwdISA_SB_SD_Li256ELb1ELb0ELi2EEENS1_25SingleTileBwdLPTSchedulerILb1ELi128ELb1EEEEEEEEEvNT_6ParamsE) ;  /* 0xffff39c002007950 */ /* 0x000fea0003c3ffff */
        .type           $_ZN7cutlass13device_kernelIN5flash19enable_sm80_to_sm89INS1_16FlashAttnBwdSm80INS1_25CollectiveMainloopBwdSm80ILi2ELi2EN4cute5tupleIJNS5_1CILi128EEES8_NS7_ILi64EEEEEENS_10bfloat16_tEfNS_4arch4Sm80ELb1ELb0ELb1ELb1ELb1ELb0ELb0ELb0ELi2ELi4ELi4ELi4ELb0EEENS1_21CollectiveEpilogueBwdISA_SB_SD_Li256ELb1ELb0ELi2EEENS1_25SingleTileBwdLPTSchedulerILb1ELi128ELb1EEEEEEEEEvNT_6ParamsE$_ZN4cute5tupleIJNS0_IJNS_1CILi8EEENS0_IJNS1_ILi2EEES3_S3_EEENS1_ILi1EEES4_S5_EEENS0_IJS5_NS0_IJS2_iiEEENS1_ILi64EEENS0_IJiNS1_ILi144EEENS1_ILi288EEEEEENS1_ILi512EEEEEEEEC2ERKS6_RKSD_,@function
        .size           $_ZN7cutlass13device_kernelIN5flash19enable_sm80_to_sm89INS1_16FlashAttnBwdSm80INS1_25CollectiveMainloopBwdSm80ILi2ELi2EN4cute5tupleIJNS5_1CILi128EEES8_NS7_ILi64EEEEEENS_10bfloat16_tEfNS_4arch4Sm80ELb1ELb0ELb1ELb1ELb1ELb0ELb0ELb0ELi2ELi4ELi4ELi4ELb0EEENS1_21CollectiveEpilogueBwdISA_SB_SD_Li256ELb1ELb0ELi2EEENS1_25SingleTileBwdLPTSchedulerILb1ELi128ELb1EEEEEEEEEvNT_6ParamsE$_ZN4cute5tupleIJNS0_IJNS_1CILi8EEENS0_IJNS1_ILi2EEES3_S3_EEENS1_ILi1EEES4_S5_EEENS0_IJS5_NS0_IJS2_iiEEENS1_ILi64EEENS0_IJiNS1_ILi144EEENS1_ILi288EEEEEENS1_ILi512EEEEEEEEC2ERKS6_RKSD_,($_ZN7cutlass13device_kernelIN5flash19enable_sm80_to_sm89INS1_16FlashAttnBwdSm80INS1_25CollectiveMainloopBwdSm80ILi2ELi2EN4cute5tupleIJNS5_1CILi128EEES8_NS7_ILi64EEEEEENS_10bfloat16_tEfNS_4arch4Sm80ELb1ELb0ELb1ELb1ELb1ELb0ELb0ELb0ELi2ELi4ELi4ELi4ELb0EEENS1_21CollectiveEpilogueBwdISA_SB_SD_Li256ELb1ELb0ELi2EEENS1_25SingleTileBwdLPTSchedulerILb1ELi128ELb1EEEEEEEEEvNT_6ParamsE$_ZN4cute5tupleIJNS0_IJNS_1CILi8EEENS0_IJNS1_ILi2EEES3_S3_EEENS1_ILi1EEES4_S5_EEENS0_IJS5_NS0_IJiiiEEENS1_ILi64EEENS0_IJNS1_ILi72EEENS1_ILi144EEENS1_ILi288EEEEEENS1_ILi512EEEEEEEEC2ERKS6_RKSE_ - $_ZN7cutlass13device_kernelIN5flash19enable_sm80_to_sm89INS1_16FlashAttnBwdSm80INS1_25CollectiveMainloopBwdSm80ILi2ELi2EN4cute5tupleIJNS5_1CILi128EEES8_NS7_ILi64EEEEEENS_10bfloat16_tEfNS_4arch4Sm80ELb1ELb0ELb1ELb1ELb1ELb0ELb0ELb0ELi2ELi4ELi4ELi4ELb0EEENS1_21CollectiveEpilogueBwdISA_SB_SD_Li256ELb1ELb0ELi2EEENS1_25SingleTileBwdLPTSchedulerILb1ELi128ELb1EEEEEEEEEvNT_6ParamsE$_ZN4cute5tupleIJNS0_IJNS_1CILi8EEENS0_IJNS1_ILi2EEES3_S3_EEENS1_ILi1EEES4_S5_EEENS0_IJS5_NS0_IJS2_iiEEENS1_ILi64EEENS0_IJiNS1_ILi144EEENS1_ILi288EEEEEENS1_ILi512EEEEEEEEC2ERKS6_RKSD_)
$_ZN7cutlass13device_kernelIN5flash19enable_sm80_to_sm89INS1_16FlashAttnBwdSm80INS1_25CollectiveMainloopBwdSm80ILi2ELi2EN4cute5tupleIJNS5_1CILi128EEES8_NS7_ILi64EEEEEENS_10bfloat16_tEfNS_4arch4Sm80ELb1ELb0ELb1ELb1ELb1ELb0ELb0ELb0ELi2ELi4ELi4ELi4ELb0EEENS1_21CollectiveEpilogueBwdISA_SB_SD_Li256ELb1ELb0ELi2EEENS1_25SingleTileBwdLPTSchedulerILb1ELi128ELb1EEEEEEEEEvNT_6ParamsE$_ZN4cute5tupleIJNS0_IJNS_1CILi8EEENS0_IJNS1_ILi2EEES3_S3_EEENS1_ILi1EEES4_S5_EEENS0_IJS5_NS0_IJS2_iiEEENS1_ILi64EEENS0_IJiNS1_ILi144EEENS1_ILi288EEEEEENS1_ILi512EEEEEEEEC2ERKS6_RKSD_:
[----:B------:R-:W-:Y:S02]  /*c640*/  MOV R8, 0xc660 ;  /* 0x0000c66000087802 */ /* 0x000fe40000000f00 */
[----:B------:R-:W-:Y:S05]  /*c650*/  CALL.REL.NOINC `($_ZN7cutlass13device_kernelIN5flash19enable_sm80_to_sm89INS1_16FlashAttnBwdSm80INS1_25CollectiveMainloopBwdSm80ILi2ELi2EN4cute5tupleIJNS5_1CILi128EEES8_NS7_ILi64EEEEEENS_10bfloat16_tEfNS_4arch4Sm80ELb1ELb0ELb1ELb1ELb1ELb0ELb0ELb0ELi2ELi4ELi4ELi4ELb0EEENS1_21CollectiveEpilogueBwdISA_SB_SD_Li256ELb1ELb0ELi2EEENS1_25SingleTileBwdLPTSchedulerILb1ELi128ELb1EEEEEEEEEvNT_6ParamsE$_ZN4cute3eso3ESOILb1ELb0EJNS_5tupleIJNS_1CILi8EEENS2_IJNS3_ILi2EEES5_S5_EEENS3_ILi1EEES6_S7_EEENS2_IJS7_NS2_IJS4_iiEEENS3_ILi64EEENS2_IJiNS3_ILi144EEENS3_ILi288EEEEEENS3_ILi512EEEEEEEEC2ERKS8_RKSF_) ;  /* 0xffffdf2000007944 */ /* 0x000fea0003c3ffff */
[----:B-1----:R-:W-:Y:S02]  /*c660*/  MOV R2, R6 ;  /* 0x0000000600027202 */ /* 0x002fe40000000f00 */
[----:B------:R-:W-:-:S04]  /*c670*/  MOV R3, 0x0 ;  /* 0x0000000000037802 */ /* 0x000fc80000000f00 */
[----:B------:R-:W-:Y:S05]  /*c680*/  RET.REL.NODEC R2 `(_ZN7cutlass13device_kernelIN5flash19enable_sm80_to_sm89INS1_16FlashAttnBwdSm80INS1_25CollectiveMainloopBwdSm80ILi2ELi2EN4cute5tupleIJNS5_1CILi128EEES8_NS7_ILi64EEEEEENS_10bfloat16_tEfNS_4arch4Sm80ELb1ELb0ELb1ELb1ELb1ELb0ELb0ELb0ELi2ELi4ELi4ELi4ELb0EEENS1_21CollectiveEpilogueBwdISA_SB_SD_Li256ELb1ELb0ELi2EEENS1_25SingleTileBwdLPTSchedulerILb1ELi128ELb1EEEEEEEEEvNT_6ParamsE) ;  /* 0xffff397002007950 */ /* 0x000fea0003c3ffff */
        .type           $_ZN7cutlass13device_kernelIN5flash19enable_sm80_to_sm89INS1_16FlashAttnBwdSm80INS1_25CollectiveMainloopBwdSm80ILi2ELi2EN4cute5tupleIJNS5_1CILi128EEES8_NS7_ILi64EEEEEENS_10bfloat16_tEfNS_4arch4Sm80ELb1ELb0ELb1ELb1ELb1ELb0ELb0ELb0ELi2ELi4ELi4ELi4ELb0EEENS1_21CollectiveEpilogueBwdISA_SB_SD_Li256ELb1ELb0ELi2EEENS1_25SingleTileBwdLPTSchedulerILb1ELi128ELb1EEEEEEEEEvNT_6ParamsE$_ZN4cute5tupleIJNS0_IJNS_1CILi8EEENS0_IJNS1_ILi2EEES3_S3_EEENS1_ILi1EEES4_S5_EEENS0_IJS5_NS0_IJiiiEEENS1_ILi64EEENS0_IJNS1_ILi72EEENS1_ILi144EEENS1_ILi288EEEEEENS1_ILi512EEEEEEEEC2ERKS6_RKSE_,@function
        .size           $_ZN7cutlass13device_kernelIN5flash19enable_sm80_to_sm89INS1_16FlashAttnBwdSm80INS1_25CollectiveMainloopBwdSm80ILi2ELi2EN4cute5tupleIJNS5_1CILi128EEES8_NS7_ILi64EEEEEENS_10bfloat16_tEfNS_4arch4Sm80ELb1ELb0ELb1ELb1ELb1ELb0ELb0ELb0ELi2ELi4ELi4ELi4ELb0EEENS1_21CollectiveEpilogueBwdISA_SB_SD_Li256ELb1ELb0ELi2EEENS1_25SingleTileBwdLPTSchedulerILb1ELi128ELb1EEEEEEEEEvNT_6ParamsE$_ZN4cute5tupleIJNS0_IJNS_1CILi8EEENS0_IJNS1_ILi2EEES3_S3_EEENS1_ILi1EEES4_S5_EEENS0_IJS5_NS0_IJiiiEEENS1_ILi64EEENS0_IJNS1_ILi72EEENS1_ILi144EEENS1_ILi288EEEEEENS1_ILi512EEEEEEEEC2ERKS6_RKSE_,($_ZN7cutlass13device_kernelIN5flash19enable_sm80_to_sm89INS1_16FlashAttnBwdSm80INS1_25CollectiveMainloopBwdSm80ILi2ELi2EN4cute5tupleIJNS5_1CILi128EEES8_NS7_ILi64EEEEEENS_10bfloat16_tEfNS_4arch4Sm80ELb1ELb0ELb1ELb1ELb1ELb0ELb0ELb0ELi2ELi4ELi4ELi4ELb0EEENS1_21CollectiveEpilogueBwdISA_SB_SD_Li256ELb1ELb0ELi2EEENS1_25SingleTileBwdLPTSchedulerILb1ELi128ELb1EEEEEEEEEvNT_6ParamsE$_ZN4cute5tupleIJNS0_IJNS_1CILi8EEENS1_ILi2EEES3_S3_S2_S3_EEENS0_IJNS1_ILi1EEEiiiNS1_ILi72EEENS1_ILi512EEEEEEEEC2ERKS4_RKS8_ - $_ZN7cutlass13device_kernelIN5flash19enable_sm80_to_sm89INS1_16FlashAttnBwdSm80INS1_25CollectiveMainloopBwdSm80ILi2ELi2EN4cute5tupleIJNS5_1CILi128EEES8_NS7_ILi64EEEEEENS_10bfloat16_tEfNS_4arch4Sm80ELb1ELb0ELb1ELb1ELb1ELb0ELb0ELb0ELi2ELi4ELi4ELi4ELb0EEENS1_21CollectiveEpilogueBwdISA_SB_SD_Li256ELb1ELb0ELi2EEENS1_25SingleTileBwdLPTSchedulerILb1ELi128ELb1EEEEEEEEEvNT_6ParamsE$_ZN4cute5tupleIJNS0_IJNS_1CILi8EEENS0_IJNS1_ILi2EEES3_S3_EEENS1_ILi1EEES4_S5_EEENS0_IJS5_NS0_IJiiiEEENS1_ILi64EEENS0_IJNS1_ILi72EEENS1_ILi144EEENS1_ILi288EEEEEENS1_ILi512EEEEEEEEC2ERKS6_RKSE_)
$_ZN7cutlass13device_kernelIN5flash19enable_sm80_to_sm89INS1_16FlashAttnBwdSm80INS1_25CollectiveMainloopBwdSm80ILi2ELi2EN4cute5tupleIJNS5_1CILi128EEES8_NS7_ILi64EEEEEENS_10bfloat16_tEfNS_4arch4Sm80ELb1ELb0ELb1ELb1ELb1ELb0ELb0ELb0ELi2ELi4ELi4ELi4ELb0EEENS1_21CollectiveEpilogueBwdISA_SB_SD_Li256ELb1ELb0ELi2EEENS1_25SingleTileBwdLPTSchedulerILb1ELi128ELb1EEEEEEEEEvNT_6ParamsE$_ZN4cute5tupleIJNS0_IJNS_1CILi8EEENS0_IJNS1_ILi2EEES3_S3_EEENS1_ILi1EEES4_S5_EEENS0_IJS5_NS0_IJiiiEEENS1_ILi64EEENS0_IJNS1_ILi72EEENS1_ILi144EEENS1_ILi288EEEEEENS1_ILi512EEEEEEEEC2ERKS6_RKSE_:
[----:B------:R-:W-:Y:S02]  /*c690*/  MOV R8, 0xc6b0 ;  /* 0x0000c6b000087802 */ /* 0x000fe40000000f00 */
[----:B------:R-:W-:Y:S05]  /*c6a0*/  CALL.REL.NOINC `($_ZN7cutlass13device_kernelIN5flash19enable_sm80_to_sm89INS1_16FlashAttnBwdSm80INS1_25CollectiveMainloopBwdSm80ILi2ELi2EN4cute5tupleIJNS5_1CILi128EEES8_NS7_ILi64EEEEEENS_10bfloat16_tEfNS_4arch4Sm80ELb1ELb0ELb1ELb1ELb1ELb0ELb0ELb0ELi2ELi4ELi4ELi4ELb0EEENS1_21CollectiveEpilogueBwdISA_SB_SD_Li256ELb1ELb0ELi2EEENS1_25SingleTileBwdLPTSchedulerILb1ELi128ELb1EEEEEEEEEvNT_6ParamsE$_ZN4cute3eso3ESOILb1ELb0EJNS_5tupleIJNS_1CILi8EEENS2_IJNS3_ILi2EEES5_S5_EEENS3_ILi1EEES6_S7_EEENS2_IJS7_NS2_IJiiiEEENS3_ILi64EEENS2_IJNS3_ILi72EEENS3_ILi144EEENS3_ILi288EEEEEENS3_ILi512EEEEEEEEC2ERKS8_RKSG_) ;  /* 0xffffdf3000007944 */ /* 0x000fea0003c3ffff */
[----:B-1----:R-:W-:Y:S02]  /*c6b0*/  MOV R2, R6 ;  /* 0x0000000600027202 */ /* 0x002fe40000000f00 */
[----:B------:R-:W-:-:S04]  /*c6c0*/  MOV R3, 0x0 ;  /* 0x0000000000037802 */ /* 0x000fc80000000f00 */
[----:B------:R-:W-:Y:S05]  /*c6d0*/  RET.REL.NODEC R2 `(_ZN7cutlass13device_kernelIN5flash19enable_sm80_to_sm89INS1_16FlashAttnBwdSm80INS1_25CollectiveMainloopBwdSm80ILi2ELi2EN4cute5tupleIJNS5_1CILi128EEES8_NS7_ILi64EEEEEENS_10bfloat16_tEfNS_4arch4Sm80ELb1ELb0ELb1ELb1ELb1ELb0ELb0ELb0ELi2ELi4ELi4ELi4ELb0EEENS1_21CollectiveEpilogueBwdISA_SB_SD_Li256ELb1ELb0ELi2EEENS1_25SingleTileBwdLPTSchedulerILb1ELi128ELb1EEEEEEEEEvNT_6ParamsE) ;  /* 0xffff392002007950 */ /* 0x000fea0003c3ffff */
        .type           $_ZN7cutlass13device_kernelIN5flash19enable_sm80_to_sm89INS1_16FlashAttnBwdSm80INS1_25CollectiveMainloopBwdSm80ILi2ELi2EN4cute5tupleIJNS5_1CILi128EEES8_NS7_ILi64EEEEEENS_10bfloat16_tEfNS_4arch4Sm80ELb1ELb0ELb1ELb1ELb1ELb0ELb0ELb0ELi2ELi4ELi4ELi4ELb0EEENS1_21CollectiveEpilogueBwdISA_SB_SD_Li256ELb1ELb0ELi2EEENS1_25SingleTileBwdLPTSchedulerILb1ELi128ELb1EEEEEEEEEvNT_6ParamsE$_ZN4cute5tupleIJNS0_IJNS_1CILi8EEENS1_ILi2EEES3_S3_S2_S3_EEENS0_IJNS1_ILi1EEEiiiNS1_ILi72EEENS1_ILi512EEEEEEEEC2ERKS4_RKS8_,@function
        .size           $_ZN7cutlass13device_kernelIN5flash19enable_sm80_to_sm89INS1_16FlashAttnBwdSm80INS1_25CollectiveMainloopBwdSm80ILi2ELi2EN4cute5tupleIJNS5_1CILi128EEES8_NS7_ILi64EEEEEENS_10bfloat16_tEfNS_4arch4Sm80ELb1ELb0ELb1ELb1ELb1ELb0ELb0ELb0ELi2ELi4ELi4ELi4ELb0EEENS1_21CollectiveEpilogueBwdISA_SB_SD_Li256ELb1ELb0ELi2EEENS1_25SingleTileBwdLPTSchedulerILb1ELi128ELb1EEEEEEEEEvNT_6ParamsE$_ZN4cute5tupleIJNS0_IJNS_1CILi8EEENS1_ILi2EEES3_S3_S2_S3_EEENS0_IJNS1_ILi1EEEiiiNS1_ILi72EEENS1_ILi512EEEEEEEEC2ERKS4_RKS8_,($_ZN7cutlass13device_kernelIN5flash19enable_sm80_to_sm89INS1_16FlashAttnBwdSm80INS1_25CollectiveMainloopBwdSm80ILi2ELi2EN4cute5tupleIJNS5_1CILi128EEES8_NS7_ILi64EEEEEENS_10bfloat16_tEfNS_4arch4Sm80ELb1ELb0ELb1ELb1ELb1ELb0ELb0ELb0ELi2ELi4ELi4ELi4ELb0EEENS1_21CollectiveEpilogueBwdISA_SB_SD_Li256ELb1ELb0ELi2EEENS1_25SingleTileBwdLPTSchedulerILb1ELi128ELb1EEEEEEEEEvNT_6ParamsE$_ZN4cute5tupleIJNS_1CILi0EEEiEEC2ERKS2_RKi - $_ZN7cutlass13device_kernelIN5flash19enable_sm80_to_sm89INS1_16FlashAttnBwdSm80INS1_25CollectiveMainloopBwdSm80ILi2ELi2EN4cute5tupleIJNS5_1CILi128EEES8_NS7_ILi64EEEEEENS_10bfloat16_tEfNS_4arch4Sm80ELb1ELb0ELb1ELb1ELb1ELb0ELb0ELb0ELi2ELi4ELi4ELi4ELb0EEENS1_21CollectiveEpilogueBwdISA_SB_SD_Li256ELb1ELb0ELi2EEENS1_25SingleTileBwdLPTSchedulerILb1ELi128ELb1EEEEEEEEEvNT_6ParamsE$_ZN4cute5tupleIJNS0_IJNS_1CILi8EEENS1_ILi2EEES3_S3_S2_S3_EEENS0_IJNS1_ILi1EEEiiiNS1_ILi72EEENS1_ILi512EEEEEEEEC2ERKS4_RKS8_)
$_ZN7cutlass13device_kernelIN5flash19enable_sm80_to_sm89INS1_16FlashAttnBwdSm80INS1_25CollectiveMainloopBwdSm80ILi2ELi2EN4cute5tupleIJNS5_1CILi128EEES8_NS7_ILi64EEEEEENS_10bfloat16_tEfNS_4arch4Sm80ELb1ELb0ELb1ELb1ELb1ELb0ELb0ELb0ELi2ELi4ELi4ELi4ELb0EEENS1_21CollectiveEpilogueBwdISA_SB_SD_Li256ELb1ELb0ELi2EEENS1_25SingleTileBwdLPTSchedulerILb1ELi128ELb1EEEEEEEEEvNT_6ParamsE$_ZN4cute5tupleIJNS0_IJNS_1CILi8EEENS1_ILi2EEES3_S3_S2_S3_EEENS0_IJNS1_ILi1EEEiiiNS1_ILi72EEENS1_ILi512EEEEEEEEC2ERKS4_RKS8_:
[----:B------:R-:W-:Y:S02]  /*c6e0*/  MOV R8, 0xc700 ;  /* 0x0000c70000087802 */ /* 0x000fe40000000f00 */
[----:B------:R-:W-:Y:S05]  /*c6f0*/  CALL.REL.NOINC `($_ZN7cutlass13device_kernelIN5flash19enable_sm80_to_sm89INS1_16FlashAttnBwdSm80INS1_25CollectiveMainloopBwdSm80ILi2ELi2EN4cute5tupleIJNS5_1CILi128EEES8_NS7_ILi64EEEEEENS_10bfloat16_tEfNS_4arch4Sm80ELb1ELb0ELb1ELb1ELb1ELb0ELb0ELb0ELi2ELi4ELi4ELi4ELb0EEENS1_21CollectiveEpilogueBwdISA_SB_SD_Li256ELb1ELb0ELi2EEENS1_25SingleTileBwdLPTSchedulerILb1ELi128ELb1EEEEEEEEEvNT_6ParamsE$_ZN4cute3eso3ESOILb1ELb0EJNS_5tupleIJNS_1CILi8EEENS3_ILi2EEES5_S5_S4_S5_EEENS2_IJNS3_ILi1EEEiiiNS3_ILi72EEENS3_ILi512EEEEEEEEC2ERKS6_RKSA_) ;  /* 0xffffdf4000007944 */ /* 0x000fea0003c3ffff */
[----:B-1----:R-:W-:Y:S02]  /*c700*/  MOV R2, R6 ;  /* 0x0000000600027202 */ /* 0x002fe40000000f00 */
[----:B------:R-:W-:-:S04]  /*c710*/  MOV R3, 0x0 ;  /* 0x0000000000037802 */ /* 0x000fc80000000f00 */
[----:B------:R-:W-:Y:S05]  /*c720*/  RET.REL.NODEC R2 `(_ZN7cutlass13device_kernelIN5flash19enable_sm80_to_sm89INS1_16FlashAttnBwdSm80INS1_25CollectiveMainloopBwdSm80ILi2ELi2EN4cute5tupleIJNS5_1CILi128EEES8_NS7_ILi64EEEEEENS_10bfloat16_tEfNS_4arch4Sm80ELb1ELb0ELb1ELb1ELb1ELb0ELb0ELb0ELi2ELi4ELi4ELi4ELb0EEENS1_21CollectiveEpilogueBwdISA_SB_SD_Li256ELb1ELb0ELi2EEENS1_25SingleTileBwdLPTSchedulerILb1ELi128ELb1EEEEEEEEEvNT_6ParamsE) ;  /* 0xffff38d002007950 */ /* 0x000fea0003c3ffff */
        .type           $_ZN7cutlass13device_kernelIN5flash19enable_sm80_to_sm89INS1_16FlashAttnBwdSm80INS1_25CollectiveMainloopBwdSm80ILi2ELi2EN4cute5tupleIJNS5_1CILi128EEES8_NS7_ILi64EEEEEENS_10bfloat16_tEfNS_4arch4Sm80ELb1ELb0ELb1ELb1ELb1ELb0ELb0ELb0ELi2ELi4ELi4ELi4ELb0EEENS1_21CollectiveEpilogueBwdISA_SB_SD_Li256ELb1ELb0ELi2EEENS1_25SingleTileBwdLPTSchedulerILb1ELi128ELb1EEEEEEEEEvNT_6ParamsE$_ZN4cute5tupleIJNS_1CILi0EEEiEEC2ERKS2_RKi,@function
        .size           $_ZN7cutlass13device_kernelIN5flash19enable_sm80_to_sm89INS1_16FlashAttnBwdSm80INS1_25CollectiveMainloopBwdSm80ILi2ELi2EN4cute5tupleIJNS5_1CILi128EEES8_NS7_ILi64EEEEEENS_10bfloat16_tEfNS_4arch4Sm80ELb1ELb0ELb1ELb1ELb1ELb0ELb0ELb0ELi2ELi4ELi4ELi4ELb0EEENS1_21CollectiveEpilogueBwdISA_SB_SD_Li256ELb1ELb0ELi2EEENS1_25SingleTileBwdLPTSchedulerILb1ELi128ELb1EEEEEEEEEvNT_6ParamsE$_ZN4cute5tupleIJNS_1CILi0EEEiEEC2ERKS2_RKi,($_ZN7cutlass13device_kernelIN5flash19enable_sm80_to_sm89INS1_16FlashAttnBwdSm80INS1_25CollectiveMainloopBwdSm80ILi2ELi2EN4cute5tupleIJNS5_1CILi128EEES8_NS7_ILi64EEEEEENS_10bfloat16_tEfNS_4arch4Sm80ELb1ELb0ELb1ELb1ELb1ELb0ELb0ELb0ELi2ELi4ELi4ELi4ELb0EEENS1_21CollectiveEpilogueBwdISA_SB_SD_Li256ELb1ELb0ELi2EEENS1_25SingleTileBwdLPTSchedulerILb1ELi128ELb1EEEEEEEEEvNT_6ParamsE$_ZN4cute5tupleIJNS_1CILi2EEEiEEC2ERKS2_RKi - $_ZN7cutlass13device_kernelIN5flash19enable_sm80_to_sm89INS1_16FlashAttnBwdSm80INS1_25CollectiveMainloopBwdSm80ILi2ELi2EN4cute5tupleIJNS5_1CILi128EEES8_NS7_ILi64EEEEEENS_10bfloat16_tEfNS_4arch4Sm80ELb1ELb0ELb1ELb1ELb1ELb0ELb0ELb0ELi2ELi4ELi4ELi4ELb0EEENS1_21CollectiveEpilogueBwdISA_SB_SD_Li256ELb1ELb0ELi2EEENS1_25SingleTileBwdLPTSchedulerILb1ELi128ELb1EEEEEEEEEvNT_6ParamsE$_ZN4cute5tupleIJNS_1CILi0EEEiEEC2ERKS2_RKi)
$_ZN7cutlass13device_kernelIN5flash19enable_sm80_to_sm89INS1_16FlashAttnBwdSm80INS1_25CollectiveMainloopBwdSm80ILi2ELi2EN4cute5tupleIJNS5_1CILi128EEES8_NS7_ILi64EEEEEENS_10bfloat16_tEfNS_4arch4Sm80ELb1ELb0ELb1ELb1ELb1ELb0ELb0ELb0ELi2ELi4ELi4ELi4ELb0EEENS1_21CollectiveEpilogueBwdISA_SB_SD_Li256ELb1ELb0ELi2EEENS1_25SingleTileBwdLPTSchedulerILb1ELi128ELb1EEEEEEEEEvNT_6ParamsE$_ZN4cute5tupleIJNS_1CILi0EEEiEEC2ERKS2_RKi:
[----:B------:R-:W-:Y:S02]  /*c730*/  MOV R13, R11 ;  /* 0x0000000b000d7202 */ /* 0x000fe40000000f00 */
[----:B------:R-:W-:Y:S02]  /*c740*/  MOV R8, 0xc760 ;  /* 0x0000c76000087802 */ /* 0x000fe40000000f00 */
[----:B------:R-:W-:Y:S05]  /*c750*/  CALL.REL.NOINC `($_ZN7cutlass13device_kernelIN5flash19enable_sm80_to_sm89INS1_16FlashAttnBwdSm80INS1_25CollectiveMainloopBwdSm80ILi2ELi2EN4cute5tupleIJNS5_1CILi128EEES8_NS7_ILi64EEEEEENS_10bfloat16_tEfNS_4arch4Sm80ELb1ELb0ELb1ELb1ELb1ELb0ELb0ELb0ELi2ELi4ELi4ELi4ELb0EEENS1_21CollectiveEpilogueBwdISA_SB_SD_Li256ELb1ELb0ELi2EEENS1_25SingleTileBwdLPTSchedulerILb1ELi128ELb1EEEEEEEEEvNT_6ParamsE$_ZN4cute3eso3ESOILb1ELb0EJNS_1CILi0EEEiEEC2ERKS3_RKi) ;  /* 0xffffcb0000007944 */ /* 0x000fea0003c3ffff */
[----:B-1----:R-:W-:Y:S02]  /*c760*/  MOV R2, R6 ;  /* 0x0000000600027202 */ /* 0x002fe40000000f00 */
[----:B------:R-:W-:-:S04]  /*c770*/  MOV R3, 0x0 ;  /* 0x0000000000037802 */ /* 0x000fc80000000f00 */
[----:B------:R-:W-:Y:S05]  /*c780*/  RET.REL.NODEC R2 `(_ZN7cutlass13device_kernelIN5flash19enable_sm80_to_sm89INS1_16FlashAttnBwdSm80INS1_25CollectiveMainloopBwdSm80ILi2ELi2EN4cute5tupleIJNS5_1CILi128EEES8_NS7_ILi64EEEEEENS_10bfloat16_tEfNS_4arch4Sm80ELb1ELb0ELb1ELb1ELb1ELb0ELb0ELb0ELi2ELi4ELi4ELi4ELb0EEENS1_21CollectiveEpilogueBwdISA_SB_SD_Li256ELb1ELb0ELi2EEENS1_25SingleTileBwdLPTSchedulerILb1ELi128ELb1EEEEEEEEEvNT_6ParamsE) ;  /* 0xffff387002007950 */ /* 0x000fea0003c3ffff */
        .type           $_ZN7cutlass13device_kernelIN5flash19enable_sm80_to_sm89INS1_16FlashAttnBwdSm80INS1_25CollectiveMainloopBwdSm80ILi2ELi2EN4cute5tupleIJNS5_1CILi128EEES8_NS7_ILi64EEEEEENS_10bfloat16_tEfNS_4arch4Sm80ELb1ELb0ELb1ELb1ELb1ELb0ELb0ELb0ELi2ELi4ELi4ELi4ELb0EEENS1_21CollectiveEpilogueBwdISA_SB_SD_Li256ELb1ELb0ELi2EEENS1_25SingleTileBwdLPTSchedulerILb1ELi128ELb1EEEEEEEEEvNT_6ParamsE$_ZN4cute5tupleIJNS_1CILi2EEEiEEC2ERKS2_RKi,@function
        .size           $_ZN7cutlass13device_kernelIN5flash19enable_sm80_to_sm89INS1_16FlashAttnBwdSm80INS1_25CollectiveMainloopBwdSm80ILi2ELi2EN4cute5tupleIJNS5_1CILi128EEES8_NS7_ILi64EEEEEENS_10bfloat16_tEfNS_4arch4Sm80ELb1ELb0ELb1ELb1ELb1ELb0ELb0ELb0ELi2ELi4ELi4ELi4ELb0EEENS1_21CollectiveEpilogueBwdISA_SB_SD_Li256ELb1ELb0ELi2EEENS1_25SingleTileBwdLPTSchedulerILb1ELi128ELb1EEEEEEEEEvNT_6ParamsE$_ZN4cute5tupleIJNS_1CILi2EEEiEEC2ERKS2_RKi,($_ZN7cutlass13device_kernelIN5flash19enable_sm80_to_sm89INS1_16FlashAttnBwdSm80INS1_25CollectiveMainloopBwdSm80ILi2ELi2EN4cute5tupleIJNS5_1CILi128EEES8_NS7_ILi64EEEEEENS_10bfloat16_tEfNS_4arch4Sm80ELb1ELb0ELb1ELb1ELb1ELb0ELb0ELb0ELi2ELi4ELi4ELi4ELb0EEENS1_21CollectiveEpilogueBwdISA_SB_SD_Li256ELb1ELb0ELi2EEENS1_25SingleTileBwdLPTSchedulerILb1ELi128ELb1EEEEEEEEEvNT_6ParamsE$_ZN4cute5tupleIJNS_7SwizzleILi3ELi3ELi3EEENS_9MixedBitsILj0ELj432EEENS_6LayoutINS0_IJNS0_IJNS_1CILi2EEES7_S7_EEES7_NS6_ILi8EEEEEENS0_IJNS0_IJNS6_ILi64EEES9_NS6_ILi512EEEEEENS6_ILi8192EEENS6_ILi1024EEEEEEEEEEC2ERKS2_RKS4_RKSH_ - $_ZN7cutlass13device_kernelIN5flash19enable_sm80_to_sm89INS1_16FlashAttnBwdSm80INS1_25CollectiveMainloopBwdSm80ILi2ELi2EN4cute5tupleIJNS5_1CILi128EEES8_NS7_ILi64EEEEEENS_10bfloat16_tEfNS_4arch4Sm80ELb1ELb0ELb1ELb1ELb1ELb0ELb0ELb0ELi2ELi4ELi4ELi4ELb0EEENS1_21CollectiveEpilogueBwdISA_SB_SD_Li256ELb1ELb0ELi2EEENS1_25SingleTileBwdLPTSchedulerILb1ELi128ELb1EEEEEEEEEvNT_6ParamsE$_ZN4cute5tupleIJNS_1CILi2EEEiEEC2ERKS2_RKi)
$_ZN7cutlass13device_kernelIN5flash19enable_sm80_to_sm89INS1_16FlashAttnBwdSm80INS1_25CollectiveMainloopBwdSm80ILi2ELi2EN4cute5tupleIJNS5_1CILi128EEES8_NS7_ILi64EEEEEENS_10bfloat16_tEfNS_4arch4Sm80ELb1ELb0ELb1ELb1ELb1ELb0ELb0ELb0ELi2ELi4ELi4ELi4ELb0EEENS1_21CollectiveEpilogueBwdISA_SB_SD_Li256ELb1ELb0ELi2EEENS1_25SingleTileBwdLPTSchedulerILb1ELi128ELb1EEEEEEEEEvNT_6ParamsE$_ZN4cute5tupleIJNS_1CILi2EEEiEEC2ERKS2_RKi:
[----:B------:R-:W-:Y:S02]  /*c790*/  MOV R4, 0xc7b0 ;  /* 0x0000c7b000047802 */ /* 0x000fe40000000f00 */
[----:B------:R-:W-:Y:S05]  /*c7a0*/  CALL.REL.NOINC `($_ZN7cutlass13device_kernelIN5flash19enable_sm80_to_sm89INS1_16FlashAttnBwdSm80INS1_25CollectiveMainloopBwdSm80ILi2ELi2EN4cute5tupleIJNS5_1CILi128EEES8_NS7_ILi64EEEEEENS_10bfloat16_tEfNS_4arch4Sm80ELb1ELb0ELb1ELb1ELb1ELb0ELb0ELb0ELi2ELi4ELi4ELi4ELb0EEENS1_21CollectiveEpilogueBwdISA_SB_SD_Li256ELb1ELb0ELi2EEENS1_25SingleTileBwdLPTSchedulerILb1ELi128ELb1EEEEEEEEEvNT_6ParamsE$_ZN4cute3eso3ESOILb1ELb0EJNS_1CILi2EEEiEEC2ERKS3_RKi) ;  /* 0xffffd08000007944 */ /* 0x000fea0003c3ffff */
[----:B-1----:R-:W-:Y:S02]  /*c7b0*/  MOV R2, R6 ;  /* 0x0000000600027202 */ /* 0x002fe40000000f00 */
[----:B------:R-:W-:-:S04]  /*c7c0*/  MOV R3, 0x0 ;  /* 0x0000000000037802 */ /* 0x000fc80000000f00 */
[----:B------:R-:W-:Y:S05]  /*c7d0*/  RET.REL.NODEC R2 `(_ZN7cutlass13device_kernelIN5flash19enable_sm80_to_sm89INS1_16FlashAttnBwdSm80INS1_25CollectiveMainloopBwdSm80ILi2ELi2EN4cute5tupleIJNS5_1CILi128EEES8_NS7_ILi64EEEEEENS_10bfloat16_tEfNS_4arch4Sm80ELb1ELb0ELb1ELb1ELb1ELb0ELb0ELb0ELi2ELi4ELi4ELi4ELb0EEENS1_21CollectiveEpilogueBwdISA_SB_SD_Li256ELb1ELb0ELi2EEENS1_25SingleTileBwdLPTSchedulerILb1ELi128ELb1EEEEEEEEEvNT_6ParamsE) ;  /* 0xffff382002007950 */ /* 0x000fea0003c3ffff */
        .type           $_ZN7cutlass13device_kernelIN5flash19enable_sm80_to_sm89INS1_16FlashAttnBwdSm80INS1_25CollectiveMainloopBwdSm80ILi2ELi2EN4cute5tupleIJNS5_1CILi128EEES8_NS7_ILi64EEEEEENS_10bfloat16_tEfNS_4arch4Sm80ELb1ELb0ELb1ELb1ELb1ELb0ELb0ELb0ELi2ELi4ELi4ELi4ELb0EEENS1_21CollectiveEpilogueBwdISA_SB_SD_Li256ELb1ELb0ELi2EEENS1_25SingleTileBwdLPTSchedulerILb1ELi128ELb1EEEEEEEEEvNT_6ParamsE$_ZN4cute5tupleIJNS_7SwizzleILi3ELi3ELi3EEENS_9MixedBitsILj0ELj432EEENS_6LayoutINS0_IJNS0_IJNS_1CILi2EEES7_S7_EEES7_NS6_ILi8EEEEEENS0_IJNS0_IJNS6_ILi64EEES9_NS6_ILi512EEEEEENS6_ILi8192EEENS6_ILi1024EEEEEEEEEEC2ERKS2_RKS4_RKSH_,@function
        .size           $_ZN7cutlass13device_kernelIN5flash19enable_sm80_to_sm89INS1_16FlashAttnBwdSm80INS1_25CollectiveMainloopBwdSm80ILi2ELi2EN4cute5tupleIJNS5_1CILi128EEES8_NS7_ILi64EEEEEENS_10bfloat16_tEfNS_4arch4Sm80ELb1ELb0ELb1ELb1ELb1ELb0ELb0ELb0ELi2ELi4ELi4ELi4ELb0EEENS1_21CollectiveEpilogueBwdISA_SB_SD_Li256ELb1ELb0ELi2EEENS1_25SingleTileBwdLPTSchedulerILb1ELi128ELb1EEEEEEEEEvNT_6ParamsE$_ZN4cute5tupleIJNS_7SwizzleILi3ELi3ELi3EEENS_9MixedBitsILj0ELj432EEENS_6LayoutINS0_IJNS0_IJNS_1CILi2EEES7_S7_EEES7_NS6_ILi8EEEEEENS0_IJNS0_IJNS6_ILi64EEES9_NS6_ILi512EEEEEENS6_ILi8192EEENS6_ILi1024EEEEEEEEEEC2ERKS2_RKS4_RKSH_,($_ZN7cutlass13device_kernelIN5flash19enable_sm80_to_sm89INS1_16FlashAttnBwdSm80INS1_25CollectiveMainloopBwdSm80ILi2ELi2EN4cute5tupleIJNS5_1CILi128EEES8_NS7_ILi64EEEEEENS_10bfloat16_tEfNS_4arch4Sm80ELb1ELb0ELb1ELb1ELb1ELb0ELb0ELb0ELi2ELi4ELi4ELi4ELb0EEENS1_21CollectiveEpilogueBwdISA_SB_SD_Li256ELb1ELb0ELi2EEENS1_25SingleTileBwdLPTSchedulerILb1ELi128ELb1EEEEEEEEEvNT_6ParamsE$_ZN4cute5tupleIJiEEC2ERKi - $_ZN7cutlass13device_kernelIN5flash19enable_sm80_to_sm89INS1_16FlashAttnBwdSm80INS1_25CollectiveMainloopBwdSm80ILi2ELi2EN4cute5tupleIJNS5_1CILi128EEES8_NS7_ILi64EEEEEENS_10bfloat16_tEfNS_4arch4Sm80ELb1ELb0ELb1ELb1ELb1ELb0ELb0ELb0ELi2ELi4ELi4ELi4ELb0EEENS1_21CollectiveEpilogueBwdISA_SB_SD_Li256ELb1ELb0ELi2EEENS1_25SingleTileBwdLPTSchedulerILb1ELi128ELb1EEEEEEEEEvNT_6ParamsE$_ZN4cute5tupleIJNS_7SwizzleILi3ELi3ELi3EEENS_9MixedBitsILj0ELj432EEENS_6LayoutINS0_IJNS0_IJNS_1CILi2EEES7_S7_EEES7_NS6_ILi8EEEEEENS0_IJNS0_IJNS6_ILi64EEES9_NS6_ILi512EEEEEENS6_ILi8192EEENS6_ILi1024EEEEEEEEEEC2ERKS2_RKS4_RKSH_)
$_ZN7cutlass13device_kernelIN5flash19enable_sm80_to_sm89INS1_16FlashAttnBwdSm80INS1_25CollectiveMainloopBwdSm80ILi2ELi2EN4cute5tupleIJNS5_1CILi128EEES8_NS7_ILi64EEEEEENS_10bfloat16_tEfNS_4arch4Sm80ELb1ELb0ELb1ELb1ELb1ELb0ELb0ELb0ELi2ELi4ELi4ELi4ELb0EEENS1_21CollectiveEpilogueBwdISA_SB_SD_Li256ELb1ELb0ELi2EEENS1_25SingleTileBwdLPTSchedulerILb1ELi128ELb1EEEEEEEEEvNT_6ParamsE$_ZN4cute5tupleIJNS_7SwizzleILi3ELi3ELi3EEENS_9MixedBitsILj0ELj432EEENS_6LayoutINS0_IJNS0_IJNS_1CILi2EEES7_S7_EEES7_NS6_ILi8EEEEEENS0_IJNS0_IJNS6_ILi64EEES9_NS6_ILi512EEEEEENS6_ILi8192EEENS6_ILi1024EEEEEEEEEEC2ERKS2_RKS4_RKSH_:
[----:B------:R-:W-:Y:S02]  /*c7e0*/  MOV R6, 0xc800 ;  /* 0x0000c80000067802 */ /* 0x000fe40000000f00 */
[----:B------:R-:W-:Y:S05]  /*c7f0*/  CALL.REL.NOINC `($_ZN7cutlass13device_kernelIN5flash19enable_sm80_to_sm89INS1_16FlashAttnBwdSm80INS1_25CollectiveMainloopBwdSm80ILi2ELi2EN4cute5tupleIJNS5_1CILi128EEES8_NS7_ILi64EEEEEENS_10bfloat16_tEfNS_4arch4Sm80ELb1ELb0ELb1ELb1ELb1ELb0ELb0ELb0ELi2ELi4ELi4ELi4ELb0EEENS1_21CollectiveEpilogueBwdISA_SB_SD_Li256ELb1ELb0ELi2EEENS1_25SingleTileBwdLPTSchedulerILb1ELi128ELb1EEEEEEEEEvNT_6ParamsE$_ZN4cute3eso3ESOILb1ELb0EJNS_7SwizzleILi3ELi3ELi3EEENS_9MixedBitsILj0ELj432EEENS_6LayoutINS_5tupleIJNS7_IJNS_1CILi2EEES9_S9_EEES9_NS8_ILi8EEEEEENS7_IJNS7_IJNS8_ILi64EEESB_NS8_ILi512EEEEEENS8_ILi8192EEENS8_ILi1024EEEEEEEEEEC2ERKS3_RKS5_RKSJ_) ;  /* 0xfffff77000007944 */ /* 0x000fea0003c3ffff */
[----:B------:R-:W-:-:S04]  /*c800*/  MOV R5, 0x0 ;  /* 0x0000000000057802 */ /* 0x000fc80000000f00 */
[----:B------:R-:W-:Y:S05]  /*c810*/  RET.REL.NODEC R4 `(_ZN7cutlass13device_kernelIN5flash19enable_sm80_to_sm89INS1_16FlashAttnBwdSm80INS1_25CollectiveMainloopBwdSm80ILi2ELi2EN4cute5tupleIJNS5_1CILi128EEES8_NS7_ILi64EEEEEENS_10bfloat16_tEfNS_4arch4Sm80ELb1ELb0ELb1ELb1ELb1ELb0ELb0ELb0ELi2ELi4ELi4ELi4ELb0EEENS1_21CollectiveEpilogueBwdISA_SB_SD_Li256ELb1ELb0ELi2EEENS1_25SingleTileBwdLPTSchedulerILb1ELi128ELb1EEEEEEEEEvNT_6ParamsE) ;  /* 0xffff37e004007950 */ /* 0x000fea0003c3ffff */
        .type           $_ZN7cutlass13device_kernelIN5flash19enable_sm80_to_sm89INS1_16FlashAttnBwdSm80INS1_25CollectiveMainloopBwdSm80ILi2ELi2EN4cute5tupleIJNS5_1CILi128EEES8_NS7_ILi64EEEEEENS_10bfloat16_tEfNS_4arch4Sm80ELb1ELb0ELb1ELb1ELb1ELb0ELb0ELb0ELi2ELi4ELi4ELi4ELb0EEENS1_21CollectiveEpilogueBwdISA_SB_SD_Li256ELb1ELb0ELi2EEENS1_25SingleTileBwdLPTSchedulerILb1ELi128ELb1EEEEEEEEEvNT_6ParamsE$_ZN4cute5tupleIJiEEC2ERKi,@function
        .size           $_ZN7cutlass13device_kernelIN5flash19enable_sm80_to_sm89INS1_16FlashAttnBwdSm80INS1_25CollectiveMainloopBwdSm80ILi2ELi2EN4cute5tupleIJNS5_1CILi128EEES8_NS7_ILi64EEEEEENS_10bfloat16_tEfNS_4arch4Sm80ELb1ELb0ELb1ELb1ELb1ELb0ELb0ELb0ELi2ELi4ELi4ELi4ELb0EEENS1_21CollectiveEpilogueBwdISA_SB_SD_Li256ELb1ELb0ELi2EEENS1_25SingleTileBwdLPTSchedulerILb1ELi128ELb1EEEEEEEEEvNT_6ParamsE$_ZN4cute5tupleIJiEEC2ERKi,($_ZN7cutlass13device_kernelIN5flash19enable_sm80_to_sm89INS1_16FlashAttnBwdSm80INS1_25CollectiveMainloopBwdSm80ILi2ELi2EN4cute5tupleIJNS5_1CILi128EEES8_NS7_ILi64EEEEEENS_10bfloat16_tEfNS_4arch4Sm80ELb1ELb0ELb1ELb1ELb1ELb0ELb0ELb0ELi2ELi4ELi4ELi4ELb0EEENS1_21CollectiveEpilogueBwdISA_SB_SD_Li256ELb1ELb0ELi2EEENS1_25SingleTileBwdLPTSchedulerILb1ELi128ELb1EEEEEEEEEvNT_6ParamsE$_ZN4cute5tupleIJiNS_1CILi0EEEEEC2ERKiRKS2_ - $_ZN7cutlass13device_kernelIN5flash19enable_sm80_to_sm89INS1_16FlashAttnBwdSm80INS1_25CollectiveMainloopBwdSm80ILi2ELi2EN4cute5tupleIJNS5_1CILi128EEES8_NS7_ILi64EEEEEENS_10bfloat16_tEfNS_4arch4Sm80ELb1ELb0ELb1ELb1ELb1ELb0ELb0ELb0ELi2ELi4ELi4ELi4ELb0EEENS1_21CollectiveEpilogueBwdISA_SB_SD_Li256ELb1ELb0ELi2EEENS1_25SingleTileBwdLPTSchedulerILb1ELi128ELb1EEEEEEEEEvNT_6ParamsE$_ZN4cute5tupleIJiEEC2ERKi)
$_ZN7cutlass13device_kernelIN5flash19enable_sm80_to_sm89INS1_16FlashAttnBwdSm80INS1_25CollectiveMainloopBwdSm80ILi2ELi2EN4cute5tupleIJNS5_1CILi128EEES8_NS7_ILi64EEEEEENS_10bfloat16_tEfNS_4arch4Sm80ELb1ELb0ELb1ELb1ELb1ELb0ELb0ELb0ELi2ELi4ELi4ELi4ELb0EEENS1_21CollectiveEpilogueBwdISA_SB_SD_Li256ELb1ELb0ELi2EEENS1_25SingleTileBwdLPTSchedulerILb1ELi128ELb1EEEEEEEEEvNT_6ParamsE$_ZN4cute5tupleIJiEEC2ERKi:
[----:B------:R-:W-:Y:S02]  /*c820*/  MOV R8, 0xc840 ;  /* 0x0000c84000087802 */ /* 0x000fe40000000f00 */
[----:B------:R-:W-:Y:S05]  /*c830*/  CALL.REL.NOINC `($_ZN7cutlass13device_kernelIN5flash19enable_sm80_to_sm89INS1_16FlashAttnBwdSm80INS1_25CollectiveMainloopBwdSm80ILi2ELi2EN4cute5tupleIJNS5_1CILi128EEES8_NS7_ILi64EEEEEENS_10bfloat16_tEfNS_4arch4Sm80ELb1ELb0ELb1ELb1ELb1ELb0ELb0ELb0ELi2ELi4ELi4ELi4ELb0EEENS1_21CollectiveEpilogueBwdISA_SB_SD_Li256ELb1ELb0ELi2EEENS1_25SingleTileBwdLPTSchedulerILb1ELi128ELb1EEEEEEEEEvNT_6ParamsE$_ZN4cute3eso3ESOILb0ELb1EJiEEC2ERKi) ;  /* 0xffffc33000007944 */ /* 0x000fea0003c3ffff */
[----:B-1----:R-:W-:Y:S02]  /*c840*/  MOV R2, R10 ;  /* 0x0000000a00027202 */ /* 0x002fe40000000f00 */
[----:B------:R-:W-:-:S04]  /*c850*/  MOV R3, 0x0 ;  /* 0x0000000000037802 */ /* 0x000fc80000000f00 */
[----:B------:R-:W-:Y:S05]  /*c860*/  RET.REL.NODEC R2 `(_ZN7cutlass13device_kernelIN5flash19enable_sm80_to_sm89INS1_16FlashAttnBwdSm80INS1_25CollectiveMainloopBwdSm80ILi2ELi2EN4cute5tupleIJNS5_1CILi128EEES8_NS7_ILi64EEEEEENS_10bfloat16_tEfNS_4arch4Sm80ELb1ELb0ELb1ELb1ELb1ELb0ELb0ELb0ELi2ELi4ELi4ELi4ELb0EEENS1_21CollectiveEpilogueBwdISA_SB_SD_Li256ELb1ELb0ELi2EEENS1_25SingleTileBwdLPTSchedulerILb1ELi128ELb1EEEEEEEEEvNT_6ParamsE) ;  /* 0xffff379002007950 */ /* 0x000fea0003c3ffff */
        .type           $_ZN7cutlass13device_kernelIN5flash19enable_sm80_to_sm89INS1_16FlashAttnBwdSm80INS1_25CollectiveMainloopBwdSm80ILi2ELi2EN4cute5tupleIJNS5_1CILi128EEES8_NS7_ILi64EEEEEENS_10bfloat16_tEfNS_4arch4Sm80ELb1ELb0ELb1ELb1ELb1ELb0ELb0ELb0ELi2ELi4ELi4ELi4ELb0EEENS1_21CollectiveEpilogueBwdISA_SB_SD_Li256ELb1ELb0ELi2EEENS1_25SingleTileBwdLPTSchedulerILb1ELi128ELb1EEEEEEEEEvNT_6ParamsE$_ZN4cute5tupleIJiNS_1CILi0EEEEEC2ERKiRKS2_,@function
        .size           $_ZN7cutlass13device_kernelIN5flash19enable_sm80_to_sm89INS1_16FlashAttnBwdSm80INS1_25CollectiveMainloopBwdSm80ILi2ELi2EN4cute5tupleIJNS5_1CILi128EEES8_NS7_ILi64EEEEEENS_10bfloat16_tEfNS_4arch4Sm80ELb1ELb0ELb1ELb1ELb1ELb0ELb0ELb0ELi2ELi4ELi4ELi4ELb0EEENS1_21CollectiveEpilogueBwdISA_SB_SD_Li256ELb1ELb0ELi2EEENS1_25SingleTileBwdLPTSchedulerILb1ELi128ELb1EEEEEEEEEvNT_6ParamsE$_ZN4cute5tupleIJiNS_1CILi0EEEEEC2ERKiRKS2_,($_ZN7cutlass13device_kernelIN5flash19enable_sm80_to_sm89INS1_16FlashAttnBwdSm80INS1_25CollectiveMainloopBwdSm80ILi2ELi2EN4cute5tupleIJNS5_1CILi128EEES8_NS7_ILi64EEEEEENS_10bfloat16_tEfNS_4arch4Sm80ELb1ELb0ELb1ELb1ELb1ELb0ELb0ELb0ELi2ELi4ELi4ELi4ELb0EEENS1_21CollectiveEpilogueBwdISA_SB_SD_Li256ELb1ELb0ELi2EEENS1_25SingleTileBwdLPTSchedulerILb1ELi128ELb1EEEEEEEEEvNT_6ParamsE$_ZN4cute5tupleIJiiEEC2ERKiS3_ - $_ZN7cutlass13device_kernelIN5flash19enable_sm80_to_sm89INS1_16FlashAttnBwdSm80INS1_25CollectiveMainloopBwdSm80ILi2ELi2EN4cute5tupleIJNS5_1CILi128EEES8_NS7_ILi64EEEEEENS_10bfloat16_tEfNS_4arch4Sm80ELb1ELb0ELb1ELb1ELb1ELb0ELb0ELb0ELi2ELi4ELi4ELi4ELb0EEENS1_21CollectiveEpilogueBwdISA_SB_SD_Li256ELb1ELb0ELi2EEENS1_25SingleTileBwdLPTSchedulerILb1ELi128ELb1EEEEEEEEEvNT_6ParamsE$_ZN4cute5tupleIJiNS_1CILi0EEEEEC2ERKiRKS2_)
$_ZN7cutlass13device_kernelIN5flash19enable_sm80_to_sm89INS1_16FlashAttnBwdSm80INS1_25CollectiveMainloopBwdSm80ILi2ELi2EN4cute5tupleIJNS5_1CILi128EEES8_NS7_ILi64EEEEEENS_10bfloat16_tEfNS_4arch4Sm80ELb1ELb0ELb1ELb1ELb1ELb0ELb0ELb0ELi2ELi4ELi4ELi4ELb0EEENS1_21CollectiveEpilogueBwdISA_SB_SD_Li256ELb1ELb0ELi2EEENS1_25SingleTileBwdLPTSchedulerILb1ELi128ELb1EEEEEEEEEvNT_6ParamsE$_ZN4cute5tupleIJiNS_1CILi0EEEEEC2ERKiRKS2_:
[----:B------:R-:W-:Y:S02]  /*c870*/  MOV R6, 0xc890 ;  /* 0x0000c89000067802 */ /* 0x000fe40000000f00 */
[----:B------:R-:W-:Y:S05]  /*c880*/  CALL.REL.NOINC `($_ZN7cutlass13device_kernelIN5flash19enable_sm80_to_sm89INS1_16FlashAttnBwdSm80INS1_25CollectiveMainloopBwdSm80ILi2ELi2EN4cute5tupleIJNS5_1CILi128EEES8_NS7_ILi64EEEEEENS_10bfloat16_tEfNS_4arch4Sm80ELb1ELb0ELb1ELb1ELb1ELb0ELb0ELb0ELi2ELi4ELi4ELi4ELb0EEENS1_21CollectiveEpilogueBwdISA_SB_SD_Li256ELb1ELb0ELi2EEENS1_25SingleTileBwdLPTSchedulerILb1ELi128ELb1EEEEEEEEEvNT_6ParamsE$_ZN4cute3eso3ESOILb0ELb1EJiNS_1CILi0EEEEEC2ERKiRKS3_) ;  /* 0xffffc32000007944 */ /* 0x000fea0003c3ffff */
[----:B------:R-:W-:-:S04]  /*c890*/  MOV R11, 0x0 ;  /* 0x00000000000b7802 */ /* 0x000fc80000000f00 */
[----:B------:R-:W-:Y:S05]  /*c8a0*/  RET.REL.NODEC R10 `(_ZN7cutlass13device_kernelIN5flash19enable_sm80_to_sm89INS1_16FlashAttnBwdSm80INS1_25CollectiveMainloopBwdSm80ILi2ELi2EN4cute5tupleIJNS5_1CILi128EEES8_NS7_ILi64EEEEEENS_10bfloat16_tEfNS_4arch4Sm80ELb1ELb0ELb1ELb1ELb1ELb0ELb0ELb0ELi2ELi4ELi4ELi4ELb0EEENS1_21CollectiveEpilogueBwdISA_SB_SD_Li256ELb1ELb0ELi2EEENS1_25SingleTileBwdLPTSchedulerILb1ELi128ELb1EEEEEEEEEvNT_6ParamsE) ;  /* 0xffff37500a007950 */ /* 0x000fea0003c3ffff */
        .type           $_ZN7cutlass13device_kernelIN5flash19enable_sm80_to_sm89INS1_16FlashAttnBwdSm80INS1_25CollectiveMainloopBwdSm80ILi2ELi2EN4cute5tupleIJNS5_1CILi128EEES8_NS7_ILi64EEEEEENS_10bfloat16_tEfNS_4arch4Sm80ELb1ELb0ELb1ELb1ELb1ELb0ELb0ELb0ELi2ELi4ELi4ELi4ELb0EEENS1_21CollectiveEpilogueBwdISA_SB_SD_Li256ELb1ELb0ELi2EEENS1_25SingleTileBwdLPTSchedulerILb1ELi128ELb1EEEEEEEEEvNT_6ParamsE$_ZN4cute5tupleIJiiEEC2ERKiS3_,@function
        .size           $_ZN7cutlass13device_kernelIN5flash19enable_sm80_to_sm89INS1_16FlashAttnBwdSm80INS1_25CollectiveMainloopBwdSm80ILi2ELi2EN4cute5tupleIJNS5_1CILi128EEES8_NS7_ILi64EEEEEENS_10bfloat16_tEfNS_4arch4Sm80ELb1ELb0ELb1ELb1ELb1ELb0ELb0ELb0ELi2ELi4ELi4ELi4ELb0EEENS1_21CollectiveEpilogueBwdISA_SB_SD_Li256ELb1ELb0ELi2EEENS1_25SingleTileBwdLPTSchedulerILb1ELi128ELb1EEEEEEEEEvNT_6ParamsE$_ZN4cute5tupleIJiiEEC2ERKiS3_,($_ZN7cutlass13device_kernelIN5flash19enable_sm80_to_sm89INS1_16FlashAttnBwdSm80INS1_25CollectiveMainloopBwdSm80ILi2ELi2EN4cute5tupleIJNS5_1CILi128EEES8_NS7_ILi64EEEEEENS_10bfloat16_tEfNS_4arch4Sm80ELb1ELb0ELb1ELb1ELb1ELb0ELb0ELb0ELi2ELi4ELi4ELi4ELb0EEENS1_21CollectiveEpilogueBwdISA_SB_SD_Li256ELb1ELb0ELi2EEENS1_25SingleTileBwdLPTSchedulerILb1ELi128ELb1EEEEEEEEEvNT_6ParamsE$_ZN4cute8gmem_ptrIPKN7cutlass10bfloat16_tEECI1NS_12iter_adaptorIS4_S5_EEES4_ - $_ZN7cutlass13device_kernelIN5flash19enable_sm80_to_sm89INS1_16FlashAttnBwdSm80INS1_25CollectiveMainloopBwdSm80ILi2ELi2EN4cute5tupleIJNS5_1CILi128EEES8_NS7_ILi64EEEEEENS_10bfloat16_tEfNS_4arch4Sm80ELb1ELb0ELb1ELb1ELb1ELb0ELb0ELb0ELi2ELi4ELi4ELi4ELb0EEENS1_21CollectiveEpilogueBwdISA_SB_SD_Li256ELb1ELb0ELi2EEENS1_25SingleTileBwdLPTSchedulerILb1ELi128ELb1EEEEEEEEEvNT_6ParamsE$_ZN4cute5tupleIJiiEEC2ERKiS3_)
$_ZN7cutlass13device_kernelIN5flash19enable_sm80_to_sm89INS1_16FlashAttnBwdSm80INS1_25CollectiveMainloopBwdSm80ILi2ELi2EN4cute5tupleIJNS5_1CILi128EEES8_NS7_ILi64EEEEEENS_10bfloat16_tEfNS_4arch4Sm80ELb1ELb0ELb1ELb1ELb1ELb0ELb0ELb0ELi2ELi4ELi4ELi4ELb0EEENS1_21CollectiveEpilogueBwdISA_SB_SD_Li256ELb1ELb0ELi2EEENS1_25SingleTileBwdLPTSchedulerILb1ELi128ELb1EEEEEEEEEvNT_6ParamsE$_ZN4cute5tupleIJiiEEC2ERKiS3_:
[----:B------:R-:W-:Y:S02]  /*c8b0*/  MOV R8, 0xc8d0 ;  /* 0x0000c8d000087802 */ /* 0x000fe40000000f00 */
[----:B------:R-:W-:Y:S05]  /*c8c0*/  CALL.REL.NOINC `($_ZN7cutlass13device_kernelIN5flash19enable_sm80_to_sm89INS1_16FlashAttnBwdSm80INS1_25CollectiveMainloopBwdSm80ILi2ELi2EN4cute5tupleIJNS5_1CILi128EEES8_NS7_ILi64EEEEEENS_10bfloat16_tEfNS_4arch4Sm80ELb1ELb0ELb1ELb1ELb1ELb0ELb0ELb0ELi2ELi4ELi4ELi4ELb0EEENS1_21CollectiveEpilogueBwdISA_SB_SD_Li256ELb1ELb0ELi2EEENS1_25SingleTileBwdLPTSchedulerILb1ELi128ELb1EEEEEEEEEvNT_6ParamsE$_ZN4cute3eso3ESOILb0ELb0EJiiEEC2ERKiS4_) ;  /* 0xffffbaf000007944 */ /* 0x000fea0003c3ffff */
[----:B-1----:R-:W-:Y:S02]  /*c8d0*/  MOV R2, R6 ;  /* 0x0000000600027202 */ /* 0x002fe40000000f00 */
[----:B------:R-:W-:-:S04]  /*c8e0*/  MOV R3, 0x0 ;  /* 0x0000000000037802 */ /* 0x000fc80000000f00 */
[----:B------:R-:W-:Y:S05]  /*c8f0*/  RET.REL.NODEC R2 `(_ZN7cutlass13device_kernelIN5flash19enable_sm80_to_sm89INS1_16FlashAttnBwdSm80INS1_25CollectiveMainloopBwdSm80ILi2ELi2EN4cute5tupleIJNS5_1CILi128EEES8_NS7_ILi64EEEEEENS_10bfloat16_tEfNS_4arch4Sm80ELb1ELb0ELb1ELb1ELb1ELb0ELb0ELb0ELi2ELi4ELi4ELi4ELb0EEENS1_21CollectiveEpilogueBwdISA_SB_SD_Li256ELb1ELb0ELi2EEENS1_25SingleTileBwdLPTSchedulerILb1ELi128ELb1EEEEEEEEEvNT_6ParamsE) ;  /* 0xffff370002007950 */ /* 0x000fea0003c3ffff */
        .type           $_ZN7cutlass13device_kernelIN5flash19enable_sm80_to_sm89INS1_16FlashAttnBwdSm80INS1_25CollectiveMainloopBwdSm80ILi2ELi2EN4cute5tupleIJNS5_1CILi128EEES8_NS7_ILi64EEEEEENS_10bfloat16_tEfNS_4arch4Sm80ELb1ELb0ELb1ELb1ELb1ELb0ELb0ELb0ELi2ELi4ELi4ELi4ELb0EEENS1_21CollectiveEpilogueBwdISA_SB_SD_Li256ELb1ELb0ELi2EEENS1_25SingleTileBwdLPTSchedulerILb1ELi128ELb1EEEEEEEEEvNT_6ParamsE$_ZN4cute8gmem_ptrIPKN7cutlass10bfloat16_tEECI1NS_12iter_adaptorIS4_S5_EEES4_,@function
        .size           $_ZN7cutlass13device_kernelIN5flash19enable_sm80_to_sm89INS1_16FlashAttnBwdSm80INS1_25CollectiveMainloopBwdSm80ILi2ELi2EN4cute5tupleIJNS5_1CILi128EEES8_NS7_ILi64EEEEEENS_10bfloat16_tEfNS_4arch4Sm80ELb1ELb0ELb1ELb1ELb1ELb0ELb0ELb0ELi2ELi4ELi4ELi4ELb0EEENS1_21CollectiveEpilogueBwdISA_SB_SD_Li256ELb1ELb0ELi2EEENS1_25SingleTileBwdLPTSchedulerILb1ELi128ELb1EEEEEEEEEvNT_6ParamsE$_ZN4cute8gmem_ptrIPKN7cutlass10bfloat16_tEECI1NS_12iter_adaptorIS4_S5_EEES4_,($_ZN7cutlass13device_kernelIN5flash19enable_sm80_to_sm89INS1_16FlashAttnBwdSm80INS1_25CollectiveMainloopBwdSm80ILi2ELi2EN4cute5tupleIJNS5_1CILi128EEES8_NS7_ILi64EEEEEENS_10bfloat16_tEfNS_4arch4Sm80ELb1ELb0ELb1ELb1ELb1ELb0ELb0ELb0ELi2ELi4ELi4ELi4ELb0EEENS1_21CollectiveEpilogueBwdISA_SB_SD_Li256ELb1ELb0ELi2EEENS1_25SingleTileBwdLPTSchedulerILb1ELi128ELb1EEEEEEEEEvNT_6ParamsE$_ZN4cute8gmem_ptrIPKN7cutlass9uint128_tEECI1NS_12iter_adaptorIS4_S5_EEES4_ - $_ZN7cutlass13device_kernelIN5flash19enable_sm80_to_sm89INS1_16FlashAttnBwdSm80INS1_25CollectiveMainloopBwdSm80ILi2ELi2EN4cute5tupleIJNS5_1CILi128EEES8_NS7_ILi64EEEEEENS_10bfloat16_tEfNS_4arch4Sm80ELb1ELb0ELb1ELb1ELb1ELb0ELb0ELb0ELi2ELi4ELi4ELi4ELb0EEENS1_21CollectiveEpilogueBwdISA_SB_SD_Li256ELb1ELb0ELi2EEENS1_25SingleTileBwdLPTSchedulerILb1ELi128ELb1EEEEEEEEEvNT_6ParamsE$_ZN4cute8gmem_ptrIPKN7cutlass10bfloat16_tEECI1NS_12iter_adaptorIS4_S5_EEES4_)
$_ZN7cutlass13device_kernelIN5flash19enable_sm80_to_sm89INS1_16FlashAttnBwdSm80INS1_25CollectiveMainloopBwdSm80ILi2ELi2EN4cute5tupleIJNS5_1CILi128EEES8_NS7_ILi64EEEEEENS_10bfloat16_tEfNS_4arch4Sm80ELb1ELb0ELb1ELb1ELb1ELb0ELb0ELb0ELi2ELi4ELi4ELi4ELb0EEENS1_21CollectiveEpilogueBwdISA_SB_SD_Li256ELb1ELb0ELi2EEENS1_25SingleTileBwdLPTSchedulerILb1ELi128ELb1EEEEEEEEEvNT_6ParamsE$_ZN4cute8gmem_ptrIPKN7cutlass10bfloat16_tEECI1NS_12iter_adaptorIS4_S5_EEES4_:
[----:B------:R-:W-:Y:S02]  /*c900*/  MOV R10, 0xc920 ;  /* 0x0000c920000a7802 */ /* 0x000fe40000000f00 */
[----:B------:R-:W-:Y:S05]  /*c910*/  CALL.REL.NOINC `($_ZN7cutlass13device_kernelIN5flash19enable_sm80_to_sm89INS1_16FlashAttnBwdSm80INS1_25CollectiveMainloopBwdSm80ILi2ELi2EN4cute5tupleIJNS5_1CILi128EEES8_NS7_ILi64EEEEEENS_10bfloat16_tEfNS_4arch4Sm80ELb1ELb0ELb1ELb1ELb1ELb0ELb0ELb0ELi2ELi4ELi4ELi4ELb0EEENS1_21CollectiveEpilogueBwdISA_SB_SD_Li256ELb1ELb0ELi2EEENS1_25SingleTileBwdLPTSchedulerILb1ELi128ELb1EEEEEEEEEvNT_6ParamsE$_ZN4cute12iter_adaptorIPKN7cutlass10bfloat16_tENS_8gmem_ptrIS4_EEEC2ES4_) ;  /* 0xffffa97000007944 */ /* 0x000fea0003c3ffff */
[----:B------:R-:W-:-:S04]  /*c920*/  MOV R9, 0x0 ;  /* 0x0000000000097802 */ /* 0x000fc80000000f00 */
[----:B------:R-:W-:Y:S05]  /*c930*/  RET.REL.NODEC R8 `(_ZN7cutlass13device_kernelIN5flash19enable_sm80_to_sm89INS1_16FlashAttnBwdSm80INS1_25CollectiveMainloopBwdSm80ILi2ELi2EN4cute5tupleIJNS5_1CILi128EEES8_NS7_ILi64EEEEEENS_10bfloat16_tEfNS_4arch4Sm80ELb1ELb0ELb1ELb1ELb1ELb0ELb0ELb0ELi2ELi4ELi4ELi4ELb0EEENS1_21CollectiveEpilogueBwdISA_SB_SD_Li256ELb1ELb0ELi2EEENS1_25SingleTileBwdLPTSchedulerILb1ELi128ELb1EEEEEEEEEvNT_6ParamsE) ;  /* 0xffff36c008007950 */ /* 0x000fea0003c3ffff */
        .type           $_ZN7cutlass13device_kernelIN5flash19enable_sm80_to_sm89INS1_16FlashAttnBwdSm80INS1_25CollectiveMainloopBwdSm80ILi2ELi2EN4cute5tupleIJNS5_1CILi128EEES8_NS7_ILi64EEEEEENS_10bfloat16_tEfNS_4arch4Sm80ELb1ELb0ELb1ELb1ELb1ELb0ELb0ELb0ELi2ELi4ELi4ELi4ELb0EEENS1_21CollectiveEpilogueBwdISA_SB_SD_Li256ELb1ELb0ELi2EEENS1_25SingleTileBwdLPTSchedulerILb1ELi128ELb1EEEEEEEEEvNT_6ParamsE$_ZN4cute8gmem_ptrIPKN7cutlass9uint128_tEECI1NS_12iter_adaptorIS4_S5_EEES4_,@function
        .size           $_ZN7cutlass13device_kernelIN5flash19enable_sm80_to_sm89INS1_16FlashAttnBwdSm80INS1_25CollectiveMainloopBwdSm80ILi2ELi2EN4cute5tupleIJNS5_1CILi128EEES8_NS7_ILi64EEEEEENS_10bfloat16_tEfNS_4arch4Sm80ELb1ELb0ELb1ELb1ELb1ELb0ELb0ELb0ELi2ELi4ELi4ELi4ELb0EEENS1_21CollectiveEpilogueBwdISA_SB_SD_Li256ELb1ELb0ELi2EEENS1_25SingleTileBwdLPTSchedulerILb1ELi128ELb1EEEEEEEEEvNT_6ParamsE$_ZN4cute8gmem_ptrIPKN7cutlass9uint128_tEECI1NS_12iter_adaptorIS4_S5_EEES4_,($_ZN7cutlass13device_kernelIN5flash19enable_sm80_to_sm89INS1_16FlashAttnBwdSm80INS1_25CollectiveMainloopBwdSm80ILi2ELi2EN4cute5tupleIJNS5_1CILi128EEES8_NS7_ILi64EEEEEENS_10bfloat16_tEfNS_4arch4Sm80ELb1ELb0ELb1ELb1ELb1ELb0ELb0ELb0ELi2ELi4ELi4ELi4ELb0EEENS1_21CollectiveEpilogueBwdISA_SB_SD_Li256ELb1ELb0ELi2EEENS1_25SingleTileBwdLPTSchedulerILb1ELi128ELb1EEEEEEEEEvNT_6ParamsE$_ZN4cute8gmem_ptrIPKfECI1NS_12iter_adaptorIS2_S3_EEES2_ - $_ZN7cutlass13device_kernelIN5flash19enable_sm80_to_sm89INS1_16FlashAttnBwdSm80INS1_25CollectiveMainloopBwdSm80ILi2ELi2EN4cute5tupleIJNS5_1CILi128EEES8_NS7_ILi64EEEEEENS_10bfloat16_tEfNS_4arch4Sm80ELb1ELb0ELb1ELb1ELb1ELb0ELb0ELb0ELi2ELi4ELi4ELi4ELb0EEENS1_21CollectiveEpilogueBwdISA_SB_SD_Li256ELb1ELb0ELi2EEENS1_25SingleTileBwdLPTSchedulerILb1ELi128ELb1EEEEEEEEEvNT_6ParamsE$_ZN4cute8gmem_ptrIPKN7cutlass9uint128_tEECI1NS_12iter_adaptorIS4_S5_EEES4_)
$_ZN7cutlass13device_kernelIN5flash19enable_sm80_to_sm89INS1_16FlashAttnBwdSm80INS1_25CollectiveMainloopBwdSm80ILi2ELi2EN4cute5tupleIJNS5_1CILi128EEES8_NS7_ILi64EEEEEENS_10bfloat16_tEfNS_4arch4Sm80ELb1ELb0ELb1ELb1ELb1ELb0ELb0ELb0ELi2ELi4ELi4ELi4ELb0EEENS1_21CollectiveEpilogueBwdISA_SB_SD_Li256ELb1ELb0ELi2EEENS1_25SingleTileBwdLPTSchedulerILb1ELi128ELb1EEEEEEEEEvNT_6ParamsE$_ZN4cute8gmem_ptrIPKN7cutlass9uint128_tEECI1NS_12iter_adaptorIS4_S5_EEES4_:
[----:B------:R-:W-:Y:S02]  /*c940*/  MOV R10, 0xc960 ;  /* 0x0000c960000a7802 */ /* 0x000fe40000000f00 */
[----:B------:R-:W-:Y:S05]  /*c950*/  CALL.REL.NOINC `($_ZN7cutlass13device_kernelIN5flash19enable_sm80_to_sm89INS1_16FlashAttnBwdSm80INS1_25CollectiveMainloopBwdSm80ILi2ELi2EN4cute5tupleIJNS5_1CILi128EEES8_NS7_ILi64EEEEEENS_10bfloat16_tEfNS_4arch4Sm80ELb1ELb0ELb1ELb1ELb1ELb0ELb0ELb0ELi2ELi4ELi4ELi4ELb0EEENS1_21CollectiveEpilogueBwdISA_SB_SD_Li256ELb1ELb0ELi2EEENS1_25SingleTileBwdLPTSchedulerILb1ELi128ELb1EEEEEEEEEvNT_6ParamsE$_ZN4cute12iter_adaptorIPKN7cutlass9uint128_tENS_8gmem_ptrIS4_EEEC2ES4_) ;  /* 0xffffa99000007944 */ /* 0x000fea0003c3ffff */
[----:B------:R-:W-:-:S04]  /*c960*/  MOV R9, 0x0 ;  /* 0x0000000000097802 */ /* 0x000fc80000000f00 */
[----:B------:R-:W-:Y:S05]  /*c970*/  RET.REL.NODEC R8 `(_ZN7cutlass13device_kernelIN5flash19enable_sm80_to_sm89INS1_16FlashAttnBwdSm80INS1_25CollectiveMainloopBwdSm80ILi2ELi2EN4cute5tupleIJNS5_1CILi128EEES8_NS7_ILi64EEEEEENS_10bfloat16_tEfNS_4arch4Sm80ELb1ELb0ELb1ELb1ELb1ELb0ELb0ELb0ELi2ELi4ELi4ELi4ELb0EEENS1_21CollectiveEpilogueBwdISA_SB_SD_Li256ELb1ELb0ELi2EEENS1_25SingleTileBwdLPTSchedulerILb1ELi128ELb1EEEEEEEEEvNT_6ParamsE) ;  /* 0xffff368008007950 */ /* 0x000fea0003c3ffff */
        .type           $_ZN7cutlass13device_kernelIN5flash19enable_sm80_to_sm89INS1_16FlashAttnBwdSm80INS1_25CollectiveMainloopBwdSm80ILi2ELi2EN4cute5tupleIJNS5_1CILi128EEES8_NS7_ILi64EEEEEENS_10bfloat16_tEfNS_4arch4Sm80ELb1ELb0ELb1ELb1ELb1ELb0ELb0ELb0ELi2ELi4ELi4ELi4ELb0EEENS1_21CollectiveEpilogueBwdISA_SB_SD_Li256ELb1ELb0ELi2EEENS1_25SingleTileBwdLPTSchedulerILb1ELi128ELb1EEEEEEEEEvNT_6ParamsE$_ZN4cute8gmem_ptrIPKfECI1NS_12iter_adaptorIS2_S3_EEES2_,@function
        .size           $_ZN7cutlass13device_kernelIN5flash19enable_sm80_to_sm89INS1_16FlashAttnBwdSm80INS1_25CollectiveMainloopBwdSm80ILi2ELi2EN4cute5tupleIJNS5_1CILi128EEES8_NS7_ILi64EEEEEENS_10bfloat16_tEfNS_4arch4Sm80ELb1ELb0ELb1ELb1ELb1ELb0ELb0ELb0ELi2ELi4ELi4ELi4ELb0EEENS1_21CollectiveEpilogueBwdISA_SB_SD_Li256ELb1ELb0ELi2EEENS1_25SingleTileBwdLPTSchedulerILb1ELi128ELb1EEEEEEEEEvNT_6ParamsE$_ZN4cute8gmem_ptrIPKfECI1NS_12iter_adaptorIS2_S3_EEES2_,($_ZN7cutlass13device_kernelIN5flash19enable_sm80_to_sm89INS1_16FlashAttnBwdSm80INS1_25CollectiveMainloopBwdSm80ILi2ELi2EN4cute5tupleIJNS5_1CILi128EEES8_NS7_ILi64EEEEEENS_10bfloat16_tEfNS_4arch4Sm80ELb1ELb0ELb1ELb1ELb1ELb0ELb0ELb0ELi2ELi4ELi4ELi4ELb0EEENS1_21CollectiveEpilogueBwdISA_SB_SD_Li256ELb1ELb0ELi2EEENS1_25SingleTileBwdLPTSchedulerILb1ELi128ELb1EEEEEEEEEvNT_6ParamsE$_ZN4cute8gmem_ptrIPfECI1NS_12iter_adaptorIS1_S2_EEES1_ - $_ZN7cutlass13device_kernelIN5flash19enable_sm80_to_sm89INS1_16FlashAttnBwdSm80INS1_25CollectiveMainloopBwdSm80ILi2ELi2EN4cute5tupleIJNS5_1CILi128EEES8_NS7_ILi64EEEEEENS_10bfloat16_tEfNS_4arch4Sm80ELb1ELb0ELb1ELb1ELb1ELb0ELb0ELb0ELi2ELi4ELi4ELi4ELb0EEENS1_21CollectiveEpilogueBwdISA_SB_SD_Li256ELb1ELb0ELi2EEENS1_25SingleTileBwdLPTSchedulerILb1ELi128ELb1EEEEEEEEEvNT_6ParamsE$_ZN4cute8gmem_ptrIPKfECI1NS_12iter_adaptorIS2_S3_EEES2_)
$_ZN7cutlass13device_kernelIN5flash19enable_sm80_to_sm89INS1_16FlashAttnBwdSm80INS1_25CollectiveMainloopBwdSm80ILi2ELi2EN4cute5tupleIJNS5_1CILi128EEES8_NS7_ILi64EEEEEENS_10bfloat16_tEfNS_4arch4Sm80ELb1ELb0ELb1ELb1ELb1ELb0ELb0ELb0ELi2ELi4ELi4ELi4ELb0EEENS1_21CollectiveEpilogueBwdISA_SB_SD_Li256ELb1ELb0ELi2EEENS1_25SingleTileBwdLPTSchedulerILb1ELi128ELb1EEEEEEEEEvNT_6ParamsE$_ZN4cute8gmem_ptrIPKfECI1NS_12iter_adaptorIS2_S3_EEES2_:
[----:B------:R-:W-:Y:S02]  /*c980*/  MOV R10, 0xc9a0 ;  /* 0x0000c9a0000a7802 */ /* 0x000fe40000000f00 */
[----:B------:R-:W-:Y:S05]  /*c990*/  CALL.REL.NOINC `($_ZN7cutlass13device_kernelIN5flash19enable_sm80_to_sm89INS1_16FlashAttnBwdSm80INS1_25CollectiveMainloopBwdSm80ILi2ELi2EN4cute5tupleIJNS5_1CILi128EEES8_NS7_ILi64EEEEEENS_10bfloat16_tEfNS_4arch4Sm80ELb1ELb0ELb1ELb1ELb1ELb0ELb0ELb0ELi2ELi4ELi4ELi4ELb0EEENS1_21CollectiveEpilogueBwdISA_SB_SD_Li256ELb1ELb0ELi2EEENS1_25SingleTileBwdLPTSchedulerILb1ELi128ELb1EEEEEEEEEvNT_6ParamsE$_ZN4cute12iter_adaptorIPKfNS_8gmem_ptrIS2_EEEC2ES2_) ;  /* 0xffffa99000007944 */ /* 0x000fea0003c3ffff */
[----:B------:R-:W-:-:S04]  /*c9a0*/  MOV R9, 0x0 ;  /* 0x0000000000097802 */ /* 0x000fc80000000f00 */
[----:B------:R-:W-:Y:S05]  /*c9b0*/  RET.REL.NODEC R8 `(_ZN7cutlass13device_kernelIN5flash19enable_sm80_to_sm89INS1_16FlashAttnBwdSm80INS1_25CollectiveMainloopBwdSm80ILi2ELi2EN4cute5tupleIJNS5_1CILi128EEES8_NS7_ILi64EEEEEENS_10bfloat16_tEfNS_4arch4Sm80ELb1ELb0ELb1ELb1ELb1ELb0ELb0ELb0ELi2ELi4ELi4ELi4ELb0EEENS1_21CollectiveEpilogueBwdISA_SB_SD_Li256ELb1ELb0ELi2EEENS1_25SingleTileBwdLPTSchedulerILb1ELi128ELb1EEEEEEEEEvNT_6ParamsE) ;  /* 0xffff364008007950 */ /* 0x000fea0003c3ffff */
        .type           $_ZN7cutlass13device_kernelIN5flash19enable_sm80_to_sm89INS1_16FlashAttnBwdSm80INS1_25CollectiveMainloopBwdSm80ILi2ELi2EN4cute5tupleIJNS5_1CILi128EEES8_NS7_ILi64EEEEEENS_10bfloat16_tEfNS_4arch4Sm80ELb1ELb0ELb1ELb1ELb1ELb0ELb0ELb0ELi2ELi4ELi4ELi4ELb0EEENS1_21CollectiveEpilogueBwdISA_SB_SD_Li256ELb1ELb0ELi2EEENS1_25SingleTileBwdLPTSchedulerILb1ELi128ELb1EEEEEEEEEvNT_6ParamsE$_ZN4cute8gmem_ptrIPfECI1NS_12iter_adaptorIS1_S2_EEES1_,@function
        .size           $_ZN7cutlass13device_kernelIN5flash19enable_sm80_to_sm89INS1_16FlashAttnBwdSm80INS1_25CollectiveMainloopBwdSm80ILi2ELi2EN4cute5tupleIJNS5_1CILi128EEES8_NS7_ILi64EEEEEENS_10bfloat16_tEfNS_4arch4Sm80ELb1ELb0ELb1ELb1ELb1ELb0ELb0ELb0ELi2ELi4ELi4ELi4ELb0EEENS1_21CollectiveEpilogueBwdISA_SB_SD_Li256ELb1ELb0ELi2EEENS1_25SingleTileBwdLPTSchedulerILb1ELi128ELb1EEEEEEEEEvNT_6ParamsE$_ZN4cute8gmem_ptrIPfECI1NS_12iter_adaptorIS1_S2_EEES1_,($_ZN7cutlass13device_kernelIN5flash19enable_sm80_to_sm89INS1_16FlashAttnBwdSm80INS1_25CollectiveMainloopBwdSm80ILi2ELi2EN4cute5tupleIJNS5_1CILi128EEES8_NS7_ILi64EEEEEENS_10bfloat16_tEfNS_4arch4Sm80ELb1ELb0ELb1ELb1ELb1ELb0ELb0ELb0ELi2ELi4ELi4ELi4ELb0EEENS1_21CollectiveEpilogueBwdISA_SB_SD_Li256ELb1ELb0ELi2EEENS1_25SingleTileBwdLPTSchedulerILb1ELi128ELb1EEEEEEEEEvNT_6ParamsE$_ZN4cute8smem_ptrIPN7cutlass10bfloat16_tEECI1NS_12iter_adaptorIS3_S4_EEES3_ - $_ZN7cutlass13device_kernelIN5flash19enable_sm80_to_sm89INS1_16FlashAttnBwdSm80INS1_25CollectiveMainloopBwdSm80ILi2ELi2EN4cute5tupleIJNS5_1CILi128EEES8_NS7_ILi64EEEEEENS_10bfloat16_tEfNS_4arch4Sm80ELb1ELb0ELb1ELb1ELb1ELb0ELb0ELb0ELi2ELi4ELi4ELi4ELb0EEENS1_21CollectiveEpilogueBwdISA_SB_SD_Li256ELb1ELb0ELi2EEENS1_25SingleTileBwdLPTSchedulerILb1ELi128ELb1EEEEEEEEEvNT_6ParamsE$_ZN4cute8gmem_ptrIPfECI1NS_12iter_adaptorIS1_S2_EEES1_)
$_ZN7cutlass13device_kernelIN5flash19enable_sm80_to_sm89INS1_16FlashAttnBwdSm80INS1_25CollectiveMainloopBwdSm80ILi2ELi2EN4cute5tupleIJNS5_1CILi128EEES8_NS7_ILi64EEEEEENS_10bfloat16_tEfNS_4arch4Sm80ELb1ELb0ELb1ELb1ELb1ELb0ELb0ELb0ELi2ELi4ELi4ELi4ELb0EEENS1_21CollectiveEpilogueBwdISA_SB_SD_Li256ELb1ELb0ELi2EEENS1_25SingleTileBwdLPTSchedulerILb1ELi128ELb1EEEEEEEEEvNT_6ParamsE$_ZN4cute8gmem_ptrIPfECI1NS_12iter_adaptorIS1_S2_EEES1_:
[----:B------:R-:W-:Y:S02]  /*c9c0*/  MOV R4, 0xc9e0 ;  /* 0x0000c9e000047802 */ /* 0x000fe40000000f00 */
[----:B------:R-:W-:Y:S05]  /*c9d0*/  CALL.REL.NOINC `($_ZN7cutlass13device_kernelIN5flash19enable_sm80_to_sm89INS1_16FlashAttnBwdSm80INS1_25CollectiveMainloopBwdSm80ILi2ELi2EN4cute5tupleIJNS5_1CILi128EEES8_NS7_ILi64EEEEEENS_10bfloat16_tEfNS_4arch4Sm80ELb1ELb0ELb1ELb1ELb1ELb0ELb0ELb0ELi2ELi4ELi4ELi4ELb0EEENS1_21CollectiveEpilogueBwdISA_SB_SD_Li256ELb1ELb0ELi2EEENS1_25SingleTileBwdLPTSchedulerILb1ELi128ELb1EEEEEEEEEvNT_6ParamsE$_ZN4cute12iter_adaptorIPfNS_8gmem_ptrIS1_EEEC2ES1_) ;  /* 0xffffaa1000007944 */ /* 0x000fea0003c3ffff */
[----:B------:R-:W-:-:S04]  /*c9e0*/  MOV R9, 0x0 ;  /* 0x0000000000097802 */ /* 0x000fc80000000f00 */
[----:B------:R-:W-:Y:S05]  /*c9f0*/  RET.REL.NODEC R8 `(_ZN7cutlass13device_kernelIN5flash19enable_sm80_to_sm89INS1_16FlashAttnBwdSm80INS1_25CollectiveMainloopBwdSm80ILi2ELi2EN4cute5tupleIJNS5_1CILi128EEES8_NS7_ILi64EEEEEENS_10bfloat16_tEfNS_4arch4Sm80ELb1ELb0ELb1ELb1ELb1ELb0ELb0ELb0ELi2ELi4ELi4ELi4ELb0EEENS1_21CollectiveEpilogueBwdISA_SB_SD_Li256ELb1ELb0ELi2EEENS1_25SingleTileBwdLPTSchedulerILb1ELi128ELb1EEEEEEEEEvNT_6ParamsE) ;  /* 0xffff360008007950 */ /* 0x000fea0003c3ffff */
        .type           $_ZN7cutlass13device_kernelIN5flash19enable_sm80_to_sm89INS1_16FlashAttnBwdSm80INS1_25CollectiveMainloopBwdSm80ILi2ELi2EN4cute5tupleIJNS5_1CILi128EEES8_NS7_ILi64EEEEEENS_10bfloat16_tEfNS_4arch4Sm80ELb1ELb0ELb1ELb1ELb1ELb0ELb0ELb0ELi2ELi4ELi4ELi4ELb0EEENS1_21CollectiveEpilogueBwdISA_SB_SD_Li256ELb1ELb0ELi2EEENS1_25SingleTileBwdLPTSchedulerILb1ELi128ELb1EEEEEEEEEvNT_6ParamsE$_ZN4cute8smem_ptrIPN7cutlass10bfloat16_tEECI1NS_12iter_adaptorIS3_S4_EEES3_,@function
        .size           $_ZN7cutlass13device_kernelIN5flash19enable_sm80_to_sm89INS1_16FlashAttnBwdSm80INS1_25CollectiveMainloopBwdSm80ILi2ELi2EN4cute5tupleIJNS5_1CILi128EEES8_NS7_ILi64EEEEEENS_10bfloat16_tEfNS_4arch4Sm80ELb1ELb0ELb1ELb1ELb1ELb0ELb0ELb0ELi2ELi4ELi4ELi4ELb0EEENS1_21CollectiveEpilogueBwdISA_SB_SD_Li256ELb1ELb0ELi2EEENS1_25SingleTileBwdLPTSchedulerILb1ELi128ELb1EEEEEEEEEvNT_6ParamsE$_ZN4cute8smem_ptrIPN7cutlass10bfloat16_tEECI1NS_12iter_adaptorIS3_S4_EEES3_,($_ZN7cutlass13device_kernelIN5flash19enable_sm80_to_sm89INS1_16FlashAttnBwdSm80INS1_25CollectiveMainloopBwdSm80ILi2ELi2EN4cute5tupleIJNS5_1CILi128EEES8_NS7_ILi64EEEEEENS_10bfloat16_tEfNS_4arch4Sm80ELb1ELb0ELb1ELb1ELb1ELb0ELb0ELb0ELi2ELi4ELi4ELi4ELb0EEENS1_21CollectiveEpilogueBwdISA_SB_SD_Li256ELb1ELb0ELi2EEENS1_25SingleTileBwdLPTSchedulerILb1ELi128ELb1EEEEEEEEEvNT_6ParamsE$_ZN4cute8smem_ptrIPN7cutlass9uint128_tEECI1NS_12iter_adaptorIS3_S4_EEES3_ - $_ZN7cutlass13device_kernelIN5flash19enable_sm80_to_sm89INS1_16FlashAttnBwdSm80INS1_25CollectiveMainloopBwdSm80ILi2ELi2EN4cute5tupleIJNS5_1CILi128EEES8_NS7_ILi64EEEEEENS_10bfloat16_tEfNS_4arch4Sm80ELb1ELb0ELb1ELb1ELb1ELb0ELb0ELb0ELi2ELi4ELi4ELi4ELb0EEENS1_21CollectiveEpilogueBwdISA_SB_SD_Li256ELb1ELb0ELi2EEENS1_25SingleTileBwdLPTSchedulerILb1ELi128ELb1EEEEEEEEEvNT_6ParamsE$_ZN4cute8smem_ptrIPN7cutlass10bfloat16_tEECI1NS_12iter_adaptorIS3_S4_EEES3_)
$_ZN7cutlass13device_kernelIN5flash19enable_sm80_to_sm89INS1_16FlashAttnBwdSm80INS1_25CollectiveMainloopBwdSm80ILi2ELi2EN4cute5tupleIJNS5_1CILi128EEES8_NS7_ILi64EEEEEENS_10bfloat16_tEfNS_4arch4Sm80ELb1ELb0ELb1ELb1ELb1ELb0ELb0ELb0ELi2ELi4ELi4ELi4ELb0EEENS1_21CollectiveEpilogueBwdISA_SB_SD_Li256ELb1ELb0ELi2EEENS1_25SingleTileBwdLPTSchedulerILb1ELi128ELb1EEEEEEEEEvNT_6ParamsE$_ZN4cute8smem_ptrIPN7cutlass10bfloat16_tEECI1NS_12iter_adaptorIS3_S4_EEES3_:
[----:B------:R-:W-:Y:S02]  /*ca00*/  MOV R10, 0xca20 ;  /* 0x0000ca20000a7802 */ /* 0x000fe40000000f00 */
[----:B------:R-:W-:Y:S05]  /*ca10*/  CALL.REL.NOINC `($_ZN7cutlass13device_kernelIN5flash19enable_sm80_to_sm89INS1_16FlashAttnBwdSm80INS1_25CollectiveMainloopBwdSm80ILi2ELi2EN4cute5tupleIJNS5_1CILi128EEES8_NS7_ILi64EEEEEENS_10bfloat16_tEfNS_4arch4Sm80ELb1ELb0ELb1ELb1ELb1ELb0ELb0ELb0ELi2ELi4ELi4ELi4ELb0EEENS1_21CollectiveEpilogueBwdISA_SB_SD_Li256ELb1ELb0ELi2EEENS1_25SingleTileBwdLPTSchedulerILb1ELi128ELb1EEEEEEEEEvNT_6ParamsE$_ZN4cute12iter_adaptorIPN7cutlass10bfloat16_tENS_8smem_ptrIS3_EEEC2ES3_) ;  /* 0xffffa95000007944 */ /* 0x000fea0003c3ffff */
[----:B------:R-:W-:-:S04]  /*ca20*/  MOV R9, 0x0 ;  /* 0x0000000000097802 */ /* 0x000fc80000000f00 */
[----:B------:R-:W-:Y:S05]  /*ca30*/  RET.REL.NODEC R8 `(_ZN7cutlass13device_kernelIN5flash19enable_sm80_to_sm89INS1_16FlashAttnBwdSm80INS1_25CollectiveMainloopBwdSm80ILi2ELi2EN4cute5tupleIJNS5_1CILi128EEES8_NS7_ILi64EEEEEENS_10bfloat16_tEfNS_4arch4Sm80ELb1ELb0ELb1ELb1ELb1ELb0ELb0ELb0ELi2ELi4ELi4ELi4ELb0EEENS1_21CollectiveEpilogueBwdISA_SB_SD_Li256ELb1ELb0ELi2EEENS1_25SingleTileBwdLPTSchedulerILb1ELi128ELb1EEEEEEEEEvNT_6ParamsE) ;  /* 0xffff35c008007950 */ /* 0x000fea0003c3ffff */
        .type           $_ZN7cutlass13device_kernelIN5flash19enable_sm80_to_sm89INS1_16FlashAttnBwdSm80INS1_25CollectiveMainloopBwdSm80ILi2ELi2EN4cute5tupleIJNS5_1CILi128EEES8_NS7_ILi64EEEEEENS_10bfloat16_tEfNS_4arch4Sm80ELb1ELb0ELb1ELb1ELb1ELb0ELb0ELb0ELi2ELi4ELi4ELi4ELb0EEENS1_21CollectiveEpilogueBwdISA_SB_SD_Li256ELb1ELb0ELi2EEENS1_25SingleTileBwdLPTSchedulerILb1ELi128ELb1EEEEEEEEEvNT_6ParamsE$_ZN4cute8smem_ptrIPN7cutlass9uint128_tEECI1NS_12iter_adaptorIS3_S4_EEES3_,@function
        .size           $_ZN7cutlass13device_kernelIN5flash19enable_sm80_to_sm89INS1_16FlashAttnBwdSm80INS1_25CollectiveMainloopBwdSm80ILi2ELi2EN4cute5tupleIJNS5_1CILi128EEES8_NS7_ILi64EEEEEENS_10bfloat16_tEfNS_4arch4Sm80ELb1ELb0ELb1ELb1ELb1ELb0ELb0ELb0ELi2ELi4ELi4ELi4ELb0EEENS1_21CollectiveEpilogueBwdISA_SB_SD_Li256ELb1ELb0ELi2EEENS1_25SingleTileBwdLPTSchedulerILb1ELi128ELb1EEEEEEEEEvNT_6ParamsE$_ZN4cute8smem_ptrIPN7cutlass9uint128_tEECI1NS_12iter_adaptorIS3_S4_EEES3_,($_ZN7cutlass13device_kernelIN5flash19enable_sm80_to_sm89INS1_16FlashAttnBwdSm80INS1_25CollectiveMainloopBwdSm80ILi2ELi2EN4cute5tupleIJNS5_1CILi128EEES8_NS7_ILi64EEEEEENS_10bfloat16_tEfNS_4arch4Sm80ELb1ELb0ELb1ELb1ELb1ELb0ELb0ELb0ELi2ELi4ELi4ELi4ELb0EEENS1_21CollectiveEpilogueBwdISA_SB_SD_Li256ELb1ELb0ELi2EEENS1_25SingleTileBwdLPTSchedulerILb1ELi128ELb1EEEEEEEEEvNT_6ParamsE$_ZN4cute8smem_ptrIPfECI1NS_12iter_adaptorIS1_S2_EEES1_ - $_ZN7cutlass13device_kernelIN5flash19enable_sm80_to_sm89INS1_16FlashAttnBwdSm80INS1_25CollectiveMainloopBwdSm80ILi2ELi2EN4cute5tupleIJNS5_1CILi128EEES8_NS7_ILi64EEEEEENS_10bfloat16_tEfNS_4arch4Sm80ELb1ELb0ELb1ELb1ELb1ELb0ELb0ELb0ELi2ELi4ELi4ELi4ELb0EEENS1_21CollectiveEpilogueBwdISA_SB_SD_Li256ELb1ELb0ELi2EEENS1_25SingleTileBwdLPTSchedulerILb1ELi128ELb1EEEEEEEEEvNT_6ParamsE$_ZN4cute8smem_ptrIPN7cutlass9uint128_tEECI1NS_12iter_adaptorIS3_S4_EEES3_)
$_ZN7cutlass13device_kernelIN5flash19enable_sm80_to_sm89INS1_16FlashAttnBwdSm80INS1_25CollectiveMainloopBwdSm80ILi2ELi2EN4cute5tupleIJNS5_1CILi128EEES8_NS7_ILi64EEEEEENS_10bfloat16_tEfNS_4arch4Sm80ELb1ELb0ELb1ELb1ELb1ELb0ELb0ELb0ELi2ELi4ELi4ELi4ELb0EEENS1_21CollectiveEpilogueBwdISA_SB_SD_Li256ELb1ELb0ELi2EEENS1_25SingleTileBwdLPTSchedulerILb1ELi128ELb1EEEEEEEEEvNT_6ParamsE$_ZN4cute8smem_ptrIPN7cutlass9uint128_tEECI1NS_12iter_adaptorIS3_S4_EEES3_:
[----:B------:R-:W-:Y:S02]  /*ca40*/  MOV R8, 0xca60 ;  /* 0x0000ca6000087802 */ /* 0x000fe40000000f00 */
[----:B------:R-:W-:Y:S05]  /*ca50*/  CALL.REL.NOINC `($_ZN7cutlass13device_kernelIN5flash19enable_sm80_to_sm89INS1_16FlashAttnBwdSm80INS1_25CollectiveMainloopBwdSm80ILi2ELi2EN4cute5tupleIJNS5_1CILi128EEES8_NS7_ILi64EEEEEENS_10bfloat16_tEfNS_4arch4Sm80ELb1ELb0ELb1ELb1ELb1ELb0ELb0ELb0ELi2ELi4ELi4ELi4ELb0EEENS1_21CollectiveEpilogueBwdISA_SB_SD_Li256ELb1ELb0ELi2EEENS1_25SingleTileBwdLPTSchedulerILb1ELi128ELb1EEEEEEEEEvNT_6ParamsE$_ZN4cute12iter_adaptorIPN7cutlass9uint128_tENS_8smem_ptrIS3_EEEC2ES3_) ;  /* 0xffffa95000007944 */ /* 0x000fea0003c3ffff */
[----:B------:R-:W-:-:S04]  /*ca60*/  MOV R7, 0x0 ;  /* 0x0000000000077802 */ /* 0x000fc80000000f00 */
[----:B------:R-:W-:Y:S05]  /*ca70*/  RET.REL.NODEC R6 `(_ZN7cutlass13device_kernelIN5flash19enable_sm80_to_sm89INS1_16FlashAttnBwdSm80INS1_25CollectiveMainloopBwdSm80ILi2ELi2EN4cute5tupleIJNS5_1CILi128EEES8_NS7_ILi64EEEEEENS_10bfloat16_tEfNS_4arch4Sm80ELb1ELb0ELb1ELb1ELb1ELb0ELb0ELb0ELi2ELi4ELi4ELi4ELb0EEENS1_21CollectiveEpilogueBwdISA_SB_SD_Li256ELb1ELb0ELi2EEENS1_25SingleTileBwdLPTSchedulerILb1ELi128ELb1EEEEEEEEEvNT_6ParamsE) ;  /* 0xffff358006007950 */ /* 0x000fea0003c3ffff */
        .type           $_ZN7cutlass13device_kernelIN5flash19enable_sm80_to_sm89INS1_16FlashAttnBwdSm80INS1_25CollectiveMainloopBwdSm80ILi2ELi2EN4cute5tupleIJNS5_1CILi128EEES8_NS7_ILi64EEEEEENS_10bfloat16_tEfNS_4arch4Sm80ELb1ELb0ELb1ELb1ELb1ELb0ELb0ELb0ELi2ELi4ELi4ELi4ELb0EEENS1_21CollectiveEpilogueBwdISA_SB_SD_Li256ELb1ELb0ELi2EEENS1_25SingleTileBwdLPTSchedulerILb1ELi128ELb1EEEEEEEEEvNT_6ParamsE$_ZN4cute8smem_ptrIPfECI1NS_12iter_adaptorIS1_S2_EEES1_,@function
        .size           $_ZN7cutlass13device_kernelIN5flash19enable_sm80_to_sm89INS1_16FlashAttnBwdSm80INS1_25CollectiveMainloopBwdSm80ILi2ELi2EN4cute5tupleIJNS5_1CILi128EEES8_NS7_ILi64EEEEEENS_10bfloat16_tEfNS_4arch4Sm80ELb1ELb0ELb1ELb1ELb1ELb0ELb0ELb0ELi2ELi4ELi4ELi4ELb0EEENS1_21CollectiveEpilogueBwdISA_SB_SD_Li256ELb1ELb0ELi2EEENS1_25SingleTileBwdLPTSchedulerILb1ELi128ELb1EEEEEEEEEvNT_6ParamsE$_ZN4cute8smem_ptrIPfECI1NS_12iter_adaptorIS1_S2_EEES1_,($_ZN7cutlass13device_kernelIN5flash19enable_sm80_to_sm89INS1_16FlashAttnBwdSm80INS1_25CollectiveMainloopBwdSm80ILi2ELi2EN4cute5tupleIJNS5_1CILi128EEES8_NS7_ILi64EEEEEENS_10bfloat16_tEfNS_4arch4Sm80ELb1ELb0ELb1ELb1ELb1ELb0ELb0ELb0ELi2ELi4ELi4ELi4ELb0EEENS1_21CollectiveEpilogueBwdISA_SB_SD_Li256ELb1ELb0ELi2EEENS1_25SingleTileBwdLPTSchedulerILb1ELi128ELb1EEEEEEEEEvNT_6ParamsE$_ZN4cute8smem_ptrIPjECI1NS_12iter_adaptorIS1_S2_EEES1_ - $_ZN7cutlass13device_kernelIN5flash19enable_sm80_to_sm89INS1_16FlashAttnBwdSm80INS1_25CollectiveMainloopBwdSm80ILi2ELi2EN4cute5tupleIJNS5_1CILi128EEES8_NS7_ILi64EEEEEENS_10bfloat16_tEfNS_4arch4Sm80ELb1ELb0ELb1ELb1ELb1ELb0ELb0ELb0ELi2ELi4ELi4ELi4ELb0EEENS1_21CollectiveEpilogueBwdISA_SB_SD_Li256ELb1ELb0ELi2EEENS1_25SingleTileBwdLPTSchedulerILb1ELi128ELb1EEEEEEEEEvNT_6ParamsE$_ZN4cute8smem_ptrIPfECI1NS_12iter_adaptorIS1_S2_EEES1_)
$_ZN7cutlass13device_kernelIN5flash19enable_sm80_to_sm89INS1_16FlashAttnBwdSm80INS1_25CollectiveMainloopBwdSm80ILi2ELi2EN4cute5tupleIJNS5_1CILi128EEES8_NS7_ILi64EEEEEENS_10bfloat16_tEfNS_4arch4Sm80ELb1ELb0ELb1ELb1ELb1ELb0ELb0ELb0ELi2ELi4ELi4ELi4ELb0EEENS1_21CollectiveEpilogueBwdISA_SB_SD_Li256ELb1ELb0ELi2EEENS1_25SingleTileBwdLPTSchedulerILb1ELi128ELb1EEEEEEEEEvNT_6ParamsE$_ZN4cute8smem_ptrIPfECI1NS_12iter_adaptorIS1_S2_EEES1_:
[----:B------:R-:W-:Y:S02]  /*ca80*/  MOV R10, 0xcaa0 ;  /* 0x0000caa0000a7802 */ /* 0x000fe40000000f00 */
[----:B------:R-:W-:Y:S05]  /*ca90*/  CALL.REL.NOINC `($_ZN7cutlass13device_kernelIN5flash19enable_sm80_to_sm89INS1_16FlashAttnBwdSm80INS1_25CollectiveMainloopBwdSm80ILi2ELi2EN4cute5tupleIJNS5_1CILi128EEES8_NS7_ILi64EEEEEENS_10bfloat16_tEfNS_4arch4Sm80ELb1ELb0ELb1ELb1ELb1ELb0ELb0ELb0ELi2ELi4ELi4ELi4ELb0EEENS1_21CollectiveEpilogueBwdISA_SB_SD_Li256ELb1ELb0ELi2EEENS1_25SingleTileBwdLPTSchedulerILb1ELi128ELb1EEEEEEEEEvNT_6ParamsE$_ZN4cute12iter_adaptorIPfNS_8smem_ptrIS1_EEEC2ES1_) ;  /* 0xffffa99000007944 */ /* 0x000fea0003c3ffff */
[----:B------:R-:W-:-:S04]  /*caa0*/  MOV R9, 0x0 ;  /* 0x0000000000097802 */ /* 0x000fc80000000f00 */
[----:B------:R-:W-:Y:S05]  /*cab0*/  RET.REL.NODEC R8 `(_ZN7cutlass13device_kernelIN5flash19enable_sm80_to_sm89INS1_16FlashAttnBwdSm80INS1_25CollectiveMainloopBwdSm80ILi2ELi2EN4cute5tupleIJNS5_1CILi128EEES8_NS7_ILi64EEEEEENS_10bfloat16_tEfNS_4arch4Sm80ELb1ELb0ELb1ELb1ELb1ELb0ELb0ELb0ELi2ELi4ELi4ELi4ELb0EEENS1_21CollectiveEpilogueBwdISA_SB_SD_Li256ELb1ELb0ELi2EEENS1_25SingleTileBwdLPTSchedulerILb1ELi128ELb1EEEEEEEEEvNT_6ParamsE) ;  /* 0xffff354008007950 */ /* 0x000fea0003c3ffff */
        .type           $_ZN7cutlass13device_kernelIN5flash19enable_sm80_to_sm89INS1_16FlashAttnBwdSm80INS1_25CollectiveMainloopBwdSm80ILi2ELi2EN4cute5tupleIJNS5_1CILi128EEES8_NS7_ILi64EEEEEENS_10bfloat16_tEfNS_4arch4Sm80ELb1ELb0ELb1ELb1ELb1ELb0ELb0ELb0ELi2ELi4ELi4ELi4ELb0EEENS1_21CollectiveEpilogueBwdISA_SB_SD_Li256ELb1ELb0ELi2EEENS1_25SingleTileBwdLPTSchedulerILb1ELi128ELb1EEEEEEEEEvNT_6ParamsE$_ZN4cute8smem_ptrIPjECI1NS_12iter_adaptorIS1_S2_EEES1_,@function
        .size           $_ZN7cutlass13device_kernelIN5flash19enable_sm80_to_sm89INS1_16FlashAttnBwdSm80INS1_25CollectiveMainloopBwdSm80ILi2ELi2EN4cute5tupleIJNS5_1CILi128EEES8_NS7_ILi64EEEEEENS_10bfloat16_tEfNS_4arch4Sm80ELb1ELb0ELb1ELb1ELb1ELb0ELb0ELb0ELi2ELi4ELi4ELi4ELb0EEENS1_21CollectiveEpilogueBwdISA_SB_SD_Li256ELb1ELb0ELi2EEENS1_25SingleTileBwdLPTSchedulerILb1ELi128ELb1EEEEEEEEEvNT_6ParamsE$_ZN4cute8smem_ptrIPjECI1NS_12iter_adaptorIS1_S2_EEES1_,($_ZN7cutlass13device_kernelIN5flash19enable_sm80_to_sm89INS1_16FlashAttnBwdSm80INS1_25CollectiveMainloopBwdSm80ILi2ELi2EN4cute5tupleIJNS5_1CILi128EEES8_NS7_ILi64EEEEEENS_10bfloat16_tEfNS_4arch4Sm80ELb1ELb0ELb1ELb1ELb1ELb0ELb0ELb0ELi2ELi4ELi4ELi4ELb0EEENS1_21CollectiveEpilogueBwdISA_SB_SD_Li256ELb1ELb0ELi2EEENS1_25SingleTileBwdLPTSchedulerILb1ELi128ELb1EEEEEEEEEvNT_6ParamsE$_ZN73_INTERNAL_24fd9406_37_flash_bwd_hdim64_bf16_softcap_sm80_cu_8e232a79_330714__viaddmin_s32Eiii - $_ZN7cutlass13device_kernelIN5flash19enable_sm80_to_sm89INS1_16FlashAttnBwdSm80INS1_25CollectiveMainloopBwdSm80ILi2ELi2EN4cute5tupleIJNS5_1CILi128EEES8_NS7_ILi64EEEEEENS_10bfloat16_tEfNS_4arch4Sm80ELb1ELb0ELb1ELb1ELb1ELb0ELb0ELb0ELi2ELi4ELi4ELi4ELb0EEENS1_21CollectiveEpilogueBwdISA_SB_SD_Li256ELb1ELb0ELi2EEENS1_25SingleTileBwdLPTSchedulerILb1ELi128ELb1EEEEEEEEEvNT_6ParamsE$_ZN4cute8smem_ptrIPjECI1NS_12iter_adaptorIS1_S2_EEES1_)
$_ZN7cutlass13device_kernelIN5flash19enable_sm80_to_sm89INS1_16FlashAttnBwdSm80INS1_25CollectiveMainloopBwdSm80ILi2ELi2EN4cute5tupleIJNS5_1CILi128EEES8_NS7_ILi64EEEEEENS_10bfloat16_tEfNS_4arch4Sm80ELb1ELb0ELb1ELb1ELb1ELb0ELb0ELb0ELi2ELi4ELi4ELi4ELb0EEENS1_21CollectiveEpilogueBwdISA_SB_SD_Li256ELb1ELb0ELi2EEENS1_25SingleTileBwdLPTSchedulerILb1ELi128ELb1EEEEEEEEEvNT_6ParamsE$_ZN4cute8smem_ptrIPjECI1NS_12iter_adaptorIS1_S2_EEES1_:
[----:B------:R-:W-:Y:S02]  /*cac0*/  MOV R10, 0xcae0 ;  /* 0x0000cae0000a7802 */ /* 0x000fe40000000f00 */
[----:B------:R-:W-:Y:S05]  /*cad0*/  CALL.REL.NOINC `($_ZN7cutlass13device_kernelIN5flash19enable_sm80_to_sm89INS1_16FlashAttnBwdSm80INS1_25CollectiveMainloopBwdSm80ILi2ELi2EN4cute5tupleIJNS5_1CILi128EEES8_NS7_ILi64EEEEEENS_10bfloat16_tEfNS_4arch4Sm80ELb1ELb0ELb1ELb1ELb1ELb0ELb0ELb0ELi2ELi4ELi4ELi4ELb0EEENS1_21CollectiveEpilogueBwdISA_SB_SD_Li256ELb1ELb0ELi2EEENS1_25SingleTileBwdLPTSchedulerILb1ELi128ELb1EEEEEEEEEvNT_6ParamsE$_ZN4cute12iter_adaptorIPjNS_8smem_ptrIS1_EEEC2ES1_) ;  /* 0xffffa99000007944 */ /* 0x000fea0003c3ffff */
[----:B------:R-:W-:-:S04]  /*cae0*/  MOV R9, 0x0 ;  /* 0x0000000000097802 */ /* 0x000fc80000000f00 */
[----:B------:R-:W-:Y:S05]  /*caf0*/  RET.REL.NODEC R8 `(_ZN7cutlass13device_kernelIN5flash19enable_sm80_to_sm89INS1_16FlashAttnBwdSm80INS1_25CollectiveMainloopBwdSm80ILi2ELi2EN4cute5tupleIJNS5_1CILi128EEES8_NS7_ILi64EEEEEENS_10bfloat16_tEfNS_4arch4Sm80ELb1ELb0ELb1ELb1ELb1ELb0ELb0ELb0ELi2ELi4ELi4ELi4ELb0EEENS1_21CollectiveEpilogueBwdISA_SB_SD_Li256ELb1ELb0ELi2EEENS1_25SingleTileBwdLPTSchedulerILb1ELi128ELb1EEEEEEEEEvNT_6ParamsE) ;  /* 0xffff350008007950 */ /* 0x000fea0003c3ffff */
        .type           $_ZN7cutlass13device_kernelIN5flash19enable_sm80_to_sm89INS1_16FlashAttnBwdSm80INS1_25CollectiveMainloopBwdSm80ILi2ELi2EN4cute5tupleIJNS5_1CILi128EEES8_NS7_ILi64EEEEEENS_10bfloat16_tEfNS_4arch4Sm80ELb1ELb0ELb1ELb1ELb1ELb0ELb0ELb0ELi2ELi4ELi4ELi4ELb0EEENS1_21CollectiveEpilogueBwdISA_SB_SD_Li256ELb1ELb0ELi2EEENS1_25SingleTileBwdLPTSchedulerILb1ELi128ELb1EEEEEEEEEvNT_6ParamsE$_ZN73_INTERNAL_24fd9406_37_flash_bwd_hdim64_bf16_softcap_sm80_cu_8e232a79_330714__viaddmin_s32Eiii,@function
        .size           $_ZN7cutlass13device_kernelIN5flash19enable_sm80_to_sm89INS1_16FlashAttnBwdSm80INS1_25CollectiveMainloopBwdSm80ILi2ELi2EN4cute5tupleIJNS5_1CILi128EEES8_NS7_ILi64EEEEEENS_10bfloat16_tEfNS_4arch4Sm80ELb1ELb0ELb1ELb1ELb1ELb0ELb0ELb0ELi2ELi4ELi4ELi4ELb0EEENS1_21CollectiveEpilogueBwdISA_SB_SD_Li256ELb1ELb0ELi2EEENS1_25SingleTileBwdLPTSchedulerILb1ELi128ELb1EEEEEEEEEvNT_6ParamsE$_ZN73_INTERNAL_24fd9406_37_flash_bwd_hdim64_bf16_softcap_sm80_cu_8e232a79_330714__viaddmin_s32Eiii,($_ZN7cutlass13device_kernelIN5flash19enable_sm80_to_sm89INS1_16FlashAttnBwdSm80INS1_25CollectiveMainloopBwdSm80ILi2ELi2EN4cute5tupleIJNS5_1CILi128EEES8_NS7_ILi64EEEEEENS_10bfloat16_tEfNS_4arch4Sm80ELb1ELb0ELb1ELb1ELb1ELb0ELb0ELb0ELi2ELi4ELi4ELi4ELb0EEENS1_21CollectiveEpilogueBwdISA_SB_SD_Li256ELb1ELb0ELi2EEENS1_25SingleTileBwdLPTSchedulerILb1ELi128ELb1EEEEEEEEEvNT_6ParamsE$_ZN73_INTERNAL_24fd9406_37_flash_bwd_hdim64_bf16_softcap_sm80_cu_8e232a79_330724__cvta_generic_to_sharedEPKv - $_ZN7cutlass13device_kernelIN5flash19enable_sm80_to_sm89INS1_16FlashAttnBwdSm80INS1_25CollectiveMainloopBwdSm80ILi2ELi2EN4cute5tupleIJNS5_1CILi128EEES8_NS7_ILi64EEEEEENS_10bfloat16_tEfNS_4arch4Sm80ELb1ELb0ELb1ELb1ELb1ELb0ELb0ELb0ELi2ELi4ELi4ELi4ELb0EEENS1_21CollectiveEpilogueBwdISA_SB_SD_Li256ELb1ELb0ELi2EEENS1_25SingleTileBwdLPTSchedulerILb1ELi128ELb1EEEEEEEEEvNT_6ParamsE$_ZN73_INTERNAL_24fd9406_37_flash_bwd_hdim64_bf16_softcap_sm80_cu_8e232a79_330714__viaddmin_s32Eiii)
$_ZN7cutlass13device_kernelIN5flash19enable_sm80_to_sm89INS1_16FlashAttnBwdSm80INS1_25CollectiveMainloopBwdSm80ILi2ELi2EN4cute5tupleIJNS5_1CILi128EEES8_NS7_ILi64EEEEEENS_10bfloat16_tEfNS_4arch4Sm80ELb1ELb0ELb1ELb1ELb1ELb0ELb0ELb0ELi2ELi4ELi4ELi4ELb0EEENS1_21CollectiveEpilogueBwdISA_SB_SD_Li256ELb1ELb0ELi2EEENS1_25SingleTileBwdLPTSchedulerILb1ELi128ELb1EEEEEEEEEvNT_6ParamsE$_ZN73_INTERNAL_24fd9406_37_flash_bwd_hdim64_bf16_softcap_sm80_cu_8e232a79_330714__viaddmin_s32Eiii:
[----:B------:R-:W-:Y:S02]  /*cb00*/  IADD3 R3, R3, R46, RZ ;  /* 0x0000002e03037210 */ /* 0x000fe40007ffe0ff */
[----:B------:R-:W-:Y:S02]  /*cb10*/  MOV R6, 0xcb30 ;  /* 0x0000cb3000067802 */ /* 0x000fe40000000f00 */
[----:B------:R-:W-:Y:S05]  /*cb20*/  CALL.REL.NOINC `($_ZN7cutlass13device_kernelIN5flash19enable_sm80_to_sm89INS1_16FlashAttnBwdSm80INS1_25CollectiveMainloopBwdSm80ILi2ELi2EN4cute5tupleIJNS5_1CILi128EEES8_NS7_ILi64EEEEEENS_10bfloat16_tEfNS_4arch4Sm80ELb1ELb0ELb1ELb1ELb1ELb0ELb0ELb0ELi2ELi4ELi4ELi4ELb0EEENS1_21CollectiveEpilogueBwdISA_SB_SD_Li256ELb1ELb0ELi2EEENS1_25SingleTileBwdLPTSchedulerILb1ELi128ELb1EEEEEEEEEvNT_6ParamsE$min) ;  /* 0x0005bd4000007944 */ /* 0x000fea0003c00000 */
[----:B------:R-:W-:-:S04]  /*cb30*/  MOV R3, 0x0 ;  /* 0x0000000000037802 */ /* 0x000fc80000000f00 */
[----:B------:R-:W-:Y:S05]  /*cb40*/  RET.REL.NODEC R2 `(_ZN7cutlass13device_kernelIN5flash19enable_sm80_to_sm89INS1_16FlashAttnBwdSm80INS1_25CollectiveMainloopBwdSm80ILi2ELi2EN4cute5tupleIJNS5_1CILi128EEES8_NS7_ILi64EEEEEENS_10bfloat16_tEfNS_4arch4Sm80ELb1ELb0ELb1ELb1ELb1ELb0ELb0ELb0ELi2ELi4ELi4ELi4ELb0EEENS1_21CollectiveEpilogueBwdISA_SB_SD_Li256ELb1ELb0ELi2EEENS1_25SingleTileBwdLPTSchedulerILb1ELi128ELb1EEEEEEEEEvNT_6ParamsE) ;  /* 0xffff34b002007950 */ /* 0x000fea0003c3ffff */
        .type           $_ZN7cutlass13device_kernelIN5flash19enable_sm80_to_sm89INS1_16FlashAttnBwdSm80INS1_25CollectiveMainloopBwdSm80ILi2ELi2EN4cute5tupleIJNS5_1CILi128EEES8_NS7_ILi64EEEEEENS_10bfloat16_tEfNS_4arch4Sm80ELb1ELb0ELb1ELb1ELb1ELb0ELb0ELb0ELi2ELi4ELi4ELi4ELb0EEENS1_21CollectiveEpilogueBwdISA_SB_SD_Li256ELb1ELb0ELi2EEENS1_25SingleTileBwdLPTSchedulerILb1ELi128ELb1EEEEEEEEEvNT_6ParamsE$_ZN73_INTERNAL_24fd9406_37_flash_bwd_hdim64_bf16_softcap_sm80_cu_8e232a79_330724__cvta_generic_to_sharedEPKv,@function
        .size           $_ZN7cutlass13device_kernelIN5flash19enable_sm80_to_sm89INS1_16FlashAttnBwdSm80INS1_25CollectiveMainloopBwdSm80ILi2ELi2EN4cute5tupleIJNS5_1CILi128EEES8_NS7_ILi64EEEEEENS_10bfloat16_tEfNS_4arch4Sm80ELb1ELb0ELb1ELb1ELb1ELb0ELb0ELb0ELi2ELi4ELi4ELi4ELb0EEENS1_21CollectiveEpilogueBwdISA_SB_SD_Li256ELb1ELb0ELi2EEENS1_25SingleTileBwdLPTSchedulerILb1ELi128ELb1EEEEEEEEEvNT_6ParamsE$_ZN73_INTERNAL_24fd9406_37_flash_bwd_hdim64_bf16_softcap_sm80_cu_8e232a79_330724__cvta_generic_to_sharedEPKv,($_ZN7cutlass13device_kernelIN5flash19enable_sm80_to_sm89INS1_16FlashAttnBwdSm80INS1_25CollectiveMainloopBwdSm80ILi2ELi2EN4cute5tupleIJNS5_1CILi128EEES8_NS7_ILi64EEEEEENS_10bfloat16_tEfNS_4arch4Sm80ELb1ELb0ELb1ELb1ELb1ELb0ELb0ELb0ELi2ELi4ELi4ELi4ELb0EEENS1_21CollectiveEpilogueBwdISA_SB_SD_Li256ELb1ELb0ELi2EEENS1_25SingleTileBwdLPTSchedulerILb1ELi128ELb1EEEEEEEEEvNT_6ParamsE$_ZN73_INTERNAL_24fd9406_37_flash_bwd_hdim64_bf16_softcap_sm80_cu_8e232a79_33079atomicAddEPff - $_ZN7cutlass13device_kernelIN5flash19enable_sm80_to_sm89INS1_16FlashAttnBwdSm80INS1_25CollectiveMainloopBwdSm80ILi2ELi2EN4cute5tupleIJNS5_1CILi128EEES8_NS7_ILi64EEEEEENS_10bfloat16_tEfNS_4arch4Sm80ELb1ELb0ELb1ELb1ELb1ELb0ELb0ELb0ELi2ELi4ELi4ELi4ELb0EEENS1_21CollectiveEpilogueBwdISA_SB_SD_Li256ELb1ELb0ELi2EEENS1_25SingleTileBwdLPTSchedulerILb1ELi128ELb1EEEEEEEEEvNT_6ParamsE$_ZN73_INTERNAL_24fd9406_37_flash_bwd_hdim64_bf16_softcap_sm80_cu_8e232a79_330724__cvta_generic_to_sharedEPKv)
$_ZN7cutlass13device_kernelIN5flash19enable_sm80_to_sm89INS1_16FlashAttnBwdSm80INS1_25CollectiveMainloopBwdSm80ILi2ELi2EN4cute5tupleIJNS5_1CILi128EEES8_NS7_ILi64EEEEEENS_10bfloat16_tEfNS_4arch4Sm80ELb1ELb0ELb1ELb1ELb1ELb0ELb0ELb0ELi2ELi4ELi4ELi4ELb0EEENS1_21CollectiveEpilogueBwdISA_SB_SD_Li256ELb1ELb0ELi2EEENS1_25SingleTileBwdLPTSchedulerILb1ELi128ELb1EEEEEEEEEvNT_6ParamsE$_ZN73_INTERNAL_24fd9406_37_flash_bwd_hdim64_bf16_softcap_sm80_cu_8e232a79_330724__cvta_generic_to_sharedEPKv:
[----:B------:R-:W-:Y:S02]  /*cb50*/  MOV R3, 0x0 ;  /* 0x0000000000037802 */ /* 0x000fe40000000f00 */
[----:B------:R-:W-:Y:S02]  /*cb60*/  IADD3 R4, R4, -c[0x0][0x18], RZ ;  /* 0x8000060004047a10 */ /* 0x000fe40007ffe0ff */
[----:B------:R-:W-:Y:S05]  /*cb70*/  RET.REL.NODEC R2 `(_ZN7cutlass13device_kernelIN5flash19enable_sm80_to_sm89INS1_16FlashAttnBwdSm80INS1_25CollectiveMainloopBwdSm80ILi2ELi2EN4cute5tupleIJNS5_1CILi128EEES8_NS7_ILi64EEEEEENS_10bfloat16_tEfNS_4arch4Sm80ELb1ELb0ELb1ELb1ELb1ELb0ELb0ELb0ELi2ELi4ELi4ELi4ELb0EEENS1_21CollectiveEpilogueBwdISA_SB_SD_Li256ELb1ELb0ELi2EEENS1_25SingleTileBwdLPTSchedulerILb1ELi128ELb1EEEEEEEEEvNT_6ParamsE) ;  /* 0xffff348002007950 */ /* 0x000fea0003c3ffff */
        .type           $_ZN7cutlass13device_kernelIN5flash19enable_sm80_to_sm89INS1_16FlashAttnBwdSm80INS1_25CollectiveMainloopBwdSm80ILi2ELi2EN4cute5tupleIJNS5_1CILi128EEES8_NS7_ILi64EEEEEENS_10bfloat16_tEfNS_4arch4Sm80ELb1ELb0ELb1ELb1ELb1ELb0ELb0ELb0ELi2ELi4ELi4ELi4ELb0EEENS1_21CollectiveEpilogueBwdISA_SB_SD_Li256ELb1ELb0ELi2EEENS1_25SingleTileBwdLPTSchedulerILb1ELi128ELb1EEEEEEEEEvNT_6ParamsE$_ZN73_INTERNAL_24fd9406_37_flash_bwd_hdim64_bf16_softcap_sm80_cu_8e232a79_33079atomicAddEPff,@function
        .size           $_ZN7cutlass13device_kernelIN5flash19enable_sm80_to_sm89INS1_16FlashAttnBwdSm80INS1_25CollectiveMainloopBwdSm80ILi2ELi2EN4cute5tupleIJNS5_1CILi128EEES8_NS7_ILi64EEEEEENS_10bfloat16_tEfNS_4arch4Sm80ELb1ELb0ELb1ELb1ELb1ELb0ELb0ELb0ELi2ELi4ELi4ELi4ELb0EEENS1_21CollectiveEpilogueBwdISA_SB_SD_Li256ELb1ELb0ELi2EEENS1_25SingleTileBwdLPTSchedulerILb1ELi128ELb1EEEEEEEEEvNT_6ParamsE$_ZN73_INTERNAL_24fd9406_37_flash_bwd_hdim64_bf16_softcap_sm80_cu_8e232a79_33079atomicAddEPff,($_ZN7cutlass13device_kernelIN5flash19enable_sm80_to_sm89INS1_16FlashAttnBwdSm80INS1_25CollectiveMainloopBwdSm80ILi2ELi2EN4cute5tupleIJNS5_1CILi128EEES8_NS7_ILi64EEEEEENS_10bfloat16_tEfNS_4arch4Sm80ELb1ELb0ELb1ELb1ELb1ELb0ELb0ELb0ELi2ELi4ELi4ELi4ELb0EEENS1_21CollectiveEpilogueBwdISA_SB_SD_Li256ELb1ELb0ELi2EEENS1_25SingleTileBwdLPTSchedulerILb1ELi128ELb1EEEEEEEEEvNT_6ParamsE$_ZZN4cute12filter_tupleINS_5tupleIJNS1_IJNS_10UnderscoreENS_1CILi0EEEEEENS1_IJS4_S2_EEEEEENS1_IJNS1_IJNS1_IJNS3_ILi1EEES4_EEES4_EEENS1_IJNS1_IJS4_S4_EEEiEEEEEEZNS_5sliceIS7_SD_EEDaRKT_RKT0_EUlRKT_RKT0_E_EEDaSH_SK_OT1_ENKUlDpSN_E_clIJNS1_IJS9_EEENS1_IJiEEEEEEDaSU_ - $_ZN7cutlass13device_kernelIN5flash19enable_sm80_to_sm89INS1_16FlashAttnBwdSm80INS1_25CollectiveMainloopBwdSm80ILi2ELi2EN4cute5tupleIJNS5_1CILi128EEES8_NS7_ILi64EEEEEENS_10bfloat16_tEfNS_4arch4Sm80ELb1ELb0ELb1ELb1ELb1ELb0ELb0ELb0ELi2ELi4ELi4ELi4ELb0EEENS1_21CollectiveEpilogueBwdISA_SB_SD_Li256ELb1ELb0ELi2EEENS1_25SingleTileBwdLPTSchedulerILb1ELi128ELb1EEEEEEEEEvNT_6ParamsE$_ZN73_INTERNAL_24fd9406_37_flash_bwd_hdim64_bf16_softcap_sm80_cu_8e232a79_33079atomicAddEPff)
$_ZN7cutlass13device_kernelIN5flash19enable_sm80_to_sm89INS1_16FlashAttnBwdSm80INS1_25CollectiveMainloopBwdSm80ILi2ELi2EN4cute5tupleIJNS5_1CILi128EEES8_NS7_ILi64EEEEEENS_10bfloat16_tEfNS_4arch4Sm80ELb1ELb0ELb1ELb1ELb1ELb0ELb0ELb0ELi2ELi4ELi4ELi4ELb0EEENS1_21CollectiveEpilogueBwdISA_SB_SD_Li256ELb1ELb0ELi2EEENS1_25SingleTileBwdLPTSchedulerILb1ELi128ELb1EEEEEEEEEvNT_6ParamsE$_ZN73_INTERNAL_24fd9406_37_flash_bwd_hdim64_bf16_softcap_sm80_cu_8e232a79_33079atomicAddEPff:
[----:B------:R-:W-:Y:S01]  /*cb80*/  BSSY B0, `(.L_x_2864) ;  /* 0x0000003000007945 */ /* 0x000fe20003800000 */
[----:B------:R-:W-:Y:S02]  /*cb90*/  MOV R12, 0xcbb0 ;  /* 0x0000cbb0000c7802 */ /* 0x000fe40000000f00 */
[----:B------:R-:W-:Y:S05]  /*cba0*/  CALL.REL.NOINC `($_ZN7cutlass13device_kernelIN5flash19enable_sm80_to_sm89INS1_16FlashAttnBwdSm80INS1_25CollectiveMainloopBwdSm80ILi2ELi2EN4cute5tupleIJNS5_1CILi128EEES8_NS7_ILi64EEEEEENS_10bfloat16_tEfNS_4arch4Sm80ELb1ELb0ELb1ELb1ELb1ELb0ELb0ELb0ELi2ELi4ELi4ELi4ELb0EEENS1_21CollectiveEpilogueBwdISA_SB_SD_Li256ELb1ELb0ELi2EEENS1_25SingleTileBwdLPTSchedulerILb1ELi128ELb1EEEEEEEEEvNT_6ParamsE$__fAtomicAdd) ;  /* 0x0005bb5000007944 */ /* 0x000fea0003c00000 */
[----:B------:R-:W-:Y:S05]  /*cbb0*/  BSYNC B0 ;  /* 0x0000000000007941 */ /* 0x000fea0003800000 */
.L_x_2864:
[----:B------:R-:W-:-:S04]  /*cbc0*/  MOV R11, 0x0 ;  /* 0x00000000000b7802 */ /* 0x000fc80000000f00 */
[----:B------:R-:W-:Y:S05]  /*cbd0*/  RET.REL.NODEC R10 `(_ZN7cutlass13device_kernelIN5flash19enable_sm80_to_sm89INS1_16FlashAttnBwdSm80INS1_25CollectiveMainloopBwdSm80ILi2ELi2EN4cute5tupleIJNS5_1CILi128EEES8_NS7_ILi64EEEEEENS_10bfloat16_tEfNS_4arch4Sm80ELb1ELb0ELb1ELb1ELb1ELb0ELb0ELb0ELi2ELi4ELi4ELi4ELb0EEENS1_21CollectiveEpilogueBwdISA_SB_SD_Li256ELb1ELb0ELi2EEENS1_25SingleTileBwdLPTSchedulerILb1ELi128ELb1EEEEEEEEEvNT_6ParamsE) ;  /* 0xffff34200a007950 */ /* 0x000fea0003c3ffff */
        .type           $_ZN7cutlass13device_kernelIN5flash19enable_sm80_to_sm89INS1_16FlashAttnBwdSm80INS1_25CollectiveMainloopBwdSm80ILi2ELi2EN4cute5tupleIJNS5_1CILi128EEES8_NS7_ILi64EEEEEENS_10bfloat16_tEfNS_4arch4Sm80ELb1ELb0ELb1ELb1ELb1ELb0ELb0ELb0ELi2ELi4ELi4ELi4ELb0EEENS1_21CollectiveEpilogueBwdISA_SB_SD_Li256ELb1ELb0ELi2EEENS1_25SingleTileBwdLPTSchedulerILb1ELi128ELb1EEEEEEEEEvNT_6ParamsE$_ZZN4cute12filter_tupleINS_5tupleIJNS1_IJNS_10UnderscoreENS_1CILi0EEEEEENS1_IJS4_S2_EEEEEENS1_IJNS1_IJNS1_IJNS3_ILi1EEES4_EEES4_EEENS1_IJNS1_IJS4_S4_EEEiEEEEEEZNS_5sliceIS7_SD_EEDaRKT_RKT0_EUlRKT_RKT0_E_EEDaSH_SK_OT1_ENKUlDpSN_E_clIJNS1_IJS9_EEENS1_IJiEEEEEEDaSU_,@function
        .size           $_ZN7cutlass13device_kernelIN5flash19enable_sm80_to_sm89INS1_16FlashAttnBwdSm80INS1_25CollectiveMainloopBwdSm80ILi2ELi2EN4cute5tupleIJNS5_1CILi128EEES8_NS7_ILi64EEEEEENS_10bfloat16_tEfNS_4arch4Sm80ELb1ELb0ELb1ELb1ELb1ELb0ELb0ELb0ELi2ELi4ELi4ELi4ELb0EEENS1_21CollectiveEpilogueBwdISA_SB_SD_Li256ELb1ELb0ELi2EEENS1_25SingleTileBwdLPTSchedulerILb1ELi128ELb1EEEEEEEEEvNT_6ParamsE$_ZZN4cute12filter_tupleINS_5tupleIJNS1_IJNS_10UnderscoreENS_1CILi0EEEEEENS1_IJS4_S2_EEEEEENS1_IJNS1_IJNS1_IJNS3_ILi1EEES4_EEES4_EEENS1_IJNS1_IJS4_S4_EEEiEEEEEEZNS_5sliceIS7_SD_EEDaRKT_RKT0_EUlRKT_RKT0_E_EEDaSH_SK_OT1_ENKUlDpSN_E_clIJNS1_IJS9_EEENS1_IJiEEEEEEDaSU_,($_ZN7cutlass13device_kernelIN5flash19enable_sm80_to_sm89INS1_16FlashAttnBwdSm80INS1_25CollectiveMainloopBwdSm80ILi2ELi2EN4cute5tupleIJNS5_1CILi128EEES8_NS7_ILi64EEEEEENS_10bfloat16_tEfNS_4arch4Sm80ELb1ELb0ELb1ELb1ELb1ELb0ELb0ELb0ELi2ELi4ELi4ELi4ELb0EEENS1_21CollectiveEpilogueBwdISA_SB_SD_Li256ELb1ELb0ELi2EEENS1_25SingleTileBwdLPTSchedulerILb1ELi128ELb1EEEEEEEEEvNT_6ParamsE$_ZZN4cute12filter_tupleINS_5tupleIJNS1_IJNS_1CILi0EEENS1_IJNS2_ILi1EEENS2_ILi512EEEiEEEEEENS2_ILi4096EEENS1_IJiNS2_ILi8192EEEEEEEEEZNS_7flattenISB_EEDaRKT_EUlRKT_E_EEDaSF_OT0_ENKUlDpSI_E_clIJNS1_IJS3_S4_S5_iEEENS1_IJS8_EEESA_EEEDaSM_ - $_ZN7cutlass13device_kernelIN5flash19enable_sm80_to_sm89INS1_16FlashAttnBwdSm80INS1_25CollectiveMainloopBwdSm80ILi2ELi2EN4cute5tupleIJNS5_1CILi128EEES8_NS7_ILi64EEEEEENS_10bfloat16_tEfNS_4arch4Sm80ELb1ELb0ELb1ELb1ELb1ELb0ELb0ELb0ELi2ELi4ELi4ELi4ELb0EEENS1_21CollectiveEpilogueBwdISA_SB_SD_Li256ELb1ELb0ELi2EEENS1_25SingleTileBwdLPTSchedulerILb1ELi128ELb1EEEEEEEEEvNT_6ParamsE$_ZZN4cute12filter_tupleINS_5tupleIJNS1_IJNS_10UnderscoreENS_1CILi0EEEEEENS1_IJS4_S2_EEEEEENS1_IJNS1_IJNS1_IJNS3_ILi1EEES4_EEES4_EEENS1_IJNS1_IJS4_S4_EEEiEEEEEEZNS_5sliceIS7_SD_EEDaRKT_RKT0_EUlRKT_RKT0_E_EEDaSH_SK_OT1_ENKUlDpSN_E_clIJNS1_IJS9_EEENS1_IJiEEEEEEDaSU_)
$_ZN7cutlass13device_kernelIN5flash19enable_sm80_to_sm89INS1_16FlashAttnBwdSm80INS1_25CollectiveMainloopBwdSm80ILi2ELi2EN4cute5tupleIJNS5_1CILi128EEES8_NS7_ILi64EEEEEENS_10bfloat16_tEfNS_4arch4Sm80ELb1ELb0ELb1ELb1ELb1ELb0ELb0ELb0ELi2ELi4ELi4ELi4ELb0EEENS1_21CollectiveEpilogueBwdISA_SB_SD_Li256ELb1ELb0ELi2EEENS1_25SingleTileBwdLPTSchedulerILb1ELi128ELb1EEEEEEEEEvNT_6ParamsE$_ZZN4cute12filter_tupleINS_5tupleIJNS1_IJNS_10UnderscoreENS_1CILi0EEEEEENS1_IJS4_S2_EEEEEENS1_IJNS1_IJNS1_IJNS3_ILi1EEES4_EEES4_EEENS1_IJNS1_IJS4_S4_EEEiEEEEEEZNS_5sliceIS7_SD_EEDaRKT_RKT0_EUlRKT_RKT0_E_EEDaSH_SK_OT1_ENKUlDpSN_E_clIJNS1_IJS9_EEENS1_IJiEEEEEEDaSU_:
[----:B------:R-:W-:Y:S02]  /*cbe0*/  IADD3 R2, R1, 0x1680, RZ ;  /* 0x0000168001027810 */ /* 0x000fe40007ffe0ff */
[----:B------:R-:W-:Y:S02]  /*cbf0*/  MOV R6, 0xcc20 ;  /* 0x0000cc2000067802 */ /* 0x000fe40000000f00 */
[----:B------:R-:W-:Y:S02]  /*cc00*/  IADD3 R2, R2, c[0x0][0x20], RZ ;  /* 0x0000080002027a10 */ /* 0x000fe40007ffe0ff */
[----:B------:R-:W-:Y:S05]  /*cc10*/  CALL.REL.NOINC `($_ZN7cutlass13device_kernelIN5flash19enable_sm80_to_sm89INS1_16FlashAttnBwdSm80INS1_25CollectiveMainloopBwdSm80ILi2ELi2EN4cute5tupleIJNS5_1CILi128EEES8_NS7_ILi64EEEEEENS_10bfloat16_tEfNS_4arch4Sm80ELb1ELb0ELb1ELb1ELb1ELb0ELb0ELb0ELi2ELi4ELi4ELi4ELb0EEENS1_21CollectiveEpilogueBwdISA_SB_SD_Li256ELb1ELb0ELi2EEENS1_25SingleTileBwdLPTSchedulerILb1ELi128ELb1EEEEEEEEEvNT_6ParamsE$_ZN4cute3eso3ESOILb1ELb0EJNS_5tupleIJNS_1CILi1EEENS3_ILi0EEEEEEiEEC2ERKS6_RKi) ;  /* 0xffffd57000007944 */ /* 0x000fea0003c3ffff */
[----:B-1----:R1:W5:Y:S01]  /*cc20*/  LDL R3, [R1+0x1680] ;  /* 0x0016800001037983 */ /* 0x0023620000100800 */
[----:B------:R-:W-:-:S04]  /*cc30*/  MOV R9, 0x0 ;  /* 0x0000000000097802 */ /* 0x000fc80000000f00 */
[----:B------:R-:W-:Y:S05]  /*cc40*/  RET.REL.NODEC R8 `(_ZN7cutlass13device_kernelIN5flash19enable_sm80_to_sm89INS1_16FlashAttnBwdSm80INS1_25CollectiveMainloopBwdSm80ILi2ELi2EN4cute5tupleIJNS5_1CILi128EEES8_NS7_ILi64EEEEEENS_10bfloat16_tEfNS_4arch4Sm80ELb1ELb0ELb1ELb1ELb1ELb0ELb0ELb0ELi2ELi4ELi4ELi4ELb0EEENS1_21CollectiveEpilogueBwdISA_SB_SD_Li256ELb1ELb0ELi2EEENS1_25SingleTileBwdLPTSchedulerILb1ELi128ELb1EEEEEEEEEvNT_6ParamsE) ;  /* 0xffff33b008007950 */ /* 0x000fea0003c3ffff */
        .type           $_ZN7cutlass13device_kernelIN5flash19enable_sm80_to_sm89INS1_16FlashAttnBwdSm80INS1_25CollectiveMainloopBwdSm80ILi2ELi2EN4cute5tupleIJNS5_1CILi128EEES8_NS7_ILi64EEEEEENS_10bfloat16_tEfNS_4arch4Sm80ELb1ELb0ELb1ELb1ELb1ELb0ELb0ELb0ELi2ELi4ELi4ELi4ELb0EEENS1_21CollectiveEpilogueBwdISA_SB_SD_Li256ELb1ELb0ELi2EEENS1_25SingleTileBwdLPTSchedulerILb1ELi128ELb1EEEEEEEEEvNT_6ParamsE$_ZZN4cute12filter_tupleINS_5tupleIJNS1_IJNS_1CILi0EEENS1_IJNS2_ILi1EEENS2_ILi512EEEiEEEEEENS2_ILi4096EEENS1_IJiNS2_ILi8192EEEEEEEEEZNS_7flattenISB_EEDaRKT_EUlRKT_E_EEDaSF_OT0_ENKUlDpSI_E_clIJNS1_IJS3_S4_S5_iEEENS1_IJS8_EEESA_EEEDaSM_,@function
        .size           $_ZN7cutlass13device_kernelIN5flash19enable_sm80_to_sm89INS1_16FlashAttnBwdSm80INS1_25CollectiveMainloopBwdSm80ILi2ELi2EN4cute5tupleIJNS5_1CILi128EEES8_NS7_ILi64EEEEEENS_10bfloat16_tEfNS_4arch4Sm80ELb1ELb0ELb1ELb1ELb1ELb0ELb0ELb0ELi2ELi4ELi4ELi4ELb0EEENS1_21CollectiveEpilogueBwdISA_SB_SD_Li256ELb1ELb0ELi2EEENS1_25SingleTileBwdLPTSchedulerILb1ELi128ELb1EEEEEEEEEvNT_6ParamsE$_ZZN4cute12filter_tupleINS_5tupleIJNS1_IJNS_1CILi0EEENS1_IJNS2_ILi1EEENS2_ILi512EEEiEEEEEENS2_ILi4096EEENS1_IJiNS2_ILi8192EEEEEEEEEZNS_7flattenISB_EEDaRKT_EUlRKT_E_EEDaSF_OT0_ENKUlDpSI_E_clIJNS1_IJS3_S4_S5_iEEENS1_IJS8_EEESA_EEEDaSM_,($_ZN7cutlass13device_kernelIN5flash19enable_sm80_to_sm89INS1_16FlashAttnBwdSm80INS1_25CollectiveMainloopBwdSm80ILi2ELi2EN4cute5tupleIJNS5_1CILi128EEES8_NS7_ILi64EEEEEENS_10bfloat16_tEfNS_4arch4Sm80ELb1ELb0ELb1ELb1ELb1ELb0ELb0ELb0ELi2ELi4ELi4ELi4ELb0EEENS1_21CollectiveEpilogueBwdISA_SB_SD_Li256ELb1ELb0ELi2EEENS1_25SingleTileBwdLPTSchedulerILb1ELi128ELb1EEEEEEEEEvNT_6ParamsE$_ZZN4cute12filter_tupleINS_5tupleIJNS1_IJiNS1_IJiNS_1CILi0EEEEEEEEENS1_IJNS_10UnderscoreENS1_IJS6_S6_EEEEEEEEES9_ZNS_4diceIS9_S9_EEDaRKT_RKT0_EUlRKT_RKT0_E_EEDaSD_SG_OT1_ENKUlDpSJ_E_clIJNS1_IJiiS3_EEENS1_IJEEEEEEDaSQ_ - $_ZN7cutlass13device_kernelIN5flash19enable_sm80_to_sm89INS1_16FlashAttnBwdSm80INS1_25CollectiveMainloopBwdSm80ILi2ELi2EN4cute5tupleIJNS5_1CILi128EEES8_NS7_ILi64EEEEEENS_10bfloat16_tEfNS_4arch4Sm80ELb1ELb0ELb1ELb1ELb1ELb0ELb0ELb0ELi2ELi4ELi4ELi4ELb0EEENS1_21CollectiveEpilogueBwdISA_SB_SD_Li256ELb1ELb0ELi2EEENS1_25SingleTileBwdLPTSchedulerILb1ELi128ELb1EEEEEEEEEvNT_6ParamsE$_ZZN4cute12filter_tupleINS_5tupleIJNS1_IJNS_1CILi0EEENS1_IJNS2_ILi1EEENS2_ILi512EEEiEEEEEENS2_ILi4096EEENS1_IJiNS2_ILi8192EEEEEEEEEZNS_7flattenISB_EEDaRKT_EUlRKT_E_EEDaSF_OT0_ENKUlDpSI_E_clIJNS1_IJS3_S4_S5_iEEENS1_IJS8_EEESA_EEEDaSM_)
$_ZN7cutlass13device_kernelIN5flash19enable_sm80_to_sm89INS1_16FlashAttnBwdSm80INS1_25CollectiveMainloopBwdSm80ILi2ELi2EN4cute5tupleIJNS5_1CILi128EEES8_NS7_ILi64EEEEEENS_10bfloat16_tEfNS_4arch4Sm80ELb1ELb0ELb1ELb1ELb1ELb0ELb0ELb0ELi2ELi4ELi4ELi4ELb0EEENS1_21CollectiveEpilogueBwdISA_SB_SD_Li256ELb1ELb0ELi2EEENS1_25SingleTileBwdLPTSchedulerILb1ELi128ELb1EEEEEEEEEvNT_6ParamsE$_ZZN4cute12filter_tupleINS_5tupleIJNS1_IJNS_1CILi0EEENS1_IJNS2_ILi1EEENS2_ILi512EEEiEEEEEENS2_ILi4096EEENS1_IJiNS2_ILi8192EEEEEEEEEZNS_7flattenISB_EEDaRKT_EUlRKT_E_EEDaSF_OT0_ENKUlDpSI_E_clIJNS1_IJS3_S4_S5_iEEENS1_IJS8_EEESA_EEEDaSM_:
[----:B------:R-:W-:Y:S02]  /*cc50*/  IADD3 R3, R1, 0x1380, RZ ;  /* 0x0000138001037810 */ /* 0x000fe40007ffe0ff */
[----:B------:R-:W-:Y:S02]  /*cc60*/  MOV R8, 0xcc90 ;  /* 0x0000cc9000087802 */ /* 0x000fe40000000f00 */
[----:B------:R-:W-:Y:S02]  /*cc70*/  IADD3 R3, R3, c[0x0][0x20], RZ ;  /* 0x0000080003037a10 */ /* 0x000fe40007ffe0ff */
[----:B------:R-:W-:Y:S05]  /*cc80*/  CALL.REL.NOINC `($_ZN7cutlass13device_kernelIN5flash19enable_sm80_to_sm89INS1_16FlashAttnBwdSm80INS1_25CollectiveMainloopBwdSm80ILi2ELi2EN4cute5tupleIJNS5_1CILi128EEES8_NS7_ILi64EEEEEENS_10bfloat16_tEfNS_4arch4Sm80ELb1ELb0ELb1ELb1ELb1ELb0ELb0ELb0ELi2ELi4ELi4ELi4ELb0EEENS1_21CollectiveEpilogueBwdISA_SB_SD_Li256ELb1ELb0ELi2EEENS1_25SingleTileBwdLPTSchedulerILb1ELi128ELb1EEEEEEEEEvNT_6ParamsE$_ZN4cute3eso3ESOILb1ELb0EJNS_1CILi0EEENS2_ILi1EEENS2_ILi512EEEiNS2_ILi4096EEEiNS2_ILi8192EEEEEC2ERKS3_RKS4_RKS5_RKiRKS6_SG_RKS7_) ;  /* 0xffffc52000007944 */ /* 0x000fea0003c3ffff */
[----:B-1----:R-:W-:Y:S02]  /*cc90*/  MOV R2, R6 ;  /* 0x0000000600027202 */ /* 0x002fe40000000f00 */
[----:B------:R-:W-:-:S04]  /*cca0*/  MOV R3, 0x0 ;  /* 0x0000000000037802 */ /* 0x000fc80000000f00 */
[----:B------:R-:W-:Y:S05]  /*ccb0*/  RET.REL.NODEC R2 `(_ZN7cutlass13device_kernelIN5flash19enable_sm80_to_sm89INS1_16FlashAttnBwdSm80INS1_25CollectiveMainloopBwdSm80ILi2ELi2EN4cute5tupleIJNS5_1CILi128EEES8_NS7_ILi64EEEEEENS_10bfloat16_tEfNS_4arch4Sm80ELb1ELb0ELb1ELb1ELb1ELb0ELb0ELb0ELi2ELi4ELi4ELi4ELb0EEENS1_21CollectiveEpilogueBwdISA_SB_SD_Li256ELb1ELb0ELi2EEENS1_25SingleTileBwdLPTSchedulerILb1ELi128ELb1EEEEEEEEEvNT_6ParamsE) ;  /* 0xffff334002007950 */ /* 0x000fea0003c3ffff */
        .type           $_ZN7cutlass13device_kernelIN5flash19enable_sm80_to_sm89INS1_16FlashAttnBwdSm80INS1_25CollectiveMainloopBwdSm80ILi2ELi2EN4cute5tupleIJNS5_1CILi128EEES8_NS7_ILi64EEEEEENS_10bfloat16_tEfNS_4arch4Sm80ELb1ELb0ELb1ELb1ELb1ELb0ELb0ELb0ELi2ELi4ELi4ELi4ELb0EEENS1_21CollectiveEpilogueBwdISA_SB_SD_Li256ELb1ELb0ELi2EEENS1_25SingleTileBwdLPTSchedulerILb1ELi128ELb1EEEEEEEEEvNT_6ParamsE$_ZZN4cute12filter_tupleINS_5tupleIJNS1_IJiNS1_IJiNS_1CILi0EEEEEEEEENS1_IJNS_10UnderscoreENS1_IJS6_S6_EEEEEEEEES9_ZNS_4diceIS9_S9_EEDaRKT_RKT0_EUlRKT_RKT0_E_EEDaSD_SG_OT1_ENKUlDpSJ_E_clIJNS1_IJiiS3_EEENS1_IJEEEEEEDaSQ_,@function
        .size           $_ZN7cutlass13device_kernelIN5flash19enable_sm80_to_sm89INS1_16FlashAttnBwdSm80INS1_25CollectiveMainloopBwdSm80ILi2ELi2EN4cute5tupleIJNS5_1CILi128EEES8_NS7_ILi64EEEEEENS_10bfloat16_tEfNS_4arch4Sm80ELb1ELb0ELb1ELb1ELb1ELb0ELb0ELb0ELi2ELi4ELi4ELi4ELb0EEENS1_21CollectiveEpilogueBwdISA_SB_SD_Li256ELb1ELb0ELi2EEENS1_25SingleTileBwdLPTSchedulerILb1ELi128ELb1EEEEEEEEEvNT_6ParamsE$_ZZN4cute12filter_tupleINS_5tupleIJNS1_IJiNS1_IJiNS_1CILi0EEEEEEEEENS1_IJNS_10UnderscoreENS1_IJS6_S6_EEEEEEEEES9_ZNS_4diceIS9_S9_EEDaRKT_RKT0_EUlRKT_RKT0_E_EEDaSD_SG_OT1_ENKUlDpSJ_E_clIJNS1_IJiiS3_EEENS1_IJEEEEEEDaSQ_,($_ZN7cutlass13device_kernelIN5flash19enable_sm80_to_sm89INS1_16FlashAttnBwdSm80INS1_25CollectiveMainloopBwdSm80ILi2ELi2EN4cute5tupleIJNS5_1CILi128EEES8_NS7_ILi64EEEEEENS_10bfloat16_tEfNS_4arch4Sm80ELb1ELb0ELb1ELb1ELb1ELb0ELb0ELb0ELi2ELi4ELi4ELi4ELb0EEENS1_21CollectiveEpilogueBwdISA_SB_SD_Li256ELb1ELb0ELi2EEENS1_25SingleTileBwdLPTSchedulerILb1ELi128ELb1EEEEEEEEEvNT_6ParamsE$_ZZN4cute12filter_tupleINS_5tupleIJNS1_IJiiEEENS_1CILi1024EEEEEEZNS_16flatten_to_tupleIS5_EEDaRKT_EUlRKT_E_EEDaS9_OT0_ENKUlDpSC_E_clIJS2_NS1_IJS4_EEEEEEDaSG_ - $_ZN7cutlass13device_kernelIN5flash19enable_sm80_to_sm89INS1_16FlashAttnBwdSm80INS1_25CollectiveMainloopBwdSm80ILi2ELi2EN4cute5tupleIJNS5_1CILi128EEES8_NS7_ILi64EEEEEENS_10bfloat16_tEfNS_4arch4Sm80ELb1ELb0ELb1ELb1ELb1ELb0ELb0ELb0ELi2ELi4ELi4ELi4ELb0EEENS1_21CollectiveEpilogueBwdISA_SB_SD_Li256ELb1ELb0ELi2EEENS1_25SingleTileBwdLPTSchedulerILb1ELi128ELb1EEEEEEEEEvNT_6ParamsE$_ZZN4cute12filter_tupleINS_5tupleIJNS1_IJiNS1_IJiNS_1CILi0EEEEEEEEENS1_IJNS_10UnderscoreENS1_IJS6_S6_EEEEEEEEES9_ZNS_4diceIS9_S9_EEDaRKT_RKT0_EUlRKT_RKT0_E_EEDaSD_SG_OT1_ENKUlDpSJ_E_clIJNS1_IJiiS3_EEENS1_IJEEEEEEDaSQ_)
$_ZN7cutlass13device_kernelIN5flash19enable_sm80_to_sm89INS1_16FlashAttnBwdSm80INS1_25CollectiveMainloopBwdSm80ILi2ELi2EN4cute5tupleIJNS5_1CILi128EEES8_NS7_ILi64EEEEEENS_10bfloat16_tEfNS_4arch4Sm80ELb1ELb0ELb1ELb1ELb1ELb0ELb0ELb0ELi2ELi4ELi4ELi4ELb0EEENS1_21CollectiveEpilogueBwdISA_SB_SD_Li256ELb1ELb0ELi2EEENS1_25SingleTileBwdLPTSchedulerILb1ELi128ELb1EEEEEEEEEvNT_6ParamsE$_ZZN4cute12filter_tupleINS_5tupleIJNS1_IJiNS1_IJiNS_1CILi0EEEEEEEEENS1_IJNS_10UnderscoreENS1_IJS6_S6_EEEEEEEEES9_ZNS_4diceIS9_S9_EEDaRKT_RKT0_EUlRKT_RKT0_E_EEDaSD_SG_OT1_ENKUlDpSJ_E_clIJNS1_IJiiS3_EEENS1_IJEEEEEEDaSQ_:
[----:B------:R-:W-:-:S06]  /*ccc0*/  IADD3 R11, R4, -c[0x0][0x20], RZ ;  /* 0x80000800040b7a10 */ /* 0x000fcc0007ffe0ff */
[----:B------:R-:W5:Y:S01]  /*ccd0*/  LDL R11, [R11] ;  /* 0x000000000b0b7983 */ /* 0x000f620000100800 */
[----:B------:R-:W-:Y:S02]  /*cce0*/  IADD3 R6, R1, 0x1680, RZ ;  /* 0x0000168001067810 */ /* 0x000fe40007ffe0ff */
[----:B------:R-:W-:Y:S02]  /*ccf0*/  IADD3 R5, R4, 0x4, RZ ;  /* 0x0000000404057810 */ /* 0x000fe40007ffe0ff */
[----:B------:R-:W-:Y:S02]  /*cd00*/  IADD3 R6, R6, c[0x0][0x20], RZ ;  /* 0x0000080006067a10 */ /* 0x000fe40007ffe0ff */
[----:B------:R-:W-:Y:S02]  /*cd10*/  MOV R10, 0xcd30 ;  /* 0x0000cd30000a7802 */ /* 0x000fe40000000f00 */
[----:B-----5:R-:W-:Y:S05]  /*cd20*/  CALL.REL.NOINC `($_ZN7cutlass13device_kernelIN5flash19enable_sm80_to_sm89INS1_16FlashAttnBwdSm80INS1_25CollectiveMainloopBwdSm80ILi2ELi2EN4cute5tupleIJNS5_1CILi128EEES8_NS7_ILi64EEEEEENS_10bfloat16_tEfNS_4arch4Sm80ELb1ELb0ELb1ELb1ELb1ELb0ELb0ELb0ELi2ELi4ELi4ELi4ELb0EEENS1_21CollectiveEpilogueBwdISA_SB_SD_Li256ELb1ELb0ELi2EEENS1_25SingleTileBwdLPTSchedulerILb1ELi128ELb1EEEEEEEEEvNT_6ParamsE$_ZN4cute3eso3ESOILb0ELb0EJiiNS_1CILi0EEEEEC2ERKiS6_RKS3_) ;  /* 0xffffb70000007944 */ /* 0x020fea0003c3ffff */
[----:B------:R2:W5:Y:S01]  /*cd30*/  LDL.64 R4, [R1+0x1680] ;  /* 0x0016800001047983 */ /* 0x0005620000100a00 */
[----:B------:R-:W-:-:S04]  /*cd40*/  MOV R9, 0x0 ;  /* 0x0000000000097802 */ /* 0x000fc80000000f00 */
[----:B------:R-:W-:Y:S05]  /*cd50*/  RET.REL.NODEC R8 `(_ZN7cutlass13device_kernelIN5flash19enable_sm80_to_sm89INS1_16FlashAttnBwdSm80INS1_25CollectiveMainloopBwdSm80ILi2ELi2EN4cute5tupleIJNS5_1CILi128EEES8_NS7_ILi64EEEEEENS_10bfloat16_tEfNS_4arch4Sm80ELb1ELb0ELb1ELb1ELb1ELb0ELb0ELb0ELi2ELi4ELi4ELi4ELb0EEENS1_21CollectiveEpilogueBwdISA_SB_SD_Li256ELb1ELb0ELi2EEENS1_25SingleTileBwdLPTSchedulerILb1ELi128ELb1EEEEEEEEEvNT_6ParamsE) ;  /* 0xffff32a008007950 */ /* 0x000fea0003c3ffff */
        .type           $_ZN7cutlass13device_kernelIN5flash19enable_sm80_to_sm89INS1_16FlashAttnBwdSm80INS1_25CollectiveMainloopBwdSm80ILi2ELi2EN4cute5tupleIJNS5_1CILi128EEES8_NS7_ILi64EEEEEENS_10bfloat16_tEfNS_4arch4Sm80ELb1ELb0ELb1ELb1ELb1ELb0ELb0ELb0ELi2ELi4ELi4ELi4ELb0EEENS1_21CollectiveEpilogueBwdISA_SB_SD_Li256ELb1ELb0ELi2EEENS1_25SingleTileBwdLPTSchedulerILb1ELi128ELb1EEEEEEEEEvNT_6ParamsE$_ZZN4cute12filter_tupleINS_5tupleIJNS1_IJiiEEENS_1CILi1024EEEEEEZNS_16flatten_to_tupleIS5_EEDaRKT_EUlRKT_E_EEDaS9_OT0_ENKUlDpSC_E_clIJS2_NS1_IJS4_EEEEEEDaSG_,@function
        .size           $_ZN7cutlass13device_kernelIN5flash19enable_sm80_to_sm89INS1_16FlashAttnBwdSm80INS1_25CollectiveMainloopBwdSm80ILi2ELi2EN4cute5tupleIJNS5_1CILi128EEES8_NS7_ILi64EEEEEENS_10bfloat16_tEfNS_4arch4Sm80ELb1ELb0ELb1ELb1ELb1ELb0ELb0ELb0ELi2ELi4ELi4ELi4ELb0EEENS1_21CollectiveEpilogueBwdISA_SB_SD_Li256ELb1ELb0ELi2EEENS1_25SingleTileBwdLPTSchedulerILb1ELi128ELb1EEEEEEEEEvNT_6ParamsE$_ZZN4cute12filter_tupleINS_5tupleIJNS1_IJiiEEENS_1CILi1024EEEEEEZNS_16flatten_to_tupleIS5_EEDaRKT_EUlRKT_E_EEDaS9_OT0_ENKUlDpSC_E_clIJS2_NS1_IJS4_EEEEEEDaSG_,($_ZN7cutlass13device_kernelIN5flash19enable_sm80_to_sm89INS1_16FlashAttnBwdSm80INS1_25CollectiveMainloopBwdSm80ILi2ELi2EN4cute5tupleIJNS5_1CILi128EEES8_NS7_ILi64EEEEEENS_10bfloat16_tEfNS_4arch4Sm80ELb1ELb0ELb1ELb1ELb1ELb0ELb0ELb0ELi2ELi4ELi4ELi4ELb0EEENS1_21CollectiveEpilogueBwdISA_SB_SD_Li256ELb1ELb0ELi2EEENS1_25SingleTileBwdLPTSchedulerILb1ELi128ELb1EEEEEEEEEvNT_6ParamsE$_ZZN4cute12filter_tupleINS_5tupleIJNS1_IJiiEEENS_1CILi8192EEEEEEZNS_16flatten_to_tupleIS5_EEDaRKT_EUlRKT_E_EEDaS9_OT0_ENKUlDpSC_E_clIJS2_NS1_IJS4_EEEEEEDaSG_ - $_ZN7cutlass13device_kernelIN5flash19enable_sm80_to_sm89INS1_16FlashAttnBwdSm80INS1_25CollectiveMainloopBwdSm80ILi2ELi2EN4cute5tupleIJNS5_1CILi128EEES8_NS7_ILi64EEEEEENS_10bfloat16_tEfNS_4arch4Sm80ELb1ELb0ELb1ELb1ELb1ELb0ELb0ELb0ELi2ELi4ELi4ELi4ELb0EEENS1_21CollectiveEpilogueBwdISA_SB_SD_Li256ELb1ELb0ELi2EEENS1_25SingleTileBwdLPTSchedulerILb1ELi128ELb1EEEEEEEEEvNT_6ParamsE$_ZZN4cute12filter_tupleINS_5tupleIJNS1_IJiiEEENS_1CILi1024EEEEEEZNS_16flatten_to_tupleIS5_EEDaRKT_EUlRKT_E_EEDaS9_OT0_ENKUlDpSC_E_clIJS2_NS1_IJS4_EEEEEEDaSG_)
$_ZN7cutlass13device_kernelIN5flash19enable_sm80_to_sm89INS1_16FlashAttnBwdSm80INS1_25CollectiveMainloopBwdSm80ILi2ELi2EN4cute5tupleIJNS5_1CILi128EEES8_NS7_ILi64EEEEEENS_10bfloat16_tEfNS_4arch4Sm80ELb1ELb0ELb1ELb1ELb1ELb0ELb0ELb0ELi2ELi4ELi4ELi4ELb0EEENS1_21CollectiveEpilogueBwdISA_SB_SD_Li256ELb1ELb0ELi2EEENS1_25SingleTileBwdLPTSchedulerILb1ELi128ELb1EEEEEEEEEvNT_6ParamsE$_ZZN4cute12filter_tupleINS_5tupleIJNS1_IJiiEEENS_1CILi1024EEEEEEZNS_16flatten_to_tupleIS5_EEDaRKT_EUlRKT_E_EEDaS9_OT0_ENKUlDpSC_E_clIJS2_NS1_IJS4_EEEEEEDaSG_:
[----:B------:R-:W-:-:S06]  /*cd60*/  IADD3 R8, R60, -c[0x0][0x20], RZ ;  /* 0x800008003c087a10 */ /* 0x000fcc0007ffe0ff */
[----:B------:R-:W5:Y:S01]  /*cd70*/  LDL R8, [R8] ;  /* 0x0000000008087983 */ /* 0x000f620000100800 */
[----:B------:R-:W-:Y:S02]  /*cd80*/  IADD3 R3, R1, 0x1680, RZ ;  /* 0x0000168001037810 */ /* 0x000fe40007ffe0ff */
[----:B------:R-:W-:Y:S02]  /*cd90*/  IADD3 R2, R60, 0x4, RZ ;  /* 0x000000043c027810 */ /* 0x000fe40007ffe0ff */
[----:B------:R-:W-:Y:S02]  /*cda0*/  IADD3 R3, R3, c[0x0][0x20], RZ ;  /* 0x0000080003037a10 */ /* 0x000fe40007ffe0ff */
[----:B------:R-:W-:Y:S02]  /*cdb0*/  MOV R6, 0xcdd0 ;  /* 0x0000cdd000067802 */ /* 0x000fe40000000f00 */
[----:B-----5:R-:W-:Y:S05]  /*cdc0*/  CALL.REL.NOINC `($_ZN7cutlass13device_kernelIN5flash19enable_sm80_to_sm89INS1_16FlashAttnBwdSm80INS1_25CollectiveMainloopBwdSm80ILi2ELi2EN4cute5tupleIJNS5_1CILi128EEES8_NS7_ILi64EEEEEENS_10bfloat16_tEfNS_4arch4Sm80ELb1ELb0ELb1ELb1ELb1ELb0ELb0ELb0ELi2ELi4ELi4ELi4ELb0EEENS1_21CollectiveEpilogueBwdISA_SB_SD_Li256ELb1ELb0ELi2EEENS1_25SingleTileBwdLPTSchedulerILb1ELi128ELb1EEEEEEEEEvNT_6ParamsE$_ZN4cute3eso3ESOILb0ELb0EJiiNS_1CILi1024EEEEEC2ERKiS6_RKS3_) ;  /* 0xffffb6e000007944 */ /* 0x020fea0003c3ffff */
[----:B------:R-:W-:-:S04]  /*cdd0*/  MOV R5, 0x0 ;  /* 0x0000000000057802 */ /* 0x000fc80000000f00 */
[----:B------:R-:W-:Y:S05]  /*cde0*/  RET.REL.NODEC R4 `(_ZN7cutlass13device_kernelIN5flash19enable_sm80_to_sm89INS1_16FlashAttnBwdSm80INS1_25CollectiveMainloopBwdSm80ILi2ELi2EN4cute5tupleIJNS5_1CILi128EEES8_NS7_ILi64EEEEEENS_10bfloat16_tEfNS_4arch4Sm80ELb1ELb0ELb1ELb1ELb1ELb0ELb0ELb0ELi2ELi4ELi4ELi4ELb0EEENS1_21CollectiveEpilogueBwdISA_SB_SD_Li256ELb1ELb0ELi2EEENS1_25SingleTileBwdLPTSchedulerILb1ELi128ELb1EEEEEEEEEvNT_6ParamsE) ;  /* 0xffff321004007950 */ /* 0x000fea0003c3ffff */
        .type           $_ZN7cutlass13device_kernelIN5flash19enable_sm80_to_sm89INS1_16FlashAttnBwdSm80INS1_25CollectiveMainloopBwdSm80ILi2ELi2EN4cute5tupleIJNS5_1CILi128EEES8_NS7_ILi64EEEEEENS_10bfloat16_tEfNS_4arch4Sm80ELb1ELb0ELb1ELb1ELb1ELb0ELb0ELb0ELi2ELi4ELi4ELi4ELb0EEENS1_21CollectiveEpilogueBwdISA_SB_SD_Li256ELb1ELb0ELi2EEENS1_25SingleTileBwdLPTSchedulerILb1ELi128ELb1EEEEEEEEEvNT_6ParamsE$_ZZN4cute12filter_tupleINS_5tupleIJNS1_IJiiEEENS_1CILi8192EEEEEEZNS_16flatten_to_tupleIS5_EEDaRKT_EUlRKT_E_EEDaS9_OT0_ENKUlDpSC_E_clIJS2_NS1_IJS4_EEEEEEDaSG_,@function
        .size           $_ZN7cutlass13device_kernelIN5flash19enable_sm80_to_sm89INS1_16FlashAttnBwdSm80INS1_25CollectiveMainloopBwdSm80ILi2ELi2EN4cute5tupleIJNS5_1CILi128EEES8_NS7_ILi64EEEEEENS_10bfloat16_tEfNS_4arch4Sm80ELb1ELb0ELb1ELb1ELb1ELb0ELb0ELb0ELi2ELi4ELi4ELi4ELb0EEENS1_21CollectiveEpilogueBwdISA_SB_SD_Li256ELb1ELb0ELi2EEENS1_25SingleTileBwdLPTSchedulerILb1ELi128ELb1EEEEEEEEEvNT_6ParamsE$_ZZN4cute12filter_tupleINS_5tupleIJNS1_IJiiEEENS_1CILi8192EEEEEEZNS_16flatten_to_tupleIS5_EEDaRKT_EUlRKT_E_EEDaS9_OT0_ENKUlDpSC_E_clIJS2_NS1_IJS4_EEEEEEDaSG_,($_ZN7cutlass13device_kernelIN5flash19enable_sm80_to_sm89INS1_16FlashAttnBwdSm80INS1_25CollectiveMainloopBwdSm80ILi2ELi2EN4cute5tupleIJNS5_1CILi128EEES8_NS7_ILi64EEEEEENS_10bfloat16_tEfNS_4arch4Sm80ELb1ELb0ELb1ELb1ELb1ELb0ELb0ELb0ELi2ELi4ELi4ELi4ELb0EEENS1_21CollectiveEpilogueBwdISA_SB_SD_Li256ELb1ELb0ELi2EEENS1_25SingleTileBwdLPTSchedulerILb1ELi128ELb1EEEEEEEEEvNT_6ParamsE$_ZZN4cute12filter_tupleINS_5tupleIJNS_10UnderscoreES2_NS_1CILi0EEEEEENS1_IJNS1_IJNS3_ILi1EEES4_EEEiNS3_ILi1024EEEEEEZNS_5sliceIS5_S9_EEDaRKT_RKT0_EUlRKT_RKT0_E_EEDaSD_SG_OT1_ENKUlDpSJ_E_clIJNS1_IJS7_EEENS1_IJiEEENS1_IJEEEEEEDaSQ_ - $_ZN7cutlass13device_kernelIN5flash19enable_sm80_to_sm89INS1_16FlashAttnBwdSm80INS1_25CollectiveMainloopBwdSm80ILi2ELi2EN4cute5tupleIJNS5_1CILi128EEES8_NS7_ILi64EEEEEENS_10bfloat16_tEfNS_4arch4Sm80ELb1ELb0ELb1ELb1ELb1ELb0ELb0ELb0ELi2ELi4ELi4ELi4ELb0EEENS1_21CollectiveEpilogueBwdISA_SB_SD_Li256ELb1ELb0ELi2EEENS1_25SingleTileBwdLPTSchedulerILb1ELi128ELb1EEEEEEEEEvNT_6ParamsE$_ZZN4cute12filter_tupleINS_5tupleIJNS1_IJiiEEENS_1CILi8192EEEEEEZNS_16flatten_to_tupleIS5_EEDaRKT_EUlRKT_E_EEDaS9_OT0_ENKUlDpSC_E_clIJS2_NS1_IJS4_EEEEEEDaSG_)
$_ZN7cutlass13device_kernelIN5flash19enable_sm80_to_sm89INS1_16FlashAttnBwdSm80INS1_25CollectiveMainloopBwdSm80ILi2ELi2EN4cute5tupleIJNS5_1CILi128EEES8_NS7_ILi64EEEEEENS_10bfloat16_tEfNS_4arch4Sm80ELb1ELb0ELb1ELb1ELb1ELb0ELb0ELb0ELi2ELi4ELi4ELi4ELb0EEENS1_21CollectiveEpilogueBwdISA_SB_SD_Li256ELb1ELb0ELi2EEENS1_25SingleTileBwdLPTSchedulerILb1ELi128ELb1EEEEEEEEEvNT_6ParamsE$_ZZN4cute12filter_tupleINS_5tupleIJNS1_IJiiEEENS_1CILi8192EEEEEEZNS_16flatten_to_tupleIS5_EEDaRKT_EUlRKT_E_EEDaS9_OT0_ENKUlDpSC_E_clIJS2_NS1_IJS4_EEEEEEDaSG_:
[----:B------:R-:W-:-:S06]  /*cdf0*/  IADD3 R10, R5, -c[0x0][0x20], RZ ;  /* 0x80000800050a7a10 */ /* 0x000fcc0007ffe0ff */
[----:B------:R-:W5:Y:S01]  /*ce00*/  LDL R10, [R10] ;  /* 0x000000000a0a7983 */ /* 0x000f620000100800 */
[----:B------:R-:W-:Y:S02]  /*ce10*/  IADD3 R3, R1, 0x1688, RZ ;  /* 0x0000168801037810 */ /* 0x000fe40007ffe0ff */
[----:B------:R-:W-:Y:S02]  /*ce20*/  IADD3 R2, R5, 0x4, RZ ;  /* 0x0000000405027810 */ /* 0x000fe40007ffe0ff */
[----:B------:R-:W-:Y:S02]  /*ce30*/  IADD3 R3, R3, c[0x0][0x20], RZ ;  /* 0x0000080003037a10 */ /* 0x000fe40007ffe0ff */
[----:B------:R-:W-:Y:S02]  /*ce40*/  MOV R8, 0xce60 ;  /* 0x0000ce6000087802 */ /* 0x000fe40000000f00 */
[----:B-----5:R-:W-:Y:S05]  /*ce50*/  CALL.REL.NOINC `($_ZN7cutlass13device_kernelIN5flash19enable_sm80_to_sm89INS1_16FlashAttnBwdSm80INS1_25CollectiveMainloopBwdSm80ILi2ELi2EN4cute5tupleIJNS5_1CILi128EEES8_NS7_ILi64EEEEEENS_10bfloat16_tEfNS_4arch4Sm80ELb1ELb0ELb1ELb1ELb1ELb0ELb0ELb0ELi2ELi4ELi4ELi4ELb0EEENS1_21CollectiveEpilogueBwdISA_SB_SD_Li256ELb1ELb0ELi2EEENS1_25SingleTileBwdLPTSchedulerILb1ELi128ELb1EEEEEEEEEvNT_6ParamsE$_ZN4cute3eso3ESOILb0ELb0EJiiNS_1CILi8192EEEEEC2ERKiS6_RKS3_) ;  /* 0xffffb7c000007944 */ /* 0x020fea0003c3ffff */
[----:B-1----:R1:W5:Y:S01]  /*ce60*/  LDL.64 R2, [R1+0x1688] ;  /* 0x0016880001027983 */ /* 0x0023620000100a00 */
[----:B------:R-:W-:Y:S02]  /*ce70*/  MOV R8, R6 ;  /* 0x0000000600087202 */ /* 0x000fe40000000f00 */
[----:B------:R-:W-:-:S04]  /*ce80*/  MOV R9, 0x0 ;  /* 0x0000000000097802 */ /* 0x000fc80000000f00 */
[----:B------:R-:W-:Y:S05]  /*ce90*/  RET.REL.NODEC R8 `(_ZN7cutlass13device_kernelIN5flash19enable_sm80_to_sm89INS1_16FlashAttnBwdSm80INS1_25CollectiveMainloopBwdSm80ILi2ELi2EN4cute5tupleIJNS5_1CILi128EEES8_NS7_ILi64EEEEEENS_10bfloat16_tEfNS_4arch4Sm80ELb1ELb0ELb1ELb1ELb1ELb0ELb0ELb0ELi2ELi4ELi4ELi4ELb0EEENS1_21CollectiveEpilogueBwdISA_SB_SD_Li256ELb1ELb0ELi2EEENS1_25SingleTileBwdLPTSchedulerILb1ELi128ELb1EEEEEEEEEvNT_6ParamsE) ;  /* 0xffff316008007950 */ /* 0x000fea0003c3ffff */
        .type           $_ZN7cutlass13device_kernelIN5flash19enable_sm80_to_sm89INS1_16FlashAttnBwdSm80INS1_25CollectiveMainloopBwdSm80ILi2ELi2EN4cute5tupleIJNS5_1CILi128EEES8_NS7_ILi64EEEEEENS_10bfloat16_tEfNS_4arch4Sm80ELb1ELb0ELb1ELb1ELb1ELb0ELb0ELb0ELi2ELi4ELi4ELi4ELb0EEENS1_21CollectiveEpilogueBwdISA_SB_SD_Li256ELb1ELb0ELi2EEENS1_25SingleTileBwdLPTSchedulerILb1ELi128ELb1EEEEEEEEEvNT_6ParamsE$_ZZN4cute12filter_tupleINS_5tupleIJNS_10UnderscoreES2_NS_1CILi0EEEEEENS1_IJNS1_IJNS3_ILi1EEES4_EEEiNS3_ILi1024EEEEEEZNS_5sliceIS5_S9_EEDaRKT_RKT0_EUlRKT_RKT0_E_EEDaSD_SG_OT1_ENKUlDpSJ_E_clIJNS1_IJS7_EEENS1_IJiEEENS1_IJEEEEEEDaSQ_,@function
        .size           $_ZN7cutlass13device_kernelIN5flash19enable_sm80_to_sm89INS1_16FlashAttnBwdSm80INS1_25CollectiveMainloopBwdSm80ILi2ELi2EN4cute5tupleIJNS5_1CILi128EEES8_NS7_ILi64EEEEEENS_10bfloat16_tEfNS_4arch4Sm80ELb1ELb0ELb1ELb1ELb1ELb0ELb0ELb0ELi2ELi4ELi4ELi4ELb0EEENS1_21CollectiveEpilogueBwdISA_SB_SD_Li256ELb1ELb0ELi2EEENS1_25SingleTileBwdLPTSchedulerILb1ELi128ELb1EEEEEEEEEvNT_6ParamsE$_ZZN4cute12filter_tupleINS_5tupleIJNS_10UnderscoreES2_NS_1CILi0EEEEEENS1_IJNS1_IJNS3_ILi1EEES4_EEEiNS3_ILi1024EEEEEEZNS_5sliceIS5_S9_EEDaRKT_RKT0_EUlRKT_RKT0_E_EEDaSD_SG_OT1_ENKUlDpSJ_E_clIJNS1_IJS7_EEENS1_IJiEEENS1_IJEEEEEEDaSQ_,($_ZN7cutlass13device_kernelIN5flash19enable_sm80_to_sm89INS1_16FlashAttnBwdSm80INS1_25CollectiveMainloopBwdSm80ILi2ELi2EN4cute5tupleIJNS5_1CILi128EEES8_NS7_ILi64EEEEEENS_10bfloat16_tEfNS_4arch4Sm80ELb1ELb0ELb1ELb1ELb1ELb0ELb0ELb0ELi2ELi4ELi4ELi4ELb0EEENS1_21CollectiveEpilogueBwdISA_SB_SD_Li256ELb1ELb0ELi2EEENS1_25SingleTileBwdLPTSchedulerILb1ELi128ELb1EEEEEEEEEvNT_6ParamsE$_ZZN4cute12filter_tupleINS_5tupleIJNS_10UnderscoreES2_S2_iEEENS1_IJNS1_IJNS_1CILi1EEENS4_ILi0EEEEEENS4_ILi4096EEENS1_IJiiEEENS1_IJS6_NS4_ILi8192EEEEEEEEEZNS_5sliceIS3_SC_EEDaRKT_RKT0_EUlRKT_RKT0_E_EEDaSG_SJ_OT1_ENKUlDpSM_E_clIJNS1_IJS7_EEENS1_IJS8_EEENS1_IJS9_EEENS1_IJEEEEEEDaST_ - $_ZN7cutlass13device_kernelIN5flash19enable_sm80_to_sm89INS1_16FlashAttnBwdSm80INS1_25CollectiveMainloopBwdSm80ILi2ELi2EN4cute5tupleIJNS5_1CILi128EEES8_NS7_ILi64EEEEEENS_10bfloat16_tEfNS_4arch4Sm80ELb1ELb0ELb1ELb1ELb1ELb0ELb0ELb0ELi2ELi4ELi4ELi4ELb0EEENS1_21CollectiveEpilogueBwdISA_SB_SD_Li256ELb1ELb0ELi2EEENS1_25SingleTileBwdLPTSchedulerILb1ELi128ELb1EEEEEEEEEvNT_6ParamsE$_ZZN4cute12filter_tupleINS_5tupleIJNS_10UnderscoreES2_NS_1CILi0EEEEEENS1_IJNS1_IJNS3_ILi1EEES4_EEEiNS3_ILi1024EEEEEEZNS_5sliceIS5_S9_EEDaRKT_RKT0_EUlRKT_RKT0_E_EEDaSD_SG_OT1_ENKUlDpSJ_E_clIJNS1_IJS7_EEENS1_IJiEEENS1_IJEEEEEEDaSQ_)
$_ZN7cutlass13device_kernelIN5flash19enable_sm80_to_sm89INS1_16FlashAttnBwdSm80INS1_25CollectiveMainloopBwdSm80ILi2ELi2EN4cute5tupleIJNS5_1CILi128EEES8_NS7_ILi64EEEEEENS_10bfloat16_tEfNS_4arch4Sm80ELb1ELb0ELb1ELb1ELb1ELb0ELb0ELb0ELi2ELi4ELi4ELi4ELb0EEENS1_21CollectiveEpilogueBwdISA_SB_SD_Li256ELb1ELb0ELi2EEENS1_25SingleTileBwdLPTSchedulerILb1ELi128ELb1EEEEEEEEEvNT_6ParamsE$_ZZN4cute12filter_tupleINS_5tupleIJNS_10UnderscoreES2_NS_1CILi0EEEEEENS1_IJNS1_IJNS3_ILi1EEES4_EEEiNS3_ILi1024EEEEEEZNS_5sliceIS5_S9_EEDaRKT_RKT0_EUlRKT_RKT0_E_EEDaSD_SG_OT1_ENKUlDpSJ_E_clIJNS1_IJS7_EEENS1_IJiEEENS1_IJEEEEEEDaSQ_:
[----:B------:R-:W-:Y:S02]  /*cea0*/  IADD3 R2, R1, 0x1680, RZ ;  /* 0x0000168001027810 */ /* 0x000fe40007ffe0ff */
[----:B------:R-:W-:Y:S02]  /*ceb0*/  MOV R6, 0xcee0 ;  /* 0x0000cee000067802 */ /* 0x000fe40000000f00 */
[----:B------:R-:W-:Y:S02]  /*cec0*/  IADD3 R2, R2, c[0x0][0x20], RZ ;  /* 0x0000080002027a10 */ /* 0x000fe40007ffe0ff */
[----:B------:R-:W-:Y:S05]  /*ced0*/  CALL.REL.NOINC `($_ZN7cutlass13device_kernelIN5flash19enable_sm80_to_sm89INS1_16FlashAttnBwdSm80INS1_25CollectiveMainloopBwdSm80ILi2ELi2EN4cute5tupleIJNS5_1CILi128EEES8_NS7_ILi64EEEEEENS_10bfloat16_tEfNS_4arch4Sm80ELb1ELb0ELb1ELb1ELb1ELb0ELb0ELb0ELi2ELi4ELi4ELi4ELb0EEENS1_21CollectiveEpilogueBwdISA_SB_SD_Li256ELb1ELb0ELi2EEENS1_25SingleTileBwdLPTSchedulerILb1ELi128ELb1EEEEEEEEEvNT_6ParamsE$_ZN4cute3eso3ESOILb1ELb0EJNS_5tupleIJNS_1CILi1EEENS3_ILi0EEEEEEiEEC2ERKS6_RKi) ;  /* 0xffffd2b000007944 */ /* 0x000fea0003c3ffff */
[----:B-1----:R1:W5:Y:S01]  /*cee0*/  LDL R3, [R1+0x1680] ;  /* 0x0016800001037983 */ /* 0x0023620000100800 */
[----:B------:R-:W-:-:S04]  /*cef0*/  MOV R5, 0x0 ;  /* 0x0000000000057802 */ /* 0x000fc80000000f00 */
[----:B------:R-:W-:Y:S05]  /*cf00*/  RET.REL.NODEC R4 `(_ZN7cutlass13device_kernelIN5flash19enable_sm80_to_sm89INS1_16FlashAttnBwdSm80INS1_25CollectiveMainloopBwdSm80ILi2ELi2EN4cute5tupleIJNS5_1CILi128EEES8_NS7_ILi64EEEEEENS_10bfloat16_tEfNS_4arch4Sm80ELb1ELb0ELb1ELb1ELb1ELb0ELb0ELb0ELi2ELi4ELi4ELi4ELb0EEENS1_21CollectiveEpilogueBwdISA_SB_SD_Li256ELb1ELb0ELi2EEENS1_25SingleTileBwdLPTSchedulerILb1ELi128ELb1EEEEEEEEEvNT_6ParamsE) ;  /* 0xffff30f004007950 */ /* 0x000fea0003c3ffff */
        .type           $_ZN7cutlass13device_kernelIN5flash19enable_sm80_to_sm89INS1_16FlashAttnBwdSm80INS1_25CollectiveMainloopBwdSm80ILi2ELi2EN4cute5tupleIJNS5_1CILi128EEES8_NS7_ILi64EEEEEENS_10bfloat16_tEfNS_4arch4Sm80ELb1ELb0ELb1ELb1ELb1ELb0ELb0ELb0ELi2ELi4ELi4ELi4ELb0EEENS1_21CollectiveEpilogueBwdISA_SB_SD_Li256ELb1ELb0ELi2EEENS1_25SingleTileBwdLPTSchedulerILb1ELi128ELb1EEEEEEEEEvNT_6ParamsE$_ZZN4cute12filter_tupleINS_5tupleIJNS_10UnderscoreES2_S2_iEEENS1_IJNS1_IJNS_1CILi1EEENS4_ILi0EEEEEENS4_ILi4096EEENS1_IJiiEEENS1_IJS6_NS4_ILi8192EEEEEEEEEZNS_5sliceIS3_SC_EEDaRKT_RKT0_EUlRKT_RKT0_E_EEDaSG_SJ_OT1_ENKUlDpSM_E_clIJNS1_IJS7_EEENS1_IJS8_EEENS1_IJS9_EEENS1_IJEEEEEEDaST_,@function
        .size           $_ZN7cutlass13device_kernelIN5flash19enable_sm80_to_sm89INS1_16FlashAttnBwdSm80INS1_25CollectiveMainloopBwdSm80ILi2ELi2EN4cute5tupleIJNS5_1CILi128EEES8_NS7_ILi64EEEEEENS_10bfloat16_tEfNS_4arch4Sm80ELb1ELb0ELb1ELb1ELb1ELb0ELb0ELb0ELi2ELi4ELi4ELi4ELb0EEENS1_21CollectiveEpilogueBwdISA_SB_SD_Li256ELb1ELb0ELi2EEENS1_25SingleTileBwdLPTSchedulerILb1ELi128ELb1EEEEEEEEEvNT_6ParamsE$_ZZN4cute12filter_tupleINS_5tupleIJNS_10UnderscoreES2_S2_iEEENS1_IJNS1_IJNS_1CILi1EEENS4_ILi0EEEEEENS4_ILi4096EEENS1_IJiiEEENS1_IJS6_NS4_ILi8192EEEEEEEEEZNS_5sliceIS3_SC_EEDaRKT_RKT0_EUlRKT_RKT0_E_EEDaSG_SJ_OT1_ENKUlDpSM_E_clIJNS1_IJS7_EEENS1_IJS8_EEENS1_IJS9_EEENS1_IJEEEEEEDaST_,($_ZN7cutlass13device_kernelIN5flash19enable_sm80_to_sm89INS1_16FlashAttnBwdSm80INS1_25CollectiveMainloopBwdSm80ILi2ELi2EN4cute5tupleIJNS5_1CILi128EEES8_NS7_ILi64EEEEEENS_10bfloat16_tEfNS_4arch4Sm80ELb1ELb0ELb1ELb1ELb1ELb0ELb0ELb0ELi2ELi4ELi4ELi4ELb0EEENS1_21CollectiveEpilogueBwdISA_SB_SD_Li256ELb1ELb0ELi2EEENS1_25SingleTileBwdLPTSchedulerILb1ELi128ELb1EEEEEEEEEvNT_6ParamsE$_ZZN4cute12filter_tupleINS_5tupleIJNS_10UnderscoreES2_S2_iEEENS1_IJNS1_IJNS_1CILi1EEENS4_ILi0EEEEEEiNS4_ILi1024EEENS4_ILi8192EEEEEEZNS_5sliceIS3_SA_EEDaRKT_RKT0_EUlRKT_RKT0_E_EEDaSE_SH_OT1_ENKUlDpSK_E_clIJNS1_IJS7_EEENS1_IJiEEENS1_IJS8_EEENS1_IJEEEEEEDaSR_ - $_ZN7cutlass13device_kernelIN5flash19enable_sm80_to_sm89INS1_16FlashAttnBwdSm80INS1_25CollectiveMainloopBwdSm80ILi2ELi2EN4cute5tupleIJNS5_1CILi128EEES8_NS7_ILi64EEEEEENS_10bfloat16_tEfNS_4arch4Sm80ELb1ELb0ELb1ELb1ELb1ELb0ELb0ELb0ELi2ELi4ELi4ELi4ELb0EEENS1_21CollectiveEpilogueBwdISA_SB_SD_Li256ELb1ELb0ELi2EEENS1_25SingleTileBwdLPTSchedulerILb1ELi128ELb1EEEEEEEEEvNT_6ParamsE$_ZZN4cute12filter_tupleINS_5tupleIJNS_10UnderscoreES2_S2_iEEENS1_IJNS1_IJNS_1CILi1EEENS4_ILi0EEEEEENS4_ILi4096EEENS1_IJiiEEENS1_IJS6_NS4_ILi8192EEEEEEEEEZNS_5sliceIS3_SC_EEDaRKT_RKT0_EUlRKT_RKT0_E_EEDaSG_SJ_OT1_ENKUlDpSM_E_clIJNS1_IJS7_EEENS1_IJS8_EEENS1_IJS9_EEENS1_IJEEEEEEDaST_)
$_ZN7cutlass13device_kernelIN5flash19enable_sm80_to_sm89INS1_16FlashAttnBwdSm80INS1_25CollectiveMainloopBwdSm80ILi2ELi2EN4cute5tupleIJNS5_1CILi128EEES8_NS7_ILi64EEEEEENS_10bfloat16_tEfNS_4arch4Sm80ELb1ELb0ELb1ELb1ELb1ELb0ELb0ELb0ELi2ELi4ELi4ELi4ELb0EEENS1_21CollectiveEpilogueBwdISA_SB_SD_Li256ELb1ELb0ELi2EEENS1_25SingleTileBwdLPTSchedulerILb1ELi128ELb1EEEEEEEEEvNT_6ParamsE$_ZZN4cute12filter_tupleINS_5tupleIJNS_10UnderscoreES2_S2_iEEENS1_IJNS1_IJNS_1CILi1EEENS4_ILi0EEEEEENS4_ILi4096EEENS1_IJiiEEENS1_IJS6_NS4_ILi8192EEEEEEEEEZNS_5sliceIS3_SC_EEDaRKT_RKT0_EUlRKT_RKT0_E_EEDaSG_SJ_OT1_ENKUlDpSM_E_clIJNS1_IJS7_EEENS1_IJS8_EEENS1_IJS9_EEENS1_IJEEEEEEDaST_:
[----:B------:R-:W-:-:S05]  /*cf10*/  IADD3 R8, R58, -c[0x0][0x20], RZ ;  /* 0x800008003a087a10 */ /* 0x000fca0007ffe0ff */
[----:B------:R1:W5:Y:S04]  /*cf20*/  LDL R5, [R8] ;  /* 0x0000000008057983 */ /* 0x0003680000100800 */
[----:B------:R1:W5:Y:S01]  /*cf30*/  LDL R3, [R8+0x4] ;  /* 0x0000040008037983 */ /* 0x0003620000100800 */
[----:B------:R-:W-:Y:S02]  /*cf40*/  IADD3 R2, R1, 0x1380, RZ ;  /* 0x0000138001027810 */ /* 0x000fe40007ffe0ff */
[----:B------:R-:W-:Y:S02]  /*cf50*/  MOV R6, 0xcf80 ;  /* 0x0000cf8000067802 */ /* 0x000fe40000000f00 */
[----:B------:R-:W-:Y:S02]  /*cf60*/  IADD3 R2, R2, c[0x0][0x20], RZ ;  /* 0x0000080002027a10 */ /* 0x000fe40007ffe0ff */
[----:B-1---5:R-:W-:Y:S05]  /*cf70*/  CALL.REL.NOINC `($_ZN7cutlass13device_kernelIN5flash19enable_sm80_to_sm89INS1_16FlashAttnBwdSm80INS1_25CollectiveMainloopBwdSm80ILi2ELi2EN4cute5tupleIJNS5_1CILi128EEES8_NS7_ILi64EEEEEENS_10bfloat16_tEfNS_4arch4Sm80ELb1ELb0ELb1ELb1ELb1ELb0ELb0ELb0ELi2ELi4ELi4ELi4ELb0EEENS1_21CollectiveEpilogueBwdISA_SB_SD_Li256ELb1ELb0ELi2EEENS1_25SingleTileBwdLPTSchedulerILb1ELi128ELb1EEEEEEEEEvNT_6ParamsE$_ZN4cute3eso3ESOILb1ELb0EJNS_5tupleIJNS_1CILi1EEENS3_ILi0EEEEEENS3_ILi4096EEENS2_IJiiEEEEEC2ERKS6_RKS7_RKS8_) ;  /* 0xffffd1b000007944 */ /* 0x022fea0003c3ffff */
[----:B-1----:R1:W5:Y:S01]  /*cf80*/  LDL.64 R2, [R1+0x1380] ;  /* 0x0013800001027983 */ /* 0x0023620000100a00 */
[----:B------:R-:W-:-:S04]  /*cf90*/  MOV R5, 0x0 ;  /* 0x0000000000057802 */ /* 0x000fc80000000f00 */
[----:B------:R-:W-:Y:S05]  /*cfa0*/  RET.REL.NODEC R4 `(_ZN7cutlass13device_kernelIN5flash19enable_sm80_to_sm89INS1_16FlashAttnBwdSm80INS1_25CollectiveMainloopBwdSm80ILi2ELi2EN4cute5tupleIJNS5_1CILi128EEES8_NS7_ILi64EEEEEENS_10bfloat16_tEfNS_4arch4Sm80ELb1ELb0ELb1ELb1ELb1ELb0ELb0ELb0ELi2ELi4ELi4ELi4ELb0EEENS1_21CollectiveEpilogueBwdISA_SB_SD_Li256ELb1ELb0ELi2EEENS1_25SingleTileBwdLPTSchedulerILb1ELi128ELb1EEEEEEEEEvNT_6ParamsE) ;  /* 0xffff305004007950 */ /* 0x000fea0003c3ffff */
        .type           $_ZN7cutlass13device_kernelIN5flash19enable_sm80_to_sm89INS1_16FlashAttnBwdSm80INS1_25CollectiveMainloopBwdSm80ILi2ELi2EN4cute5tupleIJNS5_1CILi128EEES8_NS7_ILi64EEEEEENS_10bfloat16_tEfNS_4arch4Sm80ELb1ELb0ELb1ELb1ELb1ELb0ELb0ELb0ELi2ELi4ELi4ELi4ELb0EEENS1_21CollectiveEpilogueBwdISA_SB_SD_Li256ELb1ELb0ELi2EEENS1_25SingleTileBwdLPTSchedulerILb1ELi128ELb1EEEEEEEEEvNT_6ParamsE$_ZZN4cute12filter_tupleINS_5tupleIJNS_10UnderscoreES2_S2_iEEENS1_IJNS1_IJNS_1CILi1EEENS4_ILi0EEEEEEiNS4_ILi1024EEENS4_ILi8192EEEEEEZNS_5sliceIS3_SA_EEDaRKT_RKT0_EUlRKT_RKT0_E_EEDaSE_SH_OT1_ENKUlDpSK_E_clIJNS1_IJS7_EEENS1_IJiEEENS1_IJS8_EEENS1_IJEEEEEEDaSR_,@function
        .size           $_ZN7cutlass13device_kernelIN5flash19enable_sm80_to_sm89INS1_16FlashAttnBwdSm80INS1_25CollectiveMainloopBwdSm80ILi2ELi2EN4cute5tupleIJNS5_1CILi128EEES8_NS7_ILi64EEEEEENS_10bfloat16_tEfNS_4arch4Sm80ELb1ELb0ELb1ELb1ELb1ELb0ELb0ELb0ELi2ELi4ELi4ELi4ELb0EEENS1_21CollectiveEpilogueBwdISA_SB_SD_Li256ELb1ELb0ELi2EEENS1_25SingleTileBwdLPTSchedulerILb1ELi128ELb1EEEEEEEEEvNT_6ParamsE$_ZZN4cute12filter_tupleINS_5tupleIJNS_10UnderscoreES2_S2_iEEENS1_IJNS1_IJNS_1CILi1EEENS4_ILi0EEEEEEiNS4_ILi1024EEENS4_ILi8192EEEEEEZNS_5sliceIS3_SA_EEDaRKT_RKT0_EUlRKT_RKT0_E_EEDaSE_SH_OT1_ENKUlDpSK_E_clIJNS1_IJS7_EEENS1_IJiEEENS1_IJS8_EEENS1_IJEEEEEEDaSR_,($_ZN7cutlass13device_kernelIN5flash19enable_sm80_to_sm89INS1_16FlashAttnBwdSm80INS1_25CollectiveMainloopBwdSm80ILi2ELi2EN4cute5tupleIJNS5_1CILi128EEES8_NS7_ILi64EEEEEENS_10bfloat16_tEfNS_4arch4Sm80ELb1ELb0ELb1ELb1ELb1ELb0ELb0ELb0ELi2ELi4ELi4ELi4ELb0EEENS1_21CollectiveEpilogueBwdISA_SB_SD_Li256ELb1ELb0ELi2EEENS1_25SingleTileBwdLPTSchedulerILb1ELi128ELb1EEEEEEEEEvNT_6ParamsE$_ZZN4cute12filter_tupleINS_5tupleIJNS_10UnderscoreES2_S2_iEEENS1_IJNS1_IJNS_1CILi1EEENS4_ILi0EEEEEElS6_lEEEZNS_5sliceIS3_S8_EEDaRKT_RKT0_EUlRKT_RKT0_E_EEDaSC_SF_OT1_ENKUlDpSI_E_clIJNS1_IJS7_EEENS1_IJlEEENS1_IJS6_EEENS1_IJEEEEEEDaSP_ - $_ZN7cutlass13device_kernelIN5flash19enable_sm80_to_sm89INS1_16FlashAttnBwdSm80INS1_25CollectiveMainloopBwdSm80ILi2ELi2EN4cute5tupleIJNS5_1CILi128EEES8_NS7_ILi64EEEEEENS_10bfloat16_tEfNS_4arch4Sm80ELb1ELb0ELb1ELb1ELb1ELb0ELb0ELb0ELi2ELi4ELi4ELi4ELb0EEENS1_21CollectiveEpilogueBwdISA_SB_SD_Li256ELb1ELb0ELi2EEENS1_25SingleTileBwdLPTSchedulerILb1ELi128ELb1EEEEEEEEEvNT_6ParamsE$_ZZN4cute12filter_tupleINS_5tupleIJNS_10UnderscoreES2_S2_iEEENS1_IJNS1_IJNS_1CILi1EEENS4_ILi0EEEEEEiNS4_ILi1024EEENS4_ILi8192EEEEEEZNS_5sliceIS3_SA_EEDaRKT_RKT0_EUlRKT_RKT0_E_EEDaSE_SH_OT1_ENKUlDpSK_E_clIJNS1_IJS7_EEENS1_IJiEEENS1_IJS8_EEENS1_IJEEEEEEDaSR_)
$_ZN7cutlass13device_kernelIN5flash19enable_sm80_to_sm89INS1_16FlashAttnBwdSm80INS1_25CollectiveMainloopBwdSm80ILi2ELi2EN4cute5tupleIJNS5_1CILi128EEES8_NS7_ILi64EEEEEENS_10bfloat16_tEfNS_4arch4Sm80ELb1ELb0ELb1ELb1ELb1ELb0ELb0ELb0ELi2ELi4ELi4ELi4ELb0EEENS1_21CollectiveEpilogueBwdISA_SB_SD_Li256ELb1ELb0ELi2EEENS1_25SingleTileBwdLPTSchedulerILb1ELi128ELb1EEEEEEEEEvNT_6ParamsE$_ZZN4cute12filter_tupleINS_5tupleIJNS_10UnderscoreES2_S2_iEEENS1_IJNS1_IJNS_1CILi1EEENS4_ILi0EEEEEEiNS4_ILi1024EEENS4_ILi8192EEEEEEZNS_5sliceIS3_SA_EEDaRKT_RKT0_EUlRKT_RKT0_E_EEDaSE_SH_OT1_ENKUlDpSK_E_clIJNS1_IJS7_EEENS1_IJiEEENS1_IJS8_EEENS1_IJEEEEEEDaSR_:
[----:B------:R-:W-:Y:S02]  /*cfb0*/  IADD3 R2, R1, 0x1380, RZ ;  /* 0x0000138001027810 */ /* 0x000fe40007ffe0ff */
[----:B------:R-:W-:Y:S02]  /*cfc0*/  MOV R8, 0xcff0 ;  /* 0x0000cff000087802 */ /* 0x000fe40000000f00 */
[----:B------:R-:W-:Y:S02]  /*cfd0*/  IADD3 R2, R2, c[0x0][0x20], RZ ;  /* 0x0000080002027a10 */ /* 0x000fe40007ffe0ff */
[----:B------:R-:W-:Y:S05]  /*cfe0*/  CALL.REL.NOINC `($_ZN7cutlass13device_kernelIN5flash19enable_sm80_to_sm89INS1_16FlashAttnBwdSm80INS1_25CollectiveMainloopBwdSm80ILi2ELi2EN4cute5tupleIJNS5_1CILi128EEES8_NS7_ILi64EEEEEENS_10bfloat16_tEfNS_4arch4Sm80ELb1ELb0ELb1ELb1ELb1ELb0ELb0ELb0ELi2ELi4ELi4ELi4ELb0EEENS1_21CollectiveEpilogueBwdISA_SB_SD_Li256ELb1ELb0ELi2EEENS1_25SingleTileBwdLPTSchedulerILb1ELi128ELb1EEEEEEEEEvNT_6ParamsE$_ZN4cute3eso3ESOILb1ELb0EJNS_5tupleIJNS_1CILi1EEENS3_ILi0EEEEEEiNS3_ILi1024EEEEEC2ERKS6_RKiRKS7_) ;  /* 0xffffd1e000007944 */ /* 0x000fea0003c3ffff */
[----:B-1----:R1:W5:Y:S01]  /*cff0*/  LDL R3, [R1+0x1380] ;  /* 0x0013800001037983 */ /* 0x0023620000100800 */
[----:B------:R-:W-:Y:S02]  /*d000*/  MOV R8, R4 ;  /* 0x0000000400087202 */ /* 0x000fe40000000f00 */
[----:B------:R-:W-:-:S04]  /*d010*/  MOV R9, 0x0 ;  /* 0x0000000000097802 */ /* 0x000fc80000000f00 */
[----:B------:R-:W-:Y:S05]  /*d020*/  RET.REL.NODEC R8 `(_ZN7cutlass13device_kernelIN5flash19enable_sm80_to_sm89INS1_16FlashAttnBwdSm80INS1_25CollectiveMainloopBwdSm80ILi2ELi2EN4cute5tupleIJNS5_1CILi128EEES8_NS7_ILi64EEEEEENS_10bfloat16_tEfNS_4arch4Sm80ELb1ELb0ELb1ELb1ELb1ELb0ELb0ELb0ELi2ELi4ELi4ELi4ELb0EEENS1_21CollectiveEpilogueBwdISA_SB_SD_Li256ELb1ELb0ELi2EEENS1_25SingleTileBwdLPTSchedulerILb1ELi128ELb1EEEEEEEEEvNT_6ParamsE) ;  /* 0xffff2fd008007950 */ /* 0x000fea0003c3ffff */
        .type           $_ZN7cutlass13device_kernelIN5flash19enable_sm80_to_sm89INS1_16FlashAttnBwdSm80INS1_25CollectiveMainloopBwdSm80ILi2ELi2EN4cute5tupleIJNS5_1CILi128EEES8_NS7_ILi64EEEEEENS_10bfloat16_tEfNS_4arch4Sm80ELb1ELb0ELb1ELb1ELb1ELb0ELb0ELb0ELi2ELi4ELi4ELi4ELb0EEENS1_21CollectiveEpilogueBwdISA_SB_SD_Li256ELb1ELb0ELi2EEENS1_25SingleTileBwdLPTSchedulerILb1ELi128ELb1EEEEEEEEEvNT_6ParamsE$_ZZN4cute12filter_tupleINS_5tupleIJNS_10UnderscoreES2_S2_iEEENS1_IJNS1_IJNS_1CILi1EEENS4_ILi0EEEEEElS6_lEEEZNS_5sliceIS3_S8_EEDaRKT_RKT0_EUlRKT_RKT0_E_EEDaSC_SF_OT1_ENKUlDpSI_E_clIJNS1_IJS7_EEENS1_IJlEEENS1_IJS6_EEENS1_IJEEEEEEDaSP_,@function
        .size           $_ZN7cutlass13device_kernelIN5flash19enable_sm80_to_sm89INS1_16FlashAttnBwdSm80INS1_25CollectiveMainloopBwdSm80ILi2ELi2EN4cute5tupleIJNS5_1CILi128EEES8_NS7_ILi64EEEEEENS_10bfloat16_tEfNS_4arch4Sm80ELb1ELb0ELb1ELb1ELb1ELb0ELb0ELb0ELi2ELi4ELi4ELi4ELb0EEENS1_21CollectiveEpilogueBwdISA_SB_SD_Li256ELb1ELb0ELi2EEENS1_25SingleTileBwdLPTSchedulerILb1ELi128ELb1EEEEEEEEEvNT_6ParamsE$_ZZN4cute12filter_tupleINS_5tupleIJNS_10UnderscoreES2_S2_iEEENS1_IJNS1_IJNS_1CILi1EEENS4_ILi0EEEEEElS6_lEEEZNS_5sliceIS3_S8_EEDaRKT_RKT0_EUlRKT_RKT0_E_EEDaSC_SF_OT1_ENKUlDpSI_E_clIJNS1_IJS7_EEENS1_IJlEEENS1_IJS6_EEENS1_IJEEEEEEDaSP_,($_ZN7cutlass13device_kernelIN5flash19enable_sm80_to_sm89INS1_16FlashAttnBwdSm80INS1_25CollectiveMainloopBwdSm80ILi2ELi2EN4cute5tupleIJNS5_1CILi128EEES8_NS7_ILi64EEEEEENS_10bfloat16_tEfNS_4arch4Sm80ELb1ELb0ELb1ELb1ELb1ELb0ELb0ELb0ELi2ELi4ELi4ELi4ELb0EEENS1_21CollectiveEpilogueBwdISA_SB_SD_Li256ELb1ELb0ELi2EEENS1_25SingleTileBwdLPTSchedulerILb1ELi128ELb1EEEEEEEEEvNT_6ParamsE$_ZZN4cute12filter_tupleINS_5tupleIJNS_10UnderscoreES2_iEEENS1_IJNS1_IJNS_1CILi1EEENS4_ILi0EEEEEEiNS4_ILi1024EEEEEEZNS_5sliceIS3_S9_EEDaRKT_RKT0_EUlRKT_RKT0_E_EEDaSD_SG_OT1_ENKUlDpSJ_E_clIJNS1_IJS7_EEENS1_IJiEEENS1_IJEEEEEEDaSQ_ - $_ZN7cutlass13device_kernelIN5flash19enable_sm80_to_sm89INS1_16FlashAttnBwdSm80INS1_25CollectiveMainloopBwdSm80ILi2ELi2EN4cute5tupleIJNS5_1CILi128EEES8_NS7_ILi64EEEEEENS_10bfloat16_tEfNS_4arch4Sm80ELb1ELb0ELb1ELb1ELb1ELb0ELb0ELb0ELi2ELi4ELi4ELi4ELb0EEENS1_21CollectiveEpilogueBwdISA_SB_SD_Li256ELb1ELb0ELi2EEENS1_25SingleTileBwdLPTSchedulerILb1ELi128ELb1EEEEEEEEEvNT_6ParamsE$_ZZN4cute12filter_tupleINS_5tupleIJNS_10UnderscoreES2_S2_iEEENS1_IJNS1_IJNS_1CILi1EEENS4_ILi0EEEEEElS6_lEEEZNS_5sliceIS3_S8_EEDaRKT_RKT0_EUlRKT_RKT0_E_EEDaSC_SF_OT1_ENKUlDpSI_E_clIJNS1_IJS7_EEENS1_IJlEEENS1_IJS6_EEENS1_IJEEEEEEDaSP_)
$_ZN7cutlass13device_kernelIN5flash19enable_sm80_to_sm89INS1_16FlashAttnBwdSm80INS1_25CollectiveMainloopBwdSm80ILi2ELi2EN4cute5tupleIJNS5_1CILi128EEES8_NS7_ILi64EEEEEENS_10bfloat16_tEfNS_4arch4Sm80ELb1ELb0ELb1ELb1ELb1ELb0ELb0ELb0ELi2ELi4ELi4ELi4ELb0EEENS1_21CollectiveEpilogueBwdISA_SB_SD_Li256ELb1ELb0ELi2EEENS1_25SingleTileBwdLPTSchedulerILb1ELi128ELb1EEEEEEEEEvNT_6ParamsE$_ZZN4cute12filter_tupleINS_5tupleIJNS_10UnderscoreES2_S2_iEEENS1_IJNS1_IJNS_1CILi1EEENS4_ILi0EEEEEElS6_lEEEZNS_5sliceIS3_S8_EEDaRKT_RKT0_EUlRKT_RKT0_E_EEDaSC_SF_OT1_ENKUlDpSI_E_clIJNS1_IJS7_EEENS1_IJlEEENS1_IJS6_EEENS1_IJEEEEEEDaSP_:
[----:B------:R-:W-:Y:S02]  /*d030*/  IADD3 R3, R1, 0x16a8, RZ ;  /* 0x000016a801037810 */ /* 0x000fe40007ffe0ff */
[----:B------:R-:W-:Y:S02]  /*d040*/  MOV R6, 0xd070 ;  /* 0x0000d07000067802 */ /* 0x000fe40000000f00 */
[----:B------:R-:W-:Y:S02]  /*d050*/  IADD3 R3, R3, c[0x0][0x20], RZ ;  /* 0x0000080003037a10 */ /* 0x000fe40007ffe0ff */
[----:B------:R-:W-:Y:S05]  /*d060*/  CALL.REL.NOINC `($_ZN7cutlass13device_kernelIN5flash19enable_sm80_to_sm89INS1_16FlashAttnBwdSm80INS1_25CollectiveMainloopBwdSm80ILi2ELi2EN4cute5tupleIJNS5_1CILi128EEES8_NS7_ILi64EEEEEENS_10bfloat16_tEfNS_4arch4Sm80ELb1ELb0ELb1ELb1ELb1ELb0ELb0ELb0ELi2ELi4ELi4ELi4ELb0EEENS1_21CollectiveEpilogueBwdISA_SB_SD_Li256ELb1ELb0ELi2EEENS1_25SingleTileBwdLPTSchedulerILb1ELi128ELb1EEEEEEEEEvNT_6ParamsE$_ZN4cute3eso3ESOILb1ELb0EJNS_5tupleIJNS_1CILi1EEENS3_ILi0EEEEEElS5_EEC2ERKS6_RKlRKS5_) ;  /* 0xffffd1a000007944 */ /* 0x000fea0003c3ffff */
[----:B-1----:R1:W5:Y:S01]  /*d070*/  LDL.64 R2, [R1+0x16a8] ;  /* 0x0016a80001027983 */ /* 0x0023620000100a00 */
[----:B------:R-:W-:-:S04]  /*d080*/  MOV R5, 0x0 ;  /* 0x0000000000057802 */ /* 0x000fc80000000f00 */
[----:B------:R-:W-:Y:S05]  /*d090*/  RET.REL.NODEC R4 `(_ZN7cutlass13device_kernelIN5flash19enable_sm80_to_sm89INS1_16FlashAttnBwdSm80INS1_25CollectiveMainloopBwdSm80ILi2ELi2EN4cute5tupleIJNS5_1CILi128EEES8_NS7_ILi64EEEEEENS_10bfloat16_tEfNS_4arch4Sm80ELb1ELb0ELb1ELb1ELb1ELb0ELb0ELb0ELi2ELi4ELi4ELi4ELb0EEENS1_21CollectiveEpilogueBwdISA_SB_SD_Li256ELb1ELb0ELi2EEENS1_25SingleTileBwdLPTSchedulerILb1ELi128ELb1EEEEEEEEEvNT_6ParamsE) ;  /* 0xffff2f6004007950 */ /* 0x000fea0003c3ffff */
        .type           $_ZN7cutlass13device_kernelIN5flash19enable_sm80_to_sm89INS1_16FlashAttnBwdSm80INS1_25CollectiveMainloopBwdSm80ILi2ELi2EN4cute5tupleIJNS5_1CILi128EEES8_NS7_ILi64EEEEEENS_10bfloat16_tEfNS_4arch4Sm80ELb1ELb0ELb1ELb1ELb1ELb0ELb0ELb0ELi2ELi4ELi4ELi4ELb0EEENS1_21CollectiveEpilogueBwdISA_SB_SD_Li256ELb1ELb0ELi2EEENS1_25SingleTileBwdLPTSchedulerILb1ELi128ELb1EEEEEEEEEvNT_6ParamsE$_ZZN4cute12filter_tupleINS_5tupleIJNS_10UnderscoreES2_iEEENS1_IJNS1_IJNS_1CILi1EEENS4_ILi0EEEEEEiNS4_ILi1024EEEEEEZNS_5sliceIS3_S9_EEDaRKT_RKT0_EUlRKT_RKT0_E_EEDaSD_SG_OT1_ENKUlDpSJ_E_clIJNS1_IJS7_EEENS1_IJiEEENS1_IJEEEEEEDaSQ_,@function
        .size           $_ZN7cutlass13device_kernelIN5flash19enable_sm80_to_sm89INS1_16FlashAttnBwdSm80INS1_25CollectiveMainloopBwdSm80ILi2ELi2EN4cute5tupleIJNS5_1CILi128EEES8_NS7_ILi64EEEEEENS_10bfloat16_tEfNS_4arch4Sm80ELb1ELb0ELb1ELb1ELb1ELb0ELb0ELb0ELi2ELi4ELi4ELi4ELb0EEENS1_21CollectiveEpilogueBwdISA_SB_SD_Li256ELb1ELb0ELi2EEENS1_25SingleTileBwdLPTSchedulerILb1ELi128ELb1EEEEEEEEEvNT_6ParamsE$_ZZN4cute12filter_tupleINS_5tupleIJNS_10UnderscoreES2_iEEENS1_IJNS1_IJNS_1CILi1EEENS4_ILi0EEEEEEiNS4_ILi1024EEEEEEZNS_5sliceIS3_S9_EEDaRKT_RKT0_EUlRKT_RKT0_E_EEDaSD_SG_OT1_ENKUlDpSJ_E_clIJNS1_IJS7_EEENS1_IJiEEENS1_IJEEEEEEDaSQ_,($_ZN7cutlass13device_kernelIN5flash19enable_sm80_to_sm89INS1_16FlashAttnBwdSm80INS1_25CollectiveMainloopBwdSm80ILi2ELi2EN4cute5tupleIJNS5_1CILi128EEES8_NS7_ILi64EEEEEENS_10bfloat16_tEfNS_4arch4Sm80ELb1ELb0ELb1ELb1ELb1ELb0ELb0ELb0ELi2ELi4ELi4ELi4ELb0EEENS1_21CollectiveEpilogueBwdISA_SB_SD_Li256ELb1ELb0ELi2EEENS1_25SingleTileBwdLPTSchedulerILb1ELi128ELb1EEEEEEEEEvNT_6ParamsE$_ZZN4cute12filter_tupleINS_5tupleIJNS_1CILi0EEENS1_IJNS2_ILi1EEENS2_ILi512EEEiEEEEEEZNS_16flatten_to_tupleIS7_EEDaRKT_EUlRKT_E_EEDaSB_OT0_ENKUlDpSE_E_clIJNS1_IJS3_EEES6_EEEDaSI_ - $_ZN7cutlass13device_kernelIN5flash19enable_sm80_to_sm89INS1_16FlashAttnBwdSm80INS1_25CollectiveMainloopBwdSm80ILi2ELi2EN4cute5tupleIJNS5_1CILi128EEES8_NS7_ILi64EEEEEENS_10bfloat16_tEfNS_4arch4Sm80ELb1ELb0ELb1ELb1ELb1ELb0ELb0ELb0ELi2ELi4ELi4ELi4ELb0EEENS1_21CollectiveEpilogueBwdISA_SB_SD_Li256ELb1ELb0ELi2EEENS1_25SingleTileBwdLPTSchedulerILb1ELi128ELb1EEEEEEEEEvNT_6ParamsE$_ZZN4cute12filter_tupleINS_5tupleIJNS_10UnderscoreES2_iEEENS1_IJNS1_IJNS_1CILi1EEENS4_ILi0EEEEEEiNS4_ILi1024EEEEEEZNS_5sliceIS3_S9_EEDaRKT_RKT0_EUlRKT_RKT0_E_EEDaSD_SG_OT1_ENKUlDpSJ_E_clIJNS1_IJS7_EEENS1_IJiEEENS1_IJEEEEEEDaSQ_)
$_ZN7cutlass13device_kernelIN5flash19enable_sm80_to_sm89INS1_16FlashAttnBwdSm80INS1_25CollectiveMainloopBwdSm80ILi2ELi2EN4cute5tupleIJNS5_1CILi128EEES8_NS7_ILi64EEEEEENS_10bfloat16_tEfNS_4arch4Sm80ELb1ELb0ELb1ELb1ELb1ELb0ELb0ELb0ELi2ELi4ELi4ELi4ELb0EEENS1_21CollectiveEpilogueBwdISA_SB_SD_Li256ELb1ELb0ELi2EEENS1_25SingleTileBwdLPTSchedulerILb1ELi128ELb1EEEEEEEEEvNT_6ParamsE$_ZZN4cute12filter_tupleINS_5tupleIJNS_10UnderscoreES2_iEEENS1_IJNS1_IJNS_1CILi1EEENS4_ILi0EEEEEEiNS4_ILi1024EEEEEEZNS_5sliceIS3_S9_EEDaRKT_RKT0_EUlRKT_RKT0_E_EEDaSD_SG_OT1_ENKUlDpSJ_E_clIJNS1_IJS7_EEENS1_IJiEEENS1_IJEEEEEEDaSQ_:
[----:B------:R-:W-:Y:S02]  /*d0a0*/  IADD3 R2, R1, 0x1680, RZ ;  /* 0x0000168001027810 */ /* 0x000fe40007ffe0ff */
[----:B------:R-:W-:Y:S02]  /*d0b0*/  MOV R6, 0xd0e0 ;  /* 0x0000d0e000067802 */ /* 0x000fe40000000f00 */
[----:B------:R-:W-:Y:S02]  /*d0c0*/  IADD3 R2, R2, c[0x0][0x20], RZ ;  /* 0x0000080002027a10 */ /* 0x000fe40007ffe0ff */
[----:B------:R-:W-:Y:S05]  /*d0d0*/  CALL.REL.NOINC `($_ZN7cutlass13device_kernelIN5flash19enable_sm80_to_sm89INS1_16FlashAttnBwdSm80INS1_25CollectiveMainloopBwdSm80ILi2ELi2EN4cute5tupleIJNS5_1CILi128EEES8_NS7_ILi64EEEEEENS_10bfloat16_tEfNS_4arch4Sm80ELb1ELb0ELb1ELb1ELb1ELb0ELb0ELb0ELi2ELi4ELi4ELi4ELb0EEENS1_21CollectiveEpilogueBwdISA_SB_SD_Li256ELb1ELb0ELi2EEENS1_25SingleTileBwdLPTSchedulerILb1ELi128ELb1EEEEEEEEEvNT_6ParamsE$_ZN4cute3eso3ESOILb1ELb0EJNS_5tupleIJNS_1CILi1EEENS3_ILi0EEEEEEiEEC2ERKS6_RKi) ;  /* 0xffffd0b000007944 */ /* 0x000fea0003c3ffff */
[----:B-1----:R1:W5:Y:S01]  /*d0e0*/  LDL R3, [R1+0x1680] ;  /* 0x0016800001037983 */ /* 0x0023620000100800 */
[----:B------:R-:W-:Y:S02]  /*d0f0*/  MOV R6, R4 ;  /* 0x0000000400067202 */ /* 0x000fe40000000f00 */
[----:B------:R-:W-:-:S04]  /*d100*/  MOV R7, 0x0 ;  /* 0x0000000000077802 */ /* 0x000fc80000000f00 */
[----:B------:R-:W-:Y:S05]  /*d110*/  RET.REL.NODEC R6 `(_ZN7cutlass13device_kernelIN5flash19enable_sm80_to_sm89INS1_16FlashAttnBwdSm80INS1_25CollectiveMainloopBwdSm80ILi2ELi2EN4cute5tupleIJNS5_1CILi128EEES8_NS7_ILi64EEEEEENS_10bfloat16_tEfNS_4arch4Sm80ELb1ELb0ELb1ELb1ELb1ELb0ELb0ELb0ELi2ELi4ELi4ELi4ELb0EEENS1_21CollectiveEpilogueBwdISA_SB_SD_Li256ELb1ELb0ELi2EEENS1_25SingleTileBwdLPTSchedulerILb1ELi128ELb1EEEEEEEEEvNT_6ParamsE) ;  /* 0xffff2ee006007950 */ /* 0x000fea0003c3ffff */
        .type           $_ZN7cutlass13device_kernelIN5flash19enable_sm80_to_sm89INS1_16FlashAttnBwdSm80INS1_25CollectiveMainloopBwdSm80ILi2ELi2EN4cute5tupleIJNS5_1CILi128EEES8_NS7_ILi64EEEEEENS_10bfloat16_tEfNS_4arch4Sm80ELb1ELb0ELb1ELb1ELb1ELb0ELb0ELb0ELi2ELi4ELi4ELi4ELb0EEENS1_21CollectiveEpilogueBwdISA_SB_SD_Li256ELb1ELb0ELi2EEENS1_25SingleTileBwdLPTSchedulerILb1ELi128ELb1EEEEEEEEEvNT_6ParamsE$_ZZN4cute12filter_tupleINS_5tupleIJNS_1CILi0EEENS1_IJNS2_ILi1EEENS2_ILi512EEEiEEEEEEZNS_16flatten_to_tupleIS7_EEDaRKT_EUlRKT_E_EEDaSB_OT0_ENKUlDpSE_E_clIJNS1_IJS3_EEES6_EEEDaSI_,@function
        .size           $_ZN7cutlass13device_kernelIN5flash19enable_sm80_to_sm89INS1_16FlashAttnBwdSm80INS1_25CollectiveMainloopBwdSm80ILi2ELi2EN4cute5tupleIJNS5_1CILi128EEES8_NS7_ILi64EEEEEENS_10bfloat16_tEfNS_4arch4Sm80ELb1ELb0ELb1ELb1ELb1ELb0ELb0ELb0ELi2ELi4ELi4ELi4ELb0EEENS1_21CollectiveEpilogueBwdISA_SB_SD_Li256ELb1ELb0ELi2EEENS1_25SingleTileBwdLPTSchedulerILb1ELi128ELb1EEEEEEEEEvNT_6ParamsE$_ZZN4cute12filter_tupleINS_5tupleIJNS_1CILi0EEENS1_IJNS2_ILi1EEENS2_ILi512EEEiEEEEEEZNS_16flatten_to_tupleIS7_EEDaRKT_EUlRKT_E_EEDaSB_OT0_ENKUlDpSE_E_clIJNS1_IJS3_EEES6_EEEDaSI_,($_ZN7cutlass13device_kernelIN5flash19enable_sm80_to_sm89INS1_16FlashAttnBwdSm80INS1_25CollectiveMainloopBwdSm80ILi2ELi2EN4cute5tupleIJNS5_1CILi128EEES8_NS7_ILi64EEEEEENS_10bfloat16_tEfNS_4arch4Sm80ELb1ELb0ELb1ELb1ELb1ELb0ELb0ELb0ELi2ELi4ELi4ELi4ELb0EEENS1_21CollectiveEpilogueBwdISA_SB_SD_Li256ELb1ELb0ELi2EEENS1_25SingleTileBwdLPTSchedulerILb1ELi128ELb1EEEEEEEEEvNT_6ParamsE$_ZZN4cute12filter_tupleINS_5tupleIJNS_1CILi0EEENS_10UnderscoreEEEENS1_IJNS1_IJS3_S3_EEEiEEEZNS_6detail10lift_sliceIS5_S7_EEDaRKT_RKT0_EUlRKT_RKT0_E_EEDaSC_SF_OT1_ENKUlDpSI_E_clIJNS1_IJEEENS1_IJiEEEEEEDaSP_ - $_ZN7cutlass13device_kernelIN5flash19enable_sm80_to_sm89INS1_16FlashAttnBwdSm80INS1_25CollectiveMainloopBwdSm80ILi2ELi2EN4cute5tupleIJNS5_1CILi128EEES8_NS7_ILi64EEEEEENS_10bfloat16_tEfNS_4arch4Sm80ELb1ELb0ELb1ELb1ELb1ELb0ELb0ELb0ELi2ELi4ELi4ELi4ELb0EEENS1_21CollectiveEpilogueBwdISA_SB_SD_Li256ELb1ELb0ELi2EEENS1_25SingleTileBwdLPTSchedulerILb1ELi128ELb1EEEEEEEEEvNT_6ParamsE$_ZZN4cute12filter_tupleINS_5tupleIJNS_1CILi0EEENS1_IJNS2_ILi1EEENS2_ILi512EEEiEEEEEEZNS_16flatten_to_tupleIS7_EEDaRKT_EUlRKT_E_EEDaSB_OT0_ENKUlDpSE_E_clIJNS1_IJS3_EEES6_EEEDaSI_)
$_ZN7cutlass13device_kernelIN5flash19enable_sm80_to_sm89INS1_16FlashAttnBwdSm80INS1_25CollectiveMainloopBwdSm80ILi2ELi2EN4cute5tupleIJNS5_1CILi128EEES8_NS7_ILi64EEEEEENS_10bfloat16_tEfNS_4arch4Sm80ELb1ELb0ELb1ELb1ELb1ELb0ELb0ELb0ELi2ELi4ELi4ELi4ELb0EEENS1_21CollectiveEpilogueBwdISA_SB_SD_Li256ELb1ELb0ELi2EEENS1_25SingleTileBwdLPTSchedulerILb1ELi128ELb1EEEEEEEEEvNT_6ParamsE$_ZZN4cute12filter_tupleINS_5tupleIJNS_1CILi0EEENS1_IJNS2_ILi1EEENS2_ILi512EEEiEEEEEEZNS_16flatten_to_tupleIS7_EEDaRKT_EUlRKT_E_EEDaSB_OT0_ENKUlDpSE_E_clIJNS1_IJS3_EEES6_EEEDaSI_:
[----:B------:R-:W-:Y:S02]  /*d120*/  IADD3 R2, R1, 0x1380, RZ ;  /* 0x0000138001027810 */ /* 0x000fe40007ffe0ff */
[----:B------:R-:W-:Y:S02]  /*d130*/  MOV R8, 0xd160 ;  /* 0x0000d16000087802 */ /* 0x000fe40000000f00 */
[----:B------:R-:W-:Y:S02]  /*d140*/  IADD3 R2, R2, c[0x0][0x20], RZ ;  /* 0x0000080002027a10 */ /* 0x000fe40007ffe0ff */
[----:B------:R-:W-:Y:S05]  /*d150*/  CALL.REL.NOINC `($_ZN7cutlass13device_kernelIN5flash19enable_sm80_to_sm89INS1_16FlashAttnBwdSm80INS1_25CollectiveMainloopBwdSm80ILi2ELi2EN4cute5tupleIJNS5_1CILi128EEES8_NS7_ILi64EEEEEENS_10bfloat16_tEfNS_4arch4Sm80ELb1ELb0ELb1ELb1ELb1ELb0ELb0ELb0ELi2ELi4ELi4ELi4ELb0EEENS1_21CollectiveEpilogueBwdISA_SB_SD_Li256ELb1ELb0ELi2EEENS1_25SingleTileBwdLPTSchedulerILb1ELi128ELb1EEEEEEEEEvNT_6ParamsE$_ZN4cute3eso3ESOILb1ELb0EJNS_1CILi0EEENS2_ILi1EEENS2_ILi512EEEiEEC2ERKS3_RKS4_RKS5_RKi) ;  /* 0xffffc01000007944 */ /* 0x000fea0003c3ffff */
[----:B-1----:R1:W5:Y:S01]  /*d160*/  LDL R2, [R1+0x1380] ;  /* 0x0013800001027983 */ /* 0x0023620000100800 */
[----:B------:R-:W-:-:S04]  /*d170*/  MOV R11, 0x0 ;  /* 0x00000000000b7802 */ /* 0x000fc80000000f00 */
[----:B------:R-:W-:Y:S05]  /*d180*/  RET.REL.NODEC R10 `(_ZN7cutlass13device_kernelIN5flash19enable_sm80_to_sm89INS1_16FlashAttnBwdSm80INS1_25CollectiveMainloopBwdSm80ILi2ELi2EN4cute5tupleIJNS5_1CILi128EEES8_NS7_ILi64EEEEEENS_10bfloat16_tEfNS_4arch4Sm80ELb1ELb0ELb1ELb1ELb1ELb0ELb0ELb0ELi2ELi4ELi4ELi4ELb0EEENS1_21CollectiveEpilogueBwdISA_SB_SD_Li256ELb1ELb0ELi2EEENS1_25SingleTileBwdLPTSchedulerILb1ELi128ELb1EEEEEEEEEvNT_6ParamsE) ;  /* 0xffff2e700a007950 */ /* 0x000fea0003c3ffff */
        .type           $_ZN7cutlass13device_kernelIN5flash19enable_sm80_to_sm89INS1_16FlashAttnBwdSm80INS1_25CollectiveMainloopBwdSm80ILi2ELi2EN4cute5tupleIJNS5_1CILi128EEES8_NS7_ILi64EEEEEENS_10bfloat16_tEfNS_4arch4Sm80ELb1ELb0ELb1ELb1ELb1ELb0ELb0ELb0ELi2ELi4ELi4ELi4ELb0EEENS1_21CollectiveEpilogueBwdISA_SB_SD_Li256ELb1ELb0ELi2EEENS1_25SingleTileBwdLPTSchedulerILb1ELi128ELb1EEEEEEEEEvNT_6ParamsE$_ZZN4cute12filter_tupleINS_5tupleIJNS_1CILi0EEENS_10UnderscoreEEEENS1_IJNS1_IJS3_S3_EEEiEEEZNS_6detail10lift_sliceIS5_S7_EEDaRKT_RKT0_EUlRKT_RKT0_E_EEDaSC_SF_OT1_ENKUlDpSI_E_clIJNS1_IJEEENS1_IJiEEEEEEDaSP_,@function
        .size           $_ZN7cutlass13device_kernelIN5flash19enable_sm80_to_sm89INS1_16FlashAttnBwdSm80INS1_25CollectiveMainloopBwdSm80ILi2ELi2EN4cute5tupleIJNS5_1CILi128EEES8_NS7_ILi64EEEEEENS_10bfloat16_tEfNS_4arch4Sm80ELb1ELb0ELb1ELb1ELb1ELb0ELb0ELb0ELi2ELi4ELi4ELi4ELb0EEENS1_21CollectiveEpilogueBwdISA_SB_SD_Li256ELb1ELb0ELi2EEENS1_25SingleTileBwdLPTSchedulerILb1ELi128ELb1EEEEEEEEEvNT_6ParamsE$_ZZN4cute12filter_tupleINS_5tupleIJNS_1CILi0EEENS_10UnderscoreEEEENS1_IJNS1_IJS3_S3_EEEiEEEZNS_6detail10lift_sliceIS5_S7_EEDaRKT_RKT0_EUlRKT_RKT0_E_EEDaSC_SF_OT1_ENKUlDpSI_E_clIJNS1_IJEEENS1_IJiEEEEEEDaSP_,($_ZN7cutlass13device_kernelIN5flash19enable_sm80_to_sm89INS1_16FlashAttnBwdSm80INS1_25CollectiveMainloopBwdSm80ILi2ELi2EN4cute5tupleIJNS5_1CILi128EEES8_NS7_ILi64EEEEEENS_10bfloat16_tEfNS_4arch4Sm80ELb1ELb0ELb1ELb1ELb1ELb0ELb0ELb0ELi2ELi4ELi4ELi4ELb0EEENS1_21CollectiveEpilogueBwdISA_SB_SD_Li256ELb1ELb0ELi2EEENS1_25SingleTileBwdLPTSchedulerILb1ELi128ELb1EEEEEEEEEvNT_6ParamsE$_ZZN4cute12filter_tupleINS_5tupleIJNS_1CILi1024EEENS1_IJiiEEEEEEZNS_16flatten_to_tupleIS5_EEDaRKT_EUlRKT_E_EEDaS9_OT0_ENKUlDpSC_E_clIJNS1_IJS3_EEES4_EEEDaSG_ - $_ZN7cutlass13device_kernelIN5flash19enable_sm80_to_sm89INS1_16FlashAttnBwdSm80INS1_25CollectiveMainloopBwdSm80ILi2ELi2EN4cute5tupleIJNS5_1CILi128EEES8_NS7_ILi64EEEEEENS_10bfloat16_tEfNS_4arch4Sm80ELb1ELb0ELb1ELb1ELb1ELb0ELb0ELb0ELi2ELi4ELi4ELi4ELb0EEENS1_21CollectiveEpilogueBwdISA_SB_SD_Li256ELb1ELb0ELi2EEENS1_25SingleTileBwdLPTSchedulerILb1ELi128ELb1EEEEEEEEEvNT_6ParamsE$_ZZN4cute12filter_tupleINS_5tupleIJNS_1CILi0EEENS_10UnderscoreEEEENS1_IJNS1_IJS3_S3_EEEiEEEZNS_6detail10lift_sliceIS5_S7_EEDaRKT_RKT0_EUlRKT_RKT0_E_EEDaSC_SF_OT1_ENKUlDpSI_E_clIJNS1_IJEEENS1_IJiEEEEEEDaSP_)
$_ZN7cutlass13device_kernelIN5flash19enable_sm80_to_sm89INS1_16FlashAttnBwdSm80INS1_25CollectiveMainloopBwdSm80ILi2ELi2EN4cute5tupleIJNS5_1CILi128EEES8_NS7_ILi64EEEEEENS_10bfloat16_tEfNS_4arch4Sm80ELb1ELb0ELb1ELb1ELb1ELb0ELb0ELb0ELi2ELi4ELi4ELi4ELb0EEENS1_21CollectiveEpilogueBwdISA_SB_SD_Li256ELb1ELb0ELi2EEENS1_25SingleTileBwdLPTSchedulerILb1ELi128ELb1EEEEEEEEEvNT_6ParamsE$_ZZN4cute12filter_tupleINS_5tupleIJNS_1CILi0EEENS_10UnderscoreEEEENS1_IJNS1_IJS3_S3_EEEiEEEZNS_6detail10lift_sliceIS5_S7_EEDaRKT_RKT0_EUlRKT_RKT0_E_EEDaSC_SF_OT1_ENKUlDpSI_E_clIJNS1_IJEEENS1_IJiEEEEEEDaSP_:
[----:B------:R-:W-:Y:S02]  /*d190*/  IADD3 R2, R1, 0x1680, RZ ;  /* 0x0000168001027810 */ /* 0x000fe40007ffe0ff */
[----:B------:R-:W-:Y:S02]  /*d1a0*/  MOV R8, 0xd1d0 ;  /* 0x0000d1d000087802 */ /* 0x000fe40000000f00 */
[----:B------:R-:W-:Y:S02]  /*d1b0*/  IADD3 R2, R2, c[0x0][0x20], RZ ;  /* 0x0000080002027a10 */ /* 0x000fe40007ffe0ff */
[----:B------:R-:W-:Y:S05]  /*d1c0*/  CALL.REL.NOINC `($_ZN7cutlass13device_kernelIN5flash19enable_sm80_to_sm89INS1_16FlashAttnBwdSm80INS1_25CollectiveMainloopBwdSm80ILi2ELi2EN4cute5tupleIJNS5_1CILi128EEES8_NS7_ILi64EEEEEENS_10bfloat16_tEfNS_4arch4Sm80ELb1ELb0ELb1ELb1ELb1ELb0ELb0ELb0ELi2ELi4ELi4ELi4ELb0EEENS1_21CollectiveEpilogueBwdISA_SB_SD_Li256ELb1ELb0ELi2EEENS1_25SingleTileBwdLPTSchedulerILb1ELi128ELb1EEEEEEEEEvNT_6ParamsE$_ZN4cute3eso3ESOILb0ELb1EJiEEC2ERKi) ;  /* 0xffffb9a000007944 */ /* 0x000fea0003c3ffff */
[----:B-1----:R1:W5:Y:S01]  /*d1d0*/  LDL R2, [R1+0x1680] ;  /* 0x0016800001027983 */ /* 0x0023620000100800 */
[----:B------:R-:W-:-:S04]  /*d1e0*/  MOV R11, 0x0 ;  /* 0x00000000000b7802 */ /* 0x000fc80000000f00 */
[----:B------:R-:W-:Y:S05]  /*d1f0*/  RET.REL.NODEC R10 `(_ZN7cutlass13device_kernelIN5flash19enable_sm80_to_sm89INS1_16FlashAttnBwdSm80INS1_25CollectiveMainloopBwdSm80ILi2ELi2EN4cute5tupleIJNS5_1CILi128EEES8_NS7_ILi64EEEEEENS_10bfloat16_tEfNS_4arch4Sm80ELb1ELb0ELb1ELb1ELb1ELb0ELb0ELb0ELi2ELi4ELi4ELi4ELb0EEENS1_21CollectiveEpilogueBwdISA_SB_SD_Li256ELb1ELb0ELi2EEENS1_25SingleTileBwdLPTSchedulerILb1ELi128ELb1EEEEEEEEEvNT_6ParamsE) ;  /* 0xffff2e000a007950 */ /* 0x000fea0003c3ffff */
        .type           $_ZN7cutlass13device_kernelIN5flash19enable_sm80_to_sm89INS1_16FlashAttnBwdSm80INS1_25CollectiveMainloopBwdSm80ILi2ELi2EN4cute5tupleIJNS5_1CILi128EEES8_NS7_ILi64EEEEEENS_10bfloat16_tEfNS_4arch4Sm80ELb1ELb0ELb1ELb1ELb1ELb0ELb0ELb0ELi2ELi4ELi4ELi4ELb0EEENS1_21CollectiveEpilogueBwdISA_SB_SD_Li256ELb1ELb0ELi2EEENS1_25SingleTileBwdLPTSchedulerILb1ELi128ELb1EEEEEEEEEvNT_6ParamsE$_ZZN4cute12filter_tupleINS_5tupleIJNS_1CILi1024EEENS1_IJiiEEEEEEZNS_16flatten_to_tupleIS5_EEDaRKT_EUlRKT_E_EEDaS9_OT0_ENKUlDpSC_E_clIJNS1_IJS3_EEES4_EEEDaSG_,@function
        .size           $_ZN7cutlass13device_kernelIN5flash19enable_sm80_to_sm89INS1_16FlashAttnBwdSm80INS1_25CollectiveMainloopBwdSm80ILi2ELi2EN4cute5tupleIJNS5_1CILi128EEES8_NS7_ILi64EEEEEENS_10bfloat16_tEfNS_4arch4Sm80ELb1ELb0ELb1ELb1ELb1ELb0ELb0ELb0ELi2ELi4ELi4ELi4ELb0EEENS1_21CollectiveEpilogueBwdISA_SB_SD_Li256ELb1ELb0ELi2EEENS1_25SingleTileBwdLPTSchedulerILb1ELi128ELb1EEEEEEEEEvNT_6ParamsE$_ZZN4cute12filter_tupleINS_5tupleIJNS_1CILi1024EEENS1_IJiiEEEEEEZNS_16flatten_to_tupleIS5_EEDaRKT_EUlRKT_E_EEDaS9_OT0_ENKUlDpSC_E_clIJNS1_IJS3_EEES4_EEEDaSG_,($_ZN7cutlass13device_kernelIN5flash19enable_sm80_to_sm89INS1_16FlashAttnBwdSm80INS1_25CollectiveMainloopBwdSm80ILi2ELi2EN4cute5tupleIJNS5_1CILi128EEES8_NS7_ILi64EEEEEENS_10bfloat16_tEfNS_4arch4Sm80ELb1ELb0ELb1ELb1ELb1ELb0ELb0ELb0ELi2ELi4ELi4ELi4ELb0EEENS1_21CollectiveEpilogueBwdISA_SB_SD_Li256ELb1ELb0ELi2EEENS1_25SingleTileBwdLPTSchedulerILb1ELi128ELb1EEEEEEEEEvNT_6ParamsE$_ZZN4cute12filter_tupleINS_5tupleIJNS_1CILi1EEENS1_IJNS2_ILi8EEEiiEEENS2_ILi64EEENS1_IJiNS2_ILi144EEENS2_ILi288EEEEEENS2_ILi512EEEEEEZNS_7flattenISB_EEDaRKT_EUlRKT_E_EEDaSF_OT0_ENKUlDpSI_E_clIJNS1_IJS3_EEES5_NS1_IJS6_EEES9_NS1_IJSA_EEEEEEDaSM_ - $_ZN7cutlass13device_kernelIN5flash19enable_sm80_to_sm89INS1_16FlashAttnBwdSm80INS1_25CollectiveMainloopBwdSm80ILi2ELi2EN4cute5tupleIJNS5_1CILi128EEES8_NS7_ILi64EEEEEENS_10bfloat16_tEfNS_4arch4Sm80ELb1ELb0ELb1ELb1ELb1ELb0ELb0ELb0ELi2ELi4ELi4ELi4ELb0EEENS1_21CollectiveEpilogueBwdISA_SB_SD_Li256ELb1ELb0ELi2EEENS1_25SingleTileBwdLPTSchedulerILb1ELi128ELb1EEEEEEEEEvNT_6ParamsE$_ZZN4cute12filter_tupleINS_5tupleIJNS_1CILi1024EEENS1_IJiiEEEEEEZNS_16flatten_to_tupleIS5_EEDaRKT_EUlRKT_E_EEDaS9_OT0_ENKUlDpSC_E_clIJNS1_IJS3_EEES4_EEEDaSG_)
$_ZN7cutlass13device_kernelIN5flash19enable_sm80_to_sm89INS1_16FlashAttnBwdSm80INS1_25CollectiveMainloopBwdSm80ILi2ELi2EN4cute5tupleIJNS5_1CILi128EEES8_NS7_ILi64EEEEEENS_10bfloat16_tEfNS_4arch4Sm80ELb1ELb0ELb1ELb1ELb1ELb0ELb0ELb0ELi2ELi4ELi4ELi4ELb0EEENS1_21CollectiveEpilogueBwdISA_SB_SD_Li256ELb1ELb0ELi2EEENS1_25SingleTileBwdLPTSchedulerILb1ELi128ELb1EEEEEEEEEvNT_6ParamsE$_ZZN4cute12filter_tupleINS_5tupleIJNS_1CILi1024EEENS1_IJiiEEEEEEZNS_16flatten_to_tupleIS5_EEDaRKT_EUlRKT_E_EEDaS9_OT0_ENKUlDpSC_E_clIJNS1_IJS3_EEES4_EEEDaSG_:
[----:B------:R-:W-:-:S06]  /*d200*/  IADD3 R8, R58, -c[0x0][0x20], RZ ;  /* 0x800008003a087a10 */ /* 0x000fcc0007ffe0ff */
[----:B------:R-:W5:Y:S01]  /*d210*/  LDL R8, [R8] ;  /* 0x0000000008087983 */ /* 0x000f620000100800 */
[----:B------:R-:W-:Y:S02]  /*d220*/  IADD3 R3, R1, 0x1380, RZ ;  /* 0x0000138001037810 */ /* 0x000fe40007ffe0ff */
[----:B------:R-:W-:Y:S02]  /*d230*/  IADD3 R2, R58, 0x4, RZ ;  /* 0x000000043a027810 */ /* 0x000fe40007ffe0ff */
[----:B------:R-:W-:Y:S02]  /*d240*/  IADD3 R3, R3, c[0x0][0x20], RZ ;  /* 0x0000080003037a10 */ /* 0x000fe40007ffe0ff */
[----:B------:R-:W-:Y:S02]  /*d250*/  MOV R6, 0xd270 ;  /* 0x0000d27000067802 */ /* 0x000fe40000000f00 */
[----:B-----5:R-:W-:Y:S05]  /*d260*/  CALL.REL.NOINC `($_ZN7cutlass13device_kernelIN5flash19enable_sm80_to_sm89INS1_16FlashAttnBwdSm80INS1_25CollectiveMainloopBwdSm80ILi2ELi2EN4cute5tupleIJNS5_1CILi128EEES8_NS7_ILi64EEEEEENS_10bfloat16_tEfNS_4arch4Sm80ELb1ELb0ELb1ELb1ELb1ELb0ELb0ELb0ELi2ELi4ELi4ELi4ELb0EEENS1_21CollectiveEpilogueBwdISA_SB_SD_Li256ELb1ELb0ELi2EEENS1_25SingleTileBwdLPTSchedulerILb1ELi128ELb1EEEEEEEEEvNT_6ParamsE$_ZN4cute3eso3ESOILb1ELb0EJNS_1CILi1024EEEiiEEC2ERKS3_RKiS8_) ;  /* 0xffffc0c000007944 */ /* 0x020fea0003c3ffff */
[----:B------:R-:W-:-:S04]  /*d270*/  MOV R5, 0x0 ;  /* 0x0000000000057802 */ /* 0x000fc80000000f00 */
[----:B------:R-:W-:Y:S05]  /*d280*/  RET.REL.NODEC R4 `(_ZN7cutlass13device_kernelIN5flash19enable_sm80_to_sm89INS1_16FlashAttnBwdSm80INS1_25CollectiveMainloopBwdSm80ILi2ELi2EN4cute5tupleIJNS5_1CILi128EEES8_NS7_ILi64EEEEEENS_10bfloat16_tEfNS_4arch4Sm80ELb1ELb0ELb1ELb1ELb1ELb0ELb0ELb0ELi2ELi4ELi4ELi4ELb0EEENS1_21CollectiveEpilogueBwdISA_SB_SD_Li256ELb1ELb0ELi2EEENS1_25SingleTileBwdLPTSchedulerILb1ELi128ELb1EEEEEEEEEvNT_6ParamsE) ;  /* 0xffff2d7004007950 */ /* 0x000fea0003c3ffff */
        .type           $_ZN7cutlass13device_kernelIN5flash19enable_sm80_to_sm89INS1_16FlashAttnBwdSm80INS1_25CollectiveMainloopBwdSm80ILi2ELi2EN4cute5tupleIJNS5_1CILi128EEES8_NS7_ILi64EEEEEENS_10bfloat16_tEfNS_4arch4Sm80ELb1ELb0ELb1ELb1ELb1ELb0ELb0ELb0ELi2ELi4ELi4ELi4ELb0EEENS1_21CollectiveEpilogueBwdISA_SB_SD_Li256ELb1ELb0ELi2EEENS1_25SingleTileBwdLPTSchedulerILb1ELi128ELb1EEEEEEEEEvNT_6ParamsE$_ZZN4cute12filter_tupleINS_5tupleIJNS_1CILi1EEENS1_IJNS2_ILi8EEEiiEEENS2_ILi64EEENS1_IJiNS2_ILi144EEENS2_ILi288EEEEEENS2_ILi512EEEEEEZNS_7flattenISB_EEDaRKT_EUlRKT_E_EEDaSF_OT0_ENKUlDpSI_E_clIJNS1_IJS3_EEES5_NS1_IJS6_EEES9_NS1_IJSA_EEEEEEDaSM_,@function
        .size           $_ZN7cutlass13device_kernelIN5flash19enable_sm80_to_sm89INS1_16FlashAttnBwdSm80INS1_25CollectiveMainloopBwdSm80ILi2ELi2EN4cute5tupleIJNS5_1CILi128EEES8_NS7_ILi64EEEEEENS_10bfloat16_tEfNS_4arch4Sm80ELb1ELb0ELb1ELb1ELb1ELb0ELb0ELb0ELi2ELi4ELi4ELi4ELb0EEENS1_21CollectiveEpilogueBwdISA_SB_SD_Li256ELb1ELb0ELi2EEENS1_25SingleTileBwdLPTSchedulerILb1ELi128ELb1EEEEEEEEEvNT_6ParamsE$_ZZN4cute12filter_tupleINS_5tupleIJNS_1CILi1EEENS1_IJNS2_ILi8EEEiiEEENS2_ILi64EEENS1_IJiNS2_ILi144EEENS2_ILi288EEEEEENS2_ILi512EEEEEEZNS_7flattenISB_EEDaRKT_EUlRKT_E_EEDaSF_OT0_ENKUlDpSI_E_clIJNS1_IJS3_EEES5_NS1_IJS6_EEES9_NS1_IJSA_EEEEEEDaSM_,($_ZN7cutlass13device_kernelIN5flash19enable_sm80_to_sm89INS1_16FlashAttnBwdSm80INS1_25CollectiveMainloopBwdSm80ILi2ELi2EN4cute5tupleIJNS5_1CILi128EEES8_NS7_ILi64EEEEEENS_10bfloat16_tEfNS_4arch4Sm80ELb1ELb0ELb1ELb1ELb1ELb0ELb0ELb0ELi2ELi4ELi4ELi4ELb0EEENS1_21CollectiveEpilogueBwdISA_SB_SD_Li256ELb1ELb0ELi2EEENS1_25SingleTileBwdLPTSchedulerILb1ELi128ELb1EEEEEEEEEvNT_6ParamsE$_ZZN4cute12filter_tupleINS_5tupleIJNS_1CILi1EEENS1_IJiiiEEENS2_ILi64EEENS1_IJNS2_ILi72EEENS2_ILi144EEENS2_ILi288EEEEEENS2_ILi512EEEEEEZNS_7flattenISB_EEDaRKT_EUlRKT_E_EEDaSF_OT0_ENKUlDpSI_E_clIJNS1_IJS3_EEES4_NS1_IJS5_EEES9_NS1_IJSA_EEEEEEDaSM_ - $_ZN7cutlass13device_kernelIN5flash19enable_sm80_to_sm89INS1_16FlashAttnBwdSm80INS1_25CollectiveMainloopBwdSm80ILi2ELi2EN4cute5tupleIJNS5_1CILi128EEES8_NS7_ILi64EEEEEENS_10bfloat16_tEfNS_4arch4Sm80ELb1ELb0ELb1ELb1ELb1ELb0ELb0ELb0ELi2ELi4ELi4ELi4ELb0EEENS1_21CollectiveEpilogueBwdISA_SB_SD_Li256ELb1ELb0ELi2EEENS1_25SingleTileBwdLPTSchedulerILb1ELi128ELb1EEEEEEEEEvNT_6ParamsE$_ZZN4cute12filter_tupleINS_5tupleIJNS_1CILi1EEENS1_IJNS2_ILi8EEEiiEEENS2_ILi64EEENS1_IJiNS2_ILi144EEENS2_ILi288EEEEEENS2_ILi512EEEEEEZNS_7flattenISB_EEDaRKT_EUlRKT_E_EEDaSF_OT0_ENKUlDpSI_E_clIJNS1_IJS3_EEES5_NS1_IJS6_EEES9_NS1_IJSA_EEEEEEDaSM_)
$_ZN7cutlass13device_kernelIN5flash19enable_sm80_to_sm89INS1_16FlashAttnBwdSm80INS1_25CollectiveMainloopBwdSm80ILi2ELi2EN4cute5tupleIJNS5_1CILi128EEES8_NS7_ILi64EEEEEENS_10bfloat16_tEfNS_4arch4Sm80ELb1ELb0ELb1ELb1ELb1ELb0ELb0ELb0ELi2ELi4ELi4ELi4ELb0EEENS1_21CollectiveEpilogueBwdISA_SB_SD_Li256ELb1ELb0ELi2EEENS1_25SingleTileBwdLPTSchedulerILb1ELi128ELb1EEEEEEEEEvNT_6ParamsE$_ZZN4cute12filter_tupleINS_5tupleIJNS_1CILi1EEENS1_IJNS2_ILi8EEEiiEEENS2_ILi64EEENS1_IJiNS2_ILi144EEENS2_ILi288EEEEEENS2_ILi512EEEEEEZNS_7flattenISB_EEDaRKT_EUlRKT_E_EEDaSF_OT0_ENKUlDpSI_E_clIJNS1_IJS3_EEES5_NS1_IJS6_EEES9_NS1_IJSA_EEEEEEDaSM_:
[----:B------:R-:W-:-:S06]  /*d290*/  IADD3 R8, R60, -c[0x0][0x20], RZ ;  /* 0x800008003c087a10 */ /* 0x000fcc0007ffe0ff */
[----:B------:R-:W5:Y:S01]  /*d2a0*/  LDL R8, [R8] ;  /* 0x0000000008087983 */ /* 0x000f620000100800 */
[----:B------:R-:W-:Y:S02]  /*d2b0*/  IADD3 R3, R1, 0x1680, RZ ;  /* 0x0000168001037810 */ /* 0x000fe40007ffe0ff */
[----:B------:R-:W-:Y:S02]  /*d2c0*/  IADD3 R2, R60, 0x4, RZ ;  /* 0x000000043c027810 */ /* 0x000fe40007ffe0ff */
[----:B------:R-:W-:Y:S02]  /*d2d0*/  IADD3 R3, R3, c[0x0][0x20], RZ ;  /* 0x0000080003037a10 */ /* 0x000fe40007ffe0ff */
[----:B------:R-:W-:Y:S02]  /*d2e0*/  MOV R6, 0xd300 ;  /* 0x0000d30000067802 */ /* 0x000fe40000000f00 */
[----:B-----5:R-:W-:Y:S05]  /*d2f0*/  CALL.REL.NOINC `($_ZN7cutlass13device_kernelIN5flash19enable_sm80_to_sm89INS1_16FlashAttnBwdSm80INS1_25CollectiveMainloopBwdSm80ILi2ELi2EN4cute5tupleIJNS5_1CILi128EEES8_NS7_ILi64EEEEEENS_10bfloat16_tEfNS_4arch4Sm80ELb1ELb0ELb1ELb1ELb1ELb0ELb0ELb0ELi2ELi4ELi4ELi4ELb0EEENS1_21CollectiveEpilogueBwdISA_SB_SD_Li256ELb1ELb0ELi2EEENS1_25SingleTileBwdLPTSchedulerILb1ELi128ELb1EEEEEEEEEvNT_6ParamsE$_ZN4cute3eso3ESOILb1ELb0EJNS_1CILi1EEENS2_ILi8EEEiiNS2_ILi64EEEiNS2_ILi144EEENS2_ILi288EEENS2_ILi512EEEEEC2ERKS3_RKS4_RKiSF_RKS5_SF_RKS6_RKS7_RKS8_) ;  /* 0xffffc13000007944 */ /* 0x020fea0003c3ffff */
[----:B------:R2:W5:Y:S04]  /*d300*/  LDL R5, [R1+0x1688] ;  /* 0x0016880001057983 */ /* 0x0005680000100800 */
[----:B-1----:R2:W5:Y:S01]  /*d310*/  LDL.64 R2, [R1+0x1680] ;  /* 0x0016800001027983 */ /* 0x0025620000100a00 */
[----:B------:R-:W-:-:S02]  /*d320*/  MOV R8, R4 ;  /* 0x0000000400087202 */ /* 0x000fc40000000f00 */
[----:B------:R-:W-:-:S04]  /*d330*/  MOV R9, 0x0 ;  /* 0x0000000000097802 */ /* 0x000fc80000000f00 */
[----:B------:R-:W-:Y:S05]  /*d340*/  RET.REL.NODEC R8 `(_ZN7cutlass13device_kernelIN5flash19enable_sm80_to_sm89INS1_16FlashAttnBwdSm80INS1_25CollectiveMainloopBwdSm80ILi2ELi2EN4cute5tupleIJNS5_1CILi128EEES8_NS7_ILi64EEEEEENS_10bfloat16_tEfNS_4arch4Sm80ELb1ELb0ELb1ELb1ELb1ELb0ELb0ELb0ELi2ELi4ELi4ELi4ELb0EEENS1_21CollectiveEpilogueBwdISA_SB_SD_Li256ELb1ELb0ELi2EEENS1_25SingleTileBwdLPTSchedulerILb1ELi128ELb1EEEEEEEEEvNT_6ParamsE) ;  /* 0xffff2cb008007950 */ /* 0x000fea0003c3ffff */
        .type           $_ZN7cutlass13device_kernelIN5flash19enable_sm80_to_sm89INS1_16FlashAttnBwdSm80INS1_25CollectiveMainloopBwdSm80ILi2ELi2EN4cute5tupleIJNS5_1CILi128EEES8_NS7_ILi64EEEEEENS_10bfloat16_tEfNS_4arch4Sm80ELb1ELb0ELb1ELb1ELb1ELb0ELb0ELb0ELi2ELi4ELi4ELi4ELb0EEENS1_21CollectiveEpilogueBwdISA_SB_SD_Li256ELb1ELb0ELi2EEENS1_25SingleTileBwdLPTSchedulerILb1ELi128ELb1EEEEEEEEEvNT_6ParamsE$_ZZN4cute12filter_tupleINS_5tupleIJNS_1CILi1EEENS1_IJiiiEEENS2_ILi64EEENS1_IJNS2_ILi72EEENS2_ILi144EEENS2_ILi288EEEEEENS2_ILi512EEEEEEZNS_7flattenISB_EEDaRKT_EUlRKT_E_EEDaSF_OT0_ENKUlDpSI_E_clIJNS1_IJS3_EEES4_NS1_IJS5_EEES9_NS1_IJSA_EEEEEEDaSM_,@function
        .size           $_ZN7cutlass13device_kernelIN5flash19enable_sm80_to_sm89INS1_16FlashAttnBwdSm80INS1_25CollectiveMainloopBwdSm80ILi2ELi2EN4cute5tupleIJNS5_1CILi128EEES8_NS7_ILi64EEEEEENS_10bfloat16_tEfNS_4arch4Sm80ELb1ELb0ELb1ELb1ELb1ELb0ELb0ELb0ELi2ELi4ELi4ELi4ELb0EEENS1_21CollectiveEpilogueBwdISA_SB_SD_Li256ELb1ELb0ELi2EEENS1_25SingleTileBwdLPTSchedulerILb1ELi128ELb1EEEEEEEEEvNT_6ParamsE$_ZZN4cute12filter_tupleINS_5tupleIJNS_1CILi1EEENS1_IJiiiEEENS2_ILi64EEENS1_IJNS2_ILi72EEENS2_ILi144EEENS2_ILi288EEEEEENS2_ILi512EEEEEEZNS_7flattenISB_EEDaRKT_EUlRKT_E_EEDaSF_OT0_ENKUlDpSI_E_clIJNS1_IJS3_EEES4_NS1_IJS5_EEES9_NS1_IJSA_EEEEEEDaSM_,($_ZN7cutlass13device_kernelIN5flash19enable_sm80_to_sm89INS1_16FlashAttnBwdSm80INS1_25CollectiveMainloopBwdSm80ILi2ELi2EN4cute5tupleIJNS5_1CILi128EEES8_NS7_ILi64EEEEEENS_10bfloat16_tEfNS_4arch4Sm80ELb1ELb0ELb1ELb1ELb1ELb0ELb0ELb0ELi2ELi4ELi4ELi4ELb0EEENS1_21CollectiveEpilogueBwdISA_SB_SD_Li256ELb1ELb0ELi2EEENS1_25SingleTileBwdLPTSchedulerILb1ELi128ELb1EEEEEEEEEvNT_6ParamsE$_ZZN4cute12filter_tupleINS_5tupleIJNS_1CILi4096EEENS1_IJNS1_IJiiEEENS2_ILi8192EEEEEEEEEZNS_16flatten_to_tupleIS7_EEDaRKT_EUlRKT_E_EEDaSB_OT0_ENKUlDpSE_E_clIJNS1_IJS3_EEENS1_IJiiS5_EEEEEEDaSI_ - $_ZN7cutlass13device_kernelIN5flash19enable_sm80_to_sm89INS1_16FlashAttnBwdSm80INS1_25CollectiveMainloopBwdSm80ILi2ELi2EN4cute5tupleIJNS5_1CILi128EEES8_NS7_ILi64EEEEEENS_10bfloat16_tEfNS_4arch4Sm80ELb1ELb0ELb1ELb1ELb1ELb0ELb0ELb0ELi2ELi4ELi4ELi4ELb0EEENS1_21CollectiveEpilogueBwdISA_SB_SD_Li256ELb1ELb0ELi2EEENS1_25SingleTileBwdLPTSchedulerILb1ELi128ELb1EEEEEEEEEvNT_6ParamsE$_ZZN4cute12filter_tupleINS_5tupleIJNS_1CILi1EEENS1_IJiiiEEENS2_ILi64EEENS1_IJNS2_ILi72EEENS2_ILi144EEENS2_ILi288EEEEEENS2_ILi512EEEEEEZNS_7flattenISB_EEDaRKT_EUlRKT_E_EEDaSF_OT0_ENKUlDpSI_E_clIJNS1_IJS3_EEES4_NS1_IJS5_EEES9_NS1_IJSA_EEEEEEDaSM_)
$_ZN7cutlass13device_kernelIN5flash19enable_sm80_to_sm89INS1_16FlashAttnBwdSm80INS1_25CollectiveMainloopBwdSm80ILi2ELi2EN4cute5tupleIJNS5_1CILi128EEES8_NS7_ILi64EEEEEENS_10bfloat16_tEfNS_4arch4Sm80ELb1ELb0ELb1ELb1ELb1ELb0ELb0ELb0ELi2ELi4ELi4ELi4ELb0EEENS1_21CollectiveEpilogueBwdISA_SB_SD_Li256ELb1ELb0ELi2EEENS1_25SingleTileBwdLPTSchedulerILb1ELi128ELb1EEEEEEEEEvNT_6ParamsE$_ZZN4cute12filter_tupleINS_5tupleIJNS_1CILi1EEENS1_IJiiiEEENS2_ILi64EEENS1_IJNS2_ILi72EEENS2_ILi144EEENS2_ILi288EEEEEENS2_ILi512EEEEEEZNS_7flattenISB_EEDaRKT_EUlRKT_E_EEDaSF_OT0_ENKUlDpSI_E_clIJNS1_IJS3_EEES4_NS1_IJS5_EEES9_NS1_IJSA_EEEEEEDaSM_:
[----:B------:R-:W-:-:S06]  /*d350*/  IADD3 R8, R6, -c[0x0][0x20], RZ ;  /* 0x8000080006087a10 */ /* 0x000fcc0007ffe0ff */
[----:B------:R-:W5:Y:S01]  /*d360*/  LDL R8, [R8] ;  /* 0x0000000008087983 */ /* 0x000f620000100800 */
[----:B------:R-:W-:Y:S02]  /*d370*/  IADD3 R3, R1, 0x1680, RZ ;  /* 0x0000168001037810 */ /* 0x000fe40007ffe0ff */
[C---:B------:R-:W-:Y:S02]  /*d380*/  IADD3 R2, R6.reuse, 0x4, RZ ;  /* 0x0000000406027810 */ /* 0x040fe40007ffe0ff */
[----:B------:R-:W-:Y:S02]  /*d390*/  IADD3 R5, R6, 0x8, RZ ;  /* 0x0000000806057810 */ /* 0x000fe40007ffe0ff */
[----:B------:R-:W-:Y:S02]  /*d3a0*/  IADD3 R3, R3, c[0x0][0x20], RZ ;  /* 0x0000080003037a10 */ /* 0x000fe40007ffe0ff */
[----:B------:R-:W-:Y:S02]  /*d3b0*/  MOV R6, 0xd3d0 ;  /* 0x0000d3d000067802 */ /* 0x000fe40000000f00 */
[----:B-----5:R-:W-:Y:S05]  /*d3c0*/  CALL.REL.NOINC `($_ZN7cutlass13device_kernelIN5flash19enable_sm80_to_sm89INS1_16FlashAttnBwdSm80INS1_25CollectiveMainloopBwdSm80ILi2ELi2EN4cute5tupleIJNS5_1CILi128EEES8_NS7_ILi64EEEEEENS_10bfloat16_tEfNS_4arch4Sm80ELb1ELb0ELb1ELb1ELb1ELb0ELb0ELb0ELi2ELi4ELi4ELi4ELb0EEENS1_21CollectiveEpilogueBwdISA_SB_SD_Li256ELb1ELb0ELi2EEENS1_25SingleTileBwdLPTSchedulerILb1ELi128ELb1EEEEEEEEEvNT_6ParamsE$_ZN4cute3eso3ESOILb1ELb0EJNS_1CILi1EEEiiiNS2_ILi64EEENS2_ILi72EEENS2_ILi144EEENS2_ILi288EEENS2_ILi512EEEEEC2ERKS3_RKiSD_SD_RKS4_RKS5_RKS6_RKS7_RKS8_) ;  /* 0xffffc30000007944 */ /* 0x020fea0003c3ffff */
[----:B------:R2:W5:Y:S04]  /*d3d0*/  LDL R5, [R1+0x1688] ;  /* 0x0016880001057983 */ /* 0x0005680000100800 */
[----:B-1----:R2:W5:Y:S01]  /*d3e0*/  LDL.64 R2, [R1+0x1680] ;  /* 0x0016800001027983 */ /* 0x0025620000100a00 */
[----:B------:R-:W-:-:S02]  /*d3f0*/  MOV R8, R4 ;  /* 0x0000000400087202 */ /* 0x000fc40000000f00 */
[----:B------:R-:W-:-:S04]  /*d400*/  MOV R9, 0x0 ;  /* 0x0000000000097802 */ /* 0x000fc80000000f00 */
[----:B------:R-:W-:Y:S05]  /*d410*/  RET.REL.NODEC R8 `(_ZN7cutlass13device_kernelIN5flash19enable_sm80_to_sm89INS1_16FlashAttnBwdSm80INS1_25CollectiveMainloopBwdSm80ILi2ELi2EN4cute5tupleIJNS5_1CILi128EEES8_NS7_ILi64EEEEEENS_10bfloat16_tEfNS_4arch4Sm80ELb1ELb0ELb1ELb1ELb1ELb0ELb0ELb0ELi2ELi4ELi4ELi4ELb0EEENS1_21CollectiveEpilogueBwdISA_SB_SD_Li256ELb1ELb0ELi2EEENS1_25SingleTileBwdLPTSchedulerILb1ELi128ELb1EEEEEEEEEvNT_6ParamsE) ;  /* 0xffff2be008007950 */ /* 0x000fea0003c3ffff */
        .type           $_ZN7cutlass13device_kernelIN5flash19enable_sm80_to_sm89INS1_16FlashAttnBwdSm80INS1_25CollectiveMainloopBwdSm80ILi2ELi2EN4cute5tupleIJNS5_1CILi128EEES8_NS7_ILi64EEEEEENS_10bfloat16_tEfNS_4arch4Sm80ELb1ELb0ELb1ELb1ELb1ELb0ELb0ELb0ELi2ELi4ELi4ELi4ELb0EEENS1_21CollectiveEpilogueBwdISA_SB_SD_Li256ELb1ELb0ELi2EEENS1_25SingleTileBwdLPTSchedulerILb1ELi128ELb1EEEEEEEEEvNT_6ParamsE$_ZZN4cute12filter_tupleINS_5tupleIJNS_1CILi4096EEENS1_IJNS1_IJiiEEENS2_ILi8192EEEEEEEEEZNS_16flatten_to_tupleIS7_EEDaRKT_EUlRKT_E_EEDaSB_OT0_ENKUlDpSE_E_clIJNS1_IJS3_EEENS1_IJiiS5_EEEEEEDaSI_,@function
        .size           $_ZN7cutlass13device_kernelIN5flash19enable_sm80_to_sm89INS1_16FlashAttnBwdSm80INS1_25CollectiveMainloopBwdSm80ILi2ELi2EN4cute5tupleIJNS5_1CILi128EEES8_NS7_ILi64EEEEEENS_10bfloat16_tEfNS_4arch4Sm80ELb1ELb0ELb1ELb1ELb1ELb0ELb0ELb0ELi2ELi4ELi4ELi4ELb0EEENS1_21CollectiveEpilogueBwdISA_SB_SD_Li256ELb1ELb0ELi2EEENS1_25SingleTileBwdLPTSchedulerILb1ELi128ELb1EEEEEEEEEvNT_6ParamsE$_ZZN4cute12filter_tupleINS_5tupleIJNS_1CILi4096EEENS1_IJNS1_IJiiEEENS2_ILi8192EEEEEEEEEZNS_16flatten_to_tupleIS7_EEDaRKT_EUlRKT_E_EEDaSB_OT0_ENKUlDpSE_E_clIJNS1_IJS3_EEENS1_IJiiS5_EEEEEEDaSI_,($_ZN7cutlass13device_kernelIN5flash19enable_sm80_to_sm89INS1_16FlashAttnBwdSm80INS1_25CollectiveMainloopBwdSm80ILi2ELi2EN4cute5tupleIJNS5_1CILi128EEES8_NS7_ILi64EEEEEENS_10bfloat16_tEfNS_4arch4Sm80ELb1ELb0ELb1ELb1ELb1ELb0ELb0ELb0ELi2ELi4ELi4ELi4ELb0EEENS1_21CollectiveEpilogueBwdISA_SB_SD_Li256ELb1ELb0ELi2EEENS1_25SingleTileBwdLPTSchedulerILb1ELi128ELb1EEEEEEEEEvNT_6ParamsE$_ZZN4cute12filter_tupleINS_5tupleIJNS_1CILi4096EEENS1_IJiiEEEEEEZNS_16flatten_to_tupleIS5_EEDaRKT_EUlRKT_E_EEDaS9_OT0_ENKUlDpSC_E_clIJNS1_IJS3_EEES4_EEEDaSG_ - $_ZN7cutlass13device_kernelIN5flash19enable_sm80_to_sm89INS1_16FlashAttnBwdSm80INS1_25CollectiveMainloopBwdSm80ILi2ELi2EN4cute5tupleIJNS5_1CILi128EEES8_NS7_ILi64EEEEEENS_10bfloat16_tEfNS_4arch4Sm80ELb1ELb0ELb1ELb1ELb1ELb0ELb0ELb0ELi2ELi4ELi4ELi4ELb0EEENS1_21CollectiveEpilogueBwdISA_SB_SD_Li256ELb1ELb0ELi2EEENS1_25SingleTileBwdLPTSchedulerILb1ELi128ELb1EEEEEEEEEvNT_6ParamsE$_ZZN4cute12filter_tupleINS_5tupleIJNS_1CILi4096EEENS1_IJNS1_IJiiEEENS2_ILi8192EEEEEEEEEZNS_16flatten_to_tupleIS7_EEDaRKT_EUlRKT_E_EEDaSB_OT0_ENKUlDpSE_E_clIJNS1_IJS3_EEENS1_IJiiS5_EEEEEEDaSI_)
$_ZN7cutlass13device_kernelIN5flash19enable_sm80_to_sm89INS1_16FlashAttnBwdSm80INS1_25CollectiveMainloopBwdSm80ILi2ELi2EN4cute5tupleIJNS5_1CILi128EEES8_NS7_ILi64EEEEEENS_10bfloat16_tEfNS_4arch4Sm80ELb1ELb0ELb1ELb1ELb1ELb0ELb0ELb0ELi2ELi4ELi4ELi4ELb0EEENS1_21CollectiveEpilogueBwdISA_SB_SD_Li256ELb1ELb0ELi2EEENS1_25SingleTileBwdLPTSchedulerILb1ELi128ELb1EEEEEEEEEvNT_6ParamsE$_ZZN4cute12filter_tupleINS_5tupleIJNS_1CILi4096EEENS1_IJNS1_IJiiEEENS2_ILi8192EEEEEEEEEZNS_16flatten_to_tupleIS7_EEDaRKT_EUlRKT_E_EEDaSB_OT0_ENKUlDpSE_E_clIJNS1_IJS3_EEENS1_IJiiS5_EEEEEEDaSI_:
[----:B------:R-:W-:-:S06]  /*d420*/  IADD3 R8, R60, -c[0x0][0x20], RZ ;  /* 0x800008003c087a10 */ /* 0x000fcc0007ffe0ff */
[----:B------:R-:W5:Y:S01]  /*d430*/  LDL R8, [R8] ;  /* 0x0000000008087983 */ /* 0x000f620000100800 */
[----:B------:R-:W-:Y:S02]  /*d440*/  IADD3 R3, R1, 0x1680, RZ ;  /* 0x0000168001037810 */ /* 0x000fe40007ffe0ff */
[----:B------:R-:W-:Y:S02]  /*d450*/  IADD3 R2, R60, 0x4, RZ ;  /* 0x000000043c027810 */ /* 0x000fe40007ffe0ff */
[----:B------:R-:W-:Y:S02]  /*d460*/  IADD3 R3, R3, c[0x0][0x20], RZ ;  /* 0x0000080003037a10 */ /* 0x000fe40007ffe0ff */
[----:B------:R-:W-:Y:S02]  /*d470*/  MOV R6, 0xd490 ;  /* 0x0000d49000067802 */ /* 0x000fe40000000f00 */
[----:B-----5:R-:W-:Y:S05]  /*d480*/  CALL.REL.NOINC `($_ZN7cutlass13device_kernelIN5flash19enable_sm80_to_sm89INS1_16FlashAttnBwdSm80INS1_25CollectiveMainloopBwdSm80ILi2ELi2EN4cute5tupleIJNS5_1CILi128EEES8_NS7_ILi64EEEEEENS_10bfloat16_tEfNS_4arch4Sm80ELb1ELb0ELb1ELb1ELb1ELb0ELb0ELb0ELi2ELi4ELi4ELi4ELb0EEENS1_21CollectiveEpilogueBwdISA_SB_SD_Li256ELb1ELb0ELi2EEENS1_25SingleTileBwdLPTSchedulerILb1ELi128ELb1EEEEEEEEEvNT_6ParamsE$_ZN4cute3eso3ESOILb1ELb0EJNS_1CILi4096EEEiiNS2_ILi8192EEEEEC2ERKS3_RKiS9_RKS4_) ;  /* 0xffffc52000007944 */ /* 0x020fea0003c3ffff */
[----:B------:R-:W-:-:S04]  /*d490*/  MOV R5, 0x0 ;  /* 0x0000000000057802 */ /* 0x000fc80000000f00 */
[----:B------:R-:W-:Y:S05]  /*d4a0*/  RET.REL.NODEC R4 `(_ZN7cutlass13device_kernelIN5flash19enable_sm80_to_sm89INS1_16FlashAttnBwdSm80INS1_25CollectiveMainloopBwdSm80ILi2ELi2EN4cute5tupleIJNS5_1CILi128EEES8_NS7_ILi64EEEEEENS_10bfloat16_tEfNS_4arch4Sm80ELb1ELb0ELb1ELb1ELb1ELb0ELb0ELb0ELi2ELi4ELi4ELi4ELb0EEENS1_21CollectiveEpilogueBwdISA_SB_SD_Li256ELb1ELb0ELi2EEENS1_25SingleTileBwdLPTSchedulerILb1ELi128ELb1EEEEEEEEEvNT_6ParamsE) ;  /* 0xffff2b5004007950 */ /* 0x000fea0003c3ffff */
        .type           $_ZN7cutlass13device_kernelIN5flash19enable_sm80_to_sm89INS1_16FlashAttnBwdSm80INS1_25CollectiveMainloopBwdSm80ILi2ELi2EN4cute5tupleIJNS5_1CILi128EEES8_NS7_ILi64EEEEEENS_10bfloat16_tEfNS_4arch4Sm80ELb1ELb0ELb1ELb1ELb1ELb0ELb0ELb0ELi2ELi4ELi4ELi4ELb0EEENS1_21CollectiveEpilogueBwdISA_SB_SD_Li256ELb1ELb0ELi2EEENS1_25SingleTileBwdLPTSchedulerILb1ELi128ELb1EEEEEEEEEvNT_6ParamsE$_ZZN4cute12filter_tupleINS_5tupleIJNS_1CILi4096EEENS1_IJiiEEEEEEZNS_16flatten_to_tupleIS5_EEDaRKT_EUlRKT_E_EEDaS9_OT0_ENKUlDpSC_E_clIJNS1_IJS3_EEES4_EEEDaSG_,@function
        .size           $_ZN7cutlass13device_kernelIN5flash19enable_sm80_to_sm89INS1_16FlashAttnBwdSm80INS1_25CollectiveMainloopBwdSm80ILi2ELi2EN4cute5tupleIJNS5_1CILi128EEES8_NS7_ILi64EEEEEENS_10bfloat16_tEfNS_4arch4Sm80ELb1ELb0ELb1ELb1ELb1ELb0ELb0ELb0ELi2ELi4ELi4ELi4ELb0EEENS1_21CollectiveEpilogueBwdISA_SB_SD_Li256ELb1ELb0ELi2EEENS1_25SingleTileBwdLPTSchedulerILb1ELi128ELb1EEEEEEEEEvNT_6ParamsE$_ZZN4cute12filter_tupleINS_5tupleIJNS_1CILi4096EEENS1_IJiiEEEEEEZNS_16flatten_to_tupleIS5_EEDaRKT_EUlRKT_E_EEDaS9_OT0_ENKUlDpSC_E_clIJNS1_IJS3_EEES4_EEEDaSG_,($_ZN7cutlass13device_kernelIN5flash19enable_sm80_to_sm89INS1_16FlashAttnBwdSm80INS1_25CollectiveMainloopBwdSm80ILi2ELi2EN4cute5tupleIJNS5_1CILi128EEES8_NS7_ILi64EEEEEENS_10bfloat16_tEfNS_4arch4Sm80ELb1ELb0ELb1ELb1ELb1ELb0ELb0ELb0ELi2ELi4ELi4ELi4ELb0EEENS1_21CollectiveEpilogueBwdISA_SB_SD_Li256ELb1ELb0ELi2EEENS1_25SingleTileBwdLPTSchedulerILb1ELi128ELb1EEEEEEEEEvNT_6ParamsE$_ZZN4cute12filter_tupleINS_5tupleIJiNS1_IJiNS_1CILi0EEEEEEEEES5_ZNS_6detail9lift_diceIS5_S5_EEDaRKT_RKT0_EUlRKT_RKT0_E_EEDaSA_SD_OT1_ENKUlDpSG_E_clIJNS1_IJiEEES4_EEEDaSN_ - $_ZN7cutlass13device_kernelIN5flash19enable_sm80_to_sm89INS1_16FlashAttnBwdSm80INS1_25CollectiveMainloopBwdSm80ILi2ELi2EN4cute5tupleIJNS5_1CILi128EEES8_NS7_ILi64EEEEEENS_10bfloat16_tEfNS_4arch4Sm80ELb1ELb0ELb1ELb1ELb1ELb0ELb0ELb0ELi2ELi4ELi4ELi4ELb0EEENS1_21CollectiveEpilogueBwdISA_SB_SD_Li256ELb1ELb0ELi2EEENS1_25SingleTileBwdLPTSchedulerILb1ELi128ELb1EEEEEEEEEvNT_6ParamsE$_ZZN4cute12filter_tupleINS_5tupleIJNS_1CILi4096EEENS1_IJiiEEEEEEZNS_16flatten_to_tupleIS5_EEDaRKT_EUlRKT_E_EEDaS9_OT0_ENKUlDpSC_E_clIJNS1_IJS3_EEES4_EEEDaSG_)
$_ZN7cutlass13device_kernelIN5flash19enable_sm80_to_sm89INS1_16FlashAttnBwdSm80INS1_25CollectiveMainloopBwdSm80ILi2ELi2EN4cute5tupleIJNS5_1CILi128EEES8_NS7_ILi64EEEEEENS_10bfloat16_tEfNS_4arch4Sm80ELb1ELb0ELb1ELb1ELb1ELb0ELb0ELb0ELi2ELi4ELi4ELi4ELb0EEENS1_21CollectiveEpilogueBwdISA_SB_SD_Li256ELb1ELb0ELi2EEENS1_25SingleTileBwdLPTSchedulerILb1ELi128ELb1EEEEEEEEEvNT_6ParamsE$_ZZN4cute12filter_tupleINS_5tupleIJNS_1CILi4096EEENS1_IJiiEEEEEEZNS_16flatten_to_tupleIS5_EEDaRKT_EUlRKT_E_EEDaS9_OT0_ENKUlDpSC_E_clIJNS1_IJS3_EEES4_EEEDaSG_:
[----:B------:R-:W-:-:S06]  /*d4b0*/  IADD3 R8, R58, -c[0x0][0x20], RZ ;  /* 0x800008003a087a10 */ /* 0x000fcc0007ffe0ff */
[----:B------:R-:W5:Y:S01]  /*d4c0*/  LDL R8, [R8] ;  /* 0x0000000008087983 */ /* 0x000f620000100800 */
[----:B------:R-:W-:Y:S02]  /*d4d0*/  IADD3 R3, R1, 0x1380, RZ ;  /* 0x0000138001037810 */ /* 0x000fe40007ffe0ff */
[----:B------:R-:W-:Y:S02]  /*d4e0*/  IADD3 R2, R58, 0x4, RZ ;  /* 0x000000043a027810 */ /* 0x000fe40007ffe0ff */
[----:B------:R-:W-:Y:S02]  /*d4f0*/  IADD3 R3, R3, c[0x0][0x20], RZ ;  /* 0x0000080003037a10 */ /* 0x000fe40007ffe0ff */
[----:B------:R-:W-:Y:S02]  /*d500*/  MOV R6, 0xd520 ;  /* 0x0000d52000067802 */ /* 0x000fe40000000f00 */
[----:B-----5:R-:W-:Y:S05]  /*d510*/  CALL.REL.NOINC `($_ZN7cutlass13device_kernelIN5flash19enable_sm80_to_sm89INS1_16FlashAttnBwdSm80INS1_25CollectiveMainloopBwdSm80ILi2ELi2EN4cute5tupleIJNS5_1CILi128EEES8_NS7_ILi64EEEEEENS_10bfloat16_tEfNS_4arch4Sm80ELb1ELb0ELb1ELb1ELb1ELb0ELb0ELb0ELi2ELi4ELi4ELi4ELb0EEENS1_21CollectiveEpilogueBwdISA_SB_SD_Li256ELb1ELb0ELi2EEENS1_25SingleTileBwdLPTSchedulerILb1ELi128ELb1EEEEEEEEEvNT_6ParamsE$_ZN4cute3eso3ESOILb1ELb0EJNS_1CILi4096EEEiiEEC2ERKS3_RKiS8_) ;  /* 0xffffc41000007944 */ /* 0x020fea0003c3ffff */
[----:B------:R-:W-:-:S04]  /*d520*/  MOV R5, 0x0 ;  /* 0x0000000000057802 */ /* 0x000fc80000000f00 */
[----:B------:R-:W-:Y:S05]  /*d530*/  RET.REL.NODEC R4 `(_ZN7cutlass13device_kernelIN5flash19enable_sm80_to_sm89INS1_16FlashAttnBwdSm80INS1_25CollectiveMainloopBwdSm80ILi2ELi2EN4cute5tupleIJNS5_1CILi128EEES8_NS7_ILi64EEEEEENS_10bfloat16_tEfNS_4arch4Sm80ELb1ELb0ELb1ELb1ELb1ELb0ELb0ELb0ELi2ELi4ELi4ELi4ELb0EEENS1_21CollectiveEpilogueBwdISA_SB_SD_Li256ELb1ELb0ELi2EEENS1_25SingleTileBwdLPTSchedulerILb1ELi128ELb1EEEEEEEEEvNT_6ParamsE) ;  /* 0xffff2ac004007950 */ /* 0x000fea0003c3ffff */
        .type           $_ZN7cutlass13device_kernelIN5flash19enable_sm80_to_sm89INS1_16FlashAttnBwdSm80INS1_25CollectiveMainloopBwdSm80ILi2ELi2EN4cute5tupleIJNS5_1CILi128EEES8_NS7_ILi64EEEEEENS_10bfloat16_tEfNS_4arch4Sm80ELb1ELb0ELb1ELb1ELb1ELb0ELb0ELb0ELi2ELi4ELi4ELi4ELb0EEENS1_21CollectiveEpilogueBwdISA_SB_SD_Li256ELb1ELb0ELi2EEENS1_25SingleTileBwdLPTSchedulerILb1ELi128ELb1EEEEEEEEEvNT_6ParamsE$_ZZN4cute12filter_tupleINS_5tupleIJiNS1_IJiNS_1CILi0EEEEEEEEES5_ZNS_6detail9lift_diceIS5_S5_EEDaRKT_RKT0_EUlRKT_RKT0_E_EEDaSA_SD_OT1_ENKUlDpSG_E_clIJNS1_IJiEEES4_EEEDaSN_,@function
        .size           $_ZN7cutlass13device_kernelIN5flash19enable_sm80_to_sm89INS1_16FlashAttnBwdSm80INS1_25CollectiveMainloopBwdSm80ILi2ELi2EN4cute5tupleIJNS5_1CILi128EEES8_NS7_ILi64EEEEEENS_10bfloat16_tEfNS_4arch4Sm80ELb1ELb0ELb1ELb1ELb1ELb0ELb0ELb0ELi2ELi4ELi4ELi4ELb0EEENS1_21CollectiveEpilogueBwdISA_SB_SD_Li256ELb1ELb0ELi2EEENS1_25SingleTileBwdLPTSchedulerILb1ELi128ELb1EEEEEEEEEvNT_6ParamsE$_ZZN4cute12filter_tupleINS_5tupleIJiNS1_IJiNS_1CILi0EEEEEEEEES5_ZNS_6detail9lift_diceIS5_S5_EEDaRKT_RKT0_EUlRKT_RKT0_E_EEDaSA_SD_OT1_ENKUlDpSG_E_clIJNS1_IJiEEES4_EEEDaSN_,($_ZN7cutlass13device_kernelIN5flash19enable_sm80_to_sm89INS1_16FlashAttnBwdSm80INS1_25CollectiveMainloopBwdSm80ILi2ELi2EN4cute5tupleIJNS5_1CILi128EEES8_NS7_ILi64EEEEEENS_10bfloat16_tEfNS_4arch4Sm80ELb1ELb0ELb1ELb1ELb1ELb0ELb0ELb0ELi2ELi4ELi4ELi4ELb0EEENS1_21CollectiveEpilogueBwdISA_SB_SD_Li256ELb1ELb0ELi2EEENS1_25SingleTileBwdLPTSchedulerILb1ELi128ELb1EEEEEEEEEvNT_6ParamsE$_ZZN4cute12filter_tupleINS_5tupleIJiNS_1CILi0EEEEEES4_ZNS_6detail9lift_diceIS4_S4_EEDaRKT_RKT0_EUlRKT_RKT0_E_EEDaS9_SC_OT1_ENKUlDpSF_E_clIJNS1_IJiEEENS1_IJS3_EEEEEEDaSM_ - $_ZN7cutlass13device_kernelIN5flash19enable_sm80_to_sm89INS1_16FlashAttnBwdSm80INS1_25CollectiveMainloopBwdSm80ILi2ELi2EN4cute5tupleIJNS5_1CILi128EEES8_NS7_ILi64EEEEEENS_10bfloat16_tEfNS_4arch4Sm80ELb1ELb0ELb1ELb1ELb1ELb0ELb0ELb0ELi2ELi4ELi4ELi4ELb0EEENS1_21CollectiveEpilogueBwdISA_SB_SD_Li256ELb1ELb0ELi2EEENS1_25SingleTileBwdLPTSchedulerILb1ELi128ELb1EEEEEEEEEvNT_6ParamsE$_ZZN4cute12filter_tupleINS_5tupleIJiNS1_IJiNS_1CILi0EEEEEEEEES5_ZNS_6detail9lift_diceIS5_S5_EEDaRKT_RKT0_EUlRKT_RKT0_E_EEDaSA_SD_OT1_ENKUlDpSG_E_clIJNS1_IJiEEES4_EEEDaSN_)
$_ZN7cutlass13device_kernelIN5flash19enable_sm80_to_sm89INS1_16FlashAttnBwdSm80INS1_25CollectiveMainloopBwdSm80ILi2ELi2EN4cute5tupleIJNS5_1CILi128EEES8_NS7_ILi64EEEEEENS_10bfloat16_tEfNS_4arch4Sm80ELb1ELb0ELb1ELb1ELb1ELb0ELb0ELb0ELi2ELi4ELi4ELi4ELb0EEENS1_21CollectiveEpilogueBwdISA_SB_SD_Li256ELb1ELb0ELi2EEENS1_25SingleTileBwdLPTSchedulerILb1ELi128ELb1EEEEEEEEEvNT_6ParamsE$_ZZN4cute12filter_tupleINS_5tupleIJiNS1_IJiNS_1CILi0EEEEEEEEES5_ZNS_6detail9lift_diceIS5_S5_EEDaRKT_RKT0_EUlRKT_RKT0_E_EEDaSA_SD_OT1_ENKUlDpSG_E_clIJNS1_IJiEEES4_EEEDaSN_:
[----:B------:R-:W-:Y:S02]  /*d540*/  IADD3 R6, R1, 0x1684, RZ ;  /* 0x0000168401067810 */ /* 0x000fe40007ffe0ff */
[----:B------:R-:W-:Y:S02]  /*d550*/  MOV R10, 0xd580 ;  /* 0x0000d580000a7802 */ /* 0x000fe40000000f00 */
[----:B------:R-:W-:Y:S02]  /*d560*/  IADD3 R6, R6, c[0x0][0x20], RZ ;  /* 0x0000080006067a10 */ /* 0x000fe40007ffe0ff */
[----:B------:R-:W-:Y:S05]  /*d570*/  CALL.REL.NOINC `($_ZN7cutlass13device_kernelIN5flash19enable_sm80_to_sm89INS1_16FlashAttnBwdSm80INS1_25CollectiveMainloopBwdSm80ILi2ELi2EN4cute5tupleIJNS5_1CILi128EEES8_NS7_ILi64EEEEEENS_10bfloat16_tEfNS_4arch4Sm80ELb1ELb0ELb1ELb1ELb1ELb0ELb0ELb0ELi2ELi4ELi4ELi4ELb0EEENS1_21CollectiveEpilogueBwdISA_SB_SD_Li256ELb1ELb0ELi2EEENS1_25SingleTileBwdLPTSchedulerILb1ELi128ELb1EEEEEEEEEvNT_6ParamsE$_ZN4cute3eso3ESOILb0ELb0EJiiNS_1CILi0EEEEEC2ERKiS6_RKS3_) ;  /* 0xffffaeb000007944 */ /* 0x000fea0003c3ffff */
[----:B-1----:R1:W5:Y:S04]  /*d580*/  LDL R3, [R1+0x1688] ;  /* 0x0016880001037983 */ /* 0x0023680000100800 */
[----:B------:R1:W5:Y:S01]  /*d590*/  LDL R5, [R1+0x1684] ;  /* 0x0016840001057983 */ /* 0x0003620000100800 */
[----:B------:R-:W-:Y:S02]  /*d5a0*/  MOV R8, R2 ;  /* 0x0000000200087202 */ /* 0x000fe40000000f00 */
[----:B------:R-:W-:-:S04]  /*d5b0*/  MOV R9, 0x0 ;  /* 0x0000000000097802 */ /* 0x000fc80000000f00 */
[----:B------:R-:W-:Y:S05]  /*d5c0*/  RET.REL.NODEC R8 `(_ZN7cutlass13device_kernelIN5flash19enable_sm80_to_sm89INS1_16FlashAttnBwdSm80INS1_25CollectiveMainloopBwdSm80ILi2ELi2EN4cute5tupleIJNS5_1CILi128EEES8_NS7_ILi64EEEEEENS_10bfloat16_tEfNS_4arch4Sm80ELb1ELb0ELb1ELb1ELb1ELb0ELb0ELb0ELi2ELi4ELi4ELi4ELb0EEENS1_21CollectiveEpilogueBwdISA_SB_SD_Li256ELb1ELb0ELi2EEENS1_25SingleTileBwdLPTSchedulerILb1ELi128ELb1EEEEEEEEEvNT_6ParamsE) ;  /* 0xffff2a3008007950 */ /* 0x000fea0003c3ffff */
        .type           $_ZN7cutlass13device_kernelIN5flash19enable_sm80_to_sm89INS1_16FlashAttnBwdSm80INS1_25CollectiveMainloopBwdSm80ILi2ELi2EN4cute5tupleIJNS5_1CILi128EEES8_NS7_ILi64EEEEEENS_10bfloat16_tEfNS_4arch4Sm80ELb1ELb0ELb1ELb1ELb1ELb0ELb0ELb0ELi2ELi4ELi4ELi4ELb0EEENS1_21CollectiveEpilogueBwdISA_SB_SD_Li256ELb1ELb0ELi2EEENS1_25SingleTileBwdLPTSchedulerILb1ELi128ELb1EEEEEEEEEvNT_6ParamsE$_ZZN4cute12filter_tupleINS_5tupleIJiNS_1CILi0EEEEEES4_ZNS_6detail9lift_diceIS4_S4_EEDaRKT_RKT0_EUlRKT_RKT0_E_EEDaS9_SC_OT1_ENKUlDpSF_E_clIJNS1_IJiEEENS1_IJS3_EEEEEEDaSM_,@function
        .size           $_ZN7cutlass13device_kernelIN5flash19enable_sm80_to_sm89INS1_16FlashAttnBwdSm80INS1_25CollectiveMainloopBwdSm80ILi2ELi2EN4cute5tupleIJNS5_1CILi128EEES8_NS7_ILi64EEEEEENS_10bfloat16_tEfNS_4arch4Sm80ELb1ELb0ELb1ELb1ELb1ELb0ELb0ELb0ELi2ELi4ELi4ELi4ELb0EEENS1_21CollectiveEpilogueBwdISA_SB_SD_Li256ELb1ELb0ELi2EEENS1_25SingleTileBwdLPTSchedulerILb1ELi128ELb1EEEEEEEEEvNT_6ParamsE$_ZZN4cute12filter_tupleINS_5tupleIJiNS_1CILi0EEEEEES4_ZNS_6detail9lift_diceIS4_S4_EEDaRKT_RKT0_EUlRKT_RKT0_E_EEDaS9_SC_OT1_ENKUlDpSF_E_clIJNS1_IJiEEENS1_IJS3_EEEEEEDaSM_,($_ZN7cutlass13device_kernelIN5flash19enable_sm80_to_sm89INS1_16FlashAttnBwdSm80INS1_25CollectiveMainloopBwdSm80ILi2ELi2EN4cute5tupleIJNS5_1CILi128EEES8_NS7_ILi64EEEEEENS_10bfloat16_tEfNS_4arch4Sm80ELb1ELb0ELb1ELb1ELb1ELb0ELb0ELb0ELi2ELi4ELi4ELi4ELb0EEENS1_21CollectiveEpilogueBwdISA_SB_SD_Li256ELb1ELb0ELi2EEENS1_25SingleTileBwdLPTSchedulerILb1ELi128ELb1EEEEEEEEEvNT_6ParamsE$_ZZN4cute13to_mixed_bitsINS_5tupleIJNS1_IJNS_1CILi4EEENS2_ILi8EEEEEENS2_ILi2EEENS2_ILi1EEEEEENS1_IJNS1_IJNS2_ILi0EEENS2_ILi64EEEEEES9_S9_EEENS1_IJNS1_IJiiEEEiS9_EEEEEDaRKT_RKT0_RKT1_ENKUlDpRKT_E_clIJNS_9MixedBitsILj0ELj448EEENS2_ILj0EEESW_EEEDaSR_ - $_ZN7cutlass13device_kernelIN5flash19enable_sm80_to_sm89INS1_16FlashAttnBwdSm80INS1_25CollectiveMainloopBwdSm80ILi2ELi2EN4cute5tupleIJNS5_1CILi128EEES8_NS7_ILi64EEEEEENS_10bfloat16_tEfNS_4arch4Sm80ELb1ELb0ELb1ELb1ELb1ELb0ELb0ELb0ELi2ELi4ELi4ELi4ELb0EEENS1_21CollectiveEpilogueBwdISA_SB_SD_Li256ELb1ELb0ELi2EEENS1_25SingleTileBwdLPTSchedulerILb1ELi128ELb1EEEEEEEEEvNT_6ParamsE$_ZZN4cute12filter_tupleINS_5tupleIJiNS_1CILi0EEEEEES4_ZNS_6detail9lift_diceIS4_S4_EEDaRKT_RKT0_EUlRKT_RKT0_E_EEDaS9_SC_OT1_ENKUlDpSF_E_clIJNS1_IJiEEENS1_IJS3_EEEEEEDaSM_)
$_ZN7cutlass13device_kernelIN5flash19enable_sm80_to_sm89INS1_16FlashAttnBwdSm80INS1_25CollectiveMainloopBwdSm80ILi2ELi2EN4cute5tupleIJNS5_1CILi128EEES8_NS7_ILi64EEEEEENS_10bfloat16_tEfNS_4arch4Sm80ELb1ELb0ELb1ELb1ELb1ELb0ELb0ELb0ELi2ELi4ELi4ELi4ELb0EEENS1_21CollectiveEpilogueBwdISA_SB_SD_Li256ELb1ELb0ELi2EEENS1_25SingleTileBwdLPTSchedulerILb1ELi128ELb1EEEEEEEEEvNT_6ParamsE$_ZZN4cute12filter_tupleINS_5tupleIJiNS_1CILi0EEEEEES4_ZNS_6detail9lift_diceIS4_S4_EEDaRKT_RKT0_EUlRKT_RKT0_E_EEDaS9_SC_OT1_ENKUlDpSF_E_clIJNS1_IJiEEENS1_IJS3_EEEEEEDaSM_:
[----:B------:R-:W-:Y:S02]  /*d5d0*/  IADD3 R2, R1, 0x1684, RZ ;  /* 0x0000168401027810 */ /* 0x000fe40007ffe0ff */
[----:B------:R-:W-:Y:S02]  /*d5e0*/  MOV R6, 0xd610 ;  /* 0x0000d61000067802 */ /* 0x000fe40000000f00 */
[----:B------:R-:W-:Y:S02]  /*d5f0*/  IADD3 R2, R2, c[0x0][0x20], RZ ;  /* 0x0000080002027a10 */ /* 0x000fe40007ffe0ff */
[----:B------:R-:W-:Y:S05]  /*d600*/  CALL.REL.NOINC `($_ZN7cutlass13device_kernelIN5flash19enable_sm80_to_sm89INS1_16FlashAttnBwdSm80INS1_25CollectiveMainloopBwdSm80ILi2ELi2EN4cute5tupleIJNS5_1CILi128EEES8_NS7_ILi64EEEEEENS_10bfloat16_tEfNS_4arch4Sm80ELb1ELb0ELb1ELb1ELb1ELb0ELb0ELb0ELi2ELi4ELi4ELi4ELb0EEENS1_21CollectiveEpilogueBwdISA_SB_SD_Li256ELb1ELb0ELi2EEENS1_25SingleTileBwdLPTSchedulerILb1ELi128ELb1EEEEEEEEEvNT_6ParamsE$_ZN4cute3eso3ESOILb0ELb1EJiNS_1CILi0EEEEEC2ERKiRKS3_) ;  /* 0xffffb5a000007944 */ /* 0x000fea0003c3ffff */
[----:B-1----:R1:W5:Y:S01]  /*d610*/  LDL R2, [R1+0x1684] ;  /* 0x0016840001027983 */ /* 0x0023620000100800 */
[----:B------:R-:W-:Y:S02]  /*d620*/  MOV R8, R72 ;  /* 0x0000004800087202 */ /* 0x000fe40000000f00 */
[----:B------:R-:W-:-:S04]  /*d630*/  MOV R9, 0x0 ;  /* 0x0000000000097802 */ /* 0x000fc80000000f00 */
[----:B------:R-:W-:Y:S05]  /*d640*/  RET.REL.NODEC R8 `(_ZN7cutlass13device_kernelIN5flash19enable_sm80_to_sm89INS1_16FlashAttnBwdSm80INS1_25CollectiveMainloopBwdSm80ILi2ELi2EN4cute5tupleIJNS5_1CILi128EEES8_NS7_ILi64EEEEEENS_10bfloat16_tEfNS_4arch4Sm80ELb1ELb0ELb1ELb1ELb1ELb0ELb0ELb0ELi2ELi4ELi4ELi4ELb0EEENS1_21CollectiveEpilogueBwdISA_SB_SD_Li256ELb1ELb0ELi2EEENS1_25SingleTileBwdLPTSchedulerILb1ELi128ELb1EEEEEEEEEvNT_6ParamsE) ;  /* 0xffff29b008007950 */ /* 0x000fea0003c3ffff */
        .type           $_ZN7cutlass13device_kernelIN5flash19enable_sm80_to_sm89INS1_16FlashAttnBwdSm80INS1_25CollectiveMainloopBwdSm80ILi2ELi2EN4cute5tupleIJNS5_1CILi128EEES8_NS7_ILi64EEEEEENS_10bfloat16_tEfNS_4arch4Sm80ELb1ELb0ELb1ELb1ELb1ELb0ELb0ELb0ELi2ELi4ELi4ELi4ELb0EEENS1_21CollectiveEpilogueBwdISA_SB_SD_Li256ELb1ELb0ELi2EEENS1_25SingleTileBwdLPTSchedulerILb1ELi128ELb1EEEEEEEEEvNT_6ParamsE$_ZZN4cute13to_mixed_bitsINS_5tupleIJNS1_IJNS_1CILi4EEENS2_ILi8EEEEEENS2_ILi2EEENS2_ILi1EEEEEENS1_IJNS1_IJNS2_ILi0EEENS2_ILi64EEEEEES9_S9_EEENS1_IJNS1_IJiiEEEiS9_EEEEEDaRKT_RKT0_RKT1_ENKUlDpRKT_E_clIJNS_9MixedBitsILj0ELj448EEENS2_ILj0EEESW_EEEDaSR_,@function
        .size           $_ZN7cutlass13device_kernelIN5flash19enable_sm80_to_sm89INS1_16FlashAttnBwdSm80INS1_25CollectiveMainloopBwdSm80ILi2ELi2EN4cute5tupleIJNS5_1CILi128EEES8_NS7_ILi64EEEEEENS_10bfloat16_tEfNS_4arch4Sm80ELb1ELb0ELb1ELb1ELb1ELb0ELb0ELb0ELi2ELi4ELi4ELi4ELb0EEENS1_21CollectiveEpilogueBwdISA_SB_SD_Li256ELb1ELb0ELi2EEENS1_25SingleTileBwdLPTSchedulerILb1ELi128ELb1EEEEEEEEEvNT_6ParamsE$_ZZN4cute13to_mixed_bitsINS_5tupleIJNS1_IJNS_1CILi4EEENS2_ILi8EEEEEENS2_ILi2EEENS2_ILi1EEEEEENS1_IJNS1_IJNS2_ILi0EEENS2_ILi64EEEEEES9_S9_EEENS1_IJNS1_IJiiEEEiS9_EEEEEDaRKT_RKT0_RKT1_ENKUlDpRKT_E_clIJNS_9MixedBitsILj0ELj448EEENS2_ILj0EEESW_EEEDaSR_,($_ZN7cutlass13device_kernelIN5flash19enable_sm80_to_sm89INS1_16FlashAttnBwdSm80INS1_25CollectiveMainloopBwdSm80ILi2ELi2EN4cute5tupleIJNS5_1CILi128EEES8_NS7_ILi64EEEEEENS_10bfloat16_tEfNS_4arch4Sm80ELb1ELb0ELb1ELb1ELb1ELb0ELb0ELb0ELi2ELi4ELi4ELi4ELb0EEENS1_21CollectiveEpilogueBwdISA_SB_SD_Li256ELb1ELb0ELi2EEENS1_25SingleTileBwdLPTSchedulerILb1ELi128ELb1EEEEEEEEEvNT_6ParamsE$_ZZN4cute13to_mixed_bitsINS_5tupleIJNS1_IJNS_1CILi4EEENS2_ILi8EEEEEENS2_ILi2EEENS2_ILi1EEEEEENS1_IJNS1_IJNS2_ILi0EEENS2_ILi64EEEEEES9_S9_EEENS1_IJNS1_IJiiEEEiS9_EEEEEDaRKT_RKT0_RKT1_ENKUlRKT_RKT0_RKT1_E_clIS5_SB_SD_EEDaSQ_ST_SW_ - $_ZN7cutlass13device_kernelIN5flash19enable_sm80_to_sm89INS1_16FlashAttnBwdSm80INS1_25CollectiveMainloopBwdSm80ILi2ELi2EN4cute5tupleIJNS5_1CILi128EEES8_NS7_ILi64EEEEEENS_10bfloat16_tEfNS_4arch4Sm80ELb1ELb0ELb1ELb1ELb1ELb0ELb0ELb0ELi2ELi4ELi4ELi4ELb0EEENS1_21CollectiveEpilogueBwdISA_SB_SD_Li256ELb1ELb0ELi2EEENS1_25SingleTileBwdLPTSchedulerILb1ELi128ELb1EEEEEEEEEvNT_6ParamsE$_ZZN4cute13to_mixed_bitsINS_5tupleIJNS1_IJNS_1CILi4EEENS2_ILi8EEEEEENS2_ILi2EEENS2_ILi1EEEEEENS1_IJNS1_IJNS2_ILi0EEENS2_ILi64EEEEEES9_S9_EEENS1_IJNS1_IJiiEEEiS9_EEEEEDaRKT_RKT0_RKT1_ENKUlDpRKT_E_clIJNS_9MixedBitsILj0ELj448EEENS2_ILj0EEESW_EEEDaSR_)
$_ZN7cutlass13device_kernelIN5flash19enable_sm80_to_sm89INS1_16FlashAttnBwdSm80INS1_25CollectiveMainloopBwdSm80ILi2ELi2EN4cute5tupleIJNS5_1CILi128EEES8_NS7_ILi64EEEEEENS_10bfloat16_tEfNS_4arch4Sm80ELb1ELb0ELb1ELb1ELb1ELb0ELb0ELb0ELi2ELi4ELi4ELi4ELb0EEENS1_21CollectiveEpilogueBwdISA_SB_SD_Li256ELb1ELb0ELi2EEENS1_25SingleTileBwdLPTSchedulerILb1ELi128ELb1EEEEEEEEEvNT_6ParamsE$_ZZN4cute13to_mixed_bitsINS_5tupleIJNS1_IJNS_1CILi4EEENS2_ILi8EEEEEENS2_ILi2EEENS2_ILi1EEEEEENS1_IJNS1_IJNS2_ILi0EEENS2_ILi64EEEEEES9_S9_EEENS1_IJNS1_IJiiEEEiS9_EEEEEDaRKT_RKT0_RKT1_ENKUlDpRKT_E_clIJNS_9MixedBitsILj0ELj448EEENS2_ILj0EEESW_EEEDaSR_:
[----:B------:R-:W-:Y:S02]  /*d650*/  MOV R3, 0x0 ;  /* 0x0000000000037802 */ /* 0x000fe40000000f00 */
[----:B------:R-:W-:Y:S02]  /*d660*/  LOP3.LUT R13, R13, 0x1c0, RZ, 0xc0, !PT ;  /* 0x000001c00d0d7812 */ /* 0x000fe400078ec0ff */
[----:B------:R-:W-:Y:S05]  /*d670*/  RET.REL.NODEC R2 `(_ZN7cutlass13device_kernelIN5flash19enable_sm80_to_sm89INS1_16FlashAttnBwdSm80INS1_25CollectiveMainloopBwdSm80ILi2ELi2EN4cute5tupleIJNS5_1CILi128EEES8_NS7_ILi64EEEEEENS_10bfloat16_tEfNS_4arch4Sm80ELb1ELb0ELb1ELb1ELb1ELb0ELb0ELb0ELi2ELi4ELi4ELi4ELb0EEENS1_21CollectiveEpilogueBwdISA_SB_SD_Li256ELb1ELb0ELi2EEENS1_25SingleTileBwdLPTSchedulerILb1ELi128ELb1EEEEEEEEEvNT_6ParamsE) ;  /* 0xffff298002007950 */ /* 0x000fea0003c3ffff */
        .type           $_ZN7cutlass13device_kernelIN5flash19enable_sm80_to_sm89INS1_16FlashAttnBwdSm80INS1_25CollectiveMainloopBwdSm80ILi2ELi2EN4cute5tupleIJNS5_1CILi128EEES8_NS7_ILi64EEEEEENS_10bfloat16_tEfNS_4arch4Sm80ELb1ELb0ELb1ELb1ELb1ELb0ELb0ELb0ELi2ELi4ELi4ELi4ELb0EEENS1_21CollectiveEpilogueBwdISA_SB_SD_Li256ELb1ELb0ELi2EEENS1_25SingleTileBwdLPTSchedulerILb1ELi128ELb1EEEEEEEEEvNT_6ParamsE$_ZZN4cute13to_mixed_bitsINS_5tupleIJNS1_IJNS_1CILi4EEENS2_ILi8EEEEEENS2_ILi2EEENS2_ILi1EEEEEENS1_IJNS1_IJNS2_ILi0EEENS2_ILi64EEEEEES9_S9_EEENS1_IJNS1_IJiiEEEiS9_EEEEEDaRKT_RKT0_RKT1_ENKUlRKT_RKT0_RKT1_E_clIS5_SB_SD_EEDaSQ_ST_SW_,@function
        .size           $_ZN7cutlass13device_kernelIN5flash19enable_sm80_to_sm89INS1_16FlashAttnBwdSm80INS1_25CollectiveMainloopBwdSm80ILi2ELi2EN4cute5tupleIJNS5_1CILi128EEES8_NS7_ILi64EEEEEENS_10bfloat16_tEfNS_4arch4Sm80ELb1ELb0ELb1ELb1ELb1ELb0ELb0ELb0ELi2ELi4ELi4ELi4ELb0EEENS1_21CollectiveEpilogueBwdISA_SB_SD_Li256ELb1ELb0ELi2EEENS1_25SingleTileBwdLPTSchedulerILb1ELi128ELb1EEEEEEEEEvNT_6ParamsE$_ZZN4cute13to_mixed_bitsINS_5tupleIJNS1_IJNS_1CILi4EEENS2_ILi8EEEEEENS2_ILi2EEENS2_ILi1EEEEEENS1_IJNS1_IJNS2_ILi0EEENS2_ILi64EEEEEES9_S9_EEENS1_IJNS1_IJiiEEEiS9_EEEEEDaRKT_RKT0_RKT1_ENKUlRKT_RKT0_RKT1_E_clIS5_SB_SD_EEDaSQ_ST_SW_,($_ZN7cutlass13device_kernelIN5flash19enable_sm80_to_sm89INS1_16FlashAttnBwdSm80INS1_25CollectiveMainloopBwdSm80ILi2ELi2EN4cute5tupleIJNS5_1CILi128EEES8_NS7_ILi64EEEEEENS_10bfloat16_tEfNS_4arch4Sm80ELb1ELb0ELb1ELb1ELb1ELb0ELb0ELb0ELi2ELi4ELi4ELi4ELb0EEENS1_21CollectiveEpilogueBwdISA_SB_SD_Li256ELb1ELb0ELi2EEENS1_25SingleTileBwdLPTSchedulerILb1ELi128ELb1EEEEEEEEEvNT_6ParamsE$_ZZN4cute13to_mixed_bitsINS_5tupleIJNS1_IJNS_1CILi4EEENS2_ILi8EEEEEENS2_ILi2EEENS2_ILi1EEEEEENS1_IJNS1_IJNS2_ILi128EEENS2_ILi0EEEEEES4_SA_EEENS1_IJNS1_IJiiEEEiSA_EEEEEDaRKT_RKT0_RKT1_ENKUlDpRKT_E_clIJNS_9MixedBitsILj0ELj384EEENSU_ILj0ELj8EEENS2_ILj0EEEEEEDaSR_ - $_ZN7cutlass13device_kernelIN5flash19enable_sm80_to_sm89INS1_16FlashAttnBwdSm80INS1_25CollectiveMainloopBwdSm80ILi2ELi2EN4cute5tupleIJNS5_1CILi128EEES8_NS7_ILi64EEEEEENS_10bfloat16_tEfNS_4arch4Sm80ELb1ELb0ELb1ELb1ELb1ELb0ELb0ELb0ELi2ELi4ELi4ELi4ELb0EEENS1_21CollectiveEpilogueBwdISA_SB_SD_Li256ELb1ELb0ELi2EEENS1_25SingleTileBwdLPTSchedulerILb1ELi128ELb1EEEEEEEEEvNT_6ParamsE$_ZZN4cute13to_mixed_bitsINS_5tupleIJNS1_IJNS_1CILi4EEENS2_ILi8EEEEEENS2_ILi2EEENS2_ILi1EEEEEENS1_IJNS1_IJNS2_ILi0EEENS2_ILi64EEEEEES9_S9_EEENS1_IJNS1_IJiiEEEiS9_EEEEEDaRKT_RKT0_RKT1_ENKUlRKT_RKT0_RKT1_E_clIS5_SB_SD_EEDaSQ_ST_SW_)
$_ZN7cutlass13device_kernelIN5flash19enable_sm80_to_sm89INS1_16FlashAttnBwdSm80INS1_25CollectiveMainloopBwdSm80ILi2ELi2EN4cute5tupleIJNS5_1CILi128EEES8_NS7_ILi64EEEEEENS_10bfloat16_tEfNS_4arch4Sm80ELb1ELb0ELb1ELb1ELb1ELb0ELb0ELb0ELi2ELi4ELi4ELi4ELb0EEENS1_21CollectiveEpilogueBwdISA_SB_SD_Li256ELb1ELb0ELi2EEENS1_25SingleTileBwdLPTSchedulerILb1ELi128ELb1EEEEEEEEEvNT_6ParamsE$_ZZN4cute13to_mixed_bitsINS_5tupleIJNS1_IJNS_1CILi4EEENS2_ILi8EEEEEENS2_ILi2EEENS2_ILi1EEEEEENS1_IJNS1_IJNS2_ILi0EEENS2_ILi64EEEEEES9_S9_EEENS1_IJNS1_IJiiEEEiS9_EEEEEDaRKT_RKT0_RKT1_ENKUlRKT_RKT0_RKT1_E_clIS5_SB_SD_EEDaSQ_ST_SW_:
[----:B------:R-:W-:Y:S02]  /*d680*/  MOV R2, 0xd6a0 ;  /* 0x0000d6a000027802 */ /* 0x000fe40000000f00 */
[----:B------:R-:W-:Y:S05]  /*d690*/  CALL.REL.NOINC `($_ZN7cutlass13device_kernelIN5flash19enable_sm80_to_sm89INS1_16FlashAttnBwdSm80INS1_25CollectiveMainloopBwdSm80ILi2ELi2EN4cute5tupleIJNS5_1CILi128EEES8_NS7_ILi64EEEEEENS_10bfloat16_tEfNS_4arch4Sm80ELb1ELb0ELb1ELb1ELb1ELb0ELb0ELb0ELi2ELi4ELi4ELi4ELb0EEENS1_21CollectiveEpilogueBwdISA_SB_SD_Li256ELb1ELb0ELi2EEENS1_25SingleTileBwdLPTSchedulerILb1ELi128ELb1EEEEEEEEEvNT_6ParamsE$_ZZN4cute13to_mixed_bitsINS_5tupleIJNS_1CILi4EEENS2_ILi8EEEEEENS1_IJNS2_ILi0EEENS2_ILi64EEEEEENS1_IJiiEEEEEDaRKT_RKT0_RKT1_ENKUlRKT_RKT0_RKT1_E_clIS4_S7_iEEDaSL_SO_SR_) ;  /* 0x0000038000007944 */ /* 0x000fea0003c00000 */
[----:B------:R-:W-:Y:S02]  /*d6a0*/  MOV R2, 0xd6c0 ;  /* 0x0000d6c000027802 */ /* 0x000fe40000000f00 */
[----:B------:R-:W-:Y:S05]  /*d6b0*/  CALL.REL.NOINC `($_ZN7cutlass13device_kernelIN5flash19enable_sm80_to_sm89INS1_16FlashAttnBwdSm80INS1_25CollectiveMainloopBwdSm80ILi2ELi2EN4cute5tupleIJNS5_1CILi128EEES8_NS7_ILi64EEEEEENS_10bfloat16_tEfNS_4arch4Sm80ELb1ELb0ELb1ELb1ELb1ELb0ELb0ELb0ELi2ELi4ELi4ELi4ELb0EEENS1_21CollectiveEpilogueBwdISA_SB_SD_Li256ELb1ELb0ELi2EEENS1_25SingleTileBwdLPTSchedulerILb1ELi128ELb1EEEEEEEEEvNT_6ParamsE$_ZZN4cute13to_mixed_bitsINS_5tupleIJNS_1CILi4EEENS2_ILi8EEEEEENS1_IJNS2_ILi0EEENS2_ILi64EEEEEENS1_IJiiEEEEEDaRKT_RKT0_RKT1_ENKUlDpRKT_E_clIJNS2_ILj0EEENS_9MixedBitsILj0ELj448EEEEEEDaSM_) ;  /* 0x0000032000007944 */ /* 0x000fea0003c00000 */
[----:B------:R-:W-:Y:S02]  /*d6c0*/  MOV R13, R3 ;  /* 0x00000003000d7202 */ /* 0x000fe40000000f00 */
[----:B------:R-:W-:Y:S02]  /*d6d0*/  MOV R2, R6 ;  /* 0x0000000600027202 */ /* 0x000fe40000000f00 */
[----:B------:R-:W-:-:S04]  /*d6e0*/  MOV R3, 0x0 ;  /* 0x0000000000037802 */ /* 0x000fc80000000f00 */
[----:B------:R-:W-:Y:S05]  /*d6f0*/  RET.REL.NODEC R2 `(_ZN7cutlass13device_kernelIN5flash19enable_sm80_to_sm89INS1_16FlashAttnBwdSm80INS1_25CollectiveMainloopBwdSm80ILi2ELi2EN4cute5tupleIJNS5_1CILi128EEES8_NS7_ILi64EEEEEENS_10bfloat16_tEfNS_4arch4Sm80ELb1ELb0ELb1ELb1ELb1ELb0ELb0ELb0ELi2ELi4ELi4ELi4ELb0EEENS1_21CollectiveEpilogueBwdISA_SB_SD_Li256ELb1ELb0ELi2EEENS1_25SingleTileBwdLPTSchedulerILb1ELi128ELb1EEEEEEEEEvNT_6ParamsE) ;  /* 0xffff290002007950 */ /* 0x000fea0003c3ffff */
        .type           $_ZN7cutlass13device_kernelIN5flash19enable_sm80_to_sm89INS1_16FlashAttnBwdSm80INS1_25CollectiveMainloopBwdSm80ILi2ELi2EN4cute5tupleIJNS5_1CILi128EEES8_NS7_ILi64EEEEEENS_10bfloat16_tEfNS_4arch4Sm80ELb1ELb0ELb1ELb1ELb1ELb0ELb0ELb0ELi2ELi4ELi4ELi4ELb0EEENS1_21CollectiveEpilogueBwdISA_SB_SD_Li256ELb1ELb0ELi2EEENS1_25SingleTileBwdLPTSchedulerILb1ELi128ELb1EEEEEEEEEvNT_6ParamsE$_ZZN4cute13to_mixed_bitsINS_5tupleIJNS1_IJNS_1CILi4EEENS2_ILi8EEEEEENS2_ILi2EEENS2_ILi1EEEEEENS1_IJNS1_IJNS2_ILi128EEENS2_ILi0EEEEEES4_SA_EEENS1_IJNS1_IJiiEEEiSA_EEEEEDaRKT_RKT0_RKT1_ENKUlDpRKT_E_clIJNS_9MixedBitsILj0ELj384EEENSU_ILj0ELj8EEENS2_ILj0EEEEEEDaSR_,@function
        .size           $_ZN7cutlass13device_kernelIN5flash19enable_sm80_to_sm89INS1_16FlashAttnBwdSm80INS1_25CollectiveMainloopBwdSm80ILi2ELi2EN4cute5tupleIJNS5_1CILi128EEES8_NS7_ILi64EEEEEENS_10bfloat16_tEfNS_4arch4Sm80ELb1ELb0ELb1ELb1ELb1ELb0ELb0ELb0ELi2ELi4ELi4ELi4ELb0EEENS1_21CollectiveEpilogueBwdISA_SB_SD_Li256ELb1ELb0ELi2EEENS1_25SingleTileBwdLPTSchedulerILb1ELi128ELb1EEEEEEEEEvNT_6ParamsE$_ZZN4cute13to_mixed_bitsINS_5tupleIJNS1_IJNS_1CILi4EEENS2_ILi8EEEEEENS2_ILi2EEENS2_ILi1EEEEEENS1_IJNS1_IJNS2_ILi128EEENS2_ILi0EEEEEES4_SA_EEENS1_IJNS1_IJiiEEEiSA_EEEEEDaRKT_RKT0_RKT1_ENKUlDpRKT_E_clIJNS_9MixedBitsILj0ELj384EEENSU_ILj0ELj8EEENS2_ILj0EEEEEEDaSR_,($_ZN7cutlass13device_kernelIN5flash19enable_sm80_to_sm89INS1_16FlashAttnBwdSm80INS1_25CollectiveMainloopBwdSm80ILi2ELi2EN4cute5tupleIJNS5_1CILi128EEES8_NS7_ILi64EEEEEENS_10bfloat16_tEfNS_4arch4Sm80ELb1ELb0ELb1ELb1ELb1ELb0ELb0ELb0ELi2ELi4ELi4ELi4ELb0EEENS1_21CollectiveEpilogueBwdISA_SB_SD_Li256ELb1ELb0ELi2EEENS1_25SingleTileBwdLPTSchedulerILb1ELi128ELb1EEEEEEEEEvNT_6ParamsE$_ZZN4cute13to_mixed_bitsINS_5tupleIJNS1_IJNS_1CILi4EEENS2_ILi8EEEEEENS2_ILi2EEENS2_ILi1EEEEEENS1_IJNS1_IJNS2_ILi128EEENS2_ILi0EEEEEES4_SA_EEENS1_IJNS1_IJiiEEEiSA_EEEEEDaRKT_RKT0_RKT1_ENKUlRKT_RKT0_RKT1_E_clIS5_SB_SD_EEDaSQ_ST_SW_ - $_ZN7cutlass13device_kernelIN5flash19enable_sm80_to_sm89INS1_16FlashAttnBwdSm80INS1_25CollectiveMainloopBwdSm80ILi2ELi2EN4cute5tupleIJNS5_1CILi128EEES8_NS7_ILi64EEEEEENS_10bfloat16_tEfNS_4arch4Sm80ELb1ELb0ELb1ELb1ELb1ELb0ELb0ELb0ELi2ELi4ELi4ELi4ELb0EEENS1_21CollectiveEpilogueBwdISA_SB_SD_Li256ELb1ELb0ELi2EEENS1_25SingleTileBwdLPTSchedulerILb1ELi128ELb1EEEEEEEEEvNT_6ParamsE$_ZZN4cute13to_mixed_bitsINS_5tupleIJNS1_IJNS_1CILi4EEENS2_ILi8EEEEEENS2_ILi2EEENS2_ILi1EEEEEENS1_IJNS1_IJNS2_ILi128EEENS2_ILi0EEEEEES4_SA_EEENS1_IJNS1_IJiiEEEiSA_EEEEEDaRKT_RKT0_RKT1_ENKUlDpRKT_E_clIJNS_9MixedBitsILj0ELj384EEENSU_ILj0ELj8EEENS2_ILj0EEEEEEDaSR_)
$_ZN7cutlass13device_kernelIN5flash19enable_sm80_to_sm89INS1_16FlashAttnBwdSm80INS1_25CollectiveMainloopBwdSm80ILi2ELi2EN4cute5tupleIJNS5_1CILi128EEES8_NS7_ILi64EEEEEENS_10bfloat16_tEfNS_4arch4Sm80ELb1ELb0ELb1ELb1ELb1ELb0ELb0ELb0ELi2ELi4ELi4ELi4ELb0EEENS1_21CollectiveEpilogueBwdISA_SB_SD_Li256ELb1ELb0ELi2EEENS1_25SingleTileBwdLPTSchedulerILb1ELi128ELb1EEEEEEEEEvNT_6ParamsE$_ZZN4cute13to_mixed_bitsINS_5tupleIJNS1_IJNS_1CILi4EEENS2_ILi8EEEEEENS2_ILi2EEENS2_ILi1EEEEEENS1_IJNS1_IJNS2_ILi128EEENS2_ILi0EEEEEES4_SA_EEENS1_IJNS1_IJiiEEEiSA_EEEEEDaRKT_RKT0_RKT1_ENKUlDpRKT_E_clIJNS_9MixedBitsILj0ELj384EEENSU_ILj0ELj8EEENS2_ILj0EEEEEEDaSR_:
[----:B------:R-:W-:-:S04]  /*d700*/  LOP3.LUT R6, R5, 0x8, RZ, 0xc0, !PT ;  /* 0x0000000805067812 */ /* 0x000fc800078ec0ff */
[----:B------:R-:W-:Y:S01]  /*d710*/  LOP3.LUT R11, R6, 0x188, R3, 0x78, !PT ;  /* 0x00000188060b7812 */ /* 0x000fe200078e7803 */
[----:B------:R-:W-:-:S04]  /*d720*/  IMAD.MOV.U32 R3, RZ, RZ, 0x0 ;  /* 0x00000000ff037424 */ /* 0x000fc800078e00ff */
[----:B------:R-:W-:Y:S05]  /*d730*/  RET.REL.NODEC R2 `(_ZN7cutlass13device_kernelIN5flash19enable_sm80_to_sm89INS1_16FlashAttnBwdSm80INS1_25CollectiveMainloopBwdSm80ILi2ELi2EN4cute5tupleIJNS5_1CILi128EEES8_NS7_ILi64EEEEEENS_10bfloat16_tEfNS_4arch4Sm80ELb1ELb0ELb1ELb1ELb1ELb0ELb0ELb0ELi2ELi4ELi4ELi4ELb0EEENS1_21CollectiveEpilogueBwdISA_SB_SD_Li256ELb1ELb0ELi2EEENS1_25SingleTileBwdLPTSchedulerILb1ELi128ELb1EEEEEEEEEvNT_6ParamsE) ;  /* 0xffff28c002007950 */ /* 0x000fea0003c3ffff */
        .type           $_ZN7cutlass13device_kernelIN5flash19enable_sm80_to_sm89INS1_16FlashAttnBwdSm80INS1_25CollectiveMainloopBwdSm80ILi2ELi2EN4cute5tupleIJNS5_1CILi128EEES8_NS7_ILi64EEEEEENS_10bfloat16_tEfNS_4arch4Sm80ELb1ELb0ELb1ELb1ELb1ELb0ELb0ELb0ELi2ELi4ELi4ELi4ELb0EEENS1_21CollectiveEpilogueBwdISA_SB_SD_Li256ELb1ELb0ELi2EEENS1_25SingleTileBwdLPTSchedulerILb1ELi128ELb1EEEEEEEEEvNT_6ParamsE$_ZZN4cute13to_mixed_bitsINS_5tupleIJNS1_IJNS_1CILi4EEENS2_ILi8EEEEEENS2_ILi2EEENS2_ILi1EEEEEENS1_IJNS1_IJNS2_ILi128EEENS2_ILi0EEEEEES4_SA_EEENS1_IJNS1_IJiiEEEiSA_EEEEEDaRKT_RKT0_RKT1_ENKUlRKT_RKT0_RKT1_E_clIS5_SB_SD_EEDaSQ_ST_SW_,@function
        .size           $_ZN7cutlass13device_kernelIN5flash19enable_sm80_to_sm89INS1_16FlashAttnBwdSm80INS1_25CollectiveMainloopBwdSm80ILi2ELi2EN4cute5tupleIJNS5_1CILi128EEES8_NS7_ILi64EEEEEENS_10bfloat16_tEfNS_4arch4Sm80ELb1ELb0ELb1ELb1ELb1ELb0ELb0ELb0ELi2ELi4ELi4ELi4ELb0EEENS1_21CollectiveEpilogueBwdISA_SB_SD_Li256ELb1ELb0ELi2EEENS1_25SingleTileBwdLPTSchedulerILb1ELi128ELb1EEEEEEEEEvNT_6ParamsE$_ZZN4cute13to_mixed_bitsINS_5tupleIJNS1_IJNS_1CILi4EEENS2_ILi8EEEEEENS2_ILi2EEENS2_ILi1EEEEEENS1_IJNS1_IJNS2_ILi128EEENS2_ILi0EEEEEES4_SA_EEENS1_IJNS1_IJiiEEEiSA_EEEEEDaRKT_RKT0_RKT1_ENKUlRKT_RKT0_RKT1_E_clIS5_SB_SD_EEDaSQ_ST_SW_,($_ZN7cutlass13device_kernelIN5flash19enable_sm80_to_sm89INS1_16FlashAttnBwdSm80INS1_25CollectiveMainloopBwdSm80ILi2ELi2EN4cute5tupleIJNS5_1CILi128EEES8_NS7_ILi64EEEEEENS_10bfloat16_tEfNS_4arch4Sm80ELb1ELb0ELb1ELb1ELb1ELb0ELb0ELb0ELi2ELi4ELi4ELi4ELb0EEENS1_21CollectiveEpilogueBwdISA_SB_SD_Li256ELb1ELb0ELi2EEENS1_25SingleTileBwdLPTSchedulerILb1ELi128ELb1EEEEEEEEEvNT_6ParamsE$_ZZN4cute13to_mixed_bitsINS_5tupleIJNS1_IJNS_1CILi4EEENS2_ILi8EEEEEENS2_ILi2EEENS2_ILi1EEEEEENS1_IJNS1_IJNS2_ILi128EEENS2_ILi0EEEEEES4_SA_EEENS1_IJNS1_IJiiEEEiSA_EEEEEDaRKT_RKT0_RKT1_ENKUlRKT_RKT0_RKT1_E_clIS6_S4_iEEDaSQ_ST_SW_ - $_ZN7cutlass13device_kernelIN5flash19enable_sm80_to_sm89INS1_16FlashAttnBwdSm80INS1_25CollectiveMainloopBwdSm80ILi2ELi2EN4cute5tupleIJNS5_1CILi128EEES8_NS7_ILi64EEEEEENS_10bfloat16_tEfNS_4arch4Sm80ELb1ELb0ELb1ELb1ELb1ELb0ELb0ELb0ELi2ELi4ELi4ELi4ELb0EEENS1_21CollectiveEpilogueBwdISA_SB_SD_Li256ELb1ELb0ELi2EEENS1_25SingleTileBwdLPTSchedulerILb1ELi128ELb1EEEEEEEEEvNT_6ParamsE$_ZZN4cute13to_mixed_bitsINS_5tupleIJNS1_IJNS_1CILi4EEENS2_ILi8EEEEEENS2_ILi2EEENS2_ILi1EEEEEENS1_IJNS1_IJNS2_ILi128EEENS2_ILi0EEEEEES4_SA_EEENS1_IJNS1_IJiiEEEiSA_EEEEEDaRKT_RKT0_RKT1_ENKUlRKT_RKT0_RKT1_E_clIS5_SB_SD_EEDaSQ_ST_SW_)
$_ZN7cutlass13device_kernelIN5flash19enable_sm80_to_sm89INS1_16FlashAttnBwdSm80INS1_25CollectiveMainloopBwdSm80ILi2ELi2EN4cute5tupleIJNS5_1CILi128EEES8_NS7_ILi64EEEEEENS_10bfloat16_tEfNS_4arch4Sm80ELb1ELb0ELb1ELb1ELb1ELb0ELb0ELb0ELi2ELi4ELi4ELi4ELb0EEENS1_21CollectiveEpilogueBwdISA_SB_SD_Li256ELb1ELb0ELi2EEENS1_25SingleTileBwdLPTSchedulerILb1ELi128ELb1EEEEEEEEEvNT_6ParamsE$_ZZN4cute13to_mixed_bitsINS_5tupleIJNS1_IJNS_1CILi4EEENS2_ILi8EEEEEENS2_ILi2EEENS2_ILi1EEEEEENS1_IJNS1_IJNS2_ILi128EEENS2_ILi0EEEEEES4_SA_EEENS1_IJNS1_IJiiEEEiSA_EEEEEDaRKT_RKT0_RKT1_ENKUlRKT_RKT0_RKT1_E_clIS5_SB_SD_EEDaSQ_ST_SW_:
[----:B------:R-:W-:Y:S02]  /*d740*/  MOV R3, R2 ;  /* 0x0000000200037202 */ /* 0x000fe40000000f00 */
[----:B------:R-:W-:Y:S02]  /*d750*/  MOV R2, 0xd770 ;  /* 0x0000d77000027802 */ /* 0x000fe40000000f00 */
[----:B------:R-:W-:Y:S05]  /*d760*/  CALL.REL.NOINC `($_ZN7cutlass13device_kernelIN5flash19enable_sm80_to_sm89INS1_16FlashAttnBwdSm80INS1_25CollectiveMainloopBwdSm80ILi2ELi2EN4cute5tupleIJNS5_1CILi128EEES8_NS7_ILi64EEEEEENS_10bfloat16_tEfNS_4arch4Sm80ELb1ELb0ELb1ELb1ELb1ELb0ELb0ELb0ELi2ELi4ELi4ELi4ELb0EEENS1_21CollectiveEpilogueBwdISA_SB_SD_Li256ELb1ELb0ELi2EEENS1_25SingleTileBwdLPTSchedulerILb1ELi128ELb1EEEEEEEEEvNT_6ParamsE$_ZZN4cute13to_mixed_bitsINS_5tupleIJNS_1CILi4EEENS2_ILi8EEEEEENS1_IJNS2_ILi128EEENS2_ILi0EEEEEENS1_IJiiEEEEEDaRKT_RKT0_RKT1_ENKUlRKT_RKT0_RKT1_E_clIS3_S6_iEEDaSL_SO_SR_) ;  /* 0x0000034000007944 */ /* 0x000fea0003c00000 */
[----:B------:R-:W-:Y:S02]  /*d770*/  MOV R2, 0xd790 ;  /* 0x0000d79000027802 */ /* 0x000fe40000000f00 */
[----:B------:R-:W-:Y:S05]  /*d780*/  CALL.REL.NOINC `($_ZN7cutlass13device_kernelIN5flash19enable_sm80_to_sm89INS1_16FlashAttnBwdSm80INS1_25CollectiveMainloopBwdSm80ILi2ELi2EN4cute5tupleIJNS5_1CILi128EEES8_NS7_ILi64EEEEEENS_10bfloat16_tEfNS_4arch4Sm80ELb1ELb0ELb1ELb1ELb1ELb0ELb0ELb0ELi2ELi4ELi4ELi4ELb0EEENS1_21CollectiveEpilogueBwdISA_SB_SD_Li256ELb1ELb0ELi2EEENS1_25SingleTileBwdLPTSchedulerILb1ELi128ELb1EEEEEEEEEvNT_6ParamsE$_ZZN4cute13to_mixed_bitsINS_5tupleIJNS_1CILi4EEENS2_ILi8EEEEEENS1_IJNS2_ILi128EEENS2_ILi0EEEEEENS1_IJiiEEEEEDaRKT_RKT0_RKT1_ENKUlDpRKT_E_clIJNS_9MixedBitsILj0ELj384EEENS2_ILj0EEEEEEDaSM_) ;  /* 0x000002e000007944 */ /* 0x000fea0003c00000 */
[----:B------:R-:W-:Y:S02]  /*d790*/  MOV R8, R6 ;  /* 0x0000000600087202 */ /* 0x000fe40000000f00 */
[----:B------:R-:W-:-:S04]  /*d7a0*/  MOV R9, 0x0 ;  /* 0x0000000000097802 */ /* 0x000fc80000000f00 */
[----:B------:R-:W-:Y:S05]  /*d7b0*/  RET.REL.NODEC R8 `(_ZN7cutlass13device_kernelIN5flash19enable_sm80_to_sm89INS1_16FlashAttnBwdSm80INS1_25CollectiveMainloopBwdSm80ILi2ELi2EN4cute5tupleIJNS5_1CILi128EEES8_NS7_ILi64EEEEEENS_10bfloat16_tEfNS_4arch4Sm80ELb1ELb0ELb1ELb1ELb1ELb0ELb0ELb0ELi2ELi4ELi4ELi4ELb0EEENS1_21CollectiveEpilogueBwdISA_SB_SD_Li256ELb1ELb0ELi2EEENS1_25SingleTileBwdLPTSchedulerILb1ELi128ELb1EEEEEEEEEvNT_6ParamsE) ;  /* 0xffff284008007950 */ /* 0x000fea0003c3ffff */
        .type           $_ZN7cutlass13device_kernelIN5flash19enable_sm80_to_sm89INS1_16FlashAttnBwdSm80INS1_25CollectiveMainloopBwdSm80ILi2ELi2EN4cute5tupleIJNS5_1CILi128EEES8_NS7_ILi64EEEEEENS_10bfloat16_tEfNS_4arch4Sm80ELb1ELb0ELb1ELb1ELb1ELb0ELb0ELb0ELi2ELi4ELi4ELi4ELb0EEENS1_21CollectiveEpilogueBwdISA_SB_SD_Li256ELb1ELb0ELi2EEENS1_25SingleTileBwdLPTSchedulerILb1ELi128ELb1EEEEEEEEEvNT_6ParamsE$_ZZN4cute13to_mixed_bitsINS_5tupleIJNS1_IJNS_1CILi4EEENS2_ILi8EEEEEENS2_ILi2EEENS2_ILi1EEEEEENS1_IJNS1_IJNS2_ILi128EEENS2_ILi0EEEEEES4_SA_EEENS1_IJNS1_IJiiEEEiSA_EEEEEDaRKT_RKT0_RKT1_ENKUlRKT_RKT0_RKT1_E_clIS6_S4_iEEDaSQ_ST_SW_,@function
        .size           $_ZN7cutlass13device_kernelIN5flash19enable_sm80_to_sm89INS1_16FlashAttnBwdSm80INS1_25CollectiveMainloopBwdSm80ILi2ELi2EN4cute5tupleIJNS5_1CILi128EEES8_NS7_ILi64EEEEEENS_10bfloat16_tEfNS_4arch4Sm80ELb1ELb0ELb1ELb1ELb1ELb0ELb0ELb0ELi2ELi4ELi4ELi4ELb0EEENS1_21CollectiveEpilogueBwdISA_SB_SD_Li256ELb1ELb0ELi2EEENS1_25SingleTileBwdLPTSchedulerILb1ELi128ELb1EEEEEEEEEvNT_6ParamsE$_ZZN4cute13to_mixed_bitsINS_5tupleIJNS1_IJNS_1CILi4EEENS2_ILi8EEEEEENS2_ILi2EEENS2_ILi1EEEEEENS1_IJNS1_IJNS2_ILi128EEENS2_ILi0EEEEEES4_SA_EEENS1_IJNS1_IJiiEEEiSA_EEEEEDaRKT_RKT0_RKT1_ENKUlRKT_RKT0_RKT1_E_clIS6_S4_iEEDaSQ_ST_SW_,($_ZN7cutlass13device_kernelIN5flash19enable_sm80_to_sm89INS1_16FlashAttnBwdSm80INS1_25CollectiveMainloopBwdSm80ILi2ELi2EN4cute5tupleIJNS5_1CILi128EEES8_NS7_ILi64EEEEEENS_10bfloat16_tEfNS_4arch4Sm80ELb1ELb0ELb1ELb1ELb1ELb0ELb0ELb0ELi2ELi4ELi4ELi4ELb0EEENS1_21CollectiveEpilogueBwdISA_SB_SD_Li256ELb1ELb0ELi2EEENS1_25SingleTileBwdLPTSchedulerILb1ELi128ELb1EEEEEEEEEvNT_6ParamsE$_ZZN4cute13to_mixed_bitsINS_5tupleIJNS1_IJNS_1CILi4EEENS2_ILi8EEEEEES3_NS2_ILi1EEEEEENS1_IJNS1_IJNS2_ILi0EEENS2_ILi64EEEEEES8_S8_EEENS1_IJNS1_IJiiEEEiS8_EEEEEDaRKT_RKT0_RKT1_ENKUlDpRKT_E_clIJNS_9MixedBitsILj0ELj448EEENS2_ILj0EEESV_EEEDaSQ_ - $_ZN7cutlass13device_kernelIN5flash19enable_sm80_to_sm89INS1_16FlashAttnBwdSm80INS1_25CollectiveMainloopBwdSm80ILi2ELi2EN4cute5tupleIJNS5_1CILi128EEES8_NS7_ILi64EEEEEENS_10bfloat16_tEfNS_4arch4Sm80ELb1ELb0ELb1ELb1ELb1ELb0ELb0ELb0ELi2ELi4ELi4ELi4ELb0EEENS1_21CollectiveEpilogueBwdISA_SB_SD_Li256ELb1ELb0ELi2EEENS1_25SingleTileBwdLPTSchedulerILb1ELi128ELb1EEEEEEEEEvNT_6ParamsE$_ZZN4cute13to_mixed_bitsINS_5tupleIJNS1_IJNS_1CILi4EEENS2_ILi8EEEEEENS2_ILi2EEENS2_ILi1EEEEEENS1_IJNS1_IJNS2_ILi128EEENS2_ILi0EEEEEES4_SA_EEENS1_IJNS1_IJiiEEEiSA_EEEEEDaRKT_RKT0_RKT1_ENKUlRKT_RKT0_RKT1_E_clIS6_S4_iEEDaSQ_ST_SW_)
$_ZN7cutlass13device_kernelIN5flash19enable_sm80_to_sm89INS1_16FlashAttnBwdSm80INS1_25CollectiveMainloopBwdSm80ILi2ELi2EN4cute5tupleIJNS5_1CILi128EEES8_NS7_ILi64EEEEEENS_10bfloat16_tEfNS_4arch4Sm80ELb1ELb0ELb1ELb1ELb1ELb0ELb0ELb0ELi2ELi4ELi4ELi4ELb0EEENS1_21CollectiveEpilogueBwdISA_SB_SD_Li256ELb1ELb0ELi2EEENS1_25SingleTileBwdLPTSchedulerILb1ELi128ELb1EEEEEEEEEvNT_6ParamsE$_ZZN4cute13to_mixed_bitsINS_5tupleIJNS1_IJNS_1CILi4EEENS2_ILi8EEEEEENS2_ILi2EEENS2_ILi1EEEEEENS1_IJNS1_IJNS2_ILi128EEENS2_ILi0EEEEEES4_SA_EEENS1_IJNS1_IJiiEEEiSA_EEEEEDaRKT_RKT0_RKT1_ENKUlRKT_RKT0_RKT1_E_clIS6_S4_iEEDaSQ_ST_SW_:
[----:B------:R-:W-:Y:S01]  /*d7c0*/  MOV R8, R6 ;  /* 0x0000000600087202 */ /* 0x000fe20000000f00 */
[----:B------:R-:W-:Y:S02]  /*d7d0*/  IMAD.MOV.U32 R9, RZ, RZ, 0x0 ;  /* 0x00000000ff097424 */ /* 0x000fe400078e00ff */
[----:B------:R-:W-:-:S05]  /*d7e0*/  IMAD.SHL.U32 R2, R31, 0x8, RZ ;  /* 0x000000081f027824 */ /* 0x000fca00078e00ff */
[----:B------:R-:W-:Y:S01]  /*d7f0*/  LOP3.LUT R2, R2, 0x8, RZ, 0xc0, !PT ;  /* 0x0000000802027812 */ /* 0x000fe200078ec0ff */
[----:B------:R-:W-:Y:S06]  /*d800*/  RET.REL.NODEC R8 `(_ZN7cutlass13device_kernelIN5flash19enable_sm80_to_sm89INS1_16FlashAttnBwdSm80INS1_25CollectiveMainloopBwdSm80ILi2ELi2EN4cute5tupleIJNS5_1CILi128EEES8_NS7_ILi64EEEEEENS_10bfloat16_tEfNS_4arch4Sm80ELb1ELb0ELb1ELb1ELb1ELb0ELb0ELb0ELi2ELi4ELi4ELi4ELb0EEENS1_21CollectiveEpilogueBwdISA_SB_SD_Li256ELb1ELb0ELi2EEENS1_25SingleTileBwdLPTSchedulerILb1ELi128ELb1EEEEEEEEEvNT_6ParamsE) ;  /* 0xffff27f008007950 */ /* 0x000fec0003c3ffff */
        .type           $_ZN7cutlass13device_kernelIN5flash19enable_sm80_to_sm89INS1_16FlashAttnBwdSm80INS1_25CollectiveMainloopBwdSm80ILi2ELi2EN4cute5tupleIJNS5_1CILi128EEES8_NS7_ILi64EEEEEENS_10bfloat16_tEfNS_4arch4Sm80ELb1ELb0ELb1ELb1ELb1ELb0ELb0ELb0ELi2ELi4ELi4ELi4ELb0EEENS1_21CollectiveEpilogueBwdISA_SB_SD_Li256ELb1ELb0ELi2EEENS1_25SingleTileBwdLPTSchedulerILb1ELi128ELb1EEEEEEEEEvNT_6ParamsE$_ZZN4cute13to_mixed_bitsINS_5tupleIJNS1_IJNS_1CILi4EEENS2_ILi8EEEEEES3_NS2_ILi1EEEEEENS1_IJNS1_IJNS2_ILi0EEENS2_ILi64EEEEEES8_S8_EEENS1_IJNS1_IJiiEEEiS8_EEEEEDaRKT_RKT0_RKT1_ENKUlDpRKT_E_clIJNS_9MixedBitsILj0ELj448EEENS2_ILj0EEESV_EEEDaSQ_,@function
        .size           $_ZN7cutlass13device_kernelIN5flash19enable_sm80_to_sm89INS1_16FlashAttnBwdSm80INS1_25CollectiveMainloopBwdSm80ILi2ELi2EN4cute5tupleIJNS5_1CILi128EEES8_NS7_ILi64EEEEEENS_10bfloat16_tEfNS_4arch4Sm80ELb1ELb0ELb1ELb1ELb1ELb0ELb0ELb0ELi2ELi4ELi4ELi4ELb0EEENS1_21CollectiveEpilogueBwdISA_SB_SD_Li256ELb1ELb0ELi2EEENS1_25SingleTileBwdLPTSchedulerILb1ELi128ELb1EEEEEEEEEvNT_6ParamsE$_ZZN4cute13to_mixed_bitsINS_5tupleIJNS1_IJNS_1CILi4EEENS2_ILi8EEEEEES3_NS2_ILi1EEEEEENS1_IJNS1_IJNS2_ILi0EEENS2_ILi64EEEEEES8_S8_EEENS1_IJNS1_IJiiEEEiS8_EEEEEDaRKT_RKT0_RKT1_ENKUlDpRKT_E_clIJNS_9MixedBitsILj0ELj448EEENS2_ILj0EEESV_EEEDaSQ_,($_ZN7cutlass13device_kernelIN5flash19enable_sm80_to_sm89INS1_16FlashAttnBwdSm80INS1_25CollectiveMainloopBwdSm80ILi2ELi2EN4cute5tupleIJNS5_1CILi128EEES8_NS7_ILi64EEEEEENS_10bfloat16_tEfNS_4arch4Sm80ELb1ELb0ELb1ELb1ELb1ELb0ELb0ELb0ELi2ELi4ELi4ELi4ELb0EEENS1_21CollectiveEpilogueBwdISA_SB_SD_Li256ELb1ELb0ELi2EEENS1_25SingleTileBwdLPTSchedulerILb1ELi128ELb1EEEEEEEEEvNT_6ParamsE$_ZZN4cute13to_mixed_bitsINS_5tupleIJNS1_IJNS_1CILi4EEENS2_ILi8EEEEEES3_NS2_ILi1EEEEEENS1_IJNS1_IJNS2_ILi0EEENS2_ILi64EEEEEES8_S8_EEENS1_IJNS1_IJiiEEEiS8_EEEEEDaRKT_RKT0_RKT1_ENKUlRKT_RKT0_RKT1_E_clIS5_SA_SC_EEDaSP_SS_SV_ - $_ZN7cutlass13device_kernelIN5flash19enable_sm80_to_sm89INS1_16FlashAttnBwdSm80INS1_25CollectiveMainloopBwdSm80ILi2ELi2EN4cute5tupleIJNS5_1CILi128EEES8_NS7_ILi64EEEEEENS_10bfloat16_tEfNS_4arch4Sm80ELb1ELb0ELb1ELb1ELb1ELb0ELb0ELb0ELi2ELi4ELi4ELi4ELb0EEENS1_21CollectiveEpilogueBwdISA_SB_SD_Li256ELb1ELb0ELi2EEENS1_25SingleTileBwdLPTSchedulerILb1ELi128ELb1EEEEEEEEEvNT_6ParamsE$_ZZN4cute13to_mixed_bitsINS_5tupleIJNS1_IJNS_1CILi4EEENS2_ILi8EEEEEES3_NS2_ILi1EEEEEENS1_IJNS1_IJNS2_ILi0EEENS2_ILi64EEEEEES8_S8_EEENS1_IJNS1_IJiiEEEiS8_EEEEEDaRKT_RKT0_RKT1_ENKUlDpRKT_E_clIJNS_9MixedBitsILj0ELj448EEENS2_ILj0EEESV_EEEDaSQ_)
$_ZN7cutlass13device_kernelIN5flash19enable_sm80_to_sm89INS1_16FlashAttnBwdSm80INS1_25CollectiveMainloopBwdSm80ILi2ELi2EN4cute5tupleIJNS5_1CILi128EEES8_NS7_ILi64EEEEEENS_10bfloat16_tEfNS_4arch4Sm80ELb1ELb0ELb1ELb1ELb1ELb0ELb0ELb0ELi2ELi4ELi4ELi4ELb0EEENS1_21CollectiveEpilogueBwdISA_SB_SD_Li256ELb1ELb0ELi2EEENS1_25SingleTileBwdLPTSchedulerILb1ELi128ELb1EEEEEEEEEvNT_6ParamsE$_ZZN4cute13to_mixed_bitsINS_5tupleIJNS1_IJNS_1CILi4EEENS2_ILi8EEEEEES3_NS2_ILi1EEEEEENS1_IJNS1_IJNS2_ILi0EEENS2_ILi64EEEEEES8_S8_EEENS1_IJNS1_IJiiEEEiS8_EEEEEDaRKT_RKT0_RKT1_ENKUlDpRKT_E_clIJNS_9MixedBitsILj0ELj448EEENS2_ILj0EEESV_EEEDaSQ_:
[----:B------:R-:W-:Y:S02]  /*d810*/  MOV R3, 0x0 ;  /* 0x0000000000037802 */ /* 0x000fe40000000f00 */
[----:B------:R-:W-:Y:S02]  /*d820*/  LOP3.LUT R13, R13, 0x1c0, RZ, 0xc0, !PT ;  /* 0x000001c00d0d7812 */ /* 0x000fe400078ec0ff */
[----:B------:R-:W-:Y:S05]  /*d830*/  RET.REL.NODEC R2 `(_ZN7cutlass13device_kernelIN5flash19enable_sm80_to_sm89INS1_16FlashAttnBwdSm80INS1_25CollectiveMainloopBwdSm80ILi2ELi2EN4cute5tupleIJNS5_1CILi128EEES8_NS7_ILi64EEEEEENS_10bfloat16_tEfNS_4arch4Sm80ELb1ELb0ELb1ELb1ELb1ELb0ELb0ELb0ELi2ELi4ELi4ELi4ELb0EEENS1_21CollectiveEpilogueBwdISA_SB_SD_Li256ELb1ELb0ELi2EEENS1_25SingleTileBwdLPTSchedulerILb1ELi128ELb1EEEEEEEEEvNT_6ParamsE) ;  /* 0xffff27c002007950 */ /* 0x000fea0003c3ffff */
        .type           $_ZN7cutlass13device_kernelIN5flash19enable_sm80_to_sm89INS1_16FlashAttnBwdSm80INS1_25CollectiveMainloopBwdSm80ILi2ELi2EN4cute5tupleIJNS5_1CILi128EEES8_NS7_ILi64EEEEEENS_10bfloat16_tEfNS_4arch4Sm80ELb1ELb0ELb1ELb1ELb1ELb0ELb0ELb0ELi2ELi4ELi4ELi4ELb0EEENS1_21CollectiveEpilogueBwdISA_SB_SD_Li256ELb1ELb0ELi2EEENS1_25SingleTileBwdLPTSchedulerILb1ELi128ELb1EEEEEEEEEvNT_6ParamsE$_ZZN4cute13to_mixed_bitsINS_5tupleIJNS1_IJNS_1CILi4EEENS2_ILi8EEEEEES3_NS2_ILi1EEEEEENS1_IJNS1_IJNS2_ILi0EEENS2_ILi64EEEEEES8_S8_EEENS1_IJNS1_IJiiEEEiS8_EEEEEDaRKT_RKT0_RKT1_ENKUlRKT_RKT0_RKT1_E_clIS5_SA_SC_EEDaSP_SS_SV_,@function
        .size           $_ZN7cutlass13device_kernelIN5flash19enable_sm80_to_sm89INS1_16FlashAttnBwdSm80INS1_25CollectiveMainloopBwdSm80ILi2ELi2EN4cute5tupleIJNS5_1CILi128EEES8_NS7_ILi64EEEEEENS_10bfloat16_tEfNS_4arch4Sm80ELb1ELb0ELb1ELb1ELb1ELb0ELb0ELb0ELi2ELi4ELi4ELi4ELb0EEENS1_21CollectiveEpilogueBwdISA_SB_SD_Li256ELb1ELb0ELi2EEENS1_25SingleTileBwdLPTSchedulerILb1ELi128ELb1EEEEEEEEEvNT_6ParamsE$_ZZN4cute13to_mixed_bitsINS_5tupleIJNS1_IJNS_1CILi4EEENS2_ILi8EEEEEES3_NS2_ILi1EEEEEENS1_IJNS1_IJNS2_ILi0EEENS2_ILi64EEEEEES8_S8_EEENS1_IJNS1_IJiiEEEiS8_EEEEEDaRKT_RKT0_RKT1_ENKUlRKT_RKT0_RKT1_E_clIS5_SA_SC_EEDaSP_SS_SV_,($_ZN7cutlass13device_kernelIN5flash19enable_sm80_to_sm89INS1_16FlashAttnBwdSm80INS1_25CollectiveMainloopBwdSm80ILi2ELi2EN4cute5tupleIJNS5_1CILi128EEES8_NS7_ILi64EEEEEENS_10bfloat16_tEfNS_4arch4Sm80ELb1ELb0ELb1ELb1ELb1ELb0ELb0ELb0ELi2ELi4ELi4ELi4ELb0EEENS1_21CollectiveEpilogueBwdISA_SB_SD_Li256ELb1ELb0ELi2EEENS1_25SingleTileBwdLPTSchedulerILb1ELi128ELb1EEEEEEEEEvNT_6ParamsE$_ZZN4cute13to_mixed_bitsINS_5tupleIJNS1_IJNS_1CILi4EEENS2_ILi8EEEEEES3_NS2_ILi1EEEEEENS1_IJNS1_IJNS2_ILi128EEENS2_ILi0EEEEEENS2_ILi16EEES9_EEENS1_IJNS1_IJiiEEEiS9_EEEEEDaRKT_RKT0_RKT1_ENKUlDpRKT_E_clIJNS_9MixedBitsILj0ELj384EEENSU_ILj0ELj48EEENS2_ILj0EEEEEEDaSR_ - $_ZN7cutlass13device_kernelIN5flash19enable_sm80_to_sm89INS1_16FlashAttnBwdSm80INS1_25CollectiveMainloopBwdSm80ILi2ELi2EN4cute5tupleIJNS5_1CILi128EEES8_NS7_ILi64EEEEEENS_10bfloat16_tEfNS_4arch4Sm80ELb1ELb0ELb1ELb1ELb1ELb0ELb0ELb0ELi2ELi4ELi4ELi4ELb0EEENS1_21CollectiveEpilogueBwdISA_SB_SD_Li256ELb1ELb0ELi2EEENS1_25SingleTileBwdLPTSchedulerILb1ELi128ELb1EEEEEEEEEvNT_6ParamsE$_ZZN4cute13to_mixed_bitsINS_5tupleIJNS1_IJNS_1CILi4EEENS2_ILi8EEEEEES3_NS2_ILi1EEEEEENS1_IJNS1_IJNS2_ILi0EEENS2_ILi64EEEEEES8_S8_EEENS1_IJNS1_IJiiEEEiS8_EEEEEDaRKT_RKT0_RKT1_ENKUlRKT_RKT0_RKT1_E_clIS5_SA_SC_EEDaSP_SS_SV_)
$_ZN7cutlass13device_kernelIN5flash19enable_sm80_to_sm89INS1_16FlashAttnBwdSm80INS1_25CollectiveMainloopBwdSm80ILi2ELi2EN4cute5tupleIJNS5_1CILi128EEES8_NS7_ILi64EEEEEENS_10bfloat16_tEfNS_4arch4Sm80ELb1ELb0ELb1ELb1ELb1ELb0ELb0ELb0ELi2ELi4ELi4ELi4ELb0EEENS1_21CollectiveEpilogueBwdISA_SB_SD_Li256ELb1ELb0ELi2EEENS1_25SingleTileBwdLPTSchedulerILb1ELi128ELb1EEEEEEEEEvNT_6ParamsE$_ZZN4cute13to_mixed_bitsINS_5tupleIJNS1_IJNS_1CILi4EEENS2_ILi8EEEEEES3_NS2_ILi1EEEEEENS1_IJNS1_IJNS2_ILi0EEENS2_ILi64EEEEEES8_S8_EEENS1_IJNS1_IJiiEEEiS8_EEEEEDaRKT_RKT0_RKT1_ENKUlRKT_RKT0_RKT1_E_clIS5_SA_SC_EEDaSP_SS_SV_:
        /* <DEDUP_REMOVED lines=8> */
        .type           $_ZN7cutlass13device_kernelIN5flash19enable_sm80_to_sm89INS1_16FlashAttnBwdSm80INS1_25CollectiveMainloopBwdSm80ILi2ELi2EN4cute5tupleIJNS5_1CILi128EEES8_NS7_ILi64EEEEEENS_10bfloat16_tEfNS_4arch4Sm80ELb1ELb0ELb1ELb1ELb1ELb0ELb0ELb0ELi2ELi4ELi4ELi4ELb0EEENS1_21CollectiveEpilogueBwdISA_SB_SD_Li256ELb1ELb0ELi2EEENS1_25SingleTileBwdLPTSchedulerILb1ELi128ELb1EEEEEEEEEvNT_6ParamsE$_ZZN4cute13to_mixed_bitsINS_5tupleIJNS1_IJNS_1CILi4EEENS2_ILi8EEEEEES3_NS2_ILi1EEEEEENS1_IJNS1_IJNS2_ILi128EEENS2_ILi0EEEEEENS2_ILi16EEES9_EEENS1_IJNS1_IJiiEEEiS9_EEEEEDaRKT_RKT0_RKT1_ENKUlDpRKT_E_clIJNS_9MixedBitsILj0ELj384EEENSU_ILj0ELj48EEENS2_ILj0EEEEEEDaSR_,@function
        .size           $_ZN7cutlass13device_kernelIN5flash19enable_sm80_to_sm89INS1_16FlashAttnBwdSm80INS1_25CollectiveMainloopBwdSm80ILi2ELi2EN4cute5tupleIJNS5_1CILi128EEES8_NS7_ILi64EEEEEENS_10bfloat16_tEfNS_4arch4Sm80ELb1ELb0ELb1ELb1ELb1ELb0ELb0ELb0ELi2ELi4ELi4ELi4ELb0EEENS1_21CollectiveEpilogueBwdISA_SB_SD_Li256ELb1ELb0ELi2EEENS1_25SingleTileBwdLPTSchedulerILb1ELi128ELb1EEEEEEEEEvNT_6ParamsE$_ZZN4cute13to_mixed_bitsINS_5tupleIJNS1_IJNS_1CILi4EEENS2_ILi8EEEEEES3_NS2_ILi1EEEEEENS1_IJNS1_IJNS2_ILi128EEENS2_ILi0EEEEEENS2_ILi16EEES9_EEENS1_IJNS1_IJiiEEEiS9_EEEEEDaRKT_RKT0_RKT1_ENKUlDpRKT_E_clIJNS_9MixedBitsILj0ELj384EEENSU_ILj0ELj48EEENS2_ILj0EEEEEEDaSR_,($_ZN7cutlass13device_kernelIN5flash19enable_sm80_to_sm89INS1_16FlashAttnBwdSm80INS1_25CollectiveMainloopBwdSm80ILi2ELi2EN4cute5tupleIJNS5_1CILi128EEES8_NS7_ILi64EEEEEENS_10bfloat16_tEfNS_4arch4Sm80ELb1ELb0ELb1ELb1ELb1ELb0ELb0ELb0ELi2ELi4ELi4ELi4ELb0EEENS1_21CollectiveEpilogueBwdISA_SB_SD_Li256ELb1ELb0ELi2EEENS1_25SingleTileBwdLPTSchedulerILb1ELi128ELb1EEEEEEEEEvNT_6ParamsE$_ZZN4cute13to_mixed_bitsINS_5tupleIJNS1_IJNS_1CILi4EEENS2_ILi8EEEEEES3_NS2_ILi1EEEEEENS1_IJNS1_IJNS2_ILi128EEENS2_ILi0EEEEEENS2_ILi16EEES9_EEENS1_IJNS1_IJiiEEEiS9_EEEEEDaRKT_RKT0_RKT1_ENKUlRKT_RKT0_RKT1_E_clIS3_SB_iEEDaSQ_ST_SW_ - $_ZN7cutlass13device_kernelIN5flash19enable_sm80_to_sm89INS1_16FlashAttnBwdSm80INS1_25CollectiveMainloopBwdSm80ILi2ELi2EN4cute5tupleIJNS5_1CILi128EEES8_NS7_ILi64EEEEEENS_10bfloat16_tEfNS_4arch4Sm80ELb1ELb0ELb1ELb1ELb1ELb0ELb0ELb0ELi2ELi4ELi4ELi4ELb0EEENS1_21CollectiveEpilogueBwdISA_SB_SD_Li256ELb1ELb0ELi2EEENS1_25SingleTileBwdLPTSchedulerILb1ELi128ELb1EEEEEEEEEvNT_6ParamsE$_ZZN4cute13to_mixed_bitsINS_5tupleIJNS1_IJNS_1CILi4EEENS2_ILi8EEEEEES3_NS2_ILi1EEEEEENS1_IJNS1_IJNS2_ILi128EEENS2_ILi0EEEEEENS2_ILi16EEES9_EEENS1_IJNS1_IJiiEEEiS9_EEEEEDaRKT_RKT0_RKT1_ENKUlDpRKT_E_clIJNS_9MixedBitsILj0ELj384EEENSU_ILj0ELj48EEENS2_ILj0EEEEEEDaSR_)
$_ZN7cutlass13device_kernelIN5flash19enable_sm80_to_sm89INS1_16FlashAttnBwdSm80INS1_25CollectiveMainloopBwdSm80ILi2ELi2EN4cute5tupleIJNS5_1CILi128EEES8_NS7_ILi64EEEEEENS_10bfloat16_tEfNS_4arch4Sm80ELb1ELb0ELb1ELb1ELb1ELb0ELb0ELb0ELi2ELi4ELi4ELi4ELb0EEENS1_21CollectiveEpilogueBwdISA_SB_SD_Li256ELb1ELb0ELi2EEENS1_25SingleTileBwdLPTSchedulerILb1ELi128ELb1EEEEEEEEEvNT_6ParamsE$_ZZN4cute13to_mixed_bitsINS_5tupleIJNS1_IJNS_1CILi4EEENS2_ILi8EEEEEES3_NS2_ILi1EEEEEENS1_IJNS1_IJNS2_ILi128EEENS2_ILi0EEEEEENS2_ILi16EEES9_EEENS1_IJNS1_IJiiEEEiS9_EEEEEDaRKT_RKT0_RKT1_ENKUlDpRKT_E_clIJNS_9MixedBitsILj0ELj384EEENSU_ILj0ELj48EEENS2_ILj0EEEEEEDaSR_:
[----:B------:R-:W-:Y:S01]  /*d8c0*/  IMAD.MOV.U32 R8, RZ, RZ, R2 ;  /* 0x000000ffff087224 */ /* 0x000fe200078e0002 */
[----:B------:R-:W-:Y:S01]  /*d8d0*/  LOP3.LUT R6, R5, 0x30, RZ, 0xc0, !PT ;  /* 0x0000003005067812 */ /* 0x000fe200078ec0ff */
[----:B------:R-:W-:-:S03]  /*d8e0*/  IMAD.MOV.U32 R9, RZ, RZ, 0x0 ;  /* 0x00000000ff097424 */ /* 0x000fc600078e00ff */
[----:B------:R-:W-:Y:S01]  /*d8f0*/  LOP3.LUT R3, R6, 0x1b0, R3, 0x78, !PT ;  /* 0x000001b006037812 */ /* 0x000fe200078e7803 */
[----:B------:R-:W-:Y:S06]  /*d900*/  RET.REL.NODEC R8 `(_ZN7cutlass13device_kernelIN5flash19enable_sm80_to_sm89INS1_16FlashAttnBwdSm80INS1_25CollectiveMainloopBwdSm80ILi2ELi2EN4cute5tupleIJNS5_1CILi128EEES8_NS7_ILi64EEEEEENS_10bfloat16_tEfNS_4arch4Sm80ELb1ELb0ELb1ELb1ELb1ELb0ELb0ELb0ELi2ELi4ELi4ELi4ELb0EEENS1_21CollectiveEpilogueBwdISA_SB_SD_Li256ELb1ELb0ELi2EEENS1_25SingleTileBwdLPTSchedulerILb1ELi128ELb1EEEEEEEEEvNT_6ParamsE) ;  /* 0xffff26f008007950 */ /* 0x000fec0003c3ffff */
        .type           $_ZN7cutlass13device_kernelIN5flash19enable_sm80_to_sm89INS1_16FlashAttnBwdSm80INS1_25CollectiveMainloopBwdSm80ILi2ELi2EN4cute5tupleIJNS5_1CILi128EEES8_NS7_ILi64EEEEEENS_10bfloat16_tEfNS_4arch4Sm80ELb1ELb0ELb1ELb1ELb1ELb0ELb0ELb0ELi2ELi4ELi4ELi4ELb0EEENS1_21CollectiveEpilogueBwdISA_SB_SD_Li256ELb1ELb0ELi2EEENS1_25SingleTileBwdLPTSchedulerILb1ELi128ELb1EEEEEEEEEvNT_6ParamsE$_ZZN4cute13to_mixed_bitsINS_5tupleIJNS1_IJNS_1CILi4EEENS2_ILi8EEEEEES3_NS2_ILi1EEEEEENS1_IJNS1_IJNS2_ILi128EEENS2_ILi0EEEEEENS2_ILi16EEES9_EEENS1_IJNS1_IJiiEEEiS9_EEEEEDaRKT_RKT0_RKT1_ENKUlRKT_RKT0_RKT1_E_clIS3_SB_iEEDaSQ_ST_SW_,@function
        .size           $_ZN7cutlass13device_kernelIN5flash19enable_sm80_to_sm89INS1_16FlashAttnBwdSm80INS1_25CollectiveMainloopBwdSm80ILi2ELi2EN4cute5tupleIJNS5_1CILi128EEES8_NS7_ILi64EEEEEENS_10bfloat16_tEfNS_4arch4Sm80ELb1ELb0ELb1ELb1ELb1ELb0ELb0ELb0ELi2ELi4ELi4ELi4ELb0EEENS1_21CollectiveEpilogueBwdISA_SB_SD_Li256ELb1ELb0ELi2EEENS1_25SingleTileBwdLPTSchedulerILb1ELi128ELb1EEEEEEEEEvNT_6ParamsE$_ZZN4cute13to_mixed_bitsINS_5tupleIJNS1_IJNS_1CILi4EEENS2_ILi8EEEEEES3_NS2_ILi1EEEEEENS1_IJNS1_IJNS2_ILi128EEENS2_ILi0EEEEEENS2_ILi16EEES9_EEENS1_IJNS1_IJiiEEEiS9_EEEEEDaRKT_RKT0_RKT1_ENKUlRKT_RKT0_RKT1_E_clIS3_SB_iEEDaSQ_ST_SW_,($_ZN7cutlass13device_kernelIN5flash19enable_sm80_to_sm89INS1_16FlashAttnBwdSm80INS1_25CollectiveMainloopBwdSm80ILi2ELi2EN4cute5tupleIJNS5_1CILi128EEES8_NS7_ILi64EEEEEENS_10bfloat16_tEfNS_4arch4Sm80ELb1ELb0ELb1ELb1ELb1ELb0ELb0ELb0ELi2ELi4ELi4ELi4ELb0EEENS1_21CollectiveEpilogueBwdISA_SB_SD_Li256ELb1ELb0ELi2EEENS1_25SingleTileBwdLPTSchedulerILb1ELi128ELb1EEEEEEEEEvNT_6ParamsE$_ZZN4cute13to_mixed_bitsINS_5tupleIJNS1_IJNS_1CILi4EEENS2_ILi8EEEEEES3_NS2_ILi1EEEEEENS1_IJNS1_IJNS2_ILi128EEENS2_ILi0EEEEEENS2_ILi16EEES9_EEENS1_IJNS1_IJiiEEEiS9_EEEEEDaRKT_RKT0_RKT1_ENKUlRKT_RKT0_RKT1_E_clIS5_SA_SD_EEDaSQ_ST_SW_ - $_ZN7cutlass13device_kernelIN5flash19enable_sm80_to_sm89INS1_16FlashAttnBwdSm80INS1_25CollectiveMainloopBwdSm80ILi2ELi2EN4cute5tupleIJNS5_1CILi128EEES8_NS7_ILi64EEEEEENS_10bfloat16_tEfNS_4arch4Sm80ELb1ELb0ELb1ELb1ELb1ELb0ELb0ELb0ELi2ELi4ELi4ELi4ELb0EEENS1_21CollectiveEpilogueBwdISA_SB_SD_Li256ELb1ELb0ELi2EEENS1_25SingleTileBwdLPTSchedulerILb1ELi128ELb1EEEEEEEEEvNT_6ParamsE$_ZZN4cute13to_mixed_bitsINS_5tupleIJNS1_IJNS_1CILi4EEENS2_ILi8EEEEEES3_NS2_ILi1EEEEEENS1_IJNS1_IJNS2_ILi128EEENS2_ILi0EEEEEENS2_ILi16EEES9_EEENS1_IJNS1_IJiiEEEiS9_EEEEEDaRKT_RKT0_RKT1_ENKUlRKT_RKT0_RKT1_E_clIS3_SB_iEEDaSQ_ST_SW_)
$_ZN7cutlass13device_kernelIN5flash19enable_sm80_to_sm89INS1_16FlashAttnBwdSm80INS1_25CollectiveMainloopBwdSm80ILi2ELi2EN4cute5tupleIJNS5_1CILi128EEES8_NS7_ILi64EEEEEENS_10bfloat16_tEfNS_4arch4Sm80ELb1ELb0ELb1ELb1ELb1ELb0ELb0ELb0ELi2ELi4ELi4ELi4ELb0EEENS1_21CollectiveEpilogueBwdISA_SB_SD_Li256ELb1ELb0ELi2EEENS1_25SingleTileBwdLPTSchedulerILb1ELi128ELb1EEEEEEEEEvNT_6ParamsE$_ZZN4cute13to_mixed_bitsINS_5tupleIJNS1_IJNS_1CILi4EEENS2_ILi8EEEEEES3_NS2_ILi1EEEEEENS1_IJNS1_IJNS2_ILi128EEENS2_ILi0EEEEEENS2_ILi16EEES9_EEENS1_IJNS1_IJiiEEEiS9_EEEEEDaRKT_RKT0_RKT1_ENKUlRKT_RKT0_RKT1_E_clIS3_SB_iEEDaSQ_ST_SW_:
[----:B------:R-:W-:Y:S01]  /*d910*/  MOV R8, R6 ;  /* 0x0000000600087202 */ /* 0x000fe20000000f00 */
[----:B------:R-:W-:Y:S02]  /*d920*/  IMAD.MOV.U32 R9, RZ, RZ, 0x0 ;  /* 0x00000000ff097424 */ /* 0x000fe400078e00ff */
[----:B------:R-:W-:-:S05]  /*d930*/  IMAD.SHL.U32 R2, R29, 0x10, RZ ;  /* 0x000000101d027824 */ /* 0x000fca00078e00ff */
[----:B------:R-:W-:Y:S01]  /*d940*/  LOP3.LUT R2, R2, 0x30, RZ, 0xc0, !PT ;  /* 0x0000003002027812 */ /* 0x000fe200078ec0ff */
[----:B------:R-:W-:Y:S06]  /*d950*/  RET.REL.NODEC R8 `(_ZN7cutlass13device_kernelIN5flash19enable_sm80_to_sm89INS1_16FlashAttnBwdSm80INS1_25CollectiveMainloopBwdSm80ILi2ELi2EN4cute5tupleIJNS5_1CILi128EEES8_NS7_ILi64EEEEEENS_10bfloat16_tEfNS_4arch4Sm80ELb1ELb0ELb1ELb1ELb1ELb0ELb0ELb0ELi2ELi4ELi4ELi4ELb0EEENS1_21CollectiveEpilogueBwdISA_SB_SD_Li256ELb1ELb0ELi2EEENS1_25SingleTileBwdLPTSchedulerILb1ELi128ELb1EEEEEEEEEvNT_6ParamsE) ;  /* 0xffff26a008007950 */ /* 0x000fec0003c3ffff */
        .type           $_ZN7cutlass13device_kernelIN5flash19enable_sm80_to_sm89INS1_16FlashAttnBwdSm80INS1_25CollectiveMainloopBwdSm80ILi2ELi2EN4cute5tupleIJNS5_1CILi128EEES8_NS7_ILi64EEEEEENS_10bfloat16_tEfNS_4arch4Sm80ELb1ELb0ELb1ELb1ELb1ELb0ELb0ELb0ELi2ELi4ELi4ELi4ELb0EEENS1_21CollectiveEpilogueBwdISA_SB_SD_Li256ELb1ELb0ELi2EEENS1_25SingleTileBwdLPTSchedulerILb1ELi128ELb1EEEEEEEEEvNT_6ParamsE$_ZZN4cute13to_mixed_bitsINS_5tupleIJNS1_IJNS_1CILi4EEENS2_ILi8EEEEEES3_NS2_ILi1EEEEEENS1_IJNS1_IJNS2_ILi128EEENS2_ILi0EEEEEENS2_ILi16EEES9_EEENS1_IJNS1_IJiiEEEiS9_EEEEEDaRKT_RKT0_RKT1_ENKUlRKT_RKT0_RKT1_E_clIS5_SA_SD_EEDaSQ_ST_SW_,@function
        .size           $_ZN7cutlass13device_kernelIN5flash19enable_sm80_to_sm89INS1_16FlashAttnBwdSm80INS1_25CollectiveMainloopBwdSm80ILi2ELi2EN4cute5tupleIJNS5_1CILi128EEES8_NS7_ILi64EEEEEENS_10bfloat16_tEfNS_4arch4Sm80ELb1ELb0ELb1ELb1ELb1ELb0ELb0ELb0ELi2ELi4ELi4ELi4ELb0EEENS1_21CollectiveEpilogueBwdISA_SB_SD_Li256ELb1ELb0ELi2EEENS1_25SingleTileBwdLPTSchedulerILb1ELi128ELb1EEEEEEEEEvNT_6ParamsE$_ZZN4cute13to_mixed_bitsINS_5tupleIJNS1_IJNS_1CILi4EEENS2_ILi8EEEEEES3_NS2_ILi1EEEEEENS1_IJNS1_IJNS2_ILi128EEENS2_ILi0EEEEEENS2_ILi16EEES9_EEENS1_IJNS1_IJiiEEEiS9_EEEEEDaRKT_RKT0_RKT1_ENKUlRKT_RKT0_RKT1_E_clIS5_SA_SD_EEDaSQ_ST_SW_,($_ZN7cutlass13device_kernelIN5flash19enable_sm80_to_sm89INS1_16FlashAttnBwdSm80INS1_25CollectiveMainloopBwdSm80ILi2ELi2EN4cute5tupleIJNS5_1CILi128EEES8_NS7_ILi64EEEEEENS_10bfloat16_tEfNS_4arch4Sm80ELb1ELb0ELb1ELb1ELb1ELb0ELb0ELb0ELi2ELi4ELi4ELi4ELb0EEENS1_21CollectiveEpilogueBwdISA_SB_SD_Li256ELb1ELb0ELi2EEENS1_25SingleTileBwdLPTSchedulerILb1ELi128ELb1EEEEEEEEEvNT_6ParamsE$_ZZN4cute13to_mixed_bitsINS_5tupleIJNS_1CILi4EEENS2_ILi8EEEEEENS1_IJNS2_ILi0EEENS2_ILi64EEEEEENS1_IJiiEEEEEDaRKT_RKT0_RKT1_ENKUlDpRKT_E_clIJNS2_ILj0EEENS_9MixedBitsILj0ELj448EEEEEEDaSM_ - $_ZN7cutlass13device_kernelIN5flash19enable_sm80_to_sm89INS1_16FlashAttnBwdSm80INS1_25CollectiveMainloopBwdSm80ILi2ELi2EN4cute5tupleIJNS5_1CILi128EEES8_NS7_ILi64EEEEEENS_10bfloat16_tEfNS_4arch4Sm80ELb1ELb0ELb1ELb1ELb1ELb0ELb0ELb0ELi2ELi4ELi4ELi4ELb0EEENS1_21CollectiveEpilogueBwdISA_SB_SD_Li256ELb1ELb0ELi2EEENS1_25SingleTileBwdLPTSchedulerILb1ELi128ELb1EEEEEEEEEvNT_6ParamsE$_ZZN4cute13to_mixed_bitsINS_5tupleIJNS1_IJNS_1CILi4EEENS2_ILi8EEEEEES3_NS2_ILi1EEEEEENS1_IJNS1_IJNS2_ILi128EEENS2_ILi0EEEEEENS2_ILi16EEES9_EEENS1_IJNS1_IJiiEEEiS9_EEEEEDaRKT_RKT0_RKT1_ENKUlRKT_RKT0_RKT1_E_clIS5_SA_SD_EEDaSQ_ST_SW_)
$_ZN7cutlass13device_kernelIN5flash19enable_sm80_to_sm89INS1_16FlashAttnBwdSm80INS1_25CollectiveMainloopBwdSm80ILi2ELi2EN4cute5tupleIJNS5_1CILi128EEES8_NS7_ILi64EEEEEENS_10bfloat16_tEfNS_4arch4Sm80ELb1ELb0ELb1ELb1ELb1ELb0ELb0ELb0ELi2ELi4ELi4ELi4ELb0EEENS1_21CollectiveEpilogueBwdISA_SB_SD_Li256ELb1ELb0ELi2EEENS1_25SingleTileBwdLPTSchedulerILb1ELi128ELb1EEEEEEEEEvNT_6ParamsE$_ZZN4cute13to_mixed_bitsINS_5tupleIJNS1_IJNS_1CILi4EEENS2_ILi8EEEEEES3_NS2_ILi1EEEEEENS1_IJNS1_IJNS2_ILi128EEENS2_ILi0EEEEEENS2_ILi16EEES9_EEENS1_IJNS1_IJiiEEEiS9_EEEEEDaRKT_RKT0_RKT1_ENKUlRKT_RKT0_RKT1_E_clIS5_SA_SD_EEDaSQ_ST_SW_:
        /* <DEDUP_REMOVED lines=8> */
        .type           $_ZN7cutlass13device_kernelIN5flash19enable_sm80_to_sm89INS1_16FlashAttnBwdSm80INS1_25CollectiveMainloopBwdSm80ILi2ELi2EN4cute5tupleIJNS5_1CILi128EEES8_NS7_ILi64EEEEEENS_10bfloat16_tEfNS_4arch4Sm80ELb1ELb0ELb1ELb1ELb1ELb0ELb0ELb0ELi2ELi4ELi4ELi4ELb0EEENS1_21CollectiveEpilogueBwdISA_SB_SD_Li256ELb1ELb0ELi2EEENS1_25SingleTileBwdLPTSchedulerILb1ELi128ELb1EEEEEEEEEvNT_6ParamsE$_ZZN4cute13to_mixed_bitsINS_5tupleIJNS_1CILi4EEENS2_ILi8EEEEEENS1_IJNS2_ILi0EEENS2_ILi64EEEEEENS1_IJiiEEEEEDaRKT_RKT0_RKT1_ENKUlDpRKT_E_clIJNS2_ILj0EEENS_9MixedBitsILj0ELj448EEEEEEDaSM_,@function
        .size           $_ZN7cutlass13device_kernelIN5flash19enable_sm80_to_sm89INS1_16FlashAttnBwdSm80INS1_25CollectiveMainloopBwdSm80ILi2ELi2EN4cute5tupleIJNS5_1CILi128EEES8_NS7_ILi64EEEEEENS_10bfloat16_tEfNS_4arch4Sm80ELb1ELb0ELb1ELb1ELb1ELb0ELb0ELb0ELi2ELi4ELi4ELi4ELb0EEENS1_21CollectiveEpilogueBwdISA_SB_SD_Li256ELb1ELb0ELi2EEENS1_25SingleTileBwdLPTSchedulerILb1ELi128ELb1EEEEEEEEEvNT_6ParamsE$_ZZN4cute13to_mixed_bitsINS_5tupleIJNS_1CILi4EEENS2_ILi8EEEEEENS1_IJNS2_ILi0EEENS2_ILi64EEEEEENS1_IJiiEEEEEDaRKT_RKT0_RKT1_ENKUlDpRKT_E_clIJNS2_ILj0EEENS_9MixedBitsILj0ELj448EEEEEEDaSM_,($_ZN7cutlass13device_kernelIN5flash19enable_sm80_to_sm89INS1_16FlashAttnBwdSm80INS1_25CollectiveMainloopBwdSm80ILi2ELi2EN4cute5tupleIJNS5_1CILi128EEES8_NS7_ILi64EEEEEENS_10bfloat16_tEfNS_4arch4Sm80ELb1ELb0ELb1ELb1ELb1ELb0ELb0ELb0ELi2ELi4ELi4ELi4ELb0EEENS1_21CollectiveEpilogueBwdISA_SB_SD_Li256ELb1ELb0ELi2EEENS1_25SingleTileBwdLPTSchedulerILb1ELi128ELb1EEEEEEEEEvNT_6ParamsE$_ZZN4cute13to_mixed_bitsINS_5tupleIJNS_1CILi4EEENS2_ILi8EEEEEENS1_IJNS2_ILi0EEENS2_ILi64EEEEEENS1_IJiiEEEEEDaRKT_RKT0_RKT1_ENKUlRKT_RKT0_RKT1_E_clIS4_S7_iEEDaSL_SO_SR_ - $_ZN7cutlass13device_kernelIN5flash19enable_sm80_to_sm89INS1_16FlashAttnBwdSm80INS1_25CollectiveMainloopBwdSm80ILi2ELi2EN4cute5tupleIJNS5_1CILi128EEES8_NS7_ILi64EEEEEENS_10bfloat16_tEfNS_4arch4Sm80ELb1ELb0ELb1ELb1ELb1ELb0ELb0ELb0ELi2ELi4ELi4ELi4ELb0EEENS1_21CollectiveEpilogueBwdISA_SB_SD_Li256ELb1ELb0ELi2EEENS1_25SingleTileBwdLPTSchedulerILb1ELi128ELb1EEEEEEEEEvNT_6ParamsE$_ZZN4cute13to_mixed_bitsINS_5tupleIJNS_1CILi4EEENS2_ILi8EEEEEENS1_IJNS2_ILi0EEENS2_ILi64EEEEEENS1_IJiiEEEEEDaRKT_RKT0_RKT1_ENKUlDpRKT_E_clIJNS2_ILj0EEENS_9MixedBitsILj0ELj448EEEEEEDaSM_)
$_ZN7cutlass13device_kernelIN5flash19enable_sm80_to_sm89INS1_16FlashAttnBwdSm80INS1_25CollectiveMainloopBwdSm80ILi2ELi2EN4cute5tupleIJNS5_1CILi128EEES8_NS7_ILi64EEEEEENS_10bfloat16_tEfNS_4arch4Sm80ELb1ELb0ELb1ELb1ELb1ELb0ELb0ELb0ELi2ELi4ELi4ELi4ELb0EEENS1_21CollectiveEpilogueBwdISA_SB_SD_Li256ELb1ELb0ELi2EEENS1_25SingleTileBwdLPTSchedulerILb1ELi128ELb1EEEEEEEEEvNT_6ParamsE$_ZZN4cute13to_mixed_bitsINS_5tupleIJNS_1CILi4EEENS2_ILi8EEEEEENS1_IJNS2_ILi0EEENS2_ILi64EEEEEENS1_IJiiEEEEEDaRKT_RKT0_RKT1_ENKUlDpRKT_E_clIJNS2_ILj0EEENS_9MixedBitsILj0ELj448EEEEEEDaSM_:
[----:B------:R-:W-:Y:S01]  /*d9e0*/  IMAD.MOV.U32 R8, RZ, RZ, R2 ;  /* 0x000000ffff087224 */ /* 0x000fe200078e0002 */
[----:B------:R-:W-:Y:S02]  /*d9f0*/  MOV R9, 0x0 ;  /* 0x0000000000097802 */ /* 0x000fe40000000f00 */
[----:B------:R-:W-:Y:S02]  /*da00*/  LOP3.LUT R3, R3, 0x1c0, RZ, 0xc0, !PT ;  /* 0x000001c003037812 */ /* 0x000fe400078ec0ff */
[----:B------:R-:W-:Y:S05]  /*da10*/  RET.REL.NODEC R8 `(_ZN7cutlass13device_kernelIN5flash19enable_sm80_to_sm89INS1_16FlashAttnBwdSm80INS1_25CollectiveMainloopBwdSm80ILi2ELi2EN4cute5tupleIJNS5_1CILi128EEES8_NS7_ILi64EEEEEENS_10bfloat16_tEfNS_4arch4Sm80ELb1ELb0ELb1ELb1ELb1ELb0ELb0ELb0ELi2ELi4ELi4ELi4ELb0EEENS1_21CollectiveEpilogueBwdISA_SB_SD_Li256ELb1ELb0ELi2EEENS1_25SingleTileBwdLPTSchedulerILb1ELi128ELb1EEEEEEEEEvNT_6ParamsE) ;  /* 0xffff25e008007950 */ /* 0x000fea0003c3ffff */
        .type           $_ZN7cutlass13device_kernelIN5flash19enable_sm80_to_sm89INS1_16FlashAttnBwdSm80INS1_25CollectiveMainloopBwdSm80ILi2ELi2EN4cute5tupleIJNS5_1CILi128EEES8_NS7_ILi64EEEEEENS_10bfloat16_tEfNS_4arch4Sm80ELb1ELb0ELb1ELb1ELb1ELb0ELb0ELb0ELi2ELi4ELi4ELi4ELb0EEENS1_21CollectiveEpilogueBwdISA_SB_SD_Li256ELb1ELb0ELi2EEENS1_25SingleTileBwdLPTSchedulerILb1ELi128ELb1EEEEEEEEEvNT_6ParamsE$_ZZN4cute13to_mixed_bitsINS_5tupleIJNS_1CILi4EEENS2_ILi8EEEEEENS1_IJNS2_ILi0EEENS2_ILi64EEEEEENS1_IJiiEEEEEDaRKT_RKT0_RKT1_ENKUlRKT_RKT0_RKT1_E_clIS4_S7_iEEDaSL_SO_SR_,@function
        .size           $_ZN7cutlass13device_kernelIN5flash19enable_sm80_to_sm89INS1_16FlashAttnBwdSm80INS1_25CollectiveMainloopBwdSm80ILi2ELi2EN4cute5tupleIJNS5_1CILi128EEES8_NS7_ILi64EEEEEENS_10bfloat16_tEfNS_4arch4Sm80ELb1ELb0ELb1ELb1ELb1ELb0ELb0ELb0ELi2ELi4ELi4ELi4ELb0EEENS1_21CollectiveEpilogueBwdISA_SB_SD_Li256ELb1ELb0ELi2EEENS1_25SingleTileBwdLPTSchedulerILb1ELi128ELb1EEEEEEEEEvNT_6ParamsE$_ZZN4cute13to_mixed_bitsINS_5tupleIJNS_1CILi4EEENS2_ILi8EEEEEENS1_IJNS2_ILi0EEENS2_ILi64EEEEEENS1_IJiiEEEEEDaRKT_RKT0_RKT1_ENKUlRKT_RKT0_RKT1_E_clIS4_S7_iEEDaSL_SO_SR_,($_ZN7cutlass13device_kernelIN5flash19enable_sm80_to_sm89INS1_16FlashAttnBwdSm80INS1_25CollectiveMainloopBwdSm80ILi2ELi2EN4cute5tupleIJNS5_1CILi128EEES8_NS7_ILi64EEEEEENS_10bfloat16_tEfNS_4arch4Sm80ELb1ELb0ELb1ELb1ELb1ELb0ELb0ELb0ELi2ELi4ELi4ELi4ELb0EEENS1_21CollectiveEpilogueBwdISA_SB_SD_Li256ELb1ELb0ELi2EEENS1_25SingleTileBwdLPTSchedulerILb1ELi128ELb1EEEEEEEEEvNT_6ParamsE$_ZZN4cute13to_mixed_bitsINS_5tupleIJNS_1CILi4EEENS2_ILi8EEEEEENS1_IJNS2_ILi128EEENS2_ILi0EEEEEENS1_IJiiEEEEEDaRKT_RKT0_RKT1_ENKUlDpRKT_E_clIJNS_9MixedBitsILj0ELj384EEENS2_ILj0EEEEEEDaSM_ - $_ZN7cutlass13device_kernelIN5flash19enable_sm80_to_sm89INS1_16FlashAttnBwdSm80INS1_25CollectiveMainloopBwdSm80ILi2ELi2EN4cute5tupleIJNS5_1CILi128EEES8_NS7_ILi64EEEEEENS_10bfloat16_tEfNS_4arch4Sm80ELb1ELb0ELb1ELb1ELb1ELb0ELb0ELb0ELi2ELi4ELi4ELi4ELb0EEENS1_21CollectiveEpilogueBwdISA_SB_SD_Li256ELb1ELb0ELi2EEENS1_25SingleTileBwdLPTSchedulerILb1ELi128ELb1EEEEEEEEEvNT_6ParamsE$_ZZN4cute13to_mixed_bitsINS_5tupleIJNS_1CILi4EEENS2_ILi8EEEEEENS1_IJNS2_ILi0EEENS2_ILi64EEEEEENS1_IJiiEEEEEDaRKT_RKT0_RKT1_ENKUlRKT_RKT0_RKT1_E_clIS4_S7_iEEDaSL_SO_SR_)
$_ZN7cutlass13device_kernelIN5flash19enable_sm80_to_sm89INS1_16FlashAttnBwdSm80INS1_25CollectiveMainloopBwdSm80ILi2ELi2EN4cute5tupleIJNS5_1CILi128EEES8_NS7_ILi64EEEEEENS_10bfloat16_tEfNS_4arch4Sm80ELb1ELb0ELb1ELb1ELb1ELb0ELb0ELb0ELi2ELi4ELi4ELi4ELb0EEENS1_21CollectiveEpilogueBwdISA_SB_SD_Li256ELb1ELb0ELi2EEENS1_25SingleTileBwdLPTSchedulerILb1ELi128ELb1EEEEEEEEEvNT_6ParamsE$_ZZN4cute13to_mixed_bitsINS_5tupleIJNS_1CILi4EEENS2_ILi8EEEEEENS1_IJNS2_ILi0EEENS2_ILi64EEEEEENS1_IJiiEEEEEDaRKT_RKT0_RKT1_ENKUlRKT_RKT0_RKT1_E_clIS4_S7_iEEDaSL_SO_SR_:
[----:B------:R-:W-:Y:S01]  /*da20*/  MOV R8, R2 ;  /* 0x0000000200087202 */ /* 0x000fe20000000f00 */
[----:B------:R-:W-:Y:S02]  /*da30*/  IMAD.MOV.U32 R9, RZ, RZ, 0x0 ;  /* 0x00000000ff097424 */ /* 0x000fe400078e00ff */
[----:B------:R-:W-:-:S05]  /*da40*/  IMAD.SHL.U32 R3, R3, 0x40, RZ ;  /* 0x0000004003037824 */ /* 0x000fca00078e00ff */
[----:B------:R-:W-:Y:S01]  /*da50*/  LOP3.LUT R3, R3, 0x1c0, RZ, 0xc0, !PT ;  /* 0x000001c003037812 */ /* 0x000fe200078ec0ff */
[----:B------:R-:W-:Y:S06]  /*da60*/  RET.REL.NODEC R8 `(_ZN7cutlass13device_kernelIN5flash19enable_sm80_to_sm89INS1_16FlashAttnBwdSm80INS1_25CollectiveMainloopBwdSm80ILi2ELi2EN4cute5tupleIJNS5_1CILi128EEES8_NS7_ILi64EEEEEENS_10bfloat16_tEfNS_4arch4Sm80ELb1ELb0ELb1ELb1ELb1ELb0ELb0ELb0ELi2ELi4ELi4ELi4ELb0EEENS1_21CollectiveEpilogueBwdISA_SB_SD_Li256ELb1ELb0ELi2EEENS1_25SingleTileBwdLPTSchedulerILb1ELi128ELb1EEEEEEEEEvNT_6ParamsE) ;  /* 0xffff259008007950 */ /* 0x000fec0003c3ffff */
        .type           $_ZN7cutlass13device_kernelIN5flash19enable_sm80_to_sm89INS1_16FlashAttnBwdSm80INS1_25CollectiveMainloopBwdSm80ILi2ELi2EN4cute5tupleIJNS5_1CILi128EEES8_NS7_ILi64EEEEEENS_10bfloat16_tEfNS_4arch4Sm80ELb1ELb0ELb1ELb1ELb1ELb0ELb0ELb0ELi2ELi4ELi4ELi4ELb0EEENS1_21CollectiveEpilogueBwdISA_SB_SD_Li256ELb1ELb0ELi2EEENS1_25SingleTileBwdLPTSchedulerILb1ELi128ELb1EEEEEEEEEvNT_6ParamsE$_ZZN4cute13to_mixed_bitsINS_5tupleIJNS_1CILi4EEENS2_ILi8EEEEEENS1_IJNS2_ILi128EEENS2_ILi0EEEEEENS1_IJiiEEEEEDaRKT_RKT0_RKT1_ENKUlDpRKT_E_clIJNS_9MixedBitsILj0ELj384EEENS2_ILj0EEEEEEDaSM_,@function
        .size           $_ZN7cutlass13device_kernelIN5flash19enable_sm80_to_sm89INS1_16FlashAttnBwdSm80INS1_25CollectiveMainloopBwdSm80ILi2ELi2EN4cute5tupleIJNS5_1CILi128EEES8_NS7_ILi64EEEEEENS_10bfloat16_tEfNS_4arch4Sm80ELb1ELb0ELb1ELb1ELb1ELb0ELb0ELb0ELi2ELi4ELi4ELi4ELb0EEENS1_21CollectiveEpilogueBwdISA_SB_SD_Li256ELb1ELb0ELi2EEENS1_25SingleTileBwdLPTSchedulerILb1ELi128ELb1EEEEEEEEEvNT_6ParamsE$_ZZN4cute13to_mixed_bitsINS_5tupleIJNS_1CILi4EEENS2_ILi8EEEEEENS1_IJNS2_ILi128EEENS2_ILi0EEEEEENS1_IJiiEEEEEDaRKT_RKT0_RKT1_ENKUlDpRKT_E_clIJNS_9MixedBitsILj0ELj384EEENS2_ILj0EEEEEEDaSM_,($_ZN7cutlass13device_kernelIN5flash19enable_sm80_to_sm89INS1_16FlashAttnBwdSm80INS1_25CollectiveMainloopBwdSm80ILi2ELi2EN4cute5tupleIJNS5_1CILi128EEES8_NS7_ILi64EEEEEENS_10bfloat16_tEfNS_4arch4Sm80ELb1ELb0ELb1ELb1ELb1ELb0ELb0ELb0ELi2ELi4ELi4ELi4ELb0EEENS1_21CollectiveEpilogueBwdISA_SB_SD_Li256ELb1ELb0ELi2EEENS1_25SingleTileBwdLPTSchedulerILb1ELi128ELb1EEEEEEEEEvNT_6ParamsE$_ZZN4cute13to_mixed_bitsINS_5tupleIJNS_1CILi4EEENS2_ILi8EEEEEENS1_IJNS2_ILi128EEENS2_ILi0EEEEEENS1_IJiiEEEEEDaRKT_RKT0_RKT1_ENKUlRKT_RKT0_RKT1_E_clIS3_S6_iEEDaSL_SO_SR_ - $_ZN7cutlass13device_kernelIN5flash19enable_sm80_to_sm89INS1_16FlashAttnBwdSm80INS1_25CollectiveMainloopBwdSm80ILi2ELi2EN4cute5tupleIJNS5_1CILi128EEES8_NS7_ILi64EEEEEENS_10bfloat16_tEfNS_4arch4Sm80ELb1ELb0ELb1ELb1ELb1ELb0ELb0ELb0ELi2ELi4ELi4ELi4ELb0EEENS1_21CollectiveEpilogueBwdISA_SB_SD_Li256ELb1ELb0ELi2EEENS1_25SingleTileBwdLPTSchedulerILb1ELi128ELb1EEEEEEEEEvNT_6ParamsE$_ZZN4cute13to_mixed_bitsINS_5tupleIJNS_1CILi4EEENS2_ILi8EEEEEENS1_IJNS2_ILi128EEENS2_ILi0EEEEEENS1_IJiiEEEEEDaRKT_RKT0_RKT1_ENKUlDpRKT_E_clIJNS_9MixedBitsILj0ELj384EEENS2_ILj0EEEEEEDaSM_)
$_ZN7cutlass13device_kernelIN5flash19enable_sm80_to_sm89INS1_16FlashAttnBwdSm80INS1_25CollectiveMainloopBwdSm80ILi2ELi2EN4cute5tupleIJNS5_1CILi128EEES8_NS7_ILi64EEEEEENS_10bfloat16_tEfNS_4arch4Sm80ELb1ELb0ELb1ELb1ELb1ELb0ELb0ELb0ELi2ELi4ELi4ELi4ELb0EEENS1_21CollectiveEpilogueBwdISA_SB_SD_Li256ELb1ELb0ELi2EEENS1_25SingleTileBwdLPTSchedulerILb1ELi128ELb1EEEEEEEEEvNT_6ParamsE$_ZZN4cute13to_mixed_bitsINS_5tupleIJNS_1CILi4EEENS2_ILi8EEEEEENS1_IJNS2_ILi128EEENS2_ILi0EEEEEENS1_IJiiEEEEEDaRKT_RKT0_RKT1_ENKUlDpRKT_E_clIJNS_9MixedBitsILj0ELj384EEENS2_ILj0EEEEEEDaSM_:
[----:B------:R-:W-:Y:S01]  /*da70*/  IMAD.MOV.U32 R8, RZ, RZ, R2 ;  /* 0x000000ffff087224 */ /* 0x000fe200078e0002 */
[----:B------:R-:W-:Y:S02]  /*da80*/  MOV R9, 0x0 ;  /* 0x0000000000097802 */ /* 0x000fe40000000f00 */
[----:B------:R-:W-:Y:S02]  /*da90*/  LOP3.LUT R3, R3, 0x180, RZ, 0xc0, !PT ;  /* 0x0000018003037812 */ /* 0x000fe400078ec0ff */
[----:B------:R-:W-:Y:S05]  /*daa0*/  RET.REL.NODEC R8 `(_ZN7cutlass13device_kernelIN5flash19enable_sm80_to_sm89INS1_16FlashAttnBwdSm80INS1_25CollectiveMainloopBwdSm80ILi2ELi2EN4cute5tupleIJNS5_1CILi128EEES8_NS7_ILi64EEEEEENS_10bfloat16_tEfNS_4arch4Sm80ELb1ELb0ELb1ELb1ELb1ELb0ELb0ELb0ELi2ELi4ELi4ELi4ELb0EEENS1_21CollectiveEpilogueBwdISA_SB_SD_Li256ELb1ELb0ELi2EEENS1_25SingleTileBwdLPTSchedulerILb1ELi128ELb1EEEEEEEEEvNT_6ParamsE) ;  /* 0xffff255008007950 */ /* 0x000fea0003c3ffff */
        .type           $_ZN7cutlass13device_kernelIN5flash19enable_sm80_to_sm89INS1_16FlashAttnBwdSm80INS1_25CollectiveMainloopBwdSm80ILi2ELi2EN4cute5tupleIJNS5_1CILi128EEES8_NS7_ILi64EEEEEENS_10bfloat16_tEfNS_4arch4Sm80ELb1ELb0ELb1ELb1ELb1ELb0ELb0ELb0ELi2ELi4ELi4ELi4ELb0EEENS1_21CollectiveEpilogueBwdISA_SB_SD_Li256ELb1ELb0ELi2EEENS1_25SingleTileBwdLPTSchedulerILb1ELi128ELb1EEEEEEEEEvNT_6ParamsE$_ZZN4cute13to_mixed_bitsINS_5tupleIJNS_1CILi4EEENS2_ILi8EEEEEENS1_IJNS2_ILi128EEENS2_ILi0EEEEEENS1_IJiiEEEEEDaRKT_RKT0_RKT1_ENKUlRKT_RKT0_RKT1_E_clIS3_S6_iEEDaSL_SO_SR_,@function
        .size           $_ZN7cutlass13device_kernelIN5flash19enable_sm80_to_sm89INS1_16FlashAttnBwdSm80INS1_25CollectiveMainloopBwdSm80ILi2ELi2EN4cute5tupleIJNS5_1CILi128EEES8_NS7_ILi64EEEEEENS_10bfloat16_tEfNS_4arch4Sm80ELb1ELb0ELb1ELb1ELb1ELb0ELb0ELb0ELi2ELi4ELi4ELi4ELb0EEENS1_21CollectiveEpilogueBwdISA_SB_SD_Li256ELb1ELb0ELi2EEENS1_25SingleTileBwdLPTSchedulerILb1ELi128ELb1EEEEEEEEEvNT_6ParamsE$_ZZN4cute13to_mixed_bitsINS_5tupleIJNS_1CILi4EEENS2_ILi8EEEEEENS1_IJNS2_ILi128EEENS2_ILi0EEEEEENS1_IJiiEEEEEDaRKT_RKT0_RKT1_ENKUlRKT_RKT0_RKT1_E_clIS3_S6_iEEDaSL_SO_SR_,($_ZN7cutlass13device_kernelIN5flash19enable_sm80_to_sm89INS1_16FlashAttnBwdSm80INS1_25CollectiveMainloopBwdSm80ILi2ELi2EN4cute5tupleIJNS5_1CILi128EEES8_NS7_ILi64EEEEEENS_10bfloat16_tEfNS_4arch4Sm80ELb1ELb0ELb1ELb1ELb1ELb0ELb0ELb0ELi2ELi4ELi4ELi4ELb0EEENS1_21CollectiveEpilogueBwdISA_SB_SD_Li256ELb1ELb0ELi2EEENS1_25SingleTileBwdLPTSchedulerILb1ELi128ELb1EEEEEEEEEvNT_6ParamsE$_ZZN4cute14logical_divideINS_5tupleIJNS1_IJNS_1CILi8EEENS2_ILi1EEEEEENS1_IJNS2_ILi2EEEEEEEEENS1_IJNS1_IJS4_NS2_ILi0EEEEEENS1_IJiEEEEEENS1_IJS5_NS_6LayoutIS4_S9_EEEEEEEDaRKNSD_IT_T0_EERKT1_ENKUlRKT_RKT0_E_clINSD_IS7_SB_EESE_EEDaSQ_ST_ - $_ZN7cutlass13device_kernelIN5flash19enable_sm80_to_sm89INS1_16FlashAttnBwdSm80INS1_25CollectiveMainloopBwdSm80ILi2ELi2EN4cute5tupleIJNS5_1CILi128EEES8_NS7_ILi64EEEEEENS_10bfloat16_tEfNS_4arch4Sm80ELb1ELb0ELb1ELb1ELb1ELb0ELb0ELb0ELi2ELi4ELi4ELi4ELb0EEENS1_21CollectiveEpilogueBwdISA_SB_SD_Li256ELb1ELb0ELi2EEENS1_25SingleTileBwdLPTSchedulerILb1ELi128ELb1EEEEEEEEEvNT_6ParamsE$_ZZN4cute13to_mixed_bitsINS_5tupleIJNS_1CILi4EEENS2_ILi8EEEEEENS1_IJNS2_ILi128EEENS2_ILi0EEEEEENS1_IJiiEEEEEDaRKT_RKT0_RKT1_ENKUlRKT_RKT0_RKT1_E_clIS3_S6_iEEDaSL_SO_SR_)
$_ZN7cutlass13device_kernelIN5flash19enable_sm80_to_sm89INS1_16FlashAttnBwdSm80INS1_25CollectiveMainloopBwdSm80ILi2ELi2EN4cute5tupleIJNS5_1CILi128EEES8_NS7_ILi64EEEEEENS_10bfloat16_tEfNS_4arch4Sm80ELb1ELb0ELb1ELb1ELb1ELb0ELb0ELb0ELi2ELi4ELi4ELi4ELb0EEENS1_21CollectiveEpilogueBwdISA_SB_SD_Li256ELb1ELb0ELi2EEENS1_25SingleTileBwdLPTSchedulerILb1ELi128ELb1EEEEEEEEEvNT_6ParamsE$_ZZN4cute13to_mixed_bitsINS_5tupleIJNS_1CILi4EEENS2_ILi8EEEEEENS1_IJNS2_ILi128EEENS2_ILi0EEEEEENS1_IJiiEEEEEDaRKT_RKT0_RKT1_ENKUlRKT_RKT0_RKT1_E_clIS3_S6_iEEDaSL_SO_SR_:
[----:B------:R-:W-:Y:S01]  /*dab0*/  MOV R8, R2 ;  /* 0x0000000200087202 */ /* 0x000fe20000000f00 */
[----:B------:R-:W-:Y:S02]  /*dac0*/  IMAD.MOV.U32 R9, RZ, RZ, 0x0 ;  /* 0x00000000ff097424 */ /* 0x000fe400078e00ff */
[----:B------:R-:W-:-:S05]  /*dad0*/  IMAD.SHL.U32 R3, R3, 0x80, RZ ;  /* 0x0000008003037824 */ /* 0x000fca00078e00ff */
[----:B------:R-:W-:Y:S01]  /*dae0*/  LOP3.LUT R3, R3, 0x180, RZ, 0xc0, !PT ;  /* 0x0000018003037812 */ /* 0x000fe200078ec0ff */
[----:B------:R-:W-:Y:S06]  /*daf0*/  RET.REL.NODEC R8 `(_ZN7cutlass13device_kernelIN5flash19enable_sm80_to_sm89INS1_16FlashAttnBwdSm80INS1_25CollectiveMainloopBwdSm80ILi2ELi2EN4cute5tupleIJNS5_1CILi128EEES8_NS7_ILi64EEEEEENS_10bfloat16_tEfNS_4arch4Sm80ELb1ELb0ELb1ELb1ELb1ELb0ELb0ELb0ELi2ELi4ELi4ELi4ELb0EEENS1_21CollectiveEpilogueBwdISA_SB_SD_Li256ELb1ELb0ELi2EEENS1_25SingleTileBwdLPTSchedulerILb1ELi128ELb1EEEEEEEEEvNT_6ParamsE) ;  /* 0xffff250008007950 */ /* 0x000fec0003c3ffff */
        .type           $_ZN7cutlass13device_kernelIN5flash19enable_sm80_to_sm89INS1_16FlashAttnBwdSm80INS1_25CollectiveMainloopBwdSm80ILi2ELi2EN4cute5tupleIJNS5_1CILi128EEES8_NS7_ILi64EEEEEENS_10bfloat16_tEfNS_4arch4Sm80ELb1ELb0ELb1ELb1ELb1ELb0ELb0ELb0ELi2ELi4ELi4ELi4ELb0EEENS1_21CollectiveEpilogueBwdISA_SB_SD_Li256ELb1ELb0ELi2EEENS1_25SingleTileBwdLPTSchedulerILb1ELi128ELb1EEEEEEEEEvNT_6ParamsE$_ZZN4cute14logical_divideINS_5tupleIJNS1_IJNS_1CILi8EEENS2_ILi1EEEEEENS1_IJNS2_ILi2EEEEEEEEENS1_IJNS1_IJS4_NS2_ILi0EEEEEENS1_IJiEEEEEENS1_IJS5_NS_6LayoutIS4_S9_EEEEEEEDaRKNSD_IT_T0_EERKT1_ENKUlRKT_RKT0_E_clINSD_IS7_SB_EESE_EEDaSQ_ST_,@function
        .size           $_ZN7cutlass13device_kernelIN5flash19enable_sm80_to_sm89INS1_16FlashAttnBwdSm80INS1_25CollectiveMainloopBwdSm80ILi2ELi2EN4cute5tupleIJNS5_1CILi128EEES8_NS7_ILi64EEEEEENS_10bfloat16_tEfNS_4arch4Sm80ELb1ELb0ELb1ELb1ELb1ELb0ELb0ELb0ELi2ELi4ELi4ELi4ELb0EEENS1_21CollectiveEpilogueBwdISA_SB_SD_Li256ELb1ELb0ELi2EEENS1_25SingleTileBwdLPTSchedulerILb1ELi128ELb1EEEEEEEEEvNT_6ParamsE$_ZZN4cute14logical_divideINS_5tupleIJNS1_IJNS_1CILi8EEENS2_ILi1EEEEEENS1_IJNS2_ILi2EEEEEEEEENS1_IJNS1_IJS4_NS2_ILi0EEEEEENS1_IJiEEEEEENS1_IJS5_NS_6LayoutIS4_S9_EEEEEEEDaRKNSD_IT_T0_EERKT1_ENKUlRKT_RKT0_E_clINSD_IS7_SB_EESE_EEDaSQ_ST_,($_ZN7cutlass13device_kernelIN5flash19enable_sm80_to_sm89INS1_16FlashAttnBwdSm80INS1_25CollectiveMainloopBwdSm80ILi2ELi2EN4cute5tupleIJNS5_1CILi128EEES8_NS7_ILi64EEEEEENS_10bfloat16_tEfNS_4arch4Sm80ELb1ELb0ELb1ELb1ELb1ELb0ELb0ELb0ELi2ELi4ELi4ELi4ELb0EEENS1_21CollectiveEpilogueBwdISA_SB_SD_Li256ELb1ELb0ELi2EEENS1_25SingleTileBwdLPTSchedulerILb1ELi128ELb1EEEEEEEEEvNT_6ParamsE$_ZZN4cute14transform_leafINS_15ArithmeticTupleIJiiEEENS_8identityEEEDaRKT_OT0_ENKUlRKT_E_clIiEEDaSB_ - $_ZN7cutlass13device_kernelIN5flash19enable_sm80_to_sm89INS1_16FlashAttnBwdSm80INS1_25CollectiveMainloopBwdSm80ILi2ELi2EN4cute5tupleIJNS5_1CILi128EEES8_NS7_ILi64EEEEEENS_10bfloat16_tEfNS_4arch4Sm80ELb1ELb0ELb1ELb1ELb1ELb0ELb0ELb0ELi2ELi4ELi4ELi4ELb0EEENS1_21CollectiveEpilogueBwdISA_SB_SD_Li256ELb1ELb0ELi2EEENS1_25SingleTileBwdLPTSchedulerILb1ELi128ELb1EEEEEEEEEvNT_6ParamsE$_ZZN4cute14logical_divideINS_5tupleIJNS1_IJNS_1CILi8EEENS2_ILi1EEEEEENS1_IJNS2_ILi2EEEEEEEEENS1_IJNS1_IJS4_NS2_ILi0EEEEEENS1_IJiEEEEEENS1_IJS5_NS_6LayoutIS4_S9_EEEEEEEDaRKNSD_IT_T0_EERKT1_ENKUlRKT_RKT0_E_clINSD_IS7_SB_EESE_EEDaSQ_ST_)
$_ZN7cutlass13device_kernelIN5flash19enable_sm80_to_sm89INS1_16FlashAttnBwdSm80INS1_25CollectiveMainloopBwdSm80ILi2ELi2EN4cute5tupleIJNS5_1CILi128EEES8_NS7_ILi64EEEEEENS_10bfloat16_tEfNS_4arch4Sm80ELb1ELb0ELb1ELb1ELb1ELb0ELb0ELb0ELi2ELi4ELi4ELi4ELb0EEENS1_21CollectiveEpilogueBwdISA_SB_SD_Li256ELb1ELb0ELi2EEENS1_25SingleTileBwdLPTSchedulerILb1ELi128ELb1EEEEEEEEEvNT_6ParamsE$_ZZN4cute14logical_divideINS_5tupleIJNS1_IJNS_1CILi8EEENS2_ILi1EEEEEENS1_IJNS2_ILi2EEEEEEEEENS1_IJNS1_IJS4_NS2_ILi0EEEEEENS1_IJiEEEEEENS1_IJS5_NS_6LayoutIS4_S9_EEEEEEEDaRKNSD_IT_T0_EERKT1_ENKUlRKT_RKT0_E_clINSD_IS7_SB_EESE_EEDaSQ_ST_:
[----:B------:R-:W-:-:S05]  /*db00*/  IADD3 R7, R2, -c[0x0][0x20], RZ ;  /* 0x8000080002077a10 */ /* 0x000fca0007ffe0ff */
[----:B------:R1:W5:Y:S01]  /*db10*/  LDL R3, [R7] ;  /* 0x0000000007037983 */ /* 0x0003620000100800 */
[----:B------:R-:W-:Y:S02]  /*db20*/  IADD3 R13, R1, 0x1680, RZ ;  /* 0x00001680010d7810 */ /* 0x000fe40007ffe0ff */
[----:B------:R-:W-:Y:S02]  /*db30*/  MOV R6, 0xdb70 ;  /* 0x0000db7000067802 */ /* 0x000fe40000000f00 */
[----:B------:R-:W-:-:S04]  /*db40*/  IADD3 R13, R13, c[0x0][0x20], RZ ;  /* 0x000008000d0d7a10 */ /* 0x000fc80007ffe0ff */
[----:B------:R-:W-:Y:S02]  /*db50*/  IADD3 R2, R13, 0x4, RZ ;  /* 0x000000040d027810 */ /* 0x000fe40007ffe0ff */
[----:B-1---5:R-:W-:Y:S05]  /*db60*/  CALL.REL.NOINC `($_ZN7cutlass13device_kernelIN5flash19enable_sm80_to_sm89INS1_16FlashAttnBwdSm80INS1_25CollectiveMainloopBwdSm80ILi2ELi2EN4cute5tupleIJNS5_1CILi128EEES8_NS7_ILi64EEEEEENS_10bfloat16_tEfNS_4arch4Sm80ELb1ELb0ELb1ELb1ELb1ELb0ELb0ELb0ELi2ELi4ELi4ELi4ELb0EEENS1_21CollectiveEpilogueBwdISA_SB_SD_Li256ELb1ELb0ELi2EEENS1_25SingleTileBwdLPTSchedulerILb1ELi128ELb1EEEEEEEEEvNT_6ParamsE$_ZN4cute5tupleIJNS_1CILi2EEEiEEC2ERKS2_RKi) ;  /* 0xffffec2000007944 */ /* 0x022fea0003c3ffff */
[----:B------:R1:W5:Y:S01]  /*db70*/  LDL R3, [R7] ;  /* 0x0000000007037983 */ /* 0x0003620000100800 */
[----:B------:R-:W-:Y:S02]  /*db80*/  MOV R2, R13 ;  /* 0x0000000d00027202 */ /* 0x000fe40000000f00 */
[----:B------:R-:W-:Y:S02]  /*db90*/  MOV R6, 0xdbb0 ;  /* 0x0000dbb000067802 */ /* 0x000fe40000000f00 */
[----:B-1---5:R-:W-:Y:S05]  /*dba0*/  CALL.REL.NOINC `($_ZN7cutlass13device_kernelIN5flash19enable_sm80_to_sm89INS1_16FlashAttnBwdSm80INS1_25CollectiveMainloopBwdSm80ILi2ELi2EN4cute5tupleIJNS5_1CILi128EEES8_NS7_ILi64EEEEEENS_10bfloat16_tEfNS_4arch4Sm80ELb1ELb0ELb1ELb1ELb1ELb0ELb0ELb0ELi2ELi4ELi4ELi4ELb0EEENS1_21CollectiveEpilogueBwdISA_SB_SD_Li256ELb1ELb0ELi2EEENS1_25SingleTileBwdLPTSchedulerILb1ELi128ELb1EEEEEEEEEvNT_6ParamsE$_ZN4cute5tupleIJNS_1CILi2EEEiEEC2ERKS2_RKi) ;  /* 0xffffebe000007944 */ /* 0x022fea0003c3ffff */
[----:B------:R1:W5:Y:S01]  /*dbb0*/  LDL R3, [R1+0x1680] ;  /* 0x0016800001037983 */ /* 0x0003620000100800 */
[----:B------:R-:W-:-:S03]  /*dbc0*/  MOV R8, 0xdbe0 ;  /* 0x0000dbe000087802 */ /* 0x000fc60000000f00 */
[----:B-1---5:R-:W-:Y:S05]  /*dbd0*/  CALL.REL.NOINC `($_ZN7cutlass13device_kernelIN5flash19enable_sm80_to_sm89INS1_16FlashAttnBwdSm80INS1_25CollectiveMainloopBwdSm80ILi2ELi2EN4cute5tupleIJNS5_1CILi128EEES8_NS7_ILi64EEEEEENS_10bfloat16_tEfNS_4arch4Sm80ELb1ELb0ELb1ELb1ELb1ELb0ELb0ELb0ELi2ELi4ELi4ELi4ELb0EEENS1_21CollectiveEpilogueBwdISA_SB_SD_Li256ELb1ELb0ELi2EEENS1_25SingleTileBwdLPTSchedulerILb1ELi128ELb1EEEEEEEEEvNT_6ParamsE$_ZZN4cute6detail16composition_implINS_1CILi2EEEiNS_5tupleIJNS2_ILi1EEES3_EEENS4_IJNS2_ILi0EEES5_EEEEEDaRKT_RKT0_RKT1_RKT2_ENKUlRKT_RKT0_E_clIS3_S5_EEDaSN_SQ_) ;  /* 0x0000095000007944 */ /* 0x022fea0003c00000 */
[----:B------:R-:W-:Y:S02]  /*dbe0*/  MOV R8, 0xdc00 ;  /* 0x0000dc0000087802 */ /* 0x000fe40000000f00 */
[----:B-1---5:R-:W-:Y:S05]  /*dbf0*/  CALL.REL.NOINC `($_ZN7cutlass13device_kernelIN5flash19enable_sm80_to_sm89INS1_16FlashAttnBwdSm80INS1_25CollectiveMainloopBwdSm80ILi2ELi2EN4cute5tupleIJNS5_1CILi128EEES8_NS7_ILi64EEEEEENS_10bfloat16_tEfNS_4arch4Sm80ELb1ELb0ELb1ELb1ELb1ELb0ELb0ELb0ELi2ELi4ELi4ELi4ELb0EEENS1_21CollectiveEpilogueBwdISA_SB_SD_Li256ELb1ELb0ELi2EEENS1_25SingleTileBwdLPTSchedulerILb1ELi128ELb1EEEEEEEEEvNT_6ParamsE$_ZN4cute3eso3ESOILb1ELb0EJNS_1CILi0EEEiEEC2ERKS3_RKi) ;  /* 0xffffb66000007944 */ /* 0x022fea0003c3ffff */
[----:B-1----:R1:W5:Y:S01]  /*dc00*/  LDL R2, [R1+0x1680] ;  /* 0x0016800001027983 */ /* 0x0023620000100800 */
[----:B------:R-:W-:-:S03]  /*dc10*/  MOV R6, 0xdc30 ;  /* 0x0000dc3000067802 */ /* 0x000fc60000000f00 */
[----:B-1---5:R-:W-:Y:S05]  /*dc20*/  CALL.REL.NOINC `($_ZN7cutlass13device_kernelIN5flash19enable_sm80_to_sm89INS1_16FlashAttnBwdSm80INS1_25CollectiveMainloopBwdSm80ILi2ELi2EN4cute5tupleIJNS5_1CILi128EEES8_NS7_ILi64EEEEEENS_10bfloat16_tEfNS_4arch4Sm80ELb1ELb0ELb1ELb1ELb1ELb0ELb0ELb0ELi2ELi4ELi4ELi4ELb0EEENS1_21CollectiveEpilogueBwdISA_SB_SD_Li256ELb1ELb0ELi2EEENS1_25SingleTileBwdLPTSchedulerILb1ELi128ELb1EEEEEEEEEvNT_6ParamsE$_ZN4cute5tupleIJNS0_IJNS_1CILi1EEENS1_ILi2EEEEEENS0_IJNS1_ILi0EEEiEEEEEC2ERKS4_RKS6_) ;  /* 0xffffe7b000007944 */ /* 0x022fea0003c3ffff */
[----:B-1----:R1:W5:Y:S01]  /*dc30*/  LDL R3, [R1+0x1680] ;  /* 0x0016800001037983 */ /* 0x0023620000100800 */
[----:B------:R-:W-:-:S04]  /*dc40*/  MOV R13, 0x0 ;  /* 0x00000000000d7802 */ /* 0x000fc80000000f00 */
[----:B------:R-:W-:Y:S05]  /*dc50*/  RET.REL.NODEC R12 `(_ZN7cutlass13device_kernelIN5flash19enable_sm80_to_sm89INS1_16FlashAttnBwdSm80INS1_25CollectiveMainloopBwdSm80ILi2ELi2EN4cute5tupleIJNS5_1CILi128EEES8_NS7_ILi64EEEEEENS_10bfloat16_tEfNS_4arch4Sm80ELb1ELb0ELb1ELb1ELb1ELb0ELb0ELb0ELi2ELi4ELi4ELi4ELb0EEENS1_21CollectiveEpilogueBwdISA_SB_SD_Li256ELb1ELb0ELi2EEENS1_25SingleTileBwdLPTSchedulerILb1ELi128ELb1EEEEEEEEEvNT_6ParamsE) ;  /* 0xffff23a00c007950 */ /* 0x000fea0003c3ffff */
        .type           $_ZN7cutlass13device_kernelIN5flash19enable_sm80_to_sm89INS1_16FlashAttnBwdSm80INS1_25CollectiveMainloopBwdSm80ILi2ELi2EN4cute5tupleIJNS5_1CILi128EEES8_NS7_ILi64EEEEEENS_10bfloat16_tEfNS_4arch4Sm80ELb1ELb0ELb1ELb1ELb1ELb0ELb0ELb0ELi2ELi4ELi4ELi4ELb0EEENS1_21CollectiveEpilogueBwdISA_SB_SD_Li256ELb1ELb0ELi2EEENS1_25SingleTileBwdLPTSchedulerILb1ELi128ELb1EEEEEEEEEvNT_6ParamsE$_ZZN4cute14transform_leafINS_15ArithmeticTupleIJiiEEENS_8identityEEEDaRKT_OT0_ENKUlRKT_E_clIiEEDaSB_,@function
        .size           $_ZN7cutlass13device_kernelIN5flash19enable_sm80_to_sm89INS1_16FlashAttnBwdSm80INS1_25CollectiveMainloopBwdSm80ILi2ELi2EN4cute5tupleIJNS5_1CILi128EEES8_NS7_ILi64EEEEEENS_10bfloat16_tEfNS_4arch4Sm80ELb1ELb0ELb1ELb1ELb1ELb0ELb0ELb0ELi2ELi4ELi4ELi4ELb0EEENS1_21CollectiveEpilogueBwdISA_SB_SD_Li256ELb1ELb0ELi2EEENS1_25SingleTileBwdLPTSchedulerILb1ELi128ELb1EEEEEEEEEvNT_6ParamsE$_ZZN4cute14transform_leafINS_15ArithmeticTupleIJiiEEENS_8identityEEEDaRKT_OT0_ENKUlRKT_E_clIiEEDaSB_,($_ZN7cutlass13device_kernelIN5flash19enable_sm80_to_sm89INS1_16FlashAttnBwdSm80INS1_25CollectiveMainloopBwdSm80ILi2ELi2EN4cute5tupleIJNS5_1CILi128EEES8_NS7_ILi64EEEEEENS_10bfloat16_tEfNS_4arch4Sm80ELb1ELb0ELb1ELb1ELb1ELb0ELb0ELb0ELi2ELi4ELi4ELi4ELb0EEENS1_21CollectiveEpilogueBwdISA_SB_SD_Li256ELb1ELb0ELi2EEENS1_25SingleTileBwdLPTSchedulerILb1ELi128ELb1EEEEEEEEEvNT_6ParamsE$_ZZN4cute16flatten_to_tupleINS_5tupleIJNS1_IJiiEEENS_1CILi1024EEEEEEEEDaRKT_ENKUlRKT_E_clIS2_EEDaSB_ - $_ZN7cutlass13device_kernelIN5flash19enable_sm80_to_sm89INS1_16FlashAttnBwdSm80INS1_25CollectiveMainloopBwdSm80ILi2ELi2EN4cute5tupleIJNS5_1CILi128EEES8_NS7_ILi64EEEEEENS_10bfloat16_tEfNS_4arch4Sm80ELb1ELb0ELb1ELb1ELb1ELb0ELb0ELb0ELi2ELi4ELi4ELi4ELb0EEENS1_21CollectiveEpilogueBwdISA_SB_SD_Li256ELb1ELb0ELi2EEENS1_25SingleTileBwdLPTSchedulerILb1ELi128ELb1EEEEEEEEEvNT_6ParamsE$_ZZN4cute14transform_leafINS_15ArithmeticTupleIJiiEEENS_8identityEEEDaRKT_OT0_ENKUlRKT_E_clIiEEDaSB_)
$_ZN7cutlass13device_kernelIN5flash19enable_sm80_to_sm89INS1_16FlashAttnBwdSm80INS1_25CollectiveMainloopBwdSm80ILi2ELi2EN4cute5tupleIJNS5_1CILi128EEES8_NS7_ILi64EEEEEENS_10bfloat16_tEfNS_4arch4Sm80ELb1ELb0ELb1ELb1ELb1ELb0ELb0ELb0ELi2ELi4ELi4ELi4ELb0EEENS1_21CollectiveEpilogueBwdISA_SB_SD_Li256ELb1ELb0ELi2EEENS1_25SingleTileBwdLPTSchedulerILb1ELi128ELb1EEEEEEEEEvNT_6ParamsE$_ZZN4cute14transform_leafINS_15ArithmeticTupleIJiiEEENS_8identityEEEDaRKT_OT0_ENKUlRKT_E_clIiEEDaSB_:
[----:B------:R-:W-:Y:S02]  /*dc60*/  MOV R86, R2 ;  /* 0x0000000200567202 */ /* 0x000fe40000000f00 */
[----:B------:R-:W-:Y:S02]  /*dc70*/  MOV R87, 0x0 ;  /* 0x0000000000577802 */ /* 0x000fe40000000f00 */
[----:B------:R-:W-:Y:S02]  /*dc80*/  MOV R8, R6 ;  /* 0x0000000600087202 */ /* 0x000fe40000000f00 */
[----:B------:R-:W-:Y:S05]  /*dc90*/  RET.REL.NODEC R86 `(_ZN7cutlass13device_kernelIN5flash19enable_sm80_to_sm89INS1_16FlashAttnBwdSm80INS1_25CollectiveMainloopBwdSm80ILi2ELi2EN4cute5tupleIJNS5_1CILi128EEES8_NS7_ILi64EEEEEENS_10bfloat16_tEfNS_4arch4Sm80ELb1ELb0ELb1ELb1ELb1ELb0ELb0ELb0ELi2ELi4ELi4ELi4ELb0EEENS1_21CollectiveEpilogueBwdISA_SB_SD_Li256ELb1ELb0ELi2EEENS1_25SingleTileBwdLPTSchedulerILb1ELi128ELb1EEEEEEEEEvNT_6ParamsE) ;  /* 0xffff236056007950 */ /* 0x000fea0003c3ffff */
        .type           $_ZN7cutlass13device_kernelIN5flash19enable_sm80_to_sm89INS1_16FlashAttnBwdSm80INS1_25CollectiveMainloopBwdSm80ILi2ELi2EN4cute5tupleIJNS5_1CILi128EEES8_NS7_ILi64EEEEEENS_10bfloat16_tEfNS_4arch4Sm80ELb1ELb0ELb1ELb1ELb1ELb0ELb0ELb0ELi2ELi4ELi4ELi4ELb0EEENS1_21CollectiveEpilogueBwdISA_SB_SD_Li256ELb1ELb0ELi2EEENS1_25SingleTileBwdLPTSchedulerILb1ELi128ELb1EEEEEEEEEvNT_6ParamsE$_ZZN4cute16flatten_to_tupleINS_5tupleIJNS1_IJiiEEENS_1CILi1024EEEEEEEEDaRKT_ENKUlRKT_E_clIS2_EEDaSB_,@function
        .size           $_ZN7cutlass13device_kernelIN5flash19enable_sm80_to_sm89INS1_16FlashAttnBwdSm80INS1_25CollectiveMainloopBwdSm80ILi2ELi2EN4cute5tupleIJNS5_1CILi128EEES8_NS7_ILi64EEEEEENS_10bfloat16_tEfNS_4arch4Sm80ELb1ELb0ELb1ELb1ELb1ELb0ELb0ELb0ELi2ELi4ELi4ELi4ELb0EEENS1_21CollectiveEpilogueBwdISA_SB_SD_Li256ELb1ELb0ELi2EEENS1_25SingleTileBwdLPTSchedulerILb1ELi128ELb1EEEEEEEEEvNT_6ParamsE$_ZZN4cute16flatten_to_tupleINS_5tupleIJNS1_IJiiEEENS_1CILi1024EEEEEEEEDaRKT_ENKUlRKT_E_clIS2_EEDaSB_,($_ZN7cutlass13device_kernelIN5flash19enable_sm80_to_sm89INS1_16FlashAttnBwdSm80INS1_25CollectiveMainloopBwdSm80ILi2ELi2EN4cute5tupleIJNS5_1CILi128EEES8_NS7_ILi64EEEEEENS_10bfloat16_tEfNS_4arch4Sm80ELb1ELb0ELb1ELb1ELb1ELb0ELb0ELb0ELi2ELi4ELi4ELi4ELb0EEENS1_21CollectiveEpilogueBwdISA_SB_SD_Li256ELb1ELb0ELi2EEENS1_25SingleTileBwdLPTSchedulerILb1ELi128ELb1EEEEEEEEEvNT_6ParamsE$_ZZN4cute16flatten_to_tupleINS_5tupleIJNS1_IJiiEEENS_1CILi8192EEEEEEEEDaRKT_ENKUlRKT_E_clIS2_EEDaSB_ - $_ZN7cutlass13device_kernelIN5flash19enable_sm80_to_sm89INS1_16FlashAttnBwdSm80INS1_25CollectiveMainloopBwdSm80ILi2ELi2EN4cute5tupleIJNS5_1CILi128EEES8_NS7_ILi64EEEEEENS_10bfloat16_tEfNS_4arch4Sm80ELb1ELb0ELb1ELb1ELb1ELb0ELb0ELb0ELi2ELi4ELi4ELi4ELb0EEENS1_21CollectiveEpilogueBwdISA_SB_SD_Li256ELb1ELb0ELi2EEENS1_25SingleTileBwdLPTSchedulerILb1ELi128ELb1EEEEEEEEEvNT_6ParamsE$_ZZN4cute16flatten_to_tupleINS_5tupleIJNS1_IJiiEEENS_1CILi1024EEEEEEEEDaRKT_ENKUlRKT_E_clIS2_EEDaSB_)
$_ZN7cutlass13device_kernelIN5flash19enable_sm80_to_sm89INS1_16FlashAttnBwdSm80INS1_25CollectiveMainloopBwdSm80ILi2ELi2EN4cute5tupleIJNS5_1CILi128EEES8_NS7_ILi64EEEEEENS_10bfloat16_tEfNS_4arch4Sm80ELb1ELb0ELb1ELb1ELb1ELb0ELb0ELb0ELi2ELi4ELi4ELi4ELb0EEENS1_21CollectiveEpilogueBwdISA_SB_SD_Li256ELb1ELb0ELi2EEENS1_25SingleTileBwdLPTSchedulerILb1ELi128ELb1EEEEEEEEEvNT_6ParamsE$_ZZN4cute16flatten_to_tupleINS_5tupleIJNS1_IJiiEEENS_1CILi1024EEEEEEEEDaRKT_ENKUlRKT_E_clIS2_EEDaSB_:
[----:B------:R-:W-:-:S04]  /*dca0*/  MOV R5, 0x0 ;  /* 0x0000000000057802 */ /* 0x000fc80000000f00 */
[----:B------:R-:W-:Y:S05]  /*dcb0*/  RET.REL.NODEC R4 `(_ZN7cutlass13device_kernelIN5flash19enable_sm80_to_sm89INS1_16FlashAttnBwdSm80INS1_25CollectiveMainloopBwdSm80ILi2ELi2EN4cute5tupleIJNS5_1CILi128EEES8_NS7_ILi64EEEEEENS_10bfloat16_tEfNS_4arch4Sm80ELb1ELb0ELb1ELb1ELb1ELb0ELb0ELb0ELi2ELi4ELi4ELi4ELb0EEENS1_21CollectiveEpilogueBwdISA_SB_SD_Li256ELb1ELb0ELi2EEENS1_25SingleTileBwdLPTSchedulerILb1ELi128ELb1EEEEEEEEEvNT_6ParamsE) ;  /* 0xffff234004007950 */ /* 0x000fea0003c3ffff */
        .type           $_ZN7cutlass13device_kernelIN5flash19enable_sm80_to_sm89INS1_16FlashAttnBwdSm80INS1_25CollectiveMainloopBwdSm80ILi2ELi2EN4cute5tupleIJNS5_1CILi128EEES8_NS7_ILi64EEEEEENS_10bfloat16_tEfNS_4arch4Sm80ELb1ELb0ELb1ELb1ELb1ELb0ELb0ELb0ELi2ELi4ELi4ELi4ELb0EEENS1_21CollectiveEpilogueBwdISA_SB_SD_Li256ELb1ELb0ELi2EEENS1_25SingleTileBwdLPTSchedulerILb1ELi128ELb1EEEEEEEEEvNT_6ParamsE$_ZZN4cute16flatten_to_tupleINS_5tupleIJNS1_IJiiEEENS_1CILi8192EEEEEEEEDaRKT_ENKUlRKT_E_clIS2_EEDaSB_,@function
        .size           $_ZN7cutlass13device_kernelIN5flash19enable_sm80_to_sm89INS1_16FlashAttnBwdSm80INS1_25CollectiveMainloopBwdSm80ILi2ELi2EN4cute5tupleIJNS5_1CILi128EEES8_NS7_ILi64EEEEEENS_10bfloat16_tEfNS_4arch4Sm80ELb1ELb0ELb1ELb1ELb1ELb0ELb0ELb0ELi2ELi4ELi4ELi4ELb0EEENS1_21CollectiveEpilogueBwdISA_SB_SD_Li256ELb1ELb0ELi2EEENS1_25SingleTileBwdLPTSchedulerILb1ELi128ELb1EEEEEEEEEvNT_6ParamsE$_ZZN4cute16flatten_to_tupleINS_5tupleIJNS1_IJiiEEENS_1CILi8192EEEEEEEEDaRKT_ENKUlRKT_E_clIS2_EEDaSB_,($_ZN7cutlass13device_kernelIN5flash19enable_sm80_to_sm89INS1_16FlashAttnBwdSm80INS1_25CollectiveMainloopBwdSm80ILi2ELi2EN4cute5tupleIJNS5_1CILi128EEES8_NS7_ILi64EEEEEENS_10bfloat16_tEfNS_4arch4Sm80ELb1ELb0ELb1ELb1ELb1ELb0ELb0ELb0ELi2ELi4ELi4ELi4ELb0EEENS1_21CollectiveEpilogueBwdISA_SB_SD_Li256ELb1ELb0ELi2EEENS1_25SingleTileBwdLPTSchedulerILb1ELi128ELb1EEEEEEEEEvNT_6ParamsE$_ZZN4cute16flatten_to_tupleINS_5tupleIJNS_1CILi0EEENS1_IJNS2_ILi1EEENS2_ILi512EEEiEEEEEEEEDaRKT_ENKUlRKT_E_clIS6_EEDaSD_ - $_ZN7cutlass13device_kernelIN5flash19enable_sm80_to_sm89INS1_16FlashAttnBwdSm80INS1_25CollectiveMainloopBwdSm80ILi2ELi2EN4cute5tupleIJNS5_1CILi128EEES8_NS7_ILi64EEEEEENS_10bfloat16_tEfNS_4arch4Sm80ELb1ELb0ELb1ELb1ELb1ELb0ELb0ELb0ELi2ELi4ELi4ELi4ELb0EEENS1_21CollectiveEpilogueBwdISA_SB_SD_Li256ELb1ELb0ELi2EEENS1_25SingleTileBwdLPTSchedulerILb1ELi128ELb1EEEEEEEEEvNT_6ParamsE$_ZZN4cute16flatten_to_tupleINS_5tupleIJNS1_IJiiEEENS_1CILi8192EEEEEEEEDaRKT_ENKUlRKT_E_clIS2_EEDaSB_)
$_ZN7cutlass13device_kernelIN5flash19enable_sm80_to_sm89INS1_16FlashAttnBwdSm80INS1_25CollectiveMainloopBwdSm80ILi2ELi2EN4cute5tupleIJNS5_1CILi128EEES8_NS7_ILi64EEEEEENS_10bfloat16_tEfNS_4arch4Sm80ELb1ELb0ELb1ELb1ELb1ELb0ELb0ELb0ELi2ELi4ELi4ELi4ELb0EEENS1_21CollectiveEpilogueBwdISA_SB_SD_Li256ELb1ELb0ELi2EEENS1_25SingleTileBwdLPTSchedulerILb1ELi128ELb1EEEEEEEEEvNT_6ParamsE$_ZZN4cute16flatten_to_tupleINS_5tupleIJNS1_IJiiEEENS_1CILi8192EEEEEEEEDaRKT_ENKUlRKT_E_clIS2_EEDaSB_:
[----:B------:R-:W-:Y:S02]  /*dcc0*/  MOV R8, R6 ;  /* 0x0000000600087202 */ /* 0x000fe40000000f00 */
[----:B------:R-:W-:-:S04]  /*dcd0*/  MOV R9, 0x0 ;  /* 0x0000000000097802 */ /* 0x000fc80000000f00 */
[----:B------:R-:W-:Y:S05]  /*dce0*/  RET.REL.NODEC R8 `(_ZN7cutlass13device_kernelIN5flash19enable_sm80_to_sm89INS1_16FlashAttnBwdSm80INS1_25CollectiveMainloopBwdSm80ILi2ELi2EN4cute5tupleIJNS5_1CILi128EEES8_NS7_ILi64EEEEEENS_10bfloat16_tEfNS_4arch4Sm80ELb1ELb0ELb1ELb1ELb1ELb0ELb0ELb0ELi2ELi4ELi4ELi4ELb0EEENS1_21CollectiveEpilogueBwdISA_SB_SD_Li256ELb1ELb0ELi2EEENS1_25SingleTileBwdLPTSchedulerILb1ELi128ELb1EEEEEEEEEvNT_6ParamsE) ;  /* 0xffff231008007950 */ /* 0x000fea0003c3ffff */
        .type           $_ZN7cutlass13device_kernelIN5flash19enable_sm80_to_sm89INS1_16FlashAttnBwdSm80INS1_25CollectiveMainloopBwdSm80ILi2ELi2EN4cute5tupleIJNS5_1CILi128EEES8_NS7_ILi64EEEEEENS_10bfloat16_tEfNS_4arch4Sm80ELb1ELb0ELb1ELb1ELb1ELb0ELb0ELb0ELi2ELi4ELi4ELi4ELb0EEENS1_21CollectiveEpilogueBwdISA_SB_SD_Li256ELb1ELb0ELi2EEENS1_25SingleTileBwdLPTSchedulerILb1ELi128ELb1EEEEEEEEEvNT_6ParamsE$_ZZN4cute16flatten_to_tupleINS_5tupleIJNS_1CILi0EEENS1_IJNS2_ILi1EEENS2_ILi512EEEiEEEEEEEEDaRKT_ENKUlRKT_E_clIS6_EEDaSD_,@function
        .size           $_ZN7cutlass13device_kernelIN5flash19enable_sm80_to_sm89INS1_16FlashAttnBwdSm80INS1_25CollectiveMainloopBwdSm80ILi2ELi2EN4cute5tupleIJNS5_1CILi128EEES8_NS7_ILi64EEEEEENS_10bfloat16_tEfNS_4arch4Sm80ELb1ELb0ELb1ELb1ELb1ELb0ELb0ELb0ELi2ELi4ELi4ELi4ELb0EEENS1_21CollectiveEpilogueBwdISA_SB_SD_Li256ELb1ELb0ELi2EEENS1_25SingleTileBwdLPTSchedulerILb1ELi128ELb1EEEEEEEEEvNT_6ParamsE$_ZZN4cute16flatten_to_tupleINS_5tupleIJNS_1CILi0EEENS1_IJNS2_ILi1EEENS2_ILi512EEEiEEEEEEEEDaRKT_ENKUlRKT_E_clIS6_EEDaSD_,($_ZN7cutlass13device_kernelIN5flash19enable_sm80_to_sm89INS1_16FlashAttnBwdSm80INS1_25CollectiveMainloopBwdSm80ILi2ELi2EN4cute5tupleIJNS5_1CILi128EEES8_NS7_ILi64EEEEEENS_10bfloat16_tEfNS_4arch4Sm80ELb1ELb0ELb1ELb1ELb1ELb0ELb0ELb0ELi2ELi4ELi4ELi4ELb0EEENS1_21CollectiveEpilogueBwdISA_SB_SD_Li256ELb1ELb0ELi2EEENS1_25SingleTileBwdLPTSchedulerILb1ELi128ELb1EEEEEEEEEvNT_6ParamsE$_ZZN4cute16flatten_to_tupleINS_5tupleIJNS_1CILi1024EEENS1_IJiiEEEEEEEEDaRKT_ENKUlRKT_E_clIS4_EEDaSB_ - $_ZN7cutlass13device_kernelIN5flash19enable_sm80_to_sm89INS1_16FlashAttnBwdSm80INS1_25CollectiveMainloopBwdSm80ILi2ELi2EN4cute5tupleIJNS5_1CILi128EEES8_NS7_ILi64EEEEEENS_10bfloat16_tEfNS_4arch4Sm80ELb1ELb0ELb1ELb1ELb1ELb0ELb0ELb0ELi2ELi4ELi4ELi4ELb0EEENS1_21CollectiveEpilogueBwdISA_SB_SD_Li256ELb1ELb0ELi2EEENS1_25SingleTileBwdLPTSchedulerILb1ELi128ELb1EEEEEEEEEvNT_6ParamsE$_ZZN4cute16flatten_to_tupleINS_5tupleIJNS_1CILi0EEENS1_IJNS2_ILi1EEENS2_ILi512EEEiEEEEEEEEDaRKT_ENKUlRKT_E_clIS6_EEDaSD_)
$_ZN7cutlass13device_kernelIN5flash19enable_sm80_to_sm89INS1_16FlashAttnBwdSm80INS1_25CollectiveMainloopBwdSm80ILi2ELi2EN4cute5tupleIJNS5_1CILi128EEES8_NS7_ILi64EEEEEENS_10bfloat16_tEfNS_4arch4Sm80ELb1ELb0ELb1ELb1ELb1ELb0ELb0ELb0ELi2ELi4ELi4ELi4ELb0EEENS1_21CollectiveEpilogueBwdISA_SB_SD_Li256ELb1ELb0ELi2EEENS1_25SingleTileBwdLPTSchedulerILb1ELi128ELb1EEEEEEEEEvNT_6ParamsE$_ZZN4cute16flatten_to_tupleINS_5tupleIJNS_1CILi0EEENS1_IJNS2_ILi1EEENS2_ILi512EEEiEEEEEEEEDaRKT_ENKUlRKT_E_clIS6_EEDaSD_:
[----:B------:R-:W-:Y:S02]  /*dcf0*/  MOV R8, R2 ;  /* 0x0000000200087202 */ /* 0x000fe40000000f00 */
[----:B------:R-:W-:-:S04]  /*dd00*/  MOV R9, 0x0 ;  /* 0x0000000000097802 */ /* 0x000fc80000000f00 */
[----:B------:R-:W-:Y:S05]  /*dd10*/  RET.REL.NODEC R8 `(_ZN7cutlass13device_kernelIN5flash19enable_sm80_to_sm89INS1_16FlashAttnBwdSm80INS1_25CollectiveMainloopBwdSm80ILi2ELi2EN4cute5tupleIJNS5_1CILi128EEES8_NS7_ILi64EEEEEENS_10bfloat16_tEfNS_4arch4Sm80ELb1ELb0ELb1ELb1ELb1ELb0ELb0ELb0ELi2ELi4ELi4ELi4ELb0EEENS1_21CollectiveEpilogueBwdISA_SB_SD_Li256ELb1ELb0ELi2EEENS1_25SingleTileBwdLPTSchedulerILb1ELi128ELb1EEEEEEEEEvNT_6ParamsE) ;  /* 0xffff22e008007950 */ /* 0x000fea0003c3ffff */
        .type           $_ZN7cutlass13device_kernelIN5flash19enable_sm80_to_sm89INS1_16FlashAttnBwdSm80INS1_25CollectiveMainloopBwdSm80ILi2ELi2EN4cute5tupleIJNS5_1CILi128EEES8_NS7_ILi64EEEEEENS_10bfloat16_tEfNS_4arch4Sm80ELb1ELb0ELb1ELb1ELb1ELb0ELb0ELb0ELi2ELi4ELi4ELi4ELb0EEENS1_21CollectiveEpilogueBwdISA_SB_SD_Li256ELb1ELb0ELi2EEENS1_25SingleTileBwdLPTSchedulerILb1ELi128ELb1EEEEEEEEEvNT_6ParamsE$_ZZN4cute16flatten_to_tupleINS_5tupleIJNS_1CILi1024EEENS1_IJiiEEEEEEEEDaRKT_ENKUlRKT_E_clIS4_EEDaSB_,@function
        .size           $_ZN7cutlass13device_kernelIN5flash19enable_sm80_to_sm89INS1_16FlashAttnBwdSm80INS1_25CollectiveMainloopBwdSm80ILi2ELi2EN4cute5tupleIJNS5_1CILi128EEES8_NS7_ILi64EEEEEENS_10bfloat16_tEfNS_4arch4Sm80ELb1ELb0ELb1ELb1ELb1ELb0ELb0ELb0ELi2ELi4ELi4ELi4ELb0EEENS1_21CollectiveEpilogueBwdISA_SB_SD_Li256ELb1ELb0ELi2EEENS1_25SingleTileBwdLPTSchedulerILb1ELi128ELb1EEEEEEEEEvNT_6ParamsE$_ZZN4cute16flatten_to_tupleINS_5tupleIJNS_1CILi1024EEENS1_IJiiEEEEEEEEDaRKT_ENKUlRKT_E_clIS4_EEDaSB_,($_ZN7cutlass13device_kernelIN5flash19enable_sm80_to_sm89INS1_16FlashAttnBwdSm80INS1_25CollectiveMainloopBwdSm80ILi2ELi2EN4cute5tupleIJNS5_1CILi128EEES8_NS7_ILi64EEEEEENS_10bfloat16_tEfNS_4arch4Sm80ELb1ELb0ELb1ELb1ELb1ELb0ELb0ELb0ELi2ELi4ELi4ELi4ELb0EEENS1_21CollectiveEpilogueBwdISA_SB_SD_Li256ELb1ELb0ELi2EEENS1_25SingleTileBwdLPTSchedulerILb1ELi128ELb1EEEEEEEEEvNT_6ParamsE$_ZZN4cute16flatten_to_tupleINS_5tupleIJNS_1CILi4096EEENS1_IJNS1_IJiiEEENS2_ILi8192EEEEEEEEEEEDaRKT_ENKUlRKT_E_clIS6_EEDaSD_ - $_ZN7cutlass13device_kernelIN5flash19enable_sm80_to_sm89INS1_16FlashAttnBwdSm80INS1_25CollectiveMainloopBwdSm80ILi2ELi2EN4cute5tupleIJNS5_1CILi128EEES8_NS7_ILi64EEEEEENS_10bfloat16_tEfNS_4arch4Sm80ELb1ELb0ELb1ELb1ELb1ELb0ELb0ELb0ELi2ELi4ELi4ELi4ELb0EEENS1_21CollectiveEpilogueBwdISA_SB_SD_Li256ELb1ELb0ELi2EEENS1_25SingleTileBwdLPTSchedulerILb1ELi128ELb1EEEEEEEEEvNT_6ParamsE$_ZZN4cute16flatten_to_tupleINS_5tupleIJNS_1CILi1024EEENS1_IJiiEEEEEEEEDaRKT_ENKUlRKT_E_clIS4_EEDaSB_)
$_ZN7cutlass13device_kernelIN5flash19enable_sm80_to_sm89INS1_16FlashAttnBwdSm80INS1_25CollectiveMainloopBwdSm80ILi2ELi2EN4cute5tupleIJNS5_1CILi128EEES8_NS7_ILi64EEEEEENS_10bfloat16_tEfNS_4arch4Sm80ELb1ELb0ELb1ELb1ELb1ELb0ELb0ELb0ELi2ELi4ELi4ELi4ELb0EEENS1_21CollectiveEpilogueBwdISA_SB_SD_Li256ELb1ELb0ELi2EEENS1_25SingleTileBwdLPTSchedulerILb1ELi128ELb1EEEEEEEEEvNT_6ParamsE$_ZZN4cute16flatten_to_tupleINS_5tupleIJNS_1CILi1024EEENS1_IJiiEEEEEEEEDaRKT_ENKUlRKT_E_clIS4_EEDaSB_:
[----:B------:R-:W-:-:S04]  /*dd20*/  MOV R5, 0x0 ;  /* 0x0000000000057802 */ /* 0x000fc80000000f00 */
[----:B------:R-:W-:Y:S05]  /*dd30*/  RET.REL.NODEC R4 `(_ZN7cutlass13device_kernelIN5flash19enable_sm80_to_sm89INS1_16FlashAttnBwdSm80INS1_25CollectiveMainloopBwdSm80ILi2ELi2EN4cute5tupleIJNS5_1CILi128EEES8_NS7_ILi64EEEEEENS_10bfloat16_tEfNS_4arch4Sm80ELb1ELb0ELb1ELb1ELb1ELb0ELb0ELb0ELi2ELi4ELi4ELi4ELb0EEENS1_21CollectiveEpilogueBwdISA_SB_SD_Li256ELb1ELb0ELi2EEENS1_25SingleTileBwdLPTSchedulerILb1ELi128ELb1EEEEEEEEEvNT_6ParamsE) ;  /* 0xffff22c004007950 */ /* 0x000fea0003c3ffff */
        .type           $_ZN7cutlass13device_kernelIN5flash19enable_sm80_to_sm89INS1_16FlashAttnBwdSm80INS1_25CollectiveMainloopBwdSm80ILi2ELi2EN4cute5tupleIJNS5_1CILi128EEES8_NS7_ILi64EEEEEENS_10bfloat16_tEfNS_4arch4Sm80ELb1ELb0ELb1ELb1ELb1ELb0ELb0ELb0ELi2ELi4ELi4ELi4ELb0EEENS1_21CollectiveEpilogueBwdISA_SB_SD_Li256ELb1ELb0ELi2EEENS1_25SingleTileBwdLPTSchedulerILb1ELi128ELb1EEEEEEEEEvNT_6ParamsE$_ZZN4cute16flatten_to_tupleINS_5tupleIJNS_1CILi4096EEENS1_IJNS1_IJiiEEENS2_ILi8192EEEEEEEEEEEDaRKT_ENKUlRKT_E_clIS6_EEDaSD_,@function
        .size           $_ZN7cutlass13device_kernelIN5flash19enable_sm80_to_sm89INS1_16FlashAttnBwdSm80INS1_25CollectiveMainloopBwdSm80ILi2ELi2EN4cute5tupleIJNS5_1CILi128EEES8_NS7_ILi64EEEEEENS_10bfloat16_tEfNS_4arch4Sm80ELb1ELb0ELb1ELb1ELb1ELb0ELb0ELb0ELi2ELi4ELi4ELi4ELb0EEENS1_21CollectiveEpilogueBwdISA_SB_SD_Li256ELb1ELb0ELi2EEENS1_25SingleTileBwdLPTSchedulerILb1ELi128ELb1EEEEEEEEEvNT_6ParamsE$_ZZN4cute16flatten_to_tupleINS_5tupleIJNS_1CILi4096EEENS1_IJNS1_IJiiEEENS2_ILi8192EEEEEEEEEEEDaRKT_ENKUlRKT_E_clIS6_EEDaSD_,($_ZN7cutlass13device_kernelIN5flash19enable_sm80_to_sm89INS1_16FlashAttnBwdSm80INS1_25CollectiveMainloopBwdSm80ILi2ELi2EN4cute5tupleIJNS5_1CILi128EEES8_NS7_ILi64EEEEEENS_10bfloat16_tEfNS_4arch4Sm80ELb1ELb0ELb1ELb1ELb1ELb0ELb0ELb0ELi2ELi4ELi4ELi4ELb0EEENS1_21CollectiveEpilogueBwdISA_SB_SD_Li256ELb1ELb0ELi2EEENS1_25SingleTileBwdLPTSchedulerILb1ELi128ELb1EEEEEEEEEvNT_6ParamsE$_ZZN4cute16flatten_to_tupleINS_5tupleIJNS_1CILi4096EEENS1_IJiiEEEEEEEEDaRKT_ENKUlRKT_E_clIS4_EEDaSB_ - $_ZN7cutlass13device_kernelIN5flash19enable_sm80_to_sm89INS1_16FlashAttnBwdSm80INS1_25CollectiveMainloopBwdSm80ILi2ELi2EN4cute5tupleIJNS5_1CILi128EEES8_NS7_ILi64EEEEEENS_10bfloat16_tEfNS_4arch4Sm80ELb1ELb0ELb1ELb1ELb1ELb0ELb0ELb0ELi2ELi4ELi4ELi4ELb0EEENS1_21CollectiveEpilogueBwdISA_SB_SD_Li256ELb1ELb0ELi2EEENS1_25SingleTileBwdLPTSchedulerILb1ELi128ELb1EEEEEEEEEvNT_6ParamsE$_ZZN4cute16flatten_to_tupleINS_5tupleIJNS_1CILi4096EEENS1_IJNS1_IJiiEEENS2_ILi8192EEEEEEEEEEEDaRKT_ENKUlRKT_E_clIS6_EEDaSD_)
$_ZN7cutlass13device_kernelIN5flash19enable_sm80_to_sm89INS1_16FlashAttnBwdSm80INS1_25CollectiveMainloopBwdSm80ILi2ELi2EN4cute5tupleIJNS5_1CILi128EEES8_NS7_ILi64EEEEEENS_10bfloat16_tEfNS_4arch4Sm80ELb1ELb0ELb1ELb1ELb1ELb0ELb0ELb0ELi2ELi4ELi4ELi4ELb0EEENS1_21CollectiveEpilogueBwdISA_SB_SD_Li256ELb1ELb0ELi2EEENS1_25SingleTileBwdLPTSchedulerILb1ELi128ELb1EEEEEEEEEvNT_6ParamsE$_ZZN4cute16flatten_to_tupleINS_5tupleIJNS_1CILi4096EEENS1_IJNS1_IJiiEEENS2_ILi8192EEEEEEEEEEEDaRKT_ENKUlRKT_E_clIS6_EEDaSD_:
[----:B------:R-:W-:-:S05]  /*dd40*/  IADD3 R8, R67, -c[0x0][0x20], RZ ;  /* 0x8000080043087a10 */ /* 0x000fca0007ffe0ff */
[----:B------:R1:W5:Y:S04]  /*dd50*/  LDL R2, [R8] ;  /* 0x0000000008027983 */ /* 0x0003680000100800 */
[----:B------:R1:W5:Y:S01]  /*dd60*/  LDL R3, [R8+0x4] ;  /* 0x0000040008037983 */ /* 0x0003620000100800 */
[----:B------:R-:W-:Y:S02]  /*dd70*/  IADD3 R5, R1, 0x1680, RZ ;  /* 0x0000168001057810 */ /* 0x000fe40007ffe0ff */
[----:B------:R-:W-:Y:S02]  /*dd80*/  MOV R6, 0xddb0 ;  /* 0x0000ddb000067802 */ /* 0x000fe40000000f00 */
[----:B------:R-:W-:Y:S02]  /*dd90*/  IADD3 R5, R5, c[0x0][0x20], RZ ;  /* 0x0000080005057a10 */ /* 0x000fe40007ffe0ff */
[----:B-1---5:R-:W-:Y:S05]  /*dda0*/  CALL.REL.NOINC `($_ZN7cutlass13device_kernelIN5flash19enable_sm80_to_sm89INS1_16FlashAttnBwdSm80INS1_25CollectiveMainloopBwdSm80ILi2ELi2EN4cute5tupleIJNS5_1CILi128EEES8_NS7_ILi64EEEEEENS_10bfloat16_tEfNS_4arch4Sm80ELb1ELb0ELb1ELb1ELb1ELb0ELb0ELb0ELi2ELi4ELi4ELi4ELb0EEENS1_21CollectiveEpilogueBwdISA_SB_SD_Li256ELb1ELb0ELi2EEENS1_25SingleTileBwdLPTSchedulerILb1ELi128ELb1EEEEEEEEEvNT_6ParamsE$_ZZN4cute16flatten_to_tupleINS_5tupleIJNS1_IJiiEEENS_1CILi8192EEEEEEEEDaRKT_ENKUlRKT_E_clIS2_EEDaSB_) ;  /* 0xffffff1000007944 */ /* 0x022fea0003c3ffff */
[----:B------:R1:W-:Y:S01]  /*ddb0*/  STL.64 [R1+0x1680], R2 ;  /* 0x0016800201007387 */ /* 0x0003e20000100a00 */
[----:B------:R-:W-:-:S03]  /*ddc0*/  MOV R6, 0xdde0 ;  /* 0x0000dde000067802 */ /* 0x000fc60000000f00 */
[----:B-1----:R-:W-:Y:S05]  /*ddd0*/  CALL.REL.NOINC `($_ZN7cutlass13device_kernelIN5flash19enable_sm80_to_sm89INS1_16FlashAttnBwdSm80INS1_25CollectiveMainloopBwdSm80ILi2ELi2EN4cute5tupleIJNS5_1CILi128EEES8_NS7_ILi64EEEEEENS_10bfloat16_tEfNS_4arch4Sm80ELb1ELb0ELb1ELb1ELb1ELb0ELb0ELb0ELi2ELi4ELi4ELi4ELb0EEENS1_21CollectiveEpilogueBwdISA_SB_SD_Li256ELb1ELb0ELi2EEENS1_25SingleTileBwdLPTSchedulerILb1ELi128ELb1EEEEEEEEEvNT_6ParamsE$_ZZN4cute12filter_tupleINS_5tupleIJNS1_IJiiEEENS_1CILi8192EEEEEEZNS_16flatten_to_tupleIS5_EEDaRKT_EUlRKT_E_EEDaS9_OT0_ENKUlDpSC_E_clIJS2_NS1_IJS4_EEEEEEDaSG_) ;  /* 0xfffff01000007944 */ /* 0x002fea0003c3ffff */
[----:B------:R-:W-:-:S04]  /*dde0*/  MOV R5, 0x0 ;  /* 0x0000000000057802 */ /* 0x000fc80000000f00 */
[----:B------:R-:W-:Y:S05]  /*ddf0*/  RET.REL.NODEC R4 `(_ZN7cutlass13device_kernelIN5flash19enable_sm80_to_sm89INS1_16FlashAttnBwdSm80INS1_25CollectiveMainloopBwdSm80ILi2ELi2EN4cute5tupleIJNS5_1CILi128EEES8_NS7_ILi64EEEEEENS_10bfloat16_tEfNS_4arch4Sm80ELb1ELb0ELb1ELb1ELb1ELb0ELb0ELb0ELi2ELi4ELi4ELi4ELb0EEENS1_21CollectiveEpilogueBwdISA_SB_SD_Li256ELb1ELb0ELi2EEENS1_25SingleTileBwdLPTSchedulerILb1ELi128ELb1EEEEEEEEEvNT_6ParamsE) ;  /* 0xffff220004007950 */ /* 0x000fea0003c3ffff */
        .type           $_ZN7cutlass13device_kernelIN5flash19enable_sm80_to_sm89INS1_16FlashAttnBwdSm80INS1_25CollectiveMainloopBwdSm80ILi2ELi2EN4cute5tupleIJNS5_1CILi128EEES8_NS7_ILi64EEEEEENS_10bfloat16_tEfNS_4arch4Sm80ELb1ELb0ELb1ELb1ELb1ELb0ELb0ELb0ELi2ELi4ELi4ELi4ELb0EEENS1_21CollectiveEpilogueBwdISA_SB_SD_Li256ELb1ELb0ELi2EEENS1_25SingleTileBwdLPTSchedulerILb1ELi128ELb1EEEEEEEEEvNT_6ParamsE$_ZZN4cute16flatten_to_tupleINS_5tupleIJNS_1CILi4096EEENS1_IJiiEEEEEEEEDaRKT_ENKUlRKT_E_clIS4_EEDaSB_,@function
        .size           $_ZN7cutlass13device_kernelIN5flash19enable_sm80_to_sm89INS1_16FlashAttnBwdSm80INS1_25CollectiveMainloopBwdSm80ILi2ELi2EN4cute5tupleIJNS5_1CILi128EEES8_NS7_ILi64EEEEEENS_10bfloat16_tEfNS_4arch4Sm80ELb1ELb0ELb1ELb1ELb1ELb0ELb0ELb0ELi2ELi4ELi4ELi4ELb0EEENS1_21CollectiveEpilogueBwdISA_SB_SD_Li256ELb1ELb0ELi2EEENS1_25SingleTileBwdLPTSchedulerILb1ELi128ELb1EEEEEEEEEvNT_6ParamsE$_ZZN4cute16flatten_to_tupleINS_5tupleIJNS_1CILi4096EEENS1_IJiiEEEEEEEEDaRKT_ENKUlRKT_E_clIS4_EEDaSB_,($_ZN7cutlass13device_kernelIN5flash19enable_sm80_to_sm89INS1_16FlashAttnBwdSm80INS1_25CollectiveMainloopBwdSm80ILi2ELi2EN4cute5tupleIJNS5_1CILi128EEES8_NS7_ILi64EEEEEENS_10bfloat16_tEfNS_4arch4Sm80ELb1ELb0ELb1ELb1ELb1ELb0ELb0ELb0ELi2ELi4ELi4ELi4ELb0EEENS1_21CollectiveEpilogueBwdISA_SB_SD_Li256ELb1ELb0ELi2EEENS1_25SingleTileBwdLPTSchedulerILb1ELi128ELb1EEEEEEEEEvNT_6ParamsE$_ZZN4cute19as_arithmetic_tupleINS_15ArithmeticTupleIJiiEEEEEDaRKT_ENKUlDpRKT_E_clIJiiEEEDaS9_ - $_ZN7cutlass13device_kernelIN5flash19enable_sm80_to_sm89INS1_16FlashAttnBwdSm80INS1_25CollectiveMainloopBwdSm80ILi2ELi2EN4cute5tupleIJNS5_1CILi128EEES8_NS7_ILi64EEEEEENS_10bfloat16_tEfNS_4arch4Sm80ELb1ELb0ELb1ELb1ELb1ELb0ELb0ELb0ELi2ELi4ELi4ELi4ELb0EEENS1_21CollectiveEpilogueBwdISA_SB_SD_Li256ELb1ELb0ELi2EEENS1_25SingleTileBwdLPTSchedulerILb1ELi128ELb1EEEEEEEEEvNT_6ParamsE$_ZZN4cute16flatten_to_tupleINS_5tupleIJNS_1CILi4096EEENS1_IJiiEEEEEEEEDaRKT_ENKUlRKT_E_clIS4_EEDaSB_)
$_ZN7cutlass13device_kernelIN5flash19enable_sm80_to_sm89INS1_16FlashAttnBwdSm80INS1_25CollectiveMainloopBwdSm80ILi2ELi2EN4cute5tupleIJNS5_1CILi128EEES8_NS7_ILi64EEEEEENS_10bfloat16_tEfNS_4arch4Sm80ELb1ELb0ELb1ELb1ELb1ELb0ELb0ELb0ELi2ELi4ELi4ELi4ELb0EEENS1_21CollectiveEpilogueBwdISA_SB_SD_Li256ELb1ELb0ELi2EEENS1_25SingleTileBwdLPTSchedulerILb1ELi128ELb1EEEEEEEEEvNT_6ParamsE$_ZZN4cute16flatten_to_tupleINS_5tupleIJNS_1CILi4096EEENS1_IJiiEEEEEEEEDaRKT_ENKUlRKT_E_clIS4_EEDaSB_:
[----:B------:R-:W-:-:S04]  /*de00*/  MOV R5, 0x0 ;  /* 0x0000000000057802 */ /* 0x000fc80000000f00 */
[----:B------:R-:W-:Y:S05]  /*de10*/  RET.REL.NODEC R4 `(_ZN7cutlass13device_kernelIN5flash19enable_sm80_to_sm89INS1_16FlashAttnBwdSm80INS1_25CollectiveMainloopBwdSm80ILi2ELi2EN4cute5tupleIJNS5_1CILi128EEES8_NS7_ILi64EEEEEENS_10bfloat16_tEfNS_4arch4Sm80ELb1ELb0ELb1ELb1ELb1ELb0ELb0ELb0ELi2ELi4ELi4ELi4ELb0EEENS1_21CollectiveEpilogueBwdISA_SB_SD_Li256ELb1ELb0ELi2EEENS1_25SingleTileBwdLPTSchedulerILb1ELi128ELb1EEEEEEEEEvNT_6ParamsE) ;  /* 0xffff21e004007950 */ /* 0x000fea0003c3ffff */
        .type           $_ZN7cutlass13device_kernelIN5flash19enable_sm80_to_sm89INS1_16FlashAttnBwdSm80INS1_25CollectiveMainloopBwdSm80ILi2ELi2EN4cute5tupleIJNS5_1CILi128EEES8_NS7_ILi64EEEEEENS_10bfloat16_tEfNS_4arch4Sm80ELb1ELb0ELb1ELb1ELb1ELb0ELb0ELb0ELi2ELi4ELi4ELi4ELb0EEENS1_21CollectiveEpilogueBwdISA_SB_SD_Li256ELb1ELb0ELi2EEENS1_25SingleTileBwdLPTSchedulerILb1ELi128ELb1EEEEEEEEEvNT_6ParamsE$_ZZN4cute19as_arithmetic_tupleINS_15ArithmeticTupleIJiiEEEEEDaRKT_ENKUlDpRKT_E_clIJiiEEEDaS9_,@function
        .size           $_ZN7cutlass13device_kernelIN5flash19enable_sm80_to_sm89INS1_16FlashAttnBwdSm80INS1_25CollectiveMainloopBwdSm80ILi2ELi2EN4cute5tupleIJNS5_1CILi128EEES8_NS7_ILi64EEEEEENS_10bfloat16_tEfNS_4arch4Sm80ELb1ELb0ELb1ELb1ELb1ELb0ELb0ELb0ELi2ELi4ELi4ELi4ELb0EEENS1_21CollectiveEpilogueBwdISA_SB_SD_Li256ELb1ELb0ELi2EEENS1_25SingleTileBwdLPTSchedulerILb1ELi128ELb1EEEEEEEEEvNT_6ParamsE$_ZZN4cute19as_arithmetic_tupleINS_15ArithmeticTupleIJiiEEEEEDaRKT_ENKUlDpRKT_E_clIJiiEEEDaS9_,($_ZN7cutlass13device_kernelIN5flash19enable_sm80_to_sm89INS1_16FlashAttnBwdSm80INS1_25CollectiveMainloopBwdSm80ILi2ELi2EN4cute5tupleIJNS5_1CILi128EEES8_NS7_ILi64EEEEEENS_10bfloat16_tEfNS_4arch4Sm80ELb1ELb0ELb1ELb1ELb1ELb0ELb0ELb0ELi2ELi4ELi4ELi4ELb0EEENS1_21CollectiveEpilogueBwdISA_SB_SD_Li256ELb1ELb0ELi2EEENS1_25SingleTileBwdLPTSchedulerILb1ELi128ELb1EEEEEEEEEvNT_6ParamsE$_ZZN4cute19as_arithmetic_tupleINS_15ArithmeticTupleIJiiEEEEEDaRKT_ENKUlRKT_E_clIiEEDaS8_ - $_ZN7cutlass13device_kernelIN5flash19enable_sm80_to_sm89INS1_16FlashAttnBwdSm80INS1_25CollectiveMainloopBwdSm80ILi2ELi2EN4cute5tupleIJNS5_1CILi128EEES8_NS7_ILi64EEEEEENS_10bfloat16_tEfNS_4arch4Sm80ELb1ELb0ELb1ELb1ELb1ELb0ELb0ELb0ELi2ELi4ELi4ELi4ELb0EEENS1_21CollectiveEpilogueBwdISA_SB_SD_Li256ELb1ELb0ELi2EEENS1_25SingleTileBwdLPTSchedulerILb1ELi128ELb1EEEEEEEEEvNT_6ParamsE$_ZZN4cute19as_arithmetic_tupleINS_15ArithmeticTupleIJiiEEEEEDaRKT_ENKUlDpRKT_E_clIJiiEEEDaS9_)
$_ZN7cutlass13device_kernelIN5flash19enable_sm80_to_sm89INS1_16FlashAttnBwdSm80INS1_25CollectiveMainloopBwdSm80ILi2ELi2EN4cute5tupleIJNS5_1CILi128EEES8_NS7_ILi64EEEEEENS_10bfloat16_tEfNS_4arch4Sm80ELb1ELb0ELb1ELb1ELb1ELb0ELb0ELb0ELi2ELi4ELi4ELi4ELb0EEENS1_21CollectiveEpilogueBwdISA_SB_SD_Li256ELb1ELb0ELi2EEENS1_25SingleTileBwdLPTSchedulerILb1ELi128ELb1EEEEEEEEEvNT_6ParamsE$_ZZN4cute19as_arithmetic_tupleINS_15ArithmeticTupleIJiiEEEEEDaRKT_ENKUlDpRKT_E_clIJiiEEEDaS9_:
[----:B------:R-:W-:Y:S01]  /*de20*/  IADD3 R3, R1, 0x1688, RZ ;  /* 0x0000168801037810 */ /* 0x000fe20007ffe0ff */
[----:B------:R-:W-:Y:S01]  /*de30*/  IMAD.MOV.U32 R2, RZ, RZ, R11 ;  /* 0x000000ffff027224 */ /* 0x000fe200078e000b */
[----:B------:R-:W-:Y:S02]  /*de40*/  MOV R6, 0xde70 ;  /* 0x0000de7000067802 */ /* 0x000fe40000000f00 */
[----:B------:R-:W-:Y:S02]  /*de50*/  IADD3 R3, R3, c[0x0][0x20], RZ ;  /* 0x0000080003037a10 */ /* 0x000fe40007ffe0ff */
[----:B------:R-:W-:Y:S05]  /*de60*/  CALL.REL.NOINC `($_ZN7cutlass13device_kernelIN5flash19enable_sm80_to_sm89INS1_16FlashAttnBwdSm80INS1_25CollectiveMainloopBwdSm80ILi2ELi2EN4cute5tupleIJNS5_1CILi128EEES8_NS7_ILi64EEEEEENS_10bfloat16_tEfNS_4arch4Sm80ELb1ELb0ELb1ELb1ELb1ELb0ELb0ELb0ELi2ELi4ELi4ELi4ELb0EEENS1_21CollectiveEpilogueBwdISA_SB_SD_Li256ELb1ELb0ELi2EEENS1_25SingleTileBwdLPTSchedulerILb1ELi128ELb1EEEEEEEEEvNT_6ParamsE$_ZN4cute5tupleIJiiEEC2ERKiS3_) ;  /* 0xffffea4000007944 */ /* 0x000fea0003c3ffff */
[----:B------:R1:W5:Y:S01]  /*de70*/  LDL.64 R2, [R1+0x1688] ;  /* 0x0016880001027983 */ /* 0x0003620000100a00 */
[----:B------:R-:W-:-:S04]  /*de80*/  MOV R87, 0x0 ;  /* 0x0000000000577802 */ /* 0x000fc80000000f00 */
[----:B------:R-:W-:Y:S05]  /*de90*/  RET.REL.NODEC R86 `(_ZN7cutlass13device_kernelIN5flash19enable_sm80_to_sm89INS1_16FlashAttnBwdSm80INS1_25CollectiveMainloopBwdSm80ILi2ELi2EN4cute5tupleIJNS5_1CILi128EEES8_NS7_ILi64EEEEEENS_10bfloat16_tEfNS_4arch4Sm80ELb1ELb0ELb1ELb1ELb1ELb0ELb0ELb0ELi2ELi4ELi4ELi4ELb0EEENS1_21CollectiveEpilogueBwdISA_SB_SD_Li256ELb1ELb0ELi2EEENS1_25SingleTileBwdLPTSchedulerILb1ELi128ELb1EEEEEEEEEvNT_6ParamsE) ;  /* 0xffff216056007950 */ /* 0x000fea0003c3ffff */
        .type           $_ZN7cutlass13device_kernelIN5flash19enable_sm80_to_sm89INS1_16FlashAttnBwdSm80INS1_25CollectiveMainloopBwdSm80ILi2ELi2EN4cute5tupleIJNS5_1CILi128EEES8_NS7_ILi64EEEEEENS_10bfloat16_tEfNS_4arch4Sm80ELb1ELb0ELb1ELb1ELb1ELb0ELb0ELb0ELi2ELi4ELi4ELi4ELb0EEENS1_21CollectiveEpilogueBwdISA_SB_SD_Li256ELb1ELb0ELi2EEENS1_25SingleTileBwdLPTSchedulerILb1ELi128ELb1EEEEEEEEEvNT_6ParamsE$_ZZN4cute19as_arithmetic_tupleINS_15ArithmeticTupleIJiiEEEEEDaRKT_ENKUlRKT_E_clIiEEDaS8_,@function
        .size           $_ZN7cutlass13device_kernelIN5flash19enable_sm80_to_sm89INS1_16FlashAttnBwdSm80INS1_25CollectiveMainloopBwdSm80ILi2ELi2EN4cute5tupleIJNS5_1CILi128EEES8_NS7_ILi64EEEEEENS_10bfloat16_tEfNS_4arch4Sm80ELb1ELb0ELb1ELb1ELb1ELb0ELb0ELb0ELi2ELi4ELi4ELi4ELb0EEENS1_21CollectiveEpilogueBwdISA_SB_SD_Li256ELb1ELb0ELi2EEENS1_25SingleTileBwdLPTSchedulerILb1ELi128ELb1EEEEEEEEEvNT_6ParamsE$_ZZN4cute19as_arithmetic_tupleINS_15ArithmeticTupleIJiiEEEEEDaRKT_ENKUlRKT_E_clIiEEDaS8_,($_ZN7cutlass13device_kernelIN5flash19enable_sm80_to_sm89INS1_16FlashAttnBwdSm80INS1_25CollectiveMainloopBwdSm80ILi2ELi2EN4cute5tupleIJNS5_1CILi128EEES8_NS7_ILi64EEEEEENS_10bfloat16_tEfNS_4arch4Sm80ELb1ELb0ELb1ELb1ELb1ELb0ELb0ELb0ELi2ELi4ELi4ELi4ELb0EEENS1_21CollectiveEpilogueBwdISA_SB_SD_Li256ELb1ELb0ELi2EEENS1_25SingleTileBwdLPTSchedulerILb1ELi128ELb1EEEEEEEEEvNT_6ParamsE$_ZZN4cute4diceINS_5tupleIJNS1_IJiNS1_IJiNS_1CILi0EEEEEEEEENS1_IJNS_10UnderscoreENS1_IJS6_S6_EEEEEEEEES9_EEDaRKT_RKT0_ENKUlRKT_RKT0_E_clIS5_S5_EEDaSI_SL_ - $_ZN7cutlass13device_kernelIN5flash19enable_sm80_to_sm89INS1_16FlashAttnBwdSm80INS1_25CollectiveMainloopBwdSm80ILi2ELi2EN4cute5tupleIJNS5_1CILi128EEES8_NS7_ILi64EEEEEENS_10bfloat16_tEfNS_4arch4Sm80ELb1ELb0ELb1ELb1ELb1ELb0ELb0ELb0ELi2ELi4ELi4ELi4ELb0EEENS1_21CollectiveEpilogueBwdISA_SB_SD_Li256ELb1ELb0ELi2EEENS1_25SingleTileBwdLPTSchedulerILb1ELi128ELb1EEEEEEEEEvNT_6ParamsE$_ZZN4cute19as_arithmetic_tupleINS_15ArithmeticTupleIJiiEEEEEDaRKT_ENKUlRKT_E_clIiEEDaS8_)
$_ZN7cutlass13device_kernelIN5flash19enable_sm80_to_sm89INS1_16FlashAttnBwdSm80INS1_25CollectiveMainloopBwdSm80ILi2ELi2EN4cute5tupleIJNS5_1CILi128EEES8_NS7_ILi64EEEEEENS_10bfloat16_tEfNS_4arch4Sm80ELb1ELb0ELb1ELb1ELb1ELb0ELb0ELb0ELi2ELi4ELi4ELi4ELb0EEENS1_21CollectiveEpilogueBwdISA_SB_SD_Li256ELb1ELb0ELi2EEENS1_25SingleTileBwdLPTSchedulerILb1ELi128ELb1EEEEEEEEEvNT_6ParamsE$_ZZN4cute19as_arithmetic_tupleINS_15ArithmeticTupleIJiiEEEEEDaRKT_ENKUlRKT_E_clIiEEDaS8_:
[----:B------:R-:W-:Y:S02]  /*dea0*/  MOV R6, R8 ;  /* 0x0000000800067202 */ /* 0x000fe40000000f00 */
[----:B------:R-:W-:Y:S02]  /*deb0*/  MOV R8, R2 ;  /* 0x0000000200087202 */ /* 0x000fe40000000f00 */
[----:B------:R-:W-:-:S04]  /*dec0*/  MOV R9, 0x0 ;  /* 0x0000000000097802 */ /* 0x000fc80000000f00 */
[----:B------:R-:W-:Y:S05]  /*ded0*/  RET.REL.NODEC R8 `(_ZN7cutlass13device_kernelIN5flash19enable_sm80_to_sm89INS1_16FlashAttnBwdSm80INS1_25CollectiveMainloopBwdSm80ILi2ELi2EN4cute5tupleIJNS5_1CILi128EEES8_NS7_ILi64EEEEEENS_10bfloat16_tEfNS_4arch4Sm80ELb1ELb0ELb1ELb1ELb1ELb0ELb0ELb0ELi2ELi4ELi4ELi4ELb0EEENS1_21CollectiveEpilogueBwdISA_SB_SD_Li256ELb1ELb0ELi2EEENS1_25SingleTileBwdLPTSchedulerILb1ELi128ELb1EEEEEEEEEvNT_6ParamsE) ;  /* 0xffff212008007950 */ /* 0x000fea0003c3ffff */
        .type           $_ZN7cutlass13device_kernelIN5flash19enable_sm80_to_sm89INS1_16FlashAttnBwdSm80INS1_25CollectiveMainloopBwdSm80ILi2ELi2EN4cute5tupleIJNS5_1CILi128EEES8_NS7_ILi64EEEEEENS_10bfloat16_tEfNS_4arch4Sm80ELb1ELb0ELb1ELb1ELb1ELb0ELb0ELb0ELi2ELi4ELi4ELi4ELb0EEENS1_21CollectiveEpilogueBwdISA_SB_SD_Li256ELb1ELb0ELi2EEENS1_25SingleTileBwdLPTSchedulerILb1ELi128ELb1EEEEEEEEEvNT_6ParamsE$_ZZN4cute4diceINS_5tupleIJNS1_IJiNS1_IJiNS_1CILi0EEEEEEEEENS1_IJNS_10UnderscoreENS1_IJS6_S6_EEEEEEEEES9_EEDaRKT_RKT0_ENKUlRKT_RKT0_E_clIS5_S5_EEDaSI_SL_,@function
        .size           $_ZN7cutlass13device_kernelIN5flash19enable_sm80_to_sm89INS1_16FlashAttnBwdSm80INS1_25CollectiveMainloopBwdSm80ILi2ELi2EN4cute5tupleIJNS5_1CILi128EEES8_NS7_ILi64EEEEEENS_10bfloat16_tEfNS_4arch4Sm80ELb1ELb0ELb1ELb1ELb1ELb0ELb0ELb0ELi2ELi4ELi4ELi4ELb0EEENS1_21CollectiveEpilogueBwdISA_SB_SD_Li256ELb1ELb0ELi2EEENS1_25SingleTileBwdLPTSchedulerILb1ELi128ELb1EEEEEEEEEvNT_6ParamsE$_ZZN4cute4diceINS_5tupleIJNS1_IJiNS1_IJiNS_1CILi0EEEEEEEEENS1_IJNS_10UnderscoreENS1_IJS6_S6_EEEEEEEEES9_EEDaRKT_RKT0_ENKUlRKT_RKT0_E_clIS5_S5_EEDaSI_SL_,($_ZN7cutlass13device_kernelIN5flash19enable_sm80_to_sm89INS1_16FlashAttnBwdSm80INS1_25CollectiveMainloopBwdSm80ILi2ELi2EN4cute5tupleIJNS5_1CILi128EEES8_NS7_ILi64EEEEEENS_10bfloat16_tEfNS_4arch4Sm80ELb1ELb0ELb1ELb1ELb1ELb0ELb0ELb0ELi2ELi4ELi4ELi4ELb0EEENS1_21CollectiveEpilogueBwdISA_SB_SD_Li256ELb1ELb0ELi2EEENS1_25SingleTileBwdLPTSchedulerILb1ELi128ELb1EEEEEEEEEvNT_6ParamsE$_ZZN4cute4takeILi1ELi2ENS_5tupleIJNS1_IJNS_1CILi1EEENS2_ILi0EEEEEEiEEEEEDaRKT1_ENKUlDpRKT_E_clIJiEEEDaSD_ - $_ZN7cutlass13device_kernelIN5flash19enable_sm80_to_sm89INS1_16FlashAttnBwdSm80INS1_25CollectiveMainloopBwdSm80ILi2ELi2EN4cute5tupleIJNS5_1CILi128EEES8_NS7_ILi64EEEEEENS_10bfloat16_tEfNS_4arch4Sm80ELb1ELb0ELb1ELb1ELb1ELb0ELb0ELb0ELi2ELi4ELi4ELi4ELb0EEENS1_21CollectiveEpilogueBwdISA_SB_SD_Li256ELb1ELb0ELi2EEENS1_25SingleTileBwdLPTSchedulerILb1ELi128ELb1EEEEEEEEEvNT_6ParamsE$_ZZN4cute4diceINS_5tupleIJNS1_IJiNS1_IJiNS_1CILi0EEEEEEEEENS1_IJNS_10UnderscoreENS1_IJS6_S6_EEEEEEEEES9_EEDaRKT_RKT0_ENKUlRKT_RKT0_E_clIS5_S5_EEDaSI_SL_)
$_ZN7cutlass13device_kernelIN5flash19enable_sm80_to_sm89INS1_16FlashAttnBwdSm80INS1_25CollectiveMainloopBwdSm80ILi2ELi2EN4cute5tupleIJNS5_1CILi128EEES8_NS7_ILi64EEEEEENS_10bfloat16_tEfNS_4arch4Sm80ELb1ELb0ELb1ELb1ELb1ELb0ELb0ELb0ELi2ELi4ELi4ELi4ELb0EEENS1_21CollectiveEpilogueBwdISA_SB_SD_Li256ELb1ELb0ELi2EEENS1_25SingleTileBwdLPTSchedulerILb1ELi128ELb1EEEEEEEEEvNT_6ParamsE$_ZZN4cute4diceINS_5tupleIJNS1_IJiNS1_IJiNS_1CILi0EEEEEEEEENS1_IJNS_10UnderscoreENS1_IJS6_S6_EEEEEEEEES9_EEDaRKT_RKT0_ENKUlRKT_RKT0_E_clIS5_S5_EEDaSI_SL_:
[----:B------:R-:W-:-:S05]  /*dee0*/  IADD3 R6, R2, -c[0x0][0x20], RZ ;  /* 0x8000080002067a10 */ /* 0x000fca0007ffe0ff */
[----:B------:R1:W5:Y:S01]  /*def0*/  LDL R3, [R6] ;  /* 0x0000000006037983 */ /* 0x0003620000100800 */
[----:B------:R-:W-:Y:S02]  /*df00*/  IADD3 R5, R1, 0x1680, RZ ;  /* 0x0000168001057810 */ /* 0x000fe40007ffe0ff */
[----:B------:R-:W-:Y:S02]  /*df10*/  MOV R10, 0xdf40 ;  /* 0x0000df40000a7802 */ /* 0x000fe40000000f00 */
[----:B------:R-:W-:Y:S02]  /*df20*/  IADD3 R5, R5, c[0x0][0x20], RZ ;  /* 0x0000080005057a10 */ /* 0x000fe40007ffe0ff */
[----:B-1---5:R-:W-:Y:S05]  /*df30*/  CALL.REL.NOINC `($_ZN7cutlass13device_kernelIN5flash19enable_sm80_to_sm89INS1_16FlashAttnBwdSm80INS1_25CollectiveMainloopBwdSm80ILi2ELi2EN4cute5tupleIJNS5_1CILi128EEES8_NS7_ILi64EEEEEENS_10bfloat16_tEfNS_4arch4Sm80ELb1ELb0ELb1ELb1ELb1ELb0ELb0ELb0ELi2ELi4ELi4ELi4ELb0EEENS1_21CollectiveEpilogueBwdISA_SB_SD_Li256ELb1ELb0ELi2EEENS1_25SingleTileBwdLPTSchedulerILb1ELi128ELb1EEEEEEEEEvNT_6ParamsE$_ZZN4cute6detail9lift_diceINS_5tupleIJiNS2_IJiNS_1CILi0EEEEEEEEES6_EEDaRKT_RKT0_ENKUlRKT_RKT0_E_clIiiEEDaSF_SI_) ;  /* 0x0000245000007944 */ /* 0x022fea0003c00000 */
[----:B------:R1:W5:Y:S01]  /*df40*/  LDL R3, [R6+0x4] ;  /* 0x0000040006037983 */ /* 0x0003620000100800 */
[----:B------:R-:W-:-:S03]  /*df50*/  MOV R10, 0xdf70 ;  /* 0x0000df70000a7802 */ /* 0x000fc60000000f00 */
[----:B-12--5:R-:W-:Y:S05]  /*df60*/  CALL.REL.NOINC `($_ZN7cutlass13device_kernelIN5flash19enable_sm80_to_sm89INS1_16FlashAttnBwdSm80INS1_25CollectiveMainloopBwdSm80ILi2ELi2EN4cute5tupleIJNS5_1CILi128EEES8_NS7_ILi64EEEEEENS_10bfloat16_tEfNS_4arch4Sm80ELb1ELb0ELb1ELb1ELb1ELb0ELb0ELb0ELi2ELi4ELi4ELi4ELb0EEENS1_21CollectiveEpilogueBwdISA_SB_SD_Li256ELb1ELb0ELi2EEENS1_25SingleTileBwdLPTSchedulerILb1ELi128ELb1EEEEEEEEEvNT_6ParamsE$_ZZN4cute6detail9lift_diceINS_5tupleIJiNS2_IJiNS_1CILi0EEEEEEEEES6_EEDaRKT_RKT0_ENKUlRKT_RKT0_E_clIS5_S5_EEDaSF_SI_) ;  /* 0x000023a000007944 */ /* 0x026fea0003c00000 */
[----:B------:R2:W-:Y:S01]  /*df70*/  STL [R1+0x1680], R6 ;  /* 0x0016800601007387 */ /* 0x0005e20000100800 */
[----:B------:R-:W-:-:S03]  /*df80*/  MOV R2, 0xdfa0 ;  /* 0x0000dfa000027802 */ /* 0x000fc60000000f00 */
[----:B-12---:R-:W-:Y:S05]  /*df90*/  CALL.REL.NOINC `($_ZN7cutlass13device_kernelIN5flash19enable_sm80_to_sm89INS1_16FlashAttnBwdSm80INS1_25CollectiveMainloopBwdSm80ILi2ELi2EN4cute5tupleIJNS5_1CILi128EEES8_NS7_ILi64EEEEEENS_10bfloat16_tEfNS_4arch4Sm80ELb1ELb0ELb1ELb1ELb1ELb0ELb0ELb0ELi2ELi4ELi4ELi4ELb0EEENS1_21CollectiveEpilogueBwdISA_SB_SD_Li256ELb1ELb0ELi2EEENS1_25SingleTileBwdLPTSchedulerILb1ELi128ELb1EEEEEEEEEvNT_6ParamsE$_ZZN4cute12filter_tupleINS_5tupleIJiNS1_IJiNS_1CILi0EEEEEEEEES5_ZNS_6detail9lift_diceIS5_S5_EEDaRKT_RKT0_EUlRKT_RKT0_E_EEDaSA_SD_OT1_ENKUlDpSG_E_clIJNS1_IJiEEES4_EEEDaSN_) ;  /* 0xfffff5a000007944 */ /* 0x006fea0003c3ffff */
[----:B-----5:R-:W-:Y:S02]  /*dfa0*/  MOV R2, R5 ;  /* 0x0000000500027202 */ /* 0x020fe40000000f00 */
[----:B------:R-:W-:-:S04]  /*dfb0*/  MOV R5, 0x0 ;  /* 0x0000000000057802 */ /* 0x000fc80000000f00 */
[----:B------:R-:W-:Y:S05]  /*dfc0*/  RET.REL.NODEC R4 `(_ZN7cutlass13device_kernelIN5flash19enable_sm80_to_sm89INS1_16FlashAttnBwdSm80INS1_25CollectiveMainloopBwdSm80ILi2ELi2EN4cute5tupleIJNS5_1CILi128EEES8_NS7_ILi64EEEEEENS_10bfloat16_tEfNS_4arch4Sm80ELb1ELb0ELb1ELb1ELb1ELb0ELb0ELb0ELi2ELi4ELi4ELi4ELb0EEENS1_21CollectiveEpilogueBwdISA_SB_SD_Li256ELb1ELb0ELi2EEENS1_25SingleTileBwdLPTSchedulerILb1ELi128ELb1EEEEEEEEEvNT_6ParamsE) ;  /* 0xffff203004007950 */ /* 0x000fea0003c3ffff */
        .type           $_ZN7cutlass13device_kernelIN5flash19enable_sm80_to_sm89INS1_16FlashAttnBwdSm80INS1_25CollectiveMainloopBwdSm80ILi2ELi2EN4cute5tupleIJNS5_1CILi128EEES8_NS7_ILi64EEEEEENS_10bfloat16_tEfNS_4arch4Sm80ELb1ELb0ELb1ELb1ELb1ELb0ELb0ELb0ELi2ELi4ELi4ELi4ELb0EEENS1_21CollectiveEpilogueBwdISA_SB_SD_Li256ELb1ELb0ELi2EEENS1_25SingleTileBwdLPTSchedulerILb1ELi128ELb1EEEEEEEEEvNT_6ParamsE$_ZZN4cute4takeILi1ELi2ENS_5tupleIJNS1_IJNS_1CILi1EEENS2_ILi0EEEEEEiEEEEEDaRKT1_ENKUlDpRKT_E_clIJiEEEDaSD_,@function
        .size           $_ZN7cutlass13device_kernelIN5flash19enable_sm80_to_sm89INS1_16FlashAttnBwdSm80INS1_25CollectiveMainloopBwdSm80ILi2ELi2EN4cute5tupleIJNS5_1CILi128EEES8_NS7_ILi64EEEEEENS_10bfloat16_tEfNS_4arch4Sm80ELb1ELb0ELb1ELb1ELb1ELb0ELb0ELb0ELi2ELi4ELi4ELi4ELb0EEENS1_21CollectiveEpilogueBwdISA_SB_SD_Li256ELb1ELb0ELi2EEENS1_25SingleTileBwdLPTSchedulerILb1ELi128ELb1EEEEEEEEEvNT_6ParamsE$_ZZN4cute4takeILi1ELi2ENS_5tupleIJNS1_IJNS_1CILi1EEENS2_ILi0EEEEEEiEEEEEDaRKT1_ENKUlDpRKT_E_clIJiEEEDaSD_,($_ZN7cutlass13device_kernelIN5flash19enable_sm80_to_sm89INS1_16FlashAttnBwdSm80INS1_25CollectiveMainloopBwdSm80ILi2ELi2EN4cute5tupleIJNS5_1CILi128EEES8_NS7_ILi64EEEEEENS_10bfloat16_tEfNS_4arch4Sm80ELb1ELb0ELb1ELb1ELb1ELb0ELb0ELb0ELi2ELi4ELi4ELi4ELb0EEENS1_21CollectiveEpilogueBwdISA_SB_SD_Li256ELb1ELb0ELi2EEENS1_25SingleTileBwdLPTSchedulerILb1ELi128ELb1EEEEEEEEEvNT_6ParamsE$_ZZN4cute4takeILi1ELi3ENS_5tupleIJNS1_IJNS_1CILi1EEENS2_ILi512EEEiEEENS2_ILi4096EEENS1_IJNS1_IJiiEEENS2_ILi8192EEEEEEEEEEEDaRKT1_ENKUlDpRKT_E_clIJS6_S9_EEEDaSH_ - $_ZN7cutlass13device_kernelIN5flash19enable_sm80_to_sm89INS1_16FlashAttnBwdSm80INS1_25CollectiveMainloopBwdSm80ILi2ELi2EN4cute5tupleIJNS5_1CILi128EEES8_NS7_ILi64EEEEEENS_10bfloat16_tEfNS_4arch4Sm80ELb1ELb0ELb1ELb1ELb1ELb0ELb0ELb0ELi2ELi4ELi4ELi4ELb0EEENS1_21CollectiveEpilogueBwdISA_SB_SD_Li256ELb1ELb0ELi2EEENS1_25SingleTileBwdLPTSchedulerILb1ELi128ELb1EEEEEEEEEvNT_6ParamsE$_ZZN4cute4takeILi1ELi2ENS_5tupleIJNS1_IJNS_1CILi1EEENS2_ILi0EEEEEEiEEEEEDaRKT1_ENKUlDpRKT_E_clIJiEEEDaSD_)
$_ZN7cutlass13device_kernelIN5flash19enable_sm80_to_sm89INS1_16FlashAttnBwdSm80INS1_25CollectiveMainloopBwdSm80ILi2ELi2EN4cute5tupleIJNS5_1CILi128EEES8_NS7_ILi64EEEEEENS_10bfloat16_tEfNS_4arch4Sm80ELb1ELb0ELb1ELb1ELb1ELb0ELb0ELb0ELi2ELi4ELi4ELi4ELb0EEENS1_21CollectiveEpilogueBwdISA_SB_SD_Li256ELb1ELb0ELi2EEENS1_25SingleTileBwdLPTSchedulerILb1ELi128ELb1EEEEEEEEEvNT_6ParamsE$_ZZN4cute4takeILi1ELi2ENS_5tupleIJNS1_IJNS_1CILi1EEENS2_ILi0EEEEEEiEEEEEDaRKT1_ENKUlDpRKT_E_clIJiEEEDaSD_:
[----:B------:R-:W-:Y:S02]  /*dfd0*/  IADD3 R2, R1, 0x1680, RZ ;  /* 0x0000168001027810 */ /* 0x000fe40007ffe0ff */
[----:B------:R-:W-:Y:S02]  /*dfe0*/  MOV R8, 0xe010 ;  /* 0x0000e01000087802 */ /* 0x000fe40000000f00 */
[----:B------:R-:W-:Y:S02]  /*dff0*/  IADD3 R2, R2, c[0x0][0x20], RZ ;  /* 0x0000080002027a10 */ /* 0x000fe40007ffe0ff */
[----:B------:R-:W-:Y:S05]  /*e000*/  CALL.REL.NOINC `($_ZN7cutlass13device_kernelIN5flash19enable_sm80_to_sm89INS1_16FlashAttnBwdSm80INS1_25CollectiveMainloopBwdSm80ILi2ELi2EN4cute5tupleIJNS5_1CILi128EEES8_NS7_ILi64EEEEEENS_10bfloat16_tEfNS_4arch4Sm80ELb1ELb0ELb1ELb1ELb1ELb0ELb0ELb0ELi2ELi4ELi4ELi4ELb0EEENS1_21CollectiveEpilogueBwdISA_SB_SD_Li256ELb1ELb0ELi2EEENS1_25SingleTileBwdLPTSchedulerILb1ELi128ELb1EEEEEEEEEvNT_6ParamsE$_ZN4cute3eso3ESOILb0ELb1EJiEEC2ERKi) ;  /* 0xffffab6000007944 */ /* 0x000fea0003c3ffff */
[----:B-1----:R1:W5:Y:S01]  /*e010*/  LDL R3, [R1+0x1680] ;  /* 0x0016800001037983 */ /* 0x0023620000100800 */
[----:B------:R-:W-:-:S04]  /*e020*/  MOV R7, 0x0 ;  /* 0x0000000000077802 */ /* 0x000fc80000000f00 */
[----:B------:R-:W-:Y:S05]  /*e030*/  RET.REL.NODEC R6 `(_ZN7cutlass13device_kernelIN5flash19enable_sm80_to_sm89INS1_16FlashAttnBwdSm80INS1_25CollectiveMainloopBwdSm80ILi2ELi2EN4cute5tupleIJNS5_1CILi128EEES8_NS7_ILi64EEEEEENS_10bfloat16_tEfNS_4arch4Sm80ELb1ELb0ELb1ELb1ELb1ELb0ELb0ELb0ELi2ELi4ELi4ELi4ELb0EEENS1_21CollectiveEpilogueBwdISA_SB_SD_Li256ELb1ELb0ELi2EEENS1_25SingleTileBwdLPTSchedulerILb1ELi128ELb1EEEEEEEEEvNT_6ParamsE) ;  /* 0xffff1fc006007950 */ /* 0x000fea0003c3ffff */
        .type           $_ZN7cutlass13device_kernelIN5flash19enable_sm80_to_sm89INS1_16FlashAttnBwdSm80INS1_25CollectiveMainloopBwdSm80ILi2ELi2EN4cute5tupleIJNS5_1CILi128EEES8_NS7_ILi64EEEEEENS_10bfloat16_tEfNS_4arch4Sm80ELb1ELb0ELb1ELb1ELb1ELb0ELb0ELb0ELi2ELi4ELi4ELi4ELb0EEENS1_21CollectiveEpilogueBwdISA_SB_SD_Li256ELb1ELb0ELi2EEENS1_25SingleTileBwdLPTSchedulerILb1ELi128ELb1EEEEEEEEEvNT_6ParamsE$_ZZN4cute4takeILi1ELi3ENS_5tupleIJNS1_IJNS_1CILi1EEENS2_ILi512EEEiEEENS2_ILi4096EEENS1_IJNS1_IJiiEEENS2_ILi8192EEEEEEEEEEEDaRKT1_ENKUlDpRKT_E_clIJS6_S9_EEEDaSH_,@function
        .size           $_ZN7cutlass13device_kernelIN5flash19enable_sm80_to_sm89INS1_16FlashAttnBwdSm80INS1_25CollectiveMainloopBwdSm80ILi2ELi2EN4cute5tupleIJNS5_1CILi128EEES8_NS7_ILi64EEEEEENS_10bfloat16_tEfNS_4arch4Sm80ELb1ELb0ELb1ELb1ELb1ELb0ELb0ELb0ELi2ELi4ELi4ELi4ELb0EEENS1_21CollectiveEpilogueBwdISA_SB_SD_Li256ELb1ELb0ELi2EEENS1_25SingleTileBwdLPTSchedulerILb1ELi128ELb1EEEEEEEEEvNT_6ParamsE$_ZZN4cute4takeILi1ELi3ENS_5tupleIJNS1_IJNS_1CILi1EEENS2_ILi512EEEiEEENS2_ILi4096EEENS1_IJNS1_IJiiEEENS2_ILi8192EEEEEEEEEEEDaRKT1_ENKUlDpRKT_E_clIJS6_S9_EEEDaSH_,($_ZN7cutlass13device_kernelIN5flash19enable_sm80_to_sm89INS1_16FlashAttnBwdSm80INS1_25CollectiveMainloopBwdSm80ILi2ELi2EN4cute5tupleIJNS5_1CILi128EEES8_NS7_ILi64EEEEEENS_10bfloat16_tEfNS_4arch4Sm80ELb1ELb0ELb1ELb1ELb1ELb0ELb0ELb0ELi2ELi4ELi4ELi4ELb0EEENS1_21CollectiveEpilogueBwdISA_SB_SD_Li256ELb1ELb0ELi2EEENS1_25SingleTileBwdLPTSchedulerILb1ELi128ELb1EEEEEEEEEvNT_6ParamsE$_ZZN4cute4takeILi1ELi3ENS_5tupleIJNS1_IJNS_1CILi1EEENS2_ILi512EEEiEEENS2_ILi4096EEENS1_IJiiEEEEEEEEDaRKT1_ENKUlDpRKT_E_clIJS6_S7_EEEDaSF_ - $_ZN7cutlass13device_kernelIN5flash19enable_sm80_to_sm89INS1_16FlashAttnBwdSm80INS1_25CollectiveMainloopBwdSm80ILi2ELi2EN4cute5tupleIJNS5_1CILi128EEES8_NS7_ILi64EEEEEENS_10bfloat16_tEfNS_4arch4Sm80ELb1ELb0ELb1ELb1ELb1ELb0ELb0ELb0ELi2ELi4ELi4ELi4ELb0EEENS1_21CollectiveEpilogueBwdISA_SB_SD_Li256ELb1ELb0ELi2EEENS1_25SingleTileBwdLPTSchedulerILb1ELi128ELb1EEEEEEEEEvNT_6ParamsE$_ZZN4cute4takeILi1ELi3ENS_5tupleIJNS1_IJNS_1CILi1EEENS2_ILi512EEEiEEENS2_ILi4096EEENS1_IJNS1_IJiiEEENS2_ILi8192EEEEEEEEEEEDaRKT1_ENKUlDpRKT_E_clIJS6_S9_EEEDaSH_)
$_ZN7cutlass13device_kernelIN5flash19enable_sm80_to_sm89INS1_16FlashAttnBwdSm80INS1_25CollectiveMainloopBwdSm80ILi2ELi2EN4cute5tupleIJNS5_1CILi128EEES8_NS7_ILi64EEEEEENS_10bfloat16_tEfNS_4arch4Sm80ELb1ELb0ELb1ELb1ELb1ELb0ELb0ELb0ELi2ELi4ELi4ELi4ELb0EEENS1_21CollectiveEpilogueBwdISA_SB_SD_Li256ELb1ELb0ELi2EEENS1_25SingleTileBwdLPTSchedulerILb1ELi128ELb1EEEEEEEEEvNT_6ParamsE$_ZZN4cute4takeILi1ELi3ENS_5tupleIJNS1_IJNS_1CILi1EEENS2_ILi512EEEiEEENS2_ILi4096EEENS1_IJNS1_IJiiEEENS2_ILi8192EEEEEEEEEEEDaRKT1_ENKUlDpRKT_E_clIJS6_S9_EEEDaSH_:
[----:B------:R-:W-:Y:S02]  /*e040*/  IADD3 R2, R1, 0x1680, RZ ;  /* 0x0000168001027810 */ /* 0x000fe40007ffe0ff */
[----:B------:R-:W-:Y:S02]  /*e050*/  MOV R6, 0xe080 ;  /* 0x0000e08000067802 */ /* 0x000fe40000000f00 */
[----:B------:R-:W-:Y:S02]  /*e060*/  IADD3 R2, R2, c[0x0][0x20], RZ ;  /* 0x0000080002027a10 */ /* 0x000fe40007ffe0ff */
[----:B------:R-:W-:Y:S05]  /*e070*/  CALL.REL.NOINC `($_ZN7cutlass13device_kernelIN5flash19enable_sm80_to_sm89INS1_16FlashAttnBwdSm80INS1_25CollectiveMainloopBwdSm80ILi2ELi2EN4cute5tupleIJNS5_1CILi128EEES8_NS7_ILi64EEEEEENS_10bfloat16_tEfNS_4arch4Sm80ELb1ELb0ELb1ELb1ELb1ELb0ELb0ELb0ELi2ELi4ELi4ELi4ELb0EEENS1_21CollectiveEpilogueBwdISA_SB_SD_Li256ELb1ELb0ELi2EEENS1_25SingleTileBwdLPTSchedulerILb1ELi128ELb1EEEEEEEEEvNT_6ParamsE$_ZN4cute3eso3ESOILb1ELb0EJNS_1CILi4096EEENS_5tupleIJNS4_IJiiEEENS2_ILi8192EEEEEEEEC2ERKS3_RKS7_) ;  /* 0xffffb7f000007944 */ /* 0x000fea0003c3ffff */
[----:B-1----:R1:W5:Y:S01]  /*e080*/  LDL.64 R2, [R1+0x1680] ;  /* 0x0016800001027983 */ /* 0x0023620000100a00 */
[----:B------:R-:W-:-:S04]  /*e090*/  MOV R5, 0x0 ;  /* 0x0000000000057802 */ /* 0x000fc80000000f00 */
[----:B------:R-:W-:Y:S05]  /*e0a0*/  RET.REL.NODEC R4 `(_ZN7cutlass13device_kernelIN5flash19enable_sm80_to_sm89INS1_16FlashAttnBwdSm80INS1_25CollectiveMainloopBwdSm80ILi2ELi2EN4cute5tupleIJNS5_1CILi128EEES8_NS7_ILi64EEEEEENS_10bfloat16_tEfNS_4arch4Sm80ELb1ELb0ELb1ELb1ELb1ELb0ELb0ELb0ELi2ELi4ELi4ELi4ELb0EEENS1_21CollectiveEpilogueBwdISA_SB_SD_Li256ELb1ELb0ELi2EEENS1_25SingleTileBwdLPTSchedulerILb1ELi128ELb1EEEEEEEEEvNT_6ParamsE) ;  /* 0xffff1f5004007950 */ /* 0x000fea0003c3ffff */
        .type           $_ZN7cutlass13device_kernelIN5flash19enable_sm80_to_sm89INS1_16FlashAttnBwdSm80INS1_25CollectiveMainloopBwdSm80ILi2ELi2EN4cute5tupleIJNS5_1CILi128EEES8_NS7_ILi64EEEEEENS_10bfloat16_tEfNS_4arch4Sm80ELb1ELb0ELb1ELb1ELb1ELb0ELb0ELb0ELi2ELi4ELi4ELi4ELb0EEENS1_21CollectiveEpilogueBwdISA_SB_SD_Li256ELb1ELb0ELi2EEENS1_25SingleTileBwdLPTSchedulerILb1ELi128ELb1EEEEEEEEEvNT_6ParamsE$_ZZN4cute4takeILi1ELi3ENS_5tupleIJNS1_IJNS_1CILi1EEENS2_ILi512EEEiEEENS2_ILi4096EEENS1_IJiiEEEEEEEEDaRKT1_ENKUlDpRKT_E_clIJS6_S7_EEEDaSF_,@function
        .size           $_ZN7cutlass13device_kernelIN5flash19enable_sm80_to_sm89INS1_16FlashAttnBwdSm80INS1_25CollectiveMainloopBwdSm80ILi2ELi2EN4cute5tupleIJNS5_1CILi128EEES8_NS7_ILi64EEEEEENS_10bfloat16_tEfNS_4arch4Sm80ELb1ELb0ELb1ELb1ELb1ELb0ELb0ELb0ELi2ELi4ELi4ELi4ELb0EEENS1_21CollectiveEpilogueBwdISA_SB_SD_Li256ELb1ELb0ELi2EEENS1_25SingleTileBwdLPTSchedulerILb1ELi128ELb1EEEEEEEEEvNT_6ParamsE$_ZZN4cute4takeILi1ELi3ENS_5tupleIJNS1_IJNS_1CILi1EEENS2_ILi512EEEiEEENS2_ILi4096EEENS1_IJiiEEEEEEEEDaRKT1_ENKUlDpRKT_E_clIJS6_S7_EEEDaSF_,($_ZN7cutlass13device_kernelIN5flash19enable_sm80_to_sm89INS1_16FlashAttnBwdSm80INS1_25CollectiveMainloopBwdSm80ILi2ELi2EN4cute5tupleIJNS5_1CILi128EEES8_NS7_ILi64EEEEEENS_10bfloat16_tEfNS_4arch4Sm80ELb1ELb0ELb1ELb1ELb1ELb0ELb0ELb0ELi2ELi4ELi4ELi4ELb0EEENS1_21CollectiveEpilogueBwdISA_SB_SD_Li256ELb1ELb0ELi2EEENS1_25SingleTileBwdLPTSchedulerILb1ELi128ELb1EEEEEEEEEvNT_6ParamsE$_ZZN4cute4takeILi1ELi3ENS_5tupleIJNS1_IJNS_1CILi1EEEiEEENS2_ILi1024EEENS1_IJiiEEEEEEEEDaRKT1_ENKUlDpRKT_E_clIJS5_S6_EEEDaSE_ - $_ZN7cutlass13device_kernelIN5flash19enable_sm80_to_sm89INS1_16FlashAttnBwdSm80INS1_25CollectiveMainloopBwdSm80ILi2ELi2EN4cute5tupleIJNS5_1CILi128EEES8_NS7_ILi64EEEEEENS_10bfloat16_tEfNS_4arch4Sm80ELb1ELb0ELb1ELb1ELb1ELb0ELb0ELb0ELi2ELi4ELi4ELi4ELb0EEENS1_21CollectiveEpilogueBwdISA_SB_SD_Li256ELb1ELb0ELi2EEENS1_25SingleTileBwdLPTSchedulerILb1ELi128ELb1EEEEEEEEEvNT_6ParamsE$_ZZN4cute4takeILi1ELi3ENS_5tupleIJNS1_IJNS_1CILi1EEENS2_ILi512EEEiEEENS2_ILi4096EEENS1_IJiiEEEEEEEEDaRKT1_ENKUlDpRKT_E_clIJS6_S7_EEEDaSF_)
$_ZN7cutlass13device_kernelIN5flash19enable_sm80_to_sm89INS1_16FlashAttnBwdSm80INS1_25CollectiveMainloopBwdSm80ILi2ELi2EN4cute5tupleIJNS5_1CILi128EEES8_NS7_ILi64EEEEEENS_10bfloat16_tEfNS_4arch4Sm80ELb1ELb0ELb1ELb1ELb1ELb0ELb0ELb0ELi2ELi4ELi4ELi4ELb0EEENS1_21CollectiveEpilogueBwdISA_SB_SD_Li256ELb1ELb0ELi2EEENS1_25SingleTileBwdLPTSchedulerILb1ELi128ELb1EEEEEEEEEvNT_6ParamsE$_ZZN4cute4takeILi1ELi3ENS_5tupleIJNS1_IJNS_1CILi1EEENS2_ILi512EEEiEEENS2_ILi4096EEENS1_IJiiEEEEEEEEDaRKT1_ENKUlDpRKT_E_clIJS6_S7_EEEDaSF_:
[----:B------:R-:W-:Y:S02]  /*e0b0*/  IADD3 R2, R1, 0x1380, RZ ;  /* 0x0000138001027810 */ /* 0x000fe40007ffe0ff */
[----:B------:R-:W-:Y:S02]  /*e0c0*/  MOV R6, 0xe0f0 ;  /* 0x0000e0f000067802 */ /* 0x000fe40000000f00 */
[----:B------:R-:W-:Y:S02]  /*e0d0*/  IADD3 R2, R2, c[0x0][0x20], RZ ;  /* 0x0000080002027a10 */ /* 0x000fe40007ffe0ff */
[----:B------:R-:W-:Y:S05]  /*e0e0*/  CALL.REL.NOINC `($_ZN7cutlass13device_kernelIN5flash19enable_sm80_to_sm89INS1_16FlashAttnBwdSm80INS1_25CollectiveMainloopBwdSm80ILi2ELi2EN4cute5tupleIJNS5_1CILi128EEES8_NS7_ILi64EEEEEENS_10bfloat16_tEfNS_4arch4Sm80ELb1ELb0ELb1ELb1ELb1ELb0ELb0ELb0ELi2ELi4ELi4ELi4ELb0EEENS1_21CollectiveEpilogueBwdISA_SB_SD_Li256ELb1ELb0ELi2EEENS1_25SingleTileBwdLPTSchedulerILb1ELi128ELb1EEEEEEEEEvNT_6ParamsE$_ZN4cute3eso3ESOILb1ELb0EJNS_1CILi4096EEENS_5tupleIJiiEEEEEC2ERKS3_RKS5_) ;  /* 0xffffb7e000007944 */ /* 0x000fea0003c3ffff */
[----:B-1----:R1:W5:Y:S01]  /*e0f0*/  LDL.64 R2, [R1+0x1380] ;  /* 0x0013800001027983 */ /* 0x0023620000100a00 */
[----:B------:R-:W-:-:S04]  /*e100*/  MOV R5, 0x0 ;  /* 0x0000000000057802 */ /* 0x000fc80000000f00 */
[----:B------:R-:W-:Y:S05]  /*e110*/  RET.REL.NODEC R4 `(_ZN7cutlass13device_kernelIN5flash19enable_sm80_to_sm89INS1_16FlashAttnBwdSm80INS1_25CollectiveMainloopBwdSm80ILi2ELi2EN4cute5tupleIJNS5_1CILi128EEES8_NS7_ILi64EEEEEENS_10bfloat16_tEfNS_4arch4Sm80ELb1ELb0ELb1ELb1ELb1ELb0ELb0ELb0ELi2ELi4ELi4ELi4ELb0EEENS1_21CollectiveEpilogueBwdISA_SB_SD_Li256ELb1ELb0ELi2EEENS1_25SingleTileBwdLPTSchedulerILb1ELi128ELb1EEEEEEEEEvNT_6ParamsE) ;  /* 0xffff1ee004007950 */ /* 0x000fea0003c3ffff */
        .type           $_ZN7cutlass13device_kernelIN5flash19enable_sm80_to_sm89INS1_16FlashAttnBwdSm80INS1_25CollectiveMainloopBwdSm80ILi2ELi2EN4cute5tupleIJNS5_1CILi128EEES8_NS7_ILi64EEEEEENS_10bfloat16_tEfNS_4arch4Sm80ELb1ELb0ELb1ELb1ELb1ELb0ELb0ELb0ELi2ELi4ELi4ELi4ELb0EEENS1_21CollectiveEpilogueBwdISA_SB_SD_Li256ELb1ELb0ELi2EEENS1_25SingleTileBwdLPTSchedulerILb1ELi128ELb1EEEEEEEEEvNT_6ParamsE$_ZZN4cute4takeILi1ELi3ENS_5tupleIJNS1_IJNS_1CILi1EEEiEEENS2_ILi1024EEENS1_IJiiEEEEEEEEDaRKT1_ENKUlDpRKT_E_clIJS5_S6_EEEDaSE_,@function
        .size           $_ZN7cutlass13device_kernelIN5flash19enable_sm80_to_sm89INS1_16FlashAttnBwdSm80INS1_25CollectiveMainloopBwdSm80ILi2ELi2EN4cute5tupleIJNS5_1CILi128EEES8_NS7_ILi64EEEEEENS_10bfloat16_tEfNS_4arch4Sm80ELb1ELb0ELb1ELb1ELb1ELb0ELb0ELb0ELi2ELi4ELi4ELi4ELb0EEENS1_21CollectiveEpilogueBwdISA_SB_SD_Li256ELb1ELb0ELi2EEENS1_25SingleTileBwdLPTSchedulerILb1ELi128ELb1EEEEEEEEEvNT_6ParamsE$_ZZN4cute4takeILi1ELi3ENS_5tupleIJNS1_IJNS_1CILi1EEEiEEENS2_ILi1024EEENS1_IJiiEEEEEEEEDaRKT1_ENKUlDpRKT_E_clIJS5_S6_EEEDaSE_,($_ZN7cutlass13device_kernelIN5flash19enable_sm80_to_sm89INS1_16FlashAttnBwdSm80INS1_25CollectiveMainloopBwdSm80ILi2ELi2EN4cute5tupleIJNS5_1CILi128EEES8_NS7_ILi64EEEEEENS_10bfloat16_tEfNS_4arch4Sm80ELb1ELb0ELb1ELb1ELb1ELb0ELb0ELb0ELi2ELi4ELi4ELi4ELb0EEENS1_21CollectiveEpilogueBwdISA_SB_SD_Li256ELb1ELb0ELi2EEENS1_25SingleTileBwdLPTSchedulerILb1ELi128ELb1EEEEEEEEEvNT_6ParamsE$_ZZN4cute4takeILi1ELi3ENS_5tupleIJNS1_IJiNS_1CILi512EEEEEENS1_IJiiEEENS2_ILi1024EEEEEEEEDaRKT1_ENKUlDpRKT_E_clIJS5_S6_EEEDaSE_ - $_ZN7cutlass13device_kernelIN5flash19enable_sm80_to_sm89INS1_16FlashAttnBwdSm80INS1_25CollectiveMainloopBwdSm80ILi2ELi2EN4cute5tupleIJNS5_1CILi128EEES8_NS7_ILi64EEEEEENS_10bfloat16_tEfNS_4arch4Sm80ELb1ELb0ELb1ELb1ELb1ELb0ELb0ELb0ELi2ELi4ELi4ELi4ELb0EEENS1_21CollectiveEpilogueBwdISA_SB_SD_Li256ELb1ELb0ELi2EEENS1_25SingleTileBwdLPTSchedulerILb1ELi128ELb1EEEEEEEEEvNT_6ParamsE$_ZZN4cute4takeILi1ELi3ENS_5tupleIJNS1_IJNS_1CILi1EEEiEEENS2_ILi1024EEENS1_IJiiEEEEEEEEDaRKT1_ENKUlDpRKT_E_clIJS5_S6_EEEDaSE_)
$_ZN7cutlass13device_kernelIN5flash19enable_sm80_to_sm89INS1_16FlashAttnBwdSm80INS1_25CollectiveMainloopBwdSm80ILi2ELi2EN4cute5tupleIJNS5_1CILi128EEES8_NS7_ILi64EEEEEENS_10bfloat16_tEfNS_4arch4Sm80ELb1ELb0ELb1ELb1ELb1ELb0ELb0ELb0ELi2ELi4ELi4ELi4ELb0EEENS1_21CollectiveEpilogueBwdISA_SB_SD_Li256ELb1ELb0ELi2EEENS1_25SingleTileBwdLPTSchedulerILb1ELi128ELb1EEEEEEEEEvNT_6ParamsE$_ZZN4cute4takeILi1ELi3ENS_5tupleIJNS1_IJNS_1CILi1EEEiEEENS2_ILi1024EEENS1_IJiiEEEEEEEEDaRKT1_ENKUlDpRKT_E_clIJS5_S6_EEEDaSE_:
[----:B------:R-:W-:Y:S02]  /*e120*/  IADD3 R2, R1, 0x1380, RZ ;  /* 0x0000138001027810 */ /* 0x000fe40007ffe0ff */
[----:B------:R-:W-:Y:S02]  /*e130*/  MOV R6, 0xe160 ;  /* 0x0000e16000067802 */ /* 0x000fe40000000f00 */
[----:B------:R-:W-:Y:S02]  /*e140*/  IADD3 R2, R2, c[0x0][0x20], RZ ;  /* 0x0000080002027a10 */ /* 0x000fe40007ffe0ff */
[----:B------:R-:W-:Y:S05]  /*e150*/  CALL.REL.NOINC `($_ZN7cutlass13device_kernelIN5flash19enable_sm80_to_sm89INS1_16FlashAttnBwdSm80INS1_25CollectiveMainloopBwdSm80ILi2ELi2EN4cute5tupleIJNS5_1CILi128EEES8_NS7_ILi64EEEEEENS_10bfloat16_tEfNS_4arch4Sm80ELb1ELb0ELb1ELb1ELb1ELb0ELb0ELb0ELi2ELi4ELi4ELi4ELb0EEENS1_21CollectiveEpilogueBwdISA_SB_SD_Li256ELb1ELb0ELi2EEENS1_25SingleTileBwdLPTSchedulerILb1ELi128ELb1EEEEEEEEEvNT_6ParamsE$_ZN4cute3eso3ESOILb1ELb0EJNS_1CILi1024EEENS_5tupleIJiiEEEEEC2ERKS3_RKS5_) ;  /* 0xffffb18000007944 */ /* 0x000fea0003c3ffff */
[----:B-1----:R1:W5:Y:S01]  /*e160*/  LDL.64 R2, [R1+0x1380] ;  /* 0x0013800001027983 */ /* 0x0023620000100a00 */
[----:B------:R-:W-:-:S04]  /*e170*/  MOV R5, 0x0 ;  /* 0x0000000000057802 */ /* 0x000fc80000000f00 */
[----:B------:R-:W-:Y:S05]  /*e180*/  RET.REL.NODEC R4 `(_ZN7cutlass13device_kernelIN5flash19enable_sm80_to_sm89INS1_16FlashAttnBwdSm80INS1_25CollectiveMainloopBwdSm80ILi2ELi2EN4cute5tupleIJNS5_1CILi128EEES8_NS7_ILi64EEEEEENS_10bfloat16_tEfNS_4arch4Sm80ELb1ELb0ELb1ELb1ELb1ELb0ELb0ELb0ELi2ELi4ELi4ELi4ELb0EEENS1_21CollectiveEpilogueBwdISA_SB_SD_Li256ELb1ELb0ELi2EEENS1_25SingleTileBwdLPTSchedulerILb1ELi128ELb1EEEEEEEEEvNT_6ParamsE) ;  /* 0xffff1e7004007950 */ /* 0x000fea0003c3ffff */
        .type           $_ZN7cutlass13device_kernelIN5flash19enable_sm80_to_sm89INS1_16FlashAttnBwdSm80INS1_25CollectiveMainloopBwdSm80ILi2ELi2EN4cute5tupleIJNS5_1CILi128EEES8_NS7_ILi64EEEEEENS_10bfloat16_tEfNS_4arch4Sm80ELb1ELb0ELb1ELb1ELb1ELb0ELb0ELb0ELi2ELi4ELi4ELi4ELb0EEENS1_21CollectiveEpilogueBwdISA_SB_SD_Li256ELb1ELb0ELi2EEENS1_25SingleTileBwdLPTSchedulerILb1ELi128ELb1EEEEEEEEEvNT_6ParamsE$_ZZN4cute4takeILi1ELi3ENS_5tupleIJNS1_IJiNS_1CILi512EEEEEENS1_IJiiEEENS2_ILi1024EEEEEEEEDaRKT1_ENKUlDpRKT_E_clIJS5_S6_EEEDaSE_,@function
        .size           $_ZN7cutlass13device_kernelIN5flash19enable_sm80_to_sm89INS1_16FlashAttnBwdSm80INS1_25CollectiveMainloopBwdSm80ILi2ELi2EN4cute5tupleIJNS5_1CILi128EEES8_NS7_ILi64EEEEEENS_10bfloat16_tEfNS_4arch4Sm80ELb1ELb0ELb1ELb1ELb1ELb0ELb0ELb0ELi2ELi4ELi4ELi4ELb0EEENS1_21CollectiveEpilogueBwdISA_SB_SD_Li256ELb1ELb0ELi2EEENS1_25SingleTileBwdLPTSchedulerILb1ELi128ELb1EEEEEEEEEvNT_6ParamsE$_ZZN4cute4takeILi1ELi3ENS_5tupleIJNS1_IJiNS_1CILi512EEEEEENS1_IJiiEEENS2_ILi1024EEEEEEEEDaRKT1_ENKUlDpRKT_E_clIJS5_S6_EEEDaSE_,($_ZN7cutlass13device_kernelIN5flash19enable_sm80_to_sm89INS1_16FlashAttnBwdSm80INS1_25CollectiveMainloopBwdSm80ILi2ELi2EN4cute5tupleIJNS5_1CILi128EEES8_NS7_ILi64EEEEEENS_10bfloat16_tEfNS_4arch4Sm80ELb1ELb0ELb1ELb1ELb1ELb0ELb0ELb0ELi2ELi4ELi4ELi4ELb0EEENS1_21CollectiveEpilogueBwdISA_SB_SD_Li256ELb1ELb0ELi2EEENS1_25SingleTileBwdLPTSchedulerILb1ELi128ELb1EEEEEEEEEvNT_6ParamsE$_ZZN4cute5sliceINS_5tupleIJNS1_IJNS_10UnderscoreENS_1CILi0EEEEEENS1_IJS4_S2_EEEEEENS1_IJNS1_IJNS1_IJNS3_ILi1EEES4_EEES4_EEENS1_IJNS1_IJS4_S4_EEEiEEEEEEEEDaRKT_RKT0_ENKUlRKT_RKT0_E_clIS6_SC_EEDaSM_SP_ - $_ZN7cutlass13device_kernelIN5flash19enable_sm80_to_sm89INS1_16FlashAttnBwdSm80INS1_25CollectiveMainloopBwdSm80ILi2ELi2EN4cute5tupleIJNS5_1CILi128EEES8_NS7_ILi64EEEEEENS_10bfloat16_tEfNS_4arch4Sm80ELb1ELb0ELb1ELb1ELb1ELb0ELb0ELb0ELi2ELi4ELi4ELi4ELb0EEENS1_21CollectiveEpilogueBwdISA_SB_SD_Li256ELb1ELb0ELi2EEENS1_25SingleTileBwdLPTSchedulerILb1ELi128ELb1EEEEEEEEEvNT_6ParamsE$_ZZN4cute4takeILi1ELi3ENS_5tupleIJNS1_IJiNS_1CILi512EEEEEENS1_IJiiEEENS2_ILi1024EEEEEEEEDaRKT1_ENKUlDpRKT_E_clIJS5_S6_EEEDaSE_)
$_ZN7cutlass13device_kernelIN5flash19enable_sm80_to_sm89INS1_16FlashAttnBwdSm80INS1_25CollectiveMainloopBwdSm80ILi2ELi2EN4cute5tupleIJNS5_1CILi128EEES8_NS7_ILi64EEEEEENS_10bfloat16_tEfNS_4arch4Sm80ELb1ELb0ELb1ELb1ELb1ELb0ELb0ELb0ELi2ELi4ELi4ELi4ELb0EEENS1_21CollectiveEpilogueBwdISA_SB_SD_Li256ELb1ELb0ELi2EEENS1_25SingleTileBwdLPTSchedulerILb1ELi128ELb1EEEEEEEEEvNT_6ParamsE$_ZZN4cute4takeILi1ELi3ENS_5tupleIJNS1_IJiNS_1CILi512EEEEEENS1_IJiiEEENS2_ILi1024EEEEEEEEDaRKT1_ENKUlDpRKT_E_clIJS5_S6_EEEDaSE_:
[----:B------:R-:W-:Y:S02]  /*e190*/  IADD3 R2, R1, 0x1680, RZ ;  /* 0x0000168001027810 */ /* 0x000fe40007ffe0ff */
[----:B------:R-:W-:Y:S02]  /*e1a0*/  MOV R6, 0xe1d0 ;  /* 0x0000e1d000067802 */ /* 0x000fe40000000f00 */
[----:B------:R-:W-:Y:S02]  /*e1b0*/  IADD3 R2, R2, c[0x0][0x20], RZ ;  /* 0x0000080002027a10 */ /* 0x000fe40007ffe0ff */
[----:B------:R-:W-:Y:S05]  /*e1c0*/  CALL.REL.NOINC `($_ZN7cutlass13device_kernelIN5flash19enable_sm80_to_sm89INS1_16FlashAttnBwdSm80INS1_25CollectiveMainloopBwdSm80ILi2ELi2EN4cute5tupleIJNS5_1CILi128EEES8_NS7_ILi64EEEEEENS_10bfloat16_tEfNS_4arch4Sm80ELb1ELb0ELb1ELb1ELb1ELb0ELb0ELb0ELi2ELi4ELi4ELi4ELb0EEENS1_21CollectiveEpilogueBwdISA_SB_SD_Li256ELb1ELb0ELi2EEENS1_25SingleTileBwdLPTSchedulerILb1ELi128ELb1EEEEEEEEEvNT_6ParamsE$_ZN4cute3eso3ESOILb0ELb1EJNS_5tupleIJiiEEENS_1CILi1024EEEEEC2ERKS3_RKS5_) ;  /* 0xffffa8a000007944 */ /* 0x000fea0003c3ffff */
[----:B-1----:R1:W5:Y:S01]  /*e1d0*/  LDL.64 R2, [R1+0x1680] ;  /* 0x0016800001027983 */ /* 0x0023620000100a00 */
[----:B------:R-:W-:-:S04]  /*e1e0*/  MOV R5, 0x0 ;  /* 0x0000000000057802 */ /* 0x000fc80000000f00 */
[----:B------:R-:W-:Y:S05]  /*e1f0*/  RET.REL.NODEC R4 `(_ZN7cutlass13device_kernelIN5flash19enable_sm80_to_sm89INS1_16FlashAttnBwdSm80INS1_25CollectiveMainloopBwdSm80ILi2ELi2EN4cute5tupleIJNS5_1CILi128EEES8_NS7_ILi64EEEEEENS_10bfloat16_tEfNS_4arch4Sm80ELb1ELb0ELb1ELb1ELb1ELb0ELb0ELb0ELi2ELi4ELi4ELi4ELb0EEENS1_21CollectiveEpilogueBwdISA_SB_SD_Li256ELb1ELb0ELi2EEENS1_25SingleTileBwdLPTSchedulerILb1ELi128ELb1EEEEEEEEEvNT_6ParamsE) ;  /* 0xffff1e0004007950 */ /* 0x000fea0003c3ffff */
        .type           $_ZN7cutlass13device_kernelIN5flash19enable_sm80_to_sm89INS1_16FlashAttnBwdSm80INS1_25CollectiveMainloopBwdSm80ILi2ELi2EN4cute5tupleIJNS5_1CILi128EEES8_NS7_ILi64EEEEEENS_10bfloat16_tEfNS_4arch4Sm80ELb1ELb0ELb1ELb1ELb1ELb0ELb0ELb0ELi2ELi4ELi4ELi4ELb0EEENS1_21CollectiveEpilogueBwdISA_SB_SD_Li256ELb1ELb0ELi2EEENS1_25SingleTileBwdLPTSchedulerILb1ELi128ELb1EEEEEEEEEvNT_6ParamsE$_ZZN4cute5sliceINS_5tupleIJNS1_IJNS_10UnderscoreENS_1CILi0EEEEEENS1_IJS4_S2_EEEEEENS1_IJNS1_IJNS1_IJNS3_ILi1EEES4_EEES4_EEENS1_IJNS1_IJS4_S4_EEEiEEEEEEEEDaRKT_RKT0_ENKUlRKT_RKT0_E_clIS6_SC_EEDaSM_SP_,@function
        .size           $_ZN7cutlass13device_kernelIN5flash19enable_sm80_to_sm89INS1_16FlashAttnBwdSm80INS1_25CollectiveMainloopBwdSm80ILi2ELi2EN4cute5tupleIJNS5_1CILi128EEES8_NS7_ILi64EEEEEENS_10bfloat16_tEfNS_4arch4Sm80ELb1ELb0ELb1ELb1ELb1ELb0ELb0ELb0ELi2ELi4ELi4ELi4ELb0EEENS1_21CollectiveEpilogueBwdISA_SB_SD_Li256ELb1ELb0ELi2EEENS1_25SingleTileBwdLPTSchedulerILb1ELi128ELb1EEEEEEEEEvNT_6ParamsE$_ZZN4cute5sliceINS_5tupleIJNS1_IJNS_10UnderscoreENS_1CILi0EEEEEENS1_IJS4_S2_EEEEEENS1_IJNS1_IJNS1_IJNS3_ILi1EEES4_EEES4_EEENS1_IJNS1_IJS4_S4_EEEiEEEEEEEEDaRKT_RKT0_ENKUlRKT_RKT0_E_clIS6_SC_EEDaSM_SP_,($_ZN7cutlass13device_kernelIN5flash19enable_sm80_to_sm89INS1_16FlashAttnBwdSm80INS1_25CollectiveMainloopBwdSm80ILi2ELi2EN4cute5tupleIJNS5_1CILi128EEES8_NS7_ILi64EEEEEENS_10bfloat16_tEfNS_4arch4Sm80ELb1ELb0ELb1ELb1ELb1ELb0ELb0ELb0ELi2ELi4ELi4ELi4ELb0EEENS1_21CollectiveEpilogueBwdISA_SB_SD_Li256ELb1ELb0ELi2EEENS1_25SingleTileBwdLPTSchedulerILb1ELi128ELb1EEEEEEEEEvNT_6ParamsE$_ZZN4cute5sliceINS_5tupleIJNS_10UnderscoreES2_NS_1CILi0EEEEEENS1_IJNS1_IJNS3_ILi1EEES4_EEEiNS3_ILi1024EEEEEEEEDaRKT_RKT0_ENKUlRKT_RKT0_E_clIS2_iEEDaSI_SL_ - $_ZN7cutlass13device_kernelIN5flash19enable_sm80_to_sm89INS1_16FlashAttnBwdSm80INS1_25CollectiveMainloopBwdSm80ILi2ELi2EN4cute5tupleIJNS5_1CILi128EEES8_NS7_ILi64EEEEEENS_10bfloat16_tEfNS_4arch4Sm80ELb1ELb0ELb1ELb1ELb1ELb0ELb0ELb0ELi2ELi4ELi4ELi4ELb0EEENS1_21CollectiveEpilogueBwdISA_SB_SD_Li256ELb1ELb0ELi2EEENS1_25SingleTileBwdLPTSchedulerILb1ELi128ELb1EEEEEEEEEvNT_6ParamsE$_ZZN4cute5sliceINS_5tupleIJNS1_IJNS_10UnderscoreENS_1CILi0EEEEEENS1_IJS4_S2_EEEEEENS1_IJNS1_IJNS1_IJNS3_ILi1EEES4_EEES4_EEENS1_IJNS1_IJS4_S4_EEEiEEEEEEEEDaRKT_RKT0_ENKUlRKT_RKT0_E_clIS6_SC_EEDaSM_SP_)
$_ZN7cutlass13device_kernelIN5flash19enable_sm80_to_sm89INS1_16FlashAttnBwdSm80INS1_25CollectiveMainloopBwdSm80ILi2ELi2EN4cute5tupleIJNS5_1CILi128EEES8_NS7_ILi64EEEEEENS_10bfloat16_tEfNS_4arch4Sm80ELb1ELb0ELb1ELb1ELb1ELb0ELb0ELb0ELi2ELi4ELi4ELi4ELb0EEENS1_21CollectiveEpilogueBwdISA_SB_SD_Li256ELb1ELb0ELi2EEENS1_25SingleTileBwdLPTSchedulerILb1ELi128ELb1EEEEEEEEEvNT_6ParamsE$_ZZN4cute5sliceINS_5tupleIJNS1_IJNS_10UnderscoreENS_1CILi0EEEEEENS1_IJS4_S2_EEEEEENS1_IJNS1_IJNS1_IJNS3_ILi1EEES4_EEES4_EEENS1_IJNS1_IJS4_S4_EEEiEEEEEEEEDaRKT_RKT0_ENKUlRKT_RKT0_E_clIS6_SC_EEDaSM_SP_:
[----:B------:R-:W-:Y:S02]  /*e200*/  MOV R10, 0xe220 ;  /* 0x0000e220000a7802 */ /* 0x000fe40000000f00 */
[----:B------:R-:W-:Y:S05]  /*e210*/  CALL.REL.NOINC `($_ZN7cutlass13device_kernelIN5flash19enable_sm80_to_sm89INS1_16FlashAttnBwdSm80INS1_25CollectiveMainloopBwdSm80ILi2ELi2EN4cute5tupleIJNS5_1CILi128EEES8_NS7_ILi64EEEEEENS_10bfloat16_tEfNS_4arch4Sm80ELb1ELb0ELb1ELb1ELb1ELb0ELb0ELb0ELi2ELi4ELi4ELi4ELb0EEENS1_21CollectiveEpilogueBwdISA_SB_SD_Li256ELb1ELb0ELi2EEENS1_25SingleTileBwdLPTSchedulerILb1ELi128ELb1EEEEEEEEEvNT_6ParamsE$_ZZN4cute6detail10lift_sliceINS_5tupleIJNS_1CILi0EEENS_10UnderscoreEEEENS2_IJNS2_IJS4_S4_EEEiEEEEEDaRKT_RKT0_ENKUlRKT_RKT0_E_clIS5_iEEDaSH_SK_) ;  /* 0x000002a000007944 */ /* 0x000fea0003c00000 */
[----:B------:R-:W-:Y:S02]  /*e220*/  MOV R10, 0xe240 ;  /* 0x0000e240000a7802 */ /* 0x000fe40000000f00 */
[----:B-1---5:R-:W-:Y:S05]  /*e230*/  CALL.REL.NOINC `($_ZN7cutlass13device_kernelIN5flash19enable_sm80_to_sm89INS1_16FlashAttnBwdSm80INS1_25CollectiveMainloopBwdSm80ILi2ELi2EN4cute5tupleIJNS5_1CILi128EEES8_NS7_ILi64EEEEEENS_10bfloat16_tEfNS_4arch4Sm80ELb1ELb0ELb1ELb1ELb1ELb0ELb0ELb0ELi2ELi4ELi4ELi4ELb0EEENS1_21CollectiveEpilogueBwdISA_SB_SD_Li256ELb1ELb0ELi2EEENS1_25SingleTileBwdLPTSchedulerILb1ELi128ELb1EEEEEEEEEvNT_6ParamsE$_ZZN4cute12filter_tupleINS_5tupleIJNS_1CILi0EEENS_10UnderscoreEEEENS1_IJNS1_IJS3_S3_EEEiEEEZNS_6detail10lift_sliceIS5_S7_EEDaRKT_RKT0_EUlRKT_RKT0_E_EEDaSC_SF_OT1_ENKUlDpSI_E_clIJNS1_IJEEENS1_IJiEEEEEEDaSP_) ;  /* 0xffffef5000007944 */ /* 0x022fea0003c3ffff */
[----:B------:R-:W-:Y:S02]  /*e240*/  MOV R7, 0x0 ;  /* 0x0000000000077802 */ /* 0x000fe40000000f00 */
[----:B-----5:R-:W-:Y:S02]  /*e250*/  MOV R3, R2 ;  /* 0x0000000200037202 */ /* 0x020fe40000000f00 */
[----:B------:R-:W-:Y:S05]  /*e260*/  RET.REL.NODEC R6 `(_ZN7cutlass13device_kernelIN5flash19enable_sm80_to_sm89INS1_16FlashAttnBwdSm80INS1_25CollectiveMainloopBwdSm80ILi2ELi2EN4cute5tupleIJNS5_1CILi128EEES8_NS7_ILi64EEEEEENS_10bfloat16_tEfNS_4arch4Sm80ELb1ELb0ELb1ELb1ELb1ELb0ELb0ELb0ELi2ELi4ELi4ELi4ELb0EEENS1_21CollectiveEpilogueBwdISA_SB_SD_Li256ELb1ELb0ELi2EEENS1_25SingleTileBwdLPTSchedulerILb1ELi128ELb1EEEEEEEEEvNT_6ParamsE) ;  /* 0xffff1d9006007950 */ /* 0x000fea0003c3ffff */
        .type           $_ZN7cutlass13device_kernelIN5flash19enable_sm80_to_sm89INS1_16FlashAttnBwdSm80INS1_25CollectiveMainloopBwdSm80ILi2ELi2EN4cute5tupleIJNS5_1CILi128EEES8_NS7_ILi64EEEEEENS_10bfloat16_tEfNS_4arch4Sm80ELb1ELb0ELb1ELb1ELb1ELb0ELb0ELb0ELi2ELi4ELi4ELi4ELb0EEENS1_21CollectiveEpilogueBwdISA_SB_SD_Li256ELb1ELb0ELi2EEENS1_25SingleTileBwdLPTSchedulerILb1ELi128ELb1EEEEEEEEEvNT_6ParamsE$_ZZN4cute5sliceINS_5tupleIJNS_10UnderscoreES2_NS_1CILi0EEEEEENS1_IJNS1_IJNS3_ILi1EEES4_EEEiNS3_ILi1024EEEEEEEEDaRKT_RKT0_ENKUlRKT_RKT0_E_clIS2_iEEDaSI_SL_,@function
        .size           $_ZN7cutlass13device_kernelIN5flash19enable_sm80_to_sm89INS1_16FlashAttnBwdSm80INS1_25CollectiveMainloopBwdSm80ILi2ELi2EN4cute5tupleIJNS5_1CILi128EEES8_NS7_ILi64EEEEEENS_10bfloat16_tEfNS_4arch4Sm80ELb1ELb0ELb1ELb1ELb1ELb0ELb0ELb0ELi2ELi4ELi4ELi4ELb0EEENS1_21CollectiveEpilogueBwdISA_SB_SD_Li256ELb1ELb0ELi2EEENS1_25SingleTileBwdLPTSchedulerILb1ELi128ELb1EEEEEEEEEvNT_6ParamsE$_ZZN4cute5sliceINS_5tupleIJNS_10UnderscoreES2_NS_1CILi0EEEEEENS1_IJNS1_IJNS3_ILi1EEES4_EEEiNS3_ILi1024EEEEEEEEDaRKT_RKT0_ENKUlRKT_RKT0_E_clIS2_iEEDaSI_SL_,($_ZN7cutlass13device_kernelIN5flash19enable_sm80_to_sm89INS1_16FlashAttnBwdSm80INS1_25CollectiveMainloopBwdSm80ILi2ELi2EN4cute5tupleIJNS5_1CILi128EEES8_NS7_ILi64EEEEEENS_10bfloat16_tEfNS_4arch4Sm80ELb1ELb0ELb1ELb1ELb1ELb0ELb0ELb0ELi2ELi4ELi4ELi4ELb0EEENS1_21CollectiveEpilogueBwdISA_SB_SD_Li256ELb1ELb0ELi2EEENS1_25SingleTileBwdLPTSchedulerILb1ELi128ELb1EEEEEEEEEvNT_6ParamsE$_ZZN4cute5sliceINS_5tupleIJNS_10UnderscoreES2_S2_iEEENS1_IJNS1_IJNS_1CILi1EEENS4_ILi0EEEEEENS4_ILi4096EEENS1_IJiiEEENS1_IJS6_NS4_ILi8192EEEEEEEEEEEDaRKT_RKT0_ENKUlRKT_RKT0_E_clIS2_S9_EEDaSL_SO_ - $_ZN7cutlass13device_kernelIN5flash19enable_sm80_to_sm89INS1_16FlashAttnBwdSm80INS1_25CollectiveMainloopBwdSm80ILi2ELi2EN4cute5tupleIJNS5_1CILi128EEES8_NS7_ILi64EEEEEENS_10bfloat16_tEfNS_4arch4Sm80ELb1ELb0ELb1ELb1ELb1ELb0ELb0ELb0ELi2ELi4ELi4ELi4ELb0EEENS1_21CollectiveEpilogueBwdISA_SB_SD_Li256ELb1ELb0ELi2EEENS1_25SingleTileBwdLPTSchedulerILb1ELi128ELb1EEEEEEEEEvNT_6ParamsE$_ZZN4cute5sliceINS_5tupleIJNS_10UnderscoreES2_NS_1CILi0EEEEEENS1_IJNS1_IJNS3_ILi1EEES4_EEEiNS3_ILi1024EEEEEEEEDaRKT_RKT0_ENKUlRKT_RKT0_E_clIS2_iEEDaSI_SL_)
$_ZN7cutlass13device_kernelIN5flash19enable_sm80_to_sm89INS1_16FlashAttnBwdSm80INS1_25CollectiveMainloopBwdSm80ILi2ELi2EN4cute5tupleIJNS5_1CILi128EEES8_NS7_ILi64EEEEEENS_10bfloat16_tEfNS_4arch4Sm80ELb1ELb0ELb1ELb1ELb1ELb0ELb0ELb0ELi2ELi4ELi4ELi4ELb0EEENS1_21CollectiveEpilogueBwdISA_SB_SD_Li256ELb1ELb0ELi2EEENS1_25SingleTileBwdLPTSchedulerILb1ELi128ELb1EEEEEEEEEvNT_6ParamsE$_ZZN4cute5sliceINS_5tupleIJNS_10UnderscoreES2_NS_1CILi0EEEEEENS1_IJNS1_IJNS3_ILi1EEES4_EEEiNS3_ILi1024EEEEEEEEDaRKT_RKT0_ENKUlRKT_RKT0_E_clIS2_iEEDaSI_SL_:
[----:B------:R-:W-:Y:S02]  /*e270*/  IADD3 R2, R1, 0x1680, RZ ;  /* 0x0000168001027810 */ /* 0x000fe40007ffe0ff */
[----:B------:R-:W-:Y:S02]  /*e280*/  MOV R8, 0xe2b0 ;  /* 0x0000e2b000087802 */ /* 0x000fe40000000f00 */
[----:B------:R-:W-:Y:S02]  /*e290*/  IADD3 R2, R2, c[0x0][0x20], RZ ;  /* 0x0000080002027a10 */ /* 0x000fe40007ffe0ff */
[----:B------:R-:W-:Y:S05]  /*e2a0*/  CALL.REL.NOINC `($_ZN7cutlass13device_kernelIN5flash19enable_sm80_to_sm89INS1_16FlashAttnBwdSm80INS1_25CollectiveMainloopBwdSm80ILi2ELi2EN4cute5tupleIJNS5_1CILi128EEES8_NS7_ILi64EEEEEENS_10bfloat16_tEfNS_4arch4Sm80ELb1ELb0ELb1ELb1ELb1ELb0ELb0ELb0ELi2ELi4ELi4ELi4ELb0EEENS1_21CollectiveEpilogueBwdISA_SB_SD_Li256ELb1ELb0ELi2EEENS1_25SingleTileBwdLPTSchedulerILb1ELi128ELb1EEEEEEEEEvNT_6ParamsE$_ZN4cute3eso3ESOILb0ELb1EJiEEC2ERKi) ;  /* 0xffffa8c000007944 */ /* 0x000fea0003c3ffff */
[----:B-1----:R1:W5:Y:S01]  /*e2b0*/  LDL R3, [R1+0x1680] ;  /* 0x0016800001037983 */ /* 0x0023620000100800 */
[----:B------:R-:W-:-:S04]  /*e2c0*/  MOV R11, 0x0 ;  /* 0x00000000000b7802 */ /* 0x000fc80000000f00 */
[----:B------:R-:W-:Y:S05]  /*e2d0*/  RET.REL.NODEC R10 `(_ZN7cutlass13device_kernelIN5flash19enable_sm80_to_sm89INS1_16FlashAttnBwdSm80INS1_25CollectiveMainloopBwdSm80ILi2ELi2EN4cute5tupleIJNS5_1CILi128EEES8_NS7_ILi64EEEEEENS_10bfloat16_tEfNS_4arch4Sm80ELb1ELb0ELb1ELb1ELb1ELb0ELb0ELb0ELi2ELi4ELi4ELi4ELb0EEENS1_21CollectiveEpilogueBwdISA_SB_SD_Li256ELb1ELb0ELi2EEENS1_25SingleTileBwdLPTSchedulerILb1ELi128ELb1EEEEEEEEEvNT_6ParamsE) ;  /* 0xffff1d200a007950 */ /* 0x000fea0003c3ffff */
        .type           $_ZN7cutlass13device_kernelIN5flash19enable_sm80_to_sm89INS1_16FlashAttnBwdSm80INS1_25CollectiveMainloopBwdSm80ILi2ELi2EN4cute5tupleIJNS5_1CILi128EEES8_NS7_ILi64EEEEEENS_10bfloat16_tEfNS_4arch4Sm80ELb1ELb0ELb1ELb1ELb1ELb0ELb0ELb0ELi2ELi4ELi4ELi4ELb0EEENS1_21CollectiveEpilogueBwdISA_SB_SD_Li256ELb1ELb0ELi2EEENS1_25SingleTileBwdLPTSchedulerILb1ELi128ELb1EEEEEEEEEvNT_6ParamsE$_ZZN4cute5sliceINS_5tupleIJNS_10UnderscoreES2_S2_iEEENS1_IJNS1_IJNS_1CILi1EEENS4_ILi0EEEEEENS4_ILi4096EEENS1_IJiiEEENS1_IJS6_NS4_ILi8192EEEEEEEEEEEDaRKT_RKT0_ENKUlRKT_RKT0_E_clIS2_S9_EEDaSL_SO_,@function
        .size           $_ZN7cutlass13device_kernelIN5flash19enable_sm80_to_sm89INS1_16FlashAttnBwdSm80INS1_25CollectiveMainloopBwdSm80ILi2ELi2EN4cute5tupleIJNS5_1CILi128EEES8_NS7_ILi64EEEEEENS_10bfloat16_tEfNS_4arch4Sm80ELb1ELb0ELb1ELb1ELb1ELb0ELb0ELb0ELi2ELi4ELi4ELi4ELb0EEENS1_21CollectiveEpilogueBwdISA_SB_SD_Li256ELb1ELb0ELi2EEENS1_25SingleTileBwdLPTSchedulerILb1ELi128ELb1EEEEEEEEEvNT_6ParamsE$_ZZN4cute5sliceINS_5tupleIJNS_10UnderscoreES2_S2_iEEENS1_IJNS1_IJNS_1CILi1EEENS4_ILi0EEEEEENS4_ILi4096EEENS1_IJiiEEENS1_IJS6_NS4_ILi8192EEEEEEEEEEEDaRKT_RKT0_ENKUlRKT_RKT0_E_clIS2_S9_EEDaSL_SO_,($_ZN7cutlass13device_kernelIN5flash19enable_sm80_to_sm89INS1_16FlashAttnBwdSm80INS1_25CollectiveMainloopBwdSm80ILi2ELi2EN4cute5tupleIJNS5_1CILi128EEES8_NS7_ILi64EEEEEENS_10bfloat16_tEfNS_4arch4Sm80ELb1ELb0ELb1ELb1ELb1ELb0ELb0ELb0ELi2ELi4ELi4ELi4ELb0EEENS1_21CollectiveEpilogueBwdISA_SB_SD_Li256ELb1ELb0ELi2EEENS1_25SingleTileBwdLPTSchedulerILb1ELi128ELb1EEEEEEEEEvNT_6ParamsE$_ZZN4cute5sliceINS_5tupleIJNS_10UnderscoreES2_S2_iEEENS1_IJNS1_IJNS_1CILi1EEENS4_ILi0EEEEEEiNS4_ILi1024EEENS4_ILi8192EEEEEEEEDaRKT_RKT0_ENKUlRKT_RKT0_E_clIS2_iEEDaSJ_SM_ - $_ZN7cutlass13device_kernelIN5flash19enable_sm80_to_sm89INS1_16FlashAttnBwdSm80INS1_25CollectiveMainloopBwdSm80ILi2ELi2EN4cute5tupleIJNS5_1CILi128EEES8_NS7_ILi64EEEEEENS_10bfloat16_tEfNS_4arch4Sm80ELb1ELb0ELb1ELb1ELb1ELb0ELb0ELb0ELi2ELi4ELi4ELi4ELb0EEENS1_21CollectiveEpilogueBwdISA_SB_SD_Li256ELb1ELb0ELi2EEENS1_25SingleTileBwdLPTSchedulerILb1ELi128ELb1EEEEEEEEEvNT_6ParamsE$_ZZN4cute5sliceINS_5tupleIJNS_10UnderscoreES2_S2_iEEENS1_IJNS1_IJNS_1CILi1EEENS4_ILi0EEEEEENS4_ILi4096EEENS1_IJiiEEENS1_IJS6_NS4_ILi8192EEEEEEEEEEEDaRKT_RKT0_ENKUlRKT_RKT0_E_clIS2_S9_EEDaSL_SO_)
$_ZN7cutlass13device_kernelIN5flash19enable_sm80_to_sm89INS1_16FlashAttnBwdSm80INS1_25CollectiveMainloopBwdSm80ILi2ELi2EN4cute5tupleIJNS5_1CILi128EEES8_NS7_ILi64EEEEEENS_10bfloat16_tEfNS_4arch4Sm80ELb1ELb0ELb1ELb1ELb1ELb0ELb0ELb0ELi2ELi4ELi4ELi4ELb0EEENS1_21CollectiveEpilogueBwdISA_SB_SD_Li256ELb1ELb0ELi2EEENS1_25SingleTileBwdLPTSchedulerILb1ELi128ELb1EEEEEEEEEvNT_6ParamsE$_ZZN4cute5sliceINS_5tupleIJNS_10UnderscoreES2_S2_iEEENS1_IJNS1_IJNS_1CILi1EEENS4_ILi0EEEEEENS4_ILi4096EEENS1_IJiiEEENS1_IJS6_NS4_ILi8192EEEEEEEEEEEDaRKT_RKT0_ENKUlRKT_RKT0_E_clIS2_S9_EEDaSL_SO_:
[----:B------:R-:W-:Y:S02]  /*e2e0*/  IADD3 R2, R1, 0x1380, RZ ;  /* 0x0000138001027810 */ /* 0x000fe40007ffe0ff */
[----:B------:R-:W-:Y:S02]  /*e2f0*/  MOV R6, 0xe320 ;  /* 0x0000e32000067802 */ /* 0x000fe40000000f00 */
[----:B------:R-:W-:Y:S02]  /*e300*/  IADD3 R2, R2, c[0x0][0x20], RZ ;  /* 0x0000080002027a10 */ /* 0x000fe40007ffe0ff */
[----:B------:R-:W-:Y:S05]  /*e310*/  CALL.REL.NOINC `($_ZN7cutlass13device_kernelIN5flash19enable_sm80_to_sm89INS1_16FlashAttnBwdSm80INS1_25CollectiveMainloopBwdSm80ILi2ELi2EN4cute5tupleIJNS5_1CILi128EEES8_NS7_ILi64EEEEEENS_10bfloat16_tEfNS_4arch4Sm80ELb1ELb0ELb1ELb1ELb1ELb0ELb0ELb0ELi2ELi4ELi4ELi4ELb0EEENS1_21CollectiveEpilogueBwdISA_SB_SD_Li256ELb1ELb0ELi2EEENS1_25SingleTileBwdLPTSchedulerILb1ELi128ELb1EEEEEEEEEvNT_6ParamsE$_ZN4cute3eso3ESOILb0ELb1EJNS_5tupleIJiiEEEEEC2ERKS3_) ;  /* 0xffffa6f000007944 */ /* 0x000fea0003c3ffff */
[----:B-1----:R1:W5:Y:S01]  /*e320*/  LDL.64 R2, [R1+0x1380] ;  /* 0x0013800001027983 */ /* 0x0023620000100a00 */
[----:B------:R-:W-:-:S04]  /*e330*/  MOV R5, 0x0 ;  /* 0x0000000000057802 */ /* 0x000fc80000000f00 */
[----:B------:R-:W-:Y:S05]  /*e340*/  RET.REL.NODEC R4 `(_ZN7cutlass13device_kernelIN5flash19enable_sm80_to_sm89INS1_16FlashAttnBwdSm80INS1_25CollectiveMainloopBwdSm80ILi2ELi2EN4cute5tupleIJNS5_1CILi128EEES8_NS7_ILi64EEEEEENS_10bfloat16_tEfNS_4arch4Sm80ELb1ELb0ELb1ELb1ELb1ELb0ELb0ELb0ELi2ELi4ELi4ELi4ELb0EEENS1_21CollectiveEpilogueBwdISA_SB_SD_Li256ELb1ELb0ELi2EEENS1_25SingleTileBwdLPTSchedulerILb1ELi128ELb1EEEEEEEEEvNT_6ParamsE) ;  /* 0xffff1cb004007950 */ /* 0x000fea0003c3ffff */
        .type           $_ZN7cutlass13device_kernelIN5flash19enable_sm80_to_sm89INS1_16FlashAttnBwdSm80INS1_25CollectiveMainloopBwdSm80ILi2ELi2EN4cute5tupleIJNS5_1CILi128EEES8_NS7_ILi64EEEEEENS_10bfloat16_tEfNS_4arch4Sm80ELb1ELb0ELb1ELb1ELb1ELb0ELb0ELb0ELi2ELi4ELi4ELi4ELb0EEENS1_21CollectiveEpilogueBwdISA_SB_SD_Li256ELb1ELb0ELi2EEENS1_25SingleTileBwdLPTSchedulerILb1ELi128ELb1EEEEEEEEEvNT_6ParamsE$_ZZN4cute5sliceINS_5tupleIJNS_10UnderscoreES2_S2_iEEENS1_IJNS1_IJNS_1CILi1EEENS4_ILi0EEEEEEiNS4_ILi1024EEENS4_ILi8192EEEEEEEEDaRKT_RKT0_ENKUlRKT_RKT0_E_clIS2_iEEDaSJ_SM_,@function
        .size           $_ZN7cutlass13device_kernelIN5flash19enable_sm80_to_sm89INS1_16FlashAttnBwdSm80INS1_25CollectiveMainloopBwdSm80ILi2ELi2EN4cute5tupleIJNS5_1CILi128EEES8_NS7_ILi64EEEEEENS_10bfloat16_tEfNS_4arch4Sm80ELb1ELb0ELb1ELb1ELb1ELb0ELb0ELb0ELi2ELi4ELi4ELi4ELb0EEENS1_21CollectiveEpilogueBwdISA_SB_SD_Li256ELb1ELb0ELi2EEENS1_25SingleTileBwdLPTSchedulerILb1ELi128ELb1EEEEEEEEEvNT_6ParamsE$_ZZN4cute5sliceINS_5tupleIJNS_10UnderscoreES2_S2_iEEENS1_IJNS1_IJNS_1CILi1EEENS4_ILi0EEEEEEiNS4_ILi1024EEENS4_ILi8192EEEEEEEEDaRKT_RKT0_ENKUlRKT_RKT0_E_clIS2_iEEDaSJ_SM_,($_ZN7cutlass13device_kernelIN5flash19enable_sm80_to_sm89INS1_16FlashAttnBwdSm80INS1_25CollectiveMainloopBwdSm80ILi2ELi2EN4cute5tupleIJNS5_1CILi128EEES8_NS7_ILi64EEEEEENS_10bfloat16_tEfNS_4arch4Sm80ELb1ELb0ELb1ELb1ELb1ELb0ELb0ELb0ELi2ELi4ELi4ELi4ELb0EEENS1_21CollectiveEpilogueBwdISA_SB_SD_Li256ELb1ELb0ELi2EEENS1_25SingleTileBwdLPTSchedulerILb1ELi128ELb1EEEEEEEEEvNT_6ParamsE$_ZZN4cute5sliceINS_5tupleIJNS_10UnderscoreES2_S2_iEEENS1_IJNS1_IJNS_1CILi1EEENS4_ILi0EEEEEElS6_lEEEEEDaRKT_RKT0_ENKUlRKT_RKT0_E_clIS2_lEEDaSH_SK_ - $_ZN7cutlass13device_kernelIN5flash19enable_sm80_to_sm89INS1_16FlashAttnBwdSm80INS1_25CollectiveMainloopBwdSm80ILi2ELi2EN4cute5tupleIJNS5_1CILi128EEES8_NS7_ILi64EEEEEENS_10bfloat16_tEfNS_4arch4Sm80ELb1ELb0ELb1ELb1ELb1ELb0ELb0ELb0ELi2ELi4ELi4ELi4ELb0EEENS1_21CollectiveEpilogueBwdISA_SB_SD_Li256ELb1ELb0ELi2EEENS1_25SingleTileBwdLPTSchedulerILb1ELi128ELb1EEEEEEEEEvNT_6ParamsE$_ZZN4cute5sliceINS_5tupleIJNS_10UnderscoreES2_S2_iEEENS1_IJNS1_IJNS_1CILi1EEENS4_ILi0EEEEEEiNS4_ILi1024EEENS4_ILi8192EEEEEEEEDaRKT_RKT0_ENKUlRKT_RKT0_E_clIS2_iEEDaSJ_SM_)
$_ZN7cutlass13device_kernelIN5flash19enable_sm80_to_sm89INS1_16FlashAttnBwdSm80INS1_25CollectiveMainloopBwdSm80ILi2ELi2EN4cute5tupleIJNS5_1CILi128EEES8_NS7_ILi64EEEEEENS_10bfloat16_tEfNS_4arch4Sm80ELb1ELb0ELb1ELb1ELb1ELb0ELb0ELb0ELi2ELi4ELi4ELi4ELb0EEENS1_21CollectiveEpilogueBwdISA_SB_SD_Li256ELb1ELb0ELi2EEENS1_25SingleTileBwdLPTSchedulerILb1ELi128ELb1EEEEEEEEEvNT_6ParamsE$_ZZN4cute5sliceINS_5tupleIJNS_10UnderscoreES2_S2_iEEENS1_IJNS1_IJNS_1CILi1EEENS4_ILi0EEEEEEiNS4_ILi1024EEENS4_ILi8192EEEEEEEEDaRKT_RKT0_ENKUlRKT_RKT0_E_clIS2_iEEDaSJ_SM_:
[----:B------:R-:W-:Y:S02]  /*e350*/  IADD3 R2, R1, 0x1380, RZ ;  /* 0x0000138001027810 */ /* 0x000fe40007ffe0ff */
[----:B------:R-:W-:Y:S02]  /*e360*/  MOV R8, 0xe390 ;  /* 0x0000e39000087802 */ /* 0x000fe40000000f00 */
[----:B------:R-:W-:Y:S02]  /*e370*/  IADD3 R2, R2, c[0x0][0x20], RZ ;  /* 0x0000080002027a10 */ /* 0x000fe40007ffe0ff */
[----:B------:R-:W-:Y:S05]  /*e380*/  CALL.REL.NOINC `($_ZN7cutlass13device_kernelIN5flash19enable_sm80_to_sm89INS1_16FlashAttnBwdSm80INS1_25CollectiveMainloopBwdSm80ILi2ELi2EN4cute5tupleIJNS5_1CILi128EEES8_NS7_ILi64EEEEEENS_10bfloat16_tEfNS_4arch4Sm80ELb1ELb0ELb1ELb1ELb1ELb0ELb0ELb0ELi2ELi4ELi4ELi4ELb0EEENS1_21CollectiveEpilogueBwdISA_SB_SD_Li256ELb1ELb0ELi2EEENS1_25SingleTileBwdLPTSchedulerILb1ELi128ELb1EEEEEEEEEvNT_6ParamsE$_ZN4cute3eso3ESOILb0ELb1EJiEEC2ERKi) ;  /* 0xffffa7e000007944 */ /* 0x000fea0003c3ffff */
[----:B-1----:R1:W5:Y:S01]  /*e390*/  LDL R3, [R1+0x1380] ;  /* 0x0013800001037983 */ /* 0x0023620000100800 */
[----:B------:R-:W-:Y:S02]  /*e3a0*/  MOV R8, R4 ;  /* 0x0000000400087202 */ /* 0x000fe40000000f00 */
[----:B------:R-:W-:-:S04]  /*e3b0*/  MOV R9, 0x0 ;  /* 0x0000000000097802 */ /* 0x000fc80000000f00 */
[----:B------:R-:W-:Y:S05]  /*e3c0*/  RET.REL.NODEC R8 `(_ZN7cutlass13device_kernelIN5flash19enable_sm80_to_sm89INS1_16FlashAttnBwdSm80INS1_25CollectiveMainloopBwdSm80ILi2ELi2EN4cute5tupleIJNS5_1CILi128EEES8_NS7_ILi64EEEEEENS_10bfloat16_tEfNS_4arch4Sm80ELb1ELb0ELb1ELb1ELb1ELb0ELb0ELb0ELi2ELi4ELi4ELi4ELb0EEENS1_21CollectiveEpilogueBwdISA_SB_SD_Li256ELb1ELb0ELi2EEENS1_25SingleTileBwdLPTSchedulerILb1ELi128ELb1EEEEEEEEEvNT_6ParamsE) ;  /* 0xffff1c3008007950 */ /* 0x000fea0003c3ffff */
        .type           $_ZN7cutlass13device_kernelIN5flash19enable_sm80_to_sm89INS1_16FlashAttnBwdSm80INS1_25CollectiveMainloopBwdSm80ILi2ELi2EN4cute5tupleIJNS5_1CILi128EEES8_NS7_ILi64EEEEEENS_10bfloat16_tEfNS_4arch4Sm80ELb1ELb0ELb1ELb1ELb1ELb0ELb0ELb0ELi2ELi4ELi4ELi4ELb0EEENS1_21CollectiveEpilogueBwdISA_SB_SD_Li256ELb1ELb0ELi2EEENS1_25SingleTileBwdLPTSchedulerILb1ELi128ELb1EEEEEEEEEvNT_6ParamsE$_ZZN4cute5sliceINS_5tupleIJNS_10UnderscoreES2_S2_iEEENS1_IJNS1_IJNS_1CILi1EEENS4_ILi0EEEEEElS6_lEEEEEDaRKT_RKT0_ENKUlRKT_RKT0_E_clIS2_lEEDaSH_SK_,@function
        .size           $_ZN7cutlass13device_kernelIN5flash19enable_sm80_to_sm89INS1_16FlashAttnBwdSm80INS1_25CollectiveMainloopBwdSm80ILi2ELi2EN4cute5tupleIJNS5_1CILi128EEES8_NS7_ILi64EEEEEENS_10bfloat16_tEfNS_4arch4Sm80ELb1ELb0ELb1ELb1ELb1ELb0ELb0ELb0ELi2ELi4ELi4ELi4ELb0EEENS1_21CollectiveEpilogueBwdISA_SB_SD_Li256ELb1ELb0ELi2EEENS1_25SingleTileBwdLPTSchedulerILb1ELi128ELb1EEEEEEEEEvNT_6ParamsE$_ZZN4cute5sliceINS_5tupleIJNS_10UnderscoreES2_S2_iEEENS1_IJNS1_IJNS_1CILi1EEENS4_ILi0EEEEEElS6_lEEEEEDaRKT_RKT0_ENKUlRKT_RKT0_E_clIS2_lEEDaSH_SK_,($_ZN7cutlass13device_kernelIN5flash19enable_sm80_to_sm89INS1_16FlashAttnBwdSm80INS1_25CollectiveMainloopBwdSm80ILi2ELi2EN4cute5tupleIJNS5_1CILi128EEES8_NS7_ILi64EEEEEENS_10bfloat16_tEfNS_4arch4Sm80ELb1ELb0ELb1ELb1ELb1ELb0ELb0ELb0ELi2ELi4ELi4ELi4ELb0EEENS1_21CollectiveEpilogueBwdISA_SB_SD_Li256ELb1ELb0ELi2EEENS1_25SingleTileBwdLPTSchedulerILb1ELi128ELb1EEEEEEEEEvNT_6ParamsE$_ZZN4cute5sliceINS_5tupleIJNS_10UnderscoreES2_iEEENS1_IJNS1_IJNS_1CILi1EEENS4_ILi0EEEEEEiNS4_ILi1024EEEEEEEEDaRKT_RKT0_ENKUlRKT_RKT0_E_clIS2_iEEDaSI_SL_ - $_ZN7cutlass13device_kernelIN5flash19enable_sm80_to_sm89INS1_16FlashAttnBwdSm80INS1_25CollectiveMainloopBwdSm80ILi2ELi2EN4cute5tupleIJNS5_1CILi128EEES8_NS7_ILi64EEEEEENS_10bfloat16_tEfNS_4arch4Sm80ELb1ELb0ELb1ELb1ELb1ELb0ELb0ELb0ELi2ELi4ELi4ELi4ELb0EEENS1_21CollectiveEpilogueBwdISA_SB_SD_Li256ELb1ELb0ELi2EEENS1_25SingleTileBwdLPTSchedulerILb1ELi128ELb1EEEEEEEEEvNT_6ParamsE$_ZZN4cute5sliceINS_5tupleIJNS_10UnderscoreES2_S2_iEEENS1_IJNS1_IJNS_1CILi1EEENS4_ILi0EEEEEElS6_lEEEEEDaRKT_RKT0_ENKUlRKT_RKT0_E_clIS2_lEEDaSH_SK_)
$_ZN7cutlass13device_kernelIN5flash19enable_sm80_to_sm89INS1_16FlashAttnBwdSm80INS1_25CollectiveMainloopBwdSm80ILi2ELi2EN4cute5tupleIJNS5_1CILi128EEES8_NS7_ILi64EEEEEENS_10bfloat16_tEfNS_4arch4Sm80ELb1ELb0ELb1ELb1ELb1ELb0ELb0ELb0ELi2ELi4ELi4ELi4ELb0EEENS1_21CollectiveEpilogueBwdISA_SB_SD_Li256ELb1ELb0ELi2EEENS1_25SingleTileBwdLPTSchedulerILb1ELi128ELb1EEEEEEEEEvNT_6ParamsE$_ZZN4cute5sliceINS_5tupleIJNS_10UnderscoreES2_S2_iEEENS1_IJNS1_IJNS_1CILi1EEENS4_ILi0EEEEEElS6_lEEEEEDaRKT_RKT0_ENKUlRKT_RKT0_E_clIS2_lEEDaSH_SK_:
[----:B------:R-:W-:Y:S02]  /*e3d0*/  IADD3 R5, R1, 0x16a8, RZ ;  /* 0x000016a801057810 */ /* 0x000fe40007ffe0ff */
[----:B------:R-:W-:Y:S02]  /*e3e0*/  MOV R6, 0xe410 ;  /* 0x0000e41000067802 */ /* 0x000fe40000000f00 */
[----:B------:R-:W-:Y:S02]  /*e3f0*/  IADD3 R5, R5, c[0x0][0x20], RZ ;  /* 0x0000080005057a10 */ /* 0x000fe40007ffe0ff */
[----:B------:R-:W-:Y:S05]  /*e400*/  CALL.REL.NOINC `($_ZN7cutlass13device_kernelIN5flash19enable_sm80_to_sm89INS1_16FlashAttnBwdSm80INS1_25CollectiveMainloopBwdSm80ILi2ELi2EN4cute5tupleIJNS5_1CILi128EEES8_NS7_ILi64EEEEEENS_10bfloat16_tEfNS_4arch4Sm80ELb1ELb0ELb1ELb1ELb1ELb0ELb0ELb0ELi2ELi4ELi4ELi4ELb0EEENS1_21CollectiveEpilogueBwdISA_SB_SD_Li256ELb1ELb0ELi2EEENS1_25SingleTileBwdLPTSchedulerILb1ELi128ELb1EEEEEEEEEvNT_6ParamsE$_ZN4cute3eso3ESOILb0ELb1EJlEEC2ERKl) ;  /* 0xffffa96000007944 */ /* 0x000fea0003c3ffff */
[----:B-1----:R1:W5:Y:S01]  /*e410*/  LDL.64 R2, [R1+0x16a8] ;  /* 0x0016a80001027983 */ /* 0x0023620000100a00 */
[----:B------:R-:W-:-:S04]  /*e420*/  MOV R5, 0x0 ;  /* 0x0000000000057802 */ /* 0x000fc80000000f00 */
[----:B------:R-:W-:Y:S05]  /*e430*/  RET.REL.NODEC R4 `(_ZN7cutlass13device_kernelIN5flash19enable_sm80_to_sm89INS1_16FlashAttnBwdSm80INS1_25CollectiveMainloopBwdSm80ILi2ELi2EN4cute5tupleIJNS5_1CILi128EEES8_NS7_ILi64EEEEEENS_10bfloat16_tEfNS_4arch4Sm80ELb1ELb0ELb1ELb1ELb1ELb0ELb0ELb0ELi2ELi4ELi4ELi4ELb0EEENS1_21CollectiveEpilogueBwdISA_SB_SD_Li256ELb1ELb0ELi2EEENS1_25SingleTileBwdLPTSchedulerILb1ELi128ELb1EEEEEEEEEvNT_6ParamsE) ;  /* 0xffff1bc004007950 */ /* 0x000fea0003c3ffff */
        .type           $_ZN7cutlass13device_kernelIN5flash19enable_sm80_to_sm89INS1_16FlashAttnBwdSm80INS1_25CollectiveMainloopBwdSm80ILi2ELi2EN4cute5tupleIJNS5_1CILi128EEES8_NS7_ILi64EEEEEENS_10bfloat16_tEfNS_4arch4Sm80ELb1ELb0ELb1ELb1ELb1ELb0ELb0ELb0ELi2ELi4ELi4ELi4ELb0EEENS1_21CollectiveEpilogueBwdISA_SB_SD_Li256ELb1ELb0ELi2EEENS1_25SingleTileBwdLPTSchedulerILb1ELi128ELb1EEEEEEEEEvNT_6ParamsE$_ZZN4cute5sliceINS_5tupleIJNS_10UnderscoreES2_iEEENS1_IJNS1_IJNS_1CILi1EEENS4_ILi0EEEEEEiNS4_ILi1024EEEEEEEEDaRKT_RKT0_ENKUlRKT_RKT0_E_clIS2_iEEDaSI_SL_,@function
        .size           $_ZN7cutlass13device_kernelIN5flash19enable_sm80_to_sm89INS1_16FlashAttnBwdSm80INS1_25CollectiveMainloopBwdSm80ILi2ELi2EN4cute5tupleIJNS5_1CILi128EEES8_NS7_ILi64EEEEEENS_10bfloat16_tEfNS_4arch4Sm80ELb1ELb0ELb1ELb1ELb1ELb0ELb0ELb0ELi2ELi4ELi4ELi4ELb0EEENS1_21CollectiveEpilogueBwdISA_SB_SD_Li256ELb1ELb0ELi2EEENS1_25SingleTileBwdLPTSchedulerILb1ELi128ELb1EEEEEEEEEvNT_6ParamsE$_ZZN4cute5sliceINS_5tupleIJNS_10UnderscoreES2_iEEENS1_IJNS1_IJNS_1CILi1EEENS4_ILi0EEEEEEiNS4_ILi1024EEEEEEEEDaRKT_RKT0_ENKUlRKT_RKT0_E_clIS2_iEEDaSI_SL_,($_ZN7cutlass13device_kernelIN5flash19enable_sm80_to_sm89INS1_16FlashAttnBwdSm80INS1_25CollectiveMainloopBwdSm80ILi2ELi2EN4cute5tupleIJNS5_1CILi128EEES8_NS7_ILi64EEEEEENS_10bfloat16_tEfNS_4arch4Sm80ELb1ELb0ELb1ELb1ELb1ELb0ELb0ELb0ELi2ELi4ELi4ELi4ELb0EEENS1_21CollectiveEpilogueBwdISA_SB_SD_Li256ELb1ELb0ELi2EEENS1_25SingleTileBwdLPTSchedulerILb1ELi128ELb1EEEEEEEEEvNT_6ParamsE$_ZZN4cute6detail10lift_sliceINS_5tupleIJNS_1CILi0EEENS_10UnderscoreEEEENS2_IJNS2_IJS4_S4_EEEiEEEEEDaRKT_RKT0_ENKUlRKT_RKT0_E_clIS5_iEEDaSH_SK_ - $_ZN7cutlass13device_kernelIN5flash19enable_sm80_to_sm89INS1_16FlashAttnBwdSm80INS1_25CollectiveMainloopBwdSm80ILi2ELi2EN4cute5tupleIJNS5_1CILi128EEES8_NS7_ILi64EEEEEENS_10bfloat16_tEfNS_4arch4Sm80ELb1ELb0ELb1ELb1ELb1ELb0ELb0ELb0ELi2ELi4ELi4ELi4ELb0EEENS1_21CollectiveEpilogueBwdISA_SB_SD_Li256ELb1ELb0ELi2EEENS1_25SingleTileBwdLPTSchedulerILb1ELi128ELb1EEEEEEEEEvNT_6ParamsE$_ZZN4cute5sliceINS_5tupleIJNS_10UnderscoreES2_iEEENS1_IJNS1_IJNS_1CILi1EEENS4_ILi0EEEEEEiNS4_ILi1024EEEEEEEEDaRKT_RKT0_ENKUlRKT_RKT0_E_clIS2_iEEDaSI_SL_)
$_ZN7cutlass13device_kernelIN5flash19enable_sm80_to_sm89INS1_16FlashAttnBwdSm80INS1_25CollectiveMainloopBwdSm80ILi2ELi2EN4cute5tupleIJNS5_1CILi128EEES8_NS7_ILi64EEEEEENS_10bfloat16_tEfNS_4arch4Sm80ELb1ELb0ELb1ELb1ELb1ELb0ELb0ELb0ELi2ELi4ELi4ELi4ELb0EEENS1_21CollectiveEpilogueBwdISA_SB_SD_Li256ELb1ELb0ELi2EEENS1_25SingleTileBwdLPTSchedulerILb1ELi128ELb1EEEEEEEEEvNT_6ParamsE$_ZZN4cute5sliceINS_5tupleIJNS_10UnderscoreES2_iEEENS1_IJNS1_IJNS_1CILi1EEENS4_ILi0EEEEEEiNS4_ILi1024EEEEEEEEDaRKT_RKT0_ENKUlRKT_RKT0_E_clIS2_iEEDaSI_SL_:
        /* <DEDUP_REMOVED lines=8> */
        .type           $_ZN7cutlass13device_kernelIN5flash19enable_sm80_to_sm89INS1_16FlashAttnBwdSm80INS1_25CollectiveMainloopBwdSm80ILi2ELi2EN4cute5tupleIJNS5_1CILi128EEES8_NS7_ILi64EEEEEENS_10bfloat16_tEfNS_4arch4Sm80ELb1ELb0ELb1ELb1ELb1ELb0ELb0ELb0ELi2ELi4ELi4ELi4ELb0EEENS1_21CollectiveEpilogueBwdISA_SB_SD_Li256ELb1ELb0ELi2EEENS1_25SingleTileBwdLPTSchedulerILb1ELi128ELb1EEEEEEEEEvNT_6ParamsE$_ZZN4cute6detail10lift_sliceINS_5tupleIJNS_1CILi0EEENS_10UnderscoreEEEENS2_IJNS2_IJS4_S4_EEEiEEEEEDaRKT_RKT0_ENKUlRKT_RKT0_E_clIS5_iEEDaSH_SK_,@function
        .size           $_ZN7cutlass13device_kernelIN5flash19enable_sm80_to_sm89INS1_16FlashAttnBwdSm80INS1_25CollectiveMainloopBwdSm80ILi2ELi2EN4cute5tupleIJNS5_1CILi128EEES8_NS7_ILi64EEEEEENS_10bfloat16_tEfNS_4arch4Sm80ELb1ELb0ELb1ELb1ELb1ELb0ELb0ELb0ELi2ELi4ELi4ELi4ELb0EEENS1_21CollectiveEpilogueBwdISA_SB_SD_Li256ELb1ELb0ELi2EEENS1_25SingleTileBwdLPTSchedulerILb1ELi128ELb1EEEEEEEEEvNT_6ParamsE$_ZZN4cute6detail10lift_sliceINS_5tupleIJNS_1CILi0EEENS_10UnderscoreEEEENS2_IJNS2_IJS4_S4_EEEiEEEEEDaRKT_RKT0_ENKUlRKT_RKT0_E_clIS5_iEEDaSH_SK_,($_ZN7cutlass13device_kernelIN5flash19enable_sm80_to_sm89INS1_16FlashAttnBwdSm80INS1_25CollectiveMainloopBwdSm80ILi2ELi2EN4cute5tupleIJNS5_1CILi128EEES8_NS7_ILi64EEEEEENS_10bfloat16_tEfNS_4arch4Sm80ELb1ELb0ELb1ELb1ELb1ELb0ELb0ELb0ELi2ELi4ELi4ELi4ELb0EEENS1_21CollectiveEpilogueBwdISA_SB_SD_Li256ELb1ELb0ELi2EEENS1_25SingleTileBwdLPTSchedulerILb1ELi128ELb1EEEEEEEEEvNT_6ParamsE$_ZZN4cute6detail16composition_implINS_1CILi2EEEiNS_5tupleIJNS2_ILi1EEES3_EEENS4_IJNS2_ILi0EEES5_EEEEEDaRKT_RKT0_RKT1_RKT2_ENKUlRKT_RKT0_E_clIS3_S5_EEDaSN_SQ_ - $_ZN7cutlass13device_kernelIN5flash19enable_sm80_to_sm89INS1_16FlashAttnBwdSm80INS1_25CollectiveMainloopBwdSm80ILi2ELi2EN4cute5tupleIJNS5_1CILi128EEES8_NS7_ILi64EEEEEENS_10bfloat16_tEfNS_4arch4Sm80ELb1ELb0ELb1ELb1ELb1ELb0ELb0ELb0ELi2ELi4ELi4ELi4ELb0EEENS1_21CollectiveEpilogueBwdISA_SB_SD_Li256ELb1ELb0ELi2EEENS1_25SingleTileBwdLPTSchedulerILb1ELi128ELb1EEEEEEEEEvNT_6ParamsE$_ZZN4cute6detail10lift_sliceINS_5tupleIJNS_1CILi0EEENS_10UnderscoreEEEENS2_IJNS2_IJS4_S4_EEEiEEEEEDaRKT_RKT0_ENKUlRKT_RKT0_E_clIS5_iEEDaSH_SK_)
$_ZN7cutlass13device_kernelIN5flash19enable_sm80_to_sm89INS1_16FlashAttnBwdSm80INS1_25CollectiveMainloopBwdSm80ILi2ELi2EN4cute5tupleIJNS5_1CILi128EEES8_NS7_ILi64EEEEEENS_10bfloat16_tEfNS_4arch4Sm80ELb1ELb0ELb1ELb1ELb1ELb0ELb0ELb0ELi2ELi4ELi4ELi4ELb0EEENS1_21CollectiveEpilogueBwdISA_SB_SD_Li256ELb1ELb0ELi2EEENS1_25SingleTileBwdLPTSchedulerILb1ELi128ELb1EEEEEEEEEvNT_6ParamsE$_ZZN4cute6detail10lift_sliceINS_5tupleIJNS_1CILi0EEENS_10UnderscoreEEEENS2_IJNS2_IJS4_S4_EEEiEEEEEDaRKT_RKT0_ENKUlRKT_RKT0_E_clIS5_iEEDaSH_SK_:
[----:B------:R-:W-:Y:S02]  /*e4c0*/  IADD3 R2, R1, 0x1680, RZ ;  /* 0x0000168001027810 */ /* 0x000fe40007ffe0ff */
[----:B------:R-:W-:Y:S02]  /*e4d0*/  MOV R8, 0xe500 ;  /* 0x0000e50000087802 */ /* 0x000fe40000000f00 */
[----:B------:R-:W-:Y:S02]  /*e4e0*/  IADD3 R2, R2, c[0x0][0x20], RZ ;  /* 0x0000080002027a10 */ /* 0x000fe40007ffe0ff */
[----:B------:R-:W-:Y:S05]  /*e4f0*/  CALL.REL.NOINC `($_ZN7cutlass13device_kernelIN5flash19enable_sm80_to_sm89INS1_16FlashAttnBwdSm80INS1_25CollectiveMainloopBwdSm80ILi2ELi2EN4cute5tupleIJNS5_1CILi128EEES8_NS7_ILi64EEEEEENS_10bfloat16_tEfNS_4arch4Sm80ELb1ELb0ELb1ELb1ELb1ELb0ELb0ELb0ELi2ELi4ELi4ELi4ELb0EEENS1_21CollectiveEpilogueBwdISA_SB_SD_Li256ELb1ELb0ELi2EEENS1_25SingleTileBwdLPTSchedulerILb1ELi128ELb1EEEEEEEEEvNT_6ParamsE$_ZN4cute3eso3ESOILb0ELb1EJiEEC2ERKi) ;  /* 0xffffa67000007944 */ /* 0x000fea0003c3ffff */
[----:B-1----:R1:W5:Y:S01]  /*e500*/  LDL R3, [R1+0x1680] ;  /* 0x0016800001037983 */ /* 0x0023620000100800 */
[----:B------:R-:W-:-:S04]  /*e510*/  MOV R11, 0x0 ;  /* 0x00000000000b7802 */ /* 0x000fc80000000f00 */
[----:B------:R-:W-:Y:S05]  /*e520*/  RET.REL.NODEC R10 `(_ZN7cutlass13device_kernelIN5flash19enable_sm80_to_sm89INS1_16FlashAttnBwdSm80INS1_25CollectiveMainloopBwdSm80ILi2ELi2EN4cute5tupleIJNS5_1CILi128EEES8_NS7_ILi64EEEEEENS_10bfloat16_tEfNS_4arch4Sm80ELb1ELb0ELb1ELb1ELb1ELb0ELb0ELb0ELi2ELi4ELi4ELi4ELb0EEENS1_21CollectiveEpilogueBwdISA_SB_SD_Li256ELb1ELb0ELi2EEENS1_25SingleTileBwdLPTSchedulerILb1ELi128ELb1EEEEEEEEEvNT_6ParamsE) ;  /* 0xffff1ad00a007950 */ /* 0x000fea0003c3ffff */
        .type           $_ZN7cutlass13device_kernelIN5flash19enable_sm80_to_sm89INS1_16FlashAttnBwdSm80INS1_25CollectiveMainloopBwdSm80ILi2ELi2EN4cute5tupleIJNS5_1CILi128EEES8_NS7_ILi64EEEEEENS_10bfloat16_tEfNS_4arch4Sm80ELb1ELb0ELb1ELb1ELb1ELb0ELb0ELb0ELi2ELi4ELi4ELi4ELb0EEENS1_21CollectiveEpilogueBwdISA_SB_SD_Li256ELb1ELb0ELi2EEENS1_25SingleTileBwdLPTSchedulerILb1ELi128ELb1EEEEEEEEEvNT_6ParamsE$_ZZN4cute6detail16composition_implINS_1CILi2EEEiNS_5tupleIJNS2_ILi1EEES3_EEENS4_IJNS2_ILi0EEES5_EEEEEDaRKT_RKT0_RKT1_RKT2_ENKUlRKT_RKT0_E_clIS3_S5_EEDaSN_SQ_,@function
        .size           $_ZN7cutlass13device_kernelIN5flash19enable_sm80_to_sm89INS1_16FlashAttnBwdSm80INS1_25CollectiveMainloopBwdSm80ILi2ELi2EN4cute5tupleIJNS5_1CILi128EEES8_NS7_ILi64EEEEEENS_10bfloat16_tEfNS_4arch4Sm80ELb1ELb0ELb1ELb1ELb1ELb0ELb0ELb0ELi2ELi4ELi4ELi4ELb0EEENS1_21CollectiveEpilogueBwdISA_SB_SD_Li256ELb1ELb0ELi2EEENS1_25SingleTileBwdLPTSchedulerILb1ELi128ELb1EEEEEEEEEvNT_6ParamsE$_ZZN4cute6detail16composition_implINS_1CILi2EEEiNS_5tupleIJNS2_ILi1EEES3_EEENS4_IJNS2_ILi0EEES5_EEEEEDaRKT_RKT0_RKT1_RKT2_ENKUlRKT_RKT0_E_clIS3_S5_EEDaSN_SQ_,($_ZN7cutlass13device_kernelIN5flash19enable_sm80_to_sm89INS1_16FlashAttnBwdSm80INS1_25CollectiveMainloopBwdSm80ILi2ELi2EN4cute5tupleIJNS5_1CILi128EEES8_NS7_ILi64EEEEEENS_10bfloat16_tEfNS_4arch4Sm80ELb1ELb0ELb1ELb1ELb1ELb0ELb0ELb0ELi2ELi4ELi4ELi4ELb0EEENS1_21CollectiveEpilogueBwdISA_SB_SD_Li256ELb1ELb0ELi2EEENS1_25SingleTileBwdLPTSchedulerILb1ELi128ELb1EEEEEEEEEvNT_6ParamsE$_ZZN4cute6detail16composition_implINS_5tupleIJNS_1CILi16EEENS3_ILi2EEES5_S5_NS3_ILi4EEES5_EEENS2_IJNS3_ILi1EEEiiiNS3_ILi144EEENS3_ILi512EEEEEENS2_IJNS2_IJS5_S5_EEES6_NS3_ILi8EEEEEENS2_IJNS2_IJNS3_ILi64EEESA_EEES4_NS3_ILi1024EEEEEEEEDaRKT_RKT0_RKT1_RKT2_ENKUlRKT_RKT0_E_clIS6_S4_EEDaSX_S10_ - $_ZN7cutlass13device_kernelIN5flash19enable_sm80_to_sm89INS1_16FlashAttnBwdSm80INS1_25CollectiveMainloopBwdSm80ILi2ELi2EN4cute5tupleIJNS5_1CILi128EEES8_NS7_ILi64EEEEEENS_10bfloat16_tEfNS_4arch4Sm80ELb1ELb0ELb1ELb1ELb1ELb0ELb0ELb0ELi2ELi4ELi4ELi4ELb0EEENS1_21CollectiveEpilogueBwdISA_SB_SD_Li256ELb1ELb0ELi2EEENS1_25SingleTileBwdLPTSchedulerILb1ELi128ELb1EEEEEEEEEvNT_6ParamsE$_ZZN4cute6detail16composition_implINS_1CILi2EEEiNS_5tupleIJNS2_ILi1EEES3_EEENS4_IJNS2_ILi0EEES5_EEEEEDaRKT_RKT0_RKT1_RKT2_ENKUlRKT_RKT0_E_clIS3_S5_EEDaSN_SQ_)
$_ZN7cutlass13device_kernelIN5flash19enable_sm80_to_sm89INS1_16FlashAttnBwdSm80INS1_25CollectiveMainloopBwdSm80ILi2ELi2EN4cute5tupleIJNS5_1CILi128EEES8_NS7_ILi64EEEEEENS_10bfloat16_tEfNS_4arch4Sm80ELb1ELb0ELb1ELb1ELb1ELb0ELb0ELb0ELi2ELi4ELi4ELi4ELb0EEENS1_21CollectiveEpilogueBwdISA_SB_SD_Li256ELb1ELb0ELi2EEENS1_25SingleTileBwdLPTSchedulerILb1ELi128ELb1EEEEEEEEEvNT_6ParamsE$_ZZN4cute6detail16composition_implINS_1CILi2EEEiNS_5tupleIJNS2_ILi1EEES3_EEENS4_IJNS2_ILi0EEES5_EEEEEDaRKT_RKT0_RKT1_RKT2_ENKUlRKT_RKT0_E_clIS3_S5_EEDaSN_SQ_:
[----:B------:R-:W-:Y:S02]  /*e530*/  IADD3 R2, R1, 0x1688, RZ ;  /* 0x0000168801027810 */ /* 0x000fe40007ffe0ff */
[----:B------:R-:W-:Y:S02]  /*e540*/  MOV R6, 0xe570 ;  /* 0x0000e57000067802 */ /* 0x000fe40000000f00 */
[----:B------:R-:W-:Y:S02]  /*e550*/  IADD3 R2, R2, c[0x0][0x20], RZ ;  /* 0x0000080002027a10 */ /* 0x000fe40007ffe0ff */
[----:B------:R-:W-:Y:S05]  /*e560*/  CALL.REL.NOINC `($_ZN7cutlass13device_kernelIN5flash19enable_sm80_to_sm89INS1_16FlashAttnBwdSm80INS1_25CollectiveMainloopBwdSm80ILi2ELi2EN4cute5tupleIJNS5_1CILi128EEES8_NS7_ILi64EEEEEENS_10bfloat16_tEfNS_4arch4Sm80ELb1ELb0ELb1ELb1ELb1ELb0ELb0ELb0ELi2ELi4ELi4ELi4ELb0EEENS1_21CollectiveEpilogueBwdISA_SB_SD_Li256ELb1ELb0ELi2EEENS1_25SingleTileBwdLPTSchedulerILb1ELi128ELb1EEEEEEEEEvNT_6ParamsE$_ZN4cute5tupleIJNS_1CILi2EEEiEEC2ERKS2_RKi) ;  /* 0xffffe22000007944 */ /* 0x000fea0003c3ffff */
[----:B------:R1:W5:Y:S01]  /*e570*/  LDL R3, [R1+0x1688] ;  /* 0x0016880001037983 */ /* 0x0003620000100800 */
[----:B------:R-:W-:-:S04]  /*e580*/  MOV R9, 0x0 ;  /* 0x0000000000097802 */ /* 0x000fc80000000f00 */
[----:B------:R-:W-:Y:S05]  /*e590*/  RET.REL.NODEC R8 `(_ZN7cutlass13device_kernelIN5flash19enable_sm80_to_sm89INS1_16FlashAttnBwdSm80INS1_25CollectiveMainloopBwdSm80ILi2ELi2EN4cute5tupleIJNS5_1CILi128EEES8_NS7_ILi64EEEEEENS_10bfloat16_tEfNS_4arch4Sm80ELb1ELb0ELb1ELb1ELb1ELb0ELb0ELb0ELi2ELi4ELi4ELi4ELb0EEENS1_21CollectiveEpilogueBwdISA_SB_SD_Li256ELb1ELb0ELi2EEENS1_25SingleTileBwdLPTSchedulerILb1ELi128ELb1EEEEEEEEEvNT_6ParamsE) ;  /* 0xffff1a6008007950 */ /* 0x000fea0003c3ffff */
        .type           $_ZN7cutlass13device_kernelIN5flash19enable_sm80_to_sm89INS1_16FlashAttnBwdSm80INS1_25CollectiveMainloopBwdSm80ILi2ELi2EN4cute5tupleIJNS5_1CILi128EEES8_NS7_ILi64EEEEEENS_10bfloat16_tEfNS_4arch4Sm80ELb1ELb0ELb1ELb1ELb1ELb0ELb0ELb0ELi2ELi4ELi4ELi4ELb0EEENS1_21CollectiveEpilogueBwdISA_SB_SD_Li256ELb1ELb0ELi2EEENS1_25SingleTileBwdLPTSchedulerILb1ELi128ELb1EEEEEEEEEvNT_6ParamsE$_ZZN4cute6detail16composition_implINS_5tupleIJNS_1CILi16EEENS3_ILi2EEES5_S5_NS3_ILi4EEES5_EEENS2_IJNS3_ILi1EEEiiiNS3_ILi144EEENS3_ILi512EEEEEENS2_IJNS2_IJS5_S5_EEES6_NS3_ILi8EEEEEENS2_IJNS2_IJNS3_ILi64EEESA_EEES4_NS3_ILi1024EEEEEEEEDaRKT_RKT0_RKT1_RKT2_ENKUlRKT_RKT0_E_clIS6_S4_EEDaSX_S10_,@function
        .size           $_ZN7cutlass13device_kernelIN5flash19enable_sm80_to_sm89INS1_16FlashAttnBwdSm80INS1_25CollectiveMainloopBwdSm80ILi2ELi2EN4cute5tupleIJNS5_1CILi128EEES8_NS7_ILi64EEEEEENS_10bfloat16_tEfNS_4arch4Sm80ELb1ELb0ELb1ELb1ELb1ELb0ELb0ELb0ELi2ELi4ELi4ELi4ELb0EEENS1_21CollectiveEpilogueBwdISA_SB_SD_Li256ELb1ELb0ELi2EEENS1_25SingleTileBwdLPTSchedulerILb1ELi128ELb1EEEEEEEEEvNT_6ParamsE$_ZZN4cute6detail16composition_implINS_5tupleIJNS_1CILi16EEENS3_ILi2EEES5_S5_NS3_ILi4EEES5_EEENS2_IJNS3_ILi1EEEiiiNS3_ILi144EEENS3_ILi512EEEEEENS2_IJNS2_IJS5_S5_EEES6_NS3_ILi8EEEEEENS2_IJNS2_IJNS3_ILi64EEESA_EEES4_NS3_ILi1024EEEEEEEEDaRKT_RKT0_RKT1_RKT2_ENKUlRKT_RKT0_E_clIS6_S4_EEDaSX_S10_,($_ZN7cutlass13device_kernelIN5flash19enable_sm80_to_sm89INS1_16FlashAttnBwdSm80INS1_25CollectiveMainloopBwdSm80ILi2ELi2EN4cute5tupleIJNS5_1CILi128EEES8_NS7_ILi64EEEEEENS_10bfloat16_tEfNS_4arch4Sm80ELb1ELb0ELb1ELb1ELb1ELb0ELb0ELb0ELi2ELi4ELi4ELi4ELb0EEENS1_21CollectiveEpilogueBwdISA_SB_SD_Li256ELb1ELb0ELi2EEENS1_25SingleTileBwdLPTSchedulerILb1ELi128ELb1EEEEEEEEEvNT_6ParamsE$_ZZN4cute6detail16composition_implINS_5tupleIJNS_1CILi16EEENS3_ILi2EEES5_S5_NS3_ILi4EEES5_EEENS2_IJNS3_ILi1EEEiiiNS3_ILi144EEENS3_ILi512EEEEEENS2_IJNS2_IJS5_S5_EEES6_NS3_ILi8EEEEEENS2_IJNS2_IJNS3_ILi64EEESA_EEES4_NS3_ILi1024EEEEEEEEDaRKT_RKT0_RKT1_RKT2_ENKUlRKT_RKT0_E_clISC_SG_EEDaSX_S10_ - $_ZN7cutlass13device_kernelIN5flash19enable_sm80_to_sm89INS1_16FlashAttnBwdSm80INS1_25CollectiveMainloopBwdSm80ILi2ELi2EN4cute5tupleIJNS5_1CILi128EEES8_NS7_ILi64EEEEEENS_10bfloat16_tEfNS_4arch4Sm80ELb1ELb0ELb1ELb1ELb1ELb0ELb0ELb0ELi2ELi4ELi4ELi4ELb0EEENS1_21CollectiveEpilogueBwdISA_SB_SD_Li256ELb1ELb0ELi2EEENS1_25SingleTileBwdLPTSchedulerILb1ELi128ELb1EEEEEEEEEvNT_6ParamsE$_ZZN4cute6detail16composition_implINS_5tupleIJNS_1CILi16EEENS3_ILi2EEES5_S5_NS3_ILi4EEES5_EEENS2_IJNS3_ILi1EEEiiiNS3_ILi144EEENS3_ILi512EEEEEENS2_IJNS2_IJS5_S5_EEES6_NS3_ILi8EEEEEENS2_IJNS2_IJNS3_ILi64EEESA_EEES4_NS3_ILi1024EEEEEEEEDaRKT_RKT0_RKT1_RKT2_ENKUlRKT_RKT0_E_clIS6_S4_EEDaSX_S10_)
$_ZN7cutlass13device_kernelIN5flash19enable_sm80_to_sm89INS1_16FlashAttnBwdSm80INS1_25CollectiveMainloopBwdSm80ILi2ELi2EN4cute5tupleIJNS5_1CILi128EEES8_NS7_ILi64EEEEEENS_10bfloat16_tEfNS_4arch4Sm80ELb1ELb0ELb1ELb1ELb1ELb0ELb0ELb0ELi2ELi4ELi4ELi4ELb0EEENS1_21CollectiveEpilogueBwdISA_SB_SD_Li256ELb1ELb0ELi2EEENS1_25SingleTileBwdLPTSchedulerILb1ELi128ELb1EEEEEEEEEvNT_6ParamsE$_ZZN4cute6detail16composition_implINS_5tupleIJNS_1CILi16EEENS3_ILi2EEES5_S5_NS3_ILi4EEES5_EEENS2_IJNS3_ILi1EEEiiiNS3_ILi144EEENS3_ILi512EEEEEENS2_IJNS2_IJS5_S5_EEES6_NS3_ILi8EEEEEENS2_IJNS2_IJNS3_ILi64EEESA_EEES4_NS3_ILi1024EEEEEEEEDaRKT_RKT0_RKT1_RKT2_ENKUlRKT_RKT0_E_clIS6_S4_EEDaSX_S10_:
        /* <DEDUP_REMOVED lines=14> */
[----:B-1---5:R-:W-:Y:S05]  /*e680*/  CALL.REL.NOINC `($_ZN7cutlass13device_kernelIN5flash19enable_sm80_to_sm89INS1_16FlashAttnBwdSm80INS1_25CollectiveMainloopBwdSm80ILi2ELi2EN4cute5tupleIJNS5_1CILi128EEES8_NS7_ILi64EEEEEENS_10bfloat16_tEfNS_4arch4Sm80ELb1ELb0ELb1ELb1ELb1ELb0ELb0ELb0ELi2ELi4ELi4ELi4ELb0EEENS1_21CollectiveEpilogueBwdISA_SB_SD_Li256ELb1ELb0ELi2EEENS1_25SingleTileBwdLPTSchedulerILb1ELi128ELb1EEEEEEEEEvNT_6ParamsE$_ZZN4cute6detail16composition_implINS_5tupleIJNS_1CILi16EEENS3_ILi2EEES5_S5_NS3_ILi4EEES5_EEENS2_IJNS3_ILi1EEEiiiNS3_ILi144EEENS3_ILi512EEEEEES6_S4_EEDaRKT_RKT0_RKT1_RKT2_ENKUlRKT_T0_E_clINS2_IJNS2_IJEEESU_S6_S8_EEENS_17integral_constantIiLi1EEEEEDaSQ_SR_) ;  /* 0x0000055000007944 */ /* 0x022fea0003c00000 */
[----:B-----5:R2:W-:Y:S04]  /*e690*/  STL [R1+0x16a8], R2 ;  /* 0x0016a80201007387 */ /* 0x0205e80000100800 */
[----:B------:R2:W-:Y:S04]  /*e6a0*/  STL.64 [R1+0x16a0], R74 ;  /* 0x0016a04a01007387 */ /* 0x0005e80000100a00 */
[----:B------:R-:W5:Y:S01]  /*e6b0*/  LDL R6, [R6+0x4] ;  /* 0x0000040006067983 */ /* 0x000f620000100800 */
[----:B------:R-:W-:Y:S02]  /*e6c0*/  IADD3 R3, R70, 0x28, RZ ;  /* 0x0000002846037810 */ /* 0x000fe40007ffe0ff */
[----:B------:R-:W-:-:S02]  /*e6d0*/  MOV R72, 0xe6f0 ;  /* 0x0000e6f000487802 */ /* 0x000fc40000000f00 */
[----:B-12--5:R-:W-:Y:S05]  /*e6e0*/  CALL.REL.NOINC `($_ZN7cutlass13device_kernelIN5flash19enable_sm80_to_sm89INS1_16FlashAttnBwdSm80INS1_25CollectiveMainloopBwdSm80ILi2ELi2EN4cute5tupleIJNS5_1CILi128EEES8_NS7_ILi64EEEEEENS_10bfloat16_tEfNS_4arch4Sm80ELb1ELb0ELb1ELb1ELb1ELb0ELb0ELb0ELi2ELi4ELi4ELi4ELb0EEENS1_21CollectiveEpilogueBwdISA_SB_SD_Li256ELb1ELb0ELi2EEENS1_25SingleTileBwdLPTSchedulerILb1ELi128ELb1EEEEEEEEEvNT_6ParamsE$_ZZN4cute6detail16composition_implINS_5tupleIJNS_1CILi16EEENS3_ILi2EEES5_S5_NS3_ILi4EEES5_EEENS2_IJNS3_ILi1EEEiiiNS3_ILi144EEENS3_ILi512EEEEEES6_S4_EEDaRKT_RKT0_RKT1_RKT2_ENKUlRKT_T0_E_clINS2_IJNS2_IJS5_EEENS2_IJiEEES5_S8_EEENS_17integral_constantIiLi2EEEEEDaSQ_SR_) ;  /* 0x000005c000007944 */ /* 0x026fea0003c00000 */
[----:B------:R-:W2:Y:S01]  /*e6f0*/  LDL.64 R72, [R1+0x16a0] ;  /* 0x0016a00001487983 */ /* 0x000ea20000100a00 */
[----:B------:R-:W-:-:S02]  /*e700*/  IADD3 R5, R70, 0x18, RZ ;  /* 0x0000001846057810 */ /* 0x000fc40007ffe0ff */
[----:B------:R-:W-:Y:S01]  /*e710*/  MOV R8, 0xe750 ;  /* 0x0000e75000087802 */ /* 0x000fe20000000f00 */
[----:B-----5:R3:W-:Y:S04]  /*e720*/  STL.64 [R1+0x1698], R2 ;  /* 0x0016980201007387 */ /* 0x0207e80000100a00 */
[----:B--2---:R3:W-:Y:S02]  /*e730*/  STL.64 [R1+0x1690], R72 ;  /* 0x0016904801007387 */ /* 0x0047e40000100a00 */
[----:B-1-3--:R-:W-:Y:S05]  /*e740*/  CALL.REL.NOINC `($_ZN7cutlass13device_kernelIN5flash19enable_sm80_to_sm89INS1_16FlashAttnBwdSm80INS1_25CollectiveMainloopBwdSm80ILi2ELi2EN4cute5tupleIJNS5_1CILi128EEES8_NS7_ILi64EEEEEENS_10bfloat16_tEfNS_4arch4Sm80ELb1ELb0ELb1ELb1ELb1ELb0ELb0ELb0ELi2ELi4ELi4ELi4ELb0EEENS1_21CollectiveEpilogueBwdISA_SB_SD_Li256ELb1ELb0ELi2EEENS1_25SingleTileBwdLPTSchedulerILb1ELi128ELb1EEEEEEEEEvNT_6ParamsE$_ZZN4cute6detail16composition_implINS_5tupleIJNS_1CILi16EEENS3_ILi2EEES5_S5_NS3_ILi4EEES5_EEENS2_IJNS3_ILi1EEEiiiNS3_ILi144EEENS3_ILi512EEEEEES6_S4_EEDaRKT_RKT0_RKT1_RKT2_ENKUlRKT_T0_E_clINS2_IJNS2_IJS5_S5_EEENS2_IJiiEEES8_S8_EEENS_17integral_constantIiLi3EEEEEDaSQ_SR_) ;  /* 0x0000065000007944 */ /* 0x00afea0003c00000 */
[----:B------:R-:W2:Y:S01]  /*e750*/  LDL.64 R72, [R1+0x1690] ;  /* 0x0016900001487983 */ /* 0x000ea20000100a00 */
[----:B------:R-:W-:Y:S02]  /*e760*/  IADD3 R5, R70, 0x8, RZ ;  /* 0x0000000846057810 */ /* 0x000fe40007ffe0ff */
[----:B------:R-:W-:Y:S01]  /*e770*/  MOV R8, 0xe7b0 ;  /* 0x0000e7b000087802 */ /* 0x000fe20000000f00 */
[----:B-----5:R3:W-:Y:S04]  /*e780*/  STL.64 [R1+0x1688], R2 ;  /* 0x0016880201007387 */ /* 0x0207e80000100a00 */
[----:B--2---:R3:W-:Y:S02]  /*e790*/  STL.64 [R1+0x1680], R72 ;  /* 0x0016804801007387 */ /* 0x0047e40000100a00 */
[----:B-1-3--:R-:W-:Y:S05]  /*e7a0*/  CALL.REL.NOINC `($_ZN7cutlass13device_kernelIN5flash19enable_sm80_to_sm89INS1_16FlashAttnBwdSm80INS1_25CollectiveMainloopBwdSm80ILi2ELi2EN4cute5tupleIJNS5_1CILi128EEES8_NS7_ILi64EEEEEENS_10bfloat16_tEfNS_4arch4Sm80ELb1ELb0ELb1ELb1ELb1ELb0ELb0ELb0ELi2ELi4ELi4ELi4ELb0EEENS1_21CollectiveEpilogueBwdISA_SB_SD_Li256ELb1ELb0ELi2EEENS1_25SingleTileBwdLPTSchedulerILb1ELi128ELb1EEEEEEEEEvNT_6ParamsE$_ZZN4cute6detail16composition_implINS_5tupleIJNS_1CILi16EEENS3_ILi2EEES5_S5_NS3_ILi4EEES5_EEENS2_IJNS3_ILi1EEEiiiNS3_ILi144EEENS3_ILi512EEEEEES6_S4_EEDaRKT_RKT0_RKT1_RKT2_ENKUlRKT_T0_E_clINS2_IJNS2_IJS5_S5_EEENS2_IJiiEEES8_S8_EEENS_17integral_constantIiLi4EEEEEDaSQ_SR_) ;  /* 0x0000069000007944 */ /* 0x00afea0003c00000 */
[----:B-----5:R-:W-:Y:S01]  /*e7b0*/  IMAD.MOV.U32 R8, RZ, RZ, R3 ;  /* 0x000000ffff087224 */ /* 0x020fe200078e0003 */
[----:B------:R-:W-:-:S02]  /*e7c0*/  MOV R3, R17 ;  /* 0x0000001100037202 */ /* 0x000fc40000000f00 */
[----:B------:R-:W-:Y:S02]  /*e7d0*/  MOV R6, 0xe7f0 ;  /* 0x0000e7f000067802 */ /* 0x000fe40000000f00 */
[----:B-1----:R-:W-:Y:S05]  /*e7e0*/  CALL.REL.NOINC `($_ZN7cutlass13device_kernelIN5flash19enable_sm80_to_sm89INS1_16FlashAttnBwdSm80INS1_25CollectiveMainloopBwdSm80ILi2ELi2EN4cute5tupleIJNS5_1CILi128EEES8_NS7_ILi64EEEEEENS_10bfloat16_tEfNS_4arch4Sm80ELb1ELb0ELb1ELb1ELb1ELb0ELb0ELb0ELi2ELi4ELi4ELi4ELb0EEENS1_21CollectiveEpilogueBwdISA_SB_SD_Li256ELb1ELb0ELi2EEENS1_25SingleTileBwdLPTSchedulerILb1ELi128ELb1EEEEEEEEEvNT_6ParamsE$_ZN4cute5tupleIJNS0_IJNS_1CILi2EEES2_EEENS0_IJiiEEEEEC2ERKS3_RKS4_) ;  /* 0xffffddb000007944 */ /* 0x002fea0003c3ffff */
[----:B------:R1:W5:Y:S01]  /*e7f0*/  LDL.64 R2, [R1+0x16c0] ;  /* 0x0016c00001027983 */ /* 0x0003620000100a00 */
[----:B------:R-:W-:-:S04]  /*e800*/  MOV R17, 0x0 ;  /* 0x0000000000117802 */ /* 0x000fc80000000f00 */
[----:B------:R-:W-:Y:S05]  /*e810*/  RET.REL.NODEC R16 `(_ZN7cutlass13device_kernelIN5flash19enable_sm80_to_sm89INS1_16FlashAttnBwdSm80INS1_25CollectiveMainloopBwdSm80ILi2ELi2EN4cute5tupleIJNS5_1CILi128EEES8_NS7_ILi64EEEEEENS_10bfloat16_tEfNS_4arch4Sm80ELb1ELb0ELb1ELb1ELb1ELb0ELb0ELb0ELi2ELi4ELi4ELi4ELb0EEENS1_21CollectiveEpilogueBwdISA_SB_SD_Li256ELb1ELb0ELi2EEENS1_25SingleTileBwdLPTSchedulerILb1ELi128ELb1EEEEEEEEEvNT_6ParamsE) ;  /* 0xffff17e010007950 */ /* 0x000fea0003c3ffff */
        .type           $_ZN7cutlass13device_kernelIN5flash19enable_sm80_to_sm89INS1_16FlashAttnBwdSm80INS1_25CollectiveMainloopBwdSm80ILi2ELi2EN4cute5tupleIJNS5_1CILi128EEES8_NS7_ILi64EEEEEENS_10bfloat16_tEfNS_4arch4Sm80ELb1ELb0ELb1ELb1ELb1ELb0ELb0ELb0ELi2ELi4ELi4ELi4ELb0EEENS1_21CollectiveEpilogueBwdISA_SB_SD_Li256ELb1ELb0ELi2EEENS1_25SingleTileBwdLPTSchedulerILb1ELi128ELb1EEEEEEEEEvNT_6ParamsE$_ZZN4cute6detail16composition_implINS_5tupleIJNS_1CILi16EEENS3_ILi2EEES5_S5_NS3_ILi4EEES5_EEENS2_IJNS3_ILi1EEEiiiNS3_ILi144EEENS3_ILi512EEEEEENS2_IJNS2_IJS5_S5_EEES6_NS3_ILi8EEEEEENS2_IJNS2_IJNS3_ILi64EEESA_EEES4_NS3_ILi1024EEEEEEEEDaRKT_RKT0_RKT1_RKT2_ENKUlRKT_RKT0_E_clISC_SG_EEDaSX_S10_,@function
        .size           $_ZN7cutlass13device_kernelIN5flash19enable_sm80_to_sm89INS1_16FlashAttnBwdSm80INS1_25CollectiveMainloopBwdSm80ILi2ELi2EN4cute5tupleIJNS5_1CILi128EEES8_NS7_ILi64EEEEEENS_10bfloat16_tEfNS_4arch4Sm80ELb1ELb0ELb1ELb1ELb1ELb0ELb0ELb0ELi2ELi4ELi4ELi4ELb0EEENS1_21CollectiveEpilogueBwdISA_SB_SD_Li256ELb1ELb0ELi2EEENS1_25SingleTileBwdLPTSchedulerILb1ELi128ELb1EEEEEEEEEvNT_6ParamsE$_ZZN4cute6detail16composition_implINS_5tupleIJNS_1CILi16EEENS3_ILi2EEES5_S5_NS3_ILi4EEES5_EEENS2_IJNS3_ILi1EEEiiiNS3_ILi144EEENS3_ILi512EEEEEENS2_IJNS2_IJS5_S5_EEES6_NS3_ILi8EEEEEENS2_IJNS2_IJNS3_ILi64EEESA_EEES4_NS3_ILi1024EEEEEEEEDaRKT_RKT0_RKT1_RKT2_ENKUlRKT_RKT0_E_clISC_SG_EEDaSX_S10_,($_ZN7cutlass13device_kernelIN5flash19enable_sm80_to_sm89INS1_16FlashAttnBwdSm80INS1_25CollectiveMainloopBwdSm80ILi2ELi2EN4cute5tupleIJNS5_1CILi128EEES8_NS7_ILi64EEEEEENS_10bfloat16_tEfNS_4arch4Sm80ELb1ELb0ELb1ELb1ELb1ELb0ELb0ELb0ELi2ELi4ELi4ELi4ELb0EEENS1_21CollectiveEpilogueBwdISA_SB_SD_Li256ELb1ELb0ELi2EEENS1_25SingleTileBwdLPTSchedulerILb1ELi128ELb1EEEEEEEEEvNT_6ParamsE$_ZZN4cute6detail16composition_implINS_5tupleIJNS_1CILi16EEENS3_ILi2EEES5_S5_NS3_ILi4EEES5_EEENS2_IJNS3_ILi1EEEiiiNS3_ILi144EEENS3_ILi512EEEEEENS2_IJS5_S5_EEENS2_IJNS3_ILi64EEESA_EEEEEDaRKT_RKT0_RKT1_RKT2_ENKUlRKT_RKT0_E_clIS5_SD_EEDaST_SW_ - $_ZN7cutlass13device_kernelIN5flash19enable_sm80_to_sm89INS1_16FlashAttnBwdSm80INS1_25CollectiveMainloopBwdSm80ILi2ELi2EN4cute5tupleIJNS5_1CILi128EEES8_NS7_ILi64EEEEEENS_10bfloat16_tEfNS_4arch4Sm80ELb1ELb0ELb1ELb1ELb1ELb0ELb0ELb0ELi2ELi4ELi4ELi4ELb0EEENS1_21CollectiveEpilogueBwdISA_SB_SD_Li256ELb1ELb0ELi2EEENS1_25SingleTileBwdLPTSchedulerILb1ELi128ELb1EEEEEEEEEvNT_6ParamsE$_ZZN4cute6detail16composition_implINS_5tupleIJNS_1CILi16EEENS3_ILi2EEES5_S5_NS3_ILi4EEES5_EEENS2_IJNS3_ILi1EEEiiiNS3_ILi144EEENS3_ILi512EEEEEENS2_IJNS2_IJS5_S5_EEES6_NS3_ILi8EEEEEENS2_IJNS2_IJNS3_ILi64EEESA_EEES4_NS3_ILi1024EEEEEEEEDaRKT_RKT0_RKT1_RKT2_ENKUlRKT_RKT0_E_clISC_SG_EEDaSX_S10_)
$_ZN7cutlass13device_kernelIN5flash19enable_sm80_to_sm89INS1_16FlashAttnBwdSm80INS1_25CollectiveMainloopBwdSm80ILi2ELi2EN4cute5tupleIJNS5_1CILi128EEES8_NS7_ILi64EEEEEENS_10bfloat16_tEfNS_4arch4Sm80ELb1ELb0ELb1ELb1ELb1ELb0ELb0ELb0ELi2ELi4ELi4ELi4ELb0EEENS1_21CollectiveEpilogueBwdISA_SB_SD_Li256ELb1ELb0ELi2EEENS1_25SingleTileBwdLPTSchedulerILb1ELi128ELb1EEEEEEEEEvNT_6ParamsE$_ZZN4cute6detail16composition_implINS_5tupleIJNS_1CILi16EEENS3_ILi2EEES5_S5_NS3_ILi4EEES5_EEENS2_IJNS3_ILi1EEEiiiNS3_ILi144EEENS3_ILi512EEEEEENS2_IJNS2_IJS5_S5_EEES6_NS3_ILi8EEEEEENS2_IJNS2_IJNS3_ILi64EEESA_EEES4_NS3_ILi1024EEEEEEEEDaRKT_RKT0_RKT1_RKT2_ENKUlRKT_RKT0_E_clISC_SG_EEDaSX_S10_:
[----:B------:R-:W-:Y:S02]  /*e820*/  IADD3 R35, R1, 0x1680, RZ ;  /* 0x0000168001237810 */ /* 0x000fe40007ffe0ff */
[----:B------:R-:W-:Y:S02]  /*e830*/  MOV R72, 0xe870 ;  /* 0x0000e87000487802 */ /* 0x000fe40000000f00 */
[----:B------:R-:W-:-:S04]  /*e840*/  IADD3 R35, R35, c[0x0][0x20], RZ ;  /* 0x0000080023237a10 */ /* 0x000fc80007ffe0ff */
[----:B------:R-:W-:Y:S02]  /*e850*/  IADD3 R70, R35, 0x4, RZ ;  /* 0x0000000423467810 */ /* 0x000fe40007ffe0ff */
[----:B------:R-:W-:Y:S05]  /*e860*/  CALL.REL.NOINC `($_ZN7cutlass13device_kernelIN5flash19enable_sm80_to_sm89INS1_16FlashAttnBwdSm80INS1_25CollectiveMainloopBwdSm80ILi2ELi2EN4cute5tupleIJNS5_1CILi128EEES8_NS7_ILi64EEEEEENS_10bfloat16_tEfNS_4arch4Sm80ELb1ELb0ELb1ELb1ELb1ELb0ELb0ELb0ELi2ELi4ELi4ELi4ELb0EEENS1_21CollectiveEpilogueBwdISA_SB_SD_Li256ELb1ELb0ELi2EEENS1_25SingleTileBwdLPTSchedulerILb1ELi128ELb1EEEEEEEEEvNT_6ParamsE$_ZZN4cute6detail16composition_implINS_5tupleIJNS_1CILi16EEENS3_ILi2EEES5_S5_NS3_ILi4EEES5_EEENS2_IJNS3_ILi1EEEiiiNS3_ILi144EEENS3_ILi512EEEEEENS2_IJS5_S5_EEENS2_IJNS3_ILi64EEESA_EEEEEDaRKT_RKT0_RKT1_RKT2_ENKUlRKT_RKT0_E_clIS5_SD_EEDaST_SW_) ;  /* 0x0000009000007944 */ /* 0x000fea0003c00000 */
[----:B------:R-:W-:Y:S02]  /*e870*/  MOV R4, 0xe890 ;  /* 0x0000e89000047802 */ /* 0x000fe40000000f00 */
[----:B-1---5:R-:W-:Y:S05]  /*e880*/  CALL.REL.NOINC `($_ZN7cutlass13device_kernelIN5flash19enable_sm80_to_sm89INS1_16FlashAttnBwdSm80INS1_25CollectiveMainloopBwdSm80ILi2ELi2EN4cute5tupleIJNS5_1CILi128EEES8_NS7_ILi64EEEEEENS_10bfloat16_tEfNS_4arch4Sm80ELb1ELb0ELb1ELb1ELb1ELb0ELb0ELb0ELi2ELi4ELi4ELi4ELb0EEENS1_21CollectiveEpilogueBwdISA_SB_SD_Li256ELb1ELb0ELi2EEENS1_25SingleTileBwdLPTSchedulerILb1ELi128ELb1EEEEEEEEEvNT_6ParamsE$_ZN4cute3eso3ESOILb0ELb1EJiNS_1CILi512EEEEEC2ERKiRKS3_) ;  /* 0xffffa45000007944 */ /* 0x022fea0003c3ffff */
[----:B-1----:R1:W5:Y:S01]  /*e890*/  LDL R2, [R1+0x1684] ;  /* 0x0016840001027983 */ /* 0x0023620000100800 */
[----:B------:R-:W-:-:S03]  /*e8a0*/  MOV R6, 0xe8c0 ;  /* 0x0000e8c000067802 */ /* 0x000fc60000000f00 */
[----:B-1---5:R-:W-:Y:S05]  /*e8b0*/  CALL.REL.NOINC `($_ZN7cutlass13device_kernelIN5flash19enable_sm80_to_sm89INS1_16FlashAttnBwdSm80INS1_25CollectiveMainloopBwdSm80ILi2ELi2EN4cute5tupleIJNS5_1CILi128EEES8_NS7_ILi64EEEEEENS_10bfloat16_tEfNS_4arch4Sm80ELb1ELb0ELb1ELb1ELb1ELb0ELb0ELb0ELi2ELi4ELi4ELi4ELb0EEENS1_21CollectiveEpilogueBwdISA_SB_SD_Li256ELb1ELb0ELi2EEENS1_25SingleTileBwdLPTSchedulerILb1ELi128ELb1EEEEEEEEEvNT_6ParamsE$_ZN4cute5tupleIJNS0_IJNS_1CILi2EEES2_EEENS0_IJiNS1_ILi512EEEEEEEEC2ERKS3_RKS5_) ;  /* 0xffffdc9000007944 */ /* 0x022fea0003c3ffff */
[----:B------:R1:W5:Y:S01]  /*e8c0*/  LDL R35, [R1+0x1680] ;  /* 0x0016800001237983 */ /* 0x0003620000100800 */
[----:B------:R-:W-:Y:S02]  /*e8d0*/  MOV R2, R10 ;  /* 0x0000000a00027202 */ /* 0x000fe40000000f00 */
[----:B------:R-:W-:-:S04]  /*e8e0*/  MOV R3, 0x0 ;  /* 0x0000000000037802 */ /* 0x000fc80000000f00 */
[----:B------:R-:W-:Y:S05]  /*e8f0*/  RET.REL.NODEC R2 `(_ZN7cutlass13device_kernelIN5flash19enable_sm80_to_sm89INS1_16FlashAttnBwdSm80INS1_25CollectiveMainloopBwdSm80ILi2ELi2EN4cute5tupleIJNS5_1CILi128EEES8_NS7_ILi64EEEEEENS_10bfloat16_tEfNS_4arch4Sm80ELb1ELb0ELb1ELb1ELb1ELb0ELb0ELb0ELi2ELi4ELi4ELi4ELb0EEENS1_21CollectiveEpilogueBwdISA_SB_SD_Li256ELb1ELb0ELi2EEENS1_25SingleTileBwdLPTSchedulerILb1ELi128ELb1EEEEEEEEEvNT_6ParamsE) ;  /* 0xffff170002007950 */ /* 0x000fea0003c3ffff */
        .type           $_ZN7cutlass13device_kernelIN5flash19enable_sm80_to_sm89INS1_16FlashAttnBwdSm80INS1_25CollectiveMainloopBwdSm80ILi2ELi2EN4cute5tupleIJNS5_1CILi128EEES8_NS7_ILi64EEEEEENS_10bfloat16_tEfNS_4arch4Sm80ELb1ELb0ELb1ELb1ELb1ELb0ELb0ELb0ELi2ELi4ELi4ELi4ELb0EEENS1_21CollectiveEpilogueBwdISA_SB_SD_Li256ELb1ELb0ELi2EEENS1_25SingleTileBwdLPTSchedulerILb1ELi128ELb1EEEEEEEEEvNT_6ParamsE$_ZZN4cute6detail16composition_implINS_5tupleIJNS_1CILi16EEENS3_ILi2EEES5_S5_NS3_ILi4EEES5_EEENS2_IJNS3_ILi1EEEiiiNS3_ILi144EEENS3_ILi512EEEEEENS2_IJS5_S5_EEENS2_IJNS3_ILi64EEESA_EEEEEDaRKT_RKT0_RKT1_RKT2_ENKUlRKT_RKT0_E_clIS5_SD_EEDaST_SW_,@function
        .size           $_ZN7cutlass13device_kernelIN5flash19enable_sm80_to_sm89INS1_16FlashAttnBwdSm80INS1_25CollectiveMainloopBwdSm80ILi2ELi2EN4cute5tupleIJNS5_1CILi128EEES8_NS7_ILi64EEEEEENS_10bfloat16_tEfNS_4arch4Sm80ELb1ELb0ELb1ELb1ELb1ELb0ELb0ELb0ELi2ELi4ELi4ELi4ELb0EEENS1_21CollectiveEpilogueBwdISA_SB_SD_Li256ELb1ELb0ELi2EEENS1_25SingleTileBwdLPTSchedulerILb1ELi128ELb1EEEEEEEEEvNT_6ParamsE$_ZZN4cute6detail16composition_implINS_5tupleIJNS_1CILi16EEENS3_ILi2EEES5_S5_NS3_ILi4EEES5_EEENS2_IJNS3_ILi1EEEiiiNS3_ILi144EEENS3_ILi512EEEEEENS2_IJS5_S5_EEENS2_IJNS3_ILi64EEESA_EEEEEDaRKT_RKT0_RKT1_RKT2_ENKUlRKT_RKT0_E_clIS5_SD_EEDaST_SW_,($_ZN7cutlass13device_kernelIN5flash19enable_sm80_to_sm89INS1_16FlashAttnBwdSm80INS1_25CollectiveMainloopBwdSm80ILi2ELi2EN4cute5tupleIJNS5_1CILi128EEES8_NS7_ILi64EEEEEENS_10bfloat16_tEfNS_4arch4Sm80ELb1ELb0ELb1ELb1ELb1ELb0ELb0ELb0ELi2ELi4ELi4ELi4ELb0EEENS1_21CollectiveEpilogueBwdISA_SB_SD_Li256ELb1ELb0ELi2EEENS1_25SingleTileBwdLPTSchedulerILb1ELi128ELb1EEEEEEEEEvNT_6ParamsE$_ZZN4cute6detail16composition_implINS_5tupleIJNS_1CILi16EEENS3_ILi2EEES5_S5_NS3_ILi4EEES5_EEENS2_IJNS3_ILi1EEEiiiNS3_ILi144EEENS3_ILi512EEEEEES5_NS3_ILi64EEEEEDaRKT_RKT0_RKT1_RKT2_ENKUlRKT_T0_E_clINS2_IJNS2_IJEEESV_S5_S8_EEENS_17integral_constantIiLi3EEEEEDaSR_SS_ - $_ZN7cutlass13device_kernelIN5flash19enable_sm80_to_sm89INS1_16FlashAttnBwdSm80INS1_25CollectiveMainloopBwdSm80ILi2ELi2EN4cute5tupleIJNS5_1CILi128EEES8_NS7_ILi64EEEEEENS_10bfloat16_tEfNS_4arch4Sm80ELb1ELb0ELb1ELb1ELb1ELb0ELb0ELb0ELi2ELi4ELi4ELi4ELb0EEENS1_21CollectiveEpilogueBwdISA_SB_SD_Li256ELb1ELb0ELi2EEENS1_25SingleTileBwdLPTSchedulerILb1ELi128ELb1EEEEEEEEEvNT_6ParamsE$_ZZN4cute6detail16composition_implINS_5tupleIJNS_1CILi16EEENS3_ILi2EEES5_S5_NS3_ILi4EEES5_EEENS2_IJNS3_ILi1EEEiiiNS3_ILi144EEENS3_ILi512EEEEEENS2_IJS5_S5_EEENS2_IJNS3_ILi64EEESA_EEEEEDaRKT_RKT0_RKT1_RKT2_ENKUlRKT_RKT0_E_clIS5_SD_EEDaST_SW_)
$_ZN7cutlass13device_kernelIN5flash19enable_sm80_to_sm89INS1_16FlashAttnBwdSm80INS1_25CollectiveMainloopBwdSm80ILi2ELi2EN4cute5tupleIJNS5_1CILi128EEES8_NS7_ILi64EEEEEENS_10bfloat16_tEfNS_4arch4Sm80ELb1ELb0ELb1ELb1ELb1ELb0ELb0ELb0ELi2ELi4ELi4ELi4ELb0EEENS1_21CollectiveEpilogueBwdISA_SB_SD_Li256ELb1ELb0ELi2EEENS1_25SingleTileBwdLPTSchedulerILb1ELi128ELb1EEEEEEEEEvNT_6ParamsE$_ZZN4cute6detail16composition_implINS_5tupleIJNS_1CILi16EEENS3_ILi2EEES5_S5_NS3_ILi4EEES5_EEENS2_IJNS3_ILi1EEEiiiNS3_ILi144EEENS3_ILi512EEEEEENS2_IJS5_S5_EEENS2_IJNS3_ILi64EEESA_EEEEEDaRKT_RKT0_RKT1_RKT2_ENKUlRKT_RKT0_E_clIS5_SD_EEDaST_SW_:
        /* <DEDUP_REMOVED lines=13> */
[----:B-1---5:R-:W-:Y:S05]  /*e9d0*/  CALL.REL.NOINC `($_ZN7cutlass13device_kernelIN5flash19enable_sm80_to_sm89INS1_16FlashAttnBwdSm80INS1_25CollectiveMainloopBwdSm80ILi2ELi2EN4cute5tupleIJNS5_1CILi128EEES8_NS7_ILi64EEEEEENS_10bfloat16_tEfNS_4arch4Sm80ELb1ELb0ELb1ELb1ELb1ELb0ELb0ELb0ELi2ELi4ELi4ELi4ELb0EEENS1_21CollectiveEpilogueBwdISA_SB_SD_Li256ELb1ELb0ELi2EEENS1_25SingleTileBwdLPTSchedulerILb1ELi128ELb1EEEEEEEEEvNT_6ParamsE$_ZZN4cute6detail16composition_implINS_5tupleIJNS_1CILi16EEENS3_ILi2EEES5_S5_NS3_ILi4EEES5_EEENS2_IJNS3_ILi1EEEiiiNS3_ILi144EEENS3_ILi512EEEEEES5_NS3_ILi64EEEEEDaRKT_RKT0_RKT1_RKT2_ENKUlRKT_T0_E_clINS2_IJNS2_IJEEESV_S5_S8_EEENS_17integral_constantIiLi3EEEEEDaSR_SS_) ;  /* 0x000000b000007944 */ /* 0x022fea0003c00000 */
[----:B-----5:R2:W-:Y:S01]  /*e9e0*/  STL [R1+0x1690], R2 ;  /* 0x0016900201007387 */ /* 0x0205e20000100800 */
[----:B------:R-:W-:Y:S02]  /*e9f0*/  IADD3 R5, R5, 0x8, RZ ;  /* 0x0000000805057810 */ /* 0x000fe40007ffe0ff */
[----:B------:R-:W-:Y:S01]  /*ea00*/  MOV R74, 0xea30 ;  /* 0x0000ea30004a7802 */ /* 0x000fe20000000f00 */
[----:B------:R2:W-:Y:S04]  /*ea10*/  STL.64 [R1+0x1688], R76 ;  /* 0x0016884c01007387 */ /* 0x0005e80000100a00 */
[----:B-12---:R-:W-:Y:S05]  /*ea20*/  CALL.REL.NOINC `($_ZN7cutlass13device_kernelIN5flash19enable_sm80_to_sm89INS1_16FlashAttnBwdSm80INS1_25CollectiveMainloopBwdSm80ILi2ELi2EN4cute5tupleIJNS5_1CILi128EEES8_NS7_ILi64EEEEEENS_10bfloat16_tEfNS_4arch4Sm80ELb1ELb0ELb1ELb1ELb1ELb0ELb0ELb0ELi2ELi4ELi4ELi4ELb0EEENS1_21CollectiveEpilogueBwdISA_SB_SD_Li256ELb1ELb0ELi2EEENS1_25SingleTileBwdLPTSchedulerILb1ELi128ELb1EEEEEEEEEvNT_6ParamsE$_ZZN4cute6detail16composition_implINS_5tupleIJNS_1CILi16EEENS3_ILi2EEES5_S5_NS3_ILi4EEES5_EEENS2_IJNS3_ILi1EEEiiiNS3_ILi144EEENS3_ILi512EEEEEES5_NS3_ILi64EEEEEDaRKT_RKT0_RKT1_RKT2_ENKUlRKT_T0_E_clINS2_IJNS2_IJS5_EEENS2_IJiEEES8_S8_EEENS_17integral_constantIiLi4EEEEEDaSR_SS_) ;  /* 0x0000012000007944 */ /* 0x006fea0003c00000 */
[----:B------:R-:W-:Y:S02]  /*ea30*/  MOV R2, R6 ;  /* 0x0000000600027202 */ /* 0x000fe40000000f00 */
[----:B------:R-:W-:Y:S02]  /*ea40*/  MOV R6, 0xea60 ;  /* 0x0000ea6000067802 */ /* 0x000fe40000000f00 */
[----:B-1---5:R-:W-:Y:S05]  /*ea50*/  CALL.REL.NOINC `($_ZN7cutlass13device_kernelIN5flash19enable_sm80_to_sm89INS1_16FlashAttnBwdSm80INS1_25CollectiveMainloopBwdSm80ILi2ELi2EN4cute5tupleIJNS5_1CILi128EEES8_NS7_ILi64EEEEEENS_10bfloat16_tEfNS_4arch4Sm80ELb1ELb0ELb1ELb1ELb1ELb0ELb0ELb0ELi2ELi4ELi4ELi4ELb0EEENS1_21CollectiveEpilogueBwdISA_SB_SD_Li256ELb1ELb0ELi2EEENS1_25SingleTileBwdLPTSchedulerILb1ELi128ELb1EEEEEEEEEvNT_6ParamsE$_ZN4cute5tupleIJNS_1CILi2EEEiEEC2ERKS2_RKi) ;  /* 0xffffdd3000007944 */ /* 0x022fea0003c3ffff */
[----:B------:R1:W5:Y:S01]  /*ea60*/  LDL R2, [R1+0x16a8] ;  /* 0x0016a80001027983 */ /* 0x0003620000100800 */
[----:B------:R-:W-:-:S04]  /*ea70*/  MOV R73, 0x0 ;  /* 0x0000000000497802 */ /* 0x000fc80000000f00 */
[----:B------:R-:W-:Y:S05]  /*ea80*/  RET.REL.NODEC R72 `(_ZN7cutlass13device_kernelIN5flash19enable_sm80_to_sm89INS1_16FlashAttnBwdSm80INS1_25CollectiveMainloopBwdSm80ILi2ELi2EN4cute5tupleIJNS5_1CILi128EEES8_NS7_ILi64EEEEEENS_10bfloat16_tEfNS_4arch4Sm80ELb1ELb0ELb1ELb1ELb1ELb0ELb0ELb0ELi2ELi4ELi4ELi4ELb0EEENS1_21CollectiveEpilogueBwdISA_SB_SD_Li256ELb1ELb0ELi2EEENS1_25SingleTileBwdLPTSchedulerILb1ELi128ELb1EEEEEEEEEvNT_6ParamsE) ;  /* 0xffff157048007950 */ /* 0x000fea0003c3ffff */
        .type           $_ZN7cutlass13device_kernelIN5flash19enable_sm80_to_sm89INS1_16FlashAttnBwdSm80INS1_25CollectiveMainloopBwdSm80ILi2ELi2EN4cute5tupleIJNS5_1CILi128EEES8_NS7_ILi64EEEEEENS_10bfloat16_tEfNS_4arch4Sm80ELb1ELb0ELb1ELb1ELb1ELb0ELb0ELb0ELi2ELi4ELi4ELi4ELb0EEENS1_21CollectiveEpilogueBwdISA_SB_SD_Li256ELb1ELb0ELi2EEENS1_25SingleTileBwdLPTSchedulerILb1ELi128ELb1EEEEEEEEEvNT_6ParamsE$_ZZN4cute6detail16composition_implINS_5tupleIJNS_1CILi16EEENS3_ILi2EEES5_S5_NS3_ILi4EEES5_EEENS2_IJNS3_ILi1EEEiiiNS3_ILi144EEENS3_ILi512EEEEEES5_NS3_ILi64EEEEEDaRKT_RKT0_RKT1_RKT2_ENKUlRKT_T0_E_clINS2_IJNS2_IJEEESV_S5_S8_EEENS_17integral_constantIiLi3EEEEEDaSR_SS_,@function
        .size           $_ZN7cutlass13device_kernelIN5flash19enable_sm80_to_sm89INS1_16FlashAttnBwdSm80INS1_25CollectiveMainloopBwdSm80ILi2ELi2EN4cute5tupleIJNS5_1CILi128EEES8_NS7_ILi64EEEEEENS_10bfloat16_tEfNS_4arch4Sm80ELb1ELb0ELb1ELb1ELb1ELb0ELb0ELb0ELi2ELi4ELi4ELi4ELb0EEENS1_21CollectiveEpilogueBwdISA_SB_SD_Li256ELb1ELb0ELi2EEENS1_25SingleTileBwdLPTSchedulerILb1ELi128ELb1EEEEEEEEEvNT_6ParamsE$_ZZN4cute6detail16composition_implINS_5tupleIJNS_1CILi16EEENS3_ILi2EEES5_S5_NS3_ILi4EEES5_EEENS2_IJNS3_ILi1EEEiiiNS3_ILi144EEENS3_ILi512EEEEEES5_NS3_ILi64EEEEEDaRKT_RKT0_RKT1_RKT2_ENKUlRKT_T0_E_clINS2_IJNS2_IJEEESV_S5_S8_EEENS_17integral_constantIiLi3EEEEEDaSR_SS_,($_ZN7cutlass13device_kernelIN5flash19enable_sm80_to_sm89INS1_16FlashAttnBwdSm80INS1_25CollectiveMainloopBwdSm80ILi2ELi2EN4cute5tupleIJNS5_1CILi128EEES8_NS7_ILi64EEEEEENS_10bfloat16_tEfNS_4arch4Sm80ELb1ELb0ELb1ELb1ELb1ELb0ELb0ELb0ELi2ELi4ELi4ELi4ELb0EEENS1_21CollectiveEpilogueBwdISA_SB_SD_Li256ELb1ELb0ELi2EEENS1_25SingleTileBwdLPTSchedulerILb1ELi128ELb1EEEEEEEEEvNT_6ParamsE$_ZZN4cute6detail16composition_implINS_5tupleIJNS_1CILi16EEENS3_ILi2EEES5_S5_NS3_ILi4EEES5_EEENS2_IJNS3_ILi1EEEiiiNS3_ILi144EEENS3_ILi512EEEEEES5_NS3_ILi64EEEEEDaRKT_RKT0_RKT1_RKT2_ENKUlRKT_T0_E_clINS2_IJNS2_IJS5_EEENS2_IJiEEES8_S8_EEENS_17integral_constantIiLi4EEEEEDaSR_SS_ - $_ZN7cutlass13device_kernelIN5flash19enable_sm80_to_sm89INS1_16FlashAttnBwdSm80INS1_25CollectiveMainloopBwdSm80ILi2ELi2EN4cute5tupleIJNS5_1CILi128EEES8_NS7_ILi64EEEEEENS_10bfloat16_tEfNS_4arch4Sm80ELb1ELb0ELb1ELb1ELb1ELb0ELb0ELb0ELi2ELi4ELi4ELi4ELb0EEENS1_21CollectiveEpilogueBwdISA_SB_SD_Li256ELb1ELb0ELi2EEENS1_25SingleTileBwdLPTSchedulerILb1ELi128ELb1EEEEEEEEEvNT_6ParamsE$_ZZN4cute6detail16composition_implINS_5tupleIJNS_1CILi16EEENS3_ILi2EEES5_S5_NS3_ILi4EEES5_EEENS2_IJNS3_ILi1EEEiiiNS3_ILi144EEENS3_ILi512EEEEEES5_NS3_ILi64EEEEEDaRKT_RKT0_RKT1_RKT2_ENKUlRKT_T0_E_clINS2_IJNS2_IJEEESV_S5_S8_EEENS_17integral_constantIiLi3EEEEEDaSR_SS_)
$_ZN7cutlass13device_kernelIN5flash19enable_sm80_to_sm89INS1_16FlashAttnBwdSm80INS1_25CollectiveMainloopBwdSm80ILi2ELi2EN4cute5tupleIJNS5_1CILi128EEES8_NS7_ILi64EEEEEENS_10bfloat16_tEfNS_4arch4Sm80ELb1ELb0ELb1ELb1ELb1ELb0ELb0ELb0ELi2ELi4ELi4ELi4ELb0EEENS1_21CollectiveEpilogueBwdISA_SB_SD_Li256ELb1ELb0ELi2EEENS1_25SingleTileBwdLPTSchedulerILb1ELi128ELb1EEEEEEEEEvNT_6ParamsE$_ZZN4cute6detail16composition_implINS_5tupleIJNS_1CILi16EEENS3_ILi2EEES5_S5_NS3_ILi4EEES5_EEENS2_IJNS3_ILi1EEEiiiNS3_ILi144EEENS3_ILi512EEEEEES5_NS3_ILi64EEEEEDaRKT_RKT0_RKT1_RKT2_ENKUlRKT_T0_E_clINS2_IJNS2_IJEEESV_S5_S8_EEENS_17integral_constantIiLi3EEEEEDaSR_SS_:
[----:B------:R-:W-:Y:S02]  /*ea90*/  IADD3 R4, R1, 0x16b0, RZ ;  /* 0x000016b001047810 */ /* 0x000fe40007ffe0ff */
[----:B------:R-:W-:Y:S02]  /*eaa0*/  MOV R8, 0xeae0 ;  /* 0x0000eae000087802 */ /* 0x000fe40000000f00 */
[----:B------:R-:W-:-:S04]  /*eab0*/  IADD3 R4, R4, c[0x0][0x20], RZ ;  /* 0x0000080004047a10 */ /* 0x000fc80007ffe0ff */
[----:B------:R-:W-:Y:S02]  /*eac0*/  IADD3 R2, R4, 0x4, RZ ;  /* 0x0000000404027810 */ /* 0x000fe40007ffe0ff */
[----:B------:R-:W-:Y:S05]  /*ead0*/  CALL.REL.NOINC `($_ZN7cutlass13device_kernelIN5flash19enable_sm80_to_sm89INS1_16FlashAttnBwdSm80INS1_25CollectiveMainloopBwdSm80ILi2ELi2EN4cute5tupleIJNS5_1CILi128EEES8_NS7_ILi64EEEEEENS_10bfloat16_tEfNS_4arch4Sm80ELb1ELb0ELb1ELb1ELb1ELb0ELb0ELb0ELi2ELi4ELi4ELi4ELb0EEENS1_21CollectiveEpilogueBwdISA_SB_SD_Li256ELb1ELb0ELi2EEENS1_25SingleTileBwdLPTSchedulerILb1ELi128ELb1EEEEEEEEEvNT_6ParamsE$_ZN4cute3eso3ESOILb0ELb1EJiEEC2ERKi) ;  /* 0xffffa09000007944 */ /* 0x000fea0003c3ffff */
[----:B-1----:R1:W5:Y:S01]  /*eae0*/  LDL R3, [R1+0x16b4] ;  /* 0x0016b40001037983 */ /* 0x0023620000100800 */
[----:B------:R-:W-:Y:S02]  /*eaf0*/  MOV R2, R4 ;  /* 0x0000000400027202 */ /* 0x000fe40000000f00 */
[----:B------:R-:W-:Y:S02]  /*eb00*/  MOV R4, 0xeb20 ;  /* 0x0000eb2000047802 */ /* 0x000fe40000000f00 */
[----:B-1---5:R-:W-:Y:S05]  /*eb10*/  CALL.REL.NOINC `($_ZN7cutlass13device_kernelIN5flash19enable_sm80_to_sm89INS1_16FlashAttnBwdSm80INS1_25CollectiveMainloopBwdSm80ILi2ELi2EN4cute5tupleIJNS5_1CILi128EEES8_NS7_ILi64EEEEEENS_10bfloat16_tEfNS_4arch4Sm80ELb1ELb0ELb1ELb1ELb1ELb0ELb0ELb0ELi2ELi4ELi4ELi4ELb0EEENS1_21CollectiveEpilogueBwdISA_SB_SD_Li256ELb1ELb0ELi2EEENS1_25SingleTileBwdLPTSchedulerILb1ELi128ELb1EEEEEEEEEvNT_6ParamsE$_ZN4cute3eso3ESOILb1ELb0EJNS_5tupleIJNS_1CILi2EEEEEENS2_IJiEEENS3_ILi1EEES7_EEC2ERKS5_RKS6_RKS7_SE_) ;  /* 0xffffb82000007944 */ /* 0x022fea0003c3ffff */
[----:B-1----:R1:W5:Y:S01]  /*eb20*/  LDL R2, [R1+0x16b0] ;  /* 0x0016b00001027983 */ /* 0x0023620000100800 */
[----:B------:R-:W-:-:S04]  /*eb30*/  MOV R75, 0x0 ;  /* 0x00000000004b7802 */ /* 0x000fc80000000f00 */
[----:B------:R-:W-:Y:S05]  /*eb40*/  RET.REL.NODEC R74 `(_ZN7cutlass13device_kernelIN5flash19enable_sm80_to_sm89INS1_16FlashAttnBwdSm80INS1_25CollectiveMainloopBwdSm80ILi2ELi2EN4cute5tupleIJNS5_1CILi128EEES8_NS7_ILi64EEEEEENS_10bfloat16_tEfNS_4arch4Sm80ELb1ELb0ELb1ELb1ELb1ELb0ELb0ELb0ELi2ELi4ELi4ELi4ELb0EEENS1_21CollectiveEpilogueBwdISA_SB_SD_Li256ELb1ELb0ELi2EEENS1_25SingleTileBwdLPTSchedulerILb1ELi128ELb1EEEEEEEEEvNT_6ParamsE) ;  /* 0xffff14b04a007950 */ /* 0x000fea0003c3ffff */
        .type           $_ZN7cutlass13device_kernelIN5flash19enable_sm80_to_sm89INS1_16FlashAttnBwdSm80INS1_25CollectiveMainloopBwdSm80ILi2ELi2EN4cute5tupleIJNS5_1CILi128EEES8_NS7_ILi64EEEEEENS_10bfloat16_tEfNS_4arch4Sm80ELb1ELb0ELb1ELb1ELb1ELb0ELb0ELb0ELi2ELi4ELi4ELi4ELb0EEENS1_21CollectiveEpilogueBwdISA_SB_SD_Li256ELb1ELb0ELi2EEENS1_25SingleTileBwdLPTSchedulerILb1ELi128ELb1EEEEEEEEEvNT_6ParamsE$_ZZN4cute6detail16composition_implINS_5tupleIJNS_1CILi16EEENS3_ILi2EEES5_S5_NS3_ILi4EEES5_EEENS2_IJNS3_ILi1EEEiiiNS3_ILi144EEENS3_ILi512EEEEEES5_NS3_ILi64EEEEEDaRKT_RKT0_RKT1_RKT2_ENKUlRKT_T0_E_clINS2_IJNS2_IJS5_EEENS2_IJiEEES8_S8_EEENS_17integral_constantIiLi4EEEEEDaSR_SS_,@function
        .size           $_ZN7cutlass13device_kernelIN5flash19enable_sm80_to_sm89INS1_16FlashAttnBwdSm80INS1_25CollectiveMainloopBwdSm80ILi2ELi2EN4cute5tupleIJNS5_1CILi128EEES8_NS7_ILi64EEEEEENS_10bfloat16_tEfNS_4arch4Sm80ELb1ELb0ELb1ELb1ELb1ELb0ELb0ELb0ELi2ELi4ELi4ELi4ELb0EEENS1_21CollectiveEpilogueBwdISA_SB_SD_Li256ELb1ELb0ELi2EEENS1_25SingleTileBwdLPTSchedulerILb1ELi128ELb1EEEEEEEEEvNT_6ParamsE$_ZZN4cute6detail16composition_implINS_5tupleIJNS_1CILi16EEENS3_ILi2EEES5_S5_NS3_ILi4EEES5_EEENS2_IJNS3_ILi1EEEiiiNS3_ILi144EEENS3_ILi512EEEEEES5_NS3_ILi64EEEEEDaRKT_RKT0_RKT1_RKT2_ENKUlRKT_T0_E_clINS2_IJNS2_IJS5_EEENS2_IJiEEES8_S8_EEENS_17integral_constantIiLi4EEEEEDaSR_SS_,($_ZN7cutlass13device_kernelIN5flash19enable_sm80_to_sm89INS1_16FlashAttnBwdSm80INS1_25CollectiveMainloopBwdSm80ILi2ELi2EN4cute5tupleIJNS5_1CILi128EEES8_NS7_ILi64EEEEEENS_10bfloat16_tEfNS_4arch4Sm80ELb1ELb0ELb1ELb1ELb1ELb0ELb0ELb0ELi2ELi4ELi4ELi4ELb0EEENS1_21CollectiveEpilogueBwdISA_SB_SD_Li256ELb1ELb0ELi2EEENS1_25SingleTileBwdLPTSchedulerILb1ELi128ELb1EEEEEEEEEvNT_6ParamsE$_ZZN4cute6detail16composition_implINS_5tupleIJNS_1CILi16EEENS3_ILi2EEES5_S5_NS3_ILi4EEES5_EEENS2_IJNS3_ILi1EEEiiiNS3_ILi144EEENS3_ILi512EEEEEES6_S4_EEDaRKT_RKT0_RKT1_RKT2_ENKUlRKT_T0_E_clINS2_IJNS2_IJEEESU_S6_S8_EEENS_17integral_constantIiLi1EEEEEDaSQ_SR_ - $_ZN7cutlass13device_kernelIN5flash19enable_sm80_to_sm89INS1_16FlashAttnBwdSm80INS1_25CollectiveMainloopBwdSm80ILi2ELi2EN4cute5tupleIJNS5_1CILi128EEES8_NS7_ILi64EEEEEENS_10bfloat16_tEfNS_4arch4Sm80ELb1ELb0ELb1ELb1ELb1ELb0ELb0ELb0ELi2ELi4ELi4ELi4ELb0EEENS1_21CollectiveEpilogueBwdISA_SB_SD_Li256ELb1ELb0ELi2EEENS1_25SingleTileBwdLPTSchedulerILb1ELi128ELb1EEEEEEEEEvNT_6ParamsE$_ZZN4cute6detail16composition_implINS_5tupleIJNS_1CILi16EEENS3_ILi2EEES5_S5_NS3_ILi4EEES5_EEENS2_IJNS3_ILi1EEEiiiNS3_ILi144EEENS3_ILi512EEEEEES5_NS3_ILi64EEEEEDaRKT_RKT0_RKT1_RKT2_ENKUlRKT_T0_E_clINS2_IJNS2_IJS5_EEENS2_IJiEEES8_S8_EEENS_17integral_constantIiLi4EEEEEDaSR_SS_)
$_ZN7cutlass13device_kernelIN5flash19enable_sm80_to_sm89INS1_16FlashAttnBwdSm80INS1_25CollectiveMainloopBwdSm80ILi2ELi2EN4cute5tupleIJNS5_1CILi128EEES8_NS7_ILi64EEEEEENS_10bfloat16_tEfNS_4arch4Sm80ELb1ELb0ELb1ELb1ELb1ELb0ELb0ELb0ELi2ELi4ELi4ELi4ELb0EEENS1_21CollectiveEpilogueBwdISA_SB_SD_Li256ELb1ELb0ELi2EEENS1_25SingleTileBwdLPTSchedulerILb1ELi128ELb1EEEEEEEEEvNT_6ParamsE$_ZZN4cute6detail16composition_implINS_5tupleIJNS_1CILi16EEENS3_ILi2EEES5_S5_NS3_ILi4EEES5_EEENS2_IJNS3_ILi1EEEiiiNS3_ILi144EEENS3_ILi512EEEEEES5_NS3_ILi64EEEEEDaRKT_RKT0_RKT1_RKT2_ENKUlRKT_T0_E_clINS2_IJNS2_IJS5_EEENS2_IJiEEES8_S8_EEENS_17integral_constantIiLi4EEEEEDaSR_SS_:
[----:B------:R-:W-:-:S05]  /*eb50*/  IADD3 R5, R5, -c[0x0][0x20], RZ ;  /* 0x8000080005057a10 */ /* 0x000fca0007ffe0ff */
[----:B------:R1:W5:Y:S01]  /*eb60*/  LDL R3, [R5] ;  /* 0x0000000005037983 */ /* 0x0003620000100800 */
[----:B------:R-:W-:Y:S02]  /*eb70*/  IADD3 R2, R1, 0x16b0, RZ ;  /* 0x000016b001027810 */ /* 0x000fe40007ffe0ff */
[----:B------:R-:W-:Y:S02]  /*eb80*/  MOV R4, 0xebb0 ;  /* 0x0000ebb000047802 */ /* 0x000fe40000000f00 */
[----:B------:R-:W-:Y:S02]  /*eb90*/  IADD3 R2, R2, c[0x0][0x20], RZ ;  /* 0x0000080002027a10 */ /* 0x000fe40007ffe0ff */
[----:B-1---5:R-:W-:Y:S05]  /*eba0*/  CALL.REL.NOINC `($_ZN7cutlass13device_kernelIN5flash19enable_sm80_to_sm89INS1_16FlashAttnBwdSm80INS1_25CollectiveMainloopBwdSm80ILi2ELi2EN4cute5tupleIJNS5_1CILi128EEES8_NS7_ILi64EEEEEENS_10bfloat16_tEfNS_4arch4Sm80ELb1ELb0ELb1ELb1ELb1ELb0ELb0ELb0ELi2ELi4ELi4ELi4ELb0EEENS1_21CollectiveEpilogueBwdISA_SB_SD_Li256ELb1ELb0ELi2EEENS1_25SingleTileBwdLPTSchedulerILb1ELi128ELb1EEEEEEEEEvNT_6ParamsE$_ZN4cute3eso3ESOILb1ELb0EJNS_5tupleIJNS_1CILi2EEEEEENS2_IJiEEENS3_ILi1EEES7_EEC2ERKS5_RKS6_RKS7_SE_) ;  /* 0xffffb79000007944 */ /* 0x022fea0003c3ffff */
[----:B-1----:R1:W5:Y:S01]  /*ebb0*/  LDL R3, [R1+0x16b0] ;  /* 0x0016b00001037983 */ /* 0x0023620000100800 */
[----:B------:R-:W-:-:S04]  /*ebc0*/  MOV R75, 0x0 ;  /* 0x00000000004b7802 */ /* 0x000fc80000000f00 */
[----:B------:R-:W-:Y:S05]  /*ebd0*/  RET.REL.NODEC R74 `(_ZN7cutlass13device_kernelIN5flash19enable_sm80_to_sm89INS1_16FlashAttnBwdSm80INS1_25CollectiveMainloopBwdSm80ILi2ELi2EN4cute5tupleIJNS5_1CILi128EEES8_NS7_ILi64EEEEEENS_10bfloat16_tEfNS_4arch4Sm80ELb1ELb0ELb1ELb1ELb1ELb0ELb0ELb0ELi2ELi4ELi4ELi4ELb0EEENS1_21CollectiveEpilogueBwdISA_SB_SD_Li256ELb1ELb0ELi2EEENS1_25SingleTileBwdLPTSchedulerILb1ELi128ELb1EEEEEEEEEvNT_6ParamsE) ;  /* 0xffff14204a007950 */ /* 0x000fea0003c3ffff */
        .type           $_ZN7cutlass13device_kernelIN5flash19enable_sm80_to_sm89INS1_16FlashAttnBwdSm80INS1_25CollectiveMainloopBwdSm80ILi2ELi2EN4cute5tupleIJNS5_1CILi128EEES8_NS7_ILi64EEEEEENS_10bfloat16_tEfNS_4arch4Sm80ELb1ELb0ELb1ELb1ELb1ELb0ELb0ELb0ELi2ELi4ELi4ELi4ELb0EEENS1_21CollectiveEpilogueBwdISA_SB_SD_Li256ELb1ELb0ELi2EEENS1_25SingleTileBwdLPTSchedulerILb1ELi128ELb1EEEEEEEEEvNT_6ParamsE$_ZZN4cute6detail16composition_implINS_5tupleIJNS_1CILi16EEENS3_ILi2EEES5_S5_NS3_ILi4EEES5_EEENS2_IJNS3_ILi1EEEiiiNS3_ILi144EEENS3_ILi512EEEEEES6_S4_EEDaRKT_RKT0_RKT1_RKT2_ENKUlRKT_T0_E_clINS2_IJNS2_IJEEESU_S6_S8_EEENS_17integral_constantIiLi1EEEEEDaSQ_SR_,@function
        .size           $_ZN7cutlass13device_kernelIN5flash19enable_sm80_to_sm89INS1_16FlashAttnBwdSm80INS1_25CollectiveMainloopBwdSm80ILi2ELi2EN4cute5tupleIJNS5_1CILi128EEES8_NS7_ILi64EEEEEENS_10bfloat16_tEfNS_4arch4Sm80ELb1ELb0ELb1ELb1ELb1ELb0ELb0ELb0ELi2ELi4ELi4ELi4ELb0EEENS1_21CollectiveEpilogueBwdISA_SB_SD_Li256ELb1ELb0ELi2EEENS1_25SingleTileBwdLPTSchedulerILb1ELi128ELb1EEEEEEEEEvNT_6ParamsE$_ZZN4cute6detail16composition_implINS_5tupleIJNS_1CILi16EEENS3_ILi2EEES5_S5_NS3_ILi4EEES5_EEENS2_IJNS3_ILi1EEEiiiNS3_ILi144EEENS3_ILi512EEEEEES6_S4_EEDaRKT_RKT0_RKT1_RKT2_ENKUlRKT_T0_E_clINS2_IJNS2_IJEEESU_S6_S8_EEENS_17integral_constantIiLi1EEEEEDaSQ_SR_,($_ZN7cutlass13device_kernelIN5flash19enable_sm80_to_sm89INS1_16FlashAttnBwdSm80INS1_25CollectiveMainloopBwdSm80ILi2ELi2EN4cute5tupleIJNS5_1CILi128EEES8_NS7_ILi64EEEEEENS_10bfloat16_tEfNS_4arch4Sm80ELb1ELb0ELb1ELb1ELb1ELb0ELb0ELb0ELi2ELi4ELi4ELi4ELb0EEENS1_21CollectiveEpilogueBwdISA_SB_SD_Li256ELb1ELb0ELi2EEENS1_25SingleTileBwdLPTSchedulerILb1ELi128ELb1EEEEEEEEEvNT_6ParamsE$_ZZN4cute6detail16composition_implINS_5tupleIJNS_1CILi16EEENS3_ILi2EEES5_S5_NS3_ILi4EEES5_EEENS2_IJNS3_ILi1EEEiiiNS3_ILi144EEENS3_ILi512EEEEEES6_S4_EEDaRKT_RKT0_RKT1_RKT2_ENKUlRKT_T0_E_clINS2_IJNS2_IJS5_EEENS2_IJiEEES5_S8_EEENS_17integral_constantIiLi2EEEEEDaSQ_SR_ - $_ZN7cutlass13device_kernelIN5flash19enable_sm80_to_sm89INS1_16FlashAttnBwdSm80INS1_25CollectiveMainloopBwdSm80ILi2ELi2EN4cute5tupleIJNS5_1CILi128EEES8_NS7_ILi64EEEEEENS_10bfloat16_tEfNS_4arch4Sm80ELb1ELb0ELb1ELb1ELb1ELb0ELb0ELb0ELi2ELi4ELi4ELi4ELb0EEENS1_21CollectiveEpilogueBwdISA_SB_SD_Li256ELb1ELb0ELi2EEENS1_25SingleTileBwdLPTSchedulerILb1ELi128ELb1EEEEEEEEEvNT_6ParamsE$_ZZN4cute6detail16composition_implINS_5tupleIJNS_1CILi16EEENS3_ILi2EEES5_S5_NS3_ILi4EEES5_EEENS2_IJNS3_ILi1EEEiiiNS3_ILi144EEENS3_ILi512EEEEEES6_S4_EEDaRKT_RKT0_RKT1_RKT2_ENKUlRKT_T0_E_clINS2_IJNS2_IJEEESU_S6_S8_EEENS_17integral_constantIiLi1EEEEEDaSQ_SR_)
$_ZN7cutlass13device_kernelIN5flash19enable_sm80_to_sm89INS1_16FlashAttnBwdSm80INS1_25CollectiveMainloopBwdSm80ILi2ELi2EN4cute5tupleIJNS5_1CILi128EEES8_NS7_ILi64EEEEEENS_10bfloat16_tEfNS_4arch4Sm80ELb1ELb0ELb1ELb1ELb1ELb0ELb0ELb0ELi2ELi4ELi4ELi4ELb0EEENS1_21CollectiveEpilogueBwdISA_SB_SD_Li256ELb1ELb0ELi2EEENS1_25SingleTileBwdLPTSchedulerILb1ELi128ELb1EEEEEEEEEvNT_6ParamsE$_ZZN4cute6detail16composition_implINS_5tupleIJNS_1CILi16EEENS3_ILi2EEES5_S5_NS3_ILi4EEES5_EEENS2_IJNS3_ILi1EEEiiiNS3_ILi144EEENS3_ILi512EEEEEES6_S4_EEDaRKT_RKT0_RKT1_RKT2_ENKUlRKT_T0_E_clINS2_IJNS2_IJEEESU_S6_S8_EEENS_17integral_constantIiLi1EEEEEDaSQ_SR_:
        /* <DEDUP_REMOVED lines=8> */
[----:B-1---5:R-:W-:Y:S05]  /*ec60*/  CALL.REL.NOINC `($_ZN7cutlass13device_kernelIN5flash19enable_sm80_to_sm89INS1_16FlashAttnBwdSm80INS1_25CollectiveMainloopBwdSm80ILi2ELi2EN4cute5tupleIJNS5_1CILi128EEES8_NS7_ILi64EEEEEENS_10bfloat16_tEfNS_4arch4Sm80ELb1ELb0ELb1ELb1ELb1ELb0ELb0ELb0ELi2ELi4ELi4ELi4ELb0EEENS1_21CollectiveEpilogueBwdISA_SB_SD_Li256ELb1ELb0ELi2EEENS1_25SingleTileBwdLPTSchedulerILb1ELi128ELb1EEEEEEEEEvNT_6ParamsE$_ZN4cute3eso3ESOILb1ELb0EJNS_5tupleIJNS_1CILi2EEEEEENS2_IJiEEES4_NS3_ILi1EEEEEC2ERKS5_RKS6_RKS4_RKS7_) ;  /* 0xffffb72000007944 */ /* 0x022fea0003c3ffff */
[----:B-1----:R1:W5:Y:S01]  /*ec70*/  LDL R2, [R1+0x16c8] ;  /* 0x0016c80001027983 */ /* 0x0023620000100800 */
[----:B------:R-:W-:Y:S02]  /*ec80*/  MOV R4, R10 ;  /* 0x0000000a00047202 */ /* 0x000fe40000000f00 */
[----:B------:R-:W-:-:S04]  /*ec90*/  MOV R5, 0x0 ;  /* 0x0000000000057802 */ /* 0x000fc80000000f00 */
[----:B------:R-:W-:Y:S05]  /*eca0*/  RET.REL.NODEC R4 `(_ZN7cutlass13device_kernelIN5flash19enable_sm80_to_sm89INS1_16FlashAttnBwdSm80INS1_25CollectiveMainloopBwdSm80ILi2ELi2EN4cute5tupleIJNS5_1CILi128EEES8_NS7_ILi64EEEEEENS_10bfloat16_tEfNS_4arch4Sm80ELb1ELb0ELb1ELb1ELb1ELb0ELb0ELb0ELi2ELi4ELi4ELi4ELb0EEENS1_21CollectiveEpilogueBwdISA_SB_SD_Li256ELb1ELb0ELi2EEENS1_25SingleTileBwdLPTSchedulerILb1ELi128ELb1EEEEEEEEEvNT_6ParamsE) ;  /* 0xffff135004007950 */ /* 0x000fea0003c3ffff */
        .type           $_ZN7cutlass13device_kernelIN5flash19enable_sm80_to_sm89INS1_16FlashAttnBwdSm80INS1_25CollectiveMainloopBwdSm80ILi2ELi2EN4cute5tupleIJNS5_1CILi128EEES8_NS7_ILi64EEEEEENS_10bfloat16_tEfNS_4arch4Sm80ELb1ELb0ELb1ELb1ELb1ELb0ELb0ELb0ELi2ELi4ELi4ELi4ELb0EEENS1_21CollectiveEpilogueBwdISA_SB_SD_Li256ELb1ELb0ELi2EEENS1_25SingleTileBwdLPTSchedulerILb1ELi128ELb1EEEEEEEEEvNT_6ParamsE$_ZZN4cute6detail16composition_implINS_5tupleIJNS_1CILi16EEENS3_ILi2EEES5_S5_NS3_ILi4EEES5_EEENS2_IJNS3_ILi1EEEiiiNS3_ILi144EEENS3_ILi512EEEEEES6_S4_EEDaRKT_RKT0_RKT1_RKT2_ENKUlRKT_T0_E_clINS2_IJNS2_IJS5_EEENS2_IJiEEES5_S8_EEENS_17integral_constantIiLi2EEEEEDaSQ_SR_,@function
        .size           $_ZN7cutlass13device_kernelIN5flash19enable_sm80_to_sm89INS1_16FlashAttnBwdSm80INS1_25CollectiveMainloopBwdSm80ILi2ELi2EN4cute5tupleIJNS5_1CILi128EEES8_NS7_ILi64EEEEEENS_10bfloat16_tEfNS_4arch4Sm80ELb1ELb0ELb1ELb1ELb1ELb0ELb0ELb0ELi2ELi4ELi4ELi4ELb0EEENS1_21CollectiveEpilogueBwdISA_SB_SD_Li256ELb1ELb0ELi2EEENS1_25SingleTileBwdLPTSchedulerILb1ELi128ELb1EEEEEEEEEvNT_6ParamsE$_ZZN4cute6detail16composition_implINS_5tupleIJNS_1CILi16EEENS3_ILi2EEES5_S5_NS3_ILi4EEES5_EEENS2_IJNS3_ILi1EEEiiiNS3_ILi144EEENS3_ILi512EEEEEES6_S4_EEDaRKT_RKT0_RKT1_RKT2_ENKUlRKT_T0_E_clINS2_IJNS2_IJS5_EEENS2_IJiEEES5_S8_EEENS_17integral_constantIiLi2EEEEEDaSQ_SR_,($_ZN7cutlass13device_kernelIN5flash19enable_sm80_to_sm89INS1_16FlashAttnBwdSm80INS1_25CollectiveMainloopBwdSm80ILi2ELi2EN4cute5tupleIJNS5_1CILi128EEES8_NS7_ILi64EEEEEENS_10bfloat16_tEfNS_4arch4Sm80ELb1ELb0ELb1ELb1ELb1ELb0ELb0ELb0ELi2ELi4ELi4ELi4ELb0EEENS1_21CollectiveEpilogueBwdISA_SB_SD_Li256ELb1ELb0ELi2EEENS1_25SingleTileBwdLPTSchedulerILb1ELi128ELb1EEEEEEEEEvNT_6ParamsE$_ZZN4cute6detail16composition_implINS_5tupleIJNS_1CILi16EEENS3_ILi2EEES5_S5_NS3_ILi4EEES5_EEENS2_IJNS3_ILi1EEEiiiNS3_ILi144EEENS3_ILi512EEEEEES6_S4_EEDaRKT_RKT0_RKT1_RKT2_ENKUlRKT_T0_E_clINS2_IJNS2_IJS5_S5_EEENS2_IJiiEEES8_S8_EEENS_17integral_constantIiLi3EEEEEDaSQ_SR_ - $_ZN7cutlass13device_kernelIN5flash19enable_sm80_to_sm89INS1_16FlashAttnBwdSm80INS1_25CollectiveMainloopBwdSm80ILi2ELi2EN4cute5tupleIJNS5_1CILi128EEES8_NS7_ILi64EEEEEENS_10bfloat16_tEfNS_4arch4Sm80ELb1ELb0ELb1ELb1ELb1ELb0ELb0ELb0ELi2ELi4ELi4ELi4ELb0EEENS1_21CollectiveEpilogueBwdISA_SB_SD_Li256ELb1ELb0ELi2EEENS1_25SingleTileBwdLPTSchedulerILb1ELi128ELb1EEEEEEEEEvNT_6ParamsE$_ZZN4cute6detail16composition_implINS_5tupleIJNS_1CILi16EEENS3_ILi2EEES5_S5_NS3_ILi4EEES5_EEENS2_IJNS3_ILi1EEEiiiNS3_ILi144EEENS3_ILi512EEEEEES6_S4_EEDaRKT_RKT0_RKT1_RKT2_ENKUlRKT_T0_E_clINS2_IJNS2_IJS5_EEENS2_IJiEEES5_S8_EEENS_17integral_constantIiLi2EEEEEDaSQ_SR_)
$_ZN7cutlass13device_kernelIN5flash19enable_sm80_to_sm89INS1_16FlashAttnBwdSm80INS1_25CollectiveMainloopBwdSm80ILi2ELi2EN4cute5tupleIJNS5_1CILi128EEES8_NS7_ILi64EEEEEENS_10bfloat16_tEfNS_4arch4Sm80ELb1ELb0ELb1ELb1ELb1ELb0ELb0ELb0ELi2ELi4ELi4ELi4ELb0EEENS1_21CollectiveEpilogueBwdISA_SB_SD_Li256ELb1ELb0ELi2EEENS1_25SingleTileBwdLPTSchedulerILb1ELi128ELb1EEEEEEEEEvNT_6ParamsE$_ZZN4cute6detail16composition_implINS_5tupleIJNS_1CILi16EEENS3_ILi2EEES5_S5_NS3_ILi4EEES5_EEENS2_IJNS3_ILi1EEEiiiNS3_ILi144EEENS3_ILi512EEEEEES6_S4_EEDaRKT_RKT0_RKT1_RKT2_ENKUlRKT_T0_E_clINS2_IJNS2_IJS5_EEENS2_IJiEEES5_S8_EEENS_17integral_constantIiLi2EEEEEDaSQ_SR_:
        /* <DEDUP_REMOVED lines=8> */
[----:B-1---5:R-:W-:Y:S05]  /*ed30*/  CALL.REL.NOINC `($_ZN7cutlass13device_kernelIN5flash19enable_sm80_to_sm89INS1_16FlashAttnBwdSm80INS1_25CollectiveMainloopBwdSm80ILi2ELi2EN4cute5tupleIJNS5_1CILi128EEES8_NS7_ILi64EEEEEENS_10bfloat16_tEfNS_4arch4Sm80ELb1ELb0ELb1ELb1ELb1ELb0ELb0ELb0ELi2ELi4ELi4ELi4ELb0EEENS1_21CollectiveEpilogueBwdISA_SB_SD_Li256ELb1ELb0ELi2EEENS1_25SingleTileBwdLPTSchedulerILb1ELi128ELb1EEEEEEEEEvNT_6ParamsE$_ZN4cute3eso3ESOILb0ELb0EJiiEEC2ERKiS4_) ;  /* 0xffff968000007944 */ /* 0x022fea0003c3ffff */
[----:B-1----:R1:W5:Y:S01]  /*ed40*/  LDL.64 R2, [R1+0x16c8] ;  /* 0x0016c80001027983 */ /* 0x0023620000100a00 */
[----:B------:R-:W-:-:S03]  /*ed50*/  MOV R6, 0xed70 ;  /* 0x0000ed7000067802 */ /* 0x000fc60000000f00 */
[----:B-1---5:R-:W-:Y:S05]  /*ed60*/  CALL.REL.NOINC `($_ZN7cutlass13device_kernelIN5flash19enable_sm80_to_sm89INS1_16FlashAttnBwdSm80INS1_25CollectiveMainloopBwdSm80ILi2ELi2EN4cute5tupleIJNS5_1CILi128EEES8_NS7_ILi64EEEEEENS_10bfloat16_tEfNS_4arch4Sm80ELb1ELb0ELb1ELb1ELb1ELb0ELb0ELb0ELi2ELi4ELi4ELi4ELb0EEENS1_21CollectiveEpilogueBwdISA_SB_SD_Li256ELb1ELb0ELi2EEENS1_25SingleTileBwdLPTSchedulerILb1ELi128ELb1EEEEEEEEEvNT_6ParamsE$_ZN4cute3eso3ESOILb1ELb0EJNS_5tupleIJNS_1CILi2EEES4_EEENS2_IJiiEEENS3_ILi1EEES7_EEC2ERKS5_RKS6_RKS7_SE_) ;  /* 0xffffb77000007944 */ /* 0x022fea0003c3ffff */
[----:B-1----:R1:W5:Y:S01]  /*ed70*/  LDL.64 R2, [R1+0x16c8] ;  /* 0x0016c80001027983 */ /* 0x0023620000100a00 */
[----:B------:R-:W-:-:S04]  /*ed80*/  MOV R73, 0x0 ;  /* 0x0000000000497802 */ /* 0x000fc80000000f00 */
[----:B------:R-:W-:Y:S05]  /*ed90*/  RET.REL.NODEC R72 `(_ZN7cutlass13device_kernelIN5flash19enable_sm80_to_sm89INS1_16FlashAttnBwdSm80INS1_25CollectiveMainloopBwdSm80ILi2ELi2EN4cute5tupleIJNS5_1CILi128EEES8_NS7_ILi64EEEEEENS_10bfloat16_tEfNS_4arch4Sm80ELb1ELb0ELb1ELb1ELb1ELb0ELb0ELb0ELi2ELi4ELi4ELi4ELb0EEENS1_21CollectiveEpilogueBwdISA_SB_SD_Li256ELb1ELb0ELi2EEENS1_25SingleTileBwdLPTSchedulerILb1ELi128ELb1EEEEEEEEEvNT_6ParamsE) ;  /* 0xffff126048007950 */ /* 0x000fea0003c3ffff */
        .type           $_ZN7cutlass13device_kernelIN5flash19enable_sm80_to_sm89INS1_16FlashAttnBwdSm80INS1_25CollectiveMainloopBwdSm80ILi2ELi2EN4cute5tupleIJNS5_1CILi128EEES8_NS7_ILi64EEEEEENS_10bfloat16_tEfNS_4arch4Sm80ELb1ELb0ELb1ELb1ELb1ELb0ELb0ELb0ELi2ELi4ELi4ELi4ELb0EEENS1_21CollectiveEpilogueBwdISA_SB_SD_Li256ELb1ELb0ELi2EEENS1_25SingleTileBwdLPTSchedulerILb1ELi128ELb1EEEEEEEEEvNT_6ParamsE$_ZZN4cute6detail16composition_implINS_5tupleIJNS_1CILi16EEENS3_ILi2EEES5_S5_NS3_ILi4EEES5_EEENS2_IJNS3_ILi1EEEiiiNS3_ILi144EEENS3_ILi512EEEEEES6_S4_EEDaRKT_RKT0_RKT1_RKT2_ENKUlRKT_T0_E_clINS2_IJNS2_IJS5_S5_EEENS2_IJiiEEES8_S8_EEENS_17integral_constantIiLi3EEEEEDaSQ_SR_,@function
        .size           $_ZN7cutlass13device_kernelIN5flash19enable_sm80_to_sm89INS1_16FlashAttnBwdSm80INS1_25CollectiveMainloopBwdSm80ILi2ELi2EN4cute5tupleIJNS5_1CILi128EEES8_NS7_ILi64EEEEEENS_10bfloat16_tEfNS_4arch4Sm80ELb1ELb0ELb1ELb1ELb1ELb0ELb0ELb0ELi2ELi4ELi4ELi4ELb0EEENS1_21CollectiveEpilogueBwdISA_SB_SD_Li256ELb1ELb0ELi2EEENS1_25SingleTileBwdLPTSchedulerILb1ELi128ELb1EEEEEEEEEvNT_6ParamsE$_ZZN4cute6detail16composition_implINS_5tupleIJNS_1CILi16EEENS3_ILi2EEES5_S5_NS3_ILi4EEES5_EEENS2_IJNS3_ILi1EEEiiiNS3_ILi144EEENS3_ILi512EEEEEES6_S4_EEDaRKT_RKT0_RKT1_RKT2_ENKUlRKT_T0_E_clINS2_IJNS2_IJS5_S5_EEENS2_IJiiEEES8_S8_EEENS_17integral_constantIiLi3EEEEEDaSQ_SR_,($_ZN7cutlass13device_kernelIN5flash19enable_sm80_to_sm89INS1_16FlashAttnBwdSm80INS1_25CollectiveMainloopBwdSm80ILi2ELi2EN4cute5tupleIJNS5_1CILi128EEES8_NS7_ILi64EEEEEENS_10bfloat16_tEfNS_4arch4Sm80ELb1ELb0ELb1ELb1ELb1ELb0ELb0ELb0ELi2ELi4ELi4ELi4ELb0EEENS1_21CollectiveEpilogueBwdISA_SB_SD_Li256ELb1ELb0ELi2EEENS1_25SingleTileBwdLPTSchedulerILb1ELi128ELb1EEEEEEEEEvNT_6ParamsE$_ZZN4cute6detail16composition_implINS_5tupleIJNS_1CILi16EEENS3_ILi2EEES5_S5_NS3_ILi4EEES5_EEENS2_IJNS3_ILi1EEEiiiNS3_ILi144EEENS3_ILi512EEEEEES6_S4_EEDaRKT_RKT0_RKT1_RKT2_ENKUlRKT_T0_E_clINS2_IJNS2_IJS5_S5_EEENS2_IJiiEEES8_S8_EEENS_17integral_constantIiLi4EEEEEDaSQ_SR_ - $_ZN7cutlass13device_kernelIN5flash19enable_sm80_to_sm89INS1_16FlashAttnBwdSm80INS1_25CollectiveMainloopBwdSm80ILi2ELi2EN4cute5tupleIJNS5_1CILi128EEES8_NS7_ILi64EEEEEENS_10bfloat16_tEfNS_4arch4Sm80ELb1ELb0ELb1ELb1ELb1ELb0ELb0ELb0ELi2ELi4ELi4ELi4ELb0EEENS1_21CollectiveEpilogueBwdISA_SB_SD_Li256ELb1ELb0ELi2EEENS1_25SingleTileBwdLPTSchedulerILb1ELi128ELb1EEEEEEEEEvNT_6ParamsE$_ZZN4cute6detail16composition_implINS_5tupleIJNS_1CILi16EEENS3_ILi2EEES5_S5_NS3_ILi4EEES5_EEENS2_IJNS3_ILi1EEEiiiNS3_ILi144EEENS3_ILi512EEEEEES6_S4_EEDaRKT_RKT0_RKT1_RKT2_ENKUlRKT_T0_E_clINS2_IJNS2_IJS5_S5_EEENS2_IJiiEEES8_S8_EEENS_17integral_constantIiLi3EEEEEDaSQ_SR_)
$_ZN7cutlass13device_kernelIN5flash19enable_sm80_to_sm89INS1_16FlashAttnBwdSm80INS1_25CollectiveMainloopBwdSm80ILi2ELi2EN4cute5tupleIJNS5_1CILi128EEES8_NS7_ILi64EEEEEENS_10bfloat16_tEfNS_4arch4Sm80ELb1ELb0ELb1ELb1ELb1ELb0ELb0ELb0ELi2ELi4ELi4ELi4ELb0EEENS1_21CollectiveEpilogueBwdISA_SB_SD_Li256ELb1ELb0ELi2EEENS1_25SingleTileBwdLPTSchedulerILb1ELi128ELb1EEEEEEEEEvNT_6ParamsE$_ZZN4cute6detail16composition_implINS_5tupleIJNS_1CILi16EEENS3_ILi2EEES5_S5_NS3_ILi4EEES5_EEENS2_IJNS3_ILi1EEEiiiNS3_ILi144EEENS3_ILi512EEEEEES6_S4_EEDaRKT_RKT0_RKT1_RKT2_ENKUlRKT_T0_E_clINS2_IJNS2_IJS5_S5_EEENS2_IJiiEEES8_S8_EEENS_17integral_constantIiLi3EEEEEDaSQ_SR_:
[----:B------:R-:W-:-:S05]  /*eda0*/  IADD3 R5, R5, -c[0x0][0x20], RZ ;  /* 0x8000080005057a10 */ /* 0x000fca0007ffe0ff */
[----:B------:R1:W5:Y:S04]  /*edb0*/  LDL R2, [R5] ;  /* 0x0000000005027983 */ /* 0x0003680000100800 */
[----:B------:R1:W5:Y:S01]  /*edc0*/  LDL R3, [R5+0x4] ;  /* 0x0000040005037983 */ /* 0x0003620000100800 */
[----:B------:R-:W-:Y:S02]  /*edd0*/  IADD3 R4, R1, 0x16c8, RZ ;  /* 0x000016c801047810 */ /* 0x000fe40007ffe0ff */
[----:B------:R-:W-:Y:S02]  /*ede0*/  MOV R6, 0xee10 ;  /* 0x0000ee1000067802 */ /* 0x000fe40000000f00 */
[----:B------:R-:W-:Y:S02]  /*edf0*/  IADD3 R4, R4, c[0x0][0x20], RZ ;  /* 0x0000080004047a10 */ /* 0x000fe40007ffe0ff */
[----:B-1---5:R-:W-:Y:S05]  /*ee00*/  CALL.REL.NOINC `($_ZN7cutlass13device_kernelIN5flash19enable_sm80_to_sm89INS1_16FlashAttnBwdSm80INS1_25CollectiveMainloopBwdSm80ILi2ELi2EN4cute5tupleIJNS5_1CILi128EEES8_NS7_ILi64EEEEEENS_10bfloat16_tEfNS_4arch4Sm80ELb1ELb0ELb1ELb1ELb1ELb0ELb0ELb0ELi2ELi4ELi4ELi4ELb0EEENS1_21CollectiveEpilogueBwdISA_SB_SD_Li256ELb1ELb0ELi2EEENS1_25SingleTileBwdLPTSchedulerILb1ELi128ELb1EEEEEEEEEvNT_6ParamsE$_ZN4cute3eso3ESOILb1ELb0EJNS_5tupleIJNS_1CILi2EEES4_EEENS2_IJiiEEENS3_ILi1EEES7_EEC2ERKS5_RKS6_RKS7_SE_) ;  /* 0xffffb6d000007944 */ /* 0x022fea0003c3ffff */
[----:B-1----:R1:W5:Y:S01]  /*ee10*/  LDL.64 R2, [R1+0x16c8] ;  /* 0x0016c80001027983 */ /* 0x0023620000100a00 */
[----:B------:R-:W-:-:S04]  /*ee20*/  MOV R9, 0x0 ;  /* 0x0000000000097802 */ /* 0x000fc80000000f00 */
[----:B------:R-:W-:Y:S05]  /*ee30*/  RET.REL.NODEC R8 `(_ZN7cutlass13device_kernelIN5flash19enable_sm80_to_sm89INS1_16FlashAttnBwdSm80INS1_25CollectiveMainloopBwdSm80ILi2ELi2EN4cute5tupleIJNS5_1CILi128EEES8_NS7_ILi64EEEEEENS_10bfloat16_tEfNS_4arch4Sm80ELb1ELb0ELb1ELb1ELb1ELb0ELb0ELb0ELi2ELi4ELi4ELi4ELb0EEENS1_21CollectiveEpilogueBwdISA_SB_SD_Li256ELb1ELb0ELi2EEENS1_25SingleTileBwdLPTSchedulerILb1ELi128ELb1EEEEEEEEEvNT_6ParamsE) ;  /* 0xffff11c008007950 */ /* 0x000fea0003c3ffff */
        .type           $_ZN7cutlass13device_kernelIN5flash19enable_sm80_to_sm89INS1_16FlashAttnBwdSm80INS1_25CollectiveMainloopBwdSm80ILi2ELi2EN4cute5tupleIJNS5_1CILi128EEES8_NS7_ILi64EEEEEENS_10bfloat16_tEfNS_4arch4Sm80ELb1ELb0ELb1ELb1ELb1ELb0ELb0ELb0ELi2ELi4ELi4ELi4ELb0EEENS1_21CollectiveEpilogueBwdISA_SB_SD_Li256ELb1ELb0ELi2EEENS1_25SingleTileBwdLPTSchedulerILb1ELi128ELb1EEEEEEEEEvNT_6ParamsE$_ZZN4cute6detail16composition_implINS_5tupleIJNS_1CILi16EEENS3_ILi2EEES5_S5_NS3_ILi4EEES5_EEENS2_IJNS3_ILi1EEEiiiNS3_ILi144EEENS3_ILi512EEEEEES6_S4_EEDaRKT_RKT0_RKT1_RKT2_ENKUlRKT_T0_E_clINS2_IJNS2_IJS5_S5_EEENS2_IJiiEEES8_S8_EEENS_17integral_constantIiLi4EEEEEDaSQ_SR_,@function
        .size           $_ZN7cutlass13device_kernelIN5flash19enable_sm80_to_sm89INS1_16FlashAttnBwdSm80INS1_25CollectiveMainloopBwdSm80ILi2ELi2EN4cute5tupleIJNS5_1CILi128EEES8_NS7_ILi64EEEEEENS_10bfloat16_tEfNS_4arch4Sm80ELb1ELb0ELb1ELb1ELb1ELb0ELb0ELb0ELi2ELi4ELi4ELi4ELb0EEENS1_21CollectiveEpilogueBwdISA_SB_SD_Li256ELb1ELb0ELi2EEENS1_25SingleTileBwdLPTSchedulerILb1ELi128ELb1EEEEEEEEEvNT_6ParamsE$_ZZN4cute6detail16composition_implINS_5tupleIJNS_1CILi16EEENS3_ILi2EEES5_S5_NS3_ILi4EEES5_EEENS2_IJNS3_ILi1EEEiiiNS3_ILi144EEENS3_ILi512EEEEEES6_S4_EEDaRKT_RKT0_RKT1_RKT2_ENKUlRKT_T0_E_clINS2_IJNS2_IJS5_S5_EEENS2_IJiiEEES8_S8_EEENS_17integral_constantIiLi4EEEEEDaSQ_SR_,($_ZN7cutlass13device_kernelIN5flash19enable_sm80_to_sm89INS1_16FlashAttnBwdSm80INS1_25CollectiveMainloopBwdSm80ILi2ELi2EN4cute5tupleIJNS5_1CILi128EEES8_NS7_ILi64EEEEEENS_10bfloat16_tEfNS_4arch4Sm80ELb1ELb0ELb1ELb1ELb1ELb0ELb0ELb0ELi2ELi4ELi4ELi4ELb0EEENS1_21CollectiveEpilogueBwdISA_SB_SD_Li256ELb1ELb0ELi2EEENS1_25SingleTileBwdLPTSchedulerILb1ELi128ELb1EEEEEEEEEvNT_6ParamsE$_ZZN4cute6detail16composition_implINS_5tupleIJNS_1CILi8EEENS3_ILi2EEES5_S5_S4_S5_EEENS2_IJNS3_ILi1EEEiiiNS3_ILi72EEENS3_ILi512EEEEEENS2_IJNS2_IJS5_S5_EEES4_NS3_ILi4EEEEEENS2_IJNS2_IJS7_S4_EEENS3_ILi1024EEENS3_ILi16EEEEEEEEDaRKT_RKT0_RKT1_RKT2_ENKUlRKT_RKT0_E_clISB_SE_EEDaSW_SZ_ - $_ZN7cutlass13device_kernelIN5flash19enable_sm80_to_sm89INS1_16FlashAttnBwdSm80INS1_25CollectiveMainloopBwdSm80ILi2ELi2EN4cute5tupleIJNS5_1CILi128EEES8_NS7_ILi64EEEEEENS_10bfloat16_tEfNS_4arch4Sm80ELb1ELb0ELb1ELb1ELb1ELb0ELb0ELb0ELi2ELi4ELi4ELi4ELb0EEENS1_21CollectiveEpilogueBwdISA_SB_SD_Li256ELb1ELb0ELi2EEENS1_25SingleTileBwdLPTSchedulerILb1ELi128ELb1EEEEEEEEEvNT_6ParamsE$_ZZN4cute6detail16composition_implINS_5tupleIJNS_1CILi16EEENS3_ILi2EEES5_S5_NS3_ILi4EEES5_EEENS2_IJNS3_ILi1EEEiiiNS3_ILi144EEENS3_ILi512EEEEEES6_S4_EEDaRKT_RKT0_RKT1_RKT2_ENKUlRKT_T0_E_clINS2_IJNS2_IJS5_S5_EEENS2_IJiiEEES8_S8_EEENS_17integral_constantIiLi4EEEEEDaSQ_SR_)
$_ZN7cutlass13device_kernelIN5flash19enable_sm80_to_sm89INS1_16FlashAttnBwdSm80INS1_25CollectiveMainloopBwdSm80ILi2ELi2EN4cute5tupleIJNS5_1CILi128EEES8_NS7_ILi64EEEEEENS_10bfloat16_tEfNS_4arch4Sm80ELb1ELb0ELb1ELb1ELb1ELb0ELb0ELb0ELi2ELi4ELi4ELi4ELb0EEENS1_21CollectiveEpilogueBwdISA_SB_SD_Li256ELb1ELb0ELi2EEENS1_25SingleTileBwdLPTSchedulerILb1ELi128ELb1EEEEEEEEEvNT_6ParamsE$_ZZN4cute6detail16composition_implINS_5tupleIJNS_1CILi16EEENS3_ILi2EEES5_S5_NS3_ILi4EEES5_EEENS2_IJNS3_ILi1EEEiiiNS3_ILi144EEENS3_ILi512EEEEEES6_S4_EEDaRKT_RKT0_RKT1_RKT2_ENKUlRKT_T0_E_clINS2_IJNS2_IJS5_S5_EEENS2_IJiiEEES8_S8_EEENS_17integral_constantIiLi4EEEEEDaSQ_SR_:
        /* <DEDUP_REMOVED lines=10> */
        .type           $_ZN7cutlass13device_kernelIN5flash19enable_sm80_to_sm89INS1_16FlashAttnBwdSm80INS1_25CollectiveMainloopBwdSm80ILi2ELi2EN4cute5tupleIJNS5_1CILi128EEES8_NS7_ILi64EEEEEENS_10bfloat16_tEfNS_4arch4Sm80ELb1ELb0ELb1ELb1ELb1ELb0ELb0ELb0ELi2ELi4ELi4ELi4ELb0EEENS1_21CollectiveEpilogueBwdISA_SB_SD_Li256ELb1ELb0ELi2EEENS1_25SingleTileBwdLPTSchedulerILb1ELi128ELb1EEEEEEEEEvNT_6ParamsE$_ZZN4cute6detail16composition_implINS_5tupleIJNS_1CILi8EEENS3_ILi2EEES5_S5_S4_S5_EEENS2_IJNS3_ILi1EEEiiiNS3_ILi72EEENS3_ILi512EEEEEENS2_IJNS2_IJS5_S5_EEES4_NS3_ILi4EEEEEENS2_IJNS2_IJS7_S4_EEENS3_ILi1024EEENS3_ILi16EEEEEEEEDaRKT_RKT0_RKT1_RKT2_ENKUlRKT_RKT0_E_clISB_SE_EEDaSW_SZ_,@function
        .size           $_ZN7cutlass13device_kernelIN5flash19enable_sm80_to_sm89INS1_16FlashAttnBwdSm80INS1_25CollectiveMainloopBwdSm80ILi2ELi2EN4cute5tupleIJNS5_1CILi128EEES8_NS7_ILi64EEEEEENS_10bfloat16_tEfNS_4arch4Sm80ELb1ELb0ELb1ELb1ELb1ELb0ELb0ELb0ELi2ELi4ELi4ELi4ELb0EEENS1_21CollectiveEpilogueBwdISA_SB_SD_Li256ELb1ELb0ELi2EEENS1_25SingleTileBwdLPTSchedulerILb1ELi128ELb1EEEEEEEEEvNT_6ParamsE$_ZZN4cute6detail16composition_implINS_5tupleIJNS_1CILi8EEENS3_ILi2EEES5_S5_S4_S5_EEENS2_IJNS3_ILi1EEEiiiNS3_ILi72EEENS3_ILi512EEEEEENS2_IJNS2_IJS5_S5_EEES4_NS3_ILi4EEEEEENS2_IJNS2_IJS7_S4_EEENS3_ILi1024EEENS3_ILi16EEEEEEEEDaRKT_RKT0_RKT1_RKT2_ENKUlRKT_RKT0_E_clISB_SE_EEDaSW_SZ_,($_ZN7cutlass13device_kernelIN5flash19enable_sm80_to_sm89INS1_16FlashAttnBwdSm80INS1_25CollectiveMainloopBwdSm80ILi2ELi2EN4cute5tupleIJNS5_1CILi128EEES8_NS7_ILi64EEEEEENS_10bfloat16_tEfNS_4arch4Sm80ELb1ELb0ELb1ELb1ELb1ELb0ELb0ELb0ELi2ELi4ELi4ELi4ELb0EEENS1_21CollectiveEpilogueBwdISA_SB_SD_Li256ELb1ELb0ELi2EEENS1_25SingleTileBwdLPTSchedulerILb1ELi128ELb1EEEEEEEEEvNT_6ParamsE$_ZZN4cute6detail16composition_implINS_5tupleIJNS_1CILi8EEENS3_ILi2EEES5_S5_S4_S5_EEENS2_IJNS3_ILi1EEEiiiNS3_ILi72EEENS3_ILi512EEEEEENS2_IJNS2_IJS5_S5_EEES4_NS3_ILi4EEEEEENS2_IJNS2_IJS7_S4_EEENS3_ILi1024EEENS3_ILi16EEEEEEEEDaRKT_RKT0_RKT1_RKT2_ENKUlRKT_RKT0_E_clISC_SG_EEDaSW_SZ_ - $_ZN7cutlass13device_kernelIN5flash19enable_sm80_to_sm89INS1_16FlashAttnBwdSm80INS1_25CollectiveMainloopBwdSm80ILi2ELi2EN4cute5tupleIJNS5_1CILi128EEES8_NS7_ILi64EEEEEENS_10bfloat16_tEfNS_4arch4Sm80ELb1ELb0ELb1ELb1ELb1ELb0ELb0ELb0ELi2ELi4ELi4ELi4ELb0EEENS1_21CollectiveEpilogueBwdISA_SB_SD_Li256ELb1ELb0ELi2EEENS1_25SingleTileBwdLPTSchedulerILb1ELi128ELb1EEEEEEEEEvNT_6ParamsE$_ZZN4cute6detail16composition_implINS_5tupleIJNS_1CILi8EEENS3_ILi2EEES5_S5_S4_S5_EEENS2_IJNS3_ILi1EEEiiiNS3_ILi72EEENS3_ILi512EEEEEENS2_IJNS2_IJS5_S5_EEES4_NS3_ILi4EEEEEENS2_IJNS2_IJS7_S4_EEENS3_ILi1024EEENS3_ILi16EEEEEEEEDaRKT_RKT0_RKT1_RKT2_ENKUlRKT_RKT0_E_clISB_SE_EEDaSW_SZ_)
$_ZN7cutlass13device_kernelIN5flash19enable_sm80_to_sm89INS1_16FlashAttnBwdSm80INS1_25CollectiveMainloopBwdSm80ILi2ELi2EN4cute5tupleIJNS5_1CILi128EEES8_NS7_ILi64EEEEEENS_10bfloat16_tEfNS_4arch4Sm80ELb1ELb0ELb1ELb1ELb1ELb0ELb0ELb0ELi2ELi4ELi4ELi4ELb0EEENS1_21CollectiveEpilogueBwdISA_SB_SD_Li256ELb1ELb0ELi2EEENS1_25SingleTileBwdLPTSchedulerILb1ELi128ELb1EEEEEEEEEvNT_6ParamsE$_ZZN4cute6detail16composition_implINS_5tupleIJNS_1CILi8EEENS3_ILi2EEES5_S5_S4_S5_EEENS2_IJNS3_ILi1EEEiiiNS3_ILi72EEENS3_ILi512EEEEEENS2_IJNS2_IJS5_S5_EEES4_NS3_ILi4EEEEEENS2_IJNS2_IJS7_S4_EEENS3_ILi1024EEENS3_ILi16EEEEEEEEDaRKT_RKT0_RKT1_RKT2_ENKUlRKT_RKT0_E_clISB_SE_EEDaSW_SZ_:
[----:B------:R-:W-:Y:S02]  /*eee0*/  IADD3 R34, R1, 0x1380, RZ ;  /* 0x0000138001227810 */ /* 0x000fe40007ffe0ff */
[----:B------:R-:W-:Y:S02]  /*eef0*/  MOV R68, 0xef30 ;  /* 0x0000ef3000447802 */ /* 0x000fe40000000f00 */
[----:B------:R-:W-:-:S04]  /*ef00*/  IADD3 R34, R34, c[0x0][0x20], RZ ;  /* 0x0000080022227a10 */ /* 0x000fc80007ffe0ff */
[----:B------:R-:W-:Y:S02]  /*ef10*/  IADD3 R62, R34, 0x4, RZ ;  /* 0x00000004223e7810 */ /* 0x000fe40007ffe0ff */
[----:B------:R-:W-:Y:S05]  /*ef20*/  CALL.REL.NOINC `($_ZN7cutlass13device_kernelIN5flash19enable_sm80_to_sm89INS1_16FlashAttnBwdSm80INS1_25CollectiveMainloopBwdSm80ILi2ELi2EN4cute5tupleIJNS5_1CILi128EEES8_NS7_ILi64EEEEEENS_10bfloat16_tEfNS_4arch4Sm80ELb1ELb0ELb1ELb1ELb1ELb0ELb0ELb0ELi2ELi4ELi4ELi4ELb0EEENS1_21CollectiveEpilogueBwdISA_SB_SD_Li256ELb1ELb0ELi2EEENS1_25SingleTileBwdLPTSchedulerILb1ELi128ELb1EEEEEEEEEvNT_6ParamsE$_ZZN4cute6detail16composition_implINS_5tupleIJNS_1CILi8EEENS3_ILi2EEES5_S5_S4_S5_EEENS2_IJNS3_ILi1EEEiiiNS3_ILi72EEENS3_ILi512EEEEEENS2_IJS5_S5_EEENS2_IJS7_S4_EEEEEDaRKT_RKT0_RKT1_RKT2_ENKUlRKT_RKT0_E_clIS5_S4_EEDaSR_SU_) ;  /* 0x000009d000007944 */ /* 0x000fea0003c00000 */
[----:B------:R-:W-:Y:S02]  /*ef30*/  MOV R4, 0xef50 ;  /* 0x0000ef5000047802 */ /* 0x000fe40000000f00 */
[----:B-1---5:R-:W-:Y:S05]  /*ef40*/  CALL.REL.NOINC `($_ZN7cutlass13device_kernelIN5flash19enable_sm80_to_sm89INS1_16FlashAttnBwdSm80INS1_25CollectiveMainloopBwdSm80ILi2ELi2EN4cute5tupleIJNS5_1CILi128EEES8_NS7_ILi64EEEEEENS_10bfloat16_tEfNS_4arch4Sm80ELb1ELb0ELb1ELb1ELb1ELb0ELb0ELb0ELi2ELi4ELi4ELi4ELb0EEENS1_21CollectiveEpilogueBwdISA_SB_SD_Li256ELb1ELb0ELi2EEENS1_25SingleTileBwdLPTSchedulerILb1ELi128ELb1EEEEEEEEEvNT_6ParamsE$_ZN4cute3eso3ESOILb1ELb0EJNS_1CILi1EEEiEEC2ERKS3_RKi) ;  /* 0xffffa69000007944 */ /* 0x022fea0003c3ffff */
[----:B-1----:R1:W5:Y:S01]  /*ef50*/  LDL R2, [R1+0x1384] ;  /* 0x0013840001027983 */ /* 0x0023620000100800 */
[----:B------:R-:W-:-:S03]  /*ef60*/  MOV R6, 0xef80 ;  /* 0x0000ef8000067802 */ /* 0x000fc60000000f00 */
[----:B-1---5:R-:W-:Y:S05]  /*ef70*/  CALL.REL.NOINC `($_ZN7cutlass13device_kernelIN5flash19enable_sm80_to_sm89INS1_16FlashAttnBwdSm80INS1_25CollectiveMainloopBwdSm80ILi2ELi2EN4cute5tupleIJNS5_1CILi128EEES8_NS7_ILi64EEEEEENS_10bfloat16_tEfNS_4arch4Sm80ELb1ELb0ELb1ELb1ELb1ELb0ELb0ELb0ELi2ELi4ELi4ELi4ELb0EEENS1_21CollectiveEpilogueBwdISA_SB_SD_Li256ELb1ELb0ELi2EEENS1_25SingleTileBwdLPTSchedulerILb1ELi128ELb1EEEEEEEEEvNT_6ParamsE$_ZN4cute5tupleIJNS0_IJNS_1CILi2EEES2_EEENS0_IJNS1_ILi1EEEiEEEEEC2ERKS3_RKS5_) ;  /* 0xffffd53000007944 */ /* 0x022fea0003c3ffff */
[----:B------:R1:W5:Y:S01]  /*ef80*/  LDL R34, [R1+0x1380] ;  /* 0x0013800001227983 */ /* 0x0003620000100800 */
[----:B------:R-:W-:Y:S02]  /*ef90*/  MOV R2, R10 ;  /* 0x0000000a00027202 */ /* 0x000fe40000000f00 */
[----:B------:R-:W-:-:S04]  /*efa0*/  MOV R3, 0x0 ;  /* 0x0000000000037802 */ /* 0x000fc80000000f00 */
[----:B------:R-:W-:Y:S05]  /*efb0*/  RET.REL.NODEC R2 `(_ZN7cutlass13device_kernelIN5flash19enable_sm80_to_sm89INS1_16FlashAttnBwdSm80INS1_25CollectiveMainloopBwdSm80ILi2ELi2EN4cute5tupleIJNS5_1CILi128EEES8_NS7_ILi64EEEEEENS_10bfloat16_tEfNS_4arch4Sm80ELb1ELb0ELb1ELb1ELb1ELb0ELb0ELb0ELi2ELi4ELi4ELi4ELb0EEENS1_21CollectiveEpilogueBwdISA_SB_SD_Li256ELb1ELb0ELi2EEENS1_25SingleTileBwdLPTSchedulerILb1ELi128ELb1EEEEEEEEEvNT_6ParamsE) ;  /* 0xffff104002007950 */ /* 0x000fea0003c3ffff */
        .type           $_ZN7cutlass13device_kernelIN5flash19enable_sm80_to_sm89INS1_16FlashAttnBwdSm80INS1_25CollectiveMainloopBwdSm80ILi2ELi2EN4cute5tupleIJNS5_1CILi128EEES8_NS7_ILi64EEEEEENS_10bfloat16_tEfNS_4arch4Sm80ELb1ELb0ELb1ELb1ELb1ELb0ELb0ELb0ELi2ELi4ELi4ELi4ELb0EEENS1_21CollectiveEpilogueBwdISA_SB_SD_Li256ELb1ELb0ELi2EEENS1_25SingleTileBwdLPTSchedulerILb1ELi128ELb1EEEEEEEEEvNT_6ParamsE$_ZZN4cute6detail16composition_implINS_5tupleIJNS_1CILi8EEENS3_ILi2EEES5_S5_S4_S5_EEENS2_IJNS3_ILi1EEEiiiNS3_ILi72EEENS3_ILi512EEEEEENS2_IJNS2_IJS5_S5_EEES4_NS3_ILi4EEEEEENS2_IJNS2_IJS7_S4_EEENS3_ILi1024EEENS3_ILi16EEEEEEEEDaRKT_RKT0_RKT1_RKT2_ENKUlRKT_RKT0_E_clISC_SG_EEDaSW_SZ_,@function
        .size           $_ZN7cutlass13device_kernelIN5flash19enable_sm80_to_sm89INS1_16FlashAttnBwdSm80INS1_25CollectiveMainloopBwdSm80ILi2ELi2EN4cute5tupleIJNS5_1CILi128EEES8_NS7_ILi64EEEEEENS_10bfloat16_tEfNS_4arch4Sm80ELb1ELb0ELb1ELb1ELb1ELb0ELb0ELb0ELi2ELi4ELi4ELi4ELb0EEENS1_21CollectiveEpilogueBwdISA_SB_SD_Li256ELb1ELb0ELi2EEENS1_25SingleTileBwdLPTSchedulerILb1ELi128ELb1EEEEEEEEEvNT_6ParamsE$_ZZN4cute6detail16composition_implINS_5tupleIJNS_1CILi8EEENS3_ILi2EEES5_S5_S4_S5_EEENS2_IJNS3_ILi1EEEiiiNS3_ILi72EEENS3_ILi512EEEEEENS2_IJNS2_IJS5_S5_EEES4_NS3_ILi4EEEEEENS2_IJNS2_IJS7_S4_EEENS3_ILi1024EEENS3_ILi16EEEEEEEEDaRKT_RKT0_RKT1_RKT2_ENKUlRKT_RKT0_E_clISC_SG_EEDaSW_SZ_,($_ZN7cutlass13device_kernelIN5flash19enable_sm80_to_sm89INS1_16FlashAttnBwdSm80INS1_25CollectiveMainloopBwdSm80ILi2ELi2EN4cute5tupleIJNS5_1CILi128EEES8_NS7_ILi64EEEEEENS_10bfloat16_tEfNS_4arch4Sm80ELb1ELb0ELb1ELb1ELb1ELb0ELb0ELb0ELi2ELi4ELi4ELi4ELb0EEENS1_21CollectiveEpilogueBwdISA_SB_SD_Li256ELb1ELb0ELi2EEENS1_25SingleTileBwdLPTSchedulerILb1ELi128ELb1EEEEEEEEEvNT_6ParamsE$_ZZN4cute6detail16composition_implINS_5tupleIJNS_1CILi8EEENS3_ILi2EEES5_S5_S4_S5_EEENS2_IJNS3_ILi1EEEiiiNS3_ILi72EEENS3_ILi512EEEEEENS2_IJNS2_IJS5_S5_S5_EEES5_NS2_IJNS3_ILi4EEES5_EEEEEENS2_IJNS2_IJS7_S9_S4_EEENS3_ILi4096EEENS2_IJNS3_ILi16EEENS3_ILi8192EEEEEEEEEEEDaRKT_RKT0_RKT1_RKT2_ENKUlRKT_RKT0_E_clISB_SF_EEDaSZ_S12_ - $_ZN7cutlass13device_kernelIN5flash19enable_sm80_to_sm89INS1_16FlashAttnBwdSm80INS1_25CollectiveMainloopBwdSm80ILi2ELi2EN4cute5tupleIJNS5_1CILi128EEES8_NS7_ILi64EEEEEENS_10bfloat16_tEfNS_4arch4Sm80ELb1ELb0ELb1ELb1ELb1ELb0ELb0ELb0ELi2ELi4ELi4ELi4ELb0EEENS1_21CollectiveEpilogueBwdISA_SB_SD_Li256ELb1ELb0ELi2EEENS1_25SingleTileBwdLPTSchedulerILb1ELi128ELb1EEEEEEEEEvNT_6ParamsE$_ZZN4cute6detail16composition_implINS_5tupleIJNS_1CILi8EEENS3_ILi2EEES5_S5_S4_S5_EEENS2_IJNS3_ILi1EEEiiiNS3_ILi72EEENS3_ILi512EEEEEENS2_IJNS2_IJS5_S5_EEES4_NS3_ILi4EEEEEENS2_IJNS2_IJS7_S4_EEENS3_ILi1024EEENS3_ILi16EEEEEEEEDaRKT_RKT0_RKT1_RKT2_ENKUlRKT_RKT0_E_clISC_SG_EEDaSW_SZ_)
$_ZN7cutlass13device_kernelIN5flash19enable_sm80_to_sm89INS1_16FlashAttnBwdSm80INS1_25CollectiveMainloopBwdSm80ILi2ELi2EN4cute5tupleIJNS5_1CILi128EEES8_NS7_ILi64EEEEEENS_10bfloat16_tEfNS_4arch4Sm80ELb1ELb0ELb1ELb1ELb1ELb0ELb0ELb0ELi2ELi4ELi4ELi4ELb0EEENS1_21CollectiveEpilogueBwdISA_SB_SD_Li256ELb1ELb0ELi2EEENS1_25SingleTileBwdLPTSchedulerILb1ELi128ELb1EEEEEEEEEvNT_6ParamsE$_ZZN4cute6detail16composition_implINS_5tupleIJNS_1CILi8EEENS3_ILi2EEES5_S5_S4_S5_EEENS2_IJNS3_ILi1EEEiiiNS3_ILi72EEENS3_ILi512EEEEEENS2_IJNS2_IJS5_S5_EEES4_NS3_ILi4EEEEEENS2_IJNS2_IJS7_S4_EEENS3_ILi1024EEENS3_ILi16EEEEEEEEDaRKT_RKT0_RKT1_RKT2_ENKUlRKT_RKT0_E_clISC_SG_EEDaSW_SZ_:
        /* <DEDUP_REMOVED lines=14> */
[----:B-1---5:R-:W-:Y:S05]  /*f0a0*/  CALL.REL.NOINC `($_ZN7cutlass13device_kernelIN5flash19enable_sm80_to_sm89INS1_16FlashAttnBwdSm80INS1_25CollectiveMainloopBwdSm80ILi2ELi2EN4cute5tupleIJNS5_1CILi128EEES8_NS7_ILi64EEEEEENS_10bfloat16_tEfNS_4arch4Sm80ELb1ELb0ELb1ELb1ELb1ELb0ELb0ELb0ELi2ELi4ELi4ELi4ELb0EEENS1_21CollectiveEpilogueBwdISA_SB_SD_Li256ELb1ELb0ELi2EEENS1_25SingleTileBwdLPTSchedulerILb1ELi128ELb1EEEEEEEEEvNT_6ParamsE$_ZZN4cute6detail16composition_implINS_5tupleIJNS_1CILi8EEENS3_ILi2EEES5_S5_S4_S5_EEENS2_IJNS3_ILi1EEEiiiNS3_ILi72EEENS3_ILi512EEEEEENS3_ILi4EEENS3_ILi16EEEEEDaRKT_RKT0_RKT1_RKT2_ENKUlRKT_T0_E_clINS2_IJNS2_IJEEESV_SB_S7_EEENS_17integral_constantIiLi2EEEEEDaSR_SS_) ;  /* 0x00000d4000007944 */ /* 0x022fea0003c00000 */
[----:B-----5:R2:W-:Y:S04]  /*f0b0*/  STL [R1+0x1398], R2 ;  /* 0x0013980201007387 */ /* 0x0205e80000100800 */
[----:B------:R2:W-:Y:S04]  /*f0c0*/  STL.64 [R1+0x1390], R62 ;  /* 0x0013903e01007387 */ /* 0x0005e80000100a00 */
[----:B------:R2:W5:Y:S01]  /*f0d0*/  LDL R6, [R49+0x8] ;  /* 0x0000080031067983 */ /* 0x0005620000100800 */
[----:B------:R-:W-:Y:S02]  /*f0e0*/  IADD3 R10, R45, 0x18, RZ ;  /* 0x000000182d0a7810 */ /* 0x000fe40007ffe0ff */
[----:B------:R-:W-:-:S02]  /*f0f0*/  MOV R72, 0xf110 ;  /* 0x0000f11000487802 */ /* 0x000fc40000000f00 */
[----:B-12--5:R-:W-:Y:S05]  /*f100*/  CALL.REL.NOINC `($_ZN7cutlass13device_kernelIN5flash19enable_sm80_to_sm89INS1_16FlashAttnBwdSm80INS1_25CollectiveMainloopBwdSm80ILi2ELi2EN4cute5tupleIJNS5_1CILi128EEES8_NS7_ILi64EEEEEENS_10bfloat16_tEfNS_4arch4Sm80ELb1ELb0ELb1ELb1ELb1ELb0ELb0ELb0ELi2ELi4ELi4ELi4ELb0EEENS1_21CollectiveEpilogueBwdISA_SB_SD_Li256ELb1ELb0ELi2EEENS1_25SingleTileBwdLPTSchedulerILb1ELi128ELb1EEEEEEEEEvNT_6ParamsE$_ZZN4cute6detail16composition_implINS_5tupleIJNS_1CILi8EEENS3_ILi2EEES5_S5_S4_S5_EEENS2_IJNS3_ILi1EEEiiiNS3_ILi72EEENS3_ILi512EEEEEENS3_ILi4EEENS3_ILi16EEEEEDaRKT_RKT0_RKT1_RKT2_ENKUlRKT_T0_E_clINS2_IJNS2_IJS5_EEENS2_IJiEEES5_S7_EEENS_17integral_constantIiLi3EEEEEDaSR_SS_) ;  /* 0x00000db000007944 */ /* 0x026fea0003c00000 */
[----:B------:R-:W2:Y:S01]  /*f110*/  LDL.64 R62, [R1+0x1390] ;  /* 0x00139000013e7983 */ /* 0x000ea20000100a00 */
[----:B------:R-:W-:-:S02]  /*f120*/  IADD3 R5, R45, 0x8, RZ ;  /* 0x000000082d057810 */ /* 0x000fc40007ffe0ff */
[----:B------:R-:W-:Y:S01]  /*f130*/  MOV R8, 0xf170 ;  /* 0x0000f17000087802 */ /* 0x000fe20000000f00 */
[----:B-----5:R3:W-:Y:S04]  /*f140*/  STL.64 [R1+0x1388], R2 ;  /* 0x0013880201007387 */ /* 0x0207e80000100a00 */
[----:B--2---:R3:W-:Y:S02]  /*f150*/  STL.64 [R1+0x1380], R62 ;  /* 0x0013803e01007387 */ /* 0x0047e40000100a00 */
[----:B-1-3--:R-:W-:Y:S05]  /*f160*/  CALL.REL.NOINC `($_ZN7cutlass13device_kernelIN5flash19enable_sm80_to_sm89INS1_16FlashAttnBwdSm80INS1_25CollectiveMainloopBwdSm80ILi2ELi2EN4cute5tupleIJNS5_1CILi128EEES8_NS7_ILi64EEEEEENS_10bfloat16_tEfNS_4arch4Sm80ELb1ELb0ELb1ELb1ELb1ELb0ELb0ELb0ELi2ELi4ELi4ELi4ELb0EEENS1_21CollectiveEpilogueBwdISA_SB_SD_Li256ELb1ELb0ELi2EEENS1_25SingleTileBwdLPTSchedulerILb1ELi128ELb1EEEEEEEEEvNT_6ParamsE$_ZZN4cute6detail16composition_implINS_5tupleIJNS_1CILi8EEENS3_ILi2EEES5_S5_S4_S5_EEENS2_IJNS3_ILi1EEEiiiNS3_ILi72EEENS3_ILi512EEEEEENS3_ILi4EEENS3_ILi16EEEEEDaRKT_RKT0_RKT1_RKT2_ENKUlRKT_T0_E_clINS2_IJNS2_IJS5_S5_EEENS2_IJiiEEES7_S7_EEENS_17integral_constantIiLi4EEEEEDaSR_SS_) ;  /* 0x00000e5000007944 */ /* 0x00afea0003c00000 */
[----:B-----5:R-:W-:Y:S01]  /*f170*/  IMAD.MOV.U32 R8, RZ, RZ, R3 ;  /* 0x000000ffff087224 */ /* 0x020fe200078e0003 */
[----:B------:R-:W-:Y:S02]  /*f180*/  MOV R3, R7 ;  /* 0x0000000700037202 */ /* 0x000fe40000000f00 */
[----:B------:R-:W-:Y:S02]  /*f190*/  MOV R6, 0xf1b0 ;  /* 0x0000f1b000067802 */ /* 0x000fe40000000f00 */
[----:B-1----:R-:W-:Y:S05]  /*f1a0*/  CALL.REL.NOINC `($_ZN7cutlass13device_kernelIN5flash19enable_sm80_to_sm89INS1_16FlashAttnBwdSm80INS1_25CollectiveMainloopBwdSm80ILi2ELi2EN4cute5tupleIJNS5_1CILi128EEES8_NS7_ILi64EEEEEENS_10bfloat16_tEfNS_4arch4Sm80ELb1ELb0ELb1ELb1ELb1ELb0ELb0ELb0ELi2ELi4ELi4ELi4ELb0EEENS1_21CollectiveEpilogueBwdISA_SB_SD_Li256ELb1ELb0ELi2EEENS1_25SingleTileBwdLPTSchedulerILb1ELi128ELb1EEEEEEEEEvNT_6ParamsE$_ZN4cute5tupleIJNS0_IJNS_1CILi2EEES2_EEENS0_IJiiEEEEEC2ERKS3_RKS4_) ;  /* 0xffffd3f000007944 */ /* 0x002fea0003c3ffff */
[----:B------:R1:W5:Y:S01]  /*f1b0*/  LDL.64 R2, [R1+0x13b0] ;  /* 0x0013b00001027983 */ /* 0x0003620000100a00 */
[----:B------:R-:W-:-:S04]  /*f1c0*/  MOV R45, 0x0 ;  /* 0x00000000002d7802 */ /* 0x000fc80000000f00 */
[----:B------:R-:W-:Y:S05]  /*f1d0*/  RET.REL.NODEC R44 `(_ZN7cutlass13device_kernelIN5flash19enable_sm80_to_sm89INS1_16FlashAttnBwdSm80INS1_25CollectiveMainloopBwdSm80ILi2ELi2EN4cute5tupleIJNS5_1CILi128EEES8_NS7_ILi64EEEEEENS_10bfloat16_tEfNS_4arch4Sm80ELb1ELb0ELb1ELb1ELb1ELb0ELb0ELb0ELi2ELi4ELi4ELi4ELb0EEENS1_21CollectiveEpilogueBwdISA_SB_SD_Li256ELb1ELb0ELi2EEENS1_25SingleTileBwdLPTSchedulerILb1ELi128ELb1EEEEEEEEEvNT_6ParamsE) ;  /* 0xffff0e202c007950 */ /* 0x000fea0003c3ffff */
        .type           $_ZN7cutlass13device_kernelIN5flash19enable_sm80_to_sm89INS1_16FlashAttnBwdSm80INS1_25CollectiveMainloopBwdSm80ILi2ELi2EN4cute5tupleIJNS5_1CILi128EEES8_NS7_ILi64EEEEEENS_10bfloat16_tEfNS_4arch4Sm80ELb1ELb0ELb1ELb1ELb1ELb0ELb0ELb0ELi2ELi4ELi4ELi4ELb0EEENS1_21CollectiveEpilogueBwdISA_SB_SD_Li256ELb1ELb0ELi2EEENS1_25SingleTileBwdLPTSchedulerILb1ELi128ELb1EEEEEEEEEvNT_6ParamsE$_ZZN4cute6detail16composition_implINS_5tupleIJNS_1CILi8EEENS3_ILi2EEES5_S5_S4_S5_EEENS2_IJNS3_ILi1EEEiiiNS3_ILi72EEENS3_ILi512EEEEEENS2_IJNS2_IJS5_S5_S5_EEES5_NS2_IJNS3_ILi4EEES5_EEEEEENS2_IJNS2_IJS7_S9_S4_EEENS3_ILi4096EEENS2_IJNS3_ILi16EEENS3_ILi8192EEEEEEEEEEEDaRKT_RKT0_RKT1_RKT2_ENKUlRKT_RKT0_E_clISB_SF_EEDaSZ_S12_,@function
        .size           $_ZN7cutlass13device_kernelIN5flash19enable_sm80_to_sm89INS1_16FlashAttnBwdSm80INS1_25CollectiveMainloopBwdSm80ILi2ELi2EN4cute5tupleIJNS5_1CILi128EEES8_NS7_ILi64EEEEEENS_10bfloat16_tEfNS_4arch4Sm80ELb1ELb0ELb1ELb1ELb1ELb0ELb0ELb0ELi2ELi4ELi4ELi4ELb0EEENS1_21CollectiveEpilogueBwdISA_SB_SD_Li256ELb1ELb0ELi2EEENS1_25SingleTileBwdLPTSchedulerILb1ELi128ELb1EEEEEEEEEvNT_6ParamsE$_ZZN4cute6detail16composition_implINS_5tupleIJNS_1CILi8EEENS3_ILi2EEES5_S5_S4_S5_EEENS2_IJNS3_ILi1EEEiiiNS3_ILi72EEENS3_ILi512EEEEEENS2_IJNS2_IJS5_S5_S5_EEES5_NS2_IJNS3_ILi4EEES5_EEEEEENS2_IJNS2_IJS7_S9_S4_EEENS3_ILi4096EEENS2_IJNS3_ILi16EEENS3_ILi8192EEEEEEEEEEEDaRKT_RKT0_RKT1_RKT2_ENKUlRKT_RKT0_E_clISB_SF_EEDaSZ_S12_,($_ZN7cutlass13device_kernelIN5flash19enable_sm80_to_sm89INS1_16FlashAttnBwdSm80INS1_25CollectiveMainloopBwdSm80ILi2ELi2EN4cute5tupleIJNS5_1CILi128EEES8_NS7_ILi64EEEEEENS_10bfloat16_tEfNS_4arch4Sm80ELb1ELb0ELb1ELb1ELb1ELb0ELb0ELb0ELi2ELi4ELi4ELi4ELb0EEENS1_21CollectiveEpilogueBwdISA_SB_SD_Li256ELb1ELb0ELi2EEENS1_25SingleTileBwdLPTSchedulerILb1ELi128ELb1EEEEEEEEEvNT_6ParamsE$_ZZN4cute6detail16composition_implINS_5tupleIJNS_1CILi8EEENS3_ILi2EEES5_S5_S4_S5_EEENS2_IJNS3_ILi1EEEiiiNS3_ILi72EEENS3_ILi512EEEEEENS2_IJNS2_IJS5_S5_S5_EEES5_NS2_IJNS3_ILi4EEES5_EEEEEENS2_IJNS2_IJS7_S9_S4_EEENS3_ILi4096EEENS2_IJNS3_ILi16EEENS3_ILi8192EEEEEEEEEEEDaRKT_RKT0_RKT1_RKT2_ENKUlRKT_RKT0_E_clISD_SJ_EEDaSZ_S12_ - $_ZN7cutlass13device_kernelIN5flash19enable_sm80_to_sm89INS1_16FlashAttnBwdSm80INS1_25CollectiveMainloopBwdSm80ILi2ELi2EN4cute5tupleIJNS5_1CILi128EEES8_NS7_ILi64EEEEEENS_10bfloat16_tEfNS_4arch4Sm80ELb1ELb0ELb1ELb1ELb1ELb0ELb0ELb0ELi2ELi4ELi4ELi4ELb0EEENS1_21CollectiveEpilogueBwdISA_SB_SD_Li256ELb1ELb0ELi2EEENS1_25SingleTileBwdLPTSchedulerILb1ELi128ELb1EEEEEEEEEvNT_6ParamsE$_ZZN4cute6detail16composition_implINS_5tupleIJNS_1CILi8EEENS3_ILi2EEES5_S5_S4_S5_EEENS2_IJNS3_ILi1EEEiiiNS3_ILi72EEENS3_ILi512EEEEEENS2_IJNS2_IJS5_S5_S5_EEES5_NS2_IJNS3_ILi4EEES5_EEEEEENS2_IJNS2_IJS7_S9_S4_EEENS3_ILi4096EEENS2_IJNS3_ILi16EEENS3_ILi8192EEEEEEEEEEEDaRKT_RKT0_RKT1_RKT2_ENKUlRKT_RKT0_E_clISB_SF_EEDaSZ_S12_)
$_ZN7cutlass13device_kernelIN5flash19enable_sm80_to_sm89INS1_16FlashAttnBwdSm80INS1_25CollectiveMainloopBwdSm80ILi2ELi2EN4cute5tupleIJNS5_1CILi128EEES8_NS7_ILi64EEEEEENS_10bfloat16_tEfNS_4arch4Sm80ELb1ELb0ELb1ELb1ELb1ELb0ELb0ELb0ELi2ELi4ELi4ELi4ELb0EEENS1_21CollectiveEpilogueBwdISA_SB_SD_Li256ELb1ELb0ELi2EEENS1_25SingleTileBwdLPTSchedulerILb1ELi128ELb1EEEEEEEEEvNT_6ParamsE$_ZZN4cute6detail16composition_implINS_5tupleIJNS_1CILi8EEENS3_ILi2EEES5_S5_S4_S5_EEENS2_IJNS3_ILi1EEEiiiNS3_ILi72EEENS3_ILi512EEEEEENS2_IJNS2_IJS5_S5_S5_EEES5_NS2_IJNS3_ILi4EEES5_EEEEEENS2_IJNS2_IJS7_S9_S4_EEENS3_ILi4096EEENS2_IJNS3_ILi16EEENS3_ILi8192EEEEEEEEEEEDaRKT_RKT0_RKT1_RKT2_ENKUlRKT_RKT0_E_clISB_SF_EEDaSZ_S12_:
[----:B------:R-:W-:Y:S01]  /*f1e0*/  IADD3 R77, R1, 0x1680, RZ ;  /* 0x00001680014d7810 */ /* 0x000fe20007ffe0ff */
[----:B------:R-:W-:Y:S01]  /*f1f0*/  IMAD.MOV.U32 R72, RZ, RZ, R70 ;  /* 0x000000ffff487224 */ /* 0x000fe200078e0046 */
[----:B------:R-:W-:Y:S01]  /*f200*/  MOV R10, 0xf250 ;  /* 0x0000f250000a7802 */ /* 0x000fe20000000f00 */
[----:B------:R-:W-:Y:S01]  /*f210*/  IMAD.MOV.U32 R5, RZ, RZ, R65 ;  /* 0x000000ffff057224 */ /* 0x000fe200078e0041 */
[----:B------:R-:W-:-:S04]  /*f220*/  IADD3 R77, R77, c[0x0][0x20], RZ ;  /* 0x000008004d4d7a10 */ /* 0x000fc80007ffe0ff */
[----:B------:R-:W-:Y:S02]  /*f230*/  IADD3 R86, R77, 0x4, RZ ;  /* 0x000000044d567810 */ /* 0x000fe40007ffe0ff */
[----:B------:R-:W-:Y:S05]  /*f240*/  CALL.REL.NOINC `($_ZN7cutlass13device_kernelIN5flash19enable_sm80_to_sm89INS1_16FlashAttnBwdSm80INS1_25CollectiveMainloopBwdSm80ILi2ELi2EN4cute5tupleIJNS5_1CILi128EEES8_NS7_ILi64EEEEEENS_10bfloat16_tEfNS_4arch4Sm80ELb1ELb0ELb1ELb1ELb1ELb0ELb0ELb0ELi2ELi4ELi4ELi4ELb0EEENS1_21CollectiveEpilogueBwdISA_SB_SD_Li256ELb1ELb0ELi2EEENS1_25SingleTileBwdLPTSchedulerILb1ELi128ELb1EEEEEEEEEvNT_6ParamsE$_ZZN4cute6detail16composition_implINS_5tupleIJNS_1CILi8EEENS3_ILi2EEES5_S5_S4_S5_EEENS2_IJNS3_ILi1EEEiiiNS3_ILi72EEENS3_ILi512EEEEEENS2_IJS5_S5_S5_EEENS2_IJS7_S9_S4_EEEEEDaRKT_RKT0_RKT1_RKT2_ENKUlRKT_RKT0_E_clIS5_S4_EEDaSR_SU_) ;  /* 0x0000092000007944 */ /* 0x000fea0003c00000 */
[----:B-----5:R-:W-:Y:S02]  /*f250*/  MOV R3, R2 ;  /* 0x0000000200037202 */ /* 0x020fe40000000f00 */
[----:B------:R-:W-:Y:S02]  /*f260*/  MOV R2, 0xf280 ;  /* 0x0000f28000027802 */ /* 0x000fe40000000f00 */
[----:B-1----:R-:W-:Y:S05]  /*f270*/  CALL.REL.NOINC `($_ZN7cutlass13device_kernelIN5flash19enable_sm80_to_sm89INS1_16FlashAttnBwdSm80INS1_25CollectiveMainloopBwdSm80ILi2ELi2EN4cute5tupleIJNS5_1CILi128EEES8_NS7_ILi64EEEEEENS_10bfloat16_tEfNS_4arch4Sm80ELb1ELb0ELb1ELb1ELb1ELb0ELb0ELb0ELi2ELi4ELi4ELi4ELb0EEENS1_21CollectiveEpilogueBwdISA_SB_SD_Li256ELb1ELb0ELi2EEENS1_25SingleTileBwdLPTSchedulerILb1ELi128ELb1EEEEEEEEEvNT_6ParamsE$_ZN4cute3eso3ESOILb1ELb0EJNS_1CILi1EEENS2_ILi512EEEiEEC2ERKS3_RKS4_RKi) ;  /* 0xffffa16000007944 */ /* 0x002fea0003c3ffff */
[----:B------:R2:W5:Y:S01]  /*f280*/  LDL R2, [R1+0x1684] ;  /* 0x0016840001027983 */ /* 0x0005620000100800 */
[----:B------:R-:W-:-:S03]  /*f290*/  MOV R6, 0xf2b0 ;  /* 0x0000f2b000067802 */ /* 0x000fc60000000f00 */
[----:B-12--5:R-:W-:Y:S05]  /*f2a0*/  CALL.REL.NOINC `($_ZN7cutlass13device_kernelIN5flash19enable_sm80_to_sm89INS1_16FlashAttnBwdSm80INS1_25CollectiveMainloopBwdSm80ILi2ELi2EN4cute5tupleIJNS5_1CILi128EEES8_NS7_ILi64EEEEEENS_10bfloat16_tEfNS_4arch4Sm80ELb1ELb0ELb1ELb1ELb1ELb0ELb0ELb0ELi2ELi4ELi4ELi4ELb0EEENS1_21CollectiveEpilogueBwdISA_SB_SD_Li256ELb1ELb0ELi2EEENS1_25SingleTileBwdLPTSchedulerILb1ELi128ELb1EEEEEEEEEvNT_6ParamsE$_ZN4cute5tupleIJNS0_IJNS_1CILi2EEES2_S2_EEENS0_IJNS1_ILi1EEENS1_ILi512EEEiEEEEEC2ERKS3_RKS6_) ;  /* 0xffffd34000007944 */ /* 0x026fea0003c3ffff */
[----:B------:R1:W5:Y:S01]  /*f2b0*/  LDL R77, [R1+0x1680] ;  /* 0x00168000014d7983 */ /* 0x0003620000100800 */
[----:B------:R-:W-:-:S04]  /*f2c0*/  MOV R91, 0x0 ;  /* 0x00000000005b7802 */ /* 0x000fc80000000f00 */
[----:B------:R-:W-:Y:S05]  /*f2d0*/  RET.REL.NODEC R90 `(_ZN7cutlass13device_kernelIN5flash19enable_sm80_to_sm89INS1_16FlashAttnBwdSm80INS1_25CollectiveMainloopBwdSm80ILi2ELi2EN4cute5tupleIJNS5_1CILi128EEES8_NS7_ILi64EEEEEENS_10bfloat16_tEfNS_4arch4Sm80ELb1ELb0ELb1ELb1ELb1ELb0ELb0ELb0ELi2ELi4ELi4ELi4ELb0EEENS1_21CollectiveEpilogueBwdISA_SB_SD_Li256ELb1ELb0ELi2EEENS1_25SingleTileBwdLPTSchedulerILb1ELi128ELb1EEEEEEEEEvNT_6ParamsE) ;  /* 0xffff0d205a007950 */ /* 0x000fea0003c3ffff */
        .type           $_ZN7cutlass13device_kernelIN5flash19enable_sm80_to_sm89INS1_16FlashAttnBwdSm80INS1_25CollectiveMainloopBwdSm80ILi2ELi2EN4cute5tupleIJNS5_1CILi128EEES8_NS7_ILi64EEEEEENS_10bfloat16_tEfNS_4arch4Sm80ELb1ELb0ELb1ELb1ELb1ELb0ELb0ELb0ELi2ELi4ELi4ELi4ELb0EEENS1_21CollectiveEpilogueBwdISA_SB_SD_Li256ELb1ELb0ELi2EEENS1_25SingleTileBwdLPTSchedulerILb1ELi128ELb1EEEEEEEEEvNT_6ParamsE$_ZZN4cute6detail16composition_implINS_5tupleIJNS_1CILi8EEENS3_ILi2EEES5_S5_S4_S5_EEENS2_IJNS3_ILi1EEEiiiNS3_ILi72EEENS3_ILi512EEEEEENS2_IJNS2_IJS5_S5_S5_EEES5_NS2_IJNS3_ILi4EEES5_EEEEEENS2_IJNS2_IJS7_S9_S4_EEENS3_ILi4096EEENS2_IJNS3_ILi16EEENS3_ILi8192EEEEEEEEEEEDaRKT_RKT0_RKT1_RKT2_ENKUlRKT_RKT0_E_clISD_SJ_EEDaSZ_S12_,@function
        .size           $_ZN7cutlass13device_kernelIN5flash19enable_sm80_to_sm89INS1_16FlashAttnBwdSm80INS1_25CollectiveMainloopBwdSm80ILi2ELi2EN4cute5tupleIJNS5_1CILi128EEES8_NS7_ILi64EEEEEENS_10bfloat16_tEfNS_4arch4Sm80ELb1ELb0ELb1ELb1ELb1ELb0ELb0ELb0ELi2ELi4ELi4ELi4ELb0EEENS1_21CollectiveEpilogueBwdISA_SB_SD_Li256ELb1ELb0ELi2EEENS1_25SingleTileBwdLPTSchedulerILb1ELi128ELb1EEEEEEEEEvNT_6ParamsE$_ZZN4cute6detail16composition_implINS_5tupleIJNS_1CILi8EEENS3_ILi2EEES5_S5_S4_S5_EEENS2_IJNS3_ILi1EEEiiiNS3_ILi72EEENS3_ILi512EEEEEENS2_IJNS2_IJS5_S5_S5_EEES5_NS2_IJNS3_ILi4EEES5_EEEEEENS2_IJNS2_IJS7_S9_S4_EEENS3_ILi4096EEENS2_IJNS3_ILi16EEENS3_ILi8192EEEEEEEEEEEDaRKT_RKT0_RKT1_RKT2_ENKUlRKT_RKT0_E_clISD_SJ_EEDaSZ_S12_,($_ZN7cutlass13device_kernelIN5flash19enable_sm80_to_sm89INS1_16FlashAttnBwdSm80INS1_25CollectiveMainloopBwdSm80ILi2ELi2EN4cute5tupleIJNS5_1CILi128EEES8_NS7_ILi64EEEEEENS_10bfloat16_tEfNS_4arch4Sm80ELb1ELb0ELb1ELb1ELb1ELb0ELb0ELb0ELi2ELi4ELi4ELi4ELb0EEENS1_21CollectiveEpilogueBwdISA_SB_SD_Li256ELb1ELb0ELi2EEENS1_25SingleTileBwdLPTSchedulerILb1ELi128ELb1EEEEEEEEEvNT_6ParamsE$_ZZN4cute6detail16composition_implINS_5tupleIJNS_1CILi8EEENS3_ILi2EEES5_S5_S4_S5_EEENS2_IJNS3_ILi1EEEiiiNS3_ILi72EEENS3_ILi512EEEEEENS2_IJNS2_IJS5_S5_S5_EEES5_NS3_ILi4EEEEEENS2_IJNS2_IJS7_S9_S4_EEENS3_ILi4096EEENS3_ILi16EEEEEEEEDaRKT_RKT0_RKT1_RKT2_ENKUlRKT_RKT0_E_clISB_SE_EEDaSW_SZ_ - $_ZN7cutlass13device_kernelIN5flash19enable_sm80_to_sm89INS1_16FlashAttnBwdSm80INS1_25CollectiveMainloopBwdSm80ILi2ELi2EN4cute5tupleIJNS5_1CILi128EEES8_NS7_ILi64EEEEEENS_10bfloat16_tEfNS_4arch4Sm80ELb1ELb0ELb1ELb1ELb1ELb0ELb0ELb0ELi2ELi4ELi4ELi4ELb0EEENS1_21CollectiveEpilogueBwdISA_SB_SD_Li256ELb1ELb0ELi2EEENS1_25SingleTileBwdLPTSchedulerILb1ELi128ELb1EEEEEEEEEvNT_6ParamsE$_ZZN4cute6detail16composition_implINS_5tupleIJNS_1CILi8EEENS3_ILi2EEES5_S5_S4_S5_EEENS2_IJNS3_ILi1EEEiiiNS3_ILi72EEENS3_ILi512EEEEEENS2_IJNS2_IJS5_S5_S5_EEES5_NS2_IJNS3_ILi4EEES5_EEEEEENS2_IJNS2_IJS7_S9_S4_EEENS3_ILi4096EEENS2_IJNS3_ILi16EEENS3_ILi8192EEEEEEEEEEEDaRKT_RKT0_RKT1_RKT2_ENKUlRKT_RKT0_E_clISD_SJ_EEDaSZ_S12_)
$_ZN7cutlass13device_kernelIN5flash19enable_sm80_to_sm89INS1_16FlashAttnBwdSm80INS1_25CollectiveMainloopBwdSm80ILi2ELi2EN4cute5tupleIJNS5_1CILi128EEES8_NS7_ILi64EEEEEENS_10bfloat16_tEfNS_4arch4Sm80ELb1ELb0ELb1ELb1ELb1ELb0ELb0ELb0ELi2ELi4ELi4ELi4ELb0EEENS1_21CollectiveEpilogueBwdISA_SB_SD_Li256ELb1ELb0ELi2EEENS1_25SingleTileBwdLPTSchedulerILb1ELi128ELb1EEEEEEEEEvNT_6ParamsE$_ZZN4cute6detail16composition_implINS_5tupleIJNS_1CILi8EEENS3_ILi2EEES5_S5_S4_S5_EEENS2_IJNS3_ILi1EEEiiiNS3_ILi72EEENS3_ILi512EEEEEENS2_IJNS2_IJS5_S5_S5_EEES5_NS2_IJNS3_ILi4EEES5_EEEEEENS2_IJNS2_IJS7_S9_S4_EEENS3_ILi4096EEENS2_IJNS3_ILi16EEENS3_ILi8192EEEEEEEEEEEDaRKT_RKT0_RKT1_RKT2_ENKUlRKT_RKT0_E_clISD_SJ_EEDaSZ_S12_:
[----:B------:R-:W-:Y:S01]  /*f2e0*/  IADD3 R2, R1, 0x1680, RZ ;  /* 0x0000168001027810 */ /* 0x000fe20007ffe0ff */
[----:B------:R-:W-:Y:S01]  /*f2f0*/  IMAD.MOV.U32 R3, RZ, RZ, R65 ;  /* 0x000000ffff037224 */ /* 0x000fe200078e0041 */
[----:B------:R-:W-:Y:S02]  /*f300*/  MOV R92, 0xf330 ;  /* 0x0000f330005c7802 */ /* 0x000fe40000000f00 */
[----:B------:R-:W-:Y:S02]  /*f310*/  IADD3 R65, R2, c[0x0][0x20], RZ ;  /* 0x0000080002417a10 */ /* 0x000fe40007ffe0ff */
[----:B------:R-:W-:Y:S05]  /*f320*/  CALL.REL.NOINC `($_ZN7cutlass13device_kernelIN5flash19enable_sm80_to_sm89INS1_16FlashAttnBwdSm80INS1_25CollectiveMainloopBwdSm80ILi2ELi2EN4cute5tupleIJNS5_1CILi128EEES8_NS7_ILi64EEEEEENS_10bfloat16_tEfNS_4arch4Sm80ELb1ELb0ELb1ELb1ELb1ELb0ELb0ELb0ELi2ELi4ELi4ELi4ELb0EEENS1_21CollectiveEpilogueBwdISA_SB_SD_Li256ELb1ELb0ELi2EEENS1_25SingleTileBwdLPTSchedulerILb1ELi128ELb1EEEEEEEEEvNT_6ParamsE$_ZZN4cute6detail16composition_implINS_5tupleIJNS_1CILi8EEENS3_ILi2EEES5_S5_S4_S5_EEENS2_IJNS3_ILi1EEEiiiNS3_ILi72EEENS3_ILi512EEEEEENS2_IJNS3_ILi4EEES5_EEENS2_IJNS3_ILi16EEENS3_ILi8192EEEEEEEEDaRKT_RKT0_RKT1_RKT2_ENKUlRKT_RKT0_E_clISB_SD_EEDaSU_SX_) ;  /* 0x000003a000007944 */ /* 0x000fea0003c00000 */
[----:B------:R-:W-:Y:S02]  /*f330*/  MOV R6, 0xf350 ;  /* 0x0000f35000067802 */ /* 0x000fe40000000f00 */
[----:B-1---5:R-:W-:Y:S05]  /*f340*/  CALL.REL.NOINC `($_ZN7cutlass13device_kernelIN5flash19enable_sm80_to_sm89INS1_16FlashAttnBwdSm80INS1_25CollectiveMainloopBwdSm80ILi2ELi2EN4cute5tupleIJNS5_1CILi128EEES8_NS7_ILi64EEEEEENS_10bfloat16_tEfNS_4arch4Sm80ELb1ELb0ELb1ELb1ELb1ELb0ELb0ELb0ELi2ELi4ELi4ELi4ELb0EEENS1_21CollectiveEpilogueBwdISA_SB_SD_Li256ELb1ELb0ELi2EEENS1_25SingleTileBwdLPTSchedulerILb1ELi128ELb1EEEEEEEEEvNT_6ParamsE$_ZN4cute3eso3ESOILb0ELb1EJNS_5tupleIJiiEEENS_1CILi8192EEEEEC2ERKS3_RKS5_) ;  /* 0xffff978000007944 */ /* 0x022fea0003c3ffff */
[----:B-1----:R1:W5:Y:S01]  /*f350*/  LDL.64 R2, [R1+0x1680] ;  /* 0x0016800001027983 */ /* 0x0023620000100a00 */
[----:B------:R-:W-:-:S03]  /*f360*/  MOV R8, 0xf380 ;  /* 0x0000f38000087802 */ /* 0x000fc60000000f00 */
[----:B-1---5:R-:W-:Y:S05]  /*f370*/  CALL.REL.NOINC `($_ZN7cutlass13device_kernelIN5flash19enable_sm80_to_sm89INS1_16FlashAttnBwdSm80INS1_25CollectiveMainloopBwdSm80ILi2ELi2EN4cute5tupleIJNS5_1CILi128EEES8_NS7_ILi64EEEEEENS_10bfloat16_tEfNS_4arch4Sm80ELb1ELb0ELb1ELb1ELb1ELb0ELb0ELb0ELi2ELi4ELi4ELi4ELb0EEENS1_21CollectiveEpilogueBwdISA_SB_SD_Li256ELb1ELb0ELi2EEENS1_25SingleTileBwdLPTSchedulerILb1ELi128ELb1EEEEEEEEEvNT_6ParamsE$_ZN4cute5tupleIJNS0_IJNS0_IJNS_1CILi2EEES2_EEES2_EEENS0_IJNS0_IJiiEEENS1_ILi8192EEEEEEEEC2ERKS4_RKS7_) ;  /* 0xffffcd4000007944 */ /* 0x022fea0003c3ffff */
[----:B-1----:R1:W5:Y:S01]  /*f380*/  LDL.64 R2, [R1+0x1680] ;  /* 0x0016800001027983 */ /* 0x0023620000100a00 */
[----:B------:R-:W-:-:S04]  /*f390*/  MOV R87, 0x0 ;  /* 0x0000000000577802 */ /* 0x000fc80000000f00 */
[----:B------:R-:W-:Y:S05]  /*f3a0*/  RET.REL.NODEC R86 `(_ZN7cutlass13device_kernelIN5flash19enable_sm80_to_sm89INS1_16FlashAttnBwdSm80INS1_25CollectiveMainloopBwdSm80ILi2ELi2EN4cute5tupleIJNS5_1CILi128EEES8_NS7_ILi64EEEEEENS_10bfloat16_tEfNS_4arch4Sm80ELb1ELb0ELb1ELb1ELb1ELb0ELb0ELb0ELi2ELi4ELi4ELi4ELb0EEENS1_21CollectiveEpilogueBwdISA_SB_SD_Li256ELb1ELb0ELi2EEENS1_25SingleTileBwdLPTSchedulerILb1ELi128ELb1EEEEEEEEEvNT_6ParamsE) ;  /* 0xffff0c5056007950 */ /* 0x000fea0003c3ffff */
        .type           $_ZN7cutlass13device_kernelIN5flash19enable_sm80_to_sm89INS1_16FlashAttnBwdSm80INS1_25CollectiveMainloopBwdSm80ILi2ELi2EN4cute5tupleIJNS5_1CILi128EEES8_NS7_ILi64EEEEEENS_10bfloat16_tEfNS_4arch4Sm80ELb1ELb0ELb1ELb1ELb1ELb0ELb0ELb0ELi2ELi4ELi4ELi4ELb0EEENS1_21CollectiveEpilogueBwdISA_SB_SD_Li256ELb1ELb0ELi2EEENS1_25SingleTileBwdLPTSchedulerILb1ELi128ELb1EEEEEEEEEvNT_6ParamsE$_ZZN4cute6detail16composition_implINS_5tupleIJNS_1CILi8EEENS3_ILi2EEES5_S5_S4_S5_EEENS2_IJNS3_ILi1EEEiiiNS3_ILi72EEENS3_ILi512EEEEEENS2_IJNS2_IJS5_S5_S5_EEES5_NS3_ILi4EEEEEENS2_IJNS2_IJS7_S9_S4_EEENS3_ILi4096EEENS3_ILi16EEEEEEEEDaRKT_RKT0_RKT1_RKT2_ENKUlRKT_RKT0_E_clISB_SE_EEDaSW_SZ_,@function
        .size           $_ZN7cutlass13device_kernelIN5flash19enable_sm80_to_sm89INS1_16FlashAttnBwdSm80INS1_25CollectiveMainloopBwdSm80ILi2ELi2EN4cute5tupleIJNS5_1CILi128EEES8_NS7_ILi64EEEEEENS_10bfloat16_tEfNS_4arch4Sm80ELb1ELb0ELb1ELb1ELb1ELb0ELb0ELb0ELi2ELi4ELi4ELi4ELb0EEENS1_21CollectiveEpilogueBwdISA_SB_SD_Li256ELb1ELb0ELi2EEENS1_25SingleTileBwdLPTSchedulerILb1ELi128ELb1EEEEEEEEEvNT_6ParamsE$_ZZN4cute6detail16composition_implINS_5tupleIJNS_1CILi8EEENS3_ILi2EEES5_S5_S4_S5_EEENS2_IJNS3_ILi1EEEiiiNS3_ILi72EEENS3_ILi512EEEEEENS2_IJNS2_IJS5_S5_S5_EEES5_NS3_ILi4EEEEEENS2_IJNS2_IJS7_S9_S4_EEENS3_ILi4096EEENS3_ILi16EEEEEEEEDaRKT_RKT0_RKT1_RKT2_ENKUlRKT_RKT0_E_clISB_SE_EEDaSW_SZ_,($_ZN7cutlass13device_kernelIN5flash19enable_sm80_to_sm89INS1_16FlashAttnBwdSm80INS1_25CollectiveMainloopBwdSm80ILi2ELi2EN4cute5tupleIJNS5_1CILi128EEES8_NS7_ILi64EEEEEENS_10bfloat16_tEfNS_4arch4Sm80ELb1ELb0ELb1ELb1ELb1ELb0ELb0ELb0ELi2ELi4ELi4ELi4ELb0EEENS1_21CollectiveEpilogueBwdISA_SB_SD_Li256ELb1ELb0ELi2EEENS1_25SingleTileBwdLPTSchedulerILb1ELi128ELb1EEEEEEEEEvNT_6ParamsE$_ZZN4cute6detail16composition_implINS_5tupleIJNS_1CILi8EEENS3_ILi2EEES5_S5_S4_S5_EEENS2_IJNS3_ILi1EEEiiiNS3_ILi72EEENS3_ILi512EEEEEENS2_IJNS2_IJS5_S5_S5_EEES5_NS3_ILi4EEEEEENS2_IJNS2_IJS7_S9_S4_EEENS3_ILi4096EEENS3_ILi16EEEEEEEEDaRKT_RKT0_RKT1_RKT2_ENKUlRKT_RKT0_E_clISC_SG_EEDaSW_SZ_ - $_ZN7cutlass13device_kernelIN5flash19enable_sm80_to_sm89INS1_16FlashAttnBwdSm80INS1_25CollectiveMainloopBwdSm80ILi2ELi2EN4cute5tupleIJNS5_1CILi128EEES8_NS7_ILi64EEEEEENS_10bfloat16_tEfNS_4arch4Sm80ELb1ELb0ELb1ELb1ELb1ELb0ELb0ELb0ELi2ELi4ELi4ELi4ELb0EEENS1_21CollectiveEpilogueBwdISA_SB_SD_Li256ELb1ELb0ELi2EEENS1_25SingleTileBwdLPTSchedulerILb1ELi128ELb1EEEEEEEEEvNT_6ParamsE$_ZZN4cute6detail16composition_implINS_5tupleIJNS_1CILi8EEENS3_ILi2EEES5_S5_S4_S5_EEENS2_IJNS3_ILi1EEEiiiNS3_ILi72EEENS3_ILi512EEEEEENS2_IJNS2_IJS5_S5_S5_EEES5_NS3_ILi4EEEEEENS2_IJNS2_IJS7_S9_S4_EEENS3_ILi4096EEENS3_ILi16EEEEEEEEDaRKT_RKT0_RKT1_RKT2_ENKUlRKT_RKT0_E_clISB_SE_EEDaSW_SZ_)
$_ZN7cutlass13device_kernelIN5flash19enable_sm80_to_sm89INS1_16FlashAttnBwdSm80INS1_25CollectiveMainloopBwdSm80ILi2ELi2EN4cute5tupleIJNS5_1CILi128EEES8_NS7_ILi64EEEEEENS_10bfloat16_tEfNS_4arch4Sm80ELb1ELb0ELb1ELb1ELb1ELb0ELb0ELb0ELi2ELi4ELi4ELi4ELb0EEENS1_21CollectiveEpilogueBwdISA_SB_SD_Li256ELb1ELb0ELi2EEENS1_25SingleTileBwdLPTSchedulerILb1ELi128ELb1EEEEEEEEEvNT_6ParamsE$_ZZN4cute6detail16composition_implINS_5tupleIJNS_1CILi8EEENS3_ILi2EEES5_S5_S4_S5_EEENS2_IJNS3_ILi1EEEiiiNS3_ILi72EEENS3_ILi512EEEEEENS2_IJNS2_IJS5_S5_S5_EEES5_NS3_ILi4EEEEEENS2_IJNS2_IJS7_S9_S4_EEENS3_ILi4096EEENS3_ILi16EEEEEEEEDaRKT_RKT0_RKT1_RKT2_ENKUlRKT_RKT0_E_clISB_SE_EEDaSW_SZ_:
[----:B------:R-:W-:Y:S01]  /*f3b0*/  IADD3 R33, R1, 0x1380, RZ ;  /* 0x0000138001217810 */ /* 0x000fe20007ffe0ff */
[----:B------:R-:W-:Y:S01]  /*f3c0*/  IMAD.MOV.U32 R59, RZ, RZ, R58 ;  /* 0x000000ffff3b7224 */ /* 0x000fe200078e003a */
[----:B------:R-:W-:Y:S02]  /*f3d0*/  MOV R10, 0xf410 ;  /* 0x0000f410000a7802 */ /* 0x000fe40000000f00 */
[----:B------:R-:W-:-:S04]  /*f3e0*/  IADD3 R33, R33, c[0x0][0x20], RZ ;  /* 0x0000080021217a10 */ /* 0x000fc80007ffe0ff */
[----:B------:R-:W-:Y:S02]  /*f3f0*/  IADD3 R55, R33, 0x4, RZ ;  /* 0x0000000421377810 */ /* 0x000fe40007ffe0ff */
[----:B------:R-:W-:Y:S05]  /*f400*/  CALL.REL.NOINC `($_ZN7cutlass13device_kernelIN5flash19enable_sm80_to_sm89INS1_16FlashAttnBwdSm80INS1_25CollectiveMainloopBwdSm80ILi2ELi2EN4cute5tupleIJNS5_1CILi128EEES8_NS7_ILi64EEEEEENS_10bfloat16_tEfNS_4arch4Sm80ELb1ELb0ELb1ELb1ELb1ELb0ELb0ELb0ELi2ELi4ELi4ELi4ELb0EEENS1_21CollectiveEpilogueBwdISA_SB_SD_Li256ELb1ELb0ELi2EEENS1_25SingleTileBwdLPTSchedulerILb1ELi128ELb1EEEEEEEEEvNT_6ParamsE$_ZZN4cute6detail16composition_implINS_5tupleIJNS_1CILi8EEENS3_ILi2EEES5_S5_S4_S5_EEENS2_IJNS3_ILi1EEEiiiNS3_ILi72EEENS3_ILi512EEEEEENS2_IJS5_S5_S5_EEENS2_IJS7_S9_S4_EEEEEDaRKT_RKT0_RKT1_RKT2_ENKUlRKT_RKT0_E_clIS5_S4_EEDaSR_SU_) ;  /* 0x0000076000007944 */ /* 0x000fea0003c00000 */
[----:B-----5:R-:W-:Y:S01]  /*f410*/  MOV R3, R2 ;  /* 0x0000000200037202 */ /* 0x020fe20000000f00 */
[----:B------:R-:W-:Y:S01]  /*f420*/  IMAD.MOV.U32 R86, RZ, RZ, R55 ;  /* 0x000000ffff567224 */ /* 0x000fe200078e0037 */
[----:B------:R-:W-:Y:S02]  /*f430*/  MOV R2, 0xf450 ;  /* 0x0000f45000027802 */ /* 0x000fe40000000f00 */
[----:B-1----:R-:W-:Y:S05]  /*f440*/  CALL.REL.NOINC `($_ZN7cutlass13device_kernelIN5flash19enable_sm80_to_sm89INS1_16FlashAttnBwdSm80INS1_25CollectiveMainloopBwdSm80ILi2ELi2EN4cute5tupleIJNS5_1CILi128EEES8_NS7_ILi64EEEEEENS_10bfloat16_tEfNS_4arch4Sm80ELb1ELb0ELb1ELb1ELb1ELb0ELb0ELb0ELi2ELi4ELi4ELi4ELb0EEENS1_21CollectiveEpilogueBwdISA_SB_SD_Li256ELb1ELb0ELi2EEENS1_25SingleTileBwdLPTSchedulerILb1ELi128ELb1EEEEEEEEEvNT_6ParamsE$_ZN4cute3eso3ESOILb1ELb0EJNS_1CILi1EEENS2_ILi512EEEiEEC2ERKS3_RKS4_RKi) ;  /* 0xffff9f9000007944 */ /* 0x002fea0003c3ffff */
[----:B------:R2:W5:Y:S01]  /*f450*/  LDL R2, [R1+0x1384] ;  /* 0x0013840001027983 */ /* 0x0005620000100800 */
[----:B------:R-:W-:Y:S02]  /*f460*/  MOV R77, R33 ;  /* 0x00000021004d7202 */ /* 0x000fe40000000f00 */
[----:B------:R-:W-:Y:S02]  /*f470*/  MOV R6, 0xf490 ;  /* 0x0000f49000067802 */ /* 0x000fe40000000f00 */
[----:B-12--5:R-:W-:Y:S05]  /*f480*/  CALL.REL.NOINC `($_ZN7cutlass13device_kernelIN5flash19enable_sm80_to_sm89INS1_16FlashAttnBwdSm80INS1_25CollectiveMainloopBwdSm80ILi2ELi2EN4cute5tupleIJNS5_1CILi128EEES8_NS7_ILi64EEEEEENS_10bfloat16_tEfNS_4arch4Sm80ELb1ELb0ELb1ELb1ELb1ELb0ELb0ELb0ELi2ELi4ELi4ELi4ELb0EEENS1_21CollectiveEpilogueBwdISA_SB_SD_Li256ELb1ELb0ELi2EEENS1_25SingleTileBwdLPTSchedulerILb1ELi128ELb1EEEEEEEEEvNT_6ParamsE$_ZN4cute5tupleIJNS0_IJNS_1CILi2EEES2_S2_EEENS0_IJNS1_ILi1EEENS1_ILi512EEEiEEEEEC2ERKS3_RKS6_) ;  /* 0xffffd16000007944 */ /* 0x026fea0003c3ffff */
[----:B------:R1:W5:Y:S01]  /*f490*/  LDL R33, [R1+0x1380] ;  /* 0x0013800001217983 */ /* 0x0003620000100800 */
[----:B------:R-:W-:-:S04]  /*f4a0*/  MOV R63, 0x0 ;  /* 0x00000000003f7802 */ /* 0x000fc80000000f00 */
[----:B------:R-:W-:Y:S05]  /*f4b0*/  RET.REL.NODEC R62 `(_ZN7cutlass13device_kernelIN5flash19enable_sm80_to_sm89INS1_16FlashAttnBwdSm80INS1_25CollectiveMainloopBwdSm80ILi2ELi2EN4cute5tupleIJNS5_1CILi128EEES8_NS7_ILi64EEEEEENS_10bfloat16_tEfNS_4arch4Sm80ELb1ELb0ELb1ELb1ELb1ELb0ELb0ELb0ELi2ELi4ELi4ELi4ELb0EEENS1_21CollectiveEpilogueBwdISA_SB_SD_Li256ELb1ELb0ELi2EEENS1_25SingleTileBwdLPTSchedulerILb1ELi128ELb1EEEEEEEEEvNT_6ParamsE) ;  /* 0xffff0b403e007950 */ /* 0x000fea0003c3ffff */
        .type           $_ZN7cutlass13device_kernelIN5flash19enable_sm80_to_sm89INS1_16FlashAttnBwdSm80INS1_25CollectiveMainloopBwdSm80ILi2ELi2EN4cute5tupleIJNS5_1CILi128EEES8_NS7_ILi64EEEEEENS_10bfloat16_tEfNS_4arch4Sm80ELb1ELb0ELb1ELb1ELb1ELb0ELb0ELb0ELi2ELi4ELi4ELi4ELb0EEENS1_21CollectiveEpilogueBwdISA_SB_SD_Li256ELb1ELb0ELi2EEENS1_25SingleTileBwdLPTSchedulerILb1ELi128ELb1EEEEEEEEEvNT_6ParamsE$_ZZN4cute6detail16composition_implINS_5tupleIJNS_1CILi8EEENS3_ILi2EEES5_S5_S4_S5_EEENS2_IJNS3_ILi1EEEiiiNS3_ILi72EEENS3_ILi512EEEEEENS2_IJNS2_IJS5_S5_S5_EEES5_NS3_ILi4EEEEEENS2_IJNS2_IJS7_S9_S4_EEENS3_ILi4096EEENS3_ILi16EEEEEEEEDaRKT_RKT0_RKT1_RKT2_ENKUlRKT_RKT0_E_clISC_SG_EEDaSW_SZ_,@function
        .size           $_ZN7cutlass13device_kernelIN5flash19enable_sm80_to_sm89INS1_16FlashAttnBwdSm80INS1_25CollectiveMainloopBwdSm80ILi2ELi2EN4cute5tupleIJNS5_1CILi128EEES8_NS7_ILi64EEEEEENS_10bfloat16_tEfNS_4arch4Sm80ELb1ELb0ELb1ELb1ELb1ELb0ELb0ELb0ELi2ELi4ELi4ELi4ELb0EEENS1_21CollectiveEpilogueBwdISA_SB_SD_Li256ELb1ELb0ELi2EEENS1_25SingleTileBwdLPTSchedulerILb1ELi128ELb1EEEEEEEEEvNT_6ParamsE$_ZZN4cute6detail16composition_implINS_5tupleIJNS_1CILi8EEENS3_ILi2EEES5_S5_S4_S5_EEENS2_IJNS3_ILi1EEEiiiNS3_ILi72EEENS3_ILi512EEEEEENS2_IJNS2_IJS5_S5_S5_EEES5_NS3_ILi4EEEEEENS2_IJNS2_IJS7_S9_S4_EEENS3_ILi4096EEENS3_ILi16EEEEEEEEDaRKT_RKT0_RKT1_RKT2_ENKUlRKT_RKT0_E_clISC_SG_EEDaSW_SZ_,($_ZN7cutlass13device_kernelIN5flash19enable_sm80_to_sm89INS1_16FlashAttnBwdSm80INS1_25CollectiveMainloopBwdSm80ILi2ELi2EN4cute5tupleIJNS5_1CILi128EEES8_NS7_ILi64EEEEEENS_10bfloat16_tEfNS_4arch4Sm80ELb1ELb0ELb1ELb1ELb1ELb0ELb0ELb0ELi2ELi4ELi4ELi4ELb0EEENS1_21CollectiveEpilogueBwdISA_SB_SD_Li256ELb1ELb0ELi2EEENS1_25SingleTileBwdLPTSchedulerILb1ELi128ELb1EEEEEEEEEvNT_6ParamsE$_ZZN4cute6detail16composition_implINS_5tupleIJNS_1CILi8EEENS3_ILi2EEES5_S5_S4_S5_EEENS2_IJNS3_ILi1EEEiiiNS3_ILi72EEENS3_ILi512EEEEEENS2_IJNS3_ILi4EEES5_EEENS2_IJNS3_ILi16EEENS3_ILi8192EEEEEEEEDaRKT_RKT0_RKT1_RKT2_ENKUlRKT_RKT0_E_clISB_SD_EEDaSU_SX_ - $_ZN7cutlass13device_kernelIN5flash19enable_sm80_to_sm89INS1_16FlashAttnBwdSm80INS1_25CollectiveMainloopBwdSm80ILi2ELi2EN4cute5tupleIJNS5_1CILi128EEES8_NS7_ILi64EEEEEENS_10bfloat16_tEfNS_4arch4Sm80ELb1ELb0ELb1ELb1ELb1ELb0ELb0ELb0ELi2ELi4ELi4ELi4ELb0EEENS1_21CollectiveEpilogueBwdISA_SB_SD_Li256ELb1ELb0ELi2EEENS1_25SingleTileBwdLPTSchedulerILb1ELi128ELb1EEEEEEEEEvNT_6ParamsE$_ZZN4cute6detail16composition_implINS_5tupleIJNS_1CILi8EEENS3_ILi2EEES5_S5_S4_S5_EEENS2_IJNS3_ILi1EEEiiiNS3_ILi72EEENS3_ILi512EEEEEENS2_IJNS2_IJS5_S5_S5_EEES5_NS3_ILi4EEEEEENS2_IJNS2_IJS7_S9_S4_EEENS3_ILi4096EEENS3_ILi16EEEEEEEEDaRKT_RKT0_RKT1_RKT2_ENKUlRKT_RKT0_E_clISC_SG_EEDaSW_SZ_)
$_ZN7cutlass13device_kernelIN5flash19enable_sm80_to_sm89INS1_16FlashAttnBwdSm80INS1_25CollectiveMainloopBwdSm80ILi2ELi2EN4cute5tupleIJNS5_1CILi128EEES8_NS7_ILi64EEEEEENS_10bfloat16_tEfNS_4arch4Sm80ELb1ELb0ELb1ELb1ELb1ELb0ELb0ELb0ELi2ELi4ELi4ELi4ELb0EEENS1_21CollectiveEpilogueBwdISA_SB_SD_Li256ELb1ELb0ELi2EEENS1_25SingleTileBwdLPTSchedulerILb1ELi128ELb1EEEEEEEEEvNT_6ParamsE$_ZZN4cute6detail16composition_implINS_5tupleIJNS_1CILi8EEENS3_ILi2EEES5_S5_S4_S5_EEENS2_IJNS3_ILi1EEEiiiNS3_ILi72EEENS3_ILi512EEEEEENS2_IJNS2_IJS5_S5_S5_EEES5_NS3_ILi4EEEEEENS2_IJNS2_IJS7_S9_S4_EEENS3_ILi4096EEENS3_ILi16EEEEEEEEDaRKT_RKT0_RKT1_RKT2_ENKUlRKT_RKT0_E_clISC_SG_EEDaSW_SZ_:
        /* <DEDUP_REMOVED lines=33> */
        .type           $_ZN7cutlass13device_kernelIN5flash19enable_sm80_to_sm89INS1_16FlashAttnBwdSm80INS1_25CollectiveMainloopBwdSm80ILi2ELi2EN4cute5tupleIJNS5_1CILi128EEES8_NS7_ILi64EEEEEENS_10bfloat16_tEfNS_4arch4Sm80ELb1ELb0ELb1ELb1ELb1ELb0ELb0ELb0ELi2ELi4ELi4ELi4ELb0EEENS1_21CollectiveEpilogueBwdISA_SB_SD_Li256ELb1ELb0ELi2EEENS1_25SingleTileBwdLPTSchedulerILb1ELi128ELb1EEEEEEEEEvNT_6ParamsE$_ZZN4cute6detail16composition_implINS_5tupleIJNS_1CILi8EEENS3_ILi2EEES5_S5_S4_S5_EEENS2_IJNS3_ILi1EEEiiiNS3_ILi72EEENS3_ILi512EEEEEENS2_IJNS3_ILi4EEES5_EEENS2_IJNS3_ILi16EEENS3_ILi8192EEEEEEEEDaRKT_RKT0_RKT1_RKT2_ENKUlRKT_RKT0_E_clISB_SD_EEDaSU_SX_,@function
        .size           $_ZN7cutlass13device_kernelIN5flash19enable_sm80_to_sm89INS1_16FlashAttnBwdSm80INS1_25CollectiveMainloopBwdSm80ILi2ELi2EN4cute5tupleIJNS5_1CILi128EEES8_NS7_ILi64EEEEEENS_10bfloat16_tEfNS_4arch4Sm80ELb1ELb0ELb1ELb1ELb1ELb0ELb0ELb0ELi2ELi4ELi4ELi4ELb0EEENS1_21CollectiveEpilogueBwdISA_SB_SD_Li256ELb1ELb0ELi2EEENS1_25SingleTileBwdLPTSchedulerILb1ELi128ELb1EEEEEEEEEvNT_6ParamsE$_ZZN4cute6detail16composition_implINS_5tupleIJNS_1CILi8EEENS3_ILi2EEES5_S5_S4_S5_EEENS2_IJNS3_ILi1EEEiiiNS3_ILi72EEENS3_ILi512EEEEEENS2_IJNS3_ILi4EEES5_EEENS2_IJNS3_ILi16EEENS3_ILi8192EEEEEEEEDaRKT_RKT0_RKT1_RKT2_ENKUlRKT_RKT0_E_clISB_SD_EEDaSU_SX_,($_ZN7cutlass13device_kernelIN5flash19enable_sm80_to_sm89INS1_16FlashAttnBwdSm80INS1_25CollectiveMainloopBwdSm80ILi2ELi2EN4cute5tupleIJNS5_1CILi128EEES8_NS7_ILi64EEEEEENS_10bfloat16_tEfNS_4arch4Sm80ELb1ELb0ELb1ELb1ELb1ELb0ELb0ELb0ELi2ELi4ELi4ELi4ELb0EEENS1_21CollectiveEpilogueBwdISA_SB_SD_Li256ELb1ELb0ELi2EEENS1_25SingleTileBwdLPTSchedulerILb1ELi128ELb1EEEEEEEEEvNT_6ParamsE$_ZZN4cute6detail16composition_implINS_5tupleIJNS_1CILi8EEENS3_ILi2EEES5_S5_S4_S5_EEENS2_IJNS3_ILi1EEEiiiNS3_ILi72EEENS3_ILi512EEEEEENS2_IJS5_S5_EEENS2_IJS7_S4_EEEEEDaRKT_RKT0_RKT1_RKT2_ENKUlRKT_RKT0_E_clIS5_S4_EEDaSR_SU_ - $_ZN7cutlass13device_kernelIN5flash19enable_sm80_to_sm89INS1_16FlashAttnBwdSm80INS1_25CollectiveMainloopBwdSm80ILi2ELi2EN4cute5tupleIJNS5_1CILi128EEES8_NS7_ILi64EEEEEENS_10bfloat16_tEfNS_4arch4Sm80ELb1ELb0ELb1ELb1ELb1ELb0ELb0ELb0ELi2ELi4ELi4ELi4ELb0EEENS1_21CollectiveEpilogueBwdISA_SB_SD_Li256ELb1ELb0ELi2EEENS1_25SingleTileBwdLPTSchedulerILb1ELi128ELb1EEEEEEEEEvNT_6ParamsE$_ZZN4cute6detail16composition_implINS_5tupleIJNS_1CILi8EEENS3_ILi2EEES5_S5_S4_S5_EEENS2_IJNS3_ILi1EEEiiiNS3_ILi72EEENS3_ILi512EEEEEENS2_IJNS3_ILi4EEES5_EEENS2_IJNS3_ILi16EEENS3_ILi8192EEEEEEEEDaRKT_RKT0_RKT1_RKT2_ENKUlRKT_RKT0_E_clISB_SD_EEDaSU_SX_)
$_ZN7cutlass13device_kernelIN5flash19enable_sm80_to_sm89INS1_16FlashAttnBwdSm80INS1_25CollectiveMainloopBwdSm80ILi2ELi2EN4cute5tupleIJNS5_1CILi128EEES8_NS7_ILi64EEEEEENS_10bfloat16_tEfNS_4arch4Sm80ELb1ELb0ELb1ELb1ELb1ELb0ELb0ELb0ELi2ELi4ELi4ELi4ELb0EEENS1_21CollectiveEpilogueBwdISA_SB_SD_Li256ELb1ELb0ELi2EEENS1_25SingleTileBwdLPTSchedulerILb1ELi128ELb1EEEEEEEEEvNT_6ParamsE$_ZZN4cute6detail16composition_implINS_5tupleIJNS_1CILi8EEENS3_ILi2EEES5_S5_S4_S5_EEENS2_IJNS3_ILi1EEEiiiNS3_ILi72EEENS3_ILi512EEEEEENS2_IJNS3_ILi4EEES5_EEENS2_IJNS3_ILi16EEENS3_ILi8192EEEEEEEEDaRKT_RKT0_RKT1_RKT2_ENKUlRKT_RKT0_E_clISB_SD_EEDaSU_SX_:
        /* <DEDUP_REMOVED lines=35> */
        .type           $_ZN7cutlass13device_kernelIN5flash19enable_sm80_to_sm89INS1_16FlashAttnBwdSm80INS1_25CollectiveMainloopBwdSm80ILi2ELi2EN4cute5tupleIJNS5_1CILi128EEES8_NS7_ILi64EEEEEENS_10bfloat16_tEfNS_4arch4Sm80ELb1ELb0ELb1ELb1ELb1ELb0ELb0ELb0ELi2ELi4ELi4ELi4ELb0EEENS1_21CollectiveEpilogueBwdISA_SB_SD_Li256ELb1ELb0ELi2EEENS1_25SingleTileBwdLPTSchedulerILb1ELi128ELb1EEEEEEEEEvNT_6ParamsE$_ZZN4cute6detail16composition_implINS_5tupleIJNS_1CILi8EEENS3_ILi2EEES5_S5_S4_S5_EEENS2_IJNS3_ILi1EEEiiiNS3_ILi72EEENS3_ILi512EEEEEENS2_IJS5_S5_EEENS2_IJS7_S4_EEEEEDaRKT_RKT0_RKT1_RKT2_ENKUlRKT_RKT0_E_clIS5_S4_EEDaSR_SU_,@function
        .size           $_ZN7cutlass13device_kernelIN5flash19enable_sm80_to_sm89INS1_16FlashAttnBwdSm80INS1_25CollectiveMainloopBwdSm80ILi2ELi2EN4cute5tupleIJNS5_1CILi128EEES8_NS7_ILi64EEEEEENS_10bfloat16_tEfNS_4arch4Sm80ELb1ELb0ELb1ELb1ELb1ELb0ELb0ELb0ELi2ELi4ELi4ELi4ELb0EEENS1_21CollectiveEpilogueBwdISA_SB_SD_Li256ELb1ELb0ELi2EEENS1_25SingleTileBwdLPTSchedulerILb1ELi128ELb1EEEEEEEEEvNT_6ParamsE$_ZZN4cute6detail16composition_implINS_5tupleIJNS_1CILi8EEENS3_ILi2EEES5_S5_S4_S5_EEENS2_IJNS3_ILi1EEEiiiNS3_ILi72EEENS3_ILi512EEEEEENS2_IJS5_S5_EEENS2_IJS7_S4_EEEEEDaRKT_RKT0_RKT1_RKT2_ENKUlRKT_RKT0_E_clIS5_S4_EEDaSR_SU_,($_ZN7cutlass13device_kernelIN5flash19enable_sm80_to_sm89INS1_16FlashAttnBwdSm80INS1_25CollectiveMainloopBwdSm80ILi2ELi2EN4cute5tupleIJNS5_1CILi128EEES8_NS7_ILi64EEEEEENS_10bfloat16_tEfNS_4arch4Sm80ELb1ELb0ELb1ELb1ELb1ELb0ELb0ELb0ELi2ELi4ELi4ELi4ELb0EEENS1_21CollectiveEpilogueBwdISA_SB_SD_Li256ELb1ELb0ELi2EEENS1_25SingleTileBwdLPTSchedulerILb1ELi128ELb1EEEEEEEEEvNT_6ParamsE$_ZZN4cute6detail16composition_implINS_5tupleIJNS_1CILi8EEENS3_ILi2EEES5_S5_S4_S5_EEENS2_IJNS3_ILi1EEEiiiNS3_ILi72EEENS3_ILi512EEEEEENS2_IJS5_S5_S5_EEENS2_IJS7_S9_S4_EEEEEDaRKT_RKT0_RKT1_RKT2_ENKUlRKT_RKT0_E_clIS5_S4_EEDaSR_SU_ - $_ZN7cutlass13device_kernelIN5flash19enable_sm80_to_sm89INS1_16FlashAttnBwdSm80INS1_25CollectiveMainloopBwdSm80ILi2ELi2EN4cute5tupleIJNS5_1CILi128EEES8_NS7_ILi64EEEEEENS_10bfloat16_tEfNS_4arch4Sm80ELb1ELb0ELb1ELb1ELb1ELb0ELb0ELb0ELi2ELi4ELi4ELi4ELb0EEENS1_21CollectiveEpilogueBwdISA_SB_SD_Li256ELb1ELb0ELi2EEENS1_25SingleTileBwdLPTSchedulerILb1ELi128ELb1EEEEEEEEEvNT_6ParamsE$_ZZN4cute6detail16composition_implINS_5tupleIJNS_1CILi8EEENS3_ILi2EEES5_S5_S4_S5_EEENS2_IJNS3_ILi1EEEiiiNS3_ILi72EEENS3_ILi512EEEEEENS2_IJS5_S5_EEENS2_IJS7_S4_EEEEEDaRKT_RKT0_RKT1_RKT2_ENKUlRKT_RKT0_E_clIS5_S4_EEDaSR_SU_)
$_ZN7cutlass13device_kernelIN5flash19enable_sm80_to_sm89INS1_16FlashAttnBwdSm80INS1_25CollectiveMainloopBwdSm80ILi2ELi2EN4cute5tupleIJNS5_1CILi128EEES8_NS7_ILi64EEEEEENS_10bfloat16_tEfNS_4arch4Sm80ELb1ELb0ELb1ELb1ELb1ELb0ELb0ELb0ELi2ELi4ELi4ELi4ELb0EEENS1_21CollectiveEpilogueBwdISA_SB_SD_Li256ELb1ELb0ELi2EEENS1_25SingleTileBwdLPTSchedulerILb1ELi128ELb1EEEEEEEEEvNT_6ParamsE$_ZZN4cute6detail16composition_implINS_5tupleIJNS_1CILi8EEENS3_ILi2EEES5_S5_S4_S5_EEENS2_IJNS3_ILi1EEEiiiNS3_ILi72EEENS3_ILi512EEEEEENS2_IJS5_S5_EEENS2_IJS7_S4_EEEEEDaRKT_RKT0_RKT1_RKT2_ENKUlRKT_RKT0_E_clIS5_S4_EEDaSR_SU_:
        /* <DEDUP_REMOVED lines=15> */
[----:B-1---5:R-:W-:Y:S05]  /*f9f0*/  CALL.REL.NOINC `($_ZN7cutlass13device_kernelIN5flash19enable_sm80_to_sm89INS1_16FlashAttnBwdSm80INS1_25CollectiveMainloopBwdSm80ILi2ELi2EN4cute5tupleIJNS5_1CILi128EEES8_NS7_ILi64EEEEEENS_10bfloat16_tEfNS_4arch4Sm80ELb1ELb0ELb1ELb1ELb1ELb0ELb0ELb0ELi2ELi4ELi4ELi4ELb0EEENS1_21CollectiveEpilogueBwdISA_SB_SD_Li256ELb1ELb0ELi2EEENS1_25SingleTileBwdLPTSchedulerILb1ELi128ELb1EEEEEEEEEvNT_6ParamsE$_ZZN4cute6detail16composition_implINS_5tupleIJNS_1CILi8EEENS3_ILi2EEES5_S5_S4_S5_EEENS2_IJNS3_ILi1EEEiiiNS3_ILi72EEENS3_ILi512EEEEEES5_S4_EEDaRKT_RKT0_RKT1_RKT2_ENKUlRKT_T0_E_clINS2_IJNS2_IJEEEST_S5_S7_EEENS_17integral_constantIiLi1EEEEEDaSP_SQ_) ;  /* 0x0000066000007944 */ /* 0x022fea0003c00000 */
[----:B-----5:R2:W-:Y:S01]  /*fa00*/  STL [R1+0x13b0], R2 ;  /* 0x0013b00201007387 */ /* 0x0205e20000100800 */
[----:B------:R-:W-:Y:S02]  /*fa10*/  IADD3 R3, R5, 0x28, RZ ;  /* 0x0000002805037810 */ /* 0x000fe40007ffe0ff */
[----:B------:R-:W-:Y:S01]  /*fa20*/  MOV R6, 0xfa50 ;  /* 0x0000fa5000067802 */ /* 0x000fe20000000f00 */
[----:B------:R2:W-:Y:S04]  /*fa30*/  STL.64 [R1+0x13a8], R72 ;  /* 0x0013a84801007387 */ /* 0x0005e80000100a00 */
[----:B-12---:R-:W-:Y:S05]  /*fa40*/  CALL.REL.NOINC `($_ZN7cutlass13device_kernelIN5flash19enable_sm80_to_sm89INS1_16FlashAttnBwdSm80INS1_25CollectiveMainloopBwdSm80ILi2ELi2EN4cute5tupleIJNS5_1CILi128EEES8_NS7_ILi64EEEEEENS_10bfloat16_tEfNS_4arch4Sm80ELb1ELb0ELb1ELb1ELb1ELb0ELb0ELb0ELi2ELi4ELi4ELi4ELb0EEENS1_21CollectiveEpilogueBwdISA_SB_SD_Li256ELb1ELb0ELi2EEENS1_25SingleTileBwdLPTSchedulerILb1ELi128ELb1EEEEEEEEEvNT_6ParamsE$_ZZN4cute6detail16composition_implINS_5tupleIJNS_1CILi8EEENS3_ILi2EEES5_S5_S4_S5_EEENS2_IJNS3_ILi1EEEiiiNS3_ILi72EEENS3_ILi512EEEEEES5_S4_EEDaRKT_RKT0_RKT1_RKT2_ENKUlRKT_T0_E_clINS2_IJNS2_IJS5_EEENS2_IJiEEES7_S7_EEENS_17integral_constantIiLi2EEEEEDaSP_SQ_) ;  /* 0x000006e000007944 */ /* 0x006fea0003c00000 */
[----:B------:R-:W2:Y:S01]  /*fa50*/  LDL.64 R8, [R1+0x13a8] ;  /* 0x0013a80001087983 */ /* 0x000ea20000100a00 */
[----:B------:R-:W-:Y:S02]  /*fa60*/  IADD3 R3, R5, 0x18, RZ ;  /* 0x0000001805037810 */ /* 0x000fe40007ffe0ff */
[----:B------:R-:W-:Y:S01]  /*fa70*/  MOV R6, 0xfab0 ;  /* 0x0000fab000067802 */ /* 0x000fe20000000f00 */
[----:B-----5:R3:W-:Y:S04]  /*fa80*/  STL [R1+0x13a0], R2 ;  /* 0x0013a00201007387 */ /* 0x0207e80000100800 */
[----:B--2---:R3:W-:Y:S02]  /*fa90*/  STL.64 [R1+0x1398], R8 ;  /* 0x0013980801007387 */ /* 0x0047e40000100a00 */
[----:B-1-3--:R-:W-:Y:S05]  /*faa0*/  CALL.REL.NOINC `($_ZN7cutlass13device_kernelIN5flash19enable_sm80_to_sm89INS1_16FlashAttnBwdSm80INS1_25CollectiveMainloopBwdSm80ILi2ELi2EN4cute5tupleIJNS5_1CILi128EEES8_NS7_ILi64EEEEEENS_10bfloat16_tEfNS_4arch4Sm80ELb1ELb0ELb1ELb1ELb1ELb0ELb0ELb0ELi2ELi4ELi4ELi4ELb0EEENS1_21CollectiveEpilogueBwdISA_SB_SD_Li256ELb1ELb0ELi2EEENS1_25SingleTileBwdLPTSchedulerILb1ELi128ELb1EEEEEEEEEvNT_6ParamsE$_ZZN4cute6detail16composition_implINS_5tupleIJNS_1CILi8EEENS3_ILi2EEES5_S5_S4_S5_EEENS2_IJNS3_ILi1EEEiiiNS3_ILi72EEENS3_ILi512EEEEEES5_S4_EEDaRKT_RKT0_RKT1_RKT2_ENKUlRKT_T0_E_clINS2_IJNS2_IJS5_EEENS2_IJiEEES7_S7_EEENS_17integral_constantIiLi3EEEEEDaSP_SQ_) ;  /* 0x0000072000007944 */ /* 0x00afea0003c00000 */
[----:B------:R-:W2:Y:S01]  /*fab0*/  LDL.64 R8, [R1+0x1398] ;  /* 0x0013980001087983 */ /* 0x000ea20000100a00 */
[----:B------:R-:W-:-:S02]  /*fac0*/  IADD3 R3, R5, 0x8, RZ ;  /* 0x0000000805037810 */ /* 0x000fc40007ffe0ff */
[----:B------:R-:W-:Y:S01]  /*fad0*/  MOV R6, 0xfb10 ;  /* 0x0000fb1000067802 */ /* 0x000fe20000000f00 */
[----:B-----5:R3:W-:Y:S04]  /*fae0*/  STL [R1+0x1390], R2 ;  /* 0x0013900201007387 */ /* 0x0207e80000100800 */
[----:B--2---:R3:W-:Y:S02]  /*faf0*/  STL.64 [R1+0x1388], R8 ;  /* 0x0013880801007387 */ /* 0x0047e40000100a00 */
[----:B-1-3--:R-:W-:Y:S05]  /*fb00*/  CALL.REL.NOINC `($_ZN7cutlass13device_kernelIN5flash19enable_sm80_to_sm89INS1_16FlashAttnBwdSm80INS1_25CollectiveMainloopBwdSm80ILi2ELi2EN4cute5tupleIJNS5_1CILi128EEES8_NS7_ILi64EEEEEENS_10bfloat16_tEfNS_4arch4Sm80ELb1ELb0ELb1ELb1ELb1ELb0ELb0ELb0ELi2ELi4ELi4ELi4ELb0EEENS1_21CollectiveEpilogueBwdISA_SB_SD_Li256ELb1ELb0ELi2EEENS1_25SingleTileBwdLPTSchedulerILb1ELi128ELb1EEEEEEEEEvNT_6ParamsE$_ZZN4cute6detail16composition_implINS_5tupleIJNS_1CILi8EEENS3_ILi2EEES5_S5_S4_S5_EEENS2_IJNS3_ILi1EEEiiiNS3_ILi72EEENS3_ILi512EEEEEES5_S4_EEDaRKT_RKT0_RKT1_RKT2_ENKUlRKT_T0_E_clINS2_IJNS2_IJS5_EEENS2_IJiEEES7_S7_EEENS_17integral_constantIiLi4EEEEEDaSP_SQ_) ;  /* 0x0000076000007944 */ /* 0x00afea0003c00000 */
[----:B------:R-:W-:Y:S02]  /*fb10*/  MOV R2, R63 ;  /* 0x0000003f00027202 */ /* 0x000fe40000000f00 */
[----:B------:R-:W-:Y:S02]  /*fb20*/  MOV R6, 0xfb40 ;  /* 0x0000fb4000067802 */ /* 0x000fe40000000f00 */
[----:B-1---5:R-:W-:Y:S05]  /*fb30*/  CALL.REL.NOINC `($_ZN7cutlass13device_kernelIN5flash19enable_sm80_to_sm89INS1_16FlashAttnBwdSm80INS1_25CollectiveMainloopBwdSm80ILi2ELi2EN4cute5tupleIJNS5_1CILi128EEES8_NS7_ILi64EEEEEENS_10bfloat16_tEfNS_4arch4Sm80ELb1ELb0ELb1ELb1ELb1ELb0ELb0ELb0ELi2ELi4ELi4ELi4ELb0EEENS1_21CollectiveEpilogueBwdISA_SB_SD_Li256ELb1ELb0ELi2EEENS1_25SingleTileBwdLPTSchedulerILb1ELi128ELb1EEEEEEEEEvNT_6ParamsE$_ZN4cute5tupleIJNS_1CILi2EEEiEEC2ERKS2_RKi) ;  /* 0xffffcc5000007944 */ /* 0x022fea0003c3ffff */
[----:B------:R1:W5:Y:S01]  /*fb40*/  LDL R2, [R1+0x13c8] ;  /* 0x0013c80001027983 */ /* 0x0003620000100800 */
[----:B------:R-:W-:-:S04]  /*fb50*/  MOV R69, 0x0 ;  /* 0x0000000000457802 */ /* 0x000fc80000000f00 */
[----:B------:R-:W-:Y:S05]  /*fb60*/  RET.REL.NODEC R68 `(_ZN7cutlass13device_kernelIN5flash19enable_sm80_to_sm89INS1_16FlashAttnBwdSm80INS1_25CollectiveMainloopBwdSm80ILi2ELi2EN4cute5tupleIJNS5_1CILi128EEES8_NS7_ILi64EEEEEENS_10bfloat16_tEfNS_4arch4Sm80ELb1ELb0ELb1ELb1ELb1ELb0ELb0ELb0ELi2ELi4ELi4ELi4ELb0EEENS1_21CollectiveEpilogueBwdISA_SB_SD_Li256ELb1ELb0ELi2EEENS1_25SingleTileBwdLPTSchedulerILb1ELi128ELb1EEEEEEEEEvNT_6ParamsE) ;  /* 0xffff049044007950 */ /* 0x000fea0003c3ffff */
        .type           $_ZN7cutlass13device_kernelIN5flash19enable_sm80_to_sm89INS1_16FlashAttnBwdSm80INS1_25CollectiveMainloopBwdSm80ILi2ELi2EN4cute5tupleIJNS5_1CILi128EEES8_NS7_ILi64EEEEEENS_10bfloat16_tEfNS_4arch4Sm80ELb1ELb0ELb1ELb1ELb1ELb0ELb0ELb0ELi2ELi4ELi4ELi4ELb0EEENS1_21CollectiveEpilogueBwdISA_SB_SD_Li256ELb1ELb0ELi2EEENS1_25SingleTileBwdLPTSchedulerILb1ELi128ELb1EEEEEEEEEvNT_6ParamsE$_ZZN4cute6detail16composition_implINS_5tupleIJNS_1CILi8EEENS3_ILi2EEES5_S5_S4_S5_EEENS2_IJNS3_ILi1EEEiiiNS3_ILi72EEENS3_ILi512EEEEEENS2_IJS5_S5_S5_EEENS2_IJS7_S9_S4_EEEEEDaRKT_RKT0_RKT1_RKT2_ENKUlRKT_RKT0_E_clIS5_S4_EEDaSR_SU_,@function
        .size           $_ZN7cutlass13device_kernelIN5flash19enable_sm80_to_sm89INS1_16FlashAttnBwdSm80INS1_25CollectiveMainloopBwdSm80ILi2ELi2EN4cute5tupleIJNS5_1CILi128EEES8_NS7_ILi64EEEEEENS_10bfloat16_tEfNS_4arch4Sm80ELb1ELb0ELb1ELb1ELb1ELb0ELb0ELb0ELi2ELi4ELi4ELi4ELb0EEENS1_21CollectiveEpilogueBwdISA_SB_SD_Li256ELb1ELb0ELi2EEENS1_25SingleTileBwdLPTSchedulerILb1ELi128ELb1EEEEEEEEEvNT_6ParamsE$_ZZN4cute6detail16composition_implINS_5tupleIJNS_1CILi8EEENS3_ILi2EEES5_S5_S4_S5_EEENS2_IJNS3_ILi1EEEiiiNS3_ILi72EEENS3_ILi512EEEEEENS2_IJS5_S5_S5_EEENS2_IJS7_S9_S4_EEEEEDaRKT_RKT0_RKT1_RKT2_ENKUlRKT_RKT0_E_clIS5_S4_EEDaSR_SU_,($_ZN7cutlass13device_kernelIN5flash19enable_sm80_to_sm89INS1_16FlashAttnBwdSm80INS1_25CollectiveMainloopBwdSm80ILi2ELi2EN4cute5tupleIJNS5_1CILi128EEES8_NS7_ILi64EEEEEENS_10bfloat16_tEfNS_4arch4Sm80ELb1ELb0ELb1ELb1ELb1ELb0ELb0ELb0ELi2ELi4ELi4ELi4ELb0EEENS1_21CollectiveEpilogueBwdISA_SB_SD_Li256ELb1ELb0ELi2EEENS1_25SingleTileBwdLPTSchedulerILb1ELi128ELb1EEEEEEEEEvNT_6ParamsE$_ZZN4cute6detail16composition_implINS_5tupleIJNS_1CILi8EEENS3_ILi2EEES5_S5_S4_S5_EEENS2_IJNS3_ILi1EEEiiiNS3_ILi72EEENS3_ILi512EEEEEENS3_ILi4EEENS3_ILi16EEEEEDaRKT_RKT0_RKT1_RKT2_ENKUlRKT_T0_E_clINS2_IJNS2_IJEEESV_SB_S7_EEENS_17integral_constantIiLi2EEEEEDaSR_SS_ - $_ZN7cutlass13device_kernelIN5flash19enable_sm80_to_sm89INS1_16FlashAttnBwdSm80INS1_25CollectiveMainloopBwdSm80ILi2ELi2EN4cute5tupleIJNS5_1CILi128EEES8_NS7_ILi64EEEEEENS_10bfloat16_tEfNS_4arch4Sm80ELb1ELb0ELb1ELb1ELb1ELb0ELb0ELb0ELi2ELi4ELi4ELi4ELb0EEENS1_21CollectiveEpilogueBwdISA_SB_SD_Li256ELb1ELb0ELi2EEENS1_25SingleTileBwdLPTSchedulerILb1ELi128ELb1EEEEEEEEEvNT_6ParamsE$_ZZN4cute6detail16composition_implINS_5tupleIJNS_1CILi8EEENS3_ILi2EEES5_S5_S4_S5_EEENS2_IJNS3_ILi1EEEiiiNS3_ILi72EEENS3_ILi512EEEEEENS2_IJS5_S5_S5_EEENS2_IJS7_S9_S4_EEEEEDaRKT_RKT0_RKT1_RKT2_ENKUlRKT_RKT0_E_clIS5_S4_EEDaSR_SU_)
$_ZN7cutlass13device_kernelIN5flash19enable_sm80_to_sm89INS1_16FlashAttnBwdSm80INS1_25CollectiveMainloopBwdSm80ILi2ELi2EN4cute5tupleIJNS5_1CILi128EEES8_NS7_ILi64EEEEEENS_10bfloat16_tEfNS_4arch4Sm80ELb1ELb0ELb1ELb1ELb1ELb0ELb0ELb0ELi2ELi4ELi4ELi4ELb0EEENS1_21CollectiveEpilogueBwdISA_SB_SD_Li256ELb1ELb0ELi2EEENS1_25SingleTileBwdLPTSchedulerILb1ELi128ELb1EEEEEEEEEvNT_6ParamsE$_ZZN4cute6detail16composition_implINS_5tupleIJNS_1CILi8EEENS3_ILi2EEES5_S5_S4_S5_EEENS2_IJNS3_ILi1EEEiiiNS3_ILi72EEENS3_ILi512EEEEEENS2_IJS5_S5_S5_EEENS2_IJS7_S9_S4_EEEEEDaRKT_RKT0_RKT1_RKT2_ENKUlRKT_RKT0_E_clIS5_S4_EEDaSR_SU_:
        /* <DEDUP_REMOVED lines=37> */
[----:B------:R-:W-:Y:S02]  /*fdc0*/  MOV R4, R10 ;  /* 0x0000000a00047202 */ /* 0x000fe40000000f00 */
[----:B------:R-:W-:-:S04]  /*fdd0*/  MOV R5, 0x0 ;  /* 0x0000000000057802 */ /* 0x000fc80000000f00 */
[----:B------:R-:W-:Y:S05]  /*fde0*/  RET.REL.NODEC R4 `(_ZN7cutlass13device_kernelIN5flash19enable_sm80_to_sm89INS1_16FlashAttnBwdSm80INS1_25CollectiveMainloopBwdSm80ILi2ELi2EN4cute5tupleIJNS5_1CILi128EEES8_NS7_ILi64EEEEEENS_10bfloat16_tEfNS_4arch4Sm80ELb1ELb0ELb1ELb1ELb1ELb0ELb0ELb0ELi2ELi4ELi4ELi4ELb0EEENS1_21CollectiveEpilogueBwdISA_SB_SD_Li256ELb1ELb0ELi2EEENS1_25SingleTileBwdLPTSchedulerILb1ELi128ELb1EEEEEEEEEvNT_6ParamsE) ;  /* 0xffff021004007950 */ /* 0x000fea0003c3ffff */
        .type           $_ZN7cutlass13device_kernelIN5flash19enable_sm80_to_sm89INS1_16FlashAttnBwdSm80INS1_25CollectiveMainloopBwdSm80ILi2ELi2EN4cute5tupleIJNS5_1CILi128EEES8_NS7_ILi64EEEEEENS_10bfloat16_tEfNS_4arch4Sm80ELb1ELb0ELb1ELb1ELb1ELb0ELb0ELb0ELi2ELi4ELi4ELi4ELb0EEENS1_21CollectiveEpilogueBwdISA_SB_SD_Li256ELb1ELb0ELi2EEENS1_25SingleTileBwdLPTSchedulerILb1ELi128ELb1EEEEEEEEEvNT_6ParamsE$_ZZN4cute6detail16composition_implINS_5tupleIJNS_1CILi8EEENS3_ILi2EEES5_S5_S4_S5_EEENS2_IJNS3_ILi1EEEiiiNS3_ILi72EEENS3_ILi512EEEEEENS3_ILi4EEENS3_ILi16EEEEEDaRKT_RKT0_RKT1_RKT2_ENKUlRKT_T0_E_clINS2_IJNS2_IJEEESV_SB_S7_EEENS_17integral_constantIiLi2EEEEEDaSR_SS_,@function
        .size           $_ZN7cutlass13device_kernelIN5flash19enable_sm80_to_sm89INS1_16FlashAttnBwdSm80INS1_25CollectiveMainloopBwdSm80ILi2ELi2EN4cute5tupleIJNS5_1CILi128EEES8_NS7_ILi64EEEEEENS_10bfloat16_tEfNS_4arch4Sm80ELb1ELb0ELb1ELb1ELb1ELb0ELb0ELb0ELi2ELi4ELi4ELi4ELb0EEENS1_21CollectiveEpilogueBwdISA_SB_SD_Li256ELb1ELb0ELi2EEENS1_25SingleTileBwdLPTSchedulerILb1ELi128ELb1EEEEEEEEEvNT_6ParamsE$_ZZN4cute6detail16composition_implINS_5tupleIJNS_1CILi8EEENS3_ILi2EEES5_S5_S4_S5_EEENS2_IJNS3_ILi1EEEiiiNS3_ILi72EEENS3_ILi512EEEEEENS3_ILi4EEENS3_ILi16EEEEEDaRKT_RKT0_RKT1_RKT2_ENKUlRKT_T0_E_clINS2_IJNS2_IJEEESV_SB_S7_EEENS_17integral_constantIiLi2EEEEEDaSR_SS_,($_ZN7cutlass13device_kernelIN5flash19enable_sm80_to_sm89INS1_16FlashAttnBwdSm80INS1_25CollectiveMainloopBwdSm80ILi2ELi2EN4cute5tupleIJNS5_1CILi128EEES8_NS7_ILi64EEEEEENS_10bfloat16_tEfNS_4arch4Sm80ELb1ELb0ELb1ELb1ELb1ELb0ELb0ELb0ELi2ELi4ELi4ELi4ELb0EEENS1_21CollectiveEpilogueBwdISA_SB_SD_Li256ELb1ELb0ELi2EEENS1_25SingleTileBwdLPTSchedulerILb1ELi128ELb1EEEEEEEEEvNT_6ParamsE$_ZZN4cute6detail16composition_implINS_5tupleIJNS_1CILi8EEENS3_ILi2EEES5_S5_S4_S5_EEENS2_IJNS3_ILi1EEEiiiNS3_ILi72EEENS3_ILi512EEEEEENS3_ILi4EEENS3_ILi16EEEEEDaRKT_RKT0_RKT1_RKT2_ENKUlRKT_T0_E_clINS2_IJNS2_IJS5_EEENS2_IJiEEES5_S7_EEENS_17integral_constantIiLi3EEEEEDaSR_SS_ - $_ZN7cutlass13device_kernelIN5flash19enable_sm80_to_sm89INS1_16FlashAttnBwdSm80INS1_25CollectiveMainloopBwdSm80ILi2ELi2EN4cute5tupleIJNS5_1CILi128EEES8_NS7_ILi64EEEEEENS_10bfloat16_tEfNS_4arch4Sm80ELb1ELb0ELb1ELb1ELb1ELb0ELb0ELb0ELi2ELi4ELi4ELi4ELb0EEENS1_21CollectiveEpilogueBwdISA_SB_SD_Li256ELb1ELb0ELi2EEENS1_25SingleTileBwdLPTSchedulerILb1ELi128ELb1EEEEEEEEEvNT_6ParamsE$_ZZN4cute6detail16composition_implINS_5tupleIJNS_1CILi8EEENS3_ILi2EEES5_S5_S4_S5_EEENS2_IJNS3_ILi1EEEiiiNS3_ILi72EEENS3_ILi512EEEEEENS3_ILi4EEENS3_ILi16EEEEEDaRKT_RKT0_RKT1_RKT2_ENKUlRKT_T0_E_clINS2_IJNS2_IJEEESV_SB_S7_EEENS_17integral_constantIiLi2EEEEEDaSR_SS_)
$_ZN7cutlass13device_kernelIN5flash19enable_sm80_to_sm89INS1_16FlashAttnBwdSm80INS1_25CollectiveMainloopBwdSm80ILi2ELi2EN4cute5tupleIJNS5_1CILi128EEES8_NS7_ILi64EEEEEENS_10bfloat16_tEfNS_4arch4Sm80ELb1ELb0ELb1ELb1ELb1ELb0ELb0ELb0ELi2ELi4ELi4ELi4ELb0EEENS1_21CollectiveEpilogueBwdISA_SB_SD_Li256ELb1ELb0ELi2EEENS1_25SingleTileBwdLPTSchedulerILb1ELi128ELb1EEEEEEEEEvNT_6ParamsE$_ZZN4cute6detail16composition_implINS_5tupleIJNS_1CILi8EEENS3_ILi2EEES5_S5_S4_S5_EEENS2_IJNS3_ILi1EEEiiiNS3_ILi72EEENS3_ILi512EEEEEENS3_ILi4EEENS3_ILi16EEEEEDaRKT_RKT0_RKT1_RKT2_ENKUlRKT_T0_E_clINS2_IJNS2_IJEEESV_SB_S7_EEENS_17integral_constantIiLi2EEEEEDaSR_SS_:
        /* <DEDUP_REMOVED lines=13> */
        .type           $_ZN7cutlass13device_kernelIN5flash19enable_sm80_to_sm89INS1_16FlashAttnBwdSm80INS1_25CollectiveMainloopBwdSm80ILi2ELi2EN4cute5tupleIJNS5_1CILi128EEES8_NS7_ILi64EEEEEENS_10bfloat16_tEfNS_4arch4Sm80ELb1ELb0ELb1ELb1ELb1ELb0ELb0ELb0ELi2ELi4ELi4ELi4ELb0EEENS1_21CollectiveEpilogueBwdISA_SB_SD_Li256ELb1ELb0ELi2EEENS1_25SingleTileBwdLPTSchedulerILb1ELi128ELb1EEEEEEEEEvNT_6ParamsE$_ZZN4cute6detail16composition_implINS_5tupleIJNS_1CILi8EEENS3_ILi2EEES5_S5_S4_S5_EEENS2_IJNS3_ILi1EEEiiiNS3_ILi72EEENS3_ILi512EEEEEENS3_ILi4EEENS3_ILi16EEEEEDaRKT_RKT0_RKT1_RKT2_ENKUlRKT_T0_E_clINS2_IJNS2_IJS5_EEENS2_IJiEEES5_S7_EEENS_17integral_constantIiLi3EEEEEDaSR_SS_,@function
        .size           $_ZN7cutlass13device_kernelIN5flash19enable_sm80_to_sm89INS1_16FlashAttnBwdSm80INS1_25CollectiveMainloopBwdSm80ILi2ELi2EN4cute5tupleIJNS5_1CILi128EEES8_NS7_ILi64EEEEEENS_10bfloat16_tEfNS_4arch4Sm80ELb1ELb0ELb1ELb1ELb1ELb0ELb0ELb0ELi2ELi4ELi4ELi4ELb0EEENS1_21CollectiveEpilogueBwdISA_SB_SD_Li256ELb1ELb0ELi2EEENS1_25SingleTileBwdLPTSchedulerILb1ELi128ELb1EEEEEEEEEvNT_6ParamsE$_ZZN4cute6detail16composition_implINS_5tupleIJNS_1CILi8EEENS3_ILi2EEES5_S5_S4_S5_EEENS2_IJNS3_ILi1EEEiiiNS3_ILi72EEENS3_ILi512EEEEEENS3_ILi4EEENS3_ILi16EEEEEDaRKT_RKT0_RKT1_RKT2_ENKUlRKT_T0_E_clINS2_IJNS2_IJS5_EEENS2_IJiEEES5_S7_EEENS_17integral_constantIiLi3EEEEEDaSR_SS_,($_ZN7cutlass13device_kernelIN5flash19enable_sm80_to_sm89INS1_16FlashAttnBwdSm80INS1_25CollectiveMainloopBwdSm80ILi2ELi2EN4cute5tupleIJNS5_1CILi128EEES8_NS7_ILi64EEEEEENS_10bfloat16_tEfNS_4arch4Sm80ELb1ELb0ELb1ELb1ELb1ELb0ELb0ELb0ELi2ELi4ELi4ELi4ELb0EEENS1_21CollectiveEpilogueBwdISA_SB_SD_Li256ELb1ELb0ELi2EEENS1_25SingleTileBwdLPTSchedulerILb1ELi128ELb1EEEEEEEEEvNT_6ParamsE$_ZZN4cute6detail16composition_implINS_5tupleIJNS_1CILi8EEENS3_ILi2EEES5_S5_S4_S5_EEENS2_IJNS3_ILi1EEEiiiNS3_ILi72EEENS3_ILi512EEEEEENS3_ILi4EEENS3_ILi16EEEEEDaRKT_RKT0_RKT1_RKT2_ENKUlRKT_T0_E_clINS2_IJNS2_IJS5_S5_EEENS2_IJiiEEES7_S7_EEENS_17integral_constantIiLi4EEEEEDaSR_SS_ - $_ZN7cutlass13device_kernelIN5flash19enable_sm80_to_sm89INS1_16FlashAttnBwdSm80INS1_25CollectiveMainloopBwdSm80ILi2ELi2EN4cute5tupleIJNS5_1CILi128EEES8_NS7_ILi64EEEEEENS_10bfloat16_tEfNS_4arch4Sm80ELb1ELb0ELb1ELb1ELb1ELb0ELb0ELb0ELi2ELi4ELi4ELi4ELb0EEENS1_21CollectiveEpilogueBwdISA_SB_SD_Li256ELb1ELb0ELi2EEENS1_25SingleTileBwdLPTSchedulerILb1ELi128ELb1EEEEEEEEEvNT_6ParamsE$_ZZN4cute6detail16composition_implINS_5tupleIJNS_1CILi8EEENS3_ILi2EEES5_S5_S4_S5_EEENS2_IJNS3_ILi1EEEiiiNS3_ILi72EEENS3_ILi512EEEEEENS3_ILi4EEENS3_ILi16EEEEEDaRKT_RKT0_RKT1_RKT2_ENKUlRKT_T0_E_clINS2_IJNS2_IJS5_EEENS2_IJiEEES5_S7_EEENS_17integral_constantIiLi3EEEEEDaSR_SS_)
$_ZN7cutlass13device_kernelIN5flash19enable_sm80_to_sm89INS1_16FlashAttnBwdSm80INS1_25CollectiveMainloopBwdSm80ILi2ELi2EN4cute5tupleIJNS5_1CILi128EEES8_NS7_ILi64EEEEEENS_10bfloat16_tEfNS_4arch4Sm80ELb1ELb0ELb1ELb1ELb1ELb0ELb0ELb0ELi2ELi4ELi4ELi4ELb0EEENS1_21CollectiveEpilogueBwdISA_SB_SD_Li256ELb1ELb0ELi2EEENS1_25SingleTileBwdLPTSchedulerILb1ELi128ELb1EEEEEEEEEvNT_6ParamsE$_ZZN4cute6detail16composition_implINS_5tupleIJNS_1CILi8EEENS3_ILi2EEES5_S5_S4_S5_EEENS2_IJNS3_ILi1EEEiiiNS3_ILi72EEENS3_ILi512EEEEEENS3_ILi4EEENS3_ILi16EEEEEDaRKT_RKT0_RKT1_RKT2_ENKUlRKT_T0_E_clINS2_IJNS2_IJS5_EEENS2_IJiEEES5_S7_EEENS_17integral_constantIiLi3EEEEEDaSR_SS_:
        /* <DEDUP_REMOVED lines=13> */
[----:B------:R-:W-:Y:S02]  /*ff90*/  MOV R4, R72 ;  /* 0x0000004800047202 */ /* 0x000fe40000000f00 */
[----:B------:R-:W-:-:S04]  /*ffa0*/  MOV R5, 0x0 ;  /* 0x0000000000057802 */ /* 0x000fc80000000f00 */
[----:B------:R-:W-:Y:S05]  /*ffb0*/  RET.REL.NODEC R4 `(_ZN7cutlass13device_kernelIN5flash19enable_sm80_to_sm89INS1_16FlashAttnBwdSm80INS1_25CollectiveMainloopBwdSm80ILi2ELi2EN4cute5tupleIJNS5_1CILi128EEES8_NS7_ILi64EEEEEENS_10bfloat16_tEfNS_4arch4Sm80ELb1ELb0ELb1ELb1ELb1ELb0ELb0ELb0ELi2ELi4ELi4ELi4ELb0EEENS1_21CollectiveEpilogueBwdISA_SB_SD_Li256ELb1ELb0ELi2EEENS1_25SingleTileBwdLPTSchedulerILb1ELi128ELb1EEEEEEEEEvNT_6ParamsE) ;  /* 0xffff004004007950 */ /* 0x000fea0003c3ffff */
        .type           $_ZN7cutlass13device_kernelIN5flash19enable_sm80_to_sm89INS1_16FlashAttnBwdSm80INS1_25CollectiveMainloopBwdSm80ILi2ELi2EN4cute5tupleIJNS5_1CILi128EEES8_NS7_ILi64EEEEEENS_10bfloat16_tEfNS_4arch4Sm80ELb1ELb0ELb1ELb1ELb1ELb0ELb0ELb0ELi2ELi4ELi4ELi4ELb0EEENS1_21CollectiveEpilogueBwdISA_SB_SD_Li256ELb1ELb0ELi2EEENS1_25SingleTileBwdLPTSchedulerILb1ELi128ELb1EEEEEEEEEvNT_6ParamsE$_ZZN4cute6detail16composition_implINS_5tupleIJNS_1CILi8EEENS3_ILi2EEES5_S5_S4_S5_EEENS2_IJNS3_ILi1EEEiiiNS3_ILi72EEENS3_ILi512EEEEEENS3_ILi4EEENS3_ILi16EEEEEDaRKT_RKT0_RKT1_RKT2_ENKUlRKT_T0_E_clINS2_IJNS2_IJS5_S5_EEENS2_IJiiEEES7_S7_EEENS_17integral_constantIiLi4EEEEEDaSR_SS_,@function
        .size           $_ZN7cutlass13device_kernelIN5flash19enable_sm80_to_sm89INS1_16FlashAttnBwdSm80INS1_25CollectiveMainloopBwdSm80ILi2ELi2EN4cute5tupleIJNS5_1CILi128EEES8_NS7_ILi64EEEEEENS_10bfloat16_tEfNS_4arch4Sm80ELb1ELb0ELb1ELb1ELb1ELb0ELb0ELb0ELi2ELi4ELi4ELi4ELb0EEENS1_21CollectiveEpilogueBwdISA_SB_SD_Li256ELb1ELb0ELi2EEENS1_25SingleTileBwdLPTSchedulerILb1ELi128ELb1EEEEEEEEEvNT_6ParamsE$_ZZN4cute6detail16composition_implINS_5tupleIJNS_1CILi8EEENS3_ILi2EEES5_S5_S4_S5_EEENS2_IJNS3_ILi1EEEiiiNS3_ILi72EEENS3_ILi512EEEEEENS3_ILi4EEENS3_ILi16EEEEEDaRKT_RKT0_RKT1_RKT2_ENKUlRKT_T0_E_clINS2_IJNS2_IJS5_S5_EEENS2_IJiiEEES7_S7_EEENS_17integral_constantIiLi4EEEEEDaSR_SS_,($_ZN7cutlass13device_kernelIN5flash19enable_sm80_to_sm89INS1_16FlashAttnBwdSm80INS1_25CollectiveMainloopBwdSm80ILi2ELi2EN4cute5tupleIJNS5_1CILi128EEES8_NS7_ILi64EEEEEENS_10bfloat16_tEfNS_4arch4Sm80ELb1ELb0ELb1ELb1ELb1ELb0ELb0ELb0ELi2ELi4ELi4ELi4ELb0EEENS1_21CollectiveEpilogueBwdISA_SB_SD_Li256ELb1ELb0ELi2EEENS1_25SingleTileBwdLPTSchedulerILb1ELi128ELb1EEEEEEEEEvNT_6ParamsE$_ZZN4cute6detail16composition_implINS_5tupleIJNS_1CILi8EEENS3_ILi2EEES5_S5_S4_S5_EEENS2_IJNS3_ILi1EEEiiiNS3_ILi72EEENS3_ILi512EEEEEES5_S4_EEDaRKT_RKT0_RKT1_RKT2_ENKUlRKT_T0_E_clINS2_IJNS2_IJEEEST_S5_S7_EEENS_17integral_constantIiLi1EEEEEDaSP_SQ_ - $_ZN7cutlass13device_kernelIN5flash19enable_sm80_to_sm89INS1_16FlashAttnBwdSm80INS1_25CollectiveMainloopBwdSm80ILi2ELi2EN4cute5tupleIJNS5_1CILi128EEES8_NS7_ILi64EEEEEENS_10bfloat16_tEfNS_4arch4Sm80ELb1ELb0ELb1ELb1ELb1ELb0ELb0ELb0ELi2ELi4ELi4ELi4ELb0EEENS1_21CollectiveEpilogueBwdISA_SB_SD_Li256ELb1ELb0ELi2EEENS1_25SingleTileBwdLPTSchedulerILb1ELi128ELb1EEEEEEEEEvNT_6ParamsE$_ZZN4cute6detail16composition_implINS_5tupleIJNS_1CILi8EEENS3_ILi2EEES5_S5_S4_S5_EEENS2_IJNS3_ILi1EEEiiiNS3_ILi72EEENS3_ILi512EEEEEENS3_ILi4EEENS3_ILi16EEEEEDaRKT_RKT0_RKT1_RKT2_ENKUlRKT_T0_E_clINS2_IJNS2_IJS5_S5_EEENS2_IJiiEEES7_S7_EEENS_17integral_constantIiLi4EEEEEDaSR_SS_)
$_ZN7cutlass13device_kernelIN5flash19enable_sm80_to_sm89INS1_16FlashAttnBwdSm80INS1_25CollectiveMainloopBwdSm80ILi2ELi2EN4cute5tupleIJNS5_1CILi128EEES8_NS7_ILi64EEEEEENS_10bfloat16_tEfNS_4arch4Sm80ELb1ELb0ELb1ELb1ELb1ELb0ELb0ELb0ELi2ELi4ELi4ELi4ELb0EEENS1_21CollectiveEpilogueBwdISA_SB_SD_Li256ELb1ELb0ELi2EEENS1_25SingleTileBwdLPTSchedulerILb1ELi128ELb1EEEEEEEEEvNT_6ParamsE$_ZZN4cute6detail16composition_implINS_5tupleIJNS_1CILi8EEENS3_ILi2EEES5_S5_S4_S5_EEENS2_IJNS3_ILi1EEEiiiNS3_ILi72EEENS3_ILi512EEEEEENS3_ILi4EEENS3_ILi16EEEEEDaRKT_RKT0_RKT1_RKT2_ENKUlRKT_T0_E_clINS2_IJNS2_IJS5_S5_EEENS2_IJiiEEES7_S7_EEENS_17integral_constantIiLi4EEEEEDaSR_SS_:
        /* <DEDUP_REMOVED lines=10> */
        .type           $_ZN7cutlass13device_kernelIN5flash19enable_sm80_to_sm89INS1_16FlashAttnBwdSm80INS1_25CollectiveMainloopBwdSm80ILi2ELi2EN4cute5tupleIJNS5_1CILi128EEES8_NS7_ILi64EEEEEENS_10bfloat16_tEfNS_4arch4Sm80ELb1ELb0ELb1ELb1ELb1ELb0ELb0ELb0ELi2ELi4ELi4ELi4ELb0EEENS1_21CollectiveEpilogueBwdISA_SB_SD_Li256ELb1ELb0ELi2EEENS1_25SingleTileBwdLPTSchedulerILb1ELi128ELb1EEEEEEEEEvNT_6ParamsE$_ZZN4cute6detail16composition_implINS_5tupleIJNS_1CILi8EEENS3_ILi2EEES5_S5_S4_S5_EEENS2_IJNS3_ILi1EEEiiiNS3_ILi72EEENS3_ILi512EEEEEES5_S4_EEDaRKT_RKT0_RKT1_RKT2_ENKUlRKT_T0_E_clINS2_IJNS2_IJEEEST_S5_S7_EEENS_17integral_constantIiLi1EEEEEDaSP_SQ_,@function
        .size           $_ZN7cutlass13device_kernelIN5flash19enable_sm80_to_sm89INS1_16FlashAttnBwdSm80INS1_25CollectiveMainloopBwdSm80ILi2ELi2EN4cute5tupleIJNS5_1CILi128EEES8_NS7_ILi64EEEEEENS_10bfloat16_tEfNS_4arch4Sm80ELb1ELb0ELb1ELb1ELb1ELb0ELb0ELb0ELi2ELi4ELi4ELi4ELb0EEENS1_21CollectiveEpilogueBwdISA_SB_SD_Li256ELb1ELb0ELi2EEENS1_25SingleTileBwdLPTSchedulerILb1ELi128ELb1EEEEEEEEEvNT_6ParamsE$_ZZN4cute6detail16composition_implINS_5tupleIJNS_1CILi8EEENS3_ILi2EEES5_S5_S4_S5_EEENS2_IJNS3_ILi1EEEiiiNS3_ILi72EEENS3_ILi512EEEEEES5_S4_EEDaRKT_RKT0_RKT1_RKT2_ENKUlRKT_T0_E_clINS2_IJNS2_IJEEEST_S5_S7_EEENS_17integral_constantIiLi1EEEEEDaSP_SQ_,($_ZN7cutlass13device_kernelIN5flash19enable_sm80_to_sm89INS1_16FlashAttnBwdSm80INS1_25CollectiveMainloopBwdSm80ILi2ELi2EN4cute5tupleIJNS5_1CILi128EEES8_NS7_ILi64EEEEEENS_10bfloat16_tEfNS_4arch4Sm80ELb1ELb0ELb1ELb1ELb1ELb0ELb0ELb0ELi2ELi4ELi4ELi4ELb0EEENS1_21CollectiveEpilogueBwdISA_SB_SD_Li256ELb1ELb0ELi2EEENS1_25SingleTileBwdLPTSchedulerILb1ELi128ELb1EEEEEEEEEvNT_6ParamsE$_ZZN4cute6detail16composition_implINS_5tupleIJNS_1CILi8EEENS3_ILi2EEES5_S5_S4_S5_EEENS2_IJNS3_ILi1EEEiiiNS3_ILi72EEENS3_ILi512EEEEEES5_S4_EEDaRKT_RKT0_RKT1_RKT2_ENKUlRKT_T0_E_clINS2_IJNS2_IJS5_EEENS2_IJiEEES7_S7_EEENS_17integral_constantIiLi2EEEEEDaSP_SQ_ - $_ZN7cutlass13device_kernelIN5flash19enable_sm80_to_sm89INS1_16FlashAttnBwdSm80INS1_25CollectiveMainloopBwdSm80ILi2ELi2EN4cute5tupleIJNS5_1CILi128EEES8_NS7_ILi64EEEEEENS_10bfloat16_tEfNS_4arch4Sm80ELb1ELb0ELb1ELb1ELb1ELb0ELb0ELb0ELi2ELi4ELi4ELi4ELb0EEENS1_21CollectiveEpilogueBwdISA_SB_SD_Li256ELb1ELb0ELi2EEENS1_25SingleTileBwdLPTSchedulerILb1ELi128ELb1EEEEEEEEEvNT_6ParamsE$_ZZN4cute6detail16composition_implINS_5tupleIJNS_1CILi8EEENS3_ILi2EEES5_S5_S4_S5_EEENS2_IJNS3_ILi1EEEiiiNS3_ILi72EEENS3_ILi512EEEEEES5_S4_EEDaRKT_RKT0_RKT1_RKT2_ENKUlRKT_T0_E_clINS2_IJNS2_IJEEEST_S5_S7_EEENS_17integral_constantIiLi1EEEEEDaSP_SQ_)
$_ZN7cutlass13device_kernelIN5flash19enable_sm80_to_sm89INS1_16FlashAttnBwdSm80INS1_25CollectiveMainloopBwdSm80ILi2ELi2EN4cute5tupleIJNS5_1CILi128EEES8_NS7_ILi64EEEEEENS_10bfloat16_tEfNS_4arch4Sm80ELb1ELb0ELb1ELb1ELb1ELb0ELb0ELb0ELi2ELi4ELi4ELi4ELb0EEENS1_21CollectiveEpilogueBwdISA_SB_SD_Li256ELb1ELb0ELi2EEENS1_25SingleTileBwdLPTSchedulerILb1ELi128ELb1EEEEEEEEEvNT_6ParamsE$_ZZN4cute6detail16composition_implINS_5tupleIJNS_1CILi8EEENS3_ILi2EEES5_S5_S4_S5_EEENS2_IJNS3_ILi1EEEiiiNS3_ILi72EEENS3_ILi512EEEEEES5_S4_EEDaRKT_RKT0_RKT1_RKT2_ENKUlRKT_T0_E_clINS2_IJNS2_IJEEEST_S5_S7_EEENS_17integral_constantIiLi1EEEEEDaSP_SQ_:
        /* <DEDUP_REMOVED lines=10> */
[----:B------:R-:W-:Y:S02]  /*10100*/  MOV R8, R6 ;  /* 0x0000000600087202 */ /* 0x000fe40000000f00 */
[----:B------:R-:W-:-:S04]  /*10110*/  MOV R9, 0x0 ;  /* 0x0000000000097802 */ /* 0x000fc80000000f00 */
[----:B------:R-:W-:Y:S05]  /*10120*/  RET.REL.NODEC R8 `(_ZN7cutlass13device_kernelIN5flash19enable_sm80_to_sm89INS1_16FlashAttnBwdSm80INS1_25CollectiveMainloopBwdSm80ILi2ELi2EN4cute5tupleIJNS5_1CILi128EEES8_NS7_ILi64EEEEEENS_10bfloat16_tEfNS_4arch4Sm80ELb1ELb0ELb1ELb1ELb1ELb0ELb0ELb0ELi2ELi4ELi4ELi4ELb0EEENS1_21CollectiveEpilogueBwdISA_SB_SD_Li256ELb1ELb0ELi2EEENS1_25SingleTileBwdLPTSchedulerILb1ELi128ELb1EEEEEEEEEvNT_6ParamsE) ;  /* 0xfffefed008007950 */ /* 0x000fea0003c3ffff */
        .type           $_ZN7cutlass13device_kernelIN5flash19enable_sm80_to_sm89INS1_16FlashAttnBwdSm80INS1_25CollectiveMainloopBwdSm80ILi2ELi2EN4cute5tupleIJNS5_1CILi128EEES8_NS7_ILi64EEEEEENS_10bfloat16_tEfNS_4arch4Sm80ELb1ELb0ELb1ELb1ELb1ELb0ELb0ELb0ELi2ELi4ELi4ELi4ELb0EEENS1_21CollectiveEpilogueBwdISA_SB_SD_Li256ELb1ELb0ELi2EEENS1_25SingleTileBwdLPTSchedulerILb1ELi128ELb1EEEEEEEEEvNT_6ParamsE$_ZZN4cute6detail16composition_implINS_5tupleIJNS_1CILi8EEENS3_ILi2EEES5_S5_S4_S5_EEENS2_IJNS3_ILi1EEEiiiNS3_ILi72EEENS3_ILi512EEEEEES5_S4_EEDaRKT_RKT0_RKT1_RKT2_ENKUlRKT_T0_E_clINS2_IJNS2_IJS5_EEENS2_IJiEEES7_S7_EEENS_17integral_constantIiLi2EEEEEDaSP_SQ_,@function
        .size           $_ZN7cutlass13device_kernelIN5flash19enable_sm80_to_sm89INS1_16FlashAttnBwdSm80INS1_25CollectiveMainloopBwdSm80ILi2ELi2EN4cute5tupleIJNS5_1CILi128EEES8_NS7_ILi64EEEEEENS_10bfloat16_tEfNS_4arch4Sm80ELb1ELb0ELb1ELb1ELb1ELb0ELb0ELb0ELi2ELi4ELi4ELi4ELb0EEENS1_21CollectiveEpilogueBwdISA_SB_SD_Li256ELb1ELb0ELi2EEENS1_25SingleTileBwdLPTSchedulerILb1ELi128ELb1EEEEEEEEEvNT_6ParamsE$_ZZN4cute6detail16composition_implINS_5tupleIJNS_1CILi8EEENS3_ILi2EEES5_S5_S4_S5_EEENS2_IJNS3_ILi1EEEiiiNS3_ILi72EEENS3_ILi512EEEEEES5_S4_EEDaRKT_RKT0_RKT1_RKT2_ENKUlRKT_T0_E_clINS2_IJNS2_IJS5_EEENS2_IJiEEES7_S7_EEENS_17integral_constantIiLi2EEEEEDaSP_SQ_,($_ZN7cutlass13device_kernelIN5flash19enable_sm80_to_sm89INS1_16FlashAttnBwdSm80INS1_25CollectiveMainloopBwdSm80ILi2ELi2EN4cute5tupleIJNS5_1CILi128EEES8_NS7_ILi64EEEEEENS_10bfloat16_tEfNS_4arch4Sm80ELb1ELb0ELb1ELb1ELb1ELb0ELb0ELb0ELi2ELi4ELi4ELi4ELb0EEENS1_21CollectiveEpilogueBwdISA_SB_SD_Li256ELb1ELb0ELi2EEENS1_25SingleTileBwdLPTSchedulerILb1ELi128ELb1EEEEEEEEEvNT_6ParamsE$_ZZN4cute6detail16composition_implINS_5tupleIJNS_1CILi8EEENS3_ILi2EEES5_S5_S4_S5_EEENS2_IJNS3_ILi1EEEiiiNS3_ILi72EEENS3_ILi512EEEEEES5_S4_EEDaRKT_RKT0_RKT1_RKT2_ENKUlRKT_T0_E_clINS2_IJNS2_IJS5_EEENS2_IJiEEES7_S7_EEENS_17integral_constantIiLi3EEEEEDaSP_SQ_ - $_ZN7cutlass13device_kernelIN5flash19enable_sm80_to_sm89INS1_16FlashAttnBwdSm80INS1_25CollectiveMainloopBwdSm80ILi2ELi2EN4cute5tupleIJNS5_1CILi128EEES8_NS7_ILi64EEEEEENS_10bfloat16_tEfNS_4arch4Sm80ELb1ELb0ELb1ELb1ELb1ELb0ELb0ELb0ELi2ELi4ELi4ELi4ELb0EEENS1_21CollectiveEpilogueBwdISA_SB_SD_Li256ELb1ELb0ELi2EEENS1_25SingleTileBwdLPTSchedulerILb1ELi128ELb1EEEEEEEEEvNT_6ParamsE$_ZZN4cute6detail16composition_implINS_5tupleIJNS_1CILi8EEENS3_ILi2EEES5_S5_S4_S5_EEENS2_IJNS3_ILi1EEEiiiNS3_ILi72EEENS3_ILi512EEEEEES5_S4_EEDaRKT_RKT0_RKT1_RKT2_ENKUlRKT_T0_E_clINS2_IJNS2_IJS5_EEENS2_IJiEEES7_S7_EEENS_17integral_constantIiLi2EEEEEDaSP_SQ_)
$_ZN7cutlass13device_kernelIN5flash19enable_sm80_to_sm89INS1_16FlashAttnBwdSm80INS1_25CollectiveMainloopBwdSm80ILi2ELi2EN4cute5tupleIJNS5_1CILi128EEES8_NS7_ILi64EEEEEENS_10bfloat16_tEfNS_4arch4Sm80ELb1ELb0ELb1ELb1ELb1ELb0ELb0ELb0ELi2ELi4ELi4ELi4ELb0EEENS1_21CollectiveEpilogueBwdISA_SB_SD_Li256ELb1ELb0ELi2EEENS1_25SingleTileBwdLPTSchedulerILb1ELi128ELb1EEEEEEEEEvNT_6ParamsE$_ZZN4cute6detail16composition_implINS_5tupleIJNS_1CILi8EEENS3_ILi2EEES5_S5_S4_S5_EEENS2_IJNS3_ILi1EEEiiiNS3_ILi72EEENS3_ILi512EEEEEES5_S4_EEDaRKT_RKT0_RKT1_RKT2_ENKUlRKT_T0_E_clINS2_IJNS2_IJS5_EEENS2_IJiEEES7_S7_EEENS_17integral_constantIiLi2EEEEEDaSP_SQ_:
[----:B------:R-:W-:-:S06]  /*10130*/  IADD3 R3, R3, -c[0x0][0x20], RZ ;  /* 0x8000080003037a10 */ /* 0x000fcc0007ffe0ff */
[----:B------:R-:W5:Y:S01]  /*10140*/  LDL R3, [R3] ;  /* 0x0000000003037983 */ /* 0x000f620000100800 */
[----:B------:R-:W-:Y:S02]  /*10150*/  IADD3 R2, R1, 0x16d0, RZ ;  /* 0x000016d001027810 */ /* 0x000fe40007ffe0ff */
[----:B------:R-:W-:Y:S02]  /*10160*/  MOV R4, 0x10190 ;  /* 0x0001019000047802 */ /* 0x000fe40000000f00 */
[----:B------:R-:W-:Y:S02]  /*10170*/  IADD3 R2, R2, c[0x0][0x20], RZ ;  /* 0x0000080002027a10 */ /* 0x000fe40007ffe0ff */
[----:B-----5:R-:W-:Y:S05]  /*10180*/  CALL.REL.NOINC `($_ZN7cutlass13device_kernelIN5flash19enable_sm80_to_sm89INS1_16FlashAttnBwdSm80INS1_25CollectiveMainloopBwdSm80ILi2ELi2EN4cute5tupleIJNS5_1CILi128EEES8_NS7_ILi64EEEEEENS_10bfloat16_tEfNS_4arch4Sm80ELb1ELb0ELb1ELb1ELb1ELb0ELb0ELb0ELi2ELi4ELi4ELi4ELb0EEENS1_21CollectiveEpilogueBwdISA_SB_SD_Li256ELb1ELb0ELi2EEENS1_25SingleTileBwdLPTSchedulerILb1ELi128ELb1EEEEEEEEEvNT_6ParamsE$_ZN4cute3eso3ESOILb1ELb0EJNS_5tupleIJNS_1CILi2EEEEEENS2_IJiEEENS3_ILi1EEES7_EEC2ERKS5_RKS6_RKS7_SE_) ;  /* 0xffffa1b000007944 */ /* 0x020fea0003c3ffff */
[----:B-1----:R1:W5:Y:S01]  /*10190*/  LDL R2, [R1+0x16d0] ;  /* 0x0016d00001027983 */ /* 0x0023620000100800 */
[----:B------:R-:W-:Y:S02]  /*101a0*/  MOV R8, R6 ;  /* 0x0000000600087202 */ /* 0x000fe40000000f00 */
[----:B------:R-:W-:-:S04]  /*101b0*/  MOV R9, 0x0 ;  /* 0x0000000000097802 */ /* 0x000fc80000000f00 */
[----:B------:R-:W-:Y:S05]  /*101c0*/  RET.REL.NODEC R8 `(_ZN7cutlass13device_kernelIN5flash19enable_sm80_to_sm89INS1_16FlashAttnBwdSm80INS1_25CollectiveMainloopBwdSm80ILi2ELi2EN4cute5tupleIJNS5_1CILi128EEES8_NS7_ILi64EEEEEENS_10bfloat16_tEfNS_4arch4Sm80ELb1ELb0ELb1ELb1ELb1ELb0ELb0ELb0ELi2ELi4ELi4ELi4ELb0EEENS1_21CollectiveEpilogueBwdISA_SB_SD_Li256ELb1ELb0ELi2EEENS1_25SingleTileBwdLPTSchedulerILb1ELi128ELb1EEEEEEEEEvNT_6ParamsE) ;  /* 0xfffefe3008007950 */ /* 0x000fea0003c3ffff */
        .type           $_ZN7cutlass13device_kernelIN5flash19enable_sm80_to_sm89INS1_16FlashAttnBwdSm80INS1_25CollectiveMainloopBwdSm80ILi2ELi2EN4cute5tupleIJNS5_1CILi128EEES8_NS7_ILi64EEEEEENS_10bfloat16_tEfNS_4arch4Sm80ELb1ELb0ELb1ELb1ELb1ELb0ELb0ELb0ELi2ELi4ELi4ELi4ELb0EEENS1_21CollectiveEpilogueBwdISA_SB_SD_Li256ELb1ELb0ELi2EEENS1_25SingleTileBwdLPTSchedulerILb1ELi128ELb1EEEEEEEEEvNT_6ParamsE$_ZZN4cute6detail16composition_implINS_5tupleIJNS_1CILi8EEENS3_ILi2EEES5_S5_S4_S5_EEENS2_IJNS3_ILi1EEEiiiNS3_ILi72EEENS3_ILi512EEEEEES5_S4_EEDaRKT_RKT0_RKT1_RKT2_ENKUlRKT_T0_E_clINS2_IJNS2_IJS5_EEENS2_IJiEEES7_S7_EEENS_17integral_constantIiLi3EEEEEDaSP_SQ_,@function
        .size           $_ZN7cutlass13device_kernelIN5flash19enable_sm80_to_sm89INS1_16FlashAttnBwdSm80INS1_25CollectiveMainloopBwdSm80ILi2ELi2EN4cute5tupleIJNS5_1CILi128EEES8_NS7_ILi64EEEEEENS_10bfloat16_tEfNS_4arch4Sm80ELb1ELb0ELb1ELb1ELb1ELb0ELb0ELb0ELi2ELi4ELi4ELi4ELb0EEENS1_21CollectiveEpilogueBwdISA_SB_SD_Li256ELb1ELb0ELi2EEENS1_25SingleTileBwdLPTSchedulerILb1ELi128ELb1EEEEEEEEEvNT_6ParamsE$_ZZN4cute6detail16composition_implINS_5tupleIJNS_1CILi8EEENS3_ILi2EEES5_S5_S4_S5_EEENS2_IJNS3_ILi1EEEiiiNS3_ILi72EEENS3_ILi512EEEEEES5_S4_EEDaRKT_RKT0_RKT1_RKT2_ENKUlRKT_T0_E_clINS2_IJNS2_IJS5_EEENS2_IJiEEES7_S7_EEENS_17integral_constantIiLi3EEEEEDaSP_SQ_,($_ZN7cutlass13device_kernelIN5flash19enable_sm80_to_sm89INS1_16FlashAttnBwdSm80INS1_25CollectiveMainloopBwdSm80ILi2ELi2EN4cute5tupleIJNS5_1CILi128EEES8_NS7_ILi64EEEEEENS_10bfloat16_tEfNS_4arch4Sm80ELb1ELb0ELb1ELb1ELb1ELb0ELb0ELb0ELi2ELi4ELi4ELi4ELb0EEENS1_21CollectiveEpilogueBwdISA_SB_SD_Li256ELb1ELb0ELi2EEENS1_25SingleTileBwdLPTSchedulerILb1ELi128ELb1EEEEEEEEEvNT_6ParamsE$_ZZN4cute6detail16composition_implINS_5tupleIJNS_1CILi8EEENS3_ILi2EEES5_S5_S4_S5_EEENS2_IJNS3_ILi1EEEiiiNS3_ILi72EEENS3_ILi512EEEEEES5_S4_EEDaRKT_RKT0_RKT1_RKT2_ENKUlRKT_T0_E_clINS2_IJNS2_IJS5_EEENS2_IJiEEES7_S7_EEENS_17integral_constantIiLi4EEEEEDaSP_SQ_ - $_ZN7cutlass13device_kernelIN5flash19enable_sm80_to_sm89INS1_16FlashAttnBwdSm80INS1_25CollectiveMainloopBwdSm80ILi2ELi2EN4cute5tupleIJNS5_1CILi128EEES8_NS7_ILi64EEEEEENS_10bfloat16_tEfNS_4arch4Sm80ELb1ELb0ELb1ELb1ELb1ELb0ELb0ELb0ELi2ELi4ELi4ELi4ELb0EEENS1_21CollectiveEpilogueBwdISA_SB_SD_Li256ELb1ELb0ELi2EEENS1_25SingleTileBwdLPTSchedulerILb1ELi128ELb1EEEEEEEEEvNT_6ParamsE$_ZZN4cute6detail16composition_implINS_5tupleIJNS_1CILi8EEENS3_ILi2EEES5_S5_S4_S5_EEENS2_IJNS3_ILi1EEEiiiNS3_ILi72EEENS3_ILi512EEEEEES5_S4_EEDaRKT_RKT0_RKT1_RKT2_ENKUlRKT_T0_E_clINS2_IJNS2_IJS5_EEENS2_IJiEEES7_S7_EEENS_17integral_constantIiLi3EEEEEDaSP_SQ_)
$_ZN7cutlass13device_kernelIN5flash19enable_sm80_to_sm89INS1_16FlashAttnBwdSm80INS1_25CollectiveMainloopBwdSm80ILi2ELi2EN4cute5tupleIJNS5_1CILi128EEES8_NS7_ILi64EEEEEENS_10bfloat16_tEfNS_4arch4Sm80ELb1ELb0ELb1ELb1ELb1ELb0ELb0ELb0ELi2ELi4ELi4ELi4ELb0EEENS1_21CollectiveEpilogueBwdISA_SB_SD_Li256ELb1ELb0ELi2EEENS1_25SingleTileBwdLPTSchedulerILb1ELi128ELb1EEEEEEEEEvNT_6ParamsE$_ZZN4cute6detail16composition_implINS_5tupleIJNS_1CILi8EEENS3_ILi2EEES5_S5_S4_S5_EEENS2_IJNS3_ILi1EEEiiiNS3_ILi72EEENS3_ILi512EEEEEES5_S4_EEDaRKT_RKT0_RKT1_RKT2_ENKUlRKT_T0_E_clINS2_IJNS2_IJS5_EEENS2_IJiEEES7_S7_EEENS_17integral_constantIiLi3EEEEEDaSP_SQ_:
        /* <DEDUP_REMOVED lines=10> */
        .type           $_ZN7cutlass13device_kernelIN5flash19enable_sm80_to_sm89INS1_16FlashAttnBwdSm80INS1_25CollectiveMainloopBwdSm80ILi2ELi2EN4cute5tupleIJNS5_1CILi128EEES8_NS7_ILi64EEEEEENS_10bfloat16_tEfNS_4arch4Sm80ELb1ELb0ELb1ELb1ELb1ELb0ELb0ELb0ELi2ELi4ELi4ELi4ELb0EEENS1_21CollectiveEpilogueBwdISA_SB_SD_Li256ELb1ELb0ELi2EEENS1_25SingleTileBwdLPTSchedulerILb1ELi128ELb1EEEEEEEEEvNT_6ParamsE$_ZZN4cute6detail16composition_implINS_5tupleIJNS_1CILi8EEENS3_ILi2EEES5_S5_S4_S5_EEENS2_IJNS3_ILi1EEEiiiNS3_ILi72EEENS3_ILi512EEEEEES5_S4_EEDaRKT_RKT0_RKT1_RKT2_ENKUlRKT_T0_E_clINS2_IJNS2_IJS5_EEENS2_IJiEEES7_S7_EEENS_17integral_constantIiLi4EEEEEDaSP_SQ_,@function
        .size           $_ZN7cutlass13device_kernelIN5flash19enable_sm80_to_sm89INS1_16FlashAttnBwdSm80INS1_25CollectiveMainloopBwdSm80ILi2ELi2EN4cute5tupleIJNS5_1CILi128EEES8_NS7_ILi64EEEEEENS_10bfloat16_tEfNS_4arch4Sm80ELb1ELb0ELb1ELb1ELb1ELb0ELb0ELb0ELi2ELi4ELi4ELi4ELb0EEENS1_21CollectiveEpilogueBwdISA_SB_SD_Li256ELb1ELb0ELi2EEENS1_25SingleTileBwdLPTSchedulerILb1ELi128ELb1EEEEEEEEEvNT_6ParamsE$_ZZN4cute6detail16composition_implINS_5tupleIJNS_1CILi8EEENS3_ILi2EEES5_S5_S4_S5_EEENS2_IJNS3_ILi1EEEiiiNS3_ILi72EEENS3_ILi512EEEEEES5_S4_EEDaRKT_RKT0_RKT1_RKT2_ENKUlRKT_T0_E_clINS2_IJNS2_IJS5_EEENS2_IJiEEES7_S7_EEENS_17integral_constantIiLi4EEEEEDaSP_SQ_,($_ZN7cutlass13device_kernelIN5flash19enable_sm80_to_sm89INS1_16FlashAttnBwdSm80INS1_25CollectiveMainloopBwdSm80ILi2ELi2EN4cute5tupleIJNS5_1CILi128EEES8_NS7_ILi64EEEEEENS_10bfloat16_tEfNS_4arch4Sm80ELb1ELb0ELb1ELb1ELb1ELb0ELb0ELb0ELi2ELi4ELi4ELi4ELb0EEENS1_21CollectiveEpilogueBwdISA_SB_SD_Li256ELb1ELb0ELi2EEENS1_25SingleTileBwdLPTSchedulerILb1ELi128ELb1EEEEEEEEEvNT_6ParamsE$_ZZN4cute6detail9lift_diceINS_5tupleIJiNS2_IJiNS_1CILi0EEEEEEEEES6_EEDaRKT_RKT0_ENKUlRKT_RKT0_E_clIS5_S5_EEDaSF_SI_ - $_ZN7cutlass13device_kernelIN5flash19enable_sm80_to_sm89INS1_16FlashAttnBwdSm80INS1_25CollectiveMainloopBwdSm80ILi2ELi2EN4cute5tupleIJNS5_1CILi128EEES8_NS7_ILi64EEEEEENS_10bfloat16_tEfNS_4arch4Sm80ELb1ELb0ELb1ELb1ELb1ELb0ELb0ELb0ELi2ELi4ELi4ELi4ELb0EEENS1_21CollectiveEpilogueBwdISA_SB_SD_Li256ELb1ELb0ELi2EEENS1_25SingleTileBwdLPTSchedulerILb1ELi128ELb1EEEEEEEEEvNT_6ParamsE$_ZZN4cute6detail16composition_implINS_5tupleIJNS_1CILi8EEENS3_ILi2EEES5_S5_S4_S5_EEENS2_IJNS3_ILi1EEEiiiNS3_ILi72EEENS3_ILi512EEEEEES5_S4_EEDaRKT_RKT0_RKT1_RKT2_ENKUlRKT_T0_E_clINS2_IJNS2_IJS5_EEENS2_IJiEEES7_S7_EEENS_17integral_constantIiLi4EEEEEDaSP_SQ_)
$_ZN7cutlass13device_kernelIN5flash19enable_sm80_to_sm89INS1_16FlashAttnBwdSm80INS1_25CollectiveMainloopBwdSm80ILi2ELi2EN4cute5tupleIJNS5_1CILi128EEES8_NS7_ILi64EEEEEENS_10bfloat16_tEfNS_4arch4Sm80ELb1ELb0ELb1ELb1ELb1ELb0ELb0ELb0ELi2ELi4ELi4ELi4ELb0EEENS1_21CollectiveEpilogueBwdISA_SB_SD_Li256ELb1ELb0ELi2EEENS1_25SingleTileBwdLPTSchedulerILb1ELi128ELb1EEEEEEEEEvNT_6ParamsE$_ZZN4cute6detail16composition_implINS_5tupleIJNS_1CILi8EEENS3_ILi2EEES5_S5_S4_S5_EEENS2_IJNS3_ILi1EEEiiiNS3_ILi72EEENS3_ILi512EEEEEES5_S4_EEDaRKT_RKT0_RKT1_RKT2_ENKUlRKT_T0_E_clINS2_IJNS2_IJS5_EEENS2_IJiEEES7_S7_EEENS_17integral_constantIiLi4EEEEEDaSP_SQ_:
        /* <DEDUP_REMOVED lines=10> */
        .type           $_ZN7cutlass13device_kernelIN5flash19enable_sm80_to_sm89INS1_16FlashAttnBwdSm80INS1_25CollectiveMainloopBwdSm80ILi2ELi2EN4cute5tupleIJNS5_1CILi128EEES8_NS7_ILi64EEEEEENS_10bfloat16_tEfNS_4arch4Sm80ELb1ELb0ELb1ELb1ELb1ELb0ELb0ELb0ELi2ELi4ELi4ELi4ELb0EEENS1_21CollectiveEpilogueBwdISA_SB_SD_Li256ELb1ELb0ELi2EEENS1_25SingleTileBwdLPTSchedulerILb1ELi128ELb1EEEEEEEEEvNT_6ParamsE$_ZZN4cute6detail9lift_diceINS_5tupleIJiNS2_IJiNS_1CILi0EEEEEEEEES6_EEDaRKT_RKT0_ENKUlRKT_RKT0_E_clIS5_S5_EEDaSF_SI_,@function
        .size           $_ZN7cutlass13device_kernelIN5flash19enable_sm80_to_sm89INS1_16FlashAttnBwdSm80INS1_25CollectiveMainloopBwdSm80ILi2ELi2EN4cute5tupleIJNS5_1CILi128EEES8_NS7_ILi64EEEEEENS_10bfloat16_tEfNS_4arch4Sm80ELb1ELb0ELb1ELb1ELb1ELb0ELb0ELb0ELi2ELi4ELi4ELi4ELb0EEENS1_21CollectiveEpilogueBwdISA_SB_SD_Li256ELb1ELb0ELi2EEENS1_25SingleTileBwdLPTSchedulerILb1ELi128ELb1EEEEEEEEEvNT_6ParamsE$_ZZN4cute6detail9lift_diceINS_5tupleIJiNS2_IJiNS_1CILi0EEEEEEEEES6_EEDaRKT_RKT0_ENKUlRKT_RKT0_E_clIS5_S5_EEDaSF_SI_,($_ZN7cutlass13device_kernelIN5flash19enable_sm80_to_sm89INS1_16FlashAttnBwdSm80INS1_25CollectiveMainloopBwdSm80ILi2ELi2EN4cute5tupleIJNS5_1CILi128EEES8_NS7_ILi64EEEEEENS_10bfloat16_tEfNS_4arch4Sm80ELb1ELb0ELb1ELb1ELb1ELb0ELb0ELb0ELi2ELi4ELi4ELi4ELb0EEENS1_21CollectiveEpilogueBwdISA_SB_SD_Li256ELb1ELb0ELi2EEENS1_25SingleTileBwdLPTSchedulerILb1ELi128ELb1EEEEEEEEEvNT_6ParamsE$_ZZN4cute6detail9lift_diceINS_5tupleIJiNS2_IJiNS_1CILi0EEEEEEEEES6_EEDaRKT_RKT0_ENKUlRKT_RKT0_E_clIiiEEDaSF_SI_ - $_ZN7cutlass13device_kernelIN5flash19enable_sm80_to_sm89INS1_16FlashAttnBwdSm80INS1_25CollectiveMainloopBwdSm80ILi2ELi2EN4cute5tupleIJNS5_1CILi128EEES8_NS7_ILi64EEEEEENS_10bfloat16_tEfNS_4arch4Sm80ELb1ELb0ELb1ELb1ELb1ELb0ELb0ELb0ELi2ELi4ELi4ELi4ELb0EEENS1_21CollectiveEpilogueBwdISA_SB_SD_Li256ELb1ELb0ELi2EEENS1_25SingleTileBwdLPTSchedulerILb1ELi128ELb1EEEEEEEEEvNT_6ParamsE$_ZZN4cute6detail9lift_diceINS_5tupleIJiNS2_IJiNS_1CILi0EEEEEEEEES6_EEDaRKT_RKT0_ENKUlRKT_RKT0_E_clIS5_S5_EEDaSF_SI_)
$_ZN7cutlass13device_kernelIN5flash19enable_sm80_to_sm89INS1_16FlashAttnBwdSm80INS1_25CollectiveMainloopBwdSm80ILi2ELi2EN4cute5tupleIJNS5_1CILi128EEES8_NS7_ILi64EEEEEENS_10bfloat16_tEfNS_4arch4Sm80ELb1ELb0ELb1ELb1ELb1ELb0ELb0ELb0ELi2ELi4ELi4ELi4ELb0EEENS1_21CollectiveEpilogueBwdISA_SB_SD_Li256ELb1ELb0ELi2EEENS1_25SingleTileBwdLPTSchedulerILb1ELi128ELb1EEEEEEEEEvNT_6ParamsE$_ZZN4cute6detail9lift_diceINS_5tupleIJiNS2_IJiNS_1CILi0EEEEEEEEES6_EEDaRKT_RKT0_ENKUlRKT_RKT0_E_clIS5_S5_EEDaSF_SI_:
[----:B------:R-:W-:Y:S02]  /*10310*/  MOV R6, 0x10330 ;  /* 0x0001033000067802 */ /* 0x000fe40000000f00 */
[----:B------:R-:W-:Y:S05]  /*10320*/  CALL.REL.NOINC `($_ZN7cutlass13device_kernelIN5flash19enable_sm80_to_sm89INS1_16FlashAttnBwdSm80INS1_25CollectiveMainloopBwdSm80ILi2ELi2EN4cute5tupleIJNS5_1CILi128EEES8_NS7_ILi64EEEEEENS_10bfloat16_tEfNS_4arch4Sm80ELb1ELb0ELb1ELb1ELb1ELb0ELb0ELb0ELi2ELi4ELi4ELi4ELb0EEENS1_21CollectiveEpilogueBwdISA_SB_SD_Li256ELb1ELb0ELi2EEENS1_25SingleTileBwdLPTSchedulerILb1ELi128ELb1EEEEEEEEEvNT_6ParamsE$_ZZN4cute6detail9lift_diceINS_5tupleIJiNS_1CILi0EEEEEES5_EEDaRKT_RKT0_ENKUlRKT_RKT0_E_clIiiEEDaSE_SH_) ;  /* 0x000000e000007944 */ /* 0x000fea0003c00000 */
[----:B------:R-:W-:Y:S02]  /*10330*/  MOV R72, 0x10350 ;  /* 0x0001035000487802 */ /* 0x000fe40000000f00 */
[----:B-1---5:R-:W-:Y:S05]  /*10340*/  CALL.REL.NOINC `($_ZN7cutlass13device_kernelIN5flash19enable_sm80_to_sm89INS1_16FlashAttnBwdSm80INS1_25CollectiveMainloopBwdSm80ILi2ELi2EN4cute5tupleIJNS5_1CILi128EEES8_NS7_ILi64EEEEEENS_10bfloat16_tEfNS_4arch4Sm80ELb1ELb0ELb1ELb1ELb1ELb0ELb0ELb0ELi2ELi4ELi4ELi4ELb0EEENS1_21CollectiveEpilogueBwdISA_SB_SD_Li256ELb1ELb0ELi2EEENS1_25SingleTileBwdLPTSchedulerILb1ELi128ELb1EEEEEEEEEvNT_6ParamsE$_ZZN4cute12filter_tupleINS_5tupleIJiNS_1CILi0EEEEEES4_ZNS_6detail9lift_diceIS4_S4_EEDaRKT_RKT0_EUlRKT_RKT0_E_EEDaS9_SC_OT1_ENKUlDpSF_E_clIJNS1_IJiEEENS1_IJS3_EEEEEEDaSM_) ;  /* 0xffffd28000007944 */ /* 0x022fea0003c3ffff */
[----:B-----5:R-:W-:Y:S02]  /*10350*/  MOV R6, R2 ;  /* 0x0000000200067202 */ /* 0x020fe40000000f00 */
[----:B------:R-:W-:Y:S02]  /*10360*/  MOV R2, R10 ;  /* 0x0000000a00027202 */ /* 0x000fe40000000f00 */
[----:B------:R-:W-:-:S04]  /*10370*/  MOV R3, 0x0 ;  /* 0x0000000000037802 */ /* 0x000fc80000000f00 */
[----:B------:R-:W-:Y:S05]  /*10380*/  RET.REL.NODEC R2 `(_ZN7cutlass13device_kernelIN5flash19enable_sm80_to_sm89INS1_16FlashAttnBwdSm80INS1_25CollectiveMainloopBwdSm80ILi2ELi2EN4cute5tupleIJNS5_1CILi128EEES8_NS7_ILi64EEEEEENS_10bfloat16_tEfNS_4arch4Sm80ELb1ELb0ELb1ELb1ELb1ELb0ELb0ELb0ELi2ELi4ELi4ELi4ELb0EEENS1_21CollectiveEpilogueBwdISA_SB_SD_Li256ELb1ELb0ELi2EEENS1_25SingleTileBwdLPTSchedulerILb1ELi128ELb1EEEEEEEEEvNT_6ParamsE) ;  /* 0xfffefc7002007950 */ /* 0x000fea0003c3ffff */
        .type           $_ZN7cutlass13device_kernelIN5flash19enable_sm80_to_sm89INS1_16FlashAttnBwdSm80INS1_25CollectiveMainloopBwdSm80ILi2ELi2EN4cute5tupleIJNS5_1CILi128EEES8_NS7_ILi64EEEEEENS_10bfloat16_tEfNS_4arch4Sm80ELb1ELb0ELb1ELb1ELb1ELb0ELb0ELb0ELi2ELi4ELi4ELi4ELb0EEENS1_21CollectiveEpilogueBwdISA_SB_SD_Li256ELb1ELb0ELi2EEENS1_25SingleTileBwdLPTSchedulerILb1ELi128ELb1EEEEEEEEEvNT_6ParamsE$_ZZN4cute6detail9lift_diceINS_5tupleIJiNS2_IJiNS_1CILi0EEEEEEEEES6_EEDaRKT_RKT0_ENKUlRKT_RKT0_E_clIiiEEDaSF_SI_,@function
        .size           $_ZN7cutlass13device_kernelIN5flash19enable_sm80_to_sm89INS1_16FlashAttnBwdSm80INS1_25CollectiveMainloopBwdSm80ILi2ELi2EN4cute5tupleIJNS5_1CILi128EEES8_NS7_ILi64EEEEEENS_10bfloat16_tEfNS_4arch4Sm80ELb1ELb0ELb1ELb1ELb1ELb0ELb0ELb0ELi2ELi4ELi4ELi4ELb0EEENS1_21CollectiveEpilogueBwdISA_SB_SD_Li256ELb1ELb0ELi2EEENS1_25SingleTileBwdLPTSchedulerILb1ELi128ELb1EEEEEEEEEvNT_6ParamsE$_ZZN4cute6detail9lift_diceINS_5tupleIJiNS2_IJiNS_1CILi0EEEEEEEEES6_EEDaRKT_RKT0_ENKUlRKT_RKT0_E_clIiiEEDaSF_SI_,($_ZN7cutlass13device_kernelIN5flash19enable_sm80_to_sm89INS1_16FlashAttnBwdSm80INS1_25CollectiveMainloopBwdSm80ILi2ELi2EN4cute5tupleIJNS5_1CILi128EEES8_NS7_ILi64EEEEEENS_10bfloat16_tEfNS_4arch4Sm80ELb1ELb0ELb1ELb1ELb1ELb0ELb0ELb0ELi2ELi4ELi4ELi4ELb0EEENS1_21CollectiveEpilogueBwdISA_SB_SD_Li256ELb1ELb0ELi2EEENS1_25SingleTileBwdLPTSchedulerILb1ELi128ELb1EEEEEEEEEvNT_6ParamsE$_ZZN4cute6detail9lift_diceINS_5tupleIJiNS_1CILi0EEEEEES5_EEDaRKT_RKT0_ENKUlRKT_RKT0_E_clIiiEEDaSE_SH_ - $_ZN7cutlass13device_kernelIN5flash19enable_sm80_to_sm89INS1_16FlashAttnBwdSm80INS1_25CollectiveMainloopBwdSm80ILi2ELi2EN4cute5tupleIJNS5_1CILi128EEES8_NS7_ILi64EEEEEENS_10bfloat16_tEfNS_4arch4Sm80ELb1ELb0ELb1ELb1ELb1ELb0ELb0ELb0ELi2ELi4ELi4ELi4ELb0EEENS1_21CollectiveEpilogueBwdISA_SB_SD_Li256ELb1ELb0ELi2EEENS1_25SingleTileBwdLPTSchedulerILb1ELi128ELb1EEEEEEEEEvNT_6ParamsE$_ZZN4cute6detail9lift_diceINS_5tupleIJiNS2_IJiNS_1CILi0EEEEEEEEES6_EEDaRKT_RKT0_ENKUlRKT_RKT0_E_clIiiEEDaSF_SI_)
$_ZN7cutlass13device_kernelIN5flash19enable_sm80_to_sm89INS1_16FlashAttnBwdSm80INS1_25CollectiveMainloopBwdSm80ILi2ELi2EN4cute5tupleIJNS5_1CILi128EEES8_NS7_ILi64EEEEEENS_10bfloat16_tEfNS_4arch4Sm80ELb1ELb0ELb1ELb1ELb1ELb0ELb0ELb0ELi2ELi4ELi4ELi4ELb0EEENS1_21CollectiveEpilogueBwdISA_SB_SD_Li256ELb1ELb0ELi2EEENS1_25SingleTileBwdLPTSchedulerILb1ELi128ELb1EEEEEEEEEvNT_6ParamsE$_ZZN4cute6detail9lift_diceINS_5tupleIJiNS2_IJiNS_1CILi0EEEEEEEEES6_EEDaRKT_RKT0_ENKUlRKT_RKT0_E_clIiiEEDaSF_SI_:
[----:B------:R-:W-:Y:S02]  /*10390*/  IADD3 R2, R1, 0x1684, RZ ;  /* 0x0000168401027810 */ /* 0x000fe40007ffe0ff */
[----:B------:R-:W-:Y:S02]  /*103a0*/  MOV R8, 0x103d0 ;  /* 0x000103d000087802 */ /* 0x000fe40000000f00 */
[----:B------:R-:W-:Y:S02]  /*103b0*/  IADD3 R2, R2, c[0x0][0x20], RZ ;  /* 0x0000080002027a10 */ /* 0x000fe40007ffe0ff */
[----:B------:R-:W-:Y:S05]  /*103c0*/  CALL.REL.NOINC `($_ZN7cutlass13device_kernelIN5flash19enable_sm80_to_sm89INS1_16FlashAttnBwdSm80INS1_25CollectiveMainloopBwdSm80ILi2ELi2EN4cute5tupleIJNS5_1CILi128EEES8_NS7_ILi64EEEEEENS_10bfloat16_tEfNS_4arch4Sm80ELb1ELb0ELb1ELb1ELb1ELb0ELb0ELb0ELi2ELi4ELi4ELi4ELb0EEENS1_21CollectiveEpilogueBwdISA_SB_SD_Li256ELb1ELb0ELi2EEENS1_25SingleTileBwdLPTSchedulerILb1ELi128ELb1EEEEEEEEEvNT_6ParamsE$_ZN4cute3eso3ESOILb0ELb1EJiEEC2ERKi) ;  /* 0xffff87a000007944 */ /* 0x000fea0003c3ffff */
[----:B------:R2:W5:Y:S01]  /*103d0*/  LDL R11, [R1+0x1684] ;  /* 0x00168400010b7983 */ /* 0x0005620000100800 */
[----:B-1----:R-:W-:Y:S02]  /*103e0*/  MOV R2, R10 ;  /* 0x0000000a00027202 */ /* 0x002fe40000000f00 */
[----:B------:R-:W-:-:S04]  /*103f0*/  MOV R3, 0x0 ;  /* 0x0000000000037802 */ /* 0x000fc80000000f00 */
[----:B------:R-:W-:Y:S05]  /*10400*/  RET.REL.NODEC R2 `(_ZN7cutlass13device_kernelIN5flash19enable_sm80_to_sm89INS1_16FlashAttnBwdSm80INS1_25CollectiveMainloopBwdSm80ILi2ELi2EN4cute5tupleIJNS5_1CILi128EEES8_NS7_ILi64EEEEEENS_10bfloat16_tEfNS_4arch4Sm80ELb1ELb0ELb1ELb1ELb1ELb0ELb0ELb0ELi2ELi4ELi4ELi4ELb0EEENS1_21CollectiveEpilogueBwdISA_SB_SD_Li256ELb1ELb0ELi2EEENS1_25SingleTileBwdLPTSchedulerILb1ELi128ELb1EEEEEEEEEvNT_6ParamsE) ;  /* 0xfffefbf002007950 */ /* 0x000fea0003c3ffff */
        .type           $_ZN7cutlass13device_kernelIN5flash19enable_sm80_to_sm89INS1_16FlashAttnBwdSm80INS1_25CollectiveMainloopBwdSm80ILi2ELi2EN4cute5tupleIJNS5_1CILi128EEES8_NS7_ILi64EEEEEENS_10bfloat16_tEfNS_4arch4Sm80ELb1ELb0ELb1ELb1ELb1ELb0ELb0ELb0ELi2ELi4ELi4ELi4ELb0EEENS1_21CollectiveEpilogueBwdISA_SB_SD_Li256ELb1ELb0ELi2EEENS1_25SingleTileBwdLPTSchedulerILb1ELi128ELb1EEEEEEEEEvNT_6ParamsE$_ZZN4cute6detail9lift_diceINS_5tupleIJiNS_1CILi0EEEEEES5_EEDaRKT_RKT0_ENKUlRKT_RKT0_E_clIiiEEDaSE_SH_,@function
        .size           $_ZN7cutlass13device_kernelIN5flash19enable_sm80_to_sm89INS1_16FlashAttnBwdSm80INS1_25CollectiveMainloopBwdSm80ILi2ELi2EN4cute5tupleIJNS5_1CILi128EEES8_NS7_ILi64EEEEEENS_10bfloat16_tEfNS_4arch4Sm80ELb1ELb0ELb1ELb1ELb1ELb0ELb0ELb0ELi2ELi4ELi4ELi4ELb0EEENS1_21CollectiveEpilogueBwdISA_SB_SD_Li256ELb1ELb0ELi2EEENS1_25SingleTileBwdLPTSchedulerILb1ELi128ELb1EEEEEEEEEvNT_6ParamsE$_ZZN4cute6detail9lift_diceINS_5tupleIJiNS_1CILi0EEEEEES5_EEDaRKT_RKT0_ENKUlRKT_RKT0_E_clIiiEEDaSE_SH_,($_ZN7cutlass13device_kernelIN5flash19enable_sm80_to_sm89INS1_16FlashAttnBwdSm80INS1_25CollectiveMainloopBwdSm80ILi2ELi2EN4cute5tupleIJNS5_1CILi128EEES8_NS7_ILi64EEEEEENS_10bfloat16_tEfNS_4arch4Sm80ELb1ELb0ELb1ELb1ELb1ELb0ELb0ELb0ELi2ELi4ELi4ELi4ELb0EEENS1_21CollectiveEpilogueBwdISA_SB_SD_Li256ELb1ELb0ELi2EEENS1_25SingleTileBwdLPTSchedulerILb1ELi128ELb1EEEEEEEEEvNT_6ParamsE$_ZZN4cute6upcastILi2ENS_5tupleIJNS1_IJNS_1CILi1EEENS1_IJNS2_ILi2EEES4_S4_EEEEEES4_NS1_IJS4_S4_EEEEEENS1_IJNS1_IJNS2_ILi0EEENS1_IJS3_NS2_ILi512EEEiEEEEEENS2_ILi4096EEENS1_IJiNS2_ILi8192EEEEEEEEEEEDaRKT0_RKT1_ENKUlRKT_RKT0_E_clIS6_SC_EEDaSP_SS_ - $_ZN7cutlass13device_kernelIN5flash19enable_sm80_to_sm89INS1_16FlashAttnBwdSm80INS1_25CollectiveMainloopBwdSm80ILi2ELi2EN4cute5tupleIJNS5_1CILi128EEES8_NS7_ILi64EEEEEENS_10bfloat16_tEfNS_4arch4Sm80ELb1ELb0ELb1ELb1ELb1ELb0ELb0ELb0ELi2ELi4ELi4ELi4ELb0EEENS1_21CollectiveEpilogueBwdISA_SB_SD_Li256ELb1ELb0ELi2EEENS1_25SingleTileBwdLPTSchedulerILb1ELi128ELb1EEEEEEEEEvNT_6ParamsE$_ZZN4cute6detail9lift_diceINS_5tupleIJiNS_1CILi0EEEEEES5_EEDaRKT_RKT0_ENKUlRKT_RKT0_E_clIiiEEDaSE_SH_)
$_ZN7cutlass13device_kernelIN5flash19enable_sm80_to_sm89INS1_16FlashAttnBwdSm80INS1_25CollectiveMainloopBwdSm80ILi2ELi2EN4cute5tupleIJNS5_1CILi128EEES8_NS7_ILi64EEEEEENS_10bfloat16_tEfNS_4arch4Sm80ELb1ELb0ELb1ELb1ELb1ELb0ELb0ELb0ELi2ELi4ELi4ELi4ELb0EEENS1_21CollectiveEpilogueBwdISA_SB_SD_Li256ELb1ELb0ELi2EEENS1_25SingleTileBwdLPTSchedulerILb1ELi128ELb1EEEEEEEEEvNT_6ParamsE$_ZZN4cute6detail9lift_diceINS_5tupleIJiNS_1CILi0EEEEEES5_EEDaRKT_RKT0_ENKUlRKT_RKT0_E_clIiiEEDaSE_SH_:
        /* <DEDUP_REMOVED lines=8> */
        .type           $_ZN7cutlass13device_kernelIN5flash19enable_sm80_to_sm89INS1_16FlashAttnBwdSm80INS1_25CollectiveMainloopBwdSm80ILi2ELi2EN4cute5tupleIJNS5_1CILi128EEES8_NS7_ILi64EEEEEENS_10bfloat16_tEfNS_4arch4Sm80ELb1ELb0ELb1ELb1ELb1ELb0ELb0ELb0ELi2ELi4ELi4ELi4ELb0EEENS1_21CollectiveEpilogueBwdISA_SB_SD_Li256ELb1ELb0ELi2EEENS1_25SingleTileBwdLPTSchedulerILb1ELi128ELb1EEEEEEEEEvNT_6ParamsE$_ZZN4cute6upcastILi2ENS_5tupleIJNS1_IJNS_1CILi1EEENS1_IJNS2_ILi2EEES4_S4_EEEEEES4_NS1_IJS4_S4_EEEEEENS1_IJNS1_IJNS2_ILi0EEENS1_IJS3_NS2_ILi512EEEiEEEEEENS2_ILi4096EEENS1_IJiNS2_ILi8192EEEEEEEEEEEDaRKT0_RKT1_ENKUlRKT_RKT0_E_clIS6_SC_EEDaSP_SS_,@function
        .size           $_ZN7cutlass13device_kernelIN5flash19enable_sm80_to_sm89INS1_16FlashAttnBwdSm80INS1_25CollectiveMainloopBwdSm80ILi2ELi2EN4cute5tupleIJNS5_1CILi128EEES8_NS7_ILi64EEEEEENS_10bfloat16_tEfNS_4arch4Sm80ELb1ELb0ELb1ELb1ELb1ELb0ELb0ELb0ELi2ELi4ELi4ELi4ELb0EEENS1_21CollectiveEpilogueBwdISA_SB_SD_Li256ELb1ELb0ELi2EEENS1_25SingleTileBwdLPTSchedulerILb1ELi128ELb1EEEEEEEEEvNT_6ParamsE$_ZZN4cute6upcastILi2ENS_5tupleIJNS1_IJNS_1CILi1EEENS1_IJNS2_ILi2EEES4_S4_EEEEEES4_NS1_IJS4_S4_EEEEEENS1_IJNS1_IJNS2_ILi0EEENS1_IJS3_NS2_ILi512EEEiEEEEEENS2_ILi4096EEENS1_IJiNS2_ILi8192EEEEEEEEEEEDaRKT0_RKT1_ENKUlRKT_RKT0_E_clIS6_SC_EEDaSP_SS_,($_ZN7cutlass13device_kernelIN5flash19enable_sm80_to_sm89INS1_16FlashAttnBwdSm80INS1_25CollectiveMainloopBwdSm80ILi2ELi2EN4cute5tupleIJNS5_1CILi128EEES8_NS7_ILi64EEEEEENS_10bfloat16_tEfNS_4arch4Sm80ELb1ELb0ELb1ELb1ELb1ELb0ELb0ELb0ELi2ELi4ELi4ELi4ELb0EEENS1_21CollectiveEpilogueBwdISA_SB_SD_Li256ELb1ELb0ELi2EEENS1_25SingleTileBwdLPTSchedulerILb1ELi128ELb1EEEEEEEEEvNT_6ParamsE$_ZZN4cute6upcastILi2ENS_5tupleIJNS1_IJNS_1CILi1EEENS1_IJNS2_ILi2EEES4_S4_EEEEEES4_NS1_IJS4_S4_EEEEEENS1_IJNS1_IJNS2_ILi0EEENS1_IJS3_NS2_ILi512EEEiEEEEEENS2_ILi4096EEENS1_IJiNS2_ILi8192EEEEEEEEEEEDaRKT0_RKT1_ENKUlRKT_RKT0_E_clIS7_SF_EEDaSP_SS_ - $_ZN7cutlass13device_kernelIN5flash19enable_sm80_to_sm89INS1_16FlashAttnBwdSm80INS1_25CollectiveMainloopBwdSm80ILi2ELi2EN4cute5tupleIJNS5_1CILi128EEES8_NS7_ILi64EEEEEENS_10bfloat16_tEfNS_4arch4Sm80ELb1ELb0ELb1ELb1ELb1ELb0ELb0ELb0ELi2ELi4ELi4ELi4ELb0EEENS1_21CollectiveEpilogueBwdISA_SB_SD_Li256ELb1ELb0ELi2EEENS1_25SingleTileBwdLPTSchedulerILb1ELi128ELb1EEEEEEEEEvNT_6ParamsE$_ZZN4cute6upcastILi2ENS_5tupleIJNS1_IJNS_1CILi1EEENS1_IJNS2_ILi2EEES4_S4_EEEEEES4_NS1_IJS4_S4_EEEEEENS1_IJNS1_IJNS2_ILi0EEENS1_IJS3_NS2_ILi512EEEiEEEEEENS2_ILi4096EEENS1_IJiNS2_ILi8192EEEEEEEEEEEDaRKT0_RKT1_ENKUlRKT_RKT0_E_clIS6_SC_EEDaSP_SS_)
$_ZN7cutlass13device_kernelIN5flash19enable_sm80_to_sm89INS1_16FlashAttnBwdSm80INS1_25CollectiveMainloopBwdSm80ILi2ELi2EN4cute5tupleIJNS5_1CILi128EEES8_NS7_ILi64EEEEEENS_10bfloat16_tEfNS_4arch4Sm80ELb1ELb0ELb1ELb1ELb1ELb0ELb0ELb0ELi2ELi4ELi4ELi4ELb0EEENS1_21CollectiveEpilogueBwdISA_SB_SD_Li256ELb1ELb0ELi2EEENS1_25SingleTileBwdLPTSchedulerILb1ELi128ELb1EEEEEEEEEvNT_6ParamsE$_ZZN4cute6upcastILi2ENS_5tupleIJNS1_IJNS_1CILi1EEENS1_IJNS2_ILi2EEES4_S4_EEEEEES4_NS1_IJS4_S4_EEEEEENS1_IJNS1_IJNS2_ILi0EEENS1_IJS3_NS2_ILi512EEEiEEEEEENS2_ILi4096EEENS1_IJiNS2_ILi8192EEEEEEEEEEEDaRKT0_RKT1_ENKUlRKT_RKT0_E_clIS6_SC_EEDaSP_SS_:
[----:B------:R-:W-:-:S06]  /*10490*/  IADD3 R3, R42, -c[0x0][0x20], RZ ;  /* 0x800008002a037a10 */ /* 0x000fcc0007ffe0ff */
[----:B------:R-:W5:Y:S01]  /*104a0*/  LDL R3, [R3] ;  /* 0x0000000003037983 */ /* 0x000f620000100800 */
[----:B------:R-:W-:Y:S02]  /*104b0*/  IADD3 R9, R1, 0x1380, RZ ;  /* 0x0000138001097810 */ /* 0x000fe40007ffe0ff */
[----:B------:R-:W-:Y:S02]  /*104c0*/  MOV R56, 0x10500 ;  /* 0x0001050000387802 */ /* 0x000fe40000000f00 */
[----:B------:R-:W-:-:S04]  /*104d0*/  IADD3 R9, R9, c[0x0][0x20], RZ ;  /* 0x0000080009097a10 */ /* 0x000fc80007ffe0ff */
[----:B------:R-:W-:Y:S02]  /*104e0*/  IADD3 R10, R9, 0x4, RZ ;  /* 0x00000004090a7810 */ /* 0x000fe40007ffe0ff */
[----:B-----5:R-:W-:Y:S05]  /*104f0*/  CALL.REL.NOINC `($_ZN7cutlass13device_kernelIN5flash19enable_sm80_to_sm89INS1_16FlashAttnBwdSm80INS1_25CollectiveMainloopBwdSm80ILi2ELi2EN4cute5tupleIJNS5_1CILi128EEES8_NS7_ILi64EEEEEENS_10bfloat16_tEfNS_4arch4Sm80ELb1ELb0ELb1ELb1ELb1ELb0ELb0ELb0ELi2ELi4ELi4ELi4ELb0EEENS1_21CollectiveEpilogueBwdISA_SB_SD_Li256ELb1ELb0ELi2EEENS1_25SingleTileBwdLPTSchedulerILb1ELi128ELb1EEEEEEEEEvNT_6ParamsE$_ZZN4cute6upcastILi2ENS_5tupleIJNS_1CILi1EEENS1_IJNS2_ILi2EEES4_S4_EEEEEENS1_IJNS2_ILi0EEENS1_IJS3_NS2_ILi512EEEiEEEEEEEEDaRKT0_RKT1_ENKUlRKT_RKT0_E_clIS5_S9_EEDaSJ_SM_) ;  /* 0x0000015000007944 */ /* 0x020fea0003c00000 */
[----:B------:R-:W-:Y:S02]  /*10500*/  MOV R4, 0x10520 ;  /* 0x0001052000047802 */ /* 0x000fe40000000f00 */
[----:B-1---5:R-:W-:Y:S05]  /*10510*/  CALL.REL.NOINC `($_ZN7cutlass13device_kernelIN5flash19enable_sm80_to_sm89INS1_16FlashAttnBwdSm80INS1_25CollectiveMainloopBwdSm80ILi2ELi2EN4cute5tupleIJNS5_1CILi128EEES8_NS7_ILi64EEEEEENS_10bfloat16_tEfNS_4arch4Sm80ELb1ELb0ELb1ELb1ELb1ELb0ELb0ELb0ELi2ELi4ELi4ELi4ELb0EEENS1_21CollectiveEpilogueBwdISA_SB_SD_Li256ELb1ELb0ELi2EEENS1_25SingleTileBwdLPTSchedulerILb1ELi128ELb1EEEEEEEEEvNT_6ParamsE$_ZN4cute3eso3ESOILb1ELb0EJNS_1CILi0EEENS_5tupleIJNS2_ILi1EEENS2_ILi256EEEiEEEEEC2ERKS3_RKS7_) ;  /* 0xffff8d0000007944 */ /* 0x022fea0003c3ffff */
[----:B-1----:R1:W5:Y:S01]  /*10520*/  LDL R2, [R1+0x1384] ;  /* 0x0013840001027983 */ /* 0x0023620000100800 */
[----:B------:R-:W-:-:S03]  /*10530*/  MOV R6, 0x10550 ;  /* 0x0001055000067802 */ /* 0x000fc60000000f00 */
[----:B-1---5:R-:W-:Y:S05]  /*10540*/  CALL.REL.NOINC `($_ZN7cutlass13device_kernelIN5flash19enable_sm80_to_sm89INS1_16FlashAttnBwdSm80INS1_25CollectiveMainloopBwdSm80ILi2ELi2EN4cute5tupleIJNS5_1CILi128EEES8_NS7_ILi64EEEEEENS_10bfloat16_tEfNS_4arch4Sm80ELb1ELb0ELb1ELb1ELb1ELb0ELb0ELb0ELi2ELi4ELi4ELi4ELb0EEENS1_21CollectiveEpilogueBwdISA_SB_SD_Li256ELb1ELb0ELi2EEENS1_25SingleTileBwdLPTSchedulerILb1ELi128ELb1EEEEEEEEEvNT_6ParamsE$_ZN4cute5tupleIJNS0_IJNS_1CILi1EEENS0_IJS2_NS1_ILi2EEES3_EEEEEENS0_IJNS1_ILi0EEENS0_IJS2_NS1_ILi256EEEiEEEEEEEEC2ERKS5_RKS9_) ;  /* 0xffffbe4000007944 */ /* 0x022fea0003c3ffff */
[----:B------:R1:W5:Y:S01]  /*10550*/  LDL R32, [R1+0x1380] ;  /* 0x0013800001207983 */ /* 0x0003620000100800 */
[----:B------:R-:W-:-:S04]  /*10560*/  MOV R9, 0x0 ;  /* 0x0000000000097802 */ /* 0x000fc80000000f00 */
[----:B------:R-:W-:Y:S05]  /*10570*/  RET.REL.NODEC R8 `(_ZN7cutlass13device_kernelIN5flash19enable_sm80_to_sm89INS1_16FlashAttnBwdSm80INS1_25CollectiveMainloopBwdSm80ILi2ELi2EN4cute5tupleIJNS5_1CILi128EEES8_NS7_ILi64EEEEEENS_10bfloat16_tEfNS_4arch4Sm80ELb1ELb0ELb1ELb1ELb1ELb0ELb0ELb0ELi2ELi4ELi4ELi4ELb0EEENS1_21CollectiveEpilogueBwdISA_SB_SD_Li256ELb1ELb0ELi2EEENS1_25SingleTileBwdLPTSchedulerILb1ELi128ELb1EEEEEEEEEvNT_6ParamsE) ;  /* 0xfffefa8008007950 */ /* 0x000fea0003c3ffff */
        .type           $_ZN7cutlass13device_kernelIN5flash19enable_sm80_to_sm89INS1_16FlashAttnBwdSm80INS1_25CollectiveMainloopBwdSm80ILi2ELi2EN4cute5tupleIJNS5_1CILi128EEES8_NS7_ILi64EEEEEENS_10bfloat16_tEfNS_4arch4Sm80ELb1ELb0ELb1ELb1ELb1ELb0ELb0ELb0ELi2ELi4ELi4ELi4ELb0EEENS1_21CollectiveEpilogueBwdISA_SB_SD_Li256ELb1ELb0ELi2EEENS1_25SingleTileBwdLPTSchedulerILb1ELi128ELb1EEEEEEEEEvNT_6ParamsE$_ZZN4cute6upcastILi2ENS_5tupleIJNS1_IJNS_1CILi1EEENS1_IJNS2_ILi2EEES4_S4_EEEEEES4_NS1_IJS4_S4_EEEEEENS1_IJNS1_IJNS2_ILi0EEENS1_IJS3_NS2_ILi512EEEiEEEEEENS2_ILi4096EEENS1_IJiNS2_ILi8192EEEEEEEEEEEDaRKT0_RKT1_ENKUlRKT_RKT0_E_clIS7_SF_EEDaSP_SS_,@function
        .size           $_ZN7cutlass13device_kernelIN5flash19enable_sm80_to_sm89INS1_16FlashAttnBwdSm80INS1_25CollectiveMainloopBwdSm80ILi2ELi2EN4cute5tupleIJNS5_1CILi128EEES8_NS7_ILi64EEEEEENS_10bfloat16_tEfNS_4arch4Sm80ELb1ELb0ELb1ELb1ELb1ELb0ELb0ELb0ELi2ELi4ELi4ELi4ELb0EEENS1_21CollectiveEpilogueBwdISA_SB_SD_Li256ELb1ELb0ELi2EEENS1_25SingleTileBwdLPTSchedulerILb1ELi128ELb1EEEEEEEEEvNT_6ParamsE$_ZZN4cute6upcastILi2ENS_5tupleIJNS1_IJNS_1CILi1EEENS1_IJNS2_ILi2EEES4_S4_EEEEEES4_NS1_IJS4_S4_EEEEEENS1_IJNS1_IJNS2_ILi0EEENS1_IJS3_NS2_ILi512EEEiEEEEEENS2_ILi4096EEENS1_IJiNS2_ILi8192EEEEEEEEEEEDaRKT0_RKT1_ENKUlRKT_RKT0_E_clIS7_SF_EEDaSP_SS_,($_ZN7cutlass13device_kernelIN5flash19enable_sm80_to_sm89INS1_16FlashAttnBwdSm80INS1_25CollectiveMainloopBwdSm80ILi2ELi2EN4cute5tupleIJNS5_1CILi128EEES8_NS7_ILi64EEEEEENS_10bfloat16_tEfNS_4arch4Sm80ELb1ELb0ELb1ELb1ELb1ELb0ELb0ELb0ELi2ELi4ELi4ELi4ELb0EEENS1_21CollectiveEpilogueBwdISA_SB_SD_Li256ELb1ELb0ELi2EEENS1_25SingleTileBwdLPTSchedulerILb1ELi128ELb1EEEEEEEEEvNT_6ParamsE$_ZZN4cute6upcastILi2ENS_5tupleIJNS_1CILi1EEENS1_IJNS2_ILi2EEES4_S4_EEEEEENS1_IJNS2_ILi0EEENS1_IJS3_NS2_ILi512EEEiEEEEEEEEDaRKT0_RKT1_ENKUlRKT_RKT0_E_clIS5_S9_EEDaSJ_SM_ - $_ZN7cutlass13device_kernelIN5flash19enable_sm80_to_sm89INS1_16FlashAttnBwdSm80INS1_25CollectiveMainloopBwdSm80ILi2ELi2EN4cute5tupleIJNS5_1CILi128EEES8_NS7_ILi64EEEEEENS_10bfloat16_tEfNS_4arch4Sm80ELb1ELb0ELb1ELb1ELb1ELb0ELb0ELb0ELi2ELi4ELi4ELi4ELb0EEENS1_21CollectiveEpilogueBwdISA_SB_SD_Li256ELb1ELb0ELi2EEENS1_25SingleTileBwdLPTSchedulerILb1ELi128ELb1EEEEEEEEEvNT_6ParamsE$_ZZN4cute6upcastILi2ENS_5tupleIJNS1_IJNS_1CILi1EEENS1_IJNS2_ILi2EEES4_S4_EEEEEES4_NS1_IJS4_S4_EEEEEENS1_IJNS1_IJNS2_ILi0EEENS1_IJS3_NS2_ILi512EEEiEEEEEENS2_ILi4096EEENS1_IJiNS2_ILi8192EEEEEEEEEEEDaRKT0_RKT1_ENKUlRKT_RKT0_E_clIS7_SF_EEDaSP_SS_)
$_ZN7cutlass13device_kernelIN5flash19enable_sm80_to_sm89INS1_16FlashAttnBwdSm80INS1_25CollectiveMainloopBwdSm80ILi2ELi2EN4cute5tupleIJNS5_1CILi128EEES8_NS7_ILi64EEEEEENS_10bfloat16_tEfNS_4arch4Sm80ELb1ELb0ELb1ELb1ELb1ELb0ELb0ELb0ELi2ELi4ELi4ELi4ELb0EEENS1_21CollectiveEpilogueBwdISA_SB_SD_Li256ELb1ELb0ELi2EEENS1_25SingleTileBwdLPTSchedulerILb1ELi128ELb1EEEEEEEEEvNT_6ParamsE$_ZZN4cute6upcastILi2ENS_5tupleIJNS1_IJNS_1CILi1EEENS1_IJNS2_ILi2EEES4_S4_EEEEEES4_NS1_IJS4_S4_EEEEEENS1_IJNS1_IJNS2_ILi0EEENS1_IJS3_NS2_ILi512EEEiEEEEEENS2_ILi4096EEENS1_IJiNS2_ILi8192EEEEEEEEEEEDaRKT0_RKT1_ENKUlRKT_RKT0_E_clIS7_SF_EEDaSP_SS_:
[----:B------:R-:W-:Y:S02]  /*10580*/  IADD3 R8, R1, 0x1380, RZ ;  /* 0x0000138001087810 */ /* 0x000fe40007ffe0ff */
[----:B------:R-:W-:Y:S02]  /*10590*/  MOV R54, 0x105d0 ;  /* 0x000105d000367802 */ /* 0x000fe40000000f00 */
[----:B------:R-:W-:-:S04]  /*105a0*/  IADD3 R8, R8, c[0x0][0x20], RZ ;  /* 0x0000080008087a10 */ /* 0x000fc80007ffe0ff */
[----:B------:R-:W-:Y:S02]  /*105b0*/  IADD3 R9, R8, 0x4, RZ ;  /* 0x0000000408097810 */ /* 0x000fe40007ffe0ff */
[----:B------:R-:W-:Y:S05]  /*105c0*/  CALL.REL.NOINC `($_ZN7cutlass13device_kernelIN5flash19enable_sm80_to_sm89INS1_16FlashAttnBwdSm80INS1_25CollectiveMainloopBwdSm80ILi2ELi2EN4cute5tupleIJNS5_1CILi128EEES8_NS7_ILi64EEEEEENS_10bfloat16_tEfNS_4arch4Sm80ELb1ELb0ELb1ELb1ELb1ELb0ELb0ELb0ELi2ELi4ELi4ELi4ELb0EEENS1_21CollectiveEpilogueBwdISA_SB_SD_Li256ELb1ELb0ELi2EEENS1_25SingleTileBwdLPTSchedulerILb1ELi128ELb1EEEEEEEEEvNT_6ParamsE$_ZZN4cute6upcastILi2ENS_5tupleIJNS_1CILi2EEES3_EEENS1_IJiNS2_ILi8192EEEEEEEEDaRKT0_RKT1_ENKUlRKT_RKT0_E_clIS3_iEEDaSF_SI_) ;  /* 0x0000015000007944 */ /* 0x000fea0003c00000 */
[----:B------:R-:W-:Y:S02]  /*105d0*/  MOV R4, 0x105f0 ;  /* 0x000105f000047802 */ /* 0x000fe40000000f00 */
[----:B-1---5:R-:W-:Y:S05]  /*105e0*/  CALL.REL.NOINC `($_ZN7cutlass13device_kernelIN5flash19enable_sm80_to_sm89INS1_16FlashAttnBwdSm80INS1_25CollectiveMainloopBwdSm80ILi2ELi2EN4cute5tupleIJNS5_1CILi128EEES8_NS7_ILi64EEEEEENS_10bfloat16_tEfNS_4arch4Sm80ELb1ELb0ELb1ELb1ELb1ELb0ELb0ELb0ELi2ELi4ELi4ELi4ELb0EEENS1_21CollectiveEpilogueBwdISA_SB_SD_Li256ELb1ELb0ELi2EEENS1_25SingleTileBwdLPTSchedulerILb1ELi128ELb1EEEEEEEEEvNT_6ParamsE$_ZN4cute3eso3ESOILb0ELb1EJiNS_1CILi4096EEEEEC2ERKiRKS3_) ;  /* 0xffff86b000007944 */ /* 0x022fea0003c3ffff */
[----:B-1----:R1:W5:Y:S01]  /*105f0*/  LDL R2, [R1+0x1384] ;  /* 0x0013840001027983 */ /* 0x0023620000100800 */
[----:B------:R-:W-:-:S03]  /*10600*/  MOV R6, 0x10620 ;  /* 0x0001062000067802 */ /* 0x000fc60000000f00 */
[----:B-1---5:R-:W-:Y:S05]  /*10610*/  CALL.REL.NOINC `($_ZN7cutlass13device_kernelIN5flash19enable_sm80_to_sm89INS1_16FlashAttnBwdSm80INS1_25CollectiveMainloopBwdSm80ILi2ELi2EN4cute5tupleIJNS5_1CILi128EEES8_NS7_ILi64EEEEEENS_10bfloat16_tEfNS_4arch4Sm80ELb1ELb0ELb1ELb1ELb1ELb0ELb0ELb0ELi2ELi4ELi4ELi4ELb0EEENS1_21CollectiveEpilogueBwdISA_SB_SD_Li256ELb1ELb0ELi2EEENS1_25SingleTileBwdLPTSchedulerILb1ELi128ELb1EEEEEEEEEvNT_6ParamsE$_ZN4cute5tupleIJNS0_IJNS_1CILi2EEES2_EEENS0_IJiNS1_ILi4096EEEEEEEEC2ERKS3_RKS5_) ;  /* 0xffffbee000007944 */ /* 0x022fea0003c3ffff */
[----:B------:R1:W5:Y:S01]  /*10620*/  LDL R2, [R1+0x1380] ;  /* 0x0013800001027983 */ /* 0x0003620000100800 */
[----:B------:R-:W-:-:S04]  /*10630*/  MOV R11, 0x0 ;  /* 0x00000000000b7802 */ /* 0x000fc80000000f00 */
[----:B------:R-:W-:Y:S05]  /*10640*/  RET.REL.NODEC R10 `(_ZN7cutlass13device_kernelIN5flash19enable_sm80_to_sm89INS1_16FlashAttnBwdSm80INS1_25CollectiveMainloopBwdSm80ILi2ELi2EN4cute5tupleIJNS5_1CILi128EEES8_NS7_ILi64EEEEEENS_10bfloat16_tEfNS_4arch4Sm80ELb1ELb0ELb1ELb1ELb1ELb0ELb0ELb0ELi2ELi4ELi4ELi4ELb0EEENS1_21CollectiveEpilogueBwdISA_SB_SD_Li256ELb1ELb0ELi2EEENS1_25SingleTileBwdLPTSchedulerILb1ELi128ELb1EEEEEEEEEvNT_6ParamsE) ;  /* 0xfffef9b00a007950 */ /* 0x000fea0003c3ffff */
        .type           $_ZN7cutlass13device_kernelIN5flash19enable_sm80_to_sm89INS1_16FlashAttnBwdSm80INS1_25CollectiveMainloopBwdSm80ILi2ELi2EN4cute5tupleIJNS5_1CILi128EEES8_NS7_ILi64EEEEEENS_10bfloat16_tEfNS_4arch4Sm80ELb1ELb0ELb1ELb1ELb1ELb0ELb0ELb0ELi2ELi4ELi4ELi4ELb0EEENS1_21CollectiveEpilogueBwdISA_SB_SD_Li256ELb1ELb0ELi2EEENS1_25SingleTileBwdLPTSchedulerILb1ELi128ELb1EEEEEEEEEvNT_6ParamsE$_ZZN4cute6upcastILi2ENS_5tupleIJNS_1CILi1EEENS1_IJNS2_ILi2EEES4_S4_EEEEEENS1_IJNS2_ILi0EEENS1_IJS3_NS2_ILi512EEEiEEEEEEEEDaRKT0_RKT1_ENKUlRKT_RKT0_E_clIS5_S9_EEDaSJ_SM_,@function
        .size           $_ZN7cutlass13device_kernelIN5flash19enable_sm80_to_sm89INS1_16FlashAttnBwdSm80INS1_25CollectiveMainloopBwdSm80ILi2ELi2EN4cute5tupleIJNS5_1CILi128EEES8_NS7_ILi64EEEEEENS_10bfloat16_tEfNS_4arch4Sm80ELb1ELb0ELb1ELb1ELb1ELb0ELb0ELb0ELi2ELi4ELi4ELi4ELb0EEENS1_21CollectiveEpilogueBwdISA_SB_SD_Li256ELb1ELb0ELi2EEENS1_25SingleTileBwdLPTSchedulerILb1ELi128ELb1EEEEEEEEEvNT_6ParamsE$_ZZN4cute6upcastILi2ENS_5tupleIJNS_1CILi1EEENS1_IJNS2_ILi2EEES4_S4_EEEEEENS1_IJNS2_ILi0EEENS1_IJS3_NS2_ILi512EEEiEEEEEEEEDaRKT0_RKT1_ENKUlRKT_RKT0_E_clIS5_S9_EEDaSJ_SM_,($_ZN7cutlass13device_kernelIN5flash19enable_sm80_to_sm89INS1_16FlashAttnBwdSm80INS1_25CollectiveMainloopBwdSm80ILi2ELi2EN4cute5tupleIJNS5_1CILi128EEES8_NS7_ILi64EEEEEENS_10bfloat16_tEfNS_4arch4Sm80ELb1ELb0ELb1ELb1ELb1ELb0ELb0ELb0ELi2ELi4ELi4ELi4ELb0EEENS1_21CollectiveEpilogueBwdISA_SB_SD_Li256ELb1ELb0ELi2EEENS1_25SingleTileBwdLPTSchedulerILb1ELi128ELb1EEEEEEEEEvNT_6ParamsE$_ZZN4cute6upcastILi2ENS_5tupleIJNS_1CILi2EEES3_EEENS1_IJiNS2_ILi8192EEEEEEEEDaRKT0_RKT1_ENKUlRKT_RKT0_E_clIS3_iEEDaSF_SI_ - $_ZN7cutlass13device_kernelIN5flash19enable_sm80_to_sm89INS1_16FlashAttnBwdSm80INS1_25CollectiveMainloopBwdSm80ILi2ELi2EN4cute5tupleIJNS5_1CILi128EEES8_NS7_ILi64EEEEEENS_10bfloat16_tEfNS_4arch4Sm80ELb1ELb0ELb1ELb1ELb1ELb0ELb0ELb0ELi2ELi4ELi4ELi4ELb0EEENS1_21CollectiveEpilogueBwdISA_SB_SD_Li256ELb1ELb0ELi2EEENS1_25SingleTileBwdLPTSchedulerILb1ELi128ELb1EEEEEEEEEvNT_6ParamsE$_ZZN4cute6upcastILi2ENS_5tupleIJNS_1CILi1EEENS1_IJNS2_ILi2EEES4_S4_EEEEEENS1_IJNS2_ILi0EEENS1_IJS3_NS2_ILi512EEEiEEEEEEEEDaRKT0_RKT1_ENKUlRKT_RKT0_E_clIS5_S9_EEDaSJ_SM_)
$_ZN7cutlass13device_kernelIN5flash19enable_sm80_to_sm89INS1_16FlashAttnBwdSm80INS1_25CollectiveMainloopBwdSm80ILi2ELi2EN4cute5tupleIJNS5_1CILi128EEES8_NS7_ILi64EEEEEENS_10bfloat16_tEfNS_4arch4Sm80ELb1ELb0ELb1ELb1ELb1ELb0ELb0ELb0ELi2ELi4ELi4ELi4ELb0EEENS1_21CollectiveEpilogueBwdISA_SB_SD_Li256ELb1ELb0ELi2EEENS1_25SingleTileBwdLPTSchedulerILb1ELi128ELb1EEEEEEEEEvNT_6ParamsE$_ZZN4cute6upcastILi2ENS_5tupleIJNS_1CILi1EEENS1_IJNS2_ILi2EEES4_S4_EEEEEENS1_IJNS2_ILi0EEENS1_IJS3_NS2_ILi512EEEiEEEEEEEEDaRKT0_RKT1_ENKUlRKT_RKT0_E_clIS5_S9_EEDaSJ_SM_:
[----:B------:R-:W-:Y:S02]  /*10650*/  IADD3 R11, R1, 0x1388, RZ ;  /* 0x00001388010b7810 */ /* 0x000fe40007ffe0ff */
[----:B------:R-:W-:Y:S02]  /*10660*/  MOV R54, 0x106a0 ;  /* 0x000106a000367802 */ /* 0x000fe40000000f00 */
[----:B------:R-:W-:-:S04]  /*10670*/  IADD3 R11, R11, c[0x0][0x20], RZ ;  /* 0x000008000b0b7a10 */ /* 0x000fc80007ffe0ff */
[----:B------:R-:W-:Y:S02]  /*10680*/  IADD3 R32, R11, 0x4, RZ ;  /* 0x000000040b207810 */ /* 0x000fe40007ffe0ff */
[----:B------:R-:W-:Y:S05]  /*10690*/  CALL.REL.NOINC `($_ZN7cutlass13device_kernelIN5flash19enable_sm80_to_sm89INS1_16FlashAttnBwdSm80INS1_25CollectiveMainloopBwdSm80ILi2ELi2EN4cute5tupleIJNS5_1CILi128EEES8_NS7_ILi64EEEEEENS_10bfloat16_tEfNS_4arch4Sm80ELb1ELb0ELb1ELb1ELb1ELb0ELb0ELb0ELi2ELi4ELi4ELi4ELb0EEENS1_21CollectiveEpilogueBwdISA_SB_SD_Li256ELb1ELb0ELi2EEENS1_25SingleTileBwdLPTSchedulerILb1ELi128ELb1EEEEEEEEEvNT_6ParamsE$_ZZN4cute6upcastILi2ENS_5tupleIJNS_1CILi2EEES3_S3_EEENS1_IJNS2_ILi1EEENS2_ILi512EEEiEEEEEDaRKT0_RKT1_ENKUlRKT_RKT0_E_clIS3_iEEDaSG_SJ_) ;  /* 0x0000011000007944 */ /* 0x000fea0003c00000 */
[----:B------:R-:W-:Y:S02]  /*106a0*/  MOV R4, 0x106c0 ;  /* 0x000106c000047802 */ /* 0x000fe40000000f00 */
[----:B-1---5:R-:W-:Y:S05]  /*106b0*/  CALL.REL.NOINC `($_ZN7cutlass13device_kernelIN5flash19enable_sm80_to_sm89INS1_16FlashAttnBwdSm80INS1_25CollectiveMainloopBwdSm80ILi2ELi2EN4cute5tupleIJNS5_1CILi128EEES8_NS7_ILi64EEEEEENS_10bfloat16_tEfNS_4arch4Sm80ELb1ELb0ELb1ELb1ELb1ELb0ELb0ELb0ELi2ELi4ELi4ELi4ELb0EEENS1_21CollectiveEpilogueBwdISA_SB_SD_Li256ELb1ELb0ELi2EEENS1_25SingleTileBwdLPTSchedulerILb1ELi128ELb1EEEEEEEEEvNT_6ParamsE$_ZN4cute3eso3ESOILb1ELb0EJNS_1CILi1EEENS2_ILi256EEEiEEC2ERKS3_RKS4_RKi) ;  /* 0xffff8ce000007944 */ /* 0x022fea0003c3ffff */
[----:B-1----:R1:W5:Y:S01]  /*106c0*/  LDL R2, [R1+0x138c] ;  /* 0x00138c0001027983 */ /* 0x0023620000100800 */
[----:B------:R-:W-:-:S03]  /*106d0*/  MOV R6, 0x106f0 ;  /* 0x000106f000067802 */ /* 0x000fc60000000f00 */
[----:B-1---5:R-:W-:Y:S05]  /*106e0*/  CALL.REL.NOINC `($_ZN7cutlass13device_kernelIN5flash19enable_sm80_to_sm89INS1_16FlashAttnBwdSm80INS1_25CollectiveMainloopBwdSm80ILi2ELi2EN4cute5tupleIJNS5_1CILi128EEES8_NS7_ILi64EEEEEENS_10bfloat16_tEfNS_4arch4Sm80ELb1ELb0ELb1ELb1ELb1ELb0ELb0ELb0ELi2ELi4ELi4ELi4ELb0EEENS1_21CollectiveEpilogueBwdISA_SB_SD_Li256ELb1ELb0ELi2EEENS1_25SingleTileBwdLPTSchedulerILb1ELi128ELb1EEEEEEEEEvNT_6ParamsE$_ZN4cute5tupleIJNS0_IJNS_1CILi1EEENS1_ILi2EEES3_EEENS0_IJS2_NS1_ILi256EEEiEEEEEC2ERKS4_RKS6_) ;  /* 0xffffbd3000007944 */ /* 0x022fea0003c3ffff */
[----:B------:R1:W5:Y:S01]  /*106f0*/  LDL R2, [R1+0x1388] ;  /* 0x0013880001027983 */ /* 0x0003620000100800 */
[----:B------:R-:W-:-:S04]  /*10700*/  MOV R57, 0x0 ;  /* 0x0000000000397802 */ /* 0x000fc80000000f00 */
[----:B------:R-:W-:Y:S05]  /*10710*/  RET.REL.NODEC R56 `(_ZN7cutlass13device_kernelIN5flash19enable_sm80_to_sm89INS1_16FlashAttnBwdSm80INS1_25CollectiveMainloopBwdSm80ILi2ELi2EN4cute5tupleIJNS5_1CILi128EEES8_NS7_ILi64EEEEEENS_10bfloat16_tEfNS_4arch4Sm80ELb1ELb0ELb1ELb1ELb1ELb0ELb0ELb0ELi2ELi4ELi4ELi4ELb0EEENS1_21CollectiveEpilogueBwdISA_SB_SD_Li256ELb1ELb0ELi2EEENS1_25SingleTileBwdLPTSchedulerILb1ELi128ELb1EEEEEEEEEvNT_6ParamsE) ;  /* 0xfffef8e038007950 */ /* 0x000fea0003c3ffff */
        .type           $_ZN7cutlass13device_kernelIN5flash19enable_sm80_to_sm89INS1_16FlashAttnBwdSm80INS1_25CollectiveMainloopBwdSm80ILi2ELi2EN4cute5tupleIJNS5_1CILi128EEES8_NS7_ILi64EEEEEENS_10bfloat16_tEfNS_4arch4Sm80ELb1ELb0ELb1ELb1ELb1ELb0ELb0ELb0ELi2ELi4ELi4ELi4ELb0EEENS1_21CollectiveEpilogueBwdISA_SB_SD_Li256ELb1ELb0ELi2EEENS1_25SingleTileBwdLPTSchedulerILb1ELi128ELb1EEEEEEEEEvNT_6ParamsE$_ZZN4cute6upcastILi2ENS_5tupleIJNS_1CILi2EEES3_EEENS1_IJiNS2_ILi8192EEEEEEEEDaRKT0_RKT1_ENKUlRKT_RKT0_E_clIS3_iEEDaSF_SI_,@function
        .size           $_ZN7cutlass13device_kernelIN5flash19enable_sm80_to_sm89INS1_16FlashAttnBwdSm80INS1_25CollectiveMainloopBwdSm80ILi2ELi2EN4cute5tupleIJNS5_1CILi128EEES8_NS7_ILi64EEEEEENS_10bfloat16_tEfNS_4arch4Sm80ELb1ELb0ELb1ELb1ELb1ELb0ELb0ELb0ELi2ELi4ELi4ELi4ELb0EEENS1_21CollectiveEpilogueBwdISA_SB_SD_Li256ELb1ELb0ELi2EEENS1_25SingleTileBwdLPTSchedulerILb1ELi128ELb1EEEEEEEEEvNT_6ParamsE$_ZZN4cute6upcastILi2ENS_5tupleIJNS_1CILi2EEES3_EEENS1_IJiNS2_ILi8192EEEEEEEEDaRKT0_RKT1_ENKUlRKT_RKT0_E_clIS3_iEEDaSF_SI_,($_ZN7cutlass13device_kernelIN5flash19enable_sm80_to_sm89INS1_16FlashAttnBwdSm80INS1_25CollectiveMainloopBwdSm80ILi2ELi2EN4cute5tupleIJNS5_1CILi128EEES8_NS7_ILi64EEEEEENS_10bfloat16_tEfNS_4arch4Sm80ELb1ELb0ELb1ELb1ELb1ELb0ELb0ELb0ELi2ELi4ELi4ELi4ELb0EEENS1_21CollectiveEpilogueBwdISA_SB_SD_Li256ELb1ELb0ELi2EEENS1_25SingleTileBwdLPTSchedulerILb1ELi128ELb1EEEEEEEEEvNT_6ParamsE$_ZZN4cute6upcastILi2ENS_5tupleIJNS_1CILi2EEES3_S3_EEENS1_IJNS2_ILi1EEENS2_ILi512EEEiEEEEEDaRKT0_RKT1_ENKUlRKT_RKT0_E_clIS3_iEEDaSG_SJ_ - $_ZN7cutlass13device_kernelIN5flash19enable_sm80_to_sm89INS1_16FlashAttnBwdSm80INS1_25CollectiveMainloopBwdSm80ILi2ELi2EN4cute5tupleIJNS5_1CILi128EEES8_NS7_ILi64EEEEEENS_10bfloat16_tEfNS_4arch4Sm80ELb1ELb0ELb1ELb1ELb1ELb0ELb0ELb0ELi2ELi4ELi4ELi4ELb0EEENS1_21CollectiveEpilogueBwdISA_SB_SD_Li256ELb1ELb0ELi2EEENS1_25SingleTileBwdLPTSchedulerILb1ELi128ELb1EEEEEEEEEvNT_6ParamsE$_ZZN4cute6upcastILi2ENS_5tupleIJNS_1CILi2EEES3_EEENS1_IJiNS2_ILi8192EEEEEEEEDaRKT0_RKT1_ENKUlRKT_RKT0_E_clIS3_iEEDaSF_SI_)
$_ZN7cutlass13device_kernelIN5flash19enable_sm80_to_sm89INS1_16FlashAttnBwdSm80INS1_25CollectiveMainloopBwdSm80ILi2ELi2EN4cute5tupleIJNS5_1CILi128EEES8_NS7_ILi64EEEEEENS_10bfloat16_tEfNS_4arch4Sm80ELb1ELb0ELb1ELb1ELb1ELb0ELb0ELb0ELi2ELi4ELi4ELi4ELb0EEENS1_21CollectiveEpilogueBwdISA_SB_SD_Li256ELb1ELb0ELi2EEENS1_25SingleTileBwdLPTSchedulerILb1ELi128ELb1EEEEEEEEEvNT_6ParamsE$_ZZN4cute6upcastILi2ENS_5tupleIJNS_1CILi2EEES3_EEENS1_IJiNS2_ILi8192EEEEEEEEDaRKT0_RKT1_ENKUlRKT_RKT0_E_clIS3_iEEDaSF_SI_:
[----:B------:R-:W-:Y:S02]  /*10720*/  LEA.HI R3, R3, R3, RZ, 0x1 ;  /* 0x0000000303037211 */ /* 0x000fe400078f08ff */
[----:B------:R-:W-:Y:S02]  /*10730*/  IADD3 R2, R1, 0x1388, RZ ;  /* 0x0000138801027810 */ /* 0x000fe40007ffe0ff */
[----:B------:R-:W-:Y:S02]  /*10740*/  SHF.R.S32.HI R3, RZ, 0x1, R3 ;  /* 0x00000001ff037819 */ /* 0x000fe40000011403 */
[----:B------:R-:W-:Y:S02]  /*10750*/  IADD3 R2, R2, c[0x0][0x20], RZ ;  /* 0x0000080002027a10 */ /* 0x000fe40007ffe0ff */
[----:B------:R-:W-:Y:S02]  /*10760*/  MOV R6, 0x10780 ;  /* 0x0001078000067802 */ /* 0x000fe40000000f00 */
[----:B------:R-:W-:Y:S05]  /*10770*/  CALL.REL.NOINC `($_ZN7cutlass13device_kernelIN5flash19enable_sm80_to_sm89INS1_16FlashAttnBwdSm80INS1_25CollectiveMainloopBwdSm80ILi2ELi2EN4cute5tupleIJNS5_1CILi128EEES8_NS7_ILi64EEEEEENS_10bfloat16_tEfNS_4arch4Sm80ELb1ELb0ELb1ELb1ELb1ELb0ELb0ELb0ELi2ELi4ELi4ELi4ELb0EEENS1_21CollectiveEpilogueBwdISA_SB_SD_Li256ELb1ELb0ELi2EEENS1_25SingleTileBwdLPTSchedulerILb1ELi128ELb1EEEEEEEEEvNT_6ParamsE$_ZN4cute5tupleIJNS_1CILi2EEEiEEC2ERKS2_RKi) ;  /* 0xffffc01000007944 */ /* 0x000fea0003c3ffff */
[----:B------:R1:W5:Y:S01]  /*10780*/  LDL R2, [R1+0x1388] ;  /* 0x0013880001027983 */ /* 0x0003620000100800 */
[----:B------:R-:W-:-:S04]  /*10790*/  MOV R55, 0x0 ;  /* 0x0000000000377802 */ /* 0x000fc80000000f00 */
[----:B------:R-:W-:Y:S05]  /*107a0*/  RET.REL.NODEC R54 `(_ZN7cutlass13device_kernelIN5flash19enable_sm80_to_sm89INS1_16FlashAttnBwdSm80INS1_25CollectiveMainloopBwdSm80ILi2ELi2EN4cute5tupleIJNS5_1CILi128EEES8_NS7_ILi64EEEEEENS_10bfloat16_tEfNS_4arch4Sm80ELb1ELb0ELb1ELb1ELb1ELb0ELb0ELb0ELi2ELi4ELi4ELi4ELb0EEENS1_21CollectiveEpilogueBwdISA_SB_SD_Li256ELb1ELb0ELi2EEENS1_25SingleTileBwdLPTSchedulerILb1ELi128ELb1EEEEEEEEEvNT_6ParamsE) ;  /* 0xfffef85036007950 */ /* 0x000fea0003c3ffff */
        .type           $_ZN7cutlass13device_kernelIN5flash19enable_sm80_to_sm89INS1_16FlashAttnBwdSm80INS1_25CollectiveMainloopBwdSm80ILi2ELi2EN4cute5tupleIJNS5_1CILi128EEES8_NS7_ILi64EEEEEENS_10bfloat16_tEfNS_4arch4Sm80ELb1ELb0ELb1ELb1ELb1ELb0ELb0ELb0ELi2ELi4ELi4ELi4ELb0EEENS1_21CollectiveEpilogueBwdISA_SB_SD_Li256ELb1ELb0ELi2EEENS1_25SingleTileBwdLPTSchedulerILb1ELi128ELb1EEEEEEEEEvNT_6ParamsE$_ZZN4cute6upcastILi2ENS_5tupleIJNS_1CILi2EEES3_S3_EEENS1_IJNS2_ILi1EEENS2_ILi512EEEiEEEEEDaRKT0_RKT1_ENKUlRKT_RKT0_E_clIS3_iEEDaSG_SJ_,@function
        .size           $_ZN7cutlass13device_kernelIN5flash19enable_sm80_to_sm89INS1_16FlashAttnBwdSm80INS1_25CollectiveMainloopBwdSm80ILi2ELi2EN4cute5tupleIJNS5_1CILi128EEES8_NS7_ILi64EEEEEENS_10bfloat16_tEfNS_4arch4Sm80ELb1ELb0ELb1ELb1ELb1ELb0ELb0ELb0ELi2ELi4ELi4ELi4ELb0EEENS1_21CollectiveEpilogueBwdISA_SB_SD_Li256ELb1ELb0ELi2EEENS1_25SingleTileBwdLPTSchedulerILb1ELi128ELb1EEEEEEEEEvNT_6ParamsE$_ZZN4cute6upcastILi2ENS_5tupleIJNS_1CILi2EEES3_S3_EEENS1_IJNS2_ILi1EEENS2_ILi512EEEiEEEEEDaRKT0_RKT1_ENKUlRKT_RKT0_E_clIS3_iEEDaSG_SJ_,($_ZN7cutlass13device_kernelIN5flash19enable_sm80_to_sm89INS1_16FlashAttnBwdSm80INS1_25CollectiveMainloopBwdSm80ILi2ELi2EN4cute5tupleIJNS5_1CILi128EEES8_NS7_ILi64EEEEEENS_10bfloat16_tEfNS_4arch4Sm80ELb1ELb0ELb1ELb1ELb1ELb0ELb0ELb0ELi2ELi4ELi4ELi4ELb0EEENS1_21CollectiveEpilogueBwdISA_SB_SD_Li256ELb1ELb0ELi2EEENS1_25SingleTileBwdLPTSchedulerILb1ELi128ELb1EEEEEEEEEvNT_6ParamsE$_ZZN4cute7crd2crdINS_5tupleIJiiiNS_1CILi0EEEEEENS1_IJNS2_ILi32EEENS2_ILi4EEENS2_ILi2EEENS2_ILi1EEEEEENS1_IJS8_S8_S8_S8_EEEEEDaRKT_RKT0_RKT1_ENKUlRKT_RKT0_RKT1_E_clIiS5_S8_EEDaSM_SP_SS_ - $_ZN7cutlass13device_kernelIN5flash19enable_sm80_to_sm89INS1_16FlashAttnBwdSm80INS1_25CollectiveMainloopBwdSm80ILi2ELi2EN4cute5tupleIJNS5_1CILi128EEES8_NS7_ILi64EEEEEENS_10bfloat16_tEfNS_4arch4Sm80ELb1ELb0ELb1ELb1ELb1ELb0ELb0ELb0ELi2ELi4ELi4ELi4ELb0EEENS1_21CollectiveEpilogueBwdISA_SB_SD_Li256ELb1ELb0ELi2EEENS1_25SingleTileBwdLPTSchedulerILb1ELi128ELb1EEEEEEEEEvNT_6ParamsE$_ZZN4cute6upcastILi2ENS_5tupleIJNS_1CILi2EEES3_S3_EEENS1_IJNS2_ILi1EEENS2_ILi512EEEiEEEEEDaRKT0_RKT1_ENKUlRKT_RKT0_E_clIS3_iEEDaSG_SJ_)
$_ZN7cutlass13device_kernelIN5flash19enable_sm80_to_sm89INS1_16FlashAttnBwdSm80INS1_25CollectiveMainloopBwdSm80ILi2ELi2EN4cute5tupleIJNS5_1CILi128EEES8_NS7_ILi64EEEEEENS_10bfloat16_tEfNS_4arch4Sm80ELb1ELb0ELb1ELb1ELb1ELb0ELb0ELb0ELi2ELi4ELi4ELi4ELb0EEENS1_21CollectiveEpilogueBwdISA_SB_SD_Li256ELb1ELb0ELi2EEENS1_25SingleTileBwdLPTSchedulerILb1ELi128ELb1EEEEEEEEEvNT_6ParamsE$_ZZN4cute6upcastILi2ENS_5tupleIJNS_1CILi2EEES3_S3_EEENS1_IJNS2_ILi1EEENS2_ILi512EEEiEEEEEDaRKT0_RKT1_ENKUlRKT_RKT0_E_clIS3_iEEDaSG_SJ_:
        /* <DEDUP_REMOVED lines=9> */
        .type           $_ZN7cutlass13device_kernelIN5flash19enable_sm80_to_sm89INS1_16FlashAttnBwdSm80INS1_25CollectiveMainloopBwdSm80ILi2ELi2EN4cute5tupleIJNS5_1CILi128EEES8_NS7_ILi64EEEEEENS_10bfloat16_tEfNS_4arch4Sm80ELb1ELb0ELb1ELb1ELb1ELb0ELb0ELb0ELi2ELi4ELi4ELi4ELb0EEENS1_21CollectiveEpilogueBwdISA_SB_SD_Li256ELb1ELb0ELi2EEENS1_25SingleTileBwdLPTSchedulerILb1ELi128ELb1EEEEEEEEEvNT_6ParamsE$_ZZN4cute7crd2crdINS_5tupleIJiiiNS_1CILi0EEEEEENS1_IJNS2_ILi32EEENS2_ILi4EEENS2_ILi2EEENS2_ILi1EEEEEENS1_IJS8_S8_S8_S8_EEEEEDaRKT_RKT0_RKT1_ENKUlRKT_RKT0_RKT1_E_clIiS5_S8_EEDaSM_SP_SS_,@function
        .size           $_ZN7cutlass13device_kernelIN5flash19enable_sm80_to_sm89INS1_16FlashAttnBwdSm80INS1_25CollectiveMainloopBwdSm80ILi2ELi2EN4cute5tupleIJNS5_1CILi128EEES8_NS7_ILi64EEEEEENS_10bfloat16_tEfNS_4arch4Sm80ELb1ELb0ELb1ELb1ELb1ELb0ELb0ELb0ELi2ELi4ELi4ELi4ELb0EEENS1_21CollectiveEpilogueBwdISA_SB_SD_Li256ELb1ELb0ELi2EEENS1_25SingleTileBwdLPTSchedulerILb1ELi128ELb1EEEEEEEEEvNT_6ParamsE$_ZZN4cute7crd2crdINS_5tupleIJiiiNS_1CILi0EEEEEENS1_IJNS2_ILi32EEENS2_ILi4EEENS2_ILi2EEENS2_ILi1EEEEEENS1_IJS8_S8_S8_S8_EEEEEDaRKT_RKT0_RKT1_ENKUlRKT_RKT0_RKT1_E_clIiS5_S8_EEDaSM_SP_SS_,($_ZN7cutlass13device_kernelIN5flash19enable_sm80_to_sm89INS1_16FlashAttnBwdSm80INS1_25CollectiveMainloopBwdSm80ILi2ELi2EN4cute5tupleIJNS5_1CILi128EEES8_NS7_ILi64EEEEEENS_10bfloat16_tEfNS_4arch4Sm80ELb1ELb0ELb1ELb1ELb1ELb0ELb0ELb0ELi2ELi4ELi4ELi4ELb0EEENS1_21CollectiveEpilogueBwdISA_SB_SD_Li256ELb1ELb0ELi2EEENS1_25SingleTileBwdLPTSchedulerILb1ELi128ELb1EEEEEEEEEvNT_6ParamsE$_ZZN4cute7crd2crdINS_5tupleIJiiiNS_1CILi0EEEEEENS1_IJNS2_ILi32EEENS2_ILi4EEENS2_ILi2EEENS2_ILi1EEEEEENS1_IJS8_S8_S8_S8_EEEEEDaRKT_RKT0_RKT1_ENKUlRKT_RKT0_RKT1_E_clIiS6_S8_EEDaSM_SP_SS_ - $_ZN7cutlass13device_kernelIN5flash19enable_sm80_to_sm89INS1_16FlashAttnBwdSm80INS1_25CollectiveMainloopBwdSm80ILi2ELi2EN4cute5tupleIJNS5_1CILi128EEES8_NS7_ILi64EEEEEENS_10bfloat16_tEfNS_4arch4Sm80ELb1ELb0ELb1ELb1ELb1ELb0ELb0ELb0ELi2ELi4ELi4ELi4ELb0EEENS1_21CollectiveEpilogueBwdISA_SB_SD_Li256ELb1ELb0ELi2EEENS1_25SingleTileBwdLPTSchedulerILb1ELi128ELb1EEEEEEEEEvNT_6ParamsE$_ZZN4cute7crd2crdINS_5tupleIJiiiNS_1CILi0EEEEEENS1_IJNS2_ILi32EEENS2_ILi4EEENS2_ILi2EEENS2_ILi1EEEEEENS1_IJS8_S8_S8_S8_EEEEEDaRKT_RKT0_RKT1_ENKUlRKT_RKT0_RKT1_E_clIiS5_S8_EEDaSM_SP_SS_)
$_ZN7cutlass13device_kernelIN5flash19enable_sm80_to_sm89INS1_16FlashAttnBwdSm80INS1_25CollectiveMainloopBwdSm80ILi2ELi2EN4cute5tupleIJNS5_1CILi128EEES8_NS7_ILi64EEEEEENS_10bfloat16_tEfNS_4arch4Sm80ELb1ELb0ELb1ELb1ELb1ELb0ELb0ELb0ELi2ELi4ELi4ELi4ELb0EEENS1_21CollectiveEpilogueBwdISA_SB_SD_Li256ELb1ELb0ELi2EEENS1_25SingleTileBwdLPTSchedulerILb1ELi128ELb1EEEEEEEEEvNT_6ParamsE$_ZZN4cute7crd2crdINS_5tupleIJiiiNS_1CILi0EEEEEENS1_IJNS2_ILi32EEENS2_ILi4EEENS2_ILi2EEENS2_ILi1EEEEEENS1_IJS8_S8_S8_S8_EEEEEDaRKT_RKT0_RKT1_ENKUlRKT_RKT0_RKT1_E_clIiS5_S8_EEDaSM_SP_SS_:
[----:B------:R-:W-:Y:S02]  /*10840*/  MOV R8, R4 ;  /* 0x0000000400087202 */ /* 0x000fe40000000f00 */
[----:B------:R-:W-:-:S04]  /*10850*/  MOV R9, 0x0 ;  /* 0x0000000000097802 */ /* 0x000fc80000000f00 */
[----:B------:R-:W-:Y:S05]  /*10860*/  RET.REL.NODEC R8 `(_ZN7cutlass13device_kernelIN5flash19enable_sm80_to_sm89INS1_16FlashAttnBwdSm80INS1_25CollectiveMainloopBwdSm80ILi2ELi2EN4cute5tupleIJNS5_1CILi128EEES8_NS7_ILi64EEEEEENS_10bfloat16_tEfNS_4arch4Sm80ELb1ELb0ELb1ELb1ELb1ELb0ELb0ELb0ELi2ELi4ELi4ELi4ELb0EEENS1_21CollectiveEpilogueBwdISA_SB_SD_Li256ELb1ELb0ELi2EEENS1_25SingleTileBwdLPTSchedulerILb1ELi128ELb1EEEEEEEEEvNT_6ParamsE) ;  /* 0xfffef79008007950 */ /* 0x000fea0003c3ffff */
        .type           $_ZN7cutlass13device_kernelIN5flash19enable_sm80_to_sm89INS1_16FlashAttnBwdSm80INS1_25CollectiveMainloopBwdSm80ILi2ELi2EN4cute5tupleIJNS5_1CILi128EEES8_NS7_ILi64EEEEEENS_10bfloat16_tEfNS_4arch4Sm80ELb1ELb0ELb1ELb1ELb1ELb0ELb0ELb0ELi2ELi4ELi4ELi4ELb0EEENS1_21CollectiveEpilogueBwdISA_SB_SD_Li256ELb1ELb0ELi2EEENS1_25SingleTileBwdLPTSchedulerILb1ELi128ELb1EEEEEEEEEvNT_6ParamsE$_ZZN4cute7crd2crdINS_5tupleIJiiiNS_1CILi0EEEEEENS1_IJNS2_ILi32EEENS2_ILi4EEENS2_ILi2EEENS2_ILi1EEEEEENS1_IJS8_S8_S8_S8_EEEEEDaRKT_RKT0_RKT1_ENKUlRKT_RKT0_RKT1_E_clIiS6_S8_EEDaSM_SP_SS_,@function
        .size           $_ZN7cutlass13device_kernelIN5flash19enable_sm80_to_sm89INS1_16FlashAttnBwdSm80INS1_25CollectiveMainloopBwdSm80ILi2ELi2EN4cute5tupleIJNS5_1CILi128EEES8_NS7_ILi64EEEEEENS_10bfloat16_tEfNS_4arch4Sm80ELb1ELb0ELb1ELb1ELb1ELb0ELb0ELb0ELi2ELi4ELi4ELi4ELb0EEENS1_21CollectiveEpilogueBwdISA_SB_SD_Li256ELb1ELb0ELi2EEENS1_25SingleTileBwdLPTSchedulerILb1ELi128ELb1EEEEEEEEEvNT_6ParamsE$_ZZN4cute7crd2crdINS_5tupleIJiiiNS_1CILi0EEEEEENS1_IJNS2_ILi32EEENS2_ILi4EEENS2_ILi2EEENS2_ILi1EEEEEENS1_IJS8_S8_S8_S8_EEEEEDaRKT_RKT0_RKT1_ENKUlRKT_RKT0_RKT1_E_clIiS6_S8_EEDaSM_SP_SS_,($_ZN7cutlass13device_kernelIN5flash19enable_sm80_to_sm89INS1_16FlashAttnBwdSm80INS1_25CollectiveMainloopBwdSm80ILi2ELi2EN4cute5tupleIJNS5_1CILi128EEES8_NS7_ILi64EEEEEENS_10bfloat16_tEfNS_4arch4Sm80ELb1ELb0ELb1ELb1ELb1ELb0ELb0ELb0ELi2ELi4ELi4ELi4ELb0EEENS1_21CollectiveEpilogueBwdISA_SB_SD_Li256ELb1ELb0ELi2EEENS1_25SingleTileBwdLPTSchedulerILb1ELi128ELb1EEEEEEEEEvNT_6ParamsE$_ZZN4cute7crd2crdINS_5tupleIJiiiNS_1CILi0EEEEEENS1_IJNS2_ILi32EEENS2_ILi4EEENS2_ILi2EEENS2_ILi1EEEEEENS1_IJS8_S8_S8_S8_EEEEEDaRKT_RKT0_RKT1_ENKUlRKT_RKT0_RKT1_E_clIiS7_S8_EEDaSM_SP_SS_ - $_ZN7cutlass13device_kernelIN5flash19enable_sm80_to_sm89INS1_16FlashAttnBwdSm80INS1_25CollectiveMainloopBwdSm80ILi2ELi2EN4cute5tupleIJNS5_1CILi128EEES8_NS7_ILi64EEEEEENS_10bfloat16_tEfNS_4arch4Sm80ELb1ELb0ELb1ELb1ELb1ELb0ELb0ELb0ELi2ELi4ELi4ELi4ELb0EEENS1_21CollectiveEpilogueBwdISA_SB_SD_Li256ELb1ELb0ELi2EEENS1_25SingleTileBwdLPTSchedulerILb1ELi128ELb1EEEEEEEEEvNT_6ParamsE$_ZZN4cute7crd2crdINS_5tupleIJiiiNS_1CILi0EEEEEENS1_IJNS2_ILi32EEENS2_ILi4EEENS2_ILi2EEENS2_ILi1EEEEEENS1_IJS8_S8_S8_S8_EEEEEDaRKT_RKT0_RKT1_ENKUlRKT_RKT0_RKT1_E_clIiS6_S8_EEDaSM_SP_SS_)
$_ZN7cutlass13device_kernelIN5flash19enable_sm80_to_sm89INS1_16FlashAttnBwdSm80INS1_25CollectiveMainloopBwdSm80ILi2ELi2EN4cute5tupleIJNS5_1CILi128EEES8_NS7_ILi64EEEEEENS_10bfloat16_tEfNS_4arch4Sm80ELb1ELb0ELb1ELb1ELb1ELb0ELb0ELb0ELi2ELi4ELi4ELi4ELb0EEENS1_21CollectiveEpilogueBwdISA_SB_SD_Li256ELb1ELb0ELi2EEENS1_25SingleTileBwdLPTSchedulerILb1ELi128ELb1EEEEEEEEEvNT_6ParamsE$_ZZN4cute7crd2crdINS_5tupleIJiiiNS_1CILi0EEEEEENS1_IJNS2_ILi32EEENS2_ILi4EEENS2_ILi2EEENS2_ILi1EEEEEENS1_IJS8_S8_S8_S8_EEEEEDaRKT_RKT0_RKT1_ENKUlRKT_RKT0_RKT1_E_clIiS6_S8_EEDaSM_SP_SS_:
[----:B------:R-:W-:Y:S02]  /*10870*/  MOV R10, R2 ;  /* 0x00000002000a7202 */ /* 0x000fe40000000f00 */
[----:B------:R-:W-:-:S04]  /*10880*/  MOV R11, 0x0 ;  /* 0x00000000000b7802 */ /* 0x000fc80000000f00 */
[----:B------:R-:W-:Y:S05]  /*10890*/  RET.REL.NODEC R10 `(_ZN7cutlass13device_kernelIN5flash19enable_sm80_to_sm89INS1_16FlashAttnBwdSm80INS1_25CollectiveMainloopBwdSm80ILi2ELi2EN4cute5tupleIJNS5_1CILi128EEES8_NS7_ILi64EEEEEENS_10bfloat16_tEfNS_4arch4Sm80ELb1ELb0ELb1ELb1ELb1ELb0ELb0ELb0ELi2ELi4ELi4ELi4ELb0EEENS1_21CollectiveEpilogueBwdISA_SB_SD_Li256ELb1ELb0ELi2EEENS1_25SingleTileBwdLPTSchedulerILb1ELi128ELb1EEEEEEEEEvNT_6ParamsE) ;  /* 0xfffef7600a007950 */ /* 0x000fea0003c3ffff */
        .type           $_ZN7cutlass13device_kernelIN5flash19enable_sm80_to_sm89INS1_16FlashAttnBwdSm80INS1_25CollectiveMainloopBwdSm80ILi2ELi2EN4cute5tupleIJNS5_1CILi128EEES8_NS7_ILi64EEEEEENS_10bfloat16_tEfNS_4arch4Sm80ELb1ELb0ELb1ELb1ELb1ELb0ELb0ELb0ELi2ELi4ELi4ELi4ELb0EEENS1_21CollectiveEpilogueBwdISA_SB_SD_Li256ELb1ELb0ELi2EEENS1_25SingleTileBwdLPTSchedulerILb1ELi128ELb1EEEEEEEEEvNT_6ParamsE$_ZZN4cute7crd2crdINS_5tupleIJiiiNS_1CILi0EEEEEENS1_IJNS2_ILi32EEENS2_ILi4EEENS2_ILi2EEENS2_ILi1EEEEEENS1_IJS8_S8_S8_S8_EEEEEDaRKT_RKT0_RKT1_ENKUlRKT_RKT0_RKT1_E_clIiS7_S8_EEDaSM_SP_SS_,@function
        .size           $_ZN7cutlass13device_kernelIN5flash19enable_sm80_to_sm89INS1_16FlashAttnBwdSm80INS1_25CollectiveMainloopBwdSm80ILi2ELi2EN4cute5tupleIJNS5_1CILi128EEES8_NS7_ILi64EEEEEENS_10bfloat16_tEfNS_4arch4Sm80ELb1ELb0ELb1ELb1ELb1ELb0ELb0ELb0ELi2ELi4ELi4ELi4ELb0EEENS1_21CollectiveEpilogueBwdISA_SB_SD_Li256ELb1ELb0ELi2EEENS1_25SingleTileBwdLPTSchedulerILb1ELi128ELb1EEEEEEEEEvNT_6ParamsE$_ZZN4cute7crd2crdINS_5tupleIJiiiNS_1CILi0EEEEEENS1_IJNS2_ILi32EEENS2_ILi4EEENS2_ILi2EEENS2_ILi1EEEEEENS1_IJS8_S8_S8_S8_EEEEEDaRKT_RKT0_RKT1_ENKUlRKT_RKT0_RKT1_E_clIiS7_S8_EEDaSM_SP_SS_,($_ZN7cutlass13device_kernelIN5flash19enable_sm80_to_sm89INS1_16FlashAttnBwdSm80INS1_25CollectiveMainloopBwdSm80ILi2ELi2EN4cute5tupleIJNS5_1CILi128EEES8_NS7_ILi64EEEEEENS_10bfloat16_tEfNS_4arch4Sm80ELb1ELb0ELb1ELb1ELb1ELb0ELb0ELb0ELi2ELi4ELi4ELi4ELb0EEENS1_21CollectiveEpilogueBwdISA_SB_SD_Li256ELb1ELb0ELi2EEENS1_25SingleTileBwdLPTSchedulerILb1ELi128ELb1EEEEEEEEEvNT_6ParamsE$_ZZN4cute7flattenINS_5tupleIJNS1_IJNS_1CILi0EEENS1_IJNS2_ILi1EEENS2_ILi512EEEiEEEEEENS2_ILi4096EEENS1_IJiNS2_ILi8192EEEEEEEEEEEDaRKT_ENKUlRKT_E_clIS7_EEDaSH_ - $_ZN7cutlass13device_kernelIN5flash19enable_sm80_to_sm89INS1_16FlashAttnBwdSm80INS1_25CollectiveMainloopBwdSm80ILi2ELi2EN4cute5tupleIJNS5_1CILi128EEES8_NS7_ILi64EEEEEENS_10bfloat16_tEfNS_4arch4Sm80ELb1ELb0ELb1ELb1ELb1ELb0ELb0ELb0ELi2ELi4ELi4ELi4ELb0EEENS1_21CollectiveEpilogueBwdISA_SB_SD_Li256ELb1ELb0ELi2EEENS1_25SingleTileBwdLPTSchedulerILb1ELi128ELb1EEEEEEEEEvNT_6ParamsE$_ZZN4cute7crd2crdINS_5tupleIJiiiNS_1CILi0EEEEEENS1_IJNS2_ILi32EEENS2_ILi4EEENS2_ILi2EEENS2_ILi1EEEEEENS1_IJS8_S8_S8_S8_EEEEEDaRKT_RKT0_RKT1_ENKUlRKT_RKT0_RKT1_E_clIiS7_S8_EEDaSM_SP_SS_)
$_ZN7cutlass13device_kernelIN5flash19enable_sm80_to_sm89INS1_16FlashAttnBwdSm80INS1_25CollectiveMainloopBwdSm80ILi2ELi2EN4cute5tupleIJNS5_1CILi128EEES8_NS7_ILi64EEEEEENS_10bfloat16_tEfNS_4arch4Sm80ELb1ELb0ELb1ELb1ELb1ELb0ELb0ELb0ELi2ELi4ELi4ELi4ELb0EEENS1_21CollectiveEpilogueBwdISA_SB_SD_Li256ELb1ELb0ELi2EEENS1_25SingleTileBwdLPTSchedulerILb1ELi128ELb1EEEEEEEEEvNT_6ParamsE$_ZZN4cute7crd2crdINS_5tupleIJiiiNS_1CILi0EEEEEENS1_IJNS2_ILi32EEENS2_ILi4EEENS2_ILi2EEENS2_ILi1EEEEEENS1_IJS8_S8_S8_S8_EEEEEDaRKT_RKT0_RKT1_ENKUlRKT_RKT0_RKT1_E_clIiS7_S8_EEDaSM_SP_SS_:
[----:B------:R-:W-:-:S04]  /*108a0*/  MOV R3, 0x0 ;  /* 0x0000000000037802 */ /* 0x000fc80000000f00 */
[----:B------:R-:W-:Y:S05]  /*108b0*/  RET.REL.NODEC R2 `(_ZN7cutlass13device_kernelIN5flash19enable_sm80_to_sm89INS1_16FlashAttnBwdSm80INS1_25CollectiveMainloopBwdSm80ILi2ELi2EN4cute5tupleIJNS5_1CILi128EEES8_NS7_ILi64EEEEEENS_10bfloat16_tEfNS_4arch4Sm80ELb1ELb0ELb1ELb1ELb1ELb0ELb0ELb0ELi2ELi4ELi4ELi4ELb0EEENS1_21CollectiveEpilogueBwdISA_SB_SD_Li256ELb1ELb0ELi2EEENS1_25SingleTileBwdLPTSchedulerILb1ELi128ELb1EEEEEEEEEvNT_6ParamsE) ;  /* 0xfffef74002007950 */ /* 0x000fea0003c3ffff */
        .type           $_ZN7cutlass13device_kernelIN5flash19enable_sm80_to_sm89INS1_16FlashAttnBwdSm80INS1_25CollectiveMainloopBwdSm80ILi2ELi2EN4cute5tupleIJNS5_1CILi128EEES8_NS7_ILi64EEEEEENS_10bfloat16_tEfNS_4arch4Sm80ELb1ELb0ELb1ELb1ELb1ELb0ELb0ELb0ELi2ELi4ELi4ELi4ELb0EEENS1_21CollectiveEpilogueBwdISA_SB_SD_Li256ELb1ELb0ELi2EEENS1_25SingleTileBwdLPTSchedulerILb1ELi128ELb1EEEEEEEEEvNT_6ParamsE$_ZZN4cute7flattenINS_5tupleIJNS1_IJNS_1CILi0EEENS1_IJNS2_ILi1EEENS2_ILi512EEEiEEEEEENS2_ILi4096EEENS1_IJiNS2_ILi8192EEEEEEEEEEEDaRKT_ENKUlRKT_E_clIS7_EEDaSH_,@function
        .size           $_ZN7cutlass13device_kernelIN5flash19enable_sm80_to_sm89INS1_16FlashAttnBwdSm80INS1_25CollectiveMainloopBwdSm80ILi2ELi2EN4cute5tupleIJNS5_1CILi128EEES8_NS7_ILi64EEEEEENS_10bfloat16_tEfNS_4arch4Sm80ELb1ELb0ELb1ELb1ELb1ELb0ELb0ELb0ELi2ELi4ELi4ELi4ELb0EEENS1_21CollectiveEpilogueBwdISA_SB_SD_Li256ELb1ELb0ELi2EEENS1_25SingleTileBwdLPTSchedulerILb1ELi128ELb1EEEEEEEEEvNT_6ParamsE$_ZZN4cute7flattenINS_5tupleIJNS1_IJNS_1CILi0EEENS1_IJNS2_ILi1EEENS2_ILi512EEEiEEEEEENS2_ILi4096EEENS1_IJiNS2_ILi8192EEEEEEEEEEEDaRKT_ENKUlRKT_E_clIS7_EEDaSH_,($_ZN7cutlass13device_kernelIN5flash19enable_sm80_to_sm89INS1_16FlashAttnBwdSm80INS1_25CollectiveMainloopBwdSm80ILi2ELi2EN4cute5tupleIJNS5_1CILi128EEES8_NS7_ILi64EEEEEENS_10bfloat16_tEfNS_4arch4Sm80ELb1ELb0ELb1ELb1ELb1ELb0ELb0ELb0ELi2ELi4ELi4ELi4ELb0EEENS1_21CollectiveEpilogueBwdISA_SB_SD_Li256ELb1ELb0ELi2EEENS1_25SingleTileBwdLPTSchedulerILb1ELi128ELb1EEEEEEEEEvNT_6ParamsE$_ZZN4cute7flattenINS_5tupleIJNS1_IJNS_1CILi0EEENS1_IJNS2_ILi1EEENS2_ILi512EEEiEEEEEENS2_ILi4096EEENS1_IJiNS2_ILi8192EEEEEEEEEEEDaRKT_ENKUlRKT_E_clISA_EEDaSH_ - $_ZN7cutlass13device_kernelIN5flash19enable_sm80_to_sm89INS1_16FlashAttnBwdSm80INS1_25CollectiveMainloopBwdSm80ILi2ELi2EN4cute5tupleIJNS5_1CILi128EEES8_NS7_ILi64EEEEEENS_10bfloat16_tEfNS_4arch4Sm80ELb1ELb0ELb1ELb1ELb1ELb0ELb0ELb0ELi2ELi4ELi4ELi4ELb0EEENS1_21CollectiveEpilogueBwdISA_SB_SD_Li256ELb1ELb0ELi2EEENS1_25SingleTileBwdLPTSchedulerILb1ELi128ELb1EEEEEEEEEvNT_6ParamsE$_ZZN4cute7flattenINS_5tupleIJNS1_IJNS_1CILi0EEENS1_IJNS2_ILi1EEENS2_ILi512EEEiEEEEEENS2_ILi4096EEENS1_IJiNS2_ILi8192EEEEEEEEEEEDaRKT_ENKUlRKT_E_clIS7_EEDaSH_)
$_ZN7cutlass13device_kernelIN5flash19enable_sm80_to_sm89INS1_16FlashAttnBwdSm80INS1_25CollectiveMainloopBwdSm80ILi2ELi2EN4cute5tupleIJNS5_1CILi128EEES8_NS7_ILi64EEEEEENS_10bfloat16_tEfNS_4arch4Sm80ELb1ELb0ELb1ELb1ELb1ELb0ELb0ELb0ELi2ELi4ELi4ELi4ELb0EEENS1_21CollectiveEpilogueBwdISA_SB_SD_Li256ELb1ELb0ELi2EEENS1_25SingleTileBwdLPTSchedulerILb1ELi128ELb1EEEEEEEEEvNT_6ParamsE$_ZZN4cute7flattenINS_5tupleIJNS1_IJNS_1CILi0EEENS1_IJNS2_ILi1EEENS2_ILi512EEEiEEEEEENS2_ILi4096EEENS1_IJiNS2_ILi8192EEEEEEEEEEEDaRKT_ENKUlRKT_E_clIS7_EEDaSH_:
[----:B------:R-:W-:-:S06]  /*108c0*/  IADD3 R3, R42, -c[0x0][0x20], RZ ;  /* 0x800008002a037a10 */ /* 0x000fcc0007ffe0ff */
[----:B------:R-:W5:Y:S01]  /*108d0*/  LDL R3, [R3] ;  /* 0x0000000003037983 */ /* 0x000f620000100800 */
[----:B------:R-:W-:-:S03]  /*108e0*/  MOV R2, 0x10900 ;  /* 0x0001090000027802 */ /* 0x000fc60000000f00 */
[----:B-----5:R-:W-:Y:S05]  /*108f0*/  CALL.REL.NOINC `($_ZN7cutlass13device_kernelIN5flash19enable_sm80_to_sm89INS1_16FlashAttnBwdSm80INS1_25CollectiveMainloopBwdSm80ILi2ELi2EN4cute5tupleIJNS5_1CILi128EEES8_NS7_ILi64EEEEEENS_10bfloat16_tEfNS_4arch4Sm80ELb1ELb0ELb1ELb1ELb1ELb0ELb0ELb0ELi2ELi4ELi4ELi4ELb0EEENS1_21CollectiveEpilogueBwdISA_SB_SD_Li256ELb1ELb0ELi2EEENS1_25SingleTileBwdLPTSchedulerILb1ELi128ELb1EEEEEEEEEvNT_6ParamsE$_ZZN4cute16flatten_to_tupleINS_5tupleIJNS_1CILi0EEENS1_IJNS2_ILi1EEENS2_ILi512EEEiEEEEEEEEDaRKT_ENKUlRKT_E_clIS6_EEDaSD_) ;  /* 0xffffd3f000007944 */ /* 0x020fea0003c3ffff */
[----:B------:R-:W-:Y:S02]  /*10900*/  MOV R10, 0x10920 ;  /* 0x00010920000a7802 */ /* 0x000fe40000000f00 */
[----:B------:R-:W-:Y:S05]  /*10910*/  CALL.REL.NOINC `($_ZN7cutlass13device_kernelIN5flash19enable_sm80_to_sm89INS1_16FlashAttnBwdSm80INS1_25CollectiveMainloopBwdSm80ILi2ELi2EN4cute5tupleIJNS5_1CILi128EEES8_NS7_ILi64EEEEEENS_10bfloat16_tEfNS_4arch4Sm80ELb1ELb0ELb1ELb1ELb1ELb0ELb0ELb0ELi2ELi4ELi4ELi4ELb0EEENS1_21CollectiveEpilogueBwdISA_SB_SD_Li256ELb1ELb0ELi2EEENS1_25SingleTileBwdLPTSchedulerILb1ELi128ELb1EEEEEEEEEvNT_6ParamsE$_ZZN4cute12filter_tupleINS_5tupleIJNS_1CILi0EEENS1_IJNS2_ILi1EEENS2_ILi512EEEiEEEEEEZNS_16flatten_to_tupleIS7_EEDaRKT_EUlRKT_E_EEDaSB_OT0_ENKUlDpSE_E_clIJNS1_IJS3_EEES6_EEEDaSI_) ;  /* 0xffffc80000007944 */ /* 0x000fea0003c3ffff */
[----:B-----5:R-:W-:Y:S02]  /*10920*/  MOV R10, R2 ;  /* 0x00000002000a7202 */ /* 0x020fe40000000f00 */
[----:B------:R-:W-:Y:S02]  /*10930*/  MOV R2, R6 ;  /* 0x0000000600027202 */ /* 0x000fe40000000f00 */
[----:B------:R-:W-:-:S04]  /*10940*/  MOV R3, 0x0 ;  /* 0x0000000000037802 */ /* 0x000fc80000000f00 */
[----:B------:R-:W-:Y:S05]  /*10950*/  RET.REL.NODEC R2 `(_ZN7cutlass13device_kernelIN5flash19enable_sm80_to_sm89INS1_16FlashAttnBwdSm80INS1_25CollectiveMainloopBwdSm80ILi2ELi2EN4cute5tupleIJNS5_1CILi128EEES8_NS7_ILi64EEEEEENS_10bfloat16_tEfNS_4arch4Sm80ELb1ELb0ELb1ELb1ELb1ELb0ELb0ELb0ELi2ELi4ELi4ELi4ELb0EEENS1_21CollectiveEpilogueBwdISA_SB_SD_Li256ELb1ELb0ELi2EEENS1_25SingleTileBwdLPTSchedulerILb1ELi128ELb1EEEEEEEEEvNT_6ParamsE) ;  /* 0xfffef6a002007950 */ /* 0x000fea0003c3ffff */
        .type           $_ZN7cutlass13device_kernelIN5flash19enable_sm80_to_sm89INS1_16FlashAttnBwdSm80INS1_25CollectiveMainloopBwdSm80ILi2ELi2EN4cute5tupleIJNS5_1CILi128EEES8_NS7_ILi64EEEEEENS_10bfloat16_tEfNS_4arch4Sm80ELb1ELb0ELb1ELb1ELb1ELb0ELb0ELb0ELi2ELi4ELi4ELi4ELb0EEENS1_21CollectiveEpilogueBwdISA_SB_SD_Li256ELb1ELb0ELi2EEENS1_25SingleTileBwdLPTSchedulerILb1ELi128ELb1EEEEEEEEEvNT_6ParamsE$_ZZN4cute7flattenINS_5tupleIJNS1_IJNS_1CILi0EEENS1_IJNS2_ILi1EEENS2_ILi512EEEiEEEEEENS2_ILi4096EEENS1_IJiNS2_ILi8192EEEEEEEEEEEDaRKT_ENKUlRKT_E_clISA_EEDaSH_,@function
        .size           $_ZN7cutlass13device_kernelIN5flash19enable_sm80_to_sm89INS1_16FlashAttnBwdSm80INS1_25CollectiveMainloopBwdSm80ILi2ELi2EN4cute5tupleIJNS5_1CILi128EEES8_NS7_ILi64EEEEEENS_10bfloat16_tEfNS_4arch4Sm80ELb1ELb0ELb1ELb1ELb1ELb0ELb0ELb0ELi2ELi4ELi4ELi4ELb0EEENS1_21CollectiveEpilogueBwdISA_SB_SD_Li256ELb1ELb0ELi2EEENS1_25SingleTileBwdLPTSchedulerILb1ELi128ELb1EEEEEEEEEvNT_6ParamsE$_ZZN4cute7flattenINS_5tupleIJNS1_IJNS_1CILi0EEENS1_IJNS2_ILi1EEENS2_ILi512EEEiEEEEEENS2_ILi4096EEENS1_IJiNS2_ILi8192EEEEEEEEEEEDaRKT_ENKUlRKT_E_clISA_EEDaSH_,($_ZN7cutlass13device_kernelIN5flash19enable_sm80_to_sm89INS1_16FlashAttnBwdSm80INS1_25CollectiveMainloopBwdSm80ILi2ELi2EN4cute5tupleIJNS5_1CILi128EEES8_NS7_ILi64EEEEEENS_10bfloat16_tEfNS_4arch4Sm80ELb1ELb0ELb1ELb1ELb1ELb0ELb0ELb0ELi2ELi4ELi4ELi4ELb0EEENS1_21CollectiveEpilogueBwdISA_SB_SD_Li256ELb1ELb0ELi2EEENS1_25SingleTileBwdLPTSchedulerILb1ELi128ELb1EEEEEEEEEvNT_6ParamsE$_ZZN4cute7flattenINS_5tupleIJNS_1CILi1EEENS1_IJNS2_ILi8EEEiiEEENS2_ILi64EEENS1_IJiNS2_ILi144EEENS2_ILi288EEEEEENS2_ILi512EEEEEEEEDaRKT_ENKUlRKT_E_clIS5_EEDaSH_ - $_ZN7cutlass13device_kernelIN5flash19enable_sm80_to_sm89INS1_16FlashAttnBwdSm80INS1_25CollectiveMainloopBwdSm80ILi2ELi2EN4cute5tupleIJNS5_1CILi128EEES8_NS7_ILi64EEEEEENS_10bfloat16_tEfNS_4arch4Sm80ELb1ELb0ELb1ELb1ELb1ELb0ELb0ELb0ELi2ELi4ELi4ELi4ELb0EEENS1_21CollectiveEpilogueBwdISA_SB_SD_Li256ELb1ELb0ELi2EEENS1_25SingleTileBwdLPTSchedulerILb1ELi128ELb1EEEEEEEEEvNT_6ParamsE$_ZZN4cute7flattenINS_5tupleIJNS1_IJNS_1CILi0EEENS1_IJNS2_ILi1EEENS2_ILi512EEEiEEEEEENS2_ILi4096EEENS1_IJiNS2_ILi8192EEEEEEEEEEEDaRKT_ENKUlRKT_E_clISA_EEDaSH_)
$_ZN7cutlass13device_kernelIN5flash19enable_sm80_to_sm89INS1_16FlashAttnBwdSm80INS1_25CollectiveMainloopBwdSm80ILi2ELi2EN4cute5tupleIJNS5_1CILi128EEES8_NS7_ILi64EEEEEENS_10bfloat16_tEfNS_4arch4Sm80ELb1ELb0ELb1ELb1ELb1ELb0ELb0ELb0ELi2ELi4ELi4ELi4ELb0EEENS1_21CollectiveEpilogueBwdISA_SB_SD_Li256ELb1ELb0ELi2EEENS1_25SingleTileBwdLPTSchedulerILb1ELi128ELb1EEEEEEEEEvNT_6ParamsE$_ZZN4cute7flattenINS_5tupleIJNS1_IJNS_1CILi0EEENS1_IJNS2_ILi1EEENS2_ILi512EEEiEEEEEENS2_ILi4096EEENS1_IJiNS2_ILi8192EEEEEEEEEEEDaRKT_ENKUlRKT_E_clISA_EEDaSH_:
[----:B------:R-:W-:Y:S02]  /*10960*/  MOV R8, R2 ;  /* 0x0000000200087202 */ /* 0x000fe40000000f00 */
[----:B------:R-:W-:-:S04]  /*10970*/  MOV R9, 0x0 ;  /* 0x0000000000097802 */ /* 0x000fc80000000f00 */
[----:B------:R-:W-:Y:S05]  /*10980*/  RET.REL.NODEC R8 `(_ZN7cutlass13device_kernelIN5flash19enable_sm80_to_sm89INS1_16FlashAttnBwdSm80INS1_25CollectiveMainloopBwdSm80ILi2ELi2EN4cute5tupleIJNS5_1CILi128EEES8_NS7_ILi64EEEEEENS_10bfloat16_tEfNS_4arch4Sm80ELb1ELb0ELb1ELb1ELb1ELb0ELb0ELb0ELi2ELi4ELi4ELi4ELb0EEENS1_21CollectiveEpilogueBwdISA_SB_SD_Li256ELb1ELb0ELi2EEENS1_25SingleTileBwdLPTSchedulerILb1ELi128ELb1EEEEEEEEEvNT_6ParamsE) ;  /* 0xfffef67008007950 */ /* 0x000fea0003c3ffff */
        .type           $_ZN7cutlass13device_kernelIN5flash19enable_sm80_to_sm89INS1_16FlashAttnBwdSm80INS1_25CollectiveMainloopBwdSm80ILi2ELi2EN4cute5tupleIJNS5_1CILi128EEES8_NS7_ILi64EEEEEENS_10bfloat16_tEfNS_4arch4Sm80ELb1ELb0ELb1ELb1ELb1ELb0ELb0ELb0ELi2ELi4ELi4ELi4ELb0EEENS1_21CollectiveEpilogueBwdISA_SB_SD_Li256ELb1ELb0ELi2EEENS1_25SingleTileBwdLPTSchedulerILb1ELi128ELb1EEEEEEEEEvNT_6ParamsE$_ZZN4cute7flattenINS_5tupleIJNS_1CILi1EEENS1_IJNS2_ILi8EEEiiEEENS2_ILi64EEENS1_IJiNS2_ILi144EEENS2_ILi288EEEEEENS2_ILi512EEEEEEEEDaRKT_ENKUlRKT_E_clIS5_EEDaSH_,@function
        .size           $_ZN7cutlass13device_kernelIN5flash19enable_sm80_to_sm89INS1_16FlashAttnBwdSm80INS1_25CollectiveMainloopBwdSm80ILi2ELi2EN4cute5tupleIJNS5_1CILi128EEES8_NS7_ILi64EEEEEENS_10bfloat16_tEfNS_4arch4Sm80ELb1ELb0ELb1ELb1ELb1ELb0ELb0ELb0ELi2ELi4ELi4ELi4ELb0EEENS1_21CollectiveEpilogueBwdISA_SB_SD_Li256ELb1ELb0ELi2EEENS1_25SingleTileBwdLPTSchedulerILb1ELi128ELb1EEEEEEEEEvNT_6ParamsE$_ZZN4cute7flattenINS_5tupleIJNS_1CILi1EEENS1_IJNS2_ILi8EEEiiEEENS2_ILi64EEENS1_IJiNS2_ILi144EEENS2_ILi288EEEEEENS2_ILi512EEEEEEEEDaRKT_ENKUlRKT_E_clIS5_EEDaSH_,($_ZN7cutlass13device_kernelIN5flash19enable_sm80_to_sm89INS1_16FlashAttnBwdSm80INS1_25CollectiveMainloopBwdSm80ILi2ELi2EN4cute5tupleIJNS5_1CILi128EEES8_NS7_ILi64EEEEEENS_10bfloat16_tEfNS_4arch4Sm80ELb1ELb0ELb1ELb1ELb1ELb0ELb0ELb0ELi2ELi4ELi4ELi4ELb0EEENS1_21CollectiveEpilogueBwdISA_SB_SD_Li256ELb1ELb0ELi2EEENS1_25SingleTileBwdLPTSchedulerILb1ELi128ELb1EEEEEEEEEvNT_6ParamsE$_ZZN4cute7flattenINS_5tupleIJNS_1CILi1EEENS1_IJNS2_ILi8EEEiiEEENS2_ILi64EEENS1_IJiNS2_ILi144EEENS2_ILi288EEEEEENS2_ILi512EEEEEEEEDaRKT_ENKUlRKT_E_clIS9_EEDaSH_ - $_ZN7cutlass13device_kernelIN5flash19enable_sm80_to_sm89INS1_16FlashAttnBwdSm80INS1_25CollectiveMainloopBwdSm80ILi2ELi2EN4cute5tupleIJNS5_1CILi128EEES8_NS7_ILi64EEEEEENS_10bfloat16_tEfNS_4arch4Sm80ELb1ELb0ELb1ELb1ELb1ELb0ELb0ELb0ELi2ELi4ELi4ELi4ELb0EEENS1_21CollectiveEpilogueBwdISA_SB_SD_Li256ELb1ELb0ELi2EEENS1_25SingleTileBwdLPTSchedulerILb1ELi128ELb1EEEEEEEEEvNT_6ParamsE$_ZZN4cute7flattenINS_5tupleIJNS_1CILi1EEENS1_IJNS2_ILi8EEEiiEEENS2_ILi64EEENS1_IJiNS2_ILi144EEENS2_ILi288EEEEEENS2_ILi512EEEEEEEEDaRKT_ENKUlRKT_E_clIS5_EEDaSH_)
$_ZN7cutlass13device_kernelIN5flash19enable_sm80_to_sm89INS1_16FlashAttnBwdSm80INS1_25CollectiveMainloopBwdSm80ILi2ELi2EN4cute5tupleIJNS5_1CILi128EEES8_NS7_ILi64EEEEEENS_10bfloat16_tEfNS_4arch4Sm80ELb1ELb0ELb1ELb1ELb1ELb0ELb0ELb0ELi2ELi4ELi4ELi4ELb0EEENS1_21CollectiveEpilogueBwdISA_SB_SD_Li256ELb1ELb0ELi2EEENS1_25SingleTileBwdLPTSchedulerILb1ELi128ELb1EEEEEEEEEvNT_6ParamsE$_ZZN4cute7flattenINS_5tupleIJNS_1CILi1EEENS1_IJNS2_ILi8EEEiiEEENS2_ILi64EEENS1_IJiNS2_ILi144EEENS2_ILi288EEEEEENS2_ILi512EEEEEEEEDaRKT_ENKUlRKT_E_clIS5_EEDaSH_:
[----:B------:R-:W-:-:S04]  /*10990*/  MOV R5, 0x0 ;  /* 0x0000000000057802 */ /* 0x000fc80000000f00 */
[----:B------:R-:W-:Y:S05]  /*109a0*/  RET.REL.NODEC R4 `(_ZN7cutlass13device_kernelIN5flash19enable_sm80_to_sm89INS1_16FlashAttnBwdSm80INS1_25CollectiveMainloopBwdSm80ILi2ELi2EN4cute5tupleIJNS5_1CILi128EEES8_NS7_ILi64EEEEEENS_10bfloat16_tEfNS_4arch4Sm80ELb1ELb0ELb1ELb1ELb1ELb0ELb0ELb0ELi2ELi4ELi4ELi4ELb0EEENS1_21CollectiveEpilogueBwdISA_SB_SD_Li256ELb1ELb0ELi2EEENS1_25SingleTileBwdLPTSchedulerILb1ELi128ELb1EEEEEEEEEvNT_6ParamsE) ;  /* 0xfffef65004007950 */ /* 0x000fea0003c3ffff */
        .type           $_ZN7cutlass13device_kernelIN5flash19enable_sm80_to_sm89INS1_16FlashAttnBwdSm80INS1_25CollectiveMainloopBwdSm80ILi2ELi2EN4cute5tupleIJNS5_1CILi128EEES8_NS7_ILi64EEEEEENS_10bfloat16_tEfNS_4arch4Sm80ELb1ELb0ELb1ELb1ELb1ELb0ELb0ELb0ELi2ELi4ELi4ELi4ELb0EEENS1_21CollectiveEpilogueBwdISA_SB_SD_Li256ELb1ELb0ELi2EEENS1_25SingleTileBwdLPTSchedulerILb1ELi128ELb1EEEEEEEEEvNT_6ParamsE$_ZZN4cute7flattenINS_5tupleIJNS_1CILi1EEENS1_IJNS2_ILi8EEEiiEEENS2_ILi64EEENS1_IJiNS2_ILi144EEENS2_ILi288EEEEEENS2_ILi512EEEEEEEEDaRKT_ENKUlRKT_E_clIS9_EEDaSH_,@function
        .size           $_ZN7cutlass13device_kernelIN5flash19enable_sm80_to_sm89INS1_16FlashAttnBwdSm80INS1_25CollectiveMainloopBwdSm80ILi2ELi2EN4cute5tupleIJNS5_1CILi128EEES8_NS7_ILi64EEEEEENS_10bfloat16_tEfNS_4arch4Sm80ELb1ELb0ELb1ELb1ELb1ELb0ELb0ELb0ELi2ELi4ELi4ELi4ELb0EEENS1_21CollectiveEpilogueBwdISA_SB_SD_Li256ELb1ELb0ELi2EEENS1_25SingleTileBwdLPTSchedulerILb1ELi128ELb1EEEEEEEEEvNT_6ParamsE$_ZZN4cute7flattenINS_5tupleIJNS_1CILi1EEENS1_IJNS2_ILi8EEEiiEEENS2_ILi64EEENS1_IJiNS2_ILi144EEENS2_ILi288EEEEEENS2_ILi512EEEEEEEEDaRKT_ENKUlRKT_E_clIS9_EEDaSH_,($_ZN7cutlass13device_kernelIN5flash19enable_sm80_to_sm89INS1_16FlashAttnBwdSm80INS1_25CollectiveMainloopBwdSm80ILi2ELi2EN4cute5tupleIJNS5_1CILi128EEES8_NS7_ILi64EEEEEENS_10bfloat16_tEfNS_4arch4Sm80ELb1ELb0ELb1ELb1ELb1ELb0ELb0ELb0ELi2ELi4ELi4ELi4ELb0EEENS1_21CollectiveEpilogueBwdISA_SB_SD_Li256ELb1ELb0ELi2EEENS1_25SingleTileBwdLPTSchedulerILb1ELi128ELb1EEEEEEEEEvNT_6ParamsE$_ZZN4cute7flattenINS_5tupleIJNS_1CILi1EEENS1_IJiiiEEENS2_ILi64EEENS1_IJNS2_ILi72EEENS2_ILi144EEENS2_ILi288EEEEEENS2_ILi512EEEEEEEEDaRKT_ENKUlRKT_E_clIS4_EEDaSH_ - $_ZN7cutlass13device_kernelIN5flash19enable_sm80_to_sm89INS1_16FlashAttnBwdSm80INS1_25CollectiveMainloopBwdSm80ILi2ELi2EN4cute5tupleIJNS5_1CILi128EEES8_NS7_ILi64EEEEEENS_10bfloat16_tEfNS_4arch4Sm80ELb1ELb0ELb1ELb1ELb1ELb0ELb0ELb0ELi2ELi4ELi4ELi4ELb0EEENS1_21CollectiveEpilogueBwdISA_SB_SD_Li256ELb1ELb0ELi2EEENS1_25SingleTileBwdLPTSchedulerILb1ELi128ELb1EEEEEEEEEvNT_6ParamsE$_ZZN4cute7flattenINS_5tupleIJNS_1CILi1EEENS1_IJNS2_ILi8EEEiiEEENS2_ILi64EEENS1_IJiNS2_ILi144EEENS2_ILi288EEEEEENS2_ILi512EEEEEEEEDaRKT_ENKUlRKT_E_clIS9_EEDaSH_)
$_ZN7cutlass13device_kernelIN5flash19enable_sm80_to_sm89INS1_16FlashAttnBwdSm80INS1_25CollectiveMainloopBwdSm80ILi2ELi2EN4cute5tupleIJNS5_1CILi128EEES8_NS7_ILi64EEEEEENS_10bfloat16_tEfNS_4arch4Sm80ELb1ELb0ELb1ELb1ELb1ELb0ELb0ELb0ELi2ELi4ELi4ELi4ELb0EEENS1_21CollectiveEpilogueBwdISA_SB_SD_Li256ELb1ELb0ELi2EEENS1_25SingleTileBwdLPTSchedulerILb1ELi128ELb1EEEEEEEEEvNT_6ParamsE$_ZZN4cute7flattenINS_5tupleIJNS_1CILi1EEENS1_IJNS2_ILi8EEEiiEEENS2_ILi64EEENS1_IJiNS2_ILi144EEENS2_ILi288EEEEEENS2_ILi512EEEEEEEEDaRKT_ENKUlRKT_E_clIS9_EEDaSH_:
[----:B------:R-:W-:Y:S02]  /*109b0*/  MOV R2, R5 ;  /* 0x0000000500027202 */ /* 0x000fe40000000f00 */
[----:B------:R-:W-:-:S04]  /*109c0*/  MOV R5, 0x0 ;  /* 0x0000000000057802 */ /* 0x000fc80000000f00 */
[----:B------:R-:W-:Y:S05]  /*109d0*/  RET.REL.NODEC R4 `(_ZN7cutlass13device_kernelIN5flash19enable_sm80_to_sm89INS1_16FlashAttnBwdSm80INS1_25CollectiveMainloopBwdSm80ILi2ELi2EN4cute5tupleIJNS5_1CILi128EEES8_NS7_ILi64EEEEEENS_10bfloat16_tEfNS_4arch4Sm80ELb1ELb0ELb1ELb1ELb1ELb0ELb0ELb0ELi2ELi4ELi4ELi4ELb0EEENS1_21CollectiveEpilogueBwdISA_SB_SD_Li256ELb1ELb0ELi2EEENS1_25SingleTileBwdLPTSchedulerILb1ELi128ELb1EEEEEEEEEvNT_6ParamsE) ;  /* 0xfffef62004007950 */ /* 0x000fea0003c3ffff */
        .type           $_ZN7cutlass13device_kernelIN5flash19enable_sm80_to_sm89INS1_16FlashAttnBwdSm80INS1_25CollectiveMainloopBwdSm80ILi2ELi2EN4cute5tupleIJNS5_1CILi128EEES8_NS7_ILi64EEEEEENS_10bfloat16_tEfNS_4arch4Sm80ELb1ELb0ELb1ELb1ELb1ELb0ELb0ELb0ELi2ELi4ELi4ELi4ELb0EEENS1_21CollectiveEpilogueBwdISA_SB_SD_Li256ELb1ELb0ELi2EEENS1_25SingleTileBwdLPTSchedulerILb1ELi128ELb1EEEEEEEEEvNT_6ParamsE$_ZZN4cute7flattenINS_5tupleIJNS_1CILi1EEENS1_IJiiiEEENS2_ILi64EEENS1_IJNS2_ILi72EEENS2_ILi144EEENS2_ILi288EEEEEENS2_ILi512EEEEEEEEDaRKT_ENKUlRKT_E_clIS4_EEDaSH_,@function
        .size           $_ZN7cutlass13device_kernelIN5flash19enable_sm80_to_sm89INS1_16FlashAttnBwdSm80INS1_25CollectiveMainloopBwdSm80ILi2ELi2EN4cute5tupleIJNS5_1CILi128EEES8_NS7_ILi64EEEEEENS_10bfloat16_tEfNS_4arch4Sm80ELb1ELb0ELb1ELb1ELb1ELb0ELb0ELb0ELi2ELi4ELi4ELi4ELb0EEENS1_21CollectiveEpilogueBwdISA_SB_SD_Li256ELb1ELb0ELi2EEENS1_25SingleTileBwdLPTSchedulerILb1ELi128ELb1EEEEEEEEEvNT_6ParamsE$_ZZN4cute7flattenINS_5tupleIJNS_1CILi1EEENS1_IJiiiEEENS2_ILi64EEENS1_IJNS2_ILi72EEENS2_ILi144EEENS2_ILi288EEEEEENS2_ILi512EEEEEEEEDaRKT_ENKUlRKT_E_clIS4_EEDaSH_,($_ZN7cutlass13device_kernelIN5flash19enable_sm80_to_sm89INS1_16FlashAttnBwdSm80INS1_25CollectiveMainloopBwdSm80ILi2ELi2EN4cute5tupleIJNS5_1CILi128EEES8_NS7_ILi64EEEEEENS_10bfloat16_tEfNS_4arch4Sm80ELb1ELb0ELb1ELb1ELb1ELb0ELb0ELb0ELi2ELi4ELi4ELi4ELb0EEENS1_21CollectiveEpilogueBwdISA_SB_SD_Li256ELb1ELb0ELi2EEENS1_25SingleTileBwdLPTSchedulerILb1ELi128ELb1EEEEEEEEEvNT_6ParamsE$_ZZN4cute7idx2crdINS_5tupleIJiiNS_1CILi0EEEEEENS1_IJNS1_IJNS2_ILi4EEENS2_ILi8EEEEEENS2_ILi2EEENS2_ILi1EEEEEEEEDaRKT_RKT0_ENKUlRKT_RKT0_E_clIiS7_EEDaSJ_SM_ - $_ZN7cutlass13device_kernelIN5flash19enable_sm80_to_sm89INS1_16FlashAttnBwdSm80INS1_25CollectiveMainloopBwdSm80ILi2ELi2EN4cute5tupleIJNS5_1CILi128EEES8_NS7_ILi64EEEEEENS_10bfloat16_tEfNS_4arch4Sm80ELb1ELb0ELb1ELb1ELb1ELb0ELb0ELb0ELi2ELi4ELi4ELi4ELb0EEENS1_21CollectiveEpilogueBwdISA_SB_SD_Li256ELb1ELb0ELi2EEENS1_25SingleTileBwdLPTSchedulerILb1ELi128ELb1EEEEEEEEEvNT_6ParamsE$_ZZN4cute7flattenINS_5tupleIJNS_1CILi1EEENS1_IJiiiEEENS2_ILi64EEENS1_IJNS2_ILi72EEENS2_ILi144EEENS2_ILi288EEEEEENS2_ILi512EEEEEEEEDaRKT_ENKUlRKT_E_clIS4_EEDaSH_)
$_ZN7cutlass13device_kernelIN5flash19enable_sm80_to_sm89INS1_16FlashAttnBwdSm80INS1_25CollectiveMainloopBwdSm80ILi2ELi2EN4cute5tupleIJNS5_1CILi128EEES8_NS7_ILi64EEEEEENS_10bfloat16_tEfNS_4arch4Sm80ELb1ELb0ELb1ELb1ELb1ELb0ELb0ELb0ELi2ELi4ELi4ELi4ELb0EEENS1_21CollectiveEpilogueBwdISA_SB_SD_Li256ELb1ELb0ELi2EEENS1_25SingleTileBwdLPTSchedulerILb1ELi128ELb1EEEEEEEEEvNT_6ParamsE$_ZZN4cute7flattenINS_5tupleIJNS_1CILi1EEENS1_IJiiiEEENS2_ILi64EEENS1_IJNS2_ILi72EEENS2_ILi144EEENS2_ILi288EEEEEENS2_ILi512EEEEEEEEDaRKT_ENKUlRKT_E_clIS4_EEDaSH_:
[----:B------:R-:W-:Y:S02]  /*109e0*/  MOV R8, R4 ;  /* 0x0000000400087202 */ /* 0x000fe40000000f00 */
[----:B------:R-:W-:-:S04]  /*109f0*/  MOV R9, 0x0 ;  /* 0x0000000000097802 */ /* 0x000fc80000000f00 */
[----:B------:R-:W-:Y:S05]  /*10a00*/  RET.REL.NODEC R8 `(_ZN7cutlass13device_kernelIN5flash19enable_sm80_to_sm89INS1_16FlashAttnBwdSm80INS1_25CollectiveMainloopBwdSm80ILi2ELi2EN4cute5tupleIJNS5_1CILi128EEES8_NS7_ILi64EEEEEENS_10bfloat16_tEfNS_4arch4Sm80ELb1ELb0ELb1ELb1ELb1ELb0ELb0ELb0ELi2ELi4ELi4ELi4ELb0EEENS1_21CollectiveEpilogueBwdISA_SB_SD_Li256ELb1ELb0ELi2EEENS1_25SingleTileBwdLPTSchedulerILb1ELi128ELb1EEEEEEEEEvNT_6ParamsE) ;  /* 0xfffef5f008007950 */ /* 0x000fea0003c3ffff */
        .type           $_ZN7cutlass13device_kernelIN5flash19enable_sm80_to_sm89INS1_16FlashAttnBwdSm80INS1_25CollectiveMainloopBwdSm80ILi2ELi2EN4cute5tupleIJNS5_1CILi128EEES8_NS7_ILi64EEEEEENS_10bfloat16_tEfNS_4arch4Sm80ELb1ELb0ELb1ELb1ELb1ELb0ELb0ELb0ELi2ELi4ELi4ELi4ELb0EEENS1_21CollectiveEpilogueBwdISA_SB_SD_Li256ELb1ELb0ELi2EEENS1_25SingleTileBwdLPTSchedulerILb1ELi128ELb1EEEEEEEEEvNT_6ParamsE$_ZZN4cute7idx2crdINS_5tupleIJiiNS_1CILi0EEEEEENS1_IJNS1_IJNS2_ILi4EEENS2_ILi8EEEEEENS2_ILi2EEENS2_ILi1EEEEEEEEDaRKT_RKT0_ENKUlRKT_RKT0_E_clIiS7_EEDaSJ_SM_,@function
        .size           $_ZN7cutlass13device_kernelIN5flash19enable_sm80_to_sm89INS1_16FlashAttnBwdSm80INS1_25CollectiveMainloopBwdSm80ILi2ELi2EN4cute5tupleIJNS5_1CILi128EEES8_NS7_ILi64EEEEEENS_10bfloat16_tEfNS_4arch4Sm80ELb1ELb0ELb1ELb1ELb1ELb0ELb0ELb0ELi2ELi4ELi4ELi4ELb0EEENS1_21CollectiveEpilogueBwdISA_SB_SD_Li256ELb1ELb0ELi2EEENS1_25SingleTileBwdLPTSchedulerILb1ELi128ELb1EEEEEEEEEvNT_6ParamsE$_ZZN4cute7idx2crdINS_5tupleIJiiNS_1CILi0EEEEEENS1_IJNS1_IJNS2_ILi4EEENS2_ILi8EEEEEENS2_ILi2EEENS2_ILi1EEEEEEEEDaRKT_RKT0_ENKUlRKT_RKT0_E_clIiS7_EEDaSJ_SM_,($_ZN7cutlass13device_kernelIN5flash19enable_sm80_to_sm89INS1_16FlashAttnBwdSm80INS1_25CollectiveMainloopBwdSm80ILi2ELi2EN4cute5tupleIJNS5_1CILi128EEES8_NS7_ILi64EEEEEENS_10bfloat16_tEfNS_4arch4Sm80ELb1ELb0ELb1ELb1ELb1ELb0ELb0ELb0ELi2ELi4ELi4ELi4ELb0EEENS1_21CollectiveEpilogueBwdISA_SB_SD_Li256ELb1ELb0ELi2EEENS1_25SingleTileBwdLPTSchedulerILb1ELi128ELb1EEEEEEEEEvNT_6ParamsE$_ZZN4cute7idx2crdINS_5tupleIJiiNS_1CILi0EEEEEENS1_IJNS1_IJNS2_ILi4EEENS2_ILi8EEEEEENS2_ILi2EEENS2_ILi1EEEEEEEEDaRKT_RKT0_ENKUlRKT_RKT0_E_clIiS8_EEDaSJ_SM_ - $_ZN7cutlass13device_kernelIN5flash19enable_sm80_to_sm89INS1_16FlashAttnBwdSm80INS1_25CollectiveMainloopBwdSm80ILi2ELi2EN4cute5tupleIJNS5_1CILi128EEES8_NS7_ILi64EEEEEENS_10bfloat16_tEfNS_4arch4Sm80ELb1ELb0ELb1ELb1ELb1ELb0ELb0ELb0ELi2ELi4ELi4ELi4ELb0EEENS1_21CollectiveEpilogueBwdISA_SB_SD_Li256ELb1ELb0ELi2EEENS1_25SingleTileBwdLPTSchedulerILb1ELi128ELb1EEEEEEEEEvNT_6ParamsE$_ZZN4cute7idx2crdINS_5tupleIJiiNS_1CILi0EEEEEENS1_IJNS1_IJNS2_ILi4EEENS2_ILi8EEEEEENS2_ILi2EEENS2_ILi1EEEEEEEEDaRKT_RKT0_ENKUlRKT_RKT0_E_clIiS7_EEDaSJ_SM_)
$_ZN7cutlass13device_kernelIN5flash19enable_sm80_to_sm89INS1_16FlashAttnBwdSm80INS1_25CollectiveMainloopBwdSm80ILi2ELi2EN4cute5tupleIJNS5_1CILi128EEES8_NS7_ILi64EEEEEENS_10bfloat16_tEfNS_4arch4Sm80ELb1ELb0ELb1ELb1ELb1ELb0ELb0ELb0ELi2ELi4ELi4ELi4ELb0EEENS1_21CollectiveEpilogueBwdISA_SB_SD_Li256ELb1ELb0ELi2EEENS1_25SingleTileBwdLPTSchedulerILb1ELi128ELb1EEEEEEEEEvNT_6ParamsE$_ZZN4cute7idx2crdINS_5tupleIJiiNS_1CILi0EEEEEENS1_IJNS1_IJNS2_ILi4EEENS2_ILi8EEEEEENS2_ILi2EEENS2_ILi1EEEEEEEEDaRKT_RKT0_ENKUlRKT_RKT0_E_clIiS7_EEDaSJ_SM_:
        /* <DEDUP_REMOVED lines=10> */
[----:B------:R-:W-:Y:S05]  /*10ab0*/  CALL.REL.NOINC `($_ZN7cutlass13device_kernelIN5flash19enable_sm80_to_sm89INS1_16FlashAttnBwdSm80INS1_25CollectiveMainloopBwdSm80ILi2ELi2EN4cute5tupleIJNS5_1CILi128EEES8_NS7_ILi64EEEEEENS_10bfloat16_tEfNS_4arch4Sm80ELb1ELb0ELb1ELb1ELb1ELb0ELb0ELb0ELi2ELi4ELi4ELi4ELb0EEENS1_21CollectiveEpilogueBwdISA_SB_SD_Li256ELb1ELb0ELi2EEENS1_25SingleTileBwdLPTSchedulerILb1ELi128ELb1EEEEEEEEEvNT_6ParamsE$_ZN4cute5tupleIJiEEC2ERKi) ;  /* 0xffffbd6000007944 */ /* 0x000fea0003c3ffff */
[----:B------:R1:W5:Y:S01]  /*10ac0*/  LDL R73, [R1+0x1680] ;  /* 0x0016800001497983 */ /* 0x0003620000100800 */
[----:B------:R-:W-:Y:S01]  /*10ad0*/  IMAD.MOV.U32 R3, RZ, RZ, R13 ;  /* 0x000000ffff037224 */ /* 0x000fe200078e000d */
[----:B------:R-:W-:-:S02]  /*10ae0*/  MOV R2, R11 ;  /* 0x0000000b00027202 */ /* 0x000fc40000000f00 */
[----:B------:R-:W-:Y:S02]  /*10af0*/  MOV R10, 0x10b10 ;  /* 0x00010b10000a7802 */ /* 0x000fe40000000f00 */
[----:B-1---5:R-:W-:Y:S05]  /*10b00*/  CALL.REL.NOINC `($_ZN7cutlass13device_kernelIN5flash19enable_sm80_to_sm89INS1_16FlashAttnBwdSm80INS1_25CollectiveMainloopBwdSm80ILi2ELi2EN4cute5tupleIJNS5_1CILi128EEES8_NS7_ILi64EEEEEENS_10bfloat16_tEfNS_4arch4Sm80ELb1ELb0ELb1ELb1ELb1ELb0ELb0ELb0ELi2ELi4ELi4ELi4ELb0EEENS1_21CollectiveEpilogueBwdISA_SB_SD_Li256ELb1ELb0ELi2EEENS1_25SingleTileBwdLPTSchedulerILb1ELi128ELb1EEEEEEEEEvNT_6ParamsE$_ZN4cute5tupleIJiEEC2ERKi) ;  /* 0xffffbd1000007944 */ /* 0x022fea0003c3ffff */
[----:B------:R1:W5:Y:S01]  /*10b10*/  LDL R13, [R1+0x1680] ;  /* 0x00168000010d7983 */ /* 0x0003620000100800 */
[----:B------:R-:W-:Y:S01]  /*10b20*/  IMAD.MOV.U32 R3, RZ, RZ, R73 ;  /* 0x000000ffff037224 */ /* 0x000fe200078e0049 */
[----:B------:R-:W-:Y:S02]  /*10b30*/  MOV R2, R6 ;  /* 0x0000000600027202 */ /* 0x000fe40000000f00 */
[----:B------:R-:W-:Y:S02]  /*10b40*/  MOV R10, 0x10b60 ;  /* 0x00010b60000a7802 */ /* 0x000fe40000000f00 */
[----:B-1---5:R-:W-:Y:S05]  /*10b50*/  CALL.REL.NOINC `($_ZN7cutlass13device_kernelIN5flash19enable_sm80_to_sm89INS1_16FlashAttnBwdSm80INS1_25CollectiveMainloopBwdSm80ILi2ELi2EN4cute5tupleIJNS5_1CILi128EEES8_NS7_ILi64EEEEEENS_10bfloat16_tEfNS_4arch4Sm80ELb1ELb0ELb1ELb1ELb1ELb0ELb0ELb0ELi2ELi4ELi4ELi4ELb0EEENS1_21CollectiveEpilogueBwdISA_SB_SD_Li256ELb1ELb0ELi2EEENS1_25SingleTileBwdLPTSchedulerILb1ELi128ELb1EEEEEEEEEvNT_6ParamsE$_ZN4cute5tupleIJiEEC2ERKi) ;  /* 0xffffbcc000007944 */ /* 0x022fea0003c3ffff */
[----:B------:R1:W5:Y:S01]  /*10b60*/  LDL R3, [R1+0x1684] ;  /* 0x0016840001037983 */ /* 0x0003620000100800 */
[----:B------:R-:W-:Y:S02]  /*10b70*/  MOV R2, R11 ;  /* 0x0000000b00027202 */ /* 0x000fe40000000f00 */
[----:B------:R-:W-:Y:S02]  /*10b80*/  MOV R10, 0x10ba0 ;  /* 0x00010ba0000a7802 */ /* 0x000fe40000000f00 */
[----:B-1---5:R-:W-:Y:S05]  /*10b90*/  CALL.REL.NOINC `($_ZN7cutlass13device_kernelIN5flash19enable_sm80_to_sm89INS1_16FlashAttnBwdSm80INS1_25CollectiveMainloopBwdSm80ILi2ELi2EN4cute5tupleIJNS5_1CILi128EEES8_NS7_ILi64EEEEEENS_10bfloat16_tEfNS_4arch4Sm80ELb1ELb0ELb1ELb1ELb1ELb0ELb0ELb0ELi2ELi4ELi4ELi4ELb0EEENS1_21CollectiveEpilogueBwdISA_SB_SD_Li256ELb1ELb0ELi2EEENS1_25SingleTileBwdLPTSchedulerILb1ELi128ELb1EEEEEEEEEvNT_6ParamsE$_ZN4cute5tupleIJiEEC2ERKi) ;  /* 0xffffbc8000007944 */ /* 0x022fea0003c3ffff */
[----:B------:R1:W5:Y:S01]  /*10ba0*/  LDL R73, [R1+0x1680] ;  /* 0x0016800001497983 */ /* 0x0003620000100800 */
[----:B------:R-:W-:Y:S01]  /*10bb0*/  IMAD.MOV.U32 R2, RZ, RZ, R6 ;  /* 0x000000ffff027224 */ /* 0x000fe200078e0006 */
[----:B------:R-:W-:Y:S02]  /*10bc0*/  MOV R3, R13 ;  /* 0x0000000d00037202 */ /* 0x000fe40000000f00 */
[----:B------:R-:W-:-:S02]  /*10bd0*/  MOV R10, 0x10bf0 ;  /* 0x00010bf0000a7802 */ /* 0x000fc40000000f00 */
[----:B-1---5:R-:W-:Y:S05]  /*10be0*/  CALL.REL.NOINC `($_ZN7cutlass13device_kernelIN5flash19enable_sm80_to_sm89INS1_16FlashAttnBwdSm80INS1_25CollectiveMainloopBwdSm80ILi2ELi2EN4cute5tupleIJNS5_1CILi128EEES8_NS7_ILi64EEEEEENS_10bfloat16_tEfNS_4arch4Sm80ELb1ELb0ELb1ELb1ELb1ELb0ELb0ELb0ELi2ELi4ELi4ELi4ELb0EEENS1_21CollectiveEpilogueBwdISA_SB_SD_Li256ELb1ELb0ELi2EEENS1_25SingleTileBwdLPTSchedulerILb1ELi128ELb1EEEEEEEEEvNT_6ParamsE$_ZN4cute5tupleIJiEEC2ERKi) ;  /* 0xffffbc3000007944 */ /* 0x022fea0003c3ffff */
[----:B------:R1:W5:Y:S01]  /*10bf0*/  LDL R3, [R1+0x1684] ;  /* 0x0016840001037983 */ /* 0x0003620000100800 */
[----:B------:R-:W-:-:S03]  /*10c00*/  MOV R6, 0x10c20 ;  /* 0x00010c2000067802 */ /* 0x000fc60000000f00 */
[----:B-1---5:R-:W-:Y:S05]  /*10c10*/  CALL.REL.NOINC `($_ZN7cutlass13device_kernelIN5flash19enable_sm80_to_sm89INS1_16FlashAttnBwdSm80INS1_25CollectiveMainloopBwdSm80ILi2ELi2EN4cute5tupleIJNS5_1CILi128EEES8_NS7_ILi64EEEEEENS_10bfloat16_tEfNS_4arch4Sm80ELb1ELb0ELb1ELb1ELb1ELb0ELb0ELb0ELi2ELi4ELi4ELi4ELb0EEENS1_21CollectiveEpilogueBwdISA_SB_SD_Li256ELb1ELb0ELi2EEENS1_25SingleTileBwdLPTSchedulerILb1ELi128ELb1EEEEEEEEEvNT_6ParamsE$_ZN4cute5tupleIJNS_1CILi0EEEiEEC2ERKS2_RKi) ;  /* 0xffffbb1000007944 */ /* 0x022fea0003c3ffff */
[----:B------:R1:W5:Y:S01]  /*10c20*/  LDL R74, [R1+0x1680] ;  /* 0x00168000014a7983 */ /* 0x0003620000100800 */
[----:B------:R-:W-:Y:S01]  /*10c30*/  IMAD.MOV.U32 R3, RZ, RZ, R73 ;  /* 0x000000ffff037224 */ /* 0x000fe200078e0049 */
[----:B------:R-:W-:-:S02]  /*10c40*/  MOV R2, R11 ;  /* 0x0000000b00027202 */ /* 0x000fc40000000f00 */
[----:B------:R-:W-:Y:S02]  /*10c50*/  MOV R6, 0x10c70 ;  /* 0x00010c7000067802 */ /* 0x000fe40000000f00 */
[----:B-1---5:R-:W-:Y:S05]  /*10c60*/  CALL.REL.NOINC `($_ZN7cutlass13device_kernelIN5flash19enable_sm80_to_sm89INS1_16FlashAttnBwdSm80INS1_25CollectiveMainloopBwdSm80ILi2ELi2EN4cute5tupleIJNS5_1CILi128EEES8_NS7_ILi64EEEEEENS_10bfloat16_tEfNS_4arch4Sm80ELb1ELb0ELb1ELb1ELb1ELb0ELb0ELb0ELi2ELi4ELi4ELi4ELb0EEENS1_21CollectiveEpilogueBwdISA_SB_SD_Li256ELb1ELb0ELi2EEENS1_25SingleTileBwdLPTSchedulerILb1ELi128ELb1EEEEEEEEEvNT_6ParamsE$_ZN4cute3eso3ESOILb0ELb1EJiNS_1CILi0EEEEEC2ERKiRKS3_) ;  /* 0xffff7f4000007944 */ /* 0x022fea0003c3ffff */
[----:B------:R2:W5:Y:S01]  /*10c70*/  LDL R10, [R1+0x1680] ;  /* 0x00168000010a7983 */ /* 0x0005620000100800 */
[----:B------:R-:W-:-:S03]  /*10c80*/  MOV R86, 0x10cb0 ;  /* 0x00010cb000567802 */ /* 0x000fc60000000f00 */
[----:B------:R2:W-:Y:S04]  /*10c90*/  STL [R1+0x1680], R74 ;  /* 0x0016804a01007387 */ /* 0x0005e80000100800 */
[----:B-12--5:R-:W-:Y:S05]  /*10ca0*/  CALL.REL.NOINC `($_ZN7cutlass13device_kernelIN5flash19enable_sm80_to_sm89INS1_16FlashAttnBwdSm80INS1_25CollectiveMainloopBwdSm80ILi2ELi2EN4cute5tupleIJNS5_1CILi128EEES8_NS7_ILi64EEEEEENS_10bfloat16_tEfNS_4arch4Sm80ELb1ELb0ELb1ELb1ELb1ELb0ELb0ELb0ELi2ELi4ELi4ELi4ELb0EEENS1_21CollectiveEpilogueBwdISA_SB_SD_Li256ELb1ELb0ELi2EEENS1_25SingleTileBwdLPTSchedulerILb1ELi128ELb1EEEEEEEEEvNT_6ParamsE$_ZZN4cuteplIJiEJNS_1CILi0EEEiEEEDaRKNS_15ArithmeticTupleIJDpT_EEERKNS3_IJDpT0_EEEENKUlDpRKT_E_clIJiiEEEDaSH_) ;  /* 0x00000e5000007944 */ /* 0x026fea0003c00000 */
[----:B-----5:R-:W-:Y:S02]  /*10cb0*/  MOV R8, R2 ;  /* 0x0000000200087202 */ /* 0x020fe40000000f00 */
[----:B------:R-:W-:Y:S02]  /*10cc0*/  MOV R2, 0x10ce0 ;  /* 0x00010ce000027802 */ /* 0x000fe40000000f00 */
[----:B-1----:R-:W-:Y:S05]  /*10cd0*/  CALL.REL.NOINC `($_ZN7cutlass13device_kernelIN5flash19enable_sm80_to_sm89INS1_16FlashAttnBwdSm80INS1_25CollectiveMainloopBwdSm80ILi2ELi2EN4cute5tupleIJNS5_1CILi128EEES8_NS7_ILi64EEEEEENS_10bfloat16_tEfNS_4arch4Sm80ELb1ELb0ELb1ELb1ELb1ELb0ELb0ELb0ELi2ELi4ELi4ELi4ELb0EEENS1_21CollectiveEpilogueBwdISA_SB_SD_Li256ELb1ELb0ELi2EEENS1_25SingleTileBwdLPTSchedulerILb1ELi128ELb1EEEEEEEEEvNT_6ParamsE$_ZZN4cute19as_arithmetic_tupleINS_15ArithmeticTupleIJiiEEEEEDaRKT_ENKUlRKT_E_clIiEEDaS8_) ;  /* 0xffffd1c000007944 */ /* 0x002fea0003c3ffff */
[----:B------:R-:W-:Y:S01]  /*10ce0*/  IMAD.MOV.U32 R8, RZ, RZ, R3 ;  /* 0x000000ffff087224 */ /* 0x000fe200078e0003 */
[----:B------:R-:W-:Y:S02]  /*10cf0*/  MOV R10, R6 ;  /* 0x00000006000a7202 */ /* 0x000fe40000000f00 */
[----:B------:R-:W-:Y:S02]  /*10d00*/  MOV R2, 0x10d20 ;  /* 0x00010d2000027802 */ /* 0x000fe40000000f00 */
[----:B------:R-:W-:Y:S05]  /*10d10*/  CALL.REL.NOINC `($_ZN7cutlass13device_kernelIN5flash19enable_sm80_to_sm89INS1_16FlashAttnBwdSm80INS1_25CollectiveMainloopBwdSm80ILi2ELi2EN4cute5tupleIJNS5_1CILi128EEES8_NS7_ILi64EEEEEENS_10bfloat16_tEfNS_4arch4Sm80ELb1ELb0ELb1ELb1ELb1ELb0ELb0ELb0ELi2ELi4ELi4ELi4ELb0EEENS1_21CollectiveEpilogueBwdISA_SB_SD_Li256ELb1ELb0ELi2EEENS1_25SingleTileBwdLPTSchedulerILb1ELi128ELb1EEEEEEEEEvNT_6ParamsE$_ZZN4cute19as_arithmetic_tupleINS_15ArithmeticTupleIJiiEEEEEDaRKT_ENKUlRKT_E_clIiEEDaS8_) ;  /* 0xffffd18000007944 */ /* 0x000fea0003c3ffff */
[----:B------:R1:W-:Y:S01]  /*10d20*/  STL [R1+0x1680], R6 ;  /* 0x0016800601007387 */ /* 0x0003e20000100800 */
[----:B------:R-:W-:-:S03]  /*10d30*/  MOV R86, 0x10d50 ;  /* 0x00010d5000567802 */ /* 0x000fc60000000f00 */
[----:B-1----:R-:W-:Y:S05]  /*10d40*/  CALL.REL.NOINC `($_ZN7cutlass13device_kernelIN5flash19enable_sm80_to_sm89INS1_16FlashAttnBwdSm80INS1_25CollectiveMainloopBwdSm80ILi2ELi2EN4cute5tupleIJNS5_1CILi128EEES8_NS7_ILi64EEEEEENS_10bfloat16_tEfNS_4arch4Sm80ELb1ELb0ELb1ELb1ELb1ELb0ELb0ELb0ELi2ELi4ELi4ELi4ELb0EEENS1_21CollectiveEpilogueBwdISA_SB_SD_Li256ELb1ELb0ELi2EEENS1_25SingleTileBwdLPTSchedulerILb1ELi128ELb1EEEEEEEEEvNT_6ParamsE$_ZZN4cute19as_arithmetic_tupleINS_15ArithmeticTupleIJiiEEEEEDaRKT_ENKUlDpRKT_E_clIJiiEEEDaS9_) ;  /* 0xffffd0d000007944 */ /* 0x002fea0003c3ffff */
[----:B-----5:R-:W-:Y:S02]  /*10d50*/  MOV R6, R2 ;  /* 0x0000000200067202 */ /* 0x020fe40000000f00 */
[----:B------:R-:W-:Y:S02]  /*10d60*/  MOV R2, 0x10d80 ;  /* 0x00010d8000027802 */ /* 0x000fe40000000f00 */
[----:B-1----:R-:W-:Y:S05]  /*10d70*/  CALL.REL.NOINC `($_ZN7cutlass13device_kernelIN5flash19enable_sm80_to_sm89INS1_16FlashAttnBwdSm80INS1_25CollectiveMainloopBwdSm80ILi2ELi2EN4cute5tupleIJNS5_1CILi128EEES8_NS7_ILi64EEEEEENS_10bfloat16_tEfNS_4arch4Sm80ELb1ELb0ELb1ELb1ELb1ELb0ELb0ELb0ELi2ELi4ELi4ELi4ELb0EEENS1_21CollectiveEpilogueBwdISA_SB_SD_Li256ELb1ELb0ELi2EEENS1_25SingleTileBwdLPTSchedulerILb1ELi128ELb1EEEEEEEEEvNT_6ParamsE$_ZZN4cute14transform_leafINS_15ArithmeticTupleIJiiEEENS_8identityEEEDaRKT_OT0_ENKUlRKT_E_clIiEEDaSB_) ;  /* 0xffffcee000007944 */ /* 0x002fea0003c3ffff */
[----:B------:R-:W-:Y:S01]  /*10d80*/  IMAD.MOV.U32 R6, RZ, RZ, R3 ;  /* 0x000000ffff067224 */ /* 0x000fe200078e0003 */
[----:B------:R-:W-:Y:S02]  /*10d90*/  MOV R10, R8 ;  /* 0x00000008000a7202 */ /* 0x000fe40000000f00 */
[----:B------:R-:W-:-:S02]  /*10da0*/  MOV R2, 0x10dc0 ;  /* 0x00010dc000027802 */ /* 0x000fc40000000f00 */
[----:B------:R-:W-:Y:S05]  /*10db0*/  CALL.REL.NOINC `($_ZN7cutlass13device_kernelIN5flash19enable_sm80_to_sm89INS1_16FlashAttnBwdSm80INS1_25CollectiveMainloopBwdSm80ILi2ELi2EN4cute5tupleIJNS5_1CILi128EEES8_NS7_ILi64EEEEEENS_10bfloat16_tEfNS_4arch4Sm80ELb1ELb0ELb1ELb1ELb1ELb0ELb0ELb0ELi2ELi4ELi4ELi4ELb0EEENS1_21CollectiveEpilogueBwdISA_SB_SD_Li256ELb1ELb0ELi2EEENS1_25SingleTileBwdLPTSchedulerILb1ELi128ELb1EEEEEEEEEvNT_6ParamsE$_ZZN4cute14transform_leafINS_15ArithmeticTupleIJiiEEENS_8identityEEEDaRKT_OT0_ENKUlRKT_E_clIiEEDaSB_) ;  /* 0xffffcea000007944 */ /* 0x000fea0003c3ffff */
[----:B------:R1:W-:Y:S01]  /*10dc0*/  STL [R1+0x1680], R8 ;  /* 0x0016800801007387 */ /* 0x0003e20000100800 */
[----:B------:R-:W-:-:S03]  /*10dd0*/  MOV R6, 0x10df0 ;  /* 0x00010df000067802 */ /* 0x000fc60000000f00 */
[----:B-1----:R-:W-:Y:S05]  /*10de0*/  CALL.REL.NOINC `($_ZN7cutlass13device_kernelIN5flash19enable_sm80_to_sm89INS1_16FlashAttnBwdSm80INS1_25CollectiveMainloopBwdSm80ILi2ELi2EN4cute5tupleIJNS5_1CILi128EEES8_NS7_ILi64EEEEEENS_10bfloat16_tEfNS_4arch4Sm80ELb1ELb0ELb1ELb1ELb1ELb0ELb0ELb0ELi2ELi4ELi4ELi4ELb0EEENS1_21CollectiveEpilogueBwdISA_SB_SD_Li256ELb1ELb0ELi2EEENS1_25SingleTileBwdLPTSchedulerILb1ELi128ELb1EEEEEEEEEvNT_6ParamsE$_ZZN4cute9transformINS_15ArithmeticTupleIJiiEEEZNS_14transform_leafIS2_NS_8identityEEEDaRKT_OT0_EUlRKT_E_EEDaS7_S9_ENKUlDpSC_E_clIJiiEEEDaSE_) ;  /* 0x0000064000007944 */ /* 0x002fea0003c00000 */
[----:B------:R-:W-:Y:S02]  /*10df0*/  MOV R73, 0x0 ;  /* 0x0000000000497802 */ /* 0x000fe40000000f00 */
[----:B-----5:R-:W-:-:S02]  /*10e00*/  MOV R10, R2 ;  /* 0x00000002000a7202 */ /* 0x020fc40000000f00 */
[----:B------:R-:W-:Y:S01]  /*10e10*/  MOV R8, R3 ;  /* 0x0000000300087202 */ /* 0x000fe20000000f00 */
[----:B------:R-:W-:Y:S06]  /*10e20*/  RET.REL.NODEC R72 `(_ZN7cutlass13device_kernelIN5flash19enable_sm80_to_sm89INS1_16FlashAttnBwdSm80INS1_25CollectiveMainloopBwdSm80ILi2ELi2EN4cute5tupleIJNS5_1CILi128EEES8_NS7_ILi64EEEEEENS_10bfloat16_tEfNS_4arch4Sm80ELb1ELb0ELb1ELb1ELb1ELb0ELb0ELb0ELi2ELi4ELi4ELi4ELb0EEENS1_21CollectiveEpilogueBwdISA_SB_SD_Li256ELb1ELb0ELi2EEENS1_25SingleTileBwdLPTSchedulerILb1ELi128ELb1EEEEEEEEEvNT_6ParamsE) ;  /* 0xfffef1d048007950 */ /* 0x000fec0003c3ffff */
        .type           $_ZN7cutlass13device_kernelIN5flash19enable_sm80_to_sm89INS1_16FlashAttnBwdSm80INS1_25CollectiveMainloopBwdSm80ILi2ELi2EN4cute5tupleIJNS5_1CILi128EEES8_NS7_ILi64EEEEEENS_10bfloat16_tEfNS_4arch4Sm80ELb1ELb0ELb1ELb1ELb1ELb0ELb0ELb0ELi2ELi4ELi4ELi4ELb0EEENS1_21CollectiveEpilogueBwdISA_SB_SD_Li256ELb1ELb0ELi2EEENS1_25SingleTileBwdLPTSchedulerILb1ELi128ELb1EEEEEEEEEvNT_6ParamsE$_ZZN4cute7idx2crdINS_5tupleIJiiNS_1CILi0EEEEEENS1_IJNS1_IJNS2_ILi4EEENS2_ILi8EEEEEENS2_ILi2EEENS2_ILi1EEEEEEEEDaRKT_RKT0_ENKUlRKT_RKT0_E_clIiS8_EEDaSJ_SM_,@function
        .size           $_ZN7cutlass13device_kernelIN5flash19enable_sm80_to_sm89INS1_16FlashAttnBwdSm80INS1_25CollectiveMainloopBwdSm80ILi2ELi2EN4cute5tupleIJNS5_1CILi128EEES8_NS7_ILi64EEEEEENS_10bfloat16_tEfNS_4arch4Sm80ELb1ELb0ELb1ELb1ELb1ELb0ELb0ELb0ELi2ELi4ELi4ELi4ELb0EEENS1_21CollectiveEpilogueBwdISA_SB_SD_Li256ELb1ELb0ELi2EEENS1_25SingleTileBwdLPTSchedulerILb1ELi128ELb1EEEEEEEEEvNT_6ParamsE$_ZZN4cute7idx2crdINS_5tupleIJiiNS_1CILi0EEEEEENS1_IJNS1_IJNS2_ILi4EEENS2_ILi8EEEEEENS2_ILi2EEENS2_ILi1EEEEEEEEDaRKT_RKT0_ENKUlRKT_RKT0_E_clIiS8_EEDaSJ_SM_,($_ZN7cutlass13device_kernelIN5flash19enable_sm80_to_sm89INS1_16FlashAttnBwdSm80INS1_25CollectiveMainloopBwdSm80ILi2ELi2EN4cute5tupleIJNS5_1CILi128EEES8_NS7_ILi64EEEEEENS_10bfloat16_tEfNS_4arch4Sm80ELb1ELb0ELb1ELb1ELb1ELb0ELb0ELb0ELi2ELi4ELi4ELi4ELb0EEENS1_21CollectiveEpilogueBwdISA_SB_SD_Li256ELb1ELb0ELi2EEENS1_25SingleTileBwdLPTSchedulerILb1ELi128ELb1EEEEEEEEEvNT_6ParamsE$_ZZN4cute7idx2crdINS_5tupleIJiiNS_1CILi0EEEEEENS1_IJNS1_IJNS2_ILi4EEENS2_ILi8EEEEEES5_NS2_ILi1EEEEEEEEDaRKT_RKT0_ENKUlRKT_RKT0_E_clIiS5_EEDaSI_SL_ - $_ZN7cutlass13device_kernelIN5flash19enable_sm80_to_sm89INS1_16FlashAttnBwdSm80INS1_25CollectiveMainloopBwdSm80ILi2ELi2EN4cute5tupleIJNS5_1CILi128EEES8_NS7_ILi64EEEEEENS_10bfloat16_tEfNS_4arch4Sm80ELb1ELb0ELb1ELb1ELb1ELb0ELb0ELb0ELi2ELi4ELi4ELi4ELb0EEENS1_21CollectiveEpilogueBwdISA_SB_SD_Li256ELb1ELb0ELi2EEENS1_25SingleTileBwdLPTSchedulerILb1ELi128ELb1EEEEEEEEEvNT_6ParamsE$_ZZN4cute7idx2crdINS_5tupleIJiiNS_1CILi0EEEEEENS1_IJNS1_IJNS2_ILi4EEENS2_ILi8EEEEEENS2_ILi2EEENS2_ILi1EEEEEEEEDaRKT_RKT0_ENKUlRKT_RKT0_E_clIiS8_EEDaSJ_SM_)
$_ZN7cutlass13device_kernelIN5flash19enable_sm80_to_sm89INS1_16FlashAttnBwdSm80INS1_25CollectiveMainloopBwdSm80ILi2ELi2EN4cute5tupleIJNS5_1CILi128EEES8_NS7_ILi64EEEEEENS_10bfloat16_tEfNS_4arch4Sm80ELb1ELb0ELb1ELb1ELb1ELb0ELb0ELb0ELi2ELi4ELi4ELi4ELb0EEENS1_21CollectiveEpilogueBwdISA_SB_SD_Li256ELb1ELb0ELi2EEENS1_25SingleTileBwdLPTSchedulerILb1ELi128ELb1EEEEEEEEEvNT_6ParamsE$_ZZN4cute7idx2crdINS_5tupleIJiiNS_1CILi0EEEEEENS1_IJNS1_IJNS2_ILi4EEENS2_ILi8EEEEEENS2_ILi2EEENS2_ILi1EEEEEEEEDaRKT_RKT0_ENKUlRKT_RKT0_E_clIiS8_EEDaSJ_SM_:
[----:B------:R-:W-:Y:S02]  /*10e30*/  MOV R3, 0x0 ;  /* 0x0000000000037802 */ /* 0x000fe40000000f00 */
[----:B------:R-:W-:Y:S02]  /*10e40*/  MOV R6, R5 ;  /* 0x0000000500067202 */ /* 0x000fe40000000f00 */
[----:B------:R-:W-:Y:S05]  /*10e50*/  RET.REL.NODEC R2 `(_ZN7cutlass13device_kernelIN5flash19enable_sm80_to_sm89INS1_16FlashAttnBwdSm80INS1_25CollectiveMainloopBwdSm80ILi2ELi2EN4cute5tupleIJNS5_1CILi128EEES8_NS7_ILi64EEEEEENS_10bfloat16_tEfNS_4arch4Sm80ELb1ELb0ELb1ELb1ELb1ELb0ELb0ELb0ELi2ELi4ELi4ELi4ELb0EEENS1_21CollectiveEpilogueBwdISA_SB_SD_Li256ELb1ELb0ELi2EEENS1_25SingleTileBwdLPTSchedulerILb1ELi128ELb1EEEEEEEEEvNT_6ParamsE) ;  /* 0xfffef1a002007950 */ /* 0x000fea0003c3ffff */
        .type           $_ZN7cutlass13device_kernelIN5flash19enable_sm80_to_sm89INS1_16FlashAttnBwdSm80INS1_25CollectiveMainloopBwdSm80ILi2ELi2EN4cute5tupleIJNS5_1CILi128EEES8_NS7_ILi64EEEEEENS_10bfloat16_tEfNS_4arch4Sm80ELb1ELb0ELb1ELb1ELb1ELb0ELb0ELb0ELi2ELi4ELi4ELi4ELb0EEENS1_21CollectiveEpilogueBwdISA_SB_SD_Li256ELb1ELb0ELi2EEENS1_25SingleTileBwdLPTSchedulerILb1ELi128ELb1EEEEEEEEEvNT_6ParamsE$_ZZN4cute7idx2crdINS_5tupleIJiiNS_1CILi0EEEEEENS1_IJNS1_IJNS2_ILi4EEENS2_ILi8EEEEEES5_NS2_ILi1EEEEEEEEDaRKT_RKT0_ENKUlRKT_RKT0_E_clIiS5_EEDaSI_SL_,@function
        .size           $_ZN7cutlass13device_kernelIN5flash19enable_sm80_to_sm89INS1_16FlashAttnBwdSm80INS1_25CollectiveMainloopBwdSm80ILi2ELi2EN4cute5tupleIJNS5_1CILi128EEES8_NS7_ILi64EEEEEENS_10bfloat16_tEfNS_4arch4Sm80ELb1ELb0ELb1ELb1ELb1ELb0ELb0ELb0ELi2ELi4ELi4ELi4ELb0EEENS1_21CollectiveEpilogueBwdISA_SB_SD_Li256ELb1ELb0ELi2EEENS1_25SingleTileBwdLPTSchedulerILb1ELi128ELb1EEEEEEEEEvNT_6ParamsE$_ZZN4cute7idx2crdINS_5tupleIJiiNS_1CILi0EEEEEENS1_IJNS1_IJNS2_ILi4EEENS2_ILi8EEEEEES5_NS2_ILi1EEEEEEEEDaRKT_RKT0_ENKUlRKT_RKT0_E_clIiS5_EEDaSI_SL_,($_ZN7cutlass13device_kernelIN5flash19enable_sm80_to_sm89INS1_16FlashAttnBwdSm80INS1_25CollectiveMainloopBwdSm80ILi2ELi2EN4cute5tupleIJNS5_1CILi128EEES8_NS7_ILi64EEEEEENS_10bfloat16_tEfNS_4arch4Sm80ELb1ELb0ELb1ELb1ELb1ELb0ELb0ELb0ELi2ELi4ELi4ELi4ELb0EEENS1_21CollectiveEpilogueBwdISA_SB_SD_Li256ELb1ELb0ELi2EEENS1_25SingleTileBwdLPTSchedulerILb1ELi128ELb1EEEEEEEEEvNT_6ParamsE$_ZZN4cute7idx2crdINS_5tupleIJiiNS_1CILi0EEEEEENS1_IJNS1_IJNS2_ILi4EEENS2_ILi8EEEEEES5_NS2_ILi1EEEEEEEEDaRKT_RKT0_ENKUlRKT_RKT0_E_clIiS7_EEDaSI_SL_ - $_ZN7cutlass13device_kernelIN5flash19enable_sm80_to_sm89INS1_16FlashAttnBwdSm80INS1_25CollectiveMainloopBwdSm80ILi2ELi2EN4cute5tupleIJNS5_1CILi128EEES8_NS7_ILi64EEEEEENS_10bfloat16_tEfNS_4arch4Sm80ELb1ELb0ELb1ELb1ELb1ELb0ELb0ELb0ELi2ELi4ELi4ELi4ELb0EEENS1_21CollectiveEpilogueBwdISA_SB_SD_Li256ELb1ELb0ELi2EEENS1_25SingleTileBwdLPTSchedulerILb1ELi128ELb1EEEEEEEEEvNT_6ParamsE$_ZZN4cute7idx2crdINS_5tupleIJiiNS_1CILi0EEEEEENS1_IJNS1_IJNS2_ILi4EEENS2_ILi8EEEEEES5_NS2_ILi1EEEEEEEEDaRKT_RKT0_ENKUlRKT_RKT0_E_clIiS5_EEDaSI_SL_)
$_ZN7cutlass13device_kernelIN5flash19enable_sm80_to_sm89INS1_16FlashAttnBwdSm80INS1_25CollectiveMainloopBwdSm80ILi2ELi2EN4cute5tupleIJNS5_1CILi128EEES8_NS7_ILi64EEEEEENS_10bfloat16_tEfNS_4arch4Sm80ELb1ELb0ELb1ELb1ELb1ELb0ELb0ELb0ELi2ELi4ELi4ELi4ELb0EEENS1_21CollectiveEpilogueBwdISA_SB_SD_Li256ELb1ELb0ELi2EEENS1_25SingleTileBwdLPTSchedulerILb1ELi128ELb1EEEEEEEEEvNT_6ParamsE$_ZZN4cute7idx2crdINS_5tupleIJiiNS_1CILi0EEEEEENS1_IJNS1_IJNS2_ILi4EEENS2_ILi8EEEEEES5_NS2_ILi1EEEEEEEEDaRKT_RKT0_ENKUlRKT_RKT0_E_clIiS5_EEDaSI_SL_:
[----:B------:R-:W-:Y:S02]  /*10e60*/  MOV R3, 0x0 ;  /* 0x0000000000037802 */ /* 0x000fe40000000f00 */
[----:B------:R-:W-:Y:S02]  /*10e70*/  MOV R6, R5 ;  /* 0x0000000500067202 */ /* 0x000fe40000000f00 */
[----:B------:R-:W-:Y:S05]  /*10e80*/  RET.REL.NODEC R2 `(_ZN7cutlass13device_kernelIN5flash19enable_sm80_to_sm89INS1_16FlashAttnBwdSm80INS1_25CollectiveMainloopBwdSm80ILi2ELi2EN4cute5tupleIJNS5_1CILi128EEES8_NS7_ILi64EEEEEENS_10bfloat16_tEfNS_4arch4Sm80ELb1ELb0ELb1ELb1ELb1ELb0ELb0ELb0ELi2ELi4ELi4ELi4ELb0EEENS1_21CollectiveEpilogueBwdISA_SB_SD_Li256ELb1ELb0ELi2EEENS1_25SingleTileBwdLPTSchedulerILb1ELi128ELb1EEEEEEEEEvNT_6ParamsE) ;  /* 0xfffef17002007950 */ /* 0x000fea0003c3ffff */
        .type           $_ZN7cutlass13device_kernelIN5flash19enable_sm80_to_sm89INS1_16FlashAttnBwdSm80INS1_25CollectiveMainloopBwdSm80ILi2ELi2EN4cute5tupleIJNS5_1CILi128EEES8_NS7_ILi64EEEEEENS_10bfloat16_tEfNS_4arch4Sm80ELb1ELb0ELb1ELb1ELb1ELb0ELb0ELb0ELi2ELi4ELi4ELi4ELb0EEENS1_21CollectiveEpilogueBwdISA_SB_SD_Li256ELb1ELb0ELi2EEENS1_25SingleTileBwdLPTSchedulerILb1ELi128ELb1EEEEEEEEEvNT_6ParamsE$_ZZN4cute7idx2crdINS_5tupleIJiiNS_1CILi0EEEEEENS1_IJNS1_IJNS2_ILi4EEENS2_ILi8EEEEEES5_NS2_ILi1EEEEEEEEDaRKT_RKT0_ENKUlRKT_RKT0_E_clIiS7_EEDaSI_SL_,@function
        .size           $_ZN7cutlass13device_kernelIN5flash19enable_sm80_to_sm89INS1_16FlashAttnBwdSm80INS1_25CollectiveMainloopBwdSm80ILi2ELi2EN4cute5tupleIJNS5_1CILi128EEES8_NS7_ILi64EEEEEENS_10bfloat16_tEfNS_4arch4Sm80ELb1ELb0ELb1ELb1ELb1ELb0ELb0ELb0ELi2ELi4ELi4ELi4ELb0EEENS1_21CollectiveEpilogueBwdISA_SB_SD_Li256ELb1ELb0ELi2EEENS1_25SingleTileBwdLPTSchedulerILb1ELi128ELb1EEEEEEEEEvNT_6ParamsE$_ZZN4cute7idx2crdINS_5tupleIJiiNS_1CILi0EEEEEENS1_IJNS1_IJNS2_ILi4EEENS2_ILi8EEEEEES5_NS2_ILi1EEEEEEEEDaRKT_RKT0_ENKUlRKT_RKT0_E_clIiS7_EEDaSI_SL_,($_ZN7cutlass13device_kernelIN5flash19enable_sm80_to_sm89INS1_16FlashAttnBwdSm80INS1_25CollectiveMainloopBwdSm80ILi2ELi2EN4cute5tupleIJNS5_1CILi128EEES8_NS7_ILi64EEEEEENS_10bfloat16_tEfNS_4arch4Sm80ELb1ELb0ELb1ELb1ELb1ELb0ELb0ELb0ELi2ELi4ELi4ELi4ELb0EEENS1_21CollectiveEpilogueBwdISA_SB_SD_Li256ELb1ELb0ELi2EEENS1_25SingleTileBwdLPTSchedulerILb1ELi128ELb1EEEEEEEEEvNT_6ParamsE$_ZZN4cute7idx2crdIiNS_5tupleIJNS_1CILi32EEENS2_ILi4EEENS2_ILi2EEENS2_ILi1EEEEEENS1_IJS6_S3_NS2_ILi128EEENS2_ILi0EEEEEEEEDaRKT_RKT0_RKT1_ENKUlRKT_RKT0_E_clIS3_S6_EEDaSM_SP_ - $_ZN7cutlass13device_kernelIN5flash19enable_sm80_to_sm89INS1_16FlashAttnBwdSm80INS1_25CollectiveMainloopBwdSm80ILi2ELi2EN4cute5tupleIJNS5_1CILi128EEES8_NS7_ILi64EEEEEENS_10bfloat16_tEfNS_4arch4Sm80ELb1ELb0ELb1ELb1ELb1ELb0ELb0ELb0ELi2ELi4ELi4ELi4ELb0EEENS1_21CollectiveEpilogueBwdISA_SB_SD_Li256ELb1ELb0ELi2EEENS1_25SingleTileBwdLPTSchedulerILb1ELi128ELb1EEEEEEEEEvNT_6ParamsE$_ZZN4cute7idx2crdINS_5tupleIJiiNS_1CILi0EEEEEENS1_IJNS1_IJNS2_ILi4EEENS2_ILi8EEEEEES5_NS2_ILi1EEEEEEEEDaRKT_RKT0_ENKUlRKT_RKT0_E_clIiS7_EEDaSI_SL_)
$_ZN7cutlass13device_kernelIN5flash19enable_sm80_to_sm89INS1_16FlashAttnBwdSm80INS1_25CollectiveMainloopBwdSm80ILi2ELi2EN4cute5tupleIJNS5_1CILi128EEES8_NS7_ILi64EEEEEENS_10bfloat16_tEfNS_4arch4Sm80ELb1ELb0ELb1ELb1ELb1ELb0ELb0ELb0ELi2ELi4ELi4ELi4ELb0EEENS1_21CollectiveEpilogueBwdISA_SB_SD_Li256ELb1ELb0ELi2EEENS1_25SingleTileBwdLPTSchedulerILb1ELi128ELb1EEEEEEEEEvNT_6ParamsE$_ZZN4cute7idx2crdINS_5tupleIJiiNS_1CILi0EEEEEENS1_IJNS1_IJNS2_ILi4EEENS2_ILi8EEEEEES5_NS2_ILi1EEEEEEEEDaRKT_RKT0_ENKUlRKT_RKT0_E_clIiS7_EEDaSI_SL_:
        /* <DEDUP_REMOVED lines=62> */
[----:B-----5:R-:W-:Y:S01]  /*11270*/  IMAD.MOV.U32 R10, RZ, RZ, R2 ;  /* 0x000000ffff0a7224 */ /* 0x020fe200078e0002 */
[----:B------:R-:W-:Y:S01]  /*11280*/  MOV R2, R72 ;  /* 0x0000004800027202 */ /* 0x000fe20000000f00 */
[----:B------:R-:W-:Y:S01]  /*11290*/  IMAD.MOV.U32 R8, RZ, RZ, R3 ;  /* 0x000000ffff087224 */ /* 0x000fe200078e0003 */
[----:B------:R-:W-:-:S04]  /*112a0*/  MOV R3, 0x0 ;  /* 0x0000000000037802 */ /* 0x000fc80000000f00 */
[----:B------:R-:W-:Y:S05]  /*112b0*/  RET.REL.NODEC R2 `(_ZN7cutlass13device_kernelIN5flash19enable_sm80_to_sm89INS1_16FlashAttnBwdSm80INS1_25CollectiveMainloopBwdSm80ILi2ELi2EN4cute5tupleIJNS5_1CILi128EEES8_NS7_ILi64EEEEEENS_10bfloat16_tEfNS_4arch4Sm80ELb1ELb0ELb1ELb1ELb1ELb0ELb0ELb0ELi2ELi4ELi4ELi4ELb0EEENS1_21CollectiveEpilogueBwdISA_SB_SD_Li256ELb1ELb0ELi2EEENS1_25SingleTileBwdLPTSchedulerILb1ELi128ELb1EEEEEEEEEvNT_6ParamsE) ;  /* 0xfffeed4002007950 */ /* 0x000fea0003c3ffff */
        .type           $_ZN7cutlass13device_kernelIN5flash19enable_sm80_to_sm89INS1_16FlashAttnBwdSm80INS1_25CollectiveMainloopBwdSm80ILi2ELi2EN4cute5tupleIJNS5_1CILi128EEES8_NS7_ILi64EEEEEENS_10bfloat16_tEfNS_4arch4Sm80ELb1ELb0ELb1ELb1ELb1ELb0ELb0ELb0ELi2ELi4ELi4ELi4ELb0EEENS1_21CollectiveEpilogueBwdISA_SB_SD_Li256ELb1ELb0ELi2EEENS1_25SingleTileBwdLPTSchedulerILb1ELi128ELb1EEEEEEEEEvNT_6ParamsE$_ZZN4cute7idx2crdIiNS_5tupleIJNS_1CILi32EEENS2_ILi4EEENS2_ILi2EEENS2_ILi1EEEEEENS1_IJS6_S3_NS2_ILi128EEENS2_ILi0EEEEEEEEDaRKT_RKT0_RKT1_ENKUlRKT_RKT0_E_clIS3_S6_EEDaSM_SP_,@function
        .size           $_ZN7cutlass13device_kernelIN5flash19enable_sm80_to_sm89INS1_16FlashAttnBwdSm80INS1_25CollectiveMainloopBwdSm80ILi2ELi2EN4cute5tupleIJNS5_1CILi128EEES8_NS7_ILi64EEEEEENS_10bfloat16_tEfNS_4arch4Sm80ELb1ELb0ELb1ELb1ELb1ELb0ELb0ELb0ELi2ELi4ELi4ELi4ELb0EEENS1_21CollectiveEpilogueBwdISA_SB_SD_Li256ELb1ELb0ELi2EEENS1_25SingleTileBwdLPTSchedulerILb1ELi128ELb1EEEEEEEEEvNT_6ParamsE$_ZZN4cute7idx2crdIiNS_5tupleIJNS_1CILi32EEENS2_ILi4EEENS2_ILi2EEENS2_ILi1EEEEEENS1_IJS6_S3_NS2_ILi128EEENS2_ILi0EEEEEEEEDaRKT_RKT0_RKT1_ENKUlRKT_RKT0_E_clIS3_S6_EEDaSM_SP_,($_ZN7cutlass13device_kernelIN5flash19enable_sm80_to_sm89INS1_16FlashAttnBwdSm80INS1_25CollectiveMainloopBwdSm80ILi2ELi2EN4cute5tupleIJNS5_1CILi128EEES8_NS7_ILi64EEEEEENS_10bfloat16_tEfNS_4arch4Sm80ELb1ELb0ELb1ELb1ELb1ELb0ELb0ELb0ELi2ELi4ELi4ELi4ELb0EEENS1_21CollectiveEpilogueBwdISA_SB_SD_Li256ELb1ELb0ELi2EEENS1_25SingleTileBwdLPTSchedulerILb1ELi128ELb1EEEEEEEEEvNT_6ParamsE$_ZZN4cute7idx2crdIiNS_5tupleIJNS_1CILi32EEENS2_ILi4EEENS2_ILi2EEENS2_ILi1EEEEEENS1_IJS6_S3_NS2_ILi128EEENS2_ILi0EEEEEEEEDaRKT_RKT0_RKT1_ENKUlRKT_RKT0_E_clIS4_S3_EEDaSM_SP_ - $_ZN7cutlass13device_kernelIN5flash19enable_sm80_to_sm89INS1_16FlashAttnBwdSm80INS1_25CollectiveMainloopBwdSm80ILi2ELi2EN4cute5tupleIJNS5_1CILi128EEES8_NS7_ILi64EEEEEENS_10bfloat16_tEfNS_4arch4Sm80ELb1ELb0ELb1ELb1ELb1ELb0ELb0ELb0ELi2ELi4ELi4ELi4ELb0EEENS1_21CollectiveEpilogueBwdISA_SB_SD_Li256ELb1ELb0ELi2EEENS1_25SingleTileBwdLPTSchedulerILb1ELi128ELb1EEEEEEEEEvNT_6ParamsE$_ZZN4cute7idx2crdIiNS_5tupleIJNS_1CILi32EEENS2_ILi4EEENS2_ILi2EEENS2_ILi1EEEEEENS1_IJS6_S3_NS2_ILi128EEENS2_ILi0EEEEEEEEDaRKT_RKT0_RKT1_ENKUlRKT_RKT0_E_clIS3_S6_EEDaSM_SP_)
$_ZN7cutlass13device_kernelIN5flash19enable_sm80_to_sm89INS1_16FlashAttnBwdSm80INS1_25CollectiveMainloopBwdSm80ILi2ELi2EN4cute5tupleIJNS5_1CILi128EEES8_NS7_ILi64EEEEEENS_10bfloat16_tEfNS_4arch4Sm80ELb1ELb0ELb1ELb1ELb1ELb0ELb0ELb0ELi2ELi4ELi4ELi4ELb0EEENS1_21CollectiveEpilogueBwdISA_SB_SD_Li256ELb1ELb0ELi2EEENS1_25SingleTileBwdLPTSchedulerILb1ELi128ELb1EEEEEEEEEvNT_6ParamsE$_ZZN4cute7idx2crdIiNS_5tupleIJNS_1CILi32EEENS2_ILi4EEENS2_ILi2EEENS2_ILi1EEEEEENS1_IJS6_S3_NS2_ILi128EEENS2_ILi0EEEEEEEEDaRKT_RKT0_RKT1_ENKUlRKT_RKT0_E_clIS3_S6_EEDaSM_SP_:
[----:B------:R-:W-:Y:S01]  /*112c0*/  SHF.R.S32.HI R3, RZ, 0x1f, R2 ;  /* 0x0000001fff037819 */ /* 0x000fe20000011402 */
[----:B------:R-:W-:-:S03]  /*112d0*/  IMAD.MOV.U32 R5, RZ, RZ, 0x0 ;  /* 0x00000000ff057424 */ /* 0x000fc600078e00ff */
[----:B------:R-:W-:-:S04]  /*112e0*/  LEA.HI R3, R3, R2, RZ, 0x5 ;  /* 0x0000000203037211 */ /* 0x000fc800078f28ff */
[----:B------:R-:W-:-:S05]  /*112f0*/  LOP3.LUT R3, R3, 0xffffffe0, RZ, 0xc0, !PT ;  /* 0xffffffe003037812 */ /* 0x000fca00078ec0ff */
[----:B------:R-:W-:Y:S01]  /*11300*/  IMAD.IADD R8, R2, 0x1, -R3 ;  /* 0x0000000102087824 */ /* 0x000fe200078e0a03 */
[----:B------:R-:W-:Y:S06]  /*11310*/  RET.REL.NODEC R4 `(_ZN7cutlass13device_kernelIN5flash19enable_sm80_to_sm89INS1_16FlashAttnBwdSm80INS1_25CollectiveMainloopBwdSm80ILi2ELi2EN4cute5tupleIJNS5_1CILi128EEES8_NS7_ILi64EEEEEENS_10bfloat16_tEfNS_4arch4Sm80ELb1ELb0ELb1ELb1ELb1ELb0ELb0ELb0ELi2ELi4ELi4ELi4ELb0EEENS1_21CollectiveEpilogueBwdISA_SB_SD_Li256ELb1ELb0ELi2EEENS1_25SingleTileBwdLPTSchedulerILb1ELi128ELb1EEEEEEEEEvNT_6ParamsE) ;  /* 0xfffeece004007950 */ /* 0x000fec0003c3ffff */
        .type           $_ZN7cutlass13device_kernelIN5flash19enable_sm80_to_sm89INS1_16FlashAttnBwdSm80INS1_25CollectiveMainloopBwdSm80ILi2ELi2EN4cute5tupleIJNS5_1CILi128EEES8_NS7_ILi64EEEEEENS_10bfloat16_tEfNS_4arch4Sm80ELb1ELb0ELb1ELb1ELb1ELb0ELb0ELb0ELi2ELi4ELi4ELi4ELb0EEENS1_21CollectiveEpilogueBwdISA_SB_SD_Li256ELb1ELb0ELi2EEENS1_25SingleTileBwdLPTSchedulerILb1ELi128ELb1EEEEEEEEEvNT_6ParamsE$_ZZN4cute7idx2crdIiNS_5tupleIJNS_1CILi32EEENS2_ILi4EEENS2_ILi2EEENS2_ILi1EEEEEENS1_IJS6_S3_NS2_ILi128EEENS2_ILi0EEEEEEEEDaRKT_RKT0_RKT1_ENKUlRKT_RKT0_E_clIS4_S3_EEDaSM_SP_,@function
        .size           $_ZN7cutlass13device_kernelIN5flash19enable_sm80_to_sm89INS1_16FlashAttnBwdSm80INS1_25CollectiveMainloopBwdSm80ILi2ELi2EN4cute5tupleIJNS5_1CILi128EEES8_NS7_ILi64EEEEEENS_10bfloat16_tEfNS_4arch4Sm80ELb1ELb0ELb1ELb1ELb1ELb0ELb0ELb0ELi2ELi4ELi4ELi4ELb0EEENS1_21CollectiveEpilogueBwdISA_SB_SD_Li256ELb1ELb0ELi2EEENS1_25SingleTileBwdLPTSchedulerILb1ELi128ELb1EEEEEEEEEvNT_6ParamsE$_ZZN4cute7idx2crdIiNS_5tupleIJNS_1CILi32EEENS2_ILi4EEENS2_ILi2EEENS2_ILi1EEEEEENS1_IJS6_S3_NS2_ILi128EEENS2_ILi0EEEEEEEEDaRKT_RKT0_RKT1_ENKUlRKT_RKT0_E_clIS4_S3_EEDaSM_SP_,($_ZN7cutlass13device_kernelIN5flash19enable_sm80_to_sm89INS1_16FlashAttnBwdSm80INS1_25CollectiveMainloopBwdSm80ILi2ELi2EN4cute5tupleIJNS5_1CILi128EEES8_NS7_ILi64EEEEEENS_10bfloat16_tEfNS_4arch4Sm80ELb1ELb0ELb1ELb1ELb1ELb0ELb0ELb0ELi2ELi4ELi4ELi4ELb0EEENS1_21CollectiveEpilogueBwdISA_SB_SD_Li256ELb1ELb0ELi2EEENS1_25SingleTileBwdLPTSchedulerILb1ELi128ELb1EEEEEEEEEvNT_6ParamsE$_ZZN4cute7idx2crdIiNS_5tupleIJNS_1CILi32EEENS2_ILi4EEENS2_ILi2EEENS2_ILi1EEEEEENS1_IJS6_S3_NS2_ILi128EEENS2_ILi0EEEEEEEEDaRKT_RKT0_RKT1_ENKUlRKT_RKT0_E_clIS5_S8_EEDaSM_SP_ - $_ZN7cutlass13device_kernelIN5flash19enable_sm80_to_sm89INS1_16FlashAttnBwdSm80INS1_25CollectiveMainloopBwdSm80ILi2ELi2EN4cute5tupleIJNS5_1CILi128EEES8_NS7_ILi64EEEEEENS_10bfloat16_tEfNS_4arch4Sm80ELb1ELb0ELb1ELb1ELb1ELb0ELb0ELb0ELi2ELi4ELi4ELi4ELb0EEENS1_21CollectiveEpilogueBwdISA_SB_SD_Li256ELb1ELb0ELi2EEENS1_25SingleTileBwdLPTSchedulerILb1ELi128ELb1EEEEEEEEEvNT_6ParamsE$_ZZN4cute7idx2crdIiNS_5tupleIJNS_1CILi32EEENS2_ILi4EEENS2_ILi2EEENS2_ILi1EEEEEENS1_IJS6_S3_NS2_ILi128EEENS2_ILi0EEEEEEEEDaRKT_RKT0_RKT1_ENKUlRKT_RKT0_E_clIS4_S3_EEDaSM_SP_)
$_ZN7cutlass13device_kernelIN5flash19enable_sm80_to_sm89INS1_16FlashAttnBwdSm80INS1_25CollectiveMainloopBwdSm80ILi2ELi2EN4cute5tupleIJNS5_1CILi128EEES8_NS7_ILi64EEEEEENS_10bfloat16_tEfNS_4arch4Sm80ELb1ELb0ELb1ELb1ELb1ELb0ELb0ELb0ELi2ELi4ELi4ELi4ELb0EEENS1_21CollectiveEpilogueBwdISA_SB_SD_Li256ELb1ELb0ELi2EEENS1_25SingleTileBwdLPTSchedulerILb1ELi128ELb1EEEEEEEEEvNT_6ParamsE$_ZZN4cute7idx2crdIiNS_5tupleIJNS_1CILi32EEENS2_ILi4EEENS2_ILi2EEENS2_ILi1EEEEEENS1_IJS6_S3_NS2_ILi128EEENS2_ILi0EEEEEEEEDaRKT_RKT0_RKT1_ENKUlRKT_RKT0_E_clIS4_S3_EEDaSM_SP_:
        /* <DEDUP_REMOVED lines=8> */
[----:B------:R-:W-:Y:S06]  /*113a0*/  RET.REL.NODEC R4 `(_ZN7cutlass13device_kernelIN5flash19enable_sm80_to_sm89INS1_16FlashAttnBwdSm80INS1_25CollectiveMainloopBwdSm80ILi2ELi2EN4cute5tupleIJNS5_1CILi128EEES8_NS7_ILi64EEEEEENS_10bfloat16_tEfNS_4arch4Sm80ELb1ELb0ELb1ELb1ELb1ELb0ELb0ELb0ELi2ELi4ELi4ELi4ELb0EEENS1_21CollectiveEpilogueBwdISA_SB_SD_Li256ELb1ELb0ELi2EEENS1_25SingleTileBwdLPTSchedulerILb1ELi128ELb1EEEEEEEEEvNT_6ParamsE) ;  /* 0xfffeec5004007950 */ /* 0x000fec0003c3ffff */
        .type           $_ZN7cutlass13device_kernelIN5flash19enable_sm80_to_sm89INS1_16FlashAttnBwdSm80INS1_25CollectiveMainloopBwdSm80ILi2ELi2EN4cute5tupleIJNS5_1CILi128EEES8_NS7_ILi64EEEEEENS_10bfloat16_tEfNS_4arch4Sm80ELb1ELb0ELb1ELb1ELb1ELb0ELb0ELb0ELi2ELi4ELi4ELi4ELb0EEENS1_21CollectiveEpilogueBwdISA_SB_SD_Li256ELb1ELb0ELi2EEENS1_25SingleTileBwdLPTSchedulerILb1ELi128ELb1EEEEEEEEEvNT_6ParamsE$_ZZN4cute7idx2crdIiNS_5tupleIJNS_1CILi32EEENS2_ILi4EEENS2_ILi2EEENS2_ILi1EEEEEENS1_IJS6_S3_NS2_ILi128EEENS2_ILi0EEEEEEEEDaRKT_RKT0_RKT1_ENKUlRKT_RKT0_E_clIS5_S8_EEDaSM_SP_,@function
        .size           $_ZN7cutlass13device_kernelIN5flash19enable_sm80_to_sm89INS1_16FlashAttnBwdSm80INS1_25CollectiveMainloopBwdSm80ILi2ELi2EN4cute5tupleIJNS5_1CILi128EEES8_NS7_ILi64EEEEEENS_10bfloat16_tEfNS_4arch4Sm80ELb1ELb0ELb1ELb1ELb1ELb0ELb0ELb0ELi2ELi4ELi4ELi4ELb0EEENS1_21CollectiveEpilogueBwdISA_SB_SD_Li256ELb1ELb0ELi2EEENS1_25SingleTileBwdLPTSchedulerILb1ELi128ELb1EEEEEEEEEvNT_6ParamsE$_ZZN4cute7idx2crdIiNS_5tupleIJNS_1CILi32EEENS2_ILi4EEENS2_ILi2EEENS2_ILi1EEEEEENS1_IJS6_S3_NS2_ILi128EEENS2_ILi0EEEEEEEEDaRKT_RKT0_RKT1_ENKUlRKT_RKT0_E_clIS5_S8_EEDaSM_SP_,($_ZN7cutlass13device_kernelIN5flash19enable_sm80_to_sm89INS1_16FlashAttnBwdSm80INS1_25CollectiveMainloopBwdSm80ILi2ELi2EN4cute5tupleIJNS5_1CILi128EEES8_NS7_ILi64EEEEEENS_10bfloat16_tEfNS_4arch4Sm80ELb1ELb0ELb1ELb1ELb1ELb0ELb0ELb0ELi2ELi4ELi4ELi4ELb0EEENS1_21CollectiveEpilogueBwdISA_SB_SD_Li256ELb1ELb0ELi2EEENS1_25SingleTileBwdLPTSchedulerILb1ELi128ELb1EEEEEEEEEvNT_6ParamsE$_ZZN4cute9transformINS_15ArithmeticTupleIJiiEEEZNS_14transform_leafIS2_NS_8identityEEEDaRKT_OT0_EUlRKT_E_EEDaS7_S9_ENKUlDpSC_E_clIJiiEEEDaSE_ - $_ZN7cutlass13device_kernelIN5flash19enable_sm80_to_sm89INS1_16FlashAttnBwdSm80INS1_25CollectiveMainloopBwdSm80ILi2ELi2EN4cute5tupleIJNS5_1CILi128EEES8_NS7_ILi64EEEEEENS_10bfloat16_tEfNS_4arch4Sm80ELb1ELb0ELb1ELb1ELb1ELb0ELb0ELb0ELi2ELi4ELi4ELi4ELb0EEENS1_21CollectiveEpilogueBwdISA_SB_SD_Li256ELb1ELb0ELi2EEENS1_25SingleTileBwdLPTSchedulerILb1ELi128ELb1EEEEEEEEEvNT_6ParamsE$_ZZN4cute7idx2crdIiNS_5tupleIJNS_1CILi32EEENS2_ILi4EEENS2_ILi2EEENS2_ILi1EEEEEENS1_IJS6_S3_NS2_ILi128EEENS2_ILi0EEEEEEEEDaRKT_RKT0_RKT1_ENKUlRKT_RKT0_E_clIS5_S8_EEDaSM_SP_)
$_ZN7cutlass13device_kernelIN5flash19enable_sm80_to_sm89INS1_16FlashAttnBwdSm80INS1_25CollectiveMainloopBwdSm80ILi2ELi2EN4cute5tupleIJNS5_1CILi128EEES8_NS7_ILi64EEEEEENS_10bfloat16_tEfNS_4arch4Sm80ELb1ELb0ELb1ELb1ELb1ELb0ELb0ELb0ELi2ELi4ELi4ELi4ELb0EEENS1_21CollectiveEpilogueBwdISA_SB_SD_Li256ELb1ELb0ELi2EEENS1_25SingleTileBwdLPTSchedulerILb1ELi128ELb1EEEEEEEEEvNT_6ParamsE$_ZZN4cute7idx2crdIiNS_5tupleIJNS_1CILi32EEENS2_ILi4EEENS2_ILi2EEENS2_ILi1EEEEEENS1_IJS6_S3_NS2_ILi128EEENS2_ILi0EEEEEEEEDaRKT_RKT0_RKT1_ENKUlRKT_RKT0_E_clIS5_S8_EEDaSM_SP_:
[----:B------:R-:W-:Y:S01]  /*113b0*/  SHF.R.S32.HI R3, RZ, 0x1f, R2 ;  /* 0x0000001fff037819 */ /* 0x000fe20000011402 */
[----:B------:R-:W-:-:S03]  /*113c0*/  IMAD.MOV.U32 R5, RZ, RZ, 0x0 ;  /* 0x00000000ff057424 */ /* 0x000fc600078e00ff */
[----:B------:R-:W-:-:S04]  /*113d0*/  LEA.HI R2, R3, R2, RZ, 0x7 ;  /* 0x0000000203027211 */ /* 0x000fc800078f38ff */
[----:B------:R-:W-:-:S04]  /*113e0*/  SHF.R.S32.HI R3, RZ, 0x7, R2 ;  /* 0x00000007ff037819 */ /* 0x000fc80000011402 */
[----:B------:R-:W-:-:S04]  /*113f0*/  LEA.HI R2, R2, R3, RZ, 0x1 ;  /* 0x0000000302027211 */ /* 0x000fc800078f08ff */
[----:B------:R-:W-:-:S05]  /*11400*/  LOP3.LUT R2, R2, 0xfffffffe, RZ, 0xc0, !PT ;  /* 0xfffffffe02027812 */ /* 0x000fca00078ec0ff */
[----:B------:R-:W-:Y:S01]  /*11410*/  IMAD.IADD R2, R3, 0x1, -R2 ;  /* 0x0000000103027824 */ /* 0x000fe200078e0a02 */
[----:B------:R-:W-:Y:S06]  /*11420*/  RET.REL.NODEC R4 `(_ZN7cutlass13device_kernelIN5flash19enable_sm80_to_sm89INS1_16FlashAttnBwdSm80INS1_25CollectiveMainloopBwdSm80ILi2ELi2EN4cute5tupleIJNS5_1CILi128EEES8_NS7_ILi64EEEEEENS_10bfloat16_tEfNS_4arch4Sm80ELb1ELb0ELb1ELb1ELb1ELb0ELb0ELb0ELi2ELi4ELi4ELi4ELb0EEENS1_21CollectiveEpilogueBwdISA_SB_SD_Li256ELb1ELb0ELi2EEENS1_25SingleTileBwdLPTSchedulerILb1ELi128ELb1EEEEEEEEEvNT_6ParamsE) ;  /* 0xfffeebd004007950 */ /* 0x000fec0003c3ffff */
        .type           $_ZN7cutlass13device_kernelIN5flash19enable_sm80_to_sm89INS1_16FlashAttnBwdSm80INS1_25CollectiveMainloopBwdSm80ILi2ELi2EN4cute5tupleIJNS5_1CILi128EEES8_NS7_ILi64EEEEEENS_10bfloat16_tEfNS_4arch4Sm80ELb1ELb0ELb1ELb1ELb1ELb0ELb0ELb0ELi2ELi4ELi4ELi4ELb0EEENS1_21CollectiveEpilogueBwdISA_SB_SD_Li256ELb1ELb0ELi2EEENS1_25SingleTileBwdLPTSchedulerILb1ELi128ELb1EEEEEEEEEvNT_6ParamsE$_ZZN4cute9transformINS_15ArithmeticTupleIJiiEEEZNS_14transform_leafIS2_NS_8identityEEEDaRKT_OT0_EUlRKT_E_EEDaS7_S9_ENKUlDpSC_E_clIJiiEEEDaSE_,@function
        .size           $_ZN7cutlass13device_kernelIN5flash19enable_sm80_to_sm89INS1_16FlashAttnBwdSm80INS1_25CollectiveMainloopBwdSm80ILi2ELi2EN4cute5tupleIJNS5_1CILi128EEES8_NS7_ILi64EEEEEENS_10bfloat16_tEfNS_4arch4Sm80ELb1ELb0ELb1ELb1ELb1ELb0ELb0ELb0ELi2ELi4ELi4ELi4ELb0EEENS1_21CollectiveEpilogueBwdISA_SB_SD_Li256ELb1ELb0ELi2EEENS1_25SingleTileBwdLPTSchedulerILb1ELi128ELb1EEEEEEEEEvNT_6ParamsE$_ZZN4cute9transformINS_15ArithmeticTupleIJiiEEEZNS_14transform_leafIS2_NS_8identityEEEDaRKT_OT0_EUlRKT_E_EEDaS7_S9_ENKUlDpSC_E_clIJiiEEEDaSE_,($_ZN7cutlass13device_kernelIN5flash19enable_sm80_to_sm89INS1_16FlashAttnBwdSm80INS1_25CollectiveMainloopBwdSm80ILi2ELi2EN4cute5tupleIJNS5_1CILi128EEES8_NS7_ILi64EEEEEENS_10bfloat16_tEfNS_4arch4Sm80ELb1ELb0ELb1ELb1ELb1ELb0ELb0ELb0ELi2ELi4ELi4ELi4ELb0EEENS1_21CollectiveEpilogueBwdISA_SB_SD_Li256ELb1ELb0ELi2EEENS1_25SingleTileBwdLPTSchedulerILb1ELi128ELb1EEEEEEEEEvNT_6ParamsE$_ZZN4cute9transformINS_5tupleIJNS_1CILi32EEENS2_ILi4EEENS2_ILi2EEENS2_ILi1EEEEEENS1_IJS6_S3_NS2_ILi128EEENS2_ILi0EEEEEEZNS_7idx2crdIiS7_SA_EEDaRKT_RKT0_RKT1_EUlRKT_RKT0_E_EEDaSE_SH_OSI_ENKUlDpSN_E_clIJiiiS9_EEEDaST_ - $_ZN7cutlass13device_kernelIN5flash19enable_sm80_to_sm89INS1_16FlashAttnBwdSm80INS1_25CollectiveMainloopBwdSm80ILi2ELi2EN4cute5tupleIJNS5_1CILi128EEES8_NS7_ILi64EEEEEENS_10bfloat16_tEfNS_4arch4Sm80ELb1ELb0ELb1ELb1ELb1ELb0ELb0ELb0ELi2ELi4ELi4ELi4ELb0EEENS1_21CollectiveEpilogueBwdISA_SB_SD_Li256ELb1ELb0ELi2EEENS1_25SingleTileBwdLPTSchedulerILb1ELi128ELb1EEEEEEEEEvNT_6ParamsE$_ZZN4cute9transformINS_15ArithmeticTupleIJiiEEEZNS_14transform_leafIS2_NS_8identityEEEDaRKT_OT0_EUlRKT_E_EEDaS7_S9_ENKUlDpSC_E_clIJiiEEEDaSE_)
$_ZN7cutlass13device_kernelIN5flash19enable_sm80_to_sm89INS1_16FlashAttnBwdSm80INS1_25CollectiveMainloopBwdSm80ILi2ELi2EN4cute5tupleIJNS5_1CILi128EEES8_NS7_ILi64EEEEEENS_10bfloat16_tEfNS_4arch4Sm80ELb1ELb0ELb1ELb1ELb1ELb0ELb0ELb0ELi2ELi4ELi4ELi4ELb0EEENS1_21CollectiveEpilogueBwdISA_SB_SD_Li256ELb1ELb0ELi2EEENS1_25SingleTileBwdLPTSchedulerILb1ELi128ELb1EEEEEEEEEvNT_6ParamsE$_ZZN4cute9transformINS_15ArithmeticTupleIJiiEEEZNS_14transform_leafIS2_NS_8identityEEEDaRKT_OT0_EUlRKT_E_EEDaS7_S9_ENKUlDpSC_E_clIJiiEEEDaSE_:
[----:B------:R-:W-:Y:S01]  /*11430*/  IADD3 R3, R1, 0x1688, RZ ;  /* 0x0000168801037810 */ /* 0x000fe20007ffe0ff */
[----:B------:R-:W-:Y:S01]  /*11440*/  IMAD.MOV.U32 R2, RZ, RZ, R11 ;  /* 0x000000ffff027224 */ /* 0x000fe200078e000b */
[----:B------:R-:W-:Y:S02]  /*11450*/  MOV R8, 0x11480 ;  /* 0x0001148000087802 */ /* 0x000fe40000000f00 */
[----:B------:R-:W-:Y:S02]  /*11460*/  IADD3 R3, R3, c[0x0][0x20], RZ ;  /* 0x0000080003037a10 */ /* 0x000fe40007ffe0ff */
[----:B------:R-:W-:Y:S05]  /*11470*/  CALL.REL.NOINC `($_ZN7cutlass13device_kernelIN5flash19enable_sm80_to_sm89INS1_16FlashAttnBwdSm80INS1_25CollectiveMainloopBwdSm80ILi2ELi2EN4cute5tupleIJNS5_1CILi128EEES8_NS7_ILi64EEEEEENS_10bfloat16_tEfNS_4arch4Sm80ELb1ELb0ELb1ELb1ELb1ELb0ELb0ELb0ELi2ELi4ELi4ELi4ELb0EEENS1_21CollectiveEpilogueBwdISA_SB_SD_Li256ELb1ELb0ELi2EEENS1_25SingleTileBwdLPTSchedulerILb1ELi128ELb1EEEEEEEEEvNT_6ParamsE$_ZN4cute3eso3ESOILb0ELb0EJiiEEC2ERKiS4_) ;  /* 0xffff6f4000007944 */ /* 0x000fea0003c3ffff */
[----:B-1----:R1:W5:Y:S01]  /*11480*/  LDL.64 R2, [R1+0x1688] ;  /* 0x0016880001027983 */ /* 0x0023620000100a00 */
[----:B------:R-:W-:Y:S02]  /*11490*/  MOV R8, R6 ;  /* 0x0000000600087202 */ /* 0x000fe40000000f00 */
[----:B------:R-:W-:-:S04]  /*114a0*/  MOV R9, 0x0 ;  /* 0x0000000000097802 */ /* 0x000fc80000000f00 */
[----:B------:R-:W-:Y:S05]  /*114b0*/  RET.REL.NODEC R8 `(_ZN7cutlass13device_kernelIN5flash19enable_sm80_to_sm89INS1_16FlashAttnBwdSm80INS1_25CollectiveMainloopBwdSm80ILi2ELi2EN4cute5tupleIJNS5_1CILi128EEES8_NS7_ILi64EEEEEENS_10bfloat16_tEfNS_4arch4Sm80ELb1ELb0ELb1ELb1ELb1ELb0ELb0ELb0ELi2ELi4ELi4ELi4ELb0EEENS1_21CollectiveEpilogueBwdISA_SB_SD_Li256ELb1ELb0ELi2EEENS1_25SingleTileBwdLPTSchedulerILb1ELi128ELb1EEEEEEEEEvNT_6ParamsE) ;  /* 0xfffeeb4008007950 */ /* 0x000fea0003c3ffff */
        .type           $_ZN7cutlass13device_kernelIN5flash19enable_sm80_to_sm89INS1_16FlashAttnBwdSm80INS1_25CollectiveMainloopBwdSm80ILi2ELi2EN4cute5tupleIJNS5_1CILi128EEES8_NS7_ILi64EEEEEENS_10bfloat16_tEfNS_4arch4Sm80ELb1ELb0ELb1ELb1ELb1ELb0ELb0ELb0ELi2ELi4ELi4ELi4ELb0EEENS1_21CollectiveEpilogueBwdISA_SB_SD_Li256ELb1ELb0ELi2EEENS1_25SingleTileBwdLPTSchedulerILb1ELi128ELb1EEEEEEEEEvNT_6ParamsE$_ZZN4cute9transformINS_5tupleIJNS_1CILi32EEENS2_ILi4EEENS2_ILi2EEENS2_ILi1EEEEEENS1_IJS6_S3_NS2_ILi128EEENS2_ILi0EEEEEEZNS_7idx2crdIiS7_SA_EEDaRKT_RKT0_RKT1_EUlRKT_RKT0_E_EEDaSE_SH_OSI_ENKUlDpSN_E_clIJiiiS9_EEEDaST_,@function
        .size           $_ZN7cutlass13device_kernelIN5flash19enable_sm80_to_sm89INS1_16FlashAttnBwdSm80INS1_25CollectiveMainloopBwdSm80ILi2ELi2EN4cute5tupleIJNS5_1CILi128EEES8_NS7_ILi64EEEEEENS_10bfloat16_tEfNS_4arch4Sm80ELb1ELb0ELb1ELb1ELb1ELb0ELb0ELb0ELi2ELi4ELi4ELi4ELb0EEENS1_21CollectiveEpilogueBwdISA_SB_SD_Li256ELb1ELb0ELi2EEENS1_25SingleTileBwdLPTSchedulerILb1ELi128ELb1EEEEEEEEEvNT_6ParamsE$_ZZN4cute9transformINS_5tupleIJNS_1CILi32EEENS2_ILi4EEENS2_ILi2EEENS2_ILi1EEEEEENS1_IJS6_S3_NS2_ILi128EEENS2_ILi0EEEEEEZNS_7idx2crdIiS7_SA_EEDaRKT_RKT0_RKT1_EUlRKT_RKT0_E_EEDaSE_SH_OSI_ENKUlDpSN_E_clIJiiiS9_EEEDaST_,($_ZN7cutlass13device_kernelIN5flash19enable_sm80_to_sm89INS1_16FlashAttnBwdSm80INS1_25CollectiveMainloopBwdSm80ILi2ELi2EN4cute5tupleIJNS5_1CILi128EEES8_NS7_ILi64EEEEEENS_10bfloat16_tEfNS_4arch4Sm80ELb1ELb0ELb1ELb1ELb1ELb0ELb0ELb0ELi2ELi4ELi4ELi4ELb0EEENS1_21CollectiveEpilogueBwdISA_SB_SD_Li256ELb1ELb0ELi2EEENS1_25SingleTileBwdLPTSchedulerILb1ELi128ELb1EEEEEEEEEvNT_6ParamsE$_ZZN4cute9transformINS_5tupleIJiiNS_1CILi0EEEEEENS1_IJNS1_IJNS2_ILi4EEENS2_ILi8EEEEEENS2_ILi2EEENS2_ILi1EEEEEEZNS_7idx2crdIS4_SA_EEDaRKT_RKT0_EUlRKT_RKT0_E_EEDaSE_SH_OT1_ENKUlDpSK_E_clIJNS1_IJiiEEEiS3_EEEDaSR_ - $_ZN7cutlass13device_kernelIN5flash19enable_sm80_to_sm89INS1_16FlashAttnBwdSm80INS1_25CollectiveMainloopBwdSm80ILi2ELi2EN4cute5tupleIJNS5_1CILi128EEES8_NS7_ILi64EEEEEENS_10bfloat16_tEfNS_4arch4Sm80ELb1ELb0ELb1ELb1ELb1ELb0ELb0ELb0ELi2ELi4ELi4ELi4ELb0EEENS1_21CollectiveEpilogueBwdISA_SB_SD_Li256ELb1ELb0ELi2EEENS1_25SingleTileBwdLPTSchedulerILb1ELi128ELb1EEEEEEEEEvNT_6ParamsE$_ZZN4cute9transformINS_5tupleIJNS_1CILi32EEENS2_ILi4EEENS2_ILi2EEENS2_ILi1EEEEEENS1_IJS6_S3_NS2_ILi128EEENS2_ILi0EEEEEEZNS_7idx2crdIiS7_SA_EEDaRKT_RKT0_RKT1_EUlRKT_RKT0_E_EEDaSE_SH_OSI_ENKUlDpSN_E_clIJiiiS9_EEEDaST_)
$_ZN7cutlass13device_kernelIN5flash19enable_sm80_to_sm89INS1_16FlashAttnBwdSm80INS1_25CollectiveMainloopBwdSm80ILi2ELi2EN4cute5tupleIJNS5_1CILi128EEES8_NS7_ILi64EEEEEENS_10bfloat16_tEfNS_4arch4Sm80ELb1ELb0ELb1ELb1ELb1ELb0ELb0ELb0ELi2ELi4ELi4ELi4ELb0EEENS1_21CollectiveEpilogueBwdISA_SB_SD_Li256ELb1ELb0ELi2EEENS1_25SingleTileBwdLPTSchedulerILb1ELi128ELb1EEEEEEEEEvNT_6ParamsE$_ZZN4cute9transformINS_5tupleIJNS_1CILi32EEENS2_ILi4EEENS2_ILi2EEENS2_ILi1EEEEEENS1_IJS6_S3_NS2_ILi128EEENS2_ILi0EEEEEEZNS_7idx2crdIiS7_SA_EEDaRKT_RKT0_RKT1_EUlRKT_RKT0_E_EEDaSE_SH_OSI_ENKUlDpSN_E_clIJiiiS9_EEEDaST_:
[----:B------:R-:W-:Y:S02]  /*114c0*/  IADD3 R3, R1, 0x13b8, RZ ;  /* 0x000013b801037810 */ /* 0x000fe40007ffe0ff */
[----:B------:R-:W-:Y:S02]  /*114d0*/  MOV R6, 0x11500 ;  /* 0x0001150000067802 */ /* 0x000fe40000000f00 */
[----:B------:R-:W-:Y:S02]  /*114e0*/  IADD3 R3, R3, c[0x0][0x20], RZ ;  /* 0x0000080003037a10 */ /* 0x000fe40007ffe0ff */
[----:B------:R-:W-:Y:S05]  /*114f0*/  CALL.REL.NOINC `($_ZN7cutlass13device_kernelIN5flash19enable_sm80_to_sm89INS1_16FlashAttnBwdSm80INS1_25CollectiveMainloopBwdSm80ILi2ELi2EN4cute5tupleIJNS5_1CILi128EEES8_NS7_ILi64EEEEEENS_10bfloat16_tEfNS_4arch4Sm80ELb1ELb0ELb1ELb1ELb1ELb0ELb0ELb0ELi2ELi4ELi4ELi4ELb0EEENS1_21CollectiveEpilogueBwdISA_SB_SD_Li256ELb1ELb0ELi2EEENS1_25SingleTileBwdLPTSchedulerILb1ELi128ELb1EEEEEEEEEvNT_6ParamsE$_ZN4cute3eso3ESOILb0ELb0EJiiiNS_1CILi0EEEEEC2ERKiS6_S6_RKS3_) ;  /* 0xffff723000007944 */ /* 0x000fea0003c3ffff */
[----:B------:R2:W5:Y:S04]  /*11500*/  LDL R5, [R1+0x13c0] ;  /* 0x0013c00001057983 */ /* 0x0005680000100800 */
[----:B-1----:R2:W5:Y:S01]  /*11510*/  LDL.64 R2, [R1+0x13b8] ;  /* 0x0013b80001027983 */ /* 0x0025620000100a00 */
[----:B------:R-:W-:Y:S02]  /*11520*/  MOV R8, R4 ;  /* 0x0000000400087202 */ /* 0x000fe40000000f00 */
[----:B------:R-:W-:-:S04]  /*11530*/  MOV R9, 0x0 ;  /* 0x0000000000097802 */ /* 0x000fc80000000f00 */
[----:B------:R-:W-:Y:S05]  /*11540*/  RET.REL.NODEC R8 `(_ZN7cutlass13device_kernelIN5flash19enable_sm80_to_sm89INS1_16FlashAttnBwdSm80INS1_25CollectiveMainloopBwdSm80ILi2ELi2EN4cute5tupleIJNS5_1CILi128EEES8_NS7_ILi64EEEEEENS_10bfloat16_tEfNS_4arch4Sm80ELb1ELb0ELb1ELb1ELb1ELb0ELb0ELb0ELi2ELi4ELi4ELi4ELb0EEENS1_21CollectiveEpilogueBwdISA_SB_SD_Li256ELb1ELb0ELi2EEENS1_25SingleTileBwdLPTSchedulerILb1ELi128ELb1EEEEEEEEEvNT_6ParamsE) ;  /* 0xfffeeab008007950 */ /* 0x000fea0003c3ffff */
        .type           $_ZN7cutlass13device_kernelIN5flash19enable_sm80_to_sm89INS1_16FlashAttnBwdSm80INS1_25CollectiveMainloopBwdSm80ILi2ELi2EN4cute5tupleIJNS5_1CILi128EEES8_NS7_ILi64EEEEEENS_10bfloat16_tEfNS_4arch4Sm80ELb1ELb0ELb1ELb1ELb1ELb0ELb0ELb0ELi2ELi4ELi4ELi4ELb0EEENS1_21CollectiveEpilogueBwdISA_SB_SD_Li256ELb1ELb0ELi2EEENS1_25SingleTileBwdLPTSchedulerILb1ELi128ELb1EEEEEEEEEvNT_6ParamsE$_ZZN4cute9transformINS_5tupleIJiiNS_1CILi0EEEEEENS1_IJNS1_IJNS2_ILi4EEENS2_ILi8EEEEEENS2_ILi2EEENS2_ILi1EEEEEEZNS_7idx2crdIS4_SA_EEDaRKT_RKT0_EUlRKT_RKT0_E_EEDaSE_SH_OT1_ENKUlDpSK_E_clIJNS1_IJiiEEEiS3_EEEDaSR_,@function
        .size           $_ZN7cutlass13device_kernelIN5flash19enable_sm80_to_sm89INS1_16FlashAttnBwdSm80INS1_25CollectiveMainloopBwdSm80ILi2ELi2EN4cute5tupleIJNS5_1CILi128EEES8_NS7_ILi64EEEEEENS_10bfloat16_tEfNS_4arch4Sm80ELb1ELb0ELb1ELb1ELb1ELb0ELb0ELb0ELi2ELi4ELi4ELi4ELb0EEENS1_21CollectiveEpilogueBwdISA_SB_SD_Li256ELb1ELb0ELi2EEENS1_25SingleTileBwdLPTSchedulerILb1ELi128ELb1EEEEEEEEEvNT_6ParamsE$_ZZN4cute9transformINS_5tupleIJiiNS_1CILi0EEEEEENS1_IJNS1_IJNS2_ILi4EEENS2_ILi8EEEEEENS2_ILi2EEENS2_ILi1EEEEEEZNS_7idx2crdIS4_SA_EEDaRKT_RKT0_EUlRKT_RKT0_E_EEDaSE_SH_OT1_ENKUlDpSK_E_clIJNS1_IJiiEEEiS3_EEEDaSR_,($_ZN7cutlass13device_kernelIN5flash19enable_sm80_to_sm89INS1_16FlashAttnBwdSm80INS1_25CollectiveMainloopBwdSm80ILi2ELi2EN4cute5tupleIJNS5_1CILi128EEES8_NS7_ILi64EEEEEENS_10bfloat16_tEfNS_4arch4Sm80ELb1ELb0ELb1ELb1ELb1ELb0ELb0ELb0ELi2ELi4ELi4ELi4ELb0EEENS1_21CollectiveEpilogueBwdISA_SB_SD_Li256ELb1ELb0ELi2EEENS1_25SingleTileBwdLPTSchedulerILb1ELi128ELb1EEEEEEEEEvNT_6ParamsE$_ZZN4cute9transformINS_5tupleIJiiNS_1CILi0EEEEEENS1_IJNS1_IJNS2_ILi4EEENS2_ILi8EEEEEES5_NS2_ILi1EEEEEEZNS_7idx2crdIS4_S9_EEDaRKT_RKT0_EUlRKT_RKT0_E_EEDaSD_SG_OT1_ENKUlDpSJ_E_clIJNS1_IJiiEEEiS3_EEEDaSQ_ - $_ZN7cutlass13device_kernelIN5flash19enable_sm80_to_sm89INS1_16FlashAttnBwdSm80INS1_25CollectiveMainloopBwdSm80ILi2ELi2EN4cute5tupleIJNS5_1CILi128EEES8_NS7_ILi64EEEEEENS_10bfloat16_tEfNS_4arch4Sm80ELb1ELb0ELb1ELb1ELb1ELb0ELb0ELb0ELi2ELi4ELi4ELi4ELb0EEENS1_21CollectiveEpilogueBwdISA_SB_SD_Li256ELb1ELb0ELi2EEENS1_25SingleTileBwdLPTSchedulerILb1ELi128ELb1EEEEEEEEEvNT_6ParamsE$_ZZN4cute9transformINS_5tupleIJiiNS_1CILi0EEEEEENS1_IJNS1_IJNS2_ILi4EEENS2_ILi8EEEEEENS2_ILi2EEENS2_ILi1EEEEEEZNS_7idx2crdIS4_SA_EEDaRKT_RKT0_EUlRKT_RKT0_E_EEDaSE_SH_OT1_ENKUlDpSK_E_clIJNS1_IJiiEEEiS3_EEEDaSR_)
$_ZN7cutlass13device_kernelIN5flash19enable_sm80_to_sm89INS1_16FlashAttnBwdSm80INS1_25CollectiveMainloopBwdSm80ILi2ELi2EN4cute5tupleIJNS5_1CILi128EEES8_NS7_ILi64EEEEEENS_10bfloat16_tEfNS_4arch4Sm80ELb1ELb0ELb1ELb1ELb1ELb0ELb0ELb0ELi2ELi4ELi4ELi4ELb0EEENS1_21CollectiveEpilogueBwdISA_SB_SD_Li256ELb1ELb0ELi2EEENS1_25SingleTileBwdLPTSchedulerILb1ELi128ELb1EEEEEEEEEvNT_6ParamsE$_ZZN4cute9transformINS_5tupleIJiiNS_1CILi0EEEEEENS1_IJNS1_IJNS2_ILi4EEENS2_ILi8EEEEEENS2_ILi2EEENS2_ILi1EEEEEEZNS_7idx2crdIS4_SA_EEDaRKT_RKT0_EUlRKT_RKT0_E_EEDaSE_SH_OT1_ENKUlDpSK_E_clIJNS1_IJiiEEEiS3_EEEDaSR_:
[----:B------:R-:W-:Y:S02]  /*11550*/  IADD3 R3, R1, 0x1680, RZ ;  /* 0x0000168001037810 */ /* 0x000fe40007ffe0ff */
[----:B------:R-:W-:Y:S02]  /*11560*/  MOV R6, 0x11590 ;  /* 0x0001159000067802 */ /* 0x000fe40000000f00 */
[----:B------:R-:W-:Y:S02]  /*11570*/  IADD3 R3, R3, c[0x0][0x20], RZ ;  /* 0x0000080003037a10 */ /* 0x000fe40007ffe0ff */
[----:B------:R-:W-:Y:S05]  /*11580*/  CALL.REL.NOINC `($_ZN7cutlass13device_kernelIN5flash19enable_sm80_to_sm89INS1_16FlashAttnBwdSm80INS1_25CollectiveMainloopBwdSm80ILi2ELi2EN4cute5tupleIJNS5_1CILi128EEES8_NS7_ILi64EEEEEENS_10bfloat16_tEfNS_4arch4Sm80ELb1ELb0ELb1ELb1ELb1ELb0ELb0ELb0ELi2ELi4ELi4ELi4ELb0EEENS1_21CollectiveEpilogueBwdISA_SB_SD_Li256ELb1ELb0ELi2EEENS1_25SingleTileBwdLPTSchedulerILb1ELi128ELb1EEEEEEEEEvNT_6ParamsE$_ZN4cute3eso3ESOILb0ELb0EJNS_5tupleIJiiEEEiNS_1CILi0EEEEEC2ERKS3_RKiRKS5_) ;  /* 0xffff62d000007944 */ /* 0x000fea0003c3ffff */
[----:B------:R2:W5:Y:S04]  /*11590*/  LDL R31, [R1+0x1688] ;  /* 0x00168800011f7983 */ /* 0x0005680000100800 */
[----:B-1----:R2:W5:Y:S01]  /*115a0*/  LDL.64 R2, [R1+0x1680] ;  /* 0x0016800001027983 */ /* 0x0025620000100a00 */
[----:B------:R-:W-:-:S04]  /*115b0*/  MOV R73, 0x0 ;  /* 0x0000000000497802 */ /* 0x000fc80000000f00 */
[----:B------:R-:W-:Y:S05]  /*115c0*/  RET.REL.NODEC R72 `(_ZN7cutlass13device_kernelIN5flash19enable_sm80_to_sm89INS1_16FlashAttnBwdSm80INS1_25CollectiveMainloopBwdSm80ILi2ELi2EN4cute5tupleIJNS5_1CILi128EEES8_NS7_ILi64EEEEEENS_10bfloat16_tEfNS_4arch4Sm80ELb1ELb0ELb1ELb1ELb1ELb0ELb0ELb0ELi2ELi4ELi4ELi4ELb0EEENS1_21CollectiveEpilogueBwdISA_SB_SD_Li256ELb1ELb0ELi2EEENS1_25SingleTileBwdLPTSchedulerILb1ELi128ELb1EEEEEEEEEvNT_6ParamsE) ;  /* 0xfffeea3048007950 */ /* 0x000fea0003c3ffff */
        .type           $_ZN7cutlass13device_kernelIN5flash19enable_sm80_to_sm89INS1_16FlashAttnBwdSm80INS1_25CollectiveMainloopBwdSm80ILi2ELi2EN4cute5tupleIJNS5_1CILi128EEES8_NS7_ILi64EEEEEENS_10bfloat16_tEfNS_4arch4Sm80ELb1ELb0ELb1ELb1ELb1ELb0ELb0ELb0ELi2ELi4ELi4ELi4ELb0EEENS1_21CollectiveEpilogueBwdISA_SB_SD_Li256ELb1ELb0ELi2EEENS1_25SingleTileBwdLPTSchedulerILb1ELi128ELb1EEEEEEEEEvNT_6ParamsE$_ZZN4cute9transformINS_5tupleIJiiNS_1CILi0EEEEEENS1_IJNS1_IJNS2_ILi4EEENS2_ILi8EEEEEES5_NS2_ILi1EEEEEEZNS_7idx2crdIS4_S9_EEDaRKT_RKT0_EUlRKT_RKT0_E_EEDaSD_SG_OT1_ENKUlDpSJ_E_clIJNS1_IJiiEEEiS3_EEEDaSQ_,@function
        .size           $_ZN7cutlass13device_kernelIN5flash19enable_sm80_to_sm89INS1_16FlashAttnBwdSm80INS1_25CollectiveMainloopBwdSm80ILi2ELi2EN4cute5tupleIJNS5_1CILi128EEES8_NS7_ILi64EEEEEENS_10bfloat16_tEfNS_4arch4Sm80ELb1ELb0ELb1ELb1ELb1ELb0ELb0ELb0ELi2ELi4ELi4ELi4ELb0EEENS1_21CollectiveEpilogueBwdISA_SB_SD_Li256ELb1ELb0ELi2EEENS1_25SingleTileBwdLPTSchedulerILb1ELi128ELb1EEEEEEEEEvNT_6ParamsE$_ZZN4cute9transformINS_5tupleIJiiNS_1CILi0EEEEEENS1_IJNS1_IJNS2_ILi4EEENS2_ILi8EEEEEES5_NS2_ILi1EEEEEEZNS_7idx2crdIS4_S9_EEDaRKT_RKT0_EUlRKT_RKT0_E_EEDaSD_SG_OT1_ENKUlDpSJ_E_clIJNS1_IJiiEEEiS3_EEEDaSQ_,($_ZN7cutlass13device_kernelIN5flash19enable_sm80_to_sm89INS1_16FlashAttnBwdSm80INS1_25CollectiveMainloopBwdSm80ILi2ELi2EN4cute5tupleIJNS5_1CILi128EEES8_NS7_ILi64EEEEEENS_10bfloat16_tEfNS_4arch4Sm80ELb1ELb0ELb1ELb1ELb1ELb0ELb0ELb0ELi2ELi4ELi4ELi4ELb0EEENS1_21CollectiveEpilogueBwdISA_SB_SD_Li256ELb1ELb0ELi2EEENS1_25SingleTileBwdLPTSchedulerILb1ELi128ELb1EEEEEEEEEvNT_6ParamsE$_ZZN4cute9transformINS_5tupleIJiiiNS_1CILi0EEEEEENS1_IJNS2_ILi32EEENS2_ILi4EEENS2_ILi2EEENS2_ILi1EEEEEENS1_IJS8_S8_S8_S8_EEEZNS_7crd2crdIS4_S9_SA_EEDaRKT_RKT0_RKT1_EUlRKT_RKT0_RKT1_E_EEDaSE_SH_SK_OT2_ENKUlDpSN_E_clIJiiiS3_EEEDaSX_ - $_ZN7cutlass13device_kernelIN5flash19enable_sm80_to_sm89INS1_16FlashAttnBwdSm80INS1_25CollectiveMainloopBwdSm80ILi2ELi2EN4cute5tupleIJNS5_1CILi128EEES8_NS7_ILi64EEEEEENS_10bfloat16_tEfNS_4arch4Sm80ELb1ELb0ELb1ELb1ELb1ELb0ELb0ELb0ELi2ELi4ELi4ELi4ELb0EEENS1_21CollectiveEpilogueBwdISA_SB_SD_Li256ELb1ELb0ELi2EEENS1_25SingleTileBwdLPTSchedulerILb1ELi128ELb1EEEEEEEEEvNT_6ParamsE$_ZZN4cute9transformINS_5tupleIJiiNS_1CILi0EEEEEENS1_IJNS1_IJNS2_ILi4EEENS2_ILi8EEEEEES5_NS2_ILi1EEEEEEZNS_7idx2crdIS4_S9_EEDaRKT_RKT0_EUlRKT_RKT0_E_EEDaSD_SG_OT1_ENKUlDpSJ_E_clIJNS1_IJiiEEEiS3_EEEDaSQ_)
$_ZN7cutlass13device_kernelIN5flash19enable_sm80_to_sm89INS1_16FlashAttnBwdSm80INS1_25CollectiveMainloopBwdSm80ILi2ELi2EN4cute5tupleIJNS5_1CILi128EEES8_NS7_ILi64EEEEEENS_10bfloat16_tEfNS_4arch4Sm80ELb1ELb0ELb1ELb1ELb1ELb0ELb0ELb0ELi2ELi4ELi4ELi4ELb0EEENS1_21CollectiveEpilogueBwdISA_SB_SD_Li256ELb1ELb0ELi2EEENS1_25SingleTileBwdLPTSchedulerILb1ELi128ELb1EEEEEEEEEvNT_6ParamsE$_ZZN4cute9transformINS_5tupleIJiiNS_1CILi0EEEEEENS1_IJNS1_IJNS2_ILi4EEENS2_ILi8EEEEEES5_NS2_ILi1EEEEEEZNS_7idx2crdIS4_S9_EEDaRKT_RKT0_EUlRKT_RKT0_E_EEDaSD_SG_OT1_ENKUlDpSJ_E_clIJNS1_IJiiEEEiS3_EEEDaSQ_:
[----:B------:R-:W-:Y:S02]  /*115d0*/  IADD3 R3, R1, 0x1680, RZ ;  /* 0x0000168001037810 */ /* 0x000fe40007ffe0ff */
[----:B------:R-:W-:Y:S02]  /*115e0*/  MOV R6, 0x11610 ;  /* 0x0001161000067802 */ /* 0x000fe40000000f00 */
[----:B------:R-:W-:Y:S02]  /*115f0*/  IADD3 R3, R3, c[0x0][0x20], RZ ;  /* 0x0000080003037a10 */ /* 0x000fe40007ffe0ff */
[----:B------:R-:W-:Y:S05]  /*11600*/  CALL.REL.NOINC `($_ZN7cutlass13device_kernelIN5flash19enable_sm80_to_sm89INS1_16FlashAttnBwdSm80INS1_25CollectiveMainloopBwdSm80ILi2ELi2EN4cute5tupleIJNS5_1CILi128EEES8_NS7_ILi64EEEEEENS_10bfloat16_tEfNS_4arch4Sm80ELb1ELb0ELb1ELb1ELb1ELb0ELb0ELb0ELi2ELi4ELi4ELi4ELb0EEENS1_21CollectiveEpilogueBwdISA_SB_SD_Li256ELb1ELb0ELi2EEENS1_25SingleTileBwdLPTSchedulerILb1ELi128ELb1EEEEEEEEEvNT_6ParamsE$_ZN4cute3eso3ESOILb0ELb0EJNS_5tupleIJiiEEEiNS_1CILi0EEEEEC2ERKS3_RKiRKS5_) ;  /* 0xffff625000007944 */ /* 0x000fea0003c3ffff */
[----:B------:R2:W5:Y:S04]  /*11610*/  LDL R29, [R1+0x1688] ;  /* 0x00168800011d7983 */ /* 0x0005680000100800 */
[----:B-1----:R2:W5:Y:S01]  /*11620*/  LDL.64 R2, [R1+0x1680] ;  /* 0x0016800001027983 */ /* 0x0025620000100a00 */
[----:B------:R-:W-:Y:S02]  /*11630*/  MOV R8, R72 ;  /* 0x0000004800087202 */ /* 0x000fe40000000f00 */
[----:B------:R-:W-:-:S04]  /*11640*/  MOV R9, 0x0 ;  /* 0x0000000000097802 */ /* 0x000fc80000000f00 */
[----:B------:R-:W-:Y:S05]  /*11650*/  RET.REL.NODEC R8 `(_ZN7cutlass13device_kernelIN5flash19enable_sm80_to_sm89INS1_16FlashAttnBwdSm80INS1_25CollectiveMainloopBwdSm80ILi2ELi2EN4cute5tupleIJNS5_1CILi128EEES8_NS7_ILi64EEEEEENS_10bfloat16_tEfNS_4arch4Sm80ELb1ELb0ELb1ELb1ELb1ELb0ELb0ELb0ELi2ELi4ELi4ELi4ELb0EEENS1_21CollectiveEpilogueBwdISA_SB_SD_Li256ELb1ELb0ELi2EEENS1_25SingleTileBwdLPTSchedulerILb1ELi128ELb1EEEEEEEEEvNT_6ParamsE) ;  /* 0xfffee9a008007950 */ /* 0x000fea0003c3ffff */
        .type           $_ZN7cutlass13device_kernelIN5flash19enable_sm80_to_sm89INS1_16FlashAttnBwdSm80INS1_25CollectiveMainloopBwdSm80ILi2ELi2EN4cute5tupleIJNS5_1CILi128EEES8_NS7_ILi64EEEEEENS_10bfloat16_tEfNS_4arch4Sm80ELb1ELb0ELb1ELb1ELb1ELb0ELb0ELb0ELi2ELi4ELi4ELi4ELb0EEENS1_21CollectiveEpilogueBwdISA_SB_SD_Li256ELb1ELb0ELi2EEENS1_25SingleTileBwdLPTSchedulerILb1ELi128ELb1EEEEEEEEEvNT_6ParamsE$_ZZN4cute9transformINS_5tupleIJiiiNS_1CILi0EEEEEENS1_IJNS2_ILi32EEENS2_ILi4EEENS2_ILi2EEENS2_ILi1EEEEEENS1_IJS8_S8_S8_S8_EEEZNS_7crd2crdIS4_S9_SA_EEDaRKT_RKT0_RKT1_EUlRKT_RKT0_RKT1_E_EEDaSE_SH_SK_OT2_ENKUlDpSN_E_clIJiiiS3_EEEDaSX_,@function
        .size           $_ZN7cutlass13device_kernelIN5flash19enable_sm80_to_sm89INS1_16FlashAttnBwdSm80INS1_25CollectiveMainloopBwdSm80ILi2ELi2EN4cute5tupleIJNS5_1CILi128EEES8_NS7_ILi64EEEEEENS_10bfloat16_tEfNS_4arch4Sm80ELb1ELb0ELb1ELb1ELb1ELb0ELb0ELb0ELi2ELi4ELi4ELi4ELb0EEENS1_21CollectiveEpilogueBwdISA_SB_SD_Li256ELb1ELb0ELi2EEENS1_25SingleTileBwdLPTSchedulerILb1ELi128ELb1EEEEEEEEEvNT_6ParamsE$_ZZN4cute9transformINS_5tupleIJiiiNS_1CILi0EEEEEENS1_IJNS2_ILi32EEENS2_ILi4EEENS2_ILi2EEENS2_ILi1EEEEEENS1_IJS8_S8_S8_S8_EEEZNS_7crd2crdIS4_S9_SA_EEDaRKT_RKT0_RKT1_EUlRKT_RKT0_RKT1_E_EEDaSE_SH_SK_OT2_ENKUlDpSN_E_clIJiiiS3_EEEDaSX_,($_ZN7cutlass13device_kernelIN5flash19enable_sm80_to_sm89INS1_16FlashAttnBwdSm80INS1_25CollectiveMainloopBwdSm80ILi2ELi2EN4cute5tupleIJNS5_1CILi128EEES8_NS7_ILi64EEEEEENS_10bfloat16_tEfNS_4arch4Sm80ELb1ELb0ELb1ELb1ELb1ELb0ELb0ELb0ELi2ELi4ELi4ELi4ELb0EEENS1_21CollectiveEpilogueBwdISA_SB_SD_Li256ELb1ELb0ELi2EEENS1_25SingleTileBwdLPTSchedulerILb1ELi128ELb1EEEEEEEEEvNT_6ParamsE$_ZZN4cuteplIJNS_1CILi0EEEEJS2_iEEEDaRKNS_15ArithmeticTupleIJDpT_EEERKNS3_IJDpT0_EEEENKUlDpRKT_E_clIJS2_iEEEDaSH_ - $_ZN7cutlass13device_kernelIN5flash19enable_sm80_to_sm89INS1_16FlashAttnBwdSm80INS1_25CollectiveMainloopBwdSm80ILi2ELi2EN4cute5tupleIJNS5_1CILi128EEES8_NS7_ILi64EEEEEENS_10bfloat16_tEfNS_4arch4Sm80ELb1ELb0ELb1ELb1ELb1ELb0ELb0ELb0ELi2ELi4ELi4ELi4ELb0EEENS1_21CollectiveEpilogueBwdISA_SB_SD_Li256ELb1ELb0ELi2EEENS1_25SingleTileBwdLPTSchedulerILb1ELi128ELb1EEEEEEEEEvNT_6ParamsE$_ZZN4cute9transformINS_5tupleIJiiiNS_1CILi0EEEEEENS1_IJNS2_ILi32EEENS2_ILi4EEENS2_ILi2EEENS2_ILi1EEEEEENS1_IJS8_S8_S8_S8_EEEZNS_7crd2crdIS4_S9_SA_EEDaRKT_RKT0_RKT1_EUlRKT_RKT0_RKT1_E_EEDaSE_SH_SK_OT2_ENKUlDpSN_E_clIJiiiS3_EEEDaSX_)
$_ZN7cutlass13device_kernelIN5flash19enable_sm80_to_sm89INS1_16FlashAttnBwdSm80INS1_25CollectiveMainloopBwdSm80ILi2ELi2EN4cute5tupleIJNS5_1CILi128EEES8_NS7_ILi64EEEEEENS_10bfloat16_tEfNS_4arch4Sm80ELb1ELb0ELb1ELb1ELb1ELb0ELb0ELb0ELi2ELi4ELi4ELi4ELb0EEENS1_21CollectiveEpilogueBwdISA_SB_SD_Li256ELb1ELb0ELi2EEENS1_25SingleTileBwdLPTSchedulerILb1ELi128ELb1EEEEEEEEEvNT_6ParamsE$_ZZN4cute9transformINS_5tupleIJiiiNS_1CILi0EEEEEENS1_IJNS2_ILi32EEENS2_ILi4EEENS2_ILi2EEENS2_ILi1EEEEEENS1_IJS8_S8_S8_S8_EEEZNS_7crd2crdIS4_S9_SA_EEDaRKT_RKT0_RKT1_EUlRKT_RKT0_RKT1_E_EEDaSE_SH_SK_OT2_ENKUlDpSN_E_clIJiiiS3_EEEDaSX_:
[----:B------:R-:W-:Y:S02]  /*11660*/  IADD3 R3, R1, 0x13b8, RZ ;  /* 0x000013b801037810 */ /* 0x000fe40007ffe0ff */
[----:B------:R-:W-:Y:S02]  /*11670*/  MOV R6, 0x116a0 ;  /* 0x000116a000067802 */ /* 0x000fe40000000f00 */
[----:B------:R-:W-:Y:S02]  /*11680*/  IADD3 R3, R3, c[0x0][0x20], RZ ;  /* 0x0000080003037a10 */ /* 0x000fe40007ffe0ff */
[----:B------:R-:W-:Y:S05]  /*11690*/  CALL.REL.NOINC `($_ZN7cutlass13device_kernelIN5flash19enable_sm80_to_sm89INS1_16FlashAttnBwdSm80INS1_25CollectiveMainloopBwdSm80ILi2ELi2EN4cute5tupleIJNS5_1CILi128EEES8_NS7_ILi64EEEEEENS_10bfloat16_tEfNS_4arch4Sm80ELb1ELb0ELb1ELb1ELb1ELb0ELb0ELb0ELi2ELi4ELi4ELi4ELb0EEENS1_21CollectiveEpilogueBwdISA_SB_SD_Li256ELb1ELb0ELi2EEENS1_25SingleTileBwdLPTSchedulerILb1ELi128ELb1EEEEEEEEEvNT_6ParamsE$_ZN4cute3eso3ESOILb0ELb0EJiiiNS_1CILi0EEEEEC2ERKiS6_S6_RKS3_) ;  /* 0xffff709000007944 */ /* 0x000fea0003c3ffff */
[----:B-1----:R1:W5:Y:S04]  /*116a0*/  LDL R8, [R1+0x13c0] ;  /* 0x0013c00001087983 */ /* 0x0023680000100800 */
[----:B------:R1:W5:Y:S01]  /*116b0*/  LDL.64 R2, [R1+0x13b8] ;  /* 0x0013b80001027983 */ /* 0x0003620000100a00 */
[----:B------:R-:W-:-:S04]  /*116c0*/  MOV R5, 0x0 ;  /* 0x0000000000057802 */ /* 0x000fc80000000f00 */
[----:B------:R-:W-:Y:S05]  /*116d0*/  RET.REL.NODEC R4 `(_ZN7cutlass13device_kernelIN5flash19enable_sm80_to_sm89INS1_16FlashAttnBwdSm80INS1_25CollectiveMainloopBwdSm80ILi2ELi2EN4cute5tupleIJNS5_1CILi128EEES8_NS7_ILi64EEEEEENS_10bfloat16_tEfNS_4arch4Sm80ELb1ELb0ELb1ELb1ELb1ELb0ELb0ELb0ELi2ELi4ELi4ELi4ELb0EEENS1_21CollectiveEpilogueBwdISA_SB_SD_Li256ELb1ELb0ELi2EEENS1_25SingleTileBwdLPTSchedulerILb1ELi128ELb1EEEEEEEEEvNT_6ParamsE) ;  /* 0xfffee92004007950 */ /* 0x000fea0003c3ffff */
        .type           $_ZN7cutlass13device_kernelIN5flash19enable_sm80_to_sm89INS1_16FlashAttnBwdSm80INS1_25CollectiveMainloopBwdSm80ILi2ELi2EN4cute5tupleIJNS5_1CILi128EEES8_NS7_ILi64EEEEEENS_10bfloat16_tEfNS_4arch4Sm80ELb1ELb0ELb1ELb1ELb1ELb0ELb0ELb0ELi2ELi4ELi4ELi4ELb0EEENS1_21CollectiveEpilogueBwdISA_SB_SD_Li256ELb1ELb0ELi2EEENS1_25SingleTileBwdLPTSchedulerILb1ELi128ELb1EEEEEEEEEvNT_6ParamsE$_ZZN4cuteplIJNS_1CILi0EEEEJS2_iEEEDaRKNS_15ArithmeticTupleIJDpT_EEERKNS3_IJDpT0_EEEENKUlDpRKT_E_clIJS2_iEEEDaSH_,@function
        .size           $_ZN7cutlass13device_kernelIN5flash19enable_sm80_to_sm89INS1_16FlashAttnBwdSm80INS1_25CollectiveMainloopBwdSm80ILi2ELi2EN4cute5tupleIJNS5_1CILi128EEES8_NS7_ILi64EEEEEENS_10bfloat16_tEfNS_4arch4Sm80ELb1ELb0ELb1ELb1ELb1ELb0ELb0ELb0ELi2ELi4ELi4ELi4ELb0EEENS1_21CollectiveEpilogueBwdISA_SB_SD_Li256ELb1ELb0ELi2EEENS1_25SingleTileBwdLPTSchedulerILb1ELi128ELb1EEEEEEEEEvNT_6ParamsE$_ZZN4cuteplIJNS_1CILi0EEEEJS2_iEEEDaRKNS_15ArithmeticTupleIJDpT_EEERKNS3_IJDpT0_EEEENKUlDpRKT_E_clIJS2_iEEEDaSH_,($_ZN7cutlass13device_kernelIN5flash19enable_sm80_to_sm89INS1_16FlashAttnBwdSm80INS1_25CollectiveMainloopBwdSm80ILi2ELi2EN4cute5tupleIJNS5_1CILi128EEES8_NS7_ILi64EEEEEENS_10bfloat16_tEfNS_4arch4Sm80ELb1ELb0ELb1ELb1ELb1ELb0ELb0ELb0ELi2ELi4ELi4ELi4ELb0EEENS1_21CollectiveEpilogueBwdISA_SB_SD_Li256ELb1ELb0ELi2EEENS1_25SingleTileBwdLPTSchedulerILb1ELi128ELb1EEEEEEEEEvNT_6ParamsE$_ZZN4cuteplIJNS_1CILi0EEES2_EJS2_iEEEDaRKNS_15ArithmeticTupleIJDpT_EEERKNS3_IJDpT0_EEEENKUlDpRKT_E_clIJS2_iEEEDaSH_ - $_ZN7cutlass13device_kernelIN5flash19enable_sm80_to_sm89INS1_16FlashAttnBwdSm80INS1_25CollectiveMainloopBwdSm80ILi2ELi2EN4cute5tupleIJNS5_1CILi128EEES8_NS7_ILi64EEEEEENS_10bfloat16_tEfNS_4arch4Sm80ELb1ELb0ELb1ELb1ELb1ELb0ELb0ELb0ELi2ELi4ELi4ELi4ELb0EEENS1_21CollectiveEpilogueBwdISA_SB_SD_Li256ELb1ELb0ELi2EEENS1_25SingleTileBwdLPTSchedulerILb1ELi128ELb1EEEEEEEEEvNT_6ParamsE$_ZZN4cuteplIJNS_1CILi0EEEEJS2_iEEEDaRKNS_15ArithmeticTupleIJDpT_EEERKNS3_IJDpT0_EEEENKUlDpRKT_E_clIJS2_iEEEDaSH_)
$_ZN7cutlass13device_kernelIN5flash19enable_sm80_to_sm89INS1_16FlashAttnBwdSm80INS1_25CollectiveMainloopBwdSm80ILi2ELi2EN4cute5tupleIJNS5_1CILi128EEES8_NS7_ILi64EEEEEENS_10bfloat16_tEfNS_4arch4Sm80ELb1ELb0ELb1ELb1ELb1ELb0ELb0ELb0ELi2ELi4ELi4ELi4ELb0EEENS1_21CollectiveEpilogueBwdISA_SB_SD_Li256ELb1ELb0ELi2EEENS1_25SingleTileBwdLPTSchedulerILb1ELi128ELb1EEEEEEEEEvNT_6ParamsE$_ZZN4cuteplIJNS_1CILi0EEEEJS2_iEEEDaRKNS_15ArithmeticTupleIJDpT_EEERKNS3_IJDpT0_EEEENKUlDpRKT_E_clIJS2_iEEEDaSH_:
[----:B------:R-:W-:Y:S02]  /*116e0*/  IADD3 R11, R1, 0x13b8, RZ ;  /* 0x000013b8010b7810 */ /* 0x000fe40007ffe0ff */
[----:B------:R-:W-:Y:S02]  /*116f0*/  MOV R6, 0x11720 ;  /* 0x0001172000067802 */ /* 0x000fe40000000f00 */
[----:B------:R-:W-:Y:S02]  /*11700*/  IADD3 R11, R11, c[0x0][0x20], RZ ;  /* 0x000008000b0b7a10 */ /* 0x000fe40007ffe0ff */
[----:B------:R-:W-:Y:S05]  /*11710*/  CALL.REL.NOINC `($_ZN7cutlass13device_kernelIN5flash19enable_sm80_to_sm89INS1_16FlashAttnBwdSm80INS1_25CollectiveMainloopBwdSm80ILi2ELi2EN4cute5tupleIJNS5_1CILi128EEES8_NS7_ILi64EEEEEENS_10bfloat16_tEfNS_4arch4Sm80ELb1ELb0ELb1ELb1ELb1ELb0ELb0ELb0ELi2ELi4ELi4ELi4ELb0EEENS1_21CollectiveEpilogueBwdISA_SB_SD_Li256ELb1ELb0ELi2EEENS1_25SingleTileBwdLPTSchedulerILb1ELi128ELb1EEEEEEEEEvNT_6ParamsE$_ZN4cute5tupleIJNS_1CILi0EEEiEEC2ERKS2_RKi) ;  /* 0xffffb01000007944 */ /* 0x000fea0003c3ffff */
[----:B------:R1:W5:Y:S01]  /*11720*/  LDL R3, [R1+0x13b8] ;  /* 0x0013b80001037983 */ /* 0x0003620000100800 */
[----:B------:R-:W-:-:S04]  /*11730*/  MOV R11, 0x0 ;  /* 0x00000000000b7802 */ /* 0x000fc80000000f00 */
[----:B------:R-:W-:Y:S05]  /*11740*/  RET.REL.NODEC R10 `(_ZN7cutlass13device_kernelIN5flash19enable_sm80_to_sm89INS1_16FlashAttnBwdSm80INS1_25CollectiveMainloopBwdSm80ILi2ELi2EN4cute5tupleIJNS5_1CILi128EEES8_NS7_ILi64EEEEEENS_10bfloat16_tEfNS_4arch4Sm80ELb1ELb0ELb1ELb1ELb1ELb0ELb0ELb0ELi2ELi4ELi4ELi4ELb0EEENS1_21CollectiveEpilogueBwdISA_SB_SD_Li256ELb1ELb0ELi2EEENS1_25SingleTileBwdLPTSchedulerILb1ELi128ELb1EEEEEEEEEvNT_6ParamsE) ;  /* 0xfffee8b00a007950 */ /* 0x000fea0003c3ffff */
        .type           $_ZN7cutlass13device_kernelIN5flash19enable_sm80_to_sm89INS1_16FlashAttnBwdSm80INS1_25CollectiveMainloopBwdSm80ILi2ELi2EN4cute5tupleIJNS5_1CILi128EEES8_NS7_ILi64EEEEEENS_10bfloat16_tEfNS_4arch4Sm80ELb1ELb0ELb1ELb1ELb1ELb0ELb0ELb0ELi2ELi4ELi4ELi4ELb0EEENS1_21CollectiveEpilogueBwdISA_SB_SD_Li256ELb1ELb0ELi2EEENS1_25SingleTileBwdLPTSchedulerILb1ELi128ELb1EEEEEEEEEvNT_6ParamsE$_ZZN4cuteplIJNS_1CILi0EEES2_EJS2_iEEEDaRKNS_15ArithmeticTupleIJDpT_EEERKNS3_IJDpT0_EEEENKUlDpRKT_E_clIJS2_iEEEDaSH_,@function
        .size           $_ZN7cutlass13device_kernelIN5flash19enable_sm80_to_sm89INS1_16FlashAttnBwdSm80INS1_25CollectiveMainloopBwdSm80ILi2ELi2EN4cute5tupleIJNS5_1CILi128EEES8_NS7_ILi64EEEEEENS_10bfloat16_tEfNS_4arch4Sm80ELb1ELb0ELb1ELb1ELb1ELb0ELb0ELb0ELi2ELi4ELi4ELi4ELb0EEENS1_21CollectiveEpilogueBwdISA_SB_SD_Li256ELb1ELb0ELi2EEENS1_25SingleTileBwdLPTSchedulerILb1ELi128ELb1EEEEEEEEEvNT_6ParamsE$_ZZN4cuteplIJNS_1CILi0EEES2_EJS2_iEEEDaRKNS_15ArithmeticTupleIJDpT_EEERKNS3_IJDpT0_EEEENKUlDpRKT_E_clIJS2_iEEEDaSH_,($_ZN7cutlass13device_kernelIN5flash19enable_sm80_to_sm89INS1_16FlashAttnBwdSm80INS1_25CollectiveMainloopBwdSm80ILi2ELi2EN4cute5tupleIJNS5_1CILi128EEES8_NS7_ILi64EEEEEENS_10bfloat16_tEfNS_4arch4Sm80ELb1ELb0ELb1ELb1ELb1ELb0ELb0ELb0ELi2ELi4ELi4ELi4ELb0EEENS1_21CollectiveEpilogueBwdISA_SB_SD_Li256ELb1ELb0ELi2EEENS1_25SingleTileBwdLPTSchedulerILb1ELi128ELb1EEEEEEEEEvNT_6ParamsE$_ZZN4cuteplIJNS_1CILi0EEES2_EJiEEEDaRKNS_15ArithmeticTupleIJDpT_EEERKNS3_IJDpT0_EEEENKUlDpRKT_E_clIJiS2_EEEDaSH_ - $_ZN7cutlass13device_kernelIN5flash19enable_sm80_to_sm89INS1_16FlashAttnBwdSm80INS1_25CollectiveMainloopBwdSm80ILi2ELi2EN4cute5tupleIJNS5_1CILi128EEES8_NS7_ILi64EEEEEENS_10bfloat16_tEfNS_4arch4Sm80ELb1ELb0ELb1ELb1ELb1ELb0ELb0ELb0ELi2ELi4ELi4ELi4ELb0EEENS1_21CollectiveEpilogueBwdISA_SB_SD_Li256ELb1ELb0ELi2EEENS1_25SingleTileBwdLPTSchedulerILb1ELi128ELb1EEEEEEEEEvNT_6ParamsE$_ZZN4cuteplIJNS_1CILi0EEES2_EJS2_iEEEDaRKNS_15ArithmeticTupleIJDpT_EEERKNS3_IJDpT0_EEEENKUlDpRKT_E_clIJS2_iEEEDaSH_)
$_ZN7cutlass13device_kernelIN5flash19enable_sm80_to_sm89INS1_16FlashAttnBwdSm80INS1_25CollectiveMainloopBwdSm80ILi2ELi2EN4cute5tupleIJNS5_1CILi128EEES8_NS7_ILi64EEEEEENS_10bfloat16_tEfNS_4arch4Sm80ELb1ELb0ELb1ELb1ELb1ELb0ELb0ELb0ELi2ELi4ELi4ELi4ELb0EEENS1_21CollectiveEpilogueBwdISA_SB_SD_Li256ELb1ELb0ELi2EEENS1_25SingleTileBwdLPTSchedulerILb1ELi128ELb1EEEEEEEEEvNT_6ParamsE$_ZZN4cuteplIJNS_1CILi0EEES2_EJS2_iEEEDaRKNS_15ArithmeticTupleIJDpT_EEERKNS3_IJDpT0_EEEENKUlDpRKT_E_clIJS2_iEEEDaSH_:
[----:B------:R-:W-:Y:S02]  /*11750*/  IADD3 R11, R1, 0x13b8, RZ ;  /* 0x000013b8010b7810 */ /* 0x000fe40007ffe0ff */
[----:B------:R-:W-:Y:S02]  /*11760*/  MOV R6, 0x11790 ;  /* 0x0001179000067802 */ /* 0x000fe40000000f00 */
[----:B------:R-:W-:Y:S02]  /*11770*/  IADD3 R11, R11, c[0x0][0x20], RZ ;  /* 0x000008000b0b7a10 */ /* 0x000fe40007ffe0ff */
[----:B------:R-:W-:Y:S05]  /*11780*/  CALL.REL.NOINC `($_ZN7cutlass13device_kernelIN5flash19enable_sm80_to_sm89INS1_16FlashAttnBwdSm80INS1_25CollectiveMainloopBwdSm80ILi2ELi2EN4cute5tupleIJNS5_1CILi128EEES8_NS7_ILi64EEEEEENS_10bfloat16_tEfNS_4arch4Sm80ELb1ELb0ELb1ELb1ELb1ELb0ELb0ELb0ELi2ELi4ELi4ELi4ELb0EEENS1_21CollectiveEpilogueBwdISA_SB_SD_Li256ELb1ELb0ELi2EEENS1_25SingleTileBwdLPTSchedulerILb1ELi128ELb1EEEEEEEEEvNT_6ParamsE$_ZN4cute5tupleIJNS_1CILi0EEEiEEC2ERKS2_RKi) ;  /* 0xffffafa000007944 */ /* 0x000fea0003c3ffff */
[----:B------:R1:W5:Y:S01]  /*11790*/  LDL R2, [R1+0x13b8] ;  /* 0x0013b80001027983 */ /* 0x0003620000100800 */
[----:B------:R-:W-:-:S04]  /*117a0*/  MOV R11, 0x0 ;  /* 0x00000000000b7802 */ /* 0x000fc80000000f00 */
[----:B------:R-:W-:Y:S05]  /*117b0*/  RET.REL.NODEC R10 `(_ZN7cutlass13device_kernelIN5flash19enable_sm80_to_sm89INS1_16FlashAttnBwdSm80INS1_25CollectiveMainloopBwdSm80ILi2ELi2EN4cute5tupleIJNS5_1CILi128EEES8_NS7_ILi64EEEEEENS_10bfloat16_tEfNS_4arch4Sm80ELb1ELb0ELb1ELb1ELb1ELb0ELb0ELb0ELi2ELi4ELi4ELi4ELb0EEENS1_21CollectiveEpilogueBwdISA_SB_SD_Li256ELb1ELb0ELi2EEENS1_25SingleTileBwdLPTSchedulerILb1ELi128ELb1EEEEEEEEEvNT_6ParamsE) ;  /* 0xfffee8400a007950 */ /* 0x000fea0003c3ffff */
        .type           $_ZN7cutlass13device_kernelIN5flash19enable_sm80_to_sm89INS1_16FlashAttnBwdSm80INS1_25CollectiveMainloopBwdSm80ILi2ELi2EN4cute5tupleIJNS5_1CILi128EEES8_NS7_ILi64EEEEEENS_10bfloat16_tEfNS_4arch4Sm80ELb1ELb0ELb1ELb1ELb1ELb0ELb0ELb0ELi2ELi4ELi4ELi4ELb0EEENS1_21CollectiveEpilogueBwdISA_SB_SD_Li256ELb1ELb0ELi2EEENS1_25SingleTileBwdLPTSchedulerILb1ELi128ELb1EEEEEEEEEvNT_6ParamsE$_ZZN4cuteplIJNS_1CILi0EEES2_EJiEEEDaRKNS_15ArithmeticTupleIJDpT_EEERKNS3_IJDpT0_EEEENKUlDpRKT_E_clIJiS2_EEEDaSH_,@function
        .size           $_ZN7cutlass13device_kernelIN5flash19enable_sm80_to_sm89INS1_16FlashAttnBwdSm80INS1_25CollectiveMainloopBwdSm80ILi2ELi2EN4cute5tupleIJNS5_1CILi128EEES8_NS7_ILi64EEEEEENS_10bfloat16_tEfNS_4arch4Sm80ELb1ELb0ELb1ELb1ELb1ELb0ELb0ELb0ELi2ELi4ELi4ELi4ELb0EEENS1_21CollectiveEpilogueBwdISA_SB_SD_Li256ELb1ELb0ELi2EEENS1_25SingleTileBwdLPTSchedulerILb1ELi128ELb1EEEEEEEEEvNT_6ParamsE$_ZZN4cuteplIJNS_1CILi0EEES2_EJiEEEDaRKNS_15ArithmeticTupleIJDpT_EEERKNS3_IJDpT0_EEEENKUlDpRKT_E_clIJiS2_EEEDaSH_,($_ZN7cutlass13device_kernelIN5flash19enable_sm80_to_sm89INS1_16FlashAttnBwdSm80INS1_25CollectiveMainloopBwdSm80ILi2ELi2EN4cute5tupleIJNS5_1CILi128EEES8_NS7_ILi64EEEEEENS_10bfloat16_tEfNS_4arch4Sm80ELb1ELb0ELb1ELb1ELb1ELb0ELb0ELb0ELi2ELi4ELi4ELi4ELb0EEENS1_21CollectiveEpilogueBwdISA_SB_SD_Li256ELb1ELb0ELi2EEENS1_25SingleTileBwdLPTSchedulerILb1ELi128ELb1EEEEEEEEEvNT_6ParamsE$_ZZN4cuteplIJNS_1CILi0EEES2_EJiS2_EEEDaRKNS_15ArithmeticTupleIJDpT_EEERKNS3_IJDpT0_EEEENKUlDpRKT_E_clIJiS2_EEEDaSH_ - $_ZN7cutlass13device_kernelIN5flash19enable_sm80_to_sm89INS1_16FlashAttnBwdSm80INS1_25CollectiveMainloopBwdSm80ILi2ELi2EN4cute5tupleIJNS5_1CILi128EEES8_NS7_ILi64EEEEEENS_10bfloat16_tEfNS_4arch4Sm80ELb1ELb0ELb1ELb1ELb1ELb0ELb0ELb0ELi2ELi4ELi4ELi4ELb0EEENS1_21CollectiveEpilogueBwdISA_SB_SD_Li256ELb1ELb0ELi2EEENS1_25SingleTileBwdLPTSchedulerILb1ELi128ELb1EEEEEEEEEvNT_6ParamsE$_ZZN4cuteplIJNS_1CILi0EEES2_EJiEEEDaRKNS_15ArithmeticTupleIJDpT_EEERKNS3_IJDpT0_EEEENKUlDpRKT_E_clIJiS2_EEEDaSH_)
$_ZN7cutlass13device_kernelIN5flash19enable_sm80_to_sm89INS1_16FlashAttnBwdSm80INS1_25CollectiveMainloopBwdSm80ILi2ELi2EN4cute5tupleIJNS5_1CILi128EEES8_NS7_ILi64EEEEEENS_10bfloat16_tEfNS_4arch4Sm80ELb1ELb0ELb1ELb1ELb1ELb0ELb0ELb0ELi2ELi4ELi4ELi4ELb0EEENS1_21CollectiveEpilogueBwdISA_SB_SD_Li256ELb1ELb0ELi2EEENS1_25SingleTileBwdLPTSchedulerILb1ELi128ELb1EEEEEEEEEvNT_6ParamsE$_ZZN4cuteplIJNS_1CILi0EEES2_EJiEEEDaRKNS_15ArithmeticTupleIJDpT_EEERKNS3_IJDpT0_EEEENKUlDpRKT_E_clIJiS2_EEEDaSH_:
[----:B------:R-:W-:Y:S02]  /*117c0*/  IADD3 R2, R1, 0x16a8, RZ ;  /* 0x000016a801027810 */ /* 0x000fe40007ffe0ff */
[----:B------:R-:W-:Y:S02]  /*117d0*/  MOV R10, 0x11800 ;  /* 0x00011800000a7802 */ /* 0x000fe40000000f00 */
[----:B------:R-:W-:Y:S02]  /*117e0*/  IADD3 R2, R2, c[0x0][0x20], RZ ;  /* 0x0000080002027a10 */ /* 0x000fe40007ffe0ff */
[----:B------:R-:W-:Y:S05]  /*117f0*/  CALL.REL.NOINC `($_ZN7cutlass13device_kernelIN5flash19enable_sm80_to_sm89INS1_16FlashAttnBwdSm80INS1_25CollectiveMainloopBwdSm80ILi2ELi2EN4cute5tupleIJNS5_1CILi128EEES8_NS7_ILi64EEEEEENS_10bfloat16_tEfNS_4arch4Sm80ELb1ELb0ELb1ELb1ELb1ELb0ELb0ELb0ELi2ELi4ELi4ELi4ELb0EEENS1_21CollectiveEpilogueBwdISA_SB_SD_Li256ELb1ELb0ELi2EEENS1_25SingleTileBwdLPTSchedulerILb1ELi128ELb1EEEEEEEEEvNT_6ParamsE$_ZN4cute5tupleIJiNS_1CILi0EEEEEC2ERKiRKS2_) ;  /* 0xffffb07000007944 */ /* 0x000fea0003c3ffff */
[----:B-1----:R1:W5:Y:S01]  /*11800*/  LDL R3, [R1+0x16a8] ;  /* 0x0016a80001037983 */ /* 0x0023620000100800 */
[----:B------:R-:W-:-:S04]  /*11810*/  MOV R5, 0x0 ;  /* 0x0000000000057802 */ /* 0x000fc80000000f00 */
[----:B------:R-:W-:Y:S05]  /*11820*/  RET.REL.NODEC R4 `(_ZN7cutlass13device_kernelIN5flash19enable_sm80_to_sm89INS1_16FlashAttnBwdSm80INS1_25CollectiveMainloopBwdSm80ILi2ELi2EN4cute5tupleIJNS5_1CILi128EEES8_NS7_ILi64EEEEEENS_10bfloat16_tEfNS_4arch4Sm80ELb1ELb0ELb1ELb1ELb1ELb0ELb0ELb0ELi2ELi4ELi4ELi4ELb0EEENS1_21CollectiveEpilogueBwdISA_SB_SD_Li256ELb1ELb0ELi2EEENS1_25SingleTileBwdLPTSchedulerILb1ELi128ELb1EEEEEEEEEvNT_6ParamsE) ;  /* 0xfffee7d004007950 */ /* 0x000fea0003c3ffff */
        .type           $_ZN7cutlass13device_kernelIN5flash19enable_sm80_to_sm89INS1_16FlashAttnBwdSm80INS1_25CollectiveMainloopBwdSm80ILi2ELi2EN4cute5tupleIJNS5_1CILi128EEES8_NS7_ILi64EEEEEENS_10bfloat16_tEfNS_4arch4Sm80ELb1ELb0ELb1ELb1ELb1ELb0ELb0ELb0ELi2ELi4ELi4ELi4ELb0EEENS1_21CollectiveEpilogueBwdISA_SB_SD_Li256ELb1ELb0ELi2EEENS1_25SingleTileBwdLPTSchedulerILb1ELi128ELb1EEEEEEEEEvNT_6ParamsE$_ZZN4cuteplIJNS_1CILi0EEES2_EJiS2_EEEDaRKNS_15ArithmeticTupleIJDpT_EEERKNS3_IJDpT0_EEEENKUlDpRKT_E_clIJiS2_EEEDaSH_,@function
        .size           $_ZN7cutlass13device_kernelIN5flash19enable_sm80_to_sm89INS1_16FlashAttnBwdSm80INS1_25CollectiveMainloopBwdSm80ILi2ELi2EN4cute5tupleIJNS5_1CILi128EEES8_NS7_ILi64EEEEEENS_10bfloat16_tEfNS_4arch4Sm80ELb1ELb0ELb1ELb1ELb1ELb0ELb0ELb0ELi2ELi4ELi4ELi4ELb0EEENS1_21CollectiveEpilogueBwdISA_SB_SD_Li256ELb1ELb0ELi2EEENS1_25SingleTileBwdLPTSchedulerILb1ELi128ELb1EEEEEEEEEvNT_6ParamsE$_ZZN4cuteplIJNS_1CILi0EEES2_EJiS2_EEEDaRKNS_15ArithmeticTupleIJDpT_EEERKNS3_IJDpT0_EEEENKUlDpRKT_E_clIJiS2_EEEDaSH_,($_ZN7cutlass13device_kernelIN5flash19enable_sm80_to_sm89INS1_16FlashAttnBwdSm80INS1_25CollectiveMainloopBwdSm80ILi2ELi2EN4cute5tupleIJNS5_1CILi128EEES8_NS7_ILi64EEEEEENS_10bfloat16_tEfNS_4arch4Sm80ELb1ELb0ELb1ELb1ELb1ELb0ELb0ELb0ELi2ELi4ELi4ELi4ELb0EEENS1_21CollectiveEpilogueBwdISA_SB_SD_Li256ELb1ELb0ELi2EEENS1_25SingleTileBwdLPTSchedulerILb1ELi128ELb1EEEEEEEEEvNT_6ParamsE$_ZZN4cuteplIJNS_1CILi0EEES2_EJiiEEEDaRKNS_15ArithmeticTupleIJDpT_EEERKNS3_IJDpT0_EEEENKUlDpRKT_E_clIJiiEEEDaSH_ - $_ZN7cutlass13device_kernelIN5flash19enable_sm80_to_sm89INS1_16FlashAttnBwdSm80INS1_25CollectiveMainloopBwdSm80ILi2ELi2EN4cute5tupleIJNS5_1CILi128EEES8_NS7_ILi64EEEEEENS_10bfloat16_tEfNS_4arch4Sm80ELb1ELb0ELb1ELb1ELb1ELb0ELb0ELb0ELi2ELi4ELi4ELi4ELb0EEENS1_21CollectiveEpilogueBwdISA_SB_SD_Li256ELb1ELb0ELi2EEENS1_25SingleTileBwdLPTSchedulerILb1ELi128ELb1EEEEEEEEEvNT_6ParamsE$_ZZN4cuteplIJNS_1CILi0EEES2_EJiS2_EEEDaRKNS_15ArithmeticTupleIJDpT_EEERKNS3_IJDpT0_EEEENKUlDpRKT_E_clIJiS2_EEEDaSH_)
$_ZN7cutlass13device_kernelIN5flash19enable_sm80_to_sm89INS1_16FlashAttnBwdSm80INS1_25CollectiveMainloopBwdSm80ILi2ELi2EN4cute5tupleIJNS5_1CILi128EEES8_NS7_ILi64EEEEEENS_10bfloat16_tEfNS_4arch4Sm80ELb1ELb0ELb1ELb1ELb1ELb0ELb0ELb0ELi2ELi4ELi4ELi4ELb0EEENS1_21CollectiveEpilogueBwdISA_SB_SD_Li256ELb1ELb0ELi2EEENS1_25SingleTileBwdLPTSchedulerILb1ELi128ELb1EEEEEEEEEvNT_6ParamsE$_ZZN4cuteplIJNS_1CILi0EEES2_EJiS2_EEEDaRKNS_15ArithmeticTupleIJDpT_EEERKNS3_IJDpT0_EEEENKUlDpRKT_E_clIJiS2_EEEDaSH_:
[----:B------:R-:W-:Y:S02]  /*11830*/  IADD3 R2, R1, 0x16a8, RZ ;  /* 0x000016a801027810 */ /* 0x000fe40007ffe0ff */
[----:B------:R-:W-:Y:S02]  /*11840*/  MOV R10, 0x11870 ;  /* 0x00011870000a7802 */ /* 0x000fe40000000f00 */
[----:B------:R-:W-:Y:S02]  /*11850*/  IADD3 R2, R2, c[0x0][0x20], RZ ;  /* 0x0000080002027a10 */ /* 0x000fe40007ffe0ff */
[----:B------:R-:W-:Y:S05]  /*11860*/  CALL.REL.NOINC `($_ZN7cutlass13device_kernelIN5flash19enable_sm80_to_sm89INS1_16FlashAttnBwdSm80INS1_25CollectiveMainloopBwdSm80ILi2ELi2EN4cute5tupleIJNS5_1CILi128EEES8_NS7_ILi64EEEEEENS_10bfloat16_tEfNS_4arch4Sm80ELb1ELb0ELb1ELb1ELb1ELb0ELb0ELb0ELi2ELi4ELi4ELi4ELb0EEENS1_21CollectiveEpilogueBwdISA_SB_SD_Li256ELb1ELb0ELi2EEENS1_25SingleTileBwdLPTSchedulerILb1ELi128ELb1EEEEEEEEEvNT_6ParamsE$_ZN4cute5tupleIJiNS_1CILi0EEEEEC2ERKiRKS2_) ;  /* 0xffffb00000007944 */ /* 0x000fea0003c3ffff */
[----:B------:R2:W5:Y:S01]  /*11870*/  LDL R27, [R1+0x16a8] ;  /* 0x0016a800011b7983 */ /* 0x0005620000100800 */
[----:B------:R-:W-:-:S04]  /*11880*/  MOV R5, 0x0 ;  /* 0x0000000000057802 */ /* 0x000fc80000000f00 */
[----:B------:R-:W-:Y:S05]  /*11890*/  RET.REL.NODEC R4 `(_ZN7cutlass13device_kernelIN5flash19enable_sm80_to_sm89INS1_16FlashAttnBwdSm80INS1_25CollectiveMainloopBwdSm80ILi2ELi2EN4cute5tupleIJNS5_1CILi128EEES8_NS7_ILi64EEEEEENS_10bfloat16_tEfNS_4arch4Sm80ELb1ELb0ELb1ELb1ELb1ELb0ELb0ELb0ELi2ELi4ELi4ELi4ELb0EEENS1_21CollectiveEpilogueBwdISA_SB_SD_Li256ELb1ELb0ELi2EEENS1_25SingleTileBwdLPTSchedulerILb1ELi128ELb1EEEEEEEEEvNT_6ParamsE) ;  /* 0xfffee76004007950 */ /* 0x000fea0003c3ffff */
        .type           $_ZN7cutlass13device_kernelIN5flash19enable_sm80_to_sm89INS1_16FlashAttnBwdSm80INS1_25CollectiveMainloopBwdSm80ILi2ELi2EN4cute5tupleIJNS5_1CILi128EEES8_NS7_ILi64EEEEEENS_10bfloat16_tEfNS_4arch4Sm80ELb1ELb0ELb1ELb1ELb1ELb0ELb0ELb0ELi2ELi4ELi4ELi4ELb0EEENS1_21CollectiveEpilogueBwdISA_SB_SD_Li256ELb1ELb0ELi2EEENS1_25SingleTileBwdLPTSchedulerILb1ELi128ELb1EEEEEEEEEvNT_6ParamsE$_ZZN4cuteplIJNS_1CILi0EEES2_EJiiEEEDaRKNS_15ArithmeticTupleIJDpT_EEERKNS3_IJDpT0_EEEENKUlDpRKT_E_clIJiiEEEDaSH_,@function
        .size           $_ZN7cutlass13device_kernelIN5flash19enable_sm80_to_sm89INS1_16FlashAttnBwdSm80INS1_25CollectiveMainloopBwdSm80ILi2ELi2EN4cute5tupleIJNS5_1CILi128EEES8_NS7_ILi64EEEEEENS_10bfloat16_tEfNS_4arch4Sm80ELb1ELb0ELb1ELb1ELb1ELb0ELb0ELb0ELi2ELi4ELi4ELi4ELb0EEENS1_21CollectiveEpilogueBwdISA_SB_SD_Li256ELb1ELb0ELi2EEENS1_25SingleTileBwdLPTSchedulerILb1ELi128ELb1EEEEEEEEEvNT_6ParamsE$_ZZN4cuteplIJNS_1CILi0EEES2_EJiiEEEDaRKNS_15ArithmeticTupleIJDpT_EEERKNS3_IJDpT0_EEEENKUlDpRKT_E_clIJiiEEEDaSH_,($_ZN7cutlass13device_kernelIN5flash19enable_sm80_to_sm89INS1_16FlashAttnBwdSm80INS1_25CollectiveMainloopBwdSm80ILi2ELi2EN4cute5tupleIJNS5_1CILi128EEES8_NS7_ILi64EEEEEENS_10bfloat16_tEfNS_4arch4Sm80ELb1ELb0ELb1ELb1ELb1ELb0ELb0ELb0ELi2ELi4ELi4ELi4ELb0EEENS1_21CollectiveEpilogueBwdISA_SB_SD_Li256ELb1ELb0ELi2EEENS1_25SingleTileBwdLPTSchedulerILb1ELi128ELb1EEEEEEEEEvNT_6ParamsE$_ZZN4cuteplIJNS_1CILi0EEEiEJS2_iEEEDaRKNS_15ArithmeticTupleIJDpT_EEERKNS3_IJDpT0_EEEENKUlDpRKT_E_clIJS2_iEEEDaSH_ - $_ZN7cutlass13device_kernelIN5flash19enable_sm80_to_sm89INS1_16FlashAttnBwdSm80INS1_25CollectiveMainloopBwdSm80ILi2ELi2EN4cute5tupleIJNS5_1CILi128EEES8_NS7_ILi64EEEEEENS_10bfloat16_tEfNS_4arch4Sm80ELb1ELb0ELb1ELb1ELb1ELb0ELb0ELb0ELi2ELi4ELi4ELi4ELb0EEENS1_21CollectiveEpilogueBwdISA_SB_SD_Li256ELb1ELb0ELi2EEENS1_25SingleTileBwdLPTSchedulerILb1ELi128ELb1EEEEEEEEEvNT_6ParamsE$_ZZN4cuteplIJNS_1CILi0EEES2_EJiiEEEDaRKNS_15ArithmeticTupleIJDpT_EEERKNS3_IJDpT0_EEEENKUlDpRKT_E_clIJiiEEEDaSH_)
$_ZN7cutlass13device_kernelIN5flash19enable_sm80_to_sm89INS1_16FlashAttnBwdSm80INS1_25CollectiveMainloopBwdSm80ILi2ELi2EN4cute5tupleIJNS5_1CILi128EEES8_NS7_ILi64EEEEEENS_10bfloat16_tEfNS_4arch4Sm80ELb1ELb0ELb1ELb1ELb1ELb0ELb0ELb0ELi2ELi4ELi4ELi4ELb0EEENS1_21CollectiveEpilogueBwdISA_SB_SD_Li256ELb1ELb0ELi2EEENS1_25SingleTileBwdLPTSchedulerILb1ELi128ELb1EEEEEEEEEvNT_6ParamsE$_ZZN4cuteplIJNS_1CILi0EEES2_EJiiEEEDaRKNS_15ArithmeticTupleIJDpT_EEERKNS3_IJDpT0_EEEENKUlDpRKT_E_clIJiiEEEDaSH_:
        /* <DEDUP_REMOVED lines=8> */
        .type           $_ZN7cutlass13device_kernelIN5flash19enable_sm80_to_sm89INS1_16FlashAttnBwdSm80INS1_25CollectiveMainloopBwdSm80ILi2ELi2EN4cute5tupleIJNS5_1CILi128EEES8_NS7_ILi64EEEEEENS_10bfloat16_tEfNS_4arch4Sm80ELb1ELb0ELb1ELb1ELb1ELb0ELb0ELb0ELi2ELi4ELi4ELi4ELb0EEENS1_21CollectiveEpilogueBwdISA_SB_SD_Li256ELb1ELb0ELi2EEENS1_25SingleTileBwdLPTSchedulerILb1ELi128ELb1EEEEEEEEEvNT_6ParamsE$_ZZN4cuteplIJNS_1CILi0EEEiEJS2_iEEEDaRKNS_15ArithmeticTupleIJDpT_EEERKNS3_IJDpT0_EEEENKUlDpRKT_E_clIJS2_iEEEDaSH_,@function
        .size           $_ZN7cutlass13device_kernelIN5flash19enable_sm80_to_sm89INS1_16FlashAttnBwdSm80INS1_25CollectiveMainloopBwdSm80ILi2ELi2EN4cute5tupleIJNS5_1CILi128EEES8_NS7_ILi64EEEEEENS_10bfloat16_tEfNS_4arch4Sm80ELb1ELb0ELb1ELb1ELb1ELb0ELb0ELb0ELi2ELi4ELi4ELi4ELb0EEENS1_21CollectiveEpilogueBwdISA_SB_SD_Li256ELb1ELb0ELi2EEENS1_25SingleTileBwdLPTSchedulerILb1ELi128ELb1EEEEEEEEEvNT_6ParamsE$_ZZN4cuteplIJNS_1CILi0EEEiEJS2_iEEEDaRKNS_15ArithmeticTupleIJDpT_EEERKNS3_IJDpT0_EEEENKUlDpRKT_E_clIJS2_iEEEDaSH_,($_ZN7cutlass13device_kernelIN5flash19enable_sm80_to_sm89INS1_16FlashAttnBwdSm80INS1_25CollectiveMainloopBwdSm80ILi2ELi2EN4cute5tupleIJNS5_1CILi128EEES8_NS7_ILi64EEEEEENS_10bfloat16_tEfNS_4arch4Sm80ELb1ELb0ELb1ELb1ELb1ELb0ELb0ELb0ELi2ELi4ELi4ELi4ELb0EEENS1_21CollectiveEpilogueBwdISA_SB_SD_Li256ELb1ELb0ELi2EEENS1_25SingleTileBwdLPTSchedulerILb1ELi128ELb1EEEEEEEEEvNT_6ParamsE$_ZZN4cuteplIJNS_1CILi0EEEiEJiEEEDaRKNS_15ArithmeticTupleIJDpT_EEERKNS3_IJDpT0_EEEENKUlDpRKT_E_clIJiiEEEDaSH_ - $_ZN7cutlass13device_kernelIN5flash19enable_sm80_to_sm89INS1_16FlashAttnBwdSm80INS1_25CollectiveMainloopBwdSm80ILi2ELi2EN4cute5tupleIJNS5_1CILi128EEES8_NS7_ILi64EEEEEENS_10bfloat16_tEfNS_4arch4Sm80ELb1ELb0ELb1ELb1ELb1ELb0ELb0ELb0ELi2ELi4ELi4ELi4ELb0EEENS1_21CollectiveEpilogueBwdISA_SB_SD_Li256ELb1ELb0ELi2EEENS1_25SingleTileBwdLPTSchedulerILb1ELi128ELb1EEEEEEEEEvNT_6ParamsE$_ZZN4cuteplIJNS_1CILi0EEEiEJS2_iEEEDaRKNS_15ArithmeticTupleIJDpT_EEERKNS3_IJDpT0_EEEENKUlDpRKT_E_clIJS2_iEEEDaSH_)
$_ZN7cutlass13device_kernelIN5flash19enable_sm80_to_sm89INS1_16FlashAttnBwdSm80INS1_25CollectiveMainloopBwdSm80ILi2ELi2EN4cute5tupleIJNS5_1CILi128EEES8_NS7_ILi64EEEEEENS_10bfloat16_tEfNS_4arch4Sm80ELb1ELb0ELb1ELb1ELb1ELb0ELb0ELb0ELi2ELi4ELi4ELi4ELb0EEENS1_21CollectiveEpilogueBwdISA_SB_SD_Li256ELb1ELb0ELi2EEENS1_25SingleTileBwdLPTSchedulerILb1ELi128ELb1EEEEEEEEEvNT_6ParamsE$_ZZN4cuteplIJNS_1CILi0EEEiEJS2_iEEEDaRKNS_15ArithmeticTupleIJDpT_EEERKNS3_IJDpT0_EEEENKUlDpRKT_E_clIJS2_iEEEDaSH_:
[----:B------:R-:W-:Y:S02]  /*11920*/  IADD3 R11, R1, 0x13b8, RZ ;  /* 0x000013b8010b7810 */ /* 0x000fe40007ffe0ff */
[----:B------:R-:W-:Y:S02]  /*11930*/  MOV R6, 0x11960 ;  /* 0x0001196000067802 */ /* 0x000fe40000000f00 */
[----:B------:R-:W-:Y:S02]  /*11940*/  IADD3 R11, R11, c[0x0][0x20], RZ ;  /* 0x000008000b0b7a10 */ /* 0x000fe40007ffe0ff */
[----:B------:R-:W-:Y:S05]  /*11950*/  CALL.REL.NOINC `($_ZN7cutlass13device_kernelIN5flash19enable_sm80_to_sm89INS1_16FlashAttnBwdSm80INS1_25CollectiveMainloopBwdSm80ILi2ELi2EN4cute5tupleIJNS5_1CILi128EEES8_NS7_ILi64EEEEEENS_10bfloat16_tEfNS_4arch4Sm80ELb1ELb0ELb1ELb1ELb1ELb0ELb0ELb0ELi2ELi4ELi4ELi4ELb0EEENS1_21CollectiveEpilogueBwdISA_SB_SD_Li256ELb1ELb0ELi2EEENS1_25SingleTileBwdLPTSchedulerILb1ELi128ELb1EEEEEEEEEvNT_6ParamsE$_ZN4cute5tupleIJNS_1CILi0EEEiEEC2ERKS2_RKi) ;  /* 0xffffadd000007944 */ /* 0x000fea0003c3ffff */
[----:B------:R1:W5:Y:S01]  /*11960*/  LDL R3, [R1+0x13b8] ;  /* 0x0013b80001037983 */ /* 0x0003620000100800 */
[----:B------:R-:W-:-:S04]  /*11970*/  MOV R11, 0x0 ;  /* 0x00000000000b7802 */ /* 0x000fc80000000f00 */
[----:B------:R-:W-:Y:S05]  /*11980*/  RET.REL.NODEC R10 `(_ZN7cutlass13device_kernelIN5flash19enable_sm80_to_sm89INS1_16FlashAttnBwdSm80INS1_25CollectiveMainloopBwdSm80ILi2ELi2EN4cute5tupleIJNS5_1CILi128EEES8_NS7_ILi64EEEEEENS_10bfloat16_tEfNS_4arch4Sm80ELb1ELb0ELb1ELb1ELb1ELb0ELb0ELb0ELi2ELi4ELi4ELi4ELb0EEENS1_21CollectiveEpilogueBwdISA_SB_SD_Li256ELb1ELb0ELi2EEENS1_25SingleTileBwdLPTSchedulerILb1ELi128ELb1EEEEEEEEEvNT_6ParamsE) ;  /* 0xfffee6700a007950 */ /* 0x000fea0003c3ffff */
        .type           $_ZN7cutlass13device_kernelIN5flash19enable_sm80_to_sm89INS1_16FlashAttnBwdSm80INS1_25CollectiveMainloopBwdSm80ILi2ELi2EN4cute5tupleIJNS5_1CILi128EEES8_NS7_ILi64EEEEEENS_10bfloat16_tEfNS_4arch4Sm80ELb1ELb0ELb1ELb1ELb1ELb0ELb0ELb0ELi2ELi4ELi4ELi4ELb0EEENS1_21CollectiveEpilogueBwdISA_SB_SD_Li256ELb1ELb0ELi2EEENS1_25SingleTileBwdLPTSchedulerILb1ELi128ELb1EEEEEEEEEvNT_6ParamsE$_ZZN4cuteplIJNS_1CILi0EEEiEJiEEEDaRKNS_15ArithmeticTupleIJDpT_EEERKNS3_IJDpT0_EEEENKUlDpRKT_E_clIJiiEEEDaSH_,@function
        .size           $_ZN7cutlass13device_kernelIN5flash19enable_sm80_to_sm89INS1_16FlashAttnBwdSm80INS1_25CollectiveMainloopBwdSm80ILi2ELi2EN4cute5tupleIJNS5_1CILi128EEES8_NS7_ILi64EEEEEENS_10bfloat16_tEfNS_4arch4Sm80ELb1ELb0ELb1ELb1ELb1ELb0ELb0ELb0ELi2ELi4ELi4ELi4ELb0EEENS1_21CollectiveEpilogueBwdISA_SB_SD_Li256ELb1ELb0ELi2EEENS1_25SingleTileBwdLPTSchedulerILb1ELi128ELb1EEEEEEEEEvNT_6ParamsE$_ZZN4cuteplIJNS_1CILi0EEEiEJiEEEDaRKNS_15ArithmeticTupleIJDpT_EEERKNS3_IJDpT0_EEEENKUlDpRKT_E_clIJiiEEEDaSH_,($_ZN7cutlass13device_kernelIN5flash19enable_sm80_to_sm89INS1_16FlashAttnBwdSm80INS1_25CollectiveMainloopBwdSm80ILi2ELi2EN4cute5tupleIJNS5_1CILi128EEES8_NS7_ILi64EEEEEENS_10bfloat16_tEfNS_4arch4Sm80ELb1ELb0ELb1ELb1ELb1ELb0ELb0ELb0ELi2ELi4ELi4ELi4ELb0EEENS1_21CollectiveEpilogueBwdISA_SB_SD_Li256ELb1ELb0ELi2EEENS1_25SingleTileBwdLPTSchedulerILb1ELi128ELb1EEEEEEEEEvNT_6ParamsE$_ZZN4cuteplIJiEJNS_1CILi0EEEEEEDaRKNS_15ArithmeticTupleIJDpT_EEERKNS3_IJDpT0_EEEENKUlDpRKT_E_clIJiEEEDaSH_ - $_ZN7cutlass13device_kernelIN5flash19enable_sm80_to_sm89INS1_16FlashAttnBwdSm80INS1_25CollectiveMainloopBwdSm80ILi2ELi2EN4cute5tupleIJNS5_1CILi128EEES8_NS7_ILi64EEEEEENS_10bfloat16_tEfNS_4arch4Sm80ELb1ELb0ELb1ELb1ELb1ELb0ELb0ELb0ELi2ELi4ELi4ELi4ELb0EEENS1_21CollectiveEpilogueBwdISA_SB_SD_Li256ELb1ELb0ELi2EEENS1_25SingleTileBwdLPTSchedulerILb1ELi128ELb1EEEEEEEEEvNT_6ParamsE$_ZZN4cuteplIJNS_1CILi0EEEiEJiEEEDaRKNS_15ArithmeticTupleIJDpT_EEERKNS3_IJDpT0_EEEENKUlDpRKT_E_clIJiiEEEDaSH_)
$_ZN7cutlass13device_kernelIN5flash19enable_sm80_to_sm89INS1_16FlashAttnBwdSm80INS1_25CollectiveMainloopBwdSm80ILi2ELi2EN4cute5tupleIJNS5_1CILi128EEES8_NS7_ILi64EEEEEENS_10bfloat16_tEfNS_4arch4Sm80ELb1ELb0ELb1ELb1ELb1ELb0ELb0ELb0ELi2ELi4ELi4ELi4ELb0EEENS1_21CollectiveEpilogueBwdISA_SB_SD_Li256ELb1ELb0ELi2EEENS1_25SingleTileBwdLPTSchedulerILb1ELi128ELb1EEEEEEEEEvNT_6ParamsE$_ZZN4cuteplIJNS_1CILi0EEEiEJiEEEDaRKNS_15ArithmeticTupleIJDpT_EEERKNS3_IJDpT0_EEEENKUlDpRKT_E_clIJiiEEEDaSH_:
[----:B------:R-:W-:Y:S01]  /*11990*/  IADD3 R3, R1, 0x13b8, RZ ;  /* 0x000013b801037810 */ /* 0x000fe20007ffe0ff */
[----:B------:R-:W-:Y:S01]  /*119a0*/  IMAD.MOV.U32 R2, RZ, RZ, R81 ;  /* 0x000000ffff027224 */ /* 0x000fe200078e0051 */
[----:B------:R-:W-:Y:S02]  /*119b0*/  MOV R6, 0x119e0 ;  /* 0x000119e000067802 */ /* 0x000fe40000000f00 */
[----:B------:R-:W-:Y:S02]  /*119c0*/  IADD3 R3, R3, c[0x0][0x20], RZ ;  /* 0x0000080003037a10 */ /* 0x000fe40007ffe0ff */
[----:B------:R-:W-:Y:S05]  /*119d0*/  CALL.REL.NOINC `($_ZN7cutlass13device_kernelIN5flash19enable_sm80_to_sm89INS1_16FlashAttnBwdSm80INS1_25CollectiveMainloopBwdSm80ILi2ELi2EN4cute5tupleIJNS5_1CILi128EEES8_NS7_ILi64EEEEEENS_10bfloat16_tEfNS_4arch4Sm80ELb1ELb0ELb1ELb1ELb1ELb0ELb0ELb0ELi2ELi4ELi4ELi4ELb0EEENS1_21CollectiveEpilogueBwdISA_SB_SD_Li256ELb1ELb0ELi2EEENS1_25SingleTileBwdLPTSchedulerILb1ELi128ELb1EEEEEEEEEvNT_6ParamsE$_ZN4cute5tupleIJiiEEC2ERKiS3_) ;  /* 0xffffaed000007944 */ /* 0x000fea0003c3ffff */
[----:B------:R1:W5:Y:S01]  /*119e0*/  LDL.64 R18, [R1+0x13b8] ;  /* 0x0013b80001127983 */ /* 0x0003620000100a00 */
[----:B------:R-:W-:Y:S02]  /*119f0*/  MOV R2, R4 ;  /* 0x0000000400027202 */ /* 0x000fe40000000f00 */
[----:B------:R-:W-:-:S04]  /*11a00*/  MOV R3, 0x0 ;  /* 0x0000000000037802 */ /* 0x000fc80000000f00 */
[----:B------:R-:W-:Y:S05]  /*11a10*/  RET.REL.NODEC R2 `(_ZN7cutlass13device_kernelIN5flash19enable_sm80_to_sm89INS1_16FlashAttnBwdSm80INS1_25CollectiveMainloopBwdSm80ILi2ELi2EN4cute5tupleIJNS5_1CILi128EEES8_NS7_ILi64EEEEEENS_10bfloat16_tEfNS_4arch4Sm80ELb1ELb0ELb1ELb1ELb1ELb0ELb0ELb0ELi2ELi4ELi4ELi4ELb0EEENS1_21CollectiveEpilogueBwdISA_SB_SD_Li256ELb1ELb0ELi2EEENS1_25SingleTileBwdLPTSchedulerILb1ELi128ELb1EEEEEEEEEvNT_6ParamsE) ;  /* 0xfffee5e002007950 */ /* 0x000fea0003c3ffff */
        .type           $_ZN7cutlass13device_kernelIN5flash19enable_sm80_to_sm89INS1_16FlashAttnBwdSm80INS1_25CollectiveMainloopBwdSm80ILi2ELi2EN4cute5tupleIJNS5_1CILi128EEES8_NS7_ILi64EEEEEENS_10bfloat16_tEfNS_4arch4Sm80ELb1ELb0ELb1ELb1ELb1ELb0ELb0ELb0ELi2ELi4ELi4ELi4ELb0EEENS1_21CollectiveEpilogueBwdISA_SB_SD_Li256ELb1ELb0ELi2EEENS1_25SingleTileBwdLPTSchedulerILb1ELi128ELb1EEEEEEEEEvNT_6ParamsE$_ZZN4cuteplIJiEJNS_1CILi0EEEEEEDaRKNS_15ArithmeticTupleIJDpT_EEERKNS3_IJDpT0_EEEENKUlDpRKT_E_clIJiEEEDaSH_,@function
        .size           $_ZN7cutlass13device_kernelIN5flash19enable_sm80_to_sm89INS1_16FlashAttnBwdSm80INS1_25CollectiveMainloopBwdSm80ILi2ELi2EN4cute5tupleIJNS5_1CILi128EEES8_NS7_ILi64EEEEEENS_10bfloat16_tEfNS_4arch4Sm80ELb1ELb0ELb1ELb1ELb1ELb0ELb0ELb0ELi2ELi4ELi4ELi4ELb0EEENS1_21CollectiveEpilogueBwdISA_SB_SD_Li256ELb1ELb0ELi2EEENS1_25SingleTileBwdLPTSchedulerILb1ELi128ELb1EEEEEEEEEvNT_6ParamsE$_ZZN4cuteplIJiEJNS_1CILi0EEEEEEDaRKNS_15ArithmeticTupleIJDpT_EEERKNS3_IJDpT0_EEEENKUlDpRKT_E_clIJiEEEDaSH_,($_ZN7cutlass13device_kernelIN5flash19enable_sm80_to_sm89INS1_16FlashAttnBwdSm80INS1_25CollectiveMainloopBwdSm80ILi2ELi2EN4cute5tupleIJNS5_1CILi128EEES8_NS7_ILi64EEEEEENS_10bfloat16_tEfNS_4arch4Sm80ELb1ELb0ELb1ELb1ELb1ELb0ELb0ELb0ELi2ELi4ELi4ELi4ELb0EEENS1_21CollectiveEpilogueBwdISA_SB_SD_Li256ELb1ELb0ELi2EEENS1_25SingleTileBwdLPTSchedulerILb1ELi128ELb1EEEEEEEEEvNT_6ParamsE$_ZZN4cuteplIJiEJNS_1CILi0EEES2_EEEDaRKNS_15ArithmeticTupleIJDpT_EEERKNS3_IJDpT0_EEEENKUlDpRKT_E_clIJiS2_EEEDaSH_ - $_ZN7cutlass13device_kernelIN5flash19enable_sm80_to_sm89INS1_16FlashAttnBwdSm80INS1_25CollectiveMainloopBwdSm80ILi2ELi2EN4cute5tupleIJNS5_1CILi128EEES8_NS7_ILi64EEEEEENS_10bfloat16_tEfNS_4arch4Sm80ELb1ELb0ELb1ELb1ELb1ELb0ELb0ELb0ELi2ELi4ELi4ELi4ELb0EEENS1_21CollectiveEpilogueBwdISA_SB_SD_Li256ELb1ELb0ELi2EEENS1_25SingleTileBwdLPTSchedulerILb1ELi128ELb1EEEEEEEEEvNT_6ParamsE$_ZZN4cuteplIJiEJNS_1CILi0EEEEEEDaRKNS_15ArithmeticTupleIJDpT_EEERKNS3_IJDpT0_EEEENKUlDpRKT_E_clIJiEEEDaSH_)
$_ZN7cutlass13device_kernelIN5flash19enable_sm80_to_sm89INS1_16FlashAttnBwdSm80INS1_25CollectiveMainloopBwdSm80ILi2ELi2EN4cute5tupleIJNS5_1CILi128EEES8_NS7_ILi64EEEEEENS_10bfloat16_tEfNS_4arch4Sm80ELb1ELb0ELb1ELb1ELb1ELb0ELb0ELb0ELi2ELi4ELi4ELi4ELb0EEENS1_21CollectiveEpilogueBwdISA_SB_SD_Li256ELb1ELb0ELi2EEENS1_25SingleTileBwdLPTSchedulerILb1ELi128ELb1EEEEEEEEEvNT_6ParamsE$_ZZN4cuteplIJiEJNS_1CILi0EEEEEEDaRKNS_15ArithmeticTupleIJDpT_EEERKNS3_IJDpT0_EEEENKUlDpRKT_E_clIJiEEEDaSH_:
[----:B------:R-:W-:Y:S02]  /*11a20*/  IADD3 R2, R1, 0x16a8, RZ ;  /* 0x000016a801027810 */ /* 0x000fe40007ffe0ff */
[----:B------:R-:W-:Y:S02]  /*11a30*/  MOV R10, 0x11a60 ;  /* 0x00011a60000a7802 */ /* 0x000fe40000000f00 */
[----:B------:R-:W-:Y:S02]  /*11a40*/  IADD3 R2, R2, c[0x0][0x20], RZ ;  /* 0x0000080002027a10 */ /* 0x000fe40007ffe0ff */
[----:B------:R-:W-:Y:S05]  /*11a50*/  CALL.REL.NOINC `($_ZN7cutlass13device_kernelIN5flash19enable_sm80_to_sm89INS1_16FlashAttnBwdSm80INS1_25CollectiveMainloopBwdSm80ILi2ELi2EN4cute5tupleIJNS5_1CILi128EEES8_NS7_ILi64EEEEEENS_10bfloat16_tEfNS_4arch4Sm80ELb1ELb0ELb1ELb1ELb1ELb0ELb0ELb0ELi2ELi4ELi4ELi4ELb0EEENS1_21CollectiveEpilogueBwdISA_SB_SD_Li256ELb1ELb0ELi2EEENS1_25SingleTileBwdLPTSchedulerILb1ELi128ELb1EEEEEEEEEvNT_6ParamsE$_ZN4cute5tupleIJiEEC2ERKi) ;  /* 0xffffadc000007944 */ /* 0x000fea0003c3ffff */
[----:B------:R1:W5:Y:S01]  /*11a60*/  LDL R2, [R1+0x16a8] ;  /* 0x0016a80001027983 */ /* 0x0003620000100800 */
[----:B------:R-:W-:-:S04]  /*11a70*/  MOV R17, 0x0 ;  /* 0x0000000000117802 */ /* 0x000fc80000000f00 */
[----:B------:R-:W-:Y:S05]  /*11a80*/  RET.REL.NODEC R16 `(_ZN7cutlass13device_kernelIN5flash19enable_sm80_to_sm89INS1_16FlashAttnBwdSm80INS1_25CollectiveMainloopBwdSm80ILi2ELi2EN4cute5tupleIJNS5_1CILi128EEES8_NS7_ILi64EEEEEENS_10bfloat16_tEfNS_4arch4Sm80ELb1ELb0ELb1ELb1ELb1ELb0ELb0ELb0ELi2ELi4ELi4ELi4ELb0EEENS1_21CollectiveEpilogueBwdISA_SB_SD_Li256ELb1ELb0ELi2EEENS1_25SingleTileBwdLPTSchedulerILb1ELi128ELb1EEEEEEEEEvNT_6ParamsE) ;  /* 0xfffee57010007950 */ /* 0x000fea0003c3ffff */
        .type           $_ZN7cutlass13device_kernelIN5flash19enable_sm80_to_sm89INS1_16FlashAttnBwdSm80INS1_25CollectiveMainloopBwdSm80ILi2ELi2EN4cute5tupleIJNS5_1CILi128EEES8_NS7_ILi64EEEEEENS_10bfloat16_tEfNS_4arch4Sm80ELb1ELb0ELb1ELb1ELb1ELb0ELb0ELb0ELi2ELi4ELi4ELi4ELb0EEENS1_21CollectiveEpilogueBwdISA_SB_SD_Li256ELb1ELb0ELi2EEENS1_25SingleTileBwdLPTSchedulerILb1ELi128ELb1EEEEEEEEEvNT_6ParamsE$_ZZN4cuteplIJiEJNS_1CILi0EEES2_EEEDaRKNS_15ArithmeticTupleIJDpT_EEERKNS3_IJDpT0_EEEENKUlDpRKT_E_clIJiS2_EEEDaSH_,@function
        .size           $_ZN7cutlass13device_kernelIN5flash19enable_sm80_to_sm89INS1_16FlashAttnBwdSm80INS1_25CollectiveMainloopBwdSm80ILi2ELi2EN4cute5tupleIJNS5_1CILi128EEES8_NS7_ILi64EEEEEENS_10bfloat16_tEfNS_4arch4Sm80ELb1ELb0ELb1ELb1ELb1ELb0ELb0ELb0ELi2ELi4ELi4ELi4ELb0EEENS1_21CollectiveEpilogueBwdISA_SB_SD_Li256ELb1ELb0ELi2EEENS1_25SingleTileBwdLPTSchedulerILb1ELi128ELb1EEEEEEEEEvNT_6ParamsE$_ZZN4cuteplIJiEJNS_1CILi0EEES2_EEEDaRKNS_15ArithmeticTupleIJDpT_EEERKNS3_IJDpT0_EEEENKUlDpRKT_E_clIJiS2_EEEDaSH_,($_ZN7cutlass13device_kernelIN5flash19enable_sm80_to_sm89INS1_16FlashAttnBwdSm80INS1_25CollectiveMainloopBwdSm80ILi2ELi2EN4cute5tupleIJNS5_1CILi128EEES8_NS7_ILi64EEEEEENS_10bfloat16_tEfNS_4arch4Sm80ELb1ELb0ELb1ELb1ELb1ELb0ELb0ELb0ELi2ELi4ELi4ELi4ELb0EEENS1_21CollectiveEpilogueBwdISA_SB_SD_Li256ELb1ELb0ELi2EEENS1_25SingleTileBwdLPTSchedulerILb1ELi128ELb1EEEEEEEEEvNT_6ParamsE$_ZZN4cuteplIJiEJNS_1CILi0EEEiEEEDaRKNS_15ArithmeticTupleIJDpT_EEERKNS3_IJDpT0_EEEENKUlDpRKT_E_clIJiiEEEDaSH_ - $_ZN7cutlass13device_kernelIN5flash19enable_sm80_to_sm89INS1_16FlashAttnBwdSm80INS1_25CollectiveMainloopBwdSm80ILi2ELi2EN4cute5tupleIJNS5_1CILi128EEES8_NS7_ILi64EEEEEENS_10bfloat16_tEfNS_4arch4Sm80ELb1ELb0ELb1ELb1ELb1ELb0ELb0ELb0ELi2ELi4ELi4ELi4ELb0EEENS1_21CollectiveEpilogueBwdISA_SB_SD_Li256ELb1ELb0ELi2EEENS1_25SingleTileBwdLPTSchedulerILb1ELi128ELb1EEEEEEEEEvNT_6ParamsE$_ZZN4cuteplIJiEJNS_1CILi0EEES2_EEEDaRKNS_15ArithmeticTupleIJDpT_EEERKNS3_IJDpT0_EEEENKUlDpRKT_E_clIJiS2_EEEDaSH_)
$_ZN7cutlass13device_kernelIN5flash19enable_sm80_to_sm89INS1_16FlashAttnBwdSm80INS1_25CollectiveMainloopBwdSm80ILi2ELi2EN4cute5tupleIJNS5_1CILi128EEES8_NS7_ILi64EEEEEENS_10bfloat16_tEfNS_4arch4Sm80ELb1ELb0ELb1ELb1ELb1ELb0ELb0ELb0ELi2ELi4ELi4ELi4ELb0EEENS1_21CollectiveEpilogueBwdISA_SB_SD_Li256ELb1ELb0ELi2EEENS1_25SingleTileBwdLPTSchedulerILb1ELi128ELb1EEEEEEEEEvNT_6ParamsE$_ZZN4cuteplIJiEJNS_1CILi0EEES2_EEEDaRKNS_15ArithmeticTupleIJDpT_EEERKNS3_IJDpT0_EEEENKUlDpRKT_E_clIJiS2_EEEDaSH_:
[----:B------:R-:W-:Y:S02]  /*11a90*/  IADD3 R2, R1, 0x13b8, RZ ;  /* 0x000013b801027810 */ /* 0x000fe40007ffe0ff */
[----:B------:R-:W-:Y:S02]  /*11aa0*/  MOV R10, 0x11ad0 ;  /* 0x00011ad0000a7802 */ /* 0x000fe40000000f00 */
[----:B------:R-:W-:Y:S02]  /*11ab0*/  IADD3 R2, R2, c[0x0][0x20], RZ ;  /* 0x0000080002027a10 */ /* 0x000fe40007ffe0ff */
[----:B------:R-:W-:Y:S05]  /*11ac0*/  CALL.REL.NOINC `($_ZN7cutlass13device_kernelIN5flash19enable_sm80_to_sm89INS1_16FlashAttnBwdSm80INS1_25CollectiveMainloopBwdSm80ILi2ELi2EN4cute5tupleIJNS5_1CILi128EEES8_NS7_ILi64EEEEEENS_10bfloat16_tEfNS_4arch4Sm80ELb1ELb0ELb1ELb1ELb1ELb0ELb0ELb0ELi2ELi4ELi4ELi4ELb0EEENS1_21CollectiveEpilogueBwdISA_SB_SD_Li256ELb1ELb0ELi2EEENS1_25SingleTileBwdLPTSchedulerILb1ELi128ELb1EEEEEEEEEvNT_6ParamsE$_ZN4cute5tupleIJiNS_1CILi0EEEEEC2ERKiRKS2_) ;  /* 0xffffada000007944 */ /* 0x000fea0003c3ffff */
[----:B-1----:R1:W5:Y:S01]  /*11ad0*/  LDL R3, [R1+0x13b8] ;  /* 0x0013b80001037983 */ /* 0x0023620000100800 */
[----:B------:R-:W-:-:S04]  /*11ae0*/  MOV R51, 0x0 ;  /* 0x0000000000337802 */ /* 0x000fc80000000f00 */
[----:B------:R-:W-:Y:S05]  /*11af0*/  RET.REL.NODEC R50 `(_ZN7cutlass13device_kernelIN5flash19enable_sm80_to_sm89INS1_16FlashAttnBwdSm80INS1_25CollectiveMainloopBwdSm80ILi2ELi2EN4cute5tupleIJNS5_1CILi128EEES8_NS7_ILi64EEEEEENS_10bfloat16_tEfNS_4arch4Sm80ELb1ELb0ELb1ELb1ELb1ELb0ELb0ELb0ELi2ELi4ELi4ELi4ELb0EEENS1_21CollectiveEpilogueBwdISA_SB_SD_Li256ELb1ELb0ELi2EEENS1_25SingleTileBwdLPTSchedulerILb1ELi128ELb1EEEEEEEEEvNT_6ParamsE) ;  /* 0xfffee50032007950 */ /* 0x000fea0003c3ffff */
        .type           $_ZN7cutlass13device_kernelIN5flash19enable_sm80_to_sm89INS1_16FlashAttnBwdSm80INS1_25CollectiveMainloopBwdSm80ILi2ELi2EN4cute5tupleIJNS5_1CILi128EEES8_NS7_ILi64EEEEEENS_10bfloat16_tEfNS_4arch4Sm80ELb1ELb0ELb1ELb1ELb1ELb0ELb0ELb0ELi2ELi4ELi4ELi4ELb0EEENS1_21CollectiveEpilogueBwdISA_SB_SD_Li256ELb1ELb0ELi2EEENS1_25SingleTileBwdLPTSchedulerILb1ELi128ELb1EEEEEEEEEvNT_6ParamsE$_ZZN4cuteplIJiEJNS_1CILi0EEEiEEEDaRKNS_15ArithmeticTupleIJDpT_EEERKNS3_IJDpT0_EEEENKUlDpRKT_E_clIJiiEEEDaSH_,@function
        .size           $_ZN7cutlass13device_kernelIN5flash19enable_sm80_to_sm89INS1_16FlashAttnBwdSm80INS1_25CollectiveMainloopBwdSm80ILi2ELi2EN4cute5tupleIJNS5_1CILi128EEES8_NS7_ILi64EEEEEENS_10bfloat16_tEfNS_4arch4Sm80ELb1ELb0ELb1ELb1ELb1ELb0ELb0ELb0ELi2ELi4ELi4ELi4ELb0EEENS1_21CollectiveEpilogueBwdISA_SB_SD_Li256ELb1ELb0ELi2EEENS1_25SingleTileBwdLPTSchedulerILb1ELi128ELb1EEEEEEEEEvNT_6ParamsE$_ZZN4cuteplIJiEJNS_1CILi0EEEiEEEDaRKNS_15ArithmeticTupleIJDpT_EEERKNS3_IJDpT0_EEEENKUlDpRKT_E_clIJiiEEEDaSH_,($_ZN7cutlass13device_kernelIN5flash19enable_sm80_to_sm89INS1_16FlashAttnBwdSm80INS1_25CollectiveMainloopBwdSm80ILi2ELi2EN4cute5tupleIJNS5_1CILi128EEES8_NS7_ILi64EEEEEENS_10bfloat16_tEfNS_4arch4Sm80ELb1ELb0ELb1ELb1ELb1ELb0ELb0ELb0ELi2ELi4ELi4ELi4ELb0EEENS1_21CollectiveEpilogueBwdISA_SB_SD_Li256ELb1ELb0ELi2EEENS1_25SingleTileBwdLPTSchedulerILb1ELi128ELb1EEEEEEEEEvNT_6ParamsE$_ZZN4cuteplIJiEJiEEEDaRKNS_15ArithmeticTupleIJDpT_EEERKNS1_IJDpT0_EEEENKUlDpRKT_E_clIJiEEEDaSF_ - $_ZN7cutlass13device_kernelIN5flash19enable_sm80_to_sm89INS1_16FlashAttnBwdSm80INS1_25CollectiveMainloopBwdSm80ILi2ELi2EN4cute5tupleIJNS5_1CILi128EEES8_NS7_ILi64EEEEEENS_10bfloat16_tEfNS_4arch4Sm80ELb1ELb0ELb1ELb1ELb1ELb0ELb0ELb0ELi2ELi4ELi4ELi4ELb0EEENS1_21CollectiveEpilogueBwdISA_SB_SD_Li256ELb1ELb0ELi2EEENS1_25SingleTileBwdLPTSchedulerILb1ELi128ELb1EEEEEEEEEvNT_6ParamsE$_ZZN4cuteplIJiEJNS_1CILi0EEEiEEEDaRKNS_15ArithmeticTupleIJDpT_EEERKNS3_IJDpT0_EEEENKUlDpRKT_E_clIJiiEEEDaSH_)
$_ZN7cutlass13device_kernelIN5flash19enable_sm80_to_sm89INS1_16FlashAttnBwdSm80INS1_25CollectiveMainloopBwdSm80ILi2ELi2EN4cute5tupleIJNS5_1CILi128EEES8_NS7_ILi64EEEEEENS_10bfloat16_tEfNS_4arch4Sm80ELb1ELb0ELb1ELb1ELb1ELb0ELb0ELb0ELi2ELi4ELi4ELi4ELb0EEENS1_21CollectiveEpilogueBwdISA_SB_SD_Li256ELb1ELb0ELi2EEENS1_25SingleTileBwdLPTSchedulerILb1ELi128ELb1EEEEEEEEEvNT_6ParamsE$_ZZN4cuteplIJiEJNS_1CILi0EEEiEEEDaRKNS_15ArithmeticTupleIJDpT_EEERKNS3_IJDpT0_EEEENKUlDpRKT_E_clIJiiEEEDaSH_:
        /* <DEDUP_REMOVED lines=8> */
        .type           $_ZN7cutlass13device_kernelIN5flash19enable_sm80_to_sm89INS1_16FlashAttnBwdSm80INS1_25CollectiveMainloopBwdSm80ILi2ELi2EN4cute5tupleIJNS5_1CILi128EEES8_NS7_ILi64EEEEEENS_10bfloat16_tEfNS_4arch4Sm80ELb1ELb0ELb1ELb1ELb1ELb0ELb0ELb0ELi2ELi4ELi4ELi4ELb0EEENS1_21CollectiveEpilogueBwdISA_SB_SD_Li256ELb1ELb0ELi2EEENS1_25SingleTileBwdLPTSchedulerILb1ELi128ELb1EEEEEEEEEvNT_6ParamsE$_ZZN4cuteplIJiEJiEEEDaRKNS_15ArithmeticTupleIJDpT_EEERKNS1_IJDpT0_EEEENKUlDpRKT_E_clIJiEEEDaSF_,@function
        .size           $_ZN7cutlass13device_kernelIN5flash19enable_sm80_to_sm89INS1_16FlashAttnBwdSm80INS1_25CollectiveMainloopBwdSm80ILi2ELi2EN4cute5tupleIJNS5_1CILi128EEES8_NS7_ILi64EEEEEENS_10bfloat16_tEfNS_4arch4Sm80ELb1ELb0ELb1ELb1ELb1ELb0ELb0ELb0ELi2ELi4ELi4ELi4ELb0EEENS1_21CollectiveEpilogueBwdISA_SB_SD_Li256ELb1ELb0ELi2EEENS1_25SingleTileBwdLPTSchedulerILb1ELi128ELb1EEEEEEEEEvNT_6ParamsE$_ZZN4cuteplIJiEJiEEEDaRKNS_15ArithmeticTupleIJDpT_EEERKNS1_IJDpT0_EEEENKUlDpRKT_E_clIJiEEEDaSF_,($_ZN7cutlass13device_kernelIN5flash19enable_sm80_to_sm89INS1_16FlashAttnBwdSm80INS1_25CollectiveMainloopBwdSm80ILi2ELi2EN4cute5tupleIJNS5_1CILi128EEES8_NS7_ILi64EEEEEENS_10bfloat16_tEfNS_4arch4Sm80ELb1ELb0ELb1ELb1ELb1ELb0ELb0ELb0ELi2ELi4ELi4ELi4ELb0EEENS1_21CollectiveEpilogueBwdISA_SB_SD_Li256ELb1ELb0ELi2EEENS1_25SingleTileBwdLPTSchedulerILb1ELi128ELb1EEEEEEEEEvNT_6ParamsE$_ZZN4cuteplIJiiEJNS_1CILi0EEES2_EEEDaRKNS_15ArithmeticTupleIJDpT_EEERKNS3_IJDpT0_EEEENKUlDpRKT_E_clIJiiEEEDaSH_ - $_ZN7cutlass13device_kernelIN5flash19enable_sm80_to_sm89INS1_16FlashAttnBwdSm80INS1_25CollectiveMainloopBwdSm80ILi2ELi2EN4cute5tupleIJNS5_1CILi128EEES8_NS7_ILi64EEEEEENS_10bfloat16_tEfNS_4arch4Sm80ELb1ELb0ELb1ELb1ELb1ELb0ELb0ELb0ELi2ELi4ELi4ELi4ELb0EEENS1_21CollectiveEpilogueBwdISA_SB_SD_Li256ELb1ELb0ELi2EEENS1_25SingleTileBwdLPTSchedulerILb1ELi128ELb1EEEEEEEEEvNT_6ParamsE$_ZZN4cuteplIJiEJiEEEDaRKNS_15ArithmeticTupleIJDpT_EEERKNS1_IJDpT0_EEEENKUlDpRKT_E_clIJiEEEDaSF_)
$_ZN7cutlass13device_kernelIN5flash19enable_sm80_to_sm89INS1_16FlashAttnBwdSm80INS1_25CollectiveMainloopBwdSm80ILi2ELi2EN4cute5tupleIJNS5_1CILi128EEES8_NS7_ILi64EEEEEENS_10bfloat16_tEfNS_4arch4Sm80ELb1ELb0ELb1ELb1ELb1ELb0ELb0ELb0ELi2ELi4ELi4ELi4ELb0EEENS1_21CollectiveEpilogueBwdISA_SB_SD_Li256ELb1ELb0ELi2EEENS1_25SingleTileBwdLPTSchedulerILb1ELi128ELb1EEEEEEEEEvNT_6ParamsE$_ZZN4cuteplIJiEJiEEEDaRKNS_15ArithmeticTupleIJDpT_EEERKNS1_IJDpT0_EEEENKUlDpRKT_E_clIJiEEEDaSF_:
[----:B------:R-:W-:Y:S02]  /*11b80*/  IADD3 R2, R1, 0x13b8, RZ ;  /* 0x000013b801027810 */ /* 0x000fe40007ffe0ff */
[----:B------:R-:W-:Y:S02]  /*11b90*/  MOV R10, 0x11bc0 ;  /* 0x00011bc0000a7802 */ /* 0x000fe40000000f00 */
[----:B------:R-:W-:Y:S02]  /*11ba0*/  IADD3 R2, R2, c[0x0][0x20], RZ ;  /* 0x0000080002027a10 */ /* 0x000fe40007ffe0ff */
[----:B------:R-:W-:Y:S05]  /*11bb0*/  CALL.REL.NOINC `($_ZN7cutlass13device_kernelIN5flash19enable_sm80_to_sm89INS1_16FlashAttnBwdSm80INS1_25CollectiveMainloopBwdSm80ILi2ELi2EN4cute5tupleIJNS5_1CILi128EEES8_NS7_ILi64EEEEEENS_10bfloat16_tEfNS_4arch4Sm80ELb1ELb0ELb1ELb1ELb1ELb0ELb0ELb0ELi2ELi4ELi4ELi4ELb0EEENS1_21CollectiveEpilogueBwdISA_SB_SD_Li256ELb1ELb0ELi2EEENS1_25SingleTileBwdLPTSchedulerILb1ELi128ELb1EEEEEEEEEvNT_6ParamsE$_ZN4cute5tupleIJiEEC2ERKi) ;  /* 0xffffac6000007944 */ /* 0x000fea0003c3ffff */
[----:B------:R1:W5:Y:S01]  /*11bc0*/  LDL R3, [R1+0x13b8] ;  /* 0x0013b80001037983 */ /* 0x0003620000100800 */
[----:B------:R-:W-:Y:S02]  /*11bd0*/  MOV R8, R6 ;  /* 0x0000000600087202 */ /* 0x000fe40000000f00 */
[----:B------:R-:W-:-:S04]  /*11be0*/  MOV R9, 0x0 ;  /* 0x0000000000097802 */ /* 0x000fc80000000f00 */
[----:B------:R-:W-:Y:S05]  /*11bf0*/  RET.REL.NODEC R8 `(_ZN7cutlass13device_kernelIN5flash19enable_sm80_to_sm89INS1_16FlashAttnBwdSm80INS1_25CollectiveMainloopBwdSm80ILi2ELi2EN4cute5tupleIJNS5_1CILi128EEES8_NS7_ILi64EEEEEENS_10bfloat16_tEfNS_4arch4Sm80ELb1ELb0ELb1ELb1ELb1ELb0ELb0ELb0ELi2ELi4ELi4ELi4ELb0EEENS1_21CollectiveEpilogueBwdISA_SB_SD_Li256ELb1ELb0ELi2EEENS1_25SingleTileBwdLPTSchedulerILb1ELi128ELb1EEEEEEEEEvNT_6ParamsE) ;  /* 0xfffee40008007950 */ /* 0x000fea0003c3ffff */
        .type           $_ZN7cutlass13device_kernelIN5flash19enable_sm80_to_sm89INS1_16FlashAttnBwdSm80INS1_25CollectiveMainloopBwdSm80ILi2ELi2EN4cute5tupleIJNS5_1CILi128EEES8_NS7_ILi64EEEEEENS_10bfloat16_tEfNS_4arch4Sm80ELb1ELb0ELb1ELb1ELb1ELb0ELb0ELb0ELi2ELi4ELi4ELi4ELb0EEENS1_21CollectiveEpilogueBwdISA_SB_SD_Li256ELb1ELb0ELi2EEENS1_25SingleTileBwdLPTSchedulerILb1ELi128ELb1EEEEEEEEEvNT_6ParamsE$_ZZN4cuteplIJiiEJNS_1CILi0EEES2_EEEDaRKNS_15ArithmeticTupleIJDpT_EEERKNS3_IJDpT0_EEEENKUlDpRKT_E_clIJiiEEEDaSH_,@function
        .size           $_ZN7cutlass13device_kernelIN5flash19enable_sm80_to_sm89INS1_16FlashAttnBwdSm80INS1_25CollectiveMainloopBwdSm80ILi2ELi2EN4cute5tupleIJNS5_1CILi128EEES8_NS7_ILi64EEEEEENS_10bfloat16_tEfNS_4arch4Sm80ELb1ELb0ELb1ELb1ELb1ELb0ELb0ELb0ELi2ELi4ELi4ELi4ELb0EEENS1_21CollectiveEpilogueBwdISA_SB_SD_Li256ELb1ELb0ELi2EEENS1_25SingleTileBwdLPTSchedulerILb1ELi128ELb1EEEEEEEEEvNT_6ParamsE$_ZZN4cuteplIJiiEJNS_1CILi0EEES2_EEEDaRKNS_15ArithmeticTupleIJDpT_EEERKNS3_IJDpT0_EEEENKUlDpRKT_E_clIJiiEEEDaSH_,($_ZN7cutlass13device_kernelIN5flash19enable_sm80_to_sm89INS1_16FlashAttnBwdSm80INS1_25CollectiveMainloopBwdSm80ILi2ELi2EN4cute5tupleIJNS5_1CILi128EEES8_NS7_ILi64EEEEEENS_10bfloat16_tEfNS_4arch4Sm80ELb1ELb0ELb1ELb1ELb1ELb0ELb0ELb0ELi2ELi4ELi4ELi4ELb0EEENS1_21CollectiveEpilogueBwdISA_SB_SD_Li256ELb1ELb0ELi2EEENS1_25SingleTileBwdLPTSchedulerILb1ELi128ELb1EEEEEEEEEvNT_6ParamsE$_ZZN4cuteplIJiiEJiNS_1CILi0EEEEEEDaRKNS_15ArithmeticTupleIJDpT_EEERKNS3_IJDpT0_EEEENKUlDpRKT_E_clIJiiEEEDaSH_ - $_ZN7cutlass13device_kernelIN5flash19enable_sm80_to_sm89INS1_16FlashAttnBwdSm80INS1_25CollectiveMainloopBwdSm80ILi2ELi2EN4cute5tupleIJNS5_1CILi128EEES8_NS7_ILi64EEEEEENS_10bfloat16_tEfNS_4arch4Sm80ELb1ELb0ELb1ELb1ELb1ELb0ELb0ELb0ELi2ELi4ELi4ELi4ELb0EEENS1_21CollectiveEpilogueBwdISA_SB_SD_Li256ELb1ELb0ELi2EEENS1_25SingleTileBwdLPTSchedulerILb1ELi128ELb1EEEEEEEEEvNT_6ParamsE$_ZZN4cuteplIJiiEJNS_1CILi0EEES2_EEEDaRKNS_15ArithmeticTupleIJDpT_EEERKNS3_IJDpT0_EEEENKUlDpRKT_E_clIJiiEEEDaSH_)
$_ZN7cutlass13device_kernelIN5flash19enable_sm80_to_sm89INS1_16FlashAttnBwdSm80INS1_25CollectiveMainloopBwdSm80ILi2ELi2EN4cute5tupleIJNS5_1CILi128EEES8_NS7_ILi64EEEEEENS_10bfloat16_tEfNS_4arch4Sm80ELb1ELb0ELb1ELb1ELb1ELb0ELb0ELb0ELi2ELi4ELi4ELi4ELb0EEENS1_21CollectiveEpilogueBwdISA_SB_SD_Li256ELb1ELb0ELi2EEENS1_25SingleTileBwdLPTSchedulerILb1ELi128ELb1EEEEEEEEEvNT_6ParamsE$_ZZN4cuteplIJiiEJNS_1CILi0EEES2_EEEDaRKNS_15ArithmeticTupleIJDpT_EEERKNS3_IJDpT0_EEEENKUlDpRKT_E_clIJiiEEEDaSH_:
[----:B------:R-:W-:Y:S01]  /*11c00*/  IADD3 R3, R1, 0x16a8, RZ ;  /* 0x000016a801037810 */ /* 0x000fe20007ffe0ff */
[----:B------:R-:W-:Y:S01]  /*11c10*/  IMAD.MOV.U32 R10, RZ, RZ, R4 ;  /* 0x000000ffff0a7224 */ /* 0x000fe200078e0004 */
[----:B------:R-:W-:Y:S01]  /*11c20*/  MOV R6, 0x11c60 ;  /* 0x00011c6000067802 */ /* 0x000fe20000000f00 */
[----:B------:R-:W-:Y:S01]  /*11c30*/  IMAD.MOV.U32 R2, RZ, RZ, R81 ;  /* 0x000000ffff027224 */ /* 0x000fe200078e0051 */
[----:B------:R-:W-:Y:S02]  /*11c40*/  IADD3 R3, R3, c[0x0][0x20], RZ ;  /* 0x0000080003037a10 */ /* 0x000fe40007ffe0ff */
[----:B------:R-:W-:Y:S05]  /*11c50*/  CALL.REL.NOINC `($_ZN7cutlass13device_kernelIN5flash19enable_sm80_to_sm89INS1_16FlashAttnBwdSm80INS1_25CollectiveMainloopBwdSm80ILi2ELi2EN4cute5tupleIJNS5_1CILi128EEES8_NS7_ILi64EEEEEENS_10bfloat16_tEfNS_4arch4Sm80ELb1ELb0ELb1ELb1ELb1ELb0ELb0ELb0ELi2ELi4ELi4ELi4ELb0EEENS1_21CollectiveEpilogueBwdISA_SB_SD_Li256ELb1ELb0ELi2EEENS1_25SingleTileBwdLPTSchedulerILb1ELi128ELb1EEEEEEEEEvNT_6ParamsE$_ZN4cute5tupleIJiiEEC2ERKiS3_) ;  /* 0xffffac5000007944 */ /* 0x000fea0003c3ffff */
[----:B------:R1:W5:Y:S01]  /*11c60*/  LDL.64 R2, [R1+0x16a8] ;  /* 0x0016a80001027983 */ /* 0x0003620000100a00 */
[----:B------:R-:W-:-:S04]  /*11c70*/  MOV R79, 0x0 ;  /* 0x00000000004f7802 */ /* 0x000fc80000000f00 */
[----:B------:R-:W-:Y:S05]  /*11c80*/  RET.REL.NODEC R78 `(_ZN7cutlass13device_kernelIN5flash19enable_sm80_to_sm89INS1_16FlashAttnBwdSm80INS1_25CollectiveMainloopBwdSm80ILi2ELi2EN4cute5tupleIJNS5_1CILi128EEES8_NS7_ILi64EEEEEENS_10bfloat16_tEfNS_4arch4Sm80ELb1ELb0ELb1ELb1ELb1ELb0ELb0ELb0ELi2ELi4ELi4ELi4ELb0EEENS1_21CollectiveEpilogueBwdISA_SB_SD_Li256ELb1ELb0ELi2EEENS1_25SingleTileBwdLPTSchedulerILb1ELi128ELb1EEEEEEEEEvNT_6ParamsE) ;  /* 0xfffee3704e007950 */ /* 0x000fea0003c3ffff */
        .type           $_ZN7cutlass13device_kernelIN5flash19enable_sm80_to_sm89INS1_16FlashAttnBwdSm80INS1_25CollectiveMainloopBwdSm80ILi2ELi2EN4cute5tupleIJNS5_1CILi128EEES8_NS7_ILi64EEEEEENS_10bfloat16_tEfNS_4arch4Sm80ELb1ELb0ELb1ELb1ELb1ELb0ELb0ELb0ELi2ELi4ELi4ELi4ELb0EEENS1_21CollectiveEpilogueBwdISA_SB_SD_Li256ELb1ELb0ELi2EEENS1_25SingleTileBwdLPTSchedulerILb1ELi128ELb1EEEEEEEEEvNT_6ParamsE$_ZZN4cuteplIJiiEJiNS_1CILi0EEEEEEDaRKNS_15ArithmeticTupleIJDpT_EEERKNS3_IJDpT0_EEEENKUlDpRKT_E_clIJiiEEEDaSH_,@function
        .size           $_ZN7cutlass13device_kernelIN5flash19enable_sm80_to_sm89INS1_16FlashAttnBwdSm80INS1_25CollectiveMainloopBwdSm80ILi2ELi2EN4cute5tupleIJNS5_1CILi128EEES8_NS7_ILi64EEEEEENS_10bfloat16_tEfNS_4arch4Sm80ELb1ELb0ELb1ELb1ELb1ELb0ELb0ELb0ELi2ELi4ELi4ELi4ELb0EEENS1_21CollectiveEpilogueBwdISA_SB_SD_Li256ELb1ELb0ELi2EEENS1_25SingleTileBwdLPTSchedulerILb1ELi128ELb1EEEEEEEEEvNT_6ParamsE$_ZZN4cuteplIJiiEJiNS_1CILi0EEEEEEDaRKNS_15ArithmeticTupleIJDpT_EEERKNS3_IJDpT0_EEEENKUlDpRKT_E_clIJiiEEEDaSH_,($_ZN7cutlass13device_kernelIN5flash19enable_sm80_to_sm89INS1_16FlashAttnBwdSm80INS1_25CollectiveMainloopBwdSm80ILi2ELi2EN4cute5tupleIJNS5_1CILi128EEES8_NS7_ILi64EEEEEENS_10bfloat16_tEfNS_4arch4Sm80ELb1ELb0ELb1ELb1ELb1ELb0ELb0ELb0ELi2ELi4ELi4ELi4ELb0EEENS1_21CollectiveEpilogueBwdISA_SB_SD_Li256ELb1ELb0ELi2EEENS1_25SingleTileBwdLPTSchedulerILb1ELi128ELb1EEEEEEEEEvNT_6ParamsE$_ZZN4cuteplIJiiEJiiEEEDaRKNS_15ArithmeticTupleIJDpT_EEERKNS1_IJDpT0_EEEENKUlDpRKT_E_clIJiiEEEDaSF_ - $_ZN7cutlass13device_kernelIN5flash19enable_sm80_to_sm89INS1_16FlashAttnBwdSm80INS1_25CollectiveMainloopBwdSm80ILi2ELi2EN4cute5tupleIJNS5_1CILi128EEES8_NS7_ILi64EEEEEENS_10bfloat16_tEfNS_4arch4Sm80ELb1ELb0ELb1ELb1ELb1ELb0ELb0ELb0ELi2ELi4ELi4ELi4ELb0EEENS1_21CollectiveEpilogueBwdISA_SB_SD_Li256ELb1ELb0ELi2EEENS1_25SingleTileBwdLPTSchedulerILb1ELi128ELb1EEEEEEEEEvNT_6ParamsE$_ZZN4cuteplIJiiEJiNS_1CILi0EEEEEEDaRKNS_15ArithmeticTupleIJDpT_EEERKNS3_IJDpT0_EEEENKUlDpRKT_E_clIJiiEEEDaSH_)
$_ZN7cutlass13device_kernelIN5flash19enable_sm80_to_sm89INS1_16FlashAttnBwdSm80INS1_25CollectiveMainloopBwdSm80ILi2ELi2EN4cute5tupleIJNS5_1CILi128EEES8_NS7_ILi64EEEEEENS_10bfloat16_tEfNS_4arch4Sm80ELb1ELb0ELb1ELb1ELb1ELb0ELb0ELb0ELi2ELi4ELi4ELi4ELb0EEENS1_21CollectiveEpilogueBwdISA_SB_SD_Li256ELb1ELb0ELi2EEENS1_25SingleTileBwdLPTSchedulerILb1ELi128ELb1EEEEEEEEEvNT_6ParamsE$_ZZN4cuteplIJiiEJiNS_1CILi0EEEEEEDaRKNS_15ArithmeticTupleIJDpT_EEERKNS3_IJDpT0_EEEENKUlDpRKT_E_clIJiiEEEDaSH_:
[----:B------:R-:W-:Y:S01]  /*11c90*/  IADD3 R3, R1, 0x13b8, RZ ;  /* 0x000013b801037810 */ /* 0x000fe20007ffe0ff */
[----:B------:R-:W-:Y:S01]  /*11ca0*/  IMAD.MOV.U32 R2, RZ, RZ, R81 ;  /* 0x000000ffff027224 */ /* 0x000fe200078e0051 */
[----:B------:R-:W-:Y:S02]  /*11cb0*/  MOV R6, 0x11ce0 ;  /* 0x00011ce000067802 */ /* 0x000fe40000000f00 */
[----:B------:R-:W-:Y:S02]  /*11cc0*/  IADD3 R3, R3, c[0x0][0x20], RZ ;  /* 0x0000080003037a10 */ /* 0x000fe40007ffe0ff */
[----:B------:R-:W-:Y:S05]  /*11cd0*/  CALL.REL.NOINC `($_ZN7cutlass13device_kernelIN5flash19enable_sm80_to_sm89INS1_16FlashAttnBwdSm80INS1_25CollectiveMainloopBwdSm80ILi2ELi2EN4cute5tupleIJNS5_1CILi128EEES8_NS7_ILi64EEEEEENS_10bfloat16_tEfNS_4arch4Sm80ELb1ELb0ELb1ELb1ELb1ELb0ELb0ELb0ELi2ELi4ELi4ELi4ELb0EEENS1_21CollectiveEpilogueBwdISA_SB_SD_Li256ELb1ELb0ELi2EEENS1_25SingleTileBwdLPTSchedulerILb1ELi128ELb1EEEEEEEEEvNT_6ParamsE$_ZN4cute5tupleIJiiEEC2ERKiS3_) ;  /* 0xffffabd000007944 */ /* 0x000fea0003c3ffff */
[----:B------:R1:W5:Y:S01]  /*11ce0*/  LDL R2, [R1+0x13b8] ;  /* 0x0013b80001027983 */ /* 0x0003620000100800 */
[----:B------:R-:W-:-:S04]  /*11cf0*/  MOV R51, 0x0 ;  /* 0x0000000000337802 */ /* 0x000fc80000000f00 */
[----:B------:R-:W-:Y:S05]  /*11d00*/  RET.REL.NODEC R50 `(_ZN7cutlass13device_kernelIN5flash19enable_sm80_to_sm89INS1_16FlashAttnBwdSm80INS1_25CollectiveMainloopBwdSm80ILi2ELi2EN4cute5tupleIJNS5_1CILi128EEES8_NS7_ILi64EEEEEENS_10bfloat16_tEfNS_4arch4Sm80ELb1ELb0ELb1ELb1ELb1ELb0ELb0ELb0ELi2ELi4ELi4ELi4ELb0EEENS1_21CollectiveEpilogueBwdISA_SB_SD_Li256ELb1ELb0ELi2EEENS1_25SingleTileBwdLPTSchedulerILb1ELi128ELb1EEEEEEEEEvNT_6ParamsE) ;  /* 0xfffee2f032007950 */ /* 0x000fea0003c3ffff */
        .type           $_ZN7cutlass13device_kernelIN5flash19enable_sm80_to_sm89INS1_16FlashAttnBwdSm80INS1_25CollectiveMainloopBwdSm80ILi2ELi2EN4cute5tupleIJNS5_1CILi128EEES8_NS7_ILi64EEEEEENS_10bfloat16_tEfNS_4arch4Sm80ELb1ELb0ELb1ELb1ELb1ELb0ELb0ELb0ELi2ELi4ELi4ELi4ELb0EEENS1_21CollectiveEpilogueBwdISA_SB_SD_Li256ELb1ELb0ELi2EEENS1_25SingleTileBwdLPTSchedulerILb1ELi128ELb1EEEEEEEEEvNT_6ParamsE$_ZZN4cuteplIJiiEJiiEEEDaRKNS_15ArithmeticTupleIJDpT_EEERKNS1_IJDpT0_EEEENKUlDpRKT_E_clIJiiEEEDaSF_,@function
        .size           $_ZN7cutlass13device_kernelIN5flash19enable_sm80_to_sm89INS1_16FlashAttnBwdSm80INS1_25CollectiveMainloopBwdSm80ILi2ELi2EN4cute5tupleIJNS5_1CILi128EEES8_NS7_ILi64EEEEEENS_10bfloat16_tEfNS_4arch4Sm80ELb1ELb0ELb1ELb1ELb1ELb0ELb0ELb0ELi2ELi4ELi4ELi4ELb0EEENS1_21CollectiveEpilogueBwdISA_SB_SD_Li256ELb1ELb0ELi2EEENS1_25SingleTileBwdLPTSchedulerILb1ELi128ELb1EEEEEEEEEvNT_6ParamsE$_ZZN4cuteplIJiiEJiiEEEDaRKNS_15ArithmeticTupleIJDpT_EEERKNS1_IJDpT0_EEEENKUlDpRKT_E_clIJiiEEEDaSF_,($_ZN7cutlass13device_kernelIN5flash19enable_sm80_to_sm89INS1_16FlashAttnBwdSm80INS1_25CollectiveMainloopBwdSm80ILi2ELi2EN4cute5tupleIJNS5_1CILi128EEES8_NS7_ILi64EEEEEENS_10bfloat16_tEfNS_4arch4Sm80ELb1ELb0ELb1ELb1ELb1ELb0ELb0ELb0ELi2ELi4ELi4ELi4ELb0EEENS1_21CollectiveEpilogueBwdISA_SB_SD_Li256ELb1ELb0ELi2EEENS1_25SingleTileBwdLPTSchedulerILb1ELi128ELb1EEEEEEEEEvNT_6ParamsE$_ZZN5flash25CollectiveMainloopBwdSm80ILi2ELi2EN4cute5tupleIJNS1_1CILi128EEES4_NS3_ILi64EEEEEEN7cutlass10bfloat16_tEfNS7_4arch4Sm80ELb1ELb0ELb1ELb1ELb1ELb0ELb0ELb0ELi2ELi4ELi4ELi4ELb0EE3mmaINS_16FlashAttnBwdSm80ISB_NS_21CollectiveEpilogueBwdIS6_S8_SA_Li256ELb1ELb0ELi2EEENS_25SingleTileBwdLPTSchedulerILb1ELi128ELb1EEEE13SharedStorageENS1_6TensorINS1_11ArrayEngineIfLm32EEENS1_6LayoutINS2_IJNS2_IJNS3_ILi2EEESO_EEESO_NS3_ILi4EEEEEENS2_IJNS2_IJNS3_ILi1EEESO_EEESQ_NS3_ILi8EEEEEEEEEEEEbRKNSB_6ParamsERT0_S12_iNS2_IJiiiEEERT_ENKUlRT_iE_clINSK_INSL_IfLm64EEENSN_INS2_IJSP_SO_SU_EEESV_EEEEEEDaS17_i - $_ZN7cutlass13device_kernelIN5flash19enable_sm80_to_sm89INS1_16FlashAttnBwdSm80INS1_25CollectiveMainloopBwdSm80ILi2ELi2EN4cute5tupleIJNS5_1CILi128EEES8_NS7_ILi64EEEEEENS_10bfloat16_tEfNS_4arch4Sm80ELb1ELb0ELb1ELb1ELb1ELb0ELb0ELb0ELi2ELi4ELi4ELi4ELb0EEENS1_21CollectiveEpilogueBwdISA_SB_SD_Li256ELb1ELb0ELi2EEENS1_25SingleTileBwdLPTSchedulerILb1ELi128ELb1EEEEEEEEEvNT_6ParamsE$_ZZN4cuteplIJiiEJiiEEEDaRKNS_15ArithmeticTupleIJDpT_EEERKNS1_IJDpT0_EEEENKUlDpRKT_E_clIJiiEEEDaSF_)
$_ZN7cutlass13device_kernelIN5flash19enable_sm80_to_sm89INS1_16FlashAttnBwdSm80INS1_25CollectiveMainloopBwdSm80ILi2ELi2EN4cute5tupleIJNS5_1CILi128EEES8_NS7_ILi64EEEEEENS_10bfloat16_tEfNS_4arch4Sm80ELb1ELb0ELb1ELb1ELb1ELb0ELb0ELb0ELi2ELi4ELi4ELi4ELb0EEENS1_21CollectiveEpilogueBwdISA_SB_SD_Li256ELb1ELb0ELi2EEENS1_25SingleTileBwdLPTSchedulerILb1ELi128ELb1EEEEEEEEEvNT_6ParamsE$_ZZN4cuteplIJiiEJiiEEEDaRKNS_15ArithmeticTupleIJDpT_EEERKNS1_IJDpT0_EEEENKUlDpRKT_E_clIJiiEEEDaSF_:
        /* <DEDUP_REMOVED lines=8> */
        .type           $_ZN7cutlass13device_kernelIN5flash19enable_sm80_to_sm89INS1_16FlashAttnBwdSm80INS1_25CollectiveMainloopBwdSm80ILi2ELi2EN4cute5tupleIJNS5_1CILi128EEES8_NS7_ILi64EEEEEENS_10bfloat16_tEfNS_4arch4Sm80ELb1ELb0ELb1ELb1ELb1ELb0ELb0ELb0ELi2ELi4ELi4ELi4ELb0EEENS1_21CollectiveEpilogueBwdISA_SB_SD_Li256ELb1ELb0ELi2EEENS1_25SingleTileBwdLPTSchedulerILb1ELi128ELb1EEEEEEEEEvNT_6ParamsE$_ZZN5flash25CollectiveMainloopBwdSm80ILi2ELi2EN4cute5tupleIJNS1_1CILi128EEES4_NS3_ILi64EEEEEEN7cutlass10bfloat16_tEfNS7_4arch4Sm80ELb1ELb0ELb1ELb1ELb1ELb0ELb0ELb0ELi2ELi4ELi4ELi4ELb0EE3mmaINS_16FlashAttnBwdSm80ISB_NS_21CollectiveEpilogueBwdIS6_S8_SA_Li256ELb1ELb0ELi2EEENS_25SingleTileBwdLPTSchedulerILb1ELi128ELb1EEEE13SharedStorageENS1_6TensorINS1_11ArrayEngineIfLm32EEENS1_6LayoutINS2_IJNS2_IJNS3_ILi2EEESO_EEESO_NS3_ILi4EEEEEENS2_IJNS2_IJNS3_ILi1EEESO_EEESQ_NS3_ILi8EEEEEEEEEEEEbRKNSB_6ParamsERT0_S12_iNS2_IJiiiEEERT_ENKUlRT_iE_clINSK_INSL_IfLm64EEENSN_INS2_IJSP_SO_SU_EEESV_EEEEEEDaS17_i,@function
        .size           $_ZN7cutlass13device_kernelIN5flash19enable_sm80_to_sm89INS1_16FlashAttnBwdSm80INS1_25CollectiveMainloopBwdSm80ILi2ELi2EN4cute5tupleIJNS5_1CILi128EEES8_NS7_ILi64EEEEEENS_10bfloat16_tEfNS_4arch4Sm80ELb1ELb0ELb1ELb1ELb1ELb0ELb0ELb0ELi2ELi4ELi4ELi4ELb0EEENS1_21CollectiveEpilogueBwdISA_SB_SD_Li256ELb1ELb0ELi2EEENS1_25SingleTileBwdLPTSchedulerILb1ELi128ELb1EEEEEEEEEvNT_6ParamsE$_ZZN5flash25CollectiveMainloopBwdSm80ILi2ELi2EN4cute5tupleIJNS1_1CILi128EEES4_NS3_ILi64EEEEEEN7cutlass10bfloat16_tEfNS7_4arch4Sm80ELb1ELb0ELb1ELb1ELb1ELb0ELb0ELb0ELi2ELi4ELi4ELi4ELb0EE3mmaINS_16FlashAttnBwdSm80ISB_NS_21CollectiveEpilogueBwdIS6_S8_SA_Li256ELb1ELb0ELi2EEENS_25SingleTileBwdLPTSchedulerILb1ELi128ELb1EEEE13SharedStorageENS1_6TensorINS1_11ArrayEngineIfLm32EEENS1_6LayoutINS2_IJNS2_IJNS3_ILi2EEESO_EEESO_NS3_ILi4EEEEEENS2_IJNS2_IJNS3_ILi1EEESO_EEESQ_NS3_ILi8EEEEEEEEEEEEbRKNSB_6ParamsERT0_S12_iNS2_IJiiiEEERT_ENKUlRT_iE_clINSK_INSL_IfLm64EEENSN_INS2_IJSP_SO_SU_EEESV_EEEEEEDaS17_i,($_ZN7cutlass13device_kernelIN5flash19enable_sm80_to_sm89INS1_16FlashAttnBwdSm80INS1_25CollectiveMainloopBwdSm80ILi2ELi2EN4cute5tupleIJNS5_1CILi128EEES8_NS7_ILi64EEEEEENS_10bfloat16_tEfNS_4arch4Sm80ELb1ELb0ELb1ELb1ELb1ELb0ELb0ELb0ELi2ELi4ELi4ELi4ELb0EEENS1_21CollectiveEpilogueBwdISA_SB_SD_Li256ELb1ELb0ELi2EEENS1_25SingleTileBwdLPTSchedulerILb1ELi128ELb1EEEEEEEEEvNT_6ParamsE$_ZZN5flash25CollectiveMainloopBwdSm80ILi2ELi2EN4cute5tupleIJNS1_1CILi128EEES4_NS3_ILi64EEEEEEN7cutlass10bfloat16_tEfNS7_4arch4Sm80ELb1ELb0ELb1ELb1ELb1ELb0ELb0ELb0ELi2ELi4ELi4ELi4ELb0EE3mmaINS_16FlashAttnBwdSm80ISB_NS_21CollectiveEpilogueBwdIS6_S8_SA_Li256ELb1ELb0ELi2EEENS_25SingleTileBwdLPTSchedulerILb1ELi128ELb1EEEE13SharedStorageENS1_6TensorINS1_11ArrayEngineIfLm32EEENS1_6LayoutINS2_IJNS2_IJNS3_ILi2EEESO_EEESO_NS3_ILi4EEEEEENS2_IJNS2_IJNS3_ILi1EEESO_EEESQ_NS3_ILi8EEEEEEEEEEEEbRKNSB_6ParamsERT0_S12_iNS2_IJiiiEEERT_ENKUliT_E_clIZSC_ISJ_SX_EbS10_S12_S12_iS13_S15_EUlRS16_iE_EEDaiS16_ - $_ZN7cutlass13device_kernelIN5flash19enable_sm80_to_sm89INS1_16FlashAttnBwdSm80INS1_25CollectiveMainloopBwdSm80ILi2ELi2EN4cute5tupleIJNS5_1CILi128EEES8_NS7_ILi64EEEEEENS_10bfloat16_tEfNS_4arch4Sm80ELb1ELb0ELb1ELb1ELb1ELb0ELb0ELb0ELi2ELi4ELi4ELi4ELb0EEENS1_21CollectiveEpilogueBwdISA_SB_SD_Li256ELb1ELb0ELi2EEENS1_25SingleTileBwdLPTSchedulerILb1ELi128ELb1EEEEEEEEEvNT_6ParamsE$_ZZN5flash25CollectiveMainloopBwdSm80ILi2ELi2EN4cute5tupleIJNS1_1CILi128EEES4_NS3_ILi64EEEEEEN7cutlass10bfloat16_tEfNS7_4arch4Sm80ELb1ELb0ELb1ELb1ELb1ELb0ELb0ELb0ELi2ELi4ELi4ELi4ELb0EE3mmaINS_16FlashAttnBwdSm80ISB_NS_21CollectiveEpilogueBwdIS6_S8_SA_Li256ELb1ELb0ELi2EEENS_25SingleTileBwdLPTSchedulerILb1ELi128ELb1EEEE13SharedStorageENS1_6TensorINS1_11ArrayEngineIfLm32EEENS1_6LayoutINS2_IJNS2_IJNS3_ILi2EEESO_EEESO_NS3_ILi4EEEEEENS2_IJNS2_IJNS3_ILi1EEESO_EEESQ_NS3_ILi8EEEEEEEEEEEEbRKNSB_6ParamsERT0_S12_iNS2_IJiiiEEERT_ENKUlRT_iE_clINSK_INSL_IfLm64EEENSN_INS2_IJSP_SO_SU_EEESV_EEEEEEDaS17_i)
$_ZN7cutlass13device_kernelIN5flash19enable_sm80_to_sm89INS1_16FlashAttnBwdSm80INS1_25CollectiveMainloopBwdSm80ILi2ELi2EN4cute5tupleIJNS5_1CILi128EEES8_NS7_ILi64EEEEEENS_10bfloat16_tEfNS_4arch4Sm80ELb1ELb0ELb1ELb1ELb1ELb0ELb0ELb0ELi2ELi4ELi4ELi4ELb0EEENS1_21CollectiveEpilogueBwdISA_SB_SD_Li256ELb1ELb0ELi2EEENS1_25SingleTileBwdLPTSchedulerILb1ELi128ELb1EEEEEEEEEvNT_6ParamsE$_ZZN5flash25CollectiveMainloopBwdSm80ILi2ELi2EN4cute5tupleIJNS1_1CILi128EEES4_NS3_ILi64EEEEEEN7cutlass10bfloat16_tEfNS7_4arch4Sm80ELb1ELb0ELb1ELb1ELb1ELb0ELb0ELb0ELi2ELi4ELi4ELi4ELb0EE3mmaINS_16FlashAttnBwdSm80ISB_NS_21CollectiveEpilogueBwdIS6_S8_SA_Li256ELb1ELb0ELi2EEENS_25SingleTileBwdLPTSchedulerILb1ELi128ELb1EEEE13SharedStorageENS1_6TensorINS1_11ArrayEngineIfLm32EEENS1_6LayoutINS2_IJNS2_IJNS3_ILi2EEESO_EEESO_NS3_ILi4EEEEEENS2_IJNS2_IJNS3_ILi1EEESO_EEESQ_NS3_ILi8EEEEEEEEEEEEbRKNSB_6ParamsERT0_S12_iNS2_IJiiiEEERT_ENKUlRT_iE_clINSK_INSL_IfLm64EEENSN_INS2_IJSP_SO_SU_EEESV_EEEEEEDaS17_i:
        /* <DEDUP_REMOVED lines=13> */
[----:B-1---5:R-:W-:Y:S05]  /*11e60*/  CALL.REL.NOINC `($_ZN7cutlass13device_kernelIN5flash19enable_sm80_to_sm89INS1_16FlashAttnBwdSm80INS1_25CollectiveMainloopBwdSm80ILi2ELi2EN4cute5tupleIJNS5_1CILi128EEES8_NS7_ILi64EEEEEENS_10bfloat16_tEfNS_4arch4Sm80ELb1ELb0ELb1ELb1ELb1ELb0ELb0ELb0ELi2ELi4ELi4ELi4ELb0EEENS1_21CollectiveEpilogueBwdISA_SB_SD_Li256ELb1ELb0ELi2EEENS1_25SingleTileBwdLPTSchedulerILb1ELi128ELb1EEEEEEEEEvNT_6ParamsE$_ZZN4cute7idx2crdIiNS_5tupleIJNS_1CILi32EEENS2_ILi4EEENS2_ILi2EEENS2_ILi1EEEEEENS1_IJS6_S3_NS2_ILi128EEENS2_ILi0EEEEEEEEDaRKT_RKT0_RKT1_ENKUlRKT_RKT0_E_clIS3_S6_EEDaSM_SP_) ;  /* 0xfffff45000007944 */ /* 0x022fea0003c3ffff */
[----:B------:R-:W-:Y:S02]  /*11e70*/  MOV R4, 0x11e90 ;  /* 0x00011e9000047802 */ /* 0x000fe40000000f00 */
[----:B------:R-:W-:Y:S05]  /*11e80*/  CALL.REL.NOINC `($_ZN7cutlass13device_kernelIN5flash19enable_sm80_to_sm89INS1_16FlashAttnBwdSm80INS1_25CollectiveMainloopBwdSm80ILi2ELi2EN4cute5tupleIJNS5_1CILi128EEES8_NS7_ILi64EEEEEENS_10bfloat16_tEfNS_4arch4Sm80ELb1ELb0ELb1ELb1ELb1ELb0ELb0ELb0ELi2ELi4ELi4ELi4ELb0EEENS1_21CollectiveEpilogueBwdISA_SB_SD_Li256ELb1ELb0ELi2EEENS1_25SingleTileBwdLPTSchedulerILb1ELi128ELb1EEEEEEEEEvNT_6ParamsE$_ZZN4cute7idx2crdIiNS_5tupleIJNS_1CILi32EEENS2_ILi4EEENS2_ILi2EEENS2_ILi1EEEEEENS1_IJS6_S3_NS2_ILi128EEENS2_ILi0EEEEEEEEDaRKT_RKT0_RKT1_ENKUlRKT_RKT0_E_clIS4_S3_EEDaSM_SP_) ;  /* 0xfffff49000007944 */ /* 0x000fea0003c3ffff */
[----:B------:R1:W-:Y:S01]  /*11e90*/  STL [R1+0x1388], R6 ;  /* 0x0013880601007387 */ /* 0x0003e20000100800 */
[----:B------:R-:W-:-:S03]  /*11ea0*/  MOV R4, 0x11ec0 ;  /* 0x00011ec000047802 */ /* 0x000fc60000000f00 */
[----:B-1----:R-:W-:Y:S05]  /*11eb0*/  CALL.REL.NOINC `($_ZN7cutlass13device_kernelIN5flash19enable_sm80_to_sm89INS1_16FlashAttnBwdSm80INS1_25CollectiveMainloopBwdSm80ILi2ELi2EN4cute5tupleIJNS5_1CILi128EEES8_NS7_ILi64EEEEEENS_10bfloat16_tEfNS_4arch4Sm80ELb1ELb0ELb1ELb1ELb1ELb0ELb0ELb0ELi2ELi4ELi4ELi4ELb0EEENS1_21CollectiveEpilogueBwdISA_SB_SD_Li256ELb1ELb0ELi2EEENS1_25SingleTileBwdLPTSchedulerILb1ELi128ELb1EEEEEEEEEvNT_6ParamsE$_ZZN4cute7idx2crdIiNS_5tupleIJNS_1CILi32EEENS2_ILi4EEENS2_ILi2EEENS2_ILi1EEEEEENS1_IJS6_S3_NS2_ILi128EEENS2_ILi0EEEEEEEEDaRKT_RKT0_RKT1_ENKUlRKT_RKT0_E_clIS5_S8_EEDaSM_SP_) ;  /* 0xfffff4f000007944 */ /* 0x002fea0003c3ffff */
[----:B------:R1:W-:Y:S01]  /*11ec0*/  STL [R1+0x1394], R2 ;  /* 0x0013940201007387 */ /* 0x0003e20000100800 */
[----:B------:R-:W-:-:S03]  /*11ed0*/  MOV R4, 0x11ef0 ;  /* 0x00011ef000047802 */ /* 0x000fc60000000f00 */
[----:B-1----:R-:W-:Y:S05]  /*11ee0*/  CALL.REL.NOINC `($_ZN7cutlass13device_kernelIN5flash19enable_sm80_to_sm89INS1_16FlashAttnBwdSm80INS1_25CollectiveMainloopBwdSm80ILi2ELi2EN4cute5tupleIJNS5_1CILi128EEES8_NS7_ILi64EEEEEENS_10bfloat16_tEfNS_4arch4Sm80ELb1ELb0ELb1ELb1ELb1ELb0ELb0ELb0ELi2ELi4ELi4ELi4ELb0EEENS1_21CollectiveEpilogueBwdISA_SB_SD_Li256ELb1ELb0ELi2EEENS1_25SingleTileBwdLPTSchedulerILb1ELi128ELb1EEEEEEEEEvNT_6ParamsE$_ZZN4cute9transformINS_5tupleIJNS_1CILi32EEENS2_ILi4EEENS2_ILi2EEENS2_ILi1EEEEEENS1_IJS6_S3_NS2_ILi128EEENS2_ILi0EEEEEEZNS_7idx2crdIiS7_SA_EEDaRKT_RKT0_RKT1_EUlRKT_RKT0_E_EEDaSE_SH_OSI_ENKUlDpSN_E_clIJiiiS9_EEEDaST_) ;  /* 0xfffff5d000007944 */ /* 0x002fea0003c3ffff */
[----:B------:R-:W-:Y:S02]  /*11ef0*/  MOV R4, 0x11f10 ;  /* 0x00011f1000047802 */ /* 0x000fe40000000f00 */
[----:B--2--5:R-:W-:Y:S05]  /*11f00*/  CALL.REL.NOINC `($_ZN7cutlass13device_kernelIN5flash19enable_sm80_to_sm89INS1_16FlashAttnBwdSm80INS1_25CollectiveMainloopBwdSm80ILi2ELi2EN4cute5tupleIJNS5_1CILi128EEES8_NS7_ILi64EEEEEENS_10bfloat16_tEfNS_4arch4Sm80ELb1ELb0ELb1ELb1ELb1ELb0ELb0ELb0ELi2ELi4ELi4ELi4ELb0EEENS1_21CollectiveEpilogueBwdISA_SB_SD_Li256ELb1ELb0ELi2EEENS1_25SingleTileBwdLPTSchedulerILb1ELi128ELb1EEEEEEEEEvNT_6ParamsE$_ZZN4cute7crd2crdINS_5tupleIJiiiNS_1CILi0EEEEEENS1_IJNS2_ILi32EEENS2_ILi4EEENS2_ILi2EEENS2_ILi1EEEEEENS1_IJS8_S8_S8_S8_EEEEEDaRKT_RKT0_RKT1_ENKUlRKT_RKT0_RKT1_E_clIiS5_S8_EEDaSM_SP_SS_) ;  /* 0xffffe93000007944 */ /* 0x024fea0003c3ffff */
[----:B------:R-:W-:Y:S02]  /*11f10*/  MOV R8, R2 ;  /* 0x0000000200087202 */ /* 0x000fe40000000f00 */
[----:B------:R-:W-:Y:S02]  /*11f20*/  MOV R2, 0x11f40 ;  /* 0x00011f4000027802 */ /* 0x000fe40000000f00 */
[----:B------:R-:W-:Y:S05]  /*11f30*/  CALL.REL.NOINC `($_ZN7cutlass13device_kernelIN5flash19enable_sm80_to_sm89INS1_16FlashAttnBwdSm80INS1_25CollectiveMainloopBwdSm80ILi2ELi2EN4cute5tupleIJNS5_1CILi128EEES8_NS7_ILi64EEEEEENS_10bfloat16_tEfNS_4arch4Sm80ELb1ELb0ELb1ELb1ELb1ELb0ELb0ELb0ELi2ELi4ELi4ELi4ELb0EEENS1_21CollectiveEpilogueBwdISA_SB_SD_Li256ELb1ELb0ELi2EEENS1_25SingleTileBwdLPTSchedulerILb1ELi128ELb1EEEEEEEEEvNT_6ParamsE$_ZZN4cute7crd2crdINS_5tupleIJiiiNS_1CILi0EEEEEENS1_IJNS2_ILi32EEENS2_ILi4EEENS2_ILi2EEENS2_ILi1EEEEEENS1_IJS8_S8_S8_S8_EEEEEDaRKT_RKT0_RKT1_ENKUlRKT_RKT0_RKT1_E_clIiS6_S8_EEDaSM_SP_SS_) ;  /* 0xffffe93000007944 */ /* 0x000fea0003c3ffff */
[----:B------:R1:W-:Y:S01]  /*11f40*/  STL [R1+0x1388], R3 ;  /* 0x0013880301007387 */ /* 0x0003e20000100800 */
[----:B------:R-:W-:-:S03]  /*11f50*/  MOV R2, 0x11f70 ;  /* 0x00011f7000027802 */ /* 0x000fc60000000f00 */
[----:B-1----:R-:W-:Y:S05]  /*11f60*/  CALL.REL.NOINC `($_ZN7cutlass13device_kernelIN5flash19enable_sm80_to_sm89INS1_16FlashAttnBwdSm80INS1_25CollectiveMainloopBwdSm80ILi2ELi2EN4cute5tupleIJNS5_1CILi128EEES8_NS7_ILi64EEEEEENS_10bfloat16_tEfNS_4arch4Sm80ELb1ELb0ELb1ELb1ELb1ELb0ELb0ELb0ELi2ELi4ELi4ELi4ELb0EEENS1_21CollectiveEpilogueBwdISA_SB_SD_Li256ELb1ELb0ELi2EEENS1_25SingleTileBwdLPTSchedulerILb1ELi128ELb1EEEEEEEEEvNT_6ParamsE$_ZZN4cute7crd2crdINS_5tupleIJiiiNS_1CILi0EEEEEENS1_IJNS2_ILi32EEENS2_ILi4EEENS2_ILi2EEENS2_ILi1EEEEEENS1_IJS8_S8_S8_S8_EEEEEDaRKT_RKT0_RKT1_ENKUlRKT_RKT0_RKT1_E_clIiS7_S8_EEDaSM_SP_SS_) ;  /* 0xffffe93000007944 */ /* 0x002fea0003c3ffff */
[----:B------:R1:W-:Y:S01]  /*11f70*/  STL [R1+0x1394], R5 ;  /* 0x0013940501007387 */ /* 0x0003e20000100800 */
[----:B------:R-:W-:-:S03]  /*11f80*/  MOV R4, 0x11fa0 ;  /* 0x00011fa000047802 */ /* 0x000fc60000000f00 */
[----:B-1----:R-:W-:Y:S05]  /*11f90*/  CALL.REL.NOINC `($_ZN7cutlass13device_kernelIN5flash19enable_sm80_to_sm89INS1_16FlashAttnBwdSm80INS1_25CollectiveMainloopBwdSm80ILi2ELi2EN4cute5tupleIJNS5_1CILi128EEES8_NS7_ILi64EEEEEENS_10bfloat16_tEfNS_4arch4Sm80ELb1ELb0ELb1ELb1ELb1ELb0ELb0ELb0ELi2ELi4ELi4ELi4ELb0EEENS1_21CollectiveEpilogueBwdISA_SB_SD_Li256ELb1ELb0ELi2EEENS1_25SingleTileBwdLPTSchedulerILb1ELi128ELb1EEEEEEEEEvNT_6ParamsE$_ZZN4cute9transformINS_5tupleIJiiiNS_1CILi0EEEEEENS1_IJNS2_ILi32EEENS2_ILi4EEENS2_ILi2EEENS2_ILi1EEEEEENS1_IJS8_S8_S8_S8_EEEZNS_7crd2crdIS4_S9_SA_EEDaRKT_RKT0_RKT1_EUlRKT_RKT0_RKT1_E_EEDaSE_SH_SK_OT2_ENKUlDpSN_E_clIJiiiS3_EEEDaSX_) ;  /* 0xfffff6c000007944 */ /* 0x002fea0003c3ffff */
[----:B-----5:R2:W-:Y:S01]  /*11fa0*/  STL [R1+0x13a8], R8 ;  /* 0x0013a80801007387 */ /* 0x0205e20000100800 */
[----:B------:R-:W-:Y:S01]  /*11fb0*/  IADD3 R46, R7, 0x30, RZ ;  /* 0x00000030072e7810 */ /* 0x000fe20007ffe0ff */
[----:B------:R-:W-:Y:S01]  /*11fc0*/  IMAD.MOV.U32 R4, RZ, RZ, R2 ;  /* 0x000000ffff047224 */ /* 0x000fe200078e0002 */
[----:B------:R-:W-:Y:S01]  /*11fd0*/  MOV R6, 0x12020 ;  /* 0x0001202000067802 */ /* 0x000fe20000000f00 */
[----:B------:R2:W-:Y:S01]  /*11fe0*/  STL.U8 [R1+0x139c], RZ ;  /* 0x00139cff01007387 */ /* 0x0005e20000100000 */
[----:B------:R-:W-:-:S03]  /*11ff0*/  IMAD.MOV.U32 R47, RZ, RZ, RZ ;  /* 0x000000ffff2f7224 */ /* 0x000fc600078e00ff */
[----:B------:R2:W-:Y:S04]  /*12000*/  STL.64 [R1+0x13a0], R2 ;  /* 0x0013a00201007387 */ /* 0x0005e80000100a00 */
[----:B-12---:R-:W-:Y:S05]  /*12010*/  CALL.REL.NOINC `($_ZN7cutlass13device_kernelIN5flash19enable_sm80_to_sm89INS1_16FlashAttnBwdSm80INS1_25CollectiveMainloopBwdSm80ILi2ELi2EN4cute5tupleIJNS5_1CILi128EEES8_NS7_ILi64EEEEEENS_10bfloat16_tEfNS_4arch4Sm80ELb1ELb0ELb1ELb1ELb1ELb0ELb0ELb0ELi2ELi4ELi4ELi4ELb0EEENS1_21CollectiveEpilogueBwdISA_SB_SD_Li256ELb1ELb0ELi2EEENS1_25SingleTileBwdLPTSchedulerILb1ELi128ELb1EEEEEEEEEvNT_6ParamsE$_ZN4cute3eso3ESOILb1ELb0EJNS_6LayoutINS_5tupleIJNS3_IJNS3_IJNS_1CILi4EEENS4_ILi8EEEEEENS3_IJS5_NS4_ILi2EEEEEEEEENS3_IJNS3_IJS8_S8_EEENS3_IJS8_S6_EEEEEEEEENS3_IJNS3_IJNS3_IJNS_11ScaledBasisIS8_JLi1EEEENSF_INS4_ILi1EEEJLi0EEEEEEENS3_IJNSF_INS4_ILi16EEEJLi0EEEENSF_IS6_JLi1EEEEEEEEEENS3_IJNS3_IJNSF_ISH_JLi1EEEENSF_IS6_JLi0EEEEEEENS3_IJNSF_INS4_ILi64EEEJLi0EEEENSF_ISK_JLi1EEEEEEEEEEEEEEENS_10ViewEngineINS_23ArithmeticTupleIteratorINS_15ArithmeticTupleIJNS4_ILi0EEES12_EEEEEEEEEC2ERKSY_RKS15_) ;  /* 0xffff88a000007944 */ /* 0x006fea0003c3ffff */
[----:B------:R-:W-:Y:S01]  /*12020*/  IMAD.MOV.U32 R10, RZ, RZ, R3 ;  /* 0x000000ffff0a7224 */ /* 0x000fe200078e0003 */
[----:B-1----:R-:W-:Y:S01]  /*12030*/  IADD3 R2, R7, 0x28, RZ ;  /* 0x0000002807027810 */ /* 0x002fe20007ffe0ff */
[----:B------:R-:W-:Y:S01]  /*12040*/  IMAD.MOV.U32 R3, RZ, RZ, R81 ;  /* 0x000000ffff037224 */ /* 0x000fe200078e0051 */
[----:B------:R-:W-:Y:S02]  /*12050*/  MOV R8, 0x12070 ;  /* 0x0001207000087802 */ /* 0x000fe40000000f00 */
[----:B------:R-:W-:Y:S05]  /*12060*/  CALL.REL.NOINC `($_ZN7cutlass13device_kernelIN5flash19enable_sm80_to_sm89INS1_16FlashAttnBwdSm80INS1_25CollectiveMainloopBwdSm80ILi2ELi2EN4cute5tupleIJNS5_1CILi128EEES8_NS7_ILi64EEEEEENS_10bfloat16_tEfNS_4arch4Sm80ELb1ELb0ELb1ELb1ELb1ELb0ELb0ELb0ELi2ELi4ELi4ELi4ELb0EEENS1_21CollectiveEpilogueBwdISA_SB_SD_Li256ELb1ELb0ELi2EEENS1_25SingleTileBwdLPTSchedulerILb1ELi128ELb1EEEEEEEEEvNT_6ParamsE$_ZN4cute3eso3ESOILb0ELb0EJiiEEC2ERKiS4_) ;  /* 0xffff635000007944 */ /* 0x000fea0003c3ffff */
[----:B-1----:R-:W2:Y:S01]  /*12070*/  LDL.64 R2, [R1+0x1388] ;  /* 0x0013880001027983 */ /* 0x002ea20000100a00 */
[----:B------:R-:W-:-:S03]  /*12080*/  MOV R6, 0x120c0 ;  /* 0x000120c000067802 */ /* 0x000fc60000000f00 */
[----:B--2---:R1:W-:Y:S04]  /*12090*/  STL [R1+0x1394], R2 ;  /* 0x0013940201007387 */ /* 0x0043e80000100800 */
[----:B------:R1:W-:Y:S02]  /*120a0*/  STL [R1+0x1398], R3 ;  /* 0x0013980301007387 */ /* 0x0003e40000100800 */
[----:B-1----:R-:W-:Y:S05]  /*120b0*/  CALL.REL.NOINC `($_ZN7cutlass13device_kernelIN5flash19enable_sm80_to_sm89INS1_16FlashAttnBwdSm80INS1_25CollectiveMainloopBwdSm80ILi2ELi2EN4cute5tupleIJNS5_1CILi128EEES8_NS7_ILi64EEEEEENS_10bfloat16_tEfNS_4arch4Sm80ELb1ELb0ELb1ELb1ELb1ELb0ELb0ELb0ELi2ELi4ELi4ELi4ELb0EEENS1_21CollectiveEpilogueBwdISA_SB_SD_Li256ELb1ELb0ELi2EEENS1_25SingleTileBwdLPTSchedulerILb1ELi128ELb1EEEEEEEEEvNT_6ParamsE$_ZN4cute3eso3ESOILb0ELb0EJiNS_5tupleIJiiEEEEEC2ERKiRKS3_) ;  /* 0xffff626000007944 */ /* 0x002fea0003c3ffff */
[----:B------:R2:W5:Y:S04]  /*120c0*/  LDL R5, [R1+0x1390] ;  /* 0x0013900001057983 */ /* 0x0005680000100800 */
[----:B-1----:R2:W5:Y:S01]  /*120d0*/  LDL.64 R2, [R1+0x1388] ;  /* 0x0013880001027983 */ /* 0x0025620000100a00 */
[----:B------:R-:W-:-:S03]  /*120e0*/  MOV R6, 0x12100 ;  /* 0x0001210000067802 */ /* 0x000fc60000000f00 */
[----:B--2--5:R-:W-:Y:S05]  /*120f0*/  CALL.REL.NOINC `($_ZN7cutlass13device_kernelIN5flash19enable_sm80_to_sm89INS1_16FlashAttnBwdSm80INS1_25CollectiveMainloopBwdSm80ILi2ELi2EN4cute5tupleIJNS5_1CILi128EEES8_NS7_ILi64EEEEEENS_10bfloat16_tEfNS_4arch4Sm80ELb1ELb0ELb1ELb1ELb1ELb0ELb0ELb0ELi2ELi4ELi4ELi4ELb0EEENS1_21CollectiveEpilogueBwdISA_SB_SD_Li256ELb1ELb0ELi2EEENS1_25SingleTileBwdLPTSchedulerILb1ELi128ELb1EEEEEEEEEvNT_6ParamsE$_ZN4cute3eso3ESOILb0ELb1EJNS_5tupleIJiNS2_IJiiEEEEEENS2_IJNS_10UnderscoreENS2_IJS5_S5_EEEEEEEEC2ERKS4_RKS7_) ;  /* 0xffff68a000007944 */ /* 0x024fea0003c3ffff */
        /* <DEDUP_REMOVED lines=10> */
[----:B-1---5:R-:W-:Y:S05]  /*121a0*/  CALL.REL.NOINC `($_ZN7cutlass13device_kernelIN5flash19enable_sm80_to_sm89INS1_16FlashAttnBwdSm80INS1_25CollectiveMainloopBwdSm80ILi2ELi2EN4cute5tupleIJNS5_1CILi128EEES8_NS7_ILi64EEEEEENS_10bfloat16_tEfNS_4arch4Sm80ELb1ELb0ELb1ELb1ELb1ELb0ELb0ELb0ELi2ELi4ELi4ELi4ELb0EEENS1_21CollectiveEpilogueBwdISA_SB_SD_Li256ELb1ELb0ELi2EEENS1_25SingleTileBwdLPTSchedulerILb1ELi128ELb1EEEEEEEEEvNT_6ParamsE$_ZN4cute5tupleIJiEEC2ERKi) ;  /* 0xffffa67000007944 */ /* 0x022fea0003c3ffff */
[----:B------:R1:W5:Y:S01]  /*121b0*/  LDL R6, [R1+0x1388] ;  /* 0x0013880001067983 */ /* 0x0003620000100800 */
[----:B------:R-:W-:Y:S01]  /*121c0*/  IMAD.MOV.U32 R3, RZ, RZ, R4 ;  /* 0x000000ffff037224 */ /* 0x000fe200078e0004 */
[----:B------:R-:W-:Y:S02]  /*121d0*/  MOV R2, R81 ;  /* 0x0000005100027202 */ /* 0x000fe40000000f00 */
        /* <DEDUP_REMOVED lines=9> */
[----:B------:R-:W-:-:S02]  /*12270*/  MOV R6, 0x12290 ;  /* 0x0001229000067802 */ /* 0x000fc40000000f00 */
[----:B-1---5:R-:W-:Y:S05]  /*12280*/  CALL.REL.NOINC `($_ZN7cutlass13device_kernelIN5flash19enable_sm80_to_sm89INS1_16FlashAttnBwdSm80INS1_25CollectiveMainloopBwdSm80ILi2ELi2EN4cute5tupleIJNS5_1CILi128EEES8_NS7_ILi64EEEEEENS_10bfloat16_tEfNS_4arch4Sm80ELb1ELb0ELb1ELb1ELb1ELb0ELb0ELb0ELi2ELi4ELi4ELi4ELb0EEENS1_21CollectiveEpilogueBwdISA_SB_SD_Li256ELb1ELb0ELi2EEENS1_25SingleTileBwdLPTSchedulerILb1ELi128ELb1EEEEEEEEEvNT_6ParamsE$_ZN4cute5tupleIJNS_1CILi0EEEiEEC2ERKS2_RKi) ;  /* 0xffffa4a000007944 */ /* 0x022fea0003c3ffff */
[----:B------:R1:W5:Y:S01]  /*12290*/  LDL R54, [R1+0x1388] ;  /* 0x0013880001367983 */ /* 0x0003620000100800 */
[----:B------:R-:W-:Y:S01]  /*122a0*/  IMAD.MOV.U32 R3, RZ, RZ, R4 ;  /* 0x000000ffff037224 */ /* 0x000fe200078e0004 */
[----:B------:R-:W-:-:S02]  /*122b0*/  MOV R2, R7 ;  /* 0x0000000700027202 */ /* 0x000fc40000000f00 */
[----:B------:R-:W-:Y:S02]  /*122c0*/  MOV R10, 0x122e0 ;  /* 0x000122e0000a7802 */ /* 0x000fe40000000f00 */
[----:B-1---5:R-:W-:Y:S05]  /*122d0*/  CALL.REL.NOINC `($_ZN7cutlass13device_kernelIN5flash19enable_sm80_to_sm89INS1_16FlashAttnBwdSm80INS1_25CollectiveMainloopBwdSm80ILi2ELi2EN4cute5tupleIJNS5_1CILi128EEES8_NS7_ILi64EEEEEENS_10bfloat16_tEfNS_4arch4Sm80ELb1ELb0ELb1ELb1ELb1ELb0ELb0ELb0ELi2ELi4ELi4ELi4ELb0EEENS1_21CollectiveEpilogueBwdISA_SB_SD_Li256ELb1ELb0ELi2EEENS1_25SingleTileBwdLPTSchedulerILb1ELi128ELb1EEEEEEEEEvNT_6ParamsE$_ZN4cute5tupleIJiEEC2ERKi) ;  /* 0xffffa54000007944 */ /* 0x022fea0003c3ffff */
[----:B------:R1:W5:Y:S01]  /*122e0*/  LDL R3, [R1+0x1380] ;  /* 0x0013800001037983 */ /* 0x0003620000100800 */
[----:B------:R-:W-:Y:S02]  /*122f0*/  MOV R2, R81 ;  /* 0x0000005100027202 */ /* 0x000fe40000000f00 */
[----:B------:R-:W-:Y:S02]  /*12300*/  MOV R10, 0x12320 ;  /* 0x00012320000a7802 */ /* 0x000fe40000000f00 */
[----:B-1---5:R-:W-:Y:S05]  /*12310*/  CALL.REL.NOINC `($_ZN7cutlass13device_kernelIN5flash19enable_sm80_to_sm89INS1_16FlashAttnBwdSm80INS1_25CollectiveMainloopBwdSm80ILi2ELi2EN4cute5tupleIJNS5_1CILi128EEES8_NS7_ILi64EEEEEENS_10bfloat16_tEfNS_4arch4Sm80ELb1ELb0ELb1ELb1ELb1ELb0ELb0ELb0ELi2ELi4ELi4ELi4ELb0EEENS1_21CollectiveEpilogueBwdISA_SB_SD_Li256ELb1ELb0ELi2EEENS1_25SingleTileBwdLPTSchedulerILb1ELi128ELb1EEEEEEEEEvNT_6ParamsE$_ZN4cute5tupleIJiEEC2ERKi) ;  /* 0xffffa50000007944 */ /* 0x022fea0003c3ffff */
[----:B------:R1:W5:Y:S01]  /*12320*/  LDL R3, [R1+0x1388] ;  /* 0x0013880001037983 */ /* 0x0003620000100800 */
[----:B------:R-:W-:Y:S02]  /*12330*/  MOV R2, R81 ;  /* 0x0000005100027202 */ /* 0x000fe40000000f00 */
[----:B------:R-:W-:Y:S02]  /*12340*/  MOV R6, 0x12360 ;  /* 0x0001236000067802 */ /* 0x000fe40000000f00 */
[----:B-1---5:R-:W-:Y:S05]  /*12350*/  CALL.REL.NOINC `($_ZN7cutlass13device_kernelIN5flash19enable_sm80_to_sm89INS1_16FlashAttnBwdSm80INS1_25CollectiveMainloopBwdSm80ILi2ELi2EN4cute5tupleIJNS5_1CILi128EEES8_NS7_ILi64EEEEEENS_10bfloat16_tEfNS_4arch4Sm80ELb1ELb0ELb1ELb1ELb1ELb0ELb0ELb0ELi2ELi4ELi4ELi4ELb0EEENS1_21CollectiveEpilogueBwdISA_SB_SD_Li256ELb1ELb0ELi2EEENS1_25SingleTileBwdLPTSchedulerILb1ELi128ELb1EEEEEEEEEvNT_6ParamsE$_ZN4cute3eso3ESOILb0ELb1EJiNS_1CILi0EEEEEC2ERKiRKS3_) ;  /* 0xffff685000007944 */ /* 0x022fea0003c3ffff */
[----:B------:R2:W5:Y:S01]  /*12360*/  LDL R10, [R1+0x1388] ;  /* 0x00138800010a7983 */ /* 0x0005620000100800 */
[----:B------:R-:W-:-:S03]  /*12370*/  MOV R4, 0x123a0 ;  /* 0x000123a000047802 */ /* 0x000fc60000000f00 */
[----:B------:R2:W-:Y:S04]  /*12380*/  STL [R1+0x1388], R54 ;  /* 0x0013883601007387 */ /* 0x0005e80000100800 */
[----:B-12--5:R-:W-:Y:S05]  /*12390*/  CALL.REL.NOINC `($_ZN7cutlass13device_kernelIN5flash19enable_sm80_to_sm89INS1_16FlashAttnBwdSm80INS1_25CollectiveMainloopBwdSm80ILi2ELi2EN4cute5tupleIJNS5_1CILi128EEES8_NS7_ILi64EEEEEENS_10bfloat16_tEfNS_4arch4Sm80ELb1ELb0ELb1ELb1ELb1ELb0ELb0ELb0ELi2ELi4ELi4ELi4ELb0EEENS1_21CollectiveEpilogueBwdISA_SB_SD_Li256ELb1ELb0ELi2EEENS1_25SingleTileBwdLPTSchedulerILb1ELi128ELb1EEEEEEEEEvNT_6ParamsE$_ZZN4cuteplIJNS_1CILi0EEEiEJiEEEDaRKNS_15ArithmeticTupleIJDpT_EEERKNS3_IJDpT0_EEEENKUlDpRKT_E_clIJiiEEEDaSH_) ;  /* 0xfffff5f000007944 */ /* 0x026fea0003c3ffff */
[----:B------:R-:W-:Y:S01]  /*123a0*/  IMAD.SHL.U32 R3, R5, 0x10, RZ ;  /* 0x0000001005037824 */ /* 0x000fe200078e00ff */
[----:B------:R-:W-:Y:S02]  /*123b0*/  MOV R2, R81 ;  /* 0x0000005100027202 */ /* 0x000fe40000000f00 */
[----:B------:R-:W-:Y:S02]  /*123c0*/  MOV R10, 0x123e0 ;  /* 0x000123e0000a7802 */ /* 0x000fe40000000f00 */
[----:B-1---5:R-:W-:Y:S05]  /*123d0*/  CALL.REL.NOINC `($_ZN7cutlass13device_kernelIN5flash19enable_sm80_to_sm89INS1_16FlashAttnBwdSm80INS1_25CollectiveMainloopBwdSm80ILi2ELi2EN4cute5tupleIJNS5_1CILi128EEES8_NS7_ILi64EEEEEENS_10bfloat16_tEfNS_4arch4Sm80ELb1ELb0ELb1ELb1ELb1ELb0ELb0ELb0ELi2ELi4ELi4ELi4ELb0EEENS1_21CollectiveEpilogueBwdISA_SB_SD_Li256ELb1ELb0ELi2EEENS1_25SingleTileBwdLPTSchedulerILb1ELi128ELb1EEEEEEEEEvNT_6ParamsE$_ZN4cute5tupleIJiEEC2ERKi) ;  /* 0xffffa44000007944 */ /* 0x022fea0003c3ffff */
[----:B------:R1:W5:Y:S01]  /*123e0*/  LDL R4, [R1+0x1388] ;  /* 0x0013880001047983 */ /* 0x0003620000100800 */
[----:B------:R-:W-:Y:S01]  /*123f0*/  IMAD.SHL.U32 R3, R52, 0x8, RZ ;  /* 0x0000000834037824 */ /* 0x000fe200078e00ff */
        /* <DEDUP_REMOVED lines=20> */
[----:B-1---5:R-:W-:Y:S05]  /*12540*/  CALL.REL.NOINC `($_ZN7cutlass13device_kernelIN5flash19enable_sm80_to_sm89INS1_16FlashAttnBwdSm80INS1_25CollectiveMainloopBwdSm80ILi2ELi2EN4cute5tupleIJNS5_1CILi128EEES8_NS7_ILi64EEEEEENS_10bfloat16_tEfNS_4arch4Sm80ELb1ELb0ELb1ELb1ELb1ELb0ELb0ELb0ELi2ELi4ELi4ELi4ELb0EEENS1_21CollectiveEpilogueBwdISA_SB_SD_Li256ELb1ELb0ELi2EEENS1_25SingleTileBwdLPTSchedulerILb1ELi128ELb1EEEEEEEEEvNT_6ParamsE$_ZN4cute5tupleIJNS_1CILi0EEEiEEC2ERKS2_RKi) ;  /* 0xffffa1e000007944 */ /* 0x022fea0003c3ffff */
[----:B------:R1:W5:Y:S01]  /*12550*/  LDL R52, [R1+0x1388] ;  /* 0x0013880001347983 */ /* 0x0003620000100800 */
[----:B------:R-:W-:Y:S01]  /*12560*/  IMAD.MOV.U32 R3, RZ, RZ, R4 ;  /* 0x000000ffff037224 */ /* 0x000fe200078e0004 */
[----:B------:R-:W-:Y:S02]  /*12570*/  MOV R2, R81 ;  /* 0x0000005100027202 */ /* 0x000fe40000000f00 */
[----:B------:R-:W-:-:S02]  /*12580*/  MOV R6, 0x125a0 ;  /* 0x000125a000067802 */ /* 0x000fc40000000f00 */
[----:B-1---5:R-:W-:Y:S05]  /*12590*/  CALL.REL.NOINC `($_ZN7cutlass13device_kernelIN5flash19enable_sm80_to_sm89INS1_16FlashAttnBwdSm80INS1_25CollectiveMainloopBwdSm80ILi2ELi2EN4cute5tupleIJNS5_1CILi128EEES8_NS7_ILi64EEEEEENS_10bfloat16_tEfNS_4arch4Sm80ELb1ELb0ELb1ELb1ELb1ELb0ELb0ELb0ELi2ELi4ELi4ELi4ELb0EEENS1_21CollectiveEpilogueBwdISA_SB_SD_Li256ELb1ELb0ELi2EEENS1_25SingleTileBwdLPTSchedulerILb1ELi128ELb1EEEEEEEEEvNT_6ParamsE$_ZN4cute3eso3ESOILb0ELb1EJiNS_1CILi0EEEEEC2ERKiRKS3_) ;  /* 0xffff661000007944 */ /* 0x022fea0003c3ffff */
[----:B------:R2:W5:Y:S01]  /*125a0*/  LDL R10, [R1+0x1388] ;  /* 0x00138800010a7983 */ /* 0x0005620000100800 */
[----:B------:R-:W-:-:S02]  /*125b0*/  MOV R11, R81 ;  /* 0x00000051000b7202 */ /* 0x000fc40000000f00 */
[----:B------:R-:W-:Y:S01]  /*125c0*/  MOV R86, 0x125f0 ;  /* 0x000125f000567802 */ /* 0x000fe20000000f00 */
[----:B------:R2:W-:Y:S04]  /*125d0*/  STL [R1+0x1388], R52 ;  /* 0x0013883401007387 */ /* 0x0005e80000100800 */
[----:B-12--5:R-:W-:Y:S05]  /*125e0*/  CALL.REL.NOINC `($_ZN7cutlass13device_kernelIN5flash19enable_sm80_to_sm89INS1_16FlashAttnBwdSm80INS1_25CollectiveMainloopBwdSm80ILi2ELi2EN4cute5tupleIJNS5_1CILi128EEES8_NS7_ILi64EEEEEENS_10bfloat16_tEfNS_4arch4Sm80ELb1ELb0ELb1ELb1ELb1ELb0ELb0ELb0ELi2ELi4ELi4ELi4ELb0EEENS1_21CollectiveEpilogueBwdISA_SB_SD_Li256ELb1ELb0ELi2EEENS1_25SingleTileBwdLPTSchedulerILb1ELi128ELb1EEEEEEEEEvNT_6ParamsE$_ZZN4cuteplIJiEJNS_1CILi0EEEiEEEDaRKNS_15ArithmeticTupleIJDpT_EEERKNS3_IJDpT0_EEEENKUlDpRKT_E_clIJiiEEEDaSH_) ;  /* 0xfffff51000007944 */ /* 0x026fea0003c3ffff */
[----:B-----5:R-:W-:Y:S01]  /*125f0*/  IMAD.IADD R4, R3, 0x1, R19 ;  /* 0x0000000103047824 */ /* 0x020fe200078e0213 */
[----:B------:R-:W-:Y:S02]  /*12600*/  IADD3 R10, R18, R2, RZ ;  /* 0x00000002120a7210 */ /* 0x000fe40007ffe0ff */
[----:B------:R-:W-:Y:S02]  /*12610*/  MOV R52, 0x12640 ;  /* 0x0001264000347802 */ /* 0x000fe40000000f00 */
[----:B------:R2:W-:Y:S04]  /*12620*/  STL [R1+0x1388], R4 ;  /* 0x0013880401007387 */ /* 0x0005e80000100800 */
[----:B-12---:R-:W-:Y:S05]  /*12630*/  CALL.REL.NOINC `($_ZN7cutlass13device_kernelIN5flash19enable_sm80_to_sm89INS1_16FlashAttnBwdSm80INS1_25CollectiveMainloopBwdSm80ILi2ELi2EN4cute5tupleIJNS5_1CILi128EEES8_NS7_ILi64EEEEEENS_10bfloat16_tEfNS_4arch4Sm80ELb1ELb0ELb1ELb1ELb1ELb0ELb0ELb0ELi2ELi4ELi4ELi4ELb0EEENS1_21CollectiveEpilogueBwdISA_SB_SD_Li256ELb1ELb0ELi2EEENS1_25SingleTileBwdLPTSchedulerILb1ELi128ELb1EEEEEEEEEvNT_6ParamsE$_ZZN4cuteplIJiiEJiiEEEDaRKNS_15ArithmeticTupleIJDpT_EEERKNS1_IJDpT0_EEEENKUlDpRKT_E_clIJiiEEEDaSF_) ;  /* 0xfffff6d000007944 */ /* 0x006fea0003c3ffff */
[----:B-----5:R2:W-:Y:S01]  /*12640*/  STL [R1+0x1388], R5 ;  /* 0x0013880501007387 */ /* 0x0205e20000100800 */
[----:B------:R-:W-:-:S03]  /*12650*/  MOV R78, 0x12670 ;  /* 0x00012670004e7802 */ /* 0x000fc60000000f00 */
[----:B-12---:R-:W-:Y:S05]  /*12660*/  CALL.REL.NOINC `($_ZN7cutlass13device_kernelIN5flash19enable_sm80_to_sm89INS1_16FlashAttnBwdSm80INS1_25CollectiveMainloopBwdSm80ILi2ELi2EN4cute5tupleIJNS5_1CILi128EEES8_NS7_ILi64EEEEEENS_10bfloat16_tEfNS_4arch4Sm80ELb1ELb0ELb1ELb1ELb1ELb0ELb0ELb0ELi2ELi4ELi4ELi4ELb0EEENS1_21CollectiveEpilogueBwdISA_SB_SD_Li256ELb1ELb0ELi2EEENS1_25SingleTileBwdLPTSchedulerILb1ELi128ELb1EEEEEEEEEvNT_6ParamsE$_ZZN4cuteplIJiiEJNS_1CILi0EEES2_EEEDaRKNS_15ArithmeticTupleIJDpT_EEERKNS3_IJDpT0_EEEENKUlDpRKT_E_clIJiiEEEDaSH_) ;  /* 0xfffff59000007944 */ /* 0x006fea0003c3ffff */
[----:B------:R-:W-:Y:S02]  /*12670*/  MOV R6, 0x12690 ;  /* 0x0001269000067802 */ /* 0x000fe40000000f00 */
[----:B-1---5:R-:W-:Y:S05]  /*12680*/  CALL.REL.NOINC `($_ZN7cutlass13device_kernelIN5flash19enable_sm80_to_sm89INS1_16FlashAttnBwdSm80INS1_25CollectiveMainloopBwdSm80ILi2ELi2EN4cute5tupleIJNS5_1CILi128EEES8_NS7_ILi64EEEEEENS_10bfloat16_tEfNS_4arch4Sm80ELb1ELb0ELb1ELb1ELb1ELb0ELb0ELb0ELi2ELi4ELi4ELi4ELb0EEENS1_21CollectiveEpilogueBwdISA_SB_SD_Li256ELb1ELb0ELi2EEENS1_25SingleTileBwdLPTSchedulerILb1ELi128ELb1EEEEEEEEEvNT_6ParamsE$_ZN4cute3eso3ESOILb1ELb0EJNS_6LayoutINS_5tupleIJNS3_IJNS_1CILi2EEES5_EEES5_NS4_ILi8EEEEEENS3_IJNS3_IJNS_11ScaledBasisINS4_ILi1EEEJLi1EEEENS9_IS7_JLi0EEEEEEENS9_INS4_ILi64EEEJLi0EEEENS9_INS4_ILi16EEEJLi1EEEEEEEEENS_15ArithmeticTupleIJiiEEEEEC2ERKSJ_RKSL_) ;  /* 0xffff8b2000007944 */ /* 0x022fea0003c3ffff */
[----:B------:R-:W2:Y:S01]  /*12690*/  LDL.64 R10, [R1+0x1388] ;  /* 0x00138800010a7983 */ /* 0x000ea20000100a00 */
[----:B-1----:R-:W-:-:S03]  /*126a0*/  MOV R4, 0x126d0 ;  /* 0x000126d000047802 */ /* 0x002fc60000000f00 */
[----:B--2---:R1:W-:Y:S04]  /*126b0*/  STL [R1+0x1388], R11 ;  /* 0x0013880b01007387 */ /* 0x0043e80000100800 */
[----:B-1----:R-:W-:Y:S05]  /*126c0*/  CALL.REL.NOINC `($_ZN7cutlass13device_kernelIN5flash19enable_sm80_to_sm89INS1_16FlashAttnBwdSm80INS1_25CollectiveMainloopBwdSm80ILi2ELi2EN4cute5tupleIJNS5_1CILi128EEES8_NS7_ILi64EEEEEENS_10bfloat16_tEfNS_4arch4Sm80ELb1ELb0ELb1ELb1ELb1ELb0ELb0ELb0ELi2ELi4ELi4ELi4ELb0EEENS1_21CollectiveEpilogueBwdISA_SB_SD_Li256ELb1ELb0ELi2EEENS1_25SingleTileBwdLPTSchedulerILb1ELi128ELb1EEEEEEEEEvNT_6ParamsE$_ZZN4cuteplIJNS_1CILi0EEES2_EJiiEEEDaRKNS_15ArithmeticTupleIJDpT_EEERKNS3_IJDpT0_EEEENKUlDpRKT_E_clIJiiEEEDaSH_) ;  /* 0xfffff1d000007944 */ /* 0x002fea0003c3ffff */
[----:B------:R-:W-:Y:S02]  /*126d0*/  MOV R6, 0x126f0 ;  /* 0x000126f000067802 */ /* 0x000fe40000000f00 */
[----:B-1---5:R-:W-:Y:S05]  /*126e0*/  CALL.REL.NOINC `($_ZN7cutlass13device_kernelIN5flash19enable_sm80_to_sm89INS1_16FlashAttnBwdSm80INS1_25CollectiveMainloopBwdSm80ILi2ELi2EN4cute5tupleIJNS5_1CILi128EEES8_NS7_ILi64EEEEEENS_10bfloat16_tEfNS_4arch4Sm80ELb1ELb0ELb1ELb1ELb1ELb0ELb0ELb0ELi2ELi4ELi4ELi4ELb0EEENS1_21CollectiveEpilogueBwdISA_SB_SD_Li256ELb1ELb0ELi2EEENS1_25SingleTileBwdLPTSchedulerILb1ELi128ELb1EEEEEEEEEvNT_6ParamsE$_ZN4cute3eso3ESOILb1ELb0EJNS_6LayoutINS_5tupleIJNS3_IJNS_1CILi2EEES5_EEES5_NS4_ILi8EEEEEENS3_IJNS3_IJNS_11ScaledBasisINS4_ILi1EEEJLi1EEEENS9_IS7_JLi0EEEEEEENS9_INS4_ILi64EEEJLi0EEEENS9_INS4_ILi16EEEJLi1EEEEEEEEENS_10ViewEngineINS_23ArithmeticTupleIteratorINS_15ArithmeticTupleIJiiEEEEEEEEEC2ERKSJ_RKSP_) ;  /* 0xffff8a6000007944 */ /* 0x022fea0003c3ffff */
[----:B-1----:R1:W5:Y:S01]  /*126f0*/  LDL.64 R2, [R1+0x1388] ;  /* 0x0013880001027983 */ /* 0x0023620000100a00 */
[----:B------:R-:W-:-:S03]  /*12700*/  MOV R6, 0x12720 ;  /* 0x0001272000067802 */ /* 0x000fc60000000f00 */
[----:B-1---5:R-:W-:Y:S05]  /*12710*/  CALL.REL.NOINC `($_ZN7cutlass13device_kernelIN5flash19enable_sm80_to_sm89INS1_16FlashAttnBwdSm80INS1_25CollectiveMainloopBwdSm80ILi2ELi2EN4cute5tupleIJNS5_1CILi128EEES8_NS7_ILi64EEEEEENS_10bfloat16_tEfNS_4arch4Sm80ELb1ELb0ELb1ELb1ELb1ELb0ELb0ELb0ELi2ELi4ELi4ELi4ELb0EEENS1_21CollectiveEpilogueBwdISA_SB_SD_Li256ELb1ELb0ELi2EEENS1_25SingleTileBwdLPTSchedulerILb1ELi128ELb1EEEEEEEEEvNT_6ParamsE$_ZN4cute3eso3ESOILb1ELb0EJNS_6LayoutINS_5tupleIJNS3_IJNS_1CILi2EEES5_EEENS3_IJS5_NS4_ILi8EEEEEEEEENS3_IJNS3_IJS5_NS4_ILi4EEEEEENS3_IJNS4_ILi1EEES7_EEEEEEEENS_10ViewEngineIPfEEEEC2ERKSF_RKSI_) ;  /* 0xffff895000007944 */ /* 0x022fea0003c3ffff */
[----:B-1----:R1:W5:Y:S01]  /*12720*/  LDL.64 R48, [R1+0x1388] ;  /* 0x0013880001307983 */ /* 0x0023620000100a00 */
[----:B------:R-:W-:-:S03]  /*12730*/  MOV R6, 0x12750 ;  /* 0x0001275000067802 */ /* 0x000fc60000000f00 */
[----:B-1---5:R-:W-:Y:S05]  /*12740*/  CALL.REL.NOINC `($_ZN7cutlass13device_kernelIN5flash19enable_sm80_to_sm89INS1_16FlashAttnBwdSm80INS1_25CollectiveMainloopBwdSm80ILi2ELi2EN4cute5tupleIJNS5_1CILi128EEES8_NS7_ILi64EEEEEENS_10bfloat16_tEfNS_4arch4Sm80ELb1ELb0ELb1ELb1ELb1ELb0ELb0ELb0ELi2ELi4ELi4ELi4ELb0EEENS1_21CollectiveEpilogueBwdISA_SB_SD_Li256ELb1ELb0ELi2EEENS1_25SingleTileBwdLPTSchedulerILb1ELi128ELb1EEEEEEEEEvNT_6ParamsE$_ZN4cute3eso3ESOILb1ELb0EJNS_6LayoutINS_5tupleIJNS3_IJNS_1CILi2EEES5_EEENS3_IJS5_NS4_ILi8EEEEEEEEENS3_IJNS3_IJNS_11ScaledBasisIS7_JLi0EEEENSA_INS4_ILi64EEEJLi0EEEEEEENS3_IJNSA_INS4_ILi1EEEJLi1EEEENSA_INS4_ILi16EEEJLi1EEEEEEEEEEEENS_10ViewEngineINS_23ArithmeticTupleIteratorINS_15ArithmeticTupleIJiiEEEEEEEEEC2ERKSL_RKSR_) ;  /* 0xffff88c000007944 */ /* 0x022fea0003c3ffff */
[----:B-1----:R1:W5:Y:S01]  /*12750*/  LDL.64 R4, [R1+0x1388] ;  /* 0x0013880001047983 */ /* 0x0023620000100a00 */
[----:B------:R-:W-:-:S03]  /*12760*/  MOV R6, 0x12780 ;  /* 0x0001278000067802 */ /* 0x000fc60000000f00 */
[----:B-1---5:R-:W-:Y:S05]  /*12770*/  CALL.REL.NOINC `($_ZN7cutlass13device_kernelIN5flash19enable_sm80_to_sm89INS1_16FlashAttnBwdSm80INS1_25CollectiveMainloopBwdSm80ILi2ELi2EN4cute5tupleIJNS5_1CILi128EEES8_NS7_ILi64EEEEEENS_10bfloat16_tEfNS_4arch4Sm80ELb1ELb0ELb1ELb1ELb1ELb0ELb0ELb0ELi2ELi4ELi4ELi4ELb0EEENS1_21CollectiveEpilogueBwdISA_SB_SD_Li256ELb1ELb0ELi2EEENS1_25SingleTileBwdLPTSchedulerILb1ELi128ELb1EEEEEEEEEvNT_6ParamsE$_ZN4cute3eso3ESOILb1ELb0EJNS_6LayoutINS_5tupleIJNS3_IJNS3_IJNS_1CILi4EEENS4_ILi8EEEEEENS3_IJS5_NS4_ILi2EEEEEEEEENS3_IJNS3_IJS8_S8_EEENS3_IJS8_S6_EEEEEEEEENS3_IJNS3_IJNS3_IJNS_11ScaledBasisIS8_JLi1EEEENSF_INS4_ILi1EEEJLi0EEEEEEENS3_IJNSF_INS4_ILi16EEEJLi0EEEENSF_IS6_JLi1EEEEEEEEEENS3_IJNS3_IJNSF_ISH_JLi1EEEENSF_IS6_JLi0EEEEEEENS3_IJNSF_INS4_ILi64EEEJLi0EEEENSF_ISK_JLi1EEEEEEEEEEEEEEENS_10ViewEngineINS_23ArithmeticTupleIteratorINS_15ArithmeticTupleIJNS4_ILi0EEES12_EEEEEEEEEC2ERKSY_RKS15_) ;  /* 0xffff814000007944 */ /* 0x022fea0003c3ffff */
[----:B-1----:R-:W-:Y:S02]  /*12780*/  MOV R2, 0x127a0 ;  /* 0x000127a000027802 */ /* 0x002fe40000000f00 */
[----:B------:R-:W-:Y:S05]  /*12790*/  CALL.REL.NOINC `($_ZN7cutlass13device_kernelIN5flash19enable_sm80_to_sm89INS1_16FlashAttnBwdSm80INS1_25CollectiveMainloopBwdSm80ILi2ELi2EN4cute5tupleIJNS5_1CILi128EEES8_NS7_ILi64EEEEEENS_10bfloat16_tEfNS_4arch4Sm80ELb1ELb0ELb1ELb1ELb1ELb0ELb0ELb0ELi2ELi4ELi4ELi4ELb0EEENS1_21CollectiveEpilogueBwdISA_SB_SD_Li256ELb1ELb0ELi2EEENS1_25SingleTileBwdLPTSchedulerILb1ELi128ELb1EEEEEEEEEvNT_6ParamsE$_ZN4cute3eso3ESOILb1ELb0EJNS_6LayoutINS_5tupleIJNS3_IJNS_1CILi2EEES5_EEENS3_IJS5_NS4_ILi8EEEEEEEEENS3_IJNS3_IJNS_11ScaledBasisIS7_JLi0EEEENSA_INS4_ILi64EEEJLi0EEEEEEENS3_IJNSA_INS4_ILi1EEEJLi1EEEENSA_INS4_ILi16EEEJLi1EEEEEEEEEEEENS_10ViewEngineINS_23ArithmeticTupleIteratorINS_15ArithmeticTupleIJNS4_ILi0EEESP_EEEEEEEEEC2ERKSL_RKSS_) ;  /* 0xffff881000007944 */ /* 0x000fea0003c3ffff */
[----:B------:R2:W-:Y:S01]  /*127a0*/  STL [R1+0x1388], R5 ;  /* 0x0013880501007387 */ /* 0x0005e20000100800 */
[----:B------:R-:W-:-:S03]  /*127b0*/  MOV R78, 0x127d0 ;  /* 0x000127d0004e7802 */ /* 0x000fc60000000f00 */
[----:B-12---:R-:W-:Y:S05]  /*127c0*/  CALL.REL.NOINC `($_ZN7cutlass13device_kernelIN5flash19enable_sm80_to_sm89INS1_16FlashAttnBwdSm80INS1_25CollectiveMainloopBwdSm80ILi2ELi2EN4cute5tupleIJNS5_1CILi128EEES8_NS7_ILi64EEEEEENS_10bfloat16_tEfNS_4arch4Sm80ELb1ELb0ELb1ELb1ELb1ELb0ELb0ELb0ELi2ELi4ELi4ELi4ELb0EEENS1_21CollectiveEpilogueBwdISA_SB_SD_Li256ELb1ELb0ELi2EEENS1_25SingleTileBwdLPTSchedulerILb1ELi128ELb1EEEEEEEEEvNT_6ParamsE$_ZZN4cuteplIJiiEJNS_1CILi0EEES2_EEEDaRKNS_15ArithmeticTupleIJDpT_EEERKNS3_IJDpT0_EEEENKUlDpRKT_E_clIJiiEEEDaSH_) ;  /* 0xfffff43000007944 */ /* 0x006fea0003c3ffff */
        /* <DEDUP_REMOVED lines=11> */
[----:B-1----:R-:W-:Y:S05]  /*12880*/  CALL.REL.NOINC `($_ZN7cutlass13device_kernelIN5flash19enable_sm80_to_sm89INS1_16FlashAttnBwdSm80INS1_25CollectiveMainloopBwdSm80ILi2ELi2EN4cute5tupleIJNS5_1CILi128EEES8_NS7_ILi64EEEEEENS_10bfloat16_tEfNS_4arch4Sm80ELb1ELb0ELb1ELb1ELb1ELb0ELb0ELb0ELi2ELi4ELi4ELi4ELb0EEENS1_21CollectiveEpilogueBwdISA_SB_SD_Li256ELb1ELb0ELi2EEENS1_25SingleTileBwdLPTSchedulerILb1ELi128ELb1EEEEEEEEEvNT_6ParamsE$_ZN4cute3eso3ESOILb0ELb1EJiNS_1CILi0EEEEEC2ERKiRKS3_) ;  /* 0xffff632000007944 */ /* 0x002fea0003c3ffff */
[----:B-1----:R-:W2:Y:S01]  /*12890*/  LDL R2, [R1+0x1388] ;  /* 0x0013880001027983 */ /* 0x002ea20000100800 */
[----:B------:R-:W-:Y:S02]  /*128a0*/  MOV R10, 0x12910 ;  /* 0x00012910000a7802 */ /* 0x000fe40000000f00 */
[----:B--2---:R-:W-:-:S04]  /*128b0*/  LEA.HI R11, R2, R2, RZ, 0x1 ;  /* 0x00000002020b7211 */ /* 0x004fc800078f08ff */
[----:B------:R-:W-:-:S05]  /*128c0*/  LOP3.LUT R3, R11, 0x1ffffffe, RZ, 0xc0, !PT ;  /* 0x1ffffffe0b037812 */ /* 0x000fca00078ec0ff */
[----:B------:R-:W-:Y:S02]  /*128d0*/  IMAD.IADD R3, R2, 0x1, -R3 ;  /* 0x0000000102037824 */ /* 0x000fe400078e0a03 */
[----:B------:R-:W-:Y:S02]  /*128e0*/  IMAD.MOV.U32 R2, RZ, RZ, R81 ;  /* 0x000000ffff027224 */ /* 0x000fe400078e0051 */
[----:B------:R-:W-:Y:S02]  /*128f0*/  IMAD.SHL.U32 R3, R3, 0x8, RZ ;  /* 0x0000000803037824 */ /* 0x000fe400078e00ff */
[----:B------:R-:W-:Y:S05]  /*12900*/  CALL.REL.NOINC `($_ZN7cutlass13device_kernelIN5flash19enable_sm80_to_sm89INS1_16FlashAttnBwdSm80INS1_25CollectiveMainloopBwdSm80ILi2ELi2EN4cute5tupleIJNS5_1CILi128EEES8_NS7_ILi64EEEEEENS_10bfloat16_tEfNS_4arch4Sm80ELb1ELb0ELb1ELb1ELb1ELb0ELb0ELb0ELi2ELi4ELi4ELi4ELb0EEENS1_21CollectiveEpilogueBwdISA_SB_SD_Li256ELb1ELb0ELi2EEENS1_25SingleTileBwdLPTSchedulerILb1ELi128ELb1EEEEEEEEEvNT_6ParamsE$_ZN4cute5tupleIJiEEC2ERKi) ;  /* 0xffff9f1000007944 */ /* 0x000fea0003c3ffff */
[----:B------:R1:W5:Y:S01]  /*12910*/  LDL R6, [R1+0x1388] ;  /* 0x0013880001067983 */ /* 0x0003620000100800 */
[----:B------:R-:W-:Y:S01]  /*12920*/  IMAD.SHL.U32 R3, R11, 0x20, RZ ;  /* 0x000000200b037824 */ /* 0x000fe200078e00ff */
[----:B------:R-:W-:Y:S01]  /*12930*/  MOV R10, 0x12970 ;  /* 0x00012970000a7802 */ /* 0x000fe20000000f00 */
[----:B------:R-:W-:-:S03]  /*12940*/  IMAD.MOV.U32 R2, RZ, RZ, R81 ;  /* 0x000000ffff027224 */ /* 0x000fc600078e0051 */
[----:B------:R-:W-:Y:S02]  /*12950*/  LOP3.LUT R3, R3, 0xffffffc0, RZ, 0xc0, !PT ;  /* 0xffffffc003037812 */ /* 0x000fe400078ec0ff */
        /* <DEDUP_REMOVED lines=19> */
[----:B------:R-:W2:Y:S02]  /*12a90*/  LDL R3, [R1+0x1388] ;  /* 0x0013880001037983 */ /* 0x000ea40000100800 */
[----:B--2---:R-:W-:Y:S02]  /*12aa0*/  IADD3 R3, R6, R3, RZ ;  /* 0x0000000306037210 */ /* 0x004fe40007ffe0ff */
[----:B------:R-:W-:Y:S02]  /*12ab0*/  MOV R6, 0x12ad0 ;  /* 0x00012ad000067802 */ /* 0x000fe40000000f00 */
[----:B------:R-:W-:Y:S05]  /*12ac0*/  CALL.REL.NOINC `($_ZN7cutlass13device_kernelIN5flash19enable_sm80_to_sm89INS1_16FlashAttnBwdSm80INS1_25CollectiveMainloopBwdSm80ILi2ELi2EN4cute5tupleIJNS5_1CILi128EEES8_NS7_ILi64EEEEEENS_10bfloat16_tEfNS_4arch4Sm80ELb1ELb0ELb1ELb1ELb1ELb0ELb0ELb0ELi2ELi4ELi4ELi4ELb0EEENS1_21CollectiveEpilogueBwdISA_SB_SD_Li256ELb1ELb0ELi2EEENS1_25SingleTileBwdLPTSchedulerILb1ELi128ELb1EEEEEEEEEvNT_6ParamsE$_ZZN4cuteplIJiEJiEEEDaRKNS_15ArithmeticTupleIJDpT_EEERKNS1_IJDpT0_EEEENKUlDpRKT_E_clIJiEEEDaSF_) ;  /* 0xfffff0b000007944 */ /* 0x000fea0003c3ffff */
[----:B------:R-:W-:Y:S02]  /*12ad0*/  MOV R2, R81 ;  /* 0x0000005100027202 */ /* 0x000fe40000000f00 */
[----:B------:R-:W-:Y:S02]  /*12ae0*/  MOV R6, 0x12b00 ;  /* 0x00012b0000067802 */ /* 0x000fe40000000f00 */
[----:B-1---5:R-:W-:Y:S05]  /*12af0*/  CALL.REL.NOINC `($_ZN7cutlass13device_kernelIN5flash19enable_sm80_to_sm89INS1_16FlashAttnBwdSm80INS1_25CollectiveMainloopBwdSm80ILi2ELi2EN4cute5tupleIJNS5_1CILi128EEES8_NS7_ILi64EEEEEENS_10bfloat16_tEfNS_4arch4Sm80ELb1ELb0ELb1ELb1ELb1ELb0ELb0ELb0ELi2ELi4ELi4ELi4ELb0EEENS1_21CollectiveEpilogueBwdISA_SB_SD_Li256ELb1ELb0ELi2EEENS1_25SingleTileBwdLPTSchedulerILb1ELi128ELb1EEEEEEEEEvNT_6ParamsE$_ZN4cute3eso3ESOILb0ELb1EJiNS_1CILi0EEEEEC2ERKiRKS3_) ;  /* 0xffff60b000007944 */ /* 0x022fea0003c3ffff */
[----:B-1----:R1:W5:Y:S01]  /*12b00*/  LDL R3, [R1+0x1388] ;  /* 0x0013880001037983 */ /* 0x0023620000100800 */
[----:B------:R-:W-:-:S03]  /*12b10*/  MOV R50, 0x12b30 ;  /* 0x00012b3000327802 */ /* 0x000fc60000000f00 */
[----:B-1---5:R-:W-:Y:S05]  /*12b20*/  CALL.REL.NOINC `($_ZN7cutlass13device_kernelIN5flash19enable_sm80_to_sm89INS1_16FlashAttnBwdSm80INS1_25CollectiveMainloopBwdSm80ILi2ELi2EN4cute5tupleIJNS5_1CILi128EEES8_NS7_ILi64EEEEEENS_10bfloat16_tEfNS_4arch4Sm80ELb1ELb0ELb1ELb1ELb1ELb0ELb0ELb0ELi2ELi4ELi4ELi4ELb0EEENS1_21CollectiveEpilogueBwdISA_SB_SD_Li256ELb1ELb0ELi2EEENS1_25SingleTileBwdLPTSchedulerILb1ELi128ELb1EEEEEEEEEvNT_6ParamsE$_ZZN4cuteplIJiEJNS_1CILi0EEES2_EEEDaRKNS_15ArithmeticTupleIJDpT_EEERKNS3_IJDpT0_EEEENKUlDpRKT_E_clIJiS2_EEEDaSH_) ;  /* 0xffffef6000007944 */ /* 0x022fea0003c3ffff */
[----:B------:R2:W-:Y:S01]  /*12b30*/  STL [R1+0x1388], R5 ;  /* 0x0013880501007387 */ /* 0x0005e20000100800 */
[----:B-----5:R-:W-:Y:S02]  /*12b40*/  IADD3 R10, R3, R4, RZ ;  /* 0x00000004030a7210 */ /* 0x020fe40007ffe0ff */
[----:B------:R-:W-:-:S02]  /*12b50*/  MOV R50, 0x12b70 ;  /* 0x00012b7000327802 */ /* 0x000fc40000000f00 */
[----:B-12---:R-:W-:Y:S05]  /*12b60*/  CALL.REL.NOINC `($_ZN7cutlass13device_kernelIN5flash19enable_sm80_to_sm89INS1_16FlashAttnBwdSm80INS1_25CollectiveMainloopBwdSm80ILi2ELi2EN4cute5tupleIJNS5_1CILi128EEES8_NS7_ILi64EEEEEENS_10bfloat16_tEfNS_4arch4Sm80ELb1ELb0ELb1ELb1ELb1ELb0ELb0ELb0ELi2ELi4ELi4ELi4ELb0EEENS1_21CollectiveEpilogueBwdISA_SB_SD_Li256ELb1ELb0ELi2EEENS1_25SingleTileBwdLPTSchedulerILb1ELi128ELb1EEEEEEEEEvNT_6ParamsE$_ZZN4cuteplIJiiEJiNS_1CILi0EEEEEEDaRKNS_15ArithmeticTupleIJDpT_EEERKNS3_IJDpT0_EEEENKUlDpRKT_E_clIJiiEEEDaSH_) ;  /* 0xfffff12000007944 */ /* 0x006fea0003c3ffff */
[----:B-----5:R-:W-:Y:S02]  /*12b70*/  LEA R3, R17, R2, 0x7 ;  /* 0x0000000211037211 */ /* 0x020fe400078e38ff */
[----:B------:R-:W-:-:S02]  /*12b80*/  MOV R2, 0x12ba0 ;  /* 0x00012ba000027802 */ /* 0x000fc40000000f00 */
[----:B-1----:R-:W-:Y:S05]  /*12b90*/  CALL.REL.NOINC `($_ZN7cutlass13device_kernelIN5flash19enable_sm80_to_sm89INS1_16FlashAttnBwdSm80INS1_25CollectiveMainloopBwdSm80ILi2ELi2EN4cute5tupleIJNS5_1CILi128EEES8_NS7_ILi64EEEEEENS_10bfloat16_tEfNS_4arch4Sm80ELb1ELb0ELb1ELb1ELb1ELb0ELb0ELb0ELi2ELi4ELi4ELi4ELb0EEENS1_21CollectiveEpilogueBwdISA_SB_SD_Li256ELb1ELb0ELi2EEENS1_25SingleTileBwdLPTSchedulerILb1ELi128ELb1EEEEEEEEEvNT_6ParamsE$_ZN73_INTERNAL_24fd9406_37_flash_bwd_hdim64_bf16_softcap_sm80_cu_8e232a79_330714__viaddmin_s32Eiii) ;  /* 0xffff9f6000007944 */ /* 0x002fea0003c3ffff */
[----:B------:R1:W-:Y:S02]  /*12ba0*/  STL [R1+0x13ac], RZ ;  /* 0x0013acff01007387 */ /* 0x0003e40000100800 */
.L_x_2867:
[C---:B--2---:R-:W-:Y:S01]  /*12bb0*/  IADD3 R50, R15.reuse, 0x1, RZ ;  /* 0x000000010f327810 */ /* 0x044fe20007ffe0ff */
[----:B------:R-:W-:Y:S01]  /*12bc0*/  IMAD.MOV.U32 R3, RZ, RZ, R15 ;  /* 0x000000ffff037224 */ /* 0x000fe200078e000f */
[----:B------:R-:W-:Y:S01]  /*12bd0*/  ISETP.GE.U32.AND P0, PT, R15, 0xf, PT ;  /* 0x0000000f0f00780c */ /* 0x000fe20003f06070 */
[----:B------:R-:W-:Y:S01]  /*12be0*/  IMAD.MOV.U32 R13, RZ, RZ, R81 ;  /* 0x000000ffff0d7224 */ /* 0x000fe200078e0051 */
[----:B-1----:R-:W-:Y:S01]  /*12bf0*/  MOV R8, 0x12c20 ;  /* 0x00012c2000087802 */ /* 0x002fe20000000f00 */
[----:B------:R-:W-:-:S05]  /*12c00*/  IMAD.MOV.U32 R15, RZ, RZ, R50 ;  /* 0x000000ffff0f7224 */ /* 0x000fca00078e0032 */
[----:B-1----:R-:W-:Y:S05]  /*12c10*/  CALL.REL.NOINC `($_ZN7cutlass13device_kernelIN5flash19enable_sm80_to_sm89INS1_16FlashAttnBwdSm80INS1_25CollectiveMainloopBwdSm80ILi2ELi2EN4cute5tupleIJNS5_1CILi128EEES8_NS7_ILi64EEEEEENS_10bfloat16_tEfNS_4arch4Sm80ELb1ELb0ELb1ELb1ELb1ELb0ELb0ELb0ELi2ELi4ELi4ELi4ELb0EEENS1_21CollectiveEpilogueBwdISA_SB_SD_Li256ELb1ELb0ELi2EEENS1_25SingleTileBwdLPTSchedulerILb1ELi128ELb1EEEEEEEEEvNT_6ParamsE$_ZN4cute3eso3ESOILb1ELb0EJNS_1CILi0EEEiEEC2ERKS3_RKi) ;  /* 0xffff664000007944 */ /* 0x002fea0003c3ffff */
[----:B------:R-:W2:Y:S01]  /*12c20*/  LDL R6, [R1+0x1388] ;  /* 0x0013880001067983 */ /* 0x000ea20000100800 */
[----:B-1----:R-:W-:Y:S01]  /*12c30*/  IMAD.MOV.U32 R2, RZ, RZ, R81 ;  /* 0x000000ffff027224 */ /* 0x002fe200078e0051 */
[----:B------:R-:W-:-:S02]  /*12c40*/  MOV R10, 0x12c90 ;  /* 0x00012c90000a7802 */ /* 0x000fc40000000f00 */
[----:B--2---:R-:W-:-:S04]  /*12c50*/  LEA.HI R11, R6, R6, RZ, 0x1 ;  /* 0x00000006060b7211 */ /* 0x004fc800078f08ff */
[----:B------:R-:W-:-:S05]  /*12c60*/  LOP3.LUT R3, R11, 0xfffffffe, RZ, 0xc0, !PT ;  /* 0xfffffffe0b037812 */ /* 0x000fca00078ec0ff */
[----:B------:R-:W-:Y:S02]  /*12c70*/  IMAD.IADD R3, R6, 0x1, -R3 ;  /* 0x0000000106037824 */ /* 0x000fe400078e0a03 */
        /* <DEDUP_REMOVED lines=24> */
[----:B-1---5:R-:W-:Y:S05]  /*12e00*/  CALL.REL.NOINC `($_ZN7cutlass13device_kernelIN5flash19enable_sm80_to_sm89INS1_16FlashAttnBwdSm80INS1_25CollectiveMainloopBwdSm80ILi2ELi2EN4cute5tupleIJNS5_1CILi128EEES8_NS7_ILi64EEEEEENS_10bfloat16_tEfNS_4arch4Sm80ELb1ELb0ELb1ELb1ELb1ELb0ELb0ELb0ELi2ELi4ELi4ELi4ELb0EEENS1_21CollectiveEpilogueBwdISA_SB_SD_Li256ELb1ELb0ELi2EEENS1_25SingleTileBwdLPTSchedulerILb1ELi128ELb1EEEEEEEEEvNT_6ParamsE$_ZN4cute5tupleIJNS_1CILi0EEEiEEC2ERKS2_RKi) ;  /* 0xffff992000007944 */ /* 0x022fea0003c3ffff */
[----:B------:R-:W2:Y:S01]  /*12e10*/  LDL R2, [R1+0x1388] ;  /* 0x0013880001027983 */ /* 0x000ea20000100800 */
[----:B------:R-:W-:Y:S02]  /*12e20*/  MOV R10, 0x12e50 ;  /* 0x00012e50000a7802 */ /* 0x000fe40000000f00 */
[----:B--2---:R-:W-:Y:S02]  /*12e30*/  IADD3 R3, R51, R2, RZ ;  /* 0x0000000233037210 */ /* 0x004fe40007ffe0ff */
[----:B------:R-:W-:Y:S05]  /*12e40*/  CALL.REL.NOINC `($_ZN7cutlass13device_kernelIN5flash19enable_sm80_to_sm89INS1_16FlashAttnBwdSm80INS1_25CollectiveMainloopBwdSm80ILi2ELi2EN4cute5tupleIJNS5_1CILi128EEES8_NS7_ILi64EEEEEENS_10bfloat16_tEfNS_4arch4Sm80ELb1ELb0ELb1ELb1ELb1ELb0ELb0ELb0ELi2ELi4ELi4ELi4ELb0EEENS1_21CollectiveEpilogueBwdISA_SB_SD_Li256ELb1ELb0ELi2EEENS1_25SingleTileBwdLPTSchedulerILb1ELi128ELb1EEEEEEEEEvNT_6ParamsE$_ZZN4cuteplIJNS_1CILi0EEEiEJS2_iEEEDaRKNS_15ArithmeticTupleIJDpT_EEERKNS3_IJDpT0_EEEENKUlDpRKT_E_clIJS2_iEEEDaSH_) ;  /* 0xffffead000007944 */ /* 0x000fea0003c3ffff */
[----:B------:R-:W-:Y:S02]  /*12e50*/  MOV R10, 0x12e70 ;  /* 0x00012e70000a7802 */ /* 0x000fe40000000f00 */
[----:B-1---5:R-:W-:Y:S05]  /*12e60*/  CALL.REL.NOINC `($_ZN7cutlass13device_kernelIN5flash19enable_sm80_to_sm89INS1_16FlashAttnBwdSm80INS1_25CollectiveMainloopBwdSm80ILi2ELi2EN4cute5tupleIJNS5_1CILi128EEES8_NS7_ILi64EEEEEENS_10bfloat16_tEfNS_4arch4Sm80ELb1ELb0ELb1ELb1ELb1ELb0ELb0ELb0ELi2ELi4ELi4ELi4ELb0EEENS1_21CollectiveEpilogueBwdISA_SB_SD_Li256ELb1ELb0ELi2EEENS1_25SingleTileBwdLPTSchedulerILb1ELi128ELb1EEEEEEEEEvNT_6ParamsE$_ZZN4cuteplIJNS_1CILi0EEEEJS2_iEEEDaRKNS_15ArithmeticTupleIJDpT_EEERKNS3_IJDpT0_EEEENKUlDpRKT_E_clIJS2_iEEEDaSH_) ;  /* 0xffffe87000007944 */ /* 0x022fea0003c3ffff */
[----:B------:R-:W-:Y:S02]  /*12e70*/  MOV R10, 0x12e90 ;  /* 0x00012e90000a7802 */ /* 0x000fe40000000f00 */
[----:B-1---5:R-:W-:Y:S05]  /*12e80*/  CALL.REL.NOINC `($_ZN7cutlass13device_kernelIN5flash19enable_sm80_to_sm89INS1_16FlashAttnBwdSm80INS1_25CollectiveMainloopBwdSm80ILi2ELi2EN4cute5tupleIJNS5_1CILi128EEES8_NS7_ILi64EEEEEENS_10bfloat16_tEfNS_4arch4Sm80ELb1ELb0ELb1ELb1ELb1ELb0ELb0ELb0ELi2ELi4ELi4ELi4ELb0EEENS1_21CollectiveEpilogueBwdISA_SB_SD_Li256ELb1ELb0ELi2EEENS1_25SingleTileBwdLPTSchedulerILb1ELi128ELb1EEEEEEEEEvNT_6ParamsE$_ZZN4cuteplIJNS_1CILi0EEES2_EJS2_iEEEDaRKNS_15ArithmeticTupleIJDpT_EEERKNS3_IJDpT0_EEEENKUlDpRKT_E_clIJS2_iEEEDaSH_) ;  /* 0xffffe8c000007944 */ /* 0x022fea0003c3ffff */
[----:B-----5:R-:W-:Y:S01]  /*12e90*/  ISETP.GE.AND P1, PT, R2, R47, PT ;  /* 0x0000002f0200720c */ /* 0x020fe20003f26270 */
[----:B------:R-:W-:-:S12]  /*12ea0*/  BSSY B0, `(.L_x_2865) ;  /* 0x0000017000007945 */ /* 0x000fd80003800000 */
[----:B------:R-:W-:Y:S05]  /*12eb0*/  @!P1 BRA `(.L_x_2866) ;  /* 0x0000015000009947 */ /* 0x000fea0003800000 */
[----:B------:R-:W-:Y:S01]  /*12ec0*/  IMAD.MOV.U32 R3, RZ, RZ, R81 ;  /* 0x000000ffff037224 */ /* 0x000fe200078e0051 */
[----:B------:R-:W-:Y:S01]  /*12ed0*/  MOV R10, RZ ;  /* 0x000000ff000a7202 */ /* 0x000fe20000000f00 */
[----:B------:R-:W-:Y:S01]  /*12ee0*/  IMAD.MOV.U32 R2, RZ, RZ, R14 ;  /* 0x000000ffff027224 */ /* 0x000fe200078e000e */
[----:B------:R-:W-:Y:S02]  /*12ef0*/  MOV R8, 0x12f10 ;  /* 0x00012f1000087802 */ /* 0x000fe40000000f00 */
[----:B-1----:R-:W-:Y:S05]  /*12f00*/  CALL.REL.NOINC `($_ZN7cutlass13device_kernelIN5flash19enable_sm80_to_sm89INS1_16FlashAttnBwdSm80INS1_25CollectiveMainloopBwdSm80ILi2ELi2EN4cute5tupleIJNS5_1CILi128EEES8_NS7_ILi64EEEEEENS_10bfloat16_tEfNS_4arch4Sm80ELb1ELb0ELb1ELb1ELb1ELb0ELb0ELb0ELi2ELi4ELi4ELi4ELb0EEENS1_21CollectiveEpilogueBwdISA_SB_SD_Li256ELb1ELb0ELi2EEENS1_25SingleTileBwdLPTSchedulerILb1ELi128ELb1EEEEEEEEEvNT_6ParamsE$_ZN4cute3eso3ESOILb0ELb0EJiiEEC2ERKiS4_) ;  /* 0xffff54b000007944 */ /* 0x002fea0003c3ffff */
        /* <DEDUP_REMOVED lines=16> */
.L_x_2866:
[----:B------:R-:W-:Y:S05]  /*13010*/  BSYNC B0 ;  /* 0x0000000000007941 */ /* 0x000fea0003800000 */
.L_x_2865:
[----:B------:R2:W-:Y:S01]  /*13020*/  STL [R1+0x13ac], R50 ;  /* 0x0013ac3201007387 */ /* 0x0005e20000100800 */
[----:B------:R-:W-:Y:S05]  /*13030*/  @!P0 BRA `(.L_x_2867) ;  /* 0xfffffb7000008947 */ /* 0x000fea000383ffff */
[----:B-1----:R-:W-:Y:S01]  /*13040*/  IMAD.MOV.U32 R2, RZ, RZ, R81 ;  /* 0x000000ffff027224 */ /* 0x002fe200078e0051 */
[----:B------:R-:W-:Y:S01]  /*13050*/  MOV R3, 0x1 ;  /* 0x0000000100037802 */ /* 0x000fe20000000f00 */
[----:B------:R-:W-:Y:S01]  /*13060*/  IMAD.MOV.U32 R15, RZ, RZ, RZ ;  /* 0x000000ffff0f7224 */ /* 0x000fe200078e00ff */
[----:B------:R-:W-:Y:S02]  /*13070*/  MOV R6, 0x13090 ;  /* 0x0001309000067802 */ /* 0x000fe40000000f00 */
[----:B--2---:R-:W-:Y:S05]  /*13080*/  CALL.REL.NOINC `($_ZN7cutlass13device_kernelIN5flash19enable_sm80_to_sm89INS1_16FlashAttnBwdSm80INS1_25CollectiveMainloopBwdSm80ILi2ELi2EN4cute5tupleIJNS5_1CILi128EEES8_NS7_ILi64EEEEEENS_10bfloat16_tEfNS_4arch4Sm80ELb1ELb0ELb1ELb1ELb1ELb0ELb0ELb0ELi2ELi4ELi4ELi4ELb0EEENS1_21CollectiveEpilogueBwdISA_SB_SD_Li256ELb1ELb0ELi2EEENS1_25SingleTileBwdLPTSchedulerILb1ELi128ELb1EEEEEEEEEvNT_6ParamsE$_ZN4cute3eso3ESOILb0ELb1EJiNS_1CILi0EEEEEC2ERKiRKS3_) ;  /* 0xffff5b2000007944 */ /* 0x004fea0003c3ffff */
        /* <DEDUP_REMOVED lines=50> */
.L_x_2870:
        /* <DEDUP_REMOVED lines=50> */
[----:B------:R-:W-:Y:S01]  /*136d0*/  MOV R10, 0x1 ;  /* 0x00000001000a7802 */ /* 0x000fe20000000f00 */
        /* <DEDUP_REMOVED lines=19> */
.L_x_2869:
[----:B------:R-:W-:Y:S05]  /*13810*/  BSYNC B0 ;  /* 0x0000000000007941 */ /* 0x000fea0003800000 */
.L_x_2868:
        /* <DEDUP_REMOVED lines=57> */
.L_x_2873:
        /* <DEDUP_REMOVED lines=70> */
.L_x_2872:
[----:B------:R-:W-:Y:S05]  /*14010*/  BSYNC B0 ;  /* 0x0000000000007941 */ /* 0x000fea0003800000 */
.L_x_2871:
        /* <DEDUP_REMOVED lines=57> */
.L_x_2876:
        /* <DEDUP_REMOVED lines=70> */
.L_x_2875:
[----:B------:R-:W-:Y:S05]  /*14810*/  BSYNC B0 ;  /* 0x0000000000007941 */ /* 0x000fea0003800000 */
.L_x_2874:
[----:B------:R2:W-:Y:S01]  /*14820*/  STL [R1+0x13ac], R4 ;  /* 0x0013ac0401007387 */ /* 0x0005e20000100800 */
[----:B------:R-:W-:Y:S05]  /*14830*/  @!P0 BRA `(.L_x_2876) ;  /* 0xfffffb7000008947 */ /* 0x000fea000383ffff */
[----:B------:R-:W-:-:S04]  /*14840*/  MOV R45, 0x0 ;  /* 0x00000000002d7802 */ /* 0x000fc80000000f00 */
[----:B------:R-:W-:Y:S05]  /*14850*/  RET.REL.NODEC R44 `(_ZN7cutlass13device_kernelIN5flash19enable_sm80_to_sm89INS1_16FlashAttnBwdSm80INS1_25CollectiveMainloopBwdSm80ILi2ELi2EN4cute5tupleIJNS5_1CILi128EEES8_NS7_ILi64EEEEEENS_10bfloat16_tEfNS_4arch4Sm80ELb1ELb0ELb1ELb1ELb1ELb0ELb0ELb0ELi2ELi4ELi4ELi4ELb0EEENS1_21CollectiveEpilogueBwdISA_SB_SD_Li256ELb1ELb0ELi2EEENS1_25SingleTileBwdLPTSchedulerILb1ELi128ELb1EEEEEEEEEvNT_6ParamsE) ;  /* 0xfffeb7a02c007950 */ /* 0x000fea0003c3ffff */
        .type           $_ZN7cutlass13device_kernelIN5flash19enable_sm80_to_sm89INS1_16FlashAttnBwdSm80INS1_25CollectiveMainloopBwdSm80ILi2ELi2EN4cute5tupleIJNS5_1CILi128EEES8_NS7_ILi64EEEEEENS_10bfloat16_tEfNS_4arch4Sm80ELb1ELb0ELb1ELb1ELb1ELb0ELb0ELb0ELi2ELi4ELi4ELi4ELb0EEENS1_21CollectiveEpilogueBwdISA_SB_SD_Li256ELb1ELb0ELi2EEENS1_25SingleTileBwdLPTSchedulerILb1ELi128ELb1EEEEEEEEEvNT_6ParamsE$_ZZN5flash25CollectiveMainloopBwdSm80ILi2ELi2EN4cute5tupleIJNS1_1CILi128EEES4_NS3_ILi64EEEEEEN7cutlass10bfloat16_tEfNS7_4arch4Sm80ELb1ELb0ELb1ELb1ELb1ELb0ELb0ELb0ELi2ELi4ELi4ELi4ELb0EE3mmaINS_16FlashAttnBwdSm80ISB_NS_21CollectiveEpilogueBwdIS6_S8_SA_Li256ELb1ELb0ELi2EEENS_25SingleTileBwdLPTSchedulerILb1ELi128ELb1EEEE13SharedStorageENS1_6TensorINS1_11ArrayEngineIfLm32EEENS1_6LayoutINS2_IJNS2_IJNS3_ILi2EEESO_EEESO_NS3_ILi4EEEEEENS2_IJNS2_IJNS3_ILi1EEESO_EEESQ_NS3_ILi8EEEEEEEEEEEEbRKNSB_6ParamsERT0_S12_iNS2_IJiiiEEERT_ENKUliT_E_clIZSC_ISJ_SX_EbS10_S12_S12_iS13_S15_EUlRS16_iE_EEDaiS16_,@function
        .size           $_ZN7cutlass13device_kernelIN5flash19enable_sm80_to_sm89INS1_16FlashAttnBwdSm80INS1_25CollectiveMainloopBwdSm80ILi2ELi2EN4cute5tupleIJNS5_1CILi128EEES8_NS7_ILi64EEEEEENS_10bfloat16_tEfNS_4arch4Sm80ELb1ELb0ELb1ELb1ELb1ELb0ELb0ELb0ELi2ELi4ELi4ELi4ELb0EEENS1_21CollectiveEpilogueBwdISA_SB_SD_Li256ELb1ELb0ELi2EEENS1_25SingleTileBwdLPTSchedulerILb1ELi128ELb1EEEEEEEEEvNT_6ParamsE$_ZZN5flash25CollectiveMainloopBwdSm80ILi2ELi2EN4cute5tupleIJNS1_1CILi128EEES4_NS3_ILi64EEEEEEN7cutlass10bfloat16_tEfNS7_4arch4Sm80ELb1ELb0ELb1ELb1ELb1ELb0ELb0ELb0ELi2ELi4ELi4ELi4ELb0EE3mmaINS_16FlashAttnBwdSm80ISB_NS_21CollectiveEpilogueBwdIS6_S8_SA_Li256ELb1ELb0ELi2EEENS_25SingleTileBwdLPTSchedulerILb1ELi128ELb1EEEE13SharedStorageENS1_6TensorINS1_11ArrayEngineIfLm32EEENS1_6LayoutINS2_IJNS2_IJNS3_ILi2EEESO_EEESO_NS3_ILi4EEEEEENS2_IJNS2_IJNS3_ILi1EEESO_EEESQ_NS3_ILi8EEEEEEEEEEEEbRKNSB_6ParamsERT0_S12_iNS2_IJiiiEEERT_ENKUliT_E_clIZSC_ISJ_SX_EbS10_S12_S12_iS13_S15_EUlRS16_iE_EEDaiS16_,($_ZN7cutlass13device_kernelIN5flash19enable_sm80_to_sm89INS1_16FlashAttnBwdSm80INS1_25CollectiveMainloopBwdSm80ILi2ELi2EN4cute5tupleIJNS5_1CILi128EEES8_NS7_ILi64EEEEEENS_10bfloat16_tEfNS_4arch4Sm80ELb1ELb0ELb1ELb1ELb1ELb0ELb0ELb0ELi2ELi4ELi4ELi4ELb0EEENS1_21CollectiveEpilogueBwdISA_SB_SD_Li256ELb1ELb0ELi2EEENS1_25SingleTileBwdLPTSchedulerILb1ELi128ELb1EEEEEEEEEvNT_6ParamsE$_ZZN5flash25CollectiveMainloopBwdSm80ILi2ELi2EN4cute5tupleIJNS1_1CILi128EEES4_NS3_ILi64EEEEEEN7cutlass10bfloat16_tEfNS7_4arch4Sm80ELb1ELb0ELb1ELb1ELb1ELb0ELb0ELb0ELi2ELi4ELi4ELi4ELb0EE3mmaINS_16FlashAttnBwdSm80ISB_NS_21CollectiveEpilogueBwdIS6_S8_SA_Li256ELb1ELb0ELi2EEENS_25SingleTileBwdLPTSchedulerILb1ELi128ELb1EEEE13SharedStorageENS1_6TensorINS1_11ArrayEngineIfLm32EEENS1_6LayoutINS2_IJNS2_IJNS3_ILi2EEESO_EEESO_NS3_ILi4EEEEEENS2_IJNS2_IJNS3_ILi1EEESO_EEESQ_NS3_ILi8EEEEEEEEEEEEbRKNSB_6ParamsERT0_S12_iNS2_IJiiiEEERT_ENKUliiE0_clEii - $_ZN7cutlass13device_kernelIN5flash19enable_sm80_to_sm89INS1_16FlashAttnBwdSm80INS1_25CollectiveMainloopBwdSm80ILi2ELi2EN4cute5tupleIJNS5_1CILi128EEES8_NS7_ILi64EEEEEENS_10bfloat16_tEfNS_4arch4Sm80ELb1ELb0ELb1ELb1ELb1ELb0ELb0ELb0ELi2ELi4ELi4ELi4ELb0EEENS1_21CollectiveEpilogueBwdISA_SB_SD_Li256ELb1ELb0ELi2EEENS1_25SingleTileBwdLPTSchedulerILb1ELi128ELb1EEEEEEEEEvNT_6ParamsE$_ZZN5flash25CollectiveMainloopBwdSm80ILi2ELi2EN4cute5tupleIJNS1_1CILi128EEES4_NS3_ILi64EEEEEEN7cutlass10bfloat16_tEfNS7_4arch4Sm80ELb1ELb0ELb1ELb1ELb1ELb0ELb0ELb0ELi2ELi4ELi4ELi4ELb0EE3mmaINS_16FlashAttnBwdSm80ISB_NS_21CollectiveEpilogueBwdIS6_S8_SA_Li256ELb1ELb0ELi2EEENS_25SingleTileBwdLPTSchedulerILb1ELi128ELb1EEEE13SharedStorageENS1_6TensorINS1_11ArrayEngineIfLm32EEENS1_6LayoutINS2_IJNS2_IJNS3_ILi2EEESO_EEESO_NS3_ILi4EEEEEENS2_IJNS2_IJNS3_ILi1EEESO_EEESQ_NS3_ILi8EEEEEEEEEEEEbRKNSB_6ParamsERT0_S12_iNS2_IJiiiEEERT_ENKUliT_E_clIZSC_ISJ_SX_EbS10_S12_S12_iS13_S15_EUlRS16_iE_EEDaiS16_)
$_ZN7cutlass13device_kernelIN5flash19enable_sm80_to_sm89INS1_16FlashAttnBwdSm80INS1_25CollectiveMainloopBwdSm80ILi2ELi2EN4cute5tupleIJNS5_1CILi128EEES8_NS7_ILi64EEEEEENS_10bfloat16_tEfNS_4arch4Sm80ELb1ELb0ELb1ELb1ELb1ELb0ELb0ELb0ELi2ELi4ELi4ELi4ELb0EEENS1_21CollectiveEpilogueBwdISA_SB_SD_Li256ELb1ELb0ELi2EEENS1_25SingleTileBwdLPTSchedulerILb1ELi128ELb1EEEEEEEEEvNT_6ParamsE$_ZZN5flash25CollectiveMainloopBwdSm80ILi2ELi2EN4cute5tupleIJNS1_1CILi128EEES4_NS3_ILi64EEEEEEN7cutlass10bfloat16_tEfNS7_4arch4Sm80ELb1ELb0ELb1ELb1ELb1ELb0ELb0ELb0ELi2ELi4ELi4ELi4ELb0EE3mmaINS_16FlashAttnBwdSm80ISB_NS_21CollectiveEpilogueBwdIS6_S8_SA_Li256ELb1ELb0ELi2EEENS_25SingleTileBwdLPTSchedulerILb1ELi128ELb1EEEE13SharedStorageENS1_6TensorINS1_11ArrayEngineIfLm32EEENS1_6LayoutINS2_IJNS2_IJNS3_ILi2EEESO_EEESO_NS3_ILi4EEEEEENS2_IJNS2_IJNS3_ILi1EEESO_EEESQ_NS3_ILi8EEEEEEEEEEEEbRKNSB_6ParamsERT0_S12_iNS2_IJiiiEEERT_ENKUliT_E_clIZSC_ISJ_SX_EbS10_S12_S12_iS13_S15_EUlRS16_iE_EEDaiS16_:
        /* <DEDUP_REMOVED lines=48> */
[----:B-1---5:R-:W-:Y:S05]  /*14b60*/  CALL.REL.NOINC `($_ZN7cutlass13device_kernelIN5flash19enable_sm80_to_sm89INS1_16FlashAttnBwdSm80INS1_25CollectiveMainloopBwdSm80ILi2ELi2EN4cute5tupleIJNS5_1CILi128EEES8_NS7_ILi64EEEEEENS_10bfloat16_tEfNS_4arch4Sm80ELb1ELb0ELb1ELb1ELb1ELb0ELb0ELb0ELi2ELi4ELi4ELi4ELb0EEENS1_21CollectiveEpilogueBwdISA_SB_SD_Li256ELb1ELb0ELi2EEENS1_25SingleTileBwdLPTSchedulerILb1ELi128ELb1EEEEEEEEEvNT_6ParamsE$_ZN4cute8smem_ptrIPN7cutlass10bfloat16_tEECI1NS_12iter_adaptorIS3_S4_EEES3_) ;  /* 0xffff7e9000007944 */ /* 0x022fea0003c3ffff */
[----:B-1----:R1:W5:Y:S01]  /*14b70*/  LDL.64 R2, [R1+0x758] ;  /* 0x0007580001027983 */ /* 0x0023620000100a00 */
[----:B------:R-:W-:-:S03]  /*14b80*/  MOV R6, 0x14ba0 ;  /* 0x00014ba000067802 */ /* 0x000fc60000000f00 */
[----:B-1---5:R-:W-:Y:S05]  /*14b90*/  CALL.REL.NOINC `($_ZN7cutlass13device_kernelIN5flash19enable_sm80_to_sm89INS1_16FlashAttnBwdSm80INS1_25CollectiveMainloopBwdSm80ILi2ELi2EN4cute5tupleIJNS5_1CILi128EEES8_NS7_ILi64EEEEEENS_10bfloat16_tEfNS_4arch4Sm80ELb1ELb0ELb1ELb1ELb1ELb0ELb0ELb0ELi2ELi4ELi4ELi4ELb0EEENS1_21CollectiveEpilogueBwdISA_SB_SD_Li256ELb1ELb0ELi2EEENS1_25SingleTileBwdLPTSchedulerILb1ELi128ELb1EEEEEEEEEvNT_6ParamsE$_ZN4cute3eso3ESOILb1ELb0EJNS_14ComposedLayoutINS_7SwizzleILi3ELi3ELi3EEENS_1CILj0EEENS_6LayoutINS_5tupleIJNS8_IJNS5_ILi8EEENS5_ILi16EEEEEENS8_IJNS5_ILi64EEENS5_ILi1EEEEEEEEENS8_IJNS8_IJSC_NS5_ILi512EEEEEENS8_IJSD_NS5_ILi0EEEEEEEEEEEEENS_10ViewEngineINS_8smem_ptrIPN7cutlass10bfloat16_tEEEEEEEC2ERKSM_RKST_) ;  /* 0xffff44e000007944 */ /* 0x022fea0003c3ffff */
[----:B-1----:R1:W5:Y:S01]  /*14ba0*/  LDL.64 R2, [R1+0x758] ;  /* 0x0007580001027983 */ /* 0x0023620000100a00 */
[----:B------:R-:W-:-:S03]  /*14bb0*/  MOV R6, 0x14bd0 ;  /* 0x00014bd000067802 */ /* 0x000fc60000000f00 */
[----:B-1---5:R-:W-:Y:S05]  /*14bc0*/  CALL.REL.NOINC `($_ZN7cutlass13device_kernelIN5flash19enable_sm80_to_sm89INS1_16FlashAttnBwdSm80INS1_25CollectiveMainloopBwdSm80ILi2ELi2EN4cute5tupleIJNS5_1CILi128EEES8_NS7_ILi64EEEEEENS_10bfloat16_tEfNS_4arch4Sm80ELb1ELb0ELb1ELb1ELb1ELb0ELb0ELb0ELi2ELi4ELi4ELi4ELb0EEENS1_21CollectiveEpilogueBwdISA_SB_SD_Li256ELb1ELb0ELi2EEENS1_25SingleTileBwdLPTSchedulerILb1ELi128ELb1EEEEEEEEEvNT_6ParamsE$_ZN4cute3eso3ESOILb1ELb0EJNS_14ComposedLayoutINS_7SwizzleILi3ELi3ELi3EEENS_1CILj0EEENS_6LayoutINS_5tupleIJNS8_IJNS8_IJNS5_ILi4EEENS5_ILi8EEEEEENS8_IJS9_NS5_ILi1EEEEEEEEENS8_IJNS8_IJNS5_ILi2EEESF_SF_EEENS8_IJSF_S9_EEEEEEEEENS8_IJNS8_IJNS8_IJSF_NS5_ILi64EEEEEENS8_IJNS5_ILi1024EEENS5_ILi0EEEEEEEEENS8_IJNS8_IJSC_NS5_ILi512EEESA_EEENS8_IJNS5_ILi4096EEENS5_ILi16EEEEEEEEEEEEEEEENS_10ViewEngineINS_8smem_ptrIPN7cutlass10bfloat16_tEEEEEEEC2ERKSY_RKS15_) ;  /* 0xffff455000007944 */ /* 0x022fea0003c3ffff */
[----:B------:R-:W-:Y:S01]  /*14bd0*/  ULDC.64 UR4, c[0x0][0x118] ;  /* 0x0000460000047ab9 */ /* 0x000fe20000000a00 */
[----:B------:R2:W5:Y:S04]  /*14be0*/  LDL.64 R56, [R1+0x758] ;  /* 0x0007580001387983 */ /* 0x0005680000100a00 */
[----:B-1----:R2:W5:Y:S01]  /*14bf0*/  LD.E R3, [R54.64+0x8] ;  /* 0x0000080436037980 */ /* 0x002562000c101900 */
[----:B------:R-:W-:-:S02]  /*14c00*/  MOV R2, R23 ;  /* 0x0000001700027202 */ /* 0x000fc40000000f00 */
[----:B------:R-:W-:Y:S02]  /*14c10*/  MOV R6, 0x14c30 ;  /* 0x00014c3000067802 */ /* 0x000fe40000000f00 */
[----:B--2--5:R-:W-:Y:S05]  /*14c20*/  CALL.REL.NOINC `($_ZN7cutlass13device_kernelIN5flash19enable_sm80_to_sm89INS1_16FlashAttnBwdSm80INS1_25CollectiveMainloopBwdSm80ILi2ELi2EN4cute5tupleIJNS5_1CILi128EEES8_NS7_ILi64EEEEEENS_10bfloat16_tEfNS_4arch4Sm80ELb1ELb0ELb1ELb1ELb1ELb0ELb0ELb0ELi2ELi4ELi4ELi4ELb0EEENS1_21CollectiveEpilogueBwdISA_SB_SD_Li256ELb1ELb0ELi2EEENS1_25SingleTileBwdLPTSchedulerILb1ELi128ELb1EEEEEEEEEvNT_6ParamsE$_ZN4cute3eso3ESOILb0ELb1EJiNS_1CILi0EEEEEC2ERKiRKS3_) ;  /* 0xffff3f8000007944 */ /* 0x024fea0003c3ffff */
[----:B------:R-:W2:Y:S01]  /*14c30*/  LDL R8, [R1+0x758] ;  /* 0x0007580001087983 */ /* 0x000ea20000100800 */
[----:B------:R-:W-:Y:S01]  /*14c40*/  ULDC.64 UR4, c[0x0][0x118] ;  /* 0x0000460000047ab9 */ /* 0x000fe20000000a00 */
[----:B-1----:R-:W-:Y:S01]  /*14c50*/  IMAD.MOV.U32 R3, RZ, RZ, R23 ;  /* 0x000000ffff037224 */ /* 0x002fe200078e0017 */
[----:B------:R-:W-:Y:S01]  /*14c60*/  MOV R2, R49 ;  /* 0x0000003100027202 */ /* 0x000fe20000000f00 */
[----:B--2---:R1:W-:Y:S04]  /*14c70*/  STL [R1+0x11e8], R8 ;  /* 0x0011e80801007387 */ /* 0x0043e80000100800 */
[----:B------:R1:W5:Y:S01]  /*14c80*/  LD.E R6, [R54.64+0x4] ;  /* 0x0000040436067980 */ /* 0x000362000c101900 */
[----:B------:R-:W-:-:S03]  /*14c90*/  MOV R4, 0x14cb0 ;  /* 0x00014cb000047802 */ /* 0x000fc60000000f00 */
[----:B-1---5:R-:W-:Y:S05]  /*14ca0*/  CALL.REL.NOINC `($_ZN7cutlass13device_kernelIN5flash19enable_sm80_to_sm89INS1_16FlashAttnBwdSm80INS1_25CollectiveMainloopBwdSm80ILi2ELi2EN4cute5tupleIJNS5_1CILi128EEES8_NS7_ILi64EEEEEENS_10bfloat16_tEfNS_4arch4Sm80ELb1ELb0ELb1ELb1ELb1ELb0ELb0ELb0ELi2ELi4ELi4ELi4ELb0EEENS1_21CollectiveEpilogueBwdISA_SB_SD_Li256ELb1ELb0ELi2EEENS1_25SingleTileBwdLPTSchedulerILb1ELi128ELb1EEEEEEEEEvNT_6ParamsE$_ZN4cute3eso3ESOILb0ELb0EJiNS_5tupleIJiNS_1CILi0EEEEEEEEC2ERKiRKS5_) ;  /* 0xffff360000007944 */ /* 0x022fea0003c3ffff */
[----:B-1----:R1:W5:Y:S01]  /*14cb0*/  LDL.64 R2, [R1+0x758] ;  /* 0x0007580001027983 */ /* 0x0023620000100a00 */
[----:B------:R-:W-:-:S02]  /*14cc0*/  MOV R4, R23 ;  /* 0x0000001700047202 */ /* 0x000fc40000000f00 */
[----:B------:R-:W-:Y:S02]  /*14cd0*/  MOV R6, 0x14cf0 ;  /* 0x00014cf000067802 */ /* 0x000fe40000000f00 */
[----:B-1---5:R-:W-:Y:S05]  /*14ce0*/  CALL.REL.NOINC `($_ZN7cutlass13device_kernelIN5flash19enable_sm80_to_sm89INS1_16FlashAttnBwdSm80INS1_25CollectiveMainloopBwdSm80ILi2ELi2EN4cute5tupleIJNS5_1CILi128EEES8_NS7_ILi64EEEEEENS_10bfloat16_tEfNS_4arch4Sm80ELb1ELb0ELb1ELb1ELb1ELb0ELb0ELb0ELi2ELi4ELi4ELi4ELb0EEENS1_21CollectiveEpilogueBwdISA_SB_SD_Li256ELb1ELb0ELi2EEENS1_25SingleTileBwdLPTSchedulerILb1ELi128ELb1EEEEEEEEEvNT_6ParamsE$_ZN4cute3eso3ESOILb0ELb1EJNS_5tupleIJiNS2_IJiNS_1CILi0EEEEEEEEENS2_IJNS_10UnderscoreENS2_IJS7_S7_EEEEEEEEC2ERKS6_RKS9_) ;  /* 0xffff3c5000007944 */ /* 0x022fea0003c3ffff */
[----:B------:R-:W2:Y:S01]  /*14cf0*/  LDL.64 R8, [R1+0x758] ;  /* 0x0007580001087983 */ /* 0x000ea20000100a00 */
[----:B-1----:R-:W-:Y:S02]  /*14d00*/  MOV R2, R52 ;  /* 0x0000003400027202 */ /* 0x002fe40000000f00 */
[----:B------:R-:W-:Y:S01]  /*14d10*/  MOV R4, 0x14d50 ;  /* 0x00014d5000047802 */ /* 0x000fe20000000f00 */
[----:B--2---:R1:W-:Y:S04]  /*14d20*/  STL [R1+0x11ec], R8 ;  /* 0x0011ec0801007387 */ /* 0x0043e80000100800 */
[----:B------:R1:W-:Y:S02]  /*14d30*/  STL [R1+0x11f0], R9 ;  /* 0x0011f00901007387 */ /* 0x0003e40000100800 */
[----:B-1----:R-:W-:Y:S05]  /*14d40*/  CALL.REL.NOINC `($_ZN7cutlass13device_kernelIN5flash19enable_sm80_to_sm89INS1_16FlashAttnBwdSm80INS1_25CollectiveMainloopBwdSm80ILi2ELi2EN4cute5tupleIJNS5_1CILi128EEES8_NS7_ILi64EEEEEENS_10bfloat16_tEfNS_4arch4Sm80ELb1ELb0ELb1ELb1ELb1ELb0ELb0ELb0ELi2ELi4ELi4ELi4ELb0EEENS1_21CollectiveEpilogueBwdISA_SB_SD_Li256ELb1ELb0ELi2EEENS1_25SingleTileBwdLPTSchedulerILb1ELi128ELb1EEEEEEEEEvNT_6ParamsE$_ZZN4cute4diceINS_5tupleIJNS1_IJiNS1_IJiNS_1CILi0EEEEEEEEENS1_IJNS_10UnderscoreENS1_IJS6_S6_EEEEEEEEES9_EEDaRKT_RKT0_ENKUlRKT_RKT0_E_clIS5_S5_EEDaSI_SL_) ;  /* 0xffff919000007944 */ /* 0x002fea0003c3ffff */
[----:B------:R2:W-:Y:S01]  /*14d50*/  STL.64 [R1+0x758], R2 ;  /* 0x0007580201007387 */ /* 0x0005e20000100a00 */
[----:B------:R-:W-:Y:S02]  /*14d60*/  MOV R4, R23 ;  /* 0x0000001700047202 */ /* 0x000fe40000000f00 */
[----:B------:R-:W-:-:S02]  /*14d70*/  MOV R8, 0x14d90 ;  /* 0x00014d9000087802 */ /* 0x000fc40000000f00 */
[----:B-12---:R-:W-:Y:S05]  /*14d80*/  CALL.REL.NOINC `($_ZN7cutlass13device_kernelIN5flash19enable_sm80_to_sm89INS1_16FlashAttnBwdSm80INS1_25CollectiveMainloopBwdSm80ILi2ELi2EN4cute5tupleIJNS5_1CILi128EEES8_NS7_ILi64EEEEEENS_10bfloat16_tEfNS_4arch4Sm80ELb1ELb0ELb1ELb1ELb1ELb0ELb0ELb0ELi2ELi4ELi4ELi4ELb0EEENS1_21CollectiveEpilogueBwdISA_SB_SD_Li256ELb1ELb0ELi2EEENS1_25SingleTileBwdLPTSchedulerILb1ELi128ELb1EEEEEEEEEvNT_6ParamsE$_ZZN4cute12filter_tupleINS_5tupleIJNS1_IJiNS1_IJiNS_1CILi0EEEEEEEEENS1_IJNS_10UnderscoreENS1_IJS6_S6_EEEEEEEEES9_ZNS_4diceIS9_S9_EEDaRKT_RKT0_EUlRKT_RKT0_E_EEDaSD_SG_OT1_ENKUlDpSJ_E_clIJNS1_IJiiS3_EEENS1_IJEEEEEEDaSQ_) ;  /* 0xffff7f3000007944 */ /* 0x006fea0003c3ffff */
[----:B------:R-:W-:Y:S02]  /*14d90*/  MOV R72, 0x14db0 ;  /* 0x00014db000487802 */ /* 0x000fe40000000f00 */
[----:B-12--5:R-:W-:Y:S05]  /*14da0*/  CALL.REL.NOINC `($_ZN7cutlass13device_kernelIN5flash19enable_sm80_to_sm89INS1_16FlashAttnBwdSm80INS1_25CollectiveMainloopBwdSm80ILi2ELi2EN4cute5tupleIJNS5_1CILi128EEES8_NS7_ILi64EEEEEENS_10bfloat16_tEfNS_4arch4Sm80ELb1ELb0ELb1ELb1ELb1ELb0ELb0ELb0ELi2ELi4ELi4ELi4ELb0EEENS1_21CollectiveEpilogueBwdISA_SB_SD_Li256ELb1ELb0ELi2EEENS1_25SingleTileBwdLPTSchedulerILb1ELi128ELb1EEEEEEEEEvNT_6ParamsE$_ZZN4cute7idx2crdINS_5tupleIJiiNS_1CILi0EEEEEENS1_IJNS1_IJNS2_ILi4EEENS2_ILi8EEEEEES5_NS2_ILi1EEEEEEEEDaRKT_RKT0_ENKUlRKT_RKT0_E_clIiS7_EEDaSI_SL_) ;  /* 0xffffc0e000007944 */ /* 0x026fea0003c3ffff */
[----:B------:R-:W-:Y:S02]  /*14db0*/  MOV R2, 0x14dd0 ;  /* 0x00014dd000027802 */ /* 0x000fe40000000f00 */
[----:B-1----:R-:W-:Y:S05]  /*14dc0*/  CALL.REL.NOINC `($_ZN7cutlass13device_kernelIN5flash19enable_sm80_to_sm89INS1_16FlashAttnBwdSm80INS1_25CollectiveMainloopBwdSm80ILi2ELi2EN4cute5tupleIJNS5_1CILi128EEES8_NS7_ILi64EEEEEENS_10bfloat16_tEfNS_4arch4Sm80ELb1ELb0ELb1ELb1ELb1ELb0ELb0ELb0ELi2ELi4ELi4ELi4ELb0EEENS1_21CollectiveEpilogueBwdISA_SB_SD_Li256ELb1ELb0ELi2EEENS1_25SingleTileBwdLPTSchedulerILb1ELi128ELb1EEEEEEEEEvNT_6ParamsE$_ZZN4cute7idx2crdINS_5tupleIJiiNS_1CILi0EEEEEENS1_IJNS1_IJNS2_ILi4EEENS2_ILi8EEEEEES5_NS2_ILi1EEEEEEEEDaRKT_RKT0_ENKUlRKT_RKT0_E_clIiS5_EEDaSI_SL_) ;  /* 0xffffc09000007944 */ /* 0x002fea0003c3ffff */
[----:B------:R1:W-:Y:S01]  /*14dd0*/  STL [R1+0x758], R6 ;  /* 0x0007580601007387 */ /* 0x0003e20000100800 */
[----:B------:R-:W-:-:S02]  /*14de0*/  MOV R2, R23 ;  /* 0x0000001700027202 */ /* 0x000fc40000000f00 */
[----:B------:R-:W-:Y:S02]  /*14df0*/  MOV R72, 0x14e10 ;  /* 0x00014e1000487802 */ /* 0x000fe40000000f00 */
[----:B-1----:R-:W-:Y:S05]  /*14e00*/  CALL.REL.NOINC `($_ZN7cutlass13device_kernelIN5flash19enable_sm80_to_sm89INS1_16FlashAttnBwdSm80INS1_25CollectiveMainloopBwdSm80ILi2ELi2EN4cute5tupleIJNS5_1CILi128EEES8_NS7_ILi64EEEEEENS_10bfloat16_tEfNS_4arch4Sm80ELb1ELb0ELb1ELb1ELb1ELb0ELb0ELb0ELi2ELi4ELi4ELi4ELb0EEENS1_21CollectiveEpilogueBwdISA_SB_SD_Li256ELb1ELb0ELi2EEENS1_25SingleTileBwdLPTSchedulerILb1ELi128ELb1EEEEEEEEEvNT_6ParamsE$_ZZN4cute9transformINS_5tupleIJiiNS_1CILi0EEEEEENS1_IJNS1_IJNS2_ILi4EEENS2_ILi8EEEEEES5_NS2_ILi1EEEEEEZNS_7idx2crdIS4_S9_EEDaRKT_RKT0_EUlRKT_RKT0_E_EEDaSD_SG_OT1_ENKUlDpSJ_E_clIJNS1_IJiiEEEiS3_EEEDaSQ_) ;  /* 0xffffc7c000007944 */ /* 0x002fea0003c3ffff */
[----:B------:R-:W-:Y:S02]  /*14e10*/  MOV R6, 0x14e30 ;  /* 0x00014e3000067802 */ /* 0x000fe40000000f00 */
[----:B--2--5:R-:W-:Y:S05]  /*14e20*/  CALL.REL.NOINC `($_ZN7cutlass13device_kernelIN5flash19enable_sm80_to_sm89INS1_16FlashAttnBwdSm80INS1_25CollectiveMainloopBwdSm80ILi2ELi2EN4cute5tupleIJNS5_1CILi128EEES8_NS7_ILi64EEEEEENS_10bfloat16_tEfNS_4arch4Sm80ELb1ELb0ELb1ELb1ELb1ELb0ELb0ELb0ELi2ELi4ELi4ELi4ELb0EEENS1_21CollectiveEpilogueBwdISA_SB_SD_Li256ELb1ELb0ELi2EEENS1_25SingleTileBwdLPTSchedulerILb1ELi128ELb1EEEEEEEEEvNT_6ParamsE$_ZZN4cute13to_mixed_bitsINS_5tupleIJNS1_IJNS_1CILi4EEENS2_ILi8EEEEEES3_NS2_ILi1EEEEEENS1_IJNS1_IJNS2_ILi0EEENS2_ILi64EEEEEES8_S8_EEENS1_IJNS1_IJiiEEEiS8_EEEEEDaRKT_RKT0_RKT1_ENKUlRKT_RKT0_RKT1_E_clIS5_SA_SC_EEDaSP_SS_SV_) ;  /* 0xffff8a1000007944 */ /* 0x024fea0003c3ffff */
[----:B------:R-:W-:Y:S02]  /*14e30*/  MOV R2, 0x14e50 ;  /* 0x00014e5000027802 */ /* 0x000fe40000000f00 */
[----:B------:R-:W-:Y:S05]  /*14e40*/  CALL.REL.NOINC `($_ZN7cutlass13device_kernelIN5flash19enable_sm80_to_sm89INS1_16FlashAttnBwdSm80INS1_25CollectiveMainloopBwdSm80ILi2ELi2EN4cute5tupleIJNS5_1CILi128EEES8_NS7_ILi64EEEEEENS_10bfloat16_tEfNS_4arch4Sm80ELb1ELb0ELb1ELb1ELb1ELb0ELb0ELb0ELi2ELi4ELi4ELi4ELb0EEENS1_21CollectiveEpilogueBwdISA_SB_SD_Li256ELb1ELb0ELi2EEENS1_25SingleTileBwdLPTSchedulerILb1ELi128ELb1EEEEEEEEEvNT_6ParamsE$_ZZN4cute13to_mixed_bitsINS_5tupleIJNS1_IJNS_1CILi4EEENS2_ILi8EEEEEES3_NS2_ILi1EEEEEENS1_IJNS1_IJNS2_ILi0EEENS2_ILi64EEEEEES8_S8_EEENS1_IJNS1_IJiiEEEiS8_EEEEEDaRKT_RKT0_RKT1_ENKUlDpRKT_E_clIJNS_9MixedBitsILj0ELj448EEENS2_ILj0EEESV_EEEDaSQ_) ;  /* 0xffff89c000007944 */ /* 0x000fea0003c3ffff */
        /* <DEDUP_REMOVED lines=21> */
[----:B-1----:R-:W-:Y:S05]  /*14fa0*/  CALL.REL.NOINC `($_ZN7cutlass13device_kernelIN5flash19enable_sm80_to_sm89INS1_16FlashAttnBwdSm80INS1_25CollectiveMainloopBwdSm80ILi2ELi2EN4cute5tupleIJNS5_1CILi128EEES8_NS7_ILi64EEEEEENS_10bfloat16_tEfNS_4arch4Sm80ELb1ELb0ELb1ELb1ELb1ELb0ELb0ELb0ELi2ELi4ELi4ELi4ELb0EEENS1_21CollectiveEpilogueBwdISA_SB_SD_Li256ELb1ELb0ELi2EEENS1_25SingleTileBwdLPTSchedulerILb1ELi128ELb1EEEEEEEEEvNT_6ParamsE$_ZN4cute3eso3ESOILb0ELb0EJiiiEEC2ERKiS4_S4_) ;  /* 0xffff36e000007944 */ /* 0x002fea0003c3ffff */
[----:B------:R2:W5:Y:S04]  /*14fb0*/  LDL R5, [R1+0x760] ;  /* 0x0007600001057983 */ /* 0x0005680000100800 */
[----:B-1----:R2:W5:Y:S01]  /*14fc0*/  LDL.64 R2, [R1+0x758] ;  /* 0x0007580001027983 */ /* 0x0025620000100a00 */
[----:B------:R-:W-:Y:S02]  /*14fd0*/  MOV R4, R23 ;  /* 0x0000001700047202 */ /* 0x000fe40000000f00 */
[----:B------:R-:W-:Y:S02]  /*14fe0*/  MOV R6, 0x15000 ;  /* 0x0001500000067802 */ /* 0x000fe40000000f00 */
[----:B--2--5:R-:W-:Y:S05]  /*14ff0*/  CALL.REL.NOINC `($_ZN7cutlass13device_kernelIN5flash19enable_sm80_to_sm89INS1_16FlashAttnBwdSm80INS1_25CollectiveMainloopBwdSm80ILi2ELi2EN4cute5tupleIJNS5_1CILi128EEES8_NS7_ILi64EEEEEENS_10bfloat16_tEfNS_4arch4Sm80ELb1ELb0ELb1ELb1ELb1ELb0ELb0ELb0ELi2ELi4ELi4ELi4ELb0EEENS1_21CollectiveEpilogueBwdISA_SB_SD_Li256ELb1ELb0ELi2EEENS1_25SingleTileBwdLPTSchedulerILb1ELi128ELb1EEEEEEEEEvNT_6ParamsE$_ZN4cute3eso3ESOILb1ELb0EJNS_1CILi1EEENS_5tupleIJiiiEEENS2_ILi64EEENS4_IJNS2_ILi72EEENS2_ILi144EEENS2_ILi288EEEEEENS2_ILi512EEEEEC2ERKS3_RKS5_RKS6_RKSA_RKSB_) ;  /* 0xffff457000007944 */ /* 0x024fea0003c3ffff */
[----:B-1----:R1:W5:Y:S04]  /*15000*/  LDL R5, [R1+0x760] ;  /* 0x0007600001057983 */ /* 0x0023680000100800 */
[----:B------:R1:W5:Y:S01]  /*15010*/  LDL.64 R2, [R1+0x758] ;  /* 0x0007580001027983 */ /* 0x0003620000100a00 */
[----:B------:R-:W-:-:S02]  /*15020*/  MOV R4, R23 ;  /* 0x0000001700047202 */ /* 0x000fc40000000f00 */
[----:B------:R-:W-:Y:S02]  /*15030*/  MOV R6, 0x15050 ;  /* 0x0001505000067802 */ /* 0x000fe40000000f00 */
[----:B-1---5:R-:W-:Y:S05]  /*15040*/  CALL.REL.NOINC `($_ZN7cutlass13device_kernelIN5flash19enable_sm80_to_sm89INS1_16FlashAttnBwdSm80INS1_25CollectiveMainloopBwdSm80ILi2ELi2EN4cute5tupleIJNS5_1CILi128EEES8_NS7_ILi64EEEEEENS_10bfloat16_tEfNS_4arch4Sm80ELb1ELb0ELb1ELb1ELb1ELb0ELb0ELb0ELi2ELi4ELi4ELi4ELb0EEENS1_21CollectiveEpilogueBwdISA_SB_SD_Li256ELb1ELb0ELi2EEENS1_25SingleTileBwdLPTSchedulerILb1ELi128ELb1EEEEEEEEEvNT_6ParamsE$_ZN4cute5tupleIJNS0_IJNS_1CILi8EEENS0_IJNS1_ILi2EEES3_S3_EEENS1_ILi1EEES4_S5_EEENS0_IJS5_NS0_IJiiiEEENS1_ILi64EEENS0_IJNS1_ILi72EEENS1_ILi144EEENS1_ILi288EEEEEENS1_ILi512EEEEEEEEC2ERKS6_RKSE_) ;  /* 0xffff764000007944 */ /* 0x022fea0003c3ffff */
[----:B------:R1:W5:Y:S04]  /*15050*/  LDL R5, [R1+0x760] ;  /* 0x0007600001057983 */ /* 0x0003680000100800 */
[----:B------:R1:W5:Y:S01]  /*15060*/  LDL.64 R2, [R1+0x758] ;  /* 0x0007580001027983 */ /* 0x0003620000100a00 */
[----:B------:R-:W-:-:S03]  /*15070*/  MOV R4, 0x15090 ;  /* 0x0001509000047802 */ /* 0x000fc60000000f00 */
[----:B-1---5:R-:W-:Y:S05]  /*15080*/  CALL.REL.NOINC `($_ZN7cutlass13device_kernelIN5flash19enable_sm80_to_sm89INS1_16FlashAttnBwdSm80INS1_25CollectiveMainloopBwdSm80ILi2ELi2EN4cute5tupleIJNS5_1CILi128EEES8_NS7_ILi64EEEEEENS_10bfloat16_tEfNS_4arch4Sm80ELb1ELb0ELb1ELb1ELb1ELb0ELb0ELb0ELi2ELi4ELi4ELi4ELb0EEENS1_21CollectiveEpilogueBwdISA_SB_SD_Li256ELb1ELb0ELi2EEENS1_25SingleTileBwdLPTSchedulerILb1ELi128ELb1EEEEEEEEEvNT_6ParamsE$_ZZN4cute7flattenINS_5tupleIJNS_1CILi1EEENS1_IJiiiEEENS2_ILi64EEENS1_IJNS2_ILi72EEENS2_ILi144EEENS2_ILi288EEEEEENS2_ILi512EEEEEEEEDaRKT_ENKUlRKT_E_clIS4_EEDaSH_) ;  /* 0xffffb95000007944 */ /* 0x022fea0003c3ffff */
[----:B------:R1:W-:Y:S01]  /*15090*/  STL.64 [R1+0x758], R2 ;  /* 0x0007580201007387 */ /* 0x0003e20000100a00 */
[----:B------:R-:W-:Y:S02]  /*150a0*/  MOV R6, R23 ;  /* 0x0000001700067202 */ /* 0x000fe40000000f00 */
[----:B------:R-:W-:Y:S01]  /*150b0*/  MOV R4, 0x150e0 ;  /* 0x000150e000047802 */ /* 0x000fe20000000f00 */
[----:B------:R1:W-:Y:S04]  /*150c0*/  STL [R1+0x760], R5 ;  /* 0x0007600501007387 */ /* 0x0003e80000100800 */
[----:B-1----:R-:W-:Y:S05]  /*150d0*/  CALL.REL.NOINC `($_ZN7cutlass13device_kernelIN5flash19enable_sm80_to_sm89INS1_16FlashAttnBwdSm80INS1_25CollectiveMainloopBwdSm80ILi2ELi2EN4cute5tupleIJNS5_1CILi128EEES8_NS7_ILi64EEEEEENS_10bfloat16_tEfNS_4arch4Sm80ELb1ELb0ELb1ELb1ELb1ELb0ELb0ELb0ELi2ELi4ELi4ELi4ELb0EEENS1_21CollectiveEpilogueBwdISA_SB_SD_Li256ELb1ELb0ELi2EEENS1_25SingleTileBwdLPTSchedulerILb1ELi128ELb1EEEEEEEEEvNT_6ParamsE$_ZZN4cute12filter_tupleINS_5tupleIJNS_1CILi1EEENS1_IJiiiEEENS2_ILi64EEENS1_IJNS2_ILi72EEENS2_ILi144EEENS2_ILi288EEEEEENS2_ILi512EEEEEEZNS_7flattenISB_EEDaRKT_EUlRKT_E_EEDaSF_OT0_ENKUlDpSI_E_clIJNS1_IJS3_EEES4_NS1_IJS5_EEES9_NS1_IJSA_EEEEEEDaSM_) ;  /* 0xffff827000007944 */ /* 0x002fea0003c3ffff */
[----:B------:R-:W-:Y:S02]  /*150e0*/  MOV R4, R23 ;  /* 0x0000001700047202 */ /* 0x000fe40000000f00 */
[----:B------:R-:W-:-:S02]  /*150f0*/  MOV R6, 0x15110 ;  /* 0x0001511000067802 */ /* 0x000fc40000000f00 */
[----:B--2--5:R-:W-:Y:S05]  /*15100*/  CALL.REL.NOINC `($_ZN7cutlass13device_kernelIN5flash19enable_sm80_to_sm89INS1_16FlashAttnBwdSm80INS1_25CollectiveMainloopBwdSm80ILi2ELi2EN4cute5tupleIJNS5_1CILi128EEES8_NS7_ILi64EEEEEENS_10bfloat16_tEfNS_4arch4Sm80ELb1ELb0ELb1ELb1ELb1ELb0ELb0ELb0ELi2ELi4ELi4ELi4ELb0EEENS1_21CollectiveEpilogueBwdISA_SB_SD_Li256ELb1ELb0ELi2EEENS1_25SingleTileBwdLPTSchedulerILb1ELi128ELb1EEEEEEEEEvNT_6ParamsE$_ZN4cute3eso3ESOILb0ELb1EJiNS_1CILi72EEENS2_ILi512EEEEEC2ERKiRKS3_RKS4_) ;  /* 0xffff3c1000007944 */ /* 0x024fea0003c3ffff */
[----:B-1----:R-:W2:Y:S01]  /*15110*/  LDL R4, [R1+0x758] ;  /* 0x0007580001047983 */ /* 0x002ea20000100800 */
[----:B------:R-:W-:Y:S01]  /*15120*/  IMAD.MOV.U32 R5, RZ, RZ, R3 ;  /* 0x000000ffff057224 */ /* 0x000fe200078e0003 */
[----:B------:R-:W-:Y:S01]  /*15130*/  MOV R3, R23 ;  /* 0x0000001700037202 */ /* 0x000fe20000000f00 */
[----:B------:R-:W-:Y:S01]  /*15140*/  IMAD.MOV.U32 R8, RZ, RZ, R51 ;  /* 0x000000ffff087224 */ /* 0x000fe200078e0033 */
[----:B------:R-:W-:Y:S01]  /*15150*/  MOV R6, 0x15180 ;  /* 0x0001518000067802 */ /* 0x000fe20000000f00 */
[----:B--2---:R1:W-:Y:S04]  /*15160*/  STL [R1+0x790], R4 ;  /* 0x0007900401007387 */ /* 0x0043e80000100800 */
[----:B-1----:R-:W-:Y:S05]  /*15170*/  CALL.REL.NOINC `($_ZN7cutlass13device_kernelIN5flash19enable_sm80_to_sm89INS1_16FlashAttnBwdSm80INS1_25CollectiveMainloopBwdSm80ILi2ELi2EN4cute5tupleIJNS5_1CILi128EEES8_NS7_ILi64EEEEEENS_10bfloat16_tEfNS_4arch4Sm80ELb1ELb0ELb1ELb1ELb1ELb0ELb0ELb0ELi2ELi4ELi4ELi4ELb0EEENS1_21CollectiveEpilogueBwdISA_SB_SD_Li256ELb1ELb0ELi2EEENS1_25SingleTileBwdLPTSchedulerILb1ELi128ELb1EEEEEEEEEvNT_6ParamsE$_ZN4cute3eso3ESOILb0ELb0EJiiNS_1CILi72EEENS2_ILi512EEEEEC2ERKiS7_RKS3_RKS4_) ;  /* 0xffff342000007944 */ /* 0x002fea0003c3ffff */
        /* <DEDUP_REMOVED lines=8> */
[----:B-1----:R-:W-:Y:S05]  /*15200*/  CALL.REL.NOINC `($_ZN7cutlass13device_kernelIN5flash19enable_sm80_to_sm89INS1_16FlashAttnBwdSm80INS1_25CollectiveMainloopBwdSm80ILi2ELi2EN4cute5tupleIJNS5_1CILi128EEES8_NS7_ILi64EEEEEENS_10bfloat16_tEfNS_4arch4Sm80ELb1ELb0ELb1ELb1ELb1ELb0ELb0ELb0ELi2ELi4ELi4ELi4ELb0EEENS1_21CollectiveEpilogueBwdISA_SB_SD_Li256ELb1ELb0ELi2EEENS1_25SingleTileBwdLPTSchedulerILb1ELi128ELb1EEEEEEEEEvNT_6ParamsE$_ZN4cute3eso3ESOILb0ELb0EJiiiNS_1CILi72EEENS2_ILi512EEEEEC2ERKiS7_S7_RKS3_RKS4_) ;  /* 0xffff368000007944 */ /* 0x002fea0003c3ffff */
        /* <DEDUP_REMOVED lines=10> */
[----:B-1----:R-:W-:Y:S05]  /*152b0*/  CALL.REL.NOINC `($_ZN7cutlass13device_kernelIN5flash19enable_sm80_to_sm89INS1_16FlashAttnBwdSm80INS1_25CollectiveMainloopBwdSm80ILi2ELi2EN4cute5tupleIJNS5_1CILi128EEES8_NS7_ILi64EEEEEENS_10bfloat16_tEfNS_4arch4Sm80ELb1ELb0ELb1ELb1ELb1ELb0ELb0ELb0ELi2ELi4ELi4ELi4ELb0EEENS1_21CollectiveEpilogueBwdISA_SB_SD_Li256ELb1ELb0ELi2EEENS1_25SingleTileBwdLPTSchedulerILb1ELi128ELb1EEEEEEEEEvNT_6ParamsE$_ZN4cute3eso3ESOILb1ELb0EJNS_1CILi1EEEiiiNS2_ILi72EEENS2_ILi512EEEEEC2ERKS3_RKiSA_SA_RKS4_RKS5_) ;  /* 0xffff44c000007944 */ /* 0x002fea0003c3ffff */
[----:B-1----:R1:W5:Y:S04]  /*152c0*/  LDL R5, [R1+0x778] ;  /* 0x0007780001057983 */ /* 0x0023680000100800 */
[----:B------:R1:W5:Y:S01]  /*152d0*/  LDL.64 R2, [R1+0x770] ;  /* 0x0007700001027983 */ /* 0x0003620000100a00 */
[----:B------:R-:W-:-:S02]  /*152e0*/  MOV R4, R22 ;  /* 0x0000001600047202 */ /* 0x000fc40000000f00 */
[----:B------:R-:W-:Y:S02]  /*152f0*/  MOV R6, 0x15310 ;  /* 0x0001531000067802 */ /* 0x000fe40000000f00 */
[----:B-1---5:R-:W-:Y:S05]  /*15300*/  CALL.REL.NOINC `($_ZN7cutlass13device_kernelIN5flash19enable_sm80_to_sm89INS1_16FlashAttnBwdSm80INS1_25CollectiveMainloopBwdSm80ILi2ELi2EN4cute5tupleIJNS5_1CILi128EEES8_NS7_ILi64EEEEEENS_10bfloat16_tEfNS_4arch4Sm80ELb1ELb0ELb1ELb1ELb1ELb0ELb0ELb0ELi2ELi4ELi4ELi4ELb0EEENS1_21CollectiveEpilogueBwdISA_SB_SD_Li256ELb1ELb0ELi2EEENS1_25SingleTileBwdLPTSchedulerILb1ELi128ELb1EEEEEEEEEvNT_6ParamsE$_ZN4cute5tupleIJNS0_IJNS_1CILi8EEENS1_ILi2EEES3_S3_S2_S3_EEENS0_IJNS1_ILi1EEEiiiNS1_ILi72EEENS1_ILi512EEEEEEEEC2ERKS4_RKS8_) ;  /* 0xffff73d000007944 */ /* 0x022fea0003c3ffff */
        /* <DEDUP_REMOVED lines=11> */
[----:B-1----:R-:W-:Y:S05]  /*153c0*/  CALL.REL.NOINC `($_ZN7cutlass13device_kernelIN5flash19enable_sm80_to_sm89INS1_16FlashAttnBwdSm80INS1_25CollectiveMainloopBwdSm80ILi2ELi2EN4cute5tupleIJNS5_1CILi128EEES8_NS7_ILi64EEEEEENS_10bfloat16_tEfNS_4arch4Sm80ELb1ELb0ELb1ELb1ELb1ELb0ELb0ELb0ELi2ELi4ELi4ELi4ELb0EEENS1_21CollectiveEpilogueBwdISA_SB_SD_Li256ELb1ELb0ELi2EEENS1_25SingleTileBwdLPTSchedulerILb1ELi128ELb1EEEEEEEEEvNT_6ParamsE$_ZZN4cute6detail16composition_implINS_5tupleIJNS_1CILi8EEENS3_ILi2EEES5_S5_S4_S5_EEENS2_IJNS3_ILi1EEEiiiNS3_ILi72EEENS3_ILi512EEEEEENS2_IJNS2_IJS5_S5_S5_EEES5_NS3_ILi4EEEEEENS2_IJNS2_IJS7_S9_S4_EEENS3_ILi4096EEENS3_ILi16EEEEEEEEDaRKT_RKT0_RKT1_RKT2_ENKUlRKT_RKT0_E_clISB_SE_EEDaSW_SZ_) ;  /* 0xffff9fe000007944 */ /* 0x002fea0003c3ffff */
[----:B------:R-:W-:Y:S01]  /*153d0*/  IMAD.MOV.U32 R4, RZ, RZ, R45 ;  /* 0x000000ffff047224 */ /* 0x000fe200078e002d */
[----:B------:R-:W-:Y:S01]  /*153e0*/  MOV R58, R12 ;  /* 0x0000000c003a7202 */ /* 0x000fe20000000f00 */
[----:B------:R-:W-:Y:S01]  /*153f0*/  IMAD.MOV.U32 R5, RZ, RZ, R44 ;  /* 0x000000ffff057224 */ /* 0x000fe200078e002c */
[----:B------:R-:W-:Y:S02]  /*15400*/  MOV R3, R7 ;  /* 0x0000000700037202 */ /* 0x000fe40000000f00 */
[----:B------:R-:W-:Y:S02]  /*15410*/  MOV R62, 0x15430 ;  /* 0x00015430003e7802 */ /* 0x000fe40000000f00 */
[----:B-1---5:R-:W-:Y:S05]  /*15420*/  CALL.REL.NOINC `($_ZN7cutlass13device_kernelIN5flash19enable_sm80_to_sm89INS1_16FlashAttnBwdSm80INS1_25CollectiveMainloopBwdSm80ILi2ELi2EN4cute5tupleIJNS5_1CILi128EEES8_NS7_ILi64EEEEEENS_10bfloat16_tEfNS_4arch4Sm80ELb1ELb0ELb1ELb1ELb1ELb0ELb0ELb0ELi2ELi4ELi4ELi4ELb0EEENS1_21CollectiveEpilogueBwdISA_SB_SD_Li256ELb1ELb0ELi2EEENS1_25SingleTileBwdLPTSchedulerILb1ELi128ELb1EEEEEEEEEvNT_6ParamsE$_ZZN4cute6detail16composition_implINS_5tupleIJNS_1CILi8EEENS3_ILi2EEES5_S5_S4_S5_EEENS2_IJNS3_ILi1EEEiiiNS3_ILi72EEENS3_ILi512EEEEEENS2_IJNS2_IJS5_S5_S5_EEES5_NS3_ILi4EEEEEENS2_IJNS2_IJS7_S9_S4_EEENS3_ILi4096EEENS3_ILi16EEEEEEEEDaRKT_RKT0_RKT1_RKT2_ENKUlRKT_RKT0_E_clISC_SG_EEDaSW_SZ_) ;  /* 0xffffa09000007944 */ /* 0x022fea0003c3ffff */
[----:B-----5:R2:W-:Y:S01]  /*15430*/  STL.64 [R1+0x770], R2 ;  /* 0x0007700201007387 */ /* 0x0205e20000100a00 */
[----:B------:R-:W-:-:S03]  /*15440*/  MOV R4, 0x15460 ;  /* 0x0001546000047802 */ /* 0x000fc60000000f00 */
[----:B-12---:R-:W-:Y:S05]  /*15450*/  CALL.REL.NOINC `($_ZN7cutlass13device_kernelIN5flash19enable_sm80_to_sm89INS1_16FlashAttnBwdSm80INS1_25CollectiveMainloopBwdSm80ILi2ELi2EN4cute5tupleIJNS5_1CILi128EEES8_NS7_ILi64EEEEEENS_10bfloat16_tEfNS_4arch4Sm80ELb1ELb0ELb1ELb1ELb1ELb0ELb0ELb0ELi2ELi4ELi4ELi4ELb0EEENS1_21CollectiveEpilogueBwdISA_SB_SD_Li256ELb1ELb0ELi2EEENS1_25SingleTileBwdLPTSchedulerILb1ELi128ELb1EEEEEEEEEvNT_6ParamsE$_ZN4cute3eso3ESOILb0ELb0EJNS_5tupleIJNS_1CILi1EEENS3_ILi512EEEiEEENS3_ILi4096EEENS2_IJiiEEEEEC2ERKS6_RKS7_RKS8_) ;  /* 0xffff225000007944 */ /* 0x006fea0003c3ffff */
[----:B------:R2:W5:Y:S04]  /*15460*/  LDL R5, [R1+0x760] ;  /* 0x0007600001057983 */ /* 0x0005680000100800 */
[----:B-1----:R2:W5:Y:S01]  /*15470*/  LDL.64 R2, [R1+0x758] ;  /* 0x0007580001027983 */ /* 0x0025620000100a00 */
[----:B------:R-:W-:-:S03]  /*15480*/  MOV R6, 0x154a0 ;  /* 0x000154a000067802 */ /* 0x000fc60000000f00 */
[----:B--2--5:R-:W-:Y:S05]  /*15490*/  CALL.REL.NOINC `($_ZN7cutlass13device_kernelIN5flash19enable_sm80_to_sm89INS1_16FlashAttnBwdSm80INS1_25CollectiveMainloopBwdSm80ILi2ELi2EN4cute5tupleIJNS5_1CILi128EEES8_NS7_ILi64EEEEEENS_10bfloat16_tEfNS_4arch4Sm80ELb1ELb0ELb1ELb1ELb1ELb0ELb0ELb0ELi2ELi4ELi4ELi4ELb0EEENS1_21CollectiveEpilogueBwdISA_SB_SD_Li256ELb1ELb0ELi2EEENS1_25SingleTileBwdLPTSchedulerILb1ELi128ELb1EEEEEEEEEvNT_6ParamsE$_ZN4cute5tupleIJNS0_IJNS0_IJNS_1CILi2EEES2_S2_EEES2_NS0_IJS2_S2_EEEEEENS0_IJNS0_IJNS1_ILi1EEENS1_ILi512EEEiEEENS1_ILi4096EEENS0_IJiiEEEEEEEEC2ERKS5_RKSB_) ;  /* 0xffff6d0000007944 */ /* 0x024fea0003c3ffff */
[----:B------:R1:W5:Y:S04]  /*154a0*/  LDL R4, [R1+0x760] ;  /* 0x0007600001047983 */ /* 0x0003680000100800 */
[----:B------:R1:W5:Y:S01]  /*154b0*/  LDL.64 R2, [R1+0x758] ;  /* 0x0007580001027983 */ /* 0x0003620000100a00 */
[----:B------:R-:W-:-:S05]  /*154c0*/  LEA.HI R6, R13, R13, RZ, 0x1d ;  /* 0x0000000d0d067211 */ /* 0x000fca00078fe8ff */
[----:B------:R-:W-:Y:S01]  /*154d0*/  IMAD.U32 R8, R11, 0x2, R6 ;  /* 0x000000020b087824 */ /* 0x000fe200078e0006 */
[----:B------:R-:W-:-:S04]  /*154e0*/  MOV R6, 0x15510 ;  /* 0x0001551000067802 */ /* 0x000fc80000000f00 */
[----:B------:R1:W-:Y:S03]  /*154f0*/  STL [R1+0x11e4], R8 ;  /* 0x0011e40801007387 */ /* 0x0003e60000100800 */
[----:B-1---5:R-:W-:Y:S05]  /*15500*/  CALL.REL.NOINC `($_ZN7cutlass13device_kernelIN5flash19enable_sm80_to_sm89INS1_16FlashAttnBwdSm80INS1_25CollectiveMainloopBwdSm80ILi2ELi2EN4cute5tupleIJNS5_1CILi128EEES8_NS7_ILi64EEEEEENS_10bfloat16_tEfNS_4arch4Sm80ELb1ELb0ELb1ELb1ELb1ELb0ELb0ELb0ELi2ELi4ELi4ELi4ELb0EEENS1_21CollectiveEpilogueBwdISA_SB_SD_Li256ELb1ELb0ELi2EEENS1_25SingleTileBwdLPTSchedulerILb1ELi128ELb1EEEEEEEEEvNT_6ParamsE$_ZN4cute3eso3ESOILb0ELb0EJNS_6LayoutINS_5tupleIJNS3_IJNS_1CILi2EEES5_S5_EEES5_NS3_IJS5_S5_EEEEEENS3_IJNS3_IJNS4_ILi1EEENS4_ILi512EEEiEEENS4_ILi4096EEENS3_IJiiEEEEEEEEjEEC2ERKSF_RKj) ;  /* 0xffff28d000007944 */ /* 0x022fea0003c3ffff */
[----:B------:R-:W2:Y:S04]  /*15510*/  LDL.64 R58, [R1+0x760] ;  /* 0x00076000013a7983 */ /* 0x000ea80000100a00 */
[----:B-1----:R1:W5:Y:S01]  /*15520*/  LDL.64 R4, [R1+0x758] ;  /* 0x0007580001047983 */ /* 0x0023620000100a00 */
[----:B------:R-:W-:Y:S02]  /*15530*/  MOV R9, R23 ;  /* 0x0000001700097202 */ /* 0x000fe40000000f00 */
[----:B------:R-:W-:Y:S01]  /*15540*/  MOV R8, 0x15570 ;  /* 0x0001557000087802 */ /* 0x000fe20000000f00 */
[----:B--2---:R-:W-:-:S04]  /*15550*/  IMAD.WIDE.U32 R2, R59, 0x2, R56 ;  /* 0x000000023b027825 */ /* 0x004fc800078e0038 */
[----:B-1---5:R-:W-:Y:S05]  /*15560*/  CALL.REL.NOINC `($_ZN7cutlass13device_kernelIN5flash19enable_sm80_to_sm89INS1_16FlashAttnBwdSm80INS1_25CollectiveMainloopBwdSm80ILi2ELi2EN4cute5tupleIJNS5_1CILi128EEES8_NS7_ILi64EEEEEENS_10bfloat16_tEfNS_4arch4Sm80ELb1ELb0ELb1ELb1ELb1ELb0ELb0ELb0ELi2ELi4ELi4ELi4ELb0EEENS1_21CollectiveEpilogueBwdISA_SB_SD_Li256ELb1ELb0ELi2EEENS1_25SingleTileBwdLPTSchedulerILb1ELi128ELb1EEEEEEEEEvNT_6ParamsE$_ZN4cute8smem_ptrIPN7cutlass10bfloat16_tEECI1NS_12iter_adaptorIS3_S4_EEES3_) ;  /* 0xffff749000007944 */ /* 0x022fea0003c3ffff */
[----:B------:R-:W2:Y:S01]  /*15570*/  LDL.64 R10, [R1+0x758] ;  /* 0x00075800010a7983 */ /* 0x000ea20000100a00 */
[----:B-1----:R-:W-:Y:S01]  /*15580*/  IMAD.MOV.U32 R6, RZ, RZ, R58 ;  /* 0x000000ffff067224 */ /* 0x002fe200078e003a */
[----:B------:R-:W-:Y:S01]  /*15590*/  MOV R2, R4 ;  /* 0x0000000400027202 */ /* 0x000fe20000000f00 */
[----:B------:R-:W-:Y:S01]  /*155a0*/  IMAD.MOV.U32 R3, RZ, RZ, R5 ;  /* 0x000000ffff037224 */ /* 0x000fe200078e0005 */
[----:B------:R-:W-:Y:S01]  /*155b0*/  MOV R8, 0x155e0 ;  /* 0x000155e000087802 */ /* 0x000fe20000000f00 */
[----:B--2---:R1:W-:Y:S04]  /*155c0*/  STL.64 [R1+0x770], R10 ;  /* 0x0007700a01007387 */ /* 0x0043e80000100a00 */
[----:B-1----:R-:W-:Y:S05]  /*155d0*/  CALL.REL.NOINC `($_ZN7cutlass13device_kernelIN5flash19enable_sm80_to_sm89INS1_16FlashAttnBwdSm80INS1_25CollectiveMainloopBwdSm80ILi2ELi2EN4cute5tupleIJNS5_1CILi128EEES8_NS7_ILi64EEEEEENS_10bfloat16_tEfNS_4arch4Sm80ELb1ELb0ELb1ELb1ELb1ELb0ELb0ELb0ELi2ELi4ELi4ELi4ELb0EEENS1_21CollectiveEpilogueBwdISA_SB_SD_Li256ELb1ELb0ELi2EEENS1_25SingleTileBwdLPTSchedulerILb1ELi128ELb1EEEEEEEEEvNT_6ParamsE$_ZN4cute3eso3ESOILb0ELb0EJNS_6LayoutINS_5tupleIJNS3_IJNS_1CILi2EEES5_S5_EEES5_NS3_IJS5_S5_EEEEEENS3_IJNS3_IJNS4_ILi1EEENS4_ILi512EEEiEEENS4_ILi4096EEENS3_IJiiEEEEEEEENS_10ViewEngineINS_8smem_ptrIPN7cutlass10bfloat16_tEEEEEEEC2ERKSF_RKSM_) ;  /* 0xffff278000007944 */ /* 0x002fea0003c3ffff */
[----:B-1----:R1:W5:Y:S04]  /*155e0*/  LDL R5, [R1+0x75c] ;  /* 0x00075c0001057983 */ /* 0x0023680000100800 */
[----:B------:R1:W5:Y:S01]  /*155f0*/  LDL R3, [R1+0x760] ;  /* 0x0007600001037983 */ /* 0x0003620000100800 */
[----:B------:R-:W-:-:S03]  /*15600*/  MOV R4, 0x15620 ;  /* 0x0001562000047802 */ /* 0x000fc60000000f00 */
[----:B-1---5:R-:W-:Y:S05]  /*15610*/  CALL.REL.NOINC `($_ZN7cutlass13device_kernelIN5flash19enable_sm80_to_sm89INS1_16FlashAttnBwdSm80INS1_25CollectiveMainloopBwdSm80ILi2ELi2EN4cute5tupleIJNS5_1CILi128EEES8_NS7_ILi64EEEEEENS_10bfloat16_tEfNS_4arch4Sm80ELb1ELb0ELb1ELb1ELb1ELb0ELb0ELb0ELi2ELi4ELi4ELi4ELb0EEENS1_21CollectiveEpilogueBwdISA_SB_SD_Li256ELb1ELb0ELi2EEENS1_25SingleTileBwdLPTSchedulerILb1ELi128ELb1EEEEEEEEEvNT_6ParamsE$_ZZN4cute4takeILi1ELi3ENS_5tupleIJNS1_IJNS_1CILi1EEENS2_ILi512EEEiEEENS2_ILi4096EEENS1_IJiiEEEEEEEEDaRKT1_ENKUlDpRKT_E_clIJS6_S7_EEEDaSF_) ;  /* 0xffff8a9000007944 */ /* 0x022fea0003c3ffff */
[----:B------:R-:W-:Y:S02]  /*15620*/  MOV R4, 0x15640 ;  /* 0x0001564000047802 */ /* 0x000fe40000000f00 */
[----:B-1---5:R-:W-:Y:S05]  /*15630*/  CALL.REL.NOINC `($_ZN7cutlass13device_kernelIN5flash19enable_sm80_to_sm89INS1_16FlashAttnBwdSm80INS1_25CollectiveMainloopBwdSm80ILi2ELi2EN4cute5tupleIJNS5_1CILi128EEES8_NS7_ILi64EEEEEENS_10bfloat16_tEfNS_4arch4Sm80ELb1ELb0ELb1ELb1ELb1ELb0ELb0ELb0ELi2ELi4ELi4ELi4ELb0EEENS1_21CollectiveEpilogueBwdISA_SB_SD_Li256ELb1ELb0ELi2EEENS1_25SingleTileBwdLPTSchedulerILb1ELi128ELb1EEEEEEEEEvNT_6ParamsE$_ZZN4cute16flatten_to_tupleINS_5tupleIJNS_1CILi4096EEENS1_IJiiEEEEEEEEDaRKT_ENKUlRKT_E_clIS4_EEDaSB_) ;  /* 0xffff87c000007944 */ /* 0x022fea0003c3ffff */
[----:B------:R1:W-:Y:S01]  /*15640*/  STL.64 [R1+0x758], R2 ;  /* 0x0007580201007387 */ /* 0x0003e20000100a00 */
[----:B------:R-:W-:-:S02]  /*15650*/  MOV R58, R23 ;  /* 0x00000017003a7202 */ /* 0x000fc40000000f00 */
[----:B------:R-:W-:Y:S02]  /*15660*/  MOV R4, 0x15680 ;  /* 0x0001568000047802 */ /* 0x000fe40000000f00 */
[----:B-1----:R-:W-:Y:S05]  /*15670*/  CALL.REL.NOINC `($_ZN7cutlass13device_kernelIN5flash19enable_sm80_to_sm89INS1_16FlashAttnBwdSm80INS1_25CollectiveMainloopBwdSm80ILi2ELi2EN4cute5tupleIJNS5_1CILi128EEES8_NS7_ILi64EEEEEENS_10bfloat16_tEfNS_4arch4Sm80ELb1ELb0ELb1ELb1ELb1ELb0ELb0ELb0ELi2ELi4ELi4ELi4ELb0EEENS1_21CollectiveEpilogueBwdISA_SB_SD_Li256ELb1ELb0ELi2EEENS1_25SingleTileBwdLPTSchedulerILb1ELi128ELb1EEEEEEEEEvNT_6ParamsE$_ZZN4cute12filter_tupleINS_5tupleIJNS_1CILi4096EEENS1_IJiiEEEEEEZNS_16flatten_to_tupleIS5_EEDaRKT_EUlRKT_E_EEDaS9_OT0_ENKUlDpSC_E_clIJNS1_IJS3_EEES4_EEEDaSG_) ;  /* 0xffff7e3000007944 */ /* 0x002fea0003c3ffff */
        /* <DEDUP_REMOVED lines=14> */
[----:B--2--5:R-:W-:Y:S05]  /*15760*/  CALL.REL.NOINC `($_ZN7cutlass13device_kernelIN5flash19enable_sm80_to_sm89INS1_16FlashAttnBwdSm80INS1_25CollectiveMainloopBwdSm80ILi2ELi2EN4cute5tupleIJNS5_1CILi128EEES8_NS7_ILi64EEEEEENS_10bfloat16_tEfNS_4arch4Sm80ELb1ELb0ELb1ELb1ELb1ELb0ELb0ELb0ELi2ELi4ELi4ELi4ELb0EEENS1_21CollectiveEpilogueBwdISA_SB_SD_Li256ELb1ELb0ELi2EEENS1_25SingleTileBwdLPTSchedulerILb1ELi128ELb1EEEEEEEEEvNT_6ParamsE$_ZN4cute3eso3ESOILb1ELb0EJNS_14ComposedLayoutINS_7SwizzleILi3ELi3ELi3EEENS_1CILi0EEENS_6LayoutINS_5tupleIJNS8_IJNS8_IJNS5_ILi4EEENS5_ILi8EEEEEENS8_IJNS5_ILi2EEENS5_ILi1EEEEEEEEENS8_IJNS8_IJSC_SC_EEENS8_IJSA_S9_EEEEEEEEENS8_IJNS8_IJNS8_IJSC_NS5_ILi64EEEEEENS8_IJNS5_ILi512EEES6_EEEEEENS8_IJNS8_IJSD_SA_EEENS8_IJNS5_ILi1024EEENS5_ILi16EEEEEEEEEEEEEEEENS_10ViewEngineINS_8smem_ptrIPN7cutlass10bfloat16_tEEEEEEEC2ERKSW_RKS13_) ;  /* 0xffff378000007944 */ /* 0x024fea0003c3ffff */
        /* <DEDUP_REMOVED lines=29> */
[----:B-12--5:R-:W-:Y:S05]  /*15940*/  CALL.REL.NOINC `($_ZN7cutlass13device_kernelIN5flash19enable_sm80_to_sm89INS1_16FlashAttnBwdSm80INS1_25CollectiveMainloopBwdSm80ILi2ELi2EN4cute5tupleIJNS5_1CILi128EEES8_NS7_ILi64EEEEEENS_10bfloat16_tEfNS_4arch4Sm80ELb1ELb0ELb1ELb1ELb1ELb0ELb0ELb0ELi2ELi4ELi4ELi4ELb0EEENS1_21CollectiveEpilogueBwdISA_SB_SD_Li256ELb1ELb0ELi2EEENS1_25SingleTileBwdLPTSchedulerILb1ELi128ELb1EEEEEEEEEvNT_6ParamsE$_ZZN4cute7idx2crdINS_5tupleIJiiNS_1CILi0EEEEEENS1_IJNS1_IJNS2_ILi4EEENS2_ILi8EEEEEENS2_ILi2EEENS2_ILi1EEEEEEEEDaRKT_RKT0_ENKUlRKT_RKT0_E_clIiS7_EEDaSJ_SM_) ;  /* 0xffffb0c000007944 */ /* 0x026fea0003c3ffff */
[----:B------:R-:W-:Y:S02]  /*15950*/  MOV R2, 0x15970 ;  /* 0x0001597000027802 */ /* 0x000fe40000000f00 */
[----:B-1----:R-:W-:Y:S05]  /*15960*/  CALL.REL.NOINC `($_ZN7cutlass13device_kernelIN5flash19enable_sm80_to_sm89INS1_16FlashAttnBwdSm80INS1_25CollectiveMainloopBwdSm80ILi2ELi2EN4cute5tupleIJNS5_1CILi128EEES8_NS7_ILi64EEEEEENS_10bfloat16_tEfNS_4arch4Sm80ELb1ELb0ELb1ELb1ELb1ELb0ELb0ELb0ELi2ELi4ELi4ELi4ELb0EEENS1_21CollectiveEpilogueBwdISA_SB_SD_Li256ELb1ELb0ELi2EEENS1_25SingleTileBwdLPTSchedulerILb1ELi128ELb1EEEEEEEEEvNT_6ParamsE$_ZZN4cute7idx2crdINS_5tupleIJiiNS_1CILi0EEEEEENS1_IJNS1_IJNS2_ILi4EEENS2_ILi8EEEEEENS2_ILi2EEENS2_ILi1EEEEEEEEDaRKT_RKT0_ENKUlRKT_RKT0_E_clIiS8_EEDaSJ_SM_) ;  /* 0xffffb4c000007944 */ /* 0x002fea0003c3ffff */
[----:B------:R1:W-:Y:S01]  /*15970*/  STL [R1+0x758], R6 ;  /* 0x0007580601007387 */ /* 0x0003e20000100800 */
[----:B------:R-:W-:-:S02]  /*15980*/  MOV R2, R23 ;  /* 0x0000001700027202 */ /* 0x000fc40000000f00 */
[----:B------:R-:W-:Y:S02]  /*15990*/  MOV R72, 0x159b0 ;  /* 0x000159b000487802 */ /* 0x000fe40000000f00 */
[----:B-1----:R-:W-:Y:S05]  /*159a0*/  CALL.REL.NOINC `($_ZN7cutlass13device_kernelIN5flash19enable_sm80_to_sm89INS1_16FlashAttnBwdSm80INS1_25CollectiveMainloopBwdSm80ILi2ELi2EN4cute5tupleIJNS5_1CILi128EEES8_NS7_ILi64EEEEEENS_10bfloat16_tEfNS_4arch4Sm80ELb1ELb0ELb1ELb1ELb1ELb0ELb0ELb0ELi2ELi4ELi4ELi4ELb0EEENS1_21CollectiveEpilogueBwdISA_SB_SD_Li256ELb1ELb0ELi2EEENS1_25SingleTileBwdLPTSchedulerILb1ELi128ELb1EEEEEEEEEvNT_6ParamsE$_ZZN4cute9transformINS_5tupleIJiiNS_1CILi0EEEEEENS1_IJNS1_IJNS2_ILi4EEENS2_ILi8EEEEEENS2_ILi2EEENS2_ILi1EEEEEEZNS_7idx2crdIS4_SA_EEDaRKT_RKT0_EUlRKT_RKT0_E_EEDaSE_SH_OT1_ENKUlDpSK_E_clIJNS1_IJiiEEEiS3_EEEDaSR_) ;  /* 0xffffbba000007944 */ /* 0x002fea0003c3ffff */
[----:B------:R-:W-:Y:S02]  /*159b0*/  MOV R6, 0x159d0 ;  /* 0x000159d000067802 */ /* 0x000fe40000000f00 */
[----:B--2--5:R-:W-:Y:S05]  /*159c0*/  CALL.REL.NOINC `($_ZN7cutlass13device_kernelIN5flash19enable_sm80_to_sm89INS1_16FlashAttnBwdSm80INS1_25CollectiveMainloopBwdSm80ILi2ELi2EN4cute5tupleIJNS5_1CILi128EEES8_NS7_ILi64EEEEEENS_10bfloat16_tEfNS_4arch4Sm80ELb1ELb0ELb1ELb1ELb1ELb0ELb0ELb0ELi2ELi4ELi4ELi4ELb0EEENS1_21CollectiveEpilogueBwdISA_SB_SD_Li256ELb1ELb0ELi2EEENS1_25SingleTileBwdLPTSchedulerILb1ELi128ELb1EEEEEEEEEvNT_6ParamsE$_ZZN4cute13to_mixed_bitsINS_5tupleIJNS1_IJNS_1CILi4EEENS2_ILi8EEEEEENS2_ILi2EEENS2_ILi1EEEEEENS1_IJNS1_IJNS2_ILi0EEENS2_ILi64EEEEEES9_S9_EEENS1_IJNS1_IJiiEEEiS9_EEEEEDaRKT_RKT0_RKT1_ENKUlRKT_RKT0_RKT1_E_clIS5_SB_SD_EEDaSQ_ST_SW_) ;  /* 0xffff7cb000007944 */ /* 0x024fea0003c3ffff */
[----:B------:R-:W-:Y:S02]  /*159d0*/  MOV R2, 0x159f0 ;  /* 0x000159f000027802 */ /* 0x000fe40000000f00 */
[----:B------:R-:W-:Y:S05]  /*159e0*/  CALL.REL.NOINC `($_ZN7cutlass13device_kernelIN5flash19enable_sm80_to_sm89INS1_16FlashAttnBwdSm80INS1_25CollectiveMainloopBwdSm80ILi2ELi2EN4cute5tupleIJNS5_1CILi128EEES8_NS7_ILi64EEEEEENS_10bfloat16_tEfNS_4arch4Sm80ELb1ELb0ELb1ELb1ELb1ELb0ELb0ELb0ELi2ELi4ELi4ELi4ELb0EEENS1_21CollectiveEpilogueBwdISA_SB_SD_Li256ELb1ELb0ELi2EEENS1_25SingleTileBwdLPTSchedulerILb1ELi128ELb1EEEEEEEEEvNT_6ParamsE$_ZZN4cute13to_mixed_bitsINS_5tupleIJNS1_IJNS_1CILi4EEENS2_ILi8EEEEEENS2_ILi2EEENS2_ILi1EEEEEENS1_IJNS1_IJNS2_ILi0EEENS2_ILi64EEEEEES9_S9_EEENS1_IJNS1_IJiiEEEiS9_EEEEEDaRKT_RKT0_RKT1_ENKUlDpRKT_E_clIJNS_9MixedBitsILj0ELj448EEENS2_ILj0EEESW_EEEDaSR_) ;  /* 0xffff7c6000007944 */ /* 0x000fea0003c3ffff */
        /* <DEDUP_REMOVED lines=52> */
[----:B------:R-:W-:Y:S01]  /*15d30*/  IMAD.MOV.U32 R8, RZ, RZ, R2 ;  /* 0x000000ffff087224 */ /* 0x000fe200078e0002 */
[----:B------:R-:W-:Y:S01]  /*15d40*/  MOV R2, R22 ;  /* 0x0000001600027202 */ /* 0x000fe20000000f00 */
[----:B------:R-:W-:Y:S01]  /*15d50*/  IMAD.MOV.U32 R10, RZ, RZ, R50 ;  /* 0x000000ffff0a7224 */ /* 0x000fe200078e0032 */
[----:B------:R-:W-:-:S02]  /*15d60*/  MOV R9, R43 ;  /* 0x0000002b00097202 */ /* 0x000fc40000000f00 */
[----:B------:R-:W-:Y:S01]  /*15d70*/  MOV R6, 0x15da0 ;  /* 0x00015da000067802 */ /* 0x000fe20000000f00 */
[----:B--2---:R1:W-:Y:S04]  /*15d80*/  STL.64 [R1+0x788], R4 ;  /* 0x0007880401007387 */ /* 0x0043e80000100a00 */
[----:B-1----:R-:W-:Y:S05]  /*15d90*/  CALL.REL.NOINC `($_ZN7cutlass13device_kernelIN5flash19enable_sm80_to_sm89INS1_16FlashAttnBwdSm80INS1_25CollectiveMainloopBwdSm80ILi2ELi2EN4cute5tupleIJNS5_1CILi128EEES8_NS7_ILi64EEEEEENS_10bfloat16_tEfNS_4arch4Sm80ELb1ELb0ELb1ELb1ELb1ELb0ELb0ELb0ELi2ELi4ELi4ELi4ELb0EEENS1_21CollectiveEpilogueBwdISA_SB_SD_Li256ELb1ELb0ELi2EEENS1_25SingleTileBwdLPTSchedulerILb1ELi128ELb1EEEEEEEEEvNT_6ParamsE$_ZN4cute3eso3ESOILb0ELb0EJiiiNS_1CILi72EEENS2_ILi512EEEEEC2ERKiS7_S7_RKS3_RKS4_) ;  /* 0xffff2af000007944 */ /* 0x002fea0003c3ffff */
        /* <DEDUP_REMOVED lines=23> */
[----:B-1----:R-:W-:Y:S05]  /*15f10*/  CALL.REL.NOINC `($_ZN7cutlass13device_kernelIN5flash19enable_sm80_to_sm89INS1_16FlashAttnBwdSm80INS1_25CollectiveMainloopBwdSm80ILi2ELi2EN4cute5tupleIJNS5_1CILi128EEES8_NS7_ILi64EEEEEENS_10bfloat16_tEfNS_4arch4Sm80ELb1ELb0ELb1ELb1ELb1ELb0ELb0ELb0ELi2ELi4ELi4ELi4ELb0EEENS1_21CollectiveEpilogueBwdISA_SB_SD_Li256ELb1ELb0ELi2EEENS1_25SingleTileBwdLPTSchedulerILb1ELi128ELb1EEEEEEEEEvNT_6ParamsE$_ZZN4cute6detail16composition_implINS_5tupleIJNS_1CILi8EEENS3_ILi2EEES5_S5_S4_S5_EEENS2_IJNS3_ILi1EEEiiiNS3_ILi72EEENS3_ILi512EEEEEENS2_IJNS2_IJS5_S5_EEES4_NS3_ILi4EEEEEENS2_IJNS2_IJS7_S4_EEENS3_ILi1024EEENS3_ILi16EEEEEEEEDaRKT_RKT0_RKT1_RKT2_ENKUlRKT_RKT0_E_clISB_SE_EEDaSW_SZ_) ;  /* 0xffff8fc000007944 */ /* 0x002fea0003c3ffff */
[----:B------:R-:W-:Y:S01]  /*15f20*/  IMAD.MOV.U32 R2, RZ, RZ, R45 ;  /* 0x000000ffff027224 */ /* 0x000fe200078e002d */
[----:B------:R-:W-:Y:S01]  /*15f30*/  MOV R45, R44 ;  /* 0x0000002c002d7202 */ /* 0x000fe20000000f00 */
[----:B------:R-:W-:Y:S01]  /*15f40*/  IMAD.MOV.U32 R4, RZ, RZ, R12 ;  /* 0x000000ffff047224 */ /* 0x000fe200078e000c */
[----:B------:R-:W-:Y:S02]  /*15f50*/  MOV R44, 0x15f70 ;  /* 0x00015f70002c7802 */ /* 0x000fe40000000f00 */
[----:B-1---5:R-:W-:Y:S05]  /*15f60*/  CALL.REL.NOINC `($_ZN7cutlass13device_kernelIN5flash19enable_sm80_to_sm89INS1_16FlashAttnBwdSm80INS1_25CollectiveMainloopBwdSm80ILi2ELi2EN4cute5tupleIJNS5_1CILi128EEES8_NS7_ILi64EEEEEENS_10bfloat16_tEfNS_4arch4Sm80ELb1ELb0ELb1ELb1ELb1ELb0ELb0ELb0ELi2ELi4ELi4ELi4ELb0EEENS1_21CollectiveEpilogueBwdISA_SB_SD_Li256ELb1ELb0ELi2EEENS1_25SingleTileBwdLPTSchedulerILb1ELi128ELb1EEEEEEEEEvNT_6ParamsE$_ZZN4cute6detail16composition_implINS_5tupleIJNS_1CILi8EEENS3_ILi2EEES5_S5_S4_S5_EEENS2_IJNS3_ILi1EEEiiiNS3_ILi72EEENS3_ILi512EEEEEENS2_IJNS2_IJS5_S5_EEES4_NS3_ILi4EEEEEENS2_IJNS2_IJS7_S4_EEENS3_ILi1024EEENS3_ILi16EEEEEEEEDaRKT_RKT0_RKT1_RKT2_ENKUlRKT_RKT0_E_clISC_SG_EEDaSW_SZ_) ;  /* 0xffff905000007944 */ /* 0x022fea0003c3ffff */
[----:B-----5:R2:W-:Y:S01]  /*15f70*/  STL.64 [R1+0x770], R2 ;  /* 0x0007700201007387 */ /* 0x0205e20000100a00 */
[----:B------:R-:W-:-:S03]  /*15f80*/  MOV R4, 0x15fa0 ;  /* 0x00015fa000047802 */ /* 0x000fc60000000f00 */
[----:B-12---:R-:W-:Y:S05]  /*15f90*/  CALL.REL.NOINC `($_ZN7cutlass13device_kernelIN5flash19enable_sm80_to_sm89INS1_16FlashAttnBwdSm80INS1_25CollectiveMainloopBwdSm80ILi2ELi2EN4cute5tupleIJNS5_1CILi128EEES8_NS7_ILi64EEEEEENS_10bfloat16_tEfNS_4arch4Sm80ELb1ELb0ELb1ELb1ELb1ELb0ELb0ELb0ELi2ELi4ELi4ELi4ELb0EEENS1_21CollectiveEpilogueBwdISA_SB_SD_Li256ELb1ELb0ELi2EEENS1_25SingleTileBwdLPTSchedulerILb1ELi128ELb1EEEEEEEEEvNT_6ParamsE$_ZN4cute3eso3ESOILb0ELb0EJNS_5tupleIJNS_1CILi1EEEiEEENS3_ILi1024EEENS2_IJiiEEEEEC2ERKS5_RKS6_RKS7_) ;  /* 0xffff17a000007944 */ /* 0x006fea0003c3ffff */
[----:B------:R2:W5:Y:S04]  /*15fa0*/  LDL R5, [R1+0x760] ;  /* 0x0007600001057983 */ /* 0x0005680000100800 */
[----:B-1----:R2:W5:Y:S01]  /*15fb0*/  LDL.64 R2, [R1+0x758] ;  /* 0x0007580001027983 */ /* 0x0025620000100a00 */
[----:B------:R-:W-:-:S03]  /*15fc0*/  MOV R6, 0x15fe0 ;  /* 0x00015fe000067802 */ /* 0x000fc60000000f00 */
[----:B--2--5:R-:W-:Y:S05]  /*15fd0*/  CALL.REL.NOINC `($_ZN7cutlass13device_kernelIN5flash19enable_sm80_to_sm89INS1_16FlashAttnBwdSm80INS1_25CollectiveMainloopBwdSm80ILi2ELi2EN4cute5tupleIJNS5_1CILi128EEES8_NS7_ILi64EEEEEENS_10bfloat16_tEfNS_4arch4Sm80ELb1ELb0ELb1ELb1ELb1ELb0ELb0ELb0ELi2ELi4ELi4ELi4ELb0EEENS1_21CollectiveEpilogueBwdISA_SB_SD_Li256ELb1ELb0ELi2EEENS1_25SingleTileBwdLPTSchedulerILb1ELi128ELb1EEEEEEEEEvNT_6ParamsE$_ZN4cute5tupleIJNS0_IJNS0_IJNS_1CILi2EEES2_EEENS1_ILi8EEES3_EEENS0_IJNS0_IJNS1_ILi1EEEiEEENS1_ILi1024EEENS0_IJiiEEEEEEEEC2ERKS5_RKSA_) ;  /* 0xffff60a000007944 */ /* 0x024fea0003c3ffff */
[----:B-1----:R1:W5:Y:S04]  /*15fe0*/  LDL R4, [R1+0x760] ;  /* 0x0007600001047983 */ /* 0x0023680000100800 */
[----:B------:R1:W5:Y:S01]  /*15ff0*/  LDL.64 R2, [R1+0x758] ;  /* 0x0007580001027983 */ /* 0x0003620000100a00 */
[----:B------:R-:W-:Y:S01]  /*16000*/  LEA.HI R6, R13, R13, RZ, 0x1d ;  /* 0x0000000d0d067211 */ /* 0x000fe200078fe8ff */
[----:B------:R-:W-:-:S04]  /*16010*/  IMAD.MOV.U32 R12, RZ, RZ, R48 ;  /* 0x000000ffff0c7224 */ /* 0x000fc800078e0030 */
[----:B------:R-:W-:Y:S01]  /*16020*/  IMAD.U32 R8, R11, 0x2, R6 ;  /* 0x000000020b087824 */ /* 0x000fe200078e0006 */
[----:B------:R-:W-:-:S04]  /*16030*/  MOV R6, 0x16060 ;  /* 0x0001606000067802 */ /* 0x000fc80000000f00 */
[----:B------:R1:W-:Y:S03]  /*16040*/  STL [R1+0x11e4], R8 ;  /* 0x0011e40801007387 */ /* 0x0003e60000100800 */
[----:B-1---5:R-:W-:Y:S05]  /*16050*/  CALL.REL.NOINC `($_ZN7cutlass13device_kernelIN5flash19enable_sm80_to_sm89INS1_16FlashAttnBwdSm80INS1_25CollectiveMainloopBwdSm80ILi2ELi2EN4cute5tupleIJNS5_1CILi128EEES8_NS7_ILi64EEEEEENS_10bfloat16_tEfNS_4arch4Sm80ELb1ELb0ELb1ELb1ELb1ELb0ELb0ELb0ELi2ELi4ELi4ELi4ELb0EEENS1_21CollectiveEpilogueBwdISA_SB_SD_Li256ELb1ELb0ELi2EEENS1_25SingleTileBwdLPTSchedulerILb1ELi128ELb1EEEEEEEEEvNT_6ParamsE$_ZN4cute3eso3ESOILb0ELb0EJNS_6LayoutINS_5tupleIJNS3_IJNS_1CILi2EEES5_EEENS4_ILi8EEES6_EEENS3_IJNS3_IJNS4_ILi1EEEiEEENS4_ILi1024EEENS3_IJiiEEEEEEEEjEEC2ERKSE_RKj) ;  /* 0xffff1a0000007944 */ /* 0x022fea0003c3ffff */
[----:B------:R-:W2:Y:S04]  /*16060*/  LDL.64 R12, [R1+0x760] ;  /* 0x00076000010c7983 */ /* 0x000ea80000100a00 */
[----:B-1----:R1:W5:Y:S01]  /*16070*/  LDL.64 R4, [R1+0x758] ;  /* 0x0007580001047983 */ /* 0x0023620000100a00 */
[----:B------:R-:W-:Y:S02]  /*16080*/  MOV R9, R23 ;  /* 0x0000001700097202 */ /* 0x000fe40000000f00 */
[----:B------:R-:W-:Y:S01]  /*16090*/  MOV R8, 0x160c0 ;  /* 0x000160c000087802 */ /* 0x000fe20000000f00 */
[----:B--2---:R-:W-:-:S04]  /*160a0*/  IMAD.WIDE.U32 R2, R13, 0x2, R58 ;  /* 0x000000020d027825 */ /* 0x004fc800078e003a */
[----:B-1---5:R-:W-:Y:S05]  /*160b0*/  CALL.REL.NOINC `($_ZN7cutlass13device_kernelIN5flash19enable_sm80_to_sm89INS1_16FlashAttnBwdSm80INS1_25CollectiveMainloopBwdSm80ILi2ELi2EN4cute5tupleIJNS5_1CILi128EEES8_NS7_ILi64EEEEEENS_10bfloat16_tEfNS_4arch4Sm80ELb1ELb0ELb1ELb1ELb1ELb0ELb0ELb0ELi2ELi4ELi4ELi4ELb0EEENS1_21CollectiveEpilogueBwdISA_SB_SD_Li256ELb1ELb0ELi2EEENS1_25SingleTileBwdLPTSchedulerILb1ELi128ELb1EEEEEEEEEvNT_6ParamsE$_ZN4cute8smem_ptrIPN7cutlass10bfloat16_tEECI1NS_12iter_adaptorIS3_S4_EEES3_) ;  /* 0xffff694000007944 */ /* 0x022fea0003c3ffff */
[----:B-1----:R-:W2:Y:S01]  /*160c0*/  LDL.64 R2, [R1+0x758] ;  /* 0x0007580001027983 */ /* 0x002ea20000100a00 */
[----:B------:R-:W-:-:S03]  /*160d0*/  MOV R6, 0x16100 ;  /* 0x0001610000067802 */ /* 0x000fc60000000f00 */
[----:B--2---:R1:W-:Y:S04]  /*160e0*/  STL.64 [R1+0x770], R2 ;  /* 0x0007700201007387 */ /* 0x0043e80000100a00 */
[----:B-1----:R-:W-:Y:S05]  /*160f0*/  CALL.REL.NOINC `($_ZN7cutlass13device_kernelIN5flash19enable_sm80_to_sm89INS1_16FlashAttnBwdSm80INS1_25CollectiveMainloopBwdSm80ILi2ELi2EN4cute5tupleIJNS5_1CILi128EEES8_NS7_ILi64EEEEEENS_10bfloat16_tEfNS_4arch4Sm80ELb1ELb0ELb1ELb1ELb1ELb0ELb0ELb0ELi2ELi4ELi4ELi4ELb0EEENS1_21CollectiveEpilogueBwdISA_SB_SD_Li256ELb1ELb0ELi2EEENS1_25SingleTileBwdLPTSchedulerILb1ELi128ELb1EEEEEEEEEvNT_6ParamsE$_ZN4cute3eso3ESOILb0ELb0EJNS_6LayoutINS_5tupleIJNS3_IJNS_1CILi2EEES5_EEENS4_ILi8EEES6_EEENS3_IJNS3_IJNS4_ILi1EEEiEEENS4_ILi1024EEENS3_IJiiEEEEEEEENS_10ViewEngineINS_8smem_ptrIPN7cutlass10bfloat16_tEEEEEEEC2ERKSE_RKSL_) ;  /* 0xffff18e000007944 */ /* 0x002fea0003c3ffff */
[----:B-1----:R1:W5:Y:S04]  /*16100*/  LDL R5, [R1+0x75c] ;  /* 0x00075c0001057983 */ /* 0x0023680000100800 */
[----:B------:R1:W5:Y:S01]  /*16110*/  LDL R3, [R1+0x760] ;  /* 0x0007600001037983 */ /* 0x0003620000100800 */
[----:B------:R-:W-:-:S03]  /*16120*/  MOV R4, 0x16140 ;  /* 0x0001614000047802 */ /* 0x000fc60000000f00 */
[----:B-1---5:R-:W-:Y:S05]  /*16130*/  CALL.REL.NOINC `($_ZN7cutlass13device_kernelIN5flash19enable_sm80_to_sm89INS1_16FlashAttnBwdSm80INS1_25CollectiveMainloopBwdSm80ILi2ELi2EN4cute5tupleIJNS5_1CILi128EEES8_NS7_ILi64EEEEEENS_10bfloat16_tEfNS_4arch4Sm80ELb1ELb0ELb1ELb1ELb1ELb0ELb0ELb0ELi2ELi4ELi4ELi4ELb0EEENS1_21CollectiveEpilogueBwdISA_SB_SD_Li256ELb1ELb0ELi2EEENS1_25SingleTileBwdLPTSchedulerILb1ELi128ELb1EEEEEEEEEvNT_6ParamsE$_ZZN4cute4takeILi1ELi3ENS_5tupleIJNS1_IJNS_1CILi1EEEiEEENS2_ILi1024EEENS1_IJiiEEEEEEEEDaRKT1_ENKUlDpRKT_E_clIJS5_S6_EEEDaSE_) ;  /* 0xffff7fe000007944 */ /* 0x022fea0003c3ffff */
[----:B------:R-:W-:Y:S02]  /*16140*/  MOV R4, 0x16160 ;  /* 0x0001616000047802 */ /* 0x000fe40000000f00 */
[----:B-1---5:R-:W-:Y:S05]  /*16150*/  CALL.REL.NOINC `($_ZN7cutlass13device_kernelIN5flash19enable_sm80_to_sm89INS1_16FlashAttnBwdSm80INS1_25CollectiveMainloopBwdSm80ILi2ELi2EN4cute5tupleIJNS5_1CILi128EEES8_NS7_ILi64EEEEEENS_10bfloat16_tEfNS_4arch4Sm80ELb1ELb0ELb1ELb1ELb1ELb0ELb0ELb0ELi2ELi4ELi4ELi4ELb0EEENS1_21CollectiveEpilogueBwdISA_SB_SD_Li256ELb1ELb0ELi2EEENS1_25SingleTileBwdLPTSchedulerILb1ELi128ELb1EEEEEEEEEvNT_6ParamsE$_ZZN4cute16flatten_to_tupleINS_5tupleIJNS_1CILi1024EEENS1_IJiiEEEEEEEEDaRKT_ENKUlRKT_E_clIS4_EEDaSB_) ;  /* 0xffff7bc000007944 */ /* 0x022fea0003c3ffff */
[----:B------:R1:W-:Y:S01]  /*16160*/  STL.64 [R1+0x758], R2 ;  /* 0x0007580201007387 */ /* 0x0003e20000100a00 */
[----:B------:R-:W-:Y:S02]  /*16170*/  MOV R58, R23 ;  /* 0x00000017003a7202 */ /* 0x000fe40000000f00 */
[----:B------:R-:W-:Y:S02]  /*16180*/  MOV R4, 0x161a0 ;  /* 0x000161a000047802 */ /* 0x000fe40000000f00 */
[----:B-1----:R-:W-:Y:S05]  /*16190*/  CALL.REL.NOINC `($_ZN7cutlass13device_kernelIN5flash19enable_sm80_to_sm89INS1_16FlashAttnBwdSm80INS1_25CollectiveMainloopBwdSm80ILi2ELi2EN4cute5tupleIJNS5_1CILi128EEES8_NS7_ILi64EEEEEENS_10bfloat16_tEfNS_4arch4Sm80ELb1ELb0ELb1ELb1ELb1ELb0ELb0ELb0ELi2ELi4ELi4ELi4ELb0EEENS1_21CollectiveEpilogueBwdISA_SB_SD_Li256ELb1ELb0ELi2EEENS1_25SingleTileBwdLPTSchedulerILb1ELi128ELb1EEEEEEEEEvNT_6ParamsE$_ZZN4cute12filter_tupleINS_5tupleIJNS_1CILi1024EEENS1_IJiiEEEEEEZNS_16flatten_to_tupleIS5_EEDaRKT_EUlRKT_E_EEDaS9_OT0_ENKUlDpSC_E_clIJNS1_IJS3_EEES4_EEEDaSG_) ;  /* 0xffff706000007944 */ /* 0x002fea0003c3ffff */
        /* <DEDUP_REMOVED lines=22> */
[----:B--2--5:R-:W-:Y:S05]  /*16300*/  CALL.REL.NOINC `($_ZN7cutlass13device_kernelIN5flash19enable_sm80_to_sm89INS1_16FlashAttnBwdSm80INS1_25CollectiveMainloopBwdSm80ILi2ELi2EN4cute5tupleIJNS5_1CILi128EEES8_NS7_ILi64EEEEEENS_10bfloat16_tEfNS_4arch4Sm80ELb1ELb0ELb1ELb1ELb1ELb0ELb0ELb0ELi2ELi4ELi4ELi4ELb0EEENS1_21CollectiveEpilogueBwdISA_SB_SD_Li256ELb1ELb0ELi2EEENS1_25SingleTileBwdLPTSchedulerILb1ELi128ELb1EEEEEEEEEvNT_6ParamsE$_ZN4cute3eso3ESOILb1ELb0EJNS_10UnderscoreES2_S2_iEEC2ERKS2_S5_S5_RKi) ;  /* 0xffff2ab000007944 */ /* 0x024fea0003c3ffff */
[----:B------:R-:W-:Y:S01]  /*16310*/  ULDC.64 UR4, c[0x0][0x118] ;  /* 0x0000460000047ab9 */ /* 0x000fe20000000a00 */
[----:B------:R2:W5:Y:S04]  /*16320*/  LDL R7, [R1+0x758] ;  /* 0x0007580001077983 */ /* 0x0005680000100800 */
[----:B------:R2:W5:Y:S04]  /*16330*/  LD.E R5, [R10.64] ;  /* 0x000000040a057980 */ /* 0x000568000c101900 */
[----:B-1----:R2:W5:Y:S01]  /*16340*/  LD.E R3, [R10.64+0x4] ;  /* 0x000004040a037980 */ /* 0x002562000c101900 */
[----:B------:R-:W-:-:S03]  /*16350*/  MOV R4, 0x16370 ;  /* 0x0001637000047802 */ /* 0x000fc60000000f00 */
[----:B--2--5:R-:W-:Y:S05]  /*16360*/  CALL.REL.NOINC `($_ZN7cutlass13device_kernelIN5flash19enable_sm80_to_sm89INS1_16FlashAttnBwdSm80INS1_25CollectiveMainloopBwdSm80ILi2ELi2EN4cute5tupleIJNS5_1CILi128EEES8_NS7_ILi64EEEEEENS_10bfloat16_tEfNS_4arch4Sm80ELb1ELb0ELb1ELb1ELb1ELb0ELb0ELb0ELi2ELi4ELi4ELi4ELb0EEENS1_21CollectiveEpilogueBwdISA_SB_SD_Li256ELb1ELb0ELi2EEENS1_25SingleTileBwdLPTSchedulerILb1ELi128ELb1EEEEEEEEEvNT_6ParamsE$_ZZN4cute5sliceINS_5tupleIJNS_10UnderscoreES2_S2_iEEENS1_IJNS1_IJNS_1CILi1EEENS4_ILi0EEEEEENS4_ILi4096EEENS1_IJiiEEENS1_IJS6_NS4_ILi8192EEEEEEEEEEEDaRKT_RKT0_ENKUlRKT_RKT0_E_clIS2_S9_EEDaSL_SO_) ;  /* 0xffff7f7000007944 */ /* 0x024fea0003c3ffff */
[----:B-----5:R2:W-:Y:S01]  /*16370*/  STL.64 [R1+0x758], R2 ;  /* 0x0007580201007387 */ /* 0x0205e20000100a00 */
[----:B------:R-:W-:-:S02]  /*16380*/  MOV R58, R23 ;  /* 0x00000017003a7202 */ /* 0x000fc40000000f00 */
[----:B------:R-:W-:Y:S02]  /*16390*/  MOV R4, 0x163b0 ;  /* 0x000163b000047802 */ /* 0x000fe40000000f00 */
[----:B-12---:R-:W-:Y:S05]  /*163a0*/  CALL.REL.NOINC `($_ZN7cutlass13device_kernelIN5flash19enable_sm80_to_sm89INS1_16FlashAttnBwdSm80INS1_25CollectiveMainloopBwdSm80ILi2ELi2EN4cute5tupleIJNS5_1CILi128EEES8_NS7_ILi64EEEEEENS_10bfloat16_tEfNS_4arch4Sm80ELb1ELb0ELb1ELb1ELb1ELb0ELb0ELb0ELi2ELi4ELi4ELi4ELb0EEENS1_21CollectiveEpilogueBwdISA_SB_SD_Li256ELb1ELb0ELi2EEENS1_25SingleTileBwdLPTSchedulerILb1ELi128ELb1EEEEEEEEEvNT_6ParamsE$_ZZN4cute12filter_tupleINS_5tupleIJNS_10UnderscoreES2_S2_iEEENS1_IJNS1_IJNS_1CILi1EEENS4_ILi0EEEEEENS4_ILi4096EEENS1_IJiiEEENS1_IJS6_NS4_ILi8192EEEEEEEEEZNS_5sliceIS3_SC_EEDaRKT_RKT0_EUlRKT_RKT0_E_EEDaSG_SJ_OT1_ENKUlDpSM_E_clIJNS1_IJS7_EEENS1_IJS8_EEENS1_IJS9_EEENS1_IJEEEEEEDaST_) ;  /* 0xffff6b6000007944 */ /* 0x006fea0003c3ffff */
[----:B-----5:R-:W-:Y:S02]  /*163b0*/  MOV R8, R3 ;  /* 0x0000000300087202 */ /* 0x020fe40000000f00 */
[----:B------:R-:W-:Y:S02]  /*163c0*/  MOV R4, 0x163e0 ;  /* 0x000163e000047802 */ /* 0x000fe40000000f00 */
[----:B-1----:R-:W-:Y:S05]  /*163d0*/  CALL.REL.NOINC `($_ZN7cutlass13device_kernelIN5flash19enable_sm80_to_sm89INS1_16FlashAttnBwdSm80INS1_25CollectiveMainloopBwdSm80ILi2ELi2EN4cute5tupleIJNS5_1CILi128EEES8_NS7_ILi64EEEEEENS_10bfloat16_tEfNS_4arch4Sm80ELb1ELb0ELb1ELb1ELb1ELb0ELb0ELb0ELi2ELi4ELi4ELi4ELb0EEENS1_21CollectiveEpilogueBwdISA_SB_SD_Li256ELb1ELb0ELi2EEENS1_25SingleTileBwdLPTSchedulerILb1ELi128ELb1EEEEEEEEEvNT_6ParamsE$_ZN4cute5tupleIJNS0_IJNS0_IJNS_1CILi8EEENS1_ILi1EEEEEENS1_ILi2EEENS0_IJS5_S5_EEEEEENS0_IJNS0_IJS3_NS1_ILi0EEEEEENS1_ILi4096EEENS0_IJiiEEEEEEEEC2ERKS7_RKSC_) ;  /* 0xffff5e9000007944 */ /* 0x002fea0003c3ffff */
[----:B-1----:R1:W5:Y:S01]  /*163e0*/  LDL.64 R2, [R1+0x758] ;  /* 0x0007580001027983 */ /* 0x0023620000100a00 */
[----:B------:R-:W-:Y:S02]  /*163f0*/  SHF.L.U32 R4, R7, 0xd, RZ ;  /* 0x0000000d07047819 */ /* 0x000fe400000006ff */
[----:B------:R-:W-:-:S03]  /*16400*/  MOV R6, 0x16430 ;  /* 0x0001643000067802 */ /* 0x000fc60000000f00 */
[----:B------:R1:W-:Y:S04]  /*16410*/  STL [R1+0x770], R4 ;  /* 0x0007700401007387 */ /* 0x0003e80000100800 */
[----:B-1---5:R-:W-:Y:S05]  /*16420*/  CALL.REL.NOINC `($_ZN7cutlass13device_kernelIN5flash19enable_sm80_to_sm89INS1_16FlashAttnBwdSm80INS1_25CollectiveMainloopBwdSm80ILi2ELi2EN4cute5tupleIJNS5_1CILi128EEES8_NS7_ILi64EEEEEENS_10bfloat16_tEfNS_4arch4Sm80ELb1ELb0ELb1ELb1ELb1ELb0ELb0ELb0ELi2ELi4ELi4ELi4ELb0EEENS1_21CollectiveEpilogueBwdISA_SB_SD_Li256ELb1ELb0ELi2EEENS1_25SingleTileBwdLPTSchedulerILb1ELi128ELb1EEEEEEEEEvNT_6ParamsE$_ZN4cute3eso3ESOILb0ELb0EJNS_6LayoutINS_5tupleIJNS3_IJNS_1CILi8EEENS4_ILi1EEEEEENS4_ILi2EEENS3_IJS8_S8_EEEEEENS3_IJNS3_IJS6_NS4_ILi0EEEEEENS4_ILi4096EEENS3_IJiiEEEEEEEEiEEC2ERKSG_RKi) ;  /* 0xffff1c1000007944 */ /* 0x022fea0003c3ffff */
[----:B------:R-:W-:Y:S01]  /*16430*/  ULDC.64 UR4, c[0x0][0x118] ;  /* 0x0000460000047ab9 */ /* 0x000fe20000000a00 */
[----:B-1----:R-:W2:Y:S04]  /*16440*/  LDL R2, [R1+0x760] ;  /* 0x0007600001027983 */ /* 0x002ea80000100800 */
[----:B------:R-:W2:Y:S04]  /*16450*/  LD.E.64 R10, [R10.64+0x8] ;  /* 0x000008040a0a7980 */ /* 0x000ea8000c101b00 */
[----:B------:R1:W5:Y:S01]  /*16460*/  LDL.64 R4, [R1+0x758] ;  /* 0x0007580001047983 */ /* 0x0003620000100a00 */
[----:B------:R-:W-:-:S02]  /*16470*/  MOV R9, R23 ;  /* 0x0000001700097202 */ /* 0x000fc40000000f00 */
[----:B------:R-:W-:Y:S01]  /*16480*/  MOV R8, 0x164b0 ;  /* 0x000164b000087802 */ /* 0x000fe20000000f00 */
[----:B--2---:R-:W-:-:S04]  /*16490*/  IMAD.WIDE R2, R2, 0x2, R10 ;  /* 0x0000000202027825 */ /* 0x004fc800078e020a */
[----:B-1---5:R-:W-:Y:S05]  /*164a0*/  CALL.REL.NOINC `($_ZN7cutlass13device_kernelIN5flash19enable_sm80_to_sm89INS1_16FlashAttnBwdSm80INS1_25CollectiveMainloopBwdSm80ILi2ELi2EN4cute5tupleIJNS5_1CILi128EEES8_NS7_ILi64EEEEEENS_10bfloat16_tEfNS_4arch4Sm80ELb1ELb0ELb1ELb1ELb1ELb0ELb0ELb0ELi2ELi4ELi4ELi4ELb0EEENS1_21CollectiveEpilogueBwdISA_SB_SD_Li256ELb1ELb0ELi2EEENS1_25SingleTileBwdLPTSchedulerILb1ELi128ELb1EEEEEEEEEvNT_6ParamsE$_ZN4cute8smem_ptrIPN7cutlass10bfloat16_tEECI1NS_12iter_adaptorIS3_S4_EEES3_) ;  /* 0xffff655000007944 */ /* 0x022fea0003c3ffff */
[----:B-1----:R-:W2:Y:S01]  /*164b0*/  LDL.64 R2, [R1+0x758] ;  /* 0x0007580001027983 */ /* 0x002ea20000100a00 */
[----:B------:R-:W-:-:S03]  /*164c0*/  MOV R6, 0x164f0 ;  /* 0x000164f000067802 */ /* 0x000fc60000000f00 */
[----:B--2---:R1:W-:Y:S04]  /*164d0*/  STL.64 [R1+0x770], R2 ;  /* 0x0007700201007387 */ /* 0x0043e80000100a00 */
[----:B-1----:R-:W-:Y:S05]  /*164e0*/  CALL.REL.NOINC `($_ZN7cutlass13device_kernelIN5flash19enable_sm80_to_sm89INS1_16FlashAttnBwdSm80INS1_25CollectiveMainloopBwdSm80ILi2ELi2EN4cute5tupleIJNS5_1CILi128EEES8_NS7_ILi64EEEEEENS_10bfloat16_tEfNS_4arch4Sm80ELb1ELb0ELb1ELb1ELb1ELb0ELb0ELb0ELi2ELi4ELi4ELi4ELb0EEENS1_21CollectiveEpilogueBwdISA_SB_SD_Li256ELb1ELb0ELi2EEENS1_25SingleTileBwdLPTSchedulerILb1ELi128ELb1EEEEEEEEEvNT_6ParamsE$_ZN4cute3eso3ESOILb0ELb0EJNS_6LayoutINS_5tupleIJNS3_IJNS_1CILi8EEENS4_ILi1EEEEEENS4_ILi2EEENS3_IJS8_S8_EEEEEENS3_IJNS3_IJS6_NS4_ILi0EEEEEENS4_ILi4096EEENS3_IJiiEEEEEEEENS_10ViewEngineINS_8smem_ptrIPN7cutlass10bfloat16_tEEEEEEEC2ERKSG_RKSN_) ;  /* 0xffff1ae000007944 */ /* 0x002fea0003c3ffff */
[----:B------:R2:W5:Y:S04]  /*164f0*/  LDL.64 R54, [R1+0x760] ;  /* 0x0007600001367983 */ /* 0x0005680000100a00 */
[----:B------:R2:W5:Y:S04]  /*16500*/  LDL.64 R52, [R24+0x30] ;  /* 0x0000300018347983 */ /* 0x0005680000100a00 */
[----:B------:R2:W5:Y:S01]  /*16510*/  LDL.64 R44, [R1+0x758] ;  /* 0x00075800012c7983 */ /* 0x0005620000100a00 */
[----:B------:R-:W-:Y:S01]  /*16520*/  IMAD.MOV.U32 R6, RZ, RZ, R16 ;  /* 0x000000ffff067224 */ /* 0x000fe200078e0010 */
[----:B-1----:R-:W-:-:S02]  /*16530*/  MOV R3, R17 ;  /* 0x0000001100037202 */ /* 0x002fc40000000f00 */
[----:B------:R-:W-:Y:S02]  /*16540*/  MOV R4, 0x16560 ;  /* 0x0001656000047802 */ /* 0x000fe40000000f00 */
[----:B--2--5:R-:W-:Y:S05]  /*16550*/  CALL.REL.NOINC `($_ZN7cutlass13device_kernelIN5flash19enable_sm80_to_sm89INS1_16FlashAttnBwdSm80INS1_25CollectiveMainloopBwdSm80ILi2ELi2EN4cute5tupleIJNS5_1CILi128EEES8_NS7_ILi64EEEEEENS_10bfloat16_tEfNS_4arch4Sm80ELb1ELb0ELb1ELb1ELb1ELb0ELb0ELb0ELi2ELi4ELi4ELi4ELb0EEENS1_21CollectiveEpilogueBwdISA_SB_SD_Li256ELb1ELb0ELi2EEENS1_25SingleTileBwdLPTSchedulerILb1ELi128ELb1EEEEEEEEEvNT_6ParamsE$_ZN4cute3eso3ESOILb1ELb0EJNS_6LayoutINS_5tupleIJNS3_IJNS_1CILi8EEENS4_ILi1EEEEEENS4_ILi2EEENS4_ILi4EEEEEENS3_IJNS3_IJS6_NS4_ILi0EEEEEES5_NS4_ILi16EEEEEEEENS_10ViewEngineIPN7cutlass10bfloat16_tEEEEEC2ERKSF_RKSK_) ;  /* 0xffff567000007944 */ /* 0x024fea0003c3ffff */
[----:B------:R2:W5:Y:S01]  /*16560*/  LDL.64 R50, [R1+0x758] ;  /* 0x0007580001327983 */ /* 0x0005620000100a00 */
[----:B-1----:R-:W-:Y:S01]  /*16570*/  IMAD.MOV.U32 R6, RZ, RZ, R14 ;  /* 0x000000ffff067224 */ /* 0x002fe200078e000e */
[----:B------:R-:W-:Y:S02]  /*16580*/  MOV R3, R15 ;  /* 0x0000000f00037202 */ /* 0x000fe40000000f00 */
[----:B------:R-:W-:Y:S02]  /*16590*/  MOV R4, 0x165b0 ;  /* 0x000165b000047802 */ /* 0x000fe40000000f00 */
[----:B--2--5:R-:W-:Y:S05]  /*165a0*/  CALL.REL.NOINC `($_ZN7cutlass13device_kernelIN5flash19enable_sm80_to_sm89INS1_16FlashAttnBwdSm80INS1_25CollectiveMainloopBwdSm80ILi2ELi2EN4cute5tupleIJNS5_1CILi128EEES8_NS7_ILi64EEEEEENS_10bfloat16_tEfNS_4arch4Sm80ELb1ELb0ELb1ELb1ELb1ELb0ELb0ELb0ELi2ELi4ELi4ELi4ELb0EEENS1_21CollectiveEpilogueBwdISA_SB_SD_Li256ELb1ELb0ELi2EEENS1_25SingleTileBwdLPTSchedulerILb1ELi128ELb1EEEEEEEEEvNT_6ParamsE$_ZN4cute3eso3ESOILb1ELb0EJNS_6LayoutINS_5tupleIJNS3_IJNS_1CILi8EEENS4_ILi1EEEEEENS4_ILi4EEES8_EEENS3_IJNS3_IJS6_NS4_ILi0EEEEEES5_NS4_ILi32EEEEEEEENS_10ViewEngineIPN7cutlass10bfloat16_tEEEEEC2ERKSE_RKSJ_) ;  /* 0xffff586000007944 */ /* 0x024fea0003c3ffff */
[----:B------:R2:W5:Y:S01]  /*165b0*/  LDL.64 R48, [R1+0x758] ;  /* 0x0007580001307983 */ /* 0x0005620000100a00 */
[----:B------:R-:W-:Y:S01]  /*165c0*/  IMAD.MOV.U32 R9, RZ, RZ, R23 ;  /* 0x000000ffff097224 */ /* 0x000fe200078e0017 */
[----:B-1----:R-:W-:Y:S01]  /*165d0*/  MOV R2, R54 ;  /* 0x0000003600027202 */ /* 0x002fe20000000f00 */
[----:B------:R-:W-:Y:S01]  /*165e0*/  IMAD.MOV.U32 R3, RZ, RZ, R55 ;  /* 0x000000ffff037224 */ /* 0x000fe200078e0037 */
[----:B------:R-:W-:Y:S02]  /*165f0*/  MOV R8, 0x16610 ;  /* 0x0001661000087802 */ /* 0x000fe40000000f00 */
[----:B--2--5:R-:W-:Y:S05]  /*16600*/  CALL.REL.NOINC `($_ZN7cutlass13device_kernelIN5flash19enable_sm80_to_sm89INS1_16FlashAttnBwdSm80INS1_25CollectiveMainloopBwdSm80ILi2ELi2EN4cute5tupleIJNS5_1CILi128EEES8_NS7_ILi64EEEEEENS_10bfloat16_tEfNS_4arch4Sm80ELb1ELb0ELb1ELb1ELb1ELb0ELb0ELb0ELi2ELi4ELi4ELi4ELb0EEENS1_21CollectiveEpilogueBwdISA_SB_SD_Li256ELb1ELb0ELi2EEENS1_25SingleTileBwdLPTSchedulerILb1ELi128ELb1EEEEEEEEEvNT_6ParamsE$_ZN4cute8smem_ptrIPN7cutlass10bfloat16_tEECI1NS_12iter_adaptorIS3_S4_EEES3_) ;  /* 0xffff63f000007944 */ /* 0x024fea0003c3ffff */
[----:B-1----:R1:W5:Y:S01]  /*16610*/  LDL.64 R2, [R1+0x758] ;  /* 0x0007580001027983 */ /* 0x0023620000100a00 */
[----:B------:R-:W-:Y:S02]  /*16620*/  MOV R67, R23 ;  /* 0x0000001700437202 */ /* 0x000fe40000000f00 */
[----:B------:R-:W-:-:S02]  /*16630*/  MOV R6, 0x16650 ;  /* 0x0001665000067802 */ /* 0x000fc40000000f00 */
[----:B-1---5:R-:W-:Y:S05]  /*16640*/  CALL.REL.NOINC `($_ZN7cutlass13device_kernelIN5flash19enable_sm80_to_sm89INS1_16FlashAttnBwdSm80INS1_25CollectiveMainloopBwdSm80ILi2ELi2EN4cute5tupleIJNS5_1CILi128EEES8_NS7_ILi64EEEEEENS_10bfloat16_tEfNS_4arch4Sm80ELb1ELb0ELb1ELb1ELb1ELb0ELb0ELb0ELi2ELi4ELi4ELi4ELb0EEENS1_21CollectiveEpilogueBwdISA_SB_SD_Li256ELb1ELb0ELi2EEENS1_25SingleTileBwdLPTSchedulerILb1ELi128ELb1EEEEEEEEEvNT_6ParamsE$_ZN4cute3eso3ESOILb1ELb0EJNS_6LayoutINS_5tupleIJNS3_IJNS_1CILi8EEENS4_ILi1EEEEEENS4_ILi2EEEEEENS3_IJNS3_IJS6_NS4_ILi0EEEEEENS4_ILi4096EEEEEEEENS_10ViewEngineINS_8smem_ptrIPN7cutlass10bfloat16_tEEEEEEEC2ERKSE_RKSL_) ;  /* 0xffff531000007944 */ /* 0x022fea0003c3ffff */
[----:B-1----:R1:W5:Y:S01]  /*16650*/  LDL.64 R4, [R1+0x758] ;  /* 0x0007580001047983 */ /* 0x0023620000100a00 */
[----:B------:R-:W-:Y:S01]  /*16660*/  IMAD.MOV.U32 R67, RZ, RZ, R23 ;  /* 0x000000ffff437224 */ /* 0x000fe200078e0017 */
[----:B------:R-:W-:Y:S01]  /*16670*/  MOV R6, R50 ;  /* 0x0000003200067202 */ /* 0x000fe20000000f00 */
[----:B------:R-:W-:Y:S01]  /*16680*/  IMAD.MOV.U32 R9, RZ, RZ, R51 ;  /* 0x000000ffff097224 */ /* 0x000fe200078e0033 */
[----:B------:R-:W-:-:S02]  /*16690*/  MOV R8, 0x166b0 ;  /* 0x000166b000087802 */ /* 0x000fc40000000f00 */
[----:B-1---5:R-:W-:Y:S05]  /*166a0*/  CALL.REL.NOINC `($_ZN7cutlass13device_kernelIN5flash19enable_sm80_to_sm89INS1_16FlashAttnBwdSm80INS1_25CollectiveMainloopBwdSm80ILi2ELi2EN4cute5tupleIJNS5_1CILi128EEES8_NS7_ILi64EEEEEENS_10bfloat16_tEfNS_4arch4Sm80ELb1ELb0ELb1ELb1ELb1ELb0ELb0ELb0ELi2ELi4ELi4ELi4ELb0EEENS1_21CollectiveEpilogueBwdISA_SB_SD_Li256ELb1ELb0ELi2EEENS1_25SingleTileBwdLPTSchedulerILb1ELi128ELb1EEEEEEEEEvNT_6ParamsE$_ZN4cute3eso3ESOILb1ELb0EJNS_6LayoutINS_5tupleIJNS3_IJNS_1CILi8EEENS4_ILi1EEEEEENS4_ILi2EEEEEENS3_IJNS3_IJS6_NS4_ILi0EEEEEES5_EEEEENS_10ViewEngineIPN7cutlass10bfloat16_tEEEEEC2ERKSD_RKSI_) ;  /* 0xffff544000007944 */ /* 0x022fea0003c3ffff */
[----:B------:R2:W5:Y:S01]  /*166b0*/  LDL.64 R2, [R1+0x758] ;  /* 0x0007580001027983 */ /* 0x0005620000100a00 */
[----:B-1----:R-:W-:Y:S01]  /*166c0*/  IMAD.MOV.U32 R7, RZ, RZ, R5 ;  /* 0x000000ffff077224 */ /* 0x002fe200078e0005 */
[----:B------:R-:W-:-:S02]  /*166d0*/  MOV R67, R23 ;  /* 0x0000001700437202 */ /* 0x000fc40000000f00 */
[----:B------:R-:W-:Y:S02]  /*166e0*/  MOV R6, 0x16700 ;  /* 0x0001670000067802 */ /* 0x000fe40000000f00 */
[----:B--2--5:R-:W-:Y:S05]  /*166f0*/  CALL.REL.NOINC `($_ZN7cutlass13device_kernelIN5flash19enable_sm80_to_sm89INS1_16FlashAttnBwdSm80INS1_25CollectiveMainloopBwdSm80ILi2ELi2EN4cute5tupleIJNS5_1CILi128EEES8_NS7_ILi64EEEEEENS_10bfloat16_tEfNS_4arch4Sm80ELb1ELb0ELb1ELb1ELb1ELb0ELb0ELb0ELi2ELi4ELi4ELi4ELb0EEENS1_21CollectiveEpilogueBwdISA_SB_SD_Li256ELb1ELb0ELi2EEENS1_25SingleTileBwdLPTSchedulerILb1ELi128ELb1EEEEEEEEEvNT_6ParamsE$_ZN4cute3eso3ESOILb1ELb0EJNS_6LayoutINS_5tupleIJNS3_IJNS_1CILi8EEENS4_ILi1EEEEEENS3_IJNS4_ILi2EEEEEEEEENS3_IJNS3_IJS6_NS4_ILi0EEEEEENS3_IJNS4_ILi4096EEEEEEEEEEENS_10ViewEngineINS_8smem_ptrIPN7cutlass10bfloat16_tEEEEEEEC2ERKSG_RKSN_) ;  /* 0xffff503000007944 */ /* 0x024fea0003c3ffff */
[----:B------:R2:W5:Y:S01]  /*16700*/  LDL.64 R6, [R1+0x758] ;  /* 0x0007580001067983 */ /* 0x0005620000100a00 */
[----:B-1----:R-:W-:Y:S01]  /*16710*/  IMAD.MOV.U32 R5, RZ, RZ, R3 ;  /* 0x000000ffff057224 */ /* 0x002fe200078e0003 */
[----:B------:R-:W-:Y:S02]  /*16720*/  MOV R67, R23 ;  /* 0x0000001700437202 */ /* 0x000fe40000000f00 */
[----:B------:R-:W-:Y:S02]  /*16730*/  MOV R4, 0x16750 ;  /* 0x0001675000047802 */ /* 0x000fe40000000f00 */
[----:B--2--5:R-:W-:Y:S05]  /*16740*/  CALL.REL.NOINC `($_ZN7cutlass13device_kernelIN5flash19enable_sm80_to_sm89INS1_16FlashAttnBwdSm80INS1_25CollectiveMainloopBwdSm80ILi2ELi2EN4cute5tupleIJNS5_1CILi128EEES8_NS7_ILi64EEEEEENS_10bfloat16_tEfNS_4arch4Sm80ELb1ELb0ELb1ELb1ELb1ELb0ELb0ELb0ELi2ELi4ELi4ELi4ELb0EEENS1_21CollectiveEpilogueBwdISA_SB_SD_Li256ELb1ELb0ELi2EEENS1_25SingleTileBwdLPTSchedulerILb1ELi128ELb1EEEEEEEEEvNT_6ParamsE$_ZN4cute3eso3ESOILb1ELb0EJNS_6LayoutINS_5tupleIJNS3_IJNS_1CILi8EEENS4_ILi1EEEEEENS3_IJNS4_ILi2EEEEEEEEENS3_IJNS3_IJS6_NS4_ILi0EEEEEENS3_IJS5_EEEEEEEENS_10ViewEngineIPN7cutlass10bfloat16_tEEEEEC2ERKSF_RKSK_) ;  /* 0xffff50f000007944 */ /* 0x024fea0003c3ffff */
[----:B-1----:R1:W5:Y:S01]  /*16750*/  LDL.64 R2, [R1+0x758] ;  /* 0x0007580001027983 */ /* 0x0023620000100a00 */
[----:B------:R-:W-:Y:S02]  /*16760*/  MOV R67, R23 ;  /* 0x0000001700437202 */ /* 0x000fe40000000f00 */
[----:B------:R-:W-:Y:S02]  /*16770*/  MOV R8, 0x16790 ;  /* 0x0001679000087802 */ /* 0x000fe40000000f00 */
[----:B-1---5:R-:W-:Y:S05]  /*16780*/  CALL.REL.NOINC `($_ZN7cutlass13device_kernelIN5flash19enable_sm80_to_sm89INS1_16FlashAttnBwdSm80INS1_25CollectiveMainloopBwdSm80ILi2ELi2EN4cute5tupleIJNS5_1CILi128EEES8_NS7_ILi64EEEEEENS_10bfloat16_tEfNS_4arch4Sm80ELb1ELb0ELb1ELb1ELb1ELb0ELb0ELb0ELi2ELi4ELi4ELi4ELb0EEENS1_21CollectiveEpilogueBwdISA_SB_SD_Li256ELb1ELb0ELi2EEENS1_25SingleTileBwdLPTSchedulerILb1ELi128ELb1EEEEEEEEEvNT_6ParamsE$_ZN4cute3eso3ESOILb1ELb0EJNS_6LayoutINS_5tupleIJNS3_IJNS3_IJNS_1CILi8EEENS4_ILi1EEEEEES6_EEENS3_IJNS3_IJS6_S6_EEENS4_ILi2EEEEEEEEENS3_IJNS3_IJNS3_IJS6_NS4_ILi0EEEEEESD_EEENS3_IJNS3_IJSD_SD_EEES5_EEEEEEEENS_10ViewEngineIPN7cutlass10bfloat16_tEEEEEC2ERKSJ_RKSO_) ;  /* 0xffff427000007944 */ /* 0x022fea0003c3ffff */
[----:B-1----:R1:W5:Y:S01]  /*16790*/  LDL.64 R4, [R1+0x758] ;  /* 0x0007580001047983 */ /* 0x0023620000100a00 */
[----:B------:R-:W-:Y:S02]  /*167a0*/  MOV R67, R23 ;  /* 0x0000001700437202 */ /* 0x000fe40000000f00 */
[----:B------:R-:W-:-:S02]  /*167b0*/  MOV R8, 0x167d0 ;  /* 0x000167d000087802 */ /* 0x000fc40000000f00 */
[----:B-1---5:R-:W-:Y:S05]  /*167c0*/  CALL.REL.NOINC `($_ZN7cutlass13device_kernelIN5flash19enable_sm80_to_sm89INS1_16FlashAttnBwdSm80INS1_25CollectiveMainloopBwdSm80ILi2ELi2EN4cute5tupleIJNS5_1CILi128EEES8_NS7_ILi64EEEEEENS_10bfloat16_tEfNS_4arch4Sm80ELb1ELb0ELb1ELb1ELb1ELb0ELb0ELb0ELi2ELi4ELi4ELi4ELb0EEENS1_21CollectiveEpilogueBwdISA_SB_SD_Li256ELb1ELb0ELi2EEENS1_25SingleTileBwdLPTSchedulerILb1ELi128ELb1EEEEEEEEEvNT_6ParamsE$_ZN4cute3eso3ESOILb1ELb0EJNS_6LayoutINS_5tupleIJNS3_IJNS3_IJNS_1CILi8EEENS4_ILi1EEEEEES6_EEENS3_IJNS3_IJS6_S6_EEENS4_ILi2EEEEEEEEENS3_IJNS3_IJNS3_IJS6_NS4_ILi0EEEEEESD_EEENS3_IJNS3_IJSD_SD_EEENS4_ILi4096EEEEEEEEEEENS_10ViewEngineINS_8smem_ptrIPN7cutlass10bfloat16_tEEEEEEEC2ERKSK_RKSR_) ;  /* 0xffff415000007944 */ /* 0x022fea0003c3ffff */
[----:B-1----:R1:W5:Y:S01]  /*167d0*/  LDL.64 R2, [R1+0x758] ;  /* 0x0007580001027983 */ /* 0x0023620000100a00 */
[----:B------:R-:W-:Y:S01]  /*167e0*/  IMAD.MOV.U32 R6, RZ, RZ, R4 ;  /* 0x000000ffff067224 */ /* 0x000fe200078e0004 */
[----:B------:R-:W-:Y:S01]  /*167f0*/  MOV R9, R5 ;  /* 0x0000000500097202 */ /* 0x000fe20000000f00 */
[----:B------:R-:W-:Y:S01]  /*16800*/  IMAD.MOV.U32 R67, RZ, RZ, R23 ;  /* 0x000000ffff437224 */ /* 0x000fe200078e0017 */
[----:B------:R-:W-:-:S02]  /*16810*/  MOV R8, 0x16830 ;  /* 0x0001683000087802 */ /* 0x000fc40000000f00 */
[----:B-1---5:R-:W-:Y:S05]  /*16820*/  CALL.REL.NOINC `($_ZN7cutlass13device_kernelIN5flash19enable_sm80_to_sm89INS1_16FlashAttnBwdSm80INS1_25CollectiveMainloopBwdSm80ILi2ELi2EN4cute5tupleIJNS5_1CILi128EEES8_NS7_ILi64EEEEEENS_10bfloat16_tEfNS_4arch4Sm80ELb1ELb0ELb1ELb1ELb1ELb0ELb0ELb0ELi2ELi4ELi4ELi4ELb0EEENS1_21CollectiveEpilogueBwdISA_SB_SD_Li256ELb1ELb0ELi2EEENS1_25SingleTileBwdLPTSchedulerILb1ELi128ELb1EEEEEEEEEvNT_6ParamsE$_ZN4cute3eso3ESOILb1ELb0EJNS_6LayoutINS_5tupleIJNS3_IJNS_1CILi8EEENS4_ILi1EEEEEENS4_ILi2EEEEEENS3_IJNS3_IJS6_NS4_ILi0EEEEEES5_EEEEENS_10ViewEngineIPN7cutlass10bfloat16_tEEEEEC2ERKSD_RKSI_) ;  /* 0xffff52c000007944 */ /* 0x022fea0003c3ffff */
[----:B------:R2:W5:Y:S01]  /*16830*/  LDL.64 R58, [R1+0x758] ;  /* 0x00075800013a7983 */ /* 0x0005620000100a00 */
[----:B------:R-:W-:-:S02]  /*16840*/  MOV R9, R23 ;  /* 0x0000001700097202 */ /* 0x000fc40000000f00 */
[----:B------:R-:W-:Y:S02]  /*16850*/  MOV R8, 0x16870 ;  /* 0x0001687000087802 */ /* 0x000fe40000000f00 */
[----:B-12--5:R-:W-:Y:S05]  /*16860*/  CALL.REL.NOINC `($_ZN7cutlass13device_kernelIN5flash19enable_sm80_to_sm89INS1_16FlashAttnBwdSm80INS1_25CollectiveMainloopBwdSm80ILi2ELi2EN4cute5tupleIJNS5_1CILi128EEES8_NS7_ILi64EEEEEENS_10bfloat16_tEfNS_4arch4Sm80ELb1ELb0ELb1ELb1ELb1ELb0ELb0ELb0ELi2ELi4ELi4ELi4ELb0EEENS1_21CollectiveEpilogueBwdISA_SB_SD_Li256ELb1ELb0ELi2EEENS1_25SingleTileBwdLPTSchedulerILb1ELi128ELb1EEEEEEEEEvNT_6ParamsE$_ZN4cute8smem_ptrIPN7cutlass10bfloat16_tEECI1NS_12iter_adaptorIS3_S4_EEES3_) ;  /* 0xffff619000007944 */ /* 0x026fea0003c3ffff */
[----:B-1----:R1:W5:Y:S01]  /*16870*/  LDL.64 R2, [R1+0x758] ;  /* 0x0007580001027983 */ /* 0x0023620000100a00 */
[----:B------:R-:W-:Y:S02]  /*16880*/  MOV R67, R23 ;  /* 0x0000001700437202 */ /* 0x000fe40000000f00 */
[----:B------:R-:W-:Y:S02]  /*16890*/  MOV R6, 0x168b0 ;  /* 0x000168b000067802 */ /* 0x000fe40000000f00 */
[----:B-1---5:R-:W-:Y:S05]  /*168a0*/  CALL.REL.NOINC `($_ZN7cutlass13device_kernelIN5flash19enable_sm80_to_sm89INS1_16FlashAttnBwdSm80INS1_25CollectiveMainloopBwdSm80ILi2ELi2EN4cute5tupleIJNS5_1CILi128EEES8_NS7_ILi64EEEEEENS_10bfloat16_tEfNS_4arch4Sm80ELb1ELb0ELb1ELb1ELb1ELb0ELb0ELb0ELi2ELi4ELi4ELi4ELb0EEENS1_21CollectiveEpilogueBwdISA_SB_SD_Li256ELb1ELb0ELi2EEENS1_25SingleTileBwdLPTSchedulerILb1ELi128ELb1EEEEEEEEEvNT_6ParamsE$_ZN4cute3eso3ESOILb1ELb0EJNS_6LayoutINS_5tupleIJNS3_IJNS_1CILi8EEENS4_ILi1EEEEEENS4_ILi2EEEEEENS3_IJNS3_IJS6_NS4_ILi0EEEEEENS4_ILi4096EEEEEEEENS_10ViewEngineINS_8smem_ptrIPN7cutlass10bfloat16_tEEEEEEEC2ERKSE_RKSL_) ;  /* 0xffff50b000007944 */ /* 0x022fea0003c3ffff */
[----:B------:R2:W5:Y:S01]  /*168b0*/  LDL.64 R60, [R1+0x758] ;  /* 0x00075800013c7983 */ /* 0x0005620000100a00 */
[----:B-1----:R-:W-:Y:S01]  /*168c0*/  IMAD.MOV.U32 R2, RZ, RZ, R23 ;  /* 0x000000ffff027224 */ /* 0x002fe200078e0017 */
[----:B------:R-:W-:Y:S02]  /*168d0*/  MOV R3, RZ ;  /* 0x000000ff00037202 */ /* 0x000fe40000000f00 */
[----:B------:R-:W-:Y:S02]  /*168e0*/  MOV R10, 0x16900 ;  /* 0x00016900000a7802 */ /* 0x000fe40000000f00 */
[----:B--2--5:R-:W-:Y:S05]  /*168f0*/  CALL.REL.NOINC `($_ZN7cutlass13device_kernelIN5flash19enable_sm80_to_sm89INS1_16FlashAttnBwdSm80INS1_25CollectiveMainloopBwdSm80ILi2ELi2EN4cute5tupleIJNS5_1CILi128EEES8_NS7_ILi64EEEEEENS_10bfloat16_tEfNS_4arch4Sm80ELb1ELb0ELb1ELb1ELb1ELb0ELb0ELb0ELi2ELi4ELi4ELi4ELb0EEENS1_21CollectiveEpilogueBwdISA_SB_SD_Li256ELb1ELb0ELi2EEENS1_25SingleTileBwdLPTSchedulerILb1ELi128ELb1EEEEEEEEEvNT_6ParamsE$_ZN4cute3eso3ESOILb1ELb0EJNS_10UnderscoreEiEEC2ERKS2_RKi) ;  /* 0xffff254000007944 */ /* 0x024fea0003c3ffff */
[----:B-1----:R-:W2:Y:S01]  /*16900*/  LDL R3, [R1+0x758] ;  /* 0x0007580001037983 */ /* 0x002ea20000100800 */
[----:B------:R-:W-:Y:S01]  /*16910*/  IMAD.MOV.U32 R2, RZ, RZ, R23 ;  /* 0x000000ffff027224 */ /* 0x000fe200078e0017 */
[----:B------:R-:W-:Y:S02]  /*16920*/  MOV R6, 0x16950 ;  /* 0x0001695000067802 */ /* 0x000fe40000000f00 */
[----:B--2---:R-:W-:-:S02]  /*16930*/  SHF.L.U32 R3, R3, 0xc, RZ ;  /* 0x0000000c03037819 */ /* 0x004fc400000006ff */
[----:B------:R-:W-:Y:S05]  /*16940*/  CALL.REL.NOINC `($_ZN7cutlass13device_kernelIN5flash19enable_sm80_to_sm89INS1_16FlashAttnBwdSm80INS1_25CollectiveMainloopBwdSm80ILi2ELi2EN4cute5tupleIJNS5_1CILi128EEES8_NS7_ILi64EEEEEENS_10bfloat16_tEfNS_4arch4Sm80ELb1ELb0ELb1ELb1ELb1ELb0ELb0ELb0ELi2ELi4ELi4ELi4ELb0EEENS1_21CollectiveEpilogueBwdISA_SB_SD_Li256ELb1ELb0ELi2EEENS1_25SingleTileBwdLPTSchedulerILb1ELi128ELb1EEEEEEEEEvNT_6ParamsE$_ZN4cute3eso3ESOILb1ELb0EJNS_6LayoutINS_5tupleIJNS3_IJNS_1CILi8EEENS4_ILi1EEEEEEEEENS3_IJNS3_IJS6_NS4_ILi0EEEEEEEEEEEiEEC2ERKSC_RKi) ;  /* 0xffff4d5000007944 */ /* 0x000fea0003c3ffff */
[----:B-1----:R-:W2:Y:S01]  /*16950*/  LDL R3, [R1+0x758] ;  /* 0x0007580001037983 */ /* 0x002ea20000100800 */
[----:B------:R-:W-:-:S02]  /*16960*/  MOV R9, R23 ;  /* 0x0000001700097202 */ /* 0x000fc40000000f00 */
[----:B------:R-:W-:Y:S01]  /*16970*/  MOV R8, 0x169a0 ;  /* 0x000169a000087802 */ /* 0x000fe20000000f00 */
[----:B--2---:R-:W-:-:S04]  /*16980*/  IMAD.WIDE R2, R3, 0x2, R60 ;  /* 0x0000000203027825 */ /* 0x004fc800078e023c */
[----:B------:R-:W-:Y:S05]  /*16990*/  CALL.REL.NOINC `($_ZN7cutlass13device_kernelIN5flash19enable_sm80_to_sm89INS1_16FlashAttnBwdSm80INS1_25CollectiveMainloopBwdSm80ILi2ELi2EN4cute5tupleIJNS5_1CILi128EEES8_NS7_ILi64EEEEEENS_10bfloat16_tEfNS_4arch4Sm80ELb1ELb0ELb1ELb1ELb1ELb0ELb0ELb0ELi2ELi4ELi4ELi4ELb0EEENS1_21CollectiveEpilogueBwdISA_SB_SD_Li256ELb1ELb0ELi2EEENS1_25SingleTileBwdLPTSchedulerILb1ELi128ELb1EEEEEEEEEvNT_6ParamsE$_ZN4cute8smem_ptrIPN7cutlass10bfloat16_tEECI1NS_12iter_adaptorIS3_S4_EEES3_) ;  /* 0xffff606000007944 */ /* 0x000fea0003c3ffff */
[----:B-1----:R1:W5:Y:S01]  /*169a0*/  LDL.64 R2, [R1+0x758] ;  /* 0x0007580001027983 */ /* 0x0023620000100a00 */
[----:B------:R-:W-:Y:S02]  /*169b0*/  MOV R6, R23 ;  /* 0x0000001700067202 */ /* 0x000fe40000000f00 */
[----:B------:R-:W-:Y:S02]  /*169c0*/  MOV R8, 0x169e0 ;  /* 0x000169e000087802 */ /* 0x000fe40000000f00 */
[----:B-1---5:R-:W-:Y:S05]  /*169d0*/  CALL.REL.NOINC `($_ZN7cutlass13device_kernelIN5flash19enable_sm80_to_sm89INS1_16FlashAttnBwdSm80INS1_25CollectiveMainloopBwdSm80ILi2ELi2EN4cute5tupleIJNS5_1CILi128EEES8_NS7_ILi64EEEEEENS_10bfloat16_tEfNS_4arch4Sm80ELb1ELb0ELb1ELb1ELb1ELb0ELb0ELb0ELi2ELi4ELi4ELi4ELb0EEENS1_21CollectiveEpilogueBwdISA_SB_SD_Li256ELb1ELb0ELi2EEENS1_25SingleTileBwdLPTSchedulerILb1ELi128ELb1EEEEEEEEEvNT_6ParamsE$_ZN4cute3eso3ESOILb1ELb0EJNS_6LayoutINS_5tupleIJNS3_IJNS_1CILi8EEENS4_ILi1EEEEEEEEENS3_IJNS3_IJS6_NS4_ILi0EEEEEEEEEEENS_10ViewEngineINS_8smem_ptrIPN7cutlass10bfloat16_tEEEEEEEC2ERKSC_RKSJ_) ;  /* 0xffff4c3000007944 */ /* 0x022fea0003c3ffff */
[----:B------:R2:W5:Y:S01]  /*169e0*/  LDL.64 R4, [R1+0x758] ;  /* 0x0007580001047983 */ /* 0x0005620000100a00 */
[----:B-1----:R-:W-:Y:S01]  /*169f0*/  IMAD.MOV.U32 R2, RZ, RZ, R23 ;  /* 0x000000ffff027224 */ /* 0x002fe200078e0017 */
[----:B------:R-:W-:Y:S02]  /*16a00*/  MOV R3, RZ ;  /* 0x000000ff00037202 */ /* 0x000fe40000000f00 */
[----:B------:R-:W-:Y:S02]  /*16a10*/  MOV R10, 0x16a30 ;  /* 0x00016a30000a7802 */ /* 0x000fe40000000f00 */
[----:B--2--5:R-:W-:Y:S05]  /*16a20*/  CALL.REL.NOINC `($_ZN7cutlass13device_kernelIN5flash19enable_sm80_to_sm89INS1_16FlashAttnBwdSm80INS1_25CollectiveMainloopBwdSm80ILi2ELi2EN4cute5tupleIJNS5_1CILi128EEES8_NS7_ILi64EEEEEENS_10bfloat16_tEfNS_4arch4Sm80ELb1ELb0ELb1ELb1ELb1ELb0ELb0ELb0ELi2ELi4ELi4ELi4ELb0EEENS1_21CollectiveEpilogueBwdISA_SB_SD_Li256ELb1ELb0ELi2EEENS1_25SingleTileBwdLPTSchedulerILb1ELi128ELb1EEEEEEEEEvNT_6ParamsE$_ZN4cute3eso3ESOILb1ELb0EJNS_10UnderscoreEiEEC2ERKS2_RKi) ;  /* 0xffff241000007944 */ /* 0x024fea0003c3ffff */
[----:B-1----:R-:W2:Y:S01]  /*16a30*/  LDL R3, [R1+0x758] ;  /* 0x0007580001037983 */ /* 0x002ea20000100800 */
[----:B------:R-:W-:Y:S01]  /*16a40*/  IMAD.MOV.U32 R2, RZ, RZ, R23 ;  /* 0x000000ffff027224 */ /* 0x000fe200078e0017 */
[----:B------:R-:W-:-:S02]  /*16a50*/  MOV R6, 0x16a80 ;  /* 0x00016a8000067802 */ /* 0x000fc40000000f00 */
[----:B--2---:R-:W-:Y:S02]  /*16a60*/  SHF.L.U32 R3, R3, 0x3, RZ ;  /* 0x0000000303037819 */ /* 0x004fe400000006ff */
[----:B------:R-:W-:Y:S05]  /*16a70*/  CALL.REL.NOINC `($_ZN7cutlass13device_kernelIN5flash19enable_sm80_to_sm89INS1_16FlashAttnBwdSm80INS1_25CollectiveMainloopBwdSm80ILi2ELi2EN4cute5tupleIJNS5_1CILi128EEES8_NS7_ILi64EEEEEENS_10bfloat16_tEfNS_4arch4Sm80ELb1ELb0ELb1ELb1ELb1ELb0ELb0ELb0ELi2ELi4ELi4ELi4ELb0EEENS1_21CollectiveEpilogueBwdISA_SB_SD_Li256ELb1ELb0ELi2EEENS1_25SingleTileBwdLPTSchedulerILb1ELi128ELb1EEEEEEEEEvNT_6ParamsE$_ZN4cute3eso3ESOILb1ELb0EJNS_6LayoutINS_5tupleIJNS3_IJNS_1CILi8EEENS4_ILi1EEEEEEEEENS3_IJNS3_IJS6_NS4_ILi0EEEEEEEEEEEiEEC2ERKSC_RKi) ;  /* 0xffff4c2000007944 */ /* 0x000fea0003c3ffff */
[----:B-1----:R-:W2:Y:S01]  /*16a80*/  LDL R3, [R1+0x758] ;  /* 0x0007580001037983 */ /* 0x002ea20000100800 */
[----:B------:R-:W-:Y:S02]  /*16a90*/  MOV R67, R23 ;  /* 0x0000001700437202 */ /* 0x000fe40000000f00 */
[----:B------:R-:W-:Y:S01]  /*16aa0*/  MOV R6, 0x16ae0 ;  /* 0x00016ae000067802 */ /* 0x000fe20000000f00 */
[----:B--2---:R-:W-:-:S05]  /*16ab0*/  IMAD.WIDE R2, R3, 0x2, R58 ;  /* 0x0000000203027825 */ /* 0x004fca00078e023a */
[----:B------:R-:W-:Y:S02]  /*16ac0*/  MOV R8, R2 ;  /* 0x0000000200087202 */ /* 0x000fe40000000f00 */
[----:B------:R-:W-:Y:S05]  /*16ad0*/  CALL.REL.NOINC `($_ZN7cutlass13device_kernelIN5flash19enable_sm80_to_sm89INS1_16FlashAttnBwdSm80INS1_25CollectiveMainloopBwdSm80ILi2ELi2EN4cute5tupleIJNS5_1CILi128EEES8_NS7_ILi64EEEEEENS_10bfloat16_tEfNS_4arch4Sm80ELb1ELb0ELb1ELb1ELb1ELb0ELb0ELb0ELi2ELi4ELi4ELi4ELb0EEENS1_21CollectiveEpilogueBwdISA_SB_SD_Li256ELb1ELb0ELi2EEENS1_25SingleTileBwdLPTSchedulerILb1ELi128ELb1EEEEEEEEEvNT_6ParamsE$_ZN4cute3eso3ESOILb1ELb0EJNS_6LayoutINS_5tupleIJNS3_IJNS_1CILi8EEENS4_ILi1EEEEEEEEENS3_IJNS3_IJS6_NS4_ILi0EEEEEEEEEEENS_10ViewEngineIPN7cutlass10bfloat16_tEEEEEC2ERKSC_RKSH_) ;  /* 0xffff4b7000007944 */ /* 0x000fea0003c3ffff */
[----:B------:R2:W5:Y:S01]  /*16ae0*/  LDL.64 R12, [R1+0x758] ;  /* 0x00075800010c7983 */ /* 0x0005620000100a00 */
[----:B-1----:R-:W-:Y:S01]  /*16af0*/  IMAD.MOV.U32 R2, RZ, RZ, R4 ;  /* 0x000000ffff027224 */ /* 0x002fe200078e0004 */
[----:B------:R-:W-:Y:S01]  /*16b00*/  MOV R3, R5 ;  /* 0x0000000500037202 */ /* 0x000fe20000000f00 */
[----:B------:R-:W-:Y:S01]  /*16b10*/  IMAD.MOV.U32 R9, RZ, RZ, R23 ;  /* 0x000000ffff097224 */ /* 0x000fe200078e0017 */
[----:B------:R-:W-:Y:S02]  /*16b20*/  MOV R8, 0x16b40 ;  /* 0x00016b4000087802 */ /* 0x000fe40000000f00 */
[----:B--2--5:R-:W-:Y:S05]  /*16b30*/  CALL.REL.NOINC `($_ZN7cutlass13device_kernelIN5flash19enable_sm80_to_sm89INS1_16FlashAttnBwdSm80INS1_25CollectiveMainloopBwdSm80ILi2ELi2EN4cute5tupleIJNS5_1CILi128EEES8_NS7_ILi64EEEEEENS_10bfloat16_tEfNS_4arch4Sm80ELb1ELb0ELb1ELb1ELb1ELb0ELb0ELb0ELi2ELi4ELi4ELi4ELb0EEENS1_21CollectiveEpilogueBwdISA_SB_SD_Li256ELb1ELb0ELi2EEENS1_25SingleTileBwdLPTSchedulerILb1ELi128ELb1EEEEEEEEEvNT_6ParamsE$_ZN4cute8smem_ptrIPN7cutlass10bfloat16_tEECI1NS_12iter_adaptorIS3_S4_EEES3_) ;  /* 0xffff5ec000007944 */ /* 0x024fea0003c3ffff */
[----:B-1----:R1:W5:Y:S01]  /*16b40*/  LDL.64 R2, [R1+0x758] ;  /* 0x0007580001027983 */ /* 0x0023620000100a00 */
[----:B------:R-:W-:Y:S02]  /*16b50*/  MOV R4, R23 ;  /* 0x0000001700047202 */ /* 0x000fe40000000f00 */
[----:B------:R-:W-:Y:S02]  /*16b60*/  MOV R6, 0x16b80 ;  /* 0x00016b8000067802 */ /* 0x000fe40000000f00 */
[----:B-1---5:R-:W-:Y:S05]  /*16b70*/  CALL.REL.NOINC `($_ZN7cutlass13device_kernelIN5flash19enable_sm80_to_sm89INS1_16FlashAttnBwdSm80INS1_25CollectiveMainloopBwdSm80ILi2ELi2EN4cute5tupleIJNS5_1CILi128EEES8_NS7_ILi64EEEEEENS_10bfloat16_tEfNS_4arch4Sm80ELb1ELb0ELb1ELb1ELb1ELb0ELb0ELb0ELi2ELi4ELi4ELi4ELb0EEENS1_21CollectiveEpilogueBwdISA_SB_SD_Li256ELb1ELb0ELi2EEENS1_25SingleTileBwdLPTSchedulerILb1ELi128ELb1EEEEEEEEEvNT_6ParamsE$_ZN4cute8smem_ptrIPN7cutlass9uint128_tEECI1NS_12iter_adaptorIS3_S4_EEES3_) ;  /* 0xffff5ec000007944 */ /* 0x022fea0003c3ffff */
[----:B-1----:R1:W5:Y:S01]  /*16b80*/  LDL.64 R2, [R1+0x758] ;  /* 0x0007580001027983 */ /* 0x0023620000100a00 */
[----:B------:R-:W-:Y:S02]  /*16b90*/  MOV R4, R23 ;  /* 0x0000001700047202 */ /* 0x000fe40000000f00 */
[----:B------:R-:W-:-:S02]  /*16ba0*/  MOV R6, 0x16bc0 ;  /* 0x00016bc000067802 */ /* 0x000fc40000000f00 */
[----:B-1---5:R-:W-:Y:S05]  /*16bb0*/  CALL.REL.NOINC `($_ZN7cutlass13device_kernelIN5flash19enable_sm80_to_sm89INS1_16FlashAttnBwdSm80INS1_25CollectiveMainloopBwdSm80ILi2ELi2EN4cute5tupleIJNS5_1CILi128EEES8_NS7_ILi64EEEEEENS_10bfloat16_tEfNS_4arch4Sm80ELb1ELb0ELb1ELb1ELb1ELb0ELb0ELb0ELi2ELi4ELi4ELi4ELb0EEENS1_21CollectiveEpilogueBwdISA_SB_SD_Li256ELb1ELb0ELi2EEENS1_25SingleTileBwdLPTSchedulerILb1ELi128ELb1EEEEEEEEEvNT_6ParamsE$_ZN4cute3eso3ESOILb1ELb0EJNS_6LayoutINS_5tupleIJNS3_IJNS_1CILi1EEES5_EEEEEENS3_IJNS3_IJS5_NS4_ILi0EEEEEEEEEEENS_10ViewEngineINS_8smem_ptrIPN7cutlass9uint128_tEEEEEEEC2ERKSB_RKSI_) ;  /* 0xffff417000007944 */ /* 0x022fea0003c3ffff */
[----:B------:R2:W5:Y:S01]  /*16bc0*/  LDL R6, [R1+0x758] ;  /* 0x0007580001067983 */ /* 0x0005620000100800 */
[----:B------:R-:W-:-:S02]  /*16bd0*/  MOV R67, R23 ;  /* 0x0000001700437202 */ /* 0x000fc40000000f00 */
[----:B-1----:R-:W-:Y:S02]  /*16be0*/  MOV R4, 0x16c00 ;  /* 0x00016c0000047802 */ /* 0x002fe40000000f00 */
[----:B--2--5:R-:W-:Y:S05]  /*16bf0*/  CALL.REL.NOINC `($_ZN7cutlass13device_kernelIN5flash19enable_sm80_to_sm89INS1_16FlashAttnBwdSm80INS1_25CollectiveMainloopBwdSm80ILi2ELi2EN4cute5tupleIJNS5_1CILi128EEES8_NS7_ILi64EEEEEENS_10bfloat16_tEfNS_4arch4Sm80ELb1ELb0ELb1ELb1ELb1ELb0ELb0ELb0ELi2ELi4ELi4ELi4ELb0EEENS1_21CollectiveEpilogueBwdISA_SB_SD_Li256ELb1ELb0ELi2EEENS1_25SingleTileBwdLPTSchedulerILb1ELi128ELb1EEEEEEEEEvNT_6ParamsE$_ZN4cute3eso3ESOILb1ELb0EJNS_6LayoutINS_5tupleIJNS3_IJNS_1CILi4EEENS4_ILi1EEEEEEEEENS3_IJNS3_IJS6_NS4_ILi0EEEEEEEEEEENS_10ViewEngineIPjEEEEC2ERKSC_RKSF_) ;  /* 0xffff48d000007944 */ /* 0x024fea0003c3ffff */
[----:B------:R2:W5:Y:S01]  /*16c00*/  LDL.64 R8, [R1+0x758] ;  /* 0x0007580001087983 */ /* 0x0005620000100a00 */
[----:B------:R-:W-:Y:S02]  /*16c10*/  MOV R4, R6 ;  /* 0x0000000600047202 */ /* 0x000fe40000000f00 */
[----:B-1----:R-:W-:Y:S02]  /*16c20*/  MOV R2, 0x16c40 ;  /* 0x00016c4000027802 */ /* 0x002fe40000000f00 */
[----:B--2--5:R-:W-:Y:S05]  /*16c30*/  CALL.REL.NOINC `($_ZN7cutlass13device_kernelIN5flash19enable_sm80_to_sm89INS1_16FlashAttnBwdSm80INS1_25CollectiveMainloopBwdSm80ILi2ELi2EN4cute5tupleIJNS5_1CILi128EEES8_NS7_ILi64EEEEEENS_10bfloat16_tEfNS_4arch4Sm80ELb1ELb0ELb1ELb1ELb1ELb0ELb0ELb0ELi2ELi4ELi4ELi4ELb0EEENS1_21CollectiveEpilogueBwdISA_SB_SD_Li256ELb1ELb0ELi2EEENS1_25SingleTileBwdLPTSchedulerILb1ELi128ELb1EEEEEEEEEvNT_6ParamsE$_ZN73_INTERNAL_24fd9406_37_flash_bwd_hdim64_bf16_softcap_sm80_cu_8e232a79_330724__cvta_generic_to_sharedEPKv) ;  /* 0xffff5f1000007944 */ /* 0x024fea0003c3ffff */
        /* <DEDUP_REMOVED lines=9> */
[----:B-1----:R-:W-:Y:S05]  /*16cd0*/  CALL.REL.NOINC `($_ZN7cutlass13device_kernelIN5flash19enable_sm80_to_sm89INS1_16FlashAttnBwdSm80INS1_25CollectiveMainloopBwdSm80ILi2ELi2EN4cute5tupleIJNS5_1CILi128EEES8_NS7_ILi64EEEEEENS_10bfloat16_tEfNS_4arch4Sm80ELb1ELb0ELb1ELb1ELb1ELb0ELb0ELb0ELi2ELi4ELi4ELi4ELb0EEENS1_21CollectiveEpilogueBwdISA_SB_SD_Li256ELb1ELb0ELi2EEENS1_25SingleTileBwdLPTSchedulerILb1ELi128ELb1EEEEEEEEEvNT_6ParamsE$_ZN4cute3eso3ESOILb1ELb0EJNS_10UnderscoreEiEEC2ERKS2_RKi) ;  /* 0xffff216000007944 */ /* 0x002fea0003c3ffff */
        /* <DEDUP_REMOVED lines=16> */
[----:B------:R-:W-:Y:S02]  /*16de0*/  MOV R3, 0x1 ;  /* 0x0000000100037802 */ /* 0x000fe40000000f00 */
[----:B------:R-:W-:-:S02]  /*16df0*/  MOV R10, 0x16e10 ;  /* 0x00016e10000a7802 */ /* 0x000fc40000000f00 */
        /* <DEDUP_REMOVED lines=43> */
[----:B-1---5:R-:W-:Y:S05]  /*170b0*/  CALL.REL.NOINC `($_ZN7cutlass13device_kernelIN5flash19enable_sm80_to_sm89INS1_16FlashAttnBwdSm80INS1_25CollectiveMainloopBwdSm80ILi2ELi2EN4cute5tupleIJNS5_1CILi128EEES8_NS7_ILi64EEEEEENS_10bfloat16_tEfNS_4arch4Sm80ELb1ELb0ELb1ELb1ELb1ELb0ELb0ELb0ELi2ELi4ELi4ELi4ELb0EEENS1_21CollectiveEpilogueBwdISA_SB_SD_Li256ELb1ELb0ELi2EEENS1_25SingleTileBwdLPTSchedulerILb1ELi128ELb1EEEEEEEEEvNT_6ParamsE$_ZN4cute8smem_ptrIPN7cutlass10bfloat16_tEECI1NS_12iter_adaptorIS3_S4_EEES3_) ;  /* 0xffff594000007944 */ /* 0x022fea0003c3ffff */
[----:B-1----:R1:W5:Y:S01]  /*170c0*/  LDL.64 R2, [R1+0x758] ;  /* 0x0007580001027983 */ /* 0x0023620000100a00 */
[----:B------:R-:W-:-:S03]  /*170d0*/  MOV R6, 0x170f0 ;  /* 0x000170f000067802 */ /* 0x000fc60000000f00 */
[----:B-1---5:R-:W-:Y:S05]  /*170e0*/  CALL.REL.NOINC `($_ZN7cutlass13device_kernelIN5flash19enable_sm80_to_sm89INS1_16FlashAttnBwdSm80INS1_25CollectiveMainloopBwdSm80ILi2ELi2EN4cute5tupleIJNS5_1CILi128EEES8_NS7_ILi64EEEEEENS_10bfloat16_tEfNS_4arch4Sm80ELb1ELb0ELb1ELb1ELb1ELb0ELb0ELb0ELi2ELi4ELi4ELi4ELb0EEENS1_21CollectiveEpilogueBwdISA_SB_SD_Li256ELb1ELb0ELi2EEENS1_25SingleTileBwdLPTSchedulerILb1ELi128ELb1EEEEEEEEEvNT_6ParamsE$_ZN4cute3eso3ESOILb1ELb0EJNS_6LayoutINS_5tupleIJNS3_IJNS_1CILi8EEENS4_ILi1EEEEEENS4_ILi4EEEEEENS3_IJNS3_IJS6_NS4_ILi0EEEEEENS4_ILi2048EEEEEEEENS_10ViewEngineINS_8smem_ptrIPN7cutlass10bfloat16_tEEEEEEEC2ERKSE_RKSL_) ;  /* 0xffff4b8000007944 */ /* 0x022fea0003c3ffff */
[----:B-1----:R1:W5:Y:S01]  /*170f0*/  LDL.64 R4, [R1+0x758] ;  /* 0x0007580001047983 */ /* 0x0023620000100a00 */
[----:B------:R-:W-:Y:S01]  /*17100*/  IMAD.MOV.U32 R6, RZ, RZ, R48 ;  /* 0x000000ffff067224 */ /* 0x000fe200078e0030 */
[----:B------:R-:W-:Y:S02]  /*17110*/  MOV R9, R49 ;  /* 0x0000003100097202 */ /* 0x000fe40000000f00 */
[----:B------:R-:W-:Y:S02]  /*17120*/  MOV R8, 0x17140 ;  /* 0x0001714000087802 */ /* 0x000fe40000000f00 */
[----:B-1---5:R-:W-:Y:S05]  /*17130*/  CALL.REL.NOINC `($_ZN7cutlass13device_kernelIN5flash19enable_sm80_to_sm89INS1_16FlashAttnBwdSm80INS1_25CollectiveMainloopBwdSm80ILi2ELi2EN4cute5tupleIJNS5_1CILi128EEES8_NS7_ILi64EEEEEENS_10bfloat16_tEfNS_4arch4Sm80ELb1ELb0ELb1ELb1ELb1ELb0ELb0ELb0ELi2ELi4ELi4ELi4ELb0EEENS1_21CollectiveEpilogueBwdISA_SB_SD_Li256ELb1ELb0ELi2EEENS1_25SingleTileBwdLPTSchedulerILb1ELi128ELb1EEEEEEEEEvNT_6ParamsE$_ZN4cute3eso3ESOILb1ELb0EJNS_6LayoutINS_5tupleIJNS3_IJNS_1CILi8EEENS4_ILi1EEEEEENS4_ILi4EEEEEENS3_IJNS3_IJS6_NS4_ILi0EEEEEES5_EEEEENS_10ViewEngineIPN7cutlass10bfloat16_tEEEEEC2ERKSD_RKSI_) ;  /* 0xffff4bb000007944 */ /* 0x022fea0003c3ffff */
[----:B------:R2:W5:Y:S01]  /*17140*/  LDL.64 R2, [R1+0x758] ;  /* 0x0007580001027983 */ /* 0x0005620000100a00 */
[----:B-1----:R-:W-:Y:S02]  /*17150*/  MOV R7, R5 ;  /* 0x0000000500077202 */ /* 0x002fe40000000f00 */
[----:B------:R-:W-:Y:S02]  /*17160*/  MOV R6, 0x17180 ;  /* 0x0001718000067802 */ /* 0x000fe40000000f00 */
[----:B--2--5:R-:W-:Y:S05]  /*17170*/  CALL.REL.NOINC `($_ZN7cutlass13device_kernelIN5flash19enable_sm80_to_sm89INS1_16FlashAttnBwdSm80INS1_25CollectiveMainloopBwdSm80ILi2ELi2EN4cute5tupleIJNS5_1CILi128EEES8_NS7_ILi64EEEEEENS_10bfloat16_tEfNS_4arch4Sm80ELb1ELb0ELb1ELb1ELb1ELb0ELb0ELb0ELi2ELi4ELi4ELi4ELb0EEENS1_21CollectiveEpilogueBwdISA_SB_SD_Li256ELb1ELb0ELi2EEENS1_25SingleTileBwdLPTSchedulerILb1ELi128ELb1EEEEEEEEEvNT_6ParamsE$_ZN4cute3eso3ESOILb1ELb0EJNS_6LayoutINS_5tupleIJNS3_IJNS_1CILi8EEENS4_ILi1EEEEEENS3_IJNS4_ILi4EEEEEEEEENS3_IJNS3_IJS6_NS4_ILi0EEEEEENS3_IJNS4_ILi2048EEEEEEEEEEENS_10ViewEngineINS_8smem_ptrIPN7cutlass10bfloat16_tEEEEEEEC2ERKSG_RKSN_) ;  /* 0xffff472000007944 */ /* 0x024fea0003c3ffff */
[----:B------:R2:W5:Y:S01]  /*17180*/  LDL.64 R6, [R1+0x758] ;  /* 0x0007580001067983 */ /* 0x0005620000100a00 */
[----:B-1----:R-:W-:Y:S02]  /*17190*/  MOV R5, R3 ;  /* 0x0000000300057202 */ /* 0x002fe40000000f00 */
[----:B------:R-:W-:-:S02]  /*171a0*/  MOV R4, 0x171c0 ;  /* 0x000171c000047802 */ /* 0x000fc40000000f00 */
[----:B--2--5:R-:W-:Y:S05]  /*171b0*/  CALL.REL.NOINC `($_ZN7cutlass13device_kernelIN5flash19enable_sm80_to_sm89INS1_16FlashAttnBwdSm80INS1_25CollectiveMainloopBwdSm80ILi2ELi2EN4cute5tupleIJNS5_1CILi128EEES8_NS7_ILi64EEEEEENS_10bfloat16_tEfNS_4arch4Sm80ELb1ELb0ELb1ELb1ELb1ELb0ELb0ELb0ELi2ELi4ELi4ELi4ELb0EEENS1_21CollectiveEpilogueBwdISA_SB_SD_Li256ELb1ELb0ELi2EEENS1_25SingleTileBwdLPTSchedulerILb1ELi128ELb1EEEEEEEEEvNT_6ParamsE$_ZN4cute3eso3ESOILb1ELb0EJNS_6LayoutINS_5tupleIJNS3_IJNS_1CILi8EEENS4_ILi1EEEEEENS3_IJNS4_ILi4EEEEEEEEENS3_IJNS3_IJS6_NS4_ILi0EEEEEENS3_IJS5_EEEEEEEENS_10ViewEngineIPN7cutlass10bfloat16_tEEEEEC2ERKSF_RKSK_) ;  /* 0xffff474000007944 */ /* 0x024fea0003c3ffff */
[----:B-1----:R1:W5:Y:S01]  /*171c0*/  LDL.64 R2, [R1+0x758] ;  /* 0x0007580001027983 */ /* 0x0023620000100a00 */
[----:B------:R-:W-:-:S03]  /*171d0*/  MOV R8, 0x171f0 ;  /* 0x000171f000087802 */ /* 0x000fc60000000f00 */
[----:B-1---5:R-:W-:Y:S05]  /*171e0*/  CALL.REL.NOINC `($_ZN7cutlass13device_kernelIN5flash19enable_sm80_to_sm89INS1_16FlashAttnBwdSm80INS1_25CollectiveMainloopBwdSm80ILi2ELi2EN4cute5tupleIJNS5_1CILi128EEES8_NS7_ILi64EEEEEENS_10bfloat16_tEfNS_4arch4Sm80ELb1ELb0ELb1ELb1ELb1ELb0ELb0ELb0ELi2ELi4ELi4ELi4ELb0EEENS1_21CollectiveEpilogueBwdISA_SB_SD_Li256ELb1ELb0ELi2EEENS1_25SingleTileBwdLPTSchedulerILb1ELi128ELb1EEEEEEEEEvNT_6ParamsE$_ZN4cute3eso3ESOILb1ELb0EJNS_6LayoutINS_5tupleIJNS3_IJNS3_IJNS_1CILi8EEENS4_ILi1EEEEEES6_EEENS3_IJNS3_IJS6_S6_EEENS4_ILi4EEEEEEEEENS3_IJNS3_IJNS3_IJS6_NS4_ILi0EEEEEESD_EEENS3_IJNS3_IJSD_SD_EEES5_EEEEEEEENS_10ViewEngineIPN7cutlass10bfloat16_tEEEEEC2ERKSJ_RKSO_) ;  /* 0xffff389000007944 */ /* 0x022fea0003c3ffff */
[----:B-1----:R1:W5:Y:S01]  /*171f0*/  LDL.64 R4, [R1+0x758] ;  /* 0x0007580001047983 */ /* 0x0023620000100a00 */
[----:B------:R-:W-:-:S03]  /*17200*/  MOV R8, 0x17220 ;  /* 0x0001722000087802 */ /* 0x000fc60000000f00 */
[----:B-1---5:R-:W-:Y:S05]  /*17210*/  CALL.REL.NOINC `($_ZN7cutlass13device_kernelIN5flash19enable_sm80_to_sm89INS1_16FlashAttnBwdSm80INS1_25CollectiveMainloopBwdSm80ILi2ELi2EN4cute5tupleIJNS5_1CILi128EEES8_NS7_ILi64EEEEEENS_10bfloat16_tEfNS_4arch4Sm80ELb1ELb0ELb1ELb1ELb1ELb0ELb0ELb0ELi2ELi4ELi4ELi4ELb0EEENS1_21CollectiveEpilogueBwdISA_SB_SD_Li256ELb1ELb0ELi2EEENS1_25SingleTileBwdLPTSchedulerILb1ELi128ELb1EEEEEEEEEvNT_6ParamsE$_ZN4cute3eso3ESOILb1ELb0EJNS_6LayoutINS_5tupleIJNS3_IJNS3_IJNS_1CILi8EEENS4_ILi1EEEEEES6_EEENS3_IJNS3_IJS6_S6_EEENS4_ILi4EEEEEEEEENS3_IJNS3_IJNS3_IJS6_NS4_ILi0EEEEEESD_EEENS3_IJNS3_IJSD_SD_EEENS4_ILi2048EEEEEEEEEEENS_10ViewEngineINS_8smem_ptrIPN7cutlass10bfloat16_tEEEEEEEC2ERKSK_RKSR_) ;  /* 0xffff382000007944 */ /* 0x022fea0003c3ffff */
[----:B-1----:R1:W5:Y:S01]  /*17220*/  LDL.64 R2, [R1+0x758] ;  /* 0x0007580001027983 */ /* 0x0023620000100a00 */
[----:B------:R-:W-:Y:S01]  /*17230*/  IMAD.MOV.U32 R6, RZ, RZ, R4 ;  /* 0x000000ffff067224 */ /* 0x000fe200078e0004 */
[----:B------:R-:W-:-:S02]  /*17240*/  MOV R9, R5 ;  /* 0x0000000500097202 */ /* 0x000fc40000000f00 */
[----:B------:R-:W-:Y:S02]  /*17250*/  MOV R8, 0x17270 ;  /* 0x0001727000087802 */ /* 0x000fe40000000f00 */
[----:B-1---5:R-:W-:Y:S05]  /*17260*/  CALL.REL.NOINC `($_ZN7cutlass13device_kernelIN5flash19enable_sm80_to_sm89INS1_16FlashAttnBwdSm80INS1_25CollectiveMainloopBwdSm80ILi2ELi2EN4cute5tupleIJNS5_1CILi128EEES8_NS7_ILi64EEEEEENS_10bfloat16_tEfNS_4arch4Sm80ELb1ELb0ELb1ELb1ELb1ELb0ELb0ELb0ELi2ELi4ELi4ELi4ELb0EEENS1_21CollectiveEpilogueBwdISA_SB_SD_Li256ELb1ELb0ELi2EEENS1_25SingleTileBwdLPTSchedulerILb1ELi128ELb1EEEEEEEEEvNT_6ParamsE$_ZN4cute3eso3ESOILb1ELb0EJNS_6LayoutINS_5tupleIJNS3_IJNS_1CILi8EEENS4_ILi1EEEEEENS4_ILi4EEEEEENS3_IJNS3_IJS6_NS4_ILi0EEEEEES5_EEEEENS_10ViewEngineIPN7cutlass10bfloat16_tEEEEEC2ERKSD_RKSI_) ;  /* 0xffff4a8000007944 */ /* 0x022fea0003c3ffff */
[----:B------:R2:W5:Y:S01]  /*17270*/  LDL.64 R58, [R1+0x758] ;  /* 0x00075800013a7983 */ /* 0x0005620000100a00 */
[----:B------:R-:W-:Y:S02]  /*17280*/  MOV R9, R23 ;  /* 0x0000001700097202 */ /* 0x000fe40000000f00 */
[----:B------:R-:W-:Y:S02]  /*17290*/  MOV R8, 0x172b0 ;  /* 0x000172b000087802 */ /* 0x000fe40000000f00 */
[----:B-12--5:R-:W-:Y:S05]  /*172a0*/  CALL.REL.NOINC `($_ZN7cutlass13device_kernelIN5flash19enable_sm80_to_sm89INS1_16FlashAttnBwdSm80INS1_25CollectiveMainloopBwdSm80ILi2ELi2EN4cute5tupleIJNS5_1CILi128EEES8_NS7_ILi64EEEEEENS_10bfloat16_tEfNS_4arch4Sm80ELb1ELb0ELb1ELb1ELb1ELb0ELb0ELb0ELi2ELi4ELi4ELi4ELb0EEENS1_21CollectiveEpilogueBwdISA_SB_SD_Li256ELb1ELb0ELi2EEENS1_25SingleTileBwdLPTSchedulerILb1ELi128ELb1EEEEEEEEEvNT_6ParamsE$_ZN4cute8smem_ptrIPN7cutlass10bfloat16_tEECI1NS_12iter_adaptorIS3_S4_EEES3_) ;  /* 0xffff575000007944 */ /* 0x026fea0003c3ffff */
[----:B-1----:R1:W5:Y:S01]  /*172b0*/  LDL.64 R2, [R1+0x758] ;  /* 0x0007580001027983 */ /* 0x0023620000100a00 */
[----:B------:R-:W-:-:S03]  /*172c0*/  MOV R6, 0x172e0 ;  /* 0x000172e000067802 */ /* 0x000fc60000000f00 */
[----:B-1---5:R-:W-:Y:S05]  /*172d0*/  CALL.REL.NOINC `($_ZN7cutlass13device_kernelIN5flash19enable_sm80_to_sm89INS1_16FlashAttnBwdSm80INS1_25CollectiveMainloopBwdSm80ILi2ELi2EN4cute5tupleIJNS5_1CILi128EEES8_NS7_ILi64EEEEEENS_10bfloat16_tEfNS_4arch4Sm80ELb1ELb0ELb1ELb1ELb1ELb0ELb0ELb0ELi2ELi4ELi4ELi4ELb0EEENS1_21CollectiveEpilogueBwdISA_SB_SD_Li256ELb1ELb0ELi2EEENS1_25SingleTileBwdLPTSchedulerILb1ELi128ELb1EEEEEEEEEvNT_6ParamsE$_ZN4cute3eso3ESOILb1ELb0EJNS_6LayoutINS_5tupleIJNS3_IJNS_1CILi8EEENS4_ILi1EEEEEENS4_ILi4EEEEEENS3_IJNS3_IJS6_NS4_ILi0EEEEEENS4_ILi2048EEEEEEEENS_10ViewEngineINS_8smem_ptrIPN7cutlass10bfloat16_tEEEEEEEC2ERKSE_RKSL_) ;  /* 0xffff499000007944 */ /* 0x022fea0003c3ffff */
        /* <DEDUP_REMOVED lines=252> */
[----:B-1----:R-:W-:Y:S05]  /*182a0*/  CALL.REL.NOINC `($_ZN7cutlass13device_kernelIN5flash19enable_sm80_to_sm89INS1_16FlashAttnBwdSm80INS1_25CollectiveMainloopBwdSm80ILi2ELi2EN4cute5tupleIJNS5_1CILi128EEES8_NS7_ILi64EEEEEENS_10bfloat16_tEfNS_4arch4Sm80ELb1ELb0ELb1ELb1ELb1ELb0ELb0ELb0ELi2ELi4ELi4ELi4ELb0EEENS1_21CollectiveEpilogueBwdISA_SB_SD_Li256ELb1ELb0ELi2EEENS1_25SingleTileBwdLPTSchedulerILb1ELi128ELb1EEEEEEEEEvNT_6ParamsE$_ZN4cute3eso3ESOILb1ELb0EJNS_10UnderscoreES2_iEEC2ERKS2_S5_RKi) ;  /* 0xffff0b5000007944 */ /* 0x002fea0003c3ffff */
        /* <DEDUP_REMOVED lines=9> */
[----:B------:R-:W-:Y:S05]  /*18340*/  CALL.REL.NOINC `($_ZN7cutlass13device_kernelIN5flash19enable_sm80_to_sm89INS1_16FlashAttnBwdSm80INS1_25CollectiveMainloopBwdSm80ILi2ELi2EN4cute5tupleIJNS5_1CILi128EEES8_NS7_ILi64EEEEEENS_10bfloat16_tEfNS_4arch4Sm80ELb1ELb0ELb1ELb1ELb1ELb0ELb0ELb0ELi2ELi4ELi4ELi4ELb0EEENS1_21CollectiveEpilogueBwdISA_SB_SD_Li256ELb1ELb0ELi2EEENS1_25SingleTileBwdLPTSchedulerILb1ELi128ELb1EEEEEEEEEvNT_6ParamsE$_ZN4cute3eso3ESOILb1ELb0EJNS_6LayoutINS_5tupleIJNS3_IJNS_1CILi8EEENS4_ILi1EEEEEENS4_ILi2EEEEEENS3_IJNS3_IJS6_NS4_ILi0EEEEEENS4_ILi4096EEEEEEEEiEEC2ERKSE_RKi) ;  /* 0xffff365000007944 */ /* 0x000fea0003c3ffff */
        /* <DEDUP_REMOVED lines=8> */
[----:B-1---5:R-:W-:Y:S05]  /*183d0*/  CALL.REL.NOINC `($_ZN7cutlass13device_kernelIN5flash19enable_sm80_to_sm89INS1_16FlashAttnBwdSm80INS1_25CollectiveMainloopBwdSm80ILi2ELi2EN4cute5tupleIJNS5_1CILi128EEES8_NS7_ILi64EEEEEENS_10bfloat16_tEfNS_4arch4Sm80ELb1ELb0ELb1ELb1ELb1ELb0ELb0ELb0ELi2ELi4ELi4ELi4ELb0EEENS1_21CollectiveEpilogueBwdISA_SB_SD_Li256ELb1ELb0ELi2EEENS1_25SingleTileBwdLPTSchedulerILb1ELi128ELb1EEEEEEEEEvNT_6ParamsE$_ZN4cute3eso3ESOILb1ELb0EJNS_6LayoutINS_5tupleIJNS3_IJNS_1CILi8EEENS4_ILi1EEEEEENS4_ILi2EEEEEENS3_IJNS3_IJS6_NS4_ILi0EEEEEENS4_ILi4096EEEEEEEENS_10ViewEngineINS_8smem_ptrIPN7cutlass10bfloat16_tEEEEEEEC2ERKSE_RKSL_) ;  /* 0xffff358000007944 */ /* 0x022fea0003c3ffff */
[----:B-1----:R1:W5:Y:S01]  /*183e0*/  LDL.64 R4, [R1+0x758] ;  /* 0x0007580001047983 */ /* 0x0023620000100a00 */
[----:B------:R-:W-:Y:S01]  /*183f0*/  IMAD.MOV.U32 R81, RZ, RZ, R23 ;  /* 0x000000ffff517224 */ /* 0x000fe200078e0017 */
[----:B------:R-:W-:Y:S02]  /*18400*/  MOV R3, 0x1 ;  /* 0x0000000100037802 */ /* 0x000fe40000000f00 */
[----:B------:R-:W-:-:S02]  /*18410*/  MOV R8, 0x18430 ;  /* 0x0001843000087802 */ /* 0x000fc40000000f00 */
[----:B-1---5:R-:W-:Y:S05]  /*18420*/  CALL.REL.NOINC `($_ZN7cutlass13device_kernelIN5flash19enable_sm80_to_sm89INS1_16FlashAttnBwdSm80INS1_25CollectiveMainloopBwdSm80ILi2ELi2EN4cute5tupleIJNS5_1CILi128EEES8_NS7_ILi64EEEEEENS_10bfloat16_tEfNS_4arch4Sm80ELb1ELb0ELb1ELb1ELb1ELb0ELb0ELb0ELi2ELi4ELi4ELi4ELb0EEENS1_21CollectiveEpilogueBwdISA_SB_SD_Li256ELb1ELb0ELi2EEENS1_25SingleTileBwdLPTSchedulerILb1ELi128ELb1EEEEEEEEEvNT_6ParamsE$_ZN4cute3eso3ESOILb1ELb0EJNS_10UnderscoreES2_iEEC2ERKS2_S5_RKi) ;  /* 0xffff09d000007944 */ /* 0x022fea0003c3ffff */
[----:B-1----:R-:W2:Y:S01]  /*18430*/  LDL R3, [R1+0x758] ;  /* 0x0007580001037983 */ /* 0x002ea20000100800 */
[----:B------:R-:W-:Y:S01]  /*18440*/  IMAD.MOV.U32 R2, RZ, RZ, R23 ;  /* 0x000000ffff027224 */ /* 0x000fe200078e0017 */
[----:B------:R-:W-:-:S02]  /*18450*/  MOV R6, 0x18480 ;  /* 0x0001848000067802 */ /* 0x000fc40000000f00 */
[----:B--2---:R-:W-:Y:S02]  /*18460*/  SHF.L.U32 R3, R3, 0x4, RZ ;  /* 0x0000000403037819 */ /* 0x004fe400000006ff */
[----:B------:R-:W-:Y:S05]  /*18470*/  CALL.REL.NOINC `($_ZN7cutlass13device_kernelIN5flash19enable_sm80_to_sm89INS1_16FlashAttnBwdSm80INS1_25CollectiveMainloopBwdSm80ILi2ELi2EN4cute5tupleIJNS5_1CILi128EEES8_NS7_ILi64EEEEEENS_10bfloat16_tEfNS_4arch4Sm80ELb1ELb0ELb1ELb1ELb1ELb0ELb0ELb0ELi2ELi4ELi4ELi4ELb0EEENS1_21CollectiveEpilogueBwdISA_SB_SD_Li256ELb1ELb0ELi2EEENS1_25SingleTileBwdLPTSchedulerILb1ELi128ELb1EEEEEEEEEvNT_6ParamsE$_ZN4cute3eso3ESOILb1ELb0EJNS_6LayoutINS_5tupleIJNS3_IJNS_1CILi8EEENS4_ILi1EEEEEENS4_ILi2EEEEEENS3_IJNS3_IJS6_NS4_ILi0EEEEEES5_EEEEEiEEC2ERKSD_RKi) ;  /* 0xffff36d000007944 */ /* 0x000fea0003c3ffff */
[----:B-1----:R-:W2:Y:S01]  /*18480*/  LDL R3, [R1+0x758] ;  /* 0x0007580001037983 */ /* 0x002ea20000100800 */
[----:B------:R-:W-:Y:S02]  /*18490*/  MOV R67, R23 ;  /* 0x0000001700437202 */ /* 0x000fe40000000f00 */
[----:B------:R-:W-:Y:S01]  /*184a0*/  MOV R8, 0x184e0 ;  /* 0x000184e000087802 */ /* 0x000fe20000000f00 */
[----:B--2---:R-:W-:-:S05]  /*184b0*/  IMAD.WIDE R6, R3, 0x2, R50 ;  /* 0x0000000203067825 */ /* 0x004fca00078e0232 */
[----:B------:R-:W-:Y:S02]  /*184c0*/  MOV R9, R7 ;  /* 0x0000000700097202 */ /* 0x000fe40000000f00 */
[----:B------:R-:W-:Y:S05]  /*184d0*/  CALL.REL.NOINC `($_ZN7cutlass13device_kernelIN5flash19enable_sm80_to_sm89INS1_16FlashAttnBwdSm80INS1_25CollectiveMainloopBwdSm80ILi2ELi2EN4cute5tupleIJNS5_1CILi128EEES8_NS7_ILi64EEEEEENS_10bfloat16_tEfNS_4arch4Sm80ELb1ELb0ELb1ELb1ELb1ELb0ELb0ELb0ELi2ELi4ELi4ELi4ELb0EEENS1_21CollectiveEpilogueBwdISA_SB_SD_Li256ELb1ELb0ELi2EEENS1_25SingleTileBwdLPTSchedulerILb1ELi128ELb1EEEEEEEEEvNT_6ParamsE$_ZN4cute3eso3ESOILb1ELb0EJNS_6LayoutINS_5tupleIJNS3_IJNS_1CILi8EEENS4_ILi1EEEEEENS4_ILi2EEEEEENS3_IJNS3_IJS6_NS4_ILi0EEEEEES5_EEEEENS_10ViewEngineIPN7cutlass10bfloat16_tEEEEEC2ERKSD_RKSI_) ;  /* 0xffff361000007944 */ /* 0x000fea0003c3ffff */
[----:B------:R2:W5:Y:S01]  /*184e0*/  LDL.64 R2, [R1+0x758] ;  /* 0x0007580001027983 */ /* 0x0005620000100a00 */
[----:B-1----:R-:W-:Y:S01]  /*184f0*/  IMAD.MOV.U32 R7, RZ, RZ, R5 ;  /* 0x000000ffff077224 */ /* 0x002fe200078e0005 */
[----:B------:R-:W-:Y:S02]  /*18500*/  MOV R67, R23 ;  /* 0x0000001700437202 */ /* 0x000fe40000000f00 */
        /* <DEDUP_REMOVED lines=9> */
[----:B------:R-:W-:-:S02]  /*185a0*/  MOV R8, 0x185c0 ;  /* 0x000185c000087802 */ /* 0x000fc40000000f00 */
[----:B-1---5:R-:W-:Y:S05]  /*185b0*/  CALL.REL.NOINC `($_ZN7cutlass13device_kernelIN5flash19enable_sm80_to_sm89INS1_16FlashAttnBwdSm80INS1_25CollectiveMainloopBwdSm80ILi2ELi2EN4cute5tupleIJNS5_1CILi128EEES8_NS7_ILi64EEEEEENS_10bfloat16_tEfNS_4arch4Sm80ELb1ELb0ELb1ELb1ELb1ELb0ELb0ELb0ELi2ELi4ELi4ELi4ELb0EEENS1_21CollectiveEpilogueBwdISA_SB_SD_Li256ELb1ELb0ELi2EEENS1_25SingleTileBwdLPTSchedulerILb1ELi128ELb1EEEEEEEEEvNT_6ParamsE$_ZN4cute3eso3ESOILb1ELb0EJNS_6LayoutINS_5tupleIJNS3_IJNS3_IJNS_1CILi8EEENS4_ILi1EEEEEES6_EEENS3_IJNS3_IJS6_S6_EEENS4_ILi2EEEEEEEEENS3_IJNS3_IJNS3_IJS6_NS4_ILi0EEEEEESD_EEENS3_IJNS3_IJSD_SD_EEES5_EEEEEEEENS_10ViewEngineIPN7cutlass10bfloat16_tEEEEEC2ERKSJ_RKSO_) ;  /* 0xffff244000007944 */ /* 0x022fea0003c3ffff */
[----:B-1----:R1:W5:Y:S01]  /*185c0*/  LDL.64 R4, [R1+0x758] ;  /* 0x0007580001047983 */ /* 0x0023620000100a00 */
[----:B------:R-:W-:-:S02]  /*185d0*/  MOV R67, R23 ;  /* 0x0000001700437202 */ /* 0x000fc40000000f00 */
[----:B------:R-:W-:Y:S02]  /*185e0*/  MOV R8, 0x18600 ;  /* 0x0001860000087802 */ /* 0x000fe40000000f00 */
[----:B-1---5:R-:W-:Y:S05]  /*185f0*/  CALL.REL.NOINC `($_ZN7cutlass13device_kernelIN5flash19enable_sm80_to_sm89INS1_16FlashAttnBwdSm80INS1_25CollectiveMainloopBwdSm80ILi2ELi2EN4cute5tupleIJNS5_1CILi128EEES8_NS7_ILi64EEEEEENS_10bfloat16_tEfNS_4arch4Sm80ELb1ELb0ELb1ELb1ELb1ELb0ELb0ELb0ELi2ELi4ELi4ELi4ELb0EEENS1_21CollectiveEpilogueBwdISA_SB_SD_Li256ELb1ELb0ELi2EEENS1_25SingleTileBwdLPTSchedulerILb1ELi128ELb1EEEEEEEEEvNT_6ParamsE$_ZN4cute3eso3ESOILb1ELb0EJNS_6LayoutINS_5tupleIJNS3_IJNS3_IJNS_1CILi8EEENS4_ILi1EEEEEES6_EEENS3_IJNS3_IJS6_S6_EEENS4_ILi2EEEEEEEEENS3_IJNS3_IJNS3_IJS6_NS4_ILi0EEEEEESD_EEENS3_IJNS3_IJSD_SD_EEENS4_ILi4096EEEEEEEEEEENS_10ViewEngineINS_8smem_ptrIPN7cutlass10bfloat16_tEEEEEEEC2ERKSK_RKSR_) ;  /* 0xffff232000007944 */ /* 0x022fea0003c3ffff */
[----:B-1----:R1:W5:Y:S01]  /*18600*/  LDL.64 R2, [R1+0x758] ;  /* 0x0007580001027983 */ /* 0x0023620000100a00 */
[----:B------:R-:W-:Y:S01]  /*18610*/  IMAD.MOV.U32 R6, RZ, RZ, R4 ;  /* 0x000000ffff067224 */ /* 0x000fe200078e0004 */
[----:B------:R-:W-:Y:S01]  /*18620*/  MOV R9, R5 ;  /* 0x0000000500097202 */ /* 0x000fe20000000f00 */
[----:B------:R-:W-:Y:S01]  /*18630*/  IMAD.MOV.U32 R67, RZ, RZ, R23 ;  /* 0x000000ffff437224 */ /* 0x000fe200078e0017 */
[----:B------:R-:W-:Y:S02]  /*18640*/  MOV R8, 0x18660 ;  /* 0x0001866000087802 */ /* 0x000fe40000000f00 */
[----:B-1---5:R-:W-:Y:S05]  /*18650*/  CALL.REL.NOINC `($_ZN7cutlass13device_kernelIN5flash19enable_sm80_to_sm89INS1_16FlashAttnBwdSm80INS1_25CollectiveMainloopBwdSm80ILi2ELi2EN4cute5tupleIJNS5_1CILi128EEES8_NS7_ILi64EEEEEENS_10bfloat16_tEfNS_4arch4Sm80ELb1ELb0ELb1ELb1ELb1ELb0ELb0ELb0ELi2ELi4ELi4ELi4ELb0EEENS1_21CollectiveEpilogueBwdISA_SB_SD_Li256ELb1ELb0ELi2EEENS1_25SingleTileBwdLPTSchedulerILb1ELi128ELb1EEEEEEEEEvNT_6ParamsE$_ZN4cute3eso3ESOILb1ELb0EJNS_6LayoutINS_5tupleIJNS3_IJNS_1CILi8EEENS4_ILi1EEEEEENS4_ILi2EEEEEENS3_IJNS3_IJS6_NS4_ILi0EEEEEES5_EEEEENS_10ViewEngineIPN7cutlass10bfloat16_tEEEEEC2ERKSD_RKSI_) ;  /* 0xffff349000007944 */ /* 0x022fea0003c3ffff */
[----:B------:R2:W5:Y:S01]  /*18660*/  LDL.64 R58, [R1+0x758] ;  /* 0x00075800013a7983 */ /* 0x0005620000100a00 */
[----:B------:R-:W-:Y:S02]  /*18670*/  MOV R9, R23 ;  /* 0x0000001700097202 */ /* 0x000fe40000000f00 */
[----:B------:R-:W-:Y:S02]  /*18680*/  MOV R8, 0x186a0 ;  /* 0x000186a000087802 */ /* 0x000fe40000000f00 */
[----:B-12--5:R-:W-:Y:S05]  /*18690*/  CALL.REL.NOINC `($_ZN7cutlass13device_kernelIN5flash19enable_sm80_to_sm89INS1_16FlashAttnBwdSm80INS1_25CollectiveMainloopBwdSm80ILi2ELi2EN4cute5tupleIJNS5_1CILi128EEES8_NS7_ILi64EEEEEENS_10bfloat16_tEfNS_4arch4Sm80ELb1ELb0ELb1ELb1ELb1ELb0ELb0ELb0ELi2ELi4ELi4ELi4ELb0EEENS1_21CollectiveEpilogueBwdISA_SB_SD_Li256ELb1ELb0ELi2EEENS1_25SingleTileBwdLPTSchedulerILb1ELi128ELb1EEEEEEEEEvNT_6ParamsE$_ZN4cute8smem_ptrIPN7cutlass10bfloat16_tEECI1NS_12iter_adaptorIS3_S4_EEES3_) ;  /* 0xffff436000007944 */ /* 0x026fea0003c3ffff */
[----:B-1----:R1:W5:Y:S01]  /*186a0*/  LDL.64 R2, [R1+0x758] ;  /* 0x0007580001027983 */ /* 0x0023620000100a00 */
[----:B------:R-:W-:Y:S02]  /*186b0*/  MOV R67, R23 ;  /* 0x0000001700437202 */ /* 0x000fe40000000f00 */
[----:B------:R-:W-:-:S02]  /*186c0*/  MOV R6, 0x186e0 ;  /* 0x000186e000067802 */ /* 0x000fc40000000f00 */
[----:B-1---5:R-:W-:Y:S05]  /*186d0*/  CALL.REL.NOINC `($_ZN7cutlass13device_kernelIN5flash19enable_sm80_to_sm89INS1_16FlashAttnBwdSm80INS1_25CollectiveMainloopBwdSm80ILi2ELi2EN4cute5tupleIJNS5_1CILi128EEES8_NS7_ILi64EEEEEENS_10bfloat16_tEfNS_4arch4Sm80ELb1ELb0ELb1ELb1ELb1ELb0ELb0ELb0ELi2ELi4ELi4ELi4ELb0EEENS1_21CollectiveEpilogueBwdISA_SB_SD_Li256ELb1ELb0ELi2EEENS1_25SingleTileBwdLPTSchedulerILb1ELi128ELb1EEEEEEEEEvNT_6ParamsE$_ZN4cute3eso3ESOILb1ELb0EJNS_6LayoutINS_5tupleIJNS3_IJNS_1CILi8EEENS4_ILi1EEEEEENS4_ILi2EEEEEENS3_IJNS3_IJS6_NS4_ILi0EEEEEENS4_ILi4096EEEEEEEENS_10ViewEngineINS_8smem_ptrIPN7cutlass10bfloat16_tEEEEEEEC2ERKSE_RKSL_) ;  /* 0xffff328000007944 */ /* 0x022fea0003c3ffff */
[----:B------:R2:W5:Y:S01]  /*186e0*/  LDL.64 R60, [R1+0x758] ;  /* 0x00075800013c7983 */ /* 0x0005620000100a00 */
[----:B-1----:R-:W-:Y:S01]  /*186f0*/  IMAD.MOV.U32 R2, RZ, RZ, R23 ;  /* 0x000000ffff027224 */ /* 0x002fe200078e0017 */
[----:B------:R-:W-:-:S02]  /*18700*/  MOV R3, RZ ;  /* 0x000000ff00037202 */ /* 0x000fc40000000f00 */
[----:B------:R-:W-:Y:S02]  /*18710*/  MOV R10, 0x18730 ;  /* 0x00018730000a7802 */ /* 0x000fe40000000f00 */
[----:B--2--5:R-:W-:Y:S05]  /*18720*/  CALL.REL.NOINC `($_ZN7cutlass13device_kernelIN5flash19enable_sm80_to_sm89INS1_16FlashAttnBwdSm80INS1_25CollectiveMainloopBwdSm80ILi2ELi2EN4cute5tupleIJNS5_1CILi128EEES8_NS7_ILi64EEEEEENS_10bfloat16_tEfNS_4arch4Sm80ELb1ELb0ELb1ELb1ELb1ELb0ELb0ELb0ELi2ELi4ELi4ELi4ELb0EEENS1_21CollectiveEpilogueBwdISA_SB_SD_Li256ELb1ELb0ELi2EEENS1_25SingleTileBwdLPTSchedulerILb1ELi128ELb1EEEEEEEEEvNT_6ParamsE$_ZN4cute3eso3ESOILb1ELb0EJNS_10UnderscoreEiEEC2ERKS2_RKi) ;  /* 0xffff071000007944 */ /* 0x024fea0003c3ffff */
[----:B-1----:R-:W2:Y:S01]  /*18730*/  LDL R3, [R1+0x758] ;  /* 0x0007580001037983 */ /* 0x002ea20000100800 */
[----:B------:R-:W-:Y:S01]  /*18740*/  IMAD.MOV.U32 R2, RZ, RZ, R23 ;  /* 0x000000ffff027224 */ /* 0x000fe200078e0017 */
[----:B------:R-:W-:Y:S02]  /*18750*/  MOV R6, 0x18780 ;  /* 0x0001878000067802 */ /* 0x000fe40000000f00 */
        /* <DEDUP_REMOVED lines=9> */
[----:B------:R-:W-:-:S02]  /*187f0*/  MOV R8, 0x18810 ;  /* 0x0001881000087802 */ /* 0x000fc40000000f00 */
[----:B-1---5:R-:W-:Y:S05]  /*18800*/  CALL.REL.NOINC `($_ZN7cutlass13device_kernelIN5flash19enable_sm80_to_sm89INS1_16FlashAttnBwdSm80INS1_25CollectiveMainloopBwdSm80ILi2ELi2EN4cute5tupleIJNS5_1CILi128EEES8_NS7_ILi64EEEEEENS_10bfloat16_tEfNS_4arch4Sm80ELb1ELb0ELb1ELb1ELb1ELb0ELb0ELb0ELi2ELi4ELi4ELi4ELb0EEENS1_21CollectiveEpilogueBwdISA_SB_SD_Li256ELb1ELb0ELi2EEENS1_25SingleTileBwdLPTSchedulerILb1ELi128ELb1EEEEEEEEEvNT_6ParamsE$_ZN4cute3eso3ESOILb1ELb0EJNS_6LayoutINS_5tupleIJNS3_IJNS_1CILi8EEENS4_ILi1EEEEEEEEENS3_IJNS3_IJS6_NS4_ILi0EEEEEEEEEEENS_10ViewEngineINS_8smem_ptrIPN7cutlass10bfloat16_tEEEEEEEC2ERKSC_RKSJ_) ;  /* 0xffff2e0000007944 */ /* 0x022fea0003c3ffff */
        /* <DEDUP_REMOVED lines=121> */
[----:B------:R-:W-:Y:S05]  /*18fa0*/  CALL.REL.NOINC `($_ZN7cutlass13device_kernelIN5flash19enable_sm80_to_sm89INS1_16FlashAttnBwdSm80INS1_25CollectiveMainloopBwdSm80ILi2ELi2EN4cute5tupleIJNS5_1CILi128EEES8_NS7_ILi64EEEEEENS_10bfloat16_tEfNS_4arch4Sm80ELb1ELb0ELb1ELb1ELb1ELb0ELb0ELb0ELi2ELi4ELi4ELi4ELb0EEENS1_21CollectiveEpilogueBwdISA_SB_SD_Li256ELb1ELb0ELi2EEENS1_25SingleTileBwdLPTSchedulerILb1ELi128ELb1EEEEEEEEEvNT_6ParamsE$_ZN4cute3eso3ESOILb1ELb0EJNS_6LayoutINS_5tupleIJNS3_IJNS_1CILi8EEENS4_ILi1EEEEEENS4_ILi4EEEEEENS3_IJNS3_IJS6_NS4_ILi0EEEEEENS4_ILi2048EEEEEEEEiEEC2ERKSE_RKi) ;  /* 0xffff2d0000007944 */ /* 0x000fea0003c3ffff */
[----:B------:R-:W-:Y:S01]  /*18fb0*/  ULDC.64 UR4, c[0x0][0x118] ;  /* 0x0000460000047ab9 */ /* 0x000fe20000000a00 */
[----:B-1----:R-:W2:Y:S04]  /*18fc0*/  LDL R2, [R1+0x758] ;  /* 0x0007580001027983 */ /* 0x002ea80000100800 */
[----:B------:R-:W2:Y:S01]  /*18fd0*/  LD.E.64 R4, [R52.64+0x8] ;  /* 0x0000080434047980 */ /* 0x000ea2000c101b00 */
[----:B------:R-:W-:Y:S02]  /*18fe0*/  MOV R9, R23 ;  /* 0x0000001700097202 */ /* 0x000fe40000000f00 */
[----:B------:R-:W-:Y:S01]  /*18ff0*/  MOV R8, 0x19020 ;  /* 0x0001902000087802 */ /* 0x000fe20000000f00 */
[----:B--2---:R-:W-:-:S04]  /*19000*/  IMAD.WIDE R2, R2, 0x2, R4 ;  /* 0x0000000202027825 */ /* 0x004fc800078e0204 */
[----:B------:R-:W-:Y:S05]  /*19010*/  CALL.REL.NOINC `($_ZN7cutlass13device_kernelIN5flash19enable_sm80_to_sm89INS1_16FlashAttnBwdSm80INS1_25CollectiveMainloopBwdSm80ILi2ELi2EN4cute5tupleIJNS5_1CILi128EEES8_NS7_ILi64EEEEEENS_10bfloat16_tEfNS_4arch4Sm80ELb1ELb0ELb1ELb1ELb1ELb0ELb0ELb0ELi2ELi4ELi4ELi4ELb0EEENS1_21CollectiveEpilogueBwdISA_SB_SD_Li256ELb1ELb0ELi2EEENS1_25SingleTileBwdLPTSchedulerILb1ELi128ELb1EEEEEEEEEvNT_6ParamsE$_ZN4cute8smem_ptrIPN7cutlass10bfloat16_tEECI1NS_12iter_adaptorIS3_S4_EEES3_) ;  /* 0xffff39e000007944 */ /* 0x000fea0003c3ffff */
[----:B-1----:R1:W5:Y:S01]  /*19020*/  LDL.64 R2, [R1+0x758] ;  /* 0x0007580001027983 */ /* 0x0023620000100a00 */
[----:B------:R-:W-:-:S03]  /*19030*/  MOV R6, 0x19050 ;  /* 0x0001905000067802 */ /* 0x000fc60000000f00 */
[----:B-1---5:R-:W-:Y:S05]  /*19040*/  CALL.REL.NOINC `($_ZN7cutlass13device_kernelIN5flash19enable_sm80_to_sm89INS1_16FlashAttnBwdSm80INS1_25CollectiveMainloopBwdSm80ILi2ELi2EN4cute5tupleIJNS5_1CILi128EEES8_NS7_ILi64EEEEEENS_10bfloat16_tEfNS_4arch4Sm80ELb1ELb0ELb1ELb1ELb1ELb0ELb0ELb0ELi2ELi4ELi4ELi4ELb0EEENS1_21CollectiveEpilogueBwdISA_SB_SD_Li256ELb1ELb0ELi2EEENS1_25SingleTileBwdLPTSchedulerILb1ELi128ELb1EEEEEEEEEvNT_6ParamsE$_ZN4cute3eso3ESOILb1ELb0EJNS_6LayoutINS_5tupleIJNS3_IJNS_1CILi8EEENS4_ILi1EEEEEENS4_ILi4EEEEEENS3_IJNS3_IJS6_NS4_ILi0EEEEEENS4_ILi2048EEEEEEEENS_10ViewEngineINS_8smem_ptrIPN7cutlass10bfloat16_tEEEEEEEC2ERKSE_RKSL_) ;  /* 0xffff2c2000007944 */ /* 0x022fea0003c3ffff */
[----:B-1----:R1:W5:Y:S01]  /*19050*/  LDL.64 R4, [R1+0x758] ;  /* 0x0007580001047983 */ /* 0x0023620000100a00 */
[----:B------:R-:W-:Y:S01]  /*19060*/  IMAD.MOV.U32 R81, RZ, RZ, R23 ;  /* 0x000000ffff517224 */ /* 0x000fe200078e0017 */
[----:B------:R-:W-:-:S02]  /*19070*/  MOV R3, 0x1 ;  /* 0x0000000100037802 */ /* 0x000fc40000000f00 */
[----:B------:R-:W-:Y:S02]  /*19080*/  MOV R8, 0x190a0 ;  /* 0x000190a000087802 */ /* 0x000fe40000000f00 */
[----:B-1---5:R-:W-:Y:S05]  /*19090*/  CALL.REL.NOINC `($_ZN7cutlass13device_kernelIN5flash19enable_sm80_to_sm89INS1_16FlashAttnBwdSm80INS1_25CollectiveMainloopBwdSm80ILi2ELi2EN4cute5tupleIJNS5_1CILi128EEES8_NS7_ILi64EEEEEENS_10bfloat16_tEfNS_4arch4Sm80ELb1ELb0ELb1ELb1ELb1ELb0ELb0ELb0ELi2ELi4ELi4ELi4ELb0EEENS1_21CollectiveEpilogueBwdISA_SB_SD_Li256ELb1ELb0ELi2EEENS1_25SingleTileBwdLPTSchedulerILb1ELi128ELb1EEEEEEEEEvNT_6ParamsE$_ZN4cute3eso3ESOILb1ELb0EJNS_10UnderscoreES2_iEEC2ERKS2_S5_RKi) ;  /* 0xfffefd6000007944 */ /* 0x022fea0003c3ffff */
[----:B-1----:R-:W2:Y:S01]  /*190a0*/  LDL R3, [R1+0x758] ;  /* 0x0007580001037983 */ /* 0x002ea20000100800 */
[----:B------:R-:W-:Y:S02]  /*190b0*/  MOV R6, 0x190e0 ;  /* 0x000190e000067802 */ /* 0x000fe40000000f00 */
[----:B--2---:R-:W-:Y:S02]  /*190c0*/  SHF.L.U32 R3, R3, 0x5, RZ ;  /* 0x0000000503037819 */ /* 0x004fe400000006ff */
[----:B------:R-:W-:Y:S05]  /*190d0*/  CALL.REL.NOINC `($_ZN7cutlass13device_kernelIN5flash19enable_sm80_to_sm89INS1_16FlashAttnBwdSm80INS1_25CollectiveMainloopBwdSm80ILi2ELi2EN4cute5tupleIJNS5_1CILi128EEES8_NS7_ILi64EEEEEENS_10bfloat16_tEfNS_4arch4Sm80ELb1ELb0ELb1ELb1ELb1ELb0ELb0ELb0ELi2ELi4ELi4ELi4ELb0EEENS1_21CollectiveEpilogueBwdISA_SB_SD_Li256ELb1ELb0ELi2EEENS1_25SingleTileBwdLPTSchedulerILb1ELi128ELb1EEEEEEEEEvNT_6ParamsE$_ZN4cute3eso3ESOILb1ELb0EJNS_6LayoutINS_5tupleIJNS3_IJNS_1CILi8EEENS4_ILi1EEEEEENS4_ILi4EEEEEENS3_IJNS3_IJS6_NS4_ILi0EEEEEES5_EEEEEiEEC2ERKSD_RKi) ;  /* 0xffff2c7000007944 */ /* 0x000fea0003c3ffff */
[----:B-1----:R-:W2:Y:S01]  /*190e0*/  LDL R3, [R1+0x758] ;  /* 0x0007580001037983 */ /* 0x002ea20000100800 */
[----:B------:R-:W-:Y:S01]  /*190f0*/  MOV R8, 0x19130 ;  /* 0x0001913000087802 */ /* 0x000fe20000000f00 */
[----:B--2---:R-:W-:-:S05]  /*19100*/  IMAD.WIDE R6, R3, 0x2, R48 ;  /* 0x0000000203067825 */ /* 0x004fca00078e0230 */
[----:B------:R-:W-:Y:S02]  /*19110*/  MOV R9, R7 ;  /* 0x0000000700097202 */ /* 0x000fe40000000f00 */
[----:B------:R-:W-:Y:S05]  /*19120*/  CALL.REL.NOINC `($_ZN7cutlass13device_kernelIN5flash19enable_sm80_to_sm89INS1_16FlashAttnBwdSm80INS1_25CollectiveMainloopBwdSm80ILi2ELi2EN4cute5tupleIJNS5_1CILi128EEES8_NS7_ILi64EEEEEENS_10bfloat16_tEfNS_4arch4Sm80ELb1ELb0ELb1ELb1ELb1ELb0ELb0ELb0ELi2ELi4ELi4ELi4ELb0EEENS1_21CollectiveEpilogueBwdISA_SB_SD_Li256ELb1ELb0ELi2EEENS1_25SingleTileBwdLPTSchedulerILb1ELi128ELb1EEEEEEEEEvNT_6ParamsE$_ZN4cute3eso3ESOILb1ELb0EJNS_6LayoutINS_5tupleIJNS3_IJNS_1CILi8EEENS4_ILi1EEEEEENS4_ILi4EEEEEENS3_IJNS3_IJS6_NS4_ILi0EEEEEES5_EEEEENS_10ViewEngineIPN7cutlass10bfloat16_tEEEEEC2ERKSD_RKSI_) ;  /* 0xffff2bc000007944 */ /* 0x000fea0003c3ffff */
[----:B------:R2:W5:Y:S01]  /*19130*/  LDL.64 R2, [R1+0x758] ;  /* 0x0007580001027983 */ /* 0x0005620000100a00 */
[----:B-1----:R-:W-:Y:S02]  /*19140*/  MOV R7, R5 ;  /* 0x0000000500077202 */ /* 0x002fe40000000f00 */
[----:B------:R-:W-:Y:S02]  /*19150*/  MOV R6, 0x19170 ;  /* 0x0001917000067802 */ /* 0x000fe40000000f00 */
[----:B--2--5:R-:W-:Y:S05]  /*19160*/  CALL.REL.NOINC `($_ZN7cutlass13device_kernelIN5flash19enable_sm80_to_sm89INS1_16FlashAttnBwdSm80INS1_25CollectiveMainloopBwdSm80ILi2ELi2EN4cute5tupleIJNS5_1CILi128EEES8_NS7_ILi64EEEEEENS_10bfloat16_tEfNS_4arch4Sm80ELb1ELb0ELb1ELb1ELb1ELb0ELb0ELb0ELi2ELi4ELi4ELi4ELb0EEENS1_21CollectiveEpilogueBwdISA_SB_SD_Li256ELb1ELb0ELi2EEENS1_25SingleTileBwdLPTSchedulerILb1ELi128ELb1EEEEEEEEEvNT_6ParamsE$_ZN4cute3eso3ESOILb1ELb0EJNS_6LayoutINS_5tupleIJNS3_IJNS_1CILi8EEENS4_ILi1EEEEEENS3_IJNS4_ILi4EEEEEEEEENS3_IJNS3_IJS6_NS4_ILi0EEEEEENS3_IJNS4_ILi2048EEEEEEEEEEENS_10ViewEngineINS_8smem_ptrIPN7cutlass10bfloat16_tEEEEEEEC2ERKSG_RKSN_) ;  /* 0xffff273000007944 */ /* 0x024fea0003c3ffff */
[----:B------:R2:W5:Y:S01]  /*19170*/  LDL.64 R6, [R1+0x758] ;  /* 0x0007580001067983 */ /* 0x0005620000100a00 */
[----:B-1----:R-:W-:Y:S02]  /*19180*/  MOV R5, R3 ;  /* 0x0000000300057202 */ /* 0x002fe40000000f00 */
[----:B------:R-:W-:Y:S02]  /*19190*/  MOV R4, 0x191b0 ;  /* 0x000191b000047802 */ /* 0x000fe40000000f00 */
        /* <DEDUP_REMOVED lines=271> */
[----:B-1----:R-:W-:Y:S05]  /*1a290*/  CALL.REL.NOINC `($_ZN7cutlass13device_kernelIN5flash19enable_sm80_to_sm89INS1_16FlashAttnBwdSm80INS1_25CollectiveMainloopBwdSm80ILi2ELi2EN4cute5tupleIJNS5_1CILi128EEES8_NS7_ILi64EEEEEENS_10bfloat16_tEfNS_4arch4Sm80ELb1ELb0ELb1ELb1ELb1ELb0ELb0ELb0ELi2ELi4ELi4ELi4ELb0EEENS1_21CollectiveEpilogueBwdISA_SB_SD_Li256ELb1ELb0ELi2EEENS1_25SingleTileBwdLPTSchedulerILb1ELi128ELb1EEEEEEEEEvNT_6ParamsE$_ZN4cute3eso3ESOILb1ELb0EJNS_10UnderscoreES2_iEEC2ERKS2_S5_RKi) ;  /* 0xfffeeb6000007944 */ /* 0x002fea0003c3ffff */
        /* <DEDUP_REMOVED lines=9> */
[----:B------:R-:W-:Y:S05]  /*1a330*/  CALL.REL.NOINC `($_ZN7cutlass13device_kernelIN5flash19enable_sm80_to_sm89INS1_16FlashAttnBwdSm80INS1_25CollectiveMainloopBwdSm80ILi2ELi2EN4cute5tupleIJNS5_1CILi128EEES8_NS7_ILi64EEEEEENS_10bfloat16_tEfNS_4arch4Sm80ELb1ELb0ELb1ELb1ELb1ELb0ELb0ELb0ELi2ELi4ELi4ELi4ELb0EEENS1_21CollectiveEpilogueBwdISA_SB_SD_Li256ELb1ELb0ELi2EEENS1_25SingleTileBwdLPTSchedulerILb1ELi128ELb1EEEEEEEEEvNT_6ParamsE$_ZN4cute3eso3ESOILb1ELb0EJNS_6LayoutINS_5tupleIJNS3_IJNS_1CILi2EEES5_S5_EEES5_EEENS3_IJNS3_IJNS4_ILi1EEES5_NS4_ILi4EEEEEENS4_ILi8EEEEEEEEiEEC2ERKSD_RKi) ;  /* 0xffff10d000007944 */ /* 0x000fea0003c3ffff */
[----:B-1----:R-:W2:Y:S01]  /*1a340*/  LDL R3, [R1+0x758] ;  /* 0x0007580001037983 */ /* 0x002ea20000100800 */
[----:B------:R-:W-:Y:S02]  /*1a350*/  MOV R67, R23 ;  /* 0x0000001700437202 */ /* 0x000fe40000000f00 */
[----:B------:R-:W-:Y:S01]  /*1a360*/  MOV R4, 0x1a3a0 ;  /* 0x0001a3a000047802 */ /* 0x000fe20000000f00 */
[----:B--2---:R-:W-:-:S05]  /*1a370*/  IMAD.WIDE R2, R3, 0x2, R16 ;  /* 0x0000000203027825 */ /* 0x004fca00078e0210 */
[----:B------:R-:W-:Y:S02]  /*1a380*/  MOV R6, R2 ;  /* 0x0000000200067202 */ /* 0x000fe40000000f00 */
[----:B------:R-:W-:Y:S05]  /*1a390*/  CALL.REL.NOINC `($_ZN7cutlass13device_kernelIN5flash19enable_sm80_to_sm89INS1_16FlashAttnBwdSm80INS1_25CollectiveMainloopBwdSm80ILi2ELi2EN4cute5tupleIJNS5_1CILi128EEES8_NS7_ILi64EEEEEENS_10bfloat16_tEfNS_4arch4Sm80ELb1ELb0ELb1ELb1ELb1ELb0ELb0ELb0ELi2ELi4ELi4ELi4ELb0EEENS1_21CollectiveEpilogueBwdISA_SB_SD_Li256ELb1ELb0ELi2EEENS1_25SingleTileBwdLPTSchedulerILb1ELi128ELb1EEEEEEEEEvNT_6ParamsE$_ZN4cute3eso3ESOILb1ELb0EJNS_6LayoutINS_5tupleIJNS3_IJNS_1CILi2EEES5_S5_EEES5_EEENS3_IJNS3_IJNS4_ILi1EEES5_NS4_ILi4EEEEEENS4_ILi8EEEEEEEENS_10ViewEngineIPN7cutlass10bfloat16_tEEEEEC2ERKSD_RKSI_) ;  /* 0xffff102000007944 */ /* 0x000fea0003c3ffff */
[----:B------:R2:W5:Y:S01]  /*1a3a0*/  LDL.64 R58, [R1+0x758] ;  /* 0x00075800013a7983 */ /* 0x0005620000100a00 */
[----:B------:R-:W-:Y:S01]  /*1a3b0*/  IMAD.MOV.U32 R81, RZ, RZ, R23 ;  /* 0x000000ffff517224 */ /* 0x000fe200078e0017 */
[----:B------:R-:W-:Y:S02]  /*1a3c0*/  MOV R3, RZ ;  /* 0x000000ff00037202 */ /* 0x000fe40000000f00 */
[----:B------:R-:W-:Y:S02]  /*1a3d0*/  MOV R8, 0x1a3f0 ;  /* 0x0001a3f000087802 */ /* 0x000fe40000000f00 */
[----:B-12--5:R-:W-:Y:S05]  /*1a3e0*/  CALL.REL.NOINC `($_ZN7cutlass13device_kernelIN5flash19enable_sm80_to_sm89INS1_16FlashAttnBwdSm80INS1_25CollectiveMainloopBwdSm80ILi2ELi2EN4cute5tupleIJNS5_1CILi128EEES8_NS7_ILi64EEEEEENS_10bfloat16_tEfNS_4arch4Sm80ELb1ELb0ELb1ELb1ELb1ELb0ELb0ELb0ELi2ELi4ELi4ELi4ELb0EEENS1_21CollectiveEpilogueBwdISA_SB_SD_Li256ELb1ELb0ELi2EEENS1_25SingleTileBwdLPTSchedulerILb1ELi128ELb1EEEEEEEEEvNT_6ParamsE$_ZN4cute3eso3ESOILb1ELb0EJNS_10UnderscoreES2_iEEC2ERKS2_S5_RKi) ;  /* 0xfffeea1000007944 */ /* 0x026fea0003c3ffff */
        /* <DEDUP_REMOVED lines=8> */
[----:B------:R-:W-:Y:S05]  /*1a470*/  CALL.REL.NOINC `($_ZN7cutlass13device_kernelIN5flash19enable_sm80_to_sm89INS1_16FlashAttnBwdSm80INS1_25CollectiveMainloopBwdSm80ILi2ELi2EN4cute5tupleIJNS5_1CILi128EEES8_NS7_ILi64EEEEEENS_10bfloat16_tEfNS_4arch4Sm80ELb1ELb0ELb1ELb1ELb1ELb0ELb0ELb0ELi2ELi4ELi4ELi4ELb0EEENS1_21CollectiveEpilogueBwdISA_SB_SD_Li256ELb1ELb0ELi2EEENS1_25SingleTileBwdLPTSchedulerILb1ELi128ELb1EEEEEEEEEvNT_6ParamsE$_ZN4cute3eso3ESOILb1ELb0EJNS_6LayoutINS_5tupleIJNS3_IJNS_1CILi2EEES5_EEENS4_ILi8EEEEEENS3_IJNS3_IJNS4_ILi1EEES5_EEENS4_ILi4EEEEEEEEiEEC2ERKSD_RKi) ;  /* 0xffff0c9000007944 */ /* 0x000fea0003c3ffff */
[----:B-1----:R-:W2:Y:S01]  /*1a480*/  LDL R3, [R1+0x758] ;  /* 0x0007580001037983 */ /* 0x002ea20000100800 */
[----:B------:R-:W-:Y:S01]  /*1a490*/  MOV R4, 0x1a4d0 ;  /* 0x0001a4d000047802 */ /* 0x000fe20000000f00 */
[----:B--2---:R-:W-:-:S05]  /*1a4a0*/  IMAD.WIDE R2, R3, 0x2, R14 ;  /* 0x0000000203027825 */ /* 0x004fca00078e020e */
[----:B------:R-:W-:Y:S02]  /*1a4b0*/  MOV R6, R2 ;  /* 0x0000000200067202 */ /* 0x000fe40000000f00 */
[----:B------:R-:W-:Y:S05]  /*1a4c0*/  CALL.REL.NOINC `($_ZN7cutlass13device_kernelIN5flash19enable_sm80_to_sm89INS1_16FlashAttnBwdSm80INS1_25CollectiveMainloopBwdSm80ILi2ELi2EN4cute5tupleIJNS5_1CILi128EEES8_NS7_ILi64EEEEEENS_10bfloat16_tEfNS_4arch4Sm80ELb1ELb0ELb1ELb1ELb1ELb0ELb0ELb0ELi2ELi4ELi4ELi4ELb0EEENS1_21CollectiveEpilogueBwdISA_SB_SD_Li256ELb1ELb0ELi2EEENS1_25SingleTileBwdLPTSchedulerILb1ELi128ELb1EEEEEEEEEvNT_6ParamsE$_ZN4cute3eso3ESOILb1ELb0EJNS_6LayoutINS_5tupleIJNS3_IJNS_1CILi2EEES5_EEENS4_ILi8EEEEEENS3_IJNS3_IJNS4_ILi1EEES5_EEENS4_ILi4EEEEEEEENS_10ViewEngineIPN7cutlass10bfloat16_tEEEEEC2ERKSD_RKSI_) ;  /* 0xffff0bf000007944 */ /* 0x000fea0003c3ffff */
[----:B------:R2:W5:Y:S04]  /*1a4d0*/  LDL.64 R60, [R1+0x758] ;  /* 0x00075800013c7983 */ /* 0x0005680000100a00 */
[----:B------:R2:W-:Y:S02]  /*1a4e0*/  STL [R1+0x770], RZ ;  /* 0x000770ff01007387 */ /* 0x0005e40000100800 */
.L_x_2877:
[----:B------:R-:W-:Y:S01]  /*1a4f0*/  IMAD.MOV.U32 R81, RZ, RZ, R23 ;  /* 0x000000ffff517224 */ /* 0x000fe200078e0017 */
[----:B------:R-:W-:Y:S01]  /*1a500*/  LOP3.LUT R80, R56, 0x1, RZ, 0xc0, !PT ;  /* 0x0000000138507812 */ /* 0x000fe200078ec0ff */
[----:B------:R-:W-:Y:S01]  /*1a510*/  IMAD.MOV.U32 R79, RZ, RZ, R22 ;  /* 0x000000ffff4f7224 */ /* 0x000fe200078e0016 */
[----:B-1----:R-:W-:Y:S02]  /*1a520*/  MOV R78, 0x1a540 ;  /* 0x0001a540004e7802 */ /* 0x002fe40000000f00 */
[----:B-12--5:R-:W-:Y:S05]  /*1a530*/  CALL.REL.NOINC `($_ZN7cutlass13device_kernelIN5flash19enable_sm80_to_sm89INS1_16FlashAttnBwdSm80INS1_25CollectiveMainloopBwdSm80ILi2ELi2EN4cute5tupleIJNS5_1CILi128EEES8_NS7_ILi64EEEEEENS_10bfloat16_tEfNS_4arch4Sm80ELb1ELb0ELb1ELb1ELb1ELb0ELb0ELb0ELi2ELi4ELi4ELi4ELb0EEENS1_21CollectiveEpilogueBwdISA_SB_SD_Li256ELb1ELb0ELi2EEENS1_25SingleTileBwdLPTSchedulerILb1ELi128ELb1EEEEEEEEEvNT_6ParamsE$_ZN4cute3eso3ESOILb1ELb0EJNS_10UnderscoreEiiEEC2ERKS2_RKiS7_) ;  /* 0xfffee94000007944 */ /* 0x026fea0003c3ffff */
[----:B------:R-:W-:Y:S01]  /*1a540*/  MOV R67, R23 ;  /* 0x0000001700437202 */ /* 0x000fe20000000f00 */
[----:B-1----:R-:W2:Y:S01]  /*1a550*/  LDL.64 R2, [R1+0x758] ;  /* 0x0007580001027983 */ /* 0x002ea20000100a00 */
[----:B------:R-:W-:Y:S01]  /*1a560*/  MOV R4, 0x1a5a0 ;  /* 0x0001a5a000047802 */ /* 0x000fe20000000f00 */
[----:B--2---:R-:W-:Y:S04]  /*1a570*/  IMAD R3, R3, 0x2, R2 ;  /* 0x0000000203037824 */ /* 0x004fe800078e0202 */
[----:B------:R-:W-:Y:S02]  /*1a580*/  IMAD.SHL.U32 R3, R3, 0x4, RZ ;  /* 0x0000000403037824 */ /* 0x000fe400078e00ff */
[----:B------:R-:W-:Y:S05]  /*1a590*/  CALL.REL.NOINC `($_ZN7cutlass13device_kernelIN5flash19enable_sm80_to_sm89INS1_16FlashAttnBwdSm80INS1_25CollectiveMainloopBwdSm80ILi2ELi2EN4cute5tupleIJNS5_1CILi128EEES8_NS7_ILi64EEEEEENS_10bfloat16_tEfNS_4arch4Sm80ELb1ELb0ELb1ELb1ELb1ELb0ELb0ELb0ELi2ELi4ELi4ELi4ELb0EEENS1_21CollectiveEpilogueBwdISA_SB_SD_Li256ELb1ELb0ELi2EEENS1_25SingleTileBwdLPTSchedulerILb1ELi128ELb1EEEEEEEEEvNT_6ParamsE$_ZN4cute3eso3ESOILb1ELb0EJNS_6LayoutINS_5tupleIJNS3_IJNS_1CILi2EEES5_EEEEEENS3_IJNS3_IJNS4_ILi1EEES5_EEEEEEEEiEEC2ERKSB_RKi) ;  /* 0xffff094000007944 */ /* 0x000fea0003c3ffff */
[----:B------:R-:W-:Y:S01]  /*1a5a0*/  MOV R4, 0x1a600 ;  /* 0x0001a60000047802 */ /* 0x000fe20000000f00 */
[----:B-1----:R-:W2:Y:S01]  /*1a5b0*/  LDL R3, [R1+0x758] ;  /* 0x0007580001037983 */ /* 0x002ea20000100800 */
[----:B------:R-:W-:Y:S01]  /*1a5c0*/  IMAD.MOV.U32 R2, RZ, RZ, R23 ;  /* 0x000000ffff027224 */ /* 0x000fe200078e0017 */
[C---:B--2---:R-:W-:Y:S04]  /*1a5d0*/  LEA R8, P0, R3.reuse, R46, 0x2 ;  /* 0x0000002e03087211 */ /* 0x044fe800078010ff */
[----:B------:R-:W-:Y:S04]  /*1a5e0*/  LEA.HI.X.SX32 R3, R3, R47, 0x2, P0 ;  /* 0x0000002f03037211 */ /* 0x000fe800000f16ff */
[----:B------:R-:W-:Y:S05]  /*1a5f0*/  CALL.REL.NOINC `($_ZN7cutlass13device_kernelIN5flash19enable_sm80_to_sm89INS1_16FlashAttnBwdSm80INS1_25CollectiveMainloopBwdSm80ILi2ELi2EN4cute5tupleIJNS5_1CILi128EEES8_NS7_ILi64EEEEEENS_10bfloat16_tEfNS_4arch4Sm80ELb1ELb0ELb1ELb1ELb1ELb0ELb0ELb0ELi2ELi4ELi4ELi4ELb0EEENS1_21CollectiveEpilogueBwdISA_SB_SD_Li256ELb1ELb0ELi2EEENS1_25SingleTileBwdLPTSchedulerILb1ELi128ELb1EEEEEEEEEvNT_6ParamsE$_ZN4cute3eso3ESOILb1ELb0EJNS_6LayoutINS_5tupleIJNS3_IJNS_1CILi2EEES5_EEEEEENS3_IJNS3_IJNS4_ILi1EEES5_EEEEEEEENS_10ViewEngineIPfEEEEC2ERKSB_RKSE_) ;  /* 0xffff089000007944 */ /* 0x000fea0003c3ffff */
[----:B------:R-:W-:Y:S01]  /*1a600*/  MOV R3, R80 ;  /* 0x0000005000037202 */ /* 0x000fe20000000f00 */
[----:B-1----:R1:W5:Y:S01]  /*1a610*/  LDL.64 R8, [R1+0x758] ;  /* 0x0007580001087983 */ /* 0x0023620000100a00 */
[----:B------:R-:W-:Y:S01]  /*1a620*/  MOV R10, 0x1a650 ;  /* 0x0001a650000a7802 */ /* 0x000fe20000000f00 */
[----:B------:R-:W-:Y:S02]  /*1a630*/  IMAD.MOV.U32 R2, RZ, RZ, R23 ;  /* 0x000000ffff027224 */ /* 0x000fe400078e0017 */
[----:B-1---5:R-:W-:Y:S05]  /*1a640*/  CALL.REL.NOINC `($_ZN7cutlass13device_kernelIN5flash19enable_sm80_to_sm89INS1_16FlashAttnBwdSm80INS1_25CollectiveMainloopBwdSm80ILi2ELi2EN4cute5tupleIJNS5_1CILi128EEES8_NS7_ILi64EEEEEENS_10bfloat16_tEfNS_4arch4Sm80ELb1ELb0ELb1ELb1ELb1ELb0ELb0ELb0ELi2ELi4ELi4ELi4ELb0EEENS1_21CollectiveEpilogueBwdISA_SB_SD_Li256ELb1ELb0ELi2EEENS1_25SingleTileBwdLPTSchedulerILb1ELi128ELb1EEEEEEEEEvNT_6ParamsE$_ZN4cute3eso3ESOILb1ELb0EJNS_10UnderscoreEiEEC2ERKS2_RKi) ;  /* 0xfffee7f000007944 */ /* 0x022fea0003c3ffff */
[----:B------:R-:W-:Y:S01]  /*1a650*/  MOV R4, 0x1a6a0 ;  /* 0x0001a6a000047802 */ /* 0x000fe20000000f00 */
[----:B-1----:R-:W2:Y:S01]  /*1a660*/  LDL R3, [R1+0x758] ;  /* 0x0007580001037983 */ /* 0x002ea20000100800 */
[----:B------:R-:W-:Y:S01]  /*1a670*/  IMAD.MOV.U32 R67, RZ, RZ, R23 ;  /* 0x000000ffff437224 */ /* 0x000fe200078e0017 */
[----:B--2---:R-:W-:Y:S02]  /*1a680*/  SHF.L.U32 R3, R3, 0x3, RZ ;  /* 0x0000000303037819 */ /* 0x004fe400000006ff */
[----:B------:R-:W-:Y:S05]  /*1a690*/  CALL.REL.NOINC `($_ZN7cutlass13device_kernelIN5flash19enable_sm80_to_sm89INS1_16FlashAttnBwdSm80INS1_25CollectiveMainloopBwdSm80ILi2ELi2EN4cute5tupleIJNS5_1CILi128EEES8_NS7_ILi64EEEEEENS_10bfloat16_tEfNS_4arch4Sm80ELb1ELb0ELb1ELb1ELb1ELb0ELb0ELb0ELi2ELi4ELi4ELi4ELb0EEENS1_21CollectiveEpilogueBwdISA_SB_SD_Li256ELb1ELb0ELi2EEENS1_25SingleTileBwdLPTSchedulerILb1ELi128ELb1EEEEEEEEEvNT_6ParamsE$_ZN4cute3eso3ESOILb1ELb0EJNS_6LayoutINS_5tupleIJNS3_IJNS_1CILi2EEES5_S5_EEEEEENS3_IJNS3_IJNS4_ILi1EEES5_NS4_ILi4EEEEEEEEEEEiEEC2ERKSC_RKi) ;  /* 0xffff0c5000007944 */ /* 0x000fea0003c3ffff */
[----:B------:R-:W-:Y:S01]  /*1a6a0*/  MOV R4, 0x1a700 ;  /* 0x0001a70000047802 */ /* 0x000fe20000000f00 */
[----:B-1----:R-:W2:Y:S01]  /*1a6b0*/  LDL R3, [R1+0x758] ;  /* 0x0007580001037983 */ /* 0x002ea20000100800 */
[----:B------:R-:W-:Y:S01]  /*1a6c0*/  IMAD.MOV.U32 R67, RZ, RZ, R23 ;  /* 0x000000ffff437224 */ /* 0x000fe200078e0017 */
[C---:B--2---:R-:W-:Y:S04]  /*1a6d0*/  LEA R6, P0, R3.reuse, R58, 0x1 ;  /* 0x0000003a03067211 */ /* 0x044fe800078008ff */
[----:B------:R-:W-:Y:S04]  /*1a6e0*/  LEA.HI.X.SX32 R3, R3, R59, 0x1, P0 ;  /* 0x0000003b03037211 */ /* 0x000fe800000f0eff */
[----:B------:R-:W-:Y:S05]  /*1a6f0*/  CALL.REL.NOINC `($_ZN7cutlass13device_kernelIN5flash19enable_sm80_to_sm89INS1_16FlashAttnBwdSm80INS1_25CollectiveMainloopBwdSm80ILi2ELi2EN4cute5tupleIJNS5_1CILi128EEES8_NS7_ILi64EEEEEENS_10bfloat16_tEfNS_4arch4Sm80ELb1ELb0ELb1ELb1ELb1ELb0ELb0ELb0ELi2ELi4ELi4ELi4ELb0EEENS1_21CollectiveEpilogueBwdISA_SB_SD_Li256ELb1ELb0ELi2EEENS1_25SingleTileBwdLPTSchedulerILb1ELi128ELb1EEEEEEEEEvNT_6ParamsE$_ZN4cute3eso3ESOILb1ELb0EJNS_6LayoutINS_5tupleIJNS3_IJNS_1CILi2EEES5_S5_EEEEEENS3_IJNS3_IJNS4_ILi1EEES5_NS4_ILi4EEEEEEEEEEENS_10ViewEngineIPN7cutlass10bfloat16_tEEEEEC2ERKSC_RKSH_) ;  /* 0xffff0ba000007944 */ /* 0x000fea0003c3ffff */
[----:B------:R-:W-:Y:S01]  /*1a700*/  MOV R3, R56 ;  /* 0x0000003800037202 */ /* 0x000fe20000000f00 */
[----:B------:R2:W5:Y:S01]  /*1a710*/  LDL.64 R12, [R1+0x758] ;  /* 0x00075800010c7983 */ /* 0x0005620000100a00 */
[----:B------:R-:W-:Y:S01]  /*1a720*/  MOV R10, 0x1a750 ;  /* 0x0001a750000a7802 */ /* 0x000fe20000000f00 */
[----:B-1----:R-:W-:Y:S02]  /*1a730*/  IMAD.MOV.U32 R2, RZ, RZ, R23 ;  /* 0x000000ffff027224 */ /* 0x002fe400078e0017 */
[----:B--2--5:R-:W-:Y:S05]  /*1a740*/  CALL.REL.NOINC `($_ZN7cutlass13device_kernelIN5flash19enable_sm80_to_sm89INS1_16FlashAttnBwdSm80INS1_25CollectiveMainloopBwdSm80ILi2ELi2EN4cute5tupleIJNS5_1CILi128EEES8_NS7_ILi64EEEEEENS_10bfloat16_tEfNS_4arch4Sm80ELb1ELb0ELb1ELb1ELb1ELb0ELb0ELb0ELi2ELi4ELi4ELi4ELb0EEENS1_21CollectiveEpilogueBwdISA_SB_SD_Li256ELb1ELb0ELi2EEENS1_25SingleTileBwdLPTSchedulerILb1ELi128ELb1EEEEEEEEEvNT_6ParamsE$_ZN4cute3eso3ESOILb1ELb0EJNS_10UnderscoreEiEEC2ERKS2_RKi) ;  /* 0xfffee6f000007944 */ /* 0x024fea0003c3ffff */
[----:B------:R-:W-:Y:S01]  /*1a750*/  MOV R4, 0x1a7a0 ;  /* 0x0001a7a000047802 */ /* 0x000fe20000000f00 */
[----:B-1----:R-:W2:Y:S01]  /*1a760*/  LDL R3, [R1+0x758] ;  /* 0x0007580001037983 */ /* 0x002ea20000100800 */
[----:B------:R-:W-:Y:S01]  /*1a770*/  IMAD.MOV.U32 R67, RZ, RZ, R23 ;  /* 0x000000ffff437224 */ /* 0x000fe200078e0017 */
[----:B--2---:R-:W-:Y:S02]  /*1a780*/  SHF.L.U32 R3, R3, 0x2, RZ ;  /* 0x0000000203037819 */ /* 0x004fe400000006ff */
[----:B------:R-:W-:Y:S05]  /*1a790*/  CALL.REL.NOINC `($_ZN7cutlass13device_kernelIN5flash19enable_sm80_to_sm89INS1_16FlashAttnBwdSm80INS1_25CollectiveMainloopBwdSm80ILi2ELi2EN4cute5tupleIJNS5_1CILi128EEES8_NS7_ILi64EEEEEENS_10bfloat16_tEfNS_4arch4Sm80ELb1ELb0ELb1ELb1ELb1ELb0ELb0ELb0ELi2ELi4ELi4ELi4ELb0EEENS1_21CollectiveEpilogueBwdISA_SB_SD_Li256ELb1ELb0ELi2EEENS1_25SingleTileBwdLPTSchedulerILb1ELi128ELb1EEEEEEEEEvNT_6ParamsE$_ZN4cute3eso3ESOILb1ELb0EJNS_6LayoutINS_5tupleIJNS3_IJNS_1CILi2EEES5_EEEEEENS3_IJNS3_IJNS4_ILi1EEES5_EEEEEEEEiEEC2ERKSB_RKi) ;  /* 0xffff074000007944 */ /* 0x000fea0003c3ffff */
[----:B------:R-:W-:Y:S01]  /*1a7a0*/  MOV R4, 0x1a800 ;  /* 0x0001a80000047802 */ /* 0x000fe20000000f00 */
[----:B-1----:R-:W2:Y:S01]  /*1a7b0*/  LDL R3, [R1+0x758] ;  /* 0x0007580001037983 */ /* 0x002ea20000100800 */
[----:B------:R-:W-:Y:S01]  /*1a7c0*/  IMAD.MOV.U32 R67, RZ, RZ, R23 ;  /* 0x000000ffff437224 */ /* 0x000fe200078e0017 */
[C---:B--2---:R-:W-:Y:S04]  /*1a7d0*/  LEA R6, P0, R3.reuse, R60, 0x1 ;  /* 0x0000003c03067211 */ /* 0x044fe800078008ff */
[----:B------:R-:W-:Y:S04]  /*1a7e0*/  LEA.HI.X.SX32 R3, R3, R61, 0x1, P0 ;  /* 0x0000003d03037211 */ /* 0x000fe800000f0eff */
[----:B------:R-:W-:Y:S05]  /*1a7f0*/  CALL.REL.NOINC `($_ZN7cutlass13device_kernelIN5flash19enable_sm80_to_sm89INS1_16FlashAttnBwdSm80INS1_25CollectiveMainloopBwdSm80ILi2ELi2EN4cute5tupleIJNS5_1CILi128EEES8_NS7_ILi64EEEEEENS_10bfloat16_tEfNS_4arch4Sm80ELb1ELb0ELb1ELb1ELb1ELb0ELb0ELb0ELi2ELi4ELi4ELi4ELb0EEENS1_21CollectiveEpilogueBwdISA_SB_SD_Li256ELb1ELb0ELi2EEENS1_25SingleTileBwdLPTSchedulerILb1ELi128ELb1EEEEEEEEEvNT_6ParamsE$_ZN4cute3eso3ESOILb1ELb0EJNS_6LayoutINS_5tupleIJNS3_IJNS_1CILi2EEES5_EEEEEENS3_IJNS3_IJNS4_ILi1EEES5_EEEEEEEENS_10ViewEngineIPN7cutlass10bfloat16_tEEEEEC2ERKSB_RKSG_) ;  /* 0xffff064000007944 */ /* 0x000fea0003c3ffff */
[----:B------:R-:W-:Y:S01]  /*1a800*/  MOV R79, R22 ;  /* 0x00000016004f7202 */ /* 0x000fe20000000f00 */
[----:B------:R2:W5:Y:S01]  /*1a810*/  LDL.64 R10, [R1+0x758] ;  /* 0x00075800010a7983 */ /* 0x0005620000100a00 */
[----:B------:R-:W-:Y:S01]  /*1a820*/  MOV R78, 0x1a850 ;  /* 0x0001a850004e7802 */ /* 0x000fe20000000f00 */
[----:B------:R-:W-:Y:S02]  /*1a830*/  IMAD.MOV.U32 R81, RZ, RZ, R23 ;  /* 0x000000ffff517224 */ /* 0x000fe400078e0017 */
        /* <DEDUP_REMOVED lines=12> */
[----:B------:R-:W-:Y:S05]  /*1a900*/  CALL.REL.NOINC `($_ZN7cutlass13device_kernelIN5flash19enable_sm80_to_sm89INS1_16FlashAttnBwdSm80INS1_25CollectiveMainloopBwdSm80ILi2ELi2EN4cute5tupleIJNS5_1CILi128EEES8_NS7_ILi64EEEEEENS_10bfloat16_tEfNS_4arch4Sm80ELb1ELb0ELb1ELb1ELb1ELb0ELb0ELb0ELi2ELi4ELi4ELi4ELb0EEENS1_21CollectiveEpilogueBwdISA_SB_SD_Li256ELb1ELb0ELi2EEENS1_25SingleTileBwdLPTSchedulerILb1ELi128ELb1EEEEEEEEEvNT_6ParamsE$_ZN4cute3eso3ESOILb1ELb0EJNS_6LayoutINS_5tupleIJNS3_IJNS_1CILi2EEES5_EEEEEENS3_IJNS3_IJNS4_ILi1EEES5_EEEEEEEENS_10ViewEngineIPKfEEEEC2ERKSB_RKSF_) ;  /* 0xffff04e000007944 */ /* 0x000fea0003c3ffff */
[----:B------:R-:W-:Y:S01]  /*1a910*/  MOV R67, R23 ;  /* 0x0000001700437202 */ /* 0x000fe20000000f00 */
[----:B-1----:R1:W5:Y:S01]  /*1a920*/  LDL.64 R6, [R1+0x758] ;  /* 0x0007580001067983 */ /* 0x0023620000100a00 */
[----:B------:R-:W-:Y:S03]  /*1a930*/  MOV R4, 0x1a950 ;  /* 0x0001a95000047802 */ /* 0x000fe60000000f00 */
[----:B-1---5:R-:W-:Y:S05]  /*1a940*/  CALL.REL.NOINC `($_ZN7cutlass13device_kernelIN5flash19enable_sm80_to_sm89INS1_16FlashAttnBwdSm80INS1_25CollectiveMainloopBwdSm80ILi2ELi2EN4cute5tupleIJNS5_1CILi128EEES8_NS7_ILi64EEEEEENS_10bfloat16_tEfNS_4arch4Sm80ELb1ELb0ELb1ELb1ELb1ELb0ELb0ELb0ELi2ELi4ELi4ELi4ELb0EEENS1_21CollectiveEpilogueBwdISA_SB_SD_Li256ELb1ELb0ELi2EEENS1_25SingleTileBwdLPTSchedulerILb1ELi128ELb1EEEEEEEEEvNT_6ParamsE$_ZN4cute3eso3ESOILb1ELb0EJNS_6LayoutINS_5tupleIJNS3_IJNS_1CILi1EEENS4_ILi2EEES6_EEEEEENS3_IJNS3_IJS5_S5_S6_EEEEEEEENS_10ViewEngineIPjEEEEC2ERKSB_RKSE_) ;  /* 0xffff032000007944 */ /* 0x022fea0003c3ffff */
[----:B-1----:R-:W-:Y:S01]  /*1a950*/  MOV R2, R23 ;  /* 0x0000001700027202 */ /* 0x002fe20000000f00 */
[----:B------:R1:W5:Y:S01]  /*1a960*/  LDL.64 R14, [R1+0x758] ;  /* 0x00075800010e7983 */ /* 0x0003620000100a00 */
[----:B------:R-:W-:Y:S01]  /*1a970*/  MOV R4, 0x1a9a0 ;  /* 0x0001a9a000047802 */ /* 0x000fe20000000f00 */
[----:B------:R-:W-:Y:S02]  /*1a980*/  IMAD.MOV.U32 R3, RZ, RZ, R11 ;  /* 0x000000ffff037224 */ /* 0x000fe400078e000b */
[----:B-1---5:R-:W-:Y:S05]  /*1a990*/  CALL.REL.NOINC `($_ZN7cutlass13device_kernelIN5flash19enable_sm80_to_sm89INS1_16FlashAttnBwdSm80INS1_25CollectiveMainloopBwdSm80ILi2ELi2EN4cute5tupleIJNS5_1CILi128EEES8_NS7_ILi64EEEEEENS_10bfloat16_tEfNS_4arch4Sm80ELb1ELb0ELb1ELb1ELb1ELb0ELb0ELb0ELi2ELi4ELi4ELi4ELb0EEENS1_21CollectiveEpilogueBwdISA_SB_SD_Li256ELb1ELb0ELi2EEENS1_25SingleTileBwdLPTSchedulerILb1ELi128ELb1EEEEEEEEEvNT_6ParamsE$_ZN4cute3eso3ESOILb1ELb0EJNS_6LayoutINS_5tupleIJNS3_IJNS_1CILi1EEENS4_ILi2EEEEEEEEENS3_IJNS3_IJS5_S5_EEEEEEEENS_10ViewEngineIPjEEEEC2ERKSB_RKSE_) ;  /* 0xffff01c000007944 */ /* 0x022fea0003c3ffff */
[----:B-1----:R-:W-:Y:S01]  /*1a9a0*/  MOV R2, R23 ;  /* 0x0000001700027202 */ /* 0x002fe20000000f00 */
[----:B------:R1:W5:Y:S01]  /*1a9b0*/  LDL.64 R16, [R1+0x758] ;  /* 0x0007580001107983 */ /* 0x0003620000100a00 */
[----:B------:R-:W-:Y:S01]  /*1a9c0*/  MOV R4, 0x1a9f0 ;  /* 0x0001a9f000047802 */ /* 0x000fe20000000f00 */
[----:B------:R-:W-:Y:S02]  /*1a9d0*/  IMAD.MOV.U32 R3, RZ, RZ, R9 ;  /* 0x000000ffff037224 */ /* 0x000fe400078e0009 */
[----:B-1---5:R-:W-:Y:S05]  /*1a9e0*/  CALL.REL.NOINC `($_ZN7cutlass13device_kernelIN5flash19enable_sm80_to_sm89INS1_16FlashAttnBwdSm80INS1_25CollectiveMainloopBwdSm80ILi2ELi2EN4cute5tupleIJNS5_1CILi128EEES8_NS7_ILi64EEEEEENS_10bfloat16_tEfNS_4arch4Sm80ELb1ELb0ELb1ELb1ELb1ELb0ELb0ELb0ELi2ELi4ELi4ELi4ELb0EEENS1_21CollectiveEpilogueBwdISA_SB_SD_Li256ELb1ELb0ELi2EEENS1_25SingleTileBwdLPTSchedulerILb1ELi128ELb1EEEEEEEEEvNT_6ParamsE$_ZN4cute3eso3ESOILb1ELb0EJNS_6LayoutINS_5tupleIJNS3_IJNS_1CILi2EEES5_EEEEEENS3_IJNS3_IJNS4_ILi1EEES5_EEEEEEEENS_10ViewEngineIPfEEEEC2ERKSB_RKSE_) ;  /* 0xffff04a000007944 */ /* 0x022fea0003c3ffff */
[----:B-1----:R-:W-:Y:S01]  /*1a9f0*/  MOV R2, R23 ;  /* 0x0000001700027202 */ /* 0x002fe20000000f00 */
[----:B------:R1:W5:Y:S01]  /*1aa00*/  LDL.64 R62, [R1+0x758] ;  /* 0x00075800013e7983 */ /* 0x0003620000100a00 */
[----:B------:R-:W-:Y:S01]  /*1aa10*/  MOV R4, 0x1aa40 ;  /* 0x0001aa4000047802 */ /* 0x000fe20000000f00 */
[----:B------:R-:W-:Y:S02]  /*1aa20*/  IMAD.MOV.U32 R3, RZ, RZ, R7 ;  /* 0x000000ffff037224 */ /* 0x000fe400078e0007 */
[----:B-1---5:R-:W-:Y:S05]  /*1aa30*/  CALL.REL.NOINC `($_ZN7cutlass13device_kernelIN5flash19enable_sm80_to_sm89INS1_16FlashAttnBwdSm80INS1_25CollectiveMainloopBwdSm80ILi2ELi2EN4cute5tupleIJNS5_1CILi128EEES8_NS7_ILi64EEEEEENS_10bfloat16_tEfNS_4arch4Sm80ELb1ELb0ELb1ELb1ELb1ELb0ELb0ELb0ELi2ELi4ELi4ELi4ELb0EEENS1_21CollectiveEpilogueBwdISA_SB_SD_Li256ELb1ELb0ELi2EEENS1_25SingleTileBwdLPTSchedulerILb1ELi128ELb1EEEEEEEEEvNT_6ParamsE$_ZN4cute3eso3ESOILb1ELb0EJNS_6LayoutINS_5tupleIJNS3_IJNS_1CILi2EEES5_EEEEEENS3_IJNS3_IJNS4_ILi1EEES5_EEEEEEEENS_10ViewEngineIPKfEEEEC2ERKSB_RKSF_) ;  /* 0xffff03b000007944 */ /* 0x022fea0003c3ffff */
        /* <DEDUP_REMOVED lines=24> */
[----:B-1----:R-:W-:Y:S05]  /*1abc0*/  CALL.REL.NOINC `($_ZN7cutlass13device_kernelIN5flash19enable_sm80_to_sm89INS1_16FlashAttnBwdSm80INS1_25CollectiveMainloopBwdSm80ILi2ELi2EN4cute5tupleIJNS5_1CILi128EEES8_NS7_ILi64EEEEEENS_10bfloat16_tEfNS_4arch4Sm80ELb1ELb0ELb1ELb1ELb1ELb0ELb0ELb0ELi2ELi4ELi4ELi4ELb0EEENS1_21CollectiveEpilogueBwdISA_SB_SD_Li256ELb1ELb0ELi2EEENS1_25SingleTileBwdLPTSchedulerILb1ELi128ELb1EEEEEEEEEvNT_6ParamsE$_ZN4cute3eso3ESOILb1ELb0EJNS_10UnderscoreEiiEEC2ERKS2_RKiS7_) ;  /* 0xfffee2b000007944 */ /* 0x002fea0003c3ffff */
        /* <DEDUP_REMOVED lines=642> */
[----:B------:R-:W-:Y:S02]  /*1d3f0*/  MOV R3, 0x1 ;  /* 0x0000000100037802 */ /* 0x000fe40000000f00 */
        /* <DEDUP_REMOVED lines=18> */
.L_x_2878:
        /* <DEDUP_REMOVED lines=771> */
.L_x_2879:
        /* <DEDUP_REMOVED lines=222> */
[----:B------:R-:W-:Y:S05]  /*21330*/  CALL.REL.NOINC `($_ZN7cutlass13device_kernelIN5flash19enable_sm80_to_sm89INS1_16FlashAttnBwdSm80INS1_25CollectiveMainloopBwdSm80ILi2ELi2EN4cute5tupleIJNS5_1CILi128EEES8_NS7_ILi64EEEEEENS_10bfloat16_tEfNS_4arch4Sm80ELb1ELb0ELb1ELb1ELb1ELb0ELb0ELb0ELi2ELi4ELi4ELi4ELb0EEENS1_21CollectiveEpilogueBwdISA_SB_SD_Li256ELb1ELb0ELi2EEENS1_25SingleTileBwdLPTSchedulerILb1ELi128ELb1EEEEEEEEEvNT_6ParamsE$_ZN4cute3eso3ESOILb1ELb0EJNS_10UnderscoreES2_iEEC2ERKS2_S5_RKi) ;  /* 0xfffe7ac000007944 */ /* 0x000fea0003c3ffff */
        /* <DEDUP_REMOVED lines=37> */
.L_x_2880:
        /* <DEDUP_REMOVED lines=220> */
[----:B-----5:R-:W-:Y:S05]  /*22350*/  CALL.REL.NOINC `($_ZN7cutlass13device_kernelIN5flash19enable_sm80_to_sm89INS1_16FlashAttnBwdSm80INS1_25CollectiveMainloopBwdSm80ILi2ELi2EN4cute5tupleIJNS5_1CILi128EEES8_NS7_ILi64EEEEEENS_10bfloat16_tEfNS_4arch4Sm80ELb1ELb0ELb1ELb1ELb1ELb0ELb0ELb0ELi2ELi4ELi4ELi4ELb0EEENS1_21CollectiveEpilogueBwdISA_SB_SD_Li256ELb1ELb0ELi2EEENS1_25SingleTileBwdLPTSchedulerILb1ELi128ELb1EEEEEEEEEvNT_6ParamsE$_ZN4cute8smem_ptrIPfECI1NS_12iter_adaptorIS1_S2_EEES1_) ;  /* 0xfffea72000007944 */ /* 0x020fea0003c3ffff */
[----:B-1----:R1:W5:Y:S01]  /*22360*/  LDL.64 R2, [R1+0x758] ;  /* 0x0007580001027983 */ /* 0x0023620000100a00 */
[----:B------:R-:W-:-:S03]  /*22370*/  MOV R8, 0x22390 ;  /* 0x0002239000087802 */ /* 0x000fc60000000f00 */
[----:B-1---5:R-:W-:Y:S05]  /*22380*/  CALL.REL.NOINC `($_ZN7cutlass13device_kernelIN5flash19enable_sm80_to_sm89INS1_16FlashAttnBwdSm80INS1_25CollectiveMainloopBwdSm80ILi2ELi2EN4cute5tupleIJNS5_1CILi128EEES8_NS7_ILi64EEEEEENS_10bfloat16_tEfNS_4arch4Sm80ELb1ELb0ELb1ELb1ELb1ELb0ELb0ELb0ELi2ELi4ELi4ELi4ELb0EEENS1_21CollectiveEpilogueBwdISA_SB_SD_Li256ELb1ELb0ELi2EEENS1_25SingleTileBwdLPTSchedulerILb1ELi128ELb1EEEEEEEEEvNT_6ParamsE$_ZN4cute3eso3ESOILb1ELb0EJNS_6LayoutINS_5tupleIJNS3_IJNS_1CILi2EEES5_EEEEEENS3_IJNS3_IJNS4_ILi8EEENS4_ILi64EEEEEEEEEEENS_10ViewEngineINS_8smem_ptrIPfEEEEEEC2ERKSC_RKSH_) ;  /* 0xfffe8b9000007944 */ /* 0x022fea0003c3ffff */
        /* <DEDUP_REMOVED lines=9> */
[----:B--2--5:R-:W-:Y:S05]  /*22420*/  CALL.REL.NOINC `($_ZN7cutlass13device_kernelIN5flash19enable_sm80_to_sm89INS1_16FlashAttnBwdSm80INS1_25CollectiveMainloopBwdSm80ILi2ELi2EN4cute5tupleIJNS5_1CILi128EEES8_NS7_ILi64EEEEEENS_10bfloat16_tEfNS_4arch4Sm80ELb1ELb0ELb1ELb1ELb1ELb0ELb0ELb0ELi2ELi4ELi4ELi4ELb0EEENS1_21CollectiveEpilogueBwdISA_SB_SD_Li256ELb1ELb0ELi2EEENS1_25SingleTileBwdLPTSchedulerILb1ELi128ELb1EEEEEEEEEvNT_6ParamsE$_ZN4cute3eso3ESOILb1ELb0EJNS_10UnderscoreEiEEC2ERKS2_RKi) ;  /* 0xfffe6a1000007944 */ /* 0x024fea0003c3ffff */
[----:B-1----:R-:W2:Y:S01]  /*22430*/  LDL R3, [R1+0x758] ;  /* 0x0007580001037983 */ /* 0x002ea20000100800 */
[----:B------:R-:W-:Y:S02]  /*22440*/  MOV R6, 0x22470 ;  /* 0x0002247000067802 */ /* 0x000fe40000000f00 */
[----:B--2---:R-:W-:Y:S02]  /*22450*/  SHF.L.U32 R3, R3, 0x7, RZ ;  /* 0x0000000703037819 */ /* 0x004fe400000006ff */
[----:B------:R-:W-:Y:S05]  /*22460*/  CALL.REL.NOINC `($_ZN7cutlass13device_kernelIN5flash19enable_sm80_to_sm89INS1_16FlashAttnBwdSm80INS1_25CollectiveMainloopBwdSm80ILi2ELi2EN4cute5tupleIJNS5_1CILi128EEES8_NS7_ILi64EEEEEENS_10bfloat16_tEfNS_4arch4Sm80ELb1ELb0ELb1ELb1ELb1ELb0ELb0ELb0ELi2ELi4ELi4ELi4ELb0EEENS1_21CollectiveEpilogueBwdISA_SB_SD_Li256ELb1ELb0ELi2EEENS1_25SingleTileBwdLPTSchedulerILb1ELi128ELb1EEEEEEEEEvNT_6ParamsE$_ZN4cute3eso3ESOILb1ELb0EJNS_6LayoutINS_5tupleIJNS3_IJNS_1CILi2EEES5_EEEEEENS3_IJNS3_IJNS4_ILi8EEENS4_ILi64EEEEEEEEEEEiEEC2ERKSC_RKi) ;  /* 0xfffe8af000007944 */ /* 0x000fea0003c3ffff */
[----:B------:R-:W-:Y:S01]  /*22470*/  ULDC.64 UR4, c[0x0][0x118] ;  /* 0x0000460000047ab9 */ /* 0x000fe20000000a00 */
[----:B-1----:R-:W2:Y:S04]  /*22480*/  LDL R2, [R1+0x758] ;  /* 0x0007580001027983 */ /* 0x002ea80000100800 */
[----:B------:R-:W2:Y:S01]  /*22490*/  LD.E.64 R12, [R12.64] ;  /* 0x000000040c0c7980 */ /* 0x000ea2000c101b00 */
[----:B------:R-:W-:-:S02]  /*224a0*/  MOV R6, R23 ;  /* 0x0000001700067202 */ /* 0x000fc40000000f00 */
[----:B------:R-:W-:Y:S01]  /*224b0*/  MOV R8, 0x224e0 ;  /* 0x000224e000087802 */ /* 0x000fe20000000f00 */
[----:B--2---:R-:W-:-:S04]  /*224c0*/  IMAD.WIDE R2, R2, 0x4, R12 ;  /* 0x0000000402027825 */ /* 0x004fc800078e020c */
[----:B------:R-:W-:Y:S05]  /*224d0*/  CALL.REL.NOINC `($_ZN7cutlass13device_kernelIN5flash19enable_sm80_to_sm89INS1_16FlashAttnBwdSm80INS1_25CollectiveMainloopBwdSm80ILi2ELi2EN4cute5tupleIJNS5_1CILi128EEES8_NS7_ILi64EEEEEENS_10bfloat16_tEfNS_4arch4Sm80ELb1ELb0ELb1ELb1ELb1ELb0ELb0ELb0ELi2ELi4ELi4ELi4ELb0EEENS1_21CollectiveEpilogueBwdISA_SB_SD_Li256ELb1ELb0ELi2EEENS1_25SingleTileBwdLPTSchedulerILb1ELi128ELb1EEEEEEEEEvNT_6ParamsE$_ZN4cute8smem_ptrIPfECI1NS_12iter_adaptorIS1_S2_EEES1_) ;  /* 0xfffea5a000007944 */ /* 0x000fea0003c3ffff */
[----:B-1----:R1:W5:Y:S01]  /*224e0*/  LDL.64 R2, [R1+0x758] ;  /* 0x0007580001027983 */ /* 0x0023620000100a00 */
[----:B------:R-:W-:-:S03]  /*224f0*/  MOV R8, 0x22510 ;  /* 0x0002251000087802 */ /* 0x000fc60000000f00 */
[----:B-1---5:R-:W-:Y:S05]  /*22500*/  CALL.REL.NOINC `($_ZN7cutlass13device_kernelIN5flash19enable_sm80_to_sm89INS1_16FlashAttnBwdSm80INS1_25CollectiveMainloopBwdSm80ILi2ELi2EN4cute5tupleIJNS5_1CILi128EEES8_NS7_ILi64EEEEEENS_10bfloat16_tEfNS_4arch4Sm80ELb1ELb0ELb1ELb1ELb1ELb0ELb0ELb0ELi2ELi4ELi4ELi4ELb0EEENS1_21CollectiveEpilogueBwdISA_SB_SD_Li256ELb1ELb0ELi2EEENS1_25SingleTileBwdLPTSchedulerILb1ELi128ELb1EEEEEEEEEvNT_6ParamsE$_ZN4cute3eso3ESOILb1ELb0EJNS_6LayoutINS_5tupleIJNS3_IJNS_1CILi2EEES5_EEEEEENS3_IJNS3_IJNS4_ILi8EEENS4_ILi64EEEEEEEEEEENS_10ViewEngineINS_8smem_ptrIPfEEEEEEC2ERKSC_RKSH_) ;  /* 0xfffe8a1000007944 */ /* 0x022fea0003c3ffff */
[----:B-1----:R1:W5:Y:S01]  /*22510*/  LDL.64 R2, [R1+0x758] ;  /* 0x0007580001027983 */ /* 0x0023620000100a00 */
[----:B------:R-:W-:Y:S02]  /*22520*/  MOV R9, R5 ;  /* 0x0000000500097202 */ /* 0x000fe40000000f00 */
[----:B------:R-:W-:Y:S02]  /*22530*/  MOV R6, 0x22550 ;  /* 0x0002255000067802 */ /* 0x000fe40000000f00 */
[----:B-1---5:R-:W-:Y:S05]  /*22540*/  CALL.REL.NOINC `($_ZN7cutlass13device_kernelIN5flash19enable_sm80_to_sm89INS1_16FlashAttnBwdSm80INS1_25CollectiveMainloopBwdSm80ILi2ELi2EN4cute5tupleIJNS5_1CILi128EEES8_NS7_ILi64EEEEEENS_10bfloat16_tEfNS_4arch4Sm80ELb1ELb0ELb1ELb1ELb1ELb0ELb0ELb0ELi2ELi4ELi4ELi4ELb0EEENS1_21CollectiveEpilogueBwdISA_SB_SD_Li256ELb1ELb0ELi2EEENS1_25SingleTileBwdLPTSchedulerILb1ELi128ELb1EEEEEEEEEvNT_6ParamsE$_ZN4cute3eso3ESOILb1ELb0EJNS_6LayoutINS_5tupleIJNS_1CILi1EEENS4_ILi4EEEEEENS3_IJNS4_ILi0EEES5_EEEEENS_10ViewEngineIPfEEEEC2ERKSA_RKSD_) ;  /* 0xfffe997000007944 */ /* 0x022fea0003c3ffff */
[----:B------:R2:W5:Y:S01]  /*22550*/  LDL.64 R12, [R1+0x758] ;  /* 0x00075800010c7983 */ /* 0x0005620000100a00 */
[----:B-1----:R-:W-:Y:S02]  /*22560*/  MOV R9, R3 ;  /* 0x0000000300097202 */ /* 0x002fe40000000f00 */
[----:B------:R-:W-:Y:S02]  /*22570*/  MOV R6, 0x22590 ;  /* 0x0002259000067802 */ /* 0x000fe40000000f00 */
[----:B--2--5:R-:W-:Y:S05]  /*22580*/  CALL.REL.NOINC `($_ZN7cutlass13device_kernelIN5flash19enable_sm80_to_sm89INS1_16FlashAttnBwdSm80INS1_25CollectiveMainloopBwdSm80ILi2ELi2EN4cute5tupleIJNS5_1CILi128EEES8_NS7_ILi64EEEEEENS_10bfloat16_tEfNS_4arch4Sm80ELb1ELb0ELb1ELb1ELb1ELb0ELb0ELb0ELi2ELi4ELi4ELi4ELb0EEENS1_21CollectiveEpilogueBwdISA_SB_SD_Li256ELb1ELb0ELi2EEENS1_25SingleTileBwdLPTSchedulerILb1ELi128ELb1EEEEEEEEEvNT_6ParamsE$_ZN4cute3eso3ESOILb1ELb0EJNS_6LayoutINS_5tupleIJNS_1CILi1EEENS3_IJNS4_ILi2EEES6_EEEEEENS3_IJNS4_ILi0EEENS3_IJNS4_ILi8EEENS4_ILi64EEEEEEEEEEENS_10ViewEngineINS_8smem_ptrIPfEEEEEEC2ERKSE_RKSJ_) ;  /* 0xfffe98d000007944 */ /* 0x024fea0003c3ffff */
[----:B-1----:R1:W5:Y:S01]  /*22590*/  LDL.64 R2, [R1+0x758] ;  /* 0x0007580001027983 */ /* 0x0023620000100a00 */
[----:B------:R-:W-:Y:S02]  /*225a0*/  MOV R6, R23 ;  /* 0x0000001700067202 */ /* 0x000fe40000000f00 */
[----:B------:R-:W-:-:S02]  /*225b0*/  MOV R8, 0x225d0 ;  /* 0x000225d000087802 */ /* 0x000fc40000000f00 */
[----:B-1---5:R-:W-:Y:S05]  /*225c0*/  CALL.REL.NOINC `($_ZN7cutlass13device_kernelIN5flash19enable_sm80_to_sm89INS1_16FlashAttnBwdSm80INS1_25CollectiveMainloopBwdSm80ILi2ELi2EN4cute5tupleIJNS5_1CILi128EEES8_NS7_ILi64EEEEEENS_10bfloat16_tEfNS_4arch4Sm80ELb1ELb0ELb1ELb1ELb1ELb0ELb0ELb0ELi2ELi4ELi4ELi4ELb0EEENS1_21CollectiveEpilogueBwdISA_SB_SD_Li256ELb1ELb0ELi2EEENS1_25SingleTileBwdLPTSchedulerILb1ELi128ELb1EEEEEEEEEvNT_6ParamsE$_ZN4cute8smem_ptrIPfECI1NS_12iter_adaptorIS1_S2_EEES1_) ;  /* 0xfffea4b000007944 */ /* 0x022fea0003c3ffff */
[----:B-1----:R1:W5:Y:S01]  /*225d0*/  LDL.64 R2, [R1+0x758] ;  /* 0x0007580001027983 */ /* 0x0023620000100a00 */
[----:B------:R-:W-:-:S03]  /*225e0*/  MOV R8, 0x22600 ;  /* 0x0002260000087802 */ /* 0x000fc60000000f00 */
[----:B-1---5:R-:W-:Y:S05]  /*225f0*/  CALL.REL.NOINC `($_ZN7cutlass13device_kernelIN5flash19enable_sm80_to_sm89INS1_16FlashAttnBwdSm80INS1_25CollectiveMainloopBwdSm80ILi2ELi2EN4cute5tupleIJNS5_1CILi128EEES8_NS7_ILi64EEEEEENS_10bfloat16_tEfNS_4arch4Sm80ELb1ELb0ELb1ELb1ELb1ELb0ELb0ELb0ELi2ELi4ELi4ELi4ELb0EEENS1_21CollectiveEpilogueBwdISA_SB_SD_Li256ELb1ELb0ELi2EEENS1_25SingleTileBwdLPTSchedulerILb1ELi128ELb1EEEEEEEEEvNT_6ParamsE$_ZN4cute3eso3ESOILb1ELb0EJNS_6LayoutINS_5tupleIJNS3_IJNS_1CILi2EEES5_EEEEEENS3_IJNS3_IJNS4_ILi8EEENS4_ILi64EEEEEEEEEEENS_10ViewEngineINS_8smem_ptrIPfEEEEEEC2ERKSC_RKSH_) ;  /* 0xfffe892000007944 */ /* 0x022fea0003c3ffff */
[----:B------:R2:W5:Y:S01]  /*22600*/  LDL.64 R10, [R1+0x758] ;  /* 0x00075800010a7983 */ /* 0x0005620000100a00 */
[----:B-1----:R-:W-:-:S03]  /*22610*/  MOV R6, 0x22630 ;  /* 0x0002263000067802 */ /* 0x002fc60000000f00 */
[----:B--2--5:R-:W-:Y:S05]  /*22620*/  CALL.REL.NOINC `($_ZN7cutlass13device_kernelIN5flash19enable_sm80_to_sm89INS1_16FlashAttnBwdSm80INS1_25CollectiveMainloopBwdSm80ILi2ELi2EN4cute5tupleIJNS5_1CILi128EEES8_NS7_ILi64EEEEEENS_10bfloat16_tEfNS_4arch4Sm80ELb1ELb0ELb1ELb1ELb1ELb0ELb0ELb0ELi2ELi4ELi4ELi4ELb0EEENS1_21CollectiveEpilogueBwdISA_SB_SD_Li256ELb1ELb0ELi2EEENS1_25SingleTileBwdLPTSchedulerILb1ELi128ELb1EEEEEEEEEvNT_6ParamsE$_ZN4cute3eso3ESOILb1ELb0EJNS_6LayoutINS_5tupleIJNS_1CILi4EEEEEENS3_IJNS4_ILi1EEEEEEEENS_10ViewEngineIPfEEEEC2ERKS9_RKSC_) ;  /* 0xfffe98f000007944 */ /* 0x024fea0003c3ffff */
        /* <DEDUP_REMOVED lines=272> */
[----:B------:R-:W-:Y:S05]  /*23730*/  CALL.REL.NOINC `($_ZN7cutlass13device_kernelIN5flash19enable_sm80_to_sm89INS1_16FlashAttnBwdSm80INS1_25CollectiveMainloopBwdSm80ILi2ELi2EN4cute5tupleIJNS5_1CILi128EEES8_NS7_ILi64EEEEEENS_10bfloat16_tEfNS_4arch4Sm80ELb1ELb0ELb1ELb1ELb1ELb0ELb0ELb0ELi2ELi4ELi4ELi4ELb0EEENS1_21CollectiveEpilogueBwdISA_SB_SD_Li256ELb1ELb0ELi2EEENS1_25SingleTileBwdLPTSchedulerILb1ELi128ELb1EEEEEEEEEvNT_6ParamsE$_ZN4cute3eso3ESOILb1ELb0EJNS_6LayoutINS_5tupleIJNS3_IJNS_1CILi2EEES5_EEENS3_IJS5_NS4_ILi8EEEEEEEEENS3_IJNS3_IJS5_NS4_ILi4EEEEEENS3_IJNS4_ILi1EEES7_EEEEEEEENS_10ViewEngineIPfEEEEC2ERKSF_RKSI_) ;  /* 0xfffe793000007944 */ /* 0x000fea0003c3ffff */
        /* <DEDUP_REMOVED lines=149> */
[----:B-1---5:R-:W-:Y:S05]  /*24090*/  CALL.REL.NOINC `($_ZN7cutlass13device_kernelIN5flash19enable_sm80_to_sm89INS1_16FlashAttnBwdSm80INS1_25CollectiveMainloopBwdSm80ILi2ELi2EN4cute5tupleIJNS5_1CILi128EEES8_NS7_ILi64EEEEEENS_10bfloat16_tEfNS_4arch4Sm80ELb1ELb0ELb1ELb1ELb1ELb0ELb0ELb0ELi2ELi4ELi4ELi4ELb0EEENS1_21CollectiveEpilogueBwdISA_SB_SD_Li256ELb1ELb0ELi2EEENS1_25SingleTileBwdLPTSchedulerILb1ELi128ELb1EEEEEEEEEvNT_6ParamsE$_ZZN5flash25CollectiveMainloopBwdSm80ILi2ELi2EN4cute5tupleIJNS1_1CILi128EEES4_NS3_ILi64EEEEEEN7cutlass10bfloat16_tEfNS7_4arch4Sm80ELb1ELb0ELb1ELb1ELb1ELb0ELb0ELb0ELi2ELi4ELi4ELi4ELb0EE3mmaINS_16FlashAttnBwdSm80ISB_NS_21CollectiveEpilogueBwdIS6_S8_SA_Li256ELb1ELb0ELi2EEENS_25SingleTileBwdLPTSchedulerILb1ELi128ELb1EEEE13SharedStorageENS1_6TensorINS1_11ArrayEngineIfLm32EEENS1_6LayoutINS2_IJNS2_IJNS3_ILi2EEESO_EEESO_NS3_ILi4EEEEEENS2_IJNS2_IJNS3_ILi1EEESO_EEESQ_NS3_ILi8EEEEEEEEEEEEbRKNSB_6ParamsERT0_S12_iNS2_IJiiiEEERT_ENKUlRT_iE_clINSK_INSL_IfLm64EEENSN_INS2_IJSP_SO_SU_EEESV_EEEEEEDaS17_i) ;  /* 0xfffedcf000007944 */ /* 0x022fea0003c3ffff */
[----:B------:R-:W-:Y:S02]  /*240a0*/  MOV R10, RZ ;  /* 0x000000ff000a7202 */ /* 0x000fe40000000f00 */
.L_x_2882:
[----:B-1----:R-:W-:-:S05]  /*240b0*/  MOV R2, 0x240d0 ;  /* 0x000240d000027802 */ /* 0x002fca0000000f00 */
[----:B--2---:R-:W-:Y:S05]  /*240c0*/  CALL.REL.NOINC `($_ZN7cutlass13device_kernelIN5flash19enable_sm80_to_sm89INS1_16FlashAttnBwdSm80INS1_25CollectiveMainloopBwdSm80ILi2ELi2EN4cute5tupleIJNS5_1CILi128EEES8_NS7_ILi64EEEEEENS_10bfloat16_tEfNS_4arch4Sm80ELb1ELb0ELb1ELb1ELb1ELb0ELb0ELb0ELi2ELi4ELi4ELi4ELb0EEENS1_21CollectiveEpilogueBwdISA_SB_SD_Li256ELb1ELb0ELi2EEENS1_25SingleTileBwdLPTSchedulerILb1ELi128ELb1EEEEEEEEEvNT_6ParamsE$_ZZZN5flash25CollectiveMainloopBwdSm80ILi2ELi2EN4cute5tupleIJNS1_1CILi128EEES4_NS3_ILi64EEEEEEN7cutlass10bfloat16_tEfNS7_4arch4Sm80ELb1ELb0ELb1ELb1ELb1ELb0ELb0ELb0ELi2ELi4ELi4ELi4ELb0EE3mmaINS_16FlashAttnBwdSm80ISB_NS_21CollectiveEpilogueBwdIS6_S8_SA_Li256ELb1ELb0ELi2EEENS_25SingleTileBwdLPTSchedulerILb1ELi128ELb1EEEE13SharedStorageENS1_6TensorINS1_11ArrayEngineIfLm32EEENS1_6LayoutINS2_IJNS2_IJNS3_ILi2EEESO_EEESO_NS3_ILi4EEEEEENS2_IJNS2_IJNS3_ILi1EEESO_EEESQ_NS3_ILi8EEEEEEEEEEEEbRKNSB_6ParamsERT0_S12_iNS2_IJiiiEEERT_ENKUliT_E_clIZSC_ISJ_SX_EbS10_S12_S12_iS13_S15_EUlRS16_iE_EEDaiS16_ENKUlvE0_clEv) ;  /* 0x0004459000007944 */ /* 0x004fea0003c00000 */
[----:B------:R1:W-:Y:S01]  /*240d0*/  STL [R1+0x770], RZ ;  /* 0x000770ff01007387 */ /* 0x0003e20000100800 */
[----:B------:R-:W-:-:S03]  /*240e0*/  MOV R5, RZ ;  /* 0x000000ff00057202 */ /* 0x000fc60000000f00 */
.L_x_2881:
[----:B------:R-:W-:Y:S01]  /*240f0*/  IMAD.MOV.U32 R3, RZ, RZ, R23 ;  /* 0x000000ffff037224 */ /* 0x000fe200078e0017 */
[----:B-1----:R-:W-:-:S02]  /*24100*/  MOV R2, R22 ;  /* 0x0000001600027202 */ /* 0x002fc40000000f00 */
[----:B------:R-:W-:Y:S02]  /*24110*/  MOV R8, 0x24130 ;  /* 0x0002413000087802 */ /* 0x000fe40000000f00 */
[----:B-1---5:R-:W-:Y:S05]  /*24120*/  CALL.REL.NOINC `($_ZN7cutlass13device_kernelIN5flash19enable_sm80_to_sm89INS1_16FlashAttnBwdSm80INS1_25CollectiveMainloopBwdSm80ILi2ELi2EN4cute5tupleIJNS5_1CILi128EEES8_NS7_ILi64EEEEEENS_10bfloat16_tEfNS_4arch4Sm80ELb1ELb0ELb1ELb1ELb1ELb0ELb0ELb0ELi2ELi4ELi4ELi4ELb0EEENS1_21CollectiveEpilogueBwdISA_SB_SD_Li256ELb1ELb0ELi2EEENS1_25SingleTileBwdLPTSchedulerILb1ELi128ELb1EEEEEEEEEvNT_6ParamsE$_ZN4cute3eso3ESOILb0ELb0EJiiEEC2ERKiS4_) ;  /* 0xfffe429000007944 */ /* 0x022fea0003c3ffff */
        /* <DEDUP_REMOVED lines=20> */
[----:B------:R-:W-:Y:S05]  /*24270*/  CALL.REL.NOINC `($_ZN7cutlass13device_kernelIN5flash19enable_sm80_to_sm89INS1_16FlashAttnBwdSm80INS1_25CollectiveMainloopBwdSm80ILi2ELi2EN4cute5tupleIJNS5_1CILi128EEES8_NS7_ILi64EEEEEENS_10bfloat16_tEfNS_4arch4Sm80ELb1ELb0ELb1ELb1ELb1ELb0ELb0ELb0ELi2ELi4ELi4ELi4ELb0EEENS1_21CollectiveEpilogueBwdISA_SB_SD_Li256ELb1ELb0ELi2EEENS1_25SingleTileBwdLPTSchedulerILb1ELi128ELb1EEEEEEEEEvNT_6ParamsE$exp2f) ;  /* 0x000445c000007944 */ /* 0x000fea0003c00000 */
[----:B------:R-:W-:Y:S01]  /*24280*/  IMAD.MOV.U32 R3, RZ, RZ, R23 ;  /* 0x000000ffff037224 */ /* 0x000fe200078e0017 */
[----:B------:R-:W-:Y:S02]  /*24290*/  MOV R2, R22 ;  /* 0x0000001600027202 */ /* 0x000fe40000000f00 */
[----:B------:R-:W-:Y:S02]  /*242a0*/  MOV R8, 0x242c0 ;  /* 0x000242c000087802 */ /* 0x000fe40000000f00 */
[----:B-1----:R-:W-:Y:S05]  /*242b0*/  CALL.REL.NOINC `($_ZN7cutlass13device_kernelIN5flash19enable_sm80_to_sm89INS1_16FlashAttnBwdSm80INS1_25CollectiveMainloopBwdSm80ILi2ELi2EN4cute5tupleIJNS5_1CILi128EEES8_NS7_ILi64EEEEEENS_10bfloat16_tEfNS_4arch4Sm80ELb1ELb0ELb1ELb1ELb1ELb0ELb0ELb0ELi2ELi4ELi4ELi4ELb0EEENS1_21CollectiveEpilogueBwdISA_SB_SD_Li256ELb1ELb0ELi2EEENS1_25SingleTileBwdLPTSchedulerILb1ELi128ELb1EEEEEEEEEvNT_6ParamsE$_ZN4cute3eso3ESOILb0ELb0EJiiEEC2ERKiS4_) ;  /* 0xfffe410000007944 */ /* 0x002fea0003c3ffff */
        /* <DEDUP_REMOVED lines=93> */
[----:B--2---:R1:W-:Y:S04]  /*24890*/  STL.64 [R1+0x750], R8 ;  /* 0x0007500801007387 */ /* 0x0043e80000100a00 */
[----:B-1----:R-:W-:Y:S05]  /*248a0*/  CALL.REL.NOINC `($_ZN7cutlass13device_kernelIN5flash19enable_sm80_to_sm89INS1_16FlashAttnBwdSm80INS1_25CollectiveMainloopBwdSm80ILi2ELi2EN4cute5tupleIJNS5_1CILi128EEES8_NS7_ILi64EEEEEENS_10bfloat16_tEfNS_4arch4Sm80ELb1ELb0ELb1ELb1ELb1ELb0ELb0ELb0ELi2ELi4ELi4ELi4ELb0EEENS1_21CollectiveEpilogueBwdISA_SB_SD_Li256ELb1ELb0ELi2EEENS1_25SingleTileBwdLPTSchedulerILb1ELi128ELb1EEEEEEEEEvNT_6ParamsE$_ZZN4cute4diceINS_5tupleIJNS1_IJiNS1_IJiNS_1CILi0EEEEEEEEENS1_IJNS_10UnderscoreENS1_IJS6_S6_EEEEEEEEES9_EEDaRKT_RKT0_ENKUlRKT_RKT0_E_clIS5_S5_EEDaSI_SL_) ;  /* 0xfffe963000007944 */ /* 0x002fea0003c3ffff */
[----:B------:R2:W-:Y:S01]  /*248b0*/  STL.64 [R1+0x7a0], R2 ;  /* 0x0007a00201007387 */ /* 0x0005e20000100a00 */
[----:B------:R-:W-:Y:S02]  /*248c0*/  IADD3 R58, P0, R41, 0x50, RZ ;  /* 0x00000050293a7810 */ /* 0x000fe40007f1e0ff */
[----:B------:R-:W-:-:S03]  /*248d0*/  MOV R8, 0x24910 ;  /* 0x0002491000087802 */ /* 0x000fc60000000f00 */
[----:B------:R-:W-:Y:S02]  /*248e0*/  IMAD.X R47, RZ, RZ, R40, P0 ;  /* 0x000000ffff2f7224 */ /* 0x000fe400000e0628 */
[----:B------:R-:W-:Y:S02]  /*248f0*/  IMAD.MOV.U32 R4, RZ, RZ, R58 ;  /* 0x000000ffff047224 */ /* 0x000fe400078e003a */
[----:B-12---:R-:W-:Y:S05]  /*24900*/  CALL.REL.NOINC `($_ZN7cutlass13device_kernelIN5flash19enable_sm80_to_sm89INS1_16FlashAttnBwdSm80INS1_25CollectiveMainloopBwdSm80ILi2ELi2EN4cute5tupleIJNS5_1CILi128EEES8_NS7_ILi64EEEEEENS_10bfloat16_tEfNS_4arch4Sm80ELb1ELb0ELb1ELb1ELb1ELb0ELb0ELb0ELi2ELi4ELi4ELi4ELb0EEENS1_21CollectiveEpilogueBwdISA_SB_SD_Li256ELb1ELb0ELi2EEENS1_25SingleTileBwdLPTSchedulerILb1ELi128ELb1EEEEEEEEEvNT_6ParamsE$_ZZN4cute12filter_tupleINS_5tupleIJNS1_IJiNS1_IJiNS_1CILi0EEEEEEEEENS1_IJNS_10UnderscoreENS1_IJS6_S6_EEEEEEEEES9_ZNS_4diceIS9_S9_EEDaRKT_RKT0_EUlRKT_RKT0_E_EEDaSD_SG_OT1_ENKUlDpSJ_E_clIJNS1_IJiiS3_EEENS1_IJEEEEEEDaSQ_) ;  /* 0xfffe83b000007944 */ /* 0x006fea0003c3ffff */
[----:B------:R-:W-:Y:S02]  /*24910*/  MOV R72, 0x24930 ;  /* 0x0002493000487802 */ /* 0x000fe40000000f00 */
[----:B-12--5:R-:W-:Y:S05]  /*24920*/  CALL.REL.NOINC `($_ZN7cutlass13device_kernelIN5flash19enable_sm80_to_sm89INS1_16FlashAttnBwdSm80INS1_25CollectiveMainloopBwdSm80ILi2ELi2EN4cute5tupleIJNS5_1CILi128EEES8_NS7_ILi64EEEEEENS_10bfloat16_tEfNS_4arch4Sm80ELb1ELb0ELb1ELb1ELb1ELb0ELb0ELb0ELi2ELi4ELi4ELi4ELb0EEENS1_21CollectiveEpilogueBwdISA_SB_SD_Li256ELb1ELb0ELi2EEENS1_25SingleTileBwdLPTSchedulerILb1ELi128ELb1EEEEEEEEEvNT_6ParamsE$_ZZN4cute7idx2crdINS_5tupleIJiiNS_1CILi0EEEEEENS1_IJNS1_IJNS2_ILi4EEENS2_ILi8EEEEEES5_NS2_ILi1EEEEEEEEDaRKT_RKT0_ENKUlRKT_RKT0_E_clIiS7_EEDaSI_SL_) ;  /* 0xfffec56000007944 */ /* 0x026fea0003c3ffff */
[----:B------:R-:W-:Y:S02]  /*24930*/  MOV R2, 0x24950 ;  /* 0x0002495000027802 */ /* 0x000fe40000000f00 */
[----:B-1----:R-:W-:Y:S05]  /*24940*/  CALL.REL.NOINC `($_ZN7cutlass13device_kernelIN5flash19enable_sm80_to_sm89INS1_16FlashAttnBwdSm80INS1_25CollectiveMainloopBwdSm80ILi2ELi2EN4cute5tupleIJNS5_1CILi128EEES8_NS7_ILi64EEEEEENS_10bfloat16_tEfNS_4arch4Sm80ELb1ELb0ELb1ELb1ELb1ELb0ELb0ELb0ELi2ELi4ELi4ELi4ELb0EEENS1_21CollectiveEpilogueBwdISA_SB_SD_Li256ELb1ELb0ELi2EEENS1_25SingleTileBwdLPTSchedulerILb1ELi128ELb1EEEEEEEEEvNT_6ParamsE$_ZZN4cute7idx2crdINS_5tupleIJiiNS_1CILi0EEEEEENS1_IJNS1_IJNS2_ILi4EEENS2_ILi8EEEEEES5_NS2_ILi1EEEEEEEEDaRKT_RKT0_ENKUlRKT_RKT0_E_clIiS5_EEDaSI_SL_) ;  /* 0xfffec51000007944 */ /* 0x002fea0003c3ffff */
[----:B------:R1:W-:Y:S01]  /*24950*/  STL [R1+0x7a0], R6 ;  /* 0x0007a00601007387 */ /* 0x0003e20000100800 */
[----:B------:R-:W-:Y:S02]  /*24960*/  MOV R2, R58 ;  /* 0x0000003a00027202 */ /* 0x000fe40000000f00 */
        /* <DEDUP_REMOVED lines=26> */
[----:B-1----:R-:W-:Y:S05]  /*24b10*/  CALL.REL.NOINC `($_ZN7cutlass13device_kernelIN5flash19enable_sm80_to_sm89INS1_16FlashAttnBwdSm80INS1_25CollectiveMainloopBwdSm80ILi2ELi2EN4cute5tupleIJNS5_1CILi128EEES8_NS7_ILi64EEEEEENS_10bfloat16_tEfNS_4arch4Sm80ELb1ELb0ELb1ELb1ELb1ELb0ELb0ELb0ELi2ELi4ELi4ELi4ELb0EEENS1_21CollectiveEpilogueBwdISA_SB_SD_Li256ELb1ELb0ELi2EEENS1_25SingleTileBwdLPTSchedulerILb1ELi128ELb1EEEEEEEEEvNT_6ParamsE$_ZN4cute3eso3ESOILb0ELb0EJiiiEEC2ERKiS4_S4_) ;  /* 0xfffe3b7000007944 */ /* 0x002fea0003c3ffff */
[----:B------:R2:W5:Y:S04]  /*24b20*/  LDL R5, [R1+0x760] ;  /* 0x0007600001057983 */ /* 0x0005680000100800 */
[----:B-1----:R2:W5:Y:S01]  /*24b30*/  LDL.64 R2, [R1+0x758] ;  /* 0x0007580001027983 */ /* 0x0025620000100a00 */
[----:B------:R-:W-:-:S02]  /*24b40*/  MOV R4, R23 ;  /* 0x0000001700047202 */ /* 0x000fc40000000f00 */
[----:B------:R-:W-:Y:S02]  /*24b50*/  MOV R6, 0x24b70 ;  /* 0x00024b7000067802 */ /* 0x000fe40000000f00 */
[----:B--2--5:R-:W-:Y:S05]  /*24b60*/  CALL.REL.NOINC `($_ZN7cutlass13device_kernelIN5flash19enable_sm80_to_sm89INS1_16FlashAttnBwdSm80INS1_25CollectiveMainloopBwdSm80ILi2ELi2EN4cute5tupleIJNS5_1CILi128EEES8_NS7_ILi64EEEEEENS_10bfloat16_tEfNS_4arch4Sm80ELb1ELb0ELb1ELb1ELb1ELb0ELb0ELb0ELi2ELi4ELi4ELi4ELb0EEENS1_21CollectiveEpilogueBwdISA_SB_SD_Li256ELb1ELb0ELi2EEENS1_25SingleTileBwdLPTSchedulerILb1ELi128ELb1EEEEEEEEEvNT_6ParamsE$_ZN4cute3eso3ESOILb1ELb0EJNS_1CILi1EEENS_5tupleIJiiiEEENS2_ILi64EEENS4_IJNS2_ILi72EEENS2_ILi144EEENS2_ILi288EEEEEENS2_ILi512EEEEEC2ERKS3_RKS5_RKS6_RKSA_RKSB_) ;  /* 0xfffe4a0000007944 */ /* 0x024fea0003c3ffff */
[----:B-1----:R1:W5:Y:S04]  /*24b70*/  LDL R5, [R1+0x760] ;  /* 0x0007600001057983 */ /* 0x0023680000100800 */
[----:B------:R1:W5:Y:S01]  /*24b80*/  LDL.64 R2, [R1+0x758] ;  /* 0x0007580001027983 */ /* 0x0003620000100a00 */
[----:B------:R-:W-:Y:S02]  /*24b90*/  MOV R4, R23 ;  /* 0x0000001700047202 */ /* 0x000fe40000000f00 */
[----:B------:R-:W-:Y:S02]  /*24ba0*/  MOV R6, 0x24bc0 ;  /* 0x00024bc000067802 */ /* 0x000fe40000000f00 */
[----:B-1---5:R-:W-:Y:S05]  /*24bb0*/  CALL.REL.NOINC `($_ZN7cutlass13device_kernelIN5flash19enable_sm80_to_sm89INS1_16FlashAttnBwdSm80INS1_25CollectiveMainloopBwdSm80ILi2ELi2EN4cute5tupleIJNS5_1CILi128EEES8_NS7_ILi64EEEEEENS_10bfloat16_tEfNS_4arch4Sm80ELb1ELb0ELb1ELb1ELb1ELb0ELb0ELb0ELi2ELi4ELi4ELi4ELb0EEENS1_21CollectiveEpilogueBwdISA_SB_SD_Li256ELb1ELb0ELi2EEENS1_25SingleTileBwdLPTSchedulerILb1ELi128ELb1EEEEEEEEEvNT_6ParamsE$_ZN4cute5tupleIJNS0_IJNS_1CILi8EEENS0_IJNS1_ILi2EEES3_S3_EEENS1_ILi1EEES4_S5_EEENS0_IJS5_NS0_IJiiiEEENS1_ILi64EEENS0_IJNS1_ILi72EEENS1_ILi144EEENS1_ILi288EEEEEENS1_ILi512EEEEEEEEC2ERKS6_RKSE_) ;  /* 0xfffe7ad000007944 */ /* 0x022fea0003c3ffff */
[----:B------:R1:W5:Y:S04]  /*24bc0*/  LDL R5, [R1+0x760] ;  /* 0x0007600001057983 */ /* 0x0003680000100800 */
[----:B------:R1:W5:Y:S01]  /*24bd0*/  LDL.64 R2, [R1+0x758] ;  /* 0x0007580001027983 */ /* 0x0003620000100a00 */
[----:B------:R-:W-:-:S03]  /*24be0*/  MOV R4, 0x24c00 ;  /* 0x00024c0000047802 */ /* 0x000fc60000000f00 */
[----:B-1---5:R-:W-:Y:S05]  /*24bf0*/  CALL.REL.NOINC `($_ZN7cutlass13device_kernelIN5flash19enable_sm80_to_sm89INS1_16FlashAttnBwdSm80INS1_25CollectiveMainloopBwdSm80ILi2ELi2EN4cute5tupleIJNS5_1CILi128EEES8_NS7_ILi64EEEEEENS_10bfloat16_tEfNS_4arch4Sm80ELb1ELb0ELb1ELb1ELb1ELb0ELb0ELb0ELi2ELi4ELi4ELi4ELb0EEENS1_21CollectiveEpilogueBwdISA_SB_SD_Li256ELb1ELb0ELi2EEENS1_25SingleTileBwdLPTSchedulerILb1ELi128ELb1EEEEEEEEEvNT_6ParamsE$_ZZN4cute7flattenINS_5tupleIJNS_1CILi1EEENS1_IJiiiEEENS2_ILi64EEENS1_IJNS2_ILi72EEENS2_ILi144EEENS2_ILi288EEEEEENS2_ILi512EEEEEEEEDaRKT_ENKUlRKT_E_clIS4_EEDaSH_) ;  /* 0xfffebde000007944 */ /* 0x022fea0003c3ffff */
[----:B------:R1:W-:Y:S01]  /*24c00*/  STL.64 [R1+0x7a0], R2 ;  /* 0x0007a00201007387 */ /* 0x0003e20000100a00 */
[----:B------:R-:W-:-:S02]  /*24c10*/  MOV R6, R58 ;  /* 0x0000003a00067202 */ /* 0x000fc40000000f00 */
[----:B------:R-:W-:Y:S01]  /*24c20*/  MOV R4, 0x24c50 ;  /* 0x00024c5000047802 */ /* 0x000fe20000000f00 */
[----:B------:R1:W-:Y:S04]  /*24c30*/  STL [R1+0x7a8], R5 ;  /* 0x0007a80501007387 */ /* 0x0003e80000100800 */
[----:B-1----:R-:W-:Y:S05]  /*24c40*/  CALL.REL.NOINC `($_ZN7cutlass13device_kernelIN5flash19enable_sm80_to_sm89INS1_16FlashAttnBwdSm80INS1_25CollectiveMainloopBwdSm80ILi2ELi2EN4cute5tupleIJNS5_1CILi128EEES8_NS7_ILi64EEEEEENS_10bfloat16_tEfNS_4arch4Sm80ELb1ELb0ELb1ELb1ELb1ELb0ELb0ELb0ELi2ELi4ELi4ELi4ELb0EEENS1_21CollectiveEpilogueBwdISA_SB_SD_Li256ELb1ELb0ELi2EEENS1_25SingleTileBwdLPTSchedulerILb1ELi128ELb1EEEEEEEEEvNT_6ParamsE$_ZZN4cute12filter_tupleINS_5tupleIJNS_1CILi1EEENS1_IJiiiEEENS2_ILi64EEENS1_IJNS2_ILi72EEENS2_ILi144EEENS2_ILi288EEEEEENS2_ILi512EEEEEEZNS_7flattenISB_EEDaRKT_EUlRKT_E_EEDaSF_OT0_ENKUlDpSI_E_clIJNS1_IJS3_EEES4_NS1_IJS5_EEES9_NS1_IJSA_EEEEEEDaSM_) ;  /* 0xfffe870000007944 */ /* 0x002fea0003c3ffff */
[----:B------:R-:W-:Y:S02]  /*24c50*/  MOV R4, R23 ;  /* 0x0000001700047202 */ /* 0x000fe40000000f00 */
[----:B------:R-:W-:Y:S02]  /*24c60*/  MOV R6, 0x24c80 ;  /* 0x00024c8000067802 */ /* 0x000fe40000000f00 */
        /* <DEDUP_REMOVED lines=41> */
[----:B-1----:R-:W-:Y:S05]  /*24f00*/  CALL.REL.NOINC `($_ZN7cutlass13device_kernelIN5flash19enable_sm80_to_sm89INS1_16FlashAttnBwdSm80INS1_25CollectiveMainloopBwdSm80ILi2ELi2EN4cute5tupleIJNS5_1CILi128EEES8_NS7_ILi64EEEEEENS_10bfloat16_tEfNS_4arch4Sm80ELb1ELb0ELb1ELb1ELb1ELb0ELb0ELb0ELi2ELi4ELi4ELi4ELb0EEENS1_21CollectiveEpilogueBwdISA_SB_SD_Li256ELb1ELb0ELi2EEENS1_25SingleTileBwdLPTSchedulerILb1ELi128ELb1EEEEEEEEEvNT_6ParamsE$_ZZN4cute6detail16composition_implINS_5tupleIJNS_1CILi8EEENS3_ILi2EEES5_S5_S4_S5_EEENS2_IJNS3_ILi1EEEiiiNS3_ILi72EEENS3_ILi512EEEEEENS2_IJNS2_IJS5_S5_S5_EEES5_NS3_ILi4EEEEEENS2_IJNS2_IJS7_S9_S4_EEENS3_ILi4096EEENS3_ILi16EEEEEEEEDaRKT_RKT0_RKT1_RKT2_ENKUlRKT_RKT0_E_clISB_SE_EEDaSW_SZ_) ;  /* 0xfffea4a000007944 */ /* 0x002fea0003c3ffff */
[----:B------:R-:W-:Y:S01]  /*24f10*/  IMAD.MOV.U32 R4, RZ, RZ, R49 ;  /* 0x000000ffff047224 */ /* 0x000fe200078e0031 */
[----:B------:R-:W-:Y:S01]  /*24f20*/  MOV R5, R45 ;  /* 0x0000002d00057202 */ /* 0x000fe20000000f00 */
[----:B------:R-:W-:Y:S01]  /*24f30*/  IMAD.MOV.U32 R3, RZ, RZ, R47 ;  /* 0x000000ffff037224 */ /* 0x000fe200078e002f */
        /* <DEDUP_REMOVED lines=11> */
[----:B------:R-:W-:Y:S01]  /*24ff0*/  LEA.HI R6, R13, R13, RZ, 0x1d ;  /* 0x0000000d0d067211 */ /* 0x000fe200078fe8ff */
[----:B------:R-:W-:-:S04]  /*25000*/  IMAD.MOV.U32 R48, RZ, RZ, R17 ;  /* 0x000000ffff307224 */ /* 0x000fc800078e0011 */
        /* <DEDUP_REMOVED lines=24> */
[----:B------:R-:W-:-:S03]  /*25190*/  MOV R4, 0x251b0 ;  /* 0x000251b000047802 */ /* 0x000fc60000000f00 */
        /* <DEDUP_REMOVED lines=17> */
[----:B--2--5:R-:W-:Y:S05]  /*252b0*/  CALL.REL.NOINC `($_ZN7cutlass13device_kernelIN5flash19enable_sm80_to_sm89INS1_16FlashAttnBwdSm80INS1_25CollectiveMainloopBwdSm80ILi2ELi2EN4cute5tupleIJNS5_1CILi128EEES8_NS7_ILi64EEEEEENS_10bfloat16_tEfNS_4arch4Sm80ELb1ELb0ELb1ELb1ELb1ELb0ELb0ELb0ELi2ELi4ELi4ELi4ELb0EEENS1_21CollectiveEpilogueBwdISA_SB_SD_Li256ELb1ELb0ELi2EEENS1_25SingleTileBwdLPTSchedulerILb1ELi128ELb1EEEEEEEEEvNT_6ParamsE$_ZN4cute3eso3ESOILb1ELb0EJNS_14ComposedLayoutINS_7SwizzleILi3ELi3ELi3EEENS_1CILi0EEENS_6LayoutINS_5tupleIJNS8_IJNS8_IJNS5_ILi4EEENS5_ILi8EEEEEENS8_IJNS5_ILi2EEENS5_ILi1EEEEEEEEENS8_IJNS8_IJSC_SC_EEENS8_IJSA_S9_EEEEEEEEENS8_IJNS8_IJNS8_IJSC_NS5_ILi64EEEEEENS8_IJNS5_ILi512EEES6_EEEEEENS8_IJNS8_IJSD_SA_EEENS8_IJNS5_ILi1024EEENS5_ILi16EEEEEEEEEEEEEEEENS_10ViewEngineINS_8smem_ptrIPN7cutlass10bfloat16_tEEEEEEEC2ERKSW_RKS13_) ;  /* 0xfffe3c3000007944 */ /* 0x024fea0003c3ffff */
[----:B------:R-:W-:Y:S01]  /*252c0*/  ULDC.64 UR4, c[0x0][0x118] ;  /* 0x0000460000047ab9 */ /* 0x000fe20000000a00 */
[----:B------:R2:W5:Y:S04]  /*252d0*/  LDL.64 R52, [R1+0x758] ;  /* 0x0007580001347983 */ /* 0x0005680000100a00 */
[----:B-1----:R2:W5:Y:S01]  /*252e0*/  LD.E R3, [R10.64+0xc] ;  /* 0x00000c040a037980 */ /* 0x002562000c101900 */
[----:B------:R-:W-:Y:S02]  /*252f0*/  MOV R2, R23 ;  /* 0x0000001700027202 */ /* 0x000fe40000000f00 */
[----:B------:R-:W-:-:S02]  /*25300*/  MOV R6, 0x25320 ;  /* 0x0002532000067802 */ /* 0x000fc40000000f00 */
        /* <DEDUP_REMOVED lines=19> */
[----:B------:R-:W-:Y:S02]  /*25440*/  MOV R4, R58 ;  /* 0x0000003a00047202 */ /* 0x000fe40000000f00 */
[----:B------:R-:W-:Y:S02]  /*25450*/  MOV R8, 0x25470 ;  /* 0x0002547000087802 */ /* 0x000fe40000000f00 */
[----:B-12---:R-:W-:Y:S05]  /*25460*/  CALL.REL.NOINC `($_ZN7cutlass13device_kernelIN5flash19enable_sm80_to_sm89INS1_16FlashAttnBwdSm80INS1_25CollectiveMainloopBwdSm80ILi2ELi2EN4cute5tupleIJNS5_1CILi128EEES8_NS7_ILi64EEEEEENS_10bfloat16_tEfNS_4arch4Sm80ELb1ELb0ELb1ELb1ELb1ELb0ELb0ELb0ELi2ELi4ELi4ELi4ELb0EEENS1_21CollectiveEpilogueBwdISA_SB_SD_Li256ELb1ELb0ELi2EEENS1_25SingleTileBwdLPTSchedulerILb1ELi128ELb1EEEEEEEEEvNT_6ParamsE$_ZZN4cute12filter_tupleINS_5tupleIJNS1_IJiNS1_IJiNS_1CILi0EEEEEEEEENS1_IJNS_10UnderscoreENS1_IJS6_S6_EEEEEEEEES9_ZNS_4diceIS9_S9_EEDaRKT_RKT0_EUlRKT_RKT0_E_EEDaSD_SG_OT1_ENKUlDpSJ_E_clIJNS1_IJiiS3_EEENS1_IJEEEEEEDaSQ_) ;  /* 0xfffe785000007944 */ /* 0x006fea0003c3ffff */
[----:B------:R-:W-:Y:S02]  /*25470*/  MOV R72, 0x25490 ;  /* 0x0002549000487802 */ /* 0x000fe40000000f00 */
[----:B-12--5:R-:W-:Y:S05]  /*25480*/  CALL.REL.NOINC `($_ZN7cutlass13device_kernelIN5flash19enable_sm80_to_sm89INS1_16FlashAttnBwdSm80INS1_25CollectiveMainloopBwdSm80ILi2ELi2EN4cute5tupleIJNS5_1CILi128EEES8_NS7_ILi64EEEEEENS_10bfloat16_tEfNS_4arch4Sm80ELb1ELb0ELb1ELb1ELb1ELb0ELb0ELb0ELi2ELi4ELi4ELi4ELb0EEENS1_21CollectiveEpilogueBwdISA_SB_SD_Li256ELb1ELb0ELi2EEENS1_25SingleTileBwdLPTSchedulerILb1ELi128ELb1EEEEEEEEEvNT_6ParamsE$_ZZN4cute7idx2crdINS_5tupleIJiiNS_1CILi0EEEEEENS1_IJNS1_IJNS2_ILi4EEENS2_ILi8EEEEEENS2_ILi2EEENS2_ILi1EEEEEEEEDaRKT_RKT0_ENKUlRKT_RKT0_E_clIiS7_EEDaSJ_SM_) ;  /* 0xfffeb58000007944 */ /* 0x026fea0003c3ffff */
[----:B------:R-:W-:Y:S02]  /*25490*/  MOV R2, 0x254b0 ;  /* 0x000254b000027802 */ /* 0x000fe40000000f00 */
[----:B-1----:R-:W-:Y:S05]  /*254a0*/  CALL.REL.NOINC `($_ZN7cutlass13device_kernelIN5flash19enable_sm80_to_sm89INS1_16FlashAttnBwdSm80INS1_25CollectiveMainloopBwdSm80ILi2ELi2EN4cute5tupleIJNS5_1CILi128EEES8_NS7_ILi64EEEEEENS_10bfloat16_tEfNS_4arch4Sm80ELb1ELb0ELb1ELb1ELb1ELb0ELb0ELb0ELi2ELi4ELi4ELi4ELb0EEENS1_21CollectiveEpilogueBwdISA_SB_SD_Li256ELb1ELb0ELi2EEENS1_25SingleTileBwdLPTSchedulerILb1ELi128ELb1EEEEEEEEEvNT_6ParamsE$_ZZN4cute7idx2crdINS_5tupleIJiiNS_1CILi0EEEEEENS1_IJNS1_IJNS2_ILi4EEENS2_ILi8EEEEEENS2_ILi2EEENS2_ILi1EEEEEEEEDaRKT_RKT0_ENKUlRKT_RKT0_E_clIiS8_EEDaSJ_SM_) ;  /* 0xfffeb98000007944 */ /* 0x002fea0003c3ffff */
[----:B------:R1:W-:Y:S01]  /*254b0*/  STL [R1+0x7a0], R6 ;  /* 0x0007a00601007387 */ /* 0x0003e20000100800 */
[----:B------:R-:W-:Y:S02]  /*254c0*/  MOV R2, R58 ;  /* 0x0000003a00027202 */ /* 0x000fe40000000f00 */
[----:B------:R-:W-:-:S02]  /*254d0*/  MOV R72, 0x254f0 ;  /* 0x000254f000487802 */ /* 0x000fc40000000f00 */
        /* <DEDUP_REMOVED lines=102> */
[----:B------:R-:W-:-:S05]  /*25b40*/  LEA.HI R6, R13, R13, RZ, 0x1d ;  /* 0x0000000d0d067211 */ /* 0x000fca00078fe8ff */
        /* <DEDUP_REMOVED lines=21> */
[----:B------:R-:W-:-:S03]  /*25ca0*/  MOV R4, 0x25cc0 ;  /* 0x00025cc000047802 */ /* 0x000fc60000000f00 */
        /* <DEDUP_REMOVED lines=31> */
[----:B------:R-:W-:-:S03]  /*25ea0*/  MOV R4, 0x25ec0 ;  /* 0x00025ec000047802 */ /* 0x000fc60000000f00 */
[----:B-12---:R-:W-:Y:S05]  /*25eb0*/  CALL.REL.NOINC `($_ZN7cutlass13device_kernelIN5flash19enable_sm80_to_sm89INS1_16FlashAttnBwdSm80INS1_25CollectiveMainloopBwdSm80ILi2ELi2EN4cute5tupleIJNS5_1CILi128EEES8_NS7_ILi64EEEEEENS_10bfloat16_tEfNS_4arch4Sm80ELb1ELb0ELb1ELb1ELb1ELb0ELb0ELb0ELi2ELi4ELi4ELi4ELb0EEENS1_21CollectiveEpilogueBwdISA_SB_SD_Li256ELb1ELb0ELi2EEENS1_25SingleTileBwdLPTSchedulerILb1ELi128ELb1EEEEEEEEEvNT_6ParamsE$_ZZN4cute12filter_tupleINS_5tupleIJNS_10UnderscoreES2_S2_iEEENS1_IJNS1_IJNS_1CILi1EEENS4_ILi0EEEEEENS4_ILi4096EEENS1_IJiiEEENS1_IJS6_NS4_ILi8192EEEEEEEEEZNS_5sliceIS3_SC_EEDaRKT_RKT0_EUlRKT_RKT0_E_EEDaSG_SJ_OT1_ENKUlDpSM_E_clIJNS1_IJS7_EEENS1_IJS8_EEENS1_IJS9_EEENS1_IJEEEEEEDaST_) ;  /* 0xfffe705000007944 */ /* 0x006fea0003c3ffff */
[----:B-----5:R-:W-:Y:S02]  /*25ec0*/  MOV R8, R3 ;  /* 0x0000000300087202 */ /* 0x020fe40000000f00 */
[----:B------:R-:W-:-:S02]  /*25ed0*/  MOV R4, 0x25ef0 ;  /* 0x00025ef000047802 */ /* 0x000fc40000000f00 */
[----:B-1----:R-:W-:Y:S05]  /*25ee0*/  CALL.REL.NOINC `($_ZN7cutlass13device_kernelIN5flash19enable_sm80_to_sm89INS1_16FlashAttnBwdSm80INS1_25CollectiveMainloopBwdSm80ILi2ELi2EN4cute5tupleIJNS5_1CILi128EEES8_NS7_ILi64EEEEEENS_10bfloat16_tEfNS_4arch4Sm80ELb1ELb0ELb1ELb1ELb1ELb0ELb0ELb0ELi2ELi4ELi4ELi4ELb0EEENS1_21CollectiveEpilogueBwdISA_SB_SD_Li256ELb1ELb0ELi2EEENS1_25SingleTileBwdLPTSchedulerILb1ELi128ELb1EEEEEEEEEvNT_6ParamsE$_ZN4cute5tupleIJNS0_IJNS0_IJNS_1CILi8EEENS1_ILi1EEEEEENS1_ILi2EEENS0_IJS5_S5_EEEEEENS0_IJNS0_IJS3_NS1_ILi0EEEEEENS1_ILi4096EEENS0_IJiiEEEEEEEEC2ERKS7_RKSC_) ;  /* 0xfffe638000007944 */ /* 0x002fea0003c3ffff */
[----:B-1----:R1:W5:Y:S01]  /*25ef0*/  LDL.64 R2, [R1+0x758] ;  /* 0x0007580001027983 */ /* 0x0023620000100a00 */
[----:B------:R-:W-:-:S02]  /*25f00*/  SHF.L.U32 R4, R7, 0xd, RZ ;  /* 0x0000000d07047819 */ /* 0x000fc400000006ff */
        /* <DEDUP_REMOVED lines=490> */
[----:B------:R1:W-:Y:S02]  /*27db0*/  ST.E [R8.64+0xc], R7 ;  /* 0x00000c0708007985 */ /* 0x0003e4000c101904 */
.L_x_2886:
[----:B------:R-:W-:-:S13]  /*27dc0*/  ISETP.NE.AND P0, PT, R48, 0x3, PT ;  /* 0x000000033000780c */ /* 0x000fda0003f05270 */
[----:B-1----:R-:W-:Y:S05]  /*27dd0*/  @!P0 BRA `(.L_x_2883) ;  /* 0x0000204000008947 */ /* 0x002fea0003800000 */
[----:B------:R-:W-:Y:S01]  /*27de0*/  IADD3 R14, R48, 0x1, RZ ;  /* 0x00000001300e7810 */ /* 0x000fe20007ffe0ff */
[----:B------:R-:W-:Y:S01]  /*27df0*/  IMAD.MOV.U32 R81, RZ, RZ, R23 ;  /* 0x000000ffff517224 */ /* 0x000fe200078e0017 */
[----:B-1----:R-:W-:-:S03]  /*27e00*/  MOV R8, 0x27e30 ;  /* 0x00027e3000087802 */ /* 0x002fc60000000f00 */
[----:B------:R-:W-:Y:S02]  /*27e10*/  IMAD.MOV.U32 R3, RZ, RZ, R14 ;  /* 0x000000ffff037224 */ /* 0x000fe400078e000e */
[----:B------:R-:W-:Y:S05]  /*27e20*/  CALL.REL.NOINC `($_ZN7cutlass13device_kernelIN5flash19enable_sm80_to_sm89INS1_16FlashAttnBwdSm80INS1_25CollectiveMainloopBwdSm80ILi2ELi2EN4cute5tupleIJNS5_1CILi128EEES8_NS7_ILi64EEEEEENS_10bfloat16_tEfNS_4arch4Sm80ELb1ELb0ELb1ELb1ELb1ELb0ELb0ELb0ELi2ELi4ELi4ELi4ELb0EEENS1_21CollectiveEpilogueBwdISA_SB_SD_Li256ELb1ELb0ELi2EEENS1_25SingleTileBwdLPTSchedulerILb1ELi128ELb1EEEEEEEEEvNT_6ParamsE$_ZN4cute3eso3ESOILb1ELb0EJNS_10UnderscoreES2_iEEC2ERKS2_S5_RKi) ;  /* 0xfffe0fd000007944 */ /* 0x000fea0003c3ffff */
        /* <DEDUP_REMOVED lines=21> */
[----:B------:R-:W-:Y:S02]  /*27f80*/  MOV R3, R14 ;  /* 0x0000000e00037202 */ /* 0x000fe40000000f00 */
        /* <DEDUP_REMOVED lines=198> */
[----:B------:R-:W-:-:S02]  /*28bf0*/  MOV R81, R23 ;  /* 0x0000001700517202 */ /* 0x000fc40000000f00 */
        /* <DEDUP_REMOVED lines=289> */
[----:B-1----:R-:W-:Y:S05]  /*29e10*/  CALL.REL.NOINC `($_ZN7cutlass13device_kernelIN5flash19enable_sm80_to_sm89INS1_16FlashAttnBwdSm80INS1_25CollectiveMainloopBwdSm80ILi2ELi2EN4cute5tupleIJNS5_1CILi128EEES8_NS7_ILi64EEEEEENS_10bfloat16_tEfNS_4arch4Sm80ELb1ELb0ELb1ELb1ELb1ELb0ELb0ELb0ELi2ELi4ELi4ELi4ELb0EEENS1_21CollectiveEpilogueBwdISA_SB_SD_Li256ELb1ELb0ELi2EEENS1_25SingleTileBwdLPTSchedulerILb1ELi128ELb1EEEEEEEEEvNT_6ParamsE$_ZZN5flash25CollectiveMainloopBwdSm80ILi2ELi2EN4cute5tupleIJNS1_1CILi128EEES4_NS3_ILi64EEEEEEN7cutlass10bfloat16_tEfNS7_4arch4Sm80ELb1ELb0ELb1ELb1ELb1ELb0ELb0ELb0ELi2ELi4ELi4ELi4ELb0EE3mmaINS_16FlashAttnBwdSm80ISB_NS_21CollectiveEpilogueBwdIS6_S8_SA_Li256ELb1ELb0ELi2EEENS_25SingleTileBwdLPTSchedulerILb1ELi128ELb1EEEE13SharedStorageENS1_6TensorINS1_11ArrayEngineIfLm32EEENS1_6LayoutINS2_IJNS2_IJNS3_ILi2EEESO_EEESO_NS3_ILi4EEEEEENS2_IJNS2_IJNS3_ILi1EEESO_EEESQ_NS3_ILi8EEEEEEEEEEEEbRKNSB_6ParamsERT0_S12_iNS2_IJiiiEEERT_ENKUlvE_clEv) ;  /* 0x00037f4000007944 */ /* 0x002fea0003c00000 */
.L_x_2883:
[----:B------:R-:W-:Y:S01]  /*29e20*/  IMAD.MOV.U32 R81, RZ, RZ, R23 ;  /* 0x000000ffff517224 */ /* 0x000fe200078e0017 */
[----:B------:R-:W-:Y:S01]  /*29e30*/  MOV R3, R48 ;  /* 0x0000003000037202 */ /* 0x000fe20000000f00 */
[----:B------:R-:W-:Y:S01]  /*29e40*/  IMAD.MOV.U32 R49, RZ, RZ, RZ ;  /* 0x000000ffff317224 */ /* 0x000fe200078e00ff */
[----:B-1----:R-:W-:-:S02]  /*29e50*/  MOV R8, 0x29e70 ;  /* 0x00029e7000087802 */ /* 0x002fc40000000f00 */
[----:B------:R-:W-:Y:S05]  /*29e60*/  CALL.REL.NOINC `($_ZN7cutlass13device_kernelIN5flash19enable_sm80_to_sm89INS1_16FlashAttnBwdSm80INS1_25CollectiveMainloopBwdSm80ILi2ELi2EN4cute5tupleIJNS5_1CILi128EEES8_NS7_ILi64EEEEEENS_10bfloat16_tEfNS_4arch4Sm80ELb1ELb0ELb1ELb1ELb1ELb0ELb0ELb0ELi2ELi4ELi4ELi4ELb0EEENS1_21CollectiveEpilogueBwdISA_SB_SD_Li256ELb1ELb0ELi2EEENS1_25SingleTileBwdLPTSchedulerILb1ELi128ELb1EEEEEEEEEvNT_6ParamsE$_ZN4cute3eso3ESOILb1ELb0EJNS_10UnderscoreES2_iEEC2ERKS2_S5_RKi) ;  /* 0xfffdef9000007944 */ /* 0x000fea0003c3ffff */
        /* <DEDUP_REMOVED lines=18> */
[----:B------:R-:W-:Y:S02]  /*29f90*/  MOV R3, R48 ;  /* 0x0000003000037202 */ /* 0x000fe40000000f00 */
        /* <DEDUP_REMOVED lines=18> */
.L_x_2884:
        /* <DEDUP_REMOVED lines=218> */
.L_x_2885:
[----:B------:R-:W2:Y:S01]  /*2ae60*/  LDL.64 R2, [R24+0xa0] ;  /* 0x0000a00018027983 */ /* 0x000ea20000100a00 */
[----:B------:R-:W-:Y:S01]  /*2ae70*/  ULDC.64 UR4, c[0x0][0x118] ;  /* 0x0000460000047ab9 */ /* 0x000fe20000000a00 */
[----:B-1----:R-:W-:Y:S02]  /*2ae80*/  MOV R6, R23 ;  /* 0x0000001700067202 */ /* 0x002fe40000000f00 */
[----:B------:R-:W-:Y:S01]  /*2ae90*/  MOV R8, 0x2aec0 ;  /* 0x0002aec000087802 */ /* 0x000fe20000000f00 */
[----:B--2---:R-:W5:Y:S04]  /*2aea0*/  LD.E.64 R2, [R2.64] ;  /* 0x0000000402027980 */ /* 0x004f68000c101b00 */
[----:B-----5:R-:W-:Y:S05]  /*2aeb0*/  CALL.REL.NOINC `($_ZN7cutlass13device_kernelIN5flash19enable_sm80_to_sm89INS1_16FlashAttnBwdSm80INS1_25CollectiveMainloopBwdSm80ILi2ELi2EN4cute5tupleIJNS5_1CILi128EEES8_NS7_ILi64EEEEEENS_10bfloat16_tEfNS_4arch4Sm80ELb1ELb0ELb1ELb1ELb1ELb0ELb0ELb0ELi2ELi4ELi4ELi4ELb0EEENS1_21CollectiveEpilogueBwdISA_SB_SD_Li256ELb1ELb0ELi2EEENS1_25SingleTileBwdLPTSchedulerILb1ELi128ELb1EEEEEEEEEvNT_6ParamsE$_ZN4cute8smem_ptrIPfECI1NS_12iter_adaptorIS1_S2_EEES1_) ;  /* 0xfffe1bc000007944 */ /* 0x020fea0003c3ffff */
[----:B-1----:R1:W5:Y:S01]  /*2aec0*/  LDL.64 R2, [R1+0x758] ;  /* 0x0007580001027983 */ /* 0x0023620000100a00 */
[----:B------:R-:W-:-:S03]  /*2aed0*/  MOV R8, 0x2aef0 ;  /* 0x0002aef000087802 */ /* 0x000fc60000000f00 */
[----:B-1---5:R-:W-:Y:S05]  /*2aee0*/  CALL.REL.NOINC `($_ZN7cutlass13device_kernelIN5flash19enable_sm80_to_sm89INS1_16FlashAttnBwdSm80INS1_25CollectiveMainloopBwdSm80ILi2ELi2EN4cute5tupleIJNS5_1CILi128EEES8_NS7_ILi64EEEEEENS_10bfloat16_tEfNS_4arch4Sm80ELb1ELb0ELb1ELb1ELb1ELb0ELb0ELb0ELi2ELi4ELi4ELi4ELb0EEENS1_21CollectiveEpilogueBwdISA_SB_SD_Li256ELb1ELb0ELi2EEENS1_25SingleTileBwdLPTSchedulerILb1ELi128ELb1EEEEEEEEEvNT_6ParamsE$_ZN4cute3eso3ESOILb1ELb0EJNS_6LayoutINS_5tupleIJNS3_IJNS_1CILi2EEES5_EEEEEENS3_IJNS3_IJNS4_ILi8EEENS4_ILi64EEEEEEEEEEENS_10ViewEngineINS_8smem_ptrIPfEEEEEEC2ERKSC_RKSH_) ;  /* 0xfffe003000007944 */ /* 0x022fea0003c3ffff */
[----:B------:R2:W-:Y:S04]  /*2aef0*/  STL.128 [R1+0xa50], RZ ;  /* 0x000a50ff01007387 */ /* 0x0005e80000100c00 */
[----:B------:R2:W5:Y:S01]  /*2af00*/  LDL.64 R12, [R24+0xa0] ;  /* 0x0000a000180c7983 */ /* 0x0005620000100a00 */
[----:B------:R-:W-:Y:S01]  /*2af10*/  IADD3 R7, P0, R41, 0x300, RZ ;  /* 0x0000030029077810 */ /* 0x000fe20007f1e0ff */
[----:B-1----:R-:W-:Y:S01]  /*2af20*/  IMAD.MOV.U32 R2, RZ, RZ, R23 ;  /* 0x000000ffff027224 */ /* 0x002fe200078e0017 */
[----:B------:R-:W-:-:S02]  /*2af30*/  MOV R3, R46 ;  /* 0x0000002e00037202 */ /* 0x000fc40000000f00 */
[----:B------:R-:W-:Y:S01]  /*2af40*/  MOV R10, 0x2af70 ;  /* 0x0002af70000a7802 */ /* 0x000fe20000000f00 */
[----:B------:R-:W-:-:S03]  /*2af50*/  IMAD.X R4, RZ, RZ, R40, P0 ;  /* 0x000000ffff047224 */ /* 0x000fc600000e0628 */
        /* <DEDUP_REMOVED lines=16> */
[----:B------:R-:W-:Y:S01]  /*2b060*/  IMAD.MOV.U32 R9, RZ, RZ, R4 ;  /* 0x000000ffff097224 */ /* 0x000fe200078e0004 */
[----:B------:R-:W-:Y:S02]  /*2b070*/  MOV R16, R7 ;  /* 0x0000000700107202 */ /* 0x000fe40000000f00 */
[----:B------:R-:W-:Y:S02]  /*2b080*/  MOV R6, 0x2b0a0 ;  /* 0x0002b0a000067802 */ /* 0x000fe40000000f00 */
[----:B-1---5:R-:W-:Y:S05]  /*2b090*/  CALL.REL.NOINC `($_ZN7cutlass13device_kernelIN5flash19enable_sm80_to_sm89INS1_16FlashAttnBwdSm80INS1_25CollectiveMainloopBwdSm80ILi2ELi2EN4cute5tupleIJNS5_1CILi128EEES8_NS7_ILi64EEEEEENS_10bfloat16_tEfNS_4arch4Sm80ELb1ELb0ELb1ELb1ELb1ELb0ELb0ELb0ELi2ELi4ELi4ELi4ELb0EEENS1_21CollectiveEpilogueBwdISA_SB_SD_Li256ELb1ELb0ELi2EEENS1_25SingleTileBwdLPTSchedulerILb1ELi128ELb1EEEEEEEEEvNT_6ParamsE$_ZN4cute3eso3ESOILb1ELb0EJNS_6LayoutINS_5tupleIJNS_1CILi1EEENS4_ILi4EEEEEENS3_IJNS4_ILi0EEES5_EEEEENS_10ViewEngineIPfEEEEC2ERKSA_RKSD_) ;  /* 0xfffe0e2000007944 */ /* 0x022fea0003c3ffff */
[----:B-1----:R1:W5:Y:S01]  /*2b0a0*/  LDL.64 R4, [R1+0x758] ;  /* 0x0007580001047983 */ /* 0x0023620000100a00 */
[----:B------:R-:W-:Y:S02]  /*2b0b0*/  MOV R9, R3 ;  /* 0x0000000300097202 */ /* 0x000fe40000000f00 */
[----:B------:R-:W-:Y:S02]  /*2b0c0*/  MOV R6, 0x2b0e0 ;  /* 0x0002b0e000067802 */ /* 0x000fe40000000f00 */
[----:B-1---5:R-:W-:Y:S05]  /*2b0d0*/  CALL.REL.NOINC `($_ZN7cutlass13device_kernelIN5flash19enable_sm80_to_sm89INS1_16FlashAttnBwdSm80INS1_25CollectiveMainloopBwdSm80ILi2ELi2EN4cute5tupleIJNS5_1CILi128EEES8_NS7_ILi64EEEEEENS_10bfloat16_tEfNS_4arch4Sm80ELb1ELb0ELb1ELb1ELb1ELb0ELb0ELb0ELi2ELi4ELi4ELi4ELb0EEENS1_21CollectiveEpilogueBwdISA_SB_SD_Li256ELb1ELb0ELi2EEENS1_25SingleTileBwdLPTSchedulerILb1ELi128ELb1EEEEEEEEEvNT_6ParamsE$_ZN4cute3eso3ESOILb1ELb0EJNS_6LayoutINS_5tupleIJNS_1CILi1EEENS3_IJNS4_ILi2EEES6_EEEEEENS3_IJNS4_ILi0EEENS3_IJNS4_ILi8EEENS4_ILi64EEEEEEEEEEENS_10ViewEngineINS_8smem_ptrIPfEEEEEEC2ERKSE_RKSJ_) ;  /* 0xfffe0d8000007944 */ /* 0x022fea0003c3ffff */
[----:B-1----:R1:W5:Y:S01]  /*2b0e0*/  LDL.64 R2, [R1+0x758] ;  /* 0x0007580001027983 */ /* 0x0023620000100a00 */
[----:B------:R-:W-:-:S02]  /*2b0f0*/  MOV R6, R23 ;  /* 0x0000001700067202 */ /* 0x000fc40000000f00 */
[----:B------:R-:W-:Y:S02]  /*2b100*/  MOV R8, 0x2b120 ;  /* 0x0002b12000087802 */ /* 0x000fe40000000f00 */
[----:B-1---5:R-:W-:Y:S05]  /*2b110*/  CALL.REL.NOINC `($_ZN7cutlass13device_kernelIN5flash19enable_sm80_to_sm89INS1_16FlashAttnBwdSm80INS1_25CollectiveMainloopBwdSm80ILi2ELi2EN4cute5tupleIJNS5_1CILi128EEES8_NS7_ILi64EEEEEENS_10bfloat16_tEfNS_4arch4Sm80ELb1ELb0ELb1ELb1ELb1ELb0ELb0ELb0ELi2ELi4ELi4ELi4ELb0EEENS1_21CollectiveEpilogueBwdISA_SB_SD_Li256ELb1ELb0ELi2EEENS1_25SingleTileBwdLPTSchedulerILb1ELi128ELb1EEEEEEEEEvNT_6ParamsE$_ZN4cute8smem_ptrIPfECI1NS_12iter_adaptorIS1_S2_EEES1_) ;  /* 0xfffe196000007944 */ /* 0x022fea0003c3ffff */
[----:B-1----:R1:W5:Y:S01]  /*2b120*/  LDL.64 R2, [R1+0x758] ;  /* 0x0007580001027983 */ /* 0x0023620000100a00 */
[----:B------:R-:W-:-:S03]  /*2b130*/  MOV R8, 0x2b150 ;  /* 0x0002b15000087802 */ /* 0x000fc60000000f00 */
[----:B-1---5:R-:W-:Y:S05]  /*2b140*/  CALL.REL.NOINC `($_ZN7cutlass13device_kernelIN5flash19enable_sm80_to_sm89INS1_16FlashAttnBwdSm80INS1_25CollectiveMainloopBwdSm80ILi2ELi2EN4cute5tupleIJNS5_1CILi128EEES8_NS7_ILi64EEEEEENS_10bfloat16_tEfNS_4arch4Sm80ELb1ELb0ELb1ELb1ELb1ELb0ELb0ELb0ELi2ELi4ELi4ELi4ELb0EEENS1_21CollectiveEpilogueBwdISA_SB_SD_Li256ELb1ELb0ELi2EEENS1_25SingleTileBwdLPTSchedulerILb1ELi128ELb1EEEEEEEEEvNT_6ParamsE$_ZN4cute3eso3ESOILb1ELb0EJNS_6LayoutINS_5tupleIJNS3_IJNS_1CILi2EEES5_EEEEEENS3_IJNS3_IJNS4_ILi8EEENS4_ILi64EEEEEEEEEEENS_10ViewEngineINS_8smem_ptrIPfEEEEEEC2ERKSC_RKSH_) ;  /* 0xfffdfdd000007944 */ /* 0x022fea0003c3ffff */
[----:B------:R2:W5:Y:S01]  /*2b150*/  LDL.64 R10, [R1+0x758] ;  /* 0x00075800010a7983 */ /* 0x0005620000100a00 */
[----:B------:R-:W-:Y:S01]  /*2b160*/  IMAD.MOV.U32 R12, RZ, RZ, R4 ;  /* 0x000000ffff0c7224 */ /* 0x000fe200078e0004 */
[----:B------:R-:W-:Y:S02]  /*2b170*/  MOV R13, R5 ;  /* 0x00000005000d7202 */ /* 0x000fe40000000f00 */
[----:B-1----:R-:W-:Y:S02]  /*2b180*/  MOV R6, 0x2b1a0 ;  /* 0x0002b1a000067802 */ /* 0x002fe40000000f00 */
[----:B--2--5:R-:W-:Y:S05]  /*2b190*/  CALL.REL.NOINC `($_ZN7cutlass13device_kernelIN5flash19enable_sm80_to_sm89INS1_16FlashAttnBwdSm80INS1_25CollectiveMainloopBwdSm80ILi2ELi2EN4cute5tupleIJNS5_1CILi128EEES8_NS7_ILi64EEEEEENS_10bfloat16_tEfNS_4arch4Sm80ELb1ELb0ELb1ELb1ELb1ELb0ELb0ELb0ELi2ELi4ELi4ELi4ELb0EEENS1_21CollectiveEpilogueBwdISA_SB_SD_Li256ELb1ELb0ELi2EEENS1_25SingleTileBwdLPTSchedulerILb1ELi128ELb1EEEEEEEEEvNT_6ParamsE$_ZN4cute3eso3ESOILb1ELb0EJNS_6LayoutINS_5tupleIJNS_1CILi4EEEEEENS3_IJNS4_ILi1EEEEEEEENS_10ViewEngineIPfEEEEC2ERKS9_RKSC_) ;  /* 0xfffe0d8000007944 */ /* 0x024fea0003c3ffff */
        /* <DEDUP_REMOVED lines=14> */
[----:B--2---:R-:W-:Y:S05]  /*2b280*/  CALL.REL.NOINC `($_ZN7cutlass13device_kernelIN5flash19enable_sm80_to_sm89INS1_16FlashAttnBwdSm80INS1_25CollectiveMainloopBwdSm80ILi2ELi2EN4cute5tupleIJNS5_1CILi128EEES8_NS7_ILi64EEEEEENS_10bfloat16_tEfNS_4arch4Sm80ELb1ELb0ELb1ELb1ELb1ELb0ELb0ELb0ELi2ELi4ELi4ELi4ELb0EEENS1_21CollectiveEpilogueBwdISA_SB_SD_Li256ELb1ELb0ELi2EEENS1_25SingleTileBwdLPTSchedulerILb1ELi128ELb1EEEEEEEEEvNT_6ParamsE$_ZN4cute3eso3ESOILb1ELb0EJNS_6LayoutINS_5tupleIJNS3_IJNS_1CILi2EEES5_EEENS3_IJS5_NS4_ILi8EEEEEEEEENS3_IJNS3_IJS5_NS4_ILi4EEEEEENS3_IJNS4_ILi1EEES7_EEEEEEEENS_10ViewEngineIPfEEEEC2ERKSF_RKSI_) ;  /* 0xfffdfde000007944 */ /* 0x004fea0003c3ffff */
[----:B------:R2:W5:Y:S01]  /*2b290*/  LDL.64 R12, [R1+0x758] ;  /* 0x00075800010c7983 */ /* 0x0005620000100a00 */
[----:B------:R-:W-:-:S03]  /*2b2a0*/  MOV R10, RZ ;  /* 0x000000ff000a7202 */ /* 0x000fc60000000f00 */
.L_x_2888:
[----:B-1----:R-:W-:-:S04]  /*2b2b0*/  MOV R2, 0x2b2d0 ;  /* 0x0002b2d000027802 */ /* 0x002fc80000000f00 */
[----:B-12--5:R-:W-:Y:S05]  /*2b2c0*/  CALL.REL.NOINC `($_ZN7cutlass13device_kernelIN5flash19enable_sm80_to_sm89INS1_16FlashAttnBwdSm80INS1_25CollectiveMainloopBwdSm80ILi2ELi2EN4cute5tupleIJNS5_1CILi128EEES8_NS7_ILi64EEEEEENS_10bfloat16_tEfNS_4arch4Sm80ELb1ELb0ELb1ELb1ELb1ELb0ELb0ELb0ELi2ELi4ELi4ELi4ELb0EEENS1_21CollectiveEpilogueBwdISA_SB_SD_Li256ELb1ELb0ELi2EEENS1_25SingleTileBwdLPTSchedulerILb1ELi128ELb1EEEEEEEEEvNT_6ParamsE$_ZZZN5flash25CollectiveMainloopBwdSm80ILi2ELi2EN4cute5tupleIJNS1_1CILi128EEES4_NS3_ILi64EEEEEEN7cutlass10bfloat16_tEfNS7_4arch4Sm80ELb1ELb0ELb1ELb1ELb1ELb0ELb0ELb0ELi2ELi4ELi4ELi4ELb0EE3mmaINS_16FlashAttnBwdSm80ISB_NS_21CollectiveEpilogueBwdIS6_S8_SA_Li256ELb1ELb0ELi2EEENS_25SingleTileBwdLPTSchedulerILb1ELi128ELb1EEEE13SharedStorageENS1_6TensorINS1_11ArrayEngineIfLm32EEENS1_6LayoutINS2_IJNS2_IJNS3_ILi2EEESO_EEESO_NS3_ILi4EEEEEENS2_IJNS2_IJNS3_ILi1EEESO_EEESQ_NS3_ILi8EEEEEEEEEEEEbRKNSB_6ParamsERT0_S12_iNS2_IJiiiEEERT_ENKUliT_E_clIZSC_ISJ_SX_EbS10_S12_S12_iS13_S15_EUlRS16_iE_EEDaiS16_ENKUlvE1_clEv) ;  /* 0x0003d3e000007944 */ /* 0x026fea0003c00000 */
[----:B------:R1:W-:Y:S01]  /*2b2d0*/  STL [R1+0x770], RZ ;  /* 0x000770ff01007387 */ /* 0x0003e20000100800 */
[----:B------:R-:W-:-:S03]  /*2b2e0*/  MOV R5, RZ ;  /* 0x000000ff00057202 */ /* 0x000fc60000000f00 */
.L_x_2887:
[----:B------:R-:W-:Y:S01]  /*2b2f0*/  IMAD.MOV.U32 R3, RZ, RZ, R23 ;  /* 0x000000ffff037224 */ /* 0x000fe200078e0017 */
[----:B-1----:R-:W-:-:S02]  /*2b300*/  MOV R2, R22 ;  /* 0x0000001600027202 */ /* 0x002fc40000000f00 */
[----:B------:R-:W-:Y:S02]  /*2b310*/  MOV R8, 0x2b330 ;  /* 0x0002b33000087802 */ /* 0x000fe40000000f00 */
[----:B-1---5:R-:W-:Y:S05]  /*2b320*/  CALL.REL.NOINC `($_ZN7cutlass13device_kernelIN5flash19enable_sm80_to_sm89INS1_16FlashAttnBwdSm80INS1_25CollectiveMainloopBwdSm80ILi2ELi2EN4cute5tupleIJNS5_1CILi128EEES8_NS7_ILi64EEEEEENS_10bfloat16_tEfNS_4arch4Sm80ELb1ELb0ELb1ELb1ELb1ELb0ELb0ELb0ELi2ELi4ELi4ELi4ELb0EEENS1_21CollectiveEpilogueBwdISA_SB_SD_Li256ELb1ELb0ELi2EEENS1_25SingleTileBwdLPTSchedulerILb1ELi128ELb1EEEEEEEEEvNT_6ParamsE$_ZN4cute3eso3ESOILb0ELb0EJiiEEC2ERKiS4_) ;  /* 0xfffdd09000007944 */ /* 0x022fea0003c3ffff */
        /* <DEDUP_REMOVED lines=41> */
[----:B------:R-:W-:Y:S05]  /*2b5c0*/  CALL.REL.NOINC `($_ZN7cutlass13device_kernelIN5flash19enable_sm80_to_sm89INS1_16FlashAttnBwdSm80INS1_25CollectiveMainloopBwdSm80ILi2ELi2EN4cute5tupleIJNS5_1CILi128EEES8_NS7_ILi64EEEEEENS_10bfloat16_tEfNS_4arch4Sm80ELb1ELb0ELb1ELb1ELb1ELb0ELb0ELb0ELi2ELi4ELi4ELi4ELb0EEENS1_21CollectiveEpilogueBwdISA_SB_SD_Li256ELb1ELb0ELi2EEENS1_25SingleTileBwdLPTSchedulerILb1ELi128ELb1EEEEEEEEEvNT_6ParamsE$_ZN4cute3eso3ESOILb0ELb0EJiiEEC2ERKiS4_) ;  /* 0xfffdcdf000007944 */ /* 0x000fea0003c3ffff */
        /* <DEDUP_REMOVED lines=19> */
[----:B-1----:R-:W-:Y:S05]  /*2b700*/  CALL.REL.NOINC `($_ZN7cutlass13device_kernelIN5flash19enable_sm80_to_sm89INS1_16FlashAttnBwdSm80INS1_25CollectiveMainloopBwdSm80ILi2ELi2EN4cute5tupleIJNS5_1CILi128EEES8_NS7_ILi64EEEEEENS_10bfloat16_tEfNS_4arch4Sm80ELb1ELb0ELb1ELb1ELb1ELb0ELb0ELb0ELi2ELi4ELi4ELi4ELb0EEENS1_21CollectiveEpilogueBwdISA_SB_SD_Li256ELb1ELb0ELi2EEENS1_25SingleTileBwdLPTSchedulerILb1ELi128ELb1EEEEEEEEEvNT_6ParamsE$_ZN4cute3eso3ESOILb0ELb0EJiiEEC2ERKiS4_) ;  /* 0xfffdccb000007944 */ /* 0x002fea0003c3ffff */
        /* <DEDUP_REMOVED lines=13> */
[----:B-----5:R-:W-:Y:S05]  /*2b7e0*/  CALL.REL.NOINC `($_ZN7cutlass13device_kernelIN5flash19enable_sm80_to_sm89INS1_16FlashAttnBwdSm80INS1_25CollectiveMainloopBwdSm80ILi2ELi2EN4cute5tupleIJNS5_1CILi128EEES8_NS7_ILi64EEEEEENS_10bfloat16_tEfNS_4arch4Sm80ELb1ELb0ELb1ELb1ELb1ELb0ELb0ELb0ELi2ELi4ELi4ELi4ELb0EEENS1_21CollectiveEpilogueBwdISA_SB_SD_Li256ELb1ELb0ELi2EEENS1_25SingleTileBwdLPTSchedulerILb1ELi128ELb1EEEEEEEEEvNT_6ParamsE$_ZN4cute3eso3ESOILb0ELb0EJiiEEC2ERKiS4_) ;  /* 0xfffdcbd000007944 */ /* 0x020fea0003c3ffff */
        /* <DEDUP_REMOVED lines=50> */
[----:B--2---:R-:W-:Y:S05]  /*2bb10*/  CALL.REL.NOINC `($_ZN7cutlass13device_kernelIN5flash19enable_sm80_to_sm89INS1_16FlashAttnBwdSm80INS1_25CollectiveMainloopBwdSm80ILi2ELi2EN4cute5tupleIJNS5_1CILi128EEES8_NS7_ILi64EEEEEENS_10bfloat16_tEfNS_4arch4Sm80ELb1ELb0ELb1ELb1ELb1ELb0ELb0ELb0ELi2ELi4ELi4ELi4ELb0EEENS1_21CollectiveEpilogueBwdISA_SB_SD_Li256ELb1ELb0ELi2EEENS1_25SingleTileBwdLPTSchedulerILb1ELi128ELb1EEEEEEEEEvNT_6ParamsE$_ZN4cute3eso3ESOILb1ELb0EJNS_6LayoutINS_5tupleIJNS3_IJNS_1CILi1EEENS4_ILi2EEEEEES6_NS4_ILi8EEEEEENS3_IJNS3_IJS5_S5_EEES6_NS4_ILi4EEEEEEEENS_10ViewEngineIPKN7cutlass5ArrayIfLi2ELb1EEEEEEEC2ERKSD_RKSK_) ;  /* 0xfffdf09000007944 */ /* 0x004fea0003c3ffff */
[----:B------:R2:W5:Y:S01]  /*2bb20*/  LDL.64 R10, [R14] ;  /* 0x000000000e0a7983 */ /* 0x0005620000100a00 */
[----:B-1----:R-:W-:Y:S01]  /*2bb30*/  IMAD.MOV.U32 R8, RZ, RZ, R4 ;  /* 0x000000ffff087224 */ /* 0x002fe200078e0004 */
[----:B------:R-:W-:-:S02]  /*2bb40*/  MOV R5, R3 ;  /* 0x0000000300057202 */ /* 0x000fc40000000f00 */
[----:B------:R-:W-:Y:S02]  /*2bb50*/  MOV R6, 0x2bb70 ;  /* 0x0002bb7000067802 */ /* 0x000fe40000000f00 */
[----:B--2--5:R-:W-:Y:S05]  /*2bb60*/  CALL.REL.NOINC `($_ZN7cutlass13device_kernelIN5flash19enable_sm80_to_sm89INS1_16FlashAttnBwdSm80INS1_25CollectiveMainloopBwdSm80ILi2ELi2EN4cute5tupleIJNS5_1CILi128EEES8_NS7_ILi64EEEEEENS_10bfloat16_tEfNS_4arch4Sm80ELb1ELb0ELb1ELb1ELb1ELb0ELb0ELb0ELi2ELi4ELi4ELi4ELb0EEENS1_21CollectiveEpilogueBwdISA_SB_SD_Li256ELb1ELb0ELi2EEENS1_25SingleTileBwdLPTSchedulerILb1ELi128ELb1EEEEEEEEEvNT_6ParamsE$_ZN4cute3eso3ESOILb1ELb0EJNS_6LayoutINS_5tupleIJNS3_IJNS_1CILi1EEENS4_ILi2EEEEEES6_NS4_ILi8EEEEEENS3_IJNS3_IJS5_S5_EEES6_NS4_ILi4EEEEEEEENS_10ViewEngineIPN7cutlass5ArrayINSF_10bfloat16_tELi2ELb0EEEEEEEC2ERKSD_RKSK_) ;  /* 0xfffdf0a000007944 */ /* 0x024fea0003c3ffff */
        /* <DEDUP_REMOVED lines=133> */
[----:B---3--:R-:W-:Y:S05]  /*2c3c0*/  CALL.REL.NOINC `($_ZN7cutlass13device_kernelIN5flash19enable_sm80_to_sm89INS1_16FlashAttnBwdSm80INS1_25CollectiveMainloopBwdSm80ILi2ELi2EN4cute5tupleIJNS5_1CILi128EEES8_NS7_ILi64EEEEEENS_10bfloat16_tEfNS_4arch4Sm80ELb1ELb0ELb1ELb1ELb1ELb0ELb0ELb0ELi2ELi4ELi4ELi4ELb0EEENS1_21CollectiveEpilogueBwdISA_SB_SD_Li256ELb1ELb0ELi2EEENS1_25SingleTileBwdLPTSchedulerILb1ELi128ELb1EEEEEEEEEvNT_6ParamsE$_ZN4cute3eso3ESOILb1ELb0EJNS_6LayoutINS_5tupleIJNS3_IJNS_1CILi1EEENS3_IJNS4_ILi4EEENS4_ILi2EEEEEEEEES7_S6_EEENS3_IJNS3_IJNS4_ILi0EEENS3_IJS5_NS4_ILi8EEEEEEEEES6_NS4_ILi16EEEEEEEENS_10ViewEngineIPN7cutlass10bfloat16_tEEEEEC2ERKSH_RKSM_) ;  /* 0xfffde74000007944 */ /* 0x008fea0003c3ffff */
[----:B------:R2:W5:Y:S04]  /*2c3d0*/  LDL.64 R60, [R24+0xb8] ;  /* 0x0000b800183c7983 */ /* 0x0005680000100a00 */
[----:B-1----:R2:W5:Y:S01]  /*2c3e0*/  LDL.64 R2, [R14] ;  /* 0x000000000e027983 */ /* 0x0025620000100a00 */
[----:B------:R-:W-:-:S03]  /*2c3f0*/  MOV R6, 0x2c410 ;  /* 0x0002c41000067802 */ /* 0x000fc60000000f00 */
[----:B--2--5:R-:W-:Y:S05]  /*2c400*/  CALL.REL.NOINC `($_ZN7cutlass13device_kernelIN5flash19enable_sm80_to_sm89INS1_16FlashAttnBwdSm80INS1_25CollectiveMainloopBwdSm80ILi2ELi2EN4cute5tupleIJNS5_1CILi128EEES8_NS7_ILi64EEEEEENS_10bfloat16_tEfNS_4arch4Sm80ELb1ELb0ELb1ELb1ELb1ELb0ELb0ELb0ELi2ELi4ELi4ELi4ELb0EEENS1_21CollectiveEpilogueBwdISA_SB_SD_Li256ELb1ELb0ELi2EEENS1_25SingleTileBwdLPTSchedulerILb1ELi128ELb1EEEEEEEEEvNT_6ParamsE$_ZN4cute3eso3ESOILb1ELb0EJNS_6LayoutINS_5tupleIJNS3_IJNS_1CILi1EEENS3_IJNS4_ILi2EEES6_EEEEEES6_NS4_ILi4EEEEEENS3_IJNS3_IJNS4_ILi0EEENS3_IJS5_S9_EEEEEES6_NS4_ILi8EEEEEEEENS_10ViewEngineIPjEEEEC2ERKSG_RKSJ_) ;  /* 0xfffde6b000007944 */ /* 0x024fea0003c3ffff */
[----:B------:R-:W-:Y:S01]  /*2c410*/  ULDC.64 UR4, c[0x0][0x118] ;  /* 0x0000460000047ab9 */ /* 0x000fe20000000a00 */
[----:B------:R2:W5:Y:S04]  /*2c420*/  LDL.64 R52, [R14] ;  /* 0x000000000e347983 */ /* 0x0005680000100a00 */
[----:B-1----:R-:W3:Y:S04]  /*2c430*/  LD.E R4, [R60.64] ;  /* 0x000000043c047980 */ /* 0x002ee8000c101900 */
[----:B------:R-:W4:Y:S01]  /*2c440*/  LD.E R2, [R60.64+0x4] ;  /* 0x000004043c027980 */ /* 0x000f22000c101900 */
[----:B------:R-:W-:-:S03]  /*2c450*/  MOV R8, 0x2c490 ;  /* 0x0002c49000087802 */ /* 0x000fc60000000f00 */
[----:B---3--:R2:W-:Y:S04]  /*2c460*/  STL [R1+0x794], R4 ;  /* 0x0007940401007387 */ /* 0x0085e80000100800 */
[----:B----4-:R2:W-:Y:S02]  /*2c470*/  STL [R1+0x798], R2 ;  /* 0x0007980201007387 */ /* 0x0105e40000100800 */
[----:B--2--5:R-:W-:Y:S05]  /*2c480*/  CALL.REL.NOINC `($_ZN7cutlass13device_kernelIN5flash19enable_sm80_to_sm89INS1_16FlashAttnBwdSm80INS1_25CollectiveMainloopBwdSm80ILi2ELi2EN4cute5tupleIJNS5_1CILi128EEES8_NS7_ILi64EEEEEENS_10bfloat16_tEfNS_4arch4Sm80ELb1ELb0ELb1ELb1ELb1ELb0ELb0ELb0ELi2ELi4ELi4ELi4ELb0EEENS1_21CollectiveEpilogueBwdISA_SB_SD_Li256ELb1ELb0ELi2EEENS1_25SingleTileBwdLPTSchedulerILb1ELi128ELb1EEEEEEEEEvNT_6ParamsE$_ZZN4cute6upcastILi2ENS_5tupleIJNS1_IJNS_1CILi1EEENS1_IJNS2_ILi2EEES4_S4_EEEEEES4_NS1_IJS4_S4_EEEEEENS1_IJNS1_IJNS2_ILi0EEENS1_IJS3_NS2_ILi512EEEiEEEEEENS2_ILi4096EEENS1_IJiNS2_ILi8192EEEEEEEEEEEDaRKT0_RKT1_ENKUlRKT_RKT0_E_clIS6_SC_EEDaSP_SS_) ;  /* 0xfffe400000007944 */ /* 0x024fea0003c3ffff */
[----:B------:R2:W5:Y:S01]  /*2c490*/  LDL R3, [R1+0x798] ;  /* 0x0007980001037983 */ /* 0x0005620000100800 */
[----:B------:R-:W-:-:S03]  /*2c4a0*/  MOV R10, 0x2c4c0 ;  /* 0x0002c4c0000a7802 */ /* 0x000fc60000000f00 */
[----:B-12--5:R-:W-:Y:S05]  /*2c4b0*/  CALL.REL.NOINC `($_ZN7cutlass13device_kernelIN5flash19enable_sm80_to_sm89INS1_16FlashAttnBwdSm80INS1_25CollectiveMainloopBwdSm80ILi2ELi2EN4cute5tupleIJNS5_1CILi128EEES8_NS7_ILi64EEEEEENS_10bfloat16_tEfNS_4arch4Sm80ELb1ELb0ELb1ELb1ELb1ELb0ELb0ELb0ELi2ELi4ELi4ELi4ELb0EEENS1_21CollectiveEpilogueBwdISA_SB_SD_Li256ELb1ELb0ELi2EEENS1_25SingleTileBwdLPTSchedulerILb1ELi128ELb1EEEEEEEEEvNT_6ParamsE$_ZZN4cute6upcastILi2ENS_5tupleIJNS1_IJNS_1CILi1EEENS1_IJNS2_ILi2EEES4_S4_EEEEEES4_NS1_IJS4_S4_EEEEEENS1_IJNS1_IJNS2_ILi0EEENS1_IJS3_NS2_ILi512EEEiEEEEEENS2_ILi4096EEENS1_IJiNS2_ILi8192EEEEEEEEEEEDaRKT0_RKT1_ENKUlRKT_RKT0_E_clIS7_SF_EEDaSP_SS_) ;  /* 0xfffe40c000007944 */ /* 0x026fea0003c3ffff */
[----:B-----5:R2:W-:Y:S01]  /*2c4c0*/  STL [R1+0x750], R2 ;  /* 0x0007500201007387 */ /* 0x0205e20000100800 */
[----:B------:R-:W-:-:S03]  /*2c4d0*/  MOV R4, 0x2c4f0 ;  /* 0x0002c4f000047802 */ /* 0x000fc60000000f00 */
[----:B-12---:R-:W-:Y:S05]  /*2c4e0*/  CALL.REL.NOINC `($_ZN7cutlass13device_kernelIN5flash19enable_sm80_to_sm89INS1_16FlashAttnBwdSm80INS1_25CollectiveMainloopBwdSm80ILi2ELi2EN4cute5tupleIJNS5_1CILi128EEES8_NS7_ILi64EEEEEENS_10bfloat16_tEfNS_4arch4Sm80ELb1ELb0ELb1ELb1ELb1ELb0ELb0ELb0ELi2ELi4ELi4ELi4ELb0EEENS1_21CollectiveEpilogueBwdISA_SB_SD_Li256ELb1ELb0ELi2EEENS1_25SingleTileBwdLPTSchedulerILb1ELi128ELb1EEEEEEEEEvNT_6ParamsE$_ZN4cute3eso3ESOILb0ELb0EJNS_5tupleIJNS_1CILi0EEENS2_IJNS3_ILi1EEENS3_ILi256EEEiEEEEEENS3_ILi2048EEENS2_IJiNS3_ILi4096EEEEEEEEC2ERKS8_RKS9_RKSB_) ;  /* 0xfffdb0b000007944 */ /* 0x006fea0003c3ffff */
[----:B------:R2:W5:Y:S04]  /*2c4f0*/  LDL R5, [R14] ;  /* 0x000000000e057983 */ /* 0x0005680000100800 */
[----:B-1----:R2:W5:Y:S01]  /*2c500*/  LDL R3, [R14+0x4] ;  /* 0x000004000e037983 */ /* 0x0025620000100800 */
[----:B------:R-:W-:-:S03]  /*2c510*/  MOV R4, 0x2c530 ;  /* 0x0002c53000047802 */ /* 0x000fc60000000f00 */
[----:B--2--5:R-:W-:Y:S05]  /*2c520*/  CALL.REL.NOINC `($_ZN7cutlass13device_kernelIN5flash19enable_sm80_to_sm89INS1_16FlashAttnBwdSm80INS1_25CollectiveMainloopBwdSm80ILi2ELi2EN4cute5tupleIJNS5_1CILi128EEES8_NS7_ILi64EEEEEENS_10bfloat16_tEfNS_4arch4Sm80ELb1ELb0ELb1ELb1ELb1ELb0ELb0ELb0ELi2ELi4ELi4ELi4ELb0EEENS1_21CollectiveEpilogueBwdISA_SB_SD_Li256ELb1ELb0ELi2EEENS1_25SingleTileBwdLPTSchedulerILb1ELi128ELb1EEEEEEEEEvNT_6ParamsE$_ZN4cute5tupleIJNS0_IJNS0_IJNS_1CILi1EEENS0_IJS2_NS1_ILi2EEES3_EEEEEES3_NS0_IJS3_S3_EEEEEENS0_IJNS0_IJNS1_ILi0EEENS0_IJS2_NS1_ILi256EEEiEEEEEENS1_ILi2048EEENS0_IJiNS1_ILi4096EEEEEEEEEEEC2ERKS7_RKSF_) ;  /* 0xfffdfb1000007944 */ /* 0x024fea0003c3ffff */
[----:B------:R1:W5:Y:S04]  /*2c530*/  LDL R5, [R14] ;  /* 0x000000000e057983 */ /* 0x0003680000100800 */
[----:B------:R1:W5:Y:S01]  /*2c540*/  LDL R4, [R14+0x4] ;  /* 0x000004000e047983 */ /* 0x0003620000100800 */
[----:B------:R-:W-:-:S03]  /*2c550*/  MOV R6, 0x2c570 ;  /* 0x0002c57000067802 */ /* 0x000fc60000000f00 */
[----:B-1---5:R-:W-:Y:S05]  /*2c560*/  CALL.REL.NOINC `($_ZN7cutlass13device_kernelIN5flash19enable_sm80_to_sm89INS1_16FlashAttnBwdSm80INS1_25CollectiveMainloopBwdSm80ILi2ELi2EN4cute5tupleIJNS5_1CILi128EEES8_NS7_ILi64EEEEEENS_10bfloat16_tEfNS_4arch4Sm80ELb1ELb0ELb1ELb1ELb1ELb0ELb0ELb0ELi2ELi4ELi4ELi4ELb0EEENS1_21CollectiveEpilogueBwdISA_SB_SD_Li256ELb1ELb0ELi2EEENS1_25SingleTileBwdLPTSchedulerILb1ELi128ELb1EEEEEEEEEvNT_6ParamsE$_ZZN4cute7flattenINS_5tupleIJNS1_IJNS_1CILi0EEENS1_IJNS2_ILi1EEENS2_ILi512EEEiEEEEEENS2_ILi4096EEENS1_IJiNS2_ILi8192EEEEEEEEEEEDaRKT_ENKUlRKT_E_clIS7_EEDaSH_) ;  /* 0xfffe435000007944 */ /* 0x022fea0003c3ffff */
[----:B------:R2:W5:Y:S01]  /*2c570*/  LDL R3, [R1+0x798] ;  /* 0x0007980001037983 */ /* 0x0005620000100800 */
[----:B------:R-:W-:-:S03]  /*2c580*/  MOV R2, 0x2c5a0 ;  /* 0x0002c5a000027802 */ /* 0x000fc60000000f00 */
[----:B-12--5:R-:W-:Y:S05]  /*2c590*/  CALL.REL.NOINC `($_ZN7cutlass13device_kernelIN5flash19enable_sm80_to_sm89INS1_16FlashAttnBwdSm80INS1_25CollectiveMainloopBwdSm80ILi2ELi2EN4cute5tupleIJNS5_1CILi128EEES8_NS7_ILi64EEEEEENS_10bfloat16_tEfNS_4arch4Sm80ELb1ELb0ELb1ELb1ELb1ELb0ELb0ELb0ELi2ELi4ELi4ELi4ELb0EEENS1_21CollectiveEpilogueBwdISA_SB_SD_Li256ELb1ELb0ELi2EEENS1_25SingleTileBwdLPTSchedulerILb1ELi128ELb1EEEEEEEEEvNT_6ParamsE$_ZZN4cute7flattenINS_5tupleIJNS1_IJNS_1CILi0EEENS1_IJNS2_ILi1EEENS2_ILi512EEEiEEEEEENS2_ILi4096EEENS1_IJiNS2_ILi8192EEEEEEEEEEEDaRKT_ENKUlRKT_E_clISA_EEDaSH_) ;  /* 0xfffe43c000007944 */ /* 0x026fea0003c3ffff */
[----:B------:R1:W-:Y:S01]  /*2c5a0*/  STL [R14], R3 ;  /* 0x000000030e007387 */ /* 0x0003e20000100800 */
[----:B------:R-:W-:-:S03]  /*2c5b0*/  MOV R6, 0x2c5d0 ;  /* 0x0002c5d000067802 */ /* 0x000fc60000000f00 */
[----:B-1----:R-:W-:Y:S05]  /*2c5c0*/  CALL.REL.NOINC `($_ZN7cutlass13device_kernelIN5flash19enable_sm80_to_sm89INS1_16FlashAttnBwdSm80INS1_25CollectiveMainloopBwdSm80ILi2ELi2EN4cute5tupleIJNS5_1CILi128EEES8_NS7_ILi64EEEEEENS_10bfloat16_tEfNS_4arch4Sm80ELb1ELb0ELb1ELb1ELb1ELb0ELb0ELb0ELi2ELi4ELi4ELi4ELb0EEENS1_21CollectiveEpilogueBwdISA_SB_SD_Li256ELb1ELb0ELi2EEENS1_25SingleTileBwdLPTSchedulerILb1ELi128ELb1EEEEEEEEEvNT_6ParamsE$_ZZN4cute12filter_tupleINS_5tupleIJNS1_IJNS_1CILi0EEENS1_IJNS2_ILi1EEENS2_ILi512EEEiEEEEEENS2_ILi4096EEENS1_IJiNS2_ILi8192EEEEEEEEEZNS_7flattenISB_EEDaRKT_EUlRKT_E_EEDaSF_OT0_ENKUlDpSI_E_clIJNS1_IJS3_S4_S5_iEEENS1_IJS8_EEESA_EEEDaSM_) ;  /* 0xfffe068000007944 */ /* 0x002fea0003c3ffff */
[----:B------:R-:W-:Y:S02]  /*2c5d0*/  ULDC.64 UR4, c[0x0][0x118] ;  /* 0x0000460000047ab9 */ /* 0x000fe40000000a00 */
[----:B------:R1:W5:Y:S01]  /*2c5e0*/  LD.E.64 R2, [R60.64+0x8] ;  /* 0x000008043c027980 */ /* 0x000362000c101b00 */
[----:B------:R-:W-:-:S02]  /*2c5f0*/  MOV R9, R58 ;  /* 0x0000003a00097202 */ /* 0x000fc40000000f00 */
[----:B------:R-:W-:Y:S02]  /*2c600*/  MOV R8, 0x2c620 ;  /* 0x0002c62000087802 */ /* 0x000fe40000000f00 */
[----:B-1---5:R-:W-:Y:S05]  /*2c610*/  CALL.REL.NOINC `($_ZN7cutlass13device_kernelIN5flash19enable_sm80_to_sm89INS1_16FlashAttnBwdSm80INS1_25CollectiveMainloopBwdSm80ILi2ELi2EN4cute5tupleIJNS5_1CILi128EEES8_NS7_ILi64EEEEEENS_10bfloat16_tEfNS_4arch4Sm80ELb1ELb0ELb1ELb1ELb1ELb0ELb0ELb0ELi2ELi4ELi4ELi4ELb0EEENS1_21CollectiveEpilogueBwdISA_SB_SD_Li256ELb1ELb0ELi2EEENS1_25SingleTileBwdLPTSchedulerILb1ELi128ELb1EEEEEEEEEvNT_6ParamsE$_ZN4cute8smem_ptrIPN7cutlass10bfloat16_tEECI1NS_12iter_adaptorIS3_S4_EEES3_) ;  /* 0xfffe03e000007944 */ /* 0x022fea0003c3ffff */
[----:B-1----:R1:W5:Y:S01]  /*2c620*/  LDL.64 R2, [R14] ;  /* 0x000000000e027983 */ /* 0x0023620000100a00 */
[----:B------:R-:W-:-:S03]  /*2c630*/  MOV R8, 0x2c650 ;  /* 0x0002c65000087802 */ /* 0x000fc60000000f00 */
[----:B-1---5:R-:W-:Y:S05]  /*2c640*/  CALL.REL.NOINC `($_ZN7cutlass13device_kernelIN5flash19enable_sm80_to_sm89INS1_16FlashAttnBwdSm80INS1_25CollectiveMainloopBwdSm80ILi2ELi2EN4cute5tupleIJNS5_1CILi128EEES8_NS7_ILi64EEEEEENS_10bfloat16_tEfNS_4arch4Sm80ELb1ELb0ELb1ELb1ELb1ELb0ELb0ELb0ELi2ELi4ELi4ELi4ELb0EEENS1_21CollectiveEpilogueBwdISA_SB_SD_Li256ELb1ELb0ELi2EEENS1_25SingleTileBwdLPTSchedulerILb1ELi128ELb1EEEEEEEEEvNT_6ParamsE$_ZN4cute8smem_ptrIPjECI1NS_12iter_adaptorIS1_S2_EEES1_) ;  /* 0xfffe047000007944 */ /* 0x022fea0003c3ffff */
[----:B------:R-:W2:Y:S01]  /*2c650*/  LDL.64 R8, [R14] ;  /* 0x000000000e087983 */ /* 0x000ea20000100a00 */
[----:B-1----:R-:W-:Y:S01]  /*2c660*/  MOV R3, R4 ;  /* 0x0000000400037202 */ /* 0x002fe20000000f00 */
[----:B------:R-:W-:Y:S01]  /*2c670*/  IMAD.MOV.U32 R2, RZ, RZ, R5 ;  /* 0x000000ffff027224 */ /* 0x000fe200078e0005 */
[----:B------:R-:W-:Y:S01]  /*2c680*/  MOV R4, 0x2c6b0 ;  /* 0x0002c6b000047802 */ /* 0x000fe20000000f00 */
[----:B--2---:R1:W-:Y:S04]  /*2c690*/  STL.64 [R1+0x750], R8 ;  /* 0x0007500801007387 */ /* 0x0043e80000100a00 */
[----:B-1----:R-:W-:Y:S05]  /*2c6a0*/  CALL.REL.NOINC `($_ZN7cutlass13device_kernelIN5flash19enable_sm80_to_sm89INS1_16FlashAttnBwdSm80INS1_25CollectiveMainloopBwdSm80ILi2ELi2EN4cute5tupleIJNS5_1CILi128EEES8_NS7_ILi64EEEEEENS_10bfloat16_tEfNS_4arch4Sm80ELb1ELb0ELb1ELb1ELb1ELb0ELb0ELb0ELi2ELi4ELi4ELi4ELb0EEENS1_21CollectiveEpilogueBwdISA_SB_SD_Li256ELb1ELb0ELi2EEENS1_25SingleTileBwdLPTSchedulerILb1ELi128ELb1EEEEEEEEEvNT_6ParamsE$_ZN4cute3eso3ESOILb0ELb0EJNS_6LayoutINS_5tupleIJNS3_IJNS_1CILi1EEENS3_IJS5_NS4_ILi2EEES6_EEEEEES6_NS3_IJS6_S6_EEEEEENS3_IJNS3_IJNS4_ILi0EEENS3_IJS5_NS4_ILi256EEEiEEEEEENS4_ILi2048EEENS3_IJiNS4_ILi4096EEEEEEEEEEENS_10ViewEngineINS_8smem_ptrIPjEEEEEEC2ERKSJ_RKSO_) ;  /* 0xfffdb2b000007944 */ /* 0x002fea0003c3ffff */
        /* <DEDUP_REMOVED lines=224> */
[----:B---3--:R-:W-:Y:S05]  /*2d4b0*/  CALL.REL.NOINC `($_ZN7cutlass13device_kernelIN5flash19enable_sm80_to_sm89INS1_16FlashAttnBwdSm80INS1_25CollectiveMainloopBwdSm80ILi2ELi2EN4cute5tupleIJNS5_1CILi128EEES8_NS7_ILi64EEEEEENS_10bfloat16_tEfNS_4arch4Sm80ELb1ELb0ELb1ELb1ELb1ELb0ELb0ELb0ELi2ELi4ELi4ELi4ELb0EEENS1_21CollectiveEpilogueBwdISA_SB_SD_Li256ELb1ELb0ELi2EEENS1_25SingleTileBwdLPTSchedulerILb1ELi128ELb1EEEEEEEEEvNT_6ParamsE$_ZN4cute3eso3ESOILb1ELb0EJNS_6LayoutINS_5tupleIJNS3_IJNS_1CILi1EEENS3_IJNS4_ILi4EEENS4_ILi2EEEEEEEEES7_S6_EEENS3_IJNS3_IJNS4_ILi0EEENS3_IJS5_NS4_ILi8EEEEEEEEES6_NS4_ILi16EEEEEEEENS_10ViewEngineIPN7cutlass10bfloat16_tEEEEEC2ERKSH_RKSM_) ;  /* 0xfffdd65000007944 */ /* 0x008fea0003c3ffff */
[----:B-1----:R1:W5:Y:S04]  /*2d4c0*/  LDL.64 R52, [R24+0xc0] ;  /* 0x0000c00018347983 */ /* 0x0023680000100a00 */
[----:B------:R1:W5:Y:S01]  /*2d4d0*/  LDL.64 R2, [R14] ;  /* 0x000000000e027983 */ /* 0x0003620000100a00 */
[----:B------:R-:W-:-:S03]  /*2d4e0*/  MOV R6, 0x2d500 ;  /* 0x0002d50000067802 */ /* 0x000fc60000000f00 */
[----:B-1---5:R-:W-:Y:S05]  /*2d4f0*/  CALL.REL.NOINC `($_ZN7cutlass13device_kernelIN5flash19enable_sm80_to_sm89INS1_16FlashAttnBwdSm80INS1_25CollectiveMainloopBwdSm80ILi2ELi2EN4cute5tupleIJNS5_1CILi128EEES8_NS7_ILi64EEEEEENS_10bfloat16_tEfNS_4arch4Sm80ELb1ELb0ELb1ELb1ELb1ELb0ELb0ELb0ELi2ELi4ELi4ELi4ELb0EEENS1_21CollectiveEpilogueBwdISA_SB_SD_Li256ELb1ELb0ELi2EEENS1_25SingleTileBwdLPTSchedulerILb1ELi128ELb1EEEEEEEEEvNT_6ParamsE$_ZN4cute3eso3ESOILb1ELb0EJNS_6LayoutINS_5tupleIJNS3_IJNS_1CILi1EEENS3_IJNS4_ILi2EEES6_EEEEEES6_NS4_ILi4EEEEEENS3_IJNS3_IJNS4_ILi0EEENS3_IJS5_S9_EEEEEES6_NS4_ILi8EEEEEEEENS_10ViewEngineIPjEEEEC2ERKSG_RKSJ_) ;  /* 0xfffdd5c000007944 */ /* 0x022fea0003c3ffff */
        /* <DEDUP_REMOVED lines=118> */
[----:B----45:R-:W-:Y:S05]  /*2dc60*/  CALL.REL.NOINC `($_ZN7cutlass13device_kernelIN5flash19enable_sm80_to_sm89INS1_16FlashAttnBwdSm80INS1_25CollectiveMainloopBwdSm80ILi2ELi2EN4cute5tupleIJNS5_1CILi128EEES8_NS7_ILi64EEEEEENS_10bfloat16_tEfNS_4arch4Sm80ELb1ELb0ELb1ELb1ELb1ELb0ELb0ELb0ELi2ELi4ELi4ELi4ELb0EEENS1_21CollectiveEpilogueBwdISA_SB_SD_Li256ELb1ELb0ELi2EEENS1_25SingleTileBwdLPTSchedulerILb1ELi128ELb1EEEEEEEEEvNT_6ParamsE$_ZN4cute8smem_ptrIPN7cutlass10bfloat16_tEECI1NS_12iter_adaptorIS3_S4_EEES3_) ;  /* 0xfffded9000007944 */ /* 0x030fea0003c3ffff */
[----:B-1----:R1:W5:Y:S01]  /*2dc70*/  LDL.64 R2, [R1+0x758] ;  /* 0x0007580001027983 */ /* 0x0023620000100a00 */
[----:B------:R-:W-:-:S03]  /*2dc80*/  MOV R6, 0x2dca0 ;  /* 0x0002dca000067802 */ /* 0x000fc60000000f00 */
[----:B-1---5:R-:W-:Y:S05]  /*2dc90*/  CALL.REL.NOINC `($_ZN7cutlass13device_kernelIN5flash19enable_sm80_to_sm89INS1_16FlashAttnBwdSm80INS1_25CollectiveMainloopBwdSm80ILi2ELi2EN4cute5tupleIJNS5_1CILi128EEES8_NS7_ILi64EEEEEENS_10bfloat16_tEfNS_4arch4Sm80ELb1ELb0ELb1ELb1ELb1ELb0ELb0ELb0ELi2ELi4ELi4ELi4ELb0EEENS1_21CollectiveEpilogueBwdISA_SB_SD_Li256ELb1ELb0ELi2EEENS1_25SingleTileBwdLPTSchedulerILb1ELi128ELb1EEEEEEEEEvNT_6ParamsE$_ZN4cute3eso3ESOILb1ELb0EJNS_14ComposedLayoutINS_7SwizzleILi3ELi3ELi3EEENS_1CILj0EEENS_6LayoutINS_5tupleIJNS5_ILi64EEENS5_ILi128EEEEEENS8_IJNS5_ILi1EEES9_EEEEEEENS_10ViewEngineINS_8smem_ptrIPN7cutlass10bfloat16_tEEEEEEEC2ERKSF_RKSM_) ;  /* 0xfffdb39000007944 */ /* 0x022fea0003c3ffff */
[----:B-1----:R1:W5:Y:S01]  /*2dca0*/  LDL.64 R2, [R1+0x758] ;  /* 0x0007580001027983 */ /* 0x0023620000100a00 */
[----:B------:R-:W-:-:S03]  /*2dcb0*/  MOV R6, 0x2dcd0 ;  /* 0x0002dcd000067802 */ /* 0x000fc60000000f00 */
[----:B-1---5:R-:W-:Y:S05]  /*2dcc0*/  CALL.REL.NOINC `($_ZN7cutlass13device_kernelIN5flash19enable_sm80_to_sm89INS1_16FlashAttnBwdSm80INS1_25CollectiveMainloopBwdSm80ILi2ELi2EN4cute5tupleIJNS5_1CILi128EEES8_NS7_ILi64EEEEEENS_10bfloat16_tEfNS_4arch4Sm80ELb1ELb0ELb1ELb1ELb1ELb0ELb0ELb0ELi2ELi4ELi4ELi4ELb0EEENS1_21CollectiveEpilogueBwdISA_SB_SD_Li256ELb1ELb0ELi2EEENS1_25SingleTileBwdLPTSchedulerILb1ELi128ELb1EEEEEEEEEvNT_6ParamsE$_ZN4cute3eso3ESOILb1ELb0EJNS_14ComposedLayoutINS_7SwizzleILi3ELi3ELi3EEENS_1CILj0EEENS_6LayoutINS_5tupleIJNS8_IJNS8_IJNS5_ILi4EEENS5_ILi8EEEEEENS8_IJNS5_ILi2EEENS5_ILi1EEEEEEEEENS8_IJNS8_IJSC_SC_EEESB_EEEEEENS8_IJNS8_IJNS8_IJNS5_ILi128EEESD_EEENS8_IJSA_NS5_ILi0EEEEEEEEENS8_IJNS8_IJNS5_ILi64EEENS5_ILi512EEEEEENS8_IJNS5_ILi16EEENS5_ILi1024EEEEEEEEEEEEEEEENS_10ViewEngineINS_8smem_ptrIPN7cutlass10bfloat16_tEEEEEEEC2ERKSX_RKS14_) ;  /* 0xfffdb40000007944 */ /* 0x022fea0003c3ffff */
        /* <DEDUP_REMOVED lines=23> */
[----:B------:R2:W-:Y:S01]  /*2de40*/  STL [R14], R2 ;  /* 0x000000020e007387 */ /* 0x0005e20000100800 */
[----:B------:R-:W-:Y:S02]  /*2de50*/  MOV R4, R58 ;  /* 0x0000003a00047202 */ /* 0x000fe40000000f00 */
[----:B------:R-:W-:Y:S01]  /*2de60*/  MOV R8, 0x2de90 ;  /* 0x0002de9000087802 */ /* 0x000fe20000000f00 */
[----:B------:R2:W-:Y:S04]  /*2de70*/  STL [R14+0x4], R3 ;  /* 0x000004030e007387 */ /* 0x0005e80000100800 */
[----:B-12---:R-:W-:Y:S05]  /*2de80*/  CALL.REL.NOINC `($_ZN7cutlass13device_kernelIN5flash19enable_sm80_to_sm89INS1_16FlashAttnBwdSm80INS1_25CollectiveMainloopBwdSm80ILi2ELi2EN4cute5tupleIJNS5_1CILi128EEES8_NS7_ILi64EEEEEENS_10bfloat16_tEfNS_4arch4Sm80ELb1ELb0ELb1ELb1ELb1ELb0ELb0ELb0ELi2ELi4ELi4ELi4ELb0EEENS1_21CollectiveEpilogueBwdISA_SB_SD_Li256ELb1ELb0ELi2EEENS1_25SingleTileBwdLPTSchedulerILb1ELi128ELb1EEEEEEEEEvNT_6ParamsE$_ZZN4cute12filter_tupleINS_5tupleIJNS1_IJiNS1_IJiNS_1CILi0EEEEEEEEENS1_IJNS_10UnderscoreENS1_IJS6_S6_EEEEEEEEES9_ZNS_4diceIS9_S9_EEDaRKT_RKT0_EUlRKT_RKT0_E_EEDaSD_SG_OT1_ENKUlDpSJ_E_clIJNS1_IJiiS3_EEENS1_IJEEEEEEDaSQ_) ;  /* 0xfffdee3000007944 */ /* 0x006fea0003c3ffff */
[----:B------:R-:W-:Y:S02]  /*2de90*/  MOV R72, 0x2deb0 ;  /* 0x0002deb000487802 */ /* 0x000fe40000000f00 */
[----:B-12--5:R-:W-:Y:S05]  /*2dea0*/  CALL.REL.NOINC `($_ZN7cutlass13device_kernelIN5flash19enable_sm80_to_sm89INS1_16FlashAttnBwdSm80INS1_25CollectiveMainloopBwdSm80ILi2ELi2EN4cute5tupleIJNS5_1CILi128EEES8_NS7_ILi64EEEEEENS_10bfloat16_tEfNS_4arch4Sm80ELb1ELb0ELb1ELb1ELb1ELb0ELb0ELb0ELi2ELi4ELi4ELi4ELb0EEENS1_21CollectiveEpilogueBwdISA_SB_SD_Li256ELb1ELb0ELi2EEENS1_25SingleTileBwdLPTSchedulerILb1ELi128ELb1EEEEEEEEEvNT_6ParamsE$_ZZN4cute7idx2crdINS_5tupleIJiiNS_1CILi0EEEEEENS1_IJNS1_IJNS2_ILi4EEENS2_ILi8EEEEEENS2_ILi2EEENS2_ILi1EEEEEEEEDaRKT_RKT0_ENKUlRKT_RKT0_E_clIiS7_EEDaSJ_SM_) ;  /* 0xfffe2b6000007944 */ /* 0x026fea0003c3ffff */
[----:B------:R-:W-:Y:S02]  /*2deb0*/  MOV R2, 0x2ded0 ;  /* 0x0002ded000027802 */ /* 0x000fe40000000f00 */
[----:B-1----:R-:W-:Y:S05]  /*2dec0*/  CALL.REL.NOINC `($_ZN7cutlass13device_kernelIN5flash19enable_sm80_to_sm89INS1_16FlashAttnBwdSm80INS1_25CollectiveMainloopBwdSm80ILi2ELi2EN4cute5tupleIJNS5_1CILi128EEES8_NS7_ILi64EEEEEENS_10bfloat16_tEfNS_4arch4Sm80ELb1ELb0ELb1ELb1ELb1ELb0ELb0ELb0ELi2ELi4ELi4ELi4ELb0EEENS1_21CollectiveEpilogueBwdISA_SB_SD_Li256ELb1ELb0ELi2EEENS1_25SingleTileBwdLPTSchedulerILb1ELi128ELb1EEEEEEEEEvNT_6ParamsE$_ZZN4cute7idx2crdINS_5tupleIJiiNS_1CILi0EEEEEENS1_IJNS1_IJNS2_ILi4EEENS2_ILi8EEEEEENS2_ILi2EEENS2_ILi1EEEEEEEEDaRKT_RKT0_ENKUlRKT_RKT0_E_clIiS8_EEDaSJ_SM_) ;  /* 0xfffe2f6000007944 */ /* 0x002fea0003c3ffff */
[----:B------:R1:W-:Y:S01]  /*2ded0*/  STL [R14], R6 ;  /* 0x000000060e007387 */ /* 0x0003e20000100800 */
[----:B------:R-:W-:Y:S02]  /*2dee0*/  MOV R2, R58 ;  /* 0x0000003a00027202 */ /* 0x000fe40000000f00 */
[----:B------:R-:W-:-:S02]  /*2def0*/  MOV R72, 0x2df10 ;  /* 0x0002df1000487802 */ /* 0x000fc40000000f00 */
[----:B-1----:R-:W-:Y:S05]  /*2df00*/  CALL.REL.NOINC `($_ZN7cutlass13device_kernelIN5flash19enable_sm80_to_sm89INS1_16FlashAttnBwdSm80INS1_25CollectiveMainloopBwdSm80ILi2ELi2EN4cute5tupleIJNS5_1CILi128EEES8_NS7_ILi64EEEEEENS_10bfloat16_tEfNS_4arch4Sm80ELb1ELb0ELb1ELb1ELb1ELb0ELb0ELb0ELi2ELi4ELi4ELi4ELb0EEENS1_21CollectiveEpilogueBwdISA_SB_SD_Li256ELb1ELb0ELi2EEENS1_25SingleTileBwdLPTSchedulerILb1ELi128ELb1EEEEEEEEEvNT_6ParamsE$_ZZN4cute9transformINS_5tupleIJiiNS_1CILi0EEEEEENS1_IJNS1_IJNS2_ILi4EEENS2_ILi8EEEEEENS2_ILi2EEENS2_ILi1EEEEEEZNS_7idx2crdIS4_SA_EEDaRKT_RKT0_EUlRKT_RKT0_E_EEDaSE_SH_OT1_ENKUlDpSK_E_clIJNS1_IJiiEEEiS3_EEEDaSR_) ;  /* 0xfffe364000007944 */ /* 0x002fea0003c3ffff */
[----:B------:R-:W-:Y:S02]  /*2df10*/  MOV R6, 0x2df30 ;  /* 0x0002df3000067802 */ /* 0x000fe40000000f00 */
[----:B--2--5:R-:W-:Y:S05]  /*2df20*/  CALL.REL.NOINC `($_ZN7cutlass13device_kernelIN5flash19enable_sm80_to_sm89INS1_16FlashAttnBwdSm80INS1_25CollectiveMainloopBwdSm80ILi2ELi2EN4cute5tupleIJNS5_1CILi128EEES8_NS7_ILi64EEEEEENS_10bfloat16_tEfNS_4arch4Sm80ELb1ELb0ELb1ELb1ELb1ELb0ELb0ELb0ELi2ELi4ELi4ELi4ELb0EEENS1_21CollectiveEpilogueBwdISA_SB_SD_Li256ELb1ELb0ELi2EEENS1_25SingleTileBwdLPTSchedulerILb1ELi128ELb1EEEEEEEEEvNT_6ParamsE$_ZZN4cute13to_mixed_bitsINS_5tupleIJNS1_IJNS_1CILi4EEENS2_ILi8EEEEEENS2_ILi2EEENS2_ILi1EEEEEENS1_IJNS1_IJNS2_ILi128EEENS2_ILi0EEEEEES4_SA_EEENS1_IJNS1_IJiiEEEiSA_EEEEEDaRKT_RKT0_RKT1_ENKUlRKT_RKT0_RKT1_E_clIS5_SB_SD_EEDaSQ_ST_SW_) ;  /* 0xfffdf81000007944 */ /* 0x024fea0003c3ffff */
[----:B------:R-:W-:Y:S02]  /*2df30*/  MOV R6, 0x2df50 ;  /* 0x0002df5000067802 */ /* 0x000fe40000000f00 */
[----:B------:R-:W-:Y:S05]  /*2df40*/  CALL.REL.NOINC `($_ZN7cutlass13device_kernelIN5flash19enable_sm80_to_sm89INS1_16FlashAttnBwdSm80INS1_25CollectiveMainloopBwdSm80ILi2ELi2EN4cute5tupleIJNS5_1CILi128EEES8_NS7_ILi64EEEEEENS_10bfloat16_tEfNS_4arch4Sm80ELb1ELb0ELb1ELb1ELb1ELb0ELb0ELb0ELi2ELi4ELi4ELi4ELb0EEENS1_21CollectiveEpilogueBwdISA_SB_SD_Li256ELb1ELb0ELi2EEENS1_25SingleTileBwdLPTSchedulerILb1ELi128ELb1EEEEEEEEEvNT_6ParamsE$_ZZN4cute13to_mixed_bitsINS_5tupleIJNS1_IJNS_1CILi4EEENS2_ILi8EEEEEENS2_ILi2EEENS2_ILi1EEEEEENS1_IJNS1_IJNS2_ILi128EEENS2_ILi0EEEEEES4_SA_EEENS1_IJNS1_IJiiEEEiSA_EEEEEDaRKT_RKT0_RKT1_ENKUlRKT_RKT0_RKT1_E_clIS6_S4_iEEDaSQ_ST_SW_) ;  /* 0xfffdf87000007944 */ /* 0x000fea0003c3ffff */
[----:B------:R-:W-:Y:S02]  /*2df50*/  MOV R5, R2 ;  /* 0x0000000200057202 */ /* 0x000fe40000000f00 */
[----:B------:R-:W-:-:S02]  /*2df60*/  MOV R2, 0x2df80 ;  /* 0x0002df8000027802 */ /* 0x000fc40000000f00 */
[----:B------:R-:W-:Y:S05]  /*2df70*/  CALL.REL.NOINC `($_ZN7cutlass13device_kernelIN5flash19enable_sm80_to_sm89INS1_16FlashAttnBwdSm80INS1_25CollectiveMainloopBwdSm80ILi2ELi2EN4cute5tupleIJNS5_1CILi128EEES8_NS7_ILi64EEEEEENS_10bfloat16_tEfNS_4arch4Sm80ELb1ELb0ELb1ELb1ELb1ELb0ELb0ELb0ELi2ELi4ELi4ELi4ELb0EEENS1_21CollectiveEpilogueBwdISA_SB_SD_Li256ELb1ELb0ELi2EEENS1_25SingleTileBwdLPTSchedulerILb1ELi128ELb1EEEEEEEEEvNT_6ParamsE$_ZZN4cute13to_mixed_bitsINS_5tupleIJNS1_IJNS_1CILi4EEENS2_ILi8EEEEEENS2_ILi2EEENS2_ILi1EEEEEENS1_IJNS1_IJNS2_ILi128EEENS2_ILi0EEEEEES4_SA_EEENS1_IJNS1_IJiiEEEiSA_EEEEEDaRKT_RKT0_RKT1_ENKUlDpRKT_E_clIJNS_9MixedBitsILj0ELj384EEENSU_ILj0ELj8EEENS2_ILj0EEEEEEDaSR_) ;  /* 0xfffdf78000007944 */ /* 0x000fea0003c3ffff */
        /* <DEDUP_REMOVED lines=13> */
[----:B-1----:R-:W-:Y:S05]  /*2e050*/  CALL.REL.NOINC `($_ZN7cutlass13device_kernelIN5flash19enable_sm80_to_sm89INS1_16FlashAttnBwdSm80INS1_25CollectiveMainloopBwdSm80ILi2ELi2EN4cute5tupleIJNS5_1CILi128EEES8_NS7_ILi64EEEEEENS_10bfloat16_tEfNS_4arch4Sm80ELb1ELb0ELb1ELb1ELb1ELb0ELb0ELb0ELi2ELi4ELi4ELi4ELb0EEENS1_21CollectiveEpilogueBwdISA_SB_SD_Li256ELb1ELb0ELi2EEENS1_25SingleTileBwdLPTSchedulerILb1ELi128ELb1EEEEEEEEEvNT_6ParamsE$_ZN4cute3eso3ESOILb1ELb0EJNS_1CILi8EEEiiEEC2ERKS3_RKiS8_) ;  /* 0xfffdb9d000007944 */ /* 0x002fea0003c3ffff */
[----:B-1----:R1:W5:Y:S01]  /*2e060*/  LDL.64 R2, [R1+0x758] ;  /* 0x0007580001027983 */ /* 0x0023620000100a00 */
[----:B------:R-:W-:Y:S01]  /*2e070*/  IMAD.MOV.U32 R5, RZ, RZ, 0x48 ;  /* 0x00000048ff057424 */ /* 0x000fe200078e00ff */
[----:B------:R-:W-:Y:S01]  /*2e080*/  LOP3.LUT P0, RZ, R11, 0x8, RZ, 0xc0, !PT ;  /* 0x000000080bff7812 */ /* 0x000fe2000780c0ff */
[----:B------:R-:W-:Y:S01]  /*2e090*/  IMAD.MOV.U32 R60, RZ, RZ, R23 ;  /* 0x000000ffff3c7224 */ /* 0x000fe200078e0017 */
[----:B------:R-:W-:-:S02]  /*2e0a0*/  MOV R6, 0x2e0d0 ;  /* 0x0002e0d000067802 */ /* 0x000fc40000000f00 */
[----:B------:R-:W-:-:S04]  /*2e0b0*/  SEL R5, R5, 0x38, !P0 ;  /* 0x0000003805057807 */ /* 0x000fc80004000000 */
[----:B-1---5:R-:W-:Y:S05]  /*2e0c0*/  CALL.REL.NOINC `($_ZN7cutlass13device_kernelIN5flash19enable_sm80_to_sm89INS1_16FlashAttnBwdSm80INS1_25CollectiveMainloopBwdSm80ILi2ELi2EN4cute5tupleIJNS5_1CILi128EEES8_NS7_ILi64EEEEEENS_10bfloat16_tEfNS_4arch4Sm80ELb1ELb0ELb1ELb1ELb1ELb0ELb0ELb0ELi2ELi4ELi4ELi4ELb0EEENS1_21CollectiveEpilogueBwdISA_SB_SD_Li256ELb1ELb0ELi2EEENS1_25SingleTileBwdLPTSchedulerILb1ELi128ELb1EEEEEEEEEvNT_6ParamsE$_ZN4cute3eso3ESOILb0ELb1EJiNS_1CILi144EEENS2_ILi288EEEEEC2ERKiRKS3_RKS4_) ;  /* 0xfffdab3000007944 */ /* 0x022fea0003c3ffff */
[----:B-1----:R-:W2:Y:S01]  /*2e0d0*/  LDL R4, [R1+0x758] ;  /* 0x0007580001047983 */ /* 0x002ea20000100800 */
[----:B------:R-:W-:Y:S01]  /*2e0e0*/  IMAD.MOV.U32 R60, RZ, RZ, R23 ;  /* 0x000000ffff3c7224 */ /* 0x000fe200078e0017 */
[----:B------:R-:W-:Y:S02]  /*2e0f0*/  MOV R70, R12 ;  /* 0x0000000c00467202 */ /* 0x000fe40000000f00 */
[----:B------:R-:W-:Y:S01]  /*2e100*/  MOV R6, 0x2e130 ;  /* 0x0002e13000067802 */ /* 0x000fe20000000f00 */
[----:B--2---:R1:W-:Y:S04]  /*2e110*/  STL [R1+0x790], R4 ;  /* 0x0007900401007387 */ /* 0x0043e80000100800 */
[----:B-1----:R-:W-:Y:S05]  /*2e120*/  CALL.REL.NOINC `($_ZN7cutlass13device_kernelIN5flash19enable_sm80_to_sm89INS1_16FlashAttnBwdSm80INS1_25CollectiveMainloopBwdSm80ILi2ELi2EN4cute5tupleIJNS5_1CILi128EEES8_NS7_ILi64EEEEEENS_10bfloat16_tEfNS_4arch4Sm80ELb1ELb0ELb1ELb1ELb1ELb0ELb0ELb0ELi2ELi4ELi4ELi4ELb0EEENS1_21CollectiveEpilogueBwdISA_SB_SD_Li256ELb1ELb0ELi2EEENS1_25SingleTileBwdLPTSchedulerILb1ELi128ELb1EEEEEEEEEvNT_6ParamsE$_ZN4cute3eso3ESOILb1ELb0EJNS_1CILi1EEENS_5tupleIJNS2_ILi8EEEiiEEENS2_ILi64EEENS4_IJiNS2_ILi144EEENS2_ILi288EEEEEENS2_ILi512EEEEEC2ERKS3_RKS6_RKS7_RKSA_RKSB_) ;  /* 0xfffdb3b000007944 */ /* 0x002fea0003c3ffff */
[----:B-1----:R1:W5:Y:S04]  /*2e130*/  LDL R5, [R1+0x760] ;  /* 0x0007600001057983 */ /* 0x0023680000100800 */
[----:B------:R1:W5:Y:S01]  /*2e140*/  LDL.64 R2, [R1+0x758] ;  /* 0x0007580001027983 */ /* 0x0003620000100a00 */
[----:B------:R-:W-:-:S02]  /*2e150*/  MOV R60, R23 ;  /* 0x00000017003c7202 */ /* 0x000fc40000000f00 */
[----:B------:R-:W-:Y:S02]  /*2e160*/  MOV R6, 0x2e180 ;  /* 0x0002e18000067802 */ /* 0x000fe40000000f00 */
[----:B-1---5:R-:W-:Y:S05]  /*2e170*/  CALL.REL.NOINC `($_ZN7cutlass13device_kernelIN5flash19enable_sm80_to_sm89INS1_16FlashAttnBwdSm80INS1_25CollectiveMainloopBwdSm80ILi2ELi2EN4cute5tupleIJNS5_1CILi128EEES8_NS7_ILi64EEEEEENS_10bfloat16_tEfNS_4arch4Sm80ELb1ELb0ELb1ELb1ELb1ELb0ELb0ELb0ELi2ELi4ELi4ELi4ELb0EEENS1_21CollectiveEpilogueBwdISA_SB_SD_Li256ELb1ELb0ELi2EEENS1_25SingleTileBwdLPTSchedulerILb1ELi128ELb1EEEEEEEEEvNT_6ParamsE$_ZN4cute5tupleIJNS0_IJNS_1CILi8EEENS0_IJNS1_ILi2EEES3_S3_EEENS1_ILi1EEES4_S5_EEENS0_IJS5_NS0_IJS2_iiEEENS1_ILi64EEENS0_IJiNS1_ILi144EEENS1_ILi288EEEEEENS1_ILi512EEEEEEEEC2ERKS6_RKSD_) ;  /* 0xfffde4c000007944 */ /* 0x022fea0003c3ffff */
[----:B------:R1:W5:Y:S04]  /*2e180*/  LDL R6, [R1+0x760] ;  /* 0x0007600001067983 */ /* 0x0003680000100800 */
[----:B------:R1:W5:Y:S01]  /*2e190*/  LDL.64 R2, [R1+0x758] ;  /* 0x0007580001027983 */ /* 0x0003620000100a00 */
[----:B------:R-:W-:-:S03]  /*2e1a0*/  MOV R4, 0x2e1c0 ;  /* 0x0002e1c000047802 */ /* 0x000fc60000000f00 */
[----:B-1---5:R-:W-:Y:S05]  /*2e1b0*/  CALL.REL.NOINC `($_ZN7cutlass13device_kernelIN5flash19enable_sm80_to_sm89INS1_16FlashAttnBwdSm80INS1_25CollectiveMainloopBwdSm80ILi2ELi2EN4cute5tupleIJNS5_1CILi128EEES8_NS7_ILi64EEEEEENS_10bfloat16_tEfNS_4arch4Sm80ELb1ELb0ELb1ELb1ELb1ELb0ELb0ELb0ELi2ELi4ELi4ELi4ELb0EEENS1_21CollectiveEpilogueBwdISA_SB_SD_Li256ELb1ELb0ELi2EEENS1_25SingleTileBwdLPTSchedulerILb1ELi128ELb1EEEEEEEEEvNT_6ParamsE$_ZZN4cute7flattenINS_5tupleIJNS_1CILi1EEENS1_IJNS2_ILi8EEEiiEEENS2_ILi64EEENS1_IJiNS2_ILi144EEENS2_ILi288EEEEEENS2_ILi512EEEEEEEEDaRKT_ENKUlRKT_E_clIS5_EEDaSH_) ;  /* 0xfffe27d000007944 */ /* 0x022fea0003c3ffff */
[----:B------:R1:W-:Y:S01]  /*2e1c0*/  STL [R14], R2 ;  /* 0x000000020e007387 */ /* 0x0003e20000100800 */
[----:B------:R-:W-:Y:S02]  /*2e1d0*/  MOV R5, R6 ;  /* 0x0000000600057202 */ /* 0x000fe40000000f00 */
[----:B------:R-:W-:Y:S01]  /*2e1e0*/  MOV R4, 0x2e210 ;  /* 0x0002e21000047802 */ /* 0x000fe20000000f00 */
[----:B------:R1:W-:Y:S04]  /*2e1f0*/  STL [R14+0x4], R3 ;  /* 0x000004030e007387 */ /* 0x0003e80000100800 */
[----:B-1----:R-:W-:Y:S05]  /*2e200*/  CALL.REL.NOINC `($_ZN7cutlass13device_kernelIN5flash19enable_sm80_to_sm89INS1_16FlashAttnBwdSm80INS1_25CollectiveMainloopBwdSm80ILi2ELi2EN4cute5tupleIJNS5_1CILi128EEES8_NS7_ILi64EEEEEENS_10bfloat16_tEfNS_4arch4Sm80ELb1ELb0ELb1ELb1ELb1ELb0ELb0ELb0ELi2ELi4ELi4ELi4ELb0EEENS1_21CollectiveEpilogueBwdISA_SB_SD_Li256ELb1ELb0ELi2EEENS1_25SingleTileBwdLPTSchedulerILb1ELi128ELb1EEEEEEEEEvNT_6ParamsE$_ZZN4cute7flattenINS_5tupleIJNS_1CILi1EEENS1_IJNS2_ILi8EEEiiEEENS2_ILi64EEENS1_IJiNS2_ILi144EEENS2_ILi288EEEEEENS2_ILi512EEEEEEEEDaRKT_ENKUlRKT_E_clIS9_EEDaSH_) ;  /* 0xfffe27a000007944 */ /* 0x002fea0003c3ffff */
[----:B------:R1:W-:Y:S01]  /*2e210*/  STL [R1+0x794], R2 ;  /* 0x0007940201007387 */ /* 0x0003e20000100800 */
[----:B------:R-:W-:Y:S01]  /*2e220*/  IMAD.MOV.U32 R60, RZ, RZ, R58 ;  /* 0x000000ffff3c7224 */ /* 0x000fe200078e003a */
[----:B------:R-:W-:-:S02]  /*2e230*/  MOV R67, R42 ;  /* 0x0000002a00437202 */ /* 0x000fc40000000f00 */
[----:B------:R-:W-:Y:S02]  /*2e240*/  MOV R4, 0x2e260 ;  /* 0x0002e26000047802 */ /* 0x000fe40000000f00 */
[----:B-1----:R-:W-:Y:S05]  /*2e250*/  CALL.REL.NOINC `($_ZN7cutlass13device_kernelIN5flash19enable_sm80_to_sm89INS1_16FlashAttnBwdSm80INS1_25CollectiveMainloopBwdSm80ILi2ELi2EN4cute5tupleIJNS5_1CILi128EEES8_NS7_ILi64EEEEEENS_10bfloat16_tEfNS_4arch4Sm80ELb1ELb0ELb1ELb1ELb1ELb0ELb0ELb0ELi2ELi4ELi4ELi4ELb0EEENS1_21CollectiveEpilogueBwdISA_SB_SD_Li256ELb1ELb0ELi2EEENS1_25SingleTileBwdLPTSchedulerILb1ELi128ELb1EEEEEEEEEvNT_6ParamsE$_ZZN4cute12filter_tupleINS_5tupleIJNS_1CILi1EEENS1_IJNS2_ILi8EEEiiEEENS2_ILi64EEENS1_IJiNS2_ILi144EEENS2_ILi288EEEEEENS2_ILi512EEEEEEZNS_7flattenISB_EEDaRKT_EUlRKT_E_EEDaSF_OT0_ENKUlDpSI_E_clIJNS1_IJS3_EEES5_NS1_IJS6_EEES9_NS1_IJSA_EEEEEEDaSM_) ;  /* 0xfffdf03000007944 */ /* 0x002fea0003c3ffff */
[----:B------:R-:W-:Y:S02]  /*2e260*/  MOV R60, R23 ;  /* 0x00000017003c7202 */ /* 0x000fe40000000f00 */
[----:B------:R-:W-:Y:S02]  /*2e270*/  MOV R6, 0x2e290 ;  /* 0x0002e29000067802 */ /* 0x000fe40000000f00 */
[----:B--2--5:R-:W-:Y:S05]  /*2e280*/  CALL.REL.NOINC `($_ZN7cutlass13device_kernelIN5flash19enable_sm80_to_sm89INS1_16FlashAttnBwdSm80INS1_25CollectiveMainloopBwdSm80ILi2ELi2EN4cute5tupleIJNS5_1CILi128EEES8_NS7_ILi64EEEEEENS_10bfloat16_tEfNS_4arch4Sm80ELb1ELb0ELb1ELb1ELb1ELb0ELb0ELb0ELi2ELi4ELi4ELi4ELb0EEENS1_21CollectiveEpilogueBwdISA_SB_SD_Li256ELb1ELb0ELi2EEENS1_25SingleTileBwdLPTSchedulerILb1ELi128ELb1EEEEEEEEEvNT_6ParamsE$_ZN4cute3eso3ESOILb0ELb1EJiNS_1CILi144EEENS2_ILi512EEEEEC2ERKiRKS3_RKS4_) ;  /* 0xfffda9c000007944 */ /* 0x024fea0003c3ffff */
[----:B------:R-:W2:Y:S01]  /*2e290*/  LDL R6, [R1+0x758] ;  /* 0x0007580001067983 */ /* 0x000ea20000100800 */
[----:B-1----:R-:W-:Y:S01]  /*2e2a0*/  IMAD.MOV.U32 R4, RZ, RZ, R44 ;  /* 0x000000ffff047224 */ /* 0x002fe200078e002c */
[----:B------:R-:W-:Y:S02]  /*2e2b0*/  MOV R60, R23 ;  /* 0x00000017003c7202 */ /* 0x000fe40000000f00 */
[----:B------:R-:W-:Y:S01]  /*2e2c0*/  MOV R8, 0x2e2f0 ;  /* 0x0002e2f000087802 */ /* 0x000fe20000000f00 */
[----:B--2---:R1:W-:Y:S04]  /*2e2d0*/  STL [R1+0x11ec], R6 ;  /* 0x0011ec0601007387 */ /* 0x0043e80000100800 */
[----:B-1----:R-:W-:Y:S05]  /*2e2e0*/  CALL.REL.NOINC `($_ZN7cutlass13device_kernelIN5flash19enable_sm80_to_sm89INS1_16FlashAttnBwdSm80INS1_25CollectiveMainloopBwdSm80ILi2ELi2EN4cute5tupleIJNS5_1CILi128EEES8_NS7_ILi64EEEEEENS_10bfloat16_tEfNS_4arch4Sm80ELb1ELb0ELb1ELb1ELb1ELb0ELb0ELb0ELi2ELi4ELi4ELi4ELb0EEENS1_21CollectiveEpilogueBwdISA_SB_SD_Li256ELb1ELb0ELi2EEENS1_25SingleTileBwdLPTSchedulerILb1ELi128ELb1EEEEEEEEEvNT_6ParamsE$_ZN4cute3eso3ESOILb0ELb0EJiiNS_1CILi144EEENS2_ILi512EEEEEC2ERKiS7_RKS3_RKS4_) ;  /* 0xfffda24000007944 */ /* 0x002fea0003c3ffff */
[----:B-1----:R-:W2:Y:S01]  /*2e2f0*/  LDL.64 R4, [R1+0x758] ;  /* 0x0007580001047983 */ /* 0x002ea20000100a00 */
[----:B------:R-:W-:Y:S01]  /*2e300*/  IMAD.MOV.U32 R3, RZ, RZ, R16 ;  /* 0x000000ffff037224 */ /* 0x000fe200078e0010 */
[----:B------:R-:W-:Y:S01]  /*2e310*/  MOV R8, R43 ;  /* 0x0000002b00087202 */ /* 0x000fe20000000f00 */
[----:B------:R-:W-:Y:S01]  /*2e320*/  IMAD.MOV.U32 R67, RZ, RZ, R23 ;  /* 0x000000ffff437224 */ /* 0x000fe200078e0017 */
[----:B------:R-:W-:Y:S01]  /*2e330*/  MOV R6, 0x2e360 ;  /* 0x0002e36000067802 */ /* 0x000fe20000000f00 */
[----:B--2---:R1:W-:Y:S04]  /*2e340*/  STL.64 [R1+0x788], R4 ;  /* 0x0007880401007387 */ /* 0x0043e80000100a00 */
[----:B-1----:R-:W-:Y:S05]  /*2e350*/  CALL.REL.NOINC `($_ZN7cutlass13device_kernelIN5flash19enable_sm80_to_sm89INS1_16FlashAttnBwdSm80INS1_25CollectiveMainloopBwdSm80ILi2ELi2EN4cute5tupleIJNS5_1CILi128EEES8_NS7_ILi64EEEEEENS_10bfloat16_tEfNS_4arch4Sm80ELb1ELb0ELb1ELb1ELb1ELb0ELb0ELb0ELi2ELi4ELi4ELi4ELb0EEENS1_21CollectiveEpilogueBwdISA_SB_SD_Li256ELb1ELb0ELi2EEENS1_25SingleTileBwdLPTSchedulerILb1ELi128ELb1EEEEEEEEEvNT_6ParamsE$_ZN4cute3eso3ESOILb0ELb0EJiiiNS_1CILi144EEENS2_ILi512EEEEEC2ERKiS7_S7_RKS3_RKS4_) ;  /* 0xfffda48000007944 */ /* 0x002fea0003c3ffff */
        /* <DEDUP_REMOVED lines=9> */
[----:B-1----:R-:W-:Y:S05]  /*2e3f0*/  CALL.REL.NOINC `($_ZN7cutlass13device_kernelIN5flash19enable_sm80_to_sm89INS1_16FlashAttnBwdSm80INS1_25CollectiveMainloopBwdSm80ILi2ELi2EN4cute5tupleIJNS5_1CILi128EEES8_NS7_ILi64EEEEEENS_10bfloat16_tEfNS_4arch4Sm80ELb1ELb0ELb1ELb1ELb1ELb0ELb0ELb0ELi2ELi4ELi4ELi4ELb0EEENS1_21CollectiveEpilogueBwdISA_SB_SD_Li256ELb1ELb0ELi2EEENS1_25SingleTileBwdLPTSchedulerILb1ELi128ELb1EEEEEEEEEvNT_6ParamsE$_ZN4cute3eso3ESOILb1ELb0EJNS_1CILi8EEEiiiNS2_ILi144EEENS2_ILi512EEEEEC2ERKS3_RKiSA_SA_RKS4_RKS5_) ;  /* 0xfffdb6a000007944 */ /* 0x002fea0003c3ffff */
        /* <DEDUP_REMOVED lines=8> */
[----:B-1----:R-:W-:Y:S05]  /*2e480*/  CALL.REL.NOINC `($_ZN7cutlass13device_kernelIN5flash19enable_sm80_to_sm89INS1_16FlashAttnBwdSm80INS1_25CollectiveMainloopBwdSm80ILi2ELi2EN4cute5tupleIJNS5_1CILi128EEES8_NS7_ILi64EEEEEENS_10bfloat16_tEfNS_4arch4Sm80ELb1ELb0ELb1ELb1ELb1ELb0ELb0ELb0ELi2ELi4ELi4ELi4ELb0EEENS1_21CollectiveEpilogueBwdISA_SB_SD_Li256ELb1ELb0ELi2EEENS1_25SingleTileBwdLPTSchedulerILb1ELi128ELb1EEEEEEEEEvNT_6ParamsE$_ZN4cute3eso3ESOILb1ELb0EJNS_1CILi1EEEiiiNS2_ILi144EEENS2_ILi512EEEEEC2ERKS3_RKiSA_SA_RKS4_RKS5_) ;  /* 0xfffdb19000007944 */ /* 0x002fea0003c3ffff */
[----:B-1----:R1:W5:Y:S04]  /*2e490*/  LDL R5, [R1+0x760] ;  /* 0x0007600001057983 */ /* 0x0023680000100800 */
[----:B------:R1:W5:Y:S01]  /*2e4a0*/  LDL.64 R2, [R1+0x758] ;  /* 0x0007580001027983 */ /* 0x0003620000100a00 */
[----:B------:R-:W-:-:S02]  /*2e4b0*/  MOV R59, R23 ;  /* 0x00000017003b7202 */ /* 0x000fc40000000f00 */
[----:B------:R-:W-:Y:S02]  /*2e4c0*/  MOV R6, 0x2e4e0 ;  /* 0x0002e4e000067802 */ /* 0x000fe40000000f00 */
[----:B-1---5:R-:W-:Y:S05]  /*2e4d0*/  CALL.REL.NOINC `($_ZN7cutlass13device_kernelIN5flash19enable_sm80_to_sm89INS1_16FlashAttnBwdSm80INS1_25CollectiveMainloopBwdSm80ILi2ELi2EN4cute5tupleIJNS5_1CILi128EEES8_NS7_ILi64EEEEEENS_10bfloat16_tEfNS_4arch4Sm80ELb1ELb0ELb1ELb1ELb1ELb0ELb0ELb0ELi2ELi4ELi4ELi4ELb0EEENS1_21CollectiveEpilogueBwdISA_SB_SD_Li256ELb1ELb0ELi2EEENS1_25SingleTileBwdLPTSchedulerILb1ELi128ELb1EEEEEEEEEvNT_6ParamsE$_ZN4cute5tupleIJNS0_IJNS_1CILi16EEENS1_ILi2EEES3_S3_NS1_ILi4EEES3_EEENS0_IJNS1_ILi1EEEiiiNS1_ILi144EEENS1_ILi512EEEEEEEEC2ERKS5_RKS9_) ;  /* 0xfffdde6000007944 */ /* 0x022fea0003c3ffff */
        /* <DEDUP_REMOVED lines=11> */
[----:B-1----:R-:W-:Y:S05]  /*2e590*/  CALL.REL.NOINC `($_ZN7cutlass13device_kernelIN5flash19enable_sm80_to_sm89INS1_16FlashAttnBwdSm80INS1_25CollectiveMainloopBwdSm80ILi2ELi2EN4cute5tupleIJNS5_1CILi128EEES8_NS7_ILi64EEEEEENS_10bfloat16_tEfNS_4arch4Sm80ELb1ELb0ELb1ELb1ELb1ELb0ELb0ELb0ELi2ELi4ELi4ELi4ELb0EEENS1_21CollectiveEpilogueBwdISA_SB_SD_Li256ELb1ELb0ELi2EEENS1_25SingleTileBwdLPTSchedulerILb1ELi128ELb1EEEEEEEEEvNT_6ParamsE$_ZZN4cute6detail16composition_implINS_5tupleIJNS_1CILi16EEENS3_ILi2EEES5_S5_NS3_ILi4EEES5_EEENS2_IJNS3_ILi1EEEiiiNS3_ILi144EEENS3_ILi512EEEEEENS2_IJNS2_IJS5_S5_EEES6_NS3_ILi8EEEEEENS2_IJNS2_IJNS3_ILi64EEESA_EEES4_NS3_ILi1024EEEEEEEEDaRKT_RKT0_RKT1_RKT2_ENKUlRKT_RKT0_E_clISC_SG_EEDaSX_S10_) ;  /* 0xfffe028000007944 */ /* 0x002fea0003c3ffff */
[----:B------:R-:W-:Y:S01]  /*2e5a0*/  IMAD.MOV.U32 R3, RZ, RZ, R17 ;  /* 0x000000ffff037224 */ /* 0x000fe200078e0011 */
[----:B------:R-:W-:Y:S01]  /*2e5b0*/  MOV R5, R47 ;  /* 0x0000002f00057202 */ /* 0x000fe20000000f00 */
[----:B------:R-:W-:Y:S01]  /*2e5c0*/  IMAD.MOV.U32 R2, RZ, RZ, R42 ;  /* 0x000000ffff027224 */ /* 0x000fe200078e002a */
[----:B------:R-:W-:-:S02]  /*2e5d0*/  MOV R17, R58 ;  /* 0x0000003a00117202 */ /* 0x000fc40000000f00 */
[----:B------:R-:W-:Y:S02]  /*2e5e0*/  MOV R16, 0x2e600 ;  /* 0x0002e60000107802 */ /* 0x000fe40000000f00 */
[----:B-1---5:R-:W-:Y:S05]  /*2e5f0*/  CALL.REL.NOINC `($_ZN7cutlass13device_kernelIN5flash19enable_sm80_to_sm89INS1_16FlashAttnBwdSm80INS1_25CollectiveMainloopBwdSm80ILi2ELi2EN4cute5tupleIJNS5_1CILi128EEES8_NS7_ILi64EEEEEENS_10bfloat16_tEfNS_4arch4Sm80ELb1ELb0ELb1ELb1ELb1ELb0ELb0ELb0ELi2ELi4ELi4ELi4ELb0EEENS1_21CollectiveEpilogueBwdISA_SB_SD_Li256ELb1ELb0ELi2EEENS1_25SingleTileBwdLPTSchedulerILb1ELi128ELb1EEEEEEEEEvNT_6ParamsE$_ZZN4cute6detail16composition_implINS_5tupleIJNS_1CILi16EEENS3_ILi2EEES5_S5_NS3_ILi4EEES5_EEENS2_IJNS3_ILi1EEEiiiNS3_ILi144EEENS3_ILi512EEEEEENS2_IJNS2_IJS5_S5_EEES6_NS3_ILi8EEEEEENS2_IJNS2_IJNS3_ILi64EEESA_EEES4_NS3_ILi1024EEEEEEEEDaRKT_RKT0_RKT1_RKT2_ENKUlRKT_RKT0_E_clIS6_S4_EEDaSX_S10_) ;  /* 0xfffdffa000007944 */ /* 0x022fea0003c3ffff */
[----:B-----5:R2:W-:Y:S01]  /*2e600*/  STL.64 [R1+0x770], R2 ;  /* 0x0007700201007387 */ /* 0x0205e20000100a00 */
[----:B------:R-:W-:Y:S01]  /*2e610*/  IMAD.MOV.U32 R60, RZ, RZ, R23 ;  /* 0x000000ffff3c7224 */ /* 0x000fe200078e0017 */
[----:B------:R-:W-:Y:S02]  /*2e620*/  MOV R67, R22 ;  /* 0x0000001600437202 */ /* 0x000fe40000000f00 */
[----:B------:R-:W-:Y:S02]  /*2e630*/  MOV R4, 0x2e650 ;  /* 0x0002e65000047802 */ /* 0x000fe40000000f00 */
[----:B-12---:R-:W-:Y:S05]  /*2e640*/  CALL.REL.NOINC `($_ZN7cutlass13device_kernelIN5flash19enable_sm80_to_sm89INS1_16FlashAttnBwdSm80INS1_25CollectiveMainloopBwdSm80ILi2ELi2EN4cute5tupleIJNS5_1CILi128EEES8_NS7_ILi64EEEEEENS_10bfloat16_tEfNS_4arch4Sm80ELb1ELb0ELb1ELb1ELb1ELb0ELb0ELb0ELi2ELi4ELi4ELi4ELb0EEENS1_21CollectiveEpilogueBwdISA_SB_SD_Li256ELb1ELb0ELi2EEENS1_25SingleTileBwdLPTSchedulerILb1ELi128ELb1EEEEEEEEEvNT_6ParamsE$_ZN4cute3eso3ESOILb0ELb0EJNS_5tupleIJiNS_1CILi512EEEEEENS2_IJiiEEENS3_ILi1024EEEEEC2ERKS5_RKS6_RKS7_) ;  /* 0xfffd918000007944 */ /* 0x006fea0003c3ffff */
[----:B------:R2:W5:Y:S04]  /*2e650*/  LDL R5, [R1+0x760] ;  /* 0x0007600001057983 */ /* 0x0005680000100800 */
[----:B-1----:R2:W5:Y:S01]  /*2e660*/  LDL.64 R2, [R1+0x758] ;  /* 0x0007580001027983 */ /* 0x0025620000100a00 */
[----:B------:R-:W-:Y:S02]  /*2e670*/  MOV R60, R23 ;  /* 0x00000017003c7202 */ /* 0x000fe40000000f00 */
[----:B------:R-:W-:-:S02]  /*2e680*/  MOV R6, 0x2e6a0 ;  /* 0x0002e6a000067802 */ /* 0x000fc40000000f00 */
[----:B--2--5:R-:W-:Y:S05]  /*2e690*/  CALL.REL.NOINC `($_ZN7cutlass13device_kernelIN5flash19enable_sm80_to_sm89INS1_16FlashAttnBwdSm80INS1_25CollectiveMainloopBwdSm80ILi2ELi2EN4cute5tupleIJNS5_1CILi128EEES8_NS7_ILi64EEEEEENS_10bfloat16_tEfNS_4arch4Sm80ELb1ELb0ELb1ELb1ELb1ELb0ELb0ELb0ELi2ELi4ELi4ELi4ELb0EEENS1_21CollectiveEpilogueBwdISA_SB_SD_Li256ELb1ELb0ELi2EEENS1_25SingleTileBwdLPTSchedulerILb1ELi128ELb1EEEEEEEEEvNT_6ParamsE$_ZN4cute5tupleIJNS0_IJNS0_IJNS_1CILi2EEES2_EEES3_NS1_ILi8EEEEEENS0_IJNS0_IJiNS1_ILi512EEEEEENS0_IJiiEEENS1_ILi1024EEEEEEEEC2ERKS5_RKSA_) ;  /* 0xfffdda6000007944 */ /* 0x024fea0003c3ffff */
        /* <DEDUP_REMOVED lines=9> */
[----:B-1---5:R-:W-:Y:S05]  /*2e730*/  CALL.REL.NOINC `($_ZN7cutlass13device_kernelIN5flash19enable_sm80_to_sm89INS1_16FlashAttnBwdSm80INS1_25CollectiveMainloopBwdSm80ILi2ELi2EN4cute5tupleIJNS5_1CILi128EEES8_NS7_ILi64EEEEEENS_10bfloat16_tEfNS_4arch4Sm80ELb1ELb0ELb1ELb1ELb1ELb0ELb0ELb0ELi2ELi4ELi4ELi4ELb0EEENS1_21CollectiveEpilogueBwdISA_SB_SD_Li256ELb1ELb0ELi2EEENS1_25SingleTileBwdLPTSchedulerILb1ELi128ELb1EEEEEEEEEvNT_6ParamsE$_ZN4cute3eso3ESOILb0ELb0EJNS_6LayoutINS_5tupleIJNS3_IJNS_1CILi2EEES5_EEES6_NS4_ILi8EEEEEENS3_IJNS3_IJiNS4_ILi512EEEEEENS3_IJiiEEENS4_ILi1024EEEEEEEEjEEC2ERKSE_RKj) ;  /* 0xfffd945000007944 */ /* 0x022fea0003c3ffff */
[----:B------:R-:W2:Y:S04]  /*2e740*/  LDL.64 R16, [R1+0x760] ;  /* 0x0007600001107983 */ /* 0x000ea80000100a00 */
[----:B-1----:R1:W5:Y:S01]  /*2e750*/  LDL.64 R4, [R1+0x758] ;  /* 0x0007580001047983 */ /* 0x0023620000100a00 */
[----:B------:R-:W-:Y:S02]  /*2e760*/  MOV R9, R23 ;  /* 0x0000001700097202 */ /* 0x000fe40000000f00 */
[----:B------:R-:W-:Y:S01]  /*2e770*/  MOV R8, 0x2e7a0 ;  /* 0x0002e7a000087802 */ /* 0x000fe20000000f00 */
[----:B--2---:R-:W-:-:S04]  /*2e780*/  IMAD.WIDE.U32 R2, R17, 0x2, R50 ;  /* 0x0000000211027825 */ /* 0x004fc800078e0032 */
[----:B-1---5:R-:W-:Y:S05]  /*2e790*/  CALL.REL.NOINC `($_ZN7cutlass13device_kernelIN5flash19enable_sm80_to_sm89INS1_16FlashAttnBwdSm80INS1_25CollectiveMainloopBwdSm80ILi2ELi2EN4cute5tupleIJNS5_1CILi128EEES8_NS7_ILi64EEEEEENS_10bfloat16_tEfNS_4arch4Sm80ELb1ELb0ELb1ELb1ELb1ELb0ELb0ELb0ELi2ELi4ELi4ELi4ELb0EEENS1_21CollectiveEpilogueBwdISA_SB_SD_Li256ELb1ELb0ELi2EEENS1_25SingleTileBwdLPTSchedulerILb1ELi128ELb1EEEEEEEEEvNT_6ParamsE$_ZN4cute8smem_ptrIPN7cutlass10bfloat16_tEECI1NS_12iter_adaptorIS3_S4_EEES3_) ;  /* 0xfffde26000007944 */ /* 0x022fea0003c3ffff */
[----:B-1----:R-:W2:Y:S01]  /*2e7a0*/  LDL.64 R2, [R1+0x758] ;  /* 0x0007580001027983 */ /* 0x002ea20000100a00 */
[----:B------:R-:W-:Y:S01]  /*2e7b0*/  IMAD.MOV.U32 R60, RZ, RZ, R23 ;  /* 0x000000ffff3c7224 */ /* 0x000fe200078e0017 */
[----:B------:R-:W-:-:S02]  /*2e7c0*/  MOV R67, R22 ;  /* 0x0000001600437202 */ /* 0x000fc40000000f00 */
[----:B------:R-:W-:Y:S01]  /*2e7d0*/  MOV R6, 0x2e800 ;  /* 0x0002e80000067802 */ /* 0x000fe20000000f00 */
[----:B--2---:R1:W-:Y:S04]  /*2e7e0*/  STL.64 [R1+0x770], R2 ;  /* 0x0007700201007387 */ /* 0x0043e80000100a00 */
[----:B-1----:R-:W-:Y:S05]  /*2e7f0*/  CALL.REL.NOINC `($_ZN7cutlass13device_kernelIN5flash19enable_sm80_to_sm89INS1_16FlashAttnBwdSm80INS1_25CollectiveMainloopBwdSm80ILi2ELi2EN4cute5tupleIJNS5_1CILi128EEES8_NS7_ILi64EEEEEENS_10bfloat16_tEfNS_4arch4Sm80ELb1ELb0ELb1ELb1ELb1ELb0ELb0ELb0ELi2ELi4ELi4ELi4ELb0EEENS1_21CollectiveEpilogueBwdISA_SB_SD_Li256ELb1ELb0ELi2EEENS1_25SingleTileBwdLPTSchedulerILb1ELi128ELb1EEEEEEEEEvNT_6ParamsE$_ZN4cute3eso3ESOILb0ELb0EJNS_6LayoutINS_5tupleIJNS3_IJNS_1CILi2EEES5_EEES6_NS4_ILi8EEEEEENS3_IJNS3_IJiNS4_ILi512EEEEEENS3_IJiiEEENS4_ILi1024EEEEEEEENS_10ViewEngineINS_8smem_ptrIPN7cutlass10bfloat16_tEEEEEEEC2ERKSE_RKSL_) ;  /* 0xfffd930000007944 */ /* 0x002fea0003c3ffff */
[----:B-1----:R1:W5:Y:S04]  /*2e800*/  LDL R5, [R1+0x75c] ;  /* 0x00075c0001057983 */ /* 0x0023680000100800 */
[----:B------:R1:W5:Y:S01]  /*2e810*/  LDL R3, [R1+0x760] ;  /* 0x0007600001037983 */ /* 0x0003620000100800 */
[----:B------:R-:W-:-:S03]  /*2e820*/  MOV R4, 0x2e840 ;  /* 0x0002e84000047802 */ /* 0x000fc60000000f00 */
[----:B-1---5:R-:W-:Y:S05]  /*2e830*/  CALL.REL.NOINC `($_ZN7cutlass13device_kernelIN5flash19enable_sm80_to_sm89INS1_16FlashAttnBwdSm80INS1_25CollectiveMainloopBwdSm80ILi2ELi2EN4cute5tupleIJNS5_1CILi128EEES8_NS7_ILi64EEEEEENS_10bfloat16_tEfNS_4arch4Sm80ELb1ELb0ELb1ELb1ELb1ELb0ELb0ELb0ELi2ELi4ELi4ELi4ELb0EEENS1_21CollectiveEpilogueBwdISA_SB_SD_Li256ELb1ELb0ELi2EEENS1_25SingleTileBwdLPTSchedulerILb1ELi128ELb1EEEEEEEEEvNT_6ParamsE$_ZZN4cute4takeILi1ELi3ENS_5tupleIJNS1_IJiNS_1CILi512EEEEEENS1_IJiiEEENS2_ILi1024EEEEEEEEDaRKT1_ENKUlDpRKT_E_clIJS5_S6_EEEDaSE_) ;  /* 0xfffdf95000007944 */ /* 0x022fea0003c3ffff */
[----:B------:R-:W-:Y:S02]  /*2e840*/  MOV R4, 0x2e860 ;  /* 0x0002e86000047802 */ /* 0x000fe40000000f00 */
[----:B-1---5:R-:W-:Y:S05]  /*2e850*/  CALL.REL.NOINC `($_ZN7cutlass13device_kernelIN5flash19enable_sm80_to_sm89INS1_16FlashAttnBwdSm80INS1_25CollectiveMainloopBwdSm80ILi2ELi2EN4cute5tupleIJNS5_1CILi128EEES8_NS7_ILi64EEEEEENS_10bfloat16_tEfNS_4arch4Sm80ELb1ELb0ELb1ELb1ELb1ELb0ELb0ELb0ELi2ELi4ELi4ELi4ELb0EEENS1_21CollectiveEpilogueBwdISA_SB_SD_Li256ELb1ELb0ELi2EEENS1_25SingleTileBwdLPTSchedulerILb1ELi128ELb1EEEEEEEEEvNT_6ParamsE$_ZZN4cute16flatten_to_tupleINS_5tupleIJNS1_IJiiEEENS_1CILi1024EEEEEEEEDaRKT_ENKUlRKT_E_clIS2_EEDaSB_) ;  /* 0xfffdf44000007944 */ /* 0x022fea0003c3ffff */
[----:B------:R1:W-:Y:S01]  /*2e860*/  STL [R14], R2 ;  /* 0x000000020e007387 */ /* 0x0003e20000100800 */
[----:B------:R-:W-:Y:S02]  /*2e870*/  MOV R60, R58 ;  /* 0x0000003a003c7202 */ /* 0x000fe40000000f00 */
[----:B------:R-:W-:Y:S01]  /*2e880*/  MOV R4, 0x2e8b0 ;  /* 0x0002e8b000047802 */ /* 0x000fe20000000f00 */
[----:B------:R1:W-:Y:S04]  /*2e890*/  STL [R14+0x4], R3 ;  /* 0x000004030e007387 */ /* 0x0003e80000100800 */
[----:B-1----:R-:W-:Y:S05]  /*2e8a0*/  CALL.REL.NOINC `($_ZN7cutlass13device_kernelIN5flash19enable_sm80_to_sm89INS1_16FlashAttnBwdSm80INS1_25CollectiveMainloopBwdSm80ILi2ELi2EN4cute5tupleIJNS5_1CILi128EEES8_NS7_ILi64EEEEEENS_10bfloat16_tEfNS_4arch4Sm80ELb1ELb0ELb1ELb1ELb1ELb0ELb0ELb0ELi2ELi4ELi4ELi4ELb0EEENS1_21CollectiveEpilogueBwdISA_SB_SD_Li256ELb1ELb0ELi2EEENS1_25SingleTileBwdLPTSchedulerILb1ELi128ELb1EEEEEEEEEvNT_6ParamsE$_ZZN4cute12filter_tupleINS_5tupleIJNS1_IJiiEEENS_1CILi1024EEEEEEZNS_16flatten_to_tupleIS5_EEDaRKT_EUlRKT_E_EEDaS9_OT0_ENKUlDpSC_E_clIJS2_NS1_IJS4_EEEEEEDaSG_) ;  /* 0xfffde4b000007944 */ /* 0x002fea0003c3ffff */
        /* <DEDUP_REMOVED lines=22> */
[----:B--2--5:R-:W-:Y:S05]  /*2ea10*/  CALL.REL.NOINC `($_ZN7cutlass13device_kernelIN5flash19enable_sm80_to_sm89INS1_16FlashAttnBwdSm80INS1_25CollectiveMainloopBwdSm80ILi2ELi2EN4cute5tupleIJNS5_1CILi128EEES8_NS7_ILi64EEEEEENS_10bfloat16_tEfNS_4arch4Sm80ELb1ELb0ELb1ELb1ELb1ELb0ELb0ELb0ELi2ELi4ELi4ELi4ELb0EEENS1_21CollectiveEpilogueBwdISA_SB_SD_Li256ELb1ELb0ELi2EEENS1_25SingleTileBwdLPTSchedulerILb1ELi128ELb1EEEEEEEEEvNT_6ParamsE$_ZN4cute3eso3ESOILb1ELb0EJNS_10UnderscoreES2_S2_iEEC2ERKS2_S5_S5_RKi) ;  /* 0xfffda3a000007944 */ /* 0x024fea0003c3ffff */
[----:B------:R-:W-:Y:S01]  /*2ea20*/  ULDC.64 UR4, c[0x0][0x118] ;  /* 0x0000460000047ab9 */ /* 0x000fe20000000a00 */
[----:B------:R2:W5:Y:S04]  /*2ea30*/  LDL R5, [R1+0x758] ;  /* 0x0007580001057983 */ /* 0x0005680000100800 */
[----:B-1----:R2:W5:Y:S01]  /*2ea40*/  LD.E R3, [R10.64] ;  /* 0x000000040a037980 */ /* 0x002562000c101900 */
[----:B------:R-:W-:-:S03]  /*2ea50*/  MOV R4, 0x2ea70 ;  /* 0x0002ea7000047802 */ /* 0x000fc60000000f00 */
[----:B--2--5:R-:W-:Y:S05]  /*2ea60*/  CALL.REL.NOINC `($_ZN7cutlass13device_kernelIN5flash19enable_sm80_to_sm89INS1_16FlashAttnBwdSm80INS1_25CollectiveMainloopBwdSm80ILi2ELi2EN4cute5tupleIJNS5_1CILi128EEES8_NS7_ILi64EEEEEENS_10bfloat16_tEfNS_4arch4Sm80ELb1ELb0ELb1ELb1ELb1ELb0ELb0ELb0ELi2ELi4ELi4ELi4ELb0EEENS1_21CollectiveEpilogueBwdISA_SB_SD_Li256ELb1ELb0ELi2EEENS1_25SingleTileBwdLPTSchedulerILb1ELi128ELb1EEEEEEEEEvNT_6ParamsE$_ZZN4cute5sliceINS_5tupleIJNS_10UnderscoreES2_S2_iEEENS1_IJNS1_IJNS_1CILi1EEENS4_ILi0EEEEEEiNS4_ILi1024EEENS4_ILi8192EEEEEEEEDaRKT_RKT0_ENKUlRKT_RKT0_E_clIS2_iEEDaSJ_SM_) ;  /* 0xfffdf8e000007944 */ /* 0x024fea0003c3ffff */
[----:B------:R-:W-:Y:S02]  /*2ea70*/  MOV R4, 0x2ea90 ;  /* 0x0002ea9000047802 */ /* 0x000fe40000000f00 */
[----:B-1---5:R-:W-:Y:S05]  /*2ea80*/  CALL.REL.NOINC `($_ZN7cutlass13device_kernelIN5flash19enable_sm80_to_sm89INS1_16FlashAttnBwdSm80INS1_25CollectiveMainloopBwdSm80ILi2ELi2EN4cute5tupleIJNS5_1CILi128EEES8_NS7_ILi64EEEEEENS_10bfloat16_tEfNS_4arch4Sm80ELb1ELb0ELb1ELb1ELb1ELb0ELb0ELb0ELi2ELi4ELi4ELi4ELb0EEENS1_21CollectiveEpilogueBwdISA_SB_SD_Li256ELb1ELb0ELi2EEENS1_25SingleTileBwdLPTSchedulerILb1ELi128ELb1EEEEEEEEEvNT_6ParamsE$_ZZN4cute12filter_tupleINS_5tupleIJNS_10UnderscoreES2_S2_iEEENS1_IJNS1_IJNS_1CILi1EEENS4_ILi0EEEEEEiNS4_ILi1024EEENS4_ILi8192EEEEEEZNS_5sliceIS3_SA_EEDaRKT_RKT0_EUlRKT_RKT0_E_EEDaSE_SH_OT1_ENKUlDpSK_E_clIJNS1_IJS7_EEENS1_IJiEEENS1_IJS8_EEENS1_IJEEEEEEDaSR_) ;  /* 0xfffde52000007944 */ /* 0x022fea0003c3ffff */
[----:B------:R-:W-:Y:S02]  /*2ea90*/  MOV R4, 0x2eab0 ;  /* 0x0002eab000047802 */ /* 0x000fe40000000f00 */
[----:B-1---5:R-:W-:Y:S05]  /*2eaa0*/  CALL.REL.NOINC `($_ZN7cutlass13device_kernelIN5flash19enable_sm80_to_sm89INS1_16FlashAttnBwdSm80INS1_25CollectiveMainloopBwdSm80ILi2ELi2EN4cute5tupleIJNS5_1CILi128EEES8_NS7_ILi64EEEEEENS_10bfloat16_tEfNS_4arch4Sm80ELb1ELb0ELb1ELb1ELb1ELb0ELb0ELb0ELi2ELi4ELi4ELi4ELb0EEENS1_21CollectiveEpilogueBwdISA_SB_SD_Li256ELb1ELb0ELi2EEENS1_25SingleTileBwdLPTSchedulerILb1ELi128ELb1EEEEEEEEEvNT_6ParamsE$_ZN4cute5tupleIJNS0_IJNS0_IJNS_1CILi8EEENS1_ILi1EEEEEENS1_ILi2EEES2_EEENS0_IJNS0_IJS3_NS1_ILi0EEEEEEiNS1_ILi1024EEEEEEEEC2ERKS6_RKSA_) ;  /* 0xfffdd80000007944 */ /* 0x022fea0003c3ffff */
[----:B------:R1:W5:Y:S01]  /*2eab0*/  LDL R2, [R1+0x758] ;  /* 0x0007580001027983 */ /* 0x0003620000100800 */
[----:B------:R-:W-:Y:S02]  /*2eac0*/  SHF.L.U32 R6, R5, 0xd, RZ ;  /* 0x0000000d05067819 */ /* 0x000fe400000006ff */
[----:B------:R-:W-:-:S03]  /*2ead0*/  MOV R4, 0x2eb00 ;  /* 0x0002eb0000047802 */ /* 0x000fc60000000f00 */
[----:B------:R1:W-:Y:S04]  /*2eae0*/  STL [R1+0x11e0], R6 ;  /* 0x0011e00601007387 */ /* 0x0003e80000100800 */
[----:B-1---5:R-:W-:Y:S05]  /*2eaf0*/  CALL.REL.NOINC `($_ZN7cutlass13device_kernelIN5flash19enable_sm80_to_sm89INS1_16FlashAttnBwdSm80INS1_25CollectiveMainloopBwdSm80ILi2ELi2EN4cute5tupleIJNS5_1CILi128EEES8_NS7_ILi64EEEEEENS_10bfloat16_tEfNS_4arch4Sm80ELb1ELb0ELb1ELb1ELb1ELb0ELb0ELb0ELi2ELi4ELi4ELi4ELb0EEENS1_21CollectiveEpilogueBwdISA_SB_SD_Li256ELb1ELb0ELi2EEENS1_25SingleTileBwdLPTSchedulerILb1ELi128ELb1EEEEEEEEEvNT_6ParamsE$_ZN4cute3eso3ESOILb0ELb0EJNS_6LayoutINS_5tupleIJNS3_IJNS_1CILi8EEENS4_ILi1EEEEEENS4_ILi2EEES5_EEENS3_IJNS3_IJS6_NS4_ILi0EEEEEEiNS4_ILi1024EEEEEEEEiEEC2ERKSE_RKi) ;  /* 0xfffd963000007944 */ /* 0x022fea0003c3ffff */
[----:B------:R-:W-:Y:S01]  /*2eb00*/  ULDC.64 UR4, c[0x0][0x118] ;  /* 0x0000460000047ab9 */ /* 0x000fe20000000a00 */
[----:B-1----:R-:W2:Y:S04]  /*2eb10*/  LDL.64 R4, [R1+0x758] ;  /* 0x0007580001047983 */ /* 0x002ea80000100a00 */
[----:B------:R-:W2:Y:S01]  /*2eb20*/  LD.E.64 R2, [R10.64+0x8] ;  /* 0x000008040a027980 */ /* 0x000ea2000c101b00 */
[----:B------:R-:W-:Y:S02]  /*2eb30*/  MOV R9, R23 ;  /* 0x0000001700097202 */ /* 0x000fe40000000f00 */
[----:B------:R-:W-:Y:S01]  /*2eb40*/  MOV R8, 0x2eb70 ;  /* 0x0002eb7000087802 */ /* 0x000fe20000000f00 */
[----:B--2---:R-:W-:-:S04]  /*2eb50*/  IMAD.WIDE R2, R5, 0x2, R2 ;  /* 0x0000000205027825 */ /* 0x004fc800078e0202 */
[----:B------:R-:W-:Y:S05]  /*2eb60*/  CALL.REL.NOINC `($_ZN7cutlass13device_kernelIN5flash19enable_sm80_to_sm89INS1_16FlashAttnBwdSm80INS1_25CollectiveMainloopBwdSm80ILi2ELi2EN4cute5tupleIJNS5_1CILi128EEES8_NS7_ILi64EEEEEENS_10bfloat16_tEfNS_4arch4Sm80ELb1ELb0ELb1ELb1ELb1ELb0ELb0ELb0ELi2ELi4ELi4ELi4ELb0EEENS1_21CollectiveEpilogueBwdISA_SB_SD_Li256ELb1ELb0ELi2EEENS1_25SingleTileBwdLPTSchedulerILb1ELi128ELb1EEEEEEEEEvNT_6ParamsE$_ZN4cute8smem_ptrIPN7cutlass10bfloat16_tEECI1NS_12iter_adaptorIS3_S4_EEES3_) ;  /* 0xfffdde9000007944 */ /* 0x000fea0003c3ffff */
[----:B-1----:R-:W2:Y:S01]  /*2eb70*/  LDL.64 R2, [R1+0x758] ;  /* 0x0007580001027983 */ /* 0x002ea20000100a00 */
[----:B------:R-:W-:-:S02]  /*2eb80*/  MOV R6, R4 ;  /* 0x0000000400067202 */ /* 0x000fc40000000f00 */
[----:B------:R-:W-:Y:S01]  /*2eb90*/  MOV R4, 0x2ebc0 ;  /* 0x0002ebc000047802 */ /* 0x000fe20000000f00 */
[----:B--2---:R1:W-:Y:S04]  /*2eba0*/  STL.64 [R1+0x770], R2 ;  /* 0x0007700201007387 */ /* 0x0043e80000100a00 */
[----:B-1----:R-:W-:Y:S05]  /*2ebb0*/  CALL.REL.NOINC `($_ZN7cutlass13device_kernelIN5flash19enable_sm80_to_sm89INS1_16FlashAttnBwdSm80INS1_25CollectiveMainloopBwdSm80ILi2ELi2EN4cute5tupleIJNS5_1CILi128EEES8_NS7_ILi64EEEEEENS_10bfloat16_tEfNS_4arch4Sm80ELb1ELb0ELb1ELb1ELb1ELb0ELb0ELb0ELi2ELi4ELi4ELi4ELb0EEENS1_21CollectiveEpilogueBwdISA_SB_SD_Li256ELb1ELb0ELi2EEENS1_25SingleTileBwdLPTSchedulerILb1ELi128ELb1EEEEEEEEEvNT_6ParamsE$_ZN4cute3eso3ESOILb0ELb0EJNS_6LayoutINS_5tupleIJNS3_IJNS_1CILi8EEENS4_ILi1EEEEEENS4_ILi2EEES5_EEENS3_IJNS3_IJS6_NS4_ILi0EEEEEEiNS4_ILi1024EEEEEEEENS_10ViewEngineINS_8smem_ptrIPN7cutlass10bfloat16_tEEEEEEEC2ERKSE_RKSL_) ;  /* 0xfffd950000007944 */ /* 0x002fea0003c3ffff */
[----:B-1----:R-:W2:Y:S01]  /*2ebc0*/  LDL.64 R2, [R24+0xe0] ;  /* 0x0000e00018027983 */ /* 0x002ea20000100a00 */
[----:B------:R-:W-:-:S03]  /*2ebd0*/  ULDC.64 UR4, c[0x0][0x118] ;  /* 0x0000460000047ab9 */ /* 0x000fc60000000a00 */
[----:B------:R1:W5:Y:S04]  /*2ebe0*/  LDL R44, [R1+0x758] ;  /* 0x00075800012c7983 */ /* 0x0003680000100800 */
[----:B------:R1:W5:Y:S04]  /*2ebf0*/  LDL.64 R56, [R1+0x760] ;  /* 0x0007600001387983 */ /* 0x0003680000100a00 */
[----:B------:R1:W5:Y:S04]  /*2ec00*/  LDL.64 R10, [R24+0xc8] ;  /* 0x0000c800180a7983 */ /* 0x0003680000100a00 */
[----:B--2---:R-:W5:Y:S01]  /*2ec10*/  LD.E.64 R2, [R2.64] ;  /* 0x0000000402027980 */ /* 0x004f62000c101b00 */
[----:B------:R-:W-:-:S03]  /*2ec20*/  MOV R6, 0x2ec40 ;  /* 0x0002ec4000067802 */ /* 0x000fc60000000f00 */
[----:B-1---5:R-:W-:Y:S05]  /*2ec30*/  CALL.REL.NOINC `($_ZN7cutlass13device_kernelIN5flash19enable_sm80_to_sm89INS1_16FlashAttnBwdSm80INS1_25CollectiveMainloopBwdSm80ILi2ELi2EN4cute5tupleIJNS5_1CILi128EEES8_NS7_ILi64EEEEEENS_10bfloat16_tEfNS_4arch4Sm80ELb1ELb0ELb1ELb1ELb1ELb0ELb0ELb0ELi2ELi4ELi4ELi4ELb0EEENS1_21CollectiveEpilogueBwdISA_SB_SD_Li256ELb1ELb0ELi2EEENS1_25SingleTileBwdLPTSchedulerILb1ELi128ELb1EEEEEEEEEvNT_6ParamsE$_ZN4cute3eso3ESOILb1ELb0EJNS_14ComposedLayoutINS_7SwizzleILi3ELi3ELi3EEENS_1CILi0EEENS_6LayoutINS_5tupleIJNS8_IJNS8_IJNS5_ILi4EEENS5_ILi8EEEEEENS8_IJS9_NS5_ILi1EEEEEEEEENS8_IJNS8_IJNS5_ILi2EEESF_SF_EEENS8_IJSF_SA_EEEEEEEEENS8_IJNS8_IJNS8_IJNS5_ILi128EEESC_EEENS8_IJNS5_ILi16EEES6_EEEEEENS8_IJNS8_IJNS5_ILi64EEESA_NS5_ILi512EEEEEENS8_IJNS5_ILi8192EEENS5_ILi1024EEEEEEEEEEEEEEEENS_10ViewEngineINS_8smem_ptrIPN7cutlass10bfloat16_tEEEEEEEC2ERKSY_RKS15_) ;  /* 0xfffda3a000007944 */ /* 0x022fea0003c3ffff */
        /* <DEDUP_REMOVED lines=29> */
[----:B-12--5:R-:W-:Y:S05]  /*2ee10*/  CALL.REL.NOINC `($_ZN7cutlass13device_kernelIN5flash19enable_sm80_to_sm89INS1_16FlashAttnBwdSm80INS1_25CollectiveMainloopBwdSm80ILi2ELi2EN4cute5tupleIJNS5_1CILi128EEES8_NS7_ILi64EEEEEENS_10bfloat16_tEfNS_4arch4Sm80ELb1ELb0ELb1ELb1ELb1ELb0ELb0ELb0ELi2ELi4ELi4ELi4ELb0EEENS1_21CollectiveEpilogueBwdISA_SB_SD_Li256ELb1ELb0ELi2EEENS1_25SingleTileBwdLPTSchedulerILb1ELi128ELb1EEEEEEEEEvNT_6ParamsE$_ZZN4cute7idx2crdINS_5tupleIJiiNS_1CILi0EEEEEENS1_IJNS1_IJNS2_ILi4EEENS2_ILi8EEEEEES5_NS2_ILi1EEEEEEEEDaRKT_RKT0_ENKUlRKT_RKT0_E_clIiS7_EEDaSI_SL_) ;  /* 0xfffe207000007944 */ /* 0x026fea0003c3ffff */
[----:B------:R-:W-:Y:S02]  /*2ee20*/  MOV R2, 0x2ee40 ;  /* 0x0002ee4000027802 */ /* 0x000fe40000000f00 */
[----:B-1----:R-:W-:Y:S05]  /*2ee30*/  CALL.REL.NOINC `($_ZN7cutlass13device_kernelIN5flash19enable_sm80_to_sm89INS1_16FlashAttnBwdSm80INS1_25CollectiveMainloopBwdSm80ILi2ELi2EN4cute5tupleIJNS5_1CILi128EEES8_NS7_ILi64EEEEEENS_10bfloat16_tEfNS_4arch4Sm80ELb1ELb0ELb1ELb1ELb1ELb0ELb0ELb0ELi2ELi4ELi4ELi4ELb0EEENS1_21CollectiveEpilogueBwdISA_SB_SD_Li256ELb1ELb0ELi2EEENS1_25SingleTileBwdLPTSchedulerILb1ELi128ELb1EEEEEEEEEvNT_6ParamsE$_ZZN4cute7idx2crdINS_5tupleIJiiNS_1CILi0EEEEEENS1_IJNS1_IJNS2_ILi4EEENS2_ILi8EEEEEES5_NS2_ILi1EEEEEEEEDaRKT_RKT0_ENKUlRKT_RKT0_E_clIiS5_EEDaSI_SL_) ;  /* 0xfffe202000007944 */ /* 0x002fea0003c3ffff */
[----:B------:R1:W-:Y:S01]  /*2ee40*/  STL [R14], R6 ;  /* 0x000000060e007387 */ /* 0x0003e20000100800 */
[----:B------:R-:W-:Y:S02]  /*2ee50*/  MOV R2, R58 ;  /* 0x0000003a00027202 */ /* 0x000fe40000000f00 */
[----:B------:R-:W-:-:S02]  /*2ee60*/  MOV R72, 0x2ee80 ;  /* 0x0002ee8000487802 */ /* 0x000fc40000000f00 */
[----:B-1----:R-:W-:Y:S05]  /*2ee70*/  CALL.REL.NOINC `($_ZN7cutlass13device_kernelIN5flash19enable_sm80_to_sm89INS1_16FlashAttnBwdSm80INS1_25CollectiveMainloopBwdSm80ILi2ELi2EN4cute5tupleIJNS5_1CILi128EEES8_NS7_ILi64EEEEEENS_10bfloat16_tEfNS_4arch4Sm80ELb1ELb0ELb1ELb1ELb1ELb0ELb0ELb0ELi2ELi4ELi4ELi4ELb0EEENS1_21CollectiveEpilogueBwdISA_SB_SD_Li256ELb1ELb0ELi2EEENS1_25SingleTileBwdLPTSchedulerILb1ELi128ELb1EEEEEEEEEvNT_6ParamsE$_ZZN4cute9transformINS_5tupleIJiiNS_1CILi0EEEEEENS1_IJNS1_IJNS2_ILi4EEENS2_ILi8EEEEEES5_NS2_ILi1EEEEEEZNS_7idx2crdIS4_S9_EEDaRKT_RKT0_EUlRKT_RKT0_E_EEDaSD_SG_OT1_ENKUlDpSJ_E_clIJNS1_IJiiEEEiS3_EEEDaSQ_) ;  /* 0xfffe275000007944 */ /* 0x002fea0003c3ffff */
[----:B------:R-:W-:Y:S02]  /*2ee80*/  MOV R6, 0x2eea0 ;  /* 0x0002eea000067802 */ /* 0x000fe40000000f00 */
[----:B--2--5:R-:W-:Y:S05]  /*2ee90*/  CALL.REL.NOINC `($_ZN7cutlass13device_kernelIN5flash19enable_sm80_to_sm89INS1_16FlashAttnBwdSm80INS1_25CollectiveMainloopBwdSm80ILi2ELi2EN4cute5tupleIJNS5_1CILi128EEES8_NS7_ILi64EEEEEENS_10bfloat16_tEfNS_4arch4Sm80ELb1ELb0ELb1ELb1ELb1ELb0ELb0ELb0ELi2ELi4ELi4ELi4ELb0EEENS1_21CollectiveEpilogueBwdISA_SB_SD_Li256ELb1ELb0ELi2EEENS1_25SingleTileBwdLPTSchedulerILb1ELi128ELb1EEEEEEEEEvNT_6ParamsE$_ZZN4cute13to_mixed_bitsINS_5tupleIJNS1_IJNS_1CILi4EEENS2_ILi8EEEEEES3_NS2_ILi1EEEEEENS1_IJNS1_IJNS2_ILi128EEENS2_ILi0EEEEEENS2_ILi16EEES9_EEENS1_IJNS1_IJiiEEEiS9_EEEEEDaRKT_RKT0_RKT1_ENKUlRKT_RKT0_RKT1_E_clIS5_SA_SD_EEDaSQ_ST_SW_) ;  /* 0xfffdeac000007944 */ /* 0x024fea0003c3ffff */
[----:B------:R-:W-:Y:S02]  /*2eea0*/  MOV R6, 0x2eec0 ;  /* 0x0002eec000067802 */ /* 0x000fe40000000f00 */
[----:B------:R-:W-:Y:S05]  /*2eeb0*/  CALL.REL.NOINC `($_ZN7cutlass13device_kernelIN5flash19enable_sm80_to_sm89INS1_16FlashAttnBwdSm80INS1_25CollectiveMainloopBwdSm80ILi2ELi2EN4cute5tupleIJNS5_1CILi128EEES8_NS7_ILi64EEEEEENS_10bfloat16_tEfNS_4arch4Sm80ELb1ELb0ELb1ELb1ELb1ELb0ELb0ELb0ELi2ELi4ELi4ELi4ELb0EEENS1_21CollectiveEpilogueBwdISA_SB_SD_Li256ELb1ELb0ELi2EEENS1_25SingleTileBwdLPTSchedulerILb1ELi128ELb1EEEEEEEEEvNT_6ParamsE$_ZZN4cute13to_mixed_bitsINS_5tupleIJNS1_IJNS_1CILi4EEENS2_ILi8EEEEEES3_NS2_ILi1EEEEEENS1_IJNS1_IJNS2_ILi128EEENS2_ILi0EEEEEENS2_ILi16EEES9_EEENS1_IJNS1_IJiiEEEiS9_EEEEEDaRKT_RKT0_RKT1_ENKUlRKT_RKT0_RKT1_E_clIS3_SB_iEEDaSQ_ST_SW_) ;  /* 0xfffdea5000007944 */ /* 0x000fea0003c3ffff */
[----:B------:R-:W-:Y:S02]  /*2eec0*/  MOV R5, R2 ;  /* 0x0000000200057202 */ /* 0x000fe40000000f00 */
[----:B------:R-:W-:-:S02]  /*2eed0*/  MOV R2, 0x2eef0 ;  /* 0x0002eef000027802 */ /* 0x000fc40000000f00 */
[----:B------:R-:W-:Y:S05]  /*2eee0*/  CALL.REL.NOINC `($_ZN7cutlass13device_kernelIN5flash19enable_sm80_to_sm89INS1_16FlashAttnBwdSm80INS1_25CollectiveMainloopBwdSm80ILi2ELi2EN4cute5tupleIJNS5_1CILi128EEES8_NS7_ILi64EEEEEENS_10bfloat16_tEfNS_4arch4Sm80ELb1ELb0ELb1ELb1ELb1ELb0ELb0ELb0ELi2ELi4ELi4ELi4ELb0EEENS1_21CollectiveEpilogueBwdISA_SB_SD_Li256ELb1ELb0ELi2EEENS1_25SingleTileBwdLPTSchedulerILb1ELi128ELb1EEEEEEEEEvNT_6ParamsE$_ZZN4cute13to_mixed_bitsINS_5tupleIJNS1_IJNS_1CILi4EEENS2_ILi8EEEEEES3_NS2_ILi1EEEEEENS1_IJNS1_IJNS2_ILi128EEENS2_ILi0EEEEEENS2_ILi16EEES9_EEENS1_IJNS1_IJiiEEEiS9_EEEEEDaRKT_RKT0_RKT1_ENKUlDpRKT_E_clIJNS_9MixedBitsILj0ELj384EEENSU_ILj0ELj48EEENS2_ILj0EEEEEEDaSR_) ;  /* 0xfffde9d000007944 */ /* 0x000fea0003c3ffff */
[----:B------:R-:W-:Y:S02]  /*2eef0*/  SHF.R.S32.HI R5, RZ, 0x1f, R4 ;  /* 0x0000001fff057819 */ /* 0x000fe40000011404 */
[----:B------:R-:W-:-:S02]  /*2ef00*/  LOP3.LUT R3, R3, 0x1b0, RZ, 0xc0, !PT ;  /* 0x000001b003037812 */ /* 0x000fc400078ec0ff */
[----:B------:R-:W-:Y:S02]  /*2ef10*/  LEA.HI R5, R5, R4, RZ, 0x2 ;  /* 0x0000000405057211 */ /* 0x000fe400078f10ff */
[----:B------:R-:W-:Y:S02]  /*2ef20*/  MOV R4, 0x2ef60 ;  /* 0x0002ef6000047802 */ /* 0x000fe40000000f00 */
[----:B------:R-:W-:-:S05]  /*2ef30*/  SHF.R.S32.HI R2, RZ, 0x2, R5 ;  /* 0x00000002ff027819 */ /* 0x000fca0000011405 */
[----:B------:R1:W-:Y:S02]  /*2ef40*/  STL [R1+0x77c], R2 ;  /* 0x00077c0201007387 */ /* 0x0003e40000100800 */
[----:B-1----:R-:W-:Y:S05]  /*2ef50*/  CALL.REL.NOINC `($_ZN7cutlass13device_kernelIN5flash19enable_sm80_to_sm89INS1_16FlashAttnBwdSm80INS1_25CollectiveMainloopBwdSm80ILi2ELi2EN4cute5tupleIJNS5_1CILi128EEES8_NS7_ILi64EEEEEENS_10bfloat16_tEfNS_4arch4Sm80ELb1ELb0ELb1ELb1ELb1ELb0ELb0ELb0ELi2ELi4ELi4ELi4ELb0EEENS1_21CollectiveEpilogueBwdISA_SB_SD_Li256ELb1ELb0ELi2EEENS1_25SingleTileBwdLPTSchedulerILb1ELi128ELb1EEEEEEEEEvNT_6ParamsE$_ZN4cute5tupleIJNS_7SwizzleILi3ELi3ELi3EEENS_9MixedBitsILj0ELj432EEENS_6LayoutINS0_IJNS0_IJNS_1CILi2EEES7_S7_EEES7_NS6_ILi8EEEEEENS0_IJNS0_IJNS6_ILi64EEES9_NS6_ILi512EEEEEENS6_ILi8192EEENS6_ILi1024EEEEEEEEEEC2ERKS2_RKS4_RKSH_) ;  /* 0xfffdd88000007944 */ /* 0x002fea0003c3ffff */
[----:B-1----:R1:W5:Y:S01]  /*2ef60*/  LDL R2, [R1+0x758] ;  /* 0x0007580001027983 */ /* 0x0023620000100800 */
[----:B------:R-:W-:-:S03]  /*2ef70*/  MOV R4, 0x2ef90 ;  /* 0x0002ef9000047802 */ /* 0x000fc60000000f00 */
[----:B-1---5:R-:W-:Y:S05]  /*2ef80*/  CALL.REL.NOINC `($_ZN7cutlass13device_kernelIN5flash19enable_sm80_to_sm89INS1_16FlashAttnBwdSm80INS1_25CollectiveMainloopBwdSm80ILi2ELi2EN4cute5tupleIJNS5_1CILi128EEES8_NS7_ILi64EEEEEENS_10bfloat16_tEfNS_4arch4Sm80ELb1ELb0ELb1ELb1ELb1ELb0ELb0ELb0ELi2ELi4ELi4ELi4ELb0EEENS1_21CollectiveEpilogueBwdISA_SB_SD_Li256ELb1ELb0ELi2EEENS1_25SingleTileBwdLPTSchedulerILb1ELi128ELb1EEEEEEEEEvNT_6ParamsE$_ZN4cute3eso3ESOILb0ELb0EJNS_14ComposedLayoutINS_7SwizzleILi3ELi3ELi3EEENS_9MixedBitsILj0ELj432EEENS_6LayoutINS_5tupleIJNS8_IJNS_1CILi2EEESA_SA_EEESA_NS9_ILi8EEEEEENS8_IJNS8_IJNS9_ILi64EEESC_NS9_ILi512EEEEEENS9_ILi8192EEENS9_ILi1024EEEEEEEEEEiEEC2ERKSL_RKi) ;  /* 0xfffd859000007944 */ /* 0x022fea0003c3ffff */
[----:B-1----:R-:W2:Y:S01]  /*2ef90*/  LDL.64 R4, [R1+0x758] ;  /* 0x0007580001047983 */ /* 0x002ea20000100a00 */
[----:B------:R-:W-:Y:S02]  /*2efa0*/  MOV R9, R23 ;  /* 0x0000001700097202 */ /* 0x000fe40000000f00 */
[----:B------:R-:W-:Y:S01]  /*2efb0*/  MOV R8, 0x2efe0 ;  /* 0x0002efe000087802 */ /* 0x000fe20000000f00 */
[----:B--2---:R-:W-:-:S04]  /*2efc0*/  IMAD.WIDE R2, R5, 0x2, R16 ;  /* 0x0000000205027825 */ /* 0x004fc800078e0210 */
[----:B------:R-:W-:Y:S05]  /*2efd0*/  CALL.REL.NOINC `($_ZN7cutlass13device_kernelIN5flash19enable_sm80_to_sm89INS1_16FlashAttnBwdSm80INS1_25CollectiveMainloopBwdSm80ILi2ELi2EN4cute5tupleIJNS5_1CILi128EEES8_NS7_ILi64EEEEEENS_10bfloat16_tEfNS_4arch4Sm80ELb1ELb0ELb1ELb1ELb1ELb0ELb0ELb0ELi2ELi4ELi4ELi4ELb0EEENS1_21CollectiveEpilogueBwdISA_SB_SD_Li256ELb1ELb0ELi2EEENS1_25SingleTileBwdLPTSchedulerILb1ELi128ELb1EEEEEEEEEvNT_6ParamsE$_ZN4cute8smem_ptrIPN7cutlass10bfloat16_tEECI1NS_12iter_adaptorIS3_S4_EEES3_) ;  /* 0xfffdda2000007944 */ /* 0x000fea0003c3ffff */
[----:B-1----:R-:W2:Y:S01]  /*2efe0*/  LDL.64 R2, [R1+0x758] ;  /* 0x0007580001027983 */ /* 0x002ea20000100a00 */
[----:B------:R-:W-:Y:S02]  /*2eff0*/  MOV R6, R4 ;  /* 0x0000000400067202 */ /* 0x000fe40000000f00 */
[----:B------:R-:W-:Y:S01]  /*2f000*/  MOV R4, 0x2f030 ;  /* 0x0002f03000047802 */ /* 0x000fe20000000f00 */
[----:B--2---:R1:W-:Y:S04]  /*2f010*/  STL.64 [R1+0x770], R2 ;  /* 0x0007700201007387 */ /* 0x0043e80000100a00 */
[----:B-1----:R-:W-:Y:S05]  /*2f020*/  CALL.REL.NOINC `($_ZN7cutlass13device_kernelIN5flash19enable_sm80_to_sm89INS1_16FlashAttnBwdSm80INS1_25CollectiveMainloopBwdSm80ILi2ELi2EN4cute5tupleIJNS5_1CILi128EEES8_NS7_ILi64EEEEEENS_10bfloat16_tEfNS_4arch4Sm80ELb1ELb0ELb1ELb1ELb1ELb0ELb0ELb0ELi2ELi4ELi4ELi4ELb0EEENS1_21CollectiveEpilogueBwdISA_SB_SD_Li256ELb1ELb0ELi2EEENS1_25SingleTileBwdLPTSchedulerILb1ELi128ELb1EEEEEEEEEvNT_6ParamsE$_ZN4cute3eso3ESOILb0ELb0EJNS_14ComposedLayoutINS_7SwizzleILi3ELi3ELi3EEENS_9MixedBitsILj0ELj432EEENS_6LayoutINS_5tupleIJNS8_IJNS_1CILi2EEESA_SA_EEESA_NS9_ILi8EEEEEENS8_IJNS8_IJNS9_ILi64EEESC_NS9_ILi512EEEEEENS9_ILi8192EEENS9_ILi1024EEEEEEEEEENS_10ViewEngineINS_8smem_ptrIPN7cutlass10bfloat16_tEEEEEEEC2ERKSL_RKSS_) ;  /* 0xfffd848000007944 */ /* 0x002fea0003c3ffff */
        /* <DEDUP_REMOVED lines=23> */
[----:B--2--5:R-:W-:Y:S05]  /*2f1a0*/  CALL.REL.NOINC `($_ZN7cutlass13device_kernelIN5flash19enable_sm80_to_sm89INS1_16FlashAttnBwdSm80INS1_25CollectiveMainloopBwdSm80ILi2ELi2EN4cute5tupleIJNS5_1CILi128EEES8_NS7_ILi64EEEEEENS_10bfloat16_tEfNS_4arch4Sm80ELb1ELb0ELb1ELb1ELb1ELb0ELb0ELb0ELi2ELi4ELi4ELi4ELb0EEENS1_21CollectiveEpilogueBwdISA_SB_SD_Li256ELb1ELb0ELi2EEENS1_25SingleTileBwdLPTSchedulerILb1ELi128ELb1EEEEEEEEEvNT_6ParamsE$_ZN4cute3eso3ESOILb1ELb0EJNS_6LayoutINS_5tupleIJNS3_IJNS_1CILi8EEENS4_ILi1EEEEEENS4_ILi2EEES5_EEENS3_IJNS3_IJS6_NS4_ILi0EEEEEENS4_ILi64EEES5_EEEEENS_10ViewEngineIPN7cutlass10bfloat16_tEEEEEC2ERKSE_RKSJ_) ;  /* 0xfffdca7000007944 */ /* 0x024fea0003c3ffff */
[----:B------:R2:W5:Y:S01]  /*2f1b0*/  LDL.64 R52, [R1+0x758] ;  /* 0x0007580001347983 */ /* 0x0005620000100a00 */
[----:B-1----:R-:W-:Y:S01]  /*2f1c0*/  IMAD.MOV.U32 R6, RZ, RZ, R48 ;  /* 0x000000ffff067224 */ /* 0x002fe200078e0030 */
[----:B------:R-:W-:Y:S01]  /*2f1d0*/  MOV R3, R49 ;  /* 0x0000003100037202 */ /* 0x000fe20000000f00 */
[----:B------:R-:W-:Y:S01]  /*2f1e0*/  IMAD.MOV.U32 R67, RZ, RZ, R23 ;  /* 0x000000ffff437224 */ /* 0x000fe200078e0017 */
[----:B------:R-:W-:Y:S02]  /*2f1f0*/  MOV R4, 0x2f210 ;  /* 0x0002f21000047802 */ /* 0x000fe40000000f00 */
[----:B--2--5:R-:W-:Y:S05]  /*2f200*/  CALL.REL.NOINC `($_ZN7cutlass13device_kernelIN5flash19enable_sm80_to_sm89INS1_16FlashAttnBwdSm80INS1_25CollectiveMainloopBwdSm80ILi2ELi2EN4cute5tupleIJNS5_1CILi128EEES8_NS7_ILi64EEEEEENS_10bfloat16_tEfNS_4arch4Sm80ELb1ELb0ELb1ELb1ELb1ELb0ELb0ELb0ELi2ELi4ELi4ELi4ELb0EEENS1_21CollectiveEpilogueBwdISA_SB_SD_Li256ELb1ELb0ELi2EEENS1_25SingleTileBwdLPTSchedulerILb1ELi128ELb1EEEEEEEEEvNT_6ParamsE$_ZN4cute3eso3ESOILb1ELb0EJNS_6LayoutINS_5tupleIJNS3_IJNS3_IJNS_1CILi4EEENS4_ILi2EEEEEENS4_ILi1EEEEEES6_NS4_ILi8EEEEEENS3_IJNS3_IJNS3_IJS8_NS4_ILi32EEEEEENS4_ILi0EEEEEENS4_ILi64EEES5_EEEEENS_10ViewEngineIPN7cutlass10bfloat16_tEEEEEC2ERKSI_RKSN_) ;  /* 0xfffdb66000007944 */ /* 0x024fea0003c3ffff */
[----:B------:R-:W-:Y:S01]  /*2f210*/  ULDC.64 UR4, c[0x0][0x118] ;  /* 0x0000460000047ab9 */ /* 0x000fe20000000a00 */
[----:B------:R2:W5:Y:S04]  /*2f220*/  LDL.64 R50, [R1+0x758] ;  /* 0x0007580001327983 */ /* 0x0005680000100a00 */
[----:B-1----:R2:W5:Y:S01]  /*2f230*/  LD.E.64 R2, [R54.64] ;  /* 0x0000000436027980 */ /* 0x002562000c101b00 */
[----:B------:R-:W-:-:S02]  /*2f240*/  MOV R9, R23 ;  /* 0x0000001700097202 */ /* 0x000fc40000000f00 */
[----:B------:R-:W-:Y:S02]  /*2f250*/  MOV R8, 0x2f270 ;  /* 0x0002f27000087802 */ /* 0x000fe40000000f00 */
[----:B--2--5:R-:W-:Y:S05]  /*2f260*/  CALL.REL.NOINC `($_ZN7cutlass13device_kernelIN5flash19enable_sm80_to_sm89INS1_16FlashAttnBwdSm80INS1_25CollectiveMainloopBwdSm80ILi2ELi2EN4cute5tupleIJNS5_1CILi128EEES8_NS7_ILi64EEEEEENS_10bfloat16_tEfNS_4arch4Sm80ELb1ELb0ELb1ELb1ELb1ELb0ELb0ELb0ELi2ELi4ELi4ELi4ELb0EEENS1_21CollectiveEpilogueBwdISA_SB_SD_Li256ELb1ELb0ELi2EEENS1_25SingleTileBwdLPTSchedulerILb1ELi128ELb1EEEEEEEEEvNT_6ParamsE$_ZN4cute8smem_ptrIPN7cutlass10bfloat16_tEECI1NS_12iter_adaptorIS3_S4_EEES3_) ;  /* 0xfffdd79000007944 */ /* 0x024fea0003c3ffff */
[----:B-1----:R1:W5:Y:S01]  /*2f270*/  LDL.64 R2, [R1+0x758] ;  /* 0x0007580001027983 */ /* 0x0023620000100a00 */
[----:B------:R-:W-:-:S03]  /*2f280*/  MOV R6, 0x2f2a0 ;  /* 0x0002f2a000067802 */ /* 0x000fc60000000f00 */
[----:B-1---5:R-:W-:Y:S05]  /*2f290*/  CALL.REL.NOINC `($_ZN7cutlass13device_kernelIN5flash19enable_sm80_to_sm89INS1_16FlashAttnBwdSm80INS1_25CollectiveMainloopBwdSm80ILi2ELi2EN4cute5tupleIJNS5_1CILi128EEES8_NS7_ILi64EEEEEENS_10bfloat16_tEfNS_4arch4Sm80ELb1ELb0ELb1ELb1ELb1ELb0ELb0ELb0ELi2ELi4ELi4ELi4ELb0EEENS1_21CollectiveEpilogueBwdISA_SB_SD_Li256ELb1ELb0ELi2EEENS1_25SingleTileBwdLPTSchedulerILb1ELi128ELb1EEEEEEEEEvNT_6ParamsE$_ZN4cute3eso3ESOILb1ELb0EJNS_6LayoutINS_5tupleIJNS3_IJNS_1CILi8EEENS4_ILi1EEEEEENS4_ILi2EEEEEENS3_IJNS3_IJS6_NS4_ILi0EEEEEENS4_ILi8192EEEEEEEENS_10ViewEngineINS_8smem_ptrIPN7cutlass10bfloat16_tEEEEEEEC2ERKSE_RKSL_) ;  /* 0xfffdc7d000007944 */ /* 0x022fea0003c3ffff */
[----:B-1----:R1:W5:Y:S01]  /*2f2a0*/  LDL.64 R4, [R1+0x758] ;  /* 0x0007580001047983 */ /* 0x0023620000100a00 */
[----:B------:R-:W-:Y:S01]  /*2f2b0*/  IMAD.MOV.U32 R8, RZ, RZ, R52 ;  /* 0x000000ffff087224 */ /* 0x000fe200078e0034 */
[----:B------:R-:W-:Y:S02]  /*2f2c0*/  MOV R3, R53 ;  /* 0x0000003500037202 */ /* 0x000fe40000000f00 */
[----:B------:R-:W-:Y:S02]  /*2f2d0*/  MOV R6, 0x2f2f0 ;  /* 0x0002f2f000067802 */ /* 0x000fe40000000f00 */
[----:B-1---5:R-:W-:Y:S05]  /*2f2e0*/  CALL.REL.NOINC `($_ZN7cutlass13device_kernelIN5flash19enable_sm80_to_sm89INS1_16FlashAttnBwdSm80INS1_25CollectiveMainloopBwdSm80ILi2ELi2EN4cute5tupleIJNS5_1CILi128EEES8_NS7_ILi64EEEEEENS_10bfloat16_tEfNS_4arch4Sm80ELb1ELb0ELb1ELb1ELb1ELb0ELb0ELb0ELi2ELi4ELi4ELi4ELb0EEENS1_21CollectiveEpilogueBwdISA_SB_SD_Li256ELb1ELb0ELi2EEENS1_25SingleTileBwdLPTSchedulerILb1ELi128ELb1EEEEEEEEEvNT_6ParamsE$_ZN4cute3eso3ESOILb1ELb0EJNS_6LayoutINS_5tupleIJNS3_IJNS_1CILi8EEENS4_ILi1EEEEEENS4_ILi2EEEEEENS3_IJNS3_IJS6_NS4_ILi0EEEEEENS4_ILi64EEEEEEEENS_10ViewEngineIPN7cutlass10bfloat16_tEEEEEC2ERKSE_RKSJ_) ;  /* 0xfffdc6f000007944 */ /* 0x022fea0003c3ffff */
[----:B-1----:R1:W5:Y:S01]  /*2f2f0*/  LDL.64 R2, [R1+0x758] ;  /* 0x0007580001027983 */ /* 0x0023620000100a00 */
[----:B------:R-:W-:Y:S02]  /*2f300*/  MOV R7, R5 ;  /* 0x0000000500077202 */ /* 0x000fe40000000f00 */
[----:B------:R-:W-:Y:S02]  /*2f310*/  MOV R6, 0x2f330 ;  /* 0x0002f33000067802 */ /* 0x000fe40000000f00 */
[----:B-1---5:R-:W-:Y:S05]  /*2f320*/  CALL.REL.NOINC `($_ZN7cutlass13device_kernelIN5flash19enable_sm80_to_sm89INS1_16FlashAttnBwdSm80INS1_25CollectiveMainloopBwdSm80ILi2ELi2EN4cute5tupleIJNS5_1CILi128EEES8_NS7_ILi64EEEEEENS_10bfloat16_tEfNS_4arch4Sm80ELb1ELb0ELb1ELb1ELb1ELb0ELb0ELb0ELi2ELi4ELi4ELi4ELb0EEENS1_21CollectiveEpilogueBwdISA_SB_SD_Li256ELb1ELb0ELi2EEENS1_25SingleTileBwdLPTSchedulerILb1ELi128ELb1EEEEEEEEEvNT_6ParamsE$_ZN4cute3eso3ESOILb1ELb0EJNS_6LayoutINS_5tupleIJNS3_IJNS_1CILi8EEENS4_ILi1EEEEEENS3_IJNS4_ILi2EEEEEEEEENS3_IJNS3_IJS6_NS4_ILi0EEEEEENS3_IJNS4_ILi8192EEEEEEEEEEENS_10ViewEngineINS_8smem_ptrIPN7cutlass10bfloat16_tEEEEEEEC2ERKSG_RKSN_) ;  /* 0xfffdc4b000007944 */ /* 0x022fea0003c3ffff */
[----:B-1----:R1:W5:Y:S01]  /*2f330*/  LDL.64 R4, [R1+0x758] ;  /* 0x0007580001047983 */ /* 0x0023620000100a00 */
[----:B------:R-:W-:Y:S02]  /*2f340*/  MOV R8, R2 ;  /* 0x0000000200087202 */ /* 0x000fe40000000f00 */
[----:B------:R-:W-:-:S02]  /*2f350*/  MOV R6, 0x2f370 ;  /* 0x0002f37000067802 */ /* 0x000fc40000000f00 */
[----:B-1---5:R-:W-:Y:S05]  /*2f360*/  CALL.REL.NOINC `($_ZN7cutlass13device_kernelIN5flash19enable_sm80_to_sm89INS1_16FlashAttnBwdSm80INS1_25CollectiveMainloopBwdSm80ILi2ELi2EN4cute5tupleIJNS5_1CILi128EEES8_NS7_ILi64EEEEEENS_10bfloat16_tEfNS_4arch4Sm80ELb1ELb0ELb1ELb1ELb1ELb0ELb0ELb0ELi2ELi4ELi4ELi4ELb0EEENS1_21CollectiveEpilogueBwdISA_SB_SD_Li256ELb1ELb0ELi2EEENS1_25SingleTileBwdLPTSchedulerILb1ELi128ELb1EEEEEEEEEvNT_6ParamsE$_ZN4cute3eso3ESOILb1ELb0EJNS_6LayoutINS_5tupleIJNS3_IJNS_1CILi8EEENS4_ILi1EEEEEENS3_IJNS4_ILi2EEEEEEEEENS3_IJNS3_IJS6_NS4_ILi0EEEEEENS3_IJNS4_ILi64EEEEEEEEEEENS_10ViewEngineIPN7cutlass10bfloat16_tEEEEEC2ERKSG_RKSL_) ;  /* 0xfffdc42000007944 */ /* 0x022fea0003c3ffff */
[----:B-1----:R1:W5:Y:S01]  /*2f370*/  LDL.64 R2, [R1+0x758] ;  /* 0x0007580001027983 */ /* 0x0023620000100a00 */
[----:B------:R-:W-:-:S03]  /*2f380*/  MOV R8, 0x2f3a0 ;  /* 0x0002f3a000087802 */ /* 0x000fc60000000f00 */
[----:B-1---5:R-:W-:Y:S05]  /*2f390*/  CALL.REL.NOINC `($_ZN7cutlass13device_kernelIN5flash19enable_sm80_to_sm89INS1_16FlashAttnBwdSm80INS1_25CollectiveMainloopBwdSm80ILi2ELi2EN4cute5tupleIJNS5_1CILi128EEES8_NS7_ILi64EEEEEENS_10bfloat16_tEfNS_4arch4Sm80ELb1ELb0ELb1ELb1ELb1ELb0ELb0ELb0ELi2ELi4ELi4ELi4ELb0EEENS1_21CollectiveEpilogueBwdISA_SB_SD_Li256ELb1ELb0ELi2EEENS1_25SingleTileBwdLPTSchedulerILb1ELi128ELb1EEEEEEEEEvNT_6ParamsE$_ZN4cute3eso3ESOILb1ELb0EJNS_6LayoutINS_5tupleIJNS3_IJNS3_IJNS_1CILi8EEENS4_ILi1EEEEEES6_EEENS3_IJNS3_IJS6_S6_EEENS4_ILi2EEEEEEEEENS3_IJNS3_IJNS3_IJS6_NS4_ILi0EEEEEESD_EEENS3_IJNS3_IJSD_SD_EEENS4_ILi64EEEEEEEEEEENS_10ViewEngineIPN7cutlass10bfloat16_tEEEEEC2ERKSK_RKSP_) ;  /* 0xfffdb5c000007944 */ /* 0x022fea0003c3ffff */
[----:B-1----:R1:W5:Y:S01]  /*2f3a0*/  LDL.64 R2, [R1+0x758] ;  /* 0x0007580001027983 */ /* 0x0023620000100a00 */
[----:B------:R-:W-:-:S02]  /*2f3b0*/  MOV R7, R5 ;  /* 0x0000000500077202 */ /* 0x000fc40000000f00 */
[----:B------:R-:W-:Y:S02]  /*2f3c0*/  MOV R6, 0x2f3e0 ;  /* 0x0002f3e000067802 */ /* 0x000fe40000000f00 */
[----:B-1---5:R-:W-:Y:S05]  /*2f3d0*/  CALL.REL.NOINC `($_ZN7cutlass13device_kernelIN5flash19enable_sm80_to_sm89INS1_16FlashAttnBwdSm80INS1_25CollectiveMainloopBwdSm80ILi2ELi2EN4cute5tupleIJNS5_1CILi128EEES8_NS7_ILi64EEEEEENS_10bfloat16_tEfNS_4arch4Sm80ELb1ELb0ELb1ELb1ELb1ELb0ELb0ELb0ELi2ELi4ELi4ELi4ELb0EEENS1_21CollectiveEpilogueBwdISA_SB_SD_Li256ELb1ELb0ELi2EEENS1_25SingleTileBwdLPTSchedulerILb1ELi128ELb1EEEEEEEEEvNT_6ParamsE$_ZN4cute3eso3ESOILb1ELb0EJNS_6LayoutINS_5tupleIJNS3_IJNS3_IJNS_1CILi8EEENS4_ILi1EEEEEES6_EEENS3_IJNS3_IJS6_S6_EEENS4_ILi2EEEEEEEEENS3_IJNS3_IJNS3_IJS6_NS4_ILi0EEEEEESD_EEENS3_IJNS3_IJSD_SD_EEENS4_ILi8192EEEEEEEEEEENS_10ViewEngineINS_8smem_ptrIPN7cutlass10bfloat16_tEEEEEEEC2ERKSK_RKSR_) ;  /* 0xfffdb5c000007944 */ /* 0x022fea0003c3ffff */
[----:B-1----:R1:W5:Y:S01]  /*2f3e0*/  LDL.64 R4, [R1+0x758] ;  /* 0x0007580001047983 */ /* 0x0023620000100a00 */
[----:B------:R-:W-:Y:S02]  /*2f3f0*/  MOV R8, R2 ;  /* 0x0000000200087202 */ /* 0x000fe40000000f00 */
[----:B------:R-:W-:Y:S02]  /*2f400*/  MOV R6, 0x2f420 ;  /* 0x0002f42000067802 */ /* 0x000fe40000000f00 */
[----:B-1---5:R-:W-:Y:S05]  /*2f410*/  CALL.REL.NOINC `($_ZN7cutlass13device_kernelIN5flash19enable_sm80_to_sm89INS1_16FlashAttnBwdSm80INS1_25CollectiveMainloopBwdSm80ILi2ELi2EN4cute5tupleIJNS5_1CILi128EEES8_NS7_ILi64EEEEEENS_10bfloat16_tEfNS_4arch4Sm80ELb1ELb0ELb1ELb1ELb1ELb0ELb0ELb0ELi2ELi4ELi4ELi4ELb0EEENS1_21CollectiveEpilogueBwdISA_SB_SD_Li256ELb1ELb0ELi2EEENS1_25SingleTileBwdLPTSchedulerILb1ELi128ELb1EEEEEEEEEvNT_6ParamsE$_ZN4cute3eso3ESOILb1ELb0EJNS_6LayoutINS_5tupleIJNS3_IJNS_1CILi8EEENS4_ILi1EEEEEENS4_ILi2EEEEEENS3_IJNS3_IJS6_NS4_ILi0EEEEEENS4_ILi64EEEEEEEENS_10ViewEngineIPN7cutlass10bfloat16_tEEEEEC2ERKSE_RKSJ_) ;  /* 0xfffdc5c000007944 */ /* 0x022fea0003c3ffff */
[----:B------:R2:W5:Y:S01]  /*2f420*/  LDL.64 R16, [R1+0x758] ;  /* 0x0007580001107983 */ /* 0x0005620000100a00 */
[----:B-1----:R-:W-:Y:S01]  /*2f430*/  IMAD.MOV.U32 R2, RZ, RZ, R4 ;  /* 0x000000ffff027224 */ /* 0x002fe200078e0004 */
[----:B------:R-:W-:Y:S01]  /*2f440*/  MOV R3, R5 ;  /* 0x0000000500037202 */ /* 0x000fe20000000f00 */
[----:B------:R-:W-:Y:S01]  /*2f450*/  IMAD.MOV.U32 R9, RZ, RZ, R23 ;  /* 0x000000ffff097224 */ /* 0x000fe200078e0017 */
[----:B------:R-:W-:Y:S02]  /*2f460*/  MOV R8, 0x2f480 ;  /* 0x0002f48000087802 */ /* 0x000fe40000000f00 */
[----:B--2--5:R-:W-:Y:S05]  /*2f470*/  CALL.REL.NOINC `($_ZN7cutlass13device_kernelIN5flash19enable_sm80_to_sm89INS1_16FlashAttnBwdSm80INS1_25CollectiveMainloopBwdSm80ILi2ELi2EN4cute5tupleIJNS5_1CILi128EEES8_NS7_ILi64EEEEEENS_10bfloat16_tEfNS_4arch4Sm80ELb1ELb0ELb1ELb1ELb1ELb0ELb0ELb0ELi2ELi4ELi4ELi4ELb0EEENS1_21CollectiveEpilogueBwdISA_SB_SD_Li256ELb1ELb0ELi2EEENS1_25SingleTileBwdLPTSchedulerILb1ELi128ELb1EEEEEEEEEvNT_6ParamsE$_ZN4cute8smem_ptrIPN7cutlass10bfloat16_tEECI1NS_12iter_adaptorIS3_S4_EEES3_) ;  /* 0xfffdd58000007944 */ /* 0x024fea0003c3ffff */
[----:B-1----:R1:W5:Y:S01]  /*2f480*/  LDL.64 R2, [R1+0x758] ;  /* 0x0007580001027983 */ /* 0x0023620000100a00 */
[----:B------:R-:W-:-:S03]  /*2f490*/  MOV R6, 0x2f4b0 ;  /* 0x0002f4b000067802 */ /* 0x000fc60000000f00 */
[----:B-1---5:R-:W-:Y:S05]  /*2f4a0*/  CALL.REL.NOINC `($_ZN7cutlass13device_kernelIN5flash19enable_sm80_to_sm89INS1_16FlashAttnBwdSm80INS1_25CollectiveMainloopBwdSm80ILi2ELi2EN4cute5tupleIJNS5_1CILi128EEES8_NS7_ILi64EEEEEENS_10bfloat16_tEfNS_4arch4Sm80ELb1ELb0ELb1ELb1ELb1ELb0ELb0ELb0ELi2ELi4ELi4ELi4ELb0EEENS1_21CollectiveEpilogueBwdISA_SB_SD_Li256ELb1ELb0ELi2EEENS1_25SingleTileBwdLPTSchedulerILb1ELi128ELb1EEEEEEEEEvNT_6ParamsE$_ZN4cute3eso3ESOILb1ELb0EJNS_6LayoutINS_5tupleIJNS3_IJNS_1CILi8EEENS4_ILi1EEEEEENS4_ILi2EEEEEENS3_IJNS3_IJS6_NS4_ILi0EEEEEENS4_ILi8192EEEEEEEENS_10ViewEngineINS_8smem_ptrIPN7cutlass10bfloat16_tEEEEEEEC2ERKSE_RKSL_) ;  /* 0xfffdc5c000007944 */ /* 0x022fea0003c3ffff */
        /* <DEDUP_REMOVED lines=127> */
[----:B-1----:R-:W-:Y:S05]  /*2fca0*/  CALL.REL.NOINC `($_ZN7cutlass13device_kernelIN5flash19enable_sm80_to_sm89INS1_16FlashAttnBwdSm80INS1_25CollectiveMainloopBwdSm80ILi2ELi2EN4cute5tupleIJNS5_1CILi128EEES8_NS7_ILi64EEEEEENS_10bfloat16_tEfNS_4arch4Sm80ELb1ELb0ELb1ELb1ELb1ELb0ELb0ELb0ELi2ELi4ELi4ELi4ELb0EEENS1_21CollectiveEpilogueBwdISA_SB_SD_Li256ELb1ELb0ELi2EEENS1_25SingleTileBwdLPTSchedulerILb1ELi128ELb1EEEEEEEEEvNT_6ParamsE$_ZZN4cute5sliceINS_5tupleIJNS_10UnderscoreES2_NS_1CILi0EEEEEENS1_IJNS1_IJNS3_ILi1EEES4_EEEiNS3_ILi1024EEEEEEEEDaRKT_RKT0_ENKUlRKT_RKT0_E_clIS2_iEEDaSI_SL_) ;  /* 0xfffde5c000007944 */ /* 0x002fea0003c3ffff */
[----:B------:R-:W-:Y:S02]  /*2fcb0*/  MOV R4, 0x2fcd0 ;  /* 0x0002fcd000047802 */ /* 0x000fe40000000f00 */
[----:B-1---5:R-:W-:Y:S05]  /*2fcc0*/  CALL.REL.NOINC `($_ZN7cutlass13device_kernelIN5flash19enable_sm80_to_sm89INS1_16FlashAttnBwdSm80INS1_25CollectiveMainloopBwdSm80ILi2ELi2EN4cute5tupleIJNS5_1CILi128EEES8_NS7_ILi64EEEEEENS_10bfloat16_tEfNS_4arch4Sm80ELb1ELb0ELb1ELb1ELb1ELb0ELb0ELb0ELi2ELi4ELi4ELi4ELb0EEENS1_21CollectiveEpilogueBwdISA_SB_SD_Li256ELb1ELb0ELi2EEENS1_25SingleTileBwdLPTSchedulerILb1ELi128ELb1EEEEEEEEEvNT_6ParamsE$_ZZN4cute12filter_tupleINS_5tupleIJNS_10UnderscoreES2_NS_1CILi0EEEEEENS1_IJNS1_IJNS3_ILi1EEES4_EEEiNS3_ILi1024EEEEEEZNS_5sliceIS5_S9_EEDaRKT_RKT0_EUlRKT_RKT0_E_EEDaSD_SG_OT1_ENKUlDpSJ_E_clIJNS1_IJS7_EEENS1_IJiEEENS1_IJEEEEEEDaSQ_) ;  /* 0xfffdd1d000007944 */ /* 0x022fea0003c3ffff */
[----:B------:R-:W-:Y:S02]  /*2fcd0*/  MOV R67, R23 ;  /* 0x0000001700437202 */ /* 0x000fe40000000f00 */
[----:B------:R-:W-:-:S02]  /*2fce0*/  MOV R6, 0x2fd00 ;  /* 0x0002fd0000067802 */ /* 0x000fc40000000f00 */
[----:B-1---5:R-:W-:Y:S05]  /*2fcf0*/  CALL.REL.NOINC `($_ZN7cutlass13device_kernelIN5flash19enable_sm80_to_sm89INS1_16FlashAttnBwdSm80INS1_25CollectiveMainloopBwdSm80ILi2ELi2EN4cute5tupleIJNS5_1CILi128EEES8_NS7_ILi64EEEEEENS_10bfloat16_tEfNS_4arch4Sm80ELb1ELb0ELb1ELb1ELb1ELb0ELb0ELb0ELi2ELi4ELi4ELi4ELb0EEENS1_21CollectiveEpilogueBwdISA_SB_SD_Li256ELb1ELb0ELi2EEENS1_25SingleTileBwdLPTSchedulerILb1ELi128ELb1EEEEEEEEEvNT_6ParamsE$_ZN4cute5tupleIJNS0_IJNS0_IJNS_1CILi8EEENS1_ILi1EEEEEENS1_ILi2EEEEEENS0_IJNS0_IJS3_NS1_ILi0EEEEEEiEEEEEC2ERKS6_RKS9_) ;  /* 0xfffdc53000007944 */ /* 0x022fea0003c3ffff */
[----:B-1----:R1:W5:Y:S01]  /*2fd00*/  LDL R3, [R1+0x758] ;  /* 0x0007580001037983 */ /* 0x0023620000100800 */
[----:B------:R-:W-:-:S02]  /*2fd10*/  MOV R67, R23 ;  /* 0x0000001700437202 */ /* 0x000fc40000000f00 */
[----:B------:R-:W-:Y:S02]  /*2fd20*/  MOV R6, 0x2fd40 ;  /* 0x0002fd4000067802 */ /* 0x000fe40000000f00 */
[----:B-1---5:R-:W-:Y:S05]  /*2fd30*/  CALL.REL.NOINC `($_ZN7cutlass13device_kernelIN5flash19enable_sm80_to_sm89INS1_16FlashAttnBwdSm80INS1_25CollectiveMainloopBwdSm80ILi2ELi2EN4cute5tupleIJNS5_1CILi128EEES8_NS7_ILi64EEEEEENS_10bfloat16_tEfNS_4arch4Sm80ELb1ELb0ELb1ELb1ELb1ELb0ELb0ELb0ELi2ELi4ELi4ELi4ELb0EEENS1_21CollectiveEpilogueBwdISA_SB_SD_Li256ELb1ELb0ELi2EEENS1_25SingleTileBwdLPTSchedulerILb1ELi128ELb1EEEEEEEEEvNT_6ParamsE$_ZN4cute3eso3ESOILb0ELb1EJNS_6LayoutINS_5tupleIJNS3_IJNS_1CILi8EEENS4_ILi1EEEEEENS4_ILi2EEEEEENS3_IJNS3_IJS6_NS4_ILi0EEEEEEiEEEEESA_EEC2ERKSD_RKSA_) ;  /* 0xfffd8df000007944 */ /* 0x022fea0003c3ffff */
[----:B------:R2:W5:Y:S01]  /*2fd40*/  LDL R4, [R1+0x758] ;  /* 0x0007580001047983 */ /* 0x0005620000100800 */
[----:B------:R-:W-:Y:S01]  /*2fd50*/  IMAD.MOV.U32 R9, RZ, RZ, R23 ;  /* 0x000000ffff097224 */ /* 0x000fe200078e0017 */
[----:B-1----:R-:W-:Y:S01]  /*2fd60*/  MOV R2, R56 ;  /* 0x0000003800027202 */ /* 0x002fe20000000f00 */
[----:B------:R-:W-:Y:S01]  /*2fd70*/  IMAD.MOV.U32 R3, RZ, RZ, R57 ;  /* 0x000000ffff037224 */ /* 0x000fe200078e0039 */
[----:B------:R-:W-:Y:S02]  /*2fd80*/  MOV R8, 0x2fda0 ;  /* 0x0002fda000087802 */ /* 0x000fe40000000f00 */
[----:B--2--5:R-:W-:Y:S05]  /*2fd90*/  CALL.REL.NOINC `($_ZN7cutlass13device_kernelIN5flash19enable_sm80_to_sm89INS1_16FlashAttnBwdSm80INS1_25CollectiveMainloopBwdSm80ILi2ELi2EN4cute5tupleIJNS5_1CILi128EEES8_NS7_ILi64EEEEEENS_10bfloat16_tEfNS_4arch4Sm80ELb1ELb0ELb1ELb1ELb1ELb0ELb0ELb0ELi2ELi4ELi4ELi4ELb0EEENS1_21CollectiveEpilogueBwdISA_SB_SD_Li256ELb1ELb0ELi2EEENS1_25SingleTileBwdLPTSchedulerILb1ELi128ELb1EEEEEEEEEvNT_6ParamsE$_ZN4cute8smem_ptrIPN7cutlass10bfloat16_tEECI1NS_12iter_adaptorIS3_S4_EEES3_) ;  /* 0xfffdcc6000007944 */ /* 0x024fea0003c3ffff */
[----:B-1----:R-:W2:Y:S01]  /*2fda0*/  LDL.64 R2, [R1+0x758] ;  /* 0x0007580001027983 */ /* 0x002ea20000100a00 */
[----:B------:R-:W-:Y:S01]  /*2fdb0*/  IMAD.MOV.U32 R6, RZ, RZ, R4 ;  /* 0x000000ffff067224 */ /* 0x000fe200078e0004 */
[----:B------:R-:W-:Y:S01]  /*2fdc0*/  MOV R67, R23 ;  /* 0x0000001700437202 */ /* 0x000fe20000000f00 */
[----:B------:R-:W-:Y:S01]  /*2fdd0*/  IMAD.MOV.U32 R59, RZ, RZ, R22 ;  /* 0x000000ffff3b7224 */ /* 0x000fe200078e0016 */
[----:B------:R-:W-:Y:S01]  /*2fde0*/  MOV R4, 0x2fe10 ;  /* 0x0002fe1000047802 */ /* 0x000fe20000000f00 */
[----:B--2---:R1:W-:Y:S04]  /*2fdf0*/  STL.64 [R1+0x770], R2 ;  /* 0x0007700201007387 */ /* 0x0043e80000100a00 */
[----:B-1----:R-:W-:Y:S05]  /*2fe00*/  CALL.REL.NOINC `($_ZN7cutlass13device_kernelIN5flash19enable_sm80_to_sm89INS1_16FlashAttnBwdSm80INS1_25CollectiveMainloopBwdSm80ILi2ELi2EN4cute5tupleIJNS5_1CILi128EEES8_NS7_ILi64EEEEEENS_10bfloat16_tEfNS_4arch4Sm80ELb1ELb0ELb1ELb1ELb1ELb0ELb0ELb0ELi2ELi4ELi4ELi4ELb0EEENS1_21CollectiveEpilogueBwdISA_SB_SD_Li256ELb1ELb0ELi2EEENS1_25SingleTileBwdLPTSchedulerILb1ELi128ELb1EEEEEEEEEvNT_6ParamsE$_ZN4cute3eso3ESOILb0ELb0EJNS_6LayoutINS_5tupleIJNS3_IJNS_1CILi8EEENS4_ILi1EEEEEENS4_ILi2EEEEEENS3_IJNS3_IJS6_NS4_ILi0EEEEEEiEEEEENS_10ViewEngineINS_8smem_ptrIPN7cutlass10bfloat16_tEEEEEEEC2ERKSD_RKSK_) ;  /* 0xfffd80e000007944 */ /* 0x002fea0003c3ffff */
[----:B-1----:R1:W5:Y:S04]  /*2fe10*/  LDL R8, [R1+0x758] ;  /* 0x0007580001087983 */ /* 0x0023680000100800 */
[----:B------:R1:W5:Y:S01]  /*2fe20*/  LDL.64 R12, [R1+0x760] ;  /* 0x00076000010c7983 */ /* 0x0003620000100a00 */
[----:B------:R-:W-:Y:S01]  /*2fe30*/  IMAD.MOV.U32 R67, RZ, RZ, R23 ;  /* 0x000000ffff437224 */ /* 0x000fe200078e0017 */
[----:B------:R-:W-:Y:S01]  /*2fe40*/  MOV R10, R50 ;  /* 0x00000032000a7202 */ /* 0x000fe20000000f00 */
[----:B------:R-:W-:Y:S01]  /*2fe50*/  IMAD.MOV.U32 R11, RZ, RZ, R51 ;  /* 0x000000ffff0b7224 */ /* 0x000fe200078e0033 */
[----:B------:R-:W-:-:S02]  /*2fe60*/  MOV R6, 0x2fe80 ;  /* 0x0002fe8000067802 */ /* 0x000fc40000000f00 */
[----:B-1---5:R-:W-:Y:S05]  /*2fe70*/  CALL.REL.NOINC `($_ZN7cutlass13device_kernelIN5flash19enable_sm80_to_sm89INS1_16FlashAttnBwdSm80INS1_25CollectiveMainloopBwdSm80ILi2ELi2EN4cute5tupleIJNS5_1CILi128EEES8_NS7_ILi64EEEEEENS_10bfloat16_tEfNS_4arch4Sm80ELb1ELb0ELb1ELb1ELb1ELb0ELb0ELb0ELi2ELi4ELi4ELi4ELb0EEENS1_21CollectiveEpilogueBwdISA_SB_SD_Li256ELb1ELb0ELi2EEENS1_25SingleTileBwdLPTSchedulerILb1ELi128ELb1EEEEEEEEEvNT_6ParamsE$_ZN4cute3eso3ESOILb1ELb0EJNS_6LayoutINS_5tupleIJNS3_IJNS3_IJNS_1CILi4EEENS4_ILi2EEEEEENS4_ILi1EEEEEES6_EEENS3_IJNS3_IJNS3_IJS8_NS4_ILi32EEEEEENS4_ILi0EEEEEENS4_ILi64EEEEEEEENS_10ViewEngineIPN7cutlass10bfloat16_tEEEEEC2ERKSH_RKSM_) ;  /* 0xfffda97000007944 */ /* 0x022fea0003c3ffff */
[----:B------:R2:W5:Y:S01]  /*2fe80*/  LDL.64 R4, [R1+0x758] ;  /* 0x0007580001047983 */ /* 0x0005620000100a00 */
[----:B------:R-:W-:-:S02]  /*2fe90*/  MOV R3, R8 ;  /* 0x0000000800037202 */ /* 0x000fc40000000f00 */
[----:B------:R-:W-:Y:S02]  /*2fea0*/  MOV R6, 0x2fec0 ;  /* 0x0002fec000067802 */ /* 0x000fe40000000f00 */
[----:B-12--5:R-:W-:Y:S05]  /*2feb0*/  CALL.REL.NOINC `($_ZN7cutlass13device_kernelIN5flash19enable_sm80_to_sm89INS1_16FlashAttnBwdSm80INS1_25CollectiveMainloopBwdSm80ILi2ELi2EN4cute5tupleIJNS5_1CILi128EEES8_NS7_ILi64EEEEEENS_10bfloat16_tEfNS_4arch4Sm80ELb1ELb0ELb1ELb1ELb1ELb0ELb0ELb0ELi2ELi4ELi4ELi4ELb0EEENS1_21CollectiveEpilogueBwdISA_SB_SD_Li256ELb1ELb0ELi2EEENS1_25SingleTileBwdLPTSchedulerILb1ELi128ELb1EEEEEEEEEvNT_6ParamsE$_ZZN4cute4takeILi1ELi2ENS_5tupleIJNS1_IJNS_1CILi1EEENS2_ILi0EEEEEEiEEEEEDaRKT1_ENKUlDpRKT_E_clIJiEEEDaSD_) ;  /* 0xfffde11000007944 */ /* 0x026fea0003c3ffff */
[----:B------:R-:W-:Y:S02]  /*2fec0*/  MOV R67, R23 ;  /* 0x0000001700437202 */ /* 0x000fe40000000f00 */
[----:B------:R-:W-:Y:S02]  /*2fed0*/  MOV R6, 0x2fef0 ;  /* 0x0002fef000067802 */ /* 0x000fe40000000f00 */
[----:B-1---5:R-:W-:Y:S05]  /*2fee0*/  CALL.REL.NOINC `($_ZN7cutlass13device_kernelIN5flash19enable_sm80_to_sm89INS1_16FlashAttnBwdSm80INS1_25CollectiveMainloopBwdSm80ILi2ELi2EN4cute5tupleIJNS5_1CILi128EEES8_NS7_ILi64EEEEEENS_10bfloat16_tEfNS_4arch4Sm80ELb1ELb0ELb1ELb1ELb1ELb0ELb0ELb0ELi2ELi4ELi4ELi4ELb0EEENS1_21CollectiveEpilogueBwdISA_SB_SD_Li256ELb1ELb0ELi2EEENS1_25SingleTileBwdLPTSchedulerILb1ELi128ELb1EEEEEEEEEvNT_6ParamsE$_ZN4cute3eso3ESOILb1ELb0EJNS_5tupleIJNS_1CILi1EEENS3_ILi0EEEEEENS2_IJiEEEEEC2ERKS6_RKS7_) ;  /* 0xfffda20000007944 */ /* 0x022fea0003c3ffff */
[----:B-1----:R1:W5:Y:S01]  /*2fef0*/  LDL R3, [R1+0x758] ;  /* 0x0007580001037983 */ /* 0x0023620000100800 */
[----:B------:R-:W-:Y:S02]  /*2ff00*/  MOV R67, R23 ;  /* 0x0000001700437202 */ /* 0x000fe40000000f00 */
[----:B------:R-:W-:Y:S02]  /*2ff10*/  MOV R6, 0x2ff30 ;  /* 0x0002ff3000067802 */ /* 0x000fe40000000f00 */
[----:B-1---5:R-:W-:Y:S05]  /*2ff20*/  CALL.REL.NOINC `($_ZN7cutlass13device_kernelIN5flash19enable_sm80_to_sm89INS1_16FlashAttnBwdSm80INS1_25CollectiveMainloopBwdSm80ILi2ELi2EN4cute5tupleIJNS5_1CILi128EEES8_NS7_ILi64EEEEEENS_10bfloat16_tEfNS_4arch4Sm80ELb1ELb0ELb1ELb1ELb1ELb0ELb0ELb0ELi2ELi4ELi4ELi4ELb0EEENS1_21CollectiveEpilogueBwdISA_SB_SD_Li256ELb1ELb0ELi2EEENS1_25SingleTileBwdLPTSchedulerILb1ELi128ELb1EEEEEEEEEvNT_6ParamsE$_ZN4cute5tupleIJNS0_IJNS0_IJNS_1CILi8EEENS1_ILi1EEEEEENS0_IJNS1_ILi2EEEEEEEEENS0_IJNS0_IJS3_NS1_ILi0EEEEEENS0_IJiEEEEEEEEC2ERKS7_RKSB_) ;  /* 0xfffdc2c000007944 */ /* 0x022fea0003c3ffff */
[----:B------:R2:W5:Y:S01]  /*2ff30*/  LDL R8, [R1+0x758] ;  /* 0x0007580001087983 */ /* 0x0005620000100800 */
[----:B------:R-:W-:Y:S01]  /*2ff40*/  IMAD.MOV.U32 R67, RZ, RZ, R23 ;  /* 0x000000ffff437224 */ /* 0x000fe200078e0017 */
[----:B------:R-:W-:Y:S02]  /*2ff50*/  MOV R59, R22 ;  /* 0x00000016003b7202 */ /* 0x000fe40000000f00 */
[----:B------:R2:W-:Y:S01]  /*2ff60*/  STL.64 [R1+0x770], R12 ;  /* 0x0007700c01007387 */ /* 0x0005e20000100a00 */
[----:B------:R-:W-:-:S03]  /*2ff70*/  MOV R6, 0x2ff90 ;  /* 0x0002ff9000067802 */ /* 0x000fc60000000f00 */
[----:B-12--5:R-:W-:Y:S05]  /*2ff80*/  CALL.REL.NOINC `($_ZN7cutlass13device_kernelIN5flash19enable_sm80_to_sm89INS1_16FlashAttnBwdSm80INS1_25CollectiveMainloopBwdSm80ILi2ELi2EN4cute5tupleIJNS5_1CILi128EEES8_NS7_ILi64EEEEEENS_10bfloat16_tEfNS_4arch4Sm80ELb1ELb0ELb1ELb1ELb1ELb0ELb0ELb0ELi2ELi4ELi4ELi4ELb0EEENS1_21CollectiveEpilogueBwdISA_SB_SD_Li256ELb1ELb0ELi2EEENS1_25SingleTileBwdLPTSchedulerILb1ELi128ELb1EEEEEEEEEvNT_6ParamsE$_ZN4cute3eso3ESOILb0ELb0EJNS_6LayoutINS_5tupleIJNS3_IJNS_1CILi8EEENS4_ILi1EEEEEENS3_IJNS4_ILi2EEEEEEEEENS3_IJNS3_IJS6_NS4_ILi0EEEEEENS3_IJiEEEEEEEENS_10ViewEngineINS_8smem_ptrIPN7cutlass10bfloat16_tEEEEEEEC2ERKSF_RKSM_) ;  /* 0xfffd7ef000007944 */ /* 0x026fea0003c3ffff */
[----:B-1----:R1:W5:Y:S04]  /*2ff90*/  LDL R8, [R1+0x758] ;  /* 0x0007580001087983 */ /* 0x0023680000100800 */
[----:B------:R1:W5:Y:S01]  /*2ffa0*/  LDL.64 R16, [R1+0x760] ;  /* 0x0007600001107983 */ /* 0x0003620000100a00 */
[----:B------:R-:W-:-:S02]  /*2ffb0*/  MOV R67, R23 ;  /* 0x0000001700437202 */ /* 0x000fc40000000f00 */
[----:B------:R-:W-:Y:S02]  /*2ffc0*/  MOV R6, 0x2ffe0 ;  /* 0x0002ffe000067802 */ /* 0x000fe40000000f00 */
[----:B-1---5:R-:W-:Y:S05]  /*2ffd0*/  CALL.REL.NOINC `($_ZN7cutlass13device_kernelIN5flash19enable_sm80_to_sm89INS1_16FlashAttnBwdSm80INS1_25CollectiveMainloopBwdSm80ILi2ELi2EN4cute5tupleIJNS5_1CILi128EEES8_NS7_ILi64EEEEEENS_10bfloat16_tEfNS_4arch4Sm80ELb1ELb0ELb1ELb1ELb1ELb0ELb0ELb0ELi2ELi4ELi4ELi4ELb0EEENS1_21CollectiveEpilogueBwdISA_SB_SD_Li256ELb1ELb0ELi2EEENS1_25SingleTileBwdLPTSchedulerILb1ELi128ELb1EEEEEEEEEvNT_6ParamsE$_ZN4cute3eso3ESOILb1ELb0EJNS_6LayoutINS_5tupleIJNS3_IJNS3_IJNS_1CILi4EEENS4_ILi2EEEEEENS4_ILi1EEEEEENS3_IJS6_EEEEEENS3_IJNS3_IJNS3_IJS8_NS4_ILi32EEEEEENS4_ILi0EEEEEENS3_IJNS4_ILi64EEEEEEEEEEENS_10ViewEngineIPN7cutlass10bfloat16_tEEEEEC2ERKSJ_RKSO_) ;  /* 0xfffda7d000007944 */ /* 0x022fea0003c3ffff */
[----:B-1----:R1:W5:Y:S01]  /*2ffe0*/  LDL.64 R2, [R1+0x758] ;  /* 0x0007580001027983 */ /* 0x0023620000100a00 */
[----:B------:R-:W-:Y:S02]  /*2fff0*/  MOV R67, R23 ;  /* 0x0000001700437202 */ /* 0x000fe40000000f00 */
[----:B------:R-:W-:Y:S02]  /*30000*/  MOV R6, 0x30020 ;  /* 0x0003002000067802 */ /* 0x000fe40000000f00 */
[----:B-1---5:R-:W-:Y:S05]  /*30010*/  CALL.REL.NOINC `($_ZN7cutlass13device_kernelIN5flash19enable_sm80_to_sm89INS1_16FlashAttnBwdSm80INS1_25CollectiveMainloopBwdSm80ILi2ELi2EN4cute5tupleIJNS5_1CILi128EEES8_NS7_ILi64EEEEEENS_10bfloat16_tEfNS_4arch4Sm80ELb1ELb0ELb1ELb1ELb1ELb0ELb0ELb0ELi2ELi4ELi4ELi4ELb0EEENS1_21CollectiveEpilogueBwdISA_SB_SD_Li256ELb1ELb0ELi2EEENS1_25SingleTileBwdLPTSchedulerILb1ELi128ELb1EEEEEEEEEvNT_6ParamsE$_ZN4cute3eso3ESOILb1ELb0EJNS_6LayoutINS_5tupleIJNS3_IJNS3_IJNS3_IJNS_1CILi4EEENS4_ILi2EEEEEENS4_ILi1EEEEEES8_EEENS3_IJNS3_IJNS3_IJS8_S8_EEES8_EEES6_EEEEEENS3_IJNS3_IJNS3_IJNS3_IJS8_NS4_ILi32EEEEEENS4_ILi0EEEEEESH_EEENS3_IJNS3_IJNS3_IJSH_SH_EEESH_EEENS4_ILi64EEEEEEEEEEENS_10ViewEngineIPN7cutlass10bfloat16_tEEEEEC2ERKSP_RKSU_) ;  /* 0xfffda68000007944 */ /* 0x022fea0003c3ffff */
[----:B------:R2:W5:Y:S01]  /*30020*/  LDL.64 R10, [R1+0x758] ;  /* 0x00075800010a7983 */ /* 0x0005620000100a00 */
[----:B-1----:R-:W-:Y:S01]  /*30030*/  IMAD.MOV.U32 R3, RZ, RZ, R8 ;  /* 0x000000ffff037224 */ /* 0x002fe200078e0008 */
[----:B------:R-:W-:Y:S02]  /*30040*/  MOV R67, R23 ;  /* 0x0000001700437202 */ /* 0x000fe40000000f00 */
[----:B------:R-:W-:Y:S02]  /*30050*/  MOV R4, 0x30070 ;  /* 0x0003007000047802 */ /* 0x000fe40000000f00 */
[----:B--2--5:R-:W-:Y:S05]  /*30060*/  CALL.REL.NOINC `($_ZN7cutlass13device_kernelIN5flash19enable_sm80_to_sm89INS1_16FlashAttnBwdSm80INS1_25CollectiveMainloopBwdSm80ILi2ELi2EN4cute5tupleIJNS5_1CILi128EEES8_NS7_ILi64EEEEEENS_10bfloat16_tEfNS_4arch4Sm80ELb1ELb0ELb1ELb1ELb1ELb0ELb0ELb0ELi2ELi4ELi4ELi4ELb0EEENS1_21CollectiveEpilogueBwdISA_SB_SD_Li256ELb1ELb0ELi2EEENS1_25SingleTileBwdLPTSchedulerILb1ELi128ELb1EEEEEEEEEvNT_6ParamsE$_ZN4cute5tupleIJNS0_IJNS_1CILi2EEEEEENS0_IJiEEEEEC2ERKS3_RKS4_) ;  /* 0xfffdc40000007944 */ /* 0x024fea0003c3ffff */
[----:B-1----:R-:W2:Y:S01]  /*30070*/  LDL R3, [R1+0x758] ;  /* 0x0007580001037983 */ /* 0x002ea20000100800 */
[----:B------:R-:W-:Y:S02]  /*30080*/  MOV R2, R58 ;  /* 0x0000003a00027202 */ /* 0x000fe40000000f00 */
[----:B------:R-:W-:Y:S01]  /*30090*/  MOV R12, 0x300c0 ;  /* 0x000300c0000c7802 */ /* 0x000fe20000000f00 */
[----:B--2---:R1:W-:Y:S04]  /*300a0*/  STL [R14], R3 ;  /* 0x000000030e007387 */ /* 0x0043e80000100800 */
[----:B-1----:R-:W-:Y:S05]  /*300b0*/  CALL.REL.NOINC `($_ZN7cutlass13device_kernelIN5flash19enable_sm80_to_sm89INS1_16FlashAttnBwdSm80INS1_25CollectiveMainloopBwdSm80ILi2ELi2EN4cute5tupleIJNS5_1CILi128EEES8_NS7_ILi64EEEEEENS_10bfloat16_tEfNS_4arch4Sm80ELb1ELb0ELb1ELb1ELb1ELb0ELb0ELb0ELi2ELi4ELi4ELi4ELb0EEENS1_21CollectiveEpilogueBwdISA_SB_SD_Li256ELb1ELb0ELi2EEENS1_25SingleTileBwdLPTSchedulerILb1ELi128ELb1EEEEEEEEEvNT_6ParamsE$_ZZN4cute14logical_divideINS_5tupleIJNS1_IJNS_1CILi8EEENS2_ILi1EEEEEENS1_IJNS2_ILi2EEEEEEEEENS1_IJNS1_IJS4_NS2_ILi0EEEEEENS1_IJiEEEEEENS1_IJS5_NS_6LayoutIS4_S9_EEEEEEEDaRKNSD_IT_T0_EERKT1_ENKUlRKT_RKT0_E_clINSD_IS7_SB_EESE_EEDaSQ_ST_) ;  /* 0xfffdda4000007944 */ /* 0x002fea0003c3ffff */
[----:B------:R-:W-:Y:S02]  /*300c0*/  MOV R67, R23 ;  /* 0x0000001700437202 */ /* 0x000fe40000000f00 */
[----:B------:R-:W-:-:S02]  /*300d0*/  MOV R4, 0x300f0 ;  /* 0x000300f000047802 */ /* 0x000fc40000000f00 */
[----:B-1---5:R-:W-:Y:S05]  /*300e0*/  CALL.REL.NOINC `($_ZN7cutlass13device_kernelIN5flash19enable_sm80_to_sm89INS1_16FlashAttnBwdSm80INS1_25CollectiveMainloopBwdSm80ILi2ELi2EN4cute5tupleIJNS5_1CILi128EEES8_NS7_ILi64EEEEEENS_10bfloat16_tEfNS_4arch4Sm80ELb1ELb0ELb1ELb1ELb1ELb0ELb0ELb0ELi2ELi4ELi4ELi4ELb0EEENS1_21CollectiveEpilogueBwdISA_SB_SD_Li256ELb1ELb0ELi2EEENS1_25SingleTileBwdLPTSchedulerILb1ELi128ELb1EEEEEEEEEvNT_6ParamsE$_ZN4cute3eso3ESOILb1ELb0EJNS_5tupleIJNS2_IJNS_1CILi1EEENS3_ILi0EEEEEENS2_IJS5_S5_EEEEEENS2_IJS5_iEEEEEC2ERKS8_RKS9_) ;  /* 0xfffd9b3000007944 */ /* 0x022fea0003c3ffff */
[----:B-1----:R1:W5:Y:S01]  /*300f0*/  LDL R3, [R1+0x758] ;  /* 0x0007580001037983 */ /* 0x0023620000100800 */
[----:B------:R-:W-:-:S02]  /*30100*/  MOV R67, R23 ;  /* 0x0000001700437202 */ /* 0x000fc40000000f00 */
[----:B------:R-:W-:Y:S02]  /*30110*/  MOV R4, 0x30130 ;  /* 0x0003013000047802 */ /* 0x000fe40000000f00 */
[----:B-1---5:R-:W-:Y:S05]  /*30120*/  CALL.REL.NOINC `($_ZN7cutlass13device_kernelIN5flash19enable_sm80_to_sm89INS1_16FlashAttnBwdSm80INS1_25CollectiveMainloopBwdSm80ILi2ELi2EN4cute5tupleIJNS5_1CILi128EEES8_NS7_ILi64EEEEEENS_10bfloat16_tEfNS_4arch4Sm80ELb1ELb0ELb1ELb1ELb1ELb0ELb0ELb0ELi2ELi4ELi4ELi4ELb0EEENS1_21CollectiveEpilogueBwdISA_SB_SD_Li256ELb1ELb0ELi2EEENS1_25SingleTileBwdLPTSchedulerILb1ELi128ELb1EEEEEEEEEvNT_6ParamsE$_ZN4cute5tupleIJNS0_IJNS0_IJNS0_IJNS_1CILi8EEENS1_ILi1EEEEEENS0_IJS3_S3_EEEEEENS0_IJS3_NS1_ILi2EEEEEEEEENS0_IJNS0_IJNS0_IJS3_NS1_ILi0EEEEEENS0_IJSA_SA_EEEEEENS0_IJSA_iEEEEEEEEC2ERKS9_RKSF_) ;  /* 0xfffdbe9000007944 */ /* 0x022fea0003c3ffff */
[----:B-1----:R1:W5:Y:S01]  /*30130*/  LDL R3, [R1+0x758] ;  /* 0x0007580001037983 */ /* 0x0023620000100800 */
[----:B------:R-:W-:Y:S02]  /*30140*/  MOV R67, R23 ;  /* 0x0000001700437202 */ /* 0x000fe40000000f00 */
[----:B------:R-:W-:Y:S02]  /*30150*/  MOV R4, 0x30170 ;  /* 0x0003017000047802 */ /* 0x000fe40000000f00 */
[----:B-1---5:R-:W-:Y:S05]  /*30160*/  CALL.REL.NOINC `($_ZN7cutlass13device_kernelIN5flash19enable_sm80_to_sm89INS1_16FlashAttnBwdSm80INS1_25CollectiveMainloopBwdSm80ILi2ELi2EN4cute5tupleIJNS5_1CILi128EEES8_NS7_ILi64EEEEEENS_10bfloat16_tEfNS_4arch4Sm80ELb1ELb0ELb1ELb1ELb1ELb0ELb0ELb0ELi2ELi4ELi4ELi4ELb0EEENS1_21CollectiveEpilogueBwdISA_SB_SD_Li256ELb1ELb0ELi2EEENS1_25SingleTileBwdLPTSchedulerILb1ELi128ELb1EEEEEEEEEvNT_6ParamsE$_ZN4cute3eso3ESOILb1ELb0EJNS_5tupleIJNS2_IJNS_1CILi1EEENS3_ILi0EEEEEENS2_IJS5_S5_EEEEEENS2_IJS5_iEEEEEC2ERKS8_RKS9_) ;  /* 0xfffd9ab000007944 */ /* 0x022fea0003c3ffff */
[----:B-1----:R1:W5:Y:S01]  /*30170*/  LDL R3, [R1+0x758] ;  /* 0x0007580001037983 */ /* 0x0023620000100800 */
[----:B------:R-:W-:Y:S02]  /*30180*/  MOV R67, R23 ;  /* 0x0000001700437202 */ /* 0x000fe40000000f00 */
[----:B------:R-:W-:Y:S02]  /*30190*/  MOV R4, 0x301b0 ;  /* 0x000301b000047802 */ /* 0x000fe40000000f00 */
[----:B-1---5:R-:W-:Y:S05]  /*301a0*/  CALL.REL.NOINC `($_ZN7cutlass13device_kernelIN5flash19enable_sm80_to_sm89INS1_16FlashAttnBwdSm80INS1_25CollectiveMainloopBwdSm80ILi2ELi2EN4cute5tupleIJNS5_1CILi128EEES8_NS7_ILi64EEEEEENS_10bfloat16_tEfNS_4arch4Sm80ELb1ELb0ELb1ELb1ELb1ELb0ELb0ELb0ELi2ELi4ELi4ELi4ELb0EEENS1_21CollectiveEpilogueBwdISA_SB_SD_Li256ELb1ELb0ELi2EEENS1_25SingleTileBwdLPTSchedulerILb1ELi128ELb1EEEEEEEEEvNT_6ParamsE$_ZN4cute3eso3ESOILb1ELb0EJNS_5tupleIJNS_1CILi0EEES4_EEEiEEC2ERKS5_RKi) ;  /* 0xfffd9e6000007944 */ /* 0x022fea0003c3ffff */
[----:B-1----:R1:W5:Y:S01]  /*301b0*/  LDL R3, [R1+0x758] ;  /* 0x0007580001037983 */ /* 0x0023620000100800 */
[----:B------:R-:W-:Y:S02]  /*301c0*/  MOV R67, R23 ;  /* 0x0000001700437202 */ /* 0x000fe40000000f00 */
[----:B------:R-:W-:Y:S02]  /*301d0*/  MOV R4, 0x301f0 ;  /* 0x000301f000047802 */ /* 0x000fe40000000f00 */
[----:B-1---5:R-:W-:Y:S05]  /*301e0*/  CALL.REL.NOINC `($_ZN7cutlass13device_kernelIN5flash19enable_sm80_to_sm89INS1_16FlashAttnBwdSm80INS1_25CollectiveMainloopBwdSm80ILi2ELi2EN4cute5tupleIJNS5_1CILi128EEES8_NS7_ILi64EEEEEENS_10bfloat16_tEfNS_4arch4Sm80ELb1ELb0ELb1ELb1ELb1ELb0ELb0ELb0ELi2ELi4ELi4ELi4ELb0EEENS1_21CollectiveEpilogueBwdISA_SB_SD_Li256ELb1ELb0ELi2EEENS1_25SingleTileBwdLPTSchedulerILb1ELi128ELb1EEEEEEEEEvNT_6ParamsE$_ZN4cute3eso3ESOILb1ELb0EJNS_5tupleIJNS2_IJNS_1CILi1EEENS3_ILi0EEEEEES5_EEENS2_IJNS2_IJS5_S5_EEEiEEEEEC2ERKS7_RKS9_) ;  /* 0xfffd9a7000007944 */ /* 0x022fea0003c3ffff */
[----:B-1----:R1:W5:Y:S01]  /*301f0*/  LDL R3, [R1+0x758] ;  /* 0x0007580001037983 */ /* 0x0023620000100800 */
[----:B------:R-:W-:-:S02]  /*30200*/  MOV R67, R23 ;  /* 0x0000001700437202 */ /* 0x000fc40000000f00 */
[----:B------:R-:W-:Y:S02]  /*30210*/  MOV R4, 0x30230 ;  /* 0x0003023000047802 */ /* 0x000fe40000000f00 */
[----:B-1---5:R-:W-:Y:S05]  /*30220*/  CALL.REL.NOINC `($_ZN7cutlass13device_kernelIN5flash19enable_sm80_to_sm89INS1_16FlashAttnBwdSm80INS1_25CollectiveMainloopBwdSm80ILi2ELi2EN4cute5tupleIJNS5_1CILi128EEES8_NS7_ILi64EEEEEENS_10bfloat16_tEfNS_4arch4Sm80ELb1ELb0ELb1ELb1ELb1ELb0ELb0ELb0ELi2ELi4ELi4ELi4ELb0EEENS1_21CollectiveEpilogueBwdISA_SB_SD_Li256ELb1ELb0ELi2EEENS1_25SingleTileBwdLPTSchedulerILb1ELi128ELb1EEEEEEEEEvNT_6ParamsE$_ZN4cute5tupleIJNS0_IJNS0_IJNS0_IJNS_1CILi8EEENS1_ILi1EEEEEES3_EEENS0_IJNS0_IJS3_S3_EEENS1_ILi2EEEEEEEEENS0_IJNS0_IJNS0_IJS3_NS1_ILi0EEEEEESA_EEENS0_IJNS0_IJSA_SA_EEEiEEEEEEEEC2ERKS9_RKSF_) ;  /* 0xfffdbdd000007944 */ /* 0x022fea0003c3ffff */
[----:B------:R2:W5:Y:S01]  /*30230*/  LDL R6, [R1+0x758] ;  /* 0x0007580001067983 */ /* 0x0005620000100800 */
[----:B------:R-:W-:Y:S01]  /*30240*/  IMAD.MOV.U32 R67, RZ, RZ, R23 ;  /* 0x000000ffff437224 */ /* 0x000fe200078e0017 */
[----:B------:R-:W-:Y:S02]  /*30250*/  MOV R59, R22 ;  /* 0x00000016003b7202 */ /* 0x000fe40000000f00 */
[----:B------:R2:W-:Y:S01]  /*30260*/  STL.64 [R1+0x770], R16 ;  /* 0x0007701001007387 */ /* 0x0005e20000100a00 */
[----:B------:R-:W-:-:S03]  /*30270*/  MOV R4, 0x30290 ;  /* 0x0003029000047802 */ /* 0x000fc60000000f00 */
[----:B-12--5:R-:W-:Y:S05]  /*30280*/  CALL.REL.NOINC `($_ZN7cutlass13device_kernelIN5flash19enable_sm80_to_sm89INS1_16FlashAttnBwdSm80INS1_25CollectiveMainloopBwdSm80ILi2ELi2EN4cute5tupleIJNS5_1CILi128EEES8_NS7_ILi64EEEEEENS_10bfloat16_tEfNS_4arch4Sm80ELb1ELb0ELb1ELb1ELb1ELb0ELb0ELb0ELi2ELi4ELi4ELi4ELb0EEENS1_21CollectiveEpilogueBwdISA_SB_SD_Li256ELb1ELb0ELi2EEENS1_25SingleTileBwdLPTSchedulerILb1ELi128ELb1EEEEEEEEEvNT_6ParamsE$_ZN4cute3eso3ESOILb0ELb0EJNS_6LayoutINS_5tupleIJNS3_IJNS3_IJNS_1CILi8EEENS4_ILi1EEEEEES6_EEENS3_IJNS3_IJS6_S6_EEENS4_ILi2EEEEEEEEENS3_IJNS3_IJNS3_IJS6_NS4_ILi0EEEEEESD_EEENS3_IJNS3_IJSD_SD_EEEiEEEEEEEENS_10ViewEngineINS_8smem_ptrIPN7cutlass10bfloat16_tEEEEEEEC2ERKSJ_RKSQ_) ;  /* 0xfffd766000007944 */ /* 0x026fea0003c3ffff */
[----:B-1----:R1:W5:Y:S04]  /*30290*/  LDL R8, [R1+0x758] ;  /* 0x0007580001087983 */ /* 0x0023680000100800 */
[----:B------:R1:W5:Y:S01]  /*302a0*/  LDL.64 R4, [R1+0x760] ;  /* 0x0007600001047983 */ /* 0x0003620000100a00 */
[----:B------:R-:W-:-:S02]  /*302b0*/  MOV R67, R23 ;  /* 0x0000001700437202 */ /* 0x000fc40000000f00 */
[----:B------:R-:W-:Y:S02]  /*302c0*/  MOV R6, 0x302e0 ;  /* 0x000302e000067802 */ /* 0x000fe40000000f00 */
[----:B-1---5:R-:W-:Y:S05]  /*302d0*/  CALL.REL.NOINC `($_ZN7cutlass13device_kernelIN5flash19enable_sm80_to_sm89INS1_16FlashAttnBwdSm80INS1_25CollectiveMainloopBwdSm80ILi2ELi2EN4cute5tupleIJNS5_1CILi128EEES8_NS7_ILi64EEEEEENS_10bfloat16_tEfNS_4arch4Sm80ELb1ELb0ELb1ELb1ELb1ELb0ELb0ELb0ELi2ELi4ELi4ELi4ELb0EEENS1_21CollectiveEpilogueBwdISA_SB_SD_Li256ELb1ELb0ELi2EEENS1_25SingleTileBwdLPTSchedulerILb1ELi128ELb1EEEEEEEEEvNT_6ParamsE$_ZN4cute3eso3ESOILb1ELb0EJNS_6LayoutINS_5tupleIJNS3_IJNS3_IJNS_1CILi4EEENS4_ILi2EEEEEENS4_ILi1EEEEEES6_EEENS3_IJNS3_IJNS3_IJS8_NS4_ILi32EEEEEENS4_ILi0EEEEEENS4_ILi64EEEEEEEENS_10ViewEngineIPN7cutlass10bfloat16_tEEEEEC2ERKSH_RKSM_) ;  /* 0xfffda51000007944 */ /* 0x022fea0003c3ffff */
[----:B------:R2:W5:Y:S01]  /*302e0*/  LDL.64 R14, [R1+0x758] ;  /* 0x00075800010e7983 */ /* 0x0005620000100a00 */
[----:B------:R-:W-:Y:S02]  /*302f0*/  MOV R3, R8 ;  /* 0x0000000800037202 */ /* 0x000fe40000000f00 */
[----:B------:R-:W-:Y:S02]  /*30300*/  MOV R6, 0x30320 ;  /* 0x0003032000067802 */ /* 0x000fe40000000f00 */
[----:B-12--5:R-:W-:Y:S05]  /*30310*/  CALL.REL.NOINC `($_ZN7cutlass13device_kernelIN5flash19enable_sm80_to_sm89INS1_16FlashAttnBwdSm80INS1_25CollectiveMainloopBwdSm80ILi2ELi2EN4cute5tupleIJNS5_1CILi128EEES8_NS7_ILi64EEEEEENS_10bfloat16_tEfNS_4arch4Sm80ELb1ELb0ELb1ELb1ELb1ELb0ELb0ELb0ELi2ELi4ELi4ELi4ELb0EEENS1_21CollectiveEpilogueBwdISA_SB_SD_Li256ELb1ELb0ELi2EEENS1_25SingleTileBwdLPTSchedulerILb1ELi128ELb1EEEEEEEEEvNT_6ParamsE$_ZZN4cute5sliceINS_5tupleIJNS1_IJNS_10UnderscoreENS_1CILi0EEEEEENS1_IJS4_S2_EEEEEENS1_IJNS1_IJNS1_IJNS3_ILi1EEES4_EEES4_EEENS1_IJNS1_IJS4_S4_EEEiEEEEEEEEDaRKT_RKT0_ENKUlRKT_RKT0_E_clIS6_SC_EEDaSM_SP_) ;  /* 0xfffddee000007944 */ /* 0x026fea0003c3ffff */
[----:B------:R-:W-:Y:S02]  /*30320*/  MOV R8, 0x30340 ;  /* 0x0003034000087802 */ /* 0x000fe40000000f00 */
[----:B-1----:R-:W-:Y:S05]  /*30330*/  CALL.REL.NOINC `($_ZN7cutlass13device_kernelIN5flash19enable_sm80_to_sm89INS1_16FlashAttnBwdSm80INS1_25CollectiveMainloopBwdSm80ILi2ELi2EN4cute5tupleIJNS5_1CILi128EEES8_NS7_ILi64EEEEEENS_10bfloat16_tEfNS_4arch4Sm80ELb1ELb0ELb1ELb1ELb1ELb0ELb0ELb0ELi2ELi4ELi4ELi4ELb0EEENS1_21CollectiveEpilogueBwdISA_SB_SD_Li256ELb1ELb0ELi2EEENS1_25SingleTileBwdLPTSchedulerILb1ELi128ELb1EEEEEEEEEvNT_6ParamsE$_ZZN4cute12filter_tupleINS_5tupleIJNS1_IJNS_10UnderscoreENS_1CILi0EEEEEENS1_IJS4_S2_EEEEEENS1_IJNS1_IJNS1_IJNS3_ILi1EEES4_EEES4_EEENS1_IJNS1_IJS4_S4_EEEiEEEEEEZNS_5sliceIS7_SD_EEDaRKT_RKT0_EUlRKT_RKT0_E_EEDaSH_SK_OT1_ENKUlDpSN_E_clIJNS1_IJS9_EEENS1_IJiEEEEEEDaSU_) ;  /* 0xfffdc8a000007944 */ /* 0x002fea0003c3ffff */
[----:B------:R-:W-:Y:S02]  /*30340*/  MOV R67, R23 ;  /* 0x0000001700437202 */ /* 0x000fe40000000f00 */
[----:B------:R-:W-:Y:S02]  /*30350*/  MOV R6, 0x30370 ;  /* 0x0003037000067802 */ /* 0x000fe40000000f00 */
[----:B-1---5:R-:W-:Y:S05]  /*30360*/  CALL.REL.NOINC `($_ZN7cutlass13device_kernelIN5flash19enable_sm80_to_sm89INS1_16FlashAttnBwdSm80INS1_25CollectiveMainloopBwdSm80ILi2ELi2EN4cute5tupleIJNS5_1CILi128EEES8_NS7_ILi64EEEEEENS_10bfloat16_tEfNS_4arch4Sm80ELb1ELb0ELb1ELb1ELb1ELb0ELb0ELb0ELi2ELi4ELi4ELi4ELb0EEENS1_21CollectiveEpilogueBwdISA_SB_SD_Li256ELb1ELb0ELi2EEENS1_25SingleTileBwdLPTSchedulerILb1ELi128ELb1EEEEEEEEEvNT_6ParamsE$_ZN4cute5tupleIJNS0_IJNS0_IJNS_1CILi8EEENS1_ILi1EEEEEENS1_ILi2EEEEEENS0_IJNS0_IJS3_NS1_ILi0EEEEEEiEEEEEC2ERKS6_RKS9_) ;  /* 0xfffdbec000007944 */ /* 0x022fea0003c3ffff */
[----:B-1----:R1:W5:Y:S01]  /*30370*/  LDL R3, [R1+0x758] ;  /* 0x0007580001037983 */ /* 0x0023620000100800 */
[----:B------:R-:W-:Y:S02]  /*30380*/  MOV R67, R23 ;  /* 0x0000001700437202 */ /* 0x000fe40000000f00 */
[----:B------:R-:W-:Y:S02]  /*30390*/  MOV R6, 0x303b0 ;  /* 0x000303b000067802 */ /* 0x000fe40000000f00 */
[----:B-1---5:R-:W-:Y:S05]  /*303a0*/  CALL.REL.NOINC `($_ZN7cutlass13device_kernelIN5flash19enable_sm80_to_sm89INS1_16FlashAttnBwdSm80INS1_25CollectiveMainloopBwdSm80ILi2ELi2EN4cute5tupleIJNS5_1CILi128EEES8_NS7_ILi64EEEEEENS_10bfloat16_tEfNS_4arch4Sm80ELb1ELb0ELb1ELb1ELb1ELb0ELb0ELb0ELi2ELi4ELi4ELi4ELb0EEENS1_21CollectiveEpilogueBwdISA_SB_SD_Li256ELb1ELb0ELi2EEENS1_25SingleTileBwdLPTSchedulerILb1ELi128ELb1EEEEEEEEEvNT_6ParamsE$_ZN4cute3eso3ESOILb0ELb1EJNS_6LayoutINS_5tupleIJNS3_IJNS_1CILi8EEENS4_ILi1EEEEEENS4_ILi2EEEEEENS3_IJNS3_IJS6_NS4_ILi0EEEEEEiEEEEESA_EEC2ERKSD_RKSA_) ;  /* 0xfffd878000007944 */ /* 0x022fea0003c3ffff */
[----:B------:R2:W5:Y:S01]  /*303b0*/  LDL R7, [R1+0x758] ;  /* 0x0007580001077983 */ /* 0x0005620000100800 */
[----:B-1----:R-:W-:Y:S01]  /*303c0*/  IMAD.MOV.U32 R2, RZ, RZ, R4 ;  /* 0x000000ffff027224 */ /* 0x002fe200078e0004 */
[----:B------:R-:W-:Y:S01]  /*303d0*/  MOV R3, R5 ;  /* 0x0000000500037202 */ /* 0x000fe20000000f00 */
[----:B------:R-:W-:Y:S01]  /*303e0*/  IMAD.MOV.U32 R9, RZ, RZ, R23 ;  /* 0x000000ffff097224 */ /* 0x000fe200078e0017 */
[----:B------:R-:W-:-:S02]  /*303f0*/  MOV R8, 0x30410 ;  /* 0x0003041000087802 */ /* 0x000fc40000000f00 */
        /* <DEDUP_REMOVED lines=8> */
[----:B------:R2:W5:Y:S04]  /*30480*/  LDL R16, [R1+0x758] ;  /* 0x0007580001107983 */ /* 0x0005680000100800 */
[----:B------:R2:W5:Y:S01]  /*30490*/  LDL.64 R58, [R1+0x760] ;  /* 0x00076000013a7983 */ /* 0x0005620000100a00 */
[----:B------:R-:W-:Y:S01]  /*304a0*/  IMAD.MOV.U32 R2, RZ, RZ, R23 ;  /* 0x000000ffff027224 */ /* 0x000fe200078e0017 */
[----:B-1----:R-:W-:-:S02]  /*304b0*/  MOV R3, RZ ;  /* 0x000000ff00037202 */ /* 0x002fc40000000f00 */
[----:B------:R-:W-:Y:S02]  /*304c0*/  MOV R10, 0x304e0 ;  /* 0x000304e0000a7802 */ /* 0x000fe40000000f00 */
[----:B--2--5:R-:W-:Y:S05]  /*304d0*/  CALL.REL.NOINC `($_ZN7cutlass13device_kernelIN5flash19enable_sm80_to_sm89INS1_16FlashAttnBwdSm80INS1_25CollectiveMainloopBwdSm80ILi2ELi2EN4cute5tupleIJNS5_1CILi128EEES8_NS7_ILi64EEEEEENS_10bfloat16_tEfNS_4arch4Sm80ELb1ELb0ELb1ELb1ELb1ELb0ELb0ELb0ELi2ELi4ELi4ELi4ELb0EEENS1_21CollectiveEpilogueBwdISA_SB_SD_Li256ELb1ELb0ELi2EEENS1_25SingleTileBwdLPTSchedulerILb1ELi128ELb1EEEEEEEEEvNT_6ParamsE$_ZN4cute3eso3ESOILb1ELb0EJNS_10UnderscoreEiEEC2ERKS2_RKi) ;  /* 0xfffd896000007944 */ /* 0x024fea0003c3ffff */
[----:B-1----:R-:W2:Y:S01]  /*304e0*/  LDL R3, [R1+0x758] ;  /* 0x0007580001037983 */ /* 0x002ea20000100800 */
[----:B------:R-:W-:Y:S02]  /*304f0*/  MOV R2, R23 ;  /* 0x0000001700027202 */ /* 0x000fe40000000f00 */
[----:B------:R-:W-:Y:S01]  /*30500*/  MOV R6, 0x30530 ;  /* 0x0003053000067802 */ /* 0x000fe20000000f00 */
[----:B--2---:R-:W-:Y:S02]  /*30510*/  IMAD R3, R16, R3, RZ ;  /* 0x0000000310037224 */ /* 0x004fe400078e02ff */
        /* <DEDUP_REMOVED lines=19> */
[----:B------:R-:W-:Y:S05]  /*30650*/  CALL.REL.NOINC `($_ZN7cutlass13device_kernelIN5flash19enable_sm80_to_sm89INS1_16FlashAttnBwdSm80INS1_25CollectiveMainloopBwdSm80ILi2ELi2EN4cute5tupleIJNS5_1CILi128EEES8_NS7_ILi64EEEEEENS_10bfloat16_tEfNS_4arch4Sm80ELb1ELb0ELb1ELb1ELb1ELb0ELb0ELb0ELi2ELi4ELi4ELi4ELb0EEENS1_21CollectiveEpilogueBwdISA_SB_SD_Li256ELb1ELb0ELi2EEENS1_25SingleTileBwdLPTSchedulerILb1ELi128ELb1EEEEEEEEEvNT_6ParamsE$_ZN4cute3eso3ESOILb1ELb0EJNS_6LayoutINS_5tupleIJNS3_IJNS3_IJNS_1CILi4EEENS4_ILi2EEEEEENS4_ILi1EEEEEEEEENS3_IJNS3_IJNS3_IJS8_NS4_ILi32EEEEEENS4_ILi0EEEEEEEEEEEiEEC2ERKSG_RKi) ;  /* 0xfffda11000007944 */ /* 0x000fea0003c3ffff */
[----:B-1----:R-:W2:Y:S01]  /*30660*/  LDL R3, [R1+0x758] ;  /* 0x0007580001037983 */ /* 0x002ea20000100800 */
[----:B------:R-:W-:Y:S02]  /*30670*/  MOV R67, R23 ;  /* 0x0000001700437202 */ /* 0x000fe40000000f00 */
[----:B------:R-:W-:Y:S01]  /*30680*/  MOV R6, 0x306c0 ;  /* 0x000306c000067802 */ /* 0x000fe20000000f00 */
[----:B--2---:R-:W-:-:S05]  /*30690*/  IMAD.WIDE R2, R3, 0x2, R14 ;  /* 0x0000000203027825 */ /* 0x004fca00078e020e */
[----:B------:R-:W-:Y:S02]  /*306a0*/  MOV R8, R2 ;  /* 0x0000000200087202 */ /* 0x000fe40000000f00 */
[----:B------:R-:W-:Y:S05]  /*306b0*/  CALL.REL.NOINC `($_ZN7cutlass13device_kernelIN5flash19enable_sm80_to_sm89INS1_16FlashAttnBwdSm80INS1_25CollectiveMainloopBwdSm80ILi2ELi2EN4cute5tupleIJNS5_1CILi128EEES8_NS7_ILi64EEEEEENS_10bfloat16_tEfNS_4arch4Sm80ELb1ELb0ELb1ELb1ELb1ELb0ELb0ELb0ELi2ELi4ELi4ELi4ELb0EEENS1_21CollectiveEpilogueBwdISA_SB_SD_Li256ELb1ELb0ELi2EEENS1_25SingleTileBwdLPTSchedulerILb1ELi128ELb1EEEEEEEEEvNT_6ParamsE$_ZN4cute3eso3ESOILb1ELb0EJNS_6LayoutINS_5tupleIJNS3_IJNS3_IJNS_1CILi4EEENS4_ILi2EEEEEENS4_ILi1EEEEEEEEENS3_IJNS3_IJNS3_IJS8_NS4_ILi32EEEEEENS4_ILi0EEEEEEEEEEENS_10ViewEngineIPN7cutlass10bfloat16_tEEEEEC2ERKSG_RKSL_) ;  /* 0xfffda06000007944 */ /* 0x000fea0003c3ffff */
        /* <DEDUP_REMOVED lines=17> */
[----:B--2--5:R-:W-:Y:S05]  /*307d0*/  CALL.REL.NOINC `($_ZN7cutlass13device_kernelIN5flash19enable_sm80_to_sm89INS1_16FlashAttnBwdSm80INS1_25CollectiveMainloopBwdSm80ILi2ELi2EN4cute5tupleIJNS5_1CILi128EEES8_NS7_ILi64EEEEEENS_10bfloat16_tEfNS_4arch4Sm80ELb1ELb0ELb1ELb1ELb1ELb0ELb0ELb0ELi2ELi4ELi4ELi4ELb0EEENS1_21CollectiveEpilogueBwdISA_SB_SD_Li256ELb1ELb0ELi2EEENS1_25SingleTileBwdLPTSchedulerILb1ELi128ELb1EEEEEEEEEvNT_6ParamsE$_ZN4cute3eso3ESOILb1ELb0EJNS_6LayoutINS_5tupleIJNS3_IJNS3_IJNS_1CILi2EEES5_EEENS4_ILi1EEEEEEEEENS3_IJNS3_IJNS3_IJS7_NS4_ILi16EEEEEENS4_ILi0EEEEEEEEEEENS_10ViewEngineIPjEEEEC2ERKSF_RKSI_) ;  /* 0xfffd9f0000007944 */ /* 0x024fea0003c3ffff */
        /* <DEDUP_REMOVED lines=15> */
[----:B------:R-:W-:-:S02]  /*308d0*/  MOV R2, R23 ;  /* 0x0000001700027202 */ /* 0x000fc40000000f00 */
        /* <DEDUP_REMOVED lines=14> */
[----:B------:R-:W-:-:S02]  /*309c0*/  MOV R3, 0x1 ;  /* 0x0000000100037802 */ /* 0x000fc40000000f00 */
        /* <DEDUP_REMOVED lines=46> */
[----:B------:R-:W-:-:S02]  /*30cb0*/  MOV R4, 0x30ce0 ;  /* 0x00030ce000047802 */ /* 0x000fc40000000f00 */
[----:B--2---:R-:W-:Y:S02]  /*30cc0*/  SHF.L.U32 R3, R3, 0xa, RZ ;  /* 0x0000000a03037819 */ /* 0x004fe400000006ff */
[----:B------:R-:W-:Y:S05]  /*30cd0*/  CALL.REL.NOINC `($_ZN7cutlass13device_kernelIN5flash19enable_sm80_to_sm89INS1_16FlashAttnBwdSm80INS1_25CollectiveMainloopBwdSm80ILi2ELi2EN4cute5tupleIJNS5_1CILi128EEES8_NS7_ILi64EEEEEENS_10bfloat16_tEfNS_4arch4Sm80ELb1ELb0ELb1ELb1ELb1ELb0ELb0ELb0ELi2ELi4ELi4ELi4ELb0EEENS1_21CollectiveEpilogueBwdISA_SB_SD_Li256ELb1ELb0ELi2EEENS1_25SingleTileBwdLPTSchedulerILb1ELi128ELb1EEEEEEEEEvNT_6ParamsE$_ZN4cute3eso3ESOILb1ELb0EJNS_6LayoutINS_5tupleIJNS3_IJNS_1CILi8EEENS4_ILi1EEEEEENS4_ILi2EEEEEENS3_IJNS3_IJS6_NS4_ILi0EEEEEENS4_ILi8192EEEEEEEEiEEC2ERKSE_RKi) ;  /* 0xfffdadd000007944 */ /* 0x000fea0003c3ffff */
[----:B------:R-:W-:Y:S01]  /*30ce0*/  ULDC.64 UR4, c[0x0][0x118] ;  /* 0x0000460000047ab9 */ /* 0x000fe20000000a00 */
[----:B-1----:R-:W2:Y:S04]  /*30cf0*/  LDL R2, [R1+0x758] ;  /* 0x0007580001027983 */ /* 0x002ea80000100800 */
[----:B------:R-:W2:Y:S01]  /*30d00*/  LD.E.64 R4, [R54.64] ;  /* 0x0000000436047980 */ /* 0x000ea2000c101b00 */
[----:B------:R-:W-:Y:S02]  /*30d10*/  MOV R9, R23 ;  /* 0x0000001700097202 */ /* 0x000fe40000000f00 */
[----:B------:R-:W-:Y:S01]  /*30d20*/  MOV R8, 0x30d50 ;  /* 0x00030d5000087802 */ /* 0x000fe20000000f00 */
[----:B--2---:R-:W-:-:S04]  /*30d30*/  IMAD.WIDE R2, R2, 0x2, R4 ;  /* 0x0000000202027825 */ /* 0x004fc800078e0204 */
[----:B------:R-:W-:Y:S05]  /*30d40*/  CALL.REL.NOINC `($_ZN7cutlass13device_kernelIN5flash19enable_sm80_to_sm89INS1_16FlashAttnBwdSm80INS1_25CollectiveMainloopBwdSm80ILi2ELi2EN4cute5tupleIJNS5_1CILi128EEES8_NS7_ILi64EEEEEENS_10bfloat16_tEfNS_4arch4Sm80ELb1ELb0ELb1ELb1ELb1ELb0ELb0ELb0ELi2ELi4ELi4ELi4ELb0EEENS1_21CollectiveEpilogueBwdISA_SB_SD_Li256ELb1ELb0ELi2EEENS1_25SingleTileBwdLPTSchedulerILb1ELi128ELb1EEEEEEEEEvNT_6ParamsE$_ZN4cute8smem_ptrIPN7cutlass10bfloat16_tEECI1NS_12iter_adaptorIS3_S4_EEES3_) ;  /* 0xfffdbcb000007944 */ /* 0x000fea0003c3ffff */
[----:B-1----:R1:W5:Y:S01]  /*30d50*/  LDL.64 R2, [R1+0x758] ;  /* 0x0007580001027983 */ /* 0x0023620000100a00 */
[----:B------:R-:W-:-:S03]  /*30d60*/  MOV R6, 0x30d80 ;  /* 0x00030d8000067802 */ /* 0x000fc60000000f00 */
[----:B-1---5:R-:W-:Y:S05]  /*30d70*/  CALL.REL.NOINC `($_ZN7cutlass13device_kernelIN5flash19enable_sm80_to_sm89INS1_16FlashAttnBwdSm80INS1_25CollectiveMainloopBwdSm80ILi2ELi2EN4cute5tupleIJNS5_1CILi128EEES8_NS7_ILi64EEEEEENS_10bfloat16_tEfNS_4arch4Sm80ELb1ELb0ELb1ELb1ELb1ELb0ELb0ELb0ELi2ELi4ELi4ELi4ELb0EEENS1_21CollectiveEpilogueBwdISA_SB_SD_Li256ELb1ELb0ELi2EEENS1_25SingleTileBwdLPTSchedulerILb1ELi128ELb1EEEEEEEEEvNT_6ParamsE$_ZN4cute3eso3ESOILb1ELb0EJNS_6LayoutINS_5tupleIJNS3_IJNS_1CILi8EEENS4_ILi1EEEEEENS4_ILi2EEEEEENS3_IJNS3_IJS6_NS4_ILi0EEEEEENS4_ILi8192EEEEEEEENS_10ViewEngineINS_8smem_ptrIPN7cutlass10bfloat16_tEEEEEEEC2ERKSE_RKSL_) ;  /* 0xfffdacf000007944 */ /* 0x022fea0003c3ffff */
        /* <DEDUP_REMOVED lines=8> */
[----:B------:R-:W-:Y:S05]  /*30e00*/  CALL.REL.NOINC `($_ZN7cutlass13device_kernelIN5flash19enable_sm80_to_sm89INS1_16FlashAttnBwdSm80INS1_25CollectiveMainloopBwdSm80ILi2ELi2EN4cute5tupleIJNS5_1CILi128EEES8_NS7_ILi64EEEEEENS_10bfloat16_tEfNS_4arch4Sm80ELb1ELb0ELb1ELb1ELb1ELb0ELb0ELb0ELi2ELi4ELi4ELi4ELb0EEENS1_21CollectiveEpilogueBwdISA_SB_SD_Li256ELb1ELb0ELi2EEENS1_25SingleTileBwdLPTSchedulerILb1ELi128ELb1EEEEEEEEEvNT_6ParamsE$_ZN4cute3eso3ESOILb1ELb0EJNS_6LayoutINS_5tupleIJNS3_IJNS_1CILi8EEENS4_ILi1EEEEEENS4_ILi2EEEEEENS3_IJNS3_IJS6_NS4_ILi0EEEEEENS4_ILi64EEEEEEEEiEEC2ERKSE_RKi) ;  /* 0xfffdac2000007944 */ /* 0x000fea0003c3ffff */
[----:B-1----:R-:W2:Y:S01]  /*30e10*/  LDL R3, [R1+0x758] ;  /* 0x0007580001037983 */ /* 0x002ea20000100800 */
[----:B------:R-:W-:Y:S01]  /*30e20*/  MOV R6, 0x30e60 ;  /* 0x00030e6000067802 */ /* 0x000fe20000000f00 */
[----:B--2---:R-:W-:-:S05]  /*30e30*/  IMAD.WIDE R2, R3, 0x2, R52 ;  /* 0x0000000203027825 */ /* 0x004fca00078e0234 */
[----:B------:R-:W-:Y:S02]  /*30e40*/  MOV R8, R2 ;  /* 0x0000000200087202 */ /* 0x000fe40000000f00 */
[----:B------:R-:W-:Y:S05]  /*30e50*/  CALL.REL.NOINC `($_ZN7cutlass13device_kernelIN5flash19enable_sm80_to_sm89INS1_16FlashAttnBwdSm80INS1_25CollectiveMainloopBwdSm80ILi2ELi2EN4cute5tupleIJNS5_1CILi128EEES8_NS7_ILi64EEEEEENS_10bfloat16_tEfNS_4arch4Sm80ELb1ELb0ELb1ELb1ELb1ELb0ELb0ELb0ELi2ELi4ELi4ELi4ELb0EEENS1_21CollectiveEpilogueBwdISA_SB_SD_Li256ELb1ELb0ELi2EEENS1_25SingleTileBwdLPTSchedulerILb1ELi128ELb1EEEEEEEEEvNT_6ParamsE$_ZN4cute3eso3ESOILb1ELb0EJNS_6LayoutINS_5tupleIJNS3_IJNS_1CILi8EEENS4_ILi1EEEEEENS4_ILi2EEEEEENS3_IJNS3_IJS6_NS4_ILi0EEEEEENS4_ILi64EEEEEEEENS_10ViewEngineIPN7cutlass10bfloat16_tEEEEEC2ERKSE_RKSJ_) ;  /* 0xfffdab8000007944 */ /* 0x000fea0003c3ffff */
[----:B-1----:R1:W5:Y:S01]  /*30e60*/  LDL.64 R2, [R1+0x758] ;  /* 0x0007580001027983 */ /* 0x0023620000100a00 */
[----:B------:R-:W-:Y:S02]  /*30e70*/  MOV R7, R5 ;  /* 0x0000000500077202 */ /* 0x000fe40000000f00 */
[----:B------:R-:W-:Y:S02]  /*30e80*/  MOV R6, 0x30ea0 ;  /* 0x00030ea000067802 */ /* 0x000fe40000000f00 */
[----:B-1---5:R-:W-:Y:S05]  /*30e90*/  CALL.REL.NOINC `($_ZN7cutlass13device_kernelIN5flash19enable_sm80_to_sm89INS1_16FlashAttnBwdSm80INS1_25CollectiveMainloopBwdSm80ILi2ELi2EN4cute5tupleIJNS5_1CILi128EEES8_NS7_ILi64EEEEEENS_10bfloat16_tEfNS_4arch4Sm80ELb1ELb0ELb1ELb1ELb1ELb0ELb0ELb0ELi2ELi4ELi4ELi4ELb0EEENS1_21CollectiveEpilogueBwdISA_SB_SD_Li256ELb1ELb0ELi2EEENS1_25SingleTileBwdLPTSchedulerILb1ELi128ELb1EEEEEEEEEvNT_6ParamsE$_ZN4cute3eso3ESOILb1ELb0EJNS_6LayoutINS_5tupleIJNS3_IJNS_1CILi8EEENS4_ILi1EEEEEENS3_IJNS4_ILi2EEEEEEEEENS3_IJNS3_IJS6_NS4_ILi0EEEEEENS3_IJNS4_ILi8192EEEEEEEEEEENS_10ViewEngineINS_8smem_ptrIPN7cutlass10bfloat16_tEEEEEEEC2ERKSG_RKSN_) ;  /* 0xfffda94000007944 */ /* 0x022fea0003c3ffff */
[----:B-1----:R1:W5:Y:S01]  /*30ea0*/  LDL.64 R4, [R1+0x758] ;  /* 0x0007580001047983 */ /* 0x0023620000100a00 */
[----:B------:R-:W-:Y:S02]  /*30eb0*/  MOV R8, R2 ;  /* 0x0000000200087202 */ /* 0x000fe40000000f00 */
[----:B------:R-:W-:Y:S02]  /*30ec0*/  MOV R6, 0x30ee0 ;  /* 0x00030ee000067802 */ /* 0x000fe40000000f00 */
[----:B-1---5:R-:W-:Y:S05]  /*30ed0*/  CALL.REL.NOINC `($_ZN7cutlass13device_kernelIN5flash19enable_sm80_to_sm89INS1_16FlashAttnBwdSm80INS1_25CollectiveMainloopBwdSm80ILi2ELi2EN4cute5tupleIJNS5_1CILi128EEES8_NS7_ILi64EEEEEENS_10bfloat16_tEfNS_4arch4Sm80ELb1ELb0ELb1ELb1ELb1ELb0ELb0ELb0ELi2ELi4ELi4ELi4ELb0EEENS1_21CollectiveEpilogueBwdISA_SB_SD_Li256ELb1ELb0ELi2EEENS1_25SingleTileBwdLPTSchedulerILb1ELi128ELb1EEEEEEEEEvNT_6ParamsE$_ZN4cute3eso3ESOILb1ELb0EJNS_6LayoutINS_5tupleIJNS3_IJNS_1CILi8EEENS4_ILi1EEEEEENS3_IJNS4_ILi2EEEEEEEEENS3_IJNS3_IJS6_NS4_ILi0EEEEEENS3_IJNS4_ILi64EEEEEEEEEEENS_10ViewEngineIPN7cutlass10bfloat16_tEEEEEC2ERKSG_RKSL_) ;  /* 0xfffda8b000007944 */ /* 0x022fea0003c3ffff */
[----:B-1----:R1:W5:Y:S01]  /*30ee0*/  LDL.64 R2, [R1+0x758] ;  /* 0x0007580001027983 */ /* 0x0023620000100a00 */
[----:B------:R-:W-:-:S03]  /*30ef0*/  MOV R8, 0x30f10 ;  /* 0x00030f1000087802 */ /* 0x000fc60000000f00 */
[----:B-1---5:R-:W-:Y:S05]  /*30f00*/  CALL.REL.NOINC `($_ZN7cutlass13device_kernelIN5flash19enable_sm80_to_sm89INS1_16FlashAttnBwdSm80INS1_25CollectiveMainloopBwdSm80ILi2ELi2EN4cute5tupleIJNS5_1CILi128EEES8_NS7_ILi64EEEEEENS_10bfloat16_tEfNS_4arch4Sm80ELb1ELb0ELb1ELb1ELb1ELb0ELb0ELb0ELi2ELi4ELi4ELi4ELb0EEENS1_21CollectiveEpilogueBwdISA_SB_SD_Li256ELb1ELb0ELi2EEENS1_25SingleTileBwdLPTSchedulerILb1ELi128ELb1EEEEEEEEEvNT_6ParamsE$_ZN4cute3eso3ESOILb1ELb0EJNS_6LayoutINS_5tupleIJNS3_IJNS3_IJNS_1CILi8EEENS4_ILi1EEEEEES6_EEENS3_IJNS3_IJS6_S6_EEENS4_ILi2EEEEEEEEENS3_IJNS3_IJNS3_IJS6_NS4_ILi0EEEEEESD_EEENS3_IJNS3_IJSD_SD_EEENS4_ILi64EEEEEEEEEEENS_10ViewEngineIPN7cutlass10bfloat16_tEEEEEC2ERKSK_RKSP_) ;  /* 0xfffd9a5000007944 */ /* 0x022fea0003c3ffff */
[----:B-1----:R1:W5:Y:S01]  /*30f10*/  LDL.64 R2, [R1+0x758] ;  /* 0x0007580001027983 */ /* 0x0023620000100a00 */
[----:B------:R-:W-:Y:S02]  /*30f20*/  MOV R7, R5 ;  /* 0x0000000500077202 */ /* 0x000fe40000000f00 */
[----:B------:R-:W-:-:S02]  /*30f30*/  MOV R6, 0x30f50 ;  /* 0x00030f5000067802 */ /* 0x000fc40000000f00 */
[----:B-1---5:R-:W-:Y:S05]  /*30f40*/  CALL.REL.NOINC `($_ZN7cutlass13device_kernelIN5flash19enable_sm80_to_sm89INS1_16FlashAttnBwdSm80INS1_25CollectiveMainloopBwdSm80ILi2ELi2EN4cute5tupleIJNS5_1CILi128EEES8_NS7_ILi64EEEEEENS_10bfloat16_tEfNS_4arch4Sm80ELb1ELb0ELb1ELb1ELb1ELb0ELb0ELb0ELi2ELi4ELi4ELi4ELb0EEENS1_21CollectiveEpilogueBwdISA_SB_SD_Li256ELb1ELb0ELi2EEENS1_25SingleTileBwdLPTSchedulerILb1ELi128ELb1EEEEEEEEEvNT_6ParamsE$_ZN4cute3eso3ESOILb1ELb0EJNS_6LayoutINS_5tupleIJNS3_IJNS3_IJNS_1CILi8EEENS4_ILi1EEEEEES6_EEENS3_IJNS3_IJS6_S6_EEENS4_ILi2EEEEEEEEENS3_IJNS3_IJNS3_IJS6_NS4_ILi0EEEEEESD_EEENS3_IJNS3_IJSD_SD_EEENS4_ILi8192EEEEEEEEEEENS_10ViewEngineINS_8smem_ptrIPN7cutlass10bfloat16_tEEEEEEEC2ERKSK_RKSR_) ;  /* 0xfffd9a5000007944 */ /* 0x022fea0003c3ffff */
[----:B-1----:R1:W5:Y:S01]  /*30f50*/  LDL.64 R4, [R1+0x758] ;  /* 0x0007580001047983 */ /* 0x0023620000100a00 */
[----:B------:R-:W-:-:S02]  /*30f60*/  MOV R8, R2 ;  /* 0x0000000200087202 */ /* 0x000fc40000000f00 */
        /* <DEDUP_REMOVED lines=140> */
[----:B------:R2:W5:Y:S01]  /*31830*/  LDL R5, [R1+0x758] ;  /* 0x0007580001057983 */ /* 0x0005620000100800 */
[----:B-1----:R-:W-:-:S02]  /*31840*/  MOV R3, R44 ;  /* 0x0000002c00037202 */ /* 0x002fc40000000f00 */
[----:B------:R-:W-:Y:S02]  /*31850*/  MOV R4, 0x31870 ;  /* 0x0003187000047802 */ /* 0x000fe40000000f00 */
[----:B--2--5:R-:W-:Y:S05]  /*31860*/  CALL.REL.NOINC `($_ZN7cutlass13device_kernelIN5flash19enable_sm80_to_sm89INS1_16FlashAttnBwdSm80INS1_25CollectiveMainloopBwdSm80ILi2ELi2EN4cute5tupleIJNS5_1CILi128EEES8_NS7_ILi64EEEEEENS_10bfloat16_tEfNS_4arch4Sm80ELb1ELb0ELb1ELb1ELb1ELb0ELb0ELb0ELi2ELi4ELi4ELi4ELb0EEENS1_21CollectiveEpilogueBwdISA_SB_SD_Li256ELb1ELb0ELi2EEENS1_25SingleTileBwdLPTSchedulerILb1ELi128ELb1EEEEEEEEEvNT_6ParamsE$_ZZN4cute5sliceINS_5tupleIJNS_10UnderscoreES2_iEEENS1_IJNS1_IJNS_1CILi1EEENS4_ILi0EEEEEEiNS4_ILi1024EEEEEEEEDaRKT_RKT0_ENKUlRKT_RKT0_E_clIS2_iEEDaSI_SL_) ;  /* 0xfffdcbd000007944 */ /* 0x024fea0003c3ffff */
[----:B------:R-:W-:Y:S02]  /*31870*/  MOV R4, 0x31890 ;  /* 0x0003189000047802 */ /* 0x000fe40000000f00 */
[----:B-1---5:R-:W-:Y:S05]  /*31880*/  CALL.REL.NOINC `($_ZN7cutlass13device_kernelIN5flash19enable_sm80_to_sm89INS1_16FlashAttnBwdSm80INS1_25CollectiveMainloopBwdSm80ILi2ELi2EN4cute5tupleIJNS5_1CILi128EEES8_NS7_ILi64EEEEEENS_10bfloat16_tEfNS_4arch4Sm80ELb1ELb0ELb1ELb1ELb1ELb0ELb0ELb0ELi2ELi4ELi4ELi4ELb0EEENS1_21CollectiveEpilogueBwdISA_SB_SD_Li256ELb1ELb0ELi2EEENS1_25SingleTileBwdLPTSchedulerILb1ELi128ELb1EEEEEEEEEvNT_6ParamsE$_ZZN4cute12filter_tupleINS_5tupleIJNS_10UnderscoreES2_iEEENS1_IJNS1_IJNS_1CILi1EEENS4_ILi0EEEEEEiNS4_ILi1024EEEEEEZNS_5sliceIS3_S9_EEDaRKT_RKT0_EUlRKT_RKT0_E_EEDaSD_SG_OT1_ENKUlDpSJ_E_clIJNS1_IJS7_EEENS1_IJiEEENS1_IJEEEEEEDaSQ_) ;  /* 0xfffdb81000007944 */ /* 0x022fea0003c3ffff */
[----:B------:R-:W-:Y:S02]  /*31890*/  MOV R67, R23 ;  /* 0x0000001700437202 */ /* 0x000fe40000000f00 */
[----:B------:R-:W-:Y:S02]  /*318a0*/  MOV R6, 0x318c0 ;  /* 0x000318c000067802 */ /* 0x000fe40000000f00 */
[----:B-1---5:R-:W-:Y:S05]  /*318b0*/  CALL.REL.NOINC `($_ZN7cutlass13device_kernelIN5flash19enable_sm80_to_sm89INS1_16FlashAttnBwdSm80INS1_25CollectiveMainloopBwdSm80ILi2ELi2EN4cute5tupleIJNS5_1CILi128EEES8_NS7_ILi64EEEEEENS_10bfloat16_tEfNS_4arch4Sm80ELb1ELb0ELb1ELb1ELb1ELb0ELb0ELb0ELi2ELi4ELi4ELi4ELb0EEENS1_21CollectiveEpilogueBwdISA_SB_SD_Li256ELb1ELb0ELi2EEENS1_25SingleTileBwdLPTSchedulerILb1ELi128ELb1EEEEEEEEEvNT_6ParamsE$_ZN4cute5tupleIJNS0_IJNS0_IJNS_1CILi8EEENS1_ILi1EEEEEENS1_ILi2EEEEEENS0_IJNS0_IJS3_NS1_ILi0EEEEEEiEEEEEC2ERKS6_RKS9_) ;  /* 0xfffda97000007944 */ /* 0x022fea0003c3ffff */
[----:B------:R2:W5:Y:S01]  /*318c0*/  LDL R6, [R1+0x758] ;  /* 0x0007580001067983 */ /* 0x0005620000100800 */
[----:B-1----:R-:W-:Y:S01]  /*318d0*/  IMAD.SHL.U32 R2, R5, 0x400, RZ ;  /* 0x0000040005027824 */ /* 0x002fe200078e00ff */
[----:B------:R-:W-:Y:S01]  /*318e0*/  MOV R58, R23 ;  /* 0x00000017003a7202 */ /* 0x000fe20000000f00 */
[----:B------:R-:W-:Y:S01]  /*318f0*/  IMAD.MOV.U32 R61, RZ, RZ, R22 ;  /* 0x000000ffff3d7224 */ /* 0x000fe200078e0016 */
[----:B------:R-:W-:Y:S02]  /*31900*/  MOV R4, 0x31930 ;  /* 0x0003193000047802 */ /* 0x000fe40000000f00 */
[----:B------:R2:W-:Y:S04]  /*31910*/  STL [R1+0x770], R2 ;  /* 0x0007700201007387 */ /* 0x0005e80000100800 */
[----:B--2--5:R-:W-:Y:S05]  /*31920*/  CALL.REL.NOINC `($_ZN7cutlass13device_kernelIN5flash19enable_sm80_to_sm89INS1_16FlashAttnBwdSm80INS1_25CollectiveMainloopBwdSm80ILi2ELi2EN4cute5tupleIJNS5_1CILi128EEES8_NS7_ILi64EEEEEENS_10bfloat16_tEfNS_4arch4Sm80ELb1ELb0ELb1ELb1ELb1ELb0ELb0ELb0ELi2ELi4ELi4ELi4ELb0EEENS1_21CollectiveEpilogueBwdISA_SB_SD_Li256ELb1ELb0ELi2EEENS1_25SingleTileBwdLPTSchedulerILb1ELi128ELb1EEEEEEEEEvNT_6ParamsE$_ZN4cute3eso3ESOILb0ELb0EJNS_6LayoutINS_5tupleIJNS3_IJNS_1CILi8EEENS4_ILi1EEEEEENS4_ILi2EEEEEENS3_IJNS3_IJS6_NS4_ILi0EEEEEEiEEEEEiEEC2ERKSD_RKi) ;  /* 0xfffd663000007944 */ /* 0x024fea0003c3ffff */
[----:B------:R-:W2:Y:S01]  /*31930*/  LDL.64 R4, [R1+0x758] ;  /* 0x0007580001047983 */ /* 0x000ea20000100a00 */
[----:B------:R-:W-:Y:S02]  /*31940*/  MOV R9, R23 ;  /* 0x0000001700097202 */ /* 0x000fe40000000f00 */
[----:B------:R-:W-:Y:S01]  /*31950*/  MOV R8, 0x31980 ;  /* 0x0003198000087802 */ /* 0x000fe20000000f00 */
[----:B-12---:R-:W-:-:S04]  /*31960*/  IMAD.WIDE R2, R5, 0x2, R56 ;  /* 0x0000000205027825 */ /* 0x006fc800078e0238 */
[----:B------:R-:W-:Y:S05]  /*31970*/  CALL.REL.NOINC `($_ZN7cutlass13device_kernelIN5flash19enable_sm80_to_sm89INS1_16FlashAttnBwdSm80INS1_25CollectiveMainloopBwdSm80ILi2ELi2EN4cute5tupleIJNS5_1CILi128EEES8_NS7_ILi64EEEEEENS_10bfloat16_tEfNS_4arch4Sm80ELb1ELb0ELb1ELb1ELb1ELb0ELb0ELb0ELi2ELi4ELi4ELi4ELb0EEENS1_21CollectiveEpilogueBwdISA_SB_SD_Li256ELb1ELb0ELi2EEENS1_25SingleTileBwdLPTSchedulerILb1ELi128ELb1EEEEEEEEEvNT_6ParamsE$_ZN4cute8smem_ptrIPN7cutlass10bfloat16_tEECI1NS_12iter_adaptorIS3_S4_EEES3_) ;  /* 0xfffdb08000007944 */ /* 0x000fea0003c3ffff */
        /* <DEDUP_REMOVED lines=10> */
[----:B-1----:R-:W-:-:S02]  /*31a20*/  MOV R3, 0x1 ;  /* 0x0000000100037802 */ /* 0x002fc40000000f00 */
[----:B------:R-:W-:Y:S02]  /*31a30*/  MOV R8, 0x31a50 ;  /* 0x00031a5000087802 */ /* 0x000fe40000000f00 */
[----:B--2--5:R-:W-:Y:S05]  /*31a40*/  CALL.REL.NOINC `($_ZN7cutlass13device_kernelIN5flash19enable_sm80_to_sm89INS1_16FlashAttnBwdSm80INS1_25CollectiveMainloopBwdSm80ILi2ELi2EN4cute5tupleIJNS5_1CILi128EEES8_NS7_ILi64EEEEEENS_10bfloat16_tEfNS_4arch4Sm80ELb1ELb0ELb1ELb1ELb1ELb0ELb0ELb0ELi2ELi4ELi4ELi4ELb0EEENS1_21CollectiveEpilogueBwdISA_SB_SD_Li256ELb1ELb0ELi2EEENS1_25SingleTileBwdLPTSchedulerILb1ELi128ELb1EEEEEEEEEvNT_6ParamsE$_ZN4cute3eso3ESOILb1ELb0EJNS_10UnderscoreES2_iEEC2ERKS2_S5_RKi) ;  /* 0xfffd73b000007944 */ /* 0x024fea0003c3ffff */
[----:B-1----:R-:W2:Y:S01]  /*31a50*/  LDL R3, [R1+0x758] ;  /* 0x0007580001037983 */ /* 0x002ea20000100800 */
[----:B------:R-:W-:Y:S01]  /*31a60*/  IMAD.MOV.U32 R58, RZ, RZ, R23 ;  /* 0x000000ffff3a7224 */ /* 0x000fe200078e0017 */
[----:B------:R-:W-:Y:S02]  /*31a70*/  MOV R4, 0x31aa0 ;  /* 0x00031aa000047802 */ /* 0x000fe40000000f00 */
[----:B--2---:R-:W-:Y:S02]  /*31a80*/  SHF.L.U32 R3, R3, 0x2, RZ ;  /* 0x0000000203037819 */ /* 0x004fe400000006ff */
[----:B------:R-:W-:Y:S05]  /*31a90*/  CALL.REL.NOINC `($_ZN7cutlass13device_kernelIN5flash19enable_sm80_to_sm89INS1_16FlashAttnBwdSm80INS1_25CollectiveMainloopBwdSm80ILi2ELi2EN4cute5tupleIJNS5_1CILi128EEES8_NS7_ILi64EEEEEENS_10bfloat16_tEfNS_4arch4Sm80ELb1ELb0ELb1ELb1ELb1ELb0ELb0ELb0ELi2ELi4ELi4ELi4ELb0EEENS1_21CollectiveEpilogueBwdISA_SB_SD_Li256ELb1ELb0ELi2EEENS1_25SingleTileBwdLPTSchedulerILb1ELi128ELb1EEEEEEEEEvNT_6ParamsE$_ZN4cute3eso3ESOILb1ELb0EJNS_6LayoutINS_5tupleIJNS3_IJNS3_IJNS_1CILi4EEENS4_ILi2EEEEEENS4_ILi1EEEEEES6_EEENS3_IJNS3_IJNS3_IJS8_NS4_ILi32EEEEEENS4_ILi0EEEEEENS4_ILi64EEEEEEEEiEEC2ERKSH_RKi) ;  /* 0xfffd8d9000007944 */ /* 0x000fea0003c3ffff */
[----:B-1----:R-:W2:Y:S01]  /*31aa0*/  LDL R3, [R1+0x758] ;  /* 0x0007580001037983 */ /* 0x002ea20000100800 */
[----:B------:R-:W-:Y:S02]  /*31ab0*/  MOV R67, R23 ;  /* 0x0000001700437202 */ /* 0x000fe40000000f00 */
[----:B------:R-:W-:Y:S01]  /*31ac0*/  MOV R6, 0x31af0 ;  /* 0x00031af000067802 */ /* 0x000fe20000000f00 */
[----:B--2---:R-:W-:-:S04]  /*31ad0*/  IMAD.WIDE R10, R3, 0x2, R50 ;  /* 0x00000002030a7825 */ /* 0x004fc800078e0232 */
[----:B------:R-:W-:Y:S05]  /*31ae0*/  CALL.REL.NOINC `($_ZN7cutlass13device_kernelIN5flash19enable_sm80_to_sm89INS1_16FlashAttnBwdSm80INS1_25CollectiveMainloopBwdSm80ILi2ELi2EN4cute5tupleIJNS5_1CILi128EEES8_NS7_ILi64EEEEEENS_10bfloat16_tEfNS_4arch4Sm80ELb1ELb0ELb1ELb1ELb1ELb0ELb0ELb0ELi2ELi4ELi4ELi4ELb0EEENS1_21CollectiveEpilogueBwdISA_SB_SD_Li256ELb1ELb0ELi2EEENS1_25SingleTileBwdLPTSchedulerILb1ELi128ELb1EEEEEEEEEvNT_6ParamsE$_ZN4cute3eso3ESOILb1ELb0EJNS_6LayoutINS_5tupleIJNS3_IJNS3_IJNS_1CILi4EEENS4_ILi2EEEEEENS4_ILi1EEEEEES6_EEENS3_IJNS3_IJNS3_IJS8_NS4_ILi32EEEEEENS4_ILi0EEEEEENS4_ILi64EEEEEEEENS_10ViewEngineIPN7cutlass10bfloat16_tEEEEEC2ERKSH_RKSM_) ;  /* 0xfffd8d0000007944 */ /* 0x000fea0003c3ffff */
[----:B------:R2:W5:Y:S01]  /*31af0*/  LDL.64 R4, [R1+0x758] ;  /* 0x0007580001047983 */ /* 0x0005620000100a00 */
[----:B------:R-:W-:Y:S02]  /*31b00*/  MOV R3, R14 ;  /* 0x0000000e00037202 */ /* 0x000fe40000000f00 */
[----:B------:R-:W-:-:S02]  /*31b10*/  MOV R6, 0x31b30 ;  /* 0x00031b3000067802 */ /* 0x000fc40000000f00 */
[----:B-12--5:R-:W-:Y:S05]  /*31b20*/  CALL.REL.NOINC `($_ZN7cutlass13device_kernelIN5flash19enable_sm80_to_sm89INS1_16FlashAttnBwdSm80INS1_25CollectiveMainloopBwdSm80ILi2ELi2EN4cute5tupleIJNS5_1CILi128EEES8_NS7_ILi64EEEEEENS_10bfloat16_tEfNS_4arch4Sm80ELb1ELb0ELb1ELb1ELb1ELb0ELb0ELb0ELi2ELi4ELi4ELi4ELb0EEENS1_21CollectiveEpilogueBwdISA_SB_SD_Li256ELb1ELb0ELi2EEENS1_25SingleTileBwdLPTSchedulerILb1ELi128ELb1EEEEEEEEEvNT_6ParamsE$_ZZN4cute4takeILi1ELi2ENS_5tupleIJNS1_IJNS_1CILi1EEENS2_ILi0EEEEEEiEEEEEDaRKT1_ENKUlDpRKT_E_clIJiEEEDaSD_) ;  /* 0xfffdc4a000007944 */ /* 0x026fea0003c3ffff */
[----:B------:R-:W-:Y:S02]  /*31b30*/  MOV R67, R23 ;  /* 0x0000001700437202 */ /* 0x000fe40000000f00 */
[----:B------:R-:W-:-:S02]  /*31b40*/  MOV R6, 0x31b60 ;  /* 0x00031b6000067802 */ /* 0x000fc40000000f00 */
[----:B-1---5:R-:W-:Y:S05]  /*31b50*/  CALL.REL.NOINC `($_ZN7cutlass13device_kernelIN5flash19enable_sm80_to_sm89INS1_16FlashAttnBwdSm80INS1_25CollectiveMainloopBwdSm80ILi2ELi2EN4cute5tupleIJNS5_1CILi128EEES8_NS7_ILi64EEEEEENS_10bfloat16_tEfNS_4arch4Sm80ELb1ELb0ELb1ELb1ELb1ELb0ELb0ELb0ELi2ELi4ELi4ELi4ELb0EEENS1_21CollectiveEpilogueBwdISA_SB_SD_Li256ELb1ELb0ELi2EEENS1_25SingleTileBwdLPTSchedulerILb1ELi128ELb1EEEEEEEEEvNT_6ParamsE$_ZN4cute3eso3ESOILb1ELb0EJNS_5tupleIJNS_1CILi1EEENS3_ILi0EEEEEENS2_IJiEEEEEC2ERKS6_RKS7_) ;  /* 0xfffd859000007944 */ /* 0x022fea0003c3ffff */
[----:B-1----:R1:W5:Y:S01]  /*31b60*/  LDL R3, [R1+0x758] ;  /* 0x0007580001037983 */ /* 0x0023620000100800 */
[----:B------:R-:W-:-:S02]  /*31b70*/  MOV R67, R23 ;  /* 0x0000001700437202 */ /* 0x000fc40000000f00 */
        /* <DEDUP_REMOVED lines=22> */
[----:B------:R-:W2:Y:S01]  /*31ce0*/  LDL R4, [R1+0x758] ;  /* 0x0007580001047983 */ /* 0x000ea20000100800 */
[----:B-1----:R-:W-:Y:S02]  /*31cf0*/  MOV R2, R22 ;  /* 0x0000001600027202 */ /* 0x002fe40000000f00 */
[----:B------:R-:W-:Y:S01]  /*31d00*/  MOV R12, 0x31d30 ;  /* 0x00031d30000c7802 */ /* 0x000fe20000000f00 */
[----:B--2---:R1:W-:Y:S04]  /*31d10*/  STL [R1+0x770], R4 ;  /* 0x0007700401007387 */ /* 0x0043e80000100800 */
        /* <DEDUP_REMOVED lines=194> */
[----:B------:R-:W-:Y:S05]  /*32940*/  CALL.REL.NOINC `($_ZN7cutlass13device_kernelIN5flash19enable_sm80_to_sm89INS1_16FlashAttnBwdSm80INS1_25CollectiveMainloopBwdSm80ILi2ELi2EN4cute5tupleIJNS5_1CILi128EEES8_NS7_ILi64EEEEEENS_10bfloat16_tEfNS_4arch4Sm80ELb1ELb0ELb1ELb1ELb1ELb0ELb0ELb0ELi2ELi4ELi4ELi4ELb0EEENS1_21CollectiveEpilogueBwdISA_SB_SD_Li256ELb1ELb0ELi2EEENS1_25SingleTileBwdLPTSchedulerILb1ELi128ELb1EEEEEEEEEvNT_6ParamsE$_ZN4cute3eso3ESOILb1ELb0EJNS_6LayoutINS_5tupleIJNS3_IJNS_1CILi2EEES5_S5_EEES5_EEENS3_IJNS3_IJNS4_ILi1EEES5_NS4_ILi4EEEEEENS4_ILi64EEEEEEEEiEEC2ERKSD_RKi) ;  /* 0xfffd8a3000007944 */ /* 0x000fea0003c3ffff */
[----:B-1----:R-:W2:Y:S01]  /*32950*/  LDL R3, [R1+0x758] ;  /* 0x0007580001037983 */ /* 0x002ea20000100800 */
[----:B------:R-:W-:Y:S01]  /*32960*/  MOV R4, 0x329a0 ;  /* 0x000329a000047802 */ /* 0x000fe20000000f00 */
[----:B--2---:R-:W-:-:S05]  /*32970*/  IMAD.WIDE R2, R3, 0x2, R46 ;  /* 0x0000000203027825 */ /* 0x004fca00078e022e */
[----:B------:R-:W-:Y:S02]  /*32980*/  MOV R6, R2 ;  /* 0x0000000200067202 */ /* 0x000fe40000000f00 */
[----:B------:R-:W-:Y:S05]  /*32990*/  CALL.REL.NOINC `($_ZN7cutlass13device_kernelIN5flash19enable_sm80_to_sm89INS1_16FlashAttnBwdSm80INS1_25CollectiveMainloopBwdSm80ILi2ELi2EN4cute5tupleIJNS5_1CILi128EEES8_NS7_ILi64EEEEEENS_10bfloat16_tEfNS_4arch4Sm80ELb1ELb0ELb1ELb1ELb1ELb0ELb0ELb0ELi2ELi4ELi4ELi4ELb0EEENS1_21CollectiveEpilogueBwdISA_SB_SD_Li256ELb1ELb0ELi2EEENS1_25SingleTileBwdLPTSchedulerILb1ELi128ELb1EEEEEEEEEvNT_6ParamsE$_ZN4cute3eso3ESOILb1ELb0EJNS_6LayoutINS_5tupleIJNS3_IJNS_1CILi2EEES5_S5_EEES5_EEENS3_IJNS3_IJNS4_ILi1EEES5_NS4_ILi4EEEEEENS4_ILi64EEEEEEEENS_10ViewEngineIPN7cutlass10bfloat16_tEEEEEC2ERKSD_RKSI_) ;  /* 0xfffd899000007944 */ /* 0x000fea0003c3ffff */
[----:B------:R2:W5:Y:S01]  /*329a0*/  LDL.64 R58, [R1+0x758] ;  /* 0x00075800013a7983 */ /* 0x0005620000100a00 */
[----:B------:R-:W-:Y:S01]  /*329b0*/  IMAD.MOV.U32 R81, RZ, RZ, R23 ;  /* 0x000000ffff517224 */ /* 0x000fe200078e0017 */
[----:B------:R-:W-:Y:S02]  /*329c0*/  MOV R3, RZ ;  /* 0x000000ff00037202 */ /* 0x000fe40000000f00 */
[----:B------:R-:W-:Y:S02]  /*329d0*/  MOV R8, 0x329f0 ;  /* 0x000329f000087802 */ /* 0x000fe40000000f00 */
[----:B-12--5:R-:W-:Y:S05]  /*329e0*/  CALL.REL.NOINC `($_ZN7cutlass13device_kernelIN5flash19enable_sm80_to_sm89INS1_16FlashAttnBwdSm80INS1_25CollectiveMainloopBwdSm80ILi2ELi2EN4cute5tupleIJNS5_1CILi128EEES8_NS7_ILi64EEEEEENS_10bfloat16_tEfNS_4arch4Sm80ELb1ELb0ELb1ELb1ELb1ELb0ELb0ELb0ELi2ELi4ELi4ELi4ELb0EEENS1_21CollectiveEpilogueBwdISA_SB_SD_Li256ELb1ELb0ELi2EEENS1_25SingleTileBwdLPTSchedulerILb1ELi128ELb1EEEEEEEEEvNT_6ParamsE$_ZN4cute3eso3ESOILb1ELb0EJNS_10UnderscoreES2_iEEC2ERKS2_S5_RKi) ;  /* 0xfffd641000007944 */ /* 0x026fea0003c3ffff */
[----:B-1----:R-:W2:Y:S01]  /*329f0*/  LDL R3, [R1+0x758] ;  /* 0x0007580001037983 */ /* 0x002ea20000100800 */
[----:B------:R-:W-:Y:S01]  /*32a00*/  IMAD.MOV.U32 R67, RZ, RZ, R23 ;  /* 0x000000ffff437224 */ /* 0x000fe200078e0017 */
[----:B------:R-:W-:Y:S02]  /*32a10*/  MOV R4, 0x32a40 ;  /* 0x00032a4000047802 */ /* 0x000fe40000000f00 */
[----:B--2---:R-:W-:Y:S02]  /*32a20*/  SHF.L.U32 R3, R3, 0x2, RZ ;  /* 0x0000000203037819 */ /* 0x004fe400000006ff */
[----:B------:R-:W-:Y:S05]  /*32a30*/  CALL.REL.NOINC `($_ZN7cutlass13device_kernelIN5flash19enable_sm80_to_sm89INS1_16FlashAttnBwdSm80INS1_25CollectiveMainloopBwdSm80ILi2ELi2EN4cute5tupleIJNS5_1CILi128EEES8_NS7_ILi64EEEEEENS_10bfloat16_tEfNS_4arch4Sm80ELb1ELb0ELb1ELb1ELb1ELb0ELb0ELb0ELi2ELi4ELi4ELi4ELb0EEENS1_21CollectiveEpilogueBwdISA_SB_SD_Li256ELb1ELb0ELi2EEENS1_25SingleTileBwdLPTSchedulerILb1ELi128ELb1EEEEEEEEEvNT_6ParamsE$_ZN4cute3eso3ESOILb1ELb0EJNS_6LayoutINS_5tupleIJNS3_IJNS_1CILi2EEES5_EEES6_EEENS3_IJNS3_IJNS4_ILi1EEES5_EEENS3_IJNS4_ILi32EEENS4_ILi64EEEEEEEEEEEiEEC2ERKSE_RKi) ;  /* 0xfffd882000007944 */ /* 0x000fea0003c3ffff */
[----:B-1----:R-:W2:Y:S01]  /*32a40*/  LDL R3, [R1+0x758] ;  /* 0x0007580001037983 */ /* 0x002ea20000100800 */
[----:B------:R-:W-:Y:S02]  /*32a50*/  MOV R67, R23 ;  /* 0x0000001700437202 */ /* 0x000fe40000000f00 */
[----:B------:R-:W-:Y:S01]  /*32a60*/  MOV R4, 0x32aa0 ;  /* 0x00032aa000047802 */ /* 0x000fe20000000f00 */
[----:B--2---:R-:W-:-:S05]  /*32a70*/  IMAD.WIDE R2, R3, 0x2, R48 ;  /* 0x0000000203027825 */ /* 0x004fca00078e0230 */
[----:B------:R-:W-:Y:S02]  /*32a80*/  MOV R6, R2 ;  /* 0x0000000200067202 */ /* 0x000fe40000000f00 */
[----:B------:R-:W-:Y:S05]  /*32a90*/  CALL.REL.NOINC `($_ZN7cutlass13device_kernelIN5flash19enable_sm80_to_sm89INS1_16FlashAttnBwdSm80INS1_25CollectiveMainloopBwdSm80ILi2ELi2EN4cute5tupleIJNS5_1CILi128EEES8_NS7_ILi64EEEEEENS_10bfloat16_tEfNS_4arch4Sm80ELb1ELb0ELb1ELb1ELb1ELb0ELb0ELb0ELi2ELi4ELi4ELi4ELb0EEENS1_21CollectiveEpilogueBwdISA_SB_SD_Li256ELb1ELb0ELi2EEENS1_25SingleTileBwdLPTSchedulerILb1ELi128ELb1EEEEEEEEEvNT_6ParamsE$_ZN4cute3eso3ESOILb1ELb0EJNS_6LayoutINS_5tupleIJNS3_IJNS_1CILi2EEES5_EEES6_EEENS3_IJNS3_IJNS4_ILi1EEES5_EEENS3_IJNS4_ILi32EEENS4_ILi64EEEEEEEEEEENS_10ViewEngineIPN7cutlass10bfloat16_tEEEEEC2ERKSE_RKSJ_) ;  /* 0xfffd877000007944 */ /* 0x000fea0003c3ffff */
[----:B------:R2:W5:Y:S04]  /*32aa0*/  LDL.64 R60, [R1+0x758] ;  /* 0x00075800013c7983 */ /* 0x0005680000100a00 */
[----:B------:R2:W-:Y:S02]  /*32ab0*/  STL [R1+0x770], RZ ;  /* 0x000770ff01007387 */ /* 0x0005e40000100800 */
.L_x_2889:
        /* <DEDUP_REMOVED lines=695> */
[----:B------:R-:W-:Y:S02]  /*35630*/  MOV R3, 0x1 ;  /* 0x0000000100037802 */ /* 0x000fe40000000f00 */
        /* <DEDUP_REMOVED lines=15> */
.L_x_2890:
        /* <DEDUP_REMOVED lines=711> */
.L_x_2891:
        /* <DEDUP_REMOVED lines=711> */
.L_x_2892:
        /* <DEDUP_REMOVED lines=711> */
.L_x_2893:
        /* <DEDUP_REMOVED lines=711> */
.L_x_2894:
        /* <DEDUP_REMOVED lines=711> */
.L_x_2895:
        /* <DEDUP_REMOVED lines=228> */
[----:B------:R-:W-:Y:S05]  /*443a0*/  CALL.REL.NOINC `($_ZN7cutlass13device_kernelIN5flash19enable_sm80_to_sm89INS1_16FlashAttnBwdSm80INS1_25CollectiveMainloopBwdSm80ILi2ELi2EN4cute5tupleIJNS5_1CILi128EEES8_NS7_ILi64EEEEEENS_10bfloat16_tEfNS_4arch4Sm80ELb1ELb0ELb1ELb1ELb1ELb0ELb0ELb0ELi2ELi4ELi4ELi4ELb0EEENS1_21CollectiveEpilogueBwdISA_SB_SD_Li256ELb1ELb0ELi2EEENS1_25SingleTileBwdLPTSchedulerILb1ELi128ELb1EEEEEEEEEvNT_6ParamsE$_ZN4cute3eso3ESOILb1ELb0EJNS_10UnderscoreES2_iEEC2ERKS2_S5_RKi) ;  /* 0xfffc4a5000007944 */ /* 0x000fea0003c3ffff */
        /* <DEDUP_REMOVED lines=27> */
.L_x_2896:
        /* <DEDUP_REMOVED lines=274> */
[----:B--2--5:R-:W-:Y:S05]  /*45680*/  CALL.REL.NOINC `($_ZN7cutlass13device_kernelIN5flash19enable_sm80_to_sm89INS1_16FlashAttnBwdSm80INS1_25CollectiveMainloopBwdSm80ILi2ELi2EN4cute5tupleIJNS5_1CILi128EEES8_NS7_ILi64EEEEEENS_10bfloat16_tEfNS_4arch4Sm80ELb1ELb0ELb1ELb1ELb1ELb0ELb0ELb0ELi2ELi4ELi4ELi4ELb0EEENS1_21CollectiveEpilogueBwdISA_SB_SD_Li256ELb1ELb0ELi2EEENS1_25SingleTileBwdLPTSchedulerILb1ELi128ELb1EEEEEEEEEvNT_6ParamsE$_ZZZN5flash25CollectiveMainloopBwdSm80ILi2ELi2EN4cute5tupleIJNS1_1CILi128EEES4_NS3_ILi64EEEEEEN7cutlass10bfloat16_tEfNS7_4arch4Sm80ELb1ELb0ELb1ELb1ELb1ELb0ELb0ELb0ELi2ELi4ELi4ELi4ELb0EE3mmaINS_16FlashAttnBwdSm80ISB_NS_21CollectiveEpilogueBwdIS6_S8_SA_Li256ELb1ELb0ELi2EEENS_25SingleTileBwdLPTSchedulerILb1ELi128ELb1EEEE13SharedStorageENS1_6TensorINS1_11ArrayEngineIfLm32EEENS1_6LayoutINS2_IJNS2_IJNS3_ILi2EEESO_EEESO_NS3_ILi4EEEEEENS2_IJNS2_IJNS3_ILi1EEESO_EEESQ_NS3_ILi8EEEEEEEEEEEEbRKNSB_6ParamsERT0_S12_iNS2_IJiiiEEERT_ENKUliT_E_clIZSC_ISJ_SX_EbS10_S12_S12_iS13_S15_EUlRS16_iE_EEDaiS16_ENKUlT_E_clIZSC_ISJ_SX_EbS10_S12_S12_iS13_S15_EUlvE0_EEDaS1B_) ;  /* 0x0001c80000007944 */ /* 0x024fea0003c00000 */
[----:B------:R-:W2:Y:S01]  /*45690*/  LDL.64 R2, [R24+0x188] ;  /* 0x0001880018027983 */ /* 0x000ea20000100a00 */
[----:B------:R-:W-:-:S03]  /*456a0*/  ULDC.64 UR4, c[0x0][0x118] ;  /* 0x0000460000047ab9 */ /* 0x000fc60000000a00 */
[----:B------:R3:W5:Y:S04]  /*456b0*/  LDL.64 R12, [R24+0xc8] ;  /* 0x0000c800180c7983 */ /* 0x0007680000100a00 */
[----:B--2---:R-:W5:Y:S01]  /*456c0*/  LD.E.64 R2, [R2.64] ;  /* 0x0000000402027980 */ /* 0x004f62000c101b00 */
[----:B-1----:R-:W-:Y:S02]  /*456d0*/  MOV R9, R23 ;  /* 0x0000001700097202 */ /* 0x002fe40000000f00 */
[----:B------:R-:W-:Y:S02]  /*456e0*/  MOV R8, 0x45700 ;  /* 0x0004570000087802 */ /* 0x000fe40000000f00 */
[----:B---3-5:R-:W-:Y:S05]  /*456f0*/  CALL.REL.NOINC `($_ZN7cutlass13device_kernelIN5flash19enable_sm80_to_sm89INS1_16FlashAttnBwdSm80INS1_25CollectiveMainloopBwdSm80ILi2ELi2EN4cute5tupleIJNS5_1CILi128EEES8_NS7_ILi64EEEEEENS_10bfloat16_tEfNS_4arch4Sm80ELb1ELb0ELb1ELb1ELb1ELb0ELb0ELb0ELi2ELi4ELi4ELi4ELb0EEENS1_21CollectiveEpilogueBwdISA_SB_SD_Li256ELb1ELb0ELi2EEENS1_25SingleTileBwdLPTSchedulerILb1ELi128ELb1EEEEEEEEEvNT_6ParamsE$_ZN4cute8smem_ptrIPN7cutlass10bfloat16_tEECI1NS_12iter_adaptorIS3_S4_EEES3_) ;  /* 0xfffc730000007944 */ /* 0x028fea0003c3ffff */
        /* <DEDUP_REMOVED lines=84> */
[----:B------:R1:W-:Y:S01]  /*45c40*/  STL.64 [R1+0x7a0], R2 ;  /* 0x0007a00201007387 */ /* 0x0003e20000100a00 */
[----:B------:R-:W-:Y:S02]  /*45c50*/  MOV R5, R6 ;  /* 0x0000000600057202 */ /* 0x000fe40000000f00 */
[----:B------:R-:W-:Y:S02]  /*45c60*/  MOV R4, 0x45c80 ;  /* 0x00045c8000047802 */ /* 0x000fe40000000f00 */
        /* <DEDUP_REMOVED lines=31> */
[----:B-1----:R-:W-:Y:S05]  /*45e60*/  CALL.REL.NOINC `($_ZN7cutlass13device_kernelIN5flash19enable_sm80_to_sm89INS1_16FlashAttnBwdSm80INS1_25CollectiveMainloopBwdSm80ILi2ELi2EN4cute5tupleIJNS5_1CILi128EEES8_NS7_ILi64EEEEEENS_10bfloat16_tEfNS_4arch4Sm80ELb1ELb0ELb1ELb1ELb1ELb0ELb0ELb0ELi2ELi4ELi4ELi4ELb0EEENS1_21CollectiveEpilogueBwdISA_SB_SD_Li256ELb1ELb0ELi2EEENS1_25SingleTileBwdLPTSchedulerILb1ELi128ELb1EEEEEEEEEvNT_6ParamsE$_ZN4cute3eso3ESOILb1ELb0EJNS_1CILi8EEEiiiNS2_ILi144EEENS2_ILi512EEEEEC2ERKS3_RKiSA_SA_RKS4_RKS5_) ;  /* 0xfffc3c3000007944 */ /* 0x002fea0003c3ffff */
        /* <DEDUP_REMOVED lines=59> */
[----:B------:R-:W-:Y:S01]  /*46220*/  MOV R60, R23 ;  /* 0x00000017003c7202 */ /* 0x000fe20000000f00 */
[----:B------:R-:W-:Y:S01]  /*46230*/  IMAD.MOV.U32 R67, RZ, RZ, R22 ;  /* 0x000000ffff437224 */ /* 0x000fe200078e0016 */
        /* <DEDUP_REMOVED lines=9> */
[----:B------:R1:W-:Y:S01]  /*462d0*/  STL.64 [R1+0x7a0], R2 ;  /* 0x0007a00201007387 */ /* 0x0003e20000100a00 */
[----:B------:R-:W-:-:S02]  /*462e0*/  MOV R60, R45 ;  /* 0x0000002d003c7202 */ /* 0x000fc40000000f00 */
[----:B------:R-:W-:Y:S02]  /*462f0*/  MOV R4, 0x46310 ;  /* 0x0004631000047802 */ /* 0x000fe40000000f00 */
        /* <DEDUP_REMOVED lines=37> */
[----:B------:R-:W-:Y:S01]  /*46550*/  IMAD.SHL.U32 R8, R5, 0x2000, RZ ;  /* 0x0000200005087824 */ /* 0x000fe200078e00ff */
[----:B------:R-:W-:-:S02]  /*46560*/  MOV R15, R44 ;  /* 0x0000002c000f7202 */ /* 0x000fc40000000f00 */
[----:B------:R-:W-:Y:S02]  /*46570*/  MOV R4, 0x465a0 ;  /* 0x000465a000047802 */ /* 0x000fe40000000f00 */
        /* <DEDUP_REMOVED lines=50> */
[----:B-12--5:R-:W-:Y:S05]  /*468a0*/  CALL.REL.NOINC `($_ZN7cutlass13device_kernelIN5flash19enable_sm80_to_sm89INS1_16FlashAttnBwdSm80INS1_25CollectiveMainloopBwdSm80ILi2ELi2EN4cute5tupleIJNS5_1CILi128EEES8_NS7_ILi64EEEEEENS_10bfloat16_tEfNS_4arch4Sm80ELb1ELb0ELb1ELb1ELb1ELb0ELb0ELb0ELi2ELi4ELi4ELi4ELb0EEENS1_21CollectiveEpilogueBwdISA_SB_SD_Li256ELb1ELb0ELi2EEENS1_25SingleTileBwdLPTSchedulerILb1ELi128ELb1EEEEEEEEEvNT_6ParamsE$_ZZN4cute7idx2crdINS_5tupleIJiiNS_1CILi0EEEEEENS1_IJNS1_IJNS2_ILi4EEENS2_ILi8EEEEEES5_NS2_ILi1EEEEEEEEDaRKT_RKT0_ENKUlRKT_RKT0_E_clIiS7_EEDaSI_SL_) ;  /* 0xfffca5e000007944 */ /* 0x026fea0003c3ffff */
[----:B------:R-:W-:Y:S02]  /*468b0*/  MOV R2, 0x468d0 ;  /* 0x000468d000027802 */ /* 0x000fe40000000f00 */
[----:B-1----:R-:W-:Y:S05]  /*468c0*/  CALL.REL.NOINC `($_ZN7cutlass13device_kernelIN5flash19enable_sm80_to_sm89INS1_16FlashAttnBwdSm80INS1_25CollectiveMainloopBwdSm80ILi2ELi2EN4cute5tupleIJNS5_1CILi128EEES8_NS7_ILi64EEEEEENS_10bfloat16_tEfNS_4arch4Sm80ELb1ELb0ELb1ELb1ELb1ELb0ELb0ELb0ELi2ELi4ELi4ELi4ELb0EEENS1_21CollectiveEpilogueBwdISA_SB_SD_Li256ELb1ELb0ELi2EEENS1_25SingleTileBwdLPTSchedulerILb1ELi128ELb1EEEEEEEEEvNT_6ParamsE$_ZZN4cute7idx2crdINS_5tupleIJiiNS_1CILi0EEEEEENS1_IJNS1_IJNS2_ILi4EEENS2_ILi8EEEEEES5_NS2_ILi1EEEEEEEEDaRKT_RKT0_ENKUlRKT_RKT0_E_clIiS5_EEDaSI_SL_) ;  /* 0xfffca59000007944 */ /* 0x002fea0003c3ffff */
[----:B------:R1:W-:Y:S01]  /*468d0*/  STL [R1+0x7a0], R6 ;  /* 0x0007a00601007387 */ /* 0x0003e20000100800 */
        /* <DEDUP_REMOVED lines=18> */
[----:B------:R-:W-:Y:S02]  /*46a00*/  MOV R7, R43 ;  /* 0x0000002b00077202 */ /* 0x000fe40000000f00 */
[----:B------:R-:W-:Y:S02]  /*46a10*/  MOV R4, 0x46a30 ;  /* 0x00046a3000047802 */ /* 0x000fe40000000f00 */
        /* <DEDUP_REMOVED lines=948> */
.L_x_2897:
        /* <DEDUP_REMOVED lines=711> */
.L_x_2898:
        /* <DEDUP_REMOVED lines=711> */
.L_x_2899:
        /* <DEDUP_REMOVED lines=711> */
.L_x_2900:
        /* <DEDUP_REMOVED lines=711> */
.L_x_2901:
        /* <DEDUP_REMOVED lines=711> */
.L_x_2902:
        /* <DEDUP_REMOVED lines=711> */
.L_x_2903:
        /* <DEDUP_REMOVED lines=256> */
.L_x_2904:
        /* <DEDUP_REMOVED lines=251> */
[----:B------:R-:W-:Y:S05]  /*5cfb0*/  RET.REL.NODEC R6 `(_ZN7cutlass13device_kernelIN5flash19enable_sm80_to_sm89INS1_16FlashAttnBwdSm80INS1_25CollectiveMainloopBwdSm80ILi2ELi2EN4cute5tupleIJNS5_1CILi128EEES8_NS7_ILi64EEEEEENS_10bfloat16_tEfNS_4arch4Sm80ELb1ELb0ELb1ELb1ELb1ELb0ELb0ELb0ELi2ELi4ELi4ELi4ELb0EEENS1_21CollectiveEpilogueBwdISA_SB_SD_Li256ELb1ELb0ELi2EEENS1_25SingleTileBwdLPTSchedulerILb1ELi128ELb1EEEEEEEEEvNT_6ParamsE) ;  /* 0xfffa304006007950 */ /* 0x000fea0003c3ffff */
        .type           $_ZN7cutlass13device_kernelIN5flash19enable_sm80_to_sm89INS1_16FlashAttnBwdSm80INS1_25CollectiveMainloopBwdSm80ILi2ELi2EN4cute5tupleIJNS5_1CILi128EEES8_NS7_ILi64EEEEEENS_10bfloat16_tEfNS_4arch4Sm80ELb1ELb0ELb1ELb1ELb1ELb0ELb0ELb0ELi2ELi4ELi4ELi4ELb0EEENS1_21CollectiveEpilogueBwdISA_SB_SD_Li256ELb1ELb0ELi2EEENS1_25SingleTileBwdLPTSchedulerILb1ELi128ELb1EEEEEEEEEvNT_6ParamsE$_ZZN5flash25CollectiveMainloopBwdSm80ILi2ELi2EN4cute5tupleIJNS1_1CILi128EEES4_NS3_ILi64EEEEEEN7cutlass10bfloat16_tEfNS7_4arch4Sm80ELb1ELb0ELb1ELb1ELb1ELb0ELb0ELb0ELi2ELi4ELi4ELi4ELb0EE3mmaINS_16FlashAttnBwdSm80ISB_NS_21CollectiveEpilogueBwdIS6_S8_SA_Li256ELb1ELb0ELi2EEENS_25SingleTileBwdLPTSchedulerILb1ELi128ELb1EEEE13SharedStorageENS1_6TensorINS1_11ArrayEngineIfLm32EEENS1_6LayoutINS2_IJNS2_IJNS3_ILi2EEESO_EEESO_NS3_ILi4EEEEEENS2_IJNS2_IJNS3_ILi1EEESO_EEESQ_NS3_ILi8EEEEEEEEEEEEbRKNSB_6ParamsERT0_S12_iNS2_IJiiiEEERT_ENKUliiE0_clEii,@function
        .size           $_ZN7cutlass13device_kernelIN5flash19enable_sm80_to_sm89INS1_16FlashAttnBwdSm80INS1_25CollectiveMainloopBwdSm80ILi2ELi2EN4cute5tupleIJNS5_1CILi128EEES8_NS7_ILi64EEEEEENS_10bfloat16_tEfNS_4arch4Sm80ELb1ELb0ELb1ELb1ELb1ELb0ELb0ELb0ELi2ELi4ELi4ELi4ELb0EEENS1_21CollectiveEpilogueBwdISA_SB_SD_Li256ELb1ELb0ELi2EEENS1_25SingleTileBwdLPTSchedulerILb1ELi128ELb1EEEEEEEEEvNT_6ParamsE$_ZZN5flash25CollectiveMainloopBwdSm80ILi2ELi2EN4cute5tupleIJNS1_1CILi128EEES4_NS3_ILi64EEEEEEN7cutlass10bfloat16_tEfNS7_4arch4Sm80ELb1ELb0ELb1ELb1ELb1ELb0ELb0ELb0ELi2ELi4ELi4ELi4ELb0EE3mmaINS_16FlashAttnBwdSm80ISB_NS_21CollectiveEpilogueBwdIS6_S8_SA_Li256ELb1ELb0ELi2EEENS_25SingleTileBwdLPTSchedulerILb1ELi128ELb1EEEE13SharedStorageENS1_6TensorINS1_11ArrayEngineIfLm32EEENS1_6LayoutINS2_IJNS2_IJNS3_ILi2EEESO_EEESO_NS3_ILi4EEEEEENS2_IJNS2_IJNS3_ILi1EEESO_EEESQ_NS3_ILi8EEEEEEEEEEEEbRKNSB_6ParamsERT0_S12_iNS2_IJiiiEEERT_ENKUliiE0_clEii,($_ZN7cutlass13device_kernelIN5flash19enable_sm80_to_sm89INS1_16FlashAttnBwdSm80INS1_25CollectiveMainloopBwdSm80ILi2ELi2EN4cute5tupleIJNS5_1CILi128EEES8_NS7_ILi64EEEEEENS_10bfloat16_tEfNS_4arch4Sm80ELb1ELb0ELb1ELb1ELb1ELb0ELb0ELb0ELi2ELi4ELi4ELi4ELb0EEENS1_21CollectiveEpilogueBwdISA_SB_SD_Li256ELb1ELb0ELi2EEENS1_25SingleTileBwdLPTSchedulerILb1ELi128ELb1EEEEEEEEEvNT_6ParamsE$_ZZN5flash25CollectiveMainloopBwdSm80ILi2ELi2EN4cute5tupleIJNS1_1CILi128EEES4_NS3_ILi64EEEEEEN7cutlass10bfloat16_tEfNS7_4arch4Sm80ELb1ELb0ELb1ELb1ELb1ELb0ELb0ELb0ELi2ELi4ELi4ELi4ELb0EE3mmaINS_16FlashAttnBwdSm80ISB_NS_21CollectiveEpilogueBwdIS6_S8_SA_Li256ELb1ELb0ELi2EEENS_25SingleTileBwdLPTSchedulerILb1ELi128ELb1EEEE13SharedStorageENS1_6TensorINS1_11ArrayEngineIfLm32EEENS1_6LayoutINS2_IJNS2_IJNS3_ILi2EEESO_EEESO_NS3_ILi4EEEEEENS2_IJNS2_IJNS3_ILi1EEESO_EEESQ_NS3_ILi8EEEEEEEEEEEEbRKNSB_6ParamsERT0_S12_iNS2_IJiiiEEERT_ENKUliiE_clEii - $_ZN7cutlass13device_kernelIN5flash19enable_sm80_to_sm89INS1_16FlashAttnBwdSm80INS1_25CollectiveMainloopBwdSm80ILi2ELi2EN4cute5tupleIJNS5_1CILi128EEES8_NS7_ILi64EEEEEENS_10bfloat16_tEfNS_4arch4Sm80ELb1ELb0ELb1ELb1ELb1ELb0ELb0ELb0ELi2ELi4ELi4ELi4ELb0EEENS1_21CollectiveEpilogueBwdISA_SB_SD_Li256ELb1ELb0ELi2EEENS1_25SingleTileBwdLPTSchedulerILb1ELi128ELb1EEEEEEEEEvNT_6ParamsE$_ZZN5flash25CollectiveMainloopBwdSm80ILi2ELi2EN4cute5tupleIJNS1_1CILi128EEES4_NS3_ILi64EEEEEEN7cutlass10bfloat16_tEfNS7_4arch4Sm80ELb1ELb0ELb1ELb1ELb1ELb0ELb0ELb0ELi2ELi4ELi4ELi4ELb0EE3mmaINS_16FlashAttnBwdSm80ISB_NS_21CollectiveEpilogueBwdIS6_S8_SA_Li256ELb1ELb0ELi2EEENS_25SingleTileBwdLPTSchedulerILb1ELi128ELb1EEEE13SharedStorageENS1_6TensorINS1_11ArrayEngineIfLm32EEENS1_6LayoutINS2_IJNS2_IJNS3_ILi2EEESO_EEESO_NS3_ILi4EEEEEENS2_IJNS2_IJNS3_ILi1EEESO_EEESQ_NS3_ILi8EEEEEEEEEEEEbRKNSB_6ParamsERT0_S12_iNS2_IJiiiEEERT_ENKUliiE0_clEii)
$_ZN7cutlass13device_kernelIN5flash19enable_sm80_to_sm89INS1_16FlashAttnBwdSm80INS1_25CollectiveMainloopBwdSm80ILi2ELi2EN4cute5tupleIJNS5_1CILi128EEES8_NS7_ILi64EEEEEENS_10bfloat16_tEfNS_4arch4Sm80ELb1ELb0ELb1ELb1ELb1ELb0ELb0ELb0ELi2ELi4ELi4ELi4ELb0EEENS1_21CollectiveEpilogueBwdISA_SB_SD_Li256ELb1ELb0ELi2EEENS1_25SingleTileBwdLPTSchedulerILb1ELi128ELb1EEEEEEEEEvNT_6ParamsE$_ZZN5flash25CollectiveMainloopBwdSm80ILi2ELi2EN4cute5tupleIJNS1_1CILi128EEES4_NS3_ILi64EEEEEEN7cutlass10bfloat16_tEfNS7_4arch4Sm80ELb1ELb0ELb1ELb1ELb1ELb0ELb0ELb0ELi2ELi4ELi4ELi4ELb0EE3mmaINS_16FlashAttnBwdSm80ISB_NS_21CollectiveEpilogueBwdIS6_S8_SA_Li256ELb1ELb0ELi2EEENS_25SingleTileBwdLPTSchedulerILb1ELi128ELb1EEEE13SharedStorageENS1_6TensorINS1_11ArrayEngineIfLm32EEENS1_6LayoutINS2_IJNS2_IJNS3_ILi2EEESO_EEESO_NS3_ILi4EEEEEENS2_IJNS2_IJNS3_ILi1EEESO_EEESQ_NS3_ILi8EEEEEEEEEEEEbRKNSB_6ParamsERT0_S12_iNS2_IJiiiEEERT_ENKUliiE0_clEii:
        /* <DEDUP_REMOVED lines=9> */
[----:B-1---5:R-:W-:Y:S05]  /*5d050*/  CALL.REL.NOINC `($_ZN7cutlass13device_kernelIN5flash19enable_sm80_to_sm89INS1_16FlashAttnBwdSm80INS1_25CollectiveMainloopBwdSm80ILi2ELi2EN4cute5tupleIJNS5_1CILi128EEES8_NS7_ILi64EEEEEENS_10bfloat16_tEfNS_4arch4Sm80ELb1ELb0ELb1ELb1ELb1ELb0ELb0ELb0ELi2ELi4ELi4ELi4ELb0EEENS1_21CollectiveEpilogueBwdISA_SB_SD_Li256ELb1ELb0ELi2EEENS1_25SingleTileBwdLPTSchedulerILb1ELi128ELb1EEEEEEEEEvNT_6ParamsE$_ZN4cute3eso3ESOILb1ELb0EJNS_10UnderscoreES2_S2_iEEC2ERKS2_S5_S5_RKi) ;  /* 0xfffabd6000007944 */ /* 0x022fea0003c3ffff */
[----:B-1----:R-:W2:Y:S01]  /*5d060*/  LDL R3, [R1+0x1688] ;  /* 0x0016880001037983 */ /* 0x002ea20000100800 */
[----:B------:R-:W-:Y:S02]  /*5d070*/  MOV R4, 0x5d0a0 ;  /* 0x0005d0a000047802 */ /* 0x000fe40000000f00 */
[----:B--2---:R-:W-:Y:S02]  /*5d080*/  SHF.L.U32 R3, R3, 0xd, RZ ;  /* 0x0000000d03037819 */ /* 0x004fe400000006ff */
[----:B------:R-:W-:Y:S05]  /*5d090*/  CALL.REL.NOINC `($_ZN7cutlass13device_kernelIN5flash19enable_sm80_to_sm89INS1_16FlashAttnBwdSm80INS1_25CollectiveMainloopBwdSm80ILi2ELi2EN4cute5tupleIJNS5_1CILi128EEES8_NS7_ILi64EEEEEENS_10bfloat16_tEfNS_4arch4Sm80ELb1ELb0ELb1ELb1ELb1ELb0ELb0ELb0ELi2ELi4ELi4ELi4ELb0EEENS1_21CollectiveEpilogueBwdISA_SB_SD_Li256ELb1ELb0ELi2EEENS1_25SingleTileBwdLPTSchedulerILb1ELi128ELb1EEEEEEEEEvNT_6ParamsE$_ZN4cute3eso3ESOILb1ELb0EJNS_6LayoutINS_5tupleIJNS3_IJNS_1CILi8EEENS4_ILi1EEEEEENS4_ILi4EEES6_EEENS3_IJNS3_IJS6_NS4_ILi0EEEEEENS4_ILi2048EEESA_EEEEEiEEC2ERKSE_RKi) ;  /* 0xfffaed3000007944 */ /* 0x000fea0003c3ffff */
[----:B------:R-:W-:Y:S01]  /*5d0a0*/  ULDC.64 UR8, c[0x0][0x118] ;  /* 0x0000460000087ab9 */ /* 0x000fe20000000a00 */
[----:B-1----:R-:W2:Y:S04]  /*5d0b0*/  LDL R2, [R1+0x1688] ;  /* 0x0016880001027983 */ /* 0x002ea80000100800 */
[----:B------:R-:W2:Y:S01]  /*5d0c0*/  LD.E.64 R6, [R6.64] ;  /* 0x0000000806067980 */ /* 0x000ea2000c101b00 */
[----:B------:R-:W-:-:S02]  /*5d0d0*/  MOV R9, R81 ;  /* 0x0000005100097202 */ /* 0x000fc40000000f00 */
[----:B------:R-:W-:Y:S01]  /*5d0e0*/  MOV R8, 0x5d110 ;  /* 0x0005d11000087802 */ /* 0x000fe20000000f00 */
[----:B--2---:R-:W-:-:S04]  /*5d0f0*/  IMAD.WIDE R2, R2, 0x2, R6 ;  /* 0x0000000202027825 */ /* 0x004fc800078e0206 */
[----:B------:R-:W-:Y:S05]  /*5d100*/  CALL.REL.NOINC `($_ZN7cutlass13device_kernelIN5flash19enable_sm80_to_sm89INS1_16FlashAttnBwdSm80INS1_25CollectiveMainloopBwdSm80ILi2ELi2EN4cute5tupleIJNS5_1CILi128EEES8_NS7_ILi64EEEEEENS_10bfloat16_tEfNS_4arch4Sm80ELb1ELb0ELb1ELb1ELb1ELb0ELb0ELb0ELi2ELi4ELi4ELi4ELb0EEENS1_21CollectiveEpilogueBwdISA_SB_SD_Li256ELb1ELb0ELi2EEENS1_25SingleTileBwdLPTSchedulerILb1ELi128ELb1EEEEEEEEEvNT_6ParamsE$_ZN4cute8smem_ptrIPN7cutlass10bfloat16_tEECI1NS_12iter_adaptorIS3_S4_EEES3_) ;  /* 0xfffaf8f000007944 */ /* 0x000fea0003c3ffff */
[----:B-1----:R1:W5:Y:S01]  /*5d110*/  LDL.64 R2, [R1+0x1688] ;  /* 0x0016880001027983 */ /* 0x0023620000100a00 */
[----:B------:R-:W-:-:S03]  /*5d120*/  MOV R6, 0x5d140 ;  /* 0x0005d14000067802 */ /* 0x000fc60000000f00 */
[----:B-1---5:R-:W-:Y:S05]  /*5d130*/  CALL.REL.NOINC `($_ZN7cutlass13device_kernelIN5flash19enable_sm80_to_sm89INS1_16FlashAttnBwdSm80INS1_25CollectiveMainloopBwdSm80ILi2ELi2EN4cute5tupleIJNS5_1CILi128EEES8_NS7_ILi64EEEEEENS_10bfloat16_tEfNS_4arch4Sm80ELb1ELb0ELb1ELb1ELb1ELb0ELb0ELb0ELi2ELi4ELi4ELi4ELb0EEENS1_21CollectiveEpilogueBwdISA_SB_SD_Li256ELb1ELb0ELi2EEENS1_25SingleTileBwdLPTSchedulerILb1ELi128ELb1EEEEEEEEEvNT_6ParamsE$_ZN4cute3eso3ESOILb1ELb0EJNS_6LayoutINS_5tupleIJNS3_IJNS_1CILi8EEENS4_ILi1EEEEEENS4_ILi4EEES6_EEENS3_IJNS3_IJS6_NS4_ILi0EEEEEENS4_ILi2048EEESA_EEEEENS_10ViewEngineINS_8smem_ptrIPN7cutlass10bfloat16_tEEEEEEEC2ERKSE_RKSL_) ;  /* 0xfffaec5000007944 */ /* 0x022fea0003c3ffff */
[----:B------:R-:W-:Y:S01]  /*5d140*/  ULDC.64 UR8, c[0x0][0x118] ;  /* 0x0000460000087ab9 */ /* 0x000fe20000000a00 */
[----:B------:R2:W5:Y:S04]  /*5d150*/  LDL.64 R88, [R1+0x1688] ;  /* 0x0016880001587983 */ /* 0x0005680000100a00 */
[----:B------:R2:W5:Y:S01]  /*5d160*/  LD.E.64 R10, [R84.64+0x8] ;  /* 0x00000808540a7980 */ /* 0x000562000c101b00 */
[----:B-1----:R-:W-:Y:S02]  /*5d170*/  MOV R3, R16 ;  /* 0x0000001000037202 */ /* 0x002fe40000000f00 */
[----:B------:R-:W-:-:S02]  /*5d180*/  MOV R4, 0x5d1a0 ;  /* 0x0005d1a000047802 */ /* 0x000fc40000000f00 */
[----:B--2--5:R-:W-:Y:S05]  /*5d190*/  CALL.REL.NOINC `($_ZN7cutlass13device_kernelIN5flash19enable_sm80_to_sm89INS1_16FlashAttnBwdSm80INS1_25CollectiveMainloopBwdSm80ILi2ELi2EN4cute5tupleIJNS5_1CILi128EEES8_NS7_ILi64EEEEEENS_10bfloat16_tEfNS_4arch4Sm80ELb1ELb0ELb1ELb1ELb1ELb0ELb0ELb0ELi2ELi4ELi4ELi4ELb0EEENS1_21CollectiveEpilogueBwdISA_SB_SD_Li256ELb1ELb0ELi2EEENS1_25SingleTileBwdLPTSchedulerILb1ELi128ELb1EEEEEEEEEvNT_6ParamsE$_ZN4cute3eso3ESOILb1ELb0EJNS_10UnderscoreES2_S2_iEEC2ERKS2_S5_S5_RKi) ;  /* 0xfffabc2000007944 */ /* 0x024fea0003c3ffff */
[----:B------:R-:W2:Y:S01]  /*5d1a0*/  LDL R8, [R1+0x1688] ;  /* 0x0016880001087983 */ /* 0x000ea20000100800 */
[----:B------:R-:W-:-:S03]  /*5d1b0*/  ULDC.64 UR8, c[0x0][0x118] ;  /* 0x0000460000087ab9 */ /* 0x000fc60000000a00 */
[----:B-1----:R1:W5:Y:S01]  /*5d1c0*/  LD.E.64 R2, [R10.64+0x8] ;  /* 0x000008080a027980 */ /* 0x002362000c101b00 */
[----:B------:R-:W-:Y:S02]  /*5d1d0*/  MOV R4, 0x5d200 ;  /* 0x0005d20000047802 */ /* 0x000fe40000000f00 */
[----:B--2---:R-:W-:Y:S02]  /*5d1e0*/  SHF.R.S32.HI R7, RZ, 0x1f, R8 ;  /* 0x0000001fff077819 */ /* 0x004fe40000011408 */
[----:B-1---5:R-:W-:Y:S05]  /*5d1f0*/  CALL.REL.NOINC `($_ZN7cutlass13device_kernelIN5flash19enable_sm80_to_sm89INS1_16FlashAttnBwdSm80INS1_25CollectiveMainloopBwdSm80ILi2ELi2EN4cute5tupleIJNS5_1CILi128EEES8_NS7_ILi64EEEEEENS_10bfloat16_tEfNS_4arch4Sm80ELb1ELb0ELb1ELb1ELb1ELb0ELb0ELb0ELi2ELi4ELi4ELi4ELb0EEENS1_21CollectiveEpilogueBwdISA_SB_SD_Li256ELb1ELb0ELi2EEENS1_25SingleTileBwdLPTSchedulerILb1ELi128ELb1EEEEEEEEEvNT_6ParamsE$_ZZN4cute5sliceINS_5tupleIJNS_10UnderscoreES2_S2_iEEENS1_IJNS1_IJNS_1CILi1EEENS4_ILi0EEEEEElS6_lEEEEEDaRKT_RKT0_ENKUlRKT_RKT0_E_clIS2_lEEDaSH_SK_) ;  /* 0xfffb11d000007944 */ /* 0x022fea0003c3ffff */
[----:B-----5:R-:W-:Y:S02]  /*5d200*/  MOV R5, R3 ;  /* 0x0000000300057202 */ /* 0x020fe40000000f00 */
[----:B------:R-:W-:Y:S02]  /*5d210*/  MOV R4, 0x5d230 ;  /* 0x0005d23000047802 */ /* 0x000fe40000000f00 */
[----:B-1----:R-:W-:Y:S05]  /*5d220*/  CALL.REL.NOINC `($_ZN7cutlass13device_kernelIN5flash19enable_sm80_to_sm89INS1_16FlashAttnBwdSm80INS1_25CollectiveMainloopBwdSm80ILi2ELi2EN4cute5tupleIJNS5_1CILi128EEES8_NS7_ILi64EEEEEENS_10bfloat16_tEfNS_4arch4Sm80ELb1ELb0ELb1ELb1ELb1ELb0ELb0ELb0ELi2ELi4ELi4ELi4ELb0EEENS1_21CollectiveEpilogueBwdISA_SB_SD_Li256ELb1ELb0ELi2EEENS1_25SingleTileBwdLPTSchedulerILb1ELi128ELb1EEEEEEEEEvNT_6ParamsE$_ZZN4cute12filter_tupleINS_5tupleIJNS_10UnderscoreES2_S2_iEEENS1_IJNS1_IJNS_1CILi1EEENS4_ILi0EEEEEElS6_lEEEZNS_5sliceIS3_S8_EEDaRKT_RKT0_EUlRKT_RKT0_E_EEDaSC_SF_OT1_ENKUlDpSI_E_clIJNS1_IJS7_EEENS1_IJlEEENS1_IJS6_EEENS1_IJEEEEEEDaSP_) ;  /* 0xfffafe0000007944 */ /* 0x002fea0003c3ffff */
[----:B-----5:R-:W-:Y:S02]  /*5d230*/  MOV R5, R3 ;  /* 0x0000000300057202 */ /* 0x020fe40000000f00 */
[----:B------:R-:W-:Y:S02]  /*5d240*/  MOV R4, 0x5d260 ;  /* 0x0005d26000047802 */ /* 0x000fe40000000f00 */
[----:B-1----:R-:W-:Y:S05]  /*5d250*/  CALL.REL.NOINC `($_ZN7cutlass13device_kernelIN5flash19enable_sm80_to_sm89INS1_16FlashAttnBwdSm80INS1_25CollectiveMainloopBwdSm80ILi2ELi2EN4cute5tupleIJNS5_1CILi128EEES8_NS7_ILi64EEEEEENS_10bfloat16_tEfNS_4arch4Sm80ELb1ELb0ELb1ELb1ELb1ELb0ELb0ELb0ELi2ELi4ELi4ELi4ELb0EEENS1_21CollectiveEpilogueBwdISA_SB_SD_Li256ELb1ELb0ELi2EEENS1_25SingleTileBwdLPTSchedulerILb1ELi128ELb1EEEEEEEEEvNT_6ParamsE$_ZN4cute5tupleIJNS0_IJNS0_IJNS_1CILi8EEENS1_ILi1EEEEEENS1_ILi4EEES3_EEENS0_IJNS0_IJS3_NS1_ILi0EEEEEElS7_EEEEEC2ERKS6_RKS9_) ;  /* 0xfffaf0a000007944 */ /* 0x002fea0003c3ffff */
        /* <DEDUP_REMOVED lines=9> */
[----:B-1---5:R-:W-:Y:S05]  /*5d2f0*/  CALL.REL.NOINC `($_ZN7cutlass13device_kernelIN5flash19enable_sm80_to_sm89INS1_16FlashAttnBwdSm80INS1_25CollectiveMainloopBwdSm80ILi2ELi2EN4cute5tupleIJNS5_1CILi128EEES8_NS7_ILi64EEEEEENS_10bfloat16_tEfNS_4arch4Sm80ELb1ELb0ELb1ELb1ELb1ELb0ELb0ELb0ELi2ELi4ELi4ELi4ELb0EEENS1_21CollectiveEpilogueBwdISA_SB_SD_Li256ELb1ELb0ELi2EEENS1_25SingleTileBwdLPTSchedulerILb1ELi128ELb1EEEEEEEEEvNT_6ParamsE$_ZN4cute3eso3ESOILb0ELb0EJNS_6LayoutINS_5tupleIJNS3_IJNS_1CILi8EEENS4_ILi1EEEEEENS4_ILi4EEES6_EEENS3_IJNS3_IJS6_NS4_ILi0EEEEEElSA_EEEEElEEC2ERKSD_RKl) ;  /* 0xfffaaf4000007944 */ /* 0x022fea0003c3ffff */
[----:B------:R-:W-:Y:S01]  /*5d300*/  ULDC.64 UR8, c[0x0][0x118] ;  /* 0x0000460000087ab9 */ /* 0x000fe20000000a00 */
[----:B------:R-:W2:Y:S04]  /*5d310*/  LDL.64 R6, [R1+0x1690] ;  /* 0x0016900001067983 */ /* 0x000ea80000100a00 */
[----:B------:R-:W2:Y:S04]  /*5d320*/  LD.E.64 R10, [R10.64+0x18] ;  /* 0x000018080a0a7980 */ /* 0x000ea8000c101b00 */
[----:B-1----:R1:W5:Y:S01]  /*5d330*/  LDL.64 R2, [R1+0x1688] ;  /* 0x0016880001027983 */ /* 0x0023620000100a00 */
[----:B------:R-:W-:-:S02]  /*5d340*/  MOV R8, 0x5d380 ;  /* 0x0005d38000087802 */ /* 0x000fc40000000f00 */
[----:B--2---:R-:W-:-:S04]  /*5d350*/  LEA R4, P0, R6, R10, 0x1 ;  /* 0x0000000a06047211 */ /* 0x004fc800078008ff */
[----:B------:R-:W-:-:S04]  /*5d360*/  LEA.HI.X R9, R6, R11, R7, 0x1, P0 ;  /* 0x0000000b06097211 */ /* 0x000fc800000f0c07 */
[----:B-1---5:R-:W-:Y:S05]  /*5d370*/  CALL.REL.NOINC `($_ZN7cutlass13device_kernelIN5flash19enable_sm80_to_sm89INS1_16FlashAttnBwdSm80INS1_25CollectiveMainloopBwdSm80ILi2ELi2EN4cute5tupleIJNS5_1CILi128EEES8_NS7_ILi64EEEEEENS_10bfloat16_tEfNS_4arch4Sm80ELb1ELb0ELb1ELb1ELb1ELb0ELb0ELb0ELi2ELi4ELi4ELi4ELb0EEENS1_21CollectiveEpilogueBwdISA_SB_SD_Li256ELb1ELb0ELi2EEENS1_25SingleTileBwdLPTSchedulerILb1ELi128ELb1EEEEEEEEEvNT_6ParamsE$_ZN4cute8gmem_ptrIPKN7cutlass10bfloat16_tEECI1NS_12iter_adaptorIS4_S5_EEES4_) ;  /* 0xfffaf58000007944 */ /* 0x022fea0003c3ffff */
[----:B------:R-:W2:Y:S01]  /*5d380*/  LDL.64 R8, [R1+0x1688] ;  /* 0x0016880001087983 */ /* 0x000ea20000100a00 */
[----:B-1----:R-:W-:Y:S02]  /*5d390*/  MOV R5, R3 ;  /* 0x0000000300057202 */ /* 0x002fe40000000f00 */
[----:B------:R-:W-:Y:S01]  /*5d3a0*/  MOV R6, 0x5d3d0 ;  /* 0x0005d3d000067802 */ /* 0x000fe20000000f00 */
[----:B--2---:R1:W-:Y:S04]  /*5d3b0*/  STL.64 [R1+0x1698], R8 ;  /* 0x0016980801007387 */ /* 0x0043e80000100a00 */
[----:B-1----:R-:W-:Y:S05]  /*5d3c0*/  CALL.REL.NOINC `($_ZN7cutlass13device_kernelIN5flash19enable_sm80_to_sm89INS1_16FlashAttnBwdSm80INS1_25CollectiveMainloopBwdSm80ILi2ELi2EN4cute5tupleIJNS5_1CILi128EEES8_NS7_ILi64EEEEEENS_10bfloat16_tEfNS_4arch4Sm80ELb1ELb0ELb1ELb1ELb1ELb0ELb0ELb0ELi2ELi4ELi4ELi4ELb0EEENS1_21CollectiveEpilogueBwdISA_SB_SD_Li256ELb1ELb0ELi2EEENS1_25SingleTileBwdLPTSchedulerILb1ELi128ELb1EEEEEEEEEvNT_6ParamsE$_ZN4cute3eso3ESOILb0ELb0EJNS_6LayoutINS_5tupleIJNS3_IJNS_1CILi8EEENS4_ILi1EEEEEENS4_ILi4EEES6_EEENS3_IJNS3_IJS6_NS4_ILi0EEEEEElSA_EEEEENS_10ViewEngineINS_8gmem_ptrIPKN7cutlass10bfloat16_tEEEEEEEC2ERKSD_RKSL_) ;  /* 0xfffaade000007944 */ /* 0x002fea0003c3ffff */
        /* <DEDUP_REMOVED lines=11> */
[----:B--2--5:R-:W-:Y:S05]  /*5d480*/  CALL.REL.NOINC `($_ZN7cutlass13device_kernelIN5flash19enable_sm80_to_sm89INS1_16FlashAttnBwdSm80INS1_25CollectiveMainloopBwdSm80ILi2ELi2EN4cute5tupleIJNS5_1CILi128EEES8_NS7_ILi64EEEEEENS_10bfloat16_tEfNS_4arch4Sm80ELb1ELb0ELb1ELb1ELb1ELb0ELb0ELb0ELi2ELi4ELi4ELi4ELb0EEENS1_21CollectiveEpilogueBwdISA_SB_SD_Li256ELb1ELb0ELi2EEENS1_25SingleTileBwdLPTSchedulerILb1ELi128ELb1EEEEEEEEEvNT_6ParamsE$_ZZN4cuteplIJiiEJNS_1CILi0EEES2_EEEDaRKNS_15ArithmeticTupleIJDpT_EEERKNS3_IJDpT0_EEEENKUlDpRKT_E_clIJiiEEEDaSH_) ;  /* 0xfffb477000007944 */ /* 0x024fea0003c3ffff */
[----:B-----5:R-:W-:Y:S01]  /*5d490*/  IMAD.IADD R86, R5, 0x1, -R2 ;  /* 0x0000000105567824 */ /* 0x020fe200078e0a02 */
[----:B------:R-:W-:Y:S02]  /*5d4a0*/  MOV R3, RZ ;  /* 0x000000ff00037202 */ /* 0x000fe40000000f00 */
[----:B------:R-:W-:Y:S02]  /*5d4b0*/  MOV R6, 0x5d4d0 ;  /* 0x0005d4d000067802 */ /* 0x000fe40000000f00 */
[----:B-1----:R-:W-:Y:S05]  /*5d4c0*/  CALL.REL.NOINC `($_ZN7cutlass13device_kernelIN5flash19enable_sm80_to_sm89INS1_16FlashAttnBwdSm80INS1_25CollectiveMainloopBwdSm80ILi2ELi2EN4cute5tupleIJNS5_1CILi128EEES8_NS7_ILi64EEEEEENS_10bfloat16_tEfNS_4arch4Sm80ELb1ELb0ELb1ELb1ELb1ELb0ELb0ELb0ELi2ELi4ELi4ELi4ELb0EEENS1_21CollectiveEpilogueBwdISA_SB_SD_Li256ELb1ELb0ELi2EEENS1_25SingleTileBwdLPTSchedulerILb1ELi128ELb1EEEEEEEEEvNT_6ParamsE$_ZN4cute3eso3ESOILb1ELb0EJNS_1CILi0EEEiS3_EEC2ERKS3_RKiS6_) ;  /* 0xfffabdd000007944 */ /* 0x002fea0003c3ffff */
[----:B-1----:R-:W2:Y:S01]  /*5d4d0*/  LDL R3, [R1+0x1688] ;  /* 0x0016880001037983 */ /* 0x002ea20000100800 */
[----:B------:R-:W-:Y:S01]  /*5d4e0*/  IMAD.MOV.U32 R2, RZ, RZ, R81 ;  /* 0x000000ffff027224 */ /* 0x000fe200078e0051 */
[----:B------:R-:W-:Y:S02]  /*5d4f0*/  MOV R10, 0x5d520 ;  /* 0x0005d520000a7802 */ /* 0x000fe40000000f00 */
[----:B--2---:R-:W-:Y:S02]  /*5d500*/  SHF.L.U32 R3, R3, 0x5, RZ ;  /* 0x0000000503037819 */ /* 0x004fe400000006ff */
[----:B------:R-:W-:Y:S05]  /*5d510*/  CALL.REL.NOINC `($_ZN7cutlass13device_kernelIN5flash19enable_sm80_to_sm89INS1_16FlashAttnBwdSm80INS1_25CollectiveMainloopBwdSm80ILi2ELi2EN4cute5tupleIJNS5_1CILi128EEES8_NS7_ILi64EEEEEENS_10bfloat16_tEfNS_4arch4Sm80ELb1ELb0ELb1ELb1ELb1ELb0ELb0ELb0ELi2ELi4ELi4ELi4ELb0EEENS1_21CollectiveEpilogueBwdISA_SB_SD_Li256ELb1ELb0ELi2EEENS1_25SingleTileBwdLPTSchedulerILb1ELi128ELb1EEEEEEEEEvNT_6ParamsE$_ZN4cute5tupleIJiEEC2ERKi) ;  /* 0xfffaf30000007944 */ /* 0x000fea0003c3ffff */
[----:B------:R1:W5:Y:S01]  /*5d520*/  LDL R3, [R1+0x1688] ;  /* 0x0016880001037983 */ /* 0x0003620000100800 */
        /* <DEDUP_REMOVED lines=8> */
[----:B------:R-:W-:Y:S02]  /*5d5b0*/  MOV R2, R81 ;  /* 0x0000005100027202 */ /* 0x000fe40000000f00 */
[----:B------:R-:W-:Y:S02]  /*5d5c0*/  MOV R6, 0x5d5e0 ;  /* 0x0005d5e000067802 */ /* 0x000fe40000000f00 */
[----:B-1---5:R-:W-:Y:S05]  /*5d5d0*/  CALL.REL.NOINC `($_ZN7cutlass13device_kernelIN5flash19enable_sm80_to_sm89INS1_16FlashAttnBwdSm80INS1_25CollectiveMainloopBwdSm80ILi2ELi2EN4cute5tupleIJNS5_1CILi128EEES8_NS7_ILi64EEEEEENS_10bfloat16_tEfNS_4arch4Sm80ELb1ELb0ELb1ELb1ELb1ELb0ELb0ELb0ELi2ELi4ELi4ELi4ELb0EEENS1_21CollectiveEpilogueBwdISA_SB_SD_Li256ELb1ELb0ELi2EEENS1_25SingleTileBwdLPTSchedulerILb1ELi128ELb1EEEEEEEEEvNT_6ParamsE$_ZN4cute3eso3ESOILb0ELb1EJiNS_1CILi0EEEEEC2ERKiRKS3_) ;  /* 0xfffab5d000007944 */ /* 0x022fea0003c3ffff */
[----:B-1----:R1:W5:Y:S01]  /*5d5e0*/  LDL R3, [R1+0x1688] ;  /* 0x0016880001037983 */ /* 0x0023620000100800 */
[----:B------:R-:W-:-:S03]  /*5d5f0*/  MOV R4, 0x5d610 ;  /* 0x0005d61000047802 */ /* 0x000fc60000000f00 */
[----:B-1---5:R-:W-:Y:S05]  /*5d600*/  CALL.REL.NOINC `($_ZN7cutlass13device_kernelIN5flash19enable_sm80_to_sm89INS1_16FlashAttnBwdSm80INS1_25CollectiveMainloopBwdSm80ILi2ELi2EN4cute5tupleIJNS5_1CILi128EEES8_NS7_ILi64EEEEEENS_10bfloat16_tEfNS_4arch4Sm80ELb1ELb0ELb1ELb1ELb1ELb0ELb0ELb0ELi2ELi4ELi4ELi4ELb0EEENS1_21CollectiveEpilogueBwdISA_SB_SD_Li256ELb1ELb0ELi2EEENS1_25SingleTileBwdLPTSchedulerILb1ELi128ELb1EEEEEEEEEvNT_6ParamsE$_ZZN4cuteplIJNS_1CILi0EEES2_EJiEEEDaRKNS_15ArithmeticTupleIJDpT_EEERKNS3_IJDpT0_EEEENKUlDpRKT_E_clIJiS2_EEEDaSH_) ;  /* 0xfffb41b000007944 */ /* 0x022fea0003c3ffff */
[----:B------:R-:W-:Y:S02]  /*5d610*/  MOV R4, 0x5d630 ;  /* 0x0005d63000047802 */ /* 0x000fe40000000f00 */
[----:B-1---5:R-:W-:Y:S05]  /*5d620*/  CALL.REL.NOINC `($_ZN7cutlass13device_kernelIN5flash19enable_sm80_to_sm89INS1_16FlashAttnBwdSm80INS1_25CollectiveMainloopBwdSm80ILi2ELi2EN4cute5tupleIJNS5_1CILi128EEES8_NS7_ILi64EEEEEENS_10bfloat16_tEfNS_4arch4Sm80ELb1ELb0ELb1ELb1ELb1ELb0ELb0ELb0ELi2ELi4ELi4ELi4ELb0EEENS1_21CollectiveEpilogueBwdISA_SB_SD_Li256ELb1ELb0ELi2EEENS1_25SingleTileBwdLPTSchedulerILb1ELi128ELb1EEEEEEEEEvNT_6ParamsE$_ZZN4cuteplIJNS_1CILi0EEES2_EJiS2_EEEDaRKNS_15ArithmeticTupleIJDpT_EEERKNS3_IJDpT0_EEEENKUlDpRKT_E_clIJiS2_EEEDaSH_) ;  /* 0xfffb420000007944 */ /* 0x022fea0003c3ffff */
        /* <DEDUP_REMOVED lines=9> */
[----:B--23-5:R-:W-:Y:S05]  /*5d6c0*/  CALL.REL.NOINC `($_ZN7cutlass13device_kernelIN5flash19enable_sm80_to_sm89INS1_16FlashAttnBwdSm80INS1_25CollectiveMainloopBwdSm80ILi2ELi2EN4cute5tupleIJNS5_1CILi128EEES8_NS7_ILi64EEEEEENS_10bfloat16_tEfNS_4arch4Sm80ELb1ELb0ELb1ELb1ELb1ELb0ELb0ELb0ELi2ELi4ELi4ELi4ELb0EEENS1_21CollectiveEpilogueBwdISA_SB_SD_Li256ELb1ELb0ELi2EEENS1_25SingleTileBwdLPTSchedulerILb1ELi128ELb1EEEEEEEEEvNT_6ParamsE$_ZN4cute3eso3ESOILb1ELb0EJNS_10UnderscoreEiiEEC2ERKS2_RKiS7_) ;  /* 0xfffab7b000007944 */ /* 0x02cfea0003c3ffff */
[----:B------:R-:W2:Y:S01]  /*5d6d0*/  LDL R5, [R1+0x1688] ;  /* 0x0016880001057983 */ /* 0x000ea20000100800 */
[----:B------:R-:W-:Y:S02]  /*5d6e0*/  MOV R4, 0x5d750 ;  /* 0x0005d75000047802 */ /* 0x000fe40000000f00 */
[----:B-12---:R-:W-:Y:S01]  /*5d6f0*/  SHF.R.S32.HI R2, RZ, 0x1f, R5 ;  /* 0x0000001fff027819 */ /* 0x006fe20000011405 */
[-C--:B------:R-:W-:Y:S02]  /*5d700*/  IMAD R3, R93, R5.reuse, RZ ;  /* 0x000000055d037224 */ /* 0x080fe400078e02ff */
[----:B------:R-:W-:-:S04]  /*5d710*/  IMAD.WIDE.U32 R6, R92, R5, RZ ;  /* 0x000000055c067225 */ /* 0x000fc800078e00ff */
[----:B------:R-:W-:-:S05]  /*5d720*/  IMAD R3, R92, R2, R3 ;  /* 0x000000025c037224 */ /* 0x000fca00078e0203 */
[----:B------:R-:W-:Y:S02]  /*5d730*/  IADD3 R3, R7, R3, RZ ;  /* 0x0000000307037210 */ /* 0x000fe40007ffe0ff */
[----:B------:R-:W-:Y:S05]  /*5d740*/  CALL.REL.NOINC `($_ZN7cutlass13device_kernelIN5flash19enable_sm80_to_sm89INS1_16FlashAttnBwdSm80INS1_25CollectiveMainloopBwdSm80ILi2ELi2EN4cute5tupleIJNS5_1CILi128EEES8_NS7_ILi64EEEEEENS_10bfloat16_tEfNS_4arch4Sm80ELb1ELb0ELb1ELb1ELb1ELb0ELb0ELb0ELi2ELi4ELi4ELi4ELb0EEENS1_21CollectiveEpilogueBwdISA_SB_SD_Li256ELb1ELb0ELi2EEENS1_25SingleTileBwdLPTSchedulerILb1ELi128ELb1EEEEEEEEEvNT_6ParamsE$_ZN4cute3eso3ESOILb1ELb0EJNS_6LayoutINS_5tupleIJNS3_IJNS_1CILi8EEENS4_ILi1EEEEEEEEENS3_IJNS3_IJS6_NS4_ILi0EEEEEEEEEEElEEC2ERKSC_RKl) ;  /* 0xfffadf9000007944 */ /* 0x000fea0003c3ffff */
[----:B-1----:R-:W2:Y:S01]  /*5d750*/  LDL.64 R2, [R1+0x1688] ;  /* 0x0016880001027983 */ /* 0x002ea20000100a00 */
[----:B------:R-:W-:Y:S02]  /*5d760*/  MOV R8, 0x5d7a0 ;  /* 0x0005d7a000087802 */ /* 0x000fe40000000f00 */
[----:B--2---:R-:W-:-:S04]  /*5d770*/  LEA R4, P1, R2, R90, 0x1 ;  /* 0x0000005a02047211 */ /* 0x004fc800078208ff */
[----:B------:R-:W-:-:S04]  /*5d780*/  LEA.HI.X R9, R2, R91, R3, 0x1, P1 ;  /* 0x0000005b02097211 */ /* 0x000fc800008f0c03 */
[----:B------:R-:W-:Y:S05]  /*5d790*/  CALL.REL.NOINC `($_ZN7cutlass13device_kernelIN5flash19enable_sm80_to_sm89INS1_16FlashAttnBwdSm80INS1_25CollectiveMainloopBwdSm80ILi2ELi2EN4cute5tupleIJNS5_1CILi128EEES8_NS7_ILi64EEEEEENS_10bfloat16_tEfNS_4arch4Sm80ELb1ELb0ELb1ELb1ELb1ELb0ELb0ELb0ELi2ELi4ELi4ELi4ELb0EEENS1_21CollectiveEpilogueBwdISA_SB_SD_Li256ELb1ELb0ELi2EEENS1_25SingleTileBwdLPTSchedulerILb1ELi128ELb1EEEEEEEEEvNT_6ParamsE$_ZN4cute8gmem_ptrIPKN7cutlass10bfloat16_tEECI1NS_12iter_adaptorIS4_S5_EEES4_) ;  /* 0xfffaf16000007944 */ /* 0x000fea0003c3ffff */
[----:B------:R2:W5:Y:S01]  /*5d7a0*/  LDL.64 R2, [R1+0x1688] ;  /* 0x0016880001027983 */ /* 0x0005620000100a00 */
[----:B------:R-:W-:-:S03]  /*5d7b0*/  MOV R6, 0x5d7d0 ;  /* 0x0005d7d000067802 */ /* 0x000fc60000000f00 */
[----:B-12--5:R-:W-:Y:S05]  /*5d7c0*/  CALL.REL.NOINC `($_ZN7cutlass13device_kernelIN5flash19enable_sm80_to_sm89INS1_16FlashAttnBwdSm80INS1_25CollectiveMainloopBwdSm80ILi2ELi2EN4cute5tupleIJNS5_1CILi128EEES8_NS7_ILi64EEEEEENS_10bfloat16_tEfNS_4arch4Sm80ELb1ELb0ELb1ELb1ELb1ELb0ELb0ELb0ELi2ELi4ELi4ELi4ELb0EEENS1_21CollectiveEpilogueBwdISA_SB_SD_Li256ELb1ELb0ELi2EEENS1_25SingleTileBwdLPTSchedulerILb1ELi128ELb1EEEEEEEEEvNT_6ParamsE$_ZN4cute3eso3ESOILb1ELb0EJNS_6LayoutINS_5tupleIJNS3_IJNS_1CILi8EEENS4_ILi1EEEEEEEEENS3_IJNS3_IJS6_NS4_ILi0EEEEEEEEEEENS_10ViewEngineINS_8gmem_ptrIPKN7cutlass10bfloat16_tEEEEEEEC2ERKSC_RKSK_) ;  /* 0xfffade0000007944 */ /* 0x026fea0003c3ffff */
[----:B-1----:R1:W5:Y:S01]  /*5d7d0*/  LDL.64 R4, [R1+0x1688] ;  /* 0x0016880001047983 */ /* 0x0023620000100a00 */
[----:B------:R-:W-:Y:S01]  /*5d7e0*/  IMAD.MOV.U32 R80, RZ, RZ, RZ ;  /* 0x000000ffff507224 */ /* 0x000fe200078e00ff */
[----:B------:R-:W-:Y:S02]  /*5d7f0*/  MOV R79, R17 ;  /* 0x00000011004f7202 */ /* 0x000fe40000000f00 */
[----:B------:R-:W-:Y:S02]  /*5d800*/  MOV R78, 0x5d820 ;  /* 0x0005d820004e7802 */ /* 0x000fe40000000f00 */
[----:B-1---5:R-:W-:Y:S05]  /*5d810*/  CALL.REL.NOINC `($_ZN7cutlass13device_kernelIN5flash19enable_sm80_to_sm89INS1_16FlashAttnBwdSm80INS1_25CollectiveMainloopBwdSm80ILi2ELi2EN4cute5tupleIJNS5_1CILi128EEES8_NS7_ILi64EEEEEENS_10bfloat16_tEfNS_4arch4Sm80ELb1ELb0ELb1ELb1ELb1ELb0ELb0ELb0ELi2ELi4ELi4ELi4ELb0EEENS1_21CollectiveEpilogueBwdISA_SB_SD_Li256ELb1ELb0ELi2EEENS1_25SingleTileBwdLPTSchedulerILb1ELi128ELb1EEEEEEEEEvNT_6ParamsE$_ZN4cute3eso3ESOILb1ELb0EJNS_10UnderscoreEiiEEC2ERKS2_RKiS7_) ;  /* 0xfffab66000007944 */ /* 0x022fea0003c3ffff */
[----:B-1----:R-:W2:Y:S01]  /*5d820*/  LDL R3, [R1+0x1688] ;  /* 0x0016880001037983 */ /* 0x002ea20000100800 */
[----:B------:R-:W-:Y:S01]  /*5d830*/  IMAD.MOV.U32 R2, RZ, RZ, R81 ;  /* 0x000000ffff027224 */ /* 0x000fe200078e0051 */
[----:B------:R-:W-:Y:S02]  /*5d840*/  MOV R6, 0x5d870 ;  /* 0x0005d87000067802 */ /* 0x000fe40000000f00 */
[----:B--2---:R-:W-:Y:S02]  /*5d850*/  SHF.L.U32 R3, R3, 0xb, RZ ;  /* 0x0000000b03037819 */ /* 0x004fe400000006ff */
        /* <DEDUP_REMOVED lines=10> */
[----:B-1----:R1:W5:Y:S01]  /*5d900*/  LDL.64 R6, [R1+0x1688] ;  /* 0x0016880001067983 */ /* 0x0023620000100a00 */
[----:B------:R-:W-:Y:S02]  /*5d910*/  MOV R9, R5 ;  /* 0x0000000500097202 */ /* 0x000fe40000000f00 */
[----:B------:R-:W-:Y:S02]  /*5d920*/  MOV R8, 0x5d940 ;  /* 0x0005d94000087802 */ /* 0x000fe40000000f00 */
[----:B-1---5:R-:W-:Y:S05]  /*5d930*/  CALL.REL.NOINC `($_ZN7cutlass13device_kernelIN5flash19enable_sm80_to_sm89INS1_16FlashAttnBwdSm80INS1_25CollectiveMainloopBwdSm80ILi2ELi2EN4cute5tupleIJNS5_1CILi128EEES8_NS7_ILi64EEEEEENS_10bfloat16_tEfNS_4arch4Sm80ELb1ELb0ELb1ELb1ELb1ELb0ELb0ELb0ELi2ELi4ELi4ELi4ELb0EEENS1_21CollectiveEpilogueBwdISA_SB_SD_Li256ELb1ELb0ELi2EEENS1_25SingleTileBwdLPTSchedulerILb1ELi128ELb1EEEEEEEEEvNT_6ParamsE$_ZN4cute8gmem_ptrIPKN7cutlass10bfloat16_tEECI1NS_12iter_adaptorIS4_S5_EEES4_) ;  /* 0xfffaefc000007944 */ /* 0x022fea0003c3ffff */
[----:B------:R2:W5:Y:S01]  /*5d940*/  LDL.64 R2, [R1+0x1688] ;  /* 0x0016880001027983 */ /* 0x0005620000100a00 */
[----:B------:R-:W-:-:S03]  /*5d950*/  MOV R8, 0x5d970 ;  /* 0x0005d97000087802 */ /* 0x000fc60000000f00 */
[----:B-12--5:R-:W-:Y:S05]  /*5d960*/  CALL.REL.NOINC `($_ZN7cutlass13device_kernelIN5flash19enable_sm80_to_sm89INS1_16FlashAttnBwdSm80INS1_25CollectiveMainloopBwdSm80ILi2ELi2EN4cute5tupleIJNS5_1CILi128EEES8_NS7_ILi64EEEEEENS_10bfloat16_tEfNS_4arch4Sm80ELb1ELb0ELb1ELb1ELb1ELb0ELb0ELb0ELi2ELi4ELi4ELi4ELb0EEENS1_21CollectiveEpilogueBwdISA_SB_SD_Li256ELb1ELb0ELi2EEENS1_25SingleTileBwdLPTSchedulerILb1ELi128ELb1EEEEEEEEEvNT_6ParamsE$_ZN4cute8gmem_ptrIPKN7cutlass9uint128_tEECI1NS_12iter_adaptorIS4_S5_EEES4_) ;  /* 0xfffaefd000007944 */ /* 0x026fea0003c3ffff */
[----:B-1----:R1:W5:Y:S01]  /*5d970*/  LDL.64 R2, [R1+0x1688] ;  /* 0x0016880001027983 */ /* 0x0023620000100a00 */
[----:B------:R-:W-:-:S03]  /*5d980*/  MOV R8, 0x5d9a0 ;  /* 0x0005d9a000087802 */ /* 0x000fc60000000f00 */
[----:B-1---5:R-:W-:Y:S05]  /*5d990*/  CALL.REL.NOINC `($_ZN7cutlass13device_kernelIN5flash19enable_sm80_to_sm89INS1_16FlashAttnBwdSm80INS1_25CollectiveMainloopBwdSm80ILi2ELi2EN4cute5tupleIJNS5_1CILi128EEES8_NS7_ILi64EEEEEENS_10bfloat16_tEfNS_4arch4Sm80ELb1ELb0ELb1ELb1ELb1ELb0ELb0ELb0ELi2ELi4ELi4ELi4ELb0EEENS1_21CollectiveEpilogueBwdISA_SB_SD_Li256ELb1ELb0ELi2EEENS1_25SingleTileBwdLPTSchedulerILb1ELi128ELb1EEEEEEEEEvNT_6ParamsE$_ZN4cute3eso3ESOILb1ELb0EJNS_6LayoutINS_5tupleIJNS3_IJNS_1CILi1EEES5_EEEEEENS3_IJNS3_IJS5_NS4_ILi0EEEEEEEEEEENS_10ViewEngineINS_8gmem_ptrIPKN7cutlass9uint128_tEEEEEEEC2ERKSB_RKSJ_) ;  /* 0xfffad35000007944 */ /* 0x022fea0003c3ffff */
[----:B------:R2:W5:Y:S01]  /*5d9a0*/  LDL.64 R78, [R1+0x1688] ;  /* 0x00168800014e7983 */ /* 0x0005620000100a00 */
[----:B-1----:R-:W-:Y:S01]  /*5d9b0*/  IMAD.MOV.U32 R2, RZ, RZ, R6 ;  /* 0x000000ffff027224 */ /* 0x002fe200078e0006 */
[----:B------:R-:W-:Y:S01]  /*5d9c0*/  MOV R3, R7 ;  /* 0x0000000700037202 */ /* 0x000fe20000000f00 */
[----:B------:R-:W-:Y:S01]  /*5d9d0*/  IMAD.MOV.U32 R9, RZ, RZ, R81 ;  /* 0x000000ffff097224 */ /* 0x000fe200078e0051 */
[----:B------:R-:W-:-:S02]  /*5d9e0*/  MOV R8, 0x5da00 ;  /* 0x0005da0000087802 */ /* 0x000fc40000000f00 */
[----:B--2--5:R-:W-:Y:S05]  /*5d9f0*/  CALL.REL.NOINC `($_ZN7cutlass13device_kernelIN5flash19enable_sm80_to_sm89INS1_16FlashAttnBwdSm80INS1_25CollectiveMainloopBwdSm80ILi2ELi2EN4cute5tupleIJNS5_1CILi128EEES8_NS7_ILi64EEEEEENS_10bfloat16_tEfNS_4arch4Sm80ELb1ELb0ELb1ELb1ELb1ELb0ELb0ELb0ELi2ELi4ELi4ELi4ELb0EEENS1_21CollectiveEpilogueBwdISA_SB_SD_Li256ELb1ELb0ELi2EEENS1_25SingleTileBwdLPTSchedulerILb1ELi128ELb1EEEEEEEEEvNT_6ParamsE$_ZN4cute8smem_ptrIPN7cutlass10bfloat16_tEECI1NS_12iter_adaptorIS3_S4_EEES3_) ;  /* 0xfffaf00000007944 */ /* 0x024fea0003c3ffff */
[----:B-1----:R1:W5:Y:S01]  /*5da00*/  LDL.64 R2, [R1+0x1688] ;  /* 0x0016880001027983 */ /* 0x0023620000100a00 */
[----:B------:R-:W-:-:S02]  /*5da10*/  MOV R4, R81 ;  /* 0x0000005100047202 */ /* 0x000fc40000000f00 */
[----:B------:R-:W-:Y:S02]  /*5da20*/  MOV R6, 0x5da40 ;  /* 0x0005da4000067802 */ /* 0x000fe40000000f00 */
[----:B-1---5:R-:W-:Y:S05]  /*5da30*/  CALL.REL.NOINC `($_ZN7cutlass13device_kernelIN5flash19enable_sm80_to_sm89INS1_16FlashAttnBwdSm80INS1_25CollectiveMainloopBwdSm80ILi2ELi2EN4cute5tupleIJNS5_1CILi128EEES8_NS7_ILi64EEEEEENS_10bfloat16_tEfNS_4arch4Sm80ELb1ELb0ELb1ELb1ELb1ELb0ELb0ELb0ELi2ELi4ELi4ELi4ELb0EEENS1_21CollectiveEpilogueBwdISA_SB_SD_Li256ELb1ELb0ELi2EEENS1_25SingleTileBwdLPTSchedulerILb1ELi128ELb1EEEEEEEEEvNT_6ParamsE$_ZN4cute8smem_ptrIPN7cutlass9uint128_tEECI1NS_12iter_adaptorIS3_S4_EEES3_) ;  /* 0xfffaf00000007944 */ /* 0x022fea0003c3ffff */
[----:B-1----:R1:W5:Y:S01]  /*5da40*/  LDL.64 R2, [R1+0x1688] ;  /* 0x0016880001027983 */ /* 0x0023620000100a00 */
[----:B------:R-:W-:Y:S02]  /*5da50*/  MOV R4, R81 ;  /* 0x0000005100047202 */ /* 0x000fe40000000f00 */
[----:B------:R-:W-:Y:S02]  /*5da60*/  MOV R6, 0x5da80 ;  /* 0x0005da8000067802 */ /* 0x000fe40000000f00 */
[----:B-1---5:R-:W-:Y:S05]  /*5da70*/  CALL.REL.NOINC `($_ZN7cutlass13device_kernelIN5flash19enable_sm80_to_sm89INS1_16FlashAttnBwdSm80INS1_25CollectiveMainloopBwdSm80ILi2ELi2EN4cute5tupleIJNS5_1CILi128EEES8_NS7_ILi64EEEEEENS_10bfloat16_tEfNS_4arch4Sm80ELb1ELb0ELb1ELb1ELb1ELb0ELb0ELb0ELi2ELi4ELi4ELi4ELb0EEENS1_21CollectiveEpilogueBwdISA_SB_SD_Li256ELb1ELb0ELi2EEENS1_25SingleTileBwdLPTSchedulerILb1ELi128ELb1EEEEEEEEEvNT_6ParamsE$_ZN4cute3eso3ESOILb1ELb0EJNS_6LayoutINS_5tupleIJNS3_IJNS_1CILi1EEES5_EEEEEENS3_IJNS3_IJS5_NS4_ILi0EEEEEEEEEEENS_10ViewEngineINS_8smem_ptrIPN7cutlass9uint128_tEEEEEEEC2ERKSB_RKSI_) ;  /* 0xfffad2b000007944 */ /* 0x022fea0003c3ffff */
[----:B-1----:R1:W5:Y:S01]  /*5da80*/  LDL R4, [R1+0x1688] ;  /* 0x0016880001047983 */ /* 0x0023620000100800 */
[----:B------:R-:W-:-:S03]  /*5da90*/  MOV R2, 0x5dab0 ;  /* 0x0005dab000027802 */ /* 0x000fc60000000f00 */
[----:B-1---5:R-:W-:Y:S05]  /*5daa0*/  CALL.REL.NOINC `($_ZN7cutlass13device_kernelIN5flash19enable_sm80_to_sm89INS1_16FlashAttnBwdSm80INS1_25CollectiveMainloopBwdSm80ILi2ELi2EN4cute5tupleIJNS5_1CILi128EEES8_NS7_ILi64EEEEEENS_10bfloat16_tEfNS_4arch4Sm80ELb1ELb0ELb1ELb1ELb1ELb0ELb0ELb0ELi2ELi4ELi4ELi4ELb0EEENS1_21CollectiveEpilogueBwdISA_SB_SD_Li256ELb1ELb0ELi2EEENS1_25SingleTileBwdLPTSchedulerILb1ELi128ELb1EEEEEEEEEvNT_6ParamsE$_ZN73_INTERNAL_24fd9406_37_flash_bwd_hdim64_bf16_softcap_sm80_cu_8e232a79_330724__cvta_generic_to_sharedEPKv) ;  /* 0xfffaf0a000007944 */ /* 0x022fea0003c3ffff */
        /* <DEDUP_REMOVED lines=10> */
[----:B-1----:R-:W-:Y:S05]  /*5db50*/  CALL.REL.NOINC `($_ZN7cutlass13device_kernelIN5flash19enable_sm80_to_sm89INS1_16FlashAttnBwdSm80INS1_25CollectiveMainloopBwdSm80ILi2ELi2EN4cute5tupleIJNS5_1CILi128EEES8_NS7_ILi64EEEEEENS_10bfloat16_tEfNS_4arch4Sm80ELb1ELb0ELb1ELb1ELb1ELb0ELb0ELb0ELi2ELi4ELi4ELi4ELb0EEENS1_21CollectiveEpilogueBwdISA_SB_SD_Li256ELb1ELb0ELi2EEENS1_25SingleTileBwdLPTSchedulerILb1ELi128ELb1EEEEEEEEEvNT_6ParamsE$_ZN4cute3eso3ESOILb1ELb0EJNS_1CILi0EEEiS3_EEC2ERKS3_RKiS6_) ;  /* 0xfffab74000007944 */ /* 0x002fea0003c3ffff */
[----:B-1----:R-:W2:Y:S01]  /*5db60*/  LDL R3, [R1+0x1688] ;  /* 0x0016880001037983 */ /* 0x002ea20000100800 */
[----:B------:R-:W-:Y:S01]  /*5db70*/  IMAD.MOV.U32 R2, RZ, RZ, R81 ;  /* 0x000000ffff027224 */ /* 0x000fe200078e0051 */
[----:B------:R-:W-:-:S02]  /*5db80*/  MOV R10, 0x5dbb0 ;  /* 0x0005dbb0000a7802 */ /* 0x000fc40000000f00 */
[----:B--2---:R-:W-:Y:S02]  /*5db90*/  SHF.L.U32 R3, R3, 0x5, RZ ;  /* 0x0000000503037819 */ /* 0x004fe400000006ff */
[----:B------:R-:W-:Y:S05]  /*5dba0*/  CALL.REL.NOINC `($_ZN7cutlass13device_kernelIN5flash19enable_sm80_to_sm89INS1_16FlashAttnBwdSm80INS1_25CollectiveMainloopBwdSm80ILi2ELi2EN4cute5tupleIJNS5_1CILi128EEES8_NS7_ILi64EEEEEENS_10bfloat16_tEfNS_4arch4Sm80ELb1ELb0ELb1ELb1ELb1ELb0ELb0ELb0ELi2ELi4ELi4ELi4ELb0EEENS1_21CollectiveEpilogueBwdISA_SB_SD_Li256ELb1ELb0ELi2EEENS1_25SingleTileBwdLPTSchedulerILb1ELi128ELb1EEEEEEEEEvNT_6ParamsE$_ZN4cute5tupleIJiEEC2ERKi) ;  /* 0xfffaec7000007944 */ /* 0x000fea0003c3ffff */
[----:B------:R1:W5:Y:S01]  /*5dbb0*/  LDL R3, [R1+0x1688] ;  /* 0x0016880001037983 */ /* 0x0003620000100800 */
        /* <DEDUP_REMOVED lines=43> */
[----:B------:R-:W-:Y:S01]  /*5de70*/  IMAD.MOV.U32 R80, RZ, RZ, 0x1 ;  /* 0x00000001ff507424 */ /* 0x000fe200078e00ff */
        /* <DEDUP_REMOVED lines=209> */
[----:B------:R-:W-:Y:S01]  /*5eb90*/  IMAD.MOV.U32 R79, RZ, RZ, R17 ;  /* 0x000000ffff4f7224 */ /* 0x000fe200078e0011 */
[----:B------:R-:W-:Y:S02]  /*5eba0*/  MOV R80, 0x3 ;  /* 0x0000000300507802 */ /* 0x000fe40000000f00 */
        /* <DEDUP_REMOVED lines=54> */
[----:B-1---5:R-:W-:Y:S05]  /*5ef10*/  CALL.REL.NOINC `($_ZN7cutlass13device_kernelIN5flash19enable_sm80_to_sm89INS1_16FlashAttnBwdSm80INS1_25CollectiveMainloopBwdSm80ILi2ELi2EN4cute5tupleIJNS5_1CILi128EEES8_NS7_ILi64EEEEEENS_10bfloat16_tEfNS_4arch4Sm80ELb1ELb0ELb1ELb1ELb1ELb0ELb0ELb0ELi2ELi4ELi4ELi4ELb0EEENS1_21CollectiveEpilogueBwdISA_SB_SD_Li256ELb1ELb0ELi2EEENS1_25SingleTileBwdLPTSchedulerILb1ELi128ELb1EEEEEEEEEvNT_6ParamsE$_ZN4cute3eso3ESOILb1ELb0EJNS_10UnderscoreES2_iEEC2ERKS2_S5_RKi) ;  /* 0xfffa9ee000007944 */ /* 0x022fea0003c3ffff */
[----:B-1----:R-:W2:Y:S01]  /*5ef20*/  LDL R3, [R1+0x1688] ;  /* 0x0016880001037983 */ /* 0x002ea20000100800 */
[----:B------:R-:W-:-:S02]  /*5ef30*/  MOV R6, 0x5ef60 ;  /* 0x0005ef6000067802 */ /* 0x000fc40000000f00 */
[----:B--2---:R-:W-:Y:S02]  /*5ef40*/  SHF.L.U32 R3, R3, 0x7, RZ ;  /* 0x0000000703037819 */ /* 0x004fe400000006ff */
[----:B------:R-:W-:Y:S05]  /*5ef50*/  CALL.REL.NOINC `($_ZN7cutlass13device_kernelIN5flash19enable_sm80_to_sm89INS1_16FlashAttnBwdSm80INS1_25CollectiveMainloopBwdSm80ILi2ELi2EN4cute5tupleIJNS5_1CILi128EEES8_NS7_ILi64EEEEEENS_10bfloat16_tEfNS_4arch4Sm80ELb1ELb0ELb1ELb1ELb1ELb0ELb0ELb0ELi2ELi4ELi4ELi4ELb0EEENS1_21CollectiveEpilogueBwdISA_SB_SD_Li256ELb1ELb0ELi2EEENS1_25SingleTileBwdLPTSchedulerILb1ELi128ELb1EEEEEEEEEvNT_6ParamsE$_ZN4cute3eso3ESOILb1ELb0EJNS_6LayoutINS_5tupleIJNS3_IJNS_1CILi4EEENS4_ILi1EEEEEES6_EEENS3_IJNS3_IJS6_NS4_ILi0EEEEEES9_EEEEEiEEC2ERKSC_RKi) ;  /* 0xfffac63000007944 */ /* 0x000fea0003c3ffff */
[----:B------:R-:W-:Y:S01]  /*5ef60*/  ULDC.64 UR8, c[0x0][0x118] ;  /* 0x0000460000087ab9 */ /* 0x000fe20000000a00 */
[----:B-1----:R-:W2:Y:S04]  /*5ef70*/  LDL R2, [R1+0x1688] ;  /* 0x0016880001027983 */ /* 0x002ea80000100800 */
[----:B------:R-:W2:Y:S01]  /*5ef80*/  LD.E.64 R4, [R10.64+0x8] ;  /* 0x000008080a047980 */ /* 0x000ea2000c101b00 */
[----:B------:R-:W-:Y:S01]  /*5ef90*/  MOV R8, 0x5efd0 ;  /* 0x0005efd000087802 */ /* 0x000fe20000000f00 */
[----:B--2---:R-:W-:Y:S01]  /*5efa0*/  IMAD.WIDE R4, R2, 0x4, R4 ;  /* 0x0000000402047825 */ /* 0x004fe200078e0204 */
[----:B------:R-:W-:-:S03]  /*5efb0*/  MOV R2, R81 ;  /* 0x0000005100027202 */ /* 0x000fc60000000f00 */
[----:B------:R-:W-:Y:S05]  /*5efc0*/  CALL.REL.NOINC `($_ZN7cutlass13device_kernelIN5flash19enable_sm80_to_sm89INS1_16FlashAttnBwdSm80INS1_25CollectiveMainloopBwdSm80ILi2ELi2EN4cute5tupleIJNS5_1CILi128EEES8_NS7_ILi64EEEEEENS_10bfloat16_tEfNS_4arch4Sm80ELb1ELb0ELb1ELb1ELb1ELb0ELb0ELb0ELi2ELi4ELi4ELi4ELb0EEENS1_21CollectiveEpilogueBwdISA_SB_SD_Li256ELb1ELb0ELi2EEENS1_25SingleTileBwdLPTSchedulerILb1ELi128ELb1EEEEEEEEEvNT_6ParamsE$_ZN4cute8gmem_ptrIPKfECI1NS_12iter_adaptorIS2_S3_EEES2_) ;  /* 0xfffad9b000007944 */ /* 0x000fea0003c3ffff */
[----:B-1----:R1:W5:Y:S01]  /*5efd0*/  LDL.64 R2, [R1+0x1688] ;  /* 0x0016880001027983 */ /* 0x0023620000100a00 */
[----:B------:R-:W-:-:S03]  /*5efe0*/  MOV R6, 0x5f000 ;  /* 0x0005f00000067802 */ /* 0x000fc60000000f00 */
[----:B-1---5:R-:W-:Y:S05]  /*5eff0*/  CALL.REL.NOINC `($_ZN7cutlass13device_kernelIN5flash19enable_sm80_to_sm89INS1_16FlashAttnBwdSm80INS1_25CollectiveMainloopBwdSm80ILi2ELi2EN4cute5tupleIJNS5_1CILi128EEES8_NS7_ILi64EEEEEENS_10bfloat16_tEfNS_4arch4Sm80ELb1ELb0ELb1ELb1ELb1ELb0ELb0ELb0ELi2ELi4ELi4ELi4ELb0EEENS1_21CollectiveEpilogueBwdISA_SB_SD_Li256ELb1ELb0ELi2EEENS1_25SingleTileBwdLPTSchedulerILb1ELi128ELb1EEEEEEEEEvNT_6ParamsE$_ZN4cute3eso3ESOILb1ELb0EJNS_6LayoutINS_5tupleIJNS3_IJNS_1CILi4EEENS4_ILi1EEEEEES6_EEENS3_IJNS3_IJS6_NS4_ILi0EEEEEES9_EEEEENS_10ViewEngineINS_8gmem_ptrIPKfEEEEEEC2ERKSC_RKSI_) ;  /* 0xfffac51000007944 */ /* 0x022fea0003c3ffff */
[----:B------:R-:W-:Y:S01]  /*5f000*/  ULDC.64 UR8, c[0x0][0x118] ;  /* 0x0000460000087ab9 */ /* 0x000fe20000000a00 */
[----:B-1----:R1:W5:Y:S04]  /*5f010*/  LDL.64 R4, [R1+0x1688] ;  /* 0x0016880001047983 */ /* 0x0023680000100a00 */
[----:B------:R1:W5:Y:S01]  /*5f020*/  LD.E.64 R10, [R84.64+0x40] ;  /* 0x00004008540a7980 */ /* 0x000362000c101b00 */
[----:B------:R-:W-:-:S02]  /*5f030*/  MOV R3, R15 ;  /* 0x0000000f00037202 */ /* 0x000fc40000000f00 */
[----:B------:R-:W-:Y:S02]  /*5f040*/  MOV R8, 0x5f060 ;  /* 0x0005f06000087802 */ /* 0x000fe40000000f00 */
[----:B-1---5:R-:W-:Y:S05]  /*5f050*/  CALL.REL.NOINC `($_ZN7cutlass13device_kernelIN5flash19enable_sm80_to_sm89INS1_16FlashAttnBwdSm80INS1_25CollectiveMainloopBwdSm80ILi2ELi2EN4cute5tupleIJNS5_1CILi128EEES8_NS7_ILi64EEEEEENS_10bfloat16_tEfNS_4arch4Sm80ELb1ELb0ELb1ELb1ELb1ELb0ELb0ELb0ELi2ELi4ELi4ELi4ELb0EEENS1_21CollectiveEpilogueBwdISA_SB_SD_Li256ELb1ELb0ELi2EEENS1_25SingleTileBwdLPTSchedulerILb1ELi128ELb1EEEEEEEEEvNT_6ParamsE$_ZN4cute3eso3ESOILb1ELb0EJNS_10UnderscoreES2_iEEC2ERKS2_S5_RKi) ;  /* 0xfffa9da000007944 */ /* 0x022fea0003c3ffff */
[----:B-1----:R-:W2:Y:S01]  /*5f060*/  LDL R3, [R1+0x1688] ;  /* 0x0016880001037983 */ /* 0x002ea20000100800 */
[----:B------:R-:W-:Y:S02]  /*5f070*/  MOV R6, 0x5f0a0 ;  /* 0x0005f0a000067802 */ /* 0x000fe40000000f00 */
[----:B--2---:R-:W-:Y:S02]  /*5f080*/  SHF.L.U32 R3, R3, 0x7, RZ ;  /* 0x0000000703037819 */ /* 0x004fe400000006ff */
[----:B------:R-:W-:Y:S05]  /*5f090*/  CALL.REL.NOINC `($_ZN7cutlass13device_kernelIN5flash19enable_sm80_to_sm89INS1_16FlashAttnBwdSm80INS1_25CollectiveMainloopBwdSm80ILi2ELi2EN4cute5tupleIJNS5_1CILi128EEES8_NS7_ILi64EEEEEENS_10bfloat16_tEfNS_4arch4Sm80ELb1ELb0ELb1ELb1ELb1ELb0ELb0ELb0ELi2ELi4ELi4ELi4ELb0EEENS1_21CollectiveEpilogueBwdISA_SB_SD_Li256ELb1ELb0ELi2EEENS1_25SingleTileBwdLPTSchedulerILb1ELi128ELb1EEEEEEEEEvNT_6ParamsE$_ZN4cute3eso3ESOILb1ELb0EJNS_6LayoutINS_5tupleIJNS3_IJNS_1CILi4EEENS4_ILi1EEEEEES6_EEENS3_IJNS3_IJS6_NS4_ILi0EEEEEES9_EEEEEiEEC2ERKSC_RKi) ;  /* 0xfffac4f000007944 */ /* 0x000fea0003c3ffff */
[----:B------:R-:W-:Y:S01]  /*5f0a0*/  ULDC.64 UR8, c[0x0][0x118] ;  /* 0x0000460000087ab9 */ /* 0x000fe20000000a00 */
[----:B-1----:R-:W2:Y:S04]  /*5f0b0*/  LDL R2, [R1+0x1688] ;  /* 0x0016880001027983 */ /* 0x002ea80000100800 */
[----:B------:R-:W2:Y:S01]  /*5f0c0*/  LD.E.64 R10, [R10.64] ;  /* 0x000000080a0a7980 */ /* 0x000ea2000c101b00 */
[----:B------:R-:W-:Y:S02]  /*5f0d0*/  MOV R6, R81 ;  /* 0x0000005100067202 */ /* 0x000fe40000000f00 */
[----:B------:R-:W-:Y:S01]  /*5f0e0*/  MOV R8, 0x5f110 ;  /* 0x0005f11000087802 */ /* 0x000fe20000000f00 */
[----:B--2---:R-:W-:-:S04]  /*5f0f0*/  IMAD.WIDE R2, R2, 0x4, R10 ;  /* 0x0000000402027825 */ /* 0x004fc800078e020a */
[----:B------:R-:W-:Y:S05]  /*5f100*/  CALL.REL.NOINC `($_ZN7cutlass13device_kernelIN5flash19enable_sm80_to_sm89INS1_16FlashAttnBwdSm80INS1_25CollectiveMainloopBwdSm80ILi2ELi2EN4cute5tupleIJNS5_1CILi128EEES8_NS7_ILi64EEEEEENS_10bfloat16_tEfNS_4arch4Sm80ELb1ELb0ELb1ELb1ELb1ELb0ELb0ELb0ELi2ELi4ELi4ELi4ELb0EEENS1_21CollectiveEpilogueBwdISA_SB_SD_Li256ELb1ELb0ELi2EEENS1_25SingleTileBwdLPTSchedulerILb1ELi128ELb1EEEEEEEEEvNT_6ParamsE$_ZN4cute8smem_ptrIPfECI1NS_12iter_adaptorIS1_S2_EEES1_) ;  /* 0xfffad97000007944 */ /* 0x000fea0003c3ffff */
[----:B-1----:R1:W5:Y:S01]  /*5f110*/  LDL.64 R2, [R1+0x1688] ;  /* 0x0016880001027983 */ /* 0x0023620000100a00 */
[----:B------:R-:W-:-:S03]  /*5f120*/  MOV R8, 0x5f140 ;  /* 0x0005f14000087802 */ /* 0x000fc60000000f00 */
[----:B-1---5:R-:W-:Y:S05]  /*5f130*/  CALL.REL.NOINC `($_ZN7cutlass13device_kernelIN5flash19enable_sm80_to_sm89INS1_16FlashAttnBwdSm80INS1_25CollectiveMainloopBwdSm80ILi2ELi2EN4cute5tupleIJNS5_1CILi128EEES8_NS7_ILi64EEEEEENS_10bfloat16_tEfNS_4arch4Sm80ELb1ELb0ELb1ELb1ELb1ELb0ELb0ELb0ELi2ELi4ELi4ELi4ELb0EEENS1_21CollectiveEpilogueBwdISA_SB_SD_Li256ELb1ELb0ELi2EEENS1_25SingleTileBwdLPTSchedulerILb1ELi128ELb1EEEEEEEEEvNT_6ParamsE$_ZN4cute3eso3ESOILb1ELb0EJNS_6LayoutINS_5tupleIJNS3_IJNS_1CILi4EEENS4_ILi1EEEEEES6_EEENS3_IJNS3_IJS6_NS4_ILi0EEEEEES9_EEEEENS_10ViewEngineINS_8smem_ptrIPfEEEEEEC2ERKSC_RKSH_) ;  /* 0xfffac41000007944 */ /* 0x022fea0003c3ffff */
[----:B------:R-:W-:Y:S01]  /*5f140*/  ULDC.64 UR8, c[0x0][0x118] ;  /* 0x0000460000087ab9 */ /* 0x000fe20000000a00 */
[----:B-1----:R1:W5:Y:S04]  /*5f150*/  LDL.64 R6, [R1+0x1688] ;  /* 0x0016880001067983 */ /* 0x0023680000100a00 */
[----:B------:R1:W5:Y:S01]  /*5f160*/  LD.E.64 R10, [R84.64+0x48] ;  /* 0x00004808540a7980 */ /* 0x000362000c101b00 */
[----:B------:R-:W-:-:S02]  /*5f170*/  MOV R3, RZ ;  /* 0x000000ff00037202 */ /* 0x000fc40000000f00 */
[----:B------:R-:W-:Y:S02]  /*5f180*/  MOV R8, 0x5f1a0 ;  /* 0x0005f1a000087802 */ /* 0x000fe40000000f00 */
[----:B-1---5:R-:W-:Y:S05]  /*5f190*/  CALL.REL.NOINC `($_ZN7cutlass13device_kernelIN5flash19enable_sm80_to_sm89INS1_16FlashAttnBwdSm80INS1_25CollectiveMainloopBwdSm80ILi2ELi2EN4cute5tupleIJNS5_1CILi128EEES8_NS7_ILi64EEEEEENS_10bfloat16_tEfNS_4arch4Sm80ELb1ELb0ELb1ELb1ELb1ELb0ELb0ELb0ELi2ELi4ELi4ELi4ELb0EEENS1_21CollectiveEpilogueBwdISA_SB_SD_Li256ELb1ELb0ELi2EEENS1_25SingleTileBwdLPTSchedulerILb1ELi128ELb1EEEEEEEEEvNT_6ParamsE$_ZN4cute3eso3ESOILb1ELb0EJNS_1CILi0EEEiEEC2ERKS3_RKi) ;  /* 0xfffaa0c000007944 */ /* 0x022fea0003c3ffff */
[----:B------:R-:W-:Y:S02]  /*5f1a0*/  ULDC.64 UR8, c[0x0][0x118] ;  /* 0x0000460000087ab9 */ /* 0x000fe40000000a00 */
[----:B-1----:R1:W5:Y:S01]  /*5f1b0*/  LD.E R3, [R10.64] ;  /* 0x000000080a037980 */ /* 0x002362000c101900 */
[----:B------:R-:W-:-:S03]  /*5f1c0*/  MOV R16, 0x5f1e0 ;  /* 0x0005f1e000107802 */ /* 0x000fc60000000f00 */
[----:B-1---5:R-:W-:Y:S05]  /*5f1d0*/  CALL.REL.NOINC `($_ZN7cutlass13device_kernelIN5flash19enable_sm80_to_sm89INS1_16FlashAttnBwdSm80INS1_25CollectiveMainloopBwdSm80ILi2ELi2EN4cute5tupleIJNS5_1CILi128EEES8_NS7_ILi64EEEEEENS_10bfloat16_tEfNS_4arch4Sm80ELb1ELb0ELb1ELb1ELb1ELb0ELb0ELb0ELi2ELi4ELi4ELi4ELb0EEENS1_21CollectiveEpilogueBwdISA_SB_SD_Li256ELb1ELb0ELi2EEENS1_25SingleTileBwdLPTSchedulerILb1ELi128ELb1EEEEEEEEEvNT_6ParamsE$_ZZN4cuteplIJiEJNS_1CILi0EEEEEEDaRKNS_15ArithmeticTupleIJDpT_EEERKNS3_IJDpT0_EEEENKUlDpRKT_E_clIJiEEEDaSH_) ;  /* 0xfffb284000007944 */ /* 0x022fea0003c3ffff */
[----:B-----5:R-:W-:Y:S02]  /*5f1e0*/  ISETP.GT.AND P0, PT, R2, 0x7f, PT ;  /* 0x0000007f0200780c */ /* 0x020fe40003f04270 */
[----:B------:R-:W-:-:S11]  /*5f1f0*/  MOV R15, 0x0 ;  /* 0x00000000000f7802 */ /* 0x000fd60000000f00 */
[----:B------:R-:W-:Y:S05]  /*5f200*/  @P0 RET.REL.NODEC R14 `(_ZN7cutlass13device_kernelIN5flash19enable_sm80_to_sm89INS1_16FlashAttnBwdSm80INS1_25CollectiveMainloopBwdSm80ILi2ELi2EN4cute5tupleIJNS5_1CILi128EEES8_NS7_ILi64EEEEEENS_10bfloat16_tEfNS_4arch4Sm80ELb1ELb0ELb1ELb1ELb1ELb0ELb0ELb0ELi2ELi4ELi4ELi4ELb0EEENS1_21CollectiveEpilogueBwdISA_SB_SD_Li256ELb1ELb0ELi2EEENS1_25SingleTileBwdLPTSchedulerILb1ELi128ELb1EEEEEEEEEvNT_6ParamsE) ;  /* 0xfffa0df00e000950 */ /* 0x000fea0003c3ffff */
[----:B------:R-:W-:Y:S02]  /*5f210*/  ULDC.64 UR8, c[0x0][0x118] ;  /* 0x0000460000087ab9 */ /* 0x000fe40000000a00 */
[----:B------:R-:W5:Y:S01]  /*5f220*/  LD.E.64 R84, [R84.64+0x50] ;  /* 0x0000500854547980 */ /* 0x000f62000c101b00 */
[----:B------:R-:W-:Y:S01]  /*5f230*/  IMAD.MOV.U32 R2, RZ, RZ, R13 ;  /* 0x000000ffff027224 */ /* 0x000fe200078e000d */
[----:B------:R-:W-:Y:S02]  /*5f240*/  MOV R3, RZ ;  /* 0x000000ff00037202 */ /* 0x000fe40000000f00 */
[----:B------:R-:W-:Y:S02]  /*5f250*/  MOV R10, 0x5f270 ;  /* 0x0005f270000a7802 */ /* 0x000fe40000000f00 */
[----:B-1---5:R-:W-:Y:S05]  /*5f260*/  CALL.REL.NOINC `($_ZN7cutlass13device_kernelIN5flash19enable_sm80_to_sm89INS1_16FlashAttnBwdSm80INS1_25CollectiveMainloopBwdSm80ILi2ELi2EN4cute5tupleIJNS5_1CILi128EEES8_NS7_ILi64EEEEEENS_10bfloat16_tEfNS_4arch4Sm80ELb1ELb0ELb1ELb1ELb1ELb0ELb0ELb0ELi2ELi4ELi4ELi4ELb0EEENS1_21CollectiveEpilogueBwdISA_SB_SD_Li256ELb1ELb0ELi2EEENS1_25SingleTileBwdLPTSchedulerILb1ELi128ELb1EEEEEEEEEvNT_6ParamsE$_ZN4cute3eso3ESOILb1ELb0EJNS_10UnderscoreEiEEC2ERKS2_RKi) ;  /* 0xfffa9bd000007944 */ /* 0x022fea0003c3ffff */
[----:B-1----:R-:W-:Y:S02]  /*5f270*/  MOV R2, R13 ;  /* 0x0000000d00027202 */ /* 0x002fe40000000f00 */
[----:B------:R-:W-:Y:S02]  /*5f280*/  MOV R8, 0x5f2a0 ;  /* 0x0005f2a000087802 */ /* 0x000fe40000000f00 */
[----:B------:R-:W-:Y:S05]  /*5f290*/  CALL.REL.NOINC `($_ZN7cutlass13device_kernelIN5flash19enable_sm80_to_sm89INS1_16FlashAttnBwdSm80INS1_25CollectiveMainloopBwdSm80ILi2ELi2EN4cute5tupleIJNS5_1CILi128EEES8_NS7_ILi64EEEEEENS_10bfloat16_tEfNS_4arch4Sm80ELb1ELb0ELb1ELb1ELb1ELb0ELb0ELb0ELi2ELi4ELi4ELi4ELb0EEENS1_21CollectiveEpilogueBwdISA_SB_SD_Li256ELb1ELb0ELi2EEENS1_25SingleTileBwdLPTSchedulerILb1ELi128ELb1EEEEEEEEEvNT_6ParamsE$_ZN4cute8gmem_ptrIPKfECI1NS_12iter_adaptorIS2_S3_EEES2_) ;  /* 0xfffad6e000007944 */ /* 0x000fea0003c3ffff */
[----:B-1----:R1:W5:Y:S01]  /*5f2a0*/  LDL.64 R2, [R1+0x1680] ;  /* 0x0016800001027983 */ /* 0x0023620000100a00 */
[----:B------:R-:W-:-:S03]  /*5f2b0*/  MOV R8, 0x5f2d0 ;  /* 0x0005f2d000087802 */ /* 0x000fc60000000f00 */
[----:B-1---5:R-:W-:Y:S05]  /*5f2c0*/  CALL.REL.NOINC `($_ZN7cutlass13device_kernelIN5flash19enable_sm80_to_sm89INS1_16FlashAttnBwdSm80INS1_25CollectiveMainloopBwdSm80ILi2ELi2EN4cute5tupleIJNS5_1CILi128EEES8_NS7_ILi64EEEEEENS_10bfloat16_tEfNS_4arch4Sm80ELb1ELb0ELb1ELb1ELb1ELb0ELb0ELb0ELi2ELi4ELi4ELi4ELb0EEENS1_21CollectiveEpilogueBwdISA_SB_SD_Li256ELb1ELb0ELi2EEENS1_25SingleTileBwdLPTSchedulerILb1ELi128ELb1EEEEEEEEEvNT_6ParamsE$_ZN4cute3eso3ESOILb1ELb0EJNS_6LayoutINS_5tupleIJNS3_IJNS_1CILi4EEENS4_ILi1EEEEEEEEENS3_IJNS3_IJS6_NS4_ILi0EEEEEEEEEEENS_10ViewEngineINS_8gmem_ptrIPKfEEEEEEC2ERKSC_RKSI_) ;  /* 0xfffac18000007944 */ /* 0x022fea0003c3ffff */
[----:B-1----:R1:W5:Y:S01]  /*5f2d0*/  LDL.64 R4, [R1+0x1680] ;  /* 0x0016800001047983 */ /* 0x0023620000100a00 */
[----:B------:R-:W-:Y:S01]  /*5f2e0*/  IMAD.MOV.U32 R2, RZ, RZ, R13 ;  /* 0x000000ffff027224 */ /* 0x000fe200078e000d */
[----:B------:R-:W-:-:S02]  /*5f2f0*/  MOV R3, RZ ;  /* 0x000000ff00037202 */ /* 0x000fc40000000f00 */
[----:B------:R-:W-:Y:S02]  /*5f300*/  MOV R10, 0x5f320 ;  /* 0x0005f320000a7802 */ /* 0x000fe40000000f00 */
[----:B-1---5:R-:W-:Y:S05]  /*5f310*/  CALL.REL.NOINC `($_ZN7cutlass13device_kernelIN5flash19enable_sm80_to_sm89INS1_16FlashAttnBwdSm80INS1_25CollectiveMainloopBwdSm80ILi2ELi2EN4cute5tupleIJNS5_1CILi128EEES8_NS7_ILi64EEEEEENS_10bfloat16_tEfNS_4arch4Sm80ELb1ELb0ELb1ELb1ELb1ELb0ELb0ELb0ELi2ELi4ELi4ELi4ELb0EEENS1_21CollectiveEpilogueBwdISA_SB_SD_Li256ELb1ELb0ELi2EEENS1_25SingleTileBwdLPTSchedulerILb1ELi128ELb1EEEEEEEEEvNT_6ParamsE$_ZN4cute3eso3ESOILb1ELb0EJNS_10UnderscoreEiEEC2ERKS2_RKi) ;  /* 0xfffa9b2000007944 */ /* 0x022fea0003c3ffff */
[----:B-1----:R-:W-:Y:S01]  /*5f320*/  IMAD.MOV.U32 R2, RZ, RZ, R6 ;  /* 0x000000ffff027224 */ /* 0x002fe200078e0006 */
[----:B------:R-:W-:Y:S01]  /*5f330*/  MOV R3, R7 ;  /* 0x0000000700037202 */ /* 0x000fe20000000f00 */
[----:B------:R-:W-:Y:S01]  /*5f340*/  IMAD.MOV.U32 R6, RZ, RZ, R13 ;  /* 0x000000ffff067224 */ /* 0x000fe200078e000d */
[----:B------:R-:W-:Y:S02]  /*5f350*/  MOV R8, 0x5f370 ;  /* 0x0005f37000087802 */ /* 0x000fe40000000f00 */
[----:B------:R-:W-:Y:S05]  /*5f360*/  CALL.REL.NOINC `($_ZN7cutlass13device_kernelIN5flash19enable_sm80_to_sm89INS1_16FlashAttnBwdSm80INS1_25CollectiveMainloopBwdSm80ILi2ELi2EN4cute5tupleIJNS5_1CILi128EEES8_NS7_ILi64EEEEEENS_10bfloat16_tEfNS_4arch4Sm80ELb1ELb0ELb1ELb1ELb1ELb0ELb0ELb0ELi2ELi4ELi4ELi4ELb0EEENS1_21CollectiveEpilogueBwdISA_SB_SD_Li256ELb1ELb0ELi2EEENS1_25SingleTileBwdLPTSchedulerILb1ELi128ELb1EEEEEEEEEvNT_6ParamsE$_ZN4cute8smem_ptrIPfECI1NS_12iter_adaptorIS1_S2_EEES1_) ;  /* 0xfffad71000007944 */ /* 0x000fea0003c3ffff */
[----:B-1----:R1:W5:Y:S01]  /*5f370*/  LDL.64 R2, [R1+0x1680] ;  /* 0x0016800001027983 */ /* 0x0023620000100a00 */
[----:B------:R-:W-:-:S03]  /*5f380*/  MOV R8, 0x5f3a0 ;  /* 0x0005f3a000087802 */ /* 0x000fc60000000f00 */
[----:B-1---5:R-:W-:Y:S05]  /*5f390*/  CALL.REL.NOINC `($_ZN7cutlass13device_kernelIN5flash19enable_sm80_to_sm89INS1_16FlashAttnBwdSm80INS1_25CollectiveMainloopBwdSm80ILi2ELi2EN4cute5tupleIJNS5_1CILi128EEES8_NS7_ILi64EEEEEENS_10bfloat16_tEfNS_4arch4Sm80ELb1ELb0ELb1ELb1ELb1ELb0ELb0ELb0ELi2ELi4ELi4ELi4ELb0EEENS1_21CollectiveEpilogueBwdISA_SB_SD_Li256ELb1ELb0ELi2EEENS1_25SingleTileBwdLPTSchedulerILb1ELi128ELb1EEEEEEEEEvNT_6ParamsE$_ZN4cute3eso3ESOILb1ELb0EJNS_6LayoutINS_5tupleIJNS3_IJNS_1CILi4EEENS4_ILi1EEEEEEEEENS3_IJNS3_IJS6_NS4_ILi0EEEEEEEEEEENS_10ViewEngineINS_8smem_ptrIPfEEEEEEC2ERKSC_RKSH_) ;  /* 0xfffac0f000007944 */ /* 0x022fea0003c3ffff */
[----:B-1----:R1:W5:Y:S01]  /*5f3a0*/  LDL.64 R6, [R1+0x1680] ;  /* 0x0016800001067983 */ /* 0x0023620000100a00 */
[----:B------:R-:W-:Y:S02]  /*5f3b0*/  MOV R2, R81 ;  /* 0x0000005100027202 */ /* 0x000fe40000000f00 */
[----:B------:R-:W-:Y:S02]  /*5f3c0*/  MOV R8, 0x5f3e0 ;  /* 0x0005f3e000087802 */ /* 0x000fe40000000f00 */
[----:B-1---5:R-:W-:Y:S05]  /*5f3d0*/  CALL.REL.NOINC `($_ZN7cutlass13device_kernelIN5flash19enable_sm80_to_sm89INS1_16FlashAttnBwdSm80INS1_25CollectiveMainloopBwdSm80ILi2ELi2EN4cute5tupleIJNS5_1CILi128EEES8_NS7_ILi64EEEEEENS_10bfloat16_tEfNS_4arch4Sm80ELb1ELb0ELb1ELb1ELb1ELb0ELb0ELb0ELi2ELi4ELi4ELi4ELb0EEENS1_21CollectiveEpilogueBwdISA_SB_SD_Li256ELb1ELb0ELi2EEENS1_25SingleTileBwdLPTSchedulerILb1ELi128ELb1EEEEEEEEEvNT_6ParamsE$_ZN4cute8gmem_ptrIPKfECI1NS_12iter_adaptorIS2_S3_EEES2_) ;  /* 0xfffad5a000007944 */ /* 0x022fea0003c3ffff */
[----:B-1----:R1:W5:Y:S01]  /*5f3e0*/  LDL.64 R2, [R1+0x1688] ;  /* 0x0016880001027983 */ /* 0x0023620000100a00 */
[----:B------:R-:W-:-:S03]  /*5f3f0*/  MOV R8, 0x5f410 ;  /* 0x0005f41000087802 */ /* 0x000fc60000000f00 */
[----:B-1---5:R-:W-:Y:S05]  /*5f400*/  CALL.REL.NOINC `($_ZN7cutlass13device_kernelIN5flash19enable_sm80_to_sm89INS1_16FlashAttnBwdSm80INS1_25CollectiveMainloopBwdSm80ILi2ELi2EN4cute5tupleIJNS5_1CILi128EEES8_NS7_ILi64EEEEEENS_10bfloat16_tEfNS_4arch4Sm80ELb1ELb0ELb1ELb1ELb1ELb0ELb0ELb0ELi2ELi4ELi4ELi4ELb0EEENS1_21CollectiveEpilogueBwdISA_SB_SD_Li256ELb1ELb0ELi2EEENS1_25SingleTileBwdLPTSchedulerILb1ELi128ELb1EEEEEEEEEvNT_6ParamsE$_ZN4cute8gmem_ptrIPKN7cutlass9uint128_tEECI1NS_12iter_adaptorIS4_S5_EEES4_) ;  /* 0xfffad53000007944 */ /* 0x022fea0003c3ffff */
        /* <DEDUP_REMOVED lines=8> */
[----:B--2--5:R-:W-:Y:S05]  /*5f490*/  CALL.REL.NOINC `($_ZN7cutlass13device_kernelIN5flash19enable_sm80_to_sm89INS1_16FlashAttnBwdSm80INS1_25CollectiveMainloopBwdSm80ILi2ELi2EN4cute5tupleIJNS5_1CILi128EEES8_NS7_ILi64EEEEEENS_10bfloat16_tEfNS_4arch4Sm80ELb1ELb0ELb1ELb1ELb1ELb0ELb0ELb0ELi2ELi4ELi4ELi4ELb0EEENS1_21CollectiveEpilogueBwdISA_SB_SD_Li256ELb1ELb0ELi2EEENS1_25SingleTileBwdLPTSchedulerILb1ELi128ELb1EEEEEEEEEvNT_6ParamsE$_ZN4cute8smem_ptrIPfECI1NS_12iter_adaptorIS1_S2_EEES1_) ;  /* 0xfffad5e000007944 */ /* 0x024fea0003c3ffff */
        /* <DEDUP_REMOVED lines=19> */
[----:B------:R-:W-:Y:S05]  /*5f5d0*/  RET.REL.NODEC R14 `(_ZN7cutlass13device_kernelIN5flash19enable_sm80_to_sm89INS1_16FlashAttnBwdSm80INS1_25CollectiveMainloopBwdSm80ILi2ELi2EN4cute5tupleIJNS5_1CILi128EEES8_NS7_ILi64EEEEEENS_10bfloat16_tEfNS_4arch4Sm80ELb1ELb0ELb1ELb1ELb1ELb0ELb0ELb0ELi2ELi4ELi4ELi4ELb0EEENS1_21CollectiveEpilogueBwdISA_SB_SD_Li256ELb1ELb0ELi2EEENS1_25SingleTileBwdLPTSchedulerILb1ELi128ELb1EEEEEEEEEvNT_6ParamsE) ;  /* 0xfffa0a200e007950 */ /* 0x000fea0003c3ffff */
        .type           $_ZN7cutlass13device_kernelIN5flash19enable_sm80_to_sm89INS1_16FlashAttnBwdSm80INS1_25CollectiveMainloopBwdSm80ILi2ELi2EN4cute5tupleIJNS5_1CILi128EEES8_NS7_ILi64EEEEEENS_10bfloat16_tEfNS_4arch4Sm80ELb1ELb0ELb1ELb1ELb1ELb0ELb0ELb0ELi2ELi4ELi4ELi4ELb0EEENS1_21CollectiveEpilogueBwdISA_SB_SD_Li256ELb1ELb0ELi2EEENS1_25SingleTileBwdLPTSchedulerILb1ELi128ELb1EEEEEEEEEvNT_6ParamsE$_ZZN5flash25CollectiveMainloopBwdSm80ILi2ELi2EN4cute5tupleIJNS1_1CILi128EEES4_NS3_ILi64EEEEEEN7cutlass10bfloat16_tEfNS7_4arch4Sm80ELb1ELb0ELb1ELb1ELb1ELb0ELb0ELb0ELi2ELi4ELi4ELi4ELb0EE3mmaINS_16FlashAttnBwdSm80ISB_NS_21CollectiveEpilogueBwdIS6_S8_SA_Li256ELb1ELb0ELi2EEENS_25SingleTileBwdLPTSchedulerILb1ELi128ELb1EEEE13SharedStorageENS1_6TensorINS1_11ArrayEngineIfLm32EEENS1_6LayoutINS2_IJNS2_IJNS3_ILi2EEESO_EEESO_NS3_ILi4EEEEEENS2_IJNS2_IJNS3_ILi1EEESO_EEESQ_NS3_ILi8EEEEEEEEEEEEbRKNSB_6ParamsERT0_S12_iNS2_IJiiiEEERT_ENKUliiE_clEii,@function
        .size           $_ZN7cutlass13device_kernelIN5flash19enable_sm80_to_sm89INS1_16FlashAttnBwdSm80INS1_25CollectiveMainloopBwdSm80ILi2ELi2EN4cute5tupleIJNS5_1CILi128EEES8_NS7_ILi64EEEEEENS_10bfloat16_tEfNS_4arch4Sm80ELb1ELb0ELb1ELb1ELb1ELb0ELb0ELb0ELi2ELi4ELi4ELi4ELb0EEENS1_21CollectiveEpilogueBwdISA_SB_SD_Li256ELb1ELb0ELi2EEENS1_25SingleTileBwdLPTSchedulerILb1ELi128ELb1EEEEEEEEEvNT_6ParamsE$_ZZN5flash25CollectiveMainloopBwdSm80ILi2ELi2EN4cute5tupleIJNS1_1CILi128EEES4_NS3_ILi64EEEEEEN7cutlass10bfloat16_tEfNS7_4arch4Sm80ELb1ELb0ELb1ELb1ELb1ELb0ELb0ELb0ELi2ELi4ELi4ELi4ELb0EE3mmaINS_16FlashAttnBwdSm80ISB_NS_21CollectiveEpilogueBwdIS6_S8_SA_Li256ELb1ELb0ELi2EEENS_25SingleTileBwdLPTSchedulerILb1ELi128ELb1EEEE13SharedStorageENS1_6TensorINS1_11ArrayEngineIfLm32EEENS1_6LayoutINS2_IJNS2_IJNS3_ILi2EEESO_EEESO_NS3_ILi4EEEEEENS2_IJNS2_IJNS3_ILi1EEESO_EEESQ_NS3_ILi8EEEEEEEEEEEEbRKNSB_6ParamsERT0_S12_iNS2_IJiiiEEERT_ENKUliiE_clEii,($_ZN7cutlass13device_kernelIN5flash19enable_sm80_to_sm89INS1_16FlashAttnBwdSm80INS1_25CollectiveMainloopBwdSm80ILi2ELi2EN4cute5tupleIJNS5_1CILi128EEES8_NS7_ILi64EEEEEENS_10bfloat16_tEfNS_4arch4Sm80ELb1ELb0ELb1ELb1ELb1ELb0ELb0ELb0ELi2ELi4ELi4ELi4ELb0EEENS1_21CollectiveEpilogueBwdISA_SB_SD_Li256ELb1ELb0ELi2EEENS1_25SingleTileBwdLPTSchedulerILb1ELi128ELb1EEEEEEEEEvNT_6ParamsE$_ZZN5flash25CollectiveMainloopBwdSm80ILi2ELi2EN4cute5tupleIJNS1_1CILi128EEES4_NS3_ILi64EEEEEEN7cutlass10bfloat16_tEfNS7_4arch4Sm80ELb1ELb0ELb1ELb1ELb1ELb0ELb0ELb0ELi2ELi4ELi4ELi4ELb0EE3mmaINS_16FlashAttnBwdSm80ISB_NS_21CollectiveEpilogueBwdIS6_S8_SA_Li256ELb1ELb0ELi2EEENS_25SingleTileBwdLPTSchedulerILb1ELi128ELb1EEEE13SharedStorageENS1_6TensorINS1_11ArrayEngineIfLm32EEENS1_6LayoutINS2_IJNS2_IJNS3_ILi2EEESO_EEESO_NS3_ILi4EEEEEENS2_IJNS2_IJNS3_ILi1EEESO_EEESQ_NS3_ILi8EEEEEEEEEEEEbRKNSB_6ParamsERT0_S12_iNS2_IJiiiEEERT_ENKUlvE0_clEv - $_ZN7cutlass13device_kernelIN5flash19enable_sm80_to_sm89INS1_16FlashAttnBwdSm80INS1_25CollectiveMainloopBwdSm80ILi2ELi2EN4cute5tupleIJNS5_1CILi128EEES8_NS7_ILi64EEEEEENS_10bfloat16_tEfNS_4arch4Sm80ELb1ELb0ELb1ELb1ELb1ELb0ELb0ELb0ELi2ELi4ELi4ELi4ELb0EEENS1_21CollectiveEpilogueBwdISA_SB_SD_Li256ELb1ELb0ELi2EEENS1_25SingleTileBwdLPTSchedulerILb1ELi128ELb1EEEEEEEEEvNT_6ParamsE$_ZZN5flash25CollectiveMainloopBwdSm80ILi2ELi2EN4cute5tupleIJNS1_1CILi128EEES4_NS3_ILi64EEEEEEN7cutlass10bfloat16_tEfNS7_4arch4Sm80ELb1ELb0ELb1ELb1ELb1ELb0ELb0ELb0ELi2ELi4ELi4ELi4ELb0EE3mmaINS_16FlashAttnBwdSm80ISB_NS_21CollectiveEpilogueBwdIS6_S8_SA_Li256ELb1ELb0ELi2EEENS_25SingleTileBwdLPTSchedulerILb1ELi128ELb1EEEE13SharedStorageENS1_6TensorINS1_11ArrayEngineIfLm32EEENS1_6LayoutINS2_IJNS2_IJNS3_ILi2EEESO_EEESO_NS3_ILi4EEEEEENS2_IJNS2_IJNS3_ILi1EEESO_EEESQ_NS3_ILi8EEEEEEEEEEEEbRKNSB_6ParamsERT0_S12_iNS2_IJiiiEEERT_ENKUliiE_clEii)
$_ZN7cutlass13device_kernelIN5flash19enable_sm80_to_sm89INS1_16FlashAttnBwdSm80INS1_25CollectiveMainloopBwdSm80ILi2ELi2EN4cute5tupleIJNS5_1CILi128EEES8_NS7_ILi64EEEEEENS_10bfloat16_tEfNS_4arch4Sm80ELb1ELb0ELb1ELb1ELb1ELb0ELb0ELb0ELi2ELi4ELi4ELi4ELb0EEENS1_21CollectiveEpilogueBwdISA_SB_SD_Li256ELb1ELb0ELi2EEENS1_25SingleTileBwdLPTSchedulerILb1ELi128ELb1EEEEEEEEEvNT_6ParamsE$_ZZN5flash25CollectiveMainloopBwdSm80ILi2ELi2EN4cute5tupleIJNS1_1CILi128EEES4_NS3_ILi64EEEEEEN7cutlass10bfloat16_tEfNS7_4arch4Sm80ELb1ELb0ELb1ELb1ELb1ELb0ELb0ELb0ELi2ELi4ELi4ELi4ELb0EE3mmaINS_16FlashAttnBwdSm80ISB_NS_21CollectiveEpilogueBwdIS6_S8_SA_Li256ELb1ELb0ELi2EEENS_25SingleTileBwdLPTSchedulerILb1ELi128ELb1EEEE13SharedStorageENS1_6TensorINS1_11ArrayEngineIfLm32EEENS1_6LayoutINS2_IJNS2_IJNS3_ILi2EEESO_EEESO_NS3_ILi4EEEEEENS2_IJNS2_IJNS3_ILi1EEESO_EEESQ_NS3_ILi8EEEEEEEEEEEEbRKNSB_6ParamsERT0_S12_iNS2_IJiiiEEERT_ENKUliiE_clEii:
        /* <DEDUP_REMOVED lines=62> */
[----:B-1----:R-:W-:Y:S01]  /*5f9c0*/  IMAD.MOV.U32 R5, RZ, RZ, R3 ;  /* 0x000000ffff057224 */ /* 0x002fe200078e0003 */
[----:B------:R-:W-:Y:S02]  /*5f9d0*/  MOV R82, R49 ;  /* 0x0000003100527202 */ /* 0x000fe40000000f00 */
        /* <DEDUP_REMOVED lines=484> */
[----:B-----5:R-:W-:Y:S01]  /*61820*/  ISETP.GT.AND P0, PT, R2, 0x7f, PT ;  /* 0x0000007f0200780c */ /* 0x020fe20003f04270 */
[----:B------:R-:W-:Y:S01]  /*61830*/  IMAD.MOV.U32 R2, RZ, RZ, R12 ;  /* 0x000000ffff027224 */ /* 0x000fe200078e000c */
        /* <DEDUP_REMOVED lines=63> */
        .type           $_ZN7cutlass13device_kernelIN5flash19enable_sm80_to_sm89INS1_16FlashAttnBwdSm80INS1_25CollectiveMainloopBwdSm80ILi2ELi2EN4cute5tupleIJNS5_1CILi128EEES8_NS7_ILi64EEEEEENS_10bfloat16_tEfNS_4arch4Sm80ELb1ELb0ELb1ELb1ELb1ELb0ELb0ELb0ELi2ELi4ELi4ELi4ELb0EEENS1_21CollectiveEpilogueBwdISA_SB_SD_Li256ELb1ELb0ELi2EEENS1_25SingleTileBwdLPTSchedulerILb1ELi128ELb1EEEEEEEEEvNT_6ParamsE$_ZZN5flash25CollectiveMainloopBwdSm80ILi2ELi2EN4cute5tupleIJNS1_1CILi128EEES4_NS3_ILi64EEEEEEN7cutlass10bfloat16_tEfNS7_4arch4Sm80ELb1ELb0ELb1ELb1ELb1ELb0ELb0ELb0ELi2ELi4ELi4ELi4ELb0EE3mmaINS_16FlashAttnBwdSm80ISB_NS_21CollectiveEpilogueBwdIS6_S8_SA_Li256ELb1ELb0ELi2EEENS_25SingleTileBwdLPTSchedulerILb1ELi128ELb1EEEE13SharedStorageENS1_6TensorINS1_11ArrayEngineIfLm32EEENS1_6LayoutINS2_IJNS2_IJNS3_ILi2EEESO_EEESO_NS3_ILi4EEEEEENS2_IJNS2_IJNS3_ILi1EEESO_EEESQ_NS3_ILi8EEEEEEEEEEEEbRKNSB_6ParamsERT0_S12_iNS2_IJiiiEEERT_ENKUlvE0_clEv,@function
        .size           $_ZN7cutlass13device_kernelIN5flash19enable_sm80_to_sm89INS1_16FlashAttnBwdSm80INS1_25CollectiveMainloopBwdSm80ILi2ELi2EN4cute5tupleIJNS5_1CILi128EEES8_NS7_ILi64EEEEEENS_10bfloat16_tEfNS_4arch4Sm80ELb1ELb0ELb1ELb1ELb1ELb0ELb0ELb0ELi2ELi4ELi4ELi4ELb0EEENS1_21CollectiveEpilogueBwdISA_SB_SD_Li256ELb1ELb0ELi2EEENS1_25SingleTileBwdLPTSchedulerILb1ELi128ELb1EEEEEEEEEvNT_6ParamsE$_ZZN5flash25CollectiveMainloopBwdSm80ILi2ELi2EN4cute5tupleIJNS1_1CILi128EEES4_NS3_ILi64EEEEEEN7cutlass10bfloat16_tEfNS7_4arch4Sm80ELb1ELb0ELb1ELb1ELb1ELb0ELb0ELb0ELi2ELi4ELi4ELi4ELb0EE3mmaINS_16FlashAttnBwdSm80ISB_NS_21CollectiveEpilogueBwdIS6_S8_SA_Li256ELb1ELb0ELi2EEENS_25SingleTileBwdLPTSchedulerILb1ELi128ELb1EEEE13SharedStorageENS1_6TensorINS1_11ArrayEngineIfLm32EEENS1_6LayoutINS2_IJNS2_IJNS3_ILi2EEESO_EEESO_NS3_ILi4EEEEEENS2_IJNS2_IJNS3_ILi1EEESO_EEESQ_NS3_ILi8EEEEEEEEEEEEbRKNSB_6ParamsERT0_S12_iNS2_IJiiiEEERT_ENKUlvE0_clEv,($_ZN7cutlass13device_kernelIN5flash19enable_sm80_to_sm89INS1_16FlashAttnBwdSm80INS1_25CollectiveMainloopBwdSm80ILi2ELi2EN4cute5tupleIJNS5_1CILi128EEES8_NS7_ILi64EEEEEENS_10bfloat16_tEfNS_4arch4Sm80ELb1ELb0ELb1ELb1ELb1ELb0ELb0ELb0ELi2ELi4ELi4ELi4ELb0EEENS1_21CollectiveEpilogueBwdISA_SB_SD_Li256ELb1ELb0ELi2EEENS1_25SingleTileBwdLPTSchedulerILb1ELi128ELb1EEEEEEEEEvNT_6ParamsE$_ZZN5flash25CollectiveMainloopBwdSm80ILi2ELi2EN4cute5tupleIJNS1_1CILi128EEES4_NS3_ILi64EEEEEEN7cutlass10bfloat16_tEfNS7_4arch4Sm80ELb1ELb0ELb1ELb1ELb1ELb0ELb0ELb0ELi2ELi4ELi4ELi4ELb0EE3mmaINS_16FlashAttnBwdSm80ISB_NS_21CollectiveEpilogueBwdIS6_S8_SA_Li256ELb1ELb0ELi2EEENS_25SingleTileBwdLPTSchedulerILb1ELi128ELb1EEEE13SharedStorageENS1_6TensorINS1_11ArrayEngineIfLm32EEENS1_6LayoutINS2_IJNS2_IJNS3_ILi2EEESO_EEESO_NS3_ILi4EEEEEENS2_IJNS2_IJNS3_ILi1EEESO_EEESQ_NS3_ILi8EEEEEEEEEEEEbRKNSB_6ParamsERT0_S12_iNS2_IJiiiEEERT_ENKUlvE_clEv - $_ZN7cutlass13device_kernelIN5flash19enable_sm80_to_sm89INS1_16FlashAttnBwdSm80INS1_25CollectiveMainloopBwdSm80ILi2ELi2EN4cute5tupleIJNS5_1CILi128EEES8_NS7_ILi64EEEEEENS_10bfloat16_tEfNS_4arch4Sm80ELb1ELb0ELb1ELb1ELb1ELb0ELb0ELb0ELi2ELi4ELi4ELi4ELb0EEENS1_21CollectiveEpilogueBwdISA_SB_SD_Li256ELb1ELb0ELi2EEENS1_25SingleTileBwdLPTSchedulerILb1ELi128ELb1EEEEEEEEEvNT_6ParamsE$_ZZN5flash25CollectiveMainloopBwdSm80ILi2ELi2EN4cute5tupleIJNS1_1CILi128EEES4_NS3_ILi64EEEEEEN7cutlass10bfloat16_tEfNS7_4arch4Sm80ELb1ELb0ELb1ELb1ELb1ELb0ELb0ELb0ELi2ELi4ELi4ELi4ELb0EE3mmaINS_16FlashAttnBwdSm80ISB_NS_21CollectiveEpilogueBwdIS6_S8_SA_Li256ELb1ELb0ELi2EEENS_25SingleTileBwdLPTSchedulerILb1ELi128ELb1EEEE13SharedStorageENS1_6TensorINS1_11ArrayEngineIfLm32EEENS1_6LayoutINS2_IJNS2_IJNS3_ILi2EEESO_EEESO_NS3_ILi4EEEEEENS2_IJNS2_IJNS3_ILi1EEESO_EEESQ_NS3_ILi8EEEEEEEEEEEEbRKNSB_6ParamsERT0_S12_iNS2_IJiiiEEERT_ENKUlvE0_clEv)
$_ZN7cutlass13device_kernelIN5flash19enable_sm80_to_sm89INS1_16FlashAttnBwdSm80INS1_25CollectiveMainloopBwdSm80ILi2ELi2EN4cute5tupleIJNS5_1CILi128EEES8_NS7_ILi64EEEEEENS_10bfloat16_tEfNS_4arch4Sm80ELb1ELb0ELb1ELb1ELb1ELb0ELb0ELb0ELi2ELi4ELi4ELi4ELb0EEENS1_21CollectiveEpilogueBwdISA_SB_SD_Li256ELb1ELb0ELi2EEENS1_25SingleTileBwdLPTSchedulerILb1ELi128ELb1EEEEEEEEEvNT_6ParamsE$_ZZN5flash25CollectiveMainloopBwdSm80ILi2ELi2EN4cute5tupleIJNS1_1CILi128EEES4_NS3_ILi64EEEEEEN7cutlass10bfloat16_tEfNS7_4arch4Sm80ELb1ELb0ELb1ELb1ELb1ELb0ELb0ELb0ELi2ELi4ELi4ELi4ELb0EE3mmaINS_16FlashAttnBwdSm80ISB_NS_21CollectiveEpilogueBwdIS6_S8_SA_Li256ELb1ELb0ELi2EEENS_25SingleTileBwdLPTSchedulerILb1ELi128ELb1EEEE13SharedStorageENS1_6TensorINS1_11ArrayEngineIfLm32EEENS1_6LayoutINS2_IJNS2_IJNS3_ILi2EEESO_EEESO_NS3_ILi4EEEEEENS2_IJNS2_IJNS3_ILi1EEESO_EEESQ_NS3_ILi8EEEEEEEEEEEEbRKNSB_6ParamsERT0_S12_iNS2_IJiiiEEERT_ENKUlvE0_clEv:
        /* <DEDUP_REMOVED lines=14> */
[----:B-1---5:R-:W-:Y:S05]  /*61d10*/  CALL.REL.NOINC `($_ZN7cutlass13device_kernelIN5flash19enable_sm80_to_sm89INS1_16FlashAttnBwdSm80INS1_25CollectiveMainloopBwdSm80ILi2ELi2EN4cute5tupleIJNS5_1CILi128EEES8_NS7_ILi64EEEEEENS_10bfloat16_tEfNS_4arch4Sm80ELb1ELb0ELb1ELb1ELb1ELb0ELb0ELb0ELi2ELi4ELi4ELi4ELb0EEENS1_21CollectiveEpilogueBwdISA_SB_SD_Li256ELb1ELb0ELi2EEENS1_25SingleTileBwdLPTSchedulerILb1ELi128ELb1EEEEEEEEEvNT_6ParamsE$_ZZN5flash25CollectiveMainloopBwdSm80ILi2ELi2EN4cute5tupleIJNS1_1CILi128EEES4_NS3_ILi64EEEEEEN7cutlass10bfloat16_tEfNS7_4arch4Sm80ELb1ELb0ELb1ELb1ELb1ELb0ELb0ELb0ELi2ELi4ELi4ELi4ELb0EE3mmaINS_16FlashAttnBwdSm80ISB_NS_21CollectiveEpilogueBwdIS6_S8_SA_Li256ELb1ELb0ELi2EEENS_25SingleTileBwdLPTSchedulerILb1ELi128ELb1EEEE13SharedStorageENS1_6TensorINS1_11ArrayEngineIfLm32EEENS1_6LayoutINS2_IJNS2_IJNS3_ILi2EEESO_EEESO_NS3_ILi4EEEEEENS2_IJNS2_IJNS3_ILi1EEESO_EEESQ_NS3_ILi8EEEEEEEEEEEEbRKNSB_6ParamsERT0_S12_iNS2_IJiiiEEERT_ENKUliiE0_clEii) ;  /* 0xffffb2a000007944 */ /* 0x022fea0003c3ffff */
.L_x_2906:
[----:B------:R-:W-:Y:S05]  /*61d20*/  BSYNC B0 ;  /* 0x0000000000007941 */ /* 0x000fea0003800000 */
.L_x_2905:
[----:B------:R-:W-:Y:S01]  /*61d30*/  MOV R13, 0x0 ;  /* 0x00000000000d7802 */ /* 0x000fe20000000f00 */
[----:B------:R-:W0:Y:S03]  /*61d40*/  LDGDEPBAR ;  /* 0x00000000000079af */ /* 0x000e260000000000 */
[----:B------:R-:W-:Y:S05]  /*61d50*/  RET.REL.NODEC R12 `(_ZN7cutlass13device_kernelIN5flash19enable_sm80_to_sm89INS1_16FlashAttnBwdSm80INS1_25CollectiveMainloopBwdSm80ILi2ELi2EN4cute5tupleIJNS5_1CILi128EEES8_NS7_ILi64EEEEEENS_10bfloat16_tEfNS_4arch4Sm80ELb1ELb0ELb1ELb1ELb1ELb0ELb0ELb0ELi2ELi4ELi4ELi4ELb0EEENS1_21CollectiveEpilogueBwdISA_SB_SD_Li256ELb1ELb0ELi2EEENS1_25SingleTileBwdLPTSchedulerILb1ELi128ELb1EEEEEEEEEvNT_6ParamsE) ;  /* 0xfff9e2a00c007950 */ /* 0x000fea0003c3ffff */
        .type           $_ZN7cutlass13device_kernelIN5flash19enable_sm80_to_sm89INS1_16FlashAttnBwdSm80INS1_25CollectiveMainloopBwdSm80ILi2ELi2EN4cute5tupleIJNS5_1CILi128EEES8_NS7_ILi64EEEEEENS_10bfloat16_tEfNS_4arch4Sm80ELb1ELb0ELb1ELb1ELb1ELb0ELb0ELb0ELi2ELi4ELi4ELi4ELb0EEENS1_21CollectiveEpilogueBwdISA_SB_SD_Li256ELb1ELb0ELi2EEENS1_25SingleTileBwdLPTSchedulerILb1ELi128ELb1EEEEEEEEEvNT_6ParamsE$_ZZN5flash25CollectiveMainloopBwdSm80ILi2ELi2EN4cute5tupleIJNS1_1CILi128EEES4_NS3_ILi64EEEEEEN7cutlass10bfloat16_tEfNS7_4arch4Sm80ELb1ELb0ELb1ELb1ELb1ELb0ELb0ELb0ELi2ELi4ELi4ELi4ELb0EE3mmaINS_16FlashAttnBwdSm80ISB_NS_21CollectiveEpilogueBwdIS6_S8_SA_Li256ELb1ELb0ELi2EEENS_25SingleTileBwdLPTSchedulerILb1ELi128ELb1EEEE13SharedStorageENS1_6TensorINS1_11ArrayEngineIfLm32EEENS1_6LayoutINS2_IJNS2_IJNS3_ILi2EEESO_EEESO_NS3_ILi4EEEEEENS2_IJNS2_IJNS3_ILi1EEESO_EEESQ_NS3_ILi8EEEEEEEEEEEEbRKNSB_6ParamsERT0_S12_iNS2_IJiiiEEERT_ENKUlvE_clEv,@function
        .size           $_ZN7cutlass13device_kernelIN5flash19enable_sm80_to_sm89INS1_16FlashAttnBwdSm80INS1_25CollectiveMainloopBwdSm80ILi2ELi2EN4cute5tupleIJNS5_1CILi128EEES8_NS7_ILi64EEEEEENS_10bfloat16_tEfNS_4arch4Sm80ELb1ELb0ELb1ELb1ELb1ELb0ELb0ELb0ELi2ELi4ELi4ELi4ELb0EEENS1_21CollectiveEpilogueBwdISA_SB_SD_Li256ELb1ELb0ELi2EEENS1_25SingleTileBwdLPTSchedulerILb1ELi128ELb1EEEEEEEEEvNT_6ParamsE$_ZZN5flash25CollectiveMainloopBwdSm80ILi2ELi2EN4cute5tupleIJNS1_1CILi128EEES4_NS3_ILi64EEEEEEN7cutlass10bfloat16_tEfNS7_4arch4Sm80ELb1ELb0ELb1ELb1ELb1ELb0ELb0ELb0ELi2ELi4ELi4ELi4ELb0EE3mmaINS_16FlashAttnBwdSm80ISB_NS_21CollectiveEpilogueBwdIS6_S8_SA_Li256ELb1ELb0ELi2EEENS_25SingleTileBwdLPTSchedulerILb1ELi128ELb1EEEE13SharedStorageENS1_6TensorINS1_11ArrayEngineIfLm32EEENS1_6LayoutINS2_IJNS2_IJNS3_ILi2EEESO_EEESO_NS3_ILi4EEEEEENS2_IJNS2_IJNS3_ILi1EEESO_EEESQ_NS3_ILi8EEEEEEEEEEEEbRKNSB_6ParamsERT0_S12_iNS2_IJiiiEEERT_ENKUlvE_clEv,($_ZN7cutlass13device_kernelIN5flash19enable_sm80_to_sm89INS1_16FlashAttnBwdSm80INS1_25CollectiveMainloopBwdSm80ILi2ELi2EN4cute5tupleIJNS5_1CILi128EEES8_NS7_ILi64EEEEEENS_10bfloat16_tEfNS_4arch4Sm80ELb1ELb0ELb1ELb1ELb1ELb0ELb0ELb0ELi2ELi4ELi4ELi4ELb0EEENS1_21CollectiveEpilogueBwdISA_SB_SD_Li256ELb1ELb0ELi2EEENS1_25SingleTileBwdLPTSchedulerILb1ELi128ELb1EEEEEEEEEvNT_6ParamsE$_ZZZN5flash25CollectiveMainloopBwdSm80ILi2ELi2EN4cute5tupleIJNS1_1CILi128EEES4_NS3_ILi64EEEEEEN7cutlass10bfloat16_tEfNS7_4arch4Sm80ELb1ELb0ELb1ELb1ELb1ELb0ELb0ELb0ELi2ELi4ELi4ELi4ELb0EE3mmaINS_16FlashAttnBwdSm80ISB_NS_21CollectiveEpilogueBwdIS6_S8_SA_Li256ELb1ELb0ELi2EEENS_25SingleTileBwdLPTSchedulerILb1ELi128ELb1EEEE13SharedStorageENS1_6TensorINS1_11ArrayEngineIfLm32EEENS1_6LayoutINS2_IJNS2_IJNS3_ILi2EEESO_EEESO_NS3_ILi4EEEEEENS2_IJNS2_IJNS3_ILi1EEESO_EEESQ_NS3_ILi8EEEEEEEEEEEEbRKNSB_6ParamsERT0_S12_iNS2_IJiiiEEERT_ENKUliT_E_clIZSC_ISJ_SX_EbS10_S12_S12_iS13_S15_EUlRS16_iE_EEDaiS16_ENKUlT_E_clIZSC_ISJ_SX_EbS10_S12_S12_iS13_S15_EUlvE0_EEDaS1B_ - $_ZN7cutlass13device_kernelIN5flash19enable_sm80_to_sm89INS1_16FlashAttnBwdSm80INS1_25CollectiveMainloopBwdSm80ILi2ELi2EN4cute5tupleIJNS5_1CILi128EEES8_NS7_ILi64EEEEEENS_10bfloat16_tEfNS_4arch4Sm80ELb1ELb0ELb1ELb1ELb1ELb0ELb0ELb0ELi2ELi4ELi4ELi4ELb0EEENS1_21CollectiveEpilogueBwdISA_SB_SD_Li256ELb1ELb0ELi2EEENS1_25SingleTileBwdLPTSchedulerILb1ELi128ELb1EEEEEEEEEvNT_6ParamsE$_ZZN5flash25CollectiveMainloopBwdSm80ILi2ELi2EN4cute5tupleIJNS1_1CILi128EEES4_NS3_ILi64EEEEEEN7cutlass10bfloat16_tEfNS7_4arch4Sm80ELb1ELb0ELb1ELb1ELb1ELb0ELb0ELb0ELi2ELi4ELi4ELi4ELb0EE3mmaINS_16FlashAttnBwdSm80ISB_NS_21CollectiveEpilogueBwdIS6_S8_SA_Li256ELb1ELb0ELi2EEENS_25SingleTileBwdLPTSchedulerILb1ELi128ELb1EEEE13SharedStorageENS1_6TensorINS1_11ArrayEngineIfLm32EEENS1_6LayoutINS2_IJNS2_IJNS3_ILi2EEESO_EEESO_NS3_ILi4EEEEEENS2_IJNS2_IJNS3_ILi1EEESO_EEESQ_NS3_ILi8EEEEEEEEEEEEbRKNSB_6ParamsERT0_S12_iNS2_IJiiiEEERT_ENKUlvE_clEv)
$_ZN7cutlass13device_kernelIN5flash19enable_sm80_to_sm89INS1_16FlashAttnBwdSm80INS1_25CollectiveMainloopBwdSm80ILi2ELi2EN4cute5tupleIJNS5_1CILi128EEES8_NS7_ILi64EEEEEENS_10bfloat16_tEfNS_4arch4Sm80ELb1ELb0ELb1ELb1ELb1ELb0ELb0ELb0ELi2ELi4ELi4ELi4ELb0EEENS1_21CollectiveEpilogueBwdISA_SB_SD_Li256ELb1ELb0ELi2EEENS1_25SingleTileBwdLPTSchedulerILb1ELi128ELb1EEEEEEEEEvNT_6ParamsE$_ZZN5flash25CollectiveMainloopBwdSm80ILi2ELi2EN4cute5tupleIJNS1_1CILi128EEES4_NS3_ILi64EEEEEEN7cutlass10bfloat16_tEfNS7_4arch4Sm80ELb1ELb0ELb1ELb1ELb1ELb0ELb0ELb0ELi2ELi4ELi4ELi4ELb0EE3mmaINS_16FlashAttnBwdSm80ISB_NS_21CollectiveEpilogueBwdIS6_S8_SA_Li256ELb1ELb0ELi2EEENS_25SingleTileBwdLPTSchedulerILb1ELi128ELb1EEEE13SharedStorageENS1_6TensorINS1_11ArrayEngineIfLm32EEENS1_6LayoutINS2_IJNS2_IJNS3_ILi2EEESO_EEESO_NS3_ILi4EEEEEENS2_IJNS2_IJNS3_ILi1EEESO_EEESQ_NS3_ILi8EEEEEEEEEEEEbRKNSB_6ParamsERT0_S12_iNS2_IJiiiEEERT_ENKUlvE_clEv:
        /* <DEDUP_REMOVED lines=14> */
[----:B-1---5:R-:W-:Y:S05]  /*61e40*/  CALL.REL.NOINC `($_ZN7cutlass13device_kernelIN5flash19enable_sm80_to_sm89INS1_16FlashAttnBwdSm80INS1_25CollectiveMainloopBwdSm80ILi2ELi2EN4cute5tupleIJNS5_1CILi128EEES8_NS7_ILi64EEEEEENS_10bfloat16_tEfNS_4arch4Sm80ELb1ELb0ELb1ELb1ELb1ELb0ELb0ELb0ELi2ELi4ELi4ELi4ELb0EEENS1_21CollectiveEpilogueBwdISA_SB_SD_Li256ELb1ELb0ELi2EEENS1_25SingleTileBwdLPTSchedulerILb1ELi128ELb1EEEEEEEEEvNT_6ParamsE$_ZZN5flash25CollectiveMainloopBwdSm80ILi2ELi2EN4cute5tupleIJNS1_1CILi128EEES4_NS3_ILi64EEEEEEN7cutlass10bfloat16_tEfNS7_4arch4Sm80ELb1ELb0ELb1ELb1ELb1ELb0ELb0ELb0ELi2ELi4ELi4ELi4ELb0EE3mmaINS_16FlashAttnBwdSm80ISB_NS_21CollectiveEpilogueBwdIS6_S8_SA_Li256ELb1ELb0ELi2EEENS_25SingleTileBwdLPTSchedulerILb1ELi128ELb1EEEE13SharedStorageENS1_6TensorINS1_11ArrayEngineIfLm32EEENS1_6LayoutINS2_IJNS2_IJNS3_ILi2EEESO_EEESO_NS3_ILi4EEEEEENS2_IJNS2_IJNS3_ILi1EEESO_EEESQ_NS3_ILi8EEEEEEEEEEEEbRKNSB_6ParamsERT0_S12_iNS2_IJiiiEEERT_ENKUliiE_clEii) ;  /* 0xffffd79000007944 */ /* 0x022fea0003c3ffff */
.L_x_2908:
[----:B------:R-:W-:Y:S05]  /*61e50*/  BSYNC B0 ;  /* 0x0000000000007941 */ /* 0x000fea0003800000 */
.L_x_2907:
[----:B------:R-:W-:Y:S01]  /*61e60*/  MOV R15, 0x0 ;  /* 0x00000000000f7802 */ /* 0x000fe20000000f00 */
[----:B------:R-:W0:Y:S03]  /*61e70*/  LDGDEPBAR ;  /* 0x00000000000079af */ /* 0x000e260000000000 */
[----:B------:R-:W-:Y:S05]  /*61e80*/  RET.REL.NODEC R14 `(_ZN7cutlass13device_kernelIN5flash19enable_sm80_to_sm89INS1_16FlashAttnBwdSm80INS1_25CollectiveMainloopBwdSm80ILi2ELi2EN4cute5tupleIJNS5_1CILi128EEES8_NS7_ILi64EEEEEENS_10bfloat16_tEfNS_4arch4Sm80ELb1ELb0ELb1ELb1ELb1ELb0ELb0ELb0ELi2ELi4ELi4ELi4ELb0EEENS1_21CollectiveEpilogueBwdISA_SB_SD_Li256ELb1ELb0ELi2EEENS1_25SingleTileBwdLPTSchedulerILb1ELi128ELb1EEEEEEEEEvNT_6ParamsE) ;  /* 0xfff9e1700e007950 */ /* 0x000fea0003c3ffff */
        .type           $_ZN7cutlass13device_kernelIN5flash19enable_sm80_to_sm89INS1_16FlashAttnBwdSm80INS1_25CollectiveMainloopBwdSm80ILi2ELi2EN4cute5tupleIJNS5_1CILi128EEES8_NS7_ILi64EEEEEENS_10bfloat16_tEfNS_4arch4Sm80ELb1ELb0ELb1ELb1ELb1ELb0ELb0ELb0ELi2ELi4ELi4ELi4ELb0EEENS1_21CollectiveEpilogueBwdISA_SB_SD_Li256ELb1ELb0ELi2EEENS1_25SingleTileBwdLPTSchedulerILb1ELi128ELb1EEEEEEEEEvNT_6ParamsE$_ZZZN5flash25CollectiveMainloopBwdSm80ILi2ELi2EN4cute5tupleIJNS1_1CILi128EEES4_NS3_ILi64EEEEEEN7cutlass10bfloat16_tEfNS7_4arch4Sm80ELb1ELb0ELb1ELb1ELb1ELb0ELb0ELb0ELi2ELi4ELi4ELi4ELb0EE3mmaINS_16FlashAttnBwdSm80ISB_NS_21CollectiveEpilogueBwdIS6_S8_SA_Li256ELb1ELb0ELi2EEENS_25SingleTileBwdLPTSchedulerILb1ELi128ELb1EEEE13SharedStorageENS1_6TensorINS1_11ArrayEngineIfLm32EEENS1_6LayoutINS2_IJNS2_IJNS3_ILi2EEESO_EEESO_NS3_ILi4EEEEEENS2_IJNS2_IJNS3_ILi1EEESO_EEESQ_NS3_ILi8EEEEEEEEEEEEbRKNSB_6ParamsERT0_S12_iNS2_IJiiiEEERT_ENKUliT_E_clIZSC_ISJ_SX_EbS10_S12_S12_iS13_S15_EUlRS16_iE_EEDaiS16_ENKUlT_E_clIZSC_ISJ_SX_EbS10_S12_S12_iS13_S15_EUlvE0_EEDaS1B_,@function
        .size           $_ZN7cutlass13device_kernelIN5flash19enable_sm80_to_sm89INS1_16FlashAttnBwdSm80INS1_25CollectiveMainloopBwdSm80ILi2ELi2EN4cute5tupleIJNS5_1CILi128EEES8_NS7_ILi64EEEEEENS_10bfloat16_tEfNS_4arch4Sm80ELb1ELb0ELb1ELb1ELb1ELb0ELb0ELb0ELi2ELi4ELi4ELi4ELb0EEENS1_21CollectiveEpilogueBwdISA_SB_SD_Li256ELb1ELb0ELi2EEENS1_25SingleTileBwdLPTSchedulerILb1ELi128ELb1EEEEEEEEEvNT_6ParamsE$_ZZZN5flash25CollectiveMainloopBwdSm80ILi2ELi2EN4cute5tupleIJNS1_1CILi128EEES4_NS3_ILi64EEEEEEN7cutlass10bfloat16_tEfNS7_4arch4Sm80ELb1ELb0ELb1ELb1ELb1ELb0ELb0ELb0ELi2ELi4ELi4ELi4ELb0EE3mmaINS_16FlashAttnBwdSm80ISB_NS_21CollectiveEpilogueBwdIS6_S8_SA_Li256ELb1ELb0ELi2EEENS_25SingleTileBwdLPTSchedulerILb1ELi128ELb1EEEE13SharedStorageENS1_6TensorINS1_11ArrayEngineIfLm32EEENS1_6LayoutINS2_IJNS2_IJNS3_ILi2EEESO_EEESO_NS3_ILi4EEEEEENS2_IJNS2_IJNS3_ILi1EEESO_EEESQ_NS3_ILi8EEEEEEEEEEEEbRKNSB_6ParamsERT0_S12_iNS2_IJiiiEEERT_ENKUliT_E_clIZSC_ISJ_SX_EbS10_S12_S12_iS13_S15_EUlRS16_iE_EEDaiS16_ENKUlT_E_clIZSC_ISJ_SX_EbS10_S12_S12_iS13_S15_EUlvE0_EEDaS1B_,($_ZN7cutlass13device_kernelIN5flash19enable_sm80_to_sm89INS1_16FlashAttnBwdSm80INS1_25CollectiveMainloopBwdSm80ILi2ELi2EN4cute5tupleIJNS5_1CILi128EEES8_NS7_ILi64EEEEEENS_10bfloat16_tEfNS_4arch4Sm80ELb1ELb0ELb1ELb1ELb1ELb0ELb0ELb0ELi2ELi4ELi4ELi4ELb0EEENS1_21CollectiveEpilogueBwdISA_SB_SD_Li256ELb1ELb0ELi2EEENS1_25SingleTileBwdLPTSchedulerILb1ELi128ELb1EEEEEEEEEvNT_6ParamsE$_ZZZN5flash25CollectiveMainloopBwdSm80ILi2ELi2EN4cute5tupleIJNS1_1CILi128EEES4_NS3_ILi64EEEEEEN7cutlass10bfloat16_tEfNS7_4arch4Sm80ELb1ELb0ELb1ELb1ELb1ELb0ELb0ELb0ELi2ELi4ELi4ELi4ELb0EE3mmaINS_16FlashAttnBwdSm80ISB_NS_21CollectiveEpilogueBwdIS6_S8_SA_Li256ELb1ELb0ELi2EEENS_25SingleTileBwdLPTSchedulerILb1ELi128ELb1EEEE13SharedStorageENS1_6TensorINS1_11ArrayEngineIfLm32EEENS1_6LayoutINS2_IJNS2_IJNS3_ILi2EEESO_EEESO_NS3_ILi4EEEEEENS2_IJNS2_IJNS3_ILi1EEESO_EEESQ_NS3_ILi8EEEEEEEEEEEEbRKNSB_6ParamsERT0_S12_iNS2_IJiiiEEERT_ENKUliT_E_clIZSC_ISJ_SX_EbS10_S12_S12_iS13_S15_EUlRS16_iE_EEDaiS16_ENKUlvE0_clEv - $_ZN7cutlass13device_kernelIN5flash19enable_sm80_to_sm89INS1_16FlashAttnBwdSm80INS1_25CollectiveMainloopBwdSm80ILi2ELi2EN4cute5tupleIJNS5_1CILi128EEES8_NS7_ILi64EEEEEENS_10bfloat16_tEfNS_4arch4Sm80ELb1ELb0ELb1ELb1ELb1ELb0ELb0ELb0ELi2ELi4ELi4ELi4ELb0EEENS1_21CollectiveEpilogueBwdISA_SB_SD_Li256ELb1ELb0ELi2EEENS1_25SingleTileBwdLPTSchedulerILb1ELi128ELb1EEEEEEEEEvNT_6ParamsE$_ZZZN5flash25CollectiveMainloopBwdSm80ILi2ELi2EN4cute5tupleIJNS1_1CILi128EEES4_NS3_ILi64EEEEEEN7cutlass10bfloat16_tEfNS7_4arch4Sm80ELb1ELb0ELb1ELb1ELb1ELb0ELb0ELb0ELi2ELi4ELi4ELi4ELb0EE3mmaINS_16FlashAttnBwdSm80ISB_NS_21CollectiveEpilogueBwdIS6_S8_SA_Li256ELb1ELb0ELi2EEENS_25SingleTileBwdLPTSchedulerILb1ELi128ELb1EEEE13SharedStorageENS1_6TensorINS1_11ArrayEngineIfLm32EEENS1_6LayoutINS2_IJNS2_IJNS3_ILi2EEESO_EEESO_NS3_ILi4EEEEEENS2_IJNS2_IJNS3_ILi1EEESO_EEESQ_NS3_ILi8EEEEEEEEEEEEbRKNSB_6ParamsERT0_S12_iNS2_IJiiiEEERT_ENKUliT_E_clIZSC_ISJ_SX_EbS10_S12_S12_iS13_S15_EUlRS16_iE_EEDaiS16_ENKUlT_E_clIZSC_ISJ_SX_EbS10_S12_S12_iS13_S15_EUlvE0_EEDaS1B_)
$_ZN7cutlass13device_kernelIN5flash19enable_sm80_to_sm89INS1_16FlashAttnBwdSm80INS1_25CollectiveMainloopBwdSm80ILi2ELi2EN4cute5tupleIJNS5_1CILi128EEES8_NS7_ILi64EEEEEENS_10bfloat16_tEfNS_4arch4Sm80ELb1ELb0ELb1ELb1ELb1ELb0ELb0ELb0ELi2ELi4ELi4ELi4ELb0EEENS1_21CollectiveEpilogueBwdISA_SB_SD_Li256ELb1ELb0ELi2EEENS1_25SingleTileBwdLPTSchedulerILb1ELi128ELb1EEEEEEEEEvNT_6ParamsE$_ZZZN5flash25CollectiveMainloopBwdSm80ILi2ELi2EN4cute5tupleIJNS1_1CILi128EEES4_NS3_ILi64EEEEEEN7cutlass10bfloat16_tEfNS7_4arch4Sm80ELb1ELb0ELb1ELb1ELb1ELb0ELb0ELb0ELi2ELi4ELi4ELi4ELb0EE3mmaINS_16FlashAttnBwdSm80ISB_NS_21CollectiveEpilogueBwdIS6_S8_SA_Li256ELb1ELb0ELi2EEENS_25SingleTileBwdLPTSchedulerILb1ELi128ELb1EEEE13SharedStorageENS1_6TensorINS1_11ArrayEngineIfLm32EEENS1_6LayoutINS2_IJNS2_IJNS3_ILi2EEESO_EEESO_NS3_ILi4EEEEEENS2_IJNS2_IJNS3_ILi1EEESO_EEESQ_NS3_ILi8EEEEEEEEEEEEbRKNSB_6ParamsERT0_S12_iNS2_IJiiiEEERT_ENKUliT_E_clIZSC_ISJ_SX_EbS10_S12_S12_iS13_S15_EUlRS16_iE_EEDaiS16_ENKUlT_E_clIZSC_ISJ_SX_EbS10_S12_S12_iS13_S15_EUlvE0_EEDaS1B_:
        /* <DEDUP_REMOVED lines=38> */
[----:B-1---5:R-:W-:Y:S05]  /*620f0*/  CALL.REL.NOINC `($_ZN7cutlass13device_kernelIN5flash19enable_sm80_to_sm89INS1_16FlashAttnBwdSm80INS1_25CollectiveMainloopBwdSm80ILi2ELi2EN4cute5tupleIJNS5_1CILi128EEES8_NS7_ILi64EEEEEENS_10bfloat16_tEfNS_4arch4Sm80ELb1ELb0ELb1ELb1ELb1ELb0ELb0ELb0ELi2ELi4ELi4ELi4ELb0EEENS1_21CollectiveEpilogueBwdISA_SB_SD_Li256ELb1ELb0ELi2EEENS1_25SingleTileBwdLPTSchedulerILb1ELi128ELb1EEEEEEEEEvNT_6ParamsE$_ZN4cute3eso3ESOILb1ELb0EJNS_14ComposedLayoutINS_7SwizzleILi3ELi3ELi3EEENS_1CILi0EEENS_6LayoutINS_5tupleIJNS8_IJNS8_IJNS5_ILi4EEENS5_ILi8EEEEEENS8_IJS9_NS5_ILi1EEEEEEEEENS8_IJNS8_IJNS5_ILi2EEESF_SF_EEENS8_IJSF_NS8_IJS9_SF_EEEEEEEEEEEENS8_IJNS8_IJNS8_IJSF_NS5_ILi64EEEEEENS8_IJNS5_ILi1024EEES6_EEEEEENS8_IJNS8_IJSC_NS5_ILi512EEESA_EEENS8_IJNS5_ILi4096EEENS8_IJNS5_ILi16EEENS5_ILi8192EEEEEEEEEEEEEEEEEEENS_10ViewEngineINS_8smem_ptrIPN7cutlass10bfloat16_tEEEEEEEC2ERKS10_RKS17_) ;  /* 0xfffa6e9000007944 */ /* 0x022fea0003c3ffff */
[----:B-1----:R1:W5:Y:S04]  /*62100*/  LD.E R3, [R10.64+0x8] ;  /* 0x000008040a037980 */ /* 0x002368000c101900 */
[----:B------:R1:W5:Y:S01]  /*62110*/  LDL.64 R88, [R1+0x1428] ;  /* 0x0014280001587983 */ /* 0x0003620000100a00 */
[----:B------:R-:W-:-:S02]  /*62120*/  MOV R2, R60 ;  /* 0x0000003c00027202 */ /* 0x000fc40000000f00 */
[----:B------:R-:W-:Y:S02]  /*62130*/  MOV R6, 0x62150 ;  /* 0x0006215000067802 */ /* 0x000fe40000000f00 */
[----:B-1---5:R-:W-:Y:S05]  /*62140*/  CALL.REL.NOINC `($_ZN7cutlass13device_kernelIN5flash19enable_sm80_to_sm89INS1_16FlashAttnBwdSm80INS1_25CollectiveMainloopBwdSm80ILi2ELi2EN4cute5tupleIJNS5_1CILi128EEES8_NS7_ILi64EEEEEENS_10bfloat16_tEfNS_4arch4Sm80ELb1ELb0ELb1ELb1ELb1ELb0ELb0ELb0ELi2ELi4ELi4ELi4ELb0EEENS1_21CollectiveEpilogueBwdISA_SB_SD_Li256ELb1ELb0ELi2EEENS1_25SingleTileBwdLPTSchedulerILb1ELi128ELb1EEEEEEEEEvNT_6ParamsE$_ZN4cute3eso3ESOILb0ELb1EJiNS_1CILi0EEEEEC2ERKiRKS3_) ;  /* 0xfffa6a6000007944 */ /* 0x022fea0003c3ffff */
[----:B------:R-:W2:Y:S01]  /*62150*/  LDL R8, [R1+0x1428] ;  /* 0x0014280001087983 */ /* 0x000ea20000100800 */
[----:B-1----:R-:W-:Y:S01]  /*62160*/  IMAD.MOV.U32 R3, RZ, RZ, R60 ;  /* 0x000000ffff037224 */ /* 0x002fe200078e003c */
[----:B------:R-:W-:Y:S02]  /*62170*/  MOV R2, R12 ;  /* 0x0000000c00027202 */ /* 0x000fe40000000f00 */
        /* <DEDUP_REMOVED lines=89> */
[----:B-1----:R-:W-:Y:S05]  /*62710*/  CALL.REL.NOINC `($_ZN7cutlass13device_kernelIN5flash19enable_sm80_to_sm89INS1_16FlashAttnBwdSm80INS1_25CollectiveMainloopBwdSm80ILi2ELi2EN4cute5tupleIJNS5_1CILi128EEES8_NS7_ILi64EEEEEENS_10bfloat16_tEfNS_4arch4Sm80ELb1ELb0ELb1ELb1ELb1ELb0ELb0ELb0ELi2ELi4ELi4ELi4ELb0EEENS1_21CollectiveEpilogueBwdISA_SB_SD_Li256ELb1ELb0ELi2EEENS1_25SingleTileBwdLPTSchedulerILb1ELi128ELb1EEEEEEEEEvNT_6ParamsE$_ZN4cute3eso3ESOILb0ELb0EJiiiNS_1CILi72EEENS2_ILi512EEEEEC2ERKiS7_S7_RKS3_RKS4_) ;  /* 0xfffa617000007944 */ /* 0x002fea0003c3ffff */
        /* <DEDUP_REMOVED lines=16> */
[----:B------:R-:W-:-:S03]  /*62820*/  MOV R90, 0x62870 ;  /* 0x00062870005a7802 */ /* 0x000fc60000000f00 */
[----:B------:R1:W-:Y:S04]  /*62830*/  STL.U8 [R1+0x1470], RZ ;  /* 0x001470ff01007387 */ /* 0x0003e80000100000 */
[----:B--2---:R1:W-:Y:S04]  /*62840*/  STL.64 [R1+0x1448], R2 ;  /* 0x0014480201007387 */ /* 0x0043e80000100a00 */
[----:B---3--:R1:W-:Y:S02]  /*62850*/  STL [R1+0x1450], R4 ;  /* 0x0014500401007387 */ /* 0x0083e40000100800 */
[----:B-1----:R-:W-:Y:S05]  /*62860*/  CALL.REL.NOINC `($_ZN7cutlass13device_kernelIN5flash19enable_sm80_to_sm89INS1_16FlashAttnBwdSm80INS1_25CollectiveMainloopBwdSm80ILi2ELi2EN4cute5tupleIJNS5_1CILi128EEES8_NS7_ILi64EEEEEENS_10bfloat16_tEfNS_4arch4Sm80ELb1ELb0ELb1ELb1ELb1ELb0ELb0ELb0ELi2ELi4ELi4ELi4ELb0EEENS1_21CollectiveEpilogueBwdISA_SB_SD_Li256ELb1ELb0ELi2EEENS1_25SingleTileBwdLPTSchedulerILb1ELi128ELb1EEEEEEEEEvNT_6ParamsE$_ZZN4cute6detail16composition_implINS_5tupleIJNS_1CILi8EEENS3_ILi2EEES5_S5_S4_S5_EEENS2_IJNS3_ILi1EEEiiiNS3_ILi72EEENS3_ILi512EEEEEENS2_IJNS2_IJS5_S5_S5_EEES5_NS2_IJNS3_ILi4EEES5_EEEEEENS2_IJNS2_IJS7_S9_S4_EEENS3_ILi4096EEENS2_IJNS3_ILi16EEENS3_ILi8192EEEEEEEEEEEDaRKT_RKT0_RKT1_RKT2_ENKUlRKT_RKT0_E_clISB_SF_EEDaSZ_S12_) ;  /* 0xfffac97000007944 */ /* 0x002fea0003c3ffff */
[----:B------:R-:W-:Y:S02]  /*62870*/  MOV R86, 0x62890 ;  /* 0x0006289000567802 */ /* 0x000fe40000000f00 */
[----:B-1---5:R-:W-:Y:S05]  /*62880*/  CALL.REL.NOINC `($_ZN7cutlass13device_kernelIN5flash19enable_sm80_to_sm89INS1_16FlashAttnBwdSm80INS1_25CollectiveMainloopBwdSm80ILi2ELi2EN4cute5tupleIJNS5_1CILi128EEES8_NS7_ILi64EEEEEENS_10bfloat16_tEfNS_4arch4Sm80ELb1ELb0ELb1ELb1ELb1ELb0ELb0ELb0ELi2ELi4ELi4ELi4ELb0EEENS1_21CollectiveEpilogueBwdISA_SB_SD_Li256ELb1ELb0ELi2EEENS1_25SingleTileBwdLPTSchedulerILb1ELi128ELb1EEEEEEEEEvNT_6ParamsE$_ZZN4cute6detail16composition_implINS_5tupleIJNS_1CILi8EEENS3_ILi2EEES5_S5_S4_S5_EEENS2_IJNS3_ILi1EEEiiiNS3_ILi72EEENS3_ILi512EEEEEENS2_IJNS2_IJS5_S5_S5_EEES5_NS2_IJNS3_ILi4EEES5_EEEEEENS2_IJNS2_IJS7_S9_S4_EEENS3_ILi4096EEENS2_IJNS3_ILi16EEENS3_ILi8192EEEEEEEEEEEDaRKT_RKT0_RKT1_RKT2_ENKUlRKT_RKT0_E_clISD_SJ_EEDaSZ_S12_) ;  /* 0xfffaca5000007944 */ /* 0x022fea0003c3ffff */
[----:B-----5:R2:W-:Y:S01]  /*62890*/  STL.64 [R1+0x1410], R2 ;  /* 0x0014100201007387 */ /* 0x0205e20000100a00 */
[----:B------:R-:W-:-:S03]  /*628a0*/  MOV R6, 0x628c0 ;  /* 0x000628c000067802 */ /* 0x000fc60000000f00 */
[----:B-12---:R-:W-:Y:S05]  /*628b0*/  CALL.REL.NOINC `($_ZN7cutlass13device_kernelIN5flash19enable_sm80_to_sm89INS1_16FlashAttnBwdSm80INS1_25CollectiveMainloopBwdSm80ILi2ELi2EN4cute5tupleIJNS5_1CILi128EEES8_NS7_ILi64EEEEEENS_10bfloat16_tEfNS_4arch4Sm80ELb1ELb0ELb1ELb1ELb1ELb0ELb0ELb0ELi2ELi4ELi4ELi4ELb0EEENS1_21CollectiveEpilogueBwdISA_SB_SD_Li256ELb1ELb0ELi2EEENS1_25SingleTileBwdLPTSchedulerILb1ELi128ELb1EEEEEEEEEvNT_6ParamsE$_ZN4cute3eso3ESOILb0ELb0EJNS_5tupleIJNS_1CILi1EEENS3_ILi512EEEiEEENS3_ILi4096EEENS2_IJNS2_IJiiEEENS3_ILi8192EEEEEEEEC2ERKS6_RKS7_RKSA_) ;  /* 0xfffa4d5000007944 */ /* 0x006fea0003c3ffff */
[----:B-1----:R1:W5:Y:S04]  /*628c0*/  LDL R5, [R1+0x1430] ;  /* 0x0014300001057983 */ /* 0x0023680000100800 */
[----:B------:R1:W5:Y:S01]  /*628d0*/  LDL.64 R2, [R1+0x1428] ;  /* 0x0014280001027983 */ /* 0x0003620000100a00 */
[----:B------:R-:W-:-:S03]  /*628e0*/  MOV R6, 0x62900 ;  /* 0x0006290000067802 */ /* 0x000fc60000000f00 */
[----:B-1---5:R-:W-:Y:S05]  /*628f0*/  CALL.REL.NOINC `($_ZN7cutlass13device_kernelIN5flash19enable_sm80_to_sm89INS1_16FlashAttnBwdSm80INS1_25CollectiveMainloopBwdSm80ILi2ELi2EN4cute5tupleIJNS5_1CILi128EEES8_NS7_ILi64EEEEEENS_10bfloat16_tEfNS_4arch4Sm80ELb1ELb0ELb1ELb1ELb1ELb0ELb0ELb0ELi2ELi4ELi4ELi4ELb0EEENS1_21CollectiveEpilogueBwdISA_SB_SD_Li256ELb1ELb0ELi2EEENS1_25SingleTileBwdLPTSchedulerILb1ELi128ELb1EEEEEEEEEvNT_6ParamsE$_ZN4cute5tupleIJNS0_IJNS0_IJNS_1CILi2EEES2_S2_EEES2_NS0_IJNS0_IJS2_S2_EEES2_EEEEEENS0_IJNS0_IJNS1_ILi1EEENS1_ILi512EEEiEEENS1_ILi4096EEENS0_IJNS0_IJiiEEENS1_ILi8192EEEEEEEEEEEC2ERKS6_RKSE_) ;  /* 0xfffa985000007944 */ /* 0x022fea0003c3ffff */
[----:B------:R1:W5:Y:S04]  /*62900*/  LDL R4, [R1+0x1430] ;  /* 0x0014300001047983 */ /* 0x0003680000100800 */
[----:B------:R1:W5:Y:S01]  /*62910*/  LDL.64 R2, [R1+0x1428] ;  /* 0x0014280001027983 */ /* 0x0003620000100a00 */
[----:B------:R-:W-:-:S05]  /*62920*/  LEA.HI R6, R13, R13, RZ, 0x1d ;  /* 0x0000000d0d067211 */ /* 0x000fca00078fe8ff */
[----:B------:R-:W-:Y:S01]  /*62930*/  IMAD.U32 R8, R11, 0x2, R6 ;  /* 0x000000020b087824 */ /* 0x000fe200078e0006 */
[----:B------:R-:W-:-:S04]  /*62940*/  MOV R6, 0x62970 ;  /* 0x0006297000067802 */ /* 0x000fc80000000f00 */
[----:B------:R1:W-:Y:S03]  /*62950*/  STL [R1+0x1420], R8 ;  /* 0x0014200801007387 */ /* 0x0003e60000100800 */
[----:B-1---5:R-:W-:Y:S05]  /*62960*/  CALL.REL.NOINC `($_ZN7cutlass13device_kernelIN5flash19enable_sm80_to_sm89INS1_16FlashAttnBwdSm80INS1_25CollectiveMainloopBwdSm80ILi2ELi2EN4cute5tupleIJNS5_1CILi128EEES8_NS7_ILi64EEEEEENS_10bfloat16_tEfNS_4arch4Sm80ELb1ELb0ELb1ELb1ELb1ELb0ELb0ELb0ELi2ELi4ELi4ELi4ELb0EEENS1_21CollectiveEpilogueBwdISA_SB_SD_Li256ELb1ELb0ELi2EEENS1_25SingleTileBwdLPTSchedulerILb1ELi128ELb1EEEEEEEEEvNT_6ParamsE$_ZN4cute3eso3ESOILb0ELb0EJNS_6LayoutINS_5tupleIJNS3_IJNS_1CILi2EEES5_S5_EEES5_NS3_IJNS3_IJS5_S5_EEES5_EEEEEENS3_IJNS3_IJNS4_ILi1EEENS4_ILi512EEEiEEENS4_ILi4096EEENS3_IJNS3_IJiiEEENS4_ILi8192EEEEEEEEEEEjEEC2ERKSI_RKj) ;  /* 0xfffa535000007944 */ /* 0x022fea0003c3ffff */
        /* <DEDUP_REMOVED lines=9> */
[----:B-1----:R-:W-:Y:S05]  /*62a00*/  CALL.REL.NOINC `($_ZN7cutlass13device_kernelIN5flash19enable_sm80_to_sm89INS1_16FlashAttnBwdSm80INS1_25CollectiveMainloopBwdSm80ILi2ELi2EN4cute5tupleIJNS5_1CILi128EEES8_NS7_ILi64EEEEEENS_10bfloat16_tEfNS_4arch4Sm80ELb1ELb0ELb1ELb1ELb1ELb0ELb0ELb0ELi2ELi4ELi4ELi4ELb0EEENS1_21CollectiveEpilogueBwdISA_SB_SD_Li256ELb1ELb0ELi2EEENS1_25SingleTileBwdLPTSchedulerILb1ELi128ELb1EEEEEEEEEvNT_6ParamsE$_ZN4cute3eso3ESOILb0ELb0EJNS_6LayoutINS_5tupleIJNS3_IJNS_1CILi2EEES5_S5_EEES5_NS3_IJNS3_IJS5_S5_EEES5_EEEEEENS3_IJNS3_IJNS4_ILi1EEENS4_ILi512EEEiEEENS4_ILi4096EEENS3_IJNS3_IJiiEEENS4_ILi8192EEEEEEEEEEENS_10ViewEngineINS_8smem_ptrIPN7cutlass10bfloat16_tEEEEEEEC2ERKSI_RKSP_) ;  /* 0xfffa522000007944 */ /* 0x002fea0003c3ffff */
[----:B-1----:R1:W5:Y:S04]  /*62a10*/  LDL R5, [R1+0x142c] ;  /* 0x00142c0001057983 */ /* 0x0023680000100800 */
[----:B------:R1:W5:Y:S01]  /*62a20*/  LDL R3, [R1+0x1430] ;  /* 0x0014300001037983 */ /* 0x0003620000100800 */
[----:B------:R-:W-:-:S03]  /*62a30*/  MOV R4, 0x62a50 ;  /* 0x00062a5000047802 */ /* 0x000fc60000000f00 */
[----:B-1---5:R-:W-:Y:S05]  /*62a40*/  CALL.REL.NOINC `($_ZN7cutlass13device_kernelIN5flash19enable_sm80_to_sm89INS1_16FlashAttnBwdSm80INS1_25CollectiveMainloopBwdSm80ILi2ELi2EN4cute5tupleIJNS5_1CILi128EEES8_NS7_ILi64EEEEEENS_10bfloat16_tEfNS_4arch4Sm80ELb1ELb0ELb1ELb1ELb1ELb0ELb0ELb0ELi2ELi4ELi4ELi4ELb0EEENS1_21CollectiveEpilogueBwdISA_SB_SD_Li256ELb1ELb0ELi2EEENS1_25SingleTileBwdLPTSchedulerILb1ELi128ELb1EEEEEEEEEvNT_6ParamsE$_ZZN4cute4takeILi1ELi3ENS_5tupleIJNS1_IJNS_1CILi1EEENS2_ILi512EEEiEEENS2_ILi4096EEENS1_IJNS1_IJiiEEENS2_ILi8192EEEEEEEEEEEDaRKT1_ENKUlDpRKT_E_clIJS6_S9_EEEDaSH_) ;  /* 0xfffab5f000007944 */ /* 0x022fea0003c3ffff */
[----:B-----5:R2:W-:Y:S01]  /*62a50*/  STL.64 [R1+0x1410], R2 ;  /* 0x0014100201007387 */ /* 0x0205e20000100a00 */
[----:B------:R-:W-:-:S03]  /*62a60*/  MOV R4, 0x62a80 ;  /* 0x00062a8000047802 */ /* 0x000fc60000000f00 */
[----:B-12---:R-:W-:Y:S05]  /*62a70*/  CALL.REL.NOINC `($_ZN7cutlass13device_kernelIN5flash19enable_sm80_to_sm89INS1_16FlashAttnBwdSm80INS1_25CollectiveMainloopBwdSm80ILi2ELi2EN4cute5tupleIJNS5_1CILi128EEES8_NS7_ILi64EEEEEENS_10bfloat16_tEfNS_4arch4Sm80ELb1ELb0ELb1ELb1ELb1ELb0ELb0ELb0ELi2ELi4ELi4ELi4ELb0EEENS1_21CollectiveEpilogueBwdISA_SB_SD_Li256ELb1ELb0ELi2EEENS1_25SingleTileBwdLPTSchedulerILb1ELi128ELb1EEEEEEEEEvNT_6ParamsE$_ZZN4cute16flatten_to_tupleINS_5tupleIJNS_1CILi4096EEENS1_IJNS1_IJiiEEENS2_ILi8192EEEEEEEEEEEDaRKT_ENKUlRKT_E_clIS6_EEDaSD_) ;  /* 0xfffab2c000007944 */ /* 0x006fea0003c3ffff */
[----:B-----5:R2:W-:Y:S01]  /*62a80*/  STL.64 [R1+0x1428], R2 ;  /* 0x0014280201007387 */ /* 0x0205e20000100a00 */
[----:B------:R-:W-:-:S03]  /*62a90*/  MOV R4, 0x62ab0 ;  /* 0x00062ab000047802 */ /* 0x000fc60000000f00 */
[----:B-12---:R-:W-:Y:S05]  /*62aa0*/  CALL.REL.NOINC `($_ZN7cutlass13device_kernelIN5flash19enable_sm80_to_sm89INS1_16FlashAttnBwdSm80INS1_25CollectiveMainloopBwdSm80ILi2ELi2EN4cute5tupleIJNS5_1CILi128EEES8_NS7_ILi64EEEEEENS_10bfloat16_tEfNS_4arch4Sm80ELb1ELb0ELb1ELb1ELb1ELb0ELb0ELb0ELi2ELi4ELi4ELi4ELb0EEENS1_21CollectiveEpilogueBwdISA_SB_SD_Li256ELb1ELb0ELi2EEENS1_25SingleTileBwdLPTSchedulerILb1ELi128ELb1EEEEEEEEEvNT_6ParamsE$_ZZN4cute12filter_tupleINS_5tupleIJNS_1CILi4096EEENS1_IJNS1_IJiiEEENS2_ILi8192EEEEEEEEEZNS_16flatten_to_tupleIS7_EEDaRKT_EUlRKT_E_EEDaSB_OT0_ENKUlDpSE_E_clIJNS1_IJS3_EEENS1_IJiiS5_EEEEEEDaSI_) ;  /* 0xfffaa97000007944 */ /* 0x006fea0003c3ffff */
        /* <DEDUP_REMOVED lines=21> */
[----:B--2--5:R-:W-:Y:S05]  /*62c00*/  CALL.REL.NOINC `($_ZN7cutlass13device_kernelIN5flash19enable_sm80_to_sm89INS1_16FlashAttnBwdSm80INS1_25CollectiveMainloopBwdSm80ILi2ELi2EN4cute5tupleIJNS5_1CILi128EEES8_NS7_ILi64EEEEEENS_10bfloat16_tEfNS_4arch4Sm80ELb1ELb0ELb1ELb1ELb1ELb0ELb0ELb0ELi2ELi4ELi4ELi4ELb0EEENS1_21CollectiveEpilogueBwdISA_SB_SD_Li256ELb1ELb0ELi2EEENS1_25SingleTileBwdLPTSchedulerILb1ELi128ELb1EEEEEEEEEvNT_6ParamsE$_ZN4cute3eso3ESOILb1ELb0EJNS_14ComposedLayoutINS_7SwizzleILi3ELi3ELi3EEENS_1CILi0EEENS_6LayoutINS_5tupleIJNS8_IJNS8_IJNS5_ILi4EEENS5_ILi8EEEEEENS8_IJNS5_ILi2EEENS5_ILi1EEEEEEEEENS8_IJNS8_IJSC_SC_EEESB_EEEEEENS8_IJNS8_IJNS8_IJNS5_ILi128EEESD_EEENS8_IJSA_S6_EEEEEENS8_IJNS8_IJNS5_ILi64EEENS5_ILi512EEEEEENS8_IJNS5_ILi16EEENS5_ILi1024EEEEEEEEEEEEEEEENS_10ViewEngineINS_8smem_ptrIPN7cutlass10bfloat16_tEEEEEEEC2ERKSW_RKS13_) ;  /* 0xfffa633000007944 */ /* 0x024fea0003c3ffff */
[----:B-1----:R1:W5:Y:S04]  /*62c10*/  LD.E R3, [R10.64+0xc] ;  /* 0x00000c040a037980 */ /* 0x002368000c101900 */
[----:B------:R1:W5:Y:S01]  /*62c20*/  LDL.64 R88, [R1+0x1428] ;  /* 0x0014280001587983 */ /* 0x0003620000100a00 */
[----:B------:R-:W-:Y:S02]  /*62c30*/  MOV R2, R60 ;  /* 0x0000003c00027202 */ /* 0x000fe40000000f00 */
        /* <DEDUP_REMOVED lines=32> */
[----:B--2--5:R-:W-:Y:S05]  /*62e40*/  CALL.REL.NOINC `($_ZN7cutlass13device_kernelIN5flash19enable_sm80_to_sm89INS1_16FlashAttnBwdSm80INS1_25CollectiveMainloopBwdSm80ILi2ELi2EN4cute5tupleIJNS5_1CILi128EEES8_NS7_ILi64EEEEEENS_10bfloat16_tEfNS_4arch4Sm80ELb1ELb0ELb1ELb1ELb1ELb0ELb0ELb0ELi2ELi4ELi4ELi4ELb0EEENS1_21CollectiveEpilogueBwdISA_SB_SD_Li256ELb1ELb0ELi2EEENS1_25SingleTileBwdLPTSchedulerILb1ELi128ELb1EEEEEEEEEvNT_6ParamsE$_ZZN4cute13to_mixed_bitsINS_5tupleIJNS1_IJNS_1CILi4EEENS2_ILi8EEEEEENS2_ILi2EEENS2_ILi1EEEEEENS1_IJNS1_IJNS2_ILi128EEENS2_ILi0EEEEEES4_SA_EEENS1_IJNS1_IJiiEEEiSA_EEEEEDaRKT_RKT0_RKT1_ENKUlRKT_RKT0_RKT1_E_clIS5_SB_SD_EEDaSQ_ST_SW_) ;  /* 0xfffaa8f000007944 */ /* 0x024fea0003c3ffff */
[----:B------:R-:W-:Y:S02]  /*62e50*/  MOV R6, 0x62e70 ;  /* 0x00062e7000067802 */ /* 0x000fe40000000f00 */
[----:B------:R-:W-:Y:S05]  /*62e60*/  CALL.REL.NOINC `($_ZN7cutlass13device_kernelIN5flash19enable_sm80_to_sm89INS1_16FlashAttnBwdSm80INS1_25CollectiveMainloopBwdSm80ILi2ELi2EN4cute5tupleIJNS5_1CILi128EEES8_NS7_ILi64EEEEEENS_10bfloat16_tEfNS_4arch4Sm80ELb1ELb0ELb1ELb1ELb1ELb0ELb0ELb0ELi2ELi4ELi4ELi4ELb0EEENS1_21CollectiveEpilogueBwdISA_SB_SD_Li256ELb1ELb0ELi2EEENS1_25SingleTileBwdLPTSchedulerILb1ELi128ELb1EEEEEEEEEvNT_6ParamsE$_ZZN4cute13to_mixed_bitsINS_5tupleIJNS1_IJNS_1CILi4EEENS2_ILi8EEEEEENS2_ILi2EEENS2_ILi1EEEEEENS1_IJNS1_IJNS2_ILi128EEENS2_ILi0EEEEEES4_SA_EEENS1_IJNS1_IJiiEEEiSA_EEEEEDaRKT_RKT0_RKT1_ENKUlRKT_RKT0_RKT1_E_clIS6_S4_iEEDaSQ_ST_SW_) ;  /* 0xfffaa95000007944 */ /* 0x000fea0003c3ffff */
[----:B------:R-:W-:Y:S02]  /*62e70*/  MOV R5, R2 ;  /* 0x0000000200057202 */ /* 0x000fe40000000f00 */
[----:B------:R-:W-:Y:S02]  /*62e80*/  MOV R2, 0x62ea0 ;  /* 0x00062ea000027802 */ /* 0x000fe40000000f00 */
[----:B------:R-:W-:Y:S05]  /*62e90*/  CALL.REL.NOINC `($_ZN7cutlass13device_kernelIN5flash19enable_sm80_to_sm89INS1_16FlashAttnBwdSm80INS1_25CollectiveMainloopBwdSm80ILi2ELi2EN4cute5tupleIJNS5_1CILi128EEES8_NS7_ILi64EEEEEENS_10bfloat16_tEfNS_4arch4Sm80ELb1ELb0ELb1ELb1ELb1ELb0ELb0ELb0ELi2ELi4ELi4ELi4ELb0EEENS1_21CollectiveEpilogueBwdISA_SB_SD_Li256ELb1ELb0ELi2EEENS1_25SingleTileBwdLPTSchedulerILb1ELi128ELb1EEEEEEEEEvNT_6ParamsE$_ZZN4cute13to_mixed_bitsINS_5tupleIJNS1_IJNS_1CILi4EEENS2_ILi8EEEEEENS2_ILi2EEENS2_ILi1EEEEEENS1_IJNS1_IJNS2_ILi128EEENS2_ILi0EEEEEES4_SA_EEENS1_IJNS1_IJiiEEEiSA_EEEEEDaRKT_RKT0_RKT1_ENKUlDpRKT_E_clIJNS_9MixedBitsILj0ELj384EEENSU_ILj0ELj8EEENS2_ILj0EEEEEEDaSR_) ;  /* 0xfffaa86000007944 */ /* 0x000fea0003c3ffff */
        /* <DEDUP_REMOVED lines=11> */
[----:B-1----:R-:W-:Y:S05]  /*62f50*/  CALL.REL.NOINC `($_ZN7cutlass13device_kernelIN5flash19enable_sm80_to_sm89INS1_16FlashAttnBwdSm80INS1_25CollectiveMainloopBwdSm80ILi2ELi2EN4cute5tupleIJNS5_1CILi128EEES8_NS7_ILi64EEEEEENS_10bfloat16_tEfNS_4arch4Sm80ELb1ELb0ELb1ELb1ELb1ELb0ELb0ELb0ELi2ELi4ELi4ELi4ELb0EEENS1_21CollectiveEpilogueBwdISA_SB_SD_Li256ELb1ELb0ELi2EEENS1_25SingleTileBwdLPTSchedulerILb1ELi128ELb1EEEEEEEEEvNT_6ParamsE$_ZN4cute3eso3ESOILb1ELb0EJNS_1CILi8EEEiiEEC2ERKS3_RKiS8_) ;  /* 0xfffa6ad000007944 */ /* 0x002fea0003c3ffff */
[----:B-1----:R1:W5:Y:S01]  /*62f60*/  LDL.64 R2, [R1+0x1428] ;  /* 0x0014280001027983 */ /* 0x0023620000100a00 */
[----:B------:R-:W-:Y:S01]  /*62f70*/  IMAD.MOV.U32 R5, RZ, RZ, 0x48 ;  /* 0x00000048ff057424 */ /* 0x000fe200078e00ff */
[----:B------:R-:W-:Y:S02]  /*62f80*/  LOP3.LUT P0, RZ, R11, 0x8, RZ, 0xc0, !PT ;  /* 0x000000080bff7812 */ /* 0x000fe4000780c0ff */
[----:B------:R-:W-:Y:S02]  /*62f90*/  MOV R6, 0x62fc0 ;  /* 0x00062fc000067802 */ /* 0x000fe40000000f00 */
[----:B------:R-:W-:-:S04]  /*62fa0*/  SEL R5, R5, 0x38, !P0 ;  /* 0x0000003805057807 */ /* 0x000fc80004000000 */
[----:B-1---5:R-:W-:Y:S05]  /*62fb0*/  CALL.REL.NOINC `($_ZN7cutlass13device_kernelIN5flash19enable_sm80_to_sm89INS1_16FlashAttnBwdSm80INS1_25CollectiveMainloopBwdSm80ILi2ELi2EN4cute5tupleIJNS5_1CILi128EEES8_NS7_ILi64EEEEEENS_10bfloat16_tEfNS_4arch4Sm80ELb1ELb0ELb1ELb1ELb1ELb0ELb0ELb0ELi2ELi4ELi4ELi4ELb0EEENS1_21CollectiveEpilogueBwdISA_SB_SD_Li256ELb1ELb0ELi2EEENS1_25SingleTileBwdLPTSchedulerILb1ELi128ELb1EEEEEEEEEvNT_6ParamsE$_ZN4cute3eso3ESOILb0ELb1EJiNS_1CILi144EEENS2_ILi288EEEEEC2ERKiRKS3_RKS4_) ;  /* 0xfffa5c4000007944 */ /* 0x022fea0003c3ffff */
[----:B-1----:R-:W2:Y:S01]  /*62fc0*/  LDL R4, [R1+0x1428] ;  /* 0x0014280001047983 */ /* 0x002ea20000100800 */
[----:B------:R-:W-:-:S03]  /*62fd0*/  MOV R6, 0x63000 ;  /* 0x0006300000067802 */ /* 0x000fc60000000f00 */
[----:B--2---:R1:W-:Y:S04]  /*62fe0*/  STL [R1+0x1470], R4 ;  /* 0x0014700401007387 */ /* 0x0043e80000100800 */
[----:B-1----:R-:W-:Y:S05]  /*62ff0*/  CALL.REL.NOINC `($_ZN7cutlass13device_kernelIN5flash19enable_sm80_to_sm89INS1_16FlashAttnBwdSm80INS1_25CollectiveMainloopBwdSm80ILi2ELi2EN4cute5tupleIJNS5_1CILi128EEES8_NS7_ILi64EEEEEENS_10bfloat16_tEfNS_4arch4Sm80ELb1ELb0ELb1ELb1ELb1ELb0ELb0ELb0ELi2ELi4ELi4ELi4ELb0EEENS1_21CollectiveEpilogueBwdISA_SB_SD_Li256ELb1ELb0ELi2EEENS1_25SingleTileBwdLPTSchedulerILb1ELi128ELb1EEEEEEEEEvNT_6ParamsE$_ZN4cute3eso3ESOILb1ELb0EJNS_1CILi1EEENS_5tupleIJNS2_ILi8EEEiiEEENS2_ILi64EEENS4_IJiNS2_ILi144EEENS2_ILi288EEEEEENS2_ILi512EEEEEC2ERKS3_RKS6_RKS7_RKSA_RKSB_) ;  /* 0xfffa64e000007944 */ /* 0x002fea0003c3ffff */
[----:B-1----:R1:W5:Y:S04]  /*63000*/  LDL R5, [R1+0x1430] ;  /* 0x0014300001057983 */ /* 0x0023680000100800 */
[----:B------:R1:W5:Y:S01]  /*63010*/  LDL.64 R2, [R1+0x1428] ;  /* 0x0014280001027983 */ /* 0x0003620000100a00 */
[----:B------:R-:W-:-:S03]  /*63020*/  MOV R6, 0x63040 ;  /* 0x0006304000067802 */ /* 0x000fc60000000f00 */
[----:B-1---5:R-:W-:Y:S05]  /*63030*/  CALL.REL.NOINC `($_ZN7cutlass13device_kernelIN5flash19enable_sm80_to_sm89INS1_16FlashAttnBwdSm80INS1_25CollectiveMainloopBwdSm80ILi2ELi2EN4cute5tupleIJNS5_1CILi128EEES8_NS7_ILi64EEEEEENS_10bfloat16_tEfNS_4arch4Sm80ELb1ELb0ELb1ELb1ELb1ELb0ELb0ELb0ELi2ELi4ELi4ELi4ELb0EEENS1_21CollectiveEpilogueBwdISA_SB_SD_Li256ELb1ELb0ELi2EEENS1_25SingleTileBwdLPTSchedulerILb1ELi128ELb1EEEEEEEEEvNT_6ParamsE$_ZN4cute5tupleIJNS0_IJNS_1CILi8EEENS0_IJNS1_ILi2EEES3_S3_EEENS1_ILi1EEES4_S5_EEENS0_IJS5_NS0_IJS2_iiEEENS1_ILi64EEENS0_IJiNS1_ILi144EEENS1_ILi288EEEEEENS1_ILi512EEEEEEEEC2ERKS6_RKSD_) ;  /* 0xfffa960000007944 */ /* 0x022fea0003c3ffff */
[----:B------:R1:W5:Y:S04]  /*63040*/  LDL R6, [R1+0x1430] ;  /* 0x0014300001067983 */ /* 0x0003680000100800 */
[----:B------:R1:W5:Y:S01]  /*63050*/  LDL.64 R2, [R1+0x1428] ;  /* 0x0014280001027983 */ /* 0x0003620000100a00 */
[----:B------:R-:W-:-:S03]  /*63060*/  MOV R4, 0x63080 ;  /* 0x0006308000047802 */ /* 0x000fc60000000f00 */
[----:B-1---5:R-:W-:Y:S05]  /*63070*/  CALL.REL.NOINC `($_ZN7cutlass13device_kernelIN5flash19enable_sm80_to_sm89INS1_16FlashAttnBwdSm80INS1_25CollectiveMainloopBwdSm80ILi2ELi2EN4cute5tupleIJNS5_1CILi128EEES8_NS7_ILi64EEEEEENS_10bfloat16_tEfNS_4arch4Sm80ELb1ELb0ELb1ELb1ELb1ELb0ELb0ELb0ELi2ELi4ELi4ELi4ELb0EEENS1_21CollectiveEpilogueBwdISA_SB_SD_Li256ELb1ELb0ELi2EEENS1_25SingleTileBwdLPTSchedulerILb1ELi128ELb1EEEEEEEEEvNT_6ParamsE$_ZZN4cute7flattenINS_5tupleIJNS_1CILi1EEENS1_IJNS2_ILi8EEEiiEEENS2_ILi64EEENS1_IJiNS2_ILi144EEENS2_ILi288EEEEEENS2_ILi512EEEEEEEEDaRKT_ENKUlRKT_E_clIS5_EEDaSH_) ;  /* 0xfffad91000007944 */ /* 0x022fea0003c3ffff */
[----:B------:R1:W-:Y:S01]  /*63080*/  STL.64 [R1+0x1428], R2 ;  /* 0x0014280201007387 */ /* 0x0003e20000100a00 */
[----:B------:R-:W-:-:S02]  /*63090*/  MOV R5, R6 ;  /* 0x0000000600057202 */ /* 0x000fc40000000f00 */
[----:B------:R-:W-:Y:S02]  /*630a0*/  MOV R4, 0x630c0 ;  /* 0x000630c000047802 */ /* 0x000fe40000000f00 */
[----:B-1----:R-:W-:Y:S05]  /*630b0*/  CALL.REL.NOINC `($_ZN7cutlass13device_kernelIN5flash19enable_sm80_to_sm89INS1_16FlashAttnBwdSm80INS1_25CollectiveMainloopBwdSm80ILi2ELi2EN4cute5tupleIJNS5_1CILi128EEES8_NS7_ILi64EEEEEENS_10bfloat16_tEfNS_4arch4Sm80ELb1ELb0ELb1ELb1ELb1ELb0ELb0ELb0ELi2ELi4ELi4ELi4ELb0EEENS1_21CollectiveEpilogueBwdISA_SB_SD_Li256ELb1ELb0ELi2EEENS1_25SingleTileBwdLPTSchedulerILb1ELi128ELb1EEEEEEEEEvNT_6ParamsE$_ZZN4cute7flattenINS_5tupleIJNS_1CILi1EEENS1_IJNS2_ILi8EEEiiEEENS2_ILi64EEENS1_IJiNS2_ILi144EEENS2_ILi288EEEEEENS2_ILi512EEEEEEEEDaRKT_ENKUlRKT_E_clIS9_EEDaSH_) ;  /* 0xfffad8f000007944 */ /* 0x002fea0003c3ffff */
[----:B------:R1:W-:Y:S01]  /*630c0*/  STL [R1+0x1410], R2 ;  /* 0x0014100201007387 */ /* 0x0003e20000100800 */
[----:B------:R-:W-:-:S03]  /*630d0*/  MOV R4, 0x630f0 ;  /* 0x000630f000047802 */ /* 0x000fc60000000f00 */
[----:B-1----:R-:W-:Y:S05]  /*630e0*/  CALL.REL.NOINC `($_ZN7cutlass13device_kernelIN5flash19enable_sm80_to_sm89INS1_16FlashAttnBwdSm80INS1_25CollectiveMainloopBwdSm80ILi2ELi2EN4cute5tupleIJNS5_1CILi128EEES8_NS7_ILi64EEEEEENS_10bfloat16_tEfNS_4arch4Sm80ELb1ELb0ELb1ELb1ELb1ELb0ELb0ELb0ELi2ELi4ELi4ELi4ELb0EEENS1_21CollectiveEpilogueBwdISA_SB_SD_Li256ELb1ELb0ELi2EEENS1_25SingleTileBwdLPTSchedulerILb1ELi128ELb1EEEEEEEEEvNT_6ParamsE$_ZZN4cute12filter_tupleINS_5tupleIJNS_1CILi1EEENS1_IJNS2_ILi8EEEiiEEENS2_ILi64EEENS1_IJiNS2_ILi144EEENS2_ILi288EEEEEENS2_ILi512EEEEEEZNS_7flattenISB_EEDaRKT_EUlRKT_E_EEDaSF_OT0_ENKUlDpSI_E_clIJNS1_IJS3_EEES5_NS1_IJS6_EEES9_NS1_IJSA_EEEEEEDaSM_) ;  /* 0xfffaa1a000007944 */ /* 0x002fea0003c3ffff */
[----:B------:R-:W-:Y:S02]  /*630f0*/  MOV R6, 0x63110 ;  /* 0x0006311000067802 */ /* 0x000fe40000000f00 */
[----:B--2--5:R-:W-:Y:S05]  /*63100*/  CALL.REL.NOINC `($_ZN7cutlass13device_kernelIN5flash19enable_sm80_to_sm89INS1_16FlashAttnBwdSm80INS1_25CollectiveMainloopBwdSm80ILi2ELi2EN4cute5tupleIJNS5_1CILi128EEES8_NS7_ILi64EEEEEENS_10bfloat16_tEfNS_4arch4Sm80ELb1ELb0ELb1ELb1ELb1ELb0ELb0ELb0ELi2ELi4ELi4ELi4ELb0EEENS1_21CollectiveEpilogueBwdISA_SB_SD_Li256ELb1ELb0ELi2EEENS1_25SingleTileBwdLPTSchedulerILb1ELi128ELb1EEEEEEEEEvNT_6ParamsE$_ZN4cute3eso3ESOILb0ELb1EJiNS_1CILi144EEENS2_ILi512EEEEEC2ERKiRKS3_RKS4_) ;  /* 0xfffa5b4000007944 */ /* 0x024fea0003c3ffff */
[----:B------:R-:W2:Y:S01]  /*63110*/  LDL R6, [R1+0x1428] ;  /* 0x0014280001067983 */ /* 0x000ea20000100800 */
[----:B-1----:R-:W-:Y:S02]  /*63120*/  MOV R4, R12 ;  /* 0x0000000c00047202 */ /* 0x002fe40000000f00 */
[----:B------:R-:W-:Y:S01]  /*63130*/  MOV R8, 0x63160 ;  /* 0x0006316000087802 */ /* 0x000fe20000000f00 */
[----:B--2---:R1:W-:Y:S04]  /*63140*/  STL [R1+0x145c], R6 ;  /* 0x00145c0601007387 */ /* 0x0043e80000100800 */
[----:B-1----:R-:W-:Y:S05]  /*63150*/  CALL.REL.NOINC `($_ZN7cutlass13device_kernelIN5flash19enable_sm80_to_sm89INS1_16FlashAttnBwdSm80INS1_25CollectiveMainloopBwdSm80ILi2ELi2EN4cute5tupleIJNS5_1CILi128EEES8_NS7_ILi64EEEEEENS_10bfloat16_tEfNS_4arch4Sm80ELb1ELb0ELb1ELb1ELb1ELb0ELb0ELb0ELi2ELi4ELi4ELi4ELb0EEENS1_21CollectiveEpilogueBwdISA_SB_SD_Li256ELb1ELb0ELi2EEENS1_25SingleTileBwdLPTSchedulerILb1ELi128ELb1EEEEEEEEEvNT_6ParamsE$_ZN4cute3eso3ESOILb0ELb0EJiiNS_1CILi144EEENS2_ILi512EEEEEC2ERKiS7_RKS3_RKS4_) ;  /* 0xfffa53d000007944 */ /* 0x002fea0003c3ffff */
[----:B-1----:R-:W2:Y:S01]  /*63160*/  LDL.64 R4, [R1+0x1428] ;  /* 0x0014280001047983 */ /* 0x002ea20000100a00 */
[----:B------:R-:W-:Y:S01]  /*63170*/  IMAD.MOV.U32 R3, RZ, RZ, R7 ;  /* 0x000000ffff037224 */ /* 0x000fe200078e0007 */
[----:B------:R-:W-:Y:S02]  /*63180*/  IADD3 R8, R58, 0xd8, RZ ;  /* 0x000000d83a087810 */ /* 0x000fe40007ffe0ff */
[----:B------:R-:W-:Y:S01]  /*63190*/  MOV R6, 0x631d0 ;  /* 0x000631d000067802 */ /* 0x000fe20000000f00 */
[----:B--2---:R1:W-:Y:S04]  /*631a0*/  STL [R1+0x1454], R4 ;  /* 0x0014540401007387 */ /* 0x0043e80000100800 */
[----:B------:R1:W-:Y:S02]  /*631b0*/  STL [R1+0x1458], R5 ;  /* 0x0014580501007387 */ /* 0x0003e40000100800 */
[----:B-1----:R-:W-:Y:S05]  /*631c0*/  CALL.REL.NOINC `($_ZN7cutlass13device_kernelIN5flash19enable_sm80_to_sm89INS1_16FlashAttnBwdSm80INS1_25CollectiveMainloopBwdSm80ILi2ELi2EN4cute5tupleIJNS5_1CILi128EEES8_NS7_ILi64EEEEEENS_10bfloat16_tEfNS_4arch4Sm80ELb1ELb0ELb1ELb1ELb1ELb0ELb0ELb0ELi2ELi4ELi4ELi4ELb0EEENS1_21CollectiveEpilogueBwdISA_SB_SD_Li256ELb1ELb0ELi2EEENS1_25SingleTileBwdLPTSchedulerILb1ELi128ELb1EEEEEEEEEvNT_6ParamsE$_ZN4cute3eso3ESOILb0ELb0EJiiiNS_1CILi144EEENS2_ILi512EEEEEC2ERKiS7_S7_RKS3_RKS4_) ;  /* 0xfffa561000007944 */ /* 0x002fea0003c3ffff */
[----:B-1----:R-:W2:Y:S04]  /*631d0*/  LDL.64 R2, [R1+0x1410] ;  /* 0x0014100001027983 */ /* 0x002ea80000100a00 */
[----:B------:R-:W3:Y:S01]  /*631e0*/  LDL R6, [R1+0x1418] ;  /* 0x0014180001067983 */ /* 0x000ee20000100800 */
[----:B------:R-:W-:-:S03]  /*631f0*/  MOV R4, 0x63230 ;  /* 0x0006323000047802 */ /* 0x000fc60000000f00 */
[----:B--2---:R1:W-:Y:S04]  /*63200*/  STL.64 [R1+0x1428], R2 ;  /* 0x0014280201007387 */ /* 0x0043e80000100a00 */
[----:B---3--:R1:W-:Y:S02]  /*63210*/  STL [R1+0x1430], R6 ;  /* 0x0014300601007387 */ /* 0x0083e40000100800 */
[----:B-1----:R-:W-:Y:S05]  /*63220*/  CALL.REL.NOINC `($_ZN7cutlass13device_kernelIN5flash19enable_sm80_to_sm89INS1_16FlashAttnBwdSm80INS1_25CollectiveMainloopBwdSm80ILi2ELi2EN4cute5tupleIJNS5_1CILi128EEES8_NS7_ILi64EEEEEENS_10bfloat16_tEfNS_4arch4Sm80ELb1ELb0ELb1ELb1ELb1ELb0ELb0ELb0ELi2ELi4ELi4ELi4ELb0EEENS1_21CollectiveEpilogueBwdISA_SB_SD_Li256ELb1ELb0ELi2EEENS1_25SingleTileBwdLPTSchedulerILb1ELi128ELb1EEEEEEEEEvNT_6ParamsE$_ZN4cute3eso3ESOILb1ELb0EJNS_1CILi8EEEiiiNS2_ILi144EEENS2_ILi512EEEEEC2ERKS3_RKiSA_SA_RKS4_RKS5_) ;  /* 0xfffa687000007944 */ /* 0x002fea0003c3ffff */
[----:B-1----:R-:W2:Y:S04]  /*63230*/  LDL.64 R2, [R1+0x1448] ;  /* 0x0014480001027983 */ /* 0x002ea80000100a00 */
[----:B------:R-:W3:Y:S01]  /*63240*/  LDL R10, [R1+0x1450] ;  /* 0x00145000010a7983 */ /* 0x000ee20000100800 */
[C---:B------:R-:W-:Y:S02]  /*63250*/  IADD3 R8, R58.reuse, 0x94, RZ ;  /* 0x000000943a087810 */ /* 0x040fe40007ffe0ff */
[----:B------:R-:W-:-:S02]  /*63260*/  IADD3 R6, R58, 0x98, RZ ;  /* 0x000000983a067810 */ /* 0x000fc40007ffe0ff */
[----:B------:R-:W-:Y:S01]  /*63270*/  MOV R4, 0x632b0 ;  /* 0x000632b000047802 */ /* 0x000fe20000000f00 */
[----:B--2---:R1:W-:Y:S04]  /*63280*/  STL.64 [R1+0x1410], R2 ;  /* 0x0014100201007387 */ /* 0x0043e80000100a00 */
[----:B---3--:R1:W-:Y:S02]  /*63290*/  STL [R1+0x1418], R10 ;  /* 0x0014180a01007387 */ /* 0x0083e40000100800 */
[----:B-1----:R-:W-:Y:S05]  /*632a0*/  CALL.REL.NOINC `($_ZN7cutlass13device_kernelIN5flash19enable_sm80_to_sm89INS1_16FlashAttnBwdSm80INS1_25CollectiveMainloopBwdSm80ILi2ELi2EN4cute5tupleIJNS5_1CILi128EEES8_NS7_ILi64EEEEEENS_10bfloat16_tEfNS_4arch4Sm80ELb1ELb0ELb1ELb1ELb1ELb0ELb0ELb0ELi2ELi4ELi4ELi4ELb0EEENS1_21CollectiveEpilogueBwdISA_SB_SD_Li256ELb1ELb0ELi2EEENS1_25SingleTileBwdLPTSchedulerILb1ELi128ELb1EEEEEEEEEvNT_6ParamsE$_ZN4cute3eso3ESOILb1ELb0EJNS_1CILi1EEEiiiNS2_ILi144EEENS2_ILi512EEEEEC2ERKS3_RKiSA_SA_RKS4_RKS5_) ;  /* 0xfffa637000007944 */ /* 0x002fea0003c3ffff */
[----:B-1----:R1:W5:Y:S04]  /*632b0*/  LDL R5, [R1+0x1450] ;  /* 0x0014500001057983 */ /* 0x0023680000100800 */
[----:B------:R1:W5:Y:S01]  /*632c0*/  LDL.64 R2, [R1+0x1448] ;  /* 0x0014480001027983 */ /* 0x0003620000100a00 */
[----:B------:R-:W-:-:S03]  /*632d0*/  MOV R6, 0x632f0 ;  /* 0x000632f000067802 */ /* 0x000fc60000000f00 */
[----:B-1---5:R-:W-:Y:S05]  /*632e0*/  CALL.REL.NOINC `($_ZN7cutlass13device_kernelIN5flash19enable_sm80_to_sm89INS1_16FlashAttnBwdSm80INS1_25CollectiveMainloopBwdSm80ILi2ELi2EN4cute5tupleIJNS5_1CILi128EEES8_NS7_ILi64EEEEEENS_10bfloat16_tEfNS_4arch4Sm80ELb1ELb0ELb1ELb1ELb1ELb0ELb0ELb0ELi2ELi4ELi4ELi4ELb0EEENS1_21CollectiveEpilogueBwdISA_SB_SD_Li256ELb1ELb0ELi2EEENS1_25SingleTileBwdLPTSchedulerILb1ELi128ELb1EEEEEEEEEvNT_6ParamsE$_ZN4cute5tupleIJNS0_IJNS_1CILi16EEENS1_ILi2EEES3_S3_NS1_ILi4EEES3_EEENS0_IJNS1_ILi1EEEiiiNS1_ILi144EEENS1_ILi512EEEEEEEEC2ERKS5_RKS9_) ;  /* 0xfffa905000007944 */ /* 0x022fea0003c3ffff */
        /* <DEDUP_REMOVED lines=10> */
[----:B-1----:R-:W-:Y:S05]  /*63390*/  CALL.REL.NOINC `($_ZN7cutlass13device_kernelIN5flash19enable_sm80_to_sm89INS1_16FlashAttnBwdSm80INS1_25CollectiveMainloopBwdSm80ILi2ELi2EN4cute5tupleIJNS5_1CILi128EEES8_NS7_ILi64EEEEEENS_10bfloat16_tEfNS_4arch4Sm80ELb1ELb0ELb1ELb1ELb1ELb0ELb0ELb0ELi2ELi4ELi4ELi4ELb0EEENS1_21CollectiveEpilogueBwdISA_SB_SD_Li256ELb1ELb0ELi2EEENS1_25SingleTileBwdLPTSchedulerILb1ELi128ELb1EEEEEEEEEvNT_6ParamsE$_ZZN4cute6detail16composition_implINS_5tupleIJNS_1CILi16EEENS3_ILi2EEES5_S5_NS3_ILi4EEES5_EEENS2_IJNS3_ILi1EEEiiiNS3_ILi144EEENS3_ILi512EEEEEENS2_IJNS2_IJS5_S5_EEES6_NS3_ILi8EEEEEENS2_IJNS2_IJNS3_ILi64EEESA_EEES4_NS3_ILi1024EEEEEEEEDaRKT_RKT0_RKT1_RKT2_ENKUlRKT_RKT0_E_clISC_SG_EEDaSX_S10_) ;  /* 0xfffab48000007944 */ /* 0x002fea0003c3ffff */
[----:B------:R-:W-:Y:S01]  /*633a0*/  IMAD.MOV.U32 R5, RZ, RZ, R16 ;  /* 0x000000ffff057224 */ /* 0x000fe200078e0010 */
[----:B------:R-:W-:Y:S01]  /*633b0*/  MOV R3, R14 ;  /* 0x0000000e00037202 */ /* 0x000fe20000000f00 */
[----:B------:R-:W-:Y:S01]  /*633c0*/  IMAD.MOV.U32 R2, RZ, RZ, R15 ;  /* 0x000000ffff027224 */ /* 0x000fe200078e000f */
[----:B------:R-:W-:Y:S02]  /*633d0*/  MOV R16, 0x633f0 ;  /* 0x000633f000107802 */ /* 0x000fe40000000f00 */
[----:B-1---5:R-:W-:Y:S05]  /*633e0*/  CALL.REL.NOINC `($_ZN7cutlass13device_kernelIN5flash19enable_sm80_to_sm89INS1_16FlashAttnBwdSm80INS1_25CollectiveMainloopBwdSm80ILi2ELi2EN4cute5tupleIJNS5_1CILi128EEES8_NS7_ILi64EEEEEENS_10bfloat16_tEfNS_4arch4Sm80ELb1ELb0ELb1ELb1ELb1ELb0ELb0ELb0ELi2ELi4ELi4ELi4ELb0EEENS1_21CollectiveEpilogueBwdISA_SB_SD_Li256ELb1ELb0ELi2EEENS1_25SingleTileBwdLPTSchedulerILb1ELi128ELb1EEEEEEEEEvNT_6ParamsE$_ZZN4cute6detail16composition_implINS_5tupleIJNS_1CILi16EEENS3_ILi2EEES5_S5_NS3_ILi4EEES5_EEENS2_IJNS3_ILi1EEEiiiNS3_ILi144EEENS3_ILi512EEEEEENS2_IJNS2_IJS5_S5_EEES6_NS3_ILi8EEEEEENS2_IJNS2_IJNS3_ILi64EEESA_EEES4_NS3_ILi1024EEEEEEEEDaRKT_RKT0_RKT1_RKT2_ENKUlRKT_RKT0_E_clIS6_S4_EEDaSX_S10_) ;  /* 0xfffab1b000007944 */ /* 0x022fea0003c3ffff */
[----:B-----5:R2:W-:Y:S01]  /*633f0*/  STL.64 [R1+0x1410], R2 ;  /* 0x0014100201007387 */ /* 0x0205e20000100a00 */
[----:B------:R-:W-:-:S03]  /*63400*/  MOV R4, 0x63420 ;  /* 0x0006342000047802 */ /* 0x000fc60000000f00 */
[----:B-12---:R-:W-:Y:S05]  /*63410*/  CALL.REL.NOINC `($_ZN7cutlass13device_kernelIN5flash19enable_sm80_to_sm89INS1_16FlashAttnBwdSm80INS1_25CollectiveMainloopBwdSm80ILi2ELi2EN4cute5tupleIJNS5_1CILi128EEES8_NS7_ILi64EEEEEENS_10bfloat16_tEfNS_4arch4Sm80ELb1ELb0ELb1ELb1ELb1ELb0ELb0ELb0ELi2ELi4ELi4ELi4ELb0EEENS1_21CollectiveEpilogueBwdISA_SB_SD_Li256ELb1ELb0ELi2EEENS1_25SingleTileBwdLPTSchedulerILb1ELi128ELb1EEEEEEEEEvNT_6ParamsE$_ZN4cute3eso3ESOILb0ELb0EJNS_5tupleIJiNS_1CILi512EEEEEENS2_IJiiEEENS3_ILi1024EEEEEC2ERKS5_RKS6_RKS7_) ;  /* 0xfffa43b000007944 */ /* 0x006fea0003c3ffff */
[----:B------:R2:W5:Y:S04]  /*63420*/  LDL R5, [R1+0x1430] ;  /* 0x0014300001057983 */ /* 0x0005680000100800 */
[----:B-1----:R2:W5:Y:S01]  /*63430*/  LDL.64 R2, [R1+0x1428] ;  /* 0x0014280001027983 */ /* 0x0025620000100a00 */
[----:B------:R-:W-:-:S03]  /*63440*/  MOV R6, 0x63460 ;  /* 0x0006346000067802 */ /* 0x000fc60000000f00 */
[----:B--2--5:R-:W-:Y:S05]  /*63450*/  CALL.REL.NOINC `($_ZN7cutlass13device_kernelIN5flash19enable_sm80_to_sm89INS1_16FlashAttnBwdSm80INS1_25CollectiveMainloopBwdSm80ILi2ELi2EN4cute5tupleIJNS5_1CILi128EEES8_NS7_ILi64EEEEEENS_10bfloat16_tEfNS_4arch4Sm80ELb1ELb0ELb1ELb1ELb1ELb0ELb0ELb0ELi2ELi4ELi4ELi4ELb0EEENS1_21CollectiveEpilogueBwdISA_SB_SD_Li256ELb1ELb0ELi2EEENS1_25SingleTileBwdLPTSchedulerILb1ELi128ELb1EEEEEEEEEvNT_6ParamsE$_ZN4cute5tupleIJNS0_IJNS0_IJNS_1CILi2EEES2_EEES3_NS1_ILi8EEEEEENS0_IJNS0_IJiNS1_ILi512EEEEEENS0_IJiiEEENS1_ILi1024EEEEEEEEC2ERKS5_RKSA_) ;  /* 0xfffa8ca000007944 */ /* 0x024fea0003c3ffff */
[----:B------:R1:W5:Y:S04]  /*63460*/  LDL R4, [R1+0x1430] ;  /* 0x0014300001047983 */ /* 0x0003680000100800 */
[----:B------:R1:W5:Y:S01]  /*63470*/  LDL.64 R2, [R1+0x1428] ;  /* 0x0014280001027983 */ /* 0x0003620000100a00 */
[----:B------:R-:W-:-:S04]  /*63480*/  LOP3.LUT R6, R11, 0x180, RZ, 0xc0, !PT ;  /* 0x000001800b067812 */ /* 0x000fc800078ec0ff */
[----:B------:R-:W-:-:S04]  /*63490*/  LEA.HI R6, R6, R71, RZ, 0x1d ;  /* 0x0000004706067211 */ /* 0x000fc800078fe8ff */
[----:B------:R-:W-:Y:S02]  /*634a0*/  LEA.HI.SX32 R8, R13, R6, 0x1e ;  /* 0x000000060d087211 */ /* 0x000fe400078ff2ff */
[----:B------:R-:W-:-:S03]  /*634b0*/  MOV R6, 0x634e0 ;  /* 0x000634e000067802 */ /* 0x000fc60000000f00 */
[----:B------:R1:W-:Y:S04]  /*634c0*/  STL [R1+0x1420], R8 ;  /* 0x0014200801007387 */ /* 0x0003e80000100800 */
        /* <DEDUP_REMOVED lines=8> */
[----:B------:R-:W-:Y:S02]  /*63550*/  MOV R16, R12 ;  /* 0x0000000c00107202 */ /* 0x000fe40000000f00 */
        /* <DEDUP_REMOVED lines=10> */
[----:B------:R-:W-:-:S03]  /*63600*/  MOV R4, 0x63620 ;  /* 0x0006362000047802 */ /* 0x000fc60000000f00 */
        /* <DEDUP_REMOVED lines=24> */
[----:B-12--5:R-:W-:Y:S05]  /*63790*/  CALL.REL.NOINC `($_ZN7cutlass13device_kernelIN5flash19enable_sm80_to_sm89INS1_16FlashAttnBwdSm80INS1_25CollectiveMainloopBwdSm80ILi2ELi2EN4cute5tupleIJNS5_1CILi128EEES8_NS7_ILi64EEEEEENS_10bfloat16_tEfNS_4arch4Sm80ELb1ELb0ELb1ELb1ELb1ELb0ELb0ELb0ELi2ELi4ELi4ELi4ELb0EEENS1_21CollectiveEpilogueBwdISA_SB_SD_Li256ELb1ELb0ELi2EEENS1_25SingleTileBwdLPTSchedulerILb1ELi128ELb1EEEEEEEEEvNT_6ParamsE$_ZN4cute3eso3ESOILb1ELb0EJNS_6LayoutINS_5tupleIJNS3_IJNS_1CILi8EEENS4_ILi1EEEEEENS4_ILi2EEENS3_IJNS4_ILi4EEES8_EEEEEENS3_IJNS3_IJS6_NS4_ILi0EEEEEES5_NS3_IJNS4_ILi32EEENS4_ILi16EEEEEEEEEEENS_10ViewEngineIPN7cutlass10bfloat16_tEEEEEC2ERKSI_RKSN_) ;  /* 0xfffa83f000007944 */ /* 0x026fea0003c3ffff */
[----:B------:R2:W5:Y:S01]  /*637a0*/  LDL.64 R72, [R1+0x1410] ;  /* 0x0014100001487983 */ /* 0x0005620000100a00 */
[----:B------:R-:W-:Y:S01]  /*637b0*/  IMAD.MOV.U32 R6, RZ, RZ, R68 ;  /* 0x000000ffff067224 */ /* 0x000fe200078e0044 */
[----:B------:R-:W-:-:S02]  /*637c0*/  MOV R3, R69 ;  /* 0x0000004500037202 */ /* 0x000fc40000000f00 */
[----:B------:R-:W-:Y:S02]  /*637d0*/  MOV R4, 0x637f0 ;  /* 0x000637f000047802 */ /* 0x000fe40000000f00 */
[----:B-12--5:R-:W-:Y:S05]  /*637e0*/  CALL.REL.NOINC `($_ZN7cutlass13device_kernelIN5flash19enable_sm80_to_sm89INS1_16FlashAttnBwdSm80INS1_25CollectiveMainloopBwdSm80ILi2ELi2EN4cute5tupleIJNS5_1CILi128EEES8_NS7_ILi64EEEEEENS_10bfloat16_tEfNS_4arch4Sm80ELb1ELb0ELb1ELb1ELb1ELb0ELb0ELb0ELi2ELi4ELi4ELi4ELb0EEENS1_21CollectiveEpilogueBwdISA_SB_SD_Li256ELb1ELb0ELi2EEENS1_25SingleTileBwdLPTSchedulerILb1ELi128ELb1EEEEEEEEEvNT_6ParamsE$_ZN4cute3eso3ESOILb1ELb0EJNS_6LayoutINS_5tupleIJNS3_IJNS3_IJNS_1CILi4EEENS4_ILi2EEEEEENS4_ILi1EEEEEES6_NS4_ILi8EEEEEENS3_IJNS3_IJNS3_IJS8_NS4_ILi32EEEEEENS4_ILi0EEEEEENS4_ILi64EEES5_EEEEENS_10ViewEngineIPN7cutlass10bfloat16_tEEEEEC2ERKSI_RKSN_) ;  /* 0xfffa708000007944 */ /* 0x026fea0003c3ffff */
[----:B------:R2:W5:Y:S04]  /*637f0*/  LDL.64 R70, [R1+0x1410] ;  /* 0x0014100001467983 */ /* 0x0005680000100a00 */
[----:B-1----:R2:W5:Y:S01]  /*63800*/  LD.E.64 R2, [R76.64+0x8] ;  /* 0x000008044c027980 */ /* 0x002562000c101b00 */
[----:B------:R-:W-:Y:S02]  /*63810*/  MOV R9, R67 ;  /* 0x0000004300097202 */ /* 0x000fe40000000f00 */
[----:B------:R-:W-:Y:S02]  /*63820*/  MOV R8, 0x63840 ;  /* 0x0006384000087802 */ /* 0x000fe40000000f00 */
[----:B--2--5:R-:W-:Y:S05]  /*63830*/  CALL.REL.NOINC `($_ZN7cutlass13device_kernelIN5flash19enable_sm80_to_sm89INS1_16FlashAttnBwdSm80INS1_25CollectiveMainloopBwdSm80ILi2ELi2EN4cute5tupleIJNS5_1CILi128EEES8_NS7_ILi64EEEEEENS_10bfloat16_tEfNS_4arch4Sm80ELb1ELb0ELb1ELb1ELb1ELb0ELb0ELb0ELi2ELi4ELi4ELi4ELb0EEENS1_21CollectiveEpilogueBwdISA_SB_SD_Li256ELb1ELb0ELi2EEENS1_25SingleTileBwdLPTSchedulerILb1ELi128ELb1EEEEEEEEEvNT_6ParamsE$_ZN4cute8smem_ptrIPN7cutlass10bfloat16_tEECI1NS_12iter_adaptorIS3_S4_EEES3_) ;  /* 0xfffa91c000007944 */ /* 0x024fea0003c3ffff */
[----:B-1----:R1:W5:Y:S01]  /*63840*/  LDL.64 R2, [R1+0x1410] ;  /* 0x0014100001027983 */ /* 0x0023620000100a00 */
[----:B------:R-:W-:-:S03]  /*63850*/  MOV R6, 0x63870 ;  /* 0x0006387000067802 */ /* 0x000fc60000000f00 */
[----:B-1---5:R-:W-:Y:S05]  /*63860*/  CALL.REL.NOINC `($_ZN7cutlass13device_kernelIN5flash19enable_sm80_to_sm89INS1_16FlashAttnBwdSm80INS1_25CollectiveMainloopBwdSm80ILi2ELi2EN4cute5tupleIJNS5_1CILi128EEES8_NS7_ILi64EEEEEENS_10bfloat16_tEfNS_4arch4Sm80ELb1ELb0ELb1ELb1ELb1ELb0ELb0ELb0ELi2ELi4ELi4ELi4ELb0EEENS1_21CollectiveEpilogueBwdISA_SB_SD_Li256ELb1ELb0ELi2EEENS1_25SingleTileBwdLPTSchedulerILb1ELi128ELb1EEEEEEEEEvNT_6ParamsE$_ZN4cute3eso3ESOILb1ELb0EJNS_6LayoutINS_5tupleIJNS3_IJNS_1CILi8EEENS4_ILi1EEEEEENS4_ILi2EEEEEENS3_IJNS3_IJS6_NS4_ILi0EEEEEENS4_ILi4096EEEEEEEENS_10ViewEngineINS_8smem_ptrIPN7cutlass10bfloat16_tEEEEEEEC2ERKSE_RKSL_) ;  /* 0xfffa80f000007944 */ /* 0x022fea0003c3ffff */
[----:B-1----:R1:W5:Y:S01]  /*63870*/  LDL.64 R4, [R1+0x1410] ;  /* 0x0014100001047983 */ /* 0x0023620000100a00 */
[----:B------:R-:W-:Y:S01]  /*63880*/  IMAD.MOV.U32 R6, RZ, RZ, R72 ;  /* 0x000000ffff067224 */ /* 0x000fe200078e0048 */
[----:B------:R-:W-:-:S02]  /*63890*/  MOV R9, R73 ;  /* 0x0000004900097202 */ /* 0x000fc40000000f00 */
[----:B------:R-:W-:Y:S02]  /*638a0*/  MOV R8, 0x638c0 ;  /* 0x000638c000087802 */ /* 0x000fe40000000f00 */
[----:B-1---5:R-:W-:Y:S05]  /*638b0*/  CALL.REL.NOINC `($_ZN7cutlass13device_kernelIN5flash19enable_sm80_to_sm89INS1_16FlashAttnBwdSm80INS1_25CollectiveMainloopBwdSm80ILi2ELi2EN4cute5tupleIJNS5_1CILi128EEES8_NS7_ILi64EEEEEENS_10bfloat16_tEfNS_4arch4Sm80ELb1ELb0ELb1ELb1ELb1ELb0ELb0ELb0ELi2ELi4ELi4ELi4ELb0EEENS1_21CollectiveEpilogueBwdISA_SB_SD_Li256ELb1ELb0ELi2EEENS1_25SingleTileBwdLPTSchedulerILb1ELi128ELb1EEEEEEEEEvNT_6ParamsE$_ZN4cute3eso3ESOILb1ELb0EJNS_6LayoutINS_5tupleIJNS3_IJNS_1CILi8EEENS4_ILi1EEEEEENS4_ILi2EEEEEENS3_IJNS3_IJS6_NS4_ILi0EEEEEES5_EEEEENS_10ViewEngineIPN7cutlass10bfloat16_tEEEEEC2ERKSD_RKSI_) ;  /* 0xfffa823000007944 */ /* 0x022fea0003c3ffff */
[----:B------:R2:W5:Y:S01]  /*638c0*/  LDL.64 R2, [R1+0x1410] ;  /* 0x0014100001027983 */ /* 0x0005620000100a00 */
[----:B-1----:R-:W-:Y:S02]  /*638d0*/  MOV R7, R5 ;  /* 0x0000000500077202 */ /* 0x002fe40000000f00 */
[----:B------:R-:W-:Y:S02]  /*638e0*/  MOV R6, 0x63900 ;  /* 0x0006390000067802 */ /* 0x000fe40000000f00 */
[----:B--2--5:R-:W-:Y:S05]  /*638f0*/  CALL.REL.NOINC `($_ZN7cutlass13device_kernelIN5flash19enable_sm80_to_sm89INS1_16FlashAttnBwdSm80INS1_25CollectiveMainloopBwdSm80ILi2ELi2EN4cute5tupleIJNS5_1CILi128EEES8_NS7_ILi64EEEEEENS_10bfloat16_tEfNS_4arch4Sm80ELb1ELb0ELb1ELb1ELb1ELb0ELb0ELb0ELi2ELi4ELi4ELi4ELb0EEENS1_21CollectiveEpilogueBwdISA_SB_SD_Li256ELb1ELb0ELi2EEENS1_25SingleTileBwdLPTSchedulerILb1ELi128ELb1EEEEEEEEEvNT_6ParamsE$_ZN4cute3eso3ESOILb1ELb0EJNS_6LayoutINS_5tupleIJNS3_IJNS_1CILi8EEENS4_ILi1EEEEEENS3_IJNS4_ILi2EEEEEEEEENS3_IJNS3_IJS6_NS4_ILi0EEEEEENS3_IJNS4_ILi4096EEEEEEEEEEENS_10ViewEngineINS_8smem_ptrIPN7cutlass10bfloat16_tEEEEEEEC2ERKSG_RKSN_) ;  /* 0xfffa7e3000007944 */ /* 0x024fea0003c3ffff */
[----:B------:R2:W5:Y:S01]  /*63900*/  LDL.64 R6, [R1+0x1410] ;  /* 0x0014100001067983 */ /* 0x0005620000100a00 */
[----:B-1----:R-:W-:Y:S02]  /*63910*/  MOV R5, R3 ;  /* 0x0000000300057202 */ /* 0x002fe40000000f00 */
[----:B------:R-:W-:Y:S02]  /*63920*/  MOV R4, 0x63940 ;  /* 0x0006394000047802 */ /* 0x000fe40000000f00 */
[----:B--2--5:R-:W-:Y:S05]  /*63930*/  CALL.REL.NOINC `($_ZN7cutlass13device_kernelIN5flash19enable_sm80_to_sm89INS1_16FlashAttnBwdSm80INS1_25CollectiveMainloopBwdSm80ILi2ELi2EN4cute5tupleIJNS5_1CILi128EEES8_NS7_ILi64EEEEEENS_10bfloat16_tEfNS_4arch4Sm80ELb1ELb0ELb1ELb1ELb1ELb0ELb0ELb0ELi2ELi4ELi4ELi4ELb0EEENS1_21CollectiveEpilogueBwdISA_SB_SD_Li256ELb1ELb0ELi2EEENS1_25SingleTileBwdLPTSchedulerILb1ELi128ELb1EEEEEEEEEvNT_6ParamsE$_ZN4cute3eso3ESOILb1ELb0EJNS_6LayoutINS_5tupleIJNS3_IJNS_1CILi8EEENS4_ILi1EEEEEENS3_IJNS4_ILi2EEEEEEEEENS3_IJNS3_IJS6_NS4_ILi0EEEEEENS3_IJS5_EEEEEEEENS_10ViewEngineIPN7cutlass10bfloat16_tEEEEEC2ERKSF_RKSK_) ;  /* 0xfffa7f0000007944 */ /* 0x024fea0003c3ffff */
[----:B-1----:R1:W5:Y:S01]  /*63940*/  LDL.64 R2, [R1+0x1410] ;  /* 0x0014100001027983 */ /* 0x0023620000100a00 */
[----:B------:R-:W-:-:S03]  /*63950*/  MOV R8, 0x63970 ;  /* 0x0006397000087802 */ /* 0x000fc60000000f00 */
[----:B-1---5:R-:W-:Y:S05]  /*63960*/  CALL.REL.NOINC `($_ZN7cutlass13device_kernelIN5flash19enable_sm80_to_sm89INS1_16FlashAttnBwdSm80INS1_25CollectiveMainloopBwdSm80ILi2ELi2EN4cute5tupleIJNS5_1CILi128EEES8_NS7_ILi64EEEEEENS_10bfloat16_tEfNS_4arch4Sm80ELb1ELb0ELb1ELb1ELb1ELb0ELb0ELb0ELi2ELi4ELi4ELi4ELb0EEENS1_21CollectiveEpilogueBwdISA_SB_SD_Li256ELb1ELb0ELi2EEENS1_25SingleTileBwdLPTSchedulerILb1ELi128ELb1EEEEEEEEEvNT_6ParamsE$_ZN4cute3eso3ESOILb1ELb0EJNS_6LayoutINS_5tupleIJNS3_IJNS3_IJNS_1CILi8EEENS4_ILi1EEEEEES6_EEENS3_IJNS3_IJS6_S6_EEENS4_ILi2EEEEEEEEENS3_IJNS3_IJNS3_IJS6_NS4_ILi0EEEEEESD_EEENS3_IJNS3_IJSD_SD_EEES5_EEEEEEEENS_10ViewEngineIPN7cutlass10bfloat16_tEEEEEC2ERKSJ_RKSO_) ;  /* 0xfffa709000007944 */ /* 0x022fea0003c3ffff */
[----:B-1----:R1:W5:Y:S01]  /*63970*/  LDL.64 R4, [R1+0x1410] ;  /* 0x0014100001047983 */ /* 0x0023620000100a00 */
[----:B------:R-:W-:-:S03]  /*63980*/  MOV R8, 0x639a0 ;  /* 0x000639a000087802 */ /* 0x000fc60000000f00 */
[----:B-1---5:R-:W-:Y:S05]  /*63990*/  CALL.REL.NOINC `($_ZN7cutlass13device_kernelIN5flash19enable_sm80_to_sm89INS1_16FlashAttnBwdSm80INS1_25CollectiveMainloopBwdSm80ILi2ELi2EN4cute5tupleIJNS5_1CILi128EEES8_NS7_ILi64EEEEEENS_10bfloat16_tEfNS_4arch4Sm80ELb1ELb0ELb1ELb1ELb1ELb0ELb0ELb0ELi2ELi4ELi4ELi4ELb0EEENS1_21CollectiveEpilogueBwdISA_SB_SD_Li256ELb1ELb0ELi2EEENS1_25SingleTileBwdLPTSchedulerILb1ELi128ELb1EEEEEEEEEvNT_6ParamsE$_ZN4cute3eso3ESOILb1ELb0EJNS_6LayoutINS_5tupleIJNS3_IJNS3_IJNS_1CILi8EEENS4_ILi1EEEEEES6_EEENS3_IJNS3_IJS6_S6_EEENS4_ILi2EEEEEEEEENS3_IJNS3_IJNS3_IJS6_NS4_ILi0EEEEEESD_EEENS3_IJNS3_IJSD_SD_EEENS4_ILi4096EEEEEEEEEEENS_10ViewEngineINS_8smem_ptrIPN7cutlass10bfloat16_tEEEEEEEC2ERKSK_RKSR_) ;  /* 0xfffa6f8000007944 */ /* 0x022fea0003c3ffff */
[----:B-1----:R1:W5:Y:S01]  /*639a0*/  LDL.64 R2, [R1+0x1410] ;  /* 0x0014100001027983 */ /* 0x0023620000100a00 */
[----:B------:R-:W-:Y:S01]  /*639b0*/  IMAD.MOV.U32 R6, RZ, RZ, R4 ;  /* 0x000000ffff067224 */ /* 0x000fe200078e0004 */
[----:B------:R-:W-:-:S02]  /*639c0*/  MOV R9, R5 ;  /* 0x0000000500097202 */ /* 0x000fc40000000f00 */
[----:B------:R-:W-:Y:S02]  /*639d0*/  MOV R8, 0x639f0 ;  /* 0x000639f000087802 */ /* 0x000fe40000000f00 */
[----:B-1---5:R-:W-:Y:S05]  /*639e0*/  CALL.REL.NOINC `($_ZN7cutlass13device_kernelIN5flash19enable_sm80_to_sm89INS1_16FlashAttnBwdSm80INS1_25CollectiveMainloopBwdSm80ILi2ELi2EN4cute5tupleIJNS5_1CILi128EEES8_NS7_ILi64EEEEEENS_10bfloat16_tEfNS_4arch4Sm80ELb1ELb0ELb1ELb1ELb1ELb0ELb0ELb0ELi2ELi4ELi4ELi4ELb0EEENS1_21CollectiveEpilogueBwdISA_SB_SD_Li256ELb1ELb0ELi2EEENS1_25SingleTileBwdLPTSchedulerILb1ELi128ELb1EEEEEEEEEvNT_6ParamsE$_ZN4cute3eso3ESOILb1ELb0EJNS_6LayoutINS_5tupleIJNS3_IJNS_1CILi8EEENS4_ILi1EEEEEENS4_ILi2EEEEEENS3_IJNS3_IJS6_NS4_ILi0EEEEEES5_EEEEENS_10ViewEngineIPN7cutlass10bfloat16_tEEEEEC2ERKSD_RKSI_) ;  /* 0xfffa810000007944 */ /* 0x022fea0003c3ffff */
[----:B------:R2:W5:Y:S01]  /*639f0*/  LDL.64 R14, [R1+0x1410] ;  /* 0x00141000010e7983 */ /* 0x0005620000100a00 */
[----:B------:R-:W-:Y:S02]  /*63a00*/  MOV R9, R67 ;  /* 0x0000004300097202 */ /* 0x000fe40000000f00 */
[----:B------:R-:W-:Y:S02]  /*63a10*/  MOV R8, 0x63a30 ;  /* 0x00063a3000087802 */ /* 0x000fe40000000f00 */
[----:B-12--5:R-:W-:Y:S05]  /*63a20*/  CALL.REL.NOINC `($_ZN7cutlass13device_kernelIN5flash19enable_sm80_to_sm89INS1_16FlashAttnBwdSm80INS1_25CollectiveMainloopBwdSm80ILi2ELi2EN4cute5tupleIJNS5_1CILi128EEES8_NS7_ILi64EEEEEENS_10bfloat16_tEfNS_4arch4Sm80ELb1ELb0ELb1ELb1ELb1ELb0ELb0ELb0ELi2ELi4ELi4ELi4ELb0EEENS1_21CollectiveEpilogueBwdISA_SB_SD_Li256ELb1ELb0ELi2EEENS1_25SingleTileBwdLPTSchedulerILb1ELi128ELb1EEEEEEEEEvNT_6ParamsE$_ZN4cute8smem_ptrIPN7cutlass10bfloat16_tEECI1NS_12iter_adaptorIS3_S4_EEES3_) ;  /* 0xfffa8fd000007944 */ /* 0x026fea0003c3ffff */
[----:B-1----:R1:W5:Y:S01]  /*63a30*/  LDL.64 R2, [R1+0x1410] ;  /* 0x0014100001027983 */ /* 0x0023620000100a00 */
[----:B------:R-:W-:-:S03]  /*63a40*/  MOV R6, 0x63a60 ;  /* 0x00063a6000067802 */ /* 0x000fc60000000f00 */
        /* <DEDUP_REMOVED lines=50> */
[----:B-1----:R-:W-:-:S03]  /*63d70*/  MOV R4, 0x63d90 ;  /* 0x00063d9000047802 */ /* 0x002fc60000000f00 */
[----:B--2--5:R-:W-:Y:S05]  /*63d80*/  CALL.REL.NOINC `($_ZN7cutlass13device_kernelIN5flash19enable_sm80_to_sm89INS1_16FlashAttnBwdSm80INS1_25CollectiveMainloopBwdSm80ILi2ELi2EN4cute5tupleIJNS5_1CILi128EEES8_NS7_ILi64EEEEEENS_10bfloat16_tEfNS_4arch4Sm80ELb1ELb0ELb1ELb1ELb1ELb0ELb0ELb0ELi2ELi4ELi4ELi4ELb0EEENS1_21CollectiveEpilogueBwdISA_SB_SD_Li256ELb1ELb0ELi2EEENS1_25SingleTileBwdLPTSchedulerILb1ELi128ELb1EEEEEEEEEvNT_6ParamsE$_ZN4cute3eso3ESOILb1ELb0EJNS_6LayoutINS_5tupleIJNS3_IJNS_1CILi4EEENS4_ILi1EEEEEEEEENS3_IJNS3_IJS6_NS4_ILi0EEEEEEEEEEENS_10ViewEngineIPjEEEEC2ERKSC_RKSF_) ;  /* 0xfffa774000007944 */ /* 0x024fea0003c3ffff */
[----:B------:R2:W5:Y:S01]  /*63d90*/  LDL.64 R8, [R1+0x1410] ;  /* 0x0014100001087983 */ /* 0x0005620000100a00 */
[----:B------:R-:W-:-:S02]  /*63da0*/  MOV R4, R6 ;  /* 0x0000000600047202 */ /* 0x000fc40000000f00 */
[----:B-1----:R-:W-:Y:S02]  /*63db0*/  MOV R2, 0x63dd0 ;  /* 0x00063dd000027802 */ /* 0x002fe40000000f00 */
[----:B--2--5:R-:W-:Y:S05]  /*63dc0*/  CALL.REL.NOINC `($_ZN7cutlass13device_kernelIN5flash19enable_sm80_to_sm89INS1_16FlashAttnBwdSm80INS1_25CollectiveMainloopBwdSm80ILi2ELi2EN4cute5tupleIJNS5_1CILi128EEES8_NS7_ILi64EEEEEENS_10bfloat16_tEfNS_4arch4Sm80ELb1ELb0ELb1ELb1ELb1ELb0ELb0ELb0ELi2ELi4ELi4ELi4ELb0EEENS1_21CollectiveEpilogueBwdISA_SB_SD_Li256ELb1ELb0ELi2EEENS1_25SingleTileBwdLPTSchedulerILb1ELi128ELb1EEEEEEEEEvNT_6ParamsE$_ZN73_INTERNAL_24fd9406_37_flash_bwd_hdim64_bf16_softcap_sm80_cu_8e232a79_330724__cvta_generic_to_sharedEPKv) ;  /* 0xfffa8d8000007944 */ /* 0x024fea0003c3ffff */
        /* <DEDUP_REMOVED lines=59> */
[----:B------:R-:W1:Y:S04]  /*64180*/  LDSM.16.M88.4 R4, [R4] ;  /* 0x000000000404783b */ /* 0x000e680000000200 */
[----:B-1----:R1:W-:Y:S04]  /*64190*/  ST.E [R8.64], R4 ;  /* 0x0000000408007985 */ /* 0x0023e8000c101904 */
[----:B------:R1:W-:Y:S04]  /*641a0*/  ST.E [R8.64+0x4], R5 ;  /* 0x0000040508007985 */ /* 0x0003e8000c101904 */
[----:B------:R1:W-:Y:S04]  /*641b0*/  ST.E [R8.64+0x8], R6 ;  /* 0x0000080608007985 */ /* 0x0003e8000c101904 */
[----:B------:R1:W-:Y:S04]  /*641c0*/  ST.E [R8.64+0xc], R7 ;  /* 0x00000c0708007985 */ /* 0x0003e8000c101904 */
[----:B------:R1:W5:Y:S01]  /*641d0*/  LD.E R3, [R74.64] ;  /* 0x000000044a037980 */ /* 0x000362000c101900 */
[----:B------:R-:W-:-:S03]  /*641e0*/  MOV R10, 0x64200 ;  /* 0x00064200000a7802 */ /* 0x000fc60000000f00 */
[----:B-1---5:R-:W-:Y:S05]  /*641f0*/  CALL.REL.NOINC `($_ZN7cutlass13device_kernelIN5flash19enable_sm80_to_sm89INS1_16FlashAttnBwdSm80INS1_25CollectiveMainloopBwdSm80ILi2ELi2EN4cute5tupleIJNS5_1CILi128EEES8_NS7_ILi64EEEEEENS_10bfloat16_tEfNS_4arch4Sm80ELb1ELb0ELb1ELb1ELb1ELb0ELb0ELb0ELi2ELi4ELi4ELi4ELb0EEENS1_21CollectiveEpilogueBwdISA_SB_SD_Li256ELb1ELb0ELi2EEENS1_25SingleTileBwdLPTSchedulerILb1ELi128ELb1EEEEEEEEEvNT_6ParamsE$_ZZN4cute5sliceINS_5tupleIJNS_10UnderscoreES2_NS_1CILi0EEEEEENS1_IJNS1_IJNS3_ILi1EEES4_EEEiNS3_ILi1024EEEEEEEEDaRKT_RKT0_ENKUlRKT_RKT0_E_clIS2_iEEDaSI_SL_) ;  /* 0xfffaa07000007944 */ /* 0x022fea0003c3ffff */
[----:B------:R-:W-:Y:S02]  /*64200*/  MOV R4, 0x64220 ;  /* 0x0006422000047802 */ /* 0x000fe40000000f00 */
[----:B-1---5:R-:W-:Y:S05]  /*64210*/  CALL.REL.NOINC `($_ZN7cutlass13device_kernelIN5flash19enable_sm80_to_sm89INS1_16FlashAttnBwdSm80INS1_25CollectiveMainloopBwdSm80ILi2ELi2EN4cute5tupleIJNS5_1CILi128EEES8_NS7_ILi64EEEEEENS_10bfloat16_tEfNS_4arch4Sm80ELb1ELb0ELb1ELb1ELb1ELb0ELb0ELb0ELi2ELi4ELi4ELi4ELb0EEENS1_21CollectiveEpilogueBwdISA_SB_SD_Li256ELb1ELb0ELi2EEENS1_25SingleTileBwdLPTSchedulerILb1ELi128ELb1EEEEEEEEEvNT_6ParamsE$_ZZN4cute12filter_tupleINS_5tupleIJNS_10UnderscoreES2_NS_1CILi0EEEEEENS1_IJNS1_IJNS3_ILi1EEES4_EEEiNS3_ILi1024EEEEEEZNS_5sliceIS5_S9_EEDaRKT_RKT0_EUlRKT_RKT0_E_EEDaSD_SG_OT1_ENKUlDpSJ_E_clIJNS1_IJS7_EEENS1_IJiEEENS1_IJEEEEEEDaSQ_) ;  /* 0xfffa8c8000007944 */ /* 0x022fea0003c3ffff */
[----:B------:R-:W-:Y:S02]  /*64220*/  MOV R6, 0x64240 ;  /* 0x0006424000067802 */ /* 0x000fe40000000f00 */
[----:B-1---5:R-:W-:Y:S05]  /*64230*/  CALL.REL.NOINC `($_ZN7cutlass13device_kernelIN5flash19enable_sm80_to_sm89INS1_16FlashAttnBwdSm80INS1_25CollectiveMainloopBwdSm80ILi2ELi2EN4cute5tupleIJNS5_1CILi128EEES8_NS7_ILi64EEEEEENS_10bfloat16_tEfNS_4arch4Sm80ELb1ELb0ELb1ELb1ELb1ELb0ELb0ELb0ELi2ELi4ELi4ELi4ELb0EEENS1_21CollectiveEpilogueBwdISA_SB_SD_Li256ELb1ELb0ELi2EEENS1_25SingleTileBwdLPTSchedulerILb1ELi128ELb1EEEEEEEEEvNT_6ParamsE$_ZN4cute5tupleIJNS0_IJNS0_IJNS_1CILi8EEENS1_ILi1EEEEEENS1_ILi2EEEEEENS0_IJNS0_IJS3_NS1_ILi0EEEEEEiEEEEEC2ERKS6_RKS9_) ;  /* 0xfffa7ff000007944 */ /* 0x022fea0003c3ffff */
[----:B-1----:R1:W5:Y:S01]  /*64240*/  LDL R3, [R1+0x1410] ;  /* 0x0014100001037983 */ /* 0x0023620000100800 */
[----:B------:R-:W-:-:S03]  /*64250*/  MOV R6, 0x64270 ;  /* 0x0006427000067802 */ /* 0x000fc60000000f00 */
[----:B-1---5:R-:W-:Y:S05]  /*64260*/  CALL.REL.NOINC `($_ZN7cutlass13device_kernelIN5flash19enable_sm80_to_sm89INS1_16FlashAttnBwdSm80INS1_25CollectiveMainloopBwdSm80ILi2ELi2EN4cute5tupleIJNS5_1CILi128EEES8_NS7_ILi64EEEEEENS_10bfloat16_tEfNS_4arch4Sm80ELb1ELb0ELb1ELb1ELb1ELb0ELb0ELb0ELi2ELi4ELi4ELi4ELb0EEENS1_21CollectiveEpilogueBwdISA_SB_SD_Li256ELb1ELb0ELi2EEENS1_25SingleTileBwdLPTSchedulerILb1ELi128ELb1EEEEEEEEEvNT_6ParamsE$_ZN4cute3eso3ESOILb0ELb1EJNS_6LayoutINS_5tupleIJNS3_IJNS_1CILi8EEENS4_ILi1EEEEEENS4_ILi2EEEEEENS3_IJNS3_IJS6_NS4_ILi0EEEEEEiEEEEESA_EEC2ERKSD_RKSA_) ;  /* 0xfffa48c000007944 */ /* 0x022fea0003c3ffff */
[----:B------:R2:W5:Y:S04]  /*64270*/  LDL R4, [R1+0x1410] ;  /* 0x0014100001047983 */ /* 0x0005680000100800 */
[----:B-1----:R2:W5:Y:S01]  /*64280*/  LD.E.64 R2, [R74.64+0x8] ;  /* 0x000008044a027980 */ /* 0x002562000c101b00 */
[----:B------:R-:W-:-:S02]  /*64290*/  MOV R9, R67 ;  /* 0x0000004300097202 */ /* 0x000fc40000000f00 */
[----:B------:R-:W-:Y:S02]  /*642a0*/  MOV R8, 0x642c0 ;  /* 0x000642c000087802 */ /* 0x000fe40000000f00 */
[----:B--2--5:R-:W-:Y:S05]  /*642b0*/  CALL.REL.NOINC `($_ZN7cutlass13device_kernelIN5flash19enable_sm80_to_sm89INS1_16FlashAttnBwdSm80INS1_25CollectiveMainloopBwdSm80ILi2ELi2EN4cute5tupleIJNS5_1CILi128EEES8_NS7_ILi64EEEEEENS_10bfloat16_tEfNS_4arch4Sm80ELb1ELb0ELb1ELb1ELb1ELb0ELb0ELb0ELi2ELi4ELi4ELi4ELb0EEENS1_21CollectiveEpilogueBwdISA_SB_SD_Li256ELb1ELb0ELi2EEENS1_25SingleTileBwdLPTSchedulerILb1ELi128ELb1EEEEEEEEEvNT_6ParamsE$_ZN4cute8smem_ptrIPN7cutlass10bfloat16_tEECI1NS_12iter_adaptorIS3_S4_EEES3_) ;  /* 0xfffa874000007944 */ /* 0x024fea0003c3ffff */
[----:B-1----:R-:W2:Y:S01]  /*642c0*/  LDL.64 R2, [R1+0x1410] ;  /* 0x0014100001027983 */ /* 0x002ea20000100a00 */
[----:B------:R-:W-:Y:S02]  /*642d0*/  MOV R6, R4 ;  /* 0x0000000400067202 */ /* 0x000fe40000000f00 */
[----:B------:R-:W-:Y:S01]  /*642e0*/  MOV R4, 0x64310 ;  /* 0x0006431000047802 */ /* 0x000fe20000000f00 */
[----:B--2---:R1:W-:Y:S04]  /*642f0*/  STL.64 [R1+0x1448], R2 ;  /* 0x0014480201007387 */ /* 0x0043e80000100a00 */
[----:B-1----:R-:W-:Y:S05]  /*64300*/  CALL.REL.NOINC `($_ZN7cutlass13device_kernelIN5flash19enable_sm80_to_sm89INS1_16FlashAttnBwdSm80INS1_25CollectiveMainloopBwdSm80ILi2ELi2EN4cute5tupleIJNS5_1CILi128EEES8_NS7_ILi64EEEEEENS_10bfloat16_tEfNS_4arch4Sm80ELb1ELb0ELb1ELb1ELb1ELb0ELb0ELb0ELi2ELi4ELi4ELi4ELb0EEENS1_21CollectiveEpilogueBwdISA_SB_SD_Li256ELb1ELb0ELi2EEENS1_25SingleTileBwdLPTSchedulerILb1ELi128ELb1EEEEEEEEEvNT_6ParamsE$_ZN4cute3eso3ESOILb0ELb0EJNS_6LayoutINS_5tupleIJNS3_IJNS_1CILi8EEENS4_ILi1EEEEEENS4_ILi2EEEEEENS3_IJNS3_IJS6_NS4_ILi0EEEEEEiEEEEENS_10ViewEngineINS_8smem_ptrIPN7cutlass10bfloat16_tEEEEEEEC2ERKSD_RKSK_) ;  /* 0xfffa3be000007944 */ /* 0x002fea0003c3ffff */
[----:B-1----:R1:W5:Y:S04]  /*64310*/  LDL R8, [R1+0x1410] ;  /* 0x0014100001087983 */ /* 0x0023680000100800 */
[----:B------:R1:W5:Y:S01]  /*64320*/  LDL.64 R12, [R1+0x1418] ;  /* 0x00141800010c7983 */ /* 0x0003620000100a00 */
[----:B------:R-:W-:Y:S01]  /*64330*/  IMAD.MOV.U32 R10, RZ, RZ, R70 ;  /* 0x000000ffff0a7224 */ /* 0x000fe200078e0046 */
[----:B------:R-:W-:-:S02]  /*64340*/  MOV R11, R71 ;  /* 0x00000047000b7202 */ /* 0x000fc40000000f00 */
[----:B------:R-:W-:Y:S02]  /*64350*/  MOV R6, 0x64370 ;  /* 0x0006437000067802 */ /* 0x000fe40000000f00 */
[----:B-1---5:R-:W-:Y:S05]  /*64360*/  CALL.REL.NOINC `($_ZN7cutlass13device_kernelIN5flash19enable_sm80_to_sm89INS1_16FlashAttnBwdSm80INS1_25CollectiveMainloopBwdSm80ILi2ELi2EN4cute5tupleIJNS5_1CILi128EEES8_NS7_ILi64EEEEEENS_10bfloat16_tEfNS_4arch4Sm80ELb1ELb0ELb1ELb1ELb1ELb0ELb0ELb0ELi2ELi4ELi4ELi4ELb0EEENS1_21CollectiveEpilogueBwdISA_SB_SD_Li256ELb1ELb0ELi2EEENS1_25SingleTileBwdLPTSchedulerILb1ELi128ELb1EEEEEEEEEvNT_6ParamsE$_ZN4cute3eso3ESOILb1ELb0EJNS_6LayoutINS_5tupleIJNS3_IJNS3_IJNS_1CILi4EEENS4_ILi2EEEEEENS4_ILi1EEEEEES6_EEENS3_IJNS3_IJNS3_IJS8_NS4_ILi32EEEEEENS4_ILi0EEEEEENS4_ILi64EEEEEEEENS_10ViewEngineIPN7cutlass10bfloat16_tEEEEEC2ERKSH_RKSM_) ;  /* 0xfffa648000007944 */ /* 0x022fea0003c3ffff */
[----:B------:R2:W5:Y:S01]  /*64370*/  LDL.64 R4, [R1+0x1410] ;  /* 0x0014100001047983 */ /* 0x0005620000100a00 */
[----:B------:R-:W-:Y:S02]  /*64380*/  MOV R3, R8 ;  /* 0x0000000800037202 */ /* 0x000fe40000000f00 */
[----:B------:R-:W-:Y:S02]  /*64390*/  MOV R6, 0x643b0 ;  /* 0x000643b000067802 */ /* 0x000fe40000000f00 */
[----:B-12--5:R-:W-:Y:S05]  /*643a0*/  CALL.REL.NOINC `($_ZN7cutlass13device_kernelIN5flash19enable_sm80_to_sm89INS1_16FlashAttnBwdSm80INS1_25CollectiveMainloopBwdSm80ILi2ELi2EN4cute5tupleIJNS5_1CILi128EEES8_NS7_ILi64EEEEEENS_10bfloat16_tEfNS_4arch4Sm80ELb1ELb0ELb1ELb1ELb1ELb0ELb0ELb0ELi2ELi4ELi4ELi4ELb0EEENS1_21CollectiveEpilogueBwdISA_SB_SD_Li256ELb1ELb0ELi2EEENS1_25SingleTileBwdLPTSchedulerILb1ELi128ELb1EEEEEEEEEvNT_6ParamsE$_ZZN4cute4takeILi1ELi2ENS_5tupleIJNS1_IJNS_1CILi1EEENS2_ILi0EEEEEEiEEEEEDaRKT1_ENKUlDpRKT_E_clIJiEEEDaSD_) ;  /* 0xfffa9c2000007944 */ /* 0x026fea0003c3ffff */
[----:B------:R-:W-:Y:S02]  /*643b0*/  MOV R6, 0x643d0 ;  /* 0x000643d000067802 */ /* 0x000fe40000000f00 */
[----:B-1---5:R-:W-:Y:S05]  /*643c0*/  CALL.REL.NOINC `($_ZN7cutlass13device_kernelIN5flash19enable_sm80_to_sm89INS1_16FlashAttnBwdSm80INS1_25CollectiveMainloopBwdSm80ILi2ELi2EN4cute5tupleIJNS5_1CILi128EEES8_NS7_ILi64EEEEEENS_10bfloat16_tEfNS_4arch4Sm80ELb1ELb0ELb1ELb1ELb1ELb0ELb0ELb0ELi2ELi4ELi4ELi4ELb0EEENS1_21CollectiveEpilogueBwdISA_SB_SD_Li256ELb1ELb0ELi2EEENS1_25SingleTileBwdLPTSchedulerILb1ELi128ELb1EEEEEEEEEvNT_6ParamsE$_ZN4cute3eso3ESOILb1ELb0EJNS_5tupleIJNS_1CILi1EEENS3_ILi0EEEEEENS2_IJiEEEEEC2ERKS6_RKS7_) ;  /* 0xfffa5d2000007944 */ /* 0x022fea0003c3ffff */
[----:B-1----:R1:W5:Y:S01]  /*643d0*/  LDL R3, [R1+0x1410] ;  /* 0x0014100001037983 */ /* 0x0023620000100800 */
[----:B------:R-:W-:-:S03]  /*643e0*/  MOV R6, 0x64400 ;  /* 0x0006440000067802 */ /* 0x000fc60000000f00 */
[----:B-1---5:R-:W-:Y:S05]  /*643f0*/  CALL.REL.NOINC `($_ZN7cutlass13device_kernelIN5flash19enable_sm80_to_sm89INS1_16FlashAttnBwdSm80INS1_25CollectiveMainloopBwdSm80ILi2ELi2EN4cute5tupleIJNS5_1CILi128EEES8_NS7_ILi64EEEEEENS_10bfloat16_tEfNS_4arch4Sm80ELb1ELb0ELb1ELb1ELb1ELb0ELb0ELb0ELi2ELi4ELi4ELi4ELb0EEENS1_21CollectiveEpilogueBwdISA_SB_SD_Li256ELb1ELb0ELi2EEENS1_25SingleTileBwdLPTSchedulerILb1ELi128ELb1EEEEEEEEEvNT_6ParamsE$_ZN4cute5tupleIJNS0_IJNS0_IJNS_1CILi8EEENS1_ILi1EEEEEENS0_IJNS1_ILi2EEEEEEEEENS0_IJNS0_IJS3_NS1_ILi0EEEEEENS0_IJiEEEEEEEEC2ERKS7_RKSB_) ;  /* 0xfffa7df000007944 */ /* 0x022fea0003c3ffff */
[----:B------:R2:W5:Y:S01]  /*64400*/  LDL R8, [R1+0x1410] ;  /* 0x0014100001087983 */ /* 0x0005620000100800 */
[----:B------:R-:W-:-:S03]  /*64410*/  MOV R6, 0x64440 ;  /* 0x0006444000067802 */ /* 0x000fc60000000f00 */
[----:B------:R2:W-:Y:S04]  /*64420*/  STL.64 [R1+0x1448], R12 ;  /* 0x0014480c01007387 */ /* 0x0005e80000100a00 */
[----:B-12--5:R-:W-:Y:S05]  /*64430*/  CALL.REL.NOINC `($_ZN7cutlass13device_kernelIN5flash19enable_sm80_to_sm89INS1_16FlashAttnBwdSm80INS1_25CollectiveMainloopBwdSm80ILi2ELi2EN4cute5tupleIJNS5_1CILi128EEES8_NS7_ILi64EEEEEENS_10bfloat16_tEfNS_4arch4Sm80ELb1ELb0ELb1ELb1ELb1ELb0ELb0ELb0ELi2ELi4ELi4ELi4ELb0EEENS1_21CollectiveEpilogueBwdISA_SB_SD_Li256ELb1ELb0ELi2EEENS1_25SingleTileBwdLPTSchedulerILb1ELi128ELb1EEEEEEEEEvNT_6ParamsE$_ZN4cute3eso3ESOILb0ELb0EJNS_6LayoutINS_5tupleIJNS3_IJNS_1CILi8EEENS4_ILi1EEEEEENS3_IJNS4_ILi2EEEEEEEEENS3_IJNS3_IJS6_NS4_ILi0EEEEEENS3_IJiEEEEEEEENS_10ViewEngineINS_8smem_ptrIPN7cutlass10bfloat16_tEEEEEEEC2ERKSF_RKSM_) ;  /* 0xfffa3a4000007944 */ /* 0x026fea0003c3ffff */
[----:B-1----:R1:W5:Y:S04]  /*64440*/  LDL R8, [R1+0x1410] ;  /* 0x0014100001087983 */ /* 0x0023680000100800 */
[----:B------:R1:W5:Y:S01]  /*64450*/  LDL.64 R14, [R1+0x1418] ;  /* 0x00141800010e7983 */ /* 0x0003620000100a00 */
[----:B------:R-:W-:-:S03]  /*64460*/  MOV R6, 0x64480 ;  /* 0x0006448000067802 */ /* 0x000fc60000000f00 */
[----:B-1---5:R-:W-:Y:S05]  /*64470*/  CALL.REL.NOINC `($_ZN7cutlass13device_kernelIN5flash19enable_sm80_to_sm89INS1_16FlashAttnBwdSm80INS1_25CollectiveMainloopBwdSm80ILi2ELi2EN4cute5tupleIJNS5_1CILi128EEES8_NS7_ILi64EEEEEENS_10bfloat16_tEfNS_4arch4Sm80ELb1ELb0ELb1ELb1ELb1ELb0ELb0ELb0ELi2ELi4ELi4ELi4ELb0EEENS1_21CollectiveEpilogueBwdISA_SB_SD_Li256ELb1ELb0ELi2EEENS1_25SingleTileBwdLPTSchedulerILb1ELi128ELb1EEEEEEEEEvNT_6ParamsE$_ZN4cute3eso3ESOILb1ELb0EJNS_6LayoutINS_5tupleIJNS3_IJNS3_IJNS_1CILi4EEENS4_ILi2EEEEEENS4_ILi1EEEEEENS3_IJS6_EEEEEENS3_IJNS3_IJNS3_IJS8_NS4_ILi32EEEEEENS4_ILi0EEEEEENS3_IJNS4_ILi64EEEEEEEEEEENS_10ViewEngineIPN7cutlass10bfloat16_tEEEEEC2ERKSJ_RKSO_) ;  /* 0xfffa633000007944 */ /* 0x022fea0003c3ffff */
[----:B-1----:R1:W5:Y:S01]  /*64480*/  LDL.64 R2, [R1+0x1410] ;  /* 0x0014100001027983 */ /* 0x0023620000100a00 */
[----:B------:R-:W-:-:S03]  /*64490*/  MOV R6, 0x644b0 ;  /* 0x000644b000067802 */ /* 0x000fc60000000f00 */
[----:B-1---5:R-:W-:Y:S05]  /*644a0*/  CALL.REL.NOINC `($_ZN7cutlass13device_kernelIN5flash19enable_sm80_to_sm89INS1_16FlashAttnBwdSm80INS1_25CollectiveMainloopBwdSm80ILi2ELi2EN4cute5tupleIJNS5_1CILi128EEES8_NS7_ILi64EEEEEENS_10bfloat16_tEfNS_4arch4Sm80ELb1ELb0ELb1ELb1ELb1ELb0ELb0ELb0ELi2ELi4ELi4ELi4ELb0EEENS1_21CollectiveEpilogueBwdISA_SB_SD_Li256ELb1ELb0ELi2EEENS1_25SingleTileBwdLPTSchedulerILb1ELi128ELb1EEEEEEEEEvNT_6ParamsE$_ZN4cute3eso3ESOILb1ELb0EJNS_6LayoutINS_5tupleIJNS3_IJNS3_IJNS3_IJNS_1CILi4EEENS4_ILi2EEEEEENS4_ILi1EEEEEES8_EEENS3_IJNS3_IJNS3_IJS8_S8_EEES8_EEES6_EEEEEENS3_IJNS3_IJNS3_IJNS3_IJS8_NS4_ILi32EEEEEENS4_ILi0EEEEEESH_EEENS3_IJNS3_IJNS3_IJSH_SH_EEESH_EEENS4_ILi64EEEEEEEEEEENS_10ViewEngineIPN7cutlass10bfloat16_tEEEEEC2ERKSP_RKSU_) ;  /* 0xfffa61f000007944 */ /* 0x022fea0003c3ffff */
[----:B------:R2:W5:Y:S01]  /*644b0*/  LDL.64 R10, [R1+0x1410] ;  /* 0x00141000010a7983 */ /* 0x0005620000100a00 */
[----:B-1----:R-:W-:Y:S02]  /*644c0*/  MOV R3, R8 ;  /* 0x0000000800037202 */ /* 0x002fe40000000f00 */
[----:B------:R-:W-:Y:S02]  /*644d0*/  MOV R4, 0x644f0 ;  /* 0x000644f000047802 */ /* 0x000fe40000000f00 */
[----:B--2--5:R-:W-:Y:S05]  /*644e0*/  CALL.REL.NOINC `($_ZN7cutlass13device_kernelIN5flash19enable_sm80_to_sm89INS1_16FlashAttnBwdSm80INS1_25CollectiveMainloopBwdSm80ILi2ELi2EN4cute5tupleIJNS5_1CILi128EEES8_NS7_ILi64EEEEEENS_10bfloat16_tEfNS_4arch4Sm80ELb1ELb0ELb1ELb1ELb1ELb0ELb0ELb0ELi2ELi4ELi4ELi4ELb0EEENS1_21CollectiveEpilogueBwdISA_SB_SD_Li256ELb1ELb0ELi2EEENS1_25SingleTileBwdLPTSchedulerILb1ELi128ELb1EEEEEEEEEvNT_6ParamsE$_ZN4cute5tupleIJNS0_IJNS_1CILi2EEEEEENS0_IJiEEEEEC2ERKS3_RKS4_) ;  /* 0xfffa7f8000007944 */ /* 0x024fea0003c3ffff */
[----:B------:R-:W2:Y:S01]  /*644f0*/  LDL R4, [R1+0x1410] ;  /* 0x0014100001047983 */ /* 0x000ea20000100800 */
[----:B-1----:R-:W-:-:S02]  /*64500*/  MOV R2, R59 ;  /* 0x0000003b00027202 */ /* 0x002fc40000000f00 */
[----:B------:R-:W-:Y:S01]  /*64510*/  MOV R12, 0x64540 ;  /* 0x00064540000c7802 */ /* 0x000fe20000000f00 */
[----:B--2---:R1:W-:Y:S04]  /*64520*/  STL [R1+0x1448], R4 ;  /* 0x0014480401007387 */ /* 0x0043e80000100800 */
[----:B-1----:R-:W-:Y:S05]  /*64530*/  CALL.REL.NOINC `($_ZN7cutlass13device_kernelIN5flash19enable_sm80_to_sm89INS1_16FlashAttnBwdSm80INS1_25CollectiveMainloopBwdSm80ILi2ELi2EN4cute5tupleIJNS5_1CILi128EEES8_NS7_ILi64EEEEEENS_10bfloat16_tEfNS_4arch4Sm80ELb1ELb0ELb1ELb1ELb1ELb0ELb0ELb0ELi2ELi4ELi4ELi4ELb0EEENS1_21CollectiveEpilogueBwdISA_SB_SD_Li256ELb1ELb0ELi2EEENS1_25SingleTileBwdLPTSchedulerILb1ELi128ELb1EEEEEEEEEvNT_6ParamsE$_ZZN4cute14logical_divideINS_5tupleIJNS1_IJNS_1CILi8EEENS2_ILi1EEEEEENS1_IJNS2_ILi2EEEEEEEEENS1_IJNS1_IJS4_NS2_ILi0EEEEEENS1_IJiEEEEEENS1_IJS5_NS_6LayoutIS4_S9_EEEEEEEDaRKNSD_IT_T0_EERKT1_ENKUlRKT_RKT0_E_clINSD_IS7_SB_EESE_EEDaSQ_ST_) ;  /* 0xfffa95c000007944 */ /* 0x002fea0003c3ffff */
[----:B------:R-:W-:Y:S02]  /*64540*/  MOV R4, 0x64560 ;  /* 0x0006456000047802 */ /* 0x000fe40000000f00 */
[----:B-1---5:R-:W-:Y:S05]  /*64550*/  CALL.REL.NOINC `($_ZN7cutlass13device_kernelIN5flash19enable_sm80_to_sm89INS1_16FlashAttnBwdSm80INS1_25CollectiveMainloopBwdSm80ILi2ELi2EN4cute5tupleIJNS5_1CILi128EEES8_NS7_ILi64EEEEEENS_10bfloat16_tEfNS_4arch4Sm80ELb1ELb0ELb1ELb1ELb1ELb0ELb0ELb0ELi2ELi4ELi4ELi4ELb0EEENS1_21CollectiveEpilogueBwdISA_SB_SD_Li256ELb1ELb0ELi2EEENS1_25SingleTileBwdLPTSchedulerILb1ELi128ELb1EEEEEEEEEvNT_6ParamsE$_ZN4cute3eso3ESOILb1ELb0EJNS_5tupleIJNS2_IJNS_1CILi1EEENS3_ILi0EEEEEENS2_IJS5_S5_EEEEEENS2_IJS5_iEEEEEC2ERKS8_RKS9_) ;  /* 0xfffa56c000007944 */ /* 0x022fea0003c3ffff */
[----:B-1----:R1:W5:Y:S01]  /*64560*/  LDL R3, [R1+0x1410] ;  /* 0x0014100001037983 */ /* 0x0023620000100800 */
[----:B------:R-:W-:-:S03]  /*64570*/  MOV R4, 0x64590 ;  /* 0x0006459000047802 */ /* 0x000fc60000000f00 */
[----:B-1---5:R-:W-:Y:S05]  /*64580*/  CALL.REL.NOINC `($_ZN7cutlass13device_kernelIN5flash19enable_sm80_to_sm89INS1_16FlashAttnBwdSm80INS1_25CollectiveMainloopBwdSm80ILi2ELi2EN4cute5tupleIJNS5_1CILi128EEES8_NS7_ILi64EEEEEENS_10bfloat16_tEfNS_4arch4Sm80ELb1ELb0ELb1ELb1ELb1ELb0ELb0ELb0ELi2ELi4ELi4ELi4ELb0EEENS1_21CollectiveEpilogueBwdISA_SB_SD_Li256ELb1ELb0ELi2EEENS1_25SingleTileBwdLPTSchedulerILb1ELi128ELb1EEEEEEEEEvNT_6ParamsE$_ZN4cute5tupleIJNS0_IJNS0_IJNS0_IJNS_1CILi8EEENS1_ILi1EEEEEENS0_IJS3_S3_EEEEEENS0_IJS3_NS1_ILi2EEEEEEEEENS0_IJNS0_IJNS0_IJS3_NS1_ILi0EEEEEENS0_IJSA_SA_EEEEEENS0_IJSA_iEEEEEEEEC2ERKS9_RKSF_) ;  /* 0xfffa7a3000007944 */ /* 0x022fea0003c3ffff */
[----:B-1----:R1:W5:Y:S01]  /*64590*/  LDL R3, [R1+0x1410] ;  /* 0x0014100001037983 */ /* 0x0023620000100800 */
[----:B------:R-:W-:-:S03]  /*645a0*/  MOV R4, 0x645c0 ;  /* 0x000645c000047802 */ /* 0x000fc60000000f00 */
[----:B-1---5:R-:W-:Y:S05]  /*645b0*/  CALL.REL.NOINC `($_ZN7cutlass13device_kernelIN5flash19enable_sm80_to_sm89INS1_16FlashAttnBwdSm80INS1_25CollectiveMainloopBwdSm80ILi2ELi2EN4cute5tupleIJNS5_1CILi128EEES8_NS7_ILi64EEEEEENS_10bfloat16_tEfNS_4arch4Sm80ELb1ELb0ELb1ELb1ELb1ELb0ELb0ELb0ELi2ELi4ELi4ELi4ELb0EEENS1_21CollectiveEpilogueBwdISA_SB_SD_Li256ELb1ELb0ELi2EEENS1_25SingleTileBwdLPTSchedulerILb1ELi128ELb1EEEEEEEEEvNT_6ParamsE$_ZN4cute3eso3ESOILb1ELb0EJNS_5tupleIJNS2_IJNS_1CILi1EEENS3_ILi0EEEEEENS2_IJS5_S5_EEEEEENS2_IJS5_iEEEEEC2ERKS8_RKS9_) ;  /* 0xfffa566000007944 */ /* 0x022fea0003c3ffff */
[----:B-1----:R1:W5:Y:S01]  /*645c0*/  LDL R3, [R1+0x1410] ;  /* 0x0014100001037983 */ /* 0x0023620000100800 */
[----:B------:R-:W-:-:S03]  /*645d0*/  MOV R4, 0x645f0 ;  /* 0x000645f000047802 */ /* 0x000fc60000000f00 */
[----:B-1---5:R-:W-:Y:S05]  /*645e0*/  CALL.REL.NOINC `($_ZN7cutlass13device_kernelIN5flash19enable_sm80_to_sm89INS1_16FlashAttnBwdSm80INS1_25CollectiveMainloopBwdSm80ILi2ELi2EN4cute5tupleIJNS5_1CILi128EEES8_NS7_ILi64EEEEEENS_10bfloat16_tEfNS_4arch4Sm80ELb1ELb0ELb1ELb1ELb1ELb0ELb0ELb0ELi2ELi4ELi4ELi4ELb0EEENS1_21CollectiveEpilogueBwdISA_SB_SD_Li256ELb1ELb0ELi2EEENS1_25SingleTileBwdLPTSchedulerILb1ELi128ELb1EEEEEEEEEvNT_6ParamsE$_ZN4cute3eso3ESOILb1ELb0EJNS_5tupleIJNS_1CILi0EEES4_EEEiEEC2ERKS5_RKi) ;  /* 0xfffa5a2000007944 */ /* 0x022fea0003c3ffff */
[----:B-1----:R1:W5:Y:S01]  /*645f0*/  LDL R3, [R1+0x1410] ;  /* 0x0014100001037983 */ /* 0x0023620000100800 */
[----:B------:R-:W-:-:S03]  /*64600*/  MOV R4, 0x64620 ;  /* 0x0006462000047802 */ /* 0x000fc60000000f00 */
[----:B-1---5:R-:W-:Y:S05]  /*64610*/  CALL.REL.NOINC `($_ZN7cutlass13device_kernelIN5flash19enable_sm80_to_sm89INS1_16FlashAttnBwdSm80INS1_25CollectiveMainloopBwdSm80ILi2ELi2EN4cute5tupleIJNS5_1CILi128EEES8_NS7_ILi64EEEEEENS_10bfloat16_tEfNS_4arch4Sm80ELb1ELb0ELb1ELb1ELb1ELb0ELb0ELb0ELi2ELi4ELi4ELi4ELb0EEENS1_21CollectiveEpilogueBwdISA_SB_SD_Li256ELb1ELb0ELi2EEENS1_25SingleTileBwdLPTSchedulerILb1ELi128ELb1EEEEEEEEEvNT_6ParamsE$_ZN4cute3eso3ESOILb1ELb0EJNS_5tupleIJNS2_IJNS_1CILi1EEENS3_ILi0EEEEEES5_EEENS2_IJNS2_IJS5_S5_EEEiEEEEEC2ERKS7_RKS9_) ;  /* 0xfffa564000007944 */ /* 0x022fea0003c3ffff */
[----:B-1----:R1:W5:Y:S01]  /*64620*/  LDL R3, [R1+0x1410] ;  /* 0x0014100001037983 */ /* 0x0023620000100800 */
[----:B------:R-:W-:-:S03]  /*64630*/  MOV R4, 0x64650 ;  /* 0x0006465000047802 */ /* 0x000fc60000000f00 */
[----:B-1---5:R-:W-:Y:S05]  /*64640*/  CALL.REL.NOINC `($_ZN7cutlass13device_kernelIN5flash19enable_sm80_to_sm89INS1_16FlashAttnBwdSm80INS1_25CollectiveMainloopBwdSm80ILi2ELi2EN4cute5tupleIJNS5_1CILi128EEES8_NS7_ILi64EEEEEENS_10bfloat16_tEfNS_4arch4Sm80ELb1ELb0ELb1ELb1ELb1ELb0ELb0ELb0ELi2ELi4ELi4ELi4ELb0EEENS1_21CollectiveEpilogueBwdISA_SB_SD_Li256ELb1ELb0ELi2EEENS1_25SingleTileBwdLPTSchedulerILb1ELi128ELb1EEEEEEEEEvNT_6ParamsE$_ZN4cute5tupleIJNS0_IJNS0_IJNS0_IJNS_1CILi8EEENS1_ILi1EEEEEES3_EEENS0_IJNS0_IJS3_S3_EEENS1_ILi2EEEEEEEEENS0_IJNS0_IJNS0_IJS3_NS1_ILi0EEEEEESA_EEENS0_IJNS0_IJSA_SA_EEEiEEEEEEEEC2ERKS9_RKSF_) ;  /* 0xfffa79b000007944 */ /* 0x022fea0003c3ffff */
[----:B------:R2:W5:Y:S01]  /*64650*/  LDL R6, [R1+0x1410] ;  /* 0x0014100001067983 */ /* 0x0005620000100800 */
[----:B------:R-:W-:-:S03]  /*64660*/  MOV R4, 0x64690 ;  /* 0x0006469000047802 */ /* 0x000fc60000000f00 */
[----:B------:R2:W-:Y:S04]  /*64670*/  STL.64 [R1+0x1448], R14 ;  /* 0x0014480e01007387 */ /* 0x0005e80000100a00 */
[----:B-12--5:R-:W-:Y:S05]  /*64680*/  CALL.REL.NOINC `($_ZN7cutlass13device_kernelIN5flash19enable_sm80_to_sm89INS1_16FlashAttnBwdSm80INS1_25CollectiveMainloopBwdSm80ILi2ELi2EN4cute5tupleIJNS5_1CILi128EEES8_NS7_ILi64EEEEEENS_10bfloat16_tEfNS_4arch4Sm80ELb1ELb0ELb1ELb1ELb1ELb0ELb0ELb0ELi2ELi4ELi4ELi4ELb0EEENS1_21CollectiveEpilogueBwdISA_SB_SD_Li256ELb1ELb0ELi2EEENS1_25SingleTileBwdLPTSchedulerILb1ELi128ELb1EEEEEEEEEvNT_6ParamsE$_ZN4cute3eso3ESOILb0ELb0EJNS_6LayoutINS_5tupleIJNS3_IJNS3_IJNS_1CILi8EEENS4_ILi1EEEEEES6_EEENS3_IJNS3_IJS6_S6_EEENS4_ILi2EEEEEEEEENS3_IJNS3_IJNS3_IJS6_NS4_ILi0EEEEEESD_EEENS3_IJNS3_IJSD_SD_EEEiEEEEEEEENS_10ViewEngineINS_8smem_ptrIPN7cutlass10bfloat16_tEEEEEEEC2ERKSJ_RKSQ_) ;  /* 0xfffa326000007944 */ /* 0x026fea0003c3ffff */
[----:B-1----:R1:W5:Y:S04]  /*64690*/  LDL R8, [R1+0x1410] ;  /* 0x0014100001087983 */ /* 0x0023680000100800 */
[----:B------:R1:W5:Y:S01]  /*646a0*/  LDL.64 R4, [R1+0x1418] ;  /* 0x0014180001047983 */ /* 0x0003620000100a00 */
[----:B------:R-:W-:-:S03]  /*646b0*/  MOV R6, 0x646d0 ;  /* 0x000646d000067802 */ /* 0x000fc60000000f00 */
[----:B-1---5:R-:W-:Y:S05]  /*646c0*/  CALL.REL.NOINC `($_ZN7cutlass13device_kernelIN5flash19enable_sm80_to_sm89INS1_16FlashAttnBwdSm80INS1_25CollectiveMainloopBwdSm80ILi2ELi2EN4cute5tupleIJNS5_1CILi128EEES8_NS7_ILi64EEEEEENS_10bfloat16_tEfNS_4arch4Sm80ELb1ELb0ELb1ELb1ELb1ELb0ELb0ELb0ELi2ELi4ELi4ELi4ELb0EEENS1_21CollectiveEpilogueBwdISA_SB_SD_Li256ELb1ELb0ELi2EEENS1_25SingleTileBwdLPTSchedulerILb1ELi128ELb1EEEEEEEEEvNT_6ParamsE$_ZN4cute3eso3ESOILb1ELb0EJNS_6LayoutINS_5tupleIJNS3_IJNS3_IJNS_1CILi4EEENS4_ILi2EEEEEENS4_ILi1EEEEEES6_EEENS3_IJNS3_IJNS3_IJS8_NS4_ILi32EEEEEENS4_ILi0EEEEEENS4_ILi64EEEEEEEENS_10ViewEngineIPN7cutlass10bfloat16_tEEEEEC2ERKSH_RKSM_) ;  /* 0xfffa612000007944 */ /* 0x022fea0003c3ffff */
[----:B------:R2:W5:Y:S01]  /*646d0*/  LDL.64 R16, [R1+0x1410] ;  /* 0x0014100001107983 */ /* 0x0005620000100a00 */
[----:B------:R-:W-:Y:S02]  /*646e0*/  MOV R3, R8 ;  /* 0x0000000800037202 */ /* 0x000fe40000000f00 */
[----:B------:R-:W-:Y:S02]  /*646f0*/  MOV R6, 0x64710 ;  /* 0x0006471000067802 */ /* 0x000fe40000000f00 */
[----:B-12--5:R-:W-:Y:S05]  /*64700*/  CALL.REL.NOINC `($_ZN7cutlass13device_kernelIN5flash19enable_sm80_to_sm89INS1_16FlashAttnBwdSm80INS1_25CollectiveMainloopBwdSm80ILi2ELi2EN4cute5tupleIJNS5_1CILi128EEES8_NS7_ILi64EEEEEENS_10bfloat16_tEfNS_4arch4Sm80ELb1ELb0ELb1ELb1ELb1ELb0ELb0ELb0ELi2ELi4ELi4ELi4ELb0EEENS1_21CollectiveEpilogueBwdISA_SB_SD_Li256ELb1ELb0ELi2EEENS1_25SingleTileBwdLPTSchedulerILb1ELi128ELb1EEEEEEEEEvNT_6ParamsE$_ZZN4cute5sliceINS_5tupleIJNS1_IJNS_10UnderscoreENS_1CILi0EEEEEENS1_IJS4_S2_EEEEEENS1_IJNS1_IJNS1_IJNS3_ILi1EEES4_EEES4_EEENS1_IJNS1_IJS4_S4_EEEiEEEEEEEEDaRKT_RKT0_ENKUlRKT_RKT0_E_clIS6_SC_EEDaSM_SP_) ;  /* 0xfffa9af000007944 */ /* 0x026fea0003c3ffff */
[----:B------:R-:W-:Y:S02]  /*64710*/  MOV R8, 0x64730 ;  /* 0x0006473000087802 */ /* 0x000fe40000000f00 */
[----:B-1----:R-:W-:Y:S05]  /*64720*/  CALL.REL.NOINC `($_ZN7cutlass13device_kernelIN5flash19enable_sm80_to_sm89INS1_16FlashAttnBwdSm80INS1_25CollectiveMainloopBwdSm80ILi2ELi2EN4cute5tupleIJNS5_1CILi128EEES8_NS7_ILi64EEEEEENS_10bfloat16_tEfNS_4arch4Sm80ELb1ELb0ELb1ELb1ELb1ELb0ELb0ELb0ELi2ELi4ELi4ELi4ELb0EEENS1_21CollectiveEpilogueBwdISA_SB_SD_Li256ELb1ELb0ELi2EEENS1_25SingleTileBwdLPTSchedulerILb1ELi128ELb1EEEEEEEEEvNT_6ParamsE$_ZZN4cute12filter_tupleINS_5tupleIJNS1_IJNS_10UnderscoreENS_1CILi0EEEEEENS1_IJS4_S2_EEEEEENS1_IJNS1_IJNS1_IJNS3_ILi1EEES4_EEES4_EEENS1_IJNS1_IJS4_S4_EEEiEEEEEEZNS_5sliceIS7_SD_EEDaRKT_RKT0_EUlRKT_RKT0_E_EEDaSH_SK_OT1_ENKUlDpSN_E_clIJNS1_IJS9_EEENS1_IJiEEEEEEDaSU_) ;  /* 0xfffa84b000007944 */ /* 0x002fea0003c3ffff */
[----:B------:R-:W-:Y:S02]  /*64730*/  MOV R6, 0x64750 ;  /* 0x0006475000067802 */ /* 0x000fe40000000f00 */
[----:B-1---5:R-:W-:Y:S05]  /*64740*/  CALL.REL.NOINC `($_ZN7cutlass13device_kernelIN5flash19enable_sm80_to_sm89INS1_16FlashAttnBwdSm80INS1_25CollectiveMainloopBwdSm80ILi2ELi2EN4cute5tupleIJNS5_1CILi128EEES8_NS7_ILi64EEEEEENS_10bfloat16_tEfNS_4arch4Sm80ELb1ELb0ELb1ELb1ELb1ELb0ELb0ELb0ELi2ELi4ELi4ELi4ELb0EEENS1_21CollectiveEpilogueBwdISA_SB_SD_Li256ELb1ELb0ELi2EEENS1_25SingleTileBwdLPTSchedulerILb1ELi128ELb1EEEEEEEEEvNT_6ParamsE$_ZN4cute5tupleIJNS0_IJNS0_IJNS_1CILi8EEENS1_ILi1EEEEEENS1_ILi2EEEEEENS0_IJNS0_IJS3_NS1_ILi0EEEEEEiEEEEEC2ERKS6_RKS9_) ;  /* 0xfffa7ae000007944 */ /* 0x022fea0003c3ffff */
[----:B-1----:R1:W5:Y:S01]  /*64750*/  LDL R3, [R1+0x1410] ;  /* 0x0014100001037983 */ /* 0x0023620000100800 */
[----:B------:R-:W-:-:S03]  /*64760*/  MOV R6, 0x64780 ;  /* 0x0006478000067802 */ /* 0x000fc60000000f00 */
        /* <DEDUP_REMOVED lines=8> */
[----:B------:R-:W-:-:S02]  /*647f0*/  MOV R6, R7 ;  /* 0x0000000700067202 */ /* 0x000fc40000000f00 */
[----:B------:R-:W-:Y:S01]  /*64800*/  MOV R4, 0x64830 ;  /* 0x0006483000047802 */ /* 0x000fe20000000f00 */
[----:B--2---:R1:W-:Y:S04]  /*64810*/  STL.64 [R1+0x1448], R2 ;  /* 0x0014480201007387 */ /* 0x0043e80000100a00 */
[----:B-1----:R-:W-:Y:S05]  /*64820*/  CALL.REL.NOINC `($_ZN7cutlass13device_kernelIN5flash19enable_sm80_to_sm89INS1_16FlashAttnBwdSm80INS1_25CollectiveMainloopBwdSm80ILi2ELi2EN4cute5tupleIJNS5_1CILi128EEES8_NS7_ILi64EEEEEENS_10bfloat16_tEfNS_4arch4Sm80ELb1ELb0ELb1ELb1ELb1ELb0ELb0ELb0ELi2ELi4ELi4ELi4ELb0EEENS1_21CollectiveEpilogueBwdISA_SB_SD_Li256ELb1ELb0ELi2EEENS1_25SingleTileBwdLPTSchedulerILb1ELi128ELb1EEEEEEEEEvNT_6ParamsE$_ZN4cute3eso3ESOILb0ELb0EJNS_6LayoutINS_5tupleIJNS3_IJNS_1CILi8EEENS4_ILi1EEEEEENS4_ILi2EEEEEENS3_IJNS3_IJS6_NS4_ILi0EEEEEEiEEEEENS_10ViewEngineINS_8smem_ptrIPN7cutlass10bfloat16_tEEEEEEEC2ERKSD_RKSK_) ;  /* 0xfffa36c000007944 */ /* 0x002fea0003c3ffff */
[----:B------:R2:W5:Y:S04]  /*64830*/  LDL R14, [R1+0x1410] ;  /* 0x00141000010e7983 */ /* 0x0005680000100800 */
[----:B------:R2:W5:Y:S01]  /*64840*/  LDL.64 R78, [R1+0x1418] ;  /* 0x00141800014e7983 */ /* 0x0005620000100a00 */
[----:B------:R-:W-:Y:S01]  /*64850*/  IMAD.MOV.U32 R2, RZ, RZ, R67 ;  /* 0x000000ffff027224 */ /* 0x000fe200078e0043 */
[----:B-1----:R-:W-:Y:S02]  /*64860*/  MOV R3, RZ ;  /* 0x000000ff00037202 */ /* 0x002fe40000000f00 */
[----:B------:R-:W-:Y:S02]  /*64870*/  MOV R10, 0x64890 ;  /* 0x00064890000a7802 */ /* 0x000fe40000000f00 */
[----:B--2--5:R-:W-:Y:S05]  /*64880*/  CALL.REL.NOINC `($_ZN7cutlass13device_kernelIN5flash19enable_sm80_to_sm89INS1_16FlashAttnBwdSm80INS1_25CollectiveMainloopBwdSm80ILi2ELi2EN4cute5tupleIJNS5_1CILi128EEES8_NS7_ILi64EEEEEENS_10bfloat16_tEfNS_4arch4Sm80ELb1ELb0ELb1ELb1ELb1ELb0ELb0ELb0ELi2ELi4ELi4ELi4ELb0EEENS1_21CollectiveEpilogueBwdISA_SB_SD_Li256ELb1ELb0ELi2EEENS1_25SingleTileBwdLPTSchedulerILb1ELi128ELb1EEEEEEEEEvNT_6ParamsE$_ZN4cute3eso3ESOILb1ELb0EJNS_10UnderscoreEiEEC2ERKS2_RKi) ;  /* 0xfffa45b000007944 */ /* 0x024fea0003c3ffff */
        /* <DEDUP_REMOVED lines=16> */
[----:B------:R-:W-:-:S02]  /*64990*/  MOV R3, RZ ;  /* 0x000000ff00037202 */ /* 0x000fc40000000f00 */
[----:B------:R-:W-:Y:S02]  /*649a0*/  MOV R10, 0x649c0 ;  /* 0x000649c0000a7802 */ /* 0x000fe40000000f00 */
[----:B--2--5:R-:W-:Y:S05]  /*649b0*/  CALL.REL.NOINC `($_ZN7cutlass13device_kernelIN5flash19enable_sm80_to_sm89INS1_16FlashAttnBwdSm80INS1_25CollectiveMainloopBwdSm80ILi2ELi2EN4cute5tupleIJNS5_1CILi128EEES8_NS7_ILi64EEEEEENS_10bfloat16_tEfNS_4arch4Sm80ELb1ELb0ELb1ELb1ELb1ELb0ELb0ELb0ELi2ELi4ELi4ELi4ELb0EEENS1_21CollectiveEpilogueBwdISA_SB_SD_Li256ELb1ELb0ELi2EEENS1_25SingleTileBwdLPTSchedulerILb1ELi128ELb1EEEEEEEEEvNT_6ParamsE$_ZN4cute3eso3ESOILb1ELb0EJNS_10UnderscoreEiEEC2ERKS2_RKi) ;  /* 0xfffa448000007944 */ /* 0x024fea0003c3ffff */
[----:B-1----:R-:W2:Y:S01]  /*649c0*/  LDL R3, [R1+0x1410] ;  /* 0x0014100001037983 */ /* 0x002ea20000100800 */
[----:B------:R-:W-:Y:S02]  /*649d0*/  MOV R6, 0x64a00 ;  /* 0x00064a0000067802 */ /* 0x000fe40000000f00 */
[----:B--2---:R-:W-:Y:S02]  /*649e0*/  SHF.L.U32 R3, R3, 0x6, RZ ;  /* 0x0000000603037819 */ /* 0x004fe400000006ff */
[----:B------:R-:W-:Y:S05]  /*649f0*/  CALL.REL.NOINC `($_ZN7cutlass13device_kernelIN5flash19enable_sm80_to_sm89INS1_16FlashAttnBwdSm80INS1_25CollectiveMainloopBwdSm80ILi2ELi2EN4cute5tupleIJNS5_1CILi128EEES8_NS7_ILi64EEEEEENS_10bfloat16_tEfNS_4arch4Sm80ELb1ELb0ELb1ELb1ELb1ELb0ELb0ELb0ELi2ELi4ELi4ELi4ELb0EEENS1_21CollectiveEpilogueBwdISA_SB_SD_Li256ELb1ELb0ELi2EEENS1_25SingleTileBwdLPTSchedulerILb1ELi128ELb1EEEEEEEEEvNT_6ParamsE$_ZN4cute3eso3ESOILb1ELb0EJNS_6LayoutINS_5tupleIJNS3_IJNS3_IJNS_1CILi4EEENS4_ILi2EEEEEENS4_ILi1EEEEEEEEENS3_IJNS3_IJNS3_IJS8_NS4_ILi32EEEEEENS4_ILi0EEEEEEEEEEEiEEC2ERKSG_RKi) ;  /* 0xfffa5d7000007944 */ /* 0x000fea0003c3ffff */
[----:B-1----:R-:W2:Y:S01]  /*64a00*/  LDL R3, [R1+0x1410] ;  /* 0x0014100001037983 */ /* 0x002ea20000100800 */
        /* <DEDUP_REMOVED lines=20> */
[----:B--2--5:R-:W-:Y:S05]  /*64b50*/  CALL.REL.NOINC `($_ZN7cutlass13device_kernelIN5flash19enable_sm80_to_sm89INS1_16FlashAttnBwdSm80INS1_25CollectiveMainloopBwdSm80ILi2ELi2EN4cute5tupleIJNS5_1CILi128EEES8_NS7_ILi64EEEEEENS_10bfloat16_tEfNS_4arch4Sm80ELb1ELb0ELb1ELb1ELb1ELb0ELb0ELb0ELi2ELi4ELi4ELi4ELb0EEENS1_21CollectiveEpilogueBwdISA_SB_SD_Li256ELb1ELb0ELi2EEENS1_25SingleTileBwdLPTSchedulerILb1ELi128ELb1EEEEEEEEEvNT_6ParamsE$_ZN4cute3eso3ESOILb1ELb0EJNS_6LayoutINS_5tupleIJNS3_IJNS3_IJNS_1CILi2EEES5_EEENS4_ILi1EEEEEEEEENS3_IJNS3_IJNS3_IJS7_NS4_ILi16EEEEEENS4_ILi0EEEEEEEEEEENS_10ViewEngineIPjEEEEC2ERKSF_RKSI_) ;  /* 0xfffa5b8000007944 */ /* 0x024fea0003c3ffff */
[----:B------:R2:W5:Y:S01]  /*64b60*/  LDL.64 R8, [R1+0x1410] ;  /* 0x0014100001087983 */ /* 0x0005620000100a00 */
[----:B------:R-:W-:-:S02]  /*64b70*/  MOV R4, R6 ;  /* 0x0000000600047202 */ /* 0x000fc40000000f00 */
[----:B-1----:R-:W-:Y:S02]  /*64b80*/  MOV R2, 0x64ba0 ;  /* 0x00064ba000027802 */ /* 0x002fe40000000f00 */
[----:B--2--5:R-:W-:Y:S05]  /*64b90*/  CALL.REL.NOINC `($_ZN7cutlass13device_kernelIN5flash19enable_sm80_to_sm89INS1_16FlashAttnBwdSm80INS1_25CollectiveMainloopBwdSm80ILi2ELi2EN4cute5tupleIJNS5_1CILi128EEES8_NS7_ILi64EEEEEENS_10bfloat16_tEfNS_4arch4Sm80ELb1ELb0ELb1ELb1ELb1ELb0ELb0ELb0ELi2ELi4ELi4ELi4ELb0EEENS1_21CollectiveEpilogueBwdISA_SB_SD_Li256ELb1ELb0ELi2EEENS1_25SingleTileBwdLPTSchedulerILb1ELi128ELb1EEEEEEEEEvNT_6ParamsE$_ZN73_INTERNAL_24fd9406_37_flash_bwd_hdim64_bf16_softcap_sm80_cu_8e232a79_330724__cvta_generic_to_sharedEPKv) ;  /* 0xfffa7fb000007944 */ /* 0x024fea0003c3ffff */
        /* <DEDUP_REMOVED lines=58> */
[----:B------:R-:W1:Y:S04]  /*64f40*/  LDSM.16.MT88.4 R4, [R4] ;  /* 0x000000000404783b */ /* 0x000e680000004200 */
[----:B-1----:R1:W-:Y:S04]  /*64f50*/  ST.E [R8.64], R4 ;  /* 0x0000000408007985 */ /* 0x0023e8000c101904 */
[----:B------:R1:W-:Y:S04]  /*64f60*/  ST.E [R8.64+0x4], R5 ;  /* 0x0000040508007985 */ /* 0x0003e8000c101904 */
[----:B------:R1:W-:Y:S04]  /*64f70*/  ST.E [R8.64+0x40], R6 ;  /* 0x0000400608007985 */ /* 0x0003e8000c101904 */
[----:B------:R1:W-:Y:S02]  /*64f80*/  ST.E [R8.64+0x44], R7 ;  /* 0x0000440708007985 */ /* 0x0003e4000c101904 */
.L_x_2912:
[----:B------:R-:W-:-:S13]  /*64f90*/  ISETP.NE.AND P0, PT, R65, 0x7, PT ;  /* 0x000000074100780c */ /* 0x000fda0003f05270 */
[----:B-1----:R-:W-:Y:S05]  /*64fa0*/  @!P0 BRA `(.L_x_2909) ;  /* 0x00001b5000008947 */ /* 0x002fea0003800000 */
[----:B------:R-:W-:Y:S01]  /*64fb0*/  IADD3 R14, R65, 0x1, RZ ;  /* 0x00000001410e7810 */ /* 0x000fe20007ffe0ff */
[----:B------:R-:W-:Y:S01]  /*64fc0*/  IMAD.MOV.U32 R81, RZ, RZ, R67 ;  /* 0x000000ffff517224 */ /* 0x000fe200078e0043 */
[----:B-1----:R-:W-:-:S03]  /*64fd0*/  MOV R8, 0x65000 ;  /* 0x0006500000087802 */ /* 0x002fc60000000f00 */
[----:B------:R-:W-:Y:S02]  /*64fe0*/  IMAD.MOV.U32 R3, RZ, RZ, R14 ;  /* 0x000000ffff037224 */ /* 0x000fe400078e000e */
[----:B------:R-:W-:Y:S05]  /*64ff0*/  CALL.REL.NOINC `($_ZN7cutlass13device_kernelIN5flash19enable_sm80_to_sm89INS1_16FlashAttnBwdSm80INS1_25CollectiveMainloopBwdSm80ILi2ELi2EN4cute5tupleIJNS5_1CILi128EEES8_NS7_ILi64EEEEEENS_10bfloat16_tEfNS_4arch4Sm80ELb1ELb0ELb1ELb1ELb1ELb0ELb0ELb0ELi2ELi4ELi4ELi4ELb0EEENS1_21CollectiveEpilogueBwdISA_SB_SD_Li256ELb1ELb0ELi2EEENS1_25SingleTileBwdLPTSchedulerILb1ELi128ELb1EEEEEEEEEvNT_6ParamsE$_ZN4cute3eso3ESOILb1ELb0EJNS_10UnderscoreES2_iEEC2ERKS2_S5_RKi) ;  /* 0xfffa3e0000007944 */ /* 0x000fea0003c3ffff */
        /* <DEDUP_REMOVED lines=16> */
[----:B------:R-:W-:Y:S05]  /*65100*/  CALL.REL.NOINC `($_ZN7cutlass13device_kernelIN5flash19enable_sm80_to_sm89INS1_16FlashAttnBwdSm80INS1_25CollectiveMainloopBwdSm80ILi2ELi2EN4cute5tupleIJNS5_1CILi128EEES8_NS7_ILi64EEEEEENS_10bfloat16_tEfNS_4arch4Sm80ELb1ELb0ELb1ELb1ELb1ELb0ELb0ELb0ELi2ELi4ELi4ELi4ELb0EEENS1_21CollectiveEpilogueBwdISA_SB_SD_Li256ELb1ELb0ELi2EEENS1_25SingleTileBwdLPTSchedulerILb1ELi128ELb1EEEEEEEEEvNT_6ParamsE$_ZN4cute3eso3ESOILb1ELb0EJNS_6LayoutINS_5tupleIJNS3_IJNS_1CILi8EEENS4_ILi1EEEEEENS4_ILi2EEEEEENS3_IJNS3_IJS6_NS4_ILi0EEEEEENS4_ILi4096EEEEEEEEiEEC2ERKSE_RKi) ;  /* 0xfffa689000007944 */ /* 0x000fea0003c3ffff */
        /* <DEDUP_REMOVED lines=8> */
[----:B-1---5:R-:W-:Y:S05]  /*65190*/  CALL.REL.NOINC `($_ZN7cutlass13device_kernelIN5flash19enable_sm80_to_sm89INS1_16FlashAttnBwdSm80INS1_25CollectiveMainloopBwdSm80ILi2ELi2EN4cute5tupleIJNS5_1CILi128EEES8_NS7_ILi64EEEEEENS_10bfloat16_tEfNS_4arch4Sm80ELb1ELb0ELb1ELb1ELb1ELb0ELb0ELb0ELi2ELi4ELi4ELi4ELb0EEENS1_21CollectiveEpilogueBwdISA_SB_SD_Li256ELb1ELb0ELi2EEENS1_25SingleTileBwdLPTSchedulerILb1ELi128ELb1EEEEEEEEEvNT_6ParamsE$_ZN4cute3eso3ESOILb1ELb0EJNS_6LayoutINS_5tupleIJNS3_IJNS_1CILi8EEENS4_ILi1EEEEEENS4_ILi2EEEEEENS3_IJNS3_IJS6_NS4_ILi0EEEEEENS4_ILi4096EEEEEEEENS_10ViewEngineINS_8smem_ptrIPN7cutlass10bfloat16_tEEEEEEEC2ERKSE_RKSL_) ;  /* 0xfffa67c000007944 */ /* 0x022fea0003c3ffff */
[----:B-1----:R1:W5:Y:S01]  /*651a0*/  LDL.64 R4, [R1+0x1410] ;  /* 0x0014100001047983 */ /* 0x0023620000100a00 */
[----:B------:R-:W-:Y:S01]  /*651b0*/  IMAD.MOV.U32 R81, RZ, RZ, R58 ;  /* 0x000000ffff517224 */ /* 0x000fe200078e003a */
[----:B------:R-:W-:-:S02]  /*651c0*/  MOV R3, R14 ;  /* 0x0000000e00037202 */ /* 0x000fc40000000f00 */
[----:B------:R-:W-:Y:S02]  /*651d0*/  MOV R8, 0x651f0 ;  /* 0x000651f000087802 */ /* 0x000fe40000000f00 */
[----:B-1---5:R-:W-:Y:S05]  /*651e0*/  CALL.REL.NOINC `($_ZN7cutlass13device_kernelIN5flash19enable_sm80_to_sm89INS1_16FlashAttnBwdSm80INS1_25CollectiveMainloopBwdSm80ILi2ELi2EN4cute5tupleIJNS5_1CILi128EEES8_NS7_ILi64EEEEEENS_10bfloat16_tEfNS_4arch4Sm80ELb1ELb0ELb1ELb1ELb1ELb0ELb0ELb0ELi2ELi4ELi4ELi4ELb0EEENS1_21CollectiveEpilogueBwdISA_SB_SD_Li256ELb1ELb0ELi2EEENS1_25SingleTileBwdLPTSchedulerILb1ELi128ELb1EEEEEEEEEvNT_6ParamsE$_ZN4cute3eso3ESOILb1ELb0EJNS_10UnderscoreES2_iEEC2ERKS2_S5_RKi) ;  /* 0xfffa3c1000007944 */ /* 0x022fea0003c3ffff */
        /* <DEDUP_REMOVED lines=10> */
[----:B------:R-:W-:Y:S05]  /*65290*/  CALL.REL.NOINC `($_ZN7cutlass13device_kernelIN5flash19enable_sm80_to_sm89INS1_16FlashAttnBwdSm80INS1_25CollectiveMainloopBwdSm80ILi2ELi2EN4cute5tupleIJNS5_1CILi128EEES8_NS7_ILi64EEEEEENS_10bfloat16_tEfNS_4arch4Sm80ELb1ELb0ELb1ELb1ELb1ELb0ELb0ELb0ELi2ELi4ELi4ELi4ELb0EEENS1_21CollectiveEpilogueBwdISA_SB_SD_Li256ELb1ELb0ELi2EEENS1_25SingleTileBwdLPTSchedulerILb1ELi128ELb1EEEEEEEEEvNT_6ParamsE$_ZN4cute3eso3ESOILb1ELb0EJNS_6LayoutINS_5tupleIJNS3_IJNS_1CILi8EEENS4_ILi1EEEEEENS4_ILi2EEEEEENS3_IJNS3_IJS6_NS4_ILi0EEEEEES5_EEEEEiEEC2ERKSD_RKi) ;  /* 0xfffa68b000007944 */ /* 0x000fea0003c3ffff */
[----:B-1----:R-:W2:Y:S01]  /*652a0*/  LDL R3, [R1+0x1380] ;  /* 0x0013800001037983 */ /* 0x002ea20000100800 */
[----:B------:R-:W-:Y:S01]  /*652b0*/  MOV R8, 0x652f0 ;  /* 0x000652f000087802 */ /* 0x000fe20000000f00 */
[----:B--2---:R-:W-:-:S05]  /*652c0*/  IMAD.WIDE R6, R3, 0x2, R72 ;  /* 0x0000000203067825 */ /* 0x004fca00078e0248 */
[----:B------:R-:W-:Y:S02]  /*652d0*/  MOV R9, R7 ;  /* 0x0000000700097202 */ /* 0x000fe40000000f00 */
[----:B------:R-:W-:Y:S05]  /*652e0*/  CALL.REL.NOINC `($_ZN7cutlass13device_kernelIN5flash19enable_sm80_to_sm89INS1_16FlashAttnBwdSm80INS1_25CollectiveMainloopBwdSm80ILi2ELi2EN4cute5tupleIJNS5_1CILi128EEES8_NS7_ILi64EEEEEENS_10bfloat16_tEfNS_4arch4Sm80ELb1ELb0ELb1ELb1ELb1ELb0ELb0ELb0ELi2ELi4ELi4ELi4ELb0EEENS1_21CollectiveEpilogueBwdISA_SB_SD_Li256ELb1ELb0ELi2EEENS1_25SingleTileBwdLPTSchedulerILb1ELi128ELb1EEEEEEEEEvNT_6ParamsE$_ZN4cute3eso3ESOILb1ELb0EJNS_6LayoutINS_5tupleIJNS3_IJNS_1CILi8EEENS4_ILi1EEEEEENS4_ILi2EEEEEENS3_IJNS3_IJS6_NS4_ILi0EEEEEES5_EEEEENS_10ViewEngineIPN7cutlass10bfloat16_tEEEEEC2ERKSD_RKSI_) ;  /* 0xfffa680000007944 */ /* 0x000fea0003c3ffff */
        /* <DEDUP_REMOVED lines=149> */
[----:B------:R2:W5:Y:S04]  /*65c40*/  LDL R5, [R1+0x1380] ;  /* 0x0013800001057983 */ /* 0x0005680000100800 */
[----:B-1----:R2:W5:Y:S01]  /*65c50*/  LD.E R3, [R74.64] ;  /* 0x000000044a037980 */ /* 0x002562000c101900 */
[----:B------:R-:W-:-:S03]  /*65c60*/  MOV R4, 0x65c80 ;  /* 0x00065c8000047802 */ /* 0x000fc60000000f00 */
[----:B--2--5:R-:W-:Y:S05]  /*65c70*/  CALL.REL.NOINC `($_ZN7cutlass13device_kernelIN5flash19enable_sm80_to_sm89INS1_16FlashAttnBwdSm80INS1_25CollectiveMainloopBwdSm80ILi2ELi2EN4cute5tupleIJNS5_1CILi128EEES8_NS7_ILi64EEEEEENS_10bfloat16_tEfNS_4arch4Sm80ELb1ELb0ELb1ELb1ELb1ELb0ELb0ELb0ELi2ELi4ELi4ELi4ELb0EEENS1_21CollectiveEpilogueBwdISA_SB_SD_Li256ELb1ELb0ELi2EEENS1_25SingleTileBwdLPTSchedulerILb1ELi128ELb1EEEEEEEEEvNT_6ParamsE$_ZZN4cute5sliceINS_5tupleIJNS_10UnderscoreES2_iEEENS1_IJNS1_IJNS_1CILi1EEENS4_ILi0EEEEEEiNS4_ILi1024EEEEEEEEDaRKT_RKT0_ENKUlRKT_RKT0_E_clIS2_iEEDaSI_SL_) ;  /* 0xfffa87c000007944 */ /* 0x024fea0003c3ffff */
[----:B------:R-:W-:Y:S02]  /*65c80*/  MOV R4, 0x65ca0 ;  /* 0x00065ca000047802 */ /* 0x000fe40000000f00 */
[----:B-1---5:R-:W-:Y:S05]  /*65c90*/  CALL.REL.NOINC `($_ZN7cutlass13device_kernelIN5flash19enable_sm80_to_sm89INS1_16FlashAttnBwdSm80INS1_25CollectiveMainloopBwdSm80ILi2ELi2EN4cute5tupleIJNS5_1CILi128EEES8_NS7_ILi64EEEEEENS_10bfloat16_tEfNS_4arch4Sm80ELb1ELb0ELb1ELb1ELb1ELb0ELb0ELb0ELi2ELi4ELi4ELi4ELb0EEENS1_21CollectiveEpilogueBwdISA_SB_SD_Li256ELb1ELb0ELi2EEENS1_25SingleTileBwdLPTSchedulerILb1ELi128ELb1EEEEEEEEEvNT_6ParamsE$_ZZN4cute12filter_tupleINS_5tupleIJNS_10UnderscoreES2_iEEENS1_IJNS1_IJNS_1CILi1EEENS4_ILi0EEEEEEiNS4_ILi1024EEEEEEZNS_5sliceIS3_S9_EEDaRKT_RKT0_EUlRKT_RKT0_E_EEDaSD_SG_OT1_ENKUlDpSJ_E_clIJNS1_IJS7_EEENS1_IJiEEENS1_IJEEEEEEDaSQ_) ;  /* 0xfffa740000007944 */ /* 0x022fea0003c3ffff */
[----:B------:R-:W-:Y:S02]  /*65ca0*/  MOV R6, 0x65cc0 ;  /* 0x00065cc000067802 */ /* 0x000fe40000000f00 */
[----:B-1---5:R-:W-:Y:S05]  /*65cb0*/  CALL.REL.NOINC `($_ZN7cutlass13device_kernelIN5flash19enable_sm80_to_sm89INS1_16FlashAttnBwdSm80INS1_25CollectiveMainloopBwdSm80ILi2ELi2EN4cute5tupleIJNS5_1CILi128EEES8_NS7_ILi64EEEEEENS_10bfloat16_tEfNS_4arch4Sm80ELb1ELb0ELb1ELb1ELb1ELb0ELb0ELb0ELi2ELi4ELi4ELi4ELb0EEENS1_21CollectiveEpilogueBwdISA_SB_SD_Li256ELb1ELb0ELi2EEENS1_25SingleTileBwdLPTSchedulerILb1ELi128ELb1EEEEEEEEEvNT_6ParamsE$_ZN4cute5tupleIJNS0_IJNS0_IJNS_1CILi8EEENS1_ILi1EEEEEENS1_ILi2EEEEEENS0_IJNS0_IJS3_NS1_ILi0EEEEEEiEEEEEC2ERKS6_RKS9_) ;  /* 0xfffa657000007944 */ /* 0x022fea0003c3ffff */
[----:B------:R2:W5:Y:S01]  /*65cc0*/  LDL R6, [R1+0x1410] ;  /* 0x0014100001067983 */ /* 0x0005620000100800 */
[----:B-1----:R-:W-:-:S02]  /*65cd0*/  SHF.L.U32 R2, R5, 0xa, RZ ;  /* 0x0000000a05027819 */ /* 0x002fc400000006ff */
[----:B------:R-:W-:-:S03]  /*65ce0*/  MOV R4, 0x65d10 ;  /* 0x00065d1000047802 */ /* 0x000fc60000000f00 */
[----:B------:R2:W-:Y:S04]  /*65cf0*/  STL [R1+0x1420], R2 ;  /* 0x0014200201007387 */ /* 0x0005e80000100800 */
[----:B--2--5:R-:W-:Y:S05]  /*65d00*/  CALL.REL.NOINC `($_ZN7cutlass13device_kernelIN5flash19enable_sm80_to_sm89INS1_16FlashAttnBwdSm80INS1_25CollectiveMainloopBwdSm80ILi2ELi2EN4cute5tupleIJNS5_1CILi128EEES8_NS7_ILi64EEEEEENS_10bfloat16_tEfNS_4arch4Sm80ELb1ELb0ELb1ELb1ELb1ELb0ELb0ELb0ELi2ELi4ELi4ELi4ELb0EEENS1_21CollectiveEpilogueBwdISA_SB_SD_Li256ELb1ELb0ELi2EEENS1_25SingleTileBwdLPTSchedulerILb1ELi128ELb1EEEEEEEEEvNT_6ParamsE$_ZN4cute3eso3ESOILb0ELb0EJNS_6LayoutINS_5tupleIJNS3_IJNS_1CILi8EEENS4_ILi1EEEEEENS4_ILi2EEEEEENS3_IJNS3_IJS6_NS4_ILi0EEEEEEiEEEEEiEEC2ERKSD_RKi) ;  /* 0xfffa225000007944 */ /* 0x024fea0003c3ffff */
[----:B-1----:R-:W2:Y:S04]  /*65d10*/  LD.E.64 R2, [R74.64+0x8] ;  /* 0x000008044a027980 */ /* 0x002ea8000c101b00 */
[----:B------:R-:W2:Y:S01]  /*65d20*/  LDL.64 R4, [R1+0x1380] ;  /* 0x0013800001047983 */ /* 0x000ea20000100a00 */
        /* <DEDUP_REMOVED lines=8> */
[----:B-1----:R-:W-:Y:S05]  /*65db0*/  CALL.REL.NOINC `($_ZN7cutlass13device_kernelIN5flash19enable_sm80_to_sm89INS1_16FlashAttnBwdSm80INS1_25CollectiveMainloopBwdSm80ILi2ELi2EN4cute5tupleIJNS5_1CILi128EEES8_NS7_ILi64EEEEEENS_10bfloat16_tEfNS_4arch4Sm80ELb1ELb0ELb1ELb1ELb1ELb0ELb0ELb0ELi2ELi4ELi4ELi4ELb0EEENS1_21CollectiveEpilogueBwdISA_SB_SD_Li256ELb1ELb0ELi2EEENS1_25SingleTileBwdLPTSchedulerILb1ELi128ELb1EEEEEEEEEvNT_6ParamsE$_ZN4cute3eso3ESOILb0ELb0EJNS_6LayoutINS_5tupleIJNS3_IJNS_1CILi8EEENS4_ILi1EEEEEENS4_ILi2EEEEEENS3_IJNS3_IJS6_NS4_ILi0EEEEEEiEEEEENS_10ViewEngineINS_8smem_ptrIPN7cutlass10bfloat16_tEEEEEEEC2ERKSD_RKSK_) ;  /* 0xfffa213000007944 */ /* 0x002fea0003c3ffff */
[----:B------:R2:W5:Y:S04]  /*65dc0*/  LDL R15, [R1+0x1410] ;  /* 0x00141000010f7983 */ /* 0x0005680000100800 */
[----:B------:R2:W5:Y:S01]  /*65dd0*/  LDL.64 R12, [R1+0x1418] ;  /* 0x00141800010c7983 */ /* 0x0005620000100a00 */
[----:B-1----:R-:W-:Y:S01]  /*65de0*/  IMAD.MOV.U32 R3, RZ, RZ, R14 ;  /* 0x000000ffff037224 */ /* 0x002fe200078e000e */
[----:B------:R-:W-:-:S02]  /*65df0*/  MOV R81, R58 ;  /* 0x0000003a00517202 */ /* 0x000fc40000000f00 */
[----:B------:R-:W-:Y:S02]  /*65e00*/  MOV R8, 0x65e20 ;  /* 0x00065e2000087802 */ /* 0x000fe40000000f00 */
[----:B--2--5:R-:W-:Y:S05]  /*65e10*/  CALL.REL.NOINC `($_ZN7cutlass13device_kernelIN5flash19enable_sm80_to_sm89INS1_16FlashAttnBwdSm80INS1_25CollectiveMainloopBwdSm80ILi2ELi2EN4cute5tupleIJNS5_1CILi128EEES8_NS7_ILi64EEEEEENS_10bfloat16_tEfNS_4arch4Sm80ELb1ELb0ELb1ELb1ELb1ELb0ELb0ELb0ELi2ELi4ELi4ELi4ELb0EEENS1_21CollectiveEpilogueBwdISA_SB_SD_Li256ELb1ELb0ELi2EEENS1_25SingleTileBwdLPTSchedulerILb1ELi128ELb1EEEEEEEEEvNT_6ParamsE$_ZN4cute3eso3ESOILb1ELb0EJNS_10UnderscoreES2_iEEC2ERKS2_S5_RKi) ;  /* 0xfffa2fe000007944 */ /* 0x024fea0003c3ffff */
[----:B-1----:R-:W2:Y:S01]  /*65e20*/  LDL R3, [R1+0x1380] ;  /* 0x0013800001037983 */ /* 0x002ea20000100800 */
[----:B------:R-:W-:Y:S02]  /*65e30*/  MOV R4, 0x65e60 ;  /* 0x00065e6000047802 */ /* 0x000fe40000000f00 */
[----:B--2---:R-:W-:Y:S02]  /*65e40*/  SHF.L.U32 R3, R3, 0x2, RZ ;  /* 0x0000000203037819 */ /* 0x004fe400000006ff */
[----:B------:R-:W-:Y:S05]  /*65e50*/  CALL.REL.NOINC `($_ZN7cutlass13device_kernelIN5flash19enable_sm80_to_sm89INS1_16FlashAttnBwdSm80INS1_25CollectiveMainloopBwdSm80ILi2ELi2EN4cute5tupleIJNS5_1CILi128EEES8_NS7_ILi64EEEEEENS_10bfloat16_tEfNS_4arch4Sm80ELb1ELb0ELb1ELb1ELb1ELb0ELb0ELb0ELi2ELi4ELi4ELi4ELb0EEENS1_21CollectiveEpilogueBwdISA_SB_SD_Li256ELb1ELb0ELi2EEENS1_25SingleTileBwdLPTSchedulerILb1ELi128ELb1EEEEEEEEEvNT_6ParamsE$_ZN4cute3eso3ESOILb1ELb0EJNS_6LayoutINS_5tupleIJNS3_IJNS3_IJNS_1CILi4EEENS4_ILi2EEEEEENS4_ILi1EEEEEES6_EEENS3_IJNS3_IJNS3_IJS8_NS4_ILi32EEEEEENS4_ILi0EEEEEENS4_ILi64EEEEEEEEiEEC2ERKSH_RKi) ;  /* 0xfffa49d000007944 */ /* 0x000fea0003c3ffff */
[----:B-1----:R-:W2:Y:S01]  /*65e60*/  LDL R3, [R1+0x1380] ;  /* 0x0013800001037983 */ /* 0x002ea20000100800 */
[----:B------:R-:W-:Y:S01]  /*65e70*/  MOV R6, 0x65ea0 ;  /* 0x00065ea000067802 */ /* 0x000fe20000000f00 */
[----:B--2---:R-:W-:-:S04]  /*65e80*/  IMAD.WIDE R10, R3, 0x2, R70 ;  /* 0x00000002030a7825 */ /* 0x004fc800078e0246 */
[----:B------:R-:W-:Y:S05]  /*65e90*/  CALL.REL.NOINC `($_ZN7cutlass13device_kernelIN5flash19enable_sm80_to_sm89INS1_16FlashAttnBwdSm80INS1_25CollectiveMainloopBwdSm80ILi2ELi2EN4cute5tupleIJNS5_1CILi128EEES8_NS7_ILi64EEEEEENS_10bfloat16_tEfNS_4arch4Sm80ELb1ELb0ELb1ELb1ELb1ELb0ELb0ELb0ELi2ELi4ELi4ELi4ELb0EEENS1_21CollectiveEpilogueBwdISA_SB_SD_Li256ELb1ELb0ELi2EEENS1_25SingleTileBwdLPTSchedulerILb1ELi128ELb1EEEEEEEEEvNT_6ParamsE$_ZN4cute3eso3ESOILb1ELb0EJNS_6LayoutINS_5tupleIJNS3_IJNS3_IJNS_1CILi4EEENS4_ILi2EEEEEENS4_ILi1EEEEEES6_EEENS3_IJNS3_IJNS3_IJS8_NS4_ILi32EEEEEENS4_ILi0EEEEEENS4_ILi64EEEEEEEENS_10ViewEngineIPN7cutlass10bfloat16_tEEEEEC2ERKSH_RKSM_) ;  /* 0xfffa495000007944 */ /* 0x000fea0003c3ffff */
        /* <DEDUP_REMOVED lines=197> */
[----:B-1----:R-:W-:Y:S05]  /*66af0*/  CALL.REL.NOINC `($_ZN7cutlass13device_kernelIN5flash19enable_sm80_to_sm89INS1_16FlashAttnBwdSm80INS1_25CollectiveMainloopBwdSm80ILi2ELi2EN4cute5tupleIJNS5_1CILi128EEES8_NS7_ILi64EEEEEENS_10bfloat16_tEfNS_4arch4Sm80ELb1ELb0ELb1ELb1ELb1ELb0ELb0ELb0ELi2ELi4ELi4ELi4ELb0EEENS1_21CollectiveEpilogueBwdISA_SB_SD_Li256ELb1ELb0ELi2EEENS1_25SingleTileBwdLPTSchedulerILb1ELi128ELb1EEEEEEEEEvNT_6ParamsE$_ZZN5flash25CollectiveMainloopBwdSm80ILi2ELi2EN4cute5tupleIJNS1_1CILi128EEES4_NS3_ILi64EEEEEEN7cutlass10bfloat16_tEfNS7_4arch4Sm80ELb1ELb0ELb1ELb1ELb1ELb0ELb0ELb0ELi2ELi4ELi4ELi4ELb0EE3mmaINS_16FlashAttnBwdSm80ISB_NS_21CollectiveEpilogueBwdIS6_S8_SA_Li256ELb1ELb0ELi2EEENS_25SingleTileBwdLPTSchedulerILb1ELi128ELb1EEEE13SharedStorageENS1_6TensorINS1_11ArrayEngineIfLm32EEENS1_6LayoutINS2_IJNS2_IJNS3_ILi2EEESO_EEESO_NS3_ILi4EEEEEENS2_IJNS2_IJNS3_ILi1EEESO_EEESQ_NS3_ILi8EEEEEEEEEEEEbRKNSB_6ParamsERT0_S12_iNS2_IJiiiEEERT_ENKUlvE0_clEv) ;  /* 0xffffb13000007944 */ /* 0x002fea0003c3ffff */
.L_x_2909:
[----:B------:R-:W-:Y:S01]  /*66b00*/  IMAD.MOV.U32 R81, RZ, RZ, R67 ;  /* 0x000000ffff517224 */ /* 0x000fe200078e0043 */
[----:B------:R-:W-:Y:S01]  /*66b10*/  MOV R3, R65 ;  /* 0x0000004100037202 */ /* 0x000fe20000000f00 */
[----:B------:R-:W-:Y:S01]  /*66b20*/  IMAD.MOV.U32 R82, RZ, RZ, RZ ;  /* 0x000000ffff527224 */ /* 0x000fe200078e00ff */
[----:B-1----:R-:W-:-:S02]  /*66b30*/  MOV R8, 0x66b50 ;  /* 0x00066b5000087802 */ /* 0x002fc40000000f00 */
[----:B------:R-:W-:Y:S05]  /*66b40*/  CALL.REL.NOINC `($_ZN7cutlass13device_kernelIN5flash19enable_sm80_to_sm89INS1_16FlashAttnBwdSm80INS1_25CollectiveMainloopBwdSm80ILi2ELi2EN4cute5tupleIJNS5_1CILi128EEES8_NS7_ILi64EEEEEENS_10bfloat16_tEfNS_4arch4Sm80ELb1ELb0ELb1ELb1ELb1ELb0ELb0ELb0ELi2ELi4ELi4ELi4ELb0EEENS1_21CollectiveEpilogueBwdISA_SB_SD_Li256ELb1ELb0ELi2EEENS1_25SingleTileBwdLPTSchedulerILb1ELi128ELb1EEEEEEEEEvNT_6ParamsE$_ZN4cute3eso3ESOILb1ELb0EJNS_10UnderscoreES2_iEEC2ERKS2_S5_RKi) ;  /* 0xfffa22b000007944 */ /* 0x000fea0003c3ffff */
        /* <DEDUP_REMOVED lines=15> */
[----:B------:R-:W-:Y:S05]  /*66c40*/  CALL.REL.NOINC `($_ZN7cutlass13device_kernelIN5flash19enable_sm80_to_sm89INS1_16FlashAttnBwdSm80INS1_25CollectiveMainloopBwdSm80ILi2ELi2EN4cute5tupleIJNS5_1CILi128EEES8_NS7_ILi64EEEEEENS_10bfloat16_tEfNS_4arch4Sm80ELb1ELb0ELb1ELb1ELb1ELb0ELb0ELb0ELi2ELi4ELi4ELi4ELb0EEENS1_21CollectiveEpilogueBwdISA_SB_SD_Li256ELb1ELb0ELi2EEENS1_25SingleTileBwdLPTSchedulerILb1ELi128ELb1EEEEEEEEEvNT_6ParamsE$_ZN4cute3eso3ESOILb1ELb0EJNS_6LayoutINS_5tupleIJNS3_IJNS_1CILi2EEES5_S5_EEES5_EEENS3_IJNS3_IJNS4_ILi1EEES5_NS4_ILi4EEEEEENS4_ILi8EEEEEEEEiEEC2ERKSD_RKi) ;  /* 0xfffa47c000007944 */ /* 0x000fea0003c3ffff */
[----:B-1----:R-:W2:Y:S01]  /*66c50*/  LDL R2, [R1+0x1410] ;  /* 0x0014100001027983 */ /* 0x002ea20000100800 */
        /* <DEDUP_REMOVED lines=9> */
[----:B-1----:R-:W2:Y:S01]  /*66cf0*/  LDL R3, [R1+0x1410] ;  /* 0x0014100001037983 */ /* 0x002ea20000100800 */
[----:B------:R-:W-:Y:S02]  /*66d00*/  MOV R4, 0x66d30 ;  /* 0x00066d3000047802 */ /* 0x000fe40000000f00 */
[----:B--2---:R-:W-:Y:S02]  /*66d10*/  SHF.L.U32 R3, R3, 0x2, RZ ;  /* 0x0000000203037819 */ /* 0x004fe400000006ff */
[----:B------:R-:W-:Y:S05]  /*66d20*/  CALL.REL.NOINC `($_ZN7cutlass13device_kernelIN5flash19enable_sm80_to_sm89INS1_16FlashAttnBwdSm80INS1_25CollectiveMainloopBwdSm80ILi2ELi2EN4cute5tupleIJNS5_1CILi128EEES8_NS7_ILi64EEEEEENS_10bfloat16_tEfNS_4arch4Sm80ELb1ELb0ELb1ELb1ELb1ELb0ELb0ELb0ELi2ELi4ELi4ELi4ELb0EEENS1_21CollectiveEpilogueBwdISA_SB_SD_Li256ELb1ELb0ELi2EEENS1_25SingleTileBwdLPTSchedulerILb1ELi128ELb1EEEEEEEEEvNT_6ParamsE$_ZN4cute3eso3ESOILb1ELb0EJNS_6LayoutINS_5tupleIJNS3_IJNS_1CILi2EEES5_EEES6_EEENS3_IJNS3_IJNS4_ILi1EEES5_EEENS3_IJNS4_ILi32EEENS4_ILi64EEEEEEEEEEEiEEC2ERKSE_RKi) ;  /* 0xfffa453000007944 */ /* 0x000fea0003c3ffff */
[----:B-1----:R-:W2:Y:S01]  /*66d30*/  LDL R3, [R1+0x1410] ;  /* 0x0014100001037983 */ /* 0x002ea20000100800 */
[----:B------:R-:W-:Y:S01]  /*66d40*/  MOV R4, 0x66d80 ;  /* 0x00066d8000047802 */ /* 0x000fe20000000f00 */
[----:B--2---:R-:W-:-:S05]  /*66d50*/  IMAD.WIDE R2, R3, 0x2, R68 ;  /* 0x0000000203027825 */ /* 0x004fca00078e0244 */
[----:B------:R-:W-:Y:S02]  /*66d60*/  MOV R6, R2 ;  /* 0x0000000200067202 */ /* 0x000fe40000000f00 */
[----:B------:R-:W-:Y:S05]  /*66d70*/  CALL.REL.NOINC `($_ZN7cutlass13device_kernelIN5flash19enable_sm80_to_sm89INS1_16FlashAttnBwdSm80INS1_25CollectiveMainloopBwdSm80ILi2ELi2EN4cute5tupleIJNS5_1CILi128EEES8_NS7_ILi64EEEEEENS_10bfloat16_tEfNS_4arch4Sm80ELb1ELb0ELb1ELb1ELb1ELb0ELb0ELb0ELi2ELi4ELi4ELi4ELb0EEENS1_21CollectiveEpilogueBwdISA_SB_SD_Li256ELb1ELb0ELi2EEENS1_25SingleTileBwdLPTSchedulerILb1ELi128ELb1EEEEEEEEEvNT_6ParamsE$_ZN4cute3eso3ESOILb1ELb0EJNS_6LayoutINS_5tupleIJNS3_IJNS_1CILi2EEES5_EEES6_EEENS3_IJNS3_IJNS4_ILi1EEES5_EEENS3_IJNS4_ILi32EEENS4_ILi64EEEEEEEEEEENS_10ViewEngineIPN7cutlass10bfloat16_tEEEEEC2ERKSE_RKSJ_) ;  /* 0xfffa449000007944 */ /* 0x000fea0003c3ffff */
[----:B------:R2:W5:Y:S04]  /*66d80*/  LDL.64 R84, [R1+0x1410] ;  /* 0x0014100001547983 */ /* 0x0005680000100a00 */
[----:B------:R2:W-:Y:S02]  /*66d90*/  STL [R1+0x1448], RZ ;  /* 0x001448ff01007387 */ /* 0x0005e40000100800 */
.L_x_2910:
[----:B------:R-:W-:Y:S01]  /*66da0*/  IMAD.MOV.U32 R81, RZ, RZ, R67 ;  /* 0x000000ffff517224 */ /* 0x000fe200078e0043 */
[----:B-1----:R-:W-:Y:S01]  /*66db0*/  LOP3.LUT R80, R82, 0x1, RZ, 0xc0, !PT ;  /* 0x0000000152507812 */ /* 0x002fe200078ec0ff */
[----:B------:R-:W-:Y:S01]  /*66dc0*/  IMAD.MOV.U32 R79, RZ, RZ, R59 ;  /* 0x000000ffff4f7224 */ /* 0x000fe200078e003b */
[----:B------:R-:W-:Y:S02]  /*66dd0*/  MOV R78, 0x66df0 ;  /* 0x00066df0004e7802 */ /* 0x000fe40000000f00 */
[----:B-12--5:R-:W-:Y:S05]  /*66de0*/  CALL.REL.NOINC `($_ZN7cutlass13device_kernelIN5flash19enable_sm80_to_sm89INS1_16FlashAttnBwdSm80INS1_25CollectiveMainloopBwdSm80ILi2ELi2EN4cute5tupleIJNS5_1CILi128EEES8_NS7_ILi64EEEEEENS_10bfloat16_tEfNS_4arch4Sm80ELb1ELb0ELb1ELb1ELb1ELb0ELb0ELb0ELi2ELi4ELi4ELi4ELb0EEENS1_21CollectiveEpilogueBwdISA_SB_SD_Li256ELb1ELb0ELi2EEENS1_25SingleTileBwdLPTSchedulerILb1ELi128ELb1EEEEEEEEEvNT_6ParamsE$_ZN4cute3eso3ESOILb1ELb0EJNS_10UnderscoreEiiEEC2ERKS2_RKiS7_) ;  /* 0xfffa209000007944 */ /* 0x026fea0003c3ffff */
[----:B------:R-:W-:Y:S01]  /*66df0*/  MOV R4, 0x66e40 ;  /* 0x00066e4000047802 */ /* 0x000fe20000000f00 */
[----:B-1----:R-:W2:Y:S02]  /*66e00*/  LDL.64 R2, [R1+0x1410] ;  /* 0x0014100001027983 */ /* 0x002ea40000100a00 */
[----:B--2---:R-:W-:Y:S05]  /*66e10*/  IMAD R3, R3, 0x2, R2 ;  /* 0x0000000203037824 */ /* 0x004fea00078e0202 */
[----:B------:R-:W-:Y:S02]  /*66e20*/  SHF.L.U32 R3, R3, 0x2, RZ ;  /* 0x0000000203037819 */ /* 0x000fe400000006ff */
        /* <DEDUP_REMOVED lines=13> */
[----:B-1----:R-:W2:Y:S02]  /*66f00*/  LDL R3, [R1+0x1410] ;  /* 0x0014100001037983 */ /* 0x002ea40000100800 */
[----:B--2---:R-:W-:Y:S02]  /*66f10*/  SHF.L.U32 R3, R3, 0x3, RZ ;  /* 0x0000000303037819 */ /* 0x004fe400000006ff */
[----:B------:R-:W-:Y:S05]  /*66f20*/  CALL.REL.NOINC `($_ZN7cutlass13device_kernelIN5flash19enable_sm80_to_sm89INS1_16FlashAttnBwdSm80INS1_25CollectiveMainloopBwdSm80ILi2ELi2EN4cute5tupleIJNS5_1CILi128EEES8_NS7_ILi64EEEEEENS_10bfloat16_tEfNS_4arch4Sm80ELb1ELb0ELb1ELb1ELb1ELb0ELb0ELb0ELi2ELi4ELi4ELi4ELb0EEENS1_21CollectiveEpilogueBwdISA_SB_SD_Li256ELb1ELb0ELi2EEENS1_25SingleTileBwdLPTSchedulerILb1ELi128ELb1EEEEEEEEEvNT_6ParamsE$_ZN4cute3eso3ESOILb1ELb0EJNS_6LayoutINS_5tupleIJNS3_IJNS_1CILi2EEES5_S5_EEEEEENS3_IJNS3_IJNS4_ILi1EEES5_NS4_ILi4EEEEEEEEEEEiEEC2ERKSC_RKi) ;  /* 0xfffa43c000007944 */ /* 0x000fea0003c3ffff */
[----:B------:R-:W-:Y:S01]  /*66f30*/  MOV R4, 0x66f80 ;  /* 0x00066f8000047802 */ /* 0x000fe20000000f00 */
[----:B-1----:R-:W2:Y:S02]  /*66f40*/  LDL R3, [R1+0x1410] ;  /* 0x0014100001037983 */ /* 0x002ea40000100800 */
        /* <DEDUP_REMOVED lines=18> */
[----:B-1----:R-:W2:Y:S02]  /*67070*/  LDL R3, [R1+0x1410] ;  /* 0x0014100001037983 */ /* 0x002ea40000100800 */
        /* <DEDUP_REMOVED lines=18> */
[----:B------:R-:W-:Y:S05]  /*671a0*/  CALL.REL.NOINC `($_ZN7cutlass13device_kernelIN5flash19enable_sm80_to_sm89INS1_16FlashAttnBwdSm80INS1_25CollectiveMainloopBwdSm80ILi2ELi2EN4cute5tupleIJNS5_1CILi128EEES8_NS7_ILi64EEEEEENS_10bfloat16_tEfNS_4arch4Sm80ELb1ELb0ELb1ELb1ELb1ELb0ELb0ELb0ELi2ELi4ELi4ELi4ELb0EEENS1_21CollectiveEpilogueBwdISA_SB_SD_Li256ELb1ELb0ELi2EEENS1_25SingleTileBwdLPTSchedulerILb1ELi128ELb1EEEEEEEEEvNT_6ParamsE$_ZN4cute3eso3ESOILb1ELb0EJNS_6LayoutINS_5tupleIJNS3_IJNS_1CILi2EEES5_EEEEEENS3_IJNS3_IJNS4_ILi1EEES5_EEEEEEEENS_10ViewEngineIPKfEEEEC2ERKSB_RKSF_) ;  /* 0xfffa3c4000007944 */ /* 0x000fea0003c3ffff */
        /* <DEDUP_REMOVED lines=147> */
.L_x_2911:
[----:B-1----:R-:W-:Y:S02]  /*67ae0*/  MOV R4, 0x67b00 ;  /* 0x00067b0000047802 */ /* 0x002fe40000000f00 */
[----:B------:R-:W-:Y:S05]  /*67af0*/  CALL.REL.NOINC `($_ZN7cutlass13device_kernelIN5flash19enable_sm80_to_sm89INS1_16FlashAttnBwdSm80INS1_25CollectiveMainloopBwdSm80ILi2ELi2EN4cute5tupleIJNS5_1CILi128EEES8_NS7_ILi64EEEEEENS_10bfloat16_tEfNS_4arch4Sm80ELb1ELb0ELb1ELb1ELb1ELb0ELb0ELb0ELi2ELi4ELi4ELi4ELb0EEENS1_21CollectiveEpilogueBwdISA_SB_SD_Li256ELb1ELb0ELi2EEENS1_25SingleTileBwdLPTSchedulerILb1ELi128ELb1EEEEEEEEEvNT_6ParamsE$_ZN4cute3eso3ESOILb1ELb0EJNS_6LayoutINS_5tupleIJNS3_IJNS_1CILi1EEENS4_ILi4EEEEEENS4_ILi2EEES6_EEENS3_IJNS3_IJNS4_ILi0EEES5_EEES6_NS4_ILi8EEEEEEEENS_10ViewEngineIPfEEEEC2ERKSE_RKSH_) ;  /* 0xfffa31b000007944 */ /* 0x000fea0003c3ffff */
[----:B-1----:R-:W2:Y:S04]  /*67b00*/  LDL.64 R2, [R64+0x60] ;  /* 0x0000600040027983 */ /* 0x002ea80000100a00 */
[----:B------:R1:W5:Y:S04]  /*67b10*/  LDL.64 R4, [R64+0x58] ;  /* 0x0000580040047983 */ /* 0x0003680000100a00 */
[----:B------:R1:W5:Y:S04]  /*67b20*/  LDL.64 R6, [R1+0x1428] ;  /* 0x0014280001067983 */ /* 0x0003680000100a00 */
[----:B--2---:R1:W5:Y:S01]  /*67b30*/  LD.E R3, [R2.64] ;  /* 0x0000000402037980 */ /* 0x004362000c101900 */
[----:B------:R-:W-:-:S02]  /*67b40*/  MOV R81, R67 ;  /* 0x0000004300517202 */ /* 0x000fc40000000f00 */
[----:B------:R-:W-:Y:S02]  /*67b50*/  MOV R8, 0x67b70 ;  /* 0x00067b7000087802 */ /* 0x000fe40000000f00 */
[----:B-1---5:R-:W-:Y:S05]  /*67b60*/  CALL.REL.NOINC `($_ZN7cutlass13device_kernelIN5flash19enable_sm80_to_sm89INS1_16FlashAttnBwdSm80INS1_25CollectiveMainloopBwdSm80ILi2ELi2EN4cute5tupleIJNS5_1CILi128EEES8_NS7_ILi64EEEEEENS_10bfloat16_tEfNS_4arch4Sm80ELb1ELb0ELb1ELb1ELb1ELb0ELb0ELb0ELi2ELi4ELi4ELi4ELb0EEENS1_21CollectiveEpilogueBwdISA_SB_SD_Li256ELb1ELb0ELi2EEENS1_25SingleTileBwdLPTSchedulerILb1ELi128ELb1EEEEEEEEEvNT_6ParamsE$_ZN4cute3eso3ESOILb1ELb0EJNS_10UnderscoreES2_iEEC2ERKS2_S5_RKi) ;  /* 0xfffa129000007944 */ /* 0x022fea0003c3ffff */
[----:B-1----:R-:W2:Y:S01]  /*67b70*/  LDL R3, [R1+0x1410] ;  /* 0x0014100001037983 */ /* 0x002ea20000100800 */
[----:B------:R-:W-:Y:S02]  /*67b80*/  MOV R8, 0x67bb0 ;  /* 0x00067bb000087802 */ /* 0x000fe40000000f00 */
[----:B--2---:R-:W-:Y:S02]  /*67b90*/  SHF.L.U32 R3, R3, 0xd, RZ ;  /* 0x0000000d03037819 */ /* 0x004fe400000006ff */
[----:B------:R-:W-:Y:S05]  /*67ba0*/  CALL.REL.NOINC `($_ZN7cutlass13device_kernelIN5flash19enable_sm80_to_sm89INS1_16FlashAttnBwdSm80INS1_25CollectiveMainloopBwdSm80ILi2ELi2EN4cute5tupleIJNS5_1CILi128EEES8_NS7_ILi64EEEEEENS_10bfloat16_tEfNS_4arch4Sm80ELb1ELb0ELb1ELb1ELb1ELb0ELb0ELb0ELi2ELi4ELi4ELi4ELb0EEENS1_21CollectiveEpilogueBwdISA_SB_SD_Li256ELb1ELb0ELi2EEENS1_25SingleTileBwdLPTSchedulerILb1ELi128ELb1EEEEEEEEEvNT_6ParamsE$_ZN4cute3eso3ESOILb1ELb0EJNS_6LayoutINS_5tupleIJNS3_IJNS_1CILi1EEES5_EEENS4_ILi32EEEEEENS3_IJNS3_IJNS4_ILi0EEES9_EEENS4_ILi256EEEEEEEEiEEC2ERKSD_RKi) ;  /* 0xfffa320000007944 */ /* 0x000fea0003c3ffff */
[----:B------:R-:W2:Y:S04]  /*67bb0*/  LD.E.64 R4, [R4.64+0x8] ;  /* 0x0000080404047980 */ /* 0x000ea8000c101b00 */
[----:B------:R-:W2:Y:S01]  /*67bc0*/  LDL R10, [R1+0x1428] ;  /* 0x00142800010a7983 */ /* 0x000ea20000100800 */
[----:B------:R-:W-:Y:S01]  /*67bd0*/  MOV R8, 0x67c00 ;  /* 0x00067c0000087802 */ /* 0x000fe20000000f00 */
[----:B--2---:R-:W-:-:S04]  /*67be0*/  IMAD.WIDE R10, R10, 0x4, R4 ;  /* 0x000000040a0a7825 */ /* 0x004fc800078e0204 */
[----:B-1----:R-:W-:Y:S05]  /*67bf0*/  CALL.REL.NOINC `($_ZN7cutlass13device_kernelIN5flash19enable_sm80_to_sm89INS1_16FlashAttnBwdSm80INS1_25CollectiveMainloopBwdSm80ILi2ELi2EN4cute5tupleIJNS5_1CILi128EEES8_NS7_ILi64EEEEEENS_10bfloat16_tEfNS_4arch4Sm80ELb1ELb0ELb1ELb1ELb1ELb0ELb0ELb0ELi2ELi4ELi4ELi4ELb0EEENS1_21CollectiveEpilogueBwdISA_SB_SD_Li256ELb1ELb0ELi2EEENS1_25SingleTileBwdLPTSchedulerILb1ELi128ELb1EEEEEEEEEvNT_6ParamsE$_ZN4cute8gmem_ptrIPfECI1NS_12iter_adaptorIS1_S2_EEES1_) ;  /* 0xfffa4dc000007944 */ /* 0x002fea0003c3ffff */
[----:B-1----:R1:W5:Y:S01]  /*67c00*/  LDL.64 R2, [R1+0x1428] ;  /* 0x0014280001027983 */ /* 0x0023620000100a00 */
[----:B------:R-:W-:-:S03]  /*67c10*/  MOV R4, 0x67c30 ;  /* 0x00067c3000047802 */ /* 0x000fc60000000f00 */
[----:B-1---5:R-:W-:Y:S05]  /*67c20*/  CALL.REL.NOINC `($_ZN7cutlass13device_kernelIN5flash19enable_sm80_to_sm89INS1_16FlashAttnBwdSm80INS1_25CollectiveMainloopBwdSm80ILi2ELi2EN4cute5tupleIJNS5_1CILi128EEES8_NS7_ILi64EEEEEENS_10bfloat16_tEfNS_4arch4Sm80ELb1ELb0ELb1ELb1ELb1ELb0ELb0ELb0ELi2ELi4ELi4ELi4ELb0EEENS1_21CollectiveEpilogueBwdISA_SB_SD_Li256ELb1ELb0ELi2EEENS1_25SingleTileBwdLPTSchedulerILb1ELi128ELb1EEEEEEEEEvNT_6ParamsE$_ZN4cute3eso3ESOILb1ELb0EJNS_6LayoutINS_5tupleIJNS3_IJNS_1CILi1EEES5_EEENS4_ILi32EEEEEENS3_IJNS3_IJNS4_ILi0EEES9_EEENS4_ILi256EEEEEEEENS_10ViewEngineINS_8gmem_ptrIPfEEEEEEC2ERKSD_RKSI_) ;  /* 0xfffa314000007944 */ /* 0x022fea0003c3ffff */
[----:B-1----:R-:W2:Y:S04]  /*67c30*/  LDL.64 R2, [R1+0x1428] ;  /* 0x0014280001027983 */ /* 0x002ea80000100a00 */
[----:B------:R1:W5:Y:S01]  /*67c40*/  LD.E R5, [R6.64] ;  /* 0x0000000406057980 */ /* 0x000362000c101900 */
[----:B------:R-:W-:Y:S01]  /*67c50*/  MOV R10, 0x67c90 ;  /* 0x00067c90000a7802 */ /* 0x000fe20000000f00 */
[----:B--2---:R-:W-:Y:S01]  /*67c60*/  IMAD.MOV.U32 R14, RZ, RZ, R2 ;  /* 0x000000ffff0e7224 */ /* 0x004fe200078e0002 */
[----:B------:R-:W-:-:S02]  /*67c70*/  MOV R15, R3 ;  /* 0x00000003000f7202 */ /* 0x000fc40000000f00 */
[----:B-1---5:R-:W-:Y:S05]  /*67c80*/  CALL.REL.NOINC `($_ZN7cutlass13device_kernelIN5flash19enable_sm80_to_sm89INS1_16FlashAttnBwdSm80INS1_25CollectiveMainloopBwdSm80ILi2ELi2EN4cute5tupleIJNS5_1CILi128EEES8_NS7_ILi64EEEEEENS_10bfloat16_tEfNS_4arch4Sm80ELb1ELb0ELb1ELb1ELb1ELb0ELb0ELb0ELi2ELi4ELi4ELi4ELb0EEENS1_21CollectiveEpilogueBwdISA_SB_SD_Li256ELb1ELb0ELi2EEENS1_25SingleTileBwdLPTSchedulerILb1ELi128ELb1EEEEEEEEEvNT_6ParamsE$_ZN73_INTERNAL_24fd9406_37_flash_bwd_hdim64_bf16_softcap_sm80_cu_8e232a79_33079atomicAddEPff) ;  /* 0xfffa4ef000007944 */ /* 0x022fea0003c3ffff */
[----:B------:R2:W5:Y:S01]  /*67c90*/  LD.E R5, [R6.64+0x4] ;  /* 0x0000040406057980 */ /* 0x000562000c101900 */
[----:B-1----:R-:W-:-:S02]  /*67ca0*/  IADD3 R14, P0, R2, 0x400, RZ ;  /* 0x00000400020e7810 */ /* 0x002fc40007f1e0ff */
[----:B------:R-:W-:-:S03]  /*67cb0*/  MOV R10, 0x67ce0 ;  /* 0x00067ce0000a7802 */ /* 0x000fc60000000f00 */
[----:B------:R-:W-:-:S03]  /*67cc0*/  IMAD.X R15, RZ, RZ, R3, P0 ;  /* 0x000000ffff0f7224 */ /* 0x000fc600000e0603 */
[----:B--2--5:R-:W-:Y:S05]  /*67cd0*/  CALL.REL.NOINC `($_ZN7cutlass13device_kernelIN5flash19enable_sm80_to_sm89INS1_16FlashAttnBwdSm80INS1_25CollectiveMainloopBwdSm80ILi2ELi2EN4cute5tupleIJNS5_1CILi128EEES8_NS7_ILi64EEEEEENS_10bfloat16_tEfNS_4arch4Sm80ELb1ELb0ELb1ELb1ELb1ELb0ELb0ELb0ELi2ELi4ELi4ELi4ELb0EEENS1_21CollectiveEpilogueBwdISA_SB_SD_Li256ELb1ELb0ELi2EEENS1_25SingleTileBwdLPTSchedulerILb1ELi128ELb1EEEEEEEEEvNT_6ParamsE$_ZN73_INTERNAL_24fd9406_37_flash_bwd_hdim64_bf16_softcap_sm80_cu_8e232a79_33079atomicAddEPff) ;  /* 0xfffa4ea000007944 */ /* 0x024fea0003c3ffff */
[----:B------:R2:W5:Y:S01]  /*67ce0*/  LD.E R5, [R6.64+0x8] ;  /* 0x0000080406057980 */ /* 0x000562000c101900 */
[----:B-1----:R-:W-:Y:S02]  /*67cf0*/  IADD3 R14, P0, R2, 0x800, RZ ;  /* 0x00000800020e7810 */ /* 0x002fe40007f1e0ff */
        /* <DEDUP_REMOVED lines=148> */
[----:B------:R-:W-:-:S04]  /*68640*/  MOV R67, 0x0 ;  /* 0x0000000000437802 */ /* 0x000fc80000000f00 */
[----:B------:R-:W-:Y:S05]  /*68650*/  RET.REL.NODEC R66 `(_ZN7cutlass13device_kernelIN5flash19enable_sm80_to_sm89INS1_16FlashAttnBwdSm80INS1_25CollectiveMainloopBwdSm80ILi2ELi2EN4cute5tupleIJNS5_1CILi128EEES8_NS7_ILi64EEEEEENS_10bfloat16_tEfNS_4arch4Sm80ELb1ELb0ELb1ELb1ELb1ELb0ELb0ELb0ELi2ELi4ELi4ELi4ELb0EEENS1_21CollectiveEpilogueBwdISA_SB_SD_Li256ELb1ELb0ELi2EEENS1_25SingleTileBwdLPTSchedulerILb1ELi128ELb1EEEEEEEEEvNT_6ParamsE) ;  /* 0xfff979a042007950 */ /* 0x000fea0003c3ffff */
        .type           $_ZN7cutlass13device_kernelIN5flash19enable_sm80_to_sm89INS1_16FlashAttnBwdSm80INS1_25CollectiveMainloopBwdSm80ILi2ELi2EN4cute5tupleIJNS5_1CILi128EEES8_NS7_ILi64EEEEEENS_10bfloat16_tEfNS_4arch4Sm80ELb1ELb0ELb1ELb1ELb1ELb0ELb0ELb0ELi2ELi4ELi4ELi4ELb0EEENS1_21CollectiveEpilogueBwdISA_SB_SD_Li256ELb1ELb0ELi2EEENS1_25SingleTileBwdLPTSchedulerILb1ELi128ELb1EEEEEEEEEvNT_6ParamsE$_ZZZN5flash25CollectiveMainloopBwdSm80ILi2ELi2EN4cute5tupleIJNS1_1CILi128EEES4_NS3_ILi64EEEEEEN7cutlass10bfloat16_tEfNS7_4arch4Sm80ELb1ELb0ELb1ELb1ELb1ELb0ELb0ELb0ELi2ELi4ELi4ELi4ELb0EE3mmaINS_16FlashAttnBwdSm80ISB_NS_21CollectiveEpilogueBwdIS6_S8_SA_Li256ELb1ELb0ELi2EEENS_25SingleTileBwdLPTSchedulerILb1ELi128ELb1EEEE13SharedStorageENS1_6TensorINS1_11ArrayEngineIfLm32EEENS1_6LayoutINS2_IJNS2_IJNS3_ILi2EEESO_EEESO_NS3_ILi4EEEEEENS2_IJNS2_IJNS3_ILi1EEESO_EEESQ_NS3_ILi8EEEEEEEEEEEEbRKNSB_6ParamsERT0_S12_iNS2_IJiiiEEERT_ENKUliT_E_clIZSC_ISJ_SX_EbS10_S12_S12_iS13_S15_EUlRS16_iE_EEDaiS16_ENKUlvE0_clEv,@function
        .size           $_ZN7cutlass13device_kernelIN5flash19enable_sm80_to_sm89INS1_16FlashAttnBwdSm80INS1_25CollectiveMainloopBwdSm80ILi2ELi2EN4cute5tupleIJNS5_1CILi128EEES8_NS7_ILi64EEEEEENS_10bfloat16_tEfNS_4arch4Sm80ELb1ELb0ELb1ELb1ELb1ELb0ELb0ELb0ELi2ELi4ELi4ELi4ELb0EEENS1_21CollectiveEpilogueBwdISA_SB_SD_Li256ELb1ELb0ELi2EEENS1_25SingleTileBwdLPTSchedulerILb1ELi128ELb1EEEEEEEEEvNT_6ParamsE$_ZZZN5flash25CollectiveMainloopBwdSm80ILi2ELi2EN4cute5tupleIJNS1_1CILi128EEES4_NS3_ILi64EEEEEEN7cutlass10bfloat16_tEfNS7_4arch4Sm80ELb1ELb0ELb1ELb1ELb1ELb0ELb0ELb0ELi2ELi4ELi4ELi4ELb0EE3mmaINS_16FlashAttnBwdSm80ISB_NS_21CollectiveEpilogueBwdIS6_S8_SA_Li256ELb1ELb0ELi2EEENS_25SingleTileBwdLPTSchedulerILb1ELi128ELb1EEEE13SharedStorageENS1_6TensorINS1_11ArrayEngineIfLm32EEENS1_6LayoutINS2_IJNS2_IJNS3_ILi2EEESO_EEESO_NS3_ILi4EEEEEENS2_IJNS2_IJNS3_ILi1EEESO_EEESQ_NS3_ILi8EEEEEEEEEEEEbRKNSB_6ParamsERT0_S12_iNS2_IJiiiEEERT_ENKUliT_E_clIZSC_ISJ_SX_EbS10_S12_S12_iS13_S15_EUlRS16_iE_EEDaiS16_ENKUlvE0_clEv,($_ZN7cutlass13device_kernelIN5flash19enable_sm80_to_sm89INS1_16FlashAttnBwdSm80INS1_25CollectiveMainloopBwdSm80ILi2ELi2EN4cute5tupleIJNS5_1CILi128EEES8_NS7_ILi64EEEEEENS_10bfloat16_tEfNS_4arch4Sm80ELb1ELb0ELb1ELb1ELb1ELb0ELb0ELb0ELi2ELi4ELi4ELi4ELb0EEENS1_21CollectiveEpilogueBwdISA_SB_SD_Li256ELb1ELb0ELi2EEENS1_25SingleTileBwdLPTSchedulerILb1ELi128ELb1EEEEEEEEEvNT_6ParamsE$_ZZZN5flash25CollectiveMainloopBwdSm80ILi2ELi2EN4cute5tupleIJNS1_1CILi128EEES4_NS3_ILi64EEEEEEN7cutlass10bfloat16_tEfNS7_4arch4Sm80ELb1ELb0ELb1ELb1ELb1ELb0ELb0ELb0ELi2ELi4ELi4ELi4ELb0EE3mmaINS_16FlashAttnBwdSm80ISB_NS_21CollectiveEpilogueBwdIS6_S8_SA_Li256ELb1ELb0ELi2EEENS_25SingleTileBwdLPTSchedulerILb1ELi128ELb1EEEE13SharedStorageENS1_6TensorINS1_11ArrayEngineIfLm32EEENS1_6LayoutINS2_IJNS2_IJNS3_ILi2EEESO_EEESO_NS3_ILi4EEEEEENS2_IJNS2_IJNS3_ILi1EEESO_EEESQ_NS3_ILi8EEEEEEEEEEEEbRKNSB_6ParamsERT0_S12_iNS2_IJiiiEEERT_ENKUliT_E_clIZSC_ISJ_SX_EbS10_S12_S12_iS13_S15_EUlRS16_iE_EEDaiS16_ENKUlvE1_clEv - $_ZN7cutlass13device_kernelIN5flash19enable_sm80_to_sm89INS1_16FlashAttnBwdSm80INS1_25CollectiveMainloopBwdSm80ILi2ELi2EN4cute5tupleIJNS5_1CILi128EEES8_NS7_ILi64EEEEEENS_10bfloat16_tEfNS_4arch4Sm80ELb1ELb0ELb1ELb1ELb1ELb0ELb0ELb0ELi2ELi4ELi4ELi4ELb0EEENS1_21CollectiveEpilogueBwdISA_SB_SD_Li256ELb1ELb0ELi2EEENS1_25SingleTileBwdLPTSchedulerILb1ELi128ELb1EEEEEEEEEvNT_6ParamsE$_ZZZN5flash25CollectiveMainloopBwdSm80ILi2ELi2EN4cute5tupleIJNS1_1CILi128EEES4_NS3_ILi64EEEEEEN7cutlass10bfloat16_tEfNS7_4arch4Sm80ELb1ELb0ELb1ELb1ELb1ELb0ELb0ELb0ELi2ELi4ELi4ELi4ELb0EE3mmaINS_16FlashAttnBwdSm80ISB_NS_21CollectiveEpilogueBwdIS6_S8_SA_Li256ELb1ELb0ELi2EEENS_25SingleTileBwdLPTSchedulerILb1ELi128ELb1EEEE13SharedStorageENS1_6TensorINS1_11ArrayEngineIfLm32EEENS1_6LayoutINS2_IJNS2_IJNS3_ILi2EEESO_EEESO_NS3_ILi4EEEEEENS2_IJNS2_IJNS3_ILi1EEESO_EEESQ_NS3_ILi8EEEEEEEEEEEEbRKNSB_6ParamsERT0_S12_iNS2_IJiiiEEERT_ENKUliT_E_clIZSC_ISJ_SX_EbS10_S12_S12_iS13_S15_EUlRS16_iE_EEDaiS16_ENKUlvE0_clEv)
$_ZN7cutlass13device_kernelIN5flash19enable_sm80_to_sm89INS1_16FlashAttnBwdSm80INS1_25CollectiveMainloopBwdSm80ILi2ELi2EN4cute5tupleIJNS5_1CILi128EEES8_NS7_ILi64EEEEEENS_10bfloat16_tEfNS_4arch4Sm80ELb1ELb0ELb1ELb1ELb1ELb0ELb0ELb0ELi2ELi4ELi4ELi4ELb0EEENS1_21CollectiveEpilogueBwdISA_SB_SD_Li256ELb1ELb0ELi2EEENS1_25SingleTileBwdLPTSchedulerILb1ELi128ELb1EEEEEEEEEvNT_6ParamsE$_ZZZN5flash25CollectiveMainloopBwdSm80ILi2ELi2EN4cute5tupleIJNS1_1CILi128EEES4_NS3_ILi64EEEEEEN7cutlass10bfloat16_tEfNS7_4arch4Sm80ELb1ELb0ELb1ELb1ELb1ELb0ELb0ELb0ELi2ELi4ELi4ELi4ELb0EE3mmaINS_16FlashAttnBwdSm80ISB_NS_21CollectiveEpilogueBwdIS6_S8_SA_Li256ELb1ELb0ELi2EEENS_25SingleTileBwdLPTSchedulerILb1ELi128ELb1EEEE13SharedStorageENS1_6TensorINS1_11ArrayEngineIfLm32EEENS1_6LayoutINS2_IJNS2_IJNS3_ILi2EEESO_EEESO_NS3_ILi4EEEEEENS2_IJNS2_IJNS3_ILi1EEESO_EEESQ_NS3_ILi8EEEEEEEEEEEEbRKNSB_6ParamsERT0_S12_iNS2_IJiiiEEERT_ENKUliT_E_clIZSC_ISJ_SX_EbS10_S12_S12_iS13_S15_EUlRS16_iE_EEDaiS16_ENKUlvE0_clEv:
[----:B------:R-:W-:-:S05]  /*68660*/  IADD3 R3, R16, -c[0x0][0x20], RZ ;  /* 0x8000080010037a10 */ /* 0x000fca0007ffe0ff */
[----:B------:R-:W-:-:S05]  /*68670*/  IMAD R3, R10, 0x4, R3 ;  /* 0x000000040a037824 */ /* 0x000fca00078e0203 */
[----:B------:R1:W5:Y:S02]  /*68680*/  LDL R4, [R3] ;  /* 0x0000000003047983 */ /* 0x0003640000100800 */
[----:B-1----:R-:W-:-:S04]  /*68690*/  MOV R3, 0x0 ;  /* 0x0000000000037802 */ /* 0x002fc80000000f00 */
[----:B------:R-:W-:Y:S05]  /*686a0*/  RET.REL.NODEC R2 `(_ZN7cutlass13device_kernelIN5flash19enable_sm80_to_sm89INS1_16FlashAttnBwdSm80INS1_25CollectiveMainloopBwdSm80ILi2ELi2EN4cute5tupleIJNS5_1CILi128EEES8_NS7_ILi64EEEEEENS_10bfloat16_tEfNS_4arch4Sm80ELb1ELb0ELb1ELb1ELb1ELb0ELb0ELb0ELi2ELi4ELi4ELi4ELb0EEENS1_21CollectiveEpilogueBwdISA_SB_SD_Li256ELb1ELb0ELi2EEENS1_25SingleTileBwdLPTSchedulerILb1ELi128ELb1EEEEEEEEEvNT_6ParamsE) ;  /* 0xfff9795002007950 */ /* 0x000fea0003c3ffff */
        .type           $_ZN7cutlass13device_kernelIN5flash19enable_sm80_to_sm89INS1_16FlashAttnBwdSm80INS1_25CollectiveMainloopBwdSm80ILi2ELi2EN4cute5tupleIJNS5_1CILi128EEES8_NS7_ILi64EEEEEENS_10bfloat16_tEfNS_4arch4Sm80ELb1ELb0ELb1ELb1ELb1ELb0ELb0ELb0ELi2ELi4ELi4ELi4ELb0EEENS1_21CollectiveEpilogueBwdISA_SB_SD_Li256ELb1ELb0ELi2EEENS1_25SingleTileBwdLPTSchedulerILb1ELi128ELb1EEEEEEEEEvNT_6ParamsE$_ZZZN5flash25CollectiveMainloopBwdSm80ILi2ELi2EN4cute5tupleIJNS1_1CILi128EEES4_NS3_ILi64EEEEEEN7cutlass10bfloat16_tEfNS7_4arch4Sm80ELb1ELb0ELb1ELb1ELb1ELb0ELb0ELb0ELi2ELi4ELi4ELi4ELb0EE3mmaINS_16FlashAttnBwdSm80ISB_NS_21CollectiveEpilogueBwdIS6_S8_SA_Li256ELb1ELb0ELi2EEENS_25SingleTileBwdLPTSchedulerILb1ELi128ELb1EEEE13SharedStorageENS1_6TensorINS1_11ArrayEngineIfLm32EEENS1_6LayoutINS2_IJNS2_IJNS3_ILi2EEESO_EEESO_NS3_ILi4EEEEEENS2_IJNS2_IJNS3_ILi1EEESO_EEESQ_NS3_ILi8EEEEEEEEEEEEbRKNSB_6ParamsERT0_S12_iNS2_IJiiiEEERT_ENKUliT_E_clIZSC_ISJ_SX_EbS10_S12_S12_iS13_S15_EUlRS16_iE_EEDaiS16_ENKUlvE1_clEv,@function
        .size           $_ZN7cutlass13device_kernelIN5flash19enable_sm80_to_sm89INS1_16FlashAttnBwdSm80INS1_25CollectiveMainloopBwdSm80ILi2ELi2EN4cute5tupleIJNS5_1CILi128EEES8_NS7_ILi64EEEEEENS_10bfloat16_tEfNS_4arch4Sm80ELb1ELb0ELb1ELb1ELb1ELb0ELb0ELb0ELi2ELi4ELi4ELi4ELb0EEENS1_21CollectiveEpilogueBwdISA_SB_SD_Li256ELb1ELb0ELi2EEENS1_25SingleTileBwdLPTSchedulerILb1ELi128ELb1EEEEEEEEEvNT_6ParamsE$_ZZZN5flash25CollectiveMainloopBwdSm80ILi2ELi2EN4cute5tupleIJNS1_1CILi128EEES4_NS3_ILi64EEEEEEN7cutlass10bfloat16_tEfNS7_4arch4Sm80ELb1ELb0ELb1ELb1ELb1ELb0ELb0ELb0ELi2ELi4ELi4ELi4ELb0EE3mmaINS_16FlashAttnBwdSm80ISB_NS_21CollectiveEpilogueBwdIS6_S8_SA_Li256ELb1ELb0ELi2EEENS_25SingleTileBwdLPTSchedulerILb1ELi128ELb1EEEE13SharedStorageENS1_6TensorINS1_11ArrayEngineIfLm32EEENS1_6LayoutINS2_IJNS2_IJNS3_ILi2EEESO_EEESO_NS3_ILi4EEEEEENS2_IJNS2_IJNS3_ILi1EEESO_EEESQ_NS3_ILi8EEEEEEEEEEEEbRKNSB_6ParamsERT0_S12_iNS2_IJiiiEEERT_ENKUliT_E_clIZSC_ISJ_SX_EbS10_S12_S12_iS13_S15_EUlRS16_iE_EEDaiS16_ENKUlvE1_clEv,($_ZN7cutlass13device_kernelIN5flash19enable_sm80_to_sm89INS1_16FlashAttnBwdSm80INS1_25CollectiveMainloopBwdSm80ILi2ELi2EN4cute5tupleIJNS5_1CILi128EEES8_NS7_ILi64EEEEEENS_10bfloat16_tEfNS_4arch4Sm80ELb1ELb0ELb1ELb1ELb1ELb0ELb0ELb0ELi2ELi4ELi4ELi4ELb0EEENS1_21CollectiveEpilogueBwdISA_SB_SD_Li256ELb1ELb0ELi2EEENS1_25SingleTileBwdLPTSchedulerILb1ELi128ELb1EEEEEEEEEvNT_6ParamsE$__fAtomicAdd - $_ZN7cutlass13device_kernelIN5flash19enable_sm80_to_sm89INS1_16FlashAttnBwdSm80INS1_25CollectiveMainloopBwdSm80ILi2ELi2EN4cute5tupleIJNS5_1CILi128EEES8_NS7_ILi64EEEEEENS_10bfloat16_tEfNS_4arch4Sm80ELb1ELb0ELb1ELb1ELb1ELb0ELb0ELb0ELi2ELi4ELi4ELi4ELb0EEENS1_21CollectiveEpilogueBwdISA_SB_SD_Li256ELb1ELb0ELi2EEENS1_25SingleTileBwdLPTSchedulerILb1ELi128ELb1EEEEEEEEEvNT_6ParamsE$_ZZZN5flash25CollectiveMainloopBwdSm80ILi2ELi2EN4cute5tupleIJNS1_1CILi128EEES4_NS3_ILi64EEEEEEN7cutlass10bfloat16_tEfNS7_4arch4Sm80ELb1ELb0ELb1ELb1ELb1ELb0ELb0ELb0ELi2ELi4ELi4ELi4ELb0EE3mmaINS_16FlashAttnBwdSm80ISB_NS_21CollectiveEpilogueBwdIS6_S8_SA_Li256ELb1ELb0ELi2EEENS_25SingleTileBwdLPTSchedulerILb1ELi128ELb1EEEE13SharedStorageENS1_6TensorINS1_11ArrayEngineIfLm32EEENS1_6LayoutINS2_IJNS2_IJNS3_ILi2EEESO_EEESO_NS3_ILi4EEEEEENS2_IJNS2_IJNS3_ILi1EEESO_EEESQ_NS3_ILi8EEEEEEEEEEEEbRKNSB_6ParamsERT0_S12_iNS2_IJiiiEEERT_ENKUliT_E_clIZSC_ISJ_SX_EbS10_S12_S12_iS13_S15_EUlRS16_iE_EEDaiS16_ENKUlvE1_clEv)
$_ZN7cutlass13device_kernelIN5flash19enable_sm80_to_sm89INS1_16FlashAttnBwdSm80INS1_25CollectiveMainloopBwdSm80ILi2ELi2EN4cute5tupleIJNS5_1CILi128EEES8_NS7_ILi64EEEEEENS_10bfloat16_tEfNS_4arch4Sm80ELb1ELb0ELb1ELb1ELb1ELb0ELb0ELb0ELi2ELi4ELi4ELi4ELb0EEENS1_21CollectiveEpilogueBwdISA_SB_SD_Li256ELb1ELb0ELi2EEENS1_25SingleTileBwdLPTSchedulerILb1ELi128ELb1EEEEEEEEEvNT_6ParamsE$_ZZZN5flash25CollectiveMainloopBwdSm80ILi2ELi2EN4cute5tupleIJNS1_1CILi128EEES4_NS3_ILi64EEEEEEN7cutlass10bfloat16_tEfNS7_4arch4Sm80ELb1ELb0ELb1ELb1ELb1ELb0ELb0ELb0ELi2ELi4ELi4ELi4ELb0EE3mmaINS_16FlashAttnBwdSm80ISB_NS_21CollectiveEpilogueBwdIS6_S8_SA_Li256ELb1ELb0ELi2EEENS_25SingleTileBwdLPTSchedulerILb1ELi128ELb1EEEE13SharedStorageENS1_6TensorINS1_11ArrayEngineIfLm32EEENS1_6LayoutINS2_IJNS2_IJNS3_ILi2EEESO_EEESO_NS3_ILi4EEEEEENS2_IJNS2_IJNS3_ILi1EEESO_EEESQ_NS3_ILi8EEEEEEEEEEEEbRKNSB_6ParamsERT0_S12_iNS2_IJiiiEEERT_ENKUliT_E_clIZSC_ISJ_SX_EbS10_S12_S12_iS13_S15_EUlRS16_iE_EEDaiS16_ENKUlvE1_clEv:
[----:B------:R-:W-:-:S05]  /*686b0*/  IADD3 R3, R7, -c[0x0][0x20], RZ ;  /* 0x8000080007037a10 */ /* 0x000fca0007ffe0ff */
[----:B------:R-:W-:-:S05]  /*686c0*/  IMAD R3, R10, 0x4, R3 ;  /* 0x000000040a037824 */ /* 0x000fca00078e0203 */
[----:B------:R1:W5:Y:S02]  /*686d0*/  LDL R4, [R3] ;  /* 0x0000000003047983 */ /* 0x0003640000100800 */
[----:B-1----:R-:W-:-:S04]  /*686e0*/  MOV R3, 0x0 ;  /* 0x0000000000037802 */ /* 0x002fc80000000f00 */
[----:B------:R-:W-:Y:S05]  /*686f0*/  RET.REL.NODEC R2 `(_ZN7cutlass13device_kernelIN5flash19enable_sm80_to_sm89INS1_16FlashAttnBwdSm80INS1_25CollectiveMainloopBwdSm80ILi2ELi2EN4cute5tupleIJNS5_1CILi128EEES8_NS7_ILi64EEEEEENS_10bfloat16_tEfNS_4arch4Sm80ELb1ELb0ELb1ELb1ELb1ELb0ELb0ELb0ELi2ELi4ELi4ELi4ELb0EEENS1_21CollectiveEpilogueBwdISA_SB_SD_Li256ELb1ELb0ELi2EEENS1_25SingleTileBwdLPTSchedulerILb1ELi128ELb1EEEEEEEEEvNT_6ParamsE) ;  /* 0xfff9790002007950 */ /* 0x000fea0003c3ffff */
        .type           $_ZN7cutlass13device_kernelIN5flash19enable_sm80_to_sm89INS1_16FlashAttnBwdSm80INS1_25CollectiveMainloopBwdSm80ILi2ELi2EN4cute5tupleIJNS5_1CILi128EEES8_NS7_ILi64EEEEEENS_10bfloat16_tEfNS_4arch4Sm80ELb1ELb0ELb1ELb1ELb1ELb0ELb0ELb0ELi2ELi4ELi4ELi4ELb0EEENS1_21CollectiveEpilogueBwdISA_SB_SD_Li256ELb1ELb0ELi2EEENS1_25SingleTileBwdLPTSchedulerILb1ELi128ELb1EEEEEEEEEvNT_6ParamsE$__fAtomicAdd,@function
        .size           $_ZN7cutlass13device_kernelIN5flash19enable_sm80_to_sm89INS1_16FlashAttnBwdSm80INS1_25CollectiveMainloopBwdSm80ILi2ELi2EN4cute5tupleIJNS5_1CILi128EEES8_NS7_ILi64EEEEEENS_10bfloat16_tEfNS_4arch4Sm80ELb1ELb0ELb1ELb1ELb1ELb0ELb0ELb0ELi2ELi4ELi4ELi4ELb0EEENS1_21CollectiveEpilogueBwdISA_SB_SD_Li256ELb1ELb0ELi2EEENS1_25SingleTileBwdLPTSchedulerILb1ELi128ELb1EEEEEEEEEvNT_6ParamsE$__fAtomicAdd,($_ZN7cutlass13device_kernelIN5flash19enable_sm80_to_sm89INS1_16FlashAttnBwdSm80INS1_25CollectiveMainloopBwdSm80ILi2ELi2EN4cute5tupleIJNS5_1CILi128EEES8_NS7_ILi64EEEEEENS_10bfloat16_tEfNS_4arch4Sm80ELb1ELb0ELb1ELb1ELb1ELb0ELb0ELb0ELi2ELi4ELi4ELi4ELb0EEENS1_21CollectiveEpilogueBwdISA_SB_SD_Li256ELb1ELb0ELi2EEENS1_25SingleTileBwdLPTSchedulerILb1ELi128ELb1EEEEEEEEEvNT_6ParamsE$exp2f - $_ZN7cutlass13device_kernelIN5flash19enable_sm80_to_sm89INS1_16FlashAttnBwdSm80INS1_25CollectiveMainloopBwdSm80ILi2ELi2EN4cute5tupleIJNS5_1CILi128EEES8_NS7_ILi64EEEEEENS_10bfloat16_tEfNS_4arch4Sm80ELb1ELb0ELb1ELb1ELb1ELb0ELb0ELb0ELi2ELi4ELi4ELi4ELb0EEENS1_21CollectiveEpilogueBwdISA_SB_SD_Li256ELb1ELb0ELi2EEENS1_25SingleTileBwdLPTSchedulerILb1ELi128ELb1EEEEEEEEEvNT_6ParamsE$__fAtomicAdd)
$_ZN7cutlass13device_kernelIN5flash19enable_sm80_to_sm89INS1_16FlashAttnBwdSm80INS1_25CollectiveMainloopBwdSm80ILi2ELi2EN4cute5tupleIJNS5_1CILi128EEES8_NS7_ILi64EEEEEENS_10bfloat16_tEfNS_4arch4Sm80ELb1ELb0ELb1ELb1ELb1ELb0ELb0ELb0ELi2ELi4ELi4ELi4ELb0EEENS1_21CollectiveEpilogueBwdISA_SB_SD_Li256ELb1ELb0ELi2EEENS1_25SingleTileBwdLPTSchedulerILb1ELi128ELb1EEEEEEEEEvNT_6ParamsE$__fAtomicAdd:
[----:B------:R-:W-:Y:S02]  /*68700*/  ULDC.64 UR8, c[0x0][0x118] ;  /* 0x0000460000087ab9 */ /* 0x000fe40000000a00 */
[----:B------:R-:W2:Y:S01]  /*68710*/  ATOM.E.ADD.F32.FTZ.RN.STRONG.GPU P0, RZ, [R14.64], R5 ;  /* 0x000000050eff798a */ /* 0x000ea2000810e7c8 */
[----:B------:R-:W-:Y:S02]  /*68720*/  MOV R13, 0x0 ;  /* 0x00000000000d7802 */ /* 0x000fe40000000f00 */
[----:B------:R-:W-:Y:S02]  /*68730*/  MOV R9, R5 ;  /* 0x0000000500097202 */ /* 0x000fe40000000f00 */
[----:B--2---:R-:W-:Y:S05]  /*68740*/  @P0 RET.REL.NODEC R12 `(_ZN7cutlass13device_kernelIN5flash19enable_sm80_to_sm89INS1_16FlashAttnBwdSm80INS1_25CollectiveMainloopBwdSm80ILi2ELi2EN4cute5tupleIJNS5_1CILi128EEES8_NS7_ILi64EEEEEENS_10bfloat16_tEfNS_4arch4Sm80ELb1ELb0ELb1ELb1ELb1ELb0ELb0ELb0ELi2ELi4ELi4ELi4ELb0EEENS1_21CollectiveEpilogueBwdISA_SB_SD_Li256ELb1ELb0ELi2EEENS1_25SingleTileBwdLPTSchedulerILb1ELi128ELb1EEEEEEEEEvNT_6ParamsE) ;  /* 0xfff978b00c000950 */ /* 0x004fea0003c3ffff */
[----:B------:R-:W1:Y:S02]  /*68750*/  QSPC.E.S P0, RZ, [R14] ;  /* 0x000000000eff73aa */ /* 0x000e640000000500 */
[----:B-1----:R-:W-:Y:S05]  /*68760*/  @!P0 BRA `(.L_x_2913) ;  /* 0x0000008000008947 */ /* 0x002fea0003800000 */
[----:B------:R-:W-:-:S05]  /*68770*/  LOP3.LUT R8, R14, 0xffffff, RZ, 0xc0, !PT ;  /* 0x00ffffff0e087812 */ /* 0x000fca00078ec0ff */
.L_x_2914:
[----:B------:R-:W1:Y:S02]  /*68780*/  LDS R4, [R8] ;  /* 0x0000000008047984 */ /* 0x000e640000000800 */
[----:B-1----:R-:W-:-:S06]  /*68790*/  FADD R5, R9, R4 ;  /* 0x0000000409057221 */ /* 0x002fcc0000000000 */
[----:B------:R-:W1:Y:S02]  /*687a0*/  ATOMS.CAST.SPIN R5, [R8], R4, R5 ;  /* 0x000000040805738d */ /* 0x000e640001800005 */
[----:B-1----:R-:W-:-:S13]  /*687b0*/  ISETP.EQ.U32.AND P0, PT, R5, 0x1, PT ;  /* 0x000000010500780c */ /* 0x002fda0003f02070 */
[----:B------:R-:W-:Y:S05]  /*687c0*/  @!P0 BRA `(.L_x_2914) ;  /* 0xffffffb000008947 */ /* 0x000fea000383ffff */
[----:B------:R-:W-:-:S04]  /*687d0*/  MOV R13, 0x0 ;  /* 0x00000000000d7802 */ /* 0x000fc80000000f00 */
[----:B------:R-:W-:Y:S05]  /*687e0*/  RET.REL.NODEC R12 `(_ZN7cutlass13device_kernelIN5flash19enable_sm80_to_sm89INS1_16FlashAttnBwdSm80INS1_25CollectiveMainloopBwdSm80ILi2ELi2EN4cute5tupleIJNS5_1CILi128EEES8_NS7_ILi64EEEEEENS_10bfloat16_tEfNS_4arch4Sm80ELb1ELb0ELb1ELb1ELb1ELb0ELb0ELb0ELi2ELi4ELi4ELi4ELb0EEENS1_21CollectiveEpilogueBwdISA_SB_SD_Li256ELb1ELb0ELi2EEENS1_25SingleTileBwdLPTSchedulerILb1ELi128ELb1EEEEEEEEEvNT_6ParamsE) ;  /* 0xfff978100c007950 */ /* 0x000fea0003c3ffff */
.L_x_2913:
[----:B------:R-:W2:Y:S01]  /*687f0*/  LD.E R4, [R14.64] ;  /* 0x000000080e047980 */ /* 0x000ea2000c101900 */
[----:B------:R-:W-:Y:S01]  /*68800*/  MOV R13, 0x0 ;  /* 0x00000000000d7802 */ /* 0x000fe20000000f00 */
[----:B--2---:R-:W-:-:S05]  /*68810*/  FADD R9, R9, R4 ;  /* 0x0000000409097221 */ /* 0x004fca0000000000 */
[----:B------:R1:W-:Y:S01]  /*68820*/  ST.E [R14.64], R9 ;  /* 0x000000090e007985 */ /* 0x0003e2000c101908 */
[----:B------:R-:W-:Y:S05]  /*68830*/  RET.REL.NODEC R12 `(_ZN7cutlass13device_kernelIN5flash19enable_sm80_to_sm89INS1_16FlashAttnBwdSm80INS1_25CollectiveMainloopBwdSm80ILi2ELi2EN4cute5tupleIJNS5_1CILi128EEES8_NS7_ILi64EEEEEENS_10bfloat16_tEfNS_4arch4Sm80ELb1ELb0ELb1ELb1ELb1ELb0ELb0ELb0ELi2ELi4ELi4ELi4ELb0EEENS1_21CollectiveEpilogueBwdISA_SB_SD_Li256ELb1ELb0ELi2EEENS1_25SingleTileBwdLPTSchedulerILb1ELi128ELb1EEEEEEEEEvNT_6ParamsE) ;  /* 0xfff977c00c007950 */ /* 0x000fea0003c3ffff */
        .type           $_ZN7cutlass13device_kernelIN5flash19enable_sm80_to_sm89INS1_16FlashAttnBwdSm80INS1_25CollectiveMainloopBwdSm80ILi2ELi2EN4cute5tupleIJNS5_1CILi128EEES8_NS7_ILi64EEEEEENS_10bfloat16_tEfNS_4arch4Sm80ELb1ELb0ELb1ELb1ELb1ELb0ELb0ELb0ELi2ELi4ELi4ELi4ELb0EEENS1_21CollectiveEpilogueBwdISA_SB_SD_Li256ELb1ELb0ELi2EEENS1_25SingleTileBwdLPTSchedulerILb1ELi128ELb1EEEEEEEEEvNT_6ParamsE$exp2f,@function
        .size           $_ZN7cutlass13device_kernelIN5flash19enable_sm80_to_sm89INS1_16FlashAttnBwdSm80INS1_25CollectiveMainloopBwdSm80ILi2ELi2EN4cute5tupleIJNS5_1CILi128EEES8_NS7_ILi64EEEEEENS_10bfloat16_tEfNS_4arch4Sm80ELb1ELb0ELb1ELb1ELb1ELb0ELb0ELb0ELi2ELi4ELi4ELi4ELb0EEENS1_21CollectiveEpilogueBwdISA_SB_SD_Li256ELb1ELb0ELi2EEENS1_25SingleTileBwdLPTSchedulerILb1ELi128ELb1EEEEEEEEEvNT_6ParamsE$exp2f,($_ZN7cutlass13device_kernelIN5flash19enable_sm80_to_sm89INS1_16FlashAttnBwdSm80INS1_25CollectiveMainloopBwdSm80ILi2ELi2EN4cute5tupleIJNS5_1CILi128EEES8_NS7_ILi64EEEEEENS_10bfloat16_tEfNS_4arch4Sm80ELb1ELb0ELb1ELb1ELb1ELb0ELb0ELb0ELi2ELi4ELi4ELi4ELb0EEENS1_21CollectiveEpilogueBwdISA_SB_SD_Li256ELb1ELb0ELi2EEENS1_25SingleTileBwdLPTSchedulerILb1ELi128ELb1EEEEEEEEEvNT_6ParamsE$min - $_ZN7cutlass13device_kernelIN5flash19enable_sm80_to_sm89INS1_16FlashAttnBwdSm80INS1_25CollectiveMainloopBwdSm80ILi2ELi2EN4cute5tupleIJNS5_1CILi128EEES8_NS7_ILi64EEEEEENS_10bfloat16_tEfNS_4arch4Sm80ELb1ELb0ELb1ELb1ELb1ELb0ELb0ELb0ELi2ELi4ELi4ELi4ELb0EEENS1_21CollectiveEpilogueBwdISA_SB_SD_Li256ELb1ELb0ELi2EEENS1_25SingleTileBwdLPTSchedulerILb1ELi128ELb1EEEEEEEEEvNT_6ParamsE$exp2f)
$_ZN7cutlass13device_kernelIN5flash19enable_sm80_to_sm89INS1_16FlashAttnBwdSm80INS1_25CollectiveMainloopBwdSm80ILi2ELi2EN4cute5tupleIJNS5_1CILi128EEES8_NS7_ILi64EEEEEENS_10bfloat16_tEfNS_4arch4Sm80ELb1ELb0ELb1ELb1ELb1ELb0ELb0ELb0ELi2ELi4ELi4ELi4ELb0EEENS1_21CollectiveEpilogueBwdISA_SB_SD_Li256ELb1ELb0ELi2EEENS1_25SingleTileBwdLPTSchedulerILb1ELi128ELb1EEEEEEEEEvNT_6ParamsE$exp2f:
[----:B------:R-:W1:Y:S01]  /*68840*/  MUFU.EX2 R6, R6 ;  /* 0x0000000600067308 */ /* 0x000e620000000800 */
[----:B------:R-:W-:-:S04]  /*68850*/  MOV R3, 0x0 ;  /* 0x0000000000037802 */ /* 0x000fc80000000f00 */
[----:B------:R-:W-:Y:S05]  /*68860*/  RET.REL.NODEC R2 `(_ZN7cutlass13device_kernelIN5flash19enable_sm80_to_sm89INS1_16FlashAttnBwdSm80INS1_25CollectiveMainloopBwdSm80ILi2ELi2EN4cute5tupleIJNS5_1CILi128EEES8_NS7_ILi64EEEEEENS_10bfloat16_tEfNS_4arch4Sm80ELb1ELb0ELb1ELb1ELb1ELb0ELb0ELb0ELi2ELi4ELi4ELi4ELb0EEENS1_21CollectiveEpilogueBwdISA_SB_SD_Li256ELb1ELb0ELi2EEENS1_25SingleTileBwdLPTSchedulerILb1ELi128ELb1EEEEEEEEEvNT_6ParamsE) ;  /* 0xfff9779002007950 */ /* 0x000fea0003c3ffff */
        .type           $_ZN7cutlass13device_kernelIN5flash19enable_sm80_to_sm89INS1_16FlashAttnBwdSm80INS1_25CollectiveMainloopBwdSm80ILi2ELi2EN4cute5tupleIJNS5_1CILi128EEES8_NS7_ILi64EEEEEENS_10bfloat16_tEfNS_4arch4Sm80ELb1ELb0ELb1ELb1ELb1ELb0ELb0ELb0ELi2ELi4ELi4ELi4ELb0EEENS1_21CollectiveEpilogueBwdISA_SB_SD_Li256ELb1ELb0ELi2EEENS1_25SingleTileBwdLPTSchedulerILb1ELi128ELb1EEEEEEEEEvNT_6ParamsE$min,@function
        .size           $_ZN7cutlass13device_kernelIN5flash19enable_sm80_to_sm89INS1_16FlashAttnBwdSm80INS1_25CollectiveMainloopBwdSm80ILi2ELi2EN4cute5tupleIJNS5_1CILi128EEES8_NS7_ILi64EEEEEENS_10bfloat16_tEfNS_4arch4Sm80ELb1ELb0ELb1ELb1ELb1ELb0ELb0ELb0ELi2ELi4ELi4ELi4ELb0EEENS1_21CollectiveEpilogueBwdISA_SB_SD_Li256ELb1ELb0ELi2EEENS1_25SingleTileBwdLPTSchedulerILb1ELi128ELb1EEEEEEEEEvNT_6ParamsE$min,(.L_x_13636 - $_ZN7cutlass13device_kernelIN5flash19enable_sm80_to_sm89INS1_16FlashAttnBwdSm80INS1_25CollectiveMainloopBwdSm80ILi2ELi2EN4cute5tupleIJNS5_1CILi128EEES8_NS7_ILi64EEEEEENS_10bfloat16_tEfNS_4arch4Sm80ELb1ELb0ELb1ELb1ELb1ELb0ELb0ELb0ELi2ELi4ELi4ELi4ELb0EEENS1_21CollectiveEpilogueBwdISA_SB_SD_Li256ELb1ELb0ELi2EEENS1_25SingleTileBwdLPTSchedulerILb1ELi128ELb1EEEEEEEEEvNT_6ParamsE$min)
$_ZN7cutlass13device_kernelIN5flash19enable_sm80_to_sm89INS1_16FlashAttnBwdSm80INS1_25CollectiveMainloopBwdSm80ILi2ELi2EN4cute5tupleIJNS5_1CILi128EEES8_NS7_ILi64EEEEEENS_10bfloat16_tEfNS_4arch4Sm80ELb1ELb0ELb1ELb1ELb1ELb0ELb0ELb0ELi2ELi4ELi4ELi4ELb0EEENS1_21CollectiveEpilogueBwdISA_SB_SD_Li256ELb1ELb0ELi2EEENS1_25SingleTileBwdLPTSchedulerILb1ELi128ELb1EEEEEEEEEvNT_6ParamsE$min:
[----:B------:R-:W-:Y:S01]  /*68870*/  IMAD.MOV.U32 R8, RZ, RZ, R6 ;  /* 0x000000ffff087224 */ /* 0x000fe200078e0006 */
[----:B------:R-:W-:Y:S02]  /*68880*/  MOV R9, 0x0 ;  /* 0x0000000000097802 */ /* 0x000fe40000000f00 */
[----:B------:R-:W-:Y:S02]  /*68890*/  IMNMX R47, R3, R45, PT ;  /* 0x0000002d032f7217 */ /* 0x000fe40003800200 */
[----:B------:R-:W-:Y:S05]  /*688a0*/  RET.REL.NODEC R8 `(_ZN7cutlass13device_kernelIN5flash19enable_sm80_to_sm89INS1_16FlashAttnBwdSm80INS1_25CollectiveMainloopBwdSm80ILi2ELi2EN4cute5tupleIJNS5_1CILi128EEES8_NS7_ILi64EEEEEENS_10bfloat16_tEfNS_4arch4Sm80ELb1ELb0ELb1ELb1ELb1ELb0ELb0ELb0ELi2ELi4ELi4ELi4ELb0EEENS1_21CollectiveEpilogueBwdISA_SB_SD_Li256ELb1ELb0ELi2EEENS1_25SingleTileBwdLPTSchedulerILb1ELi128ELb1EEEEEEEEEvNT_6ParamsE) ;  /* 0xfff9775008007950 */ /* 0x000fea0003c3ffff */
.L_x_2915:
        /* <DEDUP_REMOVED lines=13> */
.L_x_13636:


//--------------------- .text._ZN7cutlass13device_kernelIN5flash19enable_sm80_to_sm89INS1_16FlashAttnBwdSm80INS1_25CollectiveMainloopBwdSm80ILi2ELi2EN4cute5tupleIJNS5_1CILi128EEES8_NS7_ILi64EEEEEENS_10bfloat16_tEfNS_4arch4Sm80ELb1ELb0ELb1ELb1ELb0ELb0ELb0ELb0ELi2ELi4ELi4ELi4ELb0EEENS1_24CollectiveEpilogueBwdGQAISA_fSD_Li256ELb1ELb0EEENS1_25SingleTileBwdLPTSchedulerILb1ELi128ELb0EEEEEEEEEvNT_6ParamsE --------------------------
	.section	.text._ZN7cutlass13device_kernelIN5flash19enable_sm80_to_sm89INS1_16FlashAttnBwdSm80INS1_25CollectiveMainloopBwdSm80ILi2ELi2EN4cute5tupleIJNS5_1CILi128EEES8_NS7_ILi64EEEEEENS_10bfloat16_tEfNS_4arch4Sm80ELb1ELb0ELb1ELb1ELb0ELb0ELb0ELb0ELi2ELi4ELi4ELi4ELb0EEENS1_24CollectiveEpilogueBwdGQAISA_fSD_Li256ELb1ELb0EEENS1_25SingleTileBwdLPTSchedulerILb1ELi128ELb0EEEEEEEEEvNT_6ParamsE,"ax",@progbits
	.sectioninfo	@"SHI_REGISTERS=128"
	.align	128
.text._ZN7cutlass13device_kernelIN5flash19enable_sm80_to_sm89INS1_16FlashAttnBwdSm80INS1_25CollectiveMainloopBwdSm80ILi2ELi2EN4cute5tupleIJNS5_1CILi128EEES8_NS7_ILi64EEEEEENS_10bfloat16_tEfNS_4arch4Sm80ELb1ELb0ELb1ELb1ELb0ELb0ELb0ELb0ELi2ELi4ELi4ELi4ELb0EEENS1_24CollectiveEpilogueBwdGQAISA_fSD_Li256ELb1ELb0EEENS1_25SingleTileBwdLPTSchedulerILb1ELi128ELb0EEEEEEEEEvNT_6ParamsE:
        .type           _ZN7cutlass13device_kernelIN5flash19enable_sm80_to_sm89INS1_16FlashAttnBwdSm80INS1_25CollectiveMainloopBwdSm80ILi2ELi2EN4cute5tupleIJNS5_1CILi128EEES8_NS7_ILi64EEEEEENS_10bfloat16_tEfNS_4arch4Sm80ELb1ELb0ELb1ELb1ELb0ELb0ELb0ELb0ELi2ELi4ELi4ELi4ELb0EEENS1_24CollectiveEpilogueBwdGQAISA_fSD_Li256ELb1ELb0EEENS1_25SingleTileBwdLPTSchedulerILb1ELi128ELb0EEEEEEEEEvNT_6ParamsE,@function
        .size           _ZN7cutlass13device_kernelIN5flash19enable_sm80_to_sm89INS1_16FlashAttnBwdSm80INS1_25CollectiveMainloopBwdSm80ILi2ELi2EN4cute5tupleIJNS5_1CILi128EEES8_NS7_ILi64EEEEEENS_10bfloat16_tEfNS_4arch4Sm80ELb1ELb0ELb1ELb1ELb0ELb0ELb0ELb0ELi2ELi4ELi4ELi4ELb0EEENS1_24CollectiveEpilogueBwdGQAISA_fSD_Li256ELb1ELb0EEENS1_25SingleTileBwdLPTSchedulerILb1ELi128ELb0EEEEEEEEEvNT_6ParamsE,(.L_x_14035 - _ZN7cutlass13device_kernelIN5flash19enable_sm80_to_sm89INS1_16FlashAttnBwdSm80INS1_25CollectiveMainloopBwdSm80ILi2ELi2EN4cute5tupleIJNS5_1CILi128EEES8_NS7_ILi64EEEEEENS_10bfloat16_tEfNS_4arch4Sm80ELb1ELb0ELb1ELb1ELb0ELb0ELb0ELb0ELi2ELi4ELi4ELi4ELb0EEENS1_24CollectiveEpilogueBwdGQAISA_fSD_Li256ELb1ELb0EEENS1_25SingleTileBwdLPTSchedulerILb1ELi128ELb0EEEEEEEEEvNT_6ParamsE)
        .other          _ZN7cutlass13device_kernelIN5flash19enable_sm80_to_sm89INS1_16FlashAttnBwdSm80INS1_25CollectiveMainloopBwdSm80ILi2ELi2EN4cute5tupleIJNS5_1CILi128EEES8_NS7_ILi64EEEEEENS_10bfloat16_tEfNS_4arch4Sm80ELb1ELb0ELb1ELb1ELb0ELb0ELb0ELb0ELi2ELi4ELi4ELi4ELb0EEENS1_24CollectiveEpilogueBwdGQAISA_fSD_Li256ELb1ELb0EEENS1_25SingleTileBwdLPTSchedulerILb1ELi128ELb0EEEEEEEEEvNT_6ParamsE,@"STO_CUDA_ENTRY STV_DEFAULT"
_ZN7cutlass13device_kernelIN5flash19enable_sm80_to_sm89INS1_16FlashAttnBwdSm80INS1_25CollectiveMainloopBwdSm80ILi2ELi2EN4cute5tupleIJNS5_1CILi128EEES8_NS7_ILi64EEEEEENS_10bfloat16_tEfNS_4arch4Sm80ELb1ELb0ELb1ELb1ELb0ELb0ELb0ELb0ELi2ELi4ELi4ELi4ELb0EEENS1_24CollectiveEpilogueBwdGQAISA_fSD_Li256ELb1ELb0EEENS1_25SingleTileBwdLPTSchedulerILb1ELi128ELb0EEEEEEEEEvNT_6ParamsE:
        /* <DEDUP_REMOVED lines=27> */
.L_x_2917:
[----:B------:R-:W-:Y:S02]  /*01b0*/  MOV R2, c[0x0][0x3b4] ;  /* 0x0000ed0000027a02 */ /* 0x000fe40000000f00 */
[----:B------:R-:W-:Y:S02]  /*01c0*/  MOV R38, R0 ;  /* 0x0000000000267202 */ /* 0x000fe40000000f00 */
[----:B------:R-:W-:-:S13]  /*01d0*/  ISETP.NE.AND P0, PT, R2, 0x1, PT ;  /* 0x000000010200780c */ /* 0x000fda0003f05270 */
[----:B------:R-:W-:-:S05]  /*01e0*/  @P0 IMAD.HI.U32 R2, R0, c[0x0][0x3b8], RZ ;  /* 0x0000ee0000020a27 */ /* 0x000fca00078e00ff */
[----:B------:R-:W-:-:S05]  /*01f0*/  @P0 SHF.R.U32.HI R38, RZ, c[0x0][0x3bc], R2 ;  /* 0x0000ef00ff260a19 */ /* 0x000fca0000011602 */
[----:B------:R-:W-:Y:S02]  /*0200*/  IMAD R3, R38, c[0x0][0x3b4], RZ ;  /* 0x0000ed0026037a24 */ /* 0x000fe400078e02ff */
.L_x_2918:
        /* <DEDUP_REMOVED lines=16> */
.L_x_2919:
        /* <DEDUP_REMOVED lines=9> */
.L_x_2921:
[----:B------:R-:W-:-:S04]  /*03a0*/  MOV R3, c[0x0][0x3dc] ;  /* 0x0000f70000037a02 */ /* 0x000fc80000000f00 */
.L_x_2920:
[----:B-----5:R-:W-:-:S04]  /*03b0*/  IADD3 R3, R3, 0x7f, RZ ;  /* 0x0000007f03037810 */ /* 0x020fc80007ffe0ff */
[----:B------:R-:W-:-:S04]  /*03c0*/  SHF.R.S32.HI R0, RZ, 0x1f, R3 ;  /* 0x0000001fff007819 */ /* 0x000fc80000011403 */
[----:B------:R-:W-:-:S04]  /*03d0*/  LEA.HI R3, R0, R3, RZ, 0x7 ;  /* 0x0000000300037211 */ /* 0x000fc800078f38ff */
[----:B------:R-:W-:-:S04]  /*03e0*/  SHF.R.S32.HI R3, RZ, 0x7, R3 ;  /* 0x00000007ff037819 */ /* 0x000fc80000011403 */
[----:B------:R-:W-:-:S04]  /*03f0*/  ISETP.GE.AND P0, PT, R38, R3, PT ;  /* 0x000000032600720c */ /* 0x000fc80003f06270 */
[----:B------:R-:W-:Y:S01]  /*0400*/  SEL R36, R36, 0xffffffff, !P0 ;  /* 0xffffffff24247807 */ /* 0x000fe20004000000 */
[----:B------:R-:W-:Y:S05]  /*0410*/  BRA `(.L_x_2922) ;  /* 0x0000036000007947 */ /* 0x000fea0003800000 */
.L_x_2916:
        /* <DEDUP_REMOVED lines=16> */
.L_x_2923:
[----:B------:R-:W-:Y:S02]  /*0520*/  MOV R0, c[0x0][0x3b4] ;  /* 0x0000ed0000007a02 */ /* 0x000fe40000000f00 */
[----:B------:R-:W-:Y:S02]  /*0530*/  MOV R38, R2 ;  /* 0x0000000200267202 */ /* 0x000fe40000000f00 */
[----:B------:R-:W-:-:S13]  /*0540*/  ISETP.NE.AND P0, PT, R0, 0x1, PT ;  /* 0x000000010000780c */ /* 0x000fda0003f05270 */
[----:B------:R-:W-:-:S05]  /*0550*/  @P0 IMAD.HI.U32 R0, R2, c[0x0][0x3b8], RZ ;  /* 0x0000ee0002000a27 */ /* 0x000fca00078e00ff */
[----:B------:R-:W-:-:S05]  /*0560*/  @P0 SHF.R.U32.HI R38, RZ, c[0x0][0x3bc], R0 ;  /* 0x0000ef00ff260a19 */ /* 0x000fca0000011600 */
[----:B------:R-:W-:Y:S02]  /*0570*/  IMAD R3, R38, c[0x0][0x3b4], RZ ;  /* 0x0000ed0026037a24 */ /* 0x000fe400078e02ff */
.L_x_2924:
        /* <DEDUP_REMOVED lines=16> */
.L_x_2925:
        /* <DEDUP_REMOVED lines=9> */
.L_x_2927:
[----:B------:R-:W-:-:S04]  /*0710*/  MOV R3, c[0x0][0x3dc] ;  /* 0x0000f70000037a02 */ /* 0x000fc80000000f00 */
.L_x_2926:
[----:B-----5:R-:W-:-:S04]  /*0720*/  IADD3 R3, R3, 0x7f, RZ ;  /* 0x0000007f03037810 */ /* 0x020fc80007ffe0ff */
[----:B------:R-:W-:-:S04]  /*0730*/  SHF.R.S32.HI R0, RZ, 0x1f, R3 ;  /* 0x0000001fff007819 */ /* 0x000fc80000011403 */
[----:B------:R-:W-:-:S04]  /*0740*/  LEA.HI R3, R0, R3, RZ, 0x7 ;  /* 0x0000000300037211 */ /* 0x000fc800078f38ff */
[----:B------:R-:W-:-:S04]  /*0750*/  SHF.R.S32.HI R3, RZ, 0x7, R3 ;  /* 0x00000007ff037819 */ /* 0x000fc80000011403 */
[----:B------:R-:W-:-:S04]  /*0760*/  ISETP.GE.AND P0, PT, R38, R3, PT ;  /* 0x000000032600720c */ /* 0x000fc80003f06270 */
[----:B------:R-:W-:-:S04]  /*0770*/  SEL R36, R36, 0xffffffff, !P0 ;  /* 0xffffffff24247807 */ /* 0x000fc80004000000 */
.L_x_2922:
        /* <DEDUP_REMOVED lines=18> */
[----:B------:R-:W-:-:S03]  /*08a0*/  IMAD.MOV.U32 R0, RZ, RZ, RZ ;  /* 0x000000ffff007224 */ /* 0x000fc600078e00ff */
        /* <DEDUP_REMOVED lines=18> */
[----:B-1----:R-:W-:Y:S01]  /*09d0*/  @P2 SHF.R.S32.HI R2, RZ, 0x1f, R9 ;  /* 0x0000001fff022819 */ /* 0x002fe20000011409 */
[----:B---3--:R1:W-:Y:S03]  /*09e0*/  STL [R1+0x4], R5 ;  /* 0x0000040501007387 */ /* 0x0083e60000100800 */
        /* <DEDUP_REMOVED lines=11> */
.L_x_2928:
[----:B-----5:R2:W-:Y:S01]  /*0aa0*/  STL [R1+0x10], R8 ;  /* 0x0000100801007387 */ /* 0x0205e20000100800 */
[----:B------:R-:W-:-:S04]  /*0ab0*/  ISETP.NE.U32.AND P1, PT, RZ, c[0x0][0x2e0], PT ;  /* 0x0000b800ff007a0c */ /* 0x000fc80003f25070 */
[----:B------:R-:W-:-:S13]  /*0ac0*/  ISETP.NE.AND.EX P1, PT, RZ, c[0x0][0x2e4], PT, P1 ;  /* 0x0000b900ff007a0c */ /* 0x000fda0003f25310 */
[----:B------:R-:W-:Y:S05]  /*0ad0*/  @!P1 BRA `(.L_x_2929) ;  /* 0x0000003000009947 */ /* 0x000fea0003800000 */
[----:B------:R-:W-:-:S05]  /*0ae0*/  IMAD.WIDE R2, R36, R3, c[0x0][0x2e0] ;  /* 0x0000b80024027625 */ /* 0x000fca00078e0203 */
[----:B------:R3:W5:Y:S01]  /*0af0*/  LDG.E R9, [R2.64] ;  /* 0x0000000602097981 */ /* 0x000762000c1e1900 */
[----:B------:R-:W-:Y:S05]  /*0b00*/  BRA `(.L_x_2930) ;  /* 0x0000004000007947 */ /* 0x000fea0003800000 */
.L_x_2929:
[----:B------:R-:W-:Y:S05]  /*0b10*/  @!P0 BRA `(.L_x_2930) ;  /* 0x0000003000008947 */ /* 0x000fea0003800000 */
[----:B------:R-:W3:Y:S04]  /*0b20*/  LDG.E R9, [R6.64] ;  /* 0x0000000606097981 */ /* 0x000ee8000c1e1900 */
[----:B------:R-:W3:Y:S02]  /*0b30*/  LDG.E R2, [R6.64+0x4] ;  /* 0x0000040606027981 */ /* 0x000ee4000c1e1900 */
[----:B---3--:R-:W-:-:S04]  /*0b40*/  IADD3 R9, -R9, R2, RZ ;  /* 0x0000000209097210 */ /* 0x008fc80007ffe1ff */
.L_x_2930:
[----:B---3--:R-:W-:Y:S01]  /*0b50*/  IADD3 R3, R8, 0x7f, RZ ;  /* 0x0000007f08037810 */ /* 0x008fe20007ffe0ff */
[----:B-----5:R-:W-:Y:S01]  /*0b60*/  IMAD R7, R38, 0x80, -R9 ;  /* 0x0000008026077824 */ /* 0x020fe200078e0a09 */
[----:B------:R3:W-:Y:S01]  /*0b70*/  STL [R1+0x14], R9 ;  /* 0x0000140901007387 */ /* 0x0007e20000100800 */
[----:B------:R-:W-:-:S02]  /*0b80*/  PLOP3.LUT P3, PT, PT, PT, PT, 0x80, 0x0 ;  /* 0x000000000000781c */ /* 0x000fc40003f6f070 */
[----:B------:R-:W-:Y:S02]  /*0b90*/  SHF.R.S32.HI R2, RZ, 0x1f, R3 ;  /* 0x0000001fff027819 */ /* 0x000fe40000011403 */
[----:B------:R-:W-:Y:S02]  /*0ba0*/  IADD3 R4, R8, -c[0x0][0x2a4], R7 ;  /* 0x8000a90008047a10 */ /* 0x000fe40007ffe007 */
[----:B------:R-:W-:Y:S02]  /*0bb0*/  LEA.HI R2, R2, R3, RZ, 0x7 ;  /* 0x0000000302027211 */ /* 0x000fe400078f38ff */
[----:B------:R-:W-:Y:S02]  /*0bc0*/  SHF.R.S32.HI R3, RZ, 0x1f, R4 ;  /* 0x0000001fff037819 */ /* 0x000fe40000011404 */
[----:B------:R-:W-:Y:S02]  /*0bd0*/  SHF.R.S32.HI R2, RZ, 0x7, R2 ;  /* 0x00000007ff027819 */ /* 0x000fe40000011402 */
[----:B------:R-:W-:-:S03]  /*0be0*/  LEA.HI R3, R3, R4, RZ, 0x7 ;  /* 0x0000000403037211 */ /* 0x000fc600078f38ff */
[----:B------:R3:W-:Y:S01]  /*0bf0*/  STL [R1+0x18], R2 ;  /* 0x0000180201007387 */ /* 0x0007e20000100800 */
[----:B------:R-:W-:-:S04]  /*0c00*/  SHF.R.S32.HI R31, RZ, 0x7, R3 ;  /* 0x00000007ff1f7819 */ /* 0x000fc80000011403 */
[----:B------:R-:W-:-:S04]  /*0c10*/  IMNMX R31, RZ, R31, !PT ;  /* 0x0000001fff1f7217 */ /* 0x000fc80007800200 */
[----:B------:R-:W-:-:S13]  /*0c20*/  ISETP.GT.AND P1, PT, R2, R31, PT ;  /* 0x0000001f0200720c */ /* 0x000fda0003f24270 */
[----:B------:R-:W-:Y:S05]  /*0c30*/  @!P1 BRA `(.L_x_2931) ;  /* 0x000046e000009947 */ /* 0x000fea0003800000 */
[----:B------:R-:W-:Y:S01]  /*0c40*/  IMAD.MOV.U32 R4, RZ, RZ, c[0x0][0x228] ;  /* 0x00008a00ff047624 */ /* 0x000fe200078e00ff */
[----:B------:R-:W-:Y:S01]  /*0c50*/  SHF.R.S32.HI R17, RZ, 0x1f, R37 ;  /* 0x0000001fff117819 */ /* 0x000fe20000011425 */
[----:B------:R-:W-:Y:S01]  /*0c60*/  IMAD.MOV.U32 R3, RZ, RZ, c[0x0][0x1f8] ;  /* 0x00007e00ff037624 */ /* 0x000fe200078e00ff */
[----:B------:R-:W-:Y:S01]  /*0c70*/  SHF.R.S32.HI R13, RZ, 0x1f, R30 ;  /* 0x0000001fff0d7819 */ /* 0x000fe2000001141e */
[----:B------:R-:W-:Y:S01]  /*0c80*/  IMAD.MOV.U32 R6, RZ, RZ, c[0x0][0x260] ;  /* 0x00009800ff067624 */ /* 0x000fe200078e00ff */
[----:B------:R-:W-:Y:S01]  /*0c90*/  IADD3 R4, R4, 0x1fff, RZ ;  /* 0x00001fff04047810 */ /* 0x000fe20007ffe0ff */
[----:B------:R-:W-:Y:S01]  /*0ca0*/  IMAD.MOV.U32 R11, RZ, RZ, c[0x0][0x168] ;  /* 0x00005a00ff0b7624 */ /* 0x000fe200078e00ff */
[----:B------:R-:W-:Y:S01]  /*0cb0*/  IADD3 R3, R3, 0x7f, RZ ;  /* 0x0000007f03037810 */ /* 0x000fe20007ffe0ff */
[----:B------:R-:W-:Y:S01]  /*0cc0*/  IMAD.WIDE.U32 R18, R37, c[0x0][0x238], RZ ;  /* 0x00008e0025127a25 */ /* 0x000fe200078e00ff */
[----:B------:R-:W-:Y:S01]  /*0cd0*/  SHF.R.S32.HI R35, RZ, 0x1f, R4 ;  /* 0x0000001fff237819 */ /* 0x000fe20000011404 */
[----:B------:R-:W-:Y:S01]  /*0ce0*/  ULDC.64 UR8, c[0x0][0x18] ;  /* 0x0000060000087ab9 */ /* 0x000fe20000000a00 */
[----:B------:R-:W-:Y:S01]  /*0cf0*/  IADD3 R6, R6, 0x7f, RZ ;  /* 0x0000007f06067810 */ /* 0x000fe20007ffe0ff */
[----:B------:R-:W-:Y:S01]  /*0d00*/  IMAD.MOV.U32 R7, RZ, RZ, 0x1 ;  /* 0x00000001ff077424 */ /* 0x000fe200078e00ff */
[----:B------:R-:W-:Y:S01]  /*0d10*/  IADD3 R11, R11, 0x7f, RZ ;  /* 0x0000007f0b0b7810 */ /* 0x000fe20007ffe0ff */
[----:B------:R-:W-:Y:S01]  /*0d20*/  IMAD.SHL.U32 R52, R30, 0x4, RZ ;  /* 0x000000041e347824 */ /* 0x000fe200078e00ff */
[----:B------:R-:W-:Y:S01]  /*0d30*/  SHF.R.S32.HI R46, RZ, 0x1f, R3 ;  /* 0x0000001fff2e7819 */ /* 0x000fe20000011403 */
[----:B------:R-:W-:Y:S01]  /*0d40*/  IMAD R54, R17, c[0x0][0x288], RZ ;  /* 0x0000a20011367a24 */ /* 0x000fe200078e02ff */
[----:B------:R-:W-:Y:S01]  /*0d50*/  LEA.HI R35, R35, R4, RZ, 0xd ;  /* 0x0000000423237211 */ /* 0x000fe200078f68ff */
[C---:B------:R-:W-:Y:S01]  /*0d60*/  IMAD R4, R17.reuse, c[0x0][0x238], RZ ;  /* 0x00008e0011047a24 */ /* 0x040fe200078e02ff */
[----:B------:R-:W-:Y:S01]  /*0d70*/  SHF.R.S32.HI R45, RZ, 0x1f, R6 ;  /* 0x0000001fff2d7819 */ /* 0x000fe20000011406 */
[----:B------:R-:W-:Y:S01]  /*0d80*/  STL.U8 [R1+0x70], R7 ;  /* 0x0000700701007387 */ /* 0x000fe20000100000 */
[----:B---3--:R-:W-:Y:S01]  /*0d90*/  SHF.R.S32.HI R2, RZ, 0x1f, R11 ;  /* 0x0000001fff027819 */ /* 0x008fe2000001140b */
[----:B------:R-:W-:Y:S01]  /*0da0*/  IMAD R58, R17, c[0x0][0x270], RZ ;  /* 0x00009c00113a7a24 */ /* 0x000fe200078e02ff */
[----:B------:R-:W-:Y:S01]  /*0db0*/  LEA.HI R46, R46, R3, RZ, 0x7 ;  /* 0x000000032e2e7211 */ /* 0x000fe200078f38ff */
[----:B------:R-:W-:Y:S01]  /*0dc0*/  IMAD R3, R37, c[0x0][0x23c], R4 ;  /* 0x00008f0025037a24 */ /* 0x000fe200078e0204 */
[----:B------:R-:W-:Y:S01]  /*0dd0*/  LEA.HI R45, R45, R6, RZ, 0x7 ;  /* 0x000000062d2d7211 */ /* 0x000fe200078f38ff */
[----:B------:R3:W-:Y:S01]  /*0de0*/  STL.U8 [R1+0x71], R7 ;  /* 0x0000710701007387 */ /* 0x0007e20000100000 */
[-C--:B------:R-:W-:Y:S01]  /*0df0*/  LEA.HI R6, R13, R30.reuse, RZ, 0x2 ;  /* 0x0000001e0d067211 */ /* 0x080fe200078f10ff */
[C---:B------:R-:W-:Y:S01]  /*0e00*/  IMAD R54, R37.reuse, c[0x0][0x28c], R54 ;  /* 0x0000a30025367a24 */ /* 0x040fe200078e0236 */
[----:B------:R-:W-:Y:S01]  /*0e10*/  LEA.HI R2, R2, R11, RZ, 0x7 ;  /* 0x0000000b02027211 */ /* 0x000fe200078f38ff */
[----:B------:R-:W-:Y:S01]  /*0e20*/  IMAD R58, R37, c[0x0][0x274], R58 ;  /* 0x00009d00253a7a24 */ /* 0x000fe200078e023a */
[----:B------:R-:W-:Y:S01]  /*0e30*/  LEA.HI R11, R13, R30, RZ, 0x4 ;  /* 0x0000001e0d0b7211 */ /* 0x000fe200078f20ff */
[----:B------:R-:W-:Y:S01]  /*0e40*/  UIADD3 UR5, UP1, UR8, 0x80, URZ ;  /* 0x0000008008057890 */ /* 0x000fe2000ff3e03f */
[----:B------:R-:W-:Y:S01]  /*0e50*/  IADD3 R19, R19, R3, RZ ;  /* 0x0000000313137210 */ /* 0x000fe20007ffe0ff */
[----:B------:R-:W-:Y:S01]  /*0e60*/  UIADD3 UR16, UP0, UR8, 0x4080, URZ ;  /* 0x0000408008107890 */ /* 0x000fe2000ff1e03f */
[--C-:B------:R-:W-:Y:S01]  /*0e70*/  SHF.R.S32.HI R12, RZ, 0x2, R6.reuse ;  /* 0x00000002ff0c7819 */ /* 0x100fe20000011406 */
[----:B------:R-:W-:Y:S01]  /*0e80*/  UMOV UR13, 0x7 ;  /* 0x00000007000d7882 */ /* 0x000fe20000000000 */
[----:B------:R-:W-:Y:S01]  /*0e90*/  SHF.R.S32.HI R3, RZ, 0x1f, R6 ;  /* 0x0000001fff037819 */ /* 0x000fe20000011406 */
[----:B------:R-:W-:Y:S01]  /*0ea0*/  UMOV UR12, 0x5 ;  /* 0x00000005000c7882 */ /* 0x000fe20000000000 */
[----:B------:R-:W-:Y:S01]  /*0eb0*/  SHF.R.S32.HI R16, RZ, 0x4, R11 ;  /* 0x00000004ff107819 */ /* 0x000fe2000001140b */
[----:B------:R-:W-:Y:S01]  /*0ec0*/  ULDC.64 UR10, c[0x0][0x178] ;  /* 0x00005e00000a7ab9 */ /* 0x000fe20000000a00 */
[----:B------:R-:W-:Y:S01]  /*0ed0*/  LEA.HI R3, R3, R12, RZ, 0x3 ;  /* 0x0000000c03037211 */ /* 0x000fe200078f18ff */
[----:B------:R-:W-:Y:S01]  /*0ee0*/  UIADD3.X UR4, URZ, UR9, URZ, UP1, !UPT ;  /* 0x000000093f047290 */ /* 0x000fe20008ffe43f */
[----:B------:R-:W-:Y:S01]  /*0ef0*/  SHF.R.S32.HI R53, RZ, 0x1f, R52 ;  /* 0x0000001fff357819 */ /* 0x000fe20000011434 */
[----:B------:R-:W-:Y:S01]  /*0f00*/  USHF.L.U64.HI UR14, UR10, UR13, UR11 ;  /* 0x0000000d0a0e7299 */ /* 0x000fe2000801020b */
[----:B------:R-:W-:Y:S01]  /*0f10*/  SHF.R.S32.HI R2, RZ, 0x7, R2 ;  /* 0x00000007ff027819 */ /* 0x000fe20000011402 */
[----:B------:R-:W-:Y:S01]  /*0f20*/  USHF.L.U32 UR15, UR10, 0x7, URZ ;  /* 0x000000070a0f7899 */ /* 0x000fe2000800063f */
[----:B------:R-:W-:Y:S01]  /*0f30*/  LOP3.LUT R3, R3, 0xfffffff8, RZ, 0xc0, !PT ;  /* 0xfffffff803037812 */ /* 0x000fe200078ec0ff */
[----:B------:R-:W-:Y:S01]  /*0f40*/  IMAD.WIDE.U32 R14, R37, c[0x0][0x288], R52 ;  /* 0x0000a200250e7a25 */ /* 0x000fe200078e0034 */
[----:B------:R-:W-:Y:S01]  /*0f50*/  LEA.HI R57, R13, R30, RZ, 0x3 ;  /* 0x0000001e0d397211 */ /* 0x000fe200078f18ff */
[----:B------:R4:W-:Y:S01]  /*0f60*/  STL [R1+0x78], R2 ;  /* 0x0000780201007387 */ /* 0x0009e20000100800 */
[----:B---3--:R-:W-:Y:S01]  /*0f70*/  LEA.HI R7, R11, R16, RZ, 0x1 ;  /* 0x000000100b077211 */ /* 0x008fe200078f08ff */
[----:B------:R-:W-:Y:S01]  /*0f80*/  IMAD.IADD R12, R12, 0x1, -R3 ;  /* 0x000000010c0c7824 */ /* 0x000fe200078e0a03 */
[----:B------:R-:W-:Y:S01]  /*0f90*/  SHF.R.S32.HI R28, RZ, 0x1f, R36 ;  /* 0x0000001fff1c7819 */ /* 0x000fe20000011424 */
[----:B------:R-:W-:Y:S01]  /*0fa0*/  IMAD.WIDE.U32 R22, R37, c[0x0][0x270], R52 ;  /* 0x00009c0025167a25 */ /* 0x000fe200078e0034 */
[----:B------:R-:W-:Y:S01]  /*0fb0*/  LOP3.LUT R7, R7, 0xfffffffe, RZ, 0xc0, !PT ;  /* 0xfffffffe07077812 */ /* 0x000fe200078ec0ff */
[----:B------:R-:W-:Y:S01]  /*0fc0*/  USHF.L.U64.HI UR17, UR10, UR12, UR11 ;  /* 0x0000000c0a117299 */ /* 0x000fe2000801020b */
[----:B------:R-:W-:Y:S01]  /*0fd0*/  LOP3.LUT R3, R57, 0xfffffff8, RZ, 0xc0, !PT ;  /* 0xfffffff839037812 */ /* 0x000fe200078ec0ff */
[----:B------:R-:W-:Y:S01]  /*0fe0*/  IMAD.IADD R55, R15, 0x1, R54 ;  /* 0x000000010f377824 */ /* 0x000fe200078e0236 */
[----:B------:R-:W-:Y:S01]  /*0ff0*/  SEL R66, R36, RZ, !P2 ;  /* 0x000000ff24427207 */ /* 0x000fe20005000000 */
[----:B------:R-:W-:Y:S01]  /*1000*/  IMAD.IADD R16, R16, 0x1, -R7 ;  /* 0x0000000110107824 */ /* 0x000fe200078e0a07 */
[----:B------:R-:W-:Y:S01]  /*1010*/  SEL R7, R28, RZ, !P2 ;  /* 0x000000ff1c077207 */ /* 0x000fe20005000000 */
[----:B------:R-:W-:Y:S01]  /*1020*/  IMAD.MOV.U32 R54, RZ, RZ, R14 ;  /* 0x000000ffff367224 */ /* 0x000fe200078e000e */
[----:B------:R-:W-:Y:S01]  /*1030*/  USHF.L.U32 UR18, UR10, 0x5, URZ ;  /* 0x000000050a127899 */ /* 0x000fe2000800063f */
[----:B------:R-:W-:Y:S01]  /*1040*/  IMAD.IADD R14, R30, 0x1, -R3 ;  /* 0x000000011e0e7824 */ /* 0x000fe200078e0a03 */
[----:B------:R-:W-:Y:S01]  /*1050*/  UIADD3.X UR11, URZ, UR9, URZ, UP0, !UPT ;  /* 0x000000093f0b7290 */ /* 0x000fe200087fe43f */
[----:B------:R-:W-:Y:S01]  /*1060*/  IMAD.IADD R59, R23, 0x1, R58 ;  /* 0x00000001173b7824 */ /* 0x000fe200078e023a */
[----:B------:R-:W-:Y:S01]  /*1070*/  LOP3.LUT R11, R11, 0xfffffff0, RZ, 0xc0, !PT ;  /* 0xfffffff00b0b7812 */ /* 0x000fe200078ec0ff */
[----:B------:R-:W-:Y:S01]  /*1080*/  IMAD R23, R7, c[0x0][0x240], RZ ;  /* 0x0000900007177a24 */ /* 0x000fe200078e02ff */
[----:B------:R-:W-:Y:S01]  /*1090*/  SHF.R.S32.HI R32, RZ, 0x1f, R30 ;  /* 0x0000001fff207819 */ /* 0x000fe2000001141e */
[----:B------:R-:W-:Y:S01]  /*10a0*/  IMAD.U32 R48, RZ, RZ, UR5 ;  /* 0x00000005ff307e24 */ /* 0x000fe2000f8e00ff */
[----:B------:R-:W-:Y:S01]  /*10b0*/  UIADD3 UR5, UP0, UR8, 0x20880, URZ ;  /* 0x0002088008057890 */ /* 0x000fe2000ff1e03f */
[----:B------:R-:W-:Y:S01]  /*10c0*/  IMAD.SHL.U32 R3, R14, 0x8, RZ ;  /* 0x000000080e037824 */ /* 0x000fe200078e00ff */
[----:B------:R-:W-:Y:S01]  /*10d0*/  STL [R1+0x74], R30 ;  /* 0x0000741e01007387 */ /* 0x000fe20000100800 */
[----:B------:R-:W-:Y:S01]  /*10e0*/  IMAD.WIDE.U32 R18, R66, c[0x0][0x240], R18 ;  /* 0x0000900042127a25 */ /* 0x000fe200078e0012 */
[----:B----4-:R-:W-:-:S02]  /*10f0*/  SHF.R.S32.HI R2, RZ, 0x3, R57 ;  /* 0x00000003ff027819 */ /* 0x010fc40000011439 */
[----:B------:R-:W-:Y:S01]  /*1100*/  SHF.R.S32.HI R45, RZ, 0x7, R45 ;  /* 0x00000007ff2d7819 */ /* 0x000fe2000001142d */
[----:B------:R-:W-:Y:S02]  /*1110*/  IMAD.SHL.U32 R15, R0, 0x40, RZ ;  /* 0x00000040000f7824 */ /* 0x000fe400078e00ff */
[----:B------:R-:W-:Y:S02]  /*1120*/  IMAD.SHL.U32 R10, R2, 0x40, RZ ;  /* 0x00000040020a7824 */ /* 0x000fe400078e00ff */
[----:B------:R-:W-:Y:S01]  /*1130*/  IMAD R23, R66, c[0x0][0x244], R23 ;  /* 0x0000910042177a24 */ /* 0x000fe200078e0217 */
[----:B------:R-:W-:Y:S01]  /*1140*/  IADD3 R34, P2, P1, R30, R18, R15 ;  /* 0x000000121e227210 */ /* 0x000fe2000795e00f */
[----:B------:R-:W-:Y:S01]  /*1150*/  IMAD.U32 R49, RZ, RZ, UR4 ;  /* 0x00000004ff317e24 */ /* 0x000fe2000f8e00ff */
[----:B------:R-:W-:Y:S01]  /*1160*/  LOP3.LUT R10, R10, 0x1c0, RZ, 0xc0, !PT ;  /* 0x000001c00a0a7812 */ /* 0x000fe200078ec0ff */
[----:B------:R-:W-:Y:S01]  /*1170*/  IMAD.MOV.U32 R58, RZ, RZ, R22 ;  /* 0x000000ffff3a7224 */ /* 0x000fe200078e0016 */
[----:B------:R-:W-:Y:S01]  /*1180*/  UIADD3.X UR4, URZ, UR9, URZ, UP0, !UPT ;  /* 0x000000093f047290 */ /* 0x000fe200087fe43f */
[----:B------:R-:W-:Y:S01]  /*1190*/  IMAD.U32 R24, RZ, RZ, UR18 ;  /* 0x00000012ff187e24 */ /* 0x000fe2000f8e00ff */
[----:B------:R-:W-:Y:S01]  /*11a0*/  LOP3.LUT R4, R10, 0x38, R3, 0xf8, !PT ;  /* 0x000000380a047812 */ /* 0x000fe200078ef803 */
[----:B------:R-:W-:Y:S01]  /*11b0*/  IMAD.U32 R25, RZ, RZ, UR17 ;  /* 0x00000011ff197e24 */ /* 0x000fe2000f8e00ff */
[----:B------:R-:W-:Y:S01]  /*11c0*/  SHF.R.U32.HI R29, RZ, 0x3, R10 ;  /* 0x00000003ff1d7819 */ /* 0x000fe2000001160a */
[----:B------:R-:W-:Y:S01]  /*11d0*/  IMAD.U32 R26, RZ, RZ, UR15 ;  /* 0x0000000fff1a7e24 */ /* 0x000fe2000f8e00ff */
[----:B------:R-:W-:Y:S01]  /*11e0*/  LEA.HI R10, R13, R30, RZ, 0x5 ;  /* 0x0000001e0d0a7211 */ /* 0x000fe200078f28ff */
[----:B------:R-:W-:Y:S01]  /*11f0*/  IMAD.U32 R27, RZ, RZ, UR14 ;  /* 0x0000000eff1b7e24 */ /* 0x000fe2000f8e00ff */
[----:B------:R-:W-:Y:S01]  /*1200*/  IADD3 R23, R19, R23, RZ ;  /* 0x0000001713177210 */ /* 0x000fe20007ffe0ff */
[----:B------:R-:W-:Y:S01]  /*1210*/  IMAD.IADD R22, R30, 0x1, -R11 ;  /* 0x000000011e167824 */ /* 0x000fe200078e0a0b */
[----:B------:R-:W-:Y:S01]  /*1220*/  SHF.R.S32.HI R15, RZ, 0x1f, R15 ;  /* 0x0000001fff0f7819 */ /* 0x000fe2000001140f */
[----:B------:R-:W-:Y:S01]  /*1230*/  IMAD.U32 R50, RZ, RZ, UR16 ;  /* 0x00000010ff327e24 */ /* 0x000fe2000f8e00ff */
[----:B------:R3:W-:Y:S01]  /*1240*/  STL.128 [R1+0x80], R24 ;  /* 0x0000801801007387 */ /* 0x0007e20000100c00 */
[----:B------:R-:W-:Y:S01]  /*1250*/  SHF.R.S32.HI R18, RZ, 0x5, R10 ;  /* 0x00000005ff127819 */ /* 0x000fe2000001140a */
[----:B------:R-:W-:Y:S01]  /*1260*/  UIADD3 UR16, UP1, UR8, 0x18880, URZ ;  /* 0x0001888008107890 */ /* 0x000fe2000ff3e03f */
[----:B------:R-:W-:Y:S01]  /*1270*/  SHF.R.S32.HI R19, RZ, 0x1f, R22 ;  /* 0x0000001fff137819 */ /* 0x000fe20000011416 */
[----:B------:R-:W-:Y:S01]  /*1280*/  IMAD.U32 R51, RZ, RZ, UR11 ;  /* 0x0000000bff337e24 */ /* 0x000fe2000f8e00ff */
[----:B------:R-:W-:Y:S01]  /*1290*/  SHF.R.S32.HI R11, RZ, 0x1f, R10 ;  /* 0x0000001fff0b7819 */ /* 0x000fe2000001140a */
[----:B------:R-:W-:Y:S01]  /*12a0*/  UIADD3.X UR11, URZ, UR9, URZ, UP1, !UPT ;  /* 0x000000093f0b7290 */ /* 0x000fe20008ffe43f */
[----:B------:R-:W-:Y:S01]  /*12b0*/  IADD3.X R23, R32, R23, R15, P2, P1 ;  /* 0x0000001720177210 */ /* 0x000fe200017e240f */
[----:B------:R-:W-:Y:S01]  /*12c0*/  IMAD.U32 R42, RZ, RZ, UR16 ;  /* 0x00000010ff2a7e24 */ /* 0x000fe2000f8e00ff */
[----:B------:R-:W-:Y:S01]  /*12d0*/  LOP3.LUT R15, R10, 0xffffffe0, RZ, 0xc0, !PT ;  /* 0xffffffe00a0f7812 */ /* 0x000fe200078ec0ff */
[----:B------:R-:W-:Y:S01]  /*12e0*/  IMAD.MOV.U32 R40, RZ, RZ, R48 ;  /* 0x000000ffff287224 */ /* 0x000fe200078e0030 */
[----:B------:R-:W-:Y:S01]  /*12f0*/  LOP3.LUT R29, R4, R29, RZ, 0x3c, !PT ;  /* 0x0000001d041d7212 */ /* 0x000fe200078e3cff */
[----:B------:R-:W-:Y:S01]  /*1300*/  IMAD.MOV.U32 R41, RZ, RZ, R49 ;  /* 0x000000ffff297224 */ /* 0x000fe200078e0031 */
[----:B------:R-:W-:Y:S01]  /*1310*/  LEA.HI R4, R19, R22, RZ, 0x3 ;  /* 0x0000001613047211 */ /* 0x000fe200078f18ff */
[----:B------:R-:W-:Y:S01]  /*1320*/  IMAD.IADD R10, R30, 0x1, -R15 ;  /* 0x000000011e0a7824 */ /* 0x000fe200078e0a0f */
[----:B------:R-:W-:Y:S01]  /*1330*/  LEA.HI R11, R11, R18, RZ, 0x2 ;  /* 0x000000120b0b7211 */ /* 0x000fe200078f10ff */
[----:B------:R-:W-:Y:S01]  /*1340*/  IMAD.WIDE.U32 R54, R66, c[0x0][0x290], R54 ;  /* 0x0000a40042367a25 */ /* 0x000fe200078e0036 */
[----:B------:R-:W-:Y:S01]  /*1350*/  LOP3.LUT R47, R4, 0xfffffff8, RZ, 0xc0, !PT ;  /* 0xfffffff8042f7812 */ /* 0x000fe200078ec0ff */
[----:B------:R4:W-:Y:S01]  /*1360*/  STL.128 [R1+0x30], R48 ;  /* 0x0000303001007387 */ /* 0x0009e20000100c00 */
[----:B------:R-:W-:Y:S01]  /*1370*/  LOP3.LUT R11, R11, 0xfffffffc, RZ, 0xc0, !PT ;  /* 0xfffffffc0b0b7812 */ /* 0x000fe200078ec0ff */
[----:B------:R-:W-:Y:S01]  /*1380*/  IMAD.WIDE.U32 R58, R66, c[0x0][0x278], R58 ;  /* 0x00009e00423a7a25 */ /* 0x000fe200078e003a */
[----:B------:R-:W-:Y:S01]  /*1390*/  LEA.HI R32, R13, R30, RZ, 0x7 ;  /* 0x0000001e0d207211 */ /* 0x000fe200078f38ff */
[----:B------:R-:W-:Y:S01]  /*13a0*/  UIADD3 UR16, UP0, UR8, 0x8080, URZ ;  /* 0x0000808008107890 */ /* 0x000fe2000ff1e03f */
[----:B------:R-:W-:Y:S01]  /*13b0*/  MOV R43, UR11 ;  /* 0x0000000b002b7c02 */ /* 0x000fe20008000f00 */
[----:B------:R-:W-:Y:S01]  /*13c0*/  IMAD.IADD R47, R22, 0x1, -R47 ;  /* 0x00000001162f7824 */ /* 0x000fe200078e0a2f */
[----:B------:R-:W-:Y:S01]  /*13d0*/  IADD3 R15, P2, R0, R54, RZ ;  /* 0x00000036000f7210 */ /* 0x000fe20007f5e0ff */
[----:B------:R-:W-:Y:S01]  /*13e0*/  IMAD.IADD R11, R18, 0x1, -R11 ;  /* 0x00000001120b7824 */ /* 0x000fe200078e0a0b */
[----:B------:R-:W-:Y:S01]  /*13f0*/  SHF.R.S32.HI R19, RZ, 0x7, R32 ;  /* 0x00000007ff137819 */ /* 0x000fe20000011420 */
[----:B------:R-:W-:Y:S01]  /*1400*/  IMAD.SHL.U32 R22, R14, 0x40, RZ ;  /* 0x000000400e167824 */ /* 0x000fe200078e00ff */
[----:B------:R5:W-:Y:S01]  /*1410*/  STL.128 [R1+0x50], R40 ;  /* 0x0000502801007387 */ /* 0x000be20000100c00 */
[----:B------:R-:W-:Y:S01]  /*1420*/  IMAD R39, R7, c[0x0][0x278], RZ ;  /* 0x00009e0007277a24 */ /* 0x000fe200078e02ff */
[----:B------:R-:W-:Y:S01]  /*1430*/  LEA R62, P1, R34, c[0x0][0x220], 0x2 ;  /* 0x00008800223e7a11 */ /* 0x000fe200078210ff */
[----:B---3--:R-:W-:Y:S01]  /*1440*/  IMAD.U32 R24, RZ, RZ, UR5 ;  /* 0x00000005ff187e24 */ /* 0x008fe2000f8e00ff */
[----:B------:R-:W-:Y:S01]  /*1450*/  LOP3.LUT R22, R22, 0x1c0, RZ, 0xc0, !PT ;  /* 0x000001c016167812 */ /* 0x000fe200078ec0ff */
[----:B------:R-:W-:Y:S01]  /*1460*/  IMAD.U32 R25, RZ, RZ, UR4 ;  /* 0x00000004ff197e24 */ /* 0x000fe2000f8e00ff */
[----:B------:R-:W-:Y:S01]  /*1470*/  LEA.HI.X R63, R34, c[0x0][0x224], R23, 0x2, P1 ;  /* 0x00008900223f7a11 */ /* 0x000fe200008f1417 */
[----:B------:R-:W-:Y:S01]  /*1480*/  IMAD.MOV.U32 R26, RZ, RZ, R24 ;  /* 0x000000ffff1a7224 */ /* 0x000fe200078e0018 */
[----:B------:R-:W-:Y:S01]  /*1490*/  UIADD3.X UR11, URZ, UR9, URZ, UP0, !UPT ;  /* 0x000000093f0b7290 */ /* 0x000fe200087fe43f */
[----:B------:R-:W-:Y:S01]  /*14a0*/  IMAD.MOV.U32 R27, RZ, RZ, R25 ;  /* 0x000000ffff1b7224 */ /* 0x000fe200078e0019 */
[----:B------:R-:W-:Y:S01]  /*14b0*/  ULDC.64 UR4, c[0x0][0x208] ;  /* 0x0000820000047ab9 */ /* 0x000fe20000000a00 */
[----:B------:R-:W-:Y:S01]  /*14c0*/  IMAD R68, R17, c[0x0][0x180], RZ ;  /* 0x0000600011447a24 */ /* 0x000fe200078e02ff */
[----:B------:R-:W-:Y:S01]  /*14d0*/  USHF.L.U64.HI UR13, UR4, UR13, UR5 ;  /* 0x0000000d040d7299 */ /* 0x000fe20008010205 */
[----:B------:R-:W-:Y:S01]  /*14e0*/  IMAD.MOV.U32 R54, RZ, RZ, R3 ;  /* 0x000000ffff367224 */ /* 0x000fe200078e0003 */
[----:B------:R3:W-:Y:S01]  /*14f0*/  STL.128 [R1+0x60], R24 ;  /* 0x0000601801007387 */ /* 0x0007e20000100c00 */
[----:B------:R-:W-:Y:S01]  /*1500*/  IMAD R39, R66, c[0x0][0x27c], R39 ;  /* 0x00009f0042277a24 */ /* 0x000fe200078e0227 */
[----:B------:R-:W-:Y:S01]  /*1510*/  USHF.L.U32 UR17, UR4, 0x7, URZ ;  /* 0x0000000704117899 */ /* 0x000fe2000800063f */
[----:B------:R-:W-:Y:S01]  /*1520*/  IMAD R68, R37, c[0x0][0x184], R68 ;  /* 0x0000610025447a24 */ /* 0x000fe200078e0244 */
[----:B------:R-:W-:Y:S01]  /*1530*/  USHF.L.U64.HI UR5, UR4, UR12, UR5 ;  /* 0x0000000c04057299 */ /* 0x000fe20008010205 */
[----:B------:R-:W-:Y:S01]  /*1540*/  IMAD R53, R16, 0x2, R19 ;  /* 0x0000000210357824 */ /* 0x000fe200078e0213 */
[----:B----4-:R-:W-:Y:S01]  /*1550*/  LOP3.LUT R51, R22, 0x8, R57, 0xf8, !PT ;  /* 0x0000000816337812 */ /* 0x010fe200078ef839 */
[----:B------:R-:W-:Y:S01]  /*1560*/  IMAD R50, R17, c[0x0][0x210], RZ ;  /* 0x0000840011327a24 */ /* 0x000fe200078e02ff */
[----:B------:R-:W-:Y:S01]  /*1570*/  USHF.L.U32 UR4, UR4, 0x5, URZ ;  /* 0x0000000504047899 */ /* 0x000fe2000800063f */
[----:B------:R-:W-:-:S02]  /*1580*/  IMAD.SHL.U32 R17, R12, 0x40, RZ ;  /* 0x000000400c117824 */ /* 0x000fc400078e00ff */
[----:B------:R-:W-:Y:S02]  /*1590*/  IMAD R50, R37, c[0x0][0x214], R50 ;  /* 0x0000850025327a24 */ /* 0x000fe400078e0232 */
[----:B------:R-:W-:Y:S01]  /*15a0*/  IMAD.SHL.U32 R4, R4, 0x40, RZ ;  /* 0x0000004004047824 */ /* 0x000fe200078e00ff */
[----:B------:R-:W-:Y:S01]  /*15b0*/  LOP3.LUT R17, R17, 0x1c0, RZ, 0xc0, !PT ;  /* 0x000001c011117812 */ /* 0x000fe200078ec0ff */
[----:B------:R-:W-:Y:S01]  /*15c0*/  IMAD.U32 R70, RZ, RZ, UR4 ;  /* 0x00000004ff467e24 */ /* 0x000fe2000f8e00ff */
[----:B------:R-:W-:Y:S01]  /*15d0*/  ULDC UR4, c[0x0][0x1c] ;  /* 0x0000070000047ab9 */ /* 0x000fe20000000800 */
[----:B-----5:R-:W-:Y:S01]  /*15e0*/  SHF.R.S32.HI R40, RZ, 0x1f, R0 ;  /* 0x0000001fff287819 */ /* 0x020fe20000011400 */
[----:B------:R-:W-:Y:S02]  /*15f0*/  IMAD.U32 R71, RZ, RZ, UR5 ;  /* 0x00000005ff477e24 */ /* 0x000fe4000f8e00ff */
[----:B------:R-:W-:Y:S02]  /*1600*/  IMAD.U32 R74, RZ, RZ, UR17 ;  /* 0x00000011ff4a7e24 */ /* 0x000fe4000f8e00ff */
[----:B------:R-:W-:Y:S01]  /*1610*/  IMAD.U32 R75, RZ, RZ, UR13 ;  /* 0x0000000dff4b7e24 */ /* 0x000fe2000f8e00ff */
[----:B---3--:R-:W-:Y:S01]  /*1620*/  LEA.HI R26, R13, R30, RZ, 0x6 ;  /* 0x0000001e0d1a7211 */ /* 0x008fe200078f30ff */
[----:B------:R-:W-:Y:S01]  /*1630*/  IMAD R27, R7, c[0x0][0x290], RZ ;  /* 0x0000a400071b7a24 */ /* 0x000fe200078e02ff */
[----:B------:R-:W-:-:S03]  /*1640*/  SHF.R.S32.HI R13, RZ, 0x1f, R10 ;  /* 0x0000001fff0d7819 */ /* 0x000fc6000001140a */
[----:B------:R-:W-:Y:S01]  /*1650*/  IMAD R27, R66, c[0x0][0x294], R27 ;  /* 0x0000a500421b7a24 */ /* 0x000fe200078e021b */
[----:B------:R-:W-:Y:S01]  /*1660*/  LEA.HI R18, R13, R10, RZ, 0x2 ;  /* 0x0000000a0d127211 */ /* 0x000fe200078f10ff */
[----:B------:R-:W-:Y:S02]  /*1670*/  IMAD.SHL.U32 R13, R11, 0x10, RZ ;  /* 0x000000100b0d7824 */ /* 0x000fe400078e00ff */
[----:B------:R-:W-:-:S03]  /*1680*/  IMAD.SHL.U32 R26, R26, 0x8, RZ ;  /* 0x000000081a1a7824 */ /* 0x000fc600078e00ff */
[----:B------:R-:W-:Y:S02]  /*1690*/  LEA.HI.SX32 R41, R18, R13, 0x1e ;  /* 0x0000000d12297211 */ /* 0x000fe400078ff2ff */
[----:B------:R-:W-:Y:S02]  /*16a0*/  LOP3.LUT R18, R22, 0x30, R13, 0xf8, !PT ;  /* 0x0000003016127812 */ /* 0x000fe400078ef80d */
[----:B------:R-:W-:Y:S02]  /*16b0*/  IADD3 R13, P3, R0, R58, RZ ;  /* 0x0000003a000d7210 */ /* 0x000fe40007f7e0ff */
[----:B-1----:R-:W-:Y:S02]  /*16c0*/  IADD3.X R0, R40, R55, R27, P2, !PT ;  /* 0x0000003728007210 */ /* 0x002fe400017fe41b */
[----:B------:R-:W-:Y:S02]  /*16d0*/  SHF.R.S32.HI R55, RZ, 0x1f, R3 ;  /* 0x0000001fff377819 */ /* 0x000fe40000011403 */
[----:B------:R-:W-:-:S02]  /*16e0*/  SHF.R.U32.HI R22, RZ, 0x3, R22 ;  /* 0x00000003ff167819 */ /* 0x000fc40000011616 */
[----:B------:R-:W-:Y:S01]  /*16f0*/  LOP3.LUT R29, R29, 0xfffffe00, R26, 0xf8, !PT ;  /* 0xfffffe001d1d7812 */ /* 0x000fe200078ef81a */
[----:B------:R-:W-:Y:S01]  /*1700*/  IMAD.WIDE.U32 R64, R37, c[0x0][0x180], R54 ;  /* 0x0000600025407a25 */ /* 0x000fe200078e0036 */
[----:B------:R-:W-:Y:S02]  /*1710*/  LOP3.LUT R44, R51, R22, RZ, 0x3c, !PT ;  /* 0x00000016332c7212 */ /* 0x000fe400078e3cff */
[----:B------:R-:W-:Y:S01]  /*1720*/  LOP3.LUT R57, R18, 0x8, R57, 0xf8, !PT ;  /* 0x0000000812397812 */ /* 0x000fe200078ef839 */
[----:B------:R-:W-:Y:S01]  /*1730*/  IMAD.IADD R69, R65, 0x1, R68 ;  /* 0x0000000141457824 */ /* 0x000fe200078e0244 */
[----:B------:R-:W-:Y:S01]  /*1740*/  IADD3.X R26, R40, R59, R39, P3, !PT ;  /* 0x0000003b281a7210 */ /* 0x000fe20001ffe427 */
[----:B------:R-:W-:Y:S01]  /*1750*/  IMAD.MOV.U32 R68, RZ, RZ, R64 ;  /* 0x000000ffff447224 */ /* 0x000fe200078e0040 */
[----:B------:R-:W-:Y:S01]  /*1760*/  LEA R27, P2, R13, c[0x0][0x258], 0x2 ;  /* 0x000096000d1b7a11 */ /* 0x000fe200078410ff */
[----:B------:R-:W-:Y:S01]  /*1770*/  IMAD.WIDE.U32 R60, R37, c[0x0][0x210], R54 ;  /* 0x00008400253c7a25 */ /* 0x000fe200078e0036 */
[----:B------:R-:W-:-:S02]  /*1780*/  LEA R64, P1, R15, c[0x0][0x280], 0x2 ;  /* 0x0000a0000f407a11 */ /* 0x000fc400078210ff */
[----:B------:R-:W-:Y:S01]  /*1790*/  LOP3.LUT R57, R57, R22, RZ, 0x3c, !PT ;  /* 0x0000001639397212 */ /* 0x000fe200078e3cff */
[----:B------:R-:W-:Y:S01]  /*17a0*/  IMAD.U32 R53, R53, 0x200, R44 ;  /* 0x0000020035357824 */ /* 0x000fe200078e002c */
[----:B------:R-:W-:Y:S01]  /*17b0*/  LEA.HI R44, R32, R19, RZ, 0x1 ;  /* 0x00000013202c7211 */ /* 0x000fe200078f08ff */
[----:B------:R-:W-:Y:S01]  /*17c0*/  IMAD.MOV.U32 R22, RZ, RZ, 0x2 ;  /* 0x00000002ff167424 */ /* 0x000fe200078e00ff */
[----:B------:R-:W-:Y:S01]  /*17d0*/  LEA.HI.X R26, R13, c[0x0][0x25c], R26, 0x2, P2 ;  /* 0x000097000d1a7a11 */ /* 0x000fe200010f141a */
[----:B------:R-:W-:Y:S01]  /*17e0*/  IMAD R13, R7, c[0x0][0x188], RZ ;  /* 0x00006200070d7a24 */ /* 0x000fe200078e02ff */
[----:B------:R-:W-:Y:S01]  /*17f0*/  LEA.HI.X R65, R15, c[0x0][0x284], R0, 0x2, P1 ;  /* 0x0000a1000f417a11 */ /* 0x000fe200008f1400 */
[----:B------:R-:W-:Y:S01]  /*1800*/  IMAD.IADD R51, R61, 0x1, R50 ;  /* 0x000000013d337824 */ /* 0x000fe200078e0232 */
[----:B------:R-:W-:Y:S01]  /*1810*/  R2P PR, R47, 0x6 ;  /* 0x000000062f007804 */ /* 0x000fe20000000000 */
[----:B------:R-:W-:Y:S01]  /*1820*/  IMAD R7, R7, c[0x0][0x218], RZ ;  /* 0x0000860007077a24 */ /* 0x000fe200078e02ff */
[----:B------:R-:W-:Y:S01]  /*1830*/  LOP3.LUT R44, R44, 0xfffffffe, RZ, 0xc0, !PT ;  /* 0xfffffffe2c2c7812 */ /* 0x000fe200078ec0ff */
[----:B------:R-:W-:Y:S01]  /*1840*/  IMAD.MOV.U32 R40, RZ, RZ, 0x20 ;  /* 0x00000020ff287424 */ /* 0x000fe200078e00ff */
[----:B------:R-:W-:Y:S01]  /*1850*/  LOP3.LUT R15, R6, 0x7ffffffc, RZ, 0xc0, !PT ;  /* 0x7ffffffc060f7812 */ /* 0x000fe200078ec0ff */
[----:B------:R-:W-:Y:S01]  /*1860*/  IMAD.MOV.U32 R39, RZ, RZ, 0x10 ;  /* 0x00000010ff277424 */ /* 0x000fe200078e00ff */
[----:B------:R-:W-:Y:S01]  /*1870*/  SHF.L.U32 R32, R19, 0x3, RZ ;  /* 0x0000000313207819 */ /* 0x000fe200000006ff */
[----:B------:R-:W-:Y:S01]  /*1880*/  IMAD.MOV.U32 R50, RZ, RZ, R60 ;  /* 0x000000ffff327224 */ /* 0x000fe200078e003c */
[----:B------:R-:W-:Y:S01]  /*1890*/  IADD3 R15, -R15, R30, RZ ;  /* 0x0000001e0f0f7210 */ /* 0x000fe20007ffe1ff */
[----:B------:R-:W-:Y:S01]  /*18a0*/  IMAD.WIDE.U32 R60, R53, R22, c[0x0][0x18] ;  /* 0x00000600353c7625 */ /* 0x000fe200078e0016 */
[----:B------:R-:W-:-:S02]  /*18b0*/  SEL R6, R39, 0xfffffff0, !P1 ;  /* 0xfffffff027067807 */ /* 0x000fc40004800000 */
[----:B------:R-:W-:Y:S01]  /*18c0*/  LOP3.LUT R32, R32, 0x8, RZ, 0xc0, !PT ;  /* 0x0000000820207812 */ /* 0x000fe200078ec0ff */
[----:B------:R-:W-:Y:S01]  /*18d0*/  IMAD R0, R66, c[0x0][0x21c], R7 ;  /* 0x0000870042007a24 */ /* 0x000fe200078e0207 */
[----:B------:R-:W-:Y:S01]  /*18e0*/  SEL R7, R40, 0xffffffe0, !P2 ;  /* 0xffffffe028077807 */ /* 0x000fe20005000000 */
[----:B------:R-:W-:Y:S01]  /*18f0*/  IMAD.SHL.U32 R47, R47, 0x40, RZ ;  /* 0x000000402f2f7824 */ /* 0x000fe200078e00ff */
[----:B------:R-:W-:Y:S01]  /*1900*/  R2P PR, R14, 0x6 ;  /* 0x000000060e007804 */ /* 0x000fe20000000000 */
[----:B------:R-:W-:Y:S01]  /*1910*/  IMAD.IADD R44, R19, 0x1, -R44 ;  /* 0x00000001132c7824 */ /* 0x000fe200078e0a2c */
[----:B------:R-:W-:Y:S01]  /*1920*/  IADD3 R60, P3, R60, 0x4080, RZ ;  /* 0x000040803c3c7810 */ /* 0x000fe20007f7e0ff */
[C---:B------:R-:W-:Y:S01]  /*1930*/  IMAD R13, R66.reuse, c[0x0][0x18c], R13 ;  /* 0x00006300420d7a24 */ /* 0x040fe200078e020d */
[----:B------:R-:W-:Y:S01]  /*1940*/  LOP3.LUT R47, R47, 0x1c0, RZ, 0xc0, !PT ;  /* 0x000001c02f2f7812 */ /* 0x000fe200078ec0ff */
[----:B------:R-:W-:Y:S01]  /*1950*/  IMAD.WIDE.U32 R68, R66, c[0x0][0x188], R68 ;  /* 0x0000620042447a25 */ /* 0x000fe200078e0044 */
[----:B------:R-:W-:-:S03]  /*1960*/  SHF.R.U32.HI R59, RZ, 0x3, R17 ;  /* 0x00000003ff3b7819 */ /* 0x000fc60000011611 */
[----:B------:R-:W-:Y:S01]  /*1970*/  IMAD.SHL.U32 R19, R16, 0x10, RZ ;  /* 0x0000001010137824 */ /* 0x000fe200078e00ff */
[----:B------:R-:W-:Y:S01]  /*1980*/  LOP3.LUT R59, R59, R17, R32, 0x1e, !PT ;  /* 0x000000113b3b7212 */ /* 0x000fe200078e1e20 */
[----:B------:R-:W-:Y:S01]  /*1990*/  IMAD.WIDE.U32 R66, R66, c[0x0][0x218], R50 ;  /* 0x0000860042427a25 */ /* 0x000fe200078e0032 */
[----:B------:R-:W-:Y:S02]  /*19a0*/  SHF.R.U32.HI R51, RZ, 0x3, R47 ;  /* 0x00000003ff337819 */ /* 0x000fe4000001162f */
[----:B------:R-:W-:Y:S01]  /*19b0*/  LOP3.LUT R18, R32, 0x10, R19, 0xf8, !PT ;  /* 0x0000001020127812 */ /* 0x000fe200078ef813 */
[C---:B------:R-:W-:Y:S02]  /*19c0*/  IMAD R57, R16.reuse, 0x200, R57 ;  /* 0x0000020010397824 */ /* 0x040fe400078e0239 */
[----:B------:R-:W-:Y:S02]  /*19d0*/  IMAD.SHL.U32 R16, R16, 0x8, RZ ;  /* 0x0000000810107824 */ /* 0x000fe400078e00ff */
[----:B------:R-:W-:-:S02]  /*19e0*/  IMAD.SHL.U32 R14, R11, 0x400, RZ ;  /* 0x000004000b0e7824 */ /* 0x000fc400078e00ff */
[----:B------:R-:W-:Y:S01]  /*19f0*/  IMAD.X R61, RZ, RZ, R61, P3 ;  /* 0x000000ffff3d7224 */ /* 0x000fe200018e063d */
[----:B------:R-:W-:Y:S01]  /*1a00*/  LOP3.LUT R16, R47, 0x8, R16, 0xf8, !PT ;  /* 0x000000082f107812 */ /* 0x000fe200078ef810 */
[----:B------:R-:W-:Y:S01]  /*1a10*/  IMAD.IADD R69, R69, 0x1, R13 ;  /* 0x0000000145457824 */ /* 0x000fe200078e020d */
[----:B------:R-:W-:Y:S01]  /*1a20*/  IADD3 R13, P3, R2, R5, RZ ;  /* 0x00000005020d7210 */ /* 0x000fe20007f7e0ff */
[----:B------:R-:W-:Y:S01]  /*1a30*/  IMAD.IADD R67, R67, 0x1, R0 ;  /* 0x0000000143437824 */ /* 0x000fe200078e0200 */
[----:B------:R-:W-:Y:S01]  /*1a40*/  SHF.R.S32.HI R0, RZ, 0x1f, R2 ;  /* 0x0000001fff007819 */ /* 0x000fe20000011402 */
[----:B------:R-:W-:Y:S01]  /*1a50*/  IMAD R22, R15, 0x2, R14 ;  /* 0x000000020f167824 */ /* 0x000fe200078e020e */
[----:B------:R-:W-:Y:S01]  /*1a60*/  LOP3.LUT R47, R51, R18, R47, 0x1e, !PT ;  /* 0x00000012332f7212 */ /* 0x000fe200078e1e2f */
[----:B------:R-:W-:Y:S01]  /*1a70*/  IMAD.WIDE.U32 R68, R13, c[0x0][0x178], R68 ;  /* 0x00005e000d447a25 */ /* 0x000fe200078e0044 */
[----:B------:R-:W-:Y:S02]  /*1a80*/  LEA.HI.X.SX32 R15, R5, R0, 0x1, P3 ;  /* 0x00000000050f7211 */ /* 0x000fe400018f0eff */
[----:B------:R-:W-:Y:S01]  /*1a90*/  LOP3.LUT R51, R16, R51, RZ, 0x3c, !PT ;  /* 0x0000003310337212 */ /* 0x000fe200078e3cff */
[----:B------:R-:W-:Y:S01]  /*1aa0*/  IMAD.IADD R59, R22, 0x1, R59 ;  /* 0x00000001163b7824 */ /* 0x000fe200078e023b */
[----:B------:R-:W-:Y:S01]  /*1ab0*/  LOP3.LUT R16, R4, 0xfffffe00, RZ, 0xc0, !PT ;  /* 0xfffffe0004107812 */ /* 0x000fe200078ec0ff */
[----:B------:R-:W-:Y:S01]  /*1ac0*/  IMAD.WIDE.U32 R66, R13, c[0x0][0x208], R66 ;  /* 0x000082000d427a25 */ /* 0x000fe200078e0042 */
[----:B------:R-:W-:-:S02]  /*1ad0*/  SEL R5, R40, 0xffffffe0, !P2 ;  /* 0xffffffe028057807 */ /* 0x000fc40005000000 */
[----:B------:R-:W-:Y:S02]  /*1ae0*/  SEL R4, R39, 0xfffffff0, !P1 ;  /* 0xfffffff027047807 */ /* 0x000fe40004800000 */
[----:B------:R-:W-:Y:S01]  /*1af0*/  R2P PR, R12, 0x6 ;  /* 0x000000060c007804 */ /* 0x000fe20000000000 */
[----:B------:R-:W-:Y:S01]  /*1b00*/  IMAD R12, R15, c[0x0][0x178], RZ ;  /* 0x00005e000f0c7a24 */ /* 0x000fe200078e02ff */
[-C--:B------:R-:W-:Y:S01]  /*1b10*/  IADD3 R51, R51, R16.reuse, R14 ;  /* 0x0000001033337210 */ /* 0x080fe20007ffe00e */
[----:B------:R-:W-:Y:S01]  /*1b20*/  IMAD R14, R15, c[0x0][0x208], RZ ;  /* 0x000082000f0e7a24 */ /* 0x000fe200078e02ff */
[C---:B------:R-:W-:Y:S01]  /*1b30*/  LEA R22, P3, R68.reuse, c[0x0][0x160], 0x1 ;  /* 0x0000580044167a11 */ /* 0x040fe200078608ff */
[----:B------:R-:W-:Y:S01]  /*1b40*/  IMAD R12, R13, c[0x0][0x17c], R12 ;  /* 0x00005f000d0c7a24 */ /* 0x000fe200078e020c */
[----:B------:R-:W-:Y:S01]  /*1b50*/  LOP3.LUT R47, R47, R16, RZ, 0xfc, !PT ;  /* 0x000000102f2f7212 */ /* 0x000fe200078efcff */
[----:B------:R-:W-:Y:S02]  /*1b60*/  IMAD R14, R13, c[0x0][0x20c], R14 ;  /* 0x000083000d0e7a24 */ /* 0x000fe400078e020e */
[----:B------:R-:W-:Y:S01]  /*1b70*/  IMAD.IADD R23, R69, 0x1, R12 ;  /* 0x0000000145177824 */ /* 0x000fe200078e020c */
[----:B------:R-:W-:Y:S01]  /*1b80*/  MOV R12, UR16 ;  /* 0x00000010000c7c02 */ /* 0x000fe20008000f00 */
[----:B------:R-:W-:Y:S01]  /*1b90*/  IMAD.U32 R13, RZ, RZ, UR11 ;  /* 0x0000000bff0d7e24 */ /* 0x000fe2000f8e00ff */
[----:B------:R-:W-:Y:S01]  /*1ba0*/  UIADD3 UR11, UP0, UR8, 0x10080, URZ ;  /* 0x00010080080b7890 */ /* 0x000fe2000ff1e03f */
[----:B------:R-:W-:Y:S01]  /*1bb0*/  IMAD.IADD R14, R67, 0x1, R14 ;  /* 0x00000001430e7824 */ /* 0x000fe200078e020e */
[----:B------:R-:W-:Y:S01]  /*1bc0*/  LEA.HI.X R23, R68, c[0x0][0x164], R23, 0x1, P3 ;  /* 0x0000590044177a11 */ /* 0x000fe200018f0c17 */
[----:B------:R-:W-:Y:S01]  /*1bd0*/  IMAD.WIDE.U32 R18, R29, 0x2, R12 ;  /* 0x000000021d127825 */ /* 0x000fe200078e000c */
[----:B------:R-:W-:Y:S01]  /*1be0*/  LEA R68, P3, R66, c[0x0][0x1f0], 0x1 ;  /* 0x00007c0042447a11 */ /* 0x000fe200078608ff */
[----:B------:R-:W-:-:S02]  /*1bf0*/  UIADD3.X UR9, URZ, UR9, URZ, UP0, !UPT ;  /* 0x000000093f097290 */ /* 0x000fc400087fe43f */
[----:B------:R-:W-:Y:S01]  /*1c00*/  IMAD.MOV.U32 R16, RZ, RZ, R22 ;  /* 0x000000ffff107224 */ /* 0x000fe200078e0016 */
[----:B------:R-:W-:Y:S01]  /*1c10*/  LEA.HI.X R69, R66, c[0x0][0x1f4], R14, 0x1, P3 ;  /* 0x00007d0042457a11 */ /* 0x000fe200018f0c0e */
[----:B------:R-:W-:Y:S01]  /*1c20*/  IMAD.MOV.U32 R17, RZ, RZ, R23 ;  /* 0x000000ffff117224 */ /* 0x000fe200078e0017 */
[----:B------:R-:W-:Y:S01]  /*1c30*/  IADD3 R34, P3, R20, 0xa0, RZ ;  /* 0x000000a014227810 */ /* 0x000fe20007f7e0ff */
[----:B------:R-:W-:Y:S01]  /*1c40*/  IMAD.U32 R15, RZ, RZ, UR9 ;  /* 0x00000009ff0f7e24 */ /* 0x000fe2000f8e00ff */
[----:B------:R-:W-:Y:S01]  /*1c50*/  UIADD3 UR9, UP0, UR8, 0x18080, URZ ;  /* 0x0001808008097890 */ /* 0x000fe2000ff1e03f */
[----:B------:R-:W-:Y:S01]  /*1c60*/  IMAD.U32 R14, RZ, RZ, UR11 ;  /* 0x0000000bff0e7e24 */ /* 0x000fe2000f8e00ff */
[----:B------:R-:W-:Y:S01]  /*1c70*/  IADD3 R32, R34, -c[0x0][0x20], RZ ;  /* 0x8000080022207a10 */ /* 0x000fe20007ffe0ff */
[----:B------:R1:W-:Y:S01]  /*1c80*/  STL.128 [R1+0x90], R16 ;  /* 0x0000901001007387 */ /* 0x0003e20000100c00 */
[----:B------:R-:W-:Y:S01]  /*1c90*/  UIADD3.X UR5, URZ, UR4, URZ, UP0, !UPT ;  /* 0x000000043f057290 */ /* 0x000fe200087fe43f */
[----:B------:R-:W-:Y:S01]  /*1ca0*/  IMAD.WIDE.U32 R66, R59, 0x2, R42 ;  /* 0x000000023b427825 */ /* 0x000fe200078e002a */
[----:B------:R-:W-:Y:S01]  /*1cb0*/  MOV R72, UR9 ;  /* 0x0000000900487c02 */ /* 0x000fe20008000f00 */
[----:B------:R-:W-:Y:S01]  /*1cc0*/  STL.128 [R1+0x20], R12 ;  /* 0x0000200c01007387 */ /* 0x000fe20000100c00 */
[----:B------:R-:W-:Y:S01]  /*1cd0*/  UIADD3 UR8, UP0, UR8, 0x18480, URZ ;  /* 0x0001848008087890 */ /* 0x000fe2000ff1e03f */
[----:B------:R-:W-:-:S02]  /*1ce0*/  IMAD.WIDE.U32 R76, R29, 0x2, R14 ;  /* 0x000000021d4c7825 */ /* 0x000fc400078e000e */
[----:B------:R-:W-:Y:S01]  /*1cf0*/  STL.128 [R1+0x40], R12 ;  /* 0x0000400c01007387 */ /* 0x000fe20000100c00 */
[----:B------:R-:W-:Y:S01]  /*1d00*/  UIADD3.X UR4, URZ, UR4, URZ, UP0, !UPT ;  /* 0x000000043f047290 */ /* 0x000fe200087fe43f */
[----:B------:R-:W-:Y:S02]  /*1d10*/  IMAD.U32 R73, RZ, RZ, UR5 ;  /* 0x00000005ff497e24 */ /* 0x000fe4000f8e00ff */
[----:B------:R3:W-:Y:S04]  /*1d20*/  STL.64 [R32+0x18], R68 ;  /* 0x0000184420007387 */ /* 0x0007e80000100a00 */
[----:B------:R4:W-:Y:S04]  /*1d30*/  STL.64 [R32+0x8], R70 ;  /* 0x0000084620007387 */ /* 0x0009e80000100a00 */
[----:B------:R-:W-:Y:S04]  /*1d40*/  STL.64 [R32+0x10], R74 ;  /* 0x0000104a20007387 */ /* 0x000fe80000100a00 */
[----:B------:R-:W-:Y:S01]  /*1d50*/  STL.64 [R32+0x20], R76 ;  /* 0x0000204c20007387 */ /* 0x000fe20000100a00 */
[----:B-1----:R-:W-:-:S04]  /*1d60*/  IMAD.WIDE.U32 R16, R57, 0x2, R42 ;  /* 0x0000000239107825 */ /* 0x002fc800078e002a */
[----:B------:R-:W-:-:S04]  /*1d70*/  IMAD.WIDE.U32 R42, R59, 0x2, R24 ;  /* 0x000000023b2a7825 */ /* 0x000fc800078e0018 */
[----:B------:R-:W-:-:S04]  /*1d80*/  IMAD.WIDE.U32 R58, R51, 0x2, R12 ;  /* 0x00000002333a7825 */ /* 0x000fc800078e000c */
[----:B---3--:R-:W-:Y:S01]  /*1d90*/  IMAD.WIDE.U32 R68, R47, 0x2, R12 ;  /* 0x000000022f447825 */ /* 0x008fe200078e000c */
[----:B------:R-:W-:Y:S02]  /*1da0*/  SHF.R.S32.HI R13, RZ, 0x7, R46 ;  /* 0x00000007ff0d7819 */ /* 0x000fe4000001142e */
[----:B------:R-:W-:Y:S01]  /*1db0*/  IADD3 R46, P5, R20, 0x70, RZ ;  /* 0x00000070142e7810 */ /* 0x000fe20007fbe0ff */
[--C-:B------:R-:W-:Y:S02]  /*1dc0*/  IMAD.WIDE.U32 R18, R57, 0x2, R24.reuse ;  /* 0x0000000239127825 */ /* 0x100fe400078e0018 */
[----:B------:R1:W-:Y:S02]  /*1dd0*/  STL [R32], R13 ;  /* 0x0000000d20007387 */ /* 0x0003e40000100800 */
[----:B------:R-:W-:Y:S02]  /*1de0*/  IMAD.WIDE.U32 R56, R51, 0x2, R24 ;  /* 0x0000000233387825 */ /* 0x000fe400078e0018 */
[----:B------:R-:W-:Y:S02]  /*1df0*/  STL [R1+0xc8], R45 ;  /* 0x0000c82d01007387 */ /* 0x000fe40000100800 */
[----:B----4-:R-:W-:-:S04]  /*1e00*/  IMAD.WIDE.U32 R70, R53, 0x2, R48 ;  /* 0x0000000235467825 */ /* 0x010fc800078e0030 */
[----:B------:R-:W-:-:S04]  /*1e10*/  IMAD.WIDE.U32 R24, R47, 0x2, R48 ;  /* 0x000000022f187825 */ /* 0x000fc800078e0030 */
[----:B------:R-:W-:-:S04]  /*1e20*/  IMAD.WIDE.U32 R48, R51, 0x2, R14 ;  /* 0x0000000233307825 */ /* 0x000fc800078e000e */
[----:B------:R-:W-:-:S04]  /*1e30*/  IMAD.WIDE.U32 R50, R47, 0x2, R14 ;  /* 0x000000022f327825 */ /* 0x000fc800078e000e */
[----:B------:R-:W-:-:S04]  /*1e40*/  IMAD.WIDE R14, R52, 0x4, R72 ;  /* 0x00000004340e7825 */ /* 0x000fc800078e0248 */
[----:B------:R-:W-:Y:S02]  /*1e50*/  IMAD.MOV.U32 R12, RZ, RZ, R27 ;  /* 0x000000ffff0c7224 */ /* 0x000fe400078e001b */
[----:B-1----:R-:W-:Y:S02]  /*1e60*/  IMAD.MOV.U32 R13, RZ, RZ, R26 ;  /* 0x000000ffff0d7224 */ /* 0x002fe400078e001a */
[----:B------:R-:W-:-:S03]  /*1e70*/  IMAD.WIDE R26, R41, 0x4, R72 ;  /* 0x00000004291a7825 */ /* 0x000fc600078e0248 */
[----:B------:R1:W-:Y:S01]  /*1e80*/  STL.128 [R1+0xd0], R12 ;  /* 0x0000d00c01007387 */ /* 0x0003e20000100c00 */
[----:B------:R-:W-:-:S03]  /*1e90*/  IMAD.X R47, RZ, RZ, R21, P5 ;  /* 0x000000ffff2f7224 */ /* 0x000fc600028e0615 */
        /* <DEDUP_REMOVED lines=13> */
[----:B------:R-:W-:Y:S01]  /*1f70*/  ULDC.64 UR4, c[0x0][0x1d8] ;  /* 0x0000760000047ab9 */ /* 0x000fe20000000a00 */
[----:B------:R-:W-:Y:S01]  /*1f80*/  ISETP.GE.AND P1, PT, R3, c[0x0][0x1fc], PT ;  /* 0x00007f0003007a0c */ /* 0x000fe20003f26270 */
[----:B------:R-:W-:Y:S04]  /*1f90*/  STL.64 [R1+0x298], R12 ;  /* 0x0002980c01007387 */ /* 0x000fe80000100a00 */
[----:B------:R5:W-:Y:S01]  /*1fa0*/  STL.64 [R1+0x2a8], R12 ;  /* 0x0002a80c01007387 */ /* 0x000be20000100a00 */
[----:B---3--:R-:W-:-:S03]  /*1fb0*/  IMAD.WIDE R10, R41, 0x4, R14 ;  /* 0x00000004290a7825 */ /* 0x008fc600078e020e */
[----:B------:R-:W-:Y:S01]  /*1fc0*/  STL.128 [R1+0x320], R24 ;  /* 0x0003201801007387 */ /* 0x000fe20000100c00 */
[----:B------:R-:W-:-:S03]  /*1fd0*/  IMAD.WIDE R14, R52, 0x4, R14 ;  /* 0x00000004340e7825 */ /* 0x000fc600078e020e */
[----:B------:R3:W-:Y:S01]  /*1fe0*/  STL.64 [R1+0x330], R10 ;  /* 0x0003300a01007387 */ /* 0x0007e20000100a00 */
[----:B----4-:R-:W-:-:S03]  /*1ff0*/  SHF.R.S32.HI R4, RZ, 0xd, R35 ;  /* 0x0000000dff047819 */ /* 0x010fc60000011423 */
[----:B------:R-:W-:Y:S01]  /*2000*/  STL.64 [R1+0x100], R62 ;  /* 0x0001003e01007387 */ /* 0x000fe20000100a00 */
[----:B------:R-:W-:Y:S02]  /*2010*/  IMAD.MOV.U32 R5, RZ, RZ, c[0x0][0x2a8] ;  /* 0x0000aa00ff057624 */ /* 0x000fe400078e00ff */
[----:B------:R-:W-:Y:S01]  /*2020*/  IMAD.X R35, RZ, RZ, R21, P3 ;  /* 0x000000ffff237224 */ /* 0x000fe200018e0615 */
[----:B------:R-:W-:Y:S04]  /*2030*/  STL.64 [R1+0x278], R70 ;  /* 0x0002784601007387 */ /* 0x000fe80000100a00 */
[----:B------:R-:W-:Y:S01]  /*2040*/  STL.64 [R1+0x288], R60 ;  /* 0x0002883c01007387 */ /* 0x000fe20000100a00 */
[----:B-1----:R-:W-:-:S03]  /*2050*/  SEL R19, RZ, 0x1, P1 ;  /* 0x00000001ff137807 */ /* 0x002fc60000800000 */
[----:B------:R-:W-:Y:S01]  /*2060*/  STL.64 [R1+0x2a0], R66 ;  /* 0x0002a04201007387 */ /* 0x000fe20000100a00 */
[C---:B------:R-:W-:Y:S02]  /*2070*/  IADD3 R16, P4, R20.reuse, 0x4, RZ ;  /* 0x0000000414107810 */ /* 0x040fe40007f9e0ff */
[C---:B-----5:R-:W-:Y:S01]  /*2080*/  IADD3 R12, P1, R20.reuse, 0x98, RZ ;  /* 0x00000098140c7810 */ /* 0x060fe20007f3e0ff */
[----:B------:R-:W-:Y:S01]  /*2090*/  STL.64 [R1+0x2b0], R42 ;  /* 0x0002b02a01007387 */ /* 0x000fe20000100a00 */
[C---:B------:R-:W-:Y:S01]  /*20a0*/  IADD3 R18, P3, R20.reuse, 0x338, RZ ;  /* 0x0000033814127810 */ /* 0x040fe20007f7e0ff */
[----:B------:R-:W-:Y:S01]  /*20b0*/  IMAD.X R17, RZ, RZ, R21, P4 ;  /* 0x000000ffff117224 */ /* 0x000fe200020e0615 */
[----:B------:R-:W-:Y:S01]  /*20c0*/  IADD3 R40, P4, R20, 0x71, RZ ;  /* 0x0000007114287810 */ /* 0x000fe20007f9e0ff */
[----:B------:R-:W-:Y:S01]  /*20d0*/  STL.64 [R1+0x260], R48 ;  /* 0x0002603001007387 */ /* 0x000fe20000100a00 */
[----:B---3--:R-:W-:-:S03]  /*20e0*/  SEL R10, RZ, 0x1, P2 ;  /* 0x00000001ff0a7807 */ /* 0x008fc60001000000 */
[----:B------:R-:W-:Y:S01]  /*20f0*/  STL.64 [R1+0x2e0], R50 ;  /* 0x0002e03201007387 */ /* 0x000fe20000100a00 */
[----:B------:R-:W-:Y:S01]  /*2100*/  IADD3 R13, P2, R20, 0x78, RZ ;  /* 0x00000078140d7810 */ /* 0x000fe20007f5e0ff */
        /* <DEDUP_REMOVED lines=8> */
[----:B------:R-:W-:Y:S04]  /*2190*/  STL.64 [R1+0x248], R6 ;  /* 0x0002480601007387 */ /* 0x000fe80000100a00 */
[----:B------:R-:W-:Y:S01]  /*21a0*/  STL.64 [R1+0x258], R6 ;  /* 0x0002580601007387 */ /* 0x000fe20000100a00 */
[----:B-1----:R-:W-:-:S03]  /*21b0*/  IADD3.X R15, RZ, R21, RZ, P1, !PT ;  /* 0x00000015ff0f7210 */ /* 0x002fc60000ffe4ff */
[----:B------:R1:W-:Y:S01]  /*21c0*/  STL.64 [R1+0x300], R6 ;  /* 0x0003000601007387 */ /* 0x0003e20000100a00 */
[----:B------:R-:W-:Y:S01]  /*21d0*/  IMAD.X R14, RZ, RZ, R21, P2 ;  /* 0x000000ffff0e7224 */ /* 0x000fe200010e0615 */
[----:B------:R-:W-:Y:S02]  /*21e0*/  IADD3 R11, P2, R20, 0xc8, RZ ;  /* 0x000000c8140b7810 */ /* 0x000fe40007f5e0ff */
        /* <DEDUP_REMOVED lines=10> */
[----:B---3--:R-:W-:-:S03]  /*2290*/  IMAD.MOV.U32 R7, RZ, RZ, c[0x0][0x2b0] ;  /* 0x0000ac00ff077624 */ /* 0x008fc600078e00ff */
[----:B------:R-:W-:Y:S01]  /*22a0*/  STL.U8 [R1+0x12c], RZ ;  /* 0x00012cff01007387 */ /* 0x000fe20000100000 */
[----:B----4-:R-:W-:-:S03]  /*22b0*/  IMAD.MOV.U32 R4, RZ, RZ, RZ ;  /* 0x000000ffff047224 */ /* 0x010fc600078e00ff */
        /* <DEDUP_REMOVED lines=34> */
[----:B------:R-:W-:Y:S04]  /*24e0*/  STL [R1+0x34c], R30 ;  /* 0x00034c1e01007387 */ /* 0x000fe80000100800 */
[----:B------:R-:W-:Y:S04]  /*24f0*/  STL [R1+0x430], R31 ;  /* 0x0004301f01007387 */ /* 0x000fe80000100800 */
[----:B------:R-:W5:Y:S01]  /*2500*/  LDL.128 R56, [R1+0xd0] ;  /* 0x0000d00001387983 */ /* 0x000f620000100c00 */
[----:B-1----:R-:W-:Y:S01]  /*2510*/  IADD3 R10, P1, R20, 0x341, RZ ;  /* 0x00000341140a7810 */ /* 0x002fe20007f3e0ff */
[----:B---3--:R-:W-:-:S05]  /*2520*/  IMAD.X R19, RZ, RZ, R21, P3 ;  /* 0x000000ffff137224 */ /* 0x008fca00018e0615 */
[----:B------:R-:W-:Y:S01]  /*2530*/  STL.128 [R1+0x390], R16 ;  /* 0x0003901001007387 */ /* 0x000fe20000100c00 */
[----:B----4-:R-:W-:Y:S02]  /*2540*/  IMAD.MOV.U32 R6, RZ, RZ, R13 ;  /* 0x000000ffff067224 */ /* 0x010fe400078e000d */
[----:B------:R-:W-:Y:S02]  /*2550*/  IMAD.MOV.U32 R7, RZ, RZ, R14 ;  /* 0x000000ffff077224 */ /* 0x000fe400078e000e */
[----:B------:R-:W-:Y:S02]  /*2560*/  IMAD.MOV.U32 R4, RZ, RZ, R12 ;  /* 0x000000ffff047224 */ /* 0x000fe400078e000c */
[----:B------:R-:W-:Y:S02]  /*2570*/  IMAD.MOV.U32 R5, RZ, RZ, R15 ;  /* 0x000000ffff057224 */ /* 0x000fe400078e000f */
[--C-:B------:R-:W-:Y:S01]  /*2580*/  IMAD.X R13, RZ, RZ, R21.reuse, P1 ;  /* 0x000000ffff0d7224 */ /* 0x100fe200008e0615 */
[C---:B------:R-:W-:Y:S01]  /*2590*/  IADD3 R44, P1, R20.reuse, 0x340, RZ ;  /* 0x00000340142c7810 */ /* 0x040fe20007f3e0ff */
[----:B------:R-:W-:Y:S01]  /*25a0*/  IMAD.X R12, RZ, RZ, R21, P2 ;  /* 0x000000ffff0c7224 */ /* 0x000fe200010e0615 */
[----:B------:R-:W-:Y:S01]  /*25b0*/  IADD3 R26, P2, R20, 0x344, RZ ;  /* 0x00000344141a7810 */ /* 0x000fe20007f5e0ff */
[----:B------:R1:W-:Y:S01]  /*25c0*/  STL.128 [R1+0x380], R4 ;  /* 0x0003800401007387 */ /* 0x0003e20000100c00 */
[----:B------:R-:W-:-:S02]  /*25d0*/  IMAD.MOV.U32 R14, RZ, RZ, R16 ;  /* 0x000000ffff0e7224 */ /* 0x000fc400078e0010 */
[--C-:B------:R-:W-:Y:S01]  /*25e0*/  IMAD.X R45, RZ, RZ, R21.reuse, P1 ;  /* 0x000000ffff2d7224 */ /* 0x100fe200008e0615 */
[C---:B------:R-:W-:Y:S01]  /*25f0*/  IADD3 R42, P1, R20.reuse, 0xc0, RZ ;  /* 0x000000c0142a7810 */ /* 0x040fe20007f3e0ff */
[----:B------:R-:W-:Y:S01]  /*2600*/  IMAD.X R27, RZ, RZ, R21, P2 ;  /* 0x000000ffff1b7224 */ /* 0x000fe200010e0615 */
[C---:B------:R-:W-:Y:S01]  /*2610*/  IADD3 R24, P2, R20.reuse, 0x348, RZ ;  /* 0x0000034814187810 */ /* 0x040fe20007f5e0ff */
[----:B------:R-:W-:Y:S01]  /*2620*/  IMAD.MOV.U32 R15, RZ, RZ, R17 ;  /* 0x000000ffff0f7224 */ /* 0x000fe200078e0011 */
[----:B------:R-:W-:Y:S01]  /*2630*/  STL.128 [R1+0x3a0], R44 ;  /* 0x0003a02c01007387 */ /* 0x000fe20000100c00 */
[----:B------:R-:W-:Y:S01]  /*2640*/  IMAD.X R43, RZ, RZ, R21, P1 ;  /* 0x000000ffff2b7224 */ /* 0x000fe200008e0615 */
[----:B------:R-:W-:Y:S02]  /*2650*/  IADD3 R39, P1, R20, 0xd8, RZ ;  /* 0x000000d814277810 */ /* 0x000fe40007f3e0ff */
[----:B------:R-:W-:Y:S02]  /*2660*/  IADD3.X R25, RZ, R21, RZ, P2, !PT ;  /* 0x00000015ff197210 */ /* 0x000fe400017fe4ff */
[----:B------:R-:W-:Y:S01]  /*2670*/  STL.128 [R1+0x3d0], R40 ;  /* 0x0003d02801007387 */ /* 0x000fe20000100c00 */
[----:B-1----:R-:W-:Y:S01]  /*2680*/  MOV R6, R11 ;  /* 0x0000000b00067202 */ /* 0x002fe20000000f00 */
[----:B------:R-:W-:-:S02]  /*2690*/  IMAD.MOV.U32 R7, RZ, RZ, R12 ;  /* 0x000000ffff077224 */ /* 0x000fc400078e000c */
[----:B------:R-:W-:Y:S02]  /*26a0*/  IMAD.MOV.U32 R4, RZ, RZ, R10 ;  /* 0x000000ffff047224 */ /* 0x000fe400078e000a */
[----:B------:R-:W-:Y:S02]  /*26b0*/  IMAD.MOV.U32 R5, RZ, RZ, R13 ;  /* 0x000000ffff057224 */ /* 0x000fe400078e000d */
[----:B------:R-:W-:Y:S02]  /*26c0*/  IMAD.MOV.U32 R12, RZ, RZ, R34 ;  /* 0x000000ffff0c7224 */ /* 0x000fe400078e0022 */
[----:B------:R-:W-:Y:S01]  /*26d0*/  IMAD.MOV.U32 R13, RZ, RZ, R35 ;  /* 0x000000ffff0d7224 */ /* 0x000fe200078e0023 */
[----:B------:R1:W-:Y:S01]  /*26e0*/  STL.128 [R1+0x3b0], R4 ;  /* 0x0003b00401007387 */ /* 0x0003e20000100c00 */
[----:B------:R-:W-:Y:S02]  /*26f0*/  IMAD.MOV.U32 R10, RZ, RZ, c[0x0][0x2a0] ;  /* 0x0000a800ff0a7624 */ /* 0x000fe400078e00ff */
[----:B------:R-:W-:Y:S01]  /*2700*/  IMAD.MOV.U32 R11, RZ, RZ, c[0x0][0x2a4] ;  /* 0x0000a900ff0b7624 */ /* 0x000fe200078e00ff */
[----:B------:R3:W-:Y:S04]  /*2710*/  STL.128 [R1+0x3e0], R12 ;  /* 0x0003e00c01007387 */ /* 0x0007e80000100c00 */
[----:B------:R4:W-:Y:S01]  /*2720*/  STL.128 [R1+0x350], R8 ;  /* 0x0003500801007387 */ /* 0x0009e20000100c00 */
[----:B-1----:R-:W-:-:S02]  /*2730*/  IMAD.MOV.U32 R6, RZ, RZ, R40 ;  /* 0x000000ffff067224 */ /* 0x002fc400078e0028 */
[----:B------:R-:W-:Y:S02]  /*2740*/  IMAD.MOV.U32 R7, RZ, RZ, R41 ;  /* 0x000000ffff077224 */ /* 0x000fe400078e0029 */
[----:B------:R-:W-:Y:S01]  /*2750*/  IMAD.MOV.U32 R4, RZ, RZ, R26 ;  /* 0x000000ffff047224 */ /* 0x000fe200078e001a */
[----:B---3--:R-:W-:Y:S01]  /*2760*/  MOV R14, R44 ;  /* 0x0000002c000e7202 */ /* 0x008fe20000000f00 */
[----:B------:R-:W-:Y:S02]  /*2770*/  IMAD.MOV.U32 R5, RZ, RZ, R27 ;  /* 0x000000ffff057224 */ /* 0x000fe400078e001b */
[----:B------:R-:W-:Y:S01]  /*2780*/  IMAD.MOV.U32 R15, RZ, RZ, R45 ;  /* 0x000000ffff0f7224 */ /* 0x000fe200078e002d */
[----:B----4-:R-:W3:Y:S01]  /*2790*/  LDL.U8 R11, [R1+0x341] ;  /* 0x00034100010b7983 */ /* 0x010ee20000100000 */
[----:B------:R-:W-:Y:S02]  /*27a0*/  IMAD.MOV.U32 R12, RZ, RZ, R18 ;  /* 0x000000ffff0c7224 */ /* 0x000fe400078e0012 */
[----:B------:R-:W-:Y:S01]  /*27b0*/  IMAD.MOV.U32 R13, RZ, RZ, R19 ;  /* 0x000000ffff0d7224 */ /* 0x000fe200078e0013 */
[----:B------:R1:W-:Y:S01]  /*27c0*/  STL.128 [R1+0x420], R4 ;  /* 0x0004200401007387 */ /* 0x0003e20000100c00 */
[----:B------:R-:W-:-:S03]  /*27d0*/  IMAD.MOV.U32 R40, RZ, RZ, c[0x0][0x250] ;  /* 0x00009400ff287624 */ /* 0x000fc600078e00ff */
[----:B------:R4:W-:Y:S04]  /*27e0*/  STL.128 [R1+0x3f0], R12 ;  /* 0x0003f00c01007387 */ /* 0x0009e80000100c00 */
[----:B------:R-:W-:Y:S04]  /*27f0*/  STL [R1+0x378], R40 ;  /* 0x0003782801007387 */ /* 0x000fe80000100800 */
[----:B--2---:R-:W2:Y:S01]  /*2800*/  LDL.U8 R10, [R1+0x341] ;  /* 0x00034100010a7983 */ /* 0x004ea20000100000 */
[----:B-1----:R-:W-:Y:S01]  /*2810*/  IMAD.X R4, RZ, RZ, R21, P1 ;  /* 0x000000ffff047224 */ /* 0x002fe200008e0615 */
[C---:B------:R-:W-:Y:S01]  /*2820*/  IADD3 R7, P2, R20.reuse, 0xe0, RZ ;  /* 0x000000e014077810 */ /* 0x040fe20007f5e0ff */
[----:B------:R-:W-:Y:S01]  /*2830*/  IMAD.MOV.U32 R5, RZ, RZ, c[0x0][0x24c] ;  /* 0x00009300ff057624 */ /* 0x000fe200078e00ff */
[----:B------:R-:W-:Y:S01]  /*2840*/  IADD3 R6, P1, R20, 0xf0, RZ ;  /* 0x000000f014067810 */ /* 0x000fe20007f3e0ff */
[----:B----4-:R-:W-:-:S02]  /*2850*/  IMAD.MOV.U32 R15, RZ, RZ, R25 ;  /* 0x000000ffff0f7224 */ /* 0x010fc400078e0019 */
[----:B------:R-:W-:Y:S02]  /*2860*/  IMAD.MOV.U32 R12, RZ, RZ, R46 ;  /* 0x000000ffff0c7224 */ /* 0x000fe400078e002e */
[----:B------:R-:W-:Y:S02]  /*2870*/  IMAD.MOV.U32 R13, RZ, RZ, R47 ;  /* 0x000000ffff0d7224 */ /* 0x000fe400078e002f */
[----:B------:R-:W-:Y:S02]  /*2880*/  IMAD.MOV.U32 R14, RZ, RZ, R24 ;  /* 0x000000ffff0e7224 */ /* 0x000fe400078e0018 */
[----:B------:R-:W-:Y:S01]  /*2890*/  IMAD.MOV.U32 R25, RZ, RZ, R4 ;  /* 0x000000ffff197224 */ /* 0x000fe200078e0004 */
[----:B------:R-:W-:Y:S01]  /*28a0*/  MOV R4, c[0x0][0x248] ;  /* 0x0000920000047a02 */ /* 0x000fe20000000f00 */
[----:B------:R-:W-:Y:S01]  /*28b0*/  IMAD.MOV.U32 R24, RZ, RZ, R39 ;  /* 0x000000ffff187224 */ /* 0x000fe200078e0027 */
[----:B------:R1:W-:Y:S01]  /*28c0*/  STL.128 [R1+0x400], R12 ;  /* 0x0004000c01007387 */ /* 0x0003e20000100c00 */
[----:B------:R-:W-:-:S02]  /*28d0*/  IMAD.X R45, RZ, RZ, R21, P2 ;  /* 0x000000ffff2d7224 */ /* 0x000fc400010e0615 */
[----:B------:R-:W-:Y:S01]  /*28e0*/  IMAD.X R47, RZ, RZ, R21, P1 ;  /* 0x000000ffff2f7224 */ /* 0x000fe200008e0615 */
[----:B------:R-:W-:Y:S01]  /*28f0*/  STL.128 [R1+0x3c0], R24 ;  /* 0x0003c01801007387 */ /* 0x000fe20000100c00 */
[----:B------:R-:W-:Y:S02]  /*2900*/  IMAD.MOV.U32 R44, RZ, RZ, R7 ;  /* 0x000000ffff2c7224 */ /* 0x000fe400078e0007 */
[----:B------:R-:W-:Y:S01]  /*2910*/  IMAD.MOV.U32 R46, RZ, RZ, R6 ;  /* 0x000000ffff2e7224 */ /* 0x000fe200078e0006 */
[----:B------:R4:W-:Y:S04]  /*2920*/  STL.64 [R1+0x370], R4 ;  /* 0x0003700401007387 */ /* 0x0009e80000100a00 */
[----:B------:R4:W-:Y:S04]  /*2930*/  STL.128 [R1+0x410], R44 ;  /* 0x0004102c01007387 */ /* 0x0009e80000100c00 */
[----:B------:R-:W2:Y:S04]  /*2940*/  LDL R32, [R32+0x2a4] ;  /* 0x0002a40020207983 */ /* 0x000ea80000100800 */
[----:B------:R-:W3:Y:S01]  /*2950*/  LDL.U8 R7, [R1+0x341] ;  /* 0x0003410001077983 */ /* 0x000ee20000100000 */
[----:B------:R-:W-:-:S13]  /*2960*/  ISETP.NE.AND P1, PT, R4, 0x1, PT ;  /* 0x000000010400780c */ /* 0x000fda0003f25270 */
[----:B-1----:R-:W-:-:S05]  /*2970*/  @P1 IMAD.HI.U32 R13, R37, c[0x0][0x24c], RZ ;  /* 0x00009300250d1a27 */ /* 0x002fca00078e00ff */
[----:B------:R-:W-:Y:S01]  /*2980*/  @P1 SHF.R.U32.HI R13, RZ, c[0x0][0x250], R13 ;  /* 0x00009400ff0d1a19 */ /* 0x000fe2000001160d */
[----:B------:R-:W-:-:S05]  /*2990*/  @!P1 IMAD.MOV.U32 R13, RZ, RZ, R37 ;  /* 0x000000ffff0d9224 */ /* 0x000fca00078e0025 */
[----:B----4-:R-:W-:Y:S01]  /*29a0*/  SHF.R.S32.HI R5, RZ, 0x1f, R13 ;  /* 0x0000001fff057819 */ /* 0x010fe2000001140d */
[----:B------:R-:W-:-:S04]  /*29b0*/  IMAD.WIDE.U32 R40, R13, c[0x0][0x1e0], R54 ;  /* 0x000078000d287a25 */ /* 0x000fc800078e0036 */
[----:B------:R-:W-:Y:S01]  /*29c0*/  IMAD R4, R5, c[0x0][0x1e0], RZ ;  /* 0x0000780005047a24 */ /* 0x000fe200078e02ff */
[----:B------:R-:W-:-:S03]  /*29d0*/  SEL R28, R28, RZ, !P0 ;  /* 0x000000ff1c1c7207 */ /* 0x000fc60004000000 */
[----:B------:R-:W-:Y:S01]  /*29e0*/  IMAD R4, R13, c[0x0][0x1e4], R4 ;  /* 0x000079000d047a24 */ /* 0x000fe200078e0204 */
[----:B------:R-:W-:-:S03]  /*29f0*/  SEL R25, R36, RZ, !P0 ;  /* 0x000000ff24197207 */ /* 0x000fc60004000000 */
[----:B------:R-:W-:Y:S02]  /*2a00*/  IMAD.IADD R41, R41, 0x1, R4 ;  /* 0x0000000129297824 */ /* 0x000fe400078e0204 */
[----:B------:R-:W-:Y:S02]  /*2a10*/  IMAD R4, R28, c[0x0][0x1e8], RZ ;  /* 0x00007a001c047a24 */ /* 0x000fe400078e02ff */
[----:B------:R-:W-:-:S04]  /*2a20*/  IMAD.WIDE.U32 R40, R25, c[0x0][0x1e8], R40 ;  /* 0x00007a0019287a25 */ /* 0x000fc800078e0028 */
[----:B------:R-:W-:Y:S02]  /*2a30*/  IMAD R4, R25, c[0x0][0x1ec], R4 ;  /* 0x00007b0019047a24 */ /* 0x000fe400078e0204 */
[----:B------:R-:W-:Y:S02]  /*2a40*/  IMAD R9, R38, -0x80, R9 ;  /* 0xffffff8026097824 */ /* 0x000fe400078e0209 */
[----:B------:R-:W-:-:S04]  /*2a50*/  IMAD.WIDE.U32 R46, R13, c[0x0][0x1b0], R54 ;  /* 0x00006c000d2e7a25 */ /* 0x000fc800078e0036 */
[----:B------:R-:W-:Y:S02]  /*2a60*/  IMAD.IADD R41, R41, 0x1, R4 ;  /* 0x0000000129297824 */ /* 0x000fe400078e0204 */
[----:B------:R-:W-:Y:S01]  /*2a70*/  IMAD.IADD R9, R9, 0x1, -R2 ;  /* 0x0000000109097824 */ /* 0x000fe200078e0a02 */
[----:B--2---:R-:W-:-:S13]  /*2a80*/  ISETP.GT.AND P2, PT, R32, 0x7f, PT ;  /* 0x0000007f2000780c */ /* 0x004fda0003f44270 */
[----:B------:R-:W2:Y:S04]  /*2a90*/  @!P2 LDL.U8 R6, [R1+0x71] ;  /* 0x000071000106a983 */ /* 0x000ea80000100000 */
[----:B------:R-:W4:Y:S04]  /*2aa0*/  @!P2 LDL.128 R48, [R1+0x3e0] ;  /* 0x0003e0000130a983 */ /* 0x000f280000100c00 */
[----:B------:R-:W4:Y:S04]  /*2ab0*/  @!P2 LDL.64 R14, [R1+0x408] ;  /* 0x00040800010ea983 */ /* 0x000f280000100a00 */
[----:B------:R-:W4:Y:S04]  /*2ac0*/  @!P2 LDL.64 R18, [R1+0x3f0] ;  /* 0x0003f0000112a983 */ /* 0x000f280000100a00 */
[----:B------:R-:W4:Y:S01]  /*2ad0*/  @!P2 LDL.64 R42, [R1+0x3d8] ;  /* 0x0003d800012aa983 */ /* 0x000f220000100a00 */
[----:B------:R-:W-:Y:S01]  /*2ae0*/  IADD3 R32, P1, R2, R33, RZ ;  /* 0x0000002102207210 */ /* 0x000fe20007f3e0ff */
[----:B------:R-:W-:-:S02]  /*2af0*/  USHF.L.U32 UR9, UR4, 0x6, URZ ;  /* 0x0000000604097899 */ /* 0x000fc4000800063f */
[----:B------:R-:W-:Y:S01]  /*2b00*/  UMOV UR8, 0x6 ;  /* 0x0000000600087882 */ /* 0x000fe20000000000 */
[----:B------:R-:W-:Y:S01]  /*2b10*/  LEA.HI.X.SX32 R33, R33, R0, 0x1, P1 ;  /* 0x0000000021217211 */ /* 0x000fe200008f0eff */
[----:B------:R-:W-:Y:S01]  /*2b20*/  IMAD R0, R5, c[0x0][0x1b0], RZ ;  /* 0x00006c0005007a24 */ /* 0x000fe200078e02ff */
[----:B------:R-:W-:Y:S01]  /*2b30*/  ISETP.GE.AND P6, PT, R9, 0x21, PT ;  /* 0x000000210900780c */ /* 0x000fe20003fc6270 */
[----:B------:R-:W-:Y:S01]  /*2b40*/  IMAD.SHL.U32 R29, R29, 0x2, RZ ;  /* 0x000000021d1d7824 */ /* 0x000fe200078e00ff */
[----:B------:R-:W-:Y:S01]  /*2b50*/  ISETP.GE.AND P5, PT, R9, 0x41, PT ;  /* 0x000000410900780c */ /* 0x000fe20003fa6270 */
[----:B------:R-:W-:Y:S01]  /*2b60*/  IMAD.WIDE R32, R38, 0x80, R32 ;  /* 0x0000008026207825 */ /* 0x000fe200078e0220 */
[----:B---3--:R-:W-:Y:S01]  /*2b70*/  LOP3.LUT R11, R11, 0x1, RZ, 0xc0, !PT ;  /* 0x000000010b0b7812 */ /* 0x008fe200078ec0ff */
[----:B------:R-:W3:Y:S02]  /*2b80*/  @!P2 LDL.64 R26, [R1+0x420] ;  /* 0x00042000011aa983 */ /* 0x000ee40000100a00 */
[----:B------:R-:W-:-:S02]  /*2b90*/  IMAD R0, R13, c[0x0][0x1b4], R0 ;  /* 0x00006d000d007a24 */ /* 0x000fc400078e0200 */
[----:B------:R-:W-:Y:S01]  /*2ba0*/  IMAD R4, R33, c[0x0][0x1d8], RZ ;  /* 0x0000760021047a24 */ /* 0x000fe200078e02ff */
[----:B------:R-:W-:Y:S01]  /*2bb0*/  LOP3.LUT R10, R10, 0x1, RZ, 0xc0, !PT ;  /* 0x000000010a0a7812 */ /* 0x000fe200078ec0ff */
[----:B------:R-:W-:Y:S01]  /*2bc0*/  IMAD.IADD R47, R47, 0x1, R0 ;  /* 0x000000012f2f7824 */ /* 0x000fe200078e0200 */
[----:B------:R-:W-:Y:S01]  /*2bd0*/  ISETP.GE.AND P1, PT, R9, 0x1, PT ;  /* 0x000000010900780c */ /* 0x000fe20003f26270 */
[C---:B------:R-:W-:Y:S01]  /*2be0*/  IMAD R0, R32.reuse, c[0x0][0x1dc], R4 ;  /* 0x0000770020007a24 */ /* 0x040fe200078e0204 */
[----:B------:R-:W-:Y:S01]  /*2bf0*/  LOP3.LUT R7, R7, 0x1, RZ, 0xc0, !PT ;  /* 0x0000000107077812 */ /* 0x000fe200078ec0ff */
[----:B------:R-:W-:Y:S01]  /*2c00*/  IMAD.WIDE.U32 R40, R32, c[0x0][0x1d8], R40 ;  /* 0x0000760020287a25 */ /* 0x000fe200078e0028 */
[----:B------:R-:W-:Y:S01]  /*2c10*/  ISETP.GE.OR P3, PT, R3, c[0x0][0x1cc], !P1 ;  /* 0x0000730003007a0c */ /* 0x000fe20004f66670 */
[----:B------:R-:W3:Y:S02]  /*2c20*/  @!P2 LDL.64 R44, [R1+0x410] ;  /* 0x00041000012ca983 */ /* 0x000ee40000100a00 */
[----:B------:R-:W-:Y:S01]  /*2c30*/  IMAD.IADD R0, R41, 0x1, R0 ;  /* 0x0000000129007824 */ /* 0x000fe200078e0200 */
[----:B------:R-:W-:Y:S01]  /*2c40*/  LEA R12, P0, R40, c[0x0][0x1c0], 0x1 ;  /* 0x00007000280c7a11 */ /* 0x000fe200078008ff */
[----:B------:R-:W-:-:S03]  /*2c50*/  USHF.L.U64.HI UR5, UR4, UR8, UR5 ;  /* 0x0000000804057299 */ /* 0x000fc60008010205 */
[----:B------:R-:W-:Y:S02]  /*2c60*/  LEA.HI.X R13, R40, c[0x0][0x1c4], R0, 0x1, P0 ;  /* 0x00007100280d7a11 */ /* 0x000fe400000f0c00 */
[----:B------:R-:W-:Y:S02]  /*2c70*/  IADD3 R52, P0, R12, UR9, RZ ;  /* 0x000000090c347c10 */ /* 0x000fe4000ff1e0ff */
[----:B------:R-:W-:Y:S01]  /*2c80*/  ISETP.GE.OR P4, PT, R3, c[0x0][0x1cc], !P6 ;  /* 0x0000730003007a0c */ /* 0x000fe20007786670 */
[----:B------:R-:W-:Y:S01]  /*2c90*/  IMAD R28, R28, c[0x0][0x1b8], RZ ;  /* 0x00006e001c1c7a24 */ /* 0x000fe200078e02ff */
[----:B------:R-:W-:Y:S01]  /*2ca0*/  IADD3.X R53, R13, UR5, RZ, P0, !PT ;  /* 0x000000050d357c10 */ /* 0x000fe200087fe4ff */
[----:B------:R-:W-:Y:S01]  /*2cb0*/  @!PT LDS RZ, [RZ] ;  /* 0x00000000fffff984 */ /* 0x000fe20000000800 */
[----:B------:R-:W-:Y:S01]  /*2cc0*/  @!PT LDS RZ, [RZ] ;  /* 0x00000000fffff984 */ /* 0x000fe20000000800 */
[----:B------:R-:W-:Y:S01]  /*2cd0*/  @!PT LDS RZ, [RZ] ;  /* 0x00000000fffff984 */ /* 0x000fe20000000800 */
[----:B------:R1:W-:Y:S01]  /*2ce0*/  LDGSTS.E.BYPASS.LTC128B.128 [R29+0x4080], [R12.64], !P3 ;  /* 0x040800000c1d7fae */ /* 0x0003e2000d901d46 */
[----:B------:R-:W-:Y:S02]  /*2cf0*/  ISETP.GE.OR P0, PT, R3, c[0x0][0x1cc], !P5 ;  /* 0x0000730003007a0c */ /* 0x000fe40006f06670 */
[----:B------:R-:W-:Y:S01]  /*2d00*/  IADD3 R40, P3, R52, UR9, RZ ;  /* 0x0000000934287c10 */ /* 0x000fe2000ff7e0ff */
[----:B------:R-:W-:-:S02]  /*2d10*/  IMAD R28, R25, c[0x0][0x1bc], R28 ;  /* 0x00006f00191c7a24 */ /* 0x000fc400078e021c */
[----:B------:R-:W-:Y:S01]  /*2d20*/  IMAD.WIDE.U32 R46, R25, c[0x0][0x1b8], R46 ;  /* 0x00006e00192e7a25 */ /* 0x000fe200078e002e */
[----:B------:R-:W-:-:S03]  /*2d30*/  IADD3.X R41, R53, UR5, RZ, P3, !PT ;  /* 0x0000000535297c10 */ /* 0x000fc60009ffe4ff */
[----:B------:R2:W-:Y:S01]  /*2d40*/  LDGSTS.E.BYPASS.LTC128B.128 [R29+0x5080], [R52.64], !P4 ;  /* 0x05080000341d7fae */ /* 0x0005e2000e101d46 */
[----:B------:R-:W-:Y:S01]  /*2d50*/  IADD3 R47, R47, R28, RZ ;  /* 0x0000001c2f2f7210 */ /* 0x000fe20007ffe0ff */
[----:B------:R-:W-:Y:S01]  /*2d60*/  IMAD R5, R33, c[0x0][0x1a8], RZ ;  /* 0x00006a0021057a24 */ /* 0x000fe200078e02ff */
[----:B------:R-:W-:Y:S01]  /*2d70*/  ISETP.GE.AND P4, PT, R9, 0x61, PT ;  /* 0x000000610900780c */ /* 0x000fe20003f86270 */
[----:B------:R5:W-:Y:S01]  /*2d80*/  LDGSTS.E.BYPASS.LTC128B.128 [R29+0x6080], [R40.64], !P0 ;  /* 0x06080000281d7fae */ /* 0x000be2000c101d46 */
[----:B------:R-:W-:Y:S01]  /*2d90*/  IADD3 R24, P0, R40, UR9, RZ ;  /* 0x0000000928187c10 */ /* 0x000fe2000ff1e0ff */
[C---:B------:R-:W-:Y:S01]  /*2da0*/  IMAD R5, R32.reuse, c[0x0][0x1ac], R5 ;  /* 0x00006b0020057a24 */ /* 0x040fe200078e0205 */
[C---:B------:R-:W-:Y:S01]  /*2db0*/  ISETP.GE.OR P3, PT, R3.reuse, c[0x0][0x1cc], !P4 ;  /* 0x0000730003007a0c */ /* 0x040fe20006766670 */
[----:B------:R-:W-:Y:S01]  /*2dc0*/  IMAD.WIDE.U32 R32, R32, c[0x0][0x1a8], R46 ;  /* 0x00006a0020207a25 */ /* 0x000fe200078e002e */
[----:B------:R-:W-:Y:S02]  /*2dd0*/  ISETP.GE.OR P1, PT, R3, c[0x0][0x19c], !P1 ;  /* 0x0000670003007a0c */ /* 0x000fe40004f26670 */
[----:B------:R-:W-:Y:S01]  /*2de0*/  IADD3.X R25, R41, UR5, RZ, P0, !PT ;  /* 0x0000000529197c10 */ /* 0x000fe200087fe4ff */
[----:B------:R-:W-:Y:S01]  /*2df0*/  ULDC.64 UR4, c[0x0][0x1a8] ;  /* 0x00006a0000047ab9 */ /* 0x000fe20000000a00 */
[----:B------:R-:W-:Y:S01]  /*2e00*/  IMAD.IADD R5, R33, 0x1, R5 ;  /* 0x0000000121057824 */ /* 0x000fe200078e0205 */
[----:B------:R-:W-:Y:S01]  /*2e10*/  USHF.L.U32 UR9, UR4, 0x6, URZ ;  /* 0x0000000604097899 */ /* 0x000fe2000800063f */
[----:B-1----:R-:W-:Y:S01]  /*2e20*/  LEA R12, P0, R32, c[0x0][0x190], 0x1 ;  /* 0x00006400200c7a11 */ /* 0x002fe200078008ff */
[----:B------:R-:W-:Y:S01]  /*2e30*/  USHF.L.U64.HI UR5, UR4, UR8, UR5 ;  /* 0x0000000804057299 */ /* 0x000fe20008010205 */
[----:B------:R-:W-:-:S03]  /*2e40*/  ISETP.GE.OR P6, PT, R3, c[0x0][0x19c], !P6 ;  /* 0x0000670003007a0c */ /* 0x000fc600077c6670 */
[----:B------:R1:W-:Y:S01]  /*2e50*/  LDGSTS.E.BYPASS.LTC128B.128 [R29+0x7080], [R24.64], !P3 ;  /* 0x07080000181d7fae */ /* 0x0003e2000d901d46 */
[----:B------:R-:W-:Y:S02]  /*2e60*/  LEA.HI.X R13, R32, c[0x0][0x194], R5, 0x1, P0 ;  /* 0x00006500200d7a11 */ /* 0x000fe400000f0c05 */
[----:B------:R-:W-:Y:S01]  /*2e70*/  ISETP.GE.OR P5, PT, R3, c[0x0][0x19c], !P5 ;  /* 0x0000670003007a0c */ /* 0x000fe20006fa6670 */
[C---:B------:R-:W-:Y:S02]  /*2e80*/  IMAD.SHL.U32 R9, R31.reuse, 0x80, RZ ;  /* 0x000000801f097824 */ /* 0x040fe400078e00ff */
[----:B------:R1:W-:Y:S01]  /*2e90*/  LDGSTS.E.BYPASS.LTC128B.128 [R29+0x80], [R12.64], !P1 ;  /* 0x000800000c1d7fae */ /* 0x0003e2000c901d46 */
[----:B-----5:R-:W-:Y:S01]  /*2ea0*/  IADD3 R40, P0, R12, UR9, RZ ;  /* 0x000000090c287c10 */ /* 0x020fe2000ff1e0ff */
[----:B------:R-:W-:Y:S01]  /*2eb0*/  IMAD R5, R31, UR14, RZ ;  /* 0x0000000e1f057c24 */ /* 0x000fe2000f8e02ff */
[----:B------:R-:W-:Y:S02]  /*2ec0*/  SHF.R.S32.HI R4, RZ, 0x1f, R31 ;  /* 0x0000001fff047819 */ /* 0x000fe4000001141f */
[----:B------:R-:W-:-:S02]  /*2ed0*/  IADD3.X R41, R13, UR5, RZ, P0, !PT ;  /* 0x000000050d297c10 */ /* 0x000fc400087fe4ff */
[----:B------:R-:W-:Y:S02]  /*2ee0*/  IADD3 R46, P1, R40, UR9, RZ ;  /* 0x00000009282e7c10 */ /* 0x000fe4000ff3e0ff */
[----:B------:R-:W-:Y:S01]  /*2ef0*/  ISETP.GE.OR P4, PT, R3, c[0x0][0x19c], !P4 ;  /* 0x0000670003007a0c */ /* 0x000fe20006786670 */
[----:B------:R-:W-:Y:S01]  /*2f00*/  IMAD.WIDE.U32 R32, R31, UR15, RZ ;  /* 0x0000000f1f207c25 */ /* 0x000fe2000f8e00ff */
[----:B------:R-:W-:Y:S01]  /*2f10*/  IADD3.X R47, R41, UR5, RZ, P1, !PT ;  /* 0x00000005292f7c10 */ /* 0x000fe20008ffe4ff */
[----:B------:R2:W-:Y:S01]  /*2f20*/  LDGSTS.E.BYPASS.LTC128B.128 [R29+0x1080], [R40.64], !P6 ;  /* 0x01080000281d7fae */ /* 0x0005e2000f101d46 */
[----:B------:R-:W-:Y:S01]  /*2f30*/  IADD3 R2, -R2, R8, -R9 ;  /* 0x0000000802027210 */ /* 0x000fe20007ffe909 */
[----:B------:R-:W-:Y:S01]  /*2f40*/  IMAD R0, R4, UR15, R5 ;  /* 0x0000000f04007c24 */ /* 0x000fe2000f8e0205 */
[----:B------:R-:W-:Y:S01]  /*2f50*/  ISETP.GE.AND P3, PT, R3, c[0x0][0x16c], PT ;  /* 0x00005b0003007a0c */ /* 0x000fe20003f66270 */
[----:B------:R2:W-:Y:S01]  /*2f60*/  LDGSTS.E.BYPASS.LTC128B.128 [R29+0x2080], [R46.64], !P5 ;  /* 0x020800002e1d7fae */ /* 0x0005e2000e901d46 */
[----:B-1----:R-:W-:Y:S01]  /*2f70*/  IADD3 R24, P1, R46, UR9, RZ ;  /* 0x000000092e187c10 */ /* 0x002fe2000ff3e0ff */
[----:B------:R-:W-:Y:S01]  /*2f80*/  IMAD.IADD R0, R33, 0x1, R0 ;  /* 0x0000000121007824 */ /* 0x000fe200078e0200 */
[----:B------:R-:W-:-:S02]  /*2f90*/  ISETP.LT.OR P5, PT, R2, 0x1, P3 ;  /* 0x000000010200780c */ /* 0x000fc40001fa1670 */
[----:B------:R-:W-:Y:S01]  /*2fa0*/  IADD3.X R25, R47, UR5, RZ, P1, !PT ;  /* 0x000000052f197c10 */ /* 0x000fe20008ffe4ff */
[----:B------:R-:W-:Y:S01]  /*2fb0*/  USHF.L.U32 UR5, UR10, 0x6, URZ ;  /* 0x000000060a057899 */ /* 0x000fe2000800063f */
[C---:B------:R-:W-:Y:S01]  /*2fc0*/  LEA R22, P0, R32.reuse, R22, 0x1 ;  /* 0x0000001620167211 */ /* 0x040fe200078008ff */
[----:B------:R-:W-:Y:S02]  /*2fd0*/  ULDC UR4, c[0x0][0x17c] ;  /* 0x00005f0000047ab9 */ /* 0x000fe40000000800 */
[----:B------:R-:W-:Y:S01]  /*2fe0*/  USHF.L.U64.HI UR4, UR10, UR8, UR4 ;  /* 0x000000080a047299 */ /* 0x000fe20008010204 */
[----:B------:R-:W-:Y:S01]  /*2ff0*/  LEA.HI.X R23, R32, R23, R0, 0x1, P0 ;  /* 0x0000001720177211 */ /* 0x000fe200000f0c00 */
[----:B------:R1:W-:Y:S01]  /*3000*/  LDGSTS.E.BYPASS.LTC128B.128 [R29+0x3080], [R24.64], !P4 ;  /* 0x03080000181d7fae */ /* 0x0003e2000e101d46 */
[----:B------:R-:W-:Y:S02]  /*3010*/  ISETP.NE.U32.AND P1, PT, R11, 0x1, PT ;  /* 0x000000010b00780c */ /* 0x000fe40003f25070 */
[----:B------:R-:W-:Y:S01]  /*3020*/  IADD3 R12, P0, R22, UR5, RZ ;  /* 0x00000005160c7c10 */ /* 0x000fe2000ff1e0ff */
[----:B------:R-:W0:Y:S01]  /*3030*/  LDGDEPBAR ;  /* 0x00000000000079af */ /* 0x000e220000000000 */
[----:B------:R-:W-:-:S02]  /*3040*/  ISETP.NE.U32.AND P4, PT, R10, 0x1, PT ;  /* 0x000000010a00780c */ /* 0x000fc40003f85070 */
[----:B------:R-:W-:Y:S01]  /*3050*/  ISETP.NE.U32.AND P3, PT, R7, 0x1, PT ;  /* 0x000000010700780c */ /* 0x000fe20003f65070 */
[----:B------:R1:W-:Y:S01]  /*3060*/  LDGSTS.E.BYPASS.LTC128B.128 [R29+0x8080], [R22.64], !P5 ;  /* 0x08080000161d7fae */ /* 0x0003e2000e901d46 */
[----:B------:R-:W-:Y:S02]  /*3070*/  IADD3.X R13, R23, UR4, RZ, P0, !PT ;  /* 0x00000004170d7c10 */ /* 0x000fe400087fe4ff */
[----:B------:R-:W-:Y:S02]  /*3080*/  ISETP.LT.OR P1, PT, R2, 0x21, P1 ;  /* 0x000000210200780c */ /* 0x000fe40000f21670 */
[----:B------:R-:W-:Y:S02]  /*3090*/  IADD3 R10, P0, R12, UR5, RZ ;  /* 0x000000050c0a7c10 */ /* 0x000fe4000ff1e0ff */
[C---:B------:R-:W-:Y:S02]  /*30a0*/  ISETP.LT.OR P4, PT, R2.reuse, 0x41, P4 ;  /* 0x000000410200780c */ /* 0x040fe40002781670 */
[----:B------:R-:W-:-:S02]  /*30b0*/  ISETP.LT.OR P3, PT, R2, 0x61, P3 ;  /* 0x000000610200780c */ /* 0x000fc40001f61670 */
[----:B------:R-:W-:Y:S02]  /*30c0*/  IADD3.X R11, R13, UR4, RZ, P0, !PT ;  /* 0x000000040d0b7c10 */ /* 0x000fe400087fe4ff */
[----:B------:R-:W-:Y:S01]  /*30d0*/  IADD3 R2, P0, R10, UR5, RZ ;  /* 0x000000050a027c10 */ /* 0x000fe2000ff1e0ff */
[----:B------:R-:W-:Y:S01]  /*30e0*/  IMAD.WIDE R56, R9, 0x4, R56 ;  /* 0x0000000409387825 */ /* 0x000fe200078e0238 */
[----:B------:R-:W-:Y:S01]  /*30f0*/  @!P2 IADD3 R58, R58, -c[0x0][0x18], RZ ;  /* 0x800006003a3aaa10 */ /* 0x000fe20007ffe0ff */
[----:B------:R5:W-:Y:S01]  /*3100*/  LDGSTS.E.BYPASS.LTC128B.128 [R29+0x9080], [R12.64], !P1 ;  /* 0x090800000c1d7fae */ /* 0x000be2000c901d46 */
[----:B------:R-:W-:Y:S01]  /*3110*/  IADD3.X R3, R11, UR4, RZ, P0, !PT ;  /* 0x000000040b037c10 */ /* 0x000fe200087fe4ff */
[----:B------:R-:W-:Y:S02]  /*3120*/  IMAD.MOV.U32 R5, RZ, RZ, R4 ;  /* 0x000000ffff057224 */ /* 0x000fe400078e0004 */
[----:B------:R1:W-:Y:S01]  /*3130*/  LDGSTS.E.BYPASS.LTC128B.128 [R29+0xa080], [R10.64], !P4 ;  /* 0x0a0800000a1d7fae */ /* 0x0003e2000e101d46 */
[----:B------:R-:W-:-:S03]  /*3140*/  IMAD.MOV.U32 R4, RZ, RZ, R31 ;  /* 0x000000ffff047224 */ /* 0x000fc600078e001f */
[----:B------:R1:W-:Y:S04]  /*3150*/  LDGSTS.E.BYPASS.LTC128B.128 [R29+0xb080], [R2.64], !P3 ;  /* 0x0b080000021d7fae */ /* 0x0003e8000d901d46 */
[----:B------:R-:W3:Y:S01]  /*3160*/  @!P2 LDL R31, [R1+0x430] ;  /* 0x00043000011fa983 */ /* 0x000ee20000100800 */
[----:B--2---:R-:W-:Y:S01]  /*3170*/  @!P2 ISETP.NE.AND P5, PT, R6, RZ, PT ;  /* 0x000000ff0600a20c */ /* 0x004fe20003fa5270 */
[----:B----4-:R-:W-:Y:S02]  /*3180*/  @!P2 IMAD.MOV.U32 R34, RZ, RZ, R48 ;  /* 0x000000ffff22a224 */ /* 0x010fe400078e0030 */
[----:B------:R-:W-:Y:S02]  /*3190*/  @!P2 IMAD.MOV.U32 R35, RZ, RZ, R49 ;  /* 0x000000ffff23a224 */ /* 0x000fe400078e0031 */
[----:B------:R-:W-:-:S02]  /*31a0*/  @!P2 IMAD.MOV.U32 R16, RZ, RZ, R50 ;  /* 0x000000ffff10a224 */ /* 0x000fc400078e0032 */
[----:B------:R-:W-:-:S06]  /*31b0*/  @!P2 IMAD.MOV.U32 R17, RZ, RZ, R51 ;  /* 0x000000ffff11a224 */ /* 0x000fcc00078e0033 */
[----:B------:R2:W-:Y:S04]  /*31c0*/  @!P2 LDGSTS.E.BYPASS.LTC128B.128 [R58], [R56.64], P5 ;  /* 0x00000000383aafae */ /* 0x0005e8000a901d46 */
[----:B------:R-:W4:Y:S04]  /*31d0*/  LD.E.U8 R0, [R14.64] ;  /* 0x000000060e007980 */ /* 0x000f28000c101100 */
[----:B-1----:R1:W2:Y:S04]  /*31e0*/  LD.E.64 R2, [R34.64+0x10] ;  /* 0x0000100622027980 */ /* 0x0022a8000c101b00 */
[----:B------:R-:W5:Y:S04]  /*31f0*/  LD.E R18, [R18.64] ;  /* 0x0000000612127980 */ /* 0x000f68000c101900 */
[----:B------:R-:W5:Y:S04]  /*3200*/  LD.E R16, [R16.64+0xc] ;  /* 0x00000c0610107980 */ /* 0x000f68000c101900 */
[----:B------:R1:W5:Y:S04]  /*3210*/  LD.E.64 R6, [R34.64+0x18] ;  /* 0x0000180622067980 */ /* 0x000368000c101b00 */
[----:B------:R-:W5:Y:S01]  /*3220*/  LD.E R42, [R42.64] ;  /* 0x000000062a2a7980 */ /* 0x000f62000c101900 */
[--C-:B------:R-:W-:Y:S01]  /*3230*/  SHF.R.S32.HI R11, RZ, 0x1f, R9.reuse ;  /* 0x0000001fff0b7819 */ /* 0x100fe20000011409 */
[----:B------:R-:W-:-:S02]  /*3240*/  IMAD.MOV.U32 R10, RZ, RZ, R9 ;  /* 0x000000ffff0a7224 */ /* 0x000fc400078e0009 */
[----:B------:R-:W0:Y:S04]  /*3250*/  LDGDEPBAR ;  /* 0x00000000000079af */ /* 0x000e280000000000 */
[----:B-1----:R-:W5:Y:S01]  /*3260*/  LD.E.64 R34, [R34.64+0x8] ;  /* 0x0000080622227980 */ /* 0x002f62000c101b00 */
[--C-:B---3--:R-:W-:Y:S01]  /*3270*/  @!P2 IMAD.MOV.U32 R4, RZ, RZ, R31.reuse ;  /* 0x000000ffff04a224 */ /* 0x108fe200078e001f */
[----:B------:R-:W-:Y:S02]  /*3280*/  @!P2 SHF.L.U32 R9, R31, 0x7, RZ ;  /* 0x000000071f09a819 */ /* 0x000fe400000006ff */
[----:B------:R-:W-:Y:S02]  /*3290*/  @!P2 SHF.R.S32.HI R5, RZ, 0x1f, R31 ;  /* 0x0000001fff05a819 */ /* 0x000fe4000001141f */
[----:B----4-:R-:W-:Y:S01]  /*32a0*/  LOP3.LUT R0, R0, 0x1, RZ, 0xc0, !PT ;  /* 0x0000000100007812 */ /* 0x010fe200078ec0ff */
[----:B--2---:R-:W-:-:S03]  /*32b0*/  IMAD R3, R3, R4, RZ ;  /* 0x0000000403037224 */ /* 0x004fc600078e02ff */
[----:B------:R-:W-:Y:S01]  /*32c0*/  ISETP.NE.U32.AND P1, PT, R0, 0x1, PT ;  /* 0x000000010000780c */ /* 0x000fe20003f25070 */
[----:B-----5:R-:W-:Y:S01]  /*32d0*/  IMAD.WIDE.U32 R12, R2, R4, RZ ;  /* 0x00000004020c7225 */ /* 0x020fe200078e00ff */
        /* <DEDUP_REMOVED lines=12> */
[C---:B------:R-:W-:Y:S01]  /*33a0*/  IMAD.SHL.U32 R7, R34.reuse, 0x2, RZ ;  /* 0x0000000222077824 */ /* 0x040fe200078e00ff */
        /* <DEDUP_REMOVED lines=34> */
[----:B--2---:R-:W2:Y:S04]  /*35d0*/  @!P1 LDL.64 R12, [R1+0x428] ;  /* 0x00042800010c9983 */ /* 0x004ea80000100a00 */
[----:B------:R-:W3:Y:S04]  /*35e0*/  @!P1 LDL.64 R6, [R1+0x418] ;  /* 0x0004180001069983 */ /* 0x000ee80000100a00 */
[----:B------:R-:W4:Y:S04]  /*35f0*/  @!P1 LDL R31, [R1+0x430] ;  /* 0x00043000011f9983 */ /* 0x000f280000100800 */
[----:B--2---:R-:W2:Y:S04]  /*3600*/  @!P1 LD.E.U8 R0, [R12.64] ;  /* 0x000000060c009980 */ /* 0x004ea8000c101100 */
[----:B---3--:R-:W3:Y:S01]  /*3610*/  @!P1 LD.E R3, [R6.64] ;  /* 0x0000000606039980 */ /* 0x008ee2000c101900 */
[--C-:B------:R-:W-:Y:S01]  /*3620*/  @!P2 IMAD.MOV.U32 R10, RZ, RZ, R9.reuse ;  /* 0x000000ffff0aa224 */ /* 0x100fe200078e0009 */
[----:B------:R-:W-:-:S04]  /*3630*/  @!P2 SHF.R.S32.HI R11, RZ, 0x1f, R9 ;  /* 0x0000001fff0ba819 */ /* 0x000fc80000011409 */
[----:B-----5:R-:W-:-:S04]  /*3640*/  LEA R8, P2, R10, R44, 0x2 ;  /* 0x0000002c0a087211 */ /* 0x020fc800078410ff */
[----:B------:R-:W-:Y:S02]  /*3650*/  LEA.HI.X R9, R10, R45, R11, 0x2, P2 ;  /* 0x0000002d0a097211 */ /* 0x000fe400010f140b */
[----:B----4-:R-:W-:Y:S01]  /*3660*/  IADD3 R31, R31, 0x1, RZ ;  /* 0x000000011f1f7810 */ /* 0x010fe20007ffe0ff */
[----:B------:R-:W-:Y:S01]  /*3670*/  BSSY B0, `(.L_x_2932) ;  /* 0x000005c000007945 */ /* 0x000fe20003800000 */
[----:B-1----:R-:W-:Y:S01]  /*3680*/  IMAD.MOV.U32 R5, RZ, RZ, 0x1 ;  /* 0x00000001ff057424 */ /* 0x002fe200078e00ff */
[----:B--2---:R-:W-:Y:S02]  /*3690*/  @!P1 ISETP.NE.AND P0, PT, R0, RZ, PT ;  /* 0x000000ff0000920c */ /* 0x004fe40003f05270 */
[----:B---3--:R-:W-:-:S11]  /*36a0*/  @!P1 IADD3 R11, R3, -c[0x0][0x18], RZ ;  /* 0x80000600030b9a10 */ /* 0x008fd60007ffe0ff */
        /* <DEDUP_REMOVED lines=88> */
.L_x_2933:
[----:B-1----:R-:W-:Y:S05]  /*3c30*/  BSYNC B0 ;  /* 0x0000000000007941 */ /* 0x002fea0003800000 */
.L_x_2932:
        /* <DEDUP_REMOVED lines=308> */
.L_x_2937:
[----:B-1----:R-:W-:Y:S02]  /*4f80*/  MOV R28, 0x4fa0 ;  /* 0x00004fa0001c7802 */ /* 0x002fe40000000f00 */
[----:B------:R-:W-:Y:S05]  /*4f90*/  CALL.REL.NOINC `($_ZN7cutlass13device_kernelIN5flash19enable_sm80_to_sm89INS1_16FlashAttnBwdSm80INS1_25CollectiveMainloopBwdSm80ILi2ELi2EN4cute5tupleIJNS5_1CILi128EEES8_NS7_ILi64EEEEEENS_10bfloat16_tEfNS_4arch4Sm80ELb1ELb0ELb1ELb1ELb0ELb0ELb0ELb0ELi2ELi4ELi4ELi4ELb0EEENS1_24CollectiveEpilogueBwdGQAISA_fSD_Li256ELb1ELb0EEENS1_25SingleTileBwdLPTSchedulerILb1ELi128ELb0EEEEEEEEEvNT_6ParamsE$_ZZN5flash25CollectiveMainloopBwdSm80ILi2ELi2EN4cute5tupleIJNS1_1CILi128EEES4_NS3_ILi64EEEEEEN7cutlass10bfloat16_tEfNS7_4arch4Sm80ELb1ELb0ELb1ELb1ELb0ELb0ELb0ELb0ELi2ELi4ELi4ELi4ELb0EE3mmaINS_16FlashAttnBwdSm80ISB_NS_24CollectiveEpilogueBwdGQAIS6_fSA_Li256ELb1ELb0EEENS_25SingleTileBwdLPTSchedulerILb1ELi128ELb0EEEE13SharedStorageENS1_6TensorINS1_11ArrayEngineIfLm32EEENS1_6LayoutINS2_IJNS2_IJNS3_ILi2EEESO_EEESO_NS3_ILi4EEEEEENS2_IJNS2_IJNS3_ILi1EEESO_EEESQ_NS3_ILi8EEEEEEEEEEEEbRKNSB_6ParamsERT0_S12_iNS2_IJiiiEEERT_ENKUliT_E_clIZSC_ISJ_SX_EbS10_S12_S12_iS13_S15_EUlRS16_iE_EEDaiS16_) ;  /* 0x0000e21000007944 */ /* 0x000fea0003c00000 */
[----:B---3--:R-:W2:Y:S02]  /*4fa0*/  LDL R2, [R1+0x430] ;  /* 0x0004300001027983 */ /* 0x008ea40000100800 */
[----:B--2---:R-:W-:-:S04]  /*4fb0*/  IADD3 R2, R2, 0x1, RZ ;  /* 0x0000000102027810 */ /* 0x004fc80007ffe0ff */
[----:B------:R-:W-:Y:S01]  /*4fc0*/  ISETP.GE.AND P0, PT, R2, R35, PT ;  /* 0x000000230200720c */ /* 0x000fe20003f06270 */
[----:B------:R1:W-:-:S12]  /*4fd0*/  STL [R1+0x430], R2 ;  /* 0x0004300201007387 */ /* 0x0003d80000100800 */
[----:B------:R-:W-:Y:S05]  /*4fe0*/  @!P0 BRA `(.L_x_2937) ;  /* 0xffffff9000008947 */ /* 0x000fea000383ffff */
[----:B------:R-:W-:Y:S05]  /*4ff0*/  BSYNC B1 ;  /* 0x0000000000017941 */ /* 0x000fea0003800000 */
.L_x_2936:
        /* <DEDUP_REMOVED lines=8> */
.L_x_2935:
[----:B------:R-:W-:Y:S05]  /*5080*/  BSYNC B2 ;  /* 0x0000000000027941 */ /* 0x000fea0003800000 */
.L_x_2934:
        /* <DEDUP_REMOVED lines=41> */
.L_x_2931:
        /* <DEDUP_REMOVED lines=22> */
[----:B-1----:R-:W-:-:S03]  /*5480*/  MOV R2, 0x1 ;  /* 0x0000000100027802 */ /* 0x002fc60000000f00 */
[----:B------:R-:W1:Y:S01]  /*5490*/  S2R R0, SR_TID.X ;  /* 0x0000000000007919 */ /* 0x000e620000002100 */
[----:B------:R-:W-:Y:S01]  /*54a0*/  ISETP.NE.AND P0, PT, R2, c[0x0][0x338], PT ;  /* 0x0000ce0002007a0c */ /* 0x000fe20003f05270 */
[----:B------:R-:W-:Y:S01]  /*54b0*/  IMAD.SHL.U32 R39, R38, 0x2000, RZ ;  /* 0x0000200026277824 */ /* 0x000fe200078e00ff */
[----:B------:R-:W-:Y:S01]  /*54c0*/  SHF.R.S32.HI R38, RZ, 0x1f, R36 ;  /* 0x0000001fff267819 */ /* 0x000fe20000011424 */
[----:B------:R-:W-:Y:S03]  /*54d0*/  WARPSYNC 0xffffffff ;  /* 0xffffffff00007948 */ /* 0x000fe60003800000 */
[----:B------:R-:W-:Y:S01]  /*54e0*/  SEL R38, R38, RZ, !P2 ;  /* 0x000000ff26267207 */ /* 0x000fe20005000000 */
[----:B------:R-:W-:Y:S01]  /*54f0*/  BAR.SYNC.DEFER_BLOCKING 0x1, 0x100 ;  /* 0x0044000000007b1d */ /* 0x000fe20000010000 */
[----:B--2---:R-:W-:-:S05]  /*5500*/  @P2 IMAD R72, R36, 0x80, R3 ;  /* 0x0000008024482824 */ /* 0x004fca00078e0203 */
[----:B------:R-:W-:-:S04]  /*5510*/  @P2 SHF.R.S32.HI R3, RZ, 0x1f, R72 ;  /* 0x0000001fff032819 */ /* 0x000fc80000011448 */
[----:B------:R-:W-:-:S05]  /*5520*/  @P2 LEA.HI R3, R3, R72, RZ, 0x7 ;  /* 0x0000004803032211 */ /* 0x000fca00078f38ff */
[----:B------:R-:W-:-:S05]  /*5530*/  @P2 IMAD.SHL.U32 R2, R3, 0x40, RZ ;  /* 0x0000004003022824 */ /* 0x000fca00078e00ff */
[----:B------:R-:W-:Y:S01]  /*5540*/  @P2 LOP3.LUT R2, R2, 0xffffe000, RZ, 0xc0, !PT ;  /* 0xffffe00002022812 */ /* 0x000fe200078ec0ff */
[----:B------:R-:W-:-:S03]  /*5550*/  @P0 IMAD.HI.U32 R3, R37, c[0x0][0x33c], RZ ;  /* 0x0000cf0025030a27 */ /* 0x000fc600078e00ff */
[----:B------:R-:W-:Y:S02]  /*5560*/  @P2 SHF.R.S32.HI R73, RZ, 0x1f, R2 ;  /* 0x0000001fff492819 */ /* 0x000fe40000011402 */
[----:B------:R-:W-:Y:S01]  /*5570*/  @P2 MOV R72, R2 ;  /* 0x0000000200482202 */ /* 0x000fe20000000f00 */
[----:B------:R-:W-:Y:S01]  /*5580*/  @!P2 CS2R R72, SRZ ;  /* 0x000000000048a805 */ /* 0x000fe2000001ff00 */
[----:B------:R-:W-:Y:S02]  /*5590*/  @P0 SHF.R.U32.HI R37, RZ, c[0x0][0x340], R3 ;  /* 0x0000d000ff250a19 */ /* 0x000fe40000011603 */
[----:B------:R-:W-:-:S03]  /*55a0*/  SHF.R.S32.HI R3, RZ, 0x1f, R39 ;  /* 0x0000001fff037819 */ /* 0x000fc60000011427 */
[--C-:B-1----:R-:W-:Y:S02]  /*55b0*/  IADD3 R2, P1, P0, R72, R39, R0.reuse ;  /* 0x0000002748027210 */ /* 0x102fe4000783e000 */
[----:B------:R-:W-:Y:S02]  /*55c0*/  SHF.R.S32.HI R72, RZ, 0x1f, R0 ;  /* 0x0000001fff487819 */ /* 0x000fe40000011400 */
[----:B------:R-:W-:Y:S02]  /*55d0*/  SHF.R.S32.HI R0, RZ, 0x1f, R37 ;  /* 0x0000001fff007819 */ /* 0x000fe40000011425 */
[----:B------:R-:W-:-:S03]  /*55e0*/  IADD3.X R3, R73, R3, R72, P1, P0 ;  /* 0x0000000349037210 */ /* 0x000fc60000fe0448 */
[C---:B------:R-:W-:Y:S02]  /*55f0*/  IMAD R72, R0.reuse, c[0x0][0x328], RZ ;  /* 0x0000ca0000487a24 */ /* 0x040fe400078e02ff */
[----:B------:R-:W-:Y:S02]  /*5600*/  IMAD R0, R0, c[0x0][0x300], RZ ;  /* 0x0000c00000007a24 */ /* 0x000fe400078e02ff */
[----:B------:R-:W-:-:S04]  /*5610*/  IMAD.WIDE.U32 R74, R37, c[0x0][0x328], R2 ;  /* 0x0000ca00254a7a25 */ /* 0x000fc800078e0002 */
[C---:B------:R-:W-:Y:S02]  /*5620*/  IMAD R0, R37.reuse, c[0x0][0x304], R0 ;  /* 0x0000c10025007a24 */ /* 0x040fe400078e0200 */
[----:B------:R-:W-:-:S04]  /*5630*/  IMAD.WIDE.U32 R2, R37, c[0x0][0x300], R2 ;  /* 0x0000c00025027a25 */ /* 0x000fc800078e0002 */
[----:B------:R-:W-:Y:S02]  /*5640*/  IMAD R72, R37, c[0x0][0x32c], R72 ;  /* 0x0000cb0025487a24 */ /* 0x000fe400078e0248 */
[----:B------:R-:W-:Y:S01]  /*5650*/  IMAD.IADD R37, R3, 0x1, R0 ;  /* 0x0000000103257824 */ /* 0x000fe200078e0200 */
[----:B------:R-:W-:Y:S01]  /*5660*/  SEL R3, R36, RZ, !P2 ;  /* 0x000000ff24037207 */ /* 0x000fe20005000000 */
[----:B------:R-:W-:Y:S02]  /*5670*/  IMAD.IADD R75, R75, 0x1, R72 ;  /* 0x000000014b4b7824 */ /* 0x000fe400078e0248 */
[C---:B------:R-:W-:Y:S01]  /*5680*/  IMAD R0, R38.reuse, c[0x0][0x330], RZ ;  /* 0x0000cc0026007a24 */ /* 0x040fe200078e02ff */
[----:B------:R-:W-:Y:S01]  /*5690*/  MOV R36, R2 ;  /* 0x0000000200247202 */ /* 0x000fe20000000f00 */
[----:B------:R-:W-:Y:S02]  /*56a0*/  IMAD R38, R38, c[0x0][0x308], RZ ;  /* 0x0000c20026267a24 */ /* 0x000fe400078e02ff */
[----:B------:R-:W-:-:S02]  /*56b0*/  IMAD R0, R3, c[0x0][0x334], R0 ;  /* 0x0000cd0003007a24 */ /* 0x000fc400078e0200 */
[----:B------:R-:W-:-:S04]  /*56c0*/  IMAD.WIDE.U32 R74, R3, c[0x0][0x330], R74 ;  /* 0x0000cc00034a7a25 */ /* 0x000fc800078e004a */
[C---:B------:R-:W-:Y:S02]  /*56d0*/  IMAD R38, R3.reuse, c[0x0][0x30c], R38 ;  /* 0x0000c30003267a24 */ /* 0x040fe400078e0226 */
[----:B------:R-:W-:Y:S01]  /*56e0*/  IMAD.WIDE.U32 R36, R3, c[0x0][0x308], R36 ;  /* 0x0000c20003247a25 */ /* 0x000fe200078e0024 */
[----:B------:R-:W-:-:S03]  /*56f0*/  LEA R2, P1, R74, c[0x0][0x310], 0x2 ;  /* 0x0000c4004a027a11 */ /* 0x000fc600078210ff */
[----:B------:R-:W-:-:S05]  /*5700*/  IMAD.IADD R3, R75, 0x1, R0 ;  /* 0x000000014b037824 */ /* 0x000fca00078e0200 */
        /* <DEDUP_REMOVED lines=69> */
        .type           $_ZN7cutlass13device_kernelIN5flash19enable_sm80_to_sm89INS1_16FlashAttnBwdSm80INS1_25CollectiveMainloopBwdSm80ILi2ELi2EN4cute5tupleIJNS5_1CILi128EEES8_NS7_ILi64EEEEEENS_10bfloat16_tEfNS_4arch4Sm80ELb1ELb0ELb1ELb1ELb0ELb0ELb0ELb0ELi2ELi4ELi4ELi4ELb0EEENS1_24CollectiveEpilogueBwdGQAISA_fSD_Li256ELb1ELb0EEENS1_25SingleTileBwdLPTSchedulerILb1ELi128ELb0EEEEEEEEEvNT_6ParamsE$_ZN4cute12iter_adaptorIPKN7cutlass10bfloat16_tENS_8gmem_ptrIS4_EEEC2ES4_,@function
        .size           $_ZN7cutlass13device_kernelIN5flash19enable_sm80_to_sm89INS1_16FlashAttnBwdSm80INS1_25CollectiveMainloopBwdSm80ILi2ELi2EN4cute5tupleIJNS5_1CILi128EEES8_NS7_ILi64EEEEEENS_10bfloat16_tEfNS_4arch4Sm80ELb1ELb0ELb1ELb1ELb0ELb0ELb0ELb0ELi2ELi4ELi4ELi4ELb0EEENS1_24CollectiveEpilogueBwdGQAISA_fSD_Li256ELb1ELb0EEENS1_25SingleTileBwdLPTSchedulerILb1ELi128ELb0EEEEEEEEEvNT_6ParamsE$_ZN4cute12iter_adaptorIPKN7cutlass10bfloat16_tENS_8gmem_ptrIS4_EEEC2ES4_,($_ZN7cutlass13device_kernelIN5flash19enable_sm80_to_sm89INS1_16FlashAttnBwdSm80INS1_25CollectiveMainloopBwdSm80ILi2ELi2EN4cute5tupleIJNS5_1CILi128EEES8_NS7_ILi64EEEEEENS_10bfloat16_tEfNS_4arch4Sm80ELb1ELb0ELb1ELb1ELb0ELb0ELb0ELb0ELi2ELi4ELi4ELi4ELb0EEENS1_24CollectiveEpilogueBwdGQAISA_fSD_Li256ELb1ELb0EEENS1_25SingleTileBwdLPTSchedulerILb1ELi128ELb0EEEEEEEEEvNT_6ParamsE$_ZN4cute12iter_adaptorIPKN7cutlass9uint128_tENS_8gmem_ptrIS4_EEEC2ES4_ - $_ZN7cutlass13device_kernelIN5flash19enable_sm80_to_sm89INS1_16FlashAttnBwdSm80INS1_25CollectiveMainloopBwdSm80ILi2ELi2EN4cute5tupleIJNS5_1CILi128EEES8_NS7_ILi64EEEEEENS_10bfloat16_tEfNS_4arch4Sm80ELb1ELb0ELb1ELb1ELb0ELb0ELb0ELb0ELi2ELi4ELi4ELi4ELb0EEENS1_24CollectiveEpilogueBwdGQAISA_fSD_Li256ELb1ELb0EEENS1_25SingleTileBwdLPTSchedulerILb1ELi128ELb0EEEEEEEEEvNT_6ParamsE$_ZN4cute12iter_adaptorIPKN7cutlass10bfloat16_tENS_8gmem_ptrIS4_EEEC2ES4_)
$_ZN7cutlass13device_kernelIN5flash19enable_sm80_to_sm89INS1_16FlashAttnBwdSm80INS1_25CollectiveMainloopBwdSm80ILi2ELi2EN4cute5tupleIJNS5_1CILi128EEES8_NS7_ILi64EEEEEENS_10bfloat16_tEfNS_4arch4Sm80ELb1ELb0ELb1ELb1ELb0ELb0ELb0ELb0ELi2ELi4ELi4ELi4ELb0EEENS1_24CollectiveEpilogueBwdGQAISA_fSD_Li256ELb1ELb0EEENS1_25SingleTileBwdLPTSchedulerILb1ELi128ELb0EEEEEEEEEvNT_6ParamsE$_ZN4cute12iter_adaptorIPKN7cutlass10bfloat16_tENS_8gmem_ptrIS4_EEEC2ES4_:
[----:B------:R-:W-:Y:S01]  /*5b60*/  IADD3 R5, R15, -c[0x0][0x20], RZ ;  /* 0x800008000f057a10 */ /* 0x000fe20007ffe0ff */
[----:B------:R-:W-:Y:S01]  /*5b70*/  IMAD.MOV.U32 R78, RZ, RZ, R4 ;  /* 0x000000ffff4e7224 */ /* 0x000fe200078e0004 */
[----:B------:R-:W-:Y:S01]  /*5b80*/  MOV R79, R9 ;  /* 0x00000009004f7202 */ /* 0x000fe20000000f00 */
[----:B------:R-:W-:-:S04]  /*5b90*/  IMAD.MOV.U32 R11, RZ, RZ, 0x0 ;  /* 0x00000000ff0b7424 */ /* 0x000fc800078e00ff */
[----:B------:R1:W-:Y:S01]  /*5ba0*/  STL.64 [R5], R78 ;  /* 0x0000004e05007387 */ /* 0x0003e20000100a00 */
[----:B------:R-:W-:Y:S05]  /*5bb0*/  RET.REL.NODEC R10 `(_ZN7cutlass13device_kernelIN5flash19enable_sm80_to_sm89INS1_16FlashAttnBwdSm80INS1_25CollectiveMainloopBwdSm80ILi2ELi2EN4cute5tupleIJNS5_1CILi128EEES8_NS7_ILi64EEEEEENS_10bfloat16_tEfNS_4arch4Sm80ELb1ELb0ELb1ELb1ELb0ELb0ELb0ELb0ELi2ELi4ELi4ELi4ELb0EEENS1_24CollectiveEpilogueBwdGQAISA_fSD_Li256ELb1ELb0EEENS1_25SingleTileBwdLPTSchedulerILb1ELi128ELb0EEEEEEEEEvNT_6ParamsE) ;  /* 0xffffa4400a007950 */ /* 0x000fea0003c3ffff */
        .type           $_ZN7cutlass13device_kernelIN5flash19enable_sm80_to_sm89INS1_16FlashAttnBwdSm80INS1_25CollectiveMainloopBwdSm80ILi2ELi2EN4cute5tupleIJNS5_1CILi128EEES8_NS7_ILi64EEEEEENS_10bfloat16_tEfNS_4arch4Sm80ELb1ELb0ELb1ELb1ELb0ELb0ELb0ELb0ELi2ELi4ELi4ELi4ELb0EEENS1_24CollectiveEpilogueBwdGQAISA_fSD_Li256ELb1ELb0EEENS1_25SingleTileBwdLPTSchedulerILb1ELi128ELb0EEEEEEEEEvNT_6ParamsE$_ZN4cute12iter_adaptorIPKN7cutlass9uint128_tENS_8gmem_ptrIS4_EEEC2ES4_,@function
        .size           $_ZN7cutlass13device_kernelIN5flash19enable_sm80_to_sm89INS1_16FlashAttnBwdSm80INS1_25CollectiveMainloopBwdSm80ILi2ELi2EN4cute5tupleIJNS5_1CILi128EEES8_NS7_ILi64EEEEEENS_10bfloat16_tEfNS_4arch4Sm80ELb1ELb0ELb1ELb1ELb0ELb0ELb0ELb0ELi2ELi4ELi4ELi4ELb0EEENS1_24CollectiveEpilogueBwdGQAISA_fSD_Li256ELb1ELb0EEENS1_25SingleTileBwdLPTSchedulerILb1ELi128ELb0EEEEEEEEEvNT_6ParamsE$_ZN4cute12iter_adaptorIPKN7cutlass9uint128_tENS_8gmem_ptrIS4_EEEC2ES4_,($_ZN7cutlass13device_kernelIN5flash19enable_sm80_to_sm89INS1_16FlashAttnBwdSm80INS1_25CollectiveMainloopBwdSm80ILi2ELi2EN4cute5tupleIJNS5_1CILi128EEES8_NS7_ILi64EEEEEENS_10bfloat16_tEfNS_4arch4Sm80ELb1ELb0ELb1ELb1ELb0ELb0ELb0ELb0ELi2ELi4ELi4ELi4ELb0EEENS1_24CollectiveEpilogueBwdGQAISA_fSD_Li256ELb1ELb0EEENS1_25SingleTileBwdLPTSchedulerILb1ELi128ELb0EEEEEEEEEvNT_6ParamsE$_ZN4cute12iter_adaptorIPKfNS_8gmem_ptrIS2_EEEC2ES2_ - $_ZN7cutlass13device_kernelIN5flash19enable_sm80_to_sm89INS1_16FlashAttnBwdSm80INS1_25CollectiveMainloopBwdSm80ILi2ELi2EN4cute5tupleIJNS5_1CILi128EEES8_NS7_ILi64EEEEEENS_10bfloat16_tEfNS_4arch4Sm80ELb1ELb0ELb1ELb1ELb0ELb0ELb0ELb0ELi2ELi4ELi4ELi4ELb0EEENS1_24CollectiveEpilogueBwdGQAISA_fSD_Li256ELb1ELb0EEENS1_25SingleTileBwdLPTSchedulerILb1ELi128ELb0EEEEEEEEEvNT_6ParamsE$_ZN4cute12iter_adaptorIPKN7cutlass9uint128_tENS_8gmem_ptrIS4_EEEC2ES4_)
$_ZN7cutlass13device_kernelIN5flash19enable_sm80_to_sm89INS1_16FlashAttnBwdSm80INS1_25CollectiveMainloopBwdSm80ILi2ELi2EN4cute5tupleIJNS5_1CILi128EEES8_NS7_ILi64EEEEEENS_10bfloat16_tEfNS_4arch4Sm80ELb1ELb0ELb1ELb1ELb0ELb0ELb0ELb0ELi2ELi4ELi4ELi4ELb0EEENS1_24CollectiveEpilogueBwdGQAISA_fSD_Li256ELb1ELb0EEENS1_25SingleTileBwdLPTSchedulerILb1ELi128ELb0EEEEEEEEEvNT_6ParamsE$_ZN4cute12iter_adaptorIPKN7cutlass9uint128_tENS_8gmem_ptrIS4_EEEC2ES4_:
[----:B------:R-:W-:Y:S02]  /*5bc0*/  IADD3 R4, R15, -c[0x0][0x20], RZ ;  /* 0x800008000f047a10 */ /* 0x000fe40007ffe0ff */
[----:B------:R-:W-:-:S03]  /*5bd0*/  MOV R11, 0x0 ;  /* 0x00000000000b7802 */ /* 0x000fc60000000f00 */
[----:B------:R1:W-:Y:S01]  /*5be0*/  STL.64 [R4], R2 ;  /* 0x0000000204007387 */ /* 0x0003e20000100a00 */
[----:B------:R-:W-:Y:S05]  /*5bf0*/  RET.REL.NODEC R10 `(_ZN7cutlass13device_kernelIN5flash19enable_sm80_to_sm89INS1_16FlashAttnBwdSm80INS1_25CollectiveMainloopBwdSm80ILi2ELi2EN4cute5tupleIJNS5_1CILi128EEES8_NS7_ILi64EEEEEENS_10bfloat16_tEfNS_4arch4Sm80ELb1ELb0ELb1ELb1ELb0ELb0ELb0ELb0ELi2ELi4ELi4ELi4ELb0EEENS1_24CollectiveEpilogueBwdGQAISA_fSD_Li256ELb1ELb0EEENS1_25SingleTileBwdLPTSchedulerILb1ELi128ELb0EEEEEEEEEvNT_6ParamsE) ;  /* 0xffffa4000a007950 */ /* 0x000fea0003c3ffff */
        .type           $_ZN7cutlass13device_kernelIN5flash19enable_sm80_to_sm89INS1_16FlashAttnBwdSm80INS1_25CollectiveMainloopBwdSm80ILi2ELi2EN4cute5tupleIJNS5_1CILi128EEES8_NS7_ILi64EEEEEENS_10bfloat16_tEfNS_4arch4Sm80ELb1ELb0ELb1ELb1ELb0ELb0ELb0ELb0ELi2ELi4ELi4ELi4ELb0EEENS1_24CollectiveEpilogueBwdGQAISA_fSD_Li256ELb1ELb0EEENS1_25SingleTileBwdLPTSchedulerILb1ELi128ELb0EEEEEEEEEvNT_6ParamsE$_ZN4cute12iter_adaptorIPKfNS_8gmem_ptrIS2_EEEC2ES2_,@function
        .size           $_ZN7cutlass13device_kernelIN5flash19enable_sm80_to_sm89INS1_16FlashAttnBwdSm80INS1_25CollectiveMainloopBwdSm80ILi2ELi2EN4cute5tupleIJNS5_1CILi128EEES8_NS7_ILi64EEEEEENS_10bfloat16_tEfNS_4arch4Sm80ELb1ELb0ELb1ELb1ELb0ELb0ELb0ELb0ELi2ELi4ELi4ELi4ELb0EEENS1_24CollectiveEpilogueBwdGQAISA_fSD_Li256ELb1ELb0EEENS1_25SingleTileBwdLPTSchedulerILb1ELi128ELb0EEEEEEEEEvNT_6ParamsE$_ZN4cute12iter_adaptorIPKfNS_8gmem_ptrIS2_EEEC2ES2_,($_ZN7cutlass13device_kernelIN5flash19enable_sm80_to_sm89INS1_16FlashAttnBwdSm80INS1_25CollectiveMainloopBwdSm80ILi2ELi2EN4cute5tupleIJNS5_1CILi128EEES8_NS7_ILi64EEEEEENS_10bfloat16_tEfNS_4arch4Sm80ELb1ELb0ELb1ELb1ELb0ELb0ELb0ELb0ELi2ELi4ELi4ELi4ELb0EEENS1_24CollectiveEpilogueBwdGQAISA_fSD_Li256ELb1ELb0EEENS1_25SingleTileBwdLPTSchedulerILb1ELi128ELb0EEEEEEEEEvNT_6ParamsE$_ZN4cute12iter_adaptorIPN7cutlass10bfloat16_tENS_8smem_ptrIS3_EEEC2ES3_ - $_ZN7cutlass13device_kernelIN5flash19enable_sm80_to_sm89INS1_16FlashAttnBwdSm80INS1_25CollectiveMainloopBwdSm80ILi2ELi2EN4cute5tupleIJNS5_1CILi128EEES8_NS7_ILi64EEEEEENS_10bfloat16_tEfNS_4arch4Sm80ELb1ELb0ELb1ELb1ELb0ELb0ELb0ELb0ELi2ELi4ELi4ELi4ELb0EEENS1_24CollectiveEpilogueBwdGQAISA_fSD_Li256ELb1ELb0EEENS1_25SingleTileBwdLPTSchedulerILb1ELi128ELb0EEEEEEEEEvNT_6ParamsE$_ZN4cute12iter_adaptorIPKfNS_8gmem_ptrIS2_EEEC2ES2_)
$_ZN7cutlass13device_kernelIN5flash19enable_sm80_to_sm89INS1_16FlashAttnBwdSm80INS1_25CollectiveMainloopBwdSm80ILi2ELi2EN4cute5tupleIJNS5_1CILi128EEES8_NS7_ILi64EEEEEENS_10bfloat16_tEfNS_4arch4Sm80ELb1ELb0ELb1ELb1ELb0ELb0ELb0ELb0ELi2ELi4ELi4ELi4ELb0EEENS1_24CollectiveEpilogueBwdGQAISA_fSD_Li256ELb1ELb0EEENS1_25SingleTileBwdLPTSchedulerILb1ELi128ELb0EEEEEEEEEvNT_6ParamsE$_ZN4cute12iter_adaptorIPKfNS_8gmem_ptrIS2_EEEC2ES2_:
[----:B------:R-:W-:Y:S02]  /*5c00*/  IADD3 R2, R2, -c[0x0][0x20], RZ ;  /* 0x8000080002027a10 */ /* 0x000fe40007ffe0ff */
[----:B------:R-:W-:-:S03]  /*5c10*/  MOV R11, 0x0 ;  /* 0x00000000000b7802 */ /* 0x000fc60000000f00 */
[----:B------:R1:W-:Y:S01]  /*5c20*/  STL.64 [R2], R4 ;  /* 0x0000000402007387 */ /* 0x0003e20000100a00 */
[----:B------:R-:W-:Y:S05]  /*5c30*/  RET.REL.NODEC R10 `(_ZN7cutlass13device_kernelIN5flash19enable_sm80_to_sm89INS1_16FlashAttnBwdSm80INS1_25CollectiveMainloopBwdSm80ILi2ELi2EN4cute5tupleIJNS5_1CILi128EEES8_NS7_ILi64EEEEEENS_10bfloat16_tEfNS_4arch4Sm80ELb1ELb0ELb1ELb1ELb0ELb0ELb0ELb0ELi2ELi4ELi4ELi4ELb0EEENS1_24CollectiveEpilogueBwdGQAISA_fSD_Li256ELb1ELb0EEENS1_25SingleTileBwdLPTSchedulerILb1ELi128ELb0EEEEEEEEEvNT_6ParamsE) ;  /* 0xffffa3c00a007950 */ /* 0x000fea0003c3ffff */
        .type           $_ZN7cutlass13device_kernelIN5flash19enable_sm80_to_sm89INS1_16FlashAttnBwdSm80INS1_25CollectiveMainloopBwdSm80ILi2ELi2EN4cute5tupleIJNS5_1CILi128EEES8_NS7_ILi64EEEEEENS_10bfloat16_tEfNS_4arch4Sm80ELb1ELb0ELb1ELb1ELb0ELb0ELb0ELb0ELi2ELi4ELi4ELi4ELb0EEENS1_24CollectiveEpilogueBwdGQAISA_fSD_Li256ELb1ELb0EEENS1_25SingleTileBwdLPTSchedulerILb1ELi128ELb0EEEEEEEEEvNT_6ParamsE$_ZN4cute12iter_adaptorIPN7cutlass10bfloat16_tENS_8smem_ptrIS3_EEEC2ES3_,@function
        .size           $_ZN7cutlass13device_kernelIN5flash19enable_sm80_to_sm89INS1_16FlashAttnBwdSm80INS1_25CollectiveMainloopBwdSm80ILi2ELi2EN4cute5tupleIJNS5_1CILi128EEES8_NS7_ILi64EEEEEENS_10bfloat16_tEfNS_4arch4Sm80ELb1ELb0ELb1ELb1ELb0ELb0ELb0ELb0ELi2ELi4ELi4ELi4ELb0EEENS1_24CollectiveEpilogueBwdGQAISA_fSD_Li256ELb1ELb0EEENS1_25SingleTileBwdLPTSchedulerILb1ELi128ELb0EEEEEEEEEvNT_6ParamsE$_ZN4cute12iter_adaptorIPN7cutlass10bfloat16_tENS_8smem_ptrIS3_EEEC2ES3_,($_ZN7cutlass13device_kernelIN5flash19enable_sm80_to_sm89INS1_16FlashAttnBwdSm80INS1_25CollectiveMainloopBwdSm80ILi2ELi2EN4cute5tupleIJNS5_1CILi128EEES8_NS7_ILi64EEEEEENS_10bfloat16_tEfNS_4arch4Sm80ELb1ELb0ELb1ELb1ELb0ELb0ELb0ELb0ELi2ELi4ELi4ELi4ELb0EEENS1_24CollectiveEpilogueBwdGQAISA_fSD_Li256ELb1ELb0EEENS1_25SingleTileBwdLPTSchedulerILb1ELi128ELb0EEEEEEEEEvNT_6ParamsE$_ZN4cute12iter_adaptorIPN7cutlass9uint128_tENS_8smem_ptrIS3_EEEC2ES3_ - $_ZN7cutlass13device_kernelIN5flash19enable_sm80_to_sm89INS1_16FlashAttnBwdSm80INS1_25CollectiveMainloopBwdSm80ILi2ELi2EN4cute5tupleIJNS5_1CILi128EEES8_NS7_ILi64EEEEEENS_10bfloat16_tEfNS_4arch4Sm80ELb1ELb0ELb1ELb1ELb0ELb0ELb0ELb0ELi2ELi4ELi4ELi4ELb0EEENS1_24CollectiveEpilogueBwdGQAISA_fSD_Li256ELb1ELb0EEENS1_25SingleTileBwdLPTSchedulerILb1ELi128ELb0EEEEEEEEEvNT_6ParamsE$_ZN4cute12iter_adaptorIPN7cutlass10bfloat16_tENS_8smem_ptrIS3_EEEC2ES3_)
$_ZN7cutlass13device_kernelIN5flash19enable_sm80_to_sm89INS1_16FlashAttnBwdSm80INS1_25CollectiveMainloopBwdSm80ILi2ELi2EN4cute5tupleIJNS5_1CILi128EEES8_NS7_ILi64EEEEEENS_10bfloat16_tEfNS_4arch4Sm80ELb1ELb0ELb1ELb1ELb0ELb0ELb0ELb0ELi2ELi4ELi4ELi4ELb0EEENS1_24CollectiveEpilogueBwdGQAISA_fSD_Li256ELb1ELb0EEENS1_25SingleTileBwdLPTSchedulerILb1ELi128ELb0EEEEEEEEEvNT_6ParamsE$_ZN4cute12iter_adaptorIPN7cutlass10bfloat16_tENS_8smem_ptrIS3_EEEC2ES3_:
[----:B------:R-:W-:Y:S02]  /*5c40*/  IADD3 R6, R9, -c[0x0][0x20], RZ ;  /* 0x8000080009067a10 */ /* 0x000fe40007ffe0ff */
[----:B------:R-:W-:-:S03]  /*5c50*/  MOV R11, 0x0 ;  /* 0x00000000000b7802 */ /* 0x000fc60000000f00 */
[----:B------:R1:W-:Y:S01]  /*5c60*/  STL.64 [R6], R2 ;  /* 0x0000000206007387 */ /* 0x0003e20000100a00 */
[----:B------:R-:W-:Y:S05]  /*5c70*/  RET.REL.NODEC R10 `(_ZN7cutlass13device_kernelIN5flash19enable_sm80_to_sm89INS1_16FlashAttnBwdSm80INS1_25CollectiveMainloopBwdSm80ILi2ELi2EN4cute5tupleIJNS5_1CILi128EEES8_NS7_ILi64EEEEEENS_10bfloat16_tEfNS_4arch4Sm80ELb1ELb0ELb1ELb1ELb0ELb0ELb0ELb0ELi2ELi4ELi4ELi4ELb0EEENS1_24CollectiveEpilogueBwdGQAISA_fSD_Li256ELb1ELb0EEENS1_25SingleTileBwdLPTSchedulerILb1ELi128ELb0EEEEEEEEEvNT_6ParamsE) ;  /* 0xffffa3800a007950 */ /* 0x000fea0003c3ffff */
        .type           $_ZN7cutlass13device_kernelIN5flash19enable_sm80_to_sm89INS1_16FlashAttnBwdSm80INS1_25CollectiveMainloopBwdSm80ILi2ELi2EN4cute5tupleIJNS5_1CILi128EEES8_NS7_ILi64EEEEEENS_10bfloat16_tEfNS_4arch4Sm80ELb1ELb0ELb1ELb1ELb0ELb0ELb0ELb0ELi2ELi4ELi4ELi4ELb0EEENS1_24CollectiveEpilogueBwdGQAISA_fSD_Li256ELb1ELb0EEENS1_25SingleTileBwdLPTSchedulerILb1ELi128ELb0EEEEEEEEEvNT_6ParamsE$_ZN4cute12iter_adaptorIPN7cutlass9uint128_tENS_8smem_ptrIS3_EEEC2ES3_,@function
        .size           $_ZN7cutlass13device_kernelIN5flash19enable_sm80_to_sm89INS1_16FlashAttnBwdSm80INS1_25CollectiveMainloopBwdSm80ILi2ELi2EN4cute5tupleIJNS5_1CILi128EEES8_NS7_ILi64EEEEEENS_10bfloat16_tEfNS_4arch4Sm80ELb1ELb0ELb1ELb1ELb0ELb0ELb0ELb0ELi2ELi4ELi4ELi4ELb0EEENS1_24CollectiveEpilogueBwdGQAISA_fSD_Li256ELb1ELb0EEENS1_25SingleTileBwdLPTSchedulerILb1ELi128ELb0EEEEEEEEEvNT_6ParamsE$_ZN4cute12iter_adaptorIPN7cutlass9uint128_tENS_8smem_ptrIS3_EEEC2ES3_,($_ZN7cutlass13device_kernelIN5flash19enable_sm80_to_sm89INS1_16FlashAttnBwdSm80INS1_25CollectiveMainloopBwdSm80ILi2ELi2EN4cute5tupleIJNS5_1CILi128EEES8_NS7_ILi64EEEEEENS_10bfloat16_tEfNS_4arch4Sm80ELb1ELb0ELb1ELb1ELb0ELb0ELb0ELb0ELi2ELi4ELi4ELi4ELb0EEENS1_24CollectiveEpilogueBwdGQAISA_fSD_Li256ELb1ELb0EEENS1_25SingleTileBwdLPTSchedulerILb1ELi128ELb0EEEEEEEEEvNT_6ParamsE$_ZN4cute12iter_adaptorIPfNS_8gmem_ptrIS1_EEEC2ES1_ - $_ZN7cutlass13device_kernelIN5flash19enable_sm80_to_sm89INS1_16FlashAttnBwdSm80INS1_25CollectiveMainloopBwdSm80ILi2ELi2EN4cute5tupleIJNS5_1CILi128EEES8_NS7_ILi64EEEEEENS_10bfloat16_tEfNS_4arch4Sm80ELb1ELb0ELb1ELb1ELb0ELb0ELb0ELb0ELi2ELi4ELi4ELi4ELb0EEENS1_24CollectiveEpilogueBwdGQAISA_fSD_Li256ELb1ELb0EEENS1_25SingleTileBwdLPTSchedulerILb1ELi128ELb0EEEEEEEEEvNT_6ParamsE$_ZN4cute12iter_adaptorIPN7cutlass9uint128_tENS_8smem_ptrIS3_EEEC2ES3_)
$_ZN7cutlass13device_kernelIN5flash19enable_sm80_to_sm89INS1_16FlashAttnBwdSm80INS1_25CollectiveMainloopBwdSm80ILi2ELi2EN4cute5tupleIJNS5_1CILi128EEES8_NS7_ILi64EEEEEENS_10bfloat16_tEfNS_4arch4Sm80ELb1ELb0ELb1ELb1ELb0ELb0ELb0ELb0ELi2ELi4ELi4ELi4ELb0EEENS1_24CollectiveEpilogueBwdGQAISA_fSD_Li256ELb1ELb0EEENS1_25SingleTileBwdLPTSchedulerILb1ELi128ELb0EEEEEEEEEvNT_6ParamsE$_ZN4cute12iter_adaptorIPN7cutlass9uint128_tENS_8smem_ptrIS3_EEEC2ES3_:
[----:B------:R-:W-:Y:S02]  /*5c80*/  IADD3 R4, R4, -c[0x0][0x20], RZ ;  /* 0x8000080004047a10 */ /* 0x000fe40007ffe0ff */
[----:B------:R-:W-:-:S03]  /*5c90*/  MOV R9, 0x0 ;  /* 0x0000000000097802 */ /* 0x000fc60000000f00 */
[----:B------:R1:W-:Y:S01]  /*5ca0*/  STL.64 [R4], R2 ;  /* 0x0000000204007387 */ /* 0x0003e20000100a00 */
[----:B------:R-:W-:Y:S05]  /*5cb0*/  RET.REL.NODEC R8 `(_ZN7cutlass13device_kernelIN5flash19enable_sm80_to_sm89INS1_16FlashAttnBwdSm80INS1_25CollectiveMainloopBwdSm80ILi2ELi2EN4cute5tupleIJNS5_1CILi128EEES8_NS7_ILi64EEEEEENS_10bfloat16_tEfNS_4arch4Sm80ELb1ELb0ELb1ELb1ELb0ELb0ELb0ELb0ELi2ELi4ELi4ELi4ELb0EEENS1_24CollectiveEpilogueBwdGQAISA_fSD_Li256ELb1ELb0EEENS1_25SingleTileBwdLPTSchedulerILb1ELi128ELb0EEEEEEEEEvNT_6ParamsE) ;  /* 0xffffa34008007950 */ /* 0x000fea0003c3ffff */
        .type           $_ZN7cutlass13device_kernelIN5flash19enable_sm80_to_sm89INS1_16FlashAttnBwdSm80INS1_25CollectiveMainloopBwdSm80ILi2ELi2EN4cute5tupleIJNS5_1CILi128EEES8_NS7_ILi64EEEEEENS_10bfloat16_tEfNS_4arch4Sm80ELb1ELb0ELb1ELb1ELb0ELb0ELb0ELb0ELi2ELi4ELi4ELi4ELb0EEENS1_24CollectiveEpilogueBwdGQAISA_fSD_Li256ELb1ELb0EEENS1_25SingleTileBwdLPTSchedulerILb1ELi128ELb0EEEEEEEEEvNT_6ParamsE$_ZN4cute12iter_adaptorIPfNS_8gmem_ptrIS1_EEEC2ES1_,@function
        .size           $_ZN7cutlass13device_kernelIN5flash19enable_sm80_to_sm89INS1_16FlashAttnBwdSm80INS1_25CollectiveMainloopBwdSm80ILi2ELi2EN4cute5tupleIJNS5_1CILi128EEES8_NS7_ILi64EEEEEENS_10bfloat16_tEfNS_4arch4Sm80ELb1ELb0ELb1ELb1ELb0ELb0ELb0ELb0ELi2ELi4ELi4ELi4ELb0EEENS1_24CollectiveEpilogueBwdGQAISA_fSD_Li256ELb1ELb0EEENS1_25SingleTileBwdLPTSchedulerILb1ELi128ELb0EEEEEEEEEvNT_6ParamsE$_ZN4cute12iter_adaptorIPfNS_8gmem_ptrIS1_EEEC2ES1_,($_ZN7cutlass13device_kernelIN5flash19enable_sm80_to_sm89INS1_16FlashAttnBwdSm80INS1_25CollectiveMainloopBwdSm80ILi2ELi2EN4cute5tupleIJNS5_1CILi128EEES8_NS7_ILi64EEEEEENS_10bfloat16_tEfNS_4arch4Sm80ELb1ELb0ELb1ELb1ELb0ELb0ELb0ELb0ELi2ELi4ELi4ELi4ELb0EEENS1_24CollectiveEpilogueBwdGQAISA_fSD_Li256ELb1ELb0EEENS1_25SingleTileBwdLPTSchedulerILb1ELi128ELb0EEEEEEEEEvNT_6ParamsE$_ZN4cute12iter_adaptorIPfNS_8smem_ptrIS1_EEEC2ES1_ - $_ZN7cutlass13device_kernelIN5flash19enable_sm80_to_sm89INS1_16FlashAttnBwdSm80INS1_25CollectiveMainloopBwdSm80ILi2ELi2EN4cute5tupleIJNS5_1CILi128EEES8_NS7_ILi64EEEEEENS_10bfloat16_tEfNS_4arch4Sm80ELb1ELb0ELb1ELb1ELb0ELb0ELb0ELb0ELi2ELi4ELi4ELi4ELb0EEENS1_24CollectiveEpilogueBwdGQAISA_fSD_Li256ELb1ELb0EEENS1_25SingleTileBwdLPTSchedulerILb1ELi128ELb0EEEEEEEEEvNT_6ParamsE$_ZN4cute12iter_adaptorIPfNS_8gmem_ptrIS1_EEEC2ES1_)
$_ZN7cutlass13device_kernelIN5flash19enable_sm80_to_sm89INS1_16FlashAttnBwdSm80INS1_25CollectiveMainloopBwdSm80ILi2ELi2EN4cute5tupleIJNS5_1CILi128EEES8_NS7_ILi64EEEEEENS_10bfloat16_tEfNS_4arch4Sm80ELb1ELb0ELb1ELb1ELb0ELb0ELb0ELb0ELi2ELi4ELi4ELi4ELb0EEENS1_24CollectiveEpilogueBwdGQAISA_fSD_Li256ELb1ELb0EEENS1_25SingleTileBwdLPTSchedulerILb1ELi128ELb0EEEEEEEEEvNT_6ParamsE$_ZN4cute12iter_adaptorIPfNS_8gmem_ptrIS1_EEEC2ES1_:
[----:B------:R-:W-:Y:S02]  /*5cc0*/  IADD3 R2, R59, -c[0x0][0x20], RZ ;  /* 0x800008003b027a10 */ /* 0x000fe40007ffe0ff */
[----:B------:R-:W-:-:S03]  /*5cd0*/  MOV R5, 0x0 ;  /* 0x0000000000057802 */ /* 0x000fc60000000f00 */
[----:B------:R1:W-:Y:S01]  /*5ce0*/  STL.64 [R2], R10 ;  /* 0x0000000a02007387 */ /* 0x0003e20000100a00 */
[----:B------:R-:W-:Y:S05]  /*5cf0*/  RET.REL.NODEC R4 `(_ZN7cutlass13device_kernelIN5flash19enable_sm80_to_sm89INS1_16FlashAttnBwdSm80INS1_25CollectiveMainloopBwdSm80ILi2ELi2EN4cute5tupleIJNS5_1CILi128EEES8_NS7_ILi64EEEEEENS_10bfloat16_tEfNS_4arch4Sm80ELb1ELb0ELb1ELb1ELb0ELb0ELb0ELb0ELi2ELi4ELi4ELi4ELb0EEENS1_24CollectiveEpilogueBwdGQAISA_fSD_Li256ELb1ELb0EEENS1_25SingleTileBwdLPTSchedulerILb1ELi128ELb0EEEEEEEEEvNT_6ParamsE) ;  /* 0xffffa30004007950 */ /* 0x000fea0003c3ffff */
        .type           $_ZN7cutlass13device_kernelIN5flash19enable_sm80_to_sm89INS1_16FlashAttnBwdSm80INS1_25CollectiveMainloopBwdSm80ILi2ELi2EN4cute5tupleIJNS5_1CILi128EEES8_NS7_ILi64EEEEEENS_10bfloat16_tEfNS_4arch4Sm80ELb1ELb0ELb1ELb1ELb0ELb0ELb0ELb0ELi2ELi4ELi4ELi4ELb0EEENS1_24CollectiveEpilogueBwdGQAISA_fSD_Li256ELb1ELb0EEENS1_25SingleTileBwdLPTSchedulerILb1ELi128ELb0EEEEEEEEEvNT_6ParamsE$_ZN4cute12iter_adaptorIPfNS_8smem_ptrIS1_EEEC2ES1_,@function
        .size           $_ZN7cutlass13device_kernelIN5flash19enable_sm80_to_sm89INS1_16FlashAttnBwdSm80INS1_25CollectiveMainloopBwdSm80ILi2ELi2EN4cute5tupleIJNS5_1CILi128EEES8_NS7_ILi64EEEEEENS_10bfloat16_tEfNS_4arch4Sm80ELb1ELb0ELb1ELb1ELb0ELb0ELb0ELb0ELi2ELi4ELi4ELi4ELb0EEENS1_24CollectiveEpilogueBwdGQAISA_fSD_Li256ELb1ELb0EEENS1_25SingleTileBwdLPTSchedulerILb1ELi128ELb0EEEEEEEEEvNT_6ParamsE$_ZN4cute12iter_adaptorIPfNS_8smem_ptrIS1_EEEC2ES1_,($_ZN7cutlass13device_kernelIN5flash19enable_sm80_to_sm89INS1_16FlashAttnBwdSm80INS1_25CollectiveMainloopBwdSm80ILi2ELi2EN4cute5tupleIJNS5_1CILi128EEES8_NS7_ILi64EEEEEENS_10bfloat16_tEfNS_4arch4Sm80ELb1ELb0ELb1ELb1ELb0ELb0ELb0ELb0ELi2ELi4ELi4ELi4ELb0EEENS1_24CollectiveEpilogueBwdGQAISA_fSD_Li256ELb1ELb0EEENS1_25SingleTileBwdLPTSchedulerILb1ELi128ELb0EEEEEEEEEvNT_6ParamsE$_ZN4cute12iter_adaptorIPjNS_8smem_ptrIS1_EEEC2ES1_ - $_ZN7cutlass13device_kernelIN5flash19enable_sm80_to_sm89INS1_16FlashAttnBwdSm80INS1_25CollectiveMainloopBwdSm80ILi2ELi2EN4cute5tupleIJNS5_1CILi128EEES8_NS7_ILi64EEEEEENS_10bfloat16_tEfNS_4arch4Sm80ELb1ELb0ELb1ELb1ELb0ELb0ELb0ELb0ELi2ELi4ELi4ELi4ELb0EEENS1_24CollectiveEpilogueBwdGQAISA_fSD_Li256ELb1ELb0EEENS1_25SingleTileBwdLPTSchedulerILb1ELi128ELb0EEEEEEEEEvNT_6ParamsE$_ZN4cute12iter_adaptorIPfNS_8smem_ptrIS1_EEEC2ES1_)
$_ZN7cutlass13device_kernelIN5flash19enable_sm80_to_sm89INS1_16FlashAttnBwdSm80INS1_25CollectiveMainloopBwdSm80ILi2ELi2EN4cute5tupleIJNS5_1CILi128EEES8_NS7_ILi64EEEEEENS_10bfloat16_tEfNS_4arch4Sm80ELb1ELb0ELb1ELb1ELb0ELb0ELb0ELb0ELi2ELi4ELi4ELi4ELb0EEENS1_24CollectiveEpilogueBwdGQAISA_fSD_Li256ELb1ELb0EEENS1_25SingleTileBwdLPTSchedulerILb1ELi128ELb0EEEEEEEEEvNT_6ParamsE$_ZN4cute12iter_adaptorIPfNS_8smem_ptrIS1_EEEC2ES1_:
[----:B------:R-:W-:Y:S02]  /*5d00*/  IADD3 R6, R6, -c[0x0][0x20], RZ ;  /* 0x8000080006067a10 */ /* 0x000fe40007ffe0ff */
[----:B------:R-:W-:-:S03]  /*5d10*/  MOV R11, 0x0 ;  /* 0x00000000000b7802 */ /* 0x000fc60000000f00 */
[----:B------:R1:W-:Y:S01]  /*5d20*/  STL.64 [R6], R2 ;  /* 0x0000000206007387 */ /* 0x0003e20000100a00 */
[----:B------:R-:W-:Y:S05]  /*5d30*/  RET.REL.NODEC R10 `(_ZN7cutlass13device_kernelIN5flash19enable_sm80_to_sm89INS1_16FlashAttnBwdSm80INS1_25CollectiveMainloopBwdSm80ILi2ELi2EN4cute5tupleIJNS5_1CILi128EEES8_NS7_ILi64EEEEEENS_10bfloat16_tEfNS_4arch4Sm80ELb1ELb0ELb1ELb1ELb0ELb0ELb0ELb0ELi2ELi4ELi4ELi4ELb0EEENS1_24CollectiveEpilogueBwdGQAISA_fSD_Li256ELb1ELb0EEENS1_25SingleTileBwdLPTSchedulerILb1ELi128ELb0EEEEEEEEEvNT_6ParamsE) ;  /* 0xffffa2c00a007950 */ /* 0x000fea0003c3ffff */
        .type           $_ZN7cutlass13device_kernelIN5flash19enable_sm80_to_sm89INS1_16FlashAttnBwdSm80INS1_25CollectiveMainloopBwdSm80ILi2ELi2EN4cute5tupleIJNS5_1CILi128EEES8_NS7_ILi64EEEEEENS_10bfloat16_tEfNS_4arch4Sm80ELb1ELb0ELb1ELb1ELb0ELb0ELb0ELb0ELi2ELi4ELi4ELi4ELb0EEENS1_24CollectiveEpilogueBwdGQAISA_fSD_Li256ELb1ELb0EEENS1_25SingleTileBwdLPTSchedulerILb1ELi128ELb0EEEEEEEEEvNT_6ParamsE$_ZN4cute12iter_adaptorIPjNS_8smem_ptrIS1_EEEC2ES1_,@function
        .size           $_ZN7cutlass13device_kernelIN5flash19enable_sm80_to_sm89INS1_16FlashAttnBwdSm80INS1_25CollectiveMainloopBwdSm80ILi2ELi2EN4cute5tupleIJNS5_1CILi128EEES8_NS7_ILi64EEEEEENS_10bfloat16_tEfNS_4arch4Sm80ELb1ELb0ELb1ELb1ELb0ELb0ELb0ELb0ELi2ELi4ELi4ELi4ELb0EEENS1_24CollectiveEpilogueBwdGQAISA_fSD_Li256ELb1ELb0EEENS1_25SingleTileBwdLPTSchedulerILb1ELi128ELb0EEEEEEEEEvNT_6ParamsE$_ZN4cute12iter_adaptorIPjNS_8smem_ptrIS1_EEEC2ES1_,($_ZN7cutlass13device_kernelIN5flash19enable_sm80_to_sm89INS1_16FlashAttnBwdSm80INS1_25CollectiveMainloopBwdSm80ILi2ELi2EN4cute5tupleIJNS5_1CILi128EEES8_NS7_ILi64EEEEEENS_10bfloat16_tEfNS_4arch4Sm80ELb1ELb0ELb1ELb1ELb0ELb0ELb0ELb0ELi2ELi4ELi4ELi4ELb0EEENS1_24CollectiveEpilogueBwdGQAISA_fSD_Li256ELb1ELb0EEENS1_25SingleTileBwdLPTSchedulerILb1ELi128ELb0EEEEEEEEEvNT_6ParamsE$_ZN4cute3eso3ESOILb0ELb0EJNS_14ComposedLayoutINS_7SwizzleILi3ELi3ELi3EEENS_9MixedBitsILj0ELj432EEENS_6LayoutINS_5tupleIJNS8_IJNS_1CILi2EEESA_SA_EEESA_NS9_ILi8EEEEEENS8_IJNS8_IJNS9_ILi64EEESC_NS9_ILi512EEEEEENS9_ILi8192EEENS9_ILi1024EEEEEEEEEENS_10ViewEngineINS_8smem_ptrIPN7cutlass10bfloat16_tEEEEEEEC2ERKSL_RKSS_ - $_ZN7cutlass13device_kernelIN5flash19enable_sm80_to_sm89INS1_16FlashAttnBwdSm80INS1_25CollectiveMainloopBwdSm80ILi2ELi2EN4cute5tupleIJNS5_1CILi128EEES8_NS7_ILi64EEEEEENS_10bfloat16_tEfNS_4arch4Sm80ELb1ELb0ELb1ELb1ELb0ELb0ELb0ELb0ELi2ELi4ELi4ELi4ELb0EEENS1_24CollectiveEpilogueBwdGQAISA_fSD_Li256ELb1ELb0EEENS1_25SingleTileBwdLPTSchedulerILb1ELi128ELb0EEEEEEEEEvNT_6ParamsE$_ZN4cute12iter_adaptorIPjNS_8smem_ptrIS1_EEEC2ES1_)
$_ZN7cutlass13device_kernelIN5flash19enable_sm80_to_sm89INS1_16FlashAttnBwdSm80INS1_25CollectiveMainloopBwdSm80ILi2ELi2EN4cute5tupleIJNS5_1CILi128EEES8_NS7_ILi64EEEEEENS_10bfloat16_tEfNS_4arch4Sm80ELb1ELb0ELb1ELb1ELb0ELb0ELb0ELb0ELi2ELi4ELi4ELi4ELb0EEENS1_24CollectiveEpilogueBwdGQAISA_fSD_Li256ELb1ELb0EEENS1_25SingleTileBwdLPTSchedulerILb1ELi128ELb0EEEEEEEEEvNT_6ParamsE$_ZN4cute12iter_adaptorIPjNS_8smem_ptrIS1_EEEC2ES1_:
[----:B------:R-:W-:Y:S02]  /*5d40*/  IADD3 R6, R56, -c[0x0][0x20], RZ ;  /* 0x8000080038067a10 */ /* 0x000fe40007ffe0ff */
[----:B------:R-:W-:-:S03]  /*5d50*/  MOV R11, 0x0 ;  /* 0x00000000000b7802 */ /* 0x000fc60000000f00 */
[----:B------:R1:W-:Y:S01]  /*5d60*/  STL.64 [R6], R2 ;  /* 0x0000000206007387 */ /* 0x0003e20000100a00 */
[----:B------:R-:W-:Y:S05]  /*5d70*/  RET.REL.NODEC R10 `(_ZN7cutlass13device_kernelIN5flash19enable_sm80_to_sm89INS1_16FlashAttnBwdSm80INS1_25CollectiveMainloopBwdSm80ILi2ELi2EN4cute5tupleIJNS5_1CILi128EEES8_NS7_ILi64EEEEEENS_10bfloat16_tEfNS_4arch4Sm80ELb1ELb0ELb1ELb1ELb0ELb0ELb0ELb0ELi2ELi4ELi4ELi4ELb0EEENS1_24CollectiveEpilogueBwdGQAISA_fSD_Li256ELb1ELb0EEENS1_25SingleTileBwdLPTSchedulerILb1ELi128ELb0EEEEEEEEEvNT_6ParamsE) ;  /* 0xffffa2800a007950 */ /* 0x000fea0003c3ffff */
        .type           $_ZN7cutlass13device_kernelIN5flash19enable_sm80_to_sm89INS1_16FlashAttnBwdSm80INS1_25CollectiveMainloopBwdSm80ILi2ELi2EN4cute5tupleIJNS5_1CILi128EEES8_NS7_ILi64EEEEEENS_10bfloat16_tEfNS_4arch4Sm80ELb1ELb0ELb1ELb1ELb0ELb0ELb0ELb0ELi2ELi4ELi4ELi4ELb0EEENS1_24CollectiveEpilogueBwdGQAISA_fSD_Li256ELb1ELb0EEENS1_25SingleTileBwdLPTSchedulerILb1ELi128ELb0EEEEEEEEEvNT_6ParamsE$_ZN4cute3eso3ESOILb0ELb0EJNS_14ComposedLayoutINS_7SwizzleILi3ELi3ELi3EEENS_9MixedBitsILj0ELj432EEENS_6LayoutINS_5tupleIJNS8_IJNS_1CILi2EEESA_SA_EEESA_NS9_ILi8EEEEEENS8_IJNS8_IJNS9_ILi64EEESC_NS9_ILi512EEEEEENS9_ILi8192EEENS9_ILi1024EEEEEEEEEENS_10ViewEngineINS_8smem_ptrIPN7cutlass10bfloat16_tEEEEEEEC2ERKSL_RKSS_,@function
        .size           $_ZN7cutlass13device_kernelIN5flash19enable_sm80_to_sm89INS1_16FlashAttnBwdSm80INS1_25CollectiveMainloopBwdSm80ILi2ELi2EN4cute5tupleIJNS5_1CILi128EEES8_NS7_ILi64EEEEEENS_10bfloat16_tEfNS_4arch4Sm80ELb1ELb0ELb1ELb1ELb0ELb0ELb0ELb0ELi2ELi4ELi4ELi4ELb0EEENS1_24CollectiveEpilogueBwdGQAISA_fSD_Li256ELb1ELb0EEENS1_25SingleTileBwdLPTSchedulerILb1ELi128ELb0EEEEEEEEEvNT_6ParamsE$_ZN4cute3eso3ESOILb0ELb0EJNS_14ComposedLayoutINS_7SwizzleILi3ELi3ELi3EEENS_9MixedBitsILj0ELj432EEENS_6LayoutINS_5tupleIJNS8_IJNS_1CILi2EEESA_SA_EEESA_NS9_ILi8EEEEEENS8_IJNS8_IJNS9_ILi64EEESC_NS9_ILi512EEEEEENS9_ILi8192EEENS9_ILi1024EEEEEEEEEENS_10ViewEngineINS_8smem_ptrIPN7cutlass10bfloat16_tEEEEEEEC2ERKSL_RKSS_,($_ZN7cutlass13device_kernelIN5flash19enable_sm80_to_sm89INS1_16FlashAttnBwdSm80INS1_25CollectiveMainloopBwdSm80ILi2ELi2EN4cute5tupleIJNS5_1CILi128EEES8_NS7_ILi64EEEEEENS_10bfloat16_tEfNS_4arch4Sm80ELb1ELb0ELb1ELb1ELb0ELb0ELb0ELb0ELi2ELi4ELi4ELi4ELb0EEENS1_24CollectiveEpilogueBwdGQAISA_fSD_Li256ELb1ELb0EEENS1_25SingleTileBwdLPTSchedulerILb1ELi128ELb0EEEEEEEEEvNT_6ParamsE$_ZN4cute3eso3ESOILb0ELb0EJNS_14ComposedLayoutINS_7SwizzleILi3ELi3ELi3EEENS_9MixedBitsILj0ELj432EEENS_6LayoutINS_5tupleIJNS8_IJNS_1CILi2EEESA_SA_EEESA_NS9_ILi8EEEEEENS8_IJNS8_IJNS9_ILi64EEESC_NS9_ILi512EEEEEENS9_ILi8192EEENS9_ILi1024EEEEEEEEEEiEEC2ERKSL_RKi - $_ZN7cutlass13device_kernelIN5flash19enable_sm80_to_sm89INS1_16FlashAttnBwdSm80INS1_25CollectiveMainloopBwdSm80ILi2ELi2EN4cute5tupleIJNS5_1CILi128EEES8_NS7_ILi64EEEEEENS_10bfloat16_tEfNS_4arch4Sm80ELb1ELb0ELb1ELb1ELb0ELb0ELb0ELb0ELi2ELi4ELi4ELi4ELb0EEENS1_24CollectiveEpilogueBwdGQAISA_fSD_Li256ELb1ELb0EEENS1_25SingleTileBwdLPTSchedulerILb1ELi128ELb0EEEEEEEEEvNT_6ParamsE$_ZN4cute3eso3ESOILb0ELb0EJNS_14ComposedLayoutINS_7SwizzleILi3ELi3ELi3EEENS_9MixedBitsILj0ELj432EEENS_6LayoutINS_5tupleIJNS8_IJNS_1CILi2EEESA_SA_EEESA_NS9_ILi8EEEEEENS8_IJNS8_IJNS9_ILi64EEESC_NS9_ILi512EEEEEENS9_ILi8192EEENS9_ILi1024EEEEEEEEEENS_10ViewEngineINS_8smem_ptrIPN7cutlass10bfloat16_tEEEEEEEC2ERKSL_RKSS_)
$_ZN7cutlass13device_kernelIN5flash19enable_sm80_to_sm89INS1_16FlashAttnBwdSm80INS1_25CollectiveMainloopBwdSm80ILi2ELi2EN4cute5tupleIJNS5_1CILi128EEES8_NS7_ILi64EEEEEENS_10bfloat16_tEfNS_4arch4Sm80ELb1ELb0ELb1ELb1ELb0ELb0ELb0ELb0ELi2ELi4ELi4ELi4ELb0EEENS1_24CollectiveEpilogueBwdGQAISA_fSD_Li256ELb1ELb0EEENS1_25SingleTileBwdLPTSchedulerILb1ELi128ELb0EEEEEEEEEvNT_6ParamsE$_ZN4cute3eso3ESOILb0ELb0EJNS_14ComposedLayoutINS_7SwizzleILi3ELi3ELi3EEENS_9MixedBitsILj0ELj432EEENS_6LayoutINS_5tupleIJNS8_IJNS_1CILi2EEESA_SA_EEESA_NS9_ILi8EEEEEENS8_IJNS8_IJNS9_ILi64EEESC_NS9_ILi512EEEEEENS9_ILi8192EEENS9_ILi1024EEEEEEEEEENS_10ViewEngineINS_8smem_ptrIPN7cutlass10bfloat16_tEEEEEEEC2ERKSL_RKSS_:
[----:B------:R-:W-:Y:S02]  /*5d80*/  IADD3 R3, R23, -c[0x0][0x20], RZ ;  /* 0x8000080017037a10 */ /* 0x000fe40007ffe0ff */
[----:B------:R-:W-:-:S03]  /*5d90*/  IADD3 R2, R22, -c[0x0][0x20], RZ ;  /* 0x8000080016027a10 */ /* 0x000fc60007ffe0ff */
[----:B------:R1:W-:Y:S04]  /*5da0*/  STL [R3], R6 ;  /* 0x0000000603007387 */ /* 0x0003e80000100800 */
[----:B------:R-:W2:Y:S01]  /*5db0*/  LDL.64 R8, [R2] ;  /* 0x0000000002087983 */ /* 0x000ea20000100a00 */
[----:B------:R-:W-:-:S03]  /*5dc0*/  IMAD.MOV.U32 R5, RZ, RZ, 0x0 ;  /* 0x00000000ff057424 */ /* 0x000fc600078e00ff */
[----:B--2---:R1:W-:Y:S01]  /*5dd0*/  STL.64 [R3+0x8], R8 ;  /* 0x0000080803007387 */ /* 0x0043e20000100a00 */
[----:B------:R-:W-:Y:S05]  /*5de0*/  RET.REL.NODEC R4 `(_ZN7cutlass13device_kernelIN5flash19enable_sm80_to_sm89INS1_16FlashAttnBwdSm80INS1_25CollectiveMainloopBwdSm80ILi2ELi2EN4cute5tupleIJNS5_1CILi128EEES8_NS7_ILi64EEEEEENS_10bfloat16_tEfNS_4arch4Sm80ELb1ELb0ELb1ELb1ELb0ELb0ELb0ELb0ELi2ELi4ELi4ELi4ELb0EEENS1_24CollectiveEpilogueBwdGQAISA_fSD_Li256ELb1ELb0EEENS1_25SingleTileBwdLPTSchedulerILb1ELi128ELb0EEEEEEEEEvNT_6ParamsE) ;  /* 0xffffa21004007950 */ /* 0x000fea0003c3ffff */
        .type           $_ZN7cutlass13device_kernelIN5flash19enable_sm80_to_sm89INS1_16FlashAttnBwdSm80INS1_25CollectiveMainloopBwdSm80ILi2ELi2EN4cute5tupleIJNS5_1CILi128EEES8_NS7_ILi64EEEEEENS_10bfloat16_tEfNS_4arch4Sm80ELb1ELb0ELb1ELb1ELb0ELb0ELb0ELb0ELi2ELi4ELi4ELi4ELb0EEENS1_24CollectiveEpilogueBwdGQAISA_fSD_Li256ELb1ELb0EEENS1_25SingleTileBwdLPTSchedulerILb1ELi128ELb0EEEEEEEEEvNT_6ParamsE$_ZN4cute3eso3ESOILb0ELb0EJNS_14ComposedLayoutINS_7SwizzleILi3ELi3ELi3EEENS_9MixedBitsILj0ELj432EEENS_6LayoutINS_5tupleIJNS8_IJNS_1CILi2EEESA_SA_EEESA_NS9_ILi8EEEEEENS8_IJNS8_IJNS9_ILi64EEESC_NS9_ILi512EEEEEENS9_ILi8192EEENS9_ILi1024EEEEEEEEEEiEEC2ERKSL_RKi,@function
        .size           $_ZN7cutlass13device_kernelIN5flash19enable_sm80_to_sm89INS1_16FlashAttnBwdSm80INS1_25CollectiveMainloopBwdSm80ILi2ELi2EN4cute5tupleIJNS5_1CILi128EEES8_NS7_ILi64EEEEEENS_10bfloat16_tEfNS_4arch4Sm80ELb1ELb0ELb1ELb1ELb0ELb0ELb0ELb0ELi2ELi4ELi4ELi4ELb0EEENS1_24CollectiveEpilogueBwdGQAISA_fSD_Li256ELb1ELb0EEENS1_25SingleTileBwdLPTSchedulerILb1ELi128ELb0EEEEEEEEEvNT_6ParamsE$_ZN4cute3eso3ESOILb0ELb0EJNS_14ComposedLayoutINS_7SwizzleILi3ELi3ELi3EEENS_9MixedBitsILj0ELj432EEENS_6LayoutINS_5tupleIJNS8_IJNS_1CILi2EEESA_SA_EEESA_NS9_ILi8EEEEEENS8_IJNS8_IJNS9_ILi64EEESC_NS9_ILi512EEEEEENS9_ILi8192EEENS9_ILi1024EEEEEEEEEEiEEC2ERKSL_RKi,($_ZN7cutlass13device_kernelIN5flash19enable_sm80_to_sm89INS1_16FlashAttnBwdSm80INS1_25CollectiveMainloopBwdSm80ILi2ELi2EN4cute5tupleIJNS5_1CILi128EEES8_NS7_ILi64EEEEEENS_10bfloat16_tEfNS_4arch4Sm80ELb1ELb0ELb1ELb1ELb0ELb0ELb0ELb0ELi2ELi4ELi4ELi4ELb0EEENS1_24CollectiveEpilogueBwdGQAISA_fSD_Li256ELb1ELb0EEENS1_25SingleTileBwdLPTSchedulerILb1ELi128ELb0EEEEEEEEEvNT_6ParamsE$_ZN4cute3eso3ESOILb0ELb0EJNS_5tupleIJNS_1CILi0EEENS2_IJNS3_ILi1EEENS3_ILi256EEEiEEEEEENS3_ILi2048EEENS2_IJiNS3_ILi4096EEEEEEEEC2ERKS8_RKS9_RKSB_ - $_ZN7cutlass13device_kernelIN5flash19enable_sm80_to_sm89INS1_16FlashAttnBwdSm80INS1_25CollectiveMainloopBwdSm80ILi2ELi2EN4cute5tupleIJNS5_1CILi128EEES8_NS7_ILi64EEEEEENS_10bfloat16_tEfNS_4arch4Sm80ELb1ELb0ELb1ELb1ELb0ELb0ELb0ELb0ELi2ELi4ELi4ELi4ELb0EEENS1_24CollectiveEpilogueBwdGQAISA_fSD_Li256ELb1ELb0EEENS1_25SingleTileBwdLPTSchedulerILb1ELi128ELb0EEEEEEEEEvNT_6ParamsE$_ZN4cute3eso3ESOILb0ELb0EJNS_14ComposedLayoutINS_7SwizzleILi3ELi3ELi3EEENS_9MixedBitsILj0ELj432EEENS_6LayoutINS_5tupleIJNS8_IJNS_1CILi2EEESA_SA_EEESA_NS9_ILi8EEEEEENS8_IJNS8_IJNS9_ILi64EEESC_NS9_ILi512EEEEEENS9_ILi8192EEENS9_ILi1024EEEEEEEEEEiEEC2ERKSL_RKi)
$_ZN7cutlass13device_kernelIN5flash19enable_sm80_to_sm89INS1_16FlashAttnBwdSm80INS1_25CollectiveMainloopBwdSm80ILi2ELi2EN4cute5tupleIJNS5_1CILi128EEES8_NS7_ILi64EEEEEENS_10bfloat16_tEfNS_4arch4Sm80ELb1ELb0ELb1ELb1ELb0ELb0ELb0ELb0ELi2ELi4ELi4ELi4ELb0EEENS1_24CollectiveEpilogueBwdGQAISA_fSD_Li256ELb1ELb0EEENS1_25SingleTileBwdLPTSchedulerILb1ELi128ELb0EEEEEEEEEvNT_6ParamsE$_ZN4cute3eso3ESOILb0ELb0EJNS_14ComposedLayoutINS_7SwizzleILi3ELi3ELi3EEENS_9MixedBitsILj0ELj432EEENS_6LayoutINS_5tupleIJNS8_IJNS_1CILi2EEESA_SA_EEESA_NS9_ILi8EEEEEENS8_IJNS8_IJNS9_ILi64EEESC_NS9_ILi512EEEEEENS9_ILi8192EEENS9_ILi1024EEEEEEEEEEiEEC2ERKSL_RKi:
[----:B------:R-:W-:Y:S02]  /*5df0*/  IADD3 R5, R23, -c[0x0][0x20], RZ ;  /* 0x8000080017057a10 */ /* 0x000fe40007ffe0ff */
[----:B------:R-:W-:-:S03]  /*5e00*/  IADD3 R3, R7, -c[0x0][0x20], RZ ;  /* 0x8000080007037a10 */ /* 0x000fc60007ffe0ff */
[----:B------:R1:W-:Y:S04]  /*5e10*/  STL [R5], R2 ;  /* 0x0000000205007387 */ /* 0x0003e80000100800 */
[----:B------:R-:W2:Y:S01]  /*5e20*/  LDL R6, [R3] ;  /* 0x0000000003067983 */ /* 0x000ea20000100800 */
[----:B------:R-:W-:Y:S02]  /*5e30*/  IMAD.MOV.U32 R8, RZ, RZ, R4 ;  /* 0x000000ffff087224 */ /* 0x000fe400078e0004 */
[----:B------:R-:W-:Y:S01]  /*5e40*/  IMAD.MOV.U32 R9, RZ, RZ, 0x0 ;  /* 0x00000000ff097424 */ /* 0x000fe200078e00ff */
[----:B--2---:R1:W-:Y:S03]  /*5e50*/  STL [R5+0x4], R6 ;  /* 0x0000040605007387 */ /* 0x0043e60000100800 */
[----:B------:R-:W-:Y:S05]  /*5e60*/  RET.REL.NODEC R8 `(_ZN7cutlass13device_kernelIN5flash19enable_sm80_to_sm89INS1_16FlashAttnBwdSm80INS1_25CollectiveMainloopBwdSm80ILi2ELi2EN4cute5tupleIJNS5_1CILi128EEES8_NS7_ILi64EEEEEENS_10bfloat16_tEfNS_4arch4Sm80ELb1ELb0ELb1ELb1ELb0ELb0ELb0ELb0ELi2ELi4ELi4ELi4ELb0EEENS1_24CollectiveEpilogueBwdGQAISA_fSD_Li256ELb1ELb0EEENS1_25SingleTileBwdLPTSchedulerILb1ELi128ELb0EEEEEEEEEvNT_6ParamsE) ;  /* 0xffffa19008007950 */ /* 0x000fea0003c3ffff */
        .type           $_ZN7cutlass13device_kernelIN5flash19enable_sm80_to_sm89INS1_16FlashAttnBwdSm80INS1_25CollectiveMainloopBwdSm80ILi2ELi2EN4cute5tupleIJNS5_1CILi128EEES8_NS7_ILi64EEEEEENS_10bfloat16_tEfNS_4arch4Sm80ELb1ELb0ELb1ELb1ELb0ELb0ELb0ELb0ELi2ELi4ELi4ELi4ELb0EEENS1_24CollectiveEpilogueBwdGQAISA_fSD_Li256ELb1ELb0EEENS1_25SingleTileBwdLPTSchedulerILb1ELi128ELb0EEEEEEEEEvNT_6ParamsE$_ZN4cute3eso3ESOILb0ELb0EJNS_5tupleIJNS_1CILi0EEENS2_IJNS3_ILi1EEENS3_ILi256EEEiEEEEEENS3_ILi2048EEENS2_IJiNS3_ILi4096EEEEEEEEC2ERKS8_RKS9_RKSB_,@function
        .size           $_ZN7cutlass13device_kernelIN5flash19enable_sm80_to_sm89INS1_16FlashAttnBwdSm80INS1_25CollectiveMainloopBwdSm80ILi2ELi2EN4cute5tupleIJNS5_1CILi128EEES8_NS7_ILi64EEEEEENS_10bfloat16_tEfNS_4arch4Sm80ELb1ELb0ELb1ELb1ELb0ELb0ELb0ELb0ELi2ELi4ELi4ELi4ELb0EEENS1_24CollectiveEpilogueBwdGQAISA_fSD_Li256ELb1ELb0EEENS1_25SingleTileBwdLPTSchedulerILb1ELi128ELb0EEEEEEEEEvNT_6ParamsE$_ZN4cute3eso3ESOILb0ELb0EJNS_5tupleIJNS_1CILi0EEENS2_IJNS3_ILi1EEENS3_ILi256EEEiEEEEEENS3_ILi2048EEENS2_IJiNS3_ILi4096EEEEEEEEC2ERKS8_RKS9_RKSB_,($_ZN7cutlass13device_kernelIN5flash19enable_sm80_to_sm89INS1_16FlashAttnBwdSm80INS1_25CollectiveMainloopBwdSm80ILi2ELi2EN4cute5tupleIJNS5_1CILi128EEES8_NS7_ILi64EEEEEENS_10bfloat16_tEfNS_4arch4Sm80ELb1ELb0ELb1ELb1ELb0ELb0ELb0ELb0ELi2ELi4ELi4ELi4ELb0EEENS1_24CollectiveEpilogueBwdGQAISA_fSD_Li256ELb1ELb0EEENS1_25SingleTileBwdLPTSchedulerILb1ELi128ELb0EEEEEEEEEvNT_6ParamsE$_ZN4cute3eso3ESOILb0ELb0EJNS_5tupleIJNS_1CILi1EEENS3_ILi512EEEiEEENS3_ILi4096EEENS2_IJNS2_IJiiEEENS3_ILi8192EEEEEEEEC2ERKS6_RKS7_RKSA_ - $_ZN7cutlass13device_kernelIN5flash19enable_sm80_to_sm89INS1_16FlashAttnBwdSm80INS1_25CollectiveMainloopBwdSm80ILi2ELi2EN4cute5tupleIJNS5_1CILi128EEES8_NS7_ILi64EEEEEENS_10bfloat16_tEfNS_4arch4Sm80ELb1ELb0ELb1ELb1ELb0ELb0ELb0ELb0ELi2ELi4ELi4ELi4ELb0EEENS1_24CollectiveEpilogueBwdGQAISA_fSD_Li256ELb1ELb0EEENS1_25SingleTileBwdLPTSchedulerILb1ELi128ELb0EEEEEEEEEvNT_6ParamsE$_ZN4cute3eso3ESOILb0ELb0EJNS_5tupleIJNS_1CILi0EEENS2_IJNS3_ILi1EEENS3_ILi256EEEiEEEEEENS3_ILi2048EEENS2_IJiNS3_ILi4096EEEEEEEEC2ERKS8_RKS9_RKSB_)
$_ZN7cutlass13device_kernelIN5flash19enable_sm80_to_sm89INS1_16FlashAttnBwdSm80INS1_25CollectiveMainloopBwdSm80ILi2ELi2EN4cute5tupleIJNS5_1CILi128EEES8_NS7_ILi64EEEEEENS_10bfloat16_tEfNS_4arch4Sm80ELb1ELb0ELb1ELb1ELb0ELb0ELb0ELb0ELi2ELi4ELi4ELi4ELb0EEENS1_24CollectiveEpilogueBwdGQAISA_fSD_Li256ELb1ELb0EEENS1_25SingleTileBwdLPTSchedulerILb1ELi128ELb0EEEEEEEEEvNT_6ParamsE$_ZN4cute3eso3ESOILb0ELb0EJNS_5tupleIJNS_1CILi0EEENS2_IJNS3_ILi1EEENS3_ILi256EEEiEEEEEENS3_ILi2048EEENS2_IJiNS3_ILi4096EEEEEEEEC2ERKS8_RKS9_RKSB_:
[----:B------:R-:W-:Y:S02]  /*5e70*/  IADD3 R3, R56, -c[0x0][0x20], RZ ;  /* 0x8000080038037a10 */ /* 0x000fe40007ffe0ff */
[----:B------:R-:W-:-:S03]  /*5e80*/  IADD3 R2, R40, -c[0x0][0x20], RZ ;  /* 0x8000080028027a10 */ /* 0x000fc60007ffe0ff */
[----:B------:R1:W-:Y:S04]  /*5e90*/  STL [R3], R31 ;  /* 0x0000001f03007387 */ /* 0x0003e80000100800 */
[----:B------:R-:W2:Y:S01]  /*5ea0*/  LDL R2, [R2] ;  /* 0x0000000002027983 */ /* 0x000ea20000100800 */
[----:B------:R-:W-:-:S03]  /*5eb0*/  IMAD.MOV.U32 R5, RZ, RZ, 0x0 ;  /* 0x00000000ff057424 */ /* 0x000fc600078e00ff */
[----:B--2---:R1:W-:Y:S01]  /*5ec0*/  STL [R3+0x4], R2 ;  /* 0x0000040203007387 */ /* 0x0043e20000100800 */
[----:B------:R-:W-:Y:S05]  /*5ed0*/  RET.REL.NODEC R4 `(_ZN7cutlass13device_kernelIN5flash19enable_sm80_to_sm89INS1_16FlashAttnBwdSm80INS1_25CollectiveMainloopBwdSm80ILi2ELi2EN4cute5tupleIJNS5_1CILi128EEES8_NS7_ILi64EEEEEENS_10bfloat16_tEfNS_4arch4Sm80ELb1ELb0ELb1ELb1ELb0ELb0ELb0ELb0ELi2ELi4ELi4ELi4ELb0EEENS1_24CollectiveEpilogueBwdGQAISA_fSD_Li256ELb1ELb0EEENS1_25SingleTileBwdLPTSchedulerILb1ELi128ELb0EEEEEEEEEvNT_6ParamsE) ;  /* 0xffffa12004007950 */ /* 0x000fea0003c3ffff */
        .type           $_ZN7cutlass13device_kernelIN5flash19enable_sm80_to_sm89INS1_16FlashAttnBwdSm80INS1_25CollectiveMainloopBwdSm80ILi2ELi2EN4cute5tupleIJNS5_1CILi128EEES8_NS7_ILi64EEEEEENS_10bfloat16_tEfNS_4arch4Sm80ELb1ELb0ELb1ELb1ELb0ELb0ELb0ELb0ELi2ELi4ELi4ELi4ELb0EEENS1_24CollectiveEpilogueBwdGQAISA_fSD_Li256ELb1ELb0EEENS1_25SingleTileBwdLPTSchedulerILb1ELi128ELb0EEEEEEEEEvNT_6ParamsE$_ZN4cute3eso3ESOILb0ELb0EJNS_5tupleIJNS_1CILi1EEENS3_ILi512EEEiEEENS3_ILi4096EEENS2_IJNS2_IJiiEEENS3_ILi8192EEEEEEEEC2ERKS6_RKS7_RKSA_,@function
        .size           $_ZN7cutlass13device_kernelIN5flash19enable_sm80_to_sm89INS1_16FlashAttnBwdSm80INS1_25CollectiveMainloopBwdSm80ILi2ELi2EN4cute5tupleIJNS5_1CILi128EEES8_NS7_ILi64EEEEEENS_10bfloat16_tEfNS_4arch4Sm80ELb1ELb0ELb1ELb1ELb0ELb0ELb0ELb0ELi2ELi4ELi4ELi4ELb0EEENS1_24CollectiveEpilogueBwdGQAISA_fSD_Li256ELb1ELb0EEENS1_25SingleTileBwdLPTSchedulerILb1ELi128ELb0EEEEEEEEEvNT_6ParamsE$_ZN4cute3eso3ESOILb0ELb0EJNS_5tupleIJNS_1CILi1EEENS3_ILi512EEEiEEENS3_ILi4096EEENS2_IJNS2_IJiiEEENS3_ILi8192EEEEEEEEC2ERKS6_RKS7_RKSA_,($_ZN7cutlass13device_kernelIN5flash19enable_sm80_to_sm89INS1_16FlashAttnBwdSm80INS1_25CollectiveMainloopBwdSm80ILi2ELi2EN4cute5tupleIJNS5_1CILi128EEES8_NS7_ILi64EEEEEENS_10bfloat16_tEfNS_4arch4Sm80ELb1ELb0ELb1ELb1ELb0ELb0ELb0ELb0ELi2ELi4ELi4ELi4ELb0EEENS1_24CollectiveEpilogueBwdGQAISA_fSD_Li256ELb1ELb0EEENS1_25SingleTileBwdLPTSchedulerILb1ELi128ELb0EEEEEEEEEvNT_6ParamsE$_ZN4cute3eso3ESOILb0ELb0EJNS_5tupleIJNS_1CILi1EEENS3_ILi512EEEiEEENS3_ILi4096EEENS2_IJiiEEEEEC2ERKS6_RKS7_RKS8_ - $_ZN7cutlass13device_kernelIN5flash19enable_sm80_to_sm89INS1_16FlashAttnBwdSm80INS1_25CollectiveMainloopBwdSm80ILi2ELi2EN4cute5tupleIJNS5_1CILi128EEES8_NS7_ILi64EEEEEENS_10bfloat16_tEfNS_4arch4Sm80ELb1ELb0ELb1ELb1ELb0ELb0ELb0ELb0ELi2ELi4ELi4ELi4ELb0EEENS1_24CollectiveEpilogueBwdGQAISA_fSD_Li256ELb1ELb0EEENS1_25SingleTileBwdLPTSchedulerILb1ELi128ELb0EEEEEEEEEvNT_6ParamsE$_ZN4cute3eso3ESOILb0ELb0EJNS_5tupleIJNS_1CILi1EEENS3_ILi512EEEiEEENS3_ILi4096EEENS2_IJNS2_IJiiEEENS3_ILi8192EEEEEEEEC2ERKS6_RKS7_RKSA_)
$_ZN7cutlass13device_kernelIN5flash19enable_sm80_to_sm89INS1_16FlashAttnBwdSm80INS1_25CollectiveMainloopBwdSm80ILi2ELi2EN4cute5tupleIJNS5_1CILi128EEES8_NS7_ILi64EEEEEENS_10bfloat16_tEfNS_4arch4Sm80ELb1ELb0ELb1ELb1ELb0ELb0ELb0ELb0ELi2ELi4ELi4ELi4ELb0EEENS1_24CollectiveEpilogueBwdGQAISA_fSD_Li256ELb1ELb0EEENS1_25SingleTileBwdLPTSchedulerILb1ELi128ELb0EEEEEEEEEvNT_6ParamsE$_ZN4cute3eso3ESOILb0ELb0EJNS_5tupleIJNS_1CILi1EEENS3_ILi512EEEiEEENS3_ILi4096EEENS2_IJNS2_IJiiEEENS3_ILi8192EEEEEEEEC2ERKS6_RKS7_RKSA_:
        /* <DEDUP_REMOVED lines=9> */
[----:B------:R-:W-:Y:S05]  /*5f70*/  RET.REL.NODEC R8 `(_ZN7cutlass13device_kernelIN5flash19enable_sm80_to_sm89INS1_16FlashAttnBwdSm80INS1_25CollectiveMainloopBwdSm80ILi2ELi2EN4cute5tupleIJNS5_1CILi128EEES8_NS7_ILi64EEEEEENS_10bfloat16_tEfNS_4arch4Sm80ELb1ELb0ELb1ELb1ELb0ELb0ELb0ELb0ELi2ELi4ELi4ELi4ELb0EEENS1_24CollectiveEpilogueBwdGQAISA_fSD_Li256ELb1ELb0EEENS1_25SingleTileBwdLPTSchedulerILb1ELi128ELb0EEEEEEEEEvNT_6ParamsE) ;  /* 0xffffa08008007950 */ /* 0x000fea0003c3ffff */
        .type           $_ZN7cutlass13device_kernelIN5flash19enable_sm80_to_sm89INS1_16FlashAttnBwdSm80INS1_25CollectiveMainloopBwdSm80ILi2ELi2EN4cute5tupleIJNS5_1CILi128EEES8_NS7_ILi64EEEEEENS_10bfloat16_tEfNS_4arch4Sm80ELb1ELb0ELb1ELb1ELb0ELb0ELb0ELb0ELi2ELi4ELi4ELi4ELb0EEENS1_24CollectiveEpilogueBwdGQAISA_fSD_Li256ELb1ELb0EEENS1_25SingleTileBwdLPTSchedulerILb1ELi128ELb0EEEEEEEEEvNT_6ParamsE$_ZN4cute3eso3ESOILb0ELb0EJNS_5tupleIJNS_1CILi1EEENS3_ILi512EEEiEEENS3_ILi4096EEENS2_IJiiEEEEEC2ERKS6_RKS7_RKS8_,@function
        .size           $_ZN7cutlass13device_kernelIN5flash19enable_sm80_to_sm89INS1_16FlashAttnBwdSm80INS1_25CollectiveMainloopBwdSm80ILi2ELi2EN4cute5tupleIJNS5_1CILi128EEES8_NS7_ILi64EEEEEENS_10bfloat16_tEfNS_4arch4Sm80ELb1ELb0ELb1ELb1ELb0ELb0ELb0ELb0ELi2ELi4ELi4ELi4ELb0EEENS1_24CollectiveEpilogueBwdGQAISA_fSD_Li256ELb1ELb0EEENS1_25SingleTileBwdLPTSchedulerILb1ELi128ELb0EEEEEEEEEvNT_6ParamsE$_ZN4cute3eso3ESOILb0ELb0EJNS_5tupleIJNS_1CILi1EEENS3_ILi512EEEiEEENS3_ILi4096EEENS2_IJiiEEEEEC2ERKS6_RKS7_RKS8_,($_ZN7cutlass13device_kernelIN5flash19enable_sm80_to_sm89INS1_16FlashAttnBwdSm80INS1_25CollectiveMainloopBwdSm80ILi2ELi2EN4cute5tupleIJNS5_1CILi128EEES8_NS7_ILi64EEEEEENS_10bfloat16_tEfNS_4arch4Sm80ELb1ELb0ELb1ELb1ELb0ELb0ELb0ELb0ELi2ELi4ELi4ELi4ELb0EEENS1_24CollectiveEpilogueBwdGQAISA_fSD_Li256ELb1ELb0EEENS1_25SingleTileBwdLPTSchedulerILb1ELi128ELb0EEEEEEEEEvNT_6ParamsE$_ZN4cute3eso3ESOILb0ELb0EJNS_5tupleIJNS_1CILi1EEEiEEENS3_ILi1024EEENS2_IJiiEEEEEC2ERKS5_RKS6_RKS7_ - $_ZN7cutlass13device_kernelIN5flash19enable_sm80_to_sm89INS1_16FlashAttnBwdSm80INS1_25CollectiveMainloopBwdSm80ILi2ELi2EN4cute5tupleIJNS5_1CILi128EEES8_NS7_ILi64EEEEEENS_10bfloat16_tEfNS_4arch4Sm80ELb1ELb0ELb1ELb1ELb0ELb0ELb0ELb0ELi2ELi4ELi4ELi4ELb0EEENS1_24CollectiveEpilogueBwdGQAISA_fSD_Li256ELb1ELb0EEENS1_25SingleTileBwdLPTSchedulerILb1ELi128ELb0EEEEEEEEEvNT_6ParamsE$_ZN4cute3eso3ESOILb0ELb0EJNS_5tupleIJNS_1CILi1EEENS3_ILi512EEEiEEENS3_ILi4096EEENS2_IJiiEEEEEC2ERKS6_RKS7_RKS8_)
$_ZN7cutlass13device_kernelIN5flash19enable_sm80_to_sm89INS1_16FlashAttnBwdSm80INS1_25CollectiveMainloopBwdSm80ILi2ELi2EN4cute5tupleIJNS5_1CILi128EEES8_NS7_ILi64EEEEEENS_10bfloat16_tEfNS_4arch4Sm80ELb1ELb0ELb1ELb1ELb0ELb0ELb0ELb0ELi2ELi4ELi4ELi4ELb0EEENS1_24CollectiveEpilogueBwdGQAISA_fSD_Li256ELb1ELb0EEENS1_25SingleTileBwdLPTSchedulerILb1ELi128ELb0EEEEEEEEEvNT_6ParamsE$_ZN4cute3eso3ESOILb0ELb0EJNS_5tupleIJNS_1CILi1EEENS3_ILi512EEEiEEENS3_ILi4096EEENS2_IJiiEEEEEC2ERKS6_RKS7_RKS8_:
        /* <DEDUP_REMOVED lines=8> */
[----:B------:R-:W-:Y:S05]  /*6000*/  RET.REL.NODEC R4 `(_ZN7cutlass13device_kernelIN5flash19enable_sm80_to_sm89INS1_16FlashAttnBwdSm80INS1_25CollectiveMainloopBwdSm80ILi2ELi2EN4cute5tupleIJNS5_1CILi128EEES8_NS7_ILi64EEEEEENS_10bfloat16_tEfNS_4arch4Sm80ELb1ELb0ELb1ELb1ELb0ELb0ELb0ELb0ELi2ELi4ELi4ELi4ELb0EEENS1_24CollectiveEpilogueBwdGQAISA_fSD_Li256ELb1ELb0EEENS1_25SingleTileBwdLPTSchedulerILb1ELi128ELb0EEEEEEEEEvNT_6ParamsE) ;  /* 0xffff9ff004007950 */ /* 0x000fea0003c3ffff */
        .type           $_ZN7cutlass13device_kernelIN5flash19enable_sm80_to_sm89INS1_16FlashAttnBwdSm80INS1_25CollectiveMainloopBwdSm80ILi2ELi2EN4cute5tupleIJNS5_1CILi128EEES8_NS7_ILi64EEEEEENS_10bfloat16_tEfNS_4arch4Sm80ELb1ELb0ELb1ELb1ELb0ELb0ELb0ELb0ELi2ELi4ELi4ELi4ELb0EEENS1_24CollectiveEpilogueBwdGQAISA_fSD_Li256ELb1ELb0EEENS1_25SingleTileBwdLPTSchedulerILb1ELi128ELb0EEEEEEEEEvNT_6ParamsE$_ZN4cute3eso3ESOILb0ELb0EJNS_5tupleIJNS_1CILi1EEEiEEENS3_ILi1024EEENS2_IJiiEEEEEC2ERKS5_RKS6_RKS7_,@function
        .size           $_ZN7cutlass13device_kernelIN5flash19enable_sm80_to_sm89INS1_16FlashAttnBwdSm80INS1_25CollectiveMainloopBwdSm80ILi2ELi2EN4cute5tupleIJNS5_1CILi128EEES8_NS7_ILi64EEEEEENS_10bfloat16_tEfNS_4arch4Sm80ELb1ELb0ELb1ELb1ELb0ELb0ELb0ELb0ELi2ELi4ELi4ELi4ELb0EEENS1_24CollectiveEpilogueBwdGQAISA_fSD_Li256ELb1ELb0EEENS1_25SingleTileBwdLPTSchedulerILb1ELi128ELb0EEEEEEEEEvNT_6ParamsE$_ZN4cute3eso3ESOILb0ELb0EJNS_5tupleIJNS_1CILi1EEEiEEENS3_ILi1024EEENS2_IJiiEEEEEC2ERKS5_RKS6_RKS7_,($_ZN7cutlass13device_kernelIN5flash19enable_sm80_to_sm89INS1_16FlashAttnBwdSm80INS1_25CollectiveMainloopBwdSm80ILi2ELi2EN4cute5tupleIJNS5_1CILi128EEES8_NS7_ILi64EEEEEENS_10bfloat16_tEfNS_4arch4Sm80ELb1ELb0ELb1ELb1ELb0ELb0ELb0ELb0ELi2ELi4ELi4ELi4ELb0EEENS1_24CollectiveEpilogueBwdGQAISA_fSD_Li256ELb1ELb0EEENS1_25SingleTileBwdLPTSchedulerILb1ELi128ELb0EEEEEEEEEvNT_6ParamsE$_ZN4cute3eso3ESOILb0ELb0EJNS_5tupleIJiNS_1CILi512EEEEEENS2_IJiiEEENS3_ILi1024EEEEEC2ERKS5_RKS6_RKS7_ - $_ZN7cutlass13device_kernelIN5flash19enable_sm80_to_sm89INS1_16FlashAttnBwdSm80INS1_25CollectiveMainloopBwdSm80ILi2ELi2EN4cute5tupleIJNS5_1CILi128EEES8_NS7_ILi64EEEEEENS_10bfloat16_tEfNS_4arch4Sm80ELb1ELb0ELb1ELb1ELb0ELb0ELb0ELb0ELi2ELi4ELi4ELi4ELb0EEENS1_24CollectiveEpilogueBwdGQAISA_fSD_Li256ELb1ELb0EEENS1_25SingleTileBwdLPTSchedulerILb1ELi128ELb0EEEEEEEEEvNT_6ParamsE$_ZN4cute3eso3ESOILb0ELb0EJNS_5tupleIJNS_1CILi1EEEiEEENS3_ILi1024EEENS2_IJiiEEEEEC2ERKS5_RKS6_RKS7_)
$_ZN7cutlass13device_kernelIN5flash19enable_sm80_to_sm89INS1_16FlashAttnBwdSm80INS1_25CollectiveMainloopBwdSm80ILi2ELi2EN4cute5tupleIJNS5_1CILi128EEES8_NS7_ILi64EEEEEENS_10bfloat16_tEfNS_4arch4Sm80ELb1ELb0ELb1ELb1ELb0ELb0ELb0ELb0ELi2ELi4ELi4ELi4ELb0EEENS1_24CollectiveEpilogueBwdGQAISA_fSD_Li256ELb1ELb0EEENS1_25SingleTileBwdLPTSchedulerILb1ELi128ELb0EEEEEEEEEvNT_6ParamsE$_ZN4cute3eso3ESOILb0ELb0EJNS_5tupleIJNS_1CILi1EEEiEEENS3_ILi1024EEENS2_IJiiEEEEEC2ERKS5_RKS6_RKS7_:
        /* <DEDUP_REMOVED lines=9> */
        .type           $_ZN7cutlass13device_kernelIN5flash19enable_sm80_to_sm89INS1_16FlashAttnBwdSm80INS1_25CollectiveMainloopBwdSm80ILi2ELi2EN4cute5tupleIJNS5_1CILi128EEES8_NS7_ILi64EEEEEENS_10bfloat16_tEfNS_4arch4Sm80ELb1ELb0ELb1ELb1ELb0ELb0ELb0ELb0ELi2ELi4ELi4ELi4ELb0EEENS1_24CollectiveEpilogueBwdGQAISA_fSD_Li256ELb1ELb0EEENS1_25SingleTileBwdLPTSchedulerILb1ELi128ELb0EEEEEEEEEvNT_6ParamsE$_ZN4cute3eso3ESOILb0ELb0EJNS_5tupleIJiNS_1CILi512EEEEEENS2_IJiiEEENS3_ILi1024EEEEEC2ERKS5_RKS6_RKS7_,@function
        .size           $_ZN7cutlass13device_kernelIN5flash19enable_sm80_to_sm89INS1_16FlashAttnBwdSm80INS1_25CollectiveMainloopBwdSm80ILi2ELi2EN4cute5tupleIJNS5_1CILi128EEES8_NS7_ILi64EEEEEENS_10bfloat16_tEfNS_4arch4Sm80ELb1ELb0ELb1ELb1ELb0ELb0ELb0ELb0ELi2ELi4ELi4ELi4ELb0EEENS1_24CollectiveEpilogueBwdGQAISA_fSD_Li256ELb1ELb0EEENS1_25SingleTileBwdLPTSchedulerILb1ELi128ELb0EEEEEEEEEvNT_6ParamsE$_ZN4cute3eso3ESOILb0ELb0EJNS_5tupleIJiNS_1CILi512EEEEEENS2_IJiiEEENS3_ILi1024EEEEEC2ERKS5_RKS6_RKS7_,($_ZN7cutlass13device_kernelIN5flash19enable_sm80_to_sm89INS1_16FlashAttnBwdSm80INS1_25CollectiveMainloopBwdSm80ILi2ELi2EN4cute5tupleIJNS5_1CILi128EEES8_NS7_ILi64EEEEEENS_10bfloat16_tEfNS_4arch4Sm80ELb1ELb0ELb1ELb1ELb0ELb0ELb0ELb0ELi2ELi4ELi4ELi4ELb0EEENS1_24CollectiveEpilogueBwdGQAISA_fSD_Li256ELb1ELb0EEENS1_25SingleTileBwdLPTSchedulerILb1ELi128ELb0EEEEEEEEEvNT_6ParamsE$_ZN4cute3eso3ESOILb0ELb0EJNS_5tupleIJiiEEEiNS_1CILi0EEEEEC2ERKS3_RKiRKS5_ - $_ZN7cutlass13device_kernelIN5flash19enable_sm80_to_sm89INS1_16FlashAttnBwdSm80INS1_25CollectiveMainloopBwdSm80ILi2ELi2EN4cute5tupleIJNS5_1CILi128EEES8_NS7_ILi64EEEEEENS_10bfloat16_tEfNS_4arch4Sm80ELb1ELb0ELb1ELb1ELb0ELb0ELb0ELb0ELi2ELi4ELi4ELi4ELb0EEENS1_24CollectiveEpilogueBwdGQAISA_fSD_Li256ELb1ELb0EEENS1_25SingleTileBwdLPTSchedulerILb1ELi128ELb0EEEEEEEEEvNT_6ParamsE$_ZN4cute3eso3ESOILb0ELb0EJNS_5tupleIJiNS_1CILi512EEEEEENS2_IJiiEEENS3_ILi1024EEEEEC2ERKS5_RKS6_RKS7_)
$_ZN7cutlass13device_kernelIN5flash19enable_sm80_to_sm89INS1_16FlashAttnBwdSm80INS1_25CollectiveMainloopBwdSm80ILi2ELi2EN4cute5tupleIJNS5_1CILi128EEES8_NS7_ILi64EEEEEENS_10bfloat16_tEfNS_4arch4Sm80ELb1ELb0ELb1ELb1ELb0ELb0ELb0ELb0ELi2ELi4ELi4ELi4ELb0EEENS1_24CollectiveEpilogueBwdGQAISA_fSD_Li256ELb1ELb0EEENS1_25SingleTileBwdLPTSchedulerILb1ELi128ELb0EEEEEEEEEvNT_6ParamsE$_ZN4cute3eso3ESOILb0ELb0EJNS_5tupleIJiNS_1CILi512EEEEEENS2_IJiiEEENS3_ILi1024EEEEEC2ERKS5_RKS6_RKS7_:
        /* <DEDUP_REMOVED lines=9> */
        .type           $_ZN7cutlass13device_kernelIN5flash19enable_sm80_to_sm89INS1_16FlashAttnBwdSm80INS1_25CollectiveMainloopBwdSm80ILi2ELi2EN4cute5tupleIJNS5_1CILi128EEES8_NS7_ILi64EEEEEENS_10bfloat16_tEfNS_4arch4Sm80ELb1ELb0ELb1ELb1ELb0ELb0ELb0ELb0ELi2ELi4ELi4ELi4ELb0EEENS1_24CollectiveEpilogueBwdGQAISA_fSD_Li256ELb1ELb0EEENS1_25SingleTileBwdLPTSchedulerILb1ELi128ELb0EEEEEEEEEvNT_6ParamsE$_ZN4cute3eso3ESOILb0ELb0EJNS_5tupleIJiiEEEiNS_1CILi0EEEEEC2ERKS3_RKiRKS5_,@function
        .size           $_ZN7cutlass13device_kernelIN5flash19enable_sm80_to_sm89INS1_16FlashAttnBwdSm80INS1_25CollectiveMainloopBwdSm80ILi2ELi2EN4cute5tupleIJNS5_1CILi128EEES8_NS7_ILi64EEEEEENS_10bfloat16_tEfNS_4arch4Sm80ELb1ELb0ELb1ELb1ELb0ELb0ELb0ELb0ELi2ELi4ELi4ELi4ELb0EEENS1_24CollectiveEpilogueBwdGQAISA_fSD_Li256ELb1ELb0EEENS1_25SingleTileBwdLPTSchedulerILb1ELi128ELb0EEEEEEEEEvNT_6ParamsE$_ZN4cute3eso3ESOILb0ELb0EJNS_5tupleIJiiEEEiNS_1CILi0EEEEEC2ERKS3_RKiRKS5_,($_ZN7cutlass13device_kernelIN5flash19enable_sm80_to_sm89INS1_16FlashAttnBwdSm80INS1_25CollectiveMainloopBwdSm80ILi2ELi2EN4cute5tupleIJNS5_1CILi128EEES8_NS7_ILi64EEEEEENS_10bfloat16_tEfNS_4arch4Sm80ELb1ELb0ELb1ELb1ELb0ELb0ELb0ELb0ELi2ELi4ELi4ELi4ELb0EEENS1_24CollectiveEpilogueBwdGQAISA_fSD_Li256ELb1ELb0EEENS1_25SingleTileBwdLPTSchedulerILb1ELi128ELb0EEEEEEEEEvNT_6ParamsE$_ZN4cute3eso3ESOILb0ELb0EJNS_6LayoutINS_5tupleIJNS3_IJNS3_IJNS_1CILi8EEENS4_ILi1EEEEEES6_EEENS3_IJNS3_IJS6_S6_EEENS4_ILi2EEEEEEEEENS3_IJNS3_IJNS3_IJS6_NS4_ILi0EEEEEESD_EEENS3_IJNS3_IJSD_SD_EEEiEEEEEEEENS_10ViewEngineINS_8smem_ptrIPN7cutlass10bfloat16_tEEEEEEEC2ERKSJ_RKSQ_ - $_ZN7cutlass13device_kernelIN5flash19enable_sm80_to_sm89INS1_16FlashAttnBwdSm80INS1_25CollectiveMainloopBwdSm80ILi2ELi2EN4cute5tupleIJNS5_1CILi128EEES8_NS7_ILi64EEEEEENS_10bfloat16_tEfNS_4arch4Sm80ELb1ELb0ELb1ELb1ELb0ELb0ELb0ELb0ELi2ELi4ELi4ELi4ELb0EEENS1_24CollectiveEpilogueBwdGQAISA_fSD_Li256ELb1ELb0EEENS1_25SingleTileBwdLPTSchedulerILb1ELi128ELb0EEEEEEEEEvNT_6ParamsE$_ZN4cute3eso3ESOILb0ELb0EJNS_5tupleIJiiEEEiNS_1CILi0EEEEEC2ERKS3_RKiRKS5_)
$_ZN7cutlass13device_kernelIN5flash19enable_sm80_to_sm89INS1_16FlashAttnBwdSm80INS1_25CollectiveMainloopBwdSm80ILi2ELi2EN4cute5tupleIJNS5_1CILi128EEES8_NS7_ILi64EEEEEENS_10bfloat16_tEfNS_4arch4Sm80ELb1ELb0ELb1ELb1ELb0ELb0ELb0ELb0ELi2ELi4ELi4ELi4ELb0EEENS1_24CollectiveEpilogueBwdGQAISA_fSD_Li256ELb1ELb0EEENS1_25SingleTileBwdLPTSchedulerILb1ELi128ELb0EEEEEEEEEvNT_6ParamsE$_ZN4cute3eso3ESOILb0ELb0EJNS_5tupleIJiiEEEiNS_1CILi0EEEEEC2ERKS3_RKiRKS5_:
        /* <DEDUP_REMOVED lines=8> */
[----:B------:R-:W-:Y:S05]  /*61b0*/  RET.REL.NODEC R76 `(_ZN7cutlass13device_kernelIN5flash19enable_sm80_to_sm89INS1_16FlashAttnBwdSm80INS1_25CollectiveMainloopBwdSm80ILi2ELi2EN4cute5tupleIJNS5_1CILi128EEES8_NS7_ILi64EEEEEENS_10bfloat16_tEfNS_4arch4Sm80ELb1ELb0ELb1ELb1ELb0ELb0ELb0ELb0ELi2ELi4ELi4ELi4ELb0EEENS1_24CollectiveEpilogueBwdGQAISA_fSD_Li256ELb1ELb0EEENS1_25SingleTileBwdLPTSchedulerILb1ELi128ELb0EEEEEEEEEvNT_6ParamsE) ;  /* 0xffff9e404c007950 */ /* 0x000fea0003c3ffff */
        .type           $_ZN7cutlass13device_kernelIN5flash19enable_sm80_to_sm89INS1_16FlashAttnBwdSm80INS1_25CollectiveMainloopBwdSm80ILi2ELi2EN4cute5tupleIJNS5_1CILi128EEES8_NS7_ILi64EEEEEENS_10bfloat16_tEfNS_4arch4Sm80ELb1ELb0ELb1ELb1ELb0ELb0ELb0ELb0ELi2ELi4ELi4ELi4ELb0EEENS1_24CollectiveEpilogueBwdGQAISA_fSD_Li256ELb1ELb0EEENS1_25SingleTileBwdLPTSchedulerILb1ELi128ELb0EEEEEEEEEvNT_6ParamsE$_ZN4cute3eso3ESOILb0ELb0EJNS_6LayoutINS_5tupleIJNS3_IJNS3_IJNS_1CILi8EEENS4_ILi1EEEEEES6_EEENS3_IJNS3_IJS6_S6_EEENS4_ILi2EEEEEEEEENS3_IJNS3_IJNS3_IJS6_NS4_ILi0EEEEEESD_EEENS3_IJNS3_IJSD_SD_EEEiEEEEEEEENS_10ViewEngineINS_8smem_ptrIPN7cutlass10bfloat16_tEEEEEEEC2ERKSJ_RKSQ_,@function
        .size           $_ZN7cutlass13device_kernelIN5flash19enable_sm80_to_sm89INS1_16FlashAttnBwdSm80INS1_25CollectiveMainloopBwdSm80ILi2ELi2EN4cute5tupleIJNS5_1CILi128EEES8_NS7_ILi64EEEEEENS_10bfloat16_tEfNS_4arch4Sm80ELb1ELb0ELb1ELb1ELb0ELb0ELb0ELb0ELi2ELi4ELi4ELi4ELb0EEENS1_24CollectiveEpilogueBwdGQAISA_fSD_Li256ELb1ELb0EEENS1_25SingleTileBwdLPTSchedulerILb1ELi128ELb0EEEEEEEEEvNT_6ParamsE$_ZN4cute3eso3ESOILb0ELb0EJNS_6LayoutINS_5tupleIJNS3_IJNS3_IJNS_1CILi8EEENS4_ILi1EEEEEES6_EEENS3_IJNS3_IJS6_S6_EEENS4_ILi2EEEEEEEEENS3_IJNS3_IJNS3_IJS6_NS4_ILi0EEEEEESD_EEENS3_IJNS3_IJSD_SD_EEEiEEEEEEEENS_10ViewEngineINS_8smem_ptrIPN7cutlass10bfloat16_tEEEEEEEC2ERKSJ_RKSQ_,($_ZN7cutlass13device_kernelIN5flash19enable_sm80_to_sm89INS1_16FlashAttnBwdSm80INS1_25CollectiveMainloopBwdSm80ILi2ELi2EN4cute5tupleIJNS5_1CILi128EEES8_NS7_ILi64EEEEEENS_10bfloat16_tEfNS_4arch4Sm80ELb1ELb0ELb1ELb1ELb0ELb0ELb0ELb0ELi2ELi4ELi4ELi4ELb0EEENS1_24CollectiveEpilogueBwdGQAISA_fSD_Li256ELb1ELb0EEENS1_25SingleTileBwdLPTSchedulerILb1ELi128ELb0EEEEEEEEEvNT_6ParamsE$_ZN4cute3eso3ESOILb0ELb0EJNS_6LayoutINS_5tupleIJNS3_IJNS_1CILi1EEENS3_IJS5_NS4_ILi2EEES6_EEEEEES6_NS3_IJS6_S6_EEEEEENS3_IJNS3_IJNS4_ILi0EEENS3_IJS5_NS4_ILi256EEEiEEEEEENS4_ILi2048EEENS3_IJiNS4_ILi4096EEEEEEEEEEENS_10ViewEngineINS_8smem_ptrIPjEEEEEEC2ERKSJ_RKSO_ - $_ZN7cutlass13device_kernelIN5flash19enable_sm80_to_sm89INS1_16FlashAttnBwdSm80INS1_25CollectiveMainloopBwdSm80ILi2ELi2EN4cute5tupleIJNS5_1CILi128EEES8_NS7_ILi64EEEEEENS_10bfloat16_tEfNS_4arch4Sm80ELb1ELb0ELb1ELb1ELb0ELb0ELb0ELb0ELi2ELi4ELi4ELi4ELb0EEENS1_24CollectiveEpilogueBwdGQAISA_fSD_Li256ELb1ELb0EEENS1_25SingleTileBwdLPTSchedulerILb1ELi128ELb0EEEEEEEEEvNT_6ParamsE$_ZN4cute3eso3ESOILb0ELb0EJNS_6LayoutINS_5tupleIJNS3_IJNS3_IJNS_1CILi8EEENS4_ILi1EEEEEES6_EEENS3_IJNS3_IJS6_S6_EEENS4_ILi2EEEEEEEEENS3_IJNS3_IJNS3_IJS6_NS4_ILi0EEEEEESD_EEENS3_IJNS3_IJSD_SD_EEEiEEEEEEEENS_10ViewEngineINS_8smem_ptrIPN7cutlass10bfloat16_tEEEEEEEC2ERKSJ_RKSQ_)
$_ZN7cutlass13device_kernelIN5flash19enable_sm80_to_sm89INS1_16FlashAttnBwdSm80INS1_25CollectiveMainloopBwdSm80ILi2ELi2EN4cute5tupleIJNS5_1CILi128EEES8_NS7_ILi64EEEEEENS_10bfloat16_tEfNS_4arch4Sm80ELb1ELb0ELb1ELb1ELb0ELb0ELb0ELb0ELi2ELi4ELi4ELi4ELb0EEENS1_24CollectiveEpilogueBwdGQAISA_fSD_Li256ELb1ELb0EEENS1_25SingleTileBwdLPTSchedulerILb1ELi128ELb0EEEEEEEEEvNT_6ParamsE$_ZN4cute3eso3ESOILb0ELb0EJNS_6LayoutINS_5tupleIJNS3_IJNS3_IJNS_1CILi8EEENS4_ILi1EEEEEES6_EEENS3_IJNS3_IJS6_S6_EEENS4_ILi2EEEEEEEEENS3_IJNS3_IJNS3_IJS6_NS4_ILi0EEEEEESD_EEENS3_IJNS3_IJSD_SD_EEEiEEEEEEEENS_10ViewEngineINS_8smem_ptrIPN7cutlass10bfloat16_tEEEEEEEC2ERKSJ_RKSQ_:
[----:B------:R-:W-:Y:S02]  /*61c0*/  IADD3 R3, R66, -c[0x0][0x20], RZ ;  /* 0x8000080042037a10 */ /* 0x000fe40007ffe0ff */
[----:B------:R-:W-:-:S03]  /*61d0*/  IADD3 R2, R58, -c[0x0][0x20], RZ ;  /* 0x800008003a027a10 */ /* 0x000fc60007ffe0ff */
[----:B------:R1:W-:Y:S04]  /*61e0*/  STL [R3], R6 ;  /* 0x0000000603007387 */ /* 0x0003e80000100800 */
[----:B------:R-:W2:Y:S01]  /*61f0*/  LDL.64 R8, [R2] ;  /* 0x0000000002087983 */ /* 0x000ea20000100a00 */
[----:B------:R-:W-:-:S03]  /*6200*/  IMAD.MOV.U32 R5, RZ, RZ, 0x0 ;  /* 0x00000000ff057424 */ /* 0x000fc600078e00ff */
[----:B--2---:R1:W-:Y:S01]  /*6210*/  STL.64 [R3+0x8], R8 ;  /* 0x0000080803007387 */ /* 0x0043e20000100a00 */
[----:B------:R-:W-:Y:S05]  /*6220*/  RET.REL.NODEC R4 `(_ZN7cutlass13device_kernelIN5flash19enable_sm80_to_sm89INS1_16FlashAttnBwdSm80INS1_25CollectiveMainloopBwdSm80ILi2ELi2EN4cute5tupleIJNS5_1CILi128EEES8_NS7_ILi64EEEEEENS_10bfloat16_tEfNS_4arch4Sm80ELb1ELb0ELb1ELb1ELb0ELb0ELb0ELb0ELi2ELi4ELi4ELi4ELb0EEENS1_24CollectiveEpilogueBwdGQAISA_fSD_Li256ELb1ELb0EEENS1_25SingleTileBwdLPTSchedulerILb1ELi128ELb0EEEEEEEEEvNT_6ParamsE) ;  /* 0xffff9dd004007950 */ /* 0x000fea0003c3ffff */
        .type           $_ZN7cutlass13device_kernelIN5flash19enable_sm80_to_sm89INS1_16FlashAttnBwdSm80INS1_25CollectiveMainloopBwdSm80ILi2ELi2EN4cute5tupleIJNS5_1CILi128EEES8_NS7_ILi64EEEEEENS_10bfloat16_tEfNS_4arch4Sm80ELb1ELb0ELb1ELb1ELb0ELb0ELb0ELb0ELi2ELi4ELi4ELi4ELb0EEENS1_24CollectiveEpilogueBwdGQAISA_fSD_Li256ELb1ELb0EEENS1_25SingleTileBwdLPTSchedulerILb1ELi128ELb0EEEEEEEEEvNT_6ParamsE$_ZN4cute3eso3ESOILb0ELb0EJNS_6LayoutINS_5tupleIJNS3_IJNS_1CILi1EEENS3_IJS5_NS4_ILi2EEES6_EEEEEES6_NS3_IJS6_S6_EEEEEENS3_IJNS3_IJNS4_ILi0EEENS3_IJS5_NS4_ILi256EEEiEEEEEENS4_ILi2048EEENS3_IJiNS4_ILi4096EEEEEEEEEEENS_10ViewEngineINS_8smem_ptrIPjEEEEEEC2ERKSJ_RKSO_,@function
        .size           $_ZN7cutlass13device_kernelIN5flash19enable_sm80_to_sm89INS1_16FlashAttnBwdSm80INS1_25CollectiveMainloopBwdSm80ILi2ELi2EN4cute5tupleIJNS5_1CILi128EEES8_NS7_ILi64EEEEEENS_10bfloat16_tEfNS_4arch4Sm80ELb1ELb0ELb1ELb1ELb0ELb0ELb0ELb0ELi2ELi4ELi4ELi4ELb0EEENS1_24CollectiveEpilogueBwdGQAISA_fSD_Li256ELb1ELb0EEENS1_25SingleTileBwdLPTSchedulerILb1ELi128ELb0EEEEEEEEEvNT_6ParamsE$_ZN4cute3eso3ESOILb0ELb0EJNS_6LayoutINS_5tupleIJNS3_IJNS_1CILi1EEENS3_IJS5_NS4_ILi2EEES6_EEEEEES6_NS3_IJS6_S6_EEEEEENS3_IJNS3_IJNS4_ILi0EEENS3_IJS5_NS4_ILi256EEEiEEEEEENS4_ILi2048EEENS3_IJiNS4_ILi4096EEEEEEEEEEENS_10ViewEngineINS_8smem_ptrIPjEEEEEEC2ERKSJ_RKSO_,($_ZN7cutlass13device_kernelIN5flash19enable_sm80_to_sm89INS1_16FlashAttnBwdSm80INS1_25CollectiveMainloopBwdSm80ILi2ELi2EN4cute5tupleIJNS5_1CILi128EEES8_NS7_ILi64EEEEEENS_10bfloat16_tEfNS_4arch4Sm80ELb1ELb0ELb1ELb1ELb0ELb0ELb0ELb0ELi2ELi4ELi4ELi4ELb0EEENS1_24CollectiveEpilogueBwdGQAISA_fSD_Li256ELb1ELb0EEENS1_25SingleTileBwdLPTSchedulerILb1ELi128ELb0EEEEEEEEEvNT_6ParamsE$_ZN4cute3eso3ESOILb0ELb0EJNS_6LayoutINS_5tupleIJNS3_IJNS_1CILi2EEES5_EEENS4_ILi8EEES6_EEENS3_IJNS3_IJNS4_ILi1EEEiEEENS4_ILi1024EEENS3_IJiiEEEEEEEENS_10ViewEngineINS_8smem_ptrIPN7cutlass10bfloat16_tEEEEEEEC2ERKSE_RKSL_ - $_ZN7cutlass13device_kernelIN5flash19enable_sm80_to_sm89INS1_16FlashAttnBwdSm80INS1_25CollectiveMainloopBwdSm80ILi2ELi2EN4cute5tupleIJNS5_1CILi128EEES8_NS7_ILi64EEEEEENS_10bfloat16_tEfNS_4arch4Sm80ELb1ELb0ELb1ELb1ELb0ELb0ELb0ELb0ELi2ELi4ELi4ELi4ELb0EEENS1_24CollectiveEpilogueBwdGQAISA_fSD_Li256ELb1ELb0EEENS1_25SingleTileBwdLPTSchedulerILb1ELi128ELb0EEEEEEEEEvNT_6ParamsE$_ZN4cute3eso3ESOILb0ELb0EJNS_6LayoutINS_5tupleIJNS3_IJNS_1CILi1EEENS3_IJS5_NS4_ILi2EEES6_EEEEEES6_NS3_IJS6_S6_EEEEEENS3_IJNS3_IJNS4_ILi0EEENS3_IJS5_NS4_ILi256EEEiEEEEEENS4_ILi2048EEENS3_IJiNS4_ILi4096EEEEEEEEEEENS_10ViewEngineINS_8smem_ptrIPjEEEEEEC2ERKSJ_RKSO_)
$_ZN7cutlass13device_kernelIN5flash19enable_sm80_to_sm89INS1_16FlashAttnBwdSm80INS1_25CollectiveMainloopBwdSm80ILi2ELi2EN4cute5tupleIJNS5_1CILi128EEES8_NS7_ILi64EEEEEENS_10bfloat16_tEfNS_4arch4Sm80ELb1ELb0ELb1ELb1ELb0ELb0ELb0ELb0ELi2ELi4ELi4ELi4ELb0EEENS1_24CollectiveEpilogueBwdGQAISA_fSD_Li256ELb1ELb0EEENS1_25SingleTileBwdLPTSchedulerILb1ELi128ELb0EEEEEEEEEvNT_6ParamsE$_ZN4cute3eso3ESOILb0ELb0EJNS_6LayoutINS_5tupleIJNS3_IJNS_1CILi1EEENS3_IJS5_NS4_ILi2EEES6_EEEEEES6_NS3_IJS6_S6_EEEEEENS3_IJNS3_IJNS4_ILi0EEENS3_IJS5_NS4_ILi256EEEiEEEEEENS4_ILi2048EEENS3_IJiNS4_ILi4096EEEEEEEEEEENS_10ViewEngineINS_8smem_ptrIPjEEEEEEC2ERKSJ_RKSO_:
[----:B------:R-:W-:Y:S02]  /*6230*/  IADD3 R5, R56, -c[0x0][0x20], RZ ;  /* 0x8000080038057a10 */ /* 0x000fe40007ffe0ff */
[----:B------:R-:W-:-:S03]  /*6240*/  IADD3 R6, R40, -c[0x0][0x20], RZ ;  /* 0x8000080028067a10 */ /* 0x000fc60007ffe0ff */
[----:B------:R1:W-:Y:S04]  /*6250*/  STL.64 [R5], R2 ;  /* 0x0000000205007387 */ /* 0x0003e80000100a00 */
[----:B------:R-:W2:Y:S01]  /*6260*/  LDL.64 R8, [R6] ;  /* 0x0000000006087983 */ /* 0x000ea20000100a00 */
[----:B------:R-:W-:Y:S02]  /*6270*/  IMAD.MOV.U32 R10, RZ, RZ, R4 ;  /* 0x000000ffff0a7224 */ /* 0x000fe400078e0004 */
[----:B------:R-:W-:Y:S01]  /*6280*/  IMAD.MOV.U32 R11, RZ, RZ, 0x0 ;  /* 0x00000000ff0b7424 */ /* 0x000fe200078e00ff */
[----:B--2---:R1:W-:Y:S03]  /*6290*/  STL.64 [R5+0x8], R8 ;  /* 0x0000080805007387 */ /* 0x0043e60000100a00 */
[----:B------:R-:W-:Y:S05]  /*62a0*/  RET.REL.NODEC R10 `(_ZN7cutlass13device_kernelIN5flash19enable_sm80_to_sm89INS1_16FlashAttnBwdSm80INS1_25CollectiveMainloopBwdSm80ILi2ELi2EN4cute5tupleIJNS5_1CILi128EEES8_NS7_ILi64EEEEEENS_10bfloat16_tEfNS_4arch4Sm80ELb1ELb0ELb1ELb1ELb0ELb0ELb0ELb0ELi2ELi4ELi4ELi4ELb0EEENS1_24CollectiveEpilogueBwdGQAISA_fSD_Li256ELb1ELb0EEENS1_25SingleTileBwdLPTSchedulerILb1ELi128ELb0EEEEEEEEEvNT_6ParamsE) ;  /* 0xffff9d500a007950 */ /* 0x000fea0003c3ffff */
        .type           $_ZN7cutlass13device_kernelIN5flash19enable_sm80_to_sm89INS1_16FlashAttnBwdSm80INS1_25CollectiveMainloopBwdSm80ILi2ELi2EN4cute5tupleIJNS5_1CILi128EEES8_NS7_ILi64EEEEEENS_10bfloat16_tEfNS_4arch4Sm80ELb1ELb0ELb1ELb1ELb0ELb0ELb0ELb0ELi2ELi4ELi4ELi4ELb0EEENS1_24CollectiveEpilogueBwdGQAISA_fSD_Li256ELb1ELb0EEENS1_25SingleTileBwdLPTSchedulerILb1ELi128ELb0EEEEEEEEEvNT_6ParamsE$_ZN4cute3eso3ESOILb0ELb0EJNS_6LayoutINS_5tupleIJNS3_IJNS_1CILi2EEES5_EEENS4_ILi8EEES6_EEENS3_IJNS3_IJNS4_ILi1EEEiEEENS4_ILi1024EEENS3_IJiiEEEEEEEENS_10ViewEngineINS_8smem_ptrIPN7cutlass10bfloat16_tEEEEEEEC2ERKSE_RKSL_,@function
        .size           $_ZN7cutlass13device_kernelIN5flash19enable_sm80_to_sm89INS1_16FlashAttnBwdSm80INS1_25CollectiveMainloopBwdSm80ILi2ELi2EN4cute5tupleIJNS5_1CILi128EEES8_NS7_ILi64EEEEEENS_10bfloat16_tEfNS_4arch4Sm80ELb1ELb0ELb1ELb1ELb0ELb0ELb0ELb0ELi2ELi4ELi4ELi4ELb0EEENS1_24CollectiveEpilogueBwdGQAISA_fSD_Li256ELb1ELb0EEENS1_25SingleTileBwdLPTSchedulerILb1ELi128ELb0EEEEEEEEEvNT_6ParamsE$_ZN4cute3eso3ESOILb0ELb0EJNS_6LayoutINS_5tupleIJNS3_IJNS_1CILi2EEES5_EEENS4_ILi8EEES6_EEENS3_IJNS3_IJNS4_ILi1EEEiEEENS4_ILi1024EEENS3_IJiiEEEEEEEENS_10ViewEngineINS_8smem_ptrIPN7cutlass10bfloat16_tEEEEEEEC2ERKSE_RKSL_,($_ZN7cutlass13device_kernelIN5flash19enable_sm80_to_sm89INS1_16FlashAttnBwdSm80INS1_25CollectiveMainloopBwdSm80ILi2ELi2EN4cute5tupleIJNS5_1CILi128EEES8_NS7_ILi64EEEEEENS_10bfloat16_tEfNS_4arch4Sm80ELb1ELb0ELb1ELb1ELb0ELb0ELb0ELb0ELi2ELi4ELi4ELi4ELb0EEENS1_24CollectiveEpilogueBwdGQAISA_fSD_Li256ELb1ELb0EEENS1_25SingleTileBwdLPTSchedulerILb1ELi128ELb0EEEEEEEEEvNT_6ParamsE$_ZN4cute3eso3ESOILb0ELb0EJNS_6LayoutINS_5tupleIJNS3_IJNS_1CILi2EEES5_EEENS4_ILi8EEES6_EEENS3_IJNS3_IJNS4_ILi1EEEiEEENS4_ILi1024EEENS3_IJiiEEEEEEEEjEEC2ERKSE_RKj - $_ZN7cutlass13device_kernelIN5flash19enable_sm80_to_sm89INS1_16FlashAttnBwdSm80INS1_25CollectiveMainloopBwdSm80ILi2ELi2EN4cute5tupleIJNS5_1CILi128EEES8_NS7_ILi64EEEEEENS_10bfloat16_tEfNS_4arch4Sm80ELb1ELb0ELb1ELb1ELb0ELb0ELb0ELb0ELi2ELi4ELi4ELi4ELb0EEENS1_24CollectiveEpilogueBwdGQAISA_fSD_Li256ELb1ELb0EEENS1_25SingleTileBwdLPTSchedulerILb1ELi128ELb0EEEEEEEEEvNT_6ParamsE$_ZN4cute3eso3ESOILb0ELb0EJNS_6LayoutINS_5tupleIJNS3_IJNS_1CILi2EEES5_EEENS4_ILi8EEES6_EEENS3_IJNS3_IJNS4_ILi1EEEiEEENS4_ILi1024EEENS3_IJiiEEEEEEEENS_10ViewEngineINS_8smem_ptrIPN7cutlass10bfloat16_tEEEEEEEC2ERKSE_RKSL_)
$_ZN7cutlass13device_kernelIN5flash19enable_sm80_to_sm89INS1_16FlashAttnBwdSm80INS1_25CollectiveMainloopBwdSm80ILi2ELi2EN4cute5tupleIJNS5_1CILi128EEES8_NS7_ILi64EEEEEENS_10bfloat16_tEfNS_4arch4Sm80ELb1ELb0ELb1ELb1ELb0ELb0ELb0ELb0ELi2ELi4ELi4ELi4ELb0EEENS1_24CollectiveEpilogueBwdGQAISA_fSD_Li256ELb1ELb0EEENS1_25SingleTileBwdLPTSchedulerILb1ELi128ELb0EEEEEEEEEvNT_6ParamsE$_ZN4cute3eso3ESOILb0ELb0EJNS_6LayoutINS_5tupleIJNS3_IJNS_1CILi2EEES5_EEENS4_ILi8EEES6_EEENS3_IJNS3_IJNS4_ILi1EEEiEEENS4_ILi1024EEENS3_IJiiEEEEEEEENS_10ViewEngineINS_8smem_ptrIPN7cutlass10bfloat16_tEEEEEEEC2ERKSE_RKSL_:
[----:B------:R-:W-:Y:S02]  /*62b0*/  IADD3 R3, R23, -c[0x0][0x20], RZ ;  /* 0x8000080017037a10 */ /* 0x000fe40007ffe0ff */
[----:B------:R-:W-:-:S03]  /*62c0*/  IADD3 R2, R22, -c[0x0][0x20], RZ ;  /* 0x8000080016027a10 */ /* 0x000fc60007ffe0ff */
[----:B------:R1:W-:Y:S04]  /*62d0*/  STL.64 [R3], R4 ;  /* 0x0000000403007387 */ /* 0x0003e80000100a00 */
[----:B------:R1:W-:Y:S04]  /*62e0*/  STL [R3+0x8], R12 ;  /* 0x0000080c03007387 */ /* 0x0003e80000100800 */
[----:B------:R-:W2:Y:S01]  /*62f0*/  LDL.64 R8, [R2] ;  /* 0x0000000002087983 */ /* 0x000ea20000100a00 */
[----:B------:R-:W-:-:S03]  /*6300*/  IMAD.MOV.U32 R7, RZ, RZ, 0x0 ;  /* 0x00000000ff077424 */ /* 0x000fc600078e00ff */
[----:B--2---:R1:W-:Y:S01]  /*6310*/  STL.64 [R3+0x10], R8 ;  /* 0x0000100803007387 */ /* 0x0043e20000100a00 */
[----:B------:R-:W-:Y:S05]  /*6320*/  RET.REL.NODEC R6 `(_ZN7cutlass13device_kernelIN5flash19enable_sm80_to_sm89INS1_16FlashAttnBwdSm80INS1_25CollectiveMainloopBwdSm80ILi2ELi2EN4cute5tupleIJNS5_1CILi128EEES8_NS7_ILi64EEEEEENS_10bfloat16_tEfNS_4arch4Sm80ELb1ELb0ELb1ELb1ELb0ELb0ELb0ELb0ELi2ELi4ELi4ELi4ELb0EEENS1_24CollectiveEpilogueBwdGQAISA_fSD_Li256ELb1ELb0EEENS1_25SingleTileBwdLPTSchedulerILb1ELi128ELb0EEEEEEEEEvNT_6ParamsE) ;  /* 0xffff9cd006007950 */ /* 0x000fea0003c3ffff */
        .type           $_ZN7cutlass13device_kernelIN5flash19enable_sm80_to_sm89INS1_16FlashAttnBwdSm80INS1_25CollectiveMainloopBwdSm80ILi2ELi2EN4cute5tupleIJNS5_1CILi128EEES8_NS7_ILi64EEEEEENS_10bfloat16_tEfNS_4arch4Sm80ELb1ELb0ELb1ELb1ELb0ELb0ELb0ELb0ELi2ELi4ELi4ELi4ELb0EEENS1_24CollectiveEpilogueBwdGQAISA_fSD_Li256ELb1ELb0EEENS1_25SingleTileBwdLPTSchedulerILb1ELi128ELb0EEEEEEEEEvNT_6ParamsE$_ZN4cute3eso3ESOILb0ELb0EJNS_6LayoutINS_5tupleIJNS3_IJNS_1CILi2EEES5_EEENS4_ILi8EEES6_EEENS3_IJNS3_IJNS4_ILi1EEEiEEENS4_ILi1024EEENS3_IJiiEEEEEEEEjEEC2ERKSE_RKj,@function
        .size           $_ZN7cutlass13device_kernelIN5flash19enable_sm80_to_sm89INS1_16FlashAttnBwdSm80INS1_25CollectiveMainloopBwdSm80ILi2ELi2EN4cute5tupleIJNS5_1CILi128EEES8_NS7_ILi64EEEEEENS_10bfloat16_tEfNS_4arch4Sm80ELb1ELb0ELb1ELb1ELb0ELb0ELb0ELb0ELi2ELi4ELi4ELi4ELb0EEENS1_24CollectiveEpilogueBwdGQAISA_fSD_Li256ELb1ELb0EEENS1_25SingleTileBwdLPTSchedulerILb1ELi128ELb0EEEEEEEEEvNT_6ParamsE$_ZN4cute3eso3ESOILb0ELb0EJNS_6LayoutINS_5tupleIJNS3_IJNS_1CILi2EEES5_EEENS4_ILi8EEES6_EEENS3_IJNS3_IJNS4_ILi1EEEiEEENS4_ILi1024EEENS3_IJiiEEEEEEEEjEEC2ERKSE_RKj,($_ZN7cutlass13device_kernelIN5flash19enable_sm80_to_sm89INS1_16FlashAttnBwdSm80INS1_25CollectiveMainloopBwdSm80ILi2ELi2EN4cute5tupleIJNS5_1CILi128EEES8_NS7_ILi64EEEEEENS_10bfloat16_tEfNS_4arch4Sm80ELb1ELb0ELb1ELb1ELb0ELb0ELb0ELb0ELi2ELi4ELi4ELi4ELb0EEENS1_24CollectiveEpilogueBwdGQAISA_fSD_Li256ELb1ELb0EEENS1_25SingleTileBwdLPTSchedulerILb1ELi128ELb0EEEEEEEEEvNT_6ParamsE$_ZN4cute3eso3ESOILb0ELb0EJNS_6LayoutINS_5tupleIJNS3_IJNS_1CILi2EEES5_EEES6_NS4_ILi8EEEEEENS3_IJNS3_IJiNS4_ILi512EEEEEENS3_IJiiEEENS4_ILi1024EEEEEEEENS_10ViewEngineINS_8smem_ptrIPN7cutlass10bfloat16_tEEEEEEEC2ERKSE_RKSL_ - $_ZN7cutlass13device_kernelIN5flash19enable_sm80_to_sm89INS1_16FlashAttnBwdSm80INS1_25CollectiveMainloopBwdSm80ILi2ELi2EN4cute5tupleIJNS5_1CILi128EEES8_NS7_ILi64EEEEEENS_10bfloat16_tEfNS_4arch4Sm80ELb1ELb0ELb1ELb1ELb0ELb0ELb0ELb0ELi2ELi4ELi4ELi4ELb0EEENS1_24CollectiveEpilogueBwdGQAISA_fSD_Li256ELb1ELb0EEENS1_25SingleTileBwdLPTSchedulerILb1ELi128ELb0EEEEEEEEEvNT_6ParamsE$_ZN4cute3eso3ESOILb0ELb0EJNS_6LayoutINS_5tupleIJNS3_IJNS_1CILi2EEES5_EEENS4_ILi8EEES6_EEENS3_IJNS3_IJNS4_ILi1EEEiEEENS4_ILi1024EEENS3_IJiiEEEEEEEEjEEC2ERKSE_RKj)
$_ZN7cutlass13device_kernelIN5flash19enable_sm80_to_sm89INS1_16FlashAttnBwdSm80INS1_25CollectiveMainloopBwdSm80ILi2ELi2EN4cute5tupleIJNS5_1CILi128EEES8_NS7_ILi64EEEEEENS_10bfloat16_tEfNS_4arch4Sm80ELb1ELb0ELb1ELb1ELb0ELb0ELb0ELb0ELi2ELi4ELi4ELi4ELb0EEENS1_24CollectiveEpilogueBwdGQAISA_fSD_Li256ELb1ELb0EEENS1_25SingleTileBwdLPTSchedulerILb1ELi128ELb0EEEEEEEEEvNT_6ParamsE$_ZN4cute3eso3ESOILb0ELb0EJNS_6LayoutINS_5tupleIJNS3_IJNS_1CILi2EEES5_EEENS4_ILi8EEES6_EEENS3_IJNS3_IJNS4_ILi1EEEiEEENS4_ILi1024EEENS3_IJiiEEEEEEEEjEEC2ERKSE_RKj:
        /* <DEDUP_REMOVED lines=9> */
[----:B------:R-:W-:Y:S05]  /*63c0*/  RET.REL.NODEC R10 `(_ZN7cutlass13device_kernelIN5flash19enable_sm80_to_sm89INS1_16FlashAttnBwdSm80INS1_25CollectiveMainloopBwdSm80ILi2ELi2EN4cute5tupleIJNS5_1CILi128EEES8_NS7_ILi64EEEEEENS_10bfloat16_tEfNS_4arch4Sm80ELb1ELb0ELb1ELb1ELb0ELb0ELb0ELb0ELi2ELi4ELi4ELi4ELb0EEENS1_24CollectiveEpilogueBwdGQAISA_fSD_Li256ELb1ELb0EEENS1_25SingleTileBwdLPTSchedulerILb1ELi128ELb0EEEEEEEEEvNT_6ParamsE) ;  /* 0xffff9c300a007950 */ /* 0x000fea0003c3ffff */
        .type           $_ZN7cutlass13device_kernelIN5flash19enable_sm80_to_sm89INS1_16FlashAttnBwdSm80INS1_25CollectiveMainloopBwdSm80ILi2ELi2EN4cute5tupleIJNS5_1CILi128EEES8_NS7_ILi64EEEEEENS_10bfloat16_tEfNS_4arch4Sm80ELb1ELb0ELb1ELb1ELb0ELb0ELb0ELb0ELi2ELi4ELi4ELi4ELb0EEENS1_24CollectiveEpilogueBwdGQAISA_fSD_Li256ELb1ELb0EEENS1_25SingleTileBwdLPTSchedulerILb1ELi128ELb0EEEEEEEEEvNT_6ParamsE$_ZN4cute3eso3ESOILb0ELb0EJNS_6LayoutINS_5tupleIJNS3_IJNS_1CILi2EEES5_EEES6_NS4_ILi8EEEEEENS3_IJNS3_IJiNS4_ILi512EEEEEENS3_IJiiEEENS4_ILi1024EEEEEEEENS_10ViewEngineINS_8smem_ptrIPN7cutlass10bfloat16_tEEEEEEEC2ERKSE_RKSL_,@function
        .size           $_ZN7cutlass13device_kernelIN5flash19enable_sm80_to_sm89INS1_16FlashAttnBwdSm80INS1_25CollectiveMainloopBwdSm80ILi2ELi2EN4cute5tupleIJNS5_1CILi128EEES8_NS7_ILi64EEEEEENS_10bfloat16_tEfNS_4arch4Sm80ELb1ELb0ELb1ELb1ELb0ELb0ELb0ELb0ELi2ELi4ELi4ELi4ELb0EEENS1_24CollectiveEpilogueBwdGQAISA_fSD_Li256ELb1ELb0EEENS1_25SingleTileBwdLPTSchedulerILb1ELi128ELb0EEEEEEEEEvNT_6ParamsE$_ZN4cute3eso3ESOILb0ELb0EJNS_6LayoutINS_5tupleIJNS3_IJNS_1CILi2EEES5_EEES6_NS4_ILi8EEEEEENS3_IJNS3_IJiNS4_ILi512EEEEEENS3_IJiiEEENS4_ILi1024EEEEEEEENS_10ViewEngineINS_8smem_ptrIPN7cutlass10bfloat16_tEEEEEEEC2ERKSE_RKSL_,($_ZN7cutlass13device_kernelIN5flash19enable_sm80_to_sm89INS1_16FlashAttnBwdSm80INS1_25CollectiveMainloopBwdSm80ILi2ELi2EN4cute5tupleIJNS5_1CILi128EEES8_NS7_ILi64EEEEEENS_10bfloat16_tEfNS_4arch4Sm80ELb1ELb0ELb1ELb1ELb0ELb0ELb0ELb0ELi2ELi4ELi4ELi4ELb0EEENS1_24CollectiveEpilogueBwdGQAISA_fSD_Li256ELb1ELb0EEENS1_25SingleTileBwdLPTSchedulerILb1ELi128ELb0EEEEEEEEEvNT_6ParamsE$_ZN4cute3eso3ESOILb0ELb0EJNS_6LayoutINS_5tupleIJNS3_IJNS_1CILi2EEES5_EEES6_NS4_ILi8EEEEEENS3_IJNS3_IJiNS4_ILi512EEEEEENS3_IJiiEEENS4_ILi1024EEEEEEEEjEEC2ERKSE_RKj - $_ZN7cutlass13device_kernelIN5flash19enable_sm80_to_sm89INS1_16FlashAttnBwdSm80INS1_25CollectiveMainloopBwdSm80ILi2ELi2EN4cute5tupleIJNS5_1CILi128EEES8_NS7_ILi64EEEEEENS_10bfloat16_tEfNS_4arch4Sm80ELb1ELb0ELb1ELb1ELb0ELb0ELb0ELb0ELi2ELi4ELi4ELi4ELb0EEENS1_24CollectiveEpilogueBwdGQAISA_fSD_Li256ELb1ELb0EEENS1_25SingleTileBwdLPTSchedulerILb1ELi128ELb0EEEEEEEEEvNT_6ParamsE$_ZN4cute3eso3ESOILb0ELb0EJNS_6LayoutINS_5tupleIJNS3_IJNS_1CILi2EEES5_EEES6_NS4_ILi8EEEEEENS3_IJNS3_IJiNS4_ILi512EEEEEENS3_IJiiEEENS4_ILi1024EEEEEEEENS_10ViewEngineINS_8smem_ptrIPN7cutlass10bfloat16_tEEEEEEEC2ERKSE_RKSL_)
$_ZN7cutlass13device_kernelIN5flash19enable_sm80_to_sm89INS1_16FlashAttnBwdSm80INS1_25CollectiveMainloopBwdSm80ILi2ELi2EN4cute5tupleIJNS5_1CILi128EEES8_NS7_ILi64EEEEEENS_10bfloat16_tEfNS_4arch4Sm80ELb1ELb0ELb1ELb1ELb0ELb0ELb0ELb0ELi2ELi4ELi4ELi4ELb0EEENS1_24CollectiveEpilogueBwdGQAISA_fSD_Li256ELb1ELb0EEENS1_25SingleTileBwdLPTSchedulerILb1ELi128ELb0EEEEEEEEEvNT_6ParamsE$_ZN4cute3eso3ESOILb0ELb0EJNS_6LayoutINS_5tupleIJNS3_IJNS_1CILi2EEES5_EEES6_NS4_ILi8EEEEEENS3_IJNS3_IJiNS4_ILi512EEEEEENS3_IJiiEEENS4_ILi1024EEEEEEEENS_10ViewEngineINS_8smem_ptrIPN7cutlass10bfloat16_tEEEEEEEC2ERKSE_RKSL_:
        /* <DEDUP_REMOVED lines=8> */
[----:B------:R-:W-:Y:S05]  /*6450*/  RET.REL.NODEC R10 `(_ZN7cutlass13device_kernelIN5flash19enable_sm80_to_sm89INS1_16FlashAttnBwdSm80INS1_25CollectiveMainloopBwdSm80ILi2ELi2EN4cute5tupleIJNS5_1CILi128EEES8_NS7_ILi64EEEEEENS_10bfloat16_tEfNS_4arch4Sm80ELb1ELb0ELb1ELb1ELb0ELb0ELb0ELb0ELi2ELi4ELi4ELi4ELb0EEENS1_24CollectiveEpilogueBwdGQAISA_fSD_Li256ELb1ELb0EEENS1_25SingleTileBwdLPTSchedulerILb1ELi128ELb0EEEEEEEEEvNT_6ParamsE) ;  /* 0xffff9ba00a007950 */ /* 0x000fea0003c3ffff */
        .type           $_ZN7cutlass13device_kernelIN5flash19enable_sm80_to_sm89INS1_16FlashAttnBwdSm80INS1_25CollectiveMainloopBwdSm80ILi2ELi2EN4cute5tupleIJNS5_1CILi128EEES8_NS7_ILi64EEEEEENS_10bfloat16_tEfNS_4arch4Sm80ELb1ELb0ELb1ELb1ELb0ELb0ELb0ELb0ELi2ELi4ELi4ELi4ELb0EEENS1_24CollectiveEpilogueBwdGQAISA_fSD_Li256ELb1ELb0EEENS1_25SingleTileBwdLPTSchedulerILb1ELi128ELb0EEEEEEEEEvNT_6ParamsE$_ZN4cute3eso3ESOILb0ELb0EJNS_6LayoutINS_5tupleIJNS3_IJNS_1CILi2EEES5_EEES6_NS4_ILi8EEEEEENS3_IJNS3_IJiNS4_ILi512EEEEEENS3_IJiiEEENS4_ILi1024EEEEEEEEjEEC2ERKSE_RKj,@function
        .size           $_ZN7cutlass13device_kernelIN5flash19enable_sm80_to_sm89INS1_16FlashAttnBwdSm80INS1_25CollectiveMainloopBwdSm80ILi2ELi2EN4cute5tupleIJNS5_1CILi128EEES8_NS7_ILi64EEEEEENS_10bfloat16_tEfNS_4arch4Sm80ELb1ELb0ELb1ELb1ELb0ELb0ELb0ELb0ELi2ELi4ELi4ELi4ELb0EEENS1_24CollectiveEpilogueBwdGQAISA_fSD_Li256ELb1ELb0EEENS1_25SingleTileBwdLPTSchedulerILb1ELi128ELb0EEEEEEEEEvNT_6ParamsE$_ZN4cute3eso3ESOILb0ELb0EJNS_6LayoutINS_5tupleIJNS3_IJNS_1CILi2EEES5_EEES6_NS4_ILi8EEEEEENS3_IJNS3_IJiNS4_ILi512EEEEEENS3_IJiiEEENS4_ILi1024EEEEEEEEjEEC2ERKSE_RKj,($_ZN7cutlass13device_kernelIN5flash19enable_sm80_to_sm89INS1_16FlashAttnBwdSm80INS1_25CollectiveMainloopBwdSm80ILi2ELi2EN4cute5tupleIJNS5_1CILi128EEES8_NS7_ILi64EEEEEENS_10bfloat16_tEfNS_4arch4Sm80ELb1ELb0ELb1ELb1ELb0ELb0ELb0ELb0ELi2ELi4ELi4ELi4ELb0EEENS1_24CollectiveEpilogueBwdGQAISA_fSD_Li256ELb1ELb0EEENS1_25SingleTileBwdLPTSchedulerILb1ELi128ELb0EEEEEEEEEvNT_6ParamsE$_ZN4cute3eso3ESOILb0ELb0EJNS_6LayoutINS_5tupleIJNS3_IJNS_1CILi2EEES5_S5_EEES5_NS3_IJNS3_IJS5_S5_EEES5_EEEEEENS3_IJNS3_IJNS4_ILi1EEENS4_ILi512EEEiEEENS4_ILi4096EEENS3_IJNS3_IJiiEEENS4_ILi8192EEEEEEEEEEENS_10ViewEngineINS_8smem_ptrIPN7cutlass10bfloat16_tEEEEEEEC2ERKSI_RKSP_ - $_ZN7cutlass13device_kernelIN5flash19enable_sm80_to_sm89INS1_16FlashAttnBwdSm80INS1_25CollectiveMainloopBwdSm80ILi2ELi2EN4cute5tupleIJNS5_1CILi128EEES8_NS7_ILi64EEEEEENS_10bfloat16_tEfNS_4arch4Sm80ELb1ELb0ELb1ELb1ELb0ELb0ELb0ELb0ELi2ELi4ELi4ELi4ELb0EEENS1_24CollectiveEpilogueBwdGQAISA_fSD_Li256ELb1ELb0EEENS1_25SingleTileBwdLPTSchedulerILb1ELi128ELb0EEEEEEEEEvNT_6ParamsE$_ZN4cute3eso3ESOILb0ELb0EJNS_6LayoutINS_5tupleIJNS3_IJNS_1CILi2EEES5_EEES6_NS4_ILi8EEEEEENS3_IJNS3_IJiNS4_ILi512EEEEEENS3_IJiiEEENS4_ILi1024EEEEEEEEjEEC2ERKSE_RKj)
$_ZN7cutlass13device_kernelIN5flash19enable_sm80_to_sm89INS1_16FlashAttnBwdSm80INS1_25CollectiveMainloopBwdSm80ILi2ELi2EN4cute5tupleIJNS5_1CILi128EEES8_NS7_ILi64EEEEEENS_10bfloat16_tEfNS_4arch4Sm80ELb1ELb0ELb1ELb1ELb0ELb0ELb0ELb0ELi2ELi4ELi4ELi4ELb0EEENS1_24CollectiveEpilogueBwdGQAISA_fSD_Li256ELb1ELb0EEENS1_25SingleTileBwdLPTSchedulerILb1ELi128ELb0EEEEEEEEEvNT_6ParamsE$_ZN4cute3eso3ESOILb0ELb0EJNS_6LayoutINS_5tupleIJNS3_IJNS_1CILi2EEES5_EEES6_NS4_ILi8EEEEEENS3_IJNS3_IJiNS4_ILi512EEEEEENS3_IJiiEEENS4_ILi1024EEEEEEEEjEEC2ERKSE_RKj:
        /* <DEDUP_REMOVED lines=10> */
        .type           $_ZN7cutlass13device_kernelIN5flash19enable_sm80_to_sm89INS1_16FlashAttnBwdSm80INS1_25CollectiveMainloopBwdSm80ILi2ELi2EN4cute5tupleIJNS5_1CILi128EEES8_NS7_ILi64EEEEEENS_10bfloat16_tEfNS_4arch4Sm80ELb1ELb0ELb1ELb1ELb0ELb0ELb0ELb0ELi2ELi4ELi4ELi4ELb0EEENS1_24CollectiveEpilogueBwdGQAISA_fSD_Li256ELb1ELb0EEENS1_25SingleTileBwdLPTSchedulerILb1ELi128ELb0EEEEEEEEEvNT_6ParamsE$_ZN4cute3eso3ESOILb0ELb0EJNS_6LayoutINS_5tupleIJNS3_IJNS_1CILi2EEES5_S5_EEES5_NS3_IJNS3_IJS5_S5_EEES5_EEEEEENS3_IJNS3_IJNS4_ILi1EEENS4_ILi512EEEiEEENS4_ILi4096EEENS3_IJNS3_IJiiEEENS4_ILi8192EEEEEEEEEEENS_10ViewEngineINS_8smem_ptrIPN7cutlass10bfloat16_tEEEEEEEC2ERKSI_RKSP_,@function
        .size           $_ZN7cutlass13device_kernelIN5flash19enable_sm80_to_sm89INS1_16FlashAttnBwdSm80INS1_25CollectiveMainloopBwdSm80ILi2ELi2EN4cute5tupleIJNS5_1CILi128EEES8_NS7_ILi64EEEEEENS_10bfloat16_tEfNS_4arch4Sm80ELb1ELb0ELb1ELb1ELb0ELb0ELb0ELb0ELi2ELi4ELi4ELi4ELb0EEENS1_24CollectiveEpilogueBwdGQAISA_fSD_Li256ELb1ELb0EEENS1_25SingleTileBwdLPTSchedulerILb1ELi128ELb0EEEEEEEEEvNT_6ParamsE$_ZN4cute3eso3ESOILb0ELb0EJNS_6LayoutINS_5tupleIJNS3_IJNS_1CILi2EEES5_S5_EEES5_NS3_IJNS3_IJS5_S5_EEES5_EEEEEENS3_IJNS3_IJNS4_ILi1EEENS4_ILi512EEEiEEENS4_ILi4096EEENS3_IJNS3_IJiiEEENS4_ILi8192EEEEEEEEEEENS_10ViewEngineINS_8smem_ptrIPN7cutlass10bfloat16_tEEEEEEEC2ERKSI_RKSP_,($_ZN7cutlass13device_kernelIN5flash19enable_sm80_to_sm89INS1_16FlashAttnBwdSm80INS1_25CollectiveMainloopBwdSm80ILi2ELi2EN4cute5tupleIJNS5_1CILi128EEES8_NS7_ILi64EEEEEENS_10bfloat16_tEfNS_4arch4Sm80ELb1ELb0ELb1ELb1ELb0ELb0ELb0ELb0ELi2ELi4ELi4ELi4ELb0EEENS1_24CollectiveEpilogueBwdGQAISA_fSD_Li256ELb1ELb0EEENS1_25SingleTileBwdLPTSchedulerILb1ELi128ELb0EEEEEEEEEvNT_6ParamsE$_ZN4cute3eso3ESOILb0ELb0EJNS_6LayoutINS_5tupleIJNS3_IJNS_1CILi2EEES5_S5_EEES5_NS3_IJNS3_IJS5_S5_EEES5_EEEEEENS3_IJNS3_IJNS4_ILi1EEENS4_ILi512EEEiEEENS4_ILi4096EEENS3_IJNS3_IJiiEEENS4_ILi8192EEEEEEEEEEEjEEC2ERKSI_RKj - $_ZN7cutlass13device_kernelIN5flash19enable_sm80_to_sm89INS1_16FlashAttnBwdSm80INS1_25CollectiveMainloopBwdSm80ILi2ELi2EN4cute5tupleIJNS5_1CILi128EEES8_NS7_ILi64EEEEEENS_10bfloat16_tEfNS_4arch4Sm80ELb1ELb0ELb1ELb1ELb0ELb0ELb0ELb0ELi2ELi4ELi4ELi4ELb0EEENS1_24CollectiveEpilogueBwdGQAISA_fSD_Li256ELb1ELb0EEENS1_25SingleTileBwdLPTSchedulerILb1ELi128ELb0EEEEEEEEEvNT_6ParamsE$_ZN4cute3eso3ESOILb0ELb0EJNS_6LayoutINS_5tupleIJNS3_IJNS_1CILi2EEES5_S5_EEES5_NS3_IJNS3_IJS5_S5_EEES5_EEEEEENS3_IJNS3_IJNS4_ILi1EEENS4_ILi512EEEiEEENS4_ILi4096EEENS3_IJNS3_IJiiEEENS4_ILi8192EEEEEEEEEEENS_10ViewEngineINS_8smem_ptrIPN7cutlass10bfloat16_tEEEEEEEC2ERKSI_RKSP_)
$_ZN7cutlass13device_kernelIN5flash19enable_sm80_to_sm89INS1_16FlashAttnBwdSm80INS1_25CollectiveMainloopBwdSm80ILi2ELi2EN4cute5tupleIJNS5_1CILi128EEES8_NS7_ILi64EEEEEENS_10bfloat16_tEfNS_4arch4Sm80ELb1ELb0ELb1ELb1ELb0ELb0ELb0ELb0ELi2ELi4ELi4ELi4ELb0EEENS1_24CollectiveEpilogueBwdGQAISA_fSD_Li256ELb1ELb0EEENS1_25SingleTileBwdLPTSchedulerILb1ELi128ELb0EEEEEEEEEvNT_6ParamsE$_ZN4cute3eso3ESOILb0ELb0EJNS_6LayoutINS_5tupleIJNS3_IJNS_1CILi2EEES5_S5_EEES5_NS3_IJNS3_IJS5_S5_EEES5_EEEEEENS3_IJNS3_IJNS4_ILi1EEENS4_ILi512EEEiEEENS4_ILi4096EEENS3_IJNS3_IJiiEEENS4_ILi8192EEEEEEEEEEENS_10ViewEngineINS_8smem_ptrIPN7cutlass10bfloat16_tEEEEEEEC2ERKSI_RKSP_:
        /* <DEDUP_REMOVED lines=9> */
        .type           $_ZN7cutlass13device_kernelIN5flash19enable_sm80_to_sm89INS1_16FlashAttnBwdSm80INS1_25CollectiveMainloopBwdSm80ILi2ELi2EN4cute5tupleIJNS5_1CILi128EEES8_NS7_ILi64EEEEEENS_10bfloat16_tEfNS_4arch4Sm80ELb1ELb0ELb1ELb1ELb0ELb0ELb0ELb0ELi2ELi4ELi4ELi4ELb0EEENS1_24CollectiveEpilogueBwdGQAISA_fSD_Li256ELb1ELb0EEENS1_25SingleTileBwdLPTSchedulerILb1ELi128ELb0EEEEEEEEEvNT_6ParamsE$_ZN4cute3eso3ESOILb0ELb0EJNS_6LayoutINS_5tupleIJNS3_IJNS_1CILi2EEES5_S5_EEES5_NS3_IJNS3_IJS5_S5_EEES5_EEEEEENS3_IJNS3_IJNS4_ILi1EEENS4_ILi512EEEiEEENS4_ILi4096EEENS3_IJNS3_IJiiEEENS4_ILi8192EEEEEEEEEEEjEEC2ERKSI_RKj,@function
        .size           $_ZN7cutlass13device_kernelIN5flash19enable_sm80_to_sm89INS1_16FlashAttnBwdSm80INS1_25CollectiveMainloopBwdSm80ILi2ELi2EN4cute5tupleIJNS5_1CILi128EEES8_NS7_ILi64EEEEEENS_10bfloat16_tEfNS_4arch4Sm80ELb1ELb0ELb1ELb1ELb0ELb0ELb0ELb0ELi2ELi4ELi4ELi4ELb0EEENS1_24CollectiveEpilogueBwdGQAISA_fSD_Li256ELb1ELb0EEENS1_25SingleTileBwdLPTSchedulerILb1ELi128ELb0EEEEEEEEEvNT_6ParamsE$_ZN4cute3eso3ESOILb0ELb0EJNS_6LayoutINS_5tupleIJNS3_IJNS_1CILi2EEES5_S5_EEES5_NS3_IJNS3_IJS5_S5_EEES5_EEEEEENS3_IJNS3_IJNS4_ILi1EEENS4_ILi512EEEiEEENS4_ILi4096EEENS3_IJNS3_IJiiEEENS4_ILi8192EEEEEEEEEEEjEEC2ERKSI_RKj,($_ZN7cutlass13device_kernelIN5flash19enable_sm80_to_sm89INS1_16FlashAttnBwdSm80INS1_25CollectiveMainloopBwdSm80ILi2ELi2EN4cute5tupleIJNS5_1CILi128EEES8_NS7_ILi64EEEEEENS_10bfloat16_tEfNS_4arch4Sm80ELb1ELb0ELb1ELb1ELb0ELb0ELb0ELb0ELi2ELi4ELi4ELi4ELb0EEENS1_24CollectiveEpilogueBwdGQAISA_fSD_Li256ELb1ELb0EEENS1_25SingleTileBwdLPTSchedulerILb1ELi128ELb0EEEEEEEEEvNT_6ParamsE$_ZN4cute3eso3ESOILb0ELb0EJNS_6LayoutINS_5tupleIJNS3_IJNS_1CILi2EEES5_S5_EEES5_NS3_IJS5_S5_EEEEEENS3_IJNS3_IJNS4_ILi1EEENS4_ILi512EEEiEEENS4_ILi4096EEENS3_IJiiEEEEEEEENS_10ViewEngineINS_8smem_ptrIPN7cutlass10bfloat16_tEEEEEEEC2ERKSF_RKSM_ - $_ZN7cutlass13device_kernelIN5flash19enable_sm80_to_sm89INS1_16FlashAttnBwdSm80INS1_25CollectiveMainloopBwdSm80ILi2ELi2EN4cute5tupleIJNS5_1CILi128EEES8_NS7_ILi64EEEEEENS_10bfloat16_tEfNS_4arch4Sm80ELb1ELb0ELb1ELb1ELb0ELb0ELb0ELb0ELi2ELi4ELi4ELi4ELb0EEENS1_24CollectiveEpilogueBwdGQAISA_fSD_Li256ELb1ELb0EEENS1_25SingleTileBwdLPTSchedulerILb1ELi128ELb0EEEEEEEEEvNT_6ParamsE$_ZN4cute3eso3ESOILb0ELb0EJNS_6LayoutINS_5tupleIJNS3_IJNS_1CILi2EEES5_S5_EEES5_NS3_IJNS3_IJS5_S5_EEES5_EEEEEENS3_IJNS3_IJNS4_ILi1EEENS4_ILi512EEEiEEENS4_ILi4096EEENS3_IJNS3_IJiiEEENS4_ILi8192EEEEEEEEEEEjEEC2ERKSI_RKj)
$_ZN7cutlass13device_kernelIN5flash19enable_sm80_to_sm89INS1_16FlashAttnBwdSm80INS1_25CollectiveMainloopBwdSm80ILi2ELi2EN4cute5tupleIJNS5_1CILi128EEES8_NS7_ILi64EEEEEENS_10bfloat16_tEfNS_4arch4Sm80ELb1ELb0ELb1ELb1ELb0ELb0ELb0ELb0ELi2ELi4ELi4ELi4ELb0EEENS1_24CollectiveEpilogueBwdGQAISA_fSD_Li256ELb1ELb0EEENS1_25SingleTileBwdLPTSchedulerILb1ELi128ELb0EEEEEEEEEvNT_6ParamsE$_ZN4cute3eso3ESOILb0ELb0EJNS_6LayoutINS_5tupleIJNS3_IJNS_1CILi2EEES5_S5_EEES5_NS3_IJNS3_IJS5_S5_EEES5_EEEEEENS3_IJNS3_IJNS4_ILi1EEENS4_ILi512EEEiEEENS4_ILi4096EEENS3_IJNS3_IJiiEEENS4_ILi8192EEEEEEEEEEEjEEC2ERKSI_RKj:
        /* <DEDUP_REMOVED lines=10> */
        .type           $_ZN7cutlass13device_kernelIN5flash19enable_sm80_to_sm89INS1_16FlashAttnBwdSm80INS1_25CollectiveMainloopBwdSm80ILi2ELi2EN4cute5tupleIJNS5_1CILi128EEES8_NS7_ILi64EEEEEENS_10bfloat16_tEfNS_4arch4Sm80ELb1ELb0ELb1ELb1ELb0ELb0ELb0ELb0ELi2ELi4ELi4ELi4ELb0EEENS1_24CollectiveEpilogueBwdGQAISA_fSD_Li256ELb1ELb0EEENS1_25SingleTileBwdLPTSchedulerILb1ELi128ELb0EEEEEEEEEvNT_6ParamsE$_ZN4cute3eso3ESOILb0ELb0EJNS_6LayoutINS_5tupleIJNS3_IJNS_1CILi2EEES5_S5_EEES5_NS3_IJS5_S5_EEEEEENS3_IJNS3_IJNS4_ILi1EEENS4_ILi512EEEiEEENS4_ILi4096EEENS3_IJiiEEEEEEEENS_10ViewEngineINS_8smem_ptrIPN7cutlass10bfloat16_tEEEEEEEC2ERKSF_RKSM_,@function
        .size           $_ZN7cutlass13device_kernelIN5flash19enable_sm80_to_sm89INS1_16FlashAttnBwdSm80INS1_25CollectiveMainloopBwdSm80ILi2ELi2EN4cute5tupleIJNS5_1CILi128EEES8_NS7_ILi64EEEEEENS_10bfloat16_tEfNS_4arch4Sm80ELb1ELb0ELb1ELb1ELb0ELb0ELb0ELb0ELi2ELi4ELi4ELi4ELb0EEENS1_24CollectiveEpilogueBwdGQAISA_fSD_Li256ELb1ELb0EEENS1_25SingleTileBwdLPTSchedulerILb1ELi128ELb0EEEEEEEEEvNT_6ParamsE$_ZN4cute3eso3ESOILb0ELb0EJNS_6LayoutINS_5tupleIJNS3_IJNS_1CILi2EEES5_S5_EEES5_NS3_IJS5_S5_EEEEEENS3_IJNS3_IJNS4_ILi1EEENS4_ILi512EEEiEEENS4_ILi4096EEENS3_IJiiEEEEEEEENS_10ViewEngineINS_8smem_ptrIPN7cutlass10bfloat16_tEEEEEEEC2ERKSF_RKSM_,($_ZN7cutlass13device_kernelIN5flash19enable_sm80_to_sm89INS1_16FlashAttnBwdSm80INS1_25CollectiveMainloopBwdSm80ILi2ELi2EN4cute5tupleIJNS5_1CILi128EEES8_NS7_ILi64EEEEEENS_10bfloat16_tEfNS_4arch4Sm80ELb1ELb0ELb1ELb1ELb0ELb0ELb0ELb0ELi2ELi4ELi4ELi4ELb0EEENS1_24CollectiveEpilogueBwdGQAISA_fSD_Li256ELb1ELb0EEENS1_25SingleTileBwdLPTSchedulerILb1ELi128ELb0EEEEEEEEEvNT_6ParamsE$_ZN4cute3eso3ESOILb0ELb0EJNS_6LayoutINS_5tupleIJNS3_IJNS_1CILi2EEES5_S5_EEES5_NS3_IJS5_S5_EEEEEENS3_IJNS3_IJNS4_ILi1EEENS4_ILi512EEEiEEENS4_ILi4096EEENS3_IJiiEEEEEEEEjEEC2ERKSF_RKj - $_ZN7cutlass13device_kernelIN5flash19enable_sm80_to_sm89INS1_16FlashAttnBwdSm80INS1_25CollectiveMainloopBwdSm80ILi2ELi2EN4cute5tupleIJNS5_1CILi128EEES8_NS7_ILi64EEEEEENS_10bfloat16_tEfNS_4arch4Sm80ELb1ELb0ELb1ELb1ELb0ELb0ELb0ELb0ELi2ELi4ELi4ELi4ELb0EEENS1_24CollectiveEpilogueBwdGQAISA_fSD_Li256ELb1ELb0EEENS1_25SingleTileBwdLPTSchedulerILb1ELi128ELb0EEEEEEEEEvNT_6ParamsE$_ZN4cute3eso3ESOILb0ELb0EJNS_6LayoutINS_5tupleIJNS3_IJNS_1CILi2EEES5_S5_EEES5_NS3_IJS5_S5_EEEEEENS3_IJNS3_IJNS4_ILi1EEENS4_ILi512EEEiEEENS4_ILi4096EEENS3_IJiiEEEEEEEENS_10ViewEngineINS_8smem_ptrIPN7cutlass10bfloat16_tEEEEEEEC2ERKSF_RKSM_)
$_ZN7cutlass13device_kernelIN5flash19enable_sm80_to_sm89INS1_16FlashAttnBwdSm80INS1_25CollectiveMainloopBwdSm80ILi2ELi2EN4cute5tupleIJNS5_1CILi128EEES8_NS7_ILi64EEEEEENS_10bfloat16_tEfNS_4arch4Sm80ELb1ELb0ELb1ELb1ELb0ELb0ELb0ELb0ELi2ELi4ELi4ELi4ELb0EEENS1_24CollectiveEpilogueBwdGQAISA_fSD_Li256ELb1ELb0EEENS1_25SingleTileBwdLPTSchedulerILb1ELi128ELb0EEEEEEEEEvNT_6ParamsE$_ZN4cute3eso3ESOILb0ELb0EJNS_6LayoutINS_5tupleIJNS3_IJNS_1CILi2EEES5_S5_EEES5_NS3_IJS5_S5_EEEEEENS3_IJNS3_IJNS4_ILi1EEENS4_ILi512EEEiEEENS4_ILi4096EEENS3_IJiiEEEEEEEENS_10ViewEngineINS_8smem_ptrIPN7cutlass10bfloat16_tEEEEEEEC2ERKSF_RKSM_:
        /* <DEDUP_REMOVED lines=9> */
        .type           $_ZN7cutlass13device_kernelIN5flash19enable_sm80_to_sm89INS1_16FlashAttnBwdSm80INS1_25CollectiveMainloopBwdSm80ILi2ELi2EN4cute5tupleIJNS5_1CILi128EEES8_NS7_ILi64EEEEEENS_10bfloat16_tEfNS_4arch4Sm80ELb1ELb0ELb1ELb1ELb0ELb0ELb0ELb0ELi2ELi4ELi4ELi4ELb0EEENS1_24CollectiveEpilogueBwdGQAISA_fSD_Li256ELb1ELb0EEENS1_25SingleTileBwdLPTSchedulerILb1ELi128ELb0EEEEEEEEEvNT_6ParamsE$_ZN4cute3eso3ESOILb0ELb0EJNS_6LayoutINS_5tupleIJNS3_IJNS_1CILi2EEES5_S5_EEES5_NS3_IJS5_S5_EEEEEENS3_IJNS3_IJNS4_ILi1EEENS4_ILi512EEEiEEENS4_ILi4096EEENS3_IJiiEEEEEEEEjEEC2ERKSF_RKj,@function
        .size           $_ZN7cutlass13device_kernelIN5flash19enable_sm80_to_sm89INS1_16FlashAttnBwdSm80INS1_25CollectiveMainloopBwdSm80ILi2ELi2EN4cute5tupleIJNS5_1CILi128EEES8_NS7_ILi64EEEEEENS_10bfloat16_tEfNS_4arch4Sm80ELb1ELb0ELb1ELb1ELb0ELb0ELb0ELb0ELi2ELi4ELi4ELi4ELb0EEENS1_24CollectiveEpilogueBwdGQAISA_fSD_Li256ELb1ELb0EEENS1_25SingleTileBwdLPTSchedulerILb1ELi128ELb0EEEEEEEEEvNT_6ParamsE$_ZN4cute3eso3ESOILb0ELb0EJNS_6LayoutINS_5tupleIJNS3_IJNS_1CILi2EEES5_S5_EEES5_NS3_IJS5_S5_EEEEEENS3_IJNS3_IJNS4_ILi1EEENS4_ILi512EEEiEEENS4_ILi4096EEENS3_IJiiEEEEEEEEjEEC2ERKSF_RKj,($_ZN7cutlass13device_kernelIN5flash19enable_sm80_to_sm89INS1_16FlashAttnBwdSm80INS1_25CollectiveMainloopBwdSm80ILi2ELi2EN4cute5tupleIJNS5_1CILi128EEES8_NS7_ILi64EEEEEENS_10bfloat16_tEfNS_4arch4Sm80ELb1ELb0ELb1ELb1ELb0ELb0ELb0ELb0ELi2ELi4ELi4ELi4ELb0EEENS1_24CollectiveEpilogueBwdGQAISA_fSD_Li256ELb1ELb0EEENS1_25SingleTileBwdLPTSchedulerILb1ELi128ELb0EEEEEEEEEvNT_6ParamsE$_ZN4cute3eso3ESOILb0ELb0EJNS_6LayoutINS_5tupleIJNS3_IJNS_1CILi8EEENS4_ILi1EEEEEENS3_IJNS4_ILi2EEEEEEEEENS3_IJNS3_IJS6_NS4_ILi0EEEEEENS3_IJiEEEEEEEENS_10ViewEngineINS_8smem_ptrIPN7cutlass10bfloat16_tEEEEEEEC2ERKSF_RKSM_ - $_ZN7cutlass13device_kernelIN5flash19enable_sm80_to_sm89INS1_16FlashAttnBwdSm80INS1_25CollectiveMainloopBwdSm80ILi2ELi2EN4cute5tupleIJNS5_1CILi128EEES8_NS7_ILi64EEEEEENS_10bfloat16_tEfNS_4arch4Sm80ELb1ELb0ELb1ELb1ELb0ELb0ELb0ELb0ELi2ELi4ELi4ELi4ELb0EEENS1_24CollectiveEpilogueBwdGQAISA_fSD_Li256ELb1ELb0EEENS1_25SingleTileBwdLPTSchedulerILb1ELi128ELb0EEEEEEEEEvNT_6ParamsE$_ZN4cute3eso3ESOILb0ELb0EJNS_6LayoutINS_5tupleIJNS3_IJNS_1CILi2EEES5_S5_EEES5_NS3_IJS5_S5_EEEEEENS3_IJNS3_IJNS4_ILi1EEENS4_ILi512EEEiEEENS4_ILi4096EEENS3_IJiiEEEEEEEEjEEC2ERKSF_RKj)
$_ZN7cutlass13device_kernelIN5flash19enable_sm80_to_sm89INS1_16FlashAttnBwdSm80INS1_25CollectiveMainloopBwdSm80ILi2ELi2EN4cute5tupleIJNS5_1CILi128EEES8_NS7_ILi64EEEEEENS_10bfloat16_tEfNS_4arch4Sm80ELb1ELb0ELb1ELb1ELb0ELb0ELb0ELb0ELi2ELi4ELi4ELi4ELb0EEENS1_24CollectiveEpilogueBwdGQAISA_fSD_Li256ELb1ELb0EEENS1_25SingleTileBwdLPTSchedulerILb1ELi128ELb0EEEEEEEEEvNT_6ParamsE$_ZN4cute3eso3ESOILb0ELb0EJNS_6LayoutINS_5tupleIJNS3_IJNS_1CILi2EEES5_S5_EEES5_NS3_IJS5_S5_EEEEEENS3_IJNS3_IJNS4_ILi1EEENS4_ILi512EEEiEEENS4_ILi4096EEENS3_IJiiEEEEEEEEjEEC2ERKSF_RKj:
        /* <DEDUP_REMOVED lines=10> */
        .type           $_ZN7cutlass13device_kernelIN5flash19enable_sm80_to_sm89INS1_16FlashAttnBwdSm80INS1_25CollectiveMainloopBwdSm80ILi2ELi2EN4cute5tupleIJNS5_1CILi128EEES8_NS7_ILi64EEEEEENS_10bfloat16_tEfNS_4arch4Sm80ELb1ELb0ELb1ELb1ELb0ELb0ELb0ELb0ELi2ELi4ELi4ELi4ELb0EEENS1_24CollectiveEpilogueBwdGQAISA_fSD_Li256ELb1ELb0EEENS1_25SingleTileBwdLPTSchedulerILb1ELi128ELb0EEEEEEEEEvNT_6ParamsE$_ZN4cute3eso3ESOILb0ELb0EJNS_6LayoutINS_5tupleIJNS3_IJNS_1CILi8EEENS4_ILi1EEEEEENS3_IJNS4_ILi2EEEEEEEEENS3_IJNS3_IJS6_NS4_ILi0EEEEEENS3_IJiEEEEEEEENS_10ViewEngineINS_8smem_ptrIPN7cutlass10bfloat16_tEEEEEEEC2ERKSF_RKSM_,@function
        .size           $_ZN7cutlass13device_kernelIN5flash19enable_sm80_to_sm89INS1_16FlashAttnBwdSm80INS1_25CollectiveMainloopBwdSm80ILi2ELi2EN4cute5tupleIJNS5_1CILi128EEES8_NS7_ILi64EEEEEENS_10bfloat16_tEfNS_4arch4Sm80ELb1ELb0ELb1ELb1ELb0ELb0ELb0ELb0ELi2ELi4ELi4ELi4ELb0EEENS1_24CollectiveEpilogueBwdGQAISA_fSD_Li256ELb1ELb0EEENS1_25SingleTileBwdLPTSchedulerILb1ELi128ELb0EEEEEEEEEvNT_6ParamsE$_ZN4cute3eso3ESOILb0ELb0EJNS_6LayoutINS_5tupleIJNS3_IJNS_1CILi8EEENS4_ILi1EEEEEENS3_IJNS4_ILi2EEEEEEEEENS3_IJNS3_IJS6_NS4_ILi0EEEEEENS3_IJiEEEEEEEENS_10ViewEngineINS_8smem_ptrIPN7cutlass10bfloat16_tEEEEEEEC2ERKSF_RKSM_,($_ZN7cutlass13device_kernelIN5flash19enable_sm80_to_sm89INS1_16FlashAttnBwdSm80INS1_25CollectiveMainloopBwdSm80ILi2ELi2EN4cute5tupleIJNS5_1CILi128EEES8_NS7_ILi64EEEEEENS_10bfloat16_tEfNS_4arch4Sm80ELb1ELb0ELb1ELb1ELb0ELb0ELb0ELb0ELi2ELi4ELi4ELi4ELb0EEENS1_24CollectiveEpilogueBwdGQAISA_fSD_Li256ELb1ELb0EEENS1_25SingleTileBwdLPTSchedulerILb1ELi128ELb0EEEEEEEEEvNT_6ParamsE$_ZN4cute3eso3ESOILb0ELb0EJNS_6LayoutINS_5tupleIJNS3_IJNS_1CILi8EEENS4_ILi1EEEEEENS4_ILi2EEEEEENS3_IJNS3_IJS6_NS4_ILi0EEEEEEiEEEEENS_10ViewEngineINS_8smem_ptrIPN7cutlass10bfloat16_tEEEEEEEC2ERKSD_RKSK_ - $_ZN7cutlass13device_kernelIN5flash19enable_sm80_to_sm89INS1_16FlashAttnBwdSm80INS1_25CollectiveMainloopBwdSm80ILi2ELi2EN4cute5tupleIJNS5_1CILi128EEES8_NS7_ILi64EEEEEENS_10bfloat16_tEfNS_4arch4Sm80ELb1ELb0ELb1ELb1ELb0ELb0ELb0ELb0ELi2ELi4ELi4ELi4ELb0EEENS1_24CollectiveEpilogueBwdGQAISA_fSD_Li256ELb1ELb0EEENS1_25SingleTileBwdLPTSchedulerILb1ELi128ELb0EEEEEEEEEvNT_6ParamsE$_ZN4cute3eso3ESOILb0ELb0EJNS_6LayoutINS_5tupleIJNS3_IJNS_1CILi8EEENS4_ILi1EEEEEENS3_IJNS4_ILi2EEEEEEEEENS3_IJNS3_IJS6_NS4_ILi0EEEEEENS3_IJiEEEEEEEENS_10ViewEngineINS_8smem_ptrIPN7cutlass10bfloat16_tEEEEEEEC2ERKSF_RKSM_)
$_ZN7cutlass13device_kernelIN5flash19enable_sm80_to_sm89INS1_16FlashAttnBwdSm80INS1_25CollectiveMainloopBwdSm80ILi2ELi2EN4cute5tupleIJNS5_1CILi128EEES8_NS7_ILi64EEEEEENS_10bfloat16_tEfNS_4arch4Sm80ELb1ELb0ELb1ELb1ELb0ELb0ELb0ELb0ELi2ELi4ELi4ELi4ELb0EEENS1_24CollectiveEpilogueBwdGQAISA_fSD_Li256ELb1ELb0EEENS1_25SingleTileBwdLPTSchedulerILb1ELi128ELb0EEEEEEEEEvNT_6ParamsE$_ZN4cute3eso3ESOILb0ELb0EJNS_6LayoutINS_5tupleIJNS3_IJNS_1CILi8EEENS4_ILi1EEEEEENS3_IJNS4_ILi2EEEEEEEEENS3_IJNS3_IJS6_NS4_ILi0EEEEEENS3_IJiEEEEEEEENS_10ViewEngineINS_8smem_ptrIPN7cutlass10bfloat16_tEEEEEEEC2ERKSF_RKSM_:
[----:B------:R-:W-:Y:S02]  /*6760*/  IADD3 R3, R66, -c[0x0][0x20], RZ ;  /* 0x8000080042037a10 */ /* 0x000fe40007ffe0ff */
[----:B------:R-:W-:-:S03]  /*6770*/  IADD3 R2, R58, -c[0x0][0x20], RZ ;  /* 0x800008003a027a10 */ /* 0x000fc60007ffe0ff */
[----:B------:R1:W-:Y:S04]  /*6780*/  STL [R3], R8 ;  /* 0x0000000803007387 */ /* 0x0003e80000100800 */
[----:B------:R-:W2:Y:S01]  /*6790*/  LDL.64 R10, [R2] ;  /* 0x00000000020a7983 */ /* 0x000ea20000100a00 */
[----:B------:R-:W-:-:S03]  /*67a0*/  IMAD.MOV.U32 R7, RZ, RZ, 0x0 ;  /* 0x00000000ff077424 */ /* 0x000fc600078e00ff */
[----:B--2---:R1:W-:Y:S01]  /*67b0*/  STL.64 [R3+0x8], R10 ;  /* 0x0000080a03007387 */ /* 0x0043e20000100a00 */
[----:B------:R-:W-:Y:S05]  /*67c0*/  RET.REL.NODEC R6 `(_ZN7cutlass13device_kernelIN5flash19enable_sm80_to_sm89INS1_16FlashAttnBwdSm80INS1_25CollectiveMainloopBwdSm80ILi2ELi2EN4cute5tupleIJNS5_1CILi128EEES8_NS7_ILi64EEEEEENS_10bfloat16_tEfNS_4arch4Sm80ELb1ELb0ELb1ELb1ELb0ELb0ELb0ELb0ELi2ELi4ELi4ELi4ELb0EEENS1_24CollectiveEpilogueBwdGQAISA_fSD_Li256ELb1ELb0EEENS1_25SingleTileBwdLPTSchedulerILb1ELi128ELb0EEEEEEEEEvNT_6ParamsE) ;  /* 0xffff983006007950 */ /* 0x000fea0003c3ffff */
        .type           $_ZN7cutlass13device_kernelIN5flash19enable_sm80_to_sm89INS1_16FlashAttnBwdSm80INS1_25CollectiveMainloopBwdSm80ILi2ELi2EN4cute5tupleIJNS5_1CILi128EEES8_NS7_ILi64EEEEEENS_10bfloat16_tEfNS_4arch4Sm80ELb1ELb0ELb1ELb1ELb0ELb0ELb0ELb0ELi2ELi4ELi4ELi4ELb0EEENS1_24CollectiveEpilogueBwdGQAISA_fSD_Li256ELb1ELb0EEENS1_25SingleTileBwdLPTSchedulerILb1ELi128ELb0EEEEEEEEEvNT_6ParamsE$_ZN4cute3eso3ESOILb0ELb0EJNS_6LayoutINS_5tupleIJNS3_IJNS_1CILi8EEENS4_ILi1EEEEEENS4_ILi2EEEEEENS3_IJNS3_IJS6_NS4_ILi0EEEEEEiEEEEENS_10ViewEngineINS_8smem_ptrIPN7cutlass10bfloat16_tEEEEEEEC2ERKSD_RKSK_,@function
        .size           $_ZN7cutlass13device_kernelIN5flash19enable_sm80_to_sm89INS1_16FlashAttnBwdSm80INS1_25CollectiveMainloopBwdSm80ILi2ELi2EN4cute5tupleIJNS5_1CILi128EEES8_NS7_ILi64EEEEEENS_10bfloat16_tEfNS_4arch4Sm80ELb1ELb0ELb1ELb1ELb0ELb0ELb0ELb0ELi2ELi4ELi4ELi4ELb0EEENS1_24CollectiveEpilogueBwdGQAISA_fSD_Li256ELb1ELb0EEENS1_25SingleTileBwdLPTSchedulerILb1ELi128ELb0EEEEEEEEEvNT_6ParamsE$_ZN4cute3eso3ESOILb0ELb0EJNS_6LayoutINS_5tupleIJNS3_IJNS_1CILi8EEENS4_ILi1EEEEEENS4_ILi2EEEEEENS3_IJNS3_IJS6_NS4_ILi0EEEEEEiEEEEENS_10ViewEngineINS_8smem_ptrIPN7cutlass10bfloat16_tEEEEEEEC2ERKSD_RKSK_,($_ZN7cutlass13device_kernelIN5flash19enable_sm80_to_sm89INS1_16FlashAttnBwdSm80INS1_25CollectiveMainloopBwdSm80ILi2ELi2EN4cute5tupleIJNS5_1CILi128EEES8_NS7_ILi64EEEEEENS_10bfloat16_tEfNS_4arch4Sm80ELb1ELb0ELb1ELb1ELb0ELb0ELb0ELb0ELi2ELi4ELi4ELi4ELb0EEENS1_24CollectiveEpilogueBwdGQAISA_fSD_Li256ELb1ELb0EEENS1_25SingleTileBwdLPTSchedulerILb1ELi128ELb0EEEEEEEEEvNT_6ParamsE$_ZN4cute3eso3ESOILb0ELb0EJNS_6LayoutINS_5tupleIJNS3_IJNS_1CILi8EEENS4_ILi1EEEEEENS4_ILi2EEEEEENS3_IJNS3_IJS6_NS4_ILi0EEEEEEiEEEEEiEEC2ERKSD_RKi - $_ZN7cutlass13device_kernelIN5flash19enable_sm80_to_sm89INS1_16FlashAttnBwdSm80INS1_25CollectiveMainloopBwdSm80ILi2ELi2EN4cute5tupleIJNS5_1CILi128EEES8_NS7_ILi64EEEEEENS_10bfloat16_tEfNS_4arch4Sm80ELb1ELb0ELb1ELb1ELb0ELb0ELb0ELb0ELi2ELi4ELi4ELi4ELb0EEENS1_24CollectiveEpilogueBwdGQAISA_fSD_Li256ELb1ELb0EEENS1_25SingleTileBwdLPTSchedulerILb1ELi128ELb0EEEEEEEEEvNT_6ParamsE$_ZN4cute3eso3ESOILb0ELb0EJNS_6LayoutINS_5tupleIJNS3_IJNS_1CILi8EEENS4_ILi1EEEEEENS4_ILi2EEEEEENS3_IJNS3_IJS6_NS4_ILi0EEEEEEiEEEEENS_10ViewEngineINS_8smem_ptrIPN7cutlass10bfloat16_tEEEEEEEC2ERKSD_RKSK_)
$_ZN7cutlass13device_kernelIN5flash19enable_sm80_to_sm89INS1_16FlashAttnBwdSm80INS1_25CollectiveMainloopBwdSm80ILi2ELi2EN4cute5tupleIJNS5_1CILi128EEES8_NS7_ILi64EEEEEENS_10bfloat16_tEfNS_4arch4Sm80ELb1ELb0ELb1ELb1ELb0ELb0ELb0ELb0ELi2ELi4ELi4ELi4ELb0EEENS1_24CollectiveEpilogueBwdGQAISA_fSD_Li256ELb1ELb0EEENS1_25SingleTileBwdLPTSchedulerILb1ELi128ELb0EEEEEEEEEvNT_6ParamsE$_ZN4cute3eso3ESOILb0ELb0EJNS_6LayoutINS_5tupleIJNS3_IJNS_1CILi8EEENS4_ILi1EEEEEENS4_ILi2EEEEEENS3_IJNS3_IJS6_NS4_ILi0EEEEEEiEEEEENS_10ViewEngineINS_8smem_ptrIPN7cutlass10bfloat16_tEEEEEEEC2ERKSD_RKSK_:
[----:B------:R-:W-:Y:S02]  /*67d0*/  IADD3 R3, R66, -c[0x0][0x20], RZ ;  /* 0x8000080042037a10 */ /* 0x000fe40007ffe0ff */
[----:B------:R-:W-:-:S03]  /*67e0*/  IADD3 R2, R58, -c[0x0][0x20], RZ ;  /* 0x800008003a027a10 */ /* 0x000fc60007ffe0ff */
[----:B------:R1:W-:Y:S04]  /*67f0*/  STL [R3], R6 ;  /* 0x0000000603007387 */ /* 0x0003e80000100800 */
[----:B------:R-:W2:Y:S01]  /*6800*/  LDL.64 R8, [R2] ;  /* 0x0000000002087983 */ /* 0x000ea20000100a00 */
[----:B------:R-:W-:-:S03]  /*6810*/  IMAD.MOV.U32 R5, RZ, RZ, 0x0 ;  /* 0x00000000ff057424 */ /* 0x000fc600078e00ff */
[----:B--2---:R1:W-:Y:S01]  /*6820*/  STL.64 [R3+0x8], R8 ;  /* 0x0000080803007387 */ /* 0x0043e20000100a00 */
[----:B------:R-:W-:Y:S05]  /*6830*/  RET.REL.NODEC R4 `(_ZN7cutlass13device_kernelIN5flash19enable_sm80_to_sm89INS1_16FlashAttnBwdSm80INS1_25CollectiveMainloopBwdSm80ILi2ELi2EN4cute5tupleIJNS5_1CILi128EEES8_NS7_ILi64EEEEEENS_10bfloat16_tEfNS_4arch4Sm80ELb1ELb0ELb1ELb1ELb0ELb0ELb0ELb0ELi2ELi4ELi4ELi4ELb0EEENS1_24CollectiveEpilogueBwdGQAISA_fSD_Li256ELb1ELb0EEENS1_25SingleTileBwdLPTSchedulerILb1ELi128ELb0EEEEEEEEEvNT_6ParamsE) ;  /* 0xffff97c004007950 */ /* 0x000fea0003c3ffff */
        .type           $_ZN7cutlass13device_kernelIN5flash19enable_sm80_to_sm89INS1_16FlashAttnBwdSm80INS1_25CollectiveMainloopBwdSm80ILi2ELi2EN4cute5tupleIJNS5_1CILi128EEES8_NS7_ILi64EEEEEENS_10bfloat16_tEfNS_4arch4Sm80ELb1ELb0ELb1ELb1ELb0ELb0ELb0ELb0ELi2ELi4ELi4ELi4ELb0EEENS1_24CollectiveEpilogueBwdGQAISA_fSD_Li256ELb1ELb0EEENS1_25SingleTileBwdLPTSchedulerILb1ELi128ELb0EEEEEEEEEvNT_6ParamsE$_ZN4cute3eso3ESOILb0ELb0EJNS_6LayoutINS_5tupleIJNS3_IJNS_1CILi8EEENS4_ILi1EEEEEENS4_ILi2EEEEEENS3_IJNS3_IJS6_NS4_ILi0EEEEEEiEEEEEiEEC2ERKSD_RKi,@function
        .size           $_ZN7cutlass13device_kernelIN5flash19enable_sm80_to_sm89INS1_16FlashAttnBwdSm80INS1_25CollectiveMainloopBwdSm80ILi2ELi2EN4cute5tupleIJNS5_1CILi128EEES8_NS7_ILi64EEEEEENS_10bfloat16_tEfNS_4arch4Sm80ELb1ELb0ELb1ELb1ELb0ELb0ELb0ELb0ELi2ELi4ELi4ELi4ELb0EEENS1_24CollectiveEpilogueBwdGQAISA_fSD_Li256ELb1ELb0EEENS1_25SingleTileBwdLPTSchedulerILb1ELi128ELb0EEEEEEEEEvNT_6ParamsE$_ZN4cute3eso3ESOILb0ELb0EJNS_6LayoutINS_5tupleIJNS3_IJNS_1CILi8EEENS4_ILi1EEEEEENS4_ILi2EEEEEENS3_IJNS3_IJS6_NS4_ILi0EEEEEEiEEEEEiEEC2ERKSD_RKi,($_ZN7cutlass13device_kernelIN5flash19enable_sm80_to_sm89INS1_16FlashAttnBwdSm80INS1_25CollectiveMainloopBwdSm80ILi2ELi2EN4cute5tupleIJNS5_1CILi128EEES8_NS7_ILi64EEEEEENS_10bfloat16_tEfNS_4arch4Sm80ELb1ELb0ELb1ELb1ELb0ELb0ELb0ELb0ELi2ELi4ELi4ELi4ELb0EEENS1_24CollectiveEpilogueBwdGQAISA_fSD_Li256ELb1ELb0EEENS1_25SingleTileBwdLPTSchedulerILb1ELi128ELb0EEEEEEEEEvNT_6ParamsE$_ZN4cute3eso3ESOILb0ELb0EJNS_6LayoutINS_5tupleIJNS3_IJNS_1CILi8EEENS4_ILi1EEEEEENS4_ILi2EEENS3_IJS8_S8_EEEEEENS3_IJNS3_IJS6_NS4_ILi0EEEEEENS4_ILi4096EEENS3_IJiiEEEEEEEENS_10ViewEngineINS_8smem_ptrIPN7cutlass10bfloat16_tEEEEEEEC2ERKSG_RKSN_ - $_ZN7cutlass13device_kernelIN5flash19enable_sm80_to_sm89INS1_16FlashAttnBwdSm80INS1_25CollectiveMainloopBwdSm80ILi2ELi2EN4cute5tupleIJNS5_1CILi128EEES8_NS7_ILi64EEEEEENS_10bfloat16_tEfNS_4arch4Sm80ELb1ELb0ELb1ELb1ELb0ELb0ELb0ELb0ELi2ELi4ELi4ELi4ELb0EEENS1_24CollectiveEpilogueBwdGQAISA_fSD_Li256ELb1ELb0EEENS1_25SingleTileBwdLPTSchedulerILb1ELi128ELb0EEEEEEEEEvNT_6ParamsE$_ZN4cute3eso3ESOILb0ELb0EJNS_6LayoutINS_5tupleIJNS3_IJNS_1CILi8EEENS4_ILi1EEEEEENS4_ILi2EEEEEENS3_IJNS3_IJS6_NS4_ILi0EEEEEEiEEEEEiEEC2ERKSD_RKi)
$_ZN7cutlass13device_kernelIN5flash19enable_sm80_to_sm89INS1_16FlashAttnBwdSm80INS1_25CollectiveMainloopBwdSm80ILi2ELi2EN4cute5tupleIJNS5_1CILi128EEES8_NS7_ILi64EEEEEENS_10bfloat16_tEfNS_4arch4Sm80ELb1ELb0ELb1ELb1ELb0ELb0ELb0ELb0ELi2ELi4ELi4ELi4ELb0EEENS1_24CollectiveEpilogueBwdGQAISA_fSD_Li256ELb1ELb0EEENS1_25SingleTileBwdLPTSchedulerILb1ELi128ELb0EEEEEEEEEvNT_6ParamsE$_ZN4cute3eso3ESOILb0ELb0EJNS_6LayoutINS_5tupleIJNS3_IJNS_1CILi8EEENS4_ILi1EEEEEENS4_ILi2EEEEEENS3_IJNS3_IJS6_NS4_ILi0EEEEEEiEEEEEiEEC2ERKSD_RKi:
[----:B------:R-:W-:Y:S02]  /*6840*/  IADD3 R3, R2, -c[0x0][0x20], RZ ;  /* 0x8000080002037a10 */ /* 0x000fe40007ffe0ff */
[----:B------:R-:W-:-:S03]  /*6850*/  IADD3 R2, R60, -c[0x0][0x20], RZ ;  /* 0x800008003c027a10 */ /* 0x000fc60007ffe0ff */
[----:B------:R1:W-:Y:S04]  /*6860*/  STL [R3], R6 ;  /* 0x0000000603007387 */ /* 0x0003e80000100800 */
[----:B------:R-:W2:Y:S01]  /*6870*/  LDL R2, [R2] ;  /* 0x0000000002027983 */ /* 0x000ea20000100800 */
[----:B------:R-:W-:-:S03]  /*6880*/  IMAD.MOV.U32 R5, RZ, RZ, 0x0 ;  /* 0x00000000ff057424 */ /* 0x000fc600078e00ff */
[----:B--2---:R1:W-:Y:S01]  /*6890*/  STL [R3+0x4], R2 ;  /* 0x0000040203007387 */ /* 0x0043e20000100800 */
[----:B------:R-:W-:Y:S05]  /*68a0*/  RET.REL.NODEC R4 `(_ZN7cutlass13device_kernelIN5flash19enable_sm80_to_sm89INS1_16FlashAttnBwdSm80INS1_25CollectiveMainloopBwdSm80ILi2ELi2EN4cute5tupleIJNS5_1CILi128EEES8_NS7_ILi64EEEEEENS_10bfloat16_tEfNS_4arch4Sm80ELb1ELb0ELb1ELb1ELb0ELb0ELb0ELb0ELi2ELi4ELi4ELi4ELb0EEENS1_24CollectiveEpilogueBwdGQAISA_fSD_Li256ELb1ELb0EEENS1_25SingleTileBwdLPTSchedulerILb1ELi128ELb0EEEEEEEEEvNT_6ParamsE) ;  /* 0xffff975004007950 */ /* 0x000fea0003c3ffff */
        .type           $_ZN7cutlass13device_kernelIN5flash19enable_sm80_to_sm89INS1_16FlashAttnBwdSm80INS1_25CollectiveMainloopBwdSm80ILi2ELi2EN4cute5tupleIJNS5_1CILi128EEES8_NS7_ILi64EEEEEENS_10bfloat16_tEfNS_4arch4Sm80ELb1ELb0ELb1ELb1ELb0ELb0ELb0ELb0ELi2ELi4ELi4ELi4ELb0EEENS1_24CollectiveEpilogueBwdGQAISA_fSD_Li256ELb1ELb0EEENS1_25SingleTileBwdLPTSchedulerILb1ELi128ELb0EEEEEEEEEvNT_6ParamsE$_ZN4cute3eso3ESOILb0ELb0EJNS_6LayoutINS_5tupleIJNS3_IJNS_1CILi8EEENS4_ILi1EEEEEENS4_ILi2EEENS3_IJS8_S8_EEEEEENS3_IJNS3_IJS6_NS4_ILi0EEEEEENS4_ILi4096EEENS3_IJiiEEEEEEEENS_10ViewEngineINS_8smem_ptrIPN7cutlass10bfloat16_tEEEEEEEC2ERKSG_RKSN_,@function
        .size           $_ZN7cutlass13device_kernelIN5flash19enable_sm80_to_sm89INS1_16FlashAttnBwdSm80INS1_25CollectiveMainloopBwdSm80ILi2ELi2EN4cute5tupleIJNS5_1CILi128EEES8_NS7_ILi64EEEEEENS_10bfloat16_tEfNS_4arch4Sm80ELb1ELb0ELb1ELb1ELb0ELb0ELb0ELb0ELi2ELi4ELi4ELi4ELb0EEENS1_24CollectiveEpilogueBwdGQAISA_fSD_Li256ELb1ELb0EEENS1_25SingleTileBwdLPTSchedulerILb1ELi128ELb0EEEEEEEEEvNT_6ParamsE$_ZN4cute3eso3ESOILb0ELb0EJNS_6LayoutINS_5tupleIJNS3_IJNS_1CILi8EEENS4_ILi1EEEEEENS4_ILi2EEENS3_IJS8_S8_EEEEEENS3_IJNS3_IJS6_NS4_ILi0EEEEEENS4_ILi4096EEENS3_IJiiEEEEEEEENS_10ViewEngineINS_8smem_ptrIPN7cutlass10bfloat16_tEEEEEEEC2ERKSG_RKSN_,($_ZN7cutlass13device_kernelIN5flash19enable_sm80_to_sm89INS1_16FlashAttnBwdSm80INS1_25CollectiveMainloopBwdSm80ILi2ELi2EN4cute5tupleIJNS5_1CILi128EEES8_NS7_ILi64EEEEEENS_10bfloat16_tEfNS_4arch4Sm80ELb1ELb0ELb1ELb1ELb0ELb0ELb0ELb0ELi2ELi4ELi4ELi4ELb0EEENS1_24CollectiveEpilogueBwdGQAISA_fSD_Li256ELb1ELb0EEENS1_25SingleTileBwdLPTSchedulerILb1ELi128ELb0EEEEEEEEEvNT_6ParamsE$_ZN4cute3eso3ESOILb0ELb0EJNS_6LayoutINS_5tupleIJNS3_IJNS_1CILi8EEENS4_ILi1EEEEEENS4_ILi2EEENS3_IJS8_S8_EEEEEENS3_IJNS3_IJS6_NS4_ILi0EEEEEENS4_ILi4096EEENS3_IJiiEEEEEEEEiEEC2ERKSG_RKi - $_ZN7cutlass13device_kernelIN5flash19enable_sm80_to_sm89INS1_16FlashAttnBwdSm80INS1_25CollectiveMainloopBwdSm80ILi2ELi2EN4cute5tupleIJNS5_1CILi128EEES8_NS7_ILi64EEEEEENS_10bfloat16_tEfNS_4arch4Sm80ELb1ELb0ELb1ELb1ELb0ELb0ELb0ELb0ELi2ELi4ELi4ELi4ELb0EEENS1_24CollectiveEpilogueBwdGQAISA_fSD_Li256ELb1ELb0EEENS1_25SingleTileBwdLPTSchedulerILb1ELi128ELb0EEEEEEEEEvNT_6ParamsE$_ZN4cute3eso3ESOILb0ELb0EJNS_6LayoutINS_5tupleIJNS3_IJNS_1CILi8EEENS4_ILi1EEEEEENS4_ILi2EEENS3_IJS8_S8_EEEEEENS3_IJNS3_IJS6_NS4_ILi0EEEEEENS4_ILi4096EEENS3_IJiiEEEEEEEENS_10ViewEngineINS_8smem_ptrIPN7cutlass10bfloat16_tEEEEEEEC2ERKSG_RKSN_)
$_ZN7cutlass13device_kernelIN5flash19enable_sm80_to_sm89INS1_16FlashAttnBwdSm80INS1_25CollectiveMainloopBwdSm80ILi2ELi2EN4cute5tupleIJNS5_1CILi128EEES8_NS7_ILi64EEEEEENS_10bfloat16_tEfNS_4arch4Sm80ELb1ELb0ELb1ELb1ELb0ELb0ELb0ELb0ELi2ELi4ELi4ELi4ELb0EEENS1_24CollectiveEpilogueBwdGQAISA_fSD_Li256ELb1ELb0EEENS1_25SingleTileBwdLPTSchedulerILb1ELi128ELb0EEEEEEEEEvNT_6ParamsE$_ZN4cute3eso3ESOILb0ELb0EJNS_6LayoutINS_5tupleIJNS3_IJNS_1CILi8EEENS4_ILi1EEEEEENS4_ILi2EEENS3_IJS8_S8_EEEEEENS3_IJNS3_IJS6_NS4_ILi0EEEEEENS4_ILi4096EEENS3_IJiiEEEEEEEENS_10ViewEngineINS_8smem_ptrIPN7cutlass10bfloat16_tEEEEEEEC2ERKSG_RKSN_:
[----:B------:R-:W-:Y:S02]  /*68b0*/  IADD3 R3, R23, -c[0x0][0x20], RZ ;  /* 0x8000080017037a10 */ /* 0x000fe40007ffe0ff */
[----:B------:R-:W-:-:S03]  /*68c0*/  IADD3 R2, R22, -c[0x0][0x20], RZ ;  /* 0x8000080016027a10 */ /* 0x000fc60007ffe0ff */
[----:B------:R1:W-:Y:S04]  /*68d0*/  STL.64 [R3], R4 ;  /* 0x0000000403007387 */ /* 0x0003e80000100a00 */
[----:B------:R-:W2:Y:S01]  /*68e0*/  LDL.64 R8, [R2] ;  /* 0x0000000002087983 */ /* 0x000ea20000100a00 */
[----:B------:R-:W-:-:S03]  /*68f0*/  IMAD.MOV.U32 R7, RZ, RZ, 0x0 ;  /* 0x00000000ff077424 */ /* 0x000fc600078e00ff */
[----:B--2---:R1:W-:Y:S01]  /*6900*/  STL.64 [R3+0x8], R8 ;  /* 0x0000080803007387 */ /* 0x0043e20000100a00 */
[----:B------:R-:W-:Y:S05]  /*6910*/  RET.REL.NODEC R6 `(_ZN7cutlass13device_kernelIN5flash19enable_sm80_to_sm89INS1_16FlashAttnBwdSm80INS1_25CollectiveMainloopBwdSm80ILi2ELi2EN4cute5tupleIJNS5_1CILi128EEES8_NS7_ILi64EEEEEENS_10bfloat16_tEfNS_4arch4Sm80ELb1ELb0ELb1ELb1ELb0ELb0ELb0ELb0ELi2ELi4ELi4ELi4ELb0EEENS1_24CollectiveEpilogueBwdGQAISA_fSD_Li256ELb1ELb0EEENS1_25SingleTileBwdLPTSchedulerILb1ELi128ELb0EEEEEEEEEvNT_6ParamsE) ;  /* 0xffff96e006007950 */ /* 0x000fea0003c3ffff */
        .type           $_ZN7cutlass13device_kernelIN5flash19enable_sm80_to_sm89INS1_16FlashAttnBwdSm80INS1_25CollectiveMainloopBwdSm80ILi2ELi2EN4cute5tupleIJNS5_1CILi128EEES8_NS7_ILi64EEEEEENS_10bfloat16_tEfNS_4arch4Sm80ELb1ELb0ELb1ELb1ELb0ELb0ELb0ELb0ELi2ELi4ELi4ELi4ELb0EEENS1_24CollectiveEpilogueBwdGQAISA_fSD_Li256ELb1ELb0EEENS1_25SingleTileBwdLPTSchedulerILb1ELi128ELb0EEEEEEEEEvNT_6ParamsE$_ZN4cute3eso3ESOILb0ELb0EJNS_6LayoutINS_5tupleIJNS3_IJNS_1CILi8EEENS4_ILi1EEEEEENS4_ILi2EEENS3_IJS8_S8_EEEEEENS3_IJNS3_IJS6_NS4_ILi0EEEEEENS4_ILi4096EEENS3_IJiiEEEEEEEEiEEC2ERKSG_RKi,@function
        .size           $_ZN7cutlass13device_kernelIN5flash19enable_sm80_to_sm89INS1_16FlashAttnBwdSm80INS1_25CollectiveMainloopBwdSm80ILi2ELi2EN4cute5tupleIJNS5_1CILi128EEES8_NS7_ILi64EEEEEENS_10bfloat16_tEfNS_4arch4Sm80ELb1ELb0ELb1ELb1ELb0ELb0ELb0ELb0ELi2ELi4ELi4ELi4ELb0EEENS1_24CollectiveEpilogueBwdGQAISA_fSD_Li256ELb1ELb0EEENS1_25SingleTileBwdLPTSchedulerILb1ELi128ELb0EEEEEEEEEvNT_6ParamsE$_ZN4cute3eso3ESOILb0ELb0EJNS_6LayoutINS_5tupleIJNS3_IJNS_1CILi8EEENS4_ILi1EEEEEENS4_ILi2EEENS3_IJS8_S8_EEEEEENS3_IJNS3_IJS6_NS4_ILi0EEEEEENS4_ILi4096EEENS3_IJiiEEEEEEEEiEEC2ERKSG_RKi,($_ZN7cutlass13device_kernelIN5flash19enable_sm80_to_sm89INS1_16FlashAttnBwdSm80INS1_25CollectiveMainloopBwdSm80ILi2ELi2EN4cute5tupleIJNS5_1CILi128EEES8_NS7_ILi64EEEEEENS_10bfloat16_tEfNS_4arch4Sm80ELb1ELb0ELb1ELb1ELb0ELb0ELb0ELb0ELi2ELi4ELi4ELi4ELb0EEENS1_24CollectiveEpilogueBwdGQAISA_fSD_Li256ELb1ELb0EEENS1_25SingleTileBwdLPTSchedulerILb1ELi128ELb0EEEEEEEEEvNT_6ParamsE$_ZN4cute3eso3ESOILb0ELb0EJNS_6LayoutINS_5tupleIJNS3_IJNS_1CILi8EEENS4_ILi1EEEEEENS4_ILi2EEES5_EEENS3_IJNS3_IJS6_NS4_ILi0EEEEEEiNS4_ILi1024EEEEEEEENS_10ViewEngineINS_8smem_ptrIPN7cutlass10bfloat16_tEEEEEEEC2ERKSE_RKSL_ - $_ZN7cutlass13device_kernelIN5flash19enable_sm80_to_sm89INS1_16FlashAttnBwdSm80INS1_25CollectiveMainloopBwdSm80ILi2ELi2EN4cute5tupleIJNS5_1CILi128EEES8_NS7_ILi64EEEEEENS_10bfloat16_tEfNS_4arch4Sm80ELb1ELb0ELb1ELb1ELb0ELb0ELb0ELb0ELi2ELi4ELi4ELi4ELb0EEENS1_24CollectiveEpilogueBwdGQAISA_fSD_Li256ELb1ELb0EEENS1_25SingleTileBwdLPTSchedulerILb1ELi128ELb0EEEEEEEEEvNT_6ParamsE$_ZN4cute3eso3ESOILb0ELb0EJNS_6LayoutINS_5tupleIJNS3_IJNS_1CILi8EEENS4_ILi1EEEEEENS4_ILi2EEENS3_IJS8_S8_EEEEEENS3_IJNS3_IJS6_NS4_ILi0EEEEEENS4_ILi4096EEENS3_IJiiEEEEEEEEiEEC2ERKSG_RKi)
$_ZN7cutlass13device_kernelIN5flash19enable_sm80_to_sm89INS1_16FlashAttnBwdSm80INS1_25CollectiveMainloopBwdSm80ILi2ELi2EN4cute5tupleIJNS5_1CILi128EEES8_NS7_ILi64EEEEEENS_10bfloat16_tEfNS_4arch4Sm80ELb1ELb0ELb1ELb1ELb0ELb0ELb0ELb0ELi2ELi4ELi4ELi4ELb0EEENS1_24CollectiveEpilogueBwdGQAISA_fSD_Li256ELb1ELb0EEENS1_25SingleTileBwdLPTSchedulerILb1ELi128ELb0EEEEEEEEEvNT_6ParamsE$_ZN4cute3eso3ESOILb0ELb0EJNS_6LayoutINS_5tupleIJNS3_IJNS_1CILi8EEENS4_ILi1EEEEEENS4_ILi2EEENS3_IJS8_S8_EEEEEENS3_IJNS3_IJS6_NS4_ILi0EEEEEENS4_ILi4096EEENS3_IJiiEEEEEEEEiEEC2ERKSG_RKi:
[----:B------:R-:W-:Y:S02]  /*6920*/  IADD3 R5, R23, -c[0x0][0x20], RZ ;  /* 0x8000080017057a10 */ /* 0x000fe40007ffe0ff */
[----:B------:R-:W-:-:S03]  /*6930*/  IADD3 R4, R22, -c[0x0][0x20], RZ ;  /* 0x8000080016047a10 */ /* 0x000fc60007ffe0ff */
[----:B------:R1:W-:Y:S04]  /*6940*/  STL [R5], R2 ;  /* 0x0000000205007387 */ /* 0x0003e80000100800 */
[----:B------:R1:W-:Y:S04]  /*6950*/  STL [R5+0x4], R3 ;  /* 0x0000040305007387 */ /* 0x0003e80000100800 */
[----:B------:R-:W2:Y:S01]  /*6960*/  LDL R4, [R4] ;  /* 0x0000000004047983 */ /* 0x000ea20000100800 */
[----:B------:R-:W-:-:S03]  /*6970*/  IMAD.MOV.U32 R7, RZ, RZ, 0x0 ;  /* 0x00000000ff077424 */ /* 0x000fc600078e00ff */
[----:B--2---:R1:W-:Y:S01]  /*6980*/  STL [R5+0x8], R4 ;  /* 0x0000080405007387 */ /* 0x0043e20000100800 */
[----:B------:R-:W-:Y:S05]  /*6990*/  RET.REL.NODEC R6 `(_ZN7cutlass13device_kernelIN5flash19enable_sm80_to_sm89INS1_16FlashAttnBwdSm80INS1_25CollectiveMainloopBwdSm80ILi2ELi2EN4cute5tupleIJNS5_1CILi128EEES8_NS7_ILi64EEEEEENS_10bfloat16_tEfNS_4arch4Sm80ELb1ELb0ELb1ELb1ELb0ELb0ELb0ELb0ELi2ELi4ELi4ELi4ELb0EEENS1_24CollectiveEpilogueBwdGQAISA_fSD_Li256ELb1ELb0EEENS1_25SingleTileBwdLPTSchedulerILb1ELi128ELb0EEEEEEEEEvNT_6ParamsE) ;  /* 0xffff966006007950 */ /* 0x000fea0003c3ffff */
        .type           $_ZN7cutlass13device_kernelIN5flash19enable_sm80_to_sm89INS1_16FlashAttnBwdSm80INS1_25CollectiveMainloopBwdSm80ILi2ELi2EN4cute5tupleIJNS5_1CILi128EEES8_NS7_ILi64EEEEEENS_10bfloat16_tEfNS_4arch4Sm80ELb1ELb0ELb1ELb1ELb0ELb0ELb0ELb0ELi2ELi4ELi4ELi4ELb0EEENS1_24CollectiveEpilogueBwdGQAISA_fSD_Li256ELb1ELb0EEENS1_25SingleTileBwdLPTSchedulerILb1ELi128ELb0EEEEEEEEEvNT_6ParamsE$_ZN4cute3eso3ESOILb0ELb0EJNS_6LayoutINS_5tupleIJNS3_IJNS_1CILi8EEENS4_ILi1EEEEEENS4_ILi2EEES5_EEENS3_IJNS3_IJS6_NS4_ILi0EEEEEEiNS4_ILi1024EEEEEEEENS_10ViewEngineINS_8smem_ptrIPN7cutlass10bfloat16_tEEEEEEEC2ERKSE_RKSL_,@function
        .size           $_ZN7cutlass13device_kernelIN5flash19enable_sm80_to_sm89INS1_16FlashAttnBwdSm80INS1_25CollectiveMainloopBwdSm80ILi2ELi2EN4cute5tupleIJNS5_1CILi128EEES8_NS7_ILi64EEEEEENS_10bfloat16_tEfNS_4arch4Sm80ELb1ELb0ELb1ELb1ELb0ELb0ELb0ELb0ELi2ELi4ELi4ELi4ELb0EEENS1_24CollectiveEpilogueBwdGQAISA_fSD_Li256ELb1ELb0EEENS1_25SingleTileBwdLPTSchedulerILb1ELi128ELb0EEEEEEEEEvNT_6ParamsE$_ZN4cute3eso3ESOILb0ELb0EJNS_6LayoutINS_5tupleIJNS3_IJNS_1CILi8EEENS4_ILi1EEEEEENS4_ILi2EEES5_EEENS3_IJNS3_IJS6_NS4_ILi0EEEEEEiNS4_ILi1024EEEEEEEENS_10ViewEngineINS_8smem_ptrIPN7cutlass10bfloat16_tEEEEEEEC2ERKSE_RKSL_,($_ZN7cutlass13device_kernelIN5flash19enable_sm80_to_sm89INS1_16FlashAttnBwdSm80INS1_25CollectiveMainloopBwdSm80ILi2ELi2EN4cute5tupleIJNS5_1CILi128EEES8_NS7_ILi64EEEEEENS_10bfloat16_tEfNS_4arch4Sm80ELb1ELb0ELb1ELb1ELb0ELb0ELb0ELb0ELi2ELi4ELi4ELi4ELb0EEENS1_24CollectiveEpilogueBwdGQAISA_fSD_Li256ELb1ELb0EEENS1_25SingleTileBwdLPTSchedulerILb1ELi128ELb0EEEEEEEEEvNT_6ParamsE$_ZN4cute3eso3ESOILb0ELb0EJNS_6LayoutINS_5tupleIJNS3_IJNS_1CILi8EEENS4_ILi1EEEEEENS4_ILi2EEES5_EEENS3_IJNS3_IJS6_NS4_ILi0EEEEEEiNS4_ILi1024EEEEEEEEiEEC2ERKSE_RKi - $_ZN7cutlass13device_kernelIN5flash19enable_sm80_to_sm89INS1_16FlashAttnBwdSm80INS1_25CollectiveMainloopBwdSm80ILi2ELi2EN4cute5tupleIJNS5_1CILi128EEES8_NS7_ILi64EEEEEENS_10bfloat16_tEfNS_4arch4Sm80ELb1ELb0ELb1ELb1ELb0ELb0ELb0ELb0ELi2ELi4ELi4ELi4ELb0EEENS1_24CollectiveEpilogueBwdGQAISA_fSD_Li256ELb1ELb0EEENS1_25SingleTileBwdLPTSchedulerILb1ELi128ELb0EEEEEEEEEvNT_6ParamsE$_ZN4cute3eso3ESOILb0ELb0EJNS_6LayoutINS_5tupleIJNS3_IJNS_1CILi8EEENS4_ILi1EEEEEENS4_ILi2EEES5_EEENS3_IJNS3_IJS6_NS4_ILi0EEEEEEiNS4_ILi1024EEEEEEEENS_10ViewEngineINS_8smem_ptrIPN7cutlass10bfloat16_tEEEEEEEC2ERKSE_RKSL_)
$_ZN7cutlass13device_kernelIN5flash19enable_sm80_to_sm89INS1_16FlashAttnBwdSm80INS1_25CollectiveMainloopBwdSm80ILi2ELi2EN4cute5tupleIJNS5_1CILi128EEES8_NS7_ILi64EEEEEENS_10bfloat16_tEfNS_4arch4Sm80ELb1ELb0ELb1ELb1ELb0ELb0ELb0ELb0ELi2ELi4ELi4ELi4ELb0EEENS1_24CollectiveEpilogueBwdGQAISA_fSD_Li256ELb1ELb0EEENS1_25SingleTileBwdLPTSchedulerILb1ELi128ELb0EEEEEEEEEvNT_6ParamsE$_ZN4cute3eso3ESOILb0ELb0EJNS_6LayoutINS_5tupleIJNS3_IJNS_1CILi8EEENS4_ILi1EEEEEENS4_ILi2EEES5_EEENS3_IJNS3_IJS6_NS4_ILi0EEEEEEiNS4_ILi1024EEEEEEEENS_10ViewEngineINS_8smem_ptrIPN7cutlass10bfloat16_tEEEEEEEC2ERKSE_RKSL_:
[----:B------:R-:W-:Y:S02]  /*69a0*/  IADD3 R3, R23, -c[0x0][0x20], RZ ;  /* 0x8000080017037a10 */ /* 0x000fe40007ffe0ff */
[----:B------:R-:W-:-:S03]  /*69b0*/  IADD3 R2, R22, -c[0x0][0x20], RZ ;  /* 0x8000080016027a10 */ /* 0x000fc60007ffe0ff */
[----:B------:R1:W-:Y:S04]  /*69c0*/  STL [R3], R6 ;  /* 0x0000000603007387 */ /* 0x0003e80000100800 */
[----:B------:R-:W2:Y:S01]  /*69d0*/  LDL.64 R8, [R2] ;  /* 0x0000000002087983 */ /* 0x000ea20000100a00 */
[----:B------:R-:W-:-:S03]  /*69e0*/  IMAD.MOV.U32 R5, RZ, RZ, 0x0 ;  /* 0x00000000ff057424 */ /* 0x000fc600078e00ff */
[----:B--2---:R1:W-:Y:S01]  /*69f0*/  STL.64 [R3+0x8], R8 ;  /* 0x0000080803007387 */ /* 0x0043e20000100a00 */
[----:B------:R-:W-:Y:S05]  /*6a00*/  RET.REL.NODEC R4 `(_ZN7cutlass13device_kernelIN5flash19enable_sm80_to_sm89INS1_16FlashAttnBwdSm80INS1_25CollectiveMainloopBwdSm80ILi2ELi2EN4cute5tupleIJNS5_1CILi128EEES8_NS7_ILi64EEEEEENS_10bfloat16_tEfNS_4arch4Sm80ELb1ELb0ELb1ELb1ELb0ELb0ELb0ELb0ELi2ELi4ELi4ELi4ELb0EEENS1_24CollectiveEpilogueBwdGQAISA_fSD_Li256ELb1ELb0EEENS1_25SingleTileBwdLPTSchedulerILb1ELi128ELb0EEEEEEEEEvNT_6ParamsE) ;  /* 0xffff95f004007950 */ /* 0x000fea0003c3ffff */
        .type           $_ZN7cutlass13device_kernelIN5flash19enable_sm80_to_sm89INS1_16FlashAttnBwdSm80INS1_25CollectiveMainloopBwdSm80ILi2ELi2EN4cute5tupleIJNS5_1CILi128EEES8_NS7_ILi64EEEEEENS_10bfloat16_tEfNS_4arch4Sm80ELb1ELb0ELb1ELb1ELb0ELb0ELb0ELb0ELi2ELi4ELi4ELi4ELb0EEENS1_24CollectiveEpilogueBwdGQAISA_fSD_Li256ELb1ELb0EEENS1_25SingleTileBwdLPTSchedulerILb1ELi128ELb0EEEEEEEEEvNT_6ParamsE$_ZN4cute3eso3ESOILb0ELb0EJNS_6LayoutINS_5tupleIJNS3_IJNS_1CILi8EEENS4_ILi1EEEEEENS4_ILi2EEES5_EEENS3_IJNS3_IJS6_NS4_ILi0EEEEEEiNS4_ILi1024EEEEEEEEiEEC2ERKSE_RKi,@function
        .size           $_ZN7cutlass13device_kernelIN5flash19enable_sm80_to_sm89INS1_16FlashAttnBwdSm80INS1_25CollectiveMainloopBwdSm80ILi2ELi2EN4cute5tupleIJNS5_1CILi128EEES8_NS7_ILi64EEEEEENS_10bfloat16_tEfNS_4arch4Sm80ELb1ELb0ELb1ELb1ELb0ELb0ELb0ELb0ELi2ELi4ELi4ELi4ELb0EEENS1_24CollectiveEpilogueBwdGQAISA_fSD_Li256ELb1ELb0EEENS1_25SingleTileBwdLPTSchedulerILb1ELi128ELb0EEEEEEEEEvNT_6ParamsE$_ZN4cute3eso3ESOILb0ELb0EJNS_6LayoutINS_5tupleIJNS3_IJNS_1CILi8EEENS4_ILi1EEEEEENS4_ILi2EEES5_EEENS3_IJNS3_IJS6_NS4_ILi0EEEEEEiNS4_ILi1024EEEEEEEEiEEC2ERKSE_RKi,($_ZN7cutlass13device_kernelIN5flash19enable_sm80_to_sm89INS1_16FlashAttnBwdSm80INS1_25CollectiveMainloopBwdSm80ILi2ELi2EN4cute5tupleIJNS5_1CILi128EEES8_NS7_ILi64EEEEEENS_10bfloat16_tEfNS_4arch4Sm80ELb1ELb0ELb1ELb1ELb0ELb0ELb0ELb0ELi2ELi4ELi4ELi4ELb0EEENS1_24CollectiveEpilogueBwdGQAISA_fSD_Li256ELb1ELb0EEENS1_25SingleTileBwdLPTSchedulerILb1ELi128ELb0EEEEEEEEEvNT_6ParamsE$_ZN4cute3eso3ESOILb0ELb0EJNS_6LayoutINS_5tupleIJNS3_IJNS_1CILi8EEENS4_ILi1EEEEEENS4_ILi4EEES6_EEENS3_IJNS3_IJS6_NS4_ILi0EEEEEElSA_EEEEENS_10ViewEngineINS_8gmem_ptrIPKN7cutlass10bfloat16_tEEEEEEEC2ERKSD_RKSL_ - $_ZN7cutlass13device_kernelIN5flash19enable_sm80_to_sm89INS1_16FlashAttnBwdSm80INS1_25CollectiveMainloopBwdSm80ILi2ELi2EN4cute5tupleIJNS5_1CILi128EEES8_NS7_ILi64EEEEEENS_10bfloat16_tEfNS_4arch4Sm80ELb1ELb0ELb1ELb1ELb0ELb0ELb0ELb0ELi2ELi4ELi4ELi4ELb0EEENS1_24CollectiveEpilogueBwdGQAISA_fSD_Li256ELb1ELb0EEENS1_25SingleTileBwdLPTSchedulerILb1ELi128ELb0EEEEEEEEEvNT_6ParamsE$_ZN4cute3eso3ESOILb0ELb0EJNS_6LayoutINS_5tupleIJNS3_IJNS_1CILi8EEENS4_ILi1EEEEEENS4_ILi2EEES5_EEENS3_IJNS3_IJS6_NS4_ILi0EEEEEEiNS4_ILi1024EEEEEEEEiEEC2ERKSE_RKi)
$_ZN7cutlass13device_kernelIN5flash19enable_sm80_to_sm89INS1_16FlashAttnBwdSm80INS1_25CollectiveMainloopBwdSm80ILi2ELi2EN4cute5tupleIJNS5_1CILi128EEES8_NS7_ILi64EEEEEENS_10bfloat16_tEfNS_4arch4Sm80ELb1ELb0ELb1ELb1ELb0ELb0ELb0ELb0ELi2ELi4ELi4ELi4ELb0EEENS1_24CollectiveEpilogueBwdGQAISA_fSD_Li256ELb1ELb0EEENS1_25SingleTileBwdLPTSchedulerILb1ELi128ELb0EEEEEEEEEvNT_6ParamsE$_ZN4cute3eso3ESOILb0ELb0EJNS_6LayoutINS_5tupleIJNS3_IJNS_1CILi8EEENS4_ILi1EEEEEENS4_ILi2EEES5_EEENS3_IJNS3_IJS6_NS4_ILi0EEEEEEiNS4_ILi1024EEEEEEEEiEEC2ERKSE_RKi:
        /* <DEDUP_REMOVED lines=8> */
        .type           $_ZN7cutlass13device_kernelIN5flash19enable_sm80_to_sm89INS1_16FlashAttnBwdSm80INS1_25CollectiveMainloopBwdSm80ILi2ELi2EN4cute5tupleIJNS5_1CILi128EEES8_NS7_ILi64EEEEEENS_10bfloat16_tEfNS_4arch4Sm80ELb1ELb0ELb1ELb1ELb0ELb0ELb0ELb0ELi2ELi4ELi4ELi4ELb0EEENS1_24CollectiveEpilogueBwdGQAISA_fSD_Li256ELb1ELb0EEENS1_25SingleTileBwdLPTSchedulerILb1ELi128ELb0EEEEEEEEEvNT_6ParamsE$_ZN4cute3eso3ESOILb0ELb0EJNS_6LayoutINS_5tupleIJNS3_IJNS_1CILi8EEENS4_ILi1EEEEEENS4_ILi4EEES6_EEENS3_IJNS3_IJS6_NS4_ILi0EEEEEElSA_EEEEENS_10ViewEngineINS_8gmem_ptrIPKN7cutlass10bfloat16_tEEEEEEEC2ERKSD_RKSL_,@function
        .size           $_ZN7cutlass13device_kernelIN5flash19enable_sm80_to_sm89INS1_16FlashAttnBwdSm80INS1_25CollectiveMainloopBwdSm80ILi2ELi2EN4cute5tupleIJNS5_1CILi128EEES8_NS7_ILi64EEEEEENS_10bfloat16_tEfNS_4arch4Sm80ELb1ELb0ELb1ELb1ELb0ELb0ELb0ELb0ELi2ELi4ELi4ELi4ELb0EEENS1_24CollectiveEpilogueBwdGQAISA_fSD_Li256ELb1ELb0EEENS1_25SingleTileBwdLPTSchedulerILb1ELi128ELb0EEEEEEEEEvNT_6ParamsE$_ZN4cute3eso3ESOILb0ELb0EJNS_6LayoutINS_5tupleIJNS3_IJNS_1CILi8EEENS4_ILi1EEEEEENS4_ILi4EEES6_EEENS3_IJNS3_IJS6_NS4_ILi0EEEEEElSA_EEEEENS_10ViewEngineINS_8gmem_ptrIPKN7cutlass10bfloat16_tEEEEEEEC2ERKSD_RKSL_,($_ZN7cutlass13device_kernelIN5flash19enable_sm80_to_sm89INS1_16FlashAttnBwdSm80INS1_25CollectiveMainloopBwdSm80ILi2ELi2EN4cute5tupleIJNS5_1CILi128EEES8_NS7_ILi64EEEEEENS_10bfloat16_tEfNS_4arch4Sm80ELb1ELb0ELb1ELb1ELb0ELb0ELb0ELb0ELi2ELi4ELi4ELi4ELb0EEENS1_24CollectiveEpilogueBwdGQAISA_fSD_Li256ELb1ELb0EEENS1_25SingleTileBwdLPTSchedulerILb1ELi128ELb0EEEEEEEEEvNT_6ParamsE$_ZN4cute3eso3ESOILb0ELb0EJNS_6LayoutINS_5tupleIJNS3_IJNS_1CILi8EEENS4_ILi1EEEEEENS4_ILi4EEES6_EEENS3_IJNS3_IJS6_NS4_ILi0EEEEEElSA_EEEEElEEC2ERKSD_RKl - $_ZN7cutlass13device_kernelIN5flash19enable_sm80_to_sm89INS1_16FlashAttnBwdSm80INS1_25CollectiveMainloopBwdSm80ILi2ELi2EN4cute5tupleIJNS5_1CILi128EEES8_NS7_ILi64EEEEEENS_10bfloat16_tEfNS_4arch4Sm80ELb1ELb0ELb1ELb1ELb0ELb0ELb0ELb0ELi2ELi4ELi4ELi4ELb0EEENS1_24CollectiveEpilogueBwdGQAISA_fSD_Li256ELb1ELb0EEENS1_25SingleTileBwdLPTSchedulerILb1ELi128ELb0EEEEEEEEEvNT_6ParamsE$_ZN4cute3eso3ESOILb0ELb0EJNS_6LayoutINS_5tupleIJNS3_IJNS_1CILi8EEENS4_ILi1EEEEEENS4_ILi4EEES6_EEENS3_IJNS3_IJS6_NS4_ILi0EEEEEElSA_EEEEENS_10ViewEngineINS_8gmem_ptrIPKN7cutlass10bfloat16_tEEEEEEEC2ERKSD_RKSL_)
$_ZN7cutlass13device_kernelIN5flash19enable_sm80_to_sm89INS1_16FlashAttnBwdSm80INS1_25CollectiveMainloopBwdSm80ILi2ELi2EN4cute5tupleIJNS5_1CILi128EEES8_NS7_ILi64EEEEEENS_10bfloat16_tEfNS_4arch4Sm80ELb1ELb0ELb1ELb1ELb0ELb0ELb0ELb0ELi2ELi4ELi4ELi4ELb0EEENS1_24CollectiveEpilogueBwdGQAISA_fSD_Li256ELb1ELb0EEENS1_25SingleTileBwdLPTSchedulerILb1ELi128ELb0EEEEEEEEEvNT_6ParamsE$_ZN4cute3eso3ESOILb0ELb0EJNS_6LayoutINS_5tupleIJNS3_IJNS_1CILi8EEENS4_ILi1EEEEEENS4_ILi4EEES6_EEENS3_IJNS3_IJS6_NS4_ILi0EEEEEElSA_EEEEENS_10ViewEngineINS_8gmem_ptrIPKN7cutlass10bfloat16_tEEEEEEEC2ERKSD_RKSL_:
        /* <DEDUP_REMOVED lines=8> */
[----:B------:R-:W-:Y:S05]  /*6b10*/  RET.REL.NODEC R6 `(_ZN7cutlass13device_kernelIN5flash19enable_sm80_to_sm89INS1_16FlashAttnBwdSm80INS1_25CollectiveMainloopBwdSm80ILi2ELi2EN4cute5tupleIJNS5_1CILi128EEES8_NS7_ILi64EEEEEENS_10bfloat16_tEfNS_4arch4Sm80ELb1ELb0ELb1ELb1ELb0ELb0ELb0ELb0ELi2ELi4ELi4ELi4ELb0EEENS1_24CollectiveEpilogueBwdGQAISA_fSD_Li256ELb1ELb0EEENS1_25SingleTileBwdLPTSchedulerILb1ELi128ELb0EEEEEEEEEvNT_6ParamsE) ;  /* 0xffff94e006007950 */ /* 0x000fea0003c3ffff */
        .type           $_ZN7cutlass13device_kernelIN5flash19enable_sm80_to_sm89INS1_16FlashAttnBwdSm80INS1_25CollectiveMainloopBwdSm80ILi2ELi2EN4cute5tupleIJNS5_1CILi128EEES8_NS7_ILi64EEEEEENS_10bfloat16_tEfNS_4arch4Sm80ELb1ELb0ELb1ELb1ELb0ELb0ELb0ELb0ELi2ELi4ELi4ELi4ELb0EEENS1_24CollectiveEpilogueBwdGQAISA_fSD_Li256ELb1ELb0EEENS1_25SingleTileBwdLPTSchedulerILb1ELi128ELb0EEEEEEEEEvNT_6ParamsE$_ZN4cute3eso3ESOILb0ELb0EJNS_6LayoutINS_5tupleIJNS3_IJNS_1CILi8EEENS4_ILi1EEEEEENS4_ILi4EEES6_EEENS3_IJNS3_IJS6_NS4_ILi0EEEEEElSA_EEEEElEEC2ERKSD_RKl,@function
        .size           $_ZN7cutlass13device_kernelIN5flash19enable_sm80_to_sm89INS1_16FlashAttnBwdSm80INS1_25CollectiveMainloopBwdSm80ILi2ELi2EN4cute5tupleIJNS5_1CILi128EEES8_NS7_ILi64EEEEEENS_10bfloat16_tEfNS_4arch4Sm80ELb1ELb0ELb1ELb1ELb0ELb0ELb0ELb0ELi2ELi4ELi4ELi4ELb0EEENS1_24CollectiveEpilogueBwdGQAISA_fSD_Li256ELb1ELb0EEENS1_25SingleTileBwdLPTSchedulerILb1ELi128ELb0EEEEEEEEEvNT_6ParamsE$_ZN4cute3eso3ESOILb0ELb0EJNS_6LayoutINS_5tupleIJNS3_IJNS_1CILi8EEENS4_ILi1EEEEEENS4_ILi4EEES6_EEENS3_IJNS3_IJS6_NS4_ILi0EEEEEElSA_EEEEElEEC2ERKSD_RKl,($_ZN7cutlass13device_kernelIN5flash19enable_sm80_to_sm89INS1_16FlashAttnBwdSm80INS1_25CollectiveMainloopBwdSm80ILi2ELi2EN4cute5tupleIJNS5_1CILi128EEES8_NS7_ILi64EEEEEENS_10bfloat16_tEfNS_4arch4Sm80ELb1ELb0ELb1ELb1ELb0ELb0ELb0ELb0ELi2ELi4ELi4ELi4ELb0EEENS1_24CollectiveEpilogueBwdGQAISA_fSD_Li256ELb1ELb0EEENS1_25SingleTileBwdLPTSchedulerILb1ELi128ELb0EEEEEEEEEvNT_6ParamsE$_ZN4cute3eso3ESOILb0ELb0EJiNS_5tupleIJiNS_1CILi0EEEEEEEEC2ERKiRKS5_ - $_ZN7cutlass13device_kernelIN5flash19enable_sm80_to_sm89INS1_16FlashAttnBwdSm80INS1_25CollectiveMainloopBwdSm80ILi2ELi2EN4cute5tupleIJNS5_1CILi128EEES8_NS7_ILi64EEEEEENS_10bfloat16_tEfNS_4arch4Sm80ELb1ELb0ELb1ELb1ELb0ELb0ELb0ELb0ELi2ELi4ELi4ELi4ELb0EEENS1_24CollectiveEpilogueBwdGQAISA_fSD_Li256ELb1ELb0EEENS1_25SingleTileBwdLPTSchedulerILb1ELi128ELb0EEEEEEEEEvNT_6ParamsE$_ZN4cute3eso3ESOILb0ELb0EJNS_6LayoutINS_5tupleIJNS3_IJNS_1CILi8EEENS4_ILi1EEEEEENS4_ILi4EEES6_EEENS3_IJNS3_IJS6_NS4_ILi0EEEEEElSA_EEEEElEEC2ERKSD_RKl)
$_ZN7cutlass13device_kernelIN5flash19enable_sm80_to_sm89INS1_16FlashAttnBwdSm80INS1_25CollectiveMainloopBwdSm80ILi2ELi2EN4cute5tupleIJNS5_1CILi128EEES8_NS7_ILi64EEEEEENS_10bfloat16_tEfNS_4arch4Sm80ELb1ELb0ELb1ELb1ELb0ELb0ELb0ELb0ELi2ELi4ELi4ELi4ELb0EEENS1_24CollectiveEpilogueBwdGQAISA_fSD_Li256ELb1ELb0EEENS1_25SingleTileBwdLPTSchedulerILb1ELi128ELb0EEEEEEEEEvNT_6ParamsE$_ZN4cute3eso3ESOILb0ELb0EJNS_6LayoutINS_5tupleIJNS3_IJNS_1CILi8EEENS4_ILi1EEEEEENS4_ILi4EEES6_EEENS3_IJNS3_IJS6_NS4_ILi0EEEEEElSA_EEEEElEEC2ERKSD_RKl:
[----:B------:R-:W-:Y:S02]  /*6b20*/  IADD3 R5, R15, -c[0x0][0x20], RZ ;  /* 0x800008000f057a10 */ /* 0x000fe40007ffe0ff */
[----:B------:R-:W-:-:S03]  /*6b30*/  IADD3 R4, R81, -c[0x0][0x20], RZ ;  /* 0x8000080051047a10 */ /* 0x000fc60007ffe0ff */
[----:B------:R1:W-:Y:S04]  /*6b40*/  STL.64 [R5], R2 ;  /* 0x0000000205007387 */ /* 0x0003e80000100a00 */
[----:B------:R-:W2:Y:S01]  /*6b50*/  LDL.64 R8, [R4] ;  /* 0x0000000004087983 */ /* 0x000ea20000100a00 */
[----:B------:R-:W-:-:S03]  /*6b60*/  IMAD.MOV.U32 R7, RZ, RZ, 0x0 ;  /* 0x00000000ff077424 */ /* 0x000fc600078e00ff */
[----:B--2---:R1:W-:Y:S01]  /*6b70*/  STL.64 [R5+0x8], R8 ;  /* 0x0000080805007387 */ /* 0x0043e20000100a00 */
[----:B------:R-:W-:Y:S05]  /*6b80*/  RET.REL.NODEC R6 `(_ZN7cutlass13device_kernelIN5flash19enable_sm80_to_sm89INS1_16FlashAttnBwdSm80INS1_25CollectiveMainloopBwdSm80ILi2ELi2EN4cute5tupleIJNS5_1CILi128EEES8_NS7_ILi64EEEEEENS_10bfloat16_tEfNS_4arch4Sm80ELb1ELb0ELb1ELb1ELb0ELb0ELb0ELb0ELi2ELi4ELi4ELi4ELb0EEENS1_24CollectiveEpilogueBwdGQAISA_fSD_Li256ELb1ELb0EEENS1_25SingleTileBwdLPTSchedulerILb1ELi128ELb0EEEEEEEEEvNT_6ParamsE) ;  /* 0xffff947006007950 */ /* 0x000fea0003c3ffff */
        .type           $_ZN7cutlass13device_kernelIN5flash19enable_sm80_to_sm89INS1_16FlashAttnBwdSm80INS1_25CollectiveMainloopBwdSm80ILi2ELi2EN4cute5tupleIJNS5_1CILi128EEES8_NS7_ILi64EEEEEENS_10bfloat16_tEfNS_4arch4Sm80ELb1ELb0ELb1ELb1ELb0ELb0ELb0ELb0ELi2ELi4ELi4ELi4ELb0EEENS1_24CollectiveEpilogueBwdGQAISA_fSD_Li256ELb1ELb0EEENS1_25SingleTileBwdLPTSchedulerILb1ELi128ELb0EEEEEEEEEvNT_6ParamsE$_ZN4cute3eso3ESOILb0ELb0EJiNS_5tupleIJiNS_1CILi0EEEEEEEEC2ERKiRKS5_,@function
        .size           $_ZN7cutlass13device_kernelIN5flash19enable_sm80_to_sm89INS1_16FlashAttnBwdSm80INS1_25CollectiveMainloopBwdSm80ILi2ELi2EN4cute5tupleIJNS5_1CILi128EEES8_NS7_ILi64EEEEEENS_10bfloat16_tEfNS_4arch4Sm80ELb1ELb0ELb1ELb1ELb0ELb0ELb0ELb0ELi2ELi4ELi4ELi4ELb0EEENS1_24CollectiveEpilogueBwdGQAISA_fSD_Li256ELb1ELb0EEENS1_25SingleTileBwdLPTSchedulerILb1ELi128ELb0EEEEEEEEEvNT_6ParamsE$_ZN4cute3eso3ESOILb0ELb0EJiNS_5tupleIJiNS_1CILi0EEEEEEEEC2ERKiRKS5_,($_ZN7cutlass13device_kernelIN5flash19enable_sm80_to_sm89INS1_16FlashAttnBwdSm80INS1_25CollectiveMainloopBwdSm80ILi2ELi2EN4cute5tupleIJNS5_1CILi128EEES8_NS7_ILi64EEEEEENS_10bfloat16_tEfNS_4arch4Sm80ELb1ELb0ELb1ELb1ELb0ELb0ELb0ELb0ELi2ELi4ELi4ELi4ELb0EEENS1_24CollectiveEpilogueBwdGQAISA_fSD_Li256ELb1ELb0EEENS1_25SingleTileBwdLPTSchedulerILb1ELi128ELb0EEEEEEEEEvNT_6ParamsE$_ZN4cute3eso3ESOILb0ELb0EJiNS_5tupleIJiiEEEEEC2ERKiRKS3_ - $_ZN7cutlass13device_kernelIN5flash19enable_sm80_to_sm89INS1_16FlashAttnBwdSm80INS1_25CollectiveMainloopBwdSm80ILi2ELi2EN4cute5tupleIJNS5_1CILi128EEES8_NS7_ILi64EEEEEENS_10bfloat16_tEfNS_4arch4Sm80ELb1ELb0ELb1ELb1ELb0ELb0ELb0ELb0ELi2ELi4ELi4ELi4ELb0EEENS1_24CollectiveEpilogueBwdGQAISA_fSD_Li256ELb1ELb0EEENS1_25SingleTileBwdLPTSchedulerILb1ELi128ELb0EEEEEEEEEvNT_6ParamsE$_ZN4cute3eso3ESOILb0ELb0EJiNS_5tupleIJiNS_1CILi0EEEEEEEEC2ERKiRKS5_)
$_ZN7cutlass13device_kernelIN5flash19enable_sm80_to_sm89INS1_16FlashAttnBwdSm80INS1_25CollectiveMainloopBwdSm80ILi2ELi2EN4cute5tupleIJNS5_1CILi128EEES8_NS7_ILi64EEEEEENS_10bfloat16_tEfNS_4arch4Sm80ELb1ELb0ELb1ELb1ELb0ELb0ELb0ELb0ELi2ELi4ELi4ELi4ELb0EEENS1_24CollectiveEpilogueBwdGQAISA_fSD_Li256ELb1ELb0EEENS1_25SingleTileBwdLPTSchedulerILb1ELi128ELb0EEEEEEEEEvNT_6ParamsE$_ZN4cute3eso3ESOILb0ELb0EJiNS_5tupleIJiNS_1CILi0EEEEEEEEC2ERKiRKS5_:
[----:B------:R-:W-:Y:S02]  /*6b90*/  IADD3 R3, R3, -c[0x0][0x20], RZ ;  /* 0x8000080003037a10 */ /* 0x000fe40007ffe0ff */
[----:B------:R-:W-:-:S03]  /*6ba0*/  IADD3 R2, R2, -c[0x0][0x20], RZ ;  /* 0x8000080002027a10 */ /* 0x000fc60007ffe0ff */
[----:B------:R1:W-:Y:S04]  /*6bb0*/  STL [R3], R6 ;  /* 0x0000000603007387 */ /* 0x0003e80000100800 */
[----:B------:R-:W2:Y:S01]  /*6bc0*/  LDL R2, [R2] ;  /* 0x0000000002027983 */ /* 0x000ea20000100800 */
[----:B------:R-:W-:-:S03]  /*6bd0*/  IMAD.MOV.U32 R5, RZ, RZ, 0x0 ;  /* 0x00000000ff057424 */ /* 0x000fc600078e00ff */
[----:B--2---:R1:W-:Y:S01]  /*6be0*/  STL [R3+0x4], R2 ;  /* 0x0000040203007387 */ /* 0x0043e20000100800 */
[----:B------:R-:W-:Y:S05]  /*6bf0*/  RET.REL.NODEC R4 `(_ZN7cutlass13device_kernelIN5flash19enable_sm80_to_sm89INS1_16FlashAttnBwdSm80INS1_25CollectiveMainloopBwdSm80ILi2ELi2EN4cute5tupleIJNS5_1CILi128EEES8_NS7_ILi64EEEEEENS_10bfloat16_tEfNS_4arch4Sm80ELb1ELb0ELb1ELb1ELb0ELb0ELb0ELb0ELi2ELi4ELi4ELi4ELb0EEENS1_24CollectiveEpilogueBwdGQAISA_fSD_Li256ELb1ELb0EEENS1_25SingleTileBwdLPTSchedulerILb1ELi128ELb0EEEEEEEEEvNT_6ParamsE) ;  /* 0xffff940004007950 */ /* 0x000fea0003c3ffff */
        .type           $_ZN7cutlass13device_kernelIN5flash19enable_sm80_to_sm89INS1_16FlashAttnBwdSm80INS1_25CollectiveMainloopBwdSm80ILi2ELi2EN4cute5tupleIJNS5_1CILi128EEES8_NS7_ILi64EEEEEENS_10bfloat16_tEfNS_4arch4Sm80ELb1ELb0ELb1ELb1ELb0ELb0ELb0ELb0ELi2ELi4ELi4ELi4ELb0EEENS1_24CollectiveEpilogueBwdGQAISA_fSD_Li256ELb1ELb0EEENS1_25SingleTileBwdLPTSchedulerILb1ELi128ELb0EEEEEEEEEvNT_6ParamsE$_ZN4cute3eso3ESOILb0ELb0EJiNS_5tupleIJiiEEEEEC2ERKiRKS3_,@function
        .size           $_ZN7cutlass13device_kernelIN5flash19enable_sm80_to_sm89INS1_16FlashAttnBwdSm80INS1_25CollectiveMainloopBwdSm80ILi2ELi2EN4cute5tupleIJNS5_1CILi128EEES8_NS7_ILi64EEEEEENS_10bfloat16_tEfNS_4arch4Sm80ELb1ELb0ELb1ELb1ELb0ELb0ELb0ELb0ELi2ELi4ELi4ELi4ELb0EEENS1_24CollectiveEpilogueBwdGQAISA_fSD_Li256ELb1ELb0EEENS1_25SingleTileBwdLPTSchedulerILb1ELi128ELb0EEEEEEEEEvNT_6ParamsE$_ZN4cute3eso3ESOILb0ELb0EJiNS_5tupleIJiiEEEEEC2ERKiRKS3_,($_ZN7cutlass13device_kernelIN5flash19enable_sm80_to_sm89INS1_16FlashAttnBwdSm80INS1_25CollectiveMainloopBwdSm80ILi2ELi2EN4cute5tupleIJNS5_1CILi128EEES8_NS7_ILi64EEEEEENS_10bfloat16_tEfNS_4arch4Sm80ELb1ELb0ELb1ELb1ELb0ELb0ELb0ELb0ELi2ELi4ELi4ELi4ELb0EEENS1_24CollectiveEpilogueBwdGQAISA_fSD_Li256ELb1ELb0EEENS1_25SingleTileBwdLPTSchedulerILb1ELi128ELb0EEEEEEEEEvNT_6ParamsE$_ZN4cute3eso3ESOILb0ELb0EJiiEEC2ERKiS4_ - $_ZN7cutlass13device_kernelIN5flash19enable_sm80_to_sm89INS1_16FlashAttnBwdSm80INS1_25CollectiveMainloopBwdSm80ILi2ELi2EN4cute5tupleIJNS5_1CILi128EEES8_NS7_ILi64EEEEEENS_10bfloat16_tEfNS_4arch4Sm80ELb1ELb0ELb1ELb1ELb0ELb0ELb0ELb0ELi2ELi4ELi4ELi4ELb0EEENS1_24CollectiveEpilogueBwdGQAISA_fSD_Li256ELb1ELb0EEENS1_25SingleTileBwdLPTSchedulerILb1ELi128ELb0EEEEEEEEEvNT_6ParamsE$_ZN4cute3eso3ESOILb0ELb0EJiNS_5tupleIJiiEEEEEC2ERKiRKS3_)
$_ZN7cutlass13device_kernelIN5flash19enable_sm80_to_sm89INS1_16FlashAttnBwdSm80INS1_25CollectiveMainloopBwdSm80ILi2ELi2EN4cute5tupleIJNS5_1CILi128EEES8_NS7_ILi64EEEEEENS_10bfloat16_tEfNS_4arch4Sm80ELb1ELb0ELb1ELb1ELb0ELb0ELb0ELb0ELi2ELi4ELi4ELi4ELb0EEENS1_24CollectiveEpilogueBwdGQAISA_fSD_Li256ELb1ELb0EEENS1_25SingleTileBwdLPTSchedulerILb1ELi128ELb0EEEEEEEEEvNT_6ParamsE$_ZN4cute3eso3ESOILb0ELb0EJiNS_5tupleIJiiEEEEEC2ERKiRKS3_:
        /* <DEDUP_REMOVED lines=10> */
        .type           $_ZN7cutlass13device_kernelIN5flash19enable_sm80_to_sm89INS1_16FlashAttnBwdSm80INS1_25CollectiveMainloopBwdSm80ILi2ELi2EN4cute5tupleIJNS5_1CILi128EEES8_NS7_ILi64EEEEEENS_10bfloat16_tEfNS_4arch4Sm80ELb1ELb0ELb1ELb1ELb0ELb0ELb0ELb0ELi2ELi4ELi4ELi4ELb0EEENS1_24CollectiveEpilogueBwdGQAISA_fSD_Li256ELb1ELb0EEENS1_25SingleTileBwdLPTSchedulerILb1ELi128ELb0EEEEEEEEEvNT_6ParamsE$_ZN4cute3eso3ESOILb0ELb0EJiiEEC2ERKiS4_,@function
        .size           $_ZN7cutlass13device_kernelIN5flash19enable_sm80_to_sm89INS1_16FlashAttnBwdSm80INS1_25CollectiveMainloopBwdSm80ILi2ELi2EN4cute5tupleIJNS5_1CILi128EEES8_NS7_ILi64EEEEEENS_10bfloat16_tEfNS_4arch4Sm80ELb1ELb0ELb1ELb1ELb0ELb0ELb0ELb0ELi2ELi4ELi4ELi4ELb0EEENS1_24CollectiveEpilogueBwdGQAISA_fSD_Li256ELb1ELb0EEENS1_25SingleTileBwdLPTSchedulerILb1ELi128ELb0EEEEEEEEEvNT_6ParamsE$_ZN4cute3eso3ESOILb0ELb0EJiiEEC2ERKiS4_,($_ZN7cutlass13device_kernelIN5flash19enable_sm80_to_sm89INS1_16FlashAttnBwdSm80INS1_25CollectiveMainloopBwdSm80ILi2ELi2EN4cute5tupleIJNS5_1CILi128EEES8_NS7_ILi64EEEEEENS_10bfloat16_tEfNS_4arch4Sm80ELb1ELb0ELb1ELb1ELb0ELb0ELb0ELb0ELi2ELi4ELi4ELi4ELb0EEENS1_24CollectiveEpilogueBwdGQAISA_fSD_Li256ELb1ELb0EEENS1_25SingleTileBwdLPTSchedulerILb1ELi128ELb0EEEEEEEEEvNT_6ParamsE$_ZN4cute3eso3ESOILb0ELb0EJiiNS_1CILi0EEEEEC2ERKiS6_RKS3_ - $_ZN7cutlass13device_kernelIN5flash19enable_sm80_to_sm89INS1_16FlashAttnBwdSm80INS1_25CollectiveMainloopBwdSm80ILi2ELi2EN4cute5tupleIJNS5_1CILi128EEES8_NS7_ILi64EEEEEENS_10bfloat16_tEfNS_4arch4Sm80ELb1ELb0ELb1ELb1ELb0ELb0ELb0ELb0ELi2ELi4ELi4ELi4ELb0EEENS1_24CollectiveEpilogueBwdGQAISA_fSD_Li256ELb1ELb0EEENS1_25SingleTileBwdLPTSchedulerILb1ELi128ELb0EEEEEEEEEvNT_6ParamsE$_ZN4cute3eso3ESOILb0ELb0EJiiEEC2ERKiS4_)
$_ZN7cutlass13device_kernelIN5flash19enable_sm80_to_sm89INS1_16FlashAttnBwdSm80INS1_25CollectiveMainloopBwdSm80ILi2ELi2EN4cute5tupleIJNS5_1CILi128EEES8_NS7_ILi64EEEEEENS_10bfloat16_tEfNS_4arch4Sm80ELb1ELb0ELb1ELb1ELb0ELb0ELb0ELb0ELi2ELi4ELi4ELi4ELb0EEENS1_24CollectiveEpilogueBwdGQAISA_fSD_Li256ELb1ELb0EEENS1_25SingleTileBwdLPTSchedulerILb1ELi128ELb0EEEEEEEEEvNT_6ParamsE$_ZN4cute3eso3ESOILb0ELb0EJiiEEC2ERKiS4_:
[----:B------:R-:W-:Y:S02]  /*6ca0*/  IADD3 R3, R3, -c[0x0][0x20], RZ ;  /* 0x8000080003037a10 */ /* 0x000fe40007ffe0ff */
[----:B------:R-:W-:-:S03]  /*6cb0*/  IADD3 R2, R2, -c[0x0][0x20], RZ ;  /* 0x8000080002027a10 */ /* 0x000fc60007ffe0ff */
[----:B------:R1:W-:Y:S04]  /*6cc0*/  STL [R3], R10 ;  /* 0x0000000a03007387 */ /* 0x0003e80000100800 */
[----:B------:R-:W2:Y:S01]  /*6cd0*/  LDL R2, [R2] ;  /* 0x0000000002027983 */ /* 0x000ea20000100800 */
[----:B------:R-:W-:-:S03]  /*6ce0*/  IMAD.MOV.U32 R9, RZ, RZ, 0x0 ;  /* 0x00000000ff097424 */ /* 0x000fc600078e00ff */
[----:B--2---:R1:W-:Y:S01]  /*6cf0*/  STL [R3+0x4], R2 ;  /* 0x0000040203007387 */ /* 0x0043e20000100800 */
[----:B------:R-:W-:Y:S05]  /*6d00*/  RET.REL.NODEC R8 `(_ZN7cutlass13device_kernelIN5flash19enable_sm80_to_sm89INS1_16FlashAttnBwdSm80INS1_25CollectiveMainloopBwdSm80ILi2ELi2EN4cute5tupleIJNS5_1CILi128EEES8_NS7_ILi64EEEEEENS_10bfloat16_tEfNS_4arch4Sm80ELb1ELb0ELb1ELb1ELb0ELb0ELb0ELb0ELi2ELi4ELi4ELi4ELb0EEENS1_24CollectiveEpilogueBwdGQAISA_fSD_Li256ELb1ELb0EEENS1_25SingleTileBwdLPTSchedulerILb1ELi128ELb0EEEEEEEEEvNT_6ParamsE) ;  /* 0xffff92f008007950 */ /* 0x000fea0003c3ffff */
        .type           $_ZN7cutlass13device_kernelIN5flash19enable_sm80_to_sm89INS1_16FlashAttnBwdSm80INS1_25CollectiveMainloopBwdSm80ILi2ELi2EN4cute5tupleIJNS5_1CILi128EEES8_NS7_ILi64EEEEEENS_10bfloat16_tEfNS_4arch4Sm80ELb1ELb0ELb1ELb1ELb0ELb0ELb0ELb0ELi2ELi4ELi4ELi4ELb0EEENS1_24CollectiveEpilogueBwdGQAISA_fSD_Li256ELb1ELb0EEENS1_25SingleTileBwdLPTSchedulerILb1ELi128ELb0EEEEEEEEEvNT_6ParamsE$_ZN4cute3eso3ESOILb0ELb0EJiiNS_1CILi0EEEEEC2ERKiS6_RKS3_,@function
        .size           $_ZN7cutlass13device_kernelIN5flash19enable_sm80_to_sm89INS1_16FlashAttnBwdSm80INS1_25CollectiveMainloopBwdSm80ILi2ELi2EN4cute5tupleIJNS5_1CILi128EEES8_NS7_ILi64EEEEEENS_10bfloat16_tEfNS_4arch4Sm80ELb1ELb0ELb1ELb1ELb0ELb0ELb0ELb0ELi2ELi4ELi4ELi4ELb0EEENS1_24CollectiveEpilogueBwdGQAISA_fSD_Li256ELb1ELb0EEENS1_25SingleTileBwdLPTSchedulerILb1ELi128ELb0EEEEEEEEEvNT_6ParamsE$_ZN4cute3eso3ESOILb0ELb0EJiiNS_1CILi0EEEEEC2ERKiS6_RKS3_,($_ZN7cutlass13device_kernelIN5flash19enable_sm80_to_sm89INS1_16FlashAttnBwdSm80INS1_25CollectiveMainloopBwdSm80ILi2ELi2EN4cute5tupleIJNS5_1CILi128EEES8_NS7_ILi64EEEEEENS_10bfloat16_tEfNS_4arch4Sm80ELb1ELb0ELb1ELb1ELb0ELb0ELb0ELb0ELi2ELi4ELi4ELi4ELb0EEENS1_24CollectiveEpilogueBwdGQAISA_fSD_Li256ELb1ELb0EEENS1_25SingleTileBwdLPTSchedulerILb1ELi128ELb0EEEEEEEEEvNT_6ParamsE$_ZN4cute3eso3ESOILb0ELb0EJiiNS_1CILi1024EEEEEC2ERKiS6_RKS3_ - $_ZN7cutlass13device_kernelIN5flash19enable_sm80_to_sm89INS1_16FlashAttnBwdSm80INS1_25CollectiveMainloopBwdSm80ILi2ELi2EN4cute5tupleIJNS5_1CILi128EEES8_NS7_ILi64EEEEEENS_10bfloat16_tEfNS_4arch4Sm80ELb1ELb0ELb1ELb1ELb0ELb0ELb0ELb0ELi2ELi4ELi4ELi4ELb0EEENS1_24CollectiveEpilogueBwdGQAISA_fSD_Li256ELb1ELb0EEENS1_25SingleTileBwdLPTSchedulerILb1ELi128ELb0EEEEEEEEEvNT_6ParamsE$_ZN4cute3eso3ESOILb0ELb0EJiiNS_1CILi0EEEEEC2ERKiS6_RKS3_)
$_ZN7cutlass13device_kernelIN5flash19enable_sm80_to_sm89INS1_16FlashAttnBwdSm80INS1_25CollectiveMainloopBwdSm80ILi2ELi2EN4cute5tupleIJNS5_1CILi128EEES8_NS7_ILi64EEEEEENS_10bfloat16_tEfNS_4arch4Sm80ELb1ELb0ELb1ELb1ELb0ELb0ELb0ELb0ELi2ELi4ELi4ELi4ELb0EEENS1_24CollectiveEpilogueBwdGQAISA_fSD_Li256ELb1ELb0EEENS1_25SingleTileBwdLPTSchedulerILb1ELi128ELb0EEEEEEEEEvNT_6ParamsE$_ZN4cute3eso3ESOILb0ELb0EJiiNS_1CILi0EEEEEC2ERKiS6_RKS3_:
        /* <DEDUP_REMOVED lines=8> */
        .type           $_ZN7cutlass13device_kernelIN5flash19enable_sm80_to_sm89INS1_16FlashAttnBwdSm80INS1_25CollectiveMainloopBwdSm80ILi2ELi2EN4cute5tupleIJNS5_1CILi128EEES8_NS7_ILi64EEEEEENS_10bfloat16_tEfNS_4arch4Sm80ELb1ELb0ELb1ELb1ELb0ELb0ELb0ELb0ELi2ELi4ELi4ELi4ELb0EEENS1_24CollectiveEpilogueBwdGQAISA_fSD_Li256ELb1ELb0EEENS1_25SingleTileBwdLPTSchedulerILb1ELi128ELb0EEEEEEEEEvNT_6ParamsE$_ZN4cute3eso3ESOILb0ELb0EJiiNS_1CILi1024EEEEEC2ERKiS6_RKS3_,@function
        .size           $_ZN7cutlass13device_kernelIN5flash19enable_sm80_to_sm89INS1_16FlashAttnBwdSm80INS1_25CollectiveMainloopBwdSm80ILi2ELi2EN4cute5tupleIJNS5_1CILi128EEES8_NS7_ILi64EEEEEENS_10bfloat16_tEfNS_4arch4Sm80ELb1ELb0ELb1ELb1ELb0ELb0ELb0ELb0ELi2ELi4ELi4ELi4ELb0EEENS1_24CollectiveEpilogueBwdGQAISA_fSD_Li256ELb1ELb0EEENS1_25SingleTileBwdLPTSchedulerILb1ELi128ELb0EEEEEEEEEvNT_6ParamsE$_ZN4cute3eso3ESOILb0ELb0EJiiNS_1CILi1024EEEEEC2ERKiS6_RKS3_,($_ZN7cutlass13device_kernelIN5flash19enable_sm80_to_sm89INS1_16FlashAttnBwdSm80INS1_25CollectiveMainloopBwdSm80ILi2ELi2EN4cute5tupleIJNS5_1CILi128EEES8_NS7_ILi64EEEEEENS_10bfloat16_tEfNS_4arch4Sm80ELb1ELb0ELb1ELb1ELb0ELb0ELb0ELb0ELi2ELi4ELi4ELi4ELb0EEENS1_24CollectiveEpilogueBwdGQAISA_fSD_Li256ELb1ELb0EEENS1_25SingleTileBwdLPTSchedulerILb1ELi128ELb0EEEEEEEEEvNT_6ParamsE$_ZN4cute3eso3ESOILb0ELb0EJiiNS_1CILi144EEENS2_ILi512EEEEEC2ERKiS7_RKS3_RKS4_ - $_ZN7cutlass13device_kernelIN5flash19enable_sm80_to_sm89INS1_16FlashAttnBwdSm80INS1_25CollectiveMainloopBwdSm80ILi2ELi2EN4cute5tupleIJNS5_1CILi128EEES8_NS7_ILi64EEEEEENS_10bfloat16_tEfNS_4arch4Sm80ELb1ELb0ELb1ELb1ELb0ELb0ELb0ELb0ELi2ELi4ELi4ELi4ELb0EEENS1_24CollectiveEpilogueBwdGQAISA_fSD_Li256ELb1ELb0EEENS1_25SingleTileBwdLPTSchedulerILb1ELi128ELb0EEEEEEEEEvNT_6ParamsE$_ZN4cute3eso3ESOILb0ELb0EJiiNS_1CILi1024EEEEEC2ERKiS6_RKS3_)
$_ZN7cutlass13device_kernelIN5flash19enable_sm80_to_sm89INS1_16FlashAttnBwdSm80INS1_25CollectiveMainloopBwdSm80ILi2ELi2EN4cute5tupleIJNS5_1CILi128EEES8_NS7_ILi64EEEEEENS_10bfloat16_tEfNS_4arch4Sm80ELb1ELb0ELb1ELb1ELb0ELb0ELb0ELb0ELi2ELi4ELi4ELi4ELb0EEENS1_24CollectiveEpilogueBwdGQAISA_fSD_Li256ELb1ELb0EEENS1_25SingleTileBwdLPTSchedulerILb1ELi128ELb0EEEEEEEEEvNT_6ParamsE$_ZN4cute3eso3ESOILb0ELb0EJiiNS_1CILi1024EEEEEC2ERKiS6_RKS3_:
        /* <DEDUP_REMOVED lines=8> */
        .type           $_ZN7cutlass13device_kernelIN5flash19enable_sm80_to_sm89INS1_16FlashAttnBwdSm80INS1_25CollectiveMainloopBwdSm80ILi2ELi2EN4cute5tupleIJNS5_1CILi128EEES8_NS7_ILi64EEEEEENS_10bfloat16_tEfNS_4arch4Sm80ELb1ELb0ELb1ELb1ELb0ELb0ELb0ELb0ELi2ELi4ELi4ELi4ELb0EEENS1_24CollectiveEpilogueBwdGQAISA_fSD_Li256ELb1ELb0EEENS1_25SingleTileBwdLPTSchedulerILb1ELi128ELb0EEEEEEEEEvNT_6ParamsE$_ZN4cute3eso3ESOILb0ELb0EJiiNS_1CILi144EEENS2_ILi512EEEEEC2ERKiS7_RKS3_RKS4_,@function
        .size           $_ZN7cutlass13device_kernelIN5flash19enable_sm80_to_sm89INS1_16FlashAttnBwdSm80INS1_25CollectiveMainloopBwdSm80ILi2ELi2EN4cute5tupleIJNS5_1CILi128EEES8_NS7_ILi64EEEEEENS_10bfloat16_tEfNS_4arch4Sm80ELb1ELb0ELb1ELb1ELb0ELb0ELb0ELb0ELi2ELi4ELi4ELi4ELb0EEENS1_24CollectiveEpilogueBwdGQAISA_fSD_Li256ELb1ELb0EEENS1_25SingleTileBwdLPTSchedulerILb1ELi128ELb0EEEEEEEEEvNT_6ParamsE$_ZN4cute3eso3ESOILb0ELb0EJiiNS_1CILi144EEENS2_ILi512EEEEEC2ERKiS7_RKS3_RKS4_,($_ZN7cutlass13device_kernelIN5flash19enable_sm80_to_sm89INS1_16FlashAttnBwdSm80INS1_25CollectiveMainloopBwdSm80ILi2ELi2EN4cute5tupleIJNS5_1CILi128EEES8_NS7_ILi64EEEEEENS_10bfloat16_tEfNS_4arch4Sm80ELb1ELb0ELb1ELb1ELb0ELb0ELb0ELb0ELi2ELi4ELi4ELi4ELb0EEENS1_24CollectiveEpilogueBwdGQAISA_fSD_Li256ELb1ELb0EEENS1_25SingleTileBwdLPTSchedulerILb1ELi128ELb0EEEEEEEEEvNT_6ParamsE$_ZN4cute3eso3ESOILb0ELb0EJiiNS_1CILi72EEENS2_ILi512EEEEEC2ERKiS7_RKS3_RKS4_ - $_ZN7cutlass13device_kernelIN5flash19enable_sm80_to_sm89INS1_16FlashAttnBwdSm80INS1_25CollectiveMainloopBwdSm80ILi2ELi2EN4cute5tupleIJNS5_1CILi128EEES8_NS7_ILi64EEEEEENS_10bfloat16_tEfNS_4arch4Sm80ELb1ELb0ELb1ELb1ELb0ELb0ELb0ELb0ELi2ELi4ELi4ELi4ELb0EEENS1_24CollectiveEpilogueBwdGQAISA_fSD_Li256ELb1ELb0EEENS1_25SingleTileBwdLPTSchedulerILb1ELi128ELb0EEEEEEEEEvNT_6ParamsE$_ZN4cute3eso3ESOILb0ELb0EJiiNS_1CILi144EEENS2_ILi512EEEEEC2ERKiS7_RKS3_RKS4_)
$_ZN7cutlass13device_kernelIN5flash19enable_sm80_to_sm89INS1_16FlashAttnBwdSm80INS1_25CollectiveMainloopBwdSm80ILi2ELi2EN4cute5tupleIJNS5_1CILi128EEES8_NS7_ILi64EEEEEENS_10bfloat16_tEfNS_4arch4Sm80ELb1ELb0ELb1ELb1ELb0ELb0ELb0ELb0ELi2ELi4ELi4ELi4ELb0EEENS1_24CollectiveEpilogueBwdGQAISA_fSD_Li256ELb1ELb0EEENS1_25SingleTileBwdLPTSchedulerILb1ELi128ELb0EEEEEEEEEvNT_6ParamsE$_ZN4cute3eso3ESOILb0ELb0EJiiNS_1CILi144EEENS2_ILi512EEEEEC2ERKiS7_RKS3_RKS4_:
[----:B------:R-:W-:Y:S02]  /*6e10*/  IADD3 R6, R59, -c[0x0][0x20], RZ ;  /* 0x800008003b067a10 */ /* 0x000fe40007ffe0ff */
[----:B------:R-:W-:-:S03]  /*6e20*/  IADD3 R4, R4, -c[0x0][0x20], RZ ;  /* 0x8000080004047a10 */ /* 0x000fc60007ffe0ff */
[----:B------:R1:W-:Y:S04]  /*6e30*/  STL [R6], R3 ;  /* 0x0000000306007387 */ /* 0x0003e80000100800 */
[----:B------:R-:W2:Y:S01]  /*6e40*/  LDL R5, [R4] ;  /* 0x0000000004057983 */ /* 0x000ea20000100800 */
[----:B------:R-:W-:-:S03]  /*6e50*/  IMAD.MOV.U32 R9, RZ, RZ, 0x0 ;  /* 0x00000000ff097424 */ /* 0x000fc600078e00ff */
[----:B--2---:R1:W-:Y:S01]  /*6e60*/  STL [R6+0x4], R5 ;  /* 0x0000040506007387 */ /* 0x0043e20000100800 */
[----:B------:R-:W-:Y:S05]  /*6e70*/  RET.REL.NODEC R8 `(_ZN7cutlass13device_kernelIN5flash19enable_sm80_to_sm89INS1_16FlashAttnBwdSm80INS1_25CollectiveMainloopBwdSm80ILi2ELi2EN4cute5tupleIJNS5_1CILi128EEES8_NS7_ILi64EEEEEENS_10bfloat16_tEfNS_4arch4Sm80ELb1ELb0ELb1ELb1ELb0ELb0ELb0ELb0ELi2ELi4ELi4ELi4ELb0EEENS1_24CollectiveEpilogueBwdGQAISA_fSD_Li256ELb1ELb0EEENS1_25SingleTileBwdLPTSchedulerILb1ELi128ELb0EEEEEEEEEvNT_6ParamsE) ;  /* 0xffff918008007950 */ /* 0x000fea0003c3ffff */
        .type           $_ZN7cutlass13device_kernelIN5flash19enable_sm80_to_sm89INS1_16FlashAttnBwdSm80INS1_25CollectiveMainloopBwdSm80ILi2ELi2EN4cute5tupleIJNS5_1CILi128EEES8_NS7_ILi64EEEEEENS_10bfloat16_tEfNS_4arch4Sm80ELb1ELb0ELb1ELb1ELb0ELb0ELb0ELb0ELi2ELi4ELi4ELi4ELb0EEENS1_24CollectiveEpilogueBwdGQAISA_fSD_Li256ELb1ELb0EEENS1_25SingleTileBwdLPTSchedulerILb1ELi128ELb0EEEEEEEEEvNT_6ParamsE$_ZN4cute3eso3ESOILb0ELb0EJiiNS_1CILi72EEENS2_ILi512EEEEEC2ERKiS7_RKS3_RKS4_,@function
        .size           $_ZN7cutlass13device_kernelIN5flash19enable_sm80_to_sm89INS1_16FlashAttnBwdSm80INS1_25CollectiveMainloopBwdSm80ILi2ELi2EN4cute5tupleIJNS5_1CILi128EEES8_NS7_ILi64EEEEEENS_10bfloat16_tEfNS_4arch4Sm80ELb1ELb0ELb1ELb1ELb0ELb0ELb0ELb0ELi2ELi4ELi4ELi4ELb0EEENS1_24CollectiveEpilogueBwdGQAISA_fSD_Li256ELb1ELb0EEENS1_25SingleTileBwdLPTSchedulerILb1ELi128ELb0EEEEEEEEEvNT_6ParamsE$_ZN4cute3eso3ESOILb0ELb0EJiiNS_1CILi72EEENS2_ILi512EEEEEC2ERKiS7_RKS3_RKS4_,($_ZN7cutlass13device_kernelIN5flash19enable_sm80_to_sm89INS1_16FlashAttnBwdSm80INS1_25CollectiveMainloopBwdSm80ILi2ELi2EN4cute5tupleIJNS5_1CILi128EEES8_NS7_ILi64EEEEEENS_10bfloat16_tEfNS_4arch4Sm80ELb1ELb0ELb1ELb1ELb0ELb0ELb0ELb0ELi2ELi4ELi4ELi4ELb0EEENS1_24CollectiveEpilogueBwdGQAISA_fSD_Li256ELb1ELb0EEENS1_25SingleTileBwdLPTSchedulerILb1ELi128ELb0EEEEEEEEEvNT_6ParamsE$_ZN4cute3eso3ESOILb0ELb0EJiiNS_1CILi8192EEEEEC2ERKiS6_RKS3_ - $_ZN7cutlass13device_kernelIN5flash19enable_sm80_to_sm89INS1_16FlashAttnBwdSm80INS1_25CollectiveMainloopBwdSm80ILi2ELi2EN4cute5tupleIJNS5_1CILi128EEES8_NS7_ILi64EEEEEENS_10bfloat16_tEfNS_4arch4Sm80ELb1ELb0ELb1ELb1ELb0ELb0ELb0ELb0ELi2ELi4ELi4ELi4ELb0EEENS1_24CollectiveEpilogueBwdGQAISA_fSD_Li256ELb1ELb0EEENS1_25SingleTileBwdLPTSchedulerILb1ELi128ELb0EEEEEEEEEvNT_6ParamsE$_ZN4cute3eso3ESOILb0ELb0EJiiNS_1CILi72EEENS2_ILi512EEEEEC2ERKiS7_RKS3_RKS4_)
$_ZN7cutlass13device_kernelIN5flash19enable_sm80_to_sm89INS1_16FlashAttnBwdSm80INS1_25CollectiveMainloopBwdSm80ILi2ELi2EN4cute5tupleIJNS5_1CILi128EEES8_NS7_ILi64EEEEEENS_10bfloat16_tEfNS_4arch4Sm80ELb1ELb0ELb1ELb1ELb0ELb0ELb0ELb0ELi2ELi4ELi4ELi4ELb0EEENS1_24CollectiveEpilogueBwdGQAISA_fSD_Li256ELb1ELb0EEENS1_25SingleTileBwdLPTSchedulerILb1ELi128ELb0EEEEEEEEEvNT_6ParamsE$_ZN4cute3eso3ESOILb0ELb0EJiiNS_1CILi72EEENS2_ILi512EEEEEC2ERKiS7_RKS3_RKS4_:
        /* <DEDUP_REMOVED lines=8> */
        .type           $_ZN7cutlass13device_kernelIN5flash19enable_sm80_to_sm89INS1_16FlashAttnBwdSm80INS1_25CollectiveMainloopBwdSm80ILi2ELi2EN4cute5tupleIJNS5_1CILi128EEES8_NS7_ILi64EEEEEENS_10bfloat16_tEfNS_4arch4Sm80ELb1ELb0ELb1ELb1ELb0ELb0ELb0ELb0ELi2ELi4ELi4ELi4ELb0EEENS1_24CollectiveEpilogueBwdGQAISA_fSD_Li256ELb1ELb0EEENS1_25SingleTileBwdLPTSchedulerILb1ELi128ELb0EEEEEEEEEvNT_6ParamsE$_ZN4cute3eso3ESOILb0ELb0EJiiNS_1CILi8192EEEEEC2ERKiS6_RKS3_,@function
        .size           $_ZN7cutlass13device_kernelIN5flash19enable_sm80_to_sm89INS1_16FlashAttnBwdSm80INS1_25CollectiveMainloopBwdSm80ILi2ELi2EN4cute5tupleIJNS5_1CILi128EEES8_NS7_ILi64EEEEEENS_10bfloat16_tEfNS_4arch4Sm80ELb1ELb0ELb1ELb1ELb0ELb0ELb0ELb0ELi2ELi4ELi4ELi4ELb0EEENS1_24CollectiveEpilogueBwdGQAISA_fSD_Li256ELb1ELb0EEENS1_25SingleTileBwdLPTSchedulerILb1ELi128ELb0EEEEEEEEEvNT_6ParamsE$_ZN4cute3eso3ESOILb0ELb0EJiiNS_1CILi8192EEEEEC2ERKiS6_RKS3_,($_ZN7cutlass13device_kernelIN5flash19enable_sm80_to_sm89INS1_16FlashAttnBwdSm80INS1_25CollectiveMainloopBwdSm80ILi2ELi2EN4cute5tupleIJNS5_1CILi128EEES8_NS7_ILi64EEEEEENS_10bfloat16_tEfNS_4arch4Sm80ELb1ELb0ELb1ELb1ELb0ELb0ELb0ELb0ELi2ELi4ELi4ELi4ELb0EEENS1_24CollectiveEpilogueBwdGQAISA_fSD_Li256ELb1ELb0EEENS1_25SingleTileBwdLPTSchedulerILb1ELi128ELb0EEEEEEEEEvNT_6ParamsE$_ZN4cute3eso3ESOILb0ELb0EJiiiEEC2ERKiS4_S4_ - $_ZN7cutlass13device_kernelIN5flash19enable_sm80_to_sm89INS1_16FlashAttnBwdSm80INS1_25CollectiveMainloopBwdSm80ILi2ELi2EN4cute5tupleIJNS5_1CILi128EEES8_NS7_ILi64EEEEEENS_10bfloat16_tEfNS_4arch4Sm80ELb1ELb0ELb1ELb1ELb0ELb0ELb0ELb0ELi2ELi4ELi4ELi4ELb0EEENS1_24CollectiveEpilogueBwdGQAISA_fSD_Li256ELb1ELb0EEENS1_25SingleTileBwdLPTSchedulerILb1ELi128ELb0EEEEEEEEEvNT_6ParamsE$_ZN4cute3eso3ESOILb0ELb0EJiiNS_1CILi8192EEEEEC2ERKiS6_RKS3_)
$_ZN7cutlass13device_kernelIN5flash19enable_sm80_to_sm89INS1_16FlashAttnBwdSm80INS1_25CollectiveMainloopBwdSm80ILi2ELi2EN4cute5tupleIJNS5_1CILi128EEES8_NS7_ILi64EEEEEENS_10bfloat16_tEfNS_4arch4Sm80ELb1ELb0ELb1ELb1ELb0ELb0ELb0ELb0ELi2ELi4ELi4ELi4ELb0EEENS1_24CollectiveEpilogueBwdGQAISA_fSD_Li256ELb1ELb0EEENS1_25SingleTileBwdLPTSchedulerILb1ELi128ELb0EEEEEEEEEvNT_6ParamsE$_ZN4cute3eso3ESOILb0ELb0EJiiNS_1CILi8192EEEEEC2ERKiS6_RKS3_:
[----:B------:R-:W-:Y:S02]  /*6f00*/  IADD3 R3, R3, -c[0x0][0x20], RZ ;  /* 0x8000080003037a10 */ /* 0x000fe40007ffe0ff */
[----:B------:R-:W-:-:S03]  /*6f10*/  IADD3 R2, R2, -c[0x0][0x20], RZ ;  /* 0x8000080002027a10 */ /* 0x000fc60007ffe0ff */
[----:B------:R1:W-:Y:S04]  /*6f20*/  STL [R3], R10 ;  /* 0x0000000a03007387 */ /* 0x0003e80000100800 */
[----:B------:R-:W2:Y:S01]  /*6f30*/  LDL R2, [R2] ;  /* 0x0000000002027983 */ /* 0x000ea20000100800 */
[----:B------:R-:W-:-:S03]  /*6f40*/  IMAD.MOV.U32 R9, RZ, RZ, 0x0 ;  /* 0x00000000ff097424 */ /* 0x000fc600078e00ff */
[----:B--2---:R1:W-:Y:S01]  /*6f50*/  STL [R3+0x4], R2 ;  /* 0x0000040203007387 */ /* 0x0043e20000100800 */
[----:B------:R-:W-:Y:S05]  /*6f60*/  RET.REL.NODEC R8 `(_ZN7cutlass13device_kernelIN5flash19enable_sm80_to_sm89INS1_16FlashAttnBwdSm80INS1_25CollectiveMainloopBwdSm80ILi2ELi2EN4cute5tupleIJNS5_1CILi128EEES8_NS7_ILi64EEEEEENS_10bfloat16_tEfNS_4arch4Sm80ELb1ELb0ELb1ELb1ELb0ELb0ELb0ELb0ELi2ELi4ELi4ELi4ELb0EEENS1_24CollectiveEpilogueBwdGQAISA_fSD_Li256ELb1ELb0EEENS1_25SingleTileBwdLPTSchedulerILb1ELi128ELb0EEEEEEEEEvNT_6ParamsE) ;  /* 0xffff909008007950 */ /* 0x000fea0003c3ffff */
        .type           $_ZN7cutlass13device_kernelIN5flash19enable_sm80_to_sm89INS1_16FlashAttnBwdSm80INS1_25CollectiveMainloopBwdSm80ILi2ELi2EN4cute5tupleIJNS5_1CILi128EEES8_NS7_ILi64EEEEEENS_10bfloat16_tEfNS_4arch4Sm80ELb1ELb0ELb1ELb1ELb0ELb0ELb0ELb0ELi2ELi4ELi4ELi4ELb0EEENS1_24CollectiveEpilogueBwdGQAISA_fSD_Li256ELb1ELb0EEENS1_25SingleTileBwdLPTSchedulerILb1ELi128ELb0EEEEEEEEEvNT_6ParamsE$_ZN4cute3eso3ESOILb0ELb0EJiiiEEC2ERKiS4_S4_,@function
        .size           $_ZN7cutlass13device_kernelIN5flash19enable_sm80_to_sm89INS1_16FlashAttnBwdSm80INS1_25CollectiveMainloopBwdSm80ILi2ELi2EN4cute5tupleIJNS5_1CILi128EEES8_NS7_ILi64EEEEEENS_10bfloat16_tEfNS_4arch4Sm80ELb1ELb0ELb1ELb1ELb0ELb0ELb0ELb0ELi2ELi4ELi4ELi4ELb0EEENS1_24CollectiveEpilogueBwdGQAISA_fSD_Li256ELb1ELb0EEENS1_25SingleTileBwdLPTSchedulerILb1ELi128ELb0EEEEEEEEEvNT_6ParamsE$_ZN4cute3eso3ESOILb0ELb0EJiiiEEC2ERKiS4_S4_,($_ZN7cutlass13device_kernelIN5flash19enable_sm80_to_sm89INS1_16FlashAttnBwdSm80INS1_25CollectiveMainloopBwdSm80ILi2ELi2EN4cute5tupleIJNS5_1CILi128EEES8_NS7_ILi64EEEEEENS_10bfloat16_tEfNS_4arch4Sm80ELb1ELb0ELb1ELb1ELb0ELb0ELb0ELb0ELi2ELi4ELi4ELi4ELb0EEENS1_24CollectiveEpilogueBwdGQAISA_fSD_Li256ELb1ELb0EEENS1_25SingleTileBwdLPTSchedulerILb1ELi128ELb0EEEEEEEEEvNT_6ParamsE$_ZN4cute3eso3ESOILb0ELb0EJiiiNS_1CILi0EEEEEC2ERKiS6_S6_RKS3_ - $_ZN7cutlass13device_kernelIN5flash19enable_sm80_to_sm89INS1_16FlashAttnBwdSm80INS1_25CollectiveMainloopBwdSm80ILi2ELi2EN4cute5tupleIJNS5_1CILi128EEES8_NS7_ILi64EEEEEENS_10bfloat16_tEfNS_4arch4Sm80ELb1ELb0ELb1ELb1ELb0ELb0ELb0ELb0ELi2ELi4ELi4ELi4ELb0EEENS1_24CollectiveEpilogueBwdGQAISA_fSD_Li256ELb1ELb0EEENS1_25SingleTileBwdLPTSchedulerILb1ELi128ELb0EEEEEEEEEvNT_6ParamsE$_ZN4cute3eso3ESOILb0ELb0EJiiiEEC2ERKiS4_S4_)
$_ZN7cutlass13device_kernelIN5flash19enable_sm80_to_sm89INS1_16FlashAttnBwdSm80INS1_25CollectiveMainloopBwdSm80ILi2ELi2EN4cute5tupleIJNS5_1CILi128EEES8_NS7_ILi64EEEEEENS_10bfloat16_tEfNS_4arch4Sm80ELb1ELb0ELb1ELb1ELb0ELb0ELb0ELb0ELi2ELi4ELi4ELi4ELb0EEENS1_24CollectiveEpilogueBwdGQAISA_fSD_Li256ELb1ELb0EEENS1_25SingleTileBwdLPTSchedulerILb1ELi128ELb0EEEEEEEEEvNT_6ParamsE$_ZN4cute3eso3ESOILb0ELb0EJiiiEEC2ERKiS4_S4_:
        /* <DEDUP_REMOVED lines=9> */
[----:B------:R-:W-:Y:S05]  /*7000*/  RET.REL.NODEC R4 `(_ZN7cutlass13device_kernelIN5flash19enable_sm80_to_sm89INS1_16FlashAttnBwdSm80INS1_25CollectiveMainloopBwdSm80ILi2ELi2EN4cute5tupleIJNS5_1CILi128EEES8_NS7_ILi64EEEEEENS_10bfloat16_tEfNS_4arch4Sm80ELb1ELb0ELb1ELb1ELb0ELb0ELb0ELb0ELi2ELi4ELi4ELi4ELb0EEENS1_24CollectiveEpilogueBwdGQAISA_fSD_Li256ELb1ELb0EEENS1_25SingleTileBwdLPTSchedulerILb1ELi128ELb0EEEEEEEEEvNT_6ParamsE) ;  /* 0xffff8ff004007950 */ /* 0x000fea0003c3ffff */
        .type           $_ZN7cutlass13device_kernelIN5flash19enable_sm80_to_sm89INS1_16FlashAttnBwdSm80INS1_25CollectiveMainloopBwdSm80ILi2ELi2EN4cute5tupleIJNS5_1CILi128EEES8_NS7_ILi64EEEEEENS_10bfloat16_tEfNS_4arch4Sm80ELb1ELb0ELb1ELb1ELb0ELb0ELb0ELb0ELi2ELi4ELi4ELi4ELb0EEENS1_24CollectiveEpilogueBwdGQAISA_fSD_Li256ELb1ELb0EEENS1_25SingleTileBwdLPTSchedulerILb1ELi128ELb0EEEEEEEEEvNT_6ParamsE$_ZN4cute3eso3ESOILb0ELb0EJiiiNS_1CILi0EEEEEC2ERKiS6_S6_RKS3_,@function
        .size           $_ZN7cutlass13device_kernelIN5flash19enable_sm80_to_sm89INS1_16FlashAttnBwdSm80INS1_25CollectiveMainloopBwdSm80ILi2ELi2EN4cute5tupleIJNS5_1CILi128EEES8_NS7_ILi64EEEEEENS_10bfloat16_tEfNS_4arch4Sm80ELb1ELb0ELb1ELb1ELb0ELb0ELb0ELb0ELi2ELi4ELi4ELi4ELb0EEENS1_24CollectiveEpilogueBwdGQAISA_fSD_Li256ELb1ELb0EEENS1_25SingleTileBwdLPTSchedulerILb1ELi128ELb0EEEEEEEEEvNT_6ParamsE$_ZN4cute3eso3ESOILb0ELb0EJiiiNS_1CILi0EEEEEC2ERKiS6_S6_RKS3_,($_ZN7cutlass13device_kernelIN5flash19enable_sm80_to_sm89INS1_16FlashAttnBwdSm80INS1_25CollectiveMainloopBwdSm80ILi2ELi2EN4cute5tupleIJNS5_1CILi128EEES8_NS7_ILi64EEEEEENS_10bfloat16_tEfNS_4arch4Sm80ELb1ELb0ELb1ELb1ELb0ELb0ELb0ELb0ELi2ELi4ELi4ELi4ELb0EEENS1_24CollectiveEpilogueBwdGQAISA_fSD_Li256ELb1ELb0EEENS1_25SingleTileBwdLPTSchedulerILb1ELi128ELb0EEEEEEEEEvNT_6ParamsE$_ZN4cute3eso3ESOILb0ELb0EJiiiNS_1CILi144EEENS2_ILi512EEEEEC2ERKiS7_S7_RKS3_RKS4_ - $_ZN7cutlass13device_kernelIN5flash19enable_sm80_to_sm89INS1_16FlashAttnBwdSm80INS1_25CollectiveMainloopBwdSm80ILi2ELi2EN4cute5tupleIJNS5_1CILi128EEES8_NS7_ILi64EEEEEENS_10bfloat16_tEfNS_4arch4Sm80ELb1ELb0ELb1ELb1ELb0ELb0ELb0ELb0ELi2ELi4ELi4ELi4ELb0EEENS1_24CollectiveEpilogueBwdGQAISA_fSD_Li256ELb1ELb0EEENS1_25SingleTileBwdLPTSchedulerILb1ELi128ELb0EEEEEEEEEvNT_6ParamsE$_ZN4cute3eso3ESOILb0ELb0EJiiiNS_1CILi0EEEEEC2ERKiS6_S6_RKS3_)
$_ZN7cutlass13device_kernelIN5flash19enable_sm80_to_sm89INS1_16FlashAttnBwdSm80INS1_25CollectiveMainloopBwdSm80ILi2ELi2EN4cute5tupleIJNS5_1CILi128EEES8_NS7_ILi64EEEEEENS_10bfloat16_tEfNS_4arch4Sm80ELb1ELb0ELb1ELb1ELb0ELb0ELb0ELb0ELi2ELi4ELi4ELi4ELb0EEENS1_24CollectiveEpilogueBwdGQAISA_fSD_Li256ELb1ELb0EEENS1_25SingleTileBwdLPTSchedulerILb1ELi128ELb0EEEEEEEEEvNT_6ParamsE$_ZN4cute3eso3ESOILb0ELb0EJiiiNS_1CILi0EEEEEC2ERKiS6_S6_RKS3_:
        /* <DEDUP_REMOVED lines=10> */
[----:B------:R-:W-:Y:S05]  /*70b0*/  RET.REL.NODEC R46 `(_ZN7cutlass13device_kernelIN5flash19enable_sm80_to_sm89INS1_16FlashAttnBwdSm80INS1_25CollectiveMainloopBwdSm80ILi2ELi2EN4cute5tupleIJNS5_1CILi128EEES8_NS7_ILi64EEEEEENS_10bfloat16_tEfNS_4arch4Sm80ELb1ELb0ELb1ELb1ELb0ELb0ELb0ELb0ELi2ELi4ELi4ELi4ELb0EEENS1_24CollectiveEpilogueBwdGQAISA_fSD_Li256ELb1ELb0EEENS1_25SingleTileBwdLPTSchedulerILb1ELi128ELb0EEEEEEEEEvNT_6ParamsE) ;  /* 0xffff8f402e007950 */ /* 0x000fea0003c3ffff */
        .type           $_ZN7cutlass13device_kernelIN5flash19enable_sm80_to_sm89INS1_16FlashAttnBwdSm80INS1_25CollectiveMainloopBwdSm80ILi2ELi2EN4cute5tupleIJNS5_1CILi128EEES8_NS7_ILi64EEEEEENS_10bfloat16_tEfNS_4arch4Sm80ELb1ELb0ELb1ELb1ELb0ELb0ELb0ELb0ELi2ELi4ELi4ELi4ELb0EEENS1_24CollectiveEpilogueBwdGQAISA_fSD_Li256ELb1ELb0EEENS1_25SingleTileBwdLPTSchedulerILb1ELi128ELb0EEEEEEEEEvNT_6ParamsE$_ZN4cute3eso3ESOILb0ELb0EJiiiNS_1CILi144EEENS2_ILi512EEEEEC2ERKiS7_S7_RKS3_RKS4_,@function
        .size           $_ZN7cutlass13device_kernelIN5flash19enable_sm80_to_sm89INS1_16FlashAttnBwdSm80INS1_25CollectiveMainloopBwdSm80ILi2ELi2EN4cute5tupleIJNS5_1CILi128EEES8_NS7_ILi64EEEEEENS_10bfloat16_tEfNS_4arch4Sm80ELb1ELb0ELb1ELb1ELb0ELb0ELb0ELb0ELi2ELi4ELi4ELi4ELb0EEENS1_24CollectiveEpilogueBwdGQAISA_fSD_Li256ELb1ELb0EEENS1_25SingleTileBwdLPTSchedulerILb1ELi128ELb0EEEEEEEEEvNT_6ParamsE$_ZN4cute3eso3ESOILb0ELb0EJiiiNS_1CILi144EEENS2_ILi512EEEEEC2ERKiS7_S7_RKS3_RKS4_,($_ZN7cutlass13device_kernelIN5flash19enable_sm80_to_sm89INS1_16FlashAttnBwdSm80INS1_25CollectiveMainloopBwdSm80ILi2ELi2EN4cute5tupleIJNS5_1CILi128EEES8_NS7_ILi64EEEEEENS_10bfloat16_tEfNS_4arch4Sm80ELb1ELb0ELb1ELb1ELb0ELb0ELb0ELb0ELi2ELi4ELi4ELi4ELb0EEENS1_24CollectiveEpilogueBwdGQAISA_fSD_Li256ELb1ELb0EEENS1_25SingleTileBwdLPTSchedulerILb1ELi128ELb0EEEEEEEEEvNT_6ParamsE$_ZN4cute3eso3ESOILb0ELb0EJiiiNS_1CILi72EEENS2_ILi512EEEEEC2ERKiS7_S7_RKS3_RKS4_ - $_ZN7cutlass13device_kernelIN5flash19enable_sm80_to_sm89INS1_16FlashAttnBwdSm80INS1_25CollectiveMainloopBwdSm80ILi2ELi2EN4cute5tupleIJNS5_1CILi128EEES8_NS7_ILi64EEEEEENS_10bfloat16_tEfNS_4arch4Sm80ELb1ELb0ELb1ELb1ELb0ELb0ELb0ELb0ELi2ELi4ELi4ELi4ELb0EEENS1_24CollectiveEpilogueBwdGQAISA_fSD_Li256ELb1ELb0EEENS1_25SingleTileBwdLPTSchedulerILb1ELi128ELb0EEEEEEEEEvNT_6ParamsE$_ZN4cute3eso3ESOILb0ELb0EJiiiNS_1CILi144EEENS2_ILi512EEEEEC2ERKiS7_S7_RKS3_RKS4_)
$_ZN7cutlass13device_kernelIN5flash19enable_sm80_to_sm89INS1_16FlashAttnBwdSm80INS1_25CollectiveMainloopBwdSm80ILi2ELi2EN4cute5tupleIJNS5_1CILi128EEES8_NS7_ILi64EEEEEENS_10bfloat16_tEfNS_4arch4Sm80ELb1ELb0ELb1ELb1ELb0ELb0ELb0ELb0ELi2ELi4ELi4ELi4ELb0EEENS1_24CollectiveEpilogueBwdGQAISA_fSD_Li256ELb1ELb0EEENS1_25SingleTileBwdLPTSchedulerILb1ELi128ELb0EEEEEEEEEvNT_6ParamsE$_ZN4cute3eso3ESOILb0ELb0EJiiiNS_1CILi144EEENS2_ILi512EEEEEC2ERKiS7_S7_RKS3_RKS4_:
        /* <DEDUP_REMOVED lines=11> */
        .type           $_ZN7cutlass13device_kernelIN5flash19enable_sm80_to_sm89INS1_16FlashAttnBwdSm80INS1_25CollectiveMainloopBwdSm80ILi2ELi2EN4cute5tupleIJNS5_1CILi128EEES8_NS7_ILi64EEEEEENS_10bfloat16_tEfNS_4arch4Sm80ELb1ELb0ELb1ELb1ELb0ELb0ELb0ELb0ELi2ELi4ELi4ELi4ELb0EEENS1_24CollectiveEpilogueBwdGQAISA_fSD_Li256ELb1ELb0EEENS1_25SingleTileBwdLPTSchedulerILb1ELi128ELb0EEEEEEEEEvNT_6ParamsE$_ZN4cute3eso3ESOILb0ELb0EJiiiNS_1CILi72EEENS2_ILi512EEEEEC2ERKiS7_S7_RKS3_RKS4_,@function
        .size           $_ZN7cutlass13device_kernelIN5flash19enable_sm80_to_sm89INS1_16FlashAttnBwdSm80INS1_25CollectiveMainloopBwdSm80ILi2ELi2EN4cute5tupleIJNS5_1CILi128EEES8_NS7_ILi64EEEEEENS_10bfloat16_tEfNS_4arch4Sm80ELb1ELb0ELb1ELb1ELb0ELb0ELb0ELb0ELi2ELi4ELi4ELi4ELb0EEENS1_24CollectiveEpilogueBwdGQAISA_fSD_Li256ELb1ELb0EEENS1_25SingleTileBwdLPTSchedulerILb1ELi128ELb0EEEEEEEEEvNT_6ParamsE$_ZN4cute3eso3ESOILb0ELb0EJiiiNS_1CILi72EEENS2_ILi512EEEEEC2ERKiS7_S7_RKS3_RKS4_,($_ZN7cutlass13device_kernelIN5flash19enable_sm80_to_sm89INS1_16FlashAttnBwdSm80INS1_25CollectiveMainloopBwdSm80ILi2ELi2EN4cute5tupleIJNS5_1CILi128EEES8_NS7_ILi64EEEEEENS_10bfloat16_tEfNS_4arch4Sm80ELb1ELb0ELb1ELb1ELb0ELb0ELb0ELb0ELi2ELi4ELi4ELi4ELb0EEENS1_24CollectiveEpilogueBwdGQAISA_fSD_Li256ELb1ELb0EEENS1_25SingleTileBwdLPTSchedulerILb1ELi128ELb0EEEEEEEEEvNT_6ParamsE$_ZN4cute3eso3ESOILb0ELb1EJNS_5tupleIJiNS2_IJiNS_1CILi0EEEEEEEEENS2_IJNS_10UnderscoreENS2_IJS7_S7_EEEEEEEEC2ERKS6_RKS9_ - $_ZN7cutlass13device_kernelIN5flash19enable_sm80_to_sm89INS1_16FlashAttnBwdSm80INS1_25CollectiveMainloopBwdSm80ILi2ELi2EN4cute5tupleIJNS5_1CILi128EEES8_NS7_ILi64EEEEEENS_10bfloat16_tEfNS_4arch4Sm80ELb1ELb0ELb1ELb1ELb0ELb0ELb0ELb0ELi2ELi4ELi4ELi4ELb0EEENS1_24CollectiveEpilogueBwdGQAISA_fSD_Li256ELb1ELb0EEENS1_25SingleTileBwdLPTSchedulerILb1ELi128ELb0EEEEEEEEEvNT_6ParamsE$_ZN4cute3eso3ESOILb0ELb0EJiiiNS_1CILi72EEENS2_ILi512EEEEEC2ERKiS7_S7_RKS3_RKS4_)
$_ZN7cutlass13device_kernelIN5flash19enable_sm80_to_sm89INS1_16FlashAttnBwdSm80INS1_25CollectiveMainloopBwdSm80ILi2ELi2EN4cute5tupleIJNS5_1CILi128EEES8_NS7_ILi64EEEEEENS_10bfloat16_tEfNS_4arch4Sm80ELb1ELb0ELb1ELb1ELb0ELb0ELb0ELb0ELi2ELi4ELi4ELi4ELb0EEENS1_24CollectiveEpilogueBwdGQAISA_fSD_Li256ELb1ELb0EEENS1_25SingleTileBwdLPTSchedulerILb1ELi128ELb0EEEEEEEEEvNT_6ParamsE$_ZN4cute3eso3ESOILb0ELb0EJiiiNS_1CILi72EEENS2_ILi512EEEEEC2ERKiS7_S7_RKS3_RKS4_:
        /* <DEDUP_REMOVED lines=11> */
        .type           $_ZN7cutlass13device_kernelIN5flash19enable_sm80_to_sm89INS1_16FlashAttnBwdSm80INS1_25CollectiveMainloopBwdSm80ILi2ELi2EN4cute5tupleIJNS5_1CILi128EEES8_NS7_ILi64EEEEEENS_10bfloat16_tEfNS_4arch4Sm80ELb1ELb0ELb1ELb1ELb0ELb0ELb0ELb0ELi2ELi4ELi4ELi4ELb0EEENS1_24CollectiveEpilogueBwdGQAISA_fSD_Li256ELb1ELb0EEENS1_25SingleTileBwdLPTSchedulerILb1ELi128ELb0EEEEEEEEEvNT_6ParamsE$_ZN4cute3eso3ESOILb0ELb1EJNS_5tupleIJiNS2_IJiNS_1CILi0EEEEEEEEENS2_IJNS_10UnderscoreENS2_IJS7_S7_EEEEEEEEC2ERKS6_RKS9_,@function
        .size           $_ZN7cutlass13device_kernelIN5flash19enable_sm80_to_sm89INS1_16FlashAttnBwdSm80INS1_25CollectiveMainloopBwdSm80ILi2ELi2EN4cute5tupleIJNS5_1CILi128EEES8_NS7_ILi64EEEEEENS_10bfloat16_tEfNS_4arch4Sm80ELb1ELb0ELb1ELb1ELb0ELb0ELb0ELb0ELi2ELi4ELi4ELi4ELb0EEENS1_24CollectiveEpilogueBwdGQAISA_fSD_Li256ELb1ELb0EEENS1_25SingleTileBwdLPTSchedulerILb1ELi128ELb0EEEEEEEEEvNT_6ParamsE$_ZN4cute3eso3ESOILb0ELb1EJNS_5tupleIJiNS2_IJiNS_1CILi0EEEEEEEEENS2_IJNS_10UnderscoreENS2_IJS7_S7_EEEEEEEEC2ERKS6_RKS9_,($_ZN7cutlass13device_kernelIN5flash19enable_sm80_to_sm89INS1_16FlashAttnBwdSm80INS1_25CollectiveMainloopBwdSm80ILi2ELi2EN4cute5tupleIJNS5_1CILi128EEES8_NS7_ILi64EEEEEENS_10bfloat16_tEfNS_4arch4Sm80ELb1ELb0ELb1ELb1ELb0ELb0ELb0ELb0ELi2ELi4ELi4ELi4ELb0EEENS1_24CollectiveEpilogueBwdGQAISA_fSD_Li256ELb1ELb0EEENS1_25SingleTileBwdLPTSchedulerILb1ELi128ELb0EEEEEEEEEvNT_6ParamsE$_ZN4cute3eso3ESOILb0ELb1EJNS_5tupleIJiNS2_IJiiEEEEEENS2_IJNS_10UnderscoreENS2_IJS5_S5_EEEEEEEEC2ERKS4_RKS7_ - $_ZN7cutlass13device_kernelIN5flash19enable_sm80_to_sm89INS1_16FlashAttnBwdSm80INS1_25CollectiveMainloopBwdSm80ILi2ELi2EN4cute5tupleIJNS5_1CILi128EEES8_NS7_ILi64EEEEEENS_10bfloat16_tEfNS_4arch4Sm80ELb1ELb0ELb1ELb1ELb0ELb0ELb0ELb0ELi2ELi4ELi4ELi4ELb0EEENS1_24CollectiveEpilogueBwdGQAISA_fSD_Li256ELb1ELb0EEENS1_25SingleTileBwdLPTSchedulerILb1ELi128ELb0EEEEEEEEEvNT_6ParamsE$_ZN4cute3eso3ESOILb0ELb1EJNS_5tupleIJiNS2_IJiNS_1CILi0EEEEEEEEENS2_IJNS_10UnderscoreENS2_IJS7_S7_EEEEEEEEC2ERKS6_RKS9_)
$_ZN7cutlass13device_kernelIN5flash19enable_sm80_to_sm89INS1_16FlashAttnBwdSm80INS1_25CollectiveMainloopBwdSm80ILi2ELi2EN4cute5tupleIJNS5_1CILi128EEES8_NS7_ILi64EEEEEENS_10bfloat16_tEfNS_4arch4Sm80ELb1ELb0ELb1ELb1ELb0ELb0ELb0ELb0ELi2ELi4ELi4ELi4ELb0EEENS1_24CollectiveEpilogueBwdGQAISA_fSD_Li256ELb1ELb0EEENS1_25SingleTileBwdLPTSchedulerILb1ELi128ELb0EEEEEEEEEvNT_6ParamsE$_ZN4cute3eso3ESOILb0ELb1EJNS_5tupleIJiNS2_IJiNS_1CILi0EEEEEEEEENS2_IJNS_10UnderscoreENS2_IJS7_S7_EEEEEEEEC2ERKS6_RKS9_:
[----:B------:R-:W-:Y:S01]  /*7220*/  IADD3 R4, R4, -c[0x0][0x20], RZ ;  /* 0x8000080004047a10 */ /* 0x000fe20007ffe0ff */
[----:B------:R-:W-:Y:S01]  /*7230*/  IMAD.MOV.U32 R8, RZ, RZ, R6 ;  /* 0x000000ffff087224 */ /* 0x000fe200078e0006 */
[----:B------:R-:W-:-:S03]  /*7240*/  MOV R9, 0x0 ;  /* 0x0000000000097802 */ /* 0x000fc60000000f00 */
[----:B------:R1:W-:Y:S04]  /*7250*/  STL [R4], R2 ;  /* 0x0000000204007387 */ /* 0x0003e80000100800 */
[----:B------:R1:W-:Y:S01]  /*7260*/  STL [R4+0x4], R3 ;  /* 0x0000040304007387 */ /* 0x0003e20000100800 */
[----:B------:R-:W-:Y:S05]  /*7270*/  RET.REL.NODEC R8 `(_ZN7cutlass13device_kernelIN5flash19enable_sm80_to_sm89INS1_16FlashAttnBwdSm80INS1_25CollectiveMainloopBwdSm80ILi2ELi2EN4cute5tupleIJNS5_1CILi128EEES8_NS7_ILi64EEEEEENS_10bfloat16_tEfNS_4arch4Sm80ELb1ELb0ELb1ELb1ELb0ELb0ELb0ELb0ELi2ELi4ELi4ELi4ELb0EEENS1_24CollectiveEpilogueBwdGQAISA_fSD_Li256ELb1ELb0EEENS1_25SingleTileBwdLPTSchedulerILb1ELi128ELb0EEEEEEEEEvNT_6ParamsE) ;  /* 0xffff8d8008007950 */ /* 0x000fea0003c3ffff */
        .type           $_ZN7cutlass13device_kernelIN5flash19enable_sm80_to_sm89INS1_16FlashAttnBwdSm80INS1_25CollectiveMainloopBwdSm80ILi2ELi2EN4cute5tupleIJNS5_1CILi128EEES8_NS7_ILi64EEEEEENS_10bfloat16_tEfNS_4arch4Sm80ELb1ELb0ELb1ELb1ELb0ELb0ELb0ELb0ELi2ELi4ELi4ELi4ELb0EEENS1_24CollectiveEpilogueBwdGQAISA_fSD_Li256ELb1ELb0EEENS1_25SingleTileBwdLPTSchedulerILb1ELi128ELb0EEEEEEEEEvNT_6ParamsE$_ZN4cute3eso3ESOILb0ELb1EJNS_5tupleIJiNS2_IJiiEEEEEENS2_IJNS_10UnderscoreENS2_IJS5_S5_EEEEEEEEC2ERKS4_RKS7_,@function
        .size           $_ZN7cutlass13device_kernelIN5flash19enable_sm80_to_sm89INS1_16FlashAttnBwdSm80INS1_25CollectiveMainloopBwdSm80ILi2ELi2EN4cute5tupleIJNS5_1CILi128EEES8_NS7_ILi64EEEEEENS_10bfloat16_tEfNS_4arch4Sm80ELb1ELb0ELb1ELb1ELb0ELb0ELb0ELb0ELi2ELi4ELi4ELi4ELb0EEENS1_24CollectiveEpilogueBwdGQAISA_fSD_Li256ELb1ELb0EEENS1_25SingleTileBwdLPTSchedulerILb1ELi128ELb0EEEEEEEEEvNT_6ParamsE$_ZN4cute3eso3ESOILb0ELb1EJNS_5tupleIJiNS2_IJiiEEEEEENS2_IJNS_10UnderscoreENS2_IJS5_S5_EEEEEEEEC2ERKS4_RKS7_,($_ZN7cutlass13device_kernelIN5flash19enable_sm80_to_sm89INS1_16FlashAttnBwdSm80INS1_25CollectiveMainloopBwdSm80ILi2ELi2EN4cute5tupleIJNS5_1CILi128EEES8_NS7_ILi64EEEEEENS_10bfloat16_tEfNS_4arch4Sm80ELb1ELb0ELb1ELb1ELb0ELb0ELb0ELb0ELi2ELi4ELi4ELi4ELb0EEENS1_24CollectiveEpilogueBwdGQAISA_fSD_Li256ELb1ELb0EEENS1_25SingleTileBwdLPTSchedulerILb1ELi128ELb0EEEEEEEEEvNT_6ParamsE$_ZN4cute3eso3ESOILb0ELb1EJNS_5tupleIJiiEEEEEC2ERKS3_ - $_ZN7cutlass13device_kernelIN5flash19enable_sm80_to_sm89INS1_16FlashAttnBwdSm80INS1_25CollectiveMainloopBwdSm80ILi2ELi2EN4cute5tupleIJNS5_1CILi128EEES8_NS7_ILi64EEEEEENS_10bfloat16_tEfNS_4arch4Sm80ELb1ELb0ELb1ELb1ELb0ELb0ELb0ELb0ELi2ELi4ELi4ELi4ELb0EEENS1_24CollectiveEpilogueBwdGQAISA_fSD_Li256ELb1ELb0EEENS1_25SingleTileBwdLPTSchedulerILb1ELi128ELb0EEEEEEEEEvNT_6ParamsE$_ZN4cute3eso3ESOILb0ELb1EJNS_5tupleIJiNS2_IJiiEEEEEENS2_IJNS_10UnderscoreENS2_IJS5_S5_EEEEEEEEC2ERKS4_RKS7_)
$_ZN7cutlass13device_kernelIN5flash19enable_sm80_to_sm89INS1_16FlashAttnBwdSm80INS1_25CollectiveMainloopBwdSm80ILi2ELi2EN4cute5tupleIJNS5_1CILi128EEES8_NS7_ILi64EEEEEENS_10bfloat16_tEfNS_4arch4Sm80ELb1ELb0ELb1ELb1ELb0ELb0ELb0ELb0ELi2ELi4ELi4ELi4ELb0EEENS1_24CollectiveEpilogueBwdGQAISA_fSD_Li256ELb1ELb0EEENS1_25SingleTileBwdLPTSchedulerILb1ELi128ELb0EEEEEEEEEvNT_6ParamsE$_ZN4cute3eso3ESOILb0ELb1EJNS_5tupleIJiNS2_IJiiEEEEEENS2_IJNS_10UnderscoreENS2_IJS5_S5_EEEEEEEEC2ERKS4_RKS7_:
[----:B------:R-:W-:Y:S01]  /*7280*/  IADD3 R4, R15, -c[0x0][0x20], RZ ;  /* 0x800008000f047a10 */ /* 0x000fe20007ffe0ff */
[----:B------:R-:W-:Y:S01]  /*7290*/  IMAD.MOV.U32 R8, RZ, RZ, R6 ;  /* 0x000000ffff087224 */ /* 0x000fe200078e0006 */
[----:B------:R-:W-:-:S03]  /*72a0*/  MOV R9, 0x0 ;  /* 0x0000000000097802 */ /* 0x000fc60000000f00 */
[----:B------:R1:W-:Y:S04]  /*72b0*/  STL [R4], R2 ;  /* 0x0000000204007387 */ /* 0x0003e80000100800 */
[----:B------:R1:W-:Y:S04]  /*72c0*/  STL [R4+0x4], R3 ;  /* 0x0000040304007387 */ /* 0x0003e80000100800 */
[----:B------:R1:W-:Y:S01]  /*72d0*/  STL [R4+0x8], R5 ;  /* 0x0000080504007387 */ /* 0x0003e20000100800 */
[----:B------:R-:W-:Y:S05]  /*72e0*/  RET.REL.NODEC R8 `(_ZN7cutlass13device_kernelIN5flash19enable_sm80_to_sm89INS1_16FlashAttnBwdSm80INS1_25CollectiveMainloopBwdSm80ILi2ELi2EN4cute5tupleIJNS5_1CILi128EEES8_NS7_ILi64EEEEEENS_10bfloat16_tEfNS_4arch4Sm80ELb1ELb0ELb1ELb1ELb0ELb0ELb0ELb0ELi2ELi4ELi4ELi4ELb0EEENS1_24CollectiveEpilogueBwdGQAISA_fSD_Li256ELb1ELb0EEENS1_25SingleTileBwdLPTSchedulerILb1ELi128ELb0EEEEEEEEEvNT_6ParamsE) ;  /* 0xffff8d1008007950 */ /* 0x000fea0003c3ffff */
        .type           $_ZN7cutlass13device_kernelIN5flash19enable_sm80_to_sm89INS1_16FlashAttnBwdSm80INS1_25CollectiveMainloopBwdSm80ILi2ELi2EN4cute5tupleIJNS5_1CILi128EEES8_NS7_ILi64EEEEEENS_10bfloat16_tEfNS_4arch4Sm80ELb1ELb0ELb1ELb1ELb0ELb0ELb0ELb0ELi2ELi4ELi4ELi4ELb0EEENS1_24CollectiveEpilogueBwdGQAISA_fSD_Li256ELb1ELb0EEENS1_25SingleTileBwdLPTSchedulerILb1ELi128ELb0EEEEEEEEEvNT_6ParamsE$_ZN4cute3eso3ESOILb0ELb1EJNS_5tupleIJiiEEEEEC2ERKS3_,@function
        .size           $_ZN7cutlass13device_kernelIN5flash19enable_sm80_to_sm89INS1_16FlashAttnBwdSm80INS1_25CollectiveMainloopBwdSm80ILi2ELi2EN4cute5tupleIJNS5_1CILi128EEES8_NS7_ILi64EEEEEENS_10bfloat16_tEfNS_4arch4Sm80ELb1ELb0ELb1ELb1ELb0ELb0ELb0ELb0ELi2ELi4ELi4ELi4ELb0EEENS1_24CollectiveEpilogueBwdGQAISA_fSD_Li256ELb1ELb0EEENS1_25SingleTileBwdLPTSchedulerILb1ELi128ELb0EEEEEEEEEvNT_6ParamsE$_ZN4cute3eso3ESOILb0ELb1EJNS_5tupleIJiiEEEEEC2ERKS3_,($_ZN7cutlass13device_kernelIN5flash19enable_sm80_to_sm89INS1_16FlashAttnBwdSm80INS1_25CollectiveMainloopBwdSm80ILi2ELi2EN4cute5tupleIJNS5_1CILi128EEES8_NS7_ILi64EEEEEENS_10bfloat16_tEfNS_4arch4Sm80ELb1ELb0ELb1ELb1ELb0ELb0ELb0ELb0ELi2ELi4ELi4ELi4ELb0EEENS1_24CollectiveEpilogueBwdGQAISA_fSD_Li256ELb1ELb0EEENS1_25SingleTileBwdLPTSchedulerILb1ELi128ELb0EEEEEEEEEvNT_6ParamsE$_ZN4cute3eso3ESOILb0ELb1EJNS_5tupleIJiiEEENS_1CILi1024EEEEEC2ERKS3_RKS5_ - $_ZN7cutlass13device_kernelIN5flash19enable_sm80_to_sm89INS1_16FlashAttnBwdSm80INS1_25CollectiveMainloopBwdSm80ILi2ELi2EN4cute5tupleIJNS5_1CILi128EEES8_NS7_ILi64EEEEEENS_10bfloat16_tEfNS_4arch4Sm80ELb1ELb0ELb1ELb1ELb0ELb0ELb0ELb0ELi2ELi4ELi4ELi4ELb0EEENS1_24CollectiveEpilogueBwdGQAISA_fSD_Li256ELb1ELb0EEENS1_25SingleTileBwdLPTSchedulerILb1ELi128ELb0EEEEEEEEEvNT_6ParamsE$_ZN4cute3eso3ESOILb0ELb1EJNS_5tupleIJiiEEEEEC2ERKS3_)
$_ZN7cutlass13device_kernelIN5flash19enable_sm80_to_sm89INS1_16FlashAttnBwdSm80INS1_25CollectiveMainloopBwdSm80ILi2ELi2EN4cute5tupleIJNS5_1CILi128EEES8_NS7_ILi64EEEEEENS_10bfloat16_tEfNS_4arch4Sm80ELb1ELb0ELb1ELb1ELb0ELb0ELb0ELb0ELi2ELi4ELi4ELi4ELb0EEENS1_24CollectiveEpilogueBwdGQAISA_fSD_Li256ELb1ELb0EEENS1_25SingleTileBwdLPTSchedulerILb1ELi128ELb0EEEEEEEEEvNT_6ParamsE$_ZN4cute3eso3ESOILb0ELb1EJNS_5tupleIJiiEEEEEC2ERKS3_:
[----:B------:R-:W-:Y:S01]  /*72f0*/  IADD3 R2, R2, -c[0x0][0x20], RZ ;  /* 0x8000080002027a10 */ /* 0x000fe20007ffe0ff */
[----:B------:R-:W-:Y:S01]  /*7300*/  IMAD.MOV.U32 R8, RZ, RZ, R6 ;  /* 0x000000ffff087224 */ /* 0x000fe200078e0006 */
[----:B------:R-:W-:-:S03]  /*7310*/  MOV R9, 0x0 ;  /* 0x0000000000097802 */ /* 0x000fc60000000f00 */
[----:B------:R1:W-:Y:S04]  /*7320*/  STL [R2], R5 ;  /* 0x0000000502007387 */ /* 0x0003e80000100800 */
[----:B------:R1:W-:Y:S01]  /*7330*/  STL [R2+0x4], R3 ;  /* 0x0000040302007387 */ /* 0x0003e20000100800 */
[----:B------:R-:W-:Y:S05]  /*7340*/  RET.REL.NODEC R8 `(_ZN7cutlass13device_kernelIN5flash19enable_sm80_to_sm89INS1_16FlashAttnBwdSm80INS1_25CollectiveMainloopBwdSm80ILi2ELi2EN4cute5tupleIJNS5_1CILi128EEES8_NS7_ILi64EEEEEENS_10bfloat16_tEfNS_4arch4Sm80ELb1ELb0ELb1ELb1ELb0ELb0ELb0ELb0ELi2ELi4ELi4ELi4ELb0EEENS1_24CollectiveEpilogueBwdGQAISA_fSD_Li256ELb1ELb0EEENS1_25SingleTileBwdLPTSchedulerILb1ELi128ELb0EEEEEEEEEvNT_6ParamsE) ;  /* 0xffff8cb008007950 */ /* 0x000fea0003c3ffff */
        .type           $_ZN7cutlass13device_kernelIN5flash19enable_sm80_to_sm89INS1_16FlashAttnBwdSm80INS1_25CollectiveMainloopBwdSm80ILi2ELi2EN4cute5tupleIJNS5_1CILi128EEES8_NS7_ILi64EEEEEENS_10bfloat16_tEfNS_4arch4Sm80ELb1ELb0ELb1ELb1ELb0ELb0ELb0ELb0ELi2ELi4ELi4ELi4ELb0EEENS1_24CollectiveEpilogueBwdGQAISA_fSD_Li256ELb1ELb0EEENS1_25SingleTileBwdLPTSchedulerILb1ELi128ELb0EEEEEEEEEvNT_6ParamsE$_ZN4cute3eso3ESOILb0ELb1EJNS_5tupleIJiiEEENS_1CILi1024EEEEEC2ERKS3_RKS5_,@function
        .size           $_ZN7cutlass13device_kernelIN5flash19enable_sm80_to_sm89INS1_16FlashAttnBwdSm80INS1_25CollectiveMainloopBwdSm80ILi2ELi2EN4cute5tupleIJNS5_1CILi128EEES8_NS7_ILi64EEEEEENS_10bfloat16_tEfNS_4arch4Sm80ELb1ELb0ELb1ELb1ELb0ELb0ELb0ELb0ELi2ELi4ELi4ELi4ELb0EEENS1_24CollectiveEpilogueBwdGQAISA_fSD_Li256ELb1ELb0EEENS1_25SingleTileBwdLPTSchedulerILb1ELi128ELb0EEEEEEEEEvNT_6ParamsE$_ZN4cute3eso3ESOILb0ELb1EJNS_5tupleIJiiEEENS_1CILi1024EEEEEC2ERKS3_RKS5_,($_ZN7cutlass13device_kernelIN5flash19enable_sm80_to_sm89INS1_16FlashAttnBwdSm80INS1_25CollectiveMainloopBwdSm80ILi2ELi2EN4cute5tupleIJNS5_1CILi128EEES8_NS7_ILi64EEEEEENS_10bfloat16_tEfNS_4arch4Sm80ELb1ELb0ELb1ELb1ELb0ELb0ELb0ELb0ELi2ELi4ELi4ELi4ELb0EEENS1_24CollectiveEpilogueBwdGQAISA_fSD_Li256ELb1ELb0EEENS1_25SingleTileBwdLPTSchedulerILb1ELi128ELb0EEEEEEEEEvNT_6ParamsE$_ZN4cute3eso3ESOILb0ELb1EJNS_5tupleIJiiEEENS_1CILi8192EEEEEC2ERKS3_RKS5_ - $_ZN7cutlass13device_kernelIN5flash19enable_sm80_to_sm89INS1_16FlashAttnBwdSm80INS1_25CollectiveMainloopBwdSm80ILi2ELi2EN4cute5tupleIJNS5_1CILi128EEES8_NS7_ILi64EEEEEENS_10bfloat16_tEfNS_4arch4Sm80ELb1ELb0ELb1ELb1ELb0ELb0ELb0ELb0ELi2ELi4ELi4ELi4ELb0EEENS1_24CollectiveEpilogueBwdGQAISA_fSD_Li256ELb1ELb0EEENS1_25SingleTileBwdLPTSchedulerILb1ELi128ELb0EEEEEEEEEvNT_6ParamsE$_ZN4cute3eso3ESOILb0ELb1EJNS_5tupleIJiiEEENS_1CILi1024EEEEEC2ERKS3_RKS5_)
$_ZN7cutlass13device_kernelIN5flash19enable_sm80_to_sm89INS1_16FlashAttnBwdSm80INS1_25CollectiveMainloopBwdSm80ILi2ELi2EN4cute5tupleIJNS5_1CILi128EEES8_NS7_ILi64EEEEEENS_10bfloat16_tEfNS_4arch4Sm80ELb1ELb0ELb1ELb1ELb0ELb0ELb0ELb0ELi2ELi4ELi4ELi4ELb0EEENS1_24CollectiveEpilogueBwdGQAISA_fSD_Li256ELb1ELb0EEENS1_25SingleTileBwdLPTSchedulerILb1ELi128ELb0EEEEEEEEEvNT_6ParamsE$_ZN4cute3eso3ESOILb0ELb1EJNS_5tupleIJiiEEENS_1CILi1024EEEEEC2ERKS3_RKS5_:
[----:B------:R-:W-:Y:S01]  /*7350*/  IADD3 R2, R2, -c[0x0][0x20], RZ ;  /* 0x8000080002027a10 */ /* 0x000fe20007ffe0ff */
[----:B------:R-:W-:Y:S01]  /*7360*/  IMAD.MOV.U32 R8, RZ, RZ, R6 ;  /* 0x000000ffff087224 */ /* 0x000fe200078e0006 */
[----:B------:R-:W-:-:S03]  /*7370*/  MOV R9, 0x0 ;  /* 0x0000000000097802 */ /* 0x000fc60000000f00 */
[----:B------:R1:W-:Y:S04]  /*7380*/  STL [R2], R5 ;  /* 0x0000000502007387 */ /* 0x0003e80000100800 */
[----:B------:R1:W-:Y:S01]  /*7390*/  STL [R2+0x4], R3 ;  /* 0x0000040302007387 */ /* 0x0003e20000100800 */
[----:B------:R-:W-:Y:S05]  /*73a0*/  RET.REL.NODEC R8 `(_ZN7cutlass13device_kernelIN5flash19enable_sm80_to_sm89INS1_16FlashAttnBwdSm80INS1_25CollectiveMainloopBwdSm80ILi2ELi2EN4cute5tupleIJNS5_1CILi128EEES8_NS7_ILi64EEEEEENS_10bfloat16_tEfNS_4arch4Sm80ELb1ELb0ELb1ELb1ELb0ELb0ELb0ELb0ELi2ELi4ELi4ELi4ELb0EEENS1_24CollectiveEpilogueBwdGQAISA_fSD_Li256ELb1ELb0EEENS1_25SingleTileBwdLPTSchedulerILb1ELi128ELb0EEEEEEEEEvNT_6ParamsE) ;  /* 0xffff8c5008007950 */ /* 0x000fea0003c3ffff */
        .type           $_ZN7cutlass13device_kernelIN5flash19enable_sm80_to_sm89INS1_16FlashAttnBwdSm80INS1_25CollectiveMainloopBwdSm80ILi2ELi2EN4cute5tupleIJNS5_1CILi128EEES8_NS7_ILi64EEEEEENS_10bfloat16_tEfNS_4arch4Sm80ELb1ELb0ELb1ELb1ELb0ELb0ELb0ELb0ELi2ELi4ELi4ELi4ELb0EEENS1_24CollectiveEpilogueBwdGQAISA_fSD_Li256ELb1ELb0EEENS1_25SingleTileBwdLPTSchedulerILb1ELi128ELb0EEEEEEEEEvNT_6ParamsE$_ZN4cute3eso3ESOILb0ELb1EJNS_5tupleIJiiEEENS_1CILi8192EEEEEC2ERKS3_RKS5_,@function
        .size           $_ZN7cutlass13device_kernelIN5flash19enable_sm80_to_sm89INS1_16FlashAttnBwdSm80INS1_25CollectiveMainloopBwdSm80ILi2ELi2EN4cute5tupleIJNS5_1CILi128EEES8_NS7_ILi64EEEEEENS_10bfloat16_tEfNS_4arch4Sm80ELb1ELb0ELb1ELb1ELb0ELb0ELb0ELb0ELi2ELi4ELi4ELi4ELb0EEENS1_24CollectiveEpilogueBwdGQAISA_fSD_Li256ELb1ELb0EEENS1_25SingleTileBwdLPTSchedulerILb1ELi128ELb0EEEEEEEEEvNT_6ParamsE$_ZN4cute3eso3ESOILb0ELb1EJNS_5tupleIJiiEEENS_1CILi8192EEEEEC2ERKS3_RKS5_,($_ZN7cutlass13device_kernelIN5flash19enable_sm80_to_sm89INS1_16FlashAttnBwdSm80INS1_25CollectiveMainloopBwdSm80ILi2ELi2EN4cute5tupleIJNS5_1CILi128EEES8_NS7_ILi64EEEEEENS_10bfloat16_tEfNS_4arch4Sm80ELb1ELb0ELb1ELb1ELb0ELb0ELb0ELb0ELi2ELi4ELi4ELi4ELb0EEENS1_24CollectiveEpilogueBwdGQAISA_fSD_Li256ELb1ELb0EEENS1_25SingleTileBwdLPTSchedulerILb1ELi128ELb0EEEEEEEEEvNT_6ParamsE$_ZN4cute3eso3ESOILb0ELb1EJNS_6LayoutINS_5tupleIJNS3_IJNS_1CILi8EEENS4_ILi1EEEEEENS4_ILi2EEEEEENS3_IJNS3_IJS6_NS4_ILi0EEEEEEiEEEEESA_EEC2ERKSD_RKSA_ - $_ZN7cutlass13device_kernelIN5flash19enable_sm80_to_sm89INS1_16FlashAttnBwdSm80INS1_25CollectiveMainloopBwdSm80ILi2ELi2EN4cute5tupleIJNS5_1CILi128EEES8_NS7_ILi64EEEEEENS_10bfloat16_tEfNS_4arch4Sm80ELb1ELb0ELb1ELb1ELb0ELb0ELb0ELb0ELi2ELi4ELi4ELi4ELb0EEENS1_24CollectiveEpilogueBwdGQAISA_fSD_Li256ELb1ELb0EEENS1_25SingleTileBwdLPTSchedulerILb1ELi128ELb0EEEEEEEEEvNT_6ParamsE$_ZN4cute3eso3ESOILb0ELb1EJNS_5tupleIJiiEEENS_1CILi8192EEEEEC2ERKS3_RKS5_)
$_ZN7cutlass13device_kernelIN5flash19enable_sm80_to_sm89INS1_16FlashAttnBwdSm80INS1_25CollectiveMainloopBwdSm80ILi2ELi2EN4cute5tupleIJNS5_1CILi128EEES8_NS7_ILi64EEEEEENS_10bfloat16_tEfNS_4arch4Sm80ELb1ELb0ELb1ELb1ELb0ELb0ELb0ELb0ELi2ELi4ELi4ELi4ELb0EEENS1_24CollectiveEpilogueBwdGQAISA_fSD_Li256ELb1ELb0EEENS1_25SingleTileBwdLPTSchedulerILb1ELi128ELb0EEEEEEEEEvNT_6ParamsE$_ZN4cute3eso3ESOILb0ELb1EJNS_5tupleIJiiEEENS_1CILi8192EEEEEC2ERKS3_RKS5_:
[----:B------:R-:W-:Y:S01]  /*73b0*/  IADD3 R4, R65, -c[0x0][0x20], RZ ;  /* 0x8000080041047a10 */ /* 0x000fe20007ffe0ff */
[----:B------:R-:W-:Y:S01]  /*73c0*/  IMAD.MOV.U32 R8, RZ, RZ, R6 ;  /* 0x000000ffff087224 */ /* 0x000fe200078e0006 */
[----:B------:R-:W-:-:S03]  /*73d0*/  MOV R9, 0x0 ;  /* 0x0000000000097802 */ /* 0x000fc60000000f00 */
[----:B------:R1:W-:Y:S04]  /*73e0*/  STL [R4], R2 ;  /* 0x0000000204007387 */ /* 0x0003e80000100800 */
[----:B------:R1:W-:Y:S01]  /*73f0*/  STL [R4+0x4], R3 ;  /* 0x0000040304007387 */ /* 0x0003e20000100800 */
[----:B------:R-:W-:Y:S05]  /*7400*/  RET.REL.NODEC R8 `(_ZN7cutlass13device_kernelIN5flash19enable_sm80_to_sm89INS1_16FlashAttnBwdSm80INS1_25CollectiveMainloopBwdSm80ILi2ELi2EN4cute5tupleIJNS5_1CILi128EEES8_NS7_ILi64EEEEEENS_10bfloat16_tEfNS_4arch4Sm80ELb1ELb0ELb1ELb1ELb0ELb0ELb0ELb0ELi2ELi4ELi4ELi4ELb0EEENS1_24CollectiveEpilogueBwdGQAISA_fSD_Li256ELb1ELb0EEENS1_25SingleTileBwdLPTSchedulerILb1ELi128ELb0EEEEEEEEEvNT_6ParamsE) ;  /* 0xffff8bf008007950 */ /* 0x000fea0003c3ffff */
        .type           $_ZN7cutlass13device_kernelIN5flash19enable_sm80_to_sm89INS1_16FlashAttnBwdSm80INS1_25CollectiveMainloopBwdSm80ILi2ELi2EN4cute5tupleIJNS5_1CILi128EEES8_NS7_ILi64EEEEEENS_10bfloat16_tEfNS_4arch4Sm80ELb1ELb0ELb1ELb1ELb0ELb0ELb0ELb0ELi2ELi4ELi4ELi4ELb0EEENS1_24CollectiveEpilogueBwdGQAISA_fSD_Li256ELb1ELb0EEENS1_25SingleTileBwdLPTSchedulerILb1ELi128ELb0EEEEEEEEEvNT_6ParamsE$_ZN4cute3eso3ESOILb0ELb1EJNS_6LayoutINS_5tupleIJNS3_IJNS_1CILi8EEENS4_ILi1EEEEEENS4_ILi2EEEEEENS3_IJNS3_IJS6_NS4_ILi0EEEEEEiEEEEESA_EEC2ERKSD_RKSA_,@function
        .size           $_ZN7cutlass13device_kernelIN5flash19enable_sm80_to_sm89INS1_16FlashAttnBwdSm80INS1_25CollectiveMainloopBwdSm80ILi2ELi2EN4cute5tupleIJNS5_1CILi128EEES8_NS7_ILi64EEEEEENS_10bfloat16_tEfNS_4arch4Sm80ELb1ELb0ELb1ELb1ELb0ELb0ELb0ELb0ELi2ELi4ELi4ELi4ELb0EEENS1_24CollectiveEpilogueBwdGQAISA_fSD_Li256ELb1ELb0EEENS1_25SingleTileBwdLPTSchedulerILb1ELi128ELb0EEEEEEEEEvNT_6ParamsE$_ZN4cute3eso3ESOILb0ELb1EJNS_6LayoutINS_5tupleIJNS3_IJNS_1CILi8EEENS4_ILi1EEEEEENS4_ILi2EEEEEENS3_IJNS3_IJS6_NS4_ILi0EEEEEEiEEEEESA_EEC2ERKSD_RKSA_,($_ZN7cutlass13device_kernelIN5flash19enable_sm80_to_sm89INS1_16FlashAttnBwdSm80INS1_25CollectiveMainloopBwdSm80ILi2ELi2EN4cute5tupleIJNS5_1CILi128EEES8_NS7_ILi64EEEEEENS_10bfloat16_tEfNS_4arch4Sm80ELb1ELb0ELb1ELb1ELb0ELb0ELb0ELb0ELi2ELi4ELi4ELi4ELb0EEENS1_24CollectiveEpilogueBwdGQAISA_fSD_Li256ELb1ELb0EEENS1_25SingleTileBwdLPTSchedulerILb1ELi128ELb0EEEEEEEEEvNT_6ParamsE$_ZN4cute3eso3ESOILb0ELb1EJiEEC2ERKi - $_ZN7cutlass13device_kernelIN5flash19enable_sm80_to_sm89INS1_16FlashAttnBwdSm80INS1_25CollectiveMainloopBwdSm80ILi2ELi2EN4cute5tupleIJNS5_1CILi128EEES8_NS7_ILi64EEEEEENS_10bfloat16_tEfNS_4arch4Sm80ELb1ELb0ELb1ELb1ELb0ELb0ELb0ELb0ELi2ELi4ELi4ELi4ELb0EEENS1_24CollectiveEpilogueBwdGQAISA_fSD_Li256ELb1ELb0EEENS1_25SingleTileBwdLPTSchedulerILb1ELi128ELb0EEEEEEEEEvNT_6ParamsE$_ZN4cute3eso3ESOILb0ELb1EJNS_6LayoutINS_5tupleIJNS3_IJNS_1CILi8EEENS4_ILi1EEEEEENS4_ILi2EEEEEENS3_IJNS3_IJS6_NS4_ILi0EEEEEEiEEEEESA_EEC2ERKSD_RKSA_)
$_ZN7cutlass13device_kernelIN5flash19enable_sm80_to_sm89INS1_16FlashAttnBwdSm80INS1_25CollectiveMainloopBwdSm80ILi2ELi2EN4cute5tupleIJNS5_1CILi128EEES8_NS7_ILi64EEEEEENS_10bfloat16_tEfNS_4arch4Sm80ELb1ELb0ELb1ELb1ELb0ELb0ELb0ELb0ELi2ELi4ELi4ELi4ELb0EEENS1_24CollectiveEpilogueBwdGQAISA_fSD_Li256ELb1ELb0EEENS1_25SingleTileBwdLPTSchedulerILb1ELi128ELb0EEEEEEEEEvNT_6ParamsE$_ZN4cute3eso3ESOILb0ELb1EJNS_6LayoutINS_5tupleIJNS3_IJNS_1CILi8EEENS4_ILi1EEEEEENS4_ILi2EEEEEENS3_IJNS3_IJS6_NS4_ILi0EEEEEEiEEEEESA_EEC2ERKSD_RKSA_:
[----:B------:R-:W-:Y:S02]  /*7410*/  IADD3 R2, R66, -c[0x0][0x20], RZ ;  /* 0x8000080042027a10 */ /* 0x000fe40007ffe0ff */
[----:B------:R-:W-:-:S03]  /*7420*/  MOV R7, 0x0 ;  /* 0x0000000000077802 */ /* 0x000fc60000000f00 */
[----:B------:R1:W-:Y:S01]  /*7430*/  STL [R2], R3 ;  /* 0x0000000302007387 */ /* 0x0003e20000100800 */
[----:B------:R-:W-:Y:S05]  /*7440*/  RET.REL.NODEC R6 `(_ZN7cutlass13device_kernelIN5flash19enable_sm80_to_sm89INS1_16FlashAttnBwdSm80INS1_25CollectiveMainloopBwdSm80ILi2ELi2EN4cute5tupleIJNS5_1CILi128EEES8_NS7_ILi64EEEEEENS_10bfloat16_tEfNS_4arch4Sm80ELb1ELb0ELb1ELb1ELb0ELb0ELb0ELb0ELi2ELi4ELi4ELi4ELb0EEENS1_24CollectiveEpilogueBwdGQAISA_fSD_Li256ELb1ELb0EEENS1_25SingleTileBwdLPTSchedulerILb1ELi128ELb0EEEEEEEEEvNT_6ParamsE) ;  /* 0xffff8bb006007950 */ /* 0x000fea0003c3ffff */
        .type           $_ZN7cutlass13device_kernelIN5flash19enable_sm80_to_sm89INS1_16FlashAttnBwdSm80INS1_25CollectiveMainloopBwdSm80ILi2ELi2EN4cute5tupleIJNS5_1CILi128EEES8_NS7_ILi64EEEEEENS_10bfloat16_tEfNS_4arch4Sm80ELb1ELb0ELb1ELb1ELb0ELb0ELb0ELb0ELi2ELi4ELi4ELi4ELb0EEENS1_24CollectiveEpilogueBwdGQAISA_fSD_Li256ELb1ELb0EEENS1_25SingleTileBwdLPTSchedulerILb1ELi128ELb0EEEEEEEEEvNT_6ParamsE$_ZN4cute3eso3ESOILb0ELb1EJiEEC2ERKi,@function
        .size           $_ZN7cutlass13device_kernelIN5flash19enable_sm80_to_sm89INS1_16FlashAttnBwdSm80INS1_25CollectiveMainloopBwdSm80ILi2ELi2EN4cute5tupleIJNS5_1CILi128EEES8_NS7_ILi64EEEEEENS_10bfloat16_tEfNS_4arch4Sm80ELb1ELb0ELb1ELb1ELb0ELb0ELb0ELb0ELi2ELi4ELi4ELi4ELb0EEENS1_24CollectiveEpilogueBwdGQAISA_fSD_Li256ELb1ELb0EEENS1_25SingleTileBwdLPTSchedulerILb1ELi128ELb0EEEEEEEEEvNT_6ParamsE$_ZN4cute3eso3ESOILb0ELb1EJiEEC2ERKi,($_ZN7cutlass13device_kernelIN5flash19enable_sm80_to_sm89INS1_16FlashAttnBwdSm80INS1_25CollectiveMainloopBwdSm80ILi2ELi2EN4cute5tupleIJNS5_1CILi128EEES8_NS7_ILi64EEEEEENS_10bfloat16_tEfNS_4arch4Sm80ELb1ELb0ELb1ELb1ELb0ELb0ELb0ELb0ELi2ELi4ELi4ELi4ELb0EEENS1_24CollectiveEpilogueBwdGQAISA_fSD_Li256ELb1ELb0EEENS1_25SingleTileBwdLPTSchedulerILb1ELi128ELb0EEEEEEEEEvNT_6ParamsE$_ZN4cute3eso3ESOILb0ELb1EJiNS_1CILi0EEEEEC2ERKiRKS3_ - $_ZN7cutlass13device_kernelIN5flash19enable_sm80_to_sm89INS1_16FlashAttnBwdSm80INS1_25CollectiveMainloopBwdSm80ILi2ELi2EN4cute5tupleIJNS5_1CILi128EEES8_NS7_ILi64EEEEEENS_10bfloat16_tEfNS_4arch4Sm80ELb1ELb0ELb1ELb1ELb0ELb0ELb0ELb0ELi2ELi4ELi4ELi4ELb0EEENS1_24CollectiveEpilogueBwdGQAISA_fSD_Li256ELb1ELb0EEENS1_25SingleTileBwdLPTSchedulerILb1ELi128ELb0EEEEEEEEEvNT_6ParamsE$_ZN4cute3eso3ESOILb0ELb1EJiEEC2ERKi)
$_ZN7cutlass13device_kernelIN5flash19enable_sm80_to_sm89INS1_16FlashAttnBwdSm80INS1_25CollectiveMainloopBwdSm80ILi2ELi2EN4cute5tupleIJNS5_1CILi128EEES8_NS7_ILi64EEEEEENS_10bfloat16_tEfNS_4arch4Sm80ELb1ELb0ELb1ELb1ELb0ELb0ELb0ELb0ELi2ELi4ELi4ELi4ELb0EEENS1_24CollectiveEpilogueBwdGQAISA_fSD_Li256ELb1ELb0EEENS1_25SingleTileBwdLPTSchedulerILb1ELi128ELb0EEEEEEEEEvNT_6ParamsE$_ZN4cute3eso3ESOILb0ELb1EJiEEC2ERKi:
[----:B------:R-:W-:Y:S02]  /*7450*/  IADD3 R2, R2, -c[0x0][0x20], RZ ;  /* 0x8000080002027a10 */ /* 0x000fe40007ffe0ff */
[----:B------:R-:W-:-:S03]  /*7460*/  MOV R9, 0x0 ;  /* 0x0000000000097802 */ /* 0x000fc60000000f00 */
[----:B------:R1:W-:Y:S01]  /*7470*/  STL [R2], R3 ;  /* 0x0000000302007387 */ /* 0x0003e20000100800 */
[----:B------:R-:W-:Y:S05]  /*7480*/  RET.REL.NODEC R8 `(_ZN7cutlass13device_kernelIN5flash19enable_sm80_to_sm89INS1_16FlashAttnBwdSm80INS1_25CollectiveMainloopBwdSm80ILi2ELi2EN4cute5tupleIJNS5_1CILi128EEES8_NS7_ILi64EEEEEENS_10bfloat16_tEfNS_4arch4Sm80ELb1ELb0ELb1ELb1ELb0ELb0ELb0ELb0ELi2ELi4ELi4ELi4ELb0EEENS1_24CollectiveEpilogueBwdGQAISA_fSD_Li256ELb1ELb0EEENS1_25SingleTileBwdLPTSchedulerILb1ELi128ELb0EEEEEEEEEvNT_6ParamsE) ;  /* 0xffff8b7008007950 */ /* 0x000fea0003c3ffff */
        .type           $_ZN7cutlass13device_kernelIN5flash19enable_sm80_to_sm89INS1_16FlashAttnBwdSm80INS1_25CollectiveMainloopBwdSm80ILi2ELi2EN4cute5tupleIJNS5_1CILi128EEES8_NS7_ILi64EEEEEENS_10bfloat16_tEfNS_4arch4Sm80ELb1ELb0ELb1ELb1ELb0ELb0ELb0ELb0ELi2ELi4ELi4ELi4ELb0EEENS1_24CollectiveEpilogueBwdGQAISA_fSD_Li256ELb1ELb0EEENS1_25SingleTileBwdLPTSchedulerILb1ELi128ELb0EEEEEEEEEvNT_6ParamsE$_ZN4cute3eso3ESOILb0ELb1EJiNS_1CILi0EEEEEC2ERKiRKS3_,@function
        .size           $_ZN7cutlass13device_kernelIN5flash19enable_sm80_to_sm89INS1_16FlashAttnBwdSm80INS1_25CollectiveMainloopBwdSm80ILi2ELi2EN4cute5tupleIJNS5_1CILi128EEES8_NS7_ILi64EEEEEENS_10bfloat16_tEfNS_4arch4Sm80ELb1ELb0ELb1ELb1ELb0ELb0ELb0ELb0ELi2ELi4ELi4ELi4ELb0EEENS1_24CollectiveEpilogueBwdGQAISA_fSD_Li256ELb1ELb0EEENS1_25SingleTileBwdLPTSchedulerILb1ELi128ELb0EEEEEEEEEvNT_6ParamsE$_ZN4cute3eso3ESOILb0ELb1EJiNS_1CILi0EEEEEC2ERKiRKS3_,($_ZN7cutlass13device_kernelIN5flash19enable_sm80_to_sm89INS1_16FlashAttnBwdSm80INS1_25CollectiveMainloopBwdSm80ILi2ELi2EN4cute5tupleIJNS5_1CILi128EEES8_NS7_ILi64EEEEEENS_10bfloat16_tEfNS_4arch4Sm80ELb1ELb0ELb1ELb1ELb0ELb0ELb0ELb0ELi2ELi4ELi4ELi4ELb0EEENS1_24CollectiveEpilogueBwdGQAISA_fSD_Li256ELb1ELb0EEENS1_25SingleTileBwdLPTSchedulerILb1ELi128ELb0EEEEEEEEEvNT_6ParamsE$_ZN4cute3eso3ESOILb0ELb1EJiNS_1CILi144EEENS2_ILi288EEEEEC2ERKiRKS3_RKS4_ - $_ZN7cutlass13device_kernelIN5flash19enable_sm80_to_sm89INS1_16FlashAttnBwdSm80INS1_25CollectiveMainloopBwdSm80ILi2ELi2EN4cute5tupleIJNS5_1CILi128EEES8_NS7_ILi64EEEEEENS_10bfloat16_tEfNS_4arch4Sm80ELb1ELb0ELb1ELb1ELb0ELb0ELb0ELb0ELi2ELi4ELi4ELi4ELb0EEENS1_24CollectiveEpilogueBwdGQAISA_fSD_Li256ELb1ELb0EEENS1_25SingleTileBwdLPTSchedulerILb1ELi128ELb0EEEEEEEEEvNT_6ParamsE$_ZN4cute3eso3ESOILb0ELb1EJiNS_1CILi0EEEEEC2ERKiRKS3_)
$_ZN7cutlass13device_kernelIN5flash19enable_sm80_to_sm89INS1_16FlashAttnBwdSm80INS1_25CollectiveMainloopBwdSm80ILi2ELi2EN4cute5tupleIJNS5_1CILi128EEES8_NS7_ILi64EEEEEENS_10bfloat16_tEfNS_4arch4Sm80ELb1ELb0ELb1ELb1ELb0ELb0ELb0ELb0ELi2ELi4ELi4ELi4ELb0EEENS1_24CollectiveEpilogueBwdGQAISA_fSD_Li256ELb1ELb0EEENS1_25SingleTileBwdLPTSchedulerILb1ELi128ELb0EEEEEEEEEvNT_6ParamsE$_ZN4cute3eso3ESOILb0ELb1EJiNS_1CILi0EEEEEC2ERKiRKS3_:
[----:B------:R-:W-:Y:S01]  /*7490*/  IADD3 R2, R2, -c[0x0][0x20], RZ ;  /* 0x8000080002027a10 */ /* 0x000fe20007ffe0ff */
[----:B------:R-:W-:Y:S01]  /*74a0*/  IMAD.MOV.U32 R8, RZ, RZ, R6 ;  /* 0x000000ffff087224 */ /* 0x000fe200078e0006 */
[----:B------:R-:W-:-:S03]  /*74b0*/  MOV R9, 0x0 ;  /* 0x0000000000097802 */ /* 0x000fc60000000f00 */
[----:B------:R1:W-:Y:S01]  /*74c0*/  STL [R2], R3 ;  /* 0x0000000302007387 */ /* 0x0003e20000100800 */
[----:B------:R-:W-:Y:S05]  /*74d0*/  RET.REL.NODEC R8 `(_ZN7cutlass13device_kernelIN5flash19enable_sm80_to_sm89INS1_16FlashAttnBwdSm80INS1_25CollectiveMainloopBwdSm80ILi2ELi2EN4cute5tupleIJNS5_1CILi128EEES8_NS7_ILi64EEEEEENS_10bfloat16_tEfNS_4arch4Sm80ELb1ELb0ELb1ELb1ELb0ELb0ELb0ELb0ELi2ELi4ELi4ELi4ELb0EEENS1_24CollectiveEpilogueBwdGQAISA_fSD_Li256ELb1ELb0EEENS1_25SingleTileBwdLPTSchedulerILb1ELi128ELb0EEEEEEEEEvNT_6ParamsE) ;  /* 0xffff8b2008007950 */ /* 0x000fea0003c3ffff */
        .type           $_ZN7cutlass13device_kernelIN5flash19enable_sm80_to_sm89INS1_16FlashAttnBwdSm80INS1_25CollectiveMainloopBwdSm80ILi2ELi2EN4cute5tupleIJNS5_1CILi128EEES8_NS7_ILi64EEEEEENS_10bfloat16_tEfNS_4arch4Sm80ELb1ELb0ELb1ELb1ELb0ELb0ELb0ELb0ELi2ELi4ELi4ELi4ELb0EEENS1_24CollectiveEpilogueBwdGQAISA_fSD_Li256ELb1ELb0EEENS1_25SingleTileBwdLPTSchedulerILb1ELi128ELb0EEEEEEEEEvNT_6ParamsE$_ZN4cute3eso3ESOILb0ELb1EJiNS_1CILi144EEENS2_ILi288EEEEEC2ERKiRKS3_RKS4_,@function
        .size           $_ZN7cutlass13device_kernelIN5flash19enable_sm80_to_sm89INS1_16FlashAttnBwdSm80INS1_25CollectiveMainloopBwdSm80ILi2ELi2EN4cute5tupleIJNS5_1CILi128EEES8_NS7_ILi64EEEEEENS_10bfloat16_tEfNS_4arch4Sm80ELb1ELb0ELb1ELb1ELb0ELb0ELb0ELb0ELi2ELi4ELi4ELi4ELb0EEENS1_24CollectiveEpilogueBwdGQAISA_fSD_Li256ELb1ELb0EEENS1_25SingleTileBwdLPTSchedulerILb1ELi128ELb0EEEEEEEEEvNT_6ParamsE$_ZN4cute3eso3ESOILb0ELb1EJiNS_1CILi144EEENS2_ILi288EEEEEC2ERKiRKS3_RKS4_,($_ZN7cutlass13device_kernelIN5flash19enable_sm80_to_sm89INS1_16FlashAttnBwdSm80INS1_25CollectiveMainloopBwdSm80ILi2ELi2EN4cute5tupleIJNS5_1CILi128EEES8_NS7_ILi64EEEEEENS_10bfloat16_tEfNS_4arch4Sm80ELb1ELb0ELb1ELb1ELb0ELb0ELb0ELb0ELi2ELi4ELi4ELi4ELb0EEENS1_24CollectiveEpilogueBwdGQAISA_fSD_Li256ELb1ELb0EEENS1_25SingleTileBwdLPTSchedulerILb1ELi128ELb0EEEEEEEEEvNT_6ParamsE$_ZN4cute3eso3ESOILb0ELb1EJiNS_1CILi144EEENS2_ILi512EEEEEC2ERKiRKS3_RKS4_ - $_ZN7cutlass13device_kernelIN5flash19enable_sm80_to_sm89INS1_16FlashAttnBwdSm80INS1_25CollectiveMainloopBwdSm80ILi2ELi2EN4cute5tupleIJNS5_1CILi128EEES8_NS7_ILi64EEEEEENS_10bfloat16_tEfNS_4arch4Sm80ELb1ELb0ELb1ELb1ELb0ELb0ELb0ELb0ELi2ELi4ELi4ELi4ELb0EEENS1_24CollectiveEpilogueBwdGQAISA_fSD_Li256ELb1ELb0EEENS1_25SingleTileBwdLPTSchedulerILb1ELi128ELb0EEEEEEEEEvNT_6ParamsE$_ZN4cute3eso3ESOILb0ELb1EJiNS_1CILi144EEENS2_ILi288EEEEEC2ERKiRKS3_RKS4_)
$_ZN7cutlass13device_kernelIN5flash19enable_sm80_to_sm89INS1_16FlashAttnBwdSm80INS1_25CollectiveMainloopBwdSm80ILi2ELi2EN4cute5tupleIJNS5_1CILi128EEES8_NS7_ILi64EEEEEENS_10bfloat16_tEfNS_4arch4Sm80ELb1ELb0ELb1ELb1ELb0ELb0ELb0ELb0ELi2ELi4ELi4ELi4ELb0EEENS1_24CollectiveEpilogueBwdGQAISA_fSD_Li256ELb1ELb0EEENS1_25SingleTileBwdLPTSchedulerILb1ELi128ELb0EEEEEEEEEvNT_6ParamsE$_ZN4cute3eso3ESOILb0ELb1EJiNS_1CILi144EEENS2_ILi288EEEEEC2ERKiRKS3_RKS4_:
[----:B------:R-:W-:Y:S01]  /*74e0*/  IADD3 R4, R59, -c[0x0][0x20], RZ ;  /* 0x800008003b047a10 */ /* 0x000fe20007ffe0ff */
[----:B------:R-:W-:Y:S01]  /*74f0*/  IMAD.MOV.U32 R8, RZ, RZ, R6 ;  /* 0x000000ffff087224 */ /* 0x000fe200078e0006 */
[----:B------:R-:W-:-:S03]  /*7500*/  MOV R9, 0x0 ;  /* 0x0000000000097802 */ /* 0x000fc60000000f00 */
[----:B------:R1:W-:Y:S01]  /*7510*/  STL [R4], R5 ;  /* 0x0000000504007387 */ /* 0x0003e20000100800 */
[----:B------:R-:W-:Y:S05]  /*7520*/  RET.REL.NODEC R8 `(_ZN7cutlass13device_kernelIN5flash19enable_sm80_to_sm89INS1_16FlashAttnBwdSm80INS1_25CollectiveMainloopBwdSm80ILi2ELi2EN4cute5tupleIJNS5_1CILi128EEES8_NS7_ILi64EEEEEENS_10bfloat16_tEfNS_4arch4Sm80ELb1ELb0ELb1ELb1ELb0ELb0ELb0ELb0ELi2ELi4ELi4ELi4ELb0EEENS1_24CollectiveEpilogueBwdGQAISA_fSD_Li256ELb1ELb0EEENS1_25SingleTileBwdLPTSchedulerILb1ELi128ELb0EEEEEEEEEvNT_6ParamsE) ;  /* 0xffff8ad008007950 */ /* 0x000fea0003c3ffff */
        .type           $_ZN7cutlass13device_kernelIN5flash19enable_sm80_to_sm89INS1_16FlashAttnBwdSm80INS1_25CollectiveMainloopBwdSm80ILi2ELi2EN4cute5tupleIJNS5_1CILi128EEES8_NS7_ILi64EEEEEENS_10bfloat16_tEfNS_4arch4Sm80ELb1ELb0ELb1ELb1ELb0ELb0ELb0ELb0ELi2ELi4ELi4ELi4ELb0EEENS1_24CollectiveEpilogueBwdGQAISA_fSD_Li256ELb1ELb0EEENS1_25SingleTileBwdLPTSchedulerILb1ELi128ELb0EEEEEEEEEvNT_6ParamsE$_ZN4cute3eso3ESOILb0ELb1EJiNS_1CILi144EEENS2_ILi512EEEEEC2ERKiRKS3_RKS4_,@function
        .size           $_ZN7cutlass13device_kernelIN5flash19enable_sm80_to_sm89INS1_16FlashAttnBwdSm80INS1_25CollectiveMainloopBwdSm80ILi2ELi2EN4cute5tupleIJNS5_1CILi128EEES8_NS7_ILi64EEEEEENS_10bfloat16_tEfNS_4arch4Sm80ELb1ELb0ELb1ELb1ELb0ELb0ELb0ELb0ELi2ELi4ELi4ELi4ELb0EEENS1_24CollectiveEpilogueBwdGQAISA_fSD_Li256ELb1ELb0EEENS1_25SingleTileBwdLPTSchedulerILb1ELi128ELb0EEEEEEEEEvNT_6ParamsE$_ZN4cute3eso3ESOILb0ELb1EJiNS_1CILi144EEENS2_ILi512EEEEEC2ERKiRKS3_RKS4_,($_ZN7cutlass13device_kernelIN5flash19enable_sm80_to_sm89INS1_16FlashAttnBwdSm80INS1_25CollectiveMainloopBwdSm80ILi2ELi2EN4cute5tupleIJNS5_1CILi128EEES8_NS7_ILi64EEEEEENS_10bfloat16_tEfNS_4arch4Sm80ELb1ELb0ELb1ELb1ELb0ELb0ELb0ELb0ELi2ELi4ELi4ELi4ELb0EEENS1_24CollectiveEpilogueBwdGQAISA_fSD_Li256ELb1ELb0EEENS1_25SingleTileBwdLPTSchedulerILb1ELi128ELb0EEEEEEEEEvNT_6ParamsE$_ZN4cute3eso3ESOILb0ELb1EJiNS_1CILi4096EEEEEC2ERKiRKS3_ - $_ZN7cutlass13device_kernelIN5flash19enable_sm80_to_sm89INS1_16FlashAttnBwdSm80INS1_25CollectiveMainloopBwdSm80ILi2ELi2EN4cute5tupleIJNS5_1CILi128EEES8_NS7_ILi64EEEEEENS_10bfloat16_tEfNS_4arch4Sm80ELb1ELb0ELb1ELb1ELb0ELb0ELb0ELb0ELi2ELi4ELi4ELi4ELb0EEENS1_24CollectiveEpilogueBwdGQAISA_fSD_Li256ELb1ELb0EEENS1_25SingleTileBwdLPTSchedulerILb1ELi128ELb0EEEEEEEEEvNT_6ParamsE$_ZN4cute3eso3ESOILb0ELb1EJiNS_1CILi144EEENS2_ILi512EEEEEC2ERKiRKS3_RKS4_)
$_ZN7cutlass13device_kernelIN5flash19enable_sm80_to_sm89INS1_16FlashAttnBwdSm80INS1_25CollectiveMainloopBwdSm80ILi2ELi2EN4cute5tupleIJNS5_1CILi128EEES8_NS7_ILi64EEEEEENS_10bfloat16_tEfNS_4arch4Sm80ELb1ELb0ELb1ELb1ELb0ELb0ELb0ELb0ELi2ELi4ELi4ELi4ELb0EEENS1_24CollectiveEpilogueBwdGQAISA_fSD_Li256ELb1ELb0EEENS1_25SingleTileBwdLPTSchedulerILb1ELi128ELb0EEEEEEEEEvNT_6ParamsE$_ZN4cute3eso3ESOILb0ELb1EJiNS_1CILi144EEENS2_ILi512EEEEEC2ERKiRKS3_RKS4_:
[----:B------:R-:W-:Y:S01]  /*7530*/  IADD3 R4, R59, -c[0x0][0x20], RZ ;  /* 0x800008003b047a10 */ /* 0x000fe20007ffe0ff */
[----:B------:R-:W-:Y:S01]  /*7540*/  IMAD.MOV.U32 R8, RZ, RZ, R6 ;  /* 0x000000ffff087224 */ /* 0x000fe200078e0006 */
[----:B------:R-:W-:-:S03]  /*7550*/  MOV R9, 0x0 ;  /* 0x0000000000097802 */ /* 0x000fc60000000f00 */
[----:B------:R1:W-:Y:S01]  /*7560*/  STL [R4], R5 ;  /* 0x0000000504007387 */ /* 0x0003e20000100800 */
[----:B------:R-:W-:Y:S05]  /*7570*/  RET.REL.NODEC R8 `(_ZN7cutlass13device_kernelIN5flash19enable_sm80_to_sm89INS1_16FlashAttnBwdSm80INS1_25CollectiveMainloopBwdSm80ILi2ELi2EN4cute5tupleIJNS5_1CILi128EEES8_NS7_ILi64EEEEEENS_10bfloat16_tEfNS_4arch4Sm80ELb1ELb0ELb1ELb1ELb0ELb0ELb0ELb0ELi2ELi4ELi4ELi4ELb0EEENS1_24CollectiveEpilogueBwdGQAISA_fSD_Li256ELb1ELb0EEENS1_25SingleTileBwdLPTSchedulerILb1ELi128ELb0EEEEEEEEEvNT_6ParamsE) ;  /* 0xffff8a8008007950 */ /* 0x000fea0003c3ffff */
        .type           $_ZN7cutlass13device_kernelIN5flash19enable_sm80_to_sm89INS1_16FlashAttnBwdSm80INS1_25CollectiveMainloopBwdSm80ILi2ELi2EN4cute5tupleIJNS5_1CILi128EEES8_NS7_ILi64EEEEEENS_10bfloat16_tEfNS_4arch4Sm80ELb1ELb0ELb1ELb1ELb0ELb0ELb0ELb0ELi2ELi4ELi4ELi4ELb0EEENS1_24CollectiveEpilogueBwdGQAISA_fSD_Li256ELb1ELb0EEENS1_25SingleTileBwdLPTSchedulerILb1ELi128ELb0EEEEEEEEEvNT_6ParamsE$_ZN4cute3eso3ESOILb0ELb1EJiNS_1CILi4096EEEEEC2ERKiRKS3_,@function
        .size           $_ZN7cutlass13device_kernelIN5flash19enable_sm80_to_sm89INS1_16FlashAttnBwdSm80INS1_25CollectiveMainloopBwdSm80ILi2ELi2EN4cute5tupleIJNS5_1CILi128EEES8_NS7_ILi64EEEEEENS_10bfloat16_tEfNS_4arch4Sm80ELb1ELb0ELb1ELb1ELb0ELb0ELb0ELb0ELi2ELi4ELi4ELi4ELb0EEENS1_24CollectiveEpilogueBwdGQAISA_fSD_Li256ELb1ELb0EEENS1_25SingleTileBwdLPTSchedulerILb1ELi128ELb0EEEEEEEEEvNT_6ParamsE$_ZN4cute3eso3ESOILb0ELb1EJiNS_1CILi4096EEEEEC2ERKiRKS3_,($_ZN7cutlass13device_kernelIN5flash19enable_sm80_to_sm89INS1_16FlashAttnBwdSm80INS1_25CollectiveMainloopBwdSm80ILi2ELi2EN4cute5tupleIJNS5_1CILi128EEES8_NS7_ILi64EEEEEENS_10bfloat16_tEfNS_4arch4Sm80ELb1ELb0ELb1ELb1ELb0ELb0ELb0ELb0ELi2ELi4ELi4ELi4ELb0EEENS1_24CollectiveEpilogueBwdGQAISA_fSD_Li256ELb1ELb0EEENS1_25SingleTileBwdLPTSchedulerILb1ELi128ELb0EEEEEEEEEvNT_6ParamsE$_ZN4cute3eso3ESOILb0ELb1EJiNS_1CILi512EEEEEC2ERKiRKS3_ - $_ZN7cutlass13device_kernelIN5flash19enable_sm80_to_sm89INS1_16FlashAttnBwdSm80INS1_25CollectiveMainloopBwdSm80ILi2ELi2EN4cute5tupleIJNS5_1CILi128EEES8_NS7_ILi64EEEEEENS_10bfloat16_tEfNS_4arch4Sm80ELb1ELb0ELb1ELb1ELb0ELb0ELb0ELb0ELi2ELi4ELi4ELi4ELb0EEENS1_24CollectiveEpilogueBwdGQAISA_fSD_Li256ELb1ELb0EEENS1_25SingleTileBwdLPTSchedulerILb1ELi128ELb0EEEEEEEEEvNT_6ParamsE$_ZN4cute3eso3ESOILb0ELb1EJiNS_1CILi4096EEEEEC2ERKiRKS3_)
$_ZN7cutlass13device_kernelIN5flash19enable_sm80_to_sm89INS1_16FlashAttnBwdSm80INS1_25CollectiveMainloopBwdSm80ILi2ELi2EN4cute5tupleIJNS5_1CILi128EEES8_NS7_ILi64EEEEEENS_10bfloat16_tEfNS_4arch4Sm80ELb1ELb0ELb1ELb1ELb0ELb0ELb0ELb0ELi2ELi4ELi4ELi4ELb0EEENS1_24CollectiveEpilogueBwdGQAISA_fSD_Li256ELb1ELb0EEENS1_25SingleTileBwdLPTSchedulerILb1ELi128ELb0EEEEEEEEEvNT_6ParamsE$_ZN4cute3eso3ESOILb0ELb1EJiNS_1CILi4096EEEEEC2ERKiRKS3_:
[----:B------:R-:W-:Y:S02]  /*7580*/  IADD3 R9, R9, -c[0x0][0x20], RZ ;  /* 0x8000080009097a10 */ /* 0x000fe40007ffe0ff */
[----:B------:R-:W-:-:S03]  /*7590*/  MOV R5, 0x0 ;  /* 0x0000000000057802 */ /* 0x000fc60000000f00 */
[----:B------:R1:W-:Y:S01]  /*75a0*/  STL [R9], R2 ;  /* 0x0000000209007387 */ /* 0x0003e20000100800 */
[----:B------:R-:W-:Y:S05]  /*75b0*/  RET.REL.NODEC R4 `(_ZN7cutlass13device_kernelIN5flash19enable_sm80_to_sm89INS1_16FlashAttnBwdSm80INS1_25CollectiveMainloopBwdSm80ILi2ELi2EN4cute5tupleIJNS5_1CILi128EEES8_NS7_ILi64EEEEEENS_10bfloat16_tEfNS_4arch4Sm80ELb1ELb0ELb1ELb1ELb0ELb0ELb0ELb0ELi2ELi4ELi4ELi4ELb0EEENS1_24CollectiveEpilogueBwdGQAISA_fSD_Li256ELb1ELb0EEENS1_25SingleTileBwdLPTSchedulerILb1ELi128ELb0EEEEEEEEEvNT_6ParamsE) ;  /* 0xffff8a4004007950 */ /* 0x000fea0003c3ffff */
        .type           $_ZN7cutlass13device_kernelIN5flash19enable_sm80_to_sm89INS1_16FlashAttnBwdSm80INS1_25CollectiveMainloopBwdSm80ILi2ELi2EN4cute5tupleIJNS5_1CILi128EEES8_NS7_ILi64EEEEEENS_10bfloat16_tEfNS_4arch4Sm80ELb1ELb0ELb1ELb1ELb0ELb0ELb0ELb0ELi2ELi4ELi4ELi4ELb0EEENS1_24CollectiveEpilogueBwdGQAISA_fSD_Li256ELb1ELb0EEENS1_25SingleTileBwdLPTSchedulerILb1ELi128ELb0EEEEEEEEEvNT_6ParamsE$_ZN4cute3eso3ESOILb0ELb1EJiNS_1CILi512EEEEEC2ERKiRKS3_,@function
        .size           $_ZN7cutlass13device_kernelIN5flash19enable_sm80_to_sm89INS1_16FlashAttnBwdSm80INS1_25CollectiveMainloopBwdSm80ILi2ELi2EN4cute5tupleIJNS5_1CILi128EEES8_NS7_ILi64EEEEEENS_10bfloat16_tEfNS_4arch4Sm80ELb1ELb0ELb1ELb1ELb0ELb0ELb0ELb0ELi2ELi4ELi4ELi4ELb0EEENS1_24CollectiveEpilogueBwdGQAISA_fSD_Li256ELb1ELb0EEENS1_25SingleTileBwdLPTSchedulerILb1ELi128ELb0EEEEEEEEEvNT_6ParamsE$_ZN4cute3eso3ESOILb0ELb1EJiNS_1CILi512EEEEEC2ERKiRKS3_,($_ZN7cutlass13device_kernelIN5flash19enable_sm80_to_sm89INS1_16FlashAttnBwdSm80INS1_25CollectiveMainloopBwdSm80ILi2ELi2EN4cute5tupleIJNS5_1CILi128EEES8_NS7_ILi64EEEEEENS_10bfloat16_tEfNS_4arch4Sm80ELb1ELb0ELb1ELb1ELb0ELb0ELb0ELb0ELi2ELi4ELi4ELi4ELb0EEENS1_24CollectiveEpilogueBwdGQAISA_fSD_Li256ELb1ELb0EEENS1_25SingleTileBwdLPTSchedulerILb1ELi128ELb0EEEEEEEEEvNT_6ParamsE$_ZN4cute3eso3ESOILb0ELb1EJiNS_1CILi72EEENS2_ILi512EEEEEC2ERKiRKS3_RKS4_ - $_ZN7cutlass13device_kernelIN5flash19enable_sm80_to_sm89INS1_16FlashAttnBwdSm80INS1_25CollectiveMainloopBwdSm80ILi2ELi2EN4cute5tupleIJNS5_1CILi128EEES8_NS7_ILi64EEEEEENS_10bfloat16_tEfNS_4arch4Sm80ELb1ELb0ELb1ELb1ELb0ELb0ELb0ELb0ELi2ELi4ELi4ELi4ELb0EEENS1_24CollectiveEpilogueBwdGQAISA_fSD_Li256ELb1ELb0EEENS1_25SingleTileBwdLPTSchedulerILb1ELi128ELb0EEEEEEEEEvNT_6ParamsE$_ZN4cute3eso3ESOILb0ELb1EJiNS_1CILi512EEEEEC2ERKiRKS3_)
$_ZN7cutlass13device_kernelIN5flash19enable_sm80_to_sm89INS1_16FlashAttnBwdSm80INS1_25CollectiveMainloopBwdSm80ILi2ELi2EN4cute5tupleIJNS5_1CILi128EEES8_NS7_ILi64EEEEEENS_10bfloat16_tEfNS_4arch4Sm80ELb1ELb0ELb1ELb1ELb0ELb0ELb0ELb0ELi2ELi4ELi4ELi4ELb0EEENS1_24CollectiveEpilogueBwdGQAISA_fSD_Li256ELb1ELb0EEENS1_25SingleTileBwdLPTSchedulerILb1ELi128ELb0EEEEEEEEEvNT_6ParamsE$_ZN4cute3eso3ESOILb0ELb1EJiNS_1CILi512EEEEEC2ERKiRKS3_:
[----:B------:R-:W-:Y:S02]  /*75c0*/  IADD3 R67, R67, -c[0x0][0x20], RZ ;  /* 0x8000080043437a10 */ /* 0x000fe40007ffe0ff */
[----:B------:R-:W-:-:S03]  /*75d0*/  MOV R5, 0x0 ;  /* 0x0000000000057802 */ /* 0x000fc60000000f00 */
[----:B------:R1:W-:Y:S01]  /*75e0*/  STL [R67], R2 ;  /* 0x0000000243007387 */ /* 0x0003e20000100800 */
[----:B------:R-:W-:Y:S05]  /*75f0*/  RET.REL.NODEC R4 `(_ZN7cutlass13device_kernelIN5flash19enable_sm80_to_sm89INS1_16FlashAttnBwdSm80INS1_25CollectiveMainloopBwdSm80ILi2ELi2EN4cute5tupleIJNS5_1CILi128EEES8_NS7_ILi64EEEEEENS_10bfloat16_tEfNS_4arch4Sm80ELb1ELb0ELb1ELb1ELb0ELb0ELb0ELb0ELi2ELi4ELi4ELi4ELb0EEENS1_24CollectiveEpilogueBwdGQAISA_fSD_Li256ELb1ELb0EEENS1_25SingleTileBwdLPTSchedulerILb1ELi128ELb0EEEEEEEEEvNT_6ParamsE) ;  /* 0xffff8a0004007950 */ /* 0x000fea0003c3ffff */
        .type           $_ZN7cutlass13device_kernelIN5flash19enable_sm80_to_sm89INS1_16FlashAttnBwdSm80INS1_25CollectiveMainloopBwdSm80ILi2ELi2EN4cute5tupleIJNS5_1CILi128EEES8_NS7_ILi64EEEEEENS_10bfloat16_tEfNS_4arch4Sm80ELb1ELb0ELb1ELb1ELb0ELb0ELb0ELb0ELi2ELi4ELi4ELi4ELb0EEENS1_24CollectiveEpilogueBwdGQAISA_fSD_Li256ELb1ELb0EEENS1_25SingleTileBwdLPTSchedulerILb1ELi128ELb0EEEEEEEEEvNT_6ParamsE$_ZN4cute3eso3ESOILb0ELb1EJiNS_1CILi72EEENS2_ILi512EEEEEC2ERKiRKS3_RKS4_,@function
        .size           $_ZN7cutlass13device_kernelIN5flash19enable_sm80_to_sm89INS1_16FlashAttnBwdSm80INS1_25CollectiveMainloopBwdSm80ILi2ELi2EN4cute5tupleIJNS5_1CILi128EEES8_NS7_ILi64EEEEEENS_10bfloat16_tEfNS_4arch4Sm80ELb1ELb0ELb1ELb1ELb0ELb0ELb0ELb0ELi2ELi4ELi4ELi4ELb0EEENS1_24CollectiveEpilogueBwdGQAISA_fSD_Li256ELb1ELb0EEENS1_25SingleTileBwdLPTSchedulerILb1ELi128ELb0EEEEEEEEEvNT_6ParamsE$_ZN4cute3eso3ESOILb0ELb1EJiNS_1CILi72EEENS2_ILi512EEEEEC2ERKiRKS3_RKS4_,($_ZN7cutlass13device_kernelIN5flash19enable_sm80_to_sm89INS1_16FlashAttnBwdSm80INS1_25CollectiveMainloopBwdSm80ILi2ELi2EN4cute5tupleIJNS5_1CILi128EEES8_NS7_ILi64EEEEEENS_10bfloat16_tEfNS_4arch4Sm80ELb1ELb0ELb1ELb1ELb0ELb0ELb0ELb0ELi2ELi4ELi4ELi4ELb0EEENS1_24CollectiveEpilogueBwdGQAISA_fSD_Li256ELb1ELb0EEENS1_25SingleTileBwdLPTSchedulerILb1ELi128ELb0EEEEEEEEEvNT_6ParamsE$_ZN4cute3eso3ESOILb0ELb1EJlEEC2ERKl - $_ZN7cutlass13device_kernelIN5flash19enable_sm80_to_sm89INS1_16FlashAttnBwdSm80INS1_25CollectiveMainloopBwdSm80ILi2ELi2EN4cute5tupleIJNS5_1CILi128EEES8_NS7_ILi64EEEEEENS_10bfloat16_tEfNS_4arch4Sm80ELb1ELb0ELb1ELb1ELb0ELb0ELb0ELb0ELi2ELi4ELi4ELi4ELb0EEENS1_24CollectiveEpilogueBwdGQAISA_fSD_Li256ELb1ELb0EEENS1_25SingleTileBwdLPTSchedulerILb1ELi128ELb0EEEEEEEEEvNT_6ParamsE$_ZN4cute3eso3ESOILb0ELb1EJiNS_1CILi72EEENS2_ILi512EEEEEC2ERKiRKS3_RKS4_)
$_ZN7cutlass13device_kernelIN5flash19enable_sm80_to_sm89INS1_16FlashAttnBwdSm80INS1_25CollectiveMainloopBwdSm80ILi2ELi2EN4cute5tupleIJNS5_1CILi128EEES8_NS7_ILi64EEEEEENS_10bfloat16_tEfNS_4arch4Sm80ELb1ELb0ELb1ELb1ELb0ELb0ELb0ELb0ELi2ELi4ELi4ELi4ELb0EEENS1_24CollectiveEpilogueBwdGQAISA_fSD_Li256ELb1ELb0EEENS1_25SingleTileBwdLPTSchedulerILb1ELi128ELb0EEEEEEEEEvNT_6ParamsE$_ZN4cute3eso3ESOILb0ELb1EJiNS_1CILi72EEENS2_ILi512EEEEEC2ERKiRKS3_RKS4_:
[----:B------:R-:W-:Y:S01]  /*7600*/  IADD3 R4, R4, -c[0x0][0x20], RZ ;  /* 0x8000080004047a10 */ /* 0x000fe20007ffe0ff */
[----:B------:R-:W-:Y:S01]  /*7610*/  IMAD.MOV.U32 R8, RZ, RZ, R6 ;  /* 0x000000ffff087224 */ /* 0x000fe200078e0006 */
[----:B------:R-:W-:-:S03]  /*7620*/  MOV R9, 0x0 ;  /* 0x0000000000097802 */ /* 0x000fc60000000f00 */
[----:B------:R1:W-:Y:S01]  /*7630*/  STL [R4], R5 ;  /* 0x0000000504007387 */ /* 0x0003e20000100800 */
[----:B------:R-:W-:Y:S05]  /*7640*/  RET.REL.NODEC R8 `(_ZN7cutlass13device_kernelIN5flash19enable_sm80_to_sm89INS1_16FlashAttnBwdSm80INS1_25CollectiveMainloopBwdSm80ILi2ELi2EN4cute5tupleIJNS5_1CILi128EEES8_NS7_ILi64EEEEEENS_10bfloat16_tEfNS_4arch4Sm80ELb1ELb0ELb1ELb1ELb0ELb0ELb0ELb0ELi2ELi4ELi4ELi4ELb0EEENS1_24CollectiveEpilogueBwdGQAISA_fSD_Li256ELb1ELb0EEENS1_25SingleTileBwdLPTSchedulerILb1ELi128ELb0EEEEEEEEEvNT_6ParamsE) ;  /* 0xffff89b008007950 */ /* 0x000fea0003c3ffff */
        .type           $_ZN7cutlass13device_kernelIN5flash19enable_sm80_to_sm89INS1_16FlashAttnBwdSm80INS1_25CollectiveMainloopBwdSm80ILi2ELi2EN4cute5tupleIJNS5_1CILi128EEES8_NS7_ILi64EEEEEENS_10bfloat16_tEfNS_4arch4Sm80ELb1ELb0ELb1ELb1ELb0ELb0ELb0ELb0ELi2ELi4ELi4ELi4ELb0EEENS1_24CollectiveEpilogueBwdGQAISA_fSD_Li256ELb1ELb0EEENS1_25SingleTileBwdLPTSchedulerILb1ELi128ELb0EEEEEEEEEvNT_6ParamsE$_ZN4cute3eso3ESOILb0ELb1EJlEEC2ERKl,@function
        .size           $_ZN7cutlass13device_kernelIN5flash19enable_sm80_to_sm89INS1_16FlashAttnBwdSm80INS1_25CollectiveMainloopBwdSm80ILi2ELi2EN4cute5tupleIJNS5_1CILi128EEES8_NS7_ILi64EEEEEENS_10bfloat16_tEfNS_4arch4Sm80ELb1ELb0ELb1ELb1ELb0ELb0ELb0ELb0ELi2ELi4ELi4ELi4ELb0EEENS1_24CollectiveEpilogueBwdGQAISA_fSD_Li256ELb1ELb0EEENS1_25SingleTileBwdLPTSchedulerILb1ELi128ELb0EEEEEEEEEvNT_6ParamsE$_ZN4cute3eso3ESOILb0ELb1EJlEEC2ERKl,($_ZN7cutlass13device_kernelIN5flash19enable_sm80_to_sm89INS1_16FlashAttnBwdSm80INS1_25CollectiveMainloopBwdSm80ILi2ELi2EN4cute5tupleIJNS5_1CILi128EEES8_NS7_ILi64EEEEEENS_10bfloat16_tEfNS_4arch4Sm80ELb1ELb0ELb1ELb1ELb0ELb0ELb0ELb0ELi2ELi4ELi4ELi4ELb0EEENS1_24CollectiveEpilogueBwdGQAISA_fSD_Li256ELb1ELb0EEENS1_25SingleTileBwdLPTSchedulerILb1ELi128ELb0EEEEEEEEEvNT_6ParamsE$_ZN4cute3eso3ESOILb1ELb0EJNS_10UnderscoreES2_S2_iEEC2ERKS2_S5_S5_RKi - $_ZN7cutlass13device_kernelIN5flash19enable_sm80_to_sm89INS1_16FlashAttnBwdSm80INS1_25CollectiveMainloopBwdSm80ILi2ELi2EN4cute5tupleIJNS5_1CILi128EEES8_NS7_ILi64EEEEEENS_10bfloat16_tEfNS_4arch4Sm80ELb1ELb0ELb1ELb1ELb0ELb0ELb0ELb0ELi2ELi4ELi4ELi4ELb0EEENS1_24CollectiveEpilogueBwdGQAISA_fSD_Li256ELb1ELb0EEENS1_25SingleTileBwdLPTSchedulerILb1ELi128ELb0EEEEEEEEEvNT_6ParamsE$_ZN4cute3eso3ESOILb0ELb1EJlEEC2ERKl)
$_ZN7cutlass13device_kernelIN5flash19enable_sm80_to_sm89INS1_16FlashAttnBwdSm80INS1_25CollectiveMainloopBwdSm80ILi2ELi2EN4cute5tupleIJNS5_1CILi128EEES8_NS7_ILi64EEEEEENS_10bfloat16_tEfNS_4arch4Sm80ELb1ELb0ELb1ELb1ELb0ELb0ELb0ELb0ELi2ELi4ELi4ELi4ELb0EEENS1_24CollectiveEpilogueBwdGQAISA_fSD_Li256ELb1ELb0EEENS1_25SingleTileBwdLPTSchedulerILb1ELi128ELb0EEEEEEEEEvNT_6ParamsE$_ZN4cute3eso3ESOILb0ELb1EJlEEC2ERKl:
[----:B------:R-:W-:Y:S01]  /*7650*/  IADD3 R5, R5, -c[0x0][0x20], RZ ;  /* 0x8000080005057a10 */ /* 0x000fe20007ffe0ff */
[----:B------:R-:W-:Y:S01]  /*7660*/  IMAD.MOV.U32 R78, RZ, RZ, R6 ;  /* 0x000000ffff4e7224 */ /* 0x000fe200078e0006 */
[----:B------:R-:W-:-:S03]  /*7670*/  MOV R79, 0x0 ;  /* 0x00000000004f7802 */ /* 0x000fc60000000f00 */
[----:B------:R1:W-:Y:S01]  /*7680*/  STL.64 [R5], R2 ;  /* 0x0000000205007387 */ /* 0x0003e20000100a00 */
[----:B------:R-:W-:Y:S05]  /*7690*/  RET.REL.NODEC R78 `(_ZN7cutlass13device_kernelIN5flash19enable_sm80_to_sm89INS1_16FlashAttnBwdSm80INS1_25CollectiveMainloopBwdSm80ILi2ELi2EN4cute5tupleIJNS5_1CILi128EEES8_NS7_ILi64EEEEEENS_10bfloat16_tEfNS_4arch4Sm80ELb1ELb0ELb1ELb1ELb0ELb0ELb0ELb0ELi2ELi4ELi4ELi4ELb0EEENS1_24CollectiveEpilogueBwdGQAISA_fSD_Li256ELb1ELb0EEENS1_25SingleTileBwdLPTSchedulerILb1ELi128ELb0EEEEEEEEEvNT_6ParamsE) ;  /* 0xffff89604e007950 */ /* 0x000fea0003c3ffff */
        .type           $_ZN7cutlass13device_kernelIN5flash19enable_sm80_to_sm89INS1_16FlashAttnBwdSm80INS1_25CollectiveMainloopBwdSm80ILi2ELi2EN4cute5tupleIJNS5_1CILi128EEES8_NS7_ILi64EEEEEENS_10bfloat16_tEfNS_4arch4Sm80ELb1ELb0ELb1ELb1ELb0ELb0ELb0ELb0ELi2ELi4ELi4ELi4ELb0EEENS1_24CollectiveEpilogueBwdGQAISA_fSD_Li256ELb1ELb0EEENS1_25SingleTileBwdLPTSchedulerILb1ELi128ELb0EEEEEEEEEvNT_6ParamsE$_ZN4cute3eso3ESOILb1ELb0EJNS_10UnderscoreES2_S2_iEEC2ERKS2_S5_S5_RKi,@function
        .size           $_ZN7cutlass13device_kernelIN5flash19enable_sm80_to_sm89INS1_16FlashAttnBwdSm80INS1_25CollectiveMainloopBwdSm80ILi2ELi2EN4cute5tupleIJNS5_1CILi128EEES8_NS7_ILi64EEEEEENS_10bfloat16_tEfNS_4arch4Sm80ELb1ELb0ELb1ELb1ELb0ELb0ELb0ELb0ELi2ELi4ELi4ELi4ELb0EEENS1_24CollectiveEpilogueBwdGQAISA_fSD_Li256ELb1ELb0EEENS1_25SingleTileBwdLPTSchedulerILb1ELi128ELb0EEEEEEEEEvNT_6ParamsE$_ZN4cute3eso3ESOILb1ELb0EJNS_10UnderscoreES2_S2_iEEC2ERKS2_S5_S5_RKi,($_ZN7cutlass13device_kernelIN5flash19enable_sm80_to_sm89INS1_16FlashAttnBwdSm80INS1_25CollectiveMainloopBwdSm80ILi2ELi2EN4cute5tupleIJNS5_1CILi128EEES8_NS7_ILi64EEEEEENS_10bfloat16_tEfNS_4arch4Sm80ELb1ELb0ELb1ELb1ELb0ELb0ELb0ELb0ELi2ELi4ELi4ELi4ELb0EEENS1_24CollectiveEpilogueBwdGQAISA_fSD_Li256ELb1ELb0EEENS1_25SingleTileBwdLPTSchedulerILb1ELi128ELb0EEEEEEEEEvNT_6ParamsE$_ZN4cute3eso3ESOILb1ELb0EJNS_10UnderscoreES2_iEEC2ERKS2_S5_RKi - $_ZN7cutlass13device_kernelIN5flash19enable_sm80_to_sm89INS1_16FlashAttnBwdSm80INS1_25CollectiveMainloopBwdSm80ILi2ELi2EN4cute5tupleIJNS5_1CILi128EEES8_NS7_ILi64EEEEEENS_10bfloat16_tEfNS_4arch4Sm80ELb1ELb0ELb1ELb1ELb0ELb0ELb0ELb0ELi2ELi4ELi4ELi4ELb0EEENS1_24CollectiveEpilogueBwdGQAISA_fSD_Li256ELb1ELb0EEENS1_25SingleTileBwdLPTSchedulerILb1ELi128ELb0EEEEEEEEEvNT_6ParamsE$_ZN4cute3eso3ESOILb1ELb0EJNS_10UnderscoreES2_S2_iEEC2ERKS2_S5_S5_RKi)
$_ZN7cutlass13device_kernelIN5flash19enable_sm80_to_sm89INS1_16FlashAttnBwdSm80INS1_25CollectiveMainloopBwdSm80ILi2ELi2EN4cute5tupleIJNS5_1CILi128EEES8_NS7_ILi64EEEEEENS_10bfloat16_tEfNS_4arch4Sm80ELb1ELb0ELb1ELb1ELb0ELb0ELb0ELb0ELi2ELi4ELi4ELi4ELb0EEENS1_24CollectiveEpilogueBwdGQAISA_fSD_Li256ELb1ELb0EEENS1_25SingleTileBwdLPTSchedulerILb1ELi128ELb0EEEEEEEEEvNT_6ParamsE$_ZN4cute3eso3ESOILb1ELb0EJNS_10UnderscoreES2_S2_iEEC2ERKS2_S5_S5_RKi:
[----:B------:R-:W-:Y:S02]  /*76a0*/  IADD3 R2, R2, -c[0x0][0x20], RZ ;  /* 0x8000080002027a10 */ /* 0x000fe40007ffe0ff */
[----:B------:R-:W-:-:S03]  /*76b0*/  MOV R5, 0x0 ;  /* 0x0000000000057802 */ /* 0x000fc60000000f00 */
[----:B------:R1:W-:Y:S01]  /*76c0*/  STL [R2], R3 ;  /* 0x0000000302007387 */ /* 0x0003e20000100800 */
[----:B------:R-:W-:Y:S05]  /*76d0*/  RET.REL.NODEC R4 `(_ZN7cutlass13device_kernelIN5flash19enable_sm80_to_sm89INS1_16FlashAttnBwdSm80INS1_25CollectiveMainloopBwdSm80ILi2ELi2EN4cute5tupleIJNS5_1CILi128EEES8_NS7_ILi64EEEEEENS_10bfloat16_tEfNS_4arch4Sm80ELb1ELb0ELb1ELb1ELb0ELb0ELb0ELb0ELi2ELi4ELi4ELi4ELb0EEENS1_24CollectiveEpilogueBwdGQAISA_fSD_Li256ELb1ELb0EEENS1_25SingleTileBwdLPTSchedulerILb1ELi128ELb0EEEEEEEEEvNT_6ParamsE) ;  /* 0xffff892004007950 */ /* 0x000fea0003c3ffff */
        .type           $_ZN7cutlass13device_kernelIN5flash19enable_sm80_to_sm89INS1_16FlashAttnBwdSm80INS1_25CollectiveMainloopBwdSm80ILi2ELi2EN4cute5tupleIJNS5_1CILi128EEES8_NS7_ILi64EEEEEENS_10bfloat16_tEfNS_4arch4Sm80ELb1ELb0ELb1ELb1ELb0ELb0ELb0ELb0ELi2ELi4ELi4ELi4ELb0EEENS1_24CollectiveEpilogueBwdGQAISA_fSD_Li256ELb1ELb0EEENS1_25SingleTileBwdLPTSchedulerILb1ELi128ELb0EEEEEEEEEvNT_6ParamsE$_ZN4cute3eso3ESOILb1ELb0EJNS_10UnderscoreES2_iEEC2ERKS2_S5_RKi,@function
        .size           $_ZN7cutlass13device_kernelIN5flash19enable_sm80_to_sm89INS1_16FlashAttnBwdSm80INS1_25CollectiveMainloopBwdSm80ILi2ELi2EN4cute5tupleIJNS5_1CILi128EEES8_NS7_ILi64EEEEEENS_10bfloat16_tEfNS_4arch4Sm80ELb1ELb0ELb1ELb1ELb0ELb0ELb0ELb0ELi2ELi4ELi4ELi4ELb0EEENS1_24CollectiveEpilogueBwdGQAISA_fSD_Li256ELb1ELb0EEENS1_25SingleTileBwdLPTSchedulerILb1ELi128ELb0EEEEEEEEEvNT_6ParamsE$_ZN4cute3eso3ESOILb1ELb0EJNS_10UnderscoreES2_iEEC2ERKS2_S5_RKi,($_ZN7cutlass13device_kernelIN5flash19enable_sm80_to_sm89INS1_16FlashAttnBwdSm80INS1_25CollectiveMainloopBwdSm80ILi2ELi2EN4cute5tupleIJNS5_1CILi128EEES8_NS7_ILi64EEEEEENS_10bfloat16_tEfNS_4arch4Sm80ELb1ELb0ELb1ELb1ELb0ELb0ELb0ELb0ELi2ELi4ELi4ELi4ELb0EEENS1_24CollectiveEpilogueBwdGQAISA_fSD_Li256ELb1ELb0EEENS1_25SingleTileBwdLPTSchedulerILb1ELi128ELb0EEEEEEEEEvNT_6ParamsE$_ZN4cute3eso3ESOILb1ELb0EJNS_10UnderscoreEiEEC2ERKS2_RKi - $_ZN7cutlass13device_kernelIN5flash19enable_sm80_to_sm89INS1_16FlashAttnBwdSm80INS1_25CollectiveMainloopBwdSm80ILi2ELi2EN4cute5tupleIJNS5_1CILi128EEES8_NS7_ILi64EEEEEENS_10bfloat16_tEfNS_4arch4Sm80ELb1ELb0ELb1ELb1ELb0ELb0ELb0ELb0ELi2ELi4ELi4ELi4ELb0EEENS1_24CollectiveEpilogueBwdGQAISA_fSD_Li256ELb1ELb0EEENS1_25SingleTileBwdLPTSchedulerILb1ELi128ELb0EEEEEEEEEvNT_6ParamsE$_ZN4cute3eso3ESOILb1ELb0EJNS_10UnderscoreES2_iEEC2ERKS2_S5_RKi)
$_ZN7cutlass13device_kernelIN5flash19enable_sm80_to_sm89INS1_16FlashAttnBwdSm80INS1_25CollectiveMainloopBwdSm80ILi2ELi2EN4cute5tupleIJNS5_1CILi128EEES8_NS7_ILi64EEEEEENS_10bfloat16_tEfNS_4arch4Sm80ELb1ELb0ELb1ELb1ELb0ELb0ELb0ELb0ELi2ELi4ELi4ELi4ELb0EEENS1_24CollectiveEpilogueBwdGQAISA_fSD_Li256ELb1ELb0EEENS1_25SingleTileBwdLPTSchedulerILb1ELi128ELb0EEEEEEEEEvNT_6ParamsE$_ZN4cute3eso3ESOILb1ELb0EJNS_10UnderscoreES2_iEEC2ERKS2_S5_RKi:
[----:B------:R-:W-:Y:S02]  /*76e0*/  IADD3 R2, R2, -c[0x0][0x20], RZ ;  /* 0x8000080002027a10 */ /* 0x000fe40007ffe0ff */
[----:B------:R-:W-:-:S03]  /*76f0*/  MOV R9, 0x0 ;  /* 0x0000000000097802 */ /* 0x000fc60000000f00 */
[----:B------:R1:W-:Y:S01]  /*7700*/  STL [R2], R3 ;  /* 0x0000000302007387 */ /* 0x0003e20000100800 */
[----:B------:R-:W-:Y:S05]  /*7710*/  RET.REL.NODEC R8 `(_ZN7cutlass13device_kernelIN5flash19enable_sm80_to_sm89INS1_16FlashAttnBwdSm80INS1_25CollectiveMainloopBwdSm80ILi2ELi2EN4cute5tupleIJNS5_1CILi128EEES8_NS7_ILi64EEEEEENS_10bfloat16_tEfNS_4arch4Sm80ELb1ELb0ELb1ELb1ELb0ELb0ELb0ELb0ELi2ELi4ELi4ELi4ELb0EEENS1_24CollectiveEpilogueBwdGQAISA_fSD_Li256ELb1ELb0EEENS1_25SingleTileBwdLPTSchedulerILb1ELi128ELb0EEEEEEEEEvNT_6ParamsE) ;  /* 0xffff88e008007950 */ /* 0x000fea0003c3ffff */
        .type           $_ZN7cutlass13device_kernelIN5flash19enable_sm80_to_sm89INS1_16FlashAttnBwdSm80INS1_25CollectiveMainloopBwdSm80ILi2ELi2EN4cute5tupleIJNS5_1CILi128EEES8_NS7_ILi64EEEEEENS_10bfloat16_tEfNS_4arch4Sm80ELb1ELb0ELb1ELb1ELb0ELb0ELb0ELb0ELi2ELi4ELi4ELi4ELb0EEENS1_24CollectiveEpilogueBwdGQAISA_fSD_Li256ELb1ELb0EEENS1_25SingleTileBwdLPTSchedulerILb1ELi128ELb0EEEEEEEEEvNT_6ParamsE$_ZN4cute3eso3ESOILb1ELb0EJNS_10UnderscoreEiEEC2ERKS2_RKi,@function
        .size           $_ZN7cutlass13device_kernelIN5flash19enable_sm80_to_sm89INS1_16FlashAttnBwdSm80INS1_25CollectiveMainloopBwdSm80ILi2ELi2EN4cute5tupleIJNS5_1CILi128EEES8_NS7_ILi64EEEEEENS_10bfloat16_tEfNS_4arch4Sm80ELb1ELb0ELb1ELb1ELb0ELb0ELb0ELb0ELi2ELi4ELi4ELi4ELb0EEENS1_24CollectiveEpilogueBwdGQAISA_fSD_Li256ELb1ELb0EEENS1_25SingleTileBwdLPTSchedulerILb1ELi128ELb0EEEEEEEEEvNT_6ParamsE$_ZN4cute3eso3ESOILb1ELb0EJNS_10UnderscoreEiEEC2ERKS2_RKi,($_ZN7cutlass13device_kernelIN5flash19enable_sm80_to_sm89INS1_16FlashAttnBwdSm80INS1_25CollectiveMainloopBwdSm80ILi2ELi2EN4cute5tupleIJNS5_1CILi128EEES8_NS7_ILi64EEEEEENS_10bfloat16_tEfNS_4arch4Sm80ELb1ELb0ELb1ELb1ELb0ELb0ELb0ELb0ELi2ELi4ELi4ELi4ELb0EEENS1_24CollectiveEpilogueBwdGQAISA_fSD_Li256ELb1ELb0EEENS1_25SingleTileBwdLPTSchedulerILb1ELi128ELb0EEEEEEEEEvNT_6ParamsE$_ZN4cute3eso3ESOILb1ELb0EJNS_10UnderscoreEiiEEC2ERKS2_RKiS7_ - $_ZN7cutlass13device_kernelIN5flash19enable_sm80_to_sm89INS1_16FlashAttnBwdSm80INS1_25CollectiveMainloopBwdSm80ILi2ELi2EN4cute5tupleIJNS5_1CILi128EEES8_NS7_ILi64EEEEEENS_10bfloat16_tEfNS_4arch4Sm80ELb1ELb0ELb1ELb1ELb0ELb0ELb0ELb0ELi2ELi4ELi4ELi4ELb0EEENS1_24CollectiveEpilogueBwdGQAISA_fSD_Li256ELb1ELb0EEENS1_25SingleTileBwdLPTSchedulerILb1ELi128ELb0EEEEEEEEEvNT_6ParamsE$_ZN4cute3eso3ESOILb1ELb0EJNS_10UnderscoreEiEEC2ERKS2_RKi)
$_ZN7cutlass13device_kernelIN5flash19enable_sm80_to_sm89INS1_16FlashAttnBwdSm80INS1_25CollectiveMainloopBwdSm80ILi2ELi2EN4cute5tupleIJNS5_1CILi128EEES8_NS7_ILi64EEEEEENS_10bfloat16_tEfNS_4arch4Sm80ELb1ELb0ELb1ELb1ELb0ELb0ELb0ELb0ELi2ELi4ELi4ELi4ELb0EEENS1_24CollectiveEpilogueBwdGQAISA_fSD_Li256ELb1ELb0EEENS1_25SingleTileBwdLPTSchedulerILb1ELi128ELb0EEEEEEEEEvNT_6ParamsE$_ZN4cute3eso3ESOILb1ELb0EJNS_10UnderscoreEiEEC2ERKS2_RKi:
[----:B------:R-:W-:Y:S02]  /*7720*/  IADD3 R2, R2, -c[0x0][0x20], RZ ;  /* 0x8000080002027a10 */ /* 0x000fe40007ffe0ff */
[----:B------:R-:W-:-:S03]  /*7730*/  MOV R11, 0x0 ;  /* 0x00000000000b7802 */ /* 0x000fc60000000f00 */
[----:B------:R1:W-:Y:S01]  /*7740*/  STL [R2], R3 ;  /* 0x0000000302007387 */ /* 0x0003e20000100800 */
[----:B------:R-:W-:Y:S05]  /*7750*/  RET.REL.NODEC R10 `(_ZN7cutlass13device_kernelIN5flash19enable_sm80_to_sm89INS1_16FlashAttnBwdSm80INS1_25CollectiveMainloopBwdSm80ILi2ELi2EN4cute5tupleIJNS5_1CILi128EEES8_NS7_ILi64EEEEEENS_10bfloat16_tEfNS_4arch4Sm80ELb1ELb0ELb1ELb1ELb0ELb0ELb0ELb0ELi2ELi4ELi4ELi4ELb0EEENS1_24CollectiveEpilogueBwdGQAISA_fSD_Li256ELb1ELb0EEENS1_25SingleTileBwdLPTSchedulerILb1ELi128ELb0EEEEEEEEEvNT_6ParamsE) ;  /* 0xffff88a00a007950 */ /* 0x000fea0003c3ffff */
        .type           $_ZN7cutlass13device_kernelIN5flash19enable_sm80_to_sm89INS1_16FlashAttnBwdSm80INS1_25CollectiveMainloopBwdSm80ILi2ELi2EN4cute5tupleIJNS5_1CILi128EEES8_NS7_ILi64EEEEEENS_10bfloat16_tEfNS_4arch4Sm80ELb1ELb0ELb1ELb1ELb0ELb0ELb0ELb0ELi2ELi4ELi4ELi4ELb0EEENS1_24CollectiveEpilogueBwdGQAISA_fSD_Li256ELb1ELb0EEENS1_25SingleTileBwdLPTSchedulerILb1ELi128ELb0EEEEEEEEEvNT_6ParamsE$_ZN4cute3eso3ESOILb1ELb0EJNS_10UnderscoreEiiEEC2ERKS2_RKiS7_,@function
        .size           $_ZN7cutlass13device_kernelIN5flash19enable_sm80_to_sm89INS1_16FlashAttnBwdSm80INS1_25CollectiveMainloopBwdSm80ILi2ELi2EN4cute5tupleIJNS5_1CILi128EEES8_NS7_ILi64EEEEEENS_10bfloat16_tEfNS_4arch4Sm80ELb1ELb0ELb1ELb1ELb0ELb0ELb0ELb0ELi2ELi4ELi4ELi4ELb0EEENS1_24CollectiveEpilogueBwdGQAISA_fSD_Li256ELb1ELb0EEENS1_25SingleTileBwdLPTSchedulerILb1ELi128ELb0EEEEEEEEEvNT_6ParamsE$_ZN4cute3eso3ESOILb1ELb0EJNS_10UnderscoreEiiEEC2ERKS2_RKiS7_,($_ZN7cutlass13device_kernelIN5flash19enable_sm80_to_sm89INS1_16FlashAttnBwdSm80INS1_25CollectiveMainloopBwdSm80ILi2ELi2EN4cute5tupleIJNS5_1CILi128EEES8_NS7_ILi64EEEEEENS_10bfloat16_tEfNS_4arch4Sm80ELb1ELb0ELb1ELb1ELb0ELb0ELb0ELb0ELi2ELi4ELi4ELi4ELb0EEENS1_24CollectiveEpilogueBwdGQAISA_fSD_Li256ELb1ELb0EEENS1_25SingleTileBwdLPTSchedulerILb1ELi128ELb0EEEEEEEEEvNT_6ParamsE$_ZN4cute3eso3ESOILb1ELb0EJNS_14ComposedLayoutINS_7SwizzleILi3ELi3ELi3EEENS_1CILi0EEENS_6LayoutINS_5tupleIJNS8_IJNS8_IJNS5_ILi4EEENS5_ILi8EEEEEENS8_IJNS5_ILi2EEENS5_ILi1EEEEEEEEENS8_IJNS8_IJSC_SC_EEENS8_IJSA_S9_EEEEEEEEENS8_IJNS8_IJNS8_IJSC_NS5_ILi64EEEEEENS8_IJNS5_ILi512EEES6_EEEEEENS8_IJNS8_IJSD_SA_EEENS8_IJNS5_ILi1024EEENS5_ILi16EEEEEEEEEEEEEEEENS_10ViewEngineINS_8smem_ptrIPN7cutlass10bfloat16_tEEEEEEEC2ERKSW_RKS13_ - $_ZN7cutlass13device_kernelIN5flash19enable_sm80_to_sm89INS1_16FlashAttnBwdSm80INS1_25CollectiveMainloopBwdSm80ILi2ELi2EN4cute5tupleIJNS5_1CILi128EEES8_NS7_ILi64EEEEEENS_10bfloat16_tEfNS_4arch4Sm80ELb1ELb0ELb1ELb1ELb0ELb0ELb0ELb0ELi2ELi4ELi4ELi4ELb0EEENS1_24CollectiveEpilogueBwdGQAISA_fSD_Li256ELb1ELb0EEENS1_25SingleTileBwdLPTSchedulerILb1ELi128ELb0EEEEEEEEEvNT_6ParamsE$_ZN4cute3eso3ESOILb1ELb0EJNS_10UnderscoreEiiEEC2ERKS2_RKiS7_)
$_ZN7cutlass13device_kernelIN5flash19enable_sm80_to_sm89INS1_16FlashAttnBwdSm80INS1_25CollectiveMainloopBwdSm80ILi2ELi2EN4cute5tupleIJNS5_1CILi128EEES8_NS7_ILi64EEEEEENS_10bfloat16_tEfNS_4arch4Sm80ELb1ELb0ELb1ELb1ELb0ELb0ELb0ELb0ELi2ELi4ELi4ELi4ELb0EEENS1_24CollectiveEpilogueBwdGQAISA_fSD_Li256ELb1ELb0EEENS1_25SingleTileBwdLPTSchedulerILb1ELi128ELb0EEEEEEEEEvNT_6ParamsE$_ZN4cute3eso3ESOILb1ELb0EJNS_10UnderscoreEiiEEC2ERKS2_RKiS7_:
[----:B------:R-:W-:Y:S02]  /*7760*/  IADD3 R3, R79, -c[0x0][0x20], RZ ;  /* 0x800008004f037a10 */ /* 0x000fe40007ffe0ff */
[----:B------:R-:W-:-:S03]  /*7770*/  IADD3 R2, R67, -c[0x0][0x20], RZ ;  /* 0x8000080043027a10 */ /* 0x000fc60007ffe0ff */
[----:B------:R1:W-:Y:S04]  /*7780*/  STL [R3], R80 ;  /* 0x0000005003007387 */ /* 0x0003e80000100800 */
[----:B------:R-:W2:Y:S01]  /*7790*/  LDL R2, [R2] ;  /* 0x0000000002027983 */ /* 0x000ea20000100800 */
[----:B------:R-:W-:-:S03]  /*77a0*/  IMAD.MOV.U32 R79, RZ, RZ, 0x0 ;  /* 0x00000000ff4f7424 */ /* 0x000fc600078e00ff */
[----:B--2---:R1:W-:Y:S01]  /*77b0*/  STL [R3+0x4], R2 ;  /* 0x0000040203007387 */ /* 0x0043e20000100800 */
[----:B------:R-:W-:Y:S05]  /*77c0*/  RET.REL.NODEC R78 `(_ZN7cutlass13device_kernelIN5flash19enable_sm80_to_sm89INS1_16FlashAttnBwdSm80INS1_25CollectiveMainloopBwdSm80ILi2ELi2EN4cute5tupleIJNS5_1CILi128EEES8_NS7_ILi64EEEEEENS_10bfloat16_tEfNS_4arch4Sm80ELb1ELb0ELb1ELb1ELb0ELb0ELb0ELb0ELi2ELi4ELi4ELi4ELb0EEENS1_24CollectiveEpilogueBwdGQAISA_fSD_Li256ELb1ELb0EEENS1_25SingleTileBwdLPTSchedulerILb1ELi128ELb0EEEEEEEEEvNT_6ParamsE) ;  /* 0xffff88304e007950 */ /* 0x000fea0003c3ffff */
        .type           $_ZN7cutlass13device_kernelIN5flash19enable_sm80_to_sm89INS1_16FlashAttnBwdSm80INS1_25CollectiveMainloopBwdSm80ILi2ELi2EN4cute5tupleIJNS5_1CILi128EEES8_NS7_ILi64EEEEEENS_10bfloat16_tEfNS_4arch4Sm80ELb1ELb0ELb1ELb1ELb0ELb0ELb0ELb0ELi2ELi4ELi4ELi4ELb0EEENS1_24CollectiveEpilogueBwdGQAISA_fSD_Li256ELb1ELb0EEENS1_25SingleTileBwdLPTSchedulerILb1ELi128ELb0EEEEEEEEEvNT_6ParamsE$_ZN4cute3eso3ESOILb1ELb0EJNS_14ComposedLayoutINS_7SwizzleILi3ELi3ELi3EEENS_1CILi0EEENS_6LayoutINS_5tupleIJNS8_IJNS8_IJNS5_ILi4EEENS5_ILi8EEEEEENS8_IJNS5_ILi2EEENS5_ILi1EEEEEEEEENS8_IJNS8_IJSC_SC_EEENS8_IJSA_S9_EEEEEEEEENS8_IJNS8_IJNS8_IJSC_NS5_ILi64EEEEEENS8_IJNS5_ILi512EEES6_EEEEEENS8_IJNS8_IJSD_SA_EEENS8_IJNS5_ILi1024EEENS5_ILi16EEEEEEEEEEEEEEEENS_10ViewEngineINS_8smem_ptrIPN7cutlass10bfloat16_tEEEEEEEC2ERKSW_RKS13_,@function
        .size           $_ZN7cutlass13device_kernelIN5flash19enable_sm80_to_sm89INS1_16FlashAttnBwdSm80INS1_25CollectiveMainloopBwdSm80ILi2ELi2EN4cute5tupleIJNS5_1CILi128EEES8_NS7_ILi64EEEEEENS_10bfloat16_tEfNS_4arch4Sm80ELb1ELb0ELb1ELb1ELb0ELb0ELb0ELb0ELi2ELi4ELi4ELi4ELb0EEENS1_24CollectiveEpilogueBwdGQAISA_fSD_Li256ELb1ELb0EEENS1_25SingleTileBwdLPTSchedulerILb1ELi128ELb0EEEEEEEEEvNT_6ParamsE$_ZN4cute3eso3ESOILb1ELb0EJNS_14ComposedLayoutINS_7SwizzleILi3ELi3ELi3EEENS_1CILi0EEENS_6LayoutINS_5tupleIJNS8_IJNS8_IJNS5_ILi4EEENS5_ILi8EEEEEENS8_IJNS5_ILi2EEENS5_ILi1EEEEEEEEENS8_IJNS8_IJSC_SC_EEENS8_IJSA_S9_EEEEEEEEENS8_IJNS8_IJNS8_IJSC_NS5_ILi64EEEEEENS8_IJNS5_ILi512EEES6_EEEEEENS8_IJNS8_IJSD_SA_EEENS8_IJNS5_ILi1024EEENS5_ILi16EEEEEEEEEEEEEEEENS_10ViewEngineINS_8smem_ptrIPN7cutlass10bfloat16_tEEEEEEEC2ERKSW_RKS13_,($_ZN7cutlass13device_kernelIN5flash19enable_sm80_to_sm89INS1_16FlashAttnBwdSm80INS1_25CollectiveMainloopBwdSm80ILi2ELi2EN4cute5tupleIJNS5_1CILi128EEES8_NS7_ILi64EEEEEENS_10bfloat16_tEfNS_4arch4Sm80ELb1ELb0ELb1ELb1ELb0ELb0ELb0ELb0ELi2ELi4ELi4ELi4ELb0EEENS1_24CollectiveEpilogueBwdGQAISA_fSD_Li256ELb1ELb0EEENS1_25SingleTileBwdLPTSchedulerILb1ELi128ELb0EEEEEEEEEvNT_6ParamsE$_ZN4cute3eso3ESOILb1ELb0EJNS_14ComposedLayoutINS_7SwizzleILi3ELi3ELi3EEENS_1CILi0EEENS_6LayoutINS_5tupleIJNS8_IJNS8_IJNS5_ILi4EEENS5_ILi8EEEEEENS8_IJNS5_ILi2EEENS5_ILi1EEEEEEEEENS8_IJNS8_IJSC_SC_EEESB_EEEEEENS8_IJNS8_IJNS8_IJNS5_ILi128EEESD_EEENS8_IJSA_S6_EEEEEENS8_IJNS8_IJNS5_ILi64EEENS5_ILi512EEEEEENS8_IJNS5_ILi16EEENS5_ILi1024EEEEEEEEEEEEEEEENS_10ViewEngineINS_8smem_ptrIPN7cutlass10bfloat16_tEEEEEEEC2ERKSW_RKS13_ - $_ZN7cutlass13device_kernelIN5flash19enable_sm80_to_sm89INS1_16FlashAttnBwdSm80INS1_25CollectiveMainloopBwdSm80ILi2ELi2EN4cute5tupleIJNS5_1CILi128EEES8_NS7_ILi64EEEEEENS_10bfloat16_tEfNS_4arch4Sm80ELb1ELb0ELb1ELb1ELb0ELb0ELb0ELb0ELi2ELi4ELi4ELi4ELb0EEENS1_24CollectiveEpilogueBwdGQAISA_fSD_Li256ELb1ELb0EEENS1_25SingleTileBwdLPTSchedulerILb1ELi128ELb0EEEEEEEEEvNT_6ParamsE$_ZN4cute3eso3ESOILb1ELb0EJNS_14ComposedLayoutINS_7SwizzleILi3ELi3ELi3EEENS_1CILi0EEENS_6LayoutINS_5tupleIJNS8_IJNS8_IJNS5_ILi4EEENS5_ILi8EEEEEENS8_IJNS5_ILi2EEENS5_ILi1EEEEEEEEENS8_IJNS8_IJSC_SC_EEENS8_IJSA_S9_EEEEEEEEENS8_IJNS8_IJNS8_IJSC_NS5_ILi64EEEEEENS8_IJNS5_ILi512EEES6_EEEEEENS8_IJNS8_IJSD_SA_EEENS8_IJNS5_ILi1024EEENS5_ILi16EEEEEEEEEEEEEEEENS_10ViewEngineINS_8smem_ptrIPN7cutlass10bfloat16_tEEEEEEEC2ERKSW_RKS13_)
$_ZN7cutlass13device_kernelIN5flash19enable_sm80_to_sm89INS1_16FlashAttnBwdSm80INS1_25CollectiveMainloopBwdSm80ILi2ELi2EN4cute5tupleIJNS5_1CILi128EEES8_NS7_ILi64EEEEEENS_10bfloat16_tEfNS_4arch4Sm80ELb1ELb0ELb1ELb1ELb0ELb0ELb0ELb0ELi2ELi4ELi4ELi4ELb0EEENS1_24CollectiveEpilogueBwdGQAISA_fSD_Li256ELb1ELb0EEENS1_25SingleTileBwdLPTSchedulerILb1ELi128ELb0EEEEEEEEEvNT_6ParamsE$_ZN4cute3eso3ESOILb1ELb0EJNS_14ComposedLayoutINS_7SwizzleILi3ELi3ELi3EEENS_1CILi0EEENS_6LayoutINS_5tupleIJNS8_IJNS8_IJNS5_ILi4EEENS5_ILi8EEEEEENS8_IJNS5_ILi2EEENS5_ILi1EEEEEEEEENS8_IJNS8_IJSC_SC_EEENS8_IJSA_S9_EEEEEEEEENS8_IJNS8_IJNS8_IJSC_NS5_ILi64EEEEEENS8_IJNS5_ILi512EEES6_EEEEEENS8_IJNS8_IJSD_SA_EEENS8_IJNS5_ILi1024EEENS5_ILi16EEEEEEEEEEEEEEEENS_10ViewEngineINS_8smem_ptrIPN7cutlass10bfloat16_tEEEEEEEC2ERKSW_RKS13_:
[----:B------:R-:W-:Y:S01]  /*77d0*/  IADD3 R4, R23, -c[0x0][0x20], RZ ;  /* 0x8000080017047a10 */ /* 0x000fe20007ffe0ff */
[----:B------:R-:W-:Y:S01]  /*77e0*/  IMAD.MOV.U32 R8, RZ, RZ, R6 ;  /* 0x000000ffff087224 */ /* 0x000fe200078e0006 */
[----:B------:R-:W-:-:S03]  /*77f0*/  MOV R9, 0x0 ;  /* 0x0000000000097802 */ /* 0x000fc60000000f00 */
[----:B------:R1:W-:Y:S01]  /*7800*/  STL.64 [R4], R2 ;  /* 0x0000000204007387 */ /* 0x0003e20000100a00 */
[----:B------:R-:W-:Y:S05]  /*7810*/  RET.REL.NODEC R8 `(_ZN7cutlass13device_kernelIN5flash19enable_sm80_to_sm89INS1_16FlashAttnBwdSm80INS1_25CollectiveMainloopBwdSm80ILi2ELi2EN4cute5tupleIJNS5_1CILi128EEES8_NS7_ILi64EEEEEENS_10bfloat16_tEfNS_4arch4Sm80ELb1ELb0ELb1ELb1ELb0ELb0ELb0ELb0ELi2ELi4ELi4ELi4ELb0EEENS1_24CollectiveEpilogueBwdGQAISA_fSD_Li256ELb1ELb0EEENS1_25SingleTileBwdLPTSchedulerILb1ELi128ELb0EEEEEEEEEvNT_6ParamsE) ;  /* 0xffff87e008007950 */ /* 0x000fea0003c3ffff */
        .type           $_ZN7cutlass13device_kernelIN5flash19enable_sm80_to_sm89INS1_16FlashAttnBwdSm80INS1_25CollectiveMainloopBwdSm80ILi2ELi2EN4cute5tupleIJNS5_1CILi128EEES8_NS7_ILi64EEEEEENS_10bfloat16_tEfNS_4arch4Sm80ELb1ELb0ELb1ELb1ELb0ELb0ELb0ELb0ELi2ELi4ELi4ELi4ELb0EEENS1_24CollectiveEpilogueBwdGQAISA_fSD_Li256ELb1ELb0EEENS1_25SingleTileBwdLPTSchedulerILb1ELi128ELb0EEEEEEEEEvNT_6ParamsE$_ZN4cute3eso3ESOILb1ELb0EJNS_14ComposedLayoutINS_7SwizzleILi3ELi3ELi3EEENS_1CILi0EEENS_6LayoutINS_5tupleIJNS8_IJNS8_IJNS5_ILi4EEENS5_ILi8EEEEEENS8_IJNS5_ILi2EEENS5_ILi1EEEEEEEEENS8_IJNS8_IJSC_SC_EEESB_EEEEEENS8_IJNS8_IJNS8_IJNS5_ILi128EEESD_EEENS8_IJSA_S6_EEEEEENS8_IJNS8_IJNS5_ILi64EEENS5_ILi512EEEEEENS8_IJNS5_ILi16EEENS5_ILi1024EEEEEEEEEEEEEEEENS_10ViewEngineINS_8smem_ptrIPN7cutlass10bfloat16_tEEEEEEEC2ERKSW_RKS13_,@function
        .size           $_ZN7cutlass13device_kernelIN5flash19enable_sm80_to_sm89INS1_16FlashAttnBwdSm80INS1_25CollectiveMainloopBwdSm80ILi2ELi2EN4cute5tupleIJNS5_1CILi128EEES8_NS7_ILi64EEEEEENS_10bfloat16_tEfNS_4arch4Sm80ELb1ELb0ELb1ELb1ELb0ELb0ELb0ELb0ELi2ELi4ELi4ELi4ELb0EEENS1_24CollectiveEpilogueBwdGQAISA_fSD_Li256ELb1ELb0EEENS1_25SingleTileBwdLPTSchedulerILb1ELi128ELb0EEEEEEEEEvNT_6ParamsE$_ZN4cute3eso3ESOILb1ELb0EJNS_14ComposedLayoutINS_7SwizzleILi3ELi3ELi3EEENS_1CILi0EEENS_6LayoutINS_5tupleIJNS8_IJNS8_IJNS5_ILi4EEENS5_ILi8EEEEEENS8_IJNS5_ILi2EEENS5_ILi1EEEEEEEEENS8_IJNS8_IJSC_SC_EEESB_EEEEEENS8_IJNS8_IJNS8_IJNS5_ILi128EEESD_EEENS8_IJSA_S6_EEEEEENS8_IJNS8_IJNS5_ILi64EEENS5_ILi512EEEEEENS8_IJNS5_ILi16EEENS5_ILi1024EEEEEEEEEEEEEEEENS_10ViewEngineINS_8smem_ptrIPN7cutlass10bfloat16_tEEEEEEEC2ERKSW_RKS13_,($_ZN7cutlass13device_kernelIN5flash19enable_sm80_to_sm89INS1_16FlashAttnBwdSm80INS1_25CollectiveMainloopBwdSm80ILi2ELi2EN4cute5tupleIJNS5_1CILi128EEES8_NS7_ILi64EEEEEENS_10bfloat16_tEfNS_4arch4Sm80ELb1ELb0ELb1ELb1ELb0ELb0ELb0ELb0ELi2ELi4ELi4ELi4ELb0EEENS1_24CollectiveEpilogueBwdGQAISA_fSD_Li256ELb1ELb0EEENS1_25SingleTileBwdLPTSchedulerILb1ELi128ELb0EEEEEEEEEvNT_6ParamsE$_ZN4cute3eso3ESOILb1ELb0EJNS_14ComposedLayoutINS_7SwizzleILi3ELi3ELi3EEENS_1CILi0EEENS_6LayoutINS_5tupleIJNS8_IJNS8_IJNS5_ILi4EEENS5_ILi8EEEEEENS8_IJS9_NS5_ILi1EEEEEEEEENS8_IJNS8_IJNS5_ILi2EEESF_SF_EEENS8_IJSF_NS8_IJS9_SF_EEEEEEEEEEEENS8_IJNS8_IJNS8_IJSF_NS5_ILi64EEEEEENS8_IJNS5_ILi1024EEES6_EEEEEENS8_IJNS8_IJSC_NS5_ILi512EEESA_EEENS8_IJNS5_ILi4096EEENS8_IJNS5_ILi16EEENS5_ILi8192EEEEEEEEEEEEEEEEEEENS_10ViewEngineINS_8smem_ptrIPN7cutlass10bfloat16_tEEEEEEEC2ERKS10_RKS17_ - $_ZN7cutlass13device_kernelIN5flash19enable_sm80_to_sm89INS1_16FlashAttnBwdSm80INS1_25CollectiveMainloopBwdSm80ILi2ELi2EN4cute5tupleIJNS5_1CILi128EEES8_NS7_ILi64EEEEEENS_10bfloat16_tEfNS_4arch4Sm80ELb1ELb0ELb1ELb1ELb0ELb0ELb0ELb0ELi2ELi4ELi4ELi4ELb0EEENS1_24CollectiveEpilogueBwdGQAISA_fSD_Li256ELb1ELb0EEENS1_25SingleTileBwdLPTSchedulerILb1ELi128ELb0EEEEEEEEEvNT_6ParamsE$_ZN4cute3eso3ESOILb1ELb0EJNS_14ComposedLayoutINS_7SwizzleILi3ELi3ELi3EEENS_1CILi0EEENS_6LayoutINS_5tupleIJNS8_IJNS8_IJNS5_ILi4EEENS5_ILi8EEEEEENS8_IJNS5_ILi2EEENS5_ILi1EEEEEEEEENS8_IJNS8_IJSC_SC_EEESB_EEEEEENS8_IJNS8_IJNS8_IJNS5_ILi128EEESD_EEENS8_IJSA_S6_EEEEEENS8_IJNS8_IJNS5_ILi64EEENS5_ILi512EEEEEENS8_IJNS5_ILi16EEENS5_ILi1024EEEEEEEEEEEEEEEENS_10ViewEngineINS_8smem_ptrIPN7cutlass10bfloat16_tEEEEEEEC2ERKSW_RKS13_)
$_ZN7cutlass13device_kernelIN5flash19enable_sm80_to_sm89INS1_16FlashAttnBwdSm80INS1_25CollectiveMainloopBwdSm80ILi2ELi2EN4cute5tupleIJNS5_1CILi128EEES8_NS7_ILi64EEEEEENS_10bfloat16_tEfNS_4arch4Sm80ELb1ELb0ELb1ELb1ELb0ELb0ELb0ELb0ELi2ELi4ELi4ELi4ELb0EEENS1_24CollectiveEpilogueBwdGQAISA_fSD_Li256ELb1ELb0EEENS1_25SingleTileBwdLPTSchedulerILb1ELi128ELb0EEEEEEEEEvNT_6ParamsE$_ZN4cute3eso3ESOILb1ELb0EJNS_14ComposedLayoutINS_7SwizzleILi3ELi3ELi3EEENS_1CILi0EEENS_6LayoutINS_5tupleIJNS8_IJNS8_IJNS5_ILi4EEENS5_ILi8EEEEEENS8_IJNS5_ILi2EEENS5_ILi1EEEEEEEEENS8_IJNS8_IJSC_SC_EEESB_EEEEEENS8_IJNS8_IJNS8_IJNS5_ILi128EEESD_EEENS8_IJSA_S6_EEEEEENS8_IJNS8_IJNS5_ILi64EEENS5_ILi512EEEEEENS8_IJNS5_ILi16EEENS5_ILi1024EEEEEEEEEEEEEEEENS_10ViewEngineINS_8smem_ptrIPN7cutlass10bfloat16_tEEEEEEEC2ERKSW_RKS13_:
[----:B------:R-:W-:Y:S01]  /*7820*/  IADD3 R4, R59, -c[0x0][0x20], RZ ;  /* 0x800008003b047a10 */ /* 0x000fe20007ffe0ff */
[----:B------:R-:W-:Y:S01]  /*7830*/  IMAD.MOV.U32 R8, RZ, RZ, R6 ;  /* 0x000000ffff087224 */ /* 0x000fe200078e0006 */
[----:B------:R-:W-:-:S03]  /*7840*/  MOV R9, 0x0 ;  /* 0x0000000000097802 */ /* 0x000fc60000000f00 */
[----:B------:R1:W-:Y:S01]  /*7850*/  STL.64 [R4], R2 ;  /* 0x0000000204007387 */ /* 0x0003e20000100a00 */
[----:B------:R-:W-:Y:S05]  /*7860*/  RET.REL.NODEC R8 `(_ZN7cutlass13device_kernelIN5flash19enable_sm80_to_sm89INS1_16FlashAttnBwdSm80INS1_25CollectiveMainloopBwdSm80ILi2ELi2EN4cute5tupleIJNS5_1CILi128EEES8_NS7_ILi64EEEEEENS_10bfloat16_tEfNS_4arch4Sm80ELb1ELb0ELb1ELb1ELb0ELb0ELb0ELb0ELi2ELi4ELi4ELi4ELb0EEENS1_24CollectiveEpilogueBwdGQAISA_fSD_Li256ELb1ELb0EEENS1_25SingleTileBwdLPTSchedulerILb1ELi128ELb0EEEEEEEEEvNT_6ParamsE) ;  /* 0xffff879008007950 */ /* 0x000fea0003c3ffff */
        .type           $_ZN7cutlass13device_kernelIN5flash19enable_sm80_to_sm89INS1_16FlashAttnBwdSm80INS1_25CollectiveMainloopBwdSm80ILi2ELi2EN4cute5tupleIJNS5_1CILi128EEES8_NS7_ILi64EEEEEENS_10bfloat16_tEfNS_4arch4Sm80ELb1ELb0ELb1ELb1ELb0ELb0ELb0ELb0ELi2ELi4ELi4ELi4ELb0EEENS1_24CollectiveEpilogueBwdGQAISA_fSD_Li256ELb1ELb0EEENS1_25SingleTileBwdLPTSchedulerILb1ELi128ELb0EEEEEEEEEvNT_6ParamsE$_ZN4cute3eso3ESOILb1ELb0EJNS_14ComposedLayoutINS_7SwizzleILi3ELi3ELi3EEENS_1CILi0EEENS_6LayoutINS_5tupleIJNS8_IJNS8_IJNS5_ILi4EEENS5_ILi8EEEEEENS8_IJS9_NS5_ILi1EEEEEEEEENS8_IJNS8_IJNS5_ILi2EEESF_SF_EEENS8_IJSF_NS8_IJS9_SF_EEEEEEEEEEEENS8_IJNS8_IJNS8_IJSF_NS5_ILi64EEEEEENS8_IJNS5_ILi1024EEES6_EEEEEENS8_IJNS8_IJSC_NS5_ILi512EEESA_EEENS8_IJNS5_ILi4096EEENS8_IJNS5_ILi16EEENS5_ILi8192EEEEEEEEEEEEEEEEEEENS_10ViewEngineINS_8smem_ptrIPN7cutlass10bfloat16_tEEEEEEEC2ERKS10_RKS17_,@function
        .size           $_ZN7cutlass13device_kernelIN5flash19enable_sm80_to_sm89INS1_16FlashAttnBwdSm80INS1_25CollectiveMainloopBwdSm80ILi2ELi2EN4cute5tupleIJNS5_1CILi128EEES8_NS7_ILi64EEEEEENS_10bfloat16_tEfNS_4arch4Sm80ELb1ELb0ELb1ELb1ELb0ELb0ELb0ELb0ELi2ELi4ELi4ELi4ELb0EEENS1_24CollectiveEpilogueBwdGQAISA_fSD_Li256ELb1ELb0EEENS1_25SingleTileBwdLPTSchedulerILb1ELi128ELb0EEEEEEEEEvNT_6ParamsE$_ZN4cute3eso3ESOILb1ELb0EJNS_14ComposedLayoutINS_7SwizzleILi3ELi3ELi3EEENS_1CILi0EEENS_6LayoutINS_5tupleIJNS8_IJNS8_IJNS5_ILi4EEENS5_ILi8EEEEEENS8_IJS9_NS5_ILi1EEEEEEEEENS8_IJNS8_IJNS5_ILi2EEESF_SF_EEENS8_IJSF_NS8_IJS9_SF_EEEEEEEEEEEENS8_IJNS8_IJNS8_IJSF_NS5_ILi64EEEEEENS8_IJNS5_ILi1024EEES6_EEEEEENS8_IJNS8_IJSC_NS5_ILi512EEESA_EEENS8_IJNS5_ILi4096EEENS8_IJNS5_ILi16EEENS5_ILi8192EEEEEEEEEEEEEEEEEEENS_10ViewEngineINS_8smem_ptrIPN7cutlass10bfloat16_tEEEEEEEC2ERKS10_RKS17_,($_ZN7cutlass13device_kernelIN5flash19enable_sm80_to_sm89INS1_16FlashAttnBwdSm80INS1_25CollectiveMainloopBwdSm80ILi2ELi2EN4cute5tupleIJNS5_1CILi128EEES8_NS7_ILi64EEEEEENS_10bfloat16_tEfNS_4arch4Sm80ELb1ELb0ELb1ELb1ELb0ELb0ELb0ELb0ELi2ELi4ELi4ELi4ELb0EEENS1_24CollectiveEpilogueBwdGQAISA_fSD_Li256ELb1ELb0EEENS1_25SingleTileBwdLPTSchedulerILb1ELi128ELb0EEEEEEEEEvNT_6ParamsE$_ZN4cute3eso3ESOILb1ELb0EJNS_14ComposedLayoutINS_7SwizzleILi3ELi3ELi3EEENS_1CILi0EEENS_6LayoutINS_5tupleIJNS8_IJNS8_IJNS5_ILi4EEENS5_ILi8EEEEEENS8_IJS9_NS5_ILi1EEEEEEEEENS8_IJNS8_IJNS5_ILi2EEESF_SF_EEENS8_IJSF_SA_EEEEEEEEENS8_IJNS8_IJNS8_IJNS5_ILi128EEESC_EEENS8_IJNS5_ILi16EEES6_EEEEEENS8_IJNS8_IJNS5_ILi64EEESA_NS5_ILi512EEEEEENS8_IJNS5_ILi8192EEENS5_ILi1024EEEEEEEEEEEEEEEENS_10ViewEngineINS_8smem_ptrIPN7cutlass10bfloat16_tEEEEEEEC2ERKSY_RKS15_ - $_ZN7cutlass13device_kernelIN5flash19enable_sm80_to_sm89INS1_16FlashAttnBwdSm80INS1_25CollectiveMainloopBwdSm80ILi2ELi2EN4cute5tupleIJNS5_1CILi128EEES8_NS7_ILi64EEEEEENS_10bfloat16_tEfNS_4arch4Sm80ELb1ELb0ELb1ELb1ELb0ELb0ELb0ELb0ELi2ELi4ELi4ELi4ELb0EEENS1_24CollectiveEpilogueBwdGQAISA_fSD_Li256ELb1ELb0EEENS1_25SingleTileBwdLPTSchedulerILb1ELi128ELb0EEEEEEEEEvNT_6ParamsE$_ZN4cute3eso3ESOILb1ELb0EJNS_14ComposedLayoutINS_7SwizzleILi3ELi3ELi3EEENS_1CILi0EEENS_6LayoutINS_5tupleIJNS8_IJNS8_IJNS5_ILi4EEENS5_ILi8EEEEEENS8_IJS9_NS5_ILi1EEEEEEEEENS8_IJNS8_IJNS5_ILi2EEESF_SF_EEENS8_IJSF_NS8_IJS9_SF_EEEEEEEEEEEENS8_IJNS8_IJNS8_IJSF_NS5_ILi64EEEEEENS8_IJNS5_ILi1024EEES6_EEEEEENS8_IJNS8_IJSC_NS5_ILi512EEESA_EEENS8_IJNS5_ILi4096EEENS8_IJNS5_ILi16EEENS5_ILi8192EEEEEEEEEEEEEEEEEEENS_10ViewEngineINS_8smem_ptrIPN7cutlass10bfloat16_tEEEEEEEC2ERKS10_RKS17_)
$_ZN7cutlass13device_kernelIN5flash19enable_sm80_to_sm89INS1_16FlashAttnBwdSm80INS1_25CollectiveMainloopBwdSm80ILi2ELi2EN4cute5tupleIJNS5_1CILi128EEES8_NS7_ILi64EEEEEENS_10bfloat16_tEfNS_4arch4Sm80ELb1ELb0ELb1ELb1ELb0ELb0ELb0ELb0ELi2ELi4ELi4ELi4ELb0EEENS1_24CollectiveEpilogueBwdGQAISA_fSD_Li256ELb1ELb0EEENS1_25SingleTileBwdLPTSchedulerILb1ELi128ELb0EEEEEEEEEvNT_6ParamsE$_ZN4cute3eso3ESOILb1ELb0EJNS_14ComposedLayoutINS_7SwizzleILi3ELi3ELi3EEENS_1CILi0EEENS_6LayoutINS_5tupleIJNS8_IJNS8_IJNS5_ILi4EEENS5_ILi8EEEEEENS8_IJS9_NS5_ILi1EEEEEEEEENS8_IJNS8_IJNS5_ILi2EEESF_SF_EEENS8_IJSF_NS8_IJS9_SF_EEEEEEEEEEEENS8_IJNS8_IJNS8_IJSF_NS5_ILi64EEEEEENS8_IJNS5_ILi1024EEES6_EEEEEENS8_IJNS8_IJSC_NS5_ILi512EEESA_EEENS8_IJNS5_ILi4096EEENS8_IJNS5_ILi16EEENS5_ILi8192EEEEEEEEEEEEEEEEEEENS_10ViewEngineINS_8smem_ptrIPN7cutlass10bfloat16_tEEEEEEEC2ERKS10_RKS17_:
[----:B------:R-:W-:Y:S01]  /*7870*/  IADD3 R4, R59, -c[0x0][0x20], RZ ;  /* 0x800008003b047a10 */ /* 0x000fe20007ffe0ff */
[----:B------:R-:W-:Y:S01]  /*7880*/  IMAD.MOV.U32 R8, RZ, RZ, R6 ;  /* 0x000000ffff087224 */ /* 0x000fe200078e0006 */
[----:B------:R-:W-:-:S03]  /*7890*/  MOV R9, 0x0 ;  /* 0x0000000000097802 */ /* 0x000fc60000000f00 */
[----:B------:R1:W-:Y:S01]  /*78a0*/  STL.64 [R4], R2 ;  /* 0x0000000204007387 */ /* 0x0003e20000100a00 */
[----:B------:R-:W-:Y:S05]  /*78b0*/  RET.REL.NODEC R8 `(_ZN7cutlass13device_kernelIN5flash19enable_sm80_to_sm89INS1_16FlashAttnBwdSm80INS1_25CollectiveMainloopBwdSm80ILi2ELi2EN4cute5tupleIJNS5_1CILi128EEES8_NS7_ILi64EEEEEENS_10bfloat16_tEfNS_4arch4Sm80ELb1ELb0ELb1ELb1ELb0ELb0ELb0ELb0ELi2ELi4ELi4ELi4ELb0EEENS1_24CollectiveEpilogueBwdGQAISA_fSD_Li256ELb1ELb0EEENS1_25SingleTileBwdLPTSchedulerILb1ELi128ELb0EEEEEEEEEvNT_6ParamsE) ;  /* 0xffff874008007950 */ /* 0x000fea0003c3ffff */
        .type           $_ZN7cutlass13device_kernelIN5flash19enable_sm80_to_sm89INS1_16FlashAttnBwdSm80INS1_25CollectiveMainloopBwdSm80ILi2ELi2EN4cute5tupleIJNS5_1CILi128EEES8_NS7_ILi64EEEEEENS_10bfloat16_tEfNS_4arch4Sm80ELb1ELb0ELb1ELb1ELb0ELb0ELb0ELb0ELi2ELi4ELi4ELi4ELb0EEENS1_24CollectiveEpilogueBwdGQAISA_fSD_Li256ELb1ELb0EEENS1_25SingleTileBwdLPTSchedulerILb1ELi128ELb0EEEEEEEEEvNT_6ParamsE$_ZN4cute3eso3ESOILb1ELb0EJNS_14ComposedLayoutINS_7SwizzleILi3ELi3ELi3EEENS_1CILi0EEENS_6LayoutINS_5tupleIJNS8_IJNS8_IJNS5_ILi4EEENS5_ILi8EEEEEENS8_IJS9_NS5_ILi1EEEEEEEEENS8_IJNS8_IJNS5_ILi2EEESF_SF_EEENS8_IJSF_SA_EEEEEEEEENS8_IJNS8_IJNS8_IJNS5_ILi128EEESC_EEENS8_IJNS5_ILi16EEES6_EEEEEENS8_IJNS8_IJNS5_ILi64EEESA_NS5_ILi512EEEEEENS8_IJNS5_ILi8192EEENS5_ILi1024EEEEEEEEEEEEEEEENS_10ViewEngineINS_8smem_ptrIPN7cutlass10bfloat16_tEEEEEEEC2ERKSY_RKS15_,@function
        .size           $_ZN7cutlass13device_kernelIN5flash19enable_sm80_to_sm89INS1_16FlashAttnBwdSm80INS1_25CollectiveMainloopBwdSm80ILi2ELi2EN4cute5tupleIJNS5_1CILi128EEES8_NS7_ILi64EEEEEENS_10bfloat16_tEfNS_4arch4Sm80ELb1ELb0ELb1ELb1ELb0ELb0ELb0ELb0ELi2ELi4ELi4ELi4ELb0EEENS1_24CollectiveEpilogueBwdGQAISA_fSD_Li256ELb1ELb0EEENS1_25SingleTileBwdLPTSchedulerILb1ELi128ELb0EEEEEEEEEvNT_6ParamsE$_ZN4cute3eso3ESOILb1ELb0EJNS_14ComposedLayoutINS_7SwizzleILi3ELi3ELi3EEENS_1CILi0EEENS_6LayoutINS_5tupleIJNS8_IJNS8_IJNS5_ILi4EEENS5_ILi8EEEEEENS8_IJS9_NS5_ILi1EEEEEEEEENS8_IJNS8_IJNS5_ILi2EEESF_SF_EEENS8_IJSF_SA_EEEEEEEEENS8_IJNS8_IJNS8_IJNS5_ILi128EEESC_EEENS8_IJNS5_ILi16EEES6_EEEEEENS8_IJNS8_IJNS5_ILi64EEESA_NS5_ILi512EEEEEENS8_IJNS5_ILi8192EEENS5_ILi1024EEEEEEEEEEEEEEEENS_10ViewEngineINS_8smem_ptrIPN7cutlass10bfloat16_tEEEEEEEC2ERKSY_RKS15_,($_ZN7cutlass13device_kernelIN5flash19enable_sm80_to_sm89INS1_16FlashAttnBwdSm80INS1_25CollectiveMainloopBwdSm80ILi2ELi2EN4cute5tupleIJNS5_1CILi128EEES8_NS7_ILi64EEEEEENS_10bfloat16_tEfNS_4arch4Sm80ELb1ELb0ELb1ELb1ELb0ELb0ELb0ELb0ELi2ELi4ELi4ELi4ELb0EEENS1_24CollectiveEpilogueBwdGQAISA_fSD_Li256ELb1ELb0EEENS1_25SingleTileBwdLPTSchedulerILb1ELi128ELb0EEEEEEEEEvNT_6ParamsE$_ZN4cute3eso3ESOILb1ELb0EJNS_14ComposedLayoutINS_7SwizzleILi3ELi3ELi3EEENS_1CILj0EEENS_6LayoutINS_5tupleIJNS5_ILi64EEENS5_ILi128EEEEEENS8_IJNS5_ILi1EEES9_EEEEEEENS_10ViewEngineINS_8smem_ptrIPN7cutlass10bfloat16_tEEEEEEEC2ERKSF_RKSM_ - $_ZN7cutlass13device_kernelIN5flash19enable_sm80_to_sm89INS1_16FlashAttnBwdSm80INS1_25CollectiveMainloopBwdSm80ILi2ELi2EN4cute5tupleIJNS5_1CILi128EEES8_NS7_ILi64EEEEEENS_10bfloat16_tEfNS_4arch4Sm80ELb1ELb0ELb1ELb1ELb0ELb0ELb0ELb0ELi2ELi4ELi4ELi4ELb0EEENS1_24CollectiveEpilogueBwdGQAISA_fSD_Li256ELb1ELb0EEENS1_25SingleTileBwdLPTSchedulerILb1ELi128ELb0EEEEEEEEEvNT_6ParamsE$_ZN4cute3eso3ESOILb1ELb0EJNS_14ComposedLayoutINS_7SwizzleILi3ELi3ELi3EEENS_1CILi0EEENS_6LayoutINS_5tupleIJNS8_IJNS8_IJNS5_ILi4EEENS5_ILi8EEEEEENS8_IJS9_NS5_ILi1EEEEEEEEENS8_IJNS8_IJNS5_ILi2EEESF_SF_EEENS8_IJSF_SA_EEEEEEEEENS8_IJNS8_IJNS8_IJNS5_ILi128EEESC_EEENS8_IJNS5_ILi16EEES6_EEEEEENS8_IJNS8_IJNS5_ILi64EEESA_NS5_ILi512EEEEEENS8_IJNS5_ILi8192EEENS5_ILi1024EEEEEEEEEEEEEEEENS_10ViewEngineINS_8smem_ptrIPN7cutlass10bfloat16_tEEEEEEEC2ERKSY_RKS15_)
$_ZN7cutlass13device_kernelIN5flash19enable_sm80_to_sm89INS1_16FlashAttnBwdSm80INS1_25CollectiveMainloopBwdSm80ILi2ELi2EN4cute5tupleIJNS5_1CILi128EEES8_NS7_ILi64EEEEEENS_10bfloat16_tEfNS_4arch4Sm80ELb1ELb0ELb1ELb1ELb0ELb0ELb0ELb0ELi2ELi4ELi4ELi4ELb0EEENS1_24CollectiveEpilogueBwdGQAISA_fSD_Li256ELb1ELb0EEENS1_25SingleTileBwdLPTSchedulerILb1ELi128ELb0EEEEEEEEEvNT_6ParamsE$_ZN4cute3eso3ESOILb1ELb0EJNS_14ComposedLayoutINS_7SwizzleILi3ELi3ELi3EEENS_1CILi0EEENS_6LayoutINS_5tupleIJNS8_IJNS8_IJNS5_ILi4EEENS5_ILi8EEEEEENS8_IJS9_NS5_ILi1EEEEEEEEENS8_IJNS8_IJNS5_ILi2EEESF_SF_EEENS8_IJSF_SA_EEEEEEEEENS8_IJNS8_IJNS8_IJNS5_ILi128EEESC_EEENS8_IJNS5_ILi16EEES6_EEEEEENS8_IJNS8_IJNS5_ILi64EEESA_NS5_ILi512EEEEEENS8_IJNS5_ILi8192EEENS5_ILi1024EEEEEEEEEEEEEEEENS_10ViewEngineINS_8smem_ptrIPN7cutlass10bfloat16_tEEEEEEEC2ERKSY_RKS15_:
[----:B------:R-:W-:Y:S01]  /*78c0*/  IADD3 R4, R23, -c[0x0][0x20], RZ ;  /* 0x8000080017047a10 */ /* 0x000fe20007ffe0ff */
[----:B------:R-:W-:Y:S01]  /*78d0*/  IMAD.MOV.U32 R8, RZ, RZ, R6 ;  /* 0x000000ffff087224 */ /* 0x000fe200078e0006 */
[----:B------:R-:W-:-:S03]  /*78e0*/  MOV R9, 0x0 ;  /* 0x0000000000097802 */ /* 0x000fc60000000f00 */
[----:B------:R1:W-:Y:S01]  /*78f0*/  STL.64 [R4], R2 ;  /* 0x0000000204007387 */ /* 0x0003e20000100a00 */
[----:B------:R-:W-:Y:S05]  /*7900*/  RET.REL.NODEC R8 `(_ZN7cutlass13device_kernelIN5flash19enable_sm80_to_sm89INS1_16FlashAttnBwdSm80INS1_25CollectiveMainloopBwdSm80ILi2ELi2EN4cute5tupleIJNS5_1CILi128EEES8_NS7_ILi64EEEEEENS_10bfloat16_tEfNS_4arch4Sm80ELb1ELb0ELb1ELb1ELb0ELb0ELb0ELb0ELi2ELi4ELi4ELi4ELb0EEENS1_24CollectiveEpilogueBwdGQAISA_fSD_Li256ELb1ELb0EEENS1_25SingleTileBwdLPTSchedulerILb1ELi128ELb0EEEEEEEEEvNT_6ParamsE) ;  /* 0xffff86f008007950 */ /* 0x000fea0003c3ffff */
        .type           $_ZN7cutlass13device_kernelIN5flash19enable_sm80_to_sm89INS1_16FlashAttnBwdSm80INS1_25CollectiveMainloopBwdSm80ILi2ELi2EN4cute5tupleIJNS5_1CILi128EEES8_NS7_ILi64EEEEEENS_10bfloat16_tEfNS_4arch4Sm80ELb1ELb0ELb1ELb1ELb0ELb0ELb0ELb0ELi2ELi4ELi4ELi4ELb0EEENS1_24CollectiveEpilogueBwdGQAISA_fSD_Li256ELb1ELb0EEENS1_25SingleTileBwdLPTSchedulerILb1ELi128ELb0EEEEEEEEEvNT_6ParamsE$_ZN4cute3eso3ESOILb1ELb0EJNS_14ComposedLayoutINS_7SwizzleILi3ELi3ELi3EEENS_1CILj0EEENS_6LayoutINS_5tupleIJNS5_ILi64EEENS5_ILi128EEEEEENS8_IJNS5_ILi1EEES9_EEEEEEENS_10ViewEngineINS_8smem_ptrIPN7cutlass10bfloat16_tEEEEEEEC2ERKSF_RKSM_,@function
        .size           $_ZN7cutlass13device_kernelIN5flash19enable_sm80_to_sm89INS1_16FlashAttnBwdSm80INS1_25CollectiveMainloopBwdSm80ILi2ELi2EN4cute5tupleIJNS5_1CILi128EEES8_NS7_ILi64EEEEEENS_10bfloat16_tEfNS_4arch4Sm80ELb1ELb0ELb1ELb1ELb0ELb0ELb0ELb0ELi2ELi4ELi4ELi4ELb0EEENS1_24CollectiveEpilogueBwdGQAISA_fSD_Li256ELb1ELb0EEENS1_25SingleTileBwdLPTSchedulerILb1ELi128ELb0EEEEEEEEEvNT_6ParamsE$_ZN4cute3eso3ESOILb1ELb0EJNS_14ComposedLayoutINS_7SwizzleILi3ELi3ELi3EEENS_1CILj0EEENS_6LayoutINS_5tupleIJNS5_ILi64EEENS5_ILi128EEEEEENS8_IJNS5_ILi1EEES9_EEEEEEENS_10ViewEngineINS_8smem_ptrIPN7cutlass10bfloat16_tEEEEEEEC2ERKSF_RKSM_,($_ZN7cutlass13device_kernelIN5flash19enable_sm80_to_sm89INS1_16FlashAttnBwdSm80INS1_25CollectiveMainloopBwdSm80ILi2ELi2EN4cute5tupleIJNS5_1CILi128EEES8_NS7_ILi64EEEEEENS_10bfloat16_tEfNS_4arch4Sm80ELb1ELb0ELb1ELb1ELb0ELb0ELb0ELb0ELi2ELi4ELi4ELi4ELb0EEENS1_24CollectiveEpilogueBwdGQAISA_fSD_Li256ELb1ELb0EEENS1_25SingleTileBwdLPTSchedulerILb1ELi128ELb0EEEEEEEEEvNT_6ParamsE$_ZN4cute3eso3ESOILb1ELb0EJNS_14ComposedLayoutINS_7SwizzleILi3ELi3ELi3EEENS_1CILj0EEENS_6LayoutINS_5tupleIJNS8_IJNS5_ILi8EEENS5_ILi16EEEEEENS8_IJNS5_ILi64EEENS5_ILi1EEEEEEEEENS8_IJNS8_IJSC_NS5_ILi512EEEEEENS8_IJSD_NS5_ILi0EEEEEEEEEEEEENS_10ViewEngineINS_8smem_ptrIPN7cutlass10bfloat16_tEEEEEEEC2ERKSM_RKST_ - $_ZN7cutlass13device_kernelIN5flash19enable_sm80_to_sm89INS1_16FlashAttnBwdSm80INS1_25CollectiveMainloopBwdSm80ILi2ELi2EN4cute5tupleIJNS5_1CILi128EEES8_NS7_ILi64EEEEEENS_10bfloat16_tEfNS_4arch4Sm80ELb1ELb0ELb1ELb1ELb0ELb0ELb0ELb0ELi2ELi4ELi4ELi4ELb0EEENS1_24CollectiveEpilogueBwdGQAISA_fSD_Li256ELb1ELb0EEENS1_25SingleTileBwdLPTSchedulerILb1ELi128ELb0EEEEEEEEEvNT_6ParamsE$_ZN4cute3eso3ESOILb1ELb0EJNS_14ComposedLayoutINS_7SwizzleILi3ELi3ELi3EEENS_1CILj0EEENS_6LayoutINS_5tupleIJNS5_ILi64EEENS5_ILi128EEEEEENS8_IJNS5_ILi1EEES9_EEEEEEENS_10ViewEngineINS_8smem_ptrIPN7cutlass10bfloat16_tEEEEEEEC2ERKSF_RKSM_)
$_ZN7cutlass13device_kernelIN5flash19enable_sm80_to_sm89INS1_16FlashAttnBwdSm80INS1_25CollectiveMainloopBwdSm80ILi2ELi2EN4cute5tupleIJNS5_1CILi128EEES8_NS7_ILi64EEEEEENS_10bfloat16_tEfNS_4arch4Sm80ELb1ELb0ELb1ELb1ELb0ELb0ELb0ELb0ELi2ELi4ELi4ELi4ELb0EEENS1_24CollectiveEpilogueBwdGQAISA_fSD_Li256ELb1ELb0EEENS1_25SingleTileBwdLPTSchedulerILb1ELi128ELb0EEEEEEEEEvNT_6ParamsE$_ZN4cute3eso3ESOILb1ELb0EJNS_14ComposedLayoutINS_7SwizzleILi3ELi3ELi3EEENS_1CILj0EEENS_6LayoutINS_5tupleIJNS5_ILi64EEENS5_ILi128EEEEEENS8_IJNS5_ILi1EEES9_EEEEEEENS_10ViewEngineINS_8smem_ptrIPN7cutlass10bfloat16_tEEEEEEEC2ERKSF_RKSM_:
[----:B------:R-:W-:Y:S01]  /*7910*/  IADD3 R4, R23, -c[0x0][0x20], RZ ;  /* 0x8000080017047a10 */ /* 0x000fe20007ffe0ff */
[----:B------:R-:W-:Y:S01]  /*7920*/  IMAD.MOV.U32 R8, RZ, RZ, R6 ;  /* 0x000000ffff087224 */ /* 0x000fe200078e0006 */
[----:B------:R-:W-:-:S03]  /*7930*/  MOV R9, 0x0 ;  /* 0x0000000000097802 */ /* 0x000fc60000000f00 */
[----:B------:R1:W-:Y:S01]  /*7940*/  STL.64 [R4], R2 ;  /* 0x0000000204007387 */ /* 0x0003e20000100a00 */
[----:B------:R-:W-:Y:S05]  /*7950*/  RET.REL.NODEC R8 `(_ZN7cutlass13device_kernelIN5flash19enable_sm80_to_sm89INS1_16FlashAttnBwdSm80INS1_25CollectiveMainloopBwdSm80ILi2ELi2EN4cute5tupleIJNS5_1CILi128EEES8_NS7_ILi64EEEEEENS_10bfloat16_tEfNS_4arch4Sm80ELb1ELb0ELb1ELb1ELb0ELb0ELb0ELb0ELi2ELi4ELi4ELi4ELb0EEENS1_24CollectiveEpilogueBwdGQAISA_fSD_Li256ELb1ELb0EEENS1_25SingleTileBwdLPTSchedulerILb1ELi128ELb0EEEEEEEEEvNT_6ParamsE) ;  /* 0xffff86a008007950 */ /* 0x000fea0003c3ffff */
        .type           $_ZN7cutlass13device_kernelIN5flash19enable_sm80_to_sm89INS1_16FlashAttnBwdSm80INS1_25CollectiveMainloopBwdSm80ILi2ELi2EN4cute5tupleIJNS5_1CILi128EEES8_NS7_ILi64EEEEEENS_10bfloat16_tEfNS_4arch4Sm80ELb1ELb0ELb1ELb1ELb0ELb0ELb0ELb0ELi2ELi4ELi4ELi4ELb0EEENS1_24CollectiveEpilogueBwdGQAISA_fSD_Li256ELb1ELb0EEENS1_25SingleTileBwdLPTSchedulerILb1ELi128ELb0EEEEEEEEEvNT_6ParamsE$_ZN4cute3eso3ESOILb1ELb0EJNS_14ComposedLayoutINS_7SwizzleILi3ELi3ELi3EEENS_1CILj0EEENS_6LayoutINS_5tupleIJNS8_IJNS5_ILi8EEENS5_ILi16EEEEEENS8_IJNS5_ILi64EEENS5_ILi1EEEEEEEEENS8_IJNS8_IJSC_NS5_ILi512EEEEEENS8_IJSD_NS5_ILi0EEEEEEEEEEEEENS_10ViewEngineINS_8smem_ptrIPN7cutlass10bfloat16_tEEEEEEEC2ERKSM_RKST_,@function
        .size           $_ZN7cutlass13device_kernelIN5flash19enable_sm80_to_sm89INS1_16FlashAttnBwdSm80INS1_25CollectiveMainloopBwdSm80ILi2ELi2EN4cute5tupleIJNS5_1CILi128EEES8_NS7_ILi64EEEEEENS_10bfloat16_tEfNS_4arch4Sm80ELb1ELb0ELb1ELb1ELb0ELb0ELb0ELb0ELi2ELi4ELi4ELi4ELb0EEENS1_24CollectiveEpilogueBwdGQAISA_fSD_Li256ELb1ELb0EEENS1_25SingleTileBwdLPTSchedulerILb1ELi128ELb0EEEEEEEEEvNT_6ParamsE$_ZN4cute3eso3ESOILb1ELb0EJNS_14ComposedLayoutINS_7SwizzleILi3ELi3ELi3EEENS_1CILj0EEENS_6LayoutINS_5tupleIJNS8_IJNS5_ILi8EEENS5_ILi16EEEEEENS8_IJNS5_ILi64EEENS5_ILi1EEEEEEEEENS8_IJNS8_IJSC_NS5_ILi512EEEEEENS8_IJSD_NS5_ILi0EEEEEEEEEEEEENS_10ViewEngineINS_8smem_ptrIPN7cutlass10bfloat16_tEEEEEEEC2ERKSM_RKST_,($_ZN7cutlass13device_kernelIN5flash19enable_sm80_to_sm89INS1_16FlashAttnBwdSm80INS1_25CollectiveMainloopBwdSm80ILi2ELi2EN4cute5tupleIJNS5_1CILi128EEES8_NS7_ILi64EEEEEENS_10bfloat16_tEfNS_4arch4Sm80ELb1ELb0ELb1ELb1ELb0ELb0ELb0ELb0ELi2ELi4ELi4ELi4ELb0EEENS1_24CollectiveEpilogueBwdGQAISA_fSD_Li256ELb1ELb0EEENS1_25SingleTileBwdLPTSchedulerILb1ELi128ELb0EEEEEEEEEvNT_6ParamsE$_ZN4cute3eso3ESOILb1ELb0EJNS_14ComposedLayoutINS_7SwizzleILi3ELi3ELi3EEENS_1CILj0EEENS_6LayoutINS_5tupleIJNS8_IJNS8_IJNS5_ILi4EEENS5_ILi8EEEEEENS8_IJNS5_ILi2EEENS5_ILi1EEEEEEEEENS8_IJNS8_IJSC_SC_EEESB_EEEEEENS8_IJNS8_IJNS8_IJNS5_ILi128EEESD_EEENS8_IJSA_NS5_ILi0EEEEEEEEENS8_IJNS8_IJNS5_ILi64EEENS5_ILi512EEEEEENS8_IJNS5_ILi16EEENS5_ILi1024EEEEEEEEEEEEEEEENS_10ViewEngineINS_8smem_ptrIPN7cutlass10bfloat16_tEEEEEEEC2ERKSX_RKS14_ - $_ZN7cutlass13device_kernelIN5flash19enable_sm80_to_sm89INS1_16FlashAttnBwdSm80INS1_25CollectiveMainloopBwdSm80ILi2ELi2EN4cute5tupleIJNS5_1CILi128EEES8_NS7_ILi64EEEEEENS_10bfloat16_tEfNS_4arch4Sm80ELb1ELb0ELb1ELb1ELb0ELb0ELb0ELb0ELi2ELi4ELi4ELi4ELb0EEENS1_24CollectiveEpilogueBwdGQAISA_fSD_Li256ELb1ELb0EEENS1_25SingleTileBwdLPTSchedulerILb1ELi128ELb0EEEEEEEEEvNT_6ParamsE$_ZN4cute3eso3ESOILb1ELb0EJNS_14ComposedLayoutINS_7SwizzleILi3ELi3ELi3EEENS_1CILj0EEENS_6LayoutINS_5tupleIJNS8_IJNS5_ILi8EEENS5_ILi16EEEEEENS8_IJNS5_ILi64EEENS5_ILi1EEEEEEEEENS8_IJNS8_IJSC_NS5_ILi512EEEEEENS8_IJSD_NS5_ILi0EEEEEEEEEEEEENS_10ViewEngineINS_8smem_ptrIPN7cutlass10bfloat16_tEEEEEEEC2ERKSM_RKST_)
$_ZN7cutlass13device_kernelIN5flash19enable_sm80_to_sm89INS1_16FlashAttnBwdSm80INS1_25CollectiveMainloopBwdSm80ILi2ELi2EN4cute5tupleIJNS5_1CILi128EEES8_NS7_ILi64EEEEEENS_10bfloat16_tEfNS_4arch4Sm80ELb1ELb0ELb1ELb1ELb0ELb0ELb0ELb0ELi2ELi4ELi4ELi4ELb0EEENS1_24CollectiveEpilogueBwdGQAISA_fSD_Li256ELb1ELb0EEENS1_25SingleTileBwdLPTSchedulerILb1ELi128ELb0EEEEEEEEEvNT_6ParamsE$_ZN4cute3eso3ESOILb1ELb0EJNS_14ComposedLayoutINS_7SwizzleILi3ELi3ELi3EEENS_1CILj0EEENS_6LayoutINS_5tupleIJNS8_IJNS5_ILi8EEENS5_ILi16EEEEEENS8_IJNS5_ILi64EEENS5_ILi1EEEEEEEEENS8_IJNS8_IJSC_NS5_ILi512EEEEEENS8_IJSD_NS5_ILi0EEEEEEEEEEEEENS_10ViewEngineINS_8smem_ptrIPN7cutlass10bfloat16_tEEEEEEEC2ERKSM_RKST_:
[----:B------:R-:W-:Y:S01]  /*7960*/  IADD3 R4, R23, -c[0x0][0x20], RZ ;  /* 0x8000080017047a10 */ /* 0x000fe20007ffe0ff */
[----:B------:R-:W-:Y:S01]  /*7970*/  IMAD.MOV.U32 R8, RZ, RZ, R6 ;  /* 0x000000ffff087224 */ /* 0x000fe200078e0006 */
[----:B------:R-:W-:-:S03]  /*7980*/  MOV R9, 0x0 ;  /* 0x0000000000097802 */ /* 0x000fc60000000f00 */
[----:B------:R1:W-:Y:S01]  /*7990*/  STL.64 [R4], R2 ;  /* 0x0000000204007387 */ /* 0x0003e20000100a00 */
[----:B------:R-:W-:Y:S05]  /*79a0*/  RET.REL.NODEC R8 `(_ZN7cutlass13device_kernelIN5flash19enable_sm80_to_sm89INS1_16FlashAttnBwdSm80INS1_25CollectiveMainloopBwdSm80ILi2ELi2EN4cute5tupleIJNS5_1CILi128EEES8_NS7_ILi64EEEEEENS_10bfloat16_tEfNS_4arch4Sm80ELb1ELb0ELb1ELb1ELb0ELb0ELb0ELb0ELi2ELi4ELi4ELi4ELb0EEENS1_24CollectiveEpilogueBwdGQAISA_fSD_Li256ELb1ELb0EEENS1_25SingleTileBwdLPTSchedulerILb1ELi128ELb0EEEEEEEEEvNT_6ParamsE) ;  /* 0xffff865008007950 */ /* 0x000fea0003c3ffff */
        .type           $_ZN7cutlass13device_kernelIN5flash19enable_sm80_to_sm89INS1_16FlashAttnBwdSm80INS1_25CollectiveMainloopBwdSm80ILi2ELi2EN4cute5tupleIJNS5_1CILi128EEES8_NS7_ILi64EEEEEENS_10bfloat16_tEfNS_4arch4Sm80ELb1ELb0ELb1ELb1ELb0ELb0ELb0ELb0ELi2ELi4ELi4ELi4ELb0EEENS1_24CollectiveEpilogueBwdGQAISA_fSD_Li256ELb1ELb0EEENS1_25SingleTileBwdLPTSchedulerILb1ELi128ELb0EEEEEEEEEvNT_6ParamsE$_ZN4cute3eso3ESOILb1ELb0EJNS_14ComposedLayoutINS_7SwizzleILi3ELi3ELi3EEENS_1CILj0EEENS_6LayoutINS_5tupleIJNS8_IJNS8_IJNS5_ILi4EEENS5_ILi8EEEEEENS8_IJNS5_ILi2EEENS5_ILi1EEEEEEEEENS8_IJNS8_IJSC_SC_EEESB_EEEEEENS8_IJNS8_IJNS8_IJNS5_ILi128EEESD_EEENS8_IJSA_NS5_ILi0EEEEEEEEENS8_IJNS8_IJNS5_ILi64EEENS5_ILi512EEEEEENS8_IJNS5_ILi16EEENS5_ILi1024EEEEEEEEEEEEEEEENS_10ViewEngineINS_8smem_ptrIPN7cutlass10bfloat16_tEEEEEEEC2ERKSX_RKS14_,@function
        .size           $_ZN7cutlass13device_kernelIN5flash19enable_sm80_to_sm89INS1_16FlashAttnBwdSm80INS1_25CollectiveMainloopBwdSm80ILi2ELi2EN4cute5tupleIJNS5_1CILi128EEES8_NS7_ILi64EEEEEENS_10bfloat16_tEfNS_4arch4Sm80ELb1ELb0ELb1ELb1ELb0ELb0ELb0ELb0ELi2ELi4ELi4ELi4ELb0EEENS1_24CollectiveEpilogueBwdGQAISA_fSD_Li256ELb1ELb0EEENS1_25SingleTileBwdLPTSchedulerILb1ELi128ELb0EEEEEEEEEvNT_6ParamsE$_ZN4cute3eso3ESOILb1ELb0EJNS_14ComposedLayoutINS_7SwizzleILi3ELi3ELi3EEENS_1CILj0EEENS_6LayoutINS_5tupleIJNS8_IJNS8_IJNS5_ILi4EEENS5_ILi8EEEEEENS8_IJNS5_ILi2EEENS5_ILi1EEEEEEEEENS8_IJNS8_IJSC_SC_EEESB_EEEEEENS8_IJNS8_IJNS8_IJNS5_ILi128EEESD_EEENS8_IJSA_NS5_ILi0EEEEEEEEENS8_IJNS8_IJNS5_ILi64EEENS5_ILi512EEEEEENS8_IJNS5_ILi16EEENS5_ILi1024EEEEEEEEEEEEEEEENS_10ViewEngineINS_8smem_ptrIPN7cutlass10bfloat16_tEEEEEEEC2ERKSX_RKS14_,($_ZN7cutlass13device_kernelIN5flash19enable_sm80_to_sm89INS1_16FlashAttnBwdSm80INS1_25CollectiveMainloopBwdSm80ILi2ELi2EN4cute5tupleIJNS5_1CILi128EEES8_NS7_ILi64EEEEEENS_10bfloat16_tEfNS_4arch4Sm80ELb1ELb0ELb1ELb1ELb0ELb0ELb0ELb0ELi2ELi4ELi4ELi4ELb0EEENS1_24CollectiveEpilogueBwdGQAISA_fSD_Li256ELb1ELb0EEENS1_25SingleTileBwdLPTSchedulerILb1ELi128ELb0EEEEEEEEEvNT_6ParamsE$_ZN4cute3eso3ESOILb1ELb0EJNS_14ComposedLayoutINS_7SwizzleILi3ELi3ELi3EEENS_1CILj0EEENS_6LayoutINS_5tupleIJNS8_IJNS8_IJNS5_ILi4EEENS5_ILi8EEEEEENS8_IJS9_NS5_ILi1EEEEEEEEENS8_IJNS8_IJNS5_ILi2EEESF_SF_EEENS8_IJSF_S9_EEEEEEEEENS8_IJNS8_IJNS8_IJSF_NS5_ILi64EEEEEENS8_IJNS5_ILi1024EEENS5_ILi0EEEEEEEEENS8_IJNS8_IJSC_NS5_ILi512EEESA_EEENS8_IJNS5_ILi4096EEENS5_ILi16EEEEEEEEEEEEEEEENS_10ViewEngineINS_8smem_ptrIPN7cutlass10bfloat16_tEEEEEEEC2ERKSY_RKS15_ - $_ZN7cutlass13device_kernelIN5flash19enable_sm80_to_sm89INS1_16FlashAttnBwdSm80INS1_25CollectiveMainloopBwdSm80ILi2ELi2EN4cute5tupleIJNS5_1CILi128EEES8_NS7_ILi64EEEEEENS_10bfloat16_tEfNS_4arch4Sm80ELb1ELb0ELb1ELb1ELb0ELb0ELb0ELb0ELi2ELi4ELi4ELi4ELb0EEENS1_24CollectiveEpilogueBwdGQAISA_fSD_Li256ELb1ELb0EEENS1_25SingleTileBwdLPTSchedulerILb1ELi128ELb0EEEEEEEEEvNT_6ParamsE$_ZN4cute3eso3ESOILb1ELb0EJNS_14ComposedLayoutINS_7SwizzleILi3ELi3ELi3EEENS_1CILj0EEENS_6LayoutINS_5tupleIJNS8_IJNS8_IJNS5_ILi4EEENS5_ILi8EEEEEENS8_IJNS5_ILi2EEENS5_ILi1EEEEEEEEENS8_IJNS8_IJSC_SC_EEESB_EEEEEENS8_IJNS8_IJNS8_IJNS5_ILi128EEESD_EEENS8_IJSA_NS5_ILi0EEEEEEEEENS8_IJNS8_IJNS5_ILi64EEENS5_ILi512EEEEEENS8_IJNS5_ILi16EEENS5_ILi1024EEEEEEEEEEEEEEEENS_10ViewEngineINS_8smem_ptrIPN7cutlass10bfloat16_tEEEEEEEC2ERKSX_RKS14_)
$_ZN7cutlass13device_kernelIN5flash19enable_sm80_to_sm89INS1_16FlashAttnBwdSm80INS1_25CollectiveMainloopBwdSm80ILi2ELi2EN4cute5tupleIJNS5_1CILi128EEES8_NS7_ILi64EEEEEENS_10bfloat16_tEfNS_4arch4Sm80ELb1ELb0ELb1ELb1ELb0ELb0ELb0ELb0ELi2ELi4ELi4ELi4ELb0EEENS1_24CollectiveEpilogueBwdGQAISA_fSD_Li256ELb1ELb0EEENS1_25SingleTileBwdLPTSchedulerILb1ELi128ELb0EEEEEEEEEvNT_6ParamsE$_ZN4cute3eso3ESOILb1ELb0EJNS_14ComposedLayoutINS_7SwizzleILi3ELi3ELi3EEENS_1CILj0EEENS_6LayoutINS_5tupleIJNS8_IJNS8_IJNS5_ILi4EEENS5_ILi8EEEEEENS8_IJNS5_ILi2EEENS5_ILi1EEEEEEEEENS8_IJNS8_IJSC_SC_EEESB_EEEEEENS8_IJNS8_IJNS8_IJNS5_ILi128EEESD_EEENS8_IJSA_NS5_ILi0EEEEEEEEENS8_IJNS8_IJNS5_ILi64EEENS5_ILi512EEEEEENS8_IJNS5_ILi16EEENS5_ILi1024EEEEEEEEEEEEEEEENS_10ViewEngineINS_8smem_ptrIPN7cutlass10bfloat16_tEEEEEEEC2ERKSX_RKS14_:
[----:B------:R-:W-:Y:S01]  /*79b0*/  IADD3 R4, R23, -c[0x0][0x20], RZ ;  /* 0x8000080017047a10 */ /* 0x000fe20007ffe0ff */
[----:B------:R-:W-:Y:S01]  /*79c0*/  IMAD.MOV.U32 R8, RZ, RZ, R6 ;  /* 0x000000ffff087224 */ /* 0x000fe200078e0006 */
[----:B------:R-:W-:-:S03]  /*79d0*/  MOV R9, 0x0 ;  /* 0x0000000000097802 */ /* 0x000fc60000000f00 */
[----:B------:R1:W-:Y:S01]  /*79e0*/  STL.64 [R4], R2 ;  /* 0x0000000204007387 */ /* 0x0003e20000100a00 */
[----:B------:R-:W-:Y:S05]  /*79f0*/  RET.REL.NODEC R8 `(_ZN7cutlass13device_kernelIN5flash19enable_sm80_to_sm89INS1_16FlashAttnBwdSm80INS1_25CollectiveMainloopBwdSm80ILi2ELi2EN4cute5tupleIJNS5_1CILi128EEES8_NS7_ILi64EEEEEENS_10bfloat16_tEfNS_4arch4Sm80ELb1ELb0ELb1ELb1ELb0ELb0ELb0ELb0ELi2ELi4ELi4ELi4ELb0EEENS1_24CollectiveEpilogueBwdGQAISA_fSD_Li256ELb1ELb0EEENS1_25SingleTileBwdLPTSchedulerILb1ELi128ELb0EEEEEEEEEvNT_6ParamsE) ;  /* 0xffff860008007950 */ /* 0x000fea0003c3ffff */
        .type           $_ZN7cutlass13device_kernelIN5flash19enable_sm80_to_sm89INS1_16FlashAttnBwdSm80INS1_25CollectiveMainloopBwdSm80ILi2ELi2EN4cute5tupleIJNS5_1CILi128EEES8_NS7_ILi64EEEEEENS_10bfloat16_tEfNS_4arch4Sm80ELb1ELb0ELb1ELb1ELb0ELb0ELb0ELb0ELi2ELi4ELi4ELi4ELb0EEENS1_24CollectiveEpilogueBwdGQAISA_fSD_Li256ELb1ELb0EEENS1_25SingleTileBwdLPTSchedulerILb1ELi128ELb0EEEEEEEEEvNT_6ParamsE$_ZN4cute3eso3ESOILb1ELb0EJNS_14ComposedLayoutINS_7SwizzleILi3ELi3ELi3EEENS_1CILj0EEENS_6LayoutINS_5tupleIJNS8_IJNS8_IJNS5_ILi4EEENS5_ILi8EEEEEENS8_IJS9_NS5_ILi1EEEEEEEEENS8_IJNS8_IJNS5_ILi2EEESF_SF_EEENS8_IJSF_S9_EEEEEEEEENS8_IJNS8_IJNS8_IJSF_NS5_ILi64EEEEEENS8_IJNS5_ILi1024EEENS5_ILi0EEEEEEEEENS8_IJNS8_IJSC_NS5_ILi512EEESA_EEENS8_IJNS5_ILi4096EEENS5_ILi16EEEEEEEEEEEEEEEENS_10ViewEngineINS_8smem_ptrIPN7cutlass10bfloat16_tEEEEEEEC2ERKSY_RKS15_,@function
        .size           $_ZN7cutlass13device_kernelIN5flash19enable_sm80_to_sm89INS1_16FlashAttnBwdSm80INS1_25CollectiveMainloopBwdSm80ILi2ELi2EN4cute5tupleIJNS5_1CILi128EEES8_NS7_ILi64EEEEEENS_10bfloat16_tEfNS_4arch4Sm80ELb1ELb0ELb1ELb1ELb0ELb0ELb0ELb0ELi2ELi4ELi4ELi4ELb0EEENS1_24CollectiveEpilogueBwdGQAISA_fSD_Li256ELb1ELb0EEENS1_25SingleTileBwdLPTSchedulerILb1ELi128ELb0EEEEEEEEEvNT_6ParamsE$_ZN4cute3eso3ESOILb1ELb0EJNS_14ComposedLayoutINS_7SwizzleILi3ELi3ELi3EEENS_1CILj0EEENS_6LayoutINS_5tupleIJNS8_IJNS8_IJNS5_ILi4EEENS5_ILi8EEEEEENS8_IJS9_NS5_ILi1EEEEEEEEENS8_IJNS8_IJNS5_ILi2EEESF_SF_EEENS8_IJSF_S9_EEEEEEEEENS8_IJNS8_IJNS8_IJSF_NS5_ILi64EEEEEENS8_IJNS5_ILi1024EEENS5_ILi0EEEEEEEEENS8_IJNS8_IJSC_NS5_ILi512EEESA_EEENS8_IJNS5_ILi4096EEENS5_ILi16EEEEEEEEEEEEEEEENS_10ViewEngineINS_8smem_ptrIPN7cutlass10bfloat16_tEEEEEEEC2ERKSY_RKS15_,($_ZN7cutlass13device_kernelIN5flash19enable_sm80_to_sm89INS1_16FlashAttnBwdSm80INS1_25CollectiveMainloopBwdSm80ILi2ELi2EN4cute5tupleIJNS5_1CILi128EEES8_NS7_ILi64EEEEEENS_10bfloat16_tEfNS_4arch4Sm80ELb1ELb0ELb1ELb1ELb0ELb0ELb0ELb0ELi2ELi4ELi4ELi4ELb0EEENS1_24CollectiveEpilogueBwdGQAISA_fSD_Li256ELb1ELb0EEENS1_25SingleTileBwdLPTSchedulerILb1ELi128ELb0EEEEEEEEEvNT_6ParamsE$_ZN4cute3eso3ESOILb1ELb0EJNS_1CILi0EEENS2_ILi1EEENS2_ILi512EEEiEEC2ERKS3_RKS4_RKS5_RKi - $_ZN7cutlass13device_kernelIN5flash19enable_sm80_to_sm89INS1_16FlashAttnBwdSm80INS1_25CollectiveMainloopBwdSm80ILi2ELi2EN4cute5tupleIJNS5_1CILi128EEES8_NS7_ILi64EEEEEENS_10bfloat16_tEfNS_4arch4Sm80ELb1ELb0ELb1ELb1ELb0ELb0ELb0ELb0ELi2ELi4ELi4ELi4ELb0EEENS1_24CollectiveEpilogueBwdGQAISA_fSD_Li256ELb1ELb0EEENS1_25SingleTileBwdLPTSchedulerILb1ELi128ELb0EEEEEEEEEvNT_6ParamsE$_ZN4cute3eso3ESOILb1ELb0EJNS_14ComposedLayoutINS_7SwizzleILi3ELi3ELi3EEENS_1CILj0EEENS_6LayoutINS_5tupleIJNS8_IJNS8_IJNS5_ILi4EEENS5_ILi8EEEEEENS8_IJS9_NS5_ILi1EEEEEEEEENS8_IJNS8_IJNS5_ILi2EEESF_SF_EEENS8_IJSF_S9_EEEEEEEEENS8_IJNS8_IJNS8_IJSF_NS5_ILi64EEEEEENS8_IJNS5_ILi1024EEENS5_ILi0EEEEEEEEENS8_IJNS8_IJSC_NS5_ILi512EEESA_EEENS8_IJNS5_ILi4096EEENS5_ILi16EEEEEEEEEEEEEEEENS_10ViewEngineINS_8smem_ptrIPN7cutlass10bfloat16_tEEEEEEEC2ERKSY_RKS15_)
$_ZN7cutlass13device_kernelIN5flash19enable_sm80_to_sm89INS1_16FlashAttnBwdSm80INS1_25CollectiveMainloopBwdSm80ILi2ELi2EN4cute5tupleIJNS5_1CILi128EEES8_NS7_ILi64EEEEEENS_10bfloat16_tEfNS_4arch4Sm80ELb1ELb0ELb1ELb1ELb0ELb0ELb0ELb0ELi2ELi4ELi4ELi4ELb0EEENS1_24CollectiveEpilogueBwdGQAISA_fSD_Li256ELb1ELb0EEENS1_25SingleTileBwdLPTSchedulerILb1ELi128ELb0EEEEEEEEEvNT_6ParamsE$_ZN4cute3eso3ESOILb1ELb0EJNS_14ComposedLayoutINS_7SwizzleILi3ELi3ELi3EEENS_1CILj0EEENS_6LayoutINS_5tupleIJNS8_IJNS8_IJNS5_ILi4EEENS5_ILi8EEEEEENS8_IJS9_NS5_ILi1EEEEEEEEENS8_IJNS8_IJNS5_ILi2EEESF_SF_EEENS8_IJSF_S9_EEEEEEEEENS8_IJNS8_IJNS8_IJSF_NS5_ILi64EEEEEENS8_IJNS5_ILi1024EEENS5_ILi0EEEEEEEEENS8_IJNS8_IJSC_NS5_ILi512EEESA_EEENS8_IJNS5_ILi4096EEENS5_ILi16EEEEEEEEEEEEEEEENS_10ViewEngineINS_8smem_ptrIPN7cutlass10bfloat16_tEEEEEEEC2ERKSY_RKS15_:
[----:B------:R-:W-:Y:S01]  /*7a00*/  IADD3 R4, R23, -c[0x0][0x20], RZ ;  /* 0x8000080017047a10 */ /* 0x000fe20007ffe0ff */
[----:B------:R-:W-:Y:S01]  /*7a10*/  IMAD.MOV.U32 R8, RZ, RZ, R6 ;  /* 0x000000ffff087224 */ /* 0x000fe200078e0006 */
[----:B------:R-:W-:-:S03]  /*7a20*/  MOV R9, 0x0 ;  /* 0x0000000000097802 */ /* 0x000fc60000000f00 */
[----:B------:R1:W-:Y:S01]  /*7a30*/  STL.64 [R4], R2 ;  /* 0x0000000204007387 */ /* 0x0003e20000100a00 */
[----:B------:R-:W-:Y:S05]  /*7a40*/  RET.REL.NODEC R8 `(_ZN7cutlass13device_kernelIN5flash19enable_sm80_to_sm89INS1_16FlashAttnBwdSm80INS1_25CollectiveMainloopBwdSm80ILi2ELi2EN4cute5tupleIJNS5_1CILi128EEES8_NS7_ILi64EEEEEENS_10bfloat16_tEfNS_4arch4Sm80ELb1ELb0ELb1ELb1ELb0ELb0ELb0ELb0ELi2ELi4ELi4ELi4ELb0EEENS1_24CollectiveEpilogueBwdGQAISA_fSD_Li256ELb1ELb0EEENS1_25SingleTileBwdLPTSchedulerILb1ELi128ELb0EEEEEEEEEvNT_6ParamsE) ;  /* 0xffff85b008007950 */ /* 0x000fea0003c3ffff */
        .type           $_ZN7cutlass13device_kernelIN5flash19enable_sm80_to_sm89INS1_16FlashAttnBwdSm80INS1_25CollectiveMainloopBwdSm80ILi2ELi2EN4cute5tupleIJNS5_1CILi128EEES8_NS7_ILi64EEEEEENS_10bfloat16_tEfNS_4arch4Sm80ELb1ELb0ELb1ELb1ELb0ELb0ELb0ELb0ELi2ELi4ELi4ELi4ELb0EEENS1_24CollectiveEpilogueBwdGQAISA_fSD_Li256ELb1ELb0EEENS1_25SingleTileBwdLPTSchedulerILb1ELi128ELb0EEEEEEEEEvNT_6ParamsE$_ZN4cute3eso3ESOILb1ELb0EJNS_1CILi0EEENS2_ILi1EEENS2_ILi512EEEiEEC2ERKS3_RKS4_RKS5_RKi,@function
        .size           $_ZN7cutlass13device_kernelIN5flash19enable_sm80_to_sm89INS1_16FlashAttnBwdSm80INS1_25CollectiveMainloopBwdSm80ILi2ELi2EN4cute5tupleIJNS5_1CILi128EEES8_NS7_ILi64EEEEEENS_10bfloat16_tEfNS_4arch4Sm80ELb1ELb0ELb1ELb1ELb0ELb0ELb0ELb0ELi2ELi4ELi4ELi4ELb0EEENS1_24CollectiveEpilogueBwdGQAISA_fSD_Li256ELb1ELb0EEENS1_25SingleTileBwdLPTSchedulerILb1ELi128ELb0EEEEEEEEEvNT_6ParamsE$_ZN4cute3eso3ESOILb1ELb0EJNS_1CILi0EEENS2_ILi1EEENS2_ILi512EEEiEEC2ERKS3_RKS4_RKS5_RKi,($_ZN7cutlass13device_kernelIN5flash19enable_sm80_to_sm89INS1_16FlashAttnBwdSm80INS1_25CollectiveMainloopBwdSm80ILi2ELi2EN4cute5tupleIJNS5_1CILi128EEES8_NS7_ILi64EEEEEENS_10bfloat16_tEfNS_4arch4Sm80ELb1ELb0ELb1ELb1ELb0ELb0ELb0ELb0ELi2ELi4ELi4ELi4ELb0EEENS1_24CollectiveEpilogueBwdGQAISA_fSD_Li256ELb1ELb0EEENS1_25SingleTileBwdLPTSchedulerILb1ELi128ELb0EEEEEEEEEvNT_6ParamsE$_ZN4cute3eso3ESOILb1ELb0EJNS_1CILi0EEENS2_ILi1EEENS2_ILi512EEEiNS2_ILi4096EEEiNS2_ILi8192EEEEEC2ERKS3_RKS4_RKS5_RKiRKS6_SG_RKS7_ - $_ZN7cutlass13device_kernelIN5flash19enable_sm80_to_sm89INS1_16FlashAttnBwdSm80INS1_25CollectiveMainloopBwdSm80ILi2ELi2EN4cute5tupleIJNS5_1CILi128EEES8_NS7_ILi64EEEEEENS_10bfloat16_tEfNS_4arch4Sm80ELb1ELb0ELb1ELb1ELb0ELb0ELb0ELb0ELi2ELi4ELi4ELi4ELb0EEENS1_24CollectiveEpilogueBwdGQAISA_fSD_Li256ELb1ELb0EEENS1_25SingleTileBwdLPTSchedulerILb1ELi128ELb0EEEEEEEEEvNT_6ParamsE$_ZN4cute3eso3ESOILb1ELb0EJNS_1CILi0EEENS2_ILi1EEENS2_ILi512EEEiEEC2ERKS3_RKS4_RKS5_RKi)
$_ZN7cutlass13device_kernelIN5flash19enable_sm80_to_sm89INS1_16FlashAttnBwdSm80INS1_25CollectiveMainloopBwdSm80ILi2ELi2EN4cute5tupleIJNS5_1CILi128EEES8_NS7_ILi64EEEEEENS_10bfloat16_tEfNS_4arch4Sm80ELb1ELb0ELb1ELb1ELb0ELb0ELb0ELb0ELi2ELi4ELi4ELi4ELb0EEENS1_24CollectiveEpilogueBwdGQAISA_fSD_Li256ELb1ELb0EEENS1_25SingleTileBwdLPTSchedulerILb1ELi128ELb0EEEEEEEEEvNT_6ParamsE$_ZN4cute3eso3ESOILb1ELb0EJNS_1CILi0EEENS2_ILi1EEENS2_ILi512EEEiEEC2ERKS3_RKS4_RKS5_RKi:
[----:B------:R-:W-:Y:S02]  /*7a50*/  IADD3 R2, R2, -c[0x0][0x20], RZ ;  /* 0x8000080002027a10 */ /* 0x000fe40007ffe0ff */
[----:B------:R-:W-:-:S03]  /*7a60*/  MOV R9, 0x0 ;  /* 0x0000000000097802 */ /* 0x000fc60000000f00 */
[----:B------:R1:W-:Y:S01]  /*7a70*/  STL [R2], R3 ;  /* 0x0000000302007387 */ /* 0x0003e20000100800 */
[----:B------:R-:W-:Y:S05]  /*7a80*/  RET.REL.NODEC R8 `(_ZN7cutlass13device_kernelIN5flash19enable_sm80_to_sm89INS1_16FlashAttnBwdSm80INS1_25CollectiveMainloopBwdSm80ILi2ELi2EN4cute5tupleIJNS5_1CILi128EEES8_NS7_ILi64EEEEEENS_10bfloat16_tEfNS_4arch4Sm80ELb1ELb0ELb1ELb1ELb0ELb0ELb0ELb0ELi2ELi4ELi4ELi4ELb0EEENS1_24CollectiveEpilogueBwdGQAISA_fSD_Li256ELb1ELb0EEENS1_25SingleTileBwdLPTSchedulerILb1ELi128ELb0EEEEEEEEEvNT_6ParamsE) ;  /* 0xffff857008007950 */ /* 0x000fea0003c3ffff */
        .type           $_ZN7cutlass13device_kernelIN5flash19enable_sm80_to_sm89INS1_16FlashAttnBwdSm80INS1_25CollectiveMainloopBwdSm80ILi2ELi2EN4cute5tupleIJNS5_1CILi128EEES8_NS7_ILi64EEEEEENS_10bfloat16_tEfNS_4arch4Sm80ELb1ELb0ELb1ELb1ELb0ELb0ELb0ELb0ELi2ELi4ELi4ELi4ELb0EEENS1_24CollectiveEpilogueBwdGQAISA_fSD_Li256ELb1ELb0EEENS1_25SingleTileBwdLPTSchedulerILb1ELi128ELb0EEEEEEEEEvNT_6ParamsE$_ZN4cute3eso3ESOILb1ELb0EJNS_1CILi0EEENS2_ILi1EEENS2_ILi512EEEiNS2_ILi4096EEEiNS2_ILi8192EEEEEC2ERKS3_RKS4_RKS5_RKiRKS6_SG_RKS7_,@function
        .size           $_ZN7cutlass13device_kernelIN5flash19enable_sm80_to_sm89INS1_16FlashAttnBwdSm80INS1_25CollectiveMainloopBwdSm80ILi2ELi2EN4cute5tupleIJNS5_1CILi128EEES8_NS7_ILi64EEEEEENS_10bfloat16_tEfNS_4arch4Sm80ELb1ELb0ELb1ELb1ELb0ELb0ELb0ELb0ELi2ELi4ELi4ELi4ELb0EEENS1_24CollectiveEpilogueBwdGQAISA_fSD_Li256ELb1ELb0EEENS1_25SingleTileBwdLPTSchedulerILb1ELi128ELb0EEEEEEEEEvNT_6ParamsE$_ZN4cute3eso3ESOILb1ELb0EJNS_1CILi0EEENS2_ILi1EEENS2_ILi512EEEiNS2_ILi4096EEEiNS2_ILi8192EEEEEC2ERKS3_RKS4_RKS5_RKiRKS6_SG_RKS7_,($_ZN7cutlass13device_kernelIN5flash19enable_sm80_to_sm89INS1_16FlashAttnBwdSm80INS1_25CollectiveMainloopBwdSm80ILi2ELi2EN4cute5tupleIJNS5_1CILi128EEES8_NS7_ILi64EEEEEENS_10bfloat16_tEfNS_4arch4Sm80ELb1ELb0ELb1ELb1ELb0ELb0ELb0ELb0ELi2ELi4ELi4ELi4ELb0EEENS1_24CollectiveEpilogueBwdGQAISA_fSD_Li256ELb1ELb0EEENS1_25SingleTileBwdLPTSchedulerILb1ELi128ELb0EEEEEEEEEvNT_6ParamsE$_ZN4cute3eso3ESOILb1ELb0EJNS_1CILi0EEENS_5tupleIJNS2_ILi1EEENS2_ILi256EEEiEEEEEC2ERKS3_RKS7_ - $_ZN7cutlass13device_kernelIN5flash19enable_sm80_to_sm89INS1_16FlashAttnBwdSm80INS1_25CollectiveMainloopBwdSm80ILi2ELi2EN4cute5tupleIJNS5_1CILi128EEES8_NS7_ILi64EEEEEENS_10bfloat16_tEfNS_4arch4Sm80ELb1ELb0ELb1ELb1ELb0ELb0ELb0ELb0ELi2ELi4ELi4ELi4ELb0EEENS1_24CollectiveEpilogueBwdGQAISA_fSD_Li256ELb1ELb0EEENS1_25SingleTileBwdLPTSchedulerILb1ELi128ELb0EEEEEEEEEvNT_6ParamsE$_ZN4cute3eso3ESOILb1ELb0EJNS_1CILi0EEENS2_ILi1EEENS2_ILi512EEEiNS2_ILi4096EEEiNS2_ILi8192EEEEEC2ERKS3_RKS4_RKS5_RKiRKS6_SG_RKS7_)
$_ZN7cutlass13device_kernelIN5flash19enable_sm80_to_sm89INS1_16FlashAttnBwdSm80INS1_25CollectiveMainloopBwdSm80ILi2ELi2EN4cute5tupleIJNS5_1CILi128EEES8_NS7_ILi64EEEEEENS_10bfloat16_tEfNS_4arch4Sm80ELb1ELb0ELb1ELb1ELb0ELb0ELb0ELb0ELi2ELi4ELi4ELi4ELb0EEENS1_24CollectiveEpilogueBwdGQAISA_fSD_Li256ELb1ELb0EEENS1_25SingleTileBwdLPTSchedulerILb1ELi128ELb0EEEEEEEEEvNT_6ParamsE$_ZN4cute3eso3ESOILb1ELb0EJNS_1CILi0EEENS2_ILi1EEENS2_ILi512EEEiNS2_ILi4096EEEiNS2_ILi8192EEEEEC2ERKS3_RKS4_RKS5_RKiRKS6_SG_RKS7_:
[----:B------:R-:W-:Y:S02]  /*7a90*/  IADD3 R3, R3, -c[0x0][0x20], RZ ;  /* 0x8000080003037a10 */ /* 0x000fe40007ffe0ff */
[----:B------:R-:W-:-:S03]  /*7aa0*/  IADD3 R2, R56, -c[0x0][0x20], RZ ;  /* 0x8000080038027a10 */ /* 0x000fc60007ffe0ff */
[----:B------:R1:W-:Y:S04]  /*7ab0*/  STL [R3], R10 ;  /* 0x0000000a03007387 */ /* 0x0003e80000100800 */
[----:B------:R-:W2:Y:S01]  /*7ac0*/  LDL R2, [R2] ;  /* 0x0000000002027983 */ /* 0x000ea20000100800 */
[----:B------:R-:W-:-:S03]  /*7ad0*/  IMAD.MOV.U32 R9, RZ, RZ, 0x0 ;  /* 0x00000000ff097424 */ /* 0x000fc600078e00ff */
[----:B--2---:R1:W-:Y:S01]  /*7ae0*/  STL [R3+0x4], R2 ;  /* 0x0000040203007387 */ /* 0x0043e20000100800 */
[----:B------:R-:W-:Y:S05]  /*7af0*/  RET.REL.NODEC R8 `(_ZN7cutlass13device_kernelIN5flash19enable_sm80_to_sm89INS1_16FlashAttnBwdSm80INS1_25CollectiveMainloopBwdSm80ILi2ELi2EN4cute5tupleIJNS5_1CILi128EEES8_NS7_ILi64EEEEEENS_10bfloat16_tEfNS_4arch4Sm80ELb1ELb0ELb1ELb1ELb0ELb0ELb0ELb0ELi2ELi4ELi4ELi4ELb0EEENS1_24CollectiveEpilogueBwdGQAISA_fSD_Li256ELb1ELb0EEENS1_25SingleTileBwdLPTSchedulerILb1ELi128ELb0EEEEEEEEEvNT_6ParamsE) ;  /* 0xffff850008007950 */ /* 0x000fea0003c3ffff */
        .type           $_ZN7cutlass13device_kernelIN5flash19enable_sm80_to_sm89INS1_16FlashAttnBwdSm80INS1_25CollectiveMainloopBwdSm80ILi2ELi2EN4cute5tupleIJNS5_1CILi128EEES8_NS7_ILi64EEEEEENS_10bfloat16_tEfNS_4arch4Sm80ELb1ELb0ELb1ELb1ELb0ELb0ELb0ELb0ELi2ELi4ELi4ELi4ELb0EEENS1_24CollectiveEpilogueBwdGQAISA_fSD_Li256ELb1ELb0EEENS1_25SingleTileBwdLPTSchedulerILb1ELi128ELb0EEEEEEEEEvNT_6ParamsE$_ZN4cute3eso3ESOILb1ELb0EJNS_1CILi0EEENS_5tupleIJNS2_ILi1EEENS2_ILi256EEEiEEEEEC2ERKS3_RKS7_,@function
        .size           $_ZN7cutlass13device_kernelIN5flash19enable_sm80_to_sm89INS1_16FlashAttnBwdSm80INS1_25CollectiveMainloopBwdSm80ILi2ELi2EN4cute5tupleIJNS5_1CILi128EEES8_NS7_ILi64EEEEEENS_10bfloat16_tEfNS_4arch4Sm80ELb1ELb0ELb1ELb1ELb0ELb0ELb0ELb0ELi2ELi4ELi4ELi4ELb0EEENS1_24CollectiveEpilogueBwdGQAISA_fSD_Li256ELb1ELb0EEENS1_25SingleTileBwdLPTSchedulerILb1ELi128ELb0EEEEEEEEEvNT_6ParamsE$_ZN4cute3eso3ESOILb1ELb0EJNS_1CILi0EEENS_5tupleIJNS2_ILi1EEENS2_ILi256EEEiEEEEEC2ERKS3_RKS7_,($_ZN7cutlass13device_kernelIN5flash19enable_sm80_to_sm89INS1_16FlashAttnBwdSm80INS1_25CollectiveMainloopBwdSm80ILi2ELi2EN4cute5tupleIJNS5_1CILi128EEES8_NS7_ILi64EEEEEENS_10bfloat16_tEfNS_4arch4Sm80ELb1ELb0ELb1ELb1ELb0ELb0ELb0ELb0ELi2ELi4ELi4ELi4ELb0EEENS1_24CollectiveEpilogueBwdGQAISA_fSD_Li256ELb1ELb0EEENS1_25SingleTileBwdLPTSchedulerILb1ELi128ELb0EEEEEEEEEvNT_6ParamsE$_ZN4cute3eso3ESOILb1ELb0EJNS_1CILi0EEEiEEC2ERKS3_RKi - $_ZN7cutlass13device_kernelIN5flash19enable_sm80_to_sm89INS1_16FlashAttnBwdSm80INS1_25CollectiveMainloopBwdSm80ILi2ELi2EN4cute5tupleIJNS5_1CILi128EEES8_NS7_ILi64EEEEEENS_10bfloat16_tEfNS_4arch4Sm80ELb1ELb0ELb1ELb1ELb0ELb0ELb0ELb0ELi2ELi4ELi4ELi4ELb0EEENS1_24CollectiveEpilogueBwdGQAISA_fSD_Li256ELb1ELb0EEENS1_25SingleTileBwdLPTSchedulerILb1ELi128ELb0EEEEEEEEEvNT_6ParamsE$_ZN4cute3eso3ESOILb1ELb0EJNS_1CILi0EEENS_5tupleIJNS2_ILi1EEENS2_ILi256EEEiEEEEEC2ERKS3_RKS7_)
$_ZN7cutlass13device_kernelIN5flash19enable_sm80_to_sm89INS1_16FlashAttnBwdSm80INS1_25CollectiveMainloopBwdSm80ILi2ELi2EN4cute5tupleIJNS5_1CILi128EEES8_NS7_ILi64EEEEEENS_10bfloat16_tEfNS_4arch4Sm80ELb1ELb0ELb1ELb1ELb0ELb0ELb0ELb0ELi2ELi4ELi4ELi4ELb0EEENS1_24CollectiveEpilogueBwdGQAISA_fSD_Li256ELb1ELb0EEENS1_25SingleTileBwdLPTSchedulerILb1ELi128ELb0EEEEEEEEEvNT_6ParamsE$_ZN4cute3eso3ESOILb1ELb0EJNS_1CILi0EEENS_5tupleIJNS2_ILi1EEENS2_ILi256EEEiEEEEEC2ERKS3_RKS7_:
[----:B------:R-:W-:Y:S02]  /*7b00*/  IADD3 R3, R10, -c[0x0][0x20], RZ ;  /* 0x800008000a037a10 */ /* 0x000fe40007ffe0ff */
[----:B------:R-:W-:-:S03]  /*7b10*/  MOV R5, 0x0 ;  /* 0x0000000000057802 */ /* 0x000fc60000000f00 */
[----:B------:R1:W-:Y:S01]  /*7b20*/  STL [R3], R2 ;  /* 0x0000000203007387 */ /* 0x0003e20000100800 */
[----:B------:R-:W-:Y:S05]  /*7b30*/  RET.REL.NODEC R4 `(_ZN7cutlass13device_kernelIN5flash19enable_sm80_to_sm89INS1_16FlashAttnBwdSm80INS1_25CollectiveMainloopBwdSm80ILi2ELi2EN4cute5tupleIJNS5_1CILi128EEES8_NS7_ILi64EEEEEENS_10bfloat16_tEfNS_4arch4Sm80ELb1ELb0ELb1ELb1ELb0ELb0ELb0ELb0ELi2ELi4ELi4ELi4ELb0EEENS1_24CollectiveEpilogueBwdGQAISA_fSD_Li256ELb1ELb0EEENS1_25SingleTileBwdLPTSchedulerILb1ELi128ELb0EEEEEEEEEvNT_6ParamsE) ;  /* 0xffff84c004007950 */ /* 0x000fea0003c3ffff */
        .type           $_ZN7cutlass13device_kernelIN5flash19enable_sm80_to_sm89INS1_16FlashAttnBwdSm80INS1_25CollectiveMainloopBwdSm80ILi2ELi2EN4cute5tupleIJNS5_1CILi128EEES8_NS7_ILi64EEEEEENS_10bfloat16_tEfNS_4arch4Sm80ELb1ELb0ELb1ELb1ELb0ELb0ELb0ELb0ELi2ELi4ELi4ELi4ELb0EEENS1_24CollectiveEpilogueBwdGQAISA_fSD_Li256ELb1ELb0EEENS1_25SingleTileBwdLPTSchedulerILb1ELi128ELb0EEEEEEEEEvNT_6ParamsE$_ZN4cute3eso3ESOILb1ELb0EJNS_1CILi0EEEiEEC2ERKS3_RKi,@function
        .size           $_ZN7cutlass13device_kernelIN5flash19enable_sm80_to_sm89INS1_16FlashAttnBwdSm80INS1_25CollectiveMainloopBwdSm80ILi2ELi2EN4cute5tupleIJNS5_1CILi128EEES8_NS7_ILi64EEEEEENS_10bfloat16_tEfNS_4arch4Sm80ELb1ELb0ELb1ELb1ELb0ELb0ELb0ELb0ELi2ELi4ELi4ELi4ELb0EEENS1_24CollectiveEpilogueBwdGQAISA_fSD_Li256ELb1ELb0EEENS1_25SingleTileBwdLPTSchedulerILb1ELi128ELb0EEEEEEEEEvNT_6ParamsE$_ZN4cute3eso3ESOILb1ELb0EJNS_1CILi0EEEiEEC2ERKS3_RKi,($_ZN7cutlass13device_kernelIN5flash19enable_sm80_to_sm89INS1_16FlashAttnBwdSm80INS1_25CollectiveMainloopBwdSm80ILi2ELi2EN4cute5tupleIJNS5_1CILi128EEES8_NS7_ILi64EEEEEENS_10bfloat16_tEfNS_4arch4Sm80ELb1ELb0ELb1ELb1ELb0ELb0ELb0ELb0ELi2ELi4ELi4ELi4ELb0EEENS1_24CollectiveEpilogueBwdGQAISA_fSD_Li256ELb1ELb0EEENS1_25SingleTileBwdLPTSchedulerILb1ELi128ELb0EEEEEEEEEvNT_6ParamsE$_ZN4cute3eso3ESOILb1ELb0EJNS_1CILi0EEEiS3_EEC2ERKS3_RKiS6_ - $_ZN7cutlass13device_kernelIN5flash19enable_sm80_to_sm89INS1_16FlashAttnBwdSm80INS1_25CollectiveMainloopBwdSm80ILi2ELi2EN4cute5tupleIJNS5_1CILi128EEES8_NS7_ILi64EEEEEENS_10bfloat16_tEfNS_4arch4Sm80ELb1ELb0ELb1ELb1ELb0ELb0ELb0ELb0ELi2ELi4ELi4ELi4ELb0EEENS1_24CollectiveEpilogueBwdGQAISA_fSD_Li256ELb1ELb0EEENS1_25SingleTileBwdLPTSchedulerILb1ELi128ELb0EEEEEEEEEvNT_6ParamsE$_ZN4cute3eso3ESOILb1ELb0EJNS_1CILi0EEEiEEC2ERKS3_RKi)
$_ZN7cutlass13device_kernelIN5flash19enable_sm80_to_sm89INS1_16FlashAttnBwdSm80INS1_25CollectiveMainloopBwdSm80ILi2ELi2EN4cute5tupleIJNS5_1CILi128EEES8_NS7_ILi64EEEEEENS_10bfloat16_tEfNS_4arch4Sm80ELb1ELb0ELb1ELb1ELb0ELb0ELb0ELb0ELi2ELi4ELi4ELi4ELb0EEENS1_24CollectiveEpilogueBwdGQAISA_fSD_Li256ELb1ELb0EEENS1_25SingleTileBwdLPTSchedulerILb1ELi128ELb0EEEEEEEEEvNT_6ParamsE$_ZN4cute3eso3ESOILb1ELb0EJNS_1CILi0EEEiEEC2ERKS3_RKi:
[----:B------:R-:W-:Y:S02]  /*7b40*/  IADD3 R2, R13, -c[0x0][0x20], RZ ;  /* 0x800008000d027a10 */ /* 0x000fe40007ffe0ff */
[----:B------:R-:W-:-:S03]  /*7b50*/  MOV R9, 0x0 ;  /* 0x0000000000097802 */ /* 0x000fc60000000f00 */
[----:B------:R1:W-:Y:S01]  /*7b60*/  STL [R2], R3 ;  /* 0x0000000302007387 */ /* 0x0003e20000100800 */
[----:B------:R-:W-:Y:S05]  /*7b70*/  RET.REL.NODEC R8 `(_ZN7cutlass13device_kernelIN5flash19enable_sm80_to_sm89INS1_16FlashAttnBwdSm80INS1_25CollectiveMainloopBwdSm80ILi2ELi2EN4cute5tupleIJNS5_1CILi128EEES8_NS7_ILi64EEEEEENS_10bfloat16_tEfNS_4arch4Sm80ELb1ELb0ELb1ELb1ELb0ELb0ELb0ELb0ELi2ELi4ELi4ELi4ELb0EEENS1_24CollectiveEpilogueBwdGQAISA_fSD_Li256ELb1ELb0EEENS1_25SingleTileBwdLPTSchedulerILb1ELi128ELb0EEEEEEEEEvNT_6ParamsE) ;  /* 0xffff848008007950 */ /* 0x000fea0003c3ffff */
        .type           $_ZN7cutlass13device_kernelIN5flash19enable_sm80_to_sm89INS1_16FlashAttnBwdSm80INS1_25CollectiveMainloopBwdSm80ILi2ELi2EN4cute5tupleIJNS5_1CILi128EEES8_NS7_ILi64EEEEEENS_10bfloat16_tEfNS_4arch4Sm80ELb1ELb0ELb1ELb1ELb0ELb0ELb0ELb0ELi2ELi4ELi4ELi4ELb0EEENS1_24CollectiveEpilogueBwdGQAISA_fSD_Li256ELb1ELb0EEENS1_25SingleTileBwdLPTSchedulerILb1ELi128ELb0EEEEEEEEEvNT_6ParamsE$_ZN4cute3eso3ESOILb1ELb0EJNS_1CILi0EEEiS3_EEC2ERKS3_RKiS6_,@function
        .size           $_ZN7cutlass13device_kernelIN5flash19enable_sm80_to_sm89INS1_16FlashAttnBwdSm80INS1_25CollectiveMainloopBwdSm80ILi2ELi2EN4cute5tupleIJNS5_1CILi128EEES8_NS7_ILi64EEEEEENS_10bfloat16_tEfNS_4arch4Sm80ELb1ELb0ELb1ELb1ELb0ELb0ELb0ELb0ELi2ELi4ELi4ELi4ELb0EEENS1_24CollectiveEpilogueBwdGQAISA_fSD_Li256ELb1ELb0EEENS1_25SingleTileBwdLPTSchedulerILb1ELi128ELb0EEEEEEEEEvNT_6ParamsE$_ZN4cute3eso3ESOILb1ELb0EJNS_1CILi0EEEiS3_EEC2ERKS3_RKiS6_,($_ZN7cutlass13device_kernelIN5flash19enable_sm80_to_sm89INS1_16FlashAttnBwdSm80INS1_25CollectiveMainloopBwdSm80ILi2ELi2EN4cute5tupleIJNS5_1CILi128EEES8_NS7_ILi64EEEEEENS_10bfloat16_tEfNS_4arch4Sm80ELb1ELb0ELb1ELb1ELb0ELb0ELb0ELb0ELi2ELi4ELi4ELi4ELb0EEENS1_24CollectiveEpilogueBwdGQAISA_fSD_Li256ELb1ELb0EEENS1_25SingleTileBwdLPTSchedulerILb1ELi128ELb0EEEEEEEEEvNT_6ParamsE$_ZN4cute3eso3ESOILb1ELb0EJNS_1CILi1024EEENS_5tupleIJiiEEEEEC2ERKS3_RKS5_ - $_ZN7cutlass13device_kernelIN5flash19enable_sm80_to_sm89INS1_16FlashAttnBwdSm80INS1_25CollectiveMainloopBwdSm80ILi2ELi2EN4cute5tupleIJNS5_1CILi128EEES8_NS7_ILi64EEEEEENS_10bfloat16_tEfNS_4arch4Sm80ELb1ELb0ELb1ELb1ELb0ELb0ELb0ELb0ELi2ELi4ELi4ELi4ELb0EEENS1_24CollectiveEpilogueBwdGQAISA_fSD_Li256ELb1ELb0EEENS1_25SingleTileBwdLPTSchedulerILb1ELi128ELb0EEEEEEEEEvNT_6ParamsE$_ZN4cute3eso3ESOILb1ELb0EJNS_1CILi0EEEiS3_EEC2ERKS3_RKiS6_)
$_ZN7cutlass13device_kernelIN5flash19enable_sm80_to_sm89INS1_16FlashAttnBwdSm80INS1_25CollectiveMainloopBwdSm80ILi2ELi2EN4cute5tupleIJNS5_1CILi128EEES8_NS7_ILi64EEEEEENS_10bfloat16_tEfNS_4arch4Sm80ELb1ELb0ELb1ELb1ELb0ELb0ELb0ELb0ELi2ELi4ELi4ELi4ELb0EEENS1_24CollectiveEpilogueBwdGQAISA_fSD_Li256ELb1ELb0EEENS1_25SingleTileBwdLPTSchedulerILb1ELi128ELb0EEEEEEEEEvNT_6ParamsE$_ZN4cute3eso3ESOILb1ELb0EJNS_1CILi0EEEiS3_EEC2ERKS3_RKiS6_:
[----:B------:R-:W-:Y:S02]  /*7b80*/  IADD3 R2, R15, -c[0x0][0x20], RZ ;  /* 0x800008000f027a10 */ /* 0x000fe40007ffe0ff */
[----:B------:R-:W-:-:S03]  /*7b90*/  MOV R7, 0x0 ;  /* 0x0000000000077802 */ /* 0x000fc60000000f00 */
[----:B------:R1:W-:Y:S01]  /*7ba0*/  STL [R2], R3 ;  /* 0x0000000302007387 */ /* 0x0003e20000100800 */
[----:B------:R-:W-:Y:S05]  /*7bb0*/  RET.REL.NODEC R6 `(_ZN7cutlass13device_kernelIN5flash19enable_sm80_to_sm89INS1_16FlashAttnBwdSm80INS1_25CollectiveMainloopBwdSm80ILi2ELi2EN4cute5tupleIJNS5_1CILi128EEES8_NS7_ILi64EEEEEENS_10bfloat16_tEfNS_4arch4Sm80ELb1ELb0ELb1ELb1ELb0ELb0ELb0ELb0ELi2ELi4ELi4ELi4ELb0EEENS1_24CollectiveEpilogueBwdGQAISA_fSD_Li256ELb1ELb0EEENS1_25SingleTileBwdLPTSchedulerILb1ELi128ELb0EEEEEEEEEvNT_6ParamsE) ;  /* 0xffff844006007950 */ /* 0x000fea0003c3ffff */
        .type           $_ZN7cutlass13device_kernelIN5flash19enable_sm80_to_sm89INS1_16FlashAttnBwdSm80INS1_25CollectiveMainloopBwdSm80ILi2ELi2EN4cute5tupleIJNS5_1CILi128EEES8_NS7_ILi64EEEEEENS_10bfloat16_tEfNS_4arch4Sm80ELb1ELb0ELb1ELb1ELb0ELb0ELb0ELb0ELi2ELi4ELi4ELi4ELb0EEENS1_24CollectiveEpilogueBwdGQAISA_fSD_Li256ELb1ELb0EEENS1_25SingleTileBwdLPTSchedulerILb1ELi128ELb0EEEEEEEEEvNT_6ParamsE$_ZN4cute3eso3ESOILb1ELb0EJNS_1CILi1024EEENS_5tupleIJiiEEEEEC2ERKS3_RKS5_,@function
        .size           $_ZN7cutlass13device_kernelIN5flash19enable_sm80_to_sm89INS1_16FlashAttnBwdSm80INS1_25CollectiveMainloopBwdSm80ILi2ELi2EN4cute5tupleIJNS5_1CILi128EEES8_NS7_ILi64EEEEEENS_10bfloat16_tEfNS_4arch4Sm80ELb1ELb0ELb1ELb1ELb0ELb0ELb0ELb0ELi2ELi4ELi4ELi4ELb0EEENS1_24CollectiveEpilogueBwdGQAISA_fSD_Li256ELb1ELb0EEENS1_25SingleTileBwdLPTSchedulerILb1ELi128ELb0EEEEEEEEEvNT_6ParamsE$_ZN4cute3eso3ESOILb1ELb0EJNS_1CILi1024EEENS_5tupleIJiiEEEEEC2ERKS3_RKS5_,($_ZN7cutlass13device_kernelIN5flash19enable_sm80_to_sm89INS1_16FlashAttnBwdSm80INS1_25CollectiveMainloopBwdSm80ILi2ELi2EN4cute5tupleIJNS5_1CILi128EEES8_NS7_ILi64EEEEEENS_10bfloat16_tEfNS_4arch4Sm80ELb1ELb0ELb1ELb1ELb0ELb0ELb0ELb0ELi2ELi4ELi4ELi4ELb0EEENS1_24CollectiveEpilogueBwdGQAISA_fSD_Li256ELb1ELb0EEENS1_25SingleTileBwdLPTSchedulerILb1ELi128ELb0EEEEEEEEEvNT_6ParamsE$_ZN4cute3eso3ESOILb1ELb0EJNS_1CILi1024EEEiiEEC2ERKS3_RKiS8_ - $_ZN7cutlass13device_kernelIN5flash19enable_sm80_to_sm89INS1_16FlashAttnBwdSm80INS1_25CollectiveMainloopBwdSm80ILi2ELi2EN4cute5tupleIJNS5_1CILi128EEES8_NS7_ILi64EEEEEENS_10bfloat16_tEfNS_4arch4Sm80ELb1ELb0ELb1ELb1ELb0ELb0ELb0ELb0ELi2ELi4ELi4ELi4ELb0EEENS1_24CollectiveEpilogueBwdGQAISA_fSD_Li256ELb1ELb0EEENS1_25SingleTileBwdLPTSchedulerILb1ELi128ELb0EEEEEEEEEvNT_6ParamsE$_ZN4cute3eso3ESOILb1ELb0EJNS_1CILi1024EEENS_5tupleIJiiEEEEEC2ERKS3_RKS5_)
$_ZN7cutlass13device_kernelIN5flash19enable_sm80_to_sm89INS1_16FlashAttnBwdSm80INS1_25CollectiveMainloopBwdSm80ILi2ELi2EN4cute5tupleIJNS5_1CILi128EEES8_NS7_ILi64EEEEEENS_10bfloat16_tEfNS_4arch4Sm80ELb1ELb0ELb1ELb1ELb0ELb0ELb0ELb0ELi2ELi4ELi4ELi4ELb0EEENS1_24CollectiveEpilogueBwdGQAISA_fSD_Li256ELb1ELb0EEENS1_25SingleTileBwdLPTSchedulerILb1ELi128ELb0EEEEEEEEEvNT_6ParamsE$_ZN4cute3eso3ESOILb1ELb0EJNS_1CILi1024EEENS_5tupleIJiiEEEEEC2ERKS3_RKS5_:
[----:B------:R-:W-:Y:S02]  /*7bc0*/  IADD3 R2, R2, -c[0x0][0x20], RZ ;  /* 0x8000080002027a10 */ /* 0x000fe40007ffe0ff */
[----:B------:R-:W-:-:S03]  /*7bd0*/  MOV R7, 0x0 ;  /* 0x0000000000077802 */ /* 0x000fc60000000f00 */
[----:B------:R1:W-:Y:S04]  /*7be0*/  STL [R2], R5 ;  /* 0x0000000502007387 */ /* 0x0003e80000100800 */
[----:B------:R1:W-:Y:S01]  /*7bf0*/  STL [R2+0x4], R3 ;  /* 0x0000040302007387 */ /* 0x0003e20000100800 */
[----:B------:R-:W-:Y:S05]  /*7c00*/  RET.REL.NODEC R6 `(_ZN7cutlass13device_kernelIN5flash19enable_sm80_to_sm89INS1_16FlashAttnBwdSm80INS1_25CollectiveMainloopBwdSm80ILi2ELi2EN4cute5tupleIJNS5_1CILi128EEES8_NS7_ILi64EEEEEENS_10bfloat16_tEfNS_4arch4Sm80ELb1ELb0ELb1ELb1ELb0ELb0ELb0ELb0ELi2ELi4ELi4ELi4ELb0EEENS1_24CollectiveEpilogueBwdGQAISA_fSD_Li256ELb1ELb0EEENS1_25SingleTileBwdLPTSchedulerILb1ELi128ELb0EEEEEEEEEvNT_6ParamsE) ;  /* 0xffff83f006007950 */ /* 0x000fea0003c3ffff */
        .type           $_ZN7cutlass13device_kernelIN5flash19enable_sm80_to_sm89INS1_16FlashAttnBwdSm80INS1_25CollectiveMainloopBwdSm80ILi2ELi2EN4cute5tupleIJNS5_1CILi128EEES8_NS7_ILi64EEEEEENS_10bfloat16_tEfNS_4arch4Sm80ELb1ELb0ELb1ELb1ELb0ELb0ELb0ELb0ELi2ELi4ELi4ELi4ELb0EEENS1_24CollectiveEpilogueBwdGQAISA_fSD_Li256ELb1ELb0EEENS1_25SingleTileBwdLPTSchedulerILb1ELi128ELb0EEEEEEEEEvNT_6ParamsE$_ZN4cute3eso3ESOILb1ELb0EJNS_1CILi1024EEEiiEEC2ERKS3_RKiS8_,@function
        .size           $_ZN7cutlass13device_kernelIN5flash19enable_sm80_to_sm89INS1_16FlashAttnBwdSm80INS1_25CollectiveMainloopBwdSm80ILi2ELi2EN4cute5tupleIJNS5_1CILi128EEES8_NS7_ILi64EEEEEENS_10bfloat16_tEfNS_4arch4Sm80ELb1ELb0ELb1ELb1ELb0ELb0ELb0ELb0ELi2ELi4ELi4ELi4ELb0EEENS1_24CollectiveEpilogueBwdGQAISA_fSD_Li256ELb1ELb0EEENS1_25SingleTileBwdLPTSchedulerILb1ELi128ELb0EEEEEEEEEvNT_6ParamsE$_ZN4cute3eso3ESOILb1ELb0EJNS_1CILi1024EEEiiEEC2ERKS3_RKiS8_,($_ZN7cutlass13device_kernelIN5flash19enable_sm80_to_sm89INS1_16FlashAttnBwdSm80INS1_25CollectiveMainloopBwdSm80ILi2ELi2EN4cute5tupleIJNS5_1CILi128EEES8_NS7_ILi64EEEEEENS_10bfloat16_tEfNS_4arch4Sm80ELb1ELb0ELb1ELb1ELb0ELb0ELb0ELb0ELi2ELi4ELi4ELi4ELb0EEENS1_24CollectiveEpilogueBwdGQAISA_fSD_Li256ELb1ELb0EEENS1_25SingleTileBwdLPTSchedulerILb1ELi128ELb0EEEEEEEEEvNT_6ParamsE$_ZN4cute3eso3ESOILb1ELb0EJNS_1CILi1EEENS2_ILi256EEEiEEC2ERKS3_RKS4_RKi - $_ZN7cutlass13device_kernelIN5flash19enable_sm80_to_sm89INS1_16FlashAttnBwdSm80INS1_25CollectiveMainloopBwdSm80ILi2ELi2EN4cute5tupleIJNS5_1CILi128EEES8_NS7_ILi64EEEEEENS_10bfloat16_tEfNS_4arch4Sm80ELb1ELb0ELb1ELb1ELb0ELb0ELb0ELb0ELi2ELi4ELi4ELi4ELb0EEENS1_24CollectiveEpilogueBwdGQAISA_fSD_Li256ELb1ELb0EEENS1_25SingleTileBwdLPTSchedulerILb1ELi128ELb0EEEEEEEEEvNT_6ParamsE$_ZN4cute3eso3ESOILb1ELb0EJNS_1CILi1024EEEiiEEC2ERKS3_RKiS8_)
$_ZN7cutlass13device_kernelIN5flash19enable_sm80_to_sm89INS1_16FlashAttnBwdSm80INS1_25CollectiveMainloopBwdSm80ILi2ELi2EN4cute5tupleIJNS5_1CILi128EEES8_NS7_ILi64EEEEEENS_10bfloat16_tEfNS_4arch4Sm80ELb1ELb0ELb1ELb1ELb0ELb0ELb0ELb0ELi2ELi4ELi4ELi4ELb0EEENS1_24CollectiveEpilogueBwdGQAISA_fSD_Li256ELb1ELb0EEENS1_25SingleTileBwdLPTSchedulerILb1ELi128ELb0EEEEEEEEEvNT_6ParamsE$_ZN4cute3eso3ESOILb1ELb0EJNS_1CILi1024EEEiiEEC2ERKS3_RKiS8_:
[----:B------:R-:W-:Y:S02]  /*7c10*/  IADD3 R3, R3, -c[0x0][0x20], RZ ;  /* 0x8000080003037a10 */ /* 0x000fe40007ffe0ff */
[----:B------:R-:W-:-:S03]  /*7c20*/  IADD3 R2, R2, -c[0x0][0x20], RZ ;  /* 0x8000080002027a10 */ /* 0x000fc60007ffe0ff */
[----:B------:R1:W-:Y:S04]  /*7c30*/  STL [R3], R8 ;  /* 0x0000000803007387 */ /* 0x0003e80000100800 */
[----:B------:R-:W2:Y:S01]  /*7c40*/  LDL R2, [R2] ;  /* 0x0000000002027983 */ /* 0x000ea20000100800 */
[----:B------:R-:W-:-:S03]  /*7c50*/  IMAD.MOV.U32 R7, RZ, RZ, 0x0 ;  /* 0x00000000ff077424 */ /* 0x000fc600078e00ff */
[----:B--2---:R1:W-:Y:S01]  /*7c60*/  STL [R3+0x4], R2 ;  /* 0x0000040203007387 */ /* 0x0043e20000100800 */
[----:B------:R-:W-:Y:S05]  /*7c70*/  RET.REL.NODEC R6 `(_ZN7cutlass13device_kernelIN5flash19enable_sm80_to_sm89INS1_16FlashAttnBwdSm80INS1_25CollectiveMainloopBwdSm80ILi2ELi2EN4cute5tupleIJNS5_1CILi128EEES8_NS7_ILi64EEEEEENS_10bfloat16_tEfNS_4arch4Sm80ELb1ELb0ELb1ELb1ELb0ELb0ELb0ELb0ELi2ELi4ELi4ELi4ELb0EEENS1_24CollectiveEpilogueBwdGQAISA_fSD_Li256ELb1ELb0EEENS1_25SingleTileBwdLPTSchedulerILb1ELi128ELb0EEEEEEEEEvNT_6ParamsE) ;  /* 0xffff838006007950 */ /* 0x000fea0003c3ffff */
        .type           $_ZN7cutlass13device_kernelIN5flash19enable_sm80_to_sm89INS1_16FlashAttnBwdSm80INS1_25CollectiveMainloopBwdSm80ILi2ELi2EN4cute5tupleIJNS5_1CILi128EEES8_NS7_ILi64EEEEEENS_10bfloat16_tEfNS_4arch4Sm80ELb1ELb0ELb1ELb1ELb0ELb0ELb0ELb0ELi2ELi4ELi4ELi4ELb0EEENS1_24CollectiveEpilogueBwdGQAISA_fSD_Li256ELb1ELb0EEENS1_25SingleTileBwdLPTSchedulerILb1ELi128ELb0EEEEEEEEEvNT_6ParamsE$_ZN4cute3eso3ESOILb1ELb0EJNS_1CILi1EEENS2_ILi256EEEiEEC2ERKS3_RKS4_RKi,@function
        .size           $_ZN7cutlass13device_kernelIN5flash19enable_sm80_to_sm89INS1_16FlashAttnBwdSm80INS1_25CollectiveMainloopBwdSm80ILi2ELi2EN4cute5tupleIJNS5_1CILi128EEES8_NS7_ILi64EEEEEENS_10bfloat16_tEfNS_4arch4Sm80ELb1ELb0ELb1ELb1ELb0ELb0ELb0ELb0ELi2ELi4ELi4ELi4ELb0EEENS1_24CollectiveEpilogueBwdGQAISA_fSD_Li256ELb1ELb0EEENS1_25SingleTileBwdLPTSchedulerILb1ELi128ELb0EEEEEEEEEvNT_6ParamsE$_ZN4cute3eso3ESOILb1ELb0EJNS_1CILi1EEENS2_ILi256EEEiEEC2ERKS3_RKS4_RKi,($_ZN7cutlass13device_kernelIN5flash19enable_sm80_to_sm89INS1_16FlashAttnBwdSm80INS1_25CollectiveMainloopBwdSm80ILi2ELi2EN4cute5tupleIJNS5_1CILi128EEES8_NS7_ILi64EEEEEENS_10bfloat16_tEfNS_4arch4Sm80ELb1ELb0ELb1ELb1ELb0ELb0ELb0ELb0ELi2ELi4ELi4ELi4ELb0EEENS1_24CollectiveEpilogueBwdGQAISA_fSD_Li256ELb1ELb0EEENS1_25SingleTileBwdLPTSchedulerILb1ELi128ELb0EEEEEEEEEvNT_6ParamsE$_ZN4cute3eso3ESOILb1ELb0EJNS_1CILi1EEENS2_ILi512EEEiEEC2ERKS3_RKS4_RKi - $_ZN7cutlass13device_kernelIN5flash19enable_sm80_to_sm89INS1_16FlashAttnBwdSm80INS1_25CollectiveMainloopBwdSm80ILi2ELi2EN4cute5tupleIJNS5_1CILi128EEES8_NS7_ILi64EEEEEENS_10bfloat16_tEfNS_4arch4Sm80ELb1ELb0ELb1ELb1ELb0ELb0ELb0ELb0ELi2ELi4ELi4ELi4ELb0EEENS1_24CollectiveEpilogueBwdGQAISA_fSD_Li256ELb1ELb0EEENS1_25SingleTileBwdLPTSchedulerILb1ELi128ELb0EEEEEEEEEvNT_6ParamsE$_ZN4cute3eso3ESOILb1ELb0EJNS_1CILi1EEENS2_ILi256EEEiEEC2ERKS3_RKS4_RKi)
$_ZN7cutlass13device_kernelIN5flash19enable_sm80_to_sm89INS1_16FlashAttnBwdSm80INS1_25CollectiveMainloopBwdSm80ILi2ELi2EN4cute5tupleIJNS5_1CILi128EEES8_NS7_ILi64EEEEEENS_10bfloat16_tEfNS_4arch4Sm80ELb1ELb0ELb1ELb1ELb0ELb0ELb0ELb0ELi2ELi4ELi4ELi4ELb0EEENS1_24CollectiveEpilogueBwdGQAISA_fSD_Li256ELb1ELb0EEENS1_25SingleTileBwdLPTSchedulerILb1ELi128ELb0EEEEEEEEEvNT_6ParamsE$_ZN4cute3eso3ESOILb1ELb0EJNS_1CILi1EEENS2_ILi256EEEiEEC2ERKS3_RKS4_RKi:
[----:B------:R-:W-:Y:S02]  /*7c80*/  IADD3 R31, R31, -c[0x0][0x20], RZ ;  /* 0x800008001f1f7a10 */ /* 0x000fe40007ffe0ff */
[----:B------:R-:W-:-:S03]  /*7c90*/  MOV R5, 0x0 ;  /* 0x0000000000057802 */ /* 0x000fc60000000f00 */
[----:B------:R1:W-:Y:S01]  /*7ca0*/  STL [R31], R2 ;  /* 0x000000021f007387 */ /* 0x0003e20000100800 */
[----:B------:R-:W-:Y:S05]  /*7cb0*/  RET.REL.NODEC R4 `(_ZN7cutlass13device_kernelIN5flash19enable_sm80_to_sm89INS1_16FlashAttnBwdSm80INS1_25CollectiveMainloopBwdSm80ILi2ELi2EN4cute5tupleIJNS5_1CILi128EEES8_NS7_ILi64EEEEEENS_10bfloat16_tEfNS_4arch4Sm80ELb1ELb0ELb1ELb1ELb0ELb0ELb0ELb0ELi2ELi4ELi4ELi4ELb0EEENS1_24CollectiveEpilogueBwdGQAISA_fSD_Li256ELb1ELb0EEENS1_25SingleTileBwdLPTSchedulerILb1ELi128ELb0EEEEEEEEEvNT_6ParamsE) ;  /* 0xffff834004007950 */ /* 0x000fea0003c3ffff */
        .type           $_ZN7cutlass13device_kernelIN5flash19enable_sm80_to_sm89INS1_16FlashAttnBwdSm80INS1_25CollectiveMainloopBwdSm80ILi2ELi2EN4cute5tupleIJNS5_1CILi128EEES8_NS7_ILi64EEEEEENS_10bfloat16_tEfNS_4arch4Sm80ELb1ELb0ELb1ELb1ELb0ELb0ELb0ELb0ELi2ELi4ELi4ELi4ELb0EEENS1_24CollectiveEpilogueBwdGQAISA_fSD_Li256ELb1ELb0EEENS1_25SingleTileBwdLPTSchedulerILb1ELi128ELb0EEEEEEEEEvNT_6ParamsE$_ZN4cute3eso3ESOILb1ELb0EJNS_1CILi1EEENS2_ILi512EEEiEEC2ERKS3_RKS4_RKi,@function
        .size           $_ZN7cutlass13device_kernelIN5flash19enable_sm80_to_sm89INS1_16FlashAttnBwdSm80INS1_25CollectiveMainloopBwdSm80ILi2ELi2EN4cute5tupleIJNS5_1CILi128EEES8_NS7_ILi64EEEEEENS_10bfloat16_tEfNS_4arch4Sm80ELb1ELb0ELb1ELb1ELb0ELb0ELb0ELb0ELi2ELi4ELi4ELi4ELb0EEENS1_24CollectiveEpilogueBwdGQAISA_fSD_Li256ELb1ELb0EEENS1_25SingleTileBwdLPTSchedulerILb1ELi128ELb0EEEEEEEEEvNT_6ParamsE$_ZN4cute3eso3ESOILb1ELb0EJNS_1CILi1EEENS2_ILi512EEEiEEC2ERKS3_RKS4_RKi,($_ZN7cutlass13device_kernelIN5flash19enable_sm80_to_sm89INS1_16FlashAttnBwdSm80INS1_25CollectiveMainloopBwdSm80ILi2ELi2EN4cute5tupleIJNS5_1CILi128EEES8_NS7_ILi64EEEEEENS_10bfloat16_tEfNS_4arch4Sm80ELb1ELb0ELb1ELb1ELb0ELb0ELb0ELb0ELi2ELi4ELi4ELi4ELb0EEENS1_24CollectiveEpilogueBwdGQAISA_fSD_Li256ELb1ELb0EEENS1_25SingleTileBwdLPTSchedulerILb1ELi128ELb0EEEEEEEEEvNT_6ParamsE$_ZN4cute3eso3ESOILb1ELb0EJNS_1CILi1EEENS2_ILi8EEEiiNS2_ILi64EEEiNS2_ILi144EEENS2_ILi288EEENS2_ILi512EEEEEC2ERKS3_RKS4_RKiSF_RKS5_SF_RKS6_RKS7_RKS8_ - $_ZN7cutlass13device_kernelIN5flash19enable_sm80_to_sm89INS1_16FlashAttnBwdSm80INS1_25CollectiveMainloopBwdSm80ILi2ELi2EN4cute5tupleIJNS5_1CILi128EEES8_NS7_ILi64EEEEEENS_10bfloat16_tEfNS_4arch4Sm80ELb1ELb0ELb1ELb1ELb0ELb0ELb0ELb0ELi2ELi4ELi4ELi4ELb0EEENS1_24CollectiveEpilogueBwdGQAISA_fSD_Li256ELb1ELb0EEENS1_25SingleTileBwdLPTSchedulerILb1ELi128ELb0EEEEEEEEEvNT_6ParamsE$_ZN4cute3eso3ESOILb1ELb0EJNS_1CILi1EEENS2_ILi512EEEiEEC2ERKS3_RKS4_RKi)
$_ZN7cutlass13device_kernelIN5flash19enable_sm80_to_sm89INS1_16FlashAttnBwdSm80INS1_25CollectiveMainloopBwdSm80ILi2ELi2EN4cute5tupleIJNS5_1CILi128EEES8_NS7_ILi64EEEEEENS_10bfloat16_tEfNS_4arch4Sm80ELb1ELb0ELb1ELb1ELb0ELb0ELb0ELb0ELi2ELi4ELi4ELi4ELb0EEENS1_24CollectiveEpilogueBwdGQAISA_fSD_Li256ELb1ELb0EEENS1_25SingleTileBwdLPTSchedulerILb1ELi128ELb0EEEEEEEEEvNT_6ParamsE$_ZN4cute3eso3ESOILb1ELb0EJNS_1CILi1EEENS2_ILi512EEEiEEC2ERKS3_RKS4_RKi:
[----:B------:R-:W-:Y:S01]  /*7cc0*/  IADD3 R4, R77, -c[0x0][0x20], RZ ;  /* 0x800008004d047a10 */ /* 0x000fe20007ffe0ff */
[----:B------:R-:W-:Y:S01]  /*7cd0*/  IMAD.MOV.U32 R8, RZ, RZ, R2 ;  /* 0x000000ffff087224 */ /* 0x000fe200078e0002 */
[----:B------:R-:W-:-:S03]  /*7ce0*/  MOV R9, 0x0 ;  /* 0x0000000000097802 */ /* 0x000fc60000000f00 */
[----:B------:R1:W-:Y:S01]  /*7cf0*/  STL [R4], R3 ;  /* 0x0000000304007387 */ /* 0x0003e20000100800 */
[----:B------:R-:W-:Y:S05]  /*7d00*/  RET.REL.NODEC R8 `(_ZN7cutlass13device_kernelIN5flash19enable_sm80_to_sm89INS1_16FlashAttnBwdSm80INS1_25CollectiveMainloopBwdSm80ILi2ELi2EN4cute5tupleIJNS5_1CILi128EEES8_NS7_ILi64EEEEEENS_10bfloat16_tEfNS_4arch4Sm80ELb1ELb0ELb1ELb1ELb0ELb0ELb0ELb0ELi2ELi4ELi4ELi4ELb0EEENS1_24CollectiveEpilogueBwdGQAISA_fSD_Li256ELb1ELb0EEENS1_25SingleTileBwdLPTSchedulerILb1ELi128ELb0EEEEEEEEEvNT_6ParamsE) ;  /* 0xffff82f008007950 */ /* 0x000fea0003c3ffff */
        .type           $_ZN7cutlass13device_kernelIN5flash19enable_sm80_to_sm89INS1_16FlashAttnBwdSm80INS1_25CollectiveMainloopBwdSm80ILi2ELi2EN4cute5tupleIJNS5_1CILi128EEES8_NS7_ILi64EEEEEENS_10bfloat16_tEfNS_4arch4Sm80ELb1ELb0ELb1ELb1ELb0ELb0ELb0ELb0ELi2ELi4ELi4ELi4ELb0EEENS1_24CollectiveEpilogueBwdGQAISA_fSD_Li256ELb1ELb0EEENS1_25SingleTileBwdLPTSchedulerILb1ELi128ELb0EEEEEEEEEvNT_6ParamsE$_ZN4cute3eso3ESOILb1ELb0EJNS_1CILi1EEENS2_ILi8EEEiiNS2_ILi64EEEiNS2_ILi144EEENS2_ILi288EEENS2_ILi512EEEEEC2ERKS3_RKS4_RKiSF_RKS5_SF_RKS6_RKS7_RKS8_,@function
        .size           $_ZN7cutlass13device_kernelIN5flash19enable_sm80_to_sm89INS1_16FlashAttnBwdSm80INS1_25CollectiveMainloopBwdSm80ILi2ELi2EN4cute5tupleIJNS5_1CILi128EEES8_NS7_ILi64EEEEEENS_10bfloat16_tEfNS_4arch4Sm80ELb1ELb0ELb1ELb1ELb0ELb0ELb0ELb0ELi2ELi4ELi4ELi4ELb0EEENS1_24CollectiveEpilogueBwdGQAISA_fSD_Li256ELb1ELb0EEENS1_25SingleTileBwdLPTSchedulerILb1ELi128ELb0EEEEEEEEEvNT_6ParamsE$_ZN4cute3eso3ESOILb1ELb0EJNS_1CILi1EEENS2_ILi8EEEiiNS2_ILi64EEEiNS2_ILi144EEENS2_ILi288EEENS2_ILi512EEEEEC2ERKS3_RKS4_RKiSF_RKS5_SF_RKS6_RKS7_RKS8_,($_ZN7cutlass13device_kernelIN5flash19enable_sm80_to_sm89INS1_16FlashAttnBwdSm80INS1_25CollectiveMainloopBwdSm80ILi2ELi2EN4cute5tupleIJNS5_1CILi128EEES8_NS7_ILi64EEEEEENS_10bfloat16_tEfNS_4arch4Sm80ELb1ELb0ELb1ELb1ELb0ELb0ELb0ELb0ELi2ELi4ELi4ELi4ELb0EEENS1_24CollectiveEpilogueBwdGQAISA_fSD_Li256ELb1ELb0EEENS1_25SingleTileBwdLPTSchedulerILb1ELi128ELb0EEEEEEEEEvNT_6ParamsE$_ZN4cute3eso3ESOILb1ELb0EJNS_1CILi1EEENS_5tupleIJNS2_ILi8EEEiiEEENS2_ILi64EEENS4_IJiNS2_ILi144EEENS2_ILi288EEEEEENS2_ILi512EEEEEC2ERKS3_RKS6_RKS7_RKSA_RKSB_ - $_ZN7cutlass13device_kernelIN5flash19enable_sm80_to_sm89INS1_16FlashAttnBwdSm80INS1_25CollectiveMainloopBwdSm80ILi2ELi2EN4cute5tupleIJNS5_1CILi128EEES8_NS7_ILi64EEEEEENS_10bfloat16_tEfNS_4arch4Sm80ELb1ELb0ELb1ELb1ELb0ELb0ELb0ELb0ELi2ELi4ELi4ELi4ELb0EEENS1_24CollectiveEpilogueBwdGQAISA_fSD_Li256ELb1ELb0EEENS1_25SingleTileBwdLPTSchedulerILb1ELi128ELb0EEEEEEEEEvNT_6ParamsE$_ZN4cute3eso3ESOILb1ELb0EJNS_1CILi1EEENS2_ILi8EEEiiNS2_ILi64EEEiNS2_ILi144EEENS2_ILi288EEENS2_ILi512EEEEEC2ERKS3_RKS4_RKiSF_RKS5_SF_RKS6_RKS7_RKS8_)
$_ZN7cutlass13device_kernelIN5flash19enable_sm80_to_sm89INS1_16FlashAttnBwdSm80INS1_25CollectiveMainloopBwdSm80ILi2ELi2EN4cute5tupleIJNS5_1CILi128EEES8_NS7_ILi64EEEEEENS_10bfloat16_tEfNS_4arch4Sm80ELb1ELb0ELb1ELb1ELb0ELb0ELb0ELb0ELi2ELi4ELi4ELi4ELb0EEENS1_24CollectiveEpilogueBwdGQAISA_fSD_Li256ELb1ELb0EEENS1_25SingleTileBwdLPTSchedulerILb1ELi128ELb0EEEEEEEEEvNT_6ParamsE$_ZN4cute3eso3ESOILb1ELb0EJNS_1CILi1EEENS2_ILi8EEEiiNS2_ILi64EEEiNS2_ILi144EEENS2_ILi288EEENS2_ILi512EEEEEC2ERKS3_RKS4_RKiSF_RKS5_SF_RKS6_RKS7_RKS8_:
        /* <DEDUP_REMOVED lines=11> */
        .type           $_ZN7cutlass13device_kernelIN5flash19enable_sm80_to_sm89INS1_16FlashAttnBwdSm80INS1_25CollectiveMainloopBwdSm80ILi2ELi2EN4cute5tupleIJNS5_1CILi128EEES8_NS7_ILi64EEEEEENS_10bfloat16_tEfNS_4arch4Sm80ELb1ELb0ELb1ELb1ELb0ELb0ELb0ELb0ELi2ELi4ELi4ELi4ELb0EEENS1_24CollectiveEpilogueBwdGQAISA_fSD_Li256ELb1ELb0EEENS1_25SingleTileBwdLPTSchedulerILb1ELi128ELb0EEEEEEEEEvNT_6ParamsE$_ZN4cute3eso3ESOILb1ELb0EJNS_1CILi1EEENS_5tupleIJNS2_ILi8EEEiiEEENS2_ILi64EEENS4_IJiNS2_ILi144EEENS2_ILi288EEEEEENS2_ILi512EEEEEC2ERKS3_RKS6_RKS7_RKSA_RKSB_,@function
        .size           $_ZN7cutlass13device_kernelIN5flash19enable_sm80_to_sm89INS1_16FlashAttnBwdSm80INS1_25CollectiveMainloopBwdSm80ILi2ELi2EN4cute5tupleIJNS5_1CILi128EEES8_NS7_ILi64EEEEEENS_10bfloat16_tEfNS_4arch4Sm80ELb1ELb0ELb1ELb1ELb0ELb0ELb0ELb0ELi2ELi4ELi4ELi4ELb0EEENS1_24CollectiveEpilogueBwdGQAISA_fSD_Li256ELb1ELb0EEENS1_25SingleTileBwdLPTSchedulerILb1ELi128ELb0EEEEEEEEEvNT_6ParamsE$_ZN4cute3eso3ESOILb1ELb0EJNS_1CILi1EEENS_5tupleIJNS2_ILi8EEEiiEEENS2_ILi64EEENS4_IJiNS2_ILi144EEENS2_ILi288EEEEEENS2_ILi512EEEEEC2ERKS3_RKS6_RKS7_RKSA_RKSB_,($_ZN7cutlass13device_kernelIN5flash19enable_sm80_to_sm89INS1_16FlashAttnBwdSm80INS1_25CollectiveMainloopBwdSm80ILi2ELi2EN4cute5tupleIJNS5_1CILi128EEES8_NS7_ILi64EEEEEENS_10bfloat16_tEfNS_4arch4Sm80ELb1ELb0ELb1ELb1ELb0ELb0ELb0ELb0ELi2ELi4ELi4ELi4ELb0EEENS1_24CollectiveEpilogueBwdGQAISA_fSD_Li256ELb1ELb0EEENS1_25SingleTileBwdLPTSchedulerILb1ELi128ELb0EEEEEEEEEvNT_6ParamsE$_ZN4cute3eso3ESOILb1ELb0EJNS_1CILi1EEENS_5tupleIJiiiEEENS2_ILi64EEENS4_IJNS2_ILi72EEENS2_ILi144EEENS2_ILi288EEEEEENS2_ILi512EEEEEC2ERKS3_RKS5_RKS6_RKSA_RKSB_ - $_ZN7cutlass13device_kernelIN5flash19enable_sm80_to_sm89INS1_16FlashAttnBwdSm80INS1_25CollectiveMainloopBwdSm80ILi2ELi2EN4cute5tupleIJNS5_1CILi128EEES8_NS7_ILi64EEEEEENS_10bfloat16_tEfNS_4arch4Sm80ELb1ELb0ELb1ELb1ELb0ELb0ELb0ELb0ELi2ELi4ELi4ELi4ELb0EEENS1_24CollectiveEpilogueBwdGQAISA_fSD_Li256ELb1ELb0EEENS1_25SingleTileBwdLPTSchedulerILb1ELi128ELb0EEEEEEEEEvNT_6ParamsE$_ZN4cute3eso3ESOILb1ELb0EJNS_1CILi1EEENS_5tupleIJNS2_ILi8EEEiiEEENS2_ILi64EEENS4_IJiNS2_ILi144EEENS2_ILi288EEEEEENS2_ILi512EEEEEC2ERKS3_RKS6_RKS7_RKSA_RKSB_)
$_ZN7cutlass13device_kernelIN5flash19enable_sm80_to_sm89INS1_16FlashAttnBwdSm80INS1_25CollectiveMainloopBwdSm80ILi2ELi2EN4cute5tupleIJNS5_1CILi128EEES8_NS7_ILi64EEEEEENS_10bfloat16_tEfNS_4arch4Sm80ELb1ELb0ELb1ELb1ELb0ELb0ELb0ELb0ELi2ELi4ELi4ELi4ELb0EEENS1_24CollectiveEpilogueBwdGQAISA_fSD_Li256ELb1ELb0EEENS1_25SingleTileBwdLPTSchedulerILb1ELi128ELb0EEEEEEEEEvNT_6ParamsE$_ZN4cute3eso3ESOILb1ELb0EJNS_1CILi1EEENS_5tupleIJNS2_ILi8EEEiiEEENS2_ILi64EEENS4_IJiNS2_ILi144EEENS2_ILi288EEEEEENS2_ILi512EEEEEC2ERKS3_RKS6_RKS7_RKSA_RKSB_:
        /* <DEDUP_REMOVED lines=9> */
        .type           $_ZN7cutlass13device_kernelIN5flash19enable_sm80_to_sm89INS1_16FlashAttnBwdSm80INS1_25CollectiveMainloopBwdSm80ILi2ELi2EN4cute5tupleIJNS5_1CILi128EEES8_NS7_ILi64EEEEEENS_10bfloat16_tEfNS_4arch4Sm80ELb1ELb0ELb1ELb1ELb0ELb0ELb0ELb0ELi2ELi4ELi4ELi4ELb0EEENS1_24CollectiveEpilogueBwdGQAISA_fSD_Li256ELb1ELb0EEENS1_25SingleTileBwdLPTSchedulerILb1ELi128ELb0EEEEEEEEEvNT_6ParamsE$_ZN4cute3eso3ESOILb1ELb0EJNS_1CILi1EEENS_5tupleIJiiiEEENS2_ILi64EEENS4_IJNS2_ILi72EEENS2_ILi144EEENS2_ILi288EEEEEENS2_ILi512EEEEEC2ERKS3_RKS5_RKS6_RKSA_RKSB_,@function
        .size           $_ZN7cutlass13device_kernelIN5flash19enable_sm80_to_sm89INS1_16FlashAttnBwdSm80INS1_25CollectiveMainloopBwdSm80ILi2ELi2EN4cute5tupleIJNS5_1CILi128EEES8_NS7_ILi64EEEEEENS_10bfloat16_tEfNS_4arch4Sm80ELb1ELb0ELb1ELb1ELb0ELb0ELb0ELb0ELi2ELi4ELi4ELi4ELb0EEENS1_24CollectiveEpilogueBwdGQAISA_fSD_Li256ELb1ELb0EEENS1_25SingleTileBwdLPTSchedulerILb1ELi128ELb0EEEEEEEEEvNT_6ParamsE$_ZN4cute3eso3ESOILb1ELb0EJNS_1CILi1EEENS_5tupleIJiiiEEENS2_ILi64EEENS4_IJNS2_ILi72EEENS2_ILi144EEENS2_ILi288EEEEEENS2_ILi512EEEEEC2ERKS3_RKS5_RKS6_RKSA_RKSB_,($_ZN7cutlass13device_kernelIN5flash19enable_sm80_to_sm89INS1_16FlashAttnBwdSm80INS1_25CollectiveMainloopBwdSm80ILi2ELi2EN4cute5tupleIJNS5_1CILi128EEES8_NS7_ILi64EEEEEENS_10bfloat16_tEfNS_4arch4Sm80ELb1ELb0ELb1ELb1ELb0ELb0ELb0ELb0ELi2ELi4ELi4ELi4ELb0EEENS1_24CollectiveEpilogueBwdGQAISA_fSD_Li256ELb1ELb0EEENS1_25SingleTileBwdLPTSchedulerILb1ELi128ELb0EEEEEEEEEvNT_6ParamsE$_ZN4cute3eso3ESOILb1ELb0EJNS_1CILi1EEEiEEC2ERKS3_RKi - $_ZN7cutlass13device_kernelIN5flash19enable_sm80_to_sm89INS1_16FlashAttnBwdSm80INS1_25CollectiveMainloopBwdSm80ILi2ELi2EN4cute5tupleIJNS5_1CILi128EEES8_NS7_ILi64EEEEEENS_10bfloat16_tEfNS_4arch4Sm80ELb1ELb0ELb1ELb1ELb0ELb0ELb0ELb0ELi2ELi4ELi4ELi4ELb0EEENS1_24CollectiveEpilogueBwdGQAISA_fSD_Li256ELb1ELb0EEENS1_25SingleTileBwdLPTSchedulerILb1ELi128ELb0EEEEEEEEEvNT_6ParamsE$_ZN4cute3eso3ESOILb1ELb0EJNS_1CILi1EEENS_5tupleIJiiiEEENS2_ILi64EEENS4_IJNS2_ILi72EEENS2_ILi144EEENS2_ILi288EEEEEENS2_ILi512EEEEEC2ERKS3_RKS5_RKS6_RKSA_RKSB_)
$_ZN7cutlass13device_kernelIN5flash19enable_sm80_to_sm89INS1_16FlashAttnBwdSm80INS1_25CollectiveMainloopBwdSm80ILi2ELi2EN4cute5tupleIJNS5_1CILi128EEES8_NS7_ILi64EEEEEENS_10bfloat16_tEfNS_4arch4Sm80ELb1ELb0ELb1ELb1ELb0ELb0ELb0ELb0ELi2ELi4ELi4ELi4ELb0EEENS1_24CollectiveEpilogueBwdGQAISA_fSD_Li256ELb1ELb0EEENS1_25SingleTileBwdLPTSchedulerILb1ELi128ELb0EEEEEEEEEvNT_6ParamsE$_ZN4cute3eso3ESOILb1ELb0EJNS_1CILi1EEENS_5tupleIJiiiEEENS2_ILi64EEENS4_IJNS2_ILi72EEENS2_ILi144EEENS2_ILi288EEEEEENS2_ILi512EEEEEC2ERKS3_RKS5_RKS6_RKSA_RKSB_:
[----:B------:R-:W-:Y:S01]  /*7e50*/  IADD3 R4, R4, -c[0x0][0x20], RZ ;  /* 0x8000080004047a10 */ /* 0x000fe20007ffe0ff */
[----:B------:R-:W-:Y:S01]  /*7e60*/  IMAD.MOV.U32 R8, RZ, RZ, R6 ;  /* 0x000000ffff087224 */ /* 0x000fe200078e0006 */
[----:B------:R-:W-:-:S03]  /*7e70*/  MOV R9, 0x0 ;  /* 0x0000000000097802 */ /* 0x000fc60000000f00 */
[----:B------:R1:W-:Y:S04]  /*7e80*/  STL [R4], R2 ;  /* 0x0000000204007387 */ /* 0x0003e80000100800 */
[----:B------:R1:W-:Y:S04]  /*7e90*/  STL [R4+0x4], R3 ;  /* 0x0000040304007387 */ /* 0x0003e80000100800 */
[----:B------:R1:W-:Y:S01]  /*7ea0*/  STL [R4+0x8], R5 ;  /* 0x0000080504007387 */ /* 0x0003e20000100800 */
[----:B------:R-:W-:Y:S05]  /*7eb0*/  RET.REL.NODEC R8 `(_ZN7cutlass13device_kernelIN5flash19enable_sm80_to_sm89INS1_16FlashAttnBwdSm80INS1_25CollectiveMainloopBwdSm80ILi2ELi2EN4cute5tupleIJNS5_1CILi128EEES8_NS7_ILi64EEEEEENS_10bfloat16_tEfNS_4arch4Sm80ELb1ELb0ELb1ELb1ELb0ELb0ELb0ELb0ELi2ELi4ELi4ELi4ELb0EEENS1_24CollectiveEpilogueBwdGQAISA_fSD_Li256ELb1ELb0EEENS1_25SingleTileBwdLPTSchedulerILb1ELi128ELb0EEEEEEEEEvNT_6ParamsE) ;  /* 0xffff814008007950 */ /* 0x000fea0003c3ffff */
        .type           $_ZN7cutlass13device_kernelIN5flash19enable_sm80_to_sm89INS1_16FlashAttnBwdSm80INS1_25CollectiveMainloopBwdSm80ILi2ELi2EN4cute5tupleIJNS5_1CILi128EEES8_NS7_ILi64EEEEEENS_10bfloat16_tEfNS_4arch4Sm80ELb1ELb0ELb1ELb1ELb0ELb0ELb0ELb0ELi2ELi4ELi4ELi4ELb0EEENS1_24CollectiveEpilogueBwdGQAISA_fSD_Li256ELb1ELb0EEENS1_25SingleTileBwdLPTSchedulerILb1ELi128ELb0EEEEEEEEEvNT_6ParamsE$_ZN4cute3eso3ESOILb1ELb0EJNS_1CILi1EEEiEEC2ERKS3_RKi,@function
        .size           $_ZN7cutlass13device_kernelIN5flash19enable_sm80_to_sm89INS1_16FlashAttnBwdSm80INS1_25CollectiveMainloopBwdSm80ILi2ELi2EN4cute5tupleIJNS5_1CILi128EEES8_NS7_ILi64EEEEEENS_10bfloat16_tEfNS_4arch4Sm80ELb1ELb0ELb1ELb1ELb0ELb0ELb0ELb0ELi2ELi4ELi4ELi4ELb0EEENS1_24CollectiveEpilogueBwdGQAISA_fSD_Li256ELb1ELb0EEENS1_25SingleTileBwdLPTSchedulerILb1ELi128ELb0EEEEEEEEEvNT_6ParamsE$_ZN4cute3eso3ESOILb1ELb0EJNS_1CILi1EEEiEEC2ERKS3_RKi,($_ZN7cutlass13device_kernelIN5flash19enable_sm80_to_sm89INS1_16FlashAttnBwdSm80INS1_25CollectiveMainloopBwdSm80ILi2ELi2EN4cute5tupleIJNS5_1CILi128EEES8_NS7_ILi64EEEEEENS_10bfloat16_tEfNS_4arch4Sm80ELb1ELb0ELb1ELb1ELb0ELb0ELb0ELb0ELi2ELi4ELi4ELi4ELb0EEENS1_24CollectiveEpilogueBwdGQAISA_fSD_Li256ELb1ELb0EEENS1_25SingleTileBwdLPTSchedulerILb1ELi128ELb0EEEEEEEEEvNT_6ParamsE$_ZN4cute3eso3ESOILb1ELb0EJNS_1CILi1EEEiiiNS2_ILi144EEENS2_ILi512EEEEEC2ERKS3_RKiSA_SA_RKS4_RKS5_ - $_ZN7cutlass13device_kernelIN5flash19enable_sm80_to_sm89INS1_16FlashAttnBwdSm80INS1_25CollectiveMainloopBwdSm80ILi2ELi2EN4cute5tupleIJNS5_1CILi128EEES8_NS7_ILi64EEEEEENS_10bfloat16_tEfNS_4arch4Sm80ELb1ELb0ELb1ELb1ELb0ELb0ELb0ELb0ELi2ELi4ELi4ELi4ELb0EEENS1_24CollectiveEpilogueBwdGQAISA_fSD_Li256ELb1ELb0EEENS1_25SingleTileBwdLPTSchedulerILb1ELi128ELb0EEEEEEEEEvNT_6ParamsE$_ZN4cute3eso3ESOILb1ELb0EJNS_1CILi1EEEiEEC2ERKS3_RKi)
$_ZN7cutlass13device_kernelIN5flash19enable_sm80_to_sm89INS1_16FlashAttnBwdSm80INS1_25CollectiveMainloopBwdSm80ILi2ELi2EN4cute5tupleIJNS5_1CILi128EEES8_NS7_ILi64EEEEEENS_10bfloat16_tEfNS_4arch4Sm80ELb1ELb0ELb1ELb1ELb0ELb0ELb0ELb0ELi2ELi4ELi4ELi4ELb0EEENS1_24CollectiveEpilogueBwdGQAISA_fSD_Li256ELb1ELb0EEENS1_25SingleTileBwdLPTSchedulerILb1ELi128ELb0EEEEEEEEEvNT_6ParamsE$_ZN4cute3eso3ESOILb1ELb0EJNS_1CILi1EEEiEEC2ERKS3_RKi:
[----:B------:R-:W-:Y:S02]  /*7ec0*/  IADD3 R51, R51, -c[0x0][0x20], RZ ;  /* 0x8000080033337a10 */ /* 0x000fe40007ffe0ff */
[----:B------:R-:W-:-:S03]  /*7ed0*/  MOV R5, 0x0 ;  /* 0x0000000000057802 */ /* 0x000fc60000000f00 */
[----:B------:R1:W-:Y:S01]  /*7ee0*/  STL [R51], R2 ;  /* 0x0000000233007387 */ /* 0x0003e20000100800 */
[----:B------:R-:W-:Y:S05]  /*7ef0*/  RET.REL.NODEC R4 `(_ZN7cutlass13device_kernelIN5flash19enable_sm80_to_sm89INS1_16FlashAttnBwdSm80INS1_25CollectiveMainloopBwdSm80ILi2ELi2EN4cute5tupleIJNS5_1CILi128EEES8_NS7_ILi64EEEEEENS_10bfloat16_tEfNS_4arch4Sm80ELb1ELb0ELb1ELb1ELb0ELb0ELb0ELb0ELi2ELi4ELi4ELi4ELb0EEENS1_24CollectiveEpilogueBwdGQAISA_fSD_Li256ELb1ELb0EEENS1_25SingleTileBwdLPTSchedulerILb1ELi128ELb0EEEEEEEEEvNT_6ParamsE) ;  /* 0xffff810004007950 */ /* 0x000fea0003c3ffff */
        .type           $_ZN7cutlass13device_kernelIN5flash19enable_sm80_to_sm89INS1_16FlashAttnBwdSm80INS1_25CollectiveMainloopBwdSm80ILi2ELi2EN4cute5tupleIJNS5_1CILi128EEES8_NS7_ILi64EEEEEENS_10bfloat16_tEfNS_4arch4Sm80ELb1ELb0ELb1ELb1ELb0ELb0ELb0ELb0ELi2ELi4ELi4ELi4ELb0EEENS1_24CollectiveEpilogueBwdGQAISA_fSD_Li256ELb1ELb0EEENS1_25SingleTileBwdLPTSchedulerILb1ELi128ELb0EEEEEEEEEvNT_6ParamsE$_ZN4cute3eso3ESOILb1ELb0EJNS_1CILi1EEEiiiNS2_ILi144EEENS2_ILi512EEEEEC2ERKS3_RKiSA_SA_RKS4_RKS5_,@function
        .size           $_ZN7cutlass13device_kernelIN5flash19enable_sm80_to_sm89INS1_16FlashAttnBwdSm80INS1_25CollectiveMainloopBwdSm80ILi2ELi2EN4cute5tupleIJNS5_1CILi128EEES8_NS7_ILi64EEEEEENS_10bfloat16_tEfNS_4arch4Sm80ELb1ELb0ELb1ELb1ELb0ELb0ELb0ELb0ELi2ELi4ELi4ELi4ELb0EEENS1_24CollectiveEpilogueBwdGQAISA_fSD_Li256ELb1ELb0EEENS1_25SingleTileBwdLPTSchedulerILb1ELi128ELb0EEEEEEEEEvNT_6ParamsE$_ZN4cute3eso3ESOILb1ELb0EJNS_1CILi1EEEiiiNS2_ILi144EEENS2_ILi512EEEEEC2ERKS3_RKiSA_SA_RKS4_RKS5_,($_ZN7cutlass13device_kernelIN5flash19enable_sm80_to_sm89INS1_16FlashAttnBwdSm80INS1_25CollectiveMainloopBwdSm80ILi2ELi2EN4cute5tupleIJNS5_1CILi128EEES8_NS7_ILi64EEEEEENS_10bfloat16_tEfNS_4arch4Sm80ELb1ELb0ELb1ELb1ELb0ELb0ELb0ELb0ELi2ELi4ELi4ELi4ELb0EEENS1_24CollectiveEpilogueBwdGQAISA_fSD_Li256ELb1ELb0EEENS1_25SingleTileBwdLPTSchedulerILb1ELi128ELb0EEEEEEEEEvNT_6ParamsE$_ZN4cute3eso3ESOILb1ELb0EJNS_1CILi1EEEiiiNS2_ILi64EEENS2_ILi72EEENS2_ILi144EEENS2_ILi288EEENS2_ILi512EEEEEC2ERKS3_RKiSD_SD_RKS4_RKS5_RKS6_RKS7_RKS8_ - $_ZN7cutlass13device_kernelIN5flash19enable_sm80_to_sm89INS1_16FlashAttnBwdSm80INS1_25CollectiveMainloopBwdSm80ILi2ELi2EN4cute5tupleIJNS5_1CILi128EEES8_NS7_ILi64EEEEEENS_10bfloat16_tEfNS_4arch4Sm80ELb1ELb0ELb1ELb1ELb0ELb0ELb0ELb0ELi2ELi4ELi4ELi4ELb0EEENS1_24CollectiveEpilogueBwdGQAISA_fSD_Li256ELb1ELb0EEENS1_25SingleTileBwdLPTSchedulerILb1ELi128ELb0EEEEEEEEEvNT_6ParamsE$_ZN4cute3eso3ESOILb1ELb0EJNS_1CILi1EEEiiiNS2_ILi144EEENS2_ILi512EEEEEC2ERKS3_RKiSA_SA_RKS4_RKS5_)
$_ZN7cutlass13device_kernelIN5flash19enable_sm80_to_sm89INS1_16FlashAttnBwdSm80INS1_25CollectiveMainloopBwdSm80ILi2ELi2EN4cute5tupleIJNS5_1CILi128EEES8_NS7_ILi64EEEEEENS_10bfloat16_tEfNS_4arch4Sm80ELb1ELb0ELb1ELb1ELb0ELb0ELb0ELb0ELi2ELi4ELi4ELi4ELb0EEENS1_24CollectiveEpilogueBwdGQAISA_fSD_Li256ELb1ELb0EEENS1_25SingleTileBwdLPTSchedulerILb1ELi128ELb0EEEEEEEEEvNT_6ParamsE$_ZN4cute3eso3ESOILb1ELb0EJNS_1CILi1EEEiiiNS2_ILi144EEENS2_ILi512EEEEEC2ERKS3_RKiSA_SA_RKS4_RKS5_:
        /* <DEDUP_REMOVED lines=11> */
        .type           $_ZN7cutlass13device_kernelIN5flash19enable_sm80_to_sm89INS1_16FlashAttnBwdSm80INS1_25CollectiveMainloopBwdSm80ILi2ELi2EN4cute5tupleIJNS5_1CILi128EEES8_NS7_ILi64EEEEEENS_10bfloat16_tEfNS_4arch4Sm80ELb1ELb0ELb1ELb1ELb0ELb0ELb0ELb0ELi2ELi4ELi4ELi4ELb0EEENS1_24CollectiveEpilogueBwdGQAISA_fSD_Li256ELb1ELb0EEENS1_25SingleTileBwdLPTSchedulerILb1ELi128ELb0EEEEEEEEEvNT_6ParamsE$_ZN4cute3eso3ESOILb1ELb0EJNS_1CILi1EEEiiiNS2_ILi64EEENS2_ILi72EEENS2_ILi144EEENS2_ILi288EEENS2_ILi512EEEEEC2ERKS3_RKiSD_SD_RKS4_RKS5_RKS6_RKS7_RKS8_,@function
        .size           $_ZN7cutlass13device_kernelIN5flash19enable_sm80_to_sm89INS1_16FlashAttnBwdSm80INS1_25CollectiveMainloopBwdSm80ILi2ELi2EN4cute5tupleIJNS5_1CILi128EEES8_NS7_ILi64EEEEEENS_10bfloat16_tEfNS_4arch4Sm80ELb1ELb0ELb1ELb1ELb0ELb0ELb0ELb0ELi2ELi4ELi4ELi4ELb0EEENS1_24CollectiveEpilogueBwdGQAISA_fSD_Li256ELb1ELb0EEENS1_25SingleTileBwdLPTSchedulerILb1ELi128ELb0EEEEEEEEEvNT_6ParamsE$_ZN4cute3eso3ESOILb1ELb0EJNS_1CILi1EEEiiiNS2_ILi64EEENS2_ILi72EEENS2_ILi144EEENS2_ILi288EEENS2_ILi512EEEEEC2ERKS3_RKiSD_SD_RKS4_RKS5_RKS6_RKS7_RKS8_,($_ZN7cutlass13device_kernelIN5flash19enable_sm80_to_sm89INS1_16FlashAttnBwdSm80INS1_25CollectiveMainloopBwdSm80ILi2ELi2EN4cute5tupleIJNS5_1CILi128EEES8_NS7_ILi64EEEEEENS_10bfloat16_tEfNS_4arch4Sm80ELb1ELb0ELb1ELb1ELb0ELb0ELb0ELb0ELi2ELi4ELi4ELi4ELb0EEENS1_24CollectiveEpilogueBwdGQAISA_fSD_Li256ELb1ELb0EEENS1_25SingleTileBwdLPTSchedulerILb1ELi128ELb0EEEEEEEEEvNT_6ParamsE$_ZN4cute3eso3ESOILb1ELb0EJNS_1CILi1EEEiiiNS2_ILi72EEENS2_ILi512EEEEEC2ERKS3_RKiSA_SA_RKS4_RKS5_ - $_ZN7cutlass13device_kernelIN5flash19enable_sm80_to_sm89INS1_16FlashAttnBwdSm80INS1_25CollectiveMainloopBwdSm80ILi2ELi2EN4cute5tupleIJNS5_1CILi128EEES8_NS7_ILi64EEEEEENS_10bfloat16_tEfNS_4arch4Sm80ELb1ELb0ELb1ELb1ELb0ELb0ELb0ELb0ELi2ELi4ELi4ELi4ELb0EEENS1_24CollectiveEpilogueBwdGQAISA_fSD_Li256ELb1ELb0EEENS1_25SingleTileBwdLPTSchedulerILb1ELi128ELb0EEEEEEEEEvNT_6ParamsE$_ZN4cute3eso3ESOILb1ELb0EJNS_1CILi1EEEiiiNS2_ILi64EEENS2_ILi72EEENS2_ILi144EEENS2_ILi288EEENS2_ILi512EEEEEC2ERKS3_RKiSD_SD_RKS4_RKS5_RKS6_RKS7_RKS8_)
$_ZN7cutlass13device_kernelIN5flash19enable_sm80_to_sm89INS1_16FlashAttnBwdSm80INS1_25CollectiveMainloopBwdSm80ILi2ELi2EN4cute5tupleIJNS5_1CILi128EEES8_NS7_ILi64EEEEEENS_10bfloat16_tEfNS_4arch4Sm80ELb1ELb0ELb1ELb1ELb0ELb0ELb0ELb0ELi2ELi4ELi4ELi4ELb0EEENS1_24CollectiveEpilogueBwdGQAISA_fSD_Li256ELb1ELb0EEENS1_25SingleTileBwdLPTSchedulerILb1ELi128ELb0EEEEEEEEEvNT_6ParamsE$_ZN4cute3eso3ESOILb1ELb0EJNS_1CILi1EEEiiiNS2_ILi64EEENS2_ILi72EEENS2_ILi144EEENS2_ILi288EEENS2_ILi512EEEEEC2ERKS3_RKiSD_SD_RKS4_RKS5_RKS6_RKS7_RKS8_:
        /* <DEDUP_REMOVED lines=11> */
        .type           $_ZN7cutlass13device_kernelIN5flash19enable_sm80_to_sm89INS1_16FlashAttnBwdSm80INS1_25CollectiveMainloopBwdSm80ILi2ELi2EN4cute5tupleIJNS5_1CILi128EEES8_NS7_ILi64EEEEEENS_10bfloat16_tEfNS_4arch4Sm80ELb1ELb0ELb1ELb1ELb0ELb0ELb0ELb0ELi2ELi4ELi4ELi4ELb0EEENS1_24CollectiveEpilogueBwdGQAISA_fSD_Li256ELb1ELb0EEENS1_25SingleTileBwdLPTSchedulerILb1ELi128ELb0EEEEEEEEEvNT_6ParamsE$_ZN4cute3eso3ESOILb1ELb0EJNS_1CILi1EEEiiiNS2_ILi72EEENS2_ILi512EEEEEC2ERKS3_RKiSA_SA_RKS4_RKS5_,@function
        .size           $_ZN7cutlass13device_kernelIN5flash19enable_sm80_to_sm89INS1_16FlashAttnBwdSm80INS1_25CollectiveMainloopBwdSm80ILi2ELi2EN4cute5tupleIJNS5_1CILi128EEES8_NS7_ILi64EEEEEENS_10bfloat16_tEfNS_4arch4Sm80ELb1ELb0ELb1ELb1ELb0ELb0ELb0ELb0ELi2ELi4ELi4ELi4ELb0EEENS1_24CollectiveEpilogueBwdGQAISA_fSD_Li256ELb1ELb0EEENS1_25SingleTileBwdLPTSchedulerILb1ELi128ELb0EEEEEEEEEvNT_6ParamsE$_ZN4cute3eso3ESOILb1ELb0EJNS_1CILi1EEEiiiNS2_ILi72EEENS2_ILi512EEEEEC2ERKS3_RKiSA_SA_RKS4_RKS5_,($_ZN7cutlass13device_kernelIN5flash19enable_sm80_to_sm89INS1_16FlashAttnBwdSm80INS1_25CollectiveMainloopBwdSm80ILi2ELi2EN4cute5tupleIJNS5_1CILi128EEES8_NS7_ILi64EEEEEENS_10bfloat16_tEfNS_4arch4Sm80ELb1ELb0ELb1ELb1ELb0ELb0ELb0ELb0ELi2ELi4ELi4ELi4ELb0EEENS1_24CollectiveEpilogueBwdGQAISA_fSD_Li256ELb1ELb0EEENS1_25SingleTileBwdLPTSchedulerILb1ELi128ELb0EEEEEEEEEvNT_6ParamsE$_ZN4cute3eso3ESOILb1ELb0EJNS_1CILi2EEEiEEC2ERKS3_RKi - $_ZN7cutlass13device_kernelIN5flash19enable_sm80_to_sm89INS1_16FlashAttnBwdSm80INS1_25CollectiveMainloopBwdSm80ILi2ELi2EN4cute5tupleIJNS5_1CILi128EEES8_NS7_ILi64EEEEEENS_10bfloat16_tEfNS_4arch4Sm80ELb1ELb0ELb1ELb1ELb0ELb0ELb0ELb0ELi2ELi4ELi4ELi4ELb0EEENS1_24CollectiveEpilogueBwdGQAISA_fSD_Li256ELb1ELb0EEENS1_25SingleTileBwdLPTSchedulerILb1ELi128ELb0EEEEEEEEEvNT_6ParamsE$_ZN4cute3eso3ESOILb1ELb0EJNS_1CILi1EEEiiiNS2_ILi72EEENS2_ILi512EEEEEC2ERKS3_RKiSA_SA_RKS4_RKS5_)
$_ZN7cutlass13device_kernelIN5flash19enable_sm80_to_sm89INS1_16FlashAttnBwdSm80INS1_25CollectiveMainloopBwdSm80ILi2ELi2EN4cute5tupleIJNS5_1CILi128EEES8_NS7_ILi64EEEEEENS_10bfloat16_tEfNS_4arch4Sm80ELb1ELb0ELb1ELb1ELb0ELb0ELb0ELb0ELi2ELi4ELi4ELi4ELb0EEENS1_24CollectiveEpilogueBwdGQAISA_fSD_Li256ELb1ELb0EEENS1_25SingleTileBwdLPTSchedulerILb1ELi128ELb0EEEEEEEEEvNT_6ParamsE$_ZN4cute3eso3ESOILb1ELb0EJNS_1CILi1EEEiiiNS2_ILi72EEENS2_ILi512EEEEEC2ERKS3_RKiSA_SA_RKS4_RKS5_:
        /* <DEDUP_REMOVED lines=11> */
        .type           $_ZN7cutlass13device_kernelIN5flash19enable_sm80_to_sm89INS1_16FlashAttnBwdSm80INS1_25CollectiveMainloopBwdSm80ILi2ELi2EN4cute5tupleIJNS5_1CILi128EEES8_NS7_ILi64EEEEEENS_10bfloat16_tEfNS_4arch4Sm80ELb1ELb0ELb1ELb1ELb0ELb0ELb0ELb0ELi2ELi4ELi4ELi4ELb0EEENS1_24CollectiveEpilogueBwdGQAISA_fSD_Li256ELb1ELb0EEENS1_25SingleTileBwdLPTSchedulerILb1ELi128ELb0EEEEEEEEEvNT_6ParamsE$_ZN4cute3eso3ESOILb1ELb0EJNS_1CILi2EEEiEEC2ERKS3_RKi,@function
        .size           $_ZN7cutlass13device_kernelIN5flash19enable_sm80_to_sm89INS1_16FlashAttnBwdSm80INS1_25CollectiveMainloopBwdSm80ILi2ELi2EN4cute5tupleIJNS5_1CILi128EEES8_NS7_ILi64EEEEEENS_10bfloat16_tEfNS_4arch4Sm80ELb1ELb0ELb1ELb1ELb0ELb0ELb0ELb0ELi2ELi4ELi4ELi4ELb0EEENS1_24CollectiveEpilogueBwdGQAISA_fSD_Li256ELb1ELb0EEENS1_25SingleTileBwdLPTSchedulerILb1ELi128ELb0EEEEEEEEEvNT_6ParamsE$_ZN4cute3eso3ESOILb1ELb0EJNS_1CILi2EEEiEEC2ERKS3_RKi,($_ZN7cutlass13device_kernelIN5flash19enable_sm80_to_sm89INS1_16FlashAttnBwdSm80INS1_25CollectiveMainloopBwdSm80ILi2ELi2EN4cute5tupleIJNS5_1CILi128EEES8_NS7_ILi64EEEEEENS_10bfloat16_tEfNS_4arch4Sm80ELb1ELb0ELb1ELb1ELb0ELb0ELb0ELb0ELi2ELi4ELi4ELi4ELb0EEENS1_24CollectiveEpilogueBwdGQAISA_fSD_Li256ELb1ELb0EEENS1_25SingleTileBwdLPTSchedulerILb1ELi128ELb0EEEEEEEEEvNT_6ParamsE$_ZN4cute3eso3ESOILb1ELb0EJNS_1CILi4096EEENS_5tupleIJNS4_IJiiEEENS2_ILi8192EEEEEEEEC2ERKS3_RKS7_ - $_ZN7cutlass13device_kernelIN5flash19enable_sm80_to_sm89INS1_16FlashAttnBwdSm80INS1_25CollectiveMainloopBwdSm80ILi2ELi2EN4cute5tupleIJNS5_1CILi128EEES8_NS7_ILi64EEEEEENS_10bfloat16_tEfNS_4arch4Sm80ELb1ELb0ELb1ELb1ELb0ELb0ELb0ELb0ELi2ELi4ELi4ELi4ELb0EEENS1_24CollectiveEpilogueBwdGQAISA_fSD_Li256ELb1ELb0EEENS1_25SingleTileBwdLPTSchedulerILb1ELi128ELb0EEEEEEEEEvNT_6ParamsE$_ZN4cute3eso3ESOILb1ELb0EJNS_1CILi2EEEiEEC2ERKS3_RKi)
$_ZN7cutlass13device_kernelIN5flash19enable_sm80_to_sm89INS1_16FlashAttnBwdSm80INS1_25CollectiveMainloopBwdSm80ILi2ELi2EN4cute5tupleIJNS5_1CILi128EEES8_NS7_ILi64EEEEEENS_10bfloat16_tEfNS_4arch4Sm80ELb1ELb0ELb1ELb1ELb0ELb0ELb0ELb0ELi2ELi4ELi4ELi4ELb0EEENS1_24CollectiveEpilogueBwdGQAISA_fSD_Li256ELb1ELb0EEENS1_25SingleTileBwdLPTSchedulerILb1ELi128ELb0EEEEEEEEEvNT_6ParamsE$_ZN4cute3eso3ESOILb1ELb0EJNS_1CILi2EEEiEEC2ERKS3_RKi:
[----:B------:R-:W-:Y:S02]  /*8110*/  IADD3 R2, R2, -c[0x0][0x20], RZ ;  /* 0x8000080002027a10 */ /* 0x000fe40007ffe0ff */
[----:B------:R-:W-:-:S03]  /*8120*/  MOV R5, 0x0 ;  /* 0x0000000000057802 */ /* 0x000fc60000000f00 */
[----:B------:R1:W-:Y:S01]  /*8130*/  STL [R2], R3 ;  /* 0x0000000302007387 */ /* 0x0003e20000100800 */
[----:B------:R-:W-:Y:S05]  /*8140*/  RET.REL.NODEC R4 `(_ZN7cutlass13device_kernelIN5flash19enable_sm80_to_sm89INS1_16FlashAttnBwdSm80INS1_25CollectiveMainloopBwdSm80ILi2ELi2EN4cute5tupleIJNS5_1CILi128EEES8_NS7_ILi64EEEEEENS_10bfloat16_tEfNS_4arch4Sm80ELb1ELb0ELb1ELb1ELb0ELb0ELb0ELb0ELi2ELi4ELi4ELi4ELb0EEENS1_24CollectiveEpilogueBwdGQAISA_fSD_Li256ELb1ELb0EEENS1_25SingleTileBwdLPTSchedulerILb1ELi128ELb0EEEEEEEEEvNT_6ParamsE) ;  /* 0xffff7eb004007950 */ /* 0x000fea0003c3ffff */
        .type           $_ZN7cutlass13device_kernelIN5flash19enable_sm80_to_sm89INS1_16FlashAttnBwdSm80INS1_25CollectiveMainloopBwdSm80ILi2ELi2EN4cute5tupleIJNS5_1CILi128EEES8_NS7_ILi64EEEEEENS_10bfloat16_tEfNS_4arch4Sm80ELb1ELb0ELb1ELb1ELb0ELb0ELb0ELb0ELi2ELi4ELi4ELi4ELb0EEENS1_24CollectiveEpilogueBwdGQAISA_fSD_Li256ELb1ELb0EEENS1_25SingleTileBwdLPTSchedulerILb1ELi128ELb0EEEEEEEEEvNT_6ParamsE$_ZN4cute3eso3ESOILb1ELb0EJNS_1CILi4096EEENS_5tupleIJNS4_IJiiEEENS2_ILi8192EEEEEEEEC2ERKS3_RKS7_,@function
        .size           $_ZN7cutlass13device_kernelIN5flash19enable_sm80_to_sm89INS1_16FlashAttnBwdSm80INS1_25CollectiveMainloopBwdSm80ILi2ELi2EN4cute5tupleIJNS5_1CILi128EEES8_NS7_ILi64EEEEEENS_10bfloat16_tEfNS_4arch4Sm80ELb1ELb0ELb1ELb1ELb0ELb0ELb0ELb0ELi2ELi4ELi4ELi4ELb0EEENS1_24CollectiveEpilogueBwdGQAISA_fSD_Li256ELb1ELb0EEENS1_25SingleTileBwdLPTSchedulerILb1ELi128ELb0EEEEEEEEEvNT_6ParamsE$_ZN4cute3eso3ESOILb1ELb0EJNS_1CILi4096EEENS_5tupleIJNS4_IJiiEEENS2_ILi8192EEEEEEEEC2ERKS3_RKS7_,($_ZN7cutlass13device_kernelIN5flash19enable_sm80_to_sm89INS1_16FlashAttnBwdSm80INS1_25CollectiveMainloopBwdSm80ILi2ELi2EN4cute5tupleIJNS5_1CILi128EEES8_NS7_ILi64EEEEEENS_10bfloat16_tEfNS_4arch4Sm80ELb1ELb0ELb1ELb1ELb0ELb0ELb0ELb0ELi2ELi4ELi4ELi4ELb0EEENS1_24CollectiveEpilogueBwdGQAISA_fSD_Li256ELb1ELb0EEENS1_25SingleTileBwdLPTSchedulerILb1ELi128ELb0EEEEEEEEEvNT_6ParamsE$_ZN4cute3eso3ESOILb1ELb0EJNS_1CILi4096EEENS_5tupleIJiiEEEEEC2ERKS3_RKS5_ - $_ZN7cutlass13device_kernelIN5flash19enable_sm80_to_sm89INS1_16FlashAttnBwdSm80INS1_25CollectiveMainloopBwdSm80ILi2ELi2EN4cute5tupleIJNS5_1CILi128EEES8_NS7_ILi64EEEEEENS_10bfloat16_tEfNS_4arch4Sm80ELb1ELb0ELb1ELb1ELb0ELb0ELb0ELb0ELi2ELi4ELi4ELi4ELb0EEENS1_24CollectiveEpilogueBwdGQAISA_fSD_Li256ELb1ELb0EEENS1_25SingleTileBwdLPTSchedulerILb1ELi128ELb0EEEEEEEEEvNT_6ParamsE$_ZN4cute3eso3ESOILb1ELb0EJNS_1CILi4096EEENS_5tupleIJNS4_IJiiEEENS2_ILi8192EEEEEEEEC2ERKS3_RKS7_)
$_ZN7cutlass13device_kernelIN5flash19enable_sm80_to_sm89INS1_16FlashAttnBwdSm80INS1_25CollectiveMainloopBwdSm80ILi2ELi2EN4cute5tupleIJNS5_1CILi128EEES8_NS7_ILi64EEEEEENS_10bfloat16_tEfNS_4arch4Sm80ELb1ELb0ELb1ELb1ELb0ELb0ELb0ELb0ELi2ELi4ELi4ELi4ELb0EEENS1_24CollectiveEpilogueBwdGQAISA_fSD_Li256ELb1ELb0EEENS1_25SingleTileBwdLPTSchedulerILb1ELi128ELb0EEEEEEEEEvNT_6ParamsE$_ZN4cute3eso3ESOILb1ELb0EJNS_1CILi4096EEENS_5tupleIJNS4_IJiiEEENS2_ILi8192EEEEEEEEC2ERKS3_RKS7_:
[----:B------:R-:W-:Y:S01]  /*8150*/  IADD3 R2, R2, -c[0x0][0x20], RZ ;  /* 0x8000080002027a10 */ /* 0x000fe20007ffe0ff */
[----:B------:R-:W-:Y:S01]  /*8160*/  IMAD.MOV.U32 R8, RZ, RZ, R6 ;  /* 0x000000ffff087224 */ /* 0x000fe200078e0006 */
[----:B------:R-:W-:-:S03]  /*8170*/  MOV R9, 0x0 ;  /* 0x0000000000097802 */ /* 0x000fc60000000f00 */
[----:B------:R1:W-:Y:S04]  /*8180*/  STL [R2], R5 ;  /* 0x0000000502007387 */ /* 0x0003e80000100800 */
[----:B------:R1:W-:Y:S01]  /*8190*/  STL [R2+0x4], R3 ;  /* 0x0000040302007387 */ /* 0x0003e20000100800 */
[----:B------:R-:W-:Y:S05]  /*81a0*/  RET.REL.NODEC R8 `(_ZN7cutlass13device_kernelIN5flash19enable_sm80_to_sm89INS1_16FlashAttnBwdSm80INS1_25CollectiveMainloopBwdSm80ILi2ELi2EN4cute5tupleIJNS5_1CILi128EEES8_NS7_ILi64EEEEEENS_10bfloat16_tEfNS_4arch4Sm80ELb1ELb0ELb1ELb1ELb0ELb0ELb0ELb0ELi2ELi4ELi4ELi4ELb0EEENS1_24CollectiveEpilogueBwdGQAISA_fSD_Li256ELb1ELb0EEENS1_25SingleTileBwdLPTSchedulerILb1ELi128ELb0EEEEEEEEEvNT_6ParamsE) ;  /* 0xffff7e5008007950 */ /* 0x000fea0003c3ffff */
        .type           $_ZN7cutlass13device_kernelIN5flash19enable_sm80_to_sm89INS1_16FlashAttnBwdSm80INS1_25CollectiveMainloopBwdSm80ILi2ELi2EN4cute5tupleIJNS5_1CILi128EEES8_NS7_ILi64EEEEEENS_10bfloat16_tEfNS_4arch4Sm80ELb1ELb0ELb1ELb1ELb0ELb0ELb0ELb0ELi2ELi4ELi4ELi4ELb0EEENS1_24CollectiveEpilogueBwdGQAISA_fSD_Li256ELb1ELb0EEENS1_25SingleTileBwdLPTSchedulerILb1ELi128ELb0EEEEEEEEEvNT_6ParamsE$_ZN4cute3eso3ESOILb1ELb0EJNS_1CILi4096EEENS_5tupleIJiiEEEEEC2ERKS3_RKS5_,@function
        .size           $_ZN7cutlass13device_kernelIN5flash19enable_sm80_to_sm89INS1_16FlashAttnBwdSm80INS1_25CollectiveMainloopBwdSm80ILi2ELi2EN4cute5tupleIJNS5_1CILi128EEES8_NS7_ILi64EEEEEENS_10bfloat16_tEfNS_4arch4Sm80ELb1ELb0ELb1ELb1ELb0ELb0ELb0ELb0ELi2ELi4ELi4ELi4ELb0EEENS1_24CollectiveEpilogueBwdGQAISA_fSD_Li256ELb1ELb0EEENS1_25SingleTileBwdLPTSchedulerILb1ELi128ELb0EEEEEEEEEvNT_6ParamsE$_ZN4cute3eso3ESOILb1ELb0EJNS_1CILi4096EEENS_5tupleIJiiEEEEEC2ERKS3_RKS5_,($_ZN7cutlass13device_kernelIN5flash19enable_sm80_to_sm89INS1_16FlashAttnBwdSm80INS1_25CollectiveMainloopBwdSm80ILi2ELi2EN4cute5tupleIJNS5_1CILi128EEES8_NS7_ILi64EEEEEENS_10bfloat16_tEfNS_4arch4Sm80ELb1ELb0ELb1ELb1ELb0ELb0ELb0ELb0ELi2ELi4ELi4ELi4ELb0EEENS1_24CollectiveEpilogueBwdGQAISA_fSD_Li256ELb1ELb0EEENS1_25SingleTileBwdLPTSchedulerILb1ELi128ELb0EEEEEEEEEvNT_6ParamsE$_ZN4cute3eso3ESOILb1ELb0EJNS_1CILi4096EEEiiEEC2ERKS3_RKiS8_ - $_ZN7cutlass13device_kernelIN5flash19enable_sm80_to_sm89INS1_16FlashAttnBwdSm80INS1_25CollectiveMainloopBwdSm80ILi2ELi2EN4cute5tupleIJNS5_1CILi128EEES8_NS7_ILi64EEEEEENS_10bfloat16_tEfNS_4arch4Sm80ELb1ELb0ELb1ELb1ELb0ELb0ELb0ELb0ELi2ELi4ELi4ELi4ELb0EEENS1_24CollectiveEpilogueBwdGQAISA_fSD_Li256ELb1ELb0EEENS1_25SingleTileBwdLPTSchedulerILb1ELi128ELb0EEEEEEEEEvNT_6ParamsE$_ZN4cute3eso3ESOILb1ELb0EJNS_1CILi4096EEENS_5tupleIJiiEEEEEC2ERKS3_RKS5_)
$_ZN7cutlass13device_kernelIN5flash19enable_sm80_to_sm89INS1_16FlashAttnBwdSm80INS1_25CollectiveMainloopBwdSm80ILi2ELi2EN4cute5tupleIJNS5_1CILi128EEES8_NS7_ILi64EEEEEENS_10bfloat16_tEfNS_4arch4Sm80ELb1ELb0ELb1ELb1ELb0ELb0ELb0ELb0ELi2ELi4ELi4ELi4ELb0EEENS1_24CollectiveEpilogueBwdGQAISA_fSD_Li256ELb1ELb0EEENS1_25SingleTileBwdLPTSchedulerILb1ELi128ELb0EEEEEEEEEvNT_6ParamsE$_ZN4cute3eso3ESOILb1ELb0EJNS_1CILi4096EEENS_5tupleIJiiEEEEEC2ERKS3_RKS5_:
[----:B------:R-:W-:Y:S01]  /*81b0*/  IADD3 R2, R2, -c[0x0][0x20], RZ ;  /* 0x8000080002027a10 */ /* 0x000fe20007ffe0ff */
[----:B------:R-:W-:Y:S01]  /*81c0*/  IMAD.MOV.U32 R8, RZ, RZ, R6 ;  /* 0x000000ffff087224 */ /* 0x000fe200078e0006 */
[----:B------:R-:W-:-:S03]  /*81d0*/  MOV R9, 0x0 ;  /* 0x0000000000097802 */ /* 0x000fc60000000f00 */
[----:B------:R1:W-:Y:S04]  /*81e0*/  STL [R2], R5 ;  /* 0x0000000502007387 */ /* 0x0003e80000100800 */
[----:B------:R1:W-:Y:S01]  /*81f0*/  STL [R2+0x4], R3 ;  /* 0x0000040302007387 */ /* 0x0003e20000100800 */
[----:B------:R-:W-:Y:S05]  /*8200*/  RET.REL.NODEC R8 `(_ZN7cutlass13device_kernelIN5flash19enable_sm80_to_sm89INS1_16FlashAttnBwdSm80INS1_25CollectiveMainloopBwdSm80ILi2ELi2EN4cute5tupleIJNS5_1CILi128EEES8_NS7_ILi64EEEEEENS_10bfloat16_tEfNS_4arch4Sm80ELb1ELb0ELb1ELb1ELb0ELb0ELb0ELb0ELi2ELi4ELi4ELi4ELb0EEENS1_24CollectiveEpilogueBwdGQAISA_fSD_Li256ELb1ELb0EEENS1_25SingleTileBwdLPTSchedulerILb1ELi128ELb0EEEEEEEEEvNT_6ParamsE) ;  /* 0xffff7df008007950 */ /* 0x000fea0003c3ffff */
        .type           $_ZN7cutlass13device_kernelIN5flash19enable_sm80_to_sm89INS1_16FlashAttnBwdSm80INS1_25CollectiveMainloopBwdSm80ILi2ELi2EN4cute5tupleIJNS5_1CILi128EEES8_NS7_ILi64EEEEEENS_10bfloat16_tEfNS_4arch4Sm80ELb1ELb0ELb1ELb1ELb0ELb0ELb0ELb0ELi2ELi4ELi4ELi4ELb0EEENS1_24CollectiveEpilogueBwdGQAISA_fSD_Li256ELb1ELb0EEENS1_25SingleTileBwdLPTSchedulerILb1ELi128ELb0EEEEEEEEEvNT_6ParamsE$_ZN4cute3eso3ESOILb1ELb0EJNS_1CILi4096EEEiiEEC2ERKS3_RKiS8_,@function
        .size           $_ZN7cutlass13device_kernelIN5flash19enable_sm80_to_sm89INS1_16FlashAttnBwdSm80INS1_25CollectiveMainloopBwdSm80ILi2ELi2EN4cute5tupleIJNS5_1CILi128EEES8_NS7_ILi64EEEEEENS_10bfloat16_tEfNS_4arch4Sm80ELb1ELb0ELb1ELb1ELb0ELb0ELb0ELb0ELi2ELi4ELi4ELi4ELb0EEENS1_24CollectiveEpilogueBwdGQAISA_fSD_Li256ELb1ELb0EEENS1_25SingleTileBwdLPTSchedulerILb1ELi128ELb0EEEEEEEEEvNT_6ParamsE$_ZN4cute3eso3ESOILb1ELb0EJNS_1CILi4096EEEiiEEC2ERKS3_RKiS8_,($_ZN7cutlass13device_kernelIN5flash19enable_sm80_to_sm89INS1_16FlashAttnBwdSm80INS1_25CollectiveMainloopBwdSm80ILi2ELi2EN4cute5tupleIJNS5_1CILi128EEES8_NS7_ILi64EEEEEENS_10bfloat16_tEfNS_4arch4Sm80ELb1ELb0ELb1ELb1ELb0ELb0ELb0ELb0ELi2ELi4ELi4ELi4ELb0EEENS1_24CollectiveEpilogueBwdGQAISA_fSD_Li256ELb1ELb0EEENS1_25SingleTileBwdLPTSchedulerILb1ELi128ELb0EEEEEEEEEvNT_6ParamsE$_ZN4cute3eso3ESOILb1ELb0EJNS_1CILi4096EEEiiNS2_ILi8192EEEEEC2ERKS3_RKiS9_RKS4_ - $_ZN7cutlass13device_kernelIN5flash19enable_sm80_to_sm89INS1_16FlashAttnBwdSm80INS1_25CollectiveMainloopBwdSm80ILi2ELi2EN4cute5tupleIJNS5_1CILi128EEES8_NS7_ILi64EEEEEENS_10bfloat16_tEfNS_4arch4Sm80ELb1ELb0ELb1ELb1ELb0ELb0ELb0ELb0ELi2ELi4ELi4ELi4ELb0EEENS1_24CollectiveEpilogueBwdGQAISA_fSD_Li256ELb1ELb0EEENS1_25SingleTileBwdLPTSchedulerILb1ELi128ELb0EEEEEEEEEvNT_6ParamsE$_ZN4cute3eso3ESOILb1ELb0EJNS_1CILi4096EEEiiEEC2ERKS3_RKiS8_)
$_ZN7cutlass13device_kernelIN5flash19enable_sm80_to_sm89INS1_16FlashAttnBwdSm80INS1_25CollectiveMainloopBwdSm80ILi2ELi2EN4cute5tupleIJNS5_1CILi128EEES8_NS7_ILi64EEEEEENS_10bfloat16_tEfNS_4arch4Sm80ELb1ELb0ELb1ELb1ELb0ELb0ELb0ELb0ELi2ELi4ELi4ELi4ELb0EEENS1_24CollectiveEpilogueBwdGQAISA_fSD_Li256ELb1ELb0EEENS1_25SingleTileBwdLPTSchedulerILb1ELi128ELb0EEEEEEEEEvNT_6ParamsE$_ZN4cute3eso3ESOILb1ELb0EJNS_1CILi4096EEEiiEEC2ERKS3_RKiS8_:
        /* <DEDUP_REMOVED lines=8> */
        .type           $_ZN7cutlass13device_kernelIN5flash19enable_sm80_to_sm89INS1_16FlashAttnBwdSm80INS1_25CollectiveMainloopBwdSm80ILi2ELi2EN4cute5tupleIJNS5_1CILi128EEES8_NS7_ILi64EEEEEENS_10bfloat16_tEfNS_4arch4Sm80ELb1ELb0ELb1ELb1ELb0ELb0ELb0ELb0ELi2ELi4ELi4ELi4ELb0EEENS1_24CollectiveEpilogueBwdGQAISA_fSD_Li256ELb1ELb0EEENS1_25SingleTileBwdLPTSchedulerILb1ELi128ELb0EEEEEEEEEvNT_6ParamsE$_ZN4cute3eso3ESOILb1ELb0EJNS_1CILi4096EEEiiNS2_ILi8192EEEEEC2ERKS3_RKiS9_RKS4_,@function
        .size           $_ZN7cutlass13device_kernelIN5flash19enable_sm80_to_sm89INS1_16FlashAttnBwdSm80INS1_25CollectiveMainloopBwdSm80ILi2ELi2EN4cute5tupleIJNS5_1CILi128EEES8_NS7_ILi64EEEEEENS_10bfloat16_tEfNS_4arch4Sm80ELb1ELb0ELb1ELb1ELb0ELb0ELb0ELb0ELi2ELi4ELi4ELi4ELb0EEENS1_24CollectiveEpilogueBwdGQAISA_fSD_Li256ELb1ELb0EEENS1_25SingleTileBwdLPTSchedulerILb1ELi128ELb0EEEEEEEEEvNT_6ParamsE$_ZN4cute3eso3ESOILb1ELb0EJNS_1CILi4096EEEiiNS2_ILi8192EEEEEC2ERKS3_RKiS9_RKS4_,($_ZN7cutlass13device_kernelIN5flash19enable_sm80_to_sm89INS1_16FlashAttnBwdSm80INS1_25CollectiveMainloopBwdSm80ILi2ELi2EN4cute5tupleIJNS5_1CILi128EEES8_NS7_ILi64EEEEEENS_10bfloat16_tEfNS_4arch4Sm80ELb1ELb0ELb1ELb1ELb0ELb0ELb0ELb0ELi2ELi4ELi4ELi4ELb0EEENS1_24CollectiveEpilogueBwdGQAISA_fSD_Li256ELb1ELb0EEENS1_25SingleTileBwdLPTSchedulerILb1ELi128ELb0EEEEEEEEEvNT_6ParamsE$_ZN4cute3eso3ESOILb1ELb0EJNS_1CILi8EEEiiEEC2ERKS3_RKiS8_ - $_ZN7cutlass13device_kernelIN5flash19enable_sm80_to_sm89INS1_16FlashAttnBwdSm80INS1_25CollectiveMainloopBwdSm80ILi2ELi2EN4cute5tupleIJNS5_1CILi128EEES8_NS7_ILi64EEEEEENS_10bfloat16_tEfNS_4arch4Sm80ELb1ELb0ELb1ELb1ELb0ELb0ELb0ELb0ELi2ELi4ELi4ELi4ELb0EEENS1_24CollectiveEpilogueBwdGQAISA_fSD_Li256ELb1ELb0EEENS1_25SingleTileBwdLPTSchedulerILb1ELi128ELb0EEEEEEEEEvNT_6ParamsE$_ZN4cute3eso3ESOILb1ELb0EJNS_1CILi4096EEEiiNS2_ILi8192EEEEEC2ERKS3_RKiS9_RKS4_)
$_ZN7cutlass13device_kernelIN5flash19enable_sm80_to_sm89INS1_16FlashAttnBwdSm80INS1_25CollectiveMainloopBwdSm80ILi2ELi2EN4cute5tupleIJNS5_1CILi128EEES8_NS7_ILi64EEEEEENS_10bfloat16_tEfNS_4arch4Sm80ELb1ELb0ELb1ELb1ELb0ELb0ELb0ELb0ELi2ELi4ELi4ELi4ELb0EEENS1_24CollectiveEpilogueBwdGQAISA_fSD_Li256ELb1ELb0EEENS1_25SingleTileBwdLPTSchedulerILb1ELi128ELb0EEEEEEEEEvNT_6ParamsE$_ZN4cute3eso3ESOILb1ELb0EJNS_1CILi4096EEEiiNS2_ILi8192EEEEEC2ERKS3_RKiS9_RKS4_:
        /* <DEDUP_REMOVED lines=8> */
        .type           $_ZN7cutlass13device_kernelIN5flash19enable_sm80_to_sm89INS1_16FlashAttnBwdSm80INS1_25CollectiveMainloopBwdSm80ILi2ELi2EN4cute5tupleIJNS5_1CILi128EEES8_NS7_ILi64EEEEEENS_10bfloat16_tEfNS_4arch4Sm80ELb1ELb0ELb1ELb1ELb0ELb0ELb0ELb0ELi2ELi4ELi4ELi4ELb0EEENS1_24CollectiveEpilogueBwdGQAISA_fSD_Li256ELb1ELb0EEENS1_25SingleTileBwdLPTSchedulerILb1ELi128ELb0EEEEEEEEEvNT_6ParamsE$_ZN4cute3eso3ESOILb1ELb0EJNS_1CILi8EEEiiEEC2ERKS3_RKiS8_,@function
        .size           $_ZN7cutlass13device_kernelIN5flash19enable_sm80_to_sm89INS1_16FlashAttnBwdSm80INS1_25CollectiveMainloopBwdSm80ILi2ELi2EN4cute5tupleIJNS5_1CILi128EEES8_NS7_ILi64EEEEEENS_10bfloat16_tEfNS_4arch4Sm80ELb1ELb0ELb1ELb1ELb0ELb0ELb0ELb0ELi2ELi4ELi4ELi4ELb0EEENS1_24CollectiveEpilogueBwdGQAISA_fSD_Li256ELb1ELb0EEENS1_25SingleTileBwdLPTSchedulerILb1ELi128ELb0EEEEEEEEEvNT_6ParamsE$_ZN4cute3eso3ESOILb1ELb0EJNS_1CILi8EEEiiEEC2ERKS3_RKiS8_,($_ZN7cutlass13device_kernelIN5flash19enable_sm80_to_sm89INS1_16FlashAttnBwdSm80INS1_25CollectiveMainloopBwdSm80ILi2ELi2EN4cute5tupleIJNS5_1CILi128EEES8_NS7_ILi64EEEEEENS_10bfloat16_tEfNS_4arch4Sm80ELb1ELb0ELb1ELb1ELb0ELb0ELb0ELb0ELi2ELi4ELi4ELi4ELb0EEENS1_24CollectiveEpilogueBwdGQAISA_fSD_Li256ELb1ELb0EEENS1_25SingleTileBwdLPTSchedulerILb1ELi128ELb0EEEEEEEEEvNT_6ParamsE$_ZN4cute3eso3ESOILb1ELb0EJNS_1CILi8EEEiiiNS2_ILi144EEENS2_ILi512EEEEEC2ERKS3_RKiSA_SA_RKS4_RKS5_ - $_ZN7cutlass13device_kernelIN5flash19enable_sm80_to_sm89INS1_16FlashAttnBwdSm80INS1_25CollectiveMainloopBwdSm80ILi2ELi2EN4cute5tupleIJNS5_1CILi128EEES8_NS7_ILi64EEEEEENS_10bfloat16_tEfNS_4arch4Sm80ELb1ELb0ELb1ELb1ELb0ELb0ELb0ELb0ELi2ELi4ELi4ELi4ELb0EEENS1_24CollectiveEpilogueBwdGQAISA_fSD_Li256ELb1ELb0EEENS1_25SingleTileBwdLPTSchedulerILb1ELi128ELb0EEEEEEEEEvNT_6ParamsE$_ZN4cute3eso3ESOILb1ELb0EJNS_1CILi8EEEiiEEC2ERKS3_RKiS8_)
$_ZN7cutlass13device_kernelIN5flash19enable_sm80_to_sm89INS1_16FlashAttnBwdSm80INS1_25CollectiveMainloopBwdSm80ILi2ELi2EN4cute5tupleIJNS5_1CILi128EEES8_NS7_ILi64EEEEEENS_10bfloat16_tEfNS_4arch4Sm80ELb1ELb0ELb1ELb1ELb0ELb0ELb0ELb0ELi2ELi4ELi4ELi4ELb0EEENS1_24CollectiveEpilogueBwdGQAISA_fSD_Li256ELb1ELb0EEENS1_25SingleTileBwdLPTSchedulerILb1ELi128ELb0EEEEEEEEEvNT_6ParamsE$_ZN4cute3eso3ESOILb1ELb0EJNS_1CILi8EEEiiEEC2ERKS3_RKiS8_:
[----:B------:R-:W-:Y:S02]  /*8310*/  IADD3 R3, R59, -c[0x0][0x20], RZ ;  /* 0x800008003b037a10 */ /* 0x000fe40007ffe0ff */
[----:B------:R-:W-:-:S03]  /*8320*/  IADD3 R2, R58, -c[0x0][0x20], RZ ;  /* 0x800008003a027a10 */ /* 0x000fc60007ffe0ff */
[----:B------:R1:W-:Y:S04]  /*8330*/  STL [R3], R6 ;  /* 0x0000000603007387 */ /* 0x0003e80000100800 */
[----:B------:R-:W2:Y:S01]  /*8340*/  LDL R2, [R2] ;  /* 0x0000000002027983 */ /* 0x000ea20000100800 */
[----:B------:R-:W-:-:S03]  /*8350*/  IMAD.MOV.U32 R5, RZ, RZ, 0x0 ;  /* 0x00000000ff057424 */ /* 0x000fc600078e00ff */
[----:B--2---:R1:W-:Y:S01]  /*8360*/  STL [R3+0x4], R2 ;  /* 0x0000040203007387 */ /* 0x0043e20000100800 */
[----:B------:R-:W-:Y:S05]  /*8370*/  RET.REL.NODEC R4 `(_ZN7cutlass13device_kernelIN5flash19enable_sm80_to_sm89INS1_16FlashAttnBwdSm80INS1_25CollectiveMainloopBwdSm80ILi2ELi2EN4cute5tupleIJNS5_1CILi128EEES8_NS7_ILi64EEEEEENS_10bfloat16_tEfNS_4arch4Sm80ELb1ELb0ELb1ELb1ELb0ELb0ELb0ELb0ELi2ELi4ELi4ELi4ELb0EEENS1_24CollectiveEpilogueBwdGQAISA_fSD_Li256ELb1ELb0EEENS1_25SingleTileBwdLPTSchedulerILb1ELi128ELb0EEEEEEEEEvNT_6ParamsE) ;  /* 0xffff7c8004007950 */ /* 0x000fea0003c3ffff */
        .type           $_ZN7cutlass13device_kernelIN5flash19enable_sm80_to_sm89INS1_16FlashAttnBwdSm80INS1_25CollectiveMainloopBwdSm80ILi2ELi2EN4cute5tupleIJNS5_1CILi128EEES8_NS7_ILi64EEEEEENS_10bfloat16_tEfNS_4arch4Sm80ELb1ELb0ELb1ELb1ELb0ELb0ELb0ELb0ELi2ELi4ELi4ELi4ELb0EEENS1_24CollectiveEpilogueBwdGQAISA_fSD_Li256ELb1ELb0EEENS1_25SingleTileBwdLPTSchedulerILb1ELi128ELb0EEEEEEEEEvNT_6ParamsE$_ZN4cute3eso3ESOILb1ELb0EJNS_1CILi8EEEiiiNS2_ILi144EEENS2_ILi512EEEEEC2ERKS3_RKiSA_SA_RKS4_RKS5_,@function
        .size           $_ZN7cutlass13device_kernelIN5flash19enable_sm80_to_sm89INS1_16FlashAttnBwdSm80INS1_25CollectiveMainloopBwdSm80ILi2ELi2EN4cute5tupleIJNS5_1CILi128EEES8_NS7_ILi64EEEEEENS_10bfloat16_tEfNS_4arch4Sm80ELb1ELb0ELb1ELb1ELb0ELb0ELb0ELb0ELi2ELi4ELi4ELi4ELb0EEENS1_24CollectiveEpilogueBwdGQAISA_fSD_Li256ELb1ELb0EEENS1_25SingleTileBwdLPTSchedulerILb1ELi128ELb0EEEEEEEEEvNT_6ParamsE$_ZN4cute3eso3ESOILb1ELb0EJNS_1CILi8EEEiiiNS2_ILi144EEENS2_ILi512EEEEEC2ERKS3_RKiSA_SA_RKS4_RKS5_,($_ZN7cutlass13device_kernelIN5flash19enable_sm80_to_sm89INS1_16FlashAttnBwdSm80INS1_25CollectiveMainloopBwdSm80ILi2ELi2EN4cute5tupleIJNS5_1CILi128EEES8_NS7_ILi64EEEEEENS_10bfloat16_tEfNS_4arch4Sm80ELb1ELb0ELb1ELb1ELb0ELb0ELb0ELb0ELi2ELi4ELi4ELi4ELb0EEENS1_24CollectiveEpilogueBwdGQAISA_fSD_Li256ELb1ELb0EEENS1_25SingleTileBwdLPTSchedulerILb1ELi128ELb0EEEEEEEEEvNT_6ParamsE$_ZN4cute3eso3ESOILb1ELb0EJNS_5tupleIJNS2_IJNS2_IJNS_1CILi8EEENS3_ILi1EEEEEENS2_IJS5_S5_EEEEEENS2_IJS5_NS3_ILi2EEEEEEEEENS2_IJNS2_IJNS2_IJS5_NS3_ILi0EEEEEENS2_IJSC_SC_EEEEEENS2_IJSC_iEEEEEEEEC2ERKSB_RKSH_ - $_ZN7cutlass13device_kernelIN5flash19enable_sm80_to_sm89INS1_16FlashAttnBwdSm80INS1_25CollectiveMainloopBwdSm80ILi2ELi2EN4cute5tupleIJNS5_1CILi128EEES8_NS7_ILi64EEEEEENS_10bfloat16_tEfNS_4arch4Sm80ELb1ELb0ELb1ELb1ELb0ELb0ELb0ELb0ELi2ELi4ELi4ELi4ELb0EEENS1_24CollectiveEpilogueBwdGQAISA_fSD_Li256ELb1ELb0EEENS1_25SingleTileBwdLPTSchedulerILb1ELi128ELb0EEEEEEEEEvNT_6ParamsE$_ZN4cute3eso3ESOILb1ELb0EJNS_1CILi8EEEiiiNS2_ILi144EEENS2_ILi512EEEEEC2ERKS3_RKiSA_SA_RKS4_RKS5_)
$_ZN7cutlass13device_kernelIN5flash19enable_sm80_to_sm89INS1_16FlashAttnBwdSm80INS1_25CollectiveMainloopBwdSm80ILi2ELi2EN4cute5tupleIJNS5_1CILi128EEES8_NS7_ILi64EEEEEENS_10bfloat16_tEfNS_4arch4Sm80ELb1ELb0ELb1ELb1ELb0ELb0ELb0ELb0ELi2ELi4ELi4ELi4ELb0EEENS1_24CollectiveEpilogueBwdGQAISA_fSD_Li256ELb1ELb0EEENS1_25SingleTileBwdLPTSchedulerILb1ELi128ELb0EEEEEEEEEvNT_6ParamsE$_ZN4cute3eso3ESOILb1ELb0EJNS_1CILi8EEEiiiNS2_ILi144EEENS2_ILi512EEEEEC2ERKS3_RKiSA_SA_RKS4_RKS5_:
        /* <DEDUP_REMOVED lines=9> */
[----:B------:R-:W-:Y:S05]  /*8410*/  RET.REL.NODEC R4 `(_ZN7cutlass13device_kernelIN5flash19enable_sm80_to_sm89INS1_16FlashAttnBwdSm80INS1_25CollectiveMainloopBwdSm80ILi2ELi2EN4cute5tupleIJNS5_1CILi128EEES8_NS7_ILi64EEEEEENS_10bfloat16_tEfNS_4arch4Sm80ELb1ELb0ELb1ELb1ELb0ELb0ELb0ELb0ELi2ELi4ELi4ELi4ELb0EEENS1_24CollectiveEpilogueBwdGQAISA_fSD_Li256ELb1ELb0EEENS1_25SingleTileBwdLPTSchedulerILb1ELi128ELb0EEEEEEEEEvNT_6ParamsE) ;  /* 0xffff7be004007950 */ /* 0x000fea0003c3ffff */
        .type           $_ZN7cutlass13device_kernelIN5flash19enable_sm80_to_sm89INS1_16FlashAttnBwdSm80INS1_25CollectiveMainloopBwdSm80ILi2ELi2EN4cute5tupleIJNS5_1CILi128EEES8_NS7_ILi64EEEEEENS_10bfloat16_tEfNS_4arch4Sm80ELb1ELb0ELb1ELb1ELb0ELb0ELb0ELb0ELi2ELi4ELi4ELi4ELb0EEENS1_24CollectiveEpilogueBwdGQAISA_fSD_Li256ELb1ELb0EEENS1_25SingleTileBwdLPTSchedulerILb1ELi128ELb0EEEEEEEEEvNT_6ParamsE$_ZN4cute3eso3ESOILb1ELb0EJNS_5tupleIJNS2_IJNS2_IJNS_1CILi8EEENS3_ILi1EEEEEENS2_IJS5_S5_EEEEEENS2_IJS5_NS3_ILi2EEEEEEEEENS2_IJNS2_IJNS2_IJS5_NS3_ILi0EEEEEENS2_IJSC_SC_EEEEEENS2_IJSC_iEEEEEEEEC2ERKSB_RKSH_,@function
        .size           $_ZN7cutlass13device_kernelIN5flash19enable_sm80_to_sm89INS1_16FlashAttnBwdSm80INS1_25CollectiveMainloopBwdSm80ILi2ELi2EN4cute5tupleIJNS5_1CILi128EEES8_NS7_ILi64EEEEEENS_10bfloat16_tEfNS_4arch4Sm80ELb1ELb0ELb1ELb1ELb0ELb0ELb0ELb0ELi2ELi4ELi4ELi4ELb0EEENS1_24CollectiveEpilogueBwdGQAISA_fSD_Li256ELb1ELb0EEENS1_25SingleTileBwdLPTSchedulerILb1ELi128ELb0EEEEEEEEEvNT_6ParamsE$_ZN4cute3eso3ESOILb1ELb0EJNS_5tupleIJNS2_IJNS2_IJNS_1CILi8EEENS3_ILi1EEEEEENS2_IJS5_S5_EEEEEENS2_IJS5_NS3_ILi2EEEEEEEEENS2_IJNS2_IJNS2_IJS5_NS3_ILi0EEEEEENS2_IJSC_SC_EEEEEENS2_IJSC_iEEEEEEEEC2ERKSB_RKSH_,($_ZN7cutlass13device_kernelIN5flash19enable_sm80_to_sm89INS1_16FlashAttnBwdSm80INS1_25CollectiveMainloopBwdSm80ILi2ELi2EN4cute5tupleIJNS5_1CILi128EEES8_NS7_ILi64EEEEEENS_10bfloat16_tEfNS_4arch4Sm80ELb1ELb0ELb1ELb1ELb0ELb0ELb0ELb0ELi2ELi4ELi4ELi4ELb0EEENS1_24CollectiveEpilogueBwdGQAISA_fSD_Li256ELb1ELb0EEENS1_25SingleTileBwdLPTSchedulerILb1ELi128ELb0EEEEEEEEEvNT_6ParamsE$_ZN4cute3eso3ESOILb1ELb0EJNS_5tupleIJNS2_IJNS2_IJNS_1CILi8EEENS3_ILi1EEEEEES5_EEENS2_IJNS2_IJS5_S5_EEENS3_ILi2EEEEEEEEENS2_IJNS2_IJNS2_IJS5_NS3_ILi0EEEEEESC_EEENS2_IJNS2_IJSC_SC_EEEiEEEEEEEEC2ERKSB_RKSH_ - $_ZN7cutlass13device_kernelIN5flash19enable_sm80_to_sm89INS1_16FlashAttnBwdSm80INS1_25CollectiveMainloopBwdSm80ILi2ELi2EN4cute5tupleIJNS5_1CILi128EEES8_NS7_ILi64EEEEEENS_10bfloat16_tEfNS_4arch4Sm80ELb1ELb0ELb1ELb1ELb0ELb0ELb0ELb0ELi2ELi4ELi4ELi4ELb0EEENS1_24CollectiveEpilogueBwdGQAISA_fSD_Li256ELb1ELb0EEENS1_25SingleTileBwdLPTSchedulerILb1ELi128ELb0EEEEEEEEEvNT_6ParamsE$_ZN4cute3eso3ESOILb1ELb0EJNS_5tupleIJNS2_IJNS2_IJNS_1CILi8EEENS3_ILi1EEEEEENS2_IJS5_S5_EEEEEENS2_IJS5_NS3_ILi2EEEEEEEEENS2_IJNS2_IJNS2_IJS5_NS3_ILi0EEEEEENS2_IJSC_SC_EEEEEENS2_IJSC_iEEEEEEEEC2ERKSB_RKSH_)
$_ZN7cutlass13device_kernelIN5flash19enable_sm80_to_sm89INS1_16FlashAttnBwdSm80INS1_25CollectiveMainloopBwdSm80ILi2ELi2EN4cute5tupleIJNS5_1CILi128EEES8_NS7_ILi64EEEEEENS_10bfloat16_tEfNS_4arch4Sm80ELb1ELb0ELb1ELb1ELb0ELb0ELb0ELb0ELi2ELi4ELi4ELi4ELb0EEENS1_24CollectiveEpilogueBwdGQAISA_fSD_Li256ELb1ELb0EEENS1_25SingleTileBwdLPTSchedulerILb1ELi128ELb0EEEEEEEEEvNT_6ParamsE$_ZN4cute3eso3ESOILb1ELb0EJNS_5tupleIJNS2_IJNS2_IJNS_1CILi8EEENS3_ILi1EEEEEENS2_IJS5_S5_EEEEEENS2_IJS5_NS3_ILi2EEEEEEEEENS2_IJNS2_IJNS2_IJS5_NS3_ILi0EEEEEENS2_IJSC_SC_EEEEEENS2_IJSC_iEEEEEEEEC2ERKSB_RKSH_:
[----:B------:R-:W-:Y:S02]  /*8420*/  IADD3 R2, R66, -c[0x0][0x20], RZ ;  /* 0x8000080042027a10 */ /* 0x000fe40007ffe0ff */
[----:B------:R-:W-:-:S03]  /*8430*/  MOV R7, 0x0 ;  /* 0x0000000000077802 */ /* 0x000fc60000000f00 */
[----:B------:R1:W-:Y:S01]  /*8440*/  STL [R2], R3 ;  /* 0x0000000302007387 */ /* 0x0003e20000100800 */
[----:B------:R-:W-:Y:S05]  /*8450*/  RET.REL.NODEC R6 `(_ZN7cutlass13device_kernelIN5flash19enable_sm80_to_sm89INS1_16FlashAttnBwdSm80INS1_25CollectiveMainloopBwdSm80ILi2ELi2EN4cute5tupleIJNS5_1CILi128EEES8_NS7_ILi64EEEEEENS_10bfloat16_tEfNS_4arch4Sm80ELb1ELb0ELb1ELb1ELb0ELb0ELb0ELb0ELi2ELi4ELi4ELi4ELb0EEENS1_24CollectiveEpilogueBwdGQAISA_fSD_Li256ELb1ELb0EEENS1_25SingleTileBwdLPTSchedulerILb1ELi128ELb0EEEEEEEEEvNT_6ParamsE) ;  /* 0xffff7ba006007950 */ /* 0x000fea0003c3ffff */
        .type           $_ZN7cutlass13device_kernelIN5flash19enable_sm80_to_sm89INS1_16FlashAttnBwdSm80INS1_25CollectiveMainloopBwdSm80ILi2ELi2EN4cute5tupleIJNS5_1CILi128EEES8_NS7_ILi64EEEEEENS_10bfloat16_tEfNS_4arch4Sm80ELb1ELb0ELb1ELb1ELb0ELb0ELb0ELb0ELi2ELi4ELi4ELi4ELb0EEENS1_24CollectiveEpilogueBwdGQAISA_fSD_Li256ELb1ELb0EEENS1_25SingleTileBwdLPTSchedulerILb1ELi128ELb0EEEEEEEEEvNT_6ParamsE$_ZN4cute3eso3ESOILb1ELb0EJNS_5tupleIJNS2_IJNS2_IJNS_1CILi8EEENS3_ILi1EEEEEES5_EEENS2_IJNS2_IJS5_S5_EEENS3_ILi2EEEEEEEEENS2_IJNS2_IJNS2_IJS5_NS3_ILi0EEEEEESC_EEENS2_IJNS2_IJSC_SC_EEEiEEEEEEEEC2ERKSB_RKSH_,@function
        .size           $_ZN7cutlass13device_kernelIN5flash19enable_sm80_to_sm89INS1_16FlashAttnBwdSm80INS1_25CollectiveMainloopBwdSm80ILi2ELi2EN4cute5tupleIJNS5_1CILi128EEES8_NS7_ILi64EEEEEENS_10bfloat16_tEfNS_4arch4Sm80ELb1ELb0ELb1ELb1ELb0ELb0ELb0ELb0ELi2ELi4ELi4ELi4ELb0EEENS1_24CollectiveEpilogueBwdGQAISA_fSD_Li256ELb1ELb0EEENS1_25SingleTileBwdLPTSchedulerILb1ELi128ELb0EEEEEEEEEvNT_6ParamsE$_ZN4cute3eso3ESOILb1ELb0EJNS_5tupleIJNS2_IJNS2_IJNS_1CILi8EEENS3_ILi1EEEEEES5_EEENS2_IJNS2_IJS5_S5_EEENS3_ILi2EEEEEEEEENS2_IJNS2_IJNS2_IJS5_NS3_ILi0EEEEEESC_EEENS2_IJNS2_IJSC_SC_EEEiEEEEEEEEC2ERKSB_RKSH_,($_ZN7cutlass13device_kernelIN5flash19enable_sm80_to_sm89INS1_16FlashAttnBwdSm80INS1_25CollectiveMainloopBwdSm80ILi2ELi2EN4cute5tupleIJNS5_1CILi128EEES8_NS7_ILi64EEEEEENS_10bfloat16_tEfNS_4arch4Sm80ELb1ELb0ELb1ELb1ELb0ELb0ELb0ELb0ELi2ELi4ELi4ELi4ELb0EEENS1_24CollectiveEpilogueBwdGQAISA_fSD_Li256ELb1ELb0EEENS1_25SingleTileBwdLPTSchedulerILb1ELi128ELb0EEEEEEEEEvNT_6ParamsE$_ZN4cute3eso3ESOILb1ELb0EJNS_5tupleIJNS2_IJNS_1CILi1EEENS2_IJS4_NS3_ILi2EEES5_EEEEEES5_NS2_IJS5_S5_EEEEEENS2_IJNS2_IJNS3_ILi0EEENS2_IJS4_NS3_ILi256EEEiEEEEEENS3_ILi2048EEENS2_IJiNS3_ILi4096EEEEEEEEEEEC2ERKS9_RKSH_ - $_ZN7cutlass13device_kernelIN5flash19enable_sm80_to_sm89INS1_16FlashAttnBwdSm80INS1_25CollectiveMainloopBwdSm80ILi2ELi2EN4cute5tupleIJNS5_1CILi128EEES8_NS7_ILi64EEEEEENS_10bfloat16_tEfNS_4arch4Sm80ELb1ELb0ELb1ELb1ELb0ELb0ELb0ELb0ELi2ELi4ELi4ELi4ELb0EEENS1_24CollectiveEpilogueBwdGQAISA_fSD_Li256ELb1ELb0EEENS1_25SingleTileBwdLPTSchedulerILb1ELi128ELb0EEEEEEEEEvNT_6ParamsE$_ZN4cute3eso3ESOILb1ELb0EJNS_5tupleIJNS2_IJNS2_IJNS_1CILi8EEENS3_ILi1EEEEEES5_EEENS2_IJNS2_IJS5_S5_EEENS3_ILi2EEEEEEEEENS2_IJNS2_IJNS2_IJS5_NS3_ILi0EEEEEESC_EEENS2_IJNS2_IJSC_SC_EEEiEEEEEEEEC2ERKSB_RKSH_)
$_ZN7cutlass13device_kernelIN5flash19enable_sm80_to_sm89INS1_16FlashAttnBwdSm80INS1_25CollectiveMainloopBwdSm80ILi2ELi2EN4cute5tupleIJNS5_1CILi128EEES8_NS7_ILi64EEEEEENS_10bfloat16_tEfNS_4arch4Sm80ELb1ELb0ELb1ELb1ELb0ELb0ELb0ELb0ELi2ELi4ELi4ELi4ELb0EEENS1_24CollectiveEpilogueBwdGQAISA_fSD_Li256ELb1ELb0EEENS1_25SingleTileBwdLPTSchedulerILb1ELi128ELb0EEEEEEEEEvNT_6ParamsE$_ZN4cute3eso3ESOILb1ELb0EJNS_5tupleIJNS2_IJNS2_IJNS_1CILi8EEENS3_ILi1EEEEEES5_EEENS2_IJNS2_IJS5_S5_EEENS3_ILi2EEEEEEEEENS2_IJNS2_IJNS2_IJS5_NS3_ILi0EEEEEESC_EEENS2_IJNS2_IJSC_SC_EEEiEEEEEEEEC2ERKSB_RKSH_:
[----:B------:R-:W-:Y:S02]  /*8460*/  IADD3 R2, R66, -c[0x0][0x20], RZ ;  /* 0x8000080042027a10 */ /* 0x000fe40007ffe0ff */
[----:B------:R-:W-:-:S03]  /*8470*/  MOV R7, 0x0 ;  /* 0x0000000000077802 */ /* 0x000fc60000000f00 */
[----:B------:R1:W-:Y:S01]  /*8480*/  STL [R2], R3 ;  /* 0x0000000302007387 */ /* 0x0003e20000100800 */
[----:B------:R-:W-:Y:S05]  /*8490*/  RET.REL.NODEC R6 `(_ZN7cutlass13device_kernelIN5flash19enable_sm80_to_sm89INS1_16FlashAttnBwdSm80INS1_25CollectiveMainloopBwdSm80ILi2ELi2EN4cute5tupleIJNS5_1CILi128EEES8_NS7_ILi64EEEEEENS_10bfloat16_tEfNS_4arch4Sm80ELb1ELb0ELb1ELb1ELb0ELb0ELb0ELb0ELi2ELi4ELi4ELi4ELb0EEENS1_24CollectiveEpilogueBwdGQAISA_fSD_Li256ELb1ELb0EEENS1_25SingleTileBwdLPTSchedulerILb1ELi128ELb0EEEEEEEEEvNT_6ParamsE) ;  /* 0xffff7b6006007950 */ /* 0x000fea0003c3ffff */
        .type           $_ZN7cutlass13device_kernelIN5flash19enable_sm80_to_sm89INS1_16FlashAttnBwdSm80INS1_25CollectiveMainloopBwdSm80ILi2ELi2EN4cute5tupleIJNS5_1CILi128EEES8_NS7_ILi64EEEEEENS_10bfloat16_tEfNS_4arch4Sm80ELb1ELb0ELb1ELb1ELb0ELb0ELb0ELb0ELi2ELi4ELi4ELi4ELb0EEENS1_24CollectiveEpilogueBwdGQAISA_fSD_Li256ELb1ELb0EEENS1_25SingleTileBwdLPTSchedulerILb1ELi128ELb0EEEEEEEEEvNT_6ParamsE$_ZN4cute3eso3ESOILb1ELb0EJNS_5tupleIJNS2_IJNS_1CILi1EEENS2_IJS4_NS3_ILi2EEES5_EEEEEES5_NS2_IJS5_S5_EEEEEENS2_IJNS2_IJNS3_ILi0EEENS2_IJS4_NS3_ILi256EEEiEEEEEENS3_ILi2048EEENS2_IJiNS3_ILi4096EEEEEEEEEEEC2ERKS9_RKSH_,@function
        .size           $_ZN7cutlass13device_kernelIN5flash19enable_sm80_to_sm89INS1_16FlashAttnBwdSm80INS1_25CollectiveMainloopBwdSm80ILi2ELi2EN4cute5tupleIJNS5_1CILi128EEES8_NS7_ILi64EEEEEENS_10bfloat16_tEfNS_4arch4Sm80ELb1ELb0ELb1ELb1ELb0ELb0ELb0ELb0ELi2ELi4ELi4ELi4ELb0EEENS1_24CollectiveEpilogueBwdGQAISA_fSD_Li256ELb1ELb0EEENS1_25SingleTileBwdLPTSchedulerILb1ELi128ELb0EEEEEEEEEvNT_6ParamsE$_ZN4cute3eso3ESOILb1ELb0EJNS_5tupleIJNS2_IJNS_1CILi1EEENS2_IJS4_NS3_ILi2EEES5_EEEEEES5_NS2_IJS5_S5_EEEEEENS2_IJNS2_IJNS3_ILi0EEENS2_IJS4_NS3_ILi256EEEiEEEEEENS3_ILi2048EEENS2_IJiNS3_ILi4096EEEEEEEEEEEC2ERKS9_RKSH_,($_ZN7cutlass13device_kernelIN5flash19enable_sm80_to_sm89INS1_16FlashAttnBwdSm80INS1_25CollectiveMainloopBwdSm80ILi2ELi2EN4cute5tupleIJNS5_1CILi128EEES8_NS7_ILi64EEEEEENS_10bfloat16_tEfNS_4arch4Sm80ELb1ELb0ELb1ELb1ELb0ELb0ELb0ELb0ELi2ELi4ELi4ELi4ELb0EEENS1_24CollectiveEpilogueBwdGQAISA_fSD_Li256ELb1ELb0EEENS1_25SingleTileBwdLPTSchedulerILb1ELi128ELb0EEEEEEEEEvNT_6ParamsE$_ZN4cute3eso3ESOILb1ELb0EJNS_5tupleIJNS2_IJNS_1CILi1EEENS3_ILi0EEEEEENS2_IJS5_S5_EEEEEENS2_IJS5_iEEEEEC2ERKS8_RKS9_ - $_ZN7cutlass13device_kernelIN5flash19enable_sm80_to_sm89INS1_16FlashAttnBwdSm80INS1_25CollectiveMainloopBwdSm80ILi2ELi2EN4cute5tupleIJNS5_1CILi128EEES8_NS7_ILi64EEEEEENS_10bfloat16_tEfNS_4arch4Sm80ELb1ELb0ELb1ELb1ELb0ELb0ELb0ELb0ELi2ELi4ELi4ELi4ELb0EEENS1_24CollectiveEpilogueBwdGQAISA_fSD_Li256ELb1ELb0EEENS1_25SingleTileBwdLPTSchedulerILb1ELi128ELb0EEEEEEEEEvNT_6ParamsE$_ZN4cute3eso3ESOILb1ELb0EJNS_5tupleIJNS2_IJNS_1CILi1EEENS2_IJS4_NS3_ILi2EEES5_EEEEEES5_NS2_IJS5_S5_EEEEEENS2_IJNS2_IJNS3_ILi0EEENS2_IJS4_NS3_ILi256EEEiEEEEEENS3_ILi2048EEENS2_IJiNS3_ILi4096EEEEEEEEEEEC2ERKS9_RKSH_)
$_ZN7cutlass13device_kernelIN5flash19enable_sm80_to_sm89INS1_16FlashAttnBwdSm80INS1_25CollectiveMainloopBwdSm80ILi2ELi2EN4cute5tupleIJNS5_1CILi128EEES8_NS7_ILi64EEEEEENS_10bfloat16_tEfNS_4arch4Sm80ELb1ELb0ELb1ELb1ELb0ELb0ELb0ELb0ELi2ELi4ELi4ELi4ELb0EEENS1_24CollectiveEpilogueBwdGQAISA_fSD_Li256ELb1ELb0EEENS1_25SingleTileBwdLPTSchedulerILb1ELi128ELb0EEEEEEEEEvNT_6ParamsE$_ZN4cute3eso3ESOILb1ELb0EJNS_5tupleIJNS2_IJNS_1CILi1EEENS2_IJS4_NS3_ILi2EEES5_EEEEEES5_NS2_IJS5_S5_EEEEEENS2_IJNS2_IJNS3_ILi0EEENS2_IJS4_NS3_ILi256EEEiEEEEEENS3_ILi2048EEENS2_IJiNS3_ILi4096EEEEEEEEEEEC2ERKS9_RKSH_:
[----:B------:R-:W-:Y:S01]  /*84a0*/  IADD3 R2, R56, -c[0x0][0x20], RZ ;  /* 0x8000080038027a10 */ /* 0x000fe20007ffe0ff */
[----:B------:R-:W-:Y:S01]  /*84b0*/  IMAD.MOV.U32 R8, RZ, RZ, R6 ;  /* 0x000000ffff087224 */ /* 0x000fe200078e0006 */
[----:B------:R-:W-:-:S03]  /*84c0*/  MOV R9, 0x0 ;  /* 0x0000000000097802 */ /* 0x000fc60000000f00 */
[----:B------:R1:W-:Y:S04]  /*84d0*/  STL [R2], R5 ;  /* 0x0000000502007387 */ /* 0x0003e80000100800 */
[----:B------:R1:W-:Y:S01]  /*84e0*/  STL [R2+0x4], R3 ;  /* 0x0000040302007387 */ /* 0x0003e20000100800 */
[----:B------:R-:W-:Y:S05]  /*84f0*/  RET.REL.NODEC R8 `(_ZN7cutlass13device_kernelIN5flash19enable_sm80_to_sm89INS1_16FlashAttnBwdSm80INS1_25CollectiveMainloopBwdSm80ILi2ELi2EN4cute5tupleIJNS5_1CILi128EEES8_NS7_ILi64EEEEEENS_10bfloat16_tEfNS_4arch4Sm80ELb1ELb0ELb1ELb1ELb0ELb0ELb0ELb0ELi2ELi4ELi4ELi4ELb0EEENS1_24CollectiveEpilogueBwdGQAISA_fSD_Li256ELb1ELb0EEENS1_25SingleTileBwdLPTSchedulerILb1ELi128ELb0EEEEEEEEEvNT_6ParamsE) ;  /* 0xffff7b0008007950 */ /* 0x000fea0003c3ffff */
        .type           $_ZN7cutlass13device_kernelIN5flash19enable_sm80_to_sm89INS1_16FlashAttnBwdSm80INS1_25CollectiveMainloopBwdSm80ILi2ELi2EN4cute5tupleIJNS5_1CILi128EEES8_NS7_ILi64EEEEEENS_10bfloat16_tEfNS_4arch4Sm80ELb1ELb0ELb1ELb1ELb0ELb0ELb0ELb0ELi2ELi4ELi4ELi4ELb0EEENS1_24CollectiveEpilogueBwdGQAISA_fSD_Li256ELb1ELb0EEENS1_25SingleTileBwdLPTSchedulerILb1ELi128ELb0EEEEEEEEEvNT_6ParamsE$_ZN4cute3eso3ESOILb1ELb0EJNS_5tupleIJNS2_IJNS_1CILi1EEENS3_ILi0EEEEEENS2_IJS5_S5_EEEEEENS2_IJS5_iEEEEEC2ERKS8_RKS9_,@function
        .size           $_ZN7cutlass13device_kernelIN5flash19enable_sm80_to_sm89INS1_16FlashAttnBwdSm80INS1_25CollectiveMainloopBwdSm80ILi2ELi2EN4cute5tupleIJNS5_1CILi128EEES8_NS7_ILi64EEEEEENS_10bfloat16_tEfNS_4arch4Sm80ELb1ELb0ELb1ELb1ELb0ELb0ELb0ELb0ELi2ELi4ELi4ELi4ELb0EEENS1_24CollectiveEpilogueBwdGQAISA_fSD_Li256ELb1ELb0EEENS1_25SingleTileBwdLPTSchedulerILb1ELi128ELb0EEEEEEEEEvNT_6ParamsE$_ZN4cute3eso3ESOILb1ELb0EJNS_5tupleIJNS2_IJNS_1CILi1EEENS3_ILi0EEEEEENS2_IJS5_S5_EEEEEENS2_IJS5_iEEEEEC2ERKS8_RKS9_,($_ZN7cutlass13device_kernelIN5flash19enable_sm80_to_sm89INS1_16FlashAttnBwdSm80INS1_25CollectiveMainloopBwdSm80ILi2ELi2EN4cute5tupleIJNS5_1CILi128EEES8_NS7_ILi64EEEEEENS_10bfloat16_tEfNS_4arch4Sm80ELb1ELb0ELb1ELb1ELb0ELb0ELb0ELb0ELi2ELi4ELi4ELi4ELb0EEENS1_24CollectiveEpilogueBwdGQAISA_fSD_Li256ELb1ELb0EEENS1_25SingleTileBwdLPTSchedulerILb1ELi128ELb0EEEEEEEEEvNT_6ParamsE$_ZN4cute3eso3ESOILb1ELb0EJNS_5tupleIJNS2_IJNS_1CILi1EEENS3_ILi0EEEEEES5_EEENS2_IJNS2_IJS5_S5_EEEiEEEEEC2ERKS7_RKS9_ - $_ZN7cutlass13device_kernelIN5flash19enable_sm80_to_sm89INS1_16FlashAttnBwdSm80INS1_25CollectiveMainloopBwdSm80ILi2ELi2EN4cute5tupleIJNS5_1CILi128EEES8_NS7_ILi64EEEEEENS_10bfloat16_tEfNS_4arch4Sm80ELb1ELb0ELb1ELb1ELb0ELb0ELb0ELb0ELi2ELi4ELi4ELi4ELb0EEENS1_24CollectiveEpilogueBwdGQAISA_fSD_Li256ELb1ELb0EEENS1_25SingleTileBwdLPTSchedulerILb1ELi128ELb0EEEEEEEEEvNT_6ParamsE$_ZN4cute3eso3ESOILb1ELb0EJNS_5tupleIJNS2_IJNS_1CILi1EEENS3_ILi0EEEEEENS2_IJS5_S5_EEEEEENS2_IJS5_iEEEEEC2ERKS8_RKS9_)
$_ZN7cutlass13device_kernelIN5flash19enable_sm80_to_sm89INS1_16FlashAttnBwdSm80INS1_25CollectiveMainloopBwdSm80ILi2ELi2EN4cute5tupleIJNS5_1CILi128EEES8_NS7_ILi64EEEEEENS_10bfloat16_tEfNS_4arch4Sm80ELb1ELb0ELb1ELb1ELb0ELb0ELb0ELb0ELi2ELi4ELi4ELi4ELb0EEENS1_24CollectiveEpilogueBwdGQAISA_fSD_Li256ELb1ELb0EEENS1_25SingleTileBwdLPTSchedulerILb1ELi128ELb0EEEEEEEEEvNT_6ParamsE$_ZN4cute3eso3ESOILb1ELb0EJNS_5tupleIJNS2_IJNS_1CILi1EEENS3_ILi0EEEEEENS2_IJS5_S5_EEEEEENS2_IJS5_iEEEEEC2ERKS8_RKS9_:
[----:B------:R-:W-:Y:S02]  /*8500*/  IADD3 R2, R66, -c[0x0][0x20], RZ ;  /* 0x8000080042027a10 */ /* 0x000fe40007ffe0ff */
[----:B------:R-:W-:-:S03]  /*8510*/  MOV R5, 0x0 ;  /* 0x0000000000057802 */ /* 0x000fc60000000f00 */
[----:B------:R1:W-:Y:S01]  /*8520*/  STL [R2], R3 ;  /* 0x0000000302007387 */ /* 0x0003e20000100800 */
[----:B------:R-:W-:Y:S05]  /*8530*/  RET.REL.NODEC R4 `(_ZN7cutlass13device_kernelIN5flash19enable_sm80_to_sm89INS1_16FlashAttnBwdSm80INS1_25CollectiveMainloopBwdSm80ILi2ELi2EN4cute5tupleIJNS5_1CILi128EEES8_NS7_ILi64EEEEEENS_10bfloat16_tEfNS_4arch4Sm80ELb1ELb0ELb1ELb1ELb0ELb0ELb0ELb0ELi2ELi4ELi4ELi4ELb0EEENS1_24CollectiveEpilogueBwdGQAISA_fSD_Li256ELb1ELb0EEENS1_25SingleTileBwdLPTSchedulerILb1ELi128ELb0EEEEEEEEEvNT_6ParamsE) ;  /* 0xffff7ac004007950 */ /* 0x000fea0003c3ffff */
        .type           $_ZN7cutlass13device_kernelIN5flash19enable_sm80_to_sm89INS1_16FlashAttnBwdSm80INS1_25CollectiveMainloopBwdSm80ILi2ELi2EN4cute5tupleIJNS5_1CILi128EEES8_NS7_ILi64EEEEEENS_10bfloat16_tEfNS_4arch4Sm80ELb1ELb0ELb1ELb1ELb0ELb0ELb0ELb0ELi2ELi4ELi4ELi4ELb0EEENS1_24CollectiveEpilogueBwdGQAISA_fSD_Li256ELb1ELb0EEENS1_25SingleTileBwdLPTSchedulerILb1ELi128ELb0EEEEEEEEEvNT_6ParamsE$_ZN4cute3eso3ESOILb1ELb0EJNS_5tupleIJNS2_IJNS_1CILi1EEENS3_ILi0EEEEEES5_EEENS2_IJNS2_IJS5_S5_EEEiEEEEEC2ERKS7_RKS9_,@function
        .size           $_ZN7cutlass13device_kernelIN5flash19enable_sm80_to_sm89INS1_16FlashAttnBwdSm80INS1_25CollectiveMainloopBwdSm80ILi2ELi2EN4cute5tupleIJNS5_1CILi128EEES8_NS7_ILi64EEEEEENS_10bfloat16_tEfNS_4arch4Sm80ELb1ELb0ELb1ELb1ELb0ELb0ELb0ELb0ELi2ELi4ELi4ELi4ELb0EEENS1_24CollectiveEpilogueBwdGQAISA_fSD_Li256ELb1ELb0EEENS1_25SingleTileBwdLPTSchedulerILb1ELi128ELb0EEEEEEEEEvNT_6ParamsE$_ZN4cute3eso3ESOILb1ELb0EJNS_5tupleIJNS2_IJNS_1CILi1EEENS3_ILi0EEEEEES5_EEENS2_IJNS2_IJS5_S5_EEEiEEEEEC2ERKS7_RKS9_,($_ZN7cutlass13device_kernelIN5flash19enable_sm80_to_sm89INS1_16FlashAttnBwdSm80INS1_25CollectiveMainloopBwdSm80ILi2ELi2EN4cute5tupleIJNS5_1CILi128EEES8_NS7_ILi64EEEEEENS_10bfloat16_tEfNS_4arch4Sm80ELb1ELb0ELb1ELb1ELb0ELb0ELb0ELb0ELi2ELi4ELi4ELi4ELb0EEENS1_24CollectiveEpilogueBwdGQAISA_fSD_Li256ELb1ELb0EEENS1_25SingleTileBwdLPTSchedulerILb1ELi128ELb0EEEEEEEEEvNT_6ParamsE$_ZN4cute3eso3ESOILb1ELb0EJNS_5tupleIJNS2_IJNS_1CILi2EEES4_EEENS3_ILi8EEES5_EEENS2_IJNS2_IJNS3_ILi1EEEiEEENS3_ILi1024EEENS2_IJiiEEEEEEEEC2ERKS7_RKSC_ - $_ZN7cutlass13device_kernelIN5flash19enable_sm80_to_sm89INS1_16FlashAttnBwdSm80INS1_25CollectiveMainloopBwdSm80ILi2ELi2EN4cute5tupleIJNS5_1CILi128EEES8_NS7_ILi64EEEEEENS_10bfloat16_tEfNS_4arch4Sm80ELb1ELb0ELb1ELb1ELb0ELb0ELb0ELb0ELi2ELi4ELi4ELi4ELb0EEENS1_24CollectiveEpilogueBwdGQAISA_fSD_Li256ELb1ELb0EEENS1_25SingleTileBwdLPTSchedulerILb1ELi128ELb0EEEEEEEEEvNT_6ParamsE$_ZN4cute3eso3ESOILb1ELb0EJNS_5tupleIJNS2_IJNS_1CILi1EEENS3_ILi0EEEEEES5_EEENS2_IJNS2_IJS5_S5_EEEiEEEEEC2ERKS7_RKS9_)
$_ZN7cutlass13device_kernelIN5flash19enable_sm80_to_sm89INS1_16FlashAttnBwdSm80INS1_25CollectiveMainloopBwdSm80ILi2ELi2EN4cute5tupleIJNS5_1CILi128EEES8_NS7_ILi64EEEEEENS_10bfloat16_tEfNS_4arch4Sm80ELb1ELb0ELb1ELb1ELb0ELb0ELb0ELb0ELi2ELi4ELi4ELi4ELb0EEENS1_24CollectiveEpilogueBwdGQAISA_fSD_Li256ELb1ELb0EEENS1_25SingleTileBwdLPTSchedulerILb1ELi128ELb0EEEEEEEEEvNT_6ParamsE$_ZN4cute3eso3ESOILb1ELb0EJNS_5tupleIJNS2_IJNS_1CILi1EEENS3_ILi0EEEEEES5_EEENS2_IJNS2_IJS5_S5_EEEiEEEEEC2ERKS7_RKS9_:
[----:B------:R-:W-:Y:S02]  /*8540*/  IADD3 R2, R66, -c[0x0][0x20], RZ ;  /* 0x8000080042027a10 */ /* 0x000fe40007ffe0ff */
[----:B------:R-:W-:-:S03]  /*8550*/  MOV R5, 0x0 ;  /* 0x0000000000057802 */ /* 0x000fc60000000f00 */
[----:B------:R1:W-:Y:S01]  /*8560*/  STL [R2], R3 ;  /* 0x0000000302007387 */ /* 0x0003e20000100800 */
[----:B------:R-:W-:Y:S05]  /*8570*/  RET.REL.NODEC R4 `(_ZN7cutlass13device_kernelIN5flash19enable_sm80_to_sm89INS1_16FlashAttnBwdSm80INS1_25CollectiveMainloopBwdSm80ILi2ELi2EN4cute5tupleIJNS5_1CILi128EEES8_NS7_ILi64EEEEEENS_10bfloat16_tEfNS_4arch4Sm80ELb1ELb0ELb1ELb1ELb0ELb0ELb0ELb0ELi2ELi4ELi4ELi4ELb0EEENS1_24CollectiveEpilogueBwdGQAISA_fSD_Li256ELb1ELb0EEENS1_25SingleTileBwdLPTSchedulerILb1ELi128ELb0EEEEEEEEEvNT_6ParamsE) ;  /* 0xffff7a8004007950 */ /* 0x000fea0003c3ffff */
        .type           $_ZN7cutlass13device_kernelIN5flash19enable_sm80_to_sm89INS1_16FlashAttnBwdSm80INS1_25CollectiveMainloopBwdSm80ILi2ELi2EN4cute5tupleIJNS5_1CILi128EEES8_NS7_ILi64EEEEEENS_10bfloat16_tEfNS_4arch4Sm80ELb1ELb0ELb1ELb1ELb0ELb0ELb0ELb0ELi2ELi4ELi4ELi4ELb0EEENS1_24CollectiveEpilogueBwdGQAISA_fSD_Li256ELb1ELb0EEENS1_25SingleTileBwdLPTSchedulerILb1ELi128ELb0EEEEEEEEEvNT_6ParamsE$_ZN4cute3eso3ESOILb1ELb0EJNS_5tupleIJNS2_IJNS_1CILi2EEES4_EEENS3_ILi8EEES5_EEENS2_IJNS2_IJNS3_ILi1EEEiEEENS3_ILi1024EEENS2_IJiiEEEEEEEEC2ERKS7_RKSC_,@function
        .size           $_ZN7cutlass13device_kernelIN5flash19enable_sm80_to_sm89INS1_16FlashAttnBwdSm80INS1_25CollectiveMainloopBwdSm80ILi2ELi2EN4cute5tupleIJNS5_1CILi128EEES8_NS7_ILi64EEEEEENS_10bfloat16_tEfNS_4arch4Sm80ELb1ELb0ELb1ELb1ELb0ELb0ELb0ELb0ELi2ELi4ELi4ELi4ELb0EEENS1_24CollectiveEpilogueBwdGQAISA_fSD_Li256ELb1ELb0EEENS1_25SingleTileBwdLPTSchedulerILb1ELi128ELb0EEEEEEEEEvNT_6ParamsE$_ZN4cute3eso3ESOILb1ELb0EJNS_5tupleIJNS2_IJNS_1CILi2EEES4_EEENS3_ILi8EEES5_EEENS2_IJNS2_IJNS3_ILi1EEEiEEENS3_ILi1024EEENS2_IJiiEEEEEEEEC2ERKS7_RKSC_,($_ZN7cutlass13device_kernelIN5flash19enable_sm80_to_sm89INS1_16FlashAttnBwdSm80INS1_25CollectiveMainloopBwdSm80ILi2ELi2EN4cute5tupleIJNS5_1CILi128EEES8_NS7_ILi64EEEEEENS_10bfloat16_tEfNS_4arch4Sm80ELb1ELb0ELb1ELb1ELb0ELb0ELb0ELb0ELi2ELi4ELi4ELi4ELb0EEENS1_24CollectiveEpilogueBwdGQAISA_fSD_Li256ELb1ELb0EEENS1_25SingleTileBwdLPTSchedulerILb1ELi128ELb0EEEEEEEEEvNT_6ParamsE$_ZN4cute3eso3ESOILb1ELb0EJNS_5tupleIJNS2_IJNS_1CILi2EEES4_EEES4_EEENS2_IJNS2_IJiiEEENS3_ILi8192EEEEEEEEC2ERKS6_RKS9_ - $_ZN7cutlass13device_kernelIN5flash19enable_sm80_to_sm89INS1_16FlashAttnBwdSm80INS1_25CollectiveMainloopBwdSm80ILi2ELi2EN4cute5tupleIJNS5_1CILi128EEES8_NS7_ILi64EEEEEENS_10bfloat16_tEfNS_4arch4Sm80ELb1ELb0ELb1ELb1ELb0ELb0ELb0ELb0ELi2ELi4ELi4ELi4ELb0EEENS1_24CollectiveEpilogueBwdGQAISA_fSD_Li256ELb1ELb0EEENS1_25SingleTileBwdLPTSchedulerILb1ELi128ELb0EEEEEEEEEvNT_6ParamsE$_ZN4cute3eso3ESOILb1ELb0EJNS_5tupleIJNS2_IJNS_1CILi2EEES4_EEENS3_ILi8EEES5_EEENS2_IJNS2_IJNS3_ILi1EEEiEEENS3_ILi1024EEENS2_IJiiEEEEEEEEC2ERKS7_RKSC_)
$_ZN7cutlass13device_kernelIN5flash19enable_sm80_to_sm89INS1_16FlashAttnBwdSm80INS1_25CollectiveMainloopBwdSm80ILi2ELi2EN4cute5tupleIJNS5_1CILi128EEES8_NS7_ILi64EEEEEENS_10bfloat16_tEfNS_4arch4Sm80ELb1ELb0ELb1ELb1ELb0ELb0ELb0ELb0ELi2ELi4ELi4ELi4ELb0EEENS1_24CollectiveEpilogueBwdGQAISA_fSD_Li256ELb1ELb0EEENS1_25SingleTileBwdLPTSchedulerILb1ELi128ELb0EEEEEEEEEvNT_6ParamsE$_ZN4cute3eso3ESOILb1ELb0EJNS_5tupleIJNS2_IJNS_1CILi2EEES4_EEENS3_ILi8EEES5_EEENS2_IJNS2_IJNS3_ILi1EEEiEEENS3_ILi1024EEENS2_IJiiEEEEEEEEC2ERKS7_RKSC_:
[----:B------:R-:W-:Y:S02]  /*8580*/  IADD3 R4, R23, -c[0x0][0x20], RZ ;  /* 0x8000080017047a10 */ /* 0x000fe40007ffe0ff */
[----:B------:R-:W-:-:S03]  /*8590*/  MOV R9, 0x0 ;  /* 0x0000000000097802 */ /* 0x000fc60000000f00 */
[----:B------:R1:W-:Y:S04]  /*85a0*/  STL [R4], R2 ;  /* 0x0000000204007387 */ /* 0x0003e80000100800 */
[----:B------:R1:W-:Y:S04]  /*85b0*/  STL [R4+0x4], R3 ;  /* 0x0000040304007387 */ /* 0x0003e80000100800 */
[----:B------:R1:W-:Y:S01]  /*85c0*/  STL [R4+0x8], R5 ;  /* 0x0000080504007387 */ /* 0x0003e20000100800 */
[----:B------:R-:W-:Y:S05]  /*85d0*/  RET.REL.NODEC R8 `(_ZN7cutlass13device_kernelIN5flash19enable_sm80_to_sm89INS1_16FlashAttnBwdSm80INS1_25CollectiveMainloopBwdSm80ILi2ELi2EN4cute5tupleIJNS5_1CILi128EEES8_NS7_ILi64EEEEEENS_10bfloat16_tEfNS_4arch4Sm80ELb1ELb0ELb1ELb1ELb0ELb0ELb0ELb0ELi2ELi4ELi4ELi4ELb0EEENS1_24CollectiveEpilogueBwdGQAISA_fSD_Li256ELb1ELb0EEENS1_25SingleTileBwdLPTSchedulerILb1ELi128ELb0EEEEEEEEEvNT_6ParamsE) ;  /* 0xffff7a2008007950 */ /* 0x000fea0003c3ffff */
        .type           $_ZN7cutlass13device_kernelIN5flash19enable_sm80_to_sm89INS1_16FlashAttnBwdSm80INS1_25CollectiveMainloopBwdSm80ILi2ELi2EN4cute5tupleIJNS5_1CILi128EEES8_NS7_ILi64EEEEEENS_10bfloat16_tEfNS_4arch4Sm80ELb1ELb0ELb1ELb1ELb0ELb0ELb0ELb0ELi2ELi4ELi4ELi4ELb0EEENS1_24CollectiveEpilogueBwdGQAISA_fSD_Li256ELb1ELb0EEENS1_25SingleTileBwdLPTSchedulerILb1ELi128ELb0EEEEEEEEEvNT_6ParamsE$_ZN4cute3eso3ESOILb1ELb0EJNS_5tupleIJNS2_IJNS_1CILi2EEES4_EEES4_EEENS2_IJNS2_IJiiEEENS3_ILi8192EEEEEEEEC2ERKS6_RKS9_,@function
        .size           $_ZN7cutlass13device_kernelIN5flash19enable_sm80_to_sm89INS1_16FlashAttnBwdSm80INS1_25CollectiveMainloopBwdSm80ILi2ELi2EN4cute5tupleIJNS5_1CILi128EEES8_NS7_ILi64EEEEEENS_10bfloat16_tEfNS_4arch4Sm80ELb1ELb0ELb1ELb1ELb0ELb0ELb0ELb0ELi2ELi4ELi4ELi4ELb0EEENS1_24CollectiveEpilogueBwdGQAISA_fSD_Li256ELb1ELb0EEENS1_25SingleTileBwdLPTSchedulerILb1ELi128ELb0EEEEEEEEEvNT_6ParamsE$_ZN4cute3eso3ESOILb1ELb0EJNS_5tupleIJNS2_IJNS_1CILi2EEES4_EEES4_EEENS2_IJNS2_IJiiEEENS3_ILi8192EEEEEEEEC2ERKS6_RKS9_,($_ZN7cutlass13device_kernelIN5flash19enable_sm80_to_sm89INS1_16FlashAttnBwdSm80INS1_25CollectiveMainloopBwdSm80ILi2ELi2EN4cute5tupleIJNS5_1CILi128EEES8_NS7_ILi64EEEEEENS_10bfloat16_tEfNS_4arch4Sm80ELb1ELb0ELb1ELb1ELb0ELb0ELb0ELb0ELi2ELi4ELi4ELi4ELb0EEENS1_24CollectiveEpilogueBwdGQAISA_fSD_Li256ELb1ELb0EEENS1_25SingleTileBwdLPTSchedulerILb1ELi128ELb0EEEEEEEEEvNT_6ParamsE$_ZN4cute3eso3ESOILb1ELb0EJNS_5tupleIJNS2_IJNS_1CILi2EEES4_EEES5_NS3_ILi8EEEEEENS2_IJNS2_IJiNS3_ILi512EEEEEENS2_IJiiEEENS3_ILi1024EEEEEEEEC2ERKS7_RKSC_ - $_ZN7cutlass13device_kernelIN5flash19enable_sm80_to_sm89INS1_16FlashAttnBwdSm80INS1_25CollectiveMainloopBwdSm80ILi2ELi2EN4cute5tupleIJNS5_1CILi128EEES8_NS7_ILi64EEEEEENS_10bfloat16_tEfNS_4arch4Sm80ELb1ELb0ELb1ELb1ELb0ELb0ELb0ELb0ELi2ELi4ELi4ELi4ELb0EEENS1_24CollectiveEpilogueBwdGQAISA_fSD_Li256ELb1ELb0EEENS1_25SingleTileBwdLPTSchedulerILb1ELi128ELb0EEEEEEEEEvNT_6ParamsE$_ZN4cute3eso3ESOILb1ELb0EJNS_5tupleIJNS2_IJNS_1CILi2EEES4_EEES4_EEENS2_IJNS2_IJiiEEENS3_ILi8192EEEEEEEEC2ERKS6_RKS9_)
$_ZN7cutlass13device_kernelIN5flash19enable_sm80_to_sm89INS1_16FlashAttnBwdSm80INS1_25CollectiveMainloopBwdSm80ILi2ELi2EN4cute5tupleIJNS5_1CILi128EEES8_NS7_ILi64EEEEEENS_10bfloat16_tEfNS_4arch4Sm80ELb1ELb0ELb1ELb1ELb0ELb0ELb0ELb0ELi2ELi4ELi4ELi4ELb0EEENS1_24CollectiveEpilogueBwdGQAISA_fSD_Li256ELb1ELb0EEENS1_25SingleTileBwdLPTSchedulerILb1ELi128ELb0EEEEEEEEEvNT_6ParamsE$_ZN4cute3eso3ESOILb1ELb0EJNS_5tupleIJNS2_IJNS_1CILi2EEES4_EEES4_EEENS2_IJNS2_IJiiEEENS3_ILi8192EEEEEEEEC2ERKS6_RKS9_:
[----:B------:R-:W-:Y:S01]  /*85e0*/  IADD3 R4, R65, -c[0x0][0x20], RZ ;  /* 0x8000080041047a10 */ /* 0x000fe20007ffe0ff */
[----:B------:R-:W-:Y:S01]  /*85f0*/  IMAD.MOV.U32 R70, RZ, RZ, R6 ;  /* 0x000000ffff467224 */ /* 0x000fe200078e0006 */
[----:B------:R-:W-:-:S03]  /*8600*/  MOV R71, 0x0 ;  /* 0x0000000000477802 */ /* 0x000fc60000000f00 */
[----:B------:R1:W-:Y:S04]  /*8610*/  STL [R4], R2 ;  /* 0x0000000204007387 */ /* 0x0003e80000100800 */
[----:B------:R1:W-:Y:S01]  /*8620*/  STL [R4+0x4], R3 ;  /* 0x0000040304007387 */ /* 0x0003e20000100800 */
[----:B------:R-:W-:Y:S05]  /*8630*/  RET.REL.NODEC R70 `(_ZN7cutlass13device_kernelIN5flash19enable_sm80_to_sm89INS1_16FlashAttnBwdSm80INS1_25CollectiveMainloopBwdSm80ILi2ELi2EN4cute5tupleIJNS5_1CILi128EEES8_NS7_ILi64EEEEEENS_10bfloat16_tEfNS_4arch4Sm80ELb1ELb0ELb1ELb1ELb0ELb0ELb0ELb0ELi2ELi4ELi4ELi4ELb0EEENS1_24CollectiveEpilogueBwdGQAISA_fSD_Li256ELb1ELb0EEENS1_25SingleTileBwdLPTSchedulerILb1ELi128ELb0EEEEEEEEEvNT_6ParamsE) ;  /* 0xffff79c046007950 */ /* 0x000fea0003c3ffff */
        .type           $_ZN7cutlass13device_kernelIN5flash19enable_sm80_to_sm89INS1_16FlashAttnBwdSm80INS1_25CollectiveMainloopBwdSm80ILi2ELi2EN4cute5tupleIJNS5_1CILi128EEES8_NS7_ILi64EEEEEENS_10bfloat16_tEfNS_4arch4Sm80ELb1ELb0ELb1ELb1ELb0ELb0ELb0ELb0ELi2ELi4ELi4ELi4ELb0EEENS1_24CollectiveEpilogueBwdGQAISA_fSD_Li256ELb1ELb0EEENS1_25SingleTileBwdLPTSchedulerILb1ELi128ELb0EEEEEEEEEvNT_6ParamsE$_ZN4cute3eso3ESOILb1ELb0EJNS_5tupleIJNS2_IJNS_1CILi2EEES4_EEES5_NS3_ILi8EEEEEENS2_IJNS2_IJiNS3_ILi512EEEEEENS2_IJiiEEENS3_ILi1024EEEEEEEEC2ERKS7_RKSC_,@function
        .size           $_ZN7cutlass13device_kernelIN5flash19enable_sm80_to_sm89INS1_16FlashAttnBwdSm80INS1_25CollectiveMainloopBwdSm80ILi2ELi2EN4cute5tupleIJNS5_1CILi128EEES8_NS7_ILi64EEEEEENS_10bfloat16_tEfNS_4arch4Sm80ELb1ELb0ELb1ELb1ELb0ELb0ELb0ELb0ELi2ELi4ELi4ELi4ELb0EEENS1_24CollectiveEpilogueBwdGQAISA_fSD_Li256ELb1ELb0EEENS1_25SingleTileBwdLPTSchedulerILb1ELi128ELb0EEEEEEEEEvNT_6ParamsE$_ZN4cute3eso3ESOILb1ELb0EJNS_5tupleIJNS2_IJNS_1CILi2EEES4_EEES5_NS3_ILi8EEEEEENS2_IJNS2_IJiNS3_ILi512EEEEEENS2_IJiiEEENS3_ILi1024EEEEEEEEC2ERKS7_RKSC_,($_ZN7cutlass13device_kernelIN5flash19enable_sm80_to_sm89INS1_16FlashAttnBwdSm80INS1_25CollectiveMainloopBwdSm80ILi2ELi2EN4cute5tupleIJNS5_1CILi128EEES8_NS7_ILi64EEEEEENS_10bfloat16_tEfNS_4arch4Sm80ELb1ELb0ELb1ELb1ELb0ELb0ELb0ELb0ELi2ELi4ELi4ELi4ELb0EEENS1_24CollectiveEpilogueBwdGQAISA_fSD_Li256ELb1ELb0EEENS1_25SingleTileBwdLPTSchedulerILb1ELi128ELb0EEEEEEEEEvNT_6ParamsE$_ZN4cute3eso3ESOILb1ELb0EJNS_5tupleIJNS2_IJNS_1CILi2EEES4_S4_EEES4_NS2_IJNS2_IJS4_S4_EEES4_EEEEEENS2_IJNS2_IJNS3_ILi1EEENS3_ILi512EEEiEEENS3_ILi4096EEENS2_IJNS2_IJiiEEENS3_ILi8192EEEEEEEEEEEC2ERKS8_RKSG_ - $_ZN7cutlass13device_kernelIN5flash19enable_sm80_to_sm89INS1_16FlashAttnBwdSm80INS1_25CollectiveMainloopBwdSm80ILi2ELi2EN4cute5tupleIJNS5_1CILi128EEES8_NS7_ILi64EEEEEENS_10bfloat16_tEfNS_4arch4Sm80ELb1ELb0ELb1ELb1ELb0ELb0ELb0ELb0ELi2ELi4ELi4ELi4ELb0EEENS1_24CollectiveEpilogueBwdGQAISA_fSD_Li256ELb1ELb0EEENS1_25SingleTileBwdLPTSchedulerILb1ELi128ELb0EEEEEEEEEvNT_6ParamsE$_ZN4cute3eso3ESOILb1ELb0EJNS_5tupleIJNS2_IJNS_1CILi2EEES4_EEES5_NS3_ILi8EEEEEENS2_IJNS2_IJiNS3_ILi512EEEEEENS2_IJiiEEENS3_ILi1024EEEEEEEEC2ERKS7_RKSC_)
$_ZN7cutlass13device_kernelIN5flash19enable_sm80_to_sm89INS1_16FlashAttnBwdSm80INS1_25CollectiveMainloopBwdSm80ILi2ELi2EN4cute5tupleIJNS5_1CILi128EEES8_NS7_ILi64EEEEEENS_10bfloat16_tEfNS_4arch4Sm80ELb1ELb0ELb1ELb1ELb0ELb0ELb0ELb0ELi2ELi4ELi4ELi4ELb0EEENS1_24CollectiveEpilogueBwdGQAISA_fSD_Li256ELb1ELb0EEENS1_25SingleTileBwdLPTSchedulerILb1ELi128ELb0EEEEEEEEEvNT_6ParamsE$_ZN4cute3eso3ESOILb1ELb0EJNS_5tupleIJNS2_IJNS_1CILi2EEES4_EEES5_NS3_ILi8EEEEEENS2_IJNS2_IJiNS3_ILi512EEEEEENS2_IJiiEEENS3_ILi1024EEEEEEEEC2ERKS7_RKSC_:
[----:B------:R-:W-:Y:S02]  /*8640*/  IADD3 R4, R59, -c[0x0][0x20], RZ ;  /* 0x800008003b047a10 */ /* 0x000fe40007ffe0ff */
[----:B------:R-:W-:-:S03]  /*8650*/  MOV R9, 0x0 ;  /* 0x0000000000097802 */ /* 0x000fc60000000f00 */
[----:B------:R1:W-:Y:S04]  /*8660*/  STL [R4], R2 ;  /* 0x0000000204007387 */ /* 0x0003e80000100800 */
[----:B------:R1:W-:Y:S04]  /*8670*/  STL [R4+0x4], R3 ;  /* 0x0000040304007387 */ /* 0x0003e80000100800 */
[----:B------:R1:W-:Y:S01]  /*8680*/  STL [R4+0x8], R5 ;  /* 0x0000080504007387 */ /* 0x0003e20000100800 */
[----:B------:R-:W-:Y:S05]  /*8690*/  RET.REL.NODEC R8 `(_ZN7cutlass13device_kernelIN5flash19enable_sm80_to_sm89INS1_16FlashAttnBwdSm80INS1_25CollectiveMainloopBwdSm80ILi2ELi2EN4cute5tupleIJNS5_1CILi128EEES8_NS7_ILi64EEEEEENS_10bfloat16_tEfNS_4arch4Sm80ELb1ELb0ELb1ELb1ELb0ELb0ELb0ELb0ELi2ELi4ELi4ELi4ELb0EEENS1_24CollectiveEpilogueBwdGQAISA_fSD_Li256ELb1ELb0EEENS1_25SingleTileBwdLPTSchedulerILb1ELi128ELb0EEEEEEEEEvNT_6ParamsE) ;  /* 0xffff796008007950 */ /* 0x000fea0003c3ffff */
        .type           $_ZN7cutlass13device_kernelIN5flash19enable_sm80_to_sm89INS1_16FlashAttnBwdSm80INS1_25CollectiveMainloopBwdSm80ILi2ELi2EN4cute5tupleIJNS5_1CILi128EEES8_NS7_ILi64EEEEEENS_10bfloat16_tEfNS_4arch4Sm80ELb1ELb0ELb1ELb1ELb0ELb0ELb0ELb0ELi2ELi4ELi4ELi4ELb0EEENS1_24CollectiveEpilogueBwdGQAISA_fSD_Li256ELb1ELb0EEENS1_25SingleTileBwdLPTSchedulerILb1ELi128ELb0EEEEEEEEEvNT_6ParamsE$_ZN4cute3eso3ESOILb1ELb0EJNS_5tupleIJNS2_IJNS_1CILi2EEES4_S4_EEES4_NS2_IJNS2_IJS4_S4_EEES4_EEEEEENS2_IJNS2_IJNS3_ILi1EEENS3_ILi512EEEiEEENS3_ILi4096EEENS2_IJNS2_IJiiEEENS3_ILi8192EEEEEEEEEEEC2ERKS8_RKSG_,@function
        .size           $_ZN7cutlass13device_kernelIN5flash19enable_sm80_to_sm89INS1_16FlashAttnBwdSm80INS1_25CollectiveMainloopBwdSm80ILi2ELi2EN4cute5tupleIJNS5_1CILi128EEES8_NS7_ILi64EEEEEENS_10bfloat16_tEfNS_4arch4Sm80ELb1ELb0ELb1ELb1ELb0ELb0ELb0ELb0ELi2ELi4ELi4ELi4ELb0EEENS1_24CollectiveEpilogueBwdGQAISA_fSD_Li256ELb1ELb0EEENS1_25SingleTileBwdLPTSchedulerILb1ELi128ELb0EEEEEEEEEvNT_6ParamsE$_ZN4cute3eso3ESOILb1ELb0EJNS_5tupleIJNS2_IJNS_1CILi2EEES4_S4_EEES4_NS2_IJNS2_IJS4_S4_EEES4_EEEEEENS2_IJNS2_IJNS3_ILi1EEENS3_ILi512EEEiEEENS3_ILi4096EEENS2_IJNS2_IJiiEEENS3_ILi8192EEEEEEEEEEEC2ERKS8_RKSG_,($_ZN7cutlass13device_kernelIN5flash19enable_sm80_to_sm89INS1_16FlashAttnBwdSm80INS1_25CollectiveMainloopBwdSm80ILi2ELi2EN4cute5tupleIJNS5_1CILi128EEES8_NS7_ILi64EEEEEENS_10bfloat16_tEfNS_4arch4Sm80ELb1ELb0ELb1ELb1ELb0ELb0ELb0ELb0ELi2ELi4ELi4ELi4ELb0EEENS1_24CollectiveEpilogueBwdGQAISA_fSD_Li256ELb1ELb0EEENS1_25SingleTileBwdLPTSchedulerILb1ELi128ELb0EEEEEEEEEvNT_6ParamsE$_ZN4cute3eso3ESOILb1ELb0EJNS_5tupleIJNS2_IJNS_1CILi2EEES4_S4_EEES4_NS2_IJS4_S4_EEEEEENS2_IJNS2_IJNS3_ILi1EEENS3_ILi512EEEiEEENS3_ILi4096EEENS2_IJiiEEEEEEEEC2ERKS7_RKSD_ - $_ZN7cutlass13device_kernelIN5flash19enable_sm80_to_sm89INS1_16FlashAttnBwdSm80INS1_25CollectiveMainloopBwdSm80ILi2ELi2EN4cute5tupleIJNS5_1CILi128EEES8_NS7_ILi64EEEEEENS_10bfloat16_tEfNS_4arch4Sm80ELb1ELb0ELb1ELb1ELb0ELb0ELb0ELb0ELi2ELi4ELi4ELi4ELb0EEENS1_24CollectiveEpilogueBwdGQAISA_fSD_Li256ELb1ELb0EEENS1_25SingleTileBwdLPTSchedulerILb1ELi128ELb0EEEEEEEEEvNT_6ParamsE$_ZN4cute3eso3ESOILb1ELb0EJNS_5tupleIJNS2_IJNS_1CILi2EEES4_S4_EEES4_NS2_IJNS2_IJS4_S4_EEES4_EEEEEENS2_IJNS2_IJNS3_ILi1EEENS3_ILi512EEEiEEENS3_ILi4096EEENS2_IJNS2_IJiiEEENS3_ILi8192EEEEEEEEEEEC2ERKS8_RKSG_)
$_ZN7cutlass13device_kernelIN5flash19enable_sm80_to_sm89INS1_16FlashAttnBwdSm80INS1_25CollectiveMainloopBwdSm80ILi2ELi2EN4cute5tupleIJNS5_1CILi128EEES8_NS7_ILi64EEEEEENS_10bfloat16_tEfNS_4arch4Sm80ELb1ELb0ELb1ELb1ELb0ELb0ELb0ELb0ELi2ELi4ELi4ELi4ELb0EEENS1_24CollectiveEpilogueBwdGQAISA_fSD_Li256ELb1ELb0EEENS1_25SingleTileBwdLPTSchedulerILb1ELi128ELb0EEEEEEEEEvNT_6ParamsE$_ZN4cute3eso3ESOILb1ELb0EJNS_5tupleIJNS2_IJNS_1CILi2EEES4_S4_EEES4_NS2_IJNS2_IJS4_S4_EEES4_EEEEEENS2_IJNS2_IJNS3_ILi1EEENS3_ILi512EEEiEEENS3_ILi4096EEENS2_IJNS2_IJiiEEENS3_ILi8192EEEEEEEEEEEC2ERKS8_RKSG_:
[----:B------:R-:W-:Y:S02]  /*86a0*/  IADD3 R4, R59, -c[0x0][0x20], RZ ;  /* 0x800008003b047a10 */ /* 0x000fe40007ffe0ff */
[----:B------:R-:W-:-:S03]  /*86b0*/  MOV R9, 0x0 ;  /* 0x0000000000097802 */ /* 0x000fc60000000f00 */
[----:B------:R1:W-:Y:S04]  /*86c0*/  STL [R4], R2 ;  /* 0x0000000204007387 */ /* 0x0003e80000100800 */
[----:B------:R1:W-:Y:S04]  /*86d0*/  STL [R4+0x4], R3 ;  /* 0x0000040304007387 */ /* 0x0003e80000100800 */
[----:B------:R1:W-:Y:S01]  /*86e0*/  STL [R4+0x8], R5 ;  /* 0x0000080504007387 */ /* 0x0003e20000100800 */
[----:B------:R-:W-:Y:S05]  /*86f0*/  RET.REL.NODEC R8 `(_ZN7cutlass13device_kernelIN5flash19enable_sm80_to_sm89INS1_16FlashAttnBwdSm80INS1_25CollectiveMainloopBwdSm80ILi2ELi2EN4cute5tupleIJNS5_1CILi128EEES8_NS7_ILi64EEEEEENS_10bfloat16_tEfNS_4arch4Sm80ELb1ELb0ELb1ELb1ELb0ELb0ELb0ELb0ELi2ELi4ELi4ELi4ELb0EEENS1_24CollectiveEpilogueBwdGQAISA_fSD_Li256ELb1ELb0EEENS1_25SingleTileBwdLPTSchedulerILb1ELi128ELb0EEEEEEEEEvNT_6ParamsE) ;  /* 0xffff790008007950 */ /* 0x000fea0003c3ffff */
        .type           $_ZN7cutlass13device_kernelIN5flash19enable_sm80_to_sm89INS1_16FlashAttnBwdSm80INS1_25CollectiveMainloopBwdSm80ILi2ELi2EN4cute5tupleIJNS5_1CILi128EEES8_NS7_ILi64EEEEEENS_10bfloat16_tEfNS_4arch4Sm80ELb1ELb0ELb1ELb1ELb0ELb0ELb0ELb0ELi2ELi4ELi4ELi4ELb0EEENS1_24CollectiveEpilogueBwdGQAISA_fSD_Li256ELb1ELb0EEENS1_25SingleTileBwdLPTSchedulerILb1ELi128ELb0EEEEEEEEEvNT_6ParamsE$_ZN4cute3eso3ESOILb1ELb0EJNS_5tupleIJNS2_IJNS_1CILi2EEES4_S4_EEES4_NS2_IJS4_S4_EEEEEENS2_IJNS2_IJNS3_ILi1EEENS3_ILi512EEEiEEENS3_ILi4096EEENS2_IJiiEEEEEEEEC2ERKS7_RKSD_,@function
        .size           $_ZN7cutlass13device_kernelIN5flash19enable_sm80_to_sm89INS1_16FlashAttnBwdSm80INS1_25CollectiveMainloopBwdSm80ILi2ELi2EN4cute5tupleIJNS5_1CILi128EEES8_NS7_ILi64EEEEEENS_10bfloat16_tEfNS_4arch4Sm80ELb1ELb0ELb1ELb1ELb0ELb0ELb0ELb0ELi2ELi4ELi4ELi4ELb0EEENS1_24CollectiveEpilogueBwdGQAISA_fSD_Li256ELb1ELb0EEENS1_25SingleTileBwdLPTSchedulerILb1ELi128ELb0EEEEEEEEEvNT_6ParamsE$_ZN4cute3eso3ESOILb1ELb0EJNS_5tupleIJNS2_IJNS_1CILi2EEES4_S4_EEES4_NS2_IJS4_S4_EEEEEENS2_IJNS2_IJNS3_ILi1EEENS3_ILi512EEEiEEENS3_ILi4096EEENS2_IJiiEEEEEEEEC2ERKS7_RKSD_,($_ZN7cutlass13device_kernelIN5flash19enable_sm80_to_sm89INS1_16FlashAttnBwdSm80INS1_25CollectiveMainloopBwdSm80ILi2ELi2EN4cute5tupleIJNS5_1CILi128EEES8_NS7_ILi64EEEEEENS_10bfloat16_tEfNS_4arch4Sm80ELb1ELb0ELb1ELb1ELb0ELb0ELb0ELb0ELi2ELi4ELi4ELi4ELb0EEENS1_24CollectiveEpilogueBwdGQAISA_fSD_Li256ELb1ELb0EEENS1_25SingleTileBwdLPTSchedulerILb1ELi128ELb0EEEEEEEEEvNT_6ParamsE$_ZN4cute3eso3ESOILb1ELb0EJNS_5tupleIJNS2_IJNS_1CILi8EEENS3_ILi1EEEEEENS2_IJNS3_ILi2EEEEEEEEENS2_IJNS2_IJS5_NS3_ILi0EEEEEENS2_IJiEEEEEEEEC2ERKS9_RKSD_ - $_ZN7cutlass13device_kernelIN5flash19enable_sm80_to_sm89INS1_16FlashAttnBwdSm80INS1_25CollectiveMainloopBwdSm80ILi2ELi2EN4cute5tupleIJNS5_1CILi128EEES8_NS7_ILi64EEEEEENS_10bfloat16_tEfNS_4arch4Sm80ELb1ELb0ELb1ELb1ELb0ELb0ELb0ELb0ELi2ELi4ELi4ELi4ELb0EEENS1_24CollectiveEpilogueBwdGQAISA_fSD_Li256ELb1ELb0EEENS1_25SingleTileBwdLPTSchedulerILb1ELi128ELb0EEEEEEEEEvNT_6ParamsE$_ZN4cute3eso3ESOILb1ELb0EJNS_5tupleIJNS2_IJNS_1CILi2EEES4_S4_EEES4_NS2_IJS4_S4_EEEEEENS2_IJNS2_IJNS3_ILi1EEENS3_ILi512EEEiEEENS3_ILi4096EEENS2_IJiiEEEEEEEEC2ERKS7_RKSD_)
$_ZN7cutlass13device_kernelIN5flash19enable_sm80_to_sm89INS1_16FlashAttnBwdSm80INS1_25CollectiveMainloopBwdSm80ILi2ELi2EN4cute5tupleIJNS5_1CILi128EEES8_NS7_ILi64EEEEEENS_10bfloat16_tEfNS_4arch4Sm80ELb1ELb0ELb1ELb1ELb0ELb0ELb0ELb0ELi2ELi4ELi4ELi4ELb0EEENS1_24CollectiveEpilogueBwdGQAISA_fSD_Li256ELb1ELb0EEENS1_25SingleTileBwdLPTSchedulerILb1ELi128ELb0EEEEEEEEEvNT_6ParamsE$_ZN4cute3eso3ESOILb1ELb0EJNS_5tupleIJNS2_IJNS_1CILi2EEES4_S4_EEES4_NS2_IJS4_S4_EEEEEENS2_IJNS2_IJNS3_ILi1EEENS3_ILi512EEEiEEENS3_ILi4096EEENS2_IJiiEEEEEEEEC2ERKS7_RKSD_:
[----:B------:R-:W-:Y:S02]  /*8700*/  IADD3 R4, R23, -c[0x0][0x20], RZ ;  /* 0x8000080017047a10 */ /* 0x000fe40007ffe0ff */
[----:B------:R-:W-:-:S03]  /*8710*/  MOV R9, 0x0 ;  /* 0x0000000000097802 */ /* 0x000fc60000000f00 */
[----:B------:R1:W-:Y:S04]  /*8720*/  STL [R4], R2 ;  /* 0x0000000204007387 */ /* 0x0003e80000100800 */
[----:B------:R1:W-:Y:S04]  /*8730*/  STL [R4+0x4], R3 ;  /* 0x0000040304007387 */ /* 0x0003e80000100800 */
[----:B------:R1:W-:Y:S01]  /*8740*/  STL [R4+0x8], R5 ;  /* 0x0000080504007387 */ /* 0x0003e20000100800 */
[----:B------:R-:W-:Y:S05]  /*8750*/  RET.REL.NODEC R8 `(_ZN7cutlass13device_kernelIN5flash19enable_sm80_to_sm89INS1_16FlashAttnBwdSm80INS1_25CollectiveMainloopBwdSm80ILi2ELi2EN4cute5tupleIJNS5_1CILi128EEES8_NS7_ILi64EEEEEENS_10bfloat16_tEfNS_4arch4Sm80ELb1ELb0ELb1ELb1ELb0ELb0ELb0ELb0ELi2ELi4ELi4ELi4ELb0EEENS1_24CollectiveEpilogueBwdGQAISA_fSD_Li256ELb1ELb0EEENS1_25SingleTileBwdLPTSchedulerILb1ELi128ELb0EEEEEEEEEvNT_6ParamsE) ;  /* 0xffff78a008007950 */ /* 0x000fea0003c3ffff */
        .type           $_ZN7cutlass13device_kernelIN5flash19enable_sm80_to_sm89INS1_16FlashAttnBwdSm80INS1_25CollectiveMainloopBwdSm80ILi2ELi2EN4cute5tupleIJNS5_1CILi128EEES8_NS7_ILi64EEEEEENS_10bfloat16_tEfNS_4arch4Sm80ELb1ELb0ELb1ELb1ELb0ELb0ELb0ELb0ELi2ELi4ELi4ELi4ELb0EEENS1_24CollectiveEpilogueBwdGQAISA_fSD_Li256ELb1ELb0EEENS1_25SingleTileBwdLPTSchedulerILb1ELi128ELb0EEEEEEEEEvNT_6ParamsE$_ZN4cute3eso3ESOILb1ELb0EJNS_5tupleIJNS2_IJNS_1CILi8EEENS3_ILi1EEEEEENS2_IJNS3_ILi2EEEEEEEEENS2_IJNS2_IJS5_NS3_ILi0EEEEEENS2_IJiEEEEEEEEC2ERKS9_RKSD_,@function
        .size           $_ZN7cutlass13device_kernelIN5flash19enable_sm80_to_sm89INS1_16FlashAttnBwdSm80INS1_25CollectiveMainloopBwdSm80ILi2ELi2EN4cute5tupleIJNS5_1CILi128EEES8_NS7_ILi64EEEEEENS_10bfloat16_tEfNS_4arch4Sm80ELb1ELb0ELb1ELb1ELb0ELb0ELb0ELb0ELi2ELi4ELi4ELi4ELb0EEENS1_24CollectiveEpilogueBwdGQAISA_fSD_Li256ELb1ELb0EEENS1_25SingleTileBwdLPTSchedulerILb1ELi128ELb0EEEEEEEEEvNT_6ParamsE$_ZN4cute3eso3ESOILb1ELb0EJNS_5tupleIJNS2_IJNS_1CILi8EEENS3_ILi1EEEEEENS2_IJNS3_ILi2EEEEEEEEENS2_IJNS2_IJS5_NS3_ILi0EEEEEENS2_IJiEEEEEEEEC2ERKS9_RKSD_,($_ZN7cutlass13device_kernelIN5flash19enable_sm80_to_sm89INS1_16FlashAttnBwdSm80INS1_25CollectiveMainloopBwdSm80ILi2ELi2EN4cute5tupleIJNS5_1CILi128EEES8_NS7_ILi64EEEEEENS_10bfloat16_tEfNS_4arch4Sm80ELb1ELb0ELb1ELb1ELb0ELb0ELb0ELb0ELi2ELi4ELi4ELi4ELb0EEENS1_24CollectiveEpilogueBwdGQAISA_fSD_Li256ELb1ELb0EEENS1_25SingleTileBwdLPTSchedulerILb1ELi128ELb0EEEEEEEEEvNT_6ParamsE$_ZN4cute3eso3ESOILb1ELb0EJNS_5tupleIJNS2_IJNS_1CILi8EEENS3_ILi1EEEEEENS3_ILi2EEEEEENS2_IJNS2_IJS5_NS3_ILi0EEEEEEiEEEEEC2ERKS8_RKSB_ - $_ZN7cutlass13device_kernelIN5flash19enable_sm80_to_sm89INS1_16FlashAttnBwdSm80INS1_25CollectiveMainloopBwdSm80ILi2ELi2EN4cute5tupleIJNS5_1CILi128EEES8_NS7_ILi64EEEEEENS_10bfloat16_tEfNS_4arch4Sm80ELb1ELb0ELb1ELb1ELb0ELb0ELb0ELb0ELi2ELi4ELi4ELi4ELb0EEENS1_24CollectiveEpilogueBwdGQAISA_fSD_Li256ELb1ELb0EEENS1_25SingleTileBwdLPTSchedulerILb1ELi128ELb0EEEEEEEEEvNT_6ParamsE$_ZN4cute3eso3ESOILb1ELb0EJNS_5tupleIJNS2_IJNS_1CILi8EEENS3_ILi1EEEEEENS2_IJNS3_ILi2EEEEEEEEENS2_IJNS2_IJS5_NS3_ILi0EEEEEENS2_IJiEEEEEEEEC2ERKS9_RKSD_)
$_ZN7cutlass13device_kernelIN5flash19enable_sm80_to_sm89INS1_16FlashAttnBwdSm80INS1_25CollectiveMainloopBwdSm80ILi2ELi2EN4cute5tupleIJNS5_1CILi128EEES8_NS7_ILi64EEEEEENS_10bfloat16_tEfNS_4arch4Sm80ELb1ELb0ELb1ELb1ELb0ELb0ELb0ELb0ELi2ELi4ELi4ELi4ELb0EEENS1_24CollectiveEpilogueBwdGQAISA_fSD_Li256ELb1ELb0EEENS1_25SingleTileBwdLPTSchedulerILb1ELi128ELb0EEEEEEEEEvNT_6ParamsE$_ZN4cute3eso3ESOILb1ELb0EJNS_5tupleIJNS2_IJNS_1CILi8EEENS3_ILi1EEEEEENS2_IJNS3_ILi2EEEEEEEEENS2_IJNS2_IJS5_NS3_ILi0EEEEEENS2_IJiEEEEEEEEC2ERKS9_RKSD_:
[----:B------:R-:W-:Y:S02]  /*8760*/  IADD3 R2, R66, -c[0x0][0x20], RZ ;  /* 0x8000080042027a10 */ /* 0x000fe40007ffe0ff */
[----:B------:R-:W-:-:S03]  /*8770*/  MOV R9, 0x0 ;  /* 0x0000000000097802 */ /* 0x000fc60000000f00 */
[----:B------:R1:W-:Y:S01]  /*8780*/  STL [R2], R3 ;  /* 0x0000000302007387 */ /* 0x0003e20000100800 */
[----:B------:R-:W-:Y:S05]  /*8790*/  RET.REL.NODEC R8 `(_ZN7cutlass13device_kernelIN5flash19enable_sm80_to_sm89INS1_16FlashAttnBwdSm80INS1_25CollectiveMainloopBwdSm80ILi2ELi2EN4cute5tupleIJNS5_1CILi128EEES8_NS7_ILi64EEEEEENS_10bfloat16_tEfNS_4arch4Sm80ELb1ELb0ELb1ELb1ELb0ELb0ELb0ELb0ELi2ELi4ELi4ELi4ELb0EEENS1_24CollectiveEpilogueBwdGQAISA_fSD_Li256ELb1ELb0EEENS1_25SingleTileBwdLPTSchedulerILb1ELi128ELb0EEEEEEEEEvNT_6ParamsE) ;  /* 0xffff786008007950 */ /* 0x000fea0003c3ffff */
        .type           $_ZN7cutlass13device_kernelIN5flash19enable_sm80_to_sm89INS1_16FlashAttnBwdSm80INS1_25CollectiveMainloopBwdSm80ILi2ELi2EN4cute5tupleIJNS5_1CILi128EEES8_NS7_ILi64EEEEEENS_10bfloat16_tEfNS_4arch4Sm80ELb1ELb0ELb1ELb1ELb0ELb0ELb0ELb0ELi2ELi4ELi4ELi4ELb0EEENS1_24CollectiveEpilogueBwdGQAISA_fSD_Li256ELb1ELb0EEENS1_25SingleTileBwdLPTSchedulerILb1ELi128ELb0EEEEEEEEEvNT_6ParamsE$_ZN4cute3eso3ESOILb1ELb0EJNS_5tupleIJNS2_IJNS_1CILi8EEENS3_ILi1EEEEEENS3_ILi2EEEEEENS2_IJNS2_IJS5_NS3_ILi0EEEEEEiEEEEEC2ERKS8_RKSB_,@function
        .size           $_ZN7cutlass13device_kernelIN5flash19enable_sm80_to_sm89INS1_16FlashAttnBwdSm80INS1_25CollectiveMainloopBwdSm80ILi2ELi2EN4cute5tupleIJNS5_1CILi128EEES8_NS7_ILi64EEEEEENS_10bfloat16_tEfNS_4arch4Sm80ELb1ELb0ELb1ELb1ELb0ELb0ELb0ELb0ELi2ELi4ELi4ELi4ELb0EEENS1_24CollectiveEpilogueBwdGQAISA_fSD_Li256ELb1ELb0EEENS1_25SingleTileBwdLPTSchedulerILb1ELi128ELb0EEEEEEEEEvNT_6ParamsE$_ZN4cute3eso3ESOILb1ELb0EJNS_5tupleIJNS2_IJNS_1CILi8EEENS3_ILi1EEEEEENS3_ILi2EEEEEENS2_IJNS2_IJS5_NS3_ILi0EEEEEEiEEEEEC2ERKS8_RKSB_,($_ZN7cutlass13device_kernelIN5flash19enable_sm80_to_sm89INS1_16FlashAttnBwdSm80INS1_25CollectiveMainloopBwdSm80ILi2ELi2EN4cute5tupleIJNS5_1CILi128EEES8_NS7_ILi64EEEEEENS_10bfloat16_tEfNS_4arch4Sm80ELb1ELb0ELb1ELb1ELb0ELb0ELb0ELb0ELi2ELi4ELi4ELi4ELb0EEENS1_24CollectiveEpilogueBwdGQAISA_fSD_Li256ELb1ELb0EEENS1_25SingleTileBwdLPTSchedulerILb1ELi128ELb0EEEEEEEEEvNT_6ParamsE$_ZN4cute3eso3ESOILb1ELb0EJNS_5tupleIJNS2_IJNS_1CILi8EEENS3_ILi1EEEEEENS3_ILi2EEENS2_IJS7_S7_EEEEEENS2_IJNS2_IJS5_NS3_ILi0EEEEEENS3_ILi4096EEENS2_IJiiEEEEEEEEC2ERKS9_RKSE_ - $_ZN7cutlass13device_kernelIN5flash19enable_sm80_to_sm89INS1_16FlashAttnBwdSm80INS1_25CollectiveMainloopBwdSm80ILi2ELi2EN4cute5tupleIJNS5_1CILi128EEES8_NS7_ILi64EEEEEENS_10bfloat16_tEfNS_4arch4Sm80ELb1ELb0ELb1ELb1ELb0ELb0ELb0ELb0ELi2ELi4ELi4ELi4ELb0EEENS1_24CollectiveEpilogueBwdGQAISA_fSD_Li256ELb1ELb0EEENS1_25SingleTileBwdLPTSchedulerILb1ELi128ELb0EEEEEEEEEvNT_6ParamsE$_ZN4cute3eso3ESOILb1ELb0EJNS_5tupleIJNS2_IJNS_1CILi8EEENS3_ILi1EEEEEENS3_ILi2EEEEEENS2_IJNS2_IJS5_NS3_ILi0EEEEEEiEEEEEC2ERKS8_RKSB_)
$_ZN7cutlass13device_kernelIN5flash19enable_sm80_to_sm89INS1_16FlashAttnBwdSm80INS1_25CollectiveMainloopBwdSm80ILi2ELi2EN4cute5tupleIJNS5_1CILi128EEES8_NS7_ILi64EEEEEENS_10bfloat16_tEfNS_4arch4Sm80ELb1ELb0ELb1ELb1ELb0ELb0ELb0ELb0ELi2ELi4ELi4ELi4ELb0EEENS1_24CollectiveEpilogueBwdGQAISA_fSD_Li256ELb1ELb0EEENS1_25SingleTileBwdLPTSchedulerILb1ELi128ELb0EEEEEEEEEvNT_6ParamsE$_ZN4cute3eso3ESOILb1ELb0EJNS_5tupleIJNS2_IJNS_1CILi8EEENS3_ILi1EEEEEENS3_ILi2EEEEEENS2_IJNS2_IJS5_NS3_ILi0EEEEEEiEEEEEC2ERKS8_RKSB_:
[----:B------:R-:W-:Y:S02]  /*87a0*/  IADD3 R2, R66, -c[0x0][0x20], RZ ;  /* 0x8000080042027a10 */ /* 0x000fe40007ffe0ff */
[----:B------:R-:W-:-:S03]  /*87b0*/  MOV R9, 0x0 ;  /* 0x0000000000097802 */ /* 0x000fc60000000f00 */
[----:B------:R1:W-:Y:S01]  /*87c0*/  STL [R2], R3 ;  /* 0x0000000302007387 */ /* 0x0003e20000100800 */
[----:B------:R-:W-:Y:S05]  /*87d0*/  RET.REL.NODEC R8 `(_ZN7cutlass13device_kernelIN5flash19enable_sm80_to_sm89INS1_16FlashAttnBwdSm80INS1_25CollectiveMainloopBwdSm80ILi2ELi2EN4cute5tupleIJNS5_1CILi128EEES8_NS7_ILi64EEEEEENS_10bfloat16_tEfNS_4arch4Sm80ELb1ELb0ELb1ELb1ELb0ELb0ELb0ELb0ELi2ELi4ELi4ELi4ELb0EEENS1_24CollectiveEpilogueBwdGQAISA_fSD_Li256ELb1ELb0EEENS1_25SingleTileBwdLPTSchedulerILb1ELi128ELb0EEEEEEEEEvNT_6ParamsE) ;  /* 0xffff782008007950 */ /* 0x000fea0003c3ffff */
        .type           $_ZN7cutlass13device_kernelIN5flash19enable_sm80_to_sm89INS1_16FlashAttnBwdSm80INS1_25CollectiveMainloopBwdSm80ILi2ELi2EN4cute5tupleIJNS5_1CILi128EEES8_NS7_ILi64EEEEEENS_10bfloat16_tEfNS_4arch4Sm80ELb1ELb0ELb1ELb1ELb0ELb0ELb0ELb0ELi2ELi4ELi4ELi4ELb0EEENS1_24CollectiveEpilogueBwdGQAISA_fSD_Li256ELb1ELb0EEENS1_25SingleTileBwdLPTSchedulerILb1ELi128ELb0EEEEEEEEEvNT_6ParamsE$_ZN4cute3eso3ESOILb1ELb0EJNS_5tupleIJNS2_IJNS_1CILi8EEENS3_ILi1EEEEEENS3_ILi2EEENS2_IJS7_S7_EEEEEENS2_IJNS2_IJS5_NS3_ILi0EEEEEENS3_ILi4096EEENS2_IJiiEEEEEEEEC2ERKS9_RKSE_,@function
        .size           $_ZN7cutlass13device_kernelIN5flash19enable_sm80_to_sm89INS1_16FlashAttnBwdSm80INS1_25CollectiveMainloopBwdSm80ILi2ELi2EN4cute5tupleIJNS5_1CILi128EEES8_NS7_ILi64EEEEEENS_10bfloat16_tEfNS_4arch4Sm80ELb1ELb0ELb1ELb1ELb0ELb0ELb0ELb0ELi2ELi4ELi4ELi4ELb0EEENS1_24CollectiveEpilogueBwdGQAISA_fSD_Li256ELb1ELb0EEENS1_25SingleTileBwdLPTSchedulerILb1ELi128ELb0EEEEEEEEEvNT_6ParamsE$_ZN4cute3eso3ESOILb1ELb0EJNS_5tupleIJNS2_IJNS_1CILi8EEENS3_ILi1EEEEEENS3_ILi2EEENS2_IJS7_S7_EEEEEENS2_IJNS2_IJS5_NS3_ILi0EEEEEENS3_ILi4096EEENS2_IJiiEEEEEEEEC2ERKS9_RKSE_,($_ZN7cutlass13device_kernelIN5flash19enable_sm80_to_sm89INS1_16FlashAttnBwdSm80INS1_25CollectiveMainloopBwdSm80ILi2ELi2EN4cute5tupleIJNS5_1CILi128EEES8_NS7_ILi64EEEEEENS_10bfloat16_tEfNS_4arch4Sm80ELb1ELb0ELb1ELb1ELb0ELb0ELb0ELb0ELi2ELi4ELi4ELi4ELb0EEENS1_24CollectiveEpilogueBwdGQAISA_fSD_Li256ELb1ELb0EEENS1_25SingleTileBwdLPTSchedulerILb1ELi128ELb0EEEEEEEEEvNT_6ParamsE$_ZN4cute3eso3ESOILb1ELb0EJNS_5tupleIJNS2_IJNS_1CILi8EEENS3_ILi1EEEEEENS3_ILi2EEES4_EEENS2_IJNS2_IJS5_NS3_ILi0EEEEEEiNS3_ILi1024EEEEEEEEC2ERKS8_RKSC_ - $_ZN7cutlass13device_kernelIN5flash19enable_sm80_to_sm89INS1_16FlashAttnBwdSm80INS1_25CollectiveMainloopBwdSm80ILi2ELi2EN4cute5tupleIJNS5_1CILi128EEES8_NS7_ILi64EEEEEENS_10bfloat16_tEfNS_4arch4Sm80ELb1ELb0ELb1ELb1ELb0ELb0ELb0ELb0ELi2ELi4ELi4ELi4ELb0EEENS1_24CollectiveEpilogueBwdGQAISA_fSD_Li256ELb1ELb0EEENS1_25SingleTileBwdLPTSchedulerILb1ELi128ELb0EEEEEEEEEvNT_6ParamsE$_ZN4cute3eso3ESOILb1ELb0EJNS_5tupleIJNS2_IJNS_1CILi8EEENS3_ILi1EEEEEENS3_ILi2EEENS2_IJS7_S7_EEEEEENS2_IJNS2_IJS5_NS3_ILi0EEEEEENS3_ILi4096EEENS2_IJiiEEEEEEEEC2ERKS9_RKSE_)
$_ZN7cutlass13device_kernelIN5flash19enable_sm80_to_sm89INS1_16FlashAttnBwdSm80INS1_25CollectiveMainloopBwdSm80ILi2ELi2EN4cute5tupleIJNS5_1CILi128EEES8_NS7_ILi64EEEEEENS_10bfloat16_tEfNS_4arch4Sm80ELb1ELb0ELb1ELb1ELb0ELb0ELb0ELb0ELi2ELi4ELi4ELi4ELb0EEENS1_24CollectiveEpilogueBwdGQAISA_fSD_Li256ELb1ELb0EEENS1_25SingleTileBwdLPTSchedulerILb1ELi128ELb0EEEEEEEEEvNT_6ParamsE$_ZN4cute3eso3ESOILb1ELb0EJNS_5tupleIJNS2_IJNS_1CILi8EEENS3_ILi1EEEEEENS3_ILi2EEENS2_IJS7_S7_EEEEEENS2_IJNS2_IJS5_NS3_ILi0EEEEEENS3_ILi4096EEENS2_IJiiEEEEEEEEC2ERKS9_RKSE_:
[----:B------:R-:W-:Y:S01]  /*87e0*/  IADD3 R3, R23, -c[0x0][0x20], RZ ;  /* 0x8000080017037a10 */ /* 0x000fe20007ffe0ff */
[----:B------:R-:W-:Y:S01]  /*87f0*/  IMAD.MOV.U32 R12, RZ, RZ, R6 ;  /* 0x000000ffff0c7224 */ /* 0x000fe200078e0006 */
[----:B------:R-:W-:-:S03]  /*8800*/  MOV R13, 0x0 ;  /* 0x00000000000d7802 */ /* 0x000fc60000000f00 */
[----:B------:R1:W-:Y:S04]  /*8810*/  STL [R3], R2 ;  /* 0x0000000203007387 */ /* 0x0003e80000100800 */
[----:B------:R1:W-:Y:S01]  /*8820*/  STL [R3+0x4], R8 ;  /* 0x0000040803007387 */ /* 0x0003e20000100800 */
[----:B------:R-:W-:Y:S05]  /*8830*/  RET.REL.NODEC R12 `(_ZN7cutlass13device_kernelIN5flash19enable_sm80_to_sm89INS1_16FlashAttnBwdSm80INS1_25CollectiveMainloopBwdSm80ILi2ELi2EN4cute5tupleIJNS5_1CILi128EEES8_NS7_ILi64EEEEEENS_10bfloat16_tEfNS_4arch4Sm80ELb1ELb0ELb1ELb1ELb0ELb0ELb0ELb0ELi2ELi4ELi4ELi4ELb0EEENS1_24CollectiveEpilogueBwdGQAISA_fSD_Li256ELb1ELb0EEENS1_25SingleTileBwdLPTSchedulerILb1ELi128ELb0EEEEEEEEEvNT_6ParamsE) ;  /* 0xffff77c00c007950 */ /* 0x000fea0003c3ffff */
        .type           $_ZN7cutlass13device_kernelIN5flash19enable_sm80_to_sm89INS1_16FlashAttnBwdSm80INS1_25CollectiveMainloopBwdSm80ILi2ELi2EN4cute5tupleIJNS5_1CILi128EEES8_NS7_ILi64EEEEEENS_10bfloat16_tEfNS_4arch4Sm80ELb1ELb0ELb1ELb1ELb0ELb0ELb0ELb0ELi2ELi4ELi4ELi4ELb0EEENS1_24CollectiveEpilogueBwdGQAISA_fSD_Li256ELb1ELb0EEENS1_25SingleTileBwdLPTSchedulerILb1ELi128ELb0EEEEEEEEEvNT_6ParamsE$_ZN4cute3eso3ESOILb1ELb0EJNS_5tupleIJNS2_IJNS_1CILi8EEENS3_ILi1EEEEEENS3_ILi2EEES4_EEENS2_IJNS2_IJS5_NS3_ILi0EEEEEEiNS3_ILi1024EEEEEEEEC2ERKS8_RKSC_,@function
        .size           $_ZN7cutlass13device_kernelIN5flash19enable_sm80_to_sm89INS1_16FlashAttnBwdSm80INS1_25CollectiveMainloopBwdSm80ILi2ELi2EN4cute5tupleIJNS5_1CILi128EEES8_NS7_ILi64EEEEEENS_10bfloat16_tEfNS_4arch4Sm80ELb1ELb0ELb1ELb1ELb0ELb0ELb0ELb0ELi2ELi4ELi4ELi4ELb0EEENS1_24CollectiveEpilogueBwdGQAISA_fSD_Li256ELb1ELb0EEENS1_25SingleTileBwdLPTSchedulerILb1ELi128ELb0EEEEEEEEEvNT_6ParamsE$_ZN4cute3eso3ESOILb1ELb0EJNS_5tupleIJNS2_IJNS_1CILi8EEENS3_ILi1EEEEEENS3_ILi2EEES4_EEENS2_IJNS2_IJS5_NS3_ILi0EEEEEEiNS3_ILi1024EEEEEEEEC2ERKS8_RKSC_,($_ZN7cutlass13device_kernelIN5flash19enable_sm80_to_sm89INS1_16FlashAttnBwdSm80INS1_25CollectiveMainloopBwdSm80ILi2ELi2EN4cute5tupleIJNS5_1CILi128EEES8_NS7_ILi64EEEEEENS_10bfloat16_tEfNS_4arch4Sm80ELb1ELb0ELb1ELb1ELb0ELb0ELb0ELb0ELi2ELi4ELi4ELi4ELb0EEENS1_24CollectiveEpilogueBwdGQAISA_fSD_Li256ELb1ELb0EEENS1_25SingleTileBwdLPTSchedulerILb1ELi128ELb0EEEEEEEEEvNT_6ParamsE$_ZN4cute3eso3ESOILb1ELb0EJNS_5tupleIJNS2_IJNS_1CILi8EEENS3_ILi1EEEEEENS3_ILi4EEES5_EEENS2_IJNS2_IJS5_NS3_ILi0EEEEEElS9_EEEEEC2ERKS8_RKSB_ - $_ZN7cutlass13device_kernelIN5flash19enable_sm80_to_sm89INS1_16FlashAttnBwdSm80INS1_25CollectiveMainloopBwdSm80ILi2ELi2EN4cute5tupleIJNS5_1CILi128EEES8_NS7_ILi64EEEEEENS_10bfloat16_tEfNS_4arch4Sm80ELb1ELb0ELb1ELb1ELb0ELb0ELb0ELb0ELi2ELi4ELi4ELi4ELb0EEENS1_24CollectiveEpilogueBwdGQAISA_fSD_Li256ELb1ELb0EEENS1_25SingleTileBwdLPTSchedulerILb1ELi128ELb0EEEEEEEEEvNT_6ParamsE$_ZN4cute3eso3ESOILb1ELb0EJNS_5tupleIJNS2_IJNS_1CILi8EEENS3_ILi1EEEEEENS3_ILi2EEES4_EEENS2_IJNS2_IJS5_NS3_ILi0EEEEEEiNS3_ILi1024EEEEEEEEC2ERKS8_RKSC_)
$_ZN7cutlass13device_kernelIN5flash19enable_sm80_to_sm89INS1_16FlashAttnBwdSm80INS1_25CollectiveMainloopBwdSm80ILi2ELi2EN4cute5tupleIJNS5_1CILi128EEES8_NS7_ILi64EEEEEENS_10bfloat16_tEfNS_4arch4Sm80ELb1ELb0ELb1ELb1ELb0ELb0ELb0ELb0ELi2ELi4ELi4ELi4ELb0EEENS1_24CollectiveEpilogueBwdGQAISA_fSD_Li256ELb1ELb0EEENS1_25SingleTileBwdLPTSchedulerILb1ELi128ELb0EEEEEEEEEvNT_6ParamsE$_ZN4cute3eso3ESOILb1ELb0EJNS_5tupleIJNS2_IJNS_1CILi8EEENS3_ILi1EEEEEENS3_ILi2EEES4_EEENS2_IJNS2_IJS5_NS3_ILi0EEEEEEiNS3_ILi1024EEEEEEEEC2ERKS8_RKSC_:
[----:B------:R-:W-:Y:S02]  /*8840*/  IADD3 R2, R23, -c[0x0][0x20], RZ ;  /* 0x8000080017027a10 */ /* 0x000fe40007ffe0ff */
[----:B------:R-:W-:-:S03]  /*8850*/  MOV R9, 0x0 ;  /* 0x0000000000097802 */ /* 0x000fc60000000f00 */
[----:B------:R1:W-:Y:S01]  /*8860*/  STL [R2], R3 ;  /* 0x0000000302007387 */ /* 0x0003e20000100800 */
[----:B------:R-:W-:Y:S05]  /*8870*/  RET.REL.NODEC R8 `(_ZN7cutlass13device_kernelIN5flash19enable_sm80_to_sm89INS1_16FlashAttnBwdSm80INS1_25CollectiveMainloopBwdSm80ILi2ELi2EN4cute5tupleIJNS5_1CILi128EEES8_NS7_ILi64EEEEEENS_10bfloat16_tEfNS_4arch4Sm80ELb1ELb0ELb1ELb1ELb0ELb0ELb0ELb0ELi2ELi4ELi4ELi4ELb0EEENS1_24CollectiveEpilogueBwdGQAISA_fSD_Li256ELb1ELb0EEENS1_25SingleTileBwdLPTSchedulerILb1ELi128ELb0EEEEEEEEEvNT_6ParamsE) ;  /* 0xffff778008007950 */ /* 0x000fea0003c3ffff */
        .type           $_ZN7cutlass13device_kernelIN5flash19enable_sm80_to_sm89INS1_16FlashAttnBwdSm80INS1_25CollectiveMainloopBwdSm80ILi2ELi2EN4cute5tupleIJNS5_1CILi128EEES8_NS7_ILi64EEEEEENS_10bfloat16_tEfNS_4arch4Sm80ELb1ELb0ELb1ELb1ELb0ELb0ELb0ELb0ELi2ELi4ELi4ELi4ELb0EEENS1_24CollectiveEpilogueBwdGQAISA_fSD_Li256ELb1ELb0EEENS1_25SingleTileBwdLPTSchedulerILb1ELi128ELb0EEEEEEEEEvNT_6ParamsE$_ZN4cute3eso3ESOILb1ELb0EJNS_5tupleIJNS2_IJNS_1CILi8EEENS3_ILi1EEEEEENS3_ILi4EEES5_EEENS2_IJNS2_IJS5_NS3_ILi0EEEEEElS9_EEEEEC2ERKS8_RKSB_,@function
        .size           $_ZN7cutlass13device_kernelIN5flash19enable_sm80_to_sm89INS1_16FlashAttnBwdSm80INS1_25CollectiveMainloopBwdSm80ILi2ELi2EN4cute5tupleIJNS5_1CILi128EEES8_NS7_ILi64EEEEEENS_10bfloat16_tEfNS_4arch4Sm80ELb1ELb0ELb1ELb1ELb0ELb0ELb0ELb0ELi2ELi4ELi4ELi4ELb0EEENS1_24CollectiveEpilogueBwdGQAISA_fSD_Li256ELb1ELb0EEENS1_25SingleTileBwdLPTSchedulerILb1ELi128ELb0EEEEEEEEEvNT_6ParamsE$_ZN4cute3eso3ESOILb1ELb0EJNS_5tupleIJNS2_IJNS_1CILi8EEENS3_ILi1EEEEEENS3_ILi4EEES5_EEENS2_IJNS2_IJS5_NS3_ILi0EEEEEElS9_EEEEEC2ERKS8_RKSB_,($_ZN7cutlass13device_kernelIN5flash19enable_sm80_to_sm89INS1_16FlashAttnBwdSm80INS1_25CollectiveMainloopBwdSm80ILi2ELi2EN4cute5tupleIJNS5_1CILi128EEES8_NS7_ILi64EEEEEENS_10bfloat16_tEfNS_4arch4Sm80ELb1ELb0ELb1ELb1ELb0ELb0ELb0ELb0ELi2ELi4ELi4ELi4ELb0EEENS1_24CollectiveEpilogueBwdGQAISA_fSD_Li256ELb1ELb0EEENS1_25SingleTileBwdLPTSchedulerILb1ELi128ELb0EEEEEEEEEvNT_6ParamsE$_ZN4cute3eso3ESOILb1ELb0EJNS_5tupleIJNS_1CILi0EEES4_EEEiEEC2ERKS5_RKi - $_ZN7cutlass13device_kernelIN5flash19enable_sm80_to_sm89INS1_16FlashAttnBwdSm80INS1_25CollectiveMainloopBwdSm80ILi2ELi2EN4cute5tupleIJNS5_1CILi128EEES8_NS7_ILi64EEEEEENS_10bfloat16_tEfNS_4arch4Sm80ELb1ELb0ELb1ELb1ELb0ELb0ELb0ELb0ELi2ELi4ELi4ELi4ELb0EEENS1_24CollectiveEpilogueBwdGQAISA_fSD_Li256ELb1ELb0EEENS1_25SingleTileBwdLPTSchedulerILb1ELi128ELb0EEEEEEEEEvNT_6ParamsE$_ZN4cute3eso3ESOILb1ELb0EJNS_5tupleIJNS2_IJNS_1CILi8EEENS3_ILi1EEEEEENS3_ILi4EEES5_EEENS2_IJNS2_IJS5_NS3_ILi0EEEEEElS9_EEEEEC2ERKS8_RKSB_)
$_ZN7cutlass13device_kernelIN5flash19enable_sm80_to_sm89INS1_16FlashAttnBwdSm80INS1_25CollectiveMainloopBwdSm80ILi2ELi2EN4cute5tupleIJNS5_1CILi128EEES8_NS7_ILi64EEEEEENS_10bfloat16_tEfNS_4arch4Sm80ELb1ELb0ELb1ELb1ELb0ELb0ELb0ELb0ELi2ELi4ELi4ELi4ELb0EEENS1_24CollectiveEpilogueBwdGQAISA_fSD_Li256ELb1ELb0EEENS1_25SingleTileBwdLPTSchedulerILb1ELi128ELb0EEEEEEEEEvNT_6ParamsE$_ZN4cute3eso3ESOILb1ELb0EJNS_5tupleIJNS2_IJNS_1CILi8EEENS3_ILi1EEEEEENS3_ILi4EEES5_EEENS2_IJNS2_IJS5_NS3_ILi0EEEEEElS9_EEEEEC2ERKS8_RKSB_:
[----:B------:R-:W-:Y:S01]  /*8880*/  IADD3 R3, R15, -c[0x0][0x20], RZ ;  /* 0x800008000f037a10 */ /* 0x000fe20007ffe0ff */
[----:B------:R-:W-:Y:S01]  /*8890*/  IMAD.MOV.U32 R78, RZ, RZ, R2 ;  /* 0x000000ffff4e7224 */ /* 0x000fe200078e0002 */
[----:B------:R-:W-:Y:S01]  /*88a0*/  MOV R84, R6 ;  /* 0x0000000600547202 */ /* 0x000fe20000000f00 */
[----:B------:R-:W-:Y:S01]  /*88b0*/  IMAD.MOV.U32 R79, RZ, RZ, R5 ;  /* 0x000000ffff4f7224 */ /* 0x000fe200078e0005 */
[----:B------:R-:W-:-:S04]  /*88c0*/  MOV R85, 0x0 ;  /* 0x0000000000557802 */ /* 0x000fc80000000f00 */
[----:B------:R1:W-:Y:S01]  /*88d0*/  STL.64 [R3], R78 ;  /* 0x0000004e03007387 */ /* 0x0003e20000100a00 */
[----:B------:R-:W-:Y:S05]  /*88e0*/  RET.REL.NODEC R84 `(_ZN7cutlass13device_kernelIN5flash19enable_sm80_to_sm89INS1_16FlashAttnBwdSm80INS1_25CollectiveMainloopBwdSm80ILi2ELi2EN4cute5tupleIJNS5_1CILi128EEES8_NS7_ILi64EEEEEENS_10bfloat16_tEfNS_4arch4Sm80ELb1ELb0ELb1ELb1ELb0ELb0ELb0ELb0ELi2ELi4ELi4ELi4ELb0EEENS1_24CollectiveEpilogueBwdGQAISA_fSD_Li256ELb1ELb0EEENS1_25SingleTileBwdLPTSchedulerILb1ELi128ELb0EEEEEEEEEvNT_6ParamsE) ;  /* 0xffff771054007950 */ /* 0x000fea0003c3ffff */
        .type           $_ZN7cutlass13device_kernelIN5flash19enable_sm80_to_sm89INS1_16FlashAttnBwdSm80INS1_25CollectiveMainloopBwdSm80ILi2ELi2EN4cute5tupleIJNS5_1CILi128EEES8_NS7_ILi64EEEEEENS_10bfloat16_tEfNS_4arch4Sm80ELb1ELb0ELb1ELb1ELb0ELb0ELb0ELb0ELi2ELi4ELi4ELi4ELb0EEENS1_24CollectiveEpilogueBwdGQAISA_fSD_Li256ELb1ELb0EEENS1_25SingleTileBwdLPTSchedulerILb1ELi128ELb0EEEEEEEEEvNT_6ParamsE$_ZN4cute3eso3ESOILb1ELb0EJNS_5tupleIJNS_1CILi0EEES4_EEEiEEC2ERKS5_RKi,@function
        .size           $_ZN7cutlass13device_kernelIN5flash19enable_sm80_to_sm89INS1_16FlashAttnBwdSm80INS1_25CollectiveMainloopBwdSm80ILi2ELi2EN4cute5tupleIJNS5_1CILi128EEES8_NS7_ILi64EEEEEENS_10bfloat16_tEfNS_4arch4Sm80ELb1ELb0ELb1ELb1ELb0ELb0ELb0ELb0ELi2ELi4ELi4ELi4ELb0EEENS1_24CollectiveEpilogueBwdGQAISA_fSD_Li256ELb1ELb0EEENS1_25SingleTileBwdLPTSchedulerILb1ELi128ELb0EEEEEEEEEvNT_6ParamsE$_ZN4cute3eso3ESOILb1ELb0EJNS_5tupleIJNS_1CILi0EEES4_EEEiEEC2ERKS5_RKi,($_ZN7cutlass13device_kernelIN5flash19enable_sm80_to_sm89INS1_16FlashAttnBwdSm80INS1_25CollectiveMainloopBwdSm80ILi2ELi2EN4cute5tupleIJNS5_1CILi128EEES8_NS7_ILi64EEEEEENS_10bfloat16_tEfNS_4arch4Sm80ELb1ELb0ELb1ELb1ELb0ELb0ELb0ELb0ELi2ELi4ELi4ELi4ELb0EEENS1_24CollectiveEpilogueBwdGQAISA_fSD_Li256ELb1ELb0EEENS1_25SingleTileBwdLPTSchedulerILb1ELi128ELb0EEEEEEEEEvNT_6ParamsE$_ZN4cute3eso3ESOILb1ELb0EJNS_5tupleIJNS_1CILi16EEENS3_ILi2EEES5_S5_NS3_ILi4EEES5_EEENS2_IJNS3_ILi1EEEiiiNS3_ILi144EEENS3_ILi512EEEEEEEEC2ERKS7_RKSB_ - $_ZN7cutlass13device_kernelIN5flash19enable_sm80_to_sm89INS1_16FlashAttnBwdSm80INS1_25CollectiveMainloopBwdSm80ILi2ELi2EN4cute5tupleIJNS5_1CILi128EEES8_NS7_ILi64EEEEEENS_10bfloat16_tEfNS_4arch4Sm80ELb1ELb0ELb1ELb1ELb0ELb0ELb0ELb0ELi2ELi4ELi4ELi4ELb0EEENS1_24CollectiveEpilogueBwdGQAISA_fSD_Li256ELb1ELb0EEENS1_25SingleTileBwdLPTSchedulerILb1ELi128ELb0EEEEEEEEEvNT_6ParamsE$_ZN4cute3eso3ESOILb1ELb0EJNS_5tupleIJNS_1CILi0EEES4_EEEiEEC2ERKS5_RKi)
$_ZN7cutlass13device_kernelIN5flash19enable_sm80_to_sm89INS1_16FlashAttnBwdSm80INS1_25CollectiveMainloopBwdSm80ILi2ELi2EN4cute5tupleIJNS5_1CILi128EEES8_NS7_ILi64EEEEEENS_10bfloat16_tEfNS_4arch4Sm80ELb1ELb0ELb1ELb1ELb0ELb0ELb0ELb0ELi2ELi4ELi4ELi4ELb0EEENS1_24CollectiveEpilogueBwdGQAISA_fSD_Li256ELb1ELb0EEENS1_25SingleTileBwdLPTSchedulerILb1ELi128ELb0EEEEEEEEEvNT_6ParamsE$_ZN4cute3eso3ESOILb1ELb0EJNS_5tupleIJNS_1CILi0EEES4_EEEiEEC2ERKS5_RKi:
[----:B------:R-:W-:Y:S02]  /*88f0*/  IADD3 R2, R66, -c[0x0][0x20], RZ ;  /* 0x8000080042027a10 */ /* 0x000fe40007ffe0ff */
[----:B------:R-:W-:-:S03]  /*8900*/  MOV R5, 0x0 ;  /* 0x0000000000057802 */ /* 0x000fc60000000f00 */
[----:B------:R1:W-:Y:S01]  /*8910*/  STL [R2], R3 ;  /* 0x0000000302007387 */ /* 0x0003e20000100800 */
[----:B------:R-:W-:Y:S05]  /*8920*/  RET.REL.NODEC R4 `(_ZN7cutlass13device_kernelIN5flash19enable_sm80_to_sm89INS1_16FlashAttnBwdSm80INS1_25CollectiveMainloopBwdSm80ILi2ELi2EN4cute5tupleIJNS5_1CILi128EEES8_NS7_ILi64EEEEEENS_10bfloat16_tEfNS_4arch4Sm80ELb1ELb0ELb1ELb1ELb0ELb0ELb0ELb0ELi2ELi4ELi4ELi4ELb0EEENS1_24CollectiveEpilogueBwdGQAISA_fSD_Li256ELb1ELb0EEENS1_25SingleTileBwdLPTSchedulerILb1ELi128ELb0EEEEEEEEEvNT_6ParamsE) ;  /* 0xffff76d004007950 */ /* 0x000fea0003c3ffff */
        .type           $_ZN7cutlass13device_kernelIN5flash19enable_sm80_to_sm89INS1_16FlashAttnBwdSm80INS1_25CollectiveMainloopBwdSm80ILi2ELi2EN4cute5tupleIJNS5_1CILi128EEES8_NS7_ILi64EEEEEENS_10bfloat16_tEfNS_4arch4Sm80ELb1ELb0ELb1ELb1ELb0ELb0ELb0ELb0ELi2ELi4ELi4ELi4ELb0EEENS1_24CollectiveEpilogueBwdGQAISA_fSD_Li256ELb1ELb0EEENS1_25SingleTileBwdLPTSchedulerILb1ELi128ELb0EEEEEEEEEvNT_6ParamsE$_ZN4cute3eso3ESOILb1ELb0EJNS_5tupleIJNS_1CILi16EEENS3_ILi2EEES5_S5_NS3_ILi4EEES5_EEENS2_IJNS3_ILi1EEEiiiNS3_ILi144EEENS3_ILi512EEEEEEEEC2ERKS7_RKSB_,@function
        .size           $_ZN7cutlass13device_kernelIN5flash19enable_sm80_to_sm89INS1_16FlashAttnBwdSm80INS1_25CollectiveMainloopBwdSm80ILi2ELi2EN4cute5tupleIJNS5_1CILi128EEES8_NS7_ILi64EEEEEENS_10bfloat16_tEfNS_4arch4Sm80ELb1ELb0ELb1ELb1ELb0ELb0ELb0ELb0ELi2ELi4ELi4ELi4ELb0EEENS1_24CollectiveEpilogueBwdGQAISA_fSD_Li256ELb1ELb0EEENS1_25SingleTileBwdLPTSchedulerILb1ELi128ELb0EEEEEEEEEvNT_6ParamsE$_ZN4cute3eso3ESOILb1ELb0EJNS_5tupleIJNS_1CILi16EEENS3_ILi2EEES5_S5_NS3_ILi4EEES5_EEENS2_IJNS3_ILi1EEEiiiNS3_ILi144EEENS3_ILi512EEEEEEEEC2ERKS7_RKSB_,($_ZN7cutlass13device_kernelIN5flash19enable_sm80_to_sm89INS1_16FlashAttnBwdSm80INS1_25CollectiveMainloopBwdSm80ILi2ELi2EN4cute5tupleIJNS5_1CILi128EEES8_NS7_ILi64EEEEEENS_10bfloat16_tEfNS_4arch4Sm80ELb1ELb0ELb1ELb1ELb0ELb0ELb0ELb0ELi2ELi4ELi4ELi4ELb0EEENS1_24CollectiveEpilogueBwdGQAISA_fSD_Li256ELb1ELb0EEENS1_25SingleTileBwdLPTSchedulerILb1ELi128ELb0EEEEEEEEEvNT_6ParamsE$_ZN4cute3eso3ESOILb1ELb0EJNS_5tupleIJNS_1CILi1EEENS2_IJS4_NS3_ILi2EEES5_EEEEEENS2_IJNS3_ILi0EEENS2_IJS4_NS3_ILi256EEEiEEEEEEEEC2ERKS7_RKSB_ - $_ZN7cutlass13device_kernelIN5flash19enable_sm80_to_sm89INS1_16FlashAttnBwdSm80INS1_25CollectiveMainloopBwdSm80ILi2ELi2EN4cute5tupleIJNS5_1CILi128EEES8_NS7_ILi64EEEEEENS_10bfloat16_tEfNS_4arch4Sm80ELb1ELb0ELb1ELb1ELb0ELb0ELb0ELb0ELi2ELi4ELi4ELi4ELb0EEENS1_24CollectiveEpilogueBwdGQAISA_fSD_Li256ELb1ELb0EEENS1_25SingleTileBwdLPTSchedulerILb1ELi128ELb0EEEEEEEEEvNT_6ParamsE$_ZN4cute3eso3ESOILb1ELb0EJNS_5tupleIJNS_1CILi16EEENS3_ILi2EEES5_S5_NS3_ILi4EEES5_EEENS2_IJNS3_ILi1EEEiiiNS3_ILi144EEENS3_ILi512EEEEEEEEC2ERKS7_RKSB_)
$_ZN7cutlass13device_kernelIN5flash19enable_sm80_to_sm89INS1_16FlashAttnBwdSm80INS1_25CollectiveMainloopBwdSm80ILi2ELi2EN4cute5tupleIJNS5_1CILi128EEES8_NS7_ILi64EEEEEENS_10bfloat16_tEfNS_4arch4Sm80ELb1ELb0ELb1ELb1ELb0ELb0ELb0ELb0ELi2ELi4ELi4ELi4ELb0EEENS1_24CollectiveEpilogueBwdGQAISA_fSD_Li256ELb1ELb0EEENS1_25SingleTileBwdLPTSchedulerILb1ELi128ELb0EEEEEEEEEvNT_6ParamsE$_ZN4cute3eso3ESOILb1ELb0EJNS_5tupleIJNS_1CILi16EEENS3_ILi2EEES5_S5_NS3_ILi4EEES5_EEENS2_IJNS3_ILi1EEEiiiNS3_ILi144EEENS3_ILi512EEEEEEEEC2ERKS7_RKSB_:
[----:B------:R-:W-:Y:S02]  /*8930*/  IADD3 R4, R58, -c[0x0][0x20], RZ ;  /* 0x800008003a047a10 */ /* 0x000fe40007ffe0ff */
[----:B------:R-:W-:-:S03]  /*8940*/  MOV R9, 0x0 ;  /* 0x0000000000097802 */ /* 0x000fc60000000f00 */
[----:B------:R1:W-:Y:S04]  /*8950*/  STL [R4], R2 ;  /* 0x0000000204007387 */ /* 0x0003e80000100800 */
[----:B------:R1:W-:Y:S04]  /*8960*/  STL [R4+0x4], R3 ;  /* 0x0000040304007387 */ /* 0x0003e80000100800 */
[----:B------:R1:W-:Y:S01]  /*8970*/  STL [R4+0x8], R5 ;  /* 0x0000080504007387 */ /* 0x0003e20000100800 */
[----:B------:R-:W-:Y:S05]  /*8980*/  RET.REL.NODEC R8 `(_ZN7cutlass13device_kernelIN5flash19enable_sm80_to_sm89INS1_16FlashAttnBwdSm80INS1_25CollectiveMainloopBwdSm80ILi2ELi2EN4cute5tupleIJNS5_1CILi128EEES8_NS7_ILi64EEEEEENS_10bfloat16_tEfNS_4arch4Sm80ELb1ELb0ELb1ELb1ELb0ELb0ELb0ELb0ELi2ELi4ELi4ELi4ELb0EEENS1_24CollectiveEpilogueBwdGQAISA_fSD_Li256ELb1ELb0EEENS1_25SingleTileBwdLPTSchedulerILb1ELi128ELb0EEEEEEEEEvNT_6ParamsE) ;  /* 0xffff767008007950 */ /* 0x000fea0003c3ffff */
        .type           $_ZN7cutlass13device_kernelIN5flash19enable_sm80_to_sm89INS1_16FlashAttnBwdSm80INS1_25CollectiveMainloopBwdSm80ILi2ELi2EN4cute5tupleIJNS5_1CILi128EEES8_NS7_ILi64EEEEEENS_10bfloat16_tEfNS_4arch4Sm80ELb1ELb0ELb1ELb1ELb0ELb0ELb0ELb0ELi2ELi4ELi4ELi4ELb0EEENS1_24CollectiveEpilogueBwdGQAISA_fSD_Li256ELb1ELb0EEENS1_25SingleTileBwdLPTSchedulerILb1ELi128ELb0EEEEEEEEEvNT_6ParamsE$_ZN4cute3eso3ESOILb1ELb0EJNS_5tupleIJNS_1CILi1EEENS2_IJS4_NS3_ILi2EEES5_EEEEEENS2_IJNS3_ILi0EEENS2_IJS4_NS3_ILi256EEEiEEEEEEEEC2ERKS7_RKSB_,@function
        .size           $_ZN7cutlass13device_kernelIN5flash19enable_sm80_to_sm89INS1_16FlashAttnBwdSm80INS1_25CollectiveMainloopBwdSm80ILi2ELi2EN4cute5tupleIJNS5_1CILi128EEES8_NS7_ILi64EEEEEENS_10bfloat16_tEfNS_4arch4Sm80ELb1ELb0ELb1ELb1ELb0ELb0ELb0ELb0ELi2ELi4ELi4ELi4ELb0EEENS1_24CollectiveEpilogueBwdGQAISA_fSD_Li256ELb1ELb0EEENS1_25SingleTileBwdLPTSchedulerILb1ELi128ELb0EEEEEEEEEvNT_6ParamsE$_ZN4cute3eso3ESOILb1ELb0EJNS_5tupleIJNS_1CILi1EEENS2_IJS4_NS3_ILi2EEES5_EEEEEENS2_IJNS3_ILi0EEENS2_IJS4_NS3_ILi256EEEiEEEEEEEEC2ERKS7_RKSB_,($_ZN7cutlass13device_kernelIN5flash19enable_sm80_to_sm89INS1_16FlashAttnBwdSm80INS1_25CollectiveMainloopBwdSm80ILi2ELi2EN4cute5tupleIJNS5_1CILi128EEES8_NS7_ILi64EEEEEENS_10bfloat16_tEfNS_4arch4Sm80ELb1ELb0ELb1ELb1ELb0ELb0ELb0ELb0ELi2ELi4ELi4ELi4ELb0EEENS1_24CollectiveEpilogueBwdGQAISA_fSD_Li256ELb1ELb0EEENS1_25SingleTileBwdLPTSchedulerILb1ELi128ELb0EEEEEEEEEvNT_6ParamsE$_ZN4cute3eso3ESOILb1ELb0EJNS_5tupleIJNS_1CILi1EEENS3_ILi0EEEEEENS2_IJiEEEEEC2ERKS6_RKS7_ - $_ZN7cutlass13device_kernelIN5flash19enable_sm80_to_sm89INS1_16FlashAttnBwdSm80INS1_25CollectiveMainloopBwdSm80ILi2ELi2EN4cute5tupleIJNS5_1CILi128EEES8_NS7_ILi64EEEEEENS_10bfloat16_tEfNS_4arch4Sm80ELb1ELb0ELb1ELb1ELb0ELb0ELb0ELb0ELi2ELi4ELi4ELi4ELb0EEENS1_24CollectiveEpilogueBwdGQAISA_fSD_Li256ELb1ELb0EEENS1_25SingleTileBwdLPTSchedulerILb1ELi128ELb0EEEEEEEEEvNT_6ParamsE$_ZN4cute3eso3ESOILb1ELb0EJNS_5tupleIJNS_1CILi1EEENS2_IJS4_NS3_ILi2EEES5_EEEEEENS2_IJNS3_ILi0EEENS2_IJS4_NS3_ILi256EEEiEEEEEEEEC2ERKS7_RKSB_)
$_ZN7cutlass13device_kernelIN5flash19enable_sm80_to_sm89INS1_16FlashAttnBwdSm80INS1_25CollectiveMainloopBwdSm80ILi2ELi2EN4cute5tupleIJNS5_1CILi128EEES8_NS7_ILi64EEEEEENS_10bfloat16_tEfNS_4arch4Sm80ELb1ELb0ELb1ELb1ELb0ELb0ELb0ELb0ELi2ELi4ELi4ELi4ELb0EEENS1_24CollectiveEpilogueBwdGQAISA_fSD_Li256ELb1ELb0EEENS1_25SingleTileBwdLPTSchedulerILb1ELi128ELb0EEEEEEEEEvNT_6ParamsE$_ZN4cute3eso3ESOILb1ELb0EJNS_5tupleIJNS_1CILi1EEENS2_IJS4_NS3_ILi2EEES5_EEEEEENS2_IJNS3_ILi0EEENS2_IJS4_NS3_ILi256EEEiEEEEEEEEC2ERKS7_RKSB_:
[----:B------:R-:W-:Y:S02]  /*8990*/  IADD3 R3, R9, -c[0x0][0x20], RZ ;  /* 0x8000080009037a10 */ /* 0x000fe40007ffe0ff */
[----:B------:R-:W-:-:S03]  /*89a0*/  MOV R5, 0x0 ;  /* 0x0000000000057802 */ /* 0x000fc60000000f00 */
[----:B------:R1:W-:Y:S01]  /*89b0*/  STL [R3], R2 ;  /* 0x0000000203007387 */ /* 0x0003e20000100800 */
[----:B------:R-:W-:Y:S05]  /*89c0*/  RET.REL.NODEC R4 `(_ZN7cutlass13device_kernelIN5flash19enable_sm80_to_sm89INS1_16FlashAttnBwdSm80INS1_25CollectiveMainloopBwdSm80ILi2ELi2EN4cute5tupleIJNS5_1CILi128EEES8_NS7_ILi64EEEEEENS_10bfloat16_tEfNS_4arch4Sm80ELb1ELb0ELb1ELb1ELb0ELb0ELb0ELb0ELi2ELi4ELi4ELi4ELb0EEENS1_24CollectiveEpilogueBwdGQAISA_fSD_Li256ELb1ELb0EEENS1_25SingleTileBwdLPTSchedulerILb1ELi128ELb0EEEEEEEEEvNT_6ParamsE) ;  /* 0xffff763004007950 */ /* 0x000fea0003c3ffff */
        .type           $_ZN7cutlass13device_kernelIN5flash19enable_sm80_to_sm89INS1_16FlashAttnBwdSm80INS1_25CollectiveMainloopBwdSm80ILi2ELi2EN4cute5tupleIJNS5_1CILi128EEES8_NS7_ILi64EEEEEENS_10bfloat16_tEfNS_4arch4Sm80ELb1ELb0ELb1ELb1ELb0ELb0ELb0ELb0ELi2ELi4ELi4ELi4ELb0EEENS1_24CollectiveEpilogueBwdGQAISA_fSD_Li256ELb1ELb0EEENS1_25SingleTileBwdLPTSchedulerILb1ELi128ELb0EEEEEEEEEvNT_6ParamsE$_ZN4cute3eso3ESOILb1ELb0EJNS_5tupleIJNS_1CILi1EEENS3_ILi0EEEEEENS2_IJiEEEEEC2ERKS6_RKS7_,@function
        .size           $_ZN7cutlass13device_kernelIN5flash19enable_sm80_to_sm89INS1_16FlashAttnBwdSm80INS1_25CollectiveMainloopBwdSm80ILi2ELi2EN4cute5tupleIJNS5_1CILi128EEES8_NS7_ILi64EEEEEENS_10bfloat16_tEfNS_4arch4Sm80ELb1ELb0ELb1ELb1ELb0ELb0ELb0ELb0ELi2ELi4ELi4ELi4ELb0EEENS1_24CollectiveEpilogueBwdGQAISA_fSD_Li256ELb1ELb0EEENS1_25SingleTileBwdLPTSchedulerILb1ELi128ELb0EEEEEEEEEvNT_6ParamsE$_ZN4cute3eso3ESOILb1ELb0EJNS_5tupleIJNS_1CILi1EEENS3_ILi0EEEEEENS2_IJiEEEEEC2ERKS6_RKS7_,($_ZN7cutlass13device_kernelIN5flash19enable_sm80_to_sm89INS1_16FlashAttnBwdSm80INS1_25CollectiveMainloopBwdSm80ILi2ELi2EN4cute5tupleIJNS5_1CILi128EEES8_NS7_ILi64EEEEEENS_10bfloat16_tEfNS_4arch4Sm80ELb1ELb0ELb1ELb1ELb0ELb0ELb0ELb0ELi2ELi4ELi4ELi4ELb0EEENS1_24CollectiveEpilogueBwdGQAISA_fSD_Li256ELb1ELb0EEENS1_25SingleTileBwdLPTSchedulerILb1ELi128ELb0EEEEEEEEEvNT_6ParamsE$_ZN4cute3eso3ESOILb1ELb0EJNS_5tupleIJNS_1CILi1EEENS3_ILi0EEEEEENS3_ILi4096EEENS2_IJiiEEEEEC2ERKS6_RKS7_RKS8_ - $_ZN7cutlass13device_kernelIN5flash19enable_sm80_to_sm89INS1_16FlashAttnBwdSm80INS1_25CollectiveMainloopBwdSm80ILi2ELi2EN4cute5tupleIJNS5_1CILi128EEES8_NS7_ILi64EEEEEENS_10bfloat16_tEfNS_4arch4Sm80ELb1ELb0ELb1ELb1ELb0ELb0ELb0ELb0ELi2ELi4ELi4ELi4ELb0EEENS1_24CollectiveEpilogueBwdGQAISA_fSD_Li256ELb1ELb0EEENS1_25SingleTileBwdLPTSchedulerILb1ELi128ELb0EEEEEEEEEvNT_6ParamsE$_ZN4cute3eso3ESOILb1ELb0EJNS_5tupleIJNS_1CILi1EEENS3_ILi0EEEEEENS2_IJiEEEEEC2ERKS6_RKS7_)
$_ZN7cutlass13device_kernelIN5flash19enable_sm80_to_sm89INS1_16FlashAttnBwdSm80INS1_25CollectiveMainloopBwdSm80ILi2ELi2EN4cute5tupleIJNS5_1CILi128EEES8_NS7_ILi64EEEEEENS_10bfloat16_tEfNS_4arch4Sm80ELb1ELb0ELb1ELb1ELb0ELb0ELb0ELb0ELi2ELi4ELi4ELi4ELb0EEENS1_24CollectiveEpilogueBwdGQAISA_fSD_Li256ELb1ELb0EEENS1_25SingleTileBwdLPTSchedulerILb1ELi128ELb0EEEEEEEEEvNT_6ParamsE$_ZN4cute3eso3ESOILb1ELb0EJNS_5tupleIJNS_1CILi1EEENS3_ILi0EEEEEENS2_IJiEEEEEC2ERKS6_RKS7_:
[----:B------:R-:W-:Y:S02]  /*89d0*/  IADD3 R2, R66, -c[0x0][0x20], RZ ;  /* 0x8000080042027a10 */ /* 0x000fe40007ffe0ff */
[----:B------:R-:W-:-:S03]  /*89e0*/  MOV R7, 0x0 ;  /* 0x0000000000077802 */ /* 0x000fc60000000f00 */
[----:B------:R1:W-:Y:S01]  /*89f0*/  STL [R2], R3 ;  /* 0x0000000302007387 */ /* 0x0003e20000100800 */
[----:B------:R-:W-:Y:S05]  /*8a00*/  RET.REL.NODEC R6 `(_ZN7cutlass13device_kernelIN5flash19enable_sm80_to_sm89INS1_16FlashAttnBwdSm80INS1_25CollectiveMainloopBwdSm80ILi2ELi2EN4cute5tupleIJNS5_1CILi128EEES8_NS7_ILi64EEEEEENS_10bfloat16_tEfNS_4arch4Sm80ELb1ELb0ELb1ELb1ELb0ELb0ELb0ELb0ELi2ELi4ELi4ELi4ELb0EEENS1_24CollectiveEpilogueBwdGQAISA_fSD_Li256ELb1ELb0EEENS1_25SingleTileBwdLPTSchedulerILb1ELi128ELb0EEEEEEEEEvNT_6ParamsE) ;  /* 0xffff75f006007950 */ /* 0x000fea0003c3ffff */
        .type           $_ZN7cutlass13device_kernelIN5flash19enable_sm80_to_sm89INS1_16FlashAttnBwdSm80INS1_25CollectiveMainloopBwdSm80ILi2ELi2EN4cute5tupleIJNS5_1CILi128EEES8_NS7_ILi64EEEEEENS_10bfloat16_tEfNS_4arch4Sm80ELb1ELb0ELb1ELb1ELb0ELb0ELb0ELb0ELi2ELi4ELi4ELi4ELb0EEENS1_24CollectiveEpilogueBwdGQAISA_fSD_Li256ELb1ELb0EEENS1_25SingleTileBwdLPTSchedulerILb1ELi128ELb0EEEEEEEEEvNT_6ParamsE$_ZN4cute3eso3ESOILb1ELb0EJNS_5tupleIJNS_1CILi1EEENS3_ILi0EEEEEENS3_ILi4096EEENS2_IJiiEEEEEC2ERKS6_RKS7_RKS8_,@function
        .size           $_ZN7cutlass13device_kernelIN5flash19enable_sm80_to_sm89INS1_16FlashAttnBwdSm80INS1_25CollectiveMainloopBwdSm80ILi2ELi2EN4cute5tupleIJNS5_1CILi128EEES8_NS7_ILi64EEEEEENS_10bfloat16_tEfNS_4arch4Sm80ELb1ELb0ELb1ELb1ELb0ELb0ELb0ELb0ELi2ELi4ELi4ELi4ELb0EEENS1_24CollectiveEpilogueBwdGQAISA_fSD_Li256ELb1ELb0EEENS1_25SingleTileBwdLPTSchedulerILb1ELi128ELb0EEEEEEEEEvNT_6ParamsE$_ZN4cute3eso3ESOILb1ELb0EJNS_5tupleIJNS_1CILi1EEENS3_ILi0EEEEEENS3_ILi4096EEENS2_IJiiEEEEEC2ERKS6_RKS7_RKS8_,($_ZN7cutlass13device_kernelIN5flash19enable_sm80_to_sm89INS1_16FlashAttnBwdSm80INS1_25CollectiveMainloopBwdSm80ILi2ELi2EN4cute5tupleIJNS5_1CILi128EEES8_NS7_ILi64EEEEEENS_10bfloat16_tEfNS_4arch4Sm80ELb1ELb0ELb1ELb1ELb0ELb0ELb0ELb0ELi2ELi4ELi4ELi4ELb0EEENS1_24CollectiveEpilogueBwdGQAISA_fSD_Li256ELb1ELb0EEENS1_25SingleTileBwdLPTSchedulerILb1ELi128ELb0EEEEEEEEEvNT_6ParamsE$_ZN4cute3eso3ESOILb1ELb0EJNS_5tupleIJNS_1CILi1EEENS3_ILi0EEEEEEiEEC2ERKS6_RKi - $_ZN7cutlass13device_kernelIN5flash19enable_sm80_to_sm89INS1_16FlashAttnBwdSm80INS1_25CollectiveMainloopBwdSm80ILi2ELi2EN4cute5tupleIJNS5_1CILi128EEES8_NS7_ILi64EEEEEENS_10bfloat16_tEfNS_4arch4Sm80ELb1ELb0ELb1ELb1ELb0ELb0ELb0ELb0ELi2ELi4ELi4ELi4ELb0EEENS1_24CollectiveEpilogueBwdGQAISA_fSD_Li256ELb1ELb0EEENS1_25SingleTileBwdLPTSchedulerILb1ELi128ELb0EEEEEEEEEvNT_6ParamsE$_ZN4cute3eso3ESOILb1ELb0EJNS_5tupleIJNS_1CILi1EEENS3_ILi0EEEEEENS3_ILi4096EEENS2_IJiiEEEEEC2ERKS6_RKS7_RKS8_)
$_ZN7cutlass13device_kernelIN5flash19enable_sm80_to_sm89INS1_16FlashAttnBwdSm80INS1_25CollectiveMainloopBwdSm80ILi2ELi2EN4cute5tupleIJNS5_1CILi128EEES8_NS7_ILi64EEEEEENS_10bfloat16_tEfNS_4arch4Sm80ELb1ELb0ELb1ELb1ELb0ELb0ELb0ELb0ELi2ELi4ELi4ELi4ELb0EEENS1_24CollectiveEpilogueBwdGQAISA_fSD_Li256ELb1ELb0EEENS1_25SingleTileBwdLPTSchedulerILb1ELi128ELb0EEEEEEEEEvNT_6ParamsE$_ZN4cute3eso3ESOILb1ELb0EJNS_5tupleIJNS_1CILi1EEENS3_ILi0EEEEEENS3_ILi4096EEENS2_IJiiEEEEEC2ERKS6_RKS7_RKS8_:
[----:B------:R-:W-:Y:S01]  /*8a10*/  IADD3 R2, R2, -c[0x0][0x20], RZ ;  /* 0x8000080002027a10 */ /* 0x000fe20007ffe0ff */
[----:B------:R-:W-:Y:S01]  /*8a20*/  IMAD.MOV.U32 R8, RZ, RZ, R6 ;  /* 0x000000ffff087224 */ /* 0x000fe200078e0006 */
[----:B------:R-:W-:-:S03]  /*8a30*/  MOV R9, 0x0 ;  /* 0x0000000000097802 */ /* 0x000fc60000000f00 */
[----:B------:R1:W-:Y:S04]  /*8a40*/  STL [R2], R5 ;  /* 0x0000000502007387 */ /* 0x0003e80000100800 */
[----:B------:R1:W-:Y:S01]  /*8a50*/  STL [R2+0x4], R3 ;  /* 0x0000040302007387 */ /* 0x0003e20000100800 */
[----:B------:R-:W-:Y:S05]  /*8a60*/  RET.REL.NODEC R8 `(_ZN7cutlass13device_kernelIN5flash19enable_sm80_to_sm89INS1_16FlashAttnBwdSm80INS1_25CollectiveMainloopBwdSm80ILi2ELi2EN4cute5tupleIJNS5_1CILi128EEES8_NS7_ILi64EEEEEENS_10bfloat16_tEfNS_4arch4Sm80ELb1ELb0ELb1ELb1ELb0ELb0ELb0ELb0ELi2ELi4ELi4ELi4ELb0EEENS1_24CollectiveEpilogueBwdGQAISA_fSD_Li256ELb1ELb0EEENS1_25SingleTileBwdLPTSchedulerILb1ELi128ELb0EEEEEEEEEvNT_6ParamsE) ;  /* 0xffff759008007950 */ /* 0x000fea0003c3ffff */
        .type           $_ZN7cutlass13device_kernelIN5flash19enable_sm80_to_sm89INS1_16FlashAttnBwdSm80INS1_25CollectiveMainloopBwdSm80ILi2ELi2EN4cute5tupleIJNS5_1CILi128EEES8_NS7_ILi64EEEEEENS_10bfloat16_tEfNS_4arch4Sm80ELb1ELb0ELb1ELb1ELb0ELb0ELb0ELb0ELi2ELi4ELi4ELi4ELb0EEENS1_24CollectiveEpilogueBwdGQAISA_fSD_Li256ELb1ELb0EEENS1_25SingleTileBwdLPTSchedulerILb1ELi128ELb0EEEEEEEEEvNT_6ParamsE$_ZN4cute3eso3ESOILb1ELb0EJNS_5tupleIJNS_1CILi1EEENS3_ILi0EEEEEEiEEC2ERKS6_RKi,@function
        .size           $_ZN7cutlass13device_kernelIN5flash19enable_sm80_to_sm89INS1_16FlashAttnBwdSm80INS1_25CollectiveMainloopBwdSm80ILi2ELi2EN4cute5tupleIJNS5_1CILi128EEES8_NS7_ILi64EEEEEENS_10bfloat16_tEfNS_4arch4Sm80ELb1ELb0ELb1ELb1ELb0ELb0ELb0ELb0ELi2ELi4ELi4ELi4ELb0EEENS1_24CollectiveEpilogueBwdGQAISA_fSD_Li256ELb1ELb0EEENS1_25SingleTileBwdLPTSchedulerILb1ELi128ELb0EEEEEEEEEvNT_6ParamsE$_ZN4cute3eso3ESOILb1ELb0EJNS_5tupleIJNS_1CILi1EEENS3_ILi0EEEEEEiEEC2ERKS6_RKi,($_ZN7cutlass13device_kernelIN5flash19enable_sm80_to_sm89INS1_16FlashAttnBwdSm80INS1_25CollectiveMainloopBwdSm80ILi2ELi2EN4cute5tupleIJNS5_1CILi128EEES8_NS7_ILi64EEEEEENS_10bfloat16_tEfNS_4arch4Sm80ELb1ELb0ELb1ELb1ELb0ELb0ELb0ELb0ELi2ELi4ELi4ELi4ELb0EEENS1_24CollectiveEpilogueBwdGQAISA_fSD_Li256ELb1ELb0EEENS1_25SingleTileBwdLPTSchedulerILb1ELi128ELb0EEEEEEEEEvNT_6ParamsE$_ZN4cute3eso3ESOILb1ELb0EJNS_5tupleIJNS_1CILi1EEENS3_ILi0EEEEEEiNS3_ILi1024EEEEEC2ERKS6_RKiRKS7_ - $_ZN7cutlass13device_kernelIN5flash19enable_sm80_to_sm89INS1_16FlashAttnBwdSm80INS1_25CollectiveMainloopBwdSm80ILi2ELi2EN4cute5tupleIJNS5_1CILi128EEES8_NS7_ILi64EEEEEENS_10bfloat16_tEfNS_4arch4Sm80ELb1ELb0ELb1ELb1ELb0ELb0ELb0ELb0ELi2ELi4ELi4ELi4ELb0EEENS1_24CollectiveEpilogueBwdGQAISA_fSD_Li256ELb1ELb0EEENS1_25SingleTileBwdLPTSchedulerILb1ELi128ELb0EEEEEEEEEvNT_6ParamsE$_ZN4cute3eso3ESOILb1ELb0EJNS_5tupleIJNS_1CILi1EEENS3_ILi0EEEEEEiEEC2ERKS6_RKi)
$_ZN7cutlass13device_kernelIN5flash19enable_sm80_to_sm89INS1_16FlashAttnBwdSm80INS1_25CollectiveMainloopBwdSm80ILi2ELi2EN4cute5tupleIJNS5_1CILi128EEES8_NS7_ILi64EEEEEENS_10bfloat16_tEfNS_4arch4Sm80ELb1ELb0ELb1ELb1ELb0ELb0ELb0ELb0ELi2ELi4ELi4ELi4ELb0EEENS1_24CollectiveEpilogueBwdGQAISA_fSD_Li256ELb1ELb0EEENS1_25SingleTileBwdLPTSchedulerILb1ELi128ELb0EEEEEEEEEvNT_6ParamsE$_ZN4cute3eso3ESOILb1ELb0EJNS_5tupleIJNS_1CILi1EEENS3_ILi0EEEEEEiEEC2ERKS6_RKi:
[----:B------:R-:W-:Y:S02]  /*8a70*/  IADD3 R2, R2, -c[0x0][0x20], RZ ;  /* 0x8000080002027a10 */ /* 0x000fe40007ffe0ff */
[----:B------:R-:W-:-:S03]  /*8a80*/  MOV R7, 0x0 ;  /* 0x0000000000077802 */ /* 0x000fc60000000f00 */
[----:B------:R1:W-:Y:S01]  /*8a90*/  STL [R2], R3 ;  /* 0x0000000302007387 */ /* 0x0003e20000100800 */
[----:B------:R-:W-:Y:S05]  /*8aa0*/  RET.REL.NODEC R6 `(_ZN7cutlass13device_kernelIN5flash19enable_sm80_to_sm89INS1_16FlashAttnBwdSm80INS1_25CollectiveMainloopBwdSm80ILi2ELi2EN4cute5tupleIJNS5_1CILi128EEES8_NS7_ILi64EEEEEENS_10bfloat16_tEfNS_4arch4Sm80ELb1ELb0ELb1ELb1ELb0ELb0ELb0ELb0ELi2ELi4ELi4ELi4ELb0EEENS1_24CollectiveEpilogueBwdGQAISA_fSD_Li256ELb1ELb0EEENS1_25SingleTileBwdLPTSchedulerILb1ELi128ELb0EEEEEEEEEvNT_6ParamsE) ;  /* 0xffff755006007950 */ /* 0x000fea0003c3ffff */
        .type           $_ZN7cutlass13device_kernelIN5flash19enable_sm80_to_sm89INS1_16FlashAttnBwdSm80INS1_25CollectiveMainloopBwdSm80ILi2ELi2EN4cute5tupleIJNS5_1CILi128EEES8_NS7_ILi64EEEEEENS_10bfloat16_tEfNS_4arch4Sm80ELb1ELb0ELb1ELb1ELb0ELb0ELb0ELb0ELi2ELi4ELi4ELi4ELb0EEENS1_24CollectiveEpilogueBwdGQAISA_fSD_Li256ELb1ELb0EEENS1_25SingleTileBwdLPTSchedulerILb1ELi128ELb0EEEEEEEEEvNT_6ParamsE$_ZN4cute3eso3ESOILb1ELb0EJNS_5tupleIJNS_1CILi1EEENS3_ILi0EEEEEEiNS3_ILi1024EEEEEC2ERKS6_RKiRKS7_,@function
        .size           $_ZN7cutlass13device_kernelIN5flash19enable_sm80_to_sm89INS1_16FlashAttnBwdSm80INS1_25CollectiveMainloopBwdSm80ILi2ELi2EN4cute5tupleIJNS5_1CILi128EEES8_NS7_ILi64EEEEEENS_10bfloat16_tEfNS_4arch4Sm80ELb1ELb0ELb1ELb1ELb0ELb0ELb0ELb0ELi2ELi4ELi4ELi4ELb0EEENS1_24CollectiveEpilogueBwdGQAISA_fSD_Li256ELb1ELb0EEENS1_25SingleTileBwdLPTSchedulerILb1ELi128ELb0EEEEEEEEEvNT_6ParamsE$_ZN4cute3eso3ESOILb1ELb0EJNS_5tupleIJNS_1CILi1EEENS3_ILi0EEEEEEiNS3_ILi1024EEEEEC2ERKS6_RKiRKS7_,($_ZN7cutlass13device_kernelIN5flash19enable_sm80_to_sm89INS1_16FlashAttnBwdSm80INS1_25CollectiveMainloopBwdSm80ILi2ELi2EN4cute5tupleIJNS5_1CILi128EEES8_NS7_ILi64EEEEEENS_10bfloat16_tEfNS_4arch4Sm80ELb1ELb0ELb1ELb1ELb0ELb0ELb0ELb0ELi2ELi4ELi4ELi4ELb0EEENS1_24CollectiveEpilogueBwdGQAISA_fSD_Li256ELb1ELb0EEENS1_25SingleTileBwdLPTSchedulerILb1ELi128ELb0EEEEEEEEEvNT_6ParamsE$_ZN4cute3eso3ESOILb1ELb0EJNS_5tupleIJNS_1CILi1EEENS3_ILi0EEEEEElS5_EEC2ERKS6_RKlRKS5_ - $_ZN7cutlass13device_kernelIN5flash19enable_sm80_to_sm89INS1_16FlashAttnBwdSm80INS1_25CollectiveMainloopBwdSm80ILi2ELi2EN4cute5tupleIJNS5_1CILi128EEES8_NS7_ILi64EEEEEENS_10bfloat16_tEfNS_4arch4Sm80ELb1ELb0ELb1ELb1ELb0ELb0ELb0ELb0ELi2ELi4ELi4ELi4ELb0EEENS1_24CollectiveEpilogueBwdGQAISA_fSD_Li256ELb1ELb0EEENS1_25SingleTileBwdLPTSchedulerILb1ELi128ELb0EEEEEEEEEvNT_6ParamsE$_ZN4cute3eso3ESOILb1ELb0EJNS_5tupleIJNS_1CILi1EEENS3_ILi0EEEEEEiNS3_ILi1024EEEEEC2ERKS6_RKiRKS7_)
$_ZN7cutlass13device_kernelIN5flash19enable_sm80_to_sm89INS1_16FlashAttnBwdSm80INS1_25CollectiveMainloopBwdSm80ILi2ELi2EN4cute5tupleIJNS5_1CILi128EEES8_NS7_ILi64EEEEEENS_10bfloat16_tEfNS_4arch4Sm80ELb1ELb0ELb1ELb1ELb0ELb0ELb0ELb0ELi2ELi4ELi4ELi4ELb0EEENS1_24CollectiveEpilogueBwdGQAISA_fSD_Li256ELb1ELb0EEENS1_25SingleTileBwdLPTSchedulerILb1ELi128ELb0EEEEEEEEEvNT_6ParamsE$_ZN4cute3eso3ESOILb1ELb0EJNS_5tupleIJNS_1CILi1EEENS3_ILi0EEEEEEiNS3_ILi1024EEEEEC2ERKS6_RKiRKS7_:
[----:B------:R-:W-:Y:S02]  /*8ab0*/  IADD3 R2, R2, -c[0x0][0x20], RZ ;  /* 0x8000080002027a10 */ /* 0x000fe40007ffe0ff */
[----:B------:R-:W-:-:S03]  /*8ac0*/  MOV R9, 0x0 ;  /* 0x0000000000097802 */ /* 0x000fc60000000f00 */
[----:B------:R1:W-:Y:S01]  /*8ad0*/  STL [R2], R3 ;  /* 0x0000000302007387 */ /* 0x0003e20000100800 */
[----:B------:R-:W-:Y:S05]  /*8ae0*/  RET.REL.NODEC R8 `(_ZN7cutlass13device_kernelIN5flash19enable_sm80_to_sm89INS1_16FlashAttnBwdSm80INS1_25CollectiveMainloopBwdSm80ILi2ELi2EN4cute5tupleIJNS5_1CILi128EEES8_NS7_ILi64EEEEEENS_10bfloat16_tEfNS_4arch4Sm80ELb1ELb0ELb1ELb1ELb0ELb0ELb0ELb0ELi2ELi4ELi4ELi4ELb0EEENS1_24CollectiveEpilogueBwdGQAISA_fSD_Li256ELb1ELb0EEENS1_25SingleTileBwdLPTSchedulerILb1ELi128ELb0EEEEEEEEEvNT_6ParamsE) ;  /* 0xffff751008007950 */ /* 0x000fea0003c3ffff */
        .type           $_ZN7cutlass13device_kernelIN5flash19enable_sm80_to_sm89INS1_16FlashAttnBwdSm80INS1_25CollectiveMainloopBwdSm80ILi2ELi2EN4cute5tupleIJNS5_1CILi128EEES8_NS7_ILi64EEEEEENS_10bfloat16_tEfNS_4arch4Sm80ELb1ELb0ELb1ELb1ELb0ELb0ELb0ELb0ELi2ELi4ELi4ELi4ELb0EEENS1_24CollectiveEpilogueBwdGQAISA_fSD_Li256ELb1ELb0EEENS1_25SingleTileBwdLPTSchedulerILb1ELi128ELb0EEEEEEEEEvNT_6ParamsE$_ZN4cute3eso3ESOILb1ELb0EJNS_5tupleIJNS_1CILi1EEENS3_ILi0EEEEEElS5_EEC2ERKS6_RKlRKS5_,@function
        .size           $_ZN7cutlass13device_kernelIN5flash19enable_sm80_to_sm89INS1_16FlashAttnBwdSm80INS1_25CollectiveMainloopBwdSm80ILi2ELi2EN4cute5tupleIJNS5_1CILi128EEES8_NS7_ILi64EEEEEENS_10bfloat16_tEfNS_4arch4Sm80ELb1ELb0ELb1ELb1ELb0ELb0ELb0ELb0ELi2ELi4ELi4ELi4ELb0EEENS1_24CollectiveEpilogueBwdGQAISA_fSD_Li256ELb1ELb0EEENS1_25SingleTileBwdLPTSchedulerILb1ELi128ELb0EEEEEEEEEvNT_6ParamsE$_ZN4cute3eso3ESOILb1ELb0EJNS_5tupleIJNS_1CILi1EEENS3_ILi0EEEEEElS5_EEC2ERKS6_RKlRKS5_,($_ZN7cutlass13device_kernelIN5flash19enable_sm80_to_sm89INS1_16FlashAttnBwdSm80INS1_25CollectiveMainloopBwdSm80ILi2ELi2EN4cute5tupleIJNS5_1CILi128EEES8_NS7_ILi64EEEEEENS_10bfloat16_tEfNS_4arch4Sm80ELb1ELb0ELb1ELb1ELb0ELb0ELb0ELb0ELi2ELi4ELi4ELi4ELb0EEENS1_24CollectiveEpilogueBwdGQAISA_fSD_Li256ELb1ELb0EEENS1_25SingleTileBwdLPTSchedulerILb1ELi128ELb0EEEEEEEEEvNT_6ParamsE$_ZN4cute3eso3ESOILb1ELb0EJNS_5tupleIJNS_1CILi1EEENS3_ILi2EEEEEENS2_IJNS3_ILi0EEEiEEEEEC2ERKS6_RKS8_ - $_ZN7cutlass13device_kernelIN5flash19enable_sm80_to_sm89INS1_16FlashAttnBwdSm80INS1_25CollectiveMainloopBwdSm80ILi2ELi2EN4cute5tupleIJNS5_1CILi128EEES8_NS7_ILi64EEEEEENS_10bfloat16_tEfNS_4arch4Sm80ELb1ELb0ELb1ELb1ELb0ELb0ELb0ELb0ELi2ELi4ELi4ELi4ELb0EEENS1_24CollectiveEpilogueBwdGQAISA_fSD_Li256ELb1ELb0EEENS1_25SingleTileBwdLPTSchedulerILb1ELi128ELb0EEEEEEEEEvNT_6ParamsE$_ZN4cute3eso3ESOILb1ELb0EJNS_5tupleIJNS_1CILi1EEENS3_ILi0EEEEEElS5_EEC2ERKS6_RKlRKS5_)
$_ZN7cutlass13device_kernelIN5flash19enable_sm80_to_sm89INS1_16FlashAttnBwdSm80INS1_25CollectiveMainloopBwdSm80ILi2ELi2EN4cute5tupleIJNS5_1CILi128EEES8_NS7_ILi64EEEEEENS_10bfloat16_tEfNS_4arch4Sm80ELb1ELb0ELb1ELb1ELb0ELb0ELb0ELb0ELi2ELi4ELi4ELi4ELb0EEENS1_24CollectiveEpilogueBwdGQAISA_fSD_Li256ELb1ELb0EEENS1_25SingleTileBwdLPTSchedulerILb1ELi128ELb0EEEEEEEEEvNT_6ParamsE$_ZN4cute3eso3ESOILb1ELb0EJNS_5tupleIJNS_1CILi1EEENS3_ILi0EEEEEElS5_EEC2ERKS6_RKlRKS5_:
[----:B------:R-:W-:Y:S01]  /*8af0*/  IADD3 R3, R3, -c[0x0][0x20], RZ ;  /* 0x8000080003037a10 */ /* 0x000fe20007ffe0ff */
[----:B------:R-:W-:Y:S01]  /*8b00*/  IMAD.MOV.U32 R78, RZ, RZ, R2 ;  /* 0x000000ffff4e7224 */ /* 0x000fe200078e0002 */
[----:B------:R-:W-:Y:S01]  /*8b10*/  MOV R84, R6 ;  /* 0x0000000600547202 */ /* 0x000fe20000000f00 */
[----:B------:R-:W-:Y:S01]  /*8b20*/  IMAD.MOV.U32 R79, RZ, RZ, R5 ;  /* 0x000000ffff4f7224 */ /* 0x000fe200078e0005 */
[----:B------:R-:W-:-:S04]  /*8b30*/  MOV R85, 0x0 ;  /* 0x0000000000557802 */ /* 0x000fc80000000f00 */
[----:B------:R1:W-:Y:S01]  /*8b40*/  STL.64 [R3], R78 ;  /* 0x0000004e03007387 */ /* 0x0003e20000100a00 */
[----:B------:R-:W-:Y:S05]  /*8b50*/  RET.REL.NODEC R84 `(_ZN7cutlass13device_kernelIN5flash19enable_sm80_to_sm89INS1_16FlashAttnBwdSm80INS1_25CollectiveMainloopBwdSm80ILi2ELi2EN4cute5tupleIJNS5_1CILi128EEES8_NS7_ILi64EEEEEENS_10bfloat16_tEfNS_4arch4Sm80ELb1ELb0ELb1ELb1ELb0ELb0ELb0ELb0ELi2ELi4ELi4ELi4ELb0EEENS1_24CollectiveEpilogueBwdGQAISA_fSD_Li256ELb1ELb0EEENS1_25SingleTileBwdLPTSchedulerILb1ELi128ELb0EEEEEEEEEvNT_6ParamsE) ;  /* 0xffff74a054007950 */ /* 0x000fea0003c3ffff */
        .type           $_ZN7cutlass13device_kernelIN5flash19enable_sm80_to_sm89INS1_16FlashAttnBwdSm80INS1_25CollectiveMainloopBwdSm80ILi2ELi2EN4cute5tupleIJNS5_1CILi128EEES8_NS7_ILi64EEEEEENS_10bfloat16_tEfNS_4arch4Sm80ELb1ELb0ELb1ELb1ELb0ELb0ELb0ELb0ELi2ELi4ELi4ELi4ELb0EEENS1_24CollectiveEpilogueBwdGQAISA_fSD_Li256ELb1ELb0EEENS1_25SingleTileBwdLPTSchedulerILb1ELi128ELb0EEEEEEEEEvNT_6ParamsE$_ZN4cute3eso3ESOILb1ELb0EJNS_5tupleIJNS_1CILi1EEENS3_ILi2EEEEEENS2_IJNS3_ILi0EEEiEEEEEC2ERKS6_RKS8_,@function
        .size           $_ZN7cutlass13device_kernelIN5flash19enable_sm80_to_sm89INS1_16FlashAttnBwdSm80INS1_25CollectiveMainloopBwdSm80ILi2ELi2EN4cute5tupleIJNS5_1CILi128EEES8_NS7_ILi64EEEEEENS_10bfloat16_tEfNS_4arch4Sm80ELb1ELb0ELb1ELb1ELb0ELb0ELb0ELb0ELi2ELi4ELi4ELi4ELb0EEENS1_24CollectiveEpilogueBwdGQAISA_fSD_Li256ELb1ELb0EEENS1_25SingleTileBwdLPTSchedulerILb1ELi128ELb0EEEEEEEEEvNT_6ParamsE$_ZN4cute3eso3ESOILb1ELb0EJNS_5tupleIJNS_1CILi1EEENS3_ILi2EEEEEENS2_IJNS3_ILi0EEEiEEEEEC2ERKS6_RKS8_,($_ZN7cutlass13device_kernelIN5flash19enable_sm80_to_sm89INS1_16FlashAttnBwdSm80INS1_25CollectiveMainloopBwdSm80ILi2ELi2EN4cute5tupleIJNS5_1CILi128EEES8_NS7_ILi64EEEEEENS_10bfloat16_tEfNS_4arch4Sm80ELb1ELb0ELb1ELb1ELb0ELb0ELb0ELb0ELi2ELi4ELi4ELi4ELb0EEENS1_24CollectiveEpilogueBwdGQAISA_fSD_Li256ELb1ELb0EEENS1_25SingleTileBwdLPTSchedulerILb1ELi128ELb0EEEEEEEEEvNT_6ParamsE$_ZN4cute3eso3ESOILb1ELb0EJNS_5tupleIJNS_1CILi1EEENS3_ILi2EEES5_EEENS2_IJS4_NS3_ILi256EEEiEEEEEC2ERKS6_RKS8_ - $_ZN7cutlass13device_kernelIN5flash19enable_sm80_to_sm89INS1_16FlashAttnBwdSm80INS1_25CollectiveMainloopBwdSm80ILi2ELi2EN4cute5tupleIJNS5_1CILi128EEES8_NS7_ILi64EEEEEENS_10bfloat16_tEfNS_4arch4Sm80ELb1ELb0ELb1ELb1ELb0ELb0ELb0ELb0ELi2ELi4ELi4ELi4ELb0EEENS1_24CollectiveEpilogueBwdGQAISA_fSD_Li256ELb1ELb0EEENS1_25SingleTileBwdLPTSchedulerILb1ELi128ELb0EEEEEEEEEvNT_6ParamsE$_ZN4cute3eso3ESOILb1ELb0EJNS_5tupleIJNS_1CILi1EEENS3_ILi2EEEEEENS2_IJNS3_ILi0EEEiEEEEEC2ERKS6_RKS8_)
$_ZN7cutlass13device_kernelIN5flash19enable_sm80_to_sm89INS1_16FlashAttnBwdSm80INS1_25CollectiveMainloopBwdSm80ILi2ELi2EN4cute5tupleIJNS5_1CILi128EEES8_NS7_ILi64EEEEEENS_10bfloat16_tEfNS_4arch4Sm80ELb1ELb0ELb1ELb1ELb0ELb0ELb0ELb0ELi2ELi4ELi4ELi4ELb0EEENS1_24CollectiveEpilogueBwdGQAISA_fSD_Li256ELb1ELb0EEENS1_25SingleTileBwdLPTSchedulerILb1ELi128ELb0EEEEEEEEEvNT_6ParamsE$_ZN4cute3eso3ESOILb1ELb0EJNS_5tupleIJNS_1CILi1EEENS3_ILi2EEEEEENS2_IJNS3_ILi0EEEiEEEEEC2ERKS6_RKS8_:
[----:B------:R-:W-:Y:S02]  /*8b60*/  IADD3 R3, R13, -c[0x0][0x20], RZ ;  /* 0x800008000d037a10 */ /* 0x000fe40007ffe0ff */
[----:B------:R-:W-:-:S03]  /*8b70*/  MOV R5, 0x0 ;  /* 0x0000000000057802 */ /* 0x000fc60000000f00 */
[----:B------:R1:W-:Y:S01]  /*8b80*/  STL [R3], R2 ;  /* 0x0000000203007387 */ /* 0x0003e20000100800 */
[----:B------:R-:W-:Y:S05]  /*8b90*/  RET.REL.NODEC R4 `(_ZN7cutlass13device_kernelIN5flash19enable_sm80_to_sm89INS1_16FlashAttnBwdSm80INS1_25CollectiveMainloopBwdSm80ILi2ELi2EN4cute5tupleIJNS5_1CILi128EEES8_NS7_ILi64EEEEEENS_10bfloat16_tEfNS_4arch4Sm80ELb1ELb0ELb1ELb1ELb0ELb0ELb0ELb0ELi2ELi4ELi4ELi4ELb0EEENS1_24CollectiveEpilogueBwdGQAISA_fSD_Li256ELb1ELb0EEENS1_25SingleTileBwdLPTSchedulerILb1ELi128ELb0EEEEEEEEEvNT_6ParamsE) ;  /* 0xffff746004007950 */ /* 0x000fea0003c3ffff */
        .type           $_ZN7cutlass13device_kernelIN5flash19enable_sm80_to_sm89INS1_16FlashAttnBwdSm80INS1_25CollectiveMainloopBwdSm80ILi2ELi2EN4cute5tupleIJNS5_1CILi128EEES8_NS7_ILi64EEEEEENS_10bfloat16_tEfNS_4arch4Sm80ELb1ELb0ELb1ELb1ELb0ELb0ELb0ELb0ELi2ELi4ELi4ELi4ELb0EEENS1_24CollectiveEpilogueBwdGQAISA_fSD_Li256ELb1ELb0EEENS1_25SingleTileBwdLPTSchedulerILb1ELi128ELb0EEEEEEEEEvNT_6ParamsE$_ZN4cute3eso3ESOILb1ELb0EJNS_5tupleIJNS_1CILi1EEENS3_ILi2EEES5_EEENS2_IJS4_NS3_ILi256EEEiEEEEEC2ERKS6_RKS8_,@function
        .size           $_ZN7cutlass13device_kernelIN5flash19enable_sm80_to_sm89INS1_16FlashAttnBwdSm80INS1_25CollectiveMainloopBwdSm80ILi2ELi2EN4cute5tupleIJNS5_1CILi128EEES8_NS7_ILi64EEEEEENS_10bfloat16_tEfNS_4arch4Sm80ELb1ELb0ELb1ELb1ELb0ELb0ELb0ELb0ELi2ELi4ELi4ELi4ELb0EEENS1_24CollectiveEpilogueBwdGQAISA_fSD_Li256ELb1ELb0EEENS1_25SingleTileBwdLPTSchedulerILb1ELi128ELb0EEEEEEEEEvNT_6ParamsE$_ZN4cute3eso3ESOILb1ELb0EJNS_5tupleIJNS_1CILi1EEENS3_ILi2EEES5_EEENS2_IJS4_NS3_ILi256EEEiEEEEEC2ERKS6_RKS8_,($_ZN7cutlass13device_kernelIN5flash19enable_sm80_to_sm89INS1_16FlashAttnBwdSm80INS1_25CollectiveMainloopBwdSm80ILi2ELi2EN4cute5tupleIJNS5_1CILi128EEES8_NS7_ILi64EEEEEENS_10bfloat16_tEfNS_4arch4Sm80ELb1ELb0ELb1ELb1ELb0ELb0ELb0ELb0ELi2ELi4ELi4ELi4ELb0EEENS1_24CollectiveEpilogueBwdGQAISA_fSD_Li256ELb1ELb0EEENS1_25SingleTileBwdLPTSchedulerILb1ELi128ELb0EEEEEEEEEvNT_6ParamsE$_ZN4cute3eso3ESOILb1ELb0EJNS_5tupleIJNS_1CILi2EEEEEENS2_IJiEEEEEC2ERKS5_RKS6_ - $_ZN7cutlass13device_kernelIN5flash19enable_sm80_to_sm89INS1_16FlashAttnBwdSm80INS1_25CollectiveMainloopBwdSm80ILi2ELi2EN4cute5tupleIJNS5_1CILi128EEES8_NS7_ILi64EEEEEENS_10bfloat16_tEfNS_4arch4Sm80ELb1ELb0ELb1ELb1ELb0ELb0ELb0ELb0ELi2ELi4ELi4ELi4ELb0EEENS1_24CollectiveEpilogueBwdGQAISA_fSD_Li256ELb1ELb0EEENS1_25SingleTileBwdLPTSchedulerILb1ELi128ELb0EEEEEEEEEvNT_6ParamsE$_ZN4cute3eso3ESOILb1ELb0EJNS_5tupleIJNS_1CILi1EEENS3_ILi2EEES5_EEENS2_IJS4_NS3_ILi256EEEiEEEEEC2ERKS6_RKS8_)
$_ZN7cutlass13device_kernelIN5flash19enable_sm80_to_sm89INS1_16FlashAttnBwdSm80INS1_25CollectiveMainloopBwdSm80ILi2ELi2EN4cute5tupleIJNS5_1CILi128EEES8_NS7_ILi64EEEEEENS_10bfloat16_tEfNS_4arch4Sm80ELb1ELb0ELb1ELb1ELb0ELb0ELb0ELb0ELi2ELi4ELi4ELi4ELb0EEENS1_24CollectiveEpilogueBwdGQAISA_fSD_Li256ELb1ELb0EEENS1_25SingleTileBwdLPTSchedulerILb1ELi128ELb0EEEEEEEEEvNT_6ParamsE$_ZN4cute3eso3ESOILb1ELb0EJNS_5tupleIJNS_1CILi1EEENS3_ILi2EEES5_EEENS2_IJS4_NS3_ILi256EEEiEEEEEC2ERKS6_RKS8_:
[----:B------:R-:W-:Y:S02]  /*8ba0*/  IADD3 R3, R11, -c[0x0][0x20], RZ ;  /* 0x800008000b037a10 */ /* 0x000fe40007ffe0ff */
[----:B------:R-:W-:-:S03]  /*8bb0*/  MOV R5, 0x0 ;  /* 0x0000000000057802 */ /* 0x000fc60000000f00 */
[----:B------:R1:W-:Y:S01]  /*8bc0*/  STL [R3], R2 ;  /* 0x0000000203007387 */ /* 0x0003e20000100800 */
[----:B------:R-:W-:Y:S05]  /*8bd0*/  RET.REL.NODEC R4 `(_ZN7cutlass13device_kernelIN5flash19enable_sm80_to_sm89INS1_16FlashAttnBwdSm80INS1_25CollectiveMainloopBwdSm80ILi2ELi2EN4cute5tupleIJNS5_1CILi128EEES8_NS7_ILi64EEEEEENS_10bfloat16_tEfNS_4arch4Sm80ELb1ELb0ELb1ELb1ELb0ELb0ELb0ELb0ELi2ELi4ELi4ELi4ELb0EEENS1_24CollectiveEpilogueBwdGQAISA_fSD_Li256ELb1ELb0EEENS1_25SingleTileBwdLPTSchedulerILb1ELi128ELb0EEEEEEEEEvNT_6ParamsE) ;  /* 0xffff742004007950 */ /* 0x000fea0003c3ffff */
        .type           $_ZN7cutlass13device_kernelIN5flash19enable_sm80_to_sm89INS1_16FlashAttnBwdSm80INS1_25CollectiveMainloopBwdSm80ILi2ELi2EN4cute5tupleIJNS5_1CILi128EEES8_NS7_ILi64EEEEEENS_10bfloat16_tEfNS_4arch4Sm80ELb1ELb0ELb1ELb1ELb0ELb0ELb0ELb0ELi2ELi4ELi4ELi4ELb0EEENS1_24CollectiveEpilogueBwdGQAISA_fSD_Li256ELb1ELb0EEENS1_25SingleTileBwdLPTSchedulerILb1ELi128ELb0EEEEEEEEEvNT_6ParamsE$_ZN4cute3eso3ESOILb1ELb0EJNS_5tupleIJNS_1CILi2EEEEEENS2_IJiEEEEEC2ERKS5_RKS6_,@function
        .size           $_ZN7cutlass13device_kernelIN5flash19enable_sm80_to_sm89INS1_16FlashAttnBwdSm80INS1_25CollectiveMainloopBwdSm80ILi2ELi2EN4cute5tupleIJNS5_1CILi128EEES8_NS7_ILi64EEEEEENS_10bfloat16_tEfNS_4arch4Sm80ELb1ELb0ELb1ELb1ELb0ELb0ELb0ELb0ELi2ELi4ELi4ELi4ELb0EEENS1_24CollectiveEpilogueBwdGQAISA_fSD_Li256ELb1ELb0EEENS1_25SingleTileBwdLPTSchedulerILb1ELi128ELb0EEEEEEEEEvNT_6ParamsE$_ZN4cute3eso3ESOILb1ELb0EJNS_5tupleIJNS_1CILi2EEEEEENS2_IJiEEEEEC2ERKS5_RKS6_,($_ZN7cutlass13device_kernelIN5flash19enable_sm80_to_sm89INS1_16FlashAttnBwdSm80INS1_25CollectiveMainloopBwdSm80ILi2ELi2EN4cute5tupleIJNS5_1CILi128EEES8_NS7_ILi64EEEEEENS_10bfloat16_tEfNS_4arch4Sm80ELb1ELb0ELb1ELb1ELb0ELb0ELb0ELb0ELi2ELi4ELi4ELi4ELb0EEENS1_24CollectiveEpilogueBwdGQAISA_fSD_Li256ELb1ELb0EEENS1_25SingleTileBwdLPTSchedulerILb1ELi128ELb0EEEEEEEEEvNT_6ParamsE$_ZN4cute3eso3ESOILb1ELb0EJNS_5tupleIJNS_1CILi2EEEEEENS2_IJiEEENS3_ILi1EEES7_EEC2ERKS5_RKS6_RKS7_SE_ - $_ZN7cutlass13device_kernelIN5flash19enable_sm80_to_sm89INS1_16FlashAttnBwdSm80INS1_25CollectiveMainloopBwdSm80ILi2ELi2EN4cute5tupleIJNS5_1CILi128EEES8_NS7_ILi64EEEEEENS_10bfloat16_tEfNS_4arch4Sm80ELb1ELb0ELb1ELb1ELb0ELb0ELb0ELb0ELi2ELi4ELi4ELi4ELb0EEENS1_24CollectiveEpilogueBwdGQAISA_fSD_Li256ELb1ELb0EEENS1_25SingleTileBwdLPTSchedulerILb1ELi128ELb0EEEEEEEEEvNT_6ParamsE$_ZN4cute3eso3ESOILb1ELb0EJNS_5tupleIJNS_1CILi2EEEEEENS2_IJiEEEEEC2ERKS5_RKS6_)
$_ZN7cutlass13device_kernelIN5flash19enable_sm80_to_sm89INS1_16FlashAttnBwdSm80INS1_25CollectiveMainloopBwdSm80ILi2ELi2EN4cute5tupleIJNS5_1CILi128EEES8_NS7_ILi64EEEEEENS_10bfloat16_tEfNS_4arch4Sm80ELb1ELb0ELb1ELb1ELb0ELb0ELb0ELb0ELi2ELi4ELi4ELi4ELb0EEENS1_24CollectiveEpilogueBwdGQAISA_fSD_Li256ELb1ELb0EEENS1_25SingleTileBwdLPTSchedulerILb1ELi128ELb0EEEEEEEEEvNT_6ParamsE$_ZN4cute3eso3ESOILb1ELb0EJNS_5tupleIJNS_1CILi2EEEEEENS2_IJiEEEEEC2ERKS5_RKS6_:
[----:B------:R-:W-:Y:S02]  /*8be0*/  IADD3 R2, R66, -c[0x0][0x20], RZ ;  /* 0x8000080042027a10 */ /* 0x000fe40007ffe0ff */
[----:B------:R-:W-:-:S03]  /*8bf0*/  MOV R7, 0x0 ;  /* 0x0000000000077802 */ /* 0x000fc60000000f00 */
[----:B------:R1:W-:Y:S01]  /*8c00*/  STL [R2], R3 ;  /* 0x0000000302007387 */ /* 0x0003e20000100800 */
[----:B------:R-:W-:Y:S05]  /*8c10*/  RET.REL.NODEC R6 `(_ZN7cutlass13device_kernelIN5flash19enable_sm80_to_sm89INS1_16FlashAttnBwdSm80INS1_25CollectiveMainloopBwdSm80ILi2ELi2EN4cute5tupleIJNS5_1CILi128EEES8_NS7_ILi64EEEEEENS_10bfloat16_tEfNS_4arch4Sm80ELb1ELb0ELb1ELb1ELb0ELb0ELb0ELb0ELi2ELi4ELi4ELi4ELb0EEENS1_24CollectiveEpilogueBwdGQAISA_fSD_Li256ELb1ELb0EEENS1_25SingleTileBwdLPTSchedulerILb1ELi128ELb0EEEEEEEEEvNT_6ParamsE) ;  /* 0xffff73e006007950 */ /* 0x000fea0003c3ffff */
        .type           $_ZN7cutlass13device_kernelIN5flash19enable_sm80_to_sm89INS1_16FlashAttnBwdSm80INS1_25CollectiveMainloopBwdSm80ILi2ELi2EN4cute5tupleIJNS5_1CILi128EEES8_NS7_ILi64EEEEEENS_10bfloat16_tEfNS_4arch4Sm80ELb1ELb0ELb1ELb1ELb0ELb0ELb0ELb0ELi2ELi4ELi4ELi4ELb0EEENS1_24CollectiveEpilogueBwdGQAISA_fSD_Li256ELb1ELb0EEENS1_25SingleTileBwdLPTSchedulerILb1ELi128ELb0EEEEEEEEEvNT_6ParamsE$_ZN4cute3eso3ESOILb1ELb0EJNS_5tupleIJNS_1CILi2EEEEEENS2_IJiEEENS3_ILi1EEES7_EEC2ERKS5_RKS6_RKS7_SE_,@function
        .size           $_ZN7cutlass13device_kernelIN5flash19enable_sm80_to_sm89INS1_16FlashAttnBwdSm80INS1_25CollectiveMainloopBwdSm80ILi2ELi2EN4cute5tupleIJNS5_1CILi128EEES8_NS7_ILi64EEEEEENS_10bfloat16_tEfNS_4arch4Sm80ELb1ELb0ELb1ELb1ELb0ELb0ELb0ELb0ELi2ELi4ELi4ELi4ELb0EEENS1_24CollectiveEpilogueBwdGQAISA_fSD_Li256ELb1ELb0EEENS1_25SingleTileBwdLPTSchedulerILb1ELi128ELb0EEEEEEEEEvNT_6ParamsE$_ZN4cute3eso3ESOILb1ELb0EJNS_5tupleIJNS_1CILi2EEEEEENS2_IJiEEENS3_ILi1EEES7_EEC2ERKS5_RKS6_RKS7_SE_,($_ZN7cutlass13device_kernelIN5flash19enable_sm80_to_sm89INS1_16FlashAttnBwdSm80INS1_25CollectiveMainloopBwdSm80ILi2ELi2EN4cute5tupleIJNS5_1CILi128EEES8_NS7_ILi64EEEEEENS_10bfloat16_tEfNS_4arch4Sm80ELb1ELb0ELb1ELb1ELb0ELb0ELb0ELb0ELi2ELi4ELi4ELi4ELb0EEENS1_24CollectiveEpilogueBwdGQAISA_fSD_Li256ELb1ELb0EEENS1_25SingleTileBwdLPTSchedulerILb1ELi128ELb0EEEEEEEEEvNT_6ParamsE$_ZN4cute3eso3ESOILb1ELb0EJNS_5tupleIJNS_1CILi2EEEEEENS2_IJiEEES4_NS3_ILi1EEEEEC2ERKS5_RKS6_RKS4_RKS7_ - $_ZN7cutlass13device_kernelIN5flash19enable_sm80_to_sm89INS1_16FlashAttnBwdSm80INS1_25CollectiveMainloopBwdSm80ILi2ELi2EN4cute5tupleIJNS5_1CILi128EEES8_NS7_ILi64EEEEEENS_10bfloat16_tEfNS_4arch4Sm80ELb1ELb0ELb1ELb1ELb0ELb0ELb0ELb0ELi2ELi4ELi4ELi4ELb0EEENS1_24CollectiveEpilogueBwdGQAISA_fSD_Li256ELb1ELb0EEENS1_25SingleTileBwdLPTSchedulerILb1ELi128ELb0EEEEEEEEEvNT_6ParamsE$_ZN4cute3eso3ESOILb1ELb0EJNS_5tupleIJNS_1CILi2EEEEEENS2_IJiEEENS3_ILi1EEES7_EEC2ERKS5_RKS6_RKS7_SE_)
$_ZN7cutlass13device_kernelIN5flash19enable_sm80_to_sm89INS1_16FlashAttnBwdSm80INS1_25CollectiveMainloopBwdSm80ILi2ELi2EN4cute5tupleIJNS5_1CILi128EEES8_NS7_ILi64EEEEEENS_10bfloat16_tEfNS_4arch4Sm80ELb1ELb0ELb1ELb1ELb0ELb0ELb0ELb0ELi2ELi4ELi4ELi4ELb0EEENS1_24CollectiveEpilogueBwdGQAISA_fSD_Li256ELb1ELb0EEENS1_25SingleTileBwdLPTSchedulerILb1ELi128ELb0EEEEEEEEEvNT_6ParamsE$_ZN4cute3eso3ESOILb1ELb0EJNS_5tupleIJNS_1CILi2EEEEEENS2_IJiEEENS3_ILi1EEES7_EEC2ERKS5_RKS6_RKS7_SE_:
[----:B------:R-:W-:Y:S01]  /*8c20*/  IADD3 R2, R2, -c[0x0][0x20], RZ ;  /* 0x8000080002027a10 */ /* 0x000fe20007ffe0ff */
[----:B------:R-:W-:Y:S01]  /*8c30*/  IMAD.MOV.U32 R8, RZ, RZ, R4 ;  /* 0x000000ffff087224 */ /* 0x000fe200078e0004 */
[----:B------:R-:W-:-:S03]  /*8c40*/  MOV R9, 0x0 ;  /* 0x0000000000097802 */ /* 0x000fc60000000f00 */
[----:B------:R1:W-:Y:S01]  /*8c50*/  STL [R2], R3 ;  /* 0x0000000302007387 */ /* 0x0003e20000100800 */
[----:B------:R-:W-:Y:S05]  /*8c60*/  RET.REL.NODEC R8 `(_ZN7cutlass13device_kernelIN5flash19enable_sm80_to_sm89INS1_16FlashAttnBwdSm80INS1_25CollectiveMainloopBwdSm80ILi2ELi2EN4cute5tupleIJNS5_1CILi128EEES8_NS7_ILi64EEEEEENS_10bfloat16_tEfNS_4arch4Sm80ELb1ELb0ELb1ELb1ELb0ELb0ELb0ELb0ELi2ELi4ELi4ELi4ELb0EEENS1_24CollectiveEpilogueBwdGQAISA_fSD_Li256ELb1ELb0EEENS1_25SingleTileBwdLPTSchedulerILb1ELi128ELb0EEEEEEEEEvNT_6ParamsE) ;  /* 0xffff739008007950 */ /* 0x000fea0003c3ffff */
        .type           $_ZN7cutlass13device_kernelIN5flash19enable_sm80_to_sm89INS1_16FlashAttnBwdSm80INS1_25CollectiveMainloopBwdSm80ILi2ELi2EN4cute5tupleIJNS5_1CILi128EEES8_NS7_ILi64EEEEEENS_10bfloat16_tEfNS_4arch4Sm80ELb1ELb0ELb1ELb1ELb0ELb0ELb0ELb0ELi2ELi4ELi4ELi4ELb0EEENS1_24CollectiveEpilogueBwdGQAISA_fSD_Li256ELb1ELb0EEENS1_25SingleTileBwdLPTSchedulerILb1ELi128ELb0EEEEEEEEEvNT_6ParamsE$_ZN4cute3eso3ESOILb1ELb0EJNS_5tupleIJNS_1CILi2EEEEEENS2_IJiEEES4_NS3_ILi1EEEEEC2ERKS5_RKS6_RKS4_RKS7_,@function
        .size           $_ZN7cutlass13device_kernelIN5flash19enable_sm80_to_sm89INS1_16FlashAttnBwdSm80INS1_25CollectiveMainloopBwdSm80ILi2ELi2EN4cute5tupleIJNS5_1CILi128EEES8_NS7_ILi64EEEEEENS_10bfloat16_tEfNS_4arch4Sm80ELb1ELb0ELb1ELb1ELb0ELb0ELb0ELb0ELi2ELi4ELi4ELi4ELb0EEENS1_24CollectiveEpilogueBwdGQAISA_fSD_Li256ELb1ELb0EEENS1_25SingleTileBwdLPTSchedulerILb1ELi128ELb0EEEEEEEEEvNT_6ParamsE$_ZN4cute3eso3ESOILb1ELb0EJNS_5tupleIJNS_1CILi2EEEEEENS2_IJiEEES4_NS3_ILi1EEEEEC2ERKS5_RKS6_RKS4_RKS7_,($_ZN7cutlass13device_kernelIN5flash19enable_sm80_to_sm89INS1_16FlashAttnBwdSm80INS1_25CollectiveMainloopBwdSm80ILi2ELi2EN4cute5tupleIJNS5_1CILi128EEES8_NS7_ILi64EEEEEENS_10bfloat16_tEfNS_4arch4Sm80ELb1ELb0ELb1ELb1ELb0ELb0ELb0ELb0ELi2ELi4ELi4ELi4ELb0EEENS1_24CollectiveEpilogueBwdGQAISA_fSD_Li256ELb1ELb0EEENS1_25SingleTileBwdLPTSchedulerILb1ELi128ELb0EEEEEEEEEvNT_6ParamsE$_ZN4cute3eso3ESOILb1ELb0EJNS_5tupleIJNS_1CILi2EEES4_EEENS2_IJNS3_ILi1EEEiEEEEEC2ERKS5_RKS7_ - $_ZN7cutlass13device_kernelIN5flash19enable_sm80_to_sm89INS1_16FlashAttnBwdSm80INS1_25CollectiveMainloopBwdSm80ILi2ELi2EN4cute5tupleIJNS5_1CILi128EEES8_NS7_ILi64EEEEEENS_10bfloat16_tEfNS_4arch4Sm80ELb1ELb0ELb1ELb1ELb0ELb0ELb0ELb0ELi2ELi4ELi4ELi4ELb0EEENS1_24CollectiveEpilogueBwdGQAISA_fSD_Li256ELb1ELb0EEENS1_25SingleTileBwdLPTSchedulerILb1ELi128ELb0EEEEEEEEEvNT_6ParamsE$_ZN4cute3eso3ESOILb1ELb0EJNS_5tupleIJNS_1CILi2EEEEEENS2_IJiEEES4_NS3_ILi1EEEEEC2ERKS5_RKS6_RKS4_RKS7_)
$_ZN7cutlass13device_kernelIN5flash19enable_sm80_to_sm89INS1_16FlashAttnBwdSm80INS1_25CollectiveMainloopBwdSm80ILi2ELi2EN4cute5tupleIJNS5_1CILi128EEES8_NS7_ILi64EEEEEENS_10bfloat16_tEfNS_4arch4Sm80ELb1ELb0ELb1ELb1ELb0ELb0ELb0ELb0ELi2ELi4ELi4ELi4ELb0EEENS1_24CollectiveEpilogueBwdGQAISA_fSD_Li256ELb1ELb0EEENS1_25SingleTileBwdLPTSchedulerILb1ELi128ELb0EEEEEEEEEvNT_6ParamsE$_ZN4cute3eso3ESOILb1ELb0EJNS_5tupleIJNS_1CILi2EEEEEENS2_IJiEEES4_NS3_ILi1EEEEEC2ERKS5_RKS6_RKS4_RKS7_:
[----:B------:R-:W-:Y:S02]  /*8c70*/  IADD3 R2, R2, -c[0x0][0x20], RZ ;  /* 0x8000080002027a10 */ /* 0x000fe40007ffe0ff */
[----:B------:R-:W-:-:S03]  /*8c80*/  MOV R5, 0x0 ;  /* 0x0000000000057802 */ /* 0x000fc60000000f00 */
[----:B------:R1:W-:Y:S01]  /*8c90*/  STL [R2], R3 ;  /* 0x0000000302007387 */ /* 0x0003e20000100800 */
[----:B------:R-:W-:Y:S05]  /*8ca0*/  RET.REL.NODEC R4 `(_ZN7cutlass13device_kernelIN5flash19enable_sm80_to_sm89INS1_16FlashAttnBwdSm80INS1_25CollectiveMainloopBwdSm80ILi2ELi2EN4cute5tupleIJNS5_1CILi128EEES8_NS7_ILi64EEEEEENS_10bfloat16_tEfNS_4arch4Sm80ELb1ELb0ELb1ELb1ELb0ELb0ELb0ELb0ELi2ELi4ELi4ELi4ELb0EEENS1_24CollectiveEpilogueBwdGQAISA_fSD_Li256ELb1ELb0EEENS1_25SingleTileBwdLPTSchedulerILb1ELi128ELb0EEEEEEEEEvNT_6ParamsE) ;  /* 0xffff735004007950 */ /* 0x000fea0003c3ffff */
        .type           $_ZN7cutlass13device_kernelIN5flash19enable_sm80_to_sm89INS1_16FlashAttnBwdSm80INS1_25CollectiveMainloopBwdSm80ILi2ELi2EN4cute5tupleIJNS5_1CILi128EEES8_NS7_ILi64EEEEEENS_10bfloat16_tEfNS_4arch4Sm80ELb1ELb0ELb1ELb1ELb0ELb0ELb0ELb0ELi2ELi4ELi4ELi4ELb0EEENS1_24CollectiveEpilogueBwdGQAISA_fSD_Li256ELb1ELb0EEENS1_25SingleTileBwdLPTSchedulerILb1ELi128ELb0EEEEEEEEEvNT_6ParamsE$_ZN4cute3eso3ESOILb1ELb0EJNS_5tupleIJNS_1CILi2EEES4_EEENS2_IJNS3_ILi1EEEiEEEEEC2ERKS5_RKS7_,@function
        .size           $_ZN7cutlass13device_kernelIN5flash19enable_sm80_to_sm89INS1_16FlashAttnBwdSm80INS1_25CollectiveMainloopBwdSm80ILi2ELi2EN4cute5tupleIJNS5_1CILi128EEES8_NS7_ILi64EEEEEENS_10bfloat16_tEfNS_4arch4Sm80ELb1ELb0ELb1ELb1ELb0ELb0ELb0ELb0ELi2ELi4ELi4ELi4ELb0EEENS1_24CollectiveEpilogueBwdGQAISA_fSD_Li256ELb1ELb0EEENS1_25SingleTileBwdLPTSchedulerILb1ELi128ELb0EEEEEEEEEvNT_6ParamsE$_ZN4cute3eso3ESOILb1ELb0EJNS_5tupleIJNS_1CILi2EEES4_EEENS2_IJNS3_ILi1EEEiEEEEEC2ERKS5_RKS7_,($_ZN7cutlass13device_kernelIN5flash19enable_sm80_to_sm89INS1_16FlashAttnBwdSm80INS1_25CollectiveMainloopBwdSm80ILi2ELi2EN4cute5tupleIJNS5_1CILi128EEES8_NS7_ILi64EEEEEENS_10bfloat16_tEfNS_4arch4Sm80ELb1ELb0ELb1ELb1ELb0ELb0ELb0ELb0ELi2ELi4ELi4ELi4ELb0EEENS1_24CollectiveEpilogueBwdGQAISA_fSD_Li256ELb1ELb0EEENS1_25SingleTileBwdLPTSchedulerILb1ELi128ELb0EEEEEEEEEvNT_6ParamsE$_ZN4cute3eso3ESOILb1ELb0EJNS_5tupleIJNS_1CILi2EEES4_EEENS2_IJiNS3_ILi4096EEEEEEEEC2ERKS5_RKS7_ - $_ZN7cutlass13device_kernelIN5flash19enable_sm80_to_sm89INS1_16FlashAttnBwdSm80INS1_25CollectiveMainloopBwdSm80ILi2ELi2EN4cute5tupleIJNS5_1CILi128EEES8_NS7_ILi64EEEEEENS_10bfloat16_tEfNS_4arch4Sm80ELb1ELb0ELb1ELb1ELb0ELb0ELb0ELb0ELi2ELi4ELi4ELi4ELb0EEENS1_24CollectiveEpilogueBwdGQAISA_fSD_Li256ELb1ELb0EEENS1_25SingleTileBwdLPTSchedulerILb1ELi128ELb0EEEEEEEEEvNT_6ParamsE$_ZN4cute3eso3ESOILb1ELb0EJNS_5tupleIJNS_1CILi2EEES4_EEENS2_IJNS3_ILi1EEEiEEEEEC2ERKS5_RKS7_)
$_ZN7cutlass13device_kernelIN5flash19enable_sm80_to_sm89INS1_16FlashAttnBwdSm80INS1_25CollectiveMainloopBwdSm80ILi2ELi2EN4cute5tupleIJNS5_1CILi128EEES8_NS7_ILi64EEEEEENS_10bfloat16_tEfNS_4arch4Sm80ELb1ELb0ELb1ELb1ELb0ELb0ELb0ELb0ELi2ELi4ELi4ELi4ELb0EEENS1_24CollectiveEpilogueBwdGQAISA_fSD_Li256ELb1ELb0EEENS1_25SingleTileBwdLPTSchedulerILb1ELi128ELb0EEEEEEEEEvNT_6ParamsE$_ZN4cute3eso3ESOILb1ELb0EJNS_5tupleIJNS_1CILi2EEES4_EEENS2_IJNS3_ILi1EEEiEEEEEC2ERKS5_RKS7_:
[----:B------:R-:W-:Y:S02]  /*8cb0*/  IADD3 R3, R33, -c[0x0][0x20], RZ ;  /* 0x8000080021037a10 */ /* 0x000fe40007ffe0ff */
[----:B------:R-:W-:-:S03]  /*8cc0*/  MOV R5, 0x0 ;  /* 0x0000000000057802 */ /* 0x000fc60000000f00 */
[----:B------:R1:W-:Y:S01]  /*8cd0*/  STL [R3], R2 ;  /* 0x0000000203007387 */ /* 0x0003e20000100800 */
[----:B------:R-:W-:Y:S05]  /*8ce0*/  RET.REL.NODEC R4 `(_ZN7cutlass13device_kernelIN5flash19enable_sm80_to_sm89INS1_16FlashAttnBwdSm80INS1_25CollectiveMainloopBwdSm80ILi2ELi2EN4cute5tupleIJNS5_1CILi128EEES8_NS7_ILi64EEEEEENS_10bfloat16_tEfNS_4arch4Sm80ELb1ELb0ELb1ELb1ELb0ELb0ELb0ELb0ELi2ELi4ELi4ELi4ELb0EEENS1_24CollectiveEpilogueBwdGQAISA_fSD_Li256ELb1ELb0EEENS1_25SingleTileBwdLPTSchedulerILb1ELi128ELb0EEEEEEEEEvNT_6ParamsE) ;  /* 0xffff731004007950 */ /* 0x000fea0003c3ffff */
        .type           $_ZN7cutlass13device_kernelIN5flash19enable_sm80_to_sm89INS1_16FlashAttnBwdSm80INS1_25CollectiveMainloopBwdSm80ILi2ELi2EN4cute5tupleIJNS5_1CILi128EEES8_NS7_ILi64EEEEEENS_10bfloat16_tEfNS_4arch4Sm80ELb1ELb0ELb1ELb1ELb0ELb0ELb0ELb0ELi2ELi4ELi4ELi4ELb0EEENS1_24CollectiveEpilogueBwdGQAISA_fSD_Li256ELb1ELb0EEENS1_25SingleTileBwdLPTSchedulerILb1ELi128ELb0EEEEEEEEEvNT_6ParamsE$_ZN4cute3eso3ESOILb1ELb0EJNS_5tupleIJNS_1CILi2EEES4_EEENS2_IJiNS3_ILi4096EEEEEEEEC2ERKS5_RKS7_,@function
        .size           $_ZN7cutlass13device_kernelIN5flash19enable_sm80_to_sm89INS1_16FlashAttnBwdSm80INS1_25CollectiveMainloopBwdSm80ILi2ELi2EN4cute5tupleIJNS5_1CILi128EEES8_NS7_ILi64EEEEEENS_10bfloat16_tEfNS_4arch4Sm80ELb1ELb0ELb1ELb1ELb0ELb0ELb0ELb0ELi2ELi4ELi4ELi4ELb0EEENS1_24CollectiveEpilogueBwdGQAISA_fSD_Li256ELb1ELb0EEENS1_25SingleTileBwdLPTSchedulerILb1ELi128ELb0EEEEEEEEEvNT_6ParamsE$_ZN4cute3eso3ESOILb1ELb0EJNS_5tupleIJNS_1CILi2EEES4_EEENS2_IJiNS3_ILi4096EEEEEEEEC2ERKS5_RKS7_,($_ZN7cutlass13device_kernelIN5flash19enable_sm80_to_sm89INS1_16FlashAttnBwdSm80INS1_25CollectiveMainloopBwdSm80ILi2ELi2EN4cute5tupleIJNS5_1CILi128EEES8_NS7_ILi64EEEEEENS_10bfloat16_tEfNS_4arch4Sm80ELb1ELb0ELb1ELb1ELb0ELb0ELb0ELb0ELi2ELi4ELi4ELi4ELb0EEENS1_24CollectiveEpilogueBwdGQAISA_fSD_Li256ELb1ELb0EEENS1_25SingleTileBwdLPTSchedulerILb1ELi128ELb0EEEEEEEEEvNT_6ParamsE$_ZN4cute3eso3ESOILb1ELb0EJNS_5tupleIJNS_1CILi2EEES4_EEENS2_IJiNS3_ILi512EEEEEEEEC2ERKS5_RKS7_ - $_ZN7cutlass13device_kernelIN5flash19enable_sm80_to_sm89INS1_16FlashAttnBwdSm80INS1_25CollectiveMainloopBwdSm80ILi2ELi2EN4cute5tupleIJNS5_1CILi128EEES8_NS7_ILi64EEEEEENS_10bfloat16_tEfNS_4arch4Sm80ELb1ELb0ELb1ELb1ELb0ELb0ELb0ELb0ELi2ELi4ELi4ELi4ELb0EEENS1_24CollectiveEpilogueBwdGQAISA_fSD_Li256ELb1ELb0EEENS1_25SingleTileBwdLPTSchedulerILb1ELi128ELb0EEEEEEEEEvNT_6ParamsE$_ZN4cute3eso3ESOILb1ELb0EJNS_5tupleIJNS_1CILi2EEES4_EEENS2_IJiNS3_ILi4096EEEEEEEEC2ERKS5_RKS7_)
$_ZN7cutlass13device_kernelIN5flash19enable_sm80_to_sm89INS1_16FlashAttnBwdSm80INS1_25CollectiveMainloopBwdSm80ILi2ELi2EN4cute5tupleIJNS5_1CILi128EEES8_NS7_ILi64EEEEEENS_10bfloat16_tEfNS_4arch4Sm80ELb1ELb0ELb1ELb1ELb0ELb0ELb0ELb0ELi2ELi4ELi4ELi4ELb0EEENS1_24CollectiveEpilogueBwdGQAISA_fSD_Li256ELb1ELb0EEENS1_25SingleTileBwdLPTSchedulerILb1ELi128ELb0EEEEEEEEEvNT_6ParamsE$_ZN4cute3eso3ESOILb1ELb0EJNS_5tupleIJNS_1CILi2EEES4_EEENS2_IJiNS3_ILi4096EEEEEEEEC2ERKS5_RKS7_:
[----:B------:R-:W-:Y:S02]  /*8cf0*/  IADD3 R3, R8, -c[0x0][0x20], RZ ;  /* 0x8000080008037a10 */ /* 0x000fe40007ffe0ff */
[----:B------:R-:W-:-:S03]  /*8d00*/  MOV R5, 0x0 ;  /* 0x0000000000057802 */ /* 0x000fc60000000f00 */
[----:B------:R1:W-:Y:S01]  /*8d10*/  STL [R3], R2 ;  /* 0x0000000203007387 */ /* 0x0003e20000100800 */
[----:B------:R-:W-:Y:S05]  /*8d20*/  RET.REL.NODEC R4 `(_ZN7cutlass13device_kernelIN5flash19enable_sm80_to_sm89INS1_16FlashAttnBwdSm80INS1_25CollectiveMainloopBwdSm80ILi2ELi2EN4cute5tupleIJNS5_1CILi128EEES8_NS7_ILi64EEEEEENS_10bfloat16_tEfNS_4arch4Sm80ELb1ELb0ELb1ELb1ELb0ELb0ELb0ELb0ELi2ELi4ELi4ELi4ELb0EEENS1_24CollectiveEpilogueBwdGQAISA_fSD_Li256ELb1ELb0EEENS1_25SingleTileBwdLPTSchedulerILb1ELi128ELb0EEEEEEEEEvNT_6ParamsE) ;  /* 0xffff72d004007950 */ /* 0x000fea0003c3ffff */
        .type           $_ZN7cutlass13device_kernelIN5flash19enable_sm80_to_sm89INS1_16FlashAttnBwdSm80INS1_25CollectiveMainloopBwdSm80ILi2ELi2EN4cute5tupleIJNS5_1CILi128EEES8_NS7_ILi64EEEEEENS_10bfloat16_tEfNS_4arch4Sm80ELb1ELb0ELb1ELb1ELb0ELb0ELb0ELb0ELi2ELi4ELi4ELi4ELb0EEENS1_24CollectiveEpilogueBwdGQAISA_fSD_Li256ELb1ELb0EEENS1_25SingleTileBwdLPTSchedulerILb1ELi128ELb0EEEEEEEEEvNT_6ParamsE$_ZN4cute3eso3ESOILb1ELb0EJNS_5tupleIJNS_1CILi2EEES4_EEENS2_IJiNS3_ILi512EEEEEEEEC2ERKS5_RKS7_,@function
        .size           $_ZN7cutlass13device_kernelIN5flash19enable_sm80_to_sm89INS1_16FlashAttnBwdSm80INS1_25CollectiveMainloopBwdSm80ILi2ELi2EN4cute5tupleIJNS5_1CILi128EEES8_NS7_ILi64EEEEEENS_10bfloat16_tEfNS_4arch4Sm80ELb1ELb0ELb1ELb1ELb0ELb0ELb0ELb0ELi2ELi4ELi4ELi4ELb0EEENS1_24CollectiveEpilogueBwdGQAISA_fSD_Li256ELb1ELb0EEENS1_25SingleTileBwdLPTSchedulerILb1ELi128ELb0EEEEEEEEEvNT_6ParamsE$_ZN4cute3eso3ESOILb1ELb0EJNS_5tupleIJNS_1CILi2EEES4_EEENS2_IJiNS3_ILi512EEEEEEEEC2ERKS5_RKS7_,($_ZN7cutlass13device_kernelIN5flash19enable_sm80_to_sm89INS1_16FlashAttnBwdSm80INS1_25CollectiveMainloopBwdSm80ILi2ELi2EN4cute5tupleIJNS5_1CILi128EEES8_NS7_ILi64EEEEEENS_10bfloat16_tEfNS_4arch4Sm80ELb1ELb0ELb1ELb1ELb0ELb0ELb0ELb0ELi2ELi4ELi4ELi4ELb0EEENS1_24CollectiveEpilogueBwdGQAISA_fSD_Li256ELb1ELb0EEENS1_25SingleTileBwdLPTSchedulerILb1ELi128ELb0EEEEEEEEEvNT_6ParamsE$_ZN4cute3eso3ESOILb1ELb0EJNS_5tupleIJNS_1CILi2EEES4_EEENS2_IJiiEEEEEC2ERKS5_RKS6_ - $_ZN7cutlass13device_kernelIN5flash19enable_sm80_to_sm89INS1_16FlashAttnBwdSm80INS1_25CollectiveMainloopBwdSm80ILi2ELi2EN4cute5tupleIJNS5_1CILi128EEES8_NS7_ILi64EEEEEENS_10bfloat16_tEfNS_4arch4Sm80ELb1ELb0ELb1ELb1ELb0ELb0ELb0ELb0ELi2ELi4ELi4ELi4ELb0EEENS1_24CollectiveEpilogueBwdGQAISA_fSD_Li256ELb1ELb0EEENS1_25SingleTileBwdLPTSchedulerILb1ELi128ELb0EEEEEEEEEvNT_6ParamsE$_ZN4cute3eso3ESOILb1ELb0EJNS_5tupleIJNS_1CILi2EEES4_EEENS2_IJiNS3_ILi512EEEEEEEEC2ERKS5_RKS7_)
$_ZN7cutlass13device_kernelIN5flash19enable_sm80_to_sm89INS1_16FlashAttnBwdSm80INS1_25CollectiveMainloopBwdSm80ILi2ELi2EN4cute5tupleIJNS5_1CILi128EEES8_NS7_ILi64EEEEEENS_10bfloat16_tEfNS_4arch4Sm80ELb1ELb0ELb1ELb1ELb0ELb0ELb0ELb0ELi2ELi4ELi4ELi4ELb0EEENS1_24CollectiveEpilogueBwdGQAISA_fSD_Li256ELb1ELb0EEENS1_25SingleTileBwdLPTSchedulerILb1ELi128ELb0EEEEEEEEEvNT_6ParamsE$_ZN4cute3eso3ESOILb1ELb0EJNS_5tupleIJNS_1CILi2EEES4_EEENS2_IJiNS3_ILi512EEEEEEEEC2ERKS5_RKS7_:
[----:B------:R-:W-:Y:S02]  /*8d30*/  IADD3 R3, R34, -c[0x0][0x20], RZ ;  /* 0x8000080022037a10 */ /* 0x000fe40007ffe0ff */
[----:B------:R-:W-:-:S03]  /*8d40*/  MOV R5, 0x0 ;  /* 0x0000000000057802 */ /* 0x000fc60000000f00 */
[----:B------:R1:W-:Y:S01]  /*8d50*/  STL [R3], R2 ;  /* 0x0000000203007387 */ /* 0x0003e20000100800 */
[----:B------:R-:W-:Y:S05]  /*8d60*/  RET.REL.NODEC R4 `(_ZN7cutlass13device_kernelIN5flash19enable_sm80_to_sm89INS1_16FlashAttnBwdSm80INS1_25CollectiveMainloopBwdSm80ILi2ELi2EN4cute5tupleIJNS5_1CILi128EEES8_NS7_ILi64EEEEEENS_10bfloat16_tEfNS_4arch4Sm80ELb1ELb0ELb1ELb1ELb0ELb0ELb0ELb0ELi2ELi4ELi4ELi4ELb0EEENS1_24CollectiveEpilogueBwdGQAISA_fSD_Li256ELb1ELb0EEENS1_25SingleTileBwdLPTSchedulerILb1ELi128ELb0EEEEEEEEEvNT_6ParamsE) ;  /* 0xffff729004007950 */ /* 0x000fea0003c3ffff */
        .type           $_ZN7cutlass13device_kernelIN5flash19enable_sm80_to_sm89INS1_16FlashAttnBwdSm80INS1_25CollectiveMainloopBwdSm80ILi2ELi2EN4cute5tupleIJNS5_1CILi128EEES8_NS7_ILi64EEEEEENS_10bfloat16_tEfNS_4arch4Sm80ELb1ELb0ELb1ELb1ELb0ELb0ELb0ELb0ELi2ELi4ELi4ELi4ELb0EEENS1_24CollectiveEpilogueBwdGQAISA_fSD_Li256ELb1ELb0EEENS1_25SingleTileBwdLPTSchedulerILb1ELi128ELb0EEEEEEEEEvNT_6ParamsE$_ZN4cute3eso3ESOILb1ELb0EJNS_5tupleIJNS_1CILi2EEES4_EEENS2_IJiiEEEEEC2ERKS5_RKS6_,@function
        .size           $_ZN7cutlass13device_kernelIN5flash19enable_sm80_to_sm89INS1_16FlashAttnBwdSm80INS1_25CollectiveMainloopBwdSm80ILi2ELi2EN4cute5tupleIJNS5_1CILi128EEES8_NS7_ILi64EEEEEENS_10bfloat16_tEfNS_4arch4Sm80ELb1ELb0ELb1ELb1ELb0ELb0ELb0ELb0ELi2ELi4ELi4ELi4ELb0EEENS1_24CollectiveEpilogueBwdGQAISA_fSD_Li256ELb1ELb0EEENS1_25SingleTileBwdLPTSchedulerILb1ELi128ELb0EEEEEEEEEvNT_6ParamsE$_ZN4cute3eso3ESOILb1ELb0EJNS_5tupleIJNS_1CILi2EEES4_EEENS2_IJiiEEEEEC2ERKS5_RKS6_,($_ZN7cutlass13device_kernelIN5flash19enable_sm80_to_sm89INS1_16FlashAttnBwdSm80INS1_25CollectiveMainloopBwdSm80ILi2ELi2EN4cute5tupleIJNS5_1CILi128EEES8_NS7_ILi64EEEEEENS_10bfloat16_tEfNS_4arch4Sm80ELb1ELb0ELb1ELb1ELb0ELb0ELb0ELb0ELi2ELi4ELi4ELi4ELb0EEENS1_24CollectiveEpilogueBwdGQAISA_fSD_Li256ELb1ELb0EEENS1_25SingleTileBwdLPTSchedulerILb1ELi128ELb0EEEEEEEEEvNT_6ParamsE$_ZN4cute3eso3ESOILb1ELb0EJNS_5tupleIJNS_1CILi2EEES4_EEENS2_IJiiEEENS3_ILi1EEES7_EEC2ERKS5_RKS6_RKS7_SE_ - $_ZN7cutlass13device_kernelIN5flash19enable_sm80_to_sm89INS1_16FlashAttnBwdSm80INS1_25CollectiveMainloopBwdSm80ILi2ELi2EN4cute5tupleIJNS5_1CILi128EEES8_NS7_ILi64EEEEEENS_10bfloat16_tEfNS_4arch4Sm80ELb1ELb0ELb1ELb1ELb0ELb0ELb0ELb0ELi2ELi4ELi4ELi4ELb0EEENS1_24CollectiveEpilogueBwdGQAISA_fSD_Li256ELb1ELb0EEENS1_25SingleTileBwdLPTSchedulerILb1ELi128ELb0EEEEEEEEEvNT_6ParamsE$_ZN4cute3eso3ESOILb1ELb0EJNS_5tupleIJNS_1CILi2EEES4_EEENS2_IJiiEEEEEC2ERKS5_RKS6_)
$_ZN7cutlass13device_kernelIN5flash19enable_sm80_to_sm89INS1_16FlashAttnBwdSm80INS1_25CollectiveMainloopBwdSm80ILi2ELi2EN4cute5tupleIJNS5_1CILi128EEES8_NS7_ILi64EEEEEENS_10bfloat16_tEfNS_4arch4Sm80ELb1ELb0ELb1ELb1ELb0ELb0ELb0ELb0ELi2ELi4ELi4ELi4ELb0EEENS1_24CollectiveEpilogueBwdGQAISA_fSD_Li256ELb1ELb0EEENS1_25SingleTileBwdLPTSchedulerILb1ELi128ELb0EEEEEEEEEvNT_6ParamsE$_ZN4cute3eso3ESOILb1ELb0EJNS_5tupleIJNS_1CILi2EEES4_EEENS2_IJiiEEEEEC2ERKS5_RKS6_:
[----:B------:R-:W-:Y:S02]  /*8d70*/  IADD3 R3, R3, -c[0x0][0x20], RZ ;  /* 0x8000080003037a10 */ /* 0x000fe40007ffe0ff */
[----:B------:R-:W-:-:S03]  /*8d80*/  MOV R5, 0x0 ;  /* 0x0000000000057802 */ /* 0x000fc60000000f00 */
[----:B------:R1:W-:Y:S04]  /*8d90*/  STL [R3], R2 ;  /* 0x0000000203007387 */ /* 0x0003e80000100800 */
[----:B------:R1:W-:Y:S01]  /*8da0*/  STL [R3+0x4], R8 ;  /* 0x0000040803007387 */ /* 0x0003e20000100800 */
[----:B------:R-:W-:Y:S05]  /*8db0*/  RET.REL.NODEC R4 `(_ZN7cutlass13device_kernelIN5flash19enable_sm80_to_sm89INS1_16FlashAttnBwdSm80INS1_25CollectiveMainloopBwdSm80ILi2ELi2EN4cute5tupleIJNS5_1CILi128EEES8_NS7_ILi64EEEEEENS_10bfloat16_tEfNS_4arch4Sm80ELb1ELb0ELb1ELb1ELb0ELb0ELb0ELb0ELi2ELi4ELi4ELi4ELb0EEENS1_24CollectiveEpilogueBwdGQAISA_fSD_Li256ELb1ELb0EEENS1_25SingleTileBwdLPTSchedulerILb1ELi128ELb0EEEEEEEEEvNT_6ParamsE) ;  /* 0xffff724004007950 */ /* 0x000fea0003c3ffff */
        .type           $_ZN7cutlass13device_kernelIN5flash19enable_sm80_to_sm89INS1_16FlashAttnBwdSm80INS1_25CollectiveMainloopBwdSm80ILi2ELi2EN4cute5tupleIJNS5_1CILi128EEES8_NS7_ILi64EEEEEENS_10bfloat16_tEfNS_4arch4Sm80ELb1ELb0ELb1ELb1ELb0ELb0ELb0ELb0ELi2ELi4ELi4ELi4ELb0EEENS1_24CollectiveEpilogueBwdGQAISA_fSD_Li256ELb1ELb0EEENS1_25SingleTileBwdLPTSchedulerILb1ELi128ELb0EEEEEEEEEvNT_6ParamsE$_ZN4cute3eso3ESOILb1ELb0EJNS_5tupleIJNS_1CILi2EEES4_EEENS2_IJiiEEENS3_ILi1EEES7_EEC2ERKS5_RKS6_RKS7_SE_,@function
        .size           $_ZN7cutlass13device_kernelIN5flash19enable_sm80_to_sm89INS1_16FlashAttnBwdSm80INS1_25CollectiveMainloopBwdSm80ILi2ELi2EN4cute5tupleIJNS5_1CILi128EEES8_NS7_ILi64EEEEEENS_10bfloat16_tEfNS_4arch4Sm80ELb1ELb0ELb1ELb1ELb0ELb0ELb0ELb0ELi2ELi4ELi4ELi4ELb0EEENS1_24CollectiveEpilogueBwdGQAISA_fSD_Li256ELb1ELb0EEENS1_25SingleTileBwdLPTSchedulerILb1ELi128ELb0EEEEEEEEEvNT_6ParamsE$_ZN4cute3eso3ESOILb1ELb0EJNS_5tupleIJNS_1CILi2EEES4_EEENS2_IJiiEEENS3_ILi1EEES7_EEC2ERKS5_RKS6_RKS7_SE_,($_ZN7cutlass13device_kernelIN5flash19enable_sm80_to_sm89INS1_16FlashAttnBwdSm80INS1_25CollectiveMainloopBwdSm80ILi2ELi2EN4cute5tupleIJNS5_1CILi128EEES8_NS7_ILi64EEEEEENS_10bfloat16_tEfNS_4arch4Sm80ELb1ELb0ELb1ELb1ELb0ELb0ELb0ELb0ELi2ELi4ELi4ELi4ELb0EEENS1_24CollectiveEpilogueBwdGQAISA_fSD_Li256ELb1ELb0EEENS1_25SingleTileBwdLPTSchedulerILb1ELi128ELb0EEEEEEEEEvNT_6ParamsE$_ZN4cute3eso3ESOILb1ELb0EJNS_5tupleIJNS_1CILi2EEES4_S4_EEENS2_IJNS3_ILi1EEENS3_ILi512EEEiEEEEEC2ERKS5_RKS8_ - $_ZN7cutlass13device_kernelIN5flash19enable_sm80_to_sm89INS1_16FlashAttnBwdSm80INS1_25CollectiveMainloopBwdSm80ILi2ELi2EN4cute5tupleIJNS5_1CILi128EEES8_NS7_ILi64EEEEEENS_10bfloat16_tEfNS_4arch4Sm80ELb1ELb0ELb1ELb1ELb0ELb0ELb0ELb0ELi2ELi4ELi4ELi4ELb0EEENS1_24CollectiveEpilogueBwdGQAISA_fSD_Li256ELb1ELb0EEENS1_25SingleTileBwdLPTSchedulerILb1ELi128ELb0EEEEEEEEEvNT_6ParamsE$_ZN4cute3eso3ESOILb1ELb0EJNS_5tupleIJNS_1CILi2EEES4_EEENS2_IJiiEEENS3_ILi1EEES7_EEC2ERKS5_RKS6_RKS7_SE_)
$_ZN7cutlass13device_kernelIN5flash19enable_sm80_to_sm89INS1_16FlashAttnBwdSm80INS1_25CollectiveMainloopBwdSm80ILi2ELi2EN4cute5tupleIJNS5_1CILi128EEES8_NS7_ILi64EEEEEENS_10bfloat16_tEfNS_4arch4Sm80ELb1ELb0ELb1ELb1ELb0ELb0ELb0ELb0ELi2ELi4ELi4ELi4ELb0EEENS1_24CollectiveEpilogueBwdGQAISA_fSD_Li256ELb1ELb0EEENS1_25SingleTileBwdLPTSchedulerILb1ELi128ELb0EEEEEEEEEvNT_6ParamsE$_ZN4cute3eso3ESOILb1ELb0EJNS_5tupleIJNS_1CILi2EEES4_EEENS2_IJiiEEENS3_ILi1EEES7_EEC2ERKS5_RKS6_RKS7_SE_:
[----:B------:R-:W-:Y:S01]  /*8dc0*/  IADD3 R4, R4, -c[0x0][0x20], RZ ;  /* 0x8000080004047a10 */ /* 0x000fe20007ffe0ff */
[----:B------:R-:W-:Y:S01]  /*8dd0*/  IMAD.MOV.U32 R88, RZ, RZ, R6 ;  /* 0x000000ffff587224 */ /* 0x000fe200078e0006 */
[----:B------:R-:W-:-:S03]  /*8de0*/  MOV R89, 0x0 ;  /* 0x0000000000597802 */ /* 0x000fc60000000f00 */
[----:B------:R1:W-:Y:S04]  /*8df0*/  STL [R4], R2 ;  /* 0x0000000204007387 */ /* 0x0003e80000100800 */
[----:B------:R1:W-:Y:S01]  /*8e00*/  STL [R4+0x4], R3 ;  /* 0x0000040304007387 */ /* 0x0003e20000100800 */
[----:B------:R-:W-:Y:S05]  /*8e10*/  RET.REL.NODEC R88 `(_ZN7cutlass13device_kernelIN5flash19enable_sm80_to_sm89INS1_16FlashAttnBwdSm80INS1_25CollectiveMainloopBwdSm80ILi2ELi2EN4cute5tupleIJNS5_1CILi128EEES8_NS7_ILi64EEEEEENS_10bfloat16_tEfNS_4arch4Sm80ELb1ELb0ELb1ELb1ELb0ELb0ELb0ELb0ELi2ELi4ELi4ELi4ELb0EEENS1_24CollectiveEpilogueBwdGQAISA_fSD_Li256ELb1ELb0EEENS1_25SingleTileBwdLPTSchedulerILb1ELi128ELb0EEEEEEEEEvNT_6ParamsE) ;  /* 0xffff71e058007950 */ /* 0x000fea0003c3ffff */
        .type           $_ZN7cutlass13device_kernelIN5flash19enable_sm80_to_sm89INS1_16FlashAttnBwdSm80INS1_25CollectiveMainloopBwdSm80ILi2ELi2EN4cute5tupleIJNS5_1CILi128EEES8_NS7_ILi64EEEEEENS_10bfloat16_tEfNS_4arch4Sm80ELb1ELb0ELb1ELb1ELb0ELb0ELb0ELb0ELi2ELi4ELi4ELi4ELb0EEENS1_24CollectiveEpilogueBwdGQAISA_fSD_Li256ELb1ELb0EEENS1_25SingleTileBwdLPTSchedulerILb1ELi128ELb0EEEEEEEEEvNT_6ParamsE$_ZN4cute3eso3ESOILb1ELb0EJNS_5tupleIJNS_1CILi2EEES4_S4_EEENS2_IJNS3_ILi1EEENS3_ILi512EEEiEEEEEC2ERKS5_RKS8_,@function
        .size           $_ZN7cutlass13device_kernelIN5flash19enable_sm80_to_sm89INS1_16FlashAttnBwdSm80INS1_25CollectiveMainloopBwdSm80ILi2ELi2EN4cute5tupleIJNS5_1CILi128EEES8_NS7_ILi64EEEEEENS_10bfloat16_tEfNS_4arch4Sm80ELb1ELb0ELb1ELb1ELb0ELb0ELb0ELb0ELi2ELi4ELi4ELi4ELb0EEENS1_24CollectiveEpilogueBwdGQAISA_fSD_Li256ELb1ELb0EEENS1_25SingleTileBwdLPTSchedulerILb1ELi128ELb0EEEEEEEEEvNT_6ParamsE$_ZN4cute3eso3ESOILb1ELb0EJNS_5tupleIJNS_1CILi2EEES4_S4_EEENS2_IJNS3_ILi1EEENS3_ILi512EEEiEEEEEC2ERKS5_RKS8_,($_ZN7cutlass13device_kernelIN5flash19enable_sm80_to_sm89INS1_16FlashAttnBwdSm80INS1_25CollectiveMainloopBwdSm80ILi2ELi2EN4cute5tupleIJNS5_1CILi128EEES8_NS7_ILi64EEEEEENS_10bfloat16_tEfNS_4arch4Sm80ELb1ELb0ELb1ELb1ELb0ELb0ELb0ELb0ELi2ELi4ELi4ELi4ELb0EEENS1_24CollectiveEpilogueBwdGQAISA_fSD_Li256ELb1ELb0EEENS1_25SingleTileBwdLPTSchedulerILb1ELi128ELb0EEEEEEEEEvNT_6ParamsE$_ZN4cute3eso3ESOILb1ELb0EJNS_5tupleIJNS_1CILi8EEENS2_IJNS3_ILi2EEES5_S5_EEENS3_ILi1EEES6_S7_EEENS2_IJS7_NS2_IJS4_iiEEENS3_ILi64EEENS2_IJiNS3_ILi144EEENS3_ILi288EEEEEENS3_ILi512EEEEEEEEC2ERKS8_RKSF_ - $_ZN7cutlass13device_kernelIN5flash19enable_sm80_to_sm89INS1_16FlashAttnBwdSm80INS1_25CollectiveMainloopBwdSm80ILi2ELi2EN4cute5tupleIJNS5_1CILi128EEES8_NS7_ILi64EEEEEENS_10bfloat16_tEfNS_4arch4Sm80ELb1ELb0ELb1ELb1ELb0ELb0ELb0ELb0ELi2ELi4ELi4ELi4ELb0EEENS1_24CollectiveEpilogueBwdGQAISA_fSD_Li256ELb1ELb0EEENS1_25SingleTileBwdLPTSchedulerILb1ELi128ELb0EEEEEEEEEvNT_6ParamsE$_ZN4cute3eso3ESOILb1ELb0EJNS_5tupleIJNS_1CILi2EEES4_S4_EEENS2_IJNS3_ILi1EEENS3_ILi512EEEiEEEEEC2ERKS5_RKS8_)
$_ZN7cutlass13device_kernelIN5flash19enable_sm80_to_sm89INS1_16FlashAttnBwdSm80INS1_25CollectiveMainloopBwdSm80ILi2ELi2EN4cute5tupleIJNS5_1CILi128EEES8_NS7_ILi64EEEEEENS_10bfloat16_tEfNS_4arch4Sm80ELb1ELb0ELb1ELb1ELb0ELb0ELb0ELb0ELi2ELi4ELi4ELi4ELb0EEENS1_24CollectiveEpilogueBwdGQAISA_fSD_Li256ELb1ELb0EEENS1_25SingleTileBwdLPTSchedulerILb1ELi128ELb0EEEEEEEEEvNT_6ParamsE$_ZN4cute3eso3ESOILb1ELb0EJNS_5tupleIJNS_1CILi2EEES4_S4_EEENS2_IJNS3_ILi1EEENS3_ILi512EEEiEEEEEC2ERKS5_RKS8_:
[----:B------:R-:W-:Y:S02]  /*8e20*/  IADD3 R3, R76, -c[0x0][0x20], RZ ;  /* 0x800008004c037a10 */ /* 0x000fe40007ffe0ff */
[----:B------:R-:W-:-:S03]  /*8e30*/  MOV R5, 0x0 ;  /* 0x0000000000057802 */ /* 0x000fc60000000f00 */
[----:B------:R1:W-:Y:S01]  /*8e40*/  STL [R3], R2 ;  /* 0x0000000203007387 */ /* 0x0003e20000100800 */
[----:B------:R-:W-:Y:S05]  /*8e50*/  RET.REL.NODEC R4 `(_ZN7cutlass13device_kernelIN5flash19enable_sm80_to_sm89INS1_16FlashAttnBwdSm80INS1_25CollectiveMainloopBwdSm80ILi2ELi2EN4cute5tupleIJNS5_1CILi128EEES8_NS7_ILi64EEEEEENS_10bfloat16_tEfNS_4arch4Sm80ELb1ELb0ELb1ELb1ELb0ELb0ELb0ELb0ELi2ELi4ELi4ELi4ELb0EEENS1_24CollectiveEpilogueBwdGQAISA_fSD_Li256ELb1ELb0EEENS1_25SingleTileBwdLPTSchedulerILb1ELi128ELb0EEEEEEEEEvNT_6ParamsE) ;  /* 0xffff71a004007950 */ /* 0x000fea0003c3ffff */
        .type           $_ZN7cutlass13device_kernelIN5flash19enable_sm80_to_sm89INS1_16FlashAttnBwdSm80INS1_25CollectiveMainloopBwdSm80ILi2ELi2EN4cute5tupleIJNS5_1CILi128EEES8_NS7_ILi64EEEEEENS_10bfloat16_tEfNS_4arch4Sm80ELb1ELb0ELb1ELb1ELb0ELb0ELb0ELb0ELi2ELi4ELi4ELi4ELb0EEENS1_24CollectiveEpilogueBwdGQAISA_fSD_Li256ELb1ELb0EEENS1_25SingleTileBwdLPTSchedulerILb1ELi128ELb0EEEEEEEEEvNT_6ParamsE$_ZN4cute3eso3ESOILb1ELb0EJNS_5tupleIJNS_1CILi8EEENS2_IJNS3_ILi2EEES5_S5_EEENS3_ILi1EEES6_S7_EEENS2_IJS7_NS2_IJS4_iiEEENS3_ILi64EEENS2_IJiNS3_ILi144EEENS3_ILi288EEEEEENS3_ILi512EEEEEEEEC2ERKS8_RKSF_,@function
        .size           $_ZN7cutlass13device_kernelIN5flash19enable_sm80_to_sm89INS1_16FlashAttnBwdSm80INS1_25CollectiveMainloopBwdSm80ILi2ELi2EN4cute5tupleIJNS5_1CILi128EEES8_NS7_ILi64EEEEEENS_10bfloat16_tEfNS_4arch4Sm80ELb1ELb0ELb1ELb1ELb0ELb0ELb0ELb0ELi2ELi4ELi4ELi4ELb0EEENS1_24CollectiveEpilogueBwdGQAISA_fSD_Li256ELb1ELb0EEENS1_25SingleTileBwdLPTSchedulerILb1ELi128ELb0EEEEEEEEEvNT_6ParamsE$_ZN4cute3eso3ESOILb1ELb0EJNS_5tupleIJNS_1CILi8EEENS2_IJNS3_ILi2EEES5_S5_EEENS3_ILi1EEES6_S7_EEENS2_IJS7_NS2_IJS4_iiEEENS3_ILi64EEENS2_IJiNS3_ILi144EEENS3_ILi288EEEEEENS3_ILi512EEEEEEEEC2ERKS8_RKSF_,($_ZN7cutlass13device_kernelIN5flash19enable_sm80_to_sm89INS1_16FlashAttnBwdSm80INS1_25CollectiveMainloopBwdSm80ILi2ELi2EN4cute5tupleIJNS5_1CILi128EEES8_NS7_ILi64EEEEEENS_10bfloat16_tEfNS_4arch4Sm80ELb1ELb0ELb1ELb1ELb0ELb0ELb0ELb0ELi2ELi4ELi4ELi4ELb0EEENS1_24CollectiveEpilogueBwdGQAISA_fSD_Li256ELb1ELb0EEENS1_25SingleTileBwdLPTSchedulerILb1ELi128ELb0EEEEEEEEEvNT_6ParamsE$_ZN4cute3eso3ESOILb1ELb0EJNS_5tupleIJNS_1CILi8EEENS2_IJNS3_ILi2EEES5_S5_EEENS3_ILi1EEES6_S7_EEENS2_IJS7_NS2_IJiiiEEENS3_ILi64EEENS2_IJNS3_ILi72EEENS3_ILi144EEENS3_ILi288EEEEEENS3_ILi512EEEEEEEEC2ERKS8_RKSG_ - $_ZN7cutlass13device_kernelIN5flash19enable_sm80_to_sm89INS1_16FlashAttnBwdSm80INS1_25CollectiveMainloopBwdSm80ILi2ELi2EN4cute5tupleIJNS5_1CILi128EEES8_NS7_ILi64EEEEEENS_10bfloat16_tEfNS_4arch4Sm80ELb1ELb0ELb1ELb1ELb0ELb0ELb0ELb0ELi2ELi4ELi4ELi4ELb0EEENS1_24CollectiveEpilogueBwdGQAISA_fSD_Li256ELb1ELb0EEENS1_25SingleTileBwdLPTSchedulerILb1ELi128ELb0EEEEEEEEEvNT_6ParamsE$_ZN4cute3eso3ESOILb1ELb0EJNS_5tupleIJNS_1CILi8EEENS2_IJNS3_ILi2EEES5_S5_EEENS3_ILi1EEES6_S7_EEENS2_IJS7_NS2_IJS4_iiEEENS3_ILi64EEENS2_IJiNS3_ILi144EEENS3_ILi288EEEEEENS3_ILi512EEEEEEEEC2ERKS8_RKSF_)
$_ZN7cutlass13device_kernelIN5flash19enable_sm80_to_sm89INS1_16FlashAttnBwdSm80INS1_25CollectiveMainloopBwdSm80ILi2ELi2EN4cute5tupleIJNS5_1CILi128EEES8_NS7_ILi64EEEEEENS_10bfloat16_tEfNS_4arch4Sm80ELb1ELb0ELb1ELb1ELb0ELb0ELb0ELb0ELi2ELi4ELi4ELi4ELb0EEENS1_24CollectiveEpilogueBwdGQAISA_fSD_Li256ELb1ELb0EEENS1_25SingleTileBwdLPTSchedulerILb1ELi128ELb0EEEEEEEEEvNT_6ParamsE$_ZN4cute3eso3ESOILb1ELb0EJNS_5tupleIJNS_1CILi8EEENS2_IJNS3_ILi2EEES5_S5_EEENS3_ILi1EEES6_S7_EEENS2_IJS7_NS2_IJS4_iiEEENS3_ILi64EEENS2_IJiNS3_ILi144EEENS3_ILi288EEEEEENS3_ILi512EEEEEEEEC2ERKS8_RKSF_:
[----:B------:R-:W-:Y:S02]  /*8e60*/  IADD3 R4, R59, -c[0x0][0x20], RZ ;  /* 0x800008003b047a10 */ /* 0x000fe40007ffe0ff */
[----:B------:R-:W-:-:S03]  /*8e70*/  MOV R9, 0x0 ;  /* 0x0000000000097802 */ /* 0x000fc60000000f00 */
[----:B------:R1:W-:Y:S04]  /*8e80*/  STL [R4], R2 ;  /* 0x0000000204007387 */ /* 0x0003e80000100800 */
[----:B------:R1:W-:Y:S04]  /*8e90*/  STL [R4+0x4], R3 ;  /* 0x0000040304007387 */ /* 0x0003e80000100800 */
[----:B------:R1:W-:Y:S01]  /*8ea0*/  STL [R4+0x8], R5 ;  /* 0x0000080504007387 */ /* 0x0003e20000100800 */
[----:B------:R-:W-:Y:S05]  /*8eb0*/  RET.REL.NODEC R8 `(_ZN7cutlass13device_kernelIN5flash19enable_sm80_to_sm89INS1_16FlashAttnBwdSm80INS1_25CollectiveMainloopBwdSm80ILi2ELi2EN4cute5tupleIJNS5_1CILi128EEES8_NS7_ILi64EEEEEENS_10bfloat16_tEfNS_4arch4Sm80ELb1ELb0ELb1ELb1ELb0ELb0ELb0ELb0ELi2ELi4ELi4ELi4ELb0EEENS1_24CollectiveEpilogueBwdGQAISA_fSD_Li256ELb1ELb0EEENS1_25SingleTileBwdLPTSchedulerILb1ELi128ELb0EEEEEEEEEvNT_6ParamsE) ;  /* 0xffff714008007950 */ /* 0x000fea0003c3ffff */
        .type           $_ZN7cutlass13device_kernelIN5flash19enable_sm80_to_sm89INS1_16FlashAttnBwdSm80INS1_25CollectiveMainloopBwdSm80ILi2ELi2EN4cute5tupleIJNS5_1CILi128EEES8_NS7_ILi64EEEEEENS_10bfloat16_tEfNS_4arch4Sm80ELb1ELb0ELb1ELb1ELb0ELb0ELb0ELb0ELi2ELi4ELi4ELi4ELb0EEENS1_24CollectiveEpilogueBwdGQAISA_fSD_Li256ELb1ELb0EEENS1_25SingleTileBwdLPTSchedulerILb1ELi128ELb0EEEEEEEEEvNT_6ParamsE$_ZN4cute3eso3ESOILb1ELb0EJNS_5tupleIJNS_1CILi8EEENS2_IJNS3_ILi2EEES5_S5_EEENS3_ILi1EEES6_S7_EEENS2_IJS7_NS2_IJiiiEEENS3_ILi64EEENS2_IJNS3_ILi72EEENS3_ILi144EEENS3_ILi288EEEEEENS3_ILi512EEEEEEEEC2ERKS8_RKSG_,@function
        .size           $_ZN7cutlass13device_kernelIN5flash19enable_sm80_to_sm89INS1_16FlashAttnBwdSm80INS1_25CollectiveMainloopBwdSm80ILi2ELi2EN4cute5tupleIJNS5_1CILi128EEES8_NS7_ILi64EEEEEENS_10bfloat16_tEfNS_4arch4Sm80ELb1ELb0ELb1ELb1ELb0ELb0ELb0ELb0ELi2ELi4ELi4ELi4ELb0EEENS1_24CollectiveEpilogueBwdGQAISA_fSD_Li256ELb1ELb0EEENS1_25SingleTileBwdLPTSchedulerILb1ELi128ELb0EEEEEEEEEvNT_6ParamsE$_ZN4cute3eso3ESOILb1ELb0EJNS_5tupleIJNS_1CILi8EEENS2_IJNS3_ILi2EEES5_S5_EEENS3_ILi1EEES6_S7_EEENS2_IJS7_NS2_IJiiiEEENS3_ILi64EEENS2_IJNS3_ILi72EEENS3_ILi144EEENS3_ILi288EEEEEENS3_ILi512EEEEEEEEC2ERKS8_RKSG_,($_ZN7cutlass13device_kernelIN5flash19enable_sm80_to_sm89INS1_16FlashAttnBwdSm80INS1_25CollectiveMainloopBwdSm80ILi2ELi2EN4cute5tupleIJNS5_1CILi128EEES8_NS7_ILi64EEEEEENS_10bfloat16_tEfNS_4arch4Sm80ELb1ELb0ELb1ELb1ELb0ELb0ELb0ELb0ELi2ELi4ELi4ELi4ELb0EEENS1_24CollectiveEpilogueBwdGQAISA_fSD_Li256ELb1ELb0EEENS1_25SingleTileBwdLPTSchedulerILb1ELi128ELb0EEEEEEEEEvNT_6ParamsE$_ZN4cute3eso3ESOILb1ELb0EJNS_5tupleIJNS_1CILi8EEENS3_ILi2EEES5_S5_S4_S5_EEENS2_IJNS3_ILi1EEEiiiNS3_ILi72EEENS3_ILi512EEEEEEEEC2ERKS6_RKSA_ - $_ZN7cutlass13device_kernelIN5flash19enable_sm80_to_sm89INS1_16FlashAttnBwdSm80INS1_25CollectiveMainloopBwdSm80ILi2ELi2EN4cute5tupleIJNS5_1CILi128EEES8_NS7_ILi64EEEEEENS_10bfloat16_tEfNS_4arch4Sm80ELb1ELb0ELb1ELb1ELb0ELb0ELb0ELb0ELi2ELi4ELi4ELi4ELb0EEENS1_24CollectiveEpilogueBwdGQAISA_fSD_Li256ELb1ELb0EEENS1_25SingleTileBwdLPTSchedulerILb1ELi128ELb0EEEEEEEEEvNT_6ParamsE$_ZN4cute3eso3ESOILb1ELb0EJNS_5tupleIJNS_1CILi8EEENS2_IJNS3_ILi2EEES5_S5_EEENS3_ILi1EEES6_S7_EEENS2_IJS7_NS2_IJiiiEEENS3_ILi64EEENS2_IJNS3_ILi72EEENS3_ILi144EEENS3_ILi288EEEEEENS3_ILi512EEEEEEEEC2ERKS8_RKSG_)
$_ZN7cutlass13device_kernelIN5flash19enable_sm80_to_sm89INS1_16FlashAttnBwdSm80INS1_25CollectiveMainloopBwdSm80ILi2ELi2EN4cute5tupleIJNS5_1CILi128EEES8_NS7_ILi64EEEEEENS_10bfloat16_tEfNS_4arch4Sm80ELb1ELb0ELb1ELb1ELb0ELb0ELb0ELb0ELi2ELi4ELi4ELi4ELb0EEENS1_24CollectiveEpilogueBwdGQAISA_fSD_Li256ELb1ELb0EEENS1_25SingleTileBwdLPTSchedulerILb1ELi128ELb0EEEEEEEEEvNT_6ParamsE$_ZN4cute3eso3ESOILb1ELb0EJNS_5tupleIJNS_1CILi8EEENS2_IJNS3_ILi2EEES5_S5_EEENS3_ILi1EEES6_S7_EEENS2_IJS7_NS2_IJiiiEEENS3_ILi64EEENS2_IJNS3_ILi72EEENS3_ILi144EEENS3_ILi288EEEEEENS3_ILi512EEEEEEEEC2ERKS8_RKSG_:
[----:B------:R-:W-:Y:S02]  /*8ec0*/  IADD3 R4, R4, -c[0x0][0x20], RZ ;  /* 0x8000080004047a10 */ /* 0x000fe40007ffe0ff */
[----:B------:R-:W-:-:S03]  /*8ed0*/  MOV R9, 0x0 ;  /* 0x0000000000097802 */ /* 0x000fc60000000f00 */
[----:B------:R1:W-:Y:S04]  /*8ee0*/  STL [R4], R2 ;  /* 0x0000000204007387 */ /* 0x0003e80000100800 */
[----:B------:R1:W-:Y:S04]  /*8ef0*/  STL [R4+0x4], R3 ;  /* 0x0000040304007387 */ /* 0x0003e80000100800 */
[----:B------:R1:W-:Y:S01]  /*8f00*/  STL [R4+0x8], R5 ;  /* 0x0000080504007387 */ /* 0x0003e20000100800 */
[----:B------:R-:W-:Y:S05]  /*8f10*/  RET.REL.NODEC R8 `(_ZN7cutlass13device_kernelIN5flash19enable_sm80_to_sm89INS1_16FlashAttnBwdSm80INS1_25CollectiveMainloopBwdSm80ILi2ELi2EN4cute5tupleIJNS5_1CILi128EEES8_NS7_ILi64EEEEEENS_10bfloat16_tEfNS_4arch4Sm80ELb1ELb0ELb1ELb1ELb0ELb0ELb0ELb0ELi2ELi4ELi4ELi4ELb0EEENS1_24CollectiveEpilogueBwdGQAISA_fSD_Li256ELb1ELb0EEENS1_25SingleTileBwdLPTSchedulerILb1ELi128ELb0EEEEEEEEEvNT_6ParamsE) ;  /* 0xffff70e008007950 */ /* 0x000fea0003c3ffff */
        .type           $_ZN7cutlass13device_kernelIN5flash19enable_sm80_to_sm89INS1_16FlashAttnBwdSm80INS1_25CollectiveMainloopBwdSm80ILi2ELi2EN4cute5tupleIJNS5_1CILi128EEES8_NS7_ILi64EEEEEENS_10bfloat16_tEfNS_4arch4Sm80ELb1ELb0ELb1ELb1ELb0ELb0ELb0ELb0ELi2ELi4ELi4ELi4ELb0EEENS1_24CollectiveEpilogueBwdGQAISA_fSD_Li256ELb1ELb0EEENS1_25SingleTileBwdLPTSchedulerILb1ELi128ELb0EEEEEEEEEvNT_6ParamsE$_ZN4cute3eso3ESOILb1ELb0EJNS_5tupleIJNS_1CILi8EEENS3_ILi2EEES5_S5_S4_S5_EEENS2_IJNS3_ILi1EEEiiiNS3_ILi72EEENS3_ILi512EEEEEEEEC2ERKS6_RKSA_,@function
        .size           $_ZN7cutlass13device_kernelIN5flash19enable_sm80_to_sm89INS1_16FlashAttnBwdSm80INS1_25CollectiveMainloopBwdSm80ILi2ELi2EN4cute5tupleIJNS5_1CILi128EEES8_NS7_ILi64EEEEEENS_10bfloat16_tEfNS_4arch4Sm80ELb1ELb0ELb1ELb1ELb0ELb0ELb0ELb0ELi2ELi4ELi4ELi4ELb0EEENS1_24CollectiveEpilogueBwdGQAISA_fSD_Li256ELb1ELb0EEENS1_25SingleTileBwdLPTSchedulerILb1ELi128ELb0EEEEEEEEEvNT_6ParamsE$_ZN4cute3eso3ESOILb1ELb0EJNS_5tupleIJNS_1CILi8EEENS3_ILi2EEES5_S5_S4_S5_EEENS2_IJNS3_ILi1EEEiiiNS3_ILi72EEENS3_ILi512EEEEEEEEC2ERKS6_RKSA_,($_ZN7cutlass13device_kernelIN5flash19enable_sm80_to_sm89INS1_16FlashAttnBwdSm80INS1_25CollectiveMainloopBwdSm80ILi2ELi2EN4cute5tupleIJNS5_1CILi128EEES8_NS7_ILi64EEEEEENS_10bfloat16_tEfNS_4arch4Sm80ELb1ELb0ELb1ELb1ELb0ELb0ELb0ELb0ELi2ELi4ELi4ELi4ELb0EEENS1_24CollectiveEpilogueBwdGQAISA_fSD_Li256ELb1ELb0EEENS1_25SingleTileBwdLPTSchedulerILb1ELi128ELb0EEEEEEEEEvNT_6ParamsE$_ZN4cute3eso3ESOILb1ELb0EJNS_6LayoutINS_5tupleIJNS3_IJNS3_IJNS3_IJNS_1CILi4EEENS4_ILi2EEEEEENS4_ILi1EEEEEES8_EEENS3_IJNS3_IJNS3_IJS8_S8_EEES8_EEES6_EEEEEENS3_IJNS3_IJNS3_IJNS3_IJS8_NS4_ILi32EEEEEENS4_ILi0EEEEEESH_EEENS3_IJNS3_IJNS3_IJSH_SH_EEESH_EEENS4_ILi64EEEEEEEEEEENS_10ViewEngineIPN7cutlass10bfloat16_tEEEEEC2ERKSP_RKSU_ - $_ZN7cutlass13device_kernelIN5flash19enable_sm80_to_sm89INS1_16FlashAttnBwdSm80INS1_25CollectiveMainloopBwdSm80ILi2ELi2EN4cute5tupleIJNS5_1CILi128EEES8_NS7_ILi64EEEEEENS_10bfloat16_tEfNS_4arch4Sm80ELb1ELb0ELb1ELb1ELb0ELb0ELb0ELb0ELi2ELi4ELi4ELi4ELb0EEENS1_24CollectiveEpilogueBwdGQAISA_fSD_Li256ELb1ELb0EEENS1_25SingleTileBwdLPTSchedulerILb1ELi128ELb0EEEEEEEEEvNT_6ParamsE$_ZN4cute3eso3ESOILb1ELb0EJNS_5tupleIJNS_1CILi8EEENS3_ILi2EEES5_S5_S4_S5_EEENS2_IJNS3_ILi1EEEiiiNS3_ILi72EEENS3_ILi512EEEEEEEEC2ERKS6_RKSA_)
$_ZN7cutlass13device_kernelIN5flash19enable_sm80_to_sm89INS1_16FlashAttnBwdSm80INS1_25CollectiveMainloopBwdSm80ILi2ELi2EN4cute5tupleIJNS5_1CILi128EEES8_NS7_ILi64EEEEEENS_10bfloat16_tEfNS_4arch4Sm80ELb1ELb0ELb1ELb1ELb0ELb0ELb0ELb0ELi2ELi4ELi4ELi4ELb0EEENS1_24CollectiveEpilogueBwdGQAISA_fSD_Li256ELb1ELb0EEENS1_25SingleTileBwdLPTSchedulerILb1ELi128ELb0EEEEEEEEEvNT_6ParamsE$_ZN4cute3eso3ESOILb1ELb0EJNS_5tupleIJNS_1CILi8EEENS3_ILi2EEES5_S5_S4_S5_EEENS2_IJNS3_ILi1EEEiiiNS3_ILi72EEENS3_ILi512EEEEEEEEC2ERKS6_RKSA_:
[----:B------:R-:W-:Y:S02]  /*8f20*/  IADD3 R4, R4, -c[0x0][0x20], RZ ;  /* 0x8000080004047a10 */ /* 0x000fe40007ffe0ff */
[----:B------:R-:W-:-:S03]  /*8f30*/  MOV R9, 0x0 ;  /* 0x0000000000097802 */ /* 0x000fc60000000f00 */
[----:B------:R1:W-:Y:S04]  /*8f40*/  STL [R4], R2 ;  /* 0x0000000204007387 */ /* 0x0003e80000100800 */
[----:B------:R1:W-:Y:S04]  /*8f50*/  STL [R4+0x4], R3 ;  /* 0x0000040304007387 */ /* 0x0003e80000100800 */
[----:B------:R1:W-:Y:S01]  /*8f60*/  STL [R4+0x8], R5 ;  /* 0x0000080504007387 */ /* 0x0003e20000100800 */
[----:B------:R-:W-:Y:S05]  /*8f70*/  RET.REL.NODEC R8 `(_ZN7cutlass13device_kernelIN5flash19enable_sm80_to_sm89INS1_16FlashAttnBwdSm80INS1_25CollectiveMainloopBwdSm80ILi2ELi2EN4cute5tupleIJNS5_1CILi128EEES8_NS7_ILi64EEEEEENS_10bfloat16_tEfNS_4arch4Sm80ELb1ELb0ELb1ELb1ELb0ELb0ELb0ELb0ELi2ELi4ELi4ELi4ELb0EEENS1_24CollectiveEpilogueBwdGQAISA_fSD_Li256ELb1ELb0EEENS1_25SingleTileBwdLPTSchedulerILb1ELi128ELb0EEEEEEEEEvNT_6ParamsE) ;  /* 0xffff708008007950 */ /* 0x000fea0003c3ffff */
        .type           $_ZN7cutlass13device_kernelIN5flash19enable_sm80_to_sm89INS1_16FlashAttnBwdSm80INS1_25CollectiveMainloopBwdSm80ILi2ELi2EN4cute5tupleIJNS5_1CILi128EEES8_NS7_ILi64EEEEEENS_10bfloat16_tEfNS_4arch4Sm80ELb1ELb0ELb1ELb1ELb0ELb0ELb0ELb0ELi2ELi4ELi4ELi4ELb0EEENS1_24CollectiveEpilogueBwdGQAISA_fSD_Li256ELb1ELb0EEENS1_25SingleTileBwdLPTSchedulerILb1ELi128ELb0EEEEEEEEEvNT_6ParamsE$_ZN4cute3eso3ESOILb1ELb0EJNS_6LayoutINS_5tupleIJNS3_IJNS3_IJNS3_IJNS_1CILi4EEENS4_ILi2EEEEEENS4_ILi1EEEEEES8_EEENS3_IJNS3_IJNS3_IJS8_S8_EEES8_EEES6_EEEEEENS3_IJNS3_IJNS3_IJNS3_IJS8_NS4_ILi32EEEEEENS4_ILi0EEEEEESH_EEENS3_IJNS3_IJNS3_IJSH_SH_EEESH_EEENS4_ILi64EEEEEEEEEEENS_10ViewEngineIPN7cutlass10bfloat16_tEEEEEC2ERKSP_RKSU_,@function
        .size           $_ZN7cutlass13device_kernelIN5flash19enable_sm80_to_sm89INS1_16FlashAttnBwdSm80INS1_25CollectiveMainloopBwdSm80ILi2ELi2EN4cute5tupleIJNS5_1CILi128EEES8_NS7_ILi64EEEEEENS_10bfloat16_tEfNS_4arch4Sm80ELb1ELb0ELb1ELb1ELb0ELb0ELb0ELb0ELi2ELi4ELi4ELi4ELb0EEENS1_24CollectiveEpilogueBwdGQAISA_fSD_Li256ELb1ELb0EEENS1_25SingleTileBwdLPTSchedulerILb1ELi128ELb0EEEEEEEEEvNT_6ParamsE$_ZN4cute3eso3ESOILb1ELb0EJNS_6LayoutINS_5tupleIJNS3_IJNS3_IJNS3_IJNS_1CILi4EEENS4_ILi2EEEEEENS4_ILi1EEEEEES8_EEENS3_IJNS3_IJNS3_IJS8_S8_EEES8_EEES6_EEEEEENS3_IJNS3_IJNS3_IJNS3_IJS8_NS4_ILi32EEEEEENS4_ILi0EEEEEESH_EEENS3_IJNS3_IJNS3_IJSH_SH_EEESH_EEENS4_ILi64EEEEEEEEEEENS_10ViewEngineIPN7cutlass10bfloat16_tEEEEEC2ERKSP_RKSU_,($_ZN7cutlass13device_kernelIN5flash19enable_sm80_to_sm89INS1_16FlashAttnBwdSm80INS1_25CollectiveMainloopBwdSm80ILi2ELi2EN4cute5tupleIJNS5_1CILi128EEES8_NS7_ILi64EEEEEENS_10bfloat16_tEfNS_4arch4Sm80ELb1ELb0ELb1ELb1ELb0ELb0ELb0ELb0ELi2ELi4ELi4ELi4ELb0EEENS1_24CollectiveEpilogueBwdGQAISA_fSD_Li256ELb1ELb0EEENS1_25SingleTileBwdLPTSchedulerILb1ELi128ELb0EEEEEEEEEvNT_6ParamsE$_ZN4cute3eso3ESOILb1ELb0EJNS_6LayoutINS_5tupleIJNS3_IJNS3_IJNS_1CILi2EEES5_EEENS4_ILi1EEEEEEEEENS3_IJNS3_IJNS3_IJS7_NS4_ILi16EEEEEENS4_ILi0EEEEEEEEEEENS_10ViewEngineIPjEEEEC2ERKSF_RKSI_ - $_ZN7cutlass13device_kernelIN5flash19enable_sm80_to_sm89INS1_16FlashAttnBwdSm80INS1_25CollectiveMainloopBwdSm80ILi2ELi2EN4cute5tupleIJNS5_1CILi128EEES8_NS7_ILi64EEEEEENS_10bfloat16_tEfNS_4arch4Sm80ELb1ELb0ELb1ELb1ELb0ELb0ELb0ELb0ELi2ELi4ELi4ELi4ELb0EEENS1_24CollectiveEpilogueBwdGQAISA_fSD_Li256ELb1ELb0EEENS1_25SingleTileBwdLPTSchedulerILb1ELi128ELb0EEEEEEEEEvNT_6ParamsE$_ZN4cute3eso3ESOILb1ELb0EJNS_6LayoutINS_5tupleIJNS3_IJNS3_IJNS3_IJNS_1CILi4EEENS4_ILi2EEEEEENS4_ILi1EEEEEES8_EEENS3_IJNS3_IJNS3_IJS8_S8_EEES8_EEES6_EEEEEENS3_IJNS3_IJNS3_IJNS3_IJS8_NS4_ILi32EEEEEENS4_ILi0EEEEEESH_EEENS3_IJNS3_IJNS3_IJSH_SH_EEESH_EEENS4_ILi64EEEEEEEEEEENS_10ViewEngineIPN7cutlass10bfloat16_tEEEEEC2ERKSP_RKSU_)
$_ZN7cutlass13device_kernelIN5flash19enable_sm80_to_sm89INS1_16FlashAttnBwdSm80INS1_25CollectiveMainloopBwdSm80ILi2ELi2EN4cute5tupleIJNS5_1CILi128EEES8_NS7_ILi64EEEEEENS_10bfloat16_tEfNS_4arch4Sm80ELb1ELb0ELb1ELb1ELb0ELb0ELb0ELb0ELi2ELi4ELi4ELi4ELb0EEENS1_24CollectiveEpilogueBwdGQAISA_fSD_Li256ELb1ELb0EEENS1_25SingleTileBwdLPTSchedulerILb1ELi128ELb0EEEEEEEEEvNT_6ParamsE$_ZN4cute3eso3ESOILb1ELb0EJNS_6LayoutINS_5tupleIJNS3_IJNS3_IJNS3_IJNS_1CILi4EEENS4_ILi2EEEEEENS4_ILi1EEEEEES8_EEENS3_IJNS3_IJNS3_IJS8_S8_EEES8_EEES6_EEEEEENS3_IJNS3_IJNS3_IJNS3_IJS8_NS4_ILi32EEEEEENS4_ILi0EEEEEESH_EEENS3_IJNS3_IJNS3_IJSH_SH_EEESH_EEENS4_ILi64EEEEEEEEEEENS_10ViewEngineIPN7cutlass10bfloat16_tEEEEEC2ERKSP_RKSU_:
[----:B------:R-:W-:Y:S02]  /*8f80*/  IADD3 R4, R66, -c[0x0][0x20], RZ ;  /* 0x8000080042047a10 */ /* 0x000fe40007ffe0ff */
[----:B------:R-:W-:-:S03]  /*8f90*/  MOV R7, 0x0 ;  /* 0x0000000000077802 */ /* 0x000fc60000000f00 */
[----:B------:R1:W-:Y:S01]  /*8fa0*/  STL.64 [R4], R2 ;  /* 0x0000000204007387 */ /* 0x0003e20000100a00 */
[----:B------:R-:W-:Y:S05]  /*8fb0*/  RET.REL.NODEC R6 `(_ZN7cutlass13device_kernelIN5flash19enable_sm80_to_sm89INS1_16FlashAttnBwdSm80INS1_25CollectiveMainloopBwdSm80ILi2ELi2EN4cute5tupleIJNS5_1CILi128EEES8_NS7_ILi64EEEEEENS_10bfloat16_tEfNS_4arch4Sm80ELb1ELb0ELb1ELb1ELb0ELb0ELb0ELb0ELi2ELi4ELi4ELi4ELb0EEENS1_24CollectiveEpilogueBwdGQAISA_fSD_Li256ELb1ELb0EEENS1_25SingleTileBwdLPTSchedulerILb1ELi128ELb0EEEEEEEEEvNT_6ParamsE) ;  /* 0xffff704006007950 */ /* 0x000fea0003c3ffff */
        .type           $_ZN7cutlass13device_kernelIN5flash19enable_sm80_to_sm89INS1_16FlashAttnBwdSm80INS1_25CollectiveMainloopBwdSm80ILi2ELi2EN4cute5tupleIJNS5_1CILi128EEES8_NS7_ILi64EEEEEENS_10bfloat16_tEfNS_4arch4Sm80ELb1ELb0ELb1ELb1ELb0ELb0ELb0ELb0ELi2ELi4ELi4ELi4ELb0EEENS1_24CollectiveEpilogueBwdGQAISA_fSD_Li256ELb1ELb0EEENS1_25SingleTileBwdLPTSchedulerILb1ELi128ELb0EEEEEEEEEvNT_6ParamsE$_ZN4cute3eso3ESOILb1ELb0EJNS_6LayoutINS_5tupleIJNS3_IJNS3_IJNS_1CILi2EEES5_EEENS4_ILi1EEEEEEEEENS3_IJNS3_IJNS3_IJS7_NS4_ILi16EEEEEENS4_ILi0EEEEEEEEEEENS_10ViewEngineIPjEEEEC2ERKSF_RKSI_,@function
        .size           $_ZN7cutlass13device_kernelIN5flash19enable_sm80_to_sm89INS1_16FlashAttnBwdSm80INS1_25CollectiveMainloopBwdSm80ILi2ELi2EN4cute5tupleIJNS5_1CILi128EEES8_NS7_ILi64EEEEEENS_10bfloat16_tEfNS_4arch4Sm80ELb1ELb0ELb1ELb1ELb0ELb0ELb0ELb0ELi2ELi4ELi4ELi4ELb0EEENS1_24CollectiveEpilogueBwdGQAISA_fSD_Li256ELb1ELb0EEENS1_25SingleTileBwdLPTSchedulerILb1ELi128ELb0EEEEEEEEEvNT_6ParamsE$_ZN4cute3eso3ESOILb1ELb0EJNS_6LayoutINS_5tupleIJNS3_IJNS3_IJNS_1CILi2EEES5_EEENS4_ILi1EEEEEEEEENS3_IJNS3_IJNS3_IJS7_NS4_ILi16EEEEEENS4_ILi0EEEEEEEEEEENS_10ViewEngineIPjEEEEC2ERKSF_RKSI_,($_ZN7cutlass13device_kernelIN5flash19enable_sm80_to_sm89INS1_16FlashAttnBwdSm80INS1_25CollectiveMainloopBwdSm80ILi2ELi2EN4cute5tupleIJNS5_1CILi128EEES8_NS7_ILi64EEEEEENS_10bfloat16_tEfNS_4arch4Sm80ELb1ELb0ELb1ELb1ELb0ELb0ELb0ELb0ELi2ELi4ELi4ELi4ELb0EEENS1_24CollectiveEpilogueBwdGQAISA_fSD_Li256ELb1ELb0EEENS1_25SingleTileBwdLPTSchedulerILb1ELi128ELb0EEEEEEEEEvNT_6ParamsE$_ZN4cute3eso3ESOILb1ELb0EJNS_6LayoutINS_5tupleIJNS3_IJNS3_IJNS_1CILi4EEENS4_ILi2EEEEEENS4_ILi1EEEEEEEEENS3_IJNS3_IJNS3_IJS8_NS4_ILi32EEEEEENS4_ILi0EEEEEEEEEEENS_10ViewEngineIPN7cutlass10bfloat16_tEEEEEC2ERKSG_RKSL_ - $_ZN7cutlass13device_kernelIN5flash19enable_sm80_to_sm89INS1_16FlashAttnBwdSm80INS1_25CollectiveMainloopBwdSm80ILi2ELi2EN4cute5tupleIJNS5_1CILi128EEES8_NS7_ILi64EEEEEENS_10bfloat16_tEfNS_4arch4Sm80ELb1ELb0ELb1ELb1ELb0ELb0ELb0ELb0ELi2ELi4ELi4ELi4ELb0EEENS1_24CollectiveEpilogueBwdGQAISA_fSD_Li256ELb1ELb0EEENS1_25SingleTileBwdLPTSchedulerILb1ELi128ELb0EEEEEEEEEvNT_6ParamsE$_ZN4cute3eso3ESOILb1ELb0EJNS_6LayoutINS_5tupleIJNS3_IJNS3_IJNS_1CILi2EEES5_EEENS4_ILi1EEEEEEEEENS3_IJNS3_IJNS3_IJS7_NS4_ILi16EEEEEENS4_ILi0EEEEEEEEEEENS_10ViewEngineIPjEEEEC2ERKSF_RKSI_)
$_ZN7cutlass13device_kernelIN5flash19enable_sm80_to_sm89INS1_16FlashAttnBwdSm80INS1_25CollectiveMainloopBwdSm80ILi2ELi2EN4cute5tupleIJNS5_1CILi128EEES8_NS7_ILi64EEEEEENS_10bfloat16_tEfNS_4arch4Sm80ELb1ELb0ELb1ELb1ELb0ELb0ELb0ELb0ELi2ELi4ELi4ELi4ELb0EEENS1_24CollectiveEpilogueBwdGQAISA_fSD_Li256ELb1ELb0EEENS1_25SingleTileBwdLPTSchedulerILb1ELi128ELb0EEEEEEEEEvNT_6ParamsE$_ZN4cute3eso3ESOILb1ELb0EJNS_6LayoutINS_5tupleIJNS3_IJNS3_IJNS_1CILi2EEES5_EEENS4_ILi1EEEEEEEEENS3_IJNS3_IJNS3_IJS7_NS4_ILi16EEEEEENS4_ILi0EEEEEEEEEEENS_10ViewEngineIPjEEEEC2ERKSF_RKSI_:
[----:B------:R-:W-:Y:S02]  /*8fc0*/  IADD3 R2, R66, -c[0x0][0x20], RZ ;  /* 0x8000080042027a10 */ /* 0x000fe40007ffe0ff */
[----:B------:R-:W-:-:S03]  /*8fd0*/  MOV R5, 0x0 ;  /* 0x0000000000057802 */ /* 0x000fc60000000f00 */
[----:B------:R1:W-:Y:S01]  /*8fe0*/  STL.64 [R2], R12 ;  /* 0x0000000c02007387 */ /* 0x0003e20000100a00 */
[----:B------:R-:W-:Y:S05]  /*8ff0*/  RET.REL.NODEC R4 `(_ZN7cutlass13device_kernelIN5flash19enable_sm80_to_sm89INS1_16FlashAttnBwdSm80INS1_25CollectiveMainloopBwdSm80ILi2ELi2EN4cute5tupleIJNS5_1CILi128EEES8_NS7_ILi64EEEEEENS_10bfloat16_tEfNS_4arch4Sm80ELb1ELb0ELb1ELb1ELb0ELb0ELb0ELb0ELi2ELi4ELi4ELi4ELb0EEENS1_24CollectiveEpilogueBwdGQAISA_fSD_Li256ELb1ELb0EEENS1_25SingleTileBwdLPTSchedulerILb1ELi128ELb0EEEEEEEEEvNT_6ParamsE) ;  /* 0xffff700004007950 */ /* 0x000fea0003c3ffff */
        .type           $_ZN7cutlass13device_kernelIN5flash19enable_sm80_to_sm89INS1_16FlashAttnBwdSm80INS1_25CollectiveMainloopBwdSm80ILi2ELi2EN4cute5tupleIJNS5_1CILi128EEES8_NS7_ILi64EEEEEENS_10bfloat16_tEfNS_4arch4Sm80ELb1ELb0ELb1ELb1ELb0ELb0ELb0ELb0ELi2ELi4ELi4ELi4ELb0EEENS1_24CollectiveEpilogueBwdGQAISA_fSD_Li256ELb1ELb0EEENS1_25SingleTileBwdLPTSchedulerILb1ELi128ELb0EEEEEEEEEvNT_6ParamsE$_ZN4cute3eso3ESOILb1ELb0EJNS_6LayoutINS_5tupleIJNS3_IJNS3_IJNS_1CILi4EEENS4_ILi2EEEEEENS4_ILi1EEEEEEEEENS3_IJNS3_IJNS3_IJS8_NS4_ILi32EEEEEENS4_ILi0EEEEEEEEEEENS_10ViewEngineIPN7cutlass10bfloat16_tEEEEEC2ERKSG_RKSL_,@function
        .size           $_ZN7cutlass13device_kernelIN5flash19enable_sm80_to_sm89INS1_16FlashAttnBwdSm80INS1_25CollectiveMainloopBwdSm80ILi2ELi2EN4cute5tupleIJNS5_1CILi128EEES8_NS7_ILi64EEEEEENS_10bfloat16_tEfNS_4arch4Sm80ELb1ELb0ELb1ELb1ELb0ELb0ELb0ELb0ELi2ELi4ELi4ELi4ELb0EEENS1_24CollectiveEpilogueBwdGQAISA_fSD_Li256ELb1ELb0EEENS1_25SingleTileBwdLPTSchedulerILb1ELi128ELb0EEEEEEEEEvNT_6ParamsE$_ZN4cute3eso3ESOILb1ELb0EJNS_6LayoutINS_5tupleIJNS3_IJNS3_IJNS_1CILi4EEENS4_ILi2EEEEEENS4_ILi1EEEEEEEEENS3_IJNS3_IJNS3_IJS8_NS4_ILi32EEEEEENS4_ILi0EEEEEEEEEEENS_10ViewEngineIPN7cutlass10bfloat16_tEEEEEC2ERKSG_RKSL_,($_ZN7cutlass13device_kernelIN5flash19enable_sm80_to_sm89INS1_16FlashAttnBwdSm80INS1_25CollectiveMainloopBwdSm80ILi2ELi2EN4cute5tupleIJNS5_1CILi128EEES8_NS7_ILi64EEEEEENS_10bfloat16_tEfNS_4arch4Sm80ELb1ELb0ELb1ELb1ELb0ELb0ELb0ELb0ELi2ELi4ELi4ELi4ELb0EEENS1_24CollectiveEpilogueBwdGQAISA_fSD_Li256ELb1ELb0EEENS1_25SingleTileBwdLPTSchedulerILb1ELi128ELb0EEEEEEEEEvNT_6ParamsE$_ZN4cute3eso3ESOILb1ELb0EJNS_6LayoutINS_5tupleIJNS3_IJNS3_IJNS_1CILi4EEENS4_ILi2EEEEEENS4_ILi1EEEEEEEEENS3_IJNS3_IJNS3_IJS8_NS4_ILi32EEEEEENS4_ILi0EEEEEEEEEEEiEEC2ERKSG_RKi - $_ZN7cutlass13device_kernelIN5flash19enable_sm80_to_sm89INS1_16FlashAttnBwdSm80INS1_25CollectiveMainloopBwdSm80ILi2ELi2EN4cute5tupleIJNS5_1CILi128EEES8_NS7_ILi64EEEEEENS_10bfloat16_tEfNS_4arch4Sm80ELb1ELb0ELb1ELb1ELb0ELb0ELb0ELb0ELi2ELi4ELi4ELi4ELb0EEENS1_24CollectiveEpilogueBwdGQAISA_fSD_Li256ELb1ELb0EEENS1_25SingleTileBwdLPTSchedulerILb1ELi128ELb0EEEEEEEEEvNT_6ParamsE$_ZN4cute3eso3ESOILb1ELb0EJNS_6LayoutINS_5tupleIJNS3_IJNS3_IJNS_1CILi4EEENS4_ILi2EEEEEENS4_ILi1EEEEEEEEENS3_IJNS3_IJNS3_IJS8_NS4_ILi32EEEEEENS4_ILi0EEEEEEEEEEENS_10ViewEngineIPN7cutlass10bfloat16_tEEEEEC2ERKSG_RKSL_)
$_ZN7cutlass13device_kernelIN5flash19enable_sm80_to_sm89INS1_16FlashAttnBwdSm80INS1_25CollectiveMainloopBwdSm80ILi2ELi2EN4cute5tupleIJNS5_1CILi128EEES8_NS7_ILi64EEEEEENS_10bfloat16_tEfNS_4arch4Sm80ELb1ELb0ELb1ELb1ELb0ELb0ELb0ELb0ELi2ELi4ELi4ELi4ELb0EEENS1_24CollectiveEpilogueBwdGQAISA_fSD_Li256ELb1ELb0EEENS1_25SingleTileBwdLPTSchedulerILb1ELi128ELb0EEEEEEEEEvNT_6ParamsE$_ZN4cute3eso3ESOILb1ELb0EJNS_6LayoutINS_5tupleIJNS3_IJNS3_IJNS_1CILi4EEENS4_ILi2EEEEEENS4_ILi1EEEEEEEEENS3_IJNS3_IJNS3_IJS8_NS4_ILi32EEEEEENS4_ILi0EEEEEEEEEEENS_10ViewEngineIPN7cutlass10bfloat16_tEEEEEC2ERKSG_RKSL_:
[----:B------:R-:W-:Y:S01]  /*9000*/  IADD3 R2, R66, -c[0x0][0x20], RZ ;  /* 0x8000080042027a10 */ /* 0x000fe20007ffe0ff */
[----:B------:R-:W-:Y:S01]  /*9010*/  IMAD.MOV.U32 R9, RZ, RZ, R3 ;  /* 0x000000ffff097224 */ /* 0x000fe200078e0003 */
[----:B------:R-:W-:-:S04]  /*9020*/  MOV R7, 0x0 ;  /* 0x0000000000077802 */ /* 0x000fc80000000f00 */
[----:B------:R1:W-:Y:S01]  /*9030*/  STL.64 [R2], R8 ;  /* 0x0000000802007387 */ /* 0x0003e20000100a00 */
[----:B------:R-:W-:Y:S05]  /*9040*/  RET.REL.NODEC R6 `(_ZN7cutlass13device_kernelIN5flash19enable_sm80_to_sm89INS1_16FlashAttnBwdSm80INS1_25CollectiveMainloopBwdSm80ILi2ELi2EN4cute5tupleIJNS5_1CILi128EEES8_NS7_ILi64EEEEEENS_10bfloat16_tEfNS_4arch4Sm80ELb1ELb0ELb1ELb1ELb0ELb0ELb0ELb0ELi2ELi4ELi4ELi4ELb0EEENS1_24CollectiveEpilogueBwdGQAISA_fSD_Li256ELb1ELb0EEENS1_25SingleTileBwdLPTSchedulerILb1ELi128ELb0EEEEEEEEEvNT_6ParamsE) ;  /* 0xffff6fb006007950 */ /* 0x000fea0003c3ffff */
        .type           $_ZN7cutlass13device_kernelIN5flash19enable_sm80_to_sm89INS1_16FlashAttnBwdSm80INS1_25CollectiveMainloopBwdSm80ILi2ELi2EN4cute5tupleIJNS5_1CILi128EEES8_NS7_ILi64EEEEEENS_10bfloat16_tEfNS_4arch4Sm80ELb1ELb0ELb1ELb1ELb0ELb0ELb0ELb0ELi2ELi4ELi4ELi4ELb0EEENS1_24CollectiveEpilogueBwdGQAISA_fSD_Li256ELb1ELb0EEENS1_25SingleTileBwdLPTSchedulerILb1ELi128ELb0EEEEEEEEEvNT_6ParamsE$_ZN4cute3eso3ESOILb1ELb0EJNS_6LayoutINS_5tupleIJNS3_IJNS3_IJNS_1CILi4EEENS4_ILi2EEEEEENS4_ILi1EEEEEEEEENS3_IJNS3_IJNS3_IJS8_NS4_ILi32EEEEEENS4_ILi0EEEEEEEEEEEiEEC2ERKSG_RKi,@function
        .size           $_ZN7cutlass13device_kernelIN5flash19enable_sm80_to_sm89INS1_16FlashAttnBwdSm80INS1_25CollectiveMainloopBwdSm80ILi2ELi2EN4cute5tupleIJNS5_1CILi128EEES8_NS7_ILi64EEEEEENS_10bfloat16_tEfNS_4arch4Sm80ELb1ELb0ELb1ELb1ELb0ELb0ELb0ELb0ELi2ELi4ELi4ELi4ELb0EEENS1_24CollectiveEpilogueBwdGQAISA_fSD_Li256ELb1ELb0EEENS1_25SingleTileBwdLPTSchedulerILb1ELi128ELb0EEEEEEEEEvNT_6ParamsE$_ZN4cute3eso3ESOILb1ELb0EJNS_6LayoutINS_5tupleIJNS3_IJNS3_IJNS_1CILi4EEENS4_ILi2EEEEEENS4_ILi1EEEEEEEEENS3_IJNS3_IJNS3_IJS8_NS4_ILi32EEEEEENS4_ILi0EEEEEEEEEEEiEEC2ERKSG_RKi,($_ZN7cutlass13device_kernelIN5flash19enable_sm80_to_sm89INS1_16FlashAttnBwdSm80INS1_25CollectiveMainloopBwdSm80ILi2ELi2EN4cute5tupleIJNS5_1CILi128EEES8_NS7_ILi64EEEEEENS_10bfloat16_tEfNS_4arch4Sm80ELb1ELb0ELb1ELb1ELb0ELb0ELb0ELb0ELi2ELi4ELi4ELi4ELb0EEENS1_24CollectiveEpilogueBwdGQAISA_fSD_Li256ELb1ELb0EEENS1_25SingleTileBwdLPTSchedulerILb1ELi128ELb0EEEEEEEEEvNT_6ParamsE$_ZN4cute3eso3ESOILb1ELb0EJNS_6LayoutINS_5tupleIJNS3_IJNS3_IJNS_1CILi4EEENS4_ILi2EEEEEENS4_ILi1EEEEEENS3_IJS6_EEEEEENS3_IJNS3_IJNS3_IJS8_NS4_ILi32EEEEEENS4_ILi0EEEEEENS3_IJNS4_ILi64EEEEEEEEEEENS_10ViewEngineIPN7cutlass10bfloat16_tEEEEEC2ERKSJ_RKSO_ - $_ZN7cutlass13device_kernelIN5flash19enable_sm80_to_sm89INS1_16FlashAttnBwdSm80INS1_25CollectiveMainloopBwdSm80ILi2ELi2EN4cute5tupleIJNS5_1CILi128EEES8_NS7_ILi64EEEEEENS_10bfloat16_tEfNS_4arch4Sm80ELb1ELb0ELb1ELb1ELb0ELb0ELb0ELb0ELi2ELi4ELi4ELi4ELb0EEENS1_24CollectiveEpilogueBwdGQAISA_fSD_Li256ELb1ELb0EEENS1_25SingleTileBwdLPTSchedulerILb1ELi128ELb0EEEEEEEEEvNT_6ParamsE$_ZN4cute3eso3ESOILb1ELb0EJNS_6LayoutINS_5tupleIJNS3_IJNS3_IJNS_1CILi4EEENS4_ILi2EEEEEENS4_ILi1EEEEEEEEENS3_IJNS3_IJNS3_IJS8_NS4_ILi32EEEEEENS4_ILi0EEEEEEEEEEEiEEC2ERKSG_RKi)
$_ZN7cutlass13device_kernelIN5flash19enable_sm80_to_sm89INS1_16FlashAttnBwdSm80INS1_25CollectiveMainloopBwdSm80ILi2ELi2EN4cute5tupleIJNS5_1CILi128EEES8_NS7_ILi64EEEEEENS_10bfloat16_tEfNS_4arch4Sm80ELb1ELb0ELb1ELb1ELb0ELb0ELb0ELb0ELi2ELi4ELi4ELi4ELb0EEENS1_24CollectiveEpilogueBwdGQAISA_fSD_Li256ELb1ELb0EEENS1_25SingleTileBwdLPTSchedulerILb1ELi128ELb0EEEEEEEEEvNT_6ParamsE$_ZN4cute3eso3ESOILb1ELb0EJNS_6LayoutINS_5tupleIJNS3_IJNS3_IJNS_1CILi4EEENS4_ILi2EEEEEENS4_ILi1EEEEEEEEENS3_IJNS3_IJNS3_IJS8_NS4_ILi32EEEEEENS4_ILi0EEEEEEEEEEEiEEC2ERKSG_RKi:
[----:B------:R-:W-:Y:S02]  /*9050*/  IADD3 R2, R66, -c[0x0][0x20], RZ ;  /* 0x8000080042027a10 */ /* 0x000fe40007ffe0ff */
[----:B------:R-:W-:-:S03]  /*9060*/  MOV R7, 0x0 ;  /* 0x0000000000077802 */ /* 0x000fc60000000f00 */
[----:B------:R1:W-:Y:S01]  /*9070*/  STL [R2], R3 ;  /* 0x0000000302007387 */ /* 0x0003e20000100800 */
[----:B------:R-:W-:Y:S05]  /*9080*/  RET.REL.NODEC R6 `(_ZN7cutlass13device_kernelIN5flash19enable_sm80_to_sm89INS1_16FlashAttnBwdSm80INS1_25CollectiveMainloopBwdSm80ILi2ELi2EN4cute5tupleIJNS5_1CILi128EEES8_NS7_ILi64EEEEEENS_10bfloat16_tEfNS_4arch4Sm80ELb1ELb0ELb1ELb1ELb0ELb0ELb0ELb0ELi2ELi4ELi4ELi4ELb0EEENS1_24CollectiveEpilogueBwdGQAISA_fSD_Li256ELb1ELb0EEENS1_25SingleTileBwdLPTSchedulerILb1ELi128ELb0EEEEEEEEEvNT_6ParamsE) ;  /* 0xffff6f7006007950 */ /* 0x000fea0003c3ffff */
        .type           $_ZN7cutlass13device_kernelIN5flash19enable_sm80_to_sm89INS1_16FlashAttnBwdSm80INS1_25CollectiveMainloopBwdSm80ILi2ELi2EN4cute5tupleIJNS5_1CILi128EEES8_NS7_ILi64EEEEEENS_10bfloat16_tEfNS_4arch4Sm80ELb1ELb0ELb1ELb1ELb0ELb0ELb0ELb0ELi2ELi4ELi4ELi4ELb0EEENS1_24CollectiveEpilogueBwdGQAISA_fSD_Li256ELb1ELb0EEENS1_25SingleTileBwdLPTSchedulerILb1ELi128ELb0EEEEEEEEEvNT_6ParamsE$_ZN4cute3eso3ESOILb1ELb0EJNS_6LayoutINS_5tupleIJNS3_IJNS3_IJNS_1CILi4EEENS4_ILi2EEEEEENS4_ILi1EEEEEENS3_IJS6_EEEEEENS3_IJNS3_IJNS3_IJS8_NS4_ILi32EEEEEENS4_ILi0EEEEEENS3_IJNS4_ILi64EEEEEEEEEEENS_10ViewEngineIPN7cutlass10bfloat16_tEEEEEC2ERKSJ_RKSO_,@function
        .size           $_ZN7cutlass13device_kernelIN5flash19enable_sm80_to_sm89INS1_16FlashAttnBwdSm80INS1_25CollectiveMainloopBwdSm80ILi2ELi2EN4cute5tupleIJNS5_1CILi128EEES8_NS7_ILi64EEEEEENS_10bfloat16_tEfNS_4arch4Sm80ELb1ELb0ELb1ELb1ELb0ELb0ELb0ELb0ELi2ELi4ELi4ELi4ELb0EEENS1_24CollectiveEpilogueBwdGQAISA_fSD_Li256ELb1ELb0EEENS1_25SingleTileBwdLPTSchedulerILb1ELi128ELb0EEEEEEEEEvNT_6ParamsE$_ZN4cute3eso3ESOILb1ELb0EJNS_6LayoutINS_5tupleIJNS3_IJNS3_IJNS_1CILi4EEENS4_ILi2EEEEEENS4_ILi1EEEEEENS3_IJS6_EEEEEENS3_IJNS3_IJNS3_IJS8_NS4_ILi32EEEEEENS4_ILi0EEEEEENS3_IJNS4_ILi64EEEEEEEEEEENS_10ViewEngineIPN7cutlass10bfloat16_tEEEEEC2ERKSJ_RKSO_,($_ZN7cutlass13device_kernelIN5flash19enable_sm80_to_sm89INS1_16FlashAttnBwdSm80INS1_25CollectiveMainloopBwdSm80ILi2ELi2EN4cute5tupleIJNS5_1CILi128EEES8_NS7_ILi64EEEEEENS_10bfloat16_tEfNS_4arch4Sm80ELb1ELb0ELb1ELb1ELb0ELb0ELb0ELb0ELi2ELi4ELi4ELi4ELb0EEENS1_24CollectiveEpilogueBwdGQAISA_fSD_Li256ELb1ELb0EEENS1_25SingleTileBwdLPTSchedulerILb1ELi128ELb0EEEEEEEEEvNT_6ParamsE$_ZN4cute3eso3ESOILb1ELb0EJNS_6LayoutINS_5tupleIJNS3_IJNS3_IJNS_1CILi4EEENS4_ILi2EEEEEENS4_ILi1EEEEEES6_EEENS3_IJNS3_IJNS3_IJS8_NS4_ILi32EEEEEENS4_ILi0EEEEEENS4_ILi64EEEEEEEENS_10ViewEngineIPN7cutlass10bfloat16_tEEEEEC2ERKSH_RKSM_ - $_ZN7cutlass13device_kernelIN5flash19enable_sm80_to_sm89INS1_16FlashAttnBwdSm80INS1_25CollectiveMainloopBwdSm80ILi2ELi2EN4cute5tupleIJNS5_1CILi128EEES8_NS7_ILi64EEEEEENS_10bfloat16_tEfNS_4arch4Sm80ELb1ELb0ELb1ELb1ELb0ELb0ELb0ELb0ELi2ELi4ELi4ELi4ELb0EEENS1_24CollectiveEpilogueBwdGQAISA_fSD_Li256ELb1ELb0EEENS1_25SingleTileBwdLPTSchedulerILb1ELi128ELb0EEEEEEEEEvNT_6ParamsE$_ZN4cute3eso3ESOILb1ELb0EJNS_6LayoutINS_5tupleIJNS3_IJNS3_IJNS_1CILi4EEENS4_ILi2EEEEEENS4_ILi1EEEEEENS3_IJS6_EEEEEENS3_IJNS3_IJNS3_IJS8_NS4_ILi32EEEEEENS4_ILi0EEEEEENS3_IJNS4_ILi64EEEEEEEEEEENS_10ViewEngineIPN7cutlass10bfloat16_tEEEEEC2ERKSJ_RKSO_)
$_ZN7cutlass13device_kernelIN5flash19enable_sm80_to_sm89INS1_16FlashAttnBwdSm80INS1_25CollectiveMainloopBwdSm80ILi2ELi2EN4cute5tupleIJNS5_1CILi128EEES8_NS7_ILi64EEEEEENS_10bfloat16_tEfNS_4arch4Sm80ELb1ELb0ELb1ELb1ELb0ELb0ELb0ELb0ELi2ELi4ELi4ELi4ELb0EEENS1_24CollectiveEpilogueBwdGQAISA_fSD_Li256ELb1ELb0EEENS1_25SingleTileBwdLPTSchedulerILb1ELi128ELb0EEEEEEEEEvNT_6ParamsE$_ZN4cute3eso3ESOILb1ELb0EJNS_6LayoutINS_5tupleIJNS3_IJNS3_IJNS_1CILi4EEENS4_ILi2EEEEEENS4_ILi1EEEEEENS3_IJS6_EEEEEENS3_IJNS3_IJNS3_IJS8_NS4_ILi32EEEEEENS4_ILi0EEEEEENS3_IJNS4_ILi64EEEEEEEEEEENS_10ViewEngineIPN7cutlass10bfloat16_tEEEEEC2ERKSJ_RKSO_:
[----:B------:R-:W-:Y:S02]  /*9090*/  IADD3 R2, R66, -c[0x0][0x20], RZ ;  /* 0x8000080042027a10 */ /* 0x000fe40007ffe0ff */
[----:B------:R-:W-:-:S03]  /*90a0*/  MOV R7, 0x0 ;  /* 0x0000000000077802 */ /* 0x000fc60000000f00 */
[----:B------:R1:W-:Y:S01]  /*90b0*/  STL.64 [R2], R4 ;  /* 0x0000000402007387 */ /* 0x0003e20000100a00 */
[----:B------:R-:W-:Y:S05]  /*90c0*/  RET.REL.NODEC R6 `(_ZN7cutlass13device_kernelIN5flash19enable_sm80_to_sm89INS1_16FlashAttnBwdSm80INS1_25CollectiveMainloopBwdSm80ILi2ELi2EN4cute5tupleIJNS5_1CILi128EEES8_NS7_ILi64EEEEEENS_10bfloat16_tEfNS_4arch4Sm80ELb1ELb0ELb1ELb1ELb0ELb0ELb0ELb0ELi2ELi4ELi4ELi4ELb0EEENS1_24CollectiveEpilogueBwdGQAISA_fSD_Li256ELb1ELb0EEENS1_25SingleTileBwdLPTSchedulerILb1ELi128ELb0EEEEEEEEEvNT_6ParamsE) ;  /* 0xffff6f3006007950 */ /* 0x000fea0003c3ffff */
        .type           $_ZN7cutlass13device_kernelIN5flash19enable_sm80_to_sm89INS1_16FlashAttnBwdSm80INS1_25CollectiveMainloopBwdSm80ILi2ELi2EN4cute5tupleIJNS5_1CILi128EEES8_NS7_ILi64EEEEEENS_10bfloat16_tEfNS_4arch4Sm80ELb1ELb0ELb1ELb1ELb0ELb0ELb0ELb0ELi2ELi4ELi4ELi4ELb0EEENS1_24CollectiveEpilogueBwdGQAISA_fSD_Li256ELb1ELb0EEENS1_25SingleTileBwdLPTSchedulerILb1ELi128ELb0EEEEEEEEEvNT_6ParamsE$_ZN4cute3eso3ESOILb1ELb0EJNS_6LayoutINS_5tupleIJNS3_IJNS3_IJNS_1CILi4EEENS4_ILi2EEEEEENS4_ILi1EEEEEES6_EEENS3_IJNS3_IJNS3_IJS8_NS4_ILi32EEEEEENS4_ILi0EEEEEENS4_ILi64EEEEEEEENS_10ViewEngineIPN7cutlass10bfloat16_tEEEEEC2ERKSH_RKSM_,@function
        .size           $_ZN7cutlass13device_kernelIN5flash19enable_sm80_to_sm89INS1_16FlashAttnBwdSm80INS1_25CollectiveMainloopBwdSm80ILi2ELi2EN4cute5tupleIJNS5_1CILi128EEES8_NS7_ILi64EEEEEENS_10bfloat16_tEfNS_4arch4Sm80ELb1ELb0ELb1ELb1ELb0ELb0ELb0ELb0ELi2ELi4ELi4ELi4ELb0EEENS1_24CollectiveEpilogueBwdGQAISA_fSD_Li256ELb1ELb0EEENS1_25SingleTileBwdLPTSchedulerILb1ELi128ELb0EEEEEEEEEvNT_6ParamsE$_ZN4cute3eso3ESOILb1ELb0EJNS_6LayoutINS_5tupleIJNS3_IJNS3_IJNS_1CILi4EEENS4_ILi2EEEEEENS4_ILi1EEEEEES6_EEENS3_IJNS3_IJNS3_IJS8_NS4_ILi32EEEEEENS4_ILi0EEEEEENS4_ILi64EEEEEEEENS_10ViewEngineIPN7cutlass10bfloat16_tEEEEEC2ERKSH_RKSM_,($_ZN7cutlass13device_kernelIN5flash19enable_sm80_to_sm89INS1_16FlashAttnBwdSm80INS1_25CollectiveMainloopBwdSm80ILi2ELi2EN4cute5tupleIJNS5_1CILi128EEES8_NS7_ILi64EEEEEENS_10bfloat16_tEfNS_4arch4Sm80ELb1ELb0ELb1ELb1ELb0ELb0ELb0ELb0ELi2ELi4ELi4ELi4ELb0EEENS1_24CollectiveEpilogueBwdGQAISA_fSD_Li256ELb1ELb0EEENS1_25SingleTileBwdLPTSchedulerILb1ELi128ELb0EEEEEEEEEvNT_6ParamsE$_ZN4cute3eso3ESOILb1ELb0EJNS_6LayoutINS_5tupleIJNS3_IJNS3_IJNS_1CILi4EEENS4_ILi2EEEEEENS4_ILi1EEEEEES6_EEENS3_IJNS3_IJNS3_IJS8_NS4_ILi32EEEEEENS4_ILi0EEEEEENS4_ILi64EEEEEEEEiEEC2ERKSH_RKi - $_ZN7cutlass13device_kernelIN5flash19enable_sm80_to_sm89INS1_16FlashAttnBwdSm80INS1_25CollectiveMainloopBwdSm80ILi2ELi2EN4cute5tupleIJNS5_1CILi128EEES8_NS7_ILi64EEEEEENS_10bfloat16_tEfNS_4arch4Sm80ELb1ELb0ELb1ELb1ELb0ELb0ELb0ELb0ELi2ELi4ELi4ELi4ELb0EEENS1_24CollectiveEpilogueBwdGQAISA_fSD_Li256ELb1ELb0EEENS1_25SingleTileBwdLPTSchedulerILb1ELi128ELb0EEEEEEEEEvNT_6ParamsE$_ZN4cute3eso3ESOILb1ELb0EJNS_6LayoutINS_5tupleIJNS3_IJNS3_IJNS_1CILi4EEENS4_ILi2EEEEEENS4_ILi1EEEEEES6_EEENS3_IJNS3_IJNS3_IJS8_NS4_ILi32EEEEEENS4_ILi0EEEEEENS4_ILi64EEEEEEEENS_10ViewEngineIPN7cutlass10bfloat16_tEEEEEC2ERKSH_RKSM_)
$_ZN7cutlass13device_kernelIN5flash19enable_sm80_to_sm89INS1_16FlashAttnBwdSm80INS1_25CollectiveMainloopBwdSm80ILi2ELi2EN4cute5tupleIJNS5_1CILi128EEES8_NS7_ILi64EEEEEENS_10bfloat16_tEfNS_4arch4Sm80ELb1ELb0ELb1ELb1ELb0ELb0ELb0ELb0ELi2ELi4ELi4ELi4ELb0EEENS1_24CollectiveEpilogueBwdGQAISA_fSD_Li256ELb1ELb0EEENS1_25SingleTileBwdLPTSchedulerILb1ELi128ELb0EEEEEEEEEvNT_6ParamsE$_ZN4cute3eso3ESOILb1ELb0EJNS_6LayoutINS_5tupleIJNS3_IJNS3_IJNS_1CILi4EEENS4_ILi2EEEEEENS4_ILi1EEEEEES6_EEENS3_IJNS3_IJNS3_IJS8_NS4_ILi32EEEEEENS4_ILi0EEEEEENS4_ILi64EEEEEEEENS_10ViewEngineIPN7cutlass10bfloat16_tEEEEEC2ERKSH_RKSM_:
[----:B------:R-:W-:Y:S02]  /*90d0*/  IADD3 R2, R66, -c[0x0][0x20], RZ ;  /* 0x8000080042027a10 */ /* 0x000fe40007ffe0ff */
[----:B------:R-:W-:-:S03]  /*90e0*/  MOV R7, 0x0 ;  /* 0x0000000000077802 */ /* 0x000fc60000000f00 */
[----:B------:R1:W-:Y:S01]  /*90f0*/  STL.64 [R2], R10 ;  /* 0x0000000a02007387 */ /* 0x0003e20000100a00 */
[----:B------:R-:W-:Y:S05]  /*9100*/  RET.REL.NODEC R6 `(_ZN7cutlass13device_kernelIN5flash19enable_sm80_to_sm89INS1_16FlashAttnBwdSm80INS1_25CollectiveMainloopBwdSm80ILi2ELi2EN4cute5tupleIJNS5_1CILi128EEES8_NS7_ILi64EEEEEENS_10bfloat16_tEfNS_4arch4Sm80ELb1ELb0ELb1ELb1ELb0ELb0ELb0ELb0ELi2ELi4ELi4ELi4ELb0EEENS1_24CollectiveEpilogueBwdGQAISA_fSD_Li256ELb1ELb0EEENS1_25SingleTileBwdLPTSchedulerILb1ELi128ELb0EEEEEEEEEvNT_6ParamsE) ;  /* 0xffff6ef006007950 */ /* 0x000fea0003c3ffff */
        .type           $_ZN7cutlass13device_kernelIN5flash19enable_sm80_to_sm89INS1_16FlashAttnBwdSm80INS1_25CollectiveMainloopBwdSm80ILi2ELi2EN4cute5tupleIJNS5_1CILi128EEES8_NS7_ILi64EEEEEENS_10bfloat16_tEfNS_4arch4Sm80ELb1ELb0ELb1ELb1ELb0ELb0ELb0ELb0ELi2ELi4ELi4ELi4ELb0EEENS1_24CollectiveEpilogueBwdGQAISA_fSD_Li256ELb1ELb0EEENS1_25SingleTileBwdLPTSchedulerILb1ELi128ELb0EEEEEEEEEvNT_6ParamsE$_ZN4cute3eso3ESOILb1ELb0EJNS_6LayoutINS_5tupleIJNS3_IJNS3_IJNS_1CILi4EEENS4_ILi2EEEEEENS4_ILi1EEEEEES6_EEENS3_IJNS3_IJNS3_IJS8_NS4_ILi32EEEEEENS4_ILi0EEEEEENS4_ILi64EEEEEEEEiEEC2ERKSH_RKi,@function
        .size           $_ZN7cutlass13device_kernelIN5flash19enable_sm80_to_sm89INS1_16FlashAttnBwdSm80INS1_25CollectiveMainloopBwdSm80ILi2ELi2EN4cute5tupleIJNS5_1CILi128EEES8_NS7_ILi64EEEEEENS_10bfloat16_tEfNS_4arch4Sm80ELb1ELb0ELb1ELb1ELb0ELb0ELb0ELb0ELi2ELi4ELi4ELi4ELb0EEENS1_24CollectiveEpilogueBwdGQAISA_fSD_Li256ELb1ELb0EEENS1_25SingleTileBwdLPTSchedulerILb1ELi128ELb0EEEEEEEEEvNT_6ParamsE$_ZN4cute3eso3ESOILb1ELb0EJNS_6LayoutINS_5tupleIJNS3_IJNS3_IJNS_1CILi4EEENS4_ILi2EEEEEENS4_ILi1EEEEEES6_EEENS3_IJNS3_IJNS3_IJS8_NS4_ILi32EEEEEENS4_ILi0EEEEEENS4_ILi64EEEEEEEEiEEC2ERKSH_RKi,($_ZN7cutlass13device_kernelIN5flash19enable_sm80_to_sm89INS1_16FlashAttnBwdSm80INS1_25CollectiveMainloopBwdSm80ILi2ELi2EN4cute5tupleIJNS5_1CILi128EEES8_NS7_ILi64EEEEEENS_10bfloat16_tEfNS_4arch4Sm80ELb1ELb0ELb1ELb1ELb0ELb0ELb0ELb0ELi2ELi4ELi4ELi4ELb0EEENS1_24CollectiveEpilogueBwdGQAISA_fSD_Li256ELb1ELb0EEENS1_25SingleTileBwdLPTSchedulerILb1ELi128ELb0EEEEEEEEEvNT_6ParamsE$_ZN4cute3eso3ESOILb1ELb0EJNS_6LayoutINS_5tupleIJNS3_IJNS3_IJNS_1CILi4EEENS4_ILi2EEEEEENS4_ILi1EEEEEES6_NS4_ILi8EEEEEENS3_IJNS3_IJNS3_IJS8_NS4_ILi32EEEEEENS4_ILi0EEEEEENS4_ILi64EEES5_EEEEENS_10ViewEngineIPN7cutlass10bfloat16_tEEEEEC2ERKSI_RKSN_ - $_ZN7cutlass13device_kernelIN5flash19enable_sm80_to_sm89INS1_16FlashAttnBwdSm80INS1_25CollectiveMainloopBwdSm80ILi2ELi2EN4cute5tupleIJNS5_1CILi128EEES8_NS7_ILi64EEEEEENS_10bfloat16_tEfNS_4arch4Sm80ELb1ELb0ELb1ELb1ELb0ELb0ELb0ELb0ELi2ELi4ELi4ELi4ELb0EEENS1_24CollectiveEpilogueBwdGQAISA_fSD_Li256ELb1ELb0EEENS1_25SingleTileBwdLPTSchedulerILb1ELi128ELb0EEEEEEEEEvNT_6ParamsE$_ZN4cute3eso3ESOILb1ELb0EJNS_6LayoutINS_5tupleIJNS3_IJNS3_IJNS_1CILi4EEENS4_ILi2EEEEEENS4_ILi1EEEEEES6_EEENS3_IJNS3_IJNS3_IJS8_NS4_ILi32EEEEEENS4_ILi0EEEEEENS4_ILi64EEEEEEEEiEEC2ERKSH_RKi)
$_ZN7cutlass13device_kernelIN5flash19enable_sm80_to_sm89INS1_16FlashAttnBwdSm80INS1_25CollectiveMainloopBwdSm80ILi2ELi2EN4cute5tupleIJNS5_1CILi128EEES8_NS7_ILi64EEEEEENS_10bfloat16_tEfNS_4arch4Sm80ELb1ELb0ELb1ELb1ELb0ELb0ELb0ELb0ELi2ELi4ELi4ELi4ELb0EEENS1_24CollectiveEpilogueBwdGQAISA_fSD_Li256ELb1ELb0EEENS1_25SingleTileBwdLPTSchedulerILb1ELi128ELb0EEEEEEEEEvNT_6ParamsE$_ZN4cute3eso3ESOILb1ELb0EJNS_6LayoutINS_5tupleIJNS3_IJNS3_IJNS_1CILi4EEENS4_ILi2EEEEEENS4_ILi1EEEEEES6_EEENS3_IJNS3_IJNS3_IJS8_NS4_ILi32EEEEEENS4_ILi0EEEEEENS4_ILi64EEEEEEEEiEEC2ERKSH_RKi:
[----:B------:R-:W-:Y:S02]  /*9110*/  IADD3 R2, R2, -c[0x0][0x20], RZ ;  /* 0x8000080002027a10 */ /* 0x000fe40007ffe0ff */
[----:B------:R-:W-:-:S03]  /*9120*/  MOV R5, 0x0 ;  /* 0x0000000000057802 */ /* 0x000fc60000000f00 */
[----:B------:R1:W-:Y:S01]  /*9130*/  STL [R2], R3 ;  /* 0x0000000302007387 */ /* 0x0003e20000100800 */
[----:B------:R-:W-:Y:S05]  /*9140*/  RET.REL.NODEC R4 `(_ZN7cutlass13device_kernelIN5flash19enable_sm80_to_sm89INS1_16FlashAttnBwdSm80INS1_25CollectiveMainloopBwdSm80ILi2ELi2EN4cute5tupleIJNS5_1CILi128EEES8_NS7_ILi64EEEEEENS_10bfloat16_tEfNS_4arch4Sm80ELb1ELb0ELb1ELb1ELb0ELb0ELb0ELb0ELi2ELi4ELi4ELi4ELb0EEENS1_24CollectiveEpilogueBwdGQAISA_fSD_Li256ELb1ELb0EEENS1_25SingleTileBwdLPTSchedulerILb1ELi128ELb0EEEEEEEEEvNT_6ParamsE) ;  /* 0xffff6eb004007950 */ /* 0x000fea0003c3ffff */
        .type           $_ZN7cutlass13device_kernelIN5flash19enable_sm80_to_sm89INS1_16FlashAttnBwdSm80INS1_25CollectiveMainloopBwdSm80ILi2ELi2EN4cute5tupleIJNS5_1CILi128EEES8_NS7_ILi64EEEEEENS_10bfloat16_tEfNS_4arch4Sm80ELb1ELb0ELb1ELb1ELb0ELb0ELb0ELb0ELi2ELi4ELi4ELi4ELb0EEENS1_24CollectiveEpilogueBwdGQAISA_fSD_Li256ELb1ELb0EEENS1_25SingleTileBwdLPTSchedulerILb1ELi128ELb0EEEEEEEEEvNT_6ParamsE$_ZN4cute3eso3ESOILb1ELb0EJNS_6LayoutINS_5tupleIJNS3_IJNS3_IJNS_1CILi4EEENS4_ILi2EEEEEENS4_ILi1EEEEEES6_NS4_ILi8EEEEEENS3_IJNS3_IJNS3_IJS8_NS4_ILi32EEEEEENS4_ILi0EEEEEENS4_ILi64EEES5_EEEEENS_10ViewEngineIPN7cutlass10bfloat16_tEEEEEC2ERKSI_RKSN_,@function
        .size           $_ZN7cutlass13device_kernelIN5flash19enable_sm80_to_sm89INS1_16FlashAttnBwdSm80INS1_25CollectiveMainloopBwdSm80ILi2ELi2EN4cute5tupleIJNS5_1CILi128EEES8_NS7_ILi64EEEEEENS_10bfloat16_tEfNS_4arch4Sm80ELb1ELb0ELb1ELb1ELb0ELb0ELb0ELb0ELi2ELi4ELi4ELi4ELb0EEENS1_24CollectiveEpilogueBwdGQAISA_fSD_Li256ELb1ELb0EEENS1_25SingleTileBwdLPTSchedulerILb1ELi128ELb0EEEEEEEEEvNT_6ParamsE$_ZN4cute3eso3ESOILb1ELb0EJNS_6LayoutINS_5tupleIJNS3_IJNS3_IJNS_1CILi4EEENS4_ILi2EEEEEENS4_ILi1EEEEEES6_NS4_ILi8EEEEEENS3_IJNS3_IJNS3_IJS8_NS4_ILi32EEEEEENS4_ILi0EEEEEENS4_ILi64EEES5_EEEEENS_10ViewEngineIPN7cutlass10bfloat16_tEEEEEC2ERKSI_RKSN_,($_ZN7cutlass13device_kernelIN5flash19enable_sm80_to_sm89INS1_16FlashAttnBwdSm80INS1_25CollectiveMainloopBwdSm80ILi2ELi2EN4cute5tupleIJNS5_1CILi128EEES8_NS7_ILi64EEEEEENS_10bfloat16_tEfNS_4arch4Sm80ELb1ELb0ELb1ELb1ELb0ELb0ELb0ELb0ELi2ELi4ELi4ELi4ELb0EEENS1_24CollectiveEpilogueBwdGQAISA_fSD_Li256ELb1ELb0EEENS1_25SingleTileBwdLPTSchedulerILb1ELi128ELb0EEEEEEEEEvNT_6ParamsE$_ZN4cute3eso3ESOILb1ELb0EJNS_6LayoutINS_5tupleIJNS3_IJNS3_IJNS_1CILi4EEENS4_ILi8EEEEEENS3_IJS5_NS4_ILi2EEEEEEEEENS3_IJNS3_IJS8_S8_EEENS3_IJS8_S6_EEEEEEEEENS3_IJNS3_IJNS3_IJNS_11ScaledBasisIS8_JLi1EEEENSF_INS4_ILi1EEEJLi0EEEEEEENS3_IJNSF_INS4_ILi16EEEJLi0EEEENSF_IS6_JLi1EEEEEEEEEENS3_IJNS3_IJNSF_ISH_JLi1EEEENSF_IS6_JLi0EEEEEEENS3_IJNSF_INS4_ILi64EEEJLi0EEEENSF_ISK_JLi1EEEEEEEEEEEEEEENS_10ViewEngineINS_23ArithmeticTupleIteratorINS_15ArithmeticTupleIJNS4_ILi0EEES12_EEEEEEEEEC2ERKSY_RKS15_ - $_ZN7cutlass13device_kernelIN5flash19enable_sm80_to_sm89INS1_16FlashAttnBwdSm80INS1_25CollectiveMainloopBwdSm80ILi2ELi2EN4cute5tupleIJNS5_1CILi128EEES8_NS7_ILi64EEEEEENS_10bfloat16_tEfNS_4arch4Sm80ELb1ELb0ELb1ELb1ELb0ELb0ELb0ELb0ELi2ELi4ELi4ELi4ELb0EEENS1_24CollectiveEpilogueBwdGQAISA_fSD_Li256ELb1ELb0EEENS1_25SingleTileBwdLPTSchedulerILb1ELi128ELb0EEEEEEEEEvNT_6ParamsE$_ZN4cute3eso3ESOILb1ELb0EJNS_6LayoutINS_5tupleIJNS3_IJNS3_IJNS_1CILi4EEENS4_ILi2EEEEEENS4_ILi1EEEEEES6_NS4_ILi8EEEEEENS3_IJNS3_IJNS3_IJS8_NS4_ILi32EEEEEENS4_ILi0EEEEEENS4_ILi64EEES5_EEEEENS_10ViewEngineIPN7cutlass10bfloat16_tEEEEEC2ERKSI_RKSN_)
$_ZN7cutlass13device_kernelIN5flash19enable_sm80_to_sm89INS1_16FlashAttnBwdSm80INS1_25CollectiveMainloopBwdSm80ILi2ELi2EN4cute5tupleIJNS5_1CILi128EEES8_NS7_ILi64EEEEEENS_10bfloat16_tEfNS_4arch4Sm80ELb1ELb0ELb1ELb1ELb0ELb0ELb0ELb0ELi2ELi4ELi4ELi4ELb0EEENS1_24CollectiveEpilogueBwdGQAISA_fSD_Li256ELb1ELb0EEENS1_25SingleTileBwdLPTSchedulerILb1ELi128ELb0EEEEEEEEEvNT_6ParamsE$_ZN4cute3eso3ESOILb1ELb0EJNS_6LayoutINS_5tupleIJNS3_IJNS3_IJNS_1CILi4EEENS4_ILi2EEEEEENS4_ILi1EEEEEES6_NS4_ILi8EEEEEENS3_IJNS3_IJNS3_IJS8_NS4_ILi32EEEEEENS4_ILi0EEEEEENS4_ILi64EEES5_EEEEENS_10ViewEngineIPN7cutlass10bfloat16_tEEEEEC2ERKSI_RKSN_:
[----:B------:R-:W-:Y:S01]  /*9150*/  IADD3 R2, R66, -c[0x0][0x20], RZ ;  /* 0x8000080042027a10 */ /* 0x000fe20007ffe0ff */
[----:B------:R-:W-:Y:S01]  /*9160*/  IMAD.MOV.U32 R7, RZ, RZ, R3 ;  /* 0x000000ffff077224 */ /* 0x000fe200078e0003 */
[----:B------:R-:W-:-:S04]  /*9170*/  MOV R5, 0x0 ;  /* 0x0000000000057802 */ /* 0x000fc80000000f00 */
[----:B------:R1:W-:Y:S01]  /*9180*/  STL.64 [R2], R6 ;  /* 0x0000000602007387 */ /* 0x0003e20000100a00 */
[----:B------:R-:W-:Y:S05]  /*9190*/  RET.REL.NODEC R4 `(_ZN7cutlass13device_kernelIN5flash19enable_sm80_to_sm89INS1_16FlashAttnBwdSm80INS1_25CollectiveMainloopBwdSm80ILi2ELi2EN4cute5tupleIJNS5_1CILi128EEES8_NS7_ILi64EEEEEENS_10bfloat16_tEfNS_4arch4Sm80ELb1ELb0ELb1ELb1ELb0ELb0ELb0ELb0ELi2ELi4ELi4ELi4ELb0EEENS1_24CollectiveEpilogueBwdGQAISA_fSD_Li256ELb1ELb0EEENS1_25SingleTileBwdLPTSchedulerILb1ELi128ELb0EEEEEEEEEvNT_6ParamsE) ;  /* 0xffff6e6004007950 */ /* 0x000fea0003c3ffff */
        .type           $_ZN7cutlass13device_kernelIN5flash19enable_sm80_to_sm89INS1_16FlashAttnBwdSm80INS1_25CollectiveMainloopBwdSm80ILi2ELi2EN4cute5tupleIJNS5_1CILi128EEES8_NS7_ILi64EEEEEENS_10bfloat16_tEfNS_4arch4Sm80ELb1ELb0ELb1ELb1ELb0ELb0ELb0ELb0ELi2ELi4ELi4ELi4ELb0EEENS1_24CollectiveEpilogueBwdGQAISA_fSD_Li256ELb1ELb0EEENS1_25SingleTileBwdLPTSchedulerILb1ELi128ELb0EEEEEEEEEvNT_6ParamsE$_ZN4cute3eso3ESOILb1ELb0EJNS_6LayoutINS_5tupleIJNS3_IJNS3_IJNS_1CILi4EEENS4_ILi8EEEEEENS3_IJS5_NS4_ILi2EEEEEEEEENS3_IJNS3_IJS8_S8_EEENS3_IJS8_S6_EEEEEEEEENS3_IJNS3_IJNS3_IJNS_11ScaledBasisIS8_JLi1EEEENSF_INS4_ILi1EEEJLi0EEEEEEENS3_IJNSF_INS4_ILi16EEEJLi0EEEENSF_IS6_JLi1EEEEEEEEEENS3_IJNS3_IJNSF_ISH_JLi1EEEENSF_IS6_JLi0EEEEEEENS3_IJNSF_INS4_ILi64EEEJLi0EEEENSF_ISK_JLi1EEEEEEEEEEEEEEENS_10ViewEngineINS_23ArithmeticTupleIteratorINS_15ArithmeticTupleIJNS4_ILi0EEES12_EEEEEEEEEC2ERKSY_RKS15_,@function
        .size           $_ZN7cutlass13device_kernelIN5flash19enable_sm80_to_sm89INS1_16FlashAttnBwdSm80INS1_25CollectiveMainloopBwdSm80ILi2ELi2EN4cute5tupleIJNS5_1CILi128EEES8_NS7_ILi64EEEEEENS_10bfloat16_tEfNS_4arch4Sm80ELb1ELb0ELb1ELb1ELb0ELb0ELb0ELb0ELi2ELi4ELi4ELi4ELb0EEENS1_24CollectiveEpilogueBwdGQAISA_fSD_Li256ELb1ELb0EEENS1_25SingleTileBwdLPTSchedulerILb1ELi128ELb0EEEEEEEEEvNT_6ParamsE$_ZN4cute3eso3ESOILb1ELb0EJNS_6LayoutINS_5tupleIJNS3_IJNS3_IJNS_1CILi4EEENS4_ILi8EEEEEENS3_IJS5_NS4_ILi2EEEEEEEEENS3_IJNS3_IJS8_S8_EEENS3_IJS8_S6_EEEEEEEEENS3_IJNS3_IJNS3_IJNS_11ScaledBasisIS8_JLi1EEEENSF_INS4_ILi1EEEJLi0EEEEEEENS3_IJNSF_INS4_ILi16EEEJLi0EEEENSF_IS6_JLi1EEEEEEEEEENS3_IJNS3_IJNSF_ISH_JLi1EEEENSF_IS6_JLi0EEEEEEENS3_IJNSF_INS4_ILi64EEEJLi0EEEENSF_ISK_JLi1EEEEEEEEEEEEEEENS_10ViewEngineINS_23ArithmeticTupleIteratorINS_15ArithmeticTupleIJNS4_ILi0EEES12_EEEEEEEEEC2ERKSY_RKS15_,($_ZN7cutlass13device_kernelIN5flash19enable_sm80_to_sm89INS1_16FlashAttnBwdSm80INS1_25CollectiveMainloopBwdSm80ILi2ELi2EN4cute5tupleIJNS5_1CILi128EEES8_NS7_ILi64EEEEEENS_10bfloat16_tEfNS_4arch4Sm80ELb1ELb0ELb1ELb1ELb0ELb0ELb0ELb0ELi2ELi4ELi4ELi4ELb0EEENS1_24CollectiveEpilogueBwdGQAISA_fSD_Li256ELb1ELb0EEENS1_25SingleTileBwdLPTSchedulerILb1ELi128ELb0EEEEEEEEEvNT_6ParamsE$_ZN4cute3eso3ESOILb1ELb0EJNS_6LayoutINS_5tupleIJNS3_IJNS3_IJNS_1CILi8EEENS4_ILi1EEEEEES6_EEENS3_IJNS3_IJS6_S6_EEENS4_ILi2EEEEEEEEENS3_IJNS3_IJNS3_IJS6_NS4_ILi0EEEEEESD_EEENS3_IJNS3_IJSD_SD_EEENS4_ILi4096EEEEEEEEEEENS_10ViewEngineINS_8smem_ptrIPN7cutlass10bfloat16_tEEEEEEEC2ERKSK_RKSR_ - $_ZN7cutlass13device_kernelIN5flash19enable_sm80_to_sm89INS1_16FlashAttnBwdSm80INS1_25CollectiveMainloopBwdSm80ILi2ELi2EN4cute5tupleIJNS5_1CILi128EEES8_NS7_ILi64EEEEEENS_10bfloat16_tEfNS_4arch4Sm80ELb1ELb0ELb1ELb1ELb0ELb0ELb0ELb0ELi2ELi4ELi4ELi4ELb0EEENS1_24CollectiveEpilogueBwdGQAISA_fSD_Li256ELb1ELb0EEENS1_25SingleTileBwdLPTSchedulerILb1ELi128ELb0EEEEEEEEEvNT_6ParamsE$_ZN4cute3eso3ESOILb1ELb0EJNS_6LayoutINS_5tupleIJNS3_IJNS3_IJNS_1CILi4EEENS4_ILi8EEEEEENS3_IJS5_NS4_ILi2EEEEEEEEENS3_IJNS3_IJS8_S8_EEENS3_IJS8_S6_EEEEEEEEENS3_IJNS3_IJNS3_IJNS_11ScaledBasisIS8_JLi1EEEENSF_INS4_ILi1EEEJLi0EEEEEEENS3_IJNSF_INS4_ILi16EEEJLi0EEEENSF_IS6_JLi1EEEEEEEEEENS3_IJNS3_IJNSF_ISH_JLi1EEEENSF_IS6_JLi0EEEEEEENS3_IJNSF_INS4_ILi64EEEJLi0EEEENSF_ISK_JLi1EEEEEEEEEEEEEEENS_10ViewEngineINS_23ArithmeticTupleIteratorINS_15ArithmeticTupleIJNS4_ILi0EEES12_EEEEEEEEEC2ERKSY_RKS15_)
$_ZN7cutlass13device_kernelIN5flash19enable_sm80_to_sm89INS1_16FlashAttnBwdSm80INS1_25CollectiveMainloopBwdSm80ILi2ELi2EN4cute5tupleIJNS5_1CILi128EEES8_NS7_ILi64EEEEEENS_10bfloat16_tEfNS_4arch4Sm80ELb1ELb0ELb1ELb1ELb0ELb0ELb0ELb0ELi2ELi4ELi4ELi4ELb0EEENS1_24CollectiveEpilogueBwdGQAISA_fSD_Li256ELb1ELb0EEENS1_25SingleTileBwdLPTSchedulerILb1ELi128ELb0EEEEEEEEEvNT_6ParamsE$_ZN4cute3eso3ESOILb1ELb0EJNS_6LayoutINS_5tupleIJNS3_IJNS3_IJNS_1CILi4EEENS4_ILi8EEEEEENS3_IJS5_NS4_ILi2EEEEEEEEENS3_IJNS3_IJS8_S8_EEENS3_IJS8_S6_EEEEEEEEENS3_IJNS3_IJNS3_IJNS_11ScaledBasisIS8_JLi1EEEENSF_INS4_ILi1EEEJLi0EEEEEEENS3_IJNSF_INS4_ILi16EEEJLi0EEEENSF_IS6_JLi1EEEEEEEEEENS3_IJNS3_IJNSF_ISH_JLi1EEEENSF_IS6_JLi0EEEEEEENS3_IJNSF_INS4_ILi64EEEJLi0EEEENSF_ISK_JLi1EEEEEEEEEEEEEEENS_10ViewEngineINS_23ArithmeticTupleIteratorINS_15ArithmeticTupleIJNS4_ILi0EEES12_EEEEEEEEEC2ERKSY_RKS15_:
[----:B------:R-:W-:Y:S01]  /*91a0*/  IADD3 R2, R46, -c[0x0][0x20], RZ ;  /* 0x800008002e027a10 */ /* 0x000fe20007ffe0ff */
[----:B------:R-:W-:Y:S01]  /*91b0*/  IMAD.MOV.U32 R10, RZ, RZ, R6 ;  /* 0x000000ffff0a7224 */ /* 0x000fe200078e0006 */
[----:B------:R-:W-:Y:S01]  /*91c0*/  PRMT R9, R47, 0x7770, RZ ;  /* 0x000077702f097816 */ /* 0x000fe200000000ff */
[----:B------:R-:W-:-:S04]  /*91d0*/  IMAD.MOV.U32 R11, RZ, RZ, 0x0 ;  /* 0x00000000ff0b7424 */ /* 0x000fc800078e00ff */
[----:B------:R1:W-:Y:S01]  /*91e0*/  STL.U8 [R2], R9 ;  /* 0x0000000902007387 */ /* 0x0003e20000100000 */
[----:B------:R-:W-:Y:S05]  /*91f0*/  RET.REL.NODEC R10 `(_ZN7cutlass13device_kernelIN5flash19enable_sm80_to_sm89INS1_16FlashAttnBwdSm80INS1_25CollectiveMainloopBwdSm80ILi2ELi2EN4cute5tupleIJNS5_1CILi128EEES8_NS7_ILi64EEEEEENS_10bfloat16_tEfNS_4arch4Sm80ELb1ELb0ELb1ELb1ELb0ELb0ELb0ELb0ELi2ELi4ELi4ELi4ELb0EEENS1_24CollectiveEpilogueBwdGQAISA_fSD_Li256ELb1ELb0EEENS1_25SingleTileBwdLPTSchedulerILb1ELi128ELb0EEEEEEEEEvNT_6ParamsE) ;  /* 0xffff6e000a007950 */ /* 0x000fea0003c3ffff */
        .type           $_ZN7cutlass13device_kernelIN5flash19enable_sm80_to_sm89INS1_16FlashAttnBwdSm80INS1_25CollectiveMainloopBwdSm80ILi2ELi2EN4cute5tupleIJNS5_1CILi128EEES8_NS7_ILi64EEEEEENS_10bfloat16_tEfNS_4arch4Sm80ELb1ELb0ELb1ELb1ELb0ELb0ELb0ELb0ELi2ELi4ELi4ELi4ELb0EEENS1_24CollectiveEpilogueBwdGQAISA_fSD_Li256ELb1ELb0EEENS1_25SingleTileBwdLPTSchedulerILb1ELi128ELb0EEEEEEEEEvNT_6ParamsE$_ZN4cute3eso3ESOILb1ELb0EJNS_6LayoutINS_5tupleIJNS3_IJNS3_IJNS_1CILi8EEENS4_ILi1EEEEEES6_EEENS3_IJNS3_IJS6_S6_EEENS4_ILi2EEEEEEEEENS3_IJNS3_IJNS3_IJS6_NS4_ILi0EEEEEESD_EEENS3_IJNS3_IJSD_SD_EEENS4_ILi4096EEEEEEEEEEENS_10ViewEngineINS_8smem_ptrIPN7cutlass10bfloat16_tEEEEEEEC2ERKSK_RKSR_,@function
        .size           $_ZN7cutlass13device_kernelIN5flash19enable_sm80_to_sm89INS1_16FlashAttnBwdSm80INS1_25CollectiveMainloopBwdSm80ILi2ELi2EN4cute5tupleIJNS5_1CILi128EEES8_NS7_ILi64EEEEEENS_10bfloat16_tEfNS_4arch4Sm80ELb1ELb0ELb1ELb1ELb0ELb0ELb0ELb0ELi2ELi4ELi4ELi4ELb0EEENS1_24CollectiveEpilogueBwdGQAISA_fSD_Li256ELb1ELb0EEENS1_25SingleTileBwdLPTSchedulerILb1ELi128ELb0EEEEEEEEEvNT_6ParamsE$_ZN4cute3eso3ESOILb1ELb0EJNS_6LayoutINS_5tupleIJNS3_IJNS3_IJNS_1CILi8EEENS4_ILi1EEEEEES6_EEENS3_IJNS3_IJS6_S6_EEENS4_ILi2EEEEEEEEENS3_IJNS3_IJNS3_IJS6_NS4_ILi0EEEEEESD_EEENS3_IJNS3_IJSD_SD_EEENS4_ILi4096EEEEEEEEEEENS_10ViewEngineINS_8smem_ptrIPN7cutlass10bfloat16_tEEEEEEEC2ERKSK_RKSR_,($_ZN7cutlass13device_kernelIN5flash19enable_sm80_to_sm89INS1_16FlashAttnBwdSm80INS1_25CollectiveMainloopBwdSm80ILi2ELi2EN4cute5tupleIJNS5_1CILi128EEES8_NS7_ILi64EEEEEENS_10bfloat16_tEfNS_4arch4Sm80ELb1ELb0ELb1ELb1ELb0ELb0ELb0ELb0ELi2ELi4ELi4ELi4ELb0EEENS1_24CollectiveEpilogueBwdGQAISA_fSD_Li256ELb1ELb0EEENS1_25SingleTileBwdLPTSchedulerILb1ELi128ELb0EEEEEEEEEvNT_6ParamsE$_ZN4cute3eso3ESOILb1ELb0EJNS_6LayoutINS_5tupleIJNS3_IJNS3_IJNS_1CILi8EEENS4_ILi1EEEEEES6_EEENS3_IJNS3_IJS6_S6_EEENS4_ILi2EEEEEEEEENS3_IJNS3_IJNS3_IJS6_NS4_ILi0EEEEEESD_EEENS3_IJNS3_IJSD_SD_EEENS4_ILi64EEEEEEEEEEENS_10ViewEngineIPN7cutlass10bfloat16_tEEEEEC2ERKSK_RKSP_ - $_ZN7cutlass13device_kernelIN5flash19enable_sm80_to_sm89INS1_16FlashAttnBwdSm80INS1_25CollectiveMainloopBwdSm80ILi2ELi2EN4cute5tupleIJNS5_1CILi128EEES8_NS7_ILi64EEEEEENS_10bfloat16_tEfNS_4arch4Sm80ELb1ELb0ELb1ELb1ELb0ELb0ELb0ELb0ELi2ELi4ELi4ELi4ELb0EEENS1_24CollectiveEpilogueBwdGQAISA_fSD_Li256ELb1ELb0EEENS1_25SingleTileBwdLPTSchedulerILb1ELi128ELb0EEEEEEEEEvNT_6ParamsE$_ZN4cute3eso3ESOILb1ELb0EJNS_6LayoutINS_5tupleIJNS3_IJNS3_IJNS_1CILi8EEENS4_ILi1EEEEEES6_EEENS3_IJNS3_IJS6_S6_EEENS4_ILi2EEEEEEEEENS3_IJNS3_IJNS3_IJS6_NS4_ILi0EEEEEESD_EEENS3_IJNS3_IJSD_SD_EEENS4_ILi4096EEEEEEEEEEENS_10ViewEngineINS_8smem_ptrIPN7cutlass10bfloat16_tEEEEEEEC2ERKSK_RKSR_)
$_ZN7cutlass13device_kernelIN5flash19enable_sm80_to_sm89INS1_16FlashAttnBwdSm80INS1_25CollectiveMainloopBwdSm80ILi2ELi2EN4cute5tupleIJNS5_1CILi128EEES8_NS7_ILi64EEEEEENS_10bfloat16_tEfNS_4arch4Sm80ELb1ELb0ELb1ELb1ELb0ELb0ELb0ELb0ELi2ELi4ELi4ELi4ELb0EEENS1_24CollectiveEpilogueBwdGQAISA_fSD_Li256ELb1ELb0EEENS1_25SingleTileBwdLPTSchedulerILb1ELi128ELb0EEEEEEEEEvNT_6ParamsE$_ZN4cute3eso3ESOILb1ELb0EJNS_6LayoutINS_5tupleIJNS3_IJNS3_IJNS_1CILi8EEENS4_ILi1EEEEEES6_EEENS3_IJNS3_IJS6_S6_EEENS4_ILi2EEEEEEEEENS3_IJNS3_IJNS3_IJS6_NS4_ILi0EEEEEESD_EEENS3_IJNS3_IJSD_SD_EEENS4_ILi4096EEEEEEEEEEENS_10ViewEngineINS_8smem_ptrIPN7cutlass10bfloat16_tEEEEEEEC2ERKSK_RKSR_:
[----:B------:R-:W-:Y:S02]  /*9200*/  IADD3 R2, R66, -c[0x0][0x20], RZ ;  /* 0x8000080042027a10 */ /* 0x000fe40007ffe0ff */
[----:B------:R-:W-:-:S03]  /*9210*/  MOV R9, 0x0 ;  /* 0x0000000000097802 */ /* 0x000fc60000000f00 */
[----:B------:R1:W-:Y:S01]  /*9220*/  STL.64 [R2], R6 ;  /* 0x0000000602007387 */ /* 0x0003e20000100a00 */
[----:B------:R-:W-:Y:S05]  /*9230*/  RET.REL.NODEC R8 `(_ZN7cutlass13device_kernelIN5flash19enable_sm80_to_sm89INS1_16FlashAttnBwdSm80INS1_25CollectiveMainloopBwdSm80ILi2ELi2EN4cute5tupleIJNS5_1CILi128EEES8_NS7_ILi64EEEEEENS_10bfloat16_tEfNS_4arch4Sm80ELb1ELb0ELb1ELb1ELb0ELb0ELb0ELb0ELi2ELi4ELi4ELi4ELb0EEENS1_24CollectiveEpilogueBwdGQAISA_fSD_Li256ELb1ELb0EEENS1_25SingleTileBwdLPTSchedulerILb1ELi128ELb0EEEEEEEEEvNT_6ParamsE) ;  /* 0xffff6dc008007950 */ /* 0x000fea0003c3ffff */
        .type           $_ZN7cutlass13device_kernelIN5flash19enable_sm80_to_sm89INS1_16FlashAttnBwdSm80INS1_25CollectiveMainloopBwdSm80ILi2ELi2EN4cute5tupleIJNS5_1CILi128EEES8_NS7_ILi64EEEEEENS_10bfloat16_tEfNS_4arch4Sm80ELb1ELb0ELb1ELb1ELb0ELb0ELb0ELb0ELi2ELi4ELi4ELi4ELb0EEENS1_24CollectiveEpilogueBwdGQAISA_fSD_Li256ELb1ELb0EEENS1_25SingleTileBwdLPTSchedulerILb1ELi128ELb0EEEEEEEEEvNT_6ParamsE$_ZN4cute3eso3ESOILb1ELb0EJNS_6LayoutINS_5tupleIJNS3_IJNS3_IJNS_1CILi8EEENS4_ILi1EEEEEES6_EEENS3_IJNS3_IJS6_S6_EEENS4_ILi2EEEEEEEEENS3_IJNS3_IJNS3_IJS6_NS4_ILi0EEEEEESD_EEENS3_IJNS3_IJSD_SD_EEENS4_ILi64EEEEEEEEEEENS_10ViewEngineIPN7cutlass10bfloat16_tEEEEEC2ERKSK_RKSP_,@function
        .size           $_ZN7cutlass13device_kernelIN5flash19enable_sm80_to_sm89INS1_16FlashAttnBwdSm80INS1_25CollectiveMainloopBwdSm80ILi2ELi2EN4cute5tupleIJNS5_1CILi128EEES8_NS7_ILi64EEEEEENS_10bfloat16_tEfNS_4arch4Sm80ELb1ELb0ELb1ELb1ELb0ELb0ELb0ELb0ELi2ELi4ELi4ELi4ELb0EEENS1_24CollectiveEpilogueBwdGQAISA_fSD_Li256ELb1ELb0EEENS1_25SingleTileBwdLPTSchedulerILb1ELi128ELb0EEEEEEEEEvNT_6ParamsE$_ZN4cute3eso3ESOILb1ELb0EJNS_6LayoutINS_5tupleIJNS3_IJNS3_IJNS_1CILi8EEENS4_ILi1EEEEEES6_EEENS3_IJNS3_IJS6_S6_EEENS4_ILi2EEEEEEEEENS3_IJNS3_IJNS3_IJS6_NS4_ILi0EEEEEESD_EEENS3_IJNS3_IJSD_SD_EEENS4_ILi64EEEEEEEEEEENS_10ViewEngineIPN7cutlass10bfloat16_tEEEEEC2ERKSK_RKSP_,($_ZN7cutlass13device_kernelIN5flash19enable_sm80_to_sm89INS1_16FlashAttnBwdSm80INS1_25CollectiveMainloopBwdSm80ILi2ELi2EN4cute5tupleIJNS5_1CILi128EEES8_NS7_ILi64EEEEEENS_10bfloat16_tEfNS_4arch4Sm80ELb1ELb0ELb1ELb1ELb0ELb0ELb0ELb0ELi2ELi4ELi4ELi4ELb0EEENS1_24CollectiveEpilogueBwdGQAISA_fSD_Li256ELb1ELb0EEENS1_25SingleTileBwdLPTSchedulerILb1ELi128ELb0EEEEEEEEEvNT_6ParamsE$_ZN4cute3eso3ESOILb1ELb0EJNS_6LayoutINS_5tupleIJNS3_IJNS3_IJNS_1CILi8EEENS4_ILi1EEEEEES6_EEENS3_IJNS3_IJS6_S6_EEENS4_ILi2EEEEEEEEENS3_IJNS3_IJNS3_IJS6_NS4_ILi0EEEEEESD_EEENS3_IJNS3_IJSD_SD_EEENS4_ILi8192EEEEEEEEEEENS_10ViewEngineINS_8smem_ptrIPN7cutlass10bfloat16_tEEEEEEEC2ERKSK_RKSR_ - $_ZN7cutlass13device_kernelIN5flash19enable_sm80_to_sm89INS1_16FlashAttnBwdSm80INS1_25CollectiveMainloopBwdSm80ILi2ELi2EN4cute5tupleIJNS5_1CILi128EEES8_NS7_ILi64EEEEEENS_10bfloat16_tEfNS_4arch4Sm80ELb1ELb0ELb1ELb1ELb0ELb0ELb0ELb0ELi2ELi4ELi4ELi4ELb0EEENS1_24CollectiveEpilogueBwdGQAISA_fSD_Li256ELb1ELb0EEENS1_25SingleTileBwdLPTSchedulerILb1ELi128ELb0EEEEEEEEEvNT_6ParamsE$_ZN4cute3eso3ESOILb1ELb0EJNS_6LayoutINS_5tupleIJNS3_IJNS3_IJNS_1CILi8EEENS4_ILi1EEEEEES6_EEENS3_IJNS3_IJS6_S6_EEENS4_ILi2EEEEEEEEENS3_IJNS3_IJNS3_IJS6_NS4_ILi0EEEEEESD_EEENS3_IJNS3_IJSD_SD_EEENS4_ILi64EEEEEEEEEEENS_10ViewEngineIPN7cutlass10bfloat16_tEEEEEC2ERKSK_RKSP_)
$_ZN7cutlass13device_kernelIN5flash19enable_sm80_to_sm89INS1_16FlashAttnBwdSm80INS1_25CollectiveMainloopBwdSm80ILi2ELi2EN4cute5tupleIJNS5_1CILi128EEES8_NS7_ILi64EEEEEENS_10bfloat16_tEfNS_4arch4Sm80ELb1ELb0ELb1ELb1ELb0ELb0ELb0ELb0ELi2ELi4ELi4ELi4ELb0EEENS1_24CollectiveEpilogueBwdGQAISA_fSD_Li256ELb1ELb0EEENS1_25SingleTileBwdLPTSchedulerILb1ELi128ELb0EEEEEEEEEvNT_6ParamsE$_ZN4cute3eso3ESOILb1ELb0EJNS_6LayoutINS_5tupleIJNS3_IJNS3_IJNS_1CILi8EEENS4_ILi1EEEEEES6_EEENS3_IJNS3_IJS6_S6_EEENS4_ILi2EEEEEEEEENS3_IJNS3_IJNS3_IJS6_NS4_ILi0EEEEEESD_EEENS3_IJNS3_IJSD_SD_EEENS4_ILi64EEEEEEEEEEENS_10ViewEngineIPN7cutlass10bfloat16_tEEEEEC2ERKSK_RKSP_:
[----:B------:R-:W-:Y:S02]  /*9240*/  IADD3 R6, R23, -c[0x0][0x20], RZ ;  /* 0x8000080017067a10 */ /* 0x000fe40007ffe0ff */
[----:B------:R-:W-:-:S03]  /*9250*/  MOV R9, 0x0 ;  /* 0x0000000000097802 */ /* 0x000fc60000000f00 */
[----:B------:R1:W-:Y:S01]  /*9260*/  STL.64 [R6], R2 ;  /* 0x0000000206007387 */ /* 0x0003e20000100a00 */
[----:B------:R-:W-:Y:S05]  /*9270*/  RET.REL.NODEC R8 `(_ZN7cutlass13device_kernelIN5flash19enable_sm80_to_sm89INS1_16FlashAttnBwdSm80INS1_25CollectiveMainloopBwdSm80ILi2ELi2EN4cute5tupleIJNS5_1CILi128EEES8_NS7_ILi64EEEEEENS_10bfloat16_tEfNS_4arch4Sm80ELb1ELb0ELb1ELb1ELb0ELb0ELb0ELb0ELi2ELi4ELi4ELi4ELb0EEENS1_24CollectiveEpilogueBwdGQAISA_fSD_Li256ELb1ELb0EEENS1_25SingleTileBwdLPTSchedulerILb1ELi128ELb0EEEEEEEEEvNT_6ParamsE) ;  /* 0xffff6d8008007950 */ /* 0x000fea0003c3ffff */
        .type           $_ZN7cutlass13device_kernelIN5flash19enable_sm80_to_sm89INS1_16FlashAttnBwdSm80INS1_25CollectiveMainloopBwdSm80ILi2ELi2EN4cute5tupleIJNS5_1CILi128EEES8_NS7_ILi64EEEEEENS_10bfloat16_tEfNS_4arch4Sm80ELb1ELb0ELb1ELb1ELb0ELb0ELb0ELb0ELi2ELi4ELi4ELi4ELb0EEENS1_24CollectiveEpilogueBwdGQAISA_fSD_Li256ELb1ELb0EEENS1_25SingleTileBwdLPTSchedulerILb1ELi128ELb0EEEEEEEEEvNT_6ParamsE$_ZN4cute3eso3ESOILb1ELb0EJNS_6LayoutINS_5tupleIJNS3_IJNS3_IJNS_1CILi8EEENS4_ILi1EEEEEES6_EEENS3_IJNS3_IJS6_S6_EEENS4_ILi2EEEEEEEEENS3_IJNS3_IJNS3_IJS6_NS4_ILi0EEEEEESD_EEENS3_IJNS3_IJSD_SD_EEENS4_ILi8192EEEEEEEEEEENS_10ViewEngineINS_8smem_ptrIPN7cutlass10bfloat16_tEEEEEEEC2ERKSK_RKSR_,@function
        .size           $_ZN7cutlass13device_kernelIN5flash19enable_sm80_to_sm89INS1_16FlashAttnBwdSm80INS1_25CollectiveMainloopBwdSm80ILi2ELi2EN4cute5tupleIJNS5_1CILi128EEES8_NS7_ILi64EEEEEENS_10bfloat16_tEfNS_4arch4Sm80ELb1ELb0ELb1ELb1ELb0ELb0ELb0ELb0ELi2ELi4ELi4ELi4ELb0EEENS1_24CollectiveEpilogueBwdGQAISA_fSD_Li256ELb1ELb0EEENS1_25SingleTileBwdLPTSchedulerILb1ELi128ELb0EEEEEEEEEvNT_6ParamsE$_ZN4cute3eso3ESOILb1ELb0EJNS_6LayoutINS_5tupleIJNS3_IJNS3_IJNS_1CILi8EEENS4_ILi1EEEEEES6_EEENS3_IJNS3_IJS6_S6_EEENS4_ILi2EEEEEEEEENS3_IJNS3_IJNS3_IJS6_NS4_ILi0EEEEEESD_EEENS3_IJNS3_IJSD_SD_EEENS4_ILi8192EEEEEEEEEEENS_10ViewEngineINS_8smem_ptrIPN7cutlass10bfloat16_tEEEEEEEC2ERKSK_RKSR_,($_ZN7cutlass13device_kernelIN5flash19enable_sm80_to_sm89INS1_16FlashAttnBwdSm80INS1_25CollectiveMainloopBwdSm80ILi2ELi2EN4cute5tupleIJNS5_1CILi128EEES8_NS7_ILi64EEEEEENS_10bfloat16_tEfNS_4arch4Sm80ELb1ELb0ELb1ELb1ELb0ELb0ELb0ELb0ELi2ELi4ELi4ELi4ELb0EEENS1_24CollectiveEpilogueBwdGQAISA_fSD_Li256ELb1ELb0EEENS1_25SingleTileBwdLPTSchedulerILb1ELi128ELb0EEEEEEEEEvNT_6ParamsE$_ZN4cute3eso3ESOILb1ELb0EJNS_6LayoutINS_5tupleIJNS3_IJNS3_IJNS_1CILi8EEENS4_ILi1EEEEEES6_EEENS3_IJNS3_IJS6_S6_EEENS4_ILi2EEEEEEEEENS3_IJNS3_IJNS3_IJS6_NS4_ILi0EEEEEESD_EEENS3_IJNS3_IJSD_SD_EEES5_EEEEEEEENS_10ViewEngineIPN7cutlass10bfloat16_tEEEEEC2ERKSJ_RKSO_ - $_ZN7cutlass13device_kernelIN5flash19enable_sm80_to_sm89INS1_16FlashAttnBwdSm80INS1_25CollectiveMainloopBwdSm80ILi2ELi2EN4cute5tupleIJNS5_1CILi128EEES8_NS7_ILi64EEEEEENS_10bfloat16_tEfNS_4arch4Sm80ELb1ELb0ELb1ELb1ELb0ELb0ELb0ELb0ELi2ELi4ELi4ELi4ELb0EEENS1_24CollectiveEpilogueBwdGQAISA_fSD_Li256ELb1ELb0EEENS1_25SingleTileBwdLPTSchedulerILb1ELi128ELb0EEEEEEEEEvNT_6ParamsE$_ZN4cute3eso3ESOILb1ELb0EJNS_6LayoutINS_5tupleIJNS3_IJNS3_IJNS_1CILi8EEENS4_ILi1EEEEEES6_EEENS3_IJNS3_IJS6_S6_EEENS4_ILi2EEEEEEEEENS3_IJNS3_IJNS3_IJS6_NS4_ILi0EEEEEESD_EEENS3_IJNS3_IJSD_SD_EEENS4_ILi8192EEEEEEEEEEENS_10ViewEngineINS_8smem_ptrIPN7cutlass10bfloat16_tEEEEEEEC2ERKSK_RKSR_)
$_ZN7cutlass13device_kernelIN5flash19enable_sm80_to_sm89INS1_16FlashAttnBwdSm80INS1_25CollectiveMainloopBwdSm80ILi2ELi2EN4cute5tupleIJNS5_1CILi128EEES8_NS7_ILi64EEEEEENS_10bfloat16_tEfNS_4arch4Sm80ELb1ELb0ELb1ELb1ELb0ELb0ELb0ELb0ELi2ELi4ELi4ELi4ELb0EEENS1_24CollectiveEpilogueBwdGQAISA_fSD_Li256ELb1ELb0EEENS1_25SingleTileBwdLPTSchedulerILb1ELi128ELb0EEEEEEEEEvNT_6ParamsE$_ZN4cute3eso3ESOILb1ELb0EJNS_6LayoutINS_5tupleIJNS3_IJNS3_IJNS_1CILi8EEENS4_ILi1EEEEEES6_EEENS3_IJNS3_IJS6_S6_EEENS4_ILi2EEEEEEEEENS3_IJNS3_IJNS3_IJS6_NS4_ILi0EEEEEESD_EEENS3_IJNS3_IJSD_SD_EEENS4_ILi8192EEEEEEEEEEENS_10ViewEngineINS_8smem_ptrIPN7cutlass10bfloat16_tEEEEEEEC2ERKSK_RKSR_:
[----:B------:R-:W-:Y:S01]  /*9280*/  IADD3 R5, R23, -c[0x0][0x20], RZ ;  /* 0x8000080017057a10 */ /* 0x000fe20007ffe0ff */
[----:B------:R-:W-:Y:S01]  /*9290*/  IMAD.MOV.U32 R8, RZ, RZ, R4 ;  /* 0x000000ffff087224 */ /* 0x000fe200078e0004 */
[----:B------:R-:W-:Y:S01]  /*92a0*/  MOV R9, R7 ;  /* 0x0000000700097202 */ /* 0x000fe20000000f00 */
[----:B------:R-:W-:-:S04]  /*92b0*/  IMAD.MOV.U32 R7, RZ, RZ, 0x0 ;  /* 0x00000000ff077424 */ /* 0x000fc800078e00ff */
[----:B------:R1:W-:Y:S01]  /*92c0*/  STL.64 [R5], R8 ;  /* 0x0000000805007387 */ /* 0x0003e20000100a00 */
[----:B------:R-:W-:Y:S05]  /*92d0*/  RET.REL.NODEC R6 `(_ZN7cutlass13device_kernelIN5flash19enable_sm80_to_sm89INS1_16FlashAttnBwdSm80INS1_25CollectiveMainloopBwdSm80ILi2ELi2EN4cute5tupleIJNS5_1CILi128EEES8_NS7_ILi64EEEEEENS_10bfloat16_tEfNS_4arch4Sm80ELb1ELb0ELb1ELb1ELb0ELb0ELb0ELb0ELi2ELi4ELi4ELi4ELb0EEENS1_24CollectiveEpilogueBwdGQAISA_fSD_Li256ELb1ELb0EEENS1_25SingleTileBwdLPTSchedulerILb1ELi128ELb0EEEEEEEEEvNT_6ParamsE) ;  /* 0xffff6d2006007950 */ /* 0x000fea0003c3ffff */
        .type           $_ZN7cutlass13device_kernelIN5flash19enable_sm80_to_sm89INS1_16FlashAttnBwdSm80INS1_25CollectiveMainloopBwdSm80ILi2ELi2EN4cute5tupleIJNS5_1CILi128EEES8_NS7_ILi64EEEEEENS_10bfloat16_tEfNS_4arch4Sm80ELb1ELb0ELb1ELb1ELb0ELb0ELb0ELb0ELi2ELi4ELi4ELi4ELb0EEENS1_24CollectiveEpilogueBwdGQAISA_fSD_Li256ELb1ELb0EEENS1_25SingleTileBwdLPTSchedulerILb1ELi128ELb0EEEEEEEEEvNT_6ParamsE$_ZN4cute3eso3ESOILb1ELb0EJNS_6LayoutINS_5tupleIJNS3_IJNS3_IJNS_1CILi8EEENS4_ILi1EEEEEES6_EEENS3_IJNS3_IJS6_S6_EEENS4_ILi2EEEEEEEEENS3_IJNS3_IJNS3_IJS6_NS4_ILi0EEEEEESD_EEENS3_IJNS3_IJSD_SD_EEES5_EEEEEEEENS_10ViewEngineIPN7cutlass10bfloat16_tEEEEEC2ERKSJ_RKSO_,@function
        .size           $_ZN7cutlass13device_kernelIN5flash19enable_sm80_to_sm89INS1_16FlashAttnBwdSm80INS1_25CollectiveMainloopBwdSm80ILi2ELi2EN4cute5tupleIJNS5_1CILi128EEES8_NS7_ILi64EEEEEENS_10bfloat16_tEfNS_4arch4Sm80ELb1ELb0ELb1ELb1ELb0ELb0ELb0ELb0ELi2ELi4ELi4ELi4ELb0EEENS1_24CollectiveEpilogueBwdGQAISA_fSD_Li256ELb1ELb0EEENS1_25SingleTileBwdLPTSchedulerILb1ELi128ELb0EEEEEEEEEvNT_6ParamsE$_ZN4cute3eso3ESOILb1ELb0EJNS_6LayoutINS_5tupleIJNS3_IJNS3_IJNS_1CILi8EEENS4_ILi1EEEEEES6_EEENS3_IJNS3_IJS6_S6_EEENS4_ILi2EEEEEEEEENS3_IJNS3_IJNS3_IJS6_NS4_ILi0EEEEEESD_EEENS3_IJNS3_IJSD_SD_EEES5_EEEEEEEENS_10ViewEngineIPN7cutlass10bfloat16_tEEEEEC2ERKSJ_RKSO_,($_ZN7cutlass13device_kernelIN5flash19enable_sm80_to_sm89INS1_16FlashAttnBwdSm80INS1_25CollectiveMainloopBwdSm80ILi2ELi2EN4cute5tupleIJNS5_1CILi128EEES8_NS7_ILi64EEEEEENS_10bfloat16_tEfNS_4arch4Sm80ELb1ELb0ELb1ELb1ELb0ELb0ELb0ELb0ELi2ELi4ELi4ELi4ELb0EEENS1_24CollectiveEpilogueBwdGQAISA_fSD_Li256ELb1ELb0EEENS1_25SingleTileBwdLPTSchedulerILb1ELi128ELb0EEEEEEEEEvNT_6ParamsE$_ZN4cute3eso3ESOILb1ELb0EJNS_6LayoutINS_5tupleIJNS3_IJNS3_IJNS_1CILi8EEENS4_ILi1EEEEEES6_EEENS3_IJNS3_IJS6_S6_EEENS4_ILi4EEEEEEEEENS3_IJNS3_IJNS3_IJS6_NS4_ILi0EEEEEESD_EEENS3_IJNS3_IJSD_SD_EEENS4_ILi2048EEEEEEEEEEENS_10ViewEngineINS_8smem_ptrIPN7cutlass10bfloat16_tEEEEEEEC2ERKSK_RKSR_ - $_ZN7cutlass13device_kernelIN5flash19enable_sm80_to_sm89INS1_16FlashAttnBwdSm80INS1_25CollectiveMainloopBwdSm80ILi2ELi2EN4cute5tupleIJNS5_1CILi128EEES8_NS7_ILi64EEEEEENS_10bfloat16_tEfNS_4arch4Sm80ELb1ELb0ELb1ELb1ELb0ELb0ELb0ELb0ELi2ELi4ELi4ELi4ELb0EEENS1_24CollectiveEpilogueBwdGQAISA_fSD_Li256ELb1ELb0EEENS1_25SingleTileBwdLPTSchedulerILb1ELi128ELb0EEEEEEEEEvNT_6ParamsE$_ZN4cute3eso3ESOILb1ELb0EJNS_6LayoutINS_5tupleIJNS3_IJNS3_IJNS_1CILi8EEENS4_ILi1EEEEEES6_EEENS3_IJNS3_IJS6_S6_EEENS4_ILi2EEEEEEEEENS3_IJNS3_IJNS3_IJS6_NS4_ILi0EEEEEESD_EEENS3_IJNS3_IJSD_SD_EEES5_EEEEEEEENS_10ViewEngineIPN7cutlass10bfloat16_tEEEEEC2ERKSJ_RKSO_)
$_ZN7cutlass13device_kernelIN5flash19enable_sm80_to_sm89INS1_16FlashAttnBwdSm80INS1_25CollectiveMainloopBwdSm80ILi2ELi2EN4cute5tupleIJNS5_1CILi128EEES8_NS7_ILi64EEEEEENS_10bfloat16_tEfNS_4arch4Sm80ELb1ELb0ELb1ELb1ELb0ELb0ELb0ELb0ELi2ELi4ELi4ELi4ELb0EEENS1_24CollectiveEpilogueBwdGQAISA_fSD_Li256ELb1ELb0EEENS1_25SingleTileBwdLPTSchedulerILb1ELi128ELb0EEEEEEEEEvNT_6ParamsE$_ZN4cute3eso3ESOILb1ELb0EJNS_6LayoutINS_5tupleIJNS3_IJNS3_IJNS_1CILi8EEENS4_ILi1EEEEEES6_EEENS3_IJNS3_IJS6_S6_EEENS4_ILi2EEEEEEEEENS3_IJNS3_IJNS3_IJS6_NS4_ILi0EEEEEESD_EEENS3_IJNS3_IJSD_SD_EEES5_EEEEEEEENS_10ViewEngineIPN7cutlass10bfloat16_tEEEEEC2ERKSJ_RKSO_:
[----:B------:R-:W-:Y:S02]  /*92e0*/  IADD3 R4, R66, -c[0x0][0x20], RZ ;  /* 0x8000080042047a10 */ /* 0x000fe40007ffe0ff */
[----:B------:R-:W-:-:S03]  /*92f0*/  MOV R9, 0x0 ;  /* 0x0000000000097802 */ /* 0x000fc60000000f00 */
[----:B------:R1:W-:Y:S01]  /*9300*/  STL.64 [R4], R2 ;  /* 0x0000000204007387 */ /* 0x0003e20000100a00 */
[----:B------:R-:W-:Y:S05]  /*9310*/  RET.REL.NODEC R8 `(_ZN7cutlass13device_kernelIN5flash19enable_sm80_to_sm89INS1_16FlashAttnBwdSm80INS1_25CollectiveMainloopBwdSm80ILi2ELi2EN4cute5tupleIJNS5_1CILi128EEES8_NS7_ILi64EEEEEENS_10bfloat16_tEfNS_4arch4Sm80ELb1ELb0ELb1ELb1ELb0ELb0ELb0ELb0ELi2ELi4ELi4ELi4ELb0EEENS1_24CollectiveEpilogueBwdGQAISA_fSD_Li256ELb1ELb0EEENS1_25SingleTileBwdLPTSchedulerILb1ELi128ELb0EEEEEEEEEvNT_6ParamsE) ;  /* 0xffff6ce008007950 */ /* 0x000fea0003c3ffff */
        .type           $_ZN7cutlass13device_kernelIN5flash19enable_sm80_to_sm89INS1_16FlashAttnBwdSm80INS1_25CollectiveMainloopBwdSm80ILi2ELi2EN4cute5tupleIJNS5_1CILi128EEES8_NS7_ILi64EEEEEENS_10bfloat16_tEfNS_4arch4Sm80ELb1ELb0ELb1ELb1ELb0ELb0ELb0ELb0ELi2ELi4ELi4ELi4ELb0EEENS1_24CollectiveEpilogueBwdGQAISA_fSD_Li256ELb1ELb0EEENS1_25SingleTileBwdLPTSchedulerILb1ELi128ELb0EEEEEEEEEvNT_6ParamsE$_ZN4cute3eso3ESOILb1ELb0EJNS_6LayoutINS_5tupleIJNS3_IJNS3_IJNS_1CILi8EEENS4_ILi1EEEEEES6_EEENS3_IJNS3_IJS6_S6_EEENS4_ILi4EEEEEEEEENS3_IJNS3_IJNS3_IJS6_NS4_ILi0EEEEEESD_EEENS3_IJNS3_IJSD_SD_EEENS4_ILi2048EEEEEEEEEEENS_10ViewEngineINS_8smem_ptrIPN7cutlass10bfloat16_tEEEEEEEC2ERKSK_RKSR_,@function
        .size           $_ZN7cutlass13device_kernelIN5flash19enable_sm80_to_sm89INS1_16FlashAttnBwdSm80INS1_25CollectiveMainloopBwdSm80ILi2ELi2EN4cute5tupleIJNS5_1CILi128EEES8_NS7_ILi64EEEEEENS_10bfloat16_tEfNS_4arch4Sm80ELb1ELb0ELb1ELb1ELb0ELb0ELb0ELb0ELi2ELi4ELi4ELi4ELb0EEENS1_24CollectiveEpilogueBwdGQAISA_fSD_Li256ELb1ELb0EEENS1_25SingleTileBwdLPTSchedulerILb1ELi128ELb0EEEEEEEEEvNT_6ParamsE$_ZN4cute3eso3ESOILb1ELb0EJNS_6LayoutINS_5tupleIJNS3_IJNS3_IJNS_1CILi8EEENS4_ILi1EEEEEES6_EEENS3_IJNS3_IJS6_S6_EEENS4_ILi4EEEEEEEEENS3_IJNS3_IJNS3_IJS6_NS4_ILi0EEEEEESD_EEENS3_IJNS3_IJSD_SD_EEENS4_ILi2048EEEEEEEEEEENS_10ViewEngineINS_8smem_ptrIPN7cutlass10bfloat16_tEEEEEEEC2ERKSK_RKSR_,($_ZN7cutlass13device_kernelIN5flash19enable_sm80_to_sm89INS1_16FlashAttnBwdSm80INS1_25CollectiveMainloopBwdSm80ILi2ELi2EN4cute5tupleIJNS5_1CILi128EEES8_NS7_ILi64EEEEEENS_10bfloat16_tEfNS_4arch4Sm80ELb1ELb0ELb1ELb1ELb0ELb0ELb0ELb0ELi2ELi4ELi4ELi4ELb0EEENS1_24CollectiveEpilogueBwdGQAISA_fSD_Li256ELb1ELb0EEENS1_25SingleTileBwdLPTSchedulerILb1ELi128ELb0EEEEEEEEEvNT_6ParamsE$_ZN4cute3eso3ESOILb1ELb0EJNS_6LayoutINS_5tupleIJNS3_IJNS3_IJNS_1CILi8EEENS4_ILi1EEEEEES6_EEENS3_IJNS3_IJS6_S6_EEENS4_ILi4EEEEEEEEENS3_IJNS3_IJNS3_IJS6_NS4_ILi0EEEEEESD_EEENS3_IJNS3_IJSD_SD_EEES5_EEEEEEEENS_10ViewEngineIPN7cutlass10bfloat16_tEEEEEC2ERKSJ_RKSO_ - $_ZN7cutlass13device_kernelIN5flash19enable_sm80_to_sm89INS1_16FlashAttnBwdSm80INS1_25CollectiveMainloopBwdSm80ILi2ELi2EN4cute5tupleIJNS5_1CILi128EEES8_NS7_ILi64EEEEEENS_10bfloat16_tEfNS_4arch4Sm80ELb1ELb0ELb1ELb1ELb0ELb0ELb0ELb0ELi2ELi4ELi4ELi4ELb0EEENS1_24CollectiveEpilogueBwdGQAISA_fSD_Li256ELb1ELb0EEENS1_25SingleTileBwdLPTSchedulerILb1ELi128ELb0EEEEEEEEEvNT_6ParamsE$_ZN4cute3eso3ESOILb1ELb0EJNS_6LayoutINS_5tupleIJNS3_IJNS3_IJNS_1CILi8EEENS4_ILi1EEEEEES6_EEENS3_IJNS3_IJS6_S6_EEENS4_ILi4EEEEEEEEENS3_IJNS3_IJNS3_IJS6_NS4_ILi0EEEEEESD_EEENS3_IJNS3_IJSD_SD_EEENS4_ILi2048EEEEEEEEEEENS_10ViewEngineINS_8smem_ptrIPN7cutlass10bfloat16_tEEEEEEEC2ERKSK_RKSR_)
$_ZN7cutlass13device_kernelIN5flash19enable_sm80_to_sm89INS1_16FlashAttnBwdSm80INS1_25CollectiveMainloopBwdSm80ILi2ELi2EN4cute5tupleIJNS5_1CILi128EEES8_NS7_ILi64EEEEEENS_10bfloat16_tEfNS_4arch4Sm80ELb1ELb0ELb1ELb1ELb0ELb0ELb0ELb0ELi2ELi4ELi4ELi4ELb0EEENS1_24CollectiveEpilogueBwdGQAISA_fSD_Li256ELb1ELb0EEENS1_25SingleTileBwdLPTSchedulerILb1ELi128ELb0EEEEEEEEEvNT_6ParamsE$_ZN4cute3eso3ESOILb1ELb0EJNS_6LayoutINS_5tupleIJNS3_IJNS3_IJNS_1CILi8EEENS4_ILi1EEEEEES6_EEENS3_IJNS3_IJS6_S6_EEENS4_ILi4EEEEEEEEENS3_IJNS3_IJNS3_IJS6_NS4_ILi0EEEEEESD_EEENS3_IJNS3_IJSD_SD_EEENS4_ILi2048EEEEEEEEEEENS_10ViewEngineINS_8smem_ptrIPN7cutlass10bfloat16_tEEEEEEEC2ERKSK_RKSR_:
[----:B------:R-:W-:Y:S02]  /*9320*/  IADD3 R2, R23, -c[0x0][0x20], RZ ;  /* 0x8000080017027a10 */ /* 0x000fe40007ffe0ff */
[----:B------:R-:W-:-:S03]  /*9330*/  MOV R9, 0x0 ;  /* 0x0000000000097802 */ /* 0x000fc60000000f00 */
[----:B------:R1:W-:Y:S01]  /*9340*/  STL.64 [R2], R6 ;  /* 0x0000000602007387 */ /* 0x0003e20000100a00 */
[----:B------:R-:W-:Y:S05]  /*9350*/  RET.REL.NODEC R8 `(_ZN7cutlass13device_kernelIN5flash19enable_sm80_to_sm89INS1_16FlashAttnBwdSm80INS1_25CollectiveMainloopBwdSm80ILi2ELi2EN4cute5tupleIJNS5_1CILi128EEES8_NS7_ILi64EEEEEENS_10bfloat16_tEfNS_4arch4Sm80ELb1ELb0ELb1ELb1ELb0ELb0ELb0ELb0ELi2ELi4ELi4ELi4ELb0EEENS1_24CollectiveEpilogueBwdGQAISA_fSD_Li256ELb1ELb0EEENS1_25SingleTileBwdLPTSchedulerILb1ELi128ELb0EEEEEEEEEvNT_6ParamsE) ;  /* 0xffff6ca008007950 */ /* 0x000fea0003c3ffff */
        .type           $_ZN7cutlass13device_kernelIN5flash19enable_sm80_to_sm89INS1_16FlashAttnBwdSm80INS1_25CollectiveMainloopBwdSm80ILi2ELi2EN4cute5tupleIJNS5_1CILi128EEES8_NS7_ILi64EEEEEENS_10bfloat16_tEfNS_4arch4Sm80ELb1ELb0ELb1ELb1ELb0ELb0ELb0ELb0ELi2ELi4ELi4ELi4ELb0EEENS1_24CollectiveEpilogueBwdGQAISA_fSD_Li256ELb1ELb0EEENS1_25SingleTileBwdLPTSchedulerILb1ELi128ELb0EEEEEEEEEvNT_6ParamsE$_ZN4cute3eso3ESOILb1ELb0EJNS_6LayoutINS_5tupleIJNS3_IJNS3_IJNS_1CILi8EEENS4_ILi1EEEEEES6_EEENS3_IJNS3_IJS6_S6_EEENS4_ILi4EEEEEEEEENS3_IJNS3_IJNS3_IJS6_NS4_ILi0EEEEEESD_EEENS3_IJNS3_IJSD_SD_EEES5_EEEEEEEENS_10ViewEngineIPN7cutlass10bfloat16_tEEEEEC2ERKSJ_RKSO_,@function
        .size           $_ZN7cutlass13device_kernelIN5flash19enable_sm80_to_sm89INS1_16FlashAttnBwdSm80INS1_25CollectiveMainloopBwdSm80ILi2ELi2EN4cute5tupleIJNS5_1CILi128EEES8_NS7_ILi64EEEEEENS_10bfloat16_tEfNS_4arch4Sm80ELb1ELb0ELb1ELb1ELb0ELb0ELb0ELb0ELi2ELi4ELi4ELi4ELb0EEENS1_24CollectiveEpilogueBwdGQAISA_fSD_Li256ELb1ELb0EEENS1_25SingleTileBwdLPTSchedulerILb1ELi128ELb0EEEEEEEEEvNT_6ParamsE$_ZN4cute3eso3ESOILb1ELb0EJNS_6LayoutINS_5tupleIJNS3_IJNS3_IJNS_1CILi8EEENS4_ILi1EEEEEES6_EEENS3_IJNS3_IJS6_S6_EEENS4_ILi4EEEEEEEEENS3_IJNS3_IJNS3_IJS6_NS4_ILi0EEEEEESD_EEENS3_IJNS3_IJSD_SD_EEES5_EEEEEEEENS_10ViewEngineIPN7cutlass10bfloat16_tEEEEEC2ERKSJ_RKSO_,($_ZN7cutlass13device_kernelIN5flash19enable_sm80_to_sm89INS1_16FlashAttnBwdSm80INS1_25CollectiveMainloopBwdSm80ILi2ELi2EN4cute5tupleIJNS5_1CILi128EEES8_NS7_ILi64EEEEEENS_10bfloat16_tEfNS_4arch4Sm80ELb1ELb0ELb1ELb1ELb0ELb0ELb0ELb0ELi2ELi4ELi4ELi4ELb0EEENS1_24CollectiveEpilogueBwdGQAISA_fSD_Li256ELb1ELb0EEENS1_25SingleTileBwdLPTSchedulerILb1ELi128ELb0EEEEEEEEEvNT_6ParamsE$_ZN4cute3eso3ESOILb1ELb0EJNS_6LayoutINS_5tupleIJNS3_IJNS_1CILi1EEENS3_IJNS4_ILi2EEES6_EEEEEES6_NS4_ILi4EEEEEENS3_IJNS3_IJNS4_ILi0EEENS3_IJS5_S9_EEEEEES6_NS4_ILi8EEEEEEEENS_10ViewEngineIPjEEEEC2ERKSG_RKSJ_ - $_ZN7cutlass13device_kernelIN5flash19enable_sm80_to_sm89INS1_16FlashAttnBwdSm80INS1_25CollectiveMainloopBwdSm80ILi2ELi2EN4cute5tupleIJNS5_1CILi128EEES8_NS7_ILi64EEEEEENS_10bfloat16_tEfNS_4arch4Sm80ELb1ELb0ELb1ELb1ELb0ELb0ELb0ELb0ELi2ELi4ELi4ELi4ELb0EEENS1_24CollectiveEpilogueBwdGQAISA_fSD_Li256ELb1ELb0EEENS1_25SingleTileBwdLPTSchedulerILb1ELi128ELb0EEEEEEEEEvNT_6ParamsE$_ZN4cute3eso3ESOILb1ELb0EJNS_6LayoutINS_5tupleIJNS3_IJNS3_IJNS_1CILi8EEENS4_ILi1EEEEEES6_EEENS3_IJNS3_IJS6_S6_EEENS4_ILi4EEEEEEEEENS3_IJNS3_IJNS3_IJS6_NS4_ILi0EEEEEESD_EEENS3_IJNS3_IJSD_SD_EEES5_EEEEEEEENS_10ViewEngineIPN7cutlass10bfloat16_tEEEEEC2ERKSJ_RKSO_)
$_ZN7cutlass13device_kernelIN5flash19enable_sm80_to_sm89INS1_16FlashAttnBwdSm80INS1_25CollectiveMainloopBwdSm80ILi2ELi2EN4cute5tupleIJNS5_1CILi128EEES8_NS7_ILi64EEEEEENS_10bfloat16_tEfNS_4arch4Sm80ELb1ELb0ELb1ELb1ELb0ELb0ELb0ELb0ELi2ELi4ELi4ELi4ELb0EEENS1_24CollectiveEpilogueBwdGQAISA_fSD_Li256ELb1ELb0EEENS1_25SingleTileBwdLPTSchedulerILb1ELi128ELb0EEEEEEEEEvNT_6ParamsE$_ZN4cute3eso3ESOILb1ELb0EJNS_6LayoutINS_5tupleIJNS3_IJNS3_IJNS_1CILi8EEENS4_ILi1EEEEEES6_EEENS3_IJNS3_IJS6_S6_EEENS4_ILi4EEEEEEEEENS3_IJNS3_IJNS3_IJS6_NS4_ILi0EEEEEESD_EEENS3_IJNS3_IJSD_SD_EEES5_EEEEEEEENS_10ViewEngineIPN7cutlass10bfloat16_tEEEEEC2ERKSJ_RKSO_:
[----:B------:R-:W-:Y:S02]  /*9360*/  IADD3 R4, R23, -c[0x0][0x20], RZ ;  /* 0x8000080017047a10 */ /* 0x000fe40007ffe0ff */
[----:B------:R-:W-:-:S03]  /*9370*/  MOV R9, 0x0 ;  /* 0x0000000000097802 */ /* 0x000fc60000000f00 */
[----:B------:R1:W-:Y:S01]  /*9380*/  STL.64 [R4], R2 ;  /* 0x0000000204007387 */ /* 0x0003e20000100a00 */
[----:B------:R-:W-:Y:S05]  /*9390*/  RET.REL.NODEC R8 `(_ZN7cutlass13device_kernelIN5flash19enable_sm80_to_sm89INS1_16FlashAttnBwdSm80INS1_25CollectiveMainloopBwdSm80ILi2ELi2EN4cute5tupleIJNS5_1CILi128EEES8_NS7_ILi64EEEEEENS_10bfloat16_tEfNS_4arch4Sm80ELb1ELb0ELb1ELb1ELb0ELb0ELb0ELb0ELi2ELi4ELi4ELi4ELb0EEENS1_24CollectiveEpilogueBwdGQAISA_fSD_Li256ELb1ELb0EEENS1_25SingleTileBwdLPTSchedulerILb1ELi128ELb0EEEEEEEEEvNT_6ParamsE) ;  /* 0xffff6c6008007950 */ /* 0x000fea0003c3ffff */
        .type           $_ZN7cutlass13device_kernelIN5flash19enable_sm80_to_sm89INS1_16FlashAttnBwdSm80INS1_25CollectiveMainloopBwdSm80ILi2ELi2EN4cute5tupleIJNS5_1CILi128EEES8_NS7_ILi64EEEEEENS_10bfloat16_tEfNS_4arch4Sm80ELb1ELb0ELb1ELb1ELb0ELb0ELb0ELb0ELi2ELi4ELi4ELi4ELb0EEENS1_24CollectiveEpilogueBwdGQAISA_fSD_Li256ELb1ELb0EEENS1_25SingleTileBwdLPTSchedulerILb1ELi128ELb0EEEEEEEEEvNT_6ParamsE$_ZN4cute3eso3ESOILb1ELb0EJNS_6LayoutINS_5tupleIJNS3_IJNS_1CILi1EEENS3_IJNS4_ILi2EEES6_EEEEEES6_NS4_ILi4EEEEEENS3_IJNS3_IJNS4_ILi0EEENS3_IJS5_S9_EEEEEES6_NS4_ILi8EEEEEEEENS_10ViewEngineIPjEEEEC2ERKSG_RKSJ_,@function
        .size           $_ZN7cutlass13device_kernelIN5flash19enable_sm80_to_sm89INS1_16FlashAttnBwdSm80INS1_25CollectiveMainloopBwdSm80ILi2ELi2EN4cute5tupleIJNS5_1CILi128EEES8_NS7_ILi64EEEEEENS_10bfloat16_tEfNS_4arch4Sm80ELb1ELb0ELb1ELb1ELb0ELb0ELb0ELb0ELi2ELi4ELi4ELi4ELb0EEENS1_24CollectiveEpilogueBwdGQAISA_fSD_Li256ELb1ELb0EEENS1_25SingleTileBwdLPTSchedulerILb1ELi128ELb0EEEEEEEEEvNT_6ParamsE$_ZN4cute3eso3ESOILb1ELb0EJNS_6LayoutINS_5tupleIJNS3_IJNS_1CILi1EEENS3_IJNS4_ILi2EEES6_EEEEEES6_NS4_ILi4EEEEEENS3_IJNS3_IJNS4_ILi0EEENS3_IJS5_S9_EEEEEES6_NS4_ILi8EEEEEEEENS_10ViewEngineIPjEEEEC2ERKSG_RKSJ_,($_ZN7cutlass13device_kernelIN5flash19enable_sm80_to_sm89INS1_16FlashAttnBwdSm80INS1_25CollectiveMainloopBwdSm80ILi2ELi2EN4cute5tupleIJNS5_1CILi128EEES8_NS7_ILi64EEEEEENS_10bfloat16_tEfNS_4arch4Sm80ELb1ELb0ELb1ELb1ELb0ELb0ELb0ELb0ELi2ELi4ELi4ELi4ELb0EEENS1_24CollectiveEpilogueBwdGQAISA_fSD_Li256ELb1ELb0EEENS1_25SingleTileBwdLPTSchedulerILb1ELi128ELb0EEEEEEEEEvNT_6ParamsE$_ZN4cute3eso3ESOILb1ELb0EJNS_6LayoutINS_5tupleIJNS3_IJNS_1CILi1EEENS3_IJNS4_ILi4EEENS4_ILi2EEEEEEEEES7_S6_EEENS3_IJNS3_IJNS4_ILi0EEENS3_IJS5_NS4_ILi8EEEEEEEEES6_NS4_ILi16EEEEEEEENS_10ViewEngineIPN7cutlass10bfloat16_tEEEEEC2ERKSH_RKSM_ - $_ZN7cutlass13device_kernelIN5flash19enable_sm80_to_sm89INS1_16FlashAttnBwdSm80INS1_25CollectiveMainloopBwdSm80ILi2ELi2EN4cute5tupleIJNS5_1CILi128EEES8_NS7_ILi64EEEEEENS_10bfloat16_tEfNS_4arch4Sm80ELb1ELb0ELb1ELb1ELb0ELb0ELb0ELb0ELi2ELi4ELi4ELi4ELb0EEENS1_24CollectiveEpilogueBwdGQAISA_fSD_Li256ELb1ELb0EEENS1_25SingleTileBwdLPTSchedulerILb1ELi128ELb0EEEEEEEEEvNT_6ParamsE$_ZN4cute3eso3ESOILb1ELb0EJNS_6LayoutINS_5tupleIJNS3_IJNS_1CILi1EEENS3_IJNS4_ILi2EEES6_EEEEEES6_NS4_ILi4EEEEEENS3_IJNS3_IJNS4_ILi0EEENS3_IJS5_S9_EEEEEES6_NS4_ILi8EEEEEEEENS_10ViewEngineIPjEEEEC2ERKSG_RKSJ_)
$_ZN7cutlass13device_kernelIN5flash19enable_sm80_to_sm89INS1_16FlashAttnBwdSm80INS1_25CollectiveMainloopBwdSm80ILi2ELi2EN4cute5tupleIJNS5_1CILi128EEES8_NS7_ILi64EEEEEENS_10bfloat16_tEfNS_4arch4Sm80ELb1ELb0ELb1ELb1ELb0ELb0ELb0ELb0ELi2ELi4ELi4ELi4ELb0EEENS1_24CollectiveEpilogueBwdGQAISA_fSD_Li256ELb1ELb0EEENS1_25SingleTileBwdLPTSchedulerILb1ELi128ELb0EEEEEEEEEvNT_6ParamsE$_ZN4cute3eso3ESOILb1ELb0EJNS_6LayoutINS_5tupleIJNS3_IJNS_1CILi1EEENS3_IJNS4_ILi2EEES6_EEEEEES6_NS4_ILi4EEEEEENS3_IJNS3_IJNS4_ILi0EEENS3_IJS5_S9_EEEEEES6_NS4_ILi8EEEEEEEENS_10ViewEngineIPjEEEEC2ERKSG_RKSJ_:
[----:B------:R-:W-:Y:S01]  /*93a0*/  IADD3 R4, R56, -c[0x0][0x20], RZ ;  /* 0x8000080038047a10 */ /* 0x000fe20007ffe0ff */
[----:B------:R-:W-:Y:S01]  /*93b0*/  IMAD.MOV.U32 R8, RZ, RZ, R6 ;  /* 0x000000ffff087224 */ /* 0x000fe200078e0006 */
[----:B------:R-:W-:-:S03]  /*93c0*/  MOV R9, 0x0 ;  /* 0x0000000000097802 */ /* 0x000fc60000000f00 */
[----:B------:R1:W-:Y:S01]  /*93d0*/  STL.64 [R4], R2 ;  /* 0x0000000204007387 */ /* 0x0003e20000100a00 */
[----:B------:R-:W-:Y:S05]  /*93e0*/  RET.REL.NODEC R8 `(_ZN7cutlass13device_kernelIN5flash19enable_sm80_to_sm89INS1_16FlashAttnBwdSm80INS1_25CollectiveMainloopBwdSm80ILi2ELi2EN4cute5tupleIJNS5_1CILi128EEES8_NS7_ILi64EEEEEENS_10bfloat16_tEfNS_4arch4Sm80ELb1ELb0ELb1ELb1ELb0ELb0ELb0ELb0ELi2ELi4ELi4ELi4ELb0EEENS1_24CollectiveEpilogueBwdGQAISA_fSD_Li256ELb1ELb0EEENS1_25SingleTileBwdLPTSchedulerILb1ELi128ELb0EEEEEEEEEvNT_6ParamsE) ;  /* 0xffff6c1008007950 */ /* 0x000fea0003c3ffff */
        .type           $_ZN7cutlass13device_kernelIN5flash19enable_sm80_to_sm89INS1_16FlashAttnBwdSm80INS1_25CollectiveMainloopBwdSm80ILi2ELi2EN4cute5tupleIJNS5_1CILi128EEES8_NS7_ILi64EEEEEENS_10bfloat16_tEfNS_4arch4Sm80ELb1ELb0ELb1ELb1ELb0ELb0ELb0ELb0ELi2ELi4ELi4ELi4ELb0EEENS1_24CollectiveEpilogueBwdGQAISA_fSD_Li256ELb1ELb0EEENS1_25SingleTileBwdLPTSchedulerILb1ELi128ELb0EEEEEEEEEvNT_6ParamsE$_ZN4cute3eso3ESOILb1ELb0EJNS_6LayoutINS_5tupleIJNS3_IJNS_1CILi1EEENS3_IJNS4_ILi4EEENS4_ILi2EEEEEEEEES7_S6_EEENS3_IJNS3_IJNS4_ILi0EEENS3_IJS5_NS4_ILi8EEEEEEEEES6_NS4_ILi16EEEEEEEENS_10ViewEngineIPN7cutlass10bfloat16_tEEEEEC2ERKSH_RKSM_,@function
        .size           $_ZN7cutlass13device_kernelIN5flash19enable_sm80_to_sm89INS1_16FlashAttnBwdSm80INS1_25CollectiveMainloopBwdSm80ILi2ELi2EN4cute5tupleIJNS5_1CILi128EEES8_NS7_ILi64EEEEEENS_10bfloat16_tEfNS_4arch4Sm80ELb1ELb0ELb1ELb1ELb0ELb0ELb0ELb0ELi2ELi4ELi4ELi4ELb0EEENS1_24CollectiveEpilogueBwdGQAISA_fSD_Li256ELb1ELb0EEENS1_25SingleTileBwdLPTSchedulerILb1ELi128ELb0EEEEEEEEEvNT_6ParamsE$_ZN4cute3eso3ESOILb1ELb0EJNS_6LayoutINS_5tupleIJNS3_IJNS_1CILi1EEENS3_IJNS4_ILi4EEENS4_ILi2EEEEEEEEES7_S6_EEENS3_IJNS3_IJNS4_ILi0EEENS3_IJS5_NS4_ILi8EEEEEEEEES6_NS4_ILi16EEEEEEEENS_10ViewEngineIPN7cutlass10bfloat16_tEEEEEC2ERKSH_RKSM_,($_ZN7cutlass13device_kernelIN5flash19enable_sm80_to_sm89INS1_16FlashAttnBwdSm80INS1_25CollectiveMainloopBwdSm80ILi2ELi2EN4cute5tupleIJNS5_1CILi128EEES8_NS7_ILi64EEEEEENS_10bfloat16_tEfNS_4arch4Sm80ELb1ELb0ELb1ELb1ELb0ELb0ELb0ELb0ELi2ELi4ELi4ELi4ELb0EEENS1_24CollectiveEpilogueBwdGQAISA_fSD_Li256ELb1ELb0EEENS1_25SingleTileBwdLPTSchedulerILb1ELi128ELb0EEEEEEEEEvNT_6ParamsE$_ZN4cute3eso3ESOILb1ELb0EJNS_6LayoutINS_5tupleIJNS3_IJNS_1CILi1EEENS4_ILi2EEEEEEEEENS3_IJNS3_IJS5_S5_EEEEEEEENS_10ViewEngineIPjEEEEC2ERKSB_RKSE_ - $_ZN7cutlass13device_kernelIN5flash19enable_sm80_to_sm89INS1_16FlashAttnBwdSm80INS1_25CollectiveMainloopBwdSm80ILi2ELi2EN4cute5tupleIJNS5_1CILi128EEES8_NS7_ILi64EEEEEENS_10bfloat16_tEfNS_4arch4Sm80ELb1ELb0ELb1ELb1ELb0ELb0ELb0ELb0ELi2ELi4ELi4ELi4ELb0EEENS1_24CollectiveEpilogueBwdGQAISA_fSD_Li256ELb1ELb0EEENS1_25SingleTileBwdLPTSchedulerILb1ELi128ELb0EEEEEEEEEvNT_6ParamsE$_ZN4cute3eso3ESOILb1ELb0EJNS_6LayoutINS_5tupleIJNS3_IJNS_1CILi1EEENS3_IJNS4_ILi4EEENS4_ILi2EEEEEEEEES7_S6_EEENS3_IJNS3_IJNS4_ILi0EEENS3_IJS5_NS4_ILi8EEEEEEEEES6_NS4_ILi16EEEEEEEENS_10ViewEngineIPN7cutlass10bfloat16_tEEEEEC2ERKSH_RKSM_)
$_ZN7cutlass13device_kernelIN5flash19enable_sm80_to_sm89INS1_16FlashAttnBwdSm80INS1_25CollectiveMainloopBwdSm80ILi2ELi2EN4cute5tupleIJNS5_1CILi128EEES8_NS7_ILi64EEEEEENS_10bfloat16_tEfNS_4arch4Sm80ELb1ELb0ELb1ELb1ELb0ELb0ELb0ELb0ELi2ELi4ELi4ELi4ELb0EEENS1_24CollectiveEpilogueBwdGQAISA_fSD_Li256ELb1ELb0EEENS1_25SingleTileBwdLPTSchedulerILb1ELi128ELb0EEEEEEEEEvNT_6ParamsE$_ZN4cute3eso3ESOILb1ELb0EJNS_6LayoutINS_5tupleIJNS3_IJNS_1CILi1EEENS3_IJNS4_ILi4EEENS4_ILi2EEEEEEEEES7_S6_EEENS3_IJNS3_IJNS4_ILi0EEENS3_IJS5_NS4_ILi8EEEEEEEEES6_NS4_ILi16EEEEEEEENS_10ViewEngineIPN7cutlass10bfloat16_tEEEEEC2ERKSH_RKSM_:
[----:B------:R-:W-:Y:S01]  /*93f0*/  IADD3 R3, R56, -c[0x0][0x20], RZ ;  /* 0x8000080038037a10 */ /* 0x000fe20007ffe0ff */
[----:B------:R-:W-:Y:S01]  /*9400*/  IMAD.MOV.U32 R50, RZ, RZ, R2 ;  /* 0x000000ffff327224 */ /* 0x000fe200078e0002 */
[----:B------:R-:W-:-:S04]  /*9410*/  MOV R5, 0x0 ;  /* 0x0000000000057802 */ /* 0x000fc80000000f00 */
[----:B------:R1:W-:Y:S01]  /*9420*/  STL.64 [R3], R50 ;  /* 0x0000003203007387 */ /* 0x0003e20000100a00 */
[----:B------:R-:W-:Y:S05]  /*9430*/  RET.REL.NODEC R4 `(_ZN7cutlass13device_kernelIN5flash19enable_sm80_to_sm89INS1_16FlashAttnBwdSm80INS1_25CollectiveMainloopBwdSm80ILi2ELi2EN4cute5tupleIJNS5_1CILi128EEES8_NS7_ILi64EEEEEENS_10bfloat16_tEfNS_4arch4Sm80ELb1ELb0ELb1ELb1ELb0ELb0ELb0ELb0ELi2ELi4ELi4ELi4ELb0EEENS1_24CollectiveEpilogueBwdGQAISA_fSD_Li256ELb1ELb0EEENS1_25SingleTileBwdLPTSchedulerILb1ELi128ELb0EEEEEEEEEvNT_6ParamsE) ;  /* 0xffff6bc004007950 */ /* 0x000fea0003c3ffff */
        .type           $_ZN7cutlass13device_kernelIN5flash19enable_sm80_to_sm89INS1_16FlashAttnBwdSm80INS1_25CollectiveMainloopBwdSm80ILi2ELi2EN4cute5tupleIJNS5_1CILi128EEES8_NS7_ILi64EEEEEENS_10bfloat16_tEfNS_4arch4Sm80ELb1ELb0ELb1ELb1ELb0ELb0ELb0ELb0ELi2ELi4ELi4ELi4ELb0EEENS1_24CollectiveEpilogueBwdGQAISA_fSD_Li256ELb1ELb0EEENS1_25SingleTileBwdLPTSchedulerILb1ELi128ELb0EEEEEEEEEvNT_6ParamsE$_ZN4cute3eso3ESOILb1ELb0EJNS_6LayoutINS_5tupleIJNS3_IJNS_1CILi1EEENS4_ILi2EEEEEEEEENS3_IJNS3_IJS5_S5_EEEEEEEENS_10ViewEngineIPjEEEEC2ERKSB_RKSE_,@function
        .size           $_ZN7cutlass13device_kernelIN5flash19enable_sm80_to_sm89INS1_16FlashAttnBwdSm80INS1_25CollectiveMainloopBwdSm80ILi2ELi2EN4cute5tupleIJNS5_1CILi128EEES8_NS7_ILi64EEEEEENS_10bfloat16_tEfNS_4arch4Sm80ELb1ELb0ELb1ELb1ELb0ELb0ELb0ELb0ELi2ELi4ELi4ELi4ELb0EEENS1_24CollectiveEpilogueBwdGQAISA_fSD_Li256ELb1ELb0EEENS1_25SingleTileBwdLPTSchedulerILb1ELi128ELb0EEEEEEEEEvNT_6ParamsE$_ZN4cute3eso3ESOILb1ELb0EJNS_6LayoutINS_5tupleIJNS3_IJNS_1CILi1EEENS4_ILi2EEEEEEEEENS3_IJNS3_IJS5_S5_EEEEEEEENS_10ViewEngineIPjEEEEC2ERKSB_RKSE_,($_ZN7cutlass13device_kernelIN5flash19enable_sm80_to_sm89INS1_16FlashAttnBwdSm80INS1_25CollectiveMainloopBwdSm80ILi2ELi2EN4cute5tupleIJNS5_1CILi128EEES8_NS7_ILi64EEEEEENS_10bfloat16_tEfNS_4arch4Sm80ELb1ELb0ELb1ELb1ELb0ELb0ELb0ELb0ELi2ELi4ELi4ELi4ELb0EEENS1_24CollectiveEpilogueBwdGQAISA_fSD_Li256ELb1ELb0EEENS1_25SingleTileBwdLPTSchedulerILb1ELi128ELb0EEEEEEEEEvNT_6ParamsE$_ZN4cute3eso3ESOILb1ELb0EJNS_6LayoutINS_5tupleIJNS3_IJNS_1CILi1EEENS4_ILi2EEEEEES6_NS4_ILi8EEEEEENS3_IJNS3_IJS5_S5_EEES6_NS4_ILi4EEEEEEEENS_10ViewEngineIPKN7cutlass5ArrayIfLi2ELb1EEEEEEEC2ERKSD_RKSK_ - $_ZN7cutlass13device_kernelIN5flash19enable_sm80_to_sm89INS1_16FlashAttnBwdSm80INS1_25CollectiveMainloopBwdSm80ILi2ELi2EN4cute5tupleIJNS5_1CILi128EEES8_NS7_ILi64EEEEEENS_10bfloat16_tEfNS_4arch4Sm80ELb1ELb0ELb1ELb1ELb0ELb0ELb0ELb0ELi2ELi4ELi4ELi4ELb0EEENS1_24CollectiveEpilogueBwdGQAISA_fSD_Li256ELb1ELb0EEENS1_25SingleTileBwdLPTSchedulerILb1ELi128ELb0EEEEEEEEEvNT_6ParamsE$_ZN4cute3eso3ESOILb1ELb0EJNS_6LayoutINS_5tupleIJNS3_IJNS_1CILi1EEENS4_ILi2EEEEEEEEENS3_IJNS3_IJS5_S5_EEEEEEEENS_10ViewEngineIPjEEEEC2ERKSB_RKSE_)
$_ZN7cutlass13device_kernelIN5flash19enable_sm80_to_sm89INS1_16FlashAttnBwdSm80INS1_25CollectiveMainloopBwdSm80ILi2ELi2EN4cute5tupleIJNS5_1CILi128EEES8_NS7_ILi64EEEEEENS_10bfloat16_tEfNS_4arch4Sm80ELb1ELb0ELb1ELb1ELb0ELb0ELb0ELb0ELi2ELi4ELi4ELi4ELb0EEENS1_24CollectiveEpilogueBwdGQAISA_fSD_Li256ELb1ELb0EEENS1_25SingleTileBwdLPTSchedulerILb1ELi128ELb0EEEEEEEEEvNT_6ParamsE$_ZN4cute3eso3ESOILb1ELb0EJNS_6LayoutINS_5tupleIJNS3_IJNS_1CILi1EEENS4_ILi2EEEEEEEEENS3_IJNS3_IJS5_S5_EEEEEEEENS_10ViewEngineIPjEEEEC2ERKSB_RKSE_:
[----:B------:R-:W-:Y:S01]  /*9440*/  IADD3 R2, R2, -c[0x0][0x20], RZ ;  /* 0x8000080002027a10 */ /* 0x000fe20007ffe0ff */
[----:B------:R-:W-:Y:S01]  /*9450*/  IMAD.MOV.U32 R11, RZ, RZ, R3 ;  /* 0x000000ffff0b7224 */ /* 0x000fe200078e0003 */
[----:B------:R-:W-:-:S04]  /*9460*/  MOV R5, 0x0 ;  /* 0x0000000000057802 */ /* 0x000fc80000000f00 */
[----:B------:R1:W-:Y:S01]  /*9470*/  STL.64 [R2], R10 ;  /* 0x0000000a02007387 */ /* 0x0003e20000100a00 */
[----:B------:R-:W-:Y:S05]  /*9480*/  RET.REL.NODEC R4 `(_ZN7cutlass13device_kernelIN5flash19enable_sm80_to_sm89INS1_16FlashAttnBwdSm80INS1_25CollectiveMainloopBwdSm80ILi2ELi2EN4cute5tupleIJNS5_1CILi128EEES8_NS7_ILi64EEEEEENS_10bfloat16_tEfNS_4arch4Sm80ELb1ELb0ELb1ELb1ELb0ELb0ELb0ELb0ELi2ELi4ELi4ELi4ELb0EEENS1_24CollectiveEpilogueBwdGQAISA_fSD_Li256ELb1ELb0EEENS1_25SingleTileBwdLPTSchedulerILb1ELi128ELb0EEEEEEEEEvNT_6ParamsE) ;  /* 0xffff6b7004007950 */ /* 0x000fea0003c3ffff */
        .type           $_ZN7cutlass13device_kernelIN5flash19enable_sm80_to_sm89INS1_16FlashAttnBwdSm80INS1_25CollectiveMainloopBwdSm80ILi2ELi2EN4cute5tupleIJNS5_1CILi128EEES8_NS7_ILi64EEEEEENS_10bfloat16_tEfNS_4arch4Sm80ELb1ELb0ELb1ELb1ELb0ELb0ELb0ELb0ELi2ELi4ELi4ELi4ELb0EEENS1_24CollectiveEpilogueBwdGQAISA_fSD_Li256ELb1ELb0EEENS1_25SingleTileBwdLPTSchedulerILb1ELi128ELb0EEEEEEEEEvNT_6ParamsE$_ZN4cute3eso3ESOILb1ELb0EJNS_6LayoutINS_5tupleIJNS3_IJNS_1CILi1EEENS4_ILi2EEEEEES6_NS4_ILi8EEEEEENS3_IJNS3_IJS5_S5_EEES6_NS4_ILi4EEEEEEEENS_10ViewEngineIPKN7cutlass5ArrayIfLi2ELb1EEEEEEEC2ERKSD_RKSK_,@function
        .size           $_ZN7cutlass13device_kernelIN5flash19enable_sm80_to_sm89INS1_16FlashAttnBwdSm80INS1_25CollectiveMainloopBwdSm80ILi2ELi2EN4cute5tupleIJNS5_1CILi128EEES8_NS7_ILi64EEEEEENS_10bfloat16_tEfNS_4arch4Sm80ELb1ELb0ELb1ELb1ELb0ELb0ELb0ELb0ELi2ELi4ELi4ELi4ELb0EEENS1_24CollectiveEpilogueBwdGQAISA_fSD_Li256ELb1ELb0EEENS1_25SingleTileBwdLPTSchedulerILb1ELi128ELb0EEEEEEEEEvNT_6ParamsE$_ZN4cute3eso3ESOILb1ELb0EJNS_6LayoutINS_5tupleIJNS3_IJNS_1CILi1EEENS4_ILi2EEEEEES6_NS4_ILi8EEEEEENS3_IJNS3_IJS5_S5_EEES6_NS4_ILi4EEEEEEEENS_10ViewEngineIPKN7cutlass5ArrayIfLi2ELb1EEEEEEEC2ERKSD_RKSK_,($_ZN7cutlass13device_kernelIN5flash19enable_sm80_to_sm89INS1_16FlashAttnBwdSm80INS1_25CollectiveMainloopBwdSm80ILi2ELi2EN4cute5tupleIJNS5_1CILi128EEES8_NS7_ILi64EEEEEENS_10bfloat16_tEfNS_4arch4Sm80ELb1ELb0ELb1ELb1ELb0ELb0ELb0ELb0ELi2ELi4ELi4ELi4ELb0EEENS1_24CollectiveEpilogueBwdGQAISA_fSD_Li256ELb1ELb0EEENS1_25SingleTileBwdLPTSchedulerILb1ELi128ELb0EEEEEEEEEvNT_6ParamsE$_ZN4cute3eso3ESOILb1ELb0EJNS_6LayoutINS_5tupleIJNS3_IJNS_1CILi1EEENS4_ILi2EEEEEES6_NS4_ILi8EEEEEENS3_IJNS3_IJS5_S5_EEES6_NS4_ILi4EEEEEEEENS_10ViewEngineIPN7cutlass5ArrayINSF_10bfloat16_tELi2ELb0EEEEEEEC2ERKSD_RKSK_ - $_ZN7cutlass13device_kernelIN5flash19enable_sm80_to_sm89INS1_16FlashAttnBwdSm80INS1_25CollectiveMainloopBwdSm80ILi2ELi2EN4cute5tupleIJNS5_1CILi128EEES8_NS7_ILi64EEEEEENS_10bfloat16_tEfNS_4arch4Sm80ELb1ELb0ELb1ELb1ELb0ELb0ELb0ELb0ELi2ELi4ELi4ELi4ELb0EEENS1_24CollectiveEpilogueBwdGQAISA_fSD_Li256ELb1ELb0EEENS1_25SingleTileBwdLPTSchedulerILb1ELi128ELb0EEEEEEEEEvNT_6ParamsE$_ZN4cute3eso3ESOILb1ELb0EJNS_6LayoutINS_5tupleIJNS3_IJNS_1CILi1EEENS4_ILi2EEEEEES6_NS4_ILi8EEEEEENS3_IJNS3_IJS5_S5_EEES6_NS4_ILi4EEEEEEEENS_10ViewEngineIPKN7cutlass5ArrayIfLi2ELb1EEEEEEEC2ERKSD_RKSK_)
$_ZN7cutlass13device_kernelIN5flash19enable_sm80_to_sm89INS1_16FlashAttnBwdSm80INS1_25CollectiveMainloopBwdSm80ILi2ELi2EN4cute5tupleIJNS5_1CILi128EEES8_NS7_ILi64EEEEEENS_10bfloat16_tEfNS_4arch4Sm80ELb1ELb0ELb1ELb1ELb0ELb0ELb0ELb0ELi2ELi4ELi4ELi4ELb0EEENS1_24CollectiveEpilogueBwdGQAISA_fSD_Li256ELb1ELb0EEENS1_25SingleTileBwdLPTSchedulerILb1ELi128ELb0EEEEEEEEEvNT_6ParamsE$_ZN4cute3eso3ESOILb1ELb0EJNS_6LayoutINS_5tupleIJNS3_IJNS_1CILi1EEENS4_ILi2EEEEEES6_NS4_ILi8EEEEEENS3_IJNS3_IJS5_S5_EEES6_NS4_ILi4EEEEEEEENS_10ViewEngineIPKN7cutlass5ArrayIfLi2ELb1EEEEEEEC2ERKSD_RKSK_:
[----:B------:R-:W-:Y:S01]  /*9490*/  IADD3 R2, R56, -c[0x0][0x20], RZ ;  /* 0x8000080038027a10 */ /* 0x000fe20007ffe0ff */
[----:B------:R-:W-:Y:S01]  /*94a0*/  IMAD.MOV.U32 R9, RZ, RZ, R5 ;  /* 0x000000ffff097224 */ /* 0x000fe200078e0005 */
[----:B------:R-:W-:Y:S01]  /*94b0*/  MOV R10, R6 ;  /* 0x00000006000a7202 */ /* 0x000fe20000000f00 */
[----:B------:R-:W-:-:S03]  /*94c0*/  IMAD.MOV.U32 R11, RZ, RZ, 0x0 ;  /* 0x00000000ff0b7424 */ /* 0x000fc600078e00ff */
[----:B------:R1:W-:Y:S01]  /*94d0*/  STL.64 [R2], R8 ;  /* 0x0000000802007387 */ /* 0x0003e20000100a00 */
[----:B------:R-:W-:Y:S05]  /*94e0*/  RET.REL.NODEC R10 `(_ZN7cutlass13device_kernelIN5flash19enable_sm80_to_sm89INS1_16FlashAttnBwdSm80INS1_25CollectiveMainloopBwdSm80ILi2ELi2EN4cute5tupleIJNS5_1CILi128EEES8_NS7_ILi64EEEEEENS_10bfloat16_tEfNS_4arch4Sm80ELb1ELb0ELb1ELb1ELb0ELb0ELb0ELb0ELi2ELi4ELi4ELi4ELb0EEENS1_24CollectiveEpilogueBwdGQAISA_fSD_Li256ELb1ELb0EEENS1_25SingleTileBwdLPTSchedulerILb1ELi128ELb0EEEEEEEEEvNT_6ParamsE) ;  /* 0xffff6b100a007950 */ /* 0x000fea0003c3ffff */
        .type           $_ZN7cutlass13device_kernelIN5flash19enable_sm80_to_sm89INS1_16FlashAttnBwdSm80INS1_25CollectiveMainloopBwdSm80ILi2ELi2EN4cute5tupleIJNS5_1CILi128EEES8_NS7_ILi64EEEEEENS_10bfloat16_tEfNS_4arch4Sm80ELb1ELb0ELb1ELb1ELb0ELb0ELb0ELb0ELi2ELi4ELi4ELi4ELb0EEENS1_24CollectiveEpilogueBwdGQAISA_fSD_Li256ELb1ELb0EEENS1_25SingleTileBwdLPTSchedulerILb1ELi128ELb0EEEEEEEEEvNT_6ParamsE$_ZN4cute3eso3ESOILb1ELb0EJNS_6LayoutINS_5tupleIJNS3_IJNS_1CILi1EEENS4_ILi2EEEEEES6_NS4_ILi8EEEEEENS3_IJNS3_IJS5_S5_EEES6_NS4_ILi4EEEEEEEENS_10ViewEngineIPN7cutlass5ArrayINSF_10bfloat16_tELi2ELb0EEEEEEEC2ERKSD_RKSK_,@function
        .size           $_ZN7cutlass13device_kernelIN5flash19enable_sm80_to_sm89INS1_16FlashAttnBwdSm80INS1_25CollectiveMainloopBwdSm80ILi2ELi2EN4cute5tupleIJNS5_1CILi128EEES8_NS7_ILi64EEEEEENS_10bfloat16_tEfNS_4arch4Sm80ELb1ELb0ELb1ELb1ELb0ELb0ELb0ELb0ELi2ELi4ELi4ELi4ELb0EEENS1_24CollectiveEpilogueBwdGQAISA_fSD_Li256ELb1ELb0EEENS1_25SingleTileBwdLPTSchedulerILb1ELi128ELb0EEEEEEEEEvNT_6ParamsE$_ZN4cute3eso3ESOILb1ELb0EJNS_6LayoutINS_5tupleIJNS3_IJNS_1CILi1EEENS4_ILi2EEEEEES6_NS4_ILi8EEEEEENS3_IJNS3_IJS5_S5_EEES6_NS4_ILi4EEEEEEEENS_10ViewEngineIPN7cutlass5ArrayINSF_10bfloat16_tELi2ELb0EEEEEEEC2ERKSD_RKSK_,($_ZN7cutlass13device_kernelIN5flash19enable_sm80_to_sm89INS1_16FlashAttnBwdSm80INS1_25CollectiveMainloopBwdSm80ILi2ELi2EN4cute5tupleIJNS5_1CILi128EEES8_NS7_ILi64EEEEEENS_10bfloat16_tEfNS_4arch4Sm80ELb1ELb0ELb1ELb1ELb0ELb0ELb0ELb0ELi2ELi4ELi4ELi4ELb0EEENS1_24CollectiveEpilogueBwdGQAISA_fSD_Li256ELb1ELb0EEENS1_25SingleTileBwdLPTSchedulerILb1ELi128ELb0EEEEEEEEEvNT_6ParamsE$_ZN4cute3eso3ESOILb1ELb0EJNS_6LayoutINS_5tupleIJNS3_IJNS_1CILi1EEENS4_ILi2EEES6_EEEEEENS3_IJNS3_IJS5_S5_S6_EEEEEEEENS_10ViewEngineIPjEEEEC2ERKSB_RKSE_ - $_ZN7cutlass13device_kernelIN5flash19enable_sm80_to_sm89INS1_16FlashAttnBwdSm80INS1_25CollectiveMainloopBwdSm80ILi2ELi2EN4cute5tupleIJNS5_1CILi128EEES8_NS7_ILi64EEEEEENS_10bfloat16_tEfNS_4arch4Sm80ELb1ELb0ELb1ELb1ELb0ELb0ELb0ELb0ELi2ELi4ELi4ELi4ELb0EEENS1_24CollectiveEpilogueBwdGQAISA_fSD_Li256ELb1ELb0EEENS1_25SingleTileBwdLPTSchedulerILb1ELi128ELb0EEEEEEEEEvNT_6ParamsE$_ZN4cute3eso3ESOILb1ELb0EJNS_6LayoutINS_5tupleIJNS3_IJNS_1CILi1EEENS4_ILi2EEEEEES6_NS4_ILi8EEEEEENS3_IJNS3_IJS5_S5_EEES6_NS4_ILi4EEEEEEEENS_10ViewEngineIPN7cutlass5ArrayINSF_10bfloat16_tELi2ELb0EEEEEEEC2ERKSD_RKSK_)
$_ZN7cutlass13device_kernelIN5flash19enable_sm80_to_sm89INS1_16FlashAttnBwdSm80INS1_25CollectiveMainloopBwdSm80ILi2ELi2EN4cute5tupleIJNS5_1CILi128EEES8_NS7_ILi64EEEEEENS_10bfloat16_tEfNS_4arch4Sm80ELb1ELb0ELb1ELb1ELb0ELb0ELb0ELb0ELi2ELi4ELi4ELi4ELb0EEENS1_24CollectiveEpilogueBwdGQAISA_fSD_Li256ELb1ELb0EEENS1_25SingleTileBwdLPTSchedulerILb1ELi128ELb0EEEEEEEEEvNT_6ParamsE$_ZN4cute3eso3ESOILb1ELb0EJNS_6LayoutINS_5tupleIJNS3_IJNS_1CILi1EEENS4_ILi2EEEEEES6_NS4_ILi8EEEEEENS3_IJNS3_IJS5_S5_EEES6_NS4_ILi4EEEEEEEENS_10ViewEngineIPN7cutlass5ArrayINSF_10bfloat16_tELi2ELb0EEEEEEEC2ERKSD_RKSK_:
[----:B------:R-:W-:Y:S01]  /*94f0*/  IADD3 R2, R56, -c[0x0][0x20], RZ ;  /* 0x8000080038027a10 */ /* 0x000fe20007ffe0ff */
[----:B------:R-:W-:Y:S01]  /*9500*/  IMAD.MOV.U32 R9, RZ, RZ, R5 ;  /* 0x000000ffff097224 */ /* 0x000fe200078e0005 */
[----:B------:R-:W-:Y:S01]  /*9510*/  MOV R50, R6 ;  /* 0x0000000600327202 */ /* 0x000fe20000000f00 */
[----:B------:R-:W-:-:S03]  /*9520*/  IMAD.MOV.U32 R51, RZ, RZ, 0x0 ;  /* 0x00000000ff337424 */ /* 0x000fc600078e00ff */
[----:B------:R1:W-:Y:S01]  /*9530*/  STL.64 [R2], R8 ;  /* 0x0000000802007387 */ /* 0x0003e20000100a00 */
[----:B------:R-:W-:Y:S05]  /*9540*/  RET.REL.NODEC R50 `(_ZN7cutlass13device_kernelIN5flash19enable_sm80_to_sm89INS1_16FlashAttnBwdSm80INS1_25CollectiveMainloopBwdSm80ILi2ELi2EN4cute5tupleIJNS5_1CILi128EEES8_NS7_ILi64EEEEEENS_10bfloat16_tEfNS_4arch4Sm80ELb1ELb0ELb1ELb1ELb0ELb0ELb0ELb0ELi2ELi4ELi4ELi4ELb0EEENS1_24CollectiveEpilogueBwdGQAISA_fSD_Li256ELb1ELb0EEENS1_25SingleTileBwdLPTSchedulerILb1ELi128ELb0EEEEEEEEEvNT_6ParamsE) ;  /* 0xffff6ab032007950 */ /* 0x000fea0003c3ffff */
        .type           $_ZN7cutlass13device_kernelIN5flash19enable_sm80_to_sm89INS1_16FlashAttnBwdSm80INS1_25CollectiveMainloopBwdSm80ILi2ELi2EN4cute5tupleIJNS5_1CILi128EEES8_NS7_ILi64EEEEEENS_10bfloat16_tEfNS_4arch4Sm80ELb1ELb0ELb1ELb1ELb0ELb0ELb0ELb0ELi2ELi4ELi4ELi4ELb0EEENS1_24CollectiveEpilogueBwdGQAISA_fSD_Li256ELb1ELb0EEENS1_25SingleTileBwdLPTSchedulerILb1ELi128ELb0EEEEEEEEEvNT_6ParamsE$_ZN4cute3eso3ESOILb1ELb0EJNS_6LayoutINS_5tupleIJNS3_IJNS_1CILi1EEENS4_ILi2EEES6_EEEEEENS3_IJNS3_IJS5_S5_S6_EEEEEEEENS_10ViewEngineIPjEEEEC2ERKSB_RKSE_,@function
        .size           $_ZN7cutlass13device_kernelIN5flash19enable_sm80_to_sm89INS1_16FlashAttnBwdSm80INS1_25CollectiveMainloopBwdSm80ILi2ELi2EN4cute5tupleIJNS5_1CILi128EEES8_NS7_ILi64EEEEEENS_10bfloat16_tEfNS_4arch4Sm80ELb1ELb0ELb1ELb1ELb0ELb0ELb0ELb0ELi2ELi4ELi4ELi4ELb0EEENS1_24CollectiveEpilogueBwdGQAISA_fSD_Li256ELb1ELb0EEENS1_25SingleTileBwdLPTSchedulerILb1ELi128ELb0EEEEEEEEEvNT_6ParamsE$_ZN4cute3eso3ESOILb1ELb0EJNS_6LayoutINS_5tupleIJNS3_IJNS_1CILi1EEENS4_ILi2EEES6_EEEEEENS3_IJNS3_IJS5_S5_S6_EEEEEEEENS_10ViewEngineIPjEEEEC2ERKSB_RKSE_,($_ZN7cutlass13device_kernelIN5flash19enable_sm80_to_sm89INS1_16FlashAttnBwdSm80INS1_25CollectiveMainloopBwdSm80ILi2ELi2EN4cute5tupleIJNS5_1CILi128EEES8_NS7_ILi64EEEEEENS_10bfloat16_tEfNS_4arch4Sm80ELb1ELb0ELb1ELb1ELb0ELb0ELb0ELb0ELi2ELi4ELi4ELi4ELb0EEENS1_24CollectiveEpilogueBwdGQAISA_fSD_Li256ELb1ELb0EEENS1_25SingleTileBwdLPTSchedulerILb1ELi128ELb0EEEEEEEEEvNT_6ParamsE$_ZN4cute3eso3ESOILb1ELb0EJNS_6LayoutINS_5tupleIJNS3_IJNS_1CILi1EEENS4_ILi4EEEEEENS4_ILi2EEES6_EEENS3_IJNS3_IJNS4_ILi0EEES5_EEES6_NS4_ILi8EEEEEEEENS_10ViewEngineIPfEEEEC2ERKSE_RKSH_ - $_ZN7cutlass13device_kernelIN5flash19enable_sm80_to_sm89INS1_16FlashAttnBwdSm80INS1_25CollectiveMainloopBwdSm80ILi2ELi2EN4cute5tupleIJNS5_1CILi128EEES8_NS7_ILi64EEEEEENS_10bfloat16_tEfNS_4arch4Sm80ELb1ELb0ELb1ELb1ELb0ELb0ELb0ELb0ELi2ELi4ELi4ELi4ELb0EEENS1_24CollectiveEpilogueBwdGQAISA_fSD_Li256ELb1ELb0EEENS1_25SingleTileBwdLPTSchedulerILb1ELi128ELb0EEEEEEEEEvNT_6ParamsE$_ZN4cute3eso3ESOILb1ELb0EJNS_6LayoutINS_5tupleIJNS3_IJNS_1CILi1EEENS4_ILi2EEES6_EEEEEENS3_IJNS3_IJS5_S5_S6_EEEEEEEENS_10ViewEngineIPjEEEEC2ERKSB_RKSE_)
$_ZN7cutlass13device_kernelIN5flash19enable_sm80_to_sm89INS1_16FlashAttnBwdSm80INS1_25CollectiveMainloopBwdSm80ILi2ELi2EN4cute5tupleIJNS5_1CILi128EEES8_NS7_ILi64EEEEEENS_10bfloat16_tEfNS_4arch4Sm80ELb1ELb0ELb1ELb1ELb0ELb0ELb0ELb0ELi2ELi4ELi4ELi4ELb0EEENS1_24CollectiveEpilogueBwdGQAISA_fSD_Li256ELb1ELb0EEENS1_25SingleTileBwdLPTSchedulerILb1ELi128ELb0EEEEEEEEEvNT_6ParamsE$_ZN4cute3eso3ESOILb1ELb0EJNS_6LayoutINS_5tupleIJNS3_IJNS_1CILi1EEENS4_ILi2EEES6_EEEEEENS3_IJNS3_IJS5_S5_S6_EEEEEEEENS_10ViewEngineIPjEEEEC2ERKSB_RKSE_:
[----:B------:R-:W-:Y:S02]  /*9550*/  IADD3 R2, R66, -c[0x0][0x20], RZ ;  /* 0x8000080042027a10 */ /* 0x000fe40007ffe0ff */
[----:B------:R-:W-:-:S03]  /*9560*/  MOV R5, 0x0 ;  /* 0x0000000000057802 */ /* 0x000fc60000000f00 */
[----:B------:R1:W-:Y:S01]  /*9570*/  STL.64 [R2], R12 ;  /* 0x0000000c02007387 */ /* 0x0003e20000100a00 */
[----:B------:R-:W-:Y:S05]  /*9580*/  RET.REL.NODEC R4 `(_ZN7cutlass13device_kernelIN5flash19enable_sm80_to_sm89INS1_16FlashAttnBwdSm80INS1_25CollectiveMainloopBwdSm80ILi2ELi2EN4cute5tupleIJNS5_1CILi128EEES8_NS7_ILi64EEEEEENS_10bfloat16_tEfNS_4arch4Sm80ELb1ELb0ELb1ELb1ELb0ELb0ELb0ELb0ELi2ELi4ELi4ELi4ELb0EEENS1_24CollectiveEpilogueBwdGQAISA_fSD_Li256ELb1ELb0EEENS1_25SingleTileBwdLPTSchedulerILb1ELi128ELb0EEEEEEEEEvNT_6ParamsE) ;  /* 0xffff6a7004007950 */ /* 0x000fea0003c3ffff */
        .type           $_ZN7cutlass13device_kernelIN5flash19enable_sm80_to_sm89INS1_16FlashAttnBwdSm80INS1_25CollectiveMainloopBwdSm80ILi2ELi2EN4cute5tupleIJNS5_1CILi128EEES8_NS7_ILi64EEEEEENS_10bfloat16_tEfNS_4arch4Sm80ELb1ELb0ELb1ELb1ELb0ELb0ELb0ELb0ELi2ELi4ELi4ELi4ELb0EEENS1_24CollectiveEpilogueBwdGQAISA_fSD_Li256ELb1ELb0EEENS1_25SingleTileBwdLPTSchedulerILb1ELi128ELb0EEEEEEEEEvNT_6ParamsE$_ZN4cute3eso3ESOILb1ELb0EJNS_6LayoutINS_5tupleIJNS3_IJNS_1CILi1EEENS4_ILi4EEEEEENS4_ILi2EEES6_EEENS3_IJNS3_IJNS4_ILi0EEES5_EEES6_NS4_ILi8EEEEEEEENS_10ViewEngineIPfEEEEC2ERKSE_RKSH_,@function
        .size           $_ZN7cutlass13device_kernelIN5flash19enable_sm80_to_sm89INS1_16FlashAttnBwdSm80INS1_25CollectiveMainloopBwdSm80ILi2ELi2EN4cute5tupleIJNS5_1CILi128EEES8_NS7_ILi64EEEEEENS_10bfloat16_tEfNS_4arch4Sm80ELb1ELb0ELb1ELb1ELb0ELb0ELb0ELb0ELi2ELi4ELi4ELi4ELb0EEENS1_24CollectiveEpilogueBwdGQAISA_fSD_Li256ELb1ELb0EEENS1_25SingleTileBwdLPTSchedulerILb1ELi128ELb0EEEEEEEEEvNT_6ParamsE$_ZN4cute3eso3ESOILb1ELb0EJNS_6LayoutINS_5tupleIJNS3_IJNS_1CILi1EEENS4_ILi4EEEEEENS4_ILi2EEES6_EEENS3_IJNS3_IJNS4_ILi0EEES5_EEES6_NS4_ILi8EEEEEEEENS_10ViewEngineIPfEEEEC2ERKSE_RKSH_,($_ZN7cutlass13device_kernelIN5flash19enable_sm80_to_sm89INS1_16FlashAttnBwdSm80INS1_25CollectiveMainloopBwdSm80ILi2ELi2EN4cute5tupleIJNS5_1CILi128EEES8_NS7_ILi64EEEEEENS_10bfloat16_tEfNS_4arch4Sm80ELb1ELb0ELb1ELb1ELb0ELb0ELb0ELb0ELi2ELi4ELi4ELi4ELb0EEENS1_24CollectiveEpilogueBwdGQAISA_fSD_Li256ELb1ELb0EEENS1_25SingleTileBwdLPTSchedulerILb1ELi128ELb0EEEEEEEEEvNT_6ParamsE$_ZN4cute3eso3ESOILb1ELb0EJNS_6LayoutINS_5tupleIJNS3_IJNS_1CILi1EEES5_EEEEEENS3_IJNS3_IJS5_NS4_ILi0EEEEEEEEEEENS_10ViewEngineINS_8gmem_ptrIPKN7cutlass9uint128_tEEEEEEEC2ERKSB_RKSJ_ - $_ZN7cutlass13device_kernelIN5flash19enable_sm80_to_sm89INS1_16FlashAttnBwdSm80INS1_25CollectiveMainloopBwdSm80ILi2ELi2EN4cute5tupleIJNS5_1CILi128EEES8_NS7_ILi64EEEEEENS_10bfloat16_tEfNS_4arch4Sm80ELb1ELb0ELb1ELb1ELb0ELb0ELb0ELb0ELi2ELi4ELi4ELi4ELb0EEENS1_24CollectiveEpilogueBwdGQAISA_fSD_Li256ELb1ELb0EEENS1_25SingleTileBwdLPTSchedulerILb1ELi128ELb0EEEEEEEEEvNT_6ParamsE$_ZN4cute3eso3ESOILb1ELb0EJNS_6LayoutINS_5tupleIJNS3_IJNS_1CILi1EEENS4_ILi4EEEEEENS4_ILi2EEES6_EEENS3_IJNS3_IJNS4_ILi0EEES5_EEES6_NS4_ILi8EEEEEEEENS_10ViewEngineIPfEEEEC2ERKSE_RKSH_)
$_ZN7cutlass13device_kernelIN5flash19enable_sm80_to_sm89INS1_16FlashAttnBwdSm80INS1_25CollectiveMainloopBwdSm80ILi2ELi2EN4cute5tupleIJNS5_1CILi128EEES8_NS7_ILi64EEEEEENS_10bfloat16_tEfNS_4arch4Sm80ELb1ELb0ELb1ELb1ELb0ELb0ELb0ELb0ELi2ELi4ELi4ELi4ELb0EEENS1_24CollectiveEpilogueBwdGQAISA_fSD_Li256ELb1ELb0EEENS1_25SingleTileBwdLPTSchedulerILb1ELi128ELb0EEEEEEEEEvNT_6ParamsE$_ZN4cute3eso3ESOILb1ELb0EJNS_6LayoutINS_5tupleIJNS3_IJNS_1CILi1EEENS4_ILi4EEEEEENS4_ILi2EEES6_EEENS3_IJNS3_IJNS4_ILi0EEES5_EEES6_NS4_ILi8EEEEEEEENS_10ViewEngineIPfEEEEC2ERKSE_RKSH_:
[----:B------:R-:W-:Y:S02]  /*9590*/  IADD3 R2, R59, -c[0x0][0x20], RZ ;  /* 0x800008003b027a10 */ /* 0x000fe40007ffe0ff */
[----:B------:R-:W-:-:S03]  /*95a0*/  MOV R5, 0x0 ;  /* 0x0000000000057802 */ /* 0x000fc60000000f00 */
[----:B------:R1:W-:Y:S01]  /*95b0*/  STL.64 [R2], R54 ;  /* 0x0000003602007387 */ /* 0x0003e20000100a00 */
[----:B------:R-:W-:Y:S05]  /*95c0*/  RET.REL.NODEC R4 `(_ZN7cutlass13device_kernelIN5flash19enable_sm80_to_sm89INS1_16FlashAttnBwdSm80INS1_25CollectiveMainloopBwdSm80ILi2ELi2EN4cute5tupleIJNS5_1CILi128EEES8_NS7_ILi64EEEEEENS_10bfloat16_tEfNS_4arch4Sm80ELb1ELb0ELb1ELb1ELb0ELb0ELb0ELb0ELi2ELi4ELi4ELi4ELb0EEENS1_24CollectiveEpilogueBwdGQAISA_fSD_Li256ELb1ELb0EEENS1_25SingleTileBwdLPTSchedulerILb1ELi128ELb0EEEEEEEEEvNT_6ParamsE) ;  /* 0xffff6a3004007950 */ /* 0x000fea0003c3ffff */
        .type           $_ZN7cutlass13device_kernelIN5flash19enable_sm80_to_sm89INS1_16FlashAttnBwdSm80INS1_25CollectiveMainloopBwdSm80ILi2ELi2EN4cute5tupleIJNS5_1CILi128EEES8_NS7_ILi64EEEEEENS_10bfloat16_tEfNS_4arch4Sm80ELb1ELb0ELb1ELb1ELb0ELb0ELb0ELb0ELi2ELi4ELi4ELi4ELb0EEENS1_24CollectiveEpilogueBwdGQAISA_fSD_Li256ELb1ELb0EEENS1_25SingleTileBwdLPTSchedulerILb1ELi128ELb0EEEEEEEEEvNT_6ParamsE$_ZN4cute3eso3ESOILb1ELb0EJNS_6LayoutINS_5tupleIJNS3_IJNS_1CILi1EEES5_EEEEEENS3_IJNS3_IJS5_NS4_ILi0EEEEEEEEEEENS_10ViewEngineINS_8gmem_ptrIPKN7cutlass9uint128_tEEEEEEEC2ERKSB_RKSJ_,@function
        .size           $_ZN7cutlass13device_kernelIN5flash19enable_sm80_to_sm89INS1_16FlashAttnBwdSm80INS1_25CollectiveMainloopBwdSm80ILi2ELi2EN4cute5tupleIJNS5_1CILi128EEES8_NS7_ILi64EEEEEENS_10bfloat16_tEfNS_4arch4Sm80ELb1ELb0ELb1ELb1ELb0ELb0ELb0ELb0ELi2ELi4ELi4ELi4ELb0EEENS1_24CollectiveEpilogueBwdGQAISA_fSD_Li256ELb1ELb0EEENS1_25SingleTileBwdLPTSchedulerILb1ELi128ELb0EEEEEEEEEvNT_6ParamsE$_ZN4cute3eso3ESOILb1ELb0EJNS_6LayoutINS_5tupleIJNS3_IJNS_1CILi1EEES5_EEEEEENS3_IJNS3_IJS5_NS4_ILi0EEEEEEEEEEENS_10ViewEngineINS_8gmem_ptrIPKN7cutlass9uint128_tEEEEEEEC2ERKSB_RKSJ_,($_ZN7cutlass13device_kernelIN5flash19enable_sm80_to_sm89INS1_16FlashAttnBwdSm80INS1_25CollectiveMainloopBwdSm80ILi2ELi2EN4cute5tupleIJNS5_1CILi128EEES8_NS7_ILi64EEEEEENS_10bfloat16_tEfNS_4arch4Sm80ELb1ELb0ELb1ELb1ELb0ELb0ELb0ELb0ELi2ELi4ELi4ELi4ELb0EEENS1_24CollectiveEpilogueBwdGQAISA_fSD_Li256ELb1ELb0EEENS1_25SingleTileBwdLPTSchedulerILb1ELi128ELb0EEEEEEEEEvNT_6ParamsE$_ZN4cute3eso3ESOILb1ELb0EJNS_6LayoutINS_5tupleIJNS3_IJNS_1CILi1EEES5_EEEEEENS3_IJNS3_IJS5_NS4_ILi0EEEEEEEEEEENS_10ViewEngineINS_8smem_ptrIPN7cutlass9uint128_tEEEEEEEC2ERKSB_RKSI_ - $_ZN7cutlass13device_kernelIN5flash19enable_sm80_to_sm89INS1_16FlashAttnBwdSm80INS1_25CollectiveMainloopBwdSm80ILi2ELi2EN4cute5tupleIJNS5_1CILi128EEES8_NS7_ILi64EEEEEENS_10bfloat16_tEfNS_4arch4Sm80ELb1ELb0ELb1ELb1ELb0ELb0ELb0ELb0ELi2ELi4ELi4ELi4ELb0EEENS1_24CollectiveEpilogueBwdGQAISA_fSD_Li256ELb1ELb0EEENS1_25SingleTileBwdLPTSchedulerILb1ELi128ELb0EEEEEEEEEvNT_6ParamsE$_ZN4cute3eso3ESOILb1ELb0EJNS_6LayoutINS_5tupleIJNS3_IJNS_1CILi1EEES5_EEEEEENS3_IJNS3_IJS5_NS4_ILi0EEEEEEEEEEENS_10ViewEngineINS_8gmem_ptrIPKN7cutlass9uint128_tEEEEEEEC2ERKSB_RKSJ_)
$_ZN7cutlass13device_kernelIN5flash19enable_sm80_to_sm89INS1_16FlashAttnBwdSm80INS1_25CollectiveMainloopBwdSm80ILi2ELi2EN4cute5tupleIJNS5_1CILi128EEES8_NS7_ILi64EEEEEENS_10bfloat16_tEfNS_4arch4Sm80ELb1ELb0ELb1ELb1ELb0ELb0ELb0ELb0ELi2ELi4ELi4ELi4ELb0EEENS1_24CollectiveEpilogueBwdGQAISA_fSD_Li256ELb1ELb0EEENS1_25SingleTileBwdLPTSchedulerILb1ELi128ELb0EEEEEEEEEvNT_6ParamsE$_ZN4cute3eso3ESOILb1ELb0EJNS_6LayoutINS_5tupleIJNS3_IJNS_1CILi1EEES5_EEEEEENS3_IJNS3_IJS5_NS4_ILi0EEEEEEEEEEENS_10ViewEngineINS_8gmem_ptrIPKN7cutlass9uint128_tEEEEEEEC2ERKSB_RKSJ_:
[----:B------:R-:W-:Y:S02]  /*95d0*/  IADD3 R4, R15, -c[0x0][0x20], RZ ;  /* 0x800008000f047a10 */ /* 0x000fe40007ffe0ff */
[----:B------:R-:W-:-:S03]  /*95e0*/  MOV R9, 0x0 ;  /* 0x0000000000097802 */ /* 0x000fc60000000f00 */
[----:B------:R1:W-:Y:S01]  /*95f0*/  STL.64 [R4], R2 ;  /* 0x0000000204007387 */ /* 0x0003e20000100a00 */
[----:B------:R-:W-:Y:S05]  /*9600*/  RET.REL.NODEC R8 `(_ZN7cutlass13device_kernelIN5flash19enable_sm80_to_sm89INS1_16FlashAttnBwdSm80INS1_25CollectiveMainloopBwdSm80ILi2ELi2EN4cute5tupleIJNS5_1CILi128EEES8_NS7_ILi64EEEEEENS_10bfloat16_tEfNS_4arch4Sm80ELb1ELb0ELb1ELb1ELb0ELb0ELb0ELb0ELi2ELi4ELi4ELi4ELb0EEENS1_24CollectiveEpilogueBwdGQAISA_fSD_Li256ELb1ELb0EEENS1_25SingleTileBwdLPTSchedulerILb1ELi128ELb0EEEEEEEEEvNT_6ParamsE) ;  /* 0xffff69f008007950 */ /* 0x000fea0003c3ffff */
        .type           $_ZN7cutlass13device_kernelIN5flash19enable_sm80_to_sm89INS1_16FlashAttnBwdSm80INS1_25CollectiveMainloopBwdSm80ILi2ELi2EN4cute5tupleIJNS5_1CILi128EEES8_NS7_ILi64EEEEEENS_10bfloat16_tEfNS_4arch4Sm80ELb1ELb0ELb1ELb1ELb0ELb0ELb0ELb0ELi2ELi4ELi4ELi4ELb0EEENS1_24CollectiveEpilogueBwdGQAISA_fSD_Li256ELb1ELb0EEENS1_25SingleTileBwdLPTSchedulerILb1ELi128ELb0EEEEEEEEEvNT_6ParamsE$_ZN4cute3eso3ESOILb1ELb0EJNS_6LayoutINS_5tupleIJNS3_IJNS_1CILi1EEES5_EEEEEENS3_IJNS3_IJS5_NS4_ILi0EEEEEEEEEEENS_10ViewEngineINS_8smem_ptrIPN7cutlass9uint128_tEEEEEEEC2ERKSB_RKSI_,@function
        .size           $_ZN7cutlass13device_kernelIN5flash19enable_sm80_to_sm89INS1_16FlashAttnBwdSm80INS1_25CollectiveMainloopBwdSm80ILi2ELi2EN4cute5tupleIJNS5_1CILi128EEES8_NS7_ILi64EEEEEENS_10bfloat16_tEfNS_4arch4Sm80ELb1ELb0ELb1ELb1ELb0ELb0ELb0ELb0ELi2ELi4ELi4ELi4ELb0EEENS1_24CollectiveEpilogueBwdGQAISA_fSD_Li256ELb1ELb0EEENS1_25SingleTileBwdLPTSchedulerILb1ELi128ELb0EEEEEEEEEvNT_6ParamsE$_ZN4cute3eso3ESOILb1ELb0EJNS_6LayoutINS_5tupleIJNS3_IJNS_1CILi1EEES5_EEEEEENS3_IJNS3_IJS5_NS4_ILi0EEEEEEEEEEENS_10ViewEngineINS_8smem_ptrIPN7cutlass9uint128_tEEEEEEEC2ERKSB_RKSI_,($_ZN7cutlass13device_kernelIN5flash19enable_sm80_to_sm89INS1_16FlashAttnBwdSm80INS1_25CollectiveMainloopBwdSm80ILi2ELi2EN4cute5tupleIJNS5_1CILi128EEES8_NS7_ILi64EEEEEENS_10bfloat16_tEfNS_4arch4Sm80ELb1ELb0ELb1ELb1ELb0ELb0ELb0ELb0ELi2ELi4ELi4ELi4ELb0EEENS1_24CollectiveEpilogueBwdGQAISA_fSD_Li256ELb1ELb0EEENS1_25SingleTileBwdLPTSchedulerILb1ELi128ELb0EEEEEEEEEvNT_6ParamsE$_ZN4cute3eso3ESOILb1ELb0EJNS_6LayoutINS_5tupleIJNS3_IJNS_1CILi1EEES5_EEENS4_ILi32EEEEEENS3_IJNS3_IJNS4_ILi0EEES9_EEENS4_ILi256EEEEEEEENS_10ViewEngineINS_8gmem_ptrIPfEEEEEEC2ERKSD_RKSI_ - $_ZN7cutlass13device_kernelIN5flash19enable_sm80_to_sm89INS1_16FlashAttnBwdSm80INS1_25CollectiveMainloopBwdSm80ILi2ELi2EN4cute5tupleIJNS5_1CILi128EEES8_NS7_ILi64EEEEEENS_10bfloat16_tEfNS_4arch4Sm80ELb1ELb0ELb1ELb1ELb0ELb0ELb0ELb0ELi2ELi4ELi4ELi4ELb0EEENS1_24CollectiveEpilogueBwdGQAISA_fSD_Li256ELb1ELb0EEENS1_25SingleTileBwdLPTSchedulerILb1ELi128ELb0EEEEEEEEEvNT_6ParamsE$_ZN4cute3eso3ESOILb1ELb0EJNS_6LayoutINS_5tupleIJNS3_IJNS_1CILi1EEES5_EEEEEENS3_IJNS3_IJS5_NS4_ILi0EEEEEEEEEEENS_10ViewEngineINS_8smem_ptrIPN7cutlass9uint128_tEEEEEEEC2ERKSB_RKSI_)
$_ZN7cutlass13device_kernelIN5flash19enable_sm80_to_sm89INS1_16FlashAttnBwdSm80INS1_25CollectiveMainloopBwdSm80ILi2ELi2EN4cute5tupleIJNS5_1CILi128EEES8_NS7_ILi64EEEEEENS_10bfloat16_tEfNS_4arch4Sm80ELb1ELb0ELb1ELb1ELb0ELb0ELb0ELb0ELi2ELi4ELi4ELi4ELb0EEENS1_24CollectiveEpilogueBwdGQAISA_fSD_Li256ELb1ELb0EEENS1_25SingleTileBwdLPTSchedulerILb1ELi128ELb0EEEEEEEEEvNT_6ParamsE$_ZN4cute3eso3ESOILb1ELb0EJNS_6LayoutINS_5tupleIJNS3_IJNS_1CILi1EEES5_EEEEEENS3_IJNS3_IJS5_NS4_ILi0EEEEEEEEEEENS_10ViewEngineINS_8smem_ptrIPN7cutlass9uint128_tEEEEEEEC2ERKSB_RKSI_:
[----:B------:R-:W-:Y:S02]  /*9610*/  IADD3 R4, R4, -c[0x0][0x20], RZ ;  /* 0x8000080004047a10 */ /* 0x000fe40007ffe0ff */
[----:B------:R-:W-:-:S03]  /*9620*/  MOV R7, 0x0 ;  /* 0x0000000000077802 */ /* 0x000fc60000000f00 */
[----:B------:R1:W-:Y:S01]  /*9630*/  STL.64 [R4], R2 ;  /* 0x0000000204007387 */ /* 0x0003e20000100a00 */
[----:B------:R-:W-:Y:S05]  /*9640*/  RET.REL.NODEC R6 `(_ZN7cutlass13device_kernelIN5flash19enable_sm80_to_sm89INS1_16FlashAttnBwdSm80INS1_25CollectiveMainloopBwdSm80ILi2ELi2EN4cute5tupleIJNS5_1CILi128EEES8_NS7_ILi64EEEEEENS_10bfloat16_tEfNS_4arch4Sm80ELb1ELb0ELb1ELb1ELb0ELb0ELb0ELb0ELi2ELi4ELi4ELi4ELb0EEENS1_24CollectiveEpilogueBwdGQAISA_fSD_Li256ELb1ELb0EEENS1_25SingleTileBwdLPTSchedulerILb1ELi128ELb0EEEEEEEEEvNT_6ParamsE) ;  /* 0xffff69b006007950 */ /* 0x000fea0003c3ffff */
        .type           $_ZN7cutlass13device_kernelIN5flash19enable_sm80_to_sm89INS1_16FlashAttnBwdSm80INS1_25CollectiveMainloopBwdSm80ILi2ELi2EN4cute5tupleIJNS5_1CILi128EEES8_NS7_ILi64EEEEEENS_10bfloat16_tEfNS_4arch4Sm80ELb1ELb0ELb1ELb1ELb0ELb0ELb0ELb0ELi2ELi4ELi4ELi4ELb0EEENS1_24CollectiveEpilogueBwdGQAISA_fSD_Li256ELb1ELb0EEENS1_25SingleTileBwdLPTSchedulerILb1ELi128ELb0EEEEEEEEEvNT_6ParamsE$_ZN4cute3eso3ESOILb1ELb0EJNS_6LayoutINS_5tupleIJNS3_IJNS_1CILi1EEES5_EEENS4_ILi32EEEEEENS3_IJNS3_IJNS4_ILi0EEES9_EEENS4_ILi256EEEEEEEENS_10ViewEngineINS_8gmem_ptrIPfEEEEEEC2ERKSD_RKSI_,@function
        .size           $_ZN7cutlass13device_kernelIN5flash19enable_sm80_to_sm89INS1_16FlashAttnBwdSm80INS1_25CollectiveMainloopBwdSm80ILi2ELi2EN4cute5tupleIJNS5_1CILi128EEES8_NS7_ILi64EEEEEENS_10bfloat16_tEfNS_4arch4Sm80ELb1ELb0ELb1ELb1ELb0ELb0ELb0ELb0ELi2ELi4ELi4ELi4ELb0EEENS1_24CollectiveEpilogueBwdGQAISA_fSD_Li256ELb1ELb0EEENS1_25SingleTileBwdLPTSchedulerILb1ELi128ELb0EEEEEEEEEvNT_6ParamsE$_ZN4cute3eso3ESOILb1ELb0EJNS_6LayoutINS_5tupleIJNS3_IJNS_1CILi1EEES5_EEENS4_ILi32EEEEEENS3_IJNS3_IJNS4_ILi0EEES9_EEENS4_ILi256EEEEEEEENS_10ViewEngineINS_8gmem_ptrIPfEEEEEEC2ERKSD_RKSI_,($_ZN7cutlass13device_kernelIN5flash19enable_sm80_to_sm89INS1_16FlashAttnBwdSm80INS1_25CollectiveMainloopBwdSm80ILi2ELi2EN4cute5tupleIJNS5_1CILi128EEES8_NS7_ILi64EEEEEENS_10bfloat16_tEfNS_4arch4Sm80ELb1ELb0ELb1ELb1ELb0ELb0ELb0ELb0ELi2ELi4ELi4ELi4ELb0EEENS1_24CollectiveEpilogueBwdGQAISA_fSD_Li256ELb1ELb0EEENS1_25SingleTileBwdLPTSchedulerILb1ELi128ELb0EEEEEEEEEvNT_6ParamsE$_ZN4cute3eso3ESOILb1ELb0EJNS_6LayoutINS_5tupleIJNS3_IJNS_1CILi1EEES5_EEENS4_ILi32EEEEEENS3_IJNS3_IJNS4_ILi0EEES9_EEENS4_ILi256EEEEEEEEiEEC2ERKSD_RKi - $_ZN7cutlass13device_kernelIN5flash19enable_sm80_to_sm89INS1_16FlashAttnBwdSm80INS1_25CollectiveMainloopBwdSm80ILi2ELi2EN4cute5tupleIJNS5_1CILi128EEES8_NS7_ILi64EEEEEENS_10bfloat16_tEfNS_4arch4Sm80ELb1ELb0ELb1ELb1ELb0ELb0ELb0ELb0ELi2ELi4ELi4ELi4ELb0EEENS1_24CollectiveEpilogueBwdGQAISA_fSD_Li256ELb1ELb0EEENS1_25SingleTileBwdLPTSchedulerILb1ELi128ELb0EEEEEEEEEvNT_6ParamsE$_ZN4cute3eso3ESOILb1ELb0EJNS_6LayoutINS_5tupleIJNS3_IJNS_1CILi1EEES5_EEENS4_ILi32EEEEEENS3_IJNS3_IJNS4_ILi0EEES9_EEENS4_ILi256EEEEEEEENS_10ViewEngineINS_8gmem_ptrIPfEEEEEEC2ERKSD_RKSI_)
$_ZN7cutlass13device_kernelIN5flash19enable_sm80_to_sm89INS1_16FlashAttnBwdSm80INS1_25CollectiveMainloopBwdSm80ILi2ELi2EN4cute5tupleIJNS5_1CILi128EEES8_NS7_ILi64EEEEEENS_10bfloat16_tEfNS_4arch4Sm80ELb1ELb0ELb1ELb1ELb0ELb0ELb0ELb0ELi2ELi4ELi4ELi4ELb0EEENS1_24CollectiveEpilogueBwdGQAISA_fSD_Li256ELb1ELb0EEENS1_25SingleTileBwdLPTSchedulerILb1ELi128ELb0EEEEEEEEEvNT_6ParamsE$_ZN4cute3eso3ESOILb1ELb0EJNS_6LayoutINS_5tupleIJNS3_IJNS_1CILi1EEES5_EEENS4_ILi32EEEEEENS3_IJNS3_IJNS4_ILi0EEES9_EEENS4_ILi256EEEEEEEENS_10ViewEngineINS_8gmem_ptrIPfEEEEEEC2ERKSD_RKSI_:
[----:B------:R-:W-:Y:S02]  /*9650*/  IADD3 R59, R59, -c[0x0][0x20], RZ ;  /* 0x800008003b3b7a10 */ /* 0x000fe40007ffe0ff */
[----:B------:R-:W-:-:S03]  /*9660*/  MOV R5, 0x0 ;  /* 0x0000000000057802 */ /* 0x000fc60000000f00 */
[----:B------:R1:W-:Y:S01]  /*9670*/  STL.64 [R59], R2 ;  /* 0x000000023b007387 */ /* 0x0003e20000100a00 */
[----:B------:R-:W-:Y:S05]  /*9680*/  RET.REL.NODEC R4 `(_ZN7cutlass13device_kernelIN5flash19enable_sm80_to_sm89INS1_16FlashAttnBwdSm80INS1_25CollectiveMainloopBwdSm80ILi2ELi2EN4cute5tupleIJNS5_1CILi128EEES8_NS7_ILi64EEEEEENS_10bfloat16_tEfNS_4arch4Sm80ELb1ELb0ELb1ELb1ELb0ELb0ELb0ELb0ELi2ELi4ELi4ELi4ELb0EEENS1_24CollectiveEpilogueBwdGQAISA_fSD_Li256ELb1ELb0EEENS1_25SingleTileBwdLPTSchedulerILb1ELi128ELb0EEEEEEEEEvNT_6ParamsE) ;  /* 0xffff697004007950 */ /* 0x000fea0003c3ffff */
        .type           $_ZN7cutlass13device_kernelIN5flash19enable_sm80_to_sm89INS1_16FlashAttnBwdSm80INS1_25CollectiveMainloopBwdSm80ILi2ELi2EN4cute5tupleIJNS5_1CILi128EEES8_NS7_ILi64EEEEEENS_10bfloat16_tEfNS_4arch4Sm80ELb1ELb0ELb1ELb1ELb0ELb0ELb0ELb0ELi2ELi4ELi4ELi4ELb0EEENS1_24CollectiveEpilogueBwdGQAISA_fSD_Li256ELb1ELb0EEENS1_25SingleTileBwdLPTSchedulerILb1ELi128ELb0EEEEEEEEEvNT_6ParamsE$_ZN4cute3eso3ESOILb1ELb0EJNS_6LayoutINS_5tupleIJNS3_IJNS_1CILi1EEES5_EEENS4_ILi32EEEEEENS3_IJNS3_IJNS4_ILi0EEES9_EEENS4_ILi256EEEEEEEEiEEC2ERKSD_RKi,@function
        .size           $_ZN7cutlass13device_kernelIN5flash19enable_sm80_to_sm89INS1_16FlashAttnBwdSm80INS1_25CollectiveMainloopBwdSm80ILi2ELi2EN4cute5tupleIJNS5_1CILi128EEES8_NS7_ILi64EEEEEENS_10bfloat16_tEfNS_4arch4Sm80ELb1ELb0ELb1ELb1ELb0ELb0ELb0ELb0ELi2ELi4ELi4ELi4ELb0EEENS1_24CollectiveEpilogueBwdGQAISA_fSD_Li256ELb1ELb0EEENS1_25SingleTileBwdLPTSchedulerILb1ELi128ELb0EEEEEEEEEvNT_6ParamsE$_ZN4cute3eso3ESOILb1ELb0EJNS_6LayoutINS_5tupleIJNS3_IJNS_1CILi1EEES5_EEENS4_ILi32EEEEEENS3_IJNS3_IJNS4_ILi0EEES9_EEENS4_ILi256EEEEEEEEiEEC2ERKSD_RKi,($_ZN7cutlass13device_kernelIN5flash19enable_sm80_to_sm89INS1_16FlashAttnBwdSm80INS1_25CollectiveMainloopBwdSm80ILi2ELi2EN4cute5tupleIJNS5_1CILi128EEES8_NS7_ILi64EEEEEENS_10bfloat16_tEfNS_4arch4Sm80ELb1ELb0ELb1ELb1ELb0ELb0ELb0ELb0ELi2ELi4ELi4ELi4ELb0EEENS1_24CollectiveEpilogueBwdGQAISA_fSD_Li256ELb1ELb0EEENS1_25SingleTileBwdLPTSchedulerILb1ELi128ELb0EEEEEEEEEvNT_6ParamsE$_ZN4cute3eso3ESOILb1ELb0EJNS_6LayoutINS_5tupleIJNS3_IJNS_1CILi2EEES5_EEEEEENS3_IJNS3_IJNS4_ILi1EEES5_EEEEEEEENS_10ViewEngineIPKfEEEEC2ERKSB_RKSF_ - $_ZN7cutlass13device_kernelIN5flash19enable_sm80_to_sm89INS1_16FlashAttnBwdSm80INS1_25CollectiveMainloopBwdSm80ILi2ELi2EN4cute5tupleIJNS5_1CILi128EEES8_NS7_ILi64EEEEEENS_10bfloat16_tEfNS_4arch4Sm80ELb1ELb0ELb1ELb1ELb0ELb0ELb0ELb0ELi2ELi4ELi4ELi4ELb0EEENS1_24CollectiveEpilogueBwdGQAISA_fSD_Li256ELb1ELb0EEENS1_25SingleTileBwdLPTSchedulerILb1ELi128ELb0EEEEEEEEEvNT_6ParamsE$_ZN4cute3eso3ESOILb1ELb0EJNS_6LayoutINS_5tupleIJNS3_IJNS_1CILi1EEES5_EEENS4_ILi32EEEEEENS3_IJNS3_IJNS4_ILi0EEES9_EEENS4_ILi256EEEEEEEEiEEC2ERKSD_RKi)
$_ZN7cutlass13device_kernelIN5flash19enable_sm80_to_sm89INS1_16FlashAttnBwdSm80INS1_25CollectiveMainloopBwdSm80ILi2ELi2EN4cute5tupleIJNS5_1CILi128EEES8_NS7_ILi64EEEEEENS_10bfloat16_tEfNS_4arch4Sm80ELb1ELb0ELb1ELb1ELb0ELb0ELb0ELb0ELi2ELi4ELi4ELi4ELb0EEENS1_24CollectiveEpilogueBwdGQAISA_fSD_Li256ELb1ELb0EEENS1_25SingleTileBwdLPTSchedulerILb1ELi128ELb0EEEEEEEEEvNT_6ParamsE$_ZN4cute3eso3ESOILb1ELb0EJNS_6LayoutINS_5tupleIJNS3_IJNS_1CILi1EEES5_EEENS4_ILi32EEEEEENS3_IJNS3_IJNS4_ILi0EEES9_EEENS4_ILi256EEEEEEEEiEEC2ERKSD_RKi:
[----:B------:R-:W-:Y:S02]  /*9690*/  IADD3 R2, R59, -c[0x0][0x20], RZ ;  /* 0x800008003b027a10 */ /* 0x000fe40007ffe0ff */
[----:B------:R-:W-:-:S03]  /*96a0*/  MOV R9, 0x0 ;  /* 0x0000000000097802 */ /* 0x000fc60000000f00 */
[----:B------:R1:W-:Y:S01]  /*96b0*/  STL [R2], R3 ;  /* 0x0000000302007387 */ /* 0x0003e20000100800 */
[----:B------:R-:W-:Y:S05]  /*96c0*/  RET.REL.NODEC R8 `(_ZN7cutlass13device_kernelIN5flash19enable_sm80_to_sm89INS1_16FlashAttnBwdSm80INS1_25CollectiveMainloopBwdSm80ILi2ELi2EN4cute5tupleIJNS5_1CILi128EEES8_NS7_ILi64EEEEEENS_10bfloat16_tEfNS_4arch4Sm80ELb1ELb0ELb1ELb1ELb0ELb0ELb0ELb0ELi2ELi4ELi4ELi4ELb0EEENS1_24CollectiveEpilogueBwdGQAISA_fSD_Li256ELb1ELb0EEENS1_25SingleTileBwdLPTSchedulerILb1ELi128ELb0EEEEEEEEEvNT_6ParamsE) ;  /* 0xffff693008007950 */ /* 0x000fea0003c3ffff */
        .type           $_ZN7cutlass13device_kernelIN5flash19enable_sm80_to_sm89INS1_16FlashAttnBwdSm80INS1_25CollectiveMainloopBwdSm80ILi2ELi2EN4cute5tupleIJNS5_1CILi128EEES8_NS7_ILi64EEEEEENS_10bfloat16_tEfNS_4arch4Sm80ELb1ELb0ELb1ELb1ELb0ELb0ELb0ELb0ELi2ELi4ELi4ELi4ELb0EEENS1_24CollectiveEpilogueBwdGQAISA_fSD_Li256ELb1ELb0EEENS1_25SingleTileBwdLPTSchedulerILb1ELi128ELb0EEEEEEEEEvNT_6ParamsE$_ZN4cute3eso3ESOILb1ELb0EJNS_6LayoutINS_5tupleIJNS3_IJNS_1CILi2EEES5_EEEEEENS3_IJNS3_IJNS4_ILi1EEES5_EEEEEEEENS_10ViewEngineIPKfEEEEC2ERKSB_RKSF_,@function
        .size           $_ZN7cutlass13device_kernelIN5flash19enable_sm80_to_sm89INS1_16FlashAttnBwdSm80INS1_25CollectiveMainloopBwdSm80ILi2ELi2EN4cute5tupleIJNS5_1CILi128EEES8_NS7_ILi64EEEEEENS_10bfloat16_tEfNS_4arch4Sm80ELb1ELb0ELb1ELb1ELb0ELb0ELb0ELb0ELi2ELi4ELi4ELi4ELb0EEENS1_24CollectiveEpilogueBwdGQAISA_fSD_Li256ELb1ELb0EEENS1_25SingleTileBwdLPTSchedulerILb1ELi128ELb0EEEEEEEEEvNT_6ParamsE$_ZN4cute3eso3ESOILb1ELb0EJNS_6LayoutINS_5tupleIJNS3_IJNS_1CILi2EEES5_EEEEEENS3_IJNS3_IJNS4_ILi1EEES5_EEEEEEEENS_10ViewEngineIPKfEEEEC2ERKSB_RKSF_,($_ZN7cutlass13device_kernelIN5flash19enable_sm80_to_sm89INS1_16FlashAttnBwdSm80INS1_25CollectiveMainloopBwdSm80ILi2ELi2EN4cute5tupleIJNS5_1CILi128EEES8_NS7_ILi64EEEEEENS_10bfloat16_tEfNS_4arch4Sm80ELb1ELb0ELb1ELb1ELb0ELb0ELb0ELb0ELi2ELi4ELi4ELi4ELb0EEENS1_24CollectiveEpilogueBwdGQAISA_fSD_Li256ELb1ELb0EEENS1_25SingleTileBwdLPTSchedulerILb1ELi128ELb0EEEEEEEEEvNT_6ParamsE$_ZN4cute3eso3ESOILb1ELb0EJNS_6LayoutINS_5tupleIJNS3_IJNS_1CILi2EEES5_EEEEEENS3_IJNS3_IJNS4_ILi1EEES5_EEEEEEEENS_10ViewEngineIPN7cutlass10bfloat16_tEEEEEC2ERKSB_RKSG_ - $_ZN7cutlass13device_kernelIN5flash19enable_sm80_to_sm89INS1_16FlashAttnBwdSm80INS1_25CollectiveMainloopBwdSm80ILi2ELi2EN4cute5tupleIJNS5_1CILi128EEES8_NS7_ILi64EEEEEENS_10bfloat16_tEfNS_4arch4Sm80ELb1ELb0ELb1ELb1ELb0ELb0ELb0ELb0ELi2ELi4ELi4ELi4ELb0EEENS1_24CollectiveEpilogueBwdGQAISA_fSD_Li256ELb1ELb0EEENS1_25SingleTileBwdLPTSchedulerILb1ELi128ELb0EEEEEEEEEvNT_6ParamsE$_ZN4cute3eso3ESOILb1ELb0EJNS_6LayoutINS_5tupleIJNS3_IJNS_1CILi2EEES5_EEEEEENS3_IJNS3_IJNS4_ILi1EEES5_EEEEEEEENS_10ViewEngineIPKfEEEEC2ERKSB_RKSF_)
$_ZN7cutlass13device_kernelIN5flash19enable_sm80_to_sm89INS1_16FlashAttnBwdSm80INS1_25CollectiveMainloopBwdSm80ILi2ELi2EN4cute5tupleIJNS5_1CILi128EEES8_NS7_ILi64EEEEEENS_10bfloat16_tEfNS_4arch4Sm80ELb1ELb0ELb1ELb1ELb0ELb0ELb0ELb0ELi2ELi4ELi4ELi4ELb0EEENS1_24CollectiveEpilogueBwdGQAISA_fSD_Li256ELb1ELb0EEENS1_25SingleTileBwdLPTSchedulerILb1ELi128ELb0EEEEEEEEEvNT_6ParamsE$_ZN4cute3eso3ESOILb1ELb0EJNS_6LayoutINS_5tupleIJNS3_IJNS_1CILi2EEES5_EEEEEENS3_IJNS3_IJNS4_ILi1EEES5_EEEEEEEENS_10ViewEngineIPKfEEEEC2ERKSB_RKSF_:
[----:B------:R-:W-:Y:S01]  /*96d0*/  IADD3 R2, R2, -c[0x0][0x20], RZ ;  /* 0x8000080002027a10 */ /* 0x000fe20007ffe0ff */
[----:B------:R-:W-:Y:S01]  /*96e0*/  IMAD.MOV.U32 R7, RZ, RZ, R3 ;  /* 0x000000ffff077224 */ /* 0x000fe200078e0003 */
[----:B------:R-:W-:-:S04]  /*96f0*/  MOV R5, 0x0 ;  /* 0x0000000000057802 */ /* 0x000fc80000000f00 */
[----:B------:R1:W-:Y:S01]  /*9700*/  STL.64 [R2], R6 ;  /* 0x0000000602007387 */ /* 0x0003e20000100a00 */
[----:B------:R-:W-:Y:S05]  /*9710*/  RET.REL.NODEC R4 `(_ZN7cutlass13device_kernelIN5flash19enable_sm80_to_sm89INS1_16FlashAttnBwdSm80INS1_25CollectiveMainloopBwdSm80ILi2ELi2EN4cute5tupleIJNS5_1CILi128EEES8_NS7_ILi64EEEEEENS_10bfloat16_tEfNS_4arch4Sm80ELb1ELb0ELb1ELb1ELb0ELb0ELb0ELb0ELi2ELi4ELi4ELi4ELb0EEENS1_24CollectiveEpilogueBwdGQAISA_fSD_Li256ELb1ELb0EEENS1_25SingleTileBwdLPTSchedulerILb1ELi128ELb0EEEEEEEEEvNT_6ParamsE) ;  /* 0xffff68e004007950 */ /* 0x000fea0003c3ffff */
        .type           $_ZN7cutlass13device_kernelIN5flash19enable_sm80_to_sm89INS1_16FlashAttnBwdSm80INS1_25CollectiveMainloopBwdSm80ILi2ELi2EN4cute5tupleIJNS5_1CILi128EEES8_NS7_ILi64EEEEEENS_10bfloat16_tEfNS_4arch4Sm80ELb1ELb0ELb1ELb1ELb0ELb0ELb0ELb0ELi2ELi4ELi4ELi4ELb0EEENS1_24CollectiveEpilogueBwdGQAISA_fSD_Li256ELb1ELb0EEENS1_25SingleTileBwdLPTSchedulerILb1ELi128ELb0EEEEEEEEEvNT_6ParamsE$_ZN4cute3eso3ESOILb1ELb0EJNS_6LayoutINS_5tupleIJNS3_IJNS_1CILi2EEES5_EEEEEENS3_IJNS3_IJNS4_ILi1EEES5_EEEEEEEENS_10ViewEngineIPN7cutlass10bfloat16_tEEEEEC2ERKSB_RKSG_,@function
        .size           $_ZN7cutlass13device_kernelIN5flash19enable_sm80_to_sm89INS1_16FlashAttnBwdSm80INS1_25CollectiveMainloopBwdSm80ILi2ELi2EN4cute5tupleIJNS5_1CILi128EEES8_NS7_ILi64EEEEEENS_10bfloat16_tEfNS_4arch4Sm80ELb1ELb0ELb1ELb1ELb0ELb0ELb0ELb0ELi2ELi4ELi4ELi4ELb0EEENS1_24CollectiveEpilogueBwdGQAISA_fSD_Li256ELb1ELb0EEENS1_25SingleTileBwdLPTSchedulerILb1ELi128ELb0EEEEEEEEEvNT_6ParamsE$_ZN4cute3eso3ESOILb1ELb0EJNS_6LayoutINS_5tupleIJNS3_IJNS_1CILi2EEES5_EEEEEENS3_IJNS3_IJNS4_ILi1EEES5_EEEEEEEENS_10ViewEngineIPN7cutlass10bfloat16_tEEEEEC2ERKSB_RKSG_,($_ZN7cutlass13device_kernelIN5flash19enable_sm80_to_sm89INS1_16FlashAttnBwdSm80INS1_25CollectiveMainloopBwdSm80ILi2ELi2EN4cute5tupleIJNS5_1CILi128EEES8_NS7_ILi64EEEEEENS_10bfloat16_tEfNS_4arch4Sm80ELb1ELb0ELb1ELb1ELb0ELb0ELb0ELb0ELi2ELi4ELi4ELi4ELb0EEENS1_24CollectiveEpilogueBwdGQAISA_fSD_Li256ELb1ELb0EEENS1_25SingleTileBwdLPTSchedulerILb1ELi128ELb0EEEEEEEEEvNT_6ParamsE$_ZN4cute3eso3ESOILb1ELb0EJNS_6LayoutINS_5tupleIJNS3_IJNS_1CILi2EEES5_EEEEEENS3_IJNS3_IJNS4_ILi1EEES5_EEEEEEEENS_10ViewEngineIPfEEEEC2ERKSB_RKSE_ - $_ZN7cutlass13device_kernelIN5flash19enable_sm80_to_sm89INS1_16FlashAttnBwdSm80INS1_25CollectiveMainloopBwdSm80ILi2ELi2EN4cute5tupleIJNS5_1CILi128EEES8_NS7_ILi64EEEEEENS_10bfloat16_tEfNS_4arch4Sm80ELb1ELb0ELb1ELb1ELb0ELb0ELb0ELb0ELi2ELi4ELi4ELi4ELb0EEENS1_24CollectiveEpilogueBwdGQAISA_fSD_Li256ELb1ELb0EEENS1_25SingleTileBwdLPTSchedulerILb1ELi128ELb0EEEEEEEEEvNT_6ParamsE$_ZN4cute3eso3ESOILb1ELb0EJNS_6LayoutINS_5tupleIJNS3_IJNS_1CILi2EEES5_EEEEEENS3_IJNS3_IJNS4_ILi1EEES5_EEEEEEEENS_10ViewEngineIPN7cutlass10bfloat16_tEEEEEC2ERKSB_RKSG_)
$_ZN7cutlass13device_kernelIN5flash19enable_sm80_to_sm89INS1_16FlashAttnBwdSm80INS1_25CollectiveMainloopBwdSm80ILi2ELi2EN4cute5tupleIJNS5_1CILi128EEES8_NS7_ILi64EEEEEENS_10bfloat16_tEfNS_4arch4Sm80ELb1ELb0ELb1ELb1ELb0ELb0ELb0ELb0ELi2ELi4ELi4ELi4ELb0EEENS1_24CollectiveEpilogueBwdGQAISA_fSD_Li256ELb1ELb0EEENS1_25SingleTileBwdLPTSchedulerILb1ELi128ELb0EEEEEEEEEvNT_6ParamsE$_ZN4cute3eso3ESOILb1ELb0EJNS_6LayoutINS_5tupleIJNS3_IJNS_1CILi2EEES5_EEEEEENS3_IJNS3_IJNS4_ILi1EEES5_EEEEEEEENS_10ViewEngineIPN7cutlass10bfloat16_tEEEEEC2ERKSB_RKSG_:
[----:B------:R-:W-:Y:S01]  /*9720*/  IADD3 R2, R66, -c[0x0][0x20], RZ ;  /* 0x8000080042027a10 */ /* 0x000fe20007ffe0ff */
[----:B------:R-:W-:Y:S01]  /*9730*/  IMAD.MOV.U32 R7, RZ, RZ, R3 ;  /* 0x000000ffff077224 */ /* 0x000fe200078e0003 */
[----:B------:R-:W-:-:S04]  /*9740*/  MOV R5, 0x0 ;  /* 0x0000000000057802 */ /* 0x000fc80000000f00 */
[----:B------:R1:W-:Y:S01]  /*9750*/  STL.64 [R2], R6 ;  /* 0x0000000602007387 */ /* 0x0003e20000100a00 */
[----:B------:R-:W-:Y:S05]  /*9760*/  RET.REL.NODEC R4 `(_ZN7cutlass13device_kernelIN5flash19enable_sm80_to_sm89INS1_16FlashAttnBwdSm80INS1_25CollectiveMainloopBwdSm80ILi2ELi2EN4cute5tupleIJNS5_1CILi128EEES8_NS7_ILi64EEEEEENS_10bfloat16_tEfNS_4arch4Sm80ELb1ELb0ELb1ELb1ELb0ELb0ELb0ELb0ELi2ELi4ELi4ELi4ELb0EEENS1_24CollectiveEpilogueBwdGQAISA_fSD_Li256ELb1ELb0EEENS1_25SingleTileBwdLPTSchedulerILb1ELi128ELb0EEEEEEEEEvNT_6ParamsE) ;  /* 0xffff689004007950 */ /* 0x000fea0003c3ffff */
        .type           $_ZN7cutlass13device_kernelIN5flash19enable_sm80_to_sm89INS1_16FlashAttnBwdSm80INS1_25CollectiveMainloopBwdSm80ILi2ELi2EN4cute5tupleIJNS5_1CILi128EEES8_NS7_ILi64EEEEEENS_10bfloat16_tEfNS_4arch4Sm80ELb1ELb0ELb1ELb1ELb0ELb0ELb0ELb0ELi2ELi4ELi4ELi4ELb0EEENS1_24CollectiveEpilogueBwdGQAISA_fSD_Li256ELb1ELb0EEENS1_25SingleTileBwdLPTSchedulerILb1ELi128ELb0EEEEEEEEEvNT_6ParamsE$_ZN4cute3eso3ESOILb1ELb0EJNS_6LayoutINS_5tupleIJNS3_IJNS_1CILi2EEES5_EEEEEENS3_IJNS3_IJNS4_ILi1EEES5_EEEEEEEENS_10ViewEngineIPfEEEEC2ERKSB_RKSE_,@function
        .size           $_ZN7cutlass13device_kernelIN5flash19enable_sm80_to_sm89INS1_16FlashAttnBwdSm80INS1_25CollectiveMainloopBwdSm80ILi2ELi2EN4cute5tupleIJNS5_1CILi128EEES8_NS7_ILi64EEEEEENS_10bfloat16_tEfNS_4arch4Sm80ELb1ELb0ELb1ELb1ELb0ELb0ELb0ELb0ELi2ELi4ELi4ELi4ELb0EEENS1_24CollectiveEpilogueBwdGQAISA_fSD_Li256ELb1ELb0EEENS1_25SingleTileBwdLPTSchedulerILb1ELi128ELb0EEEEEEEEEvNT_6ParamsE$_ZN4cute3eso3ESOILb1ELb0EJNS_6LayoutINS_5tupleIJNS3_IJNS_1CILi2EEES5_EEEEEENS3_IJNS3_IJNS4_ILi1EEES5_EEEEEEEENS_10ViewEngineIPfEEEEC2ERKSB_RKSE_,($_ZN7cutlass13device_kernelIN5flash19enable_sm80_to_sm89INS1_16FlashAttnBwdSm80INS1_25CollectiveMainloopBwdSm80ILi2ELi2EN4cute5tupleIJNS5_1CILi128EEES8_NS7_ILi64EEEEEENS_10bfloat16_tEfNS_4arch4Sm80ELb1ELb0ELb1ELb1ELb0ELb0ELb0ELb0ELi2ELi4ELi4ELi4ELb0EEENS1_24CollectiveEpilogueBwdGQAISA_fSD_Li256ELb1ELb0EEENS1_25SingleTileBwdLPTSchedulerILb1ELi128ELb0EEEEEEEEEvNT_6ParamsE$_ZN4cute3eso3ESOILb1ELb0EJNS_6LayoutINS_5tupleIJNS3_IJNS_1CILi2EEES5_EEEEEENS3_IJNS3_IJNS4_ILi1EEES5_EEEEEEEEiEEC2ERKSB_RKi - $_ZN7cutlass13device_kernelIN5flash19enable_sm80_to_sm89INS1_16FlashAttnBwdSm80INS1_25CollectiveMainloopBwdSm80ILi2ELi2EN4cute5tupleIJNS5_1CILi128EEES8_NS7_ILi64EEEEEENS_10bfloat16_tEfNS_4arch4Sm80ELb1ELb0ELb1ELb1ELb0ELb0ELb0ELb0ELi2ELi4ELi4ELi4ELb0EEENS1_24CollectiveEpilogueBwdGQAISA_fSD_Li256ELb1ELb0EEENS1_25SingleTileBwdLPTSchedulerILb1ELi128ELb0EEEEEEEEEvNT_6ParamsE$_ZN4cute3eso3ESOILb1ELb0EJNS_6LayoutINS_5tupleIJNS3_IJNS_1CILi2EEES5_EEEEEENS3_IJNS3_IJNS4_ILi1EEES5_EEEEEEEENS_10ViewEngineIPfEEEEC2ERKSB_RKSE_)
$_ZN7cutlass13device_kernelIN5flash19enable_sm80_to_sm89INS1_16FlashAttnBwdSm80INS1_25CollectiveMainloopBwdSm80ILi2ELi2EN4cute5tupleIJNS5_1CILi128EEES8_NS7_ILi64EEEEEENS_10bfloat16_tEfNS_4arch4Sm80ELb1ELb0ELb1ELb1ELb0ELb0ELb0ELb0ELi2ELi4ELi4ELi4ELb0EEENS1_24CollectiveEpilogueBwdGQAISA_fSD_Li256ELb1ELb0EEENS1_25SingleTileBwdLPTSchedulerILb1ELi128ELb0EEEEEEEEEvNT_6ParamsE$_ZN4cute3eso3ESOILb1ELb0EJNS_6LayoutINS_5tupleIJNS3_IJNS_1CILi2EEES5_EEEEEENS3_IJNS3_IJNS4_ILi1EEES5_EEEEEEEENS_10ViewEngineIPfEEEEC2ERKSB_RKSE_:
[----:B------:R-:W-:Y:S01]  /*9770*/  IADD3 R2, R2, -c[0x0][0x20], RZ ;  /* 0x8000080002027a10 */ /* 0x000fe20007ffe0ff */
[----:B------:R-:W-:Y:S01]  /*9780*/  IMAD.MOV.U32 R9, RZ, RZ, R3 ;  /* 0x000000ffff097224 */ /* 0x000fe200078e0003 */
[----:B------:R-:W-:-:S04]  /*9790*/  MOV R5, 0x0 ;  /* 0x0000000000057802 */ /* 0x000fc80000000f00 */
[----:B------:R1:W-:Y:S01]  /*97a0*/  STL.64 [R2], R8 ;  /* 0x0000000802007387 */ /* 0x0003e20000100a00 */
[----:B------:R-:W-:Y:S05]  /*97b0*/  RET.REL.NODEC R4 `(_ZN7cutlass13device_kernelIN5flash19enable_sm80_to_sm89INS1_16FlashAttnBwdSm80INS1_25CollectiveMainloopBwdSm80ILi2ELi2EN4cute5tupleIJNS5_1CILi128EEES8_NS7_ILi64EEEEEENS_10bfloat16_tEfNS_4arch4Sm80ELb1ELb0ELb1ELb1ELb0ELb0ELb0ELb0ELi2ELi4ELi4ELi4ELb0EEENS1_24CollectiveEpilogueBwdGQAISA_fSD_Li256ELb1ELb0EEENS1_25SingleTileBwdLPTSchedulerILb1ELi128ELb0EEEEEEEEEvNT_6ParamsE) ;  /* 0xffff684004007950 */ /* 0x000fea0003c3ffff */
        .type           $_ZN7cutlass13device_kernelIN5flash19enable_sm80_to_sm89INS1_16FlashAttnBwdSm80INS1_25CollectiveMainloopBwdSm80ILi2ELi2EN4cute5tupleIJNS5_1CILi128EEES8_NS7_ILi64EEEEEENS_10bfloat16_tEfNS_4arch4Sm80ELb1ELb0ELb1ELb1ELb0ELb0ELb0ELb0ELi2ELi4ELi4ELi4ELb0EEENS1_24CollectiveEpilogueBwdGQAISA_fSD_Li256ELb1ELb0EEENS1_25SingleTileBwdLPTSchedulerILb1ELi128ELb0EEEEEEEEEvNT_6ParamsE$_ZN4cute3eso3ESOILb1ELb0EJNS_6LayoutINS_5tupleIJNS3_IJNS_1CILi2EEES5_EEEEEENS3_IJNS3_IJNS4_ILi1EEES5_EEEEEEEEiEEC2ERKSB_RKi,@function
        .size           $_ZN7cutlass13device_kernelIN5flash19enable_sm80_to_sm89INS1_16FlashAttnBwdSm80INS1_25CollectiveMainloopBwdSm80ILi2ELi2EN4cute5tupleIJNS5_1CILi128EEES8_NS7_ILi64EEEEEENS_10bfloat16_tEfNS_4arch4Sm80ELb1ELb0ELb1ELb1ELb0ELb0ELb0ELb0ELi2ELi4ELi4ELi4ELb0EEENS1_24CollectiveEpilogueBwdGQAISA_fSD_Li256ELb1ELb0EEENS1_25SingleTileBwdLPTSchedulerILb1ELi128ELb0EEEEEEEEEvNT_6ParamsE$_ZN4cute3eso3ESOILb1ELb0EJNS_6LayoutINS_5tupleIJNS3_IJNS_1CILi2EEES5_EEEEEENS3_IJNS3_IJNS4_ILi1EEES5_EEEEEEEEiEEC2ERKSB_RKi,($_ZN7cutlass13device_kernelIN5flash19enable_sm80_to_sm89INS1_16FlashAttnBwdSm80INS1_25CollectiveMainloopBwdSm80ILi2ELi2EN4cute5tupleIJNS5_1CILi128EEES8_NS7_ILi64EEEEEENS_10bfloat16_tEfNS_4arch4Sm80ELb1ELb0ELb1ELb1ELb0ELb0ELb0ELb0ELi2ELi4ELi4ELi4ELb0EEENS1_24CollectiveEpilogueBwdGQAISA_fSD_Li256ELb1ELb0EEENS1_25SingleTileBwdLPTSchedulerILb1ELi128ELb0EEEEEEEEEvNT_6ParamsE$_ZN4cute3eso3ESOILb1ELb0EJNS_6LayoutINS_5tupleIJNS3_IJNS_1CILi2EEES5_EEEEEENS3_IJNS3_IJNS4_ILi8EEENS4_ILi64EEEEEEEEEEENS_10ViewEngineINS_8smem_ptrIPfEEEEEEC2ERKSC_RKSH_ - $_ZN7cutlass13device_kernelIN5flash19enable_sm80_to_sm89INS1_16FlashAttnBwdSm80INS1_25CollectiveMainloopBwdSm80ILi2ELi2EN4cute5tupleIJNS5_1CILi128EEES8_NS7_ILi64EEEEEENS_10bfloat16_tEfNS_4arch4Sm80ELb1ELb0ELb1ELb1ELb0ELb0ELb0ELb0ELi2ELi4ELi4ELi4ELb0EEENS1_24CollectiveEpilogueBwdGQAISA_fSD_Li256ELb1ELb0EEENS1_25SingleTileBwdLPTSchedulerILb1ELi128ELb0EEEEEEEEEvNT_6ParamsE$_ZN4cute3eso3ESOILb1ELb0EJNS_6LayoutINS_5tupleIJNS3_IJNS_1CILi2EEES5_EEEEEENS3_IJNS3_IJNS4_ILi1EEES5_EEEEEEEEiEEC2ERKSB_RKi)
$_ZN7cutlass13device_kernelIN5flash19enable_sm80_to_sm89INS1_16FlashAttnBwdSm80INS1_25CollectiveMainloopBwdSm80ILi2ELi2EN4cute5tupleIJNS5_1CILi128EEES8_NS7_ILi64EEEEEENS_10bfloat16_tEfNS_4arch4Sm80ELb1ELb0ELb1ELb1ELb0ELb0ELb0ELb0ELi2ELi4ELi4ELi4ELb0EEENS1_24CollectiveEpilogueBwdGQAISA_fSD_Li256ELb1ELb0EEENS1_25SingleTileBwdLPTSchedulerILb1ELi128ELb0EEEEEEEEEvNT_6ParamsE$_ZN4cute3eso3ESOILb1ELb0EJNS_6LayoutINS_5tupleIJNS3_IJNS_1CILi2EEES5_EEEEEENS3_IJNS3_IJNS4_ILi1EEES5_EEEEEEEEiEEC2ERKSB_RKi:
[----:B------:R-:W-:Y:S02]  /*97c0*/  IADD3 R2, R66, -c[0x0][0x20], RZ ;  /* 0x8000080042027a10 */ /* 0x000fe40007ffe0ff */
[----:B------:R-:W-:-:S03]  /*97d0*/  MOV R5, 0x0 ;  /* 0x0000000000057802 */ /* 0x000fc60000000f00 */
[----:B------:R1:W-:Y:S01]  /*97e0*/  STL [R2], R3 ;  /* 0x0000000302007387 */ /* 0x0003e20000100800 */
[----:B------:R-:W-:Y:S05]  /*97f0*/  RET.REL.NODEC R4 `(_ZN7cutlass13device_kernelIN5flash19enable_sm80_to_sm89INS1_16FlashAttnBwdSm80INS1_25CollectiveMainloopBwdSm80ILi2ELi2EN4cute5tupleIJNS5_1CILi128EEES8_NS7_ILi64EEEEEENS_10bfloat16_tEfNS_4arch4Sm80ELb1ELb0ELb1ELb1ELb0ELb0ELb0ELb0ELi2ELi4ELi4ELi4ELb0EEENS1_24CollectiveEpilogueBwdGQAISA_fSD_Li256ELb1ELb0EEENS1_25SingleTileBwdLPTSchedulerILb1ELi128ELb0EEEEEEEEEvNT_6ParamsE) ;  /* 0xffff680004007950 */ /* 0x000fea0003c3ffff */
        .type           $_ZN7cutlass13device_kernelIN5flash19enable_sm80_to_sm89INS1_16FlashAttnBwdSm80INS1_25CollectiveMainloopBwdSm80ILi2ELi2EN4cute5tupleIJNS5_1CILi128EEES8_NS7_ILi64EEEEEENS_10bfloat16_tEfNS_4arch4Sm80ELb1ELb0ELb1ELb1ELb0ELb0ELb0ELb0ELi2ELi4ELi4ELi4ELb0EEENS1_24CollectiveEpilogueBwdGQAISA_fSD_Li256ELb1ELb0EEENS1_25SingleTileBwdLPTSchedulerILb1ELi128ELb0EEEEEEEEEvNT_6ParamsE$_ZN4cute3eso3ESOILb1ELb0EJNS_6LayoutINS_5tupleIJNS3_IJNS_1CILi2EEES5_EEEEEENS3_IJNS3_IJNS4_ILi8EEENS4_ILi64EEEEEEEEEEENS_10ViewEngineINS_8smem_ptrIPfEEEEEEC2ERKSC_RKSH_,@function
        .size           $_ZN7cutlass13device_kernelIN5flash19enable_sm80_to_sm89INS1_16FlashAttnBwdSm80INS1_25CollectiveMainloopBwdSm80ILi2ELi2EN4cute5tupleIJNS5_1CILi128EEES8_NS7_ILi64EEEEEENS_10bfloat16_tEfNS_4arch4Sm80ELb1ELb0ELb1ELb1ELb0ELb0ELb0ELb0ELi2ELi4ELi4ELi4ELb0EEENS1_24CollectiveEpilogueBwdGQAISA_fSD_Li256ELb1ELb0EEENS1_25SingleTileBwdLPTSchedulerILb1ELi128ELb0EEEEEEEEEvNT_6ParamsE$_ZN4cute3eso3ESOILb1ELb0EJNS_6LayoutINS_5tupleIJNS3_IJNS_1CILi2EEES5_EEEEEENS3_IJNS3_IJNS4_ILi8EEENS4_ILi64EEEEEEEEEEENS_10ViewEngineINS_8smem_ptrIPfEEEEEEC2ERKSC_RKSH_,($_ZN7cutlass13device_kernelIN5flash19enable_sm80_to_sm89INS1_16FlashAttnBwdSm80INS1_25CollectiveMainloopBwdSm80ILi2ELi2EN4cute5tupleIJNS5_1CILi128EEES8_NS7_ILi64EEEEEENS_10bfloat16_tEfNS_4arch4Sm80ELb1ELb0ELb1ELb1ELb0ELb0ELb0ELb0ELi2ELi4ELi4ELi4ELb0EEENS1_24CollectiveEpilogueBwdGQAISA_fSD_Li256ELb1ELb0EEENS1_25SingleTileBwdLPTSchedulerILb1ELi128ELb0EEEEEEEEEvNT_6ParamsE$_ZN4cute3eso3ESOILb1ELb0EJNS_6LayoutINS_5tupleIJNS3_IJNS_1CILi2EEES5_EEEEEENS3_IJNS3_IJNS4_ILi8EEENS4_ILi64EEEEEEEEEEEiEEC2ERKSC_RKi - $_ZN7cutlass13device_kernelIN5flash19enable_sm80_to_sm89INS1_16FlashAttnBwdSm80INS1_25CollectiveMainloopBwdSm80ILi2ELi2EN4cute5tupleIJNS5_1CILi128EEES8_NS7_ILi64EEEEEENS_10bfloat16_tEfNS_4arch4Sm80ELb1ELb0ELb1ELb1ELb0ELb0ELb0ELb0ELi2ELi4ELi4ELi4ELb0EEENS1_24CollectiveEpilogueBwdGQAISA_fSD_Li256ELb1ELb0EEENS1_25SingleTileBwdLPTSchedulerILb1ELi128ELb0EEEEEEEEEvNT_6ParamsE$_ZN4cute3eso3ESOILb1ELb0EJNS_6LayoutINS_5tupleIJNS3_IJNS_1CILi2EEES5_EEEEEENS3_IJNS3_IJNS4_ILi8EEENS4_ILi64EEEEEEEEEEENS_10ViewEngineINS_8smem_ptrIPfEEEEEEC2ERKSC_RKSH_)
$_ZN7cutlass13device_kernelIN5flash19enable_sm80_to_sm89INS1_16FlashAttnBwdSm80INS1_25CollectiveMainloopBwdSm80ILi2ELi2EN4cute5tupleIJNS5_1CILi128EEES8_NS7_ILi64EEEEEENS_10bfloat16_tEfNS_4arch4Sm80ELb1ELb0ELb1ELb1ELb0ELb0ELb0ELb0ELi2ELi4ELi4ELi4ELb0EEENS1_24CollectiveEpilogueBwdGQAISA_fSD_Li256ELb1ELb0EEENS1_25SingleTileBwdLPTSchedulerILb1ELi128ELb0EEEEEEEEEvNT_6ParamsE$_ZN4cute3eso3ESOILb1ELb0EJNS_6LayoutINS_5tupleIJNS3_IJNS_1CILi2EEES5_EEEEEENS3_IJNS3_IJNS4_ILi8EEENS4_ILi64EEEEEEEEEEENS_10ViewEngineINS_8smem_ptrIPfEEEEEEC2ERKSC_RKSH_:
[----:B------:R-:W-:Y:S02]  /*9800*/  IADD3 R6, R23, -c[0x0][0x20], RZ ;  /* 0x8000080017067a10 */ /* 0x000fe40007ffe0ff */
[----:B------:R-:W-:-:S03]  /*9810*/  MOV R9, 0x0 ;  /* 0x0000000000097802 */ /* 0x000fc60000000f00 */
[----:B------:R1:W-:Y:S01]  /*9820*/  STL.64 [R6], R2 ;  /* 0x0000000206007387 */ /* 0x0003e20000100a00 */
[----:B------:R-:W-:Y:S05]  /*9830*/  RET.REL.NODEC R8 `(_ZN7cutlass13device_kernelIN5flash19enable_sm80_to_sm89INS1_16FlashAttnBwdSm80INS1_25CollectiveMainloopBwdSm80ILi2ELi2EN4cute5tupleIJNS5_1CILi128EEES8_NS7_ILi64EEEEEENS_10bfloat16_tEfNS_4arch4Sm80ELb1ELb0ELb1ELb1ELb0ELb0ELb0ELb0ELi2ELi4ELi4ELi4ELb0EEENS1_24CollectiveEpilogueBwdGQAISA_fSD_Li256ELb1ELb0EEENS1_25SingleTileBwdLPTSchedulerILb1ELi128ELb0EEEEEEEEEvNT_6ParamsE) ;  /* 0xffff67c008007950 */ /* 0x000fea0003c3ffff */
        .type           $_ZN7cutlass13device_kernelIN5flash19enable_sm80_to_sm89INS1_16FlashAttnBwdSm80INS1_25CollectiveMainloopBwdSm80ILi2ELi2EN4cute5tupleIJNS5_1CILi128EEES8_NS7_ILi64EEEEEENS_10bfloat16_tEfNS_4arch4Sm80ELb1ELb0ELb1ELb1ELb0ELb0ELb0ELb0ELi2ELi4ELi4ELi4ELb0EEENS1_24CollectiveEpilogueBwdGQAISA_fSD_Li256ELb1ELb0EEENS1_25SingleTileBwdLPTSchedulerILb1ELi128ELb0EEEEEEEEEvNT_6ParamsE$_ZN4cute3eso3ESOILb1ELb0EJNS_6LayoutINS_5tupleIJNS3_IJNS_1CILi2EEES5_EEEEEENS3_IJNS3_IJNS4_ILi8EEENS4_ILi64EEEEEEEEEEEiEEC2ERKSC_RKi,@function
        .size           $_ZN7cutlass13device_kernelIN5flash19enable_sm80_to_sm89INS1_16FlashAttnBwdSm80INS1_25CollectiveMainloopBwdSm80ILi2ELi2EN4cute5tupleIJNS5_1CILi128EEES8_NS7_ILi64EEEEEENS_10bfloat16_tEfNS_4arch4Sm80ELb1ELb0ELb1ELb1ELb0ELb0ELb0ELb0ELi2ELi4ELi4ELi4ELb0EEENS1_24CollectiveEpilogueBwdGQAISA_fSD_Li256ELb1ELb0EEENS1_25SingleTileBwdLPTSchedulerILb1ELi128ELb0EEEEEEEEEvNT_6ParamsE$_ZN4cute3eso3ESOILb1ELb0EJNS_6LayoutINS_5tupleIJNS3_IJNS_1CILi2EEES5_EEEEEENS3_IJNS3_IJNS4_ILi8EEENS4_ILi64EEEEEEEEEEEiEEC2ERKSC_RKi,($_ZN7cutlass13device_kernelIN5flash19enable_sm80_to_sm89INS1_16FlashAttnBwdSm80INS1_25CollectiveMainloopBwdSm80ILi2ELi2EN4cute5tupleIJNS5_1CILi128EEES8_NS7_ILi64EEEEEENS_10bfloat16_tEfNS_4arch4Sm80ELb1ELb0ELb1ELb1ELb0ELb0ELb0ELb0ELi2ELi4ELi4ELi4ELb0EEENS1_24CollectiveEpilogueBwdGQAISA_fSD_Li256ELb1ELb0EEENS1_25SingleTileBwdLPTSchedulerILb1ELi128ELb0EEEEEEEEEvNT_6ParamsE$_ZN4cute3eso3ESOILb1ELb0EJNS_6LayoutINS_5tupleIJNS3_IJNS_1CILi2EEES5_EEENS3_IJS5_NS4_ILi8EEEEEEEEENS3_IJNS3_IJNS_11ScaledBasisIS7_JLi0EEEENSA_INS4_ILi64EEEJLi0EEEEEEENS3_IJNSA_INS4_ILi1EEEJLi1EEEENSA_INS4_ILi16EEEJLi1EEEEEEEEEEEENS_10ViewEngineINS_23ArithmeticTupleIteratorINS_15ArithmeticTupleIJNS4_ILi0EEESP_EEEEEEEEEC2ERKSL_RKSS_ - $_ZN7cutlass13device_kernelIN5flash19enable_sm80_to_sm89INS1_16FlashAttnBwdSm80INS1_25CollectiveMainloopBwdSm80ILi2ELi2EN4cute5tupleIJNS5_1CILi128EEES8_NS7_ILi64EEEEEENS_10bfloat16_tEfNS_4arch4Sm80ELb1ELb0ELb1ELb1ELb0ELb0ELb0ELb0ELi2ELi4ELi4ELi4ELb0EEENS1_24CollectiveEpilogueBwdGQAISA_fSD_Li256ELb1ELb0EEENS1_25SingleTileBwdLPTSchedulerILb1ELi128ELb0EEEEEEEEEvNT_6ParamsE$_ZN4cute3eso3ESOILb1ELb0EJNS_6LayoutINS_5tupleIJNS3_IJNS_1CILi2EEES5_EEEEEENS3_IJNS3_IJNS4_ILi8EEENS4_ILi64EEEEEEEEEEEiEEC2ERKSC_RKi)
$_ZN7cutlass13device_kernelIN5flash19enable_sm80_to_sm89INS1_16FlashAttnBwdSm80INS1_25CollectiveMainloopBwdSm80ILi2ELi2EN4cute5tupleIJNS5_1CILi128EEES8_NS7_ILi64EEEEEENS_10bfloat16_tEfNS_4arch4Sm80ELb1ELb0ELb1ELb1ELb0ELb0ELb0ELb0ELi2ELi4ELi4ELi4ELb0EEENS1_24CollectiveEpilogueBwdGQAISA_fSD_Li256ELb1ELb0EEENS1_25SingleTileBwdLPTSchedulerILb1ELi128ELb0EEEEEEEEEvNT_6ParamsE$_ZN4cute3eso3ESOILb1ELb0EJNS_6LayoutINS_5tupleIJNS3_IJNS_1CILi2EEES5_EEEEEENS3_IJNS3_IJNS4_ILi8EEENS4_ILi64EEEEEEEEEEEiEEC2ERKSC_RKi:
[----:B------:R-:W-:Y:S01]  /*9840*/  IADD3 R2, R23, -c[0x0][0x20], RZ ;  /* 0x8000080017027a10 */ /* 0x000fe20007ffe0ff */
[----:B------:R-:W-:Y:S01]  /*9850*/  IMAD.MOV.U32 R8, RZ, RZ, R6 ;  /* 0x000000ffff087224 */ /* 0x000fe200078e0006 */
[----:B------:R-:W-:-:S03]  /*9860*/  MOV R9, 0x0 ;  /* 0x0000000000097802 */ /* 0x000fc60000000f00 */
[----:B------:R1:W-:Y:S01]  /*9870*/  STL [R2], R3 ;  /* 0x0000000302007387 */ /* 0x0003e20000100800 */
[----:B------:R-:W-:Y:S05]  /*9880*/  RET.REL.NODEC R8 `(_ZN7cutlass13device_kernelIN5flash19enable_sm80_to_sm89INS1_16FlashAttnBwdSm80INS1_25CollectiveMainloopBwdSm80ILi2ELi2EN4cute5tupleIJNS5_1CILi128EEES8_NS7_ILi64EEEEEENS_10bfloat16_tEfNS_4arch4Sm80ELb1ELb0ELb1ELb1ELb0ELb0ELb0ELb0ELi2ELi4ELi4ELi4ELb0EEENS1_24CollectiveEpilogueBwdGQAISA_fSD_Li256ELb1ELb0EEENS1_25SingleTileBwdLPTSchedulerILb1ELi128ELb0EEEEEEEEEvNT_6ParamsE) ;  /* 0xffff677008007950 */ /* 0x000fea0003c3ffff */
        .type           $_ZN7cutlass13device_kernelIN5flash19enable_sm80_to_sm89INS1_16FlashAttnBwdSm80INS1_25CollectiveMainloopBwdSm80ILi2ELi2EN4cute5tupleIJNS5_1CILi128EEES8_NS7_ILi64EEEEEENS_10bfloat16_tEfNS_4arch4Sm80ELb1ELb0ELb1ELb1ELb0ELb0ELb0ELb0ELi2ELi4ELi4ELi4ELb0EEENS1_24CollectiveEpilogueBwdGQAISA_fSD_Li256ELb1ELb0EEENS1_25SingleTileBwdLPTSchedulerILb1ELi128ELb0EEEEEEEEEvNT_6ParamsE$_ZN4cute3eso3ESOILb1ELb0EJNS_6LayoutINS_5tupleIJNS3_IJNS_1CILi2EEES5_EEENS3_IJS5_NS4_ILi8EEEEEEEEENS3_IJNS3_IJNS_11ScaledBasisIS7_JLi0EEEENSA_INS4_ILi64EEEJLi0EEEEEEENS3_IJNSA_INS4_ILi1EEEJLi1EEEENSA_INS4_ILi16EEEJLi1EEEEEEEEEEEENS_10ViewEngineINS_23ArithmeticTupleIteratorINS_15ArithmeticTupleIJNS4_ILi0EEESP_EEEEEEEEEC2ERKSL_RKSS_,@function
        .size           $_ZN7cutlass13device_kernelIN5flash19enable_sm80_to_sm89INS1_16FlashAttnBwdSm80INS1_25CollectiveMainloopBwdSm80ILi2ELi2EN4cute5tupleIJNS5_1CILi128EEES8_NS7_ILi64EEEEEENS_10bfloat16_tEfNS_4arch4Sm80ELb1ELb0ELb1ELb1ELb0ELb0ELb0ELb0ELi2ELi4ELi4ELi4ELb0EEENS1_24CollectiveEpilogueBwdGQAISA_fSD_Li256ELb1ELb0EEENS1_25SingleTileBwdLPTSchedulerILb1ELi128ELb0EEEEEEEEEvNT_6ParamsE$_ZN4cute3eso3ESOILb1ELb0EJNS_6LayoutINS_5tupleIJNS3_IJNS_1CILi2EEES5_EEENS3_IJS5_NS4_ILi8EEEEEEEEENS3_IJNS3_IJNS_11ScaledBasisIS7_JLi0EEEENSA_INS4_ILi64EEEJLi0EEEEEEENS3_IJNSA_INS4_ILi1EEEJLi1EEEENSA_INS4_ILi16EEEJLi1EEEEEEEEEEEENS_10ViewEngineINS_23ArithmeticTupleIteratorINS_15ArithmeticTupleIJNS4_ILi0EEESP_EEEEEEEEEC2ERKSL_RKSS_,($_ZN7cutlass13device_kernelIN5flash19enable_sm80_to_sm89INS1_16FlashAttnBwdSm80INS1_25CollectiveMainloopBwdSm80ILi2ELi2EN4cute5tupleIJNS5_1CILi128EEES8_NS7_ILi64EEEEEENS_10bfloat16_tEfNS_4arch4Sm80ELb1ELb0ELb1ELb1ELb0ELb0ELb0ELb0ELi2ELi4ELi4ELi4ELb0EEENS1_24CollectiveEpilogueBwdGQAISA_fSD_Li256ELb1ELb0EEENS1_25SingleTileBwdLPTSchedulerILb1ELi128ELb0EEEEEEEEEvNT_6ParamsE$_ZN4cute3eso3ESOILb1ELb0EJNS_6LayoutINS_5tupleIJNS3_IJNS_1CILi2EEES5_EEENS3_IJS5_NS4_ILi8EEEEEEEEENS3_IJNS3_IJNS_11ScaledBasisIS7_JLi0EEEENSA_INS4_ILi64EEEJLi0EEEEEEENS3_IJNSA_INS4_ILi1EEEJLi1EEEENSA_INS4_ILi16EEEJLi1EEEEEEEEEEEENS_10ViewEngineINS_23ArithmeticTupleIteratorINS_15ArithmeticTupleIJiiEEEEEEEEEC2ERKSL_RKSR_ - $_ZN7cutlass13device_kernelIN5flash19enable_sm80_to_sm89INS1_16FlashAttnBwdSm80INS1_25CollectiveMainloopBwdSm80ILi2ELi2EN4cute5tupleIJNS5_1CILi128EEES8_NS7_ILi64EEEEEENS_10bfloat16_tEfNS_4arch4Sm80ELb1ELb0ELb1ELb1ELb0ELb0ELb0ELb0ELi2ELi4ELi4ELi4ELb0EEENS1_24CollectiveEpilogueBwdGQAISA_fSD_Li256ELb1ELb0EEENS1_25SingleTileBwdLPTSchedulerILb1ELi128ELb0EEEEEEEEEvNT_6ParamsE$_ZN4cute3eso3ESOILb1ELb0EJNS_6LayoutINS_5tupleIJNS3_IJNS_1CILi2EEES5_EEENS3_IJS5_NS4_ILi8EEEEEEEEENS3_IJNS3_IJNS_11ScaledBasisIS7_JLi0EEEENSA_INS4_ILi64EEEJLi0EEEEEEENS3_IJNSA_INS4_ILi1EEEJLi1EEEENSA_INS4_ILi16EEEJLi1EEEEEEEEEEEENS_10ViewEngineINS_23ArithmeticTupleIteratorINS_15ArithmeticTupleIJNS4_ILi0EEESP_EEEEEEEEEC2ERKSL_RKSS_)
$_ZN7cutlass13device_kernelIN5flash19enable_sm80_to_sm89INS1_16FlashAttnBwdSm80INS1_25CollectiveMainloopBwdSm80ILi2ELi2EN4cute5tupleIJNS5_1CILi128EEES8_NS7_ILi64EEEEEENS_10bfloat16_tEfNS_4arch4Sm80ELb1ELb0ELb1ELb1ELb0ELb0ELb0ELb0ELi2ELi4ELi4ELi4ELb0EEENS1_24CollectiveEpilogueBwdGQAISA_fSD_Li256ELb1ELb0EEENS1_25SingleTileBwdLPTSchedulerILb1ELi128ELb0EEEEEEEEEvNT_6ParamsE$_ZN4cute3eso3ESOILb1ELb0EJNS_6LayoutINS_5tupleIJNS3_IJNS_1CILi2EEES5_EEENS3_IJS5_NS4_ILi8EEEEEEEEENS3_IJNS3_IJNS_11ScaledBasisIS7_JLi0EEEENSA_INS4_ILi64EEEJLi0EEEEEEENS3_IJNSA_INS4_ILi1EEEJLi1EEEENSA_INS4_ILi16EEEJLi1EEEEEEEEEEEENS_10ViewEngineINS_23ArithmeticTupleIteratorINS_15ArithmeticTupleIJNS4_ILi0EEESP_EEEEEEEEEC2ERKSL_RKSS_:
[----:B------:R-:W-:Y:S01]  /*9890*/  IADD3 R46, R46, -c[0x0][0x20], RZ ;  /* 0x800008002e2e7a10 */ /* 0x000fe20007ffe0ff */
[----:B------:R-:W-:Y:S01]  /*98a0*/  IMAD.MOV.U32 R8, RZ, RZ, R2 ;  /* 0x000000ffff087224 */ /* 0x000fe200078e0002 */
[----:B------:R-:W-:Y:S01]  /*98b0*/  PRMT R3, RZ, 0x7610, R3 ;  /* 0x00007610ff037816 */ /* 0x000fe20000000003 */
[----:B------:R-:W-:-:S04]  /*98c0*/  IMAD.MOV.U32 R9, RZ, RZ, 0x0 ;  /* 0x00000000ff097424 */ /* 0x000fc800078e00ff */
[----:B------:R1:W-:Y:S01]  /*98d0*/  STL.U8 [R46], R3 ;  /* 0x000000032e007387 */ /* 0x0003e20000100000 */
[----:B------:R-:W-:Y:S05]  /*98e0*/  RET.REL.NODEC R8 `(_ZN7cutlass13device_kernelIN5flash19enable_sm80_to_sm89INS1_16FlashAttnBwdSm80INS1_25CollectiveMainloopBwdSm80ILi2ELi2EN4cute5tupleIJNS5_1CILi128EEES8_NS7_ILi64EEEEEENS_10bfloat16_tEfNS_4arch4Sm80ELb1ELb0ELb1ELb1ELb0ELb0ELb0ELb0ELi2ELi4ELi4ELi4ELb0EEENS1_24CollectiveEpilogueBwdGQAISA_fSD_Li256ELb1ELb0EEENS1_25SingleTileBwdLPTSchedulerILb1ELi128ELb0EEEEEEEEEvNT_6ParamsE) ;  /* 0xffff671008007950 */ /* 0x000fea0003c3ffff */
        .type           $_ZN7cutlass13device_kernelIN5flash19enable_sm80_to_sm89INS1_16FlashAttnBwdSm80INS1_25CollectiveMainloopBwdSm80ILi2ELi2EN4cute5tupleIJNS5_1CILi128EEES8_NS7_ILi64EEEEEENS_10bfloat16_tEfNS_4arch4Sm80ELb1ELb0ELb1ELb1ELb0ELb0ELb0ELb0ELi2ELi4ELi4ELi4ELb0EEENS1_24CollectiveEpilogueBwdGQAISA_fSD_Li256ELb1ELb0EEENS1_25SingleTileBwdLPTSchedulerILb1ELi128ELb0EEEEEEEEEvNT_6ParamsE$_ZN4cute3eso3ESOILb1ELb0EJNS_6LayoutINS_5tupleIJNS3_IJNS_1CILi2EEES5_EEENS3_IJS5_NS4_ILi8EEEEEEEEENS3_IJNS3_IJNS_11ScaledBasisIS7_JLi0EEEENSA_INS4_ILi64EEEJLi0EEEEEEENS3_IJNSA_INS4_ILi1EEEJLi1EEEENSA_INS4_ILi16EEEJLi1EEEEEEEEEEEENS_10ViewEngineINS_23ArithmeticTupleIteratorINS_15ArithmeticTupleIJiiEEEEEEEEEC2ERKSL_RKSR_,@function
        .size           $_ZN7cutlass13device_kernelIN5flash19enable_sm80_to_sm89INS1_16FlashAttnBwdSm80INS1_25CollectiveMainloopBwdSm80ILi2ELi2EN4cute5tupleIJNS5_1CILi128EEES8_NS7_ILi64EEEEEENS_10bfloat16_tEfNS_4arch4Sm80ELb1ELb0ELb1ELb1ELb0ELb0ELb0ELb0ELi2ELi4ELi4ELi4ELb0EEENS1_24CollectiveEpilogueBwdGQAISA_fSD_Li256ELb1ELb0EEENS1_25SingleTileBwdLPTSchedulerILb1ELi128ELb0EEEEEEEEEvNT_6ParamsE$_ZN4cute3eso3ESOILb1ELb0EJNS_6LayoutINS_5tupleIJNS3_IJNS_1CILi2EEES5_EEENS3_IJS5_NS4_ILi8EEEEEEEEENS3_IJNS3_IJNS_11ScaledBasisIS7_JLi0EEEENSA_INS4_ILi64EEEJLi0EEEEEEENS3_IJNSA_INS4_ILi1EEEJLi1EEEENSA_INS4_ILi16EEEJLi1EEEEEEEEEEEENS_10ViewEngineINS_23ArithmeticTupleIteratorINS_15ArithmeticTupleIJiiEEEEEEEEEC2ERKSL_RKSR_,($_ZN7cutlass13device_kernelIN5flash19enable_sm80_to_sm89INS1_16FlashAttnBwdSm80INS1_25CollectiveMainloopBwdSm80ILi2ELi2EN4cute5tupleIJNS5_1CILi128EEES8_NS7_ILi64EEEEEENS_10bfloat16_tEfNS_4arch4Sm80ELb1ELb0ELb1ELb1ELb0ELb0ELb0ELb0ELi2ELi4ELi4ELi4ELb0EEENS1_24CollectiveEpilogueBwdGQAISA_fSD_Li256ELb1ELb0EEENS1_25SingleTileBwdLPTSchedulerILb1ELi128ELb0EEEEEEEEEvNT_6ParamsE$_ZN4cute3eso3ESOILb1ELb0EJNS_6LayoutINS_5tupleIJNS3_IJNS_1CILi2EEES5_EEENS3_IJS5_NS4_ILi8EEEEEEEEENS3_IJNS3_IJS5_NS4_ILi4EEEEEENS3_IJNS4_ILi1EEES7_EEEEEEEENS_10ViewEngineIPfEEEEC2ERKSF_RKSI_ - $_ZN7cutlass13device_kernelIN5flash19enable_sm80_to_sm89INS1_16FlashAttnBwdSm80INS1_25CollectiveMainloopBwdSm80ILi2ELi2EN4cute5tupleIJNS5_1CILi128EEES8_NS7_ILi64EEEEEENS_10bfloat16_tEfNS_4arch4Sm80ELb1ELb0ELb1ELb1ELb0ELb0ELb0ELb0ELi2ELi4ELi4ELi4ELb0EEENS1_24CollectiveEpilogueBwdGQAISA_fSD_Li256ELb1ELb0EEENS1_25SingleTileBwdLPTSchedulerILb1ELi128ELb0EEEEEEEEEvNT_6ParamsE$_ZN4cute3eso3ESOILb1ELb0EJNS_6LayoutINS_5tupleIJNS3_IJNS_1CILi2EEES5_EEENS3_IJS5_NS4_ILi8EEEEEEEEENS3_IJNS3_IJNS_11ScaledBasisIS7_JLi0EEEENSA_INS4_ILi64EEEJLi0EEEEEEENS3_IJNSA_INS4_ILi1EEEJLi1EEEENSA_INS4_ILi16EEEJLi1EEEEEEEEEEEENS_10ViewEngineINS_23ArithmeticTupleIteratorINS_15ArithmeticTupleIJiiEEEEEEEEEC2ERKSL_RKSR_)
$_ZN7cutlass13device_kernelIN5flash19enable_sm80_to_sm89INS1_16FlashAttnBwdSm80INS1_25CollectiveMainloopBwdSm80ILi2ELi2EN4cute5tupleIJNS5_1CILi128EEES8_NS7_ILi64EEEEEENS_10bfloat16_tEfNS_4arch4Sm80ELb1ELb0ELb1ELb1ELb0ELb0ELb0ELb0ELi2ELi4ELi4ELi4ELb0EEENS1_24CollectiveEpilogueBwdGQAISA_fSD_Li256ELb1ELb0EEENS1_25SingleTileBwdLPTSchedulerILb1ELi128ELb0EEEEEEEEEvNT_6ParamsE$_ZN4cute3eso3ESOILb1ELb0EJNS_6LayoutINS_5tupleIJNS3_IJNS_1CILi2EEES5_EEENS3_IJS5_NS4_ILi8EEEEEEEEENS3_IJNS3_IJNS_11ScaledBasisIS7_JLi0EEEENSA_INS4_ILi64EEEJLi0EEEEEEENS3_IJNSA_INS4_ILi1EEEJLi1EEEENSA_INS4_ILi16EEEJLi1EEEEEEEEEEEENS_10ViewEngineINS_23ArithmeticTupleIteratorINS_15ArithmeticTupleIJiiEEEEEEEEEC2ERKSL_RKSR_:
[----:B------:R-:W-:Y:S01]  /*98f0*/  IADD3 R4, R15, -c[0x0][0x20], RZ ;  /* 0x800008000f047a10 */ /* 0x000fe20007ffe0ff */
[----:B------:R-:W-:Y:S01]  /*9900*/  IMAD.MOV.U32 R8, RZ, RZ, R6 ;  /* 0x000000ffff087224 */ /* 0x000fe200078e0006 */
[----:B------:R-:W-:-:S03]  /*9910*/  MOV R9, 0x0 ;  /* 0x0000000000097802 */ /* 0x000fc60000000f00 */
[----:B------:R1:W-:Y:S04]  /*9920*/  STL [R4], R2 ;  /* 0x0000000204007387 */ /* 0x0003e80000100800 */
[----:B------:R1:W-:Y:S01]  /*9930*/  STL [R4+0x4], R3 ;  /* 0x0000040304007387 */ /* 0x0003e20000100800 */
[----:B------:R-:W-:Y:S05]  /*9940*/  RET.REL.NODEC R8 `(_ZN7cutlass13device_kernelIN5flash19enable_sm80_to_sm89INS1_16FlashAttnBwdSm80INS1_25CollectiveMainloopBwdSm80ILi2ELi2EN4cute5tupleIJNS5_1CILi128EEES8_NS7_ILi64EEEEEENS_10bfloat16_tEfNS_4arch4Sm80ELb1ELb0ELb1ELb1ELb0ELb0ELb0ELb0ELi2ELi4ELi4ELi4ELb0EEENS1_24CollectiveEpilogueBwdGQAISA_fSD_Li256ELb1ELb0EEENS1_25SingleTileBwdLPTSchedulerILb1ELi128ELb0EEEEEEEEEvNT_6ParamsE) ;  /* 0xffff66b008007950 */ /* 0x000fea0003c3ffff */
        .type           $_ZN7cutlass13device_kernelIN5flash19enable_sm80_to_sm89INS1_16FlashAttnBwdSm80INS1_25CollectiveMainloopBwdSm80ILi2ELi2EN4cute5tupleIJNS5_1CILi128EEES8_NS7_ILi64EEEEEENS_10bfloat16_tEfNS_4arch4Sm80ELb1ELb0ELb1ELb1ELb0ELb0ELb0ELb0ELi2ELi4ELi4ELi4ELb0EEENS1_24CollectiveEpilogueBwdGQAISA_fSD_Li256ELb1ELb0EEENS1_25SingleTileBwdLPTSchedulerILb1ELi128ELb0EEEEEEEEEvNT_6ParamsE$_ZN4cute3eso3ESOILb1ELb0EJNS_6LayoutINS_5tupleIJNS3_IJNS_1CILi2EEES5_EEENS3_IJS5_NS4_ILi8EEEEEEEEENS3_IJNS3_IJS5_NS4_ILi4EEEEEENS3_IJNS4_ILi1EEES7_EEEEEEEENS_10ViewEngineIPfEEEEC2ERKSF_RKSI_,@function
        .size           $_ZN7cutlass13device_kernelIN5flash19enable_sm80_to_sm89INS1_16FlashAttnBwdSm80INS1_25CollectiveMainloopBwdSm80ILi2ELi2EN4cute5tupleIJNS5_1CILi128EEES8_NS7_ILi64EEEEEENS_10bfloat16_tEfNS_4arch4Sm80ELb1ELb0ELb1ELb1ELb0ELb0ELb0ELb0ELi2ELi4ELi4ELi4ELb0EEENS1_24CollectiveEpilogueBwdGQAISA_fSD_Li256ELb1ELb0EEENS1_25SingleTileBwdLPTSchedulerILb1ELi128ELb0EEEEEEEEEvNT_6ParamsE$_ZN4cute3eso3ESOILb1ELb0EJNS_6LayoutINS_5tupleIJNS3_IJNS_1CILi2EEES5_EEENS3_IJS5_NS4_ILi8EEEEEEEEENS3_IJNS3_IJS5_NS4_ILi4EEEEEENS3_IJNS4_ILi1EEES7_EEEEEEEENS_10ViewEngineIPfEEEEC2ERKSF_RKSI_,($_ZN7cutlass13device_kernelIN5flash19enable_sm80_to_sm89INS1_16FlashAttnBwdSm80INS1_25CollectiveMainloopBwdSm80ILi2ELi2EN4cute5tupleIJNS5_1CILi128EEES8_NS7_ILi64EEEEEENS_10bfloat16_tEfNS_4arch4Sm80ELb1ELb0ELb1ELb1ELb0ELb0ELb0ELb0ELi2ELi4ELi4ELi4ELb0EEENS1_24CollectiveEpilogueBwdGQAISA_fSD_Li256ELb1ELb0EEENS1_25SingleTileBwdLPTSchedulerILb1ELi128ELb0EEEEEEEEEvNT_6ParamsE$_ZN4cute3eso3ESOILb1ELb0EJNS_6LayoutINS_5tupleIJNS3_IJNS_1CILi2EEES5_EEENS4_ILi8EEEEEENS3_IJNS3_IJNS4_ILi1EEES5_EEENS4_ILi4EEEEEEEENS_10ViewEngineIPN7cutlass10bfloat16_tEEEEEC2ERKSD_RKSI_ - $_ZN7cutlass13device_kernelIN5flash19enable_sm80_to_sm89INS1_16FlashAttnBwdSm80INS1_25CollectiveMainloopBwdSm80ILi2ELi2EN4cute5tupleIJNS5_1CILi128EEES8_NS7_ILi64EEEEEENS_10bfloat16_tEfNS_4arch4Sm80ELb1ELb0ELb1ELb1ELb0ELb0ELb0ELb0ELi2ELi4ELi4ELi4ELb0EEENS1_24CollectiveEpilogueBwdGQAISA_fSD_Li256ELb1ELb0EEENS1_25SingleTileBwdLPTSchedulerILb1ELi128ELb0EEEEEEEEEvNT_6ParamsE$_ZN4cute3eso3ESOILb1ELb0EJNS_6LayoutINS_5tupleIJNS3_IJNS_1CILi2EEES5_EEENS3_IJS5_NS4_ILi8EEEEEEEEENS3_IJNS3_IJS5_NS4_ILi4EEEEEENS3_IJNS4_ILi1EEES7_EEEEEEEENS_10ViewEngineIPfEEEEC2ERKSF_RKSI_)
$_ZN7cutlass13device_kernelIN5flash19enable_sm80_to_sm89INS1_16FlashAttnBwdSm80INS1_25CollectiveMainloopBwdSm80ILi2ELi2EN4cute5tupleIJNS5_1CILi128EEES8_NS7_ILi64EEEEEENS_10bfloat16_tEfNS_4arch4Sm80ELb1ELb0ELb1ELb1ELb0ELb0ELb0ELb0ELi2ELi4ELi4ELi4ELb0EEENS1_24CollectiveEpilogueBwdGQAISA_fSD_Li256ELb1ELb0EEENS1_25SingleTileBwdLPTSchedulerILb1ELi128ELb0EEEEEEEEEvNT_6ParamsE$_ZN4cute3eso3ESOILb1ELb0EJNS_6LayoutINS_5tupleIJNS3_IJNS_1CILi2EEES5_EEENS3_IJS5_NS4_ILi8EEEEEEEEENS3_IJNS3_IJS5_NS4_ILi4EEEEEENS3_IJNS4_ILi1EEES7_EEEEEEEENS_10ViewEngineIPfEEEEC2ERKSF_RKSI_:
[----:B------:R-:W-:Y:S01]  /*9950*/  IADD3 R4, R15, -c[0x0][0x20], RZ ;  /* 0x800008000f047a10 */ /* 0x000fe20007ffe0ff */
[----:B------:R-:W-:Y:S01]  /*9960*/  IMAD.MOV.U32 R8, RZ, RZ, R6 ;  /* 0x000000ffff087224 */ /* 0x000fe200078e0006 */
[----:B------:R-:W-:-:S03]  /*9970*/  MOV R9, 0x0 ;  /* 0x0000000000097802 */ /* 0x000fc60000000f00 */
[----:B------:R1:W-:Y:S01]  /*9980*/  STL.64 [R4], R52 ;  /* 0x0000003404007387 */ /* 0x0003e20000100a00 */
[----:B------:R-:W-:Y:S05]  /*9990*/  RET.REL.NODEC R8 `(_ZN7cutlass13device_kernelIN5flash19enable_sm80_to_sm89INS1_16FlashAttnBwdSm80INS1_25CollectiveMainloopBwdSm80ILi2ELi2EN4cute5tupleIJNS5_1CILi128EEES8_NS7_ILi64EEEEEENS_10bfloat16_tEfNS_4arch4Sm80ELb1ELb0ELb1ELb1ELb0ELb0ELb0ELb0ELi2ELi4ELi4ELi4ELb0EEENS1_24CollectiveEpilogueBwdGQAISA_fSD_Li256ELb1ELb0EEENS1_25SingleTileBwdLPTSchedulerILb1ELi128ELb0EEEEEEEEEvNT_6ParamsE) ;  /* 0xffff666008007950 */ /* 0x000fea0003c3ffff */
        .type           $_ZN7cutlass13device_kernelIN5flash19enable_sm80_to_sm89INS1_16FlashAttnBwdSm80INS1_25CollectiveMainloopBwdSm80ILi2ELi2EN4cute5tupleIJNS5_1CILi128EEES8_NS7_ILi64EEEEEENS_10bfloat16_tEfNS_4arch4Sm80ELb1ELb0ELb1ELb1ELb0ELb0ELb0ELb0ELi2ELi4ELi4ELi4ELb0EEENS1_24CollectiveEpilogueBwdGQAISA_fSD_Li256ELb1ELb0EEENS1_25SingleTileBwdLPTSchedulerILb1ELi128ELb0EEEEEEEEEvNT_6ParamsE$_ZN4cute3eso3ESOILb1ELb0EJNS_6LayoutINS_5tupleIJNS3_IJNS_1CILi2EEES5_EEENS4_ILi8EEEEEENS3_IJNS3_IJNS4_ILi1EEES5_EEENS4_ILi4EEEEEEEENS_10ViewEngineIPN7cutlass10bfloat16_tEEEEEC2ERKSD_RKSI_,@function
        .size           $_ZN7cutlass13device_kernelIN5flash19enable_sm80_to_sm89INS1_16FlashAttnBwdSm80INS1_25CollectiveMainloopBwdSm80ILi2ELi2EN4cute5tupleIJNS5_1CILi128EEES8_NS7_ILi64EEEEEENS_10bfloat16_tEfNS_4arch4Sm80ELb1ELb0ELb1ELb1ELb0ELb0ELb0ELb0ELi2ELi4ELi4ELi4ELb0EEENS1_24CollectiveEpilogueBwdGQAISA_fSD_Li256ELb1ELb0EEENS1_25SingleTileBwdLPTSchedulerILb1ELi128ELb0EEEEEEEEEvNT_6ParamsE$_ZN4cute3eso3ESOILb1ELb0EJNS_6LayoutINS_5tupleIJNS3_IJNS_1CILi2EEES5_EEENS4_ILi8EEEEEENS3_IJNS3_IJNS4_ILi1EEES5_EEENS4_ILi4EEEEEEEENS_10ViewEngineIPN7cutlass10bfloat16_tEEEEEC2ERKSD_RKSI_,($_ZN7cutlass13device_kernelIN5flash19enable_sm80_to_sm89INS1_16FlashAttnBwdSm80INS1_25CollectiveMainloopBwdSm80ILi2ELi2EN4cute5tupleIJNS5_1CILi128EEES8_NS7_ILi64EEEEEENS_10bfloat16_tEfNS_4arch4Sm80ELb1ELb0ELb1ELb1ELb0ELb0ELb0ELb0ELi2ELi4ELi4ELi4ELb0EEENS1_24CollectiveEpilogueBwdGQAISA_fSD_Li256ELb1ELb0EEENS1_25SingleTileBwdLPTSchedulerILb1ELi128ELb0EEEEEEEEEvNT_6ParamsE$_ZN4cute3eso3ESOILb1ELb0EJNS_6LayoutINS_5tupleIJNS3_IJNS_1CILi2EEES5_EEENS4_ILi8EEEEEENS3_IJNS3_IJNS4_ILi1EEES5_EEENS4_ILi4EEEEEEEEiEEC2ERKSD_RKi - $_ZN7cutlass13device_kernelIN5flash19enable_sm80_to_sm89INS1_16FlashAttnBwdSm80INS1_25CollectiveMainloopBwdSm80ILi2ELi2EN4cute5tupleIJNS5_1CILi128EEES8_NS7_ILi64EEEEEENS_10bfloat16_tEfNS_4arch4Sm80ELb1ELb0ELb1ELb1ELb0ELb0ELb0ELb0ELi2ELi4ELi4ELi4ELb0EEENS1_24CollectiveEpilogueBwdGQAISA_fSD_Li256ELb1ELb0EEENS1_25SingleTileBwdLPTSchedulerILb1ELi128ELb0EEEEEEEEEvNT_6ParamsE$_ZN4cute3eso3ESOILb1ELb0EJNS_6LayoutINS_5tupleIJNS3_IJNS_1CILi2EEES5_EEENS4_ILi8EEEEEENS3_IJNS3_IJNS4_ILi1EEES5_EEENS4_ILi4EEEEEEEENS_10ViewEngineIPN7cutlass10bfloat16_tEEEEEC2ERKSD_RKSI_)
$_ZN7cutlass13device_kernelIN5flash19enable_sm80_to_sm89INS1_16FlashAttnBwdSm80INS1_25CollectiveMainloopBwdSm80ILi2ELi2EN4cute5tupleIJNS5_1CILi128EEES8_NS7_ILi64EEEEEENS_10bfloat16_tEfNS_4arch4Sm80ELb1ELb0ELb1ELb1ELb0ELb0ELb0ELb0ELi2ELi4ELi4ELi4ELb0EEENS1_24CollectiveEpilogueBwdGQAISA_fSD_Li256ELb1ELb0EEENS1_25SingleTileBwdLPTSchedulerILb1ELi128ELb0EEEEEEEEEvNT_6ParamsE$_ZN4cute3eso3ESOILb1ELb0EJNS_6LayoutINS_5tupleIJNS3_IJNS_1CILi2EEES5_EEENS4_ILi8EEEEEENS3_IJNS3_IJNS4_ILi1EEES5_EEENS4_ILi4EEEEEEEENS_10ViewEngineIPN7cutlass10bfloat16_tEEEEEC2ERKSD_RKSI_:
[----:B------:R-:W-:Y:S01]  /*99a0*/  IADD3 R2, R23, -c[0x0][0x20], RZ ;  /* 0x8000080017027a10 */ /* 0x000fe20007ffe0ff */
[----:B------:R-:W-:Y:S01]  /*99b0*/  IMAD.MOV.U32 R7, RZ, RZ, R3 ;  /* 0x000000ffff077224 */ /* 0x000fe200078e0003 */
[----:B------:R-:W-:-:S04]  /*99c0*/  MOV R5, 0x0 ;  /* 0x0000000000057802 */ /* 0x000fc80000000f00 */
[----:B------:R1:W-:Y:S01]  /*99d0*/  STL.64 [R2], R6 ;  /* 0x0000000602007387 */ /* 0x0003e20000100a00 */
[----:B------:R-:W-:Y:S05]  /*99e0*/  RET.REL.NODEC R4 `(_ZN7cutlass13device_kernelIN5flash19enable_sm80_to_sm89INS1_16FlashAttnBwdSm80INS1_25CollectiveMainloopBwdSm80ILi2ELi2EN4cute5tupleIJNS5_1CILi128EEES8_NS7_ILi64EEEEEENS_10bfloat16_tEfNS_4arch4Sm80ELb1ELb0ELb1ELb1ELb0ELb0ELb0ELb0ELi2ELi4ELi4ELi4ELb0EEENS1_24CollectiveEpilogueBwdGQAISA_fSD_Li256ELb1ELb0EEENS1_25SingleTileBwdLPTSchedulerILb1ELi128ELb0EEEEEEEEEvNT_6ParamsE) ;  /* 0xffff661004007950 */ /* 0x000fea0003c3ffff */
        .type           $_ZN7cutlass13device_kernelIN5flash19enable_sm80_to_sm89INS1_16FlashAttnBwdSm80INS1_25CollectiveMainloopBwdSm80ILi2ELi2EN4cute5tupleIJNS5_1CILi128EEES8_NS7_ILi64EEEEEENS_10bfloat16_tEfNS_4arch4Sm80ELb1ELb0ELb1ELb1ELb0ELb0ELb0ELb0ELi2ELi4ELi4ELi4ELb0EEENS1_24CollectiveEpilogueBwdGQAISA_fSD_Li256ELb1ELb0EEENS1_25SingleTileBwdLPTSchedulerILb1ELi128ELb0EEEEEEEEEvNT_6ParamsE$_ZN4cute3eso3ESOILb1ELb0EJNS_6LayoutINS_5tupleIJNS3_IJNS_1CILi2EEES5_EEENS4_ILi8EEEEEENS3_IJNS3_IJNS4_ILi1EEES5_EEENS4_ILi4EEEEEEEEiEEC2ERKSD_RKi,@function
        .size           $_ZN7cutlass13device_kernelIN5flash19enable_sm80_to_sm89INS1_16FlashAttnBwdSm80INS1_25CollectiveMainloopBwdSm80ILi2ELi2EN4cute5tupleIJNS5_1CILi128EEES8_NS7_ILi64EEEEEENS_10bfloat16_tEfNS_4arch4Sm80ELb1ELb0ELb1ELb1ELb0ELb0ELb0ELb0ELi2ELi4ELi4ELi4ELb0EEENS1_24CollectiveEpilogueBwdGQAISA_fSD_Li256ELb1ELb0EEENS1_25SingleTileBwdLPTSchedulerILb1ELi128ELb0EEEEEEEEEvNT_6ParamsE$_ZN4cute3eso3ESOILb1ELb0EJNS_6LayoutINS_5tupleIJNS3_IJNS_1CILi2EEES5_EEENS4_ILi8EEEEEENS3_IJNS3_IJNS4_ILi1EEES5_EEENS4_ILi4EEEEEEEEiEEC2ERKSD_RKi,($_ZN7cutlass13device_kernelIN5flash19enable_sm80_to_sm89INS1_16FlashAttnBwdSm80INS1_25CollectiveMainloopBwdSm80ILi2ELi2EN4cute5tupleIJNS5_1CILi128EEES8_NS7_ILi64EEEEEENS_10bfloat16_tEfNS_4arch4Sm80ELb1ELb0ELb1ELb1ELb0ELb0ELb0ELb0ELi2ELi4ELi4ELi4ELb0EEENS1_24CollectiveEpilogueBwdGQAISA_fSD_Li256ELb1ELb0EEENS1_25SingleTileBwdLPTSchedulerILb1ELi128ELb0EEEEEEEEEvNT_6ParamsE$_ZN4cute3eso3ESOILb1ELb0EJNS_6LayoutINS_5tupleIJNS3_IJNS_1CILi2EEES5_EEES5_NS4_ILi8EEEEEENS3_IJNS3_IJNS_11ScaledBasisINS4_ILi1EEEJLi1EEEENS9_IS7_JLi0EEEEEEENS9_INS4_ILi64EEEJLi0EEEENS9_INS4_ILi16EEEJLi1EEEEEEEEENS_10ViewEngineINS_23ArithmeticTupleIteratorINS_15ArithmeticTupleIJiiEEEEEEEEEC2ERKSJ_RKSP_ - $_ZN7cutlass13device_kernelIN5flash19enable_sm80_to_sm89INS1_16FlashAttnBwdSm80INS1_25CollectiveMainloopBwdSm80ILi2ELi2EN4cute5tupleIJNS5_1CILi128EEES8_NS7_ILi64EEEEEENS_10bfloat16_tEfNS_4arch4Sm80ELb1ELb0ELb1ELb1ELb0ELb0ELb0ELb0ELi2ELi4ELi4ELi4ELb0EEENS1_24CollectiveEpilogueBwdGQAISA_fSD_Li256ELb1ELb0EEENS1_25SingleTileBwdLPTSchedulerILb1ELi128ELb0EEEEEEEEEvNT_6ParamsE$_ZN4cute3eso3ESOILb1ELb0EJNS_6LayoutINS_5tupleIJNS3_IJNS_1CILi2EEES5_EEENS4_ILi8EEEEEENS3_IJNS3_IJNS4_ILi1EEES5_EEENS4_ILi4EEEEEEEEiEEC2ERKSD_RKi)
$_ZN7cutlass13device_kernelIN5flash19enable_sm80_to_sm89INS1_16FlashAttnBwdSm80INS1_25CollectiveMainloopBwdSm80ILi2ELi2EN4cute5tupleIJNS5_1CILi128EEES8_NS7_ILi64EEEEEENS_10bfloat16_tEfNS_4arch4Sm80ELb1ELb0ELb1ELb1ELb0ELb0ELb0ELb0ELi2ELi4ELi4ELi4ELb0EEENS1_24CollectiveEpilogueBwdGQAISA_fSD_Li256ELb1ELb0EEENS1_25SingleTileBwdLPTSchedulerILb1ELi128ELb0EEEEEEEEEvNT_6ParamsE$_ZN4cute3eso3ESOILb1ELb0EJNS_6LayoutINS_5tupleIJNS3_IJNS_1CILi2EEES5_EEENS4_ILi8EEEEEENS3_IJNS3_IJNS4_ILi1EEES5_EEENS4_ILi4EEEEEEEEiEEC2ERKSD_RKi:
[----:B------:R-:W-:Y:S02]  /*99f0*/  IADD3 R2, R23, -c[0x0][0x20], RZ ;  /* 0x8000080017027a10 */ /* 0x000fe40007ffe0ff */
[----:B------:R-:W-:-:S03]  /*9a00*/  MOV R5, 0x0 ;  /* 0x0000000000057802 */ /* 0x000fc60000000f00 */
[----:B------:R1:W-:Y:S01]  /*9a10*/  STL [R2], R3 ;  /* 0x0000000302007387 */ /* 0x0003e20000100800 */
[----:B------:R-:W-:Y:S05]  /*9a20*/  RET.REL.NODEC R4 `(_ZN7cutlass13device_kernelIN5flash19enable_sm80_to_sm89INS1_16FlashAttnBwdSm80INS1_25CollectiveMainloopBwdSm80ILi2ELi2EN4cute5tupleIJNS5_1CILi128EEES8_NS7_ILi64EEEEEENS_10bfloat16_tEfNS_4arch4Sm80ELb1ELb0ELb1ELb1ELb0ELb0ELb0ELb0ELi2ELi4ELi4ELi4ELb0EEENS1_24CollectiveEpilogueBwdGQAISA_fSD_Li256ELb1ELb0EEENS1_25SingleTileBwdLPTSchedulerILb1ELi128ELb0EEEEEEEEEvNT_6ParamsE) ;  /* 0xffff65d004007950 */ /* 0x000fea0003c3ffff */
        .type           $_ZN7cutlass13device_kernelIN5flash19enable_sm80_to_sm89INS1_16FlashAttnBwdSm80INS1_25CollectiveMainloopBwdSm80ILi2ELi2EN4cute5tupleIJNS5_1CILi128EEES8_NS7_ILi64EEEEEENS_10bfloat16_tEfNS_4arch4Sm80ELb1ELb0ELb1ELb1ELb0ELb0ELb0ELb0ELi2ELi4ELi4ELi4ELb0EEENS1_24CollectiveEpilogueBwdGQAISA_fSD_Li256ELb1ELb0EEENS1_25SingleTileBwdLPTSchedulerILb1ELi128ELb0EEEEEEEEEvNT_6ParamsE$_ZN4cute3eso3ESOILb1ELb0EJNS_6LayoutINS_5tupleIJNS3_IJNS_1CILi2EEES5_EEES5_NS4_ILi8EEEEEENS3_IJNS3_IJNS_11ScaledBasisINS4_ILi1EEEJLi1EEEENS9_IS7_JLi0EEEEEEENS9_INS4_ILi64EEEJLi0EEEENS9_INS4_ILi16EEEJLi1EEEEEEEEENS_10ViewEngineINS_23ArithmeticTupleIteratorINS_15ArithmeticTupleIJiiEEEEEEEEEC2ERKSJ_RKSP_,@function
        .size           $_ZN7cutlass13device_kernelIN5flash19enable_sm80_to_sm89INS1_16FlashAttnBwdSm80INS1_25CollectiveMainloopBwdSm80ILi2ELi2EN4cute5tupleIJNS5_1CILi128EEES8_NS7_ILi64EEEEEENS_10bfloat16_tEfNS_4arch4Sm80ELb1ELb0ELb1ELb1ELb0ELb0ELb0ELb0ELi2ELi4ELi4ELi4ELb0EEENS1_24CollectiveEpilogueBwdGQAISA_fSD_Li256ELb1ELb0EEENS1_25SingleTileBwdLPTSchedulerILb1ELi128ELb0EEEEEEEEEvNT_6ParamsE$_ZN4cute3eso3ESOILb1ELb0EJNS_6LayoutINS_5tupleIJNS3_IJNS_1CILi2EEES5_EEES5_NS4_ILi8EEEEEENS3_IJNS3_IJNS_11ScaledBasisINS4_ILi1EEEJLi1EEEENS9_IS7_JLi0EEEEEEENS9_INS4_ILi64EEEJLi0EEEENS9_INS4_ILi16EEEJLi1EEEEEEEEENS_10ViewEngineINS_23ArithmeticTupleIteratorINS_15ArithmeticTupleIJiiEEEEEEEEEC2ERKSJ_RKSP_,($_ZN7cutlass13device_kernelIN5flash19enable_sm80_to_sm89INS1_16FlashAttnBwdSm80INS1_25CollectiveMainloopBwdSm80ILi2ELi2EN4cute5tupleIJNS5_1CILi128EEES8_NS7_ILi64EEEEEENS_10bfloat16_tEfNS_4arch4Sm80ELb1ELb0ELb1ELb1ELb0ELb0ELb0ELb0ELi2ELi4ELi4ELi4ELb0EEENS1_24CollectiveEpilogueBwdGQAISA_fSD_Li256ELb1ELb0EEENS1_25SingleTileBwdLPTSchedulerILb1ELi128ELb0EEEEEEEEEvNT_6ParamsE$_ZN4cute3eso3ESOILb1ELb0EJNS_6LayoutINS_5tupleIJNS3_IJNS_1CILi2EEES5_EEES5_NS4_ILi8EEEEEENS3_IJNS3_IJNS_11ScaledBasisINS4_ILi1EEEJLi1EEEENS9_IS7_JLi0EEEEEEENS9_INS4_ILi64EEEJLi0EEEENS9_INS4_ILi16EEEJLi1EEEEEEEEENS_15ArithmeticTupleIJiiEEEEEC2ERKSJ_RKSL_ - $_ZN7cutlass13device_kernelIN5flash19enable_sm80_to_sm89INS1_16FlashAttnBwdSm80INS1_25CollectiveMainloopBwdSm80ILi2ELi2EN4cute5tupleIJNS5_1CILi128EEES8_NS7_ILi64EEEEEENS_10bfloat16_tEfNS_4arch4Sm80ELb1ELb0ELb1ELb1ELb0ELb0ELb0ELb0ELi2ELi4ELi4ELi4ELb0EEENS1_24CollectiveEpilogueBwdGQAISA_fSD_Li256ELb1ELb0EEENS1_25SingleTileBwdLPTSchedulerILb1ELi128ELb0EEEEEEEEEvNT_6ParamsE$_ZN4cute3eso3ESOILb1ELb0EJNS_6LayoutINS_5tupleIJNS3_IJNS_1CILi2EEES5_EEES5_NS4_ILi8EEEEEENS3_IJNS3_IJNS_11ScaledBasisINS4_ILi1EEEJLi1EEEENS9_IS7_JLi0EEEEEEENS9_INS4_ILi64EEEJLi0EEEENS9_INS4_ILi16EEEJLi1EEEEEEEEENS_10ViewEngineINS_23ArithmeticTupleIteratorINS_15ArithmeticTupleIJiiEEEEEEEEEC2ERKSJ_RKSP_)
$_ZN7cutlass13device_kernelIN5flash19enable_sm80_to_sm89INS1_16FlashAttnBwdSm80INS1_25CollectiveMainloopBwdSm80ILi2ELi2EN4cute5tupleIJNS5_1CILi128EEES8_NS7_ILi64EEEEEENS_10bfloat16_tEfNS_4arch4Sm80ELb1ELb0ELb1ELb1ELb0ELb0ELb0ELb0ELi2ELi4ELi4ELi4ELb0EEENS1_24CollectiveEpilogueBwdGQAISA_fSD_Li256ELb1ELb0EEENS1_25SingleTileBwdLPTSchedulerILb1ELi128ELb0EEEEEEEEEvNT_6ParamsE$_ZN4cute3eso3ESOILb1ELb0EJNS_6LayoutINS_5tupleIJNS3_IJNS_1CILi2EEES5_EEES5_NS4_ILi8EEEEEENS3_IJNS3_IJNS_11ScaledBasisINS4_ILi1EEEJLi1EEEENS9_IS7_JLi0EEEEEEENS9_INS4_ILi64EEEJLi0EEEENS9_INS4_ILi16EEEJLi1EEEEEEEEENS_10ViewEngineINS_23ArithmeticTupleIteratorINS_15ArithmeticTupleIJiiEEEEEEEEEC2ERKSJ_RKSP_:
[----:B------:R-:W-:Y:S01]  /*9a30*/  IADD3 R4, R15, -c[0x0][0x20], RZ ;  /* 0x800008000f047a10 */ /* 0x000fe20007ffe0ff */
[----:B------:R-:W-:Y:S01]  /*9a40*/  IMAD.MOV.U32 R8, RZ, RZ, R6 ;  /* 0x000000ffff087224 */ /* 0x000fe200078e0006 */
[----:B------:R-:W-:-:S03]  /*9a50*/  MOV R9, 0x0 ;  /* 0x0000000000097802 */ /* 0x000fc60000000f00 */
[----:B------:R1:W-:Y:S04]  /*9a60*/  STL [R4], R2 ;  /* 0x0000000204007387 */ /* 0x0003e80000100800 */
[----:B------:R1:W-:Y:S01]  /*9a70*/  STL [R4+0x4], R3 ;  /* 0x0000040304007387 */ /* 0x0003e20000100800 */
[----:B------:R-:W-:Y:S05]  /*9a80*/  RET.REL.NODEC R8 `(_ZN7cutlass13device_kernelIN5flash19enable_sm80_to_sm89INS1_16FlashAttnBwdSm80INS1_25CollectiveMainloopBwdSm80ILi2ELi2EN4cute5tupleIJNS5_1CILi128EEES8_NS7_ILi64EEEEEENS_10bfloat16_tEfNS_4arch4Sm80ELb1ELb0ELb1ELb1ELb0ELb0ELb0ELb0ELi2ELi4ELi4ELi4ELb0EEENS1_24CollectiveEpilogueBwdGQAISA_fSD_Li256ELb1ELb0EEENS1_25SingleTileBwdLPTSchedulerILb1ELi128ELb0EEEEEEEEEvNT_6ParamsE) ;  /* 0xffff657008007950 */ /* 0x000fea0003c3ffff */
        .type           $_ZN7cutlass13device_kernelIN5flash19enable_sm80_to_sm89INS1_16FlashAttnBwdSm80INS1_25CollectiveMainloopBwdSm80ILi2ELi2EN4cute5tupleIJNS5_1CILi128EEES8_NS7_ILi64EEEEEENS_10bfloat16_tEfNS_4arch4Sm80ELb1ELb0ELb1ELb1ELb0ELb0ELb0ELb0ELi2ELi4ELi4ELi4ELb0EEENS1_24CollectiveEpilogueBwdGQAISA_fSD_Li256ELb1ELb0EEENS1_25SingleTileBwdLPTSchedulerILb1ELi128ELb0EEEEEEEEEvNT_6ParamsE$_ZN4cute3eso3ESOILb1ELb0EJNS_6LayoutINS_5tupleIJNS3_IJNS_1CILi2EEES5_EEES5_NS4_ILi8EEEEEENS3_IJNS3_IJNS_11ScaledBasisINS4_ILi1EEEJLi1EEEENS9_IS7_JLi0EEEEEEENS9_INS4_ILi64EEEJLi0EEEENS9_INS4_ILi16EEEJLi1EEEEEEEEENS_15ArithmeticTupleIJiiEEEEEC2ERKSJ_RKSL_,@function
        .size           $_ZN7cutlass13device_kernelIN5flash19enable_sm80_to_sm89INS1_16FlashAttnBwdSm80INS1_25CollectiveMainloopBwdSm80ILi2ELi2EN4cute5tupleIJNS5_1CILi128EEES8_NS7_ILi64EEEEEENS_10bfloat16_tEfNS_4arch4Sm80ELb1ELb0ELb1ELb1ELb0ELb0ELb0ELb0ELi2ELi4ELi4ELi4ELb0EEENS1_24CollectiveEpilogueBwdGQAISA_fSD_Li256ELb1ELb0EEENS1_25SingleTileBwdLPTSchedulerILb1ELi128ELb0EEEEEEEEEvNT_6ParamsE$_ZN4cute3eso3ESOILb1ELb0EJNS_6LayoutINS_5tupleIJNS3_IJNS_1CILi2EEES5_EEES5_NS4_ILi8EEEEEENS3_IJNS3_IJNS_11ScaledBasisINS4_ILi1EEEJLi1EEEENS9_IS7_JLi0EEEEEEENS9_INS4_ILi64EEEJLi0EEEENS9_INS4_ILi16EEEJLi1EEEEEEEEENS_15ArithmeticTupleIJiiEEEEEC2ERKSJ_RKSL_,($_ZN7cutlass13device_kernelIN5flash19enable_sm80_to_sm89INS1_16FlashAttnBwdSm80INS1_25CollectiveMainloopBwdSm80ILi2ELi2EN4cute5tupleIJNS5_1CILi128EEES8_NS7_ILi64EEEEEENS_10bfloat16_tEfNS_4arch4Sm80ELb1ELb0ELb1ELb1ELb0ELb0ELb0ELb0ELi2ELi4ELi4ELi4ELb0EEENS1_24CollectiveEpilogueBwdGQAISA_fSD_Li256ELb1ELb0EEENS1_25SingleTileBwdLPTSchedulerILb1ELi128ELb0EEEEEEEEEvNT_6ParamsE$_ZN4cute3eso3ESOILb1ELb0EJNS_6LayoutINS_5tupleIJNS3_IJNS_1CILi2EEES5_EEES6_EEENS3_IJNS3_IJNS4_ILi1EEES5_EEENS3_IJNS4_ILi32EEENS4_ILi64EEEEEEEEEEENS_10ViewEngineIPN7cutlass10bfloat16_tEEEEEC2ERKSE_RKSJ_ - $_ZN7cutlass13device_kernelIN5flash19enable_sm80_to_sm89INS1_16FlashAttnBwdSm80INS1_25CollectiveMainloopBwdSm80ILi2ELi2EN4cute5tupleIJNS5_1CILi128EEES8_NS7_ILi64EEEEEENS_10bfloat16_tEfNS_4arch4Sm80ELb1ELb0ELb1ELb1ELb0ELb0ELb0ELb0ELi2ELi4ELi4ELi4ELb0EEENS1_24CollectiveEpilogueBwdGQAISA_fSD_Li256ELb1ELb0EEENS1_25SingleTileBwdLPTSchedulerILb1ELi128ELb0EEEEEEEEEvNT_6ParamsE$_ZN4cute3eso3ESOILb1ELb0EJNS_6LayoutINS_5tupleIJNS3_IJNS_1CILi2EEES5_EEES5_NS4_ILi8EEEEEENS3_IJNS3_IJNS_11ScaledBasisINS4_ILi1EEEJLi1EEEENS9_IS7_JLi0EEEEEEENS9_INS4_ILi64EEEJLi0EEEENS9_INS4_ILi16EEEJLi1EEEEEEEEENS_15ArithmeticTupleIJiiEEEEEC2ERKSJ_RKSL_)
$_ZN7cutlass13device_kernelIN5flash19enable_sm80_to_sm89INS1_16FlashAttnBwdSm80INS1_25CollectiveMainloopBwdSm80ILi2ELi2EN4cute5tupleIJNS5_1CILi128EEES8_NS7_ILi64EEEEEENS_10bfloat16_tEfNS_4arch4Sm80ELb1ELb0ELb1ELb1ELb0ELb0ELb0ELb0ELi2ELi4ELi4ELi4ELb0EEENS1_24CollectiveEpilogueBwdGQAISA_fSD_Li256ELb1ELb0EEENS1_25SingleTileBwdLPTSchedulerILb1ELi128ELb0EEEEEEEEEvNT_6ParamsE$_ZN4cute3eso3ESOILb1ELb0EJNS_6LayoutINS_5tupleIJNS3_IJNS_1CILi2EEES5_EEES5_NS4_ILi8EEEEEENS3_IJNS3_IJNS_11ScaledBasisINS4_ILi1EEEJLi1EEEENS9_IS7_JLi0EEEEEEENS9_INS4_ILi64EEEJLi0EEEENS9_INS4_ILi16EEEJLi1EEEEEEEEENS_15ArithmeticTupleIJiiEEEEEC2ERKSJ_RKSL_:
[----:B------:R-:W-:Y:S01]  /*9a90*/  IADD3 R4, R15, -c[0x0][0x20], RZ ;  /* 0x800008000f047a10 */ /* 0x000fe20007ffe0ff */
[----:B------:R-:W-:Y:S01]  /*9aa0*/  IMAD.MOV.U32 R8, RZ, RZ, R6 ;  /* 0x000000ffff087224 */ /* 0x000fe200078e0006 */
[----:B------:R-:W-:-:S03]  /*9ab0*/  MOV R9, 0x0 ;  /* 0x0000000000097802 */ /* 0x000fc60000000f00 */
[----:B------:R1:W-:Y:S04]  /*9ac0*/  STL [R4], R2 ;  /* 0x0000000204007387 */ /* 0x0003e80000100800 */
[----:B------:R1:W-:Y:S01]  /*9ad0*/  STL [R4+0x4], R3 ;  /* 0x0000040304007387 */ /* 0x0003e20000100800 */
[----:B------:R-:W-:Y:S05]  /*9ae0*/  RET.REL.NODEC R8 `(_ZN7cutlass13device_kernelIN5flash19enable_sm80_to_sm89INS1_16FlashAttnBwdSm80INS1_25CollectiveMainloopBwdSm80ILi2ELi2EN4cute5tupleIJNS5_1CILi128EEES8_NS7_ILi64EEEEEENS_10bfloat16_tEfNS_4arch4Sm80ELb1ELb0ELb1ELb1ELb0ELb0ELb0ELb0ELi2ELi4ELi4ELi4ELb0EEENS1_24CollectiveEpilogueBwdGQAISA_fSD_Li256ELb1ELb0EEENS1_25SingleTileBwdLPTSchedulerILb1ELi128ELb0EEEEEEEEEvNT_6ParamsE) ;  /* 0xffff651008007950 */ /* 0x000fea0003c3ffff */
        .type           $_ZN7cutlass13device_kernelIN5flash19enable_sm80_to_sm89INS1_16FlashAttnBwdSm80INS1_25CollectiveMainloopBwdSm80ILi2ELi2EN4cute5tupleIJNS5_1CILi128EEES8_NS7_ILi64EEEEEENS_10bfloat16_tEfNS_4arch4Sm80ELb1ELb0ELb1ELb1ELb0ELb0ELb0ELb0ELi2ELi4ELi4ELi4ELb0EEENS1_24CollectiveEpilogueBwdGQAISA_fSD_Li256ELb1ELb0EEENS1_25SingleTileBwdLPTSchedulerILb1ELi128ELb0EEEEEEEEEvNT_6ParamsE$_ZN4cute3eso3ESOILb1ELb0EJNS_6LayoutINS_5tupleIJNS3_IJNS_1CILi2EEES5_EEES6_EEENS3_IJNS3_IJNS4_ILi1EEES5_EEENS3_IJNS4_ILi32EEENS4_ILi64EEEEEEEEEEENS_10ViewEngineIPN7cutlass10bfloat16_tEEEEEC2ERKSE_RKSJ_,@function
        .size           $_ZN7cutlass13device_kernelIN5flash19enable_sm80_to_sm89INS1_16FlashAttnBwdSm80INS1_25CollectiveMainloopBwdSm80ILi2ELi2EN4cute5tupleIJNS5_1CILi128EEES8_NS7_ILi64EEEEEENS_10bfloat16_tEfNS_4arch4Sm80ELb1ELb0ELb1ELb1ELb0ELb0ELb0ELb0ELi2ELi4ELi4ELi4ELb0EEENS1_24CollectiveEpilogueBwdGQAISA_fSD_Li256ELb1ELb0EEENS1_25SingleTileBwdLPTSchedulerILb1ELi128ELb0EEEEEEEEEvNT_6ParamsE$_ZN4cute3eso3ESOILb1ELb0EJNS_6LayoutINS_5tupleIJNS3_IJNS_1CILi2EEES5_EEES6_EEENS3_IJNS3_IJNS4_ILi1EEES5_EEENS3_IJNS4_ILi32EEENS4_ILi64EEEEEEEEEEENS_10ViewEngineIPN7cutlass10bfloat16_tEEEEEC2ERKSE_RKSJ_,($_ZN7cutlass13device_kernelIN5flash19enable_sm80_to_sm89INS1_16FlashAttnBwdSm80INS1_25CollectiveMainloopBwdSm80ILi2ELi2EN4cute5tupleIJNS5_1CILi128EEES8_NS7_ILi64EEEEEENS_10bfloat16_tEfNS_4arch4Sm80ELb1ELb0ELb1ELb1ELb0ELb0ELb0ELb0ELi2ELi4ELi4ELi4ELb0EEENS1_24CollectiveEpilogueBwdGQAISA_fSD_Li256ELb1ELb0EEENS1_25SingleTileBwdLPTSchedulerILb1ELi128ELb0EEEEEEEEEvNT_6ParamsE$_ZN4cute3eso3ESOILb1ELb0EJNS_6LayoutINS_5tupleIJNS3_IJNS_1CILi2EEES5_EEES6_EEENS3_IJNS3_IJNS4_ILi1EEES5_EEENS3_IJNS4_ILi32EEENS4_ILi64EEEEEEEEEEEiEEC2ERKSE_RKi - $_ZN7cutlass13device_kernelIN5flash19enable_sm80_to_sm89INS1_16FlashAttnBwdSm80INS1_25CollectiveMainloopBwdSm80ILi2ELi2EN4cute5tupleIJNS5_1CILi128EEES8_NS7_ILi64EEEEEENS_10bfloat16_tEfNS_4arch4Sm80ELb1ELb0ELb1ELb1ELb0ELb0ELb0ELb0ELi2ELi4ELi4ELi4ELb0EEENS1_24CollectiveEpilogueBwdGQAISA_fSD_Li256ELb1ELb0EEENS1_25SingleTileBwdLPTSchedulerILb1ELi128ELb0EEEEEEEEEvNT_6ParamsE$_ZN4cute3eso3ESOILb1ELb0EJNS_6LayoutINS_5tupleIJNS3_IJNS_1CILi2EEES5_EEES6_EEENS3_IJNS3_IJNS4_ILi1EEES5_EEENS3_IJNS4_ILi32EEENS4_ILi64EEEEEEEEEEENS_10ViewEngineIPN7cutlass10bfloat16_tEEEEEC2ERKSE_RKSJ_)
$_ZN7cutlass13device_kernelIN5flash19enable_sm80_to_sm89INS1_16FlashAttnBwdSm80INS1_25CollectiveMainloopBwdSm80ILi2ELi2EN4cute5tupleIJNS5_1CILi128EEES8_NS7_ILi64EEEEEENS_10bfloat16_tEfNS_4arch4Sm80ELb1ELb0ELb1ELb1ELb0ELb0ELb0ELb0ELi2ELi4ELi4ELi4ELb0EEENS1_24CollectiveEpilogueBwdGQAISA_fSD_Li256ELb1ELb0EEENS1_25SingleTileBwdLPTSchedulerILb1ELi128ELb0EEEEEEEEEvNT_6ParamsE$_ZN4cute3eso3ESOILb1ELb0EJNS_6LayoutINS_5tupleIJNS3_IJNS_1CILi2EEES5_EEES6_EEENS3_IJNS3_IJNS4_ILi1EEES5_EEENS3_IJNS4_ILi32EEENS4_ILi64EEEEEEEEEEENS_10ViewEngineIPN7cutlass10bfloat16_tEEEEEC2ERKSE_RKSJ_:
[----:B------:R-:W-:Y:S01]  /*9af0*/  IADD3 R2, R66, -c[0x0][0x20], RZ ;  /* 0x8000080042027a10 */ /* 0x000fe20007ffe0ff */
[----:B------:R-:W-:Y:S01]  /*9b00*/  IMAD.MOV.U32 R7, RZ, RZ, R3 ;  /* 0x000000ffff077224 */ /* 0x000fe200078e0003 */
[----:B------:R-:W-:-:S04]  /*9b10*/  MOV R5, 0x0 ;  /* 0x0000000000057802 */ /* 0x000fc80000000f00 */
[----:B------:R1:W-:Y:S01]  /*9b20*/  STL.64 [R2], R6 ;  /* 0x0000000602007387 */ /* 0x0003e20000100a00 */
[----:B------:R-:W-:Y:S05]  /*9b30*/  RET.REL.NODEC R4 `(_ZN7cutlass13device_kernelIN5flash19enable_sm80_to_sm89INS1_16FlashAttnBwdSm80INS1_25CollectiveMainloopBwdSm80ILi2ELi2EN4cute5tupleIJNS5_1CILi128EEES8_NS7_ILi64EEEEEENS_10bfloat16_tEfNS_4arch4Sm80ELb1ELb0ELb1ELb1ELb0ELb0ELb0ELb0ELi2ELi4ELi4ELi4ELb0EEENS1_24CollectiveEpilogueBwdGQAISA_fSD_Li256ELb1ELb0EEENS1_25SingleTileBwdLPTSchedulerILb1ELi128ELb0EEEEEEEEEvNT_6ParamsE) ;  /* 0xffff64c004007950 */ /* 0x000fea0003c3ffff */
        .type           $_ZN7cutlass13device_kernelIN5flash19enable_sm80_to_sm89INS1_16FlashAttnBwdSm80INS1_25CollectiveMainloopBwdSm80ILi2ELi2EN4cute5tupleIJNS5_1CILi128EEES8_NS7_ILi64EEEEEENS_10bfloat16_tEfNS_4arch4Sm80ELb1ELb0ELb1ELb1ELb0ELb0ELb0ELb0ELi2ELi4ELi4ELi4ELb0EEENS1_24CollectiveEpilogueBwdGQAISA_fSD_Li256ELb1ELb0EEENS1_25SingleTileBwdLPTSchedulerILb1ELi128ELb0EEEEEEEEEvNT_6ParamsE$_ZN4cute3eso3ESOILb1ELb0EJNS_6LayoutINS_5tupleIJNS3_IJNS_1CILi2EEES5_EEES6_EEENS3_IJNS3_IJNS4_ILi1EEES5_EEENS3_IJNS4_ILi32EEENS4_ILi64EEEEEEEEEEEiEEC2ERKSE_RKi,@function
        .size           $_ZN7cutlass13device_kernelIN5flash19enable_sm80_to_sm89INS1_16FlashAttnBwdSm80INS1_25CollectiveMainloopBwdSm80ILi2ELi2EN4cute5tupleIJNS5_1CILi128EEES8_NS7_ILi64EEEEEENS_10bfloat16_tEfNS_4arch4Sm80ELb1ELb0ELb1ELb1ELb0ELb0ELb0ELb0ELi2ELi4ELi4ELi4ELb0EEENS1_24CollectiveEpilogueBwdGQAISA_fSD_Li256ELb1ELb0EEENS1_25SingleTileBwdLPTSchedulerILb1ELi128ELb0EEEEEEEEEvNT_6ParamsE$_ZN4cute3eso3ESOILb1ELb0EJNS_6LayoutINS_5tupleIJNS3_IJNS_1CILi2EEES5_EEES6_EEENS3_IJNS3_IJNS4_ILi1EEES5_EEENS3_IJNS4_ILi32EEENS4_ILi64EEEEEEEEEEEiEEC2ERKSE_RKi,($_ZN7cutlass13device_kernelIN5flash19enable_sm80_to_sm89INS1_16FlashAttnBwdSm80INS1_25CollectiveMainloopBwdSm80ILi2ELi2EN4cute5tupleIJNS5_1CILi128EEES8_NS7_ILi64EEEEEENS_10bfloat16_tEfNS_4arch4Sm80ELb1ELb0ELb1ELb1ELb0ELb0ELb0ELb0ELi2ELi4ELi4ELi4ELb0EEENS1_24CollectiveEpilogueBwdGQAISA_fSD_Li256ELb1ELb0EEENS1_25SingleTileBwdLPTSchedulerILb1ELi128ELb0EEEEEEEEEvNT_6ParamsE$_ZN4cute3eso3ESOILb1ELb0EJNS_6LayoutINS_5tupleIJNS3_IJNS_1CILi2EEES5_S5_EEEEEENS3_IJNS3_IJNS4_ILi1EEES5_NS4_ILi4EEEEEEEEEEENS_10ViewEngineIPN7cutlass10bfloat16_tEEEEEC2ERKSC_RKSH_ - $_ZN7cutlass13device_kernelIN5flash19enable_sm80_to_sm89INS1_16FlashAttnBwdSm80INS1_25CollectiveMainloopBwdSm80ILi2ELi2EN4cute5tupleIJNS5_1CILi128EEES8_NS7_ILi64EEEEEENS_10bfloat16_tEfNS_4arch4Sm80ELb1ELb0ELb1ELb1ELb0ELb0ELb0ELb0ELi2ELi4ELi4ELi4ELb0EEENS1_24CollectiveEpilogueBwdGQAISA_fSD_Li256ELb1ELb0EEENS1_25SingleTileBwdLPTSchedulerILb1ELi128ELb0EEEEEEEEEvNT_6ParamsE$_ZN4cute3eso3ESOILb1ELb0EJNS_6LayoutINS_5tupleIJNS3_IJNS_1CILi2EEES5_EEES6_EEENS3_IJNS3_IJNS4_ILi1EEES5_EEENS3_IJNS4_ILi32EEENS4_ILi64EEEEEEEEEEEiEEC2ERKSE_RKi)
$_ZN7cutlass13device_kernelIN5flash19enable_sm80_to_sm89INS1_16FlashAttnBwdSm80INS1_25CollectiveMainloopBwdSm80ILi2ELi2EN4cute5tupleIJNS5_1CILi128EEES8_NS7_ILi64EEEEEENS_10bfloat16_tEfNS_4arch4Sm80ELb1ELb0ELb1ELb1ELb0ELb0ELb0ELb0ELi2ELi4ELi4ELi4ELb0EEENS1_24CollectiveEpilogueBwdGQAISA_fSD_Li256ELb1ELb0EEENS1_25SingleTileBwdLPTSchedulerILb1ELi128ELb0EEEEEEEEEvNT_6ParamsE$_ZN4cute3eso3ESOILb1ELb0EJNS_6LayoutINS_5tupleIJNS3_IJNS_1CILi2EEES5_EEES6_EEENS3_IJNS3_IJNS4_ILi1EEES5_EEENS3_IJNS4_ILi32EEENS4_ILi64EEEEEEEEEEEiEEC2ERKSE_RKi:
[----:B------:R-:W-:Y:S02]  /*9b40*/  IADD3 R2, R66, -c[0x0][0x20], RZ ;  /* 0x8000080042027a10 */ /* 0x000fe40007ffe0ff */
[----:B------:R-:W-:-:S03]  /*9b50*/  MOV R5, 0x0 ;  /* 0x0000000000057802 */ /* 0x000fc60000000f00 */
[----:B------:R1:W-:Y:S01]  /*9b60*/  STL [R2], R3 ;  /* 0x0000000302007387 */ /* 0x0003e20000100800 */
[----:B------:R-:W-:Y:S05]  /*9b70*/  RET.REL.NODEC R4 `(_ZN7cutlass13device_kernelIN5flash19enable_sm80_to_sm89INS1_16FlashAttnBwdSm80INS1_25CollectiveMainloopBwdSm80ILi2ELi2EN4cute5tupleIJNS5_1CILi128EEES8_NS7_ILi64EEEEEENS_10bfloat16_tEfNS_4arch4Sm80ELb1ELb0ELb1ELb1ELb0ELb0ELb0ELb0ELi2ELi4ELi4ELi4ELb0EEENS1_24CollectiveEpilogueBwdGQAISA_fSD_Li256ELb1ELb0EEENS1_25SingleTileBwdLPTSchedulerILb1ELi128ELb0EEEEEEEEEvNT_6ParamsE) ;  /* 0xffff648004007950 */ /* 0x000fea0003c3ffff */
        .type           $_ZN7cutlass13device_kernelIN5flash19enable_sm80_to_sm89INS1_16FlashAttnBwdSm80INS1_25CollectiveMainloopBwdSm80ILi2ELi2EN4cute5tupleIJNS5_1CILi128EEES8_NS7_ILi64EEEEEENS_10bfloat16_tEfNS_4arch4Sm80ELb1ELb0ELb1ELb1ELb0ELb0ELb0ELb0ELi2ELi4ELi4ELi4ELb0EEENS1_24CollectiveEpilogueBwdGQAISA_fSD_Li256ELb1ELb0EEENS1_25SingleTileBwdLPTSchedulerILb1ELi128ELb0EEEEEEEEEvNT_6ParamsE$_ZN4cute3eso3ESOILb1ELb0EJNS_6LayoutINS_5tupleIJNS3_IJNS_1CILi2EEES5_S5_EEEEEENS3_IJNS3_IJNS4_ILi1EEES5_NS4_ILi4EEEEEEEEEEENS_10ViewEngineIPN7cutlass10bfloat16_tEEEEEC2ERKSC_RKSH_,@function
        .size           $_ZN7cutlass13device_kernelIN5flash19enable_sm80_to_sm89INS1_16FlashAttnBwdSm80INS1_25CollectiveMainloopBwdSm80ILi2ELi2EN4cute5tupleIJNS5_1CILi128EEES8_NS7_ILi64EEEEEENS_10bfloat16_tEfNS_4arch4Sm80ELb1ELb0ELb1ELb1ELb0ELb0ELb0ELb0ELi2ELi4ELi4ELi4ELb0EEENS1_24CollectiveEpilogueBwdGQAISA_fSD_Li256ELb1ELb0EEENS1_25SingleTileBwdLPTSchedulerILb1ELi128ELb0EEEEEEEEEvNT_6ParamsE$_ZN4cute3eso3ESOILb1ELb0EJNS_6LayoutINS_5tupleIJNS3_IJNS_1CILi2EEES5_S5_EEEEEENS3_IJNS3_IJNS4_ILi1EEES5_NS4_ILi4EEEEEEEEEEENS_10ViewEngineIPN7cutlass10bfloat16_tEEEEEC2ERKSC_RKSH_,($_ZN7cutlass13device_kernelIN5flash19enable_sm80_to_sm89INS1_16FlashAttnBwdSm80INS1_25CollectiveMainloopBwdSm80ILi2ELi2EN4cute5tupleIJNS5_1CILi128EEES8_NS7_ILi64EEEEEENS_10bfloat16_tEfNS_4arch4Sm80ELb1ELb0ELb1ELb1ELb0ELb0ELb0ELb0ELi2ELi4ELi4ELi4ELb0EEENS1_24CollectiveEpilogueBwdGQAISA_fSD_Li256ELb1ELb0EEENS1_25SingleTileBwdLPTSchedulerILb1ELi128ELb0EEEEEEEEEvNT_6ParamsE$_ZN4cute3eso3ESOILb1ELb0EJNS_6LayoutINS_5tupleIJNS3_IJNS_1CILi2EEES5_S5_EEEEEENS3_IJNS3_IJNS4_ILi1EEES5_NS4_ILi4EEEEEEEEEEEiEEC2ERKSC_RKi - $_ZN7cutlass13device_kernelIN5flash19enable_sm80_to_sm89INS1_16FlashAttnBwdSm80INS1_25CollectiveMainloopBwdSm80ILi2ELi2EN4cute5tupleIJNS5_1CILi128EEES8_NS7_ILi64EEEEEENS_10bfloat16_tEfNS_4arch4Sm80ELb1ELb0ELb1ELb1ELb0ELb0ELb0ELb0ELi2ELi4ELi4ELi4ELb0EEENS1_24CollectiveEpilogueBwdGQAISA_fSD_Li256ELb1ELb0EEENS1_25SingleTileBwdLPTSchedulerILb1ELi128ELb0EEEEEEEEEvNT_6ParamsE$_ZN4cute3eso3ESOILb1ELb0EJNS_6LayoutINS_5tupleIJNS3_IJNS_1CILi2EEES5_S5_EEEEEENS3_IJNS3_IJNS4_ILi1EEES5_NS4_ILi4EEEEEEEEEEENS_10ViewEngineIPN7cutlass10bfloat16_tEEEEEC2ERKSC_RKSH_)
$_ZN7cutlass13device_kernelIN5flash19enable_sm80_to_sm89INS1_16FlashAttnBwdSm80INS1_25CollectiveMainloopBwdSm80ILi2ELi2EN4cute5tupleIJNS5_1CILi128EEES8_NS7_ILi64EEEEEENS_10bfloat16_tEfNS_4arch4Sm80ELb1ELb0ELb1ELb1ELb0ELb0ELb0ELb0ELi2ELi4ELi4ELi4ELb0EEENS1_24CollectiveEpilogueBwdGQAISA_fSD_Li256ELb1ELb0EEENS1_25SingleTileBwdLPTSchedulerILb1ELi128ELb0EEEEEEEEEvNT_6ParamsE$_ZN4cute3eso3ESOILb1ELb0EJNS_6LayoutINS_5tupleIJNS3_IJNS_1CILi2EEES5_S5_EEEEEENS3_IJNS3_IJNS4_ILi1EEES5_NS4_ILi4EEEEEEEEEEENS_10ViewEngineIPN7cutlass10bfloat16_tEEEEEC2ERKSC_RKSH_:
[----:B------:R-:W-:Y:S01]  /*9b80*/  IADD3 R2, R66, -c[0x0][0x20], RZ ;  /* 0x8000080042027a10 */ /* 0x000fe20007ffe0ff */
[----:B------:R-:W-:Y:S01]  /*9b90*/  IMAD.MOV.U32 R7, RZ, RZ, R3 ;  /* 0x000000ffff077224 */ /* 0x000fe200078e0003 */
[----:B------:R-:W-:-:S04]  /*9ba0*/  MOV R5, 0x0 ;  /* 0x0000000000057802 */ /* 0x000fc80000000f00 */
[----:B------:R1:W-:Y:S01]  /*9bb0*/  STL.64 [R2], R6 ;  /* 0x0000000602007387 */ /* 0x0003e20000100a00 */
[----:B------:R-:W-:Y:S05]  /*9bc0*/  RET.REL.NODEC R4 `(_ZN7cutlass13device_kernelIN5flash19enable_sm80_to_sm89INS1_16FlashAttnBwdSm80INS1_25CollectiveMainloopBwdSm80ILi2ELi2EN4cute5tupleIJNS5_1CILi128EEES8_NS7_ILi64EEEEEENS_10bfloat16_tEfNS_4arch4Sm80ELb1ELb0ELb1ELb1ELb0ELb0ELb0ELb0ELi2ELi4ELi4ELi4ELb0EEENS1_24CollectiveEpilogueBwdGQAISA_fSD_Li256ELb1ELb0EEENS1_25SingleTileBwdLPTSchedulerILb1ELi128ELb0EEEEEEEEEvNT_6ParamsE) ;  /* 0xffff643004007950 */ /* 0x000fea0003c3ffff */
        .type           $_ZN7cutlass13device_kernelIN5flash19enable_sm80_to_sm89INS1_16FlashAttnBwdSm80INS1_25CollectiveMainloopBwdSm80ILi2ELi2EN4cute5tupleIJNS5_1CILi128EEES8_NS7_ILi64EEEEEENS_10bfloat16_tEfNS_4arch4Sm80ELb1ELb0ELb1ELb1ELb0ELb0ELb0ELb0ELi2ELi4ELi4ELi4ELb0EEENS1_24CollectiveEpilogueBwdGQAISA_fSD_Li256ELb1ELb0EEENS1_25SingleTileBwdLPTSchedulerILb1ELi128ELb0EEEEEEEEEvNT_6ParamsE$_ZN4cute3eso3ESOILb1ELb0EJNS_6LayoutINS_5tupleIJNS3_IJNS_1CILi2EEES5_S5_EEEEEENS3_IJNS3_IJNS4_ILi1EEES5_NS4_ILi4EEEEEEEEEEEiEEC2ERKSC_RKi,@function
        .size           $_ZN7cutlass13device_kernelIN5flash19enable_sm80_to_sm89INS1_16FlashAttnBwdSm80INS1_25CollectiveMainloopBwdSm80ILi2ELi2EN4cute5tupleIJNS5_1CILi128EEES8_NS7_ILi64EEEEEENS_10bfloat16_tEfNS_4arch4Sm80ELb1ELb0ELb1ELb1ELb0ELb0ELb0ELb0ELi2ELi4ELi4ELi4ELb0EEENS1_24CollectiveEpilogueBwdGQAISA_fSD_Li256ELb1ELb0EEENS1_25SingleTileBwdLPTSchedulerILb1ELi128ELb0EEEEEEEEEvNT_6ParamsE$_ZN4cute3eso3ESOILb1ELb0EJNS_6LayoutINS_5tupleIJNS3_IJNS_1CILi2EEES5_S5_EEEEEENS3_IJNS3_IJNS4_ILi1EEES5_NS4_ILi4EEEEEEEEEEEiEEC2ERKSC_RKi,($_ZN7cutlass13device_kernelIN5flash19enable_sm80_to_sm89INS1_16FlashAttnBwdSm80INS1_25CollectiveMainloopBwdSm80ILi2ELi2EN4cute5tupleIJNS5_1CILi128EEES8_NS7_ILi64EEEEEENS_10bfloat16_tEfNS_4arch4Sm80ELb1ELb0ELb1ELb1ELb0ELb0ELb0ELb0ELi2ELi4ELi4ELi4ELb0EEENS1_24CollectiveEpilogueBwdGQAISA_fSD_Li256ELb1ELb0EEENS1_25SingleTileBwdLPTSchedulerILb1ELi128ELb0EEEEEEEEEvNT_6ParamsE$_ZN4cute3eso3ESOILb1ELb0EJNS_6LayoutINS_5tupleIJNS3_IJNS_1CILi2EEES5_S5_EEES5_EEENS3_IJNS3_IJNS4_ILi1EEES5_NS4_ILi4EEEEEENS4_ILi64EEEEEEEENS_10ViewEngineIPN7cutlass10bfloat16_tEEEEEC2ERKSD_RKSI_ - $_ZN7cutlass13device_kernelIN5flash19enable_sm80_to_sm89INS1_16FlashAttnBwdSm80INS1_25CollectiveMainloopBwdSm80ILi2ELi2EN4cute5tupleIJNS5_1CILi128EEES8_NS7_ILi64EEEEEENS_10bfloat16_tEfNS_4arch4Sm80ELb1ELb0ELb1ELb1ELb0ELb0ELb0ELb0ELi2ELi4ELi4ELi4ELb0EEENS1_24CollectiveEpilogueBwdGQAISA_fSD_Li256ELb1ELb0EEENS1_25SingleTileBwdLPTSchedulerILb1ELi128ELb0EEEEEEEEEvNT_6ParamsE$_ZN4cute3eso3ESOILb1ELb0EJNS_6LayoutINS_5tupleIJNS3_IJNS_1CILi2EEES5_S5_EEEEEENS3_IJNS3_IJNS4_ILi1EEES5_NS4_ILi4EEEEEEEEEEEiEEC2ERKSC_RKi)
$_ZN7cutlass13device_kernelIN5flash19enable_sm80_to_sm89INS1_16FlashAttnBwdSm80INS1_25CollectiveMainloopBwdSm80ILi2ELi2EN4cute5tupleIJNS5_1CILi128EEES8_NS7_ILi64EEEEEENS_10bfloat16_tEfNS_4arch4Sm80ELb1ELb0ELb1ELb1ELb0ELb0ELb0ELb0ELi2ELi4ELi4ELi4ELb0EEENS1_24CollectiveEpilogueBwdGQAISA_fSD_Li256ELb1ELb0EEENS1_25SingleTileBwdLPTSchedulerILb1ELi128ELb0EEEEEEEEEvNT_6ParamsE$_ZN4cute3eso3ESOILb1ELb0EJNS_6LayoutINS_5tupleIJNS3_IJNS_1CILi2EEES5_S5_EEEEEENS3_IJNS3_IJNS4_ILi1EEES5_NS4_ILi4EEEEEEEEEEEiEEC2ERKSC_RKi:
[----:B------:R-:W-:Y:S02]  /*9bd0*/  IADD3 R2, R66, -c[0x0][0x20], RZ ;  /* 0x8000080042027a10 */ /* 0x000fe40007ffe0ff */
[----:B------:R-:W-:-:S03]  /*9be0*/  MOV R5, 0x0 ;  /* 0x0000000000057802 */ /* 0x000fc60000000f00 */
[----:B------:R1:W-:Y:S01]  /*9bf0*/  STL [R2], R3 ;  /* 0x0000000302007387 */ /* 0x0003e20000100800 */
[----:B------:R-:W-:Y:S05]  /*9c00*/  RET.REL.NODEC R4 `(_ZN7cutlass13device_kernelIN5flash19enable_sm80_to_sm89INS1_16FlashAttnBwdSm80INS1_25CollectiveMainloopBwdSm80ILi2ELi2EN4cute5tupleIJNS5_1CILi128EEES8_NS7_ILi64EEEEEENS_10bfloat16_tEfNS_4arch4Sm80ELb1ELb0ELb1ELb1ELb0ELb0ELb0ELb0ELi2ELi4ELi4ELi4ELb0EEENS1_24CollectiveEpilogueBwdGQAISA_fSD_Li256ELb1ELb0EEENS1_25SingleTileBwdLPTSchedulerILb1ELi128ELb0EEEEEEEEEvNT_6ParamsE) ;  /* 0xffff63f004007950 */ /* 0x000fea0003c3ffff */
        .type           $_ZN7cutlass13device_kernelIN5flash19enable_sm80_to_sm89INS1_16FlashAttnBwdSm80INS1_25CollectiveMainloopBwdSm80ILi2ELi2EN4cute5tupleIJNS5_1CILi128EEES8_NS7_ILi64EEEEEENS_10bfloat16_tEfNS_4arch4Sm80ELb1ELb0ELb1ELb1ELb0ELb0ELb0ELb0ELi2ELi4ELi4ELi4ELb0EEENS1_24CollectiveEpilogueBwdGQAISA_fSD_Li256ELb1ELb0EEENS1_25SingleTileBwdLPTSchedulerILb1ELi128ELb0EEEEEEEEEvNT_6ParamsE$_ZN4cute3eso3ESOILb1ELb0EJNS_6LayoutINS_5tupleIJNS3_IJNS_1CILi2EEES5_S5_EEES5_EEENS3_IJNS3_IJNS4_ILi1EEES5_NS4_ILi4EEEEEENS4_ILi64EEEEEEEENS_10ViewEngineIPN7cutlass10bfloat16_tEEEEEC2ERKSD_RKSI_,@function
        .size           $_ZN7cutlass13device_kernelIN5flash19enable_sm80_to_sm89INS1_16FlashAttnBwdSm80INS1_25CollectiveMainloopBwdSm80ILi2ELi2EN4cute5tupleIJNS5_1CILi128EEES8_NS7_ILi64EEEEEENS_10bfloat16_tEfNS_4arch4Sm80ELb1ELb0ELb1ELb1ELb0ELb0ELb0ELb0ELi2ELi4ELi4ELi4ELb0EEENS1_24CollectiveEpilogueBwdGQAISA_fSD_Li256ELb1ELb0EEENS1_25SingleTileBwdLPTSchedulerILb1ELi128ELb0EEEEEEEEEvNT_6ParamsE$_ZN4cute3eso3ESOILb1ELb0EJNS_6LayoutINS_5tupleIJNS3_IJNS_1CILi2EEES5_S5_EEES5_EEENS3_IJNS3_IJNS4_ILi1EEES5_NS4_ILi4EEEEEENS4_ILi64EEEEEEEENS_10ViewEngineIPN7cutlass10bfloat16_tEEEEEC2ERKSD_RKSI_,($_ZN7cutlass13device_kernelIN5flash19enable_sm80_to_sm89INS1_16FlashAttnBwdSm80INS1_25CollectiveMainloopBwdSm80ILi2ELi2EN4cute5tupleIJNS5_1CILi128EEES8_NS7_ILi64EEEEEENS_10bfloat16_tEfNS_4arch4Sm80ELb1ELb0ELb1ELb1ELb0ELb0ELb0ELb0ELi2ELi4ELi4ELi4ELb0EEENS1_24CollectiveEpilogueBwdGQAISA_fSD_Li256ELb1ELb0EEENS1_25SingleTileBwdLPTSchedulerILb1ELi128ELb0EEEEEEEEEvNT_6ParamsE$_ZN4cute3eso3ESOILb1ELb0EJNS_6LayoutINS_5tupleIJNS3_IJNS_1CILi2EEES5_S5_EEES5_EEENS3_IJNS3_IJNS4_ILi1EEES5_NS4_ILi4EEEEEENS4_ILi64EEEEEEEEiEEC2ERKSD_RKi - $_ZN7cutlass13device_kernelIN5flash19enable_sm80_to_sm89INS1_16FlashAttnBwdSm80INS1_25CollectiveMainloopBwdSm80ILi2ELi2EN4cute5tupleIJNS5_1CILi128EEES8_NS7_ILi64EEEEEENS_10bfloat16_tEfNS_4arch4Sm80ELb1ELb0ELb1ELb1ELb0ELb0ELb0ELb0ELi2ELi4ELi4ELi4ELb0EEENS1_24CollectiveEpilogueBwdGQAISA_fSD_Li256ELb1ELb0EEENS1_25SingleTileBwdLPTSchedulerILb1ELi128ELb0EEEEEEEEEvNT_6ParamsE$_ZN4cute3eso3ESOILb1ELb0EJNS_6LayoutINS_5tupleIJNS3_IJNS_1CILi2EEES5_S5_EEES5_EEENS3_IJNS3_IJNS4_ILi1EEES5_NS4_ILi4EEEEEENS4_ILi64EEEEEEEENS_10ViewEngineIPN7cutlass10bfloat16_tEEEEEC2ERKSD_RKSI_)
$_ZN7cutlass13device_kernelIN5flash19enable_sm80_to_sm89INS1_16FlashAttnBwdSm80INS1_25CollectiveMainloopBwdSm80ILi2ELi2EN4cute5tupleIJNS5_1CILi128EEES8_NS7_ILi64EEEEEENS_10bfloat16_tEfNS_4arch4Sm80ELb1ELb0ELb1ELb1ELb0ELb0ELb0ELb0ELi2ELi4ELi4ELi4ELb0EEENS1_24CollectiveEpilogueBwdGQAISA_fSD_Li256ELb1ELb0EEENS1_25SingleTileBwdLPTSchedulerILb1ELi128ELb0EEEEEEEEEvNT_6ParamsE$_ZN4cute3eso3ESOILb1ELb0EJNS_6LayoutINS_5tupleIJNS3_IJNS_1CILi2EEES5_S5_EEES5_EEENS3_IJNS3_IJNS4_ILi1EEES5_NS4_ILi4EEEEEENS4_ILi64EEEEEEEENS_10ViewEngineIPN7cutlass10bfloat16_tEEEEEC2ERKSD_RKSI_:
[----:B------:R-:W-:Y:S01]  /*9c10*/  IADD3 R2, R23, -c[0x0][0x20], RZ ;  /* 0x8000080017027a10 */ /* 0x000fe20007ffe0ff */
[----:B------:R-:W-:Y:S01]  /*9c20*/  IMAD.MOV.U32 R7, RZ, RZ, R3 ;  /* 0x000000ffff077224 */ /* 0x000fe200078e0003 */
[----:B------:R-:W-:-:S04]  /*9c30*/  MOV R5, 0x0 ;  /* 0x0000000000057802 */ /* 0x000fc80000000f00 */
[----:B------:R1:W-:Y:S01]  /*9c40*/  STL.64 [R2], R6 ;  /* 0x0000000602007387 */ /* 0x0003e20000100a00 */
[----:B------:R-:W-:Y:S05]  /*9c50*/  RET.REL.NODEC R4 `(_ZN7cutlass13device_kernelIN5flash19enable_sm80_to_sm89INS1_16FlashAttnBwdSm80INS1_25CollectiveMainloopBwdSm80ILi2ELi2EN4cute5tupleIJNS5_1CILi128EEES8_NS7_ILi64EEEEEENS_10bfloat16_tEfNS_4arch4Sm80ELb1ELb0ELb1ELb1ELb0ELb0ELb0ELb0ELi2ELi4ELi4ELi4ELb0EEENS1_24CollectiveEpilogueBwdGQAISA_fSD_Li256ELb1ELb0EEENS1_25SingleTileBwdLPTSchedulerILb1ELi128ELb0EEEEEEEEEvNT_6ParamsE) ;  /* 0xffff63a004007950 */ /* 0x000fea0003c3ffff */
        .type           $_ZN7cutlass13device_kernelIN5flash19enable_sm80_to_sm89INS1_16FlashAttnBwdSm80INS1_25CollectiveMainloopBwdSm80ILi2ELi2EN4cute5tupleIJNS5_1CILi128EEES8_NS7_ILi64EEEEEENS_10bfloat16_tEfNS_4arch4Sm80ELb1ELb0ELb1ELb1ELb0ELb0ELb0ELb0ELi2ELi4ELi4ELi4ELb0EEENS1_24CollectiveEpilogueBwdGQAISA_fSD_Li256ELb1ELb0EEENS1_25SingleTileBwdLPTSchedulerILb1ELi128ELb0EEEEEEEEEvNT_6ParamsE$_ZN4cute3eso3ESOILb1ELb0EJNS_6LayoutINS_5tupleIJNS3_IJNS_1CILi2EEES5_S5_EEES5_EEENS3_IJNS3_IJNS4_ILi1EEES5_NS4_ILi4EEEEEENS4_ILi64EEEEEEEEiEEC2ERKSD_RKi,@function
        .size           $_ZN7cutlass13device_kernelIN5flash19enable_sm80_to_sm89INS1_16FlashAttnBwdSm80INS1_25CollectiveMainloopBwdSm80ILi2ELi2EN4cute5tupleIJNS5_1CILi128EEES8_NS7_ILi64EEEEEENS_10bfloat16_tEfNS_4arch4Sm80ELb1ELb0ELb1ELb1ELb0ELb0ELb0ELb0ELi2ELi4ELi4ELi4ELb0EEENS1_24CollectiveEpilogueBwdGQAISA_fSD_Li256ELb1ELb0EEENS1_25SingleTileBwdLPTSchedulerILb1ELi128ELb0EEEEEEEEEvNT_6ParamsE$_ZN4cute3eso3ESOILb1ELb0EJNS_6LayoutINS_5tupleIJNS3_IJNS_1CILi2EEES5_S5_EEES5_EEENS3_IJNS3_IJNS4_ILi1EEES5_NS4_ILi4EEEEEENS4_ILi64EEEEEEEEiEEC2ERKSD_RKi,($_ZN7cutlass13device_kernelIN5flash19enable_sm80_to_sm89INS1_16FlashAttnBwdSm80INS1_25CollectiveMainloopBwdSm80ILi2ELi2EN4cute5tupleIJNS5_1CILi128EEES8_NS7_ILi64EEEEEENS_10bfloat16_tEfNS_4arch4Sm80ELb1ELb0ELb1ELb1ELb0ELb0ELb0ELb0ELi2ELi4ELi4ELi4ELb0EEENS1_24CollectiveEpilogueBwdGQAISA_fSD_Li256ELb1ELb0EEENS1_25SingleTileBwdLPTSchedulerILb1ELi128ELb0EEEEEEEEEvNT_6ParamsE$_ZN4cute3eso3ESOILb1ELb0EJNS_6LayoutINS_5tupleIJNS3_IJNS_1CILi2EEES5_S5_EEES5_EEENS3_IJNS3_IJNS4_ILi1EEES5_NS4_ILi4EEEEEENS4_ILi8EEEEEEEENS_10ViewEngineIPN7cutlass10bfloat16_tEEEEEC2ERKSD_RKSI_ - $_ZN7cutlass13device_kernelIN5flash19enable_sm80_to_sm89INS1_16FlashAttnBwdSm80INS1_25CollectiveMainloopBwdSm80ILi2ELi2EN4cute5tupleIJNS5_1CILi128EEES8_NS7_ILi64EEEEEENS_10bfloat16_tEfNS_4arch4Sm80ELb1ELb0ELb1ELb1ELb0ELb0ELb0ELb0ELi2ELi4ELi4ELi4ELb0EEENS1_24CollectiveEpilogueBwdGQAISA_fSD_Li256ELb1ELb0EEENS1_25SingleTileBwdLPTSchedulerILb1ELi128ELb0EEEEEEEEEvNT_6ParamsE$_ZN4cute3eso3ESOILb1ELb0EJNS_6LayoutINS_5tupleIJNS3_IJNS_1CILi2EEES5_S5_EEES5_EEENS3_IJNS3_IJNS4_ILi1EEES5_NS4_ILi4EEEEEENS4_ILi64EEEEEEEEiEEC2ERKSD_RKi)
$_ZN7cutlass13device_kernelIN5flash19enable_sm80_to_sm89INS1_16FlashAttnBwdSm80INS1_25CollectiveMainloopBwdSm80ILi2ELi2EN4cute5tupleIJNS5_1CILi128EEES8_NS7_ILi64EEEEEENS_10bfloat16_tEfNS_4arch4Sm80ELb1ELb0ELb1ELb1ELb0ELb0ELb0ELb0ELi2ELi4ELi4ELi4ELb0EEENS1_24CollectiveEpilogueBwdGQAISA_fSD_Li256ELb1ELb0EEENS1_25SingleTileBwdLPTSchedulerILb1ELi128ELb0EEEEEEEEEvNT_6ParamsE$_ZN4cute3eso3ESOILb1ELb0EJNS_6LayoutINS_5tupleIJNS3_IJNS_1CILi2EEES5_S5_EEES5_EEENS3_IJNS3_IJNS4_ILi1EEES5_NS4_ILi4EEEEEENS4_ILi64EEEEEEEEiEEC2ERKSD_RKi:
[----:B------:R-:W-:Y:S02]  /*9c60*/  IADD3 R2, R23, -c[0x0][0x20], RZ ;  /* 0x8000080017027a10 */ /* 0x000fe40007ffe0ff */
[----:B------:R-:W-:-:S03]  /*9c70*/  MOV R5, 0x0 ;  /* 0x0000000000057802 */ /* 0x000fc60000000f00 */
[----:B------:R1:W-:Y:S01]  /*9c80*/  STL [R2], R3 ;  /* 0x0000000302007387 */ /* 0x0003e20000100800 */
[----:B------:R-:W-:Y:S05]  /*9c90*/  RET.REL.NODEC R4 `(_ZN7cutlass13device_kernelIN5flash19enable_sm80_to_sm89INS1_16FlashAttnBwdSm80INS1_25CollectiveMainloopBwdSm80ILi2ELi2EN4cute5tupleIJNS5_1CILi128EEES8_NS7_ILi64EEEEEENS_10bfloat16_tEfNS_4arch4Sm80ELb1ELb0ELb1ELb1ELb0ELb0ELb0ELb0ELi2ELi4ELi4ELi4ELb0EEENS1_24CollectiveEpilogueBwdGQAISA_fSD_Li256ELb1ELb0EEENS1_25SingleTileBwdLPTSchedulerILb1ELi128ELb0EEEEEEEEEvNT_6ParamsE) ;  /* 0xffff636004007950 */ /* 0x000fea0003c3ffff */
        .type           $_ZN7cutlass13device_kernelIN5flash19enable_sm80_to_sm89INS1_16FlashAttnBwdSm80INS1_25CollectiveMainloopBwdSm80ILi2ELi2EN4cute5tupleIJNS5_1CILi128EEES8_NS7_ILi64EEEEEENS_10bfloat16_tEfNS_4arch4Sm80ELb1ELb0ELb1ELb1ELb0ELb0ELb0ELb0ELi2ELi4ELi4ELi4ELb0EEENS1_24CollectiveEpilogueBwdGQAISA_fSD_Li256ELb1ELb0EEENS1_25SingleTileBwdLPTSchedulerILb1ELi128ELb0EEEEEEEEEvNT_6ParamsE$_ZN4cute3eso3ESOILb1ELb0EJNS_6LayoutINS_5tupleIJNS3_IJNS_1CILi2EEES5_S5_EEES5_EEENS3_IJNS3_IJNS4_ILi1EEES5_NS4_ILi4EEEEEENS4_ILi8EEEEEEEENS_10ViewEngineIPN7cutlass10bfloat16_tEEEEEC2ERKSD_RKSI_,@function
        .size           $_ZN7cutlass13device_kernelIN5flash19enable_sm80_to_sm89INS1_16FlashAttnBwdSm80INS1_25CollectiveMainloopBwdSm80ILi2ELi2EN4cute5tupleIJNS5_1CILi128EEES8_NS7_ILi64EEEEEENS_10bfloat16_tEfNS_4arch4Sm80ELb1ELb0ELb1ELb1ELb0ELb0ELb0ELb0ELi2ELi4ELi4ELi4ELb0EEENS1_24CollectiveEpilogueBwdGQAISA_fSD_Li256ELb1ELb0EEENS1_25SingleTileBwdLPTSchedulerILb1ELi128ELb0EEEEEEEEEvNT_6ParamsE$_ZN4cute3eso3ESOILb1ELb0EJNS_6LayoutINS_5tupleIJNS3_IJNS_1CILi2EEES5_S5_EEES5_EEENS3_IJNS3_IJNS4_ILi1EEES5_NS4_ILi4EEEEEENS4_ILi8EEEEEEEENS_10ViewEngineIPN7cutlass10bfloat16_tEEEEEC2ERKSD_RKSI_,($_ZN7cutlass13device_kernelIN5flash19enable_sm80_to_sm89INS1_16FlashAttnBwdSm80INS1_25CollectiveMainloopBwdSm80ILi2ELi2EN4cute5tupleIJNS5_1CILi128EEES8_NS7_ILi64EEEEEENS_10bfloat16_tEfNS_4arch4Sm80ELb1ELb0ELb1ELb1ELb0ELb0ELb0ELb0ELi2ELi4ELi4ELi4ELb0EEENS1_24CollectiveEpilogueBwdGQAISA_fSD_Li256ELb1ELb0EEENS1_25SingleTileBwdLPTSchedulerILb1ELi128ELb0EEEEEEEEEvNT_6ParamsE$_ZN4cute3eso3ESOILb1ELb0EJNS_6LayoutINS_5tupleIJNS3_IJNS_1CILi2EEES5_S5_EEES5_EEENS3_IJNS3_IJNS4_ILi1EEES5_NS4_ILi4EEEEEENS4_ILi8EEEEEEEEiEEC2ERKSD_RKi - $_ZN7cutlass13device_kernelIN5flash19enable_sm80_to_sm89INS1_16FlashAttnBwdSm80INS1_25CollectiveMainloopBwdSm80ILi2ELi2EN4cute5tupleIJNS5_1CILi128EEES8_NS7_ILi64EEEEEENS_10bfloat16_tEfNS_4arch4Sm80ELb1ELb0ELb1ELb1ELb0ELb0ELb0ELb0ELi2ELi4ELi4ELi4ELb0EEENS1_24CollectiveEpilogueBwdGQAISA_fSD_Li256ELb1ELb0EEENS1_25SingleTileBwdLPTSchedulerILb1ELi128ELb0EEEEEEEEEvNT_6ParamsE$_ZN4cute3eso3ESOILb1ELb0EJNS_6LayoutINS_5tupleIJNS3_IJNS_1CILi2EEES5_S5_EEES5_EEENS3_IJNS3_IJNS4_ILi1EEES5_NS4_ILi4EEEEEENS4_ILi8EEEEEEEENS_10ViewEngineIPN7cutlass10bfloat16_tEEEEEC2ERKSD_RKSI_)
$_ZN7cutlass13device_kernelIN5flash19enable_sm80_to_sm89INS1_16FlashAttnBwdSm80INS1_25CollectiveMainloopBwdSm80ILi2ELi2EN4cute5tupleIJNS5_1CILi128EEES8_NS7_ILi64EEEEEENS_10bfloat16_tEfNS_4arch4Sm80ELb1ELb0ELb1ELb1ELb0ELb0ELb0ELb0ELi2ELi4ELi4ELi4ELb0EEENS1_24CollectiveEpilogueBwdGQAISA_fSD_Li256ELb1ELb0EEENS1_25SingleTileBwdLPTSchedulerILb1ELi128ELb0EEEEEEEEEvNT_6ParamsE$_ZN4cute3eso3ESOILb1ELb0EJNS_6LayoutINS_5tupleIJNS3_IJNS_1CILi2EEES5_S5_EEES5_EEENS3_IJNS3_IJNS4_ILi1EEES5_NS4_ILi4EEEEEENS4_ILi8EEEEEEEENS_10ViewEngineIPN7cutlass10bfloat16_tEEEEEC2ERKSD_RKSI_:
[----:B------:R-:W-:Y:S01]  /*9ca0*/  IADD3 R2, R66, -c[0x0][0x20], RZ ;  /* 0x8000080042027a10 */ /* 0x000fe20007ffe0ff */
[----:B------:R-:W-:Y:S01]  /*9cb0*/  IMAD.MOV.U32 R7, RZ, RZ, R3 ;  /* 0x000000ffff077224 */ /* 0x000fe200078e0003 */
[----:B------:R-:W-:-:S04]  /*9cc0*/  MOV R5, 0x0 ;  /* 0x0000000000057802 */ /* 0x000fc80000000f00 */
[----:B------:R1:W-:Y:S01]  /*9cd0*/  STL.64 [R2], R6 ;  /* 0x0000000602007387 */ /* 0x0003e20000100a00 */
[----:B------:R-:W-:Y:S05]  /*9ce0*/  RET.REL.NODEC R4 `(_ZN7cutlass13device_kernelIN5flash19enable_sm80_to_sm89INS1_16FlashAttnBwdSm80INS1_25CollectiveMainloopBwdSm80ILi2ELi2EN4cute5tupleIJNS5_1CILi128EEES8_NS7_ILi64EEEEEENS_10bfloat16_tEfNS_4arch4Sm80ELb1ELb0ELb1ELb1ELb0ELb0ELb0ELb0ELi2ELi4ELi4ELi4ELb0EEENS1_24CollectiveEpilogueBwdGQAISA_fSD_Li256ELb1ELb0EEENS1_25SingleTileBwdLPTSchedulerILb1ELi128ELb0EEEEEEEEEvNT_6ParamsE) ;  /* 0xffff631004007950 */ /* 0x000fea0003c3ffff */
        .type           $_ZN7cutlass13device_kernelIN5flash19enable_sm80_to_sm89INS1_16FlashAttnBwdSm80INS1_25CollectiveMainloopBwdSm80ILi2ELi2EN4cute5tupleIJNS5_1CILi128EEES8_NS7_ILi64EEEEEENS_10bfloat16_tEfNS_4arch4Sm80ELb1ELb0ELb1ELb1ELb0ELb0ELb0ELb0ELi2ELi4ELi4ELi4ELb0EEENS1_24CollectiveEpilogueBwdGQAISA_fSD_Li256ELb1ELb0EEENS1_25SingleTileBwdLPTSchedulerILb1ELi128ELb0EEEEEEEEEvNT_6ParamsE$_ZN4cute3eso3ESOILb1ELb0EJNS_6LayoutINS_5tupleIJNS3_IJNS_1CILi2EEES5_S5_EEES5_EEENS3_IJNS3_IJNS4_ILi1EEES5_NS4_ILi4EEEEEENS4_ILi8EEEEEEEEiEEC2ERKSD_RKi,@function
        .size           $_ZN7cutlass13device_kernelIN5flash19enable_sm80_to_sm89INS1_16FlashAttnBwdSm80INS1_25CollectiveMainloopBwdSm80ILi2ELi2EN4cute5tupleIJNS5_1CILi128EEES8_NS7_ILi64EEEEEENS_10bfloat16_tEfNS_4arch4Sm80ELb1ELb0ELb1ELb1ELb0ELb0ELb0ELb0ELi2ELi4ELi4ELi4ELb0EEENS1_24CollectiveEpilogueBwdGQAISA_fSD_Li256ELb1ELb0EEENS1_25SingleTileBwdLPTSchedulerILb1ELi128ELb0EEEEEEEEEvNT_6ParamsE$_ZN4cute3eso3ESOILb1ELb0EJNS_6LayoutINS_5tupleIJNS3_IJNS_1CILi2EEES5_S5_EEES5_EEENS3_IJNS3_IJNS4_ILi1EEES5_NS4_ILi4EEEEEENS4_ILi8EEEEEEEEiEEC2ERKSD_RKi,($_ZN7cutlass13device_kernelIN5flash19enable_sm80_to_sm89INS1_16FlashAttnBwdSm80INS1_25CollectiveMainloopBwdSm80ILi2ELi2EN4cute5tupleIJNS5_1CILi128EEES8_NS7_ILi64EEEEEENS_10bfloat16_tEfNS_4arch4Sm80ELb1ELb0ELb1ELb1ELb0ELb0ELb0ELb0ELi2ELi4ELi4ELi4ELb0EEENS1_24CollectiveEpilogueBwdGQAISA_fSD_Li256ELb1ELb0EEENS1_25SingleTileBwdLPTSchedulerILb1ELi128ELb0EEEEEEEEEvNT_6ParamsE$_ZN4cute3eso3ESOILb1ELb0EJNS_6LayoutINS_5tupleIJNS3_IJNS_1CILi4EEENS4_ILi1EEEEEEEEENS3_IJNS3_IJS6_NS4_ILi0EEEEEEEEEEENS_10ViewEngineINS_8gmem_ptrIPKfEEEEEEC2ERKSC_RKSI_ - $_ZN7cutlass13device_kernelIN5flash19enable_sm80_to_sm89INS1_16FlashAttnBwdSm80INS1_25CollectiveMainloopBwdSm80ILi2ELi2EN4cute5tupleIJNS5_1CILi128EEES8_NS7_ILi64EEEEEENS_10bfloat16_tEfNS_4arch4Sm80ELb1ELb0ELb1ELb1ELb0ELb0ELb0ELb0ELi2ELi4ELi4ELi4ELb0EEENS1_24CollectiveEpilogueBwdGQAISA_fSD_Li256ELb1ELb0EEENS1_25SingleTileBwdLPTSchedulerILb1ELi128ELb0EEEEEEEEEvNT_6ParamsE$_ZN4cute3eso3ESOILb1ELb0EJNS_6LayoutINS_5tupleIJNS3_IJNS_1CILi2EEES5_S5_EEES5_EEENS3_IJNS3_IJNS4_ILi1EEES5_NS4_ILi4EEEEEENS4_ILi8EEEEEEEEiEEC2ERKSD_RKi)
$_ZN7cutlass13device_kernelIN5flash19enable_sm80_to_sm89INS1_16FlashAttnBwdSm80INS1_25CollectiveMainloopBwdSm80ILi2ELi2EN4cute5tupleIJNS5_1CILi128EEES8_NS7_ILi64EEEEEENS_10bfloat16_tEfNS_4arch4Sm80ELb1ELb0ELb1ELb1ELb0ELb0ELb0ELb0ELi2ELi4ELi4ELi4ELb0EEENS1_24CollectiveEpilogueBwdGQAISA_fSD_Li256ELb1ELb0EEENS1_25SingleTileBwdLPTSchedulerILb1ELi128ELb0EEEEEEEEEvNT_6ParamsE$_ZN4cute3eso3ESOILb1ELb0EJNS_6LayoutINS_5tupleIJNS3_IJNS_1CILi2EEES5_S5_EEES5_EEENS3_IJNS3_IJNS4_ILi1EEES5_NS4_ILi4EEEEEENS4_ILi8EEEEEEEEiEEC2ERKSD_RKi:
[----:B------:R-:W-:Y:S02]  /*9cf0*/  IADD3 R2, R66, -c[0x0][0x20], RZ ;  /* 0x8000080042027a10 */ /* 0x000fe40007ffe0ff */
[----:B------:R-:W-:-:S03]  /*9d00*/  MOV R5, 0x0 ;  /* 0x0000000000057802 */ /* 0x000fc60000000f00 */
[----:B------:R1:W-:Y:S01]  /*9d10*/  STL [R2], R3 ;  /* 0x0000000302007387 */ /* 0x0003e20000100800 */
[----:B------:R-:W-:Y:S05]  /*9d20*/  RET.REL.NODEC R4 `(_ZN7cutlass13device_kernelIN5flash19enable_sm80_to_sm89INS1_16FlashAttnBwdSm80INS1_25CollectiveMainloopBwdSm80ILi2ELi2EN4cute5tupleIJNS5_1CILi128EEES8_NS7_ILi64EEEEEENS_10bfloat16_tEfNS_4arch4Sm80ELb1ELb0ELb1ELb1ELb0ELb0ELb0ELb0ELi2ELi4ELi4ELi4ELb0EEENS1_24CollectiveEpilogueBwdGQAISA_fSD_Li256ELb1ELb0EEENS1_25SingleTileBwdLPTSchedulerILb1ELi128ELb0EEEEEEEEEvNT_6ParamsE) ;  /* 0xffff62d004007950 */ /* 0x000fea0003c3ffff */
        .type           $_ZN7cutlass13device_kernelIN5flash19enable_sm80_to_sm89INS1_16FlashAttnBwdSm80INS1_25CollectiveMainloopBwdSm80ILi2ELi2EN4cute5tupleIJNS5_1CILi128EEES8_NS7_ILi64EEEEEENS_10bfloat16_tEfNS_4arch4Sm80ELb1ELb0ELb1ELb1ELb0ELb0ELb0ELb0ELi2ELi4ELi4ELi4ELb0EEENS1_24CollectiveEpilogueBwdGQAISA_fSD_Li256ELb1ELb0EEENS1_25SingleTileBwdLPTSchedulerILb1ELi128ELb0EEEEEEEEEvNT_6ParamsE$_ZN4cute3eso3ESOILb1ELb0EJNS_6LayoutINS_5tupleIJNS3_IJNS_1CILi4EEENS4_ILi1EEEEEEEEENS3_IJNS3_IJS6_NS4_ILi0EEEEEEEEEEENS_10ViewEngineINS_8gmem_ptrIPKfEEEEEEC2ERKSC_RKSI_,@function
        .size           $_ZN7cutlass13device_kernelIN5flash19enable_sm80_to_sm89INS1_16FlashAttnBwdSm80INS1_25CollectiveMainloopBwdSm80ILi2ELi2EN4cute5tupleIJNS5_1CILi128EEES8_NS7_ILi64EEEEEENS_10bfloat16_tEfNS_4arch4Sm80ELb1ELb0ELb1ELb1ELb0ELb0ELb0ELb0ELi2ELi4ELi4ELi4ELb0EEENS1_24CollectiveEpilogueBwdGQAISA_fSD_Li256ELb1ELb0EEENS1_25SingleTileBwdLPTSchedulerILb1ELi128ELb0EEEEEEEEEvNT_6ParamsE$_ZN4cute3eso3ESOILb1ELb0EJNS_6LayoutINS_5tupleIJNS3_IJNS_1CILi4EEENS4_ILi1EEEEEEEEENS3_IJNS3_IJS6_NS4_ILi0EEEEEEEEEEENS_10ViewEngineINS_8gmem_ptrIPKfEEEEEEC2ERKSC_RKSI_,($_ZN7cutlass13device_kernelIN5flash19enable_sm80_to_sm89INS1_16FlashAttnBwdSm80INS1_25CollectiveMainloopBwdSm80ILi2ELi2EN4cute5tupleIJNS5_1CILi128EEES8_NS7_ILi64EEEEEENS_10bfloat16_tEfNS_4arch4Sm80ELb1ELb0ELb1ELb1ELb0ELb0ELb0ELb0ELi2ELi4ELi4ELi4ELb0EEENS1_24CollectiveEpilogueBwdGQAISA_fSD_Li256ELb1ELb0EEENS1_25SingleTileBwdLPTSchedulerILb1ELi128ELb0EEEEEEEEEvNT_6ParamsE$_ZN4cute3eso3ESOILb1ELb0EJNS_6LayoutINS_5tupleIJNS3_IJNS_1CILi4EEENS4_ILi1EEEEEEEEENS3_IJNS3_IJS6_NS4_ILi0EEEEEEEEEEENS_10ViewEngineINS_8smem_ptrIPfEEEEEEC2ERKSC_RKSH_ - $_ZN7cutlass13device_kernelIN5flash19enable_sm80_to_sm89INS1_16FlashAttnBwdSm80INS1_25CollectiveMainloopBwdSm80ILi2ELi2EN4cute5tupleIJNS5_1CILi128EEES8_NS7_ILi64EEEEEENS_10bfloat16_tEfNS_4arch4Sm80ELb1ELb0ELb1ELb1ELb0ELb0ELb0ELb0ELi2ELi4ELi4ELi4ELb0EEENS1_24CollectiveEpilogueBwdGQAISA_fSD_Li256ELb1ELb0EEENS1_25SingleTileBwdLPTSchedulerILb1ELi128ELb0EEEEEEEEEvNT_6ParamsE$_ZN4cute3eso3ESOILb1ELb0EJNS_6LayoutINS_5tupleIJNS3_IJNS_1CILi4EEENS4_ILi1EEEEEEEEENS3_IJNS3_IJS6_NS4_ILi0EEEEEEEEEEENS_10ViewEngineINS_8gmem_ptrIPKfEEEEEEC2ERKSC_RKSI_)
$_ZN7cutlass13device_kernelIN5flash19enable_sm80_to_sm89INS1_16FlashAttnBwdSm80INS1_25CollectiveMainloopBwdSm80ILi2ELi2EN4cute5tupleIJNS5_1CILi128EEES8_NS7_ILi64EEEEEENS_10bfloat16_tEfNS_4arch4Sm80ELb1ELb0ELb1ELb1ELb0ELb0ELb0ELb0ELi2ELi4ELi4ELi4ELb0EEENS1_24CollectiveEpilogueBwdGQAISA_fSD_Li256ELb1ELb0EEENS1_25SingleTileBwdLPTSchedulerILb1ELi128ELb0EEEEEEEEEvNT_6ParamsE$_ZN4cute3eso3ESOILb1ELb0EJNS_6LayoutINS_5tupleIJNS3_IJNS_1CILi4EEENS4_ILi1EEEEEEEEENS3_IJNS3_IJS6_NS4_ILi0EEEEEEEEEEENS_10ViewEngineINS_8gmem_ptrIPKfEEEEEEC2ERKSC_RKSI_:
[----:B------:R-:W-:Y:S02]  /*9d30*/  IADD3 R4, R13, -c[0x0][0x20], RZ ;  /* 0x800008000d047a10 */ /* 0x000fe40007ffe0ff */
[----:B------:R-:W-:-:S03]  /*9d40*/  MOV R9, 0x0 ;  /* 0x0000000000097802 */ /* 0x000fc60000000f00 */
[----:B------:R1:W-:Y:S01]  /*9d50*/  STL.64 [R4], R2 ;  /* 0x0000000204007387 */ /* 0x0003e20000100a00 */
[----:B------:R-:W-:Y:S05]  /*9d60*/  RET.REL.NODEC R8 `(_ZN7cutlass13device_kernelIN5flash19enable_sm80_to_sm89INS1_16FlashAttnBwdSm80INS1_25CollectiveMainloopBwdSm80ILi2ELi2EN4cute5tupleIJNS5_1CILi128EEES8_NS7_ILi64EEEEEENS_10bfloat16_tEfNS_4arch4Sm80ELb1ELb0ELb1ELb1ELb0ELb0ELb0ELb0ELi2ELi4ELi4ELi4ELb0EEENS1_24CollectiveEpilogueBwdGQAISA_fSD_Li256ELb1ELb0EEENS1_25SingleTileBwdLPTSchedulerILb1ELi128ELb0EEEEEEEEEvNT_6ParamsE) ;  /* 0xffff629008007950 */ /* 0x000fea0003c3ffff */
        .type           $_ZN7cutlass13device_kernelIN5flash19enable_sm80_to_sm89INS1_16FlashAttnBwdSm80INS1_25CollectiveMainloopBwdSm80ILi2ELi2EN4cute5tupleIJNS5_1CILi128EEES8_NS7_ILi64EEEEEENS_10bfloat16_tEfNS_4arch4Sm80ELb1ELb0ELb1ELb1ELb0ELb0ELb0ELb0ELi2ELi4ELi4ELi4ELb0EEENS1_24CollectiveEpilogueBwdGQAISA_fSD_Li256ELb1ELb0EEENS1_25SingleTileBwdLPTSchedulerILb1ELi128ELb0EEEEEEEEEvNT_6ParamsE$_ZN4cute3eso3ESOILb1ELb0EJNS_6LayoutINS_5tupleIJNS3_IJNS_1CILi4EEENS4_ILi1EEEEEEEEENS3_IJNS3_IJS6_NS4_ILi0EEEEEEEEEEENS_10ViewEngineINS_8smem_ptrIPfEEEEEEC2ERKSC_RKSH_,@function
        .size           $_ZN7cutlass13device_kernelIN5flash19enable_sm80_to_sm89INS1_16FlashAttnBwdSm80INS1_25CollectiveMainloopBwdSm80ILi2ELi2EN4cute5tupleIJNS5_1CILi128EEES8_NS7_ILi64EEEEEENS_10bfloat16_tEfNS_4arch4Sm80ELb1ELb0ELb1ELb1ELb0ELb0ELb0ELb0ELi2ELi4ELi4ELi4ELb0EEENS1_24CollectiveEpilogueBwdGQAISA_fSD_Li256ELb1ELb0EEENS1_25SingleTileBwdLPTSchedulerILb1ELi128ELb0EEEEEEEEEvNT_6ParamsE$_ZN4cute3eso3ESOILb1ELb0EJNS_6LayoutINS_5tupleIJNS3_IJNS_1CILi4EEENS4_ILi1EEEEEEEEENS3_IJNS3_IJS6_NS4_ILi0EEEEEEEEEEENS_10ViewEngineINS_8smem_ptrIPfEEEEEEC2ERKSC_RKSH_,($_ZN7cutlass13device_kernelIN5flash19enable_sm80_to_sm89INS1_16FlashAttnBwdSm80INS1_25CollectiveMainloopBwdSm80ILi2ELi2EN4cute5tupleIJNS5_1CILi128EEES8_NS7_ILi64EEEEEENS_10bfloat16_tEfNS_4arch4Sm80ELb1ELb0ELb1ELb1ELb0ELb0ELb0ELb0ELi2ELi4ELi4ELi4ELb0EEENS1_24CollectiveEpilogueBwdGQAISA_fSD_Li256ELb1ELb0EEENS1_25SingleTileBwdLPTSchedulerILb1ELi128ELb0EEEEEEEEEvNT_6ParamsE$_ZN4cute3eso3ESOILb1ELb0EJNS_6LayoutINS_5tupleIJNS3_IJNS_1CILi4EEENS4_ILi1EEEEEEEEENS3_IJNS3_IJS6_NS4_ILi0EEEEEEEEEEENS_10ViewEngineIPjEEEEC2ERKSC_RKSF_ - $_ZN7cutlass13device_kernelIN5flash19enable_sm80_to_sm89INS1_16FlashAttnBwdSm80INS1_25CollectiveMainloopBwdSm80ILi2ELi2EN4cute5tupleIJNS5_1CILi128EEES8_NS7_ILi64EEEEEENS_10bfloat16_tEfNS_4arch4Sm80ELb1ELb0ELb1ELb1ELb0ELb0ELb0ELb0ELi2ELi4ELi4ELi4ELb0EEENS1_24CollectiveEpilogueBwdGQAISA_fSD_Li256ELb1ELb0EEENS1_25SingleTileBwdLPTSchedulerILb1ELi128ELb0EEEEEEEEEvNT_6ParamsE$_ZN4cute3eso3ESOILb1ELb0EJNS_6LayoutINS_5tupleIJNS3_IJNS_1CILi4EEENS4_ILi1EEEEEEEEENS3_IJNS3_IJS6_NS4_ILi0EEEEEEEEEEENS_10ViewEngineINS_8smem_ptrIPfEEEEEEC2ERKSC_RKSH_)
$_ZN7cutlass13device_kernelIN5flash19enable_sm80_to_sm89INS1_16FlashAttnBwdSm80INS1_25CollectiveMainloopBwdSm80ILi2ELi2EN4cute5tupleIJNS5_1CILi128EEES8_NS7_ILi64EEEEEENS_10bfloat16_tEfNS_4arch4Sm80ELb1ELb0ELb1ELb1ELb0ELb0ELb0ELb0ELi2ELi4ELi4ELi4ELb0EEENS1_24CollectiveEpilogueBwdGQAISA_fSD_Li256ELb1ELb0EEENS1_25SingleTileBwdLPTSchedulerILb1ELi128ELb0EEEEEEEEEvNT_6ParamsE$_ZN4cute3eso3ESOILb1ELb0EJNS_6LayoutINS_5tupleIJNS3_IJNS_1CILi4EEENS4_ILi1EEEEEEEEENS3_IJNS3_IJS6_NS4_ILi0EEEEEEEEEEENS_10ViewEngineINS_8smem_ptrIPfEEEEEEC2ERKSC_RKSH_:
[----:B------:R-:W-:Y:S02]  /*9d70*/  IADD3 R6, R13, -c[0x0][0x20], RZ ;  /* 0x800008000d067a10 */ /* 0x000fe40007ffe0ff */
[----:B------:R-:W-:-:S03]  /*9d80*/  MOV R9, 0x0 ;  /* 0x0000000000097802 */ /* 0x000fc60000000f00 */
[----:B------:R1:W-:Y:S01]  /*9d90*/  STL.64 [R6], R2 ;  /* 0x0000000206007387 */ /* 0x0003e20000100a00 */
[----:B------:R-:W-:Y:S05]  /*9da0*/  RET.REL.NODEC R8 `(_ZN7cutlass13device_kernelIN5flash19enable_sm80_to_sm89INS1_16FlashAttnBwdSm80INS1_25CollectiveMainloopBwdSm80ILi2ELi2EN4cute5tupleIJNS5_1CILi128EEES8_NS7_ILi64EEEEEENS_10bfloat16_tEfNS_4arch4Sm80ELb1ELb0ELb1ELb1ELb0ELb0ELb0ELb0ELi2ELi4ELi4ELi4ELb0EEENS1_24CollectiveEpilogueBwdGQAISA_fSD_Li256ELb1ELb0EEENS1_25SingleTileBwdLPTSchedulerILb1ELi128ELb0EEEEEEEEEvNT_6ParamsE) ;  /* 0xffff625008007950 */ /* 0x000fea0003c3ffff */
        .type           $_ZN7cutlass13device_kernelIN5flash19enable_sm80_to_sm89INS1_16FlashAttnBwdSm80INS1_25CollectiveMainloopBwdSm80ILi2ELi2EN4cute5tupleIJNS5_1CILi128EEES8_NS7_ILi64EEEEEENS_10bfloat16_tEfNS_4arch4Sm80ELb1ELb0ELb1ELb1ELb0ELb0ELb0ELb0ELi2ELi4ELi4ELi4ELb0EEENS1_24CollectiveEpilogueBwdGQAISA_fSD_Li256ELb1ELb0EEENS1_25SingleTileBwdLPTSchedulerILb1ELi128ELb0EEEEEEEEEvNT_6ParamsE$_ZN4cute3eso3ESOILb1ELb0EJNS_6LayoutINS_5tupleIJNS3_IJNS_1CILi4EEENS4_ILi1EEEEEEEEENS3_IJNS3_IJS6_NS4_ILi0EEEEEEEEEEENS_10ViewEngineIPjEEEEC2ERKSC_RKSF_,@function
        .size           $_ZN7cutlass13device_kernelIN5flash19enable_sm80_to_sm89INS1_16FlashAttnBwdSm80INS1_25CollectiveMainloopBwdSm80ILi2ELi2EN4cute5tupleIJNS5_1CILi128EEES8_NS7_ILi64EEEEEENS_10bfloat16_tEfNS_4arch4Sm80ELb1ELb0ELb1ELb1ELb0ELb0ELb0ELb0ELi2ELi4ELi4ELi4ELb0EEENS1_24CollectiveEpilogueBwdGQAISA_fSD_Li256ELb1ELb0EEENS1_25SingleTileBwdLPTSchedulerILb1ELi128ELb0EEEEEEEEEvNT_6ParamsE$_ZN4cute3eso3ESOILb1ELb0EJNS_6LayoutINS_5tupleIJNS3_IJNS_1CILi4EEENS4_ILi1EEEEEEEEENS3_IJNS3_IJS6_NS4_ILi0EEEEEEEEEEENS_10ViewEngineIPjEEEEC2ERKSC_RKSF_,($_ZN7cutlass13device_kernelIN5flash19enable_sm80_to_sm89INS1_16FlashAttnBwdSm80INS1_25CollectiveMainloopBwdSm80ILi2ELi2EN4cute5tupleIJNS5_1CILi128EEES8_NS7_ILi64EEEEEENS_10bfloat16_tEfNS_4arch4Sm80ELb1ELb0ELb1ELb1ELb0ELb0ELb0ELb0ELi2ELi4ELi4ELi4ELb0EEENS1_24CollectiveEpilogueBwdGQAISA_fSD_Li256ELb1ELb0EEENS1_25SingleTileBwdLPTSchedulerILb1ELi128ELb0EEEEEEEEEvNT_6ParamsE$_ZN4cute3eso3ESOILb1ELb0EJNS_6LayoutINS_5tupleIJNS3_IJNS_1CILi4EEENS4_ILi1EEEEEES6_EEENS3_IJNS3_IJS6_NS4_ILi0EEEEEES9_EEEEENS_10ViewEngineINS_8gmem_ptrIPKfEEEEEEC2ERKSC_RKSI_ - $_ZN7cutlass13device_kernelIN5flash19enable_sm80_to_sm89INS1_16FlashAttnBwdSm80INS1_25CollectiveMainloopBwdSm80ILi2ELi2EN4cute5tupleIJNS5_1CILi128EEES8_NS7_ILi64EEEEEENS_10bfloat16_tEfNS_4arch4Sm80ELb1ELb0ELb1ELb1ELb0ELb0ELb0ELb0ELi2ELi4ELi4ELi4ELb0EEENS1_24CollectiveEpilogueBwdGQAISA_fSD_Li256ELb1ELb0EEENS1_25SingleTileBwdLPTSchedulerILb1ELi128ELb0EEEEEEEEEvNT_6ParamsE$_ZN4cute3eso3ESOILb1ELb0EJNS_6LayoutINS_5tupleIJNS3_IJNS_1CILi4EEENS4_ILi1EEEEEEEEENS3_IJNS3_IJS6_NS4_ILi0EEEEEEEEEEENS_10ViewEngineIPjEEEEC2ERKSC_RKSF_)
$_ZN7cutlass13device_kernelIN5flash19enable_sm80_to_sm89INS1_16FlashAttnBwdSm80INS1_25CollectiveMainloopBwdSm80ILi2ELi2EN4cute5tupleIJNS5_1CILi128EEES8_NS7_ILi64EEEEEENS_10bfloat16_tEfNS_4arch4Sm80ELb1ELb0ELb1ELb1ELb0ELb0ELb0ELb0ELi2ELi4ELi4ELi4ELb0EEENS1_24CollectiveEpilogueBwdGQAISA_fSD_Li256ELb1ELb0EEENS1_25SingleTileBwdLPTSchedulerILb1ELi128ELb0EEEEEEEEEvNT_6ParamsE$_ZN4cute3eso3ESOILb1ELb0EJNS_6LayoutINS_5tupleIJNS3_IJNS_1CILi4EEENS4_ILi1EEEEEEEEENS3_IJNS3_IJS6_NS4_ILi0EEEEEEEEEEENS_10ViewEngineIPjEEEEC2ERKSC_RKSF_:
[----:B------:R-:W-:Y:S02]  /*9db0*/  IADD3 R2, R66, -c[0x0][0x20], RZ ;  /* 0x8000080042027a10 */ /* 0x000fe40007ffe0ff */
[----:B------:R-:W-:-:S03]  /*9dc0*/  MOV R5, 0x0 ;  /* 0x0000000000057802 */ /* 0x000fc60000000f00 */
[----:B------:R1:W-:Y:S01]  /*9dd0*/  STL.64 [R2], R12 ;  /* 0x0000000c02007387 */ /* 0x0003e20000100a00 */
[----:B------:R-:W-:Y:S05]  /*9de0*/  RET.REL.NODEC R4 `(_ZN7cutlass13device_kernelIN5flash19enable_sm80_to_sm89INS1_16FlashAttnBwdSm80INS1_25CollectiveMainloopBwdSm80ILi2ELi2EN4cute5tupleIJNS5_1CILi128EEES8_NS7_ILi64EEEEEENS_10bfloat16_tEfNS_4arch4Sm80ELb1ELb0ELb1ELb1ELb0ELb0ELb0ELb0ELi2ELi4ELi4ELi4ELb0EEENS1_24CollectiveEpilogueBwdGQAISA_fSD_Li256ELb1ELb0EEENS1_25SingleTileBwdLPTSchedulerILb1ELi128ELb0EEEEEEEEEvNT_6ParamsE) ;  /* 0xffff621004007950 */ /* 0x000fea0003c3ffff */
        .type           $_ZN7cutlass13device_kernelIN5flash19enable_sm80_to_sm89INS1_16FlashAttnBwdSm80INS1_25CollectiveMainloopBwdSm80ILi2ELi2EN4cute5tupleIJNS5_1CILi128EEES8_NS7_ILi64EEEEEENS_10bfloat16_tEfNS_4arch4Sm80ELb1ELb0ELb1ELb1ELb0ELb0ELb0ELb0ELi2ELi4ELi4ELi4ELb0EEENS1_24CollectiveEpilogueBwdGQAISA_fSD_Li256ELb1ELb0EEENS1_25SingleTileBwdLPTSchedulerILb1ELi128ELb0EEEEEEEEEvNT_6ParamsE$_ZN4cute3eso3ESOILb1ELb0EJNS_6LayoutINS_5tupleIJNS3_IJNS_1CILi4EEENS4_ILi1EEEEEES6_EEENS3_IJNS3_IJS6_NS4_ILi0EEEEEES9_EEEEENS_10ViewEngineINS_8gmem_ptrIPKfEEEEEEC2ERKSC_RKSI_,@function
        .size           $_ZN7cutlass13device_kernelIN5flash19enable_sm80_to_sm89INS1_16FlashAttnBwdSm80INS1_25CollectiveMainloopBwdSm80ILi2ELi2EN4cute5tupleIJNS5_1CILi128EEES8_NS7_ILi64EEEEEENS_10bfloat16_tEfNS_4arch4Sm80ELb1ELb0ELb1ELb1ELb0ELb0ELb0ELb0ELi2ELi4ELi4ELi4ELb0EEENS1_24CollectiveEpilogueBwdGQAISA_fSD_Li256ELb1ELb0EEENS1_25SingleTileBwdLPTSchedulerILb1ELi128ELb0EEEEEEEEEvNT_6ParamsE$_ZN4cute3eso3ESOILb1ELb0EJNS_6LayoutINS_5tupleIJNS3_IJNS_1CILi4EEENS4_ILi1EEEEEES6_EEENS3_IJNS3_IJS6_NS4_ILi0EEEEEES9_EEEEENS_10ViewEngineINS_8gmem_ptrIPKfEEEEEEC2ERKSC_RKSI_,($_ZN7cutlass13device_kernelIN5flash19enable_sm80_to_sm89INS1_16FlashAttnBwdSm80INS1_25CollectiveMainloopBwdSm80ILi2ELi2EN4cute5tupleIJNS5_1CILi128EEES8_NS7_ILi64EEEEEENS_10bfloat16_tEfNS_4arch4Sm80ELb1ELb0ELb1ELb1ELb0ELb0ELb0ELb0ELi2ELi4ELi4ELi4ELb0EEENS1_24CollectiveEpilogueBwdGQAISA_fSD_Li256ELb1ELb0EEENS1_25SingleTileBwdLPTSchedulerILb1ELi128ELb0EEEEEEEEEvNT_6ParamsE$_ZN4cute3eso3ESOILb1ELb0EJNS_6LayoutINS_5tupleIJNS3_IJNS_1CILi4EEENS4_ILi1EEEEEES6_EEENS3_IJNS3_IJS6_NS4_ILi0EEEEEES9_EEEEENS_10ViewEngineINS_8smem_ptrIPfEEEEEEC2ERKSC_RKSH_ - $_ZN7cutlass13device_kernelIN5flash19enable_sm80_to_sm89INS1_16FlashAttnBwdSm80INS1_25CollectiveMainloopBwdSm80ILi2ELi2EN4cute5tupleIJNS5_1CILi128EEES8_NS7_ILi64EEEEEENS_10bfloat16_tEfNS_4arch4Sm80ELb1ELb0ELb1ELb1ELb0ELb0ELb0ELb0ELi2ELi4ELi4ELi4ELb0EEENS1_24CollectiveEpilogueBwdGQAISA_fSD_Li256ELb1ELb0EEENS1_25SingleTileBwdLPTSchedulerILb1ELi128ELb0EEEEEEEEEvNT_6ParamsE$_ZN4cute3eso3ESOILb1ELb0EJNS_6LayoutINS_5tupleIJNS3_IJNS_1CILi4EEENS4_ILi1EEEEEES6_EEENS3_IJNS3_IJS6_NS4_ILi0EEEEEES9_EEEEENS_10ViewEngineINS_8gmem_ptrIPKfEEEEEEC2ERKSC_RKSI_)
$_ZN7cutlass13device_kernelIN5flash19enable_sm80_to_sm89INS1_16FlashAttnBwdSm80INS1_25CollectiveMainloopBwdSm80ILi2ELi2EN4cute5tupleIJNS5_1CILi128EEES8_NS7_ILi64EEEEEENS_10bfloat16_tEfNS_4arch4Sm80ELb1ELb0ELb1ELb1ELb0ELb0ELb0ELb0ELi2ELi4ELi4ELi4ELb0EEENS1_24CollectiveEpilogueBwdGQAISA_fSD_Li256ELb1ELb0EEENS1_25SingleTileBwdLPTSchedulerILb1ELi128ELb0EEEEEEEEEvNT_6ParamsE$_ZN4cute3eso3ESOILb1ELb0EJNS_6LayoutINS_5tupleIJNS3_IJNS_1CILi4EEENS4_ILi1EEEEEES6_EEENS3_IJNS3_IJS6_NS4_ILi0EEEEEES9_EEEEENS_10ViewEngineINS_8gmem_ptrIPKfEEEEEEC2ERKSC_RKSI_:
[----:B------:R-:W-:Y:S02]  /*9df0*/  IADD3 R4, R15, -c[0x0][0x20], RZ ;  /* 0x800008000f047a10 */ /* 0x000fe40007ffe0ff */
[----:B------:R-:W-:-:S03]  /*9e00*/  MOV R7, 0x0 ;  /* 0x0000000000077802 */ /* 0x000fc60000000f00 */
[----:B------:R1:W-:Y:S01]  /*9e10*/  STL.64 [R4], R2 ;  /* 0x0000000204007387 */ /* 0x0003e20000100a00 */
[----:B------:R-:W-:Y:S05]  /*9e20*/  RET.REL.NODEC R6 `(_ZN7cutlass13device_kernelIN5flash19enable_sm80_to_sm89INS1_16FlashAttnBwdSm80INS1_25CollectiveMainloopBwdSm80ILi2ELi2EN4cute5tupleIJNS5_1CILi128EEES8_NS7_ILi64EEEEEENS_10bfloat16_tEfNS_4arch4Sm80ELb1ELb0ELb1ELb1ELb0ELb0ELb0ELb0ELi2ELi4ELi4ELi4ELb0EEENS1_24CollectiveEpilogueBwdGQAISA_fSD_Li256ELb1ELb0EEENS1_25SingleTileBwdLPTSchedulerILb1ELi128ELb0EEEEEEEEEvNT_6ParamsE) ;  /* 0xffff61d006007950 */ /* 0x000fea0003c3ffff */
        .type           $_ZN7cutlass13device_kernelIN5flash19enable_sm80_to_sm89INS1_16FlashAttnBwdSm80INS1_25CollectiveMainloopBwdSm80ILi2ELi2EN4cute5tupleIJNS5_1CILi128EEES8_NS7_ILi64EEEEEENS_10bfloat16_tEfNS_4arch4Sm80ELb1ELb0ELb1ELb1ELb0ELb0ELb0ELb0ELi2ELi4ELi4ELi4ELb0EEENS1_24CollectiveEpilogueBwdGQAISA_fSD_Li256ELb1ELb0EEENS1_25SingleTileBwdLPTSchedulerILb1ELi128ELb0EEEEEEEEEvNT_6ParamsE$_ZN4cute3eso3ESOILb1ELb0EJNS_6LayoutINS_5tupleIJNS3_IJNS_1CILi4EEENS4_ILi1EEEEEES6_EEENS3_IJNS3_IJS6_NS4_ILi0EEEEEES9_EEEEENS_10ViewEngineINS_8smem_ptrIPfEEEEEEC2ERKSC_RKSH_,@function
        .size           $_ZN7cutlass13device_kernelIN5flash19enable_sm80_to_sm89INS1_16FlashAttnBwdSm80INS1_25CollectiveMainloopBwdSm80ILi2ELi2EN4cute5tupleIJNS5_1CILi128EEES8_NS7_ILi64EEEEEENS_10bfloat16_tEfNS_4arch4Sm80ELb1ELb0ELb1ELb1ELb0ELb0ELb0ELb0ELi2ELi4ELi4ELi4ELb0EEENS1_24CollectiveEpilogueBwdGQAISA_fSD_Li256ELb1ELb0EEENS1_25SingleTileBwdLPTSchedulerILb1ELi128ELb0EEEEEEEEEvNT_6ParamsE$_ZN4cute3eso3ESOILb1ELb0EJNS_6LayoutINS_5tupleIJNS3_IJNS_1CILi4EEENS4_ILi1EEEEEES6_EEENS3_IJNS3_IJS6_NS4_ILi0EEEEEES9_EEEEENS_10ViewEngineINS_8smem_ptrIPfEEEEEEC2ERKSC_RKSH_,($_ZN7cutlass13device_kernelIN5flash19enable_sm80_to_sm89INS1_16FlashAttnBwdSm80INS1_25CollectiveMainloopBwdSm80ILi2ELi2EN4cute5tupleIJNS5_1CILi128EEES8_NS7_ILi64EEEEEENS_10bfloat16_tEfNS_4arch4Sm80ELb1ELb0ELb1ELb1ELb0ELb0ELb0ELb0ELi2ELi4ELi4ELi4ELb0EEENS1_24CollectiveEpilogueBwdGQAISA_fSD_Li256ELb1ELb0EEENS1_25SingleTileBwdLPTSchedulerILb1ELi128ELb0EEEEEEEEEvNT_6ParamsE$_ZN4cute3eso3ESOILb1ELb0EJNS_6LayoutINS_5tupleIJNS3_IJNS_1CILi4EEENS4_ILi1EEEEEES6_EEENS3_IJNS3_IJS6_NS4_ILi0EEEEEES9_EEEEEiEEC2ERKSC_RKi - $_ZN7cutlass13device_kernelIN5flash19enable_sm80_to_sm89INS1_16FlashAttnBwdSm80INS1_25CollectiveMainloopBwdSm80ILi2ELi2EN4cute5tupleIJNS5_1CILi128EEES8_NS7_ILi64EEEEEENS_10bfloat16_tEfNS_4arch4Sm80ELb1ELb0ELb1ELb1ELb0ELb0ELb0ELb0ELi2ELi4ELi4ELi4ELb0EEENS1_24CollectiveEpilogueBwdGQAISA_fSD_Li256ELb1ELb0EEENS1_25SingleTileBwdLPTSchedulerILb1ELi128ELb0EEEEEEEEEvNT_6ParamsE$_ZN4cute3eso3ESOILb1ELb0EJNS_6LayoutINS_5tupleIJNS3_IJNS_1CILi4EEENS4_ILi1EEEEEES6_EEENS3_IJNS3_IJS6_NS4_ILi0EEEEEES9_EEEEENS_10ViewEngineINS_8smem_ptrIPfEEEEEEC2ERKSC_RKSH_)
$_ZN7cutlass13device_kernelIN5flash19enable_sm80_to_sm89INS1_16FlashAttnBwdSm80INS1_25CollectiveMainloopBwdSm80ILi2ELi2EN4cute5tupleIJNS5_1CILi128EEES8_NS7_ILi64EEEEEENS_10bfloat16_tEfNS_4arch4Sm80ELb1ELb0ELb1ELb1ELb0ELb0ELb0ELb0ELi2ELi4ELi4ELi4ELb0EEENS1_24CollectiveEpilogueBwdGQAISA_fSD_Li256ELb1ELb0EEENS1_25SingleTileBwdLPTSchedulerILb1ELi128ELb0EEEEEEEEEvNT_6ParamsE$_ZN4cute3eso3ESOILb1ELb0EJNS_6LayoutINS_5tupleIJNS3_IJNS_1CILi4EEENS4_ILi1EEEEEES6_EEENS3_IJNS3_IJS6_NS4_ILi0EEEEEES9_EEEEENS_10ViewEngineINS_8smem_ptrIPfEEEEEEC2ERKSC_RKSH_:
[----:B------:R-:W-:Y:S02]  /*9e30*/  IADD3 R6, R15, -c[0x0][0x20], RZ ;  /* 0x800008000f067a10 */ /* 0x000fe40007ffe0ff */
[----:B------:R-:W-:-:S03]  /*9e40*/  MOV R9, 0x0 ;  /* 0x0000000000097802 */ /* 0x000fc60000000f00 */
[----:B------:R1:W-:Y:S01]  /*9e50*/  STL.64 [R6], R2 ;  /* 0x0000000206007387 */ /* 0x0003e20000100a00 */
[----:B------:R-:W-:Y:S05]  /*9e60*/  RET.REL.NODEC R8 `(_ZN7cutlass13device_kernelIN5flash19enable_sm80_to_sm89INS1_16FlashAttnBwdSm80INS1_25CollectiveMainloopBwdSm80ILi2ELi2EN4cute5tupleIJNS5_1CILi128EEES8_NS7_ILi64EEEEEENS_10bfloat16_tEfNS_4arch4Sm80ELb1ELb0ELb1ELb1ELb0ELb0ELb0ELb0ELi2ELi4ELi4ELi4ELb0EEENS1_24CollectiveEpilogueBwdGQAISA_fSD_Li256ELb1ELb0EEENS1_25SingleTileBwdLPTSchedulerILb1ELi128ELb0EEEEEEEEEvNT_6ParamsE) ;  /* 0xffff619008007950 */ /* 0x000fea0003c3ffff */
        .type           $_ZN7cutlass13device_kernelIN5flash19enable_sm80_to_sm89INS1_16FlashAttnBwdSm80INS1_25CollectiveMainloopBwdSm80ILi2ELi2EN4cute5tupleIJNS5_1CILi128EEES8_NS7_ILi64EEEEEENS_10bfloat16_tEfNS_4arch4Sm80ELb1ELb0ELb1ELb1ELb0ELb0ELb0ELb0ELi2ELi4ELi4ELi4ELb0EEENS1_24CollectiveEpilogueBwdGQAISA_fSD_Li256ELb1ELb0EEENS1_25SingleTileBwdLPTSchedulerILb1ELi128ELb0EEEEEEEEEvNT_6ParamsE$_ZN4cute3eso3ESOILb1ELb0EJNS_6LayoutINS_5tupleIJNS3_IJNS_1CILi4EEENS4_ILi1EEEEEES6_EEENS3_IJNS3_IJS6_NS4_ILi0EEEEEES9_EEEEEiEEC2ERKSC_RKi,@function
        .size           $_ZN7cutlass13device_kernelIN5flash19enable_sm80_to_sm89INS1_16FlashAttnBwdSm80INS1_25CollectiveMainloopBwdSm80ILi2ELi2EN4cute5tupleIJNS5_1CILi128EEES8_NS7_ILi64EEEEEENS_10bfloat16_tEfNS_4arch4Sm80ELb1ELb0ELb1ELb1ELb0ELb0ELb0ELb0ELi2ELi4ELi4ELi4ELb0EEENS1_24CollectiveEpilogueBwdGQAISA_fSD_Li256ELb1ELb0EEENS1_25SingleTileBwdLPTSchedulerILb1ELi128ELb0EEEEEEEEEvNT_6ParamsE$_ZN4cute3eso3ESOILb1ELb0EJNS_6LayoutINS_5tupleIJNS3_IJNS_1CILi4EEENS4_ILi1EEEEEES6_EEENS3_IJNS3_IJS6_NS4_ILi0EEEEEES9_EEEEEiEEC2ERKSC_RKi,($_ZN7cutlass13device_kernelIN5flash19enable_sm80_to_sm89INS1_16FlashAttnBwdSm80INS1_25CollectiveMainloopBwdSm80ILi2ELi2EN4cute5tupleIJNS5_1CILi128EEES8_NS7_ILi64EEEEEENS_10bfloat16_tEfNS_4arch4Sm80ELb1ELb0ELb1ELb1ELb0ELb0ELb0ELb0ELi2ELi4ELi4ELi4ELb0EEENS1_24CollectiveEpilogueBwdGQAISA_fSD_Li256ELb1ELb0EEENS1_25SingleTileBwdLPTSchedulerILb1ELi128ELb0EEEEEEEEEvNT_6ParamsE$_ZN4cute3eso3ESOILb1ELb0EJNS_6LayoutINS_5tupleIJNS3_IJNS_1CILi8EEENS4_ILi1EEEEEEEEENS3_IJNS3_IJS6_NS4_ILi0EEEEEEEEEEENS_10ViewEngineINS_8gmem_ptrIPKN7cutlass10bfloat16_tEEEEEEEC2ERKSC_RKSK_ - $_ZN7cutlass13device_kernelIN5flash19enable_sm80_to_sm89INS1_16FlashAttnBwdSm80INS1_25CollectiveMainloopBwdSm80ILi2ELi2EN4cute5tupleIJNS5_1CILi128EEES8_NS7_ILi64EEEEEENS_10bfloat16_tEfNS_4arch4Sm80ELb1ELb0ELb1ELb1ELb0ELb0ELb0ELb0ELi2ELi4ELi4ELi4ELb0EEENS1_24CollectiveEpilogueBwdGQAISA_fSD_Li256ELb1ELb0EEENS1_25SingleTileBwdLPTSchedulerILb1ELi128ELb0EEEEEEEEEvNT_6ParamsE$_ZN4cute3eso3ESOILb1ELb0EJNS_6LayoutINS_5tupleIJNS3_IJNS_1CILi4EEENS4_ILi1EEEEEES6_EEENS3_IJNS3_IJS6_NS4_ILi0EEEEEES9_EEEEEiEEC2ERKSC_RKi)
$_ZN7cutlass13device_kernelIN5flash19enable_sm80_to_sm89INS1_16FlashAttnBwdSm80INS1_25CollectiveMainloopBwdSm80ILi2ELi2EN4cute5tupleIJNS5_1CILi128EEES8_NS7_ILi64EEEEEENS_10bfloat16_tEfNS_4arch4Sm80ELb1ELb0ELb1ELb1ELb0ELb0ELb0ELb0ELi2ELi4ELi4ELi4ELb0EEENS1_24CollectiveEpilogueBwdGQAISA_fSD_Li256ELb1ELb0EEENS1_25SingleTileBwdLPTSchedulerILb1ELi128ELb0EEEEEEEEEvNT_6ParamsE$_ZN4cute3eso3ESOILb1ELb0EJNS_6LayoutINS_5tupleIJNS3_IJNS_1CILi4EEENS4_ILi1EEEEEES6_EEENS3_IJNS3_IJS6_NS4_ILi0EEEEEES9_EEEEEiEEC2ERKSC_RKi:
[----:B------:R-:W-:Y:S02]  /*9e70*/  IADD3 R2, R15, -c[0x0][0x20], RZ ;  /* 0x800008000f027a10 */ /* 0x000fe40007ffe0ff */
[----:B------:R-:W-:-:S03]  /*9e80*/  MOV R7, 0x0 ;  /* 0x0000000000077802 */ /* 0x000fc60000000f00 */
[----:B------:R1:W-:Y:S01]  /*9e90*/  STL [R2], R3 ;  /* 0x0000000302007387 */ /* 0x0003e20000100800 */
[----:B------:R-:W-:Y:S05]  /*9ea0*/  RET.REL.NODEC R6 `(_ZN7cutlass13device_kernelIN5flash19enable_sm80_to_sm89INS1_16FlashAttnBwdSm80INS1_25CollectiveMainloopBwdSm80ILi2ELi2EN4cute5tupleIJNS5_1CILi128EEES8_NS7_ILi64EEEEEENS_10bfloat16_tEfNS_4arch4Sm80ELb1ELb0ELb1ELb1ELb0ELb0ELb0ELb0ELi2ELi4ELi4ELi4ELb0EEENS1_24CollectiveEpilogueBwdGQAISA_fSD_Li256ELb1ELb0EEENS1_25SingleTileBwdLPTSchedulerILb1ELi128ELb0EEEEEEEEEvNT_6ParamsE) ;  /* 0xffff615006007950 */ /* 0x000fea0003c3ffff */
        .type           $_ZN7cutlass13device_kernelIN5flash19enable_sm80_to_sm89INS1_16FlashAttnBwdSm80INS1_25CollectiveMainloopBwdSm80ILi2ELi2EN4cute5tupleIJNS5_1CILi128EEES8_NS7_ILi64EEEEEENS_10bfloat16_tEfNS_4arch4Sm80ELb1ELb0ELb1ELb1ELb0ELb0ELb0ELb0ELi2ELi4ELi4ELi4ELb0EEENS1_24CollectiveEpilogueBwdGQAISA_fSD_Li256ELb1ELb0EEENS1_25SingleTileBwdLPTSchedulerILb1ELi128ELb0EEEEEEEEEvNT_6ParamsE$_ZN4cute3eso3ESOILb1ELb0EJNS_6LayoutINS_5tupleIJNS3_IJNS_1CILi8EEENS4_ILi1EEEEEEEEENS3_IJNS3_IJS6_NS4_ILi0EEEEEEEEEEENS_10ViewEngineINS_8gmem_ptrIPKN7cutlass10bfloat16_tEEEEEEEC2ERKSC_RKSK_,@function
        .size           $_ZN7cutlass13device_kernelIN5flash19enable_sm80_to_sm89INS1_16FlashAttnBwdSm80INS1_25CollectiveMainloopBwdSm80ILi2ELi2EN4cute5tupleIJNS5_1CILi128EEES8_NS7_ILi64EEEEEENS_10bfloat16_tEfNS_4arch4Sm80ELb1ELb0ELb1ELb1ELb0ELb0ELb0ELb0ELi2ELi4ELi4ELi4ELb0EEENS1_24CollectiveEpilogueBwdGQAISA_fSD_Li256ELb1ELb0EEENS1_25SingleTileBwdLPTSchedulerILb1ELi128ELb0EEEEEEEEEvNT_6ParamsE$_ZN4cute3eso3ESOILb1ELb0EJNS_6LayoutINS_5tupleIJNS3_IJNS_1CILi8EEENS4_ILi1EEEEEEEEENS3_IJNS3_IJS6_NS4_ILi0EEEEEEEEEEENS_10ViewEngineINS_8gmem_ptrIPKN7cutlass10bfloat16_tEEEEEEEC2ERKSC_RKSK_,($_ZN7cutlass13device_kernelIN5flash19enable_sm80_to_sm89INS1_16FlashAttnBwdSm80INS1_25CollectiveMainloopBwdSm80ILi2ELi2EN4cute5tupleIJNS5_1CILi128EEES8_NS7_ILi64EEEEEENS_10bfloat16_tEfNS_4arch4Sm80ELb1ELb0ELb1ELb1ELb0ELb0ELb0ELb0ELi2ELi4ELi4ELi4ELb0EEENS1_24CollectiveEpilogueBwdGQAISA_fSD_Li256ELb1ELb0EEENS1_25SingleTileBwdLPTSchedulerILb1ELi128ELb0EEEEEEEEEvNT_6ParamsE$_ZN4cute3eso3ESOILb1ELb0EJNS_6LayoutINS_5tupleIJNS3_IJNS_1CILi8EEENS4_ILi1EEEEEEEEENS3_IJNS3_IJS6_NS4_ILi0EEEEEEEEEEENS_10ViewEngineINS_8smem_ptrIPN7cutlass10bfloat16_tEEEEEEEC2ERKSC_RKSJ_ - $_ZN7cutlass13device_kernelIN5flash19enable_sm80_to_sm89INS1_16FlashAttnBwdSm80INS1_25CollectiveMainloopBwdSm80ILi2ELi2EN4cute5tupleIJNS5_1CILi128EEES8_NS7_ILi64EEEEEENS_10bfloat16_tEfNS_4arch4Sm80ELb1ELb0ELb1ELb1ELb0ELb0ELb0ELb0ELi2ELi4ELi4ELi4ELb0EEENS1_24CollectiveEpilogueBwdGQAISA_fSD_Li256ELb1ELb0EEENS1_25SingleTileBwdLPTSchedulerILb1ELi128ELb0EEEEEEEEEvNT_6ParamsE$_ZN4cute3eso3ESOILb1ELb0EJNS_6LayoutINS_5tupleIJNS3_IJNS_1CILi8EEENS4_ILi1EEEEEEEEENS3_IJNS3_IJS6_NS4_ILi0EEEEEEEEEEENS_10ViewEngineINS_8gmem_ptrIPKN7cutlass10bfloat16_tEEEEEEEC2ERKSC_RKSK_)
$_ZN7cutlass13device_kernelIN5flash19enable_sm80_to_sm89INS1_16FlashAttnBwdSm80INS1_25CollectiveMainloopBwdSm80ILi2ELi2EN4cute5tupleIJNS5_1CILi128EEES8_NS7_ILi64EEEEEENS_10bfloat16_tEfNS_4arch4Sm80ELb1ELb0ELb1ELb1ELb0ELb0ELb0ELb0ELi2ELi4ELi4ELi4ELb0EEENS1_24CollectiveEpilogueBwdGQAISA_fSD_Li256ELb1ELb0EEENS1_25SingleTileBwdLPTSchedulerILb1ELi128ELb0EEEEEEEEEvNT_6ParamsE$_ZN4cute3eso3ESOILb1ELb0EJNS_6LayoutINS_5tupleIJNS3_IJNS_1CILi8EEENS4_ILi1EEEEEEEEENS3_IJNS3_IJS6_NS4_ILi0EEEEEEEEEEENS_10ViewEngineINS_8gmem_ptrIPKN7cutlass10bfloat16_tEEEEEEEC2ERKSC_RKSK_:
[----:B------:R-:W-:Y:S02]  /*9eb0*/  IADD3 R4, R15, -c[0x0][0x20], RZ ;  /* 0x800008000f047a10 */ /* 0x000fe40007ffe0ff */
[----:B------:R-:W-:-:S03]  /*9ec0*/  MOV R7, 0x0 ;  /* 0x0000000000077802 */ /* 0x000fc60000000f00 */
[----:B------:R1:W-:Y:S01]  /*9ed0*/  STL.64 [R4], R2 ;  /* 0x0000000204007387 */ /* 0x0003e20000100a00 */
[----:B------:R-:W-:Y:S05]  /*9ee0*/  RET.REL.NODEC R6 `(_ZN7cutlass13device_kernelIN5flash19enable_sm80_to_sm89INS1_16FlashAttnBwdSm80INS1_25CollectiveMainloopBwdSm80ILi2ELi2EN4cute5tupleIJNS5_1CILi128EEES8_NS7_ILi64EEEEEENS_10bfloat16_tEfNS_4arch4Sm80ELb1ELb0ELb1ELb1ELb0ELb0ELb0ELb0ELi2ELi4ELi4ELi4ELb0EEENS1_24CollectiveEpilogueBwdGQAISA_fSD_Li256ELb1ELb0EEENS1_25SingleTileBwdLPTSchedulerILb1ELi128ELb0EEEEEEEEEvNT_6ParamsE) ;  /* 0xffff611006007950 */ /* 0x000fea0003c3ffff */
        .type           $_ZN7cutlass13device_kernelIN5flash19enable_sm80_to_sm89INS1_16FlashAttnBwdSm80INS1_25CollectiveMainloopBwdSm80ILi2ELi2EN4cute5tupleIJNS5_1CILi128EEES8_NS7_ILi64EEEEEENS_10bfloat16_tEfNS_4arch4Sm80ELb1ELb0ELb1ELb1ELb0ELb0ELb0ELb0ELi2ELi4ELi4ELi4ELb0EEENS1_24CollectiveEpilogueBwdGQAISA_fSD_Li256ELb1ELb0EEENS1_25SingleTileBwdLPTSchedulerILb1ELi128ELb0EEEEEEEEEvNT_6ParamsE$_ZN4cute3eso3ESOILb1ELb0EJNS_6LayoutINS_5tupleIJNS3_IJNS_1CILi8EEENS4_ILi1EEEEEEEEENS3_IJNS3_IJS6_NS4_ILi0EEEEEEEEEEENS_10ViewEngineINS_8smem_ptrIPN7cutlass10bfloat16_tEEEEEEEC2ERKSC_RKSJ_,@function
        .size           $_ZN7cutlass13device_kernelIN5flash19enable_sm80_to_sm89INS1_16FlashAttnBwdSm80INS1_25CollectiveMainloopBwdSm80ILi2ELi2EN4cute5tupleIJNS5_1CILi128EEES8_NS7_ILi64EEEEEENS_10bfloat16_tEfNS_4arch4Sm80ELb1ELb0ELb1ELb1ELb0ELb0ELb0ELb0ELi2ELi4ELi4ELi4ELb0EEENS1_24CollectiveEpilogueBwdGQAISA_fSD_Li256ELb1ELb0EEENS1_25SingleTileBwdLPTSchedulerILb1ELi128ELb0EEEEEEEEEvNT_6ParamsE$_ZN4cute3eso3ESOILb1ELb0EJNS_6LayoutINS_5tupleIJNS3_IJNS_1CILi8EEENS4_ILi1EEEEEEEEENS3_IJNS3_IJS6_NS4_ILi0EEEEEEEEEEENS_10ViewEngineINS_8smem_ptrIPN7cutlass10bfloat16_tEEEEEEEC2ERKSC_RKSJ_,($_ZN7cutlass13device_kernelIN5flash19enable_sm80_to_sm89INS1_16FlashAttnBwdSm80INS1_25CollectiveMainloopBwdSm80ILi2ELi2EN4cute5tupleIJNS5_1CILi128EEES8_NS7_ILi64EEEEEENS_10bfloat16_tEfNS_4arch4Sm80ELb1ELb0ELb1ELb1ELb0ELb0ELb0ELb0ELi2ELi4ELi4ELi4ELb0EEENS1_24CollectiveEpilogueBwdGQAISA_fSD_Li256ELb1ELb0EEENS1_25SingleTileBwdLPTSchedulerILb1ELi128ELb0EEEEEEEEEvNT_6ParamsE$_ZN4cute3eso3ESOILb1ELb0EJNS_6LayoutINS_5tupleIJNS3_IJNS_1CILi8EEENS4_ILi1EEEEEEEEENS3_IJNS3_IJS6_NS4_ILi0EEEEEEEEEEENS_10ViewEngineIPN7cutlass10bfloat16_tEEEEEC2ERKSC_RKSH_ - $_ZN7cutlass13device_kernelIN5flash19enable_sm80_to_sm89INS1_16FlashAttnBwdSm80INS1_25CollectiveMainloopBwdSm80ILi2ELi2EN4cute5tupleIJNS5_1CILi128EEES8_NS7_ILi64EEEEEENS_10bfloat16_tEfNS_4arch4Sm80ELb1ELb0ELb1ELb1ELb0ELb0ELb0ELb0ELi2ELi4ELi4ELi4ELb0EEENS1_24CollectiveEpilogueBwdGQAISA_fSD_Li256ELb1ELb0EEENS1_25SingleTileBwdLPTSchedulerILb1ELi128ELb0EEEEEEEEEvNT_6ParamsE$_ZN4cute3eso3ESOILb1ELb0EJNS_6LayoutINS_5tupleIJNS3_IJNS_1CILi8EEENS4_ILi1EEEEEEEEENS3_IJNS3_IJS6_NS4_ILi0EEEEEEEEEEENS_10ViewEngineINS_8smem_ptrIPN7cutlass10bfloat16_tEEEEEEEC2ERKSC_RKSJ_)
$_ZN7cutlass13device_kernelIN5flash19enable_sm80_to_sm89INS1_16FlashAttnBwdSm80INS1_25CollectiveMainloopBwdSm80ILi2ELi2EN4cute5tupleIJNS5_1CILi128EEES8_NS7_ILi64EEEEEENS_10bfloat16_tEfNS_4arch4Sm80ELb1ELb0ELb1ELb1ELb0ELb0ELb0ELb0ELi2ELi4ELi4ELi4ELb0EEENS1_24CollectiveEpilogueBwdGQAISA_fSD_Li256ELb1ELb0EEENS1_25SingleTileBwdLPTSchedulerILb1ELi128ELb0EEEEEEEEEvNT_6ParamsE$_ZN4cute3eso3ESOILb1ELb0EJNS_6LayoutINS_5tupleIJNS3_IJNS_1CILi8EEENS4_ILi1EEEEEEEEENS3_IJNS3_IJS6_NS4_ILi0EEEEEEEEEEENS_10ViewEngineINS_8smem_ptrIPN7cutlass10bfloat16_tEEEEEEEC2ERKSC_RKSJ_:
[----:B------:R-:W-:Y:S02]  /*9ef0*/  IADD3 R6, R6, -c[0x0][0x20], RZ ;  /* 0x8000080006067a10 */ /* 0x000fe40007ffe0ff */
[----:B------:R-:W-:-:S03]  /*9f00*/  MOV R9, 0x0 ;  /* 0x0000000000097802 */ /* 0x000fc60000000f00 */
[----:B------:R1:W-:Y:S01]  /*9f10*/  STL.64 [R6], R2 ;  /* 0x0000000206007387 */ /* 0x0003e20000100a00 */
[----:B------:R-:W-:Y:S05]  /*9f20*/  RET.REL.NODEC R8 `(_ZN7cutlass13device_kernelIN5flash19enable_sm80_to_sm89INS1_16FlashAttnBwdSm80INS1_25CollectiveMainloopBwdSm80ILi2ELi2EN4cute5tupleIJNS5_1CILi128EEES8_NS7_ILi64EEEEEENS_10bfloat16_tEfNS_4arch4Sm80ELb1ELb0ELb1ELb1ELb0ELb0ELb0ELb0ELi2ELi4ELi4ELi4ELb0EEENS1_24CollectiveEpilogueBwdGQAISA_fSD_Li256ELb1ELb0EEENS1_25SingleTileBwdLPTSchedulerILb1ELi128ELb0EEEEEEEEEvNT_6ParamsE) ;  /* 0xffff60d008007950 */ /* 0x000fea0003c3ffff */
        .type           $_ZN7cutlass13device_kernelIN5flash19enable_sm80_to_sm89INS1_16FlashAttnBwdSm80INS1_25CollectiveMainloopBwdSm80ILi2ELi2EN4cute5tupleIJNS5_1CILi128EEES8_NS7_ILi64EEEEEENS_10bfloat16_tEfNS_4arch4Sm80ELb1ELb0ELb1ELb1ELb0ELb0ELb0ELb0ELi2ELi4ELi4ELi4ELb0EEENS1_24CollectiveEpilogueBwdGQAISA_fSD_Li256ELb1ELb0EEENS1_25SingleTileBwdLPTSchedulerILb1ELi128ELb0EEEEEEEEEvNT_6ParamsE$_ZN4cute3eso3ESOILb1ELb0EJNS_6LayoutINS_5tupleIJNS3_IJNS_1CILi8EEENS4_ILi1EEEEEEEEENS3_IJNS3_IJS6_NS4_ILi0EEEEEEEEEEENS_10ViewEngineIPN7cutlass10bfloat16_tEEEEEC2ERKSC_RKSH_,@function
        .size           $_ZN7cutlass13device_kernelIN5flash19enable_sm80_to_sm89INS1_16FlashAttnBwdSm80INS1_25CollectiveMainloopBwdSm80ILi2ELi2EN4cute5tupleIJNS5_1CILi128EEES8_NS7_ILi64EEEEEENS_10bfloat16_tEfNS_4arch4Sm80ELb1ELb0ELb1ELb1ELb0ELb0ELb0ELb0ELi2ELi4ELi4ELi4ELb0EEENS1_24CollectiveEpilogueBwdGQAISA_fSD_Li256ELb1ELb0EEENS1_25SingleTileBwdLPTSchedulerILb1ELi128ELb0EEEEEEEEEvNT_6ParamsE$_ZN4cute3eso3ESOILb1ELb0EJNS_6LayoutINS_5tupleIJNS3_IJNS_1CILi8EEENS4_ILi1EEEEEEEEENS3_IJNS3_IJS6_NS4_ILi0EEEEEEEEEEENS_10ViewEngineIPN7cutlass10bfloat16_tEEEEEC2ERKSC_RKSH_,($_ZN7cutlass13device_kernelIN5flash19enable_sm80_to_sm89INS1_16FlashAttnBwdSm80INS1_25CollectiveMainloopBwdSm80ILi2ELi2EN4cute5tupleIJNS5_1CILi128EEES8_NS7_ILi64EEEEEENS_10bfloat16_tEfNS_4arch4Sm80ELb1ELb0ELb1ELb1ELb0ELb0ELb0ELb0ELi2ELi4ELi4ELi4ELb0EEENS1_24CollectiveEpilogueBwdGQAISA_fSD_Li256ELb1ELb0EEENS1_25SingleTileBwdLPTSchedulerILb1ELi128ELb0EEEEEEEEEvNT_6ParamsE$_ZN4cute3eso3ESOILb1ELb0EJNS_6LayoutINS_5tupleIJNS3_IJNS_1CILi8EEENS4_ILi1EEEEEEEEENS3_IJNS3_IJS6_NS4_ILi0EEEEEEEEEEEiEEC2ERKSC_RKi - $_ZN7cutlass13device_kernelIN5flash19enable_sm80_to_sm89INS1_16FlashAttnBwdSm80INS1_25CollectiveMainloopBwdSm80ILi2ELi2EN4cute5tupleIJNS5_1CILi128EEES8_NS7_ILi64EEEEEENS_10bfloat16_tEfNS_4arch4Sm80ELb1ELb0ELb1ELb1ELb0ELb0ELb0ELb0ELi2ELi4ELi4ELi4ELb0EEENS1_24CollectiveEpilogueBwdGQAISA_fSD_Li256ELb1ELb0EEENS1_25SingleTileBwdLPTSchedulerILb1ELi128ELb0EEEEEEEEEvNT_6ParamsE$_ZN4cute3eso3ESOILb1ELb0EJNS_6LayoutINS_5tupleIJNS3_IJNS_1CILi8EEENS4_ILi1EEEEEEEEENS3_IJNS3_IJS6_NS4_ILi0EEEEEEEEEEENS_10ViewEngineIPN7cutlass10bfloat16_tEEEEEC2ERKSC_RKSH_)
$_ZN7cutlass13device_kernelIN5flash19enable_sm80_to_sm89INS1_16FlashAttnBwdSm80INS1_25CollectiveMainloopBwdSm80ILi2ELi2EN4cute5tupleIJNS5_1CILi128EEES8_NS7_ILi64EEEEEENS_10bfloat16_tEfNS_4arch4Sm80ELb1ELb0ELb1ELb1ELb0ELb0ELb0ELb0ELi2ELi4ELi4ELi4ELb0EEENS1_24CollectiveEpilogueBwdGQAISA_fSD_Li256ELb1ELb0EEENS1_25SingleTileBwdLPTSchedulerILb1ELi128ELb0EEEEEEEEEvNT_6ParamsE$_ZN4cute3eso3ESOILb1ELb0EJNS_6LayoutINS_5tupleIJNS3_IJNS_1CILi8EEENS4_ILi1EEEEEEEEENS3_IJNS3_IJS6_NS4_ILi0EEEEEEEEEEENS_10ViewEngineIPN7cutlass10bfloat16_tEEEEEC2ERKSC_RKSH_:
[----:B------:R-:W-:Y:S01]  /*9f30*/  IADD3 R2, R66, -c[0x0][0x20], RZ ;  /* 0x8000080042027a10 */ /* 0x000fe20007ffe0ff */
[----:B------:R-:W-:Y:S01]  /*9f40*/  IMAD.MOV.U32 R9, RZ, RZ, R3 ;  /* 0x000000ffff097224 */ /* 0x000fe200078e0003 */
[----:B------:R-:W-:-:S04]  /*9f50*/  MOV R7, 0x0 ;  /* 0x0000000000077802 */ /* 0x000fc80000000f00 */
[----:B------:R1:W-:Y:S01]  /*9f60*/  STL.64 [R2], R8 ;  /* 0x0000000802007387 */ /* 0x0003e20000100a00 */
[----:B------:R-:W-:Y:S05]  /*9f70*/  RET.REL.NODEC R6 `(_ZN7cutlass13device_kernelIN5flash19enable_sm80_to_sm89INS1_16FlashAttnBwdSm80INS1_25CollectiveMainloopBwdSm80ILi2ELi2EN4cute5tupleIJNS5_1CILi128EEES8_NS7_ILi64EEEEEENS_10bfloat16_tEfNS_4arch4Sm80ELb1ELb0ELb1ELb1ELb0ELb0ELb0ELb0ELi2ELi4ELi4ELi4ELb0EEENS1_24CollectiveEpilogueBwdGQAISA_fSD_Li256ELb1ELb0EEENS1_25SingleTileBwdLPTSchedulerILb1ELi128ELb0EEEEEEEEEvNT_6ParamsE) ;  /* 0xffff608006007950 */ /* 0x000fea0003c3ffff */
        .type           $_ZN7cutlass13device_kernelIN5flash19enable_sm80_to_sm89INS1_16FlashAttnBwdSm80INS1_25CollectiveMainloopBwdSm80ILi2ELi2EN4cute5tupleIJNS5_1CILi128EEES8_NS7_ILi64EEEEEENS_10bfloat16_tEfNS_4arch4Sm80ELb1ELb0ELb1ELb1ELb0ELb0ELb0ELb0ELi2ELi4ELi4ELi4ELb0EEENS1_24CollectiveEpilogueBwdGQAISA_fSD_Li256ELb1ELb0EEENS1_25SingleTileBwdLPTSchedulerILb1ELi128ELb0EEEEEEEEEvNT_6ParamsE$_ZN4cute3eso3ESOILb1ELb0EJNS_6LayoutINS_5tupleIJNS3_IJNS_1CILi8EEENS4_ILi1EEEEEEEEENS3_IJNS3_IJS6_NS4_ILi0EEEEEEEEEEEiEEC2ERKSC_RKi,@function
        .size           $_ZN7cutlass13device_kernelIN5flash19enable_sm80_to_sm89INS1_16FlashAttnBwdSm80INS1_25CollectiveMainloopBwdSm80ILi2ELi2EN4cute5tupleIJNS5_1CILi128EEES8_NS7_ILi64EEEEEENS_10bfloat16_tEfNS_4arch4Sm80ELb1ELb0ELb1ELb1ELb0ELb0ELb0ELb0ELi2ELi4ELi4ELi4ELb0EEENS1_24CollectiveEpilogueBwdGQAISA_fSD_Li256ELb1ELb0EEENS1_25SingleTileBwdLPTSchedulerILb1ELi128ELb0EEEEEEEEEvNT_6ParamsE$_ZN4cute3eso3ESOILb1ELb0EJNS_6LayoutINS_5tupleIJNS3_IJNS_1CILi8EEENS4_ILi1EEEEEEEEENS3_IJNS3_IJS6_NS4_ILi0EEEEEEEEEEEiEEC2ERKSC_RKi,($_ZN7cutlass13device_kernelIN5flash19enable_sm80_to_sm89INS1_16FlashAttnBwdSm80INS1_25CollectiveMainloopBwdSm80ILi2ELi2EN4cute5tupleIJNS5_1CILi128EEES8_NS7_ILi64EEEEEENS_10bfloat16_tEfNS_4arch4Sm80ELb1ELb0ELb1ELb1ELb0ELb0ELb0ELb0ELi2ELi4ELi4ELi4ELb0EEENS1_24CollectiveEpilogueBwdGQAISA_fSD_Li256ELb1ELb0EEENS1_25SingleTileBwdLPTSchedulerILb1ELi128ELb0EEEEEEEEEvNT_6ParamsE$_ZN4cute3eso3ESOILb1ELb0EJNS_6LayoutINS_5tupleIJNS3_IJNS_1CILi8EEENS4_ILi1EEEEEEEEENS3_IJNS3_IJS6_NS4_ILi0EEEEEEEEEEElEEC2ERKSC_RKl - $_ZN7cutlass13device_kernelIN5flash19enable_sm80_to_sm89INS1_16FlashAttnBwdSm80INS1_25CollectiveMainloopBwdSm80ILi2ELi2EN4cute5tupleIJNS5_1CILi128EEES8_NS7_ILi64EEEEEENS_10bfloat16_tEfNS_4arch4Sm80ELb1ELb0ELb1ELb1ELb0ELb0ELb0ELb0ELi2ELi4ELi4ELi4ELb0EEENS1_24CollectiveEpilogueBwdGQAISA_fSD_Li256ELb1ELb0EEENS1_25SingleTileBwdLPTSchedulerILb1ELi128ELb0EEEEEEEEEvNT_6ParamsE$_ZN4cute3eso3ESOILb1ELb0EJNS_6LayoutINS_5tupleIJNS3_IJNS_1CILi8EEENS4_ILi1EEEEEEEEENS3_IJNS3_IJS6_NS4_ILi0EEEEEEEEEEEiEEC2ERKSC_RKi)
$_ZN7cutlass13device_kernelIN5flash19enable_sm80_to_sm89INS1_16FlashAttnBwdSm80INS1_25CollectiveMainloopBwdSm80ILi2ELi2EN4cute5tupleIJNS5_1CILi128EEES8_NS7_ILi64EEEEEENS_10bfloat16_tEfNS_4arch4Sm80ELb1ELb0ELb1ELb1ELb0ELb0ELb0ELb0ELi2ELi4ELi4ELi4ELb0EEENS1_24CollectiveEpilogueBwdGQAISA_fSD_Li256ELb1ELb0EEENS1_25SingleTileBwdLPTSchedulerILb1ELi128ELb0EEEEEEEEEvNT_6ParamsE$_ZN4cute3eso3ESOILb1ELb0EJNS_6LayoutINS_5tupleIJNS3_IJNS_1CILi8EEENS4_ILi1EEEEEEEEENS3_IJNS3_IJS6_NS4_ILi0EEEEEEEEEEEiEEC2ERKSC_RKi:
[----:B------:R-:W-:Y:S02]  /*9f80*/  IADD3 R2, R2, -c[0x0][0x20], RZ ;  /* 0x8000080002027a10 */ /* 0x000fe40007ffe0ff */
[----:B------:R-:W-:-:S03]  /*9f90*/  MOV R7, 0x0 ;  /* 0x0000000000077802 */ /* 0x000fc60000000f00 */
[----:B------:R1:W-:Y:S01]  /*9fa0*/  STL [R2], R3 ;  /* 0x0000000302007387 */ /* 0x0003e20000100800 */
[----:B------:R-:W-:Y:S05]  /*9fb0*/  RET.REL.NODEC R6 `(_ZN7cutlass13device_kernelIN5flash19enable_sm80_to_sm89INS1_16FlashAttnBwdSm80INS1_25CollectiveMainloopBwdSm80ILi2ELi2EN4cute5tupleIJNS5_1CILi128EEES8_NS7_ILi64EEEEEENS_10bfloat16_tEfNS_4arch4Sm80ELb1ELb0ELb1ELb1ELb0ELb0ELb0ELb0ELi2ELi4ELi4ELi4ELb0EEENS1_24CollectiveEpilogueBwdGQAISA_fSD_Li256ELb1ELb0EEENS1_25SingleTileBwdLPTSchedulerILb1ELi128ELb0EEEEEEEEEvNT_6ParamsE) ;  /* 0xffff604006007950 */ /* 0x000fea0003c3ffff */
        .type           $_ZN7cutlass13device_kernelIN5flash19enable_sm80_to_sm89INS1_16FlashAttnBwdSm80INS1_25CollectiveMainloopBwdSm80ILi2ELi2EN4cute5tupleIJNS5_1CILi128EEES8_NS7_ILi64EEEEEENS_10bfloat16_tEfNS_4arch4Sm80ELb1ELb0ELb1ELb1ELb0ELb0ELb0ELb0ELi2ELi4ELi4ELi4ELb0EEENS1_24CollectiveEpilogueBwdGQAISA_fSD_Li256ELb1ELb0EEENS1_25SingleTileBwdLPTSchedulerILb1ELi128ELb0EEEEEEEEEvNT_6ParamsE$_ZN4cute3eso3ESOILb1ELb0EJNS_6LayoutINS_5tupleIJNS3_IJNS_1CILi8EEENS4_ILi1EEEEEEEEENS3_IJNS3_IJS6_NS4_ILi0EEEEEEEEEEElEEC2ERKSC_RKl,@function
        .size           $_ZN7cutlass13device_kernelIN5flash19enable_sm80_to_sm89INS1_16FlashAttnBwdSm80INS1_25CollectiveMainloopBwdSm80ILi2ELi2EN4cute5tupleIJNS5_1CILi128EEES8_NS7_ILi64EEEEEENS_10bfloat16_tEfNS_4arch4Sm80ELb1ELb0ELb1ELb1ELb0ELb0ELb0ELb0ELi2ELi4ELi4ELi4ELb0EEENS1_24CollectiveEpilogueBwdGQAISA_fSD_Li256ELb1ELb0EEENS1_25SingleTileBwdLPTSchedulerILb1ELi128ELb0EEEEEEEEEvNT_6ParamsE$_ZN4cute3eso3ESOILb1ELb0EJNS_6LayoutINS_5tupleIJNS3_IJNS_1CILi8EEENS4_ILi1EEEEEEEEENS3_IJNS3_IJS6_NS4_ILi0EEEEEEEEEEElEEC2ERKSC_RKl,($_ZN7cutlass13device_kernelIN5flash19enable_sm80_to_sm89INS1_16FlashAttnBwdSm80INS1_25CollectiveMainloopBwdSm80ILi2ELi2EN4cute5tupleIJNS5_1CILi128EEES8_NS7_ILi64EEEEEENS_10bfloat16_tEfNS_4arch4Sm80ELb1ELb0ELb1ELb1ELb0ELb0ELb0ELb0ELi2ELi4ELi4ELi4ELb0EEENS1_24CollectiveEpilogueBwdGQAISA_fSD_Li256ELb1ELb0EEENS1_25SingleTileBwdLPTSchedulerILb1ELi128ELb0EEEEEEEEEvNT_6ParamsE$_ZN4cute3eso3ESOILb1ELb0EJNS_6LayoutINS_5tupleIJNS3_IJNS_1CILi8EEENS4_ILi1EEEEEENS3_IJNS4_ILi2EEEEEEEEENS3_IJNS3_IJS6_NS4_ILi0EEEEEENS3_IJNS4_ILi4096EEEEEEEEEEENS_10ViewEngineINS_8smem_ptrIPN7cutlass10bfloat16_tEEEEEEEC2ERKSG_RKSN_ - $_ZN7cutlass13device_kernelIN5flash19enable_sm80_to_sm89INS1_16FlashAttnBwdSm80INS1_25CollectiveMainloopBwdSm80ILi2ELi2EN4cute5tupleIJNS5_1CILi128EEES8_NS7_ILi64EEEEEENS_10bfloat16_tEfNS_4arch4Sm80ELb1ELb0ELb1ELb1ELb0ELb0ELb0ELb0ELi2ELi4ELi4ELi4ELb0EEENS1_24CollectiveEpilogueBwdGQAISA_fSD_Li256ELb1ELb0EEENS1_25SingleTileBwdLPTSchedulerILb1ELi128ELb0EEEEEEEEEvNT_6ParamsE$_ZN4cute3eso3ESOILb1ELb0EJNS_6LayoutINS_5tupleIJNS3_IJNS_1CILi8EEENS4_ILi1EEEEEEEEENS3_IJNS3_IJS6_NS4_ILi0EEEEEEEEEEElEEC2ERKSC_RKl)
$_ZN7cutlass13device_kernelIN5flash19enable_sm80_to_sm89INS1_16FlashAttnBwdSm80INS1_25CollectiveMainloopBwdSm80ILi2ELi2EN4cute5tupleIJNS5_1CILi128EEES8_NS7_ILi64EEEEEENS_10bfloat16_tEfNS_4arch4Sm80ELb1ELb0ELb1ELb1ELb0ELb0ELb0ELb0ELi2ELi4ELi4ELi4ELb0EEENS1_24CollectiveEpilogueBwdGQAISA_fSD_Li256ELb1ELb0EEENS1_25SingleTileBwdLPTSchedulerILb1ELi128ELb0EEEEEEEEEvNT_6ParamsE$_ZN4cute3eso3ESOILb1ELb0EJNS_6LayoutINS_5tupleIJNS3_IJNS_1CILi8EEENS4_ILi1EEEEEEEEENS3_IJNS3_IJS6_NS4_ILi0EEEEEEEEEEElEEC2ERKSC_RKl:
[----:B------:R-:W-:Y:S01]  /*9fc0*/  IADD3 R2, R15, -c[0x0][0x20], RZ ;  /* 0x800008000f027a10 */ /* 0x000fe20007ffe0ff */
[----:B------:R-:W-:Y:S01]  /*9fd0*/  IMAD.MOV.U32 R7, RZ, RZ, R3 ;  /* 0x000000ffff077224 */ /* 0x000fe200078e0003 */
[----:B------:R-:W-:-:S04]  /*9fe0*/  MOV R5, 0x0 ;  /* 0x0000000000057802 */ /* 0x000fc80000000f00 */
[----:B------:R1:W-:Y:S01]  /*9ff0*/  STL.64 [R2], R6 ;  /* 0x0000000602007387 */ /* 0x0003e20000100a00 */
[----:B------:R-:W-:Y:S05]  /*a000*/  RET.REL.NODEC R4 `(_ZN7cutlass13device_kernelIN5flash19enable_sm80_to_sm89INS1_16FlashAttnBwdSm80INS1_25CollectiveMainloopBwdSm80ILi2ELi2EN4cute5tupleIJNS5_1CILi128EEES8_NS7_ILi64EEEEEENS_10bfloat16_tEfNS_4arch4Sm80ELb1ELb0ELb1ELb1ELb0ELb0ELb0ELb0ELi2ELi4ELi4ELi4ELb0EEENS1_24CollectiveEpilogueBwdGQAISA_fSD_Li256ELb1ELb0EEENS1_25SingleTileBwdLPTSchedulerILb1ELi128ELb0EEEEEEEEEvNT_6ParamsE) ;  /* 0xffff5ff004007950 */ /* 0x000fea0003c3ffff */
        .type           $_ZN7cutlass13device_kernelIN5flash19enable_sm80_to_sm89INS1_16FlashAttnBwdSm80INS1_25CollectiveMainloopBwdSm80ILi2ELi2EN4cute5tupleIJNS5_1CILi128EEES8_NS7_ILi64EEEEEENS_10bfloat16_tEfNS_4arch4Sm80ELb1ELb0ELb1ELb1ELb0ELb0ELb0ELb0ELi2ELi4ELi4ELi4ELb0EEENS1_24CollectiveEpilogueBwdGQAISA_fSD_Li256ELb1ELb0EEENS1_25SingleTileBwdLPTSchedulerILb1ELi128ELb0EEEEEEEEEvNT_6ParamsE$_ZN4cute3eso3ESOILb1ELb0EJNS_6LayoutINS_5tupleIJNS3_IJNS_1CILi8EEENS4_ILi1EEEEEENS3_IJNS4_ILi2EEEEEEEEENS3_IJNS3_IJS6_NS4_ILi0EEEEEENS3_IJNS4_ILi4096EEEEEEEEEEENS_10ViewEngineINS_8smem_ptrIPN7cutlass10bfloat16_tEEEEEEEC2ERKSG_RKSN_,@function
        .size           $_ZN7cutlass13device_kernelIN5flash19enable_sm80_to_sm89INS1_16FlashAttnBwdSm80INS1_25CollectiveMainloopBwdSm80ILi2ELi2EN4cute5tupleIJNS5_1CILi128EEES8_NS7_ILi64EEEEEENS_10bfloat16_tEfNS_4arch4Sm80ELb1ELb0ELb1ELb1ELb0ELb0ELb0ELb0ELi2ELi4ELi4ELi4ELb0EEENS1_24CollectiveEpilogueBwdGQAISA_fSD_Li256ELb1ELb0EEENS1_25SingleTileBwdLPTSchedulerILb1ELi128ELb0EEEEEEEEEvNT_6ParamsE$_ZN4cute3eso3ESOILb1ELb0EJNS_6LayoutINS_5tupleIJNS3_IJNS_1CILi8EEENS4_ILi1EEEEEENS3_IJNS4_ILi2EEEEEEEEENS3_IJNS3_IJS6_NS4_ILi0EEEEEENS3_IJNS4_ILi4096EEEEEEEEEEENS_10ViewEngineINS_8smem_ptrIPN7cutlass10bfloat16_tEEEEEEEC2ERKSG_RKSN_,($_ZN7cutlass13device_kernelIN5flash19enable_sm80_to_sm89INS1_16FlashAttnBwdSm80INS1_25CollectiveMainloopBwdSm80ILi2ELi2EN4cute5tupleIJNS5_1CILi128EEES8_NS7_ILi64EEEEEENS_10bfloat16_tEfNS_4arch4Sm80ELb1ELb0ELb1ELb1ELb0ELb0ELb0ELb0ELi2ELi4ELi4ELi4ELb0EEENS1_24CollectiveEpilogueBwdGQAISA_fSD_Li256ELb1ELb0EEENS1_25SingleTileBwdLPTSchedulerILb1ELi128ELb0EEEEEEEEEvNT_6ParamsE$_ZN4cute3eso3ESOILb1ELb0EJNS_6LayoutINS_5tupleIJNS3_IJNS_1CILi8EEENS4_ILi1EEEEEENS3_IJNS4_ILi2EEEEEEEEENS3_IJNS3_IJS6_NS4_ILi0EEEEEENS3_IJNS4_ILi64EEEEEEEEEEENS_10ViewEngineIPN7cutlass10bfloat16_tEEEEEC2ERKSG_RKSL_ - $_ZN7cutlass13device_kernelIN5flash19enable_sm80_to_sm89INS1_16FlashAttnBwdSm80INS1_25CollectiveMainloopBwdSm80ILi2ELi2EN4cute5tupleIJNS5_1CILi128EEES8_NS7_ILi64EEEEEENS_10bfloat16_tEfNS_4arch4Sm80ELb1ELb0ELb1ELb1ELb0ELb0ELb0ELb0ELi2ELi4ELi4ELi4ELb0EEENS1_24CollectiveEpilogueBwdGQAISA_fSD_Li256ELb1ELb0EEENS1_25SingleTileBwdLPTSchedulerILb1ELi128ELb0EEEEEEEEEvNT_6ParamsE$_ZN4cute3eso3ESOILb1ELb0EJNS_6LayoutINS_5tupleIJNS3_IJNS_1CILi8EEENS4_ILi1EEEEEENS3_IJNS4_ILi2EEEEEEEEENS3_IJNS3_IJS6_NS4_ILi0EEEEEENS3_IJNS4_ILi4096EEEEEEEEEEENS_10ViewEngineINS_8smem_ptrIPN7cutlass10bfloat16_tEEEEEEEC2ERKSG_RKSN_)
$_ZN7cutlass13device_kernelIN5flash19enable_sm80_to_sm89INS1_16FlashAttnBwdSm80INS1_25CollectiveMainloopBwdSm80ILi2ELi2EN4cute5tupleIJNS5_1CILi128EEES8_NS7_ILi64EEEEEENS_10bfloat16_tEfNS_4arch4Sm80ELb1ELb0ELb1ELb1ELb0ELb0ELb0ELb0ELi2ELi4ELi4ELi4ELb0EEENS1_24CollectiveEpilogueBwdGQAISA_fSD_Li256ELb1ELb0EEENS1_25SingleTileBwdLPTSchedulerILb1ELi128ELb0EEEEEEEEEvNT_6ParamsE$_ZN4cute3eso3ESOILb1ELb0EJNS_6LayoutINS_5tupleIJNS3_IJNS_1CILi8EEENS4_ILi1EEEEEENS3_IJNS4_ILi2EEEEEEEEENS3_IJNS3_IJS6_NS4_ILi0EEEEEENS3_IJNS4_ILi4096EEEEEEEEEEENS_10ViewEngineINS_8smem_ptrIPN7cutlass10bfloat16_tEEEEEEEC2ERKSG_RKSN_:
[----:B------:R-:W-:Y:S01]  /*a010*/  IADD3 R5, R66, -c[0x0][0x20], RZ ;  /* 0x8000080042057a10 */ /* 0x000fe20007ffe0ff */
[----:B------:R-:W-:Y:S01]  /*a020*/  IMAD.MOV.U32 R8, RZ, RZ, R4 ;  /* 0x000000ffff087224 */ /* 0x000fe200078e0004 */
[----:B------:R-:W-:Y:S01]  /*a030*/  MOV R9, R7 ;  /* 0x0000000700097202 */ /* 0x000fe20000000f00 */
[----:B------:R-:W-:-:S04]  /*a040*/  IMAD.MOV.U32 R7, RZ, RZ, 0x0 ;  /* 0x00000000ff077424 */ /* 0x000fc800078e00ff */
[----:B------:R1:W-:Y:S01]  /*a050*/  STL.64 [R5], R8 ;  /* 0x0000000805007387 */ /* 0x0003e20000100a00 */
[----:B------:R-:W-:Y:S05]  /*a060*/  RET.REL.NODEC R6 `(_ZN7cutlass13device_kernelIN5flash19enable_sm80_to_sm89INS1_16FlashAttnBwdSm80INS1_25CollectiveMainloopBwdSm80ILi2ELi2EN4cute5tupleIJNS5_1CILi128EEES8_NS7_ILi64EEEEEENS_10bfloat16_tEfNS_4arch4Sm80ELb1ELb0ELb1ELb1ELb0ELb0ELb0ELb0ELi2ELi4ELi4ELi4ELb0EEENS1_24CollectiveEpilogueBwdGQAISA_fSD_Li256ELb1ELb0EEENS1_25SingleTileBwdLPTSchedulerILb1ELi128ELb0EEEEEEEEEvNT_6ParamsE) ;  /* 0xffff5f9006007950 */ /* 0x000fea0003c3ffff */
        .type           $_ZN7cutlass13device_kernelIN5flash19enable_sm80_to_sm89INS1_16FlashAttnBwdSm80INS1_25CollectiveMainloopBwdSm80ILi2ELi2EN4cute5tupleIJNS5_1CILi128EEES8_NS7_ILi64EEEEEENS_10bfloat16_tEfNS_4arch4Sm80ELb1ELb0ELb1ELb1ELb0ELb0ELb0ELb0ELi2ELi4ELi4ELi4ELb0EEENS1_24CollectiveEpilogueBwdGQAISA_fSD_Li256ELb1ELb0EEENS1_25SingleTileBwdLPTSchedulerILb1ELi128ELb0EEEEEEEEEvNT_6ParamsE$_ZN4cute3eso3ESOILb1ELb0EJNS_6LayoutINS_5tupleIJNS3_IJNS_1CILi8EEENS4_ILi1EEEEEENS3_IJNS4_ILi2EEEEEEEEENS3_IJNS3_IJS6_NS4_ILi0EEEEEENS3_IJNS4_ILi64EEEEEEEEEEENS_10ViewEngineIPN7cutlass10bfloat16_tEEEEEC2ERKSG_RKSL_,@function
        .size           $_ZN7cutlass13device_kernelIN5flash19enable_sm80_to_sm89INS1_16FlashAttnBwdSm80INS1_25CollectiveMainloopBwdSm80ILi2ELi2EN4cute5tupleIJNS5_1CILi128EEES8_NS7_ILi64EEEEEENS_10bfloat16_tEfNS_4arch4Sm80ELb1ELb0ELb1ELb1ELb0ELb0ELb0ELb0ELi2ELi4ELi4ELi4ELb0EEENS1_24CollectiveEpilogueBwdGQAISA_fSD_Li256ELb1ELb0EEENS1_25SingleTileBwdLPTSchedulerILb1ELi128ELb0EEEEEEEEEvNT_6ParamsE$_ZN4cute3eso3ESOILb1ELb0EJNS_6LayoutINS_5tupleIJNS3_IJNS_1CILi8EEENS4_ILi1EEEEEENS3_IJNS4_ILi2EEEEEEEEENS3_IJNS3_IJS6_NS4_ILi0EEEEEENS3_IJNS4_ILi64EEEEEEEEEEENS_10ViewEngineIPN7cutlass10bfloat16_tEEEEEC2ERKSG_RKSL_,($_ZN7cutlass13device_kernelIN5flash19enable_sm80_to_sm89INS1_16FlashAttnBwdSm80INS1_25CollectiveMainloopBwdSm80ILi2ELi2EN4cute5tupleIJNS5_1CILi128EEES8_NS7_ILi64EEEEEENS_10bfloat16_tEfNS_4arch4Sm80ELb1ELb0ELb1ELb1ELb0ELb0ELb0ELb0ELi2ELi4ELi4ELi4ELb0EEENS1_24CollectiveEpilogueBwdGQAISA_fSD_Li256ELb1ELb0EEENS1_25SingleTileBwdLPTSchedulerILb1ELi128ELb0EEEEEEEEEvNT_6ParamsE$_ZN4cute3eso3ESOILb1ELb0EJNS_6LayoutINS_5tupleIJNS3_IJNS_1CILi8EEENS4_ILi1EEEEEENS3_IJNS4_ILi2EEEEEEEEENS3_IJNS3_IJS6_NS4_ILi0EEEEEENS3_IJNS4_ILi8192EEEEEEEEEEENS_10ViewEngineINS_8smem_ptrIPN7cutlass10bfloat16_tEEEEEEEC2ERKSG_RKSN_ - $_ZN7cutlass13device_kernelIN5flash19enable_sm80_to_sm89INS1_16FlashAttnBwdSm80INS1_25CollectiveMainloopBwdSm80ILi2ELi2EN4cute5tupleIJNS5_1CILi128EEES8_NS7_ILi64EEEEEENS_10bfloat16_tEfNS_4arch4Sm80ELb1ELb0ELb1ELb1ELb0ELb0ELb0ELb0ELi2ELi4ELi4ELi4ELb0EEENS1_24CollectiveEpilogueBwdGQAISA_fSD_Li256ELb1ELb0EEENS1_25SingleTileBwdLPTSchedulerILb1ELi128ELb0EEEEEEEEEvNT_6ParamsE$_ZN4cute3eso3ESOILb1ELb0EJNS_6LayoutINS_5tupleIJNS3_IJNS_1CILi8EEENS4_ILi1EEEEEENS3_IJNS4_ILi2EEEEEEEEENS3_IJNS3_IJS6_NS4_ILi0EEEEEENS3_IJNS4_ILi64EEEEEEEEEEENS_10ViewEngineIPN7cutlass10bfloat16_tEEEEEC2ERKSG_RKSL_)
$_ZN7cutlass13device_kernelIN5flash19enable_sm80_to_sm89INS1_16FlashAttnBwdSm80INS1_25CollectiveMainloopBwdSm80ILi2ELi2EN4cute5tupleIJNS5_1CILi128EEES8_NS7_ILi64EEEEEENS_10bfloat16_tEfNS_4arch4Sm80ELb1ELb0ELb1ELb1ELb0ELb0ELb0ELb0ELi2ELi4ELi4ELi4ELb0EEENS1_24CollectiveEpilogueBwdGQAISA_fSD_Li256ELb1ELb0EEENS1_25SingleTileBwdLPTSchedulerILb1ELi128ELb0EEEEEEEEEvNT_6ParamsE$_ZN4cute3eso3ESOILb1ELb0EJNS_6LayoutINS_5tupleIJNS3_IJNS_1CILi8EEENS4_ILi1EEEEEENS3_IJNS4_ILi2EEEEEEEEENS3_IJNS3_IJS6_NS4_ILi0EEEEEENS3_IJNS4_ILi64EEEEEEEEEEENS_10ViewEngineIPN7cutlass10bfloat16_tEEEEEC2ERKSG_RKSL_:
[----:B------:R-:W-:Y:S01]  /*a070*/  IADD3 R2, R23, -c[0x0][0x20], RZ ;  /* 0x8000080017027a10 */ /* 0x000fe20007ffe0ff */
[----:B------:R-:W-:Y:S01]  /*a080*/  IMAD.MOV.U32 R9, RZ, RZ, R3 ;  /* 0x000000ffff097224 */ /* 0x000fe200078e0003 */
[----:B------:R-:W-:-:S04]  /*a090*/  MOV R7, 0x0 ;  /* 0x0000000000077802 */ /* 0x000fc80000000f00 */
[----:B------:R1:W-:Y:S01]  /*a0a0*/  STL.64 [R2], R8 ;  /* 0x0000000802007387 */ /* 0x0003e20000100a00 */
[----:B------:R-:W-:Y:S05]  /*a0b0*/  RET.REL.NODEC R6 `(_ZN7cutlass13device_kernelIN5flash19enable_sm80_to_sm89INS1_16FlashAttnBwdSm80INS1_25CollectiveMainloopBwdSm80ILi2ELi2EN4cute5tupleIJNS5_1CILi128EEES8_NS7_ILi64EEEEEENS_10bfloat16_tEfNS_4arch4Sm80ELb1ELb0ELb1ELb1ELb0ELb0ELb0ELb0ELi2ELi4ELi4ELi4ELb0EEENS1_24CollectiveEpilogueBwdGQAISA_fSD_Li256ELb1ELb0EEENS1_25SingleTileBwdLPTSchedulerILb1ELi128ELb0EEEEEEEEEvNT_6ParamsE) ;  /* 0xffff5f4006007950 */ /* 0x000fea0003c3ffff */
        .type           $_ZN7cutlass13device_kernelIN5flash19enable_sm80_to_sm89INS1_16FlashAttnBwdSm80INS1_25CollectiveMainloopBwdSm80ILi2ELi2EN4cute5tupleIJNS5_1CILi128EEES8_NS7_ILi64EEEEEENS_10bfloat16_tEfNS_4arch4Sm80ELb1ELb0ELb1ELb1ELb0ELb0ELb0ELb0ELi2ELi4ELi4ELi4ELb0EEENS1_24CollectiveEpilogueBwdGQAISA_fSD_Li256ELb1ELb0EEENS1_25SingleTileBwdLPTSchedulerILb1ELi128ELb0EEEEEEEEEvNT_6ParamsE$_ZN4cute3eso3ESOILb1ELb0EJNS_6LayoutINS_5tupleIJNS3_IJNS_1CILi8EEENS4_ILi1EEEEEENS3_IJNS4_ILi2EEEEEEEEENS3_IJNS3_IJS6_NS4_ILi0EEEEEENS3_IJNS4_ILi8192EEEEEEEEEEENS_10ViewEngineINS_8smem_ptrIPN7cutlass10bfloat16_tEEEEEEEC2ERKSG_RKSN_,@function
        .size           $_ZN7cutlass13device_kernelIN5flash19enable_sm80_to_sm89INS1_16FlashAttnBwdSm80INS1_25CollectiveMainloopBwdSm80ILi2ELi2EN4cute5tupleIJNS5_1CILi128EEES8_NS7_ILi64EEEEEENS_10bfloat16_tEfNS_4arch4Sm80ELb1ELb0ELb1ELb1ELb0ELb0ELb0ELb0ELi2ELi4ELi4ELi4ELb0EEENS1_24CollectiveEpilogueBwdGQAISA_fSD_Li256ELb1ELb0EEENS1_25SingleTileBwdLPTSchedulerILb1ELi128ELb0EEEEEEEEEvNT_6ParamsE$_ZN4cute3eso3ESOILb1ELb0EJNS_6LayoutINS_5tupleIJNS3_IJNS_1CILi8EEENS4_ILi1EEEEEENS3_IJNS4_ILi2EEEEEEEEENS3_IJNS3_IJS6_NS4_ILi0EEEEEENS3_IJNS4_ILi8192EEEEEEEEEEENS_10ViewEngineINS_8smem_ptrIPN7cutlass10bfloat16_tEEEEEEEC2ERKSG_RKSN_,($_ZN7cutlass13device_kernelIN5flash19enable_sm80_to_sm89INS1_16FlashAttnBwdSm80INS1_25CollectiveMainloopBwdSm80ILi2ELi2EN4cute5tupleIJNS5_1CILi128EEES8_NS7_ILi64EEEEEENS_10bfloat16_tEfNS_4arch4Sm80ELb1ELb0ELb1ELb1ELb0ELb0ELb0ELb0ELi2ELi4ELi4ELi4ELb0EEENS1_24CollectiveEpilogueBwdGQAISA_fSD_Li256ELb1ELb0EEENS1_25SingleTileBwdLPTSchedulerILb1ELi128ELb0EEEEEEEEEvNT_6ParamsE$_ZN4cute3eso3ESOILb1ELb0EJNS_6LayoutINS_5tupleIJNS3_IJNS_1CILi8EEENS4_ILi1EEEEEENS3_IJNS4_ILi2EEEEEEEEENS3_IJNS3_IJS6_NS4_ILi0EEEEEENS3_IJS5_EEEEEEEENS_10ViewEngineIPN7cutlass10bfloat16_tEEEEEC2ERKSF_RKSK_ - $_ZN7cutlass13device_kernelIN5flash19enable_sm80_to_sm89INS1_16FlashAttnBwdSm80INS1_25CollectiveMainloopBwdSm80ILi2ELi2EN4cute5tupleIJNS5_1CILi128EEES8_NS7_ILi64EEEEEENS_10bfloat16_tEfNS_4arch4Sm80ELb1ELb0ELb1ELb1ELb0ELb0ELb0ELb0ELi2ELi4ELi4ELi4ELb0EEENS1_24CollectiveEpilogueBwdGQAISA_fSD_Li256ELb1ELb0EEENS1_25SingleTileBwdLPTSchedulerILb1ELi128ELb0EEEEEEEEEvNT_6ParamsE$_ZN4cute3eso3ESOILb1ELb0EJNS_6LayoutINS_5tupleIJNS3_IJNS_1CILi8EEENS4_ILi1EEEEEENS3_IJNS4_ILi2EEEEEEEEENS3_IJNS3_IJS6_NS4_ILi0EEEEEENS3_IJNS4_ILi8192EEEEEEEEEEENS_10ViewEngineINS_8smem_ptrIPN7cutlass10bfloat16_tEEEEEEEC2ERKSG_RKSN_)
$_ZN7cutlass13device_kernelIN5flash19enable_sm80_to_sm89INS1_16FlashAttnBwdSm80INS1_25CollectiveMainloopBwdSm80ILi2ELi2EN4cute5tupleIJNS5_1CILi128EEES8_NS7_ILi64EEEEEENS_10bfloat16_tEfNS_4arch4Sm80ELb1ELb0ELb1ELb1ELb0ELb0ELb0ELb0ELi2ELi4ELi4ELi4ELb0EEENS1_24CollectiveEpilogueBwdGQAISA_fSD_Li256ELb1ELb0EEENS1_25SingleTileBwdLPTSchedulerILb1ELi128ELb0EEEEEEEEEvNT_6ParamsE$_ZN4cute3eso3ESOILb1ELb0EJNS_6LayoutINS_5tupleIJNS3_IJNS_1CILi8EEENS4_ILi1EEEEEENS3_IJNS4_ILi2EEEEEEEEENS3_IJNS3_IJS6_NS4_ILi0EEEEEENS3_IJNS4_ILi8192EEEEEEEEEEENS_10ViewEngineINS_8smem_ptrIPN7cutlass10bfloat16_tEEEEEEEC2ERKSG_RKSN_:
[----:B------:R-:W-:Y:S01]  /*a0c0*/  IADD3 R5, R23, -c[0x0][0x20], RZ ;  /* 0x8000080017057a10 */ /* 0x000fe20007ffe0ff */
[----:B------:R-:W-:Y:S01]  /*a0d0*/  IMAD.MOV.U32 R8, RZ, RZ, R4 ;  /* 0x000000ffff087224 */ /* 0x000fe200078e0004 */
[----:B------:R-:W-:Y:S01]  /*a0e0*/  MOV R9, R7 ;  /* 0x0000000700097202 */ /* 0x000fe20000000f00 */
[----:B------:R-:W-:-:S04]  /*a0f0*/  IMAD.MOV.U32 R7, RZ, RZ, 0x0 ;  /* 0x00000000ff077424 */ /* 0x000fc800078e00ff */
[----:B------:R1:W-:Y:S01]  /*a100*/  STL.64 [R5], R8 ;  /* 0x0000000805007387 */ /* 0x0003e20000100a00 */
[----:B------:R-:W-:Y:S05]  /*a110*/  RET.REL.NODEC R6 `(_ZN7cutlass13device_kernelIN5flash19enable_sm80_to_sm89INS1_16FlashAttnBwdSm80INS1_25CollectiveMainloopBwdSm80ILi2ELi2EN4cute5tupleIJNS5_1CILi128EEES8_NS7_ILi64EEEEEENS_10bfloat16_tEfNS_4arch4Sm80ELb1ELb0ELb1ELb1ELb0ELb0ELb0ELb0ELi2ELi4ELi4ELi4ELb0EEENS1_24CollectiveEpilogueBwdGQAISA_fSD_Li256ELb1ELb0EEENS1_25SingleTileBwdLPTSchedulerILb1ELi128ELb0EEEEEEEEEvNT_6ParamsE) ;  /* 0xffff5ee006007950 */ /* 0x000fea0003c3ffff */
        .type           $_ZN7cutlass13device_kernelIN5flash19enable_sm80_to_sm89INS1_16FlashAttnBwdSm80INS1_25CollectiveMainloopBwdSm80ILi2ELi2EN4cute5tupleIJNS5_1CILi128EEES8_NS7_ILi64EEEEEENS_10bfloat16_tEfNS_4arch4Sm80ELb1ELb0ELb1ELb1ELb0ELb0ELb0ELb0ELi2ELi4ELi4ELi4ELb0EEENS1_24CollectiveEpilogueBwdGQAISA_fSD_Li256ELb1ELb0EEENS1_25SingleTileBwdLPTSchedulerILb1ELi128ELb0EEEEEEEEEvNT_6ParamsE$_ZN4cute3eso3ESOILb1ELb0EJNS_6LayoutINS_5tupleIJNS3_IJNS_1CILi8EEENS4_ILi1EEEEEENS3_IJNS4_ILi2EEEEEEEEENS3_IJNS3_IJS6_NS4_ILi0EEEEEENS3_IJS5_EEEEEEEENS_10ViewEngineIPN7cutlass10bfloat16_tEEEEEC2ERKSF_RKSK_,@function
        .size           $_ZN7cutlass13device_kernelIN5flash19enable_sm80_to_sm89INS1_16FlashAttnBwdSm80INS1_25CollectiveMainloopBwdSm80ILi2ELi2EN4cute5tupleIJNS5_1CILi128EEES8_NS7_ILi64EEEEEENS_10bfloat16_tEfNS_4arch4Sm80ELb1ELb0ELb1ELb1ELb0ELb0ELb0ELb0ELi2ELi4ELi4ELi4ELb0EEENS1_24CollectiveEpilogueBwdGQAISA_fSD_Li256ELb1ELb0EEENS1_25SingleTileBwdLPTSchedulerILb1ELi128ELb0EEEEEEEEEvNT_6ParamsE$_ZN4cute3eso3ESOILb1ELb0EJNS_6LayoutINS_5tupleIJNS3_IJNS_1CILi8EEENS4_ILi1EEEEEENS3_IJNS4_ILi2EEEEEEEEENS3_IJNS3_IJS6_NS4_ILi0EEEEEENS3_IJS5_EEEEEEEENS_10ViewEngineIPN7cutlass10bfloat16_tEEEEEC2ERKSF_RKSK_,($_ZN7cutlass13device_kernelIN5flash19enable_sm80_to_sm89INS1_16FlashAttnBwdSm80INS1_25CollectiveMainloopBwdSm80ILi2ELi2EN4cute5tupleIJNS5_1CILi128EEES8_NS7_ILi64EEEEEENS_10bfloat16_tEfNS_4arch4Sm80ELb1ELb0ELb1ELb1ELb0ELb0ELb0ELb0ELi2ELi4ELi4ELi4ELb0EEENS1_24CollectiveEpilogueBwdGQAISA_fSD_Li256ELb1ELb0EEENS1_25SingleTileBwdLPTSchedulerILb1ELi128ELb0EEEEEEEEEvNT_6ParamsE$_ZN4cute3eso3ESOILb1ELb0EJNS_6LayoutINS_5tupleIJNS3_IJNS_1CILi8EEENS4_ILi1EEEEEENS3_IJNS4_ILi4EEEEEEEEENS3_IJNS3_IJS6_NS4_ILi0EEEEEENS3_IJNS4_ILi2048EEEEEEEEEEENS_10ViewEngineINS_8smem_ptrIPN7cutlass10bfloat16_tEEEEEEEC2ERKSG_RKSN_ - $_ZN7cutlass13device_kernelIN5flash19enable_sm80_to_sm89INS1_16FlashAttnBwdSm80INS1_25CollectiveMainloopBwdSm80ILi2ELi2EN4cute5tupleIJNS5_1CILi128EEES8_NS7_ILi64EEEEEENS_10bfloat16_tEfNS_4arch4Sm80ELb1ELb0ELb1ELb1ELb0ELb0ELb0ELb0ELi2ELi4ELi4ELi4ELb0EEENS1_24CollectiveEpilogueBwdGQAISA_fSD_Li256ELb1ELb0EEENS1_25SingleTileBwdLPTSchedulerILb1ELi128ELb0EEEEEEEEEvNT_6ParamsE$_ZN4cute3eso3ESOILb1ELb0EJNS_6LayoutINS_5tupleIJNS3_IJNS_1CILi8EEENS4_ILi1EEEEEENS3_IJNS4_ILi2EEEEEEEEENS3_IJNS3_IJS6_NS4_ILi0EEEEEENS3_IJS5_EEEEEEEENS_10ViewEngineIPN7cutlass10bfloat16_tEEEEEC2ERKSF_RKSK_)
$_ZN7cutlass13device_kernelIN5flash19enable_sm80_to_sm89INS1_16FlashAttnBwdSm80INS1_25CollectiveMainloopBwdSm80ILi2ELi2EN4cute5tupleIJNS5_1CILi128EEES8_NS7_ILi64EEEEEENS_10bfloat16_tEfNS_4arch4Sm80ELb1ELb0ELb1ELb1ELb0ELb0ELb0ELb0ELi2ELi4ELi4ELi4ELb0EEENS1_24CollectiveEpilogueBwdGQAISA_fSD_Li256ELb1ELb0EEENS1_25SingleTileBwdLPTSchedulerILb1ELi128ELb0EEEEEEEEEvNT_6ParamsE$_ZN4cute3eso3ESOILb1ELb0EJNS_6LayoutINS_5tupleIJNS3_IJNS_1CILi8EEENS4_ILi1EEEEEENS3_IJNS4_ILi2EEEEEEEEENS3_IJNS3_IJS6_NS4_ILi0EEEEEENS3_IJS5_EEEEEEEENS_10ViewEngineIPN7cutlass10bfloat16_tEEEEEC2ERKSF_RKSK_:
[----:B------:R-:W-:Y:S01]  /*a120*/  IADD3 R3, R66, -c[0x0][0x20], RZ ;  /* 0x8000080042037a10 */ /* 0x000fe20007ffe0ff */
[----:B------:R-:W-:Y:S01]  /*a130*/  IMAD.MOV.U32 R8, RZ, RZ, R2 ;  /* 0x000000ffff087224 */ /* 0x000fe200078e0002 */
[----:B------:R-:W-:Y:S01]  /*a140*/  MOV R9, R5 ;  /* 0x0000000500097202 */ /* 0x000fe20000000f00 */
[----:B------:R-:W-:-:S04]  /*a150*/  IMAD.MOV.U32 R5, RZ, RZ, 0x0 ;  /* 0x00000000ff057424 */ /* 0x000fc800078e00ff */
[----:B------:R1:W-:Y:S01]  /*a160*/  STL.64 [R3], R8 ;  /* 0x0000000803007387 */ /* 0x0003e20000100a00 */
[----:B------:R-:W-:Y:S05]  /*a170*/  RET.REL.NODEC R4 `(_ZN7cutlass13device_kernelIN5flash19enable_sm80_to_sm89INS1_16FlashAttnBwdSm80INS1_25CollectiveMainloopBwdSm80ILi2ELi2EN4cute5tupleIJNS5_1CILi128EEES8_NS7_ILi64EEEEEENS_10bfloat16_tEfNS_4arch4Sm80ELb1ELb0ELb1ELb1ELb0ELb0ELb0ELb0ELi2ELi4ELi4ELi4ELb0EEENS1_24CollectiveEpilogueBwdGQAISA_fSD_Li256ELb1ELb0EEENS1_25SingleTileBwdLPTSchedulerILb1ELi128ELb0EEEEEEEEEvNT_6ParamsE) ;  /* 0xffff5e8004007950 */ /* 0x000fea0003c3ffff */
        .type           $_ZN7cutlass13device_kernelIN5flash19enable_sm80_to_sm89INS1_16FlashAttnBwdSm80INS1_25CollectiveMainloopBwdSm80ILi2ELi2EN4cute5tupleIJNS5_1CILi128EEES8_NS7_ILi64EEEEEENS_10bfloat16_tEfNS_4arch4Sm80ELb1ELb0ELb1ELb1ELb0ELb0ELb0ELb0ELi2ELi4ELi4ELi4ELb0EEENS1_24CollectiveEpilogueBwdGQAISA_fSD_Li256ELb1ELb0EEENS1_25SingleTileBwdLPTSchedulerILb1ELi128ELb0EEEEEEEEEvNT_6ParamsE$_ZN4cute3eso3ESOILb1ELb0EJNS_6LayoutINS_5tupleIJNS3_IJNS_1CILi8EEENS4_ILi1EEEEEENS3_IJNS4_ILi4EEEEEEEEENS3_IJNS3_IJS6_NS4_ILi0EEEEEENS3_IJNS4_ILi2048EEEEEEEEEEENS_10ViewEngineINS_8smem_ptrIPN7cutlass10bfloat16_tEEEEEEEC2ERKSG_RKSN_,@function
        .size           $_ZN7cutlass13device_kernelIN5flash19enable_sm80_to_sm89INS1_16FlashAttnBwdSm80INS1_25CollectiveMainloopBwdSm80ILi2ELi2EN4cute5tupleIJNS5_1CILi128EEES8_NS7_ILi64EEEEEENS_10bfloat16_tEfNS_4arch4Sm80ELb1ELb0ELb1ELb1ELb0ELb0ELb0ELb0ELi2ELi4ELi4ELi4ELb0EEENS1_24CollectiveEpilogueBwdGQAISA_fSD_Li256ELb1ELb0EEENS1_25SingleTileBwdLPTSchedulerILb1ELi128ELb0EEEEEEEEEvNT_6ParamsE$_ZN4cute3eso3ESOILb1ELb0EJNS_6LayoutINS_5tupleIJNS3_IJNS_1CILi8EEENS4_ILi1EEEEEENS3_IJNS4_ILi4EEEEEEEEENS3_IJNS3_IJS6_NS4_ILi0EEEEEENS3_IJNS4_ILi2048EEEEEEEEEEENS_10ViewEngineINS_8smem_ptrIPN7cutlass10bfloat16_tEEEEEEEC2ERKSG_RKSN_,($_ZN7cutlass13device_kernelIN5flash19enable_sm80_to_sm89INS1_16FlashAttnBwdSm80INS1_25CollectiveMainloopBwdSm80ILi2ELi2EN4cute5tupleIJNS5_1CILi128EEES8_NS7_ILi64EEEEEENS_10bfloat16_tEfNS_4arch4Sm80ELb1ELb0ELb1ELb1ELb0ELb0ELb0ELb0ELi2ELi4ELi4ELi4ELb0EEENS1_24CollectiveEpilogueBwdGQAISA_fSD_Li256ELb1ELb0EEENS1_25SingleTileBwdLPTSchedulerILb1ELi128ELb0EEEEEEEEEvNT_6ParamsE$_ZN4cute3eso3ESOILb1ELb0EJNS_6LayoutINS_5tupleIJNS3_IJNS_1CILi8EEENS4_ILi1EEEEEENS3_IJNS4_ILi4EEEEEEEEENS3_IJNS3_IJS6_NS4_ILi0EEEEEENS3_IJS5_EEEEEEEENS_10ViewEngineIPN7cutlass10bfloat16_tEEEEEC2ERKSF_RKSK_ - $_ZN7cutlass13device_kernelIN5flash19enable_sm80_to_sm89INS1_16FlashAttnBwdSm80INS1_25CollectiveMainloopBwdSm80ILi2ELi2EN4cute5tupleIJNS5_1CILi128EEES8_NS7_ILi64EEEEEENS_10bfloat16_tEfNS_4arch4Sm80ELb1ELb0ELb1ELb1ELb0ELb0ELb0ELb0ELi2ELi4ELi4ELi4ELb0EEENS1_24CollectiveEpilogueBwdGQAISA_fSD_Li256ELb1ELb0EEENS1_25SingleTileBwdLPTSchedulerILb1ELi128ELb0EEEEEEEEEvNT_6ParamsE$_ZN4cute3eso3ESOILb1ELb0EJNS_6LayoutINS_5tupleIJNS3_IJNS_1CILi8EEENS4_ILi1EEEEEENS3_IJNS4_ILi4EEEEEEEEENS3_IJNS3_IJS6_NS4_ILi0EEEEEENS3_IJNS4_ILi2048EEEEEEEEEEENS_10ViewEngineINS_8smem_ptrIPN7cutlass10bfloat16_tEEEEEEEC2ERKSG_RKSN_)
$_ZN7cutlass13device_kernelIN5flash19enable_sm80_to_sm89INS1_16FlashAttnBwdSm80INS1_25CollectiveMainloopBwdSm80ILi2ELi2EN4cute5tupleIJNS5_1CILi128EEES8_NS7_ILi64EEEEEENS_10bfloat16_tEfNS_4arch4Sm80ELb1ELb0ELb1ELb1ELb0ELb0ELb0ELb0ELi2ELi4ELi4ELi4ELb0EEENS1_24CollectiveEpilogueBwdGQAISA_fSD_Li256ELb1ELb0EEENS1_25SingleTileBwdLPTSchedulerILb1ELi128ELb0EEEEEEEEEvNT_6ParamsE$_ZN4cute3eso3ESOILb1ELb0EJNS_6LayoutINS_5tupleIJNS3_IJNS_1CILi8EEENS4_ILi1EEEEEENS3_IJNS4_ILi4EEEEEEEEENS3_IJNS3_IJS6_NS4_ILi0EEEEEENS3_IJNS4_ILi2048EEEEEEEEEEENS_10ViewEngineINS_8smem_ptrIPN7cutlass10bfloat16_tEEEEEEEC2ERKSG_RKSN_:
[----:B------:R-:W-:Y:S01]  /*a180*/  IADD3 R7, R23, -c[0x0][0x20], RZ ;  /* 0x8000080017077a10 */ /* 0x000fe20007ffe0ff */
[----:B------:R-:W-:Y:S01]  /*a190*/  IMAD.MOV.U32 R10, RZ, RZ, R6 ;  /* 0x000000ffff0a7224 */ /* 0x000fe200078e0006 */
[----:B------:R-:W-:Y:S01]  /*a1a0*/  MOV R11, R9 ;  /* 0x00000009000b7202 */ /* 0x000fe20000000f00 */
[----:B------:R-:W-:-:S04]  /*a1b0*/  IMAD.MOV.U32 R9, RZ, RZ, 0x0 ;  /* 0x00000000ff097424 */ /* 0x000fc800078e00ff */
[----:B------:R1:W-:Y:S01]  /*a1c0*/  STL.64 [R7], R10 ;  /* 0x0000000a07007387 */ /* 0x0003e20000100a00 */
[----:B------:R-:W-:Y:S05]  /*a1d0*/  RET.REL.NODEC R8 `(_ZN7cutlass13device_kernelIN5flash19enable_sm80_to_sm89INS1_16FlashAttnBwdSm80INS1_25CollectiveMainloopBwdSm80ILi2ELi2EN4cute5tupleIJNS5_1CILi128EEES8_NS7_ILi64EEEEEENS_10bfloat16_tEfNS_4arch4Sm80ELb1ELb0ELb1ELb1ELb0ELb0ELb0ELb0ELi2ELi4ELi4ELi4ELb0EEENS1_24CollectiveEpilogueBwdGQAISA_fSD_Li256ELb1ELb0EEENS1_25SingleTileBwdLPTSchedulerILb1ELi128ELb0EEEEEEEEEvNT_6ParamsE) ;  /* 0xffff5e2008007950 */ /* 0x000fea0003c3ffff */
        .type           $_ZN7cutlass13device_kernelIN5flash19enable_sm80_to_sm89INS1_16FlashAttnBwdSm80INS1_25CollectiveMainloopBwdSm80ILi2ELi2EN4cute5tupleIJNS5_1CILi128EEES8_NS7_ILi64EEEEEENS_10bfloat16_tEfNS_4arch4Sm80ELb1ELb0ELb1ELb1ELb0ELb0ELb0ELb0ELi2ELi4ELi4ELi4ELb0EEENS1_24CollectiveEpilogueBwdGQAISA_fSD_Li256ELb1ELb0EEENS1_25SingleTileBwdLPTSchedulerILb1ELi128ELb0EEEEEEEEEvNT_6ParamsE$_ZN4cute3eso3ESOILb1ELb0EJNS_6LayoutINS_5tupleIJNS3_IJNS_1CILi8EEENS4_ILi1EEEEEENS3_IJNS4_ILi4EEEEEEEEENS3_IJNS3_IJS6_NS4_ILi0EEEEEENS3_IJS5_EEEEEEEENS_10ViewEngineIPN7cutlass10bfloat16_tEEEEEC2ERKSF_RKSK_,@function
        .size           $_ZN7cutlass13device_kernelIN5flash19enable_sm80_to_sm89INS1_16FlashAttnBwdSm80INS1_25CollectiveMainloopBwdSm80ILi2ELi2EN4cute5tupleIJNS5_1CILi128EEES8_NS7_ILi64EEEEEENS_10bfloat16_tEfNS_4arch4Sm80ELb1ELb0ELb1ELb1ELb0ELb0ELb0ELb0ELi2ELi4ELi4ELi4ELb0EEENS1_24CollectiveEpilogueBwdGQAISA_fSD_Li256ELb1ELb0EEENS1_25SingleTileBwdLPTSchedulerILb1ELi128ELb0EEEEEEEEEvNT_6ParamsE$_ZN4cute3eso3ESOILb1ELb0EJNS_6LayoutINS_5tupleIJNS3_IJNS_1CILi8EEENS4_ILi1EEEEEENS3_IJNS4_ILi4EEEEEEEEENS3_IJNS3_IJS6_NS4_ILi0EEEEEENS3_IJS5_EEEEEEEENS_10ViewEngineIPN7cutlass10bfloat16_tEEEEEC2ERKSF_RKSK_,($_ZN7cutlass13device_kernelIN5flash19enable_sm80_to_sm89INS1_16FlashAttnBwdSm80INS1_25CollectiveMainloopBwdSm80ILi2ELi2EN4cute5tupleIJNS5_1CILi128EEES8_NS7_ILi64EEEEEENS_10bfloat16_tEfNS_4arch4Sm80ELb1ELb0ELb1ELb1ELb0ELb0ELb0ELb0ELi2ELi4ELi4ELi4ELb0EEENS1_24CollectiveEpilogueBwdGQAISA_fSD_Li256ELb1ELb0EEENS1_25SingleTileBwdLPTSchedulerILb1ELi128ELb0EEEEEEEEEvNT_6ParamsE$_ZN4cute3eso3ESOILb1ELb0EJNS_6LayoutINS_5tupleIJNS3_IJNS_1CILi8EEENS4_ILi1EEEEEENS4_ILi2EEEEEENS3_IJNS3_IJS6_NS4_ILi0EEEEEENS4_ILi4096EEEEEEEENS_10ViewEngineINS_8smem_ptrIPN7cutlass10bfloat16_tEEEEEEEC2ERKSE_RKSL_ - $_ZN7cutlass13device_kernelIN5flash19enable_sm80_to_sm89INS1_16FlashAttnBwdSm80INS1_25CollectiveMainloopBwdSm80ILi2ELi2EN4cute5tupleIJNS5_1CILi128EEES8_NS7_ILi64EEEEEENS_10bfloat16_tEfNS_4arch4Sm80ELb1ELb0ELb1ELb1ELb0ELb0ELb0ELb0ELi2ELi4ELi4ELi4ELb0EEENS1_24CollectiveEpilogueBwdGQAISA_fSD_Li256ELb1ELb0EEENS1_25SingleTileBwdLPTSchedulerILb1ELi128ELb0EEEEEEEEEvNT_6ParamsE$_ZN4cute3eso3ESOILb1ELb0EJNS_6LayoutINS_5tupleIJNS3_IJNS_1CILi8EEENS4_ILi1EEEEEENS3_IJNS4_ILi4EEEEEEEEENS3_IJNS3_IJS6_NS4_ILi0EEEEEENS3_IJS5_EEEEEEEENS_10ViewEngineIPN7cutlass10bfloat16_tEEEEEC2ERKSF_RKSK_)
$_ZN7cutlass13device_kernelIN5flash19enable_sm80_to_sm89INS1_16FlashAttnBwdSm80INS1_25CollectiveMainloopBwdSm80ILi2ELi2EN4cute5tupleIJNS5_1CILi128EEES8_NS7_ILi64EEEEEENS_10bfloat16_tEfNS_4arch4Sm80ELb1ELb0ELb1ELb1ELb0ELb0ELb0ELb0ELi2ELi4ELi4ELi4ELb0EEENS1_24CollectiveEpilogueBwdGQAISA_fSD_Li256ELb1ELb0EEENS1_25SingleTileBwdLPTSchedulerILb1ELi128ELb0EEEEEEEEEvNT_6ParamsE$_ZN4cute3eso3ESOILb1ELb0EJNS_6LayoutINS_5tupleIJNS3_IJNS_1CILi8EEENS4_ILi1EEEEEENS3_IJNS4_ILi4EEEEEEEEENS3_IJNS3_IJS6_NS4_ILi0EEEEEENS3_IJS5_EEEEEEEENS_10ViewEngineIPN7cutlass10bfloat16_tEEEEEC2ERKSF_RKSK_:
[----:B------:R-:W-:Y:S01]  /*a1e0*/  IADD3 R3, R23, -c[0x0][0x20], RZ ;  /* 0x8000080017037a10 */ /* 0x000fe20007ffe0ff */
[----:B------:R-:W-:Y:S01]  /*a1f0*/  IMAD.MOV.U32 R8, RZ, RZ, R2 ;  /* 0x000000ffff087224 */ /* 0x000fe200078e0002 */
[----:B------:R-:W-:Y:S01]  /*a200*/  MOV R9, R5 ;  /* 0x0000000500097202 */ /* 0x000fe20000000f00 */
[----:B------:R-:W-:-:S04]  /*a210*/  IMAD.MOV.U32 R5, RZ, RZ, 0x0 ;  /* 0x00000000ff057424 */ /* 0x000fc800078e00ff */
[----:B------:R1:W-:Y:S01]  /*a220*/  STL.64 [R3], R8 ;  /* 0x0000000803007387 */ /* 0x0003e20000100a00 */
[----:B------:R-:W-:Y:S05]  /*a230*/  RET.REL.NODEC R4 `(_ZN7cutlass13device_kernelIN5flash19enable_sm80_to_sm89INS1_16FlashAttnBwdSm80INS1_25CollectiveMainloopBwdSm80ILi2ELi2EN4cute5tupleIJNS5_1CILi128EEES8_NS7_ILi64EEEEEENS_10bfloat16_tEfNS_4arch4Sm80ELb1ELb0ELb1ELb1ELb0ELb0ELb0ELb0ELi2ELi4ELi4ELi4ELb0EEENS1_24CollectiveEpilogueBwdGQAISA_fSD_Li256ELb1ELb0EEENS1_25SingleTileBwdLPTSchedulerILb1ELi128ELb0EEEEEEEEEvNT_6ParamsE) ;  /* 0xffff5dc004007950 */ /* 0x000fea0003c3ffff */
        .type           $_ZN7cutlass13device_kernelIN5flash19enable_sm80_to_sm89INS1_16FlashAttnBwdSm80INS1_25CollectiveMainloopBwdSm80ILi2ELi2EN4cute5tupleIJNS5_1CILi128EEES8_NS7_ILi64EEEEEENS_10bfloat16_tEfNS_4arch4Sm80ELb1ELb0ELb1ELb1ELb0ELb0ELb0ELb0ELi2ELi4ELi4ELi4ELb0EEENS1_24CollectiveEpilogueBwdGQAISA_fSD_Li256ELb1ELb0EEENS1_25SingleTileBwdLPTSchedulerILb1ELi128ELb0EEEEEEEEEvNT_6ParamsE$_ZN4cute3eso3ESOILb1ELb0EJNS_6LayoutINS_5tupleIJNS3_IJNS_1CILi8EEENS4_ILi1EEEEEENS4_ILi2EEEEEENS3_IJNS3_IJS6_NS4_ILi0EEEEEENS4_ILi4096EEEEEEEENS_10ViewEngineINS_8smem_ptrIPN7cutlass10bfloat16_tEEEEEEEC2ERKSE_RKSL_,@function
        .size           $_ZN7cutlass13device_kernelIN5flash19enable_sm80_to_sm89INS1_16FlashAttnBwdSm80INS1_25CollectiveMainloopBwdSm80ILi2ELi2EN4cute5tupleIJNS5_1CILi128EEES8_NS7_ILi64EEEEEENS_10bfloat16_tEfNS_4arch4Sm80ELb1ELb0ELb1ELb1ELb0ELb0ELb0ELb0ELi2ELi4ELi4ELi4ELb0EEENS1_24CollectiveEpilogueBwdGQAISA_fSD_Li256ELb1ELb0EEENS1_25SingleTileBwdLPTSchedulerILb1ELi128ELb0EEEEEEEEEvNT_6ParamsE$_ZN4cute3eso3ESOILb1ELb0EJNS_6LayoutINS_5tupleIJNS3_IJNS_1CILi8EEENS4_ILi1EEEEEENS4_ILi2EEEEEENS3_IJNS3_IJS6_NS4_ILi0EEEEEENS4_ILi4096EEEEEEEENS_10ViewEngineINS_8smem_ptrIPN7cutlass10bfloat16_tEEEEEEEC2ERKSE_RKSL_,($_ZN7cutlass13device_kernelIN5flash19enable_sm80_to_sm89INS1_16FlashAttnBwdSm80INS1_25CollectiveMainloopBwdSm80ILi2ELi2EN4cute5tupleIJNS5_1CILi128EEES8_NS7_ILi64EEEEEENS_10bfloat16_tEfNS_4arch4Sm80ELb1ELb0ELb1ELb1ELb0ELb0ELb0ELb0ELi2ELi4ELi4ELi4ELb0EEENS1_24CollectiveEpilogueBwdGQAISA_fSD_Li256ELb1ELb0EEENS1_25SingleTileBwdLPTSchedulerILb1ELi128ELb0EEEEEEEEEvNT_6ParamsE$_ZN4cute3eso3ESOILb1ELb0EJNS_6LayoutINS_5tupleIJNS3_IJNS_1CILi8EEENS4_ILi1EEEEEENS4_ILi2EEEEEENS3_IJNS3_IJS6_NS4_ILi0EEEEEENS4_ILi4096EEEEEEEEiEEC2ERKSE_RKi - $_ZN7cutlass13device_kernelIN5flash19enable_sm80_to_sm89INS1_16FlashAttnBwdSm80INS1_25CollectiveMainloopBwdSm80ILi2ELi2EN4cute5tupleIJNS5_1CILi128EEES8_NS7_ILi64EEEEEENS_10bfloat16_tEfNS_4arch4Sm80ELb1ELb0ELb1ELb1ELb0ELb0ELb0ELb0ELi2ELi4ELi4ELi4ELb0EEENS1_24CollectiveEpilogueBwdGQAISA_fSD_Li256ELb1ELb0EEENS1_25SingleTileBwdLPTSchedulerILb1ELi128ELb0EEEEEEEEEvNT_6ParamsE$_ZN4cute3eso3ESOILb1ELb0EJNS_6LayoutINS_5tupleIJNS3_IJNS_1CILi8EEENS4_ILi1EEEEEENS4_ILi2EEEEEENS3_IJNS3_IJS6_NS4_ILi0EEEEEENS4_ILi4096EEEEEEEENS_10ViewEngineINS_8smem_ptrIPN7cutlass10bfloat16_tEEEEEEEC2ERKSE_RKSL_)
$_ZN7cutlass13device_kernelIN5flash19enable_sm80_to_sm89INS1_16FlashAttnBwdSm80INS1_25CollectiveMainloopBwdSm80ILi2ELi2EN4cute5tupleIJNS5_1CILi128EEES8_NS7_ILi64EEEEEENS_10bfloat16_tEfNS_4arch4Sm80ELb1ELb0ELb1ELb1ELb0ELb0ELb0ELb0ELi2ELi4ELi4ELi4ELb0EEENS1_24CollectiveEpilogueBwdGQAISA_fSD_Li256ELb1ELb0EEENS1_25SingleTileBwdLPTSchedulerILb1ELi128ELb0EEEEEEEEEvNT_6ParamsE$_ZN4cute3eso3ESOILb1ELb0EJNS_6LayoutINS_5tupleIJNS3_IJNS_1CILi8EEENS4_ILi1EEEEEENS4_ILi2EEEEEENS3_IJNS3_IJS6_NS4_ILi0EEEEEENS4_ILi4096EEEEEEEENS_10ViewEngineINS_8smem_ptrIPN7cutlass10bfloat16_tEEEEEEEC2ERKSE_RKSL_:
[----:B------:R-:W-:Y:S02]  /*a240*/  IADD3 R4, R66, -c[0x0][0x20], RZ ;  /* 0x8000080042047a10 */ /* 0x000fe40007ffe0ff */
[----:B------:R-:W-:-:S03]  /*a250*/  MOV R7, 0x0 ;  /* 0x0000000000077802 */ /* 0x000fc60000000f00 */
[----:B------:R1:W-:Y:S01]  /*a260*/  STL.64 [R4], R2 ;  /* 0x0000000204007387 */ /* 0x0003e20000100a00 */
[----:B------:R-:W-:Y:S05]  /*a270*/  RET.REL.NODEC R6 `(_ZN7cutlass13device_kernelIN5flash19enable_sm80_to_sm89INS1_16FlashAttnBwdSm80INS1_25CollectiveMainloopBwdSm80ILi2ELi2EN4cute5tupleIJNS5_1CILi128EEES8_NS7_ILi64EEEEEENS_10bfloat16_tEfNS_4arch4Sm80ELb1ELb0ELb1ELb1ELb0ELb0ELb0ELb0ELi2ELi4ELi4ELi4ELb0EEENS1_24CollectiveEpilogueBwdGQAISA_fSD_Li256ELb1ELb0EEENS1_25SingleTileBwdLPTSchedulerILb1ELi128ELb0EEEEEEEEEvNT_6ParamsE) ;  /* 0xffff5d8006007950 */ /* 0x000fea0003c3ffff */
        .type           $_ZN7cutlass13device_kernelIN5flash19enable_sm80_to_sm89INS1_16FlashAttnBwdSm80INS1_25CollectiveMainloopBwdSm80ILi2ELi2EN4cute5tupleIJNS5_1CILi128EEES8_NS7_ILi64EEEEEENS_10bfloat16_tEfNS_4arch4Sm80ELb1ELb0ELb1ELb1ELb0ELb0ELb0ELb0ELi2ELi4ELi4ELi4ELb0EEENS1_24CollectiveEpilogueBwdGQAISA_fSD_Li256ELb1ELb0EEENS1_25SingleTileBwdLPTSchedulerILb1ELi128ELb0EEEEEEEEEvNT_6ParamsE$_ZN4cute3eso3ESOILb1ELb0EJNS_6LayoutINS_5tupleIJNS3_IJNS_1CILi8EEENS4_ILi1EEEEEENS4_ILi2EEEEEENS3_IJNS3_IJS6_NS4_ILi0EEEEEENS4_ILi4096EEEEEEEEiEEC2ERKSE_RKi,@function
        .size           $_ZN7cutlass13device_kernelIN5flash19enable_sm80_to_sm89INS1_16FlashAttnBwdSm80INS1_25CollectiveMainloopBwdSm80ILi2ELi2EN4cute5tupleIJNS5_1CILi128EEES8_NS7_ILi64EEEEEENS_10bfloat16_tEfNS_4arch4Sm80ELb1ELb0ELb1ELb1ELb0ELb0ELb0ELb0ELi2ELi4ELi4ELi4ELb0EEENS1_24CollectiveEpilogueBwdGQAISA_fSD_Li256ELb1ELb0EEENS1_25SingleTileBwdLPTSchedulerILb1ELi128ELb0EEEEEEEEEvNT_6ParamsE$_ZN4cute3eso3ESOILb1ELb0EJNS_6LayoutINS_5tupleIJNS3_IJNS_1CILi8EEENS4_ILi1EEEEEENS4_ILi2EEEEEENS3_IJNS3_IJS6_NS4_ILi0EEEEEENS4_ILi4096EEEEEEEEiEEC2ERKSE_RKi,($_ZN7cutlass13device_kernelIN5flash19enable_sm80_to_sm89INS1_16FlashAttnBwdSm80INS1_25CollectiveMainloopBwdSm80ILi2ELi2EN4cute5tupleIJNS5_1CILi128EEES8_NS7_ILi64EEEEEENS_10bfloat16_tEfNS_4arch4Sm80ELb1ELb0ELb1ELb1ELb0ELb0ELb0ELb0ELi2ELi4ELi4ELi4ELb0EEENS1_24CollectiveEpilogueBwdGQAISA_fSD_Li256ELb1ELb0EEENS1_25SingleTileBwdLPTSchedulerILb1ELi128ELb0EEEEEEEEEvNT_6ParamsE$_ZN4cute3eso3ESOILb1ELb0EJNS_6LayoutINS_5tupleIJNS3_IJNS_1CILi8EEENS4_ILi1EEEEEENS4_ILi2EEEEEENS3_IJNS3_IJS6_NS4_ILi0EEEEEENS4_ILi64EEEEEEEENS_10ViewEngineIPN7cutlass10bfloat16_tEEEEEC2ERKSE_RKSJ_ - $_ZN7cutlass13device_kernelIN5flash19enable_sm80_to_sm89INS1_16FlashAttnBwdSm80INS1_25CollectiveMainloopBwdSm80ILi2ELi2EN4cute5tupleIJNS5_1CILi128EEES8_NS7_ILi64EEEEEENS_10bfloat16_tEfNS_4arch4Sm80ELb1ELb0ELb1ELb1ELb0ELb0ELb0ELb0ELi2ELi4ELi4ELi4ELb0EEENS1_24CollectiveEpilogueBwdGQAISA_fSD_Li256ELb1ELb0EEENS1_25SingleTileBwdLPTSchedulerILb1ELi128ELb0EEEEEEEEEvNT_6ParamsE$_ZN4cute3eso3ESOILb1ELb0EJNS_6LayoutINS_5tupleIJNS3_IJNS_1CILi8EEENS4_ILi1EEEEEENS4_ILi2EEEEEENS3_IJNS3_IJS6_NS4_ILi0EEEEEENS4_ILi4096EEEEEEEEiEEC2ERKSE_RKi)
$_ZN7cutlass13device_kernelIN5flash19enable_sm80_to_sm89INS1_16FlashAttnBwdSm80INS1_25CollectiveMainloopBwdSm80ILi2ELi2EN4cute5tupleIJNS5_1CILi128EEES8_NS7_ILi64EEEEEENS_10bfloat16_tEfNS_4arch4Sm80ELb1ELb0ELb1ELb1ELb0ELb0ELb0ELb0ELi2ELi4ELi4ELi4ELb0EEENS1_24CollectiveEpilogueBwdGQAISA_fSD_Li256ELb1ELb0EEENS1_25SingleTileBwdLPTSchedulerILb1ELi128ELb0EEEEEEEEEvNT_6ParamsE$_ZN4cute3eso3ESOILb1ELb0EJNS_6LayoutINS_5tupleIJNS3_IJNS_1CILi8EEENS4_ILi1EEEEEENS4_ILi2EEEEEENS3_IJNS3_IJS6_NS4_ILi0EEEEEENS4_ILi4096EEEEEEEEiEEC2ERKSE_RKi:
[----:B------:R-:W-:Y:S02]  /*a280*/  IADD3 R2, R66, -c[0x0][0x20], RZ ;  /* 0x8000080042027a10 */ /* 0x000fe40007ffe0ff */
[----:B------:R-:W-:-:S03]  /*a290*/  MOV R5, 0x0 ;  /* 0x0000000000057802 */ /* 0x000fc60000000f00 */
[----:B------:R1:W-:Y:S01]  /*a2a0*/  STL [R2], R3 ;  /* 0x0000000302007387 */ /* 0x0003e20000100800 */
[----:B------:R-:W-:Y:S05]  /*a2b0*/  RET.REL.NODEC R4 `(_ZN7cutlass13device_kernelIN5flash19enable_sm80_to_sm89INS1_16FlashAttnBwdSm80INS1_25CollectiveMainloopBwdSm80ILi2ELi2EN4cute5tupleIJNS5_1CILi128EEES8_NS7_ILi64EEEEEENS_10bfloat16_tEfNS_4arch4Sm80ELb1ELb0ELb1ELb1ELb0ELb0ELb0ELb0ELi2ELi4ELi4ELi4ELb0EEENS1_24CollectiveEpilogueBwdGQAISA_fSD_Li256ELb1ELb0EEENS1_25SingleTileBwdLPTSchedulerILb1ELi128ELb0EEEEEEEEEvNT_6ParamsE) ;  /* 0xffff5d4004007950 */ /* 0x000fea0003c3ffff */
        .type           $_ZN7cutlass13device_kernelIN5flash19enable_sm80_to_sm89INS1_16FlashAttnBwdSm80INS1_25CollectiveMainloopBwdSm80ILi2ELi2EN4cute5tupleIJNS5_1CILi128EEES8_NS7_ILi64EEEEEENS_10bfloat16_tEfNS_4arch4Sm80ELb1ELb0ELb1ELb1ELb0ELb0ELb0ELb0ELi2ELi4ELi4ELi4ELb0EEENS1_24CollectiveEpilogueBwdGQAISA_fSD_Li256ELb1ELb0EEENS1_25SingleTileBwdLPTSchedulerILb1ELi128ELb0EEEEEEEEEvNT_6ParamsE$_ZN4cute3eso3ESOILb1ELb0EJNS_6LayoutINS_5tupleIJNS3_IJNS_1CILi8EEENS4_ILi1EEEEEENS4_ILi2EEEEEENS3_IJNS3_IJS6_NS4_ILi0EEEEEENS4_ILi64EEEEEEEENS_10ViewEngineIPN7cutlass10bfloat16_tEEEEEC2ERKSE_RKSJ_,@function
        .size           $_ZN7cutlass13device_kernelIN5flash19enable_sm80_to_sm89INS1_16FlashAttnBwdSm80INS1_25CollectiveMainloopBwdSm80ILi2ELi2EN4cute5tupleIJNS5_1CILi128EEES8_NS7_ILi64EEEEEENS_10bfloat16_tEfNS_4arch4Sm80ELb1ELb0ELb1ELb1ELb0ELb0ELb0ELb0ELi2ELi4ELi4ELi4ELb0EEENS1_24CollectiveEpilogueBwdGQAISA_fSD_Li256ELb1ELb0EEENS1_25SingleTileBwdLPTSchedulerILb1ELi128ELb0EEEEEEEEEvNT_6ParamsE$_ZN4cute3eso3ESOILb1ELb0EJNS_6LayoutINS_5tupleIJNS3_IJNS_1CILi8EEENS4_ILi1EEEEEENS4_ILi2EEEEEENS3_IJNS3_IJS6_NS4_ILi0EEEEEENS4_ILi64EEEEEEEENS_10ViewEngineIPN7cutlass10bfloat16_tEEEEEC2ERKSE_RKSJ_,($_ZN7cutlass13device_kernelIN5flash19enable_sm80_to_sm89INS1_16FlashAttnBwdSm80INS1_25CollectiveMainloopBwdSm80ILi2ELi2EN4cute5tupleIJNS5_1CILi128EEES8_NS7_ILi64EEEEEENS_10bfloat16_tEfNS_4arch4Sm80ELb1ELb0ELb1ELb1ELb0ELb0ELb0ELb0ELi2ELi4ELi4ELi4ELb0EEENS1_24CollectiveEpilogueBwdGQAISA_fSD_Li256ELb1ELb0EEENS1_25SingleTileBwdLPTSchedulerILb1ELi128ELb0EEEEEEEEEvNT_6ParamsE$_ZN4cute3eso3ESOILb1ELb0EJNS_6LayoutINS_5tupleIJNS3_IJNS_1CILi8EEENS4_ILi1EEEEEENS4_ILi2EEEEEENS3_IJNS3_IJS6_NS4_ILi0EEEEEENS4_ILi64EEEEEEEEiEEC2ERKSE_RKi - $_ZN7cutlass13device_kernelIN5flash19enable_sm80_to_sm89INS1_16FlashAttnBwdSm80INS1_25CollectiveMainloopBwdSm80ILi2ELi2EN4cute5tupleIJNS5_1CILi128EEES8_NS7_ILi64EEEEEENS_10bfloat16_tEfNS_4arch4Sm80ELb1ELb0ELb1ELb1ELb0ELb0ELb0ELb0ELi2ELi4ELi4ELi4ELb0EEENS1_24CollectiveEpilogueBwdGQAISA_fSD_Li256ELb1ELb0EEENS1_25SingleTileBwdLPTSchedulerILb1ELi128ELb0EEEEEEEEEvNT_6ParamsE$_ZN4cute3eso3ESOILb1ELb0EJNS_6LayoutINS_5tupleIJNS3_IJNS_1CILi8EEENS4_ILi1EEEEEENS4_ILi2EEEEEENS3_IJNS3_IJS6_NS4_ILi0EEEEEENS4_ILi64EEEEEEEENS_10ViewEngineIPN7cutlass10bfloat16_tEEEEEC2ERKSE_RKSJ_)
$_ZN7cutlass13device_kernelIN5flash19enable_sm80_to_sm89INS1_16FlashAttnBwdSm80INS1_25CollectiveMainloopBwdSm80ILi2ELi2EN4cute5tupleIJNS5_1CILi128EEES8_NS7_ILi64EEEEEENS_10bfloat16_tEfNS_4arch4Sm80ELb1ELb0ELb1ELb1ELb0ELb0ELb0ELb0ELi2ELi4ELi4ELi4ELb0EEENS1_24CollectiveEpilogueBwdGQAISA_fSD_Li256ELb1ELb0EEENS1_25SingleTileBwdLPTSchedulerILb1ELi128ELb0EEEEEEEEEvNT_6ParamsE$_ZN4cute3eso3ESOILb1ELb0EJNS_6LayoutINS_5tupleIJNS3_IJNS_1CILi8EEENS4_ILi1EEEEEENS4_ILi2EEEEEENS3_IJNS3_IJS6_NS4_ILi0EEEEEENS4_ILi64EEEEEEEENS_10ViewEngineIPN7cutlass10bfloat16_tEEEEEC2ERKSE_RKSJ_:
[----:B------:R-:W-:Y:S01]  /*a2c0*/  IADD3 R2, R23, -c[0x0][0x20], RZ ;  /* 0x8000080017027a10 */ /* 0x000fe20007ffe0ff */
[----:B------:R-:W-:Y:S01]  /*a2d0*/  IMAD.MOV.U32 R9, RZ, RZ, R3 ;  /* 0x000000ffff097224 */ /* 0x000fe200078e0003 */
[----:B------:R-:W-:-:S04]  /*a2e0*/  MOV R7, 0x0 ;  /* 0x0000000000077802 */ /* 0x000fc80000000f00 */
[----:B------:R1:W-:Y:S01]  /*a2f0*/  STL.64 [R2], R8 ;  /* 0x0000000802007387 */ /* 0x0003e20000100a00 */
[----:B------:R-:W-:Y:S05]  /*a300*/  RET.REL.NODEC R6 `(_ZN7cutlass13device_kernelIN5flash19enable_sm80_to_sm89INS1_16FlashAttnBwdSm80INS1_25CollectiveMainloopBwdSm80ILi2ELi2EN4cute5tupleIJNS5_1CILi128EEES8_NS7_ILi64EEEEEENS_10bfloat16_tEfNS_4arch4Sm80ELb1ELb0ELb1ELb1ELb0ELb0ELb0ELb0ELi2ELi4ELi4ELi4ELb0EEENS1_24CollectiveEpilogueBwdGQAISA_fSD_Li256ELb1ELb0EEENS1_25SingleTileBwdLPTSchedulerILb1ELi128ELb0EEEEEEEEEvNT_6ParamsE) ;  /* 0xffff5cf006007950 */ /* 0x000fea0003c3ffff */
        .type           $_ZN7cutlass13device_kernelIN5flash19enable_sm80_to_sm89INS1_16FlashAttnBwdSm80INS1_25CollectiveMainloopBwdSm80ILi2ELi2EN4cute5tupleIJNS5_1CILi128EEES8_NS7_ILi64EEEEEENS_10bfloat16_tEfNS_4arch4Sm80ELb1ELb0ELb1ELb1ELb0ELb0ELb0ELb0ELi2ELi4ELi4ELi4ELb0EEENS1_24CollectiveEpilogueBwdGQAISA_fSD_Li256ELb1ELb0EEENS1_25SingleTileBwdLPTSchedulerILb1ELi128ELb0EEEEEEEEEvNT_6ParamsE$_ZN4cute3eso3ESOILb1ELb0EJNS_6LayoutINS_5tupleIJNS3_IJNS_1CILi8EEENS4_ILi1EEEEEENS4_ILi2EEEEEENS3_IJNS3_IJS6_NS4_ILi0EEEEEENS4_ILi64EEEEEEEEiEEC2ERKSE_RKi,@function
        .size           $_ZN7cutlass13device_kernelIN5flash19enable_sm80_to_sm89INS1_16FlashAttnBwdSm80INS1_25CollectiveMainloopBwdSm80ILi2ELi2EN4cute5tupleIJNS5_1CILi128EEES8_NS7_ILi64EEEEEENS_10bfloat16_tEfNS_4arch4Sm80ELb1ELb0ELb1ELb1ELb0ELb0ELb0ELb0ELi2ELi4ELi4ELi4ELb0EEENS1_24CollectiveEpilogueBwdGQAISA_fSD_Li256ELb1ELb0EEENS1_25SingleTileBwdLPTSchedulerILb1ELi128ELb0EEEEEEEEEvNT_6ParamsE$_ZN4cute3eso3ESOILb1ELb0EJNS_6LayoutINS_5tupleIJNS3_IJNS_1CILi8EEENS4_ILi1EEEEEENS4_ILi2EEEEEENS3_IJNS3_IJS6_NS4_ILi0EEEEEENS4_ILi64EEEEEEEEiEEC2ERKSE_RKi,($_ZN7cutlass13device_kernelIN5flash19enable_sm80_to_sm89INS1_16FlashAttnBwdSm80INS1_25CollectiveMainloopBwdSm80ILi2ELi2EN4cute5tupleIJNS5_1CILi128EEES8_NS7_ILi64EEEEEENS_10bfloat16_tEfNS_4arch4Sm80ELb1ELb0ELb1ELb1ELb0ELb0ELb0ELb0ELi2ELi4ELi4ELi4ELb0EEENS1_24CollectiveEpilogueBwdGQAISA_fSD_Li256ELb1ELb0EEENS1_25SingleTileBwdLPTSchedulerILb1ELi128ELb0EEEEEEEEEvNT_6ParamsE$_ZN4cute3eso3ESOILb1ELb0EJNS_6LayoutINS_5tupleIJNS3_IJNS_1CILi8EEENS4_ILi1EEEEEENS4_ILi2EEEEEENS3_IJNS3_IJS6_NS4_ILi0EEEEEENS4_ILi8192EEEEEEEENS_10ViewEngineINS_8smem_ptrIPN7cutlass10bfloat16_tEEEEEEEC2ERKSE_RKSL_ - $_ZN7cutlass13device_kernelIN5flash19enable_sm80_to_sm89INS1_16FlashAttnBwdSm80INS1_25CollectiveMainloopBwdSm80ILi2ELi2EN4cute5tupleIJNS5_1CILi128EEES8_NS7_ILi64EEEEEENS_10bfloat16_tEfNS_4arch4Sm80ELb1ELb0ELb1ELb1ELb0ELb0ELb0ELb0ELi2ELi4ELi4ELi4ELb0EEENS1_24CollectiveEpilogueBwdGQAISA_fSD_Li256ELb1ELb0EEENS1_25SingleTileBwdLPTSchedulerILb1ELi128ELb0EEEEEEEEEvNT_6ParamsE$_ZN4cute3eso3ESOILb1ELb0EJNS_6LayoutINS_5tupleIJNS3_IJNS_1CILi8EEENS4_ILi1EEEEEENS4_ILi2EEEEEENS3_IJNS3_IJS6_NS4_ILi0EEEEEENS4_ILi64EEEEEEEEiEEC2ERKSE_RKi)
$_ZN7cutlass13device_kernelIN5flash19enable_sm80_to_sm89INS1_16FlashAttnBwdSm80INS1_25CollectiveMainloopBwdSm80ILi2ELi2EN4cute5tupleIJNS5_1CILi128EEES8_NS7_ILi64EEEEEENS_10bfloat16_tEfNS_4arch4Sm80ELb1ELb0ELb1ELb1ELb0ELb0ELb0ELb0ELi2ELi4ELi4ELi4ELb0EEENS1_24CollectiveEpilogueBwdGQAISA_fSD_Li256ELb1ELb0EEENS1_25SingleTileBwdLPTSchedulerILb1ELi128ELb0EEEEEEEEEvNT_6ParamsE$_ZN4cute3eso3ESOILb1ELb0EJNS_6LayoutINS_5tupleIJNS3_IJNS_1CILi8EEENS4_ILi1EEEEEENS4_ILi2EEEEEENS3_IJNS3_IJS6_NS4_ILi0EEEEEENS4_ILi64EEEEEEEEiEEC2ERKSE_RKi:
[----:B------:R-:W-:Y:S02]  /*a310*/  IADD3 R2, R23, -c[0x0][0x20], RZ ;  /* 0x8000080017027a10 */ /* 0x000fe40007ffe0ff */
[----:B------:R-:W-:-:S03]  /*a320*/  MOV R7, 0x0 ;  /* 0x0000000000077802 */ /* 0x000fc60000000f00 */
[----:B------:R1:W-:Y:S01]  /*a330*/  STL [R2], R3 ;  /* 0x0000000302007387 */ /* 0x0003e20000100800 */
[----:B------:R-:W-:Y:S05]  /*a340*/  RET.REL.NODEC R6 `(_ZN7cutlass13device_kernelIN5flash19enable_sm80_to_sm89INS1_16FlashAttnBwdSm80INS1_25CollectiveMainloopBwdSm80ILi2ELi2EN4cute5tupleIJNS5_1CILi128EEES8_NS7_ILi64EEEEEENS_10bfloat16_tEfNS_4arch4Sm80ELb1ELb0ELb1ELb1ELb0ELb0ELb0ELb0ELi2ELi4ELi4ELi4ELb0EEENS1_24CollectiveEpilogueBwdGQAISA_fSD_Li256ELb1ELb0EEENS1_25SingleTileBwdLPTSchedulerILb1ELi128ELb0EEEEEEEEEvNT_6ParamsE) ;  /* 0xffff5cb006007950 */ /* 0x000fea0003c3ffff */
        .type           $_ZN7cutlass13device_kernelIN5flash19enable_sm80_to_sm89INS1_16FlashAttnBwdSm80INS1_25CollectiveMainloopBwdSm80ILi2ELi2EN4cute5tupleIJNS5_1CILi128EEES8_NS7_ILi64EEEEEENS_10bfloat16_tEfNS_4arch4Sm80ELb1ELb0ELb1ELb1ELb0ELb0ELb0ELb0ELi2ELi4ELi4ELi4ELb0EEENS1_24CollectiveEpilogueBwdGQAISA_fSD_Li256ELb1ELb0EEENS1_25SingleTileBwdLPTSchedulerILb1ELi128ELb0EEEEEEEEEvNT_6ParamsE$_ZN4cute3eso3ESOILb1ELb0EJNS_6LayoutINS_5tupleIJNS3_IJNS_1CILi8EEENS4_ILi1EEEEEENS4_ILi2EEEEEENS3_IJNS3_IJS6_NS4_ILi0EEEEEENS4_ILi8192EEEEEEEENS_10ViewEngineINS_8smem_ptrIPN7cutlass10bfloat16_tEEEEEEEC2ERKSE_RKSL_,@function
        .size           $_ZN7cutlass13device_kernelIN5flash19enable_sm80_to_sm89INS1_16FlashAttnBwdSm80INS1_25CollectiveMainloopBwdSm80ILi2ELi2EN4cute5tupleIJNS5_1CILi128EEES8_NS7_ILi64EEEEEENS_10bfloat16_tEfNS_4arch4Sm80ELb1ELb0ELb1ELb1ELb0ELb0ELb0ELb0ELi2ELi4ELi4ELi4ELb0EEENS1_24CollectiveEpilogueBwdGQAISA_fSD_Li256ELb1ELb0EEENS1_25SingleTileBwdLPTSchedulerILb1ELi128ELb0EEEEEEEEEvNT_6ParamsE$_ZN4cute3eso3ESOILb1ELb0EJNS_6LayoutINS_5tupleIJNS3_IJNS_1CILi8EEENS4_ILi1EEEEEENS4_ILi2EEEEEENS3_IJNS3_IJS6_NS4_ILi0EEEEEENS4_ILi8192EEEEEEEENS_10ViewEngineINS_8smem_ptrIPN7cutlass10bfloat16_tEEEEEEEC2ERKSE_RKSL_,($_ZN7cutlass13device_kernelIN5flash19enable_sm80_to_sm89INS1_16FlashAttnBwdSm80INS1_25CollectiveMainloopBwdSm80ILi2ELi2EN4cute5tupleIJNS5_1CILi128EEES8_NS7_ILi64EEEEEENS_10bfloat16_tEfNS_4arch4Sm80ELb1ELb0ELb1ELb1ELb0ELb0ELb0ELb0ELi2ELi4ELi4ELi4ELb0EEENS1_24CollectiveEpilogueBwdGQAISA_fSD_Li256ELb1ELb0EEENS1_25SingleTileBwdLPTSchedulerILb1ELi128ELb0EEEEEEEEEvNT_6ParamsE$_ZN4cute3eso3ESOILb1ELb0EJNS_6LayoutINS_5tupleIJNS3_IJNS_1CILi8EEENS4_ILi1EEEEEENS4_ILi2EEEEEENS3_IJNS3_IJS6_NS4_ILi0EEEEEENS4_ILi8192EEEEEEEEiEEC2ERKSE_RKi - $_ZN7cutlass13device_kernelIN5flash19enable_sm80_to_sm89INS1_16FlashAttnBwdSm80INS1_25CollectiveMainloopBwdSm80ILi2ELi2EN4cute5tupleIJNS5_1CILi128EEES8_NS7_ILi64EEEEEENS_10bfloat16_tEfNS_4arch4Sm80ELb1ELb0ELb1ELb1ELb0ELb0ELb0ELb0ELi2ELi4ELi4ELi4ELb0EEENS1_24CollectiveEpilogueBwdGQAISA_fSD_Li256ELb1ELb0EEENS1_25SingleTileBwdLPTSchedulerILb1ELi128ELb0EEEEEEEEEvNT_6ParamsE$_ZN4cute3eso3ESOILb1ELb0EJNS_6LayoutINS_5tupleIJNS3_IJNS_1CILi8EEENS4_ILi1EEEEEENS4_ILi2EEEEEENS3_IJNS3_IJS6_NS4_ILi0EEEEEENS4_ILi8192EEEEEEEENS_10ViewEngineINS_8smem_ptrIPN7cutlass10bfloat16_tEEEEEEEC2ERKSE_RKSL_)
$_ZN7cutlass13device_kernelIN5flash19enable_sm80_to_sm89INS1_16FlashAttnBwdSm80INS1_25CollectiveMainloopBwdSm80ILi2ELi2EN4cute5tupleIJNS5_1CILi128EEES8_NS7_ILi64EEEEEENS_10bfloat16_tEfNS_4arch4Sm80ELb1ELb0ELb1ELb1ELb0ELb0ELb0ELb0ELi2ELi4ELi4ELi4ELb0EEENS1_24CollectiveEpilogueBwdGQAISA_fSD_Li256ELb1ELb0EEENS1_25SingleTileBwdLPTSchedulerILb1ELi128ELb0EEEEEEEEEvNT_6ParamsE$_ZN4cute3eso3ESOILb1ELb0EJNS_6LayoutINS_5tupleIJNS3_IJNS_1CILi8EEENS4_ILi1EEEEEENS4_ILi2EEEEEENS3_IJNS3_IJS6_NS4_ILi0EEEEEENS4_ILi8192EEEEEEEENS_10ViewEngineINS_8smem_ptrIPN7cutlass10bfloat16_tEEEEEEEC2ERKSE_RKSL_:
[----:B------:R-:W-:Y:S02]  /*a350*/  IADD3 R4, R23, -c[0x0][0x20], RZ ;  /* 0x8000080017047a10 */ /* 0x000fe40007ffe0ff */
[----:B------:R-:W-:-:S03]  /*a360*/  MOV R7, 0x0 ;  /* 0x0000000000077802 */ /* 0x000fc60000000f00 */
[----:B------:R1:W-:Y:S01]  /*a370*/  STL.64 [R4], R2 ;  /* 0x0000000204007387 */ /* 0x0003e20000100a00 */
[----:B------:R-:W-:Y:S05]  /*a380*/  RET.REL.NODEC R6 `(_ZN7cutlass13device_kernelIN5flash19enable_sm80_to_sm89INS1_16FlashAttnBwdSm80INS1_25CollectiveMainloopBwdSm80ILi2ELi2EN4cute5tupleIJNS5_1CILi128EEES8_NS7_ILi64EEEEEENS_10bfloat16_tEfNS_4arch4Sm80ELb1ELb0ELb1ELb1ELb0ELb0ELb0ELb0ELi2ELi4ELi4ELi4ELb0EEENS1_24CollectiveEpilogueBwdGQAISA_fSD_Li256ELb1ELb0EEENS1_25SingleTileBwdLPTSchedulerILb1ELi128ELb0EEEEEEEEEvNT_6ParamsE) ;  /* 0xffff5c7006007950 */ /* 0x000fea0003c3ffff */
        .type           $_ZN7cutlass13device_kernelIN5flash19enable_sm80_to_sm89INS1_16FlashAttnBwdSm80INS1_25CollectiveMainloopBwdSm80ILi2ELi2EN4cute5tupleIJNS5_1CILi128EEES8_NS7_ILi64EEEEEENS_10bfloat16_tEfNS_4arch4Sm80ELb1ELb0ELb1ELb1ELb0ELb0ELb0ELb0ELi2ELi4ELi4ELi4ELb0EEENS1_24CollectiveEpilogueBwdGQAISA_fSD_Li256ELb1ELb0EEENS1_25SingleTileBwdLPTSchedulerILb1ELi128ELb0EEEEEEEEEvNT_6ParamsE$_ZN4cute3eso3ESOILb1ELb0EJNS_6LayoutINS_5tupleIJNS3_IJNS_1CILi8EEENS4_ILi1EEEEEENS4_ILi2EEEEEENS3_IJNS3_IJS6_NS4_ILi0EEEEEENS4_ILi8192EEEEEEEEiEEC2ERKSE_RKi,@function
        .size           $_ZN7cutlass13device_kernelIN5flash19enable_sm80_to_sm89INS1_16FlashAttnBwdSm80INS1_25CollectiveMainloopBwdSm80ILi2ELi2EN4cute5tupleIJNS5_1CILi128EEES8_NS7_ILi64EEEEEENS_10bfloat16_tEfNS_4arch4Sm80ELb1ELb0ELb1ELb1ELb0ELb0ELb0ELb0ELi2ELi4ELi4ELi4ELb0EEENS1_24CollectiveEpilogueBwdGQAISA_fSD_Li256ELb1ELb0EEENS1_25SingleTileBwdLPTSchedulerILb1ELi128ELb0EEEEEEEEEvNT_6ParamsE$_ZN4cute3eso3ESOILb1ELb0EJNS_6LayoutINS_5tupleIJNS3_IJNS_1CILi8EEENS4_ILi1EEEEEENS4_ILi2EEEEEENS3_IJNS3_IJS6_NS4_ILi0EEEEEENS4_ILi8192EEEEEEEEiEEC2ERKSE_RKi,($_ZN7cutlass13device_kernelIN5flash19enable_sm80_to_sm89INS1_16FlashAttnBwdSm80INS1_25CollectiveMainloopBwdSm80ILi2ELi2EN4cute5tupleIJNS5_1CILi128EEES8_NS7_ILi64EEEEEENS_10bfloat16_tEfNS_4arch4Sm80ELb1ELb0ELb1ELb1ELb0ELb0ELb0ELb0ELi2ELi4ELi4ELi4ELb0EEENS1_24CollectiveEpilogueBwdGQAISA_fSD_Li256ELb1ELb0EEENS1_25SingleTileBwdLPTSchedulerILb1ELi128ELb0EEEEEEEEEvNT_6ParamsE$_ZN4cute3eso3ESOILb1ELb0EJNS_6LayoutINS_5tupleIJNS3_IJNS_1CILi8EEENS4_ILi1EEEEEENS4_ILi2EEEEEENS3_IJNS3_IJS6_NS4_ILi0EEEEEES5_EEEEENS_10ViewEngineIPN7cutlass10bfloat16_tEEEEEC2ERKSD_RKSI_ - $_ZN7cutlass13device_kernelIN5flash19enable_sm80_to_sm89INS1_16FlashAttnBwdSm80INS1_25CollectiveMainloopBwdSm80ILi2ELi2EN4cute5tupleIJNS5_1CILi128EEES8_NS7_ILi64EEEEEENS_10bfloat16_tEfNS_4arch4Sm80ELb1ELb0ELb1ELb1ELb0ELb0ELb0ELb0ELi2ELi4ELi4ELi4ELb0EEENS1_24CollectiveEpilogueBwdGQAISA_fSD_Li256ELb1ELb0EEENS1_25SingleTileBwdLPTSchedulerILb1ELi128ELb0EEEEEEEEEvNT_6ParamsE$_ZN4cute3eso3ESOILb1ELb0EJNS_6LayoutINS_5tupleIJNS3_IJNS_1CILi8EEENS4_ILi1EEEEEENS4_ILi2EEEEEENS3_IJNS3_IJS6_NS4_ILi0EEEEEENS4_ILi8192EEEEEEEEiEEC2ERKSE_RKi)
$_ZN7cutlass13device_kernelIN5flash19enable_sm80_to_sm89INS1_16FlashAttnBwdSm80INS1_25CollectiveMainloopBwdSm80ILi2ELi2EN4cute5tupleIJNS5_1CILi128EEES8_NS7_ILi64EEEEEENS_10bfloat16_tEfNS_4arch4Sm80ELb1ELb0ELb1ELb1ELb0ELb0ELb0ELb0ELi2ELi4ELi4ELi4ELb0EEENS1_24CollectiveEpilogueBwdGQAISA_fSD_Li256ELb1ELb0EEENS1_25SingleTileBwdLPTSchedulerILb1ELi128ELb0EEEEEEEEEvNT_6ParamsE$_ZN4cute3eso3ESOILb1ELb0EJNS_6LayoutINS_5tupleIJNS3_IJNS_1CILi8EEENS4_ILi1EEEEEENS4_ILi2EEEEEENS3_IJNS3_IJS6_NS4_ILi0EEEEEENS4_ILi8192EEEEEEEEiEEC2ERKSE_RKi:
[----:B------:R-:W-:Y:S02]  /*a390*/  IADD3 R2, R23, -c[0x0][0x20], RZ ;  /* 0x8000080017027a10 */ /* 0x000fe40007ffe0ff */
[----:B------:R-:W-:-:S03]  /*a3a0*/  MOV R5, 0x0 ;  /* 0x0000000000057802 */ /* 0x000fc60000000f00 */
[----:B------:R1:W-:Y:S01]  /*a3b0*/  STL [R2], R3 ;  /* 0x0000000302007387 */ /* 0x0003e20000100800 */
[----:B------:R-:W-:Y:S05]  /*a3c0*/  RET.REL.NODEC R4 `(_ZN7cutlass13device_kernelIN5flash19enable_sm80_to_sm89INS1_16FlashAttnBwdSm80INS1_25CollectiveMainloopBwdSm80ILi2ELi2EN4cute5tupleIJNS5_1CILi128EEES8_NS7_ILi64EEEEEENS_10bfloat16_tEfNS_4arch4Sm80ELb1ELb0ELb1ELb1ELb0ELb0ELb0ELb0ELi2ELi4ELi4ELi4ELb0EEENS1_24CollectiveEpilogueBwdGQAISA_fSD_Li256ELb1ELb0EEENS1_25SingleTileBwdLPTSchedulerILb1ELi128ELb0EEEEEEEEEvNT_6ParamsE) ;  /* 0xffff5c3004007950 */ /* 0x000fea0003c3ffff */
        .type           $_ZN7cutlass13device_kernelIN5flash19enable_sm80_to_sm89INS1_16FlashAttnBwdSm80INS1_25CollectiveMainloopBwdSm80ILi2ELi2EN4cute5tupleIJNS5_1CILi128EEES8_NS7_ILi64EEEEEENS_10bfloat16_tEfNS_4arch4Sm80ELb1ELb0ELb1ELb1ELb0ELb0ELb0ELb0ELi2ELi4ELi4ELi4ELb0EEENS1_24CollectiveEpilogueBwdGQAISA_fSD_Li256ELb1ELb0EEENS1_25SingleTileBwdLPTSchedulerILb1ELi128ELb0EEEEEEEEEvNT_6ParamsE$_ZN4cute3eso3ESOILb1ELb0EJNS_6LayoutINS_5tupleIJNS3_IJNS_1CILi8EEENS4_ILi1EEEEEENS4_ILi2EEEEEENS3_IJNS3_IJS6_NS4_ILi0EEEEEES5_EEEEENS_10ViewEngineIPN7cutlass10bfloat16_tEEEEEC2ERKSD_RKSI_,@function
        .size           $_ZN7cutlass13device_kernelIN5flash19enable_sm80_to_sm89INS1_16FlashAttnBwdSm80INS1_25CollectiveMainloopBwdSm80ILi2ELi2EN4cute5tupleIJNS5_1CILi128EEES8_NS7_ILi64EEEEEENS_10bfloat16_tEfNS_4arch4Sm80ELb1ELb0ELb1ELb1ELb0ELb0ELb0ELb0ELi2ELi4ELi4ELi4ELb0EEENS1_24CollectiveEpilogueBwdGQAISA_fSD_Li256ELb1ELb0EEENS1_25SingleTileBwdLPTSchedulerILb1ELi128ELb0EEEEEEEEEvNT_6ParamsE$_ZN4cute3eso3ESOILb1ELb0EJNS_6LayoutINS_5tupleIJNS3_IJNS_1CILi8EEENS4_ILi1EEEEEENS4_ILi2EEEEEENS3_IJNS3_IJS6_NS4_ILi0EEEEEES5_EEEEENS_10ViewEngineIPN7cutlass10bfloat16_tEEEEEC2ERKSD_RKSI_,($_ZN7cutlass13device_kernelIN5flash19enable_sm80_to_sm89INS1_16FlashAttnBwdSm80INS1_25CollectiveMainloopBwdSm80ILi2ELi2EN4cute5tupleIJNS5_1CILi128EEES8_NS7_ILi64EEEEEENS_10bfloat16_tEfNS_4arch4Sm80ELb1ELb0ELb1ELb1ELb0ELb0ELb0ELb0ELi2ELi4ELi4ELi4ELb0EEENS1_24CollectiveEpilogueBwdGQAISA_fSD_Li256ELb1ELb0EEENS1_25SingleTileBwdLPTSchedulerILb1ELi128ELb0EEEEEEEEEvNT_6ParamsE$_ZN4cute3eso3ESOILb1ELb0EJNS_6LayoutINS_5tupleIJNS3_IJNS_1CILi8EEENS4_ILi1EEEEEENS4_ILi2EEEEEENS3_IJNS3_IJS6_NS4_ILi0EEEEEES5_EEEEEiEEC2ERKSD_RKi - $_ZN7cutlass13device_kernelIN5flash19enable_sm80_to_sm89INS1_16FlashAttnBwdSm80INS1_25CollectiveMainloopBwdSm80ILi2ELi2EN4cute5tupleIJNS5_1CILi128EEES8_NS7_ILi64EEEEEENS_10bfloat16_tEfNS_4arch4Sm80ELb1ELb0ELb1ELb1ELb0ELb0ELb0ELb0ELi2ELi4ELi4ELi4ELb0EEENS1_24CollectiveEpilogueBwdGQAISA_fSD_Li256ELb1ELb0EEENS1_25SingleTileBwdLPTSchedulerILb1ELi128ELb0EEEEEEEEEvNT_6ParamsE$_ZN4cute3eso3ESOILb1ELb0EJNS_6LayoutINS_5tupleIJNS3_IJNS_1CILi8EEENS4_ILi1EEEEEENS4_ILi2EEEEEENS3_IJNS3_IJS6_NS4_ILi0EEEEEES5_EEEEENS_10ViewEngineIPN7cutlass10bfloat16_tEEEEEC2ERKSD_RKSI_)
$_ZN7cutlass13device_kernelIN5flash19enable_sm80_to_sm89INS1_16FlashAttnBwdSm80INS1_25CollectiveMainloopBwdSm80ILi2ELi2EN4cute5tupleIJNS5_1CILi128EEES8_NS7_ILi64EEEEEENS_10bfloat16_tEfNS_4arch4Sm80ELb1ELb0ELb1ELb1ELb0ELb0ELb0ELb0ELi2ELi4ELi4ELi4ELb0EEENS1_24CollectiveEpilogueBwdGQAISA_fSD_Li256ELb1ELb0EEENS1_25SingleTileBwdLPTSchedulerILb1ELi128ELb0EEEEEEEEEvNT_6ParamsE$_ZN4cute3eso3ESOILb1ELb0EJNS_6LayoutINS_5tupleIJNS3_IJNS_1CILi8EEENS4_ILi1EEEEEENS4_ILi2EEEEEENS3_IJNS3_IJS6_NS4_ILi0EEEEEES5_EEEEENS_10ViewEngineIPN7cutlass10bfloat16_tEEEEEC2ERKSD_RKSI_:
[----:B------:R-:W-:Y:S01]  /*a3d0*/  IADD3 R7, R66, -c[0x0][0x20], RZ ;  /* 0x8000080042077a10 */ /* 0x000fe20007ffe0ff */
[----:B------:R-:W-:Y:S01]  /*a3e0*/  IMAD.MOV.U32 R10, RZ, RZ, R6 ;  /* 0x000000ffff0a7224 */ /* 0x000fe200078e0006 */
[----:B------:R-:W-:Y:S01]  /*a3f0*/  MOV R11, R9 ;  /* 0x00000009000b7202 */ /* 0x000fe20000000f00 */
[----:B------:R-:W-:-:S04]  /*a400*/  IMAD.MOV.U32 R9, RZ, RZ, 0x0 ;  /* 0x00000000ff097424 */ /* 0x000fc800078e00ff */
[----:B------:R1:W-:Y:S01]  /*a410*/  STL.64 [R7], R10 ;  /* 0x0000000a07007387 */ /* 0x0003e20000100a00 */
[----:B------:R-:W-:Y:S05]  /*a420*/  RET.REL.NODEC R8 `(_ZN7cutlass13device_kernelIN5flash19enable_sm80_to_sm89INS1_16FlashAttnBwdSm80INS1_25CollectiveMainloopBwdSm80ILi2ELi2EN4cute5tupleIJNS5_1CILi128EEES8_NS7_ILi64EEEEEENS_10bfloat16_tEfNS_4arch4Sm80ELb1ELb0ELb1ELb1ELb0ELb0ELb0ELb0ELi2ELi4ELi4ELi4ELb0EEENS1_24CollectiveEpilogueBwdGQAISA_fSD_Li256ELb1ELb0EEENS1_25SingleTileBwdLPTSchedulerILb1ELi128ELb0EEEEEEEEEvNT_6ParamsE) ;  /* 0xffff5bd008007950 */ /* 0x000fea0003c3ffff */
        .type           $_ZN7cutlass13device_kernelIN5flash19enable_sm80_to_sm89INS1_16FlashAttnBwdSm80INS1_25CollectiveMainloopBwdSm80ILi2ELi2EN4cute5tupleIJNS5_1CILi128EEES8_NS7_ILi64EEEEEENS_10bfloat16_tEfNS_4arch4Sm80ELb1ELb0ELb1ELb1ELb0ELb0ELb0ELb0ELi2ELi4ELi4ELi4ELb0EEENS1_24CollectiveEpilogueBwdGQAISA_fSD_Li256ELb1ELb0EEENS1_25SingleTileBwdLPTSchedulerILb1ELi128ELb0EEEEEEEEEvNT_6ParamsE$_ZN4cute3eso3ESOILb1ELb0EJNS_6LayoutINS_5tupleIJNS3_IJNS_1CILi8EEENS4_ILi1EEEEEENS4_ILi2EEEEEENS3_IJNS3_IJS6_NS4_ILi0EEEEEES5_EEEEEiEEC2ERKSD_RKi,@function
        .size           $_ZN7cutlass13device_kernelIN5flash19enable_sm80_to_sm89INS1_16FlashAttnBwdSm80INS1_25CollectiveMainloopBwdSm80ILi2ELi2EN4cute5tupleIJNS5_1CILi128EEES8_NS7_ILi64EEEEEENS_10bfloat16_tEfNS_4arch4Sm80ELb1ELb0ELb1ELb1ELb0ELb0ELb0ELb0ELi2ELi4ELi4ELi4ELb0EEENS1_24CollectiveEpilogueBwdGQAISA_fSD_Li256ELb1ELb0EEENS1_25SingleTileBwdLPTSchedulerILb1ELi128ELb0EEEEEEEEEvNT_6ParamsE$_ZN4cute3eso3ESOILb1ELb0EJNS_6LayoutINS_5tupleIJNS3_IJNS_1CILi8EEENS4_ILi1EEEEEENS4_ILi2EEEEEENS3_IJNS3_IJS6_NS4_ILi0EEEEEES5_EEEEEiEEC2ERKSD_RKi,($_ZN7cutlass13device_kernelIN5flash19enable_sm80_to_sm89INS1_16FlashAttnBwdSm80INS1_25CollectiveMainloopBwdSm80ILi2ELi2EN4cute5tupleIJNS5_1CILi128EEES8_NS7_ILi64EEEEEENS_10bfloat16_tEfNS_4arch4Sm80ELb1ELb0ELb1ELb1ELb0ELb0ELb0ELb0ELi2ELi4ELi4ELi4ELb0EEENS1_24CollectiveEpilogueBwdGQAISA_fSD_Li256ELb1ELb0EEENS1_25SingleTileBwdLPTSchedulerILb1ELi128ELb0EEEEEEEEEvNT_6ParamsE$_ZN4cute3eso3ESOILb1ELb0EJNS_6LayoutINS_5tupleIJNS3_IJNS_1CILi8EEENS4_ILi1EEEEEENS4_ILi2EEENS3_IJNS4_ILi4EEES8_EEEEEENS3_IJNS3_IJS6_NS4_ILi0EEEEEES5_NS3_IJNS4_ILi32EEENS4_ILi16EEEEEEEEEEENS_10ViewEngineIPN7cutlass10bfloat16_tEEEEEC2ERKSI_RKSN_ - $_ZN7cutlass13device_kernelIN5flash19enable_sm80_to_sm89INS1_16FlashAttnBwdSm80INS1_25CollectiveMainloopBwdSm80ILi2ELi2EN4cute5tupleIJNS5_1CILi128EEES8_NS7_ILi64EEEEEENS_10bfloat16_tEfNS_4arch4Sm80ELb1ELb0ELb1ELb1ELb0ELb0ELb0ELb0ELi2ELi4ELi4ELi4ELb0EEENS1_24CollectiveEpilogueBwdGQAISA_fSD_Li256ELb1ELb0EEENS1_25SingleTileBwdLPTSchedulerILb1ELi128ELb0EEEEEEEEEvNT_6ParamsE$_ZN4cute3eso3ESOILb1ELb0EJNS_6LayoutINS_5tupleIJNS3_IJNS_1CILi8EEENS4_ILi1EEEEEENS4_ILi2EEEEEENS3_IJNS3_IJS6_NS4_ILi0EEEEEES5_EEEEEiEEC2ERKSD_RKi)
$_ZN7cutlass13device_kernelIN5flash19enable_sm80_to_sm89INS1_16FlashAttnBwdSm80INS1_25CollectiveMainloopBwdSm80ILi2ELi2EN4cute5tupleIJNS5_1CILi128EEES8_NS7_ILi64EEEEEENS_10bfloat16_tEfNS_4arch4Sm80ELb1ELb0ELb1ELb1ELb0ELb0ELb0ELb0ELi2ELi4ELi4ELi4ELb0EEENS1_24CollectiveEpilogueBwdGQAISA_fSD_Li256ELb1ELb0EEENS1_25SingleTileBwdLPTSchedulerILb1ELi128ELb0EEEEEEEEEvNT_6ParamsE$_ZN4cute3eso3ESOILb1ELb0EJNS_6LayoutINS_5tupleIJNS3_IJNS_1CILi8EEENS4_ILi1EEEEEENS4_ILi2EEEEEENS3_IJNS3_IJS6_NS4_ILi0EEEEEES5_EEEEEiEEC2ERKSD_RKi:
[----:B------:R-:W-:Y:S02]  /*a430*/  IADD3 R2, R57, -c[0x0][0x20], RZ ;  /* 0x8000080039027a10 */ /* 0x000fe40007ffe0ff */
[----:B------:R-:W-:-:S03]  /*a440*/  MOV R7, 0x0 ;  /* 0x0000000000077802 */ /* 0x000fc60000000f00 */
[----:B------:R1:W-:Y:S01]  /*a450*/  STL [R2], R3 ;  /* 0x0000000302007387 */ /* 0x0003e20000100800 */
[----:B------:R-:W-:Y:S05]  /*a460*/  RET.REL.NODEC R6 `(_ZN7cutlass13device_kernelIN5flash19enable_sm80_to_sm89INS1_16FlashAttnBwdSm80INS1_25CollectiveMainloopBwdSm80ILi2ELi2EN4cute5tupleIJNS5_1CILi128EEES8_NS7_ILi64EEEEEENS_10bfloat16_tEfNS_4arch4Sm80ELb1ELb0ELb1ELb1ELb0ELb0ELb0ELb0ELi2ELi4ELi4ELi4ELb0EEENS1_24CollectiveEpilogueBwdGQAISA_fSD_Li256ELb1ELb0EEENS1_25SingleTileBwdLPTSchedulerILb1ELi128ELb0EEEEEEEEEvNT_6ParamsE) ;  /* 0xffff5b9006007950 */ /* 0x000fea0003c3ffff */
        .type           $_ZN7cutlass13device_kernelIN5flash19enable_sm80_to_sm89INS1_16FlashAttnBwdSm80INS1_25CollectiveMainloopBwdSm80ILi2ELi2EN4cute5tupleIJNS5_1CILi128EEES8_NS7_ILi64EEEEEENS_10bfloat16_tEfNS_4arch4Sm80ELb1ELb0ELb1ELb1ELb0ELb0ELb0ELb0ELi2ELi4ELi4ELi4ELb0EEENS1_24CollectiveEpilogueBwdGQAISA_fSD_Li256ELb1ELb0EEENS1_25SingleTileBwdLPTSchedulerILb1ELi128ELb0EEEEEEEEEvNT_6ParamsE$_ZN4cute3eso3ESOILb1ELb0EJNS_6LayoutINS_5tupleIJNS3_IJNS_1CILi8EEENS4_ILi1EEEEEENS4_ILi2EEENS3_IJNS4_ILi4EEES8_EEEEEENS3_IJNS3_IJS6_NS4_ILi0EEEEEES5_NS3_IJNS4_ILi32EEENS4_ILi16EEEEEEEEEEENS_10ViewEngineIPN7cutlass10bfloat16_tEEEEEC2ERKSI_RKSN_,@function
        .size           $_ZN7cutlass13device_kernelIN5flash19enable_sm80_to_sm89INS1_16FlashAttnBwdSm80INS1_25CollectiveMainloopBwdSm80ILi2ELi2EN4cute5tupleIJNS5_1CILi128EEES8_NS7_ILi64EEEEEENS_10bfloat16_tEfNS_4arch4Sm80ELb1ELb0ELb1ELb1ELb0ELb0ELb0ELb0ELi2ELi4ELi4ELi4ELb0EEENS1_24CollectiveEpilogueBwdGQAISA_fSD_Li256ELb1ELb0EEENS1_25SingleTileBwdLPTSchedulerILb1ELi128ELb0EEEEEEEEEvNT_6ParamsE$_ZN4cute3eso3ESOILb1ELb0EJNS_6LayoutINS_5tupleIJNS3_IJNS_1CILi8EEENS4_ILi1EEEEEENS4_ILi2EEENS3_IJNS4_ILi4EEES8_EEEEEENS3_IJNS3_IJS6_NS4_ILi0EEEEEES5_NS3_IJNS4_ILi32EEENS4_ILi16EEEEEEEEEEENS_10ViewEngineIPN7cutlass10bfloat16_tEEEEEC2ERKSI_RKSN_,($_ZN7cutlass13device_kernelIN5flash19enable_sm80_to_sm89INS1_16FlashAttnBwdSm80INS1_25CollectiveMainloopBwdSm80ILi2ELi2EN4cute5tupleIJNS5_1CILi128EEES8_NS7_ILi64EEEEEENS_10bfloat16_tEfNS_4arch4Sm80ELb1ELb0ELb1ELb1ELb0ELb0ELb0ELb0ELi2ELi4ELi4ELi4ELb0EEENS1_24CollectiveEpilogueBwdGQAISA_fSD_Li256ELb1ELb0EEENS1_25SingleTileBwdLPTSchedulerILb1ELi128ELb0EEEEEEEEEvNT_6ParamsE$_ZN4cute3eso3ESOILb1ELb0EJNS_6LayoutINS_5tupleIJNS3_IJNS_1CILi8EEENS4_ILi1EEEEEENS4_ILi2EEENS4_ILi4EEEEEENS3_IJNS3_IJS6_NS4_ILi0EEEEEES5_NS4_ILi16EEEEEEEENS_10ViewEngineIPN7cutlass10bfloat16_tEEEEEC2ERKSF_RKSK_ - $_ZN7cutlass13device_kernelIN5flash19enable_sm80_to_sm89INS1_16FlashAttnBwdSm80INS1_25CollectiveMainloopBwdSm80ILi2ELi2EN4cute5tupleIJNS5_1CILi128EEES8_NS7_ILi64EEEEEENS_10bfloat16_tEfNS_4arch4Sm80ELb1ELb0ELb1ELb1ELb0ELb0ELb0ELb0ELi2ELi4ELi4ELi4ELb0EEENS1_24CollectiveEpilogueBwdGQAISA_fSD_Li256ELb1ELb0EEENS1_25SingleTileBwdLPTSchedulerILb1ELi128ELb0EEEEEEEEEvNT_6ParamsE$_ZN4cute3eso3ESOILb1ELb0EJNS_6LayoutINS_5tupleIJNS3_IJNS_1CILi8EEENS4_ILi1EEEEEENS4_ILi2EEENS3_IJNS4_ILi4EEES8_EEEEEENS3_IJNS3_IJS6_NS4_ILi0EEEEEES5_NS3_IJNS4_ILi32EEENS4_ILi16EEEEEEEEEEENS_10ViewEngineIPN7cutlass10bfloat16_tEEEEEC2ERKSI_RKSN_)
$_ZN7cutlass13device_kernelIN5flash19enable_sm80_to_sm89INS1_16FlashAttnBwdSm80INS1_25CollectiveMainloopBwdSm80ILi2ELi2EN4cute5tupleIJNS5_1CILi128EEES8_NS7_ILi64EEEEEENS_10bfloat16_tEfNS_4arch4Sm80ELb1ELb0ELb1ELb1ELb0ELb0ELb0ELb0ELi2ELi4ELi4ELi4ELb0EEENS1_24CollectiveEpilogueBwdGQAISA_fSD_Li256ELb1ELb0EEENS1_25SingleTileBwdLPTSchedulerILb1ELi128ELb0EEEEEEEEEvNT_6ParamsE$_ZN4cute3eso3ESOILb1ELb0EJNS_6LayoutINS_5tupleIJNS3_IJNS_1CILi8EEENS4_ILi1EEEEEENS4_ILi2EEENS3_IJNS4_ILi4EEES8_EEEEEENS3_IJNS3_IJS6_NS4_ILi0EEEEEES5_NS3_IJNS4_ILi32EEENS4_ILi16EEEEEEEEEEENS_10ViewEngineIPN7cutlass10bfloat16_tEEEEEC2ERKSI_RKSN_:
[----:B------:R-:W-:Y:S01]  /*a470*/  IADD3 R2, R66, -c[0x0][0x20], RZ ;  /* 0x8000080042027a10 */ /* 0x000fe20007ffe0ff */
[----:B------:R-:W-:Y:S01]  /*a480*/  IMAD.MOV.U32 R6, RZ, RZ, R62 ;  /* 0x000000ffff067224 */ /* 0x000fe200078e003e */
[----:B------:R-:W-:Y:S01]  /*a490*/  MOV R7, R61 ;  /* 0x0000003d00077202 */ /* 0x000fe20000000f00 */
[----:B------:R-:W-:-:S04]  /*a4a0*/  IMAD.MOV.U32 R5, RZ, RZ, 0x0 ;  /* 0x00000000ff057424 */ /* 0x000fc800078e00ff */
[----:B------:R1:W-:Y:S01]  /*a4b0*/  STL.64 [R2], R6 ;  /* 0x0000000602007387 */ /* 0x0003e20000100a00 */
[----:B------:R-:W-:Y:S05]  /*a4c0*/  RET.REL.NODEC R4 `(_ZN7cutlass13device_kernelIN5flash19enable_sm80_to_sm89INS1_16FlashAttnBwdSm80INS1_25CollectiveMainloopBwdSm80ILi2ELi2EN4cute5tupleIJNS5_1CILi128EEES8_NS7_ILi64EEEEEENS_10bfloat16_tEfNS_4arch4Sm80ELb1ELb0ELb1ELb1ELb0ELb0ELb0ELb0ELi2ELi4ELi4ELi4ELb0EEENS1_24CollectiveEpilogueBwdGQAISA_fSD_Li256ELb1ELb0EEENS1_25SingleTileBwdLPTSchedulerILb1ELi128ELb0EEEEEEEEEvNT_6ParamsE) ;  /* 0xffff5b3004007950 */ /* 0x000fea0003c3ffff */
        .type           $_ZN7cutlass13device_kernelIN5flash19enable_sm80_to_sm89INS1_16FlashAttnBwdSm80INS1_25CollectiveMainloopBwdSm80ILi2ELi2EN4cute5tupleIJNS5_1CILi128EEES8_NS7_ILi64EEEEEENS_10bfloat16_tEfNS_4arch4Sm80ELb1ELb0ELb1ELb1ELb0ELb0ELb0ELb0ELi2ELi4ELi4ELi4ELb0EEENS1_24CollectiveEpilogueBwdGQAISA_fSD_Li256ELb1ELb0EEENS1_25SingleTileBwdLPTSchedulerILb1ELi128ELb0EEEEEEEEEvNT_6ParamsE$_ZN4cute3eso3ESOILb1ELb0EJNS_6LayoutINS_5tupleIJNS3_IJNS_1CILi8EEENS4_ILi1EEEEEENS4_ILi2EEENS4_ILi4EEEEEENS3_IJNS3_IJS6_NS4_ILi0EEEEEES5_NS4_ILi16EEEEEEEENS_10ViewEngineIPN7cutlass10bfloat16_tEEEEEC2ERKSF_RKSK_,@function
        .size           $_ZN7cutlass13device_kernelIN5flash19enable_sm80_to_sm89INS1_16FlashAttnBwdSm80INS1_25CollectiveMainloopBwdSm80ILi2ELi2EN4cute5tupleIJNS5_1CILi128EEES8_NS7_ILi64EEEEEENS_10bfloat16_tEfNS_4arch4Sm80ELb1ELb0ELb1ELb1ELb0ELb0ELb0ELb0ELi2ELi4ELi4ELi4ELb0EEENS1_24CollectiveEpilogueBwdGQAISA_fSD_Li256ELb1ELb0EEENS1_25SingleTileBwdLPTSchedulerILb1ELi128ELb0EEEEEEEEEvNT_6ParamsE$_ZN4cute3eso3ESOILb1ELb0EJNS_6LayoutINS_5tupleIJNS3_IJNS_1CILi8EEENS4_ILi1EEEEEENS4_ILi2EEENS4_ILi4EEEEEENS3_IJNS3_IJS6_NS4_ILi0EEEEEES5_NS4_ILi16EEEEEEEENS_10ViewEngineIPN7cutlass10bfloat16_tEEEEEC2ERKSF_RKSK_,($_ZN7cutlass13device_kernelIN5flash19enable_sm80_to_sm89INS1_16FlashAttnBwdSm80INS1_25CollectiveMainloopBwdSm80ILi2ELi2EN4cute5tupleIJNS5_1CILi128EEES8_NS7_ILi64EEEEEENS_10bfloat16_tEfNS_4arch4Sm80ELb1ELb0ELb1ELb1ELb0ELb0ELb0ELb0ELi2ELi4ELi4ELi4ELb0EEENS1_24CollectiveEpilogueBwdGQAISA_fSD_Li256ELb1ELb0EEENS1_25SingleTileBwdLPTSchedulerILb1ELi128ELb0EEEEEEEEEvNT_6ParamsE$_ZN4cute3eso3ESOILb1ELb0EJNS_6LayoutINS_5tupleIJNS3_IJNS_1CILi8EEENS4_ILi1EEEEEENS4_ILi2EEES5_EEENS3_IJNS3_IJS6_NS4_ILi0EEEEEENS4_ILi64EEES5_EEEEENS_10ViewEngineIPN7cutlass10bfloat16_tEEEEEC2ERKSE_RKSJ_ - $_ZN7cutlass13device_kernelIN5flash19enable_sm80_to_sm89INS1_16FlashAttnBwdSm80INS1_25CollectiveMainloopBwdSm80ILi2ELi2EN4cute5tupleIJNS5_1CILi128EEES8_NS7_ILi64EEEEEENS_10bfloat16_tEfNS_4arch4Sm80ELb1ELb0ELb1ELb1ELb0ELb0ELb0ELb0ELi2ELi4ELi4ELi4ELb0EEENS1_24CollectiveEpilogueBwdGQAISA_fSD_Li256ELb1ELb0EEENS1_25SingleTileBwdLPTSchedulerILb1ELi128ELb0EEEEEEEEEvNT_6ParamsE$_ZN4cute3eso3ESOILb1ELb0EJNS_6LayoutINS_5tupleIJNS3_IJNS_1CILi8EEENS4_ILi1EEEEEENS4_ILi2EEENS4_ILi4EEEEEENS3_IJNS3_IJS6_NS4_ILi0EEEEEES5_NS4_ILi16EEEEEEEENS_10ViewEngineIPN7cutlass10bfloat16_tEEEEEC2ERKSF_RKSK_)
$_ZN7cutlass13device_kernelIN5flash19enable_sm80_to_sm89INS1_16FlashAttnBwdSm80INS1_25CollectiveMainloopBwdSm80ILi2ELi2EN4cute5tupleIJNS5_1CILi128EEES8_NS7_ILi64EEEEEENS_10bfloat16_tEfNS_4arch4Sm80ELb1ELb0ELb1ELb1ELb0ELb0ELb0ELb0ELi2ELi4ELi4ELi4ELb0EEENS1_24CollectiveEpilogueBwdGQAISA_fSD_Li256ELb1ELb0EEENS1_25SingleTileBwdLPTSchedulerILb1ELi128ELb0EEEEEEEEEvNT_6ParamsE$_ZN4cute3eso3ESOILb1ELb0EJNS_6LayoutINS_5tupleIJNS3_IJNS_1CILi8EEENS4_ILi1EEEEEENS4_ILi2EEENS4_ILi4EEEEEENS3_IJNS3_IJS6_NS4_ILi0EEEEEES5_NS4_ILi16EEEEEEEENS_10ViewEngineIPN7cutlass10bfloat16_tEEEEEC2ERKSF_RKSK_:
[----:B------:R-:W-:Y:S01]  /*a4d0*/  IADD3 R2, R23, -c[0x0][0x20], RZ ;  /* 0x8000080017027a10 */ /* 0x000fe20007ffe0ff */
[----:B------:R-:W-:Y:S01]  /*a4e0*/  IMAD.MOV.U32 R7, RZ, RZ, R3 ;  /* 0x000000ffff077224 */ /* 0x000fe200078e0003 */
[----:B------:R-:W-:-:S04]  /*a4f0*/  MOV R5, 0x0 ;  /* 0x0000000000057802 */ /* 0x000fc80000000f00 */
[----:B------:R1:W-:Y:S01]  /*a500*/  STL.64 [R2], R6 ;  /* 0x0000000602007387 */ /* 0x0003e20000100a00 */
[----:B------:R-:W-:Y:S05]  /*a510*/  RET.REL.NODEC R4 `(_ZN7cutlass13device_kernelIN5flash19enable_sm80_to_sm89INS1_16FlashAttnBwdSm80INS1_25CollectiveMainloopBwdSm80ILi2ELi2EN4cute5tupleIJNS5_1CILi128EEES8_NS7_ILi64EEEEEENS_10bfloat16_tEfNS_4arch4Sm80ELb1ELb0ELb1ELb1ELb0ELb0ELb0ELb0ELi2ELi4ELi4ELi4ELb0EEENS1_24CollectiveEpilogueBwdGQAISA_fSD_Li256ELb1ELb0EEENS1_25SingleTileBwdLPTSchedulerILb1ELi128ELb0EEEEEEEEEvNT_6ParamsE) ;  /* 0xffff5ae004007950 */ /* 0x000fea0003c3ffff */
        .type           $_ZN7cutlass13device_kernelIN5flash19enable_sm80_to_sm89INS1_16FlashAttnBwdSm80INS1_25CollectiveMainloopBwdSm80ILi2ELi2EN4cute5tupleIJNS5_1CILi128EEES8_NS7_ILi64EEEEEENS_10bfloat16_tEfNS_4arch4Sm80ELb1ELb0ELb1ELb1ELb0ELb0ELb0ELb0ELi2ELi4ELi4ELi4ELb0EEENS1_24CollectiveEpilogueBwdGQAISA_fSD_Li256ELb1ELb0EEENS1_25SingleTileBwdLPTSchedulerILb1ELi128ELb0EEEEEEEEEvNT_6ParamsE$_ZN4cute3eso3ESOILb1ELb0EJNS_6LayoutINS_5tupleIJNS3_IJNS_1CILi8EEENS4_ILi1EEEEEENS4_ILi2EEES5_EEENS3_IJNS3_IJS6_NS4_ILi0EEEEEENS4_ILi64EEES5_EEEEENS_10ViewEngineIPN7cutlass10bfloat16_tEEEEEC2ERKSE_RKSJ_,@function
        .size           $_ZN7cutlass13device_kernelIN5flash19enable_sm80_to_sm89INS1_16FlashAttnBwdSm80INS1_25CollectiveMainloopBwdSm80ILi2ELi2EN4cute5tupleIJNS5_1CILi128EEES8_NS7_ILi64EEEEEENS_10bfloat16_tEfNS_4arch4Sm80ELb1ELb0ELb1ELb1ELb0ELb0ELb0ELb0ELi2ELi4ELi4ELi4ELb0EEENS1_24CollectiveEpilogueBwdGQAISA_fSD_Li256ELb1ELb0EEENS1_25SingleTileBwdLPTSchedulerILb1ELi128ELb0EEEEEEEEEvNT_6ParamsE$_ZN4cute3eso3ESOILb1ELb0EJNS_6LayoutINS_5tupleIJNS3_IJNS_1CILi8EEENS4_ILi1EEEEEENS4_ILi2EEES5_EEENS3_IJNS3_IJS6_NS4_ILi0EEEEEENS4_ILi64EEES5_EEEEENS_10ViewEngineIPN7cutlass10bfloat16_tEEEEEC2ERKSE_RKSJ_,($_ZN7cutlass13device_kernelIN5flash19enable_sm80_to_sm89INS1_16FlashAttnBwdSm80INS1_25CollectiveMainloopBwdSm80ILi2ELi2EN4cute5tupleIJNS5_1CILi128EEES8_NS7_ILi64EEEEEENS_10bfloat16_tEfNS_4arch4Sm80ELb1ELb0ELb1ELb1ELb0ELb0ELb0ELb0ELi2ELi4ELi4ELi4ELb0EEENS1_24CollectiveEpilogueBwdGQAISA_fSD_Li256ELb1ELb0EEENS1_25SingleTileBwdLPTSchedulerILb1ELi128ELb0EEEEEEEEEvNT_6ParamsE$_ZN4cute3eso3ESOILb1ELb0EJNS_6LayoutINS_5tupleIJNS3_IJNS_1CILi8EEENS4_ILi1EEEEEENS4_ILi4EEEEEENS3_IJNS3_IJS6_NS4_ILi0EEEEEENS4_ILi2048EEEEEEEENS_10ViewEngineINS_8smem_ptrIPN7cutlass10bfloat16_tEEEEEEEC2ERKSE_RKSL_ - $_ZN7cutlass13device_kernelIN5flash19enable_sm80_to_sm89INS1_16FlashAttnBwdSm80INS1_25CollectiveMainloopBwdSm80ILi2ELi2EN4cute5tupleIJNS5_1CILi128EEES8_NS7_ILi64EEEEEENS_10bfloat16_tEfNS_4arch4Sm80ELb1ELb0ELb1ELb1ELb0ELb0ELb0ELb0ELi2ELi4ELi4ELi4ELb0EEENS1_24CollectiveEpilogueBwdGQAISA_fSD_Li256ELb1ELb0EEENS1_25SingleTileBwdLPTSchedulerILb1ELi128ELb0EEEEEEEEEvNT_6ParamsE$_ZN4cute3eso3ESOILb1ELb0EJNS_6LayoutINS_5tupleIJNS3_IJNS_1CILi8EEENS4_ILi1EEEEEENS4_ILi2EEES5_EEENS3_IJNS3_IJS6_NS4_ILi0EEEEEENS4_ILi64EEES5_EEEEENS_10ViewEngineIPN7cutlass10bfloat16_tEEEEEC2ERKSE_RKSJ_)
$_ZN7cutlass13device_kernelIN5flash19enable_sm80_to_sm89INS1_16FlashAttnBwdSm80INS1_25CollectiveMainloopBwdSm80ILi2ELi2EN4cute5tupleIJNS5_1CILi128EEES8_NS7_ILi64EEEEEENS_10bfloat16_tEfNS_4arch4Sm80ELb1ELb0ELb1ELb1ELb0ELb0ELb0ELb0ELi2ELi4ELi4ELi4ELb0EEENS1_24CollectiveEpilogueBwdGQAISA_fSD_Li256ELb1ELb0EEENS1_25SingleTileBwdLPTSchedulerILb1ELi128ELb0EEEEEEEEEvNT_6ParamsE$_ZN4cute3eso3ESOILb1ELb0EJNS_6LayoutINS_5tupleIJNS3_IJNS_1CILi8EEENS4_ILi1EEEEEENS4_ILi2EEES5_EEENS3_IJNS3_IJS6_NS4_ILi0EEEEEENS4_ILi64EEES5_EEEEENS_10ViewEngineIPN7cutlass10bfloat16_tEEEEEC2ERKSE_RKSJ_:
[----:B------:R-:W-:Y:S01]  /*a520*/  IADD3 R2, R23, -c[0x0][0x20], RZ ;  /* 0x8000080017027a10 */ /* 0x000fe20007ffe0ff */
[----:B------:R-:W-:Y:S01]  /*a530*/  IMAD.MOV.U32 R7, RZ, RZ, R3 ;  /* 0x000000ffff077224 */ /* 0x000fe200078e0003 */
[----:B------:R-:W-:-:S04]  /*a540*/  MOV R5, 0x0 ;  /* 0x0000000000057802 */ /* 0x000fc80000000f00 */
[----:B------:R1:W-:Y:S01]  /*a550*/  STL.64 [R2], R6 ;  /* 0x0000000602007387 */ /* 0x0003e20000100a00 */
[----:B------:R-:W-:Y:S05]  /*a560*/  RET.REL.NODEC R4 `(_ZN7cutlass13device_kernelIN5flash19enable_sm80_to_sm89INS1_16FlashAttnBwdSm80INS1_25CollectiveMainloopBwdSm80ILi2ELi2EN4cute5tupleIJNS5_1CILi128EEES8_NS7_ILi64EEEEEENS_10bfloat16_tEfNS_4arch4Sm80ELb1ELb0ELb1ELb1ELb0ELb0ELb0ELb0ELi2ELi4ELi4ELi4ELb0EEENS1_24CollectiveEpilogueBwdGQAISA_fSD_Li256ELb1ELb0EEENS1_25SingleTileBwdLPTSchedulerILb1ELi128ELb0EEEEEEEEEvNT_6ParamsE) ;  /* 0xffff5a9004007950 */ /* 0x000fea0003c3ffff */
        .type           $_ZN7cutlass13device_kernelIN5flash19enable_sm80_to_sm89INS1_16FlashAttnBwdSm80INS1_25CollectiveMainloopBwdSm80ILi2ELi2EN4cute5tupleIJNS5_1CILi128EEES8_NS7_ILi64EEEEEENS_10bfloat16_tEfNS_4arch4Sm80ELb1ELb0ELb1ELb1ELb0ELb0ELb0ELb0ELi2ELi4ELi4ELi4ELb0EEENS1_24CollectiveEpilogueBwdGQAISA_fSD_Li256ELb1ELb0EEENS1_25SingleTileBwdLPTSchedulerILb1ELi128ELb0EEEEEEEEEvNT_6ParamsE$_ZN4cute3eso3ESOILb1ELb0EJNS_6LayoutINS_5tupleIJNS3_IJNS_1CILi8EEENS4_ILi1EEEEEENS4_ILi4EEEEEENS3_IJNS3_IJS6_NS4_ILi0EEEEEENS4_ILi2048EEEEEEEENS_10ViewEngineINS_8smem_ptrIPN7cutlass10bfloat16_tEEEEEEEC2ERKSE_RKSL_,@function
        .size           $_ZN7cutlass13device_kernelIN5flash19enable_sm80_to_sm89INS1_16FlashAttnBwdSm80INS1_25CollectiveMainloopBwdSm80ILi2ELi2EN4cute5tupleIJNS5_1CILi128EEES8_NS7_ILi64EEEEEENS_10bfloat16_tEfNS_4arch4Sm80ELb1ELb0ELb1ELb1ELb0ELb0ELb0ELb0ELi2ELi4ELi4ELi4ELb0EEENS1_24CollectiveEpilogueBwdGQAISA_fSD_Li256ELb1ELb0EEENS1_25SingleTileBwdLPTSchedulerILb1ELi128ELb0EEEEEEEEEvNT_6ParamsE$_ZN4cute3eso3ESOILb1ELb0EJNS_6LayoutINS_5tupleIJNS3_IJNS_1CILi8EEENS4_ILi1EEEEEENS4_ILi4EEEEEENS3_IJNS3_IJS6_NS4_ILi0EEEEEENS4_ILi2048EEEEEEEENS_10ViewEngineINS_8smem_ptrIPN7cutlass10bfloat16_tEEEEEEEC2ERKSE_RKSL_,($_ZN7cutlass13device_kernelIN5flash19enable_sm80_to_sm89INS1_16FlashAttnBwdSm80INS1_25CollectiveMainloopBwdSm80ILi2ELi2EN4cute5tupleIJNS5_1CILi128EEES8_NS7_ILi64EEEEEENS_10bfloat16_tEfNS_4arch4Sm80ELb1ELb0ELb1ELb1ELb0ELb0ELb0ELb0ELi2ELi4ELi4ELi4ELb0EEENS1_24CollectiveEpilogueBwdGQAISA_fSD_Li256ELb1ELb0EEENS1_25SingleTileBwdLPTSchedulerILb1ELi128ELb0EEEEEEEEEvNT_6ParamsE$_ZN4cute3eso3ESOILb1ELb0EJNS_6LayoutINS_5tupleIJNS3_IJNS_1CILi8EEENS4_ILi1EEEEEENS4_ILi4EEEEEENS3_IJNS3_IJS6_NS4_ILi0EEEEEENS4_ILi2048EEEEEEEEiEEC2ERKSE_RKi - $_ZN7cutlass13device_kernelIN5flash19enable_sm80_to_sm89INS1_16FlashAttnBwdSm80INS1_25CollectiveMainloopBwdSm80ILi2ELi2EN4cute5tupleIJNS5_1CILi128EEES8_NS7_ILi64EEEEEENS_10bfloat16_tEfNS_4arch4Sm80ELb1ELb0ELb1ELb1ELb0ELb0ELb0ELb0ELi2ELi4ELi4ELi4ELb0EEENS1_24CollectiveEpilogueBwdGQAISA_fSD_Li256ELb1ELb0EEENS1_25SingleTileBwdLPTSchedulerILb1ELi128ELb0EEEEEEEEEvNT_6ParamsE$_ZN4cute3eso3ESOILb1ELb0EJNS_6LayoutINS_5tupleIJNS3_IJNS_1CILi8EEENS4_ILi1EEEEEENS4_ILi4EEEEEENS3_IJNS3_IJS6_NS4_ILi0EEEEEENS4_ILi2048EEEEEEEENS_10ViewEngineINS_8smem_ptrIPN7cutlass10bfloat16_tEEEEEEEC2ERKSE_RKSL_)
$_ZN7cutlass13device_kernelIN5flash19enable_sm80_to_sm89INS1_16FlashAttnBwdSm80INS1_25CollectiveMainloopBwdSm80ILi2ELi2EN4cute5tupleIJNS5_1CILi128EEES8_NS7_ILi64EEEEEENS_10bfloat16_tEfNS_4arch4Sm80ELb1ELb0ELb1ELb1ELb0ELb0ELb0ELb0ELi2ELi4ELi4ELi4ELb0EEENS1_24CollectiveEpilogueBwdGQAISA_fSD_Li256ELb1ELb0EEENS1_25SingleTileBwdLPTSchedulerILb1ELi128ELb0EEEEEEEEEvNT_6ParamsE$_ZN4cute3eso3ESOILb1ELb0EJNS_6LayoutINS_5tupleIJNS3_IJNS_1CILi8EEENS4_ILi1EEEEEENS4_ILi4EEEEEENS3_IJNS3_IJS6_NS4_ILi0EEEEEENS4_ILi2048EEEEEEEENS_10ViewEngineINS_8smem_ptrIPN7cutlass10bfloat16_tEEEEEEEC2ERKSE_RKSL_:
[----:B------:R-:W-:Y:S02]  /*a570*/  IADD3 R4, R23, -c[0x0][0x20], RZ ;  /* 0x8000080017047a10 */ /* 0x000fe40007ffe0ff */
[----:B------:R-:W-:-:S03]  /*a580*/  MOV R7, 0x0 ;  /* 0x0000000000077802 */ /* 0x000fc60000000f00 */
[----:B------:R1:W-:Y:S01]  /*a590*/  STL.64 [R4], R2 ;  /* 0x0000000204007387 */ /* 0x0003e20000100a00 */
[----:B------:R-:W-:Y:S05]  /*a5a0*/  RET.REL.NODEC R6 `(_ZN7cutlass13device_kernelIN5flash19enable_sm80_to_sm89INS1_16FlashAttnBwdSm80INS1_25CollectiveMainloopBwdSm80ILi2ELi2EN4cute5tupleIJNS5_1CILi128EEES8_NS7_ILi64EEEEEENS_10bfloat16_tEfNS_4arch4Sm80ELb1ELb0ELb1ELb1ELb0ELb0ELb0ELb0ELi2ELi4ELi4ELi4ELb0EEENS1_24CollectiveEpilogueBwdGQAISA_fSD_Li256ELb1ELb0EEENS1_25SingleTileBwdLPTSchedulerILb1ELi128ELb0EEEEEEEEEvNT_6ParamsE) ;  /* 0xffff5a5006007950 */ /* 0x000fea0003c3ffff */
        .type           $_ZN7cutlass13device_kernelIN5flash19enable_sm80_to_sm89INS1_16FlashAttnBwdSm80INS1_25CollectiveMainloopBwdSm80ILi2ELi2EN4cute5tupleIJNS5_1CILi128EEES8_NS7_ILi64EEEEEENS_10bfloat16_tEfNS_4arch4Sm80ELb1ELb0ELb1ELb1ELb0ELb0ELb0ELb0ELi2ELi4ELi4ELi4ELb0EEENS1_24CollectiveEpilogueBwdGQAISA_fSD_Li256ELb1ELb0EEENS1_25SingleTileBwdLPTSchedulerILb1ELi128ELb0EEEEEEEEEvNT_6ParamsE$_ZN4cute3eso3ESOILb1ELb0EJNS_6LayoutINS_5tupleIJNS3_IJNS_1CILi8EEENS4_ILi1EEEEEENS4_ILi4EEEEEENS3_IJNS3_IJS6_NS4_ILi0EEEEEENS4_ILi2048EEEEEEEEiEEC2ERKSE_RKi,@function
        .size           $_ZN7cutlass13device_kernelIN5flash19enable_sm80_to_sm89INS1_16FlashAttnBwdSm80INS1_25CollectiveMainloopBwdSm80ILi2ELi2EN4cute5tupleIJNS5_1CILi128EEES8_NS7_ILi64EEEEEENS_10bfloat16_tEfNS_4arch4Sm80ELb1ELb0ELb1ELb1ELb0ELb0ELb0ELb0ELi2ELi4ELi4ELi4ELb0EEENS1_24CollectiveEpilogueBwdGQAISA_fSD_Li256ELb1ELb0EEENS1_25SingleTileBwdLPTSchedulerILb1ELi128ELb0EEEEEEEEEvNT_6ParamsE$_ZN4cute3eso3ESOILb1ELb0EJNS_6LayoutINS_5tupleIJNS3_IJNS_1CILi8EEENS4_ILi1EEEEEENS4_ILi4EEEEEENS3_IJNS3_IJS6_NS4_ILi0EEEEEENS4_ILi2048EEEEEEEEiEEC2ERKSE_RKi,($_ZN7cutlass13device_kernelIN5flash19enable_sm80_to_sm89INS1_16FlashAttnBwdSm80INS1_25CollectiveMainloopBwdSm80ILi2ELi2EN4cute5tupleIJNS5_1CILi128EEES8_NS7_ILi64EEEEEENS_10bfloat16_tEfNS_4arch4Sm80ELb1ELb0ELb1ELb1ELb0ELb0ELb0ELb0ELi2ELi4ELi4ELi4ELb0EEENS1_24CollectiveEpilogueBwdGQAISA_fSD_Li256ELb1ELb0EEENS1_25SingleTileBwdLPTSchedulerILb1ELi128ELb0EEEEEEEEEvNT_6ParamsE$_ZN4cute3eso3ESOILb1ELb0EJNS_6LayoutINS_5tupleIJNS3_IJNS_1CILi8EEENS4_ILi1EEEEEENS4_ILi4EEEEEENS3_IJNS3_IJS6_NS4_ILi0EEEEEES5_EEEEENS_10ViewEngineIPN7cutlass10bfloat16_tEEEEEC2ERKSD_RKSI_ - $_ZN7cutlass13device_kernelIN5flash19enable_sm80_to_sm89INS1_16FlashAttnBwdSm80INS1_25CollectiveMainloopBwdSm80ILi2ELi2EN4cute5tupleIJNS5_1CILi128EEES8_NS7_ILi64EEEEEENS_10bfloat16_tEfNS_4arch4Sm80ELb1ELb0ELb1ELb1ELb0ELb0ELb0ELb0ELi2ELi4ELi4ELi4ELb0EEENS1_24CollectiveEpilogueBwdGQAISA_fSD_Li256ELb1ELb0EEENS1_25SingleTileBwdLPTSchedulerILb1ELi128ELb0EEEEEEEEEvNT_6ParamsE$_ZN4cute3eso3ESOILb1ELb0EJNS_6LayoutINS_5tupleIJNS3_IJNS_1CILi8EEENS4_ILi1EEEEEENS4_ILi4EEEEEENS3_IJNS3_IJS6_NS4_ILi0EEEEEENS4_ILi2048EEEEEEEEiEEC2ERKSE_RKi)
$_ZN7cutlass13device_kernelIN5flash19enable_sm80_to_sm89INS1_16FlashAttnBwdSm80INS1_25CollectiveMainloopBwdSm80ILi2ELi2EN4cute5tupleIJNS5_1CILi128EEES8_NS7_ILi64EEEEEENS_10bfloat16_tEfNS_4arch4Sm80ELb1ELb0ELb1ELb1ELb0ELb0ELb0ELb0ELi2ELi4ELi4ELi4ELb0EEENS1_24CollectiveEpilogueBwdGQAISA_fSD_Li256ELb1ELb0EEENS1_25SingleTileBwdLPTSchedulerILb1ELi128ELb0EEEEEEEEEvNT_6ParamsE$_ZN4cute3eso3ESOILb1ELb0EJNS_6LayoutINS_5tupleIJNS3_IJNS_1CILi8EEENS4_ILi1EEEEEENS4_ILi4EEEEEENS3_IJNS3_IJS6_NS4_ILi0EEEEEENS4_ILi2048EEEEEEEEiEEC2ERKSE_RKi:
[----:B------:R-:W-:Y:S02]  /*a5b0*/  IADD3 R2, R23, -c[0x0][0x20], RZ ;  /* 0x8000080017027a10 */ /* 0x000fe40007ffe0ff */
[----:B------:R-:W-:-:S03]  /*a5c0*/  MOV R5, 0x0 ;  /* 0x0000000000057802 */ /* 0x000fc60000000f00 */
[----:B------:R1:W-:Y:S01]  /*a5d0*/  STL [R2], R3 ;  /* 0x0000000302007387 */ /* 0x0003e20000100800 */
[----:B------:R-:W-:Y:S05]  /*a5e0*/  RET.REL.NODEC R4 `(_ZN7cutlass13device_kernelIN5flash19enable_sm80_to_sm89INS1_16FlashAttnBwdSm80INS1_25CollectiveMainloopBwdSm80ILi2ELi2EN4cute5tupleIJNS5_1CILi128EEES8_NS7_ILi64EEEEEENS_10bfloat16_tEfNS_4arch4Sm80ELb1ELb0ELb1ELb1ELb0ELb0ELb0ELb0ELi2ELi4ELi4ELi4ELb0EEENS1_24CollectiveEpilogueBwdGQAISA_fSD_Li256ELb1ELb0EEENS1_25SingleTileBwdLPTSchedulerILb1ELi128ELb0EEEEEEEEEvNT_6ParamsE) ;  /* 0xffff5a1004007950 */ /* 0x000fea0003c3ffff */
        .type           $_ZN7cutlass13device_kernelIN5flash19enable_sm80_to_sm89INS1_16FlashAttnBwdSm80INS1_25CollectiveMainloopBwdSm80ILi2ELi2EN4cute5tupleIJNS5_1CILi128EEES8_NS7_ILi64EEEEEENS_10bfloat16_tEfNS_4arch4Sm80ELb1ELb0ELb1ELb1ELb0ELb0ELb0ELb0ELi2ELi4ELi4ELi4ELb0EEENS1_24CollectiveEpilogueBwdGQAISA_fSD_Li256ELb1ELb0EEENS1_25SingleTileBwdLPTSchedulerILb1ELi128ELb0EEEEEEEEEvNT_6ParamsE$_ZN4cute3eso3ESOILb1ELb0EJNS_6LayoutINS_5tupleIJNS3_IJNS_1CILi8EEENS4_ILi1EEEEEENS4_ILi4EEEEEENS3_IJNS3_IJS6_NS4_ILi0EEEEEES5_EEEEENS_10ViewEngineIPN7cutlass10bfloat16_tEEEEEC2ERKSD_RKSI_,@function
        .size           $_ZN7cutlass13device_kernelIN5flash19enable_sm80_to_sm89INS1_16FlashAttnBwdSm80INS1_25CollectiveMainloopBwdSm80ILi2ELi2EN4cute5tupleIJNS5_1CILi128EEES8_NS7_ILi64EEEEEENS_10bfloat16_tEfNS_4arch4Sm80ELb1ELb0ELb1ELb1ELb0ELb0ELb0ELb0ELi2ELi4ELi4ELi4ELb0EEENS1_24CollectiveEpilogueBwdGQAISA_fSD_Li256ELb1ELb0EEENS1_25SingleTileBwdLPTSchedulerILb1ELi128ELb0EEEEEEEEEvNT_6ParamsE$_ZN4cute3eso3ESOILb1ELb0EJNS_6LayoutINS_5tupleIJNS3_IJNS_1CILi8EEENS4_ILi1EEEEEENS4_ILi4EEEEEENS3_IJNS3_IJS6_NS4_ILi0EEEEEES5_EEEEENS_10ViewEngineIPN7cutlass10bfloat16_tEEEEEC2ERKSD_RKSI_,($_ZN7cutlass13device_kernelIN5flash19enable_sm80_to_sm89INS1_16FlashAttnBwdSm80INS1_25CollectiveMainloopBwdSm80ILi2ELi2EN4cute5tupleIJNS5_1CILi128EEES8_NS7_ILi64EEEEEENS_10bfloat16_tEfNS_4arch4Sm80ELb1ELb0ELb1ELb1ELb0ELb0ELb0ELb0ELi2ELi4ELi4ELi4ELb0EEENS1_24CollectiveEpilogueBwdGQAISA_fSD_Li256ELb1ELb0EEENS1_25SingleTileBwdLPTSchedulerILb1ELi128ELb0EEEEEEEEEvNT_6ParamsE$_ZN4cute3eso3ESOILb1ELb0EJNS_6LayoutINS_5tupleIJNS3_IJNS_1CILi8EEENS4_ILi1EEEEEENS4_ILi4EEEEEENS3_IJNS3_IJS6_NS4_ILi0EEEEEES5_EEEEEiEEC2ERKSD_RKi - $_ZN7cutlass13device_kernelIN5flash19enable_sm80_to_sm89INS1_16FlashAttnBwdSm80INS1_25CollectiveMainloopBwdSm80ILi2ELi2EN4cute5tupleIJNS5_1CILi128EEES8_NS7_ILi64EEEEEENS_10bfloat16_tEfNS_4arch4Sm80ELb1ELb0ELb1ELb1ELb0ELb0ELb0ELb0ELi2ELi4ELi4ELi4ELb0EEENS1_24CollectiveEpilogueBwdGQAISA_fSD_Li256ELb1ELb0EEENS1_25SingleTileBwdLPTSchedulerILb1ELi128ELb0EEEEEEEEEvNT_6ParamsE$_ZN4cute3eso3ESOILb1ELb0EJNS_6LayoutINS_5tupleIJNS3_IJNS_1CILi8EEENS4_ILi1EEEEEENS4_ILi4EEEEEENS3_IJNS3_IJS6_NS4_ILi0EEEEEES5_EEEEENS_10ViewEngineIPN7cutlass10bfloat16_tEEEEEC2ERKSD_RKSI_)
$_ZN7cutlass13device_kernelIN5flash19enable_sm80_to_sm89INS1_16FlashAttnBwdSm80INS1_25CollectiveMainloopBwdSm80ILi2ELi2EN4cute5tupleIJNS5_1CILi128EEES8_NS7_ILi64EEEEEENS_10bfloat16_tEfNS_4arch4Sm80ELb1ELb0ELb1ELb1ELb0ELb0ELb0ELb0ELi2ELi4ELi4ELi4ELb0EEENS1_24CollectiveEpilogueBwdGQAISA_fSD_Li256ELb1ELb0EEENS1_25SingleTileBwdLPTSchedulerILb1ELi128ELb0EEEEEEEEEvNT_6ParamsE$_ZN4cute3eso3ESOILb1ELb0EJNS_6LayoutINS_5tupleIJNS3_IJNS_1CILi8EEENS4_ILi1EEEEEENS4_ILi4EEEEEENS3_IJNS3_IJS6_NS4_ILi0EEEEEES5_EEEEENS_10ViewEngineIPN7cutlass10bfloat16_tEEEEEC2ERKSD_RKSI_:
[----:B------:R-:W-:Y:S01]  /*a5f0*/  IADD3 R7, R23, -c[0x0][0x20], RZ ;  /* 0x8000080017077a10 */ /* 0x000fe20007ffe0ff */
[----:B------:R-:W-:Y:S01]  /*a600*/  IMAD.MOV.U32 R10, RZ, RZ, R6 ;  /* 0x000000ffff0a7224 */ /* 0x000fe200078e0006 */
[----:B------:R-:W-:Y:S01]  /*a610*/  MOV R11, R9 ;  /* 0x00000009000b7202 */ /* 0x000fe20000000f00 */
[----:B------:R-:W-:-:S04]  /*a620*/  IMAD.MOV.U32 R9, RZ, RZ, 0x0 ;  /* 0x00000000ff097424 */ /* 0x000fc800078e00ff */
[----:B------:R1:W-:Y:S01]  /*a630*/  STL.64 [R7], R10 ;  /* 0x0000000a07007387 */ /* 0x0003e20000100a00 */
[----:B------:R-:W-:Y:S05]  /*a640*/  RET.REL.NODEC R8 `(_ZN7cutlass13device_kernelIN5flash19enable_sm80_to_sm89INS1_16FlashAttnBwdSm80INS1_25CollectiveMainloopBwdSm80ILi2ELi2EN4cute5tupleIJNS5_1CILi128EEES8_NS7_ILi64EEEEEENS_10bfloat16_tEfNS_4arch4Sm80ELb1ELb0ELb1ELb1ELb0ELb0ELb0ELb0ELi2ELi4ELi4ELi4ELb0EEENS1_24CollectiveEpilogueBwdGQAISA_fSD_Li256ELb1ELb0EEENS1_25SingleTileBwdLPTSchedulerILb1ELi128ELb0EEEEEEEEEvNT_6ParamsE) ;  /* 0xffff59b008007950 */ /* 0x000fea0003c3ffff */
        .type           $_ZN7cutlass13device_kernelIN5flash19enable_sm80_to_sm89INS1_16FlashAttnBwdSm80INS1_25CollectiveMainloopBwdSm80ILi2ELi2EN4cute5tupleIJNS5_1CILi128EEES8_NS7_ILi64EEEEEENS_10bfloat16_tEfNS_4arch4Sm80ELb1ELb0ELb1ELb1ELb0ELb0ELb0ELb0ELi2ELi4ELi4ELi4ELb0EEENS1_24CollectiveEpilogueBwdGQAISA_fSD_Li256ELb1ELb0EEENS1_25SingleTileBwdLPTSchedulerILb1ELi128ELb0EEEEEEEEEvNT_6ParamsE$_ZN4cute3eso3ESOILb1ELb0EJNS_6LayoutINS_5tupleIJNS3_IJNS_1CILi8EEENS4_ILi1EEEEEENS4_ILi4EEEEEENS3_IJNS3_IJS6_NS4_ILi0EEEEEES5_EEEEEiEEC2ERKSD_RKi,@function
        .size           $_ZN7cutlass13device_kernelIN5flash19enable_sm80_to_sm89INS1_16FlashAttnBwdSm80INS1_25CollectiveMainloopBwdSm80ILi2ELi2EN4cute5tupleIJNS5_1CILi128EEES8_NS7_ILi64EEEEEENS_10bfloat16_tEfNS_4arch4Sm80ELb1ELb0ELb1ELb1ELb0ELb0ELb0ELb0ELi2ELi4ELi4ELi4ELb0EEENS1_24CollectiveEpilogueBwdGQAISA_fSD_Li256ELb1ELb0EEENS1_25SingleTileBwdLPTSchedulerILb1ELi128ELb0EEEEEEEEEvNT_6ParamsE$_ZN4cute3eso3ESOILb1ELb0EJNS_6LayoutINS_5tupleIJNS3_IJNS_1CILi8EEENS4_ILi1EEEEEENS4_ILi4EEEEEENS3_IJNS3_IJS6_NS4_ILi0EEEEEES5_EEEEEiEEC2ERKSD_RKi,($_ZN7cutlass13device_kernelIN5flash19enable_sm80_to_sm89INS1_16FlashAttnBwdSm80INS1_25CollectiveMainloopBwdSm80ILi2ELi2EN4cute5tupleIJNS5_1CILi128EEES8_NS7_ILi64EEEEEENS_10bfloat16_tEfNS_4arch4Sm80ELb1ELb0ELb1ELb1ELb0ELb0ELb0ELb0ELi2ELi4ELi4ELi4ELb0EEENS1_24CollectiveEpilogueBwdGQAISA_fSD_Li256ELb1ELb0EEENS1_25SingleTileBwdLPTSchedulerILb1ELi128ELb0EEEEEEEEEvNT_6ParamsE$_ZN4cute3eso3ESOILb1ELb0EJNS_6LayoutINS_5tupleIJNS3_IJNS_1CILi8EEENS4_ILi1EEEEEENS4_ILi4EEES6_EEENS3_IJNS3_IJS6_NS4_ILi0EEEEEENS4_ILi2048EEESA_EEEEENS_10ViewEngineINS_8smem_ptrIPN7cutlass10bfloat16_tEEEEEEEC2ERKSE_RKSL_ - $_ZN7cutlass13device_kernelIN5flash19enable_sm80_to_sm89INS1_16FlashAttnBwdSm80INS1_25CollectiveMainloopBwdSm80ILi2ELi2EN4cute5tupleIJNS5_1CILi128EEES8_NS7_ILi64EEEEEENS_10bfloat16_tEfNS_4arch4Sm80ELb1ELb0ELb1ELb1ELb0ELb0ELb0ELb0ELi2ELi4ELi4ELi4ELb0EEENS1_24CollectiveEpilogueBwdGQAISA_fSD_Li256ELb1ELb0EEENS1_25SingleTileBwdLPTSchedulerILb1ELi128ELb0EEEEEEEEEvNT_6ParamsE$_ZN4cute3eso3ESOILb1ELb0EJNS_6LayoutINS_5tupleIJNS3_IJNS_1CILi8EEENS4_ILi1EEEEEENS4_ILi4EEEEEENS3_IJNS3_IJS6_NS4_ILi0EEEEEES5_EEEEEiEEC2ERKSD_RKi)
$_ZN7cutlass13device_kernelIN5flash19enable_sm80_to_sm89INS1_16FlashAttnBwdSm80INS1_25CollectiveMainloopBwdSm80ILi2ELi2EN4cute5tupleIJNS5_1CILi128EEES8_NS7_ILi64EEEEEENS_10bfloat16_tEfNS_4arch4Sm80ELb1ELb0ELb1ELb1ELb0ELb0ELb0ELb0ELi2ELi4ELi4ELi4ELb0EEENS1_24CollectiveEpilogueBwdGQAISA_fSD_Li256ELb1ELb0EEENS1_25SingleTileBwdLPTSchedulerILb1ELi128ELb0EEEEEEEEEvNT_6ParamsE$_ZN4cute3eso3ESOILb1ELb0EJNS_6LayoutINS_5tupleIJNS3_IJNS_1CILi8EEENS4_ILi1EEEEEENS4_ILi4EEEEEENS3_IJNS3_IJS6_NS4_ILi0EEEEEES5_EEEEEiEEC2ERKSD_RKi:
[----:B------:R-:W-:Y:S02]  /*a650*/  IADD3 R2, R23, -c[0x0][0x20], RZ ;  /* 0x8000080017027a10 */ /* 0x000fe40007ffe0ff */
[----:B------:R-:W-:-:S03]  /*a660*/  MOV R7, 0x0 ;  /* 0x0000000000077802 */ /* 0x000fc60000000f00 */
[----:B------:R1:W-:Y:S01]  /*a670*/  STL [R2], R3 ;  /* 0x0000000302007387 */ /* 0x0003e20000100800 */
[----:B------:R-:W-:Y:S05]  /*a680*/  RET.REL.NODEC R6 `(_ZN7cutlass13device_kernelIN5flash19enable_sm80_to_sm89INS1_16FlashAttnBwdSm80INS1_25CollectiveMainloopBwdSm80ILi2ELi2EN4cute5tupleIJNS5_1CILi128EEES8_NS7_ILi64EEEEEENS_10bfloat16_tEfNS_4arch4Sm80ELb1ELb0ELb1ELb1ELb0ELb0ELb0ELb0ELi2ELi4ELi4ELi4ELb0EEENS1_24CollectiveEpilogueBwdGQAISA_fSD_Li256ELb1ELb0EEENS1_25SingleTileBwdLPTSchedulerILb1ELi128ELb0EEEEEEEEEvNT_6ParamsE) ;  /* 0xffff597006007950 */ /* 0x000fea0003c3ffff */
        .type           $_ZN7cutlass13device_kernelIN5flash19enable_sm80_to_sm89INS1_16FlashAttnBwdSm80INS1_25CollectiveMainloopBwdSm80ILi2ELi2EN4cute5tupleIJNS5_1CILi128EEES8_NS7_ILi64EEEEEENS_10bfloat16_tEfNS_4arch4Sm80ELb1ELb0ELb1ELb1ELb0ELb0ELb0ELb0ELi2ELi4ELi4ELi4ELb0EEENS1_24CollectiveEpilogueBwdGQAISA_fSD_Li256ELb1ELb0EEENS1_25SingleTileBwdLPTSchedulerILb1ELi128ELb0EEEEEEEEEvNT_6ParamsE$_ZN4cute3eso3ESOILb1ELb0EJNS_6LayoutINS_5tupleIJNS3_IJNS_1CILi8EEENS4_ILi1EEEEEENS4_ILi4EEES6_EEENS3_IJNS3_IJS6_NS4_ILi0EEEEEENS4_ILi2048EEESA_EEEEENS_10ViewEngineINS_8smem_ptrIPN7cutlass10bfloat16_tEEEEEEEC2ERKSE_RKSL_,@function
        .size           $_ZN7cutlass13device_kernelIN5flash19enable_sm80_to_sm89INS1_16FlashAttnBwdSm80INS1_25CollectiveMainloopBwdSm80ILi2ELi2EN4cute5tupleIJNS5_1CILi128EEES8_NS7_ILi64EEEEEENS_10bfloat16_tEfNS_4arch4Sm80ELb1ELb0ELb1ELb1ELb0ELb0ELb0ELb0ELi2ELi4ELi4ELi4ELb0EEENS1_24CollectiveEpilogueBwdGQAISA_fSD_Li256ELb1ELb0EEENS1_25SingleTileBwdLPTSchedulerILb1ELi128ELb0EEEEEEEEEvNT_6ParamsE$_ZN4cute3eso3ESOILb1ELb0EJNS_6LayoutINS_5tupleIJNS3_IJNS_1CILi8EEENS4_ILi1EEEEEENS4_ILi4EEES6_EEENS3_IJNS3_IJS6_NS4_ILi0EEEEEENS4_ILi2048EEESA_EEEEENS_10ViewEngineINS_8smem_ptrIPN7cutlass10bfloat16_tEEEEEEEC2ERKSE_RKSL_,($_ZN7cutlass13device_kernelIN5flash19enable_sm80_to_sm89INS1_16FlashAttnBwdSm80INS1_25CollectiveMainloopBwdSm80ILi2ELi2EN4cute5tupleIJNS5_1CILi128EEES8_NS7_ILi64EEEEEENS_10bfloat16_tEfNS_4arch4Sm80ELb1ELb0ELb1ELb1ELb0ELb0ELb0ELb0ELi2ELi4ELi4ELi4ELb0EEENS1_24CollectiveEpilogueBwdGQAISA_fSD_Li256ELb1ELb0EEENS1_25SingleTileBwdLPTSchedulerILb1ELi128ELb0EEEEEEEEEvNT_6ParamsE$_ZN4cute3eso3ESOILb1ELb0EJNS_6LayoutINS_5tupleIJNS3_IJNS_1CILi8EEENS4_ILi1EEEEEENS4_ILi4EEES6_EEENS3_IJNS3_IJS6_NS4_ILi0EEEEEENS4_ILi2048EEESA_EEEEEiEEC2ERKSE_RKi - $_ZN7cutlass13device_kernelIN5flash19enable_sm80_to_sm89INS1_16FlashAttnBwdSm80INS1_25CollectiveMainloopBwdSm80ILi2ELi2EN4cute5tupleIJNS5_1CILi128EEES8_NS7_ILi64EEEEEENS_10bfloat16_tEfNS_4arch4Sm80ELb1ELb0ELb1ELb1ELb0ELb0ELb0ELb0ELi2ELi4ELi4ELi4ELb0EEENS1_24CollectiveEpilogueBwdGQAISA_fSD_Li256ELb1ELb0EEENS1_25SingleTileBwdLPTSchedulerILb1ELi128ELb0EEEEEEEEEvNT_6ParamsE$_ZN4cute3eso3ESOILb1ELb0EJNS_6LayoutINS_5tupleIJNS3_IJNS_1CILi8EEENS4_ILi1EEEEEENS4_ILi4EEES6_EEENS3_IJNS3_IJS6_NS4_ILi0EEEEEENS4_ILi2048EEESA_EEEEENS_10ViewEngineINS_8smem_ptrIPN7cutlass10bfloat16_tEEEEEEEC2ERKSE_RKSL_)
$_ZN7cutlass13device_kernelIN5flash19enable_sm80_to_sm89INS1_16FlashAttnBwdSm80INS1_25CollectiveMainloopBwdSm80ILi2ELi2EN4cute5tupleIJNS5_1CILi128EEES8_NS7_ILi64EEEEEENS_10bfloat16_tEfNS_4arch4Sm80ELb1ELb0ELb1ELb1ELb0ELb0ELb0ELb0ELi2ELi4ELi4ELi4ELb0EEENS1_24CollectiveEpilogueBwdGQAISA_fSD_Li256ELb1ELb0EEENS1_25SingleTileBwdLPTSchedulerILb1ELi128ELb0EEEEEEEEEvNT_6ParamsE$_ZN4cute3eso3ESOILb1ELb0EJNS_6LayoutINS_5tupleIJNS3_IJNS_1CILi8EEENS4_ILi1EEEEEENS4_ILi4EEES6_EEENS3_IJNS3_IJS6_NS4_ILi0EEEEEENS4_ILi2048EEESA_EEEEENS_10ViewEngineINS_8smem_ptrIPN7cutlass10bfloat16_tEEEEEEEC2ERKSE_RKSL_:
[----:B------:R-:W-:Y:S02]  /*a690*/  IADD3 R4, R15, -c[0x0][0x20], RZ ;  /* 0x800008000f047a10 */ /* 0x000fe40007ffe0ff */
[----:B------:R-:W-:-:S03]  /*a6a0*/  MOV R7, 0x0 ;  /* 0x0000000000077802 */ /* 0x000fc60000000f00 */
[----:B------:R1:W-:Y:S01]  /*a6b0*/  STL.64 [R4], R2 ;  /* 0x0000000204007387 */ /* 0x0003e20000100a00 */
[----:B------:R-:W-:Y:S05]  /*a6c0*/  RET.REL.NODEC R6 `(_ZN7cutlass13device_kernelIN5flash19enable_sm80_to_sm89INS1_16FlashAttnBwdSm80INS1_25CollectiveMainloopBwdSm80ILi2ELi2EN4cute5tupleIJNS5_1CILi128EEES8_NS7_ILi64EEEEEENS_10bfloat16_tEfNS_4arch4Sm80ELb1ELb0ELb1ELb1ELb0ELb0ELb0ELb0ELi2ELi4ELi4ELi4ELb0EEENS1_24CollectiveEpilogueBwdGQAISA_fSD_Li256ELb1ELb0EEENS1_25SingleTileBwdLPTSchedulerILb1ELi128ELb0EEEEEEEEEvNT_6ParamsE) ;  /* 0xffff593006007950 */ /* 0x000fea0003c3ffff */
        .type           $_ZN7cutlass13device_kernelIN5flash19enable_sm80_to_sm89INS1_16FlashAttnBwdSm80INS1_25CollectiveMainloopBwdSm80ILi2ELi2EN4cute5tupleIJNS5_1CILi128EEES8_NS7_ILi64EEEEEENS_10bfloat16_tEfNS_4arch4Sm80ELb1ELb0ELb1ELb1ELb0ELb0ELb0ELb0ELi2ELi4ELi4ELi4ELb0EEENS1_24CollectiveEpilogueBwdGQAISA_fSD_Li256ELb1ELb0EEENS1_25SingleTileBwdLPTSchedulerILb1ELi128ELb0EEEEEEEEEvNT_6ParamsE$_ZN4cute3eso3ESOILb1ELb0EJNS_6LayoutINS_5tupleIJNS3_IJNS_1CILi8EEENS4_ILi1EEEEEENS4_ILi4EEES6_EEENS3_IJNS3_IJS6_NS4_ILi0EEEEEENS4_ILi2048EEESA_EEEEEiEEC2ERKSE_RKi,@function
        .size           $_ZN7cutlass13device_kernelIN5flash19enable_sm80_to_sm89INS1_16FlashAttnBwdSm80INS1_25CollectiveMainloopBwdSm80ILi2ELi2EN4cute5tupleIJNS5_1CILi128EEES8_NS7_ILi64EEEEEENS_10bfloat16_tEfNS_4arch4Sm80ELb1ELb0ELb1ELb1ELb0ELb0ELb0ELb0ELi2ELi4ELi4ELi4ELb0EEENS1_24CollectiveEpilogueBwdGQAISA_fSD_Li256ELb1ELb0EEENS1_25SingleTileBwdLPTSchedulerILb1ELi128ELb0EEEEEEEEEvNT_6ParamsE$_ZN4cute3eso3ESOILb1ELb0EJNS_6LayoutINS_5tupleIJNS3_IJNS_1CILi8EEENS4_ILi1EEEEEENS4_ILi4EEES6_EEENS3_IJNS3_IJS6_NS4_ILi0EEEEEENS4_ILi2048EEESA_EEEEEiEEC2ERKSE_RKi,($_ZN7cutlass13device_kernelIN5flash19enable_sm80_to_sm89INS1_16FlashAttnBwdSm80INS1_25CollectiveMainloopBwdSm80ILi2ELi2EN4cute5tupleIJNS5_1CILi128EEES8_NS7_ILi64EEEEEENS_10bfloat16_tEfNS_4arch4Sm80ELb1ELb0ELb1ELb1ELb0ELb0ELb0ELb0ELi2ELi4ELi4ELi4ELb0EEENS1_24CollectiveEpilogueBwdGQAISA_fSD_Li256ELb1ELb0EEENS1_25SingleTileBwdLPTSchedulerILb1ELi128ELb0EEEEEEEEEvNT_6ParamsE$_ZN4cute3eso3ESOILb1ELb0EJNS_6LayoutINS_5tupleIJNS3_IJNS_1CILi8EEENS4_ILi1EEEEEENS4_ILi4EEES8_EEENS3_IJNS3_IJS6_NS4_ILi0EEEEEES5_NS4_ILi32EEEEEEEENS_10ViewEngineIPN7cutlass10bfloat16_tEEEEEC2ERKSE_RKSJ_ - $_ZN7cutlass13device_kernelIN5flash19enable_sm80_to_sm89INS1_16FlashAttnBwdSm80INS1_25CollectiveMainloopBwdSm80ILi2ELi2EN4cute5tupleIJNS5_1CILi128EEES8_NS7_ILi64EEEEEENS_10bfloat16_tEfNS_4arch4Sm80ELb1ELb0ELb1ELb1ELb0ELb0ELb0ELb0ELi2ELi4ELi4ELi4ELb0EEENS1_24CollectiveEpilogueBwdGQAISA_fSD_Li256ELb1ELb0EEENS1_25SingleTileBwdLPTSchedulerILb1ELi128ELb0EEEEEEEEEvNT_6ParamsE$_ZN4cute3eso3ESOILb1ELb0EJNS_6LayoutINS_5tupleIJNS3_IJNS_1CILi8EEENS4_ILi1EEEEEENS4_ILi4EEES6_EEENS3_IJNS3_IJS6_NS4_ILi0EEEEEENS4_ILi2048EEESA_EEEEEiEEC2ERKSE_RKi)
$_ZN7cutlass13device_kernelIN5flash19enable_sm80_to_sm89INS1_16FlashAttnBwdSm80INS1_25CollectiveMainloopBwdSm80ILi2ELi2EN4cute5tupleIJNS5_1CILi128EEES8_NS7_ILi64EEEEEENS_10bfloat16_tEfNS_4arch4Sm80ELb1ELb0ELb1ELb1ELb0ELb0ELb0ELb0ELi2ELi4ELi4ELi4ELb0EEENS1_24CollectiveEpilogueBwdGQAISA_fSD_Li256ELb1ELb0EEENS1_25SingleTileBwdLPTSchedulerILb1ELi128ELb0EEEEEEEEEvNT_6ParamsE$_ZN4cute3eso3ESOILb1ELb0EJNS_6LayoutINS_5tupleIJNS3_IJNS_1CILi8EEENS4_ILi1EEEEEENS4_ILi4EEES6_EEENS3_IJNS3_IJS6_NS4_ILi0EEEEEENS4_ILi2048EEESA_EEEEEiEEC2ERKSE_RKi:
[----:B------:R-:W-:Y:S02]  /*a6d0*/  IADD3 R2, R15, -c[0x0][0x20], RZ ;  /* 0x800008000f027a10 */ /* 0x000fe40007ffe0ff */
[----:B------:R-:W-:-:S03]  /*a6e0*/  MOV R5, 0x0 ;  /* 0x0000000000057802 */ /* 0x000fc60000000f00 */
[----:B------:R1:W-:Y:S01]  /*a6f0*/  STL [R2], R3 ;  /* 0x0000000302007387 */ /* 0x0003e20000100800 */
[----:B------:R-:W-:Y:S05]  /*a700*/  RET.REL.NODEC R4 `(_ZN7cutlass13device_kernelIN5flash19enable_sm80_to_sm89INS1_16FlashAttnBwdSm80INS1_25CollectiveMainloopBwdSm80ILi2ELi2EN4cute5tupleIJNS5_1CILi128EEES8_NS7_ILi64EEEEEENS_10bfloat16_tEfNS_4arch4Sm80ELb1ELb0ELb1ELb1ELb0ELb0ELb0ELb0ELi2ELi4ELi4ELi4ELb0EEENS1_24CollectiveEpilogueBwdGQAISA_fSD_Li256ELb1ELb0EEENS1_25SingleTileBwdLPTSchedulerILb1ELi128ELb0EEEEEEEEEvNT_6ParamsE) ;  /* 0xffff58f004007950 */ /* 0x000fea0003c3ffff */
        .type           $_ZN7cutlass13device_kernelIN5flash19enable_sm80_to_sm89INS1_16FlashAttnBwdSm80INS1_25CollectiveMainloopBwdSm80ILi2ELi2EN4cute5tupleIJNS5_1CILi128EEES8_NS7_ILi64EEEEEENS_10bfloat16_tEfNS_4arch4Sm80ELb1ELb0ELb1ELb1ELb0ELb0ELb0ELb0ELi2ELi4ELi4ELi4ELb0EEENS1_24CollectiveEpilogueBwdGQAISA_fSD_Li256ELb1ELb0EEENS1_25SingleTileBwdLPTSchedulerILb1ELi128ELb0EEEEEEEEEvNT_6ParamsE$_ZN4cute3eso3ESOILb1ELb0EJNS_6LayoutINS_5tupleIJNS3_IJNS_1CILi8EEENS4_ILi1EEEEEENS4_ILi4EEES8_EEENS3_IJNS3_IJS6_NS4_ILi0EEEEEES5_NS4_ILi32EEEEEEEENS_10ViewEngineIPN7cutlass10bfloat16_tEEEEEC2ERKSE_RKSJ_,@function
        .size           $_ZN7cutlass13device_kernelIN5flash19enable_sm80_to_sm89INS1_16FlashAttnBwdSm80INS1_25CollectiveMainloopBwdSm80ILi2ELi2EN4cute5tupleIJNS5_1CILi128EEES8_NS7_ILi64EEEEEENS_10bfloat16_tEfNS_4arch4Sm80ELb1ELb0ELb1ELb1ELb0ELb0ELb0ELb0ELi2ELi4ELi4ELi4ELb0EEENS1_24CollectiveEpilogueBwdGQAISA_fSD_Li256ELb1ELb0EEENS1_25SingleTileBwdLPTSchedulerILb1ELi128ELb0EEEEEEEEEvNT_6ParamsE$_ZN4cute3eso3ESOILb1ELb0EJNS_6LayoutINS_5tupleIJNS3_IJNS_1CILi8EEENS4_ILi1EEEEEENS4_ILi4EEES8_EEENS3_IJNS3_IJS6_NS4_ILi0EEEEEES5_NS4_ILi32EEEEEEEENS_10ViewEngineIPN7cutlass10bfloat16_tEEEEEC2ERKSE_RKSJ_,($_ZN7cutlass13device_kernelIN5flash19enable_sm80_to_sm89INS1_16FlashAttnBwdSm80INS1_25CollectiveMainloopBwdSm80ILi2ELi2EN4cute5tupleIJNS5_1CILi128EEES8_NS7_ILi64EEEEEENS_10bfloat16_tEfNS_4arch4Sm80ELb1ELb0ELb1ELb1ELb0ELb0ELb0ELb0ELi2ELi4ELi4ELi4ELb0EEENS1_24CollectiveEpilogueBwdGQAISA_fSD_Li256ELb1ELb0EEENS1_25SingleTileBwdLPTSchedulerILb1ELi128ELb0EEEEEEEEEvNT_6ParamsE$_ZN4cute3eso3ESOILb1ELb0EJNS_6LayoutINS_5tupleIJNS_1CILi1EEENS3_IJNS4_ILi2EEES6_EEEEEENS3_IJNS4_ILi0EEENS3_IJNS4_ILi8EEENS4_ILi64EEEEEEEEEEENS_10ViewEngineINS_8smem_ptrIPfEEEEEEC2ERKSE_RKSJ_ - $_ZN7cutlass13device_kernelIN5flash19enable_sm80_to_sm89INS1_16FlashAttnBwdSm80INS1_25CollectiveMainloopBwdSm80ILi2ELi2EN4cute5tupleIJNS5_1CILi128EEES8_NS7_ILi64EEEEEENS_10bfloat16_tEfNS_4arch4Sm80ELb1ELb0ELb1ELb1ELb0ELb0ELb0ELb0ELi2ELi4ELi4ELi4ELb0EEENS1_24CollectiveEpilogueBwdGQAISA_fSD_Li256ELb1ELb0EEENS1_25SingleTileBwdLPTSchedulerILb1ELi128ELb0EEEEEEEEEvNT_6ParamsE$_ZN4cute3eso3ESOILb1ELb0EJNS_6LayoutINS_5tupleIJNS3_IJNS_1CILi8EEENS4_ILi1EEEEEENS4_ILi4EEES8_EEENS3_IJNS3_IJS6_NS4_ILi0EEEEEES5_NS4_ILi32EEEEEEEENS_10ViewEngineIPN7cutlass10bfloat16_tEEEEEC2ERKSE_RKSJ_)
$_ZN7cutlass13device_kernelIN5flash19enable_sm80_to_sm89INS1_16FlashAttnBwdSm80INS1_25CollectiveMainloopBwdSm80ILi2ELi2EN4cute5tupleIJNS5_1CILi128EEES8_NS7_ILi64EEEEEENS_10bfloat16_tEfNS_4arch4Sm80ELb1ELb0ELb1ELb1ELb0ELb0ELb0ELb0ELi2ELi4ELi4ELi4ELb0EEENS1_24CollectiveEpilogueBwdGQAISA_fSD_Li256ELb1ELb0EEENS1_25SingleTileBwdLPTSchedulerILb1ELi128ELb0EEEEEEEEEvNT_6ParamsE$_ZN4cute3eso3ESOILb1ELb0EJNS_6LayoutINS_5tupleIJNS3_IJNS_1CILi8EEENS4_ILi1EEEEEENS4_ILi4EEES8_EEENS3_IJNS3_IJS6_NS4_ILi0EEEEEES5_NS4_ILi32EEEEEEEENS_10ViewEngineIPN7cutlass10bfloat16_tEEEEEC2ERKSE_RKSJ_:
[----:B------:R-:W-:Y:S01]  /*a710*/  IADD3 R2, R23, -c[0x0][0x20], RZ ;  /* 0x8000080017027a10 */ /* 0x000fe20007ffe0ff */
[----:B------:R-:W-:Y:S01]  /*a720*/  IMAD.MOV.U32 R7, RZ, RZ, R3 ;  /* 0x000000ffff077224 */ /* 0x000fe200078e0003 */
[----:B------:R-:W-:-:S04]  /*a730*/  MOV R5, 0x0 ;  /* 0x0000000000057802 */ /* 0x000fc80000000f00 */
[----:B------:R1:W-:Y:S01]  /*a740*/  STL.64 [R2], R6 ;  /* 0x0000000602007387 */ /* 0x0003e20000100a00 */
[----:B------:R-:W-:Y:S05]  /*a750*/  RET.REL.NODEC R4 `(_ZN7cutlass13device_kernelIN5flash19enable_sm80_to_sm89INS1_16FlashAttnBwdSm80INS1_25CollectiveMainloopBwdSm80ILi2ELi2EN4cute5tupleIJNS5_1CILi128EEES8_NS7_ILi64EEEEEENS_10bfloat16_tEfNS_4arch4Sm80ELb1ELb0ELb1ELb1ELb0ELb0ELb0ELb0ELi2ELi4ELi4ELi4ELb0EEENS1_24CollectiveEpilogueBwdGQAISA_fSD_Li256ELb1ELb0EEENS1_25SingleTileBwdLPTSchedulerILb1ELi128ELb0EEEEEEEEEvNT_6ParamsE) ;  /* 0xffff58a004007950 */ /* 0x000fea0003c3ffff */
        .type           $_ZN7cutlass13device_kernelIN5flash19enable_sm80_to_sm89INS1_16FlashAttnBwdSm80INS1_25CollectiveMainloopBwdSm80ILi2ELi2EN4cute5tupleIJNS5_1CILi128EEES8_NS7_ILi64EEEEEENS_10bfloat16_tEfNS_4arch4Sm80ELb1ELb0ELb1ELb1ELb0ELb0ELb0ELb0ELi2ELi4ELi4ELi4ELb0EEENS1_24CollectiveEpilogueBwdGQAISA_fSD_Li256ELb1ELb0EEENS1_25SingleTileBwdLPTSchedulerILb1ELi128ELb0EEEEEEEEEvNT_6ParamsE$_ZN4cute3eso3ESOILb1ELb0EJNS_6LayoutINS_5tupleIJNS_1CILi1EEENS3_IJNS4_ILi2EEES6_EEEEEENS3_IJNS4_ILi0EEENS3_IJNS4_ILi8EEENS4_ILi64EEEEEEEEEEENS_10ViewEngineINS_8smem_ptrIPfEEEEEEC2ERKSE_RKSJ_,@function
        .size           $_ZN7cutlass13device_kernelIN5flash19enable_sm80_to_sm89INS1_16FlashAttnBwdSm80INS1_25CollectiveMainloopBwdSm80ILi2ELi2EN4cute5tupleIJNS5_1CILi128EEES8_NS7_ILi64EEEEEENS_10bfloat16_tEfNS_4arch4Sm80ELb1ELb0ELb1ELb1ELb0ELb0ELb0ELb0ELi2ELi4ELi4ELi4ELb0EEENS1_24CollectiveEpilogueBwdGQAISA_fSD_Li256ELb1ELb0EEENS1_25SingleTileBwdLPTSchedulerILb1ELi128ELb0EEEEEEEEEvNT_6ParamsE$_ZN4cute3eso3ESOILb1ELb0EJNS_6LayoutINS_5tupleIJNS_1CILi1EEENS3_IJNS4_ILi2EEES6_EEEEEENS3_IJNS4_ILi0EEENS3_IJNS4_ILi8EEENS4_ILi64EEEEEEEEEEENS_10ViewEngineINS_8smem_ptrIPfEEEEEEC2ERKSE_RKSJ_,($_ZN7cutlass13device_kernelIN5flash19enable_sm80_to_sm89INS1_16FlashAttnBwdSm80INS1_25CollectiveMainloopBwdSm80ILi2ELi2EN4cute5tupleIJNS5_1CILi128EEES8_NS7_ILi64EEEEEENS_10bfloat16_tEfNS_4arch4Sm80ELb1ELb0ELb1ELb1ELb0ELb0ELb0ELb0ELi2ELi4ELi4ELi4ELb0EEENS1_24CollectiveEpilogueBwdGQAISA_fSD_Li256ELb1ELb0EEENS1_25SingleTileBwdLPTSchedulerILb1ELi128ELb0EEEEEEEEEvNT_6ParamsE$_ZN4cute3eso3ESOILb1ELb0EJNS_6LayoutINS_5tupleIJNS_1CILi1EEENS4_ILi4EEEEEENS3_IJNS4_ILi0EEES5_EEEEENS_10ViewEngineIPfEEEEC2ERKSA_RKSD_ - $_ZN7cutlass13device_kernelIN5flash19enable_sm80_to_sm89INS1_16FlashAttnBwdSm80INS1_25CollectiveMainloopBwdSm80ILi2ELi2EN4cute5tupleIJNS5_1CILi128EEES8_NS7_ILi64EEEEEENS_10bfloat16_tEfNS_4arch4Sm80ELb1ELb0ELb1ELb1ELb0ELb0ELb0ELb0ELi2ELi4ELi4ELi4ELb0EEENS1_24CollectiveEpilogueBwdGQAISA_fSD_Li256ELb1ELb0EEENS1_25SingleTileBwdLPTSchedulerILb1ELi128ELb0EEEEEEEEEvNT_6ParamsE$_ZN4cute3eso3ESOILb1ELb0EJNS_6LayoutINS_5tupleIJNS_1CILi1EEENS3_IJNS4_ILi2EEES6_EEEEEENS3_IJNS4_ILi0EEENS3_IJNS4_ILi8EEENS4_ILi64EEEEEEEEEEENS_10ViewEngineINS_8smem_ptrIPfEEEEEEC2ERKSE_RKSJ_)
$_ZN7cutlass13device_kernelIN5flash19enable_sm80_to_sm89INS1_16FlashAttnBwdSm80INS1_25CollectiveMainloopBwdSm80ILi2ELi2EN4cute5tupleIJNS5_1CILi128EEES8_NS7_ILi64EEEEEENS_10bfloat16_tEfNS_4arch4Sm80ELb1ELb0ELb1ELb1ELb0ELb0ELb0ELb0ELi2ELi4ELi4ELi4ELb0EEENS1_24CollectiveEpilogueBwdGQAISA_fSD_Li256ELb1ELb0EEENS1_25SingleTileBwdLPTSchedulerILb1ELi128ELb0EEEEEEEEEvNT_6ParamsE$_ZN4cute3eso3ESOILb1ELb0EJNS_6LayoutINS_5tupleIJNS_1CILi1EEENS3_IJNS4_ILi2EEES6_EEEEEENS3_IJNS4_ILi0EEENS3_IJNS4_ILi8EEENS4_ILi64EEEEEEEEEEENS_10ViewEngineINS_8smem_ptrIPfEEEEEEC2ERKSE_RKSJ_:
[----:B------:R-:W-:Y:S01]  /*a760*/  IADD3 R3, R23, -c[0x0][0x20], RZ ;  /* 0x8000080017037a10 */ /* 0x000fe20007ffe0ff */
[----:B------:R-:W-:Y:S01]  /*a770*/  IMAD.MOV.U32 R8, RZ, RZ, R2 ;  /* 0x000000ffff087224 */ /* 0x000fe200078e0002 */
[----:B------:R-:W-:Y:S01]  /*a780*/  MOV R10, R6 ;  /* 0x00000006000a7202 */ /* 0x000fe20000000f00 */
[----:B------:R-:W-:-:S03]  /*a790*/  IMAD.MOV.U32 R11, RZ, RZ, 0x0 ;  /* 0x00000000ff0b7424 */ /* 0x000fc600078e00ff */
[----:B------:R1:W-:Y:S01]  /*a7a0*/  STL.64 [R3], R8 ;  /* 0x0000000803007387 */ /* 0x0003e20000100a00 */
[----:B------:R-:W-:Y:S05]  /*a7b0*/  RET.REL.NODEC R10 `(_ZN7cutlass13device_kernelIN5flash19enable_sm80_to_sm89INS1_16FlashAttnBwdSm80INS1_25CollectiveMainloopBwdSm80ILi2ELi2EN4cute5tupleIJNS5_1CILi128EEES8_NS7_ILi64EEEEEENS_10bfloat16_tEfNS_4arch4Sm80ELb1ELb0ELb1ELb1ELb0ELb0ELb0ELb0ELi2ELi4ELi4ELi4ELb0EEENS1_24CollectiveEpilogueBwdGQAISA_fSD_Li256ELb1ELb0EEENS1_25SingleTileBwdLPTSchedulerILb1ELi128ELb0EEEEEEEEEvNT_6ParamsE) ;  /* 0xffff58400a007950 */ /* 0x000fea0003c3ffff */
        .type           $_ZN7cutlass13device_kernelIN5flash19enable_sm80_to_sm89INS1_16FlashAttnBwdSm80INS1_25CollectiveMainloopBwdSm80ILi2ELi2EN4cute5tupleIJNS5_1CILi128EEES8_NS7_ILi64EEEEEENS_10bfloat16_tEfNS_4arch4Sm80ELb1ELb0ELb1ELb1ELb0ELb0ELb0ELb0ELi2ELi4ELi4ELi4ELb0EEENS1_24CollectiveEpilogueBwdGQAISA_fSD_Li256ELb1ELb0EEENS1_25SingleTileBwdLPTSchedulerILb1ELi128ELb0EEEEEEEEEvNT_6ParamsE$_ZN4cute3eso3ESOILb1ELb0EJNS_6LayoutINS_5tupleIJNS_1CILi1EEENS4_ILi4EEEEEENS3_IJNS4_ILi0EEES5_EEEEENS_10ViewEngineIPfEEEEC2ERKSA_RKSD_,@function
        .size           $_ZN7cutlass13device_kernelIN5flash19enable_sm80_to_sm89INS1_16FlashAttnBwdSm80INS1_25CollectiveMainloopBwdSm80ILi2ELi2EN4cute5tupleIJNS5_1CILi128EEES8_NS7_ILi64EEEEEENS_10bfloat16_tEfNS_4arch4Sm80ELb1ELb0ELb1ELb1ELb0ELb0ELb0ELb0ELi2ELi4ELi4ELi4ELb0EEENS1_24CollectiveEpilogueBwdGQAISA_fSD_Li256ELb1ELb0EEENS1_25SingleTileBwdLPTSchedulerILb1ELi128ELb0EEEEEEEEEvNT_6ParamsE$_ZN4cute3eso3ESOILb1ELb0EJNS_6LayoutINS_5tupleIJNS_1CILi1EEENS4_ILi4EEEEEENS3_IJNS4_ILi0EEES5_EEEEENS_10ViewEngineIPfEEEEC2ERKSA_RKSD_,($_ZN7cutlass13device_kernelIN5flash19enable_sm80_to_sm89INS1_16FlashAttnBwdSm80INS1_25CollectiveMainloopBwdSm80ILi2ELi2EN4cute5tupleIJNS5_1CILi128EEES8_NS7_ILi64EEEEEENS_10bfloat16_tEfNS_4arch4Sm80ELb1ELb0ELb1ELb1ELb0ELb0ELb0ELb0ELi2ELi4ELi4ELi4ELb0EEENS1_24CollectiveEpilogueBwdGQAISA_fSD_Li256ELb1ELb0EEENS1_25SingleTileBwdLPTSchedulerILb1ELi128ELb0EEEEEEEEEvNT_6ParamsE$_ZN4cute3eso3ESOILb1ELb0EJNS_6LayoutINS_5tupleIJNS_1CILi4EEEEEENS3_IJNS4_ILi1EEEEEEEENS_10ViewEngineIPfEEEEC2ERKS9_RKSC_ - $_ZN7cutlass13device_kernelIN5flash19enable_sm80_to_sm89INS1_16FlashAttnBwdSm80INS1_25CollectiveMainloopBwdSm80ILi2ELi2EN4cute5tupleIJNS5_1CILi128EEES8_NS7_ILi64EEEEEENS_10bfloat16_tEfNS_4arch4Sm80ELb1ELb0ELb1ELb1ELb0ELb0ELb0ELb0ELi2ELi4ELi4ELi4ELb0EEENS1_24CollectiveEpilogueBwdGQAISA_fSD_Li256ELb1ELb0EEENS1_25SingleTileBwdLPTSchedulerILb1ELi128ELb0EEEEEEEEEvNT_6ParamsE$_ZN4cute3eso3ESOILb1ELb0EJNS_6LayoutINS_5tupleIJNS_1CILi1EEENS4_ILi4EEEEEENS3_IJNS4_ILi0EEES5_EEEEENS_10ViewEngineIPfEEEEC2ERKSA_RKSD_)
$_ZN7cutlass13device_kernelIN5flash19enable_sm80_to_sm89INS1_16FlashAttnBwdSm80INS1_25CollectiveMainloopBwdSm80ILi2ELi2EN4cute5tupleIJNS5_1CILi128EEES8_NS7_ILi64EEEEEENS_10bfloat16_tEfNS_4arch4Sm80ELb1ELb0ELb1ELb1ELb0ELb0ELb0ELb0ELi2ELi4ELi4ELi4ELb0EEENS1_24CollectiveEpilogueBwdGQAISA_fSD_Li256ELb1ELb0EEENS1_25SingleTileBwdLPTSchedulerILb1ELi128ELb0EEEEEEEEEvNT_6ParamsE$_ZN4cute3eso3ESOILb1ELb0EJNS_6LayoutINS_5tupleIJNS_1CILi1EEENS4_ILi4EEEEEENS3_IJNS4_ILi0EEES5_EEEEENS_10ViewEngineIPfEEEEC2ERKSA_RKSD_:
[----:B------:R-:W-:Y:S01]  /*a7c0*/  IADD3 R5, R23, -c[0x0][0x20], RZ ;  /* 0x8000080017057a10 */ /* 0x000fe20007ffe0ff */
[----:B------:R-:W-:Y:S01]  /*a7d0*/  IMAD.MOV.U32 R8, RZ, RZ, R16 ;  /* 0x000000ffff087224 */ /* 0x000fe200078e0010 */
[----:B------:R-:W-:Y:S01]  /*a7e0*/  MOV R10, R6 ;  /* 0x00000006000a7202 */ /* 0x000fe20000000f00 */
[----:B------:R-:W-:-:S03]  /*a7f0*/  IMAD.MOV.U32 R11, RZ, RZ, 0x0 ;  /* 0x00000000ff0b7424 */ /* 0x000fc600078e00ff */
[----:B------:R1:W-:Y:S01]  /*a800*/  STL.64 [R5], R8 ;  /* 0x0000000805007387 */ /* 0x0003e20000100a00 */
[----:B------:R-:W-:Y:S05]  /*a810*/  RET.REL.NODEC R10 `(_ZN7cutlass13device_kernelIN5flash19enable_sm80_to_sm89INS1_16FlashAttnBwdSm80INS1_25CollectiveMainloopBwdSm80ILi2ELi2EN4cute5tupleIJNS5_1CILi128EEES8_NS7_ILi64EEEEEENS_10bfloat16_tEfNS_4arch4Sm80ELb1ELb0ELb1ELb1ELb0ELb0ELb0ELb0ELi2ELi4ELi4ELi4ELb0EEENS1_24CollectiveEpilogueBwdGQAISA_fSD_Li256ELb1ELb0EEENS1_25SingleTileBwdLPTSchedulerILb1ELi128ELb0EEEEEEEEEvNT_6ParamsE) ;  /* 0xffff57e00a007950 */ /* 0x000fea0003c3ffff */
        .type           $_ZN7cutlass13device_kernelIN5flash19enable_sm80_to_sm89INS1_16FlashAttnBwdSm80INS1_25CollectiveMainloopBwdSm80ILi2ELi2EN4cute5tupleIJNS5_1CILi128EEES8_NS7_ILi64EEEEEENS_10bfloat16_tEfNS_4arch4Sm80ELb1ELb0ELb1ELb1ELb0ELb0ELb0ELb0ELi2ELi4ELi4ELi4ELb0EEENS1_24CollectiveEpilogueBwdGQAISA_fSD_Li256ELb1ELb0EEENS1_25SingleTileBwdLPTSchedulerILb1ELi128ELb0EEEEEEEEEvNT_6ParamsE$_ZN4cute3eso3ESOILb1ELb0EJNS_6LayoutINS_5tupleIJNS_1CILi4EEEEEENS3_IJNS4_ILi1EEEEEEEENS_10ViewEngineIPfEEEEC2ERKS9_RKSC_,@function
        .size           $_ZN7cutlass13device_kernelIN5flash19enable_sm80_to_sm89INS1_16FlashAttnBwdSm80INS1_25CollectiveMainloopBwdSm80ILi2ELi2EN4cute5tupleIJNS5_1CILi128EEES8_NS7_ILi64EEEEEENS_10bfloat16_tEfNS_4arch4Sm80ELb1ELb0ELb1ELb1ELb0ELb0ELb0ELb0ELi2ELi4ELi4ELi4ELb0EEENS1_24CollectiveEpilogueBwdGQAISA_fSD_Li256ELb1ELb0EEENS1_25SingleTileBwdLPTSchedulerILb1ELi128ELb0EEEEEEEEEvNT_6ParamsE$_ZN4cute3eso3ESOILb1ELb0EJNS_6LayoutINS_5tupleIJNS_1CILi4EEEEEENS3_IJNS4_ILi1EEEEEEEENS_10ViewEngineIPfEEEEC2ERKS9_RKSC_,($_ZN7cutlass13device_kernelIN5flash19enable_sm80_to_sm89INS1_16FlashAttnBwdSm80INS1_25CollectiveMainloopBwdSm80ILi2ELi2EN4cute5tupleIJNS5_1CILi128EEES8_NS7_ILi64EEEEEENS_10bfloat16_tEfNS_4arch4Sm80ELb1ELb0ELb1ELb1ELb0ELb0ELb0ELb0ELi2ELi4ELi4ELi4ELb0EEENS1_24CollectiveEpilogueBwdGQAISA_fSD_Li256ELb1ELb0EEENS1_25SingleTileBwdLPTSchedulerILb1ELi128ELb0EEEEEEEEEvNT_6ParamsE$_ZN4cute3eso3ESOILb1ELb0EJNS_7SwizzleILi3ELi3ELi3EEENS_9MixedBitsILj0ELj432EEENS_6LayoutINS_5tupleIJNS7_IJNS_1CILi2EEES9_S9_EEES9_NS8_ILi8EEEEEENS7_IJNS7_IJNS8_ILi64EEESB_NS8_ILi512EEEEEENS8_ILi8192EEENS8_ILi1024EEEEEEEEEEC2ERKS3_RKS5_RKSJ_ - $_ZN7cutlass13device_kernelIN5flash19enable_sm80_to_sm89INS1_16FlashAttnBwdSm80INS1_25CollectiveMainloopBwdSm80ILi2ELi2EN4cute5tupleIJNS5_1CILi128EEES8_NS7_ILi64EEEEEENS_10bfloat16_tEfNS_4arch4Sm80ELb1ELb0ELb1ELb1ELb0ELb0ELb0ELb0ELi2ELi4ELi4ELi4ELb0EEENS1_24CollectiveEpilogueBwdGQAISA_fSD_Li256ELb1ELb0EEENS1_25SingleTileBwdLPTSchedulerILb1ELi128ELb0EEEEEEEEEvNT_6ParamsE$_ZN4cute3eso3ESOILb1ELb0EJNS_6LayoutINS_5tupleIJNS_1CILi4EEEEEENS3_IJNS4_ILi1EEEEEEEENS_10ViewEngineIPfEEEEC2ERKS9_RKSC_)
$_ZN7cutlass13device_kernelIN5flash19enable_sm80_to_sm89INS1_16FlashAttnBwdSm80INS1_25CollectiveMainloopBwdSm80ILi2ELi2EN4cute5tupleIJNS5_1CILi128EEES8_NS7_ILi64EEEEEENS_10bfloat16_tEfNS_4arch4Sm80ELb1ELb0ELb1ELb1ELb0ELb0ELb0ELb0ELi2ELi4ELi4ELi4ELb0EEENS1_24CollectiveEpilogueBwdGQAISA_fSD_Li256ELb1ELb0EEENS1_25SingleTileBwdLPTSchedulerILb1ELi128ELb0EEEEEEEEEvNT_6ParamsE$_ZN4cute3eso3ESOILb1ELb0EJNS_6LayoutINS_5tupleIJNS_1CILi4EEEEEENS3_IJNS4_ILi1EEEEEEEENS_10ViewEngineIPfEEEEC2ERKS9_RKSC_:
[----:B------:R-:W-:Y:S01]  /*a820*/  IADD3 R2, R23, -c[0x0][0x20], RZ ;  /* 0x8000080017027a10 */ /* 0x000fe20007ffe0ff */
[----:B------:R-:W-:Y:S01]  /*a830*/  IMAD.MOV.U32 R8, RZ, RZ, R6 ;  /* 0x000000ffff087224 */ /* 0x000fe200078e0006 */
[----:B------:R-:W-:-:S03]  /*a840*/  MOV R9, 0x0 ;  /* 0x0000000000097802 */ /* 0x000fc60000000f00 */
[----:B------:R1:W-:Y:S01]  /*a850*/  STL.64 [R2], R12 ;  /* 0x0000000c02007387 */ /* 0x0003e20000100a00 */
[----:B------:R-:W-:Y:S05]  /*a860*/  RET.REL.NODEC R8 `(_ZN7cutlass13device_kernelIN5flash19enable_sm80_to_sm89INS1_16FlashAttnBwdSm80INS1_25CollectiveMainloopBwdSm80ILi2ELi2EN4cute5tupleIJNS5_1CILi128EEES8_NS7_ILi64EEEEEENS_10bfloat16_tEfNS_4arch4Sm80ELb1ELb0ELb1ELb1ELb0ELb0ELb0ELb0ELi2ELi4ELi4ELi4ELb0EEENS1_24CollectiveEpilogueBwdGQAISA_fSD_Li256ELb1ELb0EEENS1_25SingleTileBwdLPTSchedulerILb1ELi128ELb0EEEEEEEEEvNT_6ParamsE) ;  /* 0xffff579008007950 */ /* 0x000fea0003c3ffff */
        .type           $_ZN7cutlass13device_kernelIN5flash19enable_sm80_to_sm89INS1_16FlashAttnBwdSm80INS1_25CollectiveMainloopBwdSm80ILi2ELi2EN4cute5tupleIJNS5_1CILi128EEES8_NS7_ILi64EEEEEENS_10bfloat16_tEfNS_4arch4Sm80ELb1ELb0ELb1ELb1ELb0ELb0ELb0ELb0ELi2ELi4ELi4ELi4ELb0EEENS1_24CollectiveEpilogueBwdGQAISA_fSD_Li256ELb1ELb0EEENS1_25SingleTileBwdLPTSchedulerILb1ELi128ELb0EEEEEEEEEvNT_6ParamsE$_ZN4cute3eso3ESOILb1ELb0EJNS_7SwizzleILi3ELi3ELi3EEENS_9MixedBitsILj0ELj432EEENS_6LayoutINS_5tupleIJNS7_IJNS_1CILi2EEES9_S9_EEES9_NS8_ILi8EEEEEENS7_IJNS7_IJNS8_ILi64EEESB_NS8_ILi512EEEEEENS8_ILi8192EEENS8_ILi1024EEEEEEEEEEC2ERKS3_RKS5_RKSJ_,@function
        .size           $_ZN7cutlass13device_kernelIN5flash19enable_sm80_to_sm89INS1_16FlashAttnBwdSm80INS1_25CollectiveMainloopBwdSm80ILi2ELi2EN4cute5tupleIJNS5_1CILi128EEES8_NS7_ILi64EEEEEENS_10bfloat16_tEfNS_4arch4Sm80ELb1ELb0ELb1ELb1ELb0ELb0ELb0ELb0ELi2ELi4ELi4ELi4ELb0EEENS1_24CollectiveEpilogueBwdGQAISA_fSD_Li256ELb1ELb0EEENS1_25SingleTileBwdLPTSchedulerILb1ELi128ELb0EEEEEEEEEvNT_6ParamsE$_ZN4cute3eso3ESOILb1ELb0EJNS_7SwizzleILi3ELi3ELi3EEENS_9MixedBitsILj0ELj432EEENS_6LayoutINS_5tupleIJNS7_IJNS_1CILi2EEES9_S9_EEES9_NS8_ILi8EEEEEENS7_IJNS7_IJNS8_ILi64EEESB_NS8_ILi512EEEEEENS8_ILi8192EEENS8_ILi1024EEEEEEEEEEC2ERKS3_RKS5_RKSJ_,($_ZN7cutlass13device_kernelIN5flash19enable_sm80_to_sm89INS1_16FlashAttnBwdSm80INS1_25CollectiveMainloopBwdSm80ILi2ELi2EN4cute5tupleIJNS5_1CILi128EEES8_NS7_ILi64EEEEEENS_10bfloat16_tEfNS_4arch4Sm80ELb1ELb0ELb1ELb1ELb0ELb0ELb0ELb0ELi2ELi4ELi4ELi4ELb0EEENS1_24CollectiveEpilogueBwdGQAISA_fSD_Li256ELb1ELb0EEENS1_25SingleTileBwdLPTSchedulerILb1ELi128ELb0EEEEEEEEEvNT_6ParamsE$_ZN4cute5tupleIJNS0_IJNS0_IJNS0_IJNS_1CILi8EEENS1_ILi1EEEEEENS0_IJS3_S3_EEEEEENS0_IJS3_NS1_ILi2EEEEEEEEENS0_IJNS0_IJNS0_IJS3_NS1_ILi0EEEEEENS0_IJSA_SA_EEEEEENS0_IJSA_iEEEEEEEEC2ERKS9_RKSF_ - $_ZN7cutlass13device_kernelIN5flash19enable_sm80_to_sm89INS1_16FlashAttnBwdSm80INS1_25CollectiveMainloopBwdSm80ILi2ELi2EN4cute5tupleIJNS5_1CILi128EEES8_NS7_ILi64EEEEEENS_10bfloat16_tEfNS_4arch4Sm80ELb1ELb0ELb1ELb1ELb0ELb0ELb0ELb0ELi2ELi4ELi4ELi4ELb0EEENS1_24CollectiveEpilogueBwdGQAISA_fSD_Li256ELb1ELb0EEENS1_25SingleTileBwdLPTSchedulerILb1ELi128ELb0EEEEEEEEEvNT_6ParamsE$_ZN4cute3eso3ESOILb1ELb0EJNS_7SwizzleILi3ELi3ELi3EEENS_9MixedBitsILj0ELj432EEENS_6LayoutINS_5tupleIJNS7_IJNS_1CILi2EEES9_S9_EEES9_NS8_ILi8EEEEEENS7_IJNS7_IJNS8_ILi64EEESB_NS8_ILi512EEEEEENS8_ILi8192EEENS8_ILi1024EEEEEEEEEEC2ERKS3_RKS5_RKSJ_)
$_ZN7cutlass13device_kernelIN5flash19enable_sm80_to_sm89INS1_16FlashAttnBwdSm80INS1_25CollectiveMainloopBwdSm80ILi2ELi2EN4cute5tupleIJNS5_1CILi128EEES8_NS7_ILi64EEEEEENS_10bfloat16_tEfNS_4arch4Sm80ELb1ELb0ELb1ELb1ELb0ELb0ELb0ELb0ELi2ELi4ELi4ELi4ELb0EEENS1_24CollectiveEpilogueBwdGQAISA_fSD_Li256ELb1ELb0EEENS1_25SingleTileBwdLPTSchedulerILb1ELi128ELb0EEEEEEEEEvNT_6ParamsE$_ZN4cute3eso3ESOILb1ELb0EJNS_7SwizzleILi3ELi3ELi3EEENS_9MixedBitsILj0ELj432EEENS_6LayoutINS_5tupleIJNS7_IJNS_1CILi2EEES9_S9_EEES9_NS8_ILi8EEEEEENS7_IJNS7_IJNS8_ILi64EEESB_NS8_ILi512EEEEEENS8_ILi8192EEENS8_ILi1024EEEEEEEEEEC2ERKS3_RKS5_RKSJ_:
[----:B------:R-:W-:Y:S01]  /*a870*/  IADD3 R2, R23, -c[0x0][0x20], RZ ;  /* 0x8000080017027a10 */ /* 0x000fe20007ffe0ff */
[----:B------:R-:W-:Y:S01]  /*a880*/  IMAD.MOV.U32 R8, RZ, RZ, R6 ;  /* 0x000000ffff087224 */ /* 0x000fe200078e0006 */
[----:B------:R-:W-:-:S03]  /*a890*/  MOV R9, 0x0 ;  /* 0x0000000000097802 */ /* 0x000fc60000000f00 */
[----:B------:R1:W-:Y:S01]  /*a8a0*/  STL [R2], R3 ;  /* 0x0000000302007387 */ /* 0x0003e20000100800 */
[----:B------:R-:W-:Y:S05]  /*a8b0*/  RET.REL.NODEC R8 `(_ZN7cutlass13device_kernelIN5flash19enable_sm80_to_sm89INS1_16FlashAttnBwdSm80INS1_25CollectiveMainloopBwdSm80ILi2ELi2EN4cute5tupleIJNS5_1CILi128EEES8_NS7_ILi64EEEEEENS_10bfloat16_tEfNS_4arch4Sm80ELb1ELb0ELb1ELb1ELb0ELb0ELb0ELb0ELi2ELi4ELi4ELi4ELb0EEENS1_24CollectiveEpilogueBwdGQAISA_fSD_Li256ELb1ELb0EEENS1_25SingleTileBwdLPTSchedulerILb1ELi128ELb0EEEEEEEEEvNT_6ParamsE) ;  /* 0xffff574008007950 */ /* 0x000fea0003c3ffff */
        .type           $_ZN7cutlass13device_kernelIN5flash19enable_sm80_to_sm89INS1_16FlashAttnBwdSm80INS1_25CollectiveMainloopBwdSm80ILi2ELi2EN4cute5tupleIJNS5_1CILi128EEES8_NS7_ILi64EEEEEENS_10bfloat16_tEfNS_4arch4Sm80ELb1ELb0ELb1ELb1ELb0ELb0ELb0ELb0ELi2ELi4ELi4ELi4ELb0EEENS1_24CollectiveEpilogueBwdGQAISA_fSD_Li256ELb1ELb0EEENS1_25SingleTileBwdLPTSchedulerILb1ELi128ELb0EEEEEEEEEvNT_6ParamsE$_ZN4cute5tupleIJNS0_IJNS0_IJNS0_IJNS_1CILi8EEENS1_ILi1EEEEEENS0_IJS3_S3_EEEEEENS0_IJS3_NS1_ILi2EEEEEEEEENS0_IJNS0_IJNS0_IJS3_NS1_ILi0EEEEEENS0_IJSA_SA_EEEEEENS0_IJSA_iEEEEEEEEC2ERKS9_RKSF_,@function
        .size           $_ZN7cutlass13device_kernelIN5flash19enable_sm80_to_sm89INS1_16FlashAttnBwdSm80INS1_25CollectiveMainloopBwdSm80ILi2ELi2EN4cute5tupleIJNS5_1CILi128EEES8_NS7_ILi64EEEEEENS_10bfloat16_tEfNS_4arch4Sm80ELb1ELb0ELb1ELb1ELb0ELb0ELb0ELb0ELi2ELi4ELi4ELi4ELb0EEENS1_24CollectiveEpilogueBwdGQAISA_fSD_Li256ELb1ELb0EEENS1_25SingleTileBwdLPTSchedulerILb1ELi128ELb0EEEEEEEEEvNT_6ParamsE$_ZN4cute5tupleIJNS0_IJNS0_IJNS0_IJNS_1CILi8EEENS1_ILi1EEEEEENS0_IJS3_S3_EEEEEENS0_IJS3_NS1_ILi2EEEEEEEEENS0_IJNS0_IJNS0_IJS3_NS1_ILi0EEEEEENS0_IJSA_SA_EEEEEENS0_IJSA_iEEEEEEEEC2ERKS9_RKSF_,($_ZN7cutlass13device_kernelIN5flash19enable_sm80_to_sm89INS1_16FlashAttnBwdSm80INS1_25CollectiveMainloopBwdSm80ILi2ELi2EN4cute5tupleIJNS5_1CILi128EEES8_NS7_ILi64EEEEEENS_10bfloat16_tEfNS_4arch4Sm80ELb1ELb0ELb1ELb1ELb0ELb0ELb0ELb0ELi2ELi4ELi4ELi4ELb0EEENS1_24CollectiveEpilogueBwdGQAISA_fSD_Li256ELb1ELb0EEENS1_25SingleTileBwdLPTSchedulerILb1ELi128ELb0EEEEEEEEEvNT_6ParamsE$_ZN4cute5tupleIJNS0_IJNS0_IJNS0_IJNS_1CILi8EEENS1_ILi1EEEEEES3_EEENS0_IJNS0_IJS3_S3_EEENS1_ILi2EEEEEEEEENS0_IJNS0_IJNS0_IJS3_NS1_ILi0EEEEEESA_EEENS0_IJNS0_IJSA_SA_EEEiEEEEEEEEC2ERKS9_RKSF_ - $_ZN7cutlass13device_kernelIN5flash19enable_sm80_to_sm89INS1_16FlashAttnBwdSm80INS1_25CollectiveMainloopBwdSm80ILi2ELi2EN4cute5tupleIJNS5_1CILi128EEES8_NS7_ILi64EEEEEENS_10bfloat16_tEfNS_4arch4Sm80ELb1ELb0ELb1ELb1ELb0ELb0ELb0ELb0ELi2ELi4ELi4ELi4ELb0EEENS1_24CollectiveEpilogueBwdGQAISA_fSD_Li256ELb1ELb0EEENS1_25SingleTileBwdLPTSchedulerILb1ELi128ELb0EEEEEEEEEvNT_6ParamsE$_ZN4cute5tupleIJNS0_IJNS0_IJNS0_IJNS_1CILi8EEENS1_ILi1EEEEEENS0_IJS3_S3_EEEEEENS0_IJS3_NS1_ILi2EEEEEEEEENS0_IJNS0_IJNS0_IJS3_NS1_ILi0EEEEEENS0_IJSA_SA_EEEEEENS0_IJSA_iEEEEEEEEC2ERKS9_RKSF_)
$_ZN7cutlass13device_kernelIN5flash19enable_sm80_to_sm89INS1_16FlashAttnBwdSm80INS1_25CollectiveMainloopBwdSm80ILi2ELi2EN4cute5tupleIJNS5_1CILi128EEES8_NS7_ILi64EEEEEENS_10bfloat16_tEfNS_4arch4Sm80ELb1ELb0ELb1ELb1ELb0ELb0ELb0ELb0ELi2ELi4ELi4ELi4ELb0EEENS1_24CollectiveEpilogueBwdGQAISA_fSD_Li256ELb1ELb0EEENS1_25SingleTileBwdLPTSchedulerILb1ELi128ELb0EEEEEEEEEvNT_6ParamsE$_ZN4cute5tupleIJNS0_IJNS0_IJNS0_IJNS_1CILi8EEENS1_ILi1EEEEEENS0_IJS3_S3_EEEEEENS0_IJS3_NS1_ILi2EEEEEEEEENS0_IJNS0_IJNS0_IJS3_NS1_ILi0EEEEEENS0_IJSA_SA_EEEEEENS0_IJSA_iEEEEEEEEC2ERKS9_RKSF_:
[----:B------:R-:W-:Y:S02]  /*a8c0*/  MOV R6, 0xa8e0 ;  /* 0x0000a8e000067802 */ /* 0x000fe40000000f00 */
[----:B------:R-:W-:Y:S05]  /*a8d0*/  CALL.REL.NOINC `($_ZN7cutlass13device_kernelIN5flash19enable_sm80_to_sm89INS1_16FlashAttnBwdSm80INS1_25CollectiveMainloopBwdSm80ILi2ELi2EN4cute5tupleIJNS5_1CILi128EEES8_NS7_ILi64EEEEEENS_10bfloat16_tEfNS_4arch4Sm80ELb1ELb0ELb1ELb1ELb0ELb0ELb0ELb0ELi2ELi4ELi4ELi4ELb0EEENS1_24CollectiveEpilogueBwdGQAISA_fSD_Li256ELb1ELb0EEENS1_25SingleTileBwdLPTSchedulerILb1ELi128ELb0EEEEEEEEEvNT_6ParamsE$_ZN4cute3eso3ESOILb1ELb0EJNS_5tupleIJNS2_IJNS2_IJNS_1CILi8EEENS3_ILi1EEEEEENS2_IJS5_S5_EEEEEENS2_IJS5_NS3_ILi2EEEEEEEEENS2_IJNS2_IJNS2_IJS5_NS3_ILi0EEEEEENS2_IJSC_SC_EEEEEENS2_IJSC_iEEEEEEEEC2ERKSB_RKSH_) ;  /* 0xffffdb4000007944 */ /* 0x000fea0003c3ffff */
[----:B------:R-:W-:-:S04]  /*a8e0*/  MOV R5, 0x0 ;  /* 0x0000000000057802 */ /* 0x000fc80000000f00 */
[----:B------:R-:W-:Y:S05]  /*a8f0*/  RET.REL.NODEC R4 `(_ZN7cutlass13device_kernelIN5flash19enable_sm80_to_sm89INS1_16FlashAttnBwdSm80INS1_25CollectiveMainloopBwdSm80ILi2ELi2EN4cute5tupleIJNS5_1CILi128EEES8_NS7_ILi64EEEEEENS_10bfloat16_tEfNS_4arch4Sm80ELb1ELb0ELb1ELb1ELb0ELb0ELb0ELb0ELi2ELi4ELi4ELi4ELb0EEENS1_24CollectiveEpilogueBwdGQAISA_fSD_Li256ELb1ELb0EEENS1_25SingleTileBwdLPTSchedulerILb1ELi128ELb0EEEEEEEEEvNT_6ParamsE) ;  /* 0xffff570004007950 */ /* 0x000fea0003c3ffff */
        .type           $_ZN7cutlass13device_kernelIN5flash19enable_sm80_to_sm89INS1_16FlashAttnBwdSm80INS1_25CollectiveMainloopBwdSm80ILi2ELi2EN4cute5tupleIJNS5_1CILi128EEES8_NS7_ILi64EEEEEENS_10bfloat16_tEfNS_4arch4Sm80ELb1ELb0ELb1ELb1ELb0ELb0ELb0ELb0ELi2ELi4ELi4ELi4ELb0EEENS1_24CollectiveEpilogueBwdGQAISA_fSD_Li256ELb1ELb0EEENS1_25SingleTileBwdLPTSchedulerILb1ELi128ELb0EEEEEEEEEvNT_6ParamsE$_ZN4cute5tupleIJNS0_IJNS0_IJNS0_IJNS_1CILi8EEENS1_ILi1EEEEEES3_EEENS0_IJNS0_IJS3_S3_EEENS1_ILi2EEEEEEEEENS0_IJNS0_IJNS0_IJS3_NS1_ILi0EEEEEESA_EEENS0_IJNS0_IJSA_SA_EEEiEEEEEEEEC2ERKS9_RKSF_,@function
        .size           $_ZN7cutlass13device_kernelIN5flash19enable_sm80_to_sm89INS1_16FlashAttnBwdSm80INS1_25CollectiveMainloopBwdSm80ILi2ELi2EN4cute5tupleIJNS5_1CILi128EEES8_NS7_ILi64EEEEEENS_10bfloat16_tEfNS_4arch4Sm80ELb1ELb0ELb1ELb1ELb0ELb0ELb0ELb0ELi2ELi4ELi4ELi4ELb0EEENS1_24CollectiveEpilogueBwdGQAISA_fSD_Li256ELb1ELb0EEENS1_25SingleTileBwdLPTSchedulerILb1ELi128ELb0EEEEEEEEEvNT_6ParamsE$_ZN4cute5tupleIJNS0_IJNS0_IJNS0_IJNS_1CILi8EEENS1_ILi1EEEEEES3_EEENS0_IJNS0_IJS3_S3_EEENS1_ILi2EEEEEEEEENS0_IJNS0_IJNS0_IJS3_NS1_ILi0EEEEEESA_EEENS0_IJNS0_IJSA_SA_EEEiEEEEEEEEC2ERKS9_RKSF_,($_ZN7cutlass13device_kernelIN5flash19enable_sm80_to_sm89INS1_16FlashAttnBwdSm80INS1_25CollectiveMainloopBwdSm80ILi2ELi2EN4cute5tupleIJNS5_1CILi128EEES8_NS7_ILi64EEEEEENS_10bfloat16_tEfNS_4arch4Sm80ELb1ELb0ELb1ELb1ELb0ELb0ELb0ELb0ELi2ELi4ELi4ELi4ELb0EEENS1_24CollectiveEpilogueBwdGQAISA_fSD_Li256ELb1ELb0EEENS1_25SingleTileBwdLPTSchedulerILb1ELi128ELb0EEEEEEEEEvNT_6ParamsE$_ZN4cute5tupleIJNS0_IJNS0_IJNS_1CILi1EEENS0_IJS2_NS1_ILi2EEES3_EEEEEES3_NS0_IJS3_S3_EEEEEENS0_IJNS0_IJNS1_ILi0EEENS0_IJS2_NS1_ILi256EEEiEEEEEENS1_ILi2048EEENS0_IJiNS1_ILi4096EEEEEEEEEEEC2ERKS7_RKSF_ - $_ZN7cutlass13device_kernelIN5flash19enable_sm80_to_sm89INS1_16FlashAttnBwdSm80INS1_25CollectiveMainloopBwdSm80ILi2ELi2EN4cute5tupleIJNS5_1CILi128EEES8_NS7_ILi64EEEEEENS_10bfloat16_tEfNS_4arch4Sm80ELb1ELb0ELb1ELb1ELb0ELb0ELb0ELb0ELi2ELi4ELi4ELi4ELb0EEENS1_24CollectiveEpilogueBwdGQAISA_fSD_Li256ELb1ELb0EEENS1_25SingleTileBwdLPTSchedulerILb1ELi128ELb0EEEEEEEEEvNT_6ParamsE$_ZN4cute5tupleIJNS0_IJNS0_IJNS0_IJNS_1CILi8EEENS1_ILi1EEEEEES3_EEENS0_IJNS0_IJS3_S3_EEENS1_ILi2EEEEEEEEENS0_IJNS0_IJNS0_IJS3_NS1_ILi0EEEEEESA_EEENS0_IJNS0_IJSA_SA_EEEiEEEEEEEEC2ERKS9_RKSF_)
$_ZN7cutlass13device_kernelIN5flash19enable_sm80_to_sm89INS1_16FlashAttnBwdSm80INS1_25CollectiveMainloopBwdSm80ILi2ELi2EN4cute5tupleIJNS5_1CILi128EEES8_NS7_ILi64EEEEEENS_10bfloat16_tEfNS_4arch4Sm80ELb1ELb0ELb1ELb1ELb0ELb0ELb0ELb0ELi2ELi4ELi4ELi4ELb0EEENS1_24CollectiveEpilogueBwdGQAISA_fSD_Li256ELb1ELb0EEENS1_25SingleTileBwdLPTSchedulerILb1ELi128ELb0EEEEEEEEEvNT_6ParamsE$_ZN4cute5tupleIJNS0_IJNS0_IJNS0_IJNS_1CILi8EEENS1_ILi1EEEEEES3_EEENS0_IJNS0_IJS3_S3_EEENS1_ILi2EEEEEEEEENS0_IJNS0_IJNS0_IJS3_NS1_ILi0EEEEEESA_EEENS0_IJNS0_IJSA_SA_EEEiEEEEEEEEC2ERKS9_RKSF_:
[----:B------:R-:W-:Y:S02]  /*a900*/  MOV R6, 0xa920 ;  /* 0x0000a92000067802 */ /* 0x000fe40000000f00 */
[----:B------:R-:W-:Y:S05]  /*a910*/  CALL.REL.NOINC `($_ZN7cutlass13device_kernelIN5flash19enable_sm80_to_sm89INS1_16FlashAttnBwdSm80INS1_25CollectiveMainloopBwdSm80ILi2ELi2EN4cute5tupleIJNS5_1CILi128EEES8_NS7_ILi64EEEEEENS_10bfloat16_tEfNS_4arch4Sm80ELb1ELb0ELb1ELb1ELb0ELb0ELb0ELb0ELi2ELi4ELi4ELi4ELb0EEENS1_24CollectiveEpilogueBwdGQAISA_fSD_Li256ELb1ELb0EEENS1_25SingleTileBwdLPTSchedulerILb1ELi128ELb0EEEEEEEEEvNT_6ParamsE$_ZN4cute3eso3ESOILb1ELb0EJNS_5tupleIJNS2_IJNS2_IJNS_1CILi8EEENS3_ILi1EEEEEES5_EEENS2_IJNS2_IJS5_S5_EEENS3_ILi2EEEEEEEEENS2_IJNS2_IJNS2_IJS5_NS3_ILi0EEEEEESC_EEENS2_IJNS2_IJSC_SC_EEEiEEEEEEEEC2ERKSB_RKSH_) ;  /* 0xffffdb4000007944 */ /* 0x000fea0003c3ffff */
[----:B------:R-:W-:-:S04]  /*a920*/  MOV R5, 0x0 ;  /* 0x0000000000057802 */ /* 0x000fc80000000f00 */
[----:B------:R-:W-:Y:S05]  /*a930*/  RET.REL.NODEC R4 `(_ZN7cutlass13device_kernelIN5flash19enable_sm80_to_sm89INS1_16FlashAttnBwdSm80INS1_25CollectiveMainloopBwdSm80ILi2ELi2EN4cute5tupleIJNS5_1CILi128EEES8_NS7_ILi64EEEEEENS_10bfloat16_tEfNS_4arch4Sm80ELb1ELb0ELb1ELb1ELb0ELb0ELb0ELb0ELi2ELi4ELi4ELi4ELb0EEENS1_24CollectiveEpilogueBwdGQAISA_fSD_Li256ELb1ELb0EEENS1_25SingleTileBwdLPTSchedulerILb1ELi128ELb0EEEEEEEEEvNT_6ParamsE) ;  /* 0xffff56c004007950 */ /* 0x000fea0003c3ffff */
        .type           $_ZN7cutlass13device_kernelIN5flash19enable_sm80_to_sm89INS1_16FlashAttnBwdSm80INS1_25CollectiveMainloopBwdSm80ILi2ELi2EN4cute5tupleIJNS5_1CILi128EEES8_NS7_ILi64EEEEEENS_10bfloat16_tEfNS_4arch4Sm80ELb1ELb0ELb1ELb1ELb0ELb0ELb0ELb0ELi2ELi4ELi4ELi4ELb0EEENS1_24CollectiveEpilogueBwdGQAISA_fSD_Li256ELb1ELb0EEENS1_25SingleTileBwdLPTSchedulerILb1ELi128ELb0EEEEEEEEEvNT_6ParamsE$_ZN4cute5tupleIJNS0_IJNS0_IJNS_1CILi1EEENS0_IJS2_NS1_ILi2EEES3_EEEEEES3_NS0_IJS3_S3_EEEEEENS0_IJNS0_IJNS1_ILi0EEENS0_IJS2_NS1_ILi256EEEiEEEEEENS1_ILi2048EEENS0_IJiNS1_ILi4096EEEEEEEEEEEC2ERKS7_RKSF_,@function
        .size           $_ZN7cutlass13device_kernelIN5flash19enable_sm80_to_sm89INS1_16FlashAttnBwdSm80INS1_25CollectiveMainloopBwdSm80ILi2ELi2EN4cute5tupleIJNS5_1CILi128EEES8_NS7_ILi64EEEEEENS_10bfloat16_tEfNS_4arch4Sm80ELb1ELb0ELb1ELb1ELb0ELb0ELb0ELb0ELi2ELi4ELi4ELi4ELb0EEENS1_24CollectiveEpilogueBwdGQAISA_fSD_Li256ELb1ELb0EEENS1_25SingleTileBwdLPTSchedulerILb1ELi128ELb0EEEEEEEEEvNT_6ParamsE$_ZN4cute5tupleIJNS0_IJNS0_IJNS_1CILi1EEENS0_IJS2_NS1_ILi2EEES3_EEEEEES3_NS0_IJS3_S3_EEEEEENS0_IJNS0_IJNS1_ILi0EEENS0_IJS2_NS1_ILi256EEEiEEEEEENS1_ILi2048EEENS0_IJiNS1_ILi4096EEEEEEEEEEEC2ERKS7_RKSF_,($_ZN7cutlass13device_kernelIN5flash19enable_sm80_to_sm89INS1_16FlashAttnBwdSm80INS1_25CollectiveMainloopBwdSm80ILi2ELi2EN4cute5tupleIJNS5_1CILi128EEES8_NS7_ILi64EEEEEENS_10bfloat16_tEfNS_4arch4Sm80ELb1ELb0ELb1ELb1ELb0ELb0ELb0ELb0ELi2ELi4ELi4ELi4ELb0EEENS1_24CollectiveEpilogueBwdGQAISA_fSD_Li256ELb1ELb0EEENS1_25SingleTileBwdLPTSchedulerILb1ELi128ELb0EEEEEEEEEvNT_6ParamsE$_ZN4cute5tupleIJNS0_IJNS0_IJNS_1CILi2EEES2_EEENS1_ILi8EEES3_EEENS0_IJNS0_IJNS1_ILi1EEEiEEENS1_ILi1024EEENS0_IJiiEEEEEEEEC2ERKS5_RKSA_ - $_ZN7cutlass13device_kernelIN5flash19enable_sm80_to_sm89INS1_16FlashAttnBwdSm80INS1_25CollectiveMainloopBwdSm80ILi2ELi2EN4cute5tupleIJNS5_1CILi128EEES8_NS7_ILi64EEEEEENS_10bfloat16_tEfNS_4arch4Sm80ELb1ELb0ELb1ELb1ELb0ELb0ELb0ELb0ELi2ELi4ELi4ELi4ELb0EEENS1_24CollectiveEpilogueBwdGQAISA_fSD_Li256ELb1ELb0EEENS1_25SingleTileBwdLPTSchedulerILb1ELi128ELb0EEEEEEEEEvNT_6ParamsE$_ZN4cute5tupleIJNS0_IJNS0_IJNS_1CILi1EEENS0_IJS2_NS1_ILi2EEES3_EEEEEES3_NS0_IJS3_S3_EEEEEENS0_IJNS0_IJNS1_ILi0EEENS0_IJS2_NS1_ILi256EEEiEEEEEENS1_ILi2048EEENS0_IJiNS1_ILi4096EEEEEEEEEEEC2ERKS7_RKSF_)
$_ZN7cutlass13device_kernelIN5flash19enable_sm80_to_sm89INS1_16FlashAttnBwdSm80INS1_25CollectiveMainloopBwdSm80ILi2ELi2EN4cute5tupleIJNS5_1CILi128EEES8_NS7_ILi64EEEEEENS_10bfloat16_tEfNS_4arch4Sm80ELb1ELb0ELb1ELb1ELb0ELb0ELb0ELb0ELi2ELi4ELi4ELi4ELb0EEENS1_24CollectiveEpilogueBwdGQAISA_fSD_Li256ELb1ELb0EEENS1_25SingleTileBwdLPTSchedulerILb1ELi128ELb0EEEEEEEEEvNT_6ParamsE$_ZN4cute5tupleIJNS0_IJNS0_IJNS_1CILi1EEENS0_IJS2_NS1_ILi2EEES3_EEEEEES3_NS0_IJS3_S3_EEEEEENS0_IJNS0_IJNS1_ILi0EEENS0_IJS2_NS1_ILi256EEEiEEEEEENS1_ILi2048EEENS0_IJiNS1_ILi4096EEEEEEEEEEEC2ERKS7_RKSF_:
[----:B------:R-:W-:Y:S02]  /*a940*/  MOV R6, 0xa960 ;  /* 0x0000a96000067802 */ /* 0x000fe40000000f00 */
[----:B------:R-:W-:Y:S05]  /*a950*/  CALL.REL.NOINC `($_ZN7cutlass13device_kernelIN5flash19enable_sm80_to_sm89INS1_16FlashAttnBwdSm80INS1_25CollectiveMainloopBwdSm80ILi2ELi2EN4cute5tupleIJNS5_1CILi128EEES8_NS7_ILi64EEEEEENS_10bfloat16_tEfNS_4arch4Sm80ELb1ELb0ELb1ELb1ELb0ELb0ELb0ELb0ELi2ELi4ELi4ELi4ELb0EEENS1_24CollectiveEpilogueBwdGQAISA_fSD_Li256ELb1ELb0EEENS1_25SingleTileBwdLPTSchedulerILb1ELi128ELb0EEEEEEEEEvNT_6ParamsE$_ZN4cute3eso3ESOILb1ELb0EJNS_5tupleIJNS2_IJNS_1CILi1EEENS2_IJS4_NS3_ILi2EEES5_EEEEEES5_NS2_IJS5_S5_EEEEEENS2_IJNS2_IJNS3_ILi0EEENS2_IJS4_NS3_ILi256EEEiEEEEEENS3_ILi2048EEENS2_IJiNS3_ILi4096EEEEEEEEEEEC2ERKS9_RKSH_) ;  /* 0xffffdb4000007944 */ /* 0x000fea0003c3ffff */
[----:B-1----:R-:W-:-:S04]  /*a960*/  MOV R5, 0x0 ;  /* 0x0000000000057802 */ /* 0x002fc80000000f00 */
[----:B------:R-:W-:Y:S05]  /*a970*/  RET.REL.NODEC R4 `(_ZN7cutlass13device_kernelIN5flash19enable_sm80_to_sm89INS1_16FlashAttnBwdSm80INS1_25CollectiveMainloopBwdSm80ILi2ELi2EN4cute5tupleIJNS5_1CILi128EEES8_NS7_ILi64EEEEEENS_10bfloat16_tEfNS_4arch4Sm80ELb1ELb0ELb1ELb1ELb0ELb0ELb0ELb0ELi2ELi4ELi4ELi4ELb0EEENS1_24CollectiveEpilogueBwdGQAISA_fSD_Li256ELb1ELb0EEENS1_25SingleTileBwdLPTSchedulerILb1ELi128ELb0EEEEEEEEEvNT_6ParamsE) ;  /* 0xffff568004007950 */ /* 0x000fea0003c3ffff */
        .type           $_ZN7cutlass13device_kernelIN5flash19enable_sm80_to_sm89INS1_16FlashAttnBwdSm80INS1_25CollectiveMainloopBwdSm80ILi2ELi2EN4cute5tupleIJNS5_1CILi128EEES8_NS7_ILi64EEEEEENS_10bfloat16_tEfNS_4arch4Sm80ELb1ELb0ELb1ELb1ELb0ELb0ELb0ELb0ELi2ELi4ELi4ELi4ELb0EEENS1_24CollectiveEpilogueBwdGQAISA_fSD_Li256ELb1ELb0EEENS1_25SingleTileBwdLPTSchedulerILb1ELi128ELb0EEEEEEEEEvNT_6ParamsE$_ZN4cute5tupleIJNS0_IJNS0_IJNS_1CILi2EEES2_EEENS1_ILi8EEES3_EEENS0_IJNS0_IJNS1_ILi1EEEiEEENS1_ILi1024EEENS0_IJiiEEEEEEEEC2ERKS5_RKSA_,@function
        .size           $_ZN7cutlass13device_kernelIN5flash19enable_sm80_to_sm89INS1_16FlashAttnBwdSm80INS1_25CollectiveMainloopBwdSm80ILi2ELi2EN4cute5tupleIJNS5_1CILi128EEES8_NS7_ILi64EEEEEENS_10bfloat16_tEfNS_4arch4Sm80ELb1ELb0ELb1ELb1ELb0ELb0ELb0ELb0ELi2ELi4ELi4ELi4ELb0EEENS1_24CollectiveEpilogueBwdGQAISA_fSD_Li256ELb1ELb0EEENS1_25SingleTileBwdLPTSchedulerILb1ELi128ELb0EEEEEEEEEvNT_6ParamsE$_ZN4cute5tupleIJNS0_IJNS0_IJNS_1CILi2EEES2_EEENS1_ILi8EEES3_EEENS0_IJNS0_IJNS1_ILi1EEEiEEENS1_ILi1024EEENS0_IJiiEEEEEEEEC2ERKS5_RKSA_,($_ZN7cutlass13device_kernelIN5flash19enable_sm80_to_sm89INS1_16FlashAttnBwdSm80INS1_25CollectiveMainloopBwdSm80ILi2ELi2EN4cute5tupleIJNS5_1CILi128EEES8_NS7_ILi64EEEEEENS_10bfloat16_tEfNS_4arch4Sm80ELb1ELb0ELb1ELb1ELb0ELb0ELb0ELb0ELi2ELi4ELi4ELi4ELb0EEENS1_24CollectiveEpilogueBwdGQAISA_fSD_Li256ELb1ELb0EEENS1_25SingleTileBwdLPTSchedulerILb1ELi128ELb0EEEEEEEEEvNT_6ParamsE$_ZN4cute5tupleIJNS0_IJNS0_IJNS_1CILi2EEES2_EEES2_EEENS0_IJNS0_IJiiEEENS1_ILi8192EEEEEEEEC2ERKS4_RKS7_ - $_ZN7cutlass13device_kernelIN5flash19enable_sm80_to_sm89INS1_16FlashAttnBwdSm80INS1_25CollectiveMainloopBwdSm80ILi2ELi2EN4cute5tupleIJNS5_1CILi128EEES8_NS7_ILi64EEEEEENS_10bfloat16_tEfNS_4arch4Sm80ELb1ELb0ELb1ELb1ELb0ELb0ELb0ELb0ELi2ELi4ELi4ELi4ELb0EEENS1_24CollectiveEpilogueBwdGQAISA_fSD_Li256ELb1ELb0EEENS1_25SingleTileBwdLPTSchedulerILb1ELi128ELb0EEEEEEEEEvNT_6ParamsE$_ZN4cute5tupleIJNS0_IJNS0_IJNS_1CILi2EEES2_EEENS1_ILi8EEES3_EEENS0_IJNS0_IJNS1_ILi1EEEiEEENS1_ILi1024EEENS0_IJiiEEEEEEEEC2ERKS5_RKSA_)
$_ZN7cutlass13device_kernelIN5flash19enable_sm80_to_sm89INS1_16FlashAttnBwdSm80INS1_25CollectiveMainloopBwdSm80ILi2ELi2EN4cute5tupleIJNS5_1CILi128EEES8_NS7_ILi64EEEEEENS_10bfloat16_tEfNS_4arch4Sm80ELb1ELb0ELb1ELb1ELb0ELb0ELb0ELb0ELi2ELi4ELi4ELi4ELb0EEENS1_24CollectiveEpilogueBwdGQAISA_fSD_Li256ELb1ELb0EEENS1_25SingleTileBwdLPTSchedulerILb1ELi128ELb0EEEEEEEEEvNT_6ParamsE$_ZN4cute5tupleIJNS0_IJNS0_IJNS_1CILi2EEES2_EEENS1_ILi8EEES3_EEENS0_IJNS0_IJNS1_ILi1EEEiEEENS1_ILi1024EEENS0_IJiiEEEEEEEEC2ERKS5_RKSA_:
[----:B------:R-:W-:Y:S02]  /*a980*/  MOV R8, 0xa9a0 ;  /* 0x0000a9a000087802 */ /* 0x000fe40000000f00 */
[----:B------:R-:W-:Y:S05]  /*a990*/  CALL.REL.NOINC `($_ZN7cutlass13device_kernelIN5flash19enable_sm80_to_sm89INS1_16FlashAttnBwdSm80INS1_25CollectiveMainloopBwdSm80ILi2ELi2EN4cute5tupleIJNS5_1CILi128EEES8_NS7_ILi64EEEEEENS_10bfloat16_tEfNS_4arch4Sm80ELb1ELb0ELb1ELb1ELb0ELb0ELb0ELb0ELi2ELi4ELi4ELi4ELb0EEENS1_24CollectiveEpilogueBwdGQAISA_fSD_Li256ELb1ELb0EEENS1_25SingleTileBwdLPTSchedulerILb1ELi128ELb0EEEEEEEEEvNT_6ParamsE$_ZN4cute3eso3ESOILb1ELb0EJNS_5tupleIJNS2_IJNS_1CILi2EEES4_EEENS3_ILi8EEES5_EEENS2_IJNS2_IJNS3_ILi1EEEiEEENS3_ILi1024EEENS2_IJiiEEEEEEEEC2ERKS7_RKSC_) ;  /* 0xffffdbe000007944 */ /* 0x000fea0003c3ffff */
[----:B------:R-:W-:-:S04]  /*a9a0*/  MOV R7, 0x0 ;  /* 0x0000000000077802 */ /* 0x000fc80000000f00 */
[----:B------:R-:W-:Y:S05]  /*a9b0*/  RET.REL.NODEC R6 `(_ZN7cutlass13device_kernelIN5flash19enable_sm80_to_sm89INS1_16FlashAttnBwdSm80INS1_25CollectiveMainloopBwdSm80ILi2ELi2EN4cute5tupleIJNS5_1CILi128EEES8_NS7_ILi64EEEEEENS_10bfloat16_tEfNS_4arch4Sm80ELb1ELb0ELb1ELb1ELb0ELb0ELb0ELb0ELi2ELi4ELi4ELi4ELb0EEENS1_24CollectiveEpilogueBwdGQAISA_fSD_Li256ELb1ELb0EEENS1_25SingleTileBwdLPTSchedulerILb1ELi128ELb0EEEEEEEEEvNT_6ParamsE) ;  /* 0xffff564006007950 */ /* 0x000fea0003c3ffff */
        .type           $_ZN7cutlass13device_kernelIN5flash19enable_sm80_to_sm89INS1_16FlashAttnBwdSm80INS1_25CollectiveMainloopBwdSm80ILi2ELi2EN4cute5tupleIJNS5_1CILi128EEES8_NS7_ILi64EEEEEENS_10bfloat16_tEfNS_4arch4Sm80ELb1ELb0ELb1ELb1ELb0ELb0ELb0ELb0ELi2ELi4ELi4ELi4ELb0EEENS1_24CollectiveEpilogueBwdGQAISA_fSD_Li256ELb1ELb0EEENS1_25SingleTileBwdLPTSchedulerILb1ELi128ELb0EEEEEEEEEvNT_6ParamsE$_ZN4cute5tupleIJNS0_IJNS0_IJNS_1CILi2EEES2_EEES2_EEENS0_IJNS0_IJiiEEENS1_ILi8192EEEEEEEEC2ERKS4_RKS7_,@function
        .size           $_ZN7cutlass13device_kernelIN5flash19enable_sm80_to_sm89INS1_16FlashAttnBwdSm80INS1_25CollectiveMainloopBwdSm80ILi2ELi2EN4cute5tupleIJNS5_1CILi128EEES8_NS7_ILi64EEEEEENS_10bfloat16_tEfNS_4arch4Sm80ELb1ELb0ELb1ELb1ELb0ELb0ELb0ELb0ELi2ELi4ELi4ELi4ELb0EEENS1_24CollectiveEpilogueBwdGQAISA_fSD_Li256ELb1ELb0EEENS1_25SingleTileBwdLPTSchedulerILb1ELi128ELb0EEEEEEEEEvNT_6ParamsE$_ZN4cute5tupleIJNS0_IJNS0_IJNS_1CILi2EEES2_EEES2_EEENS0_IJNS0_IJiiEEENS1_ILi8192EEEEEEEEC2ERKS4_RKS7_,($_ZN7cutlass13device_kernelIN5flash19enable_sm80_to_sm89INS1_16FlashAttnBwdSm80INS1_25CollectiveMainloopBwdSm80ILi2ELi2EN4cute5tupleIJNS5_1CILi128EEES8_NS7_ILi64EEEEEENS_10bfloat16_tEfNS_4arch4Sm80ELb1ELb0ELb1ELb1ELb0ELb0ELb0ELb0ELi2ELi4ELi4ELi4ELb0EEENS1_24CollectiveEpilogueBwdGQAISA_fSD_Li256ELb1ELb0EEENS1_25SingleTileBwdLPTSchedulerILb1ELi128ELb0EEEEEEEEEvNT_6ParamsE$_ZN4cute5tupleIJNS0_IJNS0_IJNS_1CILi2EEES2_EEES3_NS1_ILi8EEEEEENS0_IJNS0_IJiNS1_ILi512EEEEEENS0_IJiiEEENS1_ILi1024EEEEEEEEC2ERKS5_RKSA_ - $_ZN7cutlass13device_kernelIN5flash19enable_sm80_to_sm89INS1_16FlashAttnBwdSm80INS1_25CollectiveMainloopBwdSm80ILi2ELi2EN4cute5tupleIJNS5_1CILi128EEES8_NS7_ILi64EEEEEENS_10bfloat16_tEfNS_4arch4Sm80ELb1ELb0ELb1ELb1ELb0ELb0ELb0ELb0ELi2ELi4ELi4ELi4ELb0EEENS1_24CollectiveEpilogueBwdGQAISA_fSD_Li256ELb1ELb0EEENS1_25SingleTileBwdLPTSchedulerILb1ELi128ELb0EEEEEEEEEvNT_6ParamsE$_ZN4cute5tupleIJNS0_IJNS0_IJNS_1CILi2EEES2_EEES2_EEENS0_IJNS0_IJiiEEENS1_ILi8192EEEEEEEEC2ERKS4_RKS7_)
$_ZN7cutlass13device_kernelIN5flash19enable_sm80_to_sm89INS1_16FlashAttnBwdSm80INS1_25CollectiveMainloopBwdSm80ILi2ELi2EN4cute5tupleIJNS5_1CILi128EEES8_NS7_ILi64EEEEEENS_10bfloat16_tEfNS_4arch4Sm80ELb1ELb0ELb1ELb1ELb0ELb0ELb0ELb0ELi2ELi4ELi4ELi4ELb0EEENS1_24CollectiveEpilogueBwdGQAISA_fSD_Li256ELb1ELb0EEENS1_25SingleTileBwdLPTSchedulerILb1ELi128ELb0EEEEEEEEEvNT_6ParamsE$_ZN4cute5tupleIJNS0_IJNS0_IJNS_1CILi2EEES2_EEES2_EEENS0_IJNS0_IJiiEEENS1_ILi8192EEEEEEEEC2ERKS4_RKS7_:
[----:B------:R-:W-:Y:S02]  /*a9c0*/  MOV R6, 0xa9e0 ;  /* 0x0000a9e000067802 */ /* 0x000fe40000000f00 */
[----:B------:R-:W-:Y:S05]  /*a9d0*/  CALL.REL.NOINC `($_ZN7cutlass13device_kernelIN5flash19enable_sm80_to_sm89INS1_16FlashAttnBwdSm80INS1_25CollectiveMainloopBwdSm80ILi2ELi2EN4cute5tupleIJNS5_1CILi128EEES8_NS7_ILi64EEEEEENS_10bfloat16_tEfNS_4arch4Sm80ELb1ELb0ELb1ELb1ELb0ELb0ELb0ELb0ELi2ELi4ELi4ELi4ELb0EEENS1_24CollectiveEpilogueBwdGQAISA_fSD_Li256ELb1ELb0EEENS1_25SingleTileBwdLPTSchedulerILb1ELi128ELb0EEEEEEEEEvNT_6ParamsE$_ZN4cute3eso3ESOILb1ELb0EJNS_5tupleIJNS2_IJNS_1CILi2EEES4_EEES4_EEENS2_IJNS2_IJiiEEENS3_ILi8192EEEEEEEEC2ERKS6_RKS9_) ;  /* 0xffffdc0000007944 */ /* 0x000fea0003c3ffff */
[----:B------:R-:W-:-:S04]  /*a9e0*/  MOV R9, 0x0 ;  /* 0x0000000000097802 */ /* 0x000fc80000000f00 */
[----:B------:R-:W-:Y:S05]  /*a9f0*/  RET.REL.NODEC R8 `(_ZN7cutlass13device_kernelIN5flash19enable_sm80_to_sm89INS1_16FlashAttnBwdSm80INS1_25CollectiveMainloopBwdSm80ILi2ELi2EN4cute5tupleIJNS5_1CILi128EEES8_NS7_ILi64EEEEEENS_10bfloat16_tEfNS_4arch4Sm80ELb1ELb0ELb1ELb1ELb0ELb0ELb0ELb0ELi2ELi4ELi4ELi4ELb0EEENS1_24CollectiveEpilogueBwdGQAISA_fSD_Li256ELb1ELb0EEENS1_25SingleTileBwdLPTSchedulerILb1ELi128ELb0EEEEEEEEEvNT_6ParamsE) ;  /* 0xffff560008007950 */ /* 0x000fea0003c3ffff */
        .type           $_ZN7cutlass13device_kernelIN5flash19enable_sm80_to_sm89INS1_16FlashAttnBwdSm80INS1_25CollectiveMainloopBwdSm80ILi2ELi2EN4cute5tupleIJNS5_1CILi128EEES8_NS7_ILi64EEEEEENS_10bfloat16_tEfNS_4arch4Sm80ELb1ELb0ELb1ELb1ELb0ELb0ELb0ELb0ELi2ELi4ELi4ELi4ELb0EEENS1_24CollectiveEpilogueBwdGQAISA_fSD_Li256ELb1ELb0EEENS1_25SingleTileBwdLPTSchedulerILb1ELi128ELb0EEEEEEEEEvNT_6ParamsE$_ZN4cute5tupleIJNS0_IJNS0_IJNS_1CILi2EEES2_EEES3_NS1_ILi8EEEEEENS0_IJNS0_IJiNS1_ILi512EEEEEENS0_IJiiEEENS1_ILi1024EEEEEEEEC2ERKS5_RKSA_,@function
        .size           $_ZN7cutlass13device_kernelIN5flash19enable_sm80_to_sm89INS1_16FlashAttnBwdSm80INS1_25CollectiveMainloopBwdSm80ILi2ELi2EN4cute5tupleIJNS5_1CILi128EEES8_NS7_ILi64EEEEEENS_10bfloat16_tEfNS_4arch4Sm80ELb1ELb0ELb1ELb1ELb0ELb0ELb0ELb0ELi2ELi4ELi4ELi4ELb0EEENS1_24CollectiveEpilogueBwdGQAISA_fSD_Li256ELb1ELb0EEENS1_25SingleTileBwdLPTSchedulerILb1ELi128ELb0EEEEEEEEEvNT_6ParamsE$_ZN4cute5tupleIJNS0_IJNS0_IJNS_1CILi2EEES2_EEES3_NS1_ILi8EEEEEENS0_IJNS0_IJiNS1_ILi512EEEEEENS0_IJiiEEENS1_ILi1024EEEEEEEEC2ERKS5_RKSA_,($_ZN7cutlass13device_kernelIN5flash19enable_sm80_to_sm89INS1_16FlashAttnBwdSm80INS1_25CollectiveMainloopBwdSm80ILi2ELi2EN4cute5tupleIJNS5_1CILi128EEES8_NS7_ILi64EEEEEENS_10bfloat16_tEfNS_4arch4Sm80ELb1ELb0ELb1ELb1ELb0ELb0ELb0ELb0ELi2ELi4ELi4ELi4ELb0EEENS1_24CollectiveEpilogueBwdGQAISA_fSD_Li256ELb1ELb0EEENS1_25SingleTileBwdLPTSchedulerILb1ELi128ELb0EEEEEEEEEvNT_6ParamsE$_ZN4cute5tupleIJNS0_IJNS0_IJNS_1CILi2EEES2_S2_EEES2_NS0_IJNS0_IJS2_S2_EEES2_EEEEEENS0_IJNS0_IJNS1_ILi1EEENS1_ILi512EEEiEEENS1_ILi4096EEENS0_IJNS0_IJiiEEENS1_ILi8192EEEEEEEEEEEC2ERKS6_RKSE_ - $_ZN7cutlass13device_kernelIN5flash19enable_sm80_to_sm89INS1_16FlashAttnBwdSm80INS1_25CollectiveMainloopBwdSm80ILi2ELi2EN4cute5tupleIJNS5_1CILi128EEES8_NS7_ILi64EEEEEENS_10bfloat16_tEfNS_4arch4Sm80ELb1ELb0ELb1ELb1ELb0ELb0ELb0ELb0ELi2ELi4ELi4ELi4ELb0EEENS1_24CollectiveEpilogueBwdGQAISA_fSD_Li256ELb1ELb0EEENS1_25SingleTileBwdLPTSchedulerILb1ELi128ELb0EEEEEEEEEvNT_6ParamsE$_ZN4cute5tupleIJNS0_IJNS0_IJNS_1CILi2EEES2_EEES3_NS1_ILi8EEEEEENS0_IJNS0_IJiNS1_ILi512EEEEEENS0_IJiiEEENS1_ILi1024EEEEEEEEC2ERKS5_RKSA_)
$_ZN7cutlass13device_kernelIN5flash19enable_sm80_to_sm89INS1_16FlashAttnBwdSm80INS1_25CollectiveMainloopBwdSm80ILi2ELi2EN4cute5tupleIJNS5_1CILi128EEES8_NS7_ILi64EEEEEENS_10bfloat16_tEfNS_4arch4Sm80ELb1ELb0ELb1ELb1ELb0ELb0ELb0ELb0ELi2ELi4ELi4ELi4ELb0EEENS1_24CollectiveEpilogueBwdGQAISA_fSD_Li256ELb1ELb0EEENS1_25SingleTileBwdLPTSchedulerILb1ELi128ELb0EEEEEEEEEvNT_6ParamsE$_ZN4cute5tupleIJNS0_IJNS0_IJNS_1CILi2EEES2_EEES3_NS1_ILi8EEEEEENS0_IJNS0_IJiNS1_ILi512EEEEEENS0_IJiiEEENS1_ILi1024EEEEEEEEC2ERKS5_RKSA_:
[----:B------:R-:W-:Y:S02]  /*aa00*/  MOV R8, 0xaa20 ;  /* 0x0000aa2000087802 */ /* 0x000fe40000000f00 */
[----:B------:R-:W-:Y:S05]  /*aa10*/  CALL.REL.NOINC `($_ZN7cutlass13device_kernelIN5flash19enable_sm80_to_sm89INS1_16FlashAttnBwdSm80INS1_25CollectiveMainloopBwdSm80ILi2ELi2EN4cute5tupleIJNS5_1CILi128EEES8_NS7_ILi64EEEEEENS_10bfloat16_tEfNS_4arch4Sm80ELb1ELb0ELb1ELb1ELb0ELb0ELb0ELb0ELi2ELi4ELi4ELi4ELb0EEENS1_24CollectiveEpilogueBwdGQAISA_fSD_Li256ELb1ELb0EEENS1_25SingleTileBwdLPTSchedulerILb1ELi128ELb0EEEEEEEEEvNT_6ParamsE$_ZN4cute3eso3ESOILb1ELb0EJNS_5tupleIJNS2_IJNS_1CILi2EEES4_EEES5_NS3_ILi8EEEEEENS2_IJNS2_IJiNS3_ILi512EEEEEENS2_IJiiEEENS3_ILi1024EEEEEEEEC2ERKS7_RKSC_) ;  /* 0xffffdc2000007944 */ /* 0x000fea0003c3ffff */
[----:B-1----:R-:W-:Y:S02]  /*aa20*/  MOV R2, R6 ;  /* 0x0000000600027202 */ /* 0x002fe40000000f00 */
[----:B------:R-:W-:-:S04]  /*aa30*/  MOV R3, 0x0 ;  /* 0x0000000000037802 */ /* 0x000fc80000000f00 */
[----:B------:R-:W-:Y:S05]  /*aa40*/  RET.REL.NODEC R2 `(_ZN7cutlass13device_kernelIN5flash19enable_sm80_to_sm89INS1_16FlashAttnBwdSm80INS1_25CollectiveMainloopBwdSm80ILi2ELi2EN4cute5tupleIJNS5_1CILi128EEES8_NS7_ILi64EEEEEENS_10bfloat16_tEfNS_4arch4Sm80ELb1ELb0ELb1ELb1ELb0ELb0ELb0ELb0ELi2ELi4ELi4ELi4ELb0EEENS1_24CollectiveEpilogueBwdGQAISA_fSD_Li256ELb1ELb0EEENS1_25SingleTileBwdLPTSchedulerILb1ELi128ELb0EEEEEEEEEvNT_6ParamsE) ;  /* 0xffff55b002007950 */ /* 0x000fea0003c3ffff */
        .type           $_ZN7cutlass13device_kernelIN5flash19enable_sm80_to_sm89INS1_16FlashAttnBwdSm80INS1_25CollectiveMainloopBwdSm80ILi2ELi2EN4cute5tupleIJNS5_1CILi128EEES8_NS7_ILi64EEEEEENS_10bfloat16_tEfNS_4arch4Sm80ELb1ELb0ELb1ELb1ELb0ELb0ELb0ELb0ELi2ELi4ELi4ELi4ELb0EEENS1_24CollectiveEpilogueBwdGQAISA_fSD_Li256ELb1ELb0EEENS1_25SingleTileBwdLPTSchedulerILb1ELi128ELb0EEEEEEEEEvNT_6ParamsE$_ZN4cute5tupleIJNS0_IJNS0_IJNS_1CILi2EEES2_S2_EEES2_NS0_IJNS0_IJS2_S2_EEES2_EEEEEENS0_IJNS0_IJNS1_ILi1EEENS1_ILi512EEEiEEENS1_ILi4096EEENS0_IJNS0_IJiiEEENS1_ILi8192EEEEEEEEEEEC2ERKS6_RKSE_,@function
        .size           $_ZN7cutlass13device_kernelIN5flash19enable_sm80_to_sm89INS1_16FlashAttnBwdSm80INS1_25CollectiveMainloopBwdSm80ILi2ELi2EN4cute5tupleIJNS5_1CILi128EEES8_NS7_ILi64EEEEEENS_10bfloat16_tEfNS_4arch4Sm80ELb1ELb0ELb1ELb1ELb0ELb0ELb0ELb0ELi2ELi4ELi4ELi4ELb0EEENS1_24CollectiveEpilogueBwdGQAISA_fSD_Li256ELb1ELb0EEENS1_25SingleTileBwdLPTSchedulerILb1ELi128ELb0EEEEEEEEEvNT_6ParamsE$_ZN4cute5tupleIJNS0_IJNS0_IJNS_1CILi2EEES2_S2_EEES2_NS0_IJNS0_IJS2_S2_EEES2_EEEEEENS0_IJNS0_IJNS1_ILi1EEENS1_ILi512EEEiEEENS1_ILi4096EEENS0_IJNS0_IJiiEEENS1_ILi8192EEEEEEEEEEEC2ERKS6_RKSE_,($_ZN7cutlass13device_kernelIN5flash19enable_sm80_to_sm89INS1_16FlashAttnBwdSm80INS1_25CollectiveMainloopBwdSm80ILi2ELi2EN4cute5tupleIJNS5_1CILi128EEES8_NS7_ILi64EEEEEENS_10bfloat16_tEfNS_4arch4Sm80ELb1ELb0ELb1ELb1ELb0ELb0ELb0ELb0ELi2ELi4ELi4ELi4ELb0EEENS1_24CollectiveEpilogueBwdGQAISA_fSD_Li256ELb1ELb0EEENS1_25SingleTileBwdLPTSchedulerILb1ELi128ELb0EEEEEEEEEvNT_6ParamsE$_ZN4cute5tupleIJNS0_IJNS0_IJNS_1CILi2EEES2_S2_EEES2_NS0_IJS2_S2_EEEEEENS0_IJNS0_IJNS1_ILi1EEENS1_ILi512EEEiEEENS1_ILi4096EEENS0_IJiiEEEEEEEEC2ERKS5_RKSB_ - $_ZN7cutlass13device_kernelIN5flash19enable_sm80_to_sm89INS1_16FlashAttnBwdSm80INS1_25CollectiveMainloopBwdSm80ILi2ELi2EN4cute5tupleIJNS5_1CILi128EEES8_NS7_ILi64EEEEEENS_10bfloat16_tEfNS_4arch4Sm80ELb1ELb0ELb1ELb1ELb0ELb0ELb0ELb0ELi2ELi4ELi4ELi4ELb0EEENS1_24CollectiveEpilogueBwdGQAISA_fSD_Li256ELb1ELb0EEENS1_25SingleTileBwdLPTSchedulerILb1ELi128ELb0EEEEEEEEEvNT_6ParamsE$_ZN4cute5tupleIJNS0_IJNS0_IJNS_1CILi2EEES2_S2_EEES2_NS0_IJNS0_IJS2_S2_EEES2_EEEEEENS0_IJNS0_IJNS1_ILi1EEENS1_ILi512EEEiEEENS1_ILi4096EEENS0_IJNS0_IJiiEEENS1_ILi8192EEEEEEEEEEEC2ERKS6_RKSE_)
$_ZN7cutlass13device_kernelIN5flash19enable_sm80_to_sm89INS1_16FlashAttnBwdSm80INS1_25CollectiveMainloopBwdSm80ILi2ELi2EN4cute5tupleIJNS5_1CILi128EEES8_NS7_ILi64EEEEEENS_10bfloat16_tEfNS_4arch4Sm80ELb1ELb0ELb1ELb1ELb0ELb0ELb0ELb0ELi2ELi4ELi4ELi4ELb0EEENS1_24CollectiveEpilogueBwdGQAISA_fSD_Li256ELb1ELb0EEENS1_25SingleTileBwdLPTSchedulerILb1ELi128ELb0EEEEEEEEEvNT_6ParamsE$_ZN4cute5tupleIJNS0_IJNS0_IJNS_1CILi2EEES2_S2_EEES2_NS0_IJNS0_IJS2_S2_EEES2_EEEEEENS0_IJNS0_IJNS1_ILi1EEENS1_ILi512EEEiEEENS1_ILi4096EEENS0_IJNS0_IJiiEEENS1_ILi8192EEEEEEEEEEEC2ERKS6_RKSE_:
[----:B------:R-:W-:Y:S02]  /*aa50*/  MOV R8, 0xaa70 ;  /* 0x0000aa7000087802 */ /* 0x000fe40000000f00 */
[----:B------:R-:W-:Y:S05]  /*aa60*/  CALL.REL.NOINC `($_ZN7cutlass13device_kernelIN5flash19enable_sm80_to_sm89INS1_16FlashAttnBwdSm80INS1_25CollectiveMainloopBwdSm80ILi2ELi2EN4cute5tupleIJNS5_1CILi128EEES8_NS7_ILi64EEEEEENS_10bfloat16_tEfNS_4arch4Sm80ELb1ELb0ELb1ELb1ELb0ELb0ELb0ELb0ELi2ELi4ELi4ELi4ELb0EEENS1_24CollectiveEpilogueBwdGQAISA_fSD_Li256ELb1ELb0EEENS1_25SingleTileBwdLPTSchedulerILb1ELi128ELb0EEEEEEEEEvNT_6ParamsE$_ZN4cute3eso3ESOILb1ELb0EJNS_5tupleIJNS2_IJNS_1CILi2EEES4_S4_EEES4_NS2_IJNS2_IJS4_S4_EEES4_EEEEEENS2_IJNS2_IJNS3_ILi1EEENS3_ILi512EEEiEEENS3_ILi4096EEENS2_IJNS2_IJiiEEENS3_ILi8192EEEEEEEEEEEC2ERKS8_RKSG_) ;  /* 0xffffdc3000007944 */ /* 0x000fea0003c3ffff */
[----:B-1----:R-:W-:Y:S02]  /*aa70*/  MOV R2, R6 ;  /* 0x0000000600027202 */ /* 0x002fe40000000f00 */
[----:B------:R-:W-:-:S04]  /*aa80*/  MOV R3, 0x0 ;  /* 0x0000000000037802 */ /* 0x000fc80000000f00 */
[----:B------:R-:W-:Y:S05]  /*aa90*/  RET.REL.NODEC R2 `(_ZN7cutlass13device_kernelIN5flash19enable_sm80_to_sm89INS1_16FlashAttnBwdSm80INS1_25CollectiveMainloopBwdSm80ILi2ELi2EN4cute5tupleIJNS5_1CILi128EEES8_NS7_ILi64EEEEEENS_10bfloat16_tEfNS_4arch4Sm80ELb1ELb0ELb1ELb1ELb0ELb0ELb0ELb0ELi2ELi4ELi4ELi4ELb0EEENS1_24CollectiveEpilogueBwdGQAISA_fSD_Li256ELb1ELb0EEENS1_25SingleTileBwdLPTSchedulerILb1ELi128ELb0EEEEEEEEEvNT_6ParamsE) ;  /* 0xffff556002007950 */ /* 0x000fea0003c3ffff */
        .type           $_ZN7cutlass13device_kernelIN5flash19enable_sm80_to_sm89INS1_16FlashAttnBwdSm80INS1_25CollectiveMainloopBwdSm80ILi2ELi2EN4cute5tupleIJNS5_1CILi128EEES8_NS7_ILi64EEEEEENS_10bfloat16_tEfNS_4arch4Sm80ELb1ELb0ELb1ELb1ELb0ELb0ELb0ELb0ELi2ELi4ELi4ELi4ELb0EEENS1_24CollectiveEpilogueBwdGQAISA_fSD_Li256ELb1ELb0EEENS1_25SingleTileBwdLPTSchedulerILb1ELi128ELb0EEEEEEEEEvNT_6ParamsE$_ZN4cute5tupleIJNS0_IJNS0_IJNS_1CILi2EEES2_S2_EEES2_NS0_IJS2_S2_EEEEEENS0_IJNS0_IJNS1_ILi1EEENS1_ILi512EEEiEEENS1_ILi4096EEENS0_IJiiEEEEEEEEC2ERKS5_RKSB_,@function
        .size           $_ZN7cutlass13device_kernelIN5flash19enable_sm80_to_sm89INS1_16FlashAttnBwdSm80INS1_25CollectiveMainloopBwdSm80ILi2ELi2EN4cute5tupleIJNS5_1CILi128EEES8_NS7_ILi64EEEEEENS_10bfloat16_tEfNS_4arch4Sm80ELb1ELb0ELb1ELb1ELb0ELb0ELb0ELb0ELi2ELi4ELi4ELi4ELb0EEENS1_24CollectiveEpilogueBwdGQAISA_fSD_Li256ELb1ELb0EEENS1_25SingleTileBwdLPTSchedulerILb1ELi128ELb0EEEEEEEEEvNT_6ParamsE$_ZN4cute5tupleIJNS0_IJNS0_IJNS_1CILi2EEES2_S2_EEES2_NS0_IJS2_S2_EEEEEENS0_IJNS0_IJNS1_ILi1EEENS1_ILi512EEEiEEENS1_ILi4096EEENS0_IJiiEEEEEEEEC2ERKS5_RKSB_,($_ZN7cutlass13device_kernelIN5flash19enable_sm80_to_sm89INS1_16FlashAttnBwdSm80INS1_25CollectiveMainloopBwdSm80ILi2ELi2EN4cute5tupleIJNS5_1CILi128EEES8_NS7_ILi64EEEEEENS_10bfloat16_tEfNS_4arch4Sm80ELb1ELb0ELb1ELb1ELb0ELb0ELb0ELb0ELi2ELi4ELi4ELi4ELb0EEENS1_24CollectiveEpilogueBwdGQAISA_fSD_Li256ELb1ELb0EEENS1_25SingleTileBwdLPTSchedulerILb1ELi128ELb0EEEEEEEEEvNT_6ParamsE$_ZN4cute5tupleIJNS0_IJNS0_IJNS_1CILi8EEENS1_ILi1EEEEEENS0_IJNS1_ILi2EEEEEEEEENS0_IJNS0_IJS3_NS1_ILi0EEEEEENS0_IJiEEEEEEEEC2ERKS7_RKSB_ - $_ZN7cutlass13device_kernelIN5flash19enable_sm80_to_sm89INS1_16FlashAttnBwdSm80INS1_25CollectiveMainloopBwdSm80ILi2ELi2EN4cute5tupleIJNS5_1CILi128EEES8_NS7_ILi64EEEEEENS_10bfloat16_tEfNS_4arch4Sm80ELb1ELb0ELb1ELb1ELb0ELb0ELb0ELb0ELi2ELi4ELi4ELi4ELb0EEENS1_24CollectiveEpilogueBwdGQAISA_fSD_Li256ELb1ELb0EEENS1_25SingleTileBwdLPTSchedulerILb1ELi128ELb0EEEEEEEEEvNT_6ParamsE$_ZN4cute5tupleIJNS0_IJNS0_IJNS_1CILi2EEES2_S2_EEES2_NS0_IJS2_S2_EEEEEENS0_IJNS0_IJNS1_ILi1EEENS1_ILi512EEEiEEENS1_ILi4096EEENS0_IJiiEEEEEEEEC2ERKS5_RKSB_)
$_ZN7cutlass13device_kernelIN5flash19enable_sm80_to_sm89INS1_16FlashAttnBwdSm80INS1_25CollectiveMainloopBwdSm80ILi2ELi2EN4cute5tupleIJNS5_1CILi128EEES8_NS7_ILi64EEEEEENS_10bfloat16_tEfNS_4arch4Sm80ELb1ELb0ELb1ELb1ELb0ELb0ELb0ELb0ELi2ELi4ELi4ELi4ELb0EEENS1_24CollectiveEpilogueBwdGQAISA_fSD_Li256ELb1ELb0EEENS1_25SingleTileBwdLPTSchedulerILb1ELi128ELb0EEEEEEEEEvNT_6ParamsE$_ZN4cute5tupleIJNS0_IJNS0_IJNS_1CILi2EEES2_S2_EEES2_NS0_IJS2_S2_EEEEEENS0_IJNS0_IJNS1_ILi1EEENS1_ILi512EEEiEEENS1_ILi4096EEENS0_IJiiEEEEEEEEC2ERKS5_RKSB_:
[----:B------:R-:W-:Y:S02]  /*aaa0*/  MOV R8, 0xaac0 ;  /* 0x0000aac000087802 */ /* 0x000fe40000000f00 */
[----:B------:R-:W-:Y:S05]  /*aab0*/  CALL.REL.NOINC `($_ZN7cutlass13device_kernelIN5flash19enable_sm80_to_sm89INS1_16FlashAttnBwdSm80INS1_25CollectiveMainloopBwdSm80ILi2ELi2EN4cute5tupleIJNS5_1CILi128EEES8_NS7_ILi64EEEEEENS_10bfloat16_tEfNS_4arch4Sm80ELb1ELb0ELb1ELb1ELb0ELb0ELb0ELb0ELi2ELi4ELi4ELi4ELb0EEENS1_24CollectiveEpilogueBwdGQAISA_fSD_Li256ELb1ELb0EEENS1_25SingleTileBwdLPTSchedulerILb1ELi128ELb0EEEEEEEEEvNT_6ParamsE$_ZN4cute3eso3ESOILb1ELb0EJNS_5tupleIJNS2_IJNS_1CILi2EEES4_S4_EEES4_NS2_IJS4_S4_EEEEEENS2_IJNS2_IJNS3_ILi1EEENS3_ILi512EEEiEEENS3_ILi4096EEENS2_IJiiEEEEEEEEC2ERKS7_RKSD_) ;  /* 0xffffdc4000007944 */ /* 0x000fea0003c3ffff */
[----:B-1----:R-:W-:Y:S02]  /*aac0*/  MOV R2, R6 ;  /* 0x0000000600027202 */ /* 0x002fe40000000f00 */
[----:B------:R-:W-:-:S04]  /*aad0*/  MOV R3, 0x0 ;  /* 0x0000000000037802 */ /* 0x000fc80000000f00 */
[----:B------:R-:W-:Y:S05]  /*aae0*/  RET.REL.NODEC R2 `(_ZN7cutlass13device_kernelIN5flash19enable_sm80_to_sm89INS1_16FlashAttnBwdSm80INS1_25CollectiveMainloopBwdSm80ILi2ELi2EN4cute5tupleIJNS5_1CILi128EEES8_NS7_ILi64EEEEEENS_10bfloat16_tEfNS_4arch4Sm80ELb1ELb0ELb1ELb1ELb0ELb0ELb0ELb0ELi2ELi4ELi4ELi4ELb0EEENS1_24CollectiveEpilogueBwdGQAISA_fSD_Li256ELb1ELb0EEENS1_25SingleTileBwdLPTSchedulerILb1ELi128ELb0EEEEEEEEEvNT_6ParamsE) ;  /* 0xffff551002007950 */ /* 0x000fea0003c3ffff */
        .type           $_ZN7cutlass13device_kernelIN5flash19enable_sm80_to_sm89INS1_16FlashAttnBwdSm80INS1_25CollectiveMainloopBwdSm80ILi2ELi2EN4cute5tupleIJNS5_1CILi128EEES8_NS7_ILi64EEEEEENS_10bfloat16_tEfNS_4arch4Sm80ELb1ELb0ELb1ELb1ELb0ELb0ELb0ELb0ELi2ELi4ELi4ELi4ELb0EEENS1_24CollectiveEpilogueBwdGQAISA_fSD_Li256ELb1ELb0EEENS1_25SingleTileBwdLPTSchedulerILb1ELi128ELb0EEEEEEEEEvNT_6ParamsE$_ZN4cute5tupleIJNS0_IJNS0_IJNS_1CILi8EEENS1_ILi1EEEEEENS0_IJNS1_ILi2EEEEEEEEENS0_IJNS0_IJS3_NS1_ILi0EEEEEENS0_IJiEEEEEEEEC2ERKS7_RKSB_,@function
        .size           $_ZN7cutlass13device_kernelIN5flash19enable_sm80_to_sm89INS1_16FlashAttnBwdSm80INS1_25CollectiveMainloopBwdSm80ILi2ELi2EN4cute5tupleIJNS5_1CILi128EEES8_NS7_ILi64EEEEEENS_10bfloat16_tEfNS_4arch4Sm80ELb1ELb0ELb1ELb1ELb0ELb0ELb0ELb0ELi2ELi4ELi4ELi4ELb0EEENS1_24CollectiveEpilogueBwdGQAISA_fSD_Li256ELb1ELb0EEENS1_25SingleTileBwdLPTSchedulerILb1ELi128ELb0EEEEEEEEEvNT_6ParamsE$_ZN4cute5tupleIJNS0_IJNS0_IJNS_1CILi8EEENS1_ILi1EEEEEENS0_IJNS1_ILi2EEEEEEEEENS0_IJNS0_IJS3_NS1_ILi0EEEEEENS0_IJiEEEEEEEEC2ERKS7_RKSB_,($_ZN7cutlass13device_kernelIN5flash19enable_sm80_to_sm89INS1_16FlashAttnBwdSm80INS1_25CollectiveMainloopBwdSm80ILi2ELi2EN4cute5tupleIJNS5_1CILi128EEES8_NS7_ILi64EEEEEENS_10bfloat16_tEfNS_4arch4Sm80ELb1ELb0ELb1ELb1ELb0ELb0ELb0ELb0ELi2ELi4ELi4ELi4ELb0EEENS1_24CollectiveEpilogueBwdGQAISA_fSD_Li256ELb1ELb0EEENS1_25SingleTileBwdLPTSchedulerILb1ELi128ELb0EEEEEEEEEvNT_6ParamsE$_ZN4cute5tupleIJNS0_IJNS0_IJNS_1CILi8EEENS1_ILi1EEEEEENS1_ILi2EEEEEENS0_IJNS0_IJS3_NS1_ILi0EEEEEEiEEEEEC2ERKS6_RKS9_ - $_ZN7cutlass13device_kernelIN5flash19enable_sm80_to_sm89INS1_16FlashAttnBwdSm80INS1_25CollectiveMainloopBwdSm80ILi2ELi2EN4cute5tupleIJNS5_1CILi128EEES8_NS7_ILi64EEEEEENS_10bfloat16_tEfNS_4arch4Sm80ELb1ELb0ELb1ELb1ELb0ELb0ELb0ELb0ELi2ELi4ELi4ELi4ELb0EEENS1_24CollectiveEpilogueBwdGQAISA_fSD_Li256ELb1ELb0EEENS1_25SingleTileBwdLPTSchedulerILb1ELi128ELb0EEEEEEEEEvNT_6ParamsE$_ZN4cute5tupleIJNS0_IJNS0_IJNS_1CILi8EEENS1_ILi1EEEEEENS0_IJNS1_ILi2EEEEEEEEENS0_IJNS0_IJS3_NS1_ILi0EEEEEENS0_IJiEEEEEEEEC2ERKS7_RKSB_)
$_ZN7cutlass13device_kernelIN5flash19enable_sm80_to_sm89INS1_16FlashAttnBwdSm80INS1_25CollectiveMainloopBwdSm80ILi2ELi2EN4cute5tupleIJNS5_1CILi128EEES8_NS7_ILi64EEEEEENS_10bfloat16_tEfNS_4arch4Sm80ELb1ELb0ELb1ELb1ELb0ELb0ELb0ELb0ELi2ELi4ELi4ELi4ELb0EEENS1_24CollectiveEpilogueBwdGQAISA_fSD_Li256ELb1ELb0EEENS1_25SingleTileBwdLPTSchedulerILb1ELi128ELb0EEEEEEEEEvNT_6ParamsE$_ZN4cute5tupleIJNS0_IJNS0_IJNS_1CILi8EEENS1_ILi1EEEEEENS0_IJNS1_ILi2EEEEEEEEENS0_IJNS0_IJS3_NS1_ILi0EEEEEENS0_IJiEEEEEEEEC2ERKS7_RKSB_:
[----:B------:R-:W-:Y:S02]  /*aaf0*/  MOV R8, 0xab10 ;  /* 0x0000ab1000087802 */ /* 0x000fe40000000f00 */
[----:B------:R-:W-:Y:S05]  /*ab00*/  CALL.REL.NOINC `($_ZN7cutlass13device_kernelIN5flash19enable_sm80_to_sm89INS1_16FlashAttnBwdSm80INS1_25CollectiveMainloopBwdSm80ILi2ELi2EN4cute5tupleIJNS5_1CILi128EEES8_NS7_ILi64EEEEEENS_10bfloat16_tEfNS_4arch4Sm80ELb1ELb0ELb1ELb1ELb0ELb0ELb0ELb0ELi2ELi4ELi4ELi4ELb0EEENS1_24CollectiveEpilogueBwdGQAISA_fSD_Li256ELb1ELb0EEENS1_25SingleTileBwdLPTSchedulerILb1ELi128ELb0EEEEEEEEEvNT_6ParamsE$_ZN4cute3eso3ESOILb1ELb0EJNS_5tupleIJNS2_IJNS_1CILi8EEENS3_ILi1EEEEEENS2_IJNS3_ILi2EEEEEEEEENS2_IJNS2_IJS5_NS3_ILi0EEEEEENS2_IJiEEEEEEEEC2ERKS9_RKSD_) ;  /* 0xffffdc5000007944 */ /* 0x000fea0003c3ffff */
[----:B------:R-:W-:-:S04]  /*ab10*/  MOV R7, 0x0 ;  /* 0x0000000000077802 */ /* 0x000fc80000000f00 */
[----:B------:R-:W-:Y:S05]  /*ab20*/  RET.REL.NODEC R6 `(_ZN7cutlass13device_kernelIN5flash19enable_sm80_to_sm89INS1_16FlashAttnBwdSm80INS1_25CollectiveMainloopBwdSm80ILi2ELi2EN4cute5tupleIJNS5_1CILi128EEES8_NS7_ILi64EEEEEENS_10bfloat16_tEfNS_4arch4Sm80ELb1ELb0ELb1ELb1ELb0ELb0ELb0ELb0ELi2ELi4ELi4ELi4ELb0EEENS1_24CollectiveEpilogueBwdGQAISA_fSD_Li256ELb1ELb0EEENS1_25SingleTileBwdLPTSchedulerILb1ELi128ELb0EEEEEEEEEvNT_6ParamsE) ;  /* 0xffff54d006007950 */ /* 0x000fea0003c3ffff */
        .type           $_ZN7cutlass13device_kernelIN5flash19enable_sm80_to_sm89INS1_16FlashAttnBwdSm80INS1_25CollectiveMainloopBwdSm80ILi2ELi2EN4cute5tupleIJNS5_1CILi128EEES8_NS7_ILi64EEEEEENS_10bfloat16_tEfNS_4arch4Sm80ELb1ELb0ELb1ELb1ELb0ELb0ELb0ELb0ELi2ELi4ELi4ELi4ELb0EEENS1_24CollectiveEpilogueBwdGQAISA_fSD_Li256ELb1ELb0EEENS1_25SingleTileBwdLPTSchedulerILb1ELi128ELb0EEEEEEEEEvNT_6ParamsE$_ZN4cute5tupleIJNS0_IJNS0_IJNS_1CILi8EEENS1_ILi1EEEEEENS1_ILi2EEEEEENS0_IJNS0_IJS3_NS1_ILi0EEEEEEiEEEEEC2ERKS6_RKS9_,@function
        .size           $_ZN7cutlass13device_kernelIN5flash19enable_sm80_to_sm89INS1_16FlashAttnBwdSm80INS1_25CollectiveMainloopBwdSm80ILi2ELi2EN4cute5tupleIJNS5_1CILi128EEES8_NS7_ILi64EEEEEENS_10bfloat16_tEfNS_4arch4Sm80ELb1ELb0ELb1ELb1ELb0ELb0ELb0ELb0ELi2ELi4ELi4ELi4ELb0EEENS1_24CollectiveEpilogueBwdGQAISA_fSD_Li256ELb1ELb0EEENS1_25SingleTileBwdLPTSchedulerILb1ELi128ELb0EEEEEEEEEvNT_6ParamsE$_ZN4cute5tupleIJNS0_IJNS0_IJNS_1CILi8EEENS1_ILi1EEEEEENS1_ILi2EEEEEENS0_IJNS0_IJS3_NS1_ILi0EEEEEEiEEEEEC2ERKS6_RKS9_,($_ZN7cutlass13device_kernelIN5flash19enable_sm80_to_sm89INS1_16FlashAttnBwdSm80INS1_25CollectiveMainloopBwdSm80ILi2ELi2EN4cute5tupleIJNS5_1CILi128EEES8_NS7_ILi64EEEEEENS_10bfloat16_tEfNS_4arch4Sm80ELb1ELb0ELb1ELb1ELb0ELb0ELb0ELb0ELi2ELi4ELi4ELi4ELb0EEENS1_24CollectiveEpilogueBwdGQAISA_fSD_Li256ELb1ELb0EEENS1_25SingleTileBwdLPTSchedulerILb1ELi128ELb0EEEEEEEEEvNT_6ParamsE$_ZN4cute5tupleIJNS0_IJNS0_IJNS_1CILi8EEENS1_ILi1EEEEEENS1_ILi2EEENS0_IJS5_S5_EEEEEENS0_IJNS0_IJS3_NS1_ILi0EEEEEENS1_ILi4096EEENS0_IJiiEEEEEEEEC2ERKS7_RKSC_ - $_ZN7cutlass13device_kernelIN5flash19enable_sm80_to_sm89INS1_16FlashAttnBwdSm80INS1_25CollectiveMainloopBwdSm80ILi2ELi2EN4cute5tupleIJNS5_1CILi128EEES8_NS7_ILi64EEEEEENS_10bfloat16_tEfNS_4arch4Sm80ELb1ELb0ELb1ELb1ELb0ELb0ELb0ELb0ELi2ELi4ELi4ELi4ELb0EEENS1_24CollectiveEpilogueBwdGQAISA_fSD_Li256ELb1ELb0EEENS1_25SingleTileBwdLPTSchedulerILb1ELi128ELb0EEEEEEEEEvNT_6ParamsE$_ZN4cute5tupleIJNS0_IJNS0_IJNS_1CILi8EEENS1_ILi1EEEEEENS1_ILi2EEEEEENS0_IJNS0_IJS3_NS1_ILi0EEEEEEiEEEEEC2ERKS6_RKS9_)
$_ZN7cutlass13device_kernelIN5flash19enable_sm80_to_sm89INS1_16FlashAttnBwdSm80INS1_25CollectiveMainloopBwdSm80ILi2ELi2EN4cute5tupleIJNS5_1CILi128EEES8_NS7_ILi64EEEEEENS_10bfloat16_tEfNS_4arch4Sm80ELb1ELb0ELb1ELb1ELb0ELb0ELb0ELb0ELi2ELi4ELi4ELi4ELb0EEENS1_24CollectiveEpilogueBwdGQAISA_fSD_Li256ELb1ELb0EEENS1_25SingleTileBwdLPTSchedulerILb1ELi128ELb0EEEEEEEEEvNT_6ParamsE$_ZN4cute5tupleIJNS0_IJNS0_IJNS_1CILi8EEENS1_ILi1EEEEEENS1_ILi2EEEEEENS0_IJNS0_IJS3_NS1_ILi0EEEEEEiEEEEEC2ERKS6_RKS9_:
[----:B------:R-:W-:Y:S02]  /*ab30*/  MOV R8, 0xab50 ;  /* 0x0000ab5000087802 */ /* 0x000fe40000000f00 */
[----:B------:R-:W-:Y:S05]  /*ab40*/  CALL.REL.NOINC `($_ZN7cutlass13device_kernelIN5flash19enable_sm80_to_sm89INS1_16FlashAttnBwdSm80INS1_25CollectiveMainloopBwdSm80ILi2ELi2EN4cute5tupleIJNS5_1CILi128EEES8_NS7_ILi64EEEEEENS_10bfloat16_tEfNS_4arch4Sm80ELb1ELb0ELb1ELb1ELb0ELb0ELb0ELb0ELi2ELi4ELi4ELi4ELb0EEENS1_24CollectiveEpilogueBwdGQAISA_fSD_Li256ELb1ELb0EEENS1_25SingleTileBwdLPTSchedulerILb1ELi128ELb0EEEEEEEEEvNT_6ParamsE$_ZN4cute3eso3ESOILb1ELb0EJNS_5tupleIJNS2_IJNS_1CILi8EEENS3_ILi1EEEEEENS3_ILi2EEEEEENS2_IJNS2_IJS5_NS3_ILi0EEEEEEiEEEEEC2ERKS8_RKSB_) ;  /* 0xffffdc5000007944 */ /* 0x000fea0003c3ffff */
[----:B------:R-:W-:-:S04]  /*ab50*/  MOV R7, 0x0 ;  /* 0x0000000000077802 */ /* 0x000fc80000000f00 */
[----:B------:R-:W-:Y:S05]  /*ab60*/  RET.REL.NODEC R6 `(_ZN7cutlass13device_kernelIN5flash19enable_sm80_to_sm89INS1_16FlashAttnBwdSm80INS1_25CollectiveMainloopBwdSm80ILi2ELi2EN4cute5tupleIJNS5_1CILi128EEES8_NS7_ILi64EEEEEENS_10bfloat16_tEfNS_4arch4Sm80ELb1ELb0ELb1ELb1ELb0ELb0ELb0ELb0ELi2ELi4ELi4ELi4ELb0EEENS1_24CollectiveEpilogueBwdGQAISA_fSD_Li256ELb1ELb0EEENS1_25SingleTileBwdLPTSchedulerILb1ELi128ELb0EEEEEEEEEvNT_6ParamsE) ;  /* 0xffff549006007950 */ /* 0x000fea0003c3ffff */
        .type           $_ZN7cutlass13device_kernelIN5flash19enable_sm80_to_sm89INS1_16FlashAttnBwdSm80INS1_25CollectiveMainloopBwdSm80ILi2ELi2EN4cute5tupleIJNS5_1CILi128EEES8_NS7_ILi64EEEEEENS_10bfloat16_tEfNS_4arch4Sm80ELb1ELb0ELb1ELb1ELb0ELb0ELb0ELb0ELi2ELi4ELi4ELi4ELb0EEENS1_24CollectiveEpilogueBwdGQAISA_fSD_Li256ELb1ELb0EEENS1_25SingleTileBwdLPTSchedulerILb1ELi128ELb0EEEEEEEEEvNT_6ParamsE$_ZN4cute5tupleIJNS0_IJNS0_IJNS_1CILi8EEENS1_ILi1EEEEEENS1_ILi2EEENS0_IJS5_S5_EEEEEENS0_IJNS0_IJS3_NS1_ILi0EEEEEENS1_ILi4096EEENS0_IJiiEEEEEEEEC2ERKS7_RKSC_,@function
        .size           $_ZN7cutlass13device_kernelIN5flash19enable_sm80_to_sm89INS1_16FlashAttnBwdSm80INS1_25CollectiveMainloopBwdSm80ILi2ELi2EN4cute5tupleIJNS5_1CILi128EEES8_NS7_ILi64EEEEEENS_10bfloat16_tEfNS_4arch4Sm80ELb1ELb0ELb1ELb1ELb0ELb0ELb0ELb0ELi2ELi4ELi4ELi4ELb0EEENS1_24CollectiveEpilogueBwdGQAISA_fSD_Li256ELb1ELb0EEENS1_25SingleTileBwdLPTSchedulerILb1ELi128ELb0EEEEEEEEEvNT_6ParamsE$_ZN4cute5tupleIJNS0_IJNS0_IJNS_1CILi8EEENS1_ILi1EEEEEENS1_ILi2EEENS0_IJS5_S5_EEEEEENS0_IJNS0_IJS3_NS1_ILi0EEEEEENS1_ILi4096EEENS0_IJiiEEEEEEEEC2ERKS7_RKSC_,($_ZN7cutlass13device_kernelIN5flash19enable_sm80_to_sm89INS1_16FlashAttnBwdSm80INS1_25CollectiveMainloopBwdSm80ILi2ELi2EN4cute5tupleIJNS5_1CILi128EEES8_NS7_ILi64EEEEEENS_10bfloat16_tEfNS_4arch4Sm80ELb1ELb0ELb1ELb1ELb0ELb0ELb0ELb0ELi2ELi4ELi4ELi4ELb0EEENS1_24CollectiveEpilogueBwdGQAISA_fSD_Li256ELb1ELb0EEENS1_25SingleTileBwdLPTSchedulerILb1ELi128ELb0EEEEEEEEEvNT_6ParamsE$_ZN4cute5tupleIJNS0_IJNS0_IJNS_1CILi8EEENS1_ILi1EEEEEENS1_ILi2EEES2_EEENS0_IJNS0_IJS3_NS1_ILi0EEEEEEiNS1_ILi1024EEEEEEEEC2ERKS6_RKSA_ - $_ZN7cutlass13device_kernelIN5flash19enable_sm80_to_sm89INS1_16FlashAttnBwdSm80INS1_25CollectiveMainloopBwdSm80ILi2ELi2EN4cute5tupleIJNS5_1CILi128EEES8_NS7_ILi64EEEEEENS_10bfloat16_tEfNS_4arch4Sm80ELb1ELb0ELb1ELb1ELb0ELb0ELb0ELb0ELi2ELi4ELi4ELi4ELb0EEENS1_24CollectiveEpilogueBwdGQAISA_fSD_Li256ELb1ELb0EEENS1_25SingleTileBwdLPTSchedulerILb1ELi128ELb0EEEEEEEEEvNT_6ParamsE$_ZN4cute5tupleIJNS0_IJNS0_IJNS_1CILi8EEENS1_ILi1EEEEEENS1_ILi2EEENS0_IJS5_S5_EEEEEENS0_IJNS0_IJS3_NS1_ILi0EEEEEENS1_ILi4096EEENS0_IJiiEEEEEEEEC2ERKS7_RKSC_)
$_ZN7cutlass13device_kernelIN5flash19enable_sm80_to_sm89INS1_16FlashAttnBwdSm80INS1_25CollectiveMainloopBwdSm80ILi2ELi2EN4cute5tupleIJNS5_1CILi128EEES8_NS7_ILi64EEEEEENS_10bfloat16_tEfNS_4arch4Sm80ELb1ELb0ELb1ELb1ELb0ELb0ELb0ELb0ELi2ELi4ELi4ELi4ELb0EEENS1_24CollectiveEpilogueBwdGQAISA_fSD_Li256ELb1ELb0EEENS1_25SingleTileBwdLPTSchedulerILb1ELi128ELb0EEEEEEEEEvNT_6ParamsE$_ZN4cute5tupleIJNS0_IJNS0_IJNS_1CILi8EEENS1_ILi1EEEEEENS1_ILi2EEENS0_IJS5_S5_EEEEEENS0_IJNS0_IJS3_NS1_ILi0EEEEEENS1_ILi4096EEENS0_IJiiEEEEEEEEC2ERKS7_RKSC_:
[----:B------:R-:W-:Y:S02]  /*ab70*/  MOV R6, 0xab90 ;  /* 0x0000ab9000067802 */ /* 0x000fe40000000f00 */
[----:B------:R-:W-:Y:S05]  /*ab80*/  CALL.REL.NOINC `($_ZN7cutlass13device_kernelIN5flash19enable_sm80_to_sm89INS1_16FlashAttnBwdSm80INS1_25CollectiveMainloopBwdSm80ILi2ELi2EN4cute5tupleIJNS5_1CILi128EEES8_NS7_ILi64EEEEEENS_10bfloat16_tEfNS_4arch4Sm80ELb1ELb0ELb1ELb1ELb0ELb0ELb0ELb0ELi2ELi4ELi4ELi4ELb0EEENS1_24CollectiveEpilogueBwdGQAISA_fSD_Li256ELb1ELb0EEENS1_25SingleTileBwdLPTSchedulerILb1ELi128ELb0EEEEEEEEEvNT_6ParamsE$_ZN4cute3eso3ESOILb1ELb0EJNS_5tupleIJNS2_IJNS_1CILi8EEENS3_ILi1EEEEEENS3_ILi2EEENS2_IJS7_S7_EEEEEENS2_IJNS2_IJS5_NS3_ILi0EEEEEENS3_ILi4096EEENS2_IJiiEEEEEEEEC2ERKS9_RKSE_) ;  /* 0xffffdc5000007944 */ /* 0x000fea0003c3ffff */
[----:B------:R-:W-:-:S04]  /*ab90*/  MOV R5, 0x0 ;  /* 0x0000000000057802 */ /* 0x000fc80000000f00 */
[----:B------:R-:W-:Y:S05]  /*aba0*/  RET.REL.NODEC R4 `(_ZN7cutlass13device_kernelIN5flash19enable_sm80_to_sm89INS1_16FlashAttnBwdSm80INS1_25CollectiveMainloopBwdSm80ILi2ELi2EN4cute5tupleIJNS5_1CILi128EEES8_NS7_ILi64EEEEEENS_10bfloat16_tEfNS_4arch4Sm80ELb1ELb0ELb1ELb1ELb0ELb0ELb0ELb0ELi2ELi4ELi4ELi4ELb0EEENS1_24CollectiveEpilogueBwdGQAISA_fSD_Li256ELb1ELb0EEENS1_25SingleTileBwdLPTSchedulerILb1ELi128ELb0EEEEEEEEEvNT_6ParamsE) ;  /* 0xffff545004007950 */ /* 0x000fea0003c3ffff */
        .type           $_ZN7cutlass13device_kernelIN5flash19enable_sm80_to_sm89INS1_16FlashAttnBwdSm80INS1_25CollectiveMainloopBwdSm80ILi2ELi2EN4cute5tupleIJNS5_1CILi128EEES8_NS7_ILi64EEEEEENS_10bfloat16_tEfNS_4arch4Sm80ELb1ELb0ELb1ELb1ELb0ELb0ELb0ELb0ELi2ELi4ELi4ELi4ELb0EEENS1_24CollectiveEpilogueBwdGQAISA_fSD_Li256ELb1ELb0EEENS1_25SingleTileBwdLPTSchedulerILb1ELi128ELb0EEEEEEEEEvNT_6ParamsE$_ZN4cute5tupleIJNS0_IJNS0_IJNS_1CILi8EEENS1_ILi1EEEEEENS1_ILi2EEES2_EEENS0_IJNS0_IJS3_NS1_ILi0EEEEEEiNS1_ILi1024EEEEEEEEC2ERKS6_RKSA_,@function
        .size           $_ZN7cutlass13device_kernelIN5flash19enable_sm80_to_sm89INS1_16FlashAttnBwdSm80INS1_25CollectiveMainloopBwdSm80ILi2ELi2EN4cute5tupleIJNS5_1CILi128EEES8_NS7_ILi64EEEEEENS_10bfloat16_tEfNS_4arch4Sm80ELb1ELb0ELb1ELb1ELb0ELb0ELb0ELb0ELi2ELi4ELi4ELi4ELb0EEENS1_24CollectiveEpilogueBwdGQAISA_fSD_Li256ELb1ELb0EEENS1_25SingleTileBwdLPTSchedulerILb1ELi128ELb0EEEEEEEEEvNT_6ParamsE$_ZN4cute5tupleIJNS0_IJNS0_IJNS_1CILi8EEENS1_ILi1EEEEEENS1_ILi2EEES2_EEENS0_IJNS0_IJS3_NS1_ILi0EEEEEEiNS1_ILi1024EEEEEEEEC2ERKS6_RKSA_,($_ZN7cutlass13device_kernelIN5flash19enable_sm80_to_sm89INS1_16FlashAttnBwdSm80INS1_25CollectiveMainloopBwdSm80ILi2ELi2EN4cute5tupleIJNS5_1CILi128EEES8_NS7_ILi64EEEEEENS_10bfloat16_tEfNS_4arch4Sm80ELb1ELb0ELb1ELb1ELb0ELb0ELb0ELb0ELi2ELi4ELi4ELi4ELb0EEENS1_24CollectiveEpilogueBwdGQAISA_fSD_Li256ELb1ELb0EEENS1_25SingleTileBwdLPTSchedulerILb1ELi128ELb0EEEEEEEEEvNT_6ParamsE$_ZN4cute5tupleIJNS0_IJNS0_IJNS_1CILi8EEENS1_ILi1EEEEEENS1_ILi4EEES3_EEENS0_IJNS0_IJS3_NS1_ILi0EEEEEElS7_EEEEEC2ERKS6_RKS9_ - $_ZN7cutlass13device_kernelIN5flash19enable_sm80_to_sm89INS1_16FlashAttnBwdSm80INS1_25CollectiveMainloopBwdSm80ILi2ELi2EN4cute5tupleIJNS5_1CILi128EEES8_NS7_ILi64EEEEEENS_10bfloat16_tEfNS_4arch4Sm80ELb1ELb0ELb1ELb1ELb0ELb0ELb0ELb0ELi2ELi4ELi4ELi4ELb0EEENS1_24CollectiveEpilogueBwdGQAISA_fSD_Li256ELb1ELb0EEENS1_25SingleTileBwdLPTSchedulerILb1ELi128ELb0EEEEEEEEEvNT_6ParamsE$_ZN4cute5tupleIJNS0_IJNS0_IJNS_1CILi8EEENS1_ILi1EEEEEENS1_ILi2EEES2_EEENS0_IJNS0_IJS3_NS1_ILi0EEEEEEiNS1_ILi1024EEEEEEEEC2ERKS6_RKSA_)
$_ZN7cutlass13device_kernelIN5flash19enable_sm80_to_sm89INS1_16FlashAttnBwdSm80INS1_25CollectiveMainloopBwdSm80ILi2ELi2EN4cute5tupleIJNS5_1CILi128EEES8_NS7_ILi64EEEEEENS_10bfloat16_tEfNS_4arch4Sm80ELb1ELb0ELb1ELb1ELb0ELb0ELb0ELb0ELi2ELi4ELi4ELi4ELb0EEENS1_24CollectiveEpilogueBwdGQAISA_fSD_Li256ELb1ELb0EEENS1_25SingleTileBwdLPTSchedulerILb1ELi128ELb0EEEEEEEEEvNT_6ParamsE$_ZN4cute5tupleIJNS0_IJNS0_IJNS_1CILi8EEENS1_ILi1EEEEEENS1_ILi2EEES2_EEENS0_IJNS0_IJS3_NS1_ILi0EEEEEEiNS1_ILi1024EEEEEEEEC2ERKS6_RKSA_:
[----:B------:R-:W-:Y:S02]  /*abb0*/  MOV R8, 0xabd0 ;  /* 0x0000abd000087802 */ /* 0x000fe40000000f00 */
[----:B------:R-:W-:Y:S05]  /*abc0*/  CALL.REL.NOINC `($_ZN7cutlass13device_kernelIN5flash19enable_sm80_to_sm89INS1_16FlashAttnBwdSm80INS1_25CollectiveMainloopBwdSm80ILi2ELi2EN4cute5tupleIJNS5_1CILi128EEES8_NS7_ILi64EEEEEENS_10bfloat16_tEfNS_4arch4Sm80ELb1ELb0ELb1ELb1ELb0ELb0ELb0ELb0ELi2ELi4ELi4ELi4ELb0EEENS1_24CollectiveEpilogueBwdGQAISA_fSD_Li256ELb1ELb0EEENS1_25SingleTileBwdLPTSchedulerILb1ELi128ELb0EEEEEEEEEvNT_6ParamsE$_ZN4cute3eso3ESOILb1ELb0EJNS_5tupleIJNS2_IJNS_1CILi8EEENS3_ILi1EEEEEENS3_ILi2EEES4_EEENS2_IJNS2_IJS5_NS3_ILi0EEEEEEiNS3_ILi1024EEEEEEEEC2ERKS8_RKSC_) ;  /* 0xffffdc7000007944 */ /* 0x000fea0003c3ffff */
[----:B-1----:R-:W-:Y:S02]  /*abd0*/  MOV R2, R4 ;  /* 0x0000000400027202 */ /* 0x002fe40000000f00 */
[----:B------:R-:W-:-:S04]  /*abe0*/  MOV R3, 0x0 ;  /* 0x0000000000037802 */ /* 0x000fc80000000f00 */
[----:B------:R-:W-:Y:S05]  /*abf0*/  RET.REL.NODEC R2 `(_ZN7cutlass13device_kernelIN5flash19enable_sm80_to_sm89INS1_16FlashAttnBwdSm80INS1_25CollectiveMainloopBwdSm80ILi2ELi2EN4cute5tupleIJNS5_1CILi128EEES8_NS7_ILi64EEEEEENS_10bfloat16_tEfNS_4arch4Sm80ELb1ELb0ELb1ELb1ELb0ELb0ELb0ELb0ELi2ELi4ELi4ELi4ELb0EEENS1_24CollectiveEpilogueBwdGQAISA_fSD_Li256ELb1ELb0EEENS1_25SingleTileBwdLPTSchedulerILb1ELi128ELb0EEEEEEEEEvNT_6ParamsE) ;  /* 0xffff540002007950 */ /* 0x000fea0003c3ffff */
        .type           $_ZN7cutlass13device_kernelIN5flash19enable_sm80_to_sm89INS1_16FlashAttnBwdSm80INS1_25CollectiveMainloopBwdSm80ILi2ELi2EN4cute5tupleIJNS5_1CILi128EEES8_NS7_ILi64EEEEEENS_10bfloat16_tEfNS_4arch4Sm80ELb1ELb0ELb1ELb1ELb0ELb0ELb0ELb0ELi2ELi4ELi4ELi4ELb0EEENS1_24CollectiveEpilogueBwdGQAISA_fSD_Li256ELb1ELb0EEENS1_25SingleTileBwdLPTSchedulerILb1ELi128ELb0EEEEEEEEEvNT_6ParamsE$_ZN4cute5tupleIJNS0_IJNS0_IJNS_1CILi8EEENS1_ILi1EEEEEENS1_ILi4EEES3_EEENS0_IJNS0_IJS3_NS1_ILi0EEEEEElS7_EEEEEC2ERKS6_RKS9_,@function
        .size           $_ZN7cutlass13device_kernelIN5flash19enable_sm80_to_sm89INS1_16FlashAttnBwdSm80INS1_25CollectiveMainloopBwdSm80ILi2ELi2EN4cute5tupleIJNS5_1CILi128EEES8_NS7_ILi64EEEEEENS_10bfloat16_tEfNS_4arch4Sm80ELb1ELb0ELb1ELb1ELb0ELb0ELb0ELb0ELi2ELi4ELi4ELi4ELb0EEENS1_24CollectiveEpilogueBwdGQAISA_fSD_Li256ELb1ELb0EEENS1_25SingleTileBwdLPTSchedulerILb1ELi128ELb0EEEEEEEEEvNT_6ParamsE$_ZN4cute5tupleIJNS0_IJNS0_IJNS_1CILi8EEENS1_ILi1EEEEEENS1_ILi4EEES3_EEENS0_IJNS0_IJS3_NS1_ILi0EEEEEElS7_EEEEEC2ERKS6_RKS9_,($_ZN7cutlass13device_kernelIN5flash19enable_sm80_to_sm89INS1_16FlashAttnBwdSm80INS1_25CollectiveMainloopBwdSm80ILi2ELi2EN4cute5tupleIJNS5_1CILi128EEES8_NS7_ILi64EEEEEENS_10bfloat16_tEfNS_4arch4Sm80ELb1ELb0ELb1ELb1ELb0ELb0ELb0ELb0ELi2ELi4ELi4ELi4ELb0EEENS1_24CollectiveEpilogueBwdGQAISA_fSD_Li256ELb1ELb0EEENS1_25SingleTileBwdLPTSchedulerILb1ELi128ELb0EEEEEEEEEvNT_6ParamsE$_ZN4cute5tupleIJNS0_IJNS_1CILi16EEENS1_ILi2EEES3_S3_NS1_ILi4EEES3_EEENS0_IJNS1_ILi1EEEiiiNS1_ILi144EEENS1_ILi512EEEEEEEEC2ERKS5_RKS9_ - $_ZN7cutlass13device_kernelIN5flash19enable_sm80_to_sm89INS1_16FlashAttnBwdSm80INS1_25CollectiveMainloopBwdSm80ILi2ELi2EN4cute5tupleIJNS5_1CILi128EEES8_NS7_ILi64EEEEEENS_10bfloat16_tEfNS_4arch4Sm80ELb1ELb0ELb1ELb1ELb0ELb0ELb0ELb0ELi2ELi4ELi4ELi4ELb0EEENS1_24CollectiveEpilogueBwdGQAISA_fSD_Li256ELb1ELb0EEENS1_25SingleTileBwdLPTSchedulerILb1ELi128ELb0EEEEEEEEEvNT_6ParamsE$_ZN4cute5tupleIJNS0_IJNS0_IJNS_1CILi8EEENS1_ILi1EEEEEENS1_ILi4EEES3_EEENS0_IJNS0_IJS3_NS1_ILi0EEEEEElS7_EEEEEC2ERKS6_RKS9_)
$_ZN7cutlass13device_kernelIN5flash19enable_sm80_to_sm89INS1_16FlashAttnBwdSm80INS1_25CollectiveMainloopBwdSm80ILi2ELi2EN4cute5tupleIJNS5_1CILi128EEES8_NS7_ILi64EEEEEENS_10bfloat16_tEfNS_4arch4Sm80ELb1ELb0ELb1ELb1ELb0ELb0ELb0ELb0ELi2ELi4ELi4ELi4ELb0EEENS1_24CollectiveEpilogueBwdGQAISA_fSD_Li256ELb1ELb0EEENS1_25SingleTileBwdLPTSchedulerILb1ELi128ELb0EEEEEEEEEvNT_6ParamsE$_ZN4cute5tupleIJNS0_IJNS0_IJNS_1CILi8EEENS1_ILi1EEEEEENS1_ILi4EEES3_EEENS0_IJNS0_IJS3_NS1_ILi0EEEEEElS7_EEEEEC2ERKS6_RKS9_:
[----:B------:R-:W-:Y:S02]  /*ac00*/  MOV R6, 0xac20 ;  /* 0x0000ac2000067802 */ /* 0x000fe40000000f00 */
[----:B------:R-:W-:Y:S05]  /*ac10*/  CALL.REL.NOINC `($_ZN7cutlass13device_kernelIN5flash19enable_sm80_to_sm89INS1_16FlashAttnBwdSm80INS1_25CollectiveMainloopBwdSm80ILi2ELi2EN4cute5tupleIJNS5_1CILi128EEES8_NS7_ILi64EEEEEENS_10bfloat16_tEfNS_4arch4Sm80ELb1ELb0ELb1ELb1ELb0ELb0ELb0ELb0ELi2ELi4ELi4ELi4ELb0EEENS1_24CollectiveEpilogueBwdGQAISA_fSD_Li256ELb1ELb0EEENS1_25SingleTileBwdLPTSchedulerILb1ELi128ELb0EEEEEEEEEvNT_6ParamsE$_ZN4cute3eso3ESOILb1ELb0EJNS_5tupleIJNS2_IJNS_1CILi8EEENS3_ILi1EEEEEENS3_ILi4EEES5_EEENS2_IJNS2_IJS5_NS3_ILi0EEEEEElS9_EEEEEC2ERKS8_RKSB_) ;  /* 0xffffdc6000007944 */ /* 0x000fea0003c3ffff */
[----:B------:R-:W-:-:S04]  /*ac20*/  MOV R5, 0x0 ;  /* 0x0000000000057802 */ /* 0x000fc80000000f00 */
[----:B------:R-:W-:Y:S05]  /*ac30*/  RET.REL.NODEC R4 `(_ZN7cutlass13device_kernelIN5flash19enable_sm80_to_sm89INS1_16FlashAttnBwdSm80INS1_25CollectiveMainloopBwdSm80ILi2ELi2EN4cute5tupleIJNS5_1CILi128EEES8_NS7_ILi64EEEEEENS_10bfloat16_tEfNS_4arch4Sm80ELb1ELb0ELb1ELb1ELb0ELb0ELb0ELb0ELi2ELi4ELi4ELi4ELb0EEENS1_24CollectiveEpilogueBwdGQAISA_fSD_Li256ELb1ELb0EEENS1_25SingleTileBwdLPTSchedulerILb1ELi128ELb0EEEEEEEEEvNT_6ParamsE) ;  /* 0xffff53c004007950 */ /* 0x000fea0003c3ffff */
        .type           $_ZN7cutlass13device_kernelIN5flash19enable_sm80_to_sm89INS1_16FlashAttnBwdSm80INS1_25CollectiveMainloopBwdSm80ILi2ELi2EN4cute5tupleIJNS5_1CILi128EEES8_NS7_ILi64EEEEEENS_10bfloat16_tEfNS_4arch4Sm80ELb1ELb0ELb1ELb1ELb0ELb0ELb0ELb0ELi2ELi4ELi4ELi4ELb0EEENS1_24CollectiveEpilogueBwdGQAISA_fSD_Li256ELb1ELb0EEENS1_25SingleTileBwdLPTSchedulerILb1ELi128ELb0EEEEEEEEEvNT_6ParamsE$_ZN4cute5tupleIJNS0_IJNS_1CILi16EEENS1_ILi2EEES3_S3_NS1_ILi4EEES3_EEENS0_IJNS1_ILi1EEEiiiNS1_ILi144EEENS1_ILi512EEEEEEEEC2ERKS5_RKS9_,@function
        .size           $_ZN7cutlass13device_kernelIN5flash19enable_sm80_to_sm89INS1_16FlashAttnBwdSm80INS1_25CollectiveMainloopBwdSm80ILi2ELi2EN4cute5tupleIJNS5_1CILi128EEES8_NS7_ILi64EEEEEENS_10bfloat16_tEfNS_4arch4Sm80ELb1ELb0ELb1ELb1ELb0ELb0ELb0ELb0ELi2ELi4ELi4ELi4ELb0EEENS1_24CollectiveEpilogueBwdGQAISA_fSD_Li256ELb1ELb0EEENS1_25SingleTileBwdLPTSchedulerILb1ELi128ELb0EEEEEEEEEvNT_6ParamsE$_ZN4cute5tupleIJNS0_IJNS_1CILi16EEENS1_ILi2EEES3_S3_NS1_ILi4EEES3_EEENS0_IJNS1_ILi1EEEiiiNS1_ILi144EEENS1_ILi512EEEEEEEEC2ERKS5_RKS9_,($_ZN7cutlass13device_kernelIN5flash19enable_sm80_to_sm89INS1_16FlashAttnBwdSm80INS1_25CollectiveMainloopBwdSm80ILi2ELi2EN4cute5tupleIJNS5_1CILi128EEES8_NS7_ILi64EEEEEENS_10bfloat16_tEfNS_4arch4Sm80ELb1ELb0ELb1ELb1ELb0ELb0ELb0ELb0ELi2ELi4ELi4ELi4ELb0EEENS1_24CollectiveEpilogueBwdGQAISA_fSD_Li256ELb1ELb0EEENS1_25SingleTileBwdLPTSchedulerILb1ELi128ELb0EEEEEEEEEvNT_6ParamsE$_ZN4cute5tupleIJNS0_IJNS_1CILi1EEENS0_IJS2_NS1_ILi2EEES3_EEEEEENS0_IJNS1_ILi0EEENS0_IJS2_NS1_ILi256EEEiEEEEEEEEC2ERKS5_RKS9_ - $_ZN7cutlass13device_kernelIN5flash19enable_sm80_to_sm89INS1_16FlashAttnBwdSm80INS1_25CollectiveMainloopBwdSm80ILi2ELi2EN4cute5tupleIJNS5_1CILi128EEES8_NS7_ILi64EEEEEENS_10bfloat16_tEfNS_4arch4Sm80ELb1ELb0ELb1ELb1ELb0ELb0ELb0ELb0ELi2ELi4ELi4ELi4ELb0EEENS1_24CollectiveEpilogueBwdGQAISA_fSD_Li256ELb1ELb0EEENS1_25SingleTileBwdLPTSchedulerILb1ELi128ELb0EEEEEEEEEvNT_6ParamsE$_ZN4cute5tupleIJNS0_IJNS_1CILi16EEENS1_ILi2EEES3_S3_NS1_ILi4EEES3_EEENS0_IJNS1_ILi1EEEiiiNS1_ILi144EEENS1_ILi512EEEEEEEEC2ERKS5_RKS9_)
$_ZN7cutlass13device_kernelIN5flash19enable_sm80_to_sm89INS1_16FlashAttnBwdSm80INS1_25CollectiveMainloopBwdSm80ILi2ELi2EN4cute5tupleIJNS5_1CILi128EEES8_NS7_ILi64EEEEEENS_10bfloat16_tEfNS_4arch4Sm80ELb1ELb0ELb1ELb1ELb0ELb0ELb0ELb0ELi2ELi4ELi4ELi4ELb0EEENS1_24CollectiveEpilogueBwdGQAISA_fSD_Li256ELb1ELb0EEENS1_25SingleTileBwdLPTSchedulerILb1ELi128ELb0EEEEEEEEEvNT_6ParamsE$_ZN4cute5tupleIJNS0_IJNS_1CILi16EEENS1_ILi2EEES3_S3_NS1_ILi4EEES3_EEENS0_IJNS1_ILi1EEEiiiNS1_ILi144EEENS1_ILi512EEEEEEEEC2ERKS5_RKS9_:
[----:B------:R-:W-:Y:S02]  /*ac40*/  MOV R8, 0xac60 ;  /* 0x0000ac6000087802 */ /* 0x000fe40000000f00 */
[----:B------:R-:W-:Y:S05]  /*ac50*/  CALL.REL.NOINC `($_ZN7cutlass13device_kernelIN5flash19enable_sm80_to_sm89INS1_16FlashAttnBwdSm80INS1_25CollectiveMainloopBwdSm80ILi2ELi2EN4cute5tupleIJNS5_1CILi128EEES8_NS7_ILi64EEEEEENS_10bfloat16_tEfNS_4arch4Sm80ELb1ELb0ELb1ELb1ELb0ELb0ELb0ELb0ELi2ELi4ELi4ELi4ELb0EEENS1_24CollectiveEpilogueBwdGQAISA_fSD_Li256ELb1ELb0EEENS1_25SingleTileBwdLPTSchedulerILb1ELi128ELb0EEEEEEEEEvNT_6ParamsE$_ZN4cute3eso3ESOILb1ELb0EJNS_5tupleIJNS_1CILi16EEENS3_ILi2EEES5_S5_NS3_ILi4EEES5_EEENS2_IJNS3_ILi1EEEiiiNS3_ILi144EEENS3_ILi512EEEEEEEEC2ERKS7_RKSB_) ;  /* 0xffffdcd000007944 */ /* 0x000fea0003c3ffff */
[----:B-1----:R-:W-:Y:S02]  /*ac60*/  MOV R2, R6 ;  /* 0x0000000600027202 */ /* 0x002fe40000000f00 */
[----:B------:R-:W-:-:S04]  /*ac70*/  MOV R3, 0x0 ;  /* 0x0000000000037802 */ /* 0x000fc80000000f00 */
[----:B------:R-:W-:Y:S05]  /*ac80*/  RET.REL.NODEC R2 `(_ZN7cutlass13device_kernelIN5flash19enable_sm80_to_sm89INS1_16FlashAttnBwdSm80INS1_25CollectiveMainloopBwdSm80ILi2ELi2EN4cute5tupleIJNS5_1CILi128EEES8_NS7_ILi64EEEEEENS_10bfloat16_tEfNS_4arch4Sm80ELb1ELb0ELb1ELb1ELb0ELb0ELb0ELb0ELi2ELi4ELi4ELi4ELb0EEENS1_24CollectiveEpilogueBwdGQAISA_fSD_Li256ELb1ELb0EEENS1_25SingleTileBwdLPTSchedulerILb1ELi128ELb0EEEEEEEEEvNT_6ParamsE) ;  /* 0xffff537002007950 */ /* 0x000fea0003c3ffff */
        .type           $_ZN7cutlass13device_kernelIN5flash19enable_sm80_to_sm89INS1_16FlashAttnBwdSm80INS1_25CollectiveMainloopBwdSm80ILi2ELi2EN4cute5tupleIJNS5_1CILi128EEES8_NS7_ILi64EEEEEENS_10bfloat16_tEfNS_4arch4Sm80ELb1ELb0ELb1ELb1ELb0ELb0ELb0ELb0ELi2ELi4ELi4ELi4ELb0EEENS1_24CollectiveEpilogueBwdGQAISA_fSD_Li256ELb1ELb0EEENS1_25SingleTileBwdLPTSchedulerILb1ELi128ELb0EEEEEEEEEvNT_6ParamsE$_ZN4cute5tupleIJNS0_IJNS_1CILi1EEENS0_IJS2_NS1_ILi2EEES3_EEEEEENS0_IJNS1_ILi0EEENS0_IJS2_NS1_ILi256EEEiEEEEEEEEC2ERKS5_RKS9_,@function
        .size           $_ZN7cutlass13device_kernelIN5flash19enable_sm80_to_sm89INS1_16FlashAttnBwdSm80INS1_25CollectiveMainloopBwdSm80ILi2ELi2EN4cute5tupleIJNS5_1CILi128EEES8_NS7_ILi64EEEEEENS_10bfloat16_tEfNS_4arch4Sm80ELb1ELb0ELb1ELb1ELb0ELb0ELb0ELb0ELi2ELi4ELi4ELi4ELb0EEENS1_24CollectiveEpilogueBwdGQAISA_fSD_Li256ELb1ELb0EEENS1_25SingleTileBwdLPTSchedulerILb1ELi128ELb0EEEEEEEEEvNT_6ParamsE$_ZN4cute5tupleIJNS0_IJNS_1CILi1EEENS0_IJS2_NS1_ILi2EEES3_EEEEEENS0_IJNS1_ILi0EEENS0_IJS2_NS1_ILi256EEEiEEEEEEEEC2ERKS5_RKS9_,($_ZN7cutlass13device_kernelIN5flash19enable_sm80_to_sm89INS1_16FlashAttnBwdSm80INS1_25CollectiveMainloopBwdSm80ILi2ELi2EN4cute5tupleIJNS5_1CILi128EEES8_NS7_ILi64EEEEEENS_10bfloat16_tEfNS_4arch4Sm80ELb1ELb0ELb1ELb1ELb0ELb0ELb0ELb0ELi2ELi4ELi4ELi4ELb0EEENS1_24CollectiveEpilogueBwdGQAISA_fSD_Li256ELb1ELb0EEENS1_25SingleTileBwdLPTSchedulerILb1ELi128ELb0EEEEEEEEEvNT_6ParamsE$_ZN4cute5tupleIJNS0_IJNS_1CILi1EEENS1_ILi2EEEEEENS0_IJNS1_ILi0EEEiEEEEEC2ERKS4_RKS6_ - $_ZN7cutlass13device_kernelIN5flash19enable_sm80_to_sm89INS1_16FlashAttnBwdSm80INS1_25CollectiveMainloopBwdSm80ILi2ELi2EN4cute5tupleIJNS5_1CILi128EEES8_NS7_ILi64EEEEEENS_10bfloat16_tEfNS_4arch4Sm80ELb1ELb0ELb1ELb1ELb0ELb0ELb0ELb0ELi2ELi4ELi4ELi4ELb0EEENS1_24CollectiveEpilogueBwdGQAISA_fSD_Li256ELb1ELb0EEENS1_25SingleTileBwdLPTSchedulerILb1ELi128ELb0EEEEEEEEEvNT_6ParamsE$_ZN4cute5tupleIJNS0_IJNS_1CILi1EEENS0_IJS2_NS1_ILi2EEES3_EEEEEENS0_IJNS1_ILi0EEENS0_IJS2_NS1_ILi256EEEiEEEEEEEEC2ERKS5_RKS9_)
$_ZN7cutlass13device_kernelIN5flash19enable_sm80_to_sm89INS1_16FlashAttnBwdSm80INS1_25CollectiveMainloopBwdSm80ILi2ELi2EN4cute5tupleIJNS5_1CILi128EEES8_NS7_ILi64EEEEEENS_10bfloat16_tEfNS_4arch4Sm80ELb1ELb0ELb1ELb1ELb0ELb0ELb0ELb0ELi2ELi4ELi4ELi4ELb0EEENS1_24CollectiveEpilogueBwdGQAISA_fSD_Li256ELb1ELb0EEENS1_25SingleTileBwdLPTSchedulerILb1ELi128ELb0EEEEEEEEEvNT_6ParamsE$_ZN4cute5tupleIJNS0_IJNS_1CILi1EEENS0_IJS2_NS1_ILi2EEES3_EEEEEENS0_IJNS1_ILi0EEENS0_IJS2_NS1_ILi256EEEiEEEEEEEEC2ERKS5_RKS9_:
[----:B------:R-:W-:Y:S02]  /*ac90*/  MOV R4, 0xacb0 ;  /* 0x0000acb000047802 */ /* 0x000fe40000000f00 */
[----:B------:R-:W-:Y:S05]  /*aca0*/  CALL.REL.NOINC `($_ZN7cutlass13device_kernelIN5flash19enable_sm80_to_sm89INS1_16FlashAttnBwdSm80INS1_25CollectiveMainloopBwdSm80ILi2ELi2EN4cute5tupleIJNS5_1CILi128EEES8_NS7_ILi64EEEEEENS_10bfloat16_tEfNS_4arch4Sm80ELb1ELb0ELb1ELb1ELb0ELb0ELb0ELb0ELi2ELi4ELi4ELi4ELb0EEENS1_24CollectiveEpilogueBwdGQAISA_fSD_Li256ELb1ELb0EEENS1_25SingleTileBwdLPTSchedulerILb1ELi128ELb0EEEEEEEEEvNT_6ParamsE$_ZN4cute3eso3ESOILb1ELb0EJNS_5tupleIJNS_1CILi1EEENS2_IJS4_NS3_ILi2EEES5_EEEEEENS2_IJNS3_ILi0EEENS2_IJS4_NS3_ILi256EEEiEEEEEEEEC2ERKS7_RKSB_) ;  /* 0xffffdce000007944 */ /* 0x000fea0003c3ffff */
[----:B-1----:R-:W-:Y:S02]  /*acb0*/  MOV R2, R6 ;  /* 0x0000000600027202 */ /* 0x002fe40000000f00 */
[----:B------:R-:W-:-:S04]  /*acc0*/  MOV R3, 0x0 ;  /* 0x0000000000037802 */ /* 0x000fc80000000f00 */
[----:B------:R-:W-:Y:S05]  /*acd0*/  RET.REL.NODEC R2 `(_ZN7cutlass13device_kernelIN5flash19enable_sm80_to_sm89INS1_16FlashAttnBwdSm80INS1_25CollectiveMainloopBwdSm80ILi2ELi2EN4cute5tupleIJNS5_1CILi128EEES8_NS7_ILi64EEEEEENS_10bfloat16_tEfNS_4arch4Sm80ELb1ELb0ELb1ELb1ELb0ELb0ELb0ELb0ELi2ELi4ELi4ELi4ELb0EEENS1_24CollectiveEpilogueBwdGQAISA_fSD_Li256ELb1ELb0EEENS1_25SingleTileBwdLPTSchedulerILb1ELi128ELb0EEEEEEEEEvNT_6ParamsE) ;  /* 0xffff532002007950 */ /* 0x000fea0003c3ffff */
        .type           $_ZN7cutlass13device_kernelIN5flash19enable_sm80_to_sm89INS1_16FlashAttnBwdSm80INS1_25CollectiveMainloopBwdSm80ILi2ELi2EN4cute5tupleIJNS5_1CILi128EEES8_NS7_ILi64EEEEEENS_10bfloat16_tEfNS_4arch4Sm80ELb1ELb0ELb1ELb1ELb0ELb0ELb0ELb0ELi2ELi4ELi4ELi4ELb0EEENS1_24CollectiveEpilogueBwdGQAISA_fSD_Li256ELb1ELb0EEENS1_25SingleTileBwdLPTSchedulerILb1ELi128ELb0EEEEEEEEEvNT_6ParamsE$_ZN4cute5tupleIJNS0_IJNS_1CILi1EEENS1_ILi2EEEEEENS0_IJNS1_ILi0EEEiEEEEEC2ERKS4_RKS6_,@function
        .size           $_ZN7cutlass13device_kernelIN5flash19enable_sm80_to_sm89INS1_16FlashAttnBwdSm80INS1_25CollectiveMainloopBwdSm80ILi2ELi2EN4cute5tupleIJNS5_1CILi128EEES8_NS7_ILi64EEEEEENS_10bfloat16_tEfNS_4arch4Sm80ELb1ELb0ELb1ELb1ELb0ELb0ELb0ELb0ELi2ELi4ELi4ELi4ELb0EEENS1_24CollectiveEpilogueBwdGQAISA_fSD_Li256ELb1ELb0EEENS1_25SingleTileBwdLPTSchedulerILb1ELi128ELb0EEEEEEEEEvNT_6ParamsE$_ZN4cute5tupleIJNS0_IJNS_1CILi1EEENS1_ILi2EEEEEENS0_IJNS1_ILi0EEEiEEEEEC2ERKS4_RKS6_,($_ZN7cutlass13device_kernelIN5flash19enable_sm80_to_sm89INS1_16FlashAttnBwdSm80INS1_25CollectiveMainloopBwdSm80ILi2ELi2EN4cute5tupleIJNS5_1CILi128EEES8_NS7_ILi64EEEEEENS_10bfloat16_tEfNS_4arch4Sm80ELb1ELb0ELb1ELb1ELb0ELb0ELb0ELb0ELi2ELi4ELi4ELi4ELb0EEENS1_24CollectiveEpilogueBwdGQAISA_fSD_Li256ELb1ELb0EEENS1_25SingleTileBwdLPTSchedulerILb1ELi128ELb0EEEEEEEEEvNT_6ParamsE$_ZN4cute5tupleIJNS0_IJNS_1CILi1EEENS1_ILi2EEES3_EEENS0_IJS2_NS1_ILi256EEEiEEEEEC2ERKS4_RKS6_ - $_ZN7cutlass13device_kernelIN5flash19enable_sm80_to_sm89INS1_16FlashAttnBwdSm80INS1_25CollectiveMainloopBwdSm80ILi2ELi2EN4cute5tupleIJNS5_1CILi128EEES8_NS7_ILi64EEEEEENS_10bfloat16_tEfNS_4arch4Sm80ELb1ELb0ELb1ELb1ELb0ELb0ELb0ELb0ELi2ELi4ELi4ELi4ELb0EEENS1_24CollectiveEpilogueBwdGQAISA_fSD_Li256ELb1ELb0EEENS1_25SingleTileBwdLPTSchedulerILb1ELi128ELb0EEEEEEEEEvNT_6ParamsE$_ZN4cute5tupleIJNS0_IJNS_1CILi1EEENS1_ILi2EEEEEENS0_IJNS1_ILi0EEEiEEEEEC2ERKS4_RKS6_)
$_ZN7cutlass13device_kernelIN5flash19enable_sm80_to_sm89INS1_16FlashAttnBwdSm80INS1_25CollectiveMainloopBwdSm80ILi2ELi2EN4cute5tupleIJNS5_1CILi128EEES8_NS7_ILi64EEEEEENS_10bfloat16_tEfNS_4arch4Sm80ELb1ELb0ELb1ELb1ELb0ELb0ELb0ELb0ELi2ELi4ELi4ELi4ELb0EEENS1_24CollectiveEpilogueBwdGQAISA_fSD_Li256ELb1ELb0EEENS1_25SingleTileBwdLPTSchedulerILb1ELi128ELb0EEEEEEEEEvNT_6ParamsE$_ZN4cute5tupleIJNS0_IJNS_1CILi1EEENS1_ILi2EEEEEENS0_IJNS1_ILi0EEEiEEEEEC2ERKS4_RKS6_:
[----:B------:R-:W-:Y:S02]  /*ace0*/  MOV R4, 0xad00 ;  /* 0x0000ad0000047802 */ /* 0x000fe40000000f00 */
[----:B------:R-:W-:Y:S05]  /*acf0*/  CALL.REL.NOINC `($_ZN7cutlass13device_kernelIN5flash19enable_sm80_to_sm89INS1_16FlashAttnBwdSm80INS1_25CollectiveMainloopBwdSm80ILi2ELi2EN4cute5tupleIJNS5_1CILi128EEES8_NS7_ILi64EEEEEENS_10bfloat16_tEfNS_4arch4Sm80ELb1ELb0ELb1ELb1ELb0ELb0ELb0ELb0ELi2ELi4ELi4ELi4ELb0EEENS1_24CollectiveEpilogueBwdGQAISA_fSD_Li256ELb1ELb0EEENS1_25SingleTileBwdLPTSchedulerILb1ELi128ELb0EEEEEEEEEvNT_6ParamsE$_ZN4cute3eso3ESOILb1ELb0EJNS_5tupleIJNS_1CILi1EEENS3_ILi2EEEEEENS2_IJNS3_ILi0EEEiEEEEEC2ERKS6_RKS8_) ;  /* 0xffffde6000007944 */ /* 0x000fea0003c3ffff */
[----:B------:R-:W-:-:S04]  /*ad00*/  MOV R7, 0x0 ;  /* 0x0000000000077802 */ /* 0x000fc80000000f00 */
[----:B------:R-:W-:Y:S05]  /*ad10*/  RET.REL.NODEC R6 `(_ZN7cutlass13device_kernelIN5flash19enable_sm80_to_sm89INS1_16FlashAttnBwdSm80INS1_25CollectiveMainloopBwdSm80ILi2ELi2EN4cute5tupleIJNS5_1CILi128EEES8_NS7_ILi64EEEEEENS_10bfloat16_tEfNS_4arch4Sm80ELb1ELb0ELb1ELb1ELb0ELb0ELb0ELb0ELi2ELi4ELi4ELi4ELb0EEENS1_24CollectiveEpilogueBwdGQAISA_fSD_Li256ELb1ELb0EEENS1_25SingleTileBwdLPTSchedulerILb1ELi128ELb0EEEEEEEEEvNT_6ParamsE) ;  /* 0xffff52e006007950 */ /* 0x000fea0003c3ffff */
        .type           $_ZN7cutlass13device_kernelIN5flash19enable_sm80_to_sm89INS1_16FlashAttnBwdSm80INS1_25CollectiveMainloopBwdSm80ILi2ELi2EN4cute5tupleIJNS5_1CILi128EEES8_NS7_ILi64EEEEEENS_10bfloat16_tEfNS_4arch4Sm80ELb1ELb0ELb1ELb1ELb0ELb0ELb0ELb0ELi2ELi4ELi4ELi4ELb0EEENS1_24CollectiveEpilogueBwdGQAISA_fSD_Li256ELb1ELb0EEENS1_25SingleTileBwdLPTSchedulerILb1ELi128ELb0EEEEEEEEEvNT_6ParamsE$_ZN4cute5tupleIJNS0_IJNS_1CILi1EEENS1_ILi2EEES3_EEENS0_IJS2_NS1_ILi256EEEiEEEEEC2ERKS4_RKS6_,@function
        .size           $_ZN7cutlass13device_kernelIN5flash19enable_sm80_to_sm89INS1_16FlashAttnBwdSm80INS1_25CollectiveMainloopBwdSm80ILi2ELi2EN4cute5tupleIJNS5_1CILi128EEES8_NS7_ILi64EEEEEENS_10bfloat16_tEfNS_4arch4Sm80ELb1ELb0ELb1ELb1ELb0ELb0ELb0ELb0ELi2ELi4ELi4ELi4ELb0EEENS1_24CollectiveEpilogueBwdGQAISA_fSD_Li256ELb1ELb0EEENS1_25SingleTileBwdLPTSchedulerILb1ELi128ELb0EEEEEEEEEvNT_6ParamsE$_ZN4cute5tupleIJNS0_IJNS_1CILi1EEENS1_ILi2EEES3_EEENS0_IJS2_NS1_ILi256EEEiEEEEEC2ERKS4_RKS6_,($_ZN7cutlass13device_kernelIN5flash19enable_sm80_to_sm89INS1_16FlashAttnBwdSm80INS1_25CollectiveMainloopBwdSm80ILi2ELi2EN4cute5tupleIJNS5_1CILi128EEES8_NS7_ILi64EEEEEENS_10bfloat16_tEfNS_4arch4Sm80ELb1ELb0ELb1ELb1ELb0ELb0ELb0ELb0ELi2ELi4ELi4ELi4ELb0EEENS1_24CollectiveEpilogueBwdGQAISA_fSD_Li256ELb1ELb0EEENS1_25SingleTileBwdLPTSchedulerILb1ELi128ELb0EEEEEEEEEvNT_6ParamsE$_ZN4cute5tupleIJNS0_IJNS_1CILi2EEEEEENS0_IJiEEEEEC2ERKS3_RKS4_ - $_ZN7cutlass13device_kernelIN5flash19enable_sm80_to_sm89INS1_16FlashAttnBwdSm80INS1_25CollectiveMainloopBwdSm80ILi2ELi2EN4cute5tupleIJNS5_1CILi128EEES8_NS7_ILi64EEEEEENS_10bfloat16_tEfNS_4arch4Sm80ELb1ELb0ELb1ELb1ELb0ELb0ELb0ELb0ELi2ELi4ELi4ELi4ELb0EEENS1_24CollectiveEpilogueBwdGQAISA_fSD_Li256ELb1ELb0EEENS1_25SingleTileBwdLPTSchedulerILb1ELi128ELb0EEEEEEEEEvNT_6ParamsE$_ZN4cute5tupleIJNS0_IJNS_1CILi1EEENS1_ILi2EEES3_EEENS0_IJS2_NS1_ILi256EEEiEEEEEC2ERKS4_RKS6_)
$_ZN7cutlass13device_kernelIN5flash19enable_sm80_to_sm89INS1_16FlashAttnBwdSm80INS1_25CollectiveMainloopBwdSm80ILi2ELi2EN4cute5tupleIJNS5_1CILi128EEES8_NS7_ILi64EEEEEENS_10bfloat16_tEfNS_4arch4Sm80ELb1ELb0ELb1ELb1ELb0ELb0ELb0ELb0ELi2ELi4ELi4ELi4ELb0EEENS1_24CollectiveEpilogueBwdGQAISA_fSD_Li256ELb1ELb0EEENS1_25SingleTileBwdLPTSchedulerILb1ELi128ELb0EEEEEEEEEvNT_6ParamsE$_ZN4cute5tupleIJNS0_IJNS_1CILi1EEENS1_ILi2EEES3_EEENS0_IJS2_NS1_ILi256EEEiEEEEEC2ERKS4_RKS6_:
[----:B------:R-:W-:Y:S02]  /*ad20*/  MOV R4, 0xad40 ;  /* 0x0000ad4000047802 */ /* 0x000fe40000000f00 */
[----:B------:R-:W-:Y:S05]  /*ad30*/  CALL.REL.NOINC `($_ZN7cutlass13device_kernelIN5flash19enable_sm80_to_sm89INS1_16FlashAttnBwdSm80INS1_25CollectiveMainloopBwdSm80ILi2ELi2EN4cute5tupleIJNS5_1CILi128EEES8_NS7_ILi64EEEEEENS_10bfloat16_tEfNS_4arch4Sm80ELb1ELb0ELb1ELb1ELb0ELb0ELb0ELb0ELi2ELi4ELi4ELi4ELb0EEENS1_24CollectiveEpilogueBwdGQAISA_fSD_Li256ELb1ELb0EEENS1_25SingleTileBwdLPTSchedulerILb1ELi128ELb0EEEEEEEEEvNT_6ParamsE$_ZN4cute3eso3ESOILb1ELb0EJNS_5tupleIJNS_1CILi1EEENS3_ILi2EEES5_EEENS2_IJS4_NS3_ILi256EEEiEEEEEC2ERKS6_RKS8_) ;  /* 0xffffde6000007944 */ /* 0x000fea0003c3ffff */
[----:B-1----:R-:W-:Y:S02]  /*ad40*/  MOV R2, R6 ;  /* 0x0000000600027202 */ /* 0x002fe40000000f00 */
[----:B------:R-:W-:-:S04]  /*ad50*/  MOV R3, 0x0 ;  /* 0x0000000000037802 */ /* 0x000fc80000000f00 */
[----:B------:R-:W-:Y:S05]  /*ad60*/  RET.REL.NODEC R2 `(_ZN7cutlass13device_kernelIN5flash19enable_sm80_to_sm89INS1_16FlashAttnBwdSm80INS1_25CollectiveMainloopBwdSm80ILi2ELi2EN4cute5tupleIJNS5_1CILi128EEES8_NS7_ILi64EEEEEENS_10bfloat16_tEfNS_4arch4Sm80ELb1ELb0ELb1ELb1ELb0ELb0ELb0ELb0ELi2ELi4ELi4ELi4ELb0EEENS1_24CollectiveEpilogueBwdGQAISA_fSD_Li256ELb1ELb0EEENS1_25SingleTileBwdLPTSchedulerILb1ELi128ELb0EEEEEEEEEvNT_6ParamsE) ;  /* 0xffff529002007950 */ /* 0x000fea0003c3ffff */
        .type           $_ZN7cutlass13device_kernelIN5flash19enable_sm80_to_sm89INS1_16FlashAttnBwdSm80INS1_25CollectiveMainloopBwdSm80ILi2ELi2EN4cute5tupleIJNS5_1CILi128EEES8_NS7_ILi64EEEEEENS_10bfloat16_tEfNS_4arch4Sm80ELb1ELb0ELb1ELb1ELb0ELb0ELb0ELb0ELi2ELi4ELi4ELi4ELb0EEENS1_24CollectiveEpilogueBwdGQAISA_fSD_Li256ELb1ELb0EEENS1_25SingleTileBwdLPTSchedulerILb1ELi128ELb0EEEEEEEEEvNT_6ParamsE$_ZN4cute5tupleIJNS0_IJNS_1CILi2EEEEEENS0_IJiEEEEEC2ERKS3_RKS4_,@function
        .size           $_ZN7cutlass13device_kernelIN5flash19enable_sm80_to_sm89INS1_16FlashAttnBwdSm80INS1_25CollectiveMainloopBwdSm80ILi2ELi2EN4cute5tupleIJNS5_1CILi128EEES8_NS7_ILi64EEEEEENS_10bfloat16_tEfNS_4arch4Sm80ELb1ELb0ELb1ELb1ELb0ELb0ELb0ELb0ELi2ELi4ELi4ELi4ELb0EEENS1_24CollectiveEpilogueBwdGQAISA_fSD_Li256ELb1ELb0EEENS1_25SingleTileBwdLPTSchedulerILb1ELi128ELb0EEEEEEEEEvNT_6ParamsE$_ZN4cute5tupleIJNS0_IJNS_1CILi2EEEEEENS0_IJiEEEEEC2ERKS3_RKS4_,($_ZN7cutlass13device_kernelIN5flash19enable_sm80_to_sm89INS1_16FlashAttnBwdSm80INS1_25CollectiveMainloopBwdSm80ILi2ELi2EN4cute5tupleIJNS5_1CILi128EEES8_NS7_ILi64EEEEEENS_10bfloat16_tEfNS_4arch4Sm80ELb1ELb0ELb1ELb1ELb0ELb0ELb0ELb0ELi2ELi4ELi4ELi4ELb0EEENS1_24CollectiveEpilogueBwdGQAISA_fSD_Li256ELb1ELb0EEENS1_25SingleTileBwdLPTSchedulerILb1ELi128ELb0EEEEEEEEEvNT_6ParamsE$_ZN4cute5tupleIJNS0_IJNS_1CILi2EEES2_EEENS0_IJNS1_ILi1EEEiEEEEEC2ERKS3_RKS5_ - $_ZN7cutlass13device_kernelIN5flash19enable_sm80_to_sm89INS1_16FlashAttnBwdSm80INS1_25CollectiveMainloopBwdSm80ILi2ELi2EN4cute5tupleIJNS5_1CILi128EEES8_NS7_ILi64EEEEEENS_10bfloat16_tEfNS_4arch4Sm80ELb1ELb0ELb1ELb1ELb0ELb0ELb0ELb0ELi2ELi4ELi4ELi4ELb0EEENS1_24CollectiveEpilogueBwdGQAISA_fSD_Li256ELb1ELb0EEENS1_25SingleTileBwdLPTSchedulerILb1ELi128ELb0EEEEEEEEEvNT_6ParamsE$_ZN4cute5tupleIJNS0_IJNS_1CILi2EEEEEENS0_IJiEEEEEC2ERKS3_RKS4_)
$_ZN7cutlass13device_kernelIN5flash19enable_sm80_to_sm89INS1_16FlashAttnBwdSm80INS1_25CollectiveMainloopBwdSm80ILi2ELi2EN4cute5tupleIJNS5_1CILi128EEES8_NS7_ILi64EEEEEENS_10bfloat16_tEfNS_4arch4Sm80ELb1ELb0ELb1ELb1ELb0ELb0ELb0ELb0ELi2ELi4ELi4ELi4ELb0EEENS1_24CollectiveEpilogueBwdGQAISA_fSD_Li256ELb1ELb0EEENS1_25SingleTileBwdLPTSchedulerILb1ELi128ELb0EEEEEEEEEvNT_6ParamsE$_ZN4cute5tupleIJNS0_IJNS_1CILi2EEEEEENS0_IJiEEEEEC2ERKS3_RKS4_:
[----:B------:R-:W-:Y:S02]  /*ad70*/  MOV R6, 0xad90 ;  /* 0x0000ad9000067802 */ /* 0x000fe40000000f00 */
[----:B------:R-:W-:Y:S05]  /*ad80*/  CALL.REL.NOINC `($_ZN7cutlass13device_kernelIN5flash19enable_sm80_to_sm89INS1_16FlashAttnBwdSm80INS1_25CollectiveMainloopBwdSm80ILi2ELi2EN4cute5tupleIJNS5_1CILi128EEES8_NS7_ILi64EEEEEENS_10bfloat16_tEfNS_4arch4Sm80ELb1ELb0ELb1ELb1ELb0ELb0ELb0ELb0ELi2ELi4ELi4ELi4ELb0EEENS1_24CollectiveEpilogueBwdGQAISA_fSD_Li256ELb1ELb0EEENS1_25SingleTileBwdLPTSchedulerILb1ELi128ELb0EEEEEEEEEvNT_6ParamsE$_ZN4cute3eso3ESOILb1ELb0EJNS_5tupleIJNS_1CILi2EEEEEENS2_IJiEEEEEC2ERKS5_RKS6_) ;  /* 0xffffde5000007944 */ /* 0x000fea0003c3ffff */
[----:B------:R-:W-:-:S04]  /*ad90*/  MOV R5, 0x0 ;  /* 0x0000000000057802 */ /* 0x000fc80000000f00 */
[----:B------:R-:W-:Y:S05]  /*ada0*/  RET.REL.NODEC R4 `(_ZN7cutlass13device_kernelIN5flash19enable_sm80_to_sm89INS1_16FlashAttnBwdSm80INS1_25CollectiveMainloopBwdSm80ILi2ELi2EN4cute5tupleIJNS5_1CILi128EEES8_NS7_ILi64EEEEEENS_10bfloat16_tEfNS_4arch4Sm80ELb1ELb0ELb1ELb1ELb0ELb0ELb0ELb0ELi2ELi4ELi4ELi4ELb0EEENS1_24CollectiveEpilogueBwdGQAISA_fSD_Li256ELb1ELb0EEENS1_25SingleTileBwdLPTSchedulerILb1ELi128ELb0EEEEEEEEEvNT_6ParamsE) ;  /* 0xffff525004007950 */ /* 0x000fea0003c3ffff */
        .type           $_ZN7cutlass13device_kernelIN5flash19enable_sm80_to_sm89INS1_16FlashAttnBwdSm80INS1_25CollectiveMainloopBwdSm80ILi2ELi2EN4cute5tupleIJNS5_1CILi128EEES8_NS7_ILi64EEEEEENS_10bfloat16_tEfNS_4arch4Sm80ELb1ELb0ELb1ELb1ELb0ELb0ELb0ELb0ELi2ELi4ELi4ELi4ELb0EEENS1_24CollectiveEpilogueBwdGQAISA_fSD_Li256ELb1ELb0EEENS1_25SingleTileBwdLPTSchedulerILb1ELi128ELb0EEEEEEEEEvNT_6ParamsE$_ZN4cute5tupleIJNS0_IJNS_1CILi2EEES2_EEENS0_IJNS1_ILi1EEEiEEEEEC2ERKS3_RKS5_,@function
        .size           $_ZN7cutlass13device_kernelIN5flash19enable_sm80_to_sm89INS1_16FlashAttnBwdSm80INS1_25CollectiveMainloopBwdSm80ILi2ELi2EN4cute5tupleIJNS5_1CILi128EEES8_NS7_ILi64EEEEEENS_10bfloat16_tEfNS_4arch4Sm80ELb1ELb0ELb1ELb1ELb0ELb0ELb0ELb0ELi2ELi4ELi4ELi4ELb0EEENS1_24CollectiveEpilogueBwdGQAISA_fSD_Li256ELb1ELb0EEENS1_25SingleTileBwdLPTSchedulerILb1ELi128ELb0EEEEEEEEEvNT_6ParamsE$_ZN4cute5tupleIJNS0_IJNS_1CILi2EEES2_EEENS0_IJNS1_ILi1EEEiEEEEEC2ERKS3_RKS5_,($_ZN7cutlass13device_kernelIN5flash19enable_sm80_to_sm89INS1_16FlashAttnBwdSm80INS1_25CollectiveMainloopBwdSm80ILi2ELi2EN4cute5tupleIJNS5_1CILi128EEES8_NS7_ILi64EEEEEENS_10bfloat16_tEfNS_4arch4Sm80ELb1ELb0ELb1ELb1ELb0ELb0ELb0ELb0ELi2ELi4ELi4ELi4ELb0EEENS1_24CollectiveEpilogueBwdGQAISA_fSD_Li256ELb1ELb0EEENS1_25SingleTileBwdLPTSchedulerILb1ELi128ELb0EEEEEEEEEvNT_6ParamsE$_ZN4cute5tupleIJNS0_IJNS_1CILi2EEES2_EEENS0_IJiNS1_ILi4096EEEEEEEEC2ERKS3_RKS5_ - $_ZN7cutlass13device_kernelIN5flash19enable_sm80_to_sm89INS1_16FlashAttnBwdSm80INS1_25CollectiveMainloopBwdSm80ILi2ELi2EN4cute5tupleIJNS5_1CILi128EEES8_NS7_ILi64EEEEEENS_10bfloat16_tEfNS_4arch4Sm80ELb1ELb0ELb1ELb1ELb0ELb0ELb0ELb0ELi2ELi4ELi4ELi4ELb0EEENS1_24CollectiveEpilogueBwdGQAISA_fSD_Li256ELb1ELb0EEENS1_25SingleTileBwdLPTSchedulerILb1ELi128ELb0EEEEEEEEEvNT_6ParamsE$_ZN4cute5tupleIJNS0_IJNS_1CILi2EEES2_EEENS0_IJNS1_ILi1EEEiEEEEEC2ERKS3_RKS5_)
$_ZN7cutlass13device_kernelIN5flash19enable_sm80_to_sm89INS1_16FlashAttnBwdSm80INS1_25CollectiveMainloopBwdSm80ILi2ELi2EN4cute5tupleIJNS5_1CILi128EEES8_NS7_ILi64EEEEEENS_10bfloat16_tEfNS_4arch4Sm80ELb1ELb0ELb1ELb1ELb0ELb0ELb0ELb0ELi2ELi4ELi4ELi4ELb0EEENS1_24CollectiveEpilogueBwdGQAISA_fSD_Li256ELb1ELb0EEENS1_25SingleTileBwdLPTSchedulerILb1ELi128ELb0EEEEEEEEEvNT_6ParamsE$_ZN4cute5tupleIJNS0_IJNS_1CILi2EEES2_EEENS0_IJNS1_ILi1EEEiEEEEEC2ERKS3_RKS5_:
[----:B------:R-:W-:Y:S02]  /*adb0*/  MOV R4, 0xadd0 ;  /* 0x0000add000047802 */ /* 0x000fe40000000f00 */
[----:B------:R-:W-:Y:S05]  /*adc0*/  CALL.REL.NOINC `($_ZN7cutlass13device_kernelIN5flash19enable_sm80_to_sm89INS1_16FlashAttnBwdSm80INS1_25CollectiveMainloopBwdSm80ILi2ELi2EN4cute5tupleIJNS5_1CILi128EEES8_NS7_ILi64EEEEEENS_10bfloat16_tEfNS_4arch4Sm80ELb1ELb0ELb1ELb1ELb0ELb0ELb0ELb0ELi2ELi4ELi4ELi4ELb0EEENS1_24CollectiveEpilogueBwdGQAISA_fSD_Li256ELb1ELb0EEENS1_25SingleTileBwdLPTSchedulerILb1ELi128ELb0EEEEEEEEEvNT_6ParamsE$_ZN4cute3eso3ESOILb1ELb0EJNS_5tupleIJNS_1CILi2EEES4_EEENS2_IJNS3_ILi1EEEiEEEEEC2ERKS5_RKS7_) ;  /* 0xffffdee000007944 */ /* 0x000fea0003c3ffff */
[----:B-1----:R-:W-:Y:S02]  /*add0*/  MOV R2, R6 ;  /* 0x0000000600027202 */ /* 0x002fe40000000f00 */
[----:B------:R-:W-:-:S04]  /*ade0*/  MOV R3, 0x0 ;  /* 0x0000000000037802 */ /* 0x000fc80000000f00 */
[----:B------:R-:W-:Y:S05]  /*adf0*/  RET.REL.NODEC R2 `(_ZN7cutlass13device_kernelIN5flash19enable_sm80_to_sm89INS1_16FlashAttnBwdSm80INS1_25CollectiveMainloopBwdSm80ILi2ELi2EN4cute5tupleIJNS5_1CILi128EEES8_NS7_ILi64EEEEEENS_10bfloat16_tEfNS_4arch4Sm80ELb1ELb0ELb1ELb1ELb0ELb0ELb0ELb0ELi2ELi4ELi4ELi4ELb0EEENS1_24CollectiveEpilogueBwdGQAISA_fSD_Li256ELb1ELb0EEENS1_25SingleTileBwdLPTSchedulerILb1ELi128ELb0EEEEEEEEEvNT_6ParamsE) ;  /* 0xffff520002007950 */ /* 0x000fea0003c3ffff */
        .type           $_ZN7cutlass13device_kernelIN5flash19enable_sm80_to_sm89INS1_16FlashAttnBwdSm80INS1_25CollectiveMainloopBwdSm80ILi2ELi2EN4cute5tupleIJNS5_1CILi128EEES8_NS7_ILi64EEEEEENS_10bfloat16_tEfNS_4arch4Sm80ELb1ELb0ELb1ELb1ELb0ELb0ELb0ELb0ELi2ELi4ELi4ELi4ELb0EEENS1_24CollectiveEpilogueBwdGQAISA_fSD_Li256ELb1ELb0EEENS1_25SingleTileBwdLPTSchedulerILb1ELi128ELb0EEEEEEEEEvNT_6ParamsE$_ZN4cute5tupleIJNS0_IJNS_1CILi2EEES2_EEENS0_IJiNS1_ILi4096EEEEEEEEC2ERKS3_RKS5_,@function
        .size           $_ZN7cutlass13device_kernelIN5flash19enable_sm80_to_sm89INS1_16FlashAttnBwdSm80INS1_25CollectiveMainloopBwdSm80ILi2ELi2EN4cute5tupleIJNS5_1CILi128EEES8_NS7_ILi64EEEEEENS_10bfloat16_tEfNS_4arch4Sm80ELb1ELb0ELb1ELb1ELb0ELb0ELb0ELb0ELi2ELi4ELi4ELi4ELb0EEENS1_24CollectiveEpilogueBwdGQAISA_fSD_Li256ELb1ELb0EEENS1_25SingleTileBwdLPTSchedulerILb1ELi128ELb0EEEEEEEEEvNT_6ParamsE$_ZN4cute5tupleIJNS0_IJNS_1CILi2EEES2_EEENS0_IJiNS1_ILi4096EEEEEEEEC2ERKS3_RKS5_,($_ZN7cutlass13device_kernelIN5flash19enable_sm80_to_sm89INS1_16FlashAttnBwdSm80INS1_25CollectiveMainloopBwdSm80ILi2ELi2EN4cute5tupleIJNS5_1CILi128EEES8_NS7_ILi64EEEEEENS_10bfloat16_tEfNS_4arch4Sm80ELb1ELb0ELb1ELb1ELb0ELb0ELb0ELb0ELi2ELi4ELi4ELi4ELb0EEENS1_24CollectiveEpilogueBwdGQAISA_fSD_Li256ELb1ELb0EEENS1_25SingleTileBwdLPTSchedulerILb1ELi128ELb0EEEEEEEEEvNT_6ParamsE$_ZN4cute5tupleIJNS0_IJNS_1CILi2EEES2_EEENS0_IJiNS1_ILi512EEEEEEEEC2ERKS3_RKS5_ - $_ZN7cutlass13device_kernelIN5flash19enable_sm80_to_sm89INS1_16FlashAttnBwdSm80INS1_25CollectiveMainloopBwdSm80ILi2ELi2EN4cute5tupleIJNS5_1CILi128EEES8_NS7_ILi64EEEEEENS_10bfloat16_tEfNS_4arch4Sm80ELb1ELb0ELb1ELb1ELb0ELb0ELb0ELb0ELi2ELi4ELi4ELi4ELb0EEENS1_24CollectiveEpilogueBwdGQAISA_fSD_Li256ELb1ELb0EEENS1_25SingleTileBwdLPTSchedulerILb1ELi128ELb0EEEEEEEEEvNT_6ParamsE$_ZN4cute5tupleIJNS0_IJNS_1CILi2EEES2_EEENS0_IJiNS1_ILi4096EEEEEEEEC2ERKS3_RKS5_)
$_ZN7cutlass13device_kernelIN5flash19enable_sm80_to_sm89INS1_16FlashAttnBwdSm80INS1_25CollectiveMainloopBwdSm80ILi2ELi2EN4cute5tupleIJNS5_1CILi128EEES8_NS7_ILi64EEEEEENS_10bfloat16_tEfNS_4arch4Sm80ELb1ELb0ELb1ELb1ELb0ELb0ELb0ELb0ELi2ELi4ELi4ELi4ELb0EEENS1_24CollectiveEpilogueBwdGQAISA_fSD_Li256ELb1ELb0EEENS1_25SingleTileBwdLPTSchedulerILb1ELi128ELb0EEEEEEEEEvNT_6ParamsE$_ZN4cute5tupleIJNS0_IJNS_1CILi2EEES2_EEENS0_IJiNS1_ILi4096EEEEEEEEC2ERKS3_RKS5_:
[----:B------:R-:W-:Y:S02]  /*ae00*/  MOV R4, 0xae20 ;  /* 0x0000ae2000047802 */ /* 0x000fe40000000f00 */
[----:B------:R-:W-:Y:S05]  /*ae10*/  CALL.REL.NOINC `($_ZN7cutlass13device_kernelIN5flash19enable_sm80_to_sm89INS1_16FlashAttnBwdSm80INS1_25CollectiveMainloopBwdSm80ILi2ELi2EN4cute5tupleIJNS5_1CILi128EEES8_NS7_ILi64EEEEEENS_10bfloat16_tEfNS_4arch4Sm80ELb1ELb0ELb1ELb1ELb0ELb0ELb0ELb0ELi2ELi4ELi4ELi4ELb0EEENS1_24CollectiveEpilogueBwdGQAISA_fSD_Li256ELb1ELb0EEENS1_25SingleTileBwdLPTSchedulerILb1ELi128ELb0EEEEEEEEEvNT_6ParamsE$_ZN4cute3eso3ESOILb1ELb0EJNS_5tupleIJNS_1CILi2EEES4_EEENS2_IJiNS3_ILi4096EEEEEEEEC2ERKS5_RKS7_) ;  /* 0xffffded000007944 */ /* 0x000fea0003c3ffff */
[----:B-1----:R-:W-:Y:S02]  /*ae20*/  MOV R2, R6 ;  /* 0x0000000600027202 */ /* 0x002fe40000000f00 */
[----:B------:R-:W-:-:S04]  /*ae30*/  MOV R3, 0x0 ;  /* 0x0000000000037802 */ /* 0x000fc80000000f00 */
[----:B------:R-:W-:Y:S05]  /*ae40*/  RET.REL.NODEC R2 `(_ZN7cutlass13device_kernelIN5flash19enable_sm80_to_sm89INS1_16FlashAttnBwdSm80INS1_25CollectiveMainloopBwdSm80ILi2ELi2EN4cute5tupleIJNS5_1CILi128EEES8_NS7_ILi64EEEEEENS_10bfloat16_tEfNS_4arch4Sm80ELb1ELb0ELb1ELb1ELb0ELb0ELb0ELb0ELi2ELi4ELi4ELi4ELb0EEENS1_24CollectiveEpilogueBwdGQAISA_fSD_Li256ELb1ELb0EEENS1_25SingleTileBwdLPTSchedulerILb1ELi128ELb0EEEEEEEEEvNT_6ParamsE) ;  /* 0xffff51b002007950 */ /* 0x000fea0003c3ffff */
        .type           $_ZN7cutlass13device_kernelIN5flash19enable_sm80_to_sm89INS1_16FlashAttnBwdSm80INS1_25CollectiveMainloopBwdSm80ILi2ELi2EN4cute5tupleIJNS5_1CILi128EEES8_NS7_ILi64EEEEEENS_10bfloat16_tEfNS_4arch4Sm80ELb1ELb0ELb1ELb1ELb0ELb0ELb0ELb0ELi2ELi4ELi4ELi4ELb0EEENS1_24CollectiveEpilogueBwdGQAISA_fSD_Li256ELb1ELb0EEENS1_25SingleTileBwdLPTSchedulerILb1ELi128ELb0EEEEEEEEEvNT_6ParamsE$_ZN4cute5tupleIJNS0_IJNS_1CILi2EEES2_EEENS0_IJiNS1_ILi512EEEEEEEEC2ERKS3_RKS5_,@function
        .size           $_ZN7cutlass13device_kernelIN5flash19enable_sm80_to_sm89INS1_16FlashAttnBwdSm80INS1_25CollectiveMainloopBwdSm80ILi2ELi2EN4cute5tupleIJNS5_1CILi128EEES8_NS7_ILi64EEEEEENS_10bfloat16_tEfNS_4arch4Sm80ELb1ELb0ELb1ELb1ELb0ELb0ELb0ELb0ELi2ELi4ELi4ELi4ELb0EEENS1_24CollectiveEpilogueBwdGQAISA_fSD_Li256ELb1ELb0EEENS1_25SingleTileBwdLPTSchedulerILb1ELi128ELb0EEEEEEEEEvNT_6ParamsE$_ZN4cute5tupleIJNS0_IJNS_1CILi2EEES2_EEENS0_IJiNS1_ILi512EEEEEEEEC2ERKS3_RKS5_,($_ZN7cutlass13device_kernelIN5flash19enable_sm80_to_sm89INS1_16FlashAttnBwdSm80INS1_25CollectiveMainloopBwdSm80ILi2ELi2EN4cute5tupleIJNS5_1CILi128EEES8_NS7_ILi64EEEEEENS_10bfloat16_tEfNS_4arch4Sm80ELb1ELb0ELb1ELb1ELb0ELb0ELb0ELb0ELi2ELi4ELi4ELi4ELb0EEENS1_24CollectiveEpilogueBwdGQAISA_fSD_Li256ELb1ELb0EEENS1_25SingleTileBwdLPTSchedulerILb1ELi128ELb0EEEEEEEEEvNT_6ParamsE$_ZN4cute5tupleIJNS0_IJNS_1CILi2EEES2_EEENS0_IJiiEEEEEC2ERKS3_RKS4_ - $_ZN7cutlass13device_kernelIN5flash19enable_sm80_to_sm89INS1_16FlashAttnBwdSm80INS1_25CollectiveMainloopBwdSm80ILi2ELi2EN4cute5tupleIJNS5_1CILi128EEES8_NS7_ILi64EEEEEENS_10bfloat16_tEfNS_4arch4Sm80ELb1ELb0ELb1ELb1ELb0ELb0ELb0ELb0ELi2ELi4ELi4ELi4ELb0EEENS1_24CollectiveEpilogueBwdGQAISA_fSD_Li256ELb1ELb0EEENS1_25SingleTileBwdLPTSchedulerILb1ELi128ELb0EEEEEEEEEvNT_6ParamsE$_ZN4cute5tupleIJNS0_IJNS_1CILi2EEES2_EEENS0_IJiNS1_ILi512EEEEEEEEC2ERKS3_RKS5_)
$_ZN7cutlass13device_kernelIN5flash19enable_sm80_to_sm89INS1_16FlashAttnBwdSm80INS1_25CollectiveMainloopBwdSm80ILi2ELi2EN4cute5tupleIJNS5_1CILi128EEES8_NS7_ILi64EEEEEENS_10bfloat16_tEfNS_4arch4Sm80ELb1ELb0ELb1ELb1ELb0ELb0ELb0ELb0ELi2ELi4ELi4ELi4ELb0EEENS1_24CollectiveEpilogueBwdGQAISA_fSD_Li256ELb1ELb0EEENS1_25SingleTileBwdLPTSchedulerILb1ELi128ELb0EEEEEEEEEvNT_6ParamsE$_ZN4cute5tupleIJNS0_IJNS_1CILi2EEES2_EEENS0_IJiNS1_ILi512EEEEEEEEC2ERKS3_RKS5_:
[----:B------:R-:W-:Y:S02]  /*ae50*/  MOV R4, 0xae70 ;  /* 0x0000ae7000047802 */ /* 0x000fe40000000f00 */
[----:B------:R-:W-:Y:S05]  /*ae60*/  CALL.REL.NOINC `($_ZN7cutlass13device_kernelIN5flash19enable_sm80_to_sm89INS1_16FlashAttnBwdSm80INS1_25CollectiveMainloopBwdSm80ILi2ELi2EN4cute5tupleIJNS5_1CILi128EEES8_NS7_ILi64EEEEEENS_10bfloat16_tEfNS_4arch4Sm80ELb1ELb0ELb1ELb1ELb0ELb0ELb0ELb0ELi2ELi4ELi4ELi4ELb0EEENS1_24CollectiveEpilogueBwdGQAISA_fSD_Li256ELb1ELb0EEENS1_25SingleTileBwdLPTSchedulerILb1ELi128ELb0EEEEEEEEEvNT_6ParamsE$_ZN4cute3eso3ESOILb1ELb0EJNS_5tupleIJNS_1CILi2EEES4_EEENS2_IJiNS3_ILi512EEEEEEEEC2ERKS5_RKS7_) ;  /* 0xffffdec000007944 */ /* 0x000fea0003c3ffff */
[----:B-1----:R-:W-:Y:S02]  /*ae70*/  MOV R2, R6 ;  /* 0x0000000600027202 */ /* 0x002fe40000000f00 */
[----:B------:R-:W-:-:S04]  /*ae80*/  MOV R3, 0x0 ;  /* 0x0000000000037802 */ /* 0x000fc80000000f00 */
[----:B------:R-:W-:Y:S05]  /*ae90*/  RET.REL.NODEC R2 `(_ZN7cutlass13device_kernelIN5flash19enable_sm80_to_sm89INS1_16FlashAttnBwdSm80INS1_25CollectiveMainloopBwdSm80ILi2ELi2EN4cute5tupleIJNS5_1CILi128EEES8_NS7_ILi64EEEEEENS_10bfloat16_tEfNS_4arch4Sm80ELb1ELb0ELb1ELb1ELb0ELb0ELb0ELb0ELi2ELi4ELi4ELi4ELb0EEENS1_24CollectiveEpilogueBwdGQAISA_fSD_Li256ELb1ELb0EEENS1_25SingleTileBwdLPTSchedulerILb1ELi128ELb0EEEEEEEEEvNT_6ParamsE) ;  /* 0xffff516002007950 */ /* 0x000fea0003c3ffff */
        .type           $_ZN7cutlass13device_kernelIN5flash19enable_sm80_to_sm89INS1_16FlashAttnBwdSm80INS1_25CollectiveMainloopBwdSm80ILi2ELi2EN4cute5tupleIJNS5_1CILi128EEES8_NS7_ILi64EEEEEENS_10bfloat16_tEfNS_4arch4Sm80ELb1ELb0ELb1ELb1ELb0ELb0ELb0ELb0ELi2ELi4ELi4ELi4ELb0EEENS1_24CollectiveEpilogueBwdGQAISA_fSD_Li256ELb1ELb0EEENS1_25SingleTileBwdLPTSchedulerILb1ELi128ELb0EEEEEEEEEvNT_6ParamsE$_ZN4cute5tupleIJNS0_IJNS_1CILi2EEES2_EEENS0_IJiiEEEEEC2ERKS3_RKS4_,@function
        .size           $_ZN7cutlass13device_kernelIN5flash19enable_sm80_to_sm89INS1_16FlashAttnBwdSm80INS1_25CollectiveMainloopBwdSm80ILi2ELi2EN4cute5tupleIJNS5_1CILi128EEES8_NS7_ILi64EEEEEENS_10bfloat16_tEfNS_4arch4Sm80ELb1ELb0ELb1ELb1ELb0ELb0ELb0ELb0ELi2ELi4ELi4ELi4ELb0EEENS1_24CollectiveEpilogueBwdGQAISA_fSD_Li256ELb1ELb0EEENS1_25SingleTileBwdLPTSchedulerILb1ELi128ELb0EEEEEEEEEvNT_6ParamsE$_ZN4cute5tupleIJNS0_IJNS_1CILi2EEES2_EEENS0_IJiiEEEEEC2ERKS3_RKS4_,($_ZN7cutlass13device_kernelIN5flash19enable_sm80_to_sm89INS1_16FlashAttnBwdSm80INS1_25CollectiveMainloopBwdSm80ILi2ELi2EN4cute5tupleIJNS5_1CILi128EEES8_NS7_ILi64EEEEEENS_10bfloat16_tEfNS_4arch4Sm80ELb1ELb0ELb1ELb1ELb0ELb0ELb0ELb0ELi2ELi4ELi4ELi4ELb0EEENS1_24CollectiveEpilogueBwdGQAISA_fSD_Li256ELb1ELb0EEENS1_25SingleTileBwdLPTSchedulerILb1ELi128ELb0EEEEEEEEEvNT_6ParamsE$_ZN4cute5tupleIJNS0_IJNS_1CILi2EEES2_S2_EEENS0_IJNS1_ILi1EEENS1_ILi512EEEiEEEEEC2ERKS3_RKS6_ - $_ZN7cutlass13device_kernelIN5flash19enable_sm80_to_sm89INS1_16FlashAttnBwdSm80INS1_25CollectiveMainloopBwdSm80ILi2ELi2EN4cute5tupleIJNS5_1CILi128EEES8_NS7_ILi64EEEEEENS_10bfloat16_tEfNS_4arch4Sm80ELb1ELb0ELb1ELb1ELb0ELb0ELb0ELb0ELi2ELi4ELi4ELi4ELb0EEENS1_24CollectiveEpilogueBwdGQAISA_fSD_Li256ELb1ELb0EEENS1_25SingleTileBwdLPTSchedulerILb1ELi128ELb0EEEEEEEEEvNT_6ParamsE$_ZN4cute5tupleIJNS0_IJNS_1CILi2EEES2_EEENS0_IJiiEEEEEC2ERKS3_RKS4_)
$_ZN7cutlass13device_kernelIN5flash19enable_sm80_to_sm89INS1_16FlashAttnBwdSm80INS1_25CollectiveMainloopBwdSm80ILi2ELi2EN4cute5tupleIJNS5_1CILi128EEES8_NS7_ILi64EEEEEENS_10bfloat16_tEfNS_4arch4Sm80ELb1ELb0ELb1ELb1ELb0ELb0ELb0ELb0ELi2ELi4ELi4ELi4ELb0EEENS1_24CollectiveEpilogueBwdGQAISA_fSD_Li256ELb1ELb0EEENS1_25SingleTileBwdLPTSchedulerILb1ELi128ELb0EEEEEEEEEvNT_6ParamsE$_ZN4cute5tupleIJNS0_IJNS_1CILi2EEES2_EEENS0_IJiiEEEEEC2ERKS3_RKS4_:
[----:B------:R-:W-:Y:S02]  /*aea0*/  MOV R4, 0xaec0 ;  /* 0x0000aec000047802 */ /* 0x000fe40000000f00 */
[----:B------:R-:W-:Y:S05]  /*aeb0*/  CALL.REL.NOINC `($_ZN7cutlass13device_kernelIN5flash19enable_sm80_to_sm89INS1_16FlashAttnBwdSm80INS1_25CollectiveMainloopBwdSm80ILi2ELi2EN4cute5tupleIJNS5_1CILi128EEES8_NS7_ILi64EEEEEENS_10bfloat16_tEfNS_4arch4Sm80ELb1ELb0ELb1ELb1ELb0ELb0ELb0ELb0ELi2ELi4ELi4ELi4ELb0EEENS1_24CollectiveEpilogueBwdGQAISA_fSD_Li256ELb1ELb0EEENS1_25SingleTileBwdLPTSchedulerILb1ELi128ELb0EEEEEEEEEvNT_6ParamsE$_ZN4cute3eso3ESOILb1ELb0EJNS_5tupleIJNS_1CILi2EEES4_EEENS2_IJiiEEEEEC2ERKS5_RKS6_) ;  /* 0xffffdeb000007944 */ /* 0x000fea0003c3ffff */
[----:B-1----:R-:W-:Y:S02]  /*aec0*/  MOV R2, R6 ;  /* 0x0000000600027202 */ /* 0x002fe40000000f00 */
[----:B------:R-:W-:-:S04]  /*aed0*/  MOV R3, 0x0 ;  /* 0x0000000000037802 */ /* 0x000fc80000000f00 */
[----:B------:R-:W-:Y:S05]  /*aee0*/  RET.REL.NODEC R2 `(_ZN7cutlass13device_kernelIN5flash19enable_sm80_to_sm89INS1_16FlashAttnBwdSm80INS1_25CollectiveMainloopBwdSm80ILi2ELi2EN4cute5tupleIJNS5_1CILi128EEES8_NS7_ILi64EEEEEENS_10bfloat16_tEfNS_4arch4Sm80ELb1ELb0ELb1ELb1ELb0ELb0ELb0ELb0ELi2ELi4ELi4ELi4ELb0EEENS1_24CollectiveEpilogueBwdGQAISA_fSD_Li256ELb1ELb0EEENS1_25SingleTileBwdLPTSchedulerILb1ELi128ELb0EEEEEEEEEvNT_6ParamsE) ;  /* 0xffff511002007950 */ /* 0x000fea0003c3ffff */
        .type           $_ZN7cutlass13device_kernelIN5flash19enable_sm80_to_sm89INS1_16FlashAttnBwdSm80INS1_25CollectiveMainloopBwdSm80ILi2ELi2EN4cute5tupleIJNS5_1CILi128EEES8_NS7_ILi64EEEEEENS_10bfloat16_tEfNS_4arch4Sm80ELb1ELb0ELb1ELb1ELb0ELb0ELb0ELb0ELi2ELi4ELi4ELi4ELb0EEENS1_24CollectiveEpilogueBwdGQAISA_fSD_Li256ELb1ELb0EEENS1_25SingleTileBwdLPTSchedulerILb1ELi128ELb0EEEEEEEEEvNT_6ParamsE$_ZN4cute5tupleIJNS0_IJNS_1CILi2EEES2_S2_EEENS0_IJNS1_ILi1EEENS1_ILi512EEEiEEEEEC2ERKS3_RKS6_,@function
        .size           $_ZN7cutlass13device_kernelIN5flash19enable_sm80_to_sm89INS1_16FlashAttnBwdSm80INS1_25CollectiveMainloopBwdSm80ILi2ELi2EN4cute5tupleIJNS5_1CILi128EEES8_NS7_ILi64EEEEEENS_10bfloat16_tEfNS_4arch4Sm80ELb1ELb0ELb1ELb1ELb0ELb0ELb0ELb0ELi2ELi4ELi4ELi4ELb0EEENS1_24CollectiveEpilogueBwdGQAISA_fSD_Li256ELb1ELb0EEENS1_25SingleTileBwdLPTSchedulerILb1ELi128ELb0EEEEEEEEEvNT_6ParamsE$_ZN4cute5tupleIJNS0_IJNS_1CILi2EEES2_S2_EEENS0_IJNS1_ILi1EEENS1_ILi512EEEiEEEEEC2ERKS3_RKS6_,($_ZN7cutlass13device_kernelIN5flash19enable_sm80_to_sm89INS1_16FlashAttnBwdSm80INS1_25CollectiveMainloopBwdSm80ILi2ELi2EN4cute5tupleIJNS5_1CILi128EEES8_NS7_ILi64EEEEEENS_10bfloat16_tEfNS_4arch4Sm80ELb1ELb0ELb1ELb1ELb0ELb0ELb0ELb0ELi2ELi4ELi4ELi4ELb0EEENS1_24CollectiveEpilogueBwdGQAISA_fSD_Li256ELb1ELb0EEENS1_25SingleTileBwdLPTSchedulerILb1ELi128ELb0EEEEEEEEEvNT_6ParamsE$_ZN4cute5tupleIJNS0_IJNS_1CILi8EEENS0_IJNS1_ILi2EEES3_S3_EEENS1_ILi1EEES4_S5_EEENS0_IJS5_NS0_IJS2_iiEEENS1_ILi64EEENS0_IJiNS1_ILi144EEENS1_ILi288EEEEEENS1_ILi512EEEEEEEEC2ERKS6_RKSD_ - $_ZN7cutlass13device_kernelIN5flash19enable_sm80_to_sm89INS1_16FlashAttnBwdSm80INS1_25CollectiveMainloopBwdSm80ILi2ELi2EN4cute5tupleIJNS5_1CILi128EEES8_NS7_ILi64EEEEEENS_10bfloat16_tEfNS_4arch4Sm80ELb1ELb0ELb1ELb1ELb0ELb0ELb0ELb0ELi2ELi4ELi4ELi4ELb0EEENS1_24CollectiveEpilogueBwdGQAISA_fSD_Li256ELb1ELb0EEENS1_25SingleTileBwdLPTSchedulerILb1ELi128ELb0EEEEEEEEEvNT_6ParamsE$_ZN4cute5tupleIJNS0_IJNS_1CILi2EEES2_S2_EEENS0_IJNS1_ILi1EEENS1_ILi512EEEiEEEEEC2ERKS3_RKS6_)
$_ZN7cutlass13device_kernelIN5flash19enable_sm80_to_sm89INS1_16FlashAttnBwdSm80INS1_25CollectiveMainloopBwdSm80ILi2ELi2EN4cute5tupleIJNS5_1CILi128EEES8_NS7_ILi64EEEEEENS_10bfloat16_tEfNS_4arch4Sm80ELb1ELb0ELb1ELb1ELb0ELb0ELb0ELb0ELi2ELi4ELi4ELi4ELb0EEENS1_24CollectiveEpilogueBwdGQAISA_fSD_Li256ELb1ELb0EEENS1_25SingleTileBwdLPTSchedulerILb1ELi128ELb0EEEEEEEEEvNT_6ParamsE$_ZN4cute5tupleIJNS0_IJNS_1CILi2EEES2_S2_EEENS0_IJNS1_ILi1EEENS1_ILi512EEEiEEEEEC2ERKS3_RKS6_:
[----:B------:R-:W-:Y:S02]  /*aef0*/  MOV R4, 0xaf10 ;  /* 0x0000af1000047802 */ /* 0x000fe40000000f00 */
[----:B------:R-:W-:Y:S05]  /*af00*/  CALL.REL.NOINC `($_ZN7cutlass13device_kernelIN5flash19enable_sm80_to_sm89INS1_16FlashAttnBwdSm80INS1_25CollectiveMainloopBwdSm80ILi2ELi2EN4cute5tupleIJNS5_1CILi128EEES8_NS7_ILi64EEEEEENS_10bfloat16_tEfNS_4arch4Sm80ELb1ELb0ELb1ELb1ELb0ELb0ELb0ELb0ELi2ELi4ELi4ELi4ELb0EEENS1_24CollectiveEpilogueBwdGQAISA_fSD_Li256ELb1ELb0EEENS1_25SingleTileBwdLPTSchedulerILb1ELi128ELb0EEEEEEEEEvNT_6ParamsE$_ZN4cute3eso3ESOILb1ELb0EJNS_5tupleIJNS_1CILi2EEES4_S4_EEENS2_IJNS3_ILi1EEENS3_ILi512EEEiEEEEEC2ERKS5_RKS8_) ;  /* 0xffffdf1000007944 */ /* 0x000fea0003c3ffff */
[----:B-1----:R-:W-:Y:S02]  /*af10*/  MOV R2, R6 ;  /* 0x0000000600027202 */ /* 0x002fe40000000f00 */
[----:B------:R-:W-:-:S04]  /*af20*/  MOV R3, 0x0 ;  /* 0x0000000000037802 */ /* 0x000fc80000000f00 */
[----:B------:R-:W-:Y:S05]  /*af30*/  RET.REL.NODEC R2 `(_ZN7cutlass13device_kernelIN5flash19enable_sm80_to_sm89INS1_16FlashAttnBwdSm80INS1_25CollectiveMainloopBwdSm80ILi2ELi2EN4cute5tupleIJNS5_1CILi128EEES8_NS7_ILi64EEEEEENS_10bfloat16_tEfNS_4arch4Sm80ELb1ELb0ELb1ELb1ELb0ELb0ELb0ELb0ELi2ELi4ELi4ELi4ELb0EEENS1_24CollectiveEpilogueBwdGQAISA_fSD_Li256ELb1ELb0EEENS1_25SingleTileBwdLPTSchedulerILb1ELi128ELb0EEEEEEEEEvNT_6ParamsE) ;  /* 0xffff50c002007950 */ /* 0x000fea0003c3ffff */
        .type           $_ZN7cutlass13device_kernelIN5flash19enable_sm80_to_sm89INS1_16FlashAttnBwdSm80INS1_25CollectiveMainloopBwdSm80ILi2ELi2EN4cute5tupleIJNS5_1CILi128EEES8_NS7_ILi64EEEEEENS_10bfloat16_tEfNS_4arch4Sm80ELb1ELb0ELb1ELb1ELb0ELb0ELb0ELb0ELi2ELi4ELi4ELi4ELb0EEENS1_24CollectiveEpilogueBwdGQAISA_fSD_Li256ELb1ELb0EEENS1_25SingleTileBwdLPTSchedulerILb1ELi128ELb0EEEEEEEEEvNT_6ParamsE$_ZN4cute5tupleIJNS0_IJNS_1CILi8EEENS0_IJNS1_ILi2EEES3_S3_EEENS1_ILi1EEES4_S5_EEENS0_IJS5_NS0_IJS2_iiEEENS1_ILi64EEENS0_IJiNS1_ILi144EEENS1_ILi288EEEEEENS1_ILi512EEEEEEEEC2ERKS6_RKSD_,@function
        .size           $_ZN7cutlass13device_kernelIN5flash19enable_sm80_to_sm89INS1_16FlashAttnBwdSm80INS1_25CollectiveMainloopBwdSm80ILi2ELi2EN4cute5tupleIJNS5_1CILi128EEES8_NS7_ILi64EEEEEENS_10bfloat16_tEfNS_4arch4Sm80ELb1ELb0ELb1ELb1ELb0ELb0ELb0ELb0ELi2ELi4ELi4ELi4ELb0EEENS1_24CollectiveEpilogueBwdGQAISA_fSD_Li256ELb1ELb0EEENS1_25SingleTileBwdLPTSchedulerILb1ELi128ELb0EEEEEEEEEvNT_6ParamsE$_ZN4cute5tupleIJNS0_IJNS_1CILi8EEENS0_IJNS1_ILi2EEES3_S3_EEENS1_ILi1EEES4_S5_EEENS0_IJS5_NS0_IJS2_iiEEENS1_ILi64EEENS0_IJiNS1_ILi144EEENS1_ILi288EEEEEENS1_ILi512EEEEEEEEC2ERKS6_RKSD_,($_ZN7cutlass13device_kernelIN5flash19enable_sm80_to_sm89INS1_16FlashAttnBwdSm80INS1_25CollectiveMainloopBwdSm80ILi2ELi2EN4cute5tupleIJNS5_1CILi128EEES8_NS7_ILi64EEEEEENS_10bfloat16_tEfNS_4arch4Sm80ELb1ELb0ELb1ELb1ELb0ELb0ELb0ELb0ELi2ELi4ELi4ELi4ELb0EEENS1_24CollectiveEpilogueBwdGQAISA_fSD_Li256ELb1ELb0EEENS1_25SingleTileBwdLPTSchedulerILb1ELi128ELb0EEEEEEEEEvNT_6ParamsE$_ZN4cute5tupleIJNS0_IJNS_1CILi8EEENS0_IJNS1_ILi2EEES3_S3_EEENS1_ILi1EEES4_S5_EEENS0_IJS5_NS0_IJiiiEEENS1_ILi64EEENS0_IJNS1_ILi72EEENS1_ILi144EEENS1_ILi288EEEEEENS1_ILi512EEEEEEEEC2ERKS6_RKSE_ - $_ZN7cutlass13device_kernelIN5flash19enable_sm80_to_sm89INS1_16FlashAttnBwdSm80INS1_25CollectiveMainloopBwdSm80ILi2ELi2EN4cute5tupleIJNS5_1CILi128EEES8_NS7_ILi64EEEEEENS_10bfloat16_tEfNS_4arch4Sm80ELb1ELb0ELb1ELb1ELb0ELb0ELb0ELb0ELi2ELi4ELi4ELi4ELb0EEENS1_24CollectiveEpilogueBwdGQAISA_fSD_Li256ELb1ELb0EEENS1_25SingleTileBwdLPTSchedulerILb1ELi128ELb0EEEEEEEEEvNT_6ParamsE$_ZN4cute5tupleIJNS0_IJNS_1CILi8EEENS0_IJNS1_ILi2EEES3_S3_EEENS1_ILi1EEES4_S5_EEENS0_IJS5_NS0_IJS2_iiEEENS1_ILi64EEENS0_IJiNS1_ILi144EEENS1_ILi288EEEEEENS1_ILi512EEEEEEEEC2ERKS6_RKSD_)
$_ZN7cutlass13device_kernelIN5flash19enable_sm80_to_sm89INS1_16FlashAttnBwdSm80INS1_25CollectiveMainloopBwdSm80ILi2ELi2EN4cute5tupleIJNS5_1CILi128EEES8_NS7_ILi64EEEEEENS_10bfloat16_tEfNS_4arch4Sm80ELb1ELb0ELb1ELb1ELb0ELb0ELb0ELb0ELi2ELi4ELi4ELi4ELb0EEENS1_24CollectiveEpilogueBwdGQAISA_fSD_Li256ELb1ELb0EEENS1_25SingleTileBwdLPTSchedulerILb1ELi128ELb0EEEEEEEEEvNT_6ParamsE$_ZN4cute5tupleIJNS0_IJNS_1CILi8EEENS0_IJNS1_ILi2EEES3_S3_EEENS1_ILi1EEES4_S5_EEENS0_IJS5_NS0_IJS2_iiEEENS1_ILi64EEENS0_IJiNS1_ILi144EEENS1_ILi288EEEEEENS1_ILi512EEEEEEEEC2ERKS6_RKSD_:
[----:B------:R-:W-:Y:S02]  /*af40*/  MOV R8, 0xaf60 ;  /* 0x0000af6000087802 */ /* 0x000fe40000000f00 */
[----:B------:R-:W-:Y:S05]  /*af50*/  CALL.REL.NOINC `($_ZN7cutlass13device_kernelIN5flash19enable_sm80_to_sm89INS1_16FlashAttnBwdSm80INS1_25CollectiveMainloopBwdSm80ILi2ELi2EN4cute5tupleIJNS5_1CILi128EEES8_NS7_ILi64EEEEEENS_10bfloat16_tEfNS_4arch4Sm80ELb1ELb0ELb1ELb1ELb0ELb0ELb0ELb0ELi2ELi4ELi4ELi4ELb0EEENS1_24CollectiveEpilogueBwdGQAISA_fSD_Li256ELb1ELb0EEENS1_25SingleTileBwdLPTSchedulerILb1ELi128ELb0EEEEEEEEEvNT_6ParamsE$_ZN4cute3eso3ESOILb1ELb0EJNS_5tupleIJNS_1CILi8EEENS2_IJNS3_ILi2EEES5_S5_EEENS3_ILi1EEES6_S7_EEENS2_IJS7_NS2_IJS4_iiEEENS3_ILi64EEENS2_IJiNS3_ILi144EEENS3_ILi288EEEEEENS3_ILi512EEEEEEEEC2ERKS8_RKSF_) ;  /* 0xffffdf0000007944 */ /* 0x000fea0003c3ffff */
[----:B-1----:R-:W-:Y:S02]  /*af60*/  MOV R2, R6 ;  /* 0x0000000600027202 */ /* 0x002fe40000000f00 */
[----:B------:R-:W-:-:S04]  /*af70*/  MOV R3, 0x0 ;  /* 0x0000000000037802 */ /* 0x000fc80000000f00 */
[----:B------:R-:W-:Y:S05]  /*af80*/  RET.REL.NODEC R2 `(_ZN7cutlass13device_kernelIN5flash19enable_sm80_to_sm89INS1_16FlashAttnBwdSm80INS1_25CollectiveMainloopBwdSm80ILi2ELi2EN4cute5tupleIJNS5_1CILi128EEES8_NS7_ILi64EEEEEENS_10bfloat16_tEfNS_4arch4Sm80ELb1ELb0ELb1ELb1ELb0ELb0ELb0ELb0ELi2ELi4ELi4ELi4ELb0EEENS1_24CollectiveEpilogueBwdGQAISA_fSD_Li256ELb1ELb0EEENS1_25SingleTileBwdLPTSchedulerILb1ELi128ELb0EEEEEEEEEvNT_6ParamsE) ;  /* 0xffff507002007950 */ /* 0x000fea0003c3ffff */
        .type           $_ZN7cutlass13device_kernelIN5flash19enable_sm80_to_sm89INS1_16FlashAttnBwdSm80INS1_25CollectiveMainloopBwdSm80ILi2ELi2EN4cute5tupleIJNS5_1CILi128EEES8_NS7_ILi64EEEEEENS_10bfloat16_tEfNS_4arch4Sm80ELb1ELb0ELb1ELb1ELb0ELb0ELb0ELb0ELi2ELi4ELi4ELi4ELb0EEENS1_24CollectiveEpilogueBwdGQAISA_fSD_Li256ELb1ELb0EEENS1_25SingleTileBwdLPTSchedulerILb1ELi128ELb0EEEEEEEEEvNT_6ParamsE$_ZN4cute5tupleIJNS0_IJNS_1CILi8EEENS0_IJNS1_ILi2EEES3_S3_EEENS1_ILi1EEES4_S5_EEENS0_IJS5_NS0_IJiiiEEENS1_ILi64EEENS0_IJNS1_ILi72EEENS1_ILi144EEENS1_ILi288EEEEEENS1_ILi512EEEEEEEEC2ERKS6_RKSE_,@function
        .size           $_ZN7cutlass13device_kernelIN5flash19enable_sm80_to_sm89INS1_16FlashAttnBwdSm80INS1_25CollectiveMainloopBwdSm80ILi2ELi2EN4cute5tupleIJNS5_1CILi128EEES8_NS7_ILi64EEEEEENS_10bfloat16_tEfNS_4arch4Sm80ELb1ELb0ELb1ELb1ELb0ELb0ELb0ELb0ELi2ELi4ELi4ELi4ELb0EEENS1_24CollectiveEpilogueBwdGQAISA_fSD_Li256ELb1ELb0EEENS1_25SingleTileBwdLPTSchedulerILb1ELi128ELb0EEEEEEEEEvNT_6ParamsE$_ZN4cute5tupleIJNS0_IJNS_1CILi8EEENS0_IJNS1_ILi2EEES3_S3_EEENS1_ILi1EEES4_S5_EEENS0_IJS5_NS0_IJiiiEEENS1_ILi64EEENS0_IJNS1_ILi72EEENS1_ILi144EEENS1_ILi288EEEEEENS1_ILi512EEEEEEEEC2ERKS6_RKSE_,($_ZN7cutlass13device_kernelIN5flash19enable_sm80_to_sm89INS1_16FlashAttnBwdSm80INS1_25CollectiveMainloopBwdSm80ILi2ELi2EN4cute5tupleIJNS5_1CILi128EEES8_NS7_ILi64EEEEEENS_10bfloat16_tEfNS_4arch4Sm80ELb1ELb0ELb1ELb1ELb0ELb0ELb0ELb0ELi2ELi4ELi4ELi4ELb0EEENS1_24CollectiveEpilogueBwdGQAISA_fSD_Li256ELb1ELb0EEENS1_25SingleTileBwdLPTSchedulerILb1ELi128ELb0EEEEEEEEEvNT_6ParamsE$_ZN4cute5tupleIJNS0_IJNS_1CILi8EEENS1_ILi2EEES3_S3_S2_S3_EEENS0_IJNS1_ILi1EEEiiiNS1_ILi72EEENS1_ILi512EEEEEEEEC2ERKS4_RKS8_ - $_ZN7cutlass13device_kernelIN5flash19enable_sm80_to_sm89INS1_16FlashAttnBwdSm80INS1_25CollectiveMainloopBwdSm80ILi2ELi2EN4cute5tupleIJNS5_1CILi128EEES8_NS7_ILi64EEEEEENS_10bfloat16_tEfNS_4arch4Sm80ELb1ELb0ELb1ELb1ELb0ELb0ELb0ELb0ELi2ELi4ELi4ELi4ELb0EEENS1_24CollectiveEpilogueBwdGQAISA_fSD_Li256ELb1ELb0EEENS1_25SingleTileBwdLPTSchedulerILb1ELi128ELb0EEEEEEEEEvNT_6ParamsE$_ZN4cute5tupleIJNS0_IJNS_1CILi8EEENS0_IJNS1_ILi2EEES3_S3_EEENS1_ILi1EEES4_S5_EEENS0_IJS5_NS0_IJiiiEEENS1_ILi64EEENS0_IJNS1_ILi72EEENS1_ILi144EEENS1_ILi288EEEEEENS1_ILi512EEEEEEEEC2ERKS6_RKSE_)
$_ZN7cutlass13device_kernelIN5flash19enable_sm80_to_sm89INS1_16FlashAttnBwdSm80INS1_25CollectiveMainloopBwdSm80ILi2ELi2EN4cute5tupleIJNS5_1CILi128EEES8_NS7_ILi64EEEEEENS_10bfloat16_tEfNS_4arch4Sm80ELb1ELb0ELb1ELb1ELb0ELb0ELb0ELb0ELi2ELi4ELi4ELi4ELb0EEENS1_24CollectiveEpilogueBwdGQAISA_fSD_Li256ELb1ELb0EEENS1_25SingleTileBwdLPTSchedulerILb1ELi128ELb0EEEEEEEEEvNT_6ParamsE$_ZN4cute5tupleIJNS0_IJNS_1CILi8EEENS0_IJNS1_ILi2EEES3_S3_EEENS1_ILi1EEES4_S5_EEENS0_IJS5_NS0_IJiiiEEENS1_ILi64EEENS0_IJNS1_ILi72EEENS1_ILi144EEENS1_ILi288EEEEEENS1_ILi512EEEEEEEEC2ERKS6_RKSE_:
[----:B------:R-:W-:Y:S02]  /*af90*/  MOV R8, 0xafb0 ;  /* 0x0000afb000087802 */ /* 0x000fe40000000f00 */
[----:B------:R-:W-:Y:S05]  /*afa0*/  CALL.REL.NOINC `($_ZN7cutlass13device_kernelIN5flash19enable_sm80_to_sm89INS1_16FlashAttnBwdSm80INS1_25CollectiveMainloopBwdSm80ILi2ELi2EN4cute5tupleIJNS5_1CILi128EEES8_NS7_ILi64EEEEEENS_10bfloat16_tEfNS_4arch4Sm80ELb1ELb0ELb1ELb1ELb0ELb0ELb0ELb0ELi2ELi4ELi4ELi4ELb0EEENS1_24CollectiveEpilogueBwdGQAISA_fSD_Li256ELb1ELb0EEENS1_25SingleTileBwdLPTSchedulerILb1ELi128ELb0EEEEEEEEEvNT_6ParamsE$_ZN4cute3eso3ESOILb1ELb0EJNS_5tupleIJNS_1CILi8EEENS2_IJNS3_ILi2EEES5_S5_EEENS3_ILi1EEES6_S7_EEENS2_IJS7_NS2_IJiiiEEENS3_ILi64EEENS2_IJNS3_ILi72EEENS3_ILi144EEENS3_ILi288EEEEEENS3_ILi512EEEEEEEEC2ERKS8_RKSG_) ;  /* 0xffffdf1000007944 */ /* 0x000fea0003c3ffff */
[----:B-1----:R-:W-:Y:S02]  /*afb0*/  MOV R2, R6 ;  /* 0x0000000600027202 */ /* 0x002fe40000000f00 */
[----:B------:R-:W-:-:S04]  /*afc0*/  MOV R3, 0x0 ;  /* 0x0000000000037802 */ /* 0x000fc80000000f00 */
[----:B------:R-:W-:Y:S05]  /*afd0*/  RET.REL.NODEC R2 `(_ZN7cutlass13device_kernelIN5flash19enable_sm80_to_sm89INS1_16FlashAttnBwdSm80INS1_25CollectiveMainloopBwdSm80ILi2ELi2EN4cute5tupleIJNS5_1CILi128EEES8_NS7_ILi64EEEEEENS_10bfloat16_tEfNS_4arch4Sm80ELb1ELb0ELb1ELb1ELb0ELb0ELb0ELb0ELi2ELi4ELi4ELi4ELb0EEENS1_24CollectiveEpilogueBwdGQAISA_fSD_Li256ELb1ELb0EEENS1_25SingleTileBwdLPTSchedulerILb1ELi128ELb0EEEEEEEEEvNT_6ParamsE) ;  /* 0xffff502002007950 */ /* 0x000fea0003c3ffff */
        .type           $_ZN7cutlass13device_kernelIN5flash19enable_sm80_to_sm89INS1_16FlashAttnBwdSm80INS1_25CollectiveMainloopBwdSm80ILi2ELi2EN4cute5tupleIJNS5_1CILi128EEES8_NS7_ILi64EEEEEENS_10bfloat16_tEfNS_4arch4Sm80ELb1ELb0ELb1ELb1ELb0ELb0ELb0ELb0ELi2ELi4ELi4ELi4ELb0EEENS1_24CollectiveEpilogueBwdGQAISA_fSD_Li256ELb1ELb0EEENS1_25SingleTileBwdLPTSchedulerILb1ELi128ELb0EEEEEEEEEvNT_6ParamsE$_ZN4cute5tupleIJNS0_IJNS_1CILi8EEENS1_ILi2EEES3_S3_S2_S3_EEENS0_IJNS1_ILi1EEEiiiNS1_ILi72EEENS1_ILi512EEEEEEEEC2ERKS4_RKS8_,@function
        .size           $_ZN7cutlass13device_kernelIN5flash19enable_sm80_to_sm89INS1_16FlashAttnBwdSm80INS1_25CollectiveMainloopBwdSm80ILi2ELi2EN4cute5tupleIJNS5_1CILi128EEES8_NS7_ILi64EEEEEENS_10bfloat16_tEfNS_4arch4Sm80ELb1ELb0ELb1ELb1ELb0ELb0ELb0ELb0ELi2ELi4ELi4ELi4ELb0EEENS1_24CollectiveEpilogueBwdGQAISA_fSD_Li256ELb1ELb0EEENS1_25SingleTileBwdLPTSchedulerILb1ELi128ELb0EEEEEEEEEvNT_6ParamsE$_ZN4cute5tupleIJNS0_IJNS_1CILi8EEENS1_ILi2EEES3_S3_S2_S3_EEENS0_IJNS1_ILi1EEEiiiNS1_ILi72EEENS1_ILi512EEEEEEEEC2ERKS4_RKS8_,($_ZN7cutlass13device_kernelIN5flash19enable_sm80_to_sm89INS1_16FlashAttnBwdSm80INS1_25CollectiveMainloopBwdSm80ILi2ELi2EN4cute5tupleIJNS5_1CILi128EEES8_NS7_ILi64EEEEEENS_10bfloat16_tEfNS_4arch4Sm80ELb1ELb0ELb1ELb1ELb0ELb0ELb0ELb0ELi2ELi4ELi4ELi4ELb0EEENS1_24CollectiveEpilogueBwdGQAISA_fSD_Li256ELb1ELb0EEENS1_25SingleTileBwdLPTSchedulerILb1ELi128ELb0EEEEEEEEEvNT_6ParamsE$_ZN4cute5tupleIJNS_1CILi0EEEiEEC2ERKS2_RKi - $_ZN7cutlass13device_kernelIN5flash19enable_sm80_to_sm89INS1_16FlashAttnBwdSm80INS1_25CollectiveMainloopBwdSm80ILi2ELi2EN4cute5tupleIJNS5_1CILi128EEES8_NS7_ILi64EEEEEENS_10bfloat16_tEfNS_4arch4Sm80ELb1ELb0ELb1ELb1ELb0ELb0ELb0ELb0ELi2ELi4ELi4ELi4ELb0EEENS1_24CollectiveEpilogueBwdGQAISA_fSD_Li256ELb1ELb0EEENS1_25SingleTileBwdLPTSchedulerILb1ELi128ELb0EEEEEEEEEvNT_6ParamsE$_ZN4cute5tupleIJNS0_IJNS_1CILi8EEENS1_ILi2EEES3_S3_S2_S3_EEENS0_IJNS1_ILi1EEEiiiNS1_ILi72EEENS1_ILi512EEEEEEEEC2ERKS4_RKS8_)
$_ZN7cutlass13device_kernelIN5flash19enable_sm80_to_sm89INS1_16FlashAttnBwdSm80INS1_25CollectiveMainloopBwdSm80ILi2ELi2EN4cute5tupleIJNS5_1CILi128EEES8_NS7_ILi64EEEEEENS_10bfloat16_tEfNS_4arch4Sm80ELb1ELb0ELb1ELb1ELb0ELb0ELb0ELb0ELi2ELi4ELi4ELi4ELb0EEENS1_24CollectiveEpilogueBwdGQAISA_fSD_Li256ELb1ELb0EEENS1_25SingleTileBwdLPTSchedulerILb1ELi128ELb0EEEEEEEEEvNT_6ParamsE$_ZN4cute5tupleIJNS0_IJNS_1CILi8EEENS1_ILi2EEES3_S3_S2_S3_EEENS0_IJNS1_ILi1EEEiiiNS1_ILi72EEENS1_ILi512EEEEEEEEC2ERKS4_RKS8_:
[----:B------:R-:W-:Y:S02]  /*afe0*/  MOV R8, 0xb000 ;  /* 0x0000b00000087802 */ /* 0x000fe40000000f00 */
[----:B------:R-:W-:Y:S05]  /*aff0*/  CALL.REL.NOINC `($_ZN7cutlass13device_kernelIN5flash19enable_sm80_to_sm89INS1_16FlashAttnBwdSm80INS1_25CollectiveMainloopBwdSm80ILi2ELi2EN4cute5tupleIJNS5_1CILi128EEES8_NS7_ILi64EEEEEENS_10bfloat16_tEfNS_4arch4Sm80ELb1ELb0ELb1ELb1ELb0ELb0ELb0ELb0ELi2ELi4ELi4ELi4ELb0EEENS1_24CollectiveEpilogueBwdGQAISA_fSD_Li256ELb1ELb0EEENS1_25SingleTileBwdLPTSchedulerILb1ELi128ELb0EEEEEEEEEvNT_6ParamsE$_ZN4cute3eso3ESOILb1ELb0EJNS_5tupleIJNS_1CILi8EEENS3_ILi2EEES5_S5_S4_S5_EEENS2_IJNS3_ILi1EEEiiiNS3_ILi72EEENS3_ILi512EEEEEEEEC2ERKS6_RKSA_) ;  /* 0xffffdf2000007944 */ /* 0x000fea0003c3ffff */
[----:B-1----:R-:W-:Y:S02]  /*b000*/  MOV R2, R6 ;  /* 0x0000000600027202 */ /* 0x002fe40000000f00 */
[----:B------:R-:W-:-:S04]  /*b010*/  MOV R3, 0x0 ;  /* 0x0000000000037802 */ /* 0x000fc80000000f00 */
[----:B------:R-:W-:Y:S05]  /*b020*/  RET.REL.NODEC R2 `(_ZN7cutlass13device_kernelIN5flash19enable_sm80_to_sm89INS1_16FlashAttnBwdSm80INS1_25CollectiveMainloopBwdSm80ILi2ELi2EN4cute5tupleIJNS5_1CILi128EEES8_NS7_ILi64EEEEEENS_10bfloat16_tEfNS_4arch4Sm80ELb1ELb0ELb1ELb1ELb0ELb0ELb0ELb0ELi2ELi4ELi4ELi4ELb0EEENS1_24CollectiveEpilogueBwdGQAISA_fSD_Li256ELb1ELb0EEENS1_25SingleTileBwdLPTSchedulerILb1ELi128ELb0EEEEEEEEEvNT_6ParamsE) ;  /* 0xffff4fd002007950 */ /* 0x000fea0003c3ffff */
        .type           $_ZN7cutlass13device_kernelIN5flash19enable_sm80_to_sm89INS1_16FlashAttnBwdSm80INS1_25CollectiveMainloopBwdSm80ILi2ELi2EN4cute5tupleIJNS5_1CILi128EEES8_NS7_ILi64EEEEEENS_10bfloat16_tEfNS_4arch4Sm80ELb1ELb0ELb1ELb1ELb0ELb0ELb0ELb0ELi2ELi4ELi4ELi4ELb0EEENS1_24CollectiveEpilogueBwdGQAISA_fSD_Li256ELb1ELb0EEENS1_25SingleTileBwdLPTSchedulerILb1ELi128ELb0EEEEEEEEEvNT_6ParamsE$_ZN4cute5tupleIJNS_1CILi0EEEiEEC2ERKS2_RKi,@function
        .size           $_ZN7cutlass13device_kernelIN5flash19enable_sm80_to_sm89INS1_16FlashAttnBwdSm80INS1_25CollectiveMainloopBwdSm80ILi2ELi2EN4cute5tupleIJNS5_1CILi128EEES8_NS7_ILi64EEEEEENS_10bfloat16_tEfNS_4arch4Sm80ELb1ELb0ELb1ELb1ELb0ELb0ELb0ELb0ELi2ELi4ELi4ELi4ELb0EEENS1_24CollectiveEpilogueBwdGQAISA_fSD_Li256ELb1ELb0EEENS1_25SingleTileBwdLPTSchedulerILb1ELi128ELb0EEEEEEEEEvNT_6ParamsE$_ZN4cute5tupleIJNS_1CILi0EEEiEEC2ERKS2_RKi,($_ZN7cutlass13device_kernelIN5flash19enable_sm80_to_sm89INS1_16FlashAttnBwdSm80INS1_25CollectiveMainloopBwdSm80ILi2ELi2EN4cute5tupleIJNS5_1CILi128EEES8_NS7_ILi64EEEEEENS_10bfloat16_tEfNS_4arch4Sm80ELb1ELb0ELb1ELb1ELb0ELb0ELb0ELb0ELi2ELi4ELi4ELi4ELb0EEENS1_24CollectiveEpilogueBwdGQAISA_fSD_Li256ELb1ELb0EEENS1_25SingleTileBwdLPTSchedulerILb1ELi128ELb0EEEEEEEEEvNT_6ParamsE$_ZN4cute5tupleIJNS_1CILi2EEEiEEC2ERKS2_RKi - $_ZN7cutlass13device_kernelIN5flash19enable_sm80_to_sm89INS1_16FlashAttnBwdSm80INS1_25CollectiveMainloopBwdSm80ILi2ELi2EN4cute5tupleIJNS5_1CILi128EEES8_NS7_ILi64EEEEEENS_10bfloat16_tEfNS_4arch4Sm80ELb1ELb0ELb1ELb1ELb0ELb0ELb0ELb0ELi2ELi4ELi4ELi4ELb0EEENS1_24CollectiveEpilogueBwdGQAISA_fSD_Li256ELb1ELb0EEENS1_25SingleTileBwdLPTSchedulerILb1ELi128ELb0EEEEEEEEEvNT_6ParamsE$_ZN4cute5tupleIJNS_1CILi0EEEiEEC2ERKS2_RKi)
$_ZN7cutlass13device_kernelIN5flash19enable_sm80_to_sm89INS1_16FlashAttnBwdSm80INS1_25CollectiveMainloopBwdSm80ILi2ELi2EN4cute5tupleIJNS5_1CILi128EEES8_NS7_ILi64EEEEEENS_10bfloat16_tEfNS_4arch4Sm80ELb1ELb0ELb1ELb1ELb0ELb0ELb0ELb0ELi2ELi4ELi4ELi4ELb0EEENS1_24CollectiveEpilogueBwdGQAISA_fSD_Li256ELb1ELb0EEENS1_25SingleTileBwdLPTSchedulerILb1ELi128ELb0EEEEEEEEEvNT_6ParamsE$_ZN4cute5tupleIJNS_1CILi0EEEiEEC2ERKS2_RKi:
[----:B------:R-:W-:Y:S02]  /*b030*/  MOV R13, R11 ;  /* 0x0000000b000d7202 */ /* 0x000fe40000000f00 */
[----:B------:R-:W-:Y:S02]  /*b040*/  MOV R8, 0xb060 ;  /* 0x0000b06000087802 */ /* 0x000fe40000000f00 */
[----:B------:R-:W-:Y:S05]  /*b050*/  CALL.REL.NOINC `($_ZN7cutlass13device_kernelIN5flash19enable_sm80_to_sm89INS1_16FlashAttnBwdSm80INS1_25CollectiveMainloopBwdSm80ILi2ELi2EN4cute5tupleIJNS5_1CILi128EEES8_NS7_ILi64EEEEEENS_10bfloat16_tEfNS_4arch4Sm80ELb1ELb0ELb1ELb1ELb0ELb0ELb0ELb0ELi2ELi4ELi4ELi4ELb0EEENS1_24CollectiveEpilogueBwdGQAISA_fSD_Li256ELb1ELb0EEENS1_25SingleTileBwdLPTSchedulerILb1ELi128ELb0EEEEEEEEEvNT_6ParamsE$_ZN4cute3eso3ESOILb1ELb0EJNS_1CILi0EEEiEEC2ERKS3_RKi) ;  /* 0xffffcae000007944 */ /* 0x000fea0003c3ffff */
[----:B-1----:R-:W-:Y:S02]  /*b060*/  MOV R2, R6 ;  /* 0x0000000600027202 */ /* 0x002fe40000000f00 */
[----:B------:R-:W-:-:S04]  /*b070*/  MOV R3, 0x0 ;  /* 0x0000000000037802 */ /* 0x000fc80000000f00 */
[----:B------:R-:W-:Y:S05]  /*b080*/  RET.REL.NODEC R2 `(_ZN7cutlass13device_kernelIN5flash19enable_sm80_to_sm89INS1_16FlashAttnBwdSm80INS1_25CollectiveMainloopBwdSm80ILi2ELi2EN4cute5tupleIJNS5_1CILi128EEES8_NS7_ILi64EEEEEENS_10bfloat16_tEfNS_4arch4Sm80ELb1ELb0ELb1ELb1ELb0ELb0ELb0ELb0ELi2ELi4ELi4ELi4ELb0EEENS1_24CollectiveEpilogueBwdGQAISA_fSD_Li256ELb1ELb0EEENS1_25SingleTileBwdLPTSchedulerILb1ELi128ELb0EEEEEEEEEvNT_6ParamsE) ;  /* 0xffff4f7002007950 */ /* 0x000fea0003c3ffff */
        .type           $_ZN7cutlass13device_kernelIN5flash19enable_sm80_to_sm89INS1_16FlashAttnBwdSm80INS1_25CollectiveMainloopBwdSm80ILi2ELi2EN4cute5tupleIJNS5_1CILi128EEES8_NS7_ILi64EEEEEENS_10bfloat16_tEfNS_4arch4Sm80ELb1ELb0ELb1ELb1ELb0ELb0ELb0ELb0ELi2ELi4ELi4ELi4ELb0EEENS1_24CollectiveEpilogueBwdGQAISA_fSD_Li256ELb1ELb0EEENS1_25SingleTileBwdLPTSchedulerILb1ELi128ELb0EEEEEEEEEvNT_6ParamsE$_ZN4cute5tupleIJNS_1CILi2EEEiEEC2ERKS2_RKi,@function
        .size           $_ZN7cutlass13device_kernelIN5flash19enable_sm80_to_sm89INS1_16FlashAttnBwdSm80INS1_25CollectiveMainloopBwdSm80ILi2ELi2EN4cute5tupleIJNS5_1CILi128EEES8_NS7_ILi64EEEEEENS_10bfloat16_tEfNS_4arch4Sm80ELb1ELb0ELb1ELb1ELb0ELb0ELb0ELb0ELi2ELi4ELi4ELi4ELb0EEENS1_24CollectiveEpilogueBwdGQAISA_fSD_Li256ELb1ELb0EEENS1_25SingleTileBwdLPTSchedulerILb1ELi128ELb0EEEEEEEEEvNT_6ParamsE$_ZN4cute5tupleIJNS_1CILi2EEEiEEC2ERKS2_RKi,($_ZN7cutlass13device_kernelIN5flash19enable_sm80_to_sm89INS1_16FlashAttnBwdSm80INS1_25CollectiveMainloopBwdSm80ILi2ELi2EN4cute5tupleIJNS5_1CILi128EEES8_NS7_ILi64EEEEEENS_10bfloat16_tEfNS_4arch4Sm80ELb1ELb0ELb1ELb1ELb0ELb0ELb0ELb0ELi2ELi4ELi4ELi4ELb0EEENS1_24CollectiveEpilogueBwdGQAISA_fSD_Li256ELb1ELb0EEENS1_25SingleTileBwdLPTSchedulerILb1ELi128ELb0EEEEEEEEEvNT_6ParamsE$_ZN4cute5tupleIJNS_7SwizzleILi3ELi3ELi3EEENS_9MixedBitsILj0ELj432EEENS_6LayoutINS0_IJNS0_IJNS_1CILi2EEES7_S7_EEES7_NS6_ILi8EEEEEENS0_IJNS0_IJNS6_ILi64EEES9_NS6_ILi512EEEEEENS6_ILi8192EEENS6_ILi1024EEEEEEEEEEC2ERKS2_RKS4_RKSH_ - $_ZN7cutlass13device_kernelIN5flash19enable_sm80_to_sm89INS1_16FlashAttnBwdSm80INS1_25CollectiveMainloopBwdSm80ILi2ELi2EN4cute5tupleIJNS5_1CILi128EEES8_NS7_ILi64EEEEEENS_10bfloat16_tEfNS_4arch4Sm80ELb1ELb0ELb1ELb1ELb0ELb0ELb0ELb0ELi2ELi4ELi4ELi4ELb0EEENS1_24CollectiveEpilogueBwdGQAISA_fSD_Li256ELb1ELb0EEENS1_25SingleTileBwdLPTSchedulerILb1ELi128ELb0EEEEEEEEEvNT_6ParamsE$_ZN4cute5tupleIJNS_1CILi2EEEiEEC2ERKS2_RKi)
$_ZN7cutlass13device_kernelIN5flash19enable_sm80_to_sm89INS1_16FlashAttnBwdSm80INS1_25CollectiveMainloopBwdSm80ILi2ELi2EN4cute5tupleIJNS5_1CILi128EEES8_NS7_ILi64EEEEEENS_10bfloat16_tEfNS_4arch4Sm80ELb1ELb0ELb1ELb1ELb0ELb0ELb0ELb0ELi2ELi4ELi4ELi4ELb0EEENS1_24CollectiveEpilogueBwdGQAISA_fSD_Li256ELb1ELb0EEENS1_25SingleTileBwdLPTSchedulerILb1ELi128ELb0EEEEEEEEEvNT_6ParamsE$_ZN4cute5tupleIJNS_1CILi2EEEiEEC2ERKS2_RKi:
[----:B------:R-:W-:Y:S02]  /*b090*/  MOV R4, 0xb0b0 ;  /* 0x0000b0b000047802 */ /* 0x000fe40000000f00 */
[----:B------:R-:W-:Y:S05]  /*b0a0*/  CALL.REL.NOINC `($_ZN7cutlass13device_kernelIN5flash19enable_sm80_to_sm89INS1_16FlashAttnBwdSm80INS1_25CollectiveMainloopBwdSm80ILi2ELi2EN4cute5tupleIJNS5_1CILi128EEES8_NS7_ILi64EEEEEENS_10bfloat16_tEfNS_4arch4Sm80ELb1ELb0ELb1ELb1ELb0ELb0ELb0ELb0ELi2ELi4ELi4ELi4ELb0EEENS1_24CollectiveEpilogueBwdGQAISA_fSD_Li256ELb1ELb0EEENS1_25SingleTileBwdLPTSchedulerILb1ELi128ELb0EEEEEEEEEvNT_6ParamsE$_ZN4cute3eso3ESOILb1ELb0EJNS_1CILi2EEEiEEC2ERKS3_RKi) ;  /* 0xffffd06000007944 */ /* 0x000fea0003c3ffff */
[----:B-1----:R-:W-:Y:S02]  /*b0b0*/  MOV R2, R6 ;  /* 0x0000000600027202 */ /* 0x002fe40000000f00 */
[----:B------:R-:W-:-:S04]  /*b0c0*/  MOV R3, 0x0 ;  /* 0x0000000000037802 */ /* 0x000fc80000000f00 */
[----:B------:R-:W-:Y:S05]  /*b0d0*/  RET.REL.NODEC R2 `(_ZN7cutlass13device_kernelIN5flash19enable_sm80_to_sm89INS1_16FlashAttnBwdSm80INS1_25CollectiveMainloopBwdSm80ILi2ELi2EN4cute5tupleIJNS5_1CILi128EEES8_NS7_ILi64EEEEEENS_10bfloat16_tEfNS_4arch4Sm80ELb1ELb0ELb1ELb1ELb0ELb0ELb0ELb0ELi2ELi4ELi4ELi4ELb0EEENS1_24CollectiveEpilogueBwdGQAISA_fSD_Li256ELb1ELb0EEENS1_25SingleTileBwdLPTSchedulerILb1ELi128ELb0EEEEEEEEEvNT_6ParamsE) ;  /* 0xffff4f2002007950 */ /* 0x000fea0003c3ffff */
        .type           $_ZN7cutlass13device_kernelIN5flash19enable_sm80_to_sm89INS1_16FlashAttnBwdSm80INS1_25CollectiveMainloopBwdSm80ILi2ELi2EN4cute5tupleIJNS5_1CILi128EEES8_NS7_ILi64EEEEEENS_10bfloat16_tEfNS_4arch4Sm80ELb1ELb0ELb1ELb1ELb0ELb0ELb0ELb0ELi2ELi4ELi4ELi4ELb0EEENS1_24CollectiveEpilogueBwdGQAISA_fSD_Li256ELb1ELb0EEENS1_25SingleTileBwdLPTSchedulerILb1ELi128ELb0EEEEEEEEEvNT_6ParamsE$_ZN4cute5tupleIJNS_7SwizzleILi3ELi3ELi3EEENS_9MixedBitsILj0ELj432EEENS_6LayoutINS0_IJNS0_IJNS_1CILi2EEES7_S7_EEES7_NS6_ILi8EEEEEENS0_IJNS0_IJNS6_ILi64EEES9_NS6_ILi512EEEEEENS6_ILi8192EEENS6_ILi1024EEEEEEEEEEC2ERKS2_RKS4_RKSH_,@function
        .size           $_ZN7cutlass13device_kernelIN5flash19enable_sm80_to_sm89INS1_16FlashAttnBwdSm80INS1_25CollectiveMainloopBwdSm80ILi2ELi2EN4cute5tupleIJNS5_1CILi128EEES8_NS7_ILi64EEEEEENS_10bfloat16_tEfNS_4arch4Sm80ELb1ELb0ELb1ELb1ELb0ELb0ELb0ELb0ELi2ELi4ELi4ELi4ELb0EEENS1_24CollectiveEpilogueBwdGQAISA_fSD_Li256ELb1ELb0EEENS1_25SingleTileBwdLPTSchedulerILb1ELi128ELb0EEEEEEEEEvNT_6ParamsE$_ZN4cute5tupleIJNS_7SwizzleILi3ELi3ELi3EEENS_9MixedBitsILj0ELj432EEENS_6LayoutINS0_IJNS0_IJNS_1CILi2EEES7_S7_EEES7_NS6_ILi8EEEEEENS0_IJNS0_IJNS6_ILi64EEES9_NS6_ILi512EEEEEENS6_ILi8192EEENS6_ILi1024EEEEEEEEEEC2ERKS2_RKS4_RKSH_,($_ZN7cutlass13device_kernelIN5flash19enable_sm80_to_sm89INS1_16FlashAttnBwdSm80INS1_25CollectiveMainloopBwdSm80ILi2ELi2EN4cute5tupleIJNS5_1CILi128EEES8_NS7_ILi64EEEEEENS_10bfloat16_tEfNS_4arch4Sm80ELb1ELb0ELb1ELb1ELb0ELb0ELb0ELb0ELi2ELi4ELi4ELi4ELb0EEENS1_24CollectiveEpilogueBwdGQAISA_fSD_Li256ELb1ELb0EEENS1_25SingleTileBwdLPTSchedulerILb1ELi128ELb0EEEEEEEEEvNT_6ParamsE$_ZN4cute5tupleIJiEEC2ERKi - $_ZN7cutlass13device_kernelIN5flash19enable_sm80_to_sm89INS1_16FlashAttnBwdSm80INS1_25CollectiveMainloopBwdSm80ILi2ELi2EN4cute5tupleIJNS5_1CILi128EEES8_NS7_ILi64EEEEEENS_10bfloat16_tEfNS_4arch4Sm80ELb1ELb0ELb1ELb1ELb0ELb0ELb0ELb0ELi2ELi4ELi4ELi4ELb0EEENS1_24CollectiveEpilogueBwdGQAISA_fSD_Li256ELb1ELb0EEENS1_25SingleTileBwdLPTSchedulerILb1ELi128ELb0EEEEEEEEEvNT_6ParamsE$_ZN4cute5tupleIJNS_7SwizzleILi3ELi3ELi3EEENS_9MixedBitsILj0ELj432EEENS_6LayoutINS0_IJNS0_IJNS_1CILi2EEES7_S7_EEES7_NS6_ILi8EEEEEENS0_IJNS0_IJNS6_ILi64EEES9_NS6_ILi512EEEEEENS6_ILi8192EEENS6_ILi1024EEEEEEEEEEC2ERKS2_RKS4_RKSH_)
$_ZN7cutlass13device_kernelIN5flash19enable_sm80_to_sm89INS1_16FlashAttnBwdSm80INS1_25CollectiveMainloopBwdSm80ILi2ELi2EN4cute5tupleIJNS5_1CILi128EEES8_NS7_ILi64EEEEEENS_10bfloat16_tEfNS_4arch4Sm80ELb1ELb0ELb1ELb1ELb0ELb0ELb0ELb0ELi2ELi4ELi4ELi4ELb0EEENS1_24CollectiveEpilogueBwdGQAISA_fSD_Li256ELb1ELb0EEENS1_25SingleTileBwdLPTSchedulerILb1ELi128ELb0EEEEEEEEEvNT_6ParamsE$_ZN4cute5tupleIJNS_7SwizzleILi3ELi3ELi3EEENS_9MixedBitsILj0ELj432EEENS_6LayoutINS0_IJNS0_IJNS_1CILi2EEES7_S7_EEES7_NS6_ILi8EEEEEENS0_IJNS0_IJNS6_ILi64EEES9_NS6_ILi512EEEEEENS6_ILi8192EEENS6_ILi1024EEEEEEEEEEC2ERKS2_RKS4_RKSH_:
[----:B------:R-:W-:Y:S02]  /*b0e0*/  MOV R6, 0xb100 ;  /* 0x0000b10000067802 */ /* 0x000fe40000000f00 */
[----:B------:R-:W-:Y:S05]  /*b0f0*/  CALL.REL.NOINC `($_ZN7cutlass13device_kernelIN5flash19enable_sm80_to_sm89INS1_16FlashAttnBwdSm80INS1_25CollectiveMainloopBwdSm80ILi2ELi2EN4cute5tupleIJNS5_1CILi128EEES8_NS7_ILi64EEEEEENS_10bfloat16_tEfNS_4arch4Sm80ELb1ELb0ELb1ELb1ELb0ELb0ELb0ELb0ELi2ELi4ELi4ELi4ELb0EEENS1_24CollectiveEpilogueBwdGQAISA_fSD_Li256ELb1ELb0EEENS1_25SingleTileBwdLPTSchedulerILb1ELi128ELb0EEEEEEEEEvNT_6ParamsE$_ZN4cute3eso3ESOILb1ELb0EJNS_7SwizzleILi3ELi3ELi3EEENS_9MixedBitsILj0ELj432EEENS_6LayoutINS_5tupleIJNS7_IJNS_1CILi2EEES9_S9_EEES9_NS8_ILi8EEEEEENS7_IJNS7_IJNS8_ILi64EEESB_NS8_ILi512EEEEEENS8_ILi8192EEENS8_ILi1024EEEEEEEEEEC2ERKS3_RKS5_RKSJ_) ;  /* 0xfffff77000007944 */ /* 0x000fea0003c3ffff */
[----:B------:R-:W-:-:S04]  /*b100*/  MOV R5, 0x0 ;  /* 0x0000000000057802 */ /* 0x000fc80000000f00 */
[----:B------:R-:W-:Y:S05]  /*b110*/  RET.REL.NODEC R4 `(_ZN7cutlass13device_kernelIN5flash19enable_sm80_to_sm89INS1_16FlashAttnBwdSm80INS1_25CollectiveMainloopBwdSm80ILi2ELi2EN4cute5tupleIJNS5_1CILi128EEES8_NS7_ILi64EEEEEENS_10bfloat16_tEfNS_4arch4Sm80ELb1ELb0ELb1ELb1ELb0ELb0ELb0ELb0ELi2ELi4ELi4ELi4ELb0EEENS1_24CollectiveEpilogueBwdGQAISA_fSD_Li256ELb1ELb0EEENS1_25SingleTileBwdLPTSchedulerILb1ELi128ELb0EEEEEEEEEvNT_6ParamsE) ;  /* 0xffff4ee004007950 */ /* 0x000fea0003c3ffff */
        .type           $_ZN7cutlass13device_kernelIN5flash19enable_sm80_to_sm89INS1_16FlashAttnBwdSm80INS1_25CollectiveMainloopBwdSm80ILi2ELi2EN4cute5tupleIJNS5_1CILi128EEES8_NS7_ILi64EEEEEENS_10bfloat16_tEfNS_4arch4Sm80ELb1ELb0ELb1ELb1ELb0ELb0ELb0ELb0ELi2ELi4ELi4ELi4ELb0EEENS1_24CollectiveEpilogueBwdGQAISA_fSD_Li256ELb1ELb0EEENS1_25SingleTileBwdLPTSchedulerILb1ELi128ELb0EEEEEEEEEvNT_6ParamsE$_ZN4cute5tupleIJiEEC2ERKi,@function
        .size           $_ZN7cutlass13device_kernelIN5flash19enable_sm80_to_sm89INS1_16FlashAttnBwdSm80INS1_25CollectiveMainloopBwdSm80ILi2ELi2EN4cute5tupleIJNS5_1CILi128EEES8_NS7_ILi64EEEEEENS_10bfloat16_tEfNS_4arch4Sm80ELb1ELb0ELb1ELb1ELb0ELb0ELb0ELb0ELi2ELi4ELi4ELi4ELb0EEENS1_24CollectiveEpilogueBwdGQAISA_fSD_Li256ELb1ELb0EEENS1_25SingleTileBwdLPTSchedulerILb1ELi128ELb0EEEEEEEEEvNT_6ParamsE$_ZN4cute5tupleIJiEEC2ERKi,($_ZN7cutlass13device_kernelIN5flash19enable_sm80_to_sm89INS1_16FlashAttnBwdSm80INS1_25CollectiveMainloopBwdSm80ILi2ELi2EN4cute5tupleIJNS5_1CILi128EEES8_NS7_ILi64EEEEEENS_10bfloat16_tEfNS_4arch4Sm80ELb1ELb0ELb1ELb1ELb0ELb0ELb0ELb0ELi2ELi4ELi4ELi4ELb0EEENS1_24CollectiveEpilogueBwdGQAISA_fSD_Li256ELb1ELb0EEENS1_25SingleTileBwdLPTSchedulerILb1ELi128ELb0EEEEEEEEEvNT_6ParamsE$_ZN4cute5tupleIJiNS_1CILi0EEEEEC2ERKiRKS2_ - $_ZN7cutlass13device_kernelIN5flash19enable_sm80_to_sm89INS1_16FlashAttnBwdSm80INS1_25CollectiveMainloopBwdSm80ILi2ELi2EN4cute5tupleIJNS5_1CILi128EEES8_NS7_ILi64EEEEEENS_10bfloat16_tEfNS_4arch4Sm80ELb1ELb0ELb1ELb1ELb0ELb0ELb0ELb0ELi2ELi4ELi4ELi4ELb0EEENS1_24CollectiveEpilogueBwdGQAISA_fSD_Li256ELb1ELb0EEENS1_25SingleTileBwdLPTSchedulerILb1ELi128ELb0EEEEEEEEEvNT_6ParamsE$_ZN4cute5tupleIJiEEC2ERKi)
$_ZN7cutlass13device_kernelIN5flash19enable_sm80_to_sm89INS1_16FlashAttnBwdSm80INS1_25CollectiveMainloopBwdSm80ILi2ELi2EN4cute5tupleIJNS5_1CILi128EEES8_NS7_ILi64EEEEEENS_10bfloat16_tEfNS_4arch4Sm80ELb1ELb0ELb1ELb1ELb0ELb0ELb0ELb0ELi2ELi4ELi4ELi4ELb0EEENS1_24CollectiveEpilogueBwdGQAISA_fSD_Li256ELb1ELb0EEENS1_25SingleTileBwdLPTSchedulerILb1ELi128ELb0EEEEEEEEEvNT_6ParamsE$_ZN4cute5tupleIJiEEC2ERKi:
[----:B------:R-:W-:Y:S02]  /*b120*/  MOV R8, 0xb140 ;  /* 0x0000b14000087802 */ /* 0x000fe40000000f00 */
[----:B------:R-:W-:Y:S05]  /*b130*/  CALL.REL.NOINC `($_ZN7cutlass13device_kernelIN5flash19enable_sm80_to_sm89INS1_16FlashAttnBwdSm80INS1_25CollectiveMainloopBwdSm80ILi2ELi2EN4cute5tupleIJNS5_1CILi128EEES8_NS7_ILi64EEEEEENS_10bfloat16_tEfNS_4arch4Sm80ELb1ELb0ELb1ELb1ELb0ELb0ELb0ELb0ELi2ELi4ELi4ELi4ELb0EEENS1_24CollectiveEpilogueBwdGQAISA_fSD_Li256ELb1ELb0EEENS1_25SingleTileBwdLPTSchedulerILb1ELi128ELb0EEEEEEEEEvNT_6ParamsE$_ZN4cute3eso3ESOILb0ELb1EJiEEC2ERKi) ;  /* 0xffffc31000007944 */ /* 0x000fea0003c3ffff */
[----:B-1----:R-:W-:Y:S02]  /*b140*/  MOV R2, R10 ;  /* 0x0000000a00027202 */ /* 0x002fe40000000f00 */
[----:B------:R-:W-:-:S04]  /*b150*/  MOV R3, 0x0 ;  /* 0x0000000000037802 */ /* 0x000fc80000000f00 */
[----:B------:R-:W-:Y:S05]  /*b160*/  RET.REL.NODEC R2 `(_ZN7cutlass13device_kernelIN5flash19enable_sm80_to_sm89INS1_16FlashAttnBwdSm80INS1_25CollectiveMainloopBwdSm80ILi2ELi2EN4cute5tupleIJNS5_1CILi128EEES8_NS7_ILi64EEEEEENS_10bfloat16_tEfNS_4arch4Sm80ELb1ELb0ELb1ELb1ELb0ELb0ELb0ELb0ELi2ELi4ELi4ELi4ELb0EEENS1_24CollectiveEpilogueBwdGQAISA_fSD_Li256ELb1ELb0EEENS1_25SingleTileBwdLPTSchedulerILb1ELi128ELb0EEEEEEEEEvNT_6ParamsE) ;  /* 0xffff4e9002007950 */ /* 0x000fea0003c3ffff */
        .type           $_ZN7cutlass13device_kernelIN5flash19enable_sm80_to_sm89INS1_16FlashAttnBwdSm80INS1_25CollectiveMainloopBwdSm80ILi2ELi2EN4cute5tupleIJNS5_1CILi128EEES8_NS7_ILi64EEEEEENS_10bfloat16_tEfNS_4arch4Sm80ELb1ELb0ELb1ELb1ELb0ELb0ELb0ELb0ELi2ELi4ELi4ELi4ELb0EEENS1_24CollectiveEpilogueBwdGQAISA_fSD_Li256ELb1ELb0EEENS1_25SingleTileBwdLPTSchedulerILb1ELi128ELb0EEEEEEEEEvNT_6ParamsE$_ZN4cute5tupleIJiNS_1CILi0EEEEEC2ERKiRKS2_,@function
        .size           $_ZN7cutlass13device_kernelIN5flash19enable_sm80_to_sm89INS1_16FlashAttnBwdSm80INS1_25CollectiveMainloopBwdSm80ILi2ELi2EN4cute5tupleIJNS5_1CILi128EEES8_NS7_ILi64EEEEEENS_10bfloat16_tEfNS_4arch4Sm80ELb1ELb0ELb1ELb1ELb0ELb0ELb0ELb0ELi2ELi4ELi4ELi4ELb0EEENS1_24CollectiveEpilogueBwdGQAISA_fSD_Li256ELb1ELb0EEENS1_25SingleTileBwdLPTSchedulerILb1ELi128ELb0EEEEEEEEEvNT_6ParamsE$_ZN4cute5tupleIJiNS_1CILi0EEEEEC2ERKiRKS2_,($_ZN7cutlass13device_kernelIN5flash19enable_sm80_to_sm89INS1_16FlashAttnBwdSm80INS1_25CollectiveMainloopBwdSm80ILi2ELi2EN4cute5tupleIJNS5_1CILi128EEES8_NS7_ILi64EEEEEENS_10bfloat16_tEfNS_4arch4Sm80ELb1ELb0ELb1ELb1ELb0ELb0ELb0ELb0ELi2ELi4ELi4ELi4ELb0EEENS1_24CollectiveEpilogueBwdGQAISA_fSD_Li256ELb1ELb0EEENS1_25SingleTileBwdLPTSchedulerILb1ELi128ELb0EEEEEEEEEvNT_6ParamsE$_ZN4cute5tupleIJiiEEC2ERKiS3_ - $_ZN7cutlass13device_kernelIN5flash19enable_sm80_to_sm89INS1_16FlashAttnBwdSm80INS1_25CollectiveMainloopBwdSm80ILi2ELi2EN4cute5tupleIJNS5_1CILi128EEES8_NS7_ILi64EEEEEENS_10bfloat16_tEfNS_4arch4Sm80ELb1ELb0ELb1ELb1ELb0ELb0ELb0ELb0ELi2ELi4ELi4ELi4ELb0EEENS1_24CollectiveEpilogueBwdGQAISA_fSD_Li256ELb1ELb0EEENS1_25SingleTileBwdLPTSchedulerILb1ELi128ELb0EEEEEEEEEvNT_6ParamsE$_ZN4cute5tupleIJiNS_1CILi0EEEEEC2ERKiRKS2_)
$_ZN7cutlass13device_kernelIN5flash19enable_sm80_to_sm89INS1_16FlashAttnBwdSm80INS1_25CollectiveMainloopBwdSm80ILi2ELi2EN4cute5tupleIJNS5_1CILi128EEES8_NS7_ILi64EEEEEENS_10bfloat16_tEfNS_4arch4Sm80ELb1ELb0ELb1ELb1ELb0ELb0ELb0ELb0ELi2ELi4ELi4ELi4ELb0EEENS1_24CollectiveEpilogueBwdGQAISA_fSD_Li256ELb1ELb0EEENS1_25SingleTileBwdLPTSchedulerILb1ELi128ELb0EEEEEEEEEvNT_6ParamsE$_ZN4cute5tupleIJiNS_1CILi0EEEEEC2ERKiRKS2_:
[----:B------:R-:W-:Y:S02]  /*b170*/  MOV R6, 0xb190 ;  /* 0x0000b19000067802 */ /* 0x000fe40000000f00 */
[----:B------:R-:W-:Y:S05]  /*b180*/  CALL.REL.NOINC `($_ZN7cutlass13device_kernelIN5flash19enable_sm80_to_sm89INS1_16FlashAttnBwdSm80INS1_25CollectiveMainloopBwdSm80ILi2ELi2EN4cute5tupleIJNS5_1CILi128EEES8_NS7_ILi64EEEEEENS_10bfloat16_tEfNS_4arch4Sm80ELb1ELb0ELb1ELb1ELb0ELb0ELb0ELb0ELi2ELi4ELi4ELi4ELb0EEENS1_24CollectiveEpilogueBwdGQAISA_fSD_Li256ELb1ELb0EEENS1_25SingleTileBwdLPTSchedulerILb1ELi128ELb0EEEEEEEEEvNT_6ParamsE$_ZN4cute3eso3ESOILb0ELb1EJiNS_1CILi0EEEEEC2ERKiRKS3_) ;  /* 0xffffc30000007944 */ /* 0x000fea0003c3ffff */
[----:B------:R-:W-:-:S04]  /*b190*/  MOV R11, 0x0 ;  /* 0x00000000000b7802 */ /* 0x000fc80000000f00 */
[----:B------:R-:W-:Y:S05]  /*b1a0*/  RET.REL.NODEC R10 `(_ZN7cutlass13device_kernelIN5flash19enable_sm80_to_sm89INS1_16FlashAttnBwdSm80INS1_25CollectiveMainloopBwdSm80ILi2ELi2EN4cute5tupleIJNS5_1CILi128EEES8_NS7_ILi64EEEEEENS_10bfloat16_tEfNS_4arch4Sm80ELb1ELb0ELb1ELb1ELb0ELb0ELb0ELb0ELi2ELi4ELi4ELi4ELb0EEENS1_24CollectiveEpilogueBwdGQAISA_fSD_Li256ELb1ELb0EEENS1_25SingleTileBwdLPTSchedulerILb1ELi128ELb0EEEEEEEEEvNT_6ParamsE) ;  /* 0xffff4e500a007950 */ /* 0x000fea0003c3ffff */
        .type           $_ZN7cutlass13device_kernelIN5flash19enable_sm80_to_sm89INS1_16FlashAttnBwdSm80INS1_25CollectiveMainloopBwdSm80ILi2ELi2EN4cute5tupleIJNS5_1CILi128EEES8_NS7_ILi64EEEEEENS_10bfloat16_tEfNS_4arch4Sm80ELb1ELb0ELb1ELb1ELb0ELb0ELb0ELb0ELi2ELi4ELi4ELi4ELb0EEENS1_24CollectiveEpilogueBwdGQAISA_fSD_Li256ELb1ELb0EEENS1_25SingleTileBwdLPTSchedulerILb1ELi128ELb0EEEEEEEEEvNT_6ParamsE$_ZN4cute5tupleIJiiEEC2ERKiS3_,@function
        .size           $_ZN7cutlass13device_kernelIN5flash19enable_sm80_to_sm89INS1_16FlashAttnBwdSm80INS1_25CollectiveMainloopBwdSm80ILi2ELi2EN4cute5tupleIJNS5_1CILi128EEES8_NS7_ILi64EEEEEENS_10bfloat16_tEfNS_4arch4Sm80ELb1ELb0ELb1ELb1ELb0ELb0ELb0ELb0ELi2ELi4ELi4ELi4ELb0EEENS1_24CollectiveEpilogueBwdGQAISA_fSD_Li256ELb1ELb0EEENS1_25SingleTileBwdLPTSchedulerILb1ELi128ELb0EEEEEEEEEvNT_6ParamsE$_ZN4cute5tupleIJiiEEC2ERKiS3_,($_ZN7cutlass13device_kernelIN5flash19enable_sm80_to_sm89INS1_16FlashAttnBwdSm80INS1_25CollectiveMainloopBwdSm80ILi2ELi2EN4cute5tupleIJNS5_1CILi128EEES8_NS7_ILi64EEEEEENS_10bfloat16_tEfNS_4arch4Sm80ELb1ELb0ELb1ELb1ELb0ELb0ELb0ELb0ELi2ELi4ELi4ELi4ELb0EEENS1_24CollectiveEpilogueBwdGQAISA_fSD_Li256ELb1ELb0EEENS1_25SingleTileBwdLPTSchedulerILb1ELi128ELb0EEEEEEEEEvNT_6ParamsE$_ZN4cute8gmem_ptrIPKN7cutlass10bfloat16_tEECI1NS_12iter_adaptorIS4_S5_EEES4_ - $_ZN7cutlass13device_kernelIN5flash19enable_sm80_to_sm89INS1_16FlashAttnBwdSm80INS1_25CollectiveMainloopBwdSm80ILi2ELi2EN4cute5tupleIJNS5_1CILi128EEES8_NS7_ILi64EEEEEENS_10bfloat16_tEfNS_4arch4Sm80ELb1ELb0ELb1ELb1ELb0ELb0ELb0ELb0ELi2ELi4ELi4ELi4ELb0EEENS1_24CollectiveEpilogueBwdGQAISA_fSD_Li256ELb1ELb0EEENS1_25SingleTileBwdLPTSchedulerILb1ELi128ELb0EEEEEEEEEvNT_6ParamsE$_ZN4cute5tupleIJiiEEC2ERKiS3_)
$_ZN7cutlass13device_kernelIN5flash19enable_sm80_to_sm89INS1_16FlashAttnBwdSm80INS1_25CollectiveMainloopBwdSm80ILi2ELi2EN4cute5tupleIJNS5_1CILi128EEES8_NS7_ILi64EEEEEENS_10bfloat16_tEfNS_4arch4Sm80ELb1ELb0ELb1ELb1ELb0ELb0ELb0ELb0ELi2ELi4ELi4ELi4ELb0EEENS1_24CollectiveEpilogueBwdGQAISA_fSD_Li256ELb1ELb0EEENS1_25SingleTileBwdLPTSchedulerILb1ELi128ELb0EEEEEEEEEvNT_6ParamsE$_ZN4cute5tupleIJiiEEC2ERKiS3_:
[----:B------:R-:W-:Y:S02]  /*b1b0*/  MOV R8, 0xb1d0 ;  /* 0x0000b1d000087802 */ /* 0x000fe40000000f00 */
[----:B------:R-:W-:Y:S05]  /*b1c0*/  CALL.REL.NOINC `($_ZN7cutlass13device_kernelIN5flash19enable_sm80_to_sm89INS1_16FlashAttnBwdSm80INS1_25CollectiveMainloopBwdSm80ILi2ELi2EN4cute5tupleIJNS5_1CILi128EEES8_NS7_ILi64EEEEEENS_10bfloat16_tEfNS_4arch4Sm80ELb1ELb0ELb1ELb1ELb0ELb0ELb0ELb0ELi2ELi4ELi4ELi4ELb0EEENS1_24CollectiveEpilogueBwdGQAISA_fSD_Li256ELb1ELb0EEENS1_25SingleTileBwdLPTSchedulerILb1ELi128ELb0EEEEEEEEEvNT_6ParamsE$_ZN4cute3eso3ESOILb0ELb0EJiiEEC2ERKiS4_) ;  /* 0xffffbad000007944 */ /* 0x000fea0003c3ffff */
[----:B-1----:R-:W-:Y:S02]  /*b1d0*/  MOV R2, R6 ;  /* 0x0000000600027202 */ /* 0x002fe40000000f00 */
[----:B------:R-:W-:-:S04]  /*b1e0*/  MOV R3, 0x0 ;  /* 0x0000000000037802 */ /* 0x000fc80000000f00 */
[----:B------:R-:W-:Y:S05]  /*b1f0*/  RET.REL.NODEC R2 `(_ZN7cutlass13device_kernelIN5flash19enable_sm80_to_sm89INS1_16FlashAttnBwdSm80INS1_25CollectiveMainloopBwdSm80ILi2ELi2EN4cute5tupleIJNS5_1CILi128EEES8_NS7_ILi64EEEEEENS_10bfloat16_tEfNS_4arch4Sm80ELb1ELb0ELb1ELb1ELb0ELb0ELb0ELb0ELi2ELi4ELi4ELi4ELb0EEENS1_24CollectiveEpilogueBwdGQAISA_fSD_Li256ELb1ELb0EEENS1_25SingleTileBwdLPTSchedulerILb1ELi128ELb0EEEEEEEEEvNT_6ParamsE) ;  /* 0xffff4e0002007950 */ /* 0x000fea0003c3ffff */
        .type           $_ZN7cutlass13device_kernelIN5flash19enable_sm80_to_sm89INS1_16FlashAttnBwdSm80INS1_25CollectiveMainloopBwdSm80ILi2ELi2EN4cute5tupleIJNS5_1CILi128EEES8_NS7_ILi64EEEEEENS_10bfloat16_tEfNS_4arch4Sm80ELb1ELb0ELb1ELb1ELb0ELb0ELb0ELb0ELi2ELi4ELi4ELi4ELb0EEENS1_24CollectiveEpilogueBwdGQAISA_fSD_Li256ELb1ELb0EEENS1_25SingleTileBwdLPTSchedulerILb1ELi128ELb0EEEEEEEEEvNT_6ParamsE$_ZN4cute8gmem_ptrIPKN7cutlass10bfloat16_tEECI1NS_12iter_adaptorIS4_S5_EEES4_,@function
        .size           $_ZN7cutlass13device_kernelIN5flash19enable_sm80_to_sm89INS1_16FlashAttnBwdSm80INS1_25CollectiveMainloopBwdSm80ILi2ELi2EN4cute5tupleIJNS5_1CILi128EEES8_NS7_ILi64EEEEEENS_10bfloat16_tEfNS_4arch4Sm80ELb1ELb0ELb1ELb1ELb0ELb0ELb0ELb0ELi2ELi4ELi4ELi4ELb0EEENS1_24CollectiveEpilogueBwdGQAISA_fSD_Li256ELb1ELb0EEENS1_25SingleTileBwdLPTSchedulerILb1ELi128ELb0EEEEEEEEEvNT_6ParamsE$_ZN4cute8gmem_ptrIPKN7cutlass10bfloat16_tEECI1NS_12iter_adaptorIS4_S5_EEES4_,($_ZN7cutlass13device_kernelIN5flash19enable_sm80_to_sm89INS1_16FlashAttnBwdSm80INS1_25CollectiveMainloopBwdSm80ILi2ELi2EN4cute5tupleIJNS5_1CILi128EEES8_NS7_ILi64EEEEEENS_10bfloat16_tEfNS_4arch4Sm80ELb1ELb0ELb1ELb1ELb0ELb0ELb0ELb0ELi2ELi4ELi4ELi4ELb0EEENS1_24CollectiveEpilogueBwdGQAISA_fSD_Li256ELb1ELb0EEENS1_25SingleTileBwdLPTSchedulerILb1ELi128ELb0EEEEEEEEEvNT_6ParamsE$_ZN4cute8gmem_ptrIPKN7cutlass9uint128_tEECI1NS_12iter_adaptorIS4_S5_EEES4_ - $_ZN7cutlass13device_kernelIN5flash19enable_sm80_to_sm89INS1_16FlashAttnBwdSm80INS1_25CollectiveMainloopBwdSm80ILi2ELi2EN4cute5tupleIJNS5_1CILi128EEES8_NS7_ILi64EEEEEENS_10bfloat16_tEfNS_4arch4Sm80ELb1ELb0ELb1ELb1ELb0ELb0ELb0ELb0ELi2ELi4ELi4ELi4ELb0EEENS1_24CollectiveEpilogueBwdGQAISA_fSD_Li256ELb1ELb0EEENS1_25SingleTileBwdLPTSchedulerILb1ELi128ELb0EEEEEEEEEvNT_6ParamsE$_ZN4cute8gmem_ptrIPKN7cutlass10bfloat16_tEECI1NS_12iter_adaptorIS4_S5_EEES4_)
$_ZN7cutlass13device_kernelIN5flash19enable_sm80_to_sm89INS1_16FlashAttnBwdSm80INS1_25CollectiveMainloopBwdSm80ILi2ELi2EN4cute5tupleIJNS5_1CILi128EEES8_NS7_ILi64EEEEEENS_10bfloat16_tEfNS_4arch4Sm80ELb1ELb0ELb1ELb1ELb0ELb0ELb0ELb0ELi2ELi4ELi4ELi4ELb0EEENS1_24CollectiveEpilogueBwdGQAISA_fSD_Li256ELb1ELb0EEENS1_25SingleTileBwdLPTSchedulerILb1ELi128ELb0EEEEEEEEEvNT_6ParamsE$_ZN4cute8gmem_ptrIPKN7cutlass10bfloat16_tEECI1NS_12iter_adaptorIS4_S5_EEES4_:
[----:B------:R-:W-:Y:S02]  /*b200*/  MOV R10, 0xb220 ;  /* 0x0000b220000a7802 */ /* 0x000fe40000000f00 */
[----:B------:R-:W-:Y:S05]  /*b210*/  CALL.REL.NOINC `($_ZN7cutlass13device_kernelIN5flash19enable_sm80_to_sm89INS1_16FlashAttnBwdSm80INS1_25CollectiveMainloopBwdSm80ILi2ELi2EN4cute5tupleIJNS5_1CILi128EEES8_NS7_ILi64EEEEEENS_10bfloat16_tEfNS_4arch4Sm80ELb1ELb0ELb1ELb1ELb0ELb0ELb0ELb0ELi2ELi4ELi4ELi4ELb0EEENS1_24CollectiveEpilogueBwdGQAISA_fSD_Li256ELb1ELb0EEENS1_25SingleTileBwdLPTSchedulerILb1ELi128ELb0EEEEEEEEEvNT_6ParamsE$_ZN4cute12iter_adaptorIPKN7cutlass10bfloat16_tENS_8gmem_ptrIS4_EEEC2ES4_) ;  /* 0xffffa94000007944 */ /* 0x000fea0003c3ffff */
[----:B------:R-:W-:-:S04]  /*b220*/  MOV R9, 0x0 ;  /* 0x0000000000097802 */ /* 0x000fc80000000f00 */
[----:B------:R-:W-:Y:S05]  /*b230*/  RET.REL.NODEC R8 `(_ZN7cutlass13device_kernelIN5flash19enable_sm80_to_sm89INS1_16FlashAttnBwdSm80INS1_25CollectiveMainloopBwdSm80ILi2ELi2EN4cute5tupleIJNS5_1CILi128EEES8_NS7_ILi64EEEEEENS_10bfloat16_tEfNS_4arch4Sm80ELb1ELb0ELb1ELb1ELb0ELb0ELb0ELb0ELi2ELi4ELi4ELi4ELb0EEENS1_24CollectiveEpilogueBwdGQAISA_fSD_Li256ELb1ELb0EEENS1_25SingleTileBwdLPTSchedulerILb1ELi128ELb0EEEEEEEEEvNT_6ParamsE) ;  /* 0xffff4dc008007950 */ /* 0x000fea0003c3ffff */
        .type           $_ZN7cutlass13device_kernelIN5flash19enable_sm80_to_sm89INS1_16FlashAttnBwdSm80INS1_25CollectiveMainloopBwdSm80ILi2ELi2EN4cute5tupleIJNS5_1CILi128EEES8_NS7_ILi64EEEEEENS_10bfloat16_tEfNS_4arch4Sm80ELb1ELb0ELb1ELb1ELb0ELb0ELb0ELb0ELi2ELi4ELi4ELi4ELb0EEENS1_24CollectiveEpilogueBwdGQAISA_fSD_Li256ELb1ELb0EEENS1_25SingleTileBwdLPTSchedulerILb1ELi128ELb0EEEEEEEEEvNT_6ParamsE$_ZN4cute8gmem_ptrIPKN7cutlass9uint128_tEECI1NS_12iter_adaptorIS4_S5_EEES4_,@function
        .size           $_ZN7cutlass13device_kernelIN5flash19enable_sm80_to_sm89INS1_16FlashAttnBwdSm80INS1_25CollectiveMainloopBwdSm80ILi2ELi2EN4cute5tupleIJNS5_1CILi128EEES8_NS7_ILi64EEEEEENS_10bfloat16_tEfNS_4arch4Sm80ELb1ELb0ELb1ELb1ELb0ELb0ELb0ELb0ELi2ELi4ELi4ELi4ELb0EEENS1_24CollectiveEpilogueBwdGQAISA_fSD_Li256ELb1ELb0EEENS1_25SingleTileBwdLPTSchedulerILb1ELi128ELb0EEEEEEEEEvNT_6ParamsE$_ZN4cute8gmem_ptrIPKN7cutlass9uint128_tEECI1NS_12iter_adaptorIS4_S5_EEES4_,($_ZN7cutlass13device_kernelIN5flash19enable_sm80_to_sm89INS1_16FlashAttnBwdSm80INS1_25CollectiveMainloopBwdSm80ILi2ELi2EN4cute5tupleIJNS5_1CILi128EEES8_NS7_ILi64EEEEEENS_10bfloat16_tEfNS_4arch4Sm80ELb1ELb0ELb1ELb1ELb0ELb0ELb0ELb0ELi2ELi4ELi4ELi4ELb0EEENS1_24CollectiveEpilogueBwdGQAISA_fSD_Li256ELb1ELb0EEENS1_25SingleTileBwdLPTSchedulerILb1ELi128ELb0EEEEEEEEEvNT_6ParamsE$_ZN4cute8gmem_ptrIPKfECI1NS_12iter_adaptorIS2_S3_EEES2_ - $_ZN7cutlass13device_kernelIN5flash19enable_sm80_to_sm89INS1_16FlashAttnBwdSm80INS1_25CollectiveMainloopBwdSm80ILi2ELi2EN4cute5tupleIJNS5_1CILi128EEES8_NS7_ILi64EEEEEENS_10bfloat16_tEfNS_4arch4Sm80ELb1ELb0ELb1ELb1ELb0ELb0ELb0ELb0ELi2ELi4ELi4ELi4ELb0EEENS1_24CollectiveEpilogueBwdGQAISA_fSD_Li256ELb1ELb0EEENS1_25SingleTileBwdLPTSchedulerILb1ELi128ELb0EEEEEEEEEvNT_6ParamsE$_ZN4cute8gmem_ptrIPKN7cutlass9uint128_tEECI1NS_12iter_adaptorIS4_S5_EEES4_)
$_ZN7cutlass13device_kernelIN5flash19enable_sm80_to_sm89INS1_16FlashAttnBwdSm80INS1_25CollectiveMainloopBwdSm80ILi2ELi2EN4cute5tupleIJNS5_1CILi128EEES8_NS7_ILi64EEEEEENS_10bfloat16_tEfNS_4arch4Sm80ELb1ELb0ELb1ELb1ELb0ELb0ELb0ELb0ELi2ELi4ELi4ELi4ELb0EEENS1_24CollectiveEpilogueBwdGQAISA_fSD_Li256ELb1ELb0EEENS1_25SingleTileBwdLPTSchedulerILb1ELi128ELb0EEEEEEEEEvNT_6ParamsE$_ZN4cute8gmem_ptrIPKN7cutlass9uint128_tEECI1NS_12iter_adaptorIS4_S5_EEES4_:
[----:B------:R-:W-:Y:S02]  /*b240*/  MOV R10, 0xb260 ;  /* 0x0000b260000a7802 */ /* 0x000fe40000000f00 */
[----:B------:R-:W-:Y:S05]  /*b250*/  CALL.REL.NOINC `($_ZN7cutlass13device_kernelIN5flash19enable_sm80_to_sm89INS1_16FlashAttnBwdSm80INS1_25CollectiveMainloopBwdSm80ILi2ELi2EN4cute5tupleIJNS5_1CILi128EEES8_NS7_ILi64EEEEEENS_10bfloat16_tEfNS_4arch4Sm80ELb1ELb0ELb1ELb1ELb0ELb0ELb0ELb0ELi2ELi4ELi4ELi4ELb0EEENS1_24CollectiveEpilogueBwdGQAISA_fSD_Li256ELb1ELb0EEENS1_25SingleTileBwdLPTSchedulerILb1ELi128ELb0EEEEEEEEEvNT_6ParamsE$_ZN4cute12iter_adaptorIPKN7cutlass9uint128_tENS_8gmem_ptrIS4_EEEC2ES4_) ;  /* 0xffffa96000007944 */ /* 0x000fea0003c3ffff */
[----:B------:R-:W-:-:S04]  /*b260*/  MOV R9, 0x0 ;  /* 0x0000000000097802 */ /* 0x000fc80000000f00 */
[----:B------:R-:W-:Y:S05]  /*b270*/  RET.REL.NODEC R8 `(_ZN7cutlass13device_kernelIN5flash19enable_sm80_to_sm89INS1_16FlashAttnBwdSm80INS1_25CollectiveMainloopBwdSm80ILi2ELi2EN4cute5tupleIJNS5_1CILi128EEES8_NS7_ILi64EEEEEENS_10bfloat16_tEfNS_4arch4Sm80ELb1ELb0ELb1ELb1ELb0ELb0ELb0ELb0ELi2ELi4ELi4ELi4ELb0EEENS1_24CollectiveEpilogueBwdGQAISA_fSD_Li256ELb1ELb0EEENS1_25SingleTileBwdLPTSchedulerILb1ELi128ELb0EEEEEEEEEvNT_6ParamsE) ;  /* 0xffff4d8008007950 */ /* 0x000fea0003c3ffff */
        .type           $_ZN7cutlass13device_kernelIN5flash19enable_sm80_to_sm89INS1_16FlashAttnBwdSm80INS1_25CollectiveMainloopBwdSm80ILi2ELi2EN4cute5tupleIJNS5_1CILi128EEES8_NS7_ILi64EEEEEENS_10bfloat16_tEfNS_4arch4Sm80ELb1ELb0ELb1ELb1ELb0ELb0ELb0ELb0ELi2ELi4ELi4ELi4ELb0EEENS1_24CollectiveEpilogueBwdGQAISA_fSD_Li256ELb1ELb0EEENS1_25SingleTileBwdLPTSchedulerILb1ELi128ELb0EEEEEEEEEvNT_6ParamsE$_ZN4cute8gmem_ptrIPKfECI1NS_12iter_adaptorIS2_S3_EEES2_,@function
        .size           $_ZN7cutlass13device_kernelIN5flash19enable_sm80_to_sm89INS1_16FlashAttnBwdSm80INS1_25CollectiveMainloopBwdSm80ILi2ELi2EN4cute5tupleIJNS5_1CILi128EEES8_NS7_ILi64EEEEEENS_10bfloat16_tEfNS_4arch4Sm80ELb1ELb0ELb1ELb1ELb0ELb0ELb0ELb0ELi2ELi4ELi4ELi4ELb0EEENS1_24CollectiveEpilogueBwdGQAISA_fSD_Li256ELb1ELb0EEENS1_25SingleTileBwdLPTSchedulerILb1ELi128ELb0EEEEEEEEEvNT_6ParamsE$_ZN4cute8gmem_ptrIPKfECI1NS_12iter_adaptorIS2_S3_EEES2_,($_ZN7cutlass13device_kernelIN5flash19enable_sm80_to_sm89INS1_16FlashAttnBwdSm80INS1_25CollectiveMainloopBwdSm80ILi2ELi2EN4cute5tupleIJNS5_1CILi128EEES8_NS7_ILi64EEEEEENS_10bfloat16_tEfNS_4arch4Sm80ELb1ELb0ELb1ELb1ELb0ELb0ELb0ELb0ELi2ELi4ELi4ELi4ELb0EEENS1_24CollectiveEpilogueBwdGQAISA_fSD_Li256ELb1ELb0EEENS1_25SingleTileBwdLPTSchedulerILb1ELi128ELb0EEEEEEEEEvNT_6ParamsE$_ZN4cute8gmem_ptrIPfECI1NS_12iter_adaptorIS1_S2_EEES1_ - $_ZN7cutlass13device_kernelIN5flash19enable_sm80_to_sm89INS1_16FlashAttnBwdSm80INS1_25CollectiveMainloopBwdSm80ILi2ELi2EN4cute5tupleIJNS5_1CILi128EEES8_NS7_ILi64EEEEEENS_10bfloat16_tEfNS_4arch4Sm80ELb1ELb0ELb1ELb1ELb0ELb0ELb0ELb0ELi2ELi4ELi4ELi4ELb0EEENS1_24CollectiveEpilogueBwdGQAISA_fSD_Li256ELb1ELb0EEENS1_25SingleTileBwdLPTSchedulerILb1ELi128ELb0EEEEEEEEEvNT_6ParamsE$_ZN4cute8gmem_ptrIPKfECI1NS_12iter_adaptorIS2_S3_EEES2_)
$_ZN7cutlass13device_kernelIN5flash19enable_sm80_to_sm89INS1_16FlashAttnBwdSm80INS1_25CollectiveMainloopBwdSm80ILi2ELi2EN4cute5tupleIJNS5_1CILi128EEES8_NS7_ILi64EEEEEENS_10bfloat16_tEfNS_4arch4Sm80ELb1ELb0ELb1ELb1ELb0ELb0ELb0ELb0ELi2ELi4ELi4ELi4ELb0EEENS1_24CollectiveEpilogueBwdGQAISA_fSD_Li256ELb1ELb0EEENS1_25SingleTileBwdLPTSchedulerILb1ELi128ELb0EEEEEEEEEvNT_6ParamsE$_ZN4cute8gmem_ptrIPKfECI1NS_12iter_adaptorIS2_S3_EEES2_:
[----:B------:R-:W-:Y:S02]  /*b280*/  MOV R10, 0xb2a0 ;  /* 0x0000b2a0000a7802 */ /* 0x000fe40000000f00 */
[----:B------:R-:W-:Y:S05]  /*b290*/  CALL.REL.NOINC `($_ZN7cutlass13device_kernelIN5flash19enable_sm80_to_sm89INS1_16FlashAttnBwdSm80INS1_25CollectiveMainloopBwdSm80ILi2ELi2EN4cute5tupleIJNS5_1CILi128EEES8_NS7_ILi64EEEEEENS_10bfloat16_tEfNS_4arch4Sm80ELb1ELb0ELb1ELb1ELb0ELb0ELb0ELb0ELi2ELi4ELi4ELi4ELb0EEENS1_24CollectiveEpilogueBwdGQAISA_fSD_Li256ELb1ELb0EEENS1_25SingleTileBwdLPTSchedulerILb1ELi128ELb0EEEEEEEEEvNT_6ParamsE$_ZN4cute12iter_adaptorIPKfNS_8gmem_ptrIS2_EEEC2ES2_) ;  /* 0xffffa96000007944 */ /* 0x000fea0003c3ffff */
[----:B------:R-:W-:-:S04]  /*b2a0*/  MOV R9, 0x0 ;  /* 0x0000000000097802 */ /* 0x000fc80000000f00 */
[----:B------:R-:W-:Y:S05]  /*b2b0*/  RET.REL.NODEC R8 `(_ZN7cutlass13device_kernelIN5flash19enable_sm80_to_sm89INS1_16FlashAttnBwdSm80INS1_25CollectiveMainloopBwdSm80ILi2ELi2EN4cute5tupleIJNS5_1CILi128EEES8_NS7_ILi64EEEEEENS_10bfloat16_tEfNS_4arch4Sm80ELb1ELb0ELb1ELb1ELb0ELb0ELb0ELb0ELi2ELi4ELi4ELi4ELb0EEENS1_24CollectiveEpilogueBwdGQAISA_fSD_Li256ELb1ELb0EEENS1_25SingleTileBwdLPTSchedulerILb1ELi128ELb0EEEEEEEEEvNT_6ParamsE) ;  /* 0xffff4d4008007950 */ /* 0x000fea0003c3ffff */
        .type           $_ZN7cutlass13device_kernelIN5flash19enable_sm80_to_sm89INS1_16FlashAttnBwdSm80INS1_25CollectiveMainloopBwdSm80ILi2ELi2EN4cute5tupleIJNS5_1CILi128EEES8_NS7_ILi64EEEEEENS_10bfloat16_tEfNS_4arch4Sm80ELb1ELb0ELb1ELb1ELb0ELb0ELb0ELb0ELi2ELi4ELi4ELi4ELb0EEENS1_24CollectiveEpilogueBwdGQAISA_fSD_Li256ELb1ELb0EEENS1_25SingleTileBwdLPTSchedulerILb1ELi128ELb0EEEEEEEEEvNT_6ParamsE$_ZN4cute8gmem_ptrIPfECI1NS_12iter_adaptorIS1_S2_EEES1_,@function
        .size           $_ZN7cutlass13device_kernelIN5flash19enable_sm80_to_sm89INS1_16FlashAttnBwdSm80INS1_25CollectiveMainloopBwdSm80ILi2ELi2EN4cute5tupleIJNS5_1CILi128EEES8_NS7_ILi64EEEEEENS_10bfloat16_tEfNS_4arch4Sm80ELb1ELb0ELb1ELb1ELb0ELb0ELb0ELb0ELi2ELi4ELi4ELi4ELb0EEENS1_24CollectiveEpilogueBwdGQAISA_fSD_Li256ELb1ELb0EEENS1_25SingleTileBwdLPTSchedulerILb1ELi128ELb0EEEEEEEEEvNT_6ParamsE$_ZN4cute8gmem_ptrIPfECI1NS_12iter_adaptorIS1_S2_EEES1_,($_ZN7cutlass13device_kernelIN5flash19enable_sm80_to_sm89INS1_16FlashAttnBwdSm80INS1_25CollectiveMainloopBwdSm80ILi2ELi2EN4cute5tupleIJNS5_1CILi128EEES8_NS7_ILi64EEEEEENS_10bfloat16_tEfNS_4arch4Sm80ELb1ELb0ELb1ELb1ELb0ELb0ELb0ELb0ELi2ELi4ELi4ELi4ELb0EEENS1_24CollectiveEpilogueBwdGQAISA_fSD_Li256ELb1ELb0EEENS1_25SingleTileBwdLPTSchedulerILb1ELi128ELb0EEEEEEEEEvNT_6ParamsE$_ZN4cute8smem_ptrIPN7cutlass10bfloat16_tEECI1NS_12iter_adaptorIS3_S4_EEES3_ - $_ZN7cutlass13device_kernelIN5flash19enable_sm80_to_sm89INS1_16FlashAttnBwdSm80INS1_25CollectiveMainloopBwdSm80ILi2ELi2EN4cute5tupleIJNS5_1CILi128EEES8_NS7_ILi64EEEEEENS_10bfloat16_tEfNS_4arch4Sm80ELb1ELb0ELb1ELb1ELb0ELb0ELb0ELb0ELi2ELi4ELi4ELi4ELb0EEENS1_24CollectiveEpilogueBwdGQAISA_fSD_Li256ELb1ELb0EEENS1_25SingleTileBwdLPTSchedulerILb1ELi128ELb0EEEEEEEEEvNT_6ParamsE$_ZN4cute8gmem_ptrIPfECI1NS_12iter_adaptorIS1_S2_EEES1_)
$_ZN7cutlass13device_kernelIN5flash19enable_sm80_to_sm89INS1_16FlashAttnBwdSm80INS1_25CollectiveMainloopBwdSm80ILi2ELi2EN4cute5tupleIJNS5_1CILi128EEES8_NS7_ILi64EEEEEENS_10bfloat16_tEfNS_4arch4Sm80ELb1ELb0ELb1ELb1ELb0ELb0ELb0ELb0ELi2ELi4ELi4ELi4ELb0EEENS1_24CollectiveEpilogueBwdGQAISA_fSD_Li256ELb1ELb0EEENS1_25SingleTileBwdLPTSchedulerILb1ELi128ELb0EEEEEEEEEvNT_6ParamsE$_ZN4cute8gmem_ptrIPfECI1NS_12iter_adaptorIS1_S2_EEES1_:
[----:B------:R-:W-:Y:S02]  /*b2c0*/  MOV R4, 0xb2e0 ;  /* 0x0000b2e000047802 */ /* 0x000fe40000000f00 */
[----:B------:R-:W-:Y:S05]  /*b2d0*/  CALL.REL.NOINC `($_ZN7cutlass13device_kernelIN5flash19enable_sm80_to_sm89INS1_16FlashAttnBwdSm80INS1_25CollectiveMainloopBwdSm80ILi2ELi2EN4cute5tupleIJNS5_1CILi128EEES8_NS7_ILi64EEEEEENS_10bfloat16_tEfNS_4arch4Sm80ELb1ELb0ELb1ELb1ELb0ELb0ELb0ELb0ELi2ELi4ELi4ELi4ELb0EEENS1_24CollectiveEpilogueBwdGQAISA_fSD_Li256ELb1ELb0EEENS1_25SingleTileBwdLPTSchedulerILb1ELi128ELb0EEEEEEEEEvNT_6ParamsE$_ZN4cute12iter_adaptorIPfNS_8gmem_ptrIS1_EEEC2ES1_) ;  /* 0xffffa9e000007944 */ /* 0x000fea0003c3ffff */
[----:B------:R-:W-:-:S04]  /*b2e0*/  MOV R9, 0x0 ;  /* 0x0000000000097802 */ /* 0x000fc80000000f00 */
[----:B------:R-:W-:Y:S05]  /*b2f0*/  RET.REL.NODEC R8 `(_ZN7cutlass13device_kernelIN5flash19enable_sm80_to_sm89INS1_16FlashAttnBwdSm80INS1_25CollectiveMainloopBwdSm80ILi2ELi2EN4cute5tupleIJNS5_1CILi128EEES8_NS7_ILi64EEEEEENS_10bfloat16_tEfNS_4arch4Sm80ELb1ELb0ELb1ELb1ELb0ELb0ELb0ELb0ELi2ELi4ELi4ELi4ELb0EEENS1_24CollectiveEpilogueBwdGQAISA_fSD_Li256ELb1ELb0EEENS1_25SingleTileBwdLPTSchedulerILb1ELi128ELb0EEEEEEEEEvNT_6ParamsE) ;  /* 0xffff4d0008007950 */ /* 0x000fea0003c3ffff */
        .type           $_ZN7cutlass13device_kernelIN5flash19enable_sm80_to_sm89INS1_16FlashAttnBwdSm80INS1_25CollectiveMainloopBwdSm80ILi2ELi2EN4cute5tupleIJNS5_1CILi128EEES8_NS7_ILi64EEEEEENS_10bfloat16_tEfNS_4arch4Sm80ELb1ELb0ELb1ELb1ELb0ELb0ELb0ELb0ELi2ELi4ELi4ELi4ELb0EEENS1_24CollectiveEpilogueBwdGQAISA_fSD_Li256ELb1ELb0EEENS1_25SingleTileBwdLPTSchedulerILb1ELi128ELb0EEEEEEEEEvNT_6ParamsE$_ZN4cute8smem_ptrIPN7cutlass10bfloat16_tEECI1NS_12iter_adaptorIS3_S4_EEES3_,@function
        .size           $_ZN7cutlass13device_kernelIN5flash19enable_sm80_to_sm89INS1_16FlashAttnBwdSm80INS1_25CollectiveMainloopBwdSm80ILi2ELi2EN4cute5tupleIJNS5_1CILi128EEES8_NS7_ILi64EEEEEENS_10bfloat16_tEfNS_4arch4Sm80ELb1ELb0ELb1ELb1ELb0ELb0ELb0ELb0ELi2ELi4ELi4ELi4ELb0EEENS1_24CollectiveEpilogueBwdGQAISA_fSD_Li256ELb1ELb0EEENS1_25SingleTileBwdLPTSchedulerILb1ELi128ELb0EEEEEEEEEvNT_6ParamsE$_ZN4cute8smem_ptrIPN7cutlass10bfloat16_tEECI1NS_12iter_adaptorIS3_S4_EEES3_,($_ZN7cutlass13device_kernelIN5flash19enable_sm80_to_sm89INS1_16FlashAttnBwdSm80INS1_25CollectiveMainloopBwdSm80ILi2ELi2EN4cute5tupleIJNS5_1CILi128EEES8_NS7_ILi64EEEEEENS_10bfloat16_tEfNS_4arch4Sm80ELb1ELb0ELb1ELb1ELb0ELb0ELb0ELb0ELi2ELi4ELi4ELi4ELb0EEENS1_24CollectiveEpilogueBwdGQAISA_fSD_Li256ELb1ELb0EEENS1_25SingleTileBwdLPTSchedulerILb1ELi128ELb0EEEEEEEEEvNT_6ParamsE$_ZN4cute8smem_ptrIPN7cutlass9uint128_tEECI1NS_12iter_adaptorIS3_S4_EEES3_ - $_ZN7cutlass13device_kernelIN5flash19enable_sm80_to_sm89INS1_16FlashAttnBwdSm80INS1_25CollectiveMainloopBwdSm80ILi2ELi2EN4cute5tupleIJNS5_1CILi128EEES8_NS7_ILi64EEEEEENS_10bfloat16_tEfNS_4arch4Sm80ELb1ELb0ELb1ELb1ELb0ELb0ELb0ELb0ELi2ELi4ELi4ELi4ELb0EEENS1_24CollectiveEpilogueBwdGQAISA_fSD_Li256ELb1ELb0EEENS1_25SingleTileBwdLPTSchedulerILb1ELi128ELb0EEEEEEEEEvNT_6ParamsE$_ZN4cute8smem_ptrIPN7cutlass10bfloat16_tEECI1NS_12iter_adaptorIS3_S4_EEES3_)
$_ZN7cutlass13device_kernelIN5flash19enable_sm80_to_sm89INS1_16FlashAttnBwdSm80INS1_25CollectiveMainloopBwdSm80ILi2ELi2EN4cute5tupleIJNS5_1CILi128EEES8_NS7_ILi64EEEEEENS_10bfloat16_tEfNS_4arch4Sm80ELb1ELb0ELb1ELb1ELb0ELb0ELb0ELb0ELi2ELi4ELi4ELi4ELb0EEENS1_24CollectiveEpilogueBwdGQAISA_fSD_Li256ELb1ELb0EEENS1_25SingleTileBwdLPTSchedulerILb1ELi128ELb0EEEEEEEEEvNT_6ParamsE$_ZN4cute8smem_ptrIPN7cutlass10bfloat16_tEECI1NS_12iter_adaptorIS3_S4_EEES3_:
[----:B------:R-:W-:Y:S02]  /*b300*/  MOV R10, 0xb320 ;  /* 0x0000b320000a7802 */ /* 0x000fe40000000f00 */
[----:B------:R-:W-:Y:S05]  /*b310*/  CALL.REL.NOINC `($_ZN7cutlass13device_kernelIN5flash19enable_sm80_to_sm89INS1_16FlashAttnBwdSm80INS1_25CollectiveMainloopBwdSm80ILi2ELi2EN4cute5tupleIJNS5_1CILi128EEES8_NS7_ILi64EEEEEENS_10bfloat16_tEfNS_4arch4Sm80ELb1ELb0ELb1ELb1ELb0ELb0ELb0ELb0ELi2ELi4ELi4ELi4ELb0EEENS1_24CollectiveEpilogueBwdGQAISA_fSD_Li256ELb1ELb0EEENS1_25SingleTileBwdLPTSchedulerILb1ELi128ELb0EEEEEEEEEvNT_6ParamsE$_ZN4cute12iter_adaptorIPN7cutlass10bfloat16_tENS_8smem_ptrIS3_EEEC2ES3_) ;  /* 0xffffa92000007944 */ /* 0x000fea0003c3ffff */
[----:B------:R-:W-:-:S04]  /*b320*/  MOV R9, 0x0 ;  /* 0x0000000000097802 */ /* 0x000fc80000000f00 */
[----:B------:R-:W-:Y:S05]  /*b330*/  RET.REL.NODEC R8 `(_ZN7cutlass13device_kernelIN5flash19enable_sm80_to_sm89INS1_16FlashAttnBwdSm80INS1_25CollectiveMainloopBwdSm80ILi2ELi2EN4cute5tupleIJNS5_1CILi128EEES8_NS7_ILi64EEEEEENS_10bfloat16_tEfNS_4arch4Sm80ELb1ELb0ELb1ELb1ELb0ELb0ELb0ELb0ELi2ELi4ELi4ELi4ELb0EEENS1_24CollectiveEpilogueBwdGQAISA_fSD_Li256ELb1ELb0EEENS1_25SingleTileBwdLPTSchedulerILb1ELi128ELb0EEEEEEEEEvNT_6ParamsE) ;  /* 0xffff4cc008007950 */ /* 0x000fea0003c3ffff */
        .type           $_ZN7cutlass13device_kernelIN5flash19enable_sm80_to_sm89INS1_16FlashAttnBwdSm80INS1_25CollectiveMainloopBwdSm80ILi2ELi2EN4cute5tupleIJNS5_1CILi128EEES8_NS7_ILi64EEEEEENS_10bfloat16_tEfNS_4arch4Sm80ELb1ELb0ELb1ELb1ELb0ELb0ELb0ELb0ELi2ELi4ELi4ELi4ELb0EEENS1_24CollectiveEpilogueBwdGQAISA_fSD_Li256ELb1ELb0EEENS1_25SingleTileBwdLPTSchedulerILb1ELi128ELb0EEEEEEEEEvNT_6ParamsE$_ZN4cute8smem_ptrIPN7cutlass9uint128_tEECI1NS_12iter_adaptorIS3_S4_EEES3_,@function
        .size           $_ZN7cutlass13device_kernelIN5flash19enable_sm80_to_sm89INS1_16FlashAttnBwdSm80INS1_25CollectiveMainloopBwdSm80ILi2ELi2EN4cute5tupleIJNS5_1CILi128EEES8_NS7_ILi64EEEEEENS_10bfloat16_tEfNS_4arch4Sm80ELb1ELb0ELb1ELb1ELb0ELb0ELb0ELb0ELi2ELi4ELi4ELi4ELb0EEENS1_24CollectiveEpilogueBwdGQAISA_fSD_Li256ELb1ELb0EEENS1_25SingleTileBwdLPTSchedulerILb1ELi128ELb0EEEEEEEEEvNT_6ParamsE$_ZN4cute8smem_ptrIPN7cutlass9uint128_tEECI1NS_12iter_adaptorIS3_S4_EEES3_,($_ZN7cutlass13device_kernelIN5flash19enable_sm80_to_sm89INS1_16FlashAttnBwdSm80INS1_25CollectiveMainloopBwdSm80ILi2ELi2EN4cute5tupleIJNS5_1CILi128EEES8_NS7_ILi64EEEEEENS_10bfloat16_tEfNS_4arch4Sm80ELb1ELb0ELb1ELb1ELb0ELb0ELb0ELb0ELi2ELi4ELi4ELi4ELb0EEENS1_24CollectiveEpilogueBwdGQAISA_fSD_Li256ELb1ELb0EEENS1_25SingleTileBwdLPTSchedulerILb1ELi128ELb0EEEEEEEEEvNT_6ParamsE$_ZN4cute8smem_ptrIPfECI1NS_12iter_adaptorIS1_S2_EEES1_ - $_ZN7cutlass13device_kernelIN5flash19enable_sm80_to_sm89INS1_16FlashAttnBwdSm80INS1_25CollectiveMainloopBwdSm80ILi2ELi2EN4cute5tupleIJNS5_1CILi128EEES8_NS7_ILi64EEEEEENS_10bfloat16_tEfNS_4arch4Sm80ELb1ELb0ELb1ELb1ELb0ELb0ELb0ELb0ELi2ELi4ELi4ELi4ELb0EEENS1_24CollectiveEpilogueBwdGQAISA_fSD_Li256ELb1ELb0EEENS1_25SingleTileBwdLPTSchedulerILb1ELi128ELb0EEEEEEEEEvNT_6ParamsE$_ZN4cute8smem_ptrIPN7cutlass9uint128_tEECI1NS_12iter_adaptorIS3_S4_EEES3_)
$_ZN7cutlass13device_kernelIN5flash19enable_sm80_to_sm89INS1_16FlashAttnBwdSm80INS1_25CollectiveMainloopBwdSm80ILi2ELi2EN4cute5tupleIJNS5_1CILi128EEES8_NS7_ILi64EEEEEENS_10bfloat16_tEfNS_4arch4Sm80ELb1ELb0ELb1ELb1ELb0ELb0ELb0ELb0ELi2ELi4ELi4ELi4ELb0EEENS1_24CollectiveEpilogueBwdGQAISA_fSD_Li256ELb1ELb0EEENS1_25SingleTileBwdLPTSchedulerILb1ELi128ELb0EEEEEEEEEvNT_6ParamsE$_ZN4cute8smem_ptrIPN7cutlass9uint128_tEECI1NS_12iter_adaptorIS3_S4_EEES3_:
[----:B------:R-:W-:Y:S02]  /*b340*/  MOV R8, 0xb360 ;  /* 0x0000b36000087802 */ /* 0x000fe40000000f00 */
[----:B------:R-:W-:Y:S05]  /*b350*/  CALL.REL.NOINC `($_ZN7cutlass13device_kernelIN5flash19enable_sm80_to_sm89INS1_16FlashAttnBwdSm80INS1_25CollectiveMainloopBwdSm80ILi2ELi2EN4cute5tupleIJNS5_1CILi128EEES8_NS7_ILi64EEEEEENS_10bfloat16_tEfNS_4arch4Sm80ELb1ELb0ELb1ELb1ELb0ELb0ELb0ELb0ELi2ELi4ELi4ELi4ELb0EEENS1_24CollectiveEpilogueBwdGQAISA_fSD_Li256ELb1ELb0EEENS1_25SingleTileBwdLPTSchedulerILb1ELi128ELb0EEEEEEEEEvNT_6ParamsE$_ZN4cute12iter_adaptorIPN7cutlass9uint128_tENS_8smem_ptrIS3_EEEC2ES3_) ;  /* 0xffffa92000007944 */ /* 0x000fea0003c3ffff */
[----:B------:R-:W-:-:S04]  /*b360*/  MOV R7, 0x0 ;  /* 0x0000000000077802 */ /* 0x000fc80000000f00 */
[----:B------:R-:W-:Y:S05]  /*b370*/  RET.REL.NODEC R6 `(_ZN7cutlass13device_kernelIN5flash19enable_sm80_to_sm89INS1_16FlashAttnBwdSm80INS1_25CollectiveMainloopBwdSm80ILi2ELi2EN4cute5tupleIJNS5_1CILi128EEES8_NS7_ILi64EEEEEENS_10bfloat16_tEfNS_4arch4Sm80ELb1ELb0ELb1ELb1ELb0ELb0ELb0ELb0ELi2ELi4ELi4ELi4ELb0EEENS1_24CollectiveEpilogueBwdGQAISA_fSD_Li256ELb1ELb0EEENS1_25SingleTileBwdLPTSchedulerILb1ELi128ELb0EEEEEEEEEvNT_6ParamsE) ;  /* 0xffff4c8006007950 */ /* 0x000fea0003c3ffff */
        .type           $_ZN7cutlass13device_kernelIN5flash19enable_sm80_to_sm89INS1_16FlashAttnBwdSm80INS1_25CollectiveMainloopBwdSm80ILi2ELi2EN4cute5tupleIJNS5_1CILi128EEES8_NS7_ILi64EEEEEENS_10bfloat16_tEfNS_4arch4Sm80ELb1ELb0ELb1ELb1ELb0ELb0ELb0ELb0ELi2ELi4ELi4ELi4ELb0EEENS1_24CollectiveEpilogueBwdGQAISA_fSD_Li256ELb1ELb0EEENS1_25SingleTileBwdLPTSchedulerILb1ELi128ELb0EEEEEEEEEvNT_6ParamsE$_ZN4cute8smem_ptrIPfECI1NS_12iter_adaptorIS1_S2_EEES1_,@function
        .size           $_ZN7cutlass13device_kernelIN5flash19enable_sm80_to_sm89INS1_16FlashAttnBwdSm80INS1_25CollectiveMainloopBwdSm80ILi2ELi2EN4cute5tupleIJNS5_1CILi128EEES8_NS7_ILi64EEEEEENS_10bfloat16_tEfNS_4arch4Sm80ELb1ELb0ELb1ELb1ELb0ELb0ELb0ELb0ELi2ELi4ELi4ELi4ELb0EEENS1_24CollectiveEpilogueBwdGQAISA_fSD_Li256ELb1ELb0EEENS1_25SingleTileBwdLPTSchedulerILb1ELi128ELb0EEEEEEEEEvNT_6ParamsE$_ZN4cute8smem_ptrIPfECI1NS_12iter_adaptorIS1_S2_EEES1_,($_ZN7cutlass13device_kernelIN5flash19enable_sm80_to_sm89INS1_16FlashAttnBwdSm80INS1_25CollectiveMainloopBwdSm80ILi2ELi2EN4cute5tupleIJNS5_1CILi128EEES8_NS7_ILi64EEEEEENS_10bfloat16_tEfNS_4arch4Sm80ELb1ELb0ELb1ELb1ELb0ELb0ELb0ELb0ELi2ELi4ELi4ELi4ELb0EEENS1_24CollectiveEpilogueBwdGQAISA_fSD_Li256ELb1ELb0EEENS1_25SingleTileBwdLPTSchedulerILb1ELi128ELb0EEEEEEEEEvNT_6ParamsE$_ZN4cute8smem_ptrIPjECI1NS_12iter_adaptorIS1_S2_EEES1_ - $_ZN7cutlass13device_kernelIN5flash19enable_sm80_to_sm89INS1_16FlashAttnBwdSm80INS1_25CollectiveMainloopBwdSm80ILi2ELi2EN4cute5tupleIJNS5_1CILi128EEES8_NS7_ILi64EEEEEENS_10bfloat16_tEfNS_4arch4Sm80ELb1ELb0ELb1ELb1ELb0ELb0ELb0ELb0ELi2ELi4ELi4ELi4ELb0EEENS1_24CollectiveEpilogueBwdGQAISA_fSD_Li256ELb1ELb0EEENS1_25SingleTileBwdLPTSchedulerILb1ELi128ELb0EEEEEEEEEvNT_6ParamsE$_ZN4cute8smem_ptrIPfECI1NS_12iter_adaptorIS1_S2_EEES1_)
$_ZN7cutlass13device_kernelIN5flash19enable_sm80_to_sm89INS1_16FlashAttnBwdSm80INS1_25CollectiveMainloopBwdSm80ILi2ELi2EN4cute5tupleIJNS5_1CILi128EEES8_NS7_ILi64EEEEEENS_10bfloat16_tEfNS_4arch4Sm80ELb1ELb0ELb1ELb1ELb0ELb0ELb0ELb0ELi2ELi4ELi4ELi4ELb0EEENS1_24CollectiveEpilogueBwdGQAISA_fSD_Li256ELb1ELb0EEENS1_25SingleTileBwdLPTSchedulerILb1ELi128ELb0EEEEEEEEEvNT_6ParamsE$_ZN4cute8smem_ptrIPfECI1NS_12iter_adaptorIS1_S2_EEES1_:
[----:B------:R-:W-:Y:S02]  /*b380*/  MOV R10, 0xb3a0 ;  /* 0x0000b3a0000a7802 */ /* 0x000fe40000000f00 */
[----:B------:R-:W-:Y:S05]  /*b390*/  CALL.REL.NOINC `($_ZN7cutlass13device_kernelIN5flash19enable_sm80_to_sm89INS1_16FlashAttnBwdSm80INS1_25CollectiveMainloopBwdSm80ILi2ELi2EN4cute5tupleIJNS5_1CILi128EEES8_NS7_ILi64EEEEEENS_10bfloat16_tEfNS_4arch4Sm80ELb1ELb0ELb1ELb1ELb0ELb0ELb0ELb0ELi2ELi4ELi4ELi4ELb0EEENS1_24CollectiveEpilogueBwdGQAISA_fSD_Li256ELb1ELb0EEENS1_25SingleTileBwdLPTSchedulerILb1ELi128ELb0EEEEEEEEEvNT_6ParamsE$_ZN4cute12iter_adaptorIPfNS_8smem_ptrIS1_EEEC2ES1_) ;  /* 0xffffa96000007944 */ /* 0x000fea0003c3ffff */
[----:B------:R-:W-:-:S04]  /*b3a0*/  MOV R9, 0x0 ;  /* 0x0000000000097802 */ /* 0x000fc80000000f00 */
[----:B------:R-:W-:Y:S05]  /*b3b0*/  RET.REL.NODEC R8 `(_ZN7cutlass13device_kernelIN5flash19enable_sm80_to_sm89INS1_16FlashAttnBwdSm80INS1_25CollectiveMainloopBwdSm80ILi2ELi2EN4cute5tupleIJNS5_1CILi128EEES8_NS7_ILi64EEEEEENS_10bfloat16_tEfNS_4arch4Sm80ELb1ELb0ELb1ELb1ELb0ELb0ELb0ELb0ELi2ELi4ELi4ELi4ELb0EEENS1_24CollectiveEpilogueBwdGQAISA_fSD_Li256ELb1ELb0EEENS1_25SingleTileBwdLPTSchedulerILb1ELi128ELb0EEEEEEEEEvNT_6ParamsE) ;  /* 0xffff4c4008007950 */ /* 0x000fea0003c3ffff */
        .type           $_ZN7cutlass13device_kernelIN5flash19enable_sm80_to_sm89INS1_16FlashAttnBwdSm80INS1_25CollectiveMainloopBwdSm80ILi2ELi2EN4cute5tupleIJNS5_1CILi128EEES8_NS7_ILi64EEEEEENS_10bfloat16_tEfNS_4arch4Sm80ELb1ELb0ELb1ELb1ELb0ELb0ELb0ELb0ELi2ELi4ELi4ELi4ELb0EEENS1_24CollectiveEpilogueBwdGQAISA_fSD_Li256ELb1ELb0EEENS1_25SingleTileBwdLPTSchedulerILb1ELi128ELb0EEEEEEEEEvNT_6ParamsE$_ZN4cute8smem_ptrIPjECI1NS_12iter_adaptorIS1_S2_EEES1_,@function
        .size           $_ZN7cutlass13device_kernelIN5flash19enable_sm80_to_sm89INS1_16FlashAttnBwdSm80INS1_25CollectiveMainloopBwdSm80ILi2ELi2EN4cute5tupleIJNS5_1CILi128EEES8_NS7_ILi64EEEEEENS_10bfloat16_tEfNS_4arch4Sm80ELb1ELb0ELb1ELb1ELb0ELb0ELb0ELb0ELi2ELi4ELi4ELi4ELb0EEENS1_24CollectiveEpilogueBwdGQAISA_fSD_Li256ELb1ELb0EEENS1_25SingleTileBwdLPTSchedulerILb1ELi128ELb0EEEEEEEEEvNT_6ParamsE$_ZN4cute8smem_ptrIPjECI1NS_12iter_adaptorIS1_S2_EEES1_,($_ZN7cutlass13device_kernelIN5flash19enable_sm80_to_sm89INS1_16FlashAttnBwdSm80INS1_25CollectiveMainloopBwdSm80ILi2ELi2EN4cute5tupleIJNS5_1CILi128EEES8_NS7_ILi64EEEEEENS_10bfloat16_tEfNS_4arch4Sm80ELb1ELb0ELb1ELb1ELb0ELb0ELb0ELb0ELi2ELi4ELi4ELi4ELb0EEENS1_24CollectiveEpilogueBwdGQAISA_fSD_Li256ELb1ELb0EEENS1_25SingleTileBwdLPTSchedulerILb1ELi128ELb0EEEEEEEEEvNT_6ParamsE$_ZN73_INTERNAL_24fd9406_37_flash_bwd_hdim64_bf16_softcap_sm80_cu_8e232a79_330714__viaddmin_s32Eiii - $_ZN7cutlass13device_kernelIN5flash19enable_sm80_to_sm89INS1_16FlashAttnBwdSm80INS1_25CollectiveMainloopBwdSm80ILi2ELi2EN4cute5tupleIJNS5_1CILi128EEES8_NS7_ILi64EEEEEENS_10bfloat16_tEfNS_4arch4Sm80ELb1ELb0ELb1ELb1ELb0ELb0ELb0ELb0ELi2ELi4ELi4ELi4ELb0EEENS1_24CollectiveEpilogueBwdGQAISA_fSD_Li256ELb1ELb0EEENS1_25SingleTileBwdLPTSchedulerILb1ELi128ELb0EEEEEEEEEvNT_6ParamsE$_ZN4cute8smem_ptrIPjECI1NS_12iter_adaptorIS1_S2_EEES1_)
$_ZN7cutlass13device_kernelIN5flash19enable_sm80_to_sm89INS1_16FlashAttnBwdSm80INS1_25CollectiveMainloopBwdSm80ILi2ELi2EN4cute5tupleIJNS5_1CILi128EEES8_NS7_ILi64EEEEEENS_10bfloat16_tEfNS_4arch4Sm80ELb1ELb0ELb1ELb1ELb0ELb0ELb0ELb0ELi2ELi4ELi4ELi4ELb0EEENS1_24CollectiveEpilogueBwdGQAISA_fSD_Li256ELb1ELb0EEENS1_25SingleTileBwdLPTSchedulerILb1ELi128ELb0EEEEEEEEEvNT_6ParamsE$_ZN4cute8smem_ptrIPjECI1NS_12iter_adaptorIS1_S2_EEES1_:
[----:B------:R-:W-:Y:S02]  /*b3c0*/  MOV R10, 0xb3e0 ;  /* 0x0000b3e0000a7802 */ /* 0x000fe40000000f00 */
[----:B------:R-:W-:Y:S05]  /*b3d0*/  CALL.REL.NOINC `($_ZN7cutlass13device_kernelIN5flash19enable_sm80_to_sm89INS1_16FlashAttnBwdSm80INS1_25CollectiveMainloopBwdSm80ILi2ELi2EN4cute5tupleIJNS5_1CILi128EEES8_NS7_ILi64EEEEEENS_10bfloat16_tEfNS_4arch4Sm80ELb1ELb0ELb1ELb1ELb0ELb0ELb0ELb0ELi2ELi4ELi4ELi4ELb0EEENS1_24CollectiveEpilogueBwdGQAISA_fSD_Li256ELb1ELb0EEENS1_25SingleTileBwdLPTSchedulerILb1ELi128ELb0EEEEEEEEEvNT_6ParamsE$_ZN4cute12iter_adaptorIPjNS_8smem_ptrIS1_EEEC2ES1_) ;  /* 0xffffa96000007944 */ /* 0x000fea0003c3ffff */
[----:B------:R-:W-:-:S04]  /*b3e0*/  MOV R9, 0x0 ;  /* 0x0000000000097802 */ /* 0x000fc80000000f00 */
[----:B------:R-:W-:Y:S05]  /*b3f0*/  RET.REL.NODEC R8 `(_ZN7cutlass13device_kernelIN5flash19enable_sm80_to_sm89INS1_16FlashAttnBwdSm80INS1_25CollectiveMainloopBwdSm80ILi2ELi2EN4cute5tupleIJNS5_1CILi128EEES8_NS7_ILi64EEEEEENS_10bfloat16_tEfNS_4arch4Sm80ELb1ELb0ELb1ELb1ELb0ELb0ELb0ELb0ELi2ELi4ELi4ELi4ELb0EEENS1_24CollectiveEpilogueBwdGQAISA_fSD_Li256ELb1ELb0EEENS1_25SingleTileBwdLPTSchedulerILb1ELi128ELb0EEEEEEEEEvNT_6ParamsE) ;  /* 0xffff4c0008007950 */ /* 0x000fea0003c3ffff */
        .type           $_ZN7cutlass13device_kernelIN5flash19enable_sm80_to_sm89INS1_16FlashAttnBwdSm80INS1_25CollectiveMainloopBwdSm80ILi2ELi2EN4cute5tupleIJNS5_1CILi128EEES8_NS7_ILi64EEEEEENS_10bfloat16_tEfNS_4arch4Sm80ELb1ELb0ELb1ELb1ELb0ELb0ELb0ELb0ELi2ELi4ELi4ELi4ELb0EEENS1_24CollectiveEpilogueBwdGQAISA_fSD_Li256ELb1ELb0EEENS1_25SingleTileBwdLPTSchedulerILb1ELi128ELb0EEEEEEEEEvNT_6ParamsE$_ZN73_INTERNAL_24fd9406_37_flash_bwd_hdim64_bf16_softcap_sm80_cu_8e232a79_330714__viaddmin_s32Eiii,@function
        .size           $_ZN7cutlass13device_kernelIN5flash19enable_sm80_to_sm89INS1_16FlashAttnBwdSm80INS1_25CollectiveMainloopBwdSm80ILi2ELi2EN4cute5tupleIJNS5_1CILi128EEES8_NS7_ILi64EEEEEENS_10bfloat16_tEfNS_4arch4Sm80ELb1ELb0ELb1ELb1ELb0ELb0ELb0ELb0ELi2ELi4ELi4ELi4ELb0EEENS1_24CollectiveEpilogueBwdGQAISA_fSD_Li256ELb1ELb0EEENS1_25SingleTileBwdLPTSchedulerILb1ELi128ELb0EEEEEEEEEvNT_6ParamsE$_ZN73_INTERNAL_24fd9406_37_flash_bwd_hdim64_bf16_softcap_sm80_cu_8e232a79_330714__viaddmin_s32Eiii,($_ZN7cutlass13device_kernelIN5flash19enable_sm80_to_sm89INS1_16FlashAttnBwdSm80INS1_25CollectiveMainloopBwdSm80ILi2ELi2EN4cute5tupleIJNS5_1CILi128EEES8_NS7_ILi64EEEEEENS_10bfloat16_tEfNS_4arch4Sm80ELb1ELb0ELb1ELb1ELb0ELb0ELb0ELb0ELi2ELi4ELi4ELi4ELb0EEENS1_24CollectiveEpilogueBwdGQAISA_fSD_Li256ELb1ELb0EEENS1_25SingleTileBwdLPTSchedulerILb1ELi128ELb0EEEEEEEEEvNT_6ParamsE$_ZN73_INTERNAL_24fd9406_37_flash_bwd_hdim64_bf16_softcap_sm80_cu_8e232a79_330724__cvta_generic_to_sharedEPKv - $_ZN7cutlass13device_kernelIN5flash19enable_sm80_to_sm89INS1_16FlashAttnBwdSm80INS1_25CollectiveMainloopBwdSm80ILi2ELi2EN4cute5tupleIJNS5_1CILi128EEES8_NS7_ILi64EEEEEENS_10bfloat16_tEfNS_4arch4Sm80ELb1ELb0ELb1ELb1ELb0ELb0ELb0ELb0ELi2ELi4ELi4ELi4ELb0EEENS1_24CollectiveEpilogueBwdGQAISA_fSD_Li256ELb1ELb0EEENS1_25SingleTileBwdLPTSchedulerILb1ELi128ELb0EEEEEEEEEvNT_6ParamsE$_ZN73_INTERNAL_24fd9406_37_flash_bwd_hdim64_bf16_softcap_sm80_cu_8e232a79_330714__viaddmin_s32Eiii)
$_ZN7cutlass13device_kernelIN5flash19enable_sm80_to_sm89INS1_16FlashAttnBwdSm80INS1_25CollectiveMainloopBwdSm80ILi2ELi2EN4cute5tupleIJNS5_1CILi128EEES8_NS7_ILi64EEEEEENS_10bfloat16_tEfNS_4arch4Sm80ELb1ELb0ELb1ELb1ELb0ELb0ELb0ELb0ELi2ELi4ELi4ELi4ELb0EEENS1_24CollectiveEpilogueBwdGQAISA_fSD_Li256ELb1ELb0EEENS1_25SingleTileBwdLPTSchedulerILb1ELi128ELb0EEEEEEEEEvNT_6ParamsE$_ZN73_INTERNAL_24fd9406_37_flash_bwd_hdim64_bf16_softcap_sm80_cu_8e232a79_330714__viaddmin_s32Eiii:
[----:B------:R-:W-:Y:S02]  /*b400*/  IADD3 R3, R3, R46, RZ ;  /* 0x0000002e03037210 */ /* 0x000fe40007ffe0ff */
[----:B------:R-:W-:Y:S02]  /*b410*/  MOV R6, 0xb430 ;  /* 0x0000b43000067802 */ /* 0x000fe40000000f00 */
[----:B------:R-:W-:Y:S05]  /*b420*/  CALL.REL.NOINC `($_ZN7cutlass13device_kernelIN5flash19enable_sm80_to_sm89INS1_16FlashAttnBwdSm80INS1_25CollectiveMainloopBwdSm80ILi2ELi2EN4cute5tupleIJNS5_1CILi128EEES8_NS7_ILi64EEEEEENS_10bfloat16_tEfNS_4arch4Sm80ELb1ELb0ELb1ELb1ELb0ELb0ELb0ELb0ELi2ELi4ELi4ELi4ELb0EEENS1_24CollectiveEpilogueBwdGQAISA_fSD_Li256ELb1ELb0EEENS1_25SingleTileBwdLPTSchedulerILb1ELi128ELb0EEEEEEEEEvNT_6ParamsE$min) ;  /* 0x0005bef000007944 */ /* 0x000fea0003c00000 */
[----:B------:R-:W-:-:S04]  /*b430*/  MOV R3, 0x0 ;  /* 0x0000000000037802 */ /* 0x000fc80000000f00 */
[----:B------:R-:W-:Y:S05]  /*b440*/  RET.REL.NODEC R2 `(_ZN7cutlass13device_kernelIN5flash19enable_sm80_to_sm89INS1_16FlashAttnBwdSm80INS1_25CollectiveMainloopBwdSm80ILi2ELi2EN4cute5tupleIJNS5_1CILi128EEES8_NS7_ILi64EEEEEENS_10bfloat16_tEfNS_4arch4Sm80ELb1ELb0ELb1ELb1ELb0ELb0ELb0ELb0ELi2ELi4ELi4ELi4ELb0EEENS1_24CollectiveEpilogueBwdGQAISA_fSD_Li256ELb1ELb0EEENS1_25SingleTileBwdLPTSchedulerILb1ELi128ELb0EEEEEEEEEvNT_6ParamsE) ;  /* 0xffff4bb002007950 */ /* 0x000fea0003c3ffff */
        .type           $_ZN7cutlass13device_kernelIN5flash19enable_sm80_to_sm89INS1_16FlashAttnBwdSm80INS1_25CollectiveMainloopBwdSm80ILi2ELi2EN4cute5tupleIJNS5_1CILi128EEES8_NS7_ILi64EEEEEENS_10bfloat16_tEfNS_4arch4Sm80ELb1ELb0ELb1ELb1ELb0ELb0ELb0ELb0ELi2ELi4ELi4ELi4ELb0EEENS1_24CollectiveEpilogueBwdGQAISA_fSD_Li256ELb1ELb0EEENS1_25SingleTileBwdLPTSchedulerILb1ELi128ELb0EEEEEEEEEvNT_6ParamsE$_ZN73_INTERNAL_24fd9406_37_flash_bwd_hdim64_bf16_softcap_sm80_cu_8e232a79_330724__cvta_generic_to_sharedEPKv,@function
        .size           $_ZN7cutlass13device_kernelIN5flash19enable_sm80_to_sm89INS1_16FlashAttnBwdSm80INS1_25CollectiveMainloopBwdSm80ILi2ELi2EN4cute5tupleIJNS5_1CILi128EEES8_NS7_ILi64EEEEEENS_10bfloat16_tEfNS_4arch4Sm80ELb1ELb0ELb1ELb1ELb0ELb0ELb0ELb0ELi2ELi4ELi4ELi4ELb0EEENS1_24CollectiveEpilogueBwdGQAISA_fSD_Li256ELb1ELb0EEENS1_25SingleTileBwdLPTSchedulerILb1ELi128ELb0EEEEEEEEEvNT_6ParamsE$_ZN73_INTERNAL_24fd9406_37_flash_bwd_hdim64_bf16_softcap_sm80_cu_8e232a79_330724__cvta_generic_to_sharedEPKv,($_ZN7cutlass13device_kernelIN5flash19enable_sm80_to_sm89INS1_16FlashAttnBwdSm80INS1_25CollectiveMainloopBwdSm80ILi2ELi2EN4cute5tupleIJNS5_1CILi128EEES8_NS7_ILi64EEEEEENS_10bfloat16_tEfNS_4arch4Sm80ELb1ELb0ELb1ELb1ELb0ELb0ELb0ELb0ELi2ELi4ELi4ELi4ELb0EEENS1_24CollectiveEpilogueBwdGQAISA_fSD_Li256ELb1ELb0EEENS1_25SingleTileBwdLPTSchedulerILb1ELi128ELb0EEEEEEEEEvNT_6ParamsE$_ZN73_INTERNAL_24fd9406_37_flash_bwd_hdim64_bf16_softcap_sm80_cu_8e232a79_33079atomicAddEPff - $_ZN7cutlass13device_kernelIN5flash19enable_sm80_to_sm89INS1_16FlashAttnBwdSm80INS1_25CollectiveMainloopBwdSm80ILi2ELi2EN4cute5tupleIJNS5_1CILi128EEES8_NS7_ILi64EEEEEENS_10bfloat16_tEfNS_4arch4Sm80ELb1ELb0ELb1ELb1ELb0ELb0ELb0ELb0ELi2ELi4ELi4ELi4ELb0EEENS1_24CollectiveEpilogueBwdGQAISA_fSD_Li256ELb1ELb0EEENS1_25SingleTileBwdLPTSchedulerILb1ELi128ELb0EEEEEEEEEvNT_6ParamsE$_ZN73_INTERNAL_24fd9406_37_flash_bwd_hdim64_bf16_softcap_sm80_cu_8e232a79_330724__cvta_generic_to_sharedEPKv)
$_ZN7cutlass13device_kernelIN5flash19enable_sm80_to_sm89INS1_16FlashAttnBwdSm80INS1_25CollectiveMainloopBwdSm80ILi2ELi2EN4cute5tupleIJNS5_1CILi128EEES8_NS7_ILi64EEEEEENS_10bfloat16_tEfNS_4arch4Sm80ELb1ELb0ELb1ELb1ELb0ELb0ELb0ELb0ELi2ELi4ELi4ELi4ELb0EEENS1_24CollectiveEpilogueBwdGQAISA_fSD_Li256ELb1ELb0EEENS1_25SingleTileBwdLPTSchedulerILb1ELi128ELb0EEEEEEEEEvNT_6ParamsE$_ZN73_INTERNAL_24fd9406_37_flash_bwd_hdim64_bf16_softcap_sm80_cu_8e232a79_330724__cvta_generic_to_sharedEPKv:
[----:B------:R-:W-:Y:S02]  /*b450*/  MOV R3, 0x0 ;  /* 0x0000000000037802 */ /* 0x000fe40000000f00 */
[----:B------:R-:W-:Y:S02]  /*b460*/  IADD3 R4, R4, -c[0x0][0x18], RZ ;  /* 0x8000060004047a10 */ /* 0x000fe40007ffe0ff */
[----:B------:R-:W-:Y:S05]  /*b470*/  RET.REL.NODEC R2 `(_ZN7cutlass13device_kernelIN5flash19enable_sm80_to_sm89INS1_16FlashAttnBwdSm80INS1_25CollectiveMainloopBwdSm80ILi2ELi2EN4cute5tupleIJNS5_1CILi128EEES8_NS7_ILi64EEEEEENS_10bfloat16_tEfNS_4arch4Sm80ELb1ELb0ELb1ELb1ELb0ELb0ELb0ELb0ELi2ELi4ELi4ELi4ELb0EEENS1_24CollectiveEpilogueBwdGQAISA_fSD_Li256ELb1ELb0EEENS1_25SingleTileBwdLPTSchedulerILb1ELi128ELb0EEEEEEEEEvNT_6ParamsE) ;  /* 0xffff4b8002007950 */ /* 0x000fea0003c3ffff */
        .type           $_ZN7cutlass13device_kernelIN5flash19enable_sm80_to_sm89INS1_16FlashAttnBwdSm80INS1_25CollectiveMainloopBwdSm80ILi2ELi2EN4cute5tupleIJNS5_1CILi128EEES8_NS7_ILi64EEEEEENS_10bfloat16_tEfNS_4arch4Sm80ELb1ELb0ELb1ELb1ELb0ELb0ELb0ELb0ELi2ELi4ELi4ELi4ELb0EEENS1_24CollectiveEpilogueBwdGQAISA_fSD_Li256ELb1ELb0EEENS1_25SingleTileBwdLPTSchedulerILb1ELi128ELb0EEEEEEEEEvNT_6ParamsE$_ZN73_INTERNAL_24fd9406_37_flash_bwd_hdim64_bf16_softcap_sm80_cu_8e232a79_33079atomicAddEPff,@function
        .size           $_ZN7cutlass13device_kernelIN5flash19enable_sm80_to_sm89INS1_16FlashAttnBwdSm80INS1_25CollectiveMainloopBwdSm80ILi2ELi2EN4cute5tupleIJNS5_1CILi128EEES8_NS7_ILi64EEEEEENS_10bfloat16_tEfNS_4arch4Sm80ELb1ELb0ELb1ELb1ELb0ELb0ELb0ELb0ELi2ELi4ELi4ELi4ELb0EEENS1_24CollectiveEpilogueBwdGQAISA_fSD_Li256ELb1ELb0EEENS1_25SingleTileBwdLPTSchedulerILb1ELi128ELb0EEEEEEEEEvNT_6ParamsE$_ZN73_INTERNAL_24fd9406_37_flash_bwd_hdim64_bf16_softcap_sm80_cu_8e232a79_33079atomicAddEPff,($_ZN7cutlass13device_kernelIN5flash19enable_sm80_to_sm89INS1_16FlashAttnBwdSm80INS1_25CollectiveMainloopBwdSm80ILi2ELi2EN4cute5tupleIJNS5_1CILi128EEES8_NS7_ILi64EEEEEENS_10bfloat16_tEfNS_4arch4Sm80ELb1ELb0ELb1ELb1ELb0ELb0ELb0ELb0ELi2ELi4ELi4ELi4ELb0EEENS1_24CollectiveEpilogueBwdGQAISA_fSD_Li256ELb1ELb0EEENS1_25SingleTileBwdLPTSchedulerILb1ELi128ELb0EEEEEEEEEvNT_6ParamsE$_ZZN4cute12filter_tupleINS_5tupleIJNS1_IJNS_10UnderscoreENS_1CILi0EEEEEENS1_IJS4_S2_EEEEEENS1_IJNS1_IJNS1_IJNS3_ILi1EEES4_EEES4_EEENS1_IJNS1_IJS4_S4_EEEiEEEEEEZNS_5sliceIS7_SD_EEDaRKT_RKT0_EUlRKT_RKT0_E_EEDaSH_SK_OT1_ENKUlDpSN_E_clIJNS1_IJS9_EEENS1_IJiEEEEEEDaSU_ - $_ZN7cutlass13device_kernelIN5flash19enable_sm80_to_sm89INS1_16FlashAttnBwdSm80INS1_25CollectiveMainloopBwdSm80ILi2ELi2EN4cute5tupleIJNS5_1CILi128EEES8_NS7_ILi64EEEEEENS_10bfloat16_tEfNS_4arch4Sm80ELb1ELb0ELb1ELb1ELb0ELb0ELb0ELb0ELi2ELi4ELi4ELi4ELb0EEENS1_24CollectiveEpilogueBwdGQAISA_fSD_Li256ELb1ELb0EEENS1_25SingleTileBwdLPTSchedulerILb1ELi128ELb0EEEEEEEEEvNT_6ParamsE$_ZN73_INTERNAL_24fd9406_37_flash_bwd_hdim64_bf16_softcap_sm80_cu_8e232a79_33079atomicAddEPff)
$_ZN7cutlass13device_kernelIN5flash19enable_sm80_to_sm89INS1_16FlashAttnBwdSm80INS1_25CollectiveMainloopBwdSm80ILi2ELi2EN4cute5tupleIJNS5_1CILi128EEES8_NS7_ILi64EEEEEENS_10bfloat16_tEfNS_4arch4Sm80ELb1ELb0ELb1ELb1ELb0ELb0ELb0ELb0ELi2ELi4ELi4ELi4ELb0EEENS1_24CollectiveEpilogueBwdGQAISA_fSD_Li256ELb1ELb0EEENS1_25SingleTileBwdLPTSchedulerILb1ELi128ELb0EEEEEEEEEvNT_6ParamsE$_ZN73_INTERNAL_24fd9406_37_flash_bwd_hdim64_bf16_softcap_sm80_cu_8e232a79_33079atomicAddEPff:
[----:B------:R-:W-:Y:S01]  /*b480*/  BSSY B0, `(.L_x_2938) ;  /* 0x0000003000007945 */ /* 0x000fe20003800000 */
[----:B------:R-:W-:Y:S02]  /*b490*/  MOV R12, 0xb4b0 ;  /* 0x0000b4b0000c7802 */ /* 0x000fe40000000f00 */
[----:B------:R-:W-:Y:S05]  /*b4a0*/  CALL.REL.NOINC `($_ZN7cutlass13device_kernelIN5flash19enable_sm80_to_sm89INS1_16FlashAttnBwdSm80INS1_25CollectiveMainloopBwdSm80ILi2ELi2EN4cute5tupleIJNS5_1CILi128EEES8_NS7_ILi64EEEEEENS_10bfloat16_tEfNS_4arch4Sm80ELb1ELb0ELb1ELb1ELb0ELb0ELb0ELb0ELi2ELi4ELi4ELi4ELb0EEENS1_24CollectiveEpilogueBwdGQAISA_fSD_Li256ELb1ELb0EEENS1_25SingleTileBwdLPTSchedulerILb1ELi128ELb0EEEEEEEEEvNT_6ParamsE$__fAtomicAdd) ;  /* 0x0005bd0000007944 */ /* 0x000fea0003c00000 */
[----:B------:R-:W-:Y:S05]  /*b4b0*/  BSYNC B0 ;  /* 0x0000000000007941 */ /* 0x000fea0003800000 */
.L_x_2938:
[----:B------:R-:W-:-:S04]  /*b4c0*/  MOV R11, 0x0 ;  /* 0x00000000000b7802 */ /* 0x000fc80000000f00 */
[----:B------:R-:W-:Y:S05]  /*b4d0*/  RET.REL.NODEC R10 `(_ZN7cutlass13device_kernelIN5flash19enable_sm80_to_sm89INS1_16FlashAttnBwdSm80INS1_25CollectiveMainloopBwdSm80ILi2ELi2EN4cute5tupleIJNS5_1CILi128EEES8_NS7_ILi64EEEEEENS_10bfloat16_tEfNS_4arch4Sm80ELb1ELb0ELb1ELb1ELb0ELb0ELb0ELb0ELi2ELi4ELi4ELi4ELb0EEENS1_24CollectiveEpilogueBwdGQAISA_fSD_Li256ELb1ELb0EEENS1_25SingleTileBwdLPTSchedulerILb1ELi128ELb0EEEEEEEEEvNT_6ParamsE) ;  /* 0xffff4b200a007950 */ /* 0x000fea0003c3ffff */
        .type           $_ZN7cutlass13device_kernelIN5flash19enable_sm80_to_sm89INS1_16FlashAttnBwdSm80INS1_25CollectiveMainloopBwdSm80ILi2ELi2EN4cute5tupleIJNS5_1CILi128EEES8_NS7_ILi64EEEEEENS_10bfloat16_tEfNS_4arch4Sm80ELb1ELb0ELb1ELb1ELb0ELb0ELb0ELb0ELi2ELi4ELi4ELi4ELb0EEENS1_24CollectiveEpilogueBwdGQAISA_fSD_Li256ELb1ELb0EEENS1_25SingleTileBwdLPTSchedulerILb1ELi128ELb0EEEEEEEEEvNT_6ParamsE$_ZZN4cute12filter_tupleINS_5tupleIJNS1_IJNS_10UnderscoreENS_1CILi0EEEEEENS1_IJS4_S2_EEEEEENS1_IJNS1_IJNS1_IJNS3_ILi1EEES4_EEES4_EEENS1_IJNS1_IJS4_S4_EEEiEEEEEEZNS_5sliceIS7_SD_EEDaRKT_RKT0_EUlRKT_RKT0_E_EEDaSH_SK_OT1_ENKUlDpSN_E_clIJNS1_IJS9_EEENS1_IJiEEEEEEDaSU_,@function
        .size           $_ZN7cutlass13device_kernelIN5flash19enable_sm80_to_sm89INS1_16FlashAttnBwdSm80INS1_25CollectiveMainloopBwdSm80ILi2ELi2EN4cute5tupleIJNS5_1CILi128EEES8_NS7_ILi64EEEEEENS_10bfloat16_tEfNS_4arch4Sm80ELb1ELb0ELb1ELb1ELb0ELb0ELb0ELb0ELi2ELi4ELi4ELi4ELb0EEENS1_24CollectiveEpilogueBwdGQAISA_fSD_Li256ELb1ELb0EEENS1_25SingleTileBwdLPTSchedulerILb1ELi128ELb0EEEEEEEEEvNT_6ParamsE$_ZZN4cute12filter_tupleINS_5tupleIJNS1_IJNS_10UnderscoreENS_1CILi0EEEEEENS1_IJS4_S2_EEEEEENS1_IJNS1_IJNS1_IJNS3_ILi1EEES4_EEES4_EEENS1_IJNS1_IJS4_S4_EEEiEEEEEEZNS_5sliceIS7_SD_EEDaRKT_RKT0_EUlRKT_RKT0_E_EEDaSH_SK_OT1_ENKUlDpSN_E_clIJNS1_IJS9_EEENS1_IJiEEEEEEDaSU_,($_ZN7cutlass13device_kernelIN5flash19enable_sm80_to_sm89INS1_16FlashAttnBwdSm80INS1_25CollectiveMainloopBwdSm80ILi2ELi2EN4cute5tupleIJNS5_1CILi128EEES8_NS7_ILi64EEEEEENS_10bfloat16_tEfNS_4arch4Sm80ELb1ELb0ELb1ELb1ELb0ELb0ELb0ELb0ELi2ELi4ELi4ELi4ELb0EEENS1_24CollectiveEpilogueBwdGQAISA_fSD_Li256ELb1ELb0EEENS1_25SingleTileBwdLPTSchedulerILb1ELi128ELb0EEEEEEEEEvNT_6ParamsE$_ZZN4cute12filter_tupleINS_5tupleIJNS1_IJNS_1CILi0EEENS1_IJNS2_ILi1EEENS2_ILi512EEEiEEEEEENS2_ILi4096EEENS1_IJiNS2_ILi8192EEEEEEEEEZNS_7flattenISB_EEDaRKT_EUlRKT_E_EEDaSF_OT0_ENKUlDpSI_E_clIJNS1_IJS3_S4_S5_iEEENS1_IJS8_EEESA_EEEDaSM_ - $_ZN7cutlass13device_kernelIN5flash19enable_sm80_to_sm89INS1_16FlashAttnBwdSm80INS1_25CollectiveMainloopBwdSm80ILi2ELi2EN4cute5tupleIJNS5_1CILi128EEES8_NS7_ILi64EEEEEENS_10bfloat16_tEfNS_4arch4Sm80ELb1ELb0ELb1ELb1ELb0ELb0ELb0ELb0ELi2ELi4ELi4ELi4ELb0EEENS1_24CollectiveEpilogueBwdGQAISA_fSD_Li256ELb1ELb0EEENS1_25SingleTileBwdLPTSchedulerILb1ELi128ELb0EEEEEEEEEvNT_6ParamsE$_ZZN4cute12filter_tupleINS_5tupleIJNS1_IJNS_10UnderscoreENS_1CILi0EEEEEENS1_IJS4_S2_EEEEEENS1_IJNS1_IJNS1_IJNS3_ILi1EEES4_EEES4_EEENS1_IJNS1_IJS4_S4_EEEiEEEEEEZNS_5sliceIS7_SD_EEDaRKT_RKT0_EUlRKT_RKT0_E_EEDaSH_SK_OT1_ENKUlDpSN_E_clIJNS1_IJS9_EEENS1_IJiEEEEEEDaSU_)
$_ZN7cutlass13device_kernelIN5flash19enable_sm80_to_sm89INS1_16FlashAttnBwdSm80INS1_25CollectiveMainloopBwdSm80ILi2ELi2EN4cute5tupleIJNS5_1CILi128EEES8_NS7_ILi64EEEEEENS_10bfloat16_tEfNS_4arch4Sm80ELb1ELb0ELb1ELb1ELb0ELb0ELb0ELb0ELi2ELi4ELi4ELi4ELb0EEENS1_24CollectiveEpilogueBwdGQAISA_fSD_Li256ELb1ELb0EEENS1_25SingleTileBwdLPTSchedulerILb1ELi128ELb0EEEEEEEEEvNT_6ParamsE$_ZZN4cute12filter_tupleINS_5tupleIJNS1_IJNS_10UnderscoreENS_1CILi0EEEEEENS1_IJS4_S2_EEEEEENS1_IJNS1_IJNS1_IJNS3_ILi1EEES4_EEES4_EEENS1_IJNS1_IJS4_S4_EEEiEEEEEEZNS_5sliceIS7_SD_EEDaRKT_RKT0_EUlRKT_RKT0_E_EEDaSH_SK_OT1_ENKUlDpSN_E_clIJNS1_IJS9_EEENS1_IJiEEEEEEDaSU_:
[----:B------:R-:W-:Y:S02]  /*b4e0*/  IADD3 R2, R1, 0x1680, RZ ;  /* 0x0000168001027810 */ /* 0x000fe40007ffe0ff */
[----:B------:R-:W-:Y:S02]  /*b4f0*/  MOV R6, 0xb520 ;  /* 0x0000b52000067802 */ /* 0x000fe40000000f00 */
[----:B------:R-:W-:Y:S02]  /*b500*/  IADD3 R2, R2, c[0x0][0x20], RZ ;  /* 0x0000080002027a10 */ /* 0x000fe40007ffe0ff */
[----:B------:R-:W-:Y:S05]  /*b510*/  CALL.REL.NOINC `($_ZN7cutlass13device_kernelIN5flash19enable_sm80_to_sm89INS1_16FlashAttnBwdSm80INS1_25CollectiveMainloopBwdSm80ILi2ELi2EN4cute5tupleIJNS5_1CILi128EEES8_NS7_ILi64EEEEEENS_10bfloat16_tEfNS_4arch4Sm80ELb1ELb0ELb1ELb1ELb0ELb0ELb0ELb0ELi2ELi4ELi4ELi4ELb0EEENS1_24CollectiveEpilogueBwdGQAISA_fSD_Li256ELb1ELb0EEENS1_25SingleTileBwdLPTSchedulerILb1ELi128ELb0EEEEEEEEEvNT_6ParamsE$_ZN4cute3eso3ESOILb1ELb0EJNS_5tupleIJNS_1CILi1EEENS3_ILi0EEEEEEiEEC2ERKS6_RKi) ;  /* 0xffffd55000007944 */ /* 0x000fea0003c3ffff */
[----:B-1----:R1:W5:Y:S01]  /*b520*/  LDL R3, [R1+0x1680] ;  /* 0x0016800001037983 */ /* 0x0023620000100800 */
[----:B------:R-:W-:-:S04]  /*b530*/  MOV R9, 0x0 ;  /* 0x0000000000097802 */ /* 0x000fc80000000f00 */
[----:B------:R-:W-:Y:S05]  /*b540*/  RET.REL.NODEC R8 `(_ZN7cutlass13device_kernelIN5flash19enable_sm80_to_sm89INS1_16FlashAttnBwdSm80INS1_25CollectiveMainloopBwdSm80ILi2ELi2EN4cute5tupleIJNS5_1CILi128EEES8_NS7_ILi64EEEEEENS_10bfloat16_tEfNS_4arch4Sm80ELb1ELb0ELb1ELb1ELb0ELb0ELb0ELb0ELi2ELi4ELi4ELi4ELb0EEENS1_24CollectiveEpilogueBwdGQAISA_fSD_Li256ELb1ELb0EEENS1_25SingleTileBwdLPTSchedulerILb1ELi128ELb0EEEEEEEEEvNT_6ParamsE) ;  /* 0xffff4ab008007950 */ /* 0x000fea0003c3ffff */
        .type           $_ZN7cutlass13device_kernelIN5flash19enable_sm80_to_sm89INS1_16FlashAttnBwdSm80INS1_25CollectiveMainloopBwdSm80ILi2ELi2EN4cute5tupleIJNS5_1CILi128EEES8_NS7_ILi64EEEEEENS_10bfloat16_tEfNS_4arch4Sm80ELb1ELb0ELb1ELb1ELb0ELb0ELb0ELb0ELi2ELi4ELi4ELi4ELb0EEENS1_24CollectiveEpilogueBwdGQAISA_fSD_Li256ELb1ELb0EEENS1_25SingleTileBwdLPTSchedulerILb1ELi128ELb0EEEEEEEEEvNT_6ParamsE$_ZZN4cute12filter_tupleINS_5tupleIJNS1_IJNS_1CILi0EEENS1_IJNS2_ILi1EEENS2_ILi512EEEiEEEEEENS2_ILi4096EEENS1_IJiNS2_ILi8192EEEEEEEEEZNS_7flattenISB_EEDaRKT_EUlRKT_E_EEDaSF_OT0_ENKUlDpSI_E_clIJNS1_IJS3_S4_S5_iEEENS1_IJS8_EEESA_EEEDaSM_,@function
        .size           $_ZN7cutlass13device_kernelIN5flash19enable_sm80_to_sm89INS1_16FlashAttnBwdSm80INS1_25CollectiveMainloopBwdSm80ILi2ELi2EN4cute5tupleIJNS5_1CILi128EEES8_NS7_ILi64EEEEEENS_10bfloat16_tEfNS_4arch4Sm80ELb1ELb0ELb1ELb1ELb0ELb0ELb0ELb0ELi2ELi4ELi4ELi4ELb0EEENS1_24CollectiveEpilogueBwdGQAISA_fSD_Li256ELb1ELb0EEENS1_25SingleTileBwdLPTSchedulerILb1ELi128ELb0EEEEEEEEEvNT_6ParamsE$_ZZN4cute12filter_tupleINS_5tupleIJNS1_IJNS_1CILi0EEENS1_IJNS2_ILi1EEENS2_ILi512EEEiEEEEEENS2_ILi4096EEENS1_IJiNS2_ILi8192EEEEEEEEEZNS_7flattenISB_EEDaRKT_EUlRKT_E_EEDaSF_OT0_ENKUlDpSI_E_clIJNS1_IJS3_S4_S5_iEEENS1_IJS8_EEESA_EEEDaSM_,($_ZN7cutlass13device_kernelIN5flash19enable_sm80_to_sm89INS1_16FlashAttnBwdSm80INS1_25CollectiveMainloopBwdSm80ILi2ELi2EN4cute5tupleIJNS5_1CILi128EEES8_NS7_ILi64EEEEEENS_10bfloat16_tEfNS_4arch4Sm80ELb1ELb0ELb1ELb1ELb0ELb0ELb0ELb0ELi2ELi4ELi4ELi4ELb0EEENS1_24CollectiveEpilogueBwdGQAISA_fSD_Li256ELb1ELb0EEENS1_25SingleTileBwdLPTSchedulerILb1ELi128ELb0EEEEEEEEEvNT_6ParamsE$_ZZN4cute12filter_tupleINS_5tupleIJNS1_IJiNS1_IJiNS_1CILi0EEEEEEEEENS1_IJNS_10UnderscoreENS1_IJS6_S6_EEEEEEEEES9_ZNS_4diceIS9_S9_EEDaRKT_RKT0_EUlRKT_RKT0_E_EEDaSD_SG_OT1_ENKUlDpSJ_E_clIJNS1_IJiiS3_EEENS1_IJEEEEEEDaSQ_ - $_ZN7cutlass13device_kernelIN5flash19enable_sm80_to_sm89INS1_16FlashAttnBwdSm80INS1_25CollectiveMainloopBwdSm80ILi2ELi2EN4cute5tupleIJNS5_1CILi128EEES8_NS7_ILi64EEEEEENS_10bfloat16_tEfNS_4arch4Sm80ELb1ELb0ELb1ELb1ELb0ELb0ELb0ELb0ELi2ELi4ELi4ELi4ELb0EEENS1_24CollectiveEpilogueBwdGQAISA_fSD_Li256ELb1ELb0EEENS1_25SingleTileBwdLPTSchedulerILb1ELi128ELb0EEEEEEEEEvNT_6ParamsE$_ZZN4cute12filter_tupleINS_5tupleIJNS1_IJNS_1CILi0EEENS1_IJNS2_ILi1EEENS2_ILi512EEEiEEEEEENS2_ILi4096EEENS1_IJiNS2_ILi8192EEEEEEEEEZNS_7flattenISB_EEDaRKT_EUlRKT_E_EEDaSF_OT0_ENKUlDpSI_E_clIJNS1_IJS3_S4_S5_iEEENS1_IJS8_EEESA_EEEDaSM_)
$_ZN7cutlass13device_kernelIN5flash19enable_sm80_to_sm89INS1_16FlashAttnBwdSm80INS1_25CollectiveMainloopBwdSm80ILi2ELi2EN4cute5tupleIJNS5_1CILi128EEES8_NS7_ILi64EEEEEENS_10bfloat16_tEfNS_4arch4Sm80ELb1ELb0ELb1ELb1ELb0ELb0ELb0ELb0ELi2ELi4ELi4ELi4ELb0EEENS1_24CollectiveEpilogueBwdGQAISA_fSD_Li256ELb1ELb0EEENS1_25SingleTileBwdLPTSchedulerILb1ELi128ELb0EEEEEEEEEvNT_6ParamsE$_ZZN4cute12filter_tupleINS_5tupleIJNS1_IJNS_1CILi0EEENS1_IJNS2_ILi1EEENS2_ILi512EEEiEEEEEENS2_ILi4096EEENS1_IJiNS2_ILi8192EEEEEEEEEZNS_7flattenISB_EEDaRKT_EUlRKT_E_EEDaSF_OT0_ENKUlDpSI_E_clIJNS1_IJS3_S4_S5_iEEENS1_IJS8_EEESA_EEEDaSM_:
[----:B------:R-:W-:Y:S02]  /*b550*/  IADD3 R3, R1, 0x1380, RZ ;  /* 0x0000138001037810 */ /* 0x000fe40007ffe0ff */
[----:B------:R-:W-:Y:S02]  /*b560*/  MOV R8, 0xb590 ;  /* 0x0000b59000087802 */ /* 0x000fe40000000f00 */
[----:B------:R-:W-:Y:S02]  /*b570*/  IADD3 R3, R3, c[0x0][0x20], RZ ;  /* 0x0000080003037a10 */ /* 0x000fe40007ffe0ff */
[----:B------:R-:W-:Y:S05]  /*b580*/  CALL.REL.NOINC `($_ZN7cutlass13device_kernelIN5flash19enable_sm80_to_sm89INS1_16FlashAttnBwdSm80INS1_25CollectiveMainloopBwdSm80ILi2ELi2EN4cute5tupleIJNS5_1CILi128EEES8_NS7_ILi64EEEEEENS_10bfloat16_tEfNS_4arch4Sm80ELb1ELb0ELb1ELb1ELb0ELb0ELb0ELb0ELi2ELi4ELi4ELi4ELb0EEENS1_24CollectiveEpilogueBwdGQAISA_fSD_Li256ELb1ELb0EEENS1_25SingleTileBwdLPTSchedulerILb1ELi128ELb0EEEEEEEEEvNT_6ParamsE$_ZN4cute3eso3ESOILb1ELb0EJNS_1CILi0EEENS2_ILi1EEENS2_ILi512EEEiNS2_ILi4096EEEiNS2_ILi8192EEEEEC2ERKS3_RKS4_RKS5_RKiRKS6_SG_RKS7_) ;  /* 0xffffc50000007944 */ /* 0x000fea0003c3ffff */
[----:B-1----:R-:W-:Y:S02]  /*b590*/  MOV R2, R6 ;  /* 0x0000000600027202 */ /* 0x002fe40000000f00 */
[----:B------:R-:W-:-:S04]  /*b5a0*/  MOV R3, 0x0 ;  /* 0x0000000000037802 */ /* 0x000fc80000000f00 */
[----:B------:R-:W-:Y:S05]  /*b5b0*/  RET.REL.NODEC R2 `(_ZN7cutlass13device_kernelIN5flash19enable_sm80_to_sm89INS1_16FlashAttnBwdSm80INS1_25CollectiveMainloopBwdSm80ILi2ELi2EN4cute5tupleIJNS5_1CILi128EEES8_NS7_ILi64EEEEEENS_10bfloat16_tEfNS_4arch4Sm80ELb1ELb0ELb1ELb1ELb0ELb0ELb0ELb0ELi2ELi4ELi4ELi4ELb0EEENS1_24CollectiveEpilogueBwdGQAISA_fSD_Li256ELb1ELb0EEENS1_25SingleTileBwdLPTSchedulerILb1ELi128ELb0EEEEEEEEEvNT_6ParamsE) ;  /* 0xffff4a4002007950 */ /* 0x000fea0003c3ffff */
        .type           $_ZN7cutlass13device_kernelIN5flash19enable_sm80_to_sm89INS1_16FlashAttnBwdSm80INS1_25CollectiveMainloopBwdSm80ILi2ELi2EN4cute5tupleIJNS5_1CILi128EEES8_NS7_ILi64EEEEEENS_10bfloat16_tEfNS_4arch4Sm80ELb1ELb0ELb1ELb1ELb0ELb0ELb0ELb0ELi2ELi4ELi4ELi4ELb0EEENS1_24CollectiveEpilogueBwdGQAISA_fSD_Li256ELb1ELb0EEENS1_25SingleTileBwdLPTSchedulerILb1ELi128ELb0EEEEEEEEEvNT_6ParamsE$_ZZN4cute12filter_tupleINS_5tupleIJNS1_IJiNS1_IJiNS_1CILi0EEEEEEEEENS1_IJNS_10UnderscoreENS1_IJS6_S6_EEEEEEEEES9_ZNS_4diceIS9_S9_EEDaRKT_RKT0_EUlRKT_RKT0_E_EEDaSD_SG_OT1_ENKUlDpSJ_E_clIJNS1_IJiiS3_EEENS1_IJEEEEEEDaSQ_,@function
        .size           $_ZN7cutlass13device_kernelIN5flash19enable_sm80_to_sm89INS1_16FlashAttnBwdSm80INS1_25CollectiveMainloopBwdSm80ILi2ELi2EN4cute5tupleIJNS5_1CILi128EEES8_NS7_ILi64EEEEEENS_10bfloat16_tEfNS_4arch4Sm80ELb1ELb0ELb1ELb1ELb0ELb0ELb0ELb0ELi2ELi4ELi4ELi4ELb0EEENS1_24CollectiveEpilogueBwdGQAISA_fSD_Li256ELb1ELb0EEENS1_25SingleTileBwdLPTSchedulerILb1ELi128ELb0EEEEEEEEEvNT_6ParamsE$_ZZN4cute12filter_tupleINS_5tupleIJNS1_IJiNS1_IJiNS_1CILi0EEEEEEEEENS1_IJNS_10UnderscoreENS1_IJS6_S6_EEEEEEEEES9_ZNS_4diceIS9_S9_EEDaRKT_RKT0_EUlRKT_RKT0_E_EEDaSD_SG_OT1_ENKUlDpSJ_E_clIJNS1_IJiiS3_EEENS1_IJEEEEEEDaSQ_,($_ZN7cutlass13device_kernelIN5flash19enable_sm80_to_sm89INS1_16FlashAttnBwdSm80INS1_25CollectiveMainloopBwdSm80ILi2ELi2EN4cute5tupleIJNS5_1CILi128EEES8_NS7_ILi64EEEEEENS_10bfloat16_tEfNS_4arch4Sm80ELb1ELb0ELb1ELb1ELb0ELb0ELb0ELb0ELi2ELi4ELi4ELi4ELb0EEENS1_24CollectiveEpilogueBwdGQAISA_fSD_Li256ELb1ELb0EEENS1_25SingleTileBwdLPTSchedulerILb1ELi128ELb0EEEEEEEEEvNT_6ParamsE$_ZZN4cute12filter_tupleINS_5tupleIJNS1_IJiiEEENS_1CILi1024EEEEEEZNS_16flatten_to_tupleIS5_EEDaRKT_EUlRKT_E_EEDaS9_OT0_ENKUlDpSC_E_clIJS2_NS1_IJS4_EEEEEEDaSG_ - $_ZN7cutlass13device_kernelIN5flash19enable_sm80_to_sm89INS1_16FlashAttnBwdSm80INS1_25CollectiveMainloopBwdSm80ILi2ELi2EN4cute5tupleIJNS5_1CILi128EEES8_NS7_ILi64EEEEEENS_10bfloat16_tEfNS_4arch4Sm80ELb1ELb0ELb1ELb1ELb0ELb0ELb0ELb0ELi2ELi4ELi4ELi4ELb0EEENS1_24CollectiveEpilogueBwdGQAISA_fSD_Li256ELb1ELb0EEENS1_25SingleTileBwdLPTSchedulerILb1ELi128ELb0EEEEEEEEEvNT_6ParamsE$_ZZN4cute12filter_tupleINS_5tupleIJNS1_IJiNS1_IJiNS_1CILi0EEEEEEEEENS1_IJNS_10UnderscoreENS1_IJS6_S6_EEEEEEEEES9_ZNS_4diceIS9_S9_EEDaRKT_RKT0_EUlRKT_RKT0_E_EEDaSD_SG_OT1_ENKUlDpSJ_E_clIJNS1_IJiiS3_EEENS1_IJEEEEEEDaSQ_)
$_ZN7cutlass13device_kernelIN5flash19enable_sm80_to_sm89INS1_16FlashAttnBwdSm80INS1_25CollectiveMainloopBwdSm80ILi2ELi2EN4cute5tupleIJNS5_1CILi128EEES8_NS7_ILi64EEEEEENS_10bfloat16_tEfNS_4arch4Sm80ELb1ELb0ELb1ELb1ELb0ELb0ELb0ELb0ELi2ELi4ELi4ELi4ELb0EEENS1_24CollectiveEpilogueBwdGQAISA_fSD_Li256ELb1ELb0EEENS1_25SingleTileBwdLPTSchedulerILb1ELi128ELb0EEEEEEEEEvNT_6ParamsE$_ZZN4cute12filter_tupleINS_5tupleIJNS1_IJiNS1_IJiNS_1CILi0EEEEEEEEENS1_IJNS_10UnderscoreENS1_IJS6_S6_EEEEEEEEES9_ZNS_4diceIS9_S9_EEDaRKT_RKT0_EUlRKT_RKT0_E_EEDaSD_SG_OT1_ENKUlDpSJ_E_clIJNS1_IJiiS3_EEENS1_IJEEEEEEDaSQ_:
[----:B------:R-:W-:-:S06]  /*b5c0*/  IADD3 R11, R4, -c[0x0][0x20], RZ ;  /* 0x80000800040b7a10 */ /* 0x000fcc0007ffe0ff */
[----:B------:R-:W5:Y:S01]  /*b5d0*/  LDL R11, [R11] ;  /* 0x000000000b0b7983 */ /* 0x000f620000100800 */
[----:B------:R-:W-:Y:S02]  /*b5e0*/  IADD3 R6, R1, 0x1680, RZ ;  /* 0x0000168001067810 */ /* 0x000fe40007ffe0ff */
[----:B------:R-:W-:Y:S02]  /*b5f0*/  IADD3 R5, R4, 0x4, RZ ;  /* 0x0000000404057810 */ /* 0x000fe40007ffe0ff */
[----:B------:R-:W-:Y:S02]  /*b600*/  IADD3 R6, R6, c[0x0][0x20], RZ ;  /* 0x0000080006067a10 */ /* 0x000fe40007ffe0ff */
[----:B------:R-:W-:Y:S02]  /*b610*/  MOV R10, 0xb630 ;  /* 0x0000b630000a7802 */ /* 0x000fe40000000f00 */
[----:B-----5:R-:W-:Y:S05]  /*b620*/  CALL.REL.NOINC `($_ZN7cutlass13device_kernelIN5flash19enable_sm80_to_sm89INS1_16FlashAttnBwdSm80INS1_25CollectiveMainloopBwdSm80ILi2ELi2EN4cute5tupleIJNS5_1CILi128EEES8_NS7_ILi64EEEEEENS_10bfloat16_tEfNS_4arch4Sm80ELb1ELb0ELb1ELb1ELb0ELb0ELb0ELb0ELi2ELi4ELi4ELi4ELb0EEENS1_24CollectiveEpilogueBwdGQAISA_fSD_Li256ELb1ELb0EEENS1_25SingleTileBwdLPTSchedulerILb1ELi128ELb0EEEEEEEEEvNT_6ParamsE$_ZN4cute3eso3ESOILb0ELb0EJiiNS_1CILi0EEEEEC2ERKiS6_RKS3_) ;  /* 0xffffb6e000007944 */ /* 0x020fea0003c3ffff */
[----:B------:R2:W5:Y:S01]  /*b630*/  LDL.64 R4, [R1+0x1680] ;  /* 0x0016800001047983 */ /* 0x0005620000100a00 */
[----:B------:R-:W-:-:S04]  /*b640*/  MOV R9, 0x0 ;  /* 0x0000000000097802 */ /* 0x000fc80000000f00 */
[----:B------:R-:W-:Y:S05]  /*b650*/  RET.REL.NODEC R8 `(_ZN7cutlass13device_kernelIN5flash19enable_sm80_to_sm89INS1_16FlashAttnBwdSm80INS1_25CollectiveMainloopBwdSm80ILi2ELi2EN4cute5tupleIJNS5_1CILi128EEES8_NS7_ILi64EEEEEENS_10bfloat16_tEfNS_4arch4Sm80ELb1ELb0ELb1ELb1ELb0ELb0ELb0ELb0ELi2ELi4ELi4ELi4ELb0EEENS1_24CollectiveEpilogueBwdGQAISA_fSD_Li256ELb1ELb0EEENS1_25SingleTileBwdLPTSchedulerILb1ELi128ELb0EEEEEEEEEvNT_6ParamsE) ;  /* 0xffff49a008007950 */ /* 0x000fea0003c3ffff */
        .type           $_ZN7cutlass13device_kernelIN5flash19enable_sm80_to_sm89INS1_16FlashAttnBwdSm80INS1_25CollectiveMainloopBwdSm80ILi2ELi2EN4cute5tupleIJNS5_1CILi128EEES8_NS7_ILi64EEEEEENS_10bfloat16_tEfNS_4arch4Sm80ELb1ELb0ELb1ELb1ELb0ELb0ELb0ELb0ELi2ELi4ELi4ELi4ELb0EEENS1_24CollectiveEpilogueBwdGQAISA_fSD_Li256ELb1ELb0EEENS1_25SingleTileBwdLPTSchedulerILb1ELi128ELb0EEEEEEEEEvNT_6ParamsE$_ZZN4cute12filter_tupleINS_5tupleIJNS1_IJiiEEENS_1CILi1024EEEEEEZNS_16flatten_to_tupleIS5_EEDaRKT_EUlRKT_E_EEDaS9_OT0_ENKUlDpSC_E_clIJS2_NS1_IJS4_EEEEEEDaSG_,@function
        .size           $_ZN7cutlass13device_kernelIN5flash19enable_sm80_to_sm89INS1_16FlashAttnBwdSm80INS1_25CollectiveMainloopBwdSm80ILi2ELi2EN4cute5tupleIJNS5_1CILi128EEES8_NS7_ILi64EEEEEENS_10bfloat16_tEfNS_4arch4Sm80ELb1ELb0ELb1ELb1ELb0ELb0ELb0ELb0ELi2ELi4ELi4ELi4ELb0EEENS1_24CollectiveEpilogueBwdGQAISA_fSD_Li256ELb1ELb0EEENS1_25SingleTileBwdLPTSchedulerILb1ELi128ELb0EEEEEEEEEvNT_6ParamsE$_ZZN4cute12filter_tupleINS_5tupleIJNS1_IJiiEEENS_1CILi1024EEEEEEZNS_16flatten_to_tupleIS5_EEDaRKT_EUlRKT_E_EEDaS9_OT0_ENKUlDpSC_E_clIJS2_NS1_IJS4_EEEEEEDaSG_,($_ZN7cutlass13device_kernelIN5flash19enable_sm80_to_sm89INS1_16FlashAttnBwdSm80INS1_25CollectiveMainloopBwdSm80ILi2ELi2EN4cute5tupleIJNS5_1CILi128EEES8_NS7_ILi64EEEEEENS_10bfloat16_tEfNS_4arch4Sm80ELb1ELb0ELb1ELb1ELb0ELb0ELb0ELb0ELi2ELi4ELi4ELi4ELb0EEENS1_24CollectiveEpilogueBwdGQAISA_fSD_Li256ELb1ELb0EEENS1_25SingleTileBwdLPTSchedulerILb1ELi128ELb0EEEEEEEEEvNT_6ParamsE$_ZZN4cute12filter_tupleINS_5tupleIJNS1_IJiiEEENS_1CILi8192EEEEEEZNS_16flatten_to_tupleIS5_EEDaRKT_EUlRKT_E_EEDaS9_OT0_ENKUlDpSC_E_clIJS2_NS1_IJS4_EEEEEEDaSG_ - $_ZN7cutlass13device_kernelIN5flash19enable_sm80_to_sm89INS1_16FlashAttnBwdSm80INS1_25CollectiveMainloopBwdSm80ILi2ELi2EN4cute5tupleIJNS5_1CILi128EEES8_NS7_ILi64EEEEEENS_10bfloat16_tEfNS_4arch4Sm80ELb1ELb0ELb1ELb1ELb0ELb0ELb0ELb0ELi2ELi4ELi4ELi4ELb0EEENS1_24CollectiveEpilogueBwdGQAISA_fSD_Li256ELb1ELb0EEENS1_25SingleTileBwdLPTSchedulerILb1ELi128ELb0EEEEEEEEEvNT_6ParamsE$_ZZN4cute12filter_tupleINS_5tupleIJNS1_IJiiEEENS_1CILi1024EEEEEEZNS_16flatten_to_tupleIS5_EEDaRKT_EUlRKT_E_EEDaS9_OT0_ENKUlDpSC_E_clIJS2_NS1_IJS4_EEEEEEDaSG_)
$_ZN7cutlass13device_kernelIN5flash19enable_sm80_to_sm89INS1_16FlashAttnBwdSm80INS1_25CollectiveMainloopBwdSm80ILi2ELi2EN4cute5tupleIJNS5_1CILi128EEES8_NS7_ILi64EEEEEENS_10bfloat16_tEfNS_4arch4Sm80ELb1ELb0ELb1ELb1ELb0ELb0ELb0ELb0ELi2ELi4ELi4ELi4ELb0EEENS1_24CollectiveEpilogueBwdGQAISA_fSD_Li256ELb1ELb0EEENS1_25SingleTileBwdLPTSchedulerILb1ELi128ELb0EEEEEEEEEvNT_6ParamsE$_ZZN4cute12filter_tupleINS_5tupleIJNS1_IJiiEEENS_1CILi1024EEEEEEZNS_16flatten_to_tupleIS5_EEDaRKT_EUlRKT_E_EEDaS9_OT0_ENKUlDpSC_E_clIJS2_NS1_IJS4_EEEEEEDaSG_:
[----:B------:R-:W-:-:S06]  /*b660*/  IADD3 R8, R59, -c[0x0][0x20], RZ ;  /* 0x800008003b087a10 */ /* 0x000fcc0007ffe0ff */
[----:B------:R-:W5:Y:S01]  /*b670*/  LDL R8, [R8] ;  /* 0x0000000008087983 */ /* 0x000f620000100800 */
[----:B------:R-:W-:Y:S02]  /*b680*/  IADD3 R3, R1, 0x1680, RZ ;  /* 0x0000168001037810 */ /* 0x000fe40007ffe0ff */
[----:B------:R-:W-:Y:S02]  /*b690*/  IADD3 R2, R59, 0x4, RZ ;  /* 0x000000043b027810 */ /* 0x000fe40007ffe0ff */
[----:B------:R-:W-:Y:S02]  /*b6a0*/  IADD3 R3, R3, c[0x0][0x20], RZ ;  /* 0x0000080003037a10 */ /* 0x000fe40007ffe0ff */
[----:B------:R-:W-:Y:S02]  /*b6b0*/  MOV R6, 0xb6d0 ;  /* 0x0000b6d000067802 */ /* 0x000fe40000000f00 */
[----:B-----5:R-:W-:Y:S05]  /*b6c0*/  CALL.REL.NOINC `($_ZN7cutlass13device_kernelIN5flash19enable_sm80_to_sm89INS1_16FlashAttnBwdSm80INS1_25CollectiveMainloopBwdSm80ILi2ELi2EN4cute5tupleIJNS5_1CILi128EEES8_NS7_ILi64EEEEEENS_10bfloat16_tEfNS_4arch4Sm80ELb1ELb0ELb1ELb1ELb0ELb0ELb0ELb0ELi2ELi4ELi4ELi4ELb0EEENS1_24CollectiveEpilogueBwdGQAISA_fSD_Li256ELb1ELb0EEENS1_25SingleTileBwdLPTSchedulerILb1ELi128ELb0EEEEEEEEEvNT_6ParamsE$_ZN4cute3eso3ESOILb0ELb0EJiiNS_1CILi1024EEEEEC2ERKiS6_RKS3_) ;  /* 0xffffb6c000007944 */ /* 0x020fea0003c3ffff */
[----:B------:R-:W-:-:S04]  /*b6d0*/  MOV R5, 0x0 ;  /* 0x0000000000057802 */ /* 0x000fc80000000f00 */
[----:B------:R-:W-:Y:S05]  /*b6e0*/  RET.REL.NODEC R4 `(_ZN7cutlass13device_kernelIN5flash19enable_sm80_to_sm89INS1_16FlashAttnBwdSm80INS1_25CollectiveMainloopBwdSm80ILi2ELi2EN4cute5tupleIJNS5_1CILi128EEES8_NS7_ILi64EEEEEENS_10bfloat16_tEfNS_4arch4Sm80ELb1ELb0ELb1ELb1ELb0ELb0ELb0ELb0ELi2ELi4ELi4ELi4ELb0EEENS1_24CollectiveEpilogueBwdGQAISA_fSD_Li256ELb1ELb0EEENS1_25SingleTileBwdLPTSchedulerILb1ELi128ELb0EEEEEEEEEvNT_6ParamsE) ;  /* 0xffff491004007950 */ /* 0x000fea0003c3ffff */
        .type           $_ZN7cutlass13device_kernelIN5flash19enable_sm80_to_sm89INS1_16FlashAttnBwdSm80INS1_25CollectiveMainloopBwdSm80ILi2ELi2EN4cute5tupleIJNS5_1CILi128EEES8_NS7_ILi64EEEEEENS_10bfloat16_tEfNS_4arch4Sm80ELb1ELb0ELb1ELb1ELb0ELb0ELb0ELb0ELi2ELi4ELi4ELi4ELb0EEENS1_24CollectiveEpilogueBwdGQAISA_fSD_Li256ELb1ELb0EEENS1_25SingleTileBwdLPTSchedulerILb1ELi128ELb0EEEEEEEEEvNT_6ParamsE$_ZZN4cute12filter_tupleINS_5tupleIJNS1_IJiiEEENS_1CILi8192EEEEEEZNS_16flatten_to_tupleIS5_EEDaRKT_EUlRKT_E_EEDaS9_OT0_ENKUlDpSC_E_clIJS2_NS1_IJS4_EEEEEEDaSG_,@function
        .size           $_ZN7cutlass13device_kernelIN5flash19enable_sm80_to_sm89INS1_16FlashAttnBwdSm80INS1_25CollectiveMainloopBwdSm80ILi2ELi2EN4cute5tupleIJNS5_1CILi128EEES8_NS7_ILi64EEEEEENS_10bfloat16_tEfNS_4arch4Sm80ELb1ELb0ELb1ELb1ELb0ELb0ELb0ELb0ELi2ELi4ELi4ELi4ELb0EEENS1_24CollectiveEpilogueBwdGQAISA_fSD_Li256ELb1ELb0EEENS1_25SingleTileBwdLPTSchedulerILb1ELi128ELb0EEEEEEEEEvNT_6ParamsE$_ZZN4cute12filter_tupleINS_5tupleIJNS1_IJiiEEENS_1CILi8192EEEEEEZNS_16flatten_to_tupleIS5_EEDaRKT_EUlRKT_E_EEDaS9_OT0_ENKUlDpSC_E_clIJS2_NS1_IJS4_EEEEEEDaSG_,($_ZN7cutlass13device_kernelIN5flash19enable_sm80_to_sm89INS1_16FlashAttnBwdSm80INS1_25CollectiveMainloopBwdSm80ILi2ELi2EN4cute5tupleIJNS5_1CILi128EEES8_NS7_ILi64EEEEEENS_10bfloat16_tEfNS_4arch4Sm80ELb1ELb0ELb1ELb1ELb0ELb0ELb0ELb0ELi2ELi4ELi4ELi4ELb0EEENS1_24CollectiveEpilogueBwdGQAISA_fSD_Li256ELb1ELb0EEENS1_25SingleTileBwdLPTSchedulerILb1ELi128ELb0EEEEEEEEEvNT_6ParamsE$_ZZN4cute12filter_tupleINS_5tupleIJNS_10UnderscoreES2_NS_1CILi0EEEEEENS1_IJNS1_IJNS3_ILi1EEES4_EEEiNS3_ILi1024EEEEEEZNS_5sliceIS5_S9_EEDaRKT_RKT0_EUlRKT_RKT0_E_EEDaSD_SG_OT1_ENKUlDpSJ_E_clIJNS1_IJS7_EEENS1_IJiEEENS1_IJEEEEEEDaSQ_ - $_ZN7cutlass13device_kernelIN5flash19enable_sm80_to_sm89INS1_16FlashAttnBwdSm80INS1_25CollectiveMainloopBwdSm80ILi2ELi2EN4cute5tupleIJNS5_1CILi128EEES8_NS7_ILi64EEEEEENS_10bfloat16_tEfNS_4arch4Sm80ELb1ELb0ELb1ELb1ELb0ELb0ELb0ELb0ELi2ELi4ELi4ELi4ELb0EEENS1_24CollectiveEpilogueBwdGQAISA_fSD_Li256ELb1ELb0EEENS1_25SingleTileBwdLPTSchedulerILb1ELi128ELb0EEEEEEEEEvNT_6ParamsE$_ZZN4cute12filter_tupleINS_5tupleIJNS1_IJiiEEENS_1CILi8192EEEEEEZNS_16flatten_to_tupleIS5_EEDaRKT_EUlRKT_E_EEDaS9_OT0_ENKUlDpSC_E_clIJS2_NS1_IJS4_EEEEEEDaSG_)
$_ZN7cutlass13device_kernelIN5flash19enable_sm80_to_sm89INS1_16FlashAttnBwdSm80INS1_25CollectiveMainloopBwdSm80ILi2ELi2EN4cute5tupleIJNS5_1CILi128EEES8_NS7_ILi64EEEEEENS_10bfloat16_tEfNS_4arch4Sm80ELb1ELb0ELb1ELb1ELb0ELb0ELb0ELb0ELi2ELi4ELi4ELi4ELb0EEENS1_24CollectiveEpilogueBwdGQAISA_fSD_Li256ELb1ELb0EEENS1_25SingleTileBwdLPTSchedulerILb1ELi128ELb0EEEEEEEEEvNT_6ParamsE$_ZZN4cute12filter_tupleINS_5tupleIJNS1_IJiiEEENS_1CILi8192EEEEEEZNS_16flatten_to_tupleIS5_EEDaRKT_EUlRKT_E_EEDaS9_OT0_ENKUlDpSC_E_clIJS2_NS1_IJS4_EEEEEEDaSG_:
[----:B------:R-:W-:-:S06]  /*b6f0*/  IADD3 R10, R5, -c[0x0][0x20], RZ ;  /* 0x80000800050a7a10 */ /* 0x000fcc0007ffe0ff */
[----:B------:R-:W5:Y:S01]  /*b700*/  LDL R10, [R10] ;  /* 0x000000000a0a7983 */ /* 0x000f620000100800 */
[----:B------:R-:W-:Y:S02]  /*b710*/  IADD3 R3, R1, 0x1688, RZ ;  /* 0x0000168801037810 */ /* 0x000fe40007ffe0ff */
[----:B------:R-:W-:Y:S02]  /*b720*/  IADD3 R2, R5, 0x4, RZ ;  /* 0x0000000405027810 */ /* 0x000fe40007ffe0ff */
[----:B------:R-:W-:Y:S02]  /*b730*/  IADD3 R3, R3, c[0x0][0x20], RZ ;  /* 0x0000080003037a10 */ /* 0x000fe40007ffe0ff */
[----:B------:R-:W-:Y:S02]  /*b740*/  MOV R8, 0xb760 ;  /* 0x0000b76000087802 */ /* 0x000fe40000000f00 */
[----:B-----5:R-:W-:Y:S05]  /*b750*/  CALL.REL.NOINC `($_ZN7cutlass13device_kernelIN5flash19enable_sm80_to_sm89INS1_16FlashAttnBwdSm80INS1_25CollectiveMainloopBwdSm80ILi2ELi2EN4cute5tupleIJNS5_1CILi128EEES8_NS7_ILi64EEEEEENS_10bfloat16_tEfNS_4arch4Sm80ELb1ELb0ELb1ELb1ELb0ELb0ELb0ELb0ELi2ELi4ELi4ELi4ELb0EEENS1_24CollectiveEpilogueBwdGQAISA_fSD_Li256ELb1ELb0EEENS1_25SingleTileBwdLPTSchedulerILb1ELi128ELb0EEEEEEEEEvNT_6ParamsE$_ZN4cute3eso3ESOILb0ELb0EJiiNS_1CILi8192EEEEEC2ERKiS6_RKS3_) ;  /* 0xffffb7a000007944 */ /* 0x020fea0003c3ffff */
[----:B-1----:R1:W5:Y:S01]  /*b760*/  LDL.64 R2, [R1+0x1688] ;  /* 0x0016880001027983 */ /* 0x0023620000100a00 */
[----:B------:R-:W-:Y:S02]  /*b770*/  MOV R8, R6 ;  /* 0x0000000600087202 */ /* 0x000fe40000000f00 */
[----:B------:R-:W-:-:S04]  /*b780*/  MOV R9, 0x0 ;  /* 0x0000000000097802 */ /* 0x000fc80000000f00 */
[----:B------:R-:W-:Y:S05]  /*b790*/  RET.REL.NODEC R8 `(_ZN7cutlass13device_kernelIN5flash19enable_sm80_to_sm89INS1_16FlashAttnBwdSm80INS1_25CollectiveMainloopBwdSm80ILi2ELi2EN4cute5tupleIJNS5_1CILi128EEES8_NS7_ILi64EEEEEENS_10bfloat16_tEfNS_4arch4Sm80ELb1ELb0ELb1ELb1ELb0ELb0ELb0ELb0ELi2ELi4ELi4ELi4ELb0EEENS1_24CollectiveEpilogueBwdGQAISA_fSD_Li256ELb1ELb0EEENS1_25SingleTileBwdLPTSchedulerILb1ELi128ELb0EEEEEEEEEvNT_6ParamsE) ;  /* 0xffff486008007950 */ /* 0x000fea0003c3ffff */
        .type           $_ZN7cutlass13device_kernelIN5flash19enable_sm80_to_sm89INS1_16FlashAttnBwdSm80INS1_25CollectiveMainloopBwdSm80ILi2ELi2EN4cute5tupleIJNS5_1CILi128EEES8_NS7_ILi64EEEEEENS_10bfloat16_tEfNS_4arch4Sm80ELb1ELb0ELb1ELb1ELb0ELb0ELb0ELb0ELi2ELi4ELi4ELi4ELb0EEENS1_24CollectiveEpilogueBwdGQAISA_fSD_Li256ELb1ELb0EEENS1_25SingleTileBwdLPTSchedulerILb1ELi128ELb0EEEEEEEEEvNT_6ParamsE$_ZZN4cute12filter_tupleINS_5tupleIJNS_10UnderscoreES2_NS_1CILi0EEEEEENS1_IJNS1_IJNS3_ILi1EEES4_EEEiNS3_ILi1024EEEEEEZNS_5sliceIS5_S9_EEDaRKT_RKT0_EUlRKT_RKT0_E_EEDaSD_SG_OT1_ENKUlDpSJ_E_clIJNS1_IJS7_EEENS1_IJiEEENS1_IJEEEEEEDaSQ_,@function
        .size           $_ZN7cutlass13device_kernelIN5flash19enable_sm80_to_sm89INS1_16FlashAttnBwdSm80INS1_25CollectiveMainloopBwdSm80ILi2ELi2EN4cute5tupleIJNS5_1CILi128EEES8_NS7_ILi64EEEEEENS_10bfloat16_tEfNS_4arch4Sm80ELb1ELb0ELb1ELb1ELb0ELb0ELb0ELb0ELi2ELi4ELi4ELi4ELb0EEENS1_24CollectiveEpilogueBwdGQAISA_fSD_Li256ELb1ELb0EEENS1_25SingleTileBwdLPTSchedulerILb1ELi128ELb0EEEEEEEEEvNT_6ParamsE$_ZZN4cute12filter_tupleINS_5tupleIJNS_10UnderscoreES2_NS_1CILi0EEEEEENS1_IJNS1_IJNS3_ILi1EEES4_EEEiNS3_ILi1024EEEEEEZNS_5sliceIS5_S9_EEDaRKT_RKT0_EUlRKT_RKT0_E_EEDaSD_SG_OT1_ENKUlDpSJ_E_clIJNS1_IJS7_EEENS1_IJiEEENS1_IJEEEEEEDaSQ_,($_ZN7cutlass13device_kernelIN5flash19enable_sm80_to_sm89INS1_16FlashAttnBwdSm80INS1_25CollectiveMainloopBwdSm80ILi2ELi2EN4cute5tupleIJNS5_1CILi128EEES8_NS7_ILi64EEEEEENS_10bfloat16_tEfNS_4arch4Sm80ELb1ELb0ELb1ELb1ELb0ELb0ELb0ELb0ELi2ELi4ELi4ELi4ELb0EEENS1_24CollectiveEpilogueBwdGQAISA_fSD_Li256ELb1ELb0EEENS1_25SingleTileBwdLPTSchedulerILb1ELi128ELb0EEEEEEEEEvNT_6ParamsE$_ZZN4cute12filter_tupleINS_5tupleIJNS_10UnderscoreES2_S2_iEEENS1_IJNS1_IJNS_1CILi1EEENS4_ILi0EEEEEENS4_ILi4096EEENS1_IJiiEEENS1_IJS6_NS4_ILi8192EEEEEEEEEZNS_5sliceIS3_SC_EEDaRKT_RKT0_EUlRKT_RKT0_E_EEDaSG_SJ_OT1_ENKUlDpSM_E_clIJNS1_IJS7_EEENS1_IJS8_EEENS1_IJS9_EEENS1_IJEEEEEEDaST_ - $_ZN7cutlass13device_kernelIN5flash19enable_sm80_to_sm89INS1_16FlashAttnBwdSm80INS1_25CollectiveMainloopBwdSm80ILi2ELi2EN4cute5tupleIJNS5_1CILi128EEES8_NS7_ILi64EEEEEENS_10bfloat16_tEfNS_4arch4Sm80ELb1ELb0ELb1ELb1ELb0ELb0ELb0ELb0ELi2ELi4ELi4ELi4ELb0EEENS1_24CollectiveEpilogueBwdGQAISA_fSD_Li256ELb1ELb0EEENS1_25SingleTileBwdLPTSchedulerILb1ELi128ELb0EEEEEEEEEvNT_6ParamsE$_ZZN4cute12filter_tupleINS_5tupleIJNS_10UnderscoreES2_NS_1CILi0EEEEEENS1_IJNS1_IJNS3_ILi1EEES4_EEEiNS3_ILi1024EEEEEEZNS_5sliceIS5_S9_EEDaRKT_RKT0_EUlRKT_RKT0_E_EEDaSD_SG_OT1_ENKUlDpSJ_E_clIJNS1_IJS7_EEENS1_IJiEEENS1_IJEEEEEEDaSQ_)
$_ZN7cutlass13device_kernelIN5flash19enable_sm80_to_sm89INS1_16FlashAttnBwdSm80INS1_25CollectiveMainloopBwdSm80ILi2ELi2EN4cute5tupleIJNS5_1CILi128EEES8_NS7_ILi64EEEEEENS_10bfloat16_tEfNS_4arch4Sm80ELb1ELb0ELb1ELb1ELb0ELb0ELb0ELb0ELi2ELi4ELi4ELi4ELb0EEENS1_24CollectiveEpilogueBwdGQAISA_fSD_Li256ELb1ELb0EEENS1_25SingleTileBwdLPTSchedulerILb1ELi128ELb0EEEEEEEEEvNT_6ParamsE$_ZZN4cute12filter_tupleINS_5tupleIJNS_10UnderscoreES2_NS_1CILi0EEEEEENS1_IJNS1_IJNS3_ILi1EEES4_EEEiNS3_ILi1024EEEEEEZNS_5sliceIS5_S9_EEDaRKT_RKT0_EUlRKT_RKT0_E_EEDaSD_SG_OT1_ENKUlDpSJ_E_clIJNS1_IJS7_EEENS1_IJiEEENS1_IJEEEEEEDaSQ_:
[----:B------:R-:W-:Y:S02]  /*b7a0*/  IADD3 R2, R1, 0x1680, RZ ;  /* 0x0000168001027810 */ /* 0x000fe40007ffe0ff */
[----:B------:R-:W-:Y:S02]  /*b7b0*/  MOV R6, 0xb7e0 ;  /* 0x0000b7e000067802 */ /* 0x000fe40000000f00 */
[----:B------:R-:W-:Y:S02]  /*b7c0*/  IADD3 R2, R2, c[0x0][0x20], RZ ;  /* 0x0000080002027a10 */ /* 0x000fe40007ffe0ff */
[----:B------:R-:W-:Y:S05]  /*b7d0*/  CALL.REL.NOINC `($_ZN7cutlass13device_kernelIN5flash19enable_sm80_to_sm89INS1_16FlashAttnBwdSm80INS1_25CollectiveMainloopBwdSm80ILi2ELi2EN4cute5tupleIJNS5_1CILi128EEES8_NS7_ILi64EEEEEENS_10bfloat16_tEfNS_4arch4Sm80ELb1ELb0ELb1ELb1ELb0ELb0ELb0ELb0ELi2ELi4ELi4ELi4ELb0EEENS1_24CollectiveEpilogueBwdGQAISA_fSD_Li256ELb1ELb0EEENS1_25SingleTileBwdLPTSchedulerILb1ELi128ELb0EEEEEEEEEvNT_6ParamsE$_ZN4cute3eso3ESOILb1ELb0EJNS_5tupleIJNS_1CILi1EEENS3_ILi0EEEEEEiEEC2ERKS6_RKi) ;  /* 0xffffd29000007944 */ /* 0x000fea0003c3ffff */
[----:B-1----:R1:W5:Y:S01]  /*b7e0*/  LDL R3, [R1+0x1680] ;  /* 0x0016800001037983 */ /* 0x0023620000100800 */
[----:B------:R-:W-:-:S04]  /*b7f0*/  MOV R5, 0x0 ;  /* 0x0000000000057802 */ /* 0x000fc80000000f00 */
[----:B------:R-:W-:Y:S05]  /*b800*/  RET.REL.NODEC R4 `(_ZN7cutlass13device_kernelIN5flash19enable_sm80_to_sm89INS1_16FlashAttnBwdSm80INS1_25CollectiveMainloopBwdSm80ILi2ELi2EN4cute5tupleIJNS5_1CILi128EEES8_NS7_ILi64EEEEEENS_10bfloat16_tEfNS_4arch4Sm80ELb1ELb0ELb1ELb1ELb0ELb0ELb0ELb0ELi2ELi4ELi4ELi4ELb0EEENS1_24CollectiveEpilogueBwdGQAISA_fSD_Li256ELb1ELb0EEENS1_25SingleTileBwdLPTSchedulerILb1ELi128ELb0EEEEEEEEEvNT_6ParamsE) ;  /* 0xffff47f004007950 */ /* 0x000fea0003c3ffff */
        .type           $_ZN7cutlass13device_kernelIN5flash19enable_sm80_to_sm89INS1_16FlashAttnBwdSm80INS1_25CollectiveMainloopBwdSm80ILi2ELi2EN4cute5tupleIJNS5_1CILi128EEES8_NS7_ILi64EEEEEENS_10bfloat16_tEfNS_4arch4Sm80ELb1ELb0ELb1ELb1ELb0ELb0ELb0ELb0ELi2ELi4ELi4ELi4ELb0EEENS1_24CollectiveEpilogueBwdGQAISA_fSD_Li256ELb1ELb0EEENS1_25SingleTileBwdLPTSchedulerILb1ELi128ELb0EEEEEEEEEvNT_6ParamsE$_ZZN4cute12filter_tupleINS_5tupleIJNS_10UnderscoreES2_S2_iEEENS1_IJNS1_IJNS_1CILi1EEENS4_ILi0EEEEEENS4_ILi4096EEENS1_IJiiEEENS1_IJS6_NS4_ILi8192EEEEEEEEEZNS_5sliceIS3_SC_EEDaRKT_RKT0_EUlRKT_RKT0_E_EEDaSG_SJ_OT1_ENKUlDpSM_E_clIJNS1_IJS7_EEENS1_IJS8_EEENS1_IJS9_EEENS1_IJEEEEEEDaST_,@function
        .size           $_ZN7cutlass13device_kernelIN5flash19enable_sm80_to_sm89INS1_16FlashAttnBwdSm80INS1_25CollectiveMainloopBwdSm80ILi2ELi2EN4cute5tupleIJNS5_1CILi128EEES8_NS7_ILi64EEEEEENS_10bfloat16_tEfNS_4arch4Sm80ELb1ELb0ELb1ELb1ELb0ELb0ELb0ELb0ELi2ELi4ELi4ELi4ELb0EEENS1_24CollectiveEpilogueBwdGQAISA_fSD_Li256ELb1ELb0EEENS1_25SingleTileBwdLPTSchedulerILb1ELi128ELb0EEEEEEEEEvNT_6ParamsE$_ZZN4cute12filter_tupleINS_5tupleIJNS_10UnderscoreES2_S2_iEEENS1_IJNS1_IJNS_1CILi1EEENS4_ILi0EEEEEENS4_ILi4096EEENS1_IJiiEEENS1_IJS6_NS4_ILi8192EEEEEEEEEZNS_5sliceIS3_SC_EEDaRKT_RKT0_EUlRKT_RKT0_E_EEDaSG_SJ_OT1_ENKUlDpSM_E_clIJNS1_IJS7_EEENS1_IJS8_EEENS1_IJS9_EEENS1_IJEEEEEEDaST_,($_ZN7cutlass13device_kernelIN5flash19enable_sm80_to_sm89INS1_16FlashAttnBwdSm80INS1_25CollectiveMainloopBwdSm80ILi2ELi2EN4cute5tupleIJNS5_1CILi128EEES8_NS7_ILi64EEEEEENS_10bfloat16_tEfNS_4arch4Sm80ELb1ELb0ELb1ELb1ELb0ELb0ELb0ELb0ELi2ELi4ELi4ELi4ELb0EEENS1_24CollectiveEpilogueBwdGQAISA_fSD_Li256ELb1ELb0EEENS1_25SingleTileBwdLPTSchedulerILb1ELi128ELb0EEEEEEEEEvNT_6ParamsE$_ZZN4cute12filter_tupleINS_5tupleIJNS_10UnderscoreES2_S2_iEEENS1_IJNS1_IJNS_1CILi1EEENS4_ILi0EEEEEEiNS4_ILi1024EEENS4_ILi8192EEEEEEZNS_5sliceIS3_SA_EEDaRKT_RKT0_EUlRKT_RKT0_E_EEDaSE_SH_OT1_ENKUlDpSK_E_clIJNS1_IJS7_EEENS1_IJiEEENS1_IJS8_EEENS1_IJEEEEEEDaSR_ - $_ZN7cutlass13device_kernelIN5flash19enable_sm80_to_sm89INS1_16FlashAttnBwdSm80INS1_25CollectiveMainloopBwdSm80ILi2ELi2EN4cute5tupleIJNS5_1CILi128EEES8_NS7_ILi64EEEEEENS_10bfloat16_tEfNS_4arch4Sm80ELb1ELb0ELb1ELb1ELb0ELb0ELb0ELb0ELi2ELi4ELi4ELi4ELb0EEENS1_24CollectiveEpilogueBwdGQAISA_fSD_Li256ELb1ELb0EEENS1_25SingleTileBwdLPTSchedulerILb1ELi128ELb0EEEEEEEEEvNT_6ParamsE$_ZZN4cute12filter_tupleINS_5tupleIJNS_10UnderscoreES2_S2_iEEENS1_IJNS1_IJNS_1CILi1EEENS4_ILi0EEEEEENS4_ILi4096EEENS1_IJiiEEENS1_IJS6_NS4_ILi8192EEEEEEEEEZNS_5sliceIS3_SC_EEDaRKT_RKT0_EUlRKT_RKT0_E_EEDaSG_SJ_OT1_ENKUlDpSM_E_clIJNS1_IJS7_EEENS1_IJS8_EEENS1_IJS9_EEENS1_IJEEEEEEDaST_)
$_ZN7cutlass13device_kernelIN5flash19enable_sm80_to_sm89INS1_16FlashAttnBwdSm80INS1_25CollectiveMainloopBwdSm80ILi2ELi2EN4cute5tupleIJNS5_1CILi128EEES8_NS7_ILi64EEEEEENS_10bfloat16_tEfNS_4arch4Sm80ELb1ELb0ELb1ELb1ELb0ELb0ELb0ELb0ELi2ELi4ELi4ELi4ELb0EEENS1_24CollectiveEpilogueBwdGQAISA_fSD_Li256ELb1ELb0EEENS1_25SingleTileBwdLPTSchedulerILb1ELi128ELb0EEEEEEEEEvNT_6ParamsE$_ZZN4cute12filter_tupleINS_5tupleIJNS_10UnderscoreES2_S2_iEEENS1_IJNS1_IJNS_1CILi1EEENS4_ILi0EEEEEENS4_ILi4096EEENS1_IJiiEEENS1_IJS6_NS4_ILi8192EEEEEEEEEZNS_5sliceIS3_SC_EEDaRKT_RKT0_EUlRKT_RKT0_E_EEDaSG_SJ_OT1_ENKUlDpSM_E_clIJNS1_IJS7_EEENS1_IJS8_EEENS1_IJS9_EEENS1_IJEEEEEEDaST_:
[----:B------:R-:W-:-:S05]  /*b810*/  IADD3 R8, R5, -c[0x0][0x20], RZ ;  /* 0x8000080005087a10 */ /* 0x000fca0007ffe0ff */
[----:B------:R1:W5:Y:S04]  /*b820*/  LDL R5, [R8] ;  /* 0x0000000008057983 */ /* 0x0003680000100800 */
[----:B------:R1:W5:Y:S01]  /*b830*/  LDL R3, [R8+0x4] ;  /* 0x0000040008037983 */ /* 0x0003620000100800 */
[----:B------:R-:W-:Y:S02]  /*b840*/  IADD3 R2, R1, 0x1380, RZ ;  /* 0x0000138001027810 */ /* 0x000fe40007ffe0ff */
[----:B------:R-:W-:Y:S02]  /*b850*/  MOV R6, 0xb880 ;  /* 0x0000b88000067802 */ /* 0x000fe40000000f00 */
[----:B------:R-:W-:Y:S02]  /*b860*/  IADD3 R2, R2, c[0x0][0x20], RZ ;  /* 0x0000080002027a10 */ /* 0x000fe40007ffe0ff */
[----:B-1---5:R-:W-:Y:S05]  /*b870*/  CALL.REL.NOINC `($_ZN7cutlass13device_kernelIN5flash19enable_sm80_to_sm89INS1_16FlashAttnBwdSm80INS1_25CollectiveMainloopBwdSm80ILi2ELi2EN4cute5tupleIJNS5_1CILi128EEES8_NS7_ILi64EEEEEENS_10bfloat16_tEfNS_4arch4Sm80ELb1ELb0ELb1ELb1ELb0ELb0ELb0ELb0ELi2ELi4ELi4ELi4ELb0EEENS1_24CollectiveEpilogueBwdGQAISA_fSD_Li256ELb1ELb0EEENS1_25SingleTileBwdLPTSchedulerILb1ELi128ELb0EEEEEEEEEvNT_6ParamsE$_ZN4cute3eso3ESOILb1ELb0EJNS_5tupleIJNS_1CILi1EEENS3_ILi0EEEEEENS3_ILi4096EEENS2_IJiiEEEEEC2ERKS6_RKS7_RKS8_) ;  /* 0xffffd19000007944 */ /* 0x022fea0003c3ffff */
[----:B-1----:R1:W5:Y:S01]  /*b880*/  LDL.64 R2, [R1+0x1380] ;  /* 0x0013800001027983 */ /* 0x0023620000100a00 */
[----:B------:R-:W-:-:S04]  /*b890*/  MOV R5, 0x0 ;  /* 0x0000000000057802 */ /* 0x000fc80000000f00 */
[----:B------:R-:W-:Y:S05]  /*b8a0*/  RET.REL.NODEC R4 `(_ZN7cutlass13device_kernelIN5flash19enable_sm80_to_sm89INS1_16FlashAttnBwdSm80INS1_25CollectiveMainloopBwdSm80ILi2ELi2EN4cute5tupleIJNS5_1CILi128EEES8_NS7_ILi64EEEEEENS_10bfloat16_tEfNS_4arch4Sm80ELb1ELb0ELb1ELb1ELb0ELb0ELb0ELb0ELi2ELi4ELi4ELi4ELb0EEENS1_24CollectiveEpilogueBwdGQAISA_fSD_Li256ELb1ELb0EEENS1_25SingleTileBwdLPTSchedulerILb1ELi128ELb0EEEEEEEEEvNT_6ParamsE) ;  /* 0xffff475004007950 */ /* 0x000fea0003c3ffff */
        .type           $_ZN7cutlass13device_kernelIN5flash19enable_sm80_to_sm89INS1_16FlashAttnBwdSm80INS1_25CollectiveMainloopBwdSm80ILi2ELi2EN4cute5tupleIJNS5_1CILi128EEES8_NS7_ILi64EEEEEENS_10bfloat16_tEfNS_4arch4Sm80ELb1ELb0ELb1ELb1ELb0ELb0ELb0ELb0ELi2ELi4ELi4ELi4ELb0EEENS1_24CollectiveEpilogueBwdGQAISA_fSD_Li256ELb1ELb0EEENS1_25SingleTileBwdLPTSchedulerILb1ELi128ELb0EEEEEEEEEvNT_6ParamsE$_ZZN4cute12filter_tupleINS_5tupleIJNS_10UnderscoreES2_S2_iEEENS1_IJNS1_IJNS_1CILi1EEENS4_ILi0EEEEEEiNS4_ILi1024EEENS4_ILi8192EEEEEEZNS_5sliceIS3_SA_EEDaRKT_RKT0_EUlRKT_RKT0_E_EEDaSE_SH_OT1_ENKUlDpSK_E_clIJNS1_IJS7_EEENS1_IJiEEENS1_IJS8_EEENS1_IJEEEEEEDaSR_,@function
        .size           $_ZN7cutlass13device_kernelIN5flash19enable_sm80_to_sm89INS1_16FlashAttnBwdSm80INS1_25CollectiveMainloopBwdSm80ILi2ELi2EN4cute5tupleIJNS5_1CILi128EEES8_NS7_ILi64EEEEEENS_10bfloat16_tEfNS_4arch4Sm80ELb1ELb0ELb1ELb1ELb0ELb0ELb0ELb0ELi2ELi4ELi4ELi4ELb0EEENS1_24CollectiveEpilogueBwdGQAISA_fSD_Li256ELb1ELb0EEENS1_25SingleTileBwdLPTSchedulerILb1ELi128ELb0EEEEEEEEEvNT_6ParamsE$_ZZN4cute12filter_tupleINS_5tupleIJNS_10UnderscoreES2_S2_iEEENS1_IJNS1_IJNS_1CILi1EEENS4_ILi0EEEEEEiNS4_ILi1024EEENS4_ILi8192EEEEEEZNS_5sliceIS3_SA_EEDaRKT_RKT0_EUlRKT_RKT0_E_EEDaSE_SH_OT1_ENKUlDpSK_E_clIJNS1_IJS7_EEENS1_IJiEEENS1_IJS8_EEENS1_IJEEEEEEDaSR_,($_ZN7cutlass13device_kernelIN5flash19enable_sm80_to_sm89INS1_16FlashAttnBwdSm80INS1_25CollectiveMainloopBwdSm80ILi2ELi2EN4cute5tupleIJNS5_1CILi128EEES8_NS7_ILi64EEEEEENS_10bfloat16_tEfNS_4arch4Sm80ELb1ELb0ELb1ELb1ELb0ELb0ELb0ELb0ELi2ELi4ELi4ELi4ELb0EEENS1_24CollectiveEpilogueBwdGQAISA_fSD_Li256ELb1ELb0EEENS1_25SingleTileBwdLPTSchedulerILb1ELi128ELb0EEEEEEEEEvNT_6ParamsE$_ZZN4cute12filter_tupleINS_5tupleIJNS_10UnderscoreES2_S2_iEEENS1_IJNS1_IJNS_1CILi1EEENS4_ILi0EEEEEElS6_lEEEZNS_5sliceIS3_S8_EEDaRKT_RKT0_EUlRKT_RKT0_E_EEDaSC_SF_OT1_ENKUlDpSI_E_clIJNS1_IJS7_EEENS1_IJlEEENS1_IJS6_EEENS1_IJEEEEEEDaSP_ - $_ZN7cutlass13device_kernelIN5flash19enable_sm80_to_sm89INS1_16FlashAttnBwdSm80INS1_25CollectiveMainloopBwdSm80ILi2ELi2EN4cute5tupleIJNS5_1CILi128EEES8_NS7_ILi64EEEEEENS_10bfloat16_tEfNS_4arch4Sm80ELb1ELb0ELb1ELb1ELb0ELb0ELb0ELb0ELi2ELi4ELi4ELi4ELb0EEENS1_24CollectiveEpilogueBwdGQAISA_fSD_Li256ELb1ELb0EEENS1_25SingleTileBwdLPTSchedulerILb1ELi128ELb0EEEEEEEEEvNT_6ParamsE$_ZZN4cute12filter_tupleINS_5tupleIJNS_10UnderscoreES2_S2_iEEENS1_IJNS1_IJNS_1CILi1EEENS4_ILi0EEEEEEiNS4_ILi1024EEENS4_ILi8192EEEEEEZNS_5sliceIS3_SA_EEDaRKT_RKT0_EUlRKT_RKT0_E_EEDaSE_SH_OT1_ENKUlDpSK_E_clIJNS1_IJS7_EEENS1_IJiEEENS1_IJS8_EEENS1_IJEEEEEEDaSR_)
$_ZN7cutlass13device_kernelIN5flash19enable_sm80_to_sm89INS1_16FlashAttnBwdSm80INS1_25CollectiveMainloopBwdSm80ILi2ELi2EN4cute5tupleIJNS5_1CILi128EEES8_NS7_ILi64EEEEEENS_10bfloat16_tEfNS_4arch4Sm80ELb1ELb0ELb1ELb1ELb0ELb0ELb0ELb0ELi2ELi4ELi4ELi4ELb0EEENS1_24CollectiveEpilogueBwdGQAISA_fSD_Li256ELb1ELb0EEENS1_25SingleTileBwdLPTSchedulerILb1ELi128ELb0EEEEEEEEEvNT_6ParamsE$_ZZN4cute12filter_tupleINS_5tupleIJNS_10UnderscoreES2_S2_iEEENS1_IJNS1_IJNS_1CILi1EEENS4_ILi0EEEEEEiNS4_ILi1024EEENS4_ILi8192EEEEEEZNS_5sliceIS3_SA_EEDaRKT_RKT0_EUlRKT_RKT0_E_EEDaSE_SH_OT1_ENKUlDpSK_E_clIJNS1_IJS7_EEENS1_IJiEEENS1_IJS8_EEENS1_IJEEEEEEDaSR_:
[----:B------:R-:W-:Y:S02]  /*b8b0*/  IADD3 R2, R1, 0x1380, RZ ;  /* 0x0000138001027810 */ /* 0x000fe40007ffe0ff */
[----:B------:R-:W-:Y:S02]  /*b8c0*/  MOV R8, 0xb8f0 ;  /* 0x0000b8f000087802 */ /* 0x000fe40000000f00 */
[----:B------:R-:W-:Y:S02]  /*b8d0*/  IADD3 R2, R2, c[0x0][0x20], RZ ;  /* 0x0000080002027a10 */ /* 0x000fe40007ffe0ff */
[----:B------:R-:W-:Y:S05]  /*b8e0*/  CALL.REL.NOINC `($_ZN7cutlass13device_kernelIN5flash19enable_sm80_to_sm89INS1_16FlashAttnBwdSm80INS1_25CollectiveMainloopBwdSm80ILi2ELi2EN4cute5tupleIJNS5_1CILi128EEES8_NS7_ILi64EEEEEENS_10bfloat16_tEfNS_4arch4Sm80ELb1ELb0ELb1ELb1ELb0ELb0ELb0ELb0ELi2ELi4ELi4ELi4ELb0EEENS1_24CollectiveEpilogueBwdGQAISA_fSD_Li256ELb1ELb0EEENS1_25SingleTileBwdLPTSchedulerILb1ELi128ELb0EEEEEEEEEvNT_6ParamsE$_ZN4cute3eso3ESOILb1ELb0EJNS_5tupleIJNS_1CILi1EEENS3_ILi0EEEEEEiNS3_ILi1024EEEEEC2ERKS6_RKiRKS7_) ;  /* 0xffffd1c000007944 */ /* 0x000fea0003c3ffff */
[----:B-1----:R1:W5:Y:S01]  /*b8f0*/  LDL R3, [R1+0x1380] ;  /* 0x0013800001037983 */ /* 0x0023620000100800 */
[----:B------:R-:W-:Y:S02]  /*b900*/  MOV R8, R4 ;  /* 0x0000000400087202 */ /* 0x000fe40000000f00 */
[----:B------:R-:W-:-:S04]  /*b910*/  MOV R9, 0x0 ;  /* 0x0000000000097802 */ /* 0x000fc80000000f00 */
[----:B------:R-:W-:Y:S05]  /*b920*/  RET.REL.NODEC R8 `(_ZN7cutlass13device_kernelIN5flash19enable_sm80_to_sm89INS1_16FlashAttnBwdSm80INS1_25CollectiveMainloopBwdSm80ILi2ELi2EN4cute5tupleIJNS5_1CILi128EEES8_NS7_ILi64EEEEEENS_10bfloat16_tEfNS_4arch4Sm80ELb1ELb0ELb1ELb1ELb0ELb0ELb0ELb0ELi2ELi4ELi4ELi4ELb0EEENS1_24CollectiveEpilogueBwdGQAISA_fSD_Li256ELb1ELb0EEENS1_25SingleTileBwdLPTSchedulerILb1ELi128ELb0EEEEEEEEEvNT_6ParamsE) ;  /* 0xffff46d008007950 */ /* 0x000fea0003c3ffff */
        .type           $_ZN7cutlass13device_kernelIN5flash19enable_sm80_to_sm89INS1_16FlashAttnBwdSm80INS1_25CollectiveMainloopBwdSm80ILi2ELi2EN4cute5tupleIJNS5_1CILi128EEES8_NS7_ILi64EEEEEENS_10bfloat16_tEfNS_4arch4Sm80ELb1ELb0ELb1ELb1ELb0ELb0ELb0ELb0ELi2ELi4ELi4ELi4ELb0EEENS1_24CollectiveEpilogueBwdGQAISA_fSD_Li256ELb1ELb0EEENS1_25SingleTileBwdLPTSchedulerILb1ELi128ELb0EEEEEEEEEvNT_6ParamsE$_ZZN4cute12filter_tupleINS_5tupleIJNS_10UnderscoreES2_S2_iEEENS1_IJNS1_IJNS_1CILi1EEENS4_ILi0EEEEEElS6_lEEEZNS_5sliceIS3_S8_EEDaRKT_RKT0_EUlRKT_RKT0_E_EEDaSC_SF_OT1_ENKUlDpSI_E_clIJNS1_IJS7_EEENS1_IJlEEENS1_IJS6_EEENS1_IJEEEEEEDaSP_,@function
        .size           $_ZN7cutlass13device_kernelIN5flash19enable_sm80_to_sm89INS1_16FlashAttnBwdSm80INS1_25CollectiveMainloopBwdSm80ILi2ELi2EN4cute5tupleIJNS5_1CILi128EEES8_NS7_ILi64EEEEEENS_10bfloat16_tEfNS_4arch4Sm80ELb1ELb0ELb1ELb1ELb0ELb0ELb0ELb0ELi2ELi4ELi4ELi4ELb0EEENS1_24CollectiveEpilogueBwdGQAISA_fSD_Li256ELb1ELb0EEENS1_25SingleTileBwdLPTSchedulerILb1ELi128ELb0EEEEEEEEEvNT_6ParamsE$_ZZN4cute12filter_tupleINS_5tupleIJNS_10UnderscoreES2_S2_iEEENS1_IJNS1_IJNS_1CILi1EEENS4_ILi0EEEEEElS6_lEEEZNS_5sliceIS3_S8_EEDaRKT_RKT0_EUlRKT_RKT0_E_EEDaSC_SF_OT1_ENKUlDpSI_E_clIJNS1_IJS7_EEENS1_IJlEEENS1_IJS6_EEENS1_IJEEEEEEDaSP_,($_ZN7cutlass13device_kernelIN5flash19enable_sm80_to_sm89INS1_16FlashAttnBwdSm80INS1_25CollectiveMainloopBwdSm80ILi2ELi2EN4cute5tupleIJNS5_1CILi128EEES8_NS7_ILi64EEEEEENS_10bfloat16_tEfNS_4arch4Sm80ELb1ELb0ELb1ELb1ELb0ELb0ELb0ELb0ELi2ELi4ELi4ELi4ELb0EEENS1_24CollectiveEpilogueBwdGQAISA_fSD_Li256ELb1ELb0EEENS1_25SingleTileBwdLPTSchedulerILb1ELi128ELb0EEEEEEEEEvNT_6ParamsE$_ZZN4cute12filter_tupleINS_5tupleIJNS_10UnderscoreES2_iEEENS1_IJNS1_IJNS_1CILi1EEENS4_ILi0EEEEEEiNS4_ILi1024EEEEEEZNS_5sliceIS3_S9_EEDaRKT_RKT0_EUlRKT_RKT0_E_EEDaSD_SG_OT1_ENKUlDpSJ_E_clIJNS1_IJS7_EEENS1_IJiEEENS1_IJEEEEEEDaSQ_ - $_ZN7cutlass13device_kernelIN5flash19enable_sm80_to_sm89INS1_16FlashAttnBwdSm80INS1_25CollectiveMainloopBwdSm80ILi2ELi2EN4cute5tupleIJNS5_1CILi128EEES8_NS7_ILi64EEEEEENS_10bfloat16_tEfNS_4arch4Sm80ELb1ELb0ELb1ELb1ELb0ELb0ELb0ELb0ELi2ELi4ELi4ELi4ELb0EEENS1_24CollectiveEpilogueBwdGQAISA_fSD_Li256ELb1ELb0EEENS1_25SingleTileBwdLPTSchedulerILb1ELi128ELb0EEEEEEEEEvNT_6ParamsE$_ZZN4cute12filter_tupleINS_5tupleIJNS_10UnderscoreES2_S2_iEEENS1_IJNS1_IJNS_1CILi1EEENS4_ILi0EEEEEElS6_lEEEZNS_5sliceIS3_S8_EEDaRKT_RKT0_EUlRKT_RKT0_E_EEDaSC_SF_OT1_ENKUlDpSI_E_clIJNS1_IJS7_EEENS1_IJlEEENS1_IJS6_EEENS1_IJEEEEEEDaSP_)
$_ZN7cutlass13device_kernelIN5flash19enable_sm80_to_sm89INS1_16FlashAttnBwdSm80INS1_25CollectiveMainloopBwdSm80ILi2ELi2EN4cute5tupleIJNS5_1CILi128EEES8_NS7_ILi64EEEEEENS_10bfloat16_tEfNS_4arch4Sm80ELb1ELb0ELb1ELb1ELb0ELb0ELb0ELb0ELi2ELi4ELi4ELi4ELb0EEENS1_24CollectiveEpilogueBwdGQAISA_fSD_Li256ELb1ELb0EEENS1_25SingleTileBwdLPTSchedulerILb1ELi128ELb0EEEEEEEEEvNT_6ParamsE$_ZZN4cute12filter_tupleINS_5tupleIJNS_10UnderscoreES2_S2_iEEENS1_IJNS1_IJNS_1CILi1EEENS4_ILi0EEEEEElS6_lEEEZNS_5sliceIS3_S8_EEDaRKT_RKT0_EUlRKT_RKT0_E_EEDaSC_SF_OT1_ENKUlDpSI_E_clIJNS1_IJS7_EEENS1_IJlEEENS1_IJS6_EEENS1_IJEEEEEEDaSP_:
[----:B------:R-:W-:Y:S02]  /*b930*/  IADD3 R3, R1, 0x16a8, RZ ;  /* 0x000016a801037810 */ /* 0x000fe40007ffe0ff */
[----:B------:R-:W-:Y:S02]  /*b940*/  MOV R6, 0xb970 ;  /* 0x0000b97000067802 */ /* 0x000fe40000000f00 */
[----:B------:R-:W-:Y:S02]  /*b950*/  IADD3 R3, R3, c[0x0][0x20], RZ ;  /* 0x0000080003037a10 */ /* 0x000fe40007ffe0ff */
[----:B------:R-:W-:Y:S05]  /*b960*/  CALL.REL.NOINC `($_ZN7cutlass13device_kernelIN5flash19enable_sm80_to_sm89INS1_16FlashAttnBwdSm80INS1_25CollectiveMainloopBwdSm80ILi2ELi2EN4cute5tupleIJNS5_1CILi128EEES8_NS7_ILi64EEEEEENS_10bfloat16_tEfNS_4arch4Sm80ELb1ELb0ELb1ELb1ELb0ELb0ELb0ELb0ELi2ELi4ELi4ELi4ELb0EEENS1_24CollectiveEpilogueBwdGQAISA_fSD_Li256ELb1ELb0EEENS1_25SingleTileBwdLPTSchedulerILb1ELi128ELb0EEEEEEEEEvNT_6ParamsE$_ZN4cute3eso3ESOILb1ELb0EJNS_5tupleIJNS_1CILi1EEENS3_ILi0EEEEEElS5_EEC2ERKS6_RKlRKS5_) ;  /* 0xffffd18000007944 */ /* 0x000fea0003c3ffff */
[----:B-1----:R1:W5:Y:S01]  /*b970*/  LDL.64 R2, [R1+0x16a8] ;  /* 0x0016a80001027983 */ /* 0x0023620000100a00 */
[----:B------:R-:W-:-:S04]  /*b980*/  MOV R5, 0x0 ;  /* 0x0000000000057802 */ /* 0x000fc80000000f00 */
[----:B------:R-:W-:Y:S05]  /*b990*/  RET.REL.NODEC R4 `(_ZN7cutlass13device_kernelIN5flash19enable_sm80_to_sm89INS1_16FlashAttnBwdSm80INS1_25CollectiveMainloopBwdSm80ILi2ELi2EN4cute5tupleIJNS5_1CILi128EEES8_NS7_ILi64EEEEEENS_10bfloat16_tEfNS_4arch4Sm80ELb1ELb0ELb1ELb1ELb0ELb0ELb0ELb0ELi2ELi4ELi4ELi4ELb0EEENS1_24CollectiveEpilogueBwdGQAISA_fSD_Li256ELb1ELb0EEENS1_25SingleTileBwdLPTSchedulerILb1ELi128ELb0EEEEEEEEEvNT_6ParamsE) ;  /* 0xffff466004007950 */ /* 0x000fea0003c3ffff */
        .type           $_ZN7cutlass13device_kernelIN5flash19enable_sm80_to_sm89INS1_16FlashAttnBwdSm80INS1_25CollectiveMainloopBwdSm80ILi2ELi2EN4cute5tupleIJNS5_1CILi128EEES8_NS7_ILi64EEEEEENS_10bfloat16_tEfNS_4arch4Sm80ELb1ELb0ELb1ELb1ELb0ELb0ELb0ELb0ELi2ELi4ELi4ELi4ELb0EEENS1_24CollectiveEpilogueBwdGQAISA_fSD_Li256ELb1ELb0EEENS1_25SingleTileBwdLPTSchedulerILb1ELi128ELb0EEEEEEEEEvNT_6ParamsE$_ZZN4cute12filter_tupleINS_5tupleIJNS_10UnderscoreES2_iEEENS1_IJNS1_IJNS_1CILi1EEENS4_ILi0EEEEEEiNS4_ILi1024EEEEEEZNS_5sliceIS3_S9_EEDaRKT_RKT0_EUlRKT_RKT0_E_EEDaSD_SG_OT1_ENKUlDpSJ_E_clIJNS1_IJS7_EEENS1_IJiEEENS1_IJEEEEEEDaSQ_,@function
        .size           $_ZN7cutlass13device_kernelIN5flash19enable_sm80_to_sm89INS1_16FlashAttnBwdSm80INS1_25CollectiveMainloopBwdSm80ILi2ELi2EN4cute5tupleIJNS5_1CILi128EEES8_NS7_ILi64EEEEEENS_10bfloat16_tEfNS_4arch4Sm80ELb1ELb0ELb1ELb1ELb0ELb0ELb0ELb0ELi2ELi4ELi4ELi4ELb0EEENS1_24CollectiveEpilogueBwdGQAISA_fSD_Li256ELb1ELb0EEENS1_25SingleTileBwdLPTSchedulerILb1ELi128ELb0EEEEEEEEEvNT_6ParamsE$_ZZN4cute12filter_tupleINS_5tupleIJNS_10UnderscoreES2_iEEENS1_IJNS1_IJNS_1CILi1EEENS4_ILi0EEEEEEiNS4_ILi1024EEEEEEZNS_5sliceIS3_S9_EEDaRKT_RKT0_EUlRKT_RKT0_E_EEDaSD_SG_OT1_ENKUlDpSJ_E_clIJNS1_IJS7_EEENS1_IJiEEENS1_IJEEEEEEDaSQ_,($_ZN7cutlass13device_kernelIN5flash19enable_sm80_to_sm89INS1_16FlashAttnBwdSm80INS1_25CollectiveMainloopBwdSm80ILi2ELi2EN4cute5tupleIJNS5_1CILi128EEES8_NS7_ILi64EEEEEENS_10bfloat16_tEfNS_4arch4Sm80ELb1ELb0ELb1ELb1ELb0ELb0ELb0ELb0ELi2ELi4ELi4ELi4ELb0EEENS1_24CollectiveEpilogueBwdGQAISA_fSD_Li256ELb1ELb0EEENS1_25SingleTileBwdLPTSchedulerILb1ELi128ELb0EEEEEEEEEvNT_6ParamsE$_ZZN4cute12filter_tupleINS_5tupleIJNS_1CILi0EEENS1_IJNS2_ILi1EEENS2_ILi512EEEiEEEEEEZNS_16flatten_to_tupleIS7_EEDaRKT_EUlRKT_E_EEDaSB_OT0_ENKUlDpSE_E_clIJNS1_IJS3_EEES6_EEEDaSI_ - $_ZN7cutlass13device_kernelIN5flash19enable_sm80_to_sm89INS1_16FlashAttnBwdSm80INS1_25CollectiveMainloopBwdSm80ILi2ELi2EN4cute5tupleIJNS5_1CILi128EEES8_NS7_ILi64EEEEEENS_10bfloat16_tEfNS_4arch4Sm80ELb1ELb0ELb1ELb1ELb0ELb0ELb0ELb0ELi2ELi4ELi4ELi4ELb0EEENS1_24CollectiveEpilogueBwdGQAISA_fSD_Li256ELb1ELb0EEENS1_25SingleTileBwdLPTSchedulerILb1ELi128ELb0EEEEEEEEEvNT_6ParamsE$_ZZN4cute12filter_tupleINS_5tupleIJNS_10UnderscoreES2_iEEENS1_IJNS1_IJNS_1CILi1EEENS4_ILi0EEEEEEiNS4_ILi1024EEEEEEZNS_5sliceIS3_S9_EEDaRKT_RKT0_EUlRKT_RKT0_E_EEDaSD_SG_OT1_ENKUlDpSJ_E_clIJNS1_IJS7_EEENS1_IJiEEENS1_IJEEEEEEDaSQ_)
$_ZN7cutlass13device_kernelIN5flash19enable_sm80_to_sm89INS1_16FlashAttnBwdSm80INS1_25CollectiveMainloopBwdSm80ILi2ELi2EN4cute5tupleIJNS5_1CILi128EEES8_NS7_ILi64EEEEEENS_10bfloat16_tEfNS_4arch4Sm80ELb1ELb0ELb1ELb1ELb0ELb0ELb0ELb0ELi2ELi4ELi4ELi4ELb0EEENS1_24CollectiveEpilogueBwdGQAISA_fSD_Li256ELb1ELb0EEENS1_25SingleTileBwdLPTSchedulerILb1ELi128ELb0EEEEEEEEEvNT_6ParamsE$_ZZN4cute12filter_tupleINS_5tupleIJNS_10UnderscoreES2_iEEENS1_IJNS1_IJNS_1CILi1EEENS4_ILi0EEEEEEiNS4_ILi1024EEEEEEZNS_5sliceIS3_S9_EEDaRKT_RKT0_EUlRKT_RKT0_E_EEDaSD_SG_OT1_ENKUlDpSJ_E_clIJNS1_IJS7_EEENS1_IJiEEENS1_IJEEEEEEDaSQ_:
[----:B------:R-:W-:Y:S02]  /*b9a0*/  IADD3 R2, R1, 0x1680, RZ ;  /* 0x0000168001027810 */ /* 0x000fe40007ffe0ff */
[----:B------:R-:W-:Y:S02]  /*b9b0*/  MOV R6, 0xb9e0 ;  /* 0x0000b9e000067802 */ /* 0x000fe40000000f00 */
[----:B------:R-:W-:Y:S02]  /*b9c0*/  IADD3 R2, R2, c[0x0][0x20], RZ ;  /* 0x0000080002027a10 */ /* 0x000fe40007ffe0ff */
[----:B------:R-:W-:Y:S05]  /*b9d0*/  CALL.REL.NOINC `($_ZN7cutlass13device_kernelIN5flash19enable_sm80_to_sm89INS1_16FlashAttnBwdSm80INS1_25CollectiveMainloopBwdSm80ILi2ELi2EN4cute5tupleIJNS5_1CILi128EEES8_NS7_ILi64EEEEEENS_10bfloat16_tEfNS_4arch4Sm80ELb1ELb0ELb1ELb1ELb0ELb0ELb0ELb0ELi2ELi4ELi4ELi4ELb0EEENS1_24CollectiveEpilogueBwdGQAISA_fSD_Li256ELb1ELb0EEENS1_25SingleTileBwdLPTSchedulerILb1ELi128ELb0EEEEEEEEEvNT_6ParamsE$_ZN4cute3eso3ESOILb1ELb0EJNS_5tupleIJNS_1CILi1EEENS3_ILi0EEEEEEiEEC2ERKS6_RKi) ;  /* 0xffffd09000007944 */ /* 0x000fea0003c3ffff */
[----:B-1----:R1:W5:Y:S01]  /*b9e0*/  LDL R3, [R1+0x1680] ;  /* 0x0016800001037983 */ /* 0x0023620000100800 */
[----:B------:R-:W-:Y:S02]  /*b9f0*/  MOV R6, R4 ;  /* 0x0000000400067202 */ /* 0x000fe40000000f00 */
[----:B------:R-:W-:-:S04]  /*ba00*/  MOV R7, 0x0 ;  /* 0x0000000000077802 */ /* 0x000fc80000000f00 */
[----:B------:R-:W-:Y:S05]  /*ba10*/  RET.REL.NODEC R6 `(_ZN7cutlass13device_kernelIN5flash19enable_sm80_to_sm89INS1_16FlashAttnBwdSm80INS1_25CollectiveMainloopBwdSm80ILi2ELi2EN4cute5tupleIJNS5_1CILi128EEES8_NS7_ILi64EEEEEENS_10bfloat16_tEfNS_4arch4Sm80ELb1ELb0ELb1ELb1ELb0ELb0ELb0ELb0ELi2ELi4ELi4ELi4ELb0EEENS1_24CollectiveEpilogueBwdGQAISA_fSD_Li256ELb1ELb0EEENS1_25SingleTileBwdLPTSchedulerILb1ELi128ELb0EEEEEEEEEvNT_6ParamsE) ;  /* 0xffff45e006007950 */ /* 0x000fea0003c3ffff */
        .type           $_ZN7cutlass13device_kernelIN5flash19enable_sm80_to_sm89INS1_16FlashAttnBwdSm80INS1_25CollectiveMainloopBwdSm80ILi2ELi2EN4cute5tupleIJNS5_1CILi128EEES8_NS7_ILi64EEEEEENS_10bfloat16_tEfNS_4arch4Sm80ELb1ELb0ELb1ELb1ELb0ELb0ELb0ELb0ELi2ELi4ELi4ELi4ELb0EEENS1_24CollectiveEpilogueBwdGQAISA_fSD_Li256ELb1ELb0EEENS1_25SingleTileBwdLPTSchedulerILb1ELi128ELb0EEEEEEEEEvNT_6ParamsE$_ZZN4cute12filter_tupleINS_5tupleIJNS_1CILi0EEENS1_IJNS2_ILi1EEENS2_ILi512EEEiEEEEEEZNS_16flatten_to_tupleIS7_EEDaRKT_EUlRKT_E_EEDaSB_OT0_ENKUlDpSE_E_clIJNS1_IJS3_EEES6_EEEDaSI_,@function
        .size           $_ZN7cutlass13device_kernelIN5flash19enable_sm80_to_sm89INS1_16FlashAttnBwdSm80INS1_25CollectiveMainloopBwdSm80ILi2ELi2EN4cute5tupleIJNS5_1CILi128EEES8_NS7_ILi64EEEEEENS_10bfloat16_tEfNS_4arch4Sm80ELb1ELb0ELb1ELb1ELb0ELb0ELb0ELb0ELi2ELi4ELi4ELi4ELb0EEENS1_24CollectiveEpilogueBwdGQAISA_fSD_Li256ELb1ELb0EEENS1_25SingleTileBwdLPTSchedulerILb1ELi128ELb0EEEEEEEEEvNT_6ParamsE$_ZZN4cute12filter_tupleINS_5tupleIJNS_1CILi0EEENS1_IJNS2_ILi1EEENS2_ILi512EEEiEEEEEEZNS_16flatten_to_tupleIS7_EEDaRKT_EUlRKT_E_EEDaSB_OT0_ENKUlDpSE_E_clIJNS1_IJS3_EEES6_EEEDaSI_,($_ZN7cutlass13device_kernelIN5flash19enable_sm80_to_sm89INS1_16FlashAttnBwdSm80INS1_25CollectiveMainloopBwdSm80ILi2ELi2EN4cute5tupleIJNS5_1CILi128EEES8_NS7_ILi64EEEEEENS_10bfloat16_tEfNS_4arch4Sm80ELb1ELb0ELb1ELb1ELb0ELb0ELb0ELb0ELi2ELi4ELi4ELi4ELb0EEENS1_24CollectiveEpilogueBwdGQAISA_fSD_Li256ELb1ELb0EEENS1_25SingleTileBwdLPTSchedulerILb1ELi128ELb0EEEEEEEEEvNT_6ParamsE$_ZZN4cute12filter_tupleINS_5tupleIJNS_1CILi0EEENS_10UnderscoreEEEENS1_IJNS1_IJS3_S3_EEEiEEEZNS_6detail10lift_sliceIS5_S7_EEDaRKT_RKT0_EUlRKT_RKT0_E_EEDaSC_SF_OT1_ENKUlDpSI_E_clIJNS1_IJEEENS1_IJiEEEEEEDaSP_ - $_ZN7cutlass13device_kernelIN5flash19enable_sm80_to_sm89INS1_16FlashAttnBwdSm80INS1_25CollectiveMainloopBwdSm80ILi2ELi2EN4cute5tupleIJNS5_1CILi128EEES8_NS7_ILi64EEEEEENS_10bfloat16_tEfNS_4arch4Sm80ELb1ELb0ELb1ELb1ELb0ELb0ELb0ELb0ELi2ELi4ELi4ELi4ELb0EEENS1_24CollectiveEpilogueBwdGQAISA_fSD_Li256ELb1ELb0EEENS1_25SingleTileBwdLPTSchedulerILb1ELi128ELb0EEEEEEEEEvNT_6ParamsE$_ZZN4cute12filter_tupleINS_5tupleIJNS_1CILi0EEENS1_IJNS2_ILi1EEENS2_ILi512EEEiEEEEEEZNS_16flatten_to_tupleIS7_EEDaRKT_EUlRKT_E_EEDaSB_OT0_ENKUlDpSE_E_clIJNS1_IJS3_EEES6_EEEDaSI_)
$_ZN7cutlass13device_kernelIN5flash19enable_sm80_to_sm89INS1_16FlashAttnBwdSm80INS1_25CollectiveMainloopBwdSm80ILi2ELi2EN4cute5tupleIJNS5_1CILi128EEES8_NS7_ILi64EEEEEENS_10bfloat16_tEfNS_4arch4Sm80ELb1ELb0ELb1ELb1ELb0ELb0ELb0ELb0ELi2ELi4ELi4ELi4ELb0EEENS1_24CollectiveEpilogueBwdGQAISA_fSD_Li256ELb1ELb0EEENS1_25SingleTileBwdLPTSchedulerILb1ELi128ELb0EEEEEEEEEvNT_6ParamsE$_ZZN4cute12filter_tupleINS_5tupleIJNS_1CILi0EEENS1_IJNS2_ILi1EEENS2_ILi512EEEiEEEEEEZNS_16flatten_to_tupleIS7_EEDaRKT_EUlRKT_E_EEDaSB_OT0_ENKUlDpSE_E_clIJNS1_IJS3_EEES6_EEEDaSI_:
[----:B------:R-:W-:Y:S02]  /*ba20*/  IADD3 R2, R1, 0x1380, RZ ;  /* 0x0000138001027810 */ /* 0x000fe40007ffe0ff */
[----:B------:R-:W-:Y:S02]  /*ba30*/  MOV R8, 0xba60 ;  /* 0x0000ba6000087802 */ /* 0x000fe40000000f00 */
[----:B------:R-:W-:Y:S02]  /*ba40*/  IADD3 R2, R2, c[0x0][0x20], RZ ;  /* 0x0000080002027a10 */ /* 0x000fe40007ffe0ff */
[----:B------:R-:W-:Y:S05]  /*ba50*/  CALL.REL.NOINC `($_ZN7cutlass13device_kernelIN5flash19enable_sm80_to_sm89INS1_16FlashAttnBwdSm80INS1_25CollectiveMainloopBwdSm80ILi2ELi2EN4cute5tupleIJNS5_1CILi128EEES8_NS7_ILi64EEEEEENS_10bfloat16_tEfNS_4arch4Sm80ELb1ELb0ELb1ELb1ELb0ELb0ELb0ELb0ELi2ELi4ELi4ELi4ELb0EEENS1_24CollectiveEpilogueBwdGQAISA_fSD_Li256ELb1ELb0EEENS1_25SingleTileBwdLPTSchedulerILb1ELi128ELb0EEEEEEEEEvNT_6ParamsE$_ZN4cute3eso3ESOILb1ELb0EJNS_1CILi0EEENS2_ILi1EEENS2_ILi512EEEiEEC2ERKS3_RKS4_RKS5_RKi) ;  /* 0xffffbff000007944 */ /* 0x000fea0003c3ffff */
[----:B-1----:R1:W5:Y:S01]  /*ba60*/  LDL R2, [R1+0x1380] ;  /* 0x0013800001027983 */ /* 0x0023620000100800 */
[----:B------:R-:W-:-:S04]  /*ba70*/  MOV R11, 0x0 ;  /* 0x00000000000b7802 */ /* 0x000fc80000000f00 */
[----:B------:R-:W-:Y:S05]  /*ba80*/  RET.REL.NODEC R10 `(_ZN7cutlass13device_kernelIN5flash19enable_sm80_to_sm89INS1_16FlashAttnBwdSm80INS1_25CollectiveMainloopBwdSm80ILi2ELi2EN4cute5tupleIJNS5_1CILi128EEES8_NS7_ILi64EEEEEENS_10bfloat16_tEfNS_4arch4Sm80ELb1ELb0ELb1ELb1ELb0ELb0ELb0ELb0ELi2ELi4ELi4ELi4ELb0EEENS1_24CollectiveEpilogueBwdGQAISA_fSD_Li256ELb1ELb0EEENS1_25SingleTileBwdLPTSchedulerILb1ELi128ELb0EEEEEEEEEvNT_6ParamsE) ;  /* 0xffff45700a007950 */ /* 0x000fea0003c3ffff */
        .type           $_ZN7cutlass13device_kernelIN5flash19enable_sm80_to_sm89INS1_16FlashAttnBwdSm80INS1_25CollectiveMainloopBwdSm80ILi2ELi2EN4cute5tupleIJNS5_1CILi128EEES8_NS7_ILi64EEEEEENS_10bfloat16_tEfNS_4arch4Sm80ELb1ELb0ELb1ELb1ELb0ELb0ELb0ELb0ELi2ELi4ELi4ELi4ELb0EEENS1_24CollectiveEpilogueBwdGQAISA_fSD_Li256ELb1ELb0EEENS1_25SingleTileBwdLPTSchedulerILb1ELi128ELb0EEEEEEEEEvNT_6ParamsE$_ZZN4cute12filter_tupleINS_5tupleIJNS_1CILi0EEENS_10UnderscoreEEEENS1_IJNS1_IJS3_S3_EEEiEEEZNS_6detail10lift_sliceIS5_S7_EEDaRKT_RKT0_EUlRKT_RKT0_E_EEDaSC_SF_OT1_ENKUlDpSI_E_clIJNS1_IJEEENS1_IJiEEEEEEDaSP_,@function
        .size           $_ZN7cutlass13device_kernelIN5flash19enable_sm80_to_sm89INS1_16FlashAttnBwdSm80INS1_25CollectiveMainloopBwdSm80ILi2ELi2EN4cute5tupleIJNS5_1CILi128EEES8_NS7_ILi64EEEEEENS_10bfloat16_tEfNS_4arch4Sm80ELb1ELb0ELb1ELb1ELb0ELb0ELb0ELb0ELi2ELi4ELi4ELi4ELb0EEENS1_24CollectiveEpilogueBwdGQAISA_fSD_Li256ELb1ELb0EEENS1_25SingleTileBwdLPTSchedulerILb1ELi128ELb0EEEEEEEEEvNT_6ParamsE$_ZZN4cute12filter_tupleINS_5tupleIJNS_1CILi0EEENS_10UnderscoreEEEENS1_IJNS1_IJS3_S3_EEEiEEEZNS_6detail10lift_sliceIS5_S7_EEDaRKT_RKT0_EUlRKT_RKT0_E_EEDaSC_SF_OT1_ENKUlDpSI_E_clIJNS1_IJEEENS1_IJiEEEEEEDaSP_,($_ZN7cutlass13device_kernelIN5flash19enable_sm80_to_sm89INS1_16FlashAttnBwdSm80INS1_25CollectiveMainloopBwdSm80ILi2ELi2EN4cute5tupleIJNS5_1CILi128EEES8_NS7_ILi64EEEEEENS_10bfloat16_tEfNS_4arch4Sm80ELb1ELb0ELb1ELb1ELb0ELb0ELb0ELb0ELi2ELi4ELi4ELi4ELb0EEENS1_24CollectiveEpilogueBwdGQAISA_fSD_Li256ELb1ELb0EEENS1_25SingleTileBwdLPTSchedulerILb1ELi128ELb0EEEEEEEEEvNT_6ParamsE$_ZZN4cute12filter_tupleINS_5tupleIJNS_1CILi1024EEENS1_IJiiEEEEEEZNS_16flatten_to_tupleIS5_EEDaRKT_EUlRKT_E_EEDaS9_OT0_ENKUlDpSC_E_clIJNS1_IJS3_EEES4_EEEDaSG_ - $_ZN7cutlass13device_kernelIN5flash19enable_sm80_to_sm89INS1_16FlashAttnBwdSm80INS1_25CollectiveMainloopBwdSm80ILi2ELi2EN4cute5tupleIJNS5_1CILi128EEES8_NS7_ILi64EEEEEENS_10bfloat16_tEfNS_4arch4Sm80ELb1ELb0ELb1ELb1ELb0ELb0ELb0ELb0ELi2ELi4ELi4ELi4ELb0EEENS1_24CollectiveEpilogueBwdGQAISA_fSD_Li256ELb1ELb0EEENS1_25SingleTileBwdLPTSchedulerILb1ELi128ELb0EEEEEEEEEvNT_6ParamsE$_ZZN4cute12filter_tupleINS_5tupleIJNS_1CILi0EEENS_10UnderscoreEEEENS1_IJNS1_IJS3_S3_EEEiEEEZNS_6detail10lift_sliceIS5_S7_EEDaRKT_RKT0_EUlRKT_RKT0_E_EEDaSC_SF_OT1_ENKUlDpSI_E_clIJNS1_IJEEENS1_IJiEEEEEEDaSP_)
$_ZN7cutlass13device_kernelIN5flash19enable_sm80_to_sm89INS1_16FlashAttnBwdSm80INS1_25CollectiveMainloopBwdSm80ILi2ELi2EN4cute5tupleIJNS5_1CILi128EEES8_NS7_ILi64EEEEEENS_10bfloat16_tEfNS_4arch4Sm80ELb1ELb0ELb1ELb1ELb0ELb0ELb0ELb0ELi2ELi4ELi4ELi4ELb0EEENS1_24CollectiveEpilogueBwdGQAISA_fSD_Li256ELb1ELb0EEENS1_25SingleTileBwdLPTSchedulerILb1ELi128ELb0EEEEEEEEEvNT_6ParamsE$_ZZN4cute12filter_tupleINS_5tupleIJNS_1CILi0EEENS_10UnderscoreEEEENS1_IJNS1_IJS3_S3_EEEiEEEZNS_6detail10lift_sliceIS5_S7_EEDaRKT_RKT0_EUlRKT_RKT0_E_EEDaSC_SF_OT1_ENKUlDpSI_E_clIJNS1_IJEEENS1_IJiEEEEEEDaSP_:
[----:B------:R-:W-:Y:S02]  /*ba90*/  IADD3 R2, R1, 0x1680, RZ ;  /* 0x0000168001027810 */ /* 0x000fe40007ffe0ff */
[----:B------:R-:W-:Y:S02]  /*baa0*/  MOV R8, 0xbad0 ;  /* 0x0000bad000087802 */ /* 0x000fe40000000f00 */
[----:B------:R-:W-:Y:S02]  /*bab0*/  IADD3 R2, R2, c[0x0][0x20], RZ ;  /* 0x0000080002027a10 */ /* 0x000fe40007ffe0ff */
[----:B------:R-:W-:Y:S05]  /*bac0*/  CALL.REL.NOINC `($_ZN7cutlass13device_kernelIN5flash19enable_sm80_to_sm89INS1_16FlashAttnBwdSm80INS1_25CollectiveMainloopBwdSm80ILi2ELi2EN4cute5tupleIJNS5_1CILi128EEES8_NS7_ILi64EEEEEENS_10bfloat16_tEfNS_4arch4Sm80ELb1ELb0ELb1ELb1ELb0ELb0ELb0ELb0ELi2ELi4ELi4ELi4ELb0EEENS1_24CollectiveEpilogueBwdGQAISA_fSD_Li256ELb1ELb0EEENS1_25SingleTileBwdLPTSchedulerILb1ELi128ELb0EEEEEEEEEvNT_6ParamsE$_ZN4cute3eso3ESOILb0ELb1EJiEEC2ERKi) ;  /* 0xffffb98000007944 */ /* 0x000fea0003c3ffff */
[----:B-1----:R1:W5:Y:S01]  /*bad0*/  LDL R2, [R1+0x1680] ;  /* 0x0016800001027983 */ /* 0x0023620000100800 */
[----:B------:R-:W-:-:S04]  /*bae0*/  MOV R11, 0x0 ;  /* 0x00000000000b7802 */ /* 0x000fc80000000f00 */
[----:B------:R-:W-:Y:S05]  /*baf0*/  RET.REL.NODEC R10 `(_ZN7cutlass13device_kernelIN5flash19enable_sm80_to_sm89INS1_16FlashAttnBwdSm80INS1_25CollectiveMainloopBwdSm80ILi2ELi2EN4cute5tupleIJNS5_1CILi128EEES8_NS7_ILi64EEEEEENS_10bfloat16_tEfNS_4arch4Sm80ELb1ELb0ELb1ELb1ELb0ELb0ELb0ELb0ELi2ELi4ELi4ELi4ELb0EEENS1_24CollectiveEpilogueBwdGQAISA_fSD_Li256ELb1ELb0EEENS1_25SingleTileBwdLPTSchedulerILb1ELi128ELb0EEEEEEEEEvNT_6ParamsE) ;  /* 0xffff45000a007950 */ /* 0x000fea0003c3ffff */
        .type           $_ZN7cutlass13device_kernelIN5flash19enable_sm80_to_sm89INS1_16FlashAttnBwdSm80INS1_25CollectiveMainloopBwdSm80ILi2ELi2EN4cute5tupleIJNS5_1CILi128EEES8_NS7_ILi64EEEEEENS_10bfloat16_tEfNS_4arch4Sm80ELb1ELb0ELb1ELb1ELb0ELb0ELb0ELb0ELi2ELi4ELi4ELi4ELb0EEENS1_24CollectiveEpilogueBwdGQAISA_fSD_Li256ELb1ELb0EEENS1_25SingleTileBwdLPTSchedulerILb1ELi128ELb0EEEEEEEEEvNT_6ParamsE$_ZZN4cute12filter_tupleINS_5tupleIJNS_1CILi1024EEENS1_IJiiEEEEEEZNS_16flatten_to_tupleIS5_EEDaRKT_EUlRKT_E_EEDaS9_OT0_ENKUlDpSC_E_clIJNS1_IJS3_EEES4_EEEDaSG_,@function
        .size           $_ZN7cutlass13device_kernelIN5flash19enable_sm80_to_sm89INS1_16FlashAttnBwdSm80INS1_25CollectiveMainloopBwdSm80ILi2ELi2EN4cute5tupleIJNS5_1CILi128EEES8_NS7_ILi64EEEEEENS_10bfloat16_tEfNS_4arch4Sm80ELb1ELb0ELb1ELb1ELb0ELb0ELb0ELb0ELi2ELi4ELi4ELi4ELb0EEENS1_24CollectiveEpilogueBwdGQAISA_fSD_Li256ELb1ELb0EEENS1_25SingleTileBwdLPTSchedulerILb1ELi128ELb0EEEEEEEEEvNT_6ParamsE$_ZZN4cute12filter_tupleINS_5tupleIJNS_1CILi1024EEENS1_IJiiEEEEEEZNS_16flatten_to_tupleIS5_EEDaRKT_EUlRKT_E_EEDaS9_OT0_ENKUlDpSC_E_clIJNS1_IJS3_EEES4_EEEDaSG_,($_ZN7cutlass13device_kernelIN5flash19enable_sm80_to_sm89INS1_16FlashAttnBwdSm80INS1_25CollectiveMainloopBwdSm80ILi2ELi2EN4cute5tupleIJNS5_1CILi128EEES8_NS7_ILi64EEEEEENS_10bfloat16_tEfNS_4arch4Sm80ELb1ELb0ELb1ELb1ELb0ELb0ELb0ELb0ELi2ELi4ELi4ELi4ELb0EEENS1_24CollectiveEpilogueBwdGQAISA_fSD_Li256ELb1ELb0EEENS1_25SingleTileBwdLPTSchedulerILb1ELi128ELb0EEEEEEEEEvNT_6ParamsE$_ZZN4cute12filter_tupleINS_5tupleIJNS_1CILi1EEENS1_IJNS2_ILi8EEEiiEEENS2_ILi64EEENS1_IJiNS2_ILi144EEENS2_ILi288EEEEEENS2_ILi512EEEEEEZNS_7flattenISB_EEDaRKT_EUlRKT_E_EEDaSF_OT0_ENKUlDpSI_E_clIJNS1_IJS3_EEES5_NS1_IJS6_EEES9_NS1_IJSA_EEEEEEDaSM_ - $_ZN7cutlass13device_kernelIN5flash19enable_sm80_to_sm89INS1_16FlashAttnBwdSm80INS1_25CollectiveMainloopBwdSm80ILi2ELi2EN4cute5tupleIJNS5_1CILi128EEES8_NS7_ILi64EEEEEENS_10bfloat16_tEfNS_4arch4Sm80ELb1ELb0ELb1ELb1ELb0ELb0ELb0ELb0ELi2ELi4ELi4ELi4ELb0EEENS1_24CollectiveEpilogueBwdGQAISA_fSD_Li256ELb1ELb0EEENS1_25SingleTileBwdLPTSchedulerILb1ELi128ELb0EEEEEEEEEvNT_6ParamsE$_ZZN4cute12filter_tupleINS_5tupleIJNS_1CILi1024EEENS1_IJiiEEEEEEZNS_16flatten_to_tupleIS5_EEDaRKT_EUlRKT_E_EEDaS9_OT0_ENKUlDpSC_E_clIJNS1_IJS3_EEES4_EEEDaSG_)
$_ZN7cutlass13device_kernelIN5flash19enable_sm80_to_sm89INS1_16FlashAttnBwdSm80INS1_25CollectiveMainloopBwdSm80ILi2ELi2EN4cute5tupleIJNS5_1CILi128EEES8_NS7_ILi64EEEEEENS_10bfloat16_tEfNS_4arch4Sm80ELb1ELb0ELb1ELb1ELb0ELb0ELb0ELb0ELi2ELi4ELi4ELi4ELb0EEENS1_24CollectiveEpilogueBwdGQAISA_fSD_Li256ELb1ELb0EEENS1_25SingleTileBwdLPTSchedulerILb1ELi128ELb0EEEEEEEEEvNT_6ParamsE$_ZZN4cute12filter_tupleINS_5tupleIJNS_1CILi1024EEENS1_IJiiEEEEEEZNS_16flatten_to_tupleIS5_EEDaRKT_EUlRKT_E_EEDaS9_OT0_ENKUlDpSC_E_clIJNS1_IJS3_EEES4_EEEDaSG_:
[----:B------:R-:W-:-:S06]  /*bb00*/  IADD3 R8, R5, -c[0x0][0x20], RZ ;  /* 0x8000080005087a10 */ /* 0x000fcc0007ffe0ff */
[----:B------:R-:W5:Y:S01]  /*bb10*/  LDL R8, [R8] ;  /* 0x0000000008087983 */ /* 0x000f620000100800 */
[----:B------:R-:W-:Y:S02]  /*bb20*/  IADD3 R3, R1, 0x1380, RZ ;  /* 0x0000138001037810 */ /* 0x000fe40007ffe0ff */
[----:B------:R-:W-:Y:S02]  /*bb30*/  IADD3 R2, R5, 0x4, RZ ;  /* 0x0000000405027810 */ /* 0x000fe40007ffe0ff */
[----:B------:R-:W-:Y:S02]  /*bb40*/  IADD3 R3, R3, c[0x0][0x20], RZ ;  /* 0x0000080003037a10 */ /* 0x000fe40007ffe0ff */
[----:B------:R-:W-:Y:S02]  /*bb50*/  MOV R6, 0xbb70 ;  /* 0x0000bb7000067802 */ /* 0x000fe40000000f00 */
[----:B-----5:R-:W-:Y:S05]  /*bb60*/  CALL.REL.NOINC `($_ZN7cutlass13device_kernelIN5flash19enable_sm80_to_sm89INS1_16FlashAttnBwdSm80INS1_25CollectiveMainloopBwdSm80ILi2ELi2EN4cute5tupleIJNS5_1CILi128EEES8_NS7_ILi64EEEEEENS_10bfloat16_tEfNS_4arch4Sm80ELb1ELb0ELb1ELb1ELb0ELb0ELb0ELb0ELi2ELi4ELi4ELi4ELb0EEENS1_24CollectiveEpilogueBwdGQAISA_fSD_Li256ELb1ELb0EEENS1_25SingleTileBwdLPTSchedulerILb1ELi128ELb0EEEEEEEEEvNT_6ParamsE$_ZN4cute3eso3ESOILb1ELb0EJNS_1CILi1024EEEiiEEC2ERKS3_RKiS8_) ;  /* 0xffffc0a000007944 */ /* 0x020fea0003c3ffff */
[----:B------:R-:W-:-:S04]  /*bb70*/  MOV R5, 0x0 ;  /* 0x0000000000057802 */ /* 0x000fc80000000f00 */
[----:B------:R-:W-:Y:S05]  /*bb80*/  RET.REL.NODEC R4 `(_ZN7cutlass13device_kernelIN5flash19enable_sm80_to_sm89INS1_16FlashAttnBwdSm80INS1_25CollectiveMainloopBwdSm80ILi2ELi2EN4cute5tupleIJNS5_1CILi128EEES8_NS7_ILi64EEEEEENS_10bfloat16_tEfNS_4arch4Sm80ELb1ELb0ELb1ELb1ELb0ELb0ELb0ELb0ELi2ELi4ELi4ELi4ELb0EEENS1_24CollectiveEpilogueBwdGQAISA_fSD_Li256ELb1ELb0EEENS1_25SingleTileBwdLPTSchedulerILb1ELi128ELb0EEEEEEEEEvNT_6ParamsE) ;  /* 0xffff447004007950 */ /* 0x000fea0003c3ffff */
        .type           $_ZN7cutlass13device_kernelIN5flash19enable_sm80_to_sm89INS1_16FlashAttnBwdSm80INS1_25CollectiveMainloopBwdSm80ILi2ELi2EN4cute5tupleIJNS5_1CILi128EEES8_NS7_ILi64EEEEEENS_10bfloat16_tEfNS_4arch4Sm80ELb1ELb0ELb1ELb1ELb0ELb0ELb0ELb0ELi2ELi4ELi4ELi4ELb0EEENS1_24CollectiveEpilogueBwdGQAISA_fSD_Li256ELb1ELb0EEENS1_25SingleTileBwdLPTSchedulerILb1ELi128ELb0EEEEEEEEEvNT_6ParamsE$_ZZN4cute12filter_tupleINS_5tupleIJNS_1CILi1EEENS1_IJNS2_ILi8EEEiiEEENS2_ILi64EEENS1_IJiNS2_ILi144EEENS2_ILi288EEEEEENS2_ILi512EEEEEEZNS_7flattenISB_EEDaRKT_EUlRKT_E_EEDaSF_OT0_ENKUlDpSI_E_clIJNS1_IJS3_EEES5_NS1_IJS6_EEES9_NS1_IJSA_EEEEEEDaSM_,@function
        .size           $_ZN7cutlass13device_kernelIN5flash19enable_sm80_to_sm89INS1_16FlashAttnBwdSm80INS1_25CollectiveMainloopBwdSm80ILi2ELi2EN4cute5tupleIJNS5_1CILi128EEES8_NS7_ILi64EEEEEENS_10bfloat16_tEfNS_4arch4Sm80ELb1ELb0ELb1ELb1ELb0ELb0ELb0ELb0ELi2ELi4ELi4ELi4ELb0EEENS1_24CollectiveEpilogueBwdGQAISA_fSD_Li256ELb1ELb0EEENS1_25SingleTileBwdLPTSchedulerILb1ELi128ELb0EEEEEEEEEvNT_6ParamsE$_ZZN4cute12filter_tupleINS_5tupleIJNS_1CILi1EEENS1_IJNS2_ILi8EEEiiEEENS2_ILi64EEENS1_IJiNS2_ILi144EEENS2_ILi288EEEEEENS2_ILi512EEEEEEZNS_7flattenISB_EEDaRKT_EUlRKT_E_EEDaSF_OT0_ENKUlDpSI_E_clIJNS1_IJS3_EEES5_NS1_IJS6_EEES9_NS1_IJSA_EEEEEEDaSM_,($_ZN7cutlass13device_kernelIN5flash19enable_sm80_to_sm89INS1_16FlashAttnBwdSm80INS1_25CollectiveMainloopBwdSm80ILi2ELi2EN4cute5tupleIJNS5_1CILi128EEES8_NS7_ILi64EEEEEENS_10bfloat16_tEfNS_4arch4Sm80ELb1ELb0ELb1ELb1ELb0ELb0ELb0ELb0ELi2ELi4ELi4ELi4ELb0EEENS1_24CollectiveEpilogueBwdGQAISA_fSD_Li256ELb1ELb0EEENS1_25SingleTileBwdLPTSchedulerILb1ELi128ELb0EEEEEEEEEvNT_6ParamsE$_ZZN4cute12filter_tupleINS_5tupleIJNS_1CILi1EEENS1_IJiiiEEENS2_ILi64EEENS1_IJNS2_ILi72EEENS2_ILi144EEENS2_ILi288EEEEEENS2_ILi512EEEEEEZNS_7flattenISB_EEDaRKT_EUlRKT_E_EEDaSF_OT0_ENKUlDpSI_E_clIJNS1_IJS3_EEES4_NS1_IJS5_EEES9_NS1_IJSA_EEEEEEDaSM_ - $_ZN7cutlass13device_kernelIN5flash19enable_sm80_to_sm89INS1_16FlashAttnBwdSm80INS1_25CollectiveMainloopBwdSm80ILi2ELi2EN4cute5tupleIJNS5_1CILi128EEES8_NS7_ILi64EEEEEENS_10bfloat16_tEfNS_4arch4Sm80ELb1ELb0ELb1ELb1ELb0ELb0ELb0ELb0ELi2ELi4ELi4ELi4ELb0EEENS1_24CollectiveEpilogueBwdGQAISA_fSD_Li256ELb1ELb0EEENS1_25SingleTileBwdLPTSchedulerILb1ELi128ELb0EEEEEEEEEvNT_6ParamsE$_ZZN4cute12filter_tupleINS_5tupleIJNS_1CILi1EEENS1_IJNS2_ILi8EEEiiEEENS2_ILi64EEENS1_IJiNS2_ILi144EEENS2_ILi288EEEEEENS2_ILi512EEEEEEZNS_7flattenISB_EEDaRKT_EUlRKT_E_EEDaSF_OT0_ENKUlDpSI_E_clIJNS1_IJS3_EEES5_NS1_IJS6_EEES9_NS1_IJSA_EEEEEEDaSM_)
$_ZN7cutlass13device_kernelIN5flash19enable_sm80_to_sm89INS1_16FlashAttnBwdSm80INS1_25CollectiveMainloopBwdSm80ILi2ELi2EN4cute5tupleIJNS5_1CILi128EEES8_NS7_ILi64EEEEEENS_10bfloat16_tEfNS_4arch4Sm80ELb1ELb0ELb1ELb1ELb0ELb0ELb0ELb0ELi2ELi4ELi4ELi4ELb0EEENS1_24CollectiveEpilogueBwdGQAISA_fSD_Li256ELb1ELb0EEENS1_25SingleTileBwdLPTSchedulerILb1ELi128ELb0EEEEEEEEEvNT_6ParamsE$_ZZN4cute12filter_tupleINS_5tupleIJNS_1CILi1EEENS1_IJNS2_ILi8EEEiiEEENS2_ILi64EEENS1_IJiNS2_ILi144EEENS2_ILi288EEEEEENS2_ILi512EEEEEEZNS_7flattenISB_EEDaRKT_EUlRKT_E_EEDaSF_OT0_ENKUlDpSI_E_clIJNS1_IJS3_EEES5_NS1_IJS6_EEES9_NS1_IJSA_EEEEEEDaSM_:
[----:B------:R-:W-:-:S06]  /*bb90*/  IADD3 R8, R59, -c[0x0][0x20], RZ ;  /* 0x800008003b087a10 */ /* 0x000fcc0007ffe0ff */
[----:B------:R-:W5:Y:S01]  /*bba0*/  LDL R8, [R8] ;  /* 0x0000000008087983 */ /* 0x000f620000100800 */
[----:B------:R-:W-:Y:S02]  /*bbb0*/  IADD3 R3, R1, 0x1680, RZ ;  /* 0x0000168001037810 */ /* 0x000fe40007ffe0ff */
[----:B------:R-:W-:Y:S02]  /*bbc0*/  IADD3 R2, R59, 0x4, RZ ;  /* 0x000000043b027810 */ /* 0x000fe40007ffe0ff */
[----:B------:R-:W-:Y:S02]  /*bbd0*/  IADD3 R3, R3, c[0x0][0x20], RZ ;  /* 0x0000080003037a10 */ /* 0x000fe40007ffe0ff */
[----:B------:R-:W-:Y:S02]  /*bbe0*/  MOV R6, 0xbc00 ;  /* 0x0000bc0000067802 */ /* 0x000fe40000000f00 */
[----:B-----5:R-:W-:Y:S05]  /*bbf0*/  CALL.REL.NOINC `($_ZN7cutlass13device_kernelIN5flash19enable_sm80_to_sm89INS1_16FlashAttnBwdSm80INS1_25CollectiveMainloopBwdSm80ILi2ELi2EN4cute5tupleIJNS5_1CILi128EEES8_NS7_ILi64EEEEEENS_10bfloat16_tEfNS_4arch4Sm80ELb1ELb0ELb1ELb1ELb0ELb0ELb0ELb0ELi2ELi4ELi4ELi4ELb0EEENS1_24CollectiveEpilogueBwdGQAISA_fSD_Li256ELb1ELb0EEENS1_25SingleTileBwdLPTSchedulerILb1ELi128ELb0EEEEEEEEEvNT_6ParamsE$_ZN4cute3eso3ESOILb1ELb0EJNS_1CILi1EEENS2_ILi8EEEiiNS2_ILi64EEEiNS2_ILi144EEENS2_ILi288EEENS2_ILi512EEEEEC2ERKS3_RKS4_RKiSF_RKS5_SF_RKS6_RKS7_RKS8_) ;  /* 0xffffc11000007944 */ /* 0x020fea0003c3ffff */
[----:B------:R2:W5:Y:S04]  /*bc00*/  LDL R5, [R1+0x1688] ;  /* 0x0016880001057983 */ /* 0x0005680000100800 */
[----:B-1----:R2:W5:Y:S01]  /*bc10*/  LDL.64 R2, [R1+0x1680] ;  /* 0x0016800001027983 */ /* 0x0025620000100a00 */
[----:B------:R-:W-:-:S02]  /*bc20*/  MOV R8, R4 ;  /* 0x0000000400087202 */ /* 0x000fc40000000f00 */
[----:B------:R-:W-:-:S04]  /*bc30*/  MOV R9, 0x0 ;  /* 0x0000000000097802 */ /* 0x000fc80000000f00 */
[----:B------:R-:W-:Y:S05]  /*bc40*/  RET.REL.NODEC R8 `(_ZN7cutlass13device_kernelIN5flash19enable_sm80_to_sm89INS1_16FlashAttnBwdSm80INS1_25CollectiveMainloopBwdSm80ILi2ELi2EN4cute5tupleIJNS5_1CILi128EEES8_NS7_ILi64EEEEEENS_10bfloat16_tEfNS_4arch4Sm80ELb1ELb0ELb1ELb1ELb0ELb0ELb0ELb0ELi2ELi4ELi4ELi4ELb0EEENS1_24CollectiveEpilogueBwdGQAISA_fSD_Li256ELb1ELb0EEENS1_25SingleTileBwdLPTSchedulerILb1ELi128ELb0EEEEEEEEEvNT_6ParamsE) ;  /* 0xffff43b008007950 */ /* 0x000fea0003c3ffff */
        .type           $_ZN7cutlass13device_kernelIN5flash19enable_sm80_to_sm89INS1_16FlashAttnBwdSm80INS1_25CollectiveMainloopBwdSm80ILi2ELi2EN4cute5tupleIJNS5_1CILi128EEES8_NS7_ILi64EEEEEENS_10bfloat16_tEfNS_4arch4Sm80ELb1ELb0ELb1ELb1ELb0ELb0ELb0ELb0ELi2ELi4ELi4ELi4ELb0EEENS1_24CollectiveEpilogueBwdGQAISA_fSD_Li256ELb1ELb0EEENS1_25SingleTileBwdLPTSchedulerILb1ELi128ELb0EEEEEEEEEvNT_6ParamsE$_ZZN4cute12filter_tupleINS_5tupleIJNS_1CILi1EEENS1_IJiiiEEENS2_ILi64EEENS1_IJNS2_ILi72EEENS2_ILi144EEENS2_ILi288EEEEEENS2_ILi512EEEEEEZNS_7flattenISB_EEDaRKT_EUlRKT_E_EEDaSF_OT0_ENKUlDpSI_E_clIJNS1_IJS3_EEES4_NS1_IJS5_EEES9_NS1_IJSA_EEEEEEDaSM_,@function
        .size           $_ZN7cutlass13device_kernelIN5flash19enable_sm80_to_sm89INS1_16FlashAttnBwdSm80INS1_25CollectiveMainloopBwdSm80ILi2ELi2EN4cute5tupleIJNS5_1CILi128EEES8_NS7_ILi64EEEEEENS_10bfloat16_tEfNS_4arch4Sm80ELb1ELb0ELb1ELb1ELb0ELb0ELb0ELb0ELi2ELi4ELi4ELi4ELb0EEENS1_24CollectiveEpilogueBwdGQAISA_fSD_Li256ELb1ELb0EEENS1_25SingleTileBwdLPTSchedulerILb1ELi128ELb0EEEEEEEEEvNT_6ParamsE$_ZZN4cute12filter_tupleINS_5tupleIJNS_1CILi1EEENS1_IJiiiEEENS2_ILi64EEENS1_IJNS2_ILi72EEENS2_ILi144EEENS2_ILi288EEEEEENS2_ILi512EEEEEEZNS_7flattenISB_EEDaRKT_EUlRKT_E_EEDaSF_OT0_ENKUlDpSI_E_clIJNS1_IJS3_EEES4_NS1_IJS5_EEES9_NS1_IJSA_EEEEEEDaSM_,($_ZN7cutlass13device_kernelIN5flash19enable_sm80_to_sm89INS1_16FlashAttnBwdSm80INS1_25CollectiveMainloopBwdSm80ILi2ELi2EN4cute5tupleIJNS5_1CILi128EEES8_NS7_ILi64EEEEEENS_10bfloat16_tEfNS_4arch4Sm80ELb1ELb0ELb1ELb1ELb0ELb0ELb0ELb0ELi2ELi4ELi4ELi4ELb0EEENS1_24CollectiveEpilogueBwdGQAISA_fSD_Li256ELb1ELb0EEENS1_25SingleTileBwdLPTSchedulerILb1ELi128ELb0EEEEEEEEEvNT_6ParamsE$_ZZN4cute12filter_tupleINS_5tupleIJNS_1CILi4096EEENS1_IJNS1_IJiiEEENS2_ILi8192EEEEEEEEEZNS_16flatten_to_tupleIS7_EEDaRKT_EUlRKT_E_EEDaSB_OT0_ENKUlDpSE_E_clIJNS1_IJS3_EEENS1_IJiiS5_EEEEEEDaSI_ - $_ZN7cutlass13device_kernelIN5flash19enable_sm80_to_sm89INS1_16FlashAttnBwdSm80INS1_25CollectiveMainloopBwdSm80ILi2ELi2EN4cute5tupleIJNS5_1CILi128EEES8_NS7_ILi64EEEEEENS_10bfloat16_tEfNS_4arch4Sm80ELb1ELb0ELb1ELb1ELb0ELb0ELb0ELb0ELi2ELi4ELi4ELi4ELb0EEENS1_24CollectiveEpilogueBwdGQAISA_fSD_Li256ELb1ELb0EEENS1_25SingleTileBwdLPTSchedulerILb1ELi128ELb0EEEEEEEEEvNT_6ParamsE$_ZZN4cute12filter_tupleINS_5tupleIJNS_1CILi1EEENS1_IJiiiEEENS2_ILi64EEENS1_IJNS2_ILi72EEENS2_ILi144EEENS2_ILi288EEEEEENS2_ILi512EEEEEEZNS_7flattenISB_EEDaRKT_EUlRKT_E_EEDaSF_OT0_ENKUlDpSI_E_clIJNS1_IJS3_EEES4_NS1_IJS5_EEES9_NS1_IJSA_EEEEEEDaSM_)
$_ZN7cutlass13device_kernelIN5flash19enable_sm80_to_sm89INS1_16FlashAttnBwdSm80INS1_25CollectiveMainloopBwdSm80ILi2ELi2EN4cute5tupleIJNS5_1CILi128EEES8_NS7_ILi64EEEEEENS_10bfloat16_tEfNS_4arch4Sm80ELb1ELb0ELb1ELb1ELb0ELb0ELb0ELb0ELi2ELi4ELi4ELi4ELb0EEENS1_24CollectiveEpilogueBwdGQAISA_fSD_Li256ELb1ELb0EEENS1_25SingleTileBwdLPTSchedulerILb1ELi128ELb0EEEEEEEEEvNT_6ParamsE$_ZZN4cute12filter_tupleINS_5tupleIJNS_1CILi1EEENS1_IJiiiEEENS2_ILi64EEENS1_IJNS2_ILi72EEENS2_ILi144EEENS2_ILi288EEEEEENS2_ILi512EEEEEEZNS_7flattenISB_EEDaRKT_EUlRKT_E_EEDaSF_OT0_ENKUlDpSI_E_clIJNS1_IJS3_EEES4_NS1_IJS5_EEES9_NS1_IJSA_EEEEEEDaSM_:
[----:B------:R-:W-:-:S06]  /*bc50*/  IADD3 R8, R6, -c[0x0][0x20], RZ ;  /* 0x8000080006087a10 */ /* 0x000fcc0007ffe0ff */
[----:B------:R-:W5:Y:S01]  /*bc60*/  LDL R8, [R8] ;  /* 0x0000000008087983 */ /* 0x000f620000100800 */
[----:B------:R-:W-:Y:S02]  /*bc70*/  IADD3 R3, R1, 0x1680, RZ ;  /* 0x0000168001037810 */ /* 0x000fe40007ffe0ff */
[C---:B------:R-:W-:Y:S02]  /*bc80*/  IADD3 R2, R6.reuse, 0x4, RZ ;  /* 0x0000000406027810 */ /* 0x040fe40007ffe0ff */
[----:B------:R-:W-:Y:S02]  /*bc90*/  IADD3 R5, R6, 0x8, RZ ;  /* 0x0000000806057810 */ /* 0x000fe40007ffe0ff */
[----:B------:R-:W-:Y:S02]  /*bca0*/  IADD3 R3, R3, c[0x0][0x20], RZ ;  /* 0x0000080003037a10 */ /* 0x000fe40007ffe0ff */
[----:B------:R-:W-:Y:S02]  /*bcb0*/  MOV R6, 0xbcd0 ;  /* 0x0000bcd000067802 */ /* 0x000fe40000000f00 */
[----:B-----5:R-:W-:Y:S05]  /*bcc0*/  CALL.REL.NOINC `($_ZN7cutlass13device_kernelIN5flash19enable_sm80_to_sm89INS1_16FlashAttnBwdSm80INS1_25CollectiveMainloopBwdSm80ILi2ELi2EN4cute5tupleIJNS5_1CILi128EEES8_NS7_ILi64EEEEEENS_10bfloat16_tEfNS_4arch4Sm80ELb1ELb0ELb1ELb1ELb0ELb0ELb0ELb0ELi2ELi4ELi4ELi4ELb0EEENS1_24CollectiveEpilogueBwdGQAISA_fSD_Li256ELb1ELb0EEENS1_25SingleTileBwdLPTSchedulerILb1ELi128ELb0EEEEEEEEEvNT_6ParamsE$_ZN4cute3eso3ESOILb1ELb0EJNS_1CILi1EEEiiiNS2_ILi64EEENS2_ILi72EEENS2_ILi144EEENS2_ILi288EEENS2_ILi512EEEEEC2ERKS3_RKiSD_SD_RKS4_RKS5_RKS6_RKS7_RKS8_) ;  /* 0xffffc2e000007944 */ /* 0x020fea0003c3ffff */
[----:B------:R2:W5:Y:S04]  /*bcd0*/  LDL R5, [R1+0x1688] ;  /* 0x0016880001057983 */ /* 0x0005680000100800 */
[----:B-1----:R2:W5:Y:S01]  /*bce0*/  LDL.64 R2, [R1+0x1680] ;  /* 0x0016800001027983 */ /* 0x0025620000100a00 */
[----:B------:R-:W-:-:S02]  /*bcf0*/  MOV R8, R4 ;  /* 0x0000000400087202 */ /* 0x000fc40000000f00 */
[----:B------:R-:W-:-:S04]  /*bd00*/  MOV R9, 0x0 ;  /* 0x0000000000097802 */ /* 0x000fc80000000f00 */
[----:B------:R-:W-:Y:S05]  /*bd10*/  RET.REL.NODEC R8 `(_ZN7cutlass13device_kernelIN5flash19enable_sm80_to_sm89INS1_16FlashAttnBwdSm80INS1_25CollectiveMainloopBwdSm80ILi2ELi2EN4cute5tupleIJNS5_1CILi128EEES8_NS7_ILi64EEEEEENS_10bfloat16_tEfNS_4arch4Sm80ELb1ELb0ELb1ELb1ELb0ELb0ELb0ELb0ELi2ELi4ELi4ELi4ELb0EEENS1_24CollectiveEpilogueBwdGQAISA_fSD_Li256ELb1ELb0EEENS1_25SingleTileBwdLPTSchedulerILb1ELi128ELb0EEEEEEEEEvNT_6ParamsE) ;  /* 0xffff42e008007950 */ /* 0x000fea0003c3ffff */
        .type           $_ZN7cutlass13device_kernelIN5flash19enable_sm80_to_sm89INS1_16FlashAttnBwdSm80INS1_25CollectiveMainloopBwdSm80ILi2ELi2EN4cute5tupleIJNS5_1CILi128EEES8_NS7_ILi64EEEEEENS_10bfloat16_tEfNS_4arch4Sm80ELb1ELb0ELb1ELb1ELb0ELb0ELb0ELb0ELi2ELi4ELi4ELi4ELb0EEENS1_24CollectiveEpilogueBwdGQAISA_fSD_Li256ELb1ELb0EEENS1_25SingleTileBwdLPTSchedulerILb1ELi128ELb0EEEEEEEEEvNT_6ParamsE$_ZZN4cute12filter_tupleINS_5tupleIJNS_1CILi4096EEENS1_IJNS1_IJiiEEENS2_ILi8192EEEEEEEEEZNS_16flatten_to_tupleIS7_EEDaRKT_EUlRKT_E_EEDaSB_OT0_ENKUlDpSE_E_clIJNS1_IJS3_EEENS1_IJiiS5_EEEEEEDaSI_,@function
        .size           $_ZN7cutlass13device_kernelIN5flash19enable_sm80_to_sm89INS1_16FlashAttnBwdSm80INS1_25CollectiveMainloopBwdSm80ILi2ELi2EN4cute5tupleIJNS5_1CILi128EEES8_NS7_ILi64EEEEEENS_10bfloat16_tEfNS_4arch4Sm80ELb1ELb0ELb1ELb1ELb0ELb0ELb0ELb0ELi2ELi4ELi4ELi4ELb0EEENS1_24CollectiveEpilogueBwdGQAISA_fSD_Li256ELb1ELb0EEENS1_25SingleTileBwdLPTSchedulerILb1ELi128ELb0EEEEEEEEEvNT_6ParamsE$_ZZN4cute12filter_tupleINS_5tupleIJNS_1CILi4096EEENS1_IJNS1_IJiiEEENS2_ILi8192EEEEEEEEEZNS_16flatten_to_tupleIS7_EEDaRKT_EUlRKT_E_EEDaSB_OT0_ENKUlDpSE_E_clIJNS1_IJS3_EEENS1_IJiiS5_EEEEEEDaSI_,($_ZN7cutlass13device_kernelIN5flash19enable_sm80_to_sm89INS1_16FlashAttnBwdSm80INS1_25CollectiveMainloopBwdSm80ILi2ELi2EN4cute5tupleIJNS5_1CILi128EEES8_NS7_ILi64EEEEEENS_10bfloat16_tEfNS_4arch4Sm80ELb1ELb0ELb1ELb1ELb0ELb0ELb0ELb0ELi2ELi4ELi4ELi4ELb0EEENS1_24CollectiveEpilogueBwdGQAISA_fSD_Li256ELb1ELb0EEENS1_25SingleTileBwdLPTSchedulerILb1ELi128ELb0EEEEEEEEEvNT_6ParamsE$_ZZN4cute12filter_tupleINS_5tupleIJNS_1CILi4096EEENS1_IJiiEEEEEEZNS_16flatten_to_tupleIS5_EEDaRKT_EUlRKT_E_EEDaS9_OT0_ENKUlDpSC_E_clIJNS1_IJS3_EEES4_EEEDaSG_ - $_ZN7cutlass13device_kernelIN5flash19enable_sm80_to_sm89INS1_16FlashAttnBwdSm80INS1_25CollectiveMainloopBwdSm80ILi2ELi2EN4cute5tupleIJNS5_1CILi128EEES8_NS7_ILi64EEEEEENS_10bfloat16_tEfNS_4arch4Sm80ELb1ELb0ELb1ELb1ELb0ELb0ELb0ELb0ELi2ELi4ELi4ELi4ELb0EEENS1_24CollectiveEpilogueBwdGQAISA_fSD_Li256ELb1ELb0EEENS1_25SingleTileBwdLPTSchedulerILb1ELi128ELb0EEEEEEEEEvNT_6ParamsE$_ZZN4cute12filter_tupleINS_5tupleIJNS_1CILi4096EEENS1_IJNS1_IJiiEEENS2_ILi8192EEEEEEEEEZNS_16flatten_to_tupleIS7_EEDaRKT_EUlRKT_E_EEDaSB_OT0_ENKUlDpSE_E_clIJNS1_IJS3_EEENS1_IJiiS5_EEEEEEDaSI_)
$_ZN7cutlass13device_kernelIN5flash19enable_sm80_to_sm89INS1_16FlashAttnBwdSm80INS1_25CollectiveMainloopBwdSm80ILi2ELi2EN4cute5tupleIJNS5_1CILi128EEES8_NS7_ILi64EEEEEENS_10bfloat16_tEfNS_4arch4Sm80ELb1ELb0ELb1ELb1ELb0ELb0ELb0ELb0ELi2ELi4ELi4ELi4ELb0EEENS1_24CollectiveEpilogueBwdGQAISA_fSD_Li256ELb1ELb0EEENS1_25SingleTileBwdLPTSchedulerILb1ELi128ELb0EEEEEEEEEvNT_6ParamsE$_ZZN4cute12filter_tupleINS_5tupleIJNS_1CILi4096EEENS1_IJNS1_IJiiEEENS2_ILi8192EEEEEEEEEZNS_16flatten_to_tupleIS7_EEDaRKT_EUlRKT_E_EEDaSB_OT0_ENKUlDpSE_E_clIJNS1_IJS3_EEENS1_IJiiS5_EEEEEEDaSI_:
[----:B------:R-:W-:-:S06]  /*bd20*/  IADD3 R8, R59, -c[0x0][0x20], RZ ;  /* 0x800008003b087a10 */ /* 0x000fcc0007ffe0ff */
[----:B------:R-:W5:Y:S01]  /*bd30*/  LDL R8, [R8] ;  /* 0x0000000008087983 */ /* 0x000f620000100800 */
[----:B------:R-:W-:Y:S02]  /*bd40*/  IADD3 R3, R1, 0x1680, RZ ;  /* 0x0000168001037810 */ /* 0x000fe40007ffe0ff */
[----:B------:R-:W-:Y:S02]  /*bd50*/  IADD3 R2, R59, 0x4, RZ ;  /* 0x000000043b027810 */ /* 0x000fe40007ffe0ff */
[----:B------:R-:W-:Y:S02]  /*bd60*/  IADD3 R3, R3, c[0x0][0x20], RZ ;  /* 0x0000080003037a10 */ /* 0x000fe40007ffe0ff */
[----:B------:R-:W-:Y:S02]  /*bd70*/  MOV R6, 0xbd90 ;  /* 0x0000bd9000067802 */ /* 0x000fe40000000f00 */
[----:B-----5:R-:W-:Y:S05]  /*bd80*/  CALL.REL.NOINC `($_ZN7cutlass13device_kernelIN5flash19enable_sm80_to_sm89INS1_16FlashAttnBwdSm80INS1_25CollectiveMainloopBwdSm80ILi2ELi2EN4cute5tupleIJNS5_1CILi128EEES8_NS7_ILi64EEEEEENS_10bfloat16_tEfNS_4arch4Sm80ELb1ELb0ELb1ELb1ELb0ELb0ELb0ELb0ELi2ELi4ELi4ELi4ELb0EEENS1_24CollectiveEpilogueBwdGQAISA_fSD_Li256ELb1ELb0EEENS1_25SingleTileBwdLPTSchedulerILb1ELi128ELb0EEEEEEEEEvNT_6ParamsE$_ZN4cute3eso3ESOILb1ELb0EJNS_1CILi4096EEEiiNS2_ILi8192EEEEEC2ERKS3_RKiS9_RKS4_) ;  /* 0xffffc50000007944 */ /* 0x020fea0003c3ffff */
[----:B------:R-:W-:-:S04]  /*bd90*/  MOV R5, 0x0 ;  /* 0x0000000000057802 */ /* 0x000fc80000000f00 */
[----:B------:R-:W-:Y:S05]  /*bda0*/  RET.REL.NODEC R4 `(_ZN7cutlass13device_kernelIN5flash19enable_sm80_to_sm89INS1_16FlashAttnBwdSm80INS1_25CollectiveMainloopBwdSm80ILi2ELi2EN4cute5tupleIJNS5_1CILi128EEES8_NS7_ILi64EEEEEENS_10bfloat16_tEfNS_4arch4Sm80ELb1ELb0ELb1ELb1ELb0ELb0ELb0ELb0ELi2ELi4ELi4ELi4ELb0EEENS1_24CollectiveEpilogueBwdGQAISA_fSD_Li256ELb1ELb0EEENS1_25SingleTileBwdLPTSchedulerILb1ELi128ELb0EEEEEEEEEvNT_6ParamsE) ;  /* 0xffff425004007950 */ /* 0x000fea0003c3ffff */
        .type           $_ZN7cutlass13device_kernelIN5flash19enable_sm80_to_sm89INS1_16FlashAttnBwdSm80INS1_25CollectiveMainloopBwdSm80ILi2ELi2EN4cute5tupleIJNS5_1CILi128EEES8_NS7_ILi64EEEEEENS_10bfloat16_tEfNS_4arch4Sm80ELb1ELb0ELb1ELb1ELb0ELb0ELb0ELb0ELi2ELi4ELi4ELi4ELb0EEENS1_24CollectiveEpilogueBwdGQAISA_fSD_Li256ELb1ELb0EEENS1_25SingleTileBwdLPTSchedulerILb1ELi128ELb0EEEEEEEEEvNT_6ParamsE$_ZZN4cute12filter_tupleINS_5tupleIJNS_1CILi4096EEENS1_IJiiEEEEEEZNS_16flatten_to_tupleIS5_EEDaRKT_EUlRKT_E_EEDaS9_OT0_ENKUlDpSC_E_clIJNS1_IJS3_EEES4_EEEDaSG_,@function
        .size           $_ZN7cutlass13device_kernelIN5flash19enable_sm80_to_sm89INS1_16FlashAttnBwdSm80INS1_25CollectiveMainloopBwdSm80ILi2ELi2EN4cute5tupleIJNS5_1CILi128EEES8_NS7_ILi64EEEEEENS_10bfloat16_tEfNS_4arch4Sm80ELb1ELb0ELb1ELb1ELb0ELb0ELb0ELb0ELi2ELi4ELi4ELi4ELb0EEENS1_24CollectiveEpilogueBwdGQAISA_fSD_Li256ELb1ELb0EEENS1_25SingleTileBwdLPTSchedulerILb1ELi128ELb0EEEEEEEEEvNT_6ParamsE$_ZZN4cute12filter_tupleINS_5tupleIJNS_1CILi4096EEENS1_IJiiEEEEEEZNS_16flatten_to_tupleIS5_EEDaRKT_EUlRKT_E_EEDaS9_OT0_ENKUlDpSC_E_clIJNS1_IJS3_EEES4_EEEDaSG_,($_ZN7cutlass13device_kernelIN5flash19enable_sm80_to_sm89INS1_16FlashAttnBwdSm80INS1_25CollectiveMainloopBwdSm80ILi2ELi2EN4cute5tupleIJNS5_1CILi128EEES8_NS7_ILi64EEEEEENS_10bfloat16_tEfNS_4arch4Sm80ELb1ELb0ELb1ELb1ELb0ELb0ELb0ELb0ELi2ELi4ELi4ELi4ELb0EEENS1_24CollectiveEpilogueBwdGQAISA_fSD_Li256ELb1ELb0EEENS1_25SingleTileBwdLPTSchedulerILb1ELi128ELb0EEEEEEEEEvNT_6ParamsE$_ZZN4cute12filter_tupleINS_5tupleIJiNS1_IJiNS_1CILi0EEEEEEEEES5_ZNS_6detail9lift_diceIS5_S5_EEDaRKT_RKT0_EUlRKT_RKT0_E_EEDaSA_SD_OT1_ENKUlDpSG_E_clIJNS1_IJiEEES4_EEEDaSN_ - $_ZN7cutlass13device_kernelIN5flash19enable_sm80_to_sm89INS1_16FlashAttnBwdSm80INS1_25CollectiveMainloopBwdSm80ILi2ELi2EN4cute5tupleIJNS5_1CILi128EEES8_NS7_ILi64EEEEEENS_10bfloat16_tEfNS_4arch4Sm80ELb1ELb0ELb1ELb1ELb0ELb0ELb0ELb0ELi2ELi4ELi4ELi4ELb0EEENS1_24CollectiveEpilogueBwdGQAISA_fSD_Li256ELb1ELb0EEENS1_25SingleTileBwdLPTSchedulerILb1ELi128ELb0EEEEEEEEEvNT_6ParamsE$_ZZN4cute12filter_tupleINS_5tupleIJNS_1CILi4096EEENS1_IJiiEEEEEEZNS_16flatten_to_tupleIS5_EEDaRKT_EUlRKT_E_EEDaS9_OT0_ENKUlDpSC_E_clIJNS1_IJS3_EEES4_EEEDaSG_)
$_ZN7cutlass13device_kernelIN5flash19enable_sm80_to_sm89INS1_16FlashAttnBwdSm80INS1_25CollectiveMainloopBwdSm80ILi2ELi2EN4cute5tupleIJNS5_1CILi128EEES8_NS7_ILi64EEEEEENS_10bfloat16_tEfNS_4arch4Sm80ELb1ELb0ELb1ELb1ELb0ELb0ELb0ELb0ELi2ELi4ELi4ELi4ELb0EEENS1_24CollectiveEpilogueBwdGQAISA_fSD_Li256ELb1ELb0EEENS1_25SingleTileBwdLPTSchedulerILb1ELi128ELb0EEEEEEEEEvNT_6ParamsE$_ZZN4cute12filter_tupleINS_5tupleIJNS_1CILi4096EEENS1_IJiiEEEEEEZNS_16flatten_to_tupleIS5_EEDaRKT_EUlRKT_E_EEDaS9_OT0_ENKUlDpSC_E_clIJNS1_IJS3_EEES4_EEEDaSG_:
[----:B------:R-:W-:-:S06]  /*bdb0*/  IADD3 R8, R56, -c[0x0][0x20], RZ ;  /* 0x8000080038087a10 */ /* 0x000fcc0007ffe0ff */
[----:B------:R-:W5:Y:S01]  /*bdc0*/  LDL R8, [R8] ;  /* 0x0000000008087983 */ /* 0x000f620000100800 */
[----:B------:R-:W-:Y:S02]  /*bdd0*/  IADD3 R3, R1, 0x1380, RZ ;  /* 0x0000138001037810 */ /* 0x000fe40007ffe0ff */
[----:B------:R-:W-:Y:S02]  /*bde0*/  IADD3 R2, R56, 0x4, RZ ;  /* 0x0000000438027810 */ /* 0x000fe40007ffe0ff */
[----:B------:R-:W-:Y:S02]  /*bdf0*/  IADD3 R3, R3, c[0x0][0x20], RZ ;  /* 0x0000080003037a10 */ /* 0x000fe40007ffe0ff */
[----:B------:R-:W-:Y:S02]  /*be00*/  MOV R6, 0xbe20 ;  /* 0x0000be2000067802 */ /* 0x000fe40000000f00 */
[----:B-----5:R-:W-:Y:S05]  /*be10*/  CALL.REL.NOINC `($_ZN7cutlass13device_kernelIN5flash19enable_sm80_to_sm89INS1_16FlashAttnBwdSm80INS1_25CollectiveMainloopBwdSm80ILi2ELi2EN4cute5tupleIJNS5_1CILi128EEES8_NS7_ILi64EEEEEENS_10bfloat16_tEfNS_4arch4Sm80ELb1ELb0ELb1ELb1ELb0ELb0ELb0ELb0ELi2ELi4ELi4ELi4ELb0EEENS1_24CollectiveEpilogueBwdGQAISA_fSD_Li256ELb1ELb0EEENS1_25SingleTileBwdLPTSchedulerILb1ELi128ELb0EEEEEEEEEvNT_6ParamsE$_ZN4cute3eso3ESOILb1ELb0EJNS_1CILi4096EEEiiEEC2ERKS3_RKiS8_) ;  /* 0xffffc3f000007944 */ /* 0x020fea0003c3ffff */
[----:B------:R-:W-:-:S04]  /*be20*/  MOV R5, 0x0 ;  /* 0x0000000000057802 */ /* 0x000fc80000000f00 */
[----:B------:R-:W-:Y:S05]  /*be30*/  RET.REL.NODEC R4 `(_ZN7cutlass13device_kernelIN5flash19enable_sm80_to_sm89INS1_16FlashAttnBwdSm80INS1_25CollectiveMainloopBwdSm80ILi2ELi2EN4cute5tupleIJNS5_1CILi128EEES8_NS7_ILi64EEEEEENS_10bfloat16_tEfNS_4arch4Sm80ELb1ELb0ELb1ELb1ELb0ELb0ELb0ELb0ELi2ELi4ELi4ELi4ELb0EEENS1_24CollectiveEpilogueBwdGQAISA_fSD_Li256ELb1ELb0EEENS1_25SingleTileBwdLPTSchedulerILb1ELi128ELb0EEEEEEEEEvNT_6ParamsE) ;  /* 0xffff41c004007950 */ /* 0x000fea0003c3ffff */
        .type           $_ZN7cutlass13device_kernelIN5flash19enable_sm80_to_sm89INS1_16FlashAttnBwdSm80INS1_25CollectiveMainloopBwdSm80ILi2ELi2EN4cute5tupleIJNS5_1CILi128EEES8_NS7_ILi64EEEEEENS_10bfloat16_tEfNS_4arch4Sm80ELb1ELb0ELb1ELb1ELb0ELb0ELb0ELb0ELi2ELi4ELi4ELi4ELb0EEENS1_24CollectiveEpilogueBwdGQAISA_fSD_Li256ELb1ELb0EEENS1_25SingleTileBwdLPTSchedulerILb1ELi128ELb0EEEEEEEEEvNT_6ParamsE$_ZZN4cute12filter_tupleINS_5tupleIJiNS1_IJiNS_1CILi0EEEEEEEEES5_ZNS_6detail9lift_diceIS5_S5_EEDaRKT_RKT0_EUlRKT_RKT0_E_EEDaSA_SD_OT1_ENKUlDpSG_E_clIJNS1_IJiEEES4_EEEDaSN_,@function
        .size           $_ZN7cutlass13device_kernelIN5flash19enable_sm80_to_sm89INS1_16FlashAttnBwdSm80INS1_25CollectiveMainloopBwdSm80ILi2ELi2EN4cute5tupleIJNS5_1CILi128EEES8_NS7_ILi64EEEEEENS_10bfloat16_tEfNS_4arch4Sm80ELb1ELb0ELb1ELb1ELb0ELb0ELb0ELb0ELi2ELi4ELi4ELi4ELb0EEENS1_24CollectiveEpilogueBwdGQAISA_fSD_Li256ELb1ELb0EEENS1_25SingleTileBwdLPTSchedulerILb1ELi128ELb0EEEEEEEEEvNT_6ParamsE$_ZZN4cute12filter_tupleINS_5tupleIJiNS1_IJiNS_1CILi0EEEEEEEEES5_ZNS_6detail9lift_diceIS5_S5_EEDaRKT_RKT0_EUlRKT_RKT0_E_EEDaSA_SD_OT1_ENKUlDpSG_E_clIJNS1_IJiEEES4_EEEDaSN_,($_ZN7cutlass13device_kernelIN5flash19enable_sm80_to_sm89INS1_16FlashAttnBwdSm80INS1_25CollectiveMainloopBwdSm80ILi2ELi2EN4cute5tupleIJNS5_1CILi128EEES8_NS7_ILi64EEEEEENS_10bfloat16_tEfNS_4arch4Sm80ELb1ELb0ELb1ELb1ELb0ELb0ELb0ELb0ELi2ELi4ELi4ELi4ELb0EEENS1_24CollectiveEpilogueBwdGQAISA_fSD_Li256ELb1ELb0EEENS1_25SingleTileBwdLPTSchedulerILb1ELi128ELb0EEEEEEEEEvNT_6ParamsE$_ZZN4cute12filter_tupleINS_5tupleIJiNS_1CILi0EEEEEES4_ZNS_6detail9lift_diceIS4_S4_EEDaRKT_RKT0_EUlRKT_RKT0_E_EEDaS9_SC_OT1_ENKUlDpSF_E_clIJNS1_IJiEEENS1_IJS3_EEEEEEDaSM_ - $_ZN7cutlass13device_kernelIN5flash19enable_sm80_to_sm89INS1_16FlashAttnBwdSm80INS1_25CollectiveMainloopBwdSm80ILi2ELi2EN4cute5tupleIJNS5_1CILi128EEES8_NS7_ILi64EEEEEENS_10bfloat16_tEfNS_4arch4Sm80ELb1ELb0ELb1ELb1ELb0ELb0ELb0ELb0ELi2ELi4ELi4ELi4ELb0EEENS1_24CollectiveEpilogueBwdGQAISA_fSD_Li256ELb1ELb0EEENS1_25SingleTileBwdLPTSchedulerILb1ELi128ELb0EEEEEEEEEvNT_6ParamsE$_ZZN4cute12filter_tupleINS_5tupleIJiNS1_IJiNS_1CILi0EEEEEEEEES5_ZNS_6detail9lift_diceIS5_S5_EEDaRKT_RKT0_EUlRKT_RKT0_E_EEDaSA_SD_OT1_ENKUlDpSG_E_clIJNS1_IJiEEES4_EEEDaSN_)
$_ZN7cutlass13device_kernelIN5flash19enable_sm80_to_sm89INS1_16FlashAttnBwdSm80INS1_25CollectiveMainloopBwdSm80ILi2ELi2EN4cute5tupleIJNS5_1CILi128EEES8_NS7_ILi64EEEEEENS_10bfloat16_tEfNS_4arch4Sm80ELb1ELb0ELb1ELb1ELb0ELb0ELb0ELb0ELi2ELi4ELi4ELi4ELb0EEENS1_24CollectiveEpilogueBwdGQAISA_fSD_Li256ELb1ELb0EEENS1_25SingleTileBwdLPTSchedulerILb1ELi128ELb0EEEEEEEEEvNT_6ParamsE$_ZZN4cute12filter_tupleINS_5tupleIJiNS1_IJiNS_1CILi0EEEEEEEEES5_ZNS_6detail9lift_diceIS5_S5_EEDaRKT_RKT0_EUlRKT_RKT0_E_EEDaSA_SD_OT1_ENKUlDpSG_E_clIJNS1_IJiEEES4_EEEDaSN_:
[----:B------:R-:W-:Y:S02]  /*be40*/  IADD3 R6, R1, 0x1684, RZ ;  /* 0x0000168401067810 */ /* 0x000fe40007ffe0ff */
[----:B------:R-:W-:Y:S02]  /*be50*/  MOV R10, 0xbe80 ;  /* 0x0000be80000a7802 */ /* 0x000fe40000000f00 */
[----:B------:R-:W-:Y:S02]  /*be60*/  IADD3 R6, R6, c[0x0][0x20], RZ ;  /* 0x0000080006067a10 */ /* 0x000fe40007ffe0ff */
[----:B------:R-:W-:Y:S05]  /*be70*/  CALL.REL.NOINC `($_ZN7cutlass13device_kernelIN5flash19enable_sm80_to_sm89INS1_16FlashAttnBwdSm80INS1_25CollectiveMainloopBwdSm80ILi2ELi2EN4cute5tupleIJNS5_1CILi128EEES8_NS7_ILi64EEEEEENS_10bfloat16_tEfNS_4arch4Sm80ELb1ELb0ELb1ELb1ELb0ELb0ELb0ELb0ELi2ELi4ELi4ELi4ELb0EEENS1_24CollectiveEpilogueBwdGQAISA_fSD_Li256ELb1ELb0EEENS1_25SingleTileBwdLPTSchedulerILb1ELi128ELb0EEEEEEEEEvNT_6ParamsE$_ZN4cute3eso3ESOILb0ELb0EJiiNS_1CILi0EEEEEC2ERKiS6_RKS3_) ;  /* 0xffffae9000007944 */ /* 0x000fea0003c3ffff */
[----:B-1----:R1:W5:Y:S04]  /*be80*/  LDL R3, [R1+0x1688] ;  /* 0x0016880001037983 */ /* 0x0023680000100800 */
[----:B------:R1:W5:Y:S01]  /*be90*/  LDL R5, [R1+0x1684] ;  /* 0x0016840001057983 */ /* 0x0003620000100800 */
[----:B------:R-:W-:Y:S02]  /*bea0*/  MOV R8, R2 ;  /* 0x0000000200087202 */ /* 0x000fe40000000f00 */
[----:B------:R-:W-:-:S04]  /*beb0*/  MOV R9, 0x0 ;  /* 0x0000000000097802 */ /* 0x000fc80000000f00 */
[----:B------:R-:W-:Y:S05]  /*bec0*/  RET.REL.NODEC R8 `(_ZN7cutlass13device_kernelIN5flash19enable_sm80_to_sm89INS1_16FlashAttnBwdSm80INS1_25CollectiveMainloopBwdSm80ILi2ELi2EN4cute5tupleIJNS5_1CILi128EEES8_NS7_ILi64EEEEEENS_10bfloat16_tEfNS_4arch4Sm80ELb1ELb0ELb1ELb1ELb0ELb0ELb0ELb0ELi2ELi4ELi4ELi4ELb0EEENS1_24CollectiveEpilogueBwdGQAISA_fSD_Li256ELb1ELb0EEENS1_25SingleTileBwdLPTSchedulerILb1ELi128ELb0EEEEEEEEEvNT_6ParamsE) ;  /* 0xffff413008007950 */ /* 0x000fea0003c3ffff */
        .type           $_ZN7cutlass13device_kernelIN5flash19enable_sm80_to_sm89INS1_16FlashAttnBwdSm80INS1_25CollectiveMainloopBwdSm80ILi2ELi2EN4cute5tupleIJNS5_1CILi128EEES8_NS7_ILi64EEEEEENS_10bfloat16_tEfNS_4arch4Sm80ELb1ELb0ELb1ELb1ELb0ELb0ELb0ELb0ELi2ELi4ELi4ELi4ELb0EEENS1_24CollectiveEpilogueBwdGQAISA_fSD_Li256ELb1ELb0EEENS1_25SingleTileBwdLPTSchedulerILb1ELi128ELb0EEEEEEEEEvNT_6ParamsE$_ZZN4cute12filter_tupleINS_5tupleIJiNS_1CILi0EEEEEES4_ZNS_6detail9lift_diceIS4_S4_EEDaRKT_RKT0_EUlRKT_RKT0_E_EEDaS9_SC_OT1_ENKUlDpSF_E_clIJNS1_IJiEEENS1_IJS3_EEEEEEDaSM_,@function
        .size           $_ZN7cutlass13device_kernelIN5flash19enable_sm80_to_sm89INS1_16FlashAttnBwdSm80INS1_25CollectiveMainloopBwdSm80ILi2ELi2EN4cute5tupleIJNS5_1CILi128EEES8_NS7_ILi64EEEEEENS_10bfloat16_tEfNS_4arch4Sm80ELb1ELb0ELb1ELb1ELb0ELb0ELb0ELb0ELi2ELi4ELi4ELi4ELb0EEENS1_24CollectiveEpilogueBwdGQAISA_fSD_Li256ELb1ELb0EEENS1_25SingleTileBwdLPTSchedulerILb1ELi128ELb0EEEEEEEEEvNT_6ParamsE$_ZZN4cute12filter_tupleINS_5tupleIJiNS_1CILi0EEEEEES4_ZNS_6detail9lift_diceIS4_S4_EEDaRKT_RKT0_EUlRKT_RKT0_E_EEDaS9_SC_OT1_ENKUlDpSF_E_clIJNS1_IJiEEENS1_IJS3_EEEEEEDaSM_,($_ZN7cutlass13device_kernelIN5flash19enable_sm80_to_sm89INS1_16FlashAttnBwdSm80INS1_25CollectiveMainloopBwdSm80ILi2ELi2EN4cute5tupleIJNS5_1CILi128EEES8_NS7_ILi64EEEEEENS_10bfloat16_tEfNS_4arch4Sm80ELb1ELb0ELb1ELb1ELb0ELb0ELb0ELb0ELi2ELi4ELi4ELi4ELb0EEENS1_24CollectiveEpilogueBwdGQAISA_fSD_Li256ELb1ELb0EEENS1_25SingleTileBwdLPTSchedulerILb1ELi128ELb0EEEEEEEEEvNT_6ParamsE$_ZZN4cute13to_mixed_bitsINS_5tupleIJNS1_IJNS_1CILi4EEENS2_ILi8EEEEEENS2_ILi2EEENS2_ILi1EEEEEENS1_IJNS1_IJNS2_ILi0EEENS2_ILi64EEEEEES9_S9_EEENS1_IJNS1_IJiiEEEiS9_EEEEEDaRKT_RKT0_RKT1_ENKUlDpRKT_E_clIJNS_9MixedBitsILj0ELj448EEENS2_ILj0EEESW_EEEDaSR_ - $_ZN7cutlass13device_kernelIN5flash19enable_sm80_to_sm89INS1_16FlashAttnBwdSm80INS1_25CollectiveMainloopBwdSm80ILi2ELi2EN4cute5tupleIJNS5_1CILi128EEES8_NS7_ILi64EEEEEENS_10bfloat16_tEfNS_4arch4Sm80ELb1ELb0ELb1ELb1ELb0ELb0ELb0ELb0ELi2ELi4ELi4ELi4ELb0EEENS1_24CollectiveEpilogueBwdGQAISA_fSD_Li256ELb1ELb0EEENS1_25SingleTileBwdLPTSchedulerILb1ELi128ELb0EEEEEEEEEvNT_6ParamsE$_ZZN4cute12filter_tupleINS_5tupleIJiNS_1CILi0EEEEEES4_ZNS_6detail9lift_diceIS4_S4_EEDaRKT_RKT0_EUlRKT_RKT0_E_EEDaS9_SC_OT1_ENKUlDpSF_E_clIJNS1_IJiEEENS1_IJS3_EEEEEEDaSM_)
$_ZN7cutlass13device_kernelIN5flash19enable_sm80_to_sm89INS1_16FlashAttnBwdSm80INS1_25CollectiveMainloopBwdSm80ILi2ELi2EN4cute5tupleIJNS5_1CILi128EEES8_NS7_ILi64EEEEEENS_10bfloat16_tEfNS_4arch4Sm80ELb1ELb0ELb1ELb1ELb0ELb0ELb0ELb0ELi2ELi4ELi4ELi4ELb0EEENS1_24CollectiveEpilogueBwdGQAISA_fSD_Li256ELb1ELb0EEENS1_25SingleTileBwdLPTSchedulerILb1ELi128ELb0EEEEEEEEEvNT_6ParamsE$_ZZN4cute12filter_tupleINS_5tupleIJiNS_1CILi0EEEEEES4_ZNS_6detail9lift_diceIS4_S4_EEDaRKT_RKT0_EUlRKT_RKT0_E_EEDaS9_SC_OT1_ENKUlDpSF_E_clIJNS1_IJiEEENS1_IJS3_EEEEEEDaSM_:
[----:B------:R-:W-:Y:S02]  /*bed0*/  IADD3 R2, R1, 0x1684, RZ ;  /* 0x0000168401027810 */ /* 0x000fe40007ffe0ff */
[----:B------:R-:W-:Y:S02]  /*bee0*/  MOV R6, 0xbf10 ;  /* 0x0000bf1000067802 */ /* 0x000fe40000000f00 */
[----:B------:R-:W-:Y:S02]  /*bef0*/  IADD3 R2, R2, c[0x0][0x20], RZ ;  /* 0x0000080002027a10 */ /* 0x000fe40007ffe0ff */
[----:B------:R-:W-:Y:S05]  /*bf00*/  CALL.REL.NOINC `($_ZN7cutlass13device_kernelIN5flash19enable_sm80_to_sm89INS1_16FlashAttnBwdSm80INS1_25CollectiveMainloopBwdSm80ILi2ELi2EN4cute5tupleIJNS5_1CILi128EEES8_NS7_ILi64EEEEEENS_10bfloat16_tEfNS_4arch4Sm80ELb1ELb0ELb1ELb1ELb0ELb0ELb0ELb0ELi2ELi4ELi4ELi4ELb0EEENS1_24CollectiveEpilogueBwdGQAISA_fSD_Li256ELb1ELb0EEENS1_25SingleTileBwdLPTSchedulerILb1ELi128ELb0EEEEEEEEEvNT_6ParamsE$_ZN4cute3eso3ESOILb0ELb1EJiNS_1CILi0EEEEEC2ERKiRKS3_) ;  /* 0xffffb58000007944 */ /* 0x000fea0003c3ffff */
[----:B-1----:R1:W5:Y:S01]  /*bf10*/  LDL R2, [R1+0x1684] ;  /* 0x0016840001027983 */ /* 0x0023620000100800 */
[----:B------:R-:W-:Y:S02]  /*bf20*/  MOV R8, R70 ;  /* 0x0000004600087202 */ /* 0x000fe40000000f00 */
[----:B------:R-:W-:-:S04]  /*bf30*/  MOV R9, 0x0 ;  /* 0x0000000000097802 */ /* 0x000fc80000000f00 */
[----:B------:R-:W-:Y:S05]  /*bf40*/  RET.REL.NODEC R8 `(_ZN7cutlass13device_kernelIN5flash19enable_sm80_to_sm89INS1_16FlashAttnBwdSm80INS1_25CollectiveMainloopBwdSm80ILi2ELi2EN4cute5tupleIJNS5_1CILi128EEES8_NS7_ILi64EEEEEENS_10bfloat16_tEfNS_4arch4Sm80ELb1ELb0ELb1ELb1ELb0ELb0ELb0ELb0ELi2ELi4ELi4ELi4ELb0EEENS1_24CollectiveEpilogueBwdGQAISA_fSD_Li256ELb1ELb0EEENS1_25SingleTileBwdLPTSchedulerILb1ELi128ELb0EEEEEEEEEvNT_6ParamsE) ;  /* 0xffff40b008007950 */ /* 0x000fea0003c3ffff */
        .type           $_ZN7cutlass13device_kernelIN5flash19enable_sm80_to_sm89INS1_16FlashAttnBwdSm80INS1_25CollectiveMainloopBwdSm80ILi2ELi2EN4cute5tupleIJNS5_1CILi128EEES8_NS7_ILi64EEEEEENS_10bfloat16_tEfNS_4arch4Sm80ELb1ELb0ELb1ELb1ELb0ELb0ELb0ELb0ELi2ELi4ELi4ELi4ELb0EEENS1_24CollectiveEpilogueBwdGQAISA_fSD_Li256ELb1ELb0EEENS1_25SingleTileBwdLPTSchedulerILb1ELi128ELb0EEEEEEEEEvNT_6ParamsE$_ZZN4cute13to_mixed_bitsINS_5tupleIJNS1_IJNS_1CILi4EEENS2_ILi8EEEEEENS2_ILi2EEENS2_ILi1EEEEEENS1_IJNS1_IJNS2_ILi0EEENS2_ILi64EEEEEES9_S9_EEENS1_IJNS1_IJiiEEEiS9_EEEEEDaRKT_RKT0_RKT1_ENKUlDpRKT_E_clIJNS_9MixedBitsILj0ELj448EEENS2_ILj0EEESW_EEEDaSR_,@function
        .size           $_ZN7cutlass13device_kernelIN5flash19enable_sm80_to_sm89INS1_16FlashAttnBwdSm80INS1_25CollectiveMainloopBwdSm80ILi2ELi2EN4cute5tupleIJNS5_1CILi128EEES8_NS7_ILi64EEEEEENS_10bfloat16_tEfNS_4arch4Sm80ELb1ELb0ELb1ELb1ELb0ELb0ELb0ELb0ELi2ELi4ELi4ELi4ELb0EEENS1_24CollectiveEpilogueBwdGQAISA_fSD_Li256ELb1ELb0EEENS1_25SingleTileBwdLPTSchedulerILb1ELi128ELb0EEEEEEEEEvNT_6ParamsE$_ZZN4cute13to_mixed_bitsINS_5tupleIJNS1_IJNS_1CILi4EEENS2_ILi8EEEEEENS2_ILi2EEENS2_ILi1EEEEEENS1_IJNS1_IJNS2_ILi0EEENS2_ILi64EEEEEES9_S9_EEENS1_IJNS1_IJiiEEEiS9_EEEEEDaRKT_RKT0_RKT1_ENKUlDpRKT_E_clIJNS_9MixedBitsILj0ELj448EEENS2_ILj0EEESW_EEEDaSR_,($_ZN7cutlass13device_kernelIN5flash19enable_sm80_to_sm89INS1_16FlashAttnBwdSm80INS1_25CollectiveMainloopBwdSm80ILi2ELi2EN4cute5tupleIJNS5_1CILi128EEES8_NS7_ILi64EEEEEENS_10bfloat16_tEfNS_4arch4Sm80ELb1ELb0ELb1ELb1ELb0ELb0ELb0ELb0ELi2ELi4ELi4ELi4ELb0EEENS1_24CollectiveEpilogueBwdGQAISA_fSD_Li256ELb1ELb0EEENS1_25SingleTileBwdLPTSchedulerILb1ELi128ELb0EEEEEEEEEvNT_6ParamsE$_ZZN4cute13to_mixed_bitsINS_5tupleIJNS1_IJNS_1CILi4EEENS2_ILi8EEEEEENS2_ILi2EEENS2_ILi1EEEEEENS1_IJNS1_IJNS2_ILi0EEENS2_ILi64EEEEEES9_S9_EEENS1_IJNS1_IJiiEEEiS9_EEEEEDaRKT_RKT0_RKT1_ENKUlRKT_RKT0_RKT1_E_clIS5_SB_SD_EEDaSQ_ST_SW_ - $_ZN7cutlass13device_kernelIN5flash19enable_sm80_to_sm89INS1_16FlashAttnBwdSm80INS1_25CollectiveMainloopBwdSm80ILi2ELi2EN4cute5tupleIJNS5_1CILi128EEES8_NS7_ILi64EEEEEENS_10bfloat16_tEfNS_4arch4Sm80ELb1ELb0ELb1ELb1ELb0ELb0ELb0ELb0ELi2ELi4ELi4ELi4ELb0EEENS1_24CollectiveEpilogueBwdGQAISA_fSD_Li256ELb1ELb0EEENS1_25SingleTileBwdLPTSchedulerILb1ELi128ELb0EEEEEEEEEvNT_6ParamsE$_ZZN4cute13to_mixed_bitsINS_5tupleIJNS1_IJNS_1CILi4EEENS2_ILi8EEEEEENS2_ILi2EEENS2_ILi1EEEEEENS1_IJNS1_IJNS2_ILi0EEENS2_ILi64EEEEEES9_S9_EEENS1_IJNS1_IJiiEEEiS9_EEEEEDaRKT_RKT0_RKT1_ENKUlDpRKT_E_clIJNS_9MixedBitsILj0ELj448EEENS2_ILj0EEESW_EEEDaSR_)
$_ZN7cutlass13device_kernelIN5flash19enable_sm80_to_sm89INS1_16FlashAttnBwdSm80INS1_25CollectiveMainloopBwdSm80ILi2ELi2EN4cute5tupleIJNS5_1CILi128EEES8_NS7_ILi64EEEEEENS_10bfloat16_tEfNS_4arch4Sm80ELb1ELb0ELb1ELb1ELb0ELb0ELb0ELb0ELi2ELi4ELi4ELi4ELb0EEENS1_24CollectiveEpilogueBwdGQAISA_fSD_Li256ELb1ELb0EEENS1_25SingleTileBwdLPTSchedulerILb1ELi128ELb0EEEEEEEEEvNT_6ParamsE$_ZZN4cute13to_mixed_bitsINS_5tupleIJNS1_IJNS_1CILi4EEENS2_ILi8EEEEEENS2_ILi2EEENS2_ILi1EEEEEENS1_IJNS1_IJNS2_ILi0EEENS2_ILi64EEEEEES9_S9_EEENS1_IJNS1_IJiiEEEiS9_EEEEEDaRKT_RKT0_RKT1_ENKUlDpRKT_E_clIJNS_9MixedBitsILj0ELj448EEENS2_ILj0EEESW_EEEDaSR_:
[----:B------:R-:W-:Y:S02]  /*bf50*/  MOV R3, 0x0 ;  /* 0x0000000000037802 */ /* 0x000fe40000000f00 */
[----:B------:R-:W-:Y:S02]  /*bf60*/  LOP3.LUT R13, R13, 0x1c0, RZ, 0xc0, !PT ;  /* 0x000001c00d0d7812 */ /* 0x000fe400078ec0ff */
[----:B------:R-:W-:Y:S05]  /*bf70*/  RET.REL.NODEC R2 `(_ZN7cutlass13device_kernelIN5flash19enable_sm80_to_sm89INS1_16FlashAttnBwdSm80INS1_25CollectiveMainloopBwdSm80ILi2ELi2EN4cute5tupleIJNS5_1CILi128EEES8_NS7_ILi64EEEEEENS_10bfloat16_tEfNS_4arch4Sm80ELb1ELb0ELb1ELb1ELb0ELb0ELb0ELb0ELi2ELi4ELi4ELi4ELb0EEENS1_24CollectiveEpilogueBwdGQAISA_fSD_Li256ELb1ELb0EEENS1_25SingleTileBwdLPTSchedulerILb1ELi128ELb0EEEEEEEEEvNT_6ParamsE) ;  /* 0xffff408002007950 */ /* 0x000fea0003c3ffff */
        .type           $_ZN7cutlass13device_kernelIN5flash19enable_sm80_to_sm89INS1_16FlashAttnBwdSm80INS1_25CollectiveMainloopBwdSm80ILi2ELi2EN4cute5tupleIJNS5_1CILi128EEES8_NS7_ILi64EEEEEENS_10bfloat16_tEfNS_4arch4Sm80ELb1ELb0ELb1ELb1ELb0ELb0ELb0ELb0ELi2ELi4ELi4ELi4ELb0EEENS1_24CollectiveEpilogueBwdGQAISA_fSD_Li256ELb1ELb0EEENS1_25SingleTileBwdLPTSchedulerILb1ELi128ELb0EEEEEEEEEvNT_6ParamsE$_ZZN4cute13to_mixed_bitsINS_5tupleIJNS1_IJNS_1CILi4EEENS2_ILi8EEEEEENS2_ILi2EEENS2_ILi1EEEEEENS1_IJNS1_IJNS2_ILi0EEENS2_ILi64EEEEEES9_S9_EEENS1_IJNS1_IJiiEEEiS9_EEEEEDaRKT_RKT0_RKT1_ENKUlRKT_RKT0_RKT1_E_clIS5_SB_SD_EEDaSQ_ST_SW_,@function
        .size           $_ZN7cutlass13device_kernelIN5flash19enable_sm80_to_sm89INS1_16FlashAttnBwdSm80INS1_25CollectiveMainloopBwdSm80ILi2ELi2EN4cute5tupleIJNS5_1CILi128EEES8_NS7_ILi64EEEEEENS_10bfloat16_tEfNS_4arch4Sm80ELb1ELb0ELb1ELb1ELb0ELb0ELb0ELb0ELi2ELi4ELi4ELi4ELb0EEENS1_24CollectiveEpilogueBwdGQAISA_fSD_Li256ELb1ELb0EEENS1_25SingleTileBwdLPTSchedulerILb1ELi128ELb0EEEEEEEEEvNT_6ParamsE$_ZZN4cute13to_mixed_bitsINS_5tupleIJNS1_IJNS_1CILi4EEENS2_ILi8EEEEEENS2_ILi2EEENS2_ILi1EEEEEENS1_IJNS1_IJNS2_ILi0EEENS2_ILi64EEEEEES9_S9_EEENS1_IJNS1_IJiiEEEiS9_EEEEEDaRKT_RKT0_RKT1_ENKUlRKT_RKT0_RKT1_E_clIS5_SB_SD_EEDaSQ_ST_SW_,($_ZN7cutlass13device_kernelIN5flash19enable_sm80_to_sm89INS1_16FlashAttnBwdSm80INS1_25CollectiveMainloopBwdSm80ILi2ELi2EN4cute5tupleIJNS5_1CILi128EEES8_NS7_ILi64EEEEEENS_10bfloat16_tEfNS_4arch4Sm80ELb1ELb0ELb1ELb1ELb0ELb0ELb0ELb0ELi2ELi4ELi4ELi4ELb0EEENS1_24CollectiveEpilogueBwdGQAISA_fSD_Li256ELb1ELb0EEENS1_25SingleTileBwdLPTSchedulerILb1ELi128ELb0EEEEEEEEEvNT_6ParamsE$_ZZN4cute13to_mixed_bitsINS_5tupleIJNS1_IJNS_1CILi4EEENS2_ILi8EEEEEENS2_ILi2EEENS2_ILi1EEEEEENS1_IJNS1_IJNS2_ILi128EEENS2_ILi0EEEEEES4_SA_EEENS1_IJNS1_IJiiEEEiSA_EEEEEDaRKT_RKT0_RKT1_ENKUlDpRKT_E_clIJNS_9MixedBitsILj0ELj384EEENSU_ILj0ELj8EEENS2_ILj0EEEEEEDaSR_ - $_ZN7cutlass13device_kernelIN5flash19enable_sm80_to_sm89INS1_16FlashAttnBwdSm80INS1_25CollectiveMainloopBwdSm80ILi2ELi2EN4cute5tupleIJNS5_1CILi128EEES8_NS7_ILi64EEEEEENS_10bfloat16_tEfNS_4arch4Sm80ELb1ELb0ELb1ELb1ELb0ELb0ELb0ELb0ELi2ELi4ELi4ELi4ELb0EEENS1_24CollectiveEpilogueBwdGQAISA_fSD_Li256ELb1ELb0EEENS1_25SingleTileBwdLPTSchedulerILb1ELi128ELb0EEEEEEEEEvNT_6ParamsE$_ZZN4cute13to_mixed_bitsINS_5tupleIJNS1_IJNS_1CILi4EEENS2_ILi8EEEEEENS2_ILi2EEENS2_ILi1EEEEEENS1_IJNS1_IJNS2_ILi0EEENS2_ILi64EEEEEES9_S9_EEENS1_IJNS1_IJiiEEEiS9_EEEEEDaRKT_RKT0_RKT1_ENKUlRKT_RKT0_RKT1_E_clIS5_SB_SD_EEDaSQ_ST_SW_)
$_ZN7cutlass13device_kernelIN5flash19enable_sm80_to_sm89INS1_16FlashAttnBwdSm80INS1_25CollectiveMainloopBwdSm80ILi2ELi2EN4cute5tupleIJNS5_1CILi128EEES8_NS7_ILi64EEEEEENS_10bfloat16_tEfNS_4arch4Sm80ELb1ELb0ELb1ELb1ELb0ELb0ELb0ELb0ELi2ELi4ELi4ELi4ELb0EEENS1_24CollectiveEpilogueBwdGQAISA_fSD_Li256ELb1ELb0EEENS1_25SingleTileBwdLPTSchedulerILb1ELi128ELb0EEEEEEEEEvNT_6ParamsE$_ZZN4cute13to_mixed_bitsINS_5tupleIJNS1_IJNS_1CILi4EEENS2_ILi8EEEEEENS2_ILi2EEENS2_ILi1EEEEEENS1_IJNS1_IJNS2_ILi0EEENS2_ILi64EEEEEES9_S9_EEENS1_IJNS1_IJiiEEEiS9_EEEEEDaRKT_RKT0_RKT1_ENKUlRKT_RKT0_RKT1_E_clIS5_SB_SD_EEDaSQ_ST_SW_:
[----:B------:R-:W-:Y:S02]  /*bf80*/  MOV R2, 0xbfa0 ;  /* 0x0000bfa000027802 */ /* 0x000fe40000000f00 */
[----:B------:R-:W-:Y:S05]  /*bf90*/  CALL.REL.NOINC `($_ZN7cutlass13device_kernelIN5flash19enable_sm80_to_sm89INS1_16FlashAttnBwdSm80INS1_25CollectiveMainloopBwdSm80ILi2ELi2EN4cute5tupleIJNS5_1CILi128EEES8_NS7_ILi64EEEEEENS_10bfloat16_tEfNS_4arch4Sm80ELb1ELb0ELb1ELb1ELb0ELb0ELb0ELb0ELi2ELi4ELi4ELi4ELb0EEENS1_24CollectiveEpilogueBwdGQAISA_fSD_Li256ELb1ELb0EEENS1_25SingleTileBwdLPTSchedulerILb1ELi128ELb0EEEEEEEEEvNT_6ParamsE$_ZZN4cute13to_mixed_bitsINS_5tupleIJNS_1CILi4EEENS2_ILi8EEEEEENS1_IJNS2_ILi0EEENS2_ILi64EEEEEENS1_IJiiEEEEEDaRKT_RKT0_RKT1_ENKUlRKT_RKT0_RKT1_E_clIS4_S7_iEEDaSL_SO_SR_) ;  /* 0x0000038000007944 */ /* 0x000fea0003c00000 */
[----:B------:R-:W-:Y:S02]  /*bfa0*/  MOV R2, 0xbfc0 ;  /* 0x0000bfc000027802 */ /* 0x000fe40000000f00 */
[----:B------:R-:W-:Y:S05]  /*bfb0*/  CALL.REL.NOINC `($_ZN7cutlass13device_kernelIN5flash19enable_sm80_to_sm89INS1_16FlashAttnBwdSm80INS1_25CollectiveMainloopBwdSm80ILi2ELi2EN4cute5tupleIJNS5_1CILi128EEES8_NS7_ILi64EEEEEENS_10bfloat16_tEfNS_4arch4Sm80ELb1ELb0ELb1ELb1ELb0ELb0ELb0ELb0ELi2ELi4ELi4ELi4ELb0EEENS1_24CollectiveEpilogueBwdGQAISA_fSD_Li256ELb1ELb0EEENS1_25SingleTileBwdLPTSchedulerILb1ELi128ELb0EEEEEEEEEvNT_6ParamsE$_ZZN4cute13to_mixed_bitsINS_5tupleIJNS_1CILi4EEENS2_ILi8EEEEEENS1_IJNS2_ILi0EEENS2_ILi64EEEEEENS1_IJiiEEEEEDaRKT_RKT0_RKT1_ENKUlDpRKT_E_clIJNS2_ILj0EEENS_9MixedBitsILj0ELj448EEEEEEDaSM_) ;  /* 0x0000032000007944 */ /* 0x000fea0003c00000 */
[----:B------:R-:W-:Y:S02]  /*bfc0*/  MOV R13, R3 ;  /* 0x00000003000d7202 */ /* 0x000fe40000000f00 */
[----:B------:R-:W-:Y:S02]  /*bfd0*/  MOV R2, R6 ;  /* 0x0000000600027202 */ /* 0x000fe40000000f00 */
[----:B------:R-:W-:-:S04]  /*bfe0*/  MOV R3, 0x0 ;  /* 0x0000000000037802 */ /* 0x000fc80000000f00 */
[----:B------:R-:W-:Y:S05]  /*bff0*/  RET.REL.NODEC R2 `(_ZN7cutlass13device_kernelIN5flash19enable_sm80_to_sm89INS1_16FlashAttnBwdSm80INS1_25CollectiveMainloopBwdSm80ILi2ELi2EN4cute5tupleIJNS5_1CILi128EEES8_NS7_ILi64EEEEEENS_10bfloat16_tEfNS_4arch4Sm80ELb1ELb0ELb1ELb1ELb0ELb0ELb0ELb0ELi2ELi4ELi4ELi4ELb0EEENS1_24CollectiveEpilogueBwdGQAISA_fSD_Li256ELb1ELb0EEENS1_25SingleTileBwdLPTSchedulerILb1ELi128ELb0EEEEEEEEEvNT_6ParamsE) ;  /* 0xffff400002007950 */ /* 0x000fea0003c3ffff */
        .type           $_ZN7cutlass13device_kernelIN5flash19enable_sm80_to_sm89INS1_16FlashAttnBwdSm80INS1_25CollectiveMainloopBwdSm80ILi2ELi2EN4cute5tupleIJNS5_1CILi128EEES8_NS7_ILi64EEEEEENS_10bfloat16_tEfNS_4arch4Sm80ELb1ELb0ELb1ELb1ELb0ELb0ELb0ELb0ELi2ELi4ELi4ELi4ELb0EEENS1_24CollectiveEpilogueBwdGQAISA_fSD_Li256ELb1ELb0EEENS1_25SingleTileBwdLPTSchedulerILb1ELi128ELb0EEEEEEEEEvNT_6ParamsE$_ZZN4cute13to_mixed_bitsINS_5tupleIJNS1_IJNS_1CILi4EEENS2_ILi8EEEEEENS2_ILi2EEENS2_ILi1EEEEEENS1_IJNS1_IJNS2_ILi128EEENS2_ILi0EEEEEES4_SA_EEENS1_IJNS1_IJiiEEEiSA_EEEEEDaRKT_RKT0_RKT1_ENKUlDpRKT_E_clIJNS_9MixedBitsILj0ELj384EEENSU_ILj0ELj8EEENS2_ILj0EEEEEEDaSR_,@function
        .size           $_ZN7cutlass13device_kernelIN5flash19enable_sm80_to_sm89INS1_16FlashAttnBwdSm80INS1_25CollectiveMainloopBwdSm80ILi2ELi2EN4cute5tupleIJNS5_1CILi128EEES8_NS7_ILi64EEEEEENS_10bfloat16_tEfNS_4arch4Sm80ELb1ELb0ELb1ELb1ELb0ELb0ELb0ELb0ELi2ELi4ELi4ELi4ELb0EEENS1_24CollectiveEpilogueBwdGQAISA_fSD_Li256ELb1ELb0EEENS1_25SingleTileBwdLPTSchedulerILb1ELi128ELb0EEEEEEEEEvNT_6ParamsE$_ZZN4cute13to_mixed_bitsINS_5tupleIJNS1_IJNS_1CILi4EEENS2_ILi8EEEEEENS2_ILi2EEENS2_ILi1EEEEEENS1_IJNS1_IJNS2_ILi128EEENS2_ILi0EEEEEES4_SA_EEENS1_IJNS1_IJiiEEEiSA_EEEEEDaRKT_RKT0_RKT1_ENKUlDpRKT_E_clIJNS_9MixedBitsILj0ELj384EEENSU_ILj0ELj8EEENS2_ILj0EEEEEEDaSR_,($_ZN7cutlass13device_kernelIN5flash19enable_sm80_to_sm89INS1_16FlashAttnBwdSm80INS1_25CollectiveMainloopBwdSm80ILi2ELi2EN4cute5tupleIJNS5_1CILi128EEES8_NS7_ILi64EEEEEENS_10bfloat16_tEfNS_4arch4Sm80ELb1ELb0ELb1ELb1ELb0ELb0ELb0ELb0ELi2ELi4ELi4ELi4ELb0EEENS1_24CollectiveEpilogueBwdGQAISA_fSD_Li256ELb1ELb0EEENS1_25SingleTileBwdLPTSchedulerILb1ELi128ELb0EEEEEEEEEvNT_6ParamsE$_ZZN4cute13to_mixed_bitsINS_5tupleIJNS1_IJNS_1CILi4EEENS2_ILi8EEEEEENS2_ILi2EEENS2_ILi1EEEEEENS1_IJNS1_IJNS2_ILi128EEENS2_ILi0EEEEEES4_SA_EEENS1_IJNS1_IJiiEEEiSA_EEEEEDaRKT_RKT0_RKT1_ENKUlRKT_RKT0_RKT1_E_clIS5_SB_SD_EEDaSQ_ST_SW_ - $_ZN7cutlass13device_kernelIN5flash19enable_sm80_to_sm89INS1_16FlashAttnBwdSm80INS1_25CollectiveMainloopBwdSm80ILi2ELi2EN4cute5tupleIJNS5_1CILi128EEES8_NS7_ILi64EEEEEENS_10bfloat16_tEfNS_4arch4Sm80ELb1ELb0ELb1ELb1ELb0ELb0ELb0ELb0ELi2ELi4ELi4ELi4ELb0EEENS1_24CollectiveEpilogueBwdGQAISA_fSD_Li256ELb1ELb0EEENS1_25SingleTileBwdLPTSchedulerILb1ELi128ELb0EEEEEEEEEvNT_6ParamsE$_ZZN4cute13to_mixed_bitsINS_5tupleIJNS1_IJNS_1CILi4EEENS2_ILi8EEEEEENS2_ILi2EEENS2_ILi1EEEEEENS1_IJNS1_IJNS2_ILi128EEENS2_ILi0EEEEEES4_SA_EEENS1_IJNS1_IJiiEEEiSA_EEEEEDaRKT_RKT0_RKT1_ENKUlDpRKT_E_clIJNS_9MixedBitsILj0ELj384EEENSU_ILj0ELj8EEENS2_ILj0EEEEEEDaSR_)
$_ZN7cutlass13device_kernelIN5flash19enable_sm80_to_sm89INS1_16FlashAttnBwdSm80INS1_25CollectiveMainloopBwdSm80ILi2ELi2EN4cute5tupleIJNS5_1CILi128EEES8_NS7_ILi64EEEEEENS_10bfloat16_tEfNS_4arch4Sm80ELb1ELb0ELb1ELb1ELb0ELb0ELb0ELb0ELi2ELi4ELi4ELi4ELb0EEENS1_24CollectiveEpilogueBwdGQAISA_fSD_Li256ELb1ELb0EEENS1_25SingleTileBwdLPTSchedulerILb1ELi128ELb0EEEEEEEEEvNT_6ParamsE$_ZZN4cute13to_mixed_bitsINS_5tupleIJNS1_IJNS_1CILi4EEENS2_ILi8EEEEEENS2_ILi2EEENS2_ILi1EEEEEENS1_IJNS1_IJNS2_ILi128EEENS2_ILi0EEEEEES4_SA_EEENS1_IJNS1_IJiiEEEiSA_EEEEEDaRKT_RKT0_RKT1_ENKUlDpRKT_E_clIJNS_9MixedBitsILj0ELj384EEENSU_ILj0ELj8EEENS2_ILj0EEEEEEDaSR_:
[----:B------:R-:W-:-:S04]  /*c000*/  LOP3.LUT R6, R5, 0x8, RZ, 0xc0, !PT ;  /* 0x0000000805067812 */ /* 0x000fc800078ec0ff */
[----:B------:R-:W-:Y:S01]  /*c010*/  LOP3.LUT R11, R6, 0x188, R3, 0x78, !PT ;  /* 0x00000188060b7812 */ /* 0x000fe200078e7803 */
[----:B------:R-:W-:-:S04]  /*c020*/  IMAD.MOV.U32 R3, RZ, RZ, 0x0 ;  /* 0x00000000ff037424 */ /* 0x000fc800078e00ff */
[----:B------:R-:W-:Y:S05]  /*c030*/  RET.REL.NODEC R2 `(_ZN7cutlass13device_kernelIN5flash19enable_sm80_to_sm89INS1_16FlashAttnBwdSm80INS1_25CollectiveMainloopBwdSm80ILi2ELi2EN4cute5tupleIJNS5_1CILi128EEES8_NS7_ILi64EEEEEENS_10bfloat16_tEfNS_4arch4Sm80ELb1ELb0ELb1ELb1ELb0ELb0ELb0ELb0ELi2ELi4ELi4ELi4ELb0EEENS1_24CollectiveEpilogueBwdGQAISA_fSD_Li256ELb1ELb0EEENS1_25SingleTileBwdLPTSchedulerILb1ELi128ELb0EEEEEEEEEvNT_6ParamsE) ;  /* 0xffff3fc002007950 */ /* 0x000fea0003c3ffff */
        .type           $_ZN7cutlass13device_kernelIN5flash19enable_sm80_to_sm89INS1_16FlashAttnBwdSm80INS1_25CollectiveMainloopBwdSm80ILi2ELi2EN4cute5tupleIJNS5_1CILi128EEES8_NS7_ILi64EEEEEENS_10bfloat16_tEfNS_4arch4Sm80ELb1ELb0ELb1ELb1ELb0ELb0ELb0ELb0ELi2ELi4ELi4ELi4ELb0EEENS1_24CollectiveEpilogueBwdGQAISA_fSD_Li256ELb1ELb0EEENS1_25SingleTileBwdLPTSchedulerILb1ELi128ELb0EEEEEEEEEvNT_6ParamsE$_ZZN4cute13to_mixed_bitsINS_5tupleIJNS1_IJNS_1CILi4EEENS2_ILi8EEEEEENS2_ILi2EEENS2_ILi1EEEEEENS1_IJNS1_IJNS2_ILi128EEENS2_ILi0EEEEEES4_SA_EEENS1_IJNS1_IJiiEEEiSA_EEEEEDaRKT_RKT0_RKT1_ENKUlRKT_RKT0_RKT1_E_clIS5_SB_SD_EEDaSQ_ST_SW_,@function
        .size           $_ZN7cutlass13device_kernelIN5flash19enable_sm80_to_sm89INS1_16FlashAttnBwdSm80INS1_25CollectiveMainloopBwdSm80ILi2ELi2EN4cute5tupleIJNS5_1CILi128EEES8_NS7_ILi64EEEEEENS_10bfloat16_tEfNS_4arch4Sm80ELb1ELb0ELb1ELb1ELb0ELb0ELb0ELb0ELi2ELi4ELi4ELi4ELb0EEENS1_24CollectiveEpilogueBwdGQAISA_fSD_Li256ELb1ELb0EEENS1_25SingleTileBwdLPTSchedulerILb1ELi128ELb0EEEEEEEEEvNT_6ParamsE$_ZZN4cute13to_mixed_bitsINS_5tupleIJNS1_IJNS_1CILi4EEENS2_ILi8EEEEEENS2_ILi2EEENS2_ILi1EEEEEENS1_IJNS1_IJNS2_ILi128EEENS2_ILi0EEEEEES4_SA_EEENS1_IJNS1_IJiiEEEiSA_EEEEEDaRKT_RKT0_RKT1_ENKUlRKT_RKT0_RKT1_E_clIS5_SB_SD_EEDaSQ_ST_SW_,($_ZN7cutlass13device_kernelIN5flash19enable_sm80_to_sm89INS1_16FlashAttnBwdSm80INS1_25CollectiveMainloopBwdSm80ILi2ELi2EN4cute5tupleIJNS5_1CILi128EEES8_NS7_ILi64EEEEEENS_10bfloat16_tEfNS_4arch4Sm80ELb1ELb0ELb1ELb1ELb0ELb0ELb0ELb0ELi2ELi4ELi4ELi4ELb0EEENS1_24CollectiveEpilogueBwdGQAISA_fSD_Li256ELb1ELb0EEENS1_25SingleTileBwdLPTSchedulerILb1ELi128ELb0EEEEEEEEEvNT_6ParamsE$_ZZN4cute13to_mixed_bitsINS_5tupleIJNS1_IJNS_1CILi4EEENS2_ILi8EEEEEENS2_ILi2EEENS2_ILi1EEEEEENS1_IJNS1_IJNS2_ILi128EEENS2_ILi0EEEEEES4_SA_EEENS1_IJNS1_IJiiEEEiSA_EEEEEDaRKT_RKT0_RKT1_ENKUlRKT_RKT0_RKT1_E_clIS6_S4_iEEDaSQ_ST_SW_ - $_ZN7cutlass13device_kernelIN5flash19enable_sm80_to_sm89INS1_16FlashAttnBwdSm80INS1_25CollectiveMainloopBwdSm80ILi2ELi2EN4cute5tupleIJNS5_1CILi128EEES8_NS7_ILi64EEEEEENS_10bfloat16_tEfNS_4arch4Sm80ELb1ELb0ELb1ELb1ELb0ELb0ELb0ELb0ELi2ELi4ELi4ELi4ELb0EEENS1_24CollectiveEpilogueBwdGQAISA_fSD_Li256ELb1ELb0EEENS1_25SingleTileBwdLPTSchedulerILb1ELi128ELb0EEEEEEEEEvNT_6ParamsE$_ZZN4cute13to_mixed_bitsINS_5tupleIJNS1_IJNS_1CILi4EEENS2_ILi8EEEEEENS2_ILi2EEENS2_ILi1EEEEEENS1_IJNS1_IJNS2_ILi128EEENS2_ILi0EEEEEES4_SA_EEENS1_IJNS1_IJiiEEEiSA_EEEEEDaRKT_RKT0_RKT1_ENKUlRKT_RKT0_RKT1_E_clIS5_SB_SD_EEDaSQ_ST_SW_)
$_ZN7cutlass13device_kernelIN5flash19enable_sm80_to_sm89INS1_16FlashAttnBwdSm80INS1_25CollectiveMainloopBwdSm80ILi2ELi2EN4cute5tupleIJNS5_1CILi128EEES8_NS7_ILi64EEEEEENS_10bfloat16_tEfNS_4arch4Sm80ELb1ELb0ELb1ELb1ELb0ELb0ELb0ELb0ELi2ELi4ELi4ELi4ELb0EEENS1_24CollectiveEpilogueBwdGQAISA_fSD_Li256ELb1ELb0EEENS1_25SingleTileBwdLPTSchedulerILb1ELi128ELb0EEEEEEEEEvNT_6ParamsE$_ZZN4cute13to_mixed_bitsINS_5tupleIJNS1_IJNS_1CILi4EEENS2_ILi8EEEEEENS2_ILi2EEENS2_ILi1EEEEEENS1_IJNS1_IJNS2_ILi128EEENS2_ILi0EEEEEES4_SA_EEENS1_IJNS1_IJiiEEEiSA_EEEEEDaRKT_RKT0_RKT1_ENKUlRKT_RKT0_RKT1_E_clIS5_SB_SD_EEDaSQ_ST_SW_:
[----:B------:R-:W-:Y:S02]  /*c040*/  MOV R3, R2 ;  /* 0x0000000200037202 */ /* 0x000fe40000000f00 */
[----:B------:R-:W-:Y:S02]  /*c050*/  MOV R2, 0xc070 ;  /* 0x0000c07000027802 */ /* 0x000fe40000000f00 */
[----:B------:R-:W-:Y:S05]  /*c060*/  CALL.REL.NOINC `($_ZN7cutlass13device_kernelIN5flash19enable_sm80_to_sm89INS1_16FlashAttnBwdSm80INS1_25CollectiveMainloopBwdSm80ILi2ELi2EN4cute5tupleIJNS5_1CILi128EEES8_NS7_ILi64EEEEEENS_10bfloat16_tEfNS_4arch4Sm80ELb1ELb0ELb1ELb1ELb0ELb0ELb0ELb0ELi2ELi4ELi4ELi4ELb0EEENS1_24CollectiveEpilogueBwdGQAISA_fSD_Li256ELb1ELb0EEENS1_25SingleTileBwdLPTSchedulerILb1ELi128ELb0EEEEEEEEEvNT_6ParamsE$_ZZN4cute13to_mixed_bitsINS_5tupleIJNS_1CILi4EEENS2_ILi8EEEEEENS1_IJNS2_ILi128EEENS2_ILi0EEEEEENS1_IJiiEEEEEDaRKT_RKT0_RKT1_ENKUlRKT_RKT0_RKT1_E_clIS3_S6_iEEDaSL_SO_SR_) ;  /* 0x0000034000007944 */ /* 0x000fea0003c00000 */
[----:B------:R-:W-:Y:S02]  /*c070*/  MOV R2, 0xc090 ;  /* 0x0000c09000027802 */ /* 0x000fe40000000f00 */
[----:B------:R-:W-:Y:S05]  /*c080*/  CALL.REL.NOINC `($_ZN7cutlass13device_kernelIN5flash19enable_sm80_to_sm89INS1_16FlashAttnBwdSm80INS1_25CollectiveMainloopBwdSm80ILi2ELi2EN4cute5tupleIJNS5_1CILi128EEES8_NS7_ILi64EEEEEENS_10bfloat16_tEfNS_4arch4Sm80ELb1ELb0ELb1ELb1ELb0ELb0ELb0ELb0ELi2ELi4ELi4ELi4ELb0EEENS1_24CollectiveEpilogueBwdGQAISA_fSD_Li256ELb1ELb0EEENS1_25SingleTileBwdLPTSchedulerILb1ELi128ELb0EEEEEEEEEvNT_6ParamsE$_ZZN4cute13to_mixed_bitsINS_5tupleIJNS_1CILi4EEENS2_ILi8EEEEEENS1_IJNS2_ILi128EEENS2_ILi0EEEEEENS1_IJiiEEEEEDaRKT_RKT0_RKT1_ENKUlDpRKT_E_clIJNS_9MixedBitsILj0ELj384EEENS2_ILj0EEEEEEDaSM_) ;  /* 0x000002e000007944 */ /* 0x000fea0003c00000 */
[----:B------:R-:W-:Y:S02]  /*c090*/  MOV R8, R6 ;  /* 0x0000000600087202 */ /* 0x000fe40000000f00 */
[----:B------:R-:W-:-:S04]  /*c0a0*/  MOV R9, 0x0 ;  /* 0x0000000000097802 */ /* 0x000fc80000000f00 */
[----:B------:R-:W-:Y:S05]  /*c0b0*/  RET.REL.NODEC R8 `(_ZN7cutlass13device_kernelIN5flash19enable_sm80_to_sm89INS1_16FlashAttnBwdSm80INS1_25CollectiveMainloopBwdSm80ILi2ELi2EN4cute5tupleIJNS5_1CILi128EEES8_NS7_ILi64EEEEEENS_10bfloat16_tEfNS_4arch4Sm80ELb1ELb0ELb1ELb1ELb0ELb0ELb0ELb0ELi2ELi4ELi4ELi4ELb0EEENS1_24CollectiveEpilogueBwdGQAISA_fSD_Li256ELb1ELb0EEENS1_25SingleTileBwdLPTSchedulerILb1ELi128ELb0EEEEEEEEEvNT_6ParamsE) ;  /* 0xffff3f4008007950 */ /* 0x000fea0003c3ffff */
        .type           $_ZN7cutlass13device_kernelIN5flash19enable_sm80_to_sm89INS1_16FlashAttnBwdSm80INS1_25CollectiveMainloopBwdSm80ILi2ELi2EN4cute5tupleIJNS5_1CILi128EEES8_NS7_ILi64EEEEEENS_10bfloat16_tEfNS_4arch4Sm80ELb1ELb0ELb1ELb1ELb0ELb0ELb0ELb0ELi2ELi4ELi4ELi4ELb0EEENS1_24CollectiveEpilogueBwdGQAISA_fSD_Li256ELb1ELb0EEENS1_25SingleTileBwdLPTSchedulerILb1ELi128ELb0EEEEEEEEEvNT_6ParamsE$_ZZN4cute13to_mixed_bitsINS_5tupleIJNS1_IJNS_1CILi4EEENS2_ILi8EEEEEENS2_ILi2EEENS2_ILi1EEEEEENS1_IJNS1_IJNS2_ILi128EEENS2_ILi0EEEEEES4_SA_EEENS1_IJNS1_IJiiEEEiSA_EEEEEDaRKT_RKT0_RKT1_ENKUlRKT_RKT0_RKT1_E_clIS6_S4_iEEDaSQ_ST_SW_,@function
        .size           $_ZN7cutlass13device_kernelIN5flash19enable_sm80_to_sm89INS1_16FlashAttnBwdSm80INS1_25CollectiveMainloopBwdSm80ILi2ELi2EN4cute5tupleIJNS5_1CILi128EEES8_NS7_ILi64EEEEEENS_10bfloat16_tEfNS_4arch4Sm80ELb1ELb0ELb1ELb1ELb0ELb0ELb0ELb0ELi2ELi4ELi4ELi4ELb0EEENS1_24CollectiveEpilogueBwdGQAISA_fSD_Li256ELb1ELb0EEENS1_25SingleTileBwdLPTSchedulerILb1ELi128ELb0EEEEEEEEEvNT_6ParamsE$_ZZN4cute13to_mixed_bitsINS_5tupleIJNS1_IJNS_1CILi4EEENS2_ILi8EEEEEENS2_ILi2EEENS2_ILi1EEEEEENS1_IJNS1_IJNS2_ILi128EEENS2_ILi0EEEEEES4_SA_EEENS1_IJNS1_IJiiEEEiSA_EEEEEDaRKT_RKT0_RKT1_ENKUlRKT_RKT0_RKT1_E_clIS6_S4_iEEDaSQ_ST_SW_,($_ZN7cutlass13device_kernelIN5flash19enable_sm80_to_sm89INS1_16FlashAttnBwdSm80INS1_25CollectiveMainloopBwdSm80ILi2ELi2EN4cute5tupleIJNS5_1CILi128EEES8_NS7_ILi64EEEEEENS_10bfloat16_tEfNS_4arch4Sm80ELb1ELb0ELb1ELb1ELb0ELb0ELb0ELb0ELi2ELi4ELi4ELi4ELb0EEENS1_24CollectiveEpilogueBwdGQAISA_fSD_Li256ELb1ELb0EEENS1_25SingleTileBwdLPTSchedulerILb1ELi128ELb0EEEEEEEEEvNT_6ParamsE$_ZZN4cute13to_mixed_bitsINS_5tupleIJNS1_IJNS_1CILi4EEENS2_ILi8EEEEEES3_NS2_ILi1EEEEEENS1_IJNS1_IJNS2_ILi0EEENS2_ILi64EEEEEES8_S8_EEENS1_IJNS1_IJiiEEEiS8_EEEEEDaRKT_RKT0_RKT1_ENKUlDpRKT_E_clIJNS_9MixedBitsILj0ELj448EEENS2_ILj0EEESV_EEEDaSQ_ - $_ZN7cutlass13device_kernelIN5flash19enable_sm80_to_sm89INS1_16FlashAttnBwdSm80INS1_25CollectiveMainloopBwdSm80ILi2ELi2EN4cute5tupleIJNS5_1CILi128EEES8_NS7_ILi64EEEEEENS_10bfloat16_tEfNS_4arch4Sm80ELb1ELb0ELb1ELb1ELb0ELb0ELb0ELb0ELi2ELi4ELi4ELi4ELb0EEENS1_24CollectiveEpilogueBwdGQAISA_fSD_Li256ELb1ELb0EEENS1_25SingleTileBwdLPTSchedulerILb1ELi128ELb0EEEEEEEEEvNT_6ParamsE$_ZZN4cute13to_mixed_bitsINS_5tupleIJNS1_IJNS_1CILi4EEENS2_ILi8EEEEEENS2_ILi2EEENS2_ILi1EEEEEENS1_IJNS1_IJNS2_ILi128EEENS2_ILi0EEEEEES4_SA_EEENS1_IJNS1_IJiiEEEiSA_EEEEEDaRKT_RKT0_RKT1_ENKUlRKT_RKT0_RKT1_E_clIS6_S4_iEEDaSQ_ST_SW_)
$_ZN7cutlass13device_kernelIN5flash19enable_sm80_to_sm89INS1_16FlashAttnBwdSm80INS1_25CollectiveMainloopBwdSm80ILi2ELi2EN4cute5tupleIJNS5_1CILi128EEES8_NS7_ILi64EEEEEENS_10bfloat16_tEfNS_4arch4Sm80ELb1ELb0ELb1ELb1ELb0ELb0ELb0ELb0ELi2ELi4ELi4ELi4ELb0EEENS1_24CollectiveEpilogueBwdGQAISA_fSD_Li256ELb1ELb0EEENS1_25SingleTileBwdLPTSchedulerILb1ELi128ELb0EEEEEEEEEvNT_6ParamsE$_ZZN4cute13to_mixed_bitsINS_5tupleIJNS1_IJNS_1CILi4EEENS2_ILi8EEEEEENS2_ILi2EEENS2_ILi1EEEEEENS1_IJNS1_IJNS2_ILi128EEENS2_ILi0EEEEEES4_SA_EEENS1_IJNS1_IJiiEEEiSA_EEEEEDaRKT_RKT0_RKT1_ENKUlRKT_RKT0_RKT1_E_clIS6_S4_iEEDaSQ_ST_SW_:
[----:B------:R-:W-:Y:S01]  /*c0c0*/  MOV R8, R6 ;  /* 0x0000000600087202 */ /* 0x000fe20000000f00 */
[----:B------:R-:W-:Y:S02]  /*c0d0*/  IMAD.MOV.U32 R9, RZ, RZ, 0x0 ;  /* 0x00000000ff097424 */ /* 0x000fe400078e00ff */
[----:B------:R-:W-:-:S05]  /*c0e0*/  IMAD.SHL.U32 R2, R30, 0x8, RZ ;  /* 0x000000081e027824 */ /* 0x000fca00078e00ff */
[----:B------:R-:W-:Y:S01]  /*c0f0*/  LOP3.LUT R2, R2, 0x8, RZ, 0xc0, !PT ;  /* 0x0000000802027812 */ /* 0x000fe200078ec0ff */
[----:B------:R-:W-:Y:S06]  /*c100*/  RET.REL.NODEC R8 `(_ZN7cutlass13device_kernelIN5flash19enable_sm80_to_sm89INS1_16FlashAttnBwdSm80INS1_25CollectiveMainloopBwdSm80ILi2ELi2EN4cute5tupleIJNS5_1CILi128EEES8_NS7_ILi64EEEEEENS_10bfloat16_tEfNS_4arch4Sm80ELb1ELb0ELb1ELb1ELb0ELb0ELb0ELb0ELi2ELi4ELi4ELi4ELb0EEENS1_24CollectiveEpilogueBwdGQAISA_fSD_Li256ELb1ELb0EEENS1_25SingleTileBwdLPTSchedulerILb1ELi128ELb0EEEEEEEEEvNT_6ParamsE) ;  /* 0xffff3ef008007950 */ /* 0x000fec0003c3ffff */
        .type           $_ZN7cutlass13device_kernelIN5flash19enable_sm80_to_sm89INS1_16FlashAttnBwdSm80INS1_25CollectiveMainloopBwdSm80ILi2ELi2EN4cute5tupleIJNS5_1CILi128EEES8_NS7_ILi64EEEEEENS_10bfloat16_tEfNS_4arch4Sm80ELb1ELb0ELb1ELb1ELb0ELb0ELb0ELb0ELi2ELi4ELi4ELi4ELb0EEENS1_24CollectiveEpilogueBwdGQAISA_fSD_Li256ELb1ELb0EEENS1_25SingleTileBwdLPTSchedulerILb1ELi128ELb0EEEEEEEEEvNT_6ParamsE$_ZZN4cute13to_mixed_bitsINS_5tupleIJNS1_IJNS_1CILi4EEENS2_ILi8EEEEEES3_NS2_ILi1EEEEEENS1_IJNS1_IJNS2_ILi0EEENS2_ILi64EEEEEES8_S8_EEENS1_IJNS1_IJiiEEEiS8_EEEEEDaRKT_RKT0_RKT1_ENKUlDpRKT_E_clIJNS_9MixedBitsILj0ELj448EEENS2_ILj0EEESV_EEEDaSQ_,@function
        .size           $_ZN7cutlass13device_kernelIN5flash19enable_sm80_to_sm89INS1_16FlashAttnBwdSm80INS1_25CollectiveMainloopBwdSm80ILi2ELi2EN4cute5tupleIJNS5_1CILi128EEES8_NS7_ILi64EEEEEENS_10bfloat16_tEfNS_4arch4Sm80ELb1ELb0ELb1ELb1ELb0ELb0ELb0ELb0ELi2ELi4ELi4ELi4ELb0EEENS1_24CollectiveEpilogueBwdGQAISA_fSD_Li256ELb1ELb0EEENS1_25SingleTileBwdLPTSchedulerILb1ELi128ELb0EEEEEEEEEvNT_6ParamsE$_ZZN4cute13to_mixed_bitsINS_5tupleIJNS1_IJNS_1CILi4EEENS2_ILi8EEEEEES3_NS2_ILi1EEEEEENS1_IJNS1_IJNS2_ILi0EEENS2_ILi64EEEEEES8_S8_EEENS1_IJNS1_IJiiEEEiS8_EEEEEDaRKT_RKT0_RKT1_ENKUlDpRKT_E_clIJNS_9MixedBitsILj0ELj448EEENS2_ILj0EEESV_EEEDaSQ_,($_ZN7cutlass13device_kernelIN5flash19enable_sm80_to_sm89INS1_16FlashAttnBwdSm80INS1_25CollectiveMainloopBwdSm80ILi2ELi2EN4cute5tupleIJNS5_1CILi128EEES8_NS7_ILi64EEEEEENS_10bfloat16_tEfNS_4arch4Sm80ELb1ELb0ELb1ELb1ELb0ELb0ELb0ELb0ELi2ELi4ELi4ELi4ELb0EEENS1_24CollectiveEpilogueBwdGQAISA_fSD_Li256ELb1ELb0EEENS1_25SingleTileBwdLPTSchedulerILb1ELi128ELb0EEEEEEEEEvNT_6ParamsE$_ZZN4cute13to_mixed_bitsINS_5tupleIJNS1_IJNS_1CILi4EEENS2_ILi8EEEEEES3_NS2_ILi1EEEEEENS1_IJNS1_IJNS2_ILi0EEENS2_ILi64EEEEEES8_S8_EEENS1_IJNS1_IJiiEEEiS8_EEEEEDaRKT_RKT0_RKT1_ENKUlRKT_RKT0_RKT1_E_clIS5_SA_SC_EEDaSP_SS_SV_ - $_ZN7cutlass13device_kernelIN5flash19enable_sm80_to_sm89INS1_16FlashAttnBwdSm80INS1_25CollectiveMainloopBwdSm80ILi2ELi2EN4cute5tupleIJNS5_1CILi128EEES8_NS7_ILi64EEEEEENS_10bfloat16_tEfNS_4arch4Sm80ELb1ELb0ELb1ELb1ELb0ELb0ELb0ELb0ELi2ELi4ELi4ELi4ELb0EEENS1_24CollectiveEpilogueBwdGQAISA_fSD_Li256ELb1ELb0EEENS1_25SingleTileBwdLPTSchedulerILb1ELi128ELb0EEEEEEEEEvNT_6ParamsE$_ZZN4cute13to_mixed_bitsINS_5tupleIJNS1_IJNS_1CILi4EEENS2_ILi8EEEEEES3_NS2_ILi1EEEEEENS1_IJNS1_IJNS2_ILi0EEENS2_ILi64EEEEEES8_S8_EEENS1_IJNS1_IJiiEEEiS8_EEEEEDaRKT_RKT0_RKT1_ENKUlDpRKT_E_clIJNS_9MixedBitsILj0ELj448EEENS2_ILj0EEESV_EEEDaSQ_)
$_ZN7cutlass13device_kernelIN5flash19enable_sm80_to_sm89INS1_16FlashAttnBwdSm80INS1_25CollectiveMainloopBwdSm80ILi2ELi2EN4cute5tupleIJNS5_1CILi128EEES8_NS7_ILi64EEEEEENS_10bfloat16_tEfNS_4arch4Sm80ELb1ELb0ELb1ELb1ELb0ELb0ELb0ELb0ELi2ELi4ELi4ELi4ELb0EEENS1_24CollectiveEpilogueBwdGQAISA_fSD_Li256ELb1ELb0EEENS1_25SingleTileBwdLPTSchedulerILb1ELi128ELb0EEEEEEEEEvNT_6ParamsE$_ZZN4cute13to_mixed_bitsINS_5tupleIJNS1_IJNS_1CILi4EEENS2_ILi8EEEEEES3_NS2_ILi1EEEEEENS1_IJNS1_IJNS2_ILi0EEENS2_ILi64EEEEEES8_S8_EEENS1_IJNS1_IJiiEEEiS8_EEEEEDaRKT_RKT0_RKT1_ENKUlDpRKT_E_clIJNS_9MixedBitsILj0ELj448EEENS2_ILj0EEESV_EEEDaSQ_:
[----:B------:R-:W-:Y:S02]  /*c110*/  MOV R3, 0x0 ;  /* 0x0000000000037802 */ /* 0x000fe40000000f00 */
[----:B------:R-:W-:Y:S02]  /*c120*/  LOP3.LUT R13, R13, 0x1c0, RZ, 0xc0, !PT ;  /* 0x000001c00d0d7812 */ /* 0x000fe400078ec0ff */
[----:B------:R-:W-:Y:S05]  /*c130*/  RET.REL.NODEC R2 `(_ZN7cutlass13device_kernelIN5flash19enable_sm80_to_sm89INS1_16FlashAttnBwdSm80INS1_25CollectiveMainloopBwdSm80ILi2ELi2EN4cute5tupleIJNS5_1CILi128EEES8_NS7_ILi64EEEEEENS_10bfloat16_tEfNS_4arch4Sm80ELb1ELb0ELb1ELb1ELb0ELb0ELb0ELb0ELi2ELi4ELi4ELi4ELb0EEENS1_24CollectiveEpilogueBwdGQAISA_fSD_Li256ELb1ELb0EEENS1_25SingleTileBwdLPTSchedulerILb1ELi128ELb0EEEEEEEEEvNT_6ParamsE) ;  /* 0xffff3ec002007950 */ /* 0x000fea0003c3ffff */
        .type           $_ZN7cutlass13device_kernelIN5flash19enable_sm80_to_sm89INS1_16FlashAttnBwdSm80INS1_25CollectiveMainloopBwdSm80ILi2ELi2EN4cute5tupleIJNS5_1CILi128EEES8_NS7_ILi64EEEEEENS_10bfloat16_tEfNS_4arch4Sm80ELb1ELb0ELb1ELb1ELb0ELb0ELb0ELb0ELi2ELi4ELi4ELi4ELb0EEENS1_24CollectiveEpilogueBwdGQAISA_fSD_Li256ELb1ELb0EEENS1_25SingleTileBwdLPTSchedulerILb1ELi128ELb0EEEEEEEEEvNT_6ParamsE$_ZZN4cute13to_mixed_bitsINS_5tupleIJNS1_IJNS_1CILi4EEENS2_ILi8EEEEEES3_NS2_ILi1EEEEEENS1_IJNS1_IJNS2_ILi0EEENS2_ILi64EEEEEES8_S8_EEENS1_IJNS1_IJiiEEEiS8_EEEEEDaRKT_RKT0_RKT1_ENKUlRKT_RKT0_RKT1_E_clIS5_SA_SC_EEDaSP_SS_SV_,@function
        .size           $_ZN7cutlass13device_kernelIN5flash19enable_sm80_to_sm89INS1_16FlashAttnBwdSm80INS1_25CollectiveMainloopBwdSm80ILi2ELi2EN4cute5tupleIJNS5_1CILi128EEES8_NS7_ILi64EEEEEENS_10bfloat16_tEfNS_4arch4Sm80ELb1ELb0ELb1ELb1ELb0ELb0ELb0ELb0ELi2ELi4ELi4ELi4ELb0EEENS1_24CollectiveEpilogueBwdGQAISA_fSD_Li256ELb1ELb0EEENS1_25SingleTileBwdLPTSchedulerILb1ELi128ELb0EEEEEEEEEvNT_6ParamsE$_ZZN4cute13to_mixed_bitsINS_5tupleIJNS1_IJNS_1CILi4EEENS2_ILi8EEEEEES3_NS2_ILi1EEEEEENS1_IJNS1_IJNS2_ILi0EEENS2_ILi64EEEEEES8_S8_EEENS1_IJNS1_IJiiEEEiS8_EEEEEDaRKT_RKT0_RKT1_ENKUlRKT_RKT0_RKT1_E_clIS5_SA_SC_EEDaSP_SS_SV_,($_ZN7cutlass13device_kernelIN5flash19enable_sm80_to_sm89INS1_16FlashAttnBwdSm80INS1_25CollectiveMainloopBwdSm80ILi2ELi2EN4cute5tupleIJNS5_1CILi128EEES8_NS7_ILi64EEEEEENS_10bfloat16_tEfNS_4arch4Sm80ELb1ELb0ELb1ELb1ELb0ELb0ELb0ELb0ELi2ELi4ELi4ELi4ELb0EEENS1_24CollectiveEpilogueBwdGQAISA_fSD_Li256ELb1ELb0EEENS1_25SingleTileBwdLPTSchedulerILb1ELi128ELb0EEEEEEEEEvNT_6ParamsE$_ZZN4cute13to_mixed_bitsINS_5tupleIJNS1_IJNS_1CILi4EEENS2_ILi8EEEEEES3_NS2_ILi1EEEEEENS1_IJNS1_IJNS2_ILi128EEENS2_ILi0EEEEEENS2_ILi16EEES9_EEENS1_IJNS1_IJiiEEEiS9_EEEEEDaRKT_RKT0_RKT1_ENKUlDpRKT_E_clIJNS_9MixedBitsILj0ELj384EEENSU_ILj0ELj48EEENS2_ILj0EEEEEEDaSR_ - $_ZN7cutlass13device_kernelIN5flash19enable_sm80_to_sm89INS1_16FlashAttnBwdSm80INS1_25CollectiveMainloopBwdSm80ILi2ELi2EN4cute5tupleIJNS5_1CILi128EEES8_NS7_ILi64EEEEEENS_10bfloat16_tEfNS_4arch4Sm80ELb1ELb0ELb1ELb1ELb0ELb0ELb0ELb0ELi2ELi4ELi4ELi4ELb0EEENS1_24CollectiveEpilogueBwdGQAISA_fSD_Li256ELb1ELb0EEENS1_25SingleTileBwdLPTSchedulerILb1ELi128ELb0EEEEEEEEEvNT_6ParamsE$_ZZN4cute13to_mixed_bitsINS_5tupleIJNS1_IJNS_1CILi4EEENS2_ILi8EEEEEES3_NS2_ILi1EEEEEENS1_IJNS1_IJNS2_ILi0EEENS2_ILi64EEEEEES8_S8_EEENS1_IJNS1_IJiiEEEiS8_EEEEEDaRKT_RKT0_RKT1_ENKUlRKT_RKT0_RKT1_E_clIS5_SA_SC_EEDaSP_SS_SV_)
$_ZN7cutlass13device_kernelIN5flash19enable_sm80_to_sm89INS1_16FlashAttnBwdSm80INS1_25CollectiveMainloopBwdSm80ILi2ELi2EN4cute5tupleIJNS5_1CILi128EEES8_NS7_ILi64EEEEEENS_10bfloat16_tEfNS_4arch4Sm80ELb1ELb0ELb1ELb1ELb0ELb0ELb0ELb0ELi2ELi4ELi4ELi4ELb0EEENS1_24CollectiveEpilogueBwdGQAISA_fSD_Li256ELb1ELb0EEENS1_25SingleTileBwdLPTSchedulerILb1ELi128ELb0EEEEEEEEEvNT_6ParamsE$_ZZN4cute13to_mixed_bitsINS_5tupleIJNS1_IJNS_1CILi4EEENS2_ILi8EEEEEES3_NS2_ILi1EEEEEENS1_IJNS1_IJNS2_ILi0EEENS2_ILi64EEEEEES8_S8_EEENS1_IJNS1_IJiiEEEiS8_EEEEEDaRKT_RKT0_RKT1_ENKUlRKT_RKT0_RKT1_E_clIS5_SA_SC_EEDaSP_SS_SV_:
        /* <DEDUP_REMOVED lines=8> */
        .type           $_ZN7cutlass13device_kernelIN5flash19enable_sm80_to_sm89INS1_16FlashAttnBwdSm80INS1_25CollectiveMainloopBwdSm80ILi2ELi2EN4cute5tupleIJNS5_1CILi128EEES8_NS7_ILi64EEEEEENS_10bfloat16_tEfNS_4arch4Sm80ELb1ELb0ELb1ELb1ELb0ELb0ELb0ELb0ELi2ELi4ELi4ELi4ELb0EEENS1_24CollectiveEpilogueBwdGQAISA_fSD_Li256ELb1ELb0EEENS1_25SingleTileBwdLPTSchedulerILb1ELi128ELb0EEEEEEEEEvNT_6ParamsE$_ZZN4cute13to_mixed_bitsINS_5tupleIJNS1_IJNS_1CILi4EEENS2_ILi8EEEEEES3_NS2_ILi1EEEEEENS1_IJNS1_IJNS2_ILi128EEENS2_ILi0EEEEEENS2_ILi16EEES9_EEENS1_IJNS1_IJiiEEEiS9_EEEEEDaRKT_RKT0_RKT1_ENKUlDpRKT_E_clIJNS_9MixedBitsILj0ELj384EEENSU_ILj0ELj48EEENS2_ILj0EEEEEEDaSR_,@function
        .size           $_ZN7cutlass13device_kernelIN5flash19enable_sm80_to_sm89INS1_16FlashAttnBwdSm80INS1_25CollectiveMainloopBwdSm80ILi2ELi2EN4cute5tupleIJNS5_1CILi128EEES8_NS7_ILi64EEEEEENS_10bfloat16_tEfNS_4arch4Sm80ELb1ELb0ELb1ELb1ELb0ELb0ELb0ELb0ELi2ELi4ELi4ELi4ELb0EEENS1_24CollectiveEpilogueBwdGQAISA_fSD_Li256ELb1ELb0EEENS1_25SingleTileBwdLPTSchedulerILb1ELi128ELb0EEEEEEEEEvNT_6ParamsE$_ZZN4cute13to_mixed_bitsINS_5tupleIJNS1_IJNS_1CILi4EEENS2_ILi8EEEEEES3_NS2_ILi1EEEEEENS1_IJNS1_IJNS2_ILi128EEENS2_ILi0EEEEEENS2_ILi16EEES9_EEENS1_IJNS1_IJiiEEEiS9_EEEEEDaRKT_RKT0_RKT1_ENKUlDpRKT_E_clIJNS_9MixedBitsILj0ELj384EEENSU_ILj0ELj48EEENS2_ILj0EEEEEEDaSR_,($_ZN7cutlass13device_kernelIN5flash19enable_sm80_to_sm89INS1_16FlashAttnBwdSm80INS1_25CollectiveMainloopBwdSm80ILi2ELi2EN4cute5tupleIJNS5_1CILi128EEES8_NS7_ILi64EEEEEENS_10bfloat16_tEfNS_4arch4Sm80ELb1ELb0ELb1ELb1ELb0ELb0ELb0ELb0ELi2ELi4ELi4ELi4ELb0EEENS1_24CollectiveEpilogueBwdGQAISA_fSD_Li256ELb1ELb0EEENS1_25SingleTileBwdLPTSchedulerILb1ELi128ELb0EEEEEEEEEvNT_6ParamsE$_ZZN4cute13to_mixed_bitsINS_5tupleIJNS1_IJNS_1CILi4EEENS2_ILi8EEEEEES3_NS2_ILi1EEEEEENS1_IJNS1_IJNS2_ILi128EEENS2_ILi0EEEEEENS2_ILi16EEES9_EEENS1_IJNS1_IJiiEEEiS9_EEEEEDaRKT_RKT0_RKT1_ENKUlRKT_RKT0_RKT1_E_clIS3_SB_iEEDaSQ_ST_SW_ - $_ZN7cutlass13device_kernelIN5flash19enable_sm80_to_sm89INS1_16FlashAttnBwdSm80INS1_25CollectiveMainloopBwdSm80ILi2ELi2EN4cute5tupleIJNS5_1CILi128EEES8_NS7_ILi64EEEEEENS_10bfloat16_tEfNS_4arch4Sm80ELb1ELb0ELb1ELb1ELb0ELb0ELb0ELb0ELi2ELi4ELi4ELi4ELb0EEENS1_24CollectiveEpilogueBwdGQAISA_fSD_Li256ELb1ELb0EEENS1_25SingleTileBwdLPTSchedulerILb1ELi128ELb0EEEEEEEEEvNT_6ParamsE$_ZZN4cute13to_mixed_bitsINS_5tupleIJNS1_IJNS_1CILi4EEENS2_ILi8EEEEEES3_NS2_ILi1EEEEEENS1_IJNS1_IJNS2_ILi128EEENS2_ILi0EEEEEENS2_ILi16EEES9_EEENS1_IJNS1_IJiiEEEiS9_EEEEEDaRKT_RKT0_RKT1_ENKUlDpRKT_E_clIJNS_9MixedBitsILj0ELj384EEENSU_ILj0ELj48EEENS2_ILj0EEEEEEDaSR_)
$_ZN7cutlass13device_kernelIN5flash19enable_sm80_to_sm89INS1_16FlashAttnBwdSm80INS1_25CollectiveMainloopBwdSm80ILi2ELi2EN4cute5tupleIJNS5_1CILi128EEES8_NS7_ILi64EEEEEENS_10bfloat16_tEfNS_4arch4Sm80ELb1ELb0ELb1ELb1ELb0ELb0ELb0ELb0ELi2ELi4ELi4ELi4ELb0EEENS1_24CollectiveEpilogueBwdGQAISA_fSD_Li256ELb1ELb0EEENS1_25SingleTileBwdLPTSchedulerILb1ELi128ELb0EEEEEEEEEvNT_6ParamsE$_ZZN4cute13to_mixed_bitsINS_5tupleIJNS1_IJNS_1CILi4EEENS2_ILi8EEEEEES3_NS2_ILi1EEEEEENS1_IJNS1_IJNS2_ILi128EEENS2_ILi0EEEEEENS2_ILi16EEES9_EEENS1_IJNS1_IJiiEEEiS9_EEEEEDaRKT_RKT0_RKT1_ENKUlDpRKT_E_clIJNS_9MixedBitsILj0ELj384EEENSU_ILj0ELj48EEENS2_ILj0EEEEEEDaSR_:
[----:B------:R-:W-:Y:S01]  /*c1c0*/  IMAD.MOV.U32 R8, RZ, RZ, R2 ;  /* 0x000000ffff087224 */ /* 0x000fe200078e0002 */
[----:B------:R-:W-:Y:S01]  /*c1d0*/  LOP3.LUT R6, R5, 0x30, RZ, 0xc0, !PT ;  /* 0x0000003005067812 */ /* 0x000fe200078ec0ff */
[----:B------:R-:W-:-:S03]  /*c1e0*/  IMAD.MOV.U32 R9, RZ, RZ, 0x0 ;  /* 0x00000000ff097424 */ /* 0x000fc600078e00ff */
[----:B------:R-:W-:Y:S01]  /*c1f0*/  LOP3.LUT R3, R6, 0x1b0, R3, 0x78, !PT ;  /* 0x000001b006037812 */ /* 0x000fe200078e7803 */
[----:B------:R-:W-:Y:S06]  /*c200*/  RET.REL.NODEC R8 `(_ZN7cutlass13device_kernelIN5flash19enable_sm80_to_sm89INS1_16FlashAttnBwdSm80INS1_25CollectiveMainloopBwdSm80ILi2ELi2EN4cute5tupleIJNS5_1CILi128EEES8_NS7_ILi64EEEEEENS_10bfloat16_tEfNS_4arch4Sm80ELb1ELb0ELb1ELb1ELb0ELb0ELb0ELb0ELi2ELi4ELi4ELi4ELb0EEENS1_24CollectiveEpilogueBwdGQAISA_fSD_Li256ELb1ELb0EEENS1_25SingleTileBwdLPTSchedulerILb1ELi128ELb0EEEEEEEEEvNT_6ParamsE) ;  /* 0xffff3df008007950 */ /* 0x000fec0003c3ffff */
        .type           $_ZN7cutlass13device_kernelIN5flash19enable_sm80_to_sm89INS1_16FlashAttnBwdSm80INS1_25CollectiveMainloopBwdSm80ILi2ELi2EN4cute5tupleIJNS5_1CILi128EEES8_NS7_ILi64EEEEEENS_10bfloat16_tEfNS_4arch4Sm80ELb1ELb0ELb1ELb1ELb0ELb0ELb0ELb0ELi2ELi4ELi4ELi4ELb0EEENS1_24CollectiveEpilogueBwdGQAISA_fSD_Li256ELb1ELb0EEENS1_25SingleTileBwdLPTSchedulerILb1ELi128ELb0EEEEEEEEEvNT_6ParamsE$_ZZN4cute13to_mixed_bitsINS_5tupleIJNS1_IJNS_1CILi4EEENS2_ILi8EEEEEES3_NS2_ILi1EEEEEENS1_IJNS1_IJNS2_ILi128EEENS2_ILi0EEEEEENS2_ILi16EEES9_EEENS1_IJNS1_IJiiEEEiS9_EEEEEDaRKT_RKT0_RKT1_ENKUlRKT_RKT0_RKT1_E_clIS3_SB_iEEDaSQ_ST_SW_,@function
        .size           $_ZN7cutlass13device_kernelIN5flash19enable_sm80_to_sm89INS1_16FlashAttnBwdSm80INS1_25CollectiveMainloopBwdSm80ILi2ELi2EN4cute5tupleIJNS5_1CILi128EEES8_NS7_ILi64EEEEEENS_10bfloat16_tEfNS_4arch4Sm80ELb1ELb0ELb1ELb1ELb0ELb0ELb0ELb0ELi2ELi4ELi4ELi4ELb0EEENS1_24CollectiveEpilogueBwdGQAISA_fSD_Li256ELb1ELb0EEENS1_25SingleTileBwdLPTSchedulerILb1ELi128ELb0EEEEEEEEEvNT_6ParamsE$_ZZN4cute13to_mixed_bitsINS_5tupleIJNS1_IJNS_1CILi4EEENS2_ILi8EEEEEES3_NS2_ILi1EEEEEENS1_IJNS1_IJNS2_ILi128EEENS2_ILi0EEEEEENS2_ILi16EEES9_EEENS1_IJNS1_IJiiEEEiS9_EEEEEDaRKT_RKT0_RKT1_ENKUlRKT_RKT0_RKT1_E_clIS3_SB_iEEDaSQ_ST_SW_,($_ZN7cutlass13device_kernelIN5flash19enable_sm80_to_sm89INS1_16FlashAttnBwdSm80INS1_25CollectiveMainloopBwdSm80ILi2ELi2EN4cute5tupleIJNS5_1CILi128EEES8_NS7_ILi64EEEEEENS_10bfloat16_tEfNS_4arch4Sm80ELb1ELb0ELb1ELb1ELb0ELb0ELb0ELb0ELi2ELi4ELi4ELi4ELb0EEENS1_24CollectiveEpilogueBwdGQAISA_fSD_Li256ELb1ELb0EEENS1_25SingleTileBwdLPTSchedulerILb1ELi128ELb0EEEEEEEEEvNT_6ParamsE$_ZZN4cute13to_mixed_bitsINS_5tupleIJNS1_IJNS_1CILi4EEENS2_ILi8EEEEEES3_NS2_ILi1EEEEEENS1_IJNS1_IJNS2_ILi128EEENS2_ILi0EEEEEENS2_ILi16EEES9_EEENS1_IJNS1_IJiiEEEiS9_EEEEEDaRKT_RKT0_RKT1_ENKUlRKT_RKT0_RKT1_E_clIS5_SA_SD_EEDaSQ_ST_SW_ - $_ZN7cutlass13device_kernelIN5flash19enable_sm80_to_sm89INS1_16FlashAttnBwdSm80INS1_25CollectiveMainloopBwdSm80ILi2ELi2EN4cute5tupleIJNS5_1CILi128EEES8_NS7_ILi64EEEEEENS_10bfloat16_tEfNS_4arch4Sm80ELb1ELb0ELb1ELb1ELb0ELb0ELb0ELb0ELi2ELi4ELi4ELi4ELb0EEENS1_24CollectiveEpilogueBwdGQAISA_fSD_Li256ELb1ELb0EEENS1_25SingleTileBwdLPTSchedulerILb1ELi128ELb0EEEEEEEEEvNT_6ParamsE$_ZZN4cute13to_mixed_bitsINS_5tupleIJNS1_IJNS_1CILi4EEENS2_ILi8EEEEEES3_NS2_ILi1EEEEEENS1_IJNS1_IJNS2_ILi128EEENS2_ILi0EEEEEENS2_ILi16EEES9_EEENS1_IJNS1_IJiiEEEiS9_EEEEEDaRKT_RKT0_RKT1_ENKUlRKT_RKT0_RKT1_E_clIS3_SB_iEEDaSQ_ST_SW_)
$_ZN7cutlass13device_kernelIN5flash19enable_sm80_to_sm89INS1_16FlashAttnBwdSm80INS1_25CollectiveMainloopBwdSm80ILi2ELi2EN4cute5tupleIJNS5_1CILi128EEES8_NS7_ILi64EEEEEENS_10bfloat16_tEfNS_4arch4Sm80ELb1ELb0ELb1ELb1ELb0ELb0ELb0ELb0ELi2ELi4ELi4ELi4ELb0EEENS1_24CollectiveEpilogueBwdGQAISA_fSD_Li256ELb1ELb0EEENS1_25SingleTileBwdLPTSchedulerILb1ELi128ELb0EEEEEEEEEvNT_6ParamsE$_ZZN4cute13to_mixed_bitsINS_5tupleIJNS1_IJNS_1CILi4EEENS2_ILi8EEEEEES3_NS2_ILi1EEEEEENS1_IJNS1_IJNS2_ILi128EEENS2_ILi0EEEEEENS2_ILi16EEES9_EEENS1_IJNS1_IJiiEEEiS9_EEEEEDaRKT_RKT0_RKT1_ENKUlRKT_RKT0_RKT1_E_clIS3_SB_iEEDaSQ_ST_SW_:
[----:B------:R-:W-:Y:S01]  /*c210*/  MOV R8, R6 ;  /* 0x0000000600087202 */ /* 0x000fe20000000f00 */
[----:B------:R-:W-:Y:S02]  /*c220*/  IMAD.MOV.U32 R9, RZ, RZ, 0x0 ;  /* 0x00000000ff097424 */ /* 0x000fe400078e00ff */
[----:B------:R-:W-:-:S05]  /*c230*/  IMAD.SHL.U32 R2, R29, 0x10, RZ ;  /* 0x000000101d027824 */ /* 0x000fca00078e00ff */
[----:B------:R-:W-:Y:S01]  /*c240*/  LOP3.LUT R2, R2, 0x30, RZ, 0xc0, !PT ;  /* 0x0000003002027812 */ /* 0x000fe200078ec0ff */
[----:B------:R-:W-:Y:S06]  /*c250*/  RET.REL.NODEC R8 `(_ZN7cutlass13device_kernelIN5flash19enable_sm80_to_sm89INS1_16FlashAttnBwdSm80INS1_25CollectiveMainloopBwdSm80ILi2ELi2EN4cute5tupleIJNS5_1CILi128EEES8_NS7_ILi64EEEEEENS_10bfloat16_tEfNS_4arch4Sm80ELb1ELb0ELb1ELb1ELb0ELb0ELb0ELb0ELi2ELi4ELi4ELi4ELb0EEENS1_24CollectiveEpilogueBwdGQAISA_fSD_Li256ELb1ELb0EEENS1_25SingleTileBwdLPTSchedulerILb1ELi128ELb0EEEEEEEEEvNT_6ParamsE) ;  /* 0xffff3da008007950 */ /* 0x000fec0003c3ffff */
        .type           $_ZN7cutlass13device_kernelIN5flash19enable_sm80_to_sm89INS1_16FlashAttnBwdSm80INS1_25CollectiveMainloopBwdSm80ILi2ELi2EN4cute5tupleIJNS5_1CILi128EEES8_NS7_ILi64EEEEEENS_10bfloat16_tEfNS_4arch4Sm80ELb1ELb0ELb1ELb1ELb0ELb0ELb0ELb0ELi2ELi4ELi4ELi4ELb0EEENS1_24CollectiveEpilogueBwdGQAISA_fSD_Li256ELb1ELb0EEENS1_25SingleTileBwdLPTSchedulerILb1ELi128ELb0EEEEEEEEEvNT_6ParamsE$_ZZN4cute13to_mixed_bitsINS_5tupleIJNS1_IJNS_1CILi4EEENS2_ILi8EEEEEES3_NS2_ILi1EEEEEENS1_IJNS1_IJNS2_ILi128EEENS2_ILi0EEEEEENS2_ILi16EEES9_EEENS1_IJNS1_IJiiEEEiS9_EEEEEDaRKT_RKT0_RKT1_ENKUlRKT_RKT0_RKT1_E_clIS5_SA_SD_EEDaSQ_ST_SW_,@function
        .size           $_ZN7cutlass13device_kernelIN5flash19enable_sm80_to_sm89INS1_16FlashAttnBwdSm80INS1_25CollectiveMainloopBwdSm80ILi2ELi2EN4cute5tupleIJNS5_1CILi128EEES8_NS7_ILi64EEEEEENS_10bfloat16_tEfNS_4arch4Sm80ELb1ELb0ELb1ELb1ELb0ELb0ELb0ELb0ELi2ELi4ELi4ELi4ELb0EEENS1_24CollectiveEpilogueBwdGQAISA_fSD_Li256ELb1ELb0EEENS1_25SingleTileBwdLPTSchedulerILb1ELi128ELb0EEEEEEEEEvNT_6ParamsE$_ZZN4cute13to_mixed_bitsINS_5tupleIJNS1_IJNS_1CILi4EEENS2_ILi8EEEEEES3_NS2_ILi1EEEEEENS1_IJNS1_IJNS2_ILi128EEENS2_ILi0EEEEEENS2_ILi16EEES9_EEENS1_IJNS1_IJiiEEEiS9_EEEEEDaRKT_RKT0_RKT1_ENKUlRKT_RKT0_RKT1_E_clIS5_SA_SD_EEDaSQ_ST_SW_,($_ZN7cutlass13device_kernelIN5flash19enable_sm80_to_sm89INS1_16FlashAttnBwdSm80INS1_25CollectiveMainloopBwdSm80ILi2ELi2EN4cute5tupleIJNS5_1CILi128EEES8_NS7_ILi64EEEEEENS_10bfloat16_tEfNS_4arch4Sm80ELb1ELb0ELb1ELb1ELb0ELb0ELb0ELb0ELi2ELi4ELi4ELi4ELb0EEENS1_24CollectiveEpilogueBwdGQAISA_fSD_Li256ELb1ELb0EEENS1_25SingleTileBwdLPTSchedulerILb1ELi128ELb0EEEEEEEEEvNT_6ParamsE$_ZZN4cute13to_mixed_bitsINS_5tupleIJNS_1CILi4EEENS2_ILi8EEEEEENS1_IJNS2_ILi0EEENS2_ILi64EEEEEENS1_IJiiEEEEEDaRKT_RKT0_RKT1_ENKUlDpRKT_E_clIJNS2_ILj0EEENS_9MixedBitsILj0ELj448EEEEEEDaSM_ - $_ZN7cutlass13device_kernelIN5flash19enable_sm80_to_sm89INS1_16FlashAttnBwdSm80INS1_25CollectiveMainloopBwdSm80ILi2ELi2EN4cute5tupleIJNS5_1CILi128EEES8_NS7_ILi64EEEEEENS_10bfloat16_tEfNS_4arch4Sm80ELb1ELb0ELb1ELb1ELb0ELb0ELb0ELb0ELi2ELi4ELi4ELi4ELb0EEENS1_24CollectiveEpilogueBwdGQAISA_fSD_Li256ELb1ELb0EEENS1_25SingleTileBwdLPTSchedulerILb1ELi128ELb0EEEEEEEEEvNT_6ParamsE$_ZZN4cute13to_mixed_bitsINS_5tupleIJNS1_IJNS_1CILi4EEENS2_ILi8EEEEEES3_NS2_ILi1EEEEEENS1_IJNS1_IJNS2_ILi128EEENS2_ILi0EEEEEENS2_ILi16EEES9_EEENS1_IJNS1_IJiiEEEiS9_EEEEEDaRKT_RKT0_RKT1_ENKUlRKT_RKT0_RKT1_E_clIS5_SA_SD_EEDaSQ_ST_SW_)
$_ZN7cutlass13device_kernelIN5flash19enable_sm80_to_sm89INS1_16FlashAttnBwdSm80INS1_25CollectiveMainloopBwdSm80ILi2ELi2EN4cute5tupleIJNS5_1CILi128EEES8_NS7_ILi64EEEEEENS_10bfloat16_tEfNS_4arch4Sm80ELb1ELb0ELb1ELb1ELb0ELb0ELb0ELb0ELi2ELi4ELi4ELi4ELb0EEENS1_24CollectiveEpilogueBwdGQAISA_fSD_Li256ELb1ELb0EEENS1_25SingleTileBwdLPTSchedulerILb1ELi128ELb0EEEEEEEEEvNT_6ParamsE$_ZZN4cute13to_mixed_bitsINS_5tupleIJNS1_IJNS_1CILi4EEENS2_ILi8EEEEEES3_NS2_ILi1EEEEEENS1_IJNS1_IJNS2_ILi128EEENS2_ILi0EEEEEENS2_ILi16EEES9_EEENS1_IJNS1_IJiiEEEiS9_EEEEEDaRKT_RKT0_RKT1_ENKUlRKT_RKT0_RKT1_E_clIS5_SA_SD_EEDaSQ_ST_SW_:
        /* <DEDUP_REMOVED lines=8> */
        .type           $_ZN7cutlass13device_kernelIN5flash19enable_sm80_to_sm89INS1_16FlashAttnBwdSm80INS1_25CollectiveMainloopBwdSm80ILi2ELi2EN4cute5tupleIJNS5_1CILi128EEES8_NS7_ILi64EEEEEENS_10bfloat16_tEfNS_4arch4Sm80ELb1ELb0ELb1ELb1ELb0ELb0ELb0ELb0ELi2ELi4ELi4ELi4ELb0EEENS1_24CollectiveEpilogueBwdGQAISA_fSD_Li256ELb1ELb0EEENS1_25SingleTileBwdLPTSchedulerILb1ELi128ELb0EEEEEEEEEvNT_6ParamsE$_ZZN4cute13to_mixed_bitsINS_5tupleIJNS_1CILi4EEENS2_ILi8EEEEEENS1_IJNS2_ILi0EEENS2_ILi64EEEEEENS1_IJiiEEEEEDaRKT_RKT0_RKT1_ENKUlDpRKT_E_clIJNS2_ILj0EEENS_9MixedBitsILj0ELj448EEEEEEDaSM_,@function
        .size           $_ZN7cutlass13device_kernelIN5flash19enable_sm80_to_sm89INS1_16FlashAttnBwdSm80INS1_25CollectiveMainloopBwdSm80ILi2ELi2EN4cute5tupleIJNS5_1CILi128EEES8_NS7_ILi64EEEEEENS_10bfloat16_tEfNS_4arch4Sm80ELb1ELb0ELb1ELb1ELb0ELb0ELb0ELb0ELi2ELi4ELi4ELi4ELb0EEENS1_24CollectiveEpilogueBwdGQAISA_fSD_Li256ELb1ELb0EEENS1_25SingleTileBwdLPTSchedulerILb1ELi128ELb0EEEEEEEEEvNT_6ParamsE$_ZZN4cute13to_mixed_bitsINS_5tupleIJNS_1CILi4EEENS2_ILi8EEEEEENS1_IJNS2_ILi0EEENS2_ILi64EEEEEENS1_IJiiEEEEEDaRKT_RKT0_RKT1_ENKUlDpRKT_E_clIJNS2_ILj0EEENS_9MixedBitsILj0ELj448EEEEEEDaSM_,($_ZN7cutlass13device_kernelIN5flash19enable_sm80_to_sm89INS1_16FlashAttnBwdSm80INS1_25CollectiveMainloopBwdSm80ILi2ELi2EN4cute5tupleIJNS5_1CILi128EEES8_NS7_ILi64EEEEEENS_10bfloat16_tEfNS_4arch4Sm80ELb1ELb0ELb1ELb1ELb0ELb0ELb0ELb0ELi2ELi4ELi4ELi4ELb0EEENS1_24CollectiveEpilogueBwdGQAISA_fSD_Li256ELb1ELb0EEENS1_25SingleTileBwdLPTSchedulerILb1ELi128ELb0EEEEEEEEEvNT_6ParamsE$_ZZN4cute13to_mixed_bitsINS_5tupleIJNS_1CILi4EEENS2_ILi8EEEEEENS1_IJNS2_ILi0EEENS2_ILi64EEEEEENS1_IJiiEEEEEDaRKT_RKT0_RKT1_ENKUlRKT_RKT0_RKT1_E_clIS4_S7_iEEDaSL_SO_SR_ - $_ZN7cutlass13device_kernelIN5flash19enable_sm80_to_sm89INS1_16FlashAttnBwdSm80INS1_25CollectiveMainloopBwdSm80ILi2ELi2EN4cute5tupleIJNS5_1CILi128EEES8_NS7_ILi64EEEEEENS_10bfloat16_tEfNS_4arch4Sm80ELb1ELb0ELb1ELb1ELb0ELb0ELb0ELb0ELi2ELi4ELi4ELi4ELb0EEENS1_24CollectiveEpilogueBwdGQAISA_fSD_Li256ELb1ELb0EEENS1_25SingleTileBwdLPTSchedulerILb1ELi128ELb0EEEEEEEEEvNT_6ParamsE$_ZZN4cute13to_mixed_bitsINS_5tupleIJNS_1CILi4EEENS2_ILi8EEEEEENS1_IJNS2_ILi0EEENS2_ILi64EEEEEENS1_IJiiEEEEEDaRKT_RKT0_RKT1_ENKUlDpRKT_E_clIJNS2_ILj0EEENS_9MixedBitsILj0ELj448EEEEEEDaSM_)
$_ZN7cutlass13device_kernelIN5flash19enable_sm80_to_sm89INS1_16FlashAttnBwdSm80INS1_25CollectiveMainloopBwdSm80ILi2ELi2EN4cute5tupleIJNS5_1CILi128EEES8_NS7_ILi64EEEEEENS_10bfloat16_tEfNS_4arch4Sm80ELb1ELb0ELb1ELb1ELb0ELb0ELb0ELb0ELi2ELi4ELi4ELi4ELb0EEENS1_24CollectiveEpilogueBwdGQAISA_fSD_Li256ELb1ELb0EEENS1_25SingleTileBwdLPTSchedulerILb1ELi128ELb0EEEEEEEEEvNT_6ParamsE$_ZZN4cute13to_mixed_bitsINS_5tupleIJNS_1CILi4EEENS2_ILi8EEEEEENS1_IJNS2_ILi0EEENS2_ILi64EEEEEENS1_IJiiEEEEEDaRKT_RKT0_RKT1_ENKUlDpRKT_E_clIJNS2_ILj0EEENS_9MixedBitsILj0ELj448EEEEEEDaSM_:
[----:B------:R-:W-:Y:S01]  /*c2e0*/  IMAD.MOV.U32 R8, RZ, RZ, R2 ;  /* 0x000000ffff087224 */ /* 0x000fe200078e0002 */
[----:B------:R-:W-:Y:S02]  /*c2f0*/  MOV R9, 0x0 ;  /* 0x0000000000097802 */ /* 0x000fe40000000f00 */
[----:B------:R-:W-:Y:S02]  /*c300*/  LOP3.LUT R3, R3, 0x1c0, RZ, 0xc0, !PT ;  /* 0x000001c003037812 */ /* 0x000fe400078ec0ff */
[----:B------:R-:W-:Y:S05]  /*c310*/  RET.REL.NODEC R8 `(_ZN7cutlass13device_kernelIN5flash19enable_sm80_to_sm89INS1_16FlashAttnBwdSm80INS1_25CollectiveMainloopBwdSm80ILi2ELi2EN4cute5tupleIJNS5_1CILi128EEES8_NS7_ILi64EEEEEENS_10bfloat16_tEfNS_4arch4Sm80ELb1ELb0ELb1ELb1ELb0ELb0ELb0ELb0ELi2ELi4ELi4ELi4ELb0EEENS1_24CollectiveEpilogueBwdGQAISA_fSD_Li256ELb1ELb0EEENS1_25SingleTileBwdLPTSchedulerILb1ELi128ELb0EEEEEEEEEvNT_6ParamsE) ;  /* 0xffff3ce008007950 */ /* 0x000fea0003c3ffff */
        .type           $_ZN7cutlass13device_kernelIN5flash19enable_sm80_to_sm89INS1_16FlashAttnBwdSm80INS1_25CollectiveMainloopBwdSm80ILi2ELi2EN4cute5tupleIJNS5_1CILi128EEES8_NS7_ILi64EEEEEENS_10bfloat16_tEfNS_4arch4Sm80ELb1ELb0ELb1ELb1ELb0ELb0ELb0ELb0ELi2ELi4ELi4ELi4ELb0EEENS1_24CollectiveEpilogueBwdGQAISA_fSD_Li256ELb1ELb0EEENS1_25SingleTileBwdLPTSchedulerILb1ELi128ELb0EEEEEEEEEvNT_6ParamsE$_ZZN4cute13to_mixed_bitsINS_5tupleIJNS_1CILi4EEENS2_ILi8EEEEEENS1_IJNS2_ILi0EEENS2_ILi64EEEEEENS1_IJiiEEEEEDaRKT_RKT0_RKT1_ENKUlRKT_RKT0_RKT1_E_clIS4_S7_iEEDaSL_SO_SR_,@function
        .size           $_ZN7cutlass13device_kernelIN5flash19enable_sm80_to_sm89INS1_16FlashAttnBwdSm80INS1_25CollectiveMainloopBwdSm80ILi2ELi2EN4cute5tupleIJNS5_1CILi128EEES8_NS7_ILi64EEEEEENS_10bfloat16_tEfNS_4arch4Sm80ELb1ELb0ELb1ELb1ELb0ELb0ELb0ELb0ELi2ELi4ELi4ELi4ELb0EEENS1_24CollectiveEpilogueBwdGQAISA_fSD_Li256ELb1ELb0EEENS1_25SingleTileBwdLPTSchedulerILb1ELi128ELb0EEEEEEEEEvNT_6ParamsE$_ZZN4cute13to_mixed_bitsINS_5tupleIJNS_1CILi4EEENS2_ILi8EEEEEENS1_IJNS2_ILi0EEENS2_ILi64EEEEEENS1_IJiiEEEEEDaRKT_RKT0_RKT1_ENKUlRKT_RKT0_RKT1_E_clIS4_S7_iEEDaSL_SO_SR_,($_ZN7cutlass13device_kernelIN5flash19enable_sm80_to_sm89INS1_16FlashAttnBwdSm80INS1_25CollectiveMainloopBwdSm80ILi2ELi2EN4cute5tupleIJNS5_1CILi128EEES8_NS7_ILi64EEEEEENS_10bfloat16_tEfNS_4arch4Sm80ELb1ELb0ELb1ELb1ELb0ELb0ELb0ELb0ELi2ELi4ELi4ELi4ELb0EEENS1_24CollectiveEpilogueBwdGQAISA_fSD_Li256ELb1ELb0EEENS1_25SingleTileBwdLPTSchedulerILb1ELi128ELb0EEEEEEEEEvNT_6ParamsE$_ZZN4cute13to_mixed_bitsINS_5tupleIJNS_1CILi4EEENS2_ILi8EEEEEENS1_IJNS2_ILi128EEENS2_ILi0EEEEEENS1_IJiiEEEEEDaRKT_RKT0_RKT1_ENKUlDpRKT_E_clIJNS_9MixedBitsILj0ELj384EEENS2_ILj0EEEEEEDaSM_ - $_ZN7cutlass13device_kernelIN5flash19enable_sm80_to_sm89INS1_16FlashAttnBwdSm80INS1_25CollectiveMainloopBwdSm80ILi2ELi2EN4cute5tupleIJNS5_1CILi128EEES8_NS7_ILi64EEEEEENS_10bfloat16_tEfNS_4arch4Sm80ELb1ELb0ELb1ELb1ELb0ELb0ELb0ELb0ELi2ELi4ELi4ELi4ELb0EEENS1_24CollectiveEpilogueBwdGQAISA_fSD_Li256ELb1ELb0EEENS1_25SingleTileBwdLPTSchedulerILb1ELi128ELb0EEEEEEEEEvNT_6ParamsE$_ZZN4cute13to_mixed_bitsINS_5tupleIJNS_1CILi4EEENS2_ILi8EEEEEENS1_IJNS2_ILi0EEENS2_ILi64EEEEEENS1_IJiiEEEEEDaRKT_RKT0_RKT1_ENKUlRKT_RKT0_RKT1_E_clIS4_S7_iEEDaSL_SO_SR_)
$_ZN7cutlass13device_kernelIN5flash19enable_sm80_to_sm89INS1_16FlashAttnBwdSm80INS1_25CollectiveMainloopBwdSm80ILi2ELi2EN4cute5tupleIJNS5_1CILi128EEES8_NS7_ILi64EEEEEENS_10bfloat16_tEfNS_4arch4Sm80ELb1ELb0ELb1ELb1ELb0ELb0ELb0ELb0ELi2ELi4ELi4ELi4ELb0EEENS1_24CollectiveEpilogueBwdGQAISA_fSD_Li256ELb1ELb0EEENS1_25SingleTileBwdLPTSchedulerILb1ELi128ELb0EEEEEEEEEvNT_6ParamsE$_ZZN4cute13to_mixed_bitsINS_5tupleIJNS_1CILi4EEENS2_ILi8EEEEEENS1_IJNS2_ILi0EEENS2_ILi64EEEEEENS1_IJiiEEEEEDaRKT_RKT0_RKT1_ENKUlRKT_RKT0_RKT1_E_clIS4_S7_iEEDaSL_SO_SR_:
[----:B------:R-:W-:Y:S01]  /*c320*/  MOV R8, R2 ;  /* 0x0000000200087202 */ /* 0x000fe20000000f00 */
[----:B------:R-:W-:Y:S02]  /*c330*/  IMAD.MOV.U32 R9, RZ, RZ, 0x0 ;  /* 0x00000000ff097424 */ /* 0x000fe400078e00ff */
[----:B------:R-:W-:-:S05]  /*c340*/  IMAD.SHL.U32 R3, R3, 0x40, RZ ;  /* 0x0000004003037824 */ /* 0x000fca00078e00ff */
[----:B------:R-:W-:Y:S01]  /*c350*/  LOP3.LUT R3, R3, 0x1c0, RZ, 0xc0, !PT ;  /* 0x000001c003037812 */ /* 0x000fe200078ec0ff */
[----:B------:R-:W-:Y:S06]  /*c360*/  RET.REL.NODEC R8 `(_ZN7cutlass13device_kernelIN5flash19enable_sm80_to_sm89INS1_16FlashAttnBwdSm80INS1_25CollectiveMainloopBwdSm80ILi2ELi2EN4cute5tupleIJNS5_1CILi128EEES8_NS7_ILi64EEEEEENS_10bfloat16_tEfNS_4arch4Sm80ELb1ELb0ELb1ELb1ELb0ELb0ELb0ELb0ELi2ELi4ELi4ELi4ELb0EEENS1_24CollectiveEpilogueBwdGQAISA_fSD_Li256ELb1ELb0EEENS1_25SingleTileBwdLPTSchedulerILb1ELi128ELb0EEEEEEEEEvNT_6ParamsE) ;  /* 0xffff3c9008007950 */ /* 0x000fec0003c3ffff */
        .type           $_ZN7cutlass13device_kernelIN5flash19enable_sm80_to_sm89INS1_16FlashAttnBwdSm80INS1_25CollectiveMainloopBwdSm80ILi2ELi2EN4cute5tupleIJNS5_1CILi128EEES8_NS7_ILi64EEEEEENS_10bfloat16_tEfNS_4arch4Sm80ELb1ELb0ELb1ELb1ELb0ELb0ELb0ELb0ELi2ELi4ELi4ELi4ELb0EEENS1_24CollectiveEpilogueBwdGQAISA_fSD_Li256ELb1ELb0EEENS1_25SingleTileBwdLPTSchedulerILb1ELi128ELb0EEEEEEEEEvNT_6ParamsE$_ZZN4cute13to_mixed_bitsINS_5tupleIJNS_1CILi4EEENS2_ILi8EEEEEENS1_IJNS2_ILi128EEENS2_ILi0EEEEEENS1_IJiiEEEEEDaRKT_RKT0_RKT1_ENKUlDpRKT_E_clIJNS_9MixedBitsILj0ELj384EEENS2_ILj0EEEEEEDaSM_,@function
        .size           $_ZN7cutlass13device_kernelIN5flash19enable_sm80_to_sm89INS1_16FlashAttnBwdSm80INS1_25CollectiveMainloopBwdSm80ILi2ELi2EN4cute5tupleIJNS5_1CILi128EEES8_NS7_ILi64EEEEEENS_10bfloat16_tEfNS_4arch4Sm80ELb1ELb0ELb1ELb1ELb0ELb0ELb0ELb0ELi2ELi4ELi4ELi4ELb0EEENS1_24CollectiveEpilogueBwdGQAISA_fSD_Li256ELb1ELb0EEENS1_25SingleTileBwdLPTSchedulerILb1ELi128ELb0EEEEEEEEEvNT_6ParamsE$_ZZN4cute13to_mixed_bitsINS_5tupleIJNS_1CILi4EEENS2_ILi8EEEEEENS1_IJNS2_ILi128EEENS2_ILi0EEEEEENS1_IJiiEEEEEDaRKT_RKT0_RKT1_ENKUlDpRKT_E_clIJNS_9MixedBitsILj0ELj384EEENS2_ILj0EEEEEEDaSM_,($_ZN7cutlass13device_kernelIN5flash19enable_sm80_to_sm89INS1_16FlashAttnBwdSm80INS1_25CollectiveMainloopBwdSm80ILi2ELi2EN4cute5tupleIJNS5_1CILi128EEES8_NS7_ILi64EEEEEENS_10bfloat16_tEfNS_4arch4Sm80ELb1ELb0ELb1ELb1ELb0ELb0ELb0ELb0ELi2ELi4ELi4ELi4ELb0EEENS1_24CollectiveEpilogueBwdGQAISA_fSD_Li256ELb1ELb0EEENS1_25SingleTileBwdLPTSchedulerILb1ELi128ELb0EEEEEEEEEvNT_6ParamsE$_ZZN4cute13to_mixed_bitsINS_5tupleIJNS_1CILi4EEENS2_ILi8EEEEEENS1_IJNS2_ILi128EEENS2_ILi0EEEEEENS1_IJiiEEEEEDaRKT_RKT0_RKT1_ENKUlRKT_RKT0_RKT1_E_clIS3_S6_iEEDaSL_SO_SR_ - $_ZN7cutlass13device_kernelIN5flash19enable_sm80_to_sm89INS1_16FlashAttnBwdSm80INS1_25CollectiveMainloopBwdSm80ILi2ELi2EN4cute5tupleIJNS5_1CILi128EEES8_NS7_ILi64EEEEEENS_10bfloat16_tEfNS_4arch4Sm80ELb1ELb0ELb1ELb1ELb0ELb0ELb0ELb0ELi2ELi4ELi4ELi4ELb0EEENS1_24CollectiveEpilogueBwdGQAISA_fSD_Li256ELb1ELb0EEENS1_25SingleTileBwdLPTSchedulerILb1ELi128ELb0EEEEEEEEEvNT_6ParamsE$_ZZN4cute13to_mixed_bitsINS_5tupleIJNS_1CILi4EEENS2_ILi8EEEEEENS1_IJNS2_ILi128EEENS2_ILi0EEEEEENS1_IJiiEEEEEDaRKT_RKT0_RKT1_ENKUlDpRKT_E_clIJNS_9MixedBitsILj0ELj384EEENS2_ILj0EEEEEEDaSM_)
$_ZN7cutlass13device_kernelIN5flash19enable_sm80_to_sm89INS1_16FlashAttnBwdSm80INS1_25CollectiveMainloopBwdSm80ILi2ELi2EN4cute5tupleIJNS5_1CILi128EEES8_NS7_ILi64EEEEEENS_10bfloat16_tEfNS_4arch4Sm80ELb1ELb0ELb1ELb1ELb0ELb0ELb0ELb0ELi2ELi4ELi4ELi4ELb0EEENS1_24CollectiveEpilogueBwdGQAISA_fSD_Li256ELb1ELb0EEENS1_25SingleTileBwdLPTSchedulerILb1ELi128ELb0EEEEEEEEEvNT_6ParamsE$_ZZN4cute13to_mixed_bitsINS_5tupleIJNS_1CILi4EEENS2_ILi8EEEEEENS1_IJNS2_ILi128EEENS2_ILi0EEEEEENS1_IJiiEEEEEDaRKT_RKT0_RKT1_ENKUlDpRKT_E_clIJNS_9MixedBitsILj0ELj384EEENS2_ILj0EEEEEEDaSM_:
[----:B------:R-:W-:Y:S01]  /*c370*/  IMAD.MOV.U32 R8, RZ, RZ, R2 ;  /* 0x000000ffff087224 */ /* 0x000fe200078e0002 */
[----:B------:R-:W-:Y:S02]  /*c380*/  MOV R9, 0x0 ;  /* 0x0000000000097802 */ /* 0x000fe40000000f00 */
[----:B------:R-:W-:Y:S02]  /*c390*/  LOP3.LUT R3, R3, 0x180, RZ, 0xc0, !PT ;  /* 0x0000018003037812 */ /* 0x000fe400078ec0ff */
[----:B------:R-:W-:Y:S05]  /*c3a0*/  RET.REL.NODEC R8 `(_ZN7cutlass13device_kernelIN5flash19enable_sm80_to_sm89INS1_16FlashAttnBwdSm80INS1_25CollectiveMainloopBwdSm80ILi2ELi2EN4cute5tupleIJNS5_1CILi128EEES8_NS7_ILi64EEEEEENS_10bfloat16_tEfNS_4arch4Sm80ELb1ELb0ELb1ELb1ELb0ELb0ELb0ELb0ELi2ELi4ELi4ELi4ELb0EEENS1_24CollectiveEpilogueBwdGQAISA_fSD_Li256ELb1ELb0EEENS1_25SingleTileBwdLPTSchedulerILb1ELi128ELb0EEEEEEEEEvNT_6ParamsE) ;  /* 0xffff3c5008007950 */ /* 0x000fea0003c3ffff */
        .type           $_ZN7cutlass13device_kernelIN5flash19enable_sm80_to_sm89INS1_16FlashAttnBwdSm80INS1_25CollectiveMainloopBwdSm80ILi2ELi2EN4cute5tupleIJNS5_1CILi128EEES8_NS7_ILi64EEEEEENS_10bfloat16_tEfNS_4arch4Sm80ELb1ELb0ELb1ELb1ELb0ELb0ELb0ELb0ELi2ELi4ELi4ELi4ELb0EEENS1_24CollectiveEpilogueBwdGQAISA_fSD_Li256ELb1ELb0EEENS1_25SingleTileBwdLPTSchedulerILb1ELi128ELb0EEEEEEEEEvNT_6ParamsE$_ZZN4cute13to_mixed_bitsINS_5tupleIJNS_1CILi4EEENS2_ILi8EEEEEENS1_IJNS2_ILi128EEENS2_ILi0EEEEEENS1_IJiiEEEEEDaRKT_RKT0_RKT1_ENKUlRKT_RKT0_RKT1_E_clIS3_S6_iEEDaSL_SO_SR_,@function
        .size           $_ZN7cutlass13device_kernelIN5flash19enable_sm80_to_sm89INS1_16FlashAttnBwdSm80INS1_25CollectiveMainloopBwdSm80ILi2ELi2EN4cute5tupleIJNS5_1CILi128EEES8_NS7_ILi64EEEEEENS_10bfloat16_tEfNS_4arch4Sm80ELb1ELb0ELb1ELb1ELb0ELb0ELb0ELb0ELi2ELi4ELi4ELi4ELb0EEENS1_24CollectiveEpilogueBwdGQAISA_fSD_Li256ELb1ELb0EEENS1_25SingleTileBwdLPTSchedulerILb1ELi128ELb0EEEEEEEEEvNT_6ParamsE$_ZZN4cute13to_mixed_bitsINS_5tupleIJNS_1CILi4EEENS2_ILi8EEEEEENS1_IJNS2_ILi128EEENS2_ILi0EEEEEENS1_IJiiEEEEEDaRKT_RKT0_RKT1_ENKUlRKT_RKT0_RKT1_E_clIS3_S6_iEEDaSL_SO_SR_,($_ZN7cutlass13device_kernelIN5flash19enable_sm80_to_sm89INS1_16FlashAttnBwdSm80INS1_25CollectiveMainloopBwdSm80ILi2ELi2EN4cute5tupleIJNS5_1CILi128EEES8_NS7_ILi64EEEEEENS_10bfloat16_tEfNS_4arch4Sm80ELb1ELb0ELb1ELb1ELb0ELb0ELb0ELb0ELi2ELi4ELi4ELi4ELb0EEENS1_24CollectiveEpilogueBwdGQAISA_fSD_Li256ELb1ELb0EEENS1_25SingleTileBwdLPTSchedulerILb1ELi128ELb0EEEEEEEEEvNT_6ParamsE$_ZZN4cute14logical_divideINS_5tupleIJNS1_IJNS_1CILi8EEENS2_ILi1EEEEEENS1_IJNS2_ILi2EEEEEEEEENS1_IJNS1_IJS4_NS2_ILi0EEEEEENS1_IJiEEEEEENS1_IJS5_NS_6LayoutIS4_S9_EEEEEEEDaRKNSD_IT_T0_EERKT1_ENKUlRKT_RKT0_E_clINSD_IS7_SB_EESE_EEDaSQ_ST_ - $_ZN7cutlass13device_kernelIN5flash19enable_sm80_to_sm89INS1_16FlashAttnBwdSm80INS1_25CollectiveMainloopBwdSm80ILi2ELi2EN4cute5tupleIJNS5_1CILi128EEES8_NS7_ILi64EEEEEENS_10bfloat16_tEfNS_4arch4Sm80ELb1ELb0ELb1ELb1ELb0ELb0ELb0ELb0ELi2ELi4ELi4ELi4ELb0EEENS1_24CollectiveEpilogueBwdGQAISA_fSD_Li256ELb1ELb0EEENS1_25SingleTileBwdLPTSchedulerILb1ELi128ELb0EEEEEEEEEvNT_6ParamsE$_ZZN4cute13to_mixed_bitsINS_5tupleIJNS_1CILi4EEENS2_ILi8EEEEEENS1_IJNS2_ILi128EEENS2_ILi0EEEEEENS1_IJiiEEEEEDaRKT_RKT0_RKT1_ENKUlRKT_RKT0_RKT1_E_clIS3_S6_iEEDaSL_SO_SR_)
$_ZN7cutlass13device_kernelIN5flash19enable_sm80_to_sm89INS1_16FlashAttnBwdSm80INS1_25CollectiveMainloopBwdSm80ILi2ELi2EN4cute5tupleIJNS5_1CILi128EEES8_NS7_ILi64EEEEEENS_10bfloat16_tEfNS_4arch4Sm80ELb1ELb0ELb1ELb1ELb0ELb0ELb0ELb0ELi2ELi4ELi4ELi4ELb0EEENS1_24CollectiveEpilogueBwdGQAISA_fSD_Li256ELb1ELb0EEENS1_25SingleTileBwdLPTSchedulerILb1ELi128ELb0EEEEEEEEEvNT_6ParamsE$_ZZN4cute13to_mixed_bitsINS_5tupleIJNS_1CILi4EEENS2_ILi8EEEEEENS1_IJNS2_ILi128EEENS2_ILi0EEEEEENS1_IJiiEEEEEDaRKT_RKT0_RKT1_ENKUlRKT_RKT0_RKT1_E_clIS3_S6_iEEDaSL_SO_SR_:
[----:B------:R-:W-:Y:S01]  /*c3b0*/  MOV R8, R2 ;  /* 0x0000000200087202 */ /* 0x000fe20000000f00 */
[----:B------:R-:W-:Y:S02]  /*c3c0*/  IMAD.MOV.U32 R9, RZ, RZ, 0x0 ;  /* 0x00000000ff097424 */ /* 0x000fe400078e00ff */
[----:B------:R-:W-:-:S05]  /*c3d0*/  IMAD.SHL.U32 R3, R3, 0x80, RZ ;  /* 0x0000008003037824 */ /* 0x000fca00078e00ff */
[----:B------:R-:W-:Y:S01]  /*c3e0*/  LOP3.LUT R3, R3, 0x180, RZ, 0xc0, !PT ;  /* 0x0000018003037812 */ /* 0x000fe200078ec0ff */
[----:B------:R-:W-:Y:S06]  /*c3f0*/  RET.REL.NODEC R8 `(_ZN7cutlass13device_kernelIN5flash19enable_sm80_to_sm89INS1_16FlashAttnBwdSm80INS1_25CollectiveMainloopBwdSm80ILi2ELi2EN4cute5tupleIJNS5_1CILi128EEES8_NS7_ILi64EEEEEENS_10bfloat16_tEfNS_4arch4Sm80ELb1ELb0ELb1ELb1ELb0ELb0ELb0ELb0ELi2ELi4ELi4ELi4ELb0EEENS1_24CollectiveEpilogueBwdGQAISA_fSD_Li256ELb1ELb0EEENS1_25SingleTileBwdLPTSchedulerILb1ELi128ELb0EEEEEEEEEvNT_6ParamsE) ;  /* 0xffff3c0008007950 */ /* 0x000fec0003c3ffff */
        .type           $_ZN7cutlass13device_kernelIN5flash19enable_sm80_to_sm89INS1_16FlashAttnBwdSm80INS1_25CollectiveMainloopBwdSm80ILi2ELi2EN4cute5tupleIJNS5_1CILi128EEES8_NS7_ILi64EEEEEENS_10bfloat16_tEfNS_4arch4Sm80ELb1ELb0ELb1ELb1ELb0ELb0ELb0ELb0ELi2ELi4ELi4ELi4ELb0EEENS1_24CollectiveEpilogueBwdGQAISA_fSD_Li256ELb1ELb0EEENS1_25SingleTileBwdLPTSchedulerILb1ELi128ELb0EEEEEEEEEvNT_6ParamsE$_ZZN4cute14logical_divideINS_5tupleIJNS1_IJNS_1CILi8EEENS2_ILi1EEEEEENS1_IJNS2_ILi2EEEEEEEEENS1_IJNS1_IJS4_NS2_ILi0EEEEEENS1_IJiEEEEEENS1_IJS5_NS_6LayoutIS4_S9_EEEEEEEDaRKNSD_IT_T0_EERKT1_ENKUlRKT_RKT0_E_clINSD_IS7_SB_EESE_EEDaSQ_ST_,@function
        .size           $_ZN7cutlass13device_kernelIN5flash19enable_sm80_to_sm89INS1_16FlashAttnBwdSm80INS1_25CollectiveMainloopBwdSm80ILi2ELi2EN4cute5tupleIJNS5_1CILi128EEES8_NS7_ILi64EEEEEENS_10bfloat16_tEfNS_4arch4Sm80ELb1ELb0ELb1ELb1ELb0ELb0ELb0ELb0ELi2ELi4ELi4ELi4ELb0EEENS1_24CollectiveEpilogueBwdGQAISA_fSD_Li256ELb1ELb0EEENS1_25SingleTileBwdLPTSchedulerILb1ELi128ELb0EEEEEEEEEvNT_6ParamsE$_ZZN4cute14logical_divideINS_5tupleIJNS1_IJNS_1CILi8EEENS2_ILi1EEEEEENS1_IJNS2_ILi2EEEEEEEEENS1_IJNS1_IJS4_NS2_ILi0EEEEEENS1_IJiEEEEEENS1_IJS5_NS_6LayoutIS4_S9_EEEEEEEDaRKNSD_IT_T0_EERKT1_ENKUlRKT_RKT0_E_clINSD_IS7_SB_EESE_EEDaSQ_ST_,($_ZN7cutlass13device_kernelIN5flash19enable_sm80_to_sm89INS1_16FlashAttnBwdSm80INS1_25CollectiveMainloopBwdSm80ILi2ELi2EN4cute5tupleIJNS5_1CILi128EEES8_NS7_ILi64EEEEEENS_10bfloat16_tEfNS_4arch4Sm80ELb1ELb0ELb1ELb1ELb0ELb0ELb0ELb0ELi2ELi4ELi4ELi4ELb0EEENS1_24CollectiveEpilogueBwdGQAISA_fSD_Li256ELb1ELb0EEENS1_25SingleTileBwdLPTSchedulerILb1ELi128ELb0EEEEEEEEEvNT_6ParamsE$_ZZN4cute14transform_leafINS_15ArithmeticTupleIJiiEEENS_8identityEEEDaRKT_OT0_ENKUlRKT_E_clIiEEDaSB_ - $_ZN7cutlass13device_kernelIN5flash19enable_sm80_to_sm89INS1_16FlashAttnBwdSm80INS1_25CollectiveMainloopBwdSm80ILi2ELi2EN4cute5tupleIJNS5_1CILi128EEES8_NS7_ILi64EEEEEENS_10bfloat16_tEfNS_4arch4Sm80ELb1ELb0ELb1ELb1ELb0ELb0ELb0ELb0ELi2ELi4ELi4ELi4ELb0EEENS1_24CollectiveEpilogueBwdGQAISA_fSD_Li256ELb1ELb0EEENS1_25SingleTileBwdLPTSchedulerILb1ELi128ELb0EEEEEEEEEvNT_6ParamsE$_ZZN4cute14logical_divideINS_5tupleIJNS1_IJNS_1CILi8EEENS2_ILi1EEEEEENS1_IJNS2_ILi2EEEEEEEEENS1_IJNS1_IJS4_NS2_ILi0EEEEEENS1_IJiEEEEEENS1_IJS5_NS_6LayoutIS4_S9_EEEEEEEDaRKNSD_IT_T0_EERKT1_ENKUlRKT_RKT0_E_clINSD_IS7_SB_EESE_EEDaSQ_ST_)
$_ZN7cutlass13device_kernelIN5flash19enable_sm80_to_sm89INS1_16FlashAttnBwdSm80INS1_25CollectiveMainloopBwdSm80ILi2ELi2EN4cute5tupleIJNS5_1CILi128EEES8_NS7_ILi64EEEEEENS_10bfloat16_tEfNS_4arch4Sm80ELb1ELb0ELb1ELb1ELb0ELb0ELb0ELb0ELi2ELi4ELi4ELi4ELb0EEENS1_24CollectiveEpilogueBwdGQAISA_fSD_Li256ELb1ELb0EEENS1_25SingleTileBwdLPTSchedulerILb1ELi128ELb0EEEEEEEEEvNT_6ParamsE$_ZZN4cute14logical_divideINS_5tupleIJNS1_IJNS_1CILi8EEENS2_ILi1EEEEEENS1_IJNS2_ILi2EEEEEEEEENS1_IJNS1_IJS4_NS2_ILi0EEEEEENS1_IJiEEEEEENS1_IJS5_NS_6LayoutIS4_S9_EEEEEEEDaRKNSD_IT_T0_EERKT1_ENKUlRKT_RKT0_E_clINSD_IS7_SB_EESE_EEDaSQ_ST_:
[----:B------:R-:W-:-:S05]  /*c400*/  IADD3 R7, R2, -c[0x0][0x20], RZ ;  /* 0x8000080002077a10 */ /* 0x000fca0007ffe0ff */
[----:B------:R1:W5:Y:S01]  /*c410*/  LDL R3, [R7] ;  /* 0x0000000007037983 */ /* 0x0003620000100800 */
[----:B------:R-:W-:Y:S02]  /*c420*/  IADD3 R13, R1, 0x1680, RZ ;  /* 0x00001680010d7810 */ /* 0x000fe40007ffe0ff */
[----:B------:R-:W-:Y:S02]  /*c430*/  MOV R6, 0xc470 ;  /* 0x0000c47000067802 */ /* 0x000fe40000000f00 */
[----:B------:R-:W-:-:S04]  /*c440*/  IADD3 R13, R13, c[0x0][0x20], RZ ;  /* 0x000008000d0d7a10 */ /* 0x000fc80007ffe0ff */
[----:B------:R-:W-:Y:S02]  /*c450*/  IADD3 R2, R13, 0x4, RZ ;  /* 0x000000040d027810 */ /* 0x000fe40007ffe0ff */
[----:B-1---5:R-:W-:Y:S05]  /*c460*/  CALL.REL.NOINC `($_ZN7cutlass13device_kernelIN5flash19enable_sm80_to_sm89INS1_16FlashAttnBwdSm80INS1_25CollectiveMainloopBwdSm80ILi2ELi2EN4cute5tupleIJNS5_1CILi128EEES8_NS7_ILi64EEEEEENS_10bfloat16_tEfNS_4arch4Sm80ELb1ELb0ELb1ELb1ELb0ELb0ELb0ELb0ELi2ELi4ELi4ELi4ELb0EEENS1_24CollectiveEpilogueBwdGQAISA_fSD_Li256ELb1ELb0EEENS1_25SingleTileBwdLPTSchedulerILb1ELi128ELb0EEEEEEEEEvNT_6ParamsE$_ZN4cute5tupleIJNS_1CILi2EEEiEEC2ERKS2_RKi) ;  /* 0xffffec2000007944 */ /* 0x022fea0003c3ffff */
[----:B------:R1:W5:Y:S01]  /*c470*/  LDL R3, [R7] ;  /* 0x0000000007037983 */ /* 0x0003620000100800 */
[----:B------:R-:W-:Y:S02]  /*c480*/  MOV R2, R13 ;  /* 0x0000000d00027202 */ /* 0x000fe40000000f00 */
[----:B------:R-:W-:Y:S02]  /*c490*/  MOV R6, 0xc4b0 ;  /* 0x0000c4b000067802 */ /* 0x000fe40000000f00 */
[----:B-1---5:R-:W-:Y:S05]  /*c4a0*/  CALL.REL.NOINC `($_ZN7cutlass13device_kernelIN5flash19enable_sm80_to_sm89INS1_16FlashAttnBwdSm80INS1_25CollectiveMainloopBwdSm80ILi2ELi2EN4cute5tupleIJNS5_1CILi128EEES8_NS7_ILi64EEEEEENS_10bfloat16_tEfNS_4arch4Sm80ELb1ELb0ELb1ELb1ELb0ELb0ELb0ELb0ELi2ELi4ELi4ELi4ELb0EEENS1_24CollectiveEpilogueBwdGQAISA_fSD_Li256ELb1ELb0EEENS1_25SingleTileBwdLPTSchedulerILb1ELi128ELb0EEEEEEEEEvNT_6ParamsE$_ZN4cute5tupleIJNS_1CILi2EEEiEEC2ERKS2_RKi) ;  /* 0xffffebe000007944 */ /* 0x022fea0003c3ffff */
[----:B------:R1:W5:Y:S01]  /*c4b0*/  LDL R3, [R1+0x1680] ;  /* 0x0016800001037983 */ /* 0x0003620000100800 */
[----:B------:R-:W-:-:S03]  /*c4c0*/  MOV R8, 0xc4e0 ;  /* 0x0000c4e000087802 */ /* 0x000fc60000000f00 */
[----:B-1---5:R-:W-:Y:S05]  /*c4d0*/  CALL.REL.NOINC `($_ZN7cutlass13device_kernelIN5flash19enable_sm80_to_sm89INS1_16FlashAttnBwdSm80INS1_25CollectiveMainloopBwdSm80ILi2ELi2EN4cute5tupleIJNS5_1CILi128EEES8_NS7_ILi64EEEEEENS_10bfloat16_tEfNS_4arch4Sm80ELb1ELb0ELb1ELb1ELb0ELb0ELb0ELb0ELi2ELi4ELi4ELi4ELb0EEENS1_24CollectiveEpilogueBwdGQAISA_fSD_Li256ELb1ELb0EEENS1_25SingleTileBwdLPTSchedulerILb1ELi128ELb0EEEEEEEEEvNT_6ParamsE$_ZZN4cute6detail16composition_implINS_1CILi2EEEiNS_5tupleIJNS2_ILi1EEES3_EEENS4_IJNS2_ILi0EEES5_EEEEEDaRKT_RKT0_RKT1_RKT2_ENKUlRKT_RKT0_E_clIS3_S5_EEDaSN_SQ_) ;  /* 0x0000095000007944 */ /* 0x022fea0003c00000 */
[----:B------:R-:W-:Y:S02]  /*c4e0*/  MOV R8, 0xc500 ;  /* 0x0000c50000087802 */ /* 0x000fe40000000f00 */
[----:B-1---5:R-:W-:Y:S05]  /*c4f0*/  CALL.REL.NOINC `($_ZN7cutlass13device_kernelIN5flash19enable_sm80_to_sm89INS1_16FlashAttnBwdSm80INS1_25CollectiveMainloopBwdSm80ILi2ELi2EN4cute5tupleIJNS5_1CILi128EEES8_NS7_ILi64EEEEEENS_10bfloat16_tEfNS_4arch4Sm80ELb1ELb0ELb1ELb1ELb0ELb0ELb0ELb0ELi2ELi4ELi4ELi4ELb0EEENS1_24CollectiveEpilogueBwdGQAISA_fSD_Li256ELb1ELb0EEENS1_25SingleTileBwdLPTSchedulerILb1ELi128ELb0EEEEEEEEEvNT_6ParamsE$_ZN4cute3eso3ESOILb1ELb0EJNS_1CILi0EEEiEEC2ERKS3_RKi) ;  /* 0xffffb64000007944 */ /* 0x022fea0003c3ffff */
[----:B-1----:R1:W5:Y:S01]  /*c500*/  LDL R2, [R1+0x1680] ;  /* 0x0016800001027983 */ /* 0x0023620000100800 */
[----:B------:R-:W-:-:S03]  /*c510*/  MOV R6, 0xc530 ;  /* 0x0000c53000067802 */ /* 0x000fc60000000f00 */
[----:B-1---5:R-:W-:Y:S05]  /*c520*/  CALL.REL.NOINC `($_ZN7cutlass13device_kernelIN5flash19enable_sm80_to_sm89INS1_16FlashAttnBwdSm80INS1_25CollectiveMainloopBwdSm80ILi2ELi2EN4cute5tupleIJNS5_1CILi128EEES8_NS7_ILi64EEEEEENS_10bfloat16_tEfNS_4arch4Sm80ELb1ELb0ELb1ELb1ELb0ELb0ELb0ELb0ELi2ELi4ELi4ELi4ELb0EEENS1_24CollectiveEpilogueBwdGQAISA_fSD_Li256ELb1ELb0EEENS1_25SingleTileBwdLPTSchedulerILb1ELi128ELb0EEEEEEEEEvNT_6ParamsE$_ZN4cute5tupleIJNS0_IJNS_1CILi1EEENS1_ILi2EEEEEENS0_IJNS1_ILi0EEEiEEEEEC2ERKS4_RKS6_) ;  /* 0xffffe7b000007944 */ /* 0x022fea0003c3ffff */
[----:B-1----:R1:W5:Y:S01]  /*c530*/  LDL R3, [R1+0x1680] ;  /* 0x0016800001037983 */ /* 0x0023620000100800 */
[----:B------:R-:W-:-:S04]  /*c540*/  MOV R13, 0x0 ;  /* 0x00000000000d7802 */ /* 0x000fc80000000f00 */
[----:B------:R-:W-:Y:S05]  /*c550*/  RET.REL.NODEC R12 `(_ZN7cutlass13device_kernelIN5flash19enable_sm80_to_sm89INS1_16FlashAttnBwdSm80INS1_25CollectiveMainloopBwdSm80ILi2ELi2EN4cute5tupleIJNS5_1CILi128EEES8_NS7_ILi64EEEEEENS_10bfloat16_tEfNS_4arch4Sm80ELb1ELb0ELb1ELb1ELb0ELb0ELb0ELb0ELi2ELi4ELi4ELi4ELb0EEENS1_24CollectiveEpilogueBwdGQAISA_fSD_Li256ELb1ELb0EEENS1_25SingleTileBwdLPTSchedulerILb1ELi128ELb0EEEEEEEEEvNT_6ParamsE) ;  /* 0xffff3aa00c007950 */ /* 0x000fea0003c3ffff */
        .type           $_ZN7cutlass13device_kernelIN5flash19enable_sm80_to_sm89INS1_16FlashAttnBwdSm80INS1_25CollectiveMainloopBwdSm80ILi2ELi2EN4cute5tupleIJNS5_1CILi128EEES8_NS7_ILi64EEEEEENS_10bfloat16_tEfNS_4arch4Sm80ELb1ELb0ELb1ELb1ELb0ELb0ELb0ELb0ELi2ELi4ELi4ELi4ELb0EEENS1_24CollectiveEpilogueBwdGQAISA_fSD_Li256ELb1ELb0EEENS1_25SingleTileBwdLPTSchedulerILb1ELi128ELb0EEEEEEEEEvNT_6ParamsE$_ZZN4cute14transform_leafINS_15ArithmeticTupleIJiiEEENS_8identityEEEDaRKT_OT0_ENKUlRKT_E_clIiEEDaSB_,@function
        .size           $_ZN7cutlass13device_kernelIN5flash19enable_sm80_to_sm89INS1_16FlashAttnBwdSm80INS1_25CollectiveMainloopBwdSm80ILi2ELi2EN4cute5tupleIJNS5_1CILi128EEES8_NS7_ILi64EEEEEENS_10bfloat16_tEfNS_4arch4Sm80ELb1ELb0ELb1ELb1ELb0ELb0ELb0ELb0ELi2ELi4ELi4ELi4ELb0EEENS1_24CollectiveEpilogueBwdGQAISA_fSD_Li256ELb1ELb0EEENS1_25SingleTileBwdLPTSchedulerILb1ELi128ELb0EEEEEEEEEvNT_6ParamsE$_ZZN4cute14transform_leafINS_15ArithmeticTupleIJiiEEENS_8identityEEEDaRKT_OT0_ENKUlRKT_E_clIiEEDaSB_,($_ZN7cutlass13device_kernelIN5flash19enable_sm80_to_sm89INS1_16FlashAttnBwdSm80INS1_25CollectiveMainloopBwdSm80ILi2ELi2EN4cute5tupleIJNS5_1CILi128EEES8_NS7_ILi64EEEEEENS_10bfloat16_tEfNS_4arch4Sm80ELb1ELb0ELb1ELb1ELb0ELb0ELb0ELb0ELi2ELi4ELi4ELi4ELb0EEENS1_24CollectiveEpilogueBwdGQAISA_fSD_Li256ELb1ELb0EEENS1_25SingleTileBwdLPTSchedulerILb1ELi128ELb0EEEEEEEEEvNT_6ParamsE$_ZZN4cute16flatten_to_tupleINS_5tupleIJNS1_IJiiEEENS_1CILi1024EEEEEEEEDaRKT_ENKUlRKT_E_clIS2_EEDaSB_ - $_ZN7cutlass13device_kernelIN5flash19enable_sm80_to_sm89INS1_16FlashAttnBwdSm80INS1_25CollectiveMainloopBwdSm80ILi2ELi2EN4cute5tupleIJNS5_1CILi128EEES8_NS7_ILi64EEEEEENS_10bfloat16_tEfNS_4arch4Sm80ELb1ELb0ELb1ELb1ELb0ELb0ELb0ELb0ELi2ELi4ELi4ELi4ELb0EEENS1_24CollectiveEpilogueBwdGQAISA_fSD_Li256ELb1ELb0EEENS1_25SingleTileBwdLPTSchedulerILb1ELi128ELb0EEEEEEEEEvNT_6ParamsE$_ZZN4cute14transform_leafINS_15ArithmeticTupleIJiiEEENS_8identityEEEDaRKT_OT0_ENKUlRKT_E_clIiEEDaSB_)
$_ZN7cutlass13device_kernelIN5flash19enable_sm80_to_sm89INS1_16FlashAttnBwdSm80INS1_25CollectiveMainloopBwdSm80ILi2ELi2EN4cute5tupleIJNS5_1CILi128EEES8_NS7_ILi64EEEEEENS_10bfloat16_tEfNS_4arch4Sm80ELb1ELb0ELb1ELb1ELb0ELb0ELb0ELb0ELi2ELi4ELi4ELi4ELb0EEENS1_24CollectiveEpilogueBwdGQAISA_fSD_Li256ELb1ELb0EEENS1_25SingleTileBwdLPTSchedulerILb1ELi128ELb0EEEEEEEEEvNT_6ParamsE$_ZZN4cute14transform_leafINS_15ArithmeticTupleIJiiEEENS_8identityEEEDaRKT_OT0_ENKUlRKT_E_clIiEEDaSB_:
[----:B------:R-:W-:Y:S02]  /*c560*/  MOV R76, R2 ;  /* 0x00000002004c7202 */ /* 0x000fe40000000f00 */
[----:B------:R-:W-:Y:S02]  /*c570*/  MOV R77, 0x0 ;  /* 0x00000000004d7802 */ /* 0x000fe40000000f00 */
[----:B------:R-:W-:Y:S02]  /*c580*/  MOV R8, R6 ;  /* 0x0000000600087202 */ /* 0x000fe40000000f00 */
[----:B------:R-:W-:Y:S05]  /*c590*/  RET.REL.NODEC R76 `(_ZN7cutlass13device_kernelIN5flash19enable_sm80_to_sm89INS1_16FlashAttnBwdSm80INS1_25CollectiveMainloopBwdSm80ILi2ELi2EN4cute5tupleIJNS5_1CILi128EEES8_NS7_ILi64EEEEEENS_10bfloat16_tEfNS_4arch4Sm80ELb1ELb0ELb1ELb1ELb0ELb0ELb0ELb0ELi2ELi4ELi4ELi4ELb0EEENS1_24CollectiveEpilogueBwdGQAISA_fSD_Li256ELb1ELb0EEENS1_25SingleTileBwdLPTSchedulerILb1ELi128ELb0EEEEEEEEEvNT_6ParamsE) ;  /* 0xffff3a604c007950 */ /* 0x000fea0003c3ffff */
        .type           $_ZN7cutlass13device_kernelIN5flash19enable_sm80_to_sm89INS1_16FlashAttnBwdSm80INS1_25CollectiveMainloopBwdSm80ILi2ELi2EN4cute5tupleIJNS5_1CILi128EEES8_NS7_ILi64EEEEEENS_10bfloat16_tEfNS_4arch4Sm80ELb1ELb0ELb1ELb1ELb0ELb0ELb0ELb0ELi2ELi4ELi4ELi4ELb0EEENS1_24CollectiveEpilogueBwdGQAISA_fSD_Li256ELb1ELb0EEENS1_25SingleTileBwdLPTSchedulerILb1ELi128ELb0EEEEEEEEEvNT_6ParamsE$_ZZN4cute16flatten_to_tupleINS_5tupleIJNS1_IJiiEEENS_1CILi1024EEEEEEEEDaRKT_ENKUlRKT_E_clIS2_EEDaSB_,@function
        .size           $_ZN7cutlass13device_kernelIN5flash19enable_sm80_to_sm89INS1_16FlashAttnBwdSm80INS1_25CollectiveMainloopBwdSm80ILi2ELi2EN4cute5tupleIJNS5_1CILi128EEES8_NS7_ILi64EEEEEENS_10bfloat16_tEfNS_4arch4Sm80ELb1ELb0ELb1ELb1ELb0ELb0ELb0ELb0ELi2ELi4ELi4ELi4ELb0EEENS1_24CollectiveEpilogueBwdGQAISA_fSD_Li256ELb1ELb0EEENS1_25SingleTileBwdLPTSchedulerILb1ELi128ELb0EEEEEEEEEvNT_6ParamsE$_ZZN4cute16flatten_to_tupleINS_5tupleIJNS1_IJiiEEENS_1CILi1024EEEEEEEEDaRKT_ENKUlRKT_E_clIS2_EEDaSB_,($_ZN7cutlass13device_kernelIN5flash19enable_sm80_to_sm89INS1_16FlashAttnBwdSm80INS1_25CollectiveMainloopBwdSm80ILi2ELi2EN4cute5tupleIJNS5_1CILi128EEES8_NS7_ILi64EEEEEENS_10bfloat16_tEfNS_4arch4Sm80ELb1ELb0ELb1ELb1ELb0ELb0ELb0ELb0ELi2ELi4ELi4ELi4ELb0EEENS1_24CollectiveEpilogueBwdGQAISA_fSD_Li256ELb1ELb0EEENS1_25SingleTileBwdLPTSchedulerILb1ELi128ELb0EEEEEEEEEvNT_6ParamsE$_ZZN4cute16flatten_to_tupleINS_5tupleIJNS1_IJiiEEENS_1CILi8192EEEEEEEEDaRKT_ENKUlRKT_E_clIS2_EEDaSB_ - $_ZN7cutlass13device_kernelIN5flash19enable_sm80_to_sm89INS1_16FlashAttnBwdSm80INS1_25CollectiveMainloopBwdSm80ILi2ELi2EN4cute5tupleIJNS5_1CILi128EEES8_NS7_ILi64EEEEEENS_10bfloat16_tEfNS_4arch4Sm80ELb1ELb0ELb1ELb1ELb0ELb0ELb0ELb0ELi2ELi4ELi4ELi4ELb0EEENS1_24CollectiveEpilogueBwdGQAISA_fSD_Li256ELb1ELb0EEENS1_25SingleTileBwdLPTSchedulerILb1ELi128ELb0EEEEEEEEEvNT_6ParamsE$_ZZN4cute16flatten_to_tupleINS_5tupleIJNS1_IJiiEEENS_1CILi1024EEEEEEEEDaRKT_ENKUlRKT_E_clIS2_EEDaSB_)
$_ZN7cutlass13device_kernelIN5flash19enable_sm80_to_sm89INS1_16FlashAttnBwdSm80INS1_25CollectiveMainloopBwdSm80ILi2ELi2EN4cute5tupleIJNS5_1CILi128EEES8_NS7_ILi64EEEEEENS_10bfloat16_tEfNS_4arch4Sm80ELb1ELb0ELb1ELb1ELb0ELb0ELb0ELb0ELi2ELi4ELi4ELi4ELb0EEENS1_24CollectiveEpilogueBwdGQAISA_fSD_Li256ELb1ELb0EEENS1_25SingleTileBwdLPTSchedulerILb1ELi128ELb0EEEEEEEEEvNT_6ParamsE$_ZZN4cute16flatten_to_tupleINS_5tupleIJNS1_IJiiEEENS_1CILi1024EEEEEEEEDaRKT_ENKUlRKT_E_clIS2_EEDaSB_:
[----:B------:R-:W-:-:S04]  /*c5a0*/  MOV R5, 0x0 ;  /* 0x0000000000057802 */ /* 0x000fc80000000f00 */
[----:B------:R-:W-:Y:S05]  /*c5b0*/  RET.REL.NODEC R4 `(_ZN7cutlass13device_kernelIN5flash19enable_sm80_to_sm89INS1_16FlashAttnBwdSm80INS1_25CollectiveMainloopBwdSm80ILi2ELi2EN4cute5tupleIJNS5_1CILi128EEES8_NS7_ILi64EEEEEENS_10bfloat16_tEfNS_4arch4Sm80ELb1ELb0ELb1ELb1ELb0ELb0ELb0ELb0ELi2ELi4ELi4ELi4ELb0EEENS1_24CollectiveEpilogueBwdGQAISA_fSD_Li256ELb1ELb0EEENS1_25SingleTileBwdLPTSchedulerILb1ELi128ELb0EEEEEEEEEvNT_6ParamsE) ;  /* 0xffff3a4004007950 */ /* 0x000fea0003c3ffff */
        .type           $_ZN7cutlass13device_kernelIN5flash19enable_sm80_to_sm89INS1_16FlashAttnBwdSm80INS1_25CollectiveMainloopBwdSm80ILi2ELi2EN4cute5tupleIJNS5_1CILi128EEES8_NS7_ILi64EEEEEENS_10bfloat16_tEfNS_4arch4Sm80ELb1ELb0ELb1ELb1ELb0ELb0ELb0ELb0ELi2ELi4ELi4ELi4ELb0EEENS1_24CollectiveEpilogueBwdGQAISA_fSD_Li256ELb1ELb0EEENS1_25SingleTileBwdLPTSchedulerILb1ELi128ELb0EEEEEEEEEvNT_6ParamsE$_ZZN4cute16flatten_to_tupleINS_5tupleIJNS1_IJiiEEENS_1CILi8192EEEEEEEEDaRKT_ENKUlRKT_E_clIS2_EEDaSB_,@function
        .size           $_ZN7cutlass13device_kernelIN5flash19enable_sm80_to_sm89INS1_16FlashAttnBwdSm80INS1_25CollectiveMainloopBwdSm80ILi2ELi2EN4cute5tupleIJNS5_1CILi128EEES8_NS7_ILi64EEEEEENS_10bfloat16_tEfNS_4arch4Sm80ELb1ELb0ELb1ELb1ELb0ELb0ELb0ELb0ELi2ELi4ELi4ELi4ELb0EEENS1_24CollectiveEpilogueBwdGQAISA_fSD_Li256ELb1ELb0EEENS1_25SingleTileBwdLPTSchedulerILb1ELi128ELb0EEEEEEEEEvNT_6ParamsE$_ZZN4cute16flatten_to_tupleINS_5tupleIJNS1_IJiiEEENS_1CILi8192EEEEEEEEDaRKT_ENKUlRKT_E_clIS2_EEDaSB_,($_ZN7cutlass13device_kernelIN5flash19enable_sm80_to_sm89INS1_16FlashAttnBwdSm80INS1_25CollectiveMainloopBwdSm80ILi2ELi2EN4cute5tupleIJNS5_1CILi128EEES8_NS7_ILi64EEEEEENS_10bfloat16_tEfNS_4arch4Sm80ELb1ELb0ELb1ELb1ELb0ELb0ELb0ELb0ELi2ELi4ELi4ELi4ELb0EEENS1_24CollectiveEpilogueBwdGQAISA_fSD_Li256ELb1ELb0EEENS1_25SingleTileBwdLPTSchedulerILb1ELi128ELb0EEEEEEEEEvNT_6ParamsE$_ZZN4cute16flatten_to_tupleINS_5tupleIJNS_1CILi0EEENS1_IJNS2_ILi1EEENS2_ILi512EEEiEEEEEEEEDaRKT_ENKUlRKT_E_clIS6_EEDaSD_ - $_ZN7cutlass13device_kernelIN5flash19enable_sm80_to_sm89INS1_16FlashAttnBwdSm80INS1_25CollectiveMainloopBwdSm80ILi2ELi2EN4cute5tupleIJNS5_1CILi128EEES8_NS7_ILi64EEEEEENS_10bfloat16_tEfNS_4arch4Sm80ELb1ELb0ELb1ELb1ELb0ELb0ELb0ELb0ELi2ELi4ELi4ELi4ELb0EEENS1_24CollectiveEpilogueBwdGQAISA_fSD_Li256ELb1ELb0EEENS1_25SingleTileBwdLPTSchedulerILb1ELi128ELb0EEEEEEEEEvNT_6ParamsE$_ZZN4cute16flatten_to_tupleINS_5tupleIJNS1_IJiiEEENS_1CILi8192EEEEEEEEDaRKT_ENKUlRKT_E_clIS2_EEDaSB_)
$_ZN7cutlass13device_kernelIN5flash19enable_sm80_to_sm89INS1_16FlashAttnBwdSm80INS1_25CollectiveMainloopBwdSm80ILi2ELi2EN4cute5tupleIJNS5_1CILi128EEES8_NS7_ILi64EEEEEENS_10bfloat16_tEfNS_4arch4Sm80ELb1ELb0ELb1ELb1ELb0ELb0ELb0ELb0ELi2ELi4ELi4ELi4ELb0EEENS1_24CollectiveEpilogueBwdGQAISA_fSD_Li256ELb1ELb0EEENS1_25SingleTileBwdLPTSchedulerILb1ELi128ELb0EEEEEEEEEvNT_6ParamsE$_ZZN4cute16flatten_to_tupleINS_5tupleIJNS1_IJiiEEENS_1CILi8192EEEEEEEEDaRKT_ENKUlRKT_E_clIS2_EEDaSB_:
[----:B------:R-:W-:Y:S02]  /*c5c0*/  MOV R8, R6 ;  /* 0x0000000600087202 */ /* 0x000fe40000000f00 */
[----:B------:R-:W-:-:S04]  /*c5d0*/  MOV R9, 0x0 ;  /* 0x0000000000097802 */ /* 0x000fc80000000f00 */
[----:B------:R-:W-:Y:S05]  /*c5e0*/  RET.REL.NODEC R8 `(_ZN7cutlass13device_kernelIN5flash19enable_sm80_to_sm89INS1_16FlashAttnBwdSm80INS1_25CollectiveMainloopBwdSm80ILi2ELi2EN4cute5tupleIJNS5_1CILi128EEES8_NS7_ILi64EEEEEENS_10bfloat16_tEfNS_4arch4Sm80ELb1ELb0ELb1ELb1ELb0ELb0ELb0ELb0ELi2ELi4ELi4ELi4ELb0EEENS1_24CollectiveEpilogueBwdGQAISA_fSD_Li256ELb1ELb0EEENS1_25SingleTileBwdLPTSchedulerILb1ELi128ELb0EEEEEEEEEvNT_6ParamsE) ;  /* 0xffff3a1008007950 */ /* 0x000fea0003c3ffff */
        .type           $_ZN7cutlass13device_kernelIN5flash19enable_sm80_to_sm89INS1_16FlashAttnBwdSm80INS1_25CollectiveMainloopBwdSm80ILi2ELi2EN4cute5tupleIJNS5_1CILi128EEES8_NS7_ILi64EEEEEENS_10bfloat16_tEfNS_4arch4Sm80ELb1ELb0ELb1ELb1ELb0ELb0ELb0ELb0ELi2ELi4ELi4ELi4ELb0EEENS1_24CollectiveEpilogueBwdGQAISA_fSD_Li256ELb1ELb0EEENS1_25SingleTileBwdLPTSchedulerILb1ELi128ELb0EEEEEEEEEvNT_6ParamsE$_ZZN4cute16flatten_to_tupleINS_5tupleIJNS_1CILi0EEENS1_IJNS2_ILi1EEENS2_ILi512EEEiEEEEEEEEDaRKT_ENKUlRKT_E_clIS6_EEDaSD_,@function
        .size           $_ZN7cutlass13device_kernelIN5flash19enable_sm80_to_sm89INS1_16FlashAttnBwdSm80INS1_25CollectiveMainloopBwdSm80ILi2ELi2EN4cute5tupleIJNS5_1CILi128EEES8_NS7_ILi64EEEEEENS_10bfloat16_tEfNS_4arch4Sm80ELb1ELb0ELb1ELb1ELb0ELb0ELb0ELb0ELi2ELi4ELi4ELi4ELb0EEENS1_24CollectiveEpilogueBwdGQAISA_fSD_Li256ELb1ELb0EEENS1_25SingleTileBwdLPTSchedulerILb1ELi128ELb0EEEEEEEEEvNT_6ParamsE$_ZZN4cute16flatten_to_tupleINS_5tupleIJNS_1CILi0EEENS1_IJNS2_ILi1EEENS2_ILi512EEEiEEEEEEEEDaRKT_ENKUlRKT_E_clIS6_EEDaSD_,($_ZN7cutlass13device_kernelIN5flash19enable_sm80_to_sm89INS1_16FlashAttnBwdSm80INS1_25CollectiveMainloopBwdSm80ILi2ELi2EN4cute5tupleIJNS5_1CILi128EEES8_NS7_ILi64EEEEEENS_10bfloat16_tEfNS_4arch4Sm80ELb1ELb0ELb1ELb1ELb0ELb0ELb0ELb0ELi2ELi4ELi4ELi4ELb0EEENS1_24CollectiveEpilogueBwdGQAISA_fSD_Li256ELb1ELb0EEENS1_25SingleTileBwdLPTSchedulerILb1ELi128ELb0EEEEEEEEEvNT_6ParamsE$_ZZN4cute16flatten_to_tupleINS_5tupleIJNS_1CILi1024EEENS1_IJiiEEEEEEEEDaRKT_ENKUlRKT_E_clIS4_EEDaSB_ - $_ZN7cutlass13device_kernelIN5flash19enable_sm80_to_sm89INS1_16FlashAttnBwdSm80INS1_25CollectiveMainloopBwdSm80ILi2ELi2EN4cute5tupleIJNS5_1CILi128EEES8_NS7_ILi64EEEEEENS_10bfloat16_tEfNS_4arch4Sm80ELb1ELb0ELb1ELb1ELb0ELb0ELb0ELb0ELi2ELi4ELi4ELi4ELb0EEENS1_24CollectiveEpilogueBwdGQAISA_fSD_Li256ELb1ELb0EEENS1_25SingleTileBwdLPTSchedulerILb1ELi128ELb0EEEEEEEEEvNT_6ParamsE$_ZZN4cute16flatten_to_tupleINS_5tupleIJNS_1CILi0EEENS1_IJNS2_ILi1EEENS2_ILi512EEEiEEEEEEEEDaRKT_ENKUlRKT_E_clIS6_EEDaSD_)
$_ZN7cutlass13device_kernelIN5flash19enable_sm80_to_sm89INS1_16FlashAttnBwdSm80INS1_25CollectiveMainloopBwdSm80ILi2ELi2EN4cute5tupleIJNS5_1CILi128EEES8_NS7_ILi64EEEEEENS_10bfloat16_tEfNS_4arch4Sm80ELb1ELb0ELb1ELb1ELb0ELb0ELb0ELb0ELi2ELi4ELi4ELi4ELb0EEENS1_24CollectiveEpilogueBwdGQAISA_fSD_Li256ELb1ELb0EEENS1_25SingleTileBwdLPTSchedulerILb1ELi128ELb0EEEEEEEEEvNT_6ParamsE$_ZZN4cute16flatten_to_tupleINS_5tupleIJNS_1CILi0EEENS1_IJNS2_ILi1EEENS2_ILi512EEEiEEEEEEEEDaRKT_ENKUlRKT_E_clIS6_EEDaSD_:
[----:B------:R-:W-:Y:S02]  /*c5f0*/  MOV R8, R2 ;  /* 0x0000000200087202 */ /* 0x000fe40000000f00 */
[----:B------:R-:W-:-:S04]  /*c600*/  MOV R9, 0x0 ;  /* 0x0000000000097802 */ /* 0x000fc80000000f00 */
[----:B------:R-:W-:Y:S05]  /*c610*/  RET.REL.NODEC R8 `(_ZN7cutlass13device_kernelIN5flash19enable_sm80_to_sm89INS1_16FlashAttnBwdSm80INS1_25CollectiveMainloopBwdSm80ILi2ELi2EN4cute5tupleIJNS5_1CILi128EEES8_NS7_ILi64EEEEEENS_10bfloat16_tEfNS_4arch4Sm80ELb1ELb0ELb1ELb1ELb0ELb0ELb0ELb0ELi2ELi4ELi4ELi4ELb0EEENS1_24CollectiveEpilogueBwdGQAISA_fSD_Li256ELb1ELb0EEENS1_25SingleTileBwdLPTSchedulerILb1ELi128ELb0EEEEEEEEEvNT_6ParamsE) ;  /* 0xffff39e008007950 */ /* 0x000fea0003c3ffff */
        .type           $_ZN7cutlass13device_kernelIN5flash19enable_sm80_to_sm89INS1_16FlashAttnBwdSm80INS1_25CollectiveMainloopBwdSm80ILi2ELi2EN4cute5tupleIJNS5_1CILi128EEES8_NS7_ILi64EEEEEENS_10bfloat16_tEfNS_4arch4Sm80ELb1ELb0ELb1ELb1ELb0ELb0ELb0ELb0ELi2ELi4ELi4ELi4ELb0EEENS1_24CollectiveEpilogueBwdGQAISA_fSD_Li256ELb1ELb0EEENS1_25SingleTileBwdLPTSchedulerILb1ELi128ELb0EEEEEEEEEvNT_6ParamsE$_ZZN4cute16flatten_to_tupleINS_5tupleIJNS_1CILi1024EEENS1_IJiiEEEEEEEEDaRKT_ENKUlRKT_E_clIS4_EEDaSB_,@function
        .size           $_ZN7cutlass13device_kernelIN5flash19enable_sm80_to_sm89INS1_16FlashAttnBwdSm80INS1_25CollectiveMainloopBwdSm80ILi2ELi2EN4cute5tupleIJNS5_1CILi128EEES8_NS7_ILi64EEEEEENS_10bfloat16_tEfNS_4arch4Sm80ELb1ELb0ELb1ELb1ELb0ELb0ELb0ELb0ELi2ELi4ELi4ELi4ELb0EEENS1_24CollectiveEpilogueBwdGQAISA_fSD_Li256ELb1ELb0EEENS1_25SingleTileBwdLPTSchedulerILb1ELi128ELb0EEEEEEEEEvNT_6ParamsE$_ZZN4cute16flatten_to_tupleINS_5tupleIJNS_1CILi1024EEENS1_IJiiEEEEEEEEDaRKT_ENKUlRKT_E_clIS4_EEDaSB_,($_ZN7cutlass13device_kernelIN5flash19enable_sm80_to_sm89INS1_16FlashAttnBwdSm80INS1_25CollectiveMainloopBwdSm80ILi2ELi2EN4cute5tupleIJNS5_1CILi128EEES8_NS7_ILi64EEEEEENS_10bfloat16_tEfNS_4arch4Sm80ELb1ELb0ELb1ELb1ELb0ELb0ELb0ELb0ELi2ELi4ELi4ELi4ELb0EEENS1_24CollectiveEpilogueBwdGQAISA_fSD_Li256ELb1ELb0EEENS1_25SingleTileBwdLPTSchedulerILb1ELi128ELb0EEEEEEEEEvNT_6ParamsE$_ZZN4cute16flatten_to_tupleINS_5tupleIJNS_1CILi4096EEENS1_IJNS1_IJiiEEENS2_ILi8192EEEEEEEEEEEDaRKT_ENKUlRKT_E_clIS6_EEDaSD_ - $_ZN7cutlass13device_kernelIN5flash19enable_sm80_to_sm89INS1_16FlashAttnBwdSm80INS1_25CollectiveMainloopBwdSm80ILi2ELi2EN4cute5tupleIJNS5_1CILi128EEES8_NS7_ILi64EEEEEENS_10bfloat16_tEfNS_4arch4Sm80ELb1ELb0ELb1ELb1ELb0ELb0ELb0ELb0ELi2ELi4ELi4ELi4ELb0EEENS1_24CollectiveEpilogueBwdGQAISA_fSD_Li256ELb1ELb0EEENS1_25SingleTileBwdLPTSchedulerILb1ELi128ELb0EEEEEEEEEvNT_6ParamsE$_ZZN4cute16flatten_to_tupleINS_5tupleIJNS_1CILi1024EEENS1_IJiiEEEEEEEEDaRKT_ENKUlRKT_E_clIS4_EEDaSB_)
$_ZN7cutlass13device_kernelIN5flash19enable_sm80_to_sm89INS1_16FlashAttnBwdSm80INS1_25CollectiveMainloopBwdSm80ILi2ELi2EN4cute5tupleIJNS5_1CILi128EEES8_NS7_ILi64EEEEEENS_10bfloat16_tEfNS_4arch4Sm80ELb1ELb0ELb1ELb1ELb0ELb0ELb0ELb0ELi2ELi4ELi4ELi4ELb0EEENS1_24CollectiveEpilogueBwdGQAISA_fSD_Li256ELb1ELb0EEENS1_25SingleTileBwdLPTSchedulerILb1ELi128ELb0EEEEEEEEEvNT_6ParamsE$_ZZN4cute16flatten_to_tupleINS_5tupleIJNS_1CILi1024EEENS1_IJiiEEEEEEEEDaRKT_ENKUlRKT_E_clIS4_EEDaSB_:
[----:B------:R-:W-:-:S04]  /*c620*/  MOV R5, 0x0 ;  /* 0x0000000000057802 */ /* 0x000fc80000000f00 */
[----:B------:R-:W-:Y:S05]  /*c630*/  RET.REL.NODEC R4 `(_ZN7cutlass13device_kernelIN5flash19enable_sm80_to_sm89INS1_16FlashAttnBwdSm80INS1_25CollectiveMainloopBwdSm80ILi2ELi2EN4cute5tupleIJNS5_1CILi128EEES8_NS7_ILi64EEEEEENS_10bfloat16_tEfNS_4arch4Sm80ELb1ELb0ELb1ELb1ELb0ELb0ELb0ELb0ELi2ELi4ELi4ELi4ELb0EEENS1_24CollectiveEpilogueBwdGQAISA_fSD_Li256ELb1ELb0EEENS1_25SingleTileBwdLPTSchedulerILb1ELi128ELb0EEEEEEEEEvNT_6ParamsE) ;  /* 0xffff39c004007950 */ /* 0x000fea0003c3ffff */
        .type           $_ZN7cutlass13device_kernelIN5flash19enable_sm80_to_sm89INS1_16FlashAttnBwdSm80INS1_25CollectiveMainloopBwdSm80ILi2ELi2EN4cute5tupleIJNS5_1CILi128EEES8_NS7_ILi64EEEEEENS_10bfloat16_tEfNS_4arch4Sm80ELb1ELb0ELb1ELb1ELb0ELb0ELb0ELb0ELi2ELi4ELi4ELi4ELb0EEENS1_24CollectiveEpilogueBwdGQAISA_fSD_Li256ELb1ELb0EEENS1_25SingleTileBwdLPTSchedulerILb1ELi128ELb0EEEEEEEEEvNT_6ParamsE$_ZZN4cute16flatten_to_tupleINS_5tupleIJNS_1CILi4096EEENS1_IJNS1_IJiiEEENS2_ILi8192EEEEEEEEEEEDaRKT_ENKUlRKT_E_clIS6_EEDaSD_,@function
        .size           $_ZN7cutlass13device_kernelIN5flash19enable_sm80_to_sm89INS1_16FlashAttnBwdSm80INS1_25CollectiveMainloopBwdSm80ILi2ELi2EN4cute5tupleIJNS5_1CILi128EEES8_NS7_ILi64EEEEEENS_10bfloat16_tEfNS_4arch4Sm80ELb1ELb0ELb1ELb1ELb0ELb0ELb0ELb0ELi2ELi4ELi4ELi4ELb0EEENS1_24CollectiveEpilogueBwdGQAISA_fSD_Li256ELb1ELb0EEENS1_25SingleTileBwdLPTSchedulerILb1ELi128ELb0EEEEEEEEEvNT_6ParamsE$_ZZN4cute16flatten_to_tupleINS_5tupleIJNS_1CILi4096EEENS1_IJNS1_IJiiEEENS2_ILi8192EEEEEEEEEEEDaRKT_ENKUlRKT_E_clIS6_EEDaSD_,($_ZN7cutlass13device_kernelIN5flash19enable_sm80_to_sm89INS1_16FlashAttnBwdSm80INS1_25CollectiveMainloopBwdSm80ILi2ELi2EN4cute5tupleIJNS5_1CILi128EEES8_NS7_ILi64EEEEEENS_10bfloat16_tEfNS_4arch4Sm80ELb1ELb0ELb1ELb1ELb0ELb0ELb0ELb0ELi2ELi4ELi4ELi4ELb0EEENS1_24CollectiveEpilogueBwdGQAISA_fSD_Li256ELb1ELb0EEENS1_25SingleTileBwdLPTSchedulerILb1ELi128ELb0EEEEEEEEEvNT_6ParamsE$_ZZN4cute16flatten_to_tupleINS_5tupleIJNS_1CILi4096EEENS1_IJiiEEEEEEEEDaRKT_ENKUlRKT_E_clIS4_EEDaSB_ - $_ZN7cutlass13device_kernelIN5flash19enable_sm80_to_sm89INS1_16FlashAttnBwdSm80INS1_25CollectiveMainloopBwdSm80ILi2ELi2EN4cute5tupleIJNS5_1CILi128EEES8_NS7_ILi64EEEEEENS_10bfloat16_tEfNS_4arch4Sm80ELb1ELb0ELb1ELb1ELb0ELb0ELb0ELb0ELi2ELi4ELi4ELi4ELb0EEENS1_24CollectiveEpilogueBwdGQAISA_fSD_Li256ELb1ELb0EEENS1_25SingleTileBwdLPTSchedulerILb1ELi128ELb0EEEEEEEEEvNT_6ParamsE$_ZZN4cute16flatten_to_tupleINS_5tupleIJNS_1CILi4096EEENS1_IJNS1_IJiiEEENS2_ILi8192EEEEEEEEEEEDaRKT_ENKUlRKT_E_clIS6_EEDaSD_)
$_ZN7cutlass13device_kernelIN5flash19enable_sm80_to_sm89INS1_16FlashAttnBwdSm80INS1_25CollectiveMainloopBwdSm80ILi2ELi2EN4cute5tupleIJNS5_1CILi128EEES8_NS7_ILi64EEEEEENS_10bfloat16_tEfNS_4arch4Sm80ELb1ELb0ELb1ELb1ELb0ELb0ELb0ELb0ELi2ELi4ELi4ELi4ELb0EEENS1_24CollectiveEpilogueBwdGQAISA_fSD_Li256ELb1ELb0EEENS1_25SingleTileBwdLPTSchedulerILb1ELi128ELb0EEEEEEEEEvNT_6ParamsE$_ZZN4cute16flatten_to_tupleINS_5tupleIJNS_1CILi4096EEENS1_IJNS1_IJiiEEENS2_ILi8192EEEEEEEEEEEDaRKT_ENKUlRKT_E_clIS6_EEDaSD_:
[----:B------:R-:W-:-:S05]  /*c640*/  IADD3 R8, R66, -c[0x0][0x20], RZ ;  /* 0x8000080042087a10 */ /* 0x000fca0007ffe0ff */
[----:B------:R1:W5:Y:S04]  /*c650*/  LDL R2, [R8] ;  /* 0x0000000008027983 */ /* 0x0003680000100800 */
[----:B------:R1:W5:Y:S01]  /*c660*/  LDL R3, [R8+0x4] ;  /* 0x0000040008037983 */ /* 0x0003620000100800 */
[----:B------:R-:W-:Y:S02]  /*c670*/  IADD3 R5, R1, 0x1680, RZ ;  /* 0x0000168001057810 */ /* 0x000fe40007ffe0ff */
[----:B------:R-:W-:Y:S02]  /*c680*/  MOV R6, 0xc6b0 ;  /* 0x0000c6b000067802 */ /* 0x000fe40000000f00 */
[----:B------:R-:W-:Y:S02]  /*c690*/  IADD3 R5, R5, c[0x0][0x20], RZ ;  /* 0x0000080005057a10 */ /* 0x000fe40007ffe0ff */
[----:B-1---5:R-:W-:Y:S05]  /*c6a0*/  CALL.REL.NOINC `($_ZN7cutlass13device_kernelIN5flash19enable_sm80_to_sm89INS1_16FlashAttnBwdSm80INS1_25CollectiveMainloopBwdSm80ILi2ELi2EN4cute5tupleIJNS5_1CILi128EEES8_NS7_ILi64EEEEEENS_10bfloat16_tEfNS_4arch4Sm80ELb1ELb0ELb1ELb1ELb0ELb0ELb0ELb0ELi2ELi4ELi4ELi4ELb0EEENS1_24CollectiveEpilogueBwdGQAISA_fSD_Li256ELb1ELb0EEENS1_25SingleTileBwdLPTSchedulerILb1ELi128ELb0EEEEEEEEEvNT_6ParamsE$_ZZN4cute16flatten_to_tupleINS_5tupleIJNS1_IJiiEEENS_1CILi8192EEEEEEEEDaRKT_ENKUlRKT_E_clIS2_EEDaSB_) ;  /* 0xffffff1000007944 */ /* 0x022fea0003c3ffff */
[----:B------:R1:W-:Y:S01]  /*c6b0*/  STL.64 [R1+0x1680], R2 ;  /* 0x0016800201007387 */ /* 0x0003e20000100a00 */
[----:B------:R-:W-:-:S03]  /*c6c0*/  MOV R6, 0xc6e0 ;  /* 0x0000c6e000067802 */ /* 0x000fc60000000f00 */
[----:B-1----:R-:W-:Y:S05]  /*c6d0*/  CALL.REL.NOINC `($_ZN7cutlass13device_kernelIN5flash19enable_sm80_to_sm89INS1_16FlashAttnBwdSm80INS1_25CollectiveMainloopBwdSm80ILi2ELi2EN4cute5tupleIJNS5_1CILi128EEES8_NS7_ILi64EEEEEENS_10bfloat16_tEfNS_4arch4Sm80ELb1ELb0ELb1ELb1ELb0ELb0ELb0ELb0ELi2ELi4ELi4ELi4ELb0EEENS1_24CollectiveEpilogueBwdGQAISA_fSD_Li256ELb1ELb0EEENS1_25SingleTileBwdLPTSchedulerILb1ELi128ELb0EEEEEEEEEvNT_6ParamsE$_ZZN4cute12filter_tupleINS_5tupleIJNS1_IJiiEEENS_1CILi8192EEEEEEZNS_16flatten_to_tupleIS5_EEDaRKT_EUlRKT_E_EEDaS9_OT0_ENKUlDpSC_E_clIJS2_NS1_IJS4_EEEEEEDaSG_) ;  /* 0xfffff01000007944 */ /* 0x002fea0003c3ffff */
[----:B------:R-:W-:-:S04]  /*c6e0*/  MOV R5, 0x0 ;  /* 0x0000000000057802 */ /* 0x000fc80000000f00 */
[----:B------:R-:W-:Y:S05]  /*c6f0*/  RET.REL.NODEC R4 `(_ZN7cutlass13device_kernelIN5flash19enable_sm80_to_sm89INS1_16FlashAttnBwdSm80INS1_25CollectiveMainloopBwdSm80ILi2ELi2EN4cute5tupleIJNS5_1CILi128EEES8_NS7_ILi64EEEEEENS_10bfloat16_tEfNS_4arch4Sm80ELb1ELb0ELb1ELb1ELb0ELb0ELb0ELb0ELi2ELi4ELi4ELi4ELb0EEENS1_24CollectiveEpilogueBwdGQAISA_fSD_Li256ELb1ELb0EEENS1_25SingleTileBwdLPTSchedulerILb1ELi128ELb0EEEEEEEEEvNT_6ParamsE) ;  /* 0xffff390004007950 */ /* 0x000fea0003c3ffff */
        .type           $_ZN7cutlass13device_kernelIN5flash19enable_sm80_to_sm89INS1_16FlashAttnBwdSm80INS1_25CollectiveMainloopBwdSm80ILi2ELi2EN4cute5tupleIJNS5_1CILi128EEES8_NS7_ILi64EEEEEENS_10bfloat16_tEfNS_4arch4Sm80ELb1ELb0ELb1ELb1ELb0ELb0ELb0ELb0ELi2ELi4ELi4ELi4ELb0EEENS1_24CollectiveEpilogueBwdGQAISA_fSD_Li256ELb1ELb0EEENS1_25SingleTileBwdLPTSchedulerILb1ELi128ELb0EEEEEEEEEvNT_6ParamsE$_ZZN4cute16flatten_to_tupleINS_5tupleIJNS_1CILi4096EEENS1_IJiiEEEEEEEEDaRKT_ENKUlRKT_E_clIS4_EEDaSB_,@function
        .size           $_ZN7cutlass13device_kernelIN5flash19enable_sm80_to_sm89INS1_16FlashAttnBwdSm80INS1_25CollectiveMainloopBwdSm80ILi2ELi2EN4cute5tupleIJNS5_1CILi128EEES8_NS7_ILi64EEEEEENS_10bfloat16_tEfNS_4arch4Sm80ELb1ELb0ELb1ELb1ELb0ELb0ELb0ELb0ELi2ELi4ELi4ELi4ELb0EEENS1_24CollectiveEpilogueBwdGQAISA_fSD_Li256ELb1ELb0EEENS1_25SingleTileBwdLPTSchedulerILb1ELi128ELb0EEEEEEEEEvNT_6ParamsE$_ZZN4cute16flatten_to_tupleINS_5tupleIJNS_1CILi4096EEENS1_IJiiEEEEEEEEDaRKT_ENKUlRKT_E_clIS4_EEDaSB_,($_ZN7cutlass13device_kernelIN5flash19enable_sm80_to_sm89INS1_16FlashAttnBwdSm80INS1_25CollectiveMainloopBwdSm80ILi2ELi2EN4cute5tupleIJNS5_1CILi128EEES8_NS7_ILi64EEEEEENS_10bfloat16_tEfNS_4arch4Sm80ELb1ELb0ELb1ELb1ELb0ELb0ELb0ELb0ELi2ELi4ELi4ELi4ELb0EEENS1_24CollectiveEpilogueBwdGQAISA_fSD_Li256ELb1ELb0EEENS1_25SingleTileBwdLPTSchedulerILb1ELi128ELb0EEEEEEEEEvNT_6ParamsE$_ZZN4cute19as_arithmetic_tupleINS_15ArithmeticTupleIJiiEEEEEDaRKT_ENKUlDpRKT_E_clIJiiEEEDaS9_ - $_ZN7cutlass13device_kernelIN5flash19enable_sm80_to_sm89INS1_16FlashAttnBwdSm80INS1_25CollectiveMainloopBwdSm80ILi2ELi2EN4cute5tupleIJNS5_1CILi128EEES8_NS7_ILi64EEEEEENS_10bfloat16_tEfNS_4arch4Sm80ELb1ELb0ELb1ELb1ELb0ELb0ELb0ELb0ELi2ELi4ELi4ELi4ELb0EEENS1_24CollectiveEpilogueBwdGQAISA_fSD_Li256ELb1ELb0EEENS1_25SingleTileBwdLPTSchedulerILb1ELi128ELb0EEEEEEEEEvNT_6ParamsE$_ZZN4cute16flatten_to_tupleINS_5tupleIJNS_1CILi4096EEENS1_IJiiEEEEEEEEDaRKT_ENKUlRKT_E_clIS4_EEDaSB_)
$_ZN7cutlass13device_kernelIN5flash19enable_sm80_to_sm89INS1_16FlashAttnBwdSm80INS1_25CollectiveMainloopBwdSm80ILi2ELi2EN4cute5tupleIJNS5_1CILi128EEES8_NS7_ILi64EEEEEENS_10bfloat16_tEfNS_4arch4Sm80ELb1ELb0ELb1ELb1ELb0ELb0ELb0ELb0ELi2ELi4ELi4ELi4ELb0EEENS1_24CollectiveEpilogueBwdGQAISA_fSD_Li256ELb1ELb0EEENS1_25SingleTileBwdLPTSchedulerILb1ELi128ELb0EEEEEEEEEvNT_6ParamsE$_ZZN4cute16flatten_to_tupleINS_5tupleIJNS_1CILi4096EEENS1_IJiiEEEEEEEEDaRKT_ENKUlRKT_E_clIS4_EEDaSB_:
[----:B------:R-:W-:-:S04]  /*c700*/  MOV R5, 0x0 ;  /* 0x0000000000057802 */ /* 0x000fc80000000f00 */
[----:B------:R-:W-:Y:S05]  /*c710*/  RET.REL.NODEC R4 `(_ZN7cutlass13device_kernelIN5flash19enable_sm80_to_sm89INS1_16FlashAttnBwdSm80INS1_25CollectiveMainloopBwdSm80ILi2ELi2EN4cute5tupleIJNS5_1CILi128EEES8_NS7_ILi64EEEEEENS_10bfloat16_tEfNS_4arch4Sm80ELb1ELb0ELb1ELb1ELb0ELb0ELb0ELb0ELi2ELi4ELi4ELi4ELb0EEENS1_24CollectiveEpilogueBwdGQAISA_fSD_Li256ELb1ELb0EEENS1_25SingleTileBwdLPTSchedulerILb1ELi128ELb0EEEEEEEEEvNT_6ParamsE) ;  /* 0xffff38e004007950 */ /* 0x000fea0003c3ffff */
        .type           $_ZN7cutlass13device_kernelIN5flash19enable_sm80_to_sm89INS1_16FlashAttnBwdSm80INS1_25CollectiveMainloopBwdSm80ILi2ELi2EN4cute5tupleIJNS5_1CILi128EEES8_NS7_ILi64EEEEEENS_10bfloat16_tEfNS_4arch4Sm80ELb1ELb0ELb1ELb1ELb0ELb0ELb0ELb0ELi2ELi4ELi4ELi4ELb0EEENS1_24CollectiveEpilogueBwdGQAISA_fSD_Li256ELb1ELb0EEENS1_25SingleTileBwdLPTSchedulerILb1ELi128ELb0EEEEEEEEEvNT_6ParamsE$_ZZN4cute19as_arithmetic_tupleINS_15ArithmeticTupleIJiiEEEEEDaRKT_ENKUlDpRKT_E_clIJiiEEEDaS9_,@function
        .size           $_ZN7cutlass13device_kernelIN5flash19enable_sm80_to_sm89INS1_16FlashAttnBwdSm80INS1_25CollectiveMainloopBwdSm80ILi2ELi2EN4cute5tupleIJNS5_1CILi128EEES8_NS7_ILi64EEEEEENS_10bfloat16_tEfNS_4arch4Sm80ELb1ELb0ELb1ELb1ELb0ELb0ELb0ELb0ELi2ELi4ELi4ELi4ELb0EEENS1_24CollectiveEpilogueBwdGQAISA_fSD_Li256ELb1ELb0EEENS1_25SingleTileBwdLPTSchedulerILb1ELi128ELb0EEEEEEEEEvNT_6ParamsE$_ZZN4cute19as_arithmetic_tupleINS_15ArithmeticTupleIJiiEEEEEDaRKT_ENKUlDpRKT_E_clIJiiEEEDaS9_,($_ZN7cutlass13device_kernelIN5flash19enable_sm80_to_sm89INS1_16FlashAttnBwdSm80INS1_25CollectiveMainloopBwdSm80ILi2ELi2EN4cute5tupleIJNS5_1CILi128EEES8_NS7_ILi64EEEEEENS_10bfloat16_tEfNS_4arch4Sm80ELb1ELb0ELb1ELb1ELb0ELb0ELb0ELb0ELi2ELi4ELi4ELi4ELb0EEENS1_24CollectiveEpilogueBwdGQAISA_fSD_Li256ELb1ELb0EEENS1_25SingleTileBwdLPTSchedulerILb1ELi128ELb0EEEEEEEEEvNT_6ParamsE$_ZZN4cute19as_arithmetic_tupleINS_15ArithmeticTupleIJiiEEEEEDaRKT_ENKUlRKT_E_clIiEEDaS8_ - $_ZN7cutlass13device_kernelIN5flash19enable_sm80_to_sm89INS1_16FlashAttnBwdSm80INS1_25CollectiveMainloopBwdSm80ILi2ELi2EN4cute5tupleIJNS5_1CILi128EEES8_NS7_ILi64EEEEEENS_10bfloat16_tEfNS_4arch4Sm80ELb1ELb0ELb1ELb1ELb0ELb0ELb0ELb0ELi2ELi4ELi4ELi4ELb0EEENS1_24CollectiveEpilogueBwdGQAISA_fSD_Li256ELb1ELb0EEENS1_25SingleTileBwdLPTSchedulerILb1ELi128ELb0EEEEEEEEEvNT_6ParamsE$_ZZN4cute19as_arithmetic_tupleINS_15ArithmeticTupleIJiiEEEEEDaRKT_ENKUlDpRKT_E_clIJiiEEEDaS9_)
$_ZN7cutlass13device_kernelIN5flash19enable_sm80_to_sm89INS1_16FlashAttnBwdSm80INS1_25CollectiveMainloopBwdSm80ILi2ELi2EN4cute5tupleIJNS5_1CILi128EEES8_NS7_ILi64EEEEEENS_10bfloat16_tEfNS_4arch4Sm80ELb1ELb0ELb1ELb1ELb0ELb0ELb0ELb0ELi2ELi4ELi4ELi4ELb0EEENS1_24CollectiveEpilogueBwdGQAISA_fSD_Li256ELb1ELb0EEENS1_25SingleTileBwdLPTSchedulerILb1ELi128ELb0EEEEEEEEEvNT_6ParamsE$_ZZN4cute19as_arithmetic_tupleINS_15ArithmeticTupleIJiiEEEEEDaRKT_ENKUlDpRKT_E_clIJiiEEEDaS9_:
[----:B------:R-:W-:Y:S01]  /*c720*/  IADD3 R3, R1, 0x1688, RZ ;  /* 0x0000168801037810 */ /* 0x000fe20007ffe0ff */
[----:B------:R-:W-:Y:S01]  /*c730*/  IMAD.MOV.U32 R2, RZ, RZ, R11 ;  /* 0x000000ffff027224 */ /* 0x000fe200078e000b */
[----:B------:R-:W-:Y:S02]  /*c740*/  MOV R6, 0xc770 ;  /* 0x0000c77000067802 */ /* 0x000fe40000000f00 */
[----:B------:R-:W-:Y:S02]  /*c750*/  IADD3 R3, R3, c[0x0][0x20], RZ ;  /* 0x0000080003037a10 */ /* 0x000fe40007ffe0ff */
[----:B------:R-:W-:Y:S05]  /*c760*/  CALL.REL.NOINC `($_ZN7cutlass13device_kernelIN5flash19enable_sm80_to_sm89INS1_16FlashAttnBwdSm80INS1_25CollectiveMainloopBwdSm80ILi2ELi2EN4cute5tupleIJNS5_1CILi128EEES8_NS7_ILi64EEEEEENS_10bfloat16_tEfNS_4arch4Sm80ELb1ELb0ELb1ELb1ELb0ELb0ELb0ELb0ELi2ELi4ELi4ELi4ELb0EEENS1_24CollectiveEpilogueBwdGQAISA_fSD_Li256ELb1ELb0EEENS1_25SingleTileBwdLPTSchedulerILb1ELi128ELb0EEEEEEEEEvNT_6ParamsE$_ZN4cute5tupleIJiiEEC2ERKiS3_) ;  /* 0xffffea4000007944 */ /* 0x000fea0003c3ffff */
[----:B------:R1:W5:Y:S01]  /*c770*/  LDL.64 R2, [R1+0x1688] ;  /* 0x0016880001027983 */ /* 0x0003620000100a00 */
[----:B------:R-:W-:-:S04]  /*c780*/  MOV R77, 0x0 ;  /* 0x00000000004d7802 */ /* 0x000fc80000000f00 */
[----:B------:R-:W-:Y:S05]  /*c790*/  RET.REL.NODEC R76 `(_ZN7cutlass13device_kernelIN5flash19enable_sm80_to_sm89INS1_16FlashAttnBwdSm80INS1_25CollectiveMainloopBwdSm80ILi2ELi2EN4cute5tupleIJNS5_1CILi128EEES8_NS7_ILi64EEEEEENS_10bfloat16_tEfNS_4arch4Sm80ELb1ELb0ELb1ELb1ELb0ELb0ELb0ELb0ELi2ELi4ELi4ELi4ELb0EEENS1_24CollectiveEpilogueBwdGQAISA_fSD_Li256ELb1ELb0EEENS1_25SingleTileBwdLPTSchedulerILb1ELi128ELb0EEEEEEEEEvNT_6ParamsE) ;  /* 0xffff38604c007950 */ /* 0x000fea0003c3ffff */
        .type           $_ZN7cutlass13device_kernelIN5flash19enable_sm80_to_sm89INS1_16FlashAttnBwdSm80INS1_25CollectiveMainloopBwdSm80ILi2ELi2EN4cute5tupleIJNS5_1CILi128EEES8_NS7_ILi64EEEEEENS_10bfloat16_tEfNS_4arch4Sm80ELb1ELb0ELb1ELb1ELb0ELb0ELb0ELb0ELi2ELi4ELi4ELi4ELb0EEENS1_24CollectiveEpilogueBwdGQAISA_fSD_Li256ELb1ELb0EEENS1_25SingleTileBwdLPTSchedulerILb1ELi128ELb0EEEEEEEEEvNT_6ParamsE$_ZZN4cute19as_arithmetic_tupleINS_15ArithmeticTupleIJiiEEEEEDaRKT_ENKUlRKT_E_clIiEEDaS8_,@function
        .size           $_ZN7cutlass13device_kernelIN5flash19enable_sm80_to_sm89INS1_16FlashAttnBwdSm80INS1_25CollectiveMainloopBwdSm80ILi2ELi2EN4cute5tupleIJNS5_1CILi128EEES8_NS7_ILi64EEEEEENS_10bfloat16_tEfNS_4arch4Sm80ELb1ELb0ELb1ELb1ELb0ELb0ELb0ELb0ELi2ELi4ELi4ELi4ELb0EEENS1_24CollectiveEpilogueBwdGQAISA_fSD_Li256ELb1ELb0EEENS1_25SingleTileBwdLPTSchedulerILb1ELi128ELb0EEEEEEEEEvNT_6ParamsE$_ZZN4cute19as_arithmetic_tupleINS_15ArithmeticTupleIJiiEEEEEDaRKT_ENKUlRKT_E_clIiEEDaS8_,($_ZN7cutlass13device_kernelIN5flash19enable_sm80_to_sm89INS1_16FlashAttnBwdSm80INS1_25CollectiveMainloopBwdSm80ILi2ELi2EN4cute5tupleIJNS5_1CILi128EEES8_NS7_ILi64EEEEEENS_10bfloat16_tEfNS_4arch4Sm80ELb1ELb0ELb1ELb1ELb0ELb0ELb0ELb0ELi2ELi4ELi4ELi4ELb0EEENS1_24CollectiveEpilogueBwdGQAISA_fSD_Li256ELb1ELb0EEENS1_25SingleTileBwdLPTSchedulerILb1ELi128ELb0EEEEEEEEEvNT_6ParamsE$_ZZN4cute4diceINS_5tupleIJNS1_IJiNS1_IJiNS_1CILi0EEEEEEEEENS1_IJNS_10UnderscoreENS1_IJS6_S6_EEEEEEEEES9_EEDaRKT_RKT0_ENKUlRKT_RKT0_E_clIS5_S5_EEDaSI_SL_ - $_ZN7cutlass13device_kernelIN5flash19enable_sm80_to_sm89INS1_16FlashAttnBwdSm80INS1_25CollectiveMainloopBwdSm80ILi2ELi2EN4cute5tupleIJNS5_1CILi128EEES8_NS7_ILi64EEEEEENS_10bfloat16_tEfNS_4arch4Sm80ELb1ELb0ELb1ELb1ELb0ELb0ELb0ELb0ELi2ELi4ELi4ELi4ELb0EEENS1_24CollectiveEpilogueBwdGQAISA_fSD_Li256ELb1ELb0EEENS1_25SingleTileBwdLPTSchedulerILb1ELi128ELb0EEEEEEEEEvNT_6ParamsE$_ZZN4cute19as_arithmetic_tupleINS_15ArithmeticTupleIJiiEEEEEDaRKT_ENKUlRKT_E_clIiEEDaS8_)
$_ZN7cutlass13device_kernelIN5flash19enable_sm80_to_sm89INS1_16FlashAttnBwdSm80INS1_25CollectiveMainloopBwdSm80ILi2ELi2EN4cute5tupleIJNS5_1CILi128EEES8_NS7_ILi64EEEEEENS_10bfloat16_tEfNS_4arch4Sm80ELb1ELb0ELb1ELb1ELb0ELb0ELb0ELb0ELi2ELi4ELi4ELi4ELb0EEENS1_24CollectiveEpilogueBwdGQAISA_fSD_Li256ELb1ELb0EEENS1_25SingleTileBwdLPTSchedulerILb1ELi128ELb0EEEEEEEEEvNT_6ParamsE$_ZZN4cute19as_arithmetic_tupleINS_15ArithmeticTupleIJiiEEEEEDaRKT_ENKUlRKT_E_clIiEEDaS8_:
[----:B------:R-:W-:Y:S02]  /*c7a0*/  MOV R6, R8 ;  /* 0x0000000800067202 */ /* 0x000fe40000000f00 */
[----:B------:R-:W-:Y:S02]  /*c7b0*/  MOV R8, R2 ;  /* 0x0000000200087202 */ /* 0x000fe40000000f00 */
[----:B------:R-:W-:-:S04]  /*c7c0*/  MOV R9, 0x0 ;  /* 0x0000000000097802 */ /* 0x000fc80000000f00 */
[----:B------:R-:W-:Y:S05]  /*c7d0*/  RET.REL.NODEC R8 `(_ZN7cutlass13device_kernelIN5flash19enable_sm80_to_sm89INS1_16FlashAttnBwdSm80INS1_25CollectiveMainloopBwdSm80ILi2ELi2EN4cute5tupleIJNS5_1CILi128EEES8_NS7_ILi64EEEEEENS_10bfloat16_tEfNS_4arch4Sm80ELb1ELb0ELb1ELb1ELb0ELb0ELb0ELb0ELi2ELi4ELi4ELi4ELb0EEENS1_24CollectiveEpilogueBwdGQAISA_fSD_Li256ELb1ELb0EEENS1_25SingleTileBwdLPTSchedulerILb1ELi128ELb0EEEEEEEEEvNT_6ParamsE) ;  /* 0xffff382008007950 */ /* 0x000fea0003c3ffff */
        .type           $_ZN7cutlass13device_kernelIN5flash19enable_sm80_to_sm89INS1_16FlashAttnBwdSm80INS1_25CollectiveMainloopBwdSm80ILi2ELi2EN4cute5tupleIJNS5_1CILi128EEES8_NS7_ILi64EEEEEENS_10bfloat16_tEfNS_4arch4Sm80ELb1ELb0ELb1ELb1ELb0ELb0ELb0ELb0ELi2ELi4ELi4ELi4ELb0EEENS1_24CollectiveEpilogueBwdGQAISA_fSD_Li256ELb1ELb0EEENS1_25SingleTileBwdLPTSchedulerILb1ELi128ELb0EEEEEEEEEvNT_6ParamsE$_ZZN4cute4diceINS_5tupleIJNS1_IJiNS1_IJiNS_1CILi0EEEEEEEEENS1_IJNS_10UnderscoreENS1_IJS6_S6_EEEEEEEEES9_EEDaRKT_RKT0_ENKUlRKT_RKT0_E_clIS5_S5_EEDaSI_SL_,@function
        .size           $_ZN7cutlass13device_kernelIN5flash19enable_sm80_to_sm89INS1_16FlashAttnBwdSm80INS1_25CollectiveMainloopBwdSm80ILi2ELi2EN4cute5tupleIJNS5_1CILi128EEES8_NS7_ILi64EEEEEENS_10bfloat16_tEfNS_4arch4Sm80ELb1ELb0ELb1ELb1ELb0ELb0ELb0ELb0ELi2ELi4ELi4ELi4ELb0EEENS1_24CollectiveEpilogueBwdGQAISA_fSD_Li256ELb1ELb0EEENS1_25SingleTileBwdLPTSchedulerILb1ELi128ELb0EEEEEEEEEvNT_6ParamsE$_ZZN4cute4diceINS_5tupleIJNS1_IJiNS1_IJiNS_1CILi0EEEEEEEEENS1_IJNS_10UnderscoreENS1_IJS6_S6_EEEEEEEEES9_EEDaRKT_RKT0_ENKUlRKT_RKT0_E_clIS5_S5_EEDaSI_SL_,($_ZN7cutlass13device_kernelIN5flash19enable_sm80_to_sm89INS1_16FlashAttnBwdSm80INS1_25CollectiveMainloopBwdSm80ILi2ELi2EN4cute5tupleIJNS5_1CILi128EEES8_NS7_ILi64EEEEEENS_10bfloat16_tEfNS_4arch4Sm80ELb1ELb0ELb1ELb1ELb0ELb0ELb0ELb0ELi2ELi4ELi4ELi4ELb0EEENS1_24CollectiveEpilogueBwdGQAISA_fSD_Li256ELb1ELb0EEENS1_25SingleTileBwdLPTSchedulerILb1ELi128ELb0EEEEEEEEEvNT_6ParamsE$_ZZN4cute4takeILi1ELi2ENS_5tupleIJNS1_IJNS_1CILi1EEENS2_ILi0EEEEEEiEEEEEDaRKT1_ENKUlDpRKT_E_clIJiEEEDaSD_ - $_ZN7cutlass13device_kernelIN5flash19enable_sm80_to_sm89INS1_16FlashAttnBwdSm80INS1_25CollectiveMainloopBwdSm80ILi2ELi2EN4cute5tupleIJNS5_1CILi128EEES8_NS7_ILi64EEEEEENS_10bfloat16_tEfNS_4arch4Sm80ELb1ELb0ELb1ELb1ELb0ELb0ELb0ELb0ELi2ELi4ELi4ELi4ELb0EEENS1_24CollectiveEpilogueBwdGQAISA_fSD_Li256ELb1ELb0EEENS1_25SingleTileBwdLPTSchedulerILb1ELi128ELb0EEEEEEEEEvNT_6ParamsE$_ZZN4cute4diceINS_5tupleIJNS1_IJiNS1_IJiNS_1CILi0EEEEEEEEENS1_IJNS_10UnderscoreENS1_IJS6_S6_EEEEEEEEES9_EEDaRKT_RKT0_ENKUlRKT_RKT0_E_clIS5_S5_EEDaSI_SL_)
$_ZN7cutlass13device_kernelIN5flash19enable_sm80_to_sm89INS1_16FlashAttnBwdSm80INS1_25CollectiveMainloopBwdSm80ILi2ELi2EN4cute5tupleIJNS5_1CILi128EEES8_NS7_ILi64EEEEEENS_10bfloat16_tEfNS_4arch4Sm80ELb1ELb0ELb1ELb1ELb0ELb0ELb0ELb0ELi2ELi4ELi4ELi4ELb0EEENS1_24CollectiveEpilogueBwdGQAISA_fSD_Li256ELb1ELb0EEENS1_25SingleTileBwdLPTSchedulerILb1ELi128ELb0EEEEEEEEEvNT_6ParamsE$_ZZN4cute4diceINS_5tupleIJNS1_IJiNS1_IJiNS_1CILi0EEEEEEEEENS1_IJNS_10UnderscoreENS1_IJS6_S6_EEEEEEEEES9_EEDaRKT_RKT0_ENKUlRKT_RKT0_E_clIS5_S5_EEDaSI_SL_:
[----:B------:R-:W-:-:S05]  /*c7e0*/  IADD3 R6, R2, -c[0x0][0x20], RZ ;  /* 0x8000080002067a10 */ /* 0x000fca0007ffe0ff */
[----:B------:R1:W5:Y:S01]  /*c7f0*/  LDL R3, [R6] ;  /* 0x0000000006037983 */ /* 0x0003620000100800 */
[----:B------:R-:W-:Y:S02]  /*c800*/  IADD3 R5, R1, 0x1680, RZ ;  /* 0x0000168001057810 */ /* 0x000fe40007ffe0ff */
[----:B------:R-:W-:Y:S02]  /*c810*/  MOV R10, 0xc840 ;  /* 0x0000c840000a7802 */ /* 0x000fe40000000f00 */
[----:B------:R-:W-:Y:S02]  /*c820*/  IADD3 R5, R5, c[0x0][0x20], RZ ;  /* 0x0000080005057a10 */ /* 0x000fe40007ffe0ff */
[----:B-1---5:R-:W-:Y:S05]  /*c830*/  CALL.REL.NOINC `($_ZN7cutlass13device_kernelIN5flash19enable_sm80_to_sm89INS1_16FlashAttnBwdSm80INS1_25CollectiveMainloopBwdSm80ILi2ELi2EN4cute5tupleIJNS5_1CILi128EEES8_NS7_ILi64EEEEEENS_10bfloat16_tEfNS_4arch4Sm80ELb1ELb0ELb1ELb1ELb0ELb0ELb0ELb0ELi2ELi4ELi4ELi4ELb0EEENS1_24CollectiveEpilogueBwdGQAISA_fSD_Li256ELb1ELb0EEENS1_25SingleTileBwdLPTSchedulerILb1ELi128ELb0EEEEEEEEEvNT_6ParamsE$_ZZN4cute6detail9lift_diceINS_5tupleIJiNS2_IJiNS_1CILi0EEEEEEEEES6_EEDaRKT_RKT0_ENKUlRKT_RKT0_E_clIiiEEDaSF_SI_) ;  /* 0x0000247000007944 */ /* 0x022fea0003c00000 */
[----:B------:R1:W5:Y:S01]  /*c840*/  LDL R3, [R6+0x4] ;  /* 0x0000040006037983 */ /* 0x0003620000100800 */
[----:B------:R-:W-:-:S03]  /*c850*/  MOV R10, 0xc870 ;  /* 0x0000c870000a7802 */ /* 0x000fc60000000f00 */
[----:B-12--5:R-:W-:Y:S05]  /*c860*/  CALL.REL.NOINC `($_ZN7cutlass13device_kernelIN5flash19enable_sm80_to_sm89INS1_16FlashAttnBwdSm80INS1_25CollectiveMainloopBwdSm80ILi2ELi2EN4cute5tupleIJNS5_1CILi128EEES8_NS7_ILi64EEEEEENS_10bfloat16_tEfNS_4arch4Sm80ELb1ELb0ELb1ELb1ELb0ELb0ELb0ELb0ELi2ELi4ELi4ELi4ELb0EEENS1_24CollectiveEpilogueBwdGQAISA_fSD_Li256ELb1ELb0EEENS1_25SingleTileBwdLPTSchedulerILb1ELi128ELb0EEEEEEEEEvNT_6ParamsE$_ZZN4cute6detail9lift_diceINS_5tupleIJiNS2_IJiNS_1CILi0EEEEEEEEES6_EEDaRKT_RKT0_ENKUlRKT_RKT0_E_clIS5_S5_EEDaSF_SI_) ;  /* 0x000023c000007944 */ /* 0x026fea0003c00000 */
[----:B------:R2:W-:Y:S01]  /*c870*/  STL [R1+0x1680], R6 ;  /* 0x0016800601007387 */ /* 0x0005e20000100800 */
[----:B------:R-:W-:-:S03]  /*c880*/  MOV R2, 0xc8a0 ;  /* 0x0000c8a000027802 */ /* 0x000fc60000000f00 */
[----:B-12---:R-:W-:Y:S05]  /*c890*/  CALL.REL.NOINC `($_ZN7cutlass13device_kernelIN5flash19enable_sm80_to_sm89INS1_16FlashAttnBwdSm80INS1_25CollectiveMainloopBwdSm80ILi2ELi2EN4cute5tupleIJNS5_1CILi128EEES8_NS7_ILi64EEEEEENS_10bfloat16_tEfNS_4arch4Sm80ELb1ELb0ELb1ELb1ELb0ELb0ELb0ELb0ELi2ELi4ELi4ELi4ELb0EEENS1_24CollectiveEpilogueBwdGQAISA_fSD_Li256ELb1ELb0EEENS1_25SingleTileBwdLPTSchedulerILb1ELi128ELb0EEEEEEEEEvNT_6ParamsE$_ZZN4cute12filter_tupleINS_5tupleIJiNS1_IJiNS_1CILi0EEEEEEEEES5_ZNS_6detail9lift_diceIS5_S5_EEDaRKT_RKT0_EUlRKT_RKT0_E_EEDaSA_SD_OT1_ENKUlDpSG_E_clIJNS1_IJiEEES4_EEEDaSN_) ;  /* 0xfffff5a000007944 */ /* 0x006fea0003c3ffff */
[----:B-----5:R-:W-:Y:S02]  /*c8a0*/  MOV R2, R5 ;  /* 0x0000000500027202 */ /* 0x020fe40000000f00 */
[----:B------:R-:W-:-:S04]  /*c8b0*/  MOV R5, 0x0 ;  /* 0x0000000000057802 */ /* 0x000fc80000000f00 */
[----:B------:R-:W-:Y:S05]  /*c8c0*/  RET.REL.NODEC R4 `(_ZN7cutlass13device_kernelIN5flash19enable_sm80_to_sm89INS1_16FlashAttnBwdSm80INS1_25CollectiveMainloopBwdSm80ILi2ELi2EN4cute5tupleIJNS5_1CILi128EEES8_NS7_ILi64EEEEEENS_10bfloat16_tEfNS_4arch4Sm80ELb1ELb0ELb1ELb1ELb0ELb0ELb0ELb0ELi2ELi4ELi4ELi4ELb0EEENS1_24CollectiveEpilogueBwdGQAISA_fSD_Li256ELb1ELb0EEENS1_25SingleTileBwdLPTSchedulerILb1ELi128ELb0EEEEEEEEEvNT_6ParamsE) ;  /* 0xffff373004007950 */ /* 0x000fea0003c3ffff */
        .type           $_ZN7cutlass13device_kernelIN5flash19enable_sm80_to_sm89INS1_16FlashAttnBwdSm80INS1_25CollectiveMainloopBwdSm80ILi2ELi2EN4cute5tupleIJNS5_1CILi128EEES8_NS7_ILi64EEEEEENS_10bfloat16_tEfNS_4arch4Sm80ELb1ELb0ELb1ELb1ELb0ELb0ELb0ELb0ELi2ELi4ELi4ELi4ELb0EEENS1_24CollectiveEpilogueBwdGQAISA_fSD_Li256ELb1ELb0EEENS1_25SingleTileBwdLPTSchedulerILb1ELi128ELb0EEEEEEEEEvNT_6ParamsE$_ZZN4cute4takeILi1ELi2ENS_5tupleIJNS1_IJNS_1CILi1EEENS2_ILi0EEEEEEiEEEEEDaRKT1_ENKUlDpRKT_E_clIJiEEEDaSD_,@function
        .size           $_ZN7cutlass13device_kernelIN5flash19enable_sm80_to_sm89INS1_16FlashAttnBwdSm80INS1_25CollectiveMainloopBwdSm80ILi2ELi2EN4cute5tupleIJNS5_1CILi128EEES8_NS7_ILi64EEEEEENS_10bfloat16_tEfNS_4arch4Sm80ELb1ELb0ELb1ELb1ELb0ELb0ELb0ELb0ELi2ELi4ELi4ELi4ELb0EEENS1_24CollectiveEpilogueBwdGQAISA_fSD_Li256ELb1ELb0EEENS1_25SingleTileBwdLPTSchedulerILb1ELi128ELb0EEEEEEEEEvNT_6ParamsE$_ZZN4cute4takeILi1ELi2ENS_5tupleIJNS1_IJNS_1CILi1EEENS2_ILi0EEEEEEiEEEEEDaRKT1_ENKUlDpRKT_E_clIJiEEEDaSD_,($_ZN7cutlass13device_kernelIN5flash19enable_sm80_to_sm89INS1_16FlashAttnBwdSm80INS1_25CollectiveMainloopBwdSm80ILi2ELi2EN4cute5tupleIJNS5_1CILi128EEES8_NS7_ILi64EEEEEENS_10bfloat16_tEfNS_4arch4Sm80ELb1ELb0ELb1ELb1ELb0ELb0ELb0ELb0ELi2ELi4ELi4ELi4ELb0EEENS1_24CollectiveEpilogueBwdGQAISA_fSD_Li256ELb1ELb0EEENS1_25SingleTileBwdLPTSchedulerILb1ELi128ELb0EEEEEEEEEvNT_6ParamsE$_ZZN4cute4takeILi1ELi3ENS_5tupleIJNS1_IJNS_1CILi1EEENS2_ILi512EEEiEEENS2_ILi4096EEENS1_IJNS1_IJiiEEENS2_ILi8192EEEEEEEEEEEDaRKT1_ENKUlDpRKT_E_clIJS6_S9_EEEDaSH_ - $_ZN7cutlass13device_kernelIN5flash19enable_sm80_to_sm89INS1_16FlashAttnBwdSm80INS1_25CollectiveMainloopBwdSm80ILi2ELi2EN4cute5tupleIJNS5_1CILi128EEES8_NS7_ILi64EEEEEENS_10bfloat16_tEfNS_4arch4Sm80ELb1ELb0ELb1ELb1ELb0ELb0ELb0ELb0ELi2ELi4ELi4ELi4ELb0EEENS1_24CollectiveEpilogueBwdGQAISA_fSD_Li256ELb1ELb0EEENS1_25SingleTileBwdLPTSchedulerILb1ELi128ELb0EEEEEEEEEvNT_6ParamsE$_ZZN4cute4takeILi1ELi2ENS_5tupleIJNS1_IJNS_1CILi1EEENS2_ILi0EEEEEEiEEEEEDaRKT1_ENKUlDpRKT_E_clIJiEEEDaSD_)
$_ZN7cutlass13device_kernelIN5flash19enable_sm80_to_sm89INS1_16FlashAttnBwdSm80INS1_25CollectiveMainloopBwdSm80ILi2ELi2EN4cute5tupleIJNS5_1CILi128EEES8_NS7_ILi64EEEEEENS_10bfloat16_tEfNS_4arch4Sm80ELb1ELb0ELb1ELb1ELb0ELb0ELb0ELb0ELi2ELi4ELi4ELi4ELb0EEENS1_24CollectiveEpilogueBwdGQAISA_fSD_Li256ELb1ELb0EEENS1_25SingleTileBwdLPTSchedulerILb1ELi128ELb0EEEEEEEEEvNT_6ParamsE$_ZZN4cute4takeILi1ELi2ENS_5tupleIJNS1_IJNS_1CILi1EEENS2_ILi0EEEEEEiEEEEEDaRKT1_ENKUlDpRKT_E_clIJiEEEDaSD_:
[----:B------:R-:W-:Y:S02]  /*c8d0*/  IADD3 R2, R1, 0x1680, RZ ;  /* 0x0000168001027810 */ /* 0x000fe40007ffe0ff */
[----:B------:R-:W-:Y:S02]  /*c8e0*/  MOV R8, 0xc910 ;  /* 0x0000c91000087802 */ /* 0x000fe40000000f00 */
[----:B------:R-:W-:Y:S02]  /*c8f0*/  IADD3 R2, R2, c[0x0][0x20], RZ ;  /* 0x0000080002027a10 */ /* 0x000fe40007ffe0ff */
[----:B------:R-:W-:Y:S05]  /*c900*/  CALL.REL.NOINC `($_ZN7cutlass13device_kernelIN5flash19enable_sm80_to_sm89INS1_16FlashAttnBwdSm80INS1_25CollectiveMainloopBwdSm80ILi2ELi2EN4cute5tupleIJNS5_1CILi128EEES8_NS7_ILi64EEEEEENS_10bfloat16_tEfNS_4arch4Sm80ELb1ELb0ELb1ELb1ELb0ELb0ELb0ELb0ELi2ELi4ELi4ELi4ELb0EEENS1_24CollectiveEpilogueBwdGQAISA_fSD_Li256ELb1ELb0EEENS1_25SingleTileBwdLPTSchedulerILb1ELi128ELb0EEEEEEEEEvNT_6ParamsE$_ZN4cute3eso3ESOILb0ELb1EJiEEC2ERKi) ;  /* 0xffffab4000007944 */ /* 0x000fea0003c3ffff */
[----:B-1----:R1:W5:Y:S01]  /*c910*/  LDL R3, [R1+0x1680] ;  /* 0x0016800001037983 */ /* 0x0023620000100800 */
[----:B------:R-:W-:-:S04]  /*c920*/  MOV R7, 0x0 ;  /* 0x0000000000077802 */ /* 0x000fc80000000f00 */
[----:B------:R-:W-:Y:S05]  /*c930*/  RET.REL.NODEC R6 `(_ZN7cutlass13device_kernelIN5flash19enable_sm80_to_sm89INS1_16FlashAttnBwdSm80INS1_25CollectiveMainloopBwdSm80ILi2ELi2EN4cute5tupleIJNS5_1CILi128EEES8_NS7_ILi64EEEEEENS_10bfloat16_tEfNS_4arch4Sm80ELb1ELb0ELb1ELb1ELb0ELb0ELb0ELb0ELi2ELi4ELi4ELi4ELb0EEENS1_24CollectiveEpilogueBwdGQAISA_fSD_Li256ELb1ELb0EEENS1_25SingleTileBwdLPTSchedulerILb1ELi128ELb0EEEEEEEEEvNT_6ParamsE) ;  /* 0xffff36c006007950 */ /* 0x000fea0003c3ffff */
        .type           $_ZN7cutlass13device_kernelIN5flash19enable_sm80_to_sm89INS1_16FlashAttnBwdSm80INS1_25CollectiveMainloopBwdSm80ILi2ELi2EN4cute5tupleIJNS5_1CILi128EEES8_NS7_ILi64EEEEEENS_10bfloat16_tEfNS_4arch4Sm80ELb1ELb0ELb1ELb1ELb0ELb0ELb0ELb0ELi2ELi4ELi4ELi4ELb0EEENS1_24CollectiveEpilogueBwdGQAISA_fSD_Li256ELb1ELb0EEENS1_25SingleTileBwdLPTSchedulerILb1ELi128ELb0EEEEEEEEEvNT_6ParamsE$_ZZN4cute4takeILi1ELi3ENS_5tupleIJNS1_IJNS_1CILi1EEENS2_ILi512EEEiEEENS2_ILi4096EEENS1_IJNS1_IJiiEEENS2_ILi8192EEEEEEEEEEEDaRKT1_ENKUlDpRKT_E_clIJS6_S9_EEEDaSH_,@function
        .size           $_ZN7cutlass13device_kernelIN5flash19enable_sm80_to_sm89INS1_16FlashAttnBwdSm80INS1_25CollectiveMainloopBwdSm80ILi2ELi2EN4cute5tupleIJNS5_1CILi128EEES8_NS7_ILi64EEEEEENS_10bfloat16_tEfNS_4arch4Sm80ELb1ELb0ELb1ELb1ELb0ELb0ELb0ELb0ELi2ELi4ELi4ELi4ELb0EEENS1_24CollectiveEpilogueBwdGQAISA_fSD_Li256ELb1ELb0EEENS1_25SingleTileBwdLPTSchedulerILb1ELi128ELb0EEEEEEEEEvNT_6ParamsE$_ZZN4cute4takeILi1ELi3ENS_5tupleIJNS1_IJNS_1CILi1EEENS2_ILi512EEEiEEENS2_ILi4096EEENS1_IJNS1_IJiiEEENS2_ILi8192EEEEEEEEEEEDaRKT1_ENKUlDpRKT_E_clIJS6_S9_EEEDaSH_,($_ZN7cutlass13device_kernelIN5flash19enable_sm80_to_sm89INS1_16FlashAttnBwdSm80INS1_25CollectiveMainloopBwdSm80ILi2ELi2EN4cute5tupleIJNS5_1CILi128EEES8_NS7_ILi64EEEEEENS_10bfloat16_tEfNS_4arch4Sm80ELb1ELb0ELb1ELb1ELb0ELb0ELb0ELb0ELi2ELi4ELi4ELi4ELb0EEENS1_24CollectiveEpilogueBwdGQAISA_fSD_Li256ELb1ELb0EEENS1_25SingleTileBwdLPTSchedulerILb1ELi128ELb0EEEEEEEEEvNT_6ParamsE$_ZZN4cute4takeILi1ELi3ENS_5tupleIJNS1_IJNS_1CILi1EEENS2_ILi512EEEiEEENS2_ILi4096EEENS1_IJiiEEEEEEEEDaRKT1_ENKUlDpRKT_E_clIJS6_S7_EEEDaSF_ - $_ZN7cutlass13device_kernelIN5flash19enable_sm80_to_sm89INS1_16FlashAttnBwdSm80INS1_25CollectiveMainloopBwdSm80ILi2ELi2EN4cute5tupleIJNS5_1CILi128EEES8_NS7_ILi64EEEEEENS_10bfloat16_tEfNS_4arch4Sm80ELb1ELb0ELb1ELb1ELb0ELb0ELb0ELb0ELi2ELi4ELi4ELi4ELb0EEENS1_24CollectiveEpilogueBwdGQAISA_fSD_Li256ELb1ELb0EEENS1_25SingleTileBwdLPTSchedulerILb1ELi128ELb0EEEEEEEEEvNT_6ParamsE$_ZZN4cute4takeILi1ELi3ENS_5tupleIJNS1_IJNS_1CILi1EEENS2_ILi512EEEiEEENS2_ILi4096EEENS1_IJNS1_IJiiEEENS2_ILi8192EEEEEEEEEEEDaRKT1_ENKUlDpRKT_E_clIJS6_S9_EEEDaSH_)
$_ZN7cutlass13device_kernelIN5flash19enable_sm80_to_sm89INS1_16FlashAttnBwdSm80INS1_25CollectiveMainloopBwdSm80ILi2ELi2EN4cute5tupleIJNS5_1CILi128EEES8_NS7_ILi64EEEEEENS_10bfloat16_tEfNS_4arch4Sm80ELb1ELb0ELb1ELb1ELb0ELb0ELb0ELb0ELi2ELi4ELi4ELi4ELb0EEENS1_24CollectiveEpilogueBwdGQAISA_fSD_Li256ELb1ELb0EEENS1_25SingleTileBwdLPTSchedulerILb1ELi128ELb0EEEEEEEEEvNT_6ParamsE$_ZZN4cute4takeILi1ELi3ENS_5tupleIJNS1_IJNS_1CILi1EEENS2_ILi512EEEiEEENS2_ILi4096EEENS1_IJNS1_IJiiEEENS2_ILi8192EEEEEEEEEEEDaRKT1_ENKUlDpRKT_E_clIJS6_S9_EEEDaSH_:
[----:B------:R-:W-:Y:S02]  /*c940*/  IADD3 R2, R1, 0x1680, RZ ;  /* 0x0000168001027810 */ /* 0x000fe40007ffe0ff */
[----:B------:R-:W-:Y:S02]  /*c950*/  MOV R6, 0xc980 ;  /* 0x0000c98000067802 */ /* 0x000fe40000000f00 */
[----:B------:R-:W-:Y:S02]  /*c960*/  IADD3 R2, R2, c[0x0][0x20], RZ ;  /* 0x0000080002027a10 */ /* 0x000fe40007ffe0ff */
[----:B------:R-:W-:Y:S05]  /*c970*/  CALL.REL.NOINC `($_ZN7cutlass13device_kernelIN5flash19enable_sm80_to_sm89INS1_16FlashAttnBwdSm80INS1_25CollectiveMainloopBwdSm80ILi2ELi2EN4cute5tupleIJNS5_1CILi128EEES8_NS7_ILi64EEEEEENS_10bfloat16_tEfNS_4arch4Sm80ELb1ELb0ELb1ELb1ELb0ELb0ELb0ELb0ELi2ELi4ELi4ELi4ELb0EEENS1_24CollectiveEpilogueBwdGQAISA_fSD_Li256ELb1ELb0EEENS1_25SingleTileBwdLPTSchedulerILb1ELi128ELb0EEEEEEEEEvNT_6ParamsE$_ZN4cute3eso3ESOILb1ELb0EJNS_1CILi4096EEENS_5tupleIJNS4_IJiiEEENS2_ILi8192EEEEEEEEC2ERKS3_RKS7_) ;  /* 0xffffb7d000007944 */ /* 0x000fea0003c3ffff */
[----:B-1----:R1:W5:Y:S01]  /*c980*/  LDL.64 R2, [R1+0x1680] ;  /* 0x0016800001027983 */ /* 0x0023620000100a00 */
[----:B------:R-:W-:-:S04]  /*c990*/  MOV R5, 0x0 ;  /* 0x0000000000057802 */ /* 0x000fc80000000f00 */
[----:B------:R-:W-:Y:S05]  /*c9a0*/  RET.REL.NODEC R4 `(_ZN7cutlass13device_kernelIN5flash19enable_sm80_to_sm89INS1_16FlashAttnBwdSm80INS1_25CollectiveMainloopBwdSm80ILi2ELi2EN4cute5tupleIJNS5_1CILi128EEES8_NS7_ILi64EEEEEENS_10bfloat16_tEfNS_4arch4Sm80ELb1ELb0ELb1ELb1ELb0ELb0ELb0ELb0ELi2ELi4ELi4ELi4ELb0EEENS1_24CollectiveEpilogueBwdGQAISA_fSD_Li256ELb1ELb0EEENS1_25SingleTileBwdLPTSchedulerILb1ELi128ELb0EEEEEEEEEvNT_6ParamsE) ;  /* 0xffff365004007950 */ /* 0x000fea0003c3ffff */
        .type           $_ZN7cutlass13device_kernelIN5flash19enable_sm80_to_sm89INS1_16FlashAttnBwdSm80INS1_25CollectiveMainloopBwdSm80ILi2ELi2EN4cute5tupleIJNS5_1CILi128EEES8_NS7_ILi64EEEEEENS_10bfloat16_tEfNS_4arch4Sm80ELb1ELb0ELb1ELb1ELb0ELb0ELb0ELb0ELi2ELi4ELi4ELi4ELb0EEENS1_24CollectiveEpilogueBwdGQAISA_fSD_Li256ELb1ELb0EEENS1_25SingleTileBwdLPTSchedulerILb1ELi128ELb0EEEEEEEEEvNT_6ParamsE$_ZZN4cute4takeILi1ELi3ENS_5tupleIJNS1_IJNS_1CILi1EEENS2_ILi512EEEiEEENS2_ILi4096EEENS1_IJiiEEEEEEEEDaRKT1_ENKUlDpRKT_E_clIJS6_S7_EEEDaSF_,@function
        .size           $_ZN7cutlass13device_kernelIN5flash19enable_sm80_to_sm89INS1_16FlashAttnBwdSm80INS1_25CollectiveMainloopBwdSm80ILi2ELi2EN4cute5tupleIJNS5_1CILi128EEES8_NS7_ILi64EEEEEENS_10bfloat16_tEfNS_4arch4Sm80ELb1ELb0ELb1ELb1ELb0ELb0ELb0ELb0ELi2ELi4ELi4ELi4ELb0EEENS1_24CollectiveEpilogueBwdGQAISA_fSD_Li256ELb1ELb0EEENS1_25SingleTileBwdLPTSchedulerILb1ELi128ELb0EEEEEEEEEvNT_6ParamsE$_ZZN4cute4takeILi1ELi3ENS_5tupleIJNS1_IJNS_1CILi1EEENS2_ILi512EEEiEEENS2_ILi4096EEENS1_IJiiEEEEEEEEDaRKT1_ENKUlDpRKT_E_clIJS6_S7_EEEDaSF_,($_ZN7cutlass13device_kernelIN5flash19enable_sm80_to_sm89INS1_16FlashAttnBwdSm80INS1_25CollectiveMainloopBwdSm80ILi2ELi2EN4cute5tupleIJNS5_1CILi128EEES8_NS7_ILi64EEEEEENS_10bfloat16_tEfNS_4arch4Sm80ELb1ELb0ELb1ELb1ELb0ELb0ELb0ELb0ELi2ELi4ELi4ELi4ELb0EEENS1_24CollectiveEpilogueBwdGQAISA_fSD_Li256ELb1ELb0EEENS1_25SingleTileBwdLPTSchedulerILb1ELi128ELb0EEEEEEEEEvNT_6ParamsE$_ZZN4cute4takeILi1ELi3ENS_5tupleIJNS1_IJNS_1CILi1EEEiEEENS2_ILi1024EEENS1_IJiiEEEEEEEEDaRKT1_ENKUlDpRKT_E_clIJS5_S6_EEEDaSE_ - $_ZN7cutlass13device_kernelIN5flash19enable_sm80_to_sm89INS1_16FlashAttnBwdSm80INS1_25CollectiveMainloopBwdSm80ILi2ELi2EN4cute5tupleIJNS5_1CILi128EEES8_NS7_ILi64EEEEEENS_10bfloat16_tEfNS_4arch4Sm80ELb1ELb0ELb1ELb1ELb0ELb0ELb0ELb0ELi2ELi4ELi4ELi4ELb0EEENS1_24CollectiveEpilogueBwdGQAISA_fSD_Li256ELb1ELb0EEENS1_25SingleTileBwdLPTSchedulerILb1ELi128ELb0EEEEEEEEEvNT_6ParamsE$_ZZN4cute4takeILi1ELi3ENS_5tupleIJNS1_IJNS_1CILi1EEENS2_ILi512EEEiEEENS2_ILi4096EEENS1_IJiiEEEEEEEEDaRKT1_ENKUlDpRKT_E_clIJS6_S7_EEEDaSF_)
$_ZN7cutlass13device_kernelIN5flash19enable_sm80_to_sm89INS1_16FlashAttnBwdSm80INS1_25CollectiveMainloopBwdSm80ILi2ELi2EN4cute5tupleIJNS5_1CILi128EEES8_NS7_ILi64EEEEEENS_10bfloat16_tEfNS_4arch4Sm80ELb1ELb0ELb1ELb1ELb0ELb0ELb0ELb0ELi2ELi4ELi4ELi4ELb0EEENS1_24CollectiveEpilogueBwdGQAISA_fSD_Li256ELb1ELb0EEENS1_25SingleTileBwdLPTSchedulerILb1ELi128ELb0EEEEEEEEEvNT_6ParamsE$_ZZN4cute4takeILi1ELi3ENS_5tupleIJNS1_IJNS_1CILi1EEENS2_ILi512EEEiEEENS2_ILi4096EEENS1_IJiiEEEEEEEEDaRKT1_ENKUlDpRKT_E_clIJS6_S7_EEEDaSF_:
[----:B------:R-:W-:Y:S02]  /*c9b0*/  IADD3 R2, R1, 0x1380, RZ ;  /* 0x0000138001027810 */ /* 0x000fe40007ffe0ff */
[----:B------:R-:W-:Y:S02]  /*c9c0*/  MOV R6, 0xc9f0 ;  /* 0x0000c9f000067802 */ /* 0x000fe40000000f00 */
[----:B------:R-:W-:Y:S02]  /*c9d0*/  IADD3 R2, R2, c[0x0][0x20], RZ ;  /* 0x0000080002027a10 */ /* 0x000fe40007ffe0ff */
[----:B------:R-:W-:Y:S05]  /*c9e0*/  CALL.REL.NOINC `($_ZN7cutlass13device_kernelIN5flash19enable_sm80_to_sm89INS1_16FlashAttnBwdSm80INS1_25CollectiveMainloopBwdSm80ILi2ELi2EN4cute5tupleIJNS5_1CILi128EEES8_NS7_ILi64EEEEEENS_10bfloat16_tEfNS_4arch4Sm80ELb1ELb0ELb1ELb1ELb0ELb0ELb0ELb0ELi2ELi4ELi4ELi4ELb0EEENS1_24CollectiveEpilogueBwdGQAISA_fSD_Li256ELb1ELb0EEENS1_25SingleTileBwdLPTSchedulerILb1ELi128ELb0EEEEEEEEEvNT_6ParamsE$_ZN4cute3eso3ESOILb1ELb0EJNS_1CILi4096EEENS_5tupleIJiiEEEEEC2ERKS3_RKS5_) ;  /* 0xffffb7c000007944 */ /* 0x000fea0003c3ffff */
[----:B-1----:R1:W5:Y:S01]  /*c9f0*/  LDL.64 R2, [R1+0x1380] ;  /* 0x0013800001027983 */ /* 0x0023620000100a00 */
[----:B------:R-:W-:-:S04]  /*ca00*/  MOV R5, 0x0 ;  /* 0x0000000000057802 */ /* 0x000fc80000000f00 */
[----:B------:R-:W-:Y:S05]  /*ca10*/  RET.REL.NODEC R4 `(_ZN7cutlass13device_kernelIN5flash19enable_sm80_to_sm89INS1_16FlashAttnBwdSm80INS1_25CollectiveMainloopBwdSm80ILi2ELi2EN4cute5tupleIJNS5_1CILi128EEES8_NS7_ILi64EEEEEENS_10bfloat16_tEfNS_4arch4Sm80ELb1ELb0ELb1ELb1ELb0ELb0ELb0ELb0ELi2ELi4ELi4ELi4ELb0EEENS1_24CollectiveEpilogueBwdGQAISA_fSD_Li256ELb1ELb0EEENS1_25SingleTileBwdLPTSchedulerILb1ELi128ELb0EEEEEEEEEvNT_6ParamsE) ;  /* 0xffff35e004007950 */ /* 0x000fea0003c3ffff */
        .type           $_ZN7cutlass13device_kernelIN5flash19enable_sm80_to_sm89INS1_16FlashAttnBwdSm80INS1_25CollectiveMainloopBwdSm80ILi2ELi2EN4cute5tupleIJNS5_1CILi128EEES8_NS7_ILi64EEEEEENS_10bfloat16_tEfNS_4arch4Sm80ELb1ELb0ELb1ELb1ELb0ELb0ELb0ELb0ELi2ELi4ELi4ELi4ELb0EEENS1_24CollectiveEpilogueBwdGQAISA_fSD_Li256ELb1ELb0EEENS1_25SingleTileBwdLPTSchedulerILb1ELi128ELb0EEEEEEEEEvNT_6ParamsE$_ZZN4cute4takeILi1ELi3ENS_5tupleIJNS1_IJNS_1CILi1EEEiEEENS2_ILi1024EEENS1_IJiiEEEEEEEEDaRKT1_ENKUlDpRKT_E_clIJS5_S6_EEEDaSE_,@function
        .size           $_ZN7cutlass13device_kernelIN5flash19enable_sm80_to_sm89INS1_16FlashAttnBwdSm80INS1_25CollectiveMainloopBwdSm80ILi2ELi2EN4cute5tupleIJNS5_1CILi128EEES8_NS7_ILi64EEEEEENS_10bfloat16_tEfNS_4arch4Sm80ELb1ELb0ELb1ELb1ELb0ELb0ELb0ELb0ELi2ELi4ELi4ELi4ELb0EEENS1_24CollectiveEpilogueBwdGQAISA_fSD_Li256ELb1ELb0EEENS1_25SingleTileBwdLPTSchedulerILb1ELi128ELb0EEEEEEEEEvNT_6ParamsE$_ZZN4cute4takeILi1ELi3ENS_5tupleIJNS1_IJNS_1CILi1EEEiEEENS2_ILi1024EEENS1_IJiiEEEEEEEEDaRKT1_ENKUlDpRKT_E_clIJS5_S6_EEEDaSE_,($_ZN7cutlass13device_kernelIN5flash19enable_sm80_to_sm89INS1_16FlashAttnBwdSm80INS1_25CollectiveMainloopBwdSm80ILi2ELi2EN4cute5tupleIJNS5_1CILi128EEES8_NS7_ILi64EEEEEENS_10bfloat16_tEfNS_4arch4Sm80ELb1ELb0ELb1ELb1ELb0ELb0ELb0ELb0ELi2ELi4ELi4ELi4ELb0EEENS1_24CollectiveEpilogueBwdGQAISA_fSD_Li256ELb1ELb0EEENS1_25SingleTileBwdLPTSchedulerILb1ELi128ELb0EEEEEEEEEvNT_6ParamsE$_ZZN4cute4takeILi1ELi3ENS_5tupleIJNS1_IJiNS_1CILi512EEEEEENS1_IJiiEEENS2_ILi1024EEEEEEEEDaRKT1_ENKUlDpRKT_E_clIJS5_S6_EEEDaSE_ - $_ZN7cutlass13device_kernelIN5flash19enable_sm80_to_sm89INS1_16FlashAttnBwdSm80INS1_25CollectiveMainloopBwdSm80ILi2ELi2EN4cute5tupleIJNS5_1CILi128EEES8_NS7_ILi64EEEEEENS_10bfloat16_tEfNS_4arch4Sm80ELb1ELb0ELb1ELb1ELb0ELb0ELb0ELb0ELi2ELi4ELi4ELi4ELb0EEENS1_24CollectiveEpilogueBwdGQAISA_fSD_Li256ELb1ELb0EEENS1_25SingleTileBwdLPTSchedulerILb1ELi128ELb0EEEEEEEEEvNT_6ParamsE$_ZZN4cute4takeILi1ELi3ENS_5tupleIJNS1_IJNS_1CILi1EEEiEEENS2_ILi1024EEENS1_IJiiEEEEEEEEDaRKT1_ENKUlDpRKT_E_clIJS5_S6_EEEDaSE_)
$_ZN7cutlass13device_kernelIN5flash19enable_sm80_to_sm89INS1_16FlashAttnBwdSm80INS1_25CollectiveMainloopBwdSm80ILi2ELi2EN4cute5tupleIJNS5_1CILi128EEES8_NS7_ILi64EEEEEENS_10bfloat16_tEfNS_4arch4Sm80ELb1ELb0ELb1ELb1ELb0ELb0ELb0ELb0ELi2ELi4ELi4ELi4ELb0EEENS1_24CollectiveEpilogueBwdGQAISA_fSD_Li256ELb1ELb0EEENS1_25SingleTileBwdLPTSchedulerILb1ELi128ELb0EEEEEEEEEvNT_6ParamsE$_ZZN4cute4takeILi1ELi3ENS_5tupleIJNS1_IJNS_1CILi1EEEiEEENS2_ILi1024EEENS1_IJiiEEEEEEEEDaRKT1_ENKUlDpRKT_E_clIJS5_S6_EEEDaSE_:
[----:B------:R-:W-:Y:S02]  /*ca20*/  IADD3 R2, R1, 0x1380, RZ ;  /* 0x0000138001027810 */ /* 0x000fe40007ffe0ff */
[----:B------:R-:W-:Y:S02]  /*ca30*/  MOV R6, 0xca60 ;  /* 0x0000ca6000067802 */ /* 0x000fe40000000f00 */
[----:B------:R-:W-:Y:S02]  /*ca40*/  IADD3 R2, R2, c[0x0][0x20], RZ ;  /* 0x0000080002027a10 */ /* 0x000fe40007ffe0ff */
[----:B------:R-:W-:Y:S05]  /*ca50*/  CALL.REL.NOINC `($_ZN7cutlass13device_kernelIN5flash19enable_sm80_to_sm89INS1_16FlashAttnBwdSm80INS1_25CollectiveMainloopBwdSm80ILi2ELi2EN4cute5tupleIJNS5_1CILi128EEES8_NS7_ILi64EEEEEENS_10bfloat16_tEfNS_4arch4Sm80ELb1ELb0ELb1ELb1ELb0ELb0ELb0ELb0ELi2ELi4ELi4ELi4ELb0EEENS1_24CollectiveEpilogueBwdGQAISA_fSD_Li256ELb1ELb0EEENS1_25SingleTileBwdLPTSchedulerILb1ELi128ELb0EEEEEEEEEvNT_6ParamsE$_ZN4cute3eso3ESOILb1ELb0EJNS_1CILi1024EEENS_5tupleIJiiEEEEEC2ERKS3_RKS5_) ;  /* 0xffffb16000007944 */ /* 0x000fea0003c3ffff */
[----:B-1----:R1:W5:Y:S01]  /*ca60*/  LDL.64 R2, [R1+0x1380] ;  /* 0x0013800001027983 */ /* 0x0023620000100a00 */
[----:B------:R-:W-:-:S04]  /*ca70*/  MOV R5, 0x0 ;  /* 0x0000000000057802 */ /* 0x000fc80000000f00 */
[----:B------:R-:W-:Y:S05]  /*ca80*/  RET.REL.NODEC R4 `(_ZN7cutlass13device_kernelIN5flash19enable_sm80_to_sm89INS1_16FlashAttnBwdSm80INS1_25CollectiveMainloopBwdSm80ILi2ELi2EN4cute5tupleIJNS5_1CILi128EEES8_NS7_ILi64EEEEEENS_10bfloat16_tEfNS_4arch4Sm80ELb1ELb0ELb1ELb1ELb0ELb0ELb0ELb0ELi2ELi4ELi4ELi4ELb0EEENS1_24CollectiveEpilogueBwdGQAISA_fSD_Li256ELb1ELb0EEENS1_25SingleTileBwdLPTSchedulerILb1ELi128ELb0EEEEEEEEEvNT_6ParamsE) ;  /* 0xffff357004007950 */ /* 0x000fea0003c3ffff */
        .type           $_ZN7cutlass13device_kernelIN5flash19enable_sm80_to_sm89INS1_16FlashAttnBwdSm80INS1_25CollectiveMainloopBwdSm80ILi2ELi2EN4cute5tupleIJNS5_1CILi128EEES8_NS7_ILi64EEEEEENS_10bfloat16_tEfNS_4arch4Sm80ELb1ELb0ELb1ELb1ELb0ELb0ELb0ELb0ELi2ELi4ELi4ELi4ELb0EEENS1_24CollectiveEpilogueBwdGQAISA_fSD_Li256ELb1ELb0EEENS1_25SingleTileBwdLPTSchedulerILb1ELi128ELb0EEEEEEEEEvNT_6ParamsE$_ZZN4cute4takeILi1ELi3ENS_5tupleIJNS1_IJiNS_1CILi512EEEEEENS1_IJiiEEENS2_ILi1024EEEEEEEEDaRKT1_ENKUlDpRKT_E_clIJS5_S6_EEEDaSE_,@function
        .size           $_ZN7cutlass13device_kernelIN5flash19enable_sm80_to_sm89INS1_16FlashAttnBwdSm80INS1_25CollectiveMainloopBwdSm80ILi2ELi2EN4cute5tupleIJNS5_1CILi128EEES8_NS7_ILi64EEEEEENS_10bfloat16_tEfNS_4arch4Sm80ELb1ELb0ELb1ELb1ELb0ELb0ELb0ELb0ELi2ELi4ELi4ELi4ELb0EEENS1_24CollectiveEpilogueBwdGQAISA_fSD_Li256ELb1ELb0EEENS1_25SingleTileBwdLPTSchedulerILb1ELi128ELb0EEEEEEEEEvNT_6ParamsE$_ZZN4cute4takeILi1ELi3ENS_5tupleIJNS1_IJiNS_1CILi512EEEEEENS1_IJiiEEENS2_ILi1024EEEEEEEEDaRKT1_ENKUlDpRKT_E_clIJS5_S6_EEEDaSE_,($_ZN7cutlass13device_kernelIN5flash19enable_sm80_to_sm89INS1_16FlashAttnBwdSm80INS1_25CollectiveMainloopBwdSm80ILi2ELi2EN4cute5tupleIJNS5_1CILi128EEES8_NS7_ILi64EEEEEENS_10bfloat16_tEfNS_4arch4Sm80ELb1ELb0ELb1ELb1ELb0ELb0ELb0ELb0ELi2ELi4ELi4ELi4ELb0EEENS1_24CollectiveEpilogueBwdGQAISA_fSD_Li256ELb1ELb0EEENS1_25SingleTileBwdLPTSchedulerILb1ELi128ELb0EEEEEEEEEvNT_6ParamsE$_ZZN4cute5sliceINS_5tupleIJNS1_IJNS_10UnderscoreENS_1CILi0EEEEEENS1_IJS4_S2_EEEEEENS1_IJNS1_IJNS1_IJNS3_ILi1EEES4_EEES4_EEENS1_IJNS1_IJS4_S4_EEEiEEEEEEEEDaRKT_RKT0_ENKUlRKT_RKT0_E_clIS6_SC_EEDaSM_SP_ - $_ZN7cutlass13device_kernelIN5flash19enable_sm80_to_sm89INS1_16FlashAttnBwdSm80INS1_25CollectiveMainloopBwdSm80ILi2ELi2EN4cute5tupleIJNS5_1CILi128EEES8_NS7_ILi64EEEEEENS_10bfloat16_tEfNS_4arch4Sm80ELb1ELb0ELb1ELb1ELb0ELb0ELb0ELb0ELi2ELi4ELi4ELi4ELb0EEENS1_24CollectiveEpilogueBwdGQAISA_fSD_Li256ELb1ELb0EEENS1_25SingleTileBwdLPTSchedulerILb1ELi128ELb0EEEEEEEEEvNT_6ParamsE$_ZZN4cute4takeILi1ELi3ENS_5tupleIJNS1_IJiNS_1CILi512EEEEEENS1_IJiiEEENS2_ILi1024EEEEEEEEDaRKT1_ENKUlDpRKT_E_clIJS5_S6_EEEDaSE_)
$_ZN7cutlass13device_kernelIN5flash19enable_sm80_to_sm89INS1_16FlashAttnBwdSm80INS1_25CollectiveMainloopBwdSm80ILi2ELi2EN4cute5tupleIJNS5_1CILi128EEES8_NS7_ILi64EEEEEENS_10bfloat16_tEfNS_4arch4Sm80ELb1ELb0ELb1ELb1ELb0ELb0ELb0ELb0ELi2ELi4ELi4ELi4ELb0EEENS1_24CollectiveEpilogueBwdGQAISA_fSD_Li256ELb1ELb0EEENS1_25SingleTileBwdLPTSchedulerILb1ELi128ELb0EEEEEEEEEvNT_6ParamsE$_ZZN4cute4takeILi1ELi3ENS_5tupleIJNS1_IJiNS_1CILi512EEEEEENS1_IJiiEEENS2_ILi1024EEEEEEEEDaRKT1_ENKUlDpRKT_E_clIJS5_S6_EEEDaSE_:
[----:B------:R-:W-:Y:S02]  /*ca90*/  IADD3 R2, R1, 0x1680, RZ ;  /* 0x0000168001027810 */ /* 0x000fe40007ffe0ff */
[----:B------:R-:W-:Y:S02]  /*caa0*/  MOV R6, 0xcad0 ;  /* 0x0000cad000067802 */ /* 0x000fe40000000f00 */
[----:B------:R-:W-:Y:S02]  /*cab0*/  IADD3 R2, R2, c[0x0][0x20], RZ ;  /* 0x0000080002027a10 */ /* 0x000fe40007ffe0ff */
[----:B------:R-:W-:Y:S05]  /*cac0*/  CALL.REL.NOINC `($_ZN7cutlass13device_kernelIN5flash19enable_sm80_to_sm89INS1_16FlashAttnBwdSm80INS1_25CollectiveMainloopBwdSm80ILi2ELi2EN4cute5tupleIJNS5_1CILi128EEES8_NS7_ILi64EEEEEENS_10bfloat16_tEfNS_4arch4Sm80ELb1ELb0ELb1ELb1ELb0ELb0ELb0ELb0ELi2ELi4ELi4ELi4ELb0EEENS1_24CollectiveEpilogueBwdGQAISA_fSD_Li256ELb1ELb0EEENS1_25SingleTileBwdLPTSchedulerILb1ELi128ELb0EEEEEEEEEvNT_6ParamsE$_ZN4cute3eso3ESOILb0ELb1EJNS_5tupleIJiiEEENS_1CILi1024EEEEEC2ERKS3_RKS5_) ;  /* 0xffffa88000007944 */ /* 0x000fea0003c3ffff */
[----:B-1----:R1:W5:Y:S01]  /*cad0*/  LDL.64 R2, [R1+0x1680] ;  /* 0x0016800001027983 */ /* 0x0023620000100a00 */
[----:B------:R-:W-:-:S04]  /*cae0*/  MOV R5, 0x0 ;  /* 0x0000000000057802 */ /* 0x000fc80000000f00 */
[----:B------:R-:W-:Y:S05]  /*caf0*/  RET.REL.NODEC R4 `(_ZN7cutlass13device_kernelIN5flash19enable_sm80_to_sm89INS1_16FlashAttnBwdSm80INS1_25CollectiveMainloopBwdSm80ILi2ELi2EN4cute5tupleIJNS5_1CILi128EEES8_NS7_ILi64EEEEEENS_10bfloat16_tEfNS_4arch4Sm80ELb1ELb0ELb1ELb1ELb0ELb0ELb0ELb0ELi2ELi4ELi4ELi4ELb0EEENS1_24CollectiveEpilogueBwdGQAISA_fSD_Li256ELb1ELb0EEENS1_25SingleTileBwdLPTSchedulerILb1ELi128ELb0EEEEEEEEEvNT_6ParamsE) ;  /* 0xffff350004007950 */ /* 0x000fea0003c3ffff */
        .type           $_ZN7cutlass13device_kernelIN5flash19enable_sm80_to_sm89INS1_16FlashAttnBwdSm80INS1_25CollectiveMainloopBwdSm80ILi2ELi2EN4cute5tupleIJNS5_1CILi128EEES8_NS7_ILi64EEEEEENS_10bfloat16_tEfNS_4arch4Sm80ELb1ELb0ELb1ELb1ELb0ELb0ELb0ELb0ELi2ELi4ELi4ELi4ELb0EEENS1_24CollectiveEpilogueBwdGQAISA_fSD_Li256ELb1ELb0EEENS1_25SingleTileBwdLPTSchedulerILb1ELi128ELb0EEEEEEEEEvNT_6ParamsE$_ZZN4cute5sliceINS_5tupleIJNS1_IJNS_10UnderscoreENS_1CILi0EEEEEENS1_IJS4_S2_EEEEEENS1_IJNS1_IJNS1_IJNS3_ILi1EEES4_EEES4_EEENS1_IJNS1_IJS4_S4_EEEiEEEEEEEEDaRKT_RKT0_ENKUlRKT_RKT0_E_clIS6_SC_EEDaSM_SP_,@function
        .size           $_ZN7cutlass13device_kernelIN5flash19enable_sm80_to_sm89INS1_16FlashAttnBwdSm80INS1_25CollectiveMainloopBwdSm80ILi2ELi2EN4cute5tupleIJNS5_1CILi128EEES8_NS7_ILi64EEEEEENS_10bfloat16_tEfNS_4arch4Sm80ELb1ELb0ELb1ELb1ELb0ELb0ELb0ELb0ELi2ELi4ELi4ELi4ELb0EEENS1_24CollectiveEpilogueBwdGQAISA_fSD_Li256ELb1ELb0EEENS1_25SingleTileBwdLPTSchedulerILb1ELi128ELb0EEEEEEEEEvNT_6ParamsE$_ZZN4cute5sliceINS_5tupleIJNS1_IJNS_10UnderscoreENS_1CILi0EEEEEENS1_IJS4_S2_EEEEEENS1_IJNS1_IJNS1_IJNS3_ILi1EEES4_EEES4_EEENS1_IJNS1_IJS4_S4_EEEiEEEEEEEEDaRKT_RKT0_ENKUlRKT_RKT0_E_clIS6_SC_EEDaSM_SP_,($_ZN7cutlass13device_kernelIN5flash19enable_sm80_to_sm89INS1_16FlashAttnBwdSm80INS1_25CollectiveMainloopBwdSm80ILi2ELi2EN4cute5tupleIJNS5_1CILi128EEES8_NS7_ILi64EEEEEENS_10bfloat16_tEfNS_4arch4Sm80ELb1ELb0ELb1ELb1ELb0ELb0ELb0ELb0ELi2ELi4ELi4ELi4ELb0EEENS1_24CollectiveEpilogueBwdGQAISA_fSD_Li256ELb1ELb0EEENS1_25SingleTileBwdLPTSchedulerILb1ELi128ELb0EEEEEEEEEvNT_6ParamsE$_ZZN4cute5sliceINS_5tupleIJNS_10UnderscoreES2_NS_1CILi0EEEEEENS1_IJNS1_IJNS3_ILi1EEES4_EEEiNS3_ILi1024EEEEEEEEDaRKT_RKT0_ENKUlRKT_RKT0_E_clIS2_iEEDaSI_SL_ - $_ZN7cutlass13device_kernelIN5flash19enable_sm80_to_sm89INS1_16FlashAttnBwdSm80INS1_25CollectiveMainloopBwdSm80ILi2ELi2EN4cute5tupleIJNS5_1CILi128EEES8_NS7_ILi64EEEEEENS_10bfloat16_tEfNS_4arch4Sm80ELb1ELb0ELb1ELb1ELb0ELb0ELb0ELb0ELi2ELi4ELi4ELi4ELb0EEENS1_24CollectiveEpilogueBwdGQAISA_fSD_Li256ELb1ELb0EEENS1_25SingleTileBwdLPTSchedulerILb1ELi128ELb0EEEEEEEEEvNT_6ParamsE$_ZZN4cute5sliceINS_5tupleIJNS1_IJNS_10UnderscoreENS_1CILi0EEEEEENS1_IJS4_S2_EEEEEENS1_IJNS1_IJNS1_IJNS3_ILi1EEES4_EEES4_EEENS1_IJNS1_IJS4_S4_EEEiEEEEEEEEDaRKT_RKT0_ENKUlRKT_RKT0_E_clIS6_SC_EEDaSM_SP_)
$_ZN7cutlass13device_kernelIN5flash19enable_sm80_to_sm89INS1_16FlashAttnBwdSm80INS1_25CollectiveMainloopBwdSm80ILi2ELi2EN4cute5tupleIJNS5_1CILi128EEES8_NS7_ILi64EEEEEENS_10bfloat16_tEfNS_4arch4Sm80ELb1ELb0ELb1ELb1ELb0ELb0ELb0ELb0ELi2ELi4ELi4ELi4ELb0EEENS1_24CollectiveEpilogueBwdGQAISA_fSD_Li256ELb1ELb0EEENS1_25SingleTileBwdLPTSchedulerILb1ELi128ELb0EEEEEEEEEvNT_6ParamsE$_ZZN4cute5sliceINS_5tupleIJNS1_IJNS_10UnderscoreENS_1CILi0EEEEEENS1_IJS4_S2_EEEEEENS1_IJNS1_IJNS1_IJNS3_ILi1EEES4_EEES4_EEENS1_IJNS1_IJS4_S4_EEEiEEEEEEEEDaRKT_RKT0_ENKUlRKT_RKT0_E_clIS6_SC_EEDaSM_SP_:
[----:B------:R-:W-:Y:S02]  /*cb00*/  MOV R10, 0xcb20 ;  /* 0x0000cb20000a7802 */ /* 0x000fe40000000f00 */
[----:B------:R-:W-:Y:S05]  /*cb10*/  CALL.REL.NOINC `($_ZN7cutlass13device_kernelIN5flash19enable_sm80_to_sm89INS1_16FlashAttnBwdSm80INS1_25CollectiveMainloopBwdSm80ILi2ELi2EN4cute5tupleIJNS5_1CILi128EEES8_NS7_ILi64EEEEEENS_10bfloat16_tEfNS_4arch4Sm80ELb1ELb0ELb1ELb1ELb0ELb0ELb0ELb0ELi2ELi4ELi4ELi4ELb0EEENS1_24CollectiveEpilogueBwdGQAISA_fSD_Li256ELb1ELb0EEENS1_25SingleTileBwdLPTSchedulerILb1ELi128ELb0EEEEEEEEEvNT_6ParamsE$_ZZN4cute6detail10lift_sliceINS_5tupleIJNS_1CILi0EEENS_10UnderscoreEEEENS2_IJNS2_IJS4_S4_EEEiEEEEEDaRKT_RKT0_ENKUlRKT_RKT0_E_clIS5_iEEDaSH_SK_) ;  /* 0x000002a000007944 */ /* 0x000fea0003c00000 */
[----:B------:R-:W-:Y:S02]  /*cb20*/  MOV R10, 0xcb40 ;  /* 0x0000cb40000a7802 */ /* 0x000fe40000000f00 */
[----:B-1---5:R-:W-:Y:S05]  /*cb30*/  CALL.REL.NOINC `($_ZN7cutlass13device_kernelIN5flash19enable_sm80_to_sm89INS1_16FlashAttnBwdSm80INS1_25CollectiveMainloopBwdSm80ILi2ELi2EN4cute5tupleIJNS5_1CILi128EEES8_NS7_ILi64EEEEEENS_10bfloat16_tEfNS_4arch4Sm80ELb1ELb0ELb1ELb1ELb0ELb0ELb0ELb0ELi2ELi4ELi4ELi4ELb0EEENS1_24CollectiveEpilogueBwdGQAISA_fSD_Li256ELb1ELb0EEENS1_25SingleTileBwdLPTSchedulerILb1ELi128ELb0EEEEEEEEEvNT_6ParamsE$_ZZN4cute12filter_tupleINS_5tupleIJNS_1CILi0EEENS_10UnderscoreEEEENS1_IJNS1_IJS3_S3_EEEiEEEZNS_6detail10lift_sliceIS5_S7_EEDaRKT_RKT0_EUlRKT_RKT0_E_EEDaSC_SF_OT1_ENKUlDpSI_E_clIJNS1_IJEEENS1_IJiEEEEEEDaSP_) ;  /* 0xffffef5000007944 */ /* 0x022fea0003c3ffff */
[----:B------:R-:W-:Y:S02]  /*cb40*/  MOV R7, 0x0 ;  /* 0x0000000000077802 */ /* 0x000fe40000000f00 */
[----:B-----5:R-:W-:Y:S02]  /*cb50*/  MOV R3, R2 ;  /* 0x0000000200037202 */ /* 0x020fe40000000f00 */
[----:B------:R-:W-:Y:S05]  /*cb60*/  RET.REL.NODEC R6 `(_ZN7cutlass13device_kernelIN5flash19enable_sm80_to_sm89INS1_16FlashAttnBwdSm80INS1_25CollectiveMainloopBwdSm80ILi2ELi2EN4cute5tupleIJNS5_1CILi128EEES8_NS7_ILi64EEEEEENS_10bfloat16_tEfNS_4arch4Sm80ELb1ELb0ELb1ELb1ELb0ELb0ELb0ELb0ELi2ELi4ELi4ELi4ELb0EEENS1_24CollectiveEpilogueBwdGQAISA_fSD_Li256ELb1ELb0EEENS1_25SingleTileBwdLPTSchedulerILb1ELi128ELb0EEEEEEEEEvNT_6ParamsE) ;  /* 0xffff349006007950 */ /* 0x000fea0003c3ffff */
        .type           $_ZN7cutlass13device_kernelIN5flash19enable_sm80_to_sm89INS1_16FlashAttnBwdSm80INS1_25CollectiveMainloopBwdSm80ILi2ELi2EN4cute5tupleIJNS5_1CILi128EEES8_NS7_ILi64EEEEEENS_10bfloat16_tEfNS_4arch4Sm80ELb1ELb0ELb1ELb1ELb0ELb0ELb0ELb0ELi2ELi4ELi4ELi4ELb0EEENS1_24CollectiveEpilogueBwdGQAISA_fSD_Li256ELb1ELb0EEENS1_25SingleTileBwdLPTSchedulerILb1ELi128ELb0EEEEEEEEEvNT_6ParamsE$_ZZN4cute5sliceINS_5tupleIJNS_10UnderscoreES2_NS_1CILi0EEEEEENS1_IJNS1_IJNS3_ILi1EEES4_EEEiNS3_ILi1024EEEEEEEEDaRKT_RKT0_ENKUlRKT_RKT0_E_clIS2_iEEDaSI_SL_,@function
        .size           $_ZN7cutlass13device_kernelIN5flash19enable_sm80_to_sm89INS1_16FlashAttnBwdSm80INS1_25CollectiveMainloopBwdSm80ILi2ELi2EN4cute5tupleIJNS5_1CILi128EEES8_NS7_ILi64EEEEEENS_10bfloat16_tEfNS_4arch4Sm80ELb1ELb0ELb1ELb1ELb0ELb0ELb0ELb0ELi2ELi4ELi4ELi4ELb0EEENS1_24CollectiveEpilogueBwdGQAISA_fSD_Li256ELb1ELb0EEENS1_25SingleTileBwdLPTSchedulerILb1ELi128ELb0EEEEEEEEEvNT_6ParamsE$_ZZN4cute5sliceINS_5tupleIJNS_10UnderscoreES2_NS_1CILi0EEEEEENS1_IJNS1_IJNS3_ILi1EEES4_EEEiNS3_ILi1024EEEEEEEEDaRKT_RKT0_ENKUlRKT_RKT0_E_clIS2_iEEDaSI_SL_,($_ZN7cutlass13device_kernelIN5flash19enable_sm80_to_sm89INS1_16FlashAttnBwdSm80INS1_25CollectiveMainloopBwdSm80ILi2ELi2EN4cute5tupleIJNS5_1CILi128EEES8_NS7_ILi64EEEEEENS_10bfloat16_tEfNS_4arch4Sm80ELb1ELb0ELb1ELb1ELb0ELb0ELb0ELb0ELi2ELi4ELi4ELi4ELb0EEENS1_24CollectiveEpilogueBwdGQAISA_fSD_Li256ELb1ELb0EEENS1_25SingleTileBwdLPTSchedulerILb1ELi128ELb0EEEEEEEEEvNT_6ParamsE$_ZZN4cute5sliceINS_5tupleIJNS_10UnderscoreES2_S2_iEEENS1_IJNS1_IJNS_1CILi1EEENS4_ILi0EEEEEENS4_ILi4096EEENS1_IJiiEEENS1_IJS6_NS4_ILi8192EEEEEEEEEEEDaRKT_RKT0_ENKUlRKT_RKT0_E_clIS2_S9_EEDaSL_SO_ - $_ZN7cutlass13device_kernelIN5flash19enable_sm80_to_sm89INS1_16FlashAttnBwdSm80INS1_25CollectiveMainloopBwdSm80ILi2ELi2EN4cute5tupleIJNS5_1CILi128EEES8_NS7_ILi64EEEEEENS_10bfloat16_tEfNS_4arch4Sm80ELb1ELb0ELb1ELb1ELb0ELb0ELb0ELb0ELi2ELi4ELi4ELi4ELb0EEENS1_24CollectiveEpilogueBwdGQAISA_fSD_Li256ELb1ELb0EEENS1_25SingleTileBwdLPTSchedulerILb1ELi128ELb0EEEEEEEEEvNT_6ParamsE$_ZZN4cute5sliceINS_5tupleIJNS_10UnderscoreES2_NS_1CILi0EEEEEENS1_IJNS1_IJNS3_ILi1EEES4_EEEiNS3_ILi1024EEEEEEEEDaRKT_RKT0_ENKUlRKT_RKT0_E_clIS2_iEEDaSI_SL_)
$_ZN7cutlass13device_kernelIN5flash19enable_sm80_to_sm89INS1_16FlashAttnBwdSm80INS1_25CollectiveMainloopBwdSm80ILi2ELi2EN4cute5tupleIJNS5_1CILi128EEES8_NS7_ILi64EEEEEENS_10bfloat16_tEfNS_4arch4Sm80ELb1ELb0ELb1ELb1ELb0ELb0ELb0ELb0ELi2ELi4ELi4ELi4ELb0EEENS1_24CollectiveEpilogueBwdGQAISA_fSD_Li256ELb1ELb0EEENS1_25SingleTileBwdLPTSchedulerILb1ELi128ELb0EEEEEEEEEvNT_6ParamsE$_ZZN4cute5sliceINS_5tupleIJNS_10UnderscoreES2_NS_1CILi0EEEEEENS1_IJNS1_IJNS3_ILi1EEES4_EEEiNS3_ILi1024EEEEEEEEDaRKT_RKT0_ENKUlRKT_RKT0_E_clIS2_iEEDaSI_SL_:
[----:B------:R-:W-:Y:S02]  /*cb70*/  IADD3 R2, R1, 0x1680, RZ ;  /* 0x0000168001027810 */ /* 0x000fe40007ffe0ff */
[----:B------:R-:W-:Y:S02]  /*cb80*/  MOV R8, 0xcbb0 ;  /* 0x0000cbb000087802 */ /* 0x000fe40000000f00 */
[----:B------:R-:W-:Y:S02]  /*cb90*/  IADD3 R2, R2, c[0x0][0x20], RZ ;  /* 0x0000080002027a10 */ /* 0x000fe40007ffe0ff */
[----:B------:R-:W-:Y:S05]  /*cba0*/  CALL.REL.NOINC `($_ZN7cutlass13device_kernelIN5flash19enable_sm80_to_sm89INS1_16FlashAttnBwdSm80INS1_25CollectiveMainloopBwdSm80ILi2ELi2EN4cute5tupleIJNS5_1CILi128EEES8_NS7_ILi64EEEEEENS_10bfloat16_tEfNS_4arch4Sm80ELb1ELb0ELb1ELb1ELb0ELb0ELb0ELb0ELi2ELi4ELi4ELi4ELb0EEENS1_24CollectiveEpilogueBwdGQAISA_fSD_Li256ELb1ELb0EEENS1_25SingleTileBwdLPTSchedulerILb1ELi128ELb0EEEEEEEEEvNT_6ParamsE$_ZN4cute3eso3ESOILb0ELb1EJiEEC2ERKi) ;  /* 0xffffa8a000007944 */ /* 0x000fea0003c3ffff */
[----:B-1----:R1:W5:Y:S01]  /*cbb0*/  LDL R3, [R1+0x1680] ;  /* 0x0016800001037983 */ /* 0x0023620000100800 */
[----:B------:R-:W-:-:S04]  /*cbc0*/  MOV R11, 0x0 ;  /* 0x00000000000b7802 */ /* 0x000fc80000000f00 */
[----:B------:R-:W-:Y:S05]  /*cbd0*/  RET.REL.NODEC R10 `(_ZN7cutlass13device_kernelIN5flash19enable_sm80_to_sm89INS1_16FlashAttnBwdSm80INS1_25CollectiveMainloopBwdSm80ILi2ELi2EN4cute5tupleIJNS5_1CILi128EEES8_NS7_ILi64EEEEEENS_10bfloat16_tEfNS_4arch4Sm80ELb1ELb0ELb1ELb1ELb0ELb0ELb0ELb0ELi2ELi4ELi4ELi4ELb0EEENS1_24CollectiveEpilogueBwdGQAISA_fSD_Li256ELb1ELb0EEENS1_25SingleTileBwdLPTSchedulerILb1ELi128ELb0EEEEEEEEEvNT_6ParamsE) ;  /* 0xffff34200a007950 */ /* 0x000fea0003c3ffff */
        .type           $_ZN7cutlass13device_kernelIN5flash19enable_sm80_to_sm89INS1_16FlashAttnBwdSm80INS1_25CollectiveMainloopBwdSm80ILi2ELi2EN4cute5tupleIJNS5_1CILi128EEES8_NS7_ILi64EEEEEENS_10bfloat16_tEfNS_4arch4Sm80ELb1ELb0ELb1ELb1ELb0ELb0ELb0ELb0ELi2ELi4ELi4ELi4ELb0EEENS1_24CollectiveEpilogueBwdGQAISA_fSD_Li256ELb1ELb0EEENS1_25SingleTileBwdLPTSchedulerILb1ELi128ELb0EEEEEEEEEvNT_6ParamsE$_ZZN4cute5sliceINS_5tupleIJNS_10UnderscoreES2_S2_iEEENS1_IJNS1_IJNS_1CILi1EEENS4_ILi0EEEEEENS4_ILi4096EEENS1_IJiiEEENS1_IJS6_NS4_ILi8192EEEEEEEEEEEDaRKT_RKT0_ENKUlRKT_RKT0_E_clIS2_S9_EEDaSL_SO_,@function
        .size           $_ZN7cutlass13device_kernelIN5flash19enable_sm80_to_sm89INS1_16FlashAttnBwdSm80INS1_25CollectiveMainloopBwdSm80ILi2ELi2EN4cute5tupleIJNS5_1CILi128EEES8_NS7_ILi64EEEEEENS_10bfloat16_tEfNS_4arch4Sm80ELb1ELb0ELb1ELb1ELb0ELb0ELb0ELb0ELi2ELi4ELi4ELi4ELb0EEENS1_24CollectiveEpilogueBwdGQAISA_fSD_Li256ELb1ELb0EEENS1_25SingleTileBwdLPTSchedulerILb1ELi128ELb0EEEEEEEEEvNT_6ParamsE$_ZZN4cute5sliceINS_5tupleIJNS_10UnderscoreES2_S2_iEEENS1_IJNS1_IJNS_1CILi1EEENS4_ILi0EEEEEENS4_ILi4096EEENS1_IJiiEEENS1_IJS6_NS4_ILi8192EEEEEEEEEEEDaRKT_RKT0_ENKUlRKT_RKT0_E_clIS2_S9_EEDaSL_SO_,($_ZN7cutlass13device_kernelIN5flash19enable_sm80_to_sm89INS1_16FlashAttnBwdSm80INS1_25CollectiveMainloopBwdSm80ILi2ELi2EN4cute5tupleIJNS5_1CILi128EEES8_NS7_ILi64EEEEEENS_10bfloat16_tEfNS_4arch4Sm80ELb1ELb0ELb1ELb1ELb0ELb0ELb0ELb0ELi2ELi4ELi4ELi4ELb0EEENS1_24CollectiveEpilogueBwdGQAISA_fSD_Li256ELb1ELb0EEENS1_25SingleTileBwdLPTSchedulerILb1ELi128ELb0EEEEEEEEEvNT_6ParamsE$_ZZN4cute5sliceINS_5tupleIJNS_10UnderscoreES2_S2_iEEENS1_IJNS1_IJNS_1CILi1EEENS4_ILi0EEEEEEiNS4_ILi1024EEENS4_ILi8192EEEEEEEEDaRKT_RKT0_ENKUlRKT_RKT0_E_clIS2_iEEDaSJ_SM_ - $_ZN7cutlass13device_kernelIN5flash19enable_sm80_to_sm89INS1_16FlashAttnBwdSm80INS1_25CollectiveMainloopBwdSm80ILi2ELi2EN4cute5tupleIJNS5_1CILi128EEES8_NS7_ILi64EEEEEENS_10bfloat16_tEfNS_4arch4Sm80ELb1ELb0ELb1ELb1ELb0ELb0ELb0ELb0ELi2ELi4ELi4ELi4ELb0EEENS1_24CollectiveEpilogueBwdGQAISA_fSD_Li256ELb1ELb0EEENS1_25SingleTileBwdLPTSchedulerILb1ELi128ELb0EEEEEEEEEvNT_6ParamsE$_ZZN4cute5sliceINS_5tupleIJNS_10UnderscoreES2_S2_iEEENS1_IJNS1_IJNS_1CILi1EEENS4_ILi0EEEEEENS4_ILi4096EEENS1_IJiiEEENS1_IJS6_NS4_ILi8192EEEEEEEEEEEDaRKT_RKT0_ENKUlRKT_RKT0_E_clIS2_S9_EEDaSL_SO_)
$_ZN7cutlass13device_kernelIN5flash19enable_sm80_to_sm89INS1_16FlashAttnBwdSm80INS1_25CollectiveMainloopBwdSm80ILi2ELi2EN4cute5tupleIJNS5_1CILi128EEES8_NS7_ILi64EEEEEENS_10bfloat16_tEfNS_4arch4Sm80ELb1ELb0ELb1ELb1ELb0ELb0ELb0ELb0ELi2ELi4ELi4ELi4ELb0EEENS1_24CollectiveEpilogueBwdGQAISA_fSD_Li256ELb1ELb0EEENS1_25SingleTileBwdLPTSchedulerILb1ELi128ELb0EEEEEEEEEvNT_6ParamsE$_ZZN4cute5sliceINS_5tupleIJNS_10UnderscoreES2_S2_iEEENS1_IJNS1_IJNS_1CILi1EEENS4_ILi0EEEEEENS4_ILi4096EEENS1_IJiiEEENS1_IJS6_NS4_ILi8192EEEEEEEEEEEDaRKT_RKT0_ENKUlRKT_RKT0_E_clIS2_S9_EEDaSL_SO_:
[----:B------:R-:W-:Y:S02]  /*cbe0*/  IADD3 R2, R1, 0x1380, RZ ;  /* 0x0000138001027810 */ /* 0x000fe40007ffe0ff */
[----:B------:R-:W-:Y:S02]  /*cbf0*/  MOV R6, 0xcc20 ;  /* 0x0000cc2000067802 */ /* 0x000fe40000000f00 */
[----:B------:R-:W-:Y:S02]  /*cc00*/  IADD3 R2, R2, c[0x0][0x20], RZ ;  /* 0x0000080002027a10 */ /* 0x000fe40007ffe0ff */
[----:B------:R-:W-:Y:S05]  /*cc10*/  CALL.REL.NOINC `($_ZN7cutlass13device_kernelIN5flash19enable_sm80_to_sm89INS1_16FlashAttnBwdSm80INS1_25CollectiveMainloopBwdSm80ILi2ELi2EN4cute5tupleIJNS5_1CILi128EEES8_NS7_ILi64EEEEEENS_10bfloat16_tEfNS_4arch4Sm80ELb1ELb0ELb1ELb1ELb0ELb0ELb0ELb0ELi2ELi4ELi4ELi4ELb0EEENS1_24CollectiveEpilogueBwdGQAISA_fSD_Li256ELb1ELb0EEENS1_25SingleTileBwdLPTSchedulerILb1ELi128ELb0EEEEEEEEEvNT_6ParamsE$_ZN4cute3eso3ESOILb0ELb1EJNS_5tupleIJiiEEEEEC2ERKS3_) ;  /* 0xffffa6d000007944 */ /* 0x000fea0003c3ffff */
[----:B-1----:R1:W5:Y:S01]  /*cc20*/  LDL.64 R2, [R1+0x1380] ;  /* 0x0013800001027983 */ /* 0x0023620000100a00 */
[----:B------:R-:W-:-:S04]  /*cc30*/  MOV R5, 0x0 ;  /* 0x0000000000057802 */ /* 0x000fc80000000f00 */
[----:B------:R-:W-:Y:S05]  /*cc40*/  RET.REL.NODEC R4 `(_ZN7cutlass13device_kernelIN5flash19enable_sm80_to_sm89INS1_16FlashAttnBwdSm80INS1_25CollectiveMainloopBwdSm80ILi2ELi2EN4cute5tupleIJNS5_1CILi128EEES8_NS7_ILi64EEEEEENS_10bfloat16_tEfNS_4arch4Sm80ELb1ELb0ELb1ELb1ELb0ELb0ELb0ELb0ELi2ELi4ELi4ELi4ELb0EEENS1_24CollectiveEpilogueBwdGQAISA_fSD_Li256ELb1ELb0EEENS1_25SingleTileBwdLPTSchedulerILb1ELi128ELb0EEEEEEEEEvNT_6ParamsE) ;  /* 0xffff33b004007950 */ /* 0x000fea0003c3ffff */
        .type           $_ZN7cutlass13device_kernelIN5flash19enable_sm80_to_sm89INS1_16FlashAttnBwdSm80INS1_25CollectiveMainloopBwdSm80ILi2ELi2EN4cute5tupleIJNS5_1CILi128EEES8_NS7_ILi64EEEEEENS_10bfloat16_tEfNS_4arch4Sm80ELb1ELb0ELb1ELb1ELb0ELb0ELb0ELb0ELi2ELi4ELi4ELi4ELb0EEENS1_24CollectiveEpilogueBwdGQAISA_fSD_Li256ELb1ELb0EEENS1_25SingleTileBwdLPTSchedulerILb1ELi128ELb0EEEEEEEEEvNT_6ParamsE$_ZZN4cute5sliceINS_5tupleIJNS_10UnderscoreES2_S2_iEEENS1_IJNS1_IJNS_1CILi1EEENS4_ILi0EEEEEEiNS4_ILi1024EEENS4_ILi8192EEEEEEEEDaRKT_RKT0_ENKUlRKT_RKT0_E_clIS2_iEEDaSJ_SM_,@function
        .size           $_ZN7cutlass13device_kernelIN5flash19enable_sm80_to_sm89INS1_16FlashAttnBwdSm80INS1_25CollectiveMainloopBwdSm80ILi2ELi2EN4cute5tupleIJNS5_1CILi128EEES8_NS7_ILi64EEEEEENS_10bfloat16_tEfNS_4arch4Sm80ELb1ELb0ELb1ELb1ELb0ELb0ELb0ELb0ELi2ELi4ELi4ELi4ELb0EEENS1_24CollectiveEpilogueBwdGQAISA_fSD_Li256ELb1ELb0EEENS1_25SingleTileBwdLPTSchedulerILb1ELi128ELb0EEEEEEEEEvNT_6ParamsE$_ZZN4cute5sliceINS_5tupleIJNS_10UnderscoreES2_S2_iEEENS1_IJNS1_IJNS_1CILi1EEENS4_ILi0EEEEEEiNS4_ILi1024EEENS4_ILi8192EEEEEEEEDaRKT_RKT0_ENKUlRKT_RKT0_E_clIS2_iEEDaSJ_SM_,($_ZN7cutlass13device_kernelIN5flash19enable_sm80_to_sm89INS1_16FlashAttnBwdSm80INS1_25CollectiveMainloopBwdSm80ILi2ELi2EN4cute5tupleIJNS5_1CILi128EEES8_NS7_ILi64EEEEEENS_10bfloat16_tEfNS_4arch4Sm80ELb1ELb0ELb1ELb1ELb0ELb0ELb0ELb0ELi2ELi4ELi4ELi4ELb0EEENS1_24CollectiveEpilogueBwdGQAISA_fSD_Li256ELb1ELb0EEENS1_25SingleTileBwdLPTSchedulerILb1ELi128ELb0EEEEEEEEEvNT_6ParamsE$_ZZN4cute5sliceINS_5tupleIJNS_10UnderscoreES2_S2_iEEENS1_IJNS1_IJNS_1CILi1EEENS4_ILi0EEEEEElS6_lEEEEEDaRKT_RKT0_ENKUlRKT_RKT0_E_clIS2_lEEDaSH_SK_ - $_ZN7cutlass13device_kernelIN5flash19enable_sm80_to_sm89INS1_16FlashAttnBwdSm80INS1_25CollectiveMainloopBwdSm80ILi2ELi2EN4cute5tupleIJNS5_1CILi128EEES8_NS7_ILi64EEEEEENS_10bfloat16_tEfNS_4arch4Sm80ELb1ELb0ELb1ELb1ELb0ELb0ELb0ELb0ELi2ELi4ELi4ELi4ELb0EEENS1_24CollectiveEpilogueBwdGQAISA_fSD_Li256ELb1ELb0EEENS1_25SingleTileBwdLPTSchedulerILb1ELi128ELb0EEEEEEEEEvNT_6ParamsE$_ZZN4cute5sliceINS_5tupleIJNS_10UnderscoreES2_S2_iEEENS1_IJNS1_IJNS_1CILi1EEENS4_ILi0EEEEEEiNS4_ILi1024EEENS4_ILi8192EEEEEEEEDaRKT_RKT0_ENKUlRKT_RKT0_E_clIS2_iEEDaSJ_SM_)
$_ZN7cutlass13device_kernelIN5flash19enable_sm80_to_sm89INS1_16FlashAttnBwdSm80INS1_25CollectiveMainloopBwdSm80ILi2ELi2EN4cute5tupleIJNS5_1CILi128EEES8_NS7_ILi64EEEEEENS_10bfloat16_tEfNS_4arch4Sm80ELb1ELb0ELb1ELb1ELb0ELb0ELb0ELb0ELi2ELi4ELi4ELi4ELb0EEENS1_24CollectiveEpilogueBwdGQAISA_fSD_Li256ELb1ELb0EEENS1_25SingleTileBwdLPTSchedulerILb1ELi128ELb0EEEEEEEEEvNT_6ParamsE$_ZZN4cute5sliceINS_5tupleIJNS_10UnderscoreES2_S2_iEEENS1_IJNS1_IJNS_1CILi1EEENS4_ILi0EEEEEEiNS4_ILi1024EEENS4_ILi8192EEEEEEEEDaRKT_RKT0_ENKUlRKT_RKT0_E_clIS2_iEEDaSJ_SM_:
[----:B------:R-:W-:Y:S02]  /*cc50*/  IADD3 R2, R1, 0x1380, RZ ;  /* 0x0000138001027810 */ /* 0x000fe40007ffe0ff */
[----:B------:R-:W-:Y:S02]  /*cc60*/  MOV R8, 0xcc90 ;  /* 0x0000cc9000087802 */ /* 0x000fe40000000f00 */
[----:B------:R-:W-:Y:S02]  /*cc70*/  IADD3 R2, R2, c[0x0][0x20], RZ ;  /* 0x0000080002027a10 */ /* 0x000fe40007ffe0ff */
[----:B------:R-:W-:Y:S05]  /*cc80*/  CALL.REL.NOINC `($_ZN7cutlass13device_kernelIN5flash19enable_sm80_to_sm89INS1_16FlashAttnBwdSm80INS1_25CollectiveMainloopBwdSm80ILi2ELi2EN4cute5tupleIJNS5_1CILi128EEES8_NS7_ILi64EEEEEENS_10bfloat16_tEfNS_4arch4Sm80ELb1ELb0ELb1ELb1ELb0ELb0ELb0ELb0ELi2ELi4ELi4ELi4ELb0EEENS1_24CollectiveEpilogueBwdGQAISA_fSD_Li256ELb1ELb0EEENS1_25SingleTileBwdLPTSchedulerILb1ELi128ELb0EEEEEEEEEvNT_6ParamsE$_ZN4cute3eso3ESOILb0ELb1EJiEEC2ERKi) ;  /* 0xffffa7c000007944 */ /* 0x000fea0003c3ffff */
[----:B-1----:R1:W5:Y:S01]  /*cc90*/  LDL R3, [R1+0x1380] ;  /* 0x0013800001037983 */ /* 0x0023620000100800 */
[----:B------:R-:W-:Y:S02]  /*cca0*/  MOV R8, R4 ;  /* 0x0000000400087202 */ /* 0x000fe40000000f00 */
[----:B------:R-:W-:-:S04]  /*ccb0*/  MOV R9, 0x0 ;  /* 0x0000000000097802 */ /* 0x000fc80000000f00 */
[----:B------:R-:W-:Y:S05]  /*ccc0*/  RET.REL.NODEC R8 `(_ZN7cutlass13device_kernelIN5flash19enable_sm80_to_sm89INS1_16FlashAttnBwdSm80INS1_25CollectiveMainloopBwdSm80ILi2ELi2EN4cute5tupleIJNS5_1CILi128EEES8_NS7_ILi64EEEEEENS_10bfloat16_tEfNS_4arch4Sm80ELb1ELb0ELb1ELb1ELb0ELb0ELb0ELb0ELi2ELi4ELi4ELi4ELb0EEENS1_24CollectiveEpilogueBwdGQAISA_fSD_Li256ELb1ELb0EEENS1_25SingleTileBwdLPTSchedulerILb1ELi128ELb0EEEEEEEEEvNT_6ParamsE) ;  /* 0xffff333008007950 */ /* 0x000fea0003c3ffff */
        .type           $_ZN7cutlass13device_kernelIN5flash19enable_sm80_to_sm89INS1_16FlashAttnBwdSm80INS1_25CollectiveMainloopBwdSm80ILi2ELi2EN4cute5tupleIJNS5_1CILi128EEES8_NS7_ILi64EEEEEENS_10bfloat16_tEfNS_4arch4Sm80ELb1ELb0ELb1ELb1ELb0ELb0ELb0ELb0ELi2ELi4ELi4ELi4ELb0EEENS1_24CollectiveEpilogueBwdGQAISA_fSD_Li256ELb1ELb0EEENS1_25SingleTileBwdLPTSchedulerILb1ELi128ELb0EEEEEEEEEvNT_6ParamsE$_ZZN4cute5sliceINS_5tupleIJNS_10UnderscoreES2_S2_iEEENS1_IJNS1_IJNS_1CILi1EEENS4_ILi0EEEEEElS6_lEEEEEDaRKT_RKT0_ENKUlRKT_RKT0_E_clIS2_lEEDaSH_SK_,@function
        .size           $_ZN7cutlass13device_kernelIN5flash19enable_sm80_to_sm89INS1_16FlashAttnBwdSm80INS1_25CollectiveMainloopBwdSm80ILi2ELi2EN4cute5tupleIJNS5_1CILi128EEES8_NS7_ILi64EEEEEENS_10bfloat16_tEfNS_4arch4Sm80ELb1ELb0ELb1ELb1ELb0ELb0ELb0ELb0ELi2ELi4ELi4ELi4ELb0EEENS1_24CollectiveEpilogueBwdGQAISA_fSD_Li256ELb1ELb0EEENS1_25SingleTileBwdLPTSchedulerILb1ELi128ELb0EEEEEEEEEvNT_6ParamsE$_ZZN4cute5sliceINS_5tupleIJNS_10UnderscoreES2_S2_iEEENS1_IJNS1_IJNS_1CILi1EEENS4_ILi0EEEEEElS6_lEEEEEDaRKT_RKT0_ENKUlRKT_RKT0_E_clIS2_lEEDaSH_SK_,($_ZN7cutlass13device_kernelIN5flash19enable_sm80_to_sm89INS1_16FlashAttnBwdSm80INS1_25CollectiveMainloopBwdSm80ILi2ELi2EN4cute5tupleIJNS5_1CILi128EEES8_NS7_ILi64EEEEEENS_10bfloat16_tEfNS_4arch4Sm80ELb1ELb0ELb1ELb1ELb0ELb0ELb0ELb0ELi2ELi4ELi4ELi4ELb0EEENS1_24CollectiveEpilogueBwdGQAISA_fSD_Li256ELb1ELb0EEENS1_25SingleTileBwdLPTSchedulerILb1ELi128ELb0EEEEEEEEEvNT_6ParamsE$_ZZN4cute5sliceINS_5tupleIJNS_10UnderscoreES2_iEEENS1_IJNS1_IJNS_1CILi1EEENS4_ILi0EEEEEEiNS4_ILi1024EEEEEEEEDaRKT_RKT0_ENKUlRKT_RKT0_E_clIS2_iEEDaSI_SL_ - $_ZN7cutlass13device_kernelIN5flash19enable_sm80_to_sm89INS1_16FlashAttnBwdSm80INS1_25CollectiveMainloopBwdSm80ILi2ELi2EN4cute5tupleIJNS5_1CILi128EEES8_NS7_ILi64EEEEEENS_10bfloat16_tEfNS_4arch4Sm80ELb1ELb0ELb1ELb1ELb0ELb0ELb0ELb0ELi2ELi4ELi4ELi4ELb0EEENS1_24CollectiveEpilogueBwdGQAISA_fSD_Li256ELb1ELb0EEENS1_25SingleTileBwdLPTSchedulerILb1ELi128ELb0EEEEEEEEEvNT_6ParamsE$_ZZN4cute5sliceINS_5tupleIJNS_10UnderscoreES2_S2_iEEENS1_IJNS1_IJNS_1CILi1EEENS4_ILi0EEEEEElS6_lEEEEEDaRKT_RKT0_ENKUlRKT_RKT0_E_clIS2_lEEDaSH_SK_)
$_ZN7cutlass13device_kernelIN5flash19enable_sm80_to_sm89INS1_16FlashAttnBwdSm80INS1_25CollectiveMainloopBwdSm80ILi2ELi2EN4cute5tupleIJNS5_1CILi128EEES8_NS7_ILi64EEEEEENS_10bfloat16_tEfNS_4arch4Sm80ELb1ELb0ELb1ELb1ELb0ELb0ELb0ELb0ELi2ELi4ELi4ELi4ELb0EEENS1_24CollectiveEpilogueBwdGQAISA_fSD_Li256ELb1ELb0EEENS1_25SingleTileBwdLPTSchedulerILb1ELi128ELb0EEEEEEEEEvNT_6ParamsE$_ZZN4cute5sliceINS_5tupleIJNS_10UnderscoreES2_S2_iEEENS1_IJNS1_IJNS_1CILi1EEENS4_ILi0EEEEEElS6_lEEEEEDaRKT_RKT0_ENKUlRKT_RKT0_E_clIS2_lEEDaSH_SK_:
[----:B------:R-:W-:Y:S02]  /*ccd0*/  IADD3 R5, R1, 0x16a8, RZ ;  /* 0x000016a801057810 */ /* 0x000fe40007ffe0ff */
[----:B------:R-:W-:Y:S02]  /*cce0*/  MOV R6, 0xcd10 ;  /* 0x0000cd1000067802 */ /* 0x000fe40000000f00 */
[----:B------:R-:W-:Y:S02]  /*ccf0*/  IADD3 R5, R5, c[0x0][0x20], RZ ;  /* 0x0000080005057a10 */ /* 0x000fe40007ffe0ff */
[----:B------:R-:W-:Y:S05]  /*cd00*/  CALL.REL.NOINC `($_ZN7cutlass13device_kernelIN5flash19enable_sm80_to_sm89INS1_16FlashAttnBwdSm80INS1_25CollectiveMainloopBwdSm80ILi2ELi2EN4cute5tupleIJNS5_1CILi128EEES8_NS7_ILi64EEEEEENS_10bfloat16_tEfNS_4arch4Sm80ELb1ELb0ELb1ELb1ELb0ELb0ELb0ELb0ELi2ELi4ELi4ELi4ELb0EEENS1_24CollectiveEpilogueBwdGQAISA_fSD_Li256ELb1ELb0EEENS1_25SingleTileBwdLPTSchedulerILb1ELi128ELb0EEEEEEEEEvNT_6ParamsE$_ZN4cute3eso3ESOILb0ELb1EJlEEC2ERKl) ;  /* 0xffffa94000007944 */ /* 0x000fea0003c3ffff */
[----:B-1----:R1:W5:Y:S01]  /*cd10*/  LDL.64 R2, [R1+0x16a8] ;  /* 0x0016a80001027983 */ /* 0x0023620000100a00 */
[----:B------:R-:W-:-:S04]  /*cd20*/  MOV R5, 0x0 ;  /* 0x0000000000057802 */ /* 0x000fc80000000f00 */
[----:B------:R-:W-:Y:S05]  /*cd30*/  RET.REL.NODEC R4 `(_ZN7cutlass13device_kernelIN5flash19enable_sm80_to_sm89INS1_16FlashAttnBwdSm80INS1_25CollectiveMainloopBwdSm80ILi2ELi2EN4cute5tupleIJNS5_1CILi128EEES8_NS7_ILi64EEEEEENS_10bfloat16_tEfNS_4arch4Sm80ELb1ELb0ELb1ELb1ELb0ELb0ELb0ELb0ELi2ELi4ELi4ELi4ELb0EEENS1_24CollectiveEpilogueBwdGQAISA_fSD_Li256ELb1ELb0EEENS1_25SingleTileBwdLPTSchedulerILb1ELi128ELb0EEEEEEEEEvNT_6ParamsE) ;  /* 0xffff32c004007950 */ /* 0x000fea0003c3ffff */
        .type           $_ZN7cutlass13device_kernelIN5flash19enable_sm80_to_sm89INS1_16FlashAttnBwdSm80INS1_25CollectiveMainloopBwdSm80ILi2ELi2EN4cute5tupleIJNS5_1CILi128EEES8_NS7_ILi64EEEEEENS_10bfloat16_tEfNS_4arch4Sm80ELb1ELb0ELb1ELb1ELb0ELb0ELb0ELb0ELi2ELi4ELi4ELi4ELb0EEENS1_24CollectiveEpilogueBwdGQAISA_fSD_Li256ELb1ELb0EEENS1_25SingleTileBwdLPTSchedulerILb1ELi128ELb0EEEEEEEEEvNT_6ParamsE$_ZZN4cute5sliceINS_5tupleIJNS_10UnderscoreES2_iEEENS1_IJNS1_IJNS_1CILi1EEENS4_ILi0EEEEEEiNS4_ILi1024EEEEEEEEDaRKT_RKT0_ENKUlRKT_RKT0_E_clIS2_iEEDaSI_SL_,@function
        .size           $_ZN7cutlass13device_kernelIN5flash19enable_sm80_to_sm89INS1_16FlashAttnBwdSm80INS1_25CollectiveMainloopBwdSm80ILi2ELi2EN4cute5tupleIJNS5_1CILi128EEES8_NS7_ILi64EEEEEENS_10bfloat16_tEfNS_4arch4Sm80ELb1ELb0ELb1ELb1ELb0ELb0ELb0ELb0ELi2ELi4ELi4ELi4ELb0EEENS1_24CollectiveEpilogueBwdGQAISA_fSD_Li256ELb1ELb0EEENS1_25SingleTileBwdLPTSchedulerILb1ELi128ELb0EEEEEEEEEvNT_6ParamsE$_ZZN4cute5sliceINS_5tupleIJNS_10UnderscoreES2_iEEENS1_IJNS1_IJNS_1CILi1EEENS4_ILi0EEEEEEiNS4_ILi1024EEEEEEEEDaRKT_RKT0_ENKUlRKT_RKT0_E_clIS2_iEEDaSI_SL_,($_ZN7cutlass13device_kernelIN5flash19enable_sm80_to_sm89INS1_16FlashAttnBwdSm80INS1_25CollectiveMainloopBwdSm80ILi2ELi2EN4cute5tupleIJNS5_1CILi128EEES8_NS7_ILi64EEEEEENS_10bfloat16_tEfNS_4arch4Sm80ELb1ELb0ELb1ELb1ELb0ELb0ELb0ELb0ELi2ELi4ELi4ELi4ELb0EEENS1_24CollectiveEpilogueBwdGQAISA_fSD_Li256ELb1ELb0EEENS1_25SingleTileBwdLPTSchedulerILb1ELi128ELb0EEEEEEEEEvNT_6ParamsE$_ZZN4cute6detail10lift_sliceINS_5tupleIJNS_1CILi0EEENS_10UnderscoreEEEENS2_IJNS2_IJS4_S4_EEEiEEEEEDaRKT_RKT0_ENKUlRKT_RKT0_E_clIS5_iEEDaSH_SK_ - $_ZN7cutlass13device_kernelIN5flash19enable_sm80_to_sm89INS1_16FlashAttnBwdSm80INS1_25CollectiveMainloopBwdSm80ILi2ELi2EN4cute5tupleIJNS5_1CILi128EEES8_NS7_ILi64EEEEEENS_10bfloat16_tEfNS_4arch4Sm80ELb1ELb0ELb1ELb1ELb0ELb0ELb0ELb0ELi2ELi4ELi4ELi4ELb0EEENS1_24CollectiveEpilogueBwdGQAISA_fSD_Li256ELb1ELb0EEENS1_25SingleTileBwdLPTSchedulerILb1ELi128ELb0EEEEEEEEEvNT_6ParamsE$_ZZN4cute5sliceINS_5tupleIJNS_10UnderscoreES2_iEEENS1_IJNS1_IJNS_1CILi1EEENS4_ILi0EEEEEEiNS4_ILi1024EEEEEEEEDaRKT_RKT0_ENKUlRKT_RKT0_E_clIS2_iEEDaSI_SL_)
$_ZN7cutlass13device_kernelIN5flash19enable_sm80_to_sm89INS1_16FlashAttnBwdSm80INS1_25CollectiveMainloopBwdSm80ILi2ELi2EN4cute5tupleIJNS5_1CILi128EEES8_NS7_ILi64EEEEEENS_10bfloat16_tEfNS_4arch4Sm80ELb1ELb0ELb1ELb1ELb0ELb0ELb0ELb0ELi2ELi4ELi4ELi4ELb0EEENS1_24CollectiveEpilogueBwdGQAISA_fSD_Li256ELb1ELb0EEENS1_25SingleTileBwdLPTSchedulerILb1ELi128ELb0EEEEEEEEEvNT_6ParamsE$_ZZN4cute5sliceINS_5tupleIJNS_10UnderscoreES2_iEEENS1_IJNS1_IJNS_1CILi1EEENS4_ILi0EEEEEEiNS4_ILi1024EEEEEEEEDaRKT_RKT0_ENKUlRKT_RKT0_E_clIS2_iEEDaSI_SL_:
        /* <DEDUP_REMOVED lines=8> */
        .type           $_ZN7cutlass13device_kernelIN5flash19enable_sm80_to_sm89INS1_16FlashAttnBwdSm80INS1_25CollectiveMainloopBwdSm80ILi2ELi2EN4cute5tupleIJNS5_1CILi128EEES8_NS7_ILi64EEEEEENS_10bfloat16_tEfNS_4arch4Sm80ELb1ELb0ELb1ELb1ELb0ELb0ELb0ELb0ELi2ELi4ELi4ELi4ELb0EEENS1_24CollectiveEpilogueBwdGQAISA_fSD_Li256ELb1ELb0EEENS1_25SingleTileBwdLPTSchedulerILb1ELi128ELb0EEEEEEEEEvNT_6ParamsE$_ZZN4cute6detail10lift_sliceINS_5tupleIJNS_1CILi0EEENS_10UnderscoreEEEENS2_IJNS2_IJS4_S4_EEEiEEEEEDaRKT_RKT0_ENKUlRKT_RKT0_E_clIS5_iEEDaSH_SK_,@function
        .size           $_ZN7cutlass13device_kernelIN5flash19enable_sm80_to_sm89INS1_16FlashAttnBwdSm80INS1_25CollectiveMainloopBwdSm80ILi2ELi2EN4cute5tupleIJNS5_1CILi128EEES8_NS7_ILi64EEEEEENS_10bfloat16_tEfNS_4arch4Sm80ELb1ELb0ELb1ELb1ELb0ELb0ELb0ELb0ELi2ELi4ELi4ELi4ELb0EEENS1_24CollectiveEpilogueBwdGQAISA_fSD_Li256ELb1ELb0EEENS1_25SingleTileBwdLPTSchedulerILb1ELi128ELb0EEEEEEEEEvNT_6ParamsE$_ZZN4cute6detail10lift_sliceINS_5tupleIJNS_1CILi0EEENS_10UnderscoreEEEENS2_IJNS2_IJS4_S4_EEEiEEEEEDaRKT_RKT0_ENKUlRKT_RKT0_E_clIS5_iEEDaSH_SK_,($_ZN7cutlass13device_kernelIN5flash19enable_sm80_to_sm89INS1_16FlashAttnBwdSm80INS1_25CollectiveMainloopBwdSm80ILi2ELi2EN4cute5tupleIJNS5_1CILi128EEES8_NS7_ILi64EEEEEENS_10bfloat16_tEfNS_4arch4Sm80ELb1ELb0ELb1ELb1ELb0ELb0ELb0ELb0ELi2ELi4ELi4ELi4ELb0EEENS1_24CollectiveEpilogueBwdGQAISA_fSD_Li256ELb1ELb0EEENS1_25SingleTileBwdLPTSchedulerILb1ELi128ELb0EEEEEEEEEvNT_6ParamsE$_ZZN4cute6detail16composition_implINS_1CILi2EEEiNS_5tupleIJNS2_ILi1EEES3_EEENS4_IJNS2_ILi0EEES5_EEEEEDaRKT_RKT0_RKT1_RKT2_ENKUlRKT_RKT0_E_clIS3_S5_EEDaSN_SQ_ - $_ZN7cutlass13device_kernelIN5flash19enable_sm80_to_sm89INS1_16FlashAttnBwdSm80INS1_25CollectiveMainloopBwdSm80ILi2ELi2EN4cute5tupleIJNS5_1CILi128EEES8_NS7_ILi64EEEEEENS_10bfloat16_tEfNS_4arch4Sm80ELb1ELb0ELb1ELb1ELb0ELb0ELb0ELb0ELi2ELi4ELi4ELi4ELb0EEENS1_24CollectiveEpilogueBwdGQAISA_fSD_Li256ELb1ELb0EEENS1_25SingleTileBwdLPTSchedulerILb1ELi128ELb0EEEEEEEEEvNT_6ParamsE$_ZZN4cute6detail10lift_sliceINS_5tupleIJNS_1CILi0EEENS_10UnderscoreEEEENS2_IJNS2_IJS4_S4_EEEiEEEEEDaRKT_RKT0_ENKUlRKT_RKT0_E_clIS5_iEEDaSH_SK_)
$_ZN7cutlass13device_kernelIN5flash19enable_sm80_to_sm89INS1_16FlashAttnBwdSm80INS1_25CollectiveMainloopBwdSm80ILi2ELi2EN4cute5tupleIJNS5_1CILi128EEES8_NS7_ILi64EEEEEENS_10bfloat16_tEfNS_4arch4Sm80ELb1ELb0ELb1ELb1ELb0ELb0ELb0ELb0ELi2ELi4ELi4ELi4ELb0EEENS1_24CollectiveEpilogueBwdGQAISA_fSD_Li256ELb1ELb0EEENS1_25SingleTileBwdLPTSchedulerILb1ELi128ELb0EEEEEEEEEvNT_6ParamsE$_ZZN4cute6detail10lift_sliceINS_5tupleIJNS_1CILi0EEENS_10UnderscoreEEEENS2_IJNS2_IJS4_S4_EEEiEEEEEDaRKT_RKT0_ENKUlRKT_RKT0_E_clIS5_iEEDaSH_SK_:
[----:B------:R-:W-:Y:S02]  /*cdc0*/  IADD3 R2, R1, 0x1680, RZ ;  /* 0x0000168001027810 */ /* 0x000fe40007ffe0ff */
[----:B------:R-:W-:Y:S02]  /*cdd0*/  MOV R8, 0xce00 ;  /* 0x0000ce0000087802 */ /* 0x000fe40000000f00 */
[----:B------:R-:W-:Y:S02]  /*cde0*/  IADD3 R2, R2, c[0x0][0x20], RZ ;  /* 0x0000080002027a10 */ /* 0x000fe40007ffe0ff */
[----:B------:R-:W-:Y:S05]  /*cdf0*/  CALL.REL.NOINC `($_ZN7cutlass13device_kernelIN5flash19enable_sm80_to_sm89INS1_16FlashAttnBwdSm80INS1_25CollectiveMainloopBwdSm80ILi2ELi2EN4cute5tupleIJNS5_1CILi128EEES8_NS7_ILi64EEEEEENS_10bfloat16_tEfNS_4arch4Sm80ELb1ELb0ELb1ELb1ELb0ELb0ELb0ELb0ELi2ELi4ELi4ELi4ELb0EEENS1_24CollectiveEpilogueBwdGQAISA_fSD_Li256ELb1ELb0EEENS1_25SingleTileBwdLPTSchedulerILb1ELi128ELb0EEEEEEEEEvNT_6ParamsE$_ZN4cute3eso3ESOILb0ELb1EJiEEC2ERKi) ;  /* 0xffffa65000007944 */ /* 0x000fea0003c3ffff */
[----:B-1----:R1:W5:Y:S01]  /*ce00*/  LDL R3, [R1+0x1680] ;  /* 0x0016800001037983 */ /* 0x0023620000100800 */
[----:B------:R-:W-:-:S04]  /*ce10*/  MOV R11, 0x0 ;  /* 0x00000000000b7802 */ /* 0x000fc80000000f00 */
[----:B------:R-:W-:Y:S05]  /*ce20*/  RET.REL.NODEC R10 `(_ZN7cutlass13device_kernelIN5flash19enable_sm80_to_sm89INS1_16FlashAttnBwdSm80INS1_25CollectiveMainloopBwdSm80ILi2ELi2EN4cute5tupleIJNS5_1CILi128EEES8_NS7_ILi64EEEEEENS_10bfloat16_tEfNS_4arch4Sm80ELb1ELb0ELb1ELb1ELb0ELb0ELb0ELb0ELi2ELi4ELi4ELi4ELb0EEENS1_24CollectiveEpilogueBwdGQAISA_fSD_Li256ELb1ELb0EEENS1_25SingleTileBwdLPTSchedulerILb1ELi128ELb0EEEEEEEEEvNT_6ParamsE) ;  /* 0xffff31d00a007950 */ /* 0x000fea0003c3ffff */
        .type           $_ZN7cutlass13device_kernelIN5flash19enable_sm80_to_sm89INS1_16FlashAttnBwdSm80INS1_25CollectiveMainloopBwdSm80ILi2ELi2EN4cute5tupleIJNS5_1CILi128EEES8_NS7_ILi64EEEEEENS_10bfloat16_tEfNS_4arch4Sm80ELb1ELb0ELb1ELb1ELb0ELb0ELb0ELb0ELi2ELi4ELi4ELi4ELb0EEENS1_24CollectiveEpilogueBwdGQAISA_fSD_Li256ELb1ELb0EEENS1_25SingleTileBwdLPTSchedulerILb1ELi128ELb0EEEEEEEEEvNT_6ParamsE$_ZZN4cute6detail16composition_implINS_1CILi2EEEiNS_5tupleIJNS2_ILi1EEES3_EEENS4_IJNS2_ILi0EEES5_EEEEEDaRKT_RKT0_RKT1_RKT2_ENKUlRKT_RKT0_E_clIS3_S5_EEDaSN_SQ_,@function
        .size           $_ZN7cutlass13device_kernelIN5flash19enable_sm80_to_sm89INS1_16FlashAttnBwdSm80INS1_25CollectiveMainloopBwdSm80ILi2ELi2EN4cute5tupleIJNS5_1CILi128EEES8_NS7_ILi64EEEEEENS_10bfloat16_tEfNS_4arch4Sm80ELb1ELb0ELb1ELb1ELb0ELb0ELb0ELb0ELi2ELi4ELi4ELi4ELb0EEENS1_24CollectiveEpilogueBwdGQAISA_fSD_Li256ELb1ELb0EEENS1_25SingleTileBwdLPTSchedulerILb1ELi128ELb0EEEEEEEEEvNT_6ParamsE$_ZZN4cute6detail16composition_implINS_1CILi2EEEiNS_5tupleIJNS2_ILi1EEES3_EEENS4_IJNS2_ILi0EEES5_EEEEEDaRKT_RKT0_RKT1_RKT2_ENKUlRKT_RKT0_E_clIS3_S5_EEDaSN_SQ_,($_ZN7cutlass13device_kernelIN5flash19enable_sm80_to_sm89INS1_16FlashAttnBwdSm80INS1_25CollectiveMainloopBwdSm80ILi2ELi2EN4cute5tupleIJNS5_1CILi128EEES8_NS7_ILi64EEEEEENS_10bfloat16_tEfNS_4arch4Sm80ELb1ELb0ELb1ELb1ELb0ELb0ELb0ELb0ELi2ELi4ELi4ELi4ELb0EEENS1_24CollectiveEpilogueBwdGQAISA_fSD_Li256ELb1ELb0EEENS1_25SingleTileBwdLPTSchedulerILb1ELi128ELb0EEEEEEEEEvNT_6ParamsE$_ZZN4cute6detail16composition_implINS_5tupleIJNS_1CILi16EEENS3_ILi2EEES5_S5_NS3_ILi4EEES5_EEENS2_IJNS3_ILi1EEEiiiNS3_ILi144EEENS3_ILi512EEEEEENS2_IJNS2_IJS5_S5_EEES6_NS3_ILi8EEEEEENS2_IJNS2_IJNS3_ILi64EEESA_EEES4_NS3_ILi1024EEEEEEEEDaRKT_RKT0_RKT1_RKT2_ENKUlRKT_RKT0_E_clIS6_S4_EEDaSX_S10_ - $_ZN7cutlass13device_kernelIN5flash19enable_sm80_to_sm89INS1_16FlashAttnBwdSm80INS1_25CollectiveMainloopBwdSm80ILi2ELi2EN4cute5tupleIJNS5_1CILi128EEES8_NS7_ILi64EEEEEENS_10bfloat16_tEfNS_4arch4Sm80ELb1ELb0ELb1ELb1ELb0ELb0ELb0ELb0ELi2ELi4ELi4ELi4ELb0EEENS1_24CollectiveEpilogueBwdGQAISA_fSD_Li256ELb1ELb0EEENS1_25SingleTileBwdLPTSchedulerILb1ELi128ELb0EEEEEEEEEvNT_6ParamsE$_ZZN4cute6detail16composition_implINS_1CILi2EEEiNS_5tupleIJNS2_ILi1EEES3_EEENS4_IJNS2_ILi0EEES5_EEEEEDaRKT_RKT0_RKT1_RKT2_ENKUlRKT_RKT0_E_clIS3_S5_EEDaSN_SQ_)
$_ZN7cutlass13device_kernelIN5flash19enable_sm80_to_sm89INS1_16FlashAttnBwdSm80INS1_25CollectiveMainloopBwdSm80ILi2ELi2EN4cute5tupleIJNS5_1CILi128EEES8_NS7_ILi64EEEEEENS_10bfloat16_tEfNS_4arch4Sm80ELb1ELb0ELb1ELb1ELb0ELb0ELb0ELb0ELi2ELi4ELi4ELi4ELb0EEENS1_24CollectiveEpilogueBwdGQAISA_fSD_Li256ELb1ELb0EEENS1_25SingleTileBwdLPTSchedulerILb1ELi128ELb0EEEEEEEEEvNT_6ParamsE$_ZZN4cute6detail16composition_implINS_1CILi2EEEiNS_5tupleIJNS2_ILi1EEES3_EEENS4_IJNS2_ILi0EEES5_EEEEEDaRKT_RKT0_RKT1_RKT2_ENKUlRKT_RKT0_E_clIS3_S5_EEDaSN_SQ_:
[----:B------:R-:W-:Y:S02]  /*ce30*/  IADD3 R2, R1, 0x1688, RZ ;  /* 0x0000168801027810 */ /* 0x000fe40007ffe0ff */
[----:B------:R-:W-:Y:S02]  /*ce40*/  MOV R6, 0xce70 ;  /* 0x0000ce7000067802 */ /* 0x000fe40000000f00 */
[----:B------:R-:W-:Y:S02]  /*ce50*/  IADD3 R2, R2, c[0x0][0x20], RZ ;  /* 0x0000080002027a10 */ /* 0x000fe40007ffe0ff */
[----:B------:R-:W-:Y:S05]  /*ce60*/  CALL.REL.NOINC `($_ZN7cutlass13device_kernelIN5flash19enable_sm80_to_sm89INS1_16FlashAttnBwdSm80INS1_25CollectiveMainloopBwdSm80ILi2ELi2EN4cute5tupleIJNS5_1CILi128EEES8_NS7_ILi64EEEEEENS_10bfloat16_tEfNS_4arch4Sm80ELb1ELb0ELb1ELb1ELb0ELb0ELb0ELb0ELi2ELi4ELi4ELi4ELb0EEENS1_24CollectiveEpilogueBwdGQAISA_fSD_Li256ELb1ELb0EEENS1_25SingleTileBwdLPTSchedulerILb1ELi128ELb0EEEEEEEEEvNT_6ParamsE$_ZN4cute5tupleIJNS_1CILi2EEEiEEC2ERKS2_RKi) ;  /* 0xffffe22000007944 */ /* 0x000fea0003c3ffff */
[----:B------:R1:W5:Y:S01]  /*ce70*/  LDL R3, [R1+0x1688] ;  /* 0x0016880001037983 */ /* 0x0003620000100800 */
[----:B------:R-:W-:-:S04]  /*ce80*/  MOV R9, 0x0 ;  /* 0x0000000000097802 */ /* 0x000fc80000000f00 */
[----:B------:R-:W-:Y:S05]  /*ce90*/  RET.REL.NODEC R8 `(_ZN7cutlass13device_kernelIN5flash19enable_sm80_to_sm89INS1_16FlashAttnBwdSm80INS1_25CollectiveMainloopBwdSm80ILi2ELi2EN4cute5tupleIJNS5_1CILi128EEES8_NS7_ILi64EEEEEENS_10bfloat16_tEfNS_4arch4Sm80ELb1ELb0ELb1ELb1ELb0ELb0ELb0ELb0ELi2ELi4ELi4ELi4ELb0EEENS1_24CollectiveEpilogueBwdGQAISA_fSD_Li256ELb1ELb0EEENS1_25SingleTileBwdLPTSchedulerILb1ELi128ELb0EEEEEEEEEvNT_6ParamsE) ;  /* 0xffff316008007950 */ /* 0x000fea0003c3ffff */
        .type           $_ZN7cutlass13device_kernelIN5flash19enable_sm80_to_sm89INS1_16FlashAttnBwdSm80INS1_25CollectiveMainloopBwdSm80ILi2ELi2EN4cute5tupleIJNS5_1CILi128EEES8_NS7_ILi64EEEEEENS_10bfloat16_tEfNS_4arch4Sm80ELb1ELb0ELb1ELb1ELb0ELb0ELb0ELb0ELi2ELi4ELi4ELi4ELb0EEENS1_24CollectiveEpilogueBwdGQAISA_fSD_Li256ELb1ELb0EEENS1_25SingleTileBwdLPTSchedulerILb1ELi128ELb0EEEEEEEEEvNT_6ParamsE$_ZZN4cute6detail16composition_implINS_5tupleIJNS_1CILi16EEENS3_ILi2EEES5_S5_NS3_ILi4EEES5_EEENS2_IJNS3_ILi1EEEiiiNS3_ILi144EEENS3_ILi512EEEEEENS2_IJNS2_IJS5_S5_EEES6_NS3_ILi8EEEEEENS2_IJNS2_IJNS3_ILi64EEESA_EEES4_NS3_ILi1024EEEEEEEEDaRKT_RKT0_RKT1_RKT2_ENKUlRKT_RKT0_E_clIS6_S4_EEDaSX_S10_,@function
        .size           $_ZN7cutlass13device_kernelIN5flash19enable_sm80_to_sm89INS1_16FlashAttnBwdSm80INS1_25CollectiveMainloopBwdSm80ILi2ELi2EN4cute5tupleIJNS5_1CILi128EEES8_NS7_ILi64EEEEEENS_10bfloat16_tEfNS_4arch4Sm80ELb1ELb0ELb1ELb1ELb0ELb0ELb0ELb0ELi2ELi4ELi4ELi4ELb0EEENS1_24CollectiveEpilogueBwdGQAISA_fSD_Li256ELb1ELb0EEENS1_25SingleTileBwdLPTSchedulerILb1ELi128ELb0EEEEEEEEEvNT_6ParamsE$_ZZN4cute6detail16composition_implINS_5tupleIJNS_1CILi16EEENS3_ILi2EEES5_S5_NS3_ILi4EEES5_EEENS2_IJNS3_ILi1EEEiiiNS3_ILi144EEENS3_ILi512EEEEEENS2_IJNS2_IJS5_S5_EEES6_NS3_ILi8EEEEEENS2_IJNS2_IJNS3_ILi64EEESA_EEES4_NS3_ILi1024EEEEEEEEDaRKT_RKT0_RKT1_RKT2_ENKUlRKT_RKT0_E_clIS6_S4_EEDaSX_S10_,($_ZN7cutlass13device_kernelIN5flash19enable_sm80_to_sm89INS1_16FlashAttnBwdSm80INS1_25CollectiveMainloopBwdSm80ILi2ELi2EN4cute5tupleIJNS5_1CILi128EEES8_NS7_ILi64EEEEEENS_10bfloat16_tEfNS_4arch4Sm80ELb1ELb0ELb1ELb1ELb0ELb0ELb0ELb0ELi2ELi4ELi4ELi4ELb0EEENS1_24CollectiveEpilogueBwdGQAISA_fSD_Li256ELb1ELb0EEENS1_25SingleTileBwdLPTSchedulerILb1ELi128ELb0EEEEEEEEEvNT_6ParamsE$_ZZN4cute6detail16composition_implINS_5tupleIJNS_1CILi16EEENS3_ILi2EEES5_S5_NS3_ILi4EEES5_EEENS2_IJNS3_ILi1EEEiiiNS3_ILi144EEENS3_ILi512EEEEEENS2_IJNS2_IJS5_S5_EEES6_NS3_ILi8EEEEEENS2_IJNS2_IJNS3_ILi64EEESA_EEES4_NS3_ILi1024EEEEEEEEDaRKT_RKT0_RKT1_RKT2_ENKUlRKT_RKT0_E_clISC_SG_EEDaSX_S10_ - $_ZN7cutlass13device_kernelIN5flash19enable_sm80_to_sm89INS1_16FlashAttnBwdSm80INS1_25CollectiveMainloopBwdSm80ILi2ELi2EN4cute5tupleIJNS5_1CILi128EEES8_NS7_ILi64EEEEEENS_10bfloat16_tEfNS_4arch4Sm80ELb1ELb0ELb1ELb1ELb0ELb0ELb0ELb0ELi2ELi4ELi4ELi4ELb0EEENS1_24CollectiveEpilogueBwdGQAISA_fSD_Li256ELb1ELb0EEENS1_25SingleTileBwdLPTSchedulerILb1ELi128ELb0EEEEEEEEEvNT_6ParamsE$_ZZN4cute6detail16composition_implINS_5tupleIJNS_1CILi16EEENS3_ILi2EEES5_S5_NS3_ILi4EEES5_EEENS2_IJNS3_ILi1EEEiiiNS3_ILi144EEENS3_ILi512EEEEEENS2_IJNS2_IJS5_S5_EEES6_NS3_ILi8EEEEEENS2_IJNS2_IJNS3_ILi64EEESA_EEES4_NS3_ILi1024EEEEEEEEDaRKT_RKT0_RKT1_RKT2_ENKUlRKT_RKT0_E_clIS6_S4_EEDaSX_S10_)
$_ZN7cutlass13device_kernelIN5flash19enable_sm80_to_sm89INS1_16FlashAttnBwdSm80INS1_25CollectiveMainloopBwdSm80ILi2ELi2EN4cute5tupleIJNS5_1CILi128EEES8_NS7_ILi64EEEEEENS_10bfloat16_tEfNS_4arch4Sm80ELb1ELb0ELb1ELb1ELb0ELb0ELb0ELb0ELi2ELi4ELi4ELi4ELb0EEENS1_24CollectiveEpilogueBwdGQAISA_fSD_Li256ELb1ELb0EEENS1_25SingleTileBwdLPTSchedulerILb1ELi128ELb0EEEEEEEEEvNT_6ParamsE$_ZZN4cute6detail16composition_implINS_5tupleIJNS_1CILi16EEENS3_ILi2EEES5_S5_NS3_ILi4EEES5_EEENS2_IJNS3_ILi1EEEiiiNS3_ILi144EEENS3_ILi512EEEEEENS2_IJNS2_IJS5_S5_EEES6_NS3_ILi8EEEEEENS2_IJNS2_IJNS3_ILi64EEESA_EEES4_NS3_ILi1024EEEEEEEEDaRKT_RKT0_RKT1_RKT2_ENKUlRKT_RKT0_E_clIS6_S4_EEDaSX_S10_:
        /* <DEDUP_REMOVED lines=14> */
[----:B-1---5:R-:W-:Y:S05]  /*cf80*/  CALL.REL.NOINC `($_ZN7cutlass13device_kernelIN5flash19enable_sm80_to_sm89INS1_16FlashAttnBwdSm80INS1_25CollectiveMainloopBwdSm80ILi2ELi2EN4cute5tupleIJNS5_1CILi128EEES8_NS7_ILi64EEEEEENS_10bfloat16_tEfNS_4arch4Sm80ELb1ELb0ELb1ELb1ELb0ELb0ELb0ELb0ELi2ELi4ELi4ELi4ELb0EEENS1_24CollectiveEpilogueBwdGQAISA_fSD_Li256ELb1ELb0EEENS1_25SingleTileBwdLPTSchedulerILb1ELi128ELb0EEEEEEEEEvNT_6ParamsE$_ZZN4cute6detail16composition_implINS_5tupleIJNS_1CILi16EEENS3_ILi2EEES5_S5_NS3_ILi4EEES5_EEENS2_IJNS3_ILi1EEEiiiNS3_ILi144EEENS3_ILi512EEEEEES6_S4_EEDaRKT_RKT0_RKT1_RKT2_ENKUlRKT_T0_E_clINS2_IJNS2_IJEEESU_S6_S8_EEENS_17integral_constantIiLi1EEEEEDaSQ_SR_) ;  /* 0x0000055000007944 */ /* 0x022fea0003c00000 */
[----:B-----5:R2:W-:Y:S04]  /*cf90*/  STL [R1+0x16a8], R2 ;  /* 0x0016a80201007387 */ /* 0x0205e80000100800 */
[----:B------:R2:W-:Y:S04]  /*cfa0*/  STL.64 [R1+0x16a0], R74 ;  /* 0x0016a04a01007387 */ /* 0x0005e80000100a00 */
[----:B------:R-:W5:Y:S01]  /*cfb0*/  LDL R6, [R6+0x4] ;  /* 0x0000040006067983 */ /* 0x000f620000100800 */
[----:B------:R-:W-:Y:S02]  /*cfc0*/  IADD3 R3, R67, 0x28, RZ ;  /* 0x0000002843037810 */ /* 0x000fe40007ffe0ff */
[----:B------:R-:W-:-:S02]  /*cfd0*/  MOV R72, 0xcff0 ;  /* 0x0000cff000487802 */ /* 0x000fc40000000f00 */
[----:B-12--5:R-:W-:Y:S05]  /*cfe0*/  CALL.REL.NOINC `($_ZN7cutlass13device_kernelIN5flash19enable_sm80_to_sm89INS1_16FlashAttnBwdSm80INS1_25CollectiveMainloopBwdSm80ILi2ELi2EN4cute5tupleIJNS5_1CILi128EEES8_NS7_ILi64EEEEEENS_10bfloat16_tEfNS_4arch4Sm80ELb1ELb0ELb1ELb1ELb0ELb0ELb0ELb0ELi2ELi4ELi4ELi4ELb0EEENS1_24CollectiveEpilogueBwdGQAISA_fSD_Li256ELb1ELb0EEENS1_25SingleTileBwdLPTSchedulerILb1ELi128ELb0EEEEEEEEEvNT_6ParamsE$_ZZN4cute6detail16composition_implINS_5tupleIJNS_1CILi16EEENS3_ILi2EEES5_S5_NS3_ILi4EEES5_EEENS2_IJNS3_ILi1EEEiiiNS3_ILi144EEENS3_ILi512EEEEEES6_S4_EEDaRKT_RKT0_RKT1_RKT2_ENKUlRKT_T0_E_clINS2_IJNS2_IJS5_EEENS2_IJiEEES5_S8_EEENS_17integral_constantIiLi2EEEEEDaSQ_SR_) ;  /* 0x000005c000007944 */ /* 0x026fea0003c00000 */
[----:B------:R-:W2:Y:S01]  /*cff0*/  LDL.64 R72, [R1+0x16a0] ;  /* 0x0016a00001487983 */ /* 0x000ea20000100a00 */
[----:B------:R-:W-:-:S02]  /*d000*/  IADD3 R5, R67, 0x18, RZ ;  /* 0x0000001843057810 */ /* 0x000fc40007ffe0ff */
[----:B------:R-:W-:Y:S01]  /*d010*/  MOV R8, 0xd050 ;  /* 0x0000d05000087802 */ /* 0x000fe20000000f00 */
[----:B-----5:R3:W-:Y:S04]  /*d020*/  STL.64 [R1+0x1698], R2 ;  /* 0x0016980201007387 */ /* 0x0207e80000100a00 */
[----:B--2---:R3:W-:Y:S02]  /*d030*/  STL.64 [R1+0x1690], R72 ;  /* 0x0016904801007387 */ /* 0x0047e40000100a00 */
[----:B-1-3--:R-:W-:Y:S05]  /*d040*/  CALL.REL.NOINC `($_ZN7cutlass13device_kernelIN5flash19enable_sm80_to_sm89INS1_16FlashAttnBwdSm80INS1_25CollectiveMainloopBwdSm80ILi2ELi2EN4cute5tupleIJNS5_1CILi128EEES8_NS7_ILi64EEEEEENS_10bfloat16_tEfNS_4arch4Sm80ELb1ELb0ELb1ELb1ELb0ELb0ELb0ELb0ELi2ELi4ELi4ELi4ELb0EEENS1_24CollectiveEpilogueBwdGQAISA_fSD_Li256ELb1ELb0EEENS1_25SingleTileBwdLPTSchedulerILb1ELi128ELb0EEEEEEEEEvNT_6ParamsE$_ZZN4cute6detail16composition_implINS_5tupleIJNS_1CILi16EEENS3_ILi2EEES5_S5_NS3_ILi4EEES5_EEENS2_IJNS3_ILi1EEEiiiNS3_ILi144EEENS3_ILi512EEEEEES6_S4_EEDaRKT_RKT0_RKT1_RKT2_ENKUlRKT_T0_E_clINS2_IJNS2_IJS5_S5_EEENS2_IJiiEEES8_S8_EEENS_17integral_constantIiLi3EEEEEDaSQ_SR_) ;  /* 0x0000065000007944 */ /* 0x00afea0003c00000 */
[----:B------:R-:W2:Y:S01]  /*d050*/  LDL.64 R72, [R1+0x1690] ;  /* 0x0016900001487983 */ /* 0x000ea20000100a00 */
[----:B------:R-:W-:Y:S02]  /*d060*/  IADD3 R5, R67, 0x8, RZ ;  /* 0x0000000843057810 */ /* 0x000fe40007ffe0ff */
[----:B------:R-:W-:Y:S01]  /*d070*/  MOV R8, 0xd0b0 ;  /* 0x0000d0b000087802 */ /* 0x000fe20000000f00 */
[----:B-----5:R3:W-:Y:S04]  /*d080*/  STL.64 [R1+0x1688], R2 ;  /* 0x0016880201007387 */ /* 0x0207e80000100a00 */
[----:B--2---:R3:W-:Y:S02]  /*d090*/  STL.64 [R1+0x1680], R72 ;  /* 0x0016804801007387 */ /* 0x0047e40000100a00 */
[----:B-1-3--:R-:W-:Y:S05]  /*d0a0*/  CALL.REL.NOINC `($_ZN7cutlass13device_kernelIN5flash19enable_sm80_to_sm89INS1_16FlashAttnBwdSm80INS1_25CollectiveMainloopBwdSm80ILi2ELi2EN4cute5tupleIJNS5_1CILi128EEES8_NS7_ILi64EEEEEENS_10bfloat16_tEfNS_4arch4Sm80ELb1ELb0ELb1ELb1ELb0ELb0ELb0ELb0ELi2ELi4ELi4ELi4ELb0EEENS1_24CollectiveEpilogueBwdGQAISA_fSD_Li256ELb1ELb0EEENS1_25SingleTileBwdLPTSchedulerILb1ELi128ELb0EEEEEEEEEvNT_6ParamsE$_ZZN4cute6detail16composition_implINS_5tupleIJNS_1CILi16EEENS3_ILi2EEES5_S5_NS3_ILi4EEES5_EEENS2_IJNS3_ILi1EEEiiiNS3_ILi144EEENS3_ILi512EEEEEES6_S4_EEDaRKT_RKT0_RKT1_RKT2_ENKUlRKT_T0_E_clINS2_IJNS2_IJS5_S5_EEENS2_IJiiEEES8_S8_EEENS_17integral_constantIiLi4EEEEEDaSQ_SR_) ;  /* 0x0000069000007944 */ /* 0x00afea0003c00000 */
[----:B-----5:R-:W-:Y:S01]  /*d0b0*/  IMAD.MOV.U32 R8, RZ, RZ, R3 ;  /* 0x000000ffff087224 */ /* 0x020fe200078e0003 */
[----:B------:R-:W-:-:S02]  /*d0c0*/  MOV R3, R17 ;  /* 0x0000001100037202 */ /* 0x000fc40000000f00 */
[----:B------:R-:W-:Y:S02]  /*d0d0*/  MOV R6, 0xd0f0 ;  /* 0x0000d0f000067802 */ /* 0x000fe40000000f00 */
[----:B-1----:R-:W-:Y:S05]  /*d0e0*/  CALL.REL.NOINC `($_ZN7cutlass13device_kernelIN5flash19enable_sm80_to_sm89INS1_16FlashAttnBwdSm80INS1_25CollectiveMainloopBwdSm80ILi2ELi2EN4cute5tupleIJNS5_1CILi128EEES8_NS7_ILi64EEEEEENS_10bfloat16_tEfNS_4arch4Sm80ELb1ELb0ELb1ELb1ELb0ELb0ELb0ELb0ELi2ELi4ELi4ELi4ELb0EEENS1_24CollectiveEpilogueBwdGQAISA_fSD_Li256ELb1ELb0EEENS1_25SingleTileBwdLPTSchedulerILb1ELi128ELb0EEEEEEEEEvNT_6ParamsE$_ZN4cute5tupleIJNS0_IJNS_1CILi2EEES2_EEENS0_IJiiEEEEEC2ERKS3_RKS4_) ;  /* 0xffffddb000007944 */ /* 0x002fea0003c3ffff */
[----:B------:R1:W5:Y:S01]  /*d0f0*/  LDL.64 R2, [R1+0x16c0] ;  /* 0x0016c00001027983 */ /* 0x0003620000100a00 */
[----:B------:R-:W-:-:S04]  /*d100*/  MOV R17, 0x0 ;  /* 0x0000000000117802 */ /* 0x000fc80000000f00 */
[----:B------:R-:W-:Y:S05]  /*d110*/  RET.REL.NODEC R16 `(_ZN7cutlass13device_kernelIN5flash19enable_sm80_to_sm89INS1_16FlashAttnBwdSm80INS1_25CollectiveMainloopBwdSm80ILi2ELi2EN4cute5tupleIJNS5_1CILi128EEES8_NS7_ILi64EEEEEENS_10bfloat16_tEfNS_4arch4Sm80ELb1ELb0ELb1ELb1ELb0ELb0ELb0ELb0ELi2ELi4ELi4ELi4ELb0EEENS1_24CollectiveEpilogueBwdGQAISA_fSD_Li256ELb1ELb0EEENS1_25SingleTileBwdLPTSchedulerILb1ELi128ELb0EEEEEEEEEvNT_6ParamsE) ;  /* 0xffff2ee010007950 */ /* 0x000fea0003c3ffff */
        .type           $_ZN7cutlass13device_kernelIN5flash19enable_sm80_to_sm89INS1_16FlashAttnBwdSm80INS1_25CollectiveMainloopBwdSm80ILi2ELi2EN4cute5tupleIJNS5_1CILi128EEES8_NS7_ILi64EEEEEENS_10bfloat16_tEfNS_4arch4Sm80ELb1ELb0ELb1ELb1ELb0ELb0ELb0ELb0ELi2ELi4ELi4ELi4ELb0EEENS1_24CollectiveEpilogueBwdGQAISA_fSD_Li256ELb1ELb0EEENS1_25SingleTileBwdLPTSchedulerILb1ELi128ELb0EEEEEEEEEvNT_6ParamsE$_ZZN4cute6detail16composition_implINS_5tupleIJNS_1CILi16EEENS3_ILi2EEES5_S5_NS3_ILi4EEES5_EEENS2_IJNS3_ILi1EEEiiiNS3_ILi144EEENS3_ILi512EEEEEENS2_IJNS2_IJS5_S5_EEES6_NS3_ILi8EEEEEENS2_IJNS2_IJNS3_ILi64EEESA_EEES4_NS3_ILi1024EEEEEEEEDaRKT_RKT0_RKT1_RKT2_ENKUlRKT_RKT0_E_clISC_SG_EEDaSX_S10_,@function
        .size           $_ZN7cutlass13device_kernelIN5flash19enable_sm80_to_sm89INS1_16FlashAttnBwdSm80INS1_25CollectiveMainloopBwdSm80ILi2ELi2EN4cute5tupleIJNS5_1CILi128EEES8_NS7_ILi64EEEEEENS_10bfloat16_tEfNS_4arch4Sm80ELb1ELb0ELb1ELb1ELb0ELb0ELb0ELb0ELi2ELi4ELi4ELi4ELb0EEENS1_24CollectiveEpilogueBwdGQAISA_fSD_Li256ELb1ELb0EEENS1_25SingleTileBwdLPTSchedulerILb1ELi128ELb0EEEEEEEEEvNT_6ParamsE$_ZZN4cute6detail16composition_implINS_5tupleIJNS_1CILi16EEENS3_ILi2EEES5_S5_NS3_ILi4EEES5_EEENS2_IJNS3_ILi1EEEiiiNS3_ILi144EEENS3_ILi512EEEEEENS2_IJNS2_IJS5_S5_EEES6_NS3_ILi8EEEEEENS2_IJNS2_IJNS3_ILi64EEESA_EEES4_NS3_ILi1024EEEEEEEEDaRKT_RKT0_RKT1_RKT2_ENKUlRKT_RKT0_E_clISC_SG_EEDaSX_S10_,($_ZN7cutlass13device_kernelIN5flash19enable_sm80_to_sm89INS1_16FlashAttnBwdSm80INS1_25CollectiveMainloopBwdSm80ILi2ELi2EN4cute5tupleIJNS5_1CILi128EEES8_NS7_ILi64EEEEEENS_10bfloat16_tEfNS_4arch4Sm80ELb1ELb0ELb1ELb1ELb0ELb0ELb0ELb0ELi2ELi4ELi4ELi4ELb0EEENS1_24CollectiveEpilogueBwdGQAISA_fSD_Li256ELb1ELb0EEENS1_25SingleTileBwdLPTSchedulerILb1ELi128ELb0EEEEEEEEEvNT_6ParamsE$_ZZN4cute6detail16composition_implINS_5tupleIJNS_1CILi16EEENS3_ILi2EEES5_S5_NS3_ILi4EEES5_EEENS2_IJNS3_ILi1EEEiiiNS3_ILi144EEENS3_ILi512EEEEEENS2_IJS5_S5_EEENS2_IJNS3_ILi64EEESA_EEEEEDaRKT_RKT0_RKT1_RKT2_ENKUlRKT_RKT0_E_clIS5_SD_EEDaST_SW_ - $_ZN7cutlass13device_kernelIN5flash19enable_sm80_to_sm89INS1_16FlashAttnBwdSm80INS1_25CollectiveMainloopBwdSm80ILi2ELi2EN4cute5tupleIJNS5_1CILi128EEES8_NS7_ILi64EEEEEENS_10bfloat16_tEfNS_4arch4Sm80ELb1ELb0ELb1ELb1ELb0ELb0ELb0ELb0ELi2ELi4ELi4ELi4ELb0EEENS1_24CollectiveEpilogueBwdGQAISA_fSD_Li256ELb1ELb0EEENS1_25SingleTileBwdLPTSchedulerILb1ELi128ELb0EEEEEEEEEvNT_6ParamsE$_ZZN4cute6detail16composition_implINS_5tupleIJNS_1CILi16EEENS3_ILi2EEES5_S5_NS3_ILi4EEES5_EEENS2_IJNS3_ILi1EEEiiiNS3_ILi144EEENS3_ILi512EEEEEENS2_IJNS2_IJS5_S5_EEES6_NS3_ILi8EEEEEENS2_IJNS2_IJNS3_ILi64EEESA_EEES4_NS3_ILi1024EEEEEEEEDaRKT_RKT0_RKT1_RKT2_ENKUlRKT_RKT0_E_clISC_SG_EEDaSX_S10_)
$_ZN7cutlass13device_kernelIN5flash19enable_sm80_to_sm89INS1_16FlashAttnBwdSm80INS1_25CollectiveMainloopBwdSm80ILi2ELi2EN4cute5tupleIJNS5_1CILi128EEES8_NS7_ILi64EEEEEENS_10bfloat16_tEfNS_4arch4Sm80ELb1ELb0ELb1ELb1ELb0ELb0ELb0ELb0ELi2ELi4ELi4ELi4ELb0EEENS1_24CollectiveEpilogueBwdGQAISA_fSD_Li256ELb1ELb0EEENS1_25SingleTileBwdLPTSchedulerILb1ELi128ELb0EEEEEEEEEvNT_6ParamsE$_ZZN4cute6detail16composition_implINS_5tupleIJNS_1CILi16EEENS3_ILi2EEES5_S5_NS3_ILi4EEES5_EEENS2_IJNS3_ILi1EEEiiiNS3_ILi144EEENS3_ILi512EEEEEENS2_IJNS2_IJS5_S5_EEES6_NS3_ILi8EEEEEENS2_IJNS2_IJNS3_ILi64EEESA_EEES4_NS3_ILi1024EEEEEEEEDaRKT_RKT0_RKT1_RKT2_ENKUlRKT_RKT0_E_clISC_SG_EEDaSX_S10_:
[----:B------:R-:W-:Y:S02]  /*d120*/  IADD3 R34, R1, 0x1680, RZ ;  /* 0x0000168001227810 */ /* 0x000fe40007ffe0ff */
[----:B------:R-:W-:Y:S02]  /*d130*/  MOV R72, 0xd170 ;  /* 0x0000d17000487802 */ /* 0x000fe40000000f00 */
[----:B------:R-:W-:-:S04]  /*d140*/  IADD3 R34, R34, c[0x0][0x20], RZ ;  /* 0x0000080022227a10 */ /* 0x000fc80007ffe0ff */
[----:B------:R-:W-:Y:S02]  /*d150*/  IADD3 R67, R34, 0x4, RZ ;  /* 0x0000000422437810 */ /* 0x000fe40007ffe0ff */
[----:B------:R-:W-:Y:S05]  /*d160*/  CALL.REL.NOINC `($_ZN7cutlass13device_kernelIN5flash19enable_sm80_to_sm89INS1_16FlashAttnBwdSm80INS1_25CollectiveMainloopBwdSm80ILi2ELi2EN4cute5tupleIJNS5_1CILi128EEES8_NS7_ILi64EEEEEENS_10bfloat16_tEfNS_4arch4Sm80ELb1ELb0ELb1ELb1ELb0ELb0ELb0ELb0ELi2ELi4ELi4ELi4ELb0EEENS1_24CollectiveEpilogueBwdGQAISA_fSD_Li256ELb1ELb0EEENS1_25SingleTileBwdLPTSchedulerILb1ELi128ELb0EEEEEEEEEvNT_6ParamsE$_ZZN4cute6detail16composition_implINS_5tupleIJNS_1CILi16EEENS3_ILi2EEES5_S5_NS3_ILi4EEES5_EEENS2_IJNS3_ILi1EEEiiiNS3_ILi144EEENS3_ILi512EEEEEENS2_IJS5_S5_EEENS2_IJNS3_ILi64EEESA_EEEEEDaRKT_RKT0_RKT1_RKT2_ENKUlRKT_RKT0_E_clIS5_SD_EEDaST_SW_) ;  /* 0x0000009000007944 */ /* 0x000fea0003c00000 */
[----:B------:R-:W-:Y:S02]  /*d170*/  MOV R4, 0xd190 ;  /* 0x0000d19000047802 */ /* 0x000fe40000000f00 */
[----:B-1---5:R-:W-:Y:S05]  /*d180*/  CALL.REL.NOINC `($_ZN7cutlass13device_kernelIN5flash19enable_sm80_to_sm89INS1_16FlashAttnBwdSm80INS1_25CollectiveMainloopBwdSm80ILi2ELi2EN4cute5tupleIJNS5_1CILi128EEES8_NS7_ILi64EEEEEENS_10bfloat16_tEfNS_4arch4Sm80ELb1ELb0ELb1ELb1ELb0ELb0ELb0ELb0ELi2ELi4ELi4ELi4ELb0EEENS1_24CollectiveEpilogueBwdGQAISA_fSD_Li256ELb1ELb0EEENS1_25SingleTileBwdLPTSchedulerILb1ELi128ELb0EEEEEEEEEvNT_6ParamsE$_ZN4cute3eso3ESOILb0ELb1EJiNS_1CILi512EEEEEC2ERKiRKS3_) ;  /* 0xffffa43000007944 */ /* 0x022fea0003c3ffff */
[----:B-1----:R1:W5:Y:S01]  /*d190*/  LDL R2, [R1+0x1684] ;  /* 0x0016840001027983 */ /* 0x0023620000100800 */
[----:B------:R-:W-:-:S03]  /*d1a0*/  MOV R6, 0xd1c0 ;  /* 0x0000d1c000067802 */ /* 0x000fc60000000f00 */
[----:B-1---5:R-:W-:Y:S05]  /*d1b0*/  CALL.REL.NOINC `($_ZN7cutlass13device_kernelIN5flash19enable_sm80_to_sm89INS1_16FlashAttnBwdSm80INS1_25CollectiveMainloopBwdSm80ILi2ELi2EN4cute5tupleIJNS5_1CILi128EEES8_NS7_ILi64EEEEEENS_10bfloat16_tEfNS_4arch4Sm80ELb1ELb0ELb1ELb1ELb0ELb0ELb0ELb0ELi2ELi4ELi4ELi4ELb0EEENS1_24CollectiveEpilogueBwdGQAISA_fSD_Li256ELb1ELb0EEENS1_25SingleTileBwdLPTSchedulerILb1ELi128ELb0EEEEEEEEEvNT_6ParamsE$_ZN4cute5tupleIJNS0_IJNS_1CILi2EEES2_EEENS0_IJiNS1_ILi512EEEEEEEEC2ERKS3_RKS5_) ;  /* 0xffffdc9000007944 */ /* 0x022fea0003c3ffff */
[----:B------:R1:W5:Y:S01]  /*d1c0*/  LDL R34, [R1+0x1680] ;  /* 0x0016800001227983 */ /* 0x0003620000100800 */
[----:B------:R-:W-:Y:S02]  /*d1d0*/  MOV R2, R10 ;  /* 0x0000000a00027202 */ /* 0x000fe40000000f00 */
[----:B------:R-:W-:-:S04]  /*d1e0*/  MOV R3, 0x0 ;  /* 0x0000000000037802 */ /* 0x000fc80000000f00 */
[----:B------:R-:W-:Y:S05]  /*d1f0*/  RET.REL.NODEC R2 `(_ZN7cutlass13device_kernelIN5flash19enable_sm80_to_sm89INS1_16FlashAttnBwdSm80INS1_25CollectiveMainloopBwdSm80ILi2ELi2EN4cute5tupleIJNS5_1CILi128EEES8_NS7_ILi64EEEEEENS_10bfloat16_tEfNS_4arch4Sm80ELb1ELb0ELb1ELb1ELb0ELb0ELb0ELb0ELi2ELi4ELi4ELi4ELb0EEENS1_24CollectiveEpilogueBwdGQAISA_fSD_Li256ELb1ELb0EEENS1_25SingleTileBwdLPTSchedulerILb1ELi128ELb0EEEEEEEEEvNT_6ParamsE) ;  /* 0xffff2e0002007950 */ /* 0x000fea0003c3ffff */
        .type           $_ZN7cutlass13device_kernelIN5flash19enable_sm80_to_sm89INS1_16FlashAttnBwdSm80INS1_25CollectiveMainloopBwdSm80ILi2ELi2EN4cute5tupleIJNS5_1CILi128EEES8_NS7_ILi64EEEEEENS_10bfloat16_tEfNS_4arch4Sm80ELb1ELb0ELb1ELb1ELb0ELb0ELb0ELb0ELi2ELi4ELi4ELi4ELb0EEENS1_24CollectiveEpilogueBwdGQAISA_fSD_Li256ELb1ELb0EEENS1_25SingleTileBwdLPTSchedulerILb1ELi128ELb0EEEEEEEEEvNT_6ParamsE$_ZZN4cute6detail16composition_implINS_5tupleIJNS_1CILi16EEENS3_ILi2EEES5_S5_NS3_ILi4EEES5_EEENS2_IJNS3_ILi1EEEiiiNS3_ILi144EEENS3_ILi512EEEEEENS2_IJS5_S5_EEENS2_IJNS3_ILi64EEESA_EEEEEDaRKT_RKT0_RKT1_RKT2_ENKUlRKT_RKT0_E_clIS5_SD_EEDaST_SW_,@function
        .size           $_ZN7cutlass13device_kernelIN5flash19enable_sm80_to_sm89INS1_16FlashAttnBwdSm80INS1_25CollectiveMainloopBwdSm80ILi2ELi2EN4cute5tupleIJNS5_1CILi128EEES8_NS7_ILi64EEEEEENS_10bfloat16_tEfNS_4arch4Sm80ELb1ELb0ELb1ELb1ELb0ELb0ELb0ELb0ELi2ELi4ELi4ELi4ELb0EEENS1_24CollectiveEpilogueBwdGQAISA_fSD_Li256ELb1ELb0EEENS1_25SingleTileBwdLPTSchedulerILb1ELi128ELb0EEEEEEEEEvNT_6ParamsE$_ZZN4cute6detail16composition_implINS_5tupleIJNS_1CILi16EEENS3_ILi2EEES5_S5_NS3_ILi4EEES5_EEENS2_IJNS3_ILi1EEEiiiNS3_ILi144EEENS3_ILi512EEEEEENS2_IJS5_S5_EEENS2_IJNS3_ILi64EEESA_EEEEEDaRKT_RKT0_RKT1_RKT2_ENKUlRKT_RKT0_E_clIS5_SD_EEDaST_SW_,($_ZN7cutlass13device_kernelIN5flash19enable_sm80_to_sm89INS1_16FlashAttnBwdSm80INS1_25CollectiveMainloopBwdSm80ILi2ELi2EN4cute5tupleIJNS5_1CILi128EEES8_NS7_ILi64EEEEEENS_10bfloat16_tEfNS_4arch4Sm80ELb1ELb0ELb1ELb1ELb0ELb0ELb0ELb0ELi2ELi4ELi4ELi4ELb0EEENS1_24CollectiveEpilogueBwdGQAISA_fSD_Li256ELb1ELb0EEENS1_25SingleTileBwdLPTSchedulerILb1ELi128ELb0EEEEEEEEEvNT_6ParamsE$_ZZN4cute6detail16composition_implINS_5tupleIJNS_1CILi16EEENS3_ILi2EEES5_S5_NS3_ILi4EEES5_EEENS2_IJNS3_ILi1EEEiiiNS3_ILi144EEENS3_ILi512EEEEEES5_NS3_ILi64EEEEEDaRKT_RKT0_RKT1_RKT2_ENKUlRKT_T0_E_clINS2_IJNS2_IJEEESV_S5_S8_EEENS_17integral_constantIiLi3EEEEEDaSR_SS_ - $_ZN7cutlass13device_kernelIN5flash19enable_sm80_to_sm89INS1_16FlashAttnBwdSm80INS1_25CollectiveMainloopBwdSm80ILi2ELi2EN4cute5tupleIJNS5_1CILi128EEES8_NS7_ILi64EEEEEENS_10bfloat16_tEfNS_4arch4Sm80ELb1ELb0ELb1ELb1ELb0ELb0ELb0ELb0ELi2ELi4ELi4ELi4ELb0EEENS1_24CollectiveEpilogueBwdGQAISA_fSD_Li256ELb1ELb0EEENS1_25SingleTileBwdLPTSchedulerILb1ELi128ELb0EEEEEEEEEvNT_6ParamsE$_ZZN4cute6detail16composition_implINS_5tupleIJNS_1CILi16EEENS3_ILi2EEES5_S5_NS3_ILi4EEES5_EEENS2_IJNS3_ILi1EEEiiiNS3_ILi144EEENS3_ILi512EEEEEENS2_IJS5_S5_EEENS2_IJNS3_ILi64EEESA_EEEEEDaRKT_RKT0_RKT1_RKT2_ENKUlRKT_RKT0_E_clIS5_SD_EEDaST_SW_)
$_ZN7cutlass13device_kernelIN5flash19enable_sm80_to_sm89INS1_16FlashAttnBwdSm80INS1_25CollectiveMainloopBwdSm80ILi2ELi2EN4cute5tupleIJNS5_1CILi128EEES8_NS7_ILi64EEEEEENS_10bfloat16_tEfNS_4arch4Sm80ELb1ELb0ELb1ELb1ELb0ELb0ELb0ELb0ELi2ELi4ELi4ELi4ELb0EEENS1_24CollectiveEpilogueBwdGQAISA_fSD_Li256ELb1ELb0EEENS1_25SingleTileBwdLPTSchedulerILb1ELi128ELb0EEEEEEEEEvNT_6ParamsE$_ZZN4cute6detail16composition_implINS_5tupleIJNS_1CILi16EEENS3_ILi2EEES5_S5_NS3_ILi4EEES5_EEENS2_IJNS3_ILi1EEEiiiNS3_ILi144EEENS3_ILi512EEEEEENS2_IJS5_S5_EEENS2_IJNS3_ILi64EEESA_EEEEEDaRKT_RKT0_RKT1_RKT2_ENKUlRKT_RKT0_E_clIS5_SD_EEDaST_SW_:
        /* <DEDUP_REMOVED lines=13> */
[----:B-1---5:R-:W-:Y:S05]  /*d2d0*/  CALL.REL.NOINC `($_ZN7cutlass13device_kernelIN5flash19enable_sm80_to_sm89INS1_16FlashAttnBwdSm80INS1_25CollectiveMainloopBwdSm80ILi2ELi2EN4cute5tupleIJNS5_1CILi128EEES8_NS7_ILi64EEEEEENS_10bfloat16_tEfNS_4arch4Sm80ELb1ELb0ELb1ELb1ELb0ELb0ELb0ELb0ELi2ELi4ELi4ELi4ELb0EEENS1_24CollectiveEpilogueBwdGQAISA_fSD_Li256ELb1ELb0EEENS1_25SingleTileBwdLPTSchedulerILb1ELi128ELb0EEEEEEEEEvNT_6ParamsE$_ZZN4cute6detail16composition_implINS_5tupleIJNS_1CILi16EEENS3_ILi2EEES5_S5_NS3_ILi4EEES5_EEENS2_IJNS3_ILi1EEEiiiNS3_ILi144EEENS3_ILi512EEEEEES5_NS3_ILi64EEEEEDaRKT_RKT0_RKT1_RKT2_ENKUlRKT_T0_E_clINS2_IJNS2_IJEEESV_S5_S8_EEENS_17integral_constantIiLi3EEEEEDaSR_SS_) ;  /* 0x000000b000007944 */ /* 0x022fea0003c00000 */
[----:B-----5:R2:W-:Y:S01]  /*d2e0*/  STL [R1+0x1690], R2 ;  /* 0x0016900201007387 */ /* 0x0205e20000100800 */
[----:B------:R-:W-:Y:S02]  /*d2f0*/  IADD3 R5, R5, 0x8, RZ ;  /* 0x0000000805057810 */ /* 0x000fe40007ffe0ff */
[----:B------:R-:W-:Y:S01]  /*d300*/  MOV R74, 0xd330 ;  /* 0x0000d330004a7802 */ /* 0x000fe20000000f00 */
[----:B------:R2:W-:Y:S04]  /*d310*/  STL.64 [R1+0x1688], R76 ;  /* 0x0016884c01007387 */ /* 0x0005e80000100a00 */
[----:B-12---:R-:W-:Y:S05]  /*d320*/  CALL.REL.NOINC `($_ZN7cutlass13device_kernelIN5flash19enable_sm80_to_sm89INS1_16FlashAttnBwdSm80INS1_25CollectiveMainloopBwdSm80ILi2ELi2EN4cute5tupleIJNS5_1CILi128EEES8_NS7_ILi64EEEEEENS_10bfloat16_tEfNS_4arch4Sm80ELb1ELb0ELb1ELb1ELb0ELb0ELb0ELb0ELi2ELi4ELi4ELi4ELb0EEENS1_24CollectiveEpilogueBwdGQAISA_fSD_Li256ELb1ELb0EEENS1_25SingleTileBwdLPTSchedulerILb1ELi128ELb0EEEEEEEEEvNT_6ParamsE$_ZZN4cute6detail16composition_implINS_5tupleIJNS_1CILi16EEENS3_ILi2EEES5_S5_NS3_ILi4EEES5_EEENS2_IJNS3_ILi1EEEiiiNS3_ILi144EEENS3_ILi512EEEEEES5_NS3_ILi64EEEEEDaRKT_RKT0_RKT1_RKT2_ENKUlRKT_T0_E_clINS2_IJNS2_IJS5_EEENS2_IJiEEES8_S8_EEENS_17integral_constantIiLi4EEEEEDaSR_SS_) ;  /* 0x0000012000007944 */ /* 0x006fea0003c00000 */
[----:B------:R-:W-:Y:S02]  /*d330*/  MOV R2, R6 ;  /* 0x0000000600027202 */ /* 0x000fe40000000f00 */
[----:B------:R-:W-:Y:S02]  /*d340*/  MOV R6, 0xd360 ;  /* 0x0000d36000067802 */ /* 0x000fe40000000f00 */
[----:B-1---5:R-:W-:Y:S05]  /*d350*/  CALL.REL.NOINC `($_ZN7cutlass13device_kernelIN5flash19enable_sm80_to_sm89INS1_16FlashAttnBwdSm80INS1_25CollectiveMainloopBwdSm80ILi2ELi2EN4cute5tupleIJNS5_1CILi128EEES8_NS7_ILi64EEEEEENS_10bfloat16_tEfNS_4arch4Sm80ELb1ELb0ELb1ELb1ELb0ELb0ELb0ELb0ELi2ELi4ELi4ELi4ELb0EEENS1_24CollectiveEpilogueBwdGQAISA_fSD_Li256ELb1ELb0EEENS1_25SingleTileBwdLPTSchedulerILb1ELi128ELb0EEEEEEEEEvNT_6ParamsE$_ZN4cute5tupleIJNS_1CILi2EEEiEEC2ERKS2_RKi) ;  /* 0xffffdd3000007944 */ /* 0x022fea0003c3ffff */
[----:B------:R1:W5:Y:S01]  /*d360*/  LDL R2, [R1+0x16a8] ;  /* 0x0016a80001027983 */ /* 0x0003620000100800 */
[----:B------:R-:W-:-:S04]  /*d370*/  MOV R73, 0x0 ;  /* 0x0000000000497802 */ /* 0x000fc80000000f00 */
[----:B------:R-:W-:Y:S05]  /*d380*/  RET.REL.NODEC R72 `(_ZN7cutlass13device_kernelIN5flash19enable_sm80_to_sm89INS1_16FlashAttnBwdSm80INS1_25CollectiveMainloopBwdSm80ILi2ELi2EN4cute5tupleIJNS5_1CILi128EEES8_NS7_ILi64EEEEEENS_10bfloat16_tEfNS_4arch4Sm80ELb1ELb0ELb1ELb1ELb0ELb0ELb0ELb0ELi2ELi4ELi4ELi4ELb0EEENS1_24CollectiveEpilogueBwdGQAISA_fSD_Li256ELb1ELb0EEENS1_25SingleTileBwdLPTSchedulerILb1ELi128ELb0EEEEEEEEEvNT_6ParamsE) ;  /* 0xffff2c7048007950 */ /* 0x000fea0003c3ffff */
        .type           $_ZN7cutlass13device_kernelIN5flash19enable_sm80_to_sm89INS1_16FlashAttnBwdSm80INS1_25CollectiveMainloopBwdSm80ILi2ELi2EN4cute5tupleIJNS5_1CILi128EEES8_NS7_ILi64EEEEEENS_10bfloat16_tEfNS_4arch4Sm80ELb1ELb0ELb1ELb1ELb0ELb0ELb0ELb0ELi2ELi4ELi4ELi4ELb0EEENS1_24CollectiveEpilogueBwdGQAISA_fSD_Li256ELb1ELb0EEENS1_25SingleTileBwdLPTSchedulerILb1ELi128ELb0EEEEEEEEEvNT_6ParamsE$_ZZN4cute6detail16composition_implINS_5tupleIJNS_1CILi16EEENS3_ILi2EEES5_S5_NS3_ILi4EEES5_EEENS2_IJNS3_ILi1EEEiiiNS3_ILi144EEENS3_ILi512EEEEEES5_NS3_ILi64EEEEEDaRKT_RKT0_RKT1_RKT2_ENKUlRKT_T0_E_clINS2_IJNS2_IJEEESV_S5_S8_EEENS_17integral_constantIiLi3EEEEEDaSR_SS_,@function
        .size           $_ZN7cutlass13device_kernelIN5flash19enable_sm80_to_sm89INS1_16FlashAttnBwdSm80INS1_25CollectiveMainloopBwdSm80ILi2ELi2EN4cute5tupleIJNS5_1CILi128EEES8_NS7_ILi64EEEEEENS_10bfloat16_tEfNS_4arch4Sm80ELb1ELb0ELb1ELb1ELb0ELb0ELb0ELb0ELi2ELi4ELi4ELi4ELb0EEENS1_24CollectiveEpilogueBwdGQAISA_fSD_Li256ELb1ELb0EEENS1_25SingleTileBwdLPTSchedulerILb1ELi128ELb0EEEEEEEEEvNT_6ParamsE$_ZZN4cute6detail16composition_implINS_5tupleIJNS_1CILi16EEENS3_ILi2EEES5_S5_NS3_ILi4EEES5_EEENS2_IJNS3_ILi1EEEiiiNS3_ILi144EEENS3_ILi512EEEEEES5_NS3_ILi64EEEEEDaRKT_RKT0_RKT1_RKT2_ENKUlRKT_T0_E_clINS2_IJNS2_IJEEESV_S5_S8_EEENS_17integral_constantIiLi3EEEEEDaSR_SS_,($_ZN7cutlass13device_kernelIN5flash19enable_sm80_to_sm89INS1_16FlashAttnBwdSm80INS1_25CollectiveMainloopBwdSm80ILi2ELi2EN4cute5tupleIJNS5_1CILi128EEES8_NS7_ILi64EEEEEENS_10bfloat16_tEfNS_4arch4Sm80ELb1ELb0ELb1ELb1ELb0ELb0ELb0ELb0ELi2ELi4ELi4ELi4ELb0EEENS1_24CollectiveEpilogueBwdGQAISA_fSD_Li256ELb1ELb0EEENS1_25SingleTileBwdLPTSchedulerILb1ELi128ELb0EEEEEEEEEvNT_6ParamsE$_ZZN4cute6detail16composition_implINS_5tupleIJNS_1CILi16EEENS3_ILi2EEES5_S5_NS3_ILi4EEES5_EEENS2_IJNS3_ILi1EEEiiiNS3_ILi144EEENS3_ILi512EEEEEES5_NS3_ILi64EEEEEDaRKT_RKT0_RKT1_RKT2_ENKUlRKT_T0_E_clINS2_IJNS2_IJS5_EEENS2_IJiEEES8_S8_EEENS_17integral_constantIiLi4EEEEEDaSR_SS_ - $_ZN7cutlass13device_kernelIN5flash19enable_sm80_to_sm89INS1_16FlashAttnBwdSm80INS1_25CollectiveMainloopBwdSm80ILi2ELi2EN4cute5tupleIJNS5_1CILi128EEES8_NS7_ILi64EEEEEENS_10bfloat16_tEfNS_4arch4Sm80ELb1ELb0ELb1ELb1ELb0ELb0ELb0ELb0ELi2ELi4ELi4ELi4ELb0EEENS1_24CollectiveEpilogueBwdGQAISA_fSD_Li256ELb1ELb0EEENS1_25SingleTileBwdLPTSchedulerILb1ELi128ELb0EEEEEEEEEvNT_6ParamsE$_ZZN4cute6detail16composition_implINS_5tupleIJNS_1CILi16EEENS3_ILi2EEES5_S5_NS3_ILi4EEES5_EEENS2_IJNS3_ILi1EEEiiiNS3_ILi144EEENS3_ILi512EEEEEES5_NS3_ILi64EEEEEDaRKT_RKT0_RKT1_RKT2_ENKUlRKT_T0_E_clINS2_IJNS2_IJEEESV_S5_S8_EEENS_17integral_constantIiLi3EEEEEDaSR_SS_)
$_ZN7cutlass13device_kernelIN5flash19enable_sm80_to_sm89INS1_16FlashAttnBwdSm80INS1_25CollectiveMainloopBwdSm80ILi2ELi2EN4cute5tupleIJNS5_1CILi128EEES8_NS7_ILi64EEEEEENS_10bfloat16_tEfNS_4arch4Sm80ELb1ELb0ELb1ELb1ELb0ELb0ELb0ELb0ELi2ELi4ELi4ELi4ELb0EEENS1_24CollectiveEpilogueBwdGQAISA_fSD_Li256ELb1ELb0EEENS1_25SingleTileBwdLPTSchedulerILb1ELi128ELb0EEEEEEEEEvNT_6ParamsE$_ZZN4cute6detail16composition_implINS_5tupleIJNS_1CILi16EEENS3_ILi2EEES5_S5_NS3_ILi4EEES5_EEENS2_IJNS3_ILi1EEEiiiNS3_ILi144EEENS3_ILi512EEEEEES5_NS3_ILi64EEEEEDaRKT_RKT0_RKT1_RKT2_ENKUlRKT_T0_E_clINS2_IJNS2_IJEEESV_S5_S8_EEENS_17integral_constantIiLi3EEEEEDaSR_SS_:
[----:B------:R-:W-:Y:S02]  /*d390*/  IADD3 R4, R1, 0x16b0, RZ ;  /* 0x000016b001047810 */ /* 0x000fe40007ffe0ff */
[----:B------:R-:W-:Y:S02]  /*d3a0*/  MOV R8, 0xd3e0 ;  /* 0x0000d3e000087802 */ /* 0x000fe40000000f00 */
[----:B------:R-:W-:-:S04]  /*d3b0*/  IADD3 R4, R4, c[0x0][0x20], RZ ;  /* 0x0000080004047a10 */ /* 0x000fc80007ffe0ff */
[----:B------:R-:W-:Y:S02]  /*d3c0*/  IADD3 R2, R4, 0x4, RZ ;  /* 0x0000000404027810 */ /* 0x000fe40007ffe0ff */
[----:B------:R-:W-:Y:S05]  /*d3d0*/  CALL.REL.NOINC `($_ZN7cutlass13device_kernelIN5flash19enable_sm80_to_sm89INS1_16FlashAttnBwdSm80INS1_25CollectiveMainloopBwdSm80ILi2ELi2EN4cute5tupleIJNS5_1CILi128EEES8_NS7_ILi64EEEEEENS_10bfloat16_tEfNS_4arch4Sm80ELb1ELb0ELb1ELb1ELb0ELb0ELb0ELb0ELi2ELi4ELi4ELi4ELb0EEENS1_24CollectiveEpilogueBwdGQAISA_fSD_Li256ELb1ELb0EEENS1_25SingleTileBwdLPTSchedulerILb1ELi128ELb0EEEEEEEEEvNT_6ParamsE$_ZN4cute3eso3ESOILb0ELb1EJiEEC2ERKi) ;  /* 0xffffa07000007944 */ /* 0x000fea0003c3ffff */
[----:B-1----:R1:W5:Y:S01]  /*d3e0*/  LDL R3, [R1+0x16b4] ;  /* 0x0016b40001037983 */ /* 0x0023620000100800 */
[----:B------:R-:W-:Y:S02]  /*d3f0*/  MOV R2, R4 ;  /* 0x0000000400027202 */ /* 0x000fe40000000f00 */
[----:B------:R-:W-:Y:S02]  /*d400*/  MOV R4, 0xd420 ;  /* 0x0000d42000047802 */ /* 0x000fe40000000f00 */
[----:B-1---5:R-:W-:Y:S05]  /*d410*/  CALL.REL.NOINC `($_ZN7cutlass13device_kernelIN5flash19enable_sm80_to_sm89INS1_16FlashAttnBwdSm80INS1_25CollectiveMainloopBwdSm80ILi2ELi2EN4cute5tupleIJNS5_1CILi128EEES8_NS7_ILi64EEEEEENS_10bfloat16_tEfNS_4arch4Sm80ELb1ELb0ELb1ELb1ELb0ELb0ELb0ELb0ELi2ELi4ELi4ELi4ELb0EEENS1_24CollectiveEpilogueBwdGQAISA_fSD_Li256ELb1ELb0EEENS1_25SingleTileBwdLPTSchedulerILb1ELi128ELb0EEEEEEEEEvNT_6ParamsE$_ZN4cute3eso3ESOILb1ELb0EJNS_5tupleIJNS_1CILi2EEEEEENS2_IJiEEENS3_ILi1EEES7_EEC2ERKS5_RKS6_RKS7_SE_) ;  /* 0xffffb80000007944 */ /* 0x022fea0003c3ffff */
[----:B-1----:R1:W5:Y:S01]  /*d420*/  LDL R2, [R1+0x16b0] ;  /* 0x0016b00001027983 */ /* 0x0023620000100800 */
[----:B------:R-:W-:-:S04]  /*d430*/  MOV R75, 0x0 ;  /* 0x00000000004b7802 */ /* 0x000fc80000000f00 */
[----:B------:R-:W-:Y:S05]  /*d440*/  RET.REL.NODEC R74 `(_ZN7cutlass13device_kernelIN5flash19enable_sm80_to_sm89INS1_16FlashAttnBwdSm80INS1_25CollectiveMainloopBwdSm80ILi2ELi2EN4cute5tupleIJNS5_1CILi128EEES8_NS7_ILi64EEEEEENS_10bfloat16_tEfNS_4arch4Sm80ELb1ELb0ELb1ELb1ELb0ELb0ELb0ELb0ELi2ELi4ELi4ELi4ELb0EEENS1_24CollectiveEpilogueBwdGQAISA_fSD_Li256ELb1ELb0EEENS1_25SingleTileBwdLPTSchedulerILb1ELi128ELb0EEEEEEEEEvNT_6ParamsE) ;  /* 0xffff2bb04a007950 */ /* 0x000fea0003c3ffff */
        .type           $_ZN7cutlass13device_kernelIN5flash19enable_sm80_to_sm89INS1_16FlashAttnBwdSm80INS1_25CollectiveMainloopBwdSm80ILi2ELi2EN4cute5tupleIJNS5_1CILi128EEES8_NS7_ILi64EEEEEENS_10bfloat16_tEfNS_4arch4Sm80ELb1ELb0ELb1ELb1ELb0ELb0ELb0ELb0ELi2ELi4ELi4ELi4ELb0EEENS1_24CollectiveEpilogueBwdGQAISA_fSD_Li256ELb1ELb0EEENS1_25SingleTileBwdLPTSchedulerILb1ELi128ELb0EEEEEEEEEvNT_6ParamsE$_ZZN4cute6detail16composition_implINS_5tupleIJNS_1CILi16EEENS3_ILi2EEES5_S5_NS3_ILi4EEES5_EEENS2_IJNS3_ILi1EEEiiiNS3_ILi144EEENS3_ILi512EEEEEES5_NS3_ILi64EEEEEDaRKT_RKT0_RKT1_RKT2_ENKUlRKT_T0_E_clINS2_IJNS2_IJS5_EEENS2_IJiEEES8_S8_EEENS_17integral_constantIiLi4EEEEEDaSR_SS_,@function
        .size           $_ZN7cutlass13device_kernelIN5flash19enable_sm80_to_sm89INS1_16FlashAttnBwdSm80INS1_25CollectiveMainloopBwdSm80ILi2ELi2EN4cute5tupleIJNS5_1CILi128EEES8_NS7_ILi64EEEEEENS_10bfloat16_tEfNS_4arch4Sm80ELb1ELb0ELb1ELb1ELb0ELb0ELb0ELb0ELi2ELi4ELi4ELi4ELb0EEENS1_24CollectiveEpilogueBwdGQAISA_fSD_Li256ELb1ELb0EEENS1_25SingleTileBwdLPTSchedulerILb1ELi128ELb0EEEEEEEEEvNT_6ParamsE$_ZZN4cute6detail16composition_implINS_5tupleIJNS_1CILi16EEENS3_ILi2EEES5_S5_NS3_ILi4EEES5_EEENS2_IJNS3_ILi1EEEiiiNS3_ILi144EEENS3_ILi512EEEEEES5_NS3_ILi64EEEEEDaRKT_RKT0_RKT1_RKT2_ENKUlRKT_T0_E_clINS2_IJNS2_IJS5_EEENS2_IJiEEES8_S8_EEENS_17integral_constantIiLi4EEEEEDaSR_SS_,($_ZN7cutlass13device_kernelIN5flash19enable_sm80_to_sm89INS1_16FlashAttnBwdSm80INS1_25CollectiveMainloopBwdSm80ILi2ELi2EN4cute5tupleIJNS5_1CILi128EEES8_NS7_ILi64EEEEEENS_10bfloat16_tEfNS_4arch4Sm80ELb1ELb0ELb1ELb1ELb0ELb0ELb0ELb0ELi2ELi4ELi4ELi4ELb0EEENS1_24CollectiveEpilogueBwdGQAISA_fSD_Li256ELb1ELb0EEENS1_25SingleTileBwdLPTSchedulerILb1ELi128ELb0EEEEEEEEEvNT_6ParamsE$_ZZN4cute6detail16composition_implINS_5tupleIJNS_1CILi16EEENS3_ILi2EEES5_S5_NS3_ILi4EEES5_EEENS2_IJNS3_ILi1EEEiiiNS3_ILi144EEENS3_ILi512EEEEEES6_S4_EEDaRKT_RKT0_RKT1_RKT2_ENKUlRKT_T0_E_clINS2_IJNS2_IJEEESU_S6_S8_EEENS_17integral_constantIiLi1EEEEEDaSQ_SR_ - $_ZN7cutlass13device_kernelIN5flash19enable_sm80_to_sm89INS1_16FlashAttnBwdSm80INS1_25CollectiveMainloopBwdSm80ILi2ELi2EN4cute5tupleIJNS5_1CILi128EEES8_NS7_ILi64EEEEEENS_10bfloat16_tEfNS_4arch4Sm80ELb1ELb0ELb1ELb1ELb0ELb0ELb0ELb0ELi2ELi4ELi4ELi4ELb0EEENS1_24CollectiveEpilogueBwdGQAISA_fSD_Li256ELb1ELb0EEENS1_25SingleTileBwdLPTSchedulerILb1ELi128ELb0EEEEEEEEEvNT_6ParamsE$_ZZN4cute6detail16composition_implINS_5tupleIJNS_1CILi16EEENS3_ILi2EEES5_S5_NS3_ILi4EEES5_EEENS2_IJNS3_ILi1EEEiiiNS3_ILi144EEENS3_ILi512EEEEEES5_NS3_ILi64EEEEEDaRKT_RKT0_RKT1_RKT2_ENKUlRKT_T0_E_clINS2_IJNS2_IJS5_EEENS2_IJiEEES8_S8_EEENS_17integral_constantIiLi4EEEEEDaSR_SS_)
$_ZN7cutlass13device_kernelIN5flash19enable_sm80_to_sm89INS1_16FlashAttnBwdSm80INS1_25CollectiveMainloopBwdSm80ILi2ELi2EN4cute5tupleIJNS5_1CILi128EEES8_NS7_ILi64EEEEEENS_10bfloat16_tEfNS_4arch4Sm80ELb1ELb0ELb1ELb1ELb0ELb0ELb0ELb0ELi2ELi4ELi4ELi4ELb0EEENS1_24CollectiveEpilogueBwdGQAISA_fSD_Li256ELb1ELb0EEENS1_25SingleTileBwdLPTSchedulerILb1ELi128ELb0EEEEEEEEEvNT_6ParamsE$_ZZN4cute6detail16composition_implINS_5tupleIJNS_1CILi16EEENS3_ILi2EEES5_S5_NS3_ILi4EEES5_EEENS2_IJNS3_ILi1EEEiiiNS3_ILi144EEENS3_ILi512EEEEEES5_NS3_ILi64EEEEEDaRKT_RKT0_RKT1_RKT2_ENKUlRKT_T0_E_clINS2_IJNS2_IJS5_EEENS2_IJiEEES8_S8_EEENS_17integral_constantIiLi4EEEEEDaSR_SS_:
[----:B------:R-:W-:-:S05]  /*d450*/  IADD3 R5, R5, -c[0x0][0x20], RZ ;  /* 0x8000080005057a10 */ /* 0x000fca0007ffe0ff */
[----:B------:R1:W5:Y:S01]  /*d460*/  LDL R3, [R5] ;  /* 0x0000000005037983 */ /* 0x0003620000100800 */
[----:B------:R-:W-:Y:S02]  /*d470*/  IADD3 R2, R1, 0x16b0, RZ ;  /* 0x000016b001027810 */ /* 0x000fe40007ffe0ff */
[----:B------:R-:W-:Y:S02]  /*d480*/  MOV R4, 0xd4b0 ;  /* 0x0000d4b000047802 */ /* 0x000fe40000000f00 */
[----:B------:R-:W-:Y:S02]  /*d490*/  IADD3 R2, R2, c[0x0][0x20], RZ ;  /* 0x0000080002027a10 */ /* 0x000fe40007ffe0ff */
[----:B-1---5:R-:W-:Y:S05]  /*d4a0*/  CALL.REL.NOINC `($_ZN7cutlass13device_kernelIN5flash19enable_sm80_to_sm89INS1_16FlashAttnBwdSm80INS1_25CollectiveMainloopBwdSm80ILi2ELi2EN4cute5tupleIJNS5_1CILi128EEES8_NS7_ILi64EEEEEENS_10bfloat16_tEfNS_4arch4Sm80ELb1ELb0ELb1ELb1ELb0ELb0ELb0ELb0ELi2ELi4ELi4ELi4ELb0EEENS1_24CollectiveEpilogueBwdGQAISA_fSD_Li256ELb1ELb0EEENS1_25SingleTileBwdLPTSchedulerILb1ELi128ELb0EEEEEEEEEvNT_6ParamsE$_ZN4cute3eso3ESOILb1ELb0EJNS_5tupleIJNS_1CILi2EEEEEENS2_IJiEEENS3_ILi1EEES7_EEC2ERKS5_RKS6_RKS7_SE_) ;  /* 0xffffb77000007944 */ /* 0x022fea0003c3ffff */
[----:B-1----:R1:W5:Y:S01]  /*d4b0*/  LDL R3, [R1+0x16b0] ;  /* 0x0016b00001037983 */ /* 0x0023620000100800 */
[----:B------:R-:W-:-:S04]  /*d4c0*/  MOV R75, 0x0 ;  /* 0x00000000004b7802 */ /* 0x000fc80000000f00 */
[----:B------:R-:W-:Y:S05]  /*d4d0*/  RET.REL.NODEC R74 `(_ZN7cutlass13device_kernelIN5flash19enable_sm80_to_sm89INS1_16FlashAttnBwdSm80INS1_25CollectiveMainloopBwdSm80ILi2ELi2EN4cute5tupleIJNS5_1CILi128EEES8_NS7_ILi64EEEEEENS_10bfloat16_tEfNS_4arch4Sm80ELb1ELb0ELb1ELb1ELb0ELb0ELb0ELb0ELi2ELi4ELi4ELi4ELb0EEENS1_24CollectiveEpilogueBwdGQAISA_fSD_Li256ELb1ELb0EEENS1_25SingleTileBwdLPTSchedulerILb1ELi128ELb0EEEEEEEEEvNT_6ParamsE) ;  /* 0xffff2b204a007950 */ /* 0x000fea0003c3ffff */
        .type           $_ZN7cutlass13device_kernelIN5flash19enable_sm80_to_sm89INS1_16FlashAttnBwdSm80INS1_25CollectiveMainloopBwdSm80ILi2ELi2EN4cute5tupleIJNS5_1CILi128EEES8_NS7_ILi64EEEEEENS_10bfloat16_tEfNS_4arch4Sm80ELb1ELb0ELb1ELb1ELb0ELb0ELb0ELb0ELi2ELi4ELi4ELi4ELb0EEENS1_24CollectiveEpilogueBwdGQAISA_fSD_Li256ELb1ELb0EEENS1_25SingleTileBwdLPTSchedulerILb1ELi128ELb0EEEEEEEEEvNT_6ParamsE$_ZZN4cute6detail16composition_implINS_5tupleIJNS_1CILi16EEENS3_ILi2EEES5_S5_NS3_ILi4EEES5_EEENS2_IJNS3_ILi1EEEiiiNS3_ILi144EEENS3_ILi512EEEEEES6_S4_EEDaRKT_RKT0_RKT1_RKT2_ENKUlRKT_T0_E_clINS2_IJNS2_IJEEESU_S6_S8_EEENS_17integral_constantIiLi1EEEEEDaSQ_SR_,@function
        .size           $_ZN7cutlass13device_kernelIN5flash19enable_sm80_to_sm89INS1_16FlashAttnBwdSm80INS1_25CollectiveMainloopBwdSm80ILi2ELi2EN4cute5tupleIJNS5_1CILi128EEES8_NS7_ILi64EEEEEENS_10bfloat16_tEfNS_4arch4Sm80ELb1ELb0ELb1ELb1ELb0ELb0ELb0ELb0ELi2ELi4ELi4ELi4ELb0EEENS1_24CollectiveEpilogueBwdGQAISA_fSD_Li256ELb1ELb0EEENS1_25SingleTileBwdLPTSchedulerILb1ELi128ELb0EEEEEEEEEvNT_6ParamsE$_ZZN4cute6detail16composition_implINS_5tupleIJNS_1CILi16EEENS3_ILi2EEES5_S5_NS3_ILi4EEES5_EEENS2_IJNS3_ILi1EEEiiiNS3_ILi144EEENS3_ILi512EEEEEES6_S4_EEDaRKT_RKT0_RKT1_RKT2_ENKUlRKT_T0_E_clINS2_IJNS2_IJEEESU_S6_S8_EEENS_17integral_constantIiLi1EEEEEDaSQ_SR_,($_ZN7cutlass13device_kernelIN5flash19enable_sm80_to_sm89INS1_16FlashAttnBwdSm80INS1_25CollectiveMainloopBwdSm80ILi2ELi2EN4cute5tupleIJNS5_1CILi128EEES8_NS7_ILi64EEEEEENS_10bfloat16_tEfNS_4arch4Sm80ELb1ELb0ELb1ELb1ELb0ELb0ELb0ELb0ELi2ELi4ELi4ELi4ELb0EEENS1_24CollectiveEpilogueBwdGQAISA_fSD_Li256ELb1ELb0EEENS1_25SingleTileBwdLPTSchedulerILb1ELi128ELb0EEEEEEEEEvNT_6ParamsE$_ZZN4cute6detail16composition_implINS_5tupleIJNS_1CILi16EEENS3_ILi2EEES5_S5_NS3_ILi4EEES5_EEENS2_IJNS3_ILi1EEEiiiNS3_ILi144EEENS3_ILi512EEEEEES6_S4_EEDaRKT_RKT0_RKT1_RKT2_ENKUlRKT_T0_E_clINS2_IJNS2_IJS5_EEENS2_IJiEEES5_S8_EEENS_17integral_constantIiLi2EEEEEDaSQ_SR_ - $_ZN7cutlass13device_kernelIN5flash19enable_sm80_to_sm89INS1_16FlashAttnBwdSm80INS1_25CollectiveMainloopBwdSm80ILi2ELi2EN4cute5tupleIJNS5_1CILi128EEES8_NS7_ILi64EEEEEENS_10bfloat16_tEfNS_4arch4Sm80ELb1ELb0ELb1ELb1ELb0ELb0ELb0ELb0ELi2ELi4ELi4ELi4ELb0EEENS1_24CollectiveEpilogueBwdGQAISA_fSD_Li256ELb1ELb0EEENS1_25SingleTileBwdLPTSchedulerILb1ELi128ELb0EEEEEEEEEvNT_6ParamsE$_ZZN4cute6detail16composition_implINS_5tupleIJNS_1CILi16EEENS3_ILi2EEES5_S5_NS3_ILi4EEES5_EEENS2_IJNS3_ILi1EEEiiiNS3_ILi144EEENS3_ILi512EEEEEES6_S4_EEDaRKT_RKT0_RKT1_RKT2_ENKUlRKT_T0_E_clINS2_IJNS2_IJEEESU_S6_S8_EEENS_17integral_constantIiLi1EEEEEDaSQ_SR_)
$_ZN7cutlass13device_kernelIN5flash19enable_sm80_to_sm89INS1_16FlashAttnBwdSm80INS1_25CollectiveMainloopBwdSm80ILi2ELi2EN4cute5tupleIJNS5_1CILi128EEES8_NS7_ILi64EEEEEENS_10bfloat16_tEfNS_4arch4Sm80ELb1ELb0ELb1ELb1ELb0ELb0ELb0ELb0ELi2ELi4ELi4ELi4ELb0EEENS1_24CollectiveEpilogueBwdGQAISA_fSD_Li256ELb1ELb0EEENS1_25SingleTileBwdLPTSchedulerILb1ELi128ELb0EEEEEEEEEvNT_6ParamsE$_ZZN4cute6detail16composition_implINS_5tupleIJNS_1CILi16EEENS3_ILi2EEES5_S5_NS3_ILi4EEES5_EEENS2_IJNS3_ILi1EEEiiiNS3_ILi144EEENS3_ILi512EEEEEES6_S4_EEDaRKT_RKT0_RKT1_RKT2_ENKUlRKT_T0_E_clINS2_IJNS2_IJEEESU_S6_S8_EEENS_17integral_constantIiLi1EEEEEDaSQ_SR_:
        /* <DEDUP_REMOVED lines=8> */
[----:B-1---5:R-:W-:Y:S05]  /*d560*/  CALL.REL.NOINC `($_ZN7cutlass13device_kernelIN5flash19enable_sm80_to_sm89INS1_16FlashAttnBwdSm80INS1_25CollectiveMainloopBwdSm80ILi2ELi2EN4cute5tupleIJNS5_1CILi128EEES8_NS7_ILi64EEEEEENS_10bfloat16_tEfNS_4arch4Sm80ELb1ELb0ELb1ELb1ELb0ELb0ELb0ELb0ELi2ELi4ELi4ELi4ELb0EEENS1_24CollectiveEpilogueBwdGQAISA_fSD_Li256ELb1ELb0EEENS1_25SingleTileBwdLPTSchedulerILb1ELi128ELb0EEEEEEEEEvNT_6ParamsE$_ZN4cute3eso3ESOILb1ELb0EJNS_5tupleIJNS_1CILi2EEEEEENS2_IJiEEES4_NS3_ILi1EEEEEC2ERKS5_RKS6_RKS4_RKS7_) ;  /* 0xffffb70000007944 */ /* 0x022fea0003c3ffff */
[----:B-1----:R1:W5:Y:S01]  /*d570*/  LDL R2, [R1+0x16c8] ;  /* 0x0016c80001027983 */ /* 0x0023620000100800 */
[----:B------:R-:W-:Y:S02]  /*d580*/  MOV R4, R10 ;  /* 0x0000000a00047202 */ /* 0x000fe40000000f00 */
[----:B------:R-:W-:-:S04]  /*d590*/  MOV R5, 0x0 ;  /* 0x0000000000057802 */ /* 0x000fc80000000f00 */
[----:B------:R-:W-:Y:S05]  /*d5a0*/  RET.REL.NODEC R4 `(_ZN7cutlass13device_kernelIN5flash19enable_sm80_to_sm89INS1_16FlashAttnBwdSm80INS1_25CollectiveMainloopBwdSm80ILi2ELi2EN4cute5tupleIJNS5_1CILi128EEES8_NS7_ILi64EEEEEENS_10bfloat16_tEfNS_4arch4Sm80ELb1ELb0ELb1ELb1ELb0ELb0ELb0ELb0ELi2ELi4ELi4ELi4ELb0EEENS1_24CollectiveEpilogueBwdGQAISA_fSD_Li256ELb1ELb0EEENS1_25SingleTileBwdLPTSchedulerILb1ELi128ELb0EEEEEEEEEvNT_6ParamsE) ;  /* 0xffff2a5004007950 */ /* 0x000fea0003c3ffff */
        .type           $_ZN7cutlass13device_kernelIN5flash19enable_sm80_to_sm89INS1_16FlashAttnBwdSm80INS1_25CollectiveMainloopBwdSm80ILi2ELi2EN4cute5tupleIJNS5_1CILi128EEES8_NS7_ILi64EEEEEENS_10bfloat16_tEfNS_4arch4Sm80ELb1ELb0ELb1ELb1ELb0ELb0ELb0ELb0ELi2ELi4ELi4ELi4ELb0EEENS1_24CollectiveEpilogueBwdGQAISA_fSD_Li256ELb1ELb0EEENS1_25SingleTileBwdLPTSchedulerILb1ELi128ELb0EEEEEEEEEvNT_6ParamsE$_ZZN4cute6detail16composition_implINS_5tupleIJNS_1CILi16EEENS3_ILi2EEES5_S5_NS3_ILi4EEES5_EEENS2_IJNS3_ILi1EEEiiiNS3_ILi144EEENS3_ILi512EEEEEES6_S4_EEDaRKT_RKT0_RKT1_RKT2_ENKUlRKT_T0_E_clINS2_IJNS2_IJS5_EEENS2_IJiEEES5_S8_EEENS_17integral_constantIiLi2EEEEEDaSQ_SR_,@function
        .size           $_ZN7cutlass13device_kernelIN5flash19enable_sm80_to_sm89INS1_16FlashAttnBwdSm80INS1_25CollectiveMainloopBwdSm80ILi2ELi2EN4cute5tupleIJNS5_1CILi128EEES8_NS7_ILi64EEEEEENS_10bfloat16_tEfNS_4arch4Sm80ELb1ELb0ELb1ELb1ELb0ELb0ELb0ELb0ELi2ELi4ELi4ELi4ELb0EEENS1_24CollectiveEpilogueBwdGQAISA_fSD_Li256ELb1ELb0EEENS1_25SingleTileBwdLPTSchedulerILb1ELi128ELb0EEEEEEEEEvNT_6ParamsE$_ZZN4cute6detail16composition_implINS_5tupleIJNS_1CILi16EEENS3_ILi2EEES5_S5_NS3_ILi4EEES5_EEENS2_IJNS3_ILi1EEEiiiNS3_ILi144EEENS3_ILi512EEEEEES6_S4_EEDaRKT_RKT0_RKT1_RKT2_ENKUlRKT_T0_E_clINS2_IJNS2_IJS5_EEENS2_IJiEEES5_S8_EEENS_17integral_constantIiLi2EEEEEDaSQ_SR_,($_ZN7cutlass13device_kernelIN5flash19enable_sm80_to_sm89INS1_16FlashAttnBwdSm80INS1_25CollectiveMainloopBwdSm80ILi2ELi2EN4cute5tupleIJNS5_1CILi128EEES8_NS7_ILi64EEEEEENS_10bfloat16_tEfNS_4arch4Sm80ELb1ELb0ELb1ELb1ELb0ELb0ELb0ELb0ELi2ELi4ELi4ELi4ELb0EEENS1_24CollectiveEpilogueBwdGQAISA_fSD_Li256ELb1ELb0EEENS1_25SingleTileBwdLPTSchedulerILb1ELi128ELb0EEEEEEEEEvNT_6ParamsE$_ZZN4cute6detail16composition_implINS_5tupleIJNS_1CILi16EEENS3_ILi2EEES5_S5_NS3_ILi4EEES5_EEENS2_IJNS3_ILi1EEEiiiNS3_ILi144EEENS3_ILi512EEEEEES6_S4_EEDaRKT_RKT0_RKT1_RKT2_ENKUlRKT_T0_E_clINS2_IJNS2_IJS5_S5_EEENS2_IJiiEEES8_S8_EEENS_17integral_constantIiLi3EEEEEDaSQ_SR_ - $_ZN7cutlass13device_kernelIN5flash19enable_sm80_to_sm89INS1_16FlashAttnBwdSm80INS1_25CollectiveMainloopBwdSm80ILi2ELi2EN4cute5tupleIJNS5_1CILi128EEES8_NS7_ILi64EEEEEENS_10bfloat16_tEfNS_4arch4Sm80ELb1ELb0ELb1ELb1ELb0ELb0ELb0ELb0ELi2ELi4ELi4ELi4ELb0EEENS1_24CollectiveEpilogueBwdGQAISA_fSD_Li256ELb1ELb0EEENS1_25SingleTileBwdLPTSchedulerILb1ELi128ELb0EEEEEEEEEvNT_6ParamsE$_ZZN4cute6detail16composition_implINS_5tupleIJNS_1CILi16EEENS3_ILi2EEES5_S5_NS3_ILi4EEES5_EEENS2_IJNS3_ILi1EEEiiiNS3_ILi144EEENS3_ILi512EEEEEES6_S4_EEDaRKT_RKT0_RKT1_RKT2_ENKUlRKT_T0_E_clINS2_IJNS2_IJS5_EEENS2_IJiEEES5_S8_EEENS_17integral_constantIiLi2EEEEEDaSQ_SR_)
$_ZN7cutlass13device_kernelIN5flash19enable_sm80_to_sm89INS1_16FlashAttnBwdSm80INS1_25CollectiveMainloopBwdSm80ILi2ELi2EN4cute5tupleIJNS5_1CILi128EEES8_NS7_ILi64EEEEEENS_10bfloat16_tEfNS_4arch4Sm80ELb1ELb0ELb1ELb1ELb0ELb0ELb0ELb0ELi2ELi4ELi4ELi4ELb0EEENS1_24CollectiveEpilogueBwdGQAISA_fSD_Li256ELb1ELb0EEENS1_25SingleTileBwdLPTSchedulerILb1ELi128ELb0EEEEEEEEEvNT_6ParamsE$_ZZN4cute6detail16composition_implINS_5tupleIJNS_1CILi16EEENS3_ILi2EEES5_S5_NS3_ILi4EEES5_EEENS2_IJNS3_ILi1EEEiiiNS3_ILi144EEENS3_ILi512EEEEEES6_S4_EEDaRKT_RKT0_RKT1_RKT2_ENKUlRKT_T0_E_clINS2_IJNS2_IJS5_EEENS2_IJiEEES5_S8_EEENS_17integral_constantIiLi2EEEEEDaSQ_SR_:
        /* <DEDUP_REMOVED lines=8> */
[----:B-1---5:R-:W-:Y:S05]  /*d630*/  CALL.REL.NOINC `($_ZN7cutlass13device_kernelIN5flash19enable_sm80_to_sm89INS1_16FlashAttnBwdSm80INS1_25CollectiveMainloopBwdSm80ILi2ELi2EN4cute5tupleIJNS5_1CILi128EEES8_NS7_ILi64EEEEEENS_10bfloat16_tEfNS_4arch4Sm80ELb1ELb0ELb1ELb1ELb0ELb0ELb0ELb0ELi2ELi4ELi4ELi4ELb0EEENS1_24CollectiveEpilogueBwdGQAISA_fSD_Li256ELb1ELb0EEENS1_25SingleTileBwdLPTSchedulerILb1ELi128ELb0EEEEEEEEEvNT_6ParamsE$_ZN4cute3eso3ESOILb0ELb0EJiiEEC2ERKiS4_) ;  /* 0xffff966000007944 */ /* 0x022fea0003c3ffff */
[----:B-1----:R1:W5:Y:S01]  /*d640*/  LDL.64 R2, [R1+0x16c8] ;  /* 0x0016c80001027983 */ /* 0x0023620000100a00 */
[----:B------:R-:W-:-:S03]  /*d650*/  MOV R6, 0xd670 ;  /* 0x0000d67000067802 */ /* 0x000fc60000000f00 */
[----:B-1---5:R-:W-:Y:S05]  /*d660*/  CALL.REL.NOINC `($_ZN7cutlass13device_kernelIN5flash19enable_sm80_to_sm89INS1_16FlashAttnBwdSm80INS1_25CollectiveMainloopBwdSm80ILi2ELi2EN4cute5tupleIJNS5_1CILi128EEES8_NS7_ILi64EEEEEENS_10bfloat16_tEfNS_4arch4Sm80ELb1ELb0ELb1ELb1ELb0ELb0ELb0ELb0ELi2ELi4ELi4ELi4ELb0EEENS1_24CollectiveEpilogueBwdGQAISA_fSD_Li256ELb1ELb0EEENS1_25SingleTileBwdLPTSchedulerILb1ELi128ELb0EEEEEEEEEvNT_6ParamsE$_ZN4cute3eso3ESOILb1ELb0EJNS_5tupleIJNS_1CILi2EEES4_EEENS2_IJiiEEENS3_ILi1EEES7_EEC2ERKS5_RKS6_RKS7_SE_) ;  /* 0xffffb75000007944 */ /* 0x022fea0003c3ffff */
[----:B-1----:R1:W5:Y:S01]  /*d670*/  LDL.64 R2, [R1+0x16c8] ;  /* 0x0016c80001027983 */ /* 0x0023620000100a00 */
[----:B------:R-:W-:-:S04]  /*d680*/  MOV R73, 0x0 ;  /* 0x0000000000497802 */ /* 0x000fc80000000f00 */
[----:B------:R-:W-:Y:S05]  /*d690*/  RET.REL.NODEC R72 `(_ZN7cutlass13device_kernelIN5flash19enable_sm80_to_sm89INS1_16FlashAttnBwdSm80INS1_25CollectiveMainloopBwdSm80ILi2ELi2EN4cute5tupleIJNS5_1CILi128EEES8_NS7_ILi64EEEEEENS_10bfloat16_tEfNS_4arch4Sm80ELb1ELb0ELb1ELb1ELb0ELb0ELb0ELb0ELi2ELi4ELi4ELi4ELb0EEENS1_24CollectiveEpilogueBwdGQAISA_fSD_Li256ELb1ELb0EEENS1_25SingleTileBwdLPTSchedulerILb1ELi128ELb0EEEEEEEEEvNT_6ParamsE) ;  /* 0xffff296048007950 */ /* 0x000fea0003c3ffff */
        .type           $_ZN7cutlass13device_kernelIN5flash19enable_sm80_to_sm89INS1_16FlashAttnBwdSm80INS1_25CollectiveMainloopBwdSm80ILi2ELi2EN4cute5tupleIJNS5_1CILi128EEES8_NS7_ILi64EEEEEENS_10bfloat16_tEfNS_4arch4Sm80ELb1ELb0ELb1ELb1ELb0ELb0ELb0ELb0ELi2ELi4ELi4ELi4ELb0EEENS1_24CollectiveEpilogueBwdGQAISA_fSD_Li256ELb1ELb0EEENS1_25SingleTileBwdLPTSchedulerILb1ELi128ELb0EEEEEEEEEvNT_6ParamsE$_ZZN4cute6detail16composition_implINS_5tupleIJNS_1CILi16EEENS3_ILi2EEES5_S5_NS3_ILi4EEES5_EEENS2_IJNS3_ILi1EEEiiiNS3_ILi144EEENS3_ILi512EEEEEES6_S4_EEDaRKT_RKT0_RKT1_RKT2_ENKUlRKT_T0_E_clINS2_IJNS2_IJS5_S5_EEENS2_IJiiEEES8_S8_EEENS_17integral_constantIiLi3EEEEEDaSQ_SR_,@function
        .size           $_ZN7cutlass13device_kernelIN5flash19enable_sm80_to_sm89INS1_16FlashAttnBwdSm80INS1_25CollectiveMainloopBwdSm80ILi2ELi2EN4cute5tupleIJNS5_1CILi128EEES8_NS7_ILi64EEEEEENS_10bfloat16_tEfNS_4arch4Sm80ELb1ELb0ELb1ELb1ELb0ELb0ELb0ELb0ELi2ELi4ELi4ELi4ELb0EEENS1_24CollectiveEpilogueBwdGQAISA_fSD_Li256ELb1ELb0EEENS1_25SingleTileBwdLPTSchedulerILb1ELi128ELb0EEEEEEEEEvNT_6ParamsE$_ZZN4cute6detail16composition_implINS_5tupleIJNS_1CILi16EEENS3_ILi2EEES5_S5_NS3_ILi4EEES5_EEENS2_IJNS3_ILi1EEEiiiNS3_ILi144EEENS3_ILi512EEEEEES6_S4_EEDaRKT_RKT0_RKT1_RKT2_ENKUlRKT_T0_E_clINS2_IJNS2_IJS5_S5_EEENS2_IJiiEEES8_S8_EEENS_17integral_constantIiLi3EEEEEDaSQ_SR_,($_ZN7cutlass13device_kernelIN5flash19enable_sm80_to_sm89INS1_16FlashAttnBwdSm80INS1_25CollectiveMainloopBwdSm80ILi2ELi2EN4cute5tupleIJNS5_1CILi128EEES8_NS7_ILi64EEEEEENS_10bfloat16_tEfNS_4arch4Sm80ELb1ELb0ELb1ELb1ELb0ELb0ELb0ELb0ELi2ELi4ELi4ELi4ELb0EEENS1_24CollectiveEpilogueBwdGQAISA_fSD_Li256ELb1ELb0EEENS1_25SingleTileBwdLPTSchedulerILb1ELi128ELb0EEEEEEEEEvNT_6ParamsE$_ZZN4cute6detail16composition_implINS_5tupleIJNS_1CILi16EEENS3_ILi2EEES5_S5_NS3_ILi4EEES5_EEENS2_IJNS3_ILi1EEEiiiNS3_ILi144EEENS3_ILi512EEEEEES6_S4_EEDaRKT_RKT0_RKT1_RKT2_ENKUlRKT_T0_E_clINS2_IJNS2_IJS5_S5_EEENS2_IJiiEEES8_S8_EEENS_17integral_constantIiLi4EEEEEDaSQ_SR_ - $_ZN7cutlass13device_kernelIN5flash19enable_sm80_to_sm89INS1_16FlashAttnBwdSm80INS1_25CollectiveMainloopBwdSm80ILi2ELi2EN4cute5tupleIJNS5_1CILi128EEES8_NS7_ILi64EEEEEENS_10bfloat16_tEfNS_4arch4Sm80ELb1ELb0ELb1ELb1ELb0ELb0ELb0ELb0ELi2ELi4ELi4ELi4ELb0EEENS1_24CollectiveEpilogueBwdGQAISA_fSD_Li256ELb1ELb0EEENS1_25SingleTileBwdLPTSchedulerILb1ELi128ELb0EEEEEEEEEvNT_6ParamsE$_ZZN4cute6detail16composition_implINS_5tupleIJNS_1CILi16EEENS3_ILi2EEES5_S5_NS3_ILi4EEES5_EEENS2_IJNS3_ILi1EEEiiiNS3_ILi144EEENS3_ILi512EEEEEES6_S4_EEDaRKT_RKT0_RKT1_RKT2_ENKUlRKT_T0_E_clINS2_IJNS2_IJS5_S5_EEENS2_IJiiEEES8_S8_EEENS_17integral_constantIiLi3EEEEEDaSQ_SR_)
$_ZN7cutlass13device_kernelIN5flash19enable_sm80_to_sm89INS1_16FlashAttnBwdSm80INS1_25CollectiveMainloopBwdSm80ILi2ELi2EN4cute5tupleIJNS5_1CILi128EEES8_NS7_ILi64EEEEEENS_10bfloat16_tEfNS_4arch4Sm80ELb1ELb0ELb1ELb1ELb0ELb0ELb0ELb0ELi2ELi4ELi4ELi4ELb0EEENS1_24CollectiveEpilogueBwdGQAISA_fSD_Li256ELb1ELb0EEENS1_25SingleTileBwdLPTSchedulerILb1ELi128ELb0EEEEEEEEEvNT_6ParamsE$_ZZN4cute6detail16composition_implINS_5tupleIJNS_1CILi16EEENS3_ILi2EEES5_S5_NS3_ILi4EEES5_EEENS2_IJNS3_ILi1EEEiiiNS3_ILi144EEENS3_ILi512EEEEEES6_S4_EEDaRKT_RKT0_RKT1_RKT2_ENKUlRKT_T0_E_clINS2_IJNS2_IJS5_S5_EEENS2_IJiiEEES8_S8_EEENS_17integral_constantIiLi3EEEEEDaSQ_SR_:
[----:B------:R-:W-:-:S05]  /*d6a0*/  IADD3 R5, R5, -c[0x0][0x20], RZ ;  /* 0x8000080005057a10 */ /* 0x000fca0007ffe0ff */
[----:B------:R1:W5:Y:S04]  /*d6b0*/  LDL R2, [R5] ;  /* 0x0000000005027983 */ /* 0x0003680000100800 */
[----:B------:R1:W5:Y:S01]  /*d6c0*/  LDL R3, [R5+0x4] ;  /* 0x0000040005037983 */ /* 0x0003620000100800 */
[----:B------:R-:W-:Y:S02]  /*d6d0*/  IADD3 R4, R1, 0x16c8, RZ ;  /* 0x000016c801047810 */ /* 0x000fe40007ffe0ff */
[----:B------:R-:W-:Y:S02]  /*d6e0*/  MOV R6, 0xd710 ;  /* 0x0000d71000067802 */ /* 0x000fe40000000f00 */
[----:B------:R-:W-:Y:S02]  /*d6f0*/  IADD3 R4, R4, c[0x0][0x20], RZ ;  /* 0x0000080004047a10 */ /* 0x000fe40007ffe0ff */
[----:B-1---5:R-:W-:Y:S05]  /*d700*/  CALL.REL.NOINC `($_ZN7cutlass13device_kernelIN5flash19enable_sm80_to_sm89INS1_16FlashAttnBwdSm80INS1_25CollectiveMainloopBwdSm80ILi2ELi2EN4cute5tupleIJNS5_1CILi128EEES8_NS7_ILi64EEEEEENS_10bfloat16_tEfNS_4arch4Sm80ELb1ELb0ELb1ELb1ELb0ELb0ELb0ELb0ELi2ELi4ELi4ELi4ELb0EEENS1_24CollectiveEpilogueBwdGQAISA_fSD_Li256ELb1ELb0EEENS1_25SingleTileBwdLPTSchedulerILb1ELi128ELb0EEEEEEEEEvNT_6ParamsE$_ZN4cute3eso3ESOILb1ELb0EJNS_5tupleIJNS_1CILi2EEES4_EEENS2_IJiiEEENS3_ILi1EEES7_EEC2ERKS5_RKS6_RKS7_SE_) ;  /* 0xffffb6b000007944 */ /* 0x022fea0003c3ffff */
[----:B-1----:R1:W5:Y:S01]  /*d710*/  LDL.64 R2, [R1+0x16c8] ;  /* 0x0016c80001027983 */ /* 0x0023620000100a00 */
[----:B------:R-:W-:-:S04]  /*d720*/  MOV R9, 0x0 ;  /* 0x0000000000097802 */ /* 0x000fc80000000f00 */
[----:B------:R-:W-:Y:S05]  /*d730*/  RET.REL.NODEC R8 `(_ZN7cutlass13device_kernelIN5flash19enable_sm80_to_sm89INS1_16FlashAttnBwdSm80INS1_25CollectiveMainloopBwdSm80ILi2ELi2EN4cute5tupleIJNS5_1CILi128EEES8_NS7_ILi64EEEEEENS_10bfloat16_tEfNS_4arch4Sm80ELb1ELb0ELb1ELb1ELb0ELb0ELb0ELb0ELi2ELi4ELi4ELi4ELb0EEENS1_24CollectiveEpilogueBwdGQAISA_fSD_Li256ELb1ELb0EEENS1_25SingleTileBwdLPTSchedulerILb1ELi128ELb0EEEEEEEEEvNT_6ParamsE) ;  /* 0xffff28c008007950 */ /* 0x000fea0003c3ffff */
        .type           $_ZN7cutlass13device_kernelIN5flash19enable_sm80_to_sm89INS1_16FlashAttnBwdSm80INS1_25CollectiveMainloopBwdSm80ILi2ELi2EN4cute5tupleIJNS5_1CILi128EEES8_NS7_ILi64EEEEEENS_10bfloat16_tEfNS_4arch4Sm80ELb1ELb0ELb1ELb1ELb0ELb0ELb0ELb0ELi2ELi4ELi4ELi4ELb0EEENS1_24CollectiveEpilogueBwdGQAISA_fSD_Li256ELb1ELb0EEENS1_25SingleTileBwdLPTSchedulerILb1ELi128ELb0EEEEEEEEEvNT_6ParamsE$_ZZN4cute6detail16composition_implINS_5tupleIJNS_1CILi16EEENS3_ILi2EEES5_S5_NS3_ILi4EEES5_EEENS2_IJNS3_ILi1EEEiiiNS3_ILi144EEENS3_ILi512EEEEEES6_S4_EEDaRKT_RKT0_RKT1_RKT2_ENKUlRKT_T0_E_clINS2_IJNS2_IJS5_S5_EEENS2_IJiiEEES8_S8_EEENS_17integral_constantIiLi4EEEEEDaSQ_SR_,@function
        .size           $_ZN7cutlass13device_kernelIN5flash19enable_sm80_to_sm89INS1_16FlashAttnBwdSm80INS1_25CollectiveMainloopBwdSm80ILi2ELi2EN4cute5tupleIJNS5_1CILi128EEES8_NS7_ILi64EEEEEENS_10bfloat16_tEfNS_4arch4Sm80ELb1ELb0ELb1ELb1ELb0ELb0ELb0ELb0ELi2ELi4ELi4ELi4ELb0EEENS1_24CollectiveEpilogueBwdGQAISA_fSD_Li256ELb1ELb0EEENS1_25SingleTileBwdLPTSchedulerILb1ELi128ELb0EEEEEEEEEvNT_6ParamsE$_ZZN4cute6detail16composition_implINS_5tupleIJNS_1CILi16EEENS3_ILi2EEES5_S5_NS3_ILi4EEES5_EEENS2_IJNS3_ILi1EEEiiiNS3_ILi144EEENS3_ILi512EEEEEES6_S4_EEDaRKT_RKT0_RKT1_RKT2_ENKUlRKT_T0_E_clINS2_IJNS2_IJS5_S5_EEENS2_IJiiEEES8_S8_EEENS_17integral_constantIiLi4EEEEEDaSQ_SR_,($_ZN7cutlass13device_kernelIN5flash19enable_sm80_to_sm89INS1_16FlashAttnBwdSm80INS1_25CollectiveMainloopBwdSm80ILi2ELi2EN4cute5tupleIJNS5_1CILi128EEES8_NS7_ILi64EEEEEENS_10bfloat16_tEfNS_4arch4Sm80ELb1ELb0ELb1ELb1ELb0ELb0ELb0ELb0ELi2ELi4ELi4ELi4ELb0EEENS1_24CollectiveEpilogueBwdGQAISA_fSD_Li256ELb1ELb0EEENS1_25SingleTileBwdLPTSchedulerILb1ELi128ELb0EEEEEEEEEvNT_6ParamsE$_ZZN4cute6detail16composition_implINS_5tupleIJNS_1CILi8EEENS3_ILi2EEES5_S5_S4_S5_EEENS2_IJNS3_ILi1EEEiiiNS3_ILi72EEENS3_ILi512EEEEEENS2_IJNS2_IJS5_S5_EEES4_NS3_ILi4EEEEEENS2_IJNS2_IJS7_S4_EEENS3_ILi1024EEENS3_ILi16EEEEEEEEDaRKT_RKT0_RKT1_RKT2_ENKUlRKT_RKT0_E_clISB_SE_EEDaSW_SZ_ - $_ZN7cutlass13device_kernelIN5flash19enable_sm80_to_sm89INS1_16FlashAttnBwdSm80INS1_25CollectiveMainloopBwdSm80ILi2ELi2EN4cute5tupleIJNS5_1CILi128EEES8_NS7_ILi64EEEEEENS_10bfloat16_tEfNS_4arch4Sm80ELb1ELb0ELb1ELb1ELb0ELb0ELb0ELb0ELi2ELi4ELi4ELi4ELb0EEENS1_24CollectiveEpilogueBwdGQAISA_fSD_Li256ELb1ELb0EEENS1_25SingleTileBwdLPTSchedulerILb1ELi128ELb0EEEEEEEEEvNT_6ParamsE$_ZZN4cute6detail16composition_implINS_5tupleIJNS_1CILi16EEENS3_ILi2EEES5_S5_NS3_ILi4EEES5_EEENS2_IJNS3_ILi1EEEiiiNS3_ILi144EEENS3_ILi512EEEEEES6_S4_EEDaRKT_RKT0_RKT1_RKT2_ENKUlRKT_T0_E_clINS2_IJNS2_IJS5_S5_EEENS2_IJiiEEES8_S8_EEENS_17integral_constantIiLi4EEEEEDaSQ_SR_)
$_ZN7cutlass13device_kernelIN5flash19enable_sm80_to_sm89INS1_16FlashAttnBwdSm80INS1_25CollectiveMainloopBwdSm80ILi2ELi2EN4cute5tupleIJNS5_1CILi128EEES8_NS7_ILi64EEEEEENS_10bfloat16_tEfNS_4arch4Sm80ELb1ELb0ELb1ELb1ELb0ELb0ELb0ELb0ELi2ELi4ELi4ELi4ELb0EEENS1_24CollectiveEpilogueBwdGQAISA_fSD_Li256ELb1ELb0EEENS1_25SingleTileBwdLPTSchedulerILb1ELi128ELb0EEEEEEEEEvNT_6ParamsE$_ZZN4cute6detail16composition_implINS_5tupleIJNS_1CILi16EEENS3_ILi2EEES5_S5_NS3_ILi4EEES5_EEENS2_IJNS3_ILi1EEEiiiNS3_ILi144EEENS3_ILi512EEEEEES6_S4_EEDaRKT_RKT0_RKT1_RKT2_ENKUlRKT_T0_E_clINS2_IJNS2_IJS5_S5_EEENS2_IJiiEEES8_S8_EEENS_17integral_constantIiLi4EEEEEDaSQ_SR_:
        /* <DEDUP_REMOVED lines=10> */
        .type           $_ZN7cutlass13device_kernelIN5flash19enable_sm80_to_sm89INS1_16FlashAttnBwdSm80INS1_25CollectiveMainloopBwdSm80ILi2ELi2EN4cute5tupleIJNS5_1CILi128EEES8_NS7_ILi64EEEEEENS_10bfloat16_tEfNS_4arch4Sm80ELb1ELb0ELb1ELb1ELb0ELb0ELb0ELb0ELi2ELi4ELi4ELi4ELb0EEENS1_24CollectiveEpilogueBwdGQAISA_fSD_Li256ELb1ELb0EEENS1_25SingleTileBwdLPTSchedulerILb1ELi128ELb0EEEEEEEEEvNT_6ParamsE$_ZZN4cute6detail16composition_implINS_5tupleIJNS_1CILi8EEENS3_ILi2EEES5_S5_S4_S5_EEENS2_IJNS3_ILi1EEEiiiNS3_ILi72EEENS3_ILi512EEEEEENS2_IJNS2_IJS5_S5_EEES4_NS3_ILi4EEEEEENS2_IJNS2_IJS7_S4_EEENS3_ILi1024EEENS3_ILi16EEEEEEEEDaRKT_RKT0_RKT1_RKT2_ENKUlRKT_RKT0_E_clISB_SE_EEDaSW_SZ_,@function
        .size           $_ZN7cutlass13device_kernelIN5flash19enable_sm80_to_sm89INS1_16FlashAttnBwdSm80INS1_25CollectiveMainloopBwdSm80ILi2ELi2EN4cute5tupleIJNS5_1CILi128EEES8_NS7_ILi64EEEEEENS_10bfloat16_tEfNS_4arch4Sm80ELb1ELb0ELb1ELb1ELb0ELb0ELb0ELb0ELi2ELi4ELi4ELi4ELb0EEENS1_24CollectiveEpilogueBwdGQAISA_fSD_Li256ELb1ELb0EEENS1_25SingleTileBwdLPTSchedulerILb1ELi128ELb0EEEEEEEEEvNT_6ParamsE$_ZZN4cute6detail16composition_implINS_5tupleIJNS_1CILi8EEENS3_ILi2EEES5_S5_S4_S5_EEENS2_IJNS3_ILi1EEEiiiNS3_ILi72EEENS3_ILi512EEEEEENS2_IJNS2_IJS5_S5_EEES4_NS3_ILi4EEEEEENS2_IJNS2_IJS7_S4_EEENS3_ILi1024EEENS3_ILi16EEEEEEEEDaRKT_RKT0_RKT1_RKT2_ENKUlRKT_RKT0_E_clISB_SE_EEDaSW_SZ_,($_ZN7cutlass13device_kernelIN5flash19enable_sm80_to_sm89INS1_16FlashAttnBwdSm80INS1_25CollectiveMainloopBwdSm80ILi2ELi2EN4cute5tupleIJNS5_1CILi128EEES8_NS7_ILi64EEEEEENS_10bfloat16_tEfNS_4arch4Sm80ELb1ELb0ELb1ELb1ELb0ELb0ELb0ELb0ELi2ELi4ELi4ELi4ELb0EEENS1_24CollectiveEpilogueBwdGQAISA_fSD_Li256ELb1ELb0EEENS1_25SingleTileBwdLPTSchedulerILb1ELi128ELb0EEEEEEEEEvNT_6ParamsE$_ZZN4cute6detail16composition_implINS_5tupleIJNS_1CILi8EEENS3_ILi2EEES5_S5_S4_S5_EEENS2_IJNS3_ILi1EEEiiiNS3_ILi72EEENS3_ILi512EEEEEENS2_IJNS2_IJS5_S5_EEES4_NS3_ILi4EEEEEENS2_IJNS2_IJS7_S4_EEENS3_ILi1024EEENS3_ILi16EEEEEEEEDaRKT_RKT0_RKT1_RKT2_ENKUlRKT_RKT0_E_clISC_SG_EEDaSW_SZ_ - $_ZN7cutlass13device_kernelIN5flash19enable_sm80_to_sm89INS1_16FlashAttnBwdSm80INS1_25CollectiveMainloopBwdSm80ILi2ELi2EN4cute5tupleIJNS5_1CILi128EEES8_NS7_ILi64EEEEEENS_10bfloat16_tEfNS_4arch4Sm80ELb1ELb0ELb1ELb1ELb0ELb0ELb0ELb0ELi2ELi4ELi4ELi4ELb0EEENS1_24CollectiveEpilogueBwdGQAISA_fSD_Li256ELb1ELb0EEENS1_25SingleTileBwdLPTSchedulerILb1ELi128ELb0EEEEEEEEEvNT_6ParamsE$_ZZN4cute6detail16composition_implINS_5tupleIJNS_1CILi8EEENS3_ILi2EEES5_S5_S4_S5_EEENS2_IJNS3_ILi1EEEiiiNS3_ILi72EEENS3_ILi512EEEEEENS2_IJNS2_IJS5_S5_EEES4_NS3_ILi4EEEEEENS2_IJNS2_IJS7_S4_EEENS3_ILi1024EEENS3_ILi16EEEEEEEEDaRKT_RKT0_RKT1_RKT2_ENKUlRKT_RKT0_E_clISB_SE_EEDaSW_SZ_)
$_ZN7cutlass13device_kernelIN5flash19enable_sm80_to_sm89INS1_16FlashAttnBwdSm80INS1_25CollectiveMainloopBwdSm80ILi2ELi2EN4cute5tupleIJNS5_1CILi128EEES8_NS7_ILi64EEEEEENS_10bfloat16_tEfNS_4arch4Sm80ELb1ELb0ELb1ELb1ELb0ELb0ELb0ELb0ELi2ELi4ELi4ELi4ELb0EEENS1_24CollectiveEpilogueBwdGQAISA_fSD_Li256ELb1ELb0EEENS1_25SingleTileBwdLPTSchedulerILb1ELi128ELb0EEEEEEEEEvNT_6ParamsE$_ZZN4cute6detail16composition_implINS_5tupleIJNS_1CILi8EEENS3_ILi2EEES5_S5_S4_S5_EEENS2_IJNS3_ILi1EEEiiiNS3_ILi72EEENS3_ILi512EEEEEENS2_IJNS2_IJS5_S5_EEES4_NS3_ILi4EEEEEENS2_IJNS2_IJS7_S4_EEENS3_ILi1024EEENS3_ILi16EEEEEEEEDaRKT_RKT0_RKT1_RKT2_ENKUlRKT_RKT0_E_clISB_SE_EEDaSW_SZ_:
[----:B------:R-:W-:Y:S02]  /*d7e0*/  IADD3 R33, R1, 0x1380, RZ ;  /* 0x0000138001217810 */ /* 0x000fe40007ffe0ff */
[----:B------:R-:W-:Y:S02]  /*d7f0*/  MOV R62, 0xd830 ;  /* 0x0000d830003e7802 */ /* 0x000fe40000000f00 */
[----:B------:R-:W-:-:S04]  /*d800*/  IADD3 R33, R33, c[0x0][0x20], RZ ;  /* 0x0000080021217a10 */ /* 0x000fc80007ffe0ff */
[----:B------:R-:W-:Y:S02]  /*d810*/  IADD3 R51, R33, 0x4, RZ ;  /* 0x0000000421337810 */ /* 0x000fe40007ffe0ff */
[----:B------:R-:W-:Y:S05]  /*d820*/  CALL.REL.NOINC `($_ZN7cutlass13device_kernelIN5flash19enable_sm80_to_sm89INS1_16FlashAttnBwdSm80INS1_25CollectiveMainloopBwdSm80ILi2ELi2EN4cute5tupleIJNS5_1CILi128EEES8_NS7_ILi64EEEEEENS_10bfloat16_tEfNS_4arch4Sm80ELb1ELb0ELb1ELb1ELb0ELb0ELb0ELb0ELi2ELi4ELi4ELi4ELb0EEENS1_24CollectiveEpilogueBwdGQAISA_fSD_Li256ELb1ELb0EEENS1_25SingleTileBwdLPTSchedulerILb1ELi128ELb0EEEEEEEEEvNT_6ParamsE$_ZZN4cute6detail16composition_implINS_5tupleIJNS_1CILi8EEENS3_ILi2EEES5_S5_S4_S5_EEENS2_IJNS3_ILi1EEEiiiNS3_ILi72EEENS3_ILi512EEEEEENS2_IJS5_S5_EEENS2_IJS7_S4_EEEEEDaRKT_RKT0_RKT1_RKT2_ENKUlRKT_RKT0_E_clIS5_S4_EEDaSR_SU_) ;  /* 0x000009f000007944 */ /* 0x000fea0003c00000 */
[----:B------:R-:W-:Y:S02]  /*d830*/  MOV R4, 0xd850 ;  /* 0x0000d85000047802 */ /* 0x000fe40000000f00 */
[----:B-1---5:R-:W-:Y:S05]  /*d840*/  CALL.REL.NOINC `($_ZN7cutlass13device_kernelIN5flash19enable_sm80_to_sm89INS1_16FlashAttnBwdSm80INS1_25CollectiveMainloopBwdSm80ILi2ELi2EN4cute5tupleIJNS5_1CILi128EEES8_NS7_ILi64EEEEEENS_10bfloat16_tEfNS_4arch4Sm80ELb1ELb0ELb1ELb1ELb0ELb0ELb0ELb0ELi2ELi4ELi4ELi4ELb0EEENS1_24CollectiveEpilogueBwdGQAISA_fSD_Li256ELb1ELb0EEENS1_25SingleTileBwdLPTSchedulerILb1ELi128ELb0EEEEEEEEEvNT_6ParamsE$_ZN4cute3eso3ESOILb1ELb0EJNS_1CILi1EEEiEEC2ERKS3_RKi) ;  /* 0xffffa67000007944 */ /* 0x022fea0003c3ffff */
[----:B-1----:R1:W5:Y:S01]  /*d850*/  LDL R2, [R1+0x1384] ;  /* 0x0013840001027983 */ /* 0x0023620000100800 */
[----:B------:R-:W-:-:S03]  /*d860*/  MOV R6, 0xd880 ;  /* 0x0000d88000067802 */ /* 0x000fc60000000f00 */
[----:B-1---5:R-:W-:Y:S05]  /*d870*/  CALL.REL.NOINC `($_ZN7cutlass13device_kernelIN5flash19enable_sm80_to_sm89INS1_16FlashAttnBwdSm80INS1_25CollectiveMainloopBwdSm80ILi2ELi2EN4cute5tupleIJNS5_1CILi128EEES8_NS7_ILi64EEEEEENS_10bfloat16_tEfNS_4arch4Sm80ELb1ELb0ELb1ELb1ELb0ELb0ELb0ELb0ELi2ELi4ELi4ELi4ELb0EEENS1_24CollectiveEpilogueBwdGQAISA_fSD_Li256ELb1ELb0EEENS1_25SingleTileBwdLPTSchedulerILb1ELi128ELb0EEEEEEEEEvNT_6ParamsE$_ZN4cute5tupleIJNS0_IJNS_1CILi2EEES2_EEENS0_IJNS1_ILi1EEEiEEEEEC2ERKS3_RKS5_) ;  /* 0xffffd53000007944 */ /* 0x022fea0003c3ffff */
[----:B------:R1:W5:Y:S01]  /*d880*/  LDL R33, [R1+0x1380] ;  /* 0x0013800001217983 */ /* 0x0003620000100800 */
[----:B------:R-:W-:Y:S02]  /*d890*/  MOV R2, R10 ;  /* 0x0000000a00027202 */ /* 0x000fe40000000f00 */
[----:B------:R-:W-:-:S04]  /*d8a0*/  MOV R3, 0x0 ;  /* 0x0000000000037802 */ /* 0x000fc80000000f00 */
[----:B------:R-:W-:Y:S05]  /*d8b0*/  RET.REL.NODEC R2 `(_ZN7cutlass13device_kernelIN5flash19enable_sm80_to_sm89INS1_16FlashAttnBwdSm80INS1_25CollectiveMainloopBwdSm80ILi2ELi2EN4cute5tupleIJNS5_1CILi128EEES8_NS7_ILi64EEEEEENS_10bfloat16_tEfNS_4arch4Sm80ELb1ELb0ELb1ELb1ELb0ELb0ELb0ELb0ELi2ELi4ELi4ELi4ELb0EEENS1_24CollectiveEpilogueBwdGQAISA_fSD_Li256ELb1ELb0EEENS1_25SingleTileBwdLPTSchedulerILb1ELi128ELb0EEEEEEEEEvNT_6ParamsE) ;  /* 0xffff274002007950 */ /* 0x000fea0003c3ffff */
        .type           $_ZN7cutlass13device_kernelIN5flash19enable_sm80_to_sm89INS1_16FlashAttnBwdSm80INS1_25CollectiveMainloopBwdSm80ILi2ELi2EN4cute5tupleIJNS5_1CILi128EEES8_NS7_ILi64EEEEEENS_10bfloat16_tEfNS_4arch4Sm80ELb1ELb0ELb1ELb1ELb0ELb0ELb0ELb0ELi2ELi4ELi4ELi4ELb0EEENS1_24CollectiveEpilogueBwdGQAISA_fSD_Li256ELb1ELb0EEENS1_25SingleTileBwdLPTSchedulerILb1ELi128ELb0EEEEEEEEEvNT_6ParamsE$_ZZN4cute6detail16composition_implINS_5tupleIJNS_1CILi8EEENS3_ILi2EEES5_S5_S4_S5_EEENS2_IJNS3_ILi1EEEiiiNS3_ILi72EEENS3_ILi512EEEEEENS2_IJNS2_IJS5_S5_EEES4_NS3_ILi4EEEEEENS2_IJNS2_IJS7_S4_EEENS3_ILi1024EEENS3_ILi16EEEEEEEEDaRKT_RKT0_RKT1_RKT2_ENKUlRKT_RKT0_E_clISC_SG_EEDaSW_SZ_,@function
        .size           $_ZN7cutlass13device_kernelIN5flash19enable_sm80_to_sm89INS1_16FlashAttnBwdSm80INS1_25CollectiveMainloopBwdSm80ILi2ELi2EN4cute5tupleIJNS5_1CILi128EEES8_NS7_ILi64EEEEEENS_10bfloat16_tEfNS_4arch4Sm80ELb1ELb0ELb1ELb1ELb0ELb0ELb0ELb0ELi2ELi4ELi4ELi4ELb0EEENS1_24CollectiveEpilogueBwdGQAISA_fSD_Li256ELb1ELb0EEENS1_25SingleTileBwdLPTSchedulerILb1ELi128ELb0EEEEEEEEEvNT_6ParamsE$_ZZN4cute6detail16composition_implINS_5tupleIJNS_1CILi8EEENS3_ILi2EEES5_S5_S4_S5_EEENS2_IJNS3_ILi1EEEiiiNS3_ILi72EEENS3_ILi512EEEEEENS2_IJNS2_IJS5_S5_EEES4_NS3_ILi4EEEEEENS2_IJNS2_IJS7_S4_EEENS3_ILi1024EEENS3_ILi16EEEEEEEEDaRKT_RKT0_RKT1_RKT2_ENKUlRKT_RKT0_E_clISC_SG_EEDaSW_SZ_,($_ZN7cutlass13device_kernelIN5flash19enable_sm80_to_sm89INS1_16FlashAttnBwdSm80INS1_25CollectiveMainloopBwdSm80ILi2ELi2EN4cute5tupleIJNS5_1CILi128EEES8_NS7_ILi64EEEEEENS_10bfloat16_tEfNS_4arch4Sm80ELb1ELb0ELb1ELb1ELb0ELb0ELb0ELb0ELi2ELi4ELi4ELi4ELb0EEENS1_24CollectiveEpilogueBwdGQAISA_fSD_Li256ELb1ELb0EEENS1_25SingleTileBwdLPTSchedulerILb1ELi128ELb0EEEEEEEEEvNT_6ParamsE$_ZZN4cute6detail16composition_implINS_5tupleIJNS_1CILi8EEENS3_ILi2EEES5_S5_S4_S5_EEENS2_IJNS3_ILi1EEEiiiNS3_ILi72EEENS3_ILi512EEEEEENS2_IJNS2_IJS5_S5_S5_EEES5_NS2_IJNS3_ILi4EEES5_EEEEEENS2_IJNS2_IJS7_S9_S4_EEENS3_ILi4096EEENS2_IJNS3_ILi16EEENS3_ILi8192EEEEEEEEEEEDaRKT_RKT0_RKT1_RKT2_ENKUlRKT_RKT0_E_clISB_SF_EEDaSZ_S12_ - $_ZN7cutlass13device_kernelIN5flash19enable_sm80_to_sm89INS1_16FlashAttnBwdSm80INS1_25CollectiveMainloopBwdSm80ILi2ELi2EN4cute5tupleIJNS5_1CILi128EEES8_NS7_ILi64EEEEEENS_10bfloat16_tEfNS_4arch4Sm80ELb1ELb0ELb1ELb1ELb0ELb0ELb0ELb0ELi2ELi4ELi4ELi4ELb0EEENS1_24CollectiveEpilogueBwdGQAISA_fSD_Li256ELb1ELb0EEENS1_25SingleTileBwdLPTSchedulerILb1ELi128ELb0EEEEEEEEEvNT_6ParamsE$_ZZN4cute6detail16composition_implINS_5tupleIJNS_1CILi8EEENS3_ILi2EEES5_S5_S4_S5_EEENS2_IJNS3_ILi1EEEiiiNS3_ILi72EEENS3_ILi512EEEEEENS2_IJNS2_IJS5_S5_EEES4_NS3_ILi4EEEEEENS2_IJNS2_IJS7_S4_EEENS3_ILi1024EEENS3_ILi16EEEEEEEEDaRKT_RKT0_RKT1_RKT2_ENKUlRKT_RKT0_E_clISC_SG_EEDaSW_SZ_)
$_ZN7cutlass13device_kernelIN5flash19enable_sm80_to_sm89INS1_16FlashAttnBwdSm80INS1_25CollectiveMainloopBwdSm80ILi2ELi2EN4cute5tupleIJNS5_1CILi128EEES8_NS7_ILi64EEEEEENS_10bfloat16_tEfNS_4arch4Sm80ELb1ELb0ELb1ELb1ELb0ELb0ELb0ELb0ELi2ELi4ELi4ELi4ELb0EEENS1_24CollectiveEpilogueBwdGQAISA_fSD_Li256ELb1ELb0EEENS1_25SingleTileBwdLPTSchedulerILb1ELi128ELb0EEEEEEEEEvNT_6ParamsE$_ZZN4cute6detail16composition_implINS_5tupleIJNS_1CILi8EEENS3_ILi2EEES5_S5_S4_S5_EEENS2_IJNS3_ILi1EEEiiiNS3_ILi72EEENS3_ILi512EEEEEENS2_IJNS2_IJS5_S5_EEES4_NS3_ILi4EEEEEENS2_IJNS2_IJS7_S4_EEENS3_ILi1024EEENS3_ILi16EEEEEEEEDaRKT_RKT0_RKT1_RKT2_ENKUlRKT_RKT0_E_clISC_SG_EEDaSW_SZ_:
        /* <DEDUP_REMOVED lines=14> */
[----:B-1---5:R-:W-:Y:S05]  /*d9a0*/  CALL.REL.NOINC `($_ZN7cutlass13device_kernelIN5flash19enable_sm80_to_sm89INS1_16FlashAttnBwdSm80INS1_25CollectiveMainloopBwdSm80ILi2ELi2EN4cute5tupleIJNS5_1CILi128EEES8_NS7_ILi64EEEEEENS_10bfloat16_tEfNS_4arch4Sm80ELb1ELb0ELb1ELb1ELb0ELb0ELb0ELb0ELi2ELi4ELi4ELi4ELb0EEENS1_24CollectiveEpilogueBwdGQAISA_fSD_Li256ELb1ELb0EEENS1_25SingleTileBwdLPTSchedulerILb1ELi128ELb0EEEEEEEEEvNT_6ParamsE$_ZZN4cute6detail16composition_implINS_5tupleIJNS_1CILi8EEENS3_ILi2EEES5_S5_S4_S5_EEENS2_IJNS3_ILi1EEEiiiNS3_ILi72EEENS3_ILi512EEEEEENS3_ILi4EEENS3_ILi16EEEEEDaRKT_RKT0_RKT1_RKT2_ENKUlRKT_T0_E_clINS2_IJNS2_IJEEESV_SB_S7_EEENS_17integral_constantIiLi2EEEEEDaSR_SS_) ;  /* 0x00000d6000007944 */ /* 0x022fea0003c00000 */
[----:B-----5:R2:W-:Y:S04]  /*d9b0*/  STL [R1+0x1398], R2 ;  /* 0x0013980201007387 */ /* 0x0205e80000100800 */
[----:B------:R2:W-:Y:S04]  /*d9c0*/  STL.64 [R1+0x1390], R62 ;  /* 0x0013903e01007387 */ /* 0x0005e80000100a00 */
[----:B------:R2:W5:Y:S01]  /*d9d0*/  LDL R6, [R50+0x8] ;  /* 0x0000080032067983 */ /* 0x0005620000100800 */
[----:B------:R-:W-:Y:S02]  /*d9e0*/  IADD3 R10, R45, 0x18, RZ ;  /* 0x000000182d0a7810 */ /* 0x000fe40007ffe0ff */
[----:B------:R-:W-:-:S02]  /*d9f0*/  MOV R70, 0xda10 ;  /* 0x0000da1000467802 */ /* 0x000fc40000000f00 */
[----:B-12--5:R-:W-:Y:S05]  /*da00*/  CALL.REL.NOINC `($_ZN7cutlass13device_kernelIN5flash19enable_sm80_to_sm89INS1_16FlashAttnBwdSm80INS1_25CollectiveMainloopBwdSm80ILi2ELi2EN4cute5tupleIJNS5_1CILi128EEES8_NS7_ILi64EEEEEENS_10bfloat16_tEfNS_4arch4Sm80ELb1ELb0ELb1ELb1ELb0ELb0ELb0ELb0ELi2ELi4ELi4ELi4ELb0EEENS1_24CollectiveEpilogueBwdGQAISA_fSD_Li256ELb1ELb0EEENS1_25SingleTileBwdLPTSchedulerILb1ELi128ELb0EEEEEEEEEvNT_6ParamsE$_ZZN4cute6detail16composition_implINS_5tupleIJNS_1CILi8EEENS3_ILi2EEES5_S5_S4_S5_EEENS2_IJNS3_ILi1EEEiiiNS3_ILi72EEENS3_ILi512EEEEEENS3_ILi4EEENS3_ILi16EEEEEDaRKT_RKT0_RKT1_RKT2_ENKUlRKT_T0_E_clINS2_IJNS2_IJS5_EEENS2_IJiEEES5_S7_EEENS_17integral_constantIiLi3EEEEEDaSR_SS_) ;  /* 0x00000dd000007944 */ /* 0x026fea0003c00000 */
[----:B------:R-:W2:Y:S01]  /*da10*/  LDL.64 R50, [R1+0x1390] ;  /* 0x0013900001327983 */ /* 0x000ea20000100a00 */
[----:B------:R-:W-:-:S02]  /*da20*/  IADD3 R5, R45, 0x8, RZ ;  /* 0x000000082d057810 */ /* 0x000fc40007ffe0ff */
[----:B------:R-:W-:Y:S01]  /*da30*/  MOV R8, 0xda70 ;  /* 0x0000da7000087802 */ /* 0x000fe20000000f00 */
[----:B-----5:R3:W-:Y:S04]  /*da40*/  STL.64 [R1+0x1388], R2 ;  /* 0x0013880201007387 */ /* 0x0207e80000100a00 */
[----:B--2---:R3:W-:Y:S02]  /*da50*/  STL.64 [R1+0x1380], R50 ;  /* 0x0013803201007387 */ /* 0x0047e40000100a00 */
[----:B-1-3--:R-:W-:Y:S05]  /*da60*/  CALL.REL.NOINC `($_ZN7cutlass13device_kernelIN5flash19enable_sm80_to_sm89INS1_16FlashAttnBwdSm80INS1_25CollectiveMainloopBwdSm80ILi2ELi2EN4cute5tupleIJNS5_1CILi128EEES8_NS7_ILi64EEEEEENS_10bfloat16_tEfNS_4arch4Sm80ELb1ELb0ELb1ELb1ELb0ELb0ELb0ELb0ELi2ELi4ELi4ELi4ELb0EEENS1_24CollectiveEpilogueBwdGQAISA_fSD_Li256ELb1ELb0EEENS1_25SingleTileBwdLPTSchedulerILb1ELi128ELb0EEEEEEEEEvNT_6ParamsE$_ZZN4cute6detail16composition_implINS_5tupleIJNS_1CILi8EEENS3_ILi2EEES5_S5_S4_S5_EEENS2_IJNS3_ILi1EEEiiiNS3_ILi72EEENS3_ILi512EEEEEENS3_ILi4EEENS3_ILi16EEEEEDaRKT_RKT0_RKT1_RKT2_ENKUlRKT_T0_E_clINS2_IJNS2_IJS5_S5_EEENS2_IJiiEEES7_S7_EEENS_17integral_constantIiLi4EEEEEDaSR_SS_) ;  /* 0x00000e7000007944 */ /* 0x00afea0003c00000 */
[----:B-----5:R-:W-:Y:S01]  /*da70*/  IMAD.MOV.U32 R8, RZ, RZ, R3 ;  /* 0x000000ffff087224 */ /* 0x020fe200078e0003 */
[----:B------:R-:W-:Y:S02]  /*da80*/  MOV R3, R7 ;  /* 0x0000000700037202 */ /* 0x000fe40000000f00 */
[----:B------:R-:W-:Y:S02]  /*da90*/  MOV R6, 0xdab0 ;  /* 0x0000dab000067802 */ /* 0x000fe40000000f00 */
[----:B-1----:R-:W-:Y:S05]  /*daa0*/  CALL.REL.NOINC `($_ZN7cutlass13device_kernelIN5flash19enable_sm80_to_sm89INS1_16FlashAttnBwdSm80INS1_25CollectiveMainloopBwdSm80ILi2ELi2EN4cute5tupleIJNS5_1CILi128EEES8_NS7_ILi64EEEEEENS_10bfloat16_tEfNS_4arch4Sm80ELb1ELb0ELb1ELb1ELb0ELb0ELb0ELb0ELi2ELi4ELi4ELi4ELb0EEENS1_24CollectiveEpilogueBwdGQAISA_fSD_Li256ELb1ELb0EEENS1_25SingleTileBwdLPTSchedulerILb1ELi128ELb0EEEEEEEEEvNT_6ParamsE$_ZN4cute5tupleIJNS0_IJNS_1CILi2EEES2_EEENS0_IJiiEEEEEC2ERKS3_RKS4_) ;  /* 0xffffd3f000007944 */ /* 0x002fea0003c3ffff */
[----:B------:R1:W5:Y:S01]  /*dab0*/  LDL.64 R2, [R1+0x13b0] ;  /* 0x0013b00001027983 */ /* 0x0003620000100a00 */
[----:B------:R-:W-:-:S04]  /*dac0*/  MOV R45, 0x0 ;  /* 0x00000000002d7802 */ /* 0x000fc80000000f00 */
[----:B------:R-:W-:Y:S05]  /*dad0*/  RET.REL.NODEC R44 `(_ZN7cutlass13device_kernelIN5flash19enable_sm80_to_sm89INS1_16FlashAttnBwdSm80INS1_25CollectiveMainloopBwdSm80ILi2ELi2EN4cute5tupleIJNS5_1CILi128EEES8_NS7_ILi64EEEEEENS_10bfloat16_tEfNS_4arch4Sm80ELb1ELb0ELb1ELb1ELb0ELb0ELb0ELb0ELi2ELi4ELi4ELi4ELb0EEENS1_24CollectiveEpilogueBwdGQAISA_fSD_Li256ELb1ELb0EEENS1_25SingleTileBwdLPTSchedulerILb1ELi128ELb0EEEEEEEEEvNT_6ParamsE) ;  /* 0xffff25202c007950 */ /* 0x000fea0003c3ffff */
        .type           $_ZN7cutlass13device_kernelIN5flash19enable_sm80_to_sm89INS1_16FlashAttnBwdSm80INS1_25CollectiveMainloopBwdSm80ILi2ELi2EN4cute5tupleIJNS5_1CILi128EEES8_NS7_ILi64EEEEEENS_10bfloat16_tEfNS_4arch4Sm80ELb1ELb0ELb1ELb1ELb0ELb0ELb0ELb0ELi2ELi4ELi4ELi4ELb0EEENS1_24CollectiveEpilogueBwdGQAISA_fSD_Li256ELb1ELb0EEENS1_25SingleTileBwdLPTSchedulerILb1ELi128ELb0EEEEEEEEEvNT_6ParamsE$_ZZN4cute6detail16composition_implINS_5tupleIJNS_1CILi8EEENS3_ILi2EEES5_S5_S4_S5_EEENS2_IJNS3_ILi1EEEiiiNS3_ILi72EEENS3_ILi512EEEEEENS2_IJNS2_IJS5_S5_S5_EEES5_NS2_IJNS3_ILi4EEES5_EEEEEENS2_IJNS2_IJS7_S9_S4_EEENS3_ILi4096EEENS2_IJNS3_ILi16EEENS3_ILi8192EEEEEEEEEEEDaRKT_RKT0_RKT1_RKT2_ENKUlRKT_RKT0_E_clISB_SF_EEDaSZ_S12_,@function
        .size           $_ZN7cutlass13device_kernelIN5flash19enable_sm80_to_sm89INS1_16FlashAttnBwdSm80INS1_25CollectiveMainloopBwdSm80ILi2ELi2EN4cute5tupleIJNS5_1CILi128EEES8_NS7_ILi64EEEEEENS_10bfloat16_tEfNS_4arch4Sm80ELb1ELb0ELb1ELb1ELb0ELb0ELb0ELb0ELi2ELi4ELi4ELi4ELb0EEENS1_24CollectiveEpilogueBwdGQAISA_fSD_Li256ELb1ELb0EEENS1_25SingleTileBwdLPTSchedulerILb1ELi128ELb0EEEEEEEEEvNT_6ParamsE$_ZZN4cute6detail16composition_implINS_5tupleIJNS_1CILi8EEENS3_ILi2EEES5_S5_S4_S5_EEENS2_IJNS3_ILi1EEEiiiNS3_ILi72EEENS3_ILi512EEEEEENS2_IJNS2_IJS5_S5_S5_EEES5_NS2_IJNS3_ILi4EEES5_EEEEEENS2_IJNS2_IJS7_S9_S4_EEENS3_ILi4096EEENS2_IJNS3_ILi16EEENS3_ILi8192EEEEEEEEEEEDaRKT_RKT0_RKT1_RKT2_ENKUlRKT_RKT0_E_clISB_SF_EEDaSZ_S12_,($_ZN7cutlass13device_kernelIN5flash19enable_sm80_to_sm89INS1_16FlashAttnBwdSm80INS1_25CollectiveMainloopBwdSm80ILi2ELi2EN4cute5tupleIJNS5_1CILi128EEES8_NS7_ILi64EEEEEENS_10bfloat16_tEfNS_4arch4Sm80ELb1ELb0ELb1ELb1ELb0ELb0ELb0ELb0ELi2ELi4ELi4ELi4ELb0EEENS1_24CollectiveEpilogueBwdGQAISA_fSD_Li256ELb1ELb0EEENS1_25SingleTileBwdLPTSchedulerILb1ELi128ELb0EEEEEEEEEvNT_6ParamsE$_ZZN4cute6detail16composition_implINS_5tupleIJNS_1CILi8EEENS3_ILi2EEES5_S5_S4_S5_EEENS2_IJNS3_ILi1EEEiiiNS3_ILi72EEENS3_ILi512EEEEEENS2_IJNS2_IJS5_S5_S5_EEES5_NS2_IJNS3_ILi4EEES5_EEEEEENS2_IJNS2_IJS7_S9_S4_EEENS3_ILi4096EEENS2_IJNS3_ILi16EEENS3_ILi8192EEEEEEEEEEEDaRKT_RKT0_RKT1_RKT2_ENKUlRKT_RKT0_E_clISD_SJ_EEDaSZ_S12_ - $_ZN7cutlass13device_kernelIN5flash19enable_sm80_to_sm89INS1_16FlashAttnBwdSm80INS1_25CollectiveMainloopBwdSm80ILi2ELi2EN4cute5tupleIJNS5_1CILi128EEES8_NS7_ILi64EEEEEENS_10bfloat16_tEfNS_4arch4Sm80ELb1ELb0ELb1ELb1ELb0ELb0ELb0ELb0ELi2ELi4ELi4ELi4ELb0EEENS1_24CollectiveEpilogueBwdGQAISA_fSD_Li256ELb1ELb0EEENS1_25SingleTileBwdLPTSchedulerILb1ELi128ELb0EEEEEEEEEvNT_6ParamsE$_ZZN4cute6detail16composition_implINS_5tupleIJNS_1CILi8EEENS3_ILi2EEES5_S5_S4_S5_EEENS2_IJNS3_ILi1EEEiiiNS3_ILi72EEENS3_ILi512EEEEEENS2_IJNS2_IJS5_S5_S5_EEES5_NS2_IJNS3_ILi4EEES5_EEEEEENS2_IJNS2_IJS7_S9_S4_EEENS3_ILi4096EEENS2_IJNS3_ILi16EEENS3_ILi8192EEEEEEEEEEEDaRKT_RKT0_RKT1_RKT2_ENKUlRKT_RKT0_E_clISB_SF_EEDaSZ_S12_)
$_ZN7cutlass13device_kernelIN5flash19enable_sm80_to_sm89INS1_16FlashAttnBwdSm80INS1_25CollectiveMainloopBwdSm80ILi2ELi2EN4cute5tupleIJNS5_1CILi128EEES8_NS7_ILi64EEEEEENS_10bfloat16_tEfNS_4arch4Sm80ELb1ELb0ELb1ELb1ELb0ELb0ELb0ELb0ELi2ELi4ELi4ELi4ELb0EEENS1_24CollectiveEpilogueBwdGQAISA_fSD_Li256ELb1ELb0EEENS1_25SingleTileBwdLPTSchedulerILb1ELi128ELb0EEEEEEEEEvNT_6ParamsE$_ZZN4cute6detail16composition_implINS_5tupleIJNS_1CILi8EEENS3_ILi2EEES5_S5_S4_S5_EEENS2_IJNS3_ILi1EEEiiiNS3_ILi72EEENS3_ILi512EEEEEENS2_IJNS2_IJS5_S5_S5_EEES5_NS2_IJNS3_ILi4EEES5_EEEEEENS2_IJNS2_IJS7_S9_S4_EEENS3_ILi4096EEENS2_IJNS3_ILi16EEENS3_ILi8192EEEEEEEEEEEDaRKT_RKT0_RKT1_RKT2_ENKUlRKT_RKT0_E_clISB_SF_EEDaSZ_S12_:
[----:B------:R-:W-:Y:S01]  /*dae0*/  IADD3 R76, R1, 0x1680, RZ ;  /* 0x00001680014c7810 */ /* 0x000fe20007ffe0ff */
[----:B------:R-:W-:Y:S01]  /*daf0*/  IMAD.MOV.U32 R70, RZ, RZ, R67 ;  /* 0x000000ffff467224 */ /* 0x000fe200078e0043 */
[----:B------:R-:W-:Y:S01]  /*db00*/  MOV R10, 0xdb60 ;  /* 0x0000db60000a7802 */ /* 0x000fe20000000f00 */
[----:B------:R-:W-:Y:S01]  /*db10*/  IMAD.MOV.U32 R4, RZ, RZ, R58 ;  /* 0x000000ffff047224 */ /* 0x000fe200078e003a */
[----:B------:R-:W-:Y:S01]  /*db20*/  IADD3 R76, R76, c[0x0][0x20], RZ ;  /* 0x000008004c4c7a10 */ /* 0x000fe20007ffe0ff */
[----:B------:R-:W-:-:S03]  /*db30*/  IMAD.MOV.U32 R5, RZ, RZ, R65 ;  /* 0x000000ffff057224 */ /* 0x000fc600078e0041 */
[----:B------:R-:W-:Y:S02]  /*db40*/  IADD3 R77, R76, 0x4, RZ ;  /* 0x000000044c4d7810 */ /* 0x000fe40007ffe0ff */
[----:B------:R-:W-:Y:S05]  /*db50*/  CALL.REL.NOINC `($_ZN7cutlass13device_kernelIN5flash19enable_sm80_to_sm89INS1_16FlashAttnBwdSm80INS1_25CollectiveMainloopBwdSm80ILi2ELi2EN4cute5tupleIJNS5_1CILi128EEES8_NS7_ILi64EEEEEENS_10bfloat16_tEfNS_4arch4Sm80ELb1ELb0ELb1ELb1ELb0ELb0ELb0ELb0ELi2ELi4ELi4ELi4ELb0EEENS1_24CollectiveEpilogueBwdGQAISA_fSD_Li256ELb1ELb0EEENS1_25SingleTileBwdLPTSchedulerILb1ELi128ELb0EEEEEEEEEvNT_6ParamsE$_ZZN4cute6detail16composition_implINS_5tupleIJNS_1CILi8EEENS3_ILi2EEES5_S5_S4_S5_EEENS2_IJNS3_ILi1EEEiiiNS3_ILi72EEENS3_ILi512EEEEEENS2_IJS5_S5_S5_EEENS2_IJS7_S9_S4_EEEEEDaRKT_RKT0_RKT1_RKT2_ENKUlRKT_RKT0_E_clIS5_S4_EEDaSR_SU_) ;  /* 0x0000093000007944 */ /* 0x000fea0003c00000 */
[----:B-----5:R-:W-:Y:S02]  /*db60*/  MOV R3, R2 ;  /* 0x0000000200037202 */ /* 0x020fe40000000f00 */
[----:B------:R-:W-:Y:S02]  /*db70*/  MOV R2, 0xdb90 ;  /* 0x0000db9000027802 */ /* 0x000fe40000000f00 */
[----:B-1----:R-:W-:Y:S05]  /*db80*/  CALL.REL.NOINC `($_ZN7cutlass13device_kernelIN5flash19enable_sm80_to_sm89INS1_16FlashAttnBwdSm80INS1_25CollectiveMainloopBwdSm80ILi2ELi2EN4cute5tupleIJNS5_1CILi128EEES8_NS7_ILi64EEEEEENS_10bfloat16_tEfNS_4arch4Sm80ELb1ELb0ELb1ELb1ELb0ELb0ELb0ELb0ELi2ELi4ELi4ELi4ELb0EEENS1_24CollectiveEpilogueBwdGQAISA_fSD_Li256ELb1ELb0EEENS1_25SingleTileBwdLPTSchedulerILb1ELi128ELb0EEEEEEEEEvNT_6ParamsE$_ZN4cute3eso3ESOILb1ELb0EJNS_1CILi1EEENS2_ILi512EEEiEEC2ERKS3_RKS4_RKi) ;  /* 0xffffa13000007944 */ /* 0x002fea0003c3ffff */
[----:B------:R2:W5:Y:S01]  /*db90*/  LDL R2, [R1+0x1684] ;  /* 0x0016840001027983 */ /* 0x0005620000100800 */
[----:B------:R-:W-:-:S03]  /*dba0*/  MOV R6, 0xdbc0 ;  /* 0x0000dbc000067802 */ /* 0x000fc60000000f00 */
[----:B-12--5:R-:W-:Y:S05]  /*dbb0*/  CALL.REL.NOINC `($_ZN7cutlass13device_kernelIN5flash19enable_sm80_to_sm89INS1_16FlashAttnBwdSm80INS1_25CollectiveMainloopBwdSm80ILi2ELi2EN4cute5tupleIJNS5_1CILi128EEES8_NS7_ILi64EEEEEENS_10bfloat16_tEfNS_4arch4Sm80ELb1ELb0ELb1ELb1ELb0ELb0ELb0ELb0ELi2ELi4ELi4ELi4ELb0EEENS1_24CollectiveEpilogueBwdGQAISA_fSD_Li256ELb1ELb0EEENS1_25SingleTileBwdLPTSchedulerILb1ELi128ELb0EEEEEEEEEvNT_6ParamsE$_ZN4cute5tupleIJNS0_IJNS_1CILi2EEES2_S2_EEENS0_IJNS1_ILi1EEENS1_ILi512EEEiEEEEEC2ERKS3_RKS6_) ;  /* 0xffffd33000007944 */ /* 0x026fea0003c3ffff */
[----:B------:R1:W5:Y:S01]  /*dbc0*/  LDL R77, [R1+0x1680] ;  /* 0x00168000014d7983 */ /* 0x0003620000100800 */
[----:B------:R-:W-:-:S04]  /*dbd0*/  MOV R89, 0x0 ;  /* 0x0000000000597802 */ /* 0x000fc80000000f00 */
[----:B------:R-:W-:Y:S05]  /*dbe0*/  RET.REL.NODEC R88 `(_ZN7cutlass13device_kernelIN5flash19enable_sm80_to_sm89INS1_16FlashAttnBwdSm80INS1_25CollectiveMainloopBwdSm80ILi2ELi2EN4cute5tupleIJNS5_1CILi128EEES8_NS7_ILi64EEEEEENS_10bfloat16_tEfNS_4arch4Sm80ELb1ELb0ELb1ELb1ELb0ELb0ELb0ELb0ELi2ELi4ELi4ELi4ELb0EEENS1_24CollectiveEpilogueBwdGQAISA_fSD_Li256ELb1ELb0EEENS1_25SingleTileBwdLPTSchedulerILb1ELi128ELb0EEEEEEEEEvNT_6ParamsE) ;  /* 0xffff241058007950 */ /* 0x000fea0003c3ffff */
        .type           $_ZN7cutlass13device_kernelIN5flash19enable_sm80_to_sm89INS1_16FlashAttnBwdSm80INS1_25CollectiveMainloopBwdSm80ILi2ELi2EN4cute5tupleIJNS5_1CILi128EEES8_NS7_ILi64EEEEEENS_10bfloat16_tEfNS_4arch4Sm80ELb1ELb0ELb1ELb1ELb0ELb0ELb0ELb0ELi2ELi4ELi4ELi4ELb0EEENS1_24CollectiveEpilogueBwdGQAISA_fSD_Li256ELb1ELb0EEENS1_25SingleTileBwdLPTSchedulerILb1ELi128ELb0EEEEEEEEEvNT_6ParamsE$_ZZN4cute6detail16composition_implINS_5tupleIJNS_1CILi8EEENS3_ILi2EEES5_S5_S4_S5_EEENS2_IJNS3_ILi1EEEiiiNS3_ILi72EEENS3_ILi512EEEEEENS2_IJNS2_IJS5_S5_S5_EEES5_NS2_IJNS3_ILi4EEES5_EEEEEENS2_IJNS2_IJS7_S9_S4_EEENS3_ILi4096EEENS2_IJNS3_ILi16EEENS3_ILi8192EEEEEEEEEEEDaRKT_RKT0_RKT1_RKT2_ENKUlRKT_RKT0_E_clISD_SJ_EEDaSZ_S12_,@function
        .size           $_ZN7cutlass13device_kernelIN5flash19enable_sm80_to_sm89INS1_16FlashAttnBwdSm80INS1_25CollectiveMainloopBwdSm80ILi2ELi2EN4cute5tupleIJNS5_1CILi128EEES8_NS7_ILi64EEEEEENS_10bfloat16_tEfNS_4arch4Sm80ELb1ELb0ELb1ELb1ELb0ELb0ELb0ELb0ELi2ELi4ELi4ELi4ELb0EEENS1_24CollectiveEpilogueBwdGQAISA_fSD_Li256ELb1ELb0EEENS1_25SingleTileBwdLPTSchedulerILb1ELi128ELb0EEEEEEEEEvNT_6ParamsE$_ZZN4cute6detail16composition_implINS_5tupleIJNS_1CILi8EEENS3_ILi2EEES5_S5_S4_S5_EEENS2_IJNS3_ILi1EEEiiiNS3_ILi72EEENS3_ILi512EEEEEENS2_IJNS2_IJS5_S5_S5_EEES5_NS2_IJNS3_ILi4EEES5_EEEEEENS2_IJNS2_IJS7_S9_S4_EEENS3_ILi4096EEENS2_IJNS3_ILi16EEENS3_ILi8192EEEEEEEEEEEDaRKT_RKT0_RKT1_RKT2_ENKUlRKT_RKT0_E_clISD_SJ_EEDaSZ_S12_,($_ZN7cutlass13device_kernelIN5flash19enable_sm80_to_sm89INS1_16FlashAttnBwdSm80INS1_25CollectiveMainloopBwdSm80ILi2ELi2EN4cute5tupleIJNS5_1CILi128EEES8_NS7_ILi64EEEEEENS_10bfloat16_tEfNS_4arch4Sm80ELb1ELb0ELb1ELb1ELb0ELb0ELb0ELb0ELi2ELi4ELi4ELi4ELb0EEENS1_24CollectiveEpilogueBwdGQAISA_fSD_Li256ELb1ELb0EEENS1_25SingleTileBwdLPTSchedulerILb1ELi128ELb0EEEEEEEEEvNT_6ParamsE$_ZZN4cute6detail16composition_implINS_5tupleIJNS_1CILi8EEENS3_ILi2EEES5_S5_S4_S5_EEENS2_IJNS3_ILi1EEEiiiNS3_ILi72EEENS3_ILi512EEEEEENS2_IJNS2_IJS5_S5_S5_EEES5_NS3_ILi4EEEEEENS2_IJNS2_IJS7_S9_S4_EEENS3_ILi4096EEENS3_ILi16EEEEEEEEDaRKT_RKT0_RKT1_RKT2_ENKUlRKT_RKT0_E_clISB_SE_EEDaSW_SZ_ - $_ZN7cutlass13device_kernelIN5flash19enable_sm80_to_sm89INS1_16FlashAttnBwdSm80INS1_25CollectiveMainloopBwdSm80ILi2ELi2EN4cute5tupleIJNS5_1CILi128EEES8_NS7_ILi64EEEEEENS_10bfloat16_tEfNS_4arch4Sm80ELb1ELb0ELb1ELb1ELb0ELb0ELb0ELb0ELi2ELi4ELi4ELi4ELb0EEENS1_24CollectiveEpilogueBwdGQAISA_fSD_Li256ELb1ELb0EEENS1_25SingleTileBwdLPTSchedulerILb1ELi128ELb0EEEEEEEEEvNT_6ParamsE$_ZZN4cute6detail16composition_implINS_5tupleIJNS_1CILi8EEENS3_ILi2EEES5_S5_S4_S5_EEENS2_IJNS3_ILi1EEEiiiNS3_ILi72EEENS3_ILi512EEEEEENS2_IJNS2_IJS5_S5_S5_EEES5_NS2_IJNS3_ILi4EEES5_EEEEEENS2_IJNS2_IJS7_S9_S4_EEENS3_ILi4096EEENS2_IJNS3_ILi16EEENS3_ILi8192EEEEEEEEEEEDaRKT_RKT0_RKT1_RKT2_ENKUlRKT_RKT0_E_clISD_SJ_EEDaSZ_S12_)
$_ZN7cutlass13device_kernelIN5flash19enable_sm80_to_sm89INS1_16FlashAttnBwdSm80INS1_25CollectiveMainloopBwdSm80ILi2ELi2EN4cute5tupleIJNS5_1CILi128EEES8_NS7_ILi64EEEEEENS_10bfloat16_tEfNS_4arch4Sm80ELb1ELb0ELb1ELb1ELb0ELb0ELb0ELb0ELi2ELi4ELi4ELi4ELb0EEENS1_24CollectiveEpilogueBwdGQAISA_fSD_Li256ELb1ELb0EEENS1_25SingleTileBwdLPTSchedulerILb1ELi128ELb0EEEEEEEEEvNT_6ParamsE$_ZZN4cute6detail16composition_implINS_5tupleIJNS_1CILi8EEENS3_ILi2EEES5_S5_S4_S5_EEENS2_IJNS3_ILi1EEEiiiNS3_ILi72EEENS3_ILi512EEEEEENS2_IJNS2_IJS5_S5_S5_EEES5_NS2_IJNS3_ILi4EEES5_EEEEEENS2_IJNS2_IJS7_S9_S4_EEENS3_ILi4096EEENS2_IJNS3_ILi16EEENS3_ILi8192EEEEEEEEEEEDaRKT_RKT0_RKT1_RKT2_ENKUlRKT_RKT0_E_clISD_SJ_EEDaSZ_S12_:
[----:B------:R-:W-:Y:S01]  /*dbf0*/  IADD3 R2, R1, 0x1680, RZ ;  /* 0x0000168001027810 */ /* 0x000fe20007ffe0ff */
[----:B------:R-:W-:Y:S01]  /*dc00*/  IMAD.MOV.U32 R3, RZ, RZ, R65 ;  /* 0x000000ffff037224 */ /* 0x000fe200078e0041 */
[----:B------:R-:W-:Y:S02]  /*dc10*/  MOV R90, 0xdc40 ;  /* 0x0000dc40005a7802 */ /* 0x000fe40000000f00 */
[----:B------:R-:W-:Y:S02]  /*dc20*/  IADD3 R65, R2, c[0x0][0x20], RZ ;  /* 0x0000080002417a10 */ /* 0x000fe40007ffe0ff */
[----:B------:R-:W-:Y:S05]  /*dc30*/  CALL.REL.NOINC `($_ZN7cutlass13device_kernelIN5flash19enable_sm80_to_sm89INS1_16FlashAttnBwdSm80INS1_25CollectiveMainloopBwdSm80ILi2ELi2EN4cute5tupleIJNS5_1CILi128EEES8_NS7_ILi64EEEEEENS_10bfloat16_tEfNS_4arch4Sm80ELb1ELb0ELb1ELb1ELb0ELb0ELb0ELb0ELi2ELi4ELi4ELi4ELb0EEENS1_24CollectiveEpilogueBwdGQAISA_fSD_Li256ELb1ELb0EEENS1_25SingleTileBwdLPTSchedulerILb1ELi128ELb0EEEEEEEEEvNT_6ParamsE$_ZZN4cute6detail16composition_implINS_5tupleIJNS_1CILi8EEENS3_ILi2EEES5_S5_S4_S5_EEENS2_IJNS3_ILi1EEEiiiNS3_ILi72EEENS3_ILi512EEEEEENS2_IJNS3_ILi4EEES5_EEENS2_IJNS3_ILi16EEENS3_ILi8192EEEEEEEEDaRKT_RKT0_RKT1_RKT2_ENKUlRKT_RKT0_E_clISB_SD_EEDaSU_SX_) ;  /* 0x000003b000007944 */ /* 0x000fea0003c00000 */
[----:B------:R-:W-:Y:S02]  /*dc40*/  MOV R6, 0xdc60 ;  /* 0x0000dc6000067802 */ /* 0x000fe40000000f00 */
[----:B-1---5:R-:W-:Y:S05]  /*dc50*/  CALL.REL.NOINC `($_ZN7cutlass13device_kernelIN5flash19enable_sm80_to_sm89INS1_16FlashAttnBwdSm80INS1_25CollectiveMainloopBwdSm80ILi2ELi2EN4cute5tupleIJNS5_1CILi128EEES8_NS7_ILi64EEEEEENS_10bfloat16_tEfNS_4arch4Sm80ELb1ELb0ELb1ELb1ELb0ELb0ELb0ELb0ELi2ELi4ELi4ELi4ELb0EEENS1_24CollectiveEpilogueBwdGQAISA_fSD_Li256ELb1ELb0EEENS1_25SingleTileBwdLPTSchedulerILb1ELi128ELb0EEEEEEEEEvNT_6ParamsE$_ZN4cute3eso3ESOILb0ELb1EJNS_5tupleIJiiEEENS_1CILi8192EEEEEC2ERKS3_RKS5_) ;  /* 0xffff975000007944 */ /* 0x022fea0003c3ffff */
[----:B-1----:R1:W5:Y:S01]  /*dc60*/  LDL.64 R2, [R1+0x1680] ;  /* 0x0016800001027983 */ /* 0x0023620000100a00 */
[----:B------:R-:W-:-:S03]  /*dc70*/  MOV R8, 0xdc90 ;  /* 0x0000dc9000087802 */ /* 0x000fc60000000f00 */
[----:B-1---5:R-:W-:Y:S05]  /*dc80*/  CALL.REL.NOINC `($_ZN7cutlass13device_kernelIN5flash19enable_sm80_to_sm89INS1_16FlashAttnBwdSm80INS1_25CollectiveMainloopBwdSm80ILi2ELi2EN4cute5tupleIJNS5_1CILi128EEES8_NS7_ILi64EEEEEENS_10bfloat16_tEfNS_4arch4Sm80ELb1ELb0ELb1ELb1ELb0ELb0ELb0ELb0ELi2ELi4ELi4ELi4ELb0EEENS1_24CollectiveEpilogueBwdGQAISA_fSD_Li256ELb1ELb0EEENS1_25SingleTileBwdLPTSchedulerILb1ELi128ELb0EEEEEEEEEvNT_6ParamsE$_ZN4cute5tupleIJNS0_IJNS0_IJNS_1CILi2EEES2_EEES2_EEENS0_IJNS0_IJiiEEENS1_ILi8192EEEEEEEEC2ERKS4_RKS7_) ;  /* 0xffffcd3000007944 */ /* 0x022fea0003c3ffff */
[----:B-1----:R1:W5:Y:S01]  /*dc90*/  LDL.64 R2, [R1+0x1680] ;  /* 0x0016800001027983 */ /* 0x0023620000100a00 */
[----:B------:R-:W-:Y:S02]  /*dca0*/  MOV R4, R76 ;  /* 0x0000004c00047202 */ /* 0x000fe40000000f00 */
[----:B------:R-:W-:-:S04]  /*dcb0*/  MOV R5, 0x0 ;  /* 0x0000000000057802 */ /* 0x000fc80000000f00 */
[----:B------:R-:W-:Y:S05]  /*dcc0*/  RET.REL.NODEC R4 `(_ZN7cutlass13device_kernelIN5flash19enable_sm80_to_sm89INS1_16FlashAttnBwdSm80INS1_25CollectiveMainloopBwdSm80ILi2ELi2EN4cute5tupleIJNS5_1CILi128EEES8_NS7_ILi64EEEEEENS_10bfloat16_tEfNS_4arch4Sm80ELb1ELb0ELb1ELb1ELb0ELb0ELb0ELb0ELi2ELi4ELi4ELi4ELb0EEENS1_24CollectiveEpilogueBwdGQAISA_fSD_Li256ELb1ELb0EEENS1_25SingleTileBwdLPTSchedulerILb1ELi128ELb0EEEEEEEEEvNT_6ParamsE) ;  /* 0xffff233004007950 */ /* 0x000fea0003c3ffff */
        .type           $_ZN7cutlass13device_kernelIN5flash19enable_sm80_to_sm89INS1_16FlashAttnBwdSm80INS1_25CollectiveMainloopBwdSm80ILi2ELi2EN4cute5tupleIJNS5_1CILi128EEES8_NS7_ILi64EEEEEENS_10bfloat16_tEfNS_4arch4Sm80ELb1ELb0ELb1ELb1ELb0ELb0ELb0ELb0ELi2ELi4ELi4ELi4ELb0EEENS1_24CollectiveEpilogueBwdGQAISA_fSD_Li256ELb1ELb0EEENS1_25SingleTileBwdLPTSchedulerILb1ELi128ELb0EEEEEEEEEvNT_6ParamsE$_ZZN4cute6detail16composition_implINS_5tupleIJNS_1CILi8EEENS3_ILi2EEES5_S5_S4_S5_EEENS2_IJNS3_ILi1EEEiiiNS3_ILi72EEENS3_ILi512EEEEEENS2_IJNS2_IJS5_S5_S5_EEES5_NS3_ILi4EEEEEENS2_IJNS2_IJS7_S9_S4_EEENS3_ILi4096EEENS3_ILi16EEEEEEEEDaRKT_RKT0_RKT1_RKT2_ENKUlRKT_RKT0_E_clISB_SE_EEDaSW_SZ_,@function
        .size           $_ZN7cutlass13device_kernelIN5flash19enable_sm80_to_sm89INS1_16FlashAttnBwdSm80INS1_25CollectiveMainloopBwdSm80ILi2ELi2EN4cute5tupleIJNS5_1CILi128EEES8_NS7_ILi64EEEEEENS_10bfloat16_tEfNS_4arch4Sm80ELb1ELb0ELb1ELb1ELb0ELb0ELb0ELb0ELi2ELi4ELi4ELi4ELb0EEENS1_24CollectiveEpilogueBwdGQAISA_fSD_Li256ELb1ELb0EEENS1_25SingleTileBwdLPTSchedulerILb1ELi128ELb0EEEEEEEEEvNT_6ParamsE$_ZZN4cute6detail16composition_implINS_5tupleIJNS_1CILi8EEENS3_ILi2EEES5_S5_S4_S5_EEENS2_IJNS3_ILi1EEEiiiNS3_ILi72EEENS3_ILi512EEEEEENS2_IJNS2_IJS5_S5_S5_EEES5_NS3_ILi4EEEEEENS2_IJNS2_IJS7_S9_S4_EEENS3_ILi4096EEENS3_ILi16EEEEEEEEDaRKT_RKT0_RKT1_RKT2_ENKUlRKT_RKT0_E_clISB_SE_EEDaSW_SZ_,($_ZN7cutlass13device_kernelIN5flash19enable_sm80_to_sm89INS1_16FlashAttnBwdSm80INS1_25CollectiveMainloopBwdSm80ILi2ELi2EN4cute5tupleIJNS5_1CILi128EEES8_NS7_ILi64EEEEEENS_10bfloat16_tEfNS_4arch4Sm80ELb1ELb0ELb1ELb1ELb0ELb0ELb0ELb0ELi2ELi4ELi4ELi4ELb0EEENS1_24CollectiveEpilogueBwdGQAISA_fSD_Li256ELb1ELb0EEENS1_25SingleTileBwdLPTSchedulerILb1ELi128ELb0EEEEEEEEEvNT_6ParamsE$_ZZN4cute6detail16composition_implINS_5tupleIJNS_1CILi8EEENS3_ILi2EEES5_S5_S4_S5_EEENS2_IJNS3_ILi1EEEiiiNS3_ILi72EEENS3_ILi512EEEEEENS2_IJNS2_IJS5_S5_S5_EEES5_NS3_ILi4EEEEEENS2_IJNS2_IJS7_S9_S4_EEENS3_ILi4096EEENS3_ILi16EEEEEEEEDaRKT_RKT0_RKT1_RKT2_ENKUlRKT_RKT0_E_clISC_SG_EEDaSW_SZ_ - $_ZN7cutlass13device_kernelIN5flash19enable_sm80_to_sm89INS1_16FlashAttnBwdSm80INS1_25CollectiveMainloopBwdSm80ILi2ELi2EN4cute5tupleIJNS5_1CILi128EEES8_NS7_ILi64EEEEEENS_10bfloat16_tEfNS_4arch4Sm80ELb1ELb0ELb1ELb1ELb0ELb0ELb0ELb0ELi2ELi4ELi4ELi4ELb0EEENS1_24CollectiveEpilogueBwdGQAISA_fSD_Li256ELb1ELb0EEENS1_25SingleTileBwdLPTSchedulerILb1ELi128ELb0EEEEEEEEEvNT_6ParamsE$_ZZN4cute6detail16composition_implINS_5tupleIJNS_1CILi8EEENS3_ILi2EEES5_S5_S4_S5_EEENS2_IJNS3_ILi1EEEiiiNS3_ILi72EEENS3_ILi512EEEEEENS2_IJNS2_IJS5_S5_S5_EEES5_NS3_ILi4EEEEEENS2_IJNS2_IJS7_S9_S4_EEENS3_ILi4096EEENS3_ILi16EEEEEEEEDaRKT_RKT0_RKT1_RKT2_ENKUlRKT_RKT0_E_clISB_SE_EEDaSW_SZ_)
$_ZN7cutlass13device_kernelIN5flash19enable_sm80_to_sm89INS1_16FlashAttnBwdSm80INS1_25CollectiveMainloopBwdSm80ILi2ELi2EN4cute5tupleIJNS5_1CILi128EEES8_NS7_ILi64EEEEEENS_10bfloat16_tEfNS_4arch4Sm80ELb1ELb0ELb1ELb1ELb0ELb0ELb0ELb0ELi2ELi4ELi4ELi4ELb0EEENS1_24CollectiveEpilogueBwdGQAISA_fSD_Li256ELb1ELb0EEENS1_25SingleTileBwdLPTSchedulerILb1ELi128ELb0EEEEEEEEEvNT_6ParamsE$_ZZN4cute6detail16composition_implINS_5tupleIJNS_1CILi8EEENS3_ILi2EEES5_S5_S4_S5_EEENS2_IJNS3_ILi1EEEiiiNS3_ILi72EEENS3_ILi512EEEEEENS2_IJNS2_IJS5_S5_S5_EEES5_NS3_ILi4EEEEEENS2_IJNS2_IJS7_S9_S4_EEENS3_ILi4096EEENS3_ILi16EEEEEEEEDaRKT_RKT0_RKT1_RKT2_ENKUlRKT_RKT0_E_clISB_SE_EEDaSW_SZ_:
[----:B------:R-:W-:Y:S01]  /*dcd0*/  IADD3 R32, R1, 0x1380, RZ ;  /* 0x0000138001207810 */ /* 0x000fe20007ffe0ff */
[----:B------:R-:W-:Y:S01]  /*dce0*/  IMAD.MOV.U32 R4, RZ, RZ, R6 ;  /* 0x000000ffff047224 */ /* 0x000fe200078e0006 */
[----:B------:R-:W-:Y:S02]  /*dcf0*/  MOV R10, 0xdd30 ;  /* 0x0000dd30000a7802 */ /* 0x000fe40000000f00 */
[----:B------:R-:W-:-:S04]  /*dd00*/  IADD3 R32, R32, c[0x0][0x20], RZ ;  /* 0x0000080020207a10 */ /* 0x000fc80007ffe0ff */
[----:B------:R-:W-:Y:S02]  /*dd10*/  IADD3 R61, R32, 0x4, RZ ;  /* 0x00000004203d7810 */ /* 0x000fe40007ffe0ff */
[----:B------:R-:W-:Y:S05]  /*dd20*/  CALL.REL.NOINC `($_ZN7cutlass13device_kernelIN5flash19enable_sm80_to_sm89INS1_16FlashAttnBwdSm80INS1_25CollectiveMainloopBwdSm80ILi2ELi2EN4cute5tupleIJNS5_1CILi128EEES8_NS7_ILi64EEEEEENS_10bfloat16_tEfNS_4arch4Sm80ELb1ELb0ELb1ELb1ELb0ELb0ELb0ELb0ELi2ELi4ELi4ELi4ELb0EEENS1_24CollectiveEpilogueBwdGQAISA_fSD_Li256ELb1ELb0EEENS1_25SingleTileBwdLPTSchedulerILb1ELi128ELb0EEEEEEEEEvNT_6ParamsE$_ZZN4cute6detail16composition_implINS_5tupleIJNS_1CILi8EEENS3_ILi2EEES5_S5_S4_S5_EEENS2_IJNS3_ILi1EEEiiiNS3_ILi72EEENS3_ILi512EEEEEENS2_IJS5_S5_S5_EEENS2_IJS7_S9_S4_EEEEEDaRKT_RKT0_RKT1_RKT2_ENKUlRKT_RKT0_E_clIS5_S4_EEDaSR_SU_) ;  /* 0x0000076000007944 */ /* 0x000fea0003c00000 */
[----:B-----5:R-:W-:Y:S01]  /*dd30*/  MOV R3, R2 ;  /* 0x0000000200037202 */ /* 0x020fe20000000f00 */
[----:B------:R-:W-:Y:S01]  /*dd40*/  IMAD.MOV.U32 R77, RZ, RZ, R61 ;  /* 0x000000ffff4d7224 */ /* 0x000fe200078e003d */
[----:B------:R-:W-:Y:S02]  /*dd50*/  MOV R2, 0xdd70 ;  /* 0x0000dd7000027802 */ /* 0x000fe40000000f00 */
[----:B-1----:R-:W-:Y:S05]  /*dd60*/  CALL.REL.NOINC `($_ZN7cutlass13device_kernelIN5flash19enable_sm80_to_sm89INS1_16FlashAttnBwdSm80INS1_25CollectiveMainloopBwdSm80ILi2ELi2EN4cute5tupleIJNS5_1CILi128EEES8_NS7_ILi64EEEEEENS_10bfloat16_tEfNS_4arch4Sm80ELb1ELb0ELb1ELb1ELb0ELb0ELb0ELb0ELi2ELi4ELi4ELi4ELb0EEENS1_24CollectiveEpilogueBwdGQAISA_fSD_Li256ELb1ELb0EEENS1_25SingleTileBwdLPTSchedulerILb1ELi128ELb0EEEEEEEEEvNT_6ParamsE$_ZN4cute3eso3ESOILb1ELb0EJNS_1CILi1EEENS2_ILi512EEEiEEC2ERKS3_RKS4_RKi) ;  /* 0xffff9f5000007944 */ /* 0x002fea0003c3ffff */
[----:B------:R2:W5:Y:S01]  /*dd70*/  LDL R2, [R1+0x1384] ;  /* 0x0013840001027983 */ /* 0x0005620000100800 */
[----:B------:R-:W-:Y:S02]  /*dd80*/  MOV R76, R32 ;  /* 0x00000020004c7202 */ /* 0x000fe40000000f00 */
[----:B------:R-:W-:Y:S02]  /*dd90*/  MOV R6, 0xddb0 ;  /* 0x0000ddb000067802 */ /* 0x000fe40000000f00 */
[----:B-12--5:R-:W-:Y:S05]  /*dda0*/  CALL.REL.NOINC `($_ZN7cutlass13device_kernelIN5flash19enable_sm80_to_sm89INS1_16FlashAttnBwdSm80INS1_25CollectiveMainloopBwdSm80ILi2ELi2EN4cute5tupleIJNS5_1CILi128EEES8_NS7_ILi64EEEEEENS_10bfloat16_tEfNS_4arch4Sm80ELb1ELb0ELb1ELb1ELb0ELb0ELb0ELb0ELi2ELi4ELi4ELi4ELb0EEENS1_24CollectiveEpilogueBwdGQAISA_fSD_Li256ELb1ELb0EEENS1_25SingleTileBwdLPTSchedulerILb1ELi128ELb0EEEEEEEEEvNT_6ParamsE$_ZN4cute5tupleIJNS0_IJNS_1CILi2EEES2_S2_EEENS0_IJNS1_ILi1EEENS1_ILi512EEEiEEEEEC2ERKS3_RKS6_) ;  /* 0xffffd14000007944 */ /* 0x026fea0003c3ffff */
[----:B------:R1:W5:Y:S01]  /*ddb0*/  LDL R32, [R1+0x1380] ;  /* 0x0013800001207983 */ /* 0x0003620000100800 */
[----:B------:R-:W-:-:S04]  /*ddc0*/  MOV R61, 0x0 ;  /* 0x00000000003d7802 */ /* 0x000fc80000000f00 */
[----:B------:R-:W-:Y:S05]  /*ddd0*/  RET.REL.NODEC R60 `(_ZN7cutlass13device_kernelIN5flash19enable_sm80_to_sm89INS1_16FlashAttnBwdSm80INS1_25CollectiveMainloopBwdSm80ILi2ELi2EN4cute5tupleIJNS5_1CILi128EEES8_NS7_ILi64EEEEEENS_10bfloat16_tEfNS_4arch4Sm80ELb1ELb0ELb1ELb1ELb0ELb0ELb0ELb0ELi2ELi4ELi4ELi4ELb0EEENS1_24CollectiveEpilogueBwdGQAISA_fSD_Li256ELb1ELb0EEENS1_25SingleTileBwdLPTSchedulerILb1ELi128ELb0EEEEEEEEEvNT_6ParamsE) ;  /* 0xffff22203c007950 */ /* 0x000fea0003c3ffff */
        .type           $_ZN7cutlass13device_kernelIN5flash19enable_sm80_to_sm89INS1_16FlashAttnBwdSm80INS1_25CollectiveMainloopBwdSm80ILi2ELi2EN4cute5tupleIJNS5_1CILi128EEES8_NS7_ILi64EEEEEENS_10bfloat16_tEfNS_4arch4Sm80ELb1ELb0ELb1ELb1ELb0ELb0ELb0ELb0ELi2ELi4ELi4ELi4ELb0EEENS1_24CollectiveEpilogueBwdGQAISA_fSD_Li256ELb1ELb0EEENS1_25SingleTileBwdLPTSchedulerILb1ELi128ELb0EEEEEEEEEvNT_6ParamsE$_ZZN4cute6detail16composition_implINS_5tupleIJNS_1CILi8EEENS3_ILi2EEES5_S5_S4_S5_EEENS2_IJNS3_ILi1EEEiiiNS3_ILi72EEENS3_ILi512EEEEEENS2_IJNS2_IJS5_S5_S5_EEES5_NS3_ILi4EEEEEENS2_IJNS2_IJS7_S9_S4_EEENS3_ILi4096EEENS3_ILi16EEEEEEEEDaRKT_RKT0_RKT1_RKT2_ENKUlRKT_RKT0_E_clISC_SG_EEDaSW_SZ_,@function
        .size           $_ZN7cutlass13device_kernelIN5flash19enable_sm80_to_sm89INS1_16FlashAttnBwdSm80INS1_25CollectiveMainloopBwdSm80ILi2ELi2EN4cute5tupleIJNS5_1CILi128EEES8_NS7_ILi64EEEEEENS_10bfloat16_tEfNS_4arch4Sm80ELb1ELb0ELb1ELb1ELb0ELb0ELb0ELb0ELi2ELi4ELi4ELi4ELb0EEENS1_24CollectiveEpilogueBwdGQAISA_fSD_Li256ELb1ELb0EEENS1_25SingleTileBwdLPTSchedulerILb1ELi128ELb0EEEEEEEEEvNT_6ParamsE$_ZZN4cute6detail16composition_implINS_5tupleIJNS_1CILi8EEENS3_ILi2EEES5_S5_S4_S5_EEENS2_IJNS3_ILi1EEEiiiNS3_ILi72EEENS3_ILi512EEEEEENS2_IJNS2_IJS5_S5_S5_EEES5_NS3_ILi4EEEEEENS2_IJNS2_IJS7_S9_S4_EEENS3_ILi4096EEENS3_ILi16EEEEEEEEDaRKT_RKT0_RKT1_RKT2_ENKUlRKT_RKT0_E_clISC_SG_EEDaSW_SZ_,($_ZN7cutlass13device_kernelIN5flash19enable_sm80_to_sm89INS1_16FlashAttnBwdSm80INS1_25CollectiveMainloopBwdSm80ILi2ELi2EN4cute5tupleIJNS5_1CILi128EEES8_NS7_ILi64EEEEEENS_10bfloat16_tEfNS_4arch4Sm80ELb1ELb0ELb1ELb1ELb0ELb0ELb0ELb0ELi2ELi4ELi4ELi4ELb0EEENS1_24CollectiveEpilogueBwdGQAISA_fSD_Li256ELb1ELb0EEENS1_25SingleTileBwdLPTSchedulerILb1ELi128ELb0EEEEEEEEEvNT_6ParamsE$_ZZN4cute6detail16composition_implINS_5tupleIJNS_1CILi8EEENS3_ILi2EEES5_S5_S4_S5_EEENS2_IJNS3_ILi1EEEiiiNS3_ILi72EEENS3_ILi512EEEEEENS2_IJNS3_ILi4EEES5_EEENS2_IJNS3_ILi16EEENS3_ILi8192EEEEEEEEDaRKT_RKT0_RKT1_RKT2_ENKUlRKT_RKT0_E_clISB_SD_EEDaSU_SX_ - $_ZN7cutlass13device_kernelIN5flash19enable_sm80_to_sm89INS1_16FlashAttnBwdSm80INS1_25CollectiveMainloopBwdSm80ILi2ELi2EN4cute5tupleIJNS5_1CILi128EEES8_NS7_ILi64EEEEEENS_10bfloat16_tEfNS_4arch4Sm80ELb1ELb0ELb1ELb1ELb0ELb0ELb0ELb0ELi2ELi4ELi4ELi4ELb0EEENS1_24CollectiveEpilogueBwdGQAISA_fSD_Li256ELb1ELb0EEENS1_25SingleTileBwdLPTSchedulerILb1ELi128ELb0EEEEEEEEEvNT_6ParamsE$_ZZN4cute6detail16composition_implINS_5tupleIJNS_1CILi8EEENS3_ILi2EEES5_S5_S4_S5_EEENS2_IJNS3_ILi1EEEiiiNS3_ILi72EEENS3_ILi512EEEEEENS2_IJNS2_IJS5_S5_S5_EEES5_NS3_ILi4EEEEEENS2_IJNS2_IJS7_S9_S4_EEENS3_ILi4096EEENS3_ILi16EEEEEEEEDaRKT_RKT0_RKT1_RKT2_ENKUlRKT_RKT0_E_clISC_SG_EEDaSW_SZ_)
$_ZN7cutlass13device_kernelIN5flash19enable_sm80_to_sm89INS1_16FlashAttnBwdSm80INS1_25CollectiveMainloopBwdSm80ILi2ELi2EN4cute5tupleIJNS5_1CILi128EEES8_NS7_ILi64EEEEEENS_10bfloat16_tEfNS_4arch4Sm80ELb1ELb0ELb1ELb1ELb0ELb0ELb0ELb0ELi2ELi4ELi4ELi4ELb0EEENS1_24CollectiveEpilogueBwdGQAISA_fSD_Li256ELb1ELb0EEENS1_25SingleTileBwdLPTSchedulerILb1ELi128ELb0EEEEEEEEEvNT_6ParamsE$_ZZN4cute6detail16composition_implINS_5tupleIJNS_1CILi8EEENS3_ILi2EEES5_S5_S4_S5_EEENS2_IJNS3_ILi1EEEiiiNS3_ILi72EEENS3_ILi512EEEEEENS2_IJNS2_IJS5_S5_S5_EEES5_NS3_ILi4EEEEEENS2_IJNS2_IJS7_S9_S4_EEENS3_ILi4096EEENS3_ILi16EEEEEEEEDaRKT_RKT0_RKT1_RKT2_ENKUlRKT_RKT0_E_clISC_SG_EEDaSW_SZ_:
        /* <DEDUP_REMOVED lines=33> */
        .type           $_ZN7cutlass13device_kernelIN5flash19enable_sm80_to_sm89INS1_16FlashAttnBwdSm80INS1_25CollectiveMainloopBwdSm80ILi2ELi2EN4cute5tupleIJNS5_1CILi128EEES8_NS7_ILi64EEEEEENS_10bfloat16_tEfNS_4arch4Sm80ELb1ELb0ELb1ELb1ELb0ELb0ELb0ELb0ELi2ELi4ELi4ELi4ELb0EEENS1_24CollectiveEpilogueBwdGQAISA_fSD_Li256ELb1ELb0EEENS1_25SingleTileBwdLPTSchedulerILb1ELi128ELb0EEEEEEEEEvNT_6ParamsE$_ZZN4cute6detail16composition_implINS_5tupleIJNS_1CILi8EEENS3_ILi2EEES5_S5_S4_S5_EEENS2_IJNS3_ILi1EEEiiiNS3_ILi72EEENS3_ILi512EEEEEENS2_IJNS3_ILi4EEES5_EEENS2_IJNS3_ILi16EEENS3_ILi8192EEEEEEEEDaRKT_RKT0_RKT1_RKT2_ENKUlRKT_RKT0_E_clISB_SD_EEDaSU_SX_,@function
        .size           $_ZN7cutlass13device_kernelIN5flash19enable_sm80_to_sm89INS1_16FlashAttnBwdSm80INS1_25CollectiveMainloopBwdSm80ILi2ELi2EN4cute5tupleIJNS5_1CILi128EEES8_NS7_ILi64EEEEEENS_10bfloat16_tEfNS_4arch4Sm80ELb1ELb0ELb1ELb1ELb0ELb0ELb0ELb0ELi2ELi4ELi4ELi4ELb0EEENS1_24CollectiveEpilogueBwdGQAISA_fSD_Li256ELb1ELb0EEENS1_25SingleTileBwdLPTSchedulerILb1ELi128ELb0EEEEEEEEEvNT_6ParamsE$_ZZN4cute6detail16composition_implINS_5tupleIJNS_1CILi8EEENS3_ILi2EEES5_S5_S4_S5_EEENS2_IJNS3_ILi1EEEiiiNS3_ILi72EEENS3_ILi512EEEEEENS2_IJNS3_ILi4EEES5_EEENS2_IJNS3_ILi16EEENS3_ILi8192EEEEEEEEDaRKT_RKT0_RKT1_RKT2_ENKUlRKT_RKT0_E_clISB_SD_EEDaSU_SX_,($_ZN7cutlass13device_kernelIN5flash19enable_sm80_to_sm89INS1_16FlashAttnBwdSm80INS1_25CollectiveMainloopBwdSm80ILi2ELi2EN4cute5tupleIJNS5_1CILi128EEES8_NS7_ILi64EEEEEENS_10bfloat16_tEfNS_4arch4Sm80ELb1ELb0ELb1ELb1ELb0ELb0ELb0ELb0ELi2ELi4ELi4ELi4ELb0EEENS1_24CollectiveEpilogueBwdGQAISA_fSD_Li256ELb1ELb0EEENS1_25SingleTileBwdLPTSchedulerILb1ELi128ELb0EEEEEEEEEvNT_6ParamsE$_ZZN4cute6detail16composition_implINS_5tupleIJNS_1CILi8EEENS3_ILi2EEES5_S5_S4_S5_EEENS2_IJNS3_ILi1EEEiiiNS3_ILi72EEENS3_ILi512EEEEEENS2_IJS5_S5_EEENS2_IJS7_S4_EEEEEDaRKT_RKT0_RKT1_RKT2_ENKUlRKT_RKT0_E_clIS5_S4_EEDaSR_SU_ - $_ZN7cutlass13device_kernelIN5flash19enable_sm80_to_sm89INS1_16FlashAttnBwdSm80INS1_25CollectiveMainloopBwdSm80ILi2ELi2EN4cute5tupleIJNS5_1CILi128EEES8_NS7_ILi64EEEEEENS_10bfloat16_tEfNS_4arch4Sm80ELb1ELb0ELb1ELb1ELb0ELb0ELb0ELb0ELi2ELi4ELi4ELi4ELb0EEENS1_24CollectiveEpilogueBwdGQAISA_fSD_Li256ELb1ELb0EEENS1_25SingleTileBwdLPTSchedulerILb1ELi128ELb0EEEEEEEEEvNT_6ParamsE$_ZZN4cute6detail16composition_implINS_5tupleIJNS_1CILi8EEENS3_ILi2EEES5_S5_S4_S5_EEENS2_IJNS3_ILi1EEEiiiNS3_ILi72EEENS3_ILi512EEEEEENS2_IJNS3_ILi4EEES5_EEENS2_IJNS3_ILi16EEENS3_ILi8192EEEEEEEEDaRKT_RKT0_RKT1_RKT2_ENKUlRKT_RKT0_E_clISB_SD_EEDaSU_SX_)
$_ZN7cutlass13device_kernelIN5flash19enable_sm80_to_sm89INS1_16FlashAttnBwdSm80INS1_25CollectiveMainloopBwdSm80ILi2ELi2EN4cute5tupleIJNS5_1CILi128EEES8_NS7_ILi64EEEEEENS_10bfloat16_tEfNS_4arch4Sm80ELb1ELb0ELb1ELb1ELb0ELb0ELb0ELb0ELi2ELi4ELi4ELi4ELb0EEENS1_24CollectiveEpilogueBwdGQAISA_fSD_Li256ELb1ELb0EEENS1_25SingleTileBwdLPTSchedulerILb1ELi128ELb0EEEEEEEEEvNT_6ParamsE$_ZZN4cute6detail16composition_implINS_5tupleIJNS_1CILi8EEENS3_ILi2EEES5_S5_S4_S5_EEENS2_IJNS3_ILi1EEEiiiNS3_ILi72EEENS3_ILi512EEEEEENS2_IJNS3_ILi4EEES5_EEENS2_IJNS3_ILi16EEENS3_ILi8192EEEEEEEEDaRKT_RKT0_RKT1_RKT2_ENKUlRKT_RKT0_E_clISB_SD_EEDaSU_SX_:
        /* <DEDUP_REMOVED lines=35> */
        .type           $_ZN7cutlass13device_kernelIN5flash19enable_sm80_to_sm89INS1_16FlashAttnBwdSm80INS1_25CollectiveMainloopBwdSm80ILi2ELi2EN4cute5tupleIJNS5_1CILi128EEES8_NS7_ILi64EEEEEENS_10bfloat16_tEfNS_4arch4Sm80ELb1ELb0ELb1ELb1ELb0ELb0ELb0ELb0ELi2ELi4ELi4ELi4ELb0EEENS1_24CollectiveEpilogueBwdGQAISA_fSD_Li256ELb1ELb0EEENS1_25SingleTileBwdLPTSchedulerILb1ELi128ELb0EEEEEEEEEvNT_6ParamsE$_ZZN4cute6detail16composition_implINS_5tupleIJNS_1CILi8EEENS3_ILi2EEES5_S5_S4_S5_EEENS2_IJNS3_ILi1EEEiiiNS3_ILi72EEENS3_ILi512EEEEEENS2_IJS5_S5_EEENS2_IJS7_S4_EEEEEDaRKT_RKT0_RKT1_RKT2_ENKUlRKT_RKT0_E_clIS5_S4_EEDaSR_SU_,@function
        .size           $_ZN7cutlass13device_kernelIN5flash19enable_sm80_to_sm89INS1_16FlashAttnBwdSm80INS1_25CollectiveMainloopBwdSm80ILi2ELi2EN4cute5tupleIJNS5_1CILi128EEES8_NS7_ILi64EEEEEENS_10bfloat16_tEfNS_4arch4Sm80ELb1ELb0ELb1ELb1ELb0ELb0ELb0ELb0ELi2ELi4ELi4ELi4ELb0EEENS1_24CollectiveEpilogueBwdGQAISA_fSD_Li256ELb1ELb0EEENS1_25SingleTileBwdLPTSchedulerILb1ELi128ELb0EEEEEEEEEvNT_6ParamsE$_ZZN4cute6detail16composition_implINS_5tupleIJNS_1CILi8EEENS3_ILi2EEES5_S5_S4_S5_EEENS2_IJNS3_ILi1EEEiiiNS3_ILi72EEENS3_ILi512EEEEEENS2_IJS5_S5_EEENS2_IJS7_S4_EEEEEDaRKT_RKT0_RKT1_RKT2_ENKUlRKT_RKT0_E_clIS5_S4_EEDaSR_SU_,($_ZN7cutlass13device_kernelIN5flash19enable_sm80_to_sm89INS1_16FlashAttnBwdSm80INS1_25CollectiveMainloopBwdSm80ILi2ELi2EN4cute5tupleIJNS5_1CILi128EEES8_NS7_ILi64EEEEEENS_10bfloat16_tEfNS_4arch4Sm80ELb1ELb0ELb1ELb1ELb0ELb0ELb0ELb0ELi2ELi4ELi4ELi4ELb0EEENS1_24CollectiveEpilogueBwdGQAISA_fSD_Li256ELb1ELb0EEENS1_25SingleTileBwdLPTSchedulerILb1ELi128ELb0EEEEEEEEEvNT_6ParamsE$_ZZN4cute6detail16composition_implINS_5tupleIJNS_1CILi8EEENS3_ILi2EEES5_S5_S4_S5_EEENS2_IJNS3_ILi1EEEiiiNS3_ILi72EEENS3_ILi512EEEEEENS2_IJS5_S5_S5_EEENS2_IJS7_S9_S4_EEEEEDaRKT_RKT0_RKT1_RKT2_ENKUlRKT_RKT0_E_clIS5_S4_EEDaSR_SU_ - $_ZN7cutlass13device_kernelIN5flash19enable_sm80_to_sm89INS1_16FlashAttnBwdSm80INS1_25CollectiveMainloopBwdSm80ILi2ELi2EN4cute5tupleIJNS5_1CILi128EEES8_NS7_ILi64EEEEEENS_10bfloat16_tEfNS_4arch4Sm80ELb1ELb0ELb1ELb1ELb0ELb0ELb0ELb0ELi2ELi4ELi4ELi4ELb0EEENS1_24CollectiveEpilogueBwdGQAISA_fSD_Li256ELb1ELb0EEENS1_25SingleTileBwdLPTSchedulerILb1ELi128ELb0EEEEEEEEEvNT_6ParamsE$_ZZN4cute6detail16composition_implINS_5tupleIJNS_1CILi8EEENS3_ILi2EEES5_S5_S4_S5_EEENS2_IJNS3_ILi1EEEiiiNS3_ILi72EEENS3_ILi512EEEEEENS2_IJS5_S5_EEENS2_IJS7_S4_EEEEEDaRKT_RKT0_RKT1_RKT2_ENKUlRKT_RKT0_E_clIS5_S4_EEDaSR_SU_)
$_ZN7cutlass13device_kernelIN5flash19enable_sm80_to_sm89INS1_16FlashAttnBwdSm80INS1_25CollectiveMainloopBwdSm80ILi2ELi2EN4cute5tupleIJNS5_1CILi128EEES8_NS7_ILi64EEEEEENS_10bfloat16_tEfNS_4arch4Sm80ELb1ELb0ELb1ELb1ELb0ELb0ELb0ELb0ELi2ELi4ELi4ELi4ELb0EEENS1_24CollectiveEpilogueBwdGQAISA_fSD_Li256ELb1ELb0EEENS1_25SingleTileBwdLPTSchedulerILb1ELi128ELb0EEEEEEEEEvNT_6ParamsE$_ZZN4cute6detail16composition_implINS_5tupleIJNS_1CILi8EEENS3_ILi2EEES5_S5_S4_S5_EEENS2_IJNS3_ILi1EEEiiiNS3_ILi72EEENS3_ILi512EEEEEENS2_IJS5_S5_EEENS2_IJS7_S4_EEEEEDaRKT_RKT0_RKT1_RKT2_ENKUlRKT_RKT0_E_clIS5_S4_EEDaSR_SU_:
        /* <DEDUP_REMOVED lines=15> */
[----:B-1---5:R-:W-:Y:S05]  /*e310*/  CALL.REL.NOINC `($_ZN7cutlass13device_kernelIN5flash19enable_sm80_to_sm89INS1_16FlashAttnBwdSm80INS1_25CollectiveMainloopBwdSm80ILi2ELi2EN4cute5tupleIJNS5_1CILi128EEES8_NS7_ILi64EEEEEENS_10bfloat16_tEfNS_4arch4Sm80ELb1ELb0ELb1ELb1ELb0ELb0ELb0ELb0ELi2ELi4ELi4ELi4ELb0EEENS1_24CollectiveEpilogueBwdGQAISA_fSD_Li256ELb1ELb0EEENS1_25SingleTileBwdLPTSchedulerILb1ELi128ELb0EEEEEEEEEvNT_6ParamsE$_ZZN4cute6detail16composition_implINS_5tupleIJNS_1CILi8EEENS3_ILi2EEES5_S5_S4_S5_EEENS2_IJNS3_ILi1EEEiiiNS3_ILi72EEENS3_ILi512EEEEEES5_S4_EEDaRKT_RKT0_RKT1_RKT2_ENKUlRKT_T0_E_clINS2_IJNS2_IJEEEST_S5_S7_EEENS_17integral_constantIiLi1EEEEEDaSP_SQ_) ;  /* 0x0000066000007944 */ /* 0x022fea0003c00000 */
[----:B-----5:R2:W-:Y:S01]  /*e320*/  STL [R1+0x13b0], R2 ;  /* 0x0013b00201007387 */ /* 0x0205e20000100800 */
[----:B------:R-:W-:Y:S02]  /*e330*/  IADD3 R3, R5, 0x28, RZ ;  /* 0x0000002805037810 */ /* 0x000fe40007ffe0ff */
[----:B------:R-:W-:Y:S01]  /*e340*/  MOV R6, 0xe370 ;  /* 0x0000e37000067802 */ /* 0x000fe20000000f00 */
[----:B------:R2:W-:Y:S04]  /*e350*/  STL.64 [R1+0x13a8], R70 ;  /* 0x0013a84601007387 */ /* 0x0005e80000100a00 */
[----:B-12---:R-:W-:Y:S05]  /*e360*/  CALL.REL.NOINC `($_ZN7cutlass13device_kernelIN5flash19enable_sm80_to_sm89INS1_16FlashAttnBwdSm80INS1_25CollectiveMainloopBwdSm80ILi2ELi2EN4cute5tupleIJNS5_1CILi128EEES8_NS7_ILi64EEEEEENS_10bfloat16_tEfNS_4arch4Sm80ELb1ELb0ELb1ELb1ELb0ELb0ELb0ELb0ELi2ELi4ELi4ELi4ELb0EEENS1_24CollectiveEpilogueBwdGQAISA_fSD_Li256ELb1ELb0EEENS1_25SingleTileBwdLPTSchedulerILb1ELi128ELb0EEEEEEEEEvNT_6ParamsE$_ZZN4cute6detail16composition_implINS_5tupleIJNS_1CILi8EEENS3_ILi2EEES5_S5_S4_S5_EEENS2_IJNS3_ILi1EEEiiiNS3_ILi72EEENS3_ILi512EEEEEES5_S4_EEDaRKT_RKT0_RKT1_RKT2_ENKUlRKT_T0_E_clINS2_IJNS2_IJS5_EEENS2_IJiEEES7_S7_EEENS_17integral_constantIiLi2EEEEEDaSP_SQ_) ;  /* 0x000006e000007944 */ /* 0x006fea0003c00000 */
[----:B------:R-:W2:Y:S01]  /*e370*/  LDL.64 R8, [R1+0x13a8] ;  /* 0x0013a80001087983 */ /* 0x000ea20000100a00 */
[----:B------:R-:W-:Y:S02]  /*e380*/  IADD3 R3, R5, 0x18, RZ ;  /* 0x0000001805037810 */ /* 0x000fe40007ffe0ff */
[----:B------:R-:W-:Y:S01]  /*e390*/  MOV R6, 0xe3d0 ;  /* 0x0000e3d000067802 */ /* 0x000fe20000000f00 */
[----:B-----5:R3:W-:Y:S04]  /*e3a0*/  STL [R1+0x13a0], R2 ;  /* 0x0013a00201007387 */ /* 0x0207e80000100800 */
[----:B--2---:R3:W-:Y:S02]  /*e3b0*/  STL.64 [R1+0x1398], R8 ;  /* 0x0013980801007387 */ /* 0x0047e40000100a00 */
[----:B-1-3--:R-:W-:Y:S05]  /*e3c0*/  CALL.REL.NOINC `($_ZN7cutlass13device_kernelIN5flash19enable_sm80_to_sm89INS1_16FlashAttnBwdSm80INS1_25CollectiveMainloopBwdSm80ILi2ELi2EN4cute5tupleIJNS5_1CILi128EEES8_NS7_ILi64EEEEEENS_10bfloat16_tEfNS_4arch4Sm80ELb1ELb0ELb1ELb1ELb0ELb0ELb0ELb0ELi2ELi4ELi4ELi4ELb0EEENS1_24CollectiveEpilogueBwdGQAISA_fSD_Li256ELb1ELb0EEENS1_25SingleTileBwdLPTSchedulerILb1ELi128ELb0EEEEEEEEEvNT_6ParamsE$_ZZN4cute6detail16composition_implINS_5tupleIJNS_1CILi8EEENS3_ILi2EEES5_S5_S4_S5_EEENS2_IJNS3_ILi1EEEiiiNS3_ILi72EEENS3_ILi512EEEEEES5_S4_EEDaRKT_RKT0_RKT1_RKT2_ENKUlRKT_T0_E_clINS2_IJNS2_IJS5_EEENS2_IJiEEES7_S7_EEENS_17integral_constantIiLi3EEEEEDaSP_SQ_) ;  /* 0x0000072000007944 */ /* 0x00afea0003c00000 */
[----:B------:R-:W2:Y:S01]  /*e3d0*/  LDL.64 R8, [R1+0x1398] ;  /* 0x0013980001087983 */ /* 0x000ea20000100a00 */
[----:B------:R-:W-:-:S02]  /*e3e0*/  IADD3 R3, R5, 0x8, RZ ;  /* 0x0000000805037810 */ /* 0x000fc40007ffe0ff */
[----:B------:R-:W-:Y:S01]  /*e3f0*/  MOV R6, 0xe430 ;  /* 0x0000e43000067802 */ /* 0x000fe20000000f00 */
[----:B-----5:R3:W-:Y:S04]  /*e400*/  STL [R1+0x1390], R2 ;  /* 0x0013900201007387 */ /* 0x0207e80000100800 */
[----:B--2---:R3:W-:Y:S02]  /*e410*/  STL.64 [R1+0x1388], R8 ;  /* 0x0013880801007387 */ /* 0x0047e40000100a00 */
[----:B-1-3--:R-:W-:Y:S05]  /*e420*/  CALL.REL.NOINC `($_ZN7cutlass13device_kernelIN5flash19enable_sm80_to_sm89INS1_16FlashAttnBwdSm80INS1_25CollectiveMainloopBwdSm80ILi2ELi2EN4cute5tupleIJNS5_1CILi128EEES8_NS7_ILi64EEEEEENS_10bfloat16_tEfNS_4arch4Sm80ELb1ELb0ELb1ELb1ELb0ELb0ELb0ELb0ELi2ELi4ELi4ELi4ELb0EEENS1_24CollectiveEpilogueBwdGQAISA_fSD_Li256ELb1ELb0EEENS1_25SingleTileBwdLPTSchedulerILb1ELi128ELb0EEEEEEEEEvNT_6ParamsE$_ZZN4cute6detail16composition_implINS_5tupleIJNS_1CILi8EEENS3_ILi2EEES5_S5_S4_S5_EEENS2_IJNS3_ILi1EEEiiiNS3_ILi72EEENS3_ILi512EEEEEES5_S4_EEDaRKT_RKT0_RKT1_RKT2_ENKUlRKT_T0_E_clINS2_IJNS2_IJS5_EEENS2_IJiEEES7_S7_EEENS_17integral_constantIiLi4EEEEEDaSP_SQ_) ;  /* 0x0000076000007944 */ /* 0x00afea0003c00000 */
[----:B------:R-:W-:Y:S02]  /*e430*/  MOV R2, R57 ;  /* 0x0000003900027202 */ /* 0x000fe40000000f00 */
[----:B------:R-:W-:Y:S02]  /*e440*/  MOV R6, 0xe460 ;  /* 0x0000e46000067802 */ /* 0x000fe40000000f00 */
[----:B-1---5:R-:W-:Y:S05]  /*e450*/  CALL.REL.NOINC `($_ZN7cutlass13device_kernelIN5flash19enable_sm80_to_sm89INS1_16FlashAttnBwdSm80INS1_25CollectiveMainloopBwdSm80ILi2ELi2EN4cute5tupleIJNS5_1CILi128EEES8_NS7_ILi64EEEEEENS_10bfloat16_tEfNS_4arch4Sm80ELb1ELb0ELb1ELb1ELb0ELb0ELb0ELb0ELi2ELi4ELi4ELi4ELb0EEENS1_24CollectiveEpilogueBwdGQAISA_fSD_Li256ELb1ELb0EEENS1_25SingleTileBwdLPTSchedulerILb1ELi128ELb0EEEEEEEEEvNT_6ParamsE$_ZN4cute5tupleIJNS_1CILi2EEEiEEC2ERKS2_RKi) ;  /* 0xffffcc3000007944 */ /* 0x022fea0003c3ffff */
[----:B------:R1:W5:Y:S01]  /*e460*/  LDL R2, [R1+0x13c8] ;  /* 0x0013c80001027983 */ /* 0x0003620000100800 */
[----:B------:R-:W-:-:S04]  /*e470*/  MOV R63, 0x0 ;  /* 0x00000000003f7802 */ /* 0x000fc80000000f00 */
[----:B------:R-:W-:Y:S05]  /*e480*/  RET.REL.NODEC R62 `(_ZN7cutlass13device_kernelIN5flash19enable_sm80_to_sm89INS1_16FlashAttnBwdSm80INS1_25CollectiveMainloopBwdSm80ILi2ELi2EN4cute5tupleIJNS5_1CILi128EEES8_NS7_ILi64EEEEEENS_10bfloat16_tEfNS_4arch4Sm80ELb1ELb0ELb1ELb1ELb0ELb0ELb0ELb0ELi2ELi4ELi4ELi4ELb0EEENS1_24CollectiveEpilogueBwdGQAISA_fSD_Li256ELb1ELb0EEENS1_25SingleTileBwdLPTSchedulerILb1ELi128ELb0EEEEEEEEEvNT_6ParamsE) ;  /* 0xffff1b703e007950 */ /* 0x000fea0003c3ffff */
        .type           $_ZN7cutlass13device_kernelIN5flash19enable_sm80_to_sm89INS1_16FlashAttnBwdSm80INS1_25CollectiveMainloopBwdSm80ILi2ELi2EN4cute5tupleIJNS5_1CILi128EEES8_NS7_ILi64EEEEEENS_10bfloat16_tEfNS_4arch4Sm80ELb1ELb0ELb1ELb1ELb0ELb0ELb0ELb0ELi2ELi4ELi4ELi4ELb0EEENS1_24CollectiveEpilogueBwdGQAISA_fSD_Li256ELb1ELb0EEENS1_25SingleTileBwdLPTSchedulerILb1ELi128ELb0EEEEEEEEEvNT_6ParamsE$_ZZN4cute6detail16composition_implINS_5tupleIJNS_1CILi8EEENS3_ILi2EEES5_S5_S4_S5_EEENS2_IJNS3_ILi1EEEiiiNS3_ILi72EEENS3_ILi512EEEEEENS2_IJS5_S5_S5_EEENS2_IJS7_S9_S4_EEEEEDaRKT_RKT0_RKT1_RKT2_ENKUlRKT_RKT0_E_clIS5_S4_EEDaSR_SU_,@function
        .size           $_ZN7cutlass13device_kernelIN5flash19enable_sm80_to_sm89INS1_16FlashAttnBwdSm80INS1_25CollectiveMainloopBwdSm80ILi2ELi2EN4cute5tupleIJNS5_1CILi128EEES8_NS7_ILi64EEEEEENS_10bfloat16_tEfNS_4arch4Sm80ELb1ELb0ELb1ELb1ELb0ELb0ELb0ELb0ELi2ELi4ELi4ELi4ELb0EEENS1_24CollectiveEpilogueBwdGQAISA_fSD_Li256ELb1ELb0EEENS1_25SingleTileBwdLPTSchedulerILb1ELi128ELb0EEEEEEEEEvNT_6ParamsE$_ZZN4cute6detail16composition_implINS_5tupleIJNS_1CILi8EEENS3_ILi2EEES5_S5_S4_S5_EEENS2_IJNS3_ILi1EEEiiiNS3_ILi72EEENS3_ILi512EEEEEENS2_IJS5_S5_S5_EEENS2_IJS7_S9_S4_EEEEEDaRKT_RKT0_RKT1_RKT2_ENKUlRKT_RKT0_E_clIS5_S4_EEDaSR_SU_,($_ZN7cutlass13device_kernelIN5flash19enable_sm80_to_sm89INS1_16FlashAttnBwdSm80INS1_25CollectiveMainloopBwdSm80ILi2ELi2EN4cute5tupleIJNS5_1CILi128EEES8_NS7_ILi64EEEEEENS_10bfloat16_tEfNS_4arch4Sm80ELb1ELb0ELb1ELb1ELb0ELb0ELb0ELb0ELi2ELi4ELi4ELi4ELb0EEENS1_24CollectiveEpilogueBwdGQAISA_fSD_Li256ELb1ELb0EEENS1_25SingleTileBwdLPTSchedulerILb1ELi128ELb0EEEEEEEEEvNT_6ParamsE$_ZZN4cute6detail16composition_implINS_5tupleIJNS_1CILi8EEENS3_ILi2EEES5_S5_S4_S5_EEENS2_IJNS3_ILi1EEEiiiNS3_ILi72EEENS3_ILi512EEEEEENS3_ILi4EEENS3_ILi16EEEEEDaRKT_RKT0_RKT1_RKT2_ENKUlRKT_T0_E_clINS2_IJNS2_IJEEESV_SB_S7_EEENS_17integral_constantIiLi2EEEEEDaSR_SS_ - $_ZN7cutlass13device_kernelIN5flash19enable_sm80_to_sm89INS1_16FlashAttnBwdSm80INS1_25CollectiveMainloopBwdSm80ILi2ELi2EN4cute5tupleIJNS5_1CILi128EEES8_NS7_ILi64EEEEEENS_10bfloat16_tEfNS_4arch4Sm80ELb1ELb0ELb1ELb1ELb0ELb0ELb0ELb0ELi2ELi4ELi4ELi4ELb0EEENS1_24CollectiveEpilogueBwdGQAISA_fSD_Li256ELb1ELb0EEENS1_25SingleTileBwdLPTSchedulerILb1ELi128ELb0EEEEEEEEEvNT_6ParamsE$_ZZN4cute6detail16composition_implINS_5tupleIJNS_1CILi8EEENS3_ILi2EEES5_S5_S4_S5_EEENS2_IJNS3_ILi1EEEiiiNS3_ILi72EEENS3_ILi512EEEEEENS2_IJS5_S5_S5_EEENS2_IJS7_S9_S4_EEEEEDaRKT_RKT0_RKT1_RKT2_ENKUlRKT_RKT0_E_clIS5_S4_EEDaSR_SU_)
$_ZN7cutlass13device_kernelIN5flash19enable_sm80_to_sm89INS1_16FlashAttnBwdSm80INS1_25CollectiveMainloopBwdSm80ILi2ELi2EN4cute5tupleIJNS5_1CILi128EEES8_NS7_ILi64EEEEEENS_10bfloat16_tEfNS_4arch4Sm80ELb1ELb0ELb1ELb1ELb0ELb0ELb0ELb0ELi2ELi4ELi4ELi4ELb0EEENS1_24CollectiveEpilogueBwdGQAISA_fSD_Li256ELb1ELb0EEENS1_25SingleTileBwdLPTSchedulerILb1ELi128ELb0EEEEEEEEEvNT_6ParamsE$_ZZN4cute6detail16composition_implINS_5tupleIJNS_1CILi8EEENS3_ILi2EEES5_S5_S4_S5_EEENS2_IJNS3_ILi1EEEiiiNS3_ILi72EEENS3_ILi512EEEEEENS2_IJS5_S5_S5_EEENS2_IJS7_S9_S4_EEEEEDaRKT_RKT0_RKT1_RKT2_ENKUlRKT_RKT0_E_clIS5_S4_EEDaSR_SU_:
        /* <DEDUP_REMOVED lines=37> */
[----:B------:R-:W-:Y:S02]  /*e6e0*/  MOV R4, R10 ;  /* 0x0000000a00047202 */ /* 0x000fe40000000f00 */
[----:B------:R-:W-:-:S04]  /*e6f0*/  MOV R5, 0x0 ;  /* 0x0000000000057802 */ /* 0x000fc80000000f00 */
[----:B------:R-:W-:Y:S05]  /*e700*/  RET.REL.NODEC R4 `(_ZN7cutlass13device_kernelIN5flash19enable_sm80_to_sm89INS1_16FlashAttnBwdSm80INS1_25CollectiveMainloopBwdSm80ILi2ELi2EN4cute5tupleIJNS5_1CILi128EEES8_NS7_ILi64EEEEEENS_10bfloat16_tEfNS_4arch4Sm80ELb1ELb0ELb1ELb1ELb0ELb0ELb0ELb0ELi2ELi4ELi4ELi4ELb0EEENS1_24CollectiveEpilogueBwdGQAISA_fSD_Li256ELb1ELb0EEENS1_25SingleTileBwdLPTSchedulerILb1ELi128ELb0EEEEEEEEEvNT_6ParamsE) ;  /* 0xffff18f004007950 */ /* 0x000fea0003c3ffff */
        .type           $_ZN7cutlass13device_kernelIN5flash19enable_sm80_to_sm89INS1_16FlashAttnBwdSm80INS1_25CollectiveMainloopBwdSm80ILi2ELi2EN4cute5tupleIJNS5_1CILi128EEES8_NS7_ILi64EEEEEENS_10bfloat16_tEfNS_4arch4Sm80ELb1ELb0ELb1ELb1ELb0ELb0ELb0ELb0ELi2ELi4ELi4ELi4ELb0EEENS1_24CollectiveEpilogueBwdGQAISA_fSD_Li256ELb1ELb0EEENS1_25SingleTileBwdLPTSchedulerILb1ELi128ELb0EEEEEEEEEvNT_6ParamsE$_ZZN4cute6detail16composition_implINS_5tupleIJNS_1CILi8EEENS3_ILi2EEES5_S5_S4_S5_EEENS2_IJNS3_ILi1EEEiiiNS3_ILi72EEENS3_ILi512EEEEEENS3_ILi4EEENS3_ILi16EEEEEDaRKT_RKT0_RKT1_RKT2_ENKUlRKT_T0_E_clINS2_IJNS2_IJEEESV_SB_S7_EEENS_17integral_constantIiLi2EEEEEDaSR_SS_,@function
        .size           $_ZN7cutlass13device_kernelIN5flash19enable_sm80_to_sm89INS1_16FlashAttnBwdSm80INS1_25CollectiveMainloopBwdSm80ILi2ELi2EN4cute5tupleIJNS5_1CILi128EEES8_NS7_ILi64EEEEEENS_10bfloat16_tEfNS_4arch4Sm80ELb1ELb0ELb1ELb1ELb0ELb0ELb0ELb0ELi2ELi4ELi4ELi4ELb0EEENS1_24CollectiveEpilogueBwdGQAISA_fSD_Li256ELb1ELb0EEENS1_25SingleTileBwdLPTSchedulerILb1ELi128ELb0EEEEEEEEEvNT_6ParamsE$_ZZN4cute6detail16composition_implINS_5tupleIJNS_1CILi8EEENS3_ILi2EEES5_S5_S4_S5_EEENS2_IJNS3_ILi1EEEiiiNS3_ILi72EEENS3_ILi512EEEEEENS3_ILi4EEENS3_ILi16EEEEEDaRKT_RKT0_RKT1_RKT2_ENKUlRKT_T0_E_clINS2_IJNS2_IJEEESV_SB_S7_EEENS_17integral_constantIiLi2EEEEEDaSR_SS_,($_ZN7cutlass13device_kernelIN5flash19enable_sm80_to_sm89INS1_16FlashAttnBwdSm80INS1_25CollectiveMainloopBwdSm80ILi2ELi2EN4cute5tupleIJNS5_1CILi128EEES8_NS7_ILi64EEEEEENS_10bfloat16_tEfNS_4arch4Sm80ELb1ELb0ELb1ELb1ELb0ELb0ELb0ELb0ELi2ELi4ELi4ELi4ELb0EEENS1_24CollectiveEpilogueBwdGQAISA_fSD_Li256ELb1ELb0EEENS1_25SingleTileBwdLPTSchedulerILb1ELi128ELb0EEEEEEEEEvNT_6ParamsE$_ZZN4cute6detail16composition_implINS_5tupleIJNS_1CILi8EEENS3_ILi2EEES5_S5_S4_S5_EEENS2_IJNS3_ILi1EEEiiiNS3_ILi72EEENS3_ILi512EEEEEENS3_ILi4EEENS3_ILi16EEEEEDaRKT_RKT0_RKT1_RKT2_ENKUlRKT_T0_E_clINS2_IJNS2_IJS5_EEENS2_IJiEEES5_S7_EEENS_17integral_constantIiLi3EEEEEDaSR_SS_ - $_ZN7cutlass13device_kernelIN5flash19enable_sm80_to_sm89INS1_16FlashAttnBwdSm80INS1_25CollectiveMainloopBwdSm80ILi2ELi2EN4cute5tupleIJNS5_1CILi128EEES8_NS7_ILi64EEEEEENS_10bfloat16_tEfNS_4arch4Sm80ELb1ELb0ELb1ELb1ELb0ELb0ELb0ELb0ELi2ELi4ELi4ELi4ELb0EEENS1_24CollectiveEpilogueBwdGQAISA_fSD_Li256ELb1ELb0EEENS1_25SingleTileBwdLPTSchedulerILb1ELi128ELb0EEEEEEEEEvNT_6ParamsE$_ZZN4cute6detail16composition_implINS_5tupleIJNS_1CILi8EEENS3_ILi2EEES5_S5_S4_S5_EEENS2_IJNS3_ILi1EEEiiiNS3_ILi72EEENS3_ILi512EEEEEENS3_ILi4EEENS3_ILi16EEEEEDaRKT_RKT0_RKT1_RKT2_ENKUlRKT_T0_E_clINS2_IJNS2_IJEEESV_SB_S7_EEENS_17integral_constantIiLi2EEEEEDaSR_SS_)
$_ZN7cutlass13device_kernelIN5flash19enable_sm80_to_sm89INS1_16FlashAttnBwdSm80INS1_25CollectiveMainloopBwdSm80ILi2ELi2EN4cute5tupleIJNS5_1CILi128EEES8_NS7_ILi64EEEEEENS_10bfloat16_tEfNS_4arch4Sm80ELb1ELb0ELb1ELb1ELb0ELb0ELb0ELb0ELi2ELi4ELi4ELi4ELb0EEENS1_24CollectiveEpilogueBwdGQAISA_fSD_Li256ELb1ELb0EEENS1_25SingleTileBwdLPTSchedulerILb1ELi128ELb0EEEEEEEEEvNT_6ParamsE$_ZZN4cute6detail16composition_implINS_5tupleIJNS_1CILi8EEENS3_ILi2EEES5_S5_S4_S5_EEENS2_IJNS3_ILi1EEEiiiNS3_ILi72EEENS3_ILi512EEEEEENS3_ILi4EEENS3_ILi16EEEEEDaRKT_RKT0_RKT1_RKT2_ENKUlRKT_T0_E_clINS2_IJNS2_IJEEESV_SB_S7_EEENS_17integral_constantIiLi2EEEEEDaSR_SS_:
        /* <DEDUP_REMOVED lines=13> */
        .type           $_ZN7cutlass13device_kernelIN5flash19enable_sm80_to_sm89INS1_16FlashAttnBwdSm80INS1_25CollectiveMainloopBwdSm80ILi2ELi2EN4cute5tupleIJNS5_1CILi128EEES8_NS7_ILi64EEEEEENS_10bfloat16_tEfNS_4arch4Sm80ELb1ELb0ELb1ELb1ELb0ELb0ELb0ELb0ELi2ELi4ELi4ELi4ELb0EEENS1_24CollectiveEpilogueBwdGQAISA_fSD_Li256ELb1ELb0EEENS1_25SingleTileBwdLPTSchedulerILb1ELi128ELb0EEEEEEEEEvNT_6ParamsE$_ZZN4cute6detail16composition_implINS_5tupleIJNS_1CILi8EEENS3_ILi2EEES5_S5_S4_S5_EEENS2_IJNS3_ILi1EEEiiiNS3_ILi72EEENS3_ILi512EEEEEENS3_ILi4EEENS3_ILi16EEEEEDaRKT_RKT0_RKT1_RKT2_ENKUlRKT_T0_E_clINS2_IJNS2_IJS5_EEENS2_IJiEEES5_S7_EEENS_17integral_constantIiLi3EEEEEDaSR_SS_,@function
        .size           $_ZN7cutlass13device_kernelIN5flash19enable_sm80_to_sm89INS1_16FlashAttnBwdSm80INS1_25CollectiveMainloopBwdSm80ILi2ELi2EN4cute5tupleIJNS5_1CILi128EEES8_NS7_ILi64EEEEEENS_10bfloat16_tEfNS_4arch4Sm80ELb1ELb0ELb1ELb1ELb0ELb0ELb0ELb0ELi2ELi4ELi4ELi4ELb0EEENS1_24CollectiveEpilogueBwdGQAISA_fSD_Li256ELb1ELb0EEENS1_25SingleTileBwdLPTSchedulerILb1ELi128ELb0EEEEEEEEEvNT_6ParamsE$_ZZN4cute6detail16composition_implINS_5tupleIJNS_1CILi8EEENS3_ILi2EEES5_S5_S4_S5_EEENS2_IJNS3_ILi1EEEiiiNS3_ILi72EEENS3_ILi512EEEEEENS3_ILi4EEENS3_ILi16EEEEEDaRKT_RKT0_RKT1_RKT2_ENKUlRKT_T0_E_clINS2_IJNS2_IJS5_EEENS2_IJiEEES5_S7_EEENS_17integral_constantIiLi3EEEEEDaSR_SS_,($_ZN7cutlass13device_kernelIN5flash19enable_sm80_to_sm89INS1_16FlashAttnBwdSm80INS1_25CollectiveMainloopBwdSm80ILi2ELi2EN4cute5tupleIJNS5_1CILi128EEES8_NS7_ILi64EEEEEENS_10bfloat16_tEfNS_4arch4Sm80ELb1ELb0ELb1ELb1ELb0ELb0ELb0ELb0ELi2ELi4ELi4ELi4ELb0EEENS1_24CollectiveEpilogueBwdGQAISA_fSD_Li256ELb1ELb0EEENS1_25SingleTileBwdLPTSchedulerILb1ELi128ELb0EEEEEEEEEvNT_6ParamsE$_ZZN4cute6detail16composition_implINS_5tupleIJNS_1CILi8EEENS3_ILi2EEES5_S5_S4_S5_EEENS2_IJNS3_ILi1EEEiiiNS3_ILi72EEENS3_ILi512EEEEEENS3_ILi4EEENS3_ILi16EEEEEDaRKT_RKT0_RKT1_RKT2_ENKUlRKT_T0_E_clINS2_IJNS2_IJS5_S5_EEENS2_IJiiEEES7_S7_EEENS_17integral_constantIiLi4EEEEEDaSR_SS_ - $_ZN7cutlass13device_kernelIN5flash19enable_sm80_to_sm89INS1_16FlashAttnBwdSm80INS1_25CollectiveMainloopBwdSm80ILi2ELi2EN4cute5tupleIJNS5_1CILi128EEES8_NS7_ILi64EEEEEENS_10bfloat16_tEfNS_4arch4Sm80ELb1ELb0ELb1ELb1ELb0ELb0ELb0ELb0ELi2ELi4ELi4ELi4ELb0EEENS1_24CollectiveEpilogueBwdGQAISA_fSD_Li256ELb1ELb0EEENS1_25SingleTileBwdLPTSchedulerILb1ELi128ELb0EEEEEEEEEvNT_6ParamsE$_ZZN4cute6detail16composition_implINS_5tupleIJNS_1CILi8EEENS3_ILi2EEES5_S5_S4_S5_EEENS2_IJNS3_ILi1EEEiiiNS3_ILi72EEENS3_ILi512EEEEEENS3_ILi4EEENS3_ILi16EEEEEDaRKT_RKT0_RKT1_RKT2_ENKUlRKT_T0_E_clINS2_IJNS2_IJS5_EEENS2_IJiEEES5_S7_EEENS_17integral_constantIiLi3EEEEEDaSR_SS_)
$_ZN7cutlass13device_kernelIN5flash19enable_sm80_to_sm89INS1_16FlashAttnBwdSm80INS1_25CollectiveMainloopBwdSm80ILi2ELi2EN4cute5tupleIJNS5_1CILi128EEES8_NS7_ILi64EEEEEENS_10bfloat16_tEfNS_4arch4Sm80ELb1ELb0ELb1ELb1ELb0ELb0ELb0ELb0ELi2ELi4ELi4ELi4ELb0EEENS1_24CollectiveEpilogueBwdGQAISA_fSD_Li256ELb1ELb0EEENS1_25SingleTileBwdLPTSchedulerILb1ELi128ELb0EEEEEEEEEvNT_6ParamsE$_ZZN4cute6detail16composition_implINS_5tupleIJNS_1CILi8EEENS3_ILi2EEES5_S5_S4_S5_EEENS2_IJNS3_ILi1EEEiiiNS3_ILi72EEENS3_ILi512EEEEEENS3_ILi4EEENS3_ILi16EEEEEDaRKT_RKT0_RKT1_RKT2_ENKUlRKT_T0_E_clINS2_IJNS2_IJS5_EEENS2_IJiEEES5_S7_EEENS_17integral_constantIiLi3EEEEEDaSR_SS_:
        /* <DEDUP_REMOVED lines=13> */
[----:B------:R-:W-:Y:S02]  /*e8b0*/  MOV R4, R70 ;  /* 0x0000004600047202 */ /* 0x000fe40000000f00 */
[----:B------:R-:W-:-:S04]  /*e8c0*/  MOV R5, 0x0 ;  /* 0x0000000000057802 */ /* 0x000fc80000000f00 */
[----:B------:R-:W-:Y:S05]  /*e8d0*/  RET.REL.NODEC R4 `(_ZN7cutlass13device_kernelIN5flash19enable_sm80_to_sm89INS1_16FlashAttnBwdSm80INS1_25CollectiveMainloopBwdSm80ILi2ELi2EN4cute5tupleIJNS5_1CILi128EEES8_NS7_ILi64EEEEEENS_10bfloat16_tEfNS_4arch4Sm80ELb1ELb0ELb1ELb1ELb0ELb0ELb0ELb0ELi2ELi4ELi4ELi4ELb0EEENS1_24CollectiveEpilogueBwdGQAISA_fSD_Li256ELb1ELb0EEENS1_25SingleTileBwdLPTSchedulerILb1ELi128ELb0EEEEEEEEEvNT_6ParamsE) ;  /* 0xffff172004007950 */ /* 0x000fea0003c3ffff */
        .type           $_ZN7cutlass13device_kernelIN5flash19enable_sm80_to_sm89INS1_16FlashAttnBwdSm80INS1_25CollectiveMainloopBwdSm80ILi2ELi2EN4cute5tupleIJNS5_1CILi128EEES8_NS7_ILi64EEEEEENS_10bfloat16_tEfNS_4arch4Sm80ELb1ELb0ELb1ELb1ELb0ELb0ELb0ELb0ELi2ELi4ELi4ELi4ELb0EEENS1_24CollectiveEpilogueBwdGQAISA_fSD_Li256ELb1ELb0EEENS1_25SingleTileBwdLPTSchedulerILb1ELi128ELb0EEEEEEEEEvNT_6ParamsE$_ZZN4cute6detail16composition_implINS_5tupleIJNS_1CILi8EEENS3_ILi2EEES5_S5_S4_S5_EEENS2_IJNS3_ILi1EEEiiiNS3_ILi72EEENS3_ILi512EEEEEENS3_ILi4EEENS3_ILi16EEEEEDaRKT_RKT0_RKT1_RKT2_ENKUlRKT_T0_E_clINS2_IJNS2_IJS5_S5_EEENS2_IJiiEEES7_S7_EEENS_17integral_constantIiLi4EEEEEDaSR_SS_,@function
        .size           $_ZN7cutlass13device_kernelIN5flash19enable_sm80_to_sm89INS1_16FlashAttnBwdSm80INS1_25CollectiveMainloopBwdSm80ILi2ELi2EN4cute5tupleIJNS5_1CILi128EEES8_NS7_ILi64EEEEEENS_10bfloat16_tEfNS_4arch4Sm80ELb1ELb0ELb1ELb1ELb0ELb0ELb0ELb0ELi2ELi4ELi4ELi4ELb0EEENS1_24CollectiveEpilogueBwdGQAISA_fSD_Li256ELb1ELb0EEENS1_25SingleTileBwdLPTSchedulerILb1ELi128ELb0EEEEEEEEEvNT_6ParamsE$_ZZN4cute6detail16composition_implINS_5tupleIJNS_1CILi8EEENS3_ILi2EEES5_S5_S4_S5_EEENS2_IJNS3_ILi1EEEiiiNS3_ILi72EEENS3_ILi512EEEEEENS3_ILi4EEENS3_ILi16EEEEEDaRKT_RKT0_RKT1_RKT2_ENKUlRKT_T0_E_clINS2_IJNS2_IJS5_S5_EEENS2_IJiiEEES7_S7_EEENS_17integral_constantIiLi4EEEEEDaSR_SS_,($_ZN7cutlass13device_kernelIN5flash19enable_sm80_to_sm89INS1_16FlashAttnBwdSm80INS1_25CollectiveMainloopBwdSm80ILi2ELi2EN4cute5tupleIJNS5_1CILi128EEES8_NS7_ILi64EEEEEENS_10bfloat16_tEfNS_4arch4Sm80ELb1ELb0ELb1ELb1ELb0ELb0ELb0ELb0ELi2ELi4ELi4ELi4ELb0EEENS1_24CollectiveEpilogueBwdGQAISA_fSD_Li256ELb1ELb0EEENS1_25SingleTileBwdLPTSchedulerILb1ELi128ELb0EEEEEEEEEvNT_6ParamsE$_ZZN4cute6detail16composition_implINS_5tupleIJNS_1CILi8EEENS3_ILi2EEES5_S5_S4_S5_EEENS2_IJNS3_ILi1EEEiiiNS3_ILi72EEENS3_ILi512EEEEEES5_S4_EEDaRKT_RKT0_RKT1_RKT2_ENKUlRKT_T0_E_clINS2_IJNS2_IJEEEST_S5_S7_EEENS_17integral_constantIiLi1EEEEEDaSP_SQ_ - $_ZN7cutlass13device_kernelIN5flash19enable_sm80_to_sm89INS1_16FlashAttnBwdSm80INS1_25CollectiveMainloopBwdSm80ILi2ELi2EN4cute5tupleIJNS5_1CILi128EEES8_NS7_ILi64EEEEEENS_10bfloat16_tEfNS_4arch4Sm80ELb1ELb0ELb1ELb1ELb0ELb0ELb0ELb0ELi2ELi4ELi4ELi4ELb0EEENS1_24CollectiveEpilogueBwdGQAISA_fSD_Li256ELb1ELb0EEENS1_25SingleTileBwdLPTSchedulerILb1ELi128ELb0EEEEEEEEEvNT_6ParamsE$_ZZN4cute6detail16composition_implINS_5tupleIJNS_1CILi8EEENS3_ILi2EEES5_S5_S4_S5_EEENS2_IJNS3_ILi1EEEiiiNS3_ILi72EEENS3_ILi512EEEEEENS3_ILi4EEENS3_ILi16EEEEEDaRKT_RKT0_RKT1_RKT2_ENKUlRKT_T0_E_clINS2_IJNS2_IJS5_S5_EEENS2_IJiiEEES7_S7_EEENS_17integral_constantIiLi4EEEEEDaSR_SS_)
$_ZN7cutlass13device_kernelIN5flash19enable_sm80_to_sm89INS1_16FlashAttnBwdSm80INS1_25CollectiveMainloopBwdSm80ILi2ELi2EN4cute5tupleIJNS5_1CILi128EEES8_NS7_ILi64EEEEEENS_10bfloat16_tEfNS_4arch4Sm80ELb1ELb0ELb1ELb1ELb0ELb0ELb0ELb0ELi2ELi4ELi4ELi4ELb0EEENS1_24CollectiveEpilogueBwdGQAISA_fSD_Li256ELb1ELb0EEENS1_25SingleTileBwdLPTSchedulerILb1ELi128ELb0EEEEEEEEEvNT_6ParamsE$_ZZN4cute6detail16composition_implINS_5tupleIJNS_1CILi8EEENS3_ILi2EEES5_S5_S4_S5_EEENS2_IJNS3_ILi1EEEiiiNS3_ILi72EEENS3_ILi512EEEEEENS3_ILi4EEENS3_ILi16EEEEEDaRKT_RKT0_RKT1_RKT2_ENKUlRKT_T0_E_clINS2_IJNS2_IJS5_S5_EEENS2_IJiiEEES7_S7_EEENS_17integral_constantIiLi4EEEEEDaSR_SS_:
        /* <DEDUP_REMOVED lines=10> */
        .type           $_ZN7cutlass13device_kernelIN5flash19enable_sm80_to_sm89INS1_16FlashAttnBwdSm80INS1_25CollectiveMainloopBwdSm80ILi2ELi2EN4cute5tupleIJNS5_1CILi128EEES8_NS7_ILi64EEEEEENS_10bfloat16_tEfNS_4arch4Sm80ELb1ELb0ELb1ELb1ELb0ELb0ELb0ELb0ELi2ELi4ELi4ELi4ELb0EEENS1_24CollectiveEpilogueBwdGQAISA_fSD_Li256ELb1ELb0EEENS1_25SingleTileBwdLPTSchedulerILb1ELi128ELb0EEEEEEEEEvNT_6ParamsE$_ZZN4cute6detail16composition_implINS_5tupleIJNS_1CILi8EEENS3_ILi2EEES5_S5_S4_S5_EEENS2_IJNS3_ILi1EEEiiiNS3_ILi72EEENS3_ILi512EEEEEES5_S4_EEDaRKT_RKT0_RKT1_RKT2_ENKUlRKT_T0_E_clINS2_IJNS2_IJEEEST_S5_S7_EEENS_17integral_constantIiLi1EEEEEDaSP_SQ_,@function
        .size           $_ZN7cutlass13device_kernelIN5flash19enable_sm80_to_sm89INS1_16FlashAttnBwdSm80INS1_25CollectiveMainloopBwdSm80ILi2ELi2EN4cute5tupleIJNS5_1CILi128EEES8_NS7_ILi64EEEEEENS_10bfloat16_tEfNS_4arch4Sm80ELb1ELb0ELb1ELb1ELb0ELb0ELb0ELb0ELi2ELi4ELi4ELi4ELb0EEENS1_24CollectiveEpilogueBwdGQAISA_fSD_Li256ELb1ELb0EEENS1_25SingleTileBwdLPTSchedulerILb1ELi128ELb0EEEEEEEEEvNT_6ParamsE$_ZZN4cute6detail16composition_implINS_5tupleIJNS_1CILi8EEENS3_ILi2EEES5_S5_S4_S5_EEENS2_IJNS3_ILi1EEEiiiNS3_ILi72EEENS3_ILi512EEEEEES5_S4_EEDaRKT_RKT0_RKT1_RKT2_ENKUlRKT_T0_E_clINS2_IJNS2_IJEEEST_S5_S7_EEENS_17integral_constantIiLi1EEEEEDaSP_SQ_,($_ZN7cutlass13device_kernelIN5flash19enable_sm80_to_sm89INS1_16FlashAttnBwdSm80INS1_25CollectiveMainloopBwdSm80ILi2ELi2EN4cute5tupleIJNS5_1CILi128EEES8_NS7_ILi64EEEEEENS_10bfloat16_tEfNS_4arch4Sm80ELb1ELb0ELb1ELb1ELb0ELb0ELb0ELb0ELi2ELi4ELi4ELi4ELb0EEENS1_24CollectiveEpilogueBwdGQAISA_fSD_Li256ELb1ELb0EEENS1_25SingleTileBwdLPTSchedulerILb1ELi128ELb0EEEEEEEEEvNT_6ParamsE$_ZZN4cute6detail16composition_implINS_5tupleIJNS_1CILi8EEENS3_ILi2EEES5_S5_S4_S5_EEENS2_IJNS3_ILi1EEEiiiNS3_ILi72EEENS3_ILi512EEEEEES5_S4_EEDaRKT_RKT0_RKT1_RKT2_ENKUlRKT_T0_E_clINS2_IJNS2_IJS5_EEENS2_IJiEEES7_S7_EEENS_17integral_constantIiLi2EEEEEDaSP_SQ_ - $_ZN7cutlass13device_kernelIN5flash19enable_sm80_to_sm89INS1_16FlashAttnBwdSm80INS1_25CollectiveMainloopBwdSm80ILi2ELi2EN4cute5tupleIJNS5_1CILi128EEES8_NS7_ILi64EEEEEENS_10bfloat16_tEfNS_4arch4Sm80ELb1ELb0ELb1ELb1ELb0ELb0ELb0ELb0ELi2ELi4ELi4ELi4ELb0EEENS1_24CollectiveEpilogueBwdGQAISA_fSD_Li256ELb1ELb0EEENS1_25SingleTileBwdLPTSchedulerILb1ELi128ELb0EEEEEEEEEvNT_6ParamsE$_ZZN4cute6detail16composition_implINS_5tupleIJNS_1CILi8EEENS3_ILi2EEES5_S5_S4_S5_EEENS2_IJNS3_ILi1EEEiiiNS3_ILi72EEENS3_ILi512EEEEEES5_S4_EEDaRKT_RKT0_RKT1_RKT2_ENKUlRKT_T0_E_clINS2_IJNS2_IJEEEST_S5_S7_EEENS_17integral_constantIiLi1EEEEEDaSP_SQ_)
$_ZN7cutlass13device_kernelIN5flash19enable_sm80_to_sm89INS1_16FlashAttnBwdSm80INS1_25CollectiveMainloopBwdSm80ILi2ELi2EN4cute5tupleIJNS5_1CILi128EEES8_NS7_ILi64EEEEEENS_10bfloat16_tEfNS_4arch4Sm80ELb1ELb0ELb1ELb1ELb0ELb0ELb0ELb0ELi2ELi4ELi4ELi4ELb0EEENS1_24CollectiveEpilogueBwdGQAISA_fSD_Li256ELb1ELb0EEENS1_25SingleTileBwdLPTSchedulerILb1ELi128ELb0EEEEEEEEEvNT_6ParamsE$_ZZN4cute6detail16composition_implINS_5tupleIJNS_1CILi8EEENS3_ILi2EEES5_S5_S4_S5_EEENS2_IJNS3_ILi1EEEiiiNS3_ILi72EEENS3_ILi512EEEEEES5_S4_EEDaRKT_RKT0_RKT1_RKT2_ENKUlRKT_T0_E_clINS2_IJNS2_IJEEEST_S5_S7_EEENS_17integral_constantIiLi1EEEEEDaSP_SQ_:
        /* <DEDUP_REMOVED lines=10> */
[----:B------:R-:W-:Y:S02]  /*ea20*/  MOV R8, R6 ;  /* 0x0000000600087202 */ /* 0x000fe40000000f00 */
[----:B------:R-:W-:-:S04]  /*ea30*/  MOV R9, 0x0 ;  /* 0x0000000000097802 */ /* 0x000fc80000000f00 */
[----:B------:R-:W-:Y:S05]  /*ea40*/  RET.REL.NODEC R8 `(_ZN7cutlass13device_kernelIN5flash19enable_sm80_to_sm89INS1_16FlashAttnBwdSm80INS1_25CollectiveMainloopBwdSm80ILi2ELi2EN4cute5tupleIJNS5_1CILi128EEES8_NS7_ILi64EEEEEENS_10bfloat16_tEfNS_4arch4Sm80ELb1ELb0ELb1ELb1ELb0ELb0ELb0ELb0ELi2ELi4ELi4ELi4ELb0EEENS1_24CollectiveEpilogueBwdGQAISA_fSD_Li256ELb1ELb0EEENS1_25SingleTileBwdLPTSchedulerILb1ELi128ELb0EEEEEEEEEvNT_6ParamsE) ;  /* 0xffff15b008007950 */ /* 0x000fea0003c3ffff */
        .type           $_ZN7cutlass13device_kernelIN5flash19enable_sm80_to_sm89INS1_16FlashAttnBwdSm80INS1_25CollectiveMainloopBwdSm80ILi2ELi2EN4cute5tupleIJNS5_1CILi128EEES8_NS7_ILi64EEEEEENS_10bfloat16_tEfNS_4arch4Sm80ELb1ELb0ELb1ELb1ELb0ELb0ELb0ELb0ELi2ELi4ELi4ELi4ELb0EEENS1_24CollectiveEpilogueBwdGQAISA_fSD_Li256ELb1ELb0EEENS1_25SingleTileBwdLPTSchedulerILb1ELi128ELb0EEEEEEEEEvNT_6ParamsE$_ZZN4cute6detail16composition_implINS_5tupleIJNS_1CILi8EEENS3_ILi2EEES5_S5_S4_S5_EEENS2_IJNS3_ILi1EEEiiiNS3_ILi72EEENS3_ILi512EEEEEES5_S4_EEDaRKT_RKT0_RKT1_RKT2_ENKUlRKT_T0_E_clINS2_IJNS2_IJS5_EEENS2_IJiEEES7_S7_EEENS_17integral_constantIiLi2EEEEEDaSP_SQ_,@function
        .size           $_ZN7cutlass13device_kernelIN5flash19enable_sm80_to_sm89INS1_16FlashAttnBwdSm80INS1_25CollectiveMainloopBwdSm80ILi2ELi2EN4cute5tupleIJNS5_1CILi128EEES8_NS7_ILi64EEEEEENS_10bfloat16_tEfNS_4arch4Sm80ELb1ELb0ELb1ELb1ELb0ELb0ELb0ELb0ELi2ELi4ELi4ELi4ELb0EEENS1_24CollectiveEpilogueBwdGQAISA_fSD_Li256ELb1ELb0EEENS1_25SingleTileBwdLPTSchedulerILb1ELi128ELb0EEEEEEEEEvNT_6ParamsE$_ZZN4cute6detail16composition_implINS_5tupleIJNS_1CILi8EEENS3_ILi2EEES5_S5_S4_S5_EEENS2_IJNS3_ILi1EEEiiiNS3_ILi72EEENS3_ILi512EEEEEES5_S4_EEDaRKT_RKT0_RKT1_RKT2_ENKUlRKT_T0_E_clINS2_IJNS2_IJS5_EEENS2_IJiEEES7_S7_EEENS_17integral_constantIiLi2EEEEEDaSP_SQ_,($_ZN7cutlass13device_kernelIN5flash19enable_sm80_to_sm89INS1_16FlashAttnBwdSm80INS1_25CollectiveMainloopBwdSm80ILi2ELi2EN4cute5tupleIJNS5_1CILi128EEES8_NS7_ILi64EEEEEENS_10bfloat16_tEfNS_4arch4Sm80ELb1ELb0ELb1ELb1ELb0ELb0ELb0ELb0ELi2ELi4ELi4ELi4ELb0EEENS1_24CollectiveEpilogueBwdGQAISA_fSD_Li256ELb1ELb0EEENS1_25SingleTileBwdLPTSchedulerILb1ELi128ELb0EEEEEEEEEvNT_6ParamsE$_ZZN4cute6detail16composition_implINS_5tupleIJNS_1CILi8EEENS3_ILi2EEES5_S5_S4_S5_EEENS2_IJNS3_ILi1EEEiiiNS3_ILi72EEENS3_ILi512EEEEEES5_S4_EEDaRKT_RKT0_RKT1_RKT2_ENKUlRKT_T0_E_clINS2_IJNS2_IJS5_EEENS2_IJiEEES7_S7_EEENS_17integral_constantIiLi3EEEEEDaSP_SQ_ - $_ZN7cutlass13device_kernelIN5flash19enable_sm80_to_sm89INS1_16FlashAttnBwdSm80INS1_25CollectiveMainloopBwdSm80ILi2ELi2EN4cute5tupleIJNS5_1CILi128EEES8_NS7_ILi64EEEEEENS_10bfloat16_tEfNS_4arch4Sm80ELb1ELb0ELb1ELb1ELb0ELb0ELb0ELb0ELi2ELi4ELi4ELi4ELb0EEENS1_24CollectiveEpilogueBwdGQAISA_fSD_Li256ELb1ELb0EEENS1_25SingleTileBwdLPTSchedulerILb1ELi128ELb0EEEEEEEEEvNT_6ParamsE$_ZZN4cute6detail16composition_implINS_5tupleIJNS_1CILi8EEENS3_ILi2EEES5_S5_S4_S5_EEENS2_IJNS3_ILi1EEEiiiNS3_ILi72EEENS3_ILi512EEEEEES5_S4_EEDaRKT_RKT0_RKT1_RKT2_ENKUlRKT_T0_E_clINS2_IJNS2_IJS5_EEENS2_IJiEEES7_S7_EEENS_17integral_constantIiLi2EEEEEDaSP_SQ_)
$_ZN7cutlass13device_kernelIN5flash19enable_sm80_to_sm89INS1_16FlashAttnBwdSm80INS1_25CollectiveMainloopBwdSm80ILi2ELi2EN4cute5tupleIJNS5_1CILi128EEES8_NS7_ILi64EEEEEENS_10bfloat16_tEfNS_4arch4Sm80ELb1ELb0ELb1ELb1ELb0ELb0ELb0ELb0ELi2ELi4ELi4ELi4ELb0EEENS1_24CollectiveEpilogueBwdGQAISA_fSD_Li256ELb1ELb0EEENS1_25SingleTileBwdLPTSchedulerILb1ELi128ELb0EEEEEEEEEvNT_6ParamsE$_ZZN4cute6detail16composition_implINS_5tupleIJNS_1CILi8EEENS3_ILi2EEES5_S5_S4_S5_EEENS2_IJNS3_ILi1EEEiiiNS3_ILi72EEENS3_ILi512EEEEEES5_S4_EEDaRKT_RKT0_RKT1_RKT2_ENKUlRKT_T0_E_clINS2_IJNS2_IJS5_EEENS2_IJiEEES7_S7_EEENS_17integral_constantIiLi2EEEEEDaSP_SQ_:
[----:B------:R-:W-:-:S06]  /*ea50*/  IADD3 R3, R3, -c[0x0][0x20], RZ ;  /* 0x8000080003037a10 */ /* 0x000fcc0007ffe0ff */
[----:B------:R-:W5:Y:S01]  /*ea60*/  LDL R3, [R3] ;  /* 0x0000000003037983 */ /* 0x000f620000100800 */
[----:B------:R-:W-:Y:S02]  /*ea70*/  IADD3 R2, R1, 0x16d0, RZ ;  /* 0x000016d001027810 */ /* 0x000fe40007ffe0ff */
[----:B------:R-:W-:Y:S02]  /*ea80*/  MOV R4, 0xeab0 ;  /* 0x0000eab000047802 */ /* 0x000fe40000000f00 */
[----:B------:R-:W-:Y:S02]  /*ea90*/  IADD3 R2, R2, c[0x0][0x20], RZ ;  /* 0x0000080002027a10 */ /* 0x000fe40007ffe0ff */
[----:B-----5:R-:W-:Y:S05]  /*eaa0*/  CALL.REL.NOINC `($_ZN7cutlass13device_kernelIN5flash19enable_sm80_to_sm89INS1_16FlashAttnBwdSm80INS1_25CollectiveMainloopBwdSm80ILi2ELi2EN4cute5tupleIJNS5_1CILi128EEES8_NS7_ILi64EEEEEENS_10bfloat16_tEfNS_4arch4Sm80ELb1ELb0ELb1ELb1ELb0ELb0ELb0ELb0ELi2ELi4ELi4ELi4ELb0EEENS1_24CollectiveEpilogueBwdGQAISA_fSD_Li256ELb1ELb0EEENS1_25SingleTileBwdLPTSchedulerILb1ELi128ELb0EEEEEEEEEvNT_6ParamsE$_ZN4cute3eso3ESOILb1ELb0EJNS_5tupleIJNS_1CILi2EEEEEENS2_IJiEEENS3_ILi1EEES7_EEC2ERKS5_RKS6_RKS7_SE_) ;  /* 0xffffa17000007944 */ /* 0x020fea0003c3ffff */
[----:B-1----:R1:W5:Y:S01]  /*eab0*/  LDL R2, [R1+0x16d0] ;  /* 0x0016d00001027983 */ /* 0x0023620000100800 */
[----:B------:R-:W-:Y:S02]  /*eac0*/  MOV R8, R6 ;  /* 0x0000000600087202 */ /* 0x000fe40000000f00 */
[----:B------:R-:W-:-:S04]  /*ead0*/  MOV R9, 0x0 ;  /* 0x0000000000097802 */ /* 0x000fc80000000f00 */
[----:B------:R-:W-:Y:S05]  /*eae0*/  RET.REL.NODEC R8 `(_ZN7cutlass13device_kernelIN5flash19enable_sm80_to_sm89INS1_16FlashAttnBwdSm80INS1_25CollectiveMainloopBwdSm80ILi2ELi2EN4cute5tupleIJNS5_1CILi128EEES8_NS7_ILi64EEEEEENS_10bfloat16_tEfNS_4arch4Sm80ELb1ELb0ELb1ELb1ELb0ELb0ELb0ELb0ELi2ELi4ELi4ELi4ELb0EEENS1_24CollectiveEpilogueBwdGQAISA_fSD_Li256ELb1ELb0EEENS1_25SingleTileBwdLPTSchedulerILb1ELi128ELb0EEEEEEEEEvNT_6ParamsE) ;  /* 0xffff151008007950 */ /* 0x000fea0003c3ffff */
        .type           $_ZN7cutlass13device_kernelIN5flash19enable_sm80_to_sm89INS1_16FlashAttnBwdSm80INS1_25CollectiveMainloopBwdSm80ILi2ELi2EN4cute5tupleIJNS5_1CILi128EEES8_NS7_ILi64EEEEEENS_10bfloat16_tEfNS_4arch4Sm80ELb1ELb0ELb1ELb1ELb0ELb0ELb0ELb0ELi2ELi4ELi4ELi4ELb0EEENS1_24CollectiveEpilogueBwdGQAISA_fSD_Li256ELb1ELb0EEENS1_25SingleTileBwdLPTSchedulerILb1ELi128ELb0EEEEEEEEEvNT_6ParamsE$_ZZN4cute6detail16composition_implINS_5tupleIJNS_1CILi8EEENS3_ILi2EEES5_S5_S4_S5_EEENS2_IJNS3_ILi1EEEiiiNS3_ILi72EEENS3_ILi512EEEEEES5_S4_EEDaRKT_RKT0_RKT1_RKT2_ENKUlRKT_T0_E_clINS2_IJNS2_IJS5_EEENS2_IJiEEES7_S7_EEENS_17integral_constantIiLi3EEEEEDaSP_SQ_,@function
        .size           $_ZN7cutlass13device_kernelIN5flash19enable_sm80_to_sm89INS1_16FlashAttnBwdSm80INS1_25CollectiveMainloopBwdSm80ILi2ELi2EN4cute5tupleIJNS5_1CILi128EEES8_NS7_ILi64EEEEEENS_10bfloat16_tEfNS_4arch4Sm80ELb1ELb0ELb1ELb1ELb0ELb0ELb0ELb0ELi2ELi4ELi4ELi4ELb0EEENS1_24CollectiveEpilogueBwdGQAISA_fSD_Li256ELb1ELb0EEENS1_25SingleTileBwdLPTSchedulerILb1ELi128ELb0EEEEEEEEEvNT_6ParamsE$_ZZN4cute6detail16composition_implINS_5tupleIJNS_1CILi8EEENS3_ILi2EEES5_S5_S4_S5_EEENS2_IJNS3_ILi1EEEiiiNS3_ILi72EEENS3_ILi512EEEEEES5_S4_EEDaRKT_RKT0_RKT1_RKT2_ENKUlRKT_T0_E_clINS2_IJNS2_IJS5_EEENS2_IJiEEES7_S7_EEENS_17integral_constantIiLi3EEEEEDaSP_SQ_,($_ZN7cutlass13device_kernelIN5flash19enable_sm80_to_sm89INS1_16FlashAttnBwdSm80INS1_25CollectiveMainloopBwdSm80ILi2ELi2EN4cute5tupleIJNS5_1CILi128EEES8_NS7_ILi64EEEEEENS_10bfloat16_tEfNS_4arch4Sm80ELb1ELb0ELb1ELb1ELb0ELb0ELb0ELb0ELi2ELi4ELi4ELi4ELb0EEENS1_24CollectiveEpilogueBwdGQAISA_fSD_Li256ELb1ELb0EEENS1_25SingleTileBwdLPTSchedulerILb1ELi128ELb0EEEEEEEEEvNT_6ParamsE$_ZZN4cute6detail16composition_implINS_5tupleIJNS_1CILi8EEENS3_ILi2EEES5_S5_S4_S5_EEENS2_IJNS3_ILi1EEEiiiNS3_ILi72EEENS3_ILi512EEEEEES5_S4_EEDaRKT_RKT0_RKT1_RKT2_ENKUlRKT_T0_E_clINS2_IJNS2_IJS5_EEENS2_IJiEEES7_S7_EEENS_17integral_constantIiLi4EEEEEDaSP_SQ_ - $_ZN7cutlass13device_kernelIN5flash19enable_sm80_to_sm89INS1_16FlashAttnBwdSm80INS1_25CollectiveMainloopBwdSm80ILi2ELi2EN4cute5tupleIJNS5_1CILi128EEES8_NS7_ILi64EEEEEENS_10bfloat16_tEfNS_4arch4Sm80ELb1ELb0ELb1ELb1ELb0ELb0ELb0ELb0ELi2ELi4ELi4ELi4ELb0EEENS1_24CollectiveEpilogueBwdGQAISA_fSD_Li256ELb1ELb0EEENS1_25SingleTileBwdLPTSchedulerILb1ELi128ELb0EEEEEEEEEvNT_6ParamsE$_ZZN4cute6detail16composition_implINS_5tupleIJNS_1CILi8EEENS3_ILi2EEES5_S5_S4_S5_EEENS2_IJNS3_ILi1EEEiiiNS3_ILi72EEENS3_ILi512EEEEEES5_S4_EEDaRKT_RKT0_RKT1_RKT2_ENKUlRKT_T0_E_clINS2_IJNS2_IJS5_EEENS2_IJiEEES7_S7_EEENS_17integral_constantIiLi3EEEEEDaSP_SQ_)
$_ZN7cutlass13device_kernelIN5flash19enable_sm80_to_sm89INS1_16FlashAttnBwdSm80INS1_25CollectiveMainloopBwdSm80ILi2ELi2EN4cute5tupleIJNS5_1CILi128EEES8_NS7_ILi64EEEEEENS_10bfloat16_tEfNS_4arch4Sm80ELb1ELb0ELb1ELb1ELb0ELb0ELb0ELb0ELi2ELi4ELi4ELi4ELb0EEENS1_24CollectiveEpilogueBwdGQAISA_fSD_Li256ELb1ELb0EEENS1_25SingleTileBwdLPTSchedulerILb1ELi128ELb0EEEEEEEEEvNT_6ParamsE$_ZZN4cute6detail16composition_implINS_5tupleIJNS_1CILi8EEENS3_ILi2EEES5_S5_S4_S5_EEENS2_IJNS3_ILi1EEEiiiNS3_ILi72EEENS3_ILi512EEEEEES5_S4_EEDaRKT_RKT0_RKT1_RKT2_ENKUlRKT_T0_E_clINS2_IJNS2_IJS5_EEENS2_IJiEEES7_S7_EEENS_17integral_constantIiLi3EEEEEDaSP_SQ_:
        /* <DEDUP_REMOVED lines=10> */
        .type           $_ZN7cutlass13device_kernelIN5flash19enable_sm80_to_sm89INS1_16FlashAttnBwdSm80INS1_25CollectiveMainloopBwdSm80ILi2ELi2EN4cute5tupleIJNS5_1CILi128EEES8_NS7_ILi64EEEEEENS_10bfloat16_tEfNS_4arch4Sm80ELb1ELb0ELb1ELb1ELb0ELb0ELb0ELb0ELi2ELi4ELi4ELi4ELb0EEENS1_24CollectiveEpilogueBwdGQAISA_fSD_Li256ELb1ELb0EEENS1_25SingleTileBwdLPTSchedulerILb1ELi128ELb0EEEEEEEEEvNT_6ParamsE$_ZZN4cute6detail16composition_implINS_5tupleIJNS_1CILi8EEENS3_ILi2EEES5_S5_S4_S5_EEENS2_IJNS3_ILi1EEEiiiNS3_ILi72EEENS3_ILi512EEEEEES5_S4_EEDaRKT_RKT0_RKT1_RKT2_ENKUlRKT_T0_E_clINS2_IJNS2_IJS5_EEENS2_IJiEEES7_S7_EEENS_17integral_constantIiLi4EEEEEDaSP_SQ_,@function
        .size           $_ZN7cutlass13device_kernelIN5flash19enable_sm80_to_sm89INS1_16FlashAttnBwdSm80INS1_25CollectiveMainloopBwdSm80ILi2ELi2EN4cute5tupleIJNS5_1CILi128EEES8_NS7_ILi64EEEEEENS_10bfloat16_tEfNS_4arch4Sm80ELb1ELb0ELb1ELb1ELb0ELb0ELb0ELb0ELi2ELi4ELi4ELi4ELb0EEENS1_24CollectiveEpilogueBwdGQAISA_fSD_Li256ELb1ELb0EEENS1_25SingleTileBwdLPTSchedulerILb1ELi128ELb0EEEEEEEEEvNT_6ParamsE$_ZZN4cute6detail16composition_implINS_5tupleIJNS_1CILi8EEENS3_ILi2EEES5_S5_S4_S5_EEENS2_IJNS3_ILi1EEEiiiNS3_ILi72EEENS3_ILi512EEEEEES5_S4_EEDaRKT_RKT0_RKT1_RKT2_ENKUlRKT_T0_E_clINS2_IJNS2_IJS5_EEENS2_IJiEEES7_S7_EEENS_17integral_constantIiLi4EEEEEDaSP_SQ_,($_ZN7cutlass13device_kernelIN5flash19enable_sm80_to_sm89INS1_16FlashAttnBwdSm80INS1_25CollectiveMainloopBwdSm80ILi2ELi2EN4cute5tupleIJNS5_1CILi128EEES8_NS7_ILi64EEEEEENS_10bfloat16_tEfNS_4arch4Sm80ELb1ELb0ELb1ELb1ELb0ELb0ELb0ELb0ELi2ELi4ELi4ELi4ELb0EEENS1_24CollectiveEpilogueBwdGQAISA_fSD_Li256ELb1ELb0EEENS1_25SingleTileBwdLPTSchedulerILb1ELi128ELb0EEEEEEEEEvNT_6ParamsE$_ZZN4cute6detail9lift_diceINS_5tupleIJiNS2_IJiNS_1CILi0EEEEEEEEES6_EEDaRKT_RKT0_ENKUlRKT_RKT0_E_clIS5_S5_EEDaSF_SI_ - $_ZN7cutlass13device_kernelIN5flash19enable_sm80_to_sm89INS1_16FlashAttnBwdSm80INS1_25CollectiveMainloopBwdSm80ILi2ELi2EN4cute5tupleIJNS5_1CILi128EEES8_NS7_ILi64EEEEEENS_10bfloat16_tEfNS_4arch4Sm80ELb1ELb0ELb1ELb1ELb0ELb0ELb0ELb0ELi2ELi4ELi4ELi4ELb0EEENS1_24CollectiveEpilogueBwdGQAISA_fSD_Li256ELb1ELb0EEENS1_25SingleTileBwdLPTSchedulerILb1ELi128ELb0EEEEEEEEEvNT_6ParamsE$_ZZN4cute6detail16composition_implINS_5tupleIJNS_1CILi8EEENS3_ILi2EEES5_S5_S4_S5_EEENS2_IJNS3_ILi1EEEiiiNS3_ILi72EEENS3_ILi512EEEEEES5_S4_EEDaRKT_RKT0_RKT1_RKT2_ENKUlRKT_T0_E_clINS2_IJNS2_IJS5_EEENS2_IJiEEES7_S7_EEENS_17integral_constantIiLi4EEEEEDaSP_SQ_)
$_ZN7cutlass13device_kernelIN5flash19enable_sm80_to_sm89INS1_16FlashAttnBwdSm80INS1_25CollectiveMainloopBwdSm80ILi2ELi2EN4cute5tupleIJNS5_1CILi128EEES8_NS7_ILi64EEEEEENS_10bfloat16_tEfNS_4arch4Sm80ELb1ELb0ELb1ELb1ELb0ELb0ELb0ELb0ELi2ELi4ELi4ELi4ELb0EEENS1_24CollectiveEpilogueBwdGQAISA_fSD_Li256ELb1ELb0EEENS1_25SingleTileBwdLPTSchedulerILb1ELi128ELb0EEEEEEEEEvNT_6ParamsE$_ZZN4cute6detail16composition_implINS_5tupleIJNS_1CILi8EEENS3_ILi2EEES5_S5_S4_S5_EEENS2_IJNS3_ILi1EEEiiiNS3_ILi72EEENS3_ILi512EEEEEES5_S4_EEDaRKT_RKT0_RKT1_RKT2_ENKUlRKT_T0_E_clINS2_IJNS2_IJS5_EEENS2_IJiEEES7_S7_EEENS_17integral_constantIiLi4EEEEEDaSP_SQ_:
        /* <DEDUP_REMOVED lines=10> */
        .type           $_ZN7cutlass13device_kernelIN5flash19enable_sm80_to_sm89INS1_16FlashAttnBwdSm80INS1_25CollectiveMainloopBwdSm80ILi2ELi2EN4cute5tupleIJNS5_1CILi128EEES8_NS7_ILi64EEEEEENS_10bfloat16_tEfNS_4arch4Sm80ELb1ELb0ELb1ELb1ELb0ELb0ELb0ELb0ELi2ELi4ELi4ELi4ELb0EEENS1_24CollectiveEpilogueBwdGQAISA_fSD_Li256ELb1ELb0EEENS1_25SingleTileBwdLPTSchedulerILb1ELi128ELb0EEEEEEEEEvNT_6ParamsE$_ZZN4cute6detail9lift_diceINS_5tupleIJiNS2_IJiNS_1CILi0EEEEEEEEES6_EEDaRKT_RKT0_ENKUlRKT_RKT0_E_clIS5_S5_EEDaSF_SI_,@function
        .size           $_ZN7cutlass13device_kernelIN5flash19enable_sm80_to_sm89INS1_16FlashAttnBwdSm80INS1_25CollectiveMainloopBwdSm80ILi2ELi2EN4cute5tupleIJNS5_1CILi128EEES8_NS7_ILi64EEEEEENS_10bfloat16_tEfNS_4arch4Sm80ELb1ELb0ELb1ELb1ELb0ELb0ELb0ELb0ELi2ELi4ELi4ELi4ELb0EEENS1_24CollectiveEpilogueBwdGQAISA_fSD_Li256ELb1ELb0EEENS1_25SingleTileBwdLPTSchedulerILb1ELi128ELb0EEEEEEEEEvNT_6ParamsE$_ZZN4cute6detail9lift_diceINS_5tupleIJiNS2_IJiNS_1CILi0EEEEEEEEES6_EEDaRKT_RKT0_ENKUlRKT_RKT0_E_clIS5_S5_EEDaSF_SI_,($_ZN7cutlass13device_kernelIN5flash19enable_sm80_to_sm89INS1_16FlashAttnBwdSm80INS1_25CollectiveMainloopBwdSm80ILi2ELi2EN4cute5tupleIJNS5_1CILi128EEES8_NS7_ILi64EEEEEENS_10bfloat16_tEfNS_4arch4Sm80ELb1ELb0ELb1ELb1ELb0ELb0ELb0ELb0ELi2ELi4ELi4ELi4ELb0EEENS1_24CollectiveEpilogueBwdGQAISA_fSD_Li256ELb1ELb0EEENS1_25SingleTileBwdLPTSchedulerILb1ELi128ELb0EEEEEEEEEvNT_6ParamsE$_ZZN4cute6detail9lift_diceINS_5tupleIJiNS2_IJiNS_1CILi0EEEEEEEEES6_EEDaRKT_RKT0_ENKUlRKT_RKT0_E_clIiiEEDaSF_SI_ - $_ZN7cutlass13device_kernelIN5flash19enable_sm80_to_sm89INS1_16FlashAttnBwdSm80INS1_25CollectiveMainloopBwdSm80ILi2ELi2EN4cute5tupleIJNS5_1CILi128EEES8_NS7_ILi64EEEEEENS_10bfloat16_tEfNS_4arch4Sm80ELb1ELb0ELb1ELb1ELb0ELb0ELb0ELb0ELi2ELi4ELi4ELi4ELb0EEENS1_24CollectiveEpilogueBwdGQAISA_fSD_Li256ELb1ELb0EEENS1_25SingleTileBwdLPTSchedulerILb1ELi128ELb0EEEEEEEEEvNT_6ParamsE$_ZZN4cute6detail9lift_diceINS_5tupleIJiNS2_IJiNS_1CILi0EEEEEEEEES6_EEDaRKT_RKT0_ENKUlRKT_RKT0_E_clIS5_S5_EEDaSF_SI_)
$_ZN7cutlass13device_kernelIN5flash19enable_sm80_to_sm89INS1_16FlashAttnBwdSm80INS1_25CollectiveMainloopBwdSm80ILi2ELi2EN4cute5tupleIJNS5_1CILi128EEES8_NS7_ILi64EEEEEENS_10bfloat16_tEfNS_4arch4Sm80ELb1ELb0ELb1ELb1ELb0ELb0ELb0ELb0ELi2ELi4ELi4ELi4ELb0EEENS1_24CollectiveEpilogueBwdGQAISA_fSD_Li256ELb1ELb0EEENS1_25SingleTileBwdLPTSchedulerILb1ELi128ELb0EEEEEEEEEvNT_6ParamsE$_ZZN4cute6detail9lift_diceINS_5tupleIJiNS2_IJiNS_1CILi0EEEEEEEEES6_EEDaRKT_RKT0_ENKUlRKT_RKT0_E_clIS5_S5_EEDaSF_SI_:
[----:B------:R-:W-:Y:S02]  /*ec30*/  MOV R6, 0xec50 ;  /* 0x0000ec5000067802 */ /* 0x000fe40000000f00 */
[----:B------:R-:W-:Y:S05]  /*ec40*/  CALL.REL.NOINC `($_ZN7cutlass13device_kernelIN5flash19enable_sm80_to_sm89INS1_16FlashAttnBwdSm80INS1_25CollectiveMainloopBwdSm80ILi2ELi2EN4cute5tupleIJNS5_1CILi128EEES8_NS7_ILi64EEEEEENS_10bfloat16_tEfNS_4arch4Sm80ELb1ELb0ELb1ELb1ELb0ELb0ELb0ELb0ELi2ELi4ELi4ELi4ELb0EEENS1_24CollectiveEpilogueBwdGQAISA_fSD_Li256ELb1ELb0EEENS1_25SingleTileBwdLPTSchedulerILb1ELi128ELb0EEEEEEEEEvNT_6ParamsE$_ZZN4cute6detail9lift_diceINS_5tupleIJiNS_1CILi0EEEEEES5_EEDaRKT_RKT0_ENKUlRKT_RKT0_E_clIiiEEDaSE_SH_) ;  /* 0x000000e000007944 */ /* 0x000fea0003c00000 */
[----:B------:R-:W-:Y:S02]  /*ec50*/  MOV R70, 0xec70 ;  /* 0x0000ec7000467802 */ /* 0x000fe40000000f00 */
[----:B-1---5:R-:W-:Y:S05]  /*ec60*/  CALL.REL.NOINC `($_ZN7cutlass13device_kernelIN5flash19enable_sm80_to_sm89INS1_16FlashAttnBwdSm80INS1_25CollectiveMainloopBwdSm80ILi2ELi2EN4cute5tupleIJNS5_1CILi128EEES8_NS7_ILi64EEEEEENS_10bfloat16_tEfNS_4arch4Sm80ELb1ELb0ELb1ELb1ELb0ELb0ELb0ELb0ELi2ELi4ELi4ELi4ELb0EEENS1_24CollectiveEpilogueBwdGQAISA_fSD_Li256ELb1ELb0EEENS1_25SingleTileBwdLPTSchedulerILb1ELi128ELb0EEEEEEEEEvNT_6ParamsE$_ZZN4cute12filter_tupleINS_5tupleIJiNS_1CILi0EEEEEES4_ZNS_6detail9lift_diceIS4_S4_EEDaRKT_RKT0_EUlRKT_RKT0_E_EEDaS9_SC_OT1_ENKUlDpSF_E_clIJNS1_IJiEEENS1_IJS3_EEEEEEDaSM_) ;  /* 0xffffd26000007944 */ /* 0x022fea0003c3ffff */
[----:B-----5:R-:W-:Y:S02]  /*ec70*/  MOV R6, R2 ;  /* 0x0000000200067202 */ /* 0x020fe40000000f00 */
[----:B------:R-:W-:Y:S02]  /*ec80*/  MOV R2, R10 ;  /* 0x0000000a00027202 */ /* 0x000fe40000000f00 */
[----:B------:R-:W-:-:S04]  /*ec90*/  MOV R3, 0x0 ;  /* 0x0000000000037802 */ /* 0x000fc80000000f00 */
[----:B------:R-:W-:Y:S05]  /*eca0*/  RET.REL.NODEC R2 `(_ZN7cutlass13device_kernelIN5flash19enable_sm80_to_sm89INS1_16FlashAttnBwdSm80INS1_25CollectiveMainloopBwdSm80ILi2ELi2EN4cute5tupleIJNS5_1CILi128EEES8_NS7_ILi64EEEEEENS_10bfloat16_tEfNS_4arch4Sm80ELb1ELb0ELb1ELb1ELb0ELb0ELb0ELb0ELi2ELi4ELi4ELi4ELb0EEENS1_24CollectiveEpilogueBwdGQAISA_fSD_Li256ELb1ELb0EEENS1_25SingleTileBwdLPTSchedulerILb1ELi128ELb0EEEEEEEEEvNT_6ParamsE) ;  /* 0xffff135002007950 */ /* 0x000fea0003c3ffff */
        .type           $_ZN7cutlass13device_kernelIN5flash19enable_sm80_to_sm89INS1_16FlashAttnBwdSm80INS1_25CollectiveMainloopBwdSm80ILi2ELi2EN4cute5tupleIJNS5_1CILi128EEES8_NS7_ILi64EEEEEENS_10bfloat16_tEfNS_4arch4Sm80ELb1ELb0ELb1ELb1ELb0ELb0ELb0ELb0ELi2ELi4ELi4ELi4ELb0EEENS1_24CollectiveEpilogueBwdGQAISA_fSD_Li256ELb1ELb0EEENS1_25SingleTileBwdLPTSchedulerILb1ELi128ELb0EEEEEEEEEvNT_6ParamsE$_ZZN4cute6detail9lift_diceINS_5tupleIJiNS2_IJiNS_1CILi0EEEEEEEEES6_EEDaRKT_RKT0_ENKUlRKT_RKT0_E_clIiiEEDaSF_SI_,@function
        .size           $_ZN7cutlass13device_kernelIN5flash19enable_sm80_to_sm89INS1_16FlashAttnBwdSm80INS1_25CollectiveMainloopBwdSm80ILi2ELi2EN4cute5tupleIJNS5_1CILi128EEES8_NS7_ILi64EEEEEENS_10bfloat16_tEfNS_4arch4Sm80ELb1ELb0ELb1ELb1ELb0ELb0ELb0ELb0ELi2ELi4ELi4ELi4ELb0EEENS1_24CollectiveEpilogueBwdGQAISA_fSD_Li256ELb1ELb0EEENS1_25SingleTileBwdLPTSchedulerILb1ELi128ELb0EEEEEEEEEvNT_6ParamsE$_ZZN4cute6detail9lift_diceINS_5tupleIJiNS2_IJiNS_1CILi0EEEEEEEEES6_EEDaRKT_RKT0_ENKUlRKT_RKT0_E_clIiiEEDaSF_SI_,($_ZN7cutlass13device_kernelIN5flash19enable_sm80_to_sm89INS1_16FlashAttnBwdSm80INS1_25CollectiveMainloopBwdSm80ILi2ELi2EN4cute5tupleIJNS5_1CILi128EEES8_NS7_ILi64EEEEEENS_10bfloat16_tEfNS_4arch4Sm80ELb1ELb0ELb1ELb1ELb0ELb0ELb0ELb0ELi2ELi4ELi4ELi4ELb0EEENS1_24CollectiveEpilogueBwdGQAISA_fSD_Li256ELb1ELb0EEENS1_25SingleTileBwdLPTSchedulerILb1ELi128ELb0EEEEEEEEEvNT_6ParamsE$_ZZN4cute6detail9lift_diceINS_5tupleIJiNS_1CILi0EEEEEES5_EEDaRKT_RKT0_ENKUlRKT_RKT0_E_clIiiEEDaSE_SH_ - $_ZN7cutlass13device_kernelIN5flash19enable_sm80_to_sm89INS1_16FlashAttnBwdSm80INS1_25CollectiveMainloopBwdSm80ILi2ELi2EN4cute5tupleIJNS5_1CILi128EEES8_NS7_ILi64EEEEEENS_10bfloat16_tEfNS_4arch4Sm80ELb1ELb0ELb1ELb1ELb0ELb0ELb0ELb0ELi2ELi4ELi4ELi4ELb0EEENS1_24CollectiveEpilogueBwdGQAISA_fSD_Li256ELb1ELb0EEENS1_25SingleTileBwdLPTSchedulerILb1ELi128ELb0EEEEEEEEEvNT_6ParamsE$_ZZN4cute6detail9lift_diceINS_5tupleIJiNS2_IJiNS_1CILi0EEEEEEEEES6_EEDaRKT_RKT0_ENKUlRKT_RKT0_E_clIiiEEDaSF_SI_)
$_ZN7cutlass13device_kernelIN5flash19enable_sm80_to_sm89INS1_16FlashAttnBwdSm80INS1_25CollectiveMainloopBwdSm80ILi2ELi2EN4cute5tupleIJNS5_1CILi128EEES8_NS7_ILi64EEEEEENS_10bfloat16_tEfNS_4arch4Sm80ELb1ELb0ELb1ELb1ELb0ELb0ELb0ELb0ELi2ELi4ELi4ELi4ELb0EEENS1_24CollectiveEpilogueBwdGQAISA_fSD_Li256ELb1ELb0EEENS1_25SingleTileBwdLPTSchedulerILb1ELi128ELb0EEEEEEEEEvNT_6ParamsE$_ZZN4cute6detail9lift_diceINS_5tupleIJiNS2_IJiNS_1CILi0EEEEEEEEES6_EEDaRKT_RKT0_ENKUlRKT_RKT0_E_clIiiEEDaSF_SI_:
[----:B------:R-:W-:Y:S02]  /*ecb0*/  IADD3 R2, R1, 0x1684, RZ ;  /* 0x0000168401027810 */ /* 0x000fe40007ffe0ff */
[----:B------:R-:W-:Y:S02]  /*ecc0*/  MOV R8, 0xecf0 ;  /* 0x0000ecf000087802 */ /* 0x000fe40000000f00 */
[----:B------:R-:W-:Y:S02]  /*ecd0*/  IADD3 R2, R2, c[0x0][0x20], RZ ;  /* 0x0000080002027a10 */ /* 0x000fe40007ffe0ff */
[----:B------:R-:W-:Y:S05]  /*ece0*/  CALL.REL.NOINC `($_ZN7cutlass13device_kernelIN5flash19enable_sm80_to_sm89INS1_16FlashAttnBwdSm80INS1_25CollectiveMainloopBwdSm80ILi2ELi2EN4cute5tupleIJNS5_1CILi128EEES8_NS7_ILi64EEEEEENS_10bfloat16_tEfNS_4arch4Sm80ELb1ELb0ELb1ELb1ELb0ELb0ELb0ELb0ELi2ELi4ELi4ELi4ELb0EEENS1_24CollectiveEpilogueBwdGQAISA_fSD_Li256ELb1ELb0EEENS1_25SingleTileBwdLPTSchedulerILb1ELi128ELb0EEEEEEEEEvNT_6ParamsE$_ZN4cute3eso3ESOILb0ELb1EJiEEC2ERKi) ;  /* 0xffff876000007944 */ /* 0x000fea0003c3ffff */
[----:B------:R2:W5:Y:S01]  /*ecf0*/  LDL R11, [R1+0x1684] ;  /* 0x00168400010b7983 */ /* 0x0005620000100800 */
[----:B-1----:R-:W-:Y:S02]  /*ed00*/  MOV R2, R10 ;  /* 0x0000000a00027202 */ /* 0x002fe40000000f00 */
[----:B------:R-:W-:-:S04]  /*ed10*/  MOV R3, 0x0 ;  /* 0x0000000000037802 */ /* 0x000fc80000000f00 */
[----:B------:R-:W-:Y:S05]  /*ed20*/  RET.REL.NODEC R2 `(_ZN7cutlass13device_kernelIN5flash19enable_sm80_to_sm89INS1_16FlashAttnBwdSm80INS1_25CollectiveMainloopBwdSm80ILi2ELi2EN4cute5tupleIJNS5_1CILi128EEES8_NS7_ILi64EEEEEENS_10bfloat16_tEfNS_4arch4Sm80ELb1ELb0ELb1ELb1ELb0ELb0ELb0ELb0ELi2ELi4ELi4ELi4ELb0EEENS1_24CollectiveEpilogueBwdGQAISA_fSD_Li256ELb1ELb0EEENS1_25SingleTileBwdLPTSchedulerILb1ELi128ELb0EEEEEEEEEvNT_6ParamsE) ;  /* 0xffff12d002007950 */ /* 0x000fea0003c3ffff */
        .type           $_ZN7cutlass13device_kernelIN5flash19enable_sm80_to_sm89INS1_16FlashAttnBwdSm80INS1_25CollectiveMainloopBwdSm80ILi2ELi2EN4cute5tupleIJNS5_1CILi128EEES8_NS7_ILi64EEEEEENS_10bfloat16_tEfNS_4arch4Sm80ELb1ELb0ELb1ELb1ELb0ELb0ELb0ELb0ELi2ELi4ELi4ELi4ELb0EEENS1_24CollectiveEpilogueBwdGQAISA_fSD_Li256ELb1ELb0EEENS1_25SingleTileBwdLPTSchedulerILb1ELi128ELb0EEEEEEEEEvNT_6ParamsE$_ZZN4cute6detail9lift_diceINS_5tupleIJiNS_1CILi0EEEEEES5_EEDaRKT_RKT0_ENKUlRKT_RKT0_E_clIiiEEDaSE_SH_,@function
        .size           $_ZN7cutlass13device_kernelIN5flash19enable_sm80_to_sm89INS1_16FlashAttnBwdSm80INS1_25CollectiveMainloopBwdSm80ILi2ELi2EN4cute5tupleIJNS5_1CILi128EEES8_NS7_ILi64EEEEEENS_10bfloat16_tEfNS_4arch4Sm80ELb1ELb0ELb1ELb1ELb0ELb0ELb0ELb0ELi2ELi4ELi4ELi4ELb0EEENS1_24CollectiveEpilogueBwdGQAISA_fSD_Li256ELb1ELb0EEENS1_25SingleTileBwdLPTSchedulerILb1ELi128ELb0EEEEEEEEEvNT_6ParamsE$_ZZN4cute6detail9lift_diceINS_5tupleIJiNS_1CILi0EEEEEES5_EEDaRKT_RKT0_ENKUlRKT_RKT0_E_clIiiEEDaSE_SH_,($_ZN7cutlass13device_kernelIN5flash19enable_sm80_to_sm89INS1_16FlashAttnBwdSm80INS1_25CollectiveMainloopBwdSm80ILi2ELi2EN4cute5tupleIJNS5_1CILi128EEES8_NS7_ILi64EEEEEENS_10bfloat16_tEfNS_4arch4Sm80ELb1ELb0ELb1ELb1ELb0ELb0ELb0ELb0ELi2ELi4ELi4ELi4ELb0EEENS1_24CollectiveEpilogueBwdGQAISA_fSD_Li256ELb1ELb0EEENS1_25SingleTileBwdLPTSchedulerILb1ELi128ELb0EEEEEEEEEvNT_6ParamsE$_ZZN4cute6upcastILi2ENS_5tupleIJNS1_IJNS_1CILi1EEENS1_IJNS2_ILi2EEES4_S4_EEEEEES4_NS1_IJS4_S4_EEEEEENS1_IJNS1_IJNS2_ILi0EEENS1_IJS3_NS2_ILi512EEEiEEEEEENS2_ILi4096EEENS1_IJiNS2_ILi8192EEEEEEEEEEEDaRKT0_RKT1_ENKUlRKT_RKT0_E_clIS6_SC_EEDaSP_SS_ - $_ZN7cutlass13device_kernelIN5flash19enable_sm80_to_sm89INS1_16FlashAttnBwdSm80INS1_25CollectiveMainloopBwdSm80ILi2ELi2EN4cute5tupleIJNS5_1CILi128EEES8_NS7_ILi64EEEEEENS_10bfloat16_tEfNS_4arch4Sm80ELb1ELb0ELb1ELb1ELb0ELb0ELb0ELb0ELi2ELi4ELi4ELi4ELb0EEENS1_24CollectiveEpilogueBwdGQAISA_fSD_Li256ELb1ELb0EEENS1_25SingleTileBwdLPTSchedulerILb1ELi128ELb0EEEEEEEEEvNT_6ParamsE$_ZZN4cute6detail9lift_diceINS_5tupleIJiNS_1CILi0EEEEEES5_EEDaRKT_RKT0_ENKUlRKT_RKT0_E_clIiiEEDaSE_SH_)
$_ZN7cutlass13device_kernelIN5flash19enable_sm80_to_sm89INS1_16FlashAttnBwdSm80INS1_25CollectiveMainloopBwdSm80ILi2ELi2EN4cute5tupleIJNS5_1CILi128EEES8_NS7_ILi64EEEEEENS_10bfloat16_tEfNS_4arch4Sm80ELb1ELb0ELb1ELb1ELb0ELb0ELb0ELb0ELi2ELi4ELi4ELi4ELb0EEENS1_24CollectiveEpilogueBwdGQAISA_fSD_Li256ELb1ELb0EEENS1_25SingleTileBwdLPTSchedulerILb1ELi128ELb0EEEEEEEEEvNT_6ParamsE$_ZZN4cute6detail9lift_diceINS_5tupleIJiNS_1CILi0EEEEEES5_EEDaRKT_RKT0_ENKUlRKT_RKT0_E_clIiiEEDaSE_SH_:
        /* <DEDUP_REMOVED lines=8> */
        .type           $_ZN7cutlass13device_kernelIN5flash19enable_sm80_to_sm89INS1_16FlashAttnBwdSm80INS1_25CollectiveMainloopBwdSm80ILi2ELi2EN4cute5tupleIJNS5_1CILi128EEES8_NS7_ILi64EEEEEENS_10bfloat16_tEfNS_4arch4Sm80ELb1ELb0ELb1ELb1ELb0ELb0ELb0ELb0ELi2ELi4ELi4ELi4ELb0EEENS1_24CollectiveEpilogueBwdGQAISA_fSD_Li256ELb1ELb0EEENS1_25SingleTileBwdLPTSchedulerILb1ELi128ELb0EEEEEEEEEvNT_6ParamsE$_ZZN4cute6upcastILi2ENS_5tupleIJNS1_IJNS_1CILi1EEENS1_IJNS2_ILi2EEES4_S4_EEEEEES4_NS1_IJS4_S4_EEEEEENS1_IJNS1_IJNS2_ILi0EEENS1_IJS3_NS2_ILi512EEEiEEEEEENS2_ILi4096EEENS1_IJiNS2_ILi8192EEEEEEEEEEEDaRKT0_RKT1_ENKUlRKT_RKT0_E_clIS6_SC_EEDaSP_SS_,@function
        .size           $_ZN7cutlass13device_kernelIN5flash19enable_sm80_to_sm89INS1_16FlashAttnBwdSm80INS1_25CollectiveMainloopBwdSm80ILi2ELi2EN4cute5tupleIJNS5_1CILi128EEES8_NS7_ILi64EEEEEENS_10bfloat16_tEfNS_4arch4Sm80ELb1ELb0ELb1ELb1ELb0ELb0ELb0ELb0ELi2ELi4ELi4ELi4ELb0EEENS1_24CollectiveEpilogueBwdGQAISA_fSD_Li256ELb1ELb0EEENS1_25SingleTileBwdLPTSchedulerILb1ELi128ELb0EEEEEEEEEvNT_6ParamsE$_ZZN4cute6upcastILi2ENS_5tupleIJNS1_IJNS_1CILi1EEENS1_IJNS2_ILi2EEES4_S4_EEEEEES4_NS1_IJS4_S4_EEEEEENS1_IJNS1_IJNS2_ILi0EEENS1_IJS3_NS2_ILi512EEEiEEEEEENS2_ILi4096EEENS1_IJiNS2_ILi8192EEEEEEEEEEEDaRKT0_RKT1_ENKUlRKT_RKT0_E_clIS6_SC_EEDaSP_SS_,($_ZN7cutlass13device_kernelIN5flash19enable_sm80_to_sm89INS1_16FlashAttnBwdSm80INS1_25CollectiveMainloopBwdSm80ILi2ELi2EN4cute5tupleIJNS5_1CILi128EEES8_NS7_ILi64EEEEEENS_10bfloat16_tEfNS_4arch4Sm80ELb1ELb0ELb1ELb1ELb0ELb0ELb0ELb0ELi2ELi4ELi4ELi4ELb0EEENS1_24CollectiveEpilogueBwdGQAISA_fSD_Li256ELb1ELb0EEENS1_25SingleTileBwdLPTSchedulerILb1ELi128ELb0EEEEEEEEEvNT_6ParamsE$_ZZN4cute6upcastILi2ENS_5tupleIJNS1_IJNS_1CILi1EEENS1_IJNS2_ILi2EEES4_S4_EEEEEES4_NS1_IJS4_S4_EEEEEENS1_IJNS1_IJNS2_ILi0EEENS1_IJS3_NS2_ILi512EEEiEEEEEENS2_ILi4096EEENS1_IJiNS2_ILi8192EEEEEEEEEEEDaRKT0_RKT1_ENKUlRKT_RKT0_E_clIS7_SF_EEDaSP_SS_ - $_ZN7cutlass13device_kernelIN5flash19enable_sm80_to_sm89INS1_16FlashAttnBwdSm80INS1_25CollectiveMainloopBwdSm80ILi2ELi2EN4cute5tupleIJNS5_1CILi128EEES8_NS7_ILi64EEEEEENS_10bfloat16_tEfNS_4arch4Sm80ELb1ELb0ELb1ELb1ELb0ELb0ELb0ELb0ELi2ELi4ELi4ELi4ELb0EEENS1_24CollectiveEpilogueBwdGQAISA_fSD_Li256ELb1ELb0EEENS1_25SingleTileBwdLPTSchedulerILb1ELi128ELb0EEEEEEEEEvNT_6ParamsE$_ZZN4cute6upcastILi2ENS_5tupleIJNS1_IJNS_1CILi1EEENS1_IJNS2_ILi2EEES4_S4_EEEEEES4_NS1_IJS4_S4_EEEEEENS1_IJNS1_IJNS2_ILi0EEENS1_IJS3_NS2_ILi512EEEiEEEEEENS2_ILi4096EEENS1_IJiNS2_ILi8192EEEEEEEEEEEDaRKT0_RKT1_ENKUlRKT_RKT0_E_clIS6_SC_EEDaSP_SS_)
$_ZN7cutlass13device_kernelIN5flash19enable_sm80_to_sm89INS1_16FlashAttnBwdSm80INS1_25CollectiveMainloopBwdSm80ILi2ELi2EN4cute5tupleIJNS5_1CILi128EEES8_NS7_ILi64EEEEEENS_10bfloat16_tEfNS_4arch4Sm80ELb1ELb0ELb1ELb1ELb0ELb0ELb0ELb0ELi2ELi4ELi4ELi4ELb0EEENS1_24CollectiveEpilogueBwdGQAISA_fSD_Li256ELb1ELb0EEENS1_25SingleTileBwdLPTSchedulerILb1ELi128ELb0EEEEEEEEEvNT_6ParamsE$_ZZN4cute6upcastILi2ENS_5tupleIJNS1_IJNS_1CILi1EEENS1_IJNS2_ILi2EEES4_S4_EEEEEES4_NS1_IJS4_S4_EEEEEENS1_IJNS1_IJNS2_ILi0EEENS1_IJS3_NS2_ILi512EEEiEEEEEENS2_ILi4096EEENS1_IJiNS2_ILi8192EEEEEEEEEEEDaRKT0_RKT1_ENKUlRKT_RKT0_E_clIS6_SC_EEDaSP_SS_:
[----:B------:R-:W-:-:S06]  /*edb0*/  IADD3 R3, R41, -c[0x0][0x20], RZ ;  /* 0x8000080029037a10 */ /* 0x000fcc0007ffe0ff */
[----:B------:R-:W5:Y:S01]  /*edc0*/  LDL R3, [R3] ;  /* 0x0000000003037983 */ /* 0x000f620000100800 */
[----:B------:R-:W-:Y:S02]  /*edd0*/  IADD3 R9, R1, 0x1380, RZ ;  /* 0x0000138001097810 */ /* 0x000fe40007ffe0ff */
[----:B------:R-:W-:Y:S02]  /*ede0*/  MOV R54, 0xee20 ;  /* 0x0000ee2000367802 */ /* 0x000fe40000000f00 */
[----:B------:R-:W-:-:S04]  /*edf0*/  IADD3 R9, R9, c[0x0][0x20], RZ ;  /* 0x0000080009097a10 */ /* 0x000fc80007ffe0ff */
[----:B------:R-:W-:Y:S02]  /*ee00*/  IADD3 R10, R9, 0x4, RZ ;  /* 0x00000004090a7810 */ /* 0x000fe40007ffe0ff */
[----:B-----5:R-:W-:Y:S05]  /*ee10*/  CALL.REL.NOINC `($_ZN7cutlass13device_kernelIN5flash19enable_sm80_to_sm89INS1_16FlashAttnBwdSm80INS1_25CollectiveMainloopBwdSm80ILi2ELi2EN4cute5tupleIJNS5_1CILi128EEES8_NS7_ILi64EEEEEENS_10bfloat16_tEfNS_4arch4Sm80ELb1ELb0ELb1ELb1ELb0ELb0ELb0ELb0ELi2ELi4ELi4ELi4ELb0EEENS1_24CollectiveEpilogueBwdGQAISA_fSD_Li256ELb1ELb0EEENS1_25SingleTileBwdLPTSchedulerILb1ELi128ELb0EEEEEEEEEvNT_6ParamsE$_ZZN4cute6upcastILi2ENS_5tupleIJNS_1CILi1EEENS1_IJNS2_ILi2EEES4_S4_EEEEEENS1_IJNS2_ILi0EEENS1_IJS3_NS2_ILi512EEEiEEEEEEEEDaRKT0_RKT1_ENKUlRKT_RKT0_E_clIS5_S9_EEDaSJ_SM_) ;  /* 0x0000015000007944 */ /* 0x020fea0003c00000 */
[----:B------:R-:W-:Y:S02]  /*ee20*/  MOV R4, 0xee40 ;  /* 0x0000ee4000047802 */ /* 0x000fe40000000f00 */
[----:B-1---5:R-:W-:Y:S05]  /*ee30*/  CALL.REL.NOINC `($_ZN7cutlass13device_kernelIN5flash19enable_sm80_to_sm89INS1_16FlashAttnBwdSm80INS1_25CollectiveMainloopBwdSm80ILi2ELi2EN4cute5tupleIJNS5_1CILi128EEES8_NS7_ILi64EEEEEENS_10bfloat16_tEfNS_4arch4Sm80ELb1ELb0ELb1ELb1ELb0ELb0ELb0ELb0ELi2ELi4ELi4ELi4ELb0EEENS1_24CollectiveEpilogueBwdGQAISA_fSD_Li256ELb1ELb0EEENS1_25SingleTileBwdLPTSchedulerILb1ELi128ELb0EEEEEEEEEvNT_6ParamsE$_ZN4cute3eso3ESOILb1ELb0EJNS_1CILi0EEENS_5tupleIJNS2_ILi1EEENS2_ILi256EEEiEEEEEC2ERKS3_RKS7_) ;  /* 0xffff8cc000007944 */ /* 0x022fea0003c3ffff */
[----:B-1----:R1:W5:Y:S01]  /*ee40*/  LDL R2, [R1+0x1384] ;  /* 0x0013840001027983 */ /* 0x0023620000100800 */
[----:B------:R-:W-:-:S03]  /*ee50*/  MOV R6, 0xee70 ;  /* 0x0000ee7000067802 */ /* 0x000fc60000000f00 */
[----:B-1---5:R-:W-:Y:S05]  /*ee60*/  CALL.REL.NOINC `($_ZN7cutlass13device_kernelIN5flash19enable_sm80_to_sm89INS1_16FlashAttnBwdSm80INS1_25CollectiveMainloopBwdSm80ILi2ELi2EN4cute5tupleIJNS5_1CILi128EEES8_NS7_ILi64EEEEEENS_10bfloat16_tEfNS_4arch4Sm80ELb1ELb0ELb1ELb1ELb0ELb0ELb0ELb0ELi2ELi4ELi4ELi4ELb0EEENS1_24CollectiveEpilogueBwdGQAISA_fSD_Li256ELb1ELb0EEENS1_25SingleTileBwdLPTSchedulerILb1ELi128ELb0EEEEEEEEEvNT_6ParamsE$_ZN4cute5tupleIJNS0_IJNS_1CILi1EEENS0_IJS2_NS1_ILi2EEES3_EEEEEENS0_IJNS1_ILi0EEENS0_IJS2_NS1_ILi256EEEiEEEEEEEEC2ERKS5_RKS9_) ;  /* 0xffffbe2000007944 */ /* 0x022fea0003c3ffff */
[----:B------:R1:W5:Y:S01]  /*ee70*/  LDL R31, [R1+0x1380] ;  /* 0x00138000011f7983 */ /* 0x0003620000100800 */
[----:B------:R-:W-:-:S04]  /*ee80*/  MOV R9, 0x0 ;  /* 0x0000000000097802 */ /* 0x000fc80000000f00 */
[----:B------:R-:W-:Y:S05]  /*ee90*/  RET.REL.NODEC R8 `(_ZN7cutlass13device_kernelIN5flash19enable_sm80_to_sm89INS1_16FlashAttnBwdSm80INS1_25CollectiveMainloopBwdSm80ILi2ELi2EN4cute5tupleIJNS5_1CILi128EEES8_NS7_ILi64EEEEEENS_10bfloat16_tEfNS_4arch4Sm80ELb1ELb0ELb1ELb1ELb0ELb0ELb0ELb0ELi2ELi4ELi4ELi4ELb0EEENS1_24CollectiveEpilogueBwdGQAISA_fSD_Li256ELb1ELb0EEENS1_25SingleTileBwdLPTSchedulerILb1ELi128ELb0EEEEEEEEEvNT_6ParamsE) ;  /* 0xffff116008007950 */ /* 0x000fea0003c3ffff */
        .type           $_ZN7cutlass13device_kernelIN5flash19enable_sm80_to_sm89INS1_16FlashAttnBwdSm80INS1_25CollectiveMainloopBwdSm80ILi2ELi2EN4cute5tupleIJNS5_1CILi128EEES8_NS7_ILi64EEEEEENS_10bfloat16_tEfNS_4arch4Sm80ELb1ELb0ELb1ELb1ELb0ELb0ELb0ELb0ELi2ELi4ELi4ELi4ELb0EEENS1_24CollectiveEpilogueBwdGQAISA_fSD_Li256ELb1ELb0EEENS1_25SingleTileBwdLPTSchedulerILb1ELi128ELb0EEEEEEEEEvNT_6ParamsE$_ZZN4cute6upcastILi2ENS_5tupleIJNS1_IJNS_1CILi1EEENS1_IJNS2_ILi2EEES4_S4_EEEEEES4_NS1_IJS4_S4_EEEEEENS1_IJNS1_IJNS2_ILi0EEENS1_IJS3_NS2_ILi512EEEiEEEEEENS2_ILi4096EEENS1_IJiNS2_ILi8192EEEEEEEEEEEDaRKT0_RKT1_ENKUlRKT_RKT0_E_clIS7_SF_EEDaSP_SS_,@function
        .size           $_ZN7cutlass13device_kernelIN5flash19enable_sm80_to_sm89INS1_16FlashAttnBwdSm80INS1_25CollectiveMainloopBwdSm80ILi2ELi2EN4cute5tupleIJNS5_1CILi128EEES8_NS7_ILi64EEEEEENS_10bfloat16_tEfNS_4arch4Sm80ELb1ELb0ELb1ELb1ELb0ELb0ELb0ELb0ELi2ELi4ELi4ELi4ELb0EEENS1_24CollectiveEpilogueBwdGQAISA_fSD_Li256ELb1ELb0EEENS1_25SingleTileBwdLPTSchedulerILb1ELi128ELb0EEEEEEEEEvNT_6ParamsE$_ZZN4cute6upcastILi2ENS_5tupleIJNS1_IJNS_1CILi1EEENS1_IJNS2_ILi2EEES4_S4_EEEEEES4_NS1_IJS4_S4_EEEEEENS1_IJNS1_IJNS2_ILi0EEENS1_IJS3_NS2_ILi512EEEiEEEEEENS2_ILi4096EEENS1_IJiNS2_ILi8192EEEEEEEEEEEDaRKT0_RKT1_ENKUlRKT_RKT0_E_clIS7_SF_EEDaSP_SS_,($_ZN7cutlass13device_kernelIN5flash19enable_sm80_to_sm89INS1_16FlashAttnBwdSm80INS1_25CollectiveMainloopBwdSm80ILi2ELi2EN4cute5tupleIJNS5_1CILi128EEES8_NS7_ILi64EEEEEENS_10bfloat16_tEfNS_4arch4Sm80ELb1ELb0ELb1ELb1ELb0ELb0ELb0ELb0ELi2ELi4ELi4ELi4ELb0EEENS1_24CollectiveEpilogueBwdGQAISA_fSD_Li256ELb1ELb0EEENS1_25SingleTileBwdLPTSchedulerILb1ELi128ELb0EEEEEEEEEvNT_6ParamsE$_ZZN4cute6upcastILi2ENS_5tupleIJNS_1CILi1EEENS1_IJNS2_ILi2EEES4_S4_EEEEEENS1_IJNS2_ILi0EEENS1_IJS3_NS2_ILi512EEEiEEEEEEEEDaRKT0_RKT1_ENKUlRKT_RKT0_E_clIS5_S9_EEDaSJ_SM_ - $_ZN7cutlass13device_kernelIN5flash19enable_sm80_to_sm89INS1_16FlashAttnBwdSm80INS1_25CollectiveMainloopBwdSm80ILi2ELi2EN4cute5tupleIJNS5_1CILi128EEES8_NS7_ILi64EEEEEENS_10bfloat16_tEfNS_4arch4Sm80ELb1ELb0ELb1ELb1ELb0ELb0ELb0ELb0ELi2ELi4ELi4ELi4ELb0EEENS1_24CollectiveEpilogueBwdGQAISA_fSD_Li256ELb1ELb0EEENS1_25SingleTileBwdLPTSchedulerILb1ELi128ELb0EEEEEEEEEvNT_6ParamsE$_ZZN4cute6upcastILi2ENS_5tupleIJNS1_IJNS_1CILi1EEENS1_IJNS2_ILi2EEES4_S4_EEEEEES4_NS1_IJS4_S4_EEEEEENS1_IJNS1_IJNS2_ILi0EEENS1_IJS3_NS2_ILi512EEEiEEEEEENS2_ILi4096EEENS1_IJiNS2_ILi8192EEEEEEEEEEEDaRKT0_RKT1_ENKUlRKT_RKT0_E_clIS7_SF_EEDaSP_SS_)
$_ZN7cutlass13device_kernelIN5flash19enable_sm80_to_sm89INS1_16FlashAttnBwdSm80INS1_25CollectiveMainloopBwdSm80ILi2ELi2EN4cute5tupleIJNS5_1CILi128EEES8_NS7_ILi64EEEEEENS_10bfloat16_tEfNS_4arch4Sm80ELb1ELb0ELb1ELb1ELb0ELb0ELb0ELb0ELi2ELi4ELi4ELi4ELb0EEENS1_24CollectiveEpilogueBwdGQAISA_fSD_Li256ELb1ELb0EEENS1_25SingleTileBwdLPTSchedulerILb1ELi128ELb0EEEEEEEEEvNT_6ParamsE$_ZZN4cute6upcastILi2ENS_5tupleIJNS1_IJNS_1CILi1EEENS1_IJNS2_ILi2EEES4_S4_EEEEEES4_NS1_IJS4_S4_EEEEEENS1_IJNS1_IJNS2_ILi0EEENS1_IJS3_NS2_ILi512EEEiEEEEEENS2_ILi4096EEENS1_IJiNS2_ILi8192EEEEEEEEEEEDaRKT0_RKT1_ENKUlRKT_RKT0_E_clIS7_SF_EEDaSP_SS_:
[----:B------:R-:W-:Y:S02]  /*eea0*/  IADD3 R8, R1, 0x1380, RZ ;  /* 0x0000138001087810 */ /* 0x000fe40007ffe0ff */
[----:B------:R-:W-:Y:S02]  /*eeb0*/  MOV R52, 0xeef0 ;  /* 0x0000eef000347802 */ /* 0x000fe40000000f00 */
[----:B------:R-:W-:-:S04]  /*eec0*/  IADD3 R8, R8, c[0x0][0x20], RZ ;  /* 0x0000080008087a10 */ /* 0x000fc80007ffe0ff */
[----:B------:R-:W-:Y:S02]  /*eed0*/  IADD3 R9, R8, 0x4, RZ ;  /* 0x0000000408097810 */ /* 0x000fe40007ffe0ff */
[----:B------:R-:W-:Y:S05]  /*eee0*/  CALL.REL.NOINC `($_ZN7cutlass13device_kernelIN5flash19enable_sm80_to_sm89INS1_16FlashAttnBwdSm80INS1_25CollectiveMainloopBwdSm80ILi2ELi2EN4cute5tupleIJNS5_1CILi128EEES8_NS7_ILi64EEEEEENS_10bfloat16_tEfNS_4arch4Sm80ELb1ELb0ELb1ELb1ELb0ELb0ELb0ELb0ELi2ELi4ELi4ELi4ELb0EEENS1_24CollectiveEpilogueBwdGQAISA_fSD_Li256ELb1ELb0EEENS1_25SingleTileBwdLPTSchedulerILb1ELi128ELb0EEEEEEEEEvNT_6ParamsE$_ZZN4cute6upcastILi2ENS_5tupleIJNS_1CILi2EEES3_EEENS1_IJiNS2_ILi8192EEEEEEEEDaRKT0_RKT1_ENKUlRKT_RKT0_E_clIS3_iEEDaSF_SI_) ;  /* 0x0000015000007944 */ /* 0x000fea0003c00000 */
[----:B------:R-:W-:Y:S02]  /*eef0*/  MOV R4, 0xef10 ;  /* 0x0000ef1000047802 */ /* 0x000fe40000000f00 */
[----:B-1---5:R-:W-:Y:S05]  /*ef00*/  CALL.REL.NOINC `($_ZN7cutlass13device_kernelIN5flash19enable_sm80_to_sm89INS1_16FlashAttnBwdSm80INS1_25CollectiveMainloopBwdSm80ILi2ELi2EN4cute5tupleIJNS5_1CILi128EEES8_NS7_ILi64EEEEEENS_10bfloat16_tEfNS_4arch4Sm80ELb1ELb0ELb1ELb1ELb0ELb0ELb0ELb0ELi2ELi4ELi4ELi4ELb0EEENS1_24CollectiveEpilogueBwdGQAISA_fSD_Li256ELb1ELb0EEENS1_25SingleTileBwdLPTSchedulerILb1ELi128ELb0EEEEEEEEEvNT_6ParamsE$_ZN4cute3eso3ESOILb0ELb1EJiNS_1CILi4096EEEEEC2ERKiRKS3_) ;  /* 0xffff867000007944 */ /* 0x022fea0003c3ffff */
[----:B-1----:R1:W5:Y:S01]  /*ef10*/  LDL R2, [R1+0x1384] ;  /* 0x0013840001027983 */ /* 0x0023620000100800 */
[----:B------:R-:W-:-:S03]  /*ef20*/  MOV R6, 0xef40 ;  /* 0x0000ef4000067802 */ /* 0x000fc60000000f00 */
[----:B-1---5:R-:W-:Y:S05]  /*ef30*/  CALL.REL.NOINC `($_ZN7cutlass13device_kernelIN5flash19enable_sm80_to_sm89INS1_16FlashAttnBwdSm80INS1_25CollectiveMainloopBwdSm80ILi2ELi2EN4cute5tupleIJNS5_1CILi128EEES8_NS7_ILi64EEEEEENS_10bfloat16_tEfNS_4arch4Sm80ELb1ELb0ELb1ELb1ELb0ELb0ELb0ELb0ELi2ELi4ELi4ELi4ELb0EEENS1_24CollectiveEpilogueBwdGQAISA_fSD_Li256ELb1ELb0EEENS1_25SingleTileBwdLPTSchedulerILb1ELi128ELb0EEEEEEEEEvNT_6ParamsE$_ZN4cute5tupleIJNS0_IJNS_1CILi2EEES2_EEENS0_IJiNS1_ILi4096EEEEEEEEC2ERKS3_RKS5_) ;  /* 0xffffbec000007944 */ /* 0x022fea0003c3ffff */
[----:B------:R1:W5:Y:S01]  /*ef40*/  LDL R2, [R1+0x1380] ;  /* 0x0013800001027983 */ /* 0x0003620000100800 */
[----:B------:R-:W-:-:S04]  /*ef50*/  MOV R11, 0x0 ;  /* 0x00000000000b7802 */ /* 0x000fc80000000f00 */
[----:B------:R-:W-:Y:S05]  /*ef60*/  RET.REL.NODEC R10 `(_ZN7cutlass13device_kernelIN5flash19enable_sm80_to_sm89INS1_16FlashAttnBwdSm80INS1_25CollectiveMainloopBwdSm80ILi2ELi2EN4cute5tupleIJNS5_1CILi128EEES8_NS7_ILi64EEEEEENS_10bfloat16_tEfNS_4arch4Sm80ELb1ELb0ELb1ELb1ELb0ELb0ELb0ELb0ELi2ELi4ELi4ELi4ELb0EEENS1_24CollectiveEpilogueBwdGQAISA_fSD_Li256ELb1ELb0EEENS1_25SingleTileBwdLPTSchedulerILb1ELi128ELb0EEEEEEEEEvNT_6ParamsE) ;  /* 0xffff10900a007950 */ /* 0x000fea0003c3ffff */
        .type           $_ZN7cutlass13device_kernelIN5flash19enable_sm80_to_sm89INS1_16FlashAttnBwdSm80INS1_25CollectiveMainloopBwdSm80ILi2ELi2EN4cute5tupleIJNS5_1CILi128EEES8_NS7_ILi64EEEEEENS_10bfloat16_tEfNS_4arch4Sm80ELb1ELb0ELb1ELb1ELb0ELb0ELb0ELb0ELi2ELi4ELi4ELi4ELb0EEENS1_24CollectiveEpilogueBwdGQAISA_fSD_Li256ELb1ELb0EEENS1_25SingleTileBwdLPTSchedulerILb1ELi128ELb0EEEEEEEEEvNT_6ParamsE$_ZZN4cute6upcastILi2ENS_5tupleIJNS_1CILi1EEENS1_IJNS2_ILi2EEES4_S4_EEEEEENS1_IJNS2_ILi0EEENS1_IJS3_NS2_ILi512EEEiEEEEEEEEDaRKT0_RKT1_ENKUlRKT_RKT0_E_clIS5_S9_EEDaSJ_SM_,@function
        .size           $_ZN7cutlass13device_kernelIN5flash19enable_sm80_to_sm89INS1_16FlashAttnBwdSm80INS1_25CollectiveMainloopBwdSm80ILi2ELi2EN4cute5tupleIJNS5_1CILi128EEES8_NS7_ILi64EEEEEENS_10bfloat16_tEfNS_4arch4Sm80ELb1ELb0ELb1ELb1ELb0ELb0ELb0ELb0ELi2ELi4ELi4ELi4ELb0EEENS1_24CollectiveEpilogueBwdGQAISA_fSD_Li256ELb1ELb0EEENS1_25SingleTileBwdLPTSchedulerILb1ELi128ELb0EEEEEEEEEvNT_6ParamsE$_ZZN4cute6upcastILi2ENS_5tupleIJNS_1CILi1EEENS1_IJNS2_ILi2EEES4_S4_EEEEEENS1_IJNS2_ILi0EEENS1_IJS3_NS2_ILi512EEEiEEEEEEEEDaRKT0_RKT1_ENKUlRKT_RKT0_E_clIS5_S9_EEDaSJ_SM_,($_ZN7cutlass13device_kernelIN5flash19enable_sm80_to_sm89INS1_16FlashAttnBwdSm80INS1_25CollectiveMainloopBwdSm80ILi2ELi2EN4cute5tupleIJNS5_1CILi128EEES8_NS7_ILi64EEEEEENS_10bfloat16_tEfNS_4arch4Sm80ELb1ELb0ELb1ELb1ELb0ELb0ELb0ELb0ELi2ELi4ELi4ELi4ELb0EEENS1_24CollectiveEpilogueBwdGQAISA_fSD_Li256ELb1ELb0EEENS1_25SingleTileBwdLPTSchedulerILb1ELi128ELb0EEEEEEEEEvNT_6ParamsE$_ZZN4cute6upcastILi2ENS_5tupleIJNS_1CILi2EEES3_EEENS1_IJiNS2_ILi8192EEEEEEEEDaRKT0_RKT1_ENKUlRKT_RKT0_E_clIS3_iEEDaSF_SI_ - $_ZN7cutlass13device_kernelIN5flash19enable_sm80_to_sm89INS1_16FlashAttnBwdSm80INS1_25CollectiveMainloopBwdSm80ILi2ELi2EN4cute5tupleIJNS5_1CILi128EEES8_NS7_ILi64EEEEEENS_10bfloat16_tEfNS_4arch4Sm80ELb1ELb0ELb1ELb1ELb0ELb0ELb0ELb0ELi2ELi4ELi4ELi4ELb0EEENS1_24CollectiveEpilogueBwdGQAISA_fSD_Li256ELb1ELb0EEENS1_25SingleTileBwdLPTSchedulerILb1ELi128ELb0EEEEEEEEEvNT_6ParamsE$_ZZN4cute6upcastILi2ENS_5tupleIJNS_1CILi1EEENS1_IJNS2_ILi2EEES4_S4_EEEEEENS1_IJNS2_ILi0EEENS1_IJS3_NS2_ILi512EEEiEEEEEEEEDaRKT0_RKT1_ENKUlRKT_RKT0_E_clIS5_S9_EEDaSJ_SM_)
$_ZN7cutlass13device_kernelIN5flash19enable_sm80_to_sm89INS1_16FlashAttnBwdSm80INS1_25CollectiveMainloopBwdSm80ILi2ELi2EN4cute5tupleIJNS5_1CILi128EEES8_NS7_ILi64EEEEEENS_10bfloat16_tEfNS_4arch4Sm80ELb1ELb0ELb1ELb1ELb0ELb0ELb0ELb0ELi2ELi4ELi4ELi4ELb0EEENS1_24CollectiveEpilogueBwdGQAISA_fSD_Li256ELb1ELb0EEENS1_25SingleTileBwdLPTSchedulerILb1ELi128ELb0EEEEEEEEEvNT_6ParamsE$_ZZN4cute6upcastILi2ENS_5tupleIJNS_1CILi1EEENS1_IJNS2_ILi2EEES4_S4_EEEEEENS1_IJNS2_ILi0EEENS1_IJS3_NS2_ILi512EEEiEEEEEEEEDaRKT0_RKT1_ENKUlRKT_RKT0_E_clIS5_S9_EEDaSJ_SM_:
[----:B------:R-:W-:Y:S02]  /*ef70*/  IADD3 R11, R1, 0x1388, RZ ;  /* 0x00001388010b7810 */ /* 0x000fe40007ffe0ff */
[----:B------:R-:W-:Y:S02]  /*ef80*/  MOV R52, 0xefc0 ;  /* 0x0000efc000347802 */ /* 0x000fe40000000f00 */
[----:B------:R-:W-:-:S04]  /*ef90*/  IADD3 R11, R11, c[0x0][0x20], RZ ;  /* 0x000008000b0b7a10 */ /* 0x000fc80007ffe0ff */
[----:B------:R-:W-:Y:S02]  /*efa0*/  IADD3 R31, R11, 0x4, RZ ;  /* 0x000000040b1f7810 */ /* 0x000fe40007ffe0ff */
[----:B------:R-:W-:Y:S05]  /*efb0*/  CALL.REL.NOINC `($_ZN7cutlass13device_kernelIN5flash19enable_sm80_to_sm89INS1_16FlashAttnBwdSm80INS1_25CollectiveMainloopBwdSm80ILi2ELi2EN4cute5tupleIJNS5_1CILi128EEES8_NS7_ILi64EEEEEENS_10bfloat16_tEfNS_4arch4Sm80ELb1ELb0ELb1ELb1ELb0ELb0ELb0ELb0ELi2ELi4ELi4ELi4ELb0EEENS1_24CollectiveEpilogueBwdGQAISA_fSD_Li256ELb1ELb0EEENS1_25SingleTileBwdLPTSchedulerILb1ELi128ELb0EEEEEEEEEvNT_6ParamsE$_ZZN4cute6upcastILi2ENS_5tupleIJNS_1CILi2EEES3_S3_EEENS1_IJNS2_ILi1EEENS2_ILi512EEEiEEEEEDaRKT0_RKT1_ENKUlRKT_RKT0_E_clIS3_iEEDaSG_SJ_) ;  /* 0x0000011000007944 */ /* 0x000fea0003c00000 */
[----:B------:R-:W-:Y:S02]  /*efc0*/  MOV R4, 0xefe0 ;  /* 0x0000efe000047802 */ /* 0x000fe40000000f00 */
[----:B-1---5:R-:W-:Y:S05]  /*efd0*/  CALL.REL.NOINC `($_ZN7cutlass13device_kernelIN5flash19enable_sm80_to_sm89INS1_16FlashAttnBwdSm80INS1_25CollectiveMainloopBwdSm80ILi2ELi2EN4cute5tupleIJNS5_1CILi128EEES8_NS7_ILi64EEEEEENS_10bfloat16_tEfNS_4arch4Sm80ELb1ELb0ELb1ELb1ELb0ELb0ELb0ELb0ELi2ELi4ELi4ELi4ELb0EEENS1_24CollectiveEpilogueBwdGQAISA_fSD_Li256ELb1ELb0EEENS1_25SingleTileBwdLPTSchedulerILb1ELi128ELb0EEEEEEEEEvNT_6ParamsE$_ZN4cute3eso3ESOILb1ELb0EJNS_1CILi1EEENS2_ILi256EEEiEEC2ERKS3_RKS4_RKi) ;  /* 0xffff8ca000007944 */ /* 0x022fea0003c3ffff */
[----:B-1----:R1:W5:Y:S01]  /*efe0*/  LDL R2, [R1+0x138c] ;  /* 0x00138c0001027983 */ /* 0x0023620000100800 */
[----:B------:R-:W-:-:S03]  /*eff0*/  MOV R6, 0xf010 ;  /* 0x0000f01000067802 */ /* 0x000fc60000000f00 */
[----:B-1---5:R-:W-:Y:S05]  /*f000*/  CALL.REL.NOINC `($_ZN7cutlass13device_kernelIN5flash19enable_sm80_to_sm89INS1_16FlashAttnBwdSm80INS1_25CollectiveMainloopBwdSm80ILi2ELi2EN4cute5tupleIJNS5_1CILi128EEES8_NS7_ILi64EEEEEENS_10bfloat16_tEfNS_4arch4Sm80ELb1ELb0ELb1ELb1ELb0ELb0ELb0ELb0ELi2ELi4ELi4ELi4ELb0EEENS1_24CollectiveEpilogueBwdGQAISA_fSD_Li256ELb1ELb0EEENS1_25SingleTileBwdLPTSchedulerILb1ELi128ELb0EEEEEEEEEvNT_6ParamsE$_ZN4cute5tupleIJNS0_IJNS_1CILi1EEENS1_ILi2EEES3_EEENS0_IJS2_NS1_ILi256EEEiEEEEEC2ERKS4_RKS6_) ;  /* 0xffffbd1000007944 */ /* 0x022fea0003c3ffff */
[----:B------:R1:W5:Y:S01]  /*f010*/  LDL R2, [R1+0x1388] ;  /* 0x0013880001027983 */ /* 0x0003620000100800 */
[----:B------:R-:W-:-:S04]  /*f020*/  MOV R55, 0x0 ;  /* 0x0000000000377802 */ /* 0x000fc80000000f00 */
[----:B------:R-:W-:Y:S05]  /*f030*/  RET.REL.NODEC R54 `(_ZN7cutlass13device_kernelIN5flash19enable_sm80_to_sm89INS1_16FlashAttnBwdSm80INS1_25CollectiveMainloopBwdSm80ILi2ELi2EN4cute5tupleIJNS5_1CILi128EEES8_NS7_ILi64EEEEEENS_10bfloat16_tEfNS_4arch4Sm80ELb1ELb0ELb1ELb1ELb0ELb0ELb0ELb0ELi2ELi4ELi4ELi4ELb0EEENS1_24CollectiveEpilogueBwdGQAISA_fSD_Li256ELb1ELb0EEENS1_25SingleTileBwdLPTSchedulerILb1ELi128ELb0EEEEEEEEEvNT_6ParamsE) ;  /* 0xffff0fc036007950 */ /* 0x000fea0003c3ffff */
        .type           $_ZN7cutlass13device_kernelIN5flash19enable_sm80_to_sm89INS1_16FlashAttnBwdSm80INS1_25CollectiveMainloopBwdSm80ILi2ELi2EN4cute5tupleIJNS5_1CILi128EEES8_NS7_ILi64EEEEEENS_10bfloat16_tEfNS_4arch4Sm80ELb1ELb0ELb1ELb1ELb0ELb0ELb0ELb0ELi2ELi4ELi4ELi4ELb0EEENS1_24CollectiveEpilogueBwdGQAISA_fSD_Li256ELb1ELb0EEENS1_25SingleTileBwdLPTSchedulerILb1ELi128ELb0EEEEEEEEEvNT_6ParamsE$_ZZN4cute6upcastILi2ENS_5tupleIJNS_1CILi2EEES3_EEENS1_IJiNS2_ILi8192EEEEEEEEDaRKT0_RKT1_ENKUlRKT_RKT0_E_clIS3_iEEDaSF_SI_,@function
        .size           $_ZN7cutlass13device_kernelIN5flash19enable_sm80_to_sm89INS1_16FlashAttnBwdSm80INS1_25CollectiveMainloopBwdSm80ILi2ELi2EN4cute5tupleIJNS5_1CILi128EEES8_NS7_ILi64EEEEEENS_10bfloat16_tEfNS_4arch4Sm80ELb1ELb0ELb1ELb1ELb0ELb0ELb0ELb0ELi2ELi4ELi4ELi4ELb0EEENS1_24CollectiveEpilogueBwdGQAISA_fSD_Li256ELb1ELb0EEENS1_25SingleTileBwdLPTSchedulerILb1ELi128ELb0EEEEEEEEEvNT_6ParamsE$_ZZN4cute6upcastILi2ENS_5tupleIJNS_1CILi2EEES3_EEENS1_IJiNS2_ILi8192EEEEEEEEDaRKT0_RKT1_ENKUlRKT_RKT0_E_clIS3_iEEDaSF_SI_,($_ZN7cutlass13device_kernelIN5flash19enable_sm80_to_sm89INS1_16FlashAttnBwdSm80INS1_25CollectiveMainloopBwdSm80ILi2ELi2EN4cute5tupleIJNS5_1CILi128EEES8_NS7_ILi64EEEEEENS_10bfloat16_tEfNS_4arch4Sm80ELb1ELb0ELb1ELb1ELb0ELb0ELb0ELb0ELi2ELi4ELi4ELi4ELb0EEENS1_24CollectiveEpilogueBwdGQAISA_fSD_Li256ELb1ELb0EEENS1_25SingleTileBwdLPTSchedulerILb1ELi128ELb0EEEEEEEEEvNT_6ParamsE$_ZZN4cute6upcastILi2ENS_5tupleIJNS_1CILi2EEES3_S3_EEENS1_IJNS2_ILi1EEENS2_ILi512EEEiEEEEEDaRKT0_RKT1_ENKUlRKT_RKT0_E_clIS3_iEEDaSG_SJ_ - $_ZN7cutlass13device_kernelIN5flash19enable_sm80_to_sm89INS1_16FlashAttnBwdSm80INS1_25CollectiveMainloopBwdSm80ILi2ELi2EN4cute5tupleIJNS5_1CILi128EEES8_NS7_ILi64EEEEEENS_10bfloat16_tEfNS_4arch4Sm80ELb1ELb0ELb1ELb1ELb0ELb0ELb0ELb0ELi2ELi4ELi4ELi4ELb0EEENS1_24CollectiveEpilogueBwdGQAISA_fSD_Li256ELb1ELb0EEENS1_25SingleTileBwdLPTSchedulerILb1ELi128ELb0EEEEEEEEEvNT_6ParamsE$_ZZN4cute6upcastILi2ENS_5tupleIJNS_1CILi2EEES3_EEENS1_IJiNS2_ILi8192EEEEEEEEDaRKT0_RKT1_ENKUlRKT_RKT0_E_clIS3_iEEDaSF_SI_)
$_ZN7cutlass13device_kernelIN5flash19enable_sm80_to_sm89INS1_16FlashAttnBwdSm80INS1_25CollectiveMainloopBwdSm80ILi2ELi2EN4cute5tupleIJNS5_1CILi128EEES8_NS7_ILi64EEEEEENS_10bfloat16_tEfNS_4arch4Sm80ELb1ELb0ELb1ELb1ELb0ELb0ELb0ELb0ELi2ELi4ELi4ELi4ELb0EEENS1_24CollectiveEpilogueBwdGQAISA_fSD_Li256ELb1ELb0EEENS1_25SingleTileBwdLPTSchedulerILb1ELi128ELb0EEEEEEEEEvNT_6ParamsE$_ZZN4cute6upcastILi2ENS_5tupleIJNS_1CILi2EEES3_EEENS1_IJiNS2_ILi8192EEEEEEEEDaRKT0_RKT1_ENKUlRKT_RKT0_E_clIS3_iEEDaSF_SI_:
[----:B------:R-:W-:Y:S02]  /*f040*/  LEA.HI R3, R3, R3, RZ, 0x1 ;  /* 0x0000000303037211 */ /* 0x000fe400078f08ff */
[----:B------:R-:W-:Y:S02]  /*f050*/  IADD3 R2, R1, 0x1388, RZ ;  /* 0x0000138801027810 */ /* 0x000fe40007ffe0ff */
[----:B------:R-:W-:Y:S02]  /*f060*/  SHF.R.S32.HI R3, RZ, 0x1, R3 ;  /* 0x00000001ff037819 */ /* 0x000fe40000011403 */
[----:B------:R-:W-:Y:S02]  /*f070*/  IADD3 R2, R2, c[0x0][0x20], RZ ;  /* 0x0000080002027a10 */ /* 0x000fe40007ffe0ff */
[----:B------:R-:W-:Y:S02]  /*f080*/  MOV R6, 0xf0a0 ;  /* 0x0000f0a000067802 */ /* 0x000fe40000000f00 */
[----:B------:R-:W-:Y:S05]  /*f090*/  CALL.REL.NOINC `($_ZN7cutlass13device_kernelIN5flash19enable_sm80_to_sm89INS1_16FlashAttnBwdSm80INS1_25CollectiveMainloopBwdSm80ILi2ELi2EN4cute5tupleIJNS5_1CILi128EEES8_NS7_ILi64EEEEEENS_10bfloat16_tEfNS_4arch4Sm80ELb1ELb0ELb1ELb1ELb0ELb0ELb0ELb0ELi2ELi4ELi4ELi4ELb0EEENS1_24CollectiveEpilogueBwdGQAISA_fSD_Li256ELb1ELb0EEENS1_25SingleTileBwdLPTSchedulerILb1ELi128ELb0EEEEEEEEEvNT_6ParamsE$_ZN4cute5tupleIJNS_1CILi2EEEiEEC2ERKS2_RKi) ;  /* 0xffffbff000007944 */ /* 0x000fea0003c3ffff */
[----:B------:R1:W5:Y:S01]  /*f0a0*/  LDL R2, [R1+0x1388] ;  /* 0x0013880001027983 */ /* 0x0003620000100800 */
[----:B------:R-:W-:-:S04]  /*f0b0*/  MOV R53, 0x0 ;  /* 0x0000000000357802 */ /* 0x000fc80000000f00 */
[----:B------:R-:W-:Y:S05]  /*f0c0*/  RET.REL.NODEC R52 `(_ZN7cutlass13device_kernelIN5flash19enable_sm80_to_sm89INS1_16FlashAttnBwdSm80INS1_25CollectiveMainloopBwdSm80ILi2ELi2EN4cute5tupleIJNS5_1CILi128EEES8_NS7_ILi64EEEEEENS_10bfloat16_tEfNS_4arch4Sm80ELb1ELb0ELb1ELb1ELb0ELb0ELb0ELb0ELi2ELi4ELi4ELi4ELb0EEENS1_24CollectiveEpilogueBwdGQAISA_fSD_Li256ELb1ELb0EEENS1_25SingleTileBwdLPTSchedulerILb1ELi128ELb0EEEEEEEEEvNT_6ParamsE) ;  /* 0xffff0f3034007950 */ /* 0x000fea0003c3ffff */
        .type           $_ZN7cutlass13device_kernelIN5flash19enable_sm80_to_sm89INS1_16FlashAttnBwdSm80INS1_25CollectiveMainloopBwdSm80ILi2ELi2EN4cute5tupleIJNS5_1CILi128EEES8_NS7_ILi64EEEEEENS_10bfloat16_tEfNS_4arch4Sm80ELb1ELb0ELb1ELb1ELb0ELb0ELb0ELb0ELi2ELi4ELi4ELi4ELb0EEENS1_24CollectiveEpilogueBwdGQAISA_fSD_Li256ELb1ELb0EEENS1_25SingleTileBwdLPTSchedulerILb1ELi128ELb0EEEEEEEEEvNT_6ParamsE$_ZZN4cute6upcastILi2ENS_5tupleIJNS_1CILi2EEES3_S3_EEENS1_IJNS2_ILi1EEENS2_ILi512EEEiEEEEEDaRKT0_RKT1_ENKUlRKT_RKT0_E_clIS3_iEEDaSG_SJ_,@function
        .size           $_ZN7cutlass13device_kernelIN5flash19enable_sm80_to_sm89INS1_16FlashAttnBwdSm80INS1_25CollectiveMainloopBwdSm80ILi2ELi2EN4cute5tupleIJNS5_1CILi128EEES8_NS7_ILi64EEEEEENS_10bfloat16_tEfNS_4arch4Sm80ELb1ELb0ELb1ELb1ELb0ELb0ELb0ELb0ELi2ELi4ELi4ELi4ELb0EEENS1_24CollectiveEpilogueBwdGQAISA_fSD_Li256ELb1ELb0EEENS1_25SingleTileBwdLPTSchedulerILb1ELi128ELb0EEEEEEEEEvNT_6ParamsE$_ZZN4cute6upcastILi2ENS_5tupleIJNS_1CILi2EEES3_S3_EEENS1_IJNS2_ILi1EEENS2_ILi512EEEiEEEEEDaRKT0_RKT1_ENKUlRKT_RKT0_E_clIS3_iEEDaSG_SJ_,($_ZN7cutlass13device_kernelIN5flash19enable_sm80_to_sm89INS1_16FlashAttnBwdSm80INS1_25CollectiveMainloopBwdSm80ILi2ELi2EN4cute5tupleIJNS5_1CILi128EEES8_NS7_ILi64EEEEEENS_10bfloat16_tEfNS_4arch4Sm80ELb1ELb0ELb1ELb1ELb0ELb0ELb0ELb0ELi2ELi4ELi4ELi4ELb0EEENS1_24CollectiveEpilogueBwdGQAISA_fSD_Li256ELb1ELb0EEENS1_25SingleTileBwdLPTSchedulerILb1ELi128ELb0EEEEEEEEEvNT_6ParamsE$_ZZN4cute7crd2crdINS_5tupleIJiiiNS_1CILi0EEEEEENS1_IJNS2_ILi32EEENS2_ILi4EEENS2_ILi2EEENS2_ILi1EEEEEENS1_IJS8_S8_S8_S8_EEEEEDaRKT_RKT0_RKT1_ENKUlRKT_RKT0_RKT1_E_clIiS5_S8_EEDaSM_SP_SS_ - $_ZN7cutlass13device_kernelIN5flash19enable_sm80_to_sm89INS1_16FlashAttnBwdSm80INS1_25CollectiveMainloopBwdSm80ILi2ELi2EN4cute5tupleIJNS5_1CILi128EEES8_NS7_ILi64EEEEEENS_10bfloat16_tEfNS_4arch4Sm80ELb1ELb0ELb1ELb1ELb0ELb0ELb0ELb0ELi2ELi4ELi4ELi4ELb0EEENS1_24CollectiveEpilogueBwdGQAISA_fSD_Li256ELb1ELb0EEENS1_25SingleTileBwdLPTSchedulerILb1ELi128ELb0EEEEEEEEEvNT_6ParamsE$_ZZN4cute6upcastILi2ENS_5tupleIJNS_1CILi2EEES3_S3_EEENS1_IJNS2_ILi1EEENS2_ILi512EEEiEEEEEDaRKT0_RKT1_ENKUlRKT_RKT0_E_clIS3_iEEDaSG_SJ_)
$_ZN7cutlass13device_kernelIN5flash19enable_sm80_to_sm89INS1_16FlashAttnBwdSm80INS1_25CollectiveMainloopBwdSm80ILi2ELi2EN4cute5tupleIJNS5_1CILi128EEES8_NS7_ILi64EEEEEENS_10bfloat16_tEfNS_4arch4Sm80ELb1ELb0ELb1ELb1ELb0ELb0ELb0ELb0ELi2ELi4ELi4ELi4ELb0EEENS1_24CollectiveEpilogueBwdGQAISA_fSD_Li256ELb1ELb0EEENS1_25SingleTileBwdLPTSchedulerILb1ELi128ELb0EEEEEEEEEvNT_6ParamsE$_ZZN4cute6upcastILi2ENS_5tupleIJNS_1CILi2EEES3_S3_EEENS1_IJNS2_ILi1EEENS2_ILi512EEEiEEEEEDaRKT0_RKT1_ENKUlRKT_RKT0_E_clIS3_iEEDaSG_SJ_:
        /* <DEDUP_REMOVED lines=9> */
        .type           $_ZN7cutlass13device_kernelIN5flash19enable_sm80_to_sm89INS1_16FlashAttnBwdSm80INS1_25CollectiveMainloopBwdSm80ILi2ELi2EN4cute5tupleIJNS5_1CILi128EEES8_NS7_ILi64EEEEEENS_10bfloat16_tEfNS_4arch4Sm80ELb1ELb0ELb1ELb1ELb0ELb0ELb0ELb0ELi2ELi4ELi4ELi4ELb0EEENS1_24CollectiveEpilogueBwdGQAISA_fSD_Li256ELb1ELb0EEENS1_25SingleTileBwdLPTSchedulerILb1ELi128ELb0EEEEEEEEEvNT_6ParamsE$_ZZN4cute7crd2crdINS_5tupleIJiiiNS_1CILi0EEEEEENS1_IJNS2_ILi32EEENS2_ILi4EEENS2_ILi2EEENS2_ILi1EEEEEENS1_IJS8_S8_S8_S8_EEEEEDaRKT_RKT0_RKT1_ENKUlRKT_RKT0_RKT1_E_clIiS5_S8_EEDaSM_SP_SS_,@function
        .size           $_ZN7cutlass13device_kernelIN5flash19enable_sm80_to_sm89INS1_16FlashAttnBwdSm80INS1_25CollectiveMainloopBwdSm80ILi2ELi2EN4cute5tupleIJNS5_1CILi128EEES8_NS7_ILi64EEEEEENS_10bfloat16_tEfNS_4arch4Sm80ELb1ELb0ELb1ELb1ELb0ELb0ELb0ELb0ELi2ELi4ELi4ELi4ELb0EEENS1_24CollectiveEpilogueBwdGQAISA_fSD_Li256ELb1ELb0EEENS1_25SingleTileBwdLPTSchedulerILb1ELi128ELb0EEEEEEEEEvNT_6ParamsE$_ZZN4cute7crd2crdINS_5tupleIJiiiNS_1CILi0EEEEEENS1_IJNS2_ILi32EEENS2_ILi4EEENS2_ILi2EEENS2_ILi1EEEEEENS1_IJS8_S8_S8_S8_EEEEEDaRKT_RKT0_RKT1_ENKUlRKT_RKT0_RKT1_E_clIiS5_S8_EEDaSM_SP_SS_,($_ZN7cutlass13device_kernelIN5flash19enable_sm80_to_sm89INS1_16FlashAttnBwdSm80INS1_25CollectiveMainloopBwdSm80ILi2ELi2EN4cute5tupleIJNS5_1CILi128EEES8_NS7_ILi64EEEEEENS_10bfloat16_tEfNS_4arch4Sm80ELb1ELb0ELb1ELb1ELb0ELb0ELb0ELb0ELi2ELi4ELi4ELi4ELb0EEENS1_24CollectiveEpilogueBwdGQAISA_fSD_Li256ELb1ELb0EEENS1_25SingleTileBwdLPTSchedulerILb1ELi128ELb0EEEEEEEEEvNT_6ParamsE$_ZZN4cute7crd2crdINS_5tupleIJiiiNS_1CILi0EEEEEENS1_IJNS2_ILi32EEENS2_ILi4EEENS2_ILi2EEENS2_ILi1EEEEEENS1_IJS8_S8_S8_S8_EEEEEDaRKT_RKT0_RKT1_ENKUlRKT_RKT0_RKT1_E_clIiS6_S8_EEDaSM_SP_SS_ - $_ZN7cutlass13device_kernelIN5flash19enable_sm80_to_sm89INS1_16FlashAttnBwdSm80INS1_25CollectiveMainloopBwdSm80ILi2ELi2EN4cute5tupleIJNS5_1CILi128EEES8_NS7_ILi64EEEEEENS_10bfloat16_tEfNS_4arch4Sm80ELb1ELb0ELb1ELb1ELb0ELb0ELb0ELb0ELi2ELi4ELi4ELi4ELb0EEENS1_24CollectiveEpilogueBwdGQAISA_fSD_Li256ELb1ELb0EEENS1_25SingleTileBwdLPTSchedulerILb1ELi128ELb0EEEEEEEEEvNT_6ParamsE$_ZZN4cute7crd2crdINS_5tupleIJiiiNS_1CILi0EEEEEENS1_IJNS2_ILi32EEENS2_ILi4EEENS2_ILi2EEENS2_ILi1EEEEEENS1_IJS8_S8_S8_S8_EEEEEDaRKT_RKT0_RKT1_ENKUlRKT_RKT0_RKT1_E_clIiS5_S8_EEDaSM_SP_SS_)
$_ZN7cutlass13device_kernelIN5flash19enable_sm80_to_sm89INS1_16FlashAttnBwdSm80INS1_25CollectiveMainloopBwdSm80ILi2ELi2EN4cute5tupleIJNS5_1CILi128EEES8_NS7_ILi64EEEEEENS_10bfloat16_tEfNS_4arch4Sm80ELb1ELb0ELb1ELb1ELb0ELb0ELb0ELb0ELi2ELi4ELi4ELi4ELb0EEENS1_24CollectiveEpilogueBwdGQAISA_fSD_Li256ELb1ELb0EEENS1_25SingleTileBwdLPTSchedulerILb1ELi128ELb0EEEEEEEEEvNT_6ParamsE$_ZZN4cute7crd2crdINS_5tupleIJiiiNS_1CILi0EEEEEENS1_IJNS2_ILi32EEENS2_ILi4EEENS2_ILi2EEENS2_ILi1EEEEEENS1_IJS8_S8_S8_S8_EEEEEDaRKT_RKT0_RKT1_ENKUlRKT_RKT0_RKT1_E_clIiS5_S8_EEDaSM_SP_SS_:
[----:B------:R-:W-:Y:S02]  /*f160*/  MOV R8, R4 ;  /* 0x0000000400087202 */ /* 0x000fe40000000f00 */
[----:B------:R-:W-:-:S04]  /*f170*/  MOV R9, 0x0 ;  /* 0x0000000000097802 */ /* 0x000fc80000000f00 */
[----:B------:R-:W-:Y:S05]  /*f180*/  RET.REL.NODEC R8 `(_ZN7cutlass13device_kernelIN5flash19enable_sm80_to_sm89INS1_16FlashAttnBwdSm80INS1_25CollectiveMainloopBwdSm80ILi2ELi2EN4cute5tupleIJNS5_1CILi128EEES8_NS7_ILi64EEEEEENS_10bfloat16_tEfNS_4arch4Sm80ELb1ELb0ELb1ELb1ELb0ELb0ELb0ELb0ELi2ELi4ELi4ELi4ELb0EEENS1_24CollectiveEpilogueBwdGQAISA_fSD_Li256ELb1ELb0EEENS1_25SingleTileBwdLPTSchedulerILb1ELi128ELb0EEEEEEEEEvNT_6ParamsE) ;  /* 0xffff0e7008007950 */ /* 0x000fea0003c3ffff */
        .type           $_ZN7cutlass13device_kernelIN5flash19enable_sm80_to_sm89INS1_16FlashAttnBwdSm80INS1_25CollectiveMainloopBwdSm80ILi2ELi2EN4cute5tupleIJNS5_1CILi128EEES8_NS7_ILi64EEEEEENS_10bfloat16_tEfNS_4arch4Sm80ELb1ELb0ELb1ELb1ELb0ELb0ELb0ELb0ELi2ELi4ELi4ELi4ELb0EEENS1_24CollectiveEpilogueBwdGQAISA_fSD_Li256ELb1ELb0EEENS1_25SingleTileBwdLPTSchedulerILb1ELi128ELb0EEEEEEEEEvNT_6ParamsE$_ZZN4cute7crd2crdINS_5tupleIJiiiNS_1CILi0EEEEEENS1_IJNS2_ILi32EEENS2_ILi4EEENS2_ILi2EEENS2_ILi1EEEEEENS1_IJS8_S8_S8_S8_EEEEEDaRKT_RKT0_RKT1_ENKUlRKT_RKT0_RKT1_E_clIiS6_S8_EEDaSM_SP_SS_,@function
        .size           $_ZN7cutlass13device_kernelIN5flash19enable_sm80_to_sm89INS1_16FlashAttnBwdSm80INS1_25CollectiveMainloopBwdSm80ILi2ELi2EN4cute5tupleIJNS5_1CILi128EEES8_NS7_ILi64EEEEEENS_10bfloat16_tEfNS_4arch4Sm80ELb1ELb0ELb1ELb1ELb0ELb0ELb0ELb0ELi2ELi4ELi4ELi4ELb0EEENS1_24CollectiveEpilogueBwdGQAISA_fSD_Li256ELb1ELb0EEENS1_25SingleTileBwdLPTSchedulerILb1ELi128ELb0EEEEEEEEEvNT_6ParamsE$_ZZN4cute7crd2crdINS_5tupleIJiiiNS_1CILi0EEEEEENS1_IJNS2_ILi32EEENS2_ILi4EEENS2_ILi2EEENS2_ILi1EEEEEENS1_IJS8_S8_S8_S8_EEEEEDaRKT_RKT0_RKT1_ENKUlRKT_RKT0_RKT1_E_clIiS6_S8_EEDaSM_SP_SS_,($_ZN7cutlass13device_kernelIN5flash19enable_sm80_to_sm89INS1_16FlashAttnBwdSm80INS1_25CollectiveMainloopBwdSm80ILi2ELi2EN4cute5tupleIJNS5_1CILi128EEES8_NS7_ILi64EEEEEENS_10bfloat16_tEfNS_4arch4Sm80ELb1ELb0ELb1ELb1ELb0ELb0ELb0ELb0ELi2ELi4ELi4ELi4ELb0EEENS1_24CollectiveEpilogueBwdGQAISA_fSD_Li256ELb1ELb0EEENS1_25SingleTileBwdLPTSchedulerILb1ELi128ELb0EEEEEEEEEvNT_6ParamsE$_ZZN4cute7crd2crdINS_5tupleIJiiiNS_1CILi0EEEEEENS1_IJNS2_ILi32EEENS2_ILi4EEENS2_ILi2EEENS2_ILi1EEEEEENS1_IJS8_S8_S8_S8_EEEEEDaRKT_RKT0_RKT1_ENKUlRKT_RKT0_RKT1_E_clIiS7_S8_EEDaSM_SP_SS_ - $_ZN7cutlass13device_kernelIN5flash19enable_sm80_to_sm89INS1_16FlashAttnBwdSm80INS1_25CollectiveMainloopBwdSm80ILi2ELi2EN4cute5tupleIJNS5_1CILi128EEES8_NS7_ILi64EEEEEENS_10bfloat16_tEfNS_4arch4Sm80ELb1ELb0ELb1ELb1ELb0ELb0ELb0ELb0ELi2ELi4ELi4ELi4ELb0EEENS1_24CollectiveEpilogueBwdGQAISA_fSD_Li256ELb1ELb0EEENS1_25SingleTileBwdLPTSchedulerILb1ELi128ELb0EEEEEEEEEvNT_6ParamsE$_ZZN4cute7crd2crdINS_5tupleIJiiiNS_1CILi0EEEEEENS1_IJNS2_ILi32EEENS2_ILi4EEENS2_ILi2EEENS2_ILi1EEEEEENS1_IJS8_S8_S8_S8_EEEEEDaRKT_RKT0_RKT1_ENKUlRKT_RKT0_RKT1_E_clIiS6_S8_EEDaSM_SP_SS_)
$_ZN7cutlass13device_kernelIN5flash19enable_sm80_to_sm89INS1_16FlashAttnBwdSm80INS1_25CollectiveMainloopBwdSm80ILi2ELi2EN4cute5tupleIJNS5_1CILi128EEES8_NS7_ILi64EEEEEENS_10bfloat16_tEfNS_4arch4Sm80ELb1ELb0ELb1ELb1ELb0ELb0ELb0ELb0ELi2ELi4ELi4ELi4ELb0EEENS1_24CollectiveEpilogueBwdGQAISA_fSD_Li256ELb1ELb0EEENS1_25SingleTileBwdLPTSchedulerILb1ELi128ELb0EEEEEEEEEvNT_6ParamsE$_ZZN4cute7crd2crdINS_5tupleIJiiiNS_1CILi0EEEEEENS1_IJNS2_ILi32EEENS2_ILi4EEENS2_ILi2EEENS2_ILi1EEEEEENS1_IJS8_S8_S8_S8_EEEEEDaRKT_RKT0_RKT1_ENKUlRKT_RKT0_RKT1_E_clIiS6_S8_EEDaSM_SP_SS_:
[----:B------:R-:W-:Y:S02]  /*f190*/  MOV R10, R2 ;  /* 0x00000002000a7202 */ /* 0x000fe40000000f00 */
[----:B------:R-:W-:-:S04]  /*f1a0*/  MOV R11, 0x0 ;  /* 0x00000000000b7802 */ /* 0x000fc80000000f00 */
[----:B------:R-:W-:Y:S05]  /*f1b0*/  RET.REL.NODEC R10 `(_ZN7cutlass13device_kernelIN5flash19enable_sm80_to_sm89INS1_16FlashAttnBwdSm80INS1_25CollectiveMainloopBwdSm80ILi2ELi2EN4cute5tupleIJNS5_1CILi128EEES8_NS7_ILi64EEEEEENS_10bfloat16_tEfNS_4arch4Sm80ELb1ELb0ELb1ELb1ELb0ELb0ELb0ELb0ELi2ELi4ELi4ELi4ELb0EEENS1_24CollectiveEpilogueBwdGQAISA_fSD_Li256ELb1ELb0EEENS1_25SingleTileBwdLPTSchedulerILb1ELi128ELb0EEEEEEEEEvNT_6ParamsE) ;  /* 0xffff0e400a007950 */ /* 0x000fea0003c3ffff */
        .type           $_ZN7cutlass13device_kernelIN5flash19enable_sm80_to_sm89INS1_16FlashAttnBwdSm80INS1_25CollectiveMainloopBwdSm80ILi2ELi2EN4cute5tupleIJNS5_1CILi128EEES8_NS7_ILi64EEEEEENS_10bfloat16_tEfNS_4arch4Sm80ELb1ELb0ELb1ELb1ELb0ELb0ELb0ELb0ELi2ELi4ELi4ELi4ELb0EEENS1_24CollectiveEpilogueBwdGQAISA_fSD_Li256ELb1ELb0EEENS1_25SingleTileBwdLPTSchedulerILb1ELi128ELb0EEEEEEEEEvNT_6ParamsE$_ZZN4cute7crd2crdINS_5tupleIJiiiNS_1CILi0EEEEEENS1_IJNS2_ILi32EEENS2_ILi4EEENS2_ILi2EEENS2_ILi1EEEEEENS1_IJS8_S8_S8_S8_EEEEEDaRKT_RKT0_RKT1_ENKUlRKT_RKT0_RKT1_E_clIiS7_S8_EEDaSM_SP_SS_,@function
        .size           $_ZN7cutlass13device_kernelIN5flash19enable_sm80_to_sm89INS1_16FlashAttnBwdSm80INS1_25CollectiveMainloopBwdSm80ILi2ELi2EN4cute5tupleIJNS5_1CILi128EEES8_NS7_ILi64EEEEEENS_10bfloat16_tEfNS_4arch4Sm80ELb1ELb0ELb1ELb1ELb0ELb0ELb0ELb0ELi2ELi4ELi4ELi4ELb0EEENS1_24CollectiveEpilogueBwdGQAISA_fSD_Li256ELb1ELb0EEENS1_25SingleTileBwdLPTSchedulerILb1ELi128ELb0EEEEEEEEEvNT_6ParamsE$_ZZN4cute7crd2crdINS_5tupleIJiiiNS_1CILi0EEEEEENS1_IJNS2_ILi32EEENS2_ILi4EEENS2_ILi2EEENS2_ILi1EEEEEENS1_IJS8_S8_S8_S8_EEEEEDaRKT_RKT0_RKT1_ENKUlRKT_RKT0_RKT1_E_clIiS7_S8_EEDaSM_SP_SS_,($_ZN7cutlass13device_kernelIN5flash19enable_sm80_to_sm89INS1_16FlashAttnBwdSm80INS1_25CollectiveMainloopBwdSm80ILi2ELi2EN4cute5tupleIJNS5_1CILi128EEES8_NS7_ILi64EEEEEENS_10bfloat16_tEfNS_4arch4Sm80ELb1ELb0ELb1ELb1ELb0ELb0ELb0ELb0ELi2ELi4ELi4ELi4ELb0EEENS1_24CollectiveEpilogueBwdGQAISA_fSD_Li256ELb1ELb0EEENS1_25SingleTileBwdLPTSchedulerILb1ELi128ELb0EEEEEEEEEvNT_6ParamsE$_ZZN4cute7flattenINS_5tupleIJNS1_IJNS_1CILi0EEENS1_IJNS2_ILi1EEENS2_ILi512EEEiEEEEEENS2_ILi4096EEENS1_IJiNS2_ILi8192EEEEEEEEEEEDaRKT_ENKUlRKT_E_clIS7_EEDaSH_ - $_ZN7cutlass13device_kernelIN5flash19enable_sm80_to_sm89INS1_16FlashAttnBwdSm80INS1_25CollectiveMainloopBwdSm80ILi2ELi2EN4cute5tupleIJNS5_1CILi128EEES8_NS7_ILi64EEEEEENS_10bfloat16_tEfNS_4arch4Sm80ELb1ELb0ELb1ELb1ELb0ELb0ELb0ELb0ELi2ELi4ELi4ELi4ELb0EEENS1_24CollectiveEpilogueBwdGQAISA_fSD_Li256ELb1ELb0EEENS1_25SingleTileBwdLPTSchedulerILb1ELi128ELb0EEEEEEEEEvNT_6ParamsE$_ZZN4cute7crd2crdINS_5tupleIJiiiNS_1CILi0EEEEEENS1_IJNS2_ILi32EEENS2_ILi4EEENS2_ILi2EEENS2_ILi1EEEEEENS1_IJS8_S8_S8_S8_EEEEEDaRKT_RKT0_RKT1_ENKUlRKT_RKT0_RKT1_E_clIiS7_S8_EEDaSM_SP_SS_)
$_ZN7cutlass13device_kernelIN5flash19enable_sm80_to_sm89INS1_16FlashAttnBwdSm80INS1_25CollectiveMainloopBwdSm80ILi2ELi2EN4cute5tupleIJNS5_1CILi128EEES8_NS7_ILi64EEEEEENS_10bfloat16_tEfNS_4arch4Sm80ELb1ELb0ELb1ELb1ELb0ELb0ELb0ELb0ELi2ELi4ELi4ELi4ELb0EEENS1_24CollectiveEpilogueBwdGQAISA_fSD_Li256ELb1ELb0EEENS1_25SingleTileBwdLPTSchedulerILb1ELi128ELb0EEEEEEEEEvNT_6ParamsE$_ZZN4cute7crd2crdINS_5tupleIJiiiNS_1CILi0EEEEEENS1_IJNS2_ILi32EEENS2_ILi4EEENS2_ILi2EEENS2_ILi1EEEEEENS1_IJS8_S8_S8_S8_EEEEEDaRKT_RKT0_RKT1_ENKUlRKT_RKT0_RKT1_E_clIiS7_S8_EEDaSM_SP_SS_:
[----:B------:R-:W-:-:S04]  /*f1c0*/  MOV R3, 0x0 ;  /* 0x0000000000037802 */ /* 0x000fc80000000f00 */
[----:B------:R-:W-:Y:S05]  /*f1d0*/  RET.REL.NODEC R2 `(_ZN7cutlass13device_kernelIN5flash19enable_sm80_to_sm89INS1_16FlashAttnBwdSm80INS1_25CollectiveMainloopBwdSm80ILi2ELi2EN4cute5tupleIJNS5_1CILi128EEES8_NS7_ILi64EEEEEENS_10bfloat16_tEfNS_4arch4Sm80ELb1ELb0ELb1ELb1ELb0ELb0ELb0ELb0ELi2ELi4ELi4ELi4ELb0EEENS1_24CollectiveEpilogueBwdGQAISA_fSD_Li256ELb1ELb0EEENS1_25SingleTileBwdLPTSchedulerILb1ELi128ELb0EEEEEEEEEvNT_6ParamsE) ;  /* 0xffff0e2002007950 */ /* 0x000fea0003c3ffff */
        .type           $_ZN7cutlass13device_kernelIN5flash19enable_sm80_to_sm89INS1_16FlashAttnBwdSm80INS1_25CollectiveMainloopBwdSm80ILi2ELi2EN4cute5tupleIJNS5_1CILi128EEES8_NS7_ILi64EEEEEENS_10bfloat16_tEfNS_4arch4Sm80ELb1ELb0ELb1ELb1ELb0ELb0ELb0ELb0ELi2ELi4ELi4ELi4ELb0EEENS1_24CollectiveEpilogueBwdGQAISA_fSD_Li256ELb1ELb0EEENS1_25SingleTileBwdLPTSchedulerILb1ELi128ELb0EEEEEEEEEvNT_6ParamsE$_ZZN4cute7flattenINS_5tupleIJNS1_IJNS_1CILi0EEENS1_IJNS2_ILi1EEENS2_ILi512EEEiEEEEEENS2_ILi4096EEENS1_IJiNS2_ILi8192EEEEEEEEEEEDaRKT_ENKUlRKT_E_clIS7_EEDaSH_,@function
        .size           $_ZN7cutlass13device_kernelIN5flash19enable_sm80_to_sm89INS1_16FlashAttnBwdSm80INS1_25CollectiveMainloopBwdSm80ILi2ELi2EN4cute5tupleIJNS5_1CILi128EEES8_NS7_ILi64EEEEEENS_10bfloat16_tEfNS_4arch4Sm80ELb1ELb0ELb1ELb1ELb0ELb0ELb0ELb0ELi2ELi4ELi4ELi4ELb0EEENS1_24CollectiveEpilogueBwdGQAISA_fSD_Li256ELb1ELb0EEENS1_25SingleTileBwdLPTSchedulerILb1ELi128ELb0EEEEEEEEEvNT_6ParamsE$_ZZN4cute7flattenINS_5tupleIJNS1_IJNS_1CILi0EEENS1_IJNS2_ILi1EEENS2_ILi512EEEiEEEEEENS2_ILi4096EEENS1_IJiNS2_ILi8192EEEEEEEEEEEDaRKT_ENKUlRKT_E_clIS7_EEDaSH_,($_ZN7cutlass13device_kernelIN5flash19enable_sm80_to_sm89INS1_16FlashAttnBwdSm80INS1_25CollectiveMainloopBwdSm80ILi2ELi2EN4cute5tupleIJNS5_1CILi128EEES8_NS7_ILi64EEEEEENS_10bfloat16_tEfNS_4arch4Sm80ELb1ELb0ELb1ELb1ELb0ELb0ELb0ELb0ELi2ELi4ELi4ELi4ELb0EEENS1_24CollectiveEpilogueBwdGQAISA_fSD_Li256ELb1ELb0EEENS1_25SingleTileBwdLPTSchedulerILb1ELi128ELb0EEEEEEEEEvNT_6ParamsE$_ZZN4cute7flattenINS_5tupleIJNS1_IJNS_1CILi0EEENS1_IJNS2_ILi1EEENS2_ILi512EEEiEEEEEENS2_ILi4096EEENS1_IJiNS2_ILi8192EEEEEEEEEEEDaRKT_ENKUlRKT_E_clISA_EEDaSH_ - $_ZN7cutlass13device_kernelIN5flash19enable_sm80_to_sm89INS1_16FlashAttnBwdSm80INS1_25CollectiveMainloopBwdSm80ILi2ELi2EN4cute5tupleIJNS5_1CILi128EEES8_NS7_ILi64EEEEEENS_10bfloat16_tEfNS_4arch4Sm80ELb1ELb0ELb1ELb1ELb0ELb0ELb0ELb0ELi2ELi4ELi4ELi4ELb0EEENS1_24CollectiveEpilogueBwdGQAISA_fSD_Li256ELb1ELb0EEENS1_25SingleTileBwdLPTSchedulerILb1ELi128ELb0EEEEEEEEEvNT_6ParamsE$_ZZN4cute7flattenINS_5tupleIJNS1_IJNS_1CILi0EEENS1_IJNS2_ILi1EEENS2_ILi512EEEiEEEEEENS2_ILi4096EEENS1_IJiNS2_ILi8192EEEEEEEEEEEDaRKT_ENKUlRKT_E_clIS7_EEDaSH_)
$_ZN7cutlass13device_kernelIN5flash19enable_sm80_to_sm89INS1_16FlashAttnBwdSm80INS1_25CollectiveMainloopBwdSm80ILi2ELi2EN4cute5tupleIJNS5_1CILi128EEES8_NS7_ILi64EEEEEENS_10bfloat16_tEfNS_4arch4Sm80ELb1ELb0ELb1ELb1ELb0ELb0ELb0ELb0ELi2ELi4ELi4ELi4ELb0EEENS1_24CollectiveEpilogueBwdGQAISA_fSD_Li256ELb1ELb0EEENS1_25SingleTileBwdLPTSchedulerILb1ELi128ELb0EEEEEEEEEvNT_6ParamsE$_ZZN4cute7flattenINS_5tupleIJNS1_IJNS_1CILi0EEENS1_IJNS2_ILi1EEENS2_ILi512EEEiEEEEEENS2_ILi4096EEENS1_IJiNS2_ILi8192EEEEEEEEEEEDaRKT_ENKUlRKT_E_clIS7_EEDaSH_:
[----:B------:R-:W-:-:S06]  /*f1e0*/  IADD3 R3, R41, -c[0x0][0x20], RZ ;  /* 0x8000080029037a10 */ /* 0x000fcc0007ffe0ff */
[----:B------:R-:W5:Y:S01]  /*f1f0*/  LDL R3, [R3] ;  /* 0x0000000003037983 */ /* 0x000f620000100800 */
[----:B------:R-:W-:-:S03]  /*f200*/  MOV R2, 0xf220 ;  /* 0x0000f22000027802 */ /* 0x000fc60000000f00 */
[----:B-----5:R-:W-:Y:S05]  /*f210*/  CALL.REL.NOINC `($_ZN7cutlass13device_kernelIN5flash19enable_sm80_to_sm89INS1_16FlashAttnBwdSm80INS1_25CollectiveMainloopBwdSm80ILi2ELi2EN4cute5tupleIJNS5_1CILi128EEES8_NS7_ILi64EEEEEENS_10bfloat16_tEfNS_4arch4Sm80ELb1ELb0ELb1ELb1ELb0ELb0ELb0ELb0ELi2ELi4ELi4ELi4ELb0EEENS1_24CollectiveEpilogueBwdGQAISA_fSD_Li256ELb1ELb0EEENS1_25SingleTileBwdLPTSchedulerILb1ELi128ELb0EEEEEEEEEvNT_6ParamsE$_ZZN4cute16flatten_to_tupleINS_5tupleIJNS_1CILi0EEENS1_IJNS2_ILi1EEENS2_ILi512EEEiEEEEEEEEDaRKT_ENKUlRKT_E_clIS6_EEDaSD_) ;  /* 0xffffd3d000007944 */ /* 0x020fea0003c3ffff */
[----:B------:R-:W-:Y:S02]  /*f220*/  MOV R10, 0xf240 ;  /* 0x0000f240000a7802 */ /* 0x000fe40000000f00 */
[----:B------:R-:W-:Y:S05]  /*f230*/  CALL.REL.NOINC `($_ZN7cutlass13device_kernelIN5flash19enable_sm80_to_sm89INS1_16FlashAttnBwdSm80INS1_25CollectiveMainloopBwdSm80ILi2ELi2EN4cute5tupleIJNS5_1CILi128EEES8_NS7_ILi64EEEEEENS_10bfloat16_tEfNS_4arch4Sm80ELb1ELb0ELb1ELb1ELb0ELb0ELb0ELb0ELi2ELi4ELi4ELi4ELb0EEENS1_24CollectiveEpilogueBwdGQAISA_fSD_Li256ELb1ELb0EEENS1_25SingleTileBwdLPTSchedulerILb1ELi128ELb0EEEEEEEEEvNT_6ParamsE$_ZZN4cute12filter_tupleINS_5tupleIJNS_1CILi0EEENS1_IJNS2_ILi1EEENS2_ILi512EEEiEEEEEEZNS_16flatten_to_tupleIS7_EEDaRKT_EUlRKT_E_EEDaSB_OT0_ENKUlDpSE_E_clIJNS1_IJS3_EEES6_EEEDaSI_) ;  /* 0xffffc7e000007944 */ /* 0x000fea0003c3ffff */
[----:B-----5:R-:W-:Y:S02]  /*f240*/  MOV R10, R2 ;  /* 0x00000002000a7202 */ /* 0x020fe40000000f00 */
[----:B------:R-:W-:Y:S02]  /*f250*/  MOV R2, R6 ;  /* 0x0000000600027202 */ /* 0x000fe40000000f00 */
[----:B------:R-:W-:-:S04]  /*f260*/  MOV R3, 0x0 ;  /* 0x0000000000037802 */ /* 0x000fc80000000f00 */
[----:B------:R-:W-:Y:S05]  /*f270*/  RET.REL.NODEC R2 `(_ZN7cutlass13device_kernelIN5flash19enable_sm80_to_sm89INS1_16FlashAttnBwdSm80INS1_25CollectiveMainloopBwdSm80ILi2ELi2EN4cute5tupleIJNS5_1CILi128EEES8_NS7_ILi64EEEEEENS_10bfloat16_tEfNS_4arch4Sm80ELb1ELb0ELb1ELb1ELb0ELb0ELb0ELb0ELi2ELi4ELi4ELi4ELb0EEENS1_24CollectiveEpilogueBwdGQAISA_fSD_Li256ELb1ELb0EEENS1_25SingleTileBwdLPTSchedulerILb1ELi128ELb0EEEEEEEEEvNT_6ParamsE) ;  /* 0xffff0d8002007950 */ /* 0x000fea0003c3ffff */
        .type           $_ZN7cutlass13device_kernelIN5flash19enable_sm80_to_sm89INS1_16FlashAttnBwdSm80INS1_25CollectiveMainloopBwdSm80ILi2ELi2EN4cute5tupleIJNS5_1CILi128EEES8_NS7_ILi64EEEEEENS_10bfloat16_tEfNS_4arch4Sm80ELb1ELb0ELb1ELb1ELb0ELb0ELb0ELb0ELi2ELi4ELi4ELi4ELb0EEENS1_24CollectiveEpilogueBwdGQAISA_fSD_Li256ELb1ELb0EEENS1_25SingleTileBwdLPTSchedulerILb1ELi128ELb0EEEEEEEEEvNT_6ParamsE$_ZZN4cute7flattenINS_5tupleIJNS1_IJNS_1CILi0EEENS1_IJNS2_ILi1EEENS2_ILi512EEEiEEEEEENS2_ILi4096EEENS1_IJiNS2_ILi8192EEEEEEEEEEEDaRKT_ENKUlRKT_E_clISA_EEDaSH_,@function
        .size           $_ZN7cutlass13device_kernelIN5flash19enable_sm80_to_sm89INS1_16FlashAttnBwdSm80INS1_25CollectiveMainloopBwdSm80ILi2ELi2EN4cute5tupleIJNS5_1CILi128EEES8_NS7_ILi64EEEEEENS_10bfloat16_tEfNS_4arch4Sm80ELb1ELb0ELb1ELb1ELb0ELb0ELb0ELb0ELi2ELi4ELi4ELi4ELb0EEENS1_24CollectiveEpilogueBwdGQAISA_fSD_Li256ELb1ELb0EEENS1_25SingleTileBwdLPTSchedulerILb1ELi128ELb0EEEEEEEEEvNT_6ParamsE$_ZZN4cute7flattenINS_5tupleIJNS1_IJNS_1CILi0EEENS1_IJNS2_ILi1EEENS2_ILi512EEEiEEEEEENS2_ILi4096EEENS1_IJiNS2_ILi8192EEEEEEEEEEEDaRKT_ENKUlRKT_E_clISA_EEDaSH_,($_ZN7cutlass13device_kernelIN5flash19enable_sm80_to_sm89INS1_16FlashAttnBwdSm80INS1_25CollectiveMainloopBwdSm80ILi2ELi2EN4cute5tupleIJNS5_1CILi128EEES8_NS7_ILi64EEEEEENS_10bfloat16_tEfNS_4arch4Sm80ELb1ELb0ELb1ELb1ELb0ELb0ELb0ELb0ELi2ELi4ELi4ELi4ELb0EEENS1_24CollectiveEpilogueBwdGQAISA_fSD_Li256ELb1ELb0EEENS1_25SingleTileBwdLPTSchedulerILb1ELi128ELb0EEEEEEEEEvNT_6ParamsE$_ZZN4cute7flattenINS_5tupleIJNS_1CILi1EEENS1_IJNS2_ILi8EEEiiEEENS2_ILi64EEENS1_IJiNS2_ILi144EEENS2_ILi288EEEEEENS2_ILi512EEEEEEEEDaRKT_ENKUlRKT_E_clIS5_EEDaSH_ - $_ZN7cutlass13device_kernelIN5flash19enable_sm80_to_sm89INS1_16FlashAttnBwdSm80INS1_25CollectiveMainloopBwdSm80ILi2ELi2EN4cute5tupleIJNS5_1CILi128EEES8_NS7_ILi64EEEEEENS_10bfloat16_tEfNS_4arch4Sm80ELb1ELb0ELb1ELb1ELb0ELb0ELb0ELb0ELi2ELi4ELi4ELi4ELb0EEENS1_24CollectiveEpilogueBwdGQAISA_fSD_Li256ELb1ELb0EEENS1_25SingleTileBwdLPTSchedulerILb1ELi128ELb0EEEEEEEEEvNT_6ParamsE$_ZZN4cute7flattenINS_5tupleIJNS1_IJNS_1CILi0EEENS1_IJNS2_ILi1EEENS2_ILi512EEEiEEEEEENS2_ILi4096EEENS1_IJiNS2_ILi8192EEEEEEEEEEEDaRKT_ENKUlRKT_E_clISA_EEDaSH_)
$_ZN7cutlass13device_kernelIN5flash19enable_sm80_to_sm89INS1_16FlashAttnBwdSm80INS1_25CollectiveMainloopBwdSm80ILi2ELi2EN4cute5tupleIJNS5_1CILi128EEES8_NS7_ILi64EEEEEENS_10bfloat16_tEfNS_4arch4Sm80ELb1ELb0ELb1ELb1ELb0ELb0ELb0ELb0ELi2ELi4ELi4ELi4ELb0EEENS1_24CollectiveEpilogueBwdGQAISA_fSD_Li256ELb1ELb0EEENS1_25SingleTileBwdLPTSchedulerILb1ELi128ELb0EEEEEEEEEvNT_6ParamsE$_ZZN4cute7flattenINS_5tupleIJNS1_IJNS_1CILi0EEENS1_IJNS2_ILi1EEENS2_ILi512EEEiEEEEEENS2_ILi4096EEENS1_IJiNS2_ILi8192EEEEEEEEEEEDaRKT_ENKUlRKT_E_clISA_EEDaSH_:
[----:B------:R-:W-:Y:S02]  /*f280*/  MOV R8, R2 ;  /* 0x0000000200087202 */ /* 0x000fe40000000f00 */
[----:B------:R-:W-:-:S04]  /*f290*/  MOV R9, 0x0 ;  /* 0x0000000000097802 */ /* 0x000fc80000000f00 */
[----:B------:R-:W-:Y:S05]  /*f2a0*/  RET.REL.NODEC R8 `(_ZN7cutlass13device_kernelIN5flash19enable_sm80_to_sm89INS1_16FlashAttnBwdSm80INS1_25CollectiveMainloopBwdSm80ILi2ELi2EN4cute5tupleIJNS5_1CILi128EEES8_NS7_ILi64EEEEEENS_10bfloat16_tEfNS_4arch4Sm80ELb1ELb0ELb1ELb1ELb0ELb0ELb0ELb0ELi2ELi4ELi4ELi4ELb0EEENS1_24CollectiveEpilogueBwdGQAISA_fSD_Li256ELb1ELb0EEENS1_25SingleTileBwdLPTSchedulerILb1ELi128ELb0EEEEEEEEEvNT_6ParamsE) ;  /* 0xffff0d5008007950 */ /* 0x000fea0003c3ffff */
        .type           $_ZN7cutlass13device_kernelIN5flash19enable_sm80_to_sm89INS1_16FlashAttnBwdSm80INS1_25CollectiveMainloopBwdSm80ILi2ELi2EN4cute5tupleIJNS5_1CILi128EEES8_NS7_ILi64EEEEEENS_10bfloat16_tEfNS_4arch4Sm80ELb1ELb0ELb1ELb1ELb0ELb0ELb0ELb0ELi2ELi4ELi4ELi4ELb0EEENS1_24CollectiveEpilogueBwdGQAISA_fSD_Li256ELb1ELb0EEENS1_25SingleTileBwdLPTSchedulerILb1ELi128ELb0EEEEEEEEEvNT_6ParamsE$_ZZN4cute7flattenINS_5tupleIJNS_1CILi1EEENS1_IJNS2_ILi8EEEiiEEENS2_ILi64EEENS1_IJiNS2_ILi144EEENS2_ILi288EEEEEENS2_ILi512EEEEEEEEDaRKT_ENKUlRKT_E_clIS5_EEDaSH_,@function
        .size           $_ZN7cutlass13device_kernelIN5flash19enable_sm80_to_sm89INS1_16FlashAttnBwdSm80INS1_25CollectiveMainloopBwdSm80ILi2ELi2EN4cute5tupleIJNS5_1CILi128EEES8_NS7_ILi64EEEEEENS_10bfloat16_tEfNS_4arch4Sm80ELb1ELb0ELb1ELb1ELb0ELb0ELb0ELb0ELi2ELi4ELi4ELi4ELb0EEENS1_24CollectiveEpilogueBwdGQAISA_fSD_Li256ELb1ELb0EEENS1_25SingleTileBwdLPTSchedulerILb1ELi128ELb0EEEEEEEEEvNT_6ParamsE$_ZZN4cute7flattenINS_5tupleIJNS_1CILi1EEENS1_IJNS2_ILi8EEEiiEEENS2_ILi64EEENS1_IJiNS2_ILi144EEENS2_ILi288EEEEEENS2_ILi512EEEEEEEEDaRKT_ENKUlRKT_E_clIS5_EEDaSH_,($_ZN7cutlass13device_kernelIN5flash19enable_sm80_to_sm89INS1_16FlashAttnBwdSm80INS1_25CollectiveMainloopBwdSm80ILi2ELi2EN4cute5tupleIJNS5_1CILi128EEES8_NS7_ILi64EEEEEENS_10bfloat16_tEfNS_4arch4Sm80ELb1ELb0ELb1ELb1ELb0ELb0ELb0ELb0ELi2ELi4ELi4ELi4ELb0EEENS1_24CollectiveEpilogueBwdGQAISA_fSD_Li256ELb1ELb0EEENS1_25SingleTileBwdLPTSchedulerILb1ELi128ELb0EEEEEEEEEvNT_6ParamsE$_ZZN4cute7flattenINS_5tupleIJNS_1CILi1EEENS1_IJNS2_ILi8EEEiiEEENS2_ILi64EEENS1_IJiNS2_ILi144EEENS2_ILi288EEEEEENS2_ILi512EEEEEEEEDaRKT_ENKUlRKT_E_clIS9_EEDaSH_ - $_ZN7cutlass13device_kernelIN5flash19enable_sm80_to_sm89INS1_16FlashAttnBwdSm80INS1_25CollectiveMainloopBwdSm80ILi2ELi2EN4cute5tupleIJNS5_1CILi128EEES8_NS7_ILi64EEEEEENS_10bfloat16_tEfNS_4arch4Sm80ELb1ELb0ELb1ELb1ELb0ELb0ELb0ELb0ELi2ELi4ELi4ELi4ELb0EEENS1_24CollectiveEpilogueBwdGQAISA_fSD_Li256ELb1ELb0EEENS1_25SingleTileBwdLPTSchedulerILb1ELi128ELb0EEEEEEEEEvNT_6ParamsE$_ZZN4cute7flattenINS_5tupleIJNS_1CILi1EEENS1_IJNS2_ILi8EEEiiEEENS2_ILi64EEENS1_IJiNS2_ILi144EEENS2_ILi288EEEEEENS2_ILi512EEEEEEEEDaRKT_ENKUlRKT_E_clIS5_EEDaSH_)
$_ZN7cutlass13device_kernelIN5flash19enable_sm80_to_sm89INS1_16FlashAttnBwdSm80INS1_25CollectiveMainloopBwdSm80ILi2ELi2EN4cute5tupleIJNS5_1CILi128EEES8_NS7_ILi64EEEEEENS_10bfloat16_tEfNS_4arch4Sm80ELb1ELb0ELb1ELb1ELb0ELb0ELb0ELb0ELi2ELi4ELi4ELi4ELb0EEENS1_24CollectiveEpilogueBwdGQAISA_fSD_Li256ELb1ELb0EEENS1_25SingleTileBwdLPTSchedulerILb1ELi128ELb0EEEEEEEEEvNT_6ParamsE$_ZZN4cute7flattenINS_5tupleIJNS_1CILi1EEENS1_IJNS2_ILi8EEEiiEEENS2_ILi64EEENS1_IJiNS2_ILi144EEENS2_ILi288EEEEEENS2_ILi512EEEEEEEEDaRKT_ENKUlRKT_E_clIS5_EEDaSH_:
[----:B------:R-:W-:-:S04]  /*f2b0*/  MOV R5, 0x0 ;  /* 0x0000000000057802 */ /* 0x000fc80000000f00 */
[----:B------:R-:W-:Y:S05]  /*f2c0*/  RET.REL.NODEC R4 `(_ZN7cutlass13device_kernelIN5flash19enable_sm80_to_sm89INS1_16FlashAttnBwdSm80INS1_25CollectiveMainloopBwdSm80ILi2ELi2EN4cute5tupleIJNS5_1CILi128EEES8_NS7_ILi64EEEEEENS_10bfloat16_tEfNS_4arch4Sm80ELb1ELb0ELb1ELb1ELb0ELb0ELb0ELb0ELi2ELi4ELi4ELi4ELb0EEENS1_24CollectiveEpilogueBwdGQAISA_fSD_Li256ELb1ELb0EEENS1_25SingleTileBwdLPTSchedulerILb1ELi128ELb0EEEEEEEEEvNT_6ParamsE) ;  /* 0xffff0d3004007950 */ /* 0x000fea0003c3ffff */
        .type           $_ZN7cutlass13device_kernelIN5flash19enable_sm80_to_sm89INS1_16FlashAttnBwdSm80INS1_25CollectiveMainloopBwdSm80ILi2ELi2EN4cute5tupleIJNS5_1CILi128EEES8_NS7_ILi64EEEEEENS_10bfloat16_tEfNS_4arch4Sm80ELb1ELb0ELb1ELb1ELb0ELb0ELb0ELb0ELi2ELi4ELi4ELi4ELb0EEENS1_24CollectiveEpilogueBwdGQAISA_fSD_Li256ELb1ELb0EEENS1_25SingleTileBwdLPTSchedulerILb1ELi128ELb0EEEEEEEEEvNT_6ParamsE$_ZZN4cute7flattenINS_5tupleIJNS_1CILi1EEENS1_IJNS2_ILi8EEEiiEEENS2_ILi64EEENS1_IJiNS2_ILi144EEENS2_ILi288EEEEEENS2_ILi512EEEEEEEEDaRKT_ENKUlRKT_E_clIS9_EEDaSH_,@function
        .size           $_ZN7cutlass13device_kernelIN5flash19enable_sm80_to_sm89INS1_16FlashAttnBwdSm80INS1_25CollectiveMainloopBwdSm80ILi2ELi2EN4cute5tupleIJNS5_1CILi128EEES8_NS7_ILi64EEEEEENS_10bfloat16_tEfNS_4arch4Sm80ELb1ELb0ELb1ELb1ELb0ELb0ELb0ELb0ELi2ELi4ELi4ELi4ELb0EEENS1_24CollectiveEpilogueBwdGQAISA_fSD_Li256ELb1ELb0EEENS1_25SingleTileBwdLPTSchedulerILb1ELi128ELb0EEEEEEEEEvNT_6ParamsE$_ZZN4cute7flattenINS_5tupleIJNS_1CILi1EEENS1_IJNS2_ILi8EEEiiEEENS2_ILi64EEENS1_IJiNS2_ILi144EEENS2_ILi288EEEEEENS2_ILi512EEEEEEEEDaRKT_ENKUlRKT_E_clIS9_EEDaSH_,($_ZN7cutlass13device_kernelIN5flash19enable_sm80_to_sm89INS1_16FlashAttnBwdSm80INS1_25CollectiveMainloopBwdSm80ILi2ELi2EN4cute5tupleIJNS5_1CILi128EEES8_NS7_ILi64EEEEEENS_10bfloat16_tEfNS_4arch4Sm80ELb1ELb0ELb1ELb1ELb0ELb0ELb0ELb0ELi2ELi4ELi4ELi4ELb0EEENS1_24CollectiveEpilogueBwdGQAISA_fSD_Li256ELb1ELb0EEENS1_25SingleTileBwdLPTSchedulerILb1ELi128ELb0EEEEEEEEEvNT_6ParamsE$_ZZN4cute7flattenINS_5tupleIJNS_1CILi1EEENS1_IJiiiEEENS2_ILi64EEENS1_IJNS2_ILi72EEENS2_ILi144EEENS2_ILi288EEEEEENS2_ILi512EEEEEEEEDaRKT_ENKUlRKT_E_clIS4_EEDaSH_ - $_ZN7cutlass13device_kernelIN5flash19enable_sm80_to_sm89INS1_16FlashAttnBwdSm80INS1_25CollectiveMainloopBwdSm80ILi2ELi2EN4cute5tupleIJNS5_1CILi128EEES8_NS7_ILi64EEEEEENS_10bfloat16_tEfNS_4arch4Sm80ELb1ELb0ELb1ELb1ELb0ELb0ELb0ELb0ELi2ELi4ELi4ELi4ELb0EEENS1_24CollectiveEpilogueBwdGQAISA_fSD_Li256ELb1ELb0EEENS1_25SingleTileBwdLPTSchedulerILb1ELi128ELb0EEEEEEEEEvNT_6ParamsE$_ZZN4cute7flattenINS_5tupleIJNS_1CILi1EEENS1_IJNS2_ILi8EEEiiEEENS2_ILi64EEENS1_IJiNS2_ILi144EEENS2_ILi288EEEEEENS2_ILi512EEEEEEEEDaRKT_ENKUlRKT_E_clIS9_EEDaSH_)
$_ZN7cutlass13device_kernelIN5flash19enable_sm80_to_sm89INS1_16FlashAttnBwdSm80INS1_25CollectiveMainloopBwdSm80ILi2ELi2EN4cute5tupleIJNS5_1CILi128EEES8_NS7_ILi64EEEEEENS_10bfloat16_tEfNS_4arch4Sm80ELb1ELb0ELb1ELb1ELb0ELb0ELb0ELb0ELi2ELi4ELi4ELi4ELb0EEENS1_24CollectiveEpilogueBwdGQAISA_fSD_Li256ELb1ELb0EEENS1_25SingleTileBwdLPTSchedulerILb1ELi128ELb0EEEEEEEEEvNT_6ParamsE$_ZZN4cute7flattenINS_5tupleIJNS_1CILi1EEENS1_IJNS2_ILi8EEEiiEEENS2_ILi64EEENS1_IJiNS2_ILi144EEENS2_ILi288EEEEEENS2_ILi512EEEEEEEEDaRKT_ENKUlRKT_E_clIS9_EEDaSH_:
[----:B------:R-:W-:Y:S02]  /*f2d0*/  MOV R2, R5 ;  /* 0x0000000500027202 */ /* 0x000fe40000000f00 */
[----:B------:R-:W-:-:S04]  /*f2e0*/  MOV R5, 0x0 ;  /* 0x0000000000057802 */ /* 0x000fc80000000f00 */
[----:B------:R-:W-:Y:S05]  /*f2f0*/  RET.REL.NODEC R4 `(_ZN7cutlass13device_kernelIN5flash19enable_sm80_to_sm89INS1_16FlashAttnBwdSm80INS1_25CollectiveMainloopBwdSm80ILi2ELi2EN4cute5tupleIJNS5_1CILi128EEES8_NS7_ILi64EEEEEENS_10bfloat16_tEfNS_4arch4Sm80ELb1ELb0ELb1ELb1ELb0ELb0ELb0ELb0ELi2ELi4ELi4ELi4ELb0EEENS1_24CollectiveEpilogueBwdGQAISA_fSD_Li256ELb1ELb0EEENS1_25SingleTileBwdLPTSchedulerILb1ELi128ELb0EEEEEEEEEvNT_6ParamsE) ;  /* 0xffff0d0004007950 */ /* 0x000fea0003c3ffff */
        .type           $_ZN7cutlass13device_kernelIN5flash19enable_sm80_to_sm89INS1_16FlashAttnBwdSm80INS1_25CollectiveMainloopBwdSm80ILi2ELi2EN4cute5tupleIJNS5_1CILi128EEES8_NS7_ILi64EEEEEENS_10bfloat16_tEfNS_4arch4Sm80ELb1ELb0ELb1ELb1ELb0ELb0ELb0ELb0ELi2ELi4ELi4ELi4ELb0EEENS1_24CollectiveEpilogueBwdGQAISA_fSD_Li256ELb1ELb0EEENS1_25SingleTileBwdLPTSchedulerILb1ELi128ELb0EEEEEEEEEvNT_6ParamsE$_ZZN4cute7flattenINS_5tupleIJNS_1CILi1EEENS1_IJiiiEEENS2_ILi64EEENS1_IJNS2_ILi72EEENS2_ILi144EEENS2_ILi288EEEEEENS2_ILi512EEEEEEEEDaRKT_ENKUlRKT_E_clIS4_EEDaSH_,@function
        .size           $_ZN7cutlass13device_kernelIN5flash19enable_sm80_to_sm89INS1_16FlashAttnBwdSm80INS1_25CollectiveMainloopBwdSm80ILi2ELi2EN4cute5tupleIJNS5_1CILi128EEES8_NS7_ILi64EEEEEENS_10bfloat16_tEfNS_4arch4Sm80ELb1ELb0ELb1ELb1ELb0ELb0ELb0ELb0ELi2ELi4ELi4ELi4ELb0EEENS1_24CollectiveEpilogueBwdGQAISA_fSD_Li256ELb1ELb0EEENS1_25SingleTileBwdLPTSchedulerILb1ELi128ELb0EEEEEEEEEvNT_6ParamsE$_ZZN4cute7flattenINS_5tupleIJNS_1CILi1EEENS1_IJiiiEEENS2_ILi64EEENS1_IJNS2_ILi72EEENS2_ILi144EEENS2_ILi288EEEEEENS2_ILi512EEEEEEEEDaRKT_ENKUlRKT_E_clIS4_EEDaSH_,($_ZN7cutlass13device_kernelIN5flash19enable_sm80_to_sm89INS1_16FlashAttnBwdSm80INS1_25CollectiveMainloopBwdSm80ILi2ELi2EN4cute5tupleIJNS5_1CILi128EEES8_NS7_ILi64EEEEEENS_10bfloat16_tEfNS_4arch4Sm80ELb1ELb0ELb1ELb1ELb0ELb0ELb0ELb0ELi2ELi4ELi4ELi4ELb0EEENS1_24CollectiveEpilogueBwdGQAISA_fSD_Li256ELb1ELb0EEENS1_25SingleTileBwdLPTSchedulerILb1ELi128ELb0EEEEEEEEEvNT_6ParamsE$_ZZN4cute7idx2crdINS_5tupleIJiiNS_1CILi0EEEEEENS1_IJNS1_IJNS2_ILi4EEENS2_ILi8EEEEEENS2_ILi2EEENS2_ILi1EEEEEEEEDaRKT_RKT0_ENKUlRKT_RKT0_E_clIiS7_EEDaSJ_SM_ - $_ZN7cutlass13device_kernelIN5flash19enable_sm80_to_sm89INS1_16FlashAttnBwdSm80INS1_25CollectiveMainloopBwdSm80ILi2ELi2EN4cute5tupleIJNS5_1CILi128EEES8_NS7_ILi64EEEEEENS_10bfloat16_tEfNS_4arch4Sm80ELb1ELb0ELb1ELb1ELb0ELb0ELb0ELb0ELi2ELi4ELi4ELi4ELb0EEENS1_24CollectiveEpilogueBwdGQAISA_fSD_Li256ELb1ELb0EEENS1_25SingleTileBwdLPTSchedulerILb1ELi128ELb0EEEEEEEEEvNT_6ParamsE$_ZZN4cute7flattenINS_5tupleIJNS_1CILi1EEENS1_IJiiiEEENS2_ILi64EEENS1_IJNS2_ILi72EEENS2_ILi144EEENS2_ILi288EEEEEENS2_ILi512EEEEEEEEDaRKT_ENKUlRKT_E_clIS4_EEDaSH_)
$_ZN7cutlass13device_kernelIN5flash19enable_sm80_to_sm89INS1_16FlashAttnBwdSm80INS1_25CollectiveMainloopBwdSm80ILi2ELi2EN4cute5tupleIJNS5_1CILi128EEES8_NS7_ILi64EEEEEENS_10bfloat16_tEfNS_4arch4Sm80ELb1ELb0ELb1ELb1ELb0ELb0ELb0ELb0ELi2ELi4ELi4ELi4ELb0EEENS1_24CollectiveEpilogueBwdGQAISA_fSD_Li256ELb1ELb0EEENS1_25SingleTileBwdLPTSchedulerILb1ELi128ELb0EEEEEEEEEvNT_6ParamsE$_ZZN4cute7flattenINS_5tupleIJNS_1CILi1EEENS1_IJiiiEEENS2_ILi64EEENS1_IJNS2_ILi72EEENS2_ILi144EEENS2_ILi288EEEEEENS2_ILi512EEEEEEEEDaRKT_ENKUlRKT_E_clIS4_EEDaSH_:
[----:B------:R-:W-:Y:S02]  /*f300*/  MOV R8, R4 ;  /* 0x0000000400087202 */ /* 0x000fe40000000f00 */
[----:B------:R-:W-:-:S04]  /*f310*/  MOV R9, 0x0 ;  /* 0x0000000000097802 */ /* 0x000fc80000000f00 */
[----:B------:R-:W-:Y:S05]  /*f320*/  RET.REL.NODEC R8 `(_ZN7cutlass13device_kernelIN5flash19enable_sm80_to_sm89INS1_16FlashAttnBwdSm80INS1_25CollectiveMainloopBwdSm80ILi2ELi2EN4cute5tupleIJNS5_1CILi128EEES8_NS7_ILi64EEEEEENS_10bfloat16_tEfNS_4arch4Sm80ELb1ELb0ELb1ELb1ELb0ELb0ELb0ELb0ELi2ELi4ELi4ELi4ELb0EEENS1_24CollectiveEpilogueBwdGQAISA_fSD_Li256ELb1ELb0EEENS1_25SingleTileBwdLPTSchedulerILb1ELi128ELb0EEEEEEEEEvNT_6ParamsE) ;  /* 0xffff0cd008007950 */ /* 0x000fea0003c3ffff */
        .type           $_ZN7cutlass13device_kernelIN5flash19enable_sm80_to_sm89INS1_16FlashAttnBwdSm80INS1_25CollectiveMainloopBwdSm80ILi2ELi2EN4cute5tupleIJNS5_1CILi128EEES8_NS7_ILi64EEEEEENS_10bfloat16_tEfNS_4arch4Sm80ELb1ELb0ELb1ELb1ELb0ELb0ELb0ELb0ELi2ELi4ELi4ELi4ELb0EEENS1_24CollectiveEpilogueBwdGQAISA_fSD_Li256ELb1ELb0EEENS1_25SingleTileBwdLPTSchedulerILb1ELi128ELb0EEEEEEEEEvNT_6ParamsE$_ZZN4cute7idx2crdINS_5tupleIJiiNS_1CILi0EEEEEENS1_IJNS1_IJNS2_ILi4EEENS2_ILi8EEEEEENS2_ILi2EEENS2_ILi1EEEEEEEEDaRKT_RKT0_ENKUlRKT_RKT0_E_clIiS7_EEDaSJ_SM_,@function
        .size           $_ZN7cutlass13device_kernelIN5flash19enable_sm80_to_sm89INS1_16FlashAttnBwdSm80INS1_25CollectiveMainloopBwdSm80ILi2ELi2EN4cute5tupleIJNS5_1CILi128EEES8_NS7_ILi64EEEEEENS_10bfloat16_tEfNS_4arch4Sm80ELb1ELb0ELb1ELb1ELb0ELb0ELb0ELb0ELi2ELi4ELi4ELi4ELb0EEENS1_24CollectiveEpilogueBwdGQAISA_fSD_Li256ELb1ELb0EEENS1_25SingleTileBwdLPTSchedulerILb1ELi128ELb0EEEEEEEEEvNT_6ParamsE$_ZZN4cute7idx2crdINS_5tupleIJiiNS_1CILi0EEEEEENS1_IJNS1_IJNS2_ILi4EEENS2_ILi8EEEEEENS2_ILi2EEENS2_ILi1EEEEEEEEDaRKT_RKT0_ENKUlRKT_RKT0_E_clIiS7_EEDaSJ_SM_,($_ZN7cutlass13device_kernelIN5flash19enable_sm80_to_sm89INS1_16FlashAttnBwdSm80INS1_25CollectiveMainloopBwdSm80ILi2ELi2EN4cute5tupleIJNS5_1CILi128EEES8_NS7_ILi64EEEEEENS_10bfloat16_tEfNS_4arch4Sm80ELb1ELb0ELb1ELb1ELb0ELb0ELb0ELb0ELi2ELi4ELi4ELi4ELb0EEENS1_24CollectiveEpilogueBwdGQAISA_fSD_Li256ELb1ELb0EEENS1_25SingleTileBwdLPTSchedulerILb1ELi128ELb0EEEEEEEEEvNT_6ParamsE$_ZZN4cute7idx2crdINS_5tupleIJiiNS_1CILi0EEEEEENS1_IJNS1_IJNS2_ILi4EEENS2_ILi8EEEEEENS2_ILi2EEENS2_ILi1EEEEEEEEDaRKT_RKT0_ENKUlRKT_RKT0_E_clIiS8_EEDaSJ_SM_ - $_ZN7cutlass13device_kernelIN5flash19enable_sm80_to_sm89INS1_16FlashAttnBwdSm80INS1_25CollectiveMainloopBwdSm80ILi2ELi2EN4cute5tupleIJNS5_1CILi128EEES8_NS7_ILi64EEEEEENS_10bfloat16_tEfNS_4arch4Sm80ELb1ELb0ELb1ELb1ELb0ELb0ELb0ELb0ELi2ELi4ELi4ELi4ELb0EEENS1_24CollectiveEpilogueBwdGQAISA_fSD_Li256ELb1ELb0EEENS1_25SingleTileBwdLPTSchedulerILb1ELi128ELb0EEEEEEEEEvNT_6ParamsE$_ZZN4cute7idx2crdINS_5tupleIJiiNS_1CILi0EEEEEENS1_IJNS1_IJNS2_ILi4EEENS2_ILi8EEEEEENS2_ILi2EEENS2_ILi1EEEEEEEEDaRKT_RKT0_ENKUlRKT_RKT0_E_clIiS7_EEDaSJ_SM_)
$_ZN7cutlass13device_kernelIN5flash19enable_sm80_to_sm89INS1_16FlashAttnBwdSm80INS1_25CollectiveMainloopBwdSm80ILi2ELi2EN4cute5tupleIJNS5_1CILi128EEES8_NS7_ILi64EEEEEENS_10bfloat16_tEfNS_4arch4Sm80ELb1ELb0ELb1ELb1ELb0ELb0ELb0ELb0ELi2ELi4ELi4ELi4ELb0EEENS1_24CollectiveEpilogueBwdGQAISA_fSD_Li256ELb1ELb0EEENS1_25SingleTileBwdLPTSchedulerILb1ELi128ELb0EEEEEEEEEvNT_6ParamsE$_ZZN4cute7idx2crdINS_5tupleIJiiNS_1CILi0EEEEEENS1_IJNS1_IJNS2_ILi4EEENS2_ILi8EEEEEENS2_ILi2EEENS2_ILi1EEEEEEEEDaRKT_RKT0_ENKUlRKT_RKT0_E_clIiS7_EEDaSJ_SM_:
        /* <DEDUP_REMOVED lines=10> */
[----:B------:R-:W-:Y:S05]  /*f3d0*/  CALL.REL.NOINC `($_ZN7cutlass13device_kernelIN5flash19enable_sm80_to_sm89INS1_16FlashAttnBwdSm80INS1_25CollectiveMainloopBwdSm80ILi2ELi2EN4cute5tupleIJNS5_1CILi128EEES8_NS7_ILi64EEEEEENS_10bfloat16_tEfNS_4arch4Sm80ELb1ELb0ELb1ELb1ELb0ELb0ELb0ELb0ELi2ELi4ELi4ELi4ELb0EEENS1_24CollectiveEpilogueBwdGQAISA_fSD_Li256ELb1ELb0EEENS1_25SingleTileBwdLPTSchedulerILb1ELi128ELb0EEEEEEEEEvNT_6ParamsE$_ZN4cute5tupleIJiEEC2ERKi) ;  /* 0xffffbd4000007944 */ /* 0x000fea0003c3ffff */
[----:B------:R1:W5:Y:S01]  /*f3e0*/  LDL R71, [R1+0x1680] ;  /* 0x0016800001477983 */ /* 0x0003620000100800 */
[----:B------:R-:W-:Y:S01]  /*f3f0*/  IMAD.MOV.U32 R3, RZ, RZ, R13 ;  /* 0x000000ffff037224 */ /* 0x000fe200078e000d */
[----:B------:R-:W-:-:S02]  /*f400*/  MOV R2, R11 ;  /* 0x0000000b00027202 */ /* 0x000fc40000000f00 */
[----:B------:R-:W-:Y:S02]  /*f410*/  MOV R10, 0xf430 ;  /* 0x0000f430000a7802 */ /* 0x000fe40000000f00 */
[----:B-1---5:R-:W-:Y:S05]  /*f420*/  CALL.REL.NOINC `($_ZN7cutlass13device_kernelIN5flash19enable_sm80_to_sm89INS1_16FlashAttnBwdSm80INS1_25CollectiveMainloopBwdSm80ILi2ELi2EN4cute5tupleIJNS5_1CILi128EEES8_NS7_ILi64EEEEEENS_10bfloat16_tEfNS_4arch4Sm80ELb1ELb0ELb1ELb1ELb0ELb0ELb0ELb0ELi2ELi4ELi4ELi4ELb0EEENS1_24CollectiveEpilogueBwdGQAISA_fSD_Li256ELb1ELb0EEENS1_25SingleTileBwdLPTSchedulerILb1ELi128ELb0EEEEEEEEEvNT_6ParamsE$_ZN4cute5tupleIJiEEC2ERKi) ;  /* 0xffffbcf000007944 */ /* 0x022fea0003c3ffff */
[----:B------:R1:W5:Y:S01]  /*f430*/  LDL R13, [R1+0x1680] ;  /* 0x00168000010d7983 */ /* 0x0003620000100800 */
[----:B------:R-:W-:Y:S01]  /*f440*/  IMAD.MOV.U32 R3, RZ, RZ, R71 ;  /* 0x000000ffff037224 */ /* 0x000fe200078e0047 */
[----:B------:R-:W-:Y:S02]  /*f450*/  MOV R2, R6 ;  /* 0x0000000600027202 */ /* 0x000fe40000000f00 */
[----:B------:R-:W-:Y:S02]  /*f460*/  MOV R10, 0xf480 ;  /* 0x0000f480000a7802 */ /* 0x000fe40000000f00 */
[----:B-1---5:R-:W-:Y:S05]  /*f470*/  CALL.REL.NOINC `($_ZN7cutlass13device_kernelIN5flash19enable_sm80_to_sm89INS1_16FlashAttnBwdSm80INS1_25CollectiveMainloopBwdSm80ILi2ELi2EN4cute5tupleIJNS5_1CILi128EEES8_NS7_ILi64EEEEEENS_10bfloat16_tEfNS_4arch4Sm80ELb1ELb0ELb1ELb1ELb0ELb0ELb0ELb0ELi2ELi4ELi4ELi4ELb0EEENS1_24CollectiveEpilogueBwdGQAISA_fSD_Li256ELb1ELb0EEENS1_25SingleTileBwdLPTSchedulerILb1ELi128ELb0EEEEEEEEEvNT_6ParamsE$_ZN4cute5tupleIJiEEC2ERKi) ;  /* 0xffffbca000007944 */ /* 0x022fea0003c3ffff */
[----:B------:R1:W5:Y:S01]  /*f480*/  LDL R3, [R1+0x1684] ;  /* 0x0016840001037983 */ /* 0x0003620000100800 */
[----:B------:R-:W-:Y:S02]  /*f490*/  MOV R2, R11 ;  /* 0x0000000b00027202 */ /* 0x000fe40000000f00 */
[----:B------:R-:W-:Y:S02]  /*f4a0*/  MOV R10, 0xf4c0 ;  /* 0x0000f4c0000a7802 */ /* 0x000fe40000000f00 */
[----:B-1---5:R-:W-:Y:S05]  /*f4b0*/  CALL.REL.NOINC `($_ZN7cutlass13device_kernelIN5flash19enable_sm80_to_sm89INS1_16FlashAttnBwdSm80INS1_25CollectiveMainloopBwdSm80ILi2ELi2EN4cute5tupleIJNS5_1CILi128EEES8_NS7_ILi64EEEEEENS_10bfloat16_tEfNS_4arch4Sm80ELb1ELb0ELb1ELb1ELb0ELb0ELb0ELb0ELi2ELi4ELi4ELi4ELb0EEENS1_24CollectiveEpilogueBwdGQAISA_fSD_Li256ELb1ELb0EEENS1_25SingleTileBwdLPTSchedulerILb1ELi128ELb0EEEEEEEEEvNT_6ParamsE$_ZN4cute5tupleIJiEEC2ERKi) ;  /* 0xffffbc6000007944 */ /* 0x022fea0003c3ffff */
[----:B------:R1:W5:Y:S01]  /*f4c0*/  LDL R71, [R1+0x1680] ;  /* 0x0016800001477983 */ /* 0x0003620000100800 */
[----:B------:R-:W-:Y:S01]  /*f4d0*/  IMAD.MOV.U32 R2, RZ, RZ, R6 ;  /* 0x000000ffff027224 */ /* 0x000fe200078e0006 */
[----:B------:R-:W-:Y:S02]  /*f4e0*/  MOV R3, R13 ;  /* 0x0000000d00037202 */ /* 0x000fe40000000f00 */
[----:B------:R-:W-:-:S02]  /*f4f0*/  MOV R10, 0xf510 ;  /* 0x0000f510000a7802 */ /* 0x000fc40000000f00 */
[----:B-1---5:R-:W-:Y:S05]  /*f500*/  CALL.REL.NOINC `($_ZN7cutlass13device_kernelIN5flash19enable_sm80_to_sm89INS1_16FlashAttnBwdSm80INS1_25CollectiveMainloopBwdSm80ILi2ELi2EN4cute5tupleIJNS5_1CILi128EEES8_NS7_ILi64EEEEEENS_10bfloat16_tEfNS_4arch4Sm80ELb1ELb0ELb1ELb1ELb0ELb0ELb0ELb0ELi2ELi4ELi4ELi4ELb0EEENS1_24CollectiveEpilogueBwdGQAISA_fSD_Li256ELb1ELb0EEENS1_25SingleTileBwdLPTSchedulerILb1ELi128ELb0EEEEEEEEEvNT_6ParamsE$_ZN4cute5tupleIJiEEC2ERKi) ;  /* 0xffffbc1000007944 */ /* 0x022fea0003c3ffff */
[----:B------:R1:W5:Y:S01]  /*f510*/  LDL R3, [R1+0x1684] ;  /* 0x0016840001037983 */ /* 0x0003620000100800 */
[----:B------:R-:W-:-:S03]  /*f520*/  MOV R6, 0xf540 ;  /* 0x0000f54000067802 */ /* 0x000fc60000000f00 */
[----:B-1---5:R-:W-:Y:S05]  /*f530*/  CALL.REL.NOINC `($_ZN7cutlass13device_kernelIN5flash19enable_sm80_to_sm89INS1_16FlashAttnBwdSm80INS1_25CollectiveMainloopBwdSm80ILi2ELi2EN4cute5tupleIJNS5_1CILi128EEES8_NS7_ILi64EEEEEENS_10bfloat16_tEfNS_4arch4Sm80ELb1ELb0ELb1ELb1ELb0ELb0ELb0ELb0ELi2ELi4ELi4ELi4ELb0EEENS1_24CollectiveEpilogueBwdGQAISA_fSD_Li256ELb1ELb0EEENS1_25SingleTileBwdLPTSchedulerILb1ELi128ELb0EEEEEEEEEvNT_6ParamsE$_ZN4cute5tupleIJNS_1CILi0EEEiEEC2ERKS2_RKi) ;  /* 0xffffbaf000007944 */ /* 0x022fea0003c3ffff */
[----:B------:R1:W5:Y:S01]  /*f540*/  LDL R72, [R1+0x1680] ;  /* 0x0016800001487983 */ /* 0x0003620000100800 */
[----:B------:R-:W-:Y:S01]  /*f550*/  IMAD.MOV.U32 R3, RZ, RZ, R71 ;  /* 0x000000ffff037224 */ /* 0x000fe200078e0047 */
[----:B------:R-:W-:-:S02]  /*f560*/  MOV R2, R11 ;  /* 0x0000000b00027202 */ /* 0x000fc40000000f00 */
[----:B------:R-:W-:Y:S02]  /*f570*/  MOV R6, 0xf590 ;  /* 0x0000f59000067802 */ /* 0x000fe40000000f00 */
[----:B-1---5:R-:W-:Y:S05]  /*f580*/  CALL.REL.NOINC `($_ZN7cutlass13device_kernelIN5flash19enable_sm80_to_sm89INS1_16FlashAttnBwdSm80INS1_25CollectiveMainloopBwdSm80ILi2ELi2EN4cute5tupleIJNS5_1CILi128EEES8_NS7_ILi64EEEEEENS_10bfloat16_tEfNS_4arch4Sm80ELb1ELb0ELb1ELb1ELb0ELb0ELb0ELb0ELi2ELi4ELi4ELi4ELb0EEENS1_24CollectiveEpilogueBwdGQAISA_fSD_Li256ELb1ELb0EEENS1_25SingleTileBwdLPTSchedulerILb1ELi128ELb0EEEEEEEEEvNT_6ParamsE$_ZN4cute3eso3ESOILb0ELb1EJiNS_1CILi0EEEEEC2ERKiRKS3_) ;  /* 0xffff7f0000007944 */ /* 0x022fea0003c3ffff */
[----:B------:R2:W5:Y:S01]  /*f590*/  LDL R10, [R1+0x1680] ;  /* 0x00168000010a7983 */ /* 0x0005620000100800 */
[----:B------:R-:W-:-:S03]  /*f5a0*/  MOV R76, 0xf5d0 ;  /* 0x0000f5d0004c7802 */ /* 0x000fc60000000f00 */
[----:B------:R2:W-:Y:S04]  /*f5b0*/  STL [R1+0x1680], R72 ;  /* 0x0016804801007387 */ /* 0x0005e80000100800 */
[----:B-12--5:R-:W-:Y:S05]  /*f5c0*/  CALL.REL.NOINC `($_ZN7cutlass13device_kernelIN5flash19enable_sm80_to_sm89INS1_16FlashAttnBwdSm80INS1_25CollectiveMainloopBwdSm80ILi2ELi2EN4cute5tupleIJNS5_1CILi128EEES8_NS7_ILi64EEEEEENS_10bfloat16_tEfNS_4arch4Sm80ELb1ELb0ELb1ELb1ELb0ELb0ELb0ELb0ELi2ELi4ELi4ELi4ELb0EEENS1_24CollectiveEpilogueBwdGQAISA_fSD_Li256ELb1ELb0EEENS1_25SingleTileBwdLPTSchedulerILb1ELi128ELb0EEEEEEEEEvNT_6ParamsE$_ZZN4cuteplIJiEJNS_1CILi0EEEiEEEDaRKNS_15ArithmeticTupleIJDpT_EEERKNS3_IJDpT0_EEEENKUlDpRKT_E_clIJiiEEEDaSH_) ;  /* 0x00000e5000007944 */ /* 0x026fea0003c00000 */
[----:B-----5:R-:W-:Y:S02]  /*f5d0*/  MOV R8, R2 ;  /* 0x0000000200087202 */ /* 0x020fe40000000f00 */
[----:B------:R-:W-:Y:S02]  /*f5e0*/  MOV R2, 0xf600 ;  /* 0x0000f60000027802 */ /* 0x000fe40000000f00 */
[----:B-1----:R-:W-:Y:S05]  /*f5f0*/  CALL.REL.NOINC `($_ZN7cutlass13device_kernelIN5flash19enable_sm80_to_sm89INS1_16FlashAttnBwdSm80INS1_25CollectiveMainloopBwdSm80ILi2ELi2EN4cute5tupleIJNS5_1CILi128EEES8_NS7_ILi64EEEEEENS_10bfloat16_tEfNS_4arch4Sm80ELb1ELb0ELb1ELb1ELb0ELb0ELb0ELb0ELi2ELi4ELi4ELi4ELb0EEENS1_24CollectiveEpilogueBwdGQAISA_fSD_Li256ELb1ELb0EEENS1_25SingleTileBwdLPTSchedulerILb1ELi128ELb0EEEEEEEEEvNT_6ParamsE$_ZZN4cute19as_arithmetic_tupleINS_15ArithmeticTupleIJiiEEEEEDaRKT_ENKUlRKT_E_clIiEEDaS8_) ;  /* 0xffffd1a000007944 */ /* 0x002fea0003c3ffff */
[----:B------:R-:W-:Y:S01]  /*f600*/  IMAD.MOV.U32 R8, RZ, RZ, R3 ;  /* 0x000000ffff087224 */ /* 0x000fe200078e0003 */
[----:B------:R-:W-:Y:S02]  /*f610*/  MOV R10, R6 ;  /* 0x00000006000a7202 */ /* 0x000fe40000000f00 */
[----:B------:R-:W-:Y:S02]  /*f620*/  MOV R2, 0xf640 ;  /* 0x0000f64000027802 */ /* 0x000fe40000000f00 */
[----:B------:R-:W-:Y:S05]  /*f630*/  CALL.REL.NOINC `($_ZN7cutlass13device_kernelIN5flash19enable_sm80_to_sm89INS1_16FlashAttnBwdSm80INS1_25CollectiveMainloopBwdSm80ILi2ELi2EN4cute5tupleIJNS5_1CILi128EEES8_NS7_ILi64EEEEEENS_10bfloat16_tEfNS_4arch4Sm80ELb1ELb0ELb1ELb1ELb0ELb0ELb0ELb0ELi2ELi4ELi4ELi4ELb0EEENS1_24CollectiveEpilogueBwdGQAISA_fSD_Li256ELb1ELb0EEENS1_25SingleTileBwdLPTSchedulerILb1ELi128ELb0EEEEEEEEEvNT_6ParamsE$_ZZN4cute19as_arithmetic_tupleINS_15ArithmeticTupleIJiiEEEEEDaRKT_ENKUlRKT_E_clIiEEDaS8_) ;  /* 0xffffd16000007944 */ /* 0x000fea0003c3ffff */
[----:B------:R1:W-:Y:S01]  /*f640*/  STL [R1+0x1680], R6 ;  /* 0x0016800601007387 */ /* 0x0003e20000100800 */
[----:B------:R-:W-:-:S03]  /*f650*/  MOV R76, 0xf670 ;  /* 0x0000f670004c7802 */ /* 0x000fc60000000f00 */
[----:B-1----:R-:W-:Y:S05]  /*f660*/  CALL.REL.NOINC `($_ZN7cutlass13device_kernelIN5flash19enable_sm80_to_sm89INS1_16FlashAttnBwdSm80INS1_25CollectiveMainloopBwdSm80ILi2ELi2EN4cute5tupleIJNS5_1CILi128EEES8_NS7_ILi64EEEEEENS_10bfloat16_tEfNS_4arch4Sm80ELb1ELb0ELb1ELb1ELb0ELb0ELb0ELb0ELi2ELi4ELi4ELi4ELb0EEENS1_24CollectiveEpilogueBwdGQAISA_fSD_Li256ELb1ELb0EEENS1_25SingleTileBwdLPTSchedulerILb1ELi128ELb0EEEEEEEEEvNT_6ParamsE$_ZZN4cute19as_arithmetic_tupleINS_15ArithmeticTupleIJiiEEEEEDaRKT_ENKUlDpRKT_E_clIJiiEEEDaS9_) ;  /* 0xffffd0b000007944 */ /* 0x002fea0003c3ffff */
[----:B-----5:R-:W-:Y:S02]  /*f670*/  MOV R6, R2 ;  /* 0x0000000200067202 */ /* 0x020fe40000000f00 */
[----:B------:R-:W-:Y:S02]  /*f680*/  MOV R2, 0xf6a0 ;  /* 0x0000f6a000027802 */ /* 0x000fe40000000f00 */
[----:B-1----:R-:W-:Y:S05]  /*f690*/  CALL.REL.NOINC `($_ZN7cutlass13device_kernelIN5flash19enable_sm80_to_sm89INS1_16FlashAttnBwdSm80INS1_25CollectiveMainloopBwdSm80ILi2ELi2EN4cute5tupleIJNS5_1CILi128EEES8_NS7_ILi64EEEEEENS_10bfloat16_tEfNS_4arch4Sm80ELb1ELb0ELb1ELb1ELb0ELb0ELb0ELb0ELi2ELi4ELi4ELi4ELb0EEENS1_24CollectiveEpilogueBwdGQAISA_fSD_Li256ELb1ELb0EEENS1_25SingleTileBwdLPTSchedulerILb1ELi128ELb0EEEEEEEEEvNT_6ParamsE$_ZZN4cute14transform_leafINS_15ArithmeticTupleIJiiEEENS_8identityEEEDaRKT_OT0_ENKUlRKT_E_clIiEEDaSB_) ;  /* 0xffffcec000007944 */ /* 0x002fea0003c3ffff */
[----:B------:R-:W-:Y:S01]  /*f6a0*/  IMAD.MOV.U32 R6, RZ, RZ, R3 ;  /* 0x000000ffff067224 */ /* 0x000fe200078e0003 */
[----:B------:R-:W-:Y:S02]  /*f6b0*/  MOV R10, R8 ;  /* 0x00000008000a7202 */ /* 0x000fe40000000f00 */
[----:B------:R-:W-:-:S02]  /*f6c0*/  MOV R2, 0xf6e0 ;  /* 0x0000f6e000027802 */ /* 0x000fc40000000f00 */
[----:B------:R-:W-:Y:S05]  /*f6d0*/  CALL.REL.NOINC `($_ZN7cutlass13device_kernelIN5flash19enable_sm80_to_sm89INS1_16FlashAttnBwdSm80INS1_25CollectiveMainloopBwdSm80ILi2ELi2EN4cute5tupleIJNS5_1CILi128EEES8_NS7_ILi64EEEEEENS_10bfloat16_tEfNS_4arch4Sm80ELb1ELb0ELb1ELb1ELb0ELb0ELb0ELb0ELi2ELi4ELi4ELi4ELb0EEENS1_24CollectiveEpilogueBwdGQAISA_fSD_Li256ELb1ELb0EEENS1_25SingleTileBwdLPTSchedulerILb1ELi128ELb0EEEEEEEEEvNT_6ParamsE$_ZZN4cute14transform_leafINS_15ArithmeticTupleIJiiEEENS_8identityEEEDaRKT_OT0_ENKUlRKT_E_clIiEEDaSB_) ;  /* 0xffffce8000007944 */ /* 0x000fea0003c3ffff */
[----:B------:R1:W-:Y:S01]  /*f6e0*/  STL [R1+0x1680], R8 ;  /* 0x0016800801007387 */ /* 0x0003e20000100800 */
[----:B------:R-:W-:-:S03]  /*f6f0*/  MOV R6, 0xf710 ;  /* 0x0000f71000067802 */ /* 0x000fc60000000f00 */
[----:B-1----:R-:W-:Y:S05]  /*f700*/  CALL.REL.NOINC `($_ZN7cutlass13device_kernelIN5flash19enable_sm80_to_sm89INS1_16FlashAttnBwdSm80INS1_25CollectiveMainloopBwdSm80ILi2ELi2EN4cute5tupleIJNS5_1CILi128EEES8_NS7_ILi64EEEEEENS_10bfloat16_tEfNS_4arch4Sm80ELb1ELb0ELb1ELb1ELb0ELb0ELb0ELb0ELi2ELi4ELi4ELi4ELb0EEENS1_24CollectiveEpilogueBwdGQAISA_fSD_Li256ELb1ELb0EEENS1_25SingleTileBwdLPTSchedulerILb1ELi128ELb0EEEEEEEEEvNT_6ParamsE$_ZZN4cute9transformINS_15ArithmeticTupleIJiiEEEZNS_14transform_leafIS2_NS_8identityEEEDaRKT_OT0_EUlRKT_E_EEDaS7_S9_ENKUlDpSC_E_clIJiiEEEDaSE_) ;  /* 0x0000064000007944 */ /* 0x002fea0003c00000 */
[----:B------:R-:W-:Y:S02]  /*f710*/  MOV R71, 0x0 ;  /* 0x0000000000477802 */ /* 0x000fe40000000f00 */
[----:B-----5:R-:W-:-:S02]  /*f720*/  MOV R10, R2 ;  /* 0x00000002000a7202 */ /* 0x020fc40000000f00 */
[----:B------:R-:W-:Y:S01]  /*f730*/  MOV R8, R3 ;  /* 0x0000000300087202 */ /* 0x000fe20000000f00 */
[----:B------:R-:W-:Y:S06]  /*f740*/  RET.REL.NODEC R70 `(_ZN7cutlass13device_kernelIN5flash19enable_sm80_to_sm89INS1_16FlashAttnBwdSm80INS1_25CollectiveMainloopBwdSm80ILi2ELi2EN4cute5tupleIJNS5_1CILi128EEES8_NS7_ILi64EEEEEENS_10bfloat16_tEfNS_4arch4Sm80ELb1ELb0ELb1ELb1ELb0ELb0ELb0ELb0ELi2ELi4ELi4ELi4ELb0EEENS1_24CollectiveEpilogueBwdGQAISA_fSD_Li256ELb1ELb0EEENS1_25SingleTileBwdLPTSchedulerILb1ELi128ELb0EEEEEEEEEvNT_6ParamsE) ;  /* 0xffff08b046007950 */ /* 0x000fec0003c3ffff */
        .type           $_ZN7cutlass13device_kernelIN5flash19enable_sm80_to_sm89INS1_16FlashAttnBwdSm80INS1_25CollectiveMainloopBwdSm80ILi2ELi2EN4cute5tupleIJNS5_1CILi128EEES8_NS7_ILi64EEEEEENS_10bfloat16_tEfNS_4arch4Sm80ELb1ELb0ELb1ELb1ELb0ELb0ELb0ELb0ELi2ELi4ELi4ELi4ELb0EEENS1_24CollectiveEpilogueBwdGQAISA_fSD_Li256ELb1ELb0EEENS1_25SingleTileBwdLPTSchedulerILb1ELi128ELb0EEEEEEEEEvNT_6ParamsE$_ZZN4cute7idx2crdINS_5tupleIJiiNS_1CILi0EEEEEENS1_IJNS1_IJNS2_ILi4EEENS2_ILi8EEEEEENS2_ILi2EEENS2_ILi1EEEEEEEEDaRKT_RKT0_ENKUlRKT_RKT0_E_clIiS8_EEDaSJ_SM_,@function
        .size           $_ZN7cutlass13device_kernelIN5flash19enable_sm80_to_sm89INS1_16FlashAttnBwdSm80INS1_25CollectiveMainloopBwdSm80ILi2ELi2EN4cute5tupleIJNS5_1CILi128EEES8_NS7_ILi64EEEEEENS_10bfloat16_tEfNS_4arch4Sm80ELb1ELb0ELb1ELb1ELb0ELb0ELb0ELb0ELi2ELi4ELi4ELi4ELb0EEENS1_24CollectiveEpilogueBwdGQAISA_fSD_Li256ELb1ELb0EEENS1_25SingleTileBwdLPTSchedulerILb1ELi128ELb0EEEEEEEEEvNT_6ParamsE$_ZZN4cute7idx2crdINS_5tupleIJiiNS_1CILi0EEEEEENS1_IJNS1_IJNS2_ILi4EEENS2_ILi8EEEEEENS2_ILi2EEENS2_ILi1EEEEEEEEDaRKT_RKT0_ENKUlRKT_RKT0_E_clIiS8_EEDaSJ_SM_,($_ZN7cutlass13device_kernelIN5flash19enable_sm80_to_sm89INS1_16FlashAttnBwdSm80INS1_25CollectiveMainloopBwdSm80ILi2ELi2EN4cute5tupleIJNS5_1CILi128EEES8_NS7_ILi64EEEEEENS_10bfloat16_tEfNS_4arch4Sm80ELb1ELb0ELb1ELb1ELb0ELb0ELb0ELb0ELi2ELi4ELi4ELi4ELb0EEENS1_24CollectiveEpilogueBwdGQAISA_fSD_Li256ELb1ELb0EEENS1_25SingleTileBwdLPTSchedulerILb1ELi128ELb0EEEEEEEEEvNT_6ParamsE$_ZZN4cute7idx2crdINS_5tupleIJiiNS_1CILi0EEEEEENS1_IJNS1_IJNS2_ILi4EEENS2_ILi8EEEEEES5_NS2_ILi1EEEEEEEEDaRKT_RKT0_ENKUlRKT_RKT0_E_clIiS5_EEDaSI_SL_ - $_ZN7cutlass13device_kernelIN5flash19enable_sm80_to_sm89INS1_16FlashAttnBwdSm80INS1_25CollectiveMainloopBwdSm80ILi2ELi2EN4cute5tupleIJNS5_1CILi128EEES8_NS7_ILi64EEEEEENS_10bfloat16_tEfNS_4arch4Sm80ELb1ELb0ELb1ELb1ELb0ELb0ELb0ELb0ELi2ELi4ELi4ELi4ELb0EEENS1_24CollectiveEpilogueBwdGQAISA_fSD_Li256ELb1ELb0EEENS1_25SingleTileBwdLPTSchedulerILb1ELi128ELb0EEEEEEEEEvNT_6ParamsE$_ZZN4cute7idx2crdINS_5tupleIJiiNS_1CILi0EEEEEENS1_IJNS1_IJNS2_ILi4EEENS2_ILi8EEEEEENS2_ILi2EEENS2_ILi1EEEEEEEEDaRKT_RKT0_ENKUlRKT_RKT0_E_clIiS8_EEDaSJ_SM_)
$_ZN7cutlass13device_kernelIN5flash19enable_sm80_to_sm89INS1_16FlashAttnBwdSm80INS1_25CollectiveMainloopBwdSm80ILi2ELi2EN4cute5tupleIJNS5_1CILi128EEES8_NS7_ILi64EEEEEENS_10bfloat16_tEfNS_4arch4Sm80ELb1ELb0ELb1ELb1ELb0ELb0ELb0ELb0ELi2ELi4ELi4ELi4ELb0EEENS1_24CollectiveEpilogueBwdGQAISA_fSD_Li256ELb1ELb0EEENS1_25SingleTileBwdLPTSchedulerILb1ELi128ELb0EEEEEEEEEvNT_6ParamsE$_ZZN4cute7idx2crdINS_5tupleIJiiNS_1CILi0EEEEEENS1_IJNS1_IJNS2_ILi4EEENS2_ILi8EEEEEENS2_ILi2EEENS2_ILi1EEEEEEEEDaRKT_RKT0_ENKUlRKT_RKT0_E_clIiS8_EEDaSJ_SM_:
[----:B------:R-:W-:Y:S02]  /*f750*/  MOV R3, 0x0 ;  /* 0x0000000000037802 */ /* 0x000fe40000000f00 */
[----:B------:R-:W-:Y:S02]  /*f760*/  MOV R6, R5 ;  /* 0x0000000500067202 */ /* 0x000fe40000000f00 */
[----:B------:R-:W-:Y:S05]  /*f770*/  RET.REL.NODEC R2 `(_ZN7cutlass13device_kernelIN5flash19enable_sm80_to_sm89INS1_16FlashAttnBwdSm80INS1_25CollectiveMainloopBwdSm80ILi2ELi2EN4cute5tupleIJNS5_1CILi128EEES8_NS7_ILi64EEEEEENS_10bfloat16_tEfNS_4arch4Sm80ELb1ELb0ELb1ELb1ELb0ELb0ELb0ELb0ELi2ELi4ELi4ELi4ELb0EEENS1_24CollectiveEpilogueBwdGQAISA_fSD_Li256ELb1ELb0EEENS1_25SingleTileBwdLPTSchedulerILb1ELi128ELb0EEEEEEEEEvNT_6ParamsE) ;  /* 0xffff088002007950 */ /* 0x000fea0003c3ffff */
        .type           $_ZN7cutlass13device_kernelIN5flash19enable_sm80_to_sm89INS1_16FlashAttnBwdSm80INS1_25CollectiveMainloopBwdSm80ILi2ELi2EN4cute5tupleIJNS5_1CILi128EEES8_NS7_ILi64EEEEEENS_10bfloat16_tEfNS_4arch4Sm80ELb1ELb0ELb1ELb1ELb0ELb0ELb0ELb0ELi2ELi4ELi4ELi4ELb0EEENS1_24CollectiveEpilogueBwdGQAISA_fSD_Li256ELb1ELb0EEENS1_25SingleTileBwdLPTSchedulerILb1ELi128ELb0EEEEEEEEEvNT_6ParamsE$_ZZN4cute7idx2crdINS_5tupleIJiiNS_1CILi0EEEEEENS1_IJNS1_IJNS2_ILi4EEENS2_ILi8EEEEEES5_NS2_ILi1EEEEEEEEDaRKT_RKT0_ENKUlRKT_RKT0_E_clIiS5_EEDaSI_SL_,@function
        .size           $_ZN7cutlass13device_kernelIN5flash19enable_sm80_to_sm89INS1_16FlashAttnBwdSm80INS1_25CollectiveMainloopBwdSm80ILi2ELi2EN4cute5tupleIJNS5_1CILi128EEES8_NS7_ILi64EEEEEENS_10bfloat16_tEfNS_4arch4Sm80ELb1ELb0ELb1ELb1ELb0ELb0ELb0ELb0ELi2ELi4ELi4ELi4ELb0EEENS1_24CollectiveEpilogueBwdGQAISA_fSD_Li256ELb1ELb0EEENS1_25SingleTileBwdLPTSchedulerILb1ELi128ELb0EEEEEEEEEvNT_6ParamsE$_ZZN4cute7idx2crdINS_5tupleIJiiNS_1CILi0EEEEEENS1_IJNS1_IJNS2_ILi4EEENS2_ILi8EEEEEES5_NS2_ILi1EEEEEEEEDaRKT_RKT0_ENKUlRKT_RKT0_E_clIiS5_EEDaSI_SL_,($_ZN7cutlass13device_kernelIN5flash19enable_sm80_to_sm89INS1_16FlashAttnBwdSm80INS1_25CollectiveMainloopBwdSm80ILi2ELi2EN4cute5tupleIJNS5_1CILi128EEES8_NS7_ILi64EEEEEENS_10bfloat16_tEfNS_4arch4Sm80ELb1ELb0ELb1ELb1ELb0ELb0ELb0ELb0ELi2ELi4ELi4ELi4ELb0EEENS1_24CollectiveEpilogueBwdGQAISA_fSD_Li256ELb1ELb0EEENS1_25SingleTileBwdLPTSchedulerILb1ELi128ELb0EEEEEEEEEvNT_6ParamsE$_ZZN4cute7idx2crdINS_5tupleIJiiNS_1CILi0EEEEEENS1_IJNS1_IJNS2_ILi4EEENS2_ILi8EEEEEES5_NS2_ILi1EEEEEEEEDaRKT_RKT0_ENKUlRKT_RKT0_E_clIiS7_EEDaSI_SL_ - $_ZN7cutlass13device_kernelIN5flash19enable_sm80_to_sm89INS1_16FlashAttnBwdSm80INS1_25CollectiveMainloopBwdSm80ILi2ELi2EN4cute5tupleIJNS5_1CILi128EEES8_NS7_ILi64EEEEEENS_10bfloat16_tEfNS_4arch4Sm80ELb1ELb0ELb1ELb1ELb0ELb0ELb0ELb0ELi2ELi4ELi4ELi4ELb0EEENS1_24CollectiveEpilogueBwdGQAISA_fSD_Li256ELb1ELb0EEENS1_25SingleTileBwdLPTSchedulerILb1ELi128ELb0EEEEEEEEEvNT_6ParamsE$_ZZN4cute7idx2crdINS_5tupleIJiiNS_1CILi0EEEEEENS1_IJNS1_IJNS2_ILi4EEENS2_ILi8EEEEEES5_NS2_ILi1EEEEEEEEDaRKT_RKT0_ENKUlRKT_RKT0_E_clIiS5_EEDaSI_SL_)
$_ZN7cutlass13device_kernelIN5flash19enable_sm80_to_sm89INS1_16FlashAttnBwdSm80INS1_25CollectiveMainloopBwdSm80ILi2ELi2EN4cute5tupleIJNS5_1CILi128EEES8_NS7_ILi64EEEEEENS_10bfloat16_tEfNS_4arch4Sm80ELb1ELb0ELb1ELb1ELb0ELb0ELb0ELb0ELi2ELi4ELi4ELi4ELb0EEENS1_24CollectiveEpilogueBwdGQAISA_fSD_Li256ELb1ELb0EEENS1_25SingleTileBwdLPTSchedulerILb1ELi128ELb0EEEEEEEEEvNT_6ParamsE$_ZZN4cute7idx2crdINS_5tupleIJiiNS_1CILi0EEEEEENS1_IJNS1_IJNS2_ILi4EEENS2_ILi8EEEEEES5_NS2_ILi1EEEEEEEEDaRKT_RKT0_ENKUlRKT_RKT0_E_clIiS5_EEDaSI_SL_:
[----:B------:R-:W-:Y:S02]  /*f780*/  MOV R3, 0x0 ;  /* 0x0000000000037802 */ /* 0x000fe40000000f00 */
[----:B------:R-:W-:Y:S02]  /*f790*/  MOV R6, R5 ;  /* 0x0000000500067202 */ /* 0x000fe40000000f00 */
[----:B------:R-:W-:Y:S05]  /*f7a0*/  RET.REL.NODEC R2 `(_ZN7cutlass13device_kernelIN5flash19enable_sm80_to_sm89INS1_16FlashAttnBwdSm80INS1_25CollectiveMainloopBwdSm80ILi2ELi2EN4cute5tupleIJNS5_1CILi128EEES8_NS7_ILi64EEEEEENS_10bfloat16_tEfNS_4arch4Sm80ELb1ELb0ELb1ELb1ELb0ELb0ELb0ELb0ELi2ELi4ELi4ELi4ELb0EEENS1_24CollectiveEpilogueBwdGQAISA_fSD_Li256ELb1ELb0EEENS1_25SingleTileBwdLPTSchedulerILb1ELi128ELb0EEEEEEEEEvNT_6ParamsE) ;  /* 0xffff085002007950 */ /* 0x000fea0003c3ffff */
        .type           $_ZN7cutlass13device_kernelIN5flash19enable_sm80_to_sm89INS1_16FlashAttnBwdSm80INS1_25CollectiveMainloopBwdSm80ILi2ELi2EN4cute5tupleIJNS5_1CILi128EEES8_NS7_ILi64EEEEEENS_10bfloat16_tEfNS_4arch4Sm80ELb1ELb0ELb1ELb1ELb0ELb0ELb0ELb0ELi2ELi4ELi4ELi4ELb0EEENS1_24CollectiveEpilogueBwdGQAISA_fSD_Li256ELb1ELb0EEENS1_25SingleTileBwdLPTSchedulerILb1ELi128ELb0EEEEEEEEEvNT_6ParamsE$_ZZN4cute7idx2crdINS_5tupleIJiiNS_1CILi0EEEEEENS1_IJNS1_IJNS2_ILi4EEENS2_ILi8EEEEEES5_NS2_ILi1EEEEEEEEDaRKT_RKT0_ENKUlRKT_RKT0_E_clIiS7_EEDaSI_SL_,@function
        .size           $_ZN7cutlass13device_kernelIN5flash19enable_sm80_to_sm89INS1_16FlashAttnBwdSm80INS1_25CollectiveMainloopBwdSm80ILi2ELi2EN4cute5tupleIJNS5_1CILi128EEES8_NS7_ILi64EEEEEENS_10bfloat16_tEfNS_4arch4Sm80ELb1ELb0ELb1ELb1ELb0ELb0ELb0ELb0ELi2ELi4ELi4ELi4ELb0EEENS1_24CollectiveEpilogueBwdGQAISA_fSD_Li256ELb1ELb0EEENS1_25SingleTileBwdLPTSchedulerILb1ELi128ELb0EEEEEEEEEvNT_6ParamsE$_ZZN4cute7idx2crdINS_5tupleIJiiNS_1CILi0EEEEEENS1_IJNS1_IJNS2_ILi4EEENS2_ILi8EEEEEES5_NS2_ILi1EEEEEEEEDaRKT_RKT0_ENKUlRKT_RKT0_E_clIiS7_EEDaSI_SL_,($_ZN7cutlass13device_kernelIN5flash19enable_sm80_to_sm89INS1_16FlashAttnBwdSm80INS1_25CollectiveMainloopBwdSm80ILi2ELi2EN4cute5tupleIJNS5_1CILi128EEES8_NS7_ILi64EEEEEENS_10bfloat16_tEfNS_4arch4Sm80ELb1ELb0ELb1ELb1ELb0ELb0ELb0ELb0ELi2ELi4ELi4ELi4ELb0EEENS1_24CollectiveEpilogueBwdGQAISA_fSD_Li256ELb1ELb0EEENS1_25SingleTileBwdLPTSchedulerILb1ELi128ELb0EEEEEEEEEvNT_6ParamsE$_ZZN4cute7idx2crdIiNS_5tupleIJNS_1CILi32EEENS2_ILi4EEENS2_ILi2EEENS2_ILi1EEEEEENS1_IJS6_S3_NS2_ILi128EEENS2_ILi0EEEEEEEEDaRKT_RKT0_RKT1_ENKUlRKT_RKT0_E_clIS3_S6_EEDaSM_SP_ - $_ZN7cutlass13device_kernelIN5flash19enable_sm80_to_sm89INS1_16FlashAttnBwdSm80INS1_25CollectiveMainloopBwdSm80ILi2ELi2EN4cute5tupleIJNS5_1CILi128EEES8_NS7_ILi64EEEEEENS_10bfloat16_tEfNS_4arch4Sm80ELb1ELb0ELb1ELb1ELb0ELb0ELb0ELb0ELi2ELi4ELi4ELi4ELb0EEENS1_24CollectiveEpilogueBwdGQAISA_fSD_Li256ELb1ELb0EEENS1_25SingleTileBwdLPTSchedulerILb1ELi128ELb0EEEEEEEEEvNT_6ParamsE$_ZZN4cute7idx2crdINS_5tupleIJiiNS_1CILi0EEEEEENS1_IJNS1_IJNS2_ILi4EEENS2_ILi8EEEEEES5_NS2_ILi1EEEEEEEEDaRKT_RKT0_ENKUlRKT_RKT0_E_clIiS7_EEDaSI_SL_)
$_ZN7cutlass13device_kernelIN5flash19enable_sm80_to_sm89INS1_16FlashAttnBwdSm80INS1_25CollectiveMainloopBwdSm80ILi2ELi2EN4cute5tupleIJNS5_1CILi128EEES8_NS7_ILi64EEEEEENS_10bfloat16_tEfNS_4arch4Sm80ELb1ELb0ELb1ELb1ELb0ELb0ELb0ELb0ELi2ELi4ELi4ELi4ELb0EEENS1_24CollectiveEpilogueBwdGQAISA_fSD_Li256ELb1ELb0EEENS1_25SingleTileBwdLPTSchedulerILb1ELi128ELb0EEEEEEEEEvNT_6ParamsE$_ZZN4cute7idx2crdINS_5tupleIJiiNS_1CILi0EEEEEENS1_IJNS1_IJNS2_ILi4EEENS2_ILi8EEEEEES5_NS2_ILi1EEEEEEEEDaRKT_RKT0_ENKUlRKT_RKT0_E_clIiS7_EEDaSI_SL_:
        /* <DEDUP_REMOVED lines=62> */
[----:B-----5:R-:W-:Y:S01]  /*fb90*/  IMAD.MOV.U32 R10, RZ, RZ, R2 ;  /* 0x000000ffff0a7224 */ /* 0x020fe200078e0002 */
[----:B------:R-:W-:Y:S01]  /*fba0*/  MOV R2, R70 ;  /* 0x0000004600027202 */ /* 0x000fe20000000f00 */
[----:B------:R-:W-:Y:S01]  /*fbb0*/  IMAD.MOV.U32 R8, RZ, RZ, R3 ;  /* 0x000000ffff087224 */ /* 0x000fe200078e0003 */
[----:B------:R-:W-:-:S04]  /*fbc0*/  MOV R3, 0x0 ;  /* 0x0000000000037802 */ /* 0x000fc80000000f00 */
[----:B------:R-:W-:Y:S05]  /*fbd0*/  RET.REL.NODEC R2 `(_ZN7cutlass13device_kernelIN5flash19enable_sm80_to_sm89INS1_16FlashAttnBwdSm80INS1_25CollectiveMainloopBwdSm80ILi2ELi2EN4cute5tupleIJNS5_1CILi128EEES8_NS7_ILi64EEEEEENS_10bfloat16_tEfNS_4arch4Sm80ELb1ELb0ELb1ELb1ELb0ELb0ELb0ELb0ELi2ELi4ELi4ELi4ELb0EEENS1_24CollectiveEpilogueBwdGQAISA_fSD_Li256ELb1ELb0EEENS1_25SingleTileBwdLPTSchedulerILb1ELi128ELb0EEEEEEEEEvNT_6ParamsE) ;  /* 0xffff042002007950 */ /* 0x000fea0003c3ffff */
        .type           $_ZN7cutlass13device_kernelIN5flash19enable_sm80_to_sm89INS1_16FlashAttnBwdSm80INS1_25CollectiveMainloopBwdSm80ILi2ELi2EN4cute5tupleIJNS5_1CILi128EEES8_NS7_ILi64EEEEEENS_10bfloat16_tEfNS_4arch4Sm80ELb1ELb0ELb1ELb1ELb0ELb0ELb0ELb0ELi2ELi4ELi4ELi4ELb0EEENS1_24CollectiveEpilogueBwdGQAISA_fSD_Li256ELb1ELb0EEENS1_25SingleTileBwdLPTSchedulerILb1ELi128ELb0EEEEEEEEEvNT_6ParamsE$_ZZN4cute7idx2crdIiNS_5tupleIJNS_1CILi32EEENS2_ILi4EEENS2_ILi2EEENS2_ILi1EEEEEENS1_IJS6_S3_NS2_ILi128EEENS2_ILi0EEEEEEEEDaRKT_RKT0_RKT1_ENKUlRKT_RKT0_E_clIS3_S6_EEDaSM_SP_,@function
        .size           $_ZN7cutlass13device_kernelIN5flash19enable_sm80_to_sm89INS1_16FlashAttnBwdSm80INS1_25CollectiveMainloopBwdSm80ILi2ELi2EN4cute5tupleIJNS5_1CILi128EEES8_NS7_ILi64EEEEEENS_10bfloat16_tEfNS_4arch4Sm80ELb1ELb0ELb1ELb1ELb0ELb0ELb0ELb0ELi2ELi4ELi4ELi4ELb0EEENS1_24CollectiveEpilogueBwdGQAISA_fSD_Li256ELb1ELb0EEENS1_25SingleTileBwdLPTSchedulerILb1ELi128ELb0EEEEEEEEEvNT_6ParamsE$_ZZN4cute7idx2crdIiNS_5tupleIJNS_1CILi32EEENS2_ILi4EEENS2_ILi2EEENS2_ILi1EEEEEENS1_IJS6_S3_NS2_ILi128EEENS2_ILi0EEEEEEEEDaRKT_RKT0_RKT1_ENKUlRKT_RKT0_E_clIS3_S6_EEDaSM_SP_,($_ZN7cutlass13device_kernelIN5flash19enable_sm80_to_sm89INS1_16FlashAttnBwdSm80INS1_25CollectiveMainloopBwdSm80ILi2ELi2EN4cute5tupleIJNS5_1CILi128EEES8_NS7_ILi64EEEEEENS_10bfloat16_tEfNS_4arch4Sm80ELb1ELb0ELb1ELb1ELb0ELb0ELb0ELb0ELi2ELi4ELi4ELi4ELb0EEENS1_24CollectiveEpilogueBwdGQAISA_fSD_Li256ELb1ELb0EEENS1_25SingleTileBwdLPTSchedulerILb1ELi128ELb0EEEEEEEEEvNT_6ParamsE$_ZZN4cute7idx2crdIiNS_5tupleIJNS_1CILi32EEENS2_ILi4EEENS2_ILi2EEENS2_ILi1EEEEEENS1_IJS6_S3_NS2_ILi128EEENS2_ILi0EEEEEEEEDaRKT_RKT0_RKT1_ENKUlRKT_RKT0_E_clIS4_S3_EEDaSM_SP_ - $_ZN7cutlass13device_kernelIN5flash19enable_sm80_to_sm89INS1_16FlashAttnBwdSm80INS1_25CollectiveMainloopBwdSm80ILi2ELi2EN4cute5tupleIJNS5_1CILi128EEES8_NS7_ILi64EEEEEENS_10bfloat16_tEfNS_4arch4Sm80ELb1ELb0ELb1ELb1ELb0ELb0ELb0ELb0ELi2ELi4ELi4ELi4ELb0EEENS1_24CollectiveEpilogueBwdGQAISA_fSD_Li256ELb1ELb0EEENS1_25SingleTileBwdLPTSchedulerILb1ELi128ELb0EEEEEEEEEvNT_6ParamsE$_ZZN4cute7idx2crdIiNS_5tupleIJNS_1CILi32EEENS2_ILi4EEENS2_ILi2EEENS2_ILi1EEEEEENS1_IJS6_S3_NS2_ILi128EEENS2_ILi0EEEEEEEEDaRKT_RKT0_RKT1_ENKUlRKT_RKT0_E_clIS3_S6_EEDaSM_SP_)
$_ZN7cutlass13device_kernelIN5flash19enable_sm80_to_sm89INS1_16FlashAttnBwdSm80INS1_25CollectiveMainloopBwdSm80ILi2ELi2EN4cute5tupleIJNS5_1CILi128EEES8_NS7_ILi64EEEEEENS_10bfloat16_tEfNS_4arch4Sm80ELb1ELb0ELb1ELb1ELb0ELb0ELb0ELb0ELi2ELi4ELi4ELi4ELb0EEENS1_24CollectiveEpilogueBwdGQAISA_fSD_Li256ELb1ELb0EEENS1_25SingleTileBwdLPTSchedulerILb1ELi128ELb0EEEEEEEEEvNT_6ParamsE$_ZZN4cute7idx2crdIiNS_5tupleIJNS_1CILi32EEENS2_ILi4EEENS2_ILi2EEENS2_ILi1EEEEEENS1_IJS6_S3_NS2_ILi128EEENS2_ILi0EEEEEEEEDaRKT_RKT0_RKT1_ENKUlRKT_RKT0_E_clIS3_S6_EEDaSM_SP_:
[----:B------:R-:W-:Y:S01]  /*fbe0*/  SHF.R.S32.HI R3, RZ, 0x1f, R2 ;  /* 0x0000001fff037819 */ /* 0x000fe20000011402 */
[----:B------:R-:W-:-:S03]  /*fbf0*/  IMAD.MOV.U32 R5, RZ, RZ, 0x0 ;  /* 0x00000000ff057424 */ /* 0x000fc600078e00ff */
[----:B------:R-:W-:-:S04]  /*fc00*/  LEA.HI R3, R3, R2, RZ, 0x5 ;  /* 0x0000000203037211 */ /* 0x000fc800078f28ff */
[----:B------:R-:W-:-:S05]  /*fc10*/  LOP3.LUT R3, R3, 0xffffffe0, RZ, 0xc0, !PT ;  /* 0xffffffe003037812 */ /* 0x000fca00078ec0ff */
[----:B------:R-:W-:Y:S01]  /*fc20*/  IMAD.IADD R8, R2, 0x1, -R3 ;  /* 0x0000000102087824 */ /* 0x000fe200078e0a03 */
[----:B------:R-:W-:Y:S06]  /*fc30*/  RET.REL.NODEC R4 `(_ZN7cutlass13device_kernelIN5flash19enable_sm80_to_sm89INS1_16FlashAttnBwdSm80INS1_25CollectiveMainloopBwdSm80ILi2ELi2EN4cute5tupleIJNS5_1CILi128EEES8_NS7_ILi64EEEEEENS_10bfloat16_tEfNS_4arch4Sm80ELb1ELb0ELb1ELb1ELb0ELb0ELb0ELb0ELi2ELi4ELi4ELi4ELb0EEENS1_24CollectiveEpilogueBwdGQAISA_fSD_Li256ELb1ELb0EEENS1_25SingleTileBwdLPTSchedulerILb1ELi128ELb0EEEEEEEEEvNT_6ParamsE) ;  /* 0xffff03c004007950 */ /* 0x000fec0003c3ffff */
        .type           $_ZN7cutlass13device_kernelIN5flash19enable_sm80_to_sm89INS1_16FlashAttnBwdSm80INS1_25CollectiveMainloopBwdSm80ILi2ELi2EN4cute5tupleIJNS5_1CILi128EEES8_NS7_ILi64EEEEEENS_10bfloat16_tEfNS_4arch4Sm80ELb1ELb0ELb1ELb1ELb0ELb0ELb0ELb0ELi2ELi4ELi4ELi4ELb0EEENS1_24CollectiveEpilogueBwdGQAISA_fSD_Li256ELb1ELb0EEENS1_25SingleTileBwdLPTSchedulerILb1ELi128ELb0EEEEEEEEEvNT_6ParamsE$_ZZN4cute7idx2crdIiNS_5tupleIJNS_1CILi32EEENS2_ILi4EEENS2_ILi2EEENS2_ILi1EEEEEENS1_IJS6_S3_NS2_ILi128EEENS2_ILi0EEEEEEEEDaRKT_RKT0_RKT1_ENKUlRKT_RKT0_E_clIS4_S3_EEDaSM_SP_,@function
        .size           $_ZN7cutlass13device_kernelIN5flash19enable_sm80_to_sm89INS1_16FlashAttnBwdSm80INS1_25CollectiveMainloopBwdSm80ILi2ELi2EN4cute5tupleIJNS5_1CILi128EEES8_NS7_ILi64EEEEEENS_10bfloat16_tEfNS_4arch4Sm80ELb1ELb0ELb1ELb1ELb0ELb0ELb0ELb0ELi2ELi4ELi4ELi4ELb0EEENS1_24CollectiveEpilogueBwdGQAISA_fSD_Li256ELb1ELb0EEENS1_25SingleTileBwdLPTSchedulerILb1ELi128ELb0EEEEEEEEEvNT_6ParamsE$_ZZN4cute7idx2crdIiNS_5tupleIJNS_1CILi32EEENS2_ILi4EEENS2_ILi2EEENS2_ILi1EEEEEENS1_IJS6_S3_NS2_ILi128EEENS2_ILi0EEEEEEEEDaRKT_RKT0_RKT1_ENKUlRKT_RKT0_E_clIS4_S3_EEDaSM_SP_,($_ZN7cutlass13device_kernelIN5flash19enable_sm80_to_sm89INS1_16FlashAttnBwdSm80INS1_25CollectiveMainloopBwdSm80ILi2ELi2EN4cute5tupleIJNS5_1CILi128EEES8_NS7_ILi64EEEEEENS_10bfloat16_tEfNS_4arch4Sm80ELb1ELb0ELb1ELb1ELb0ELb0ELb0ELb0ELi2ELi4ELi4ELi4ELb0EEENS1_24CollectiveEpilogueBwdGQAISA_fSD_Li256ELb1ELb0EEENS1_25SingleTileBwdLPTSchedulerILb1ELi128ELb0EEEEEEEEEvNT_6ParamsE$_ZZN4cute7idx2crdIiNS_5tupleIJNS_1CILi32EEENS2_ILi4EEENS2_ILi2EEENS2_ILi1EEEEEENS1_IJS6_S3_NS2_ILi128EEENS2_ILi0EEEEEEEEDaRKT_RKT0_RKT1_ENKUlRKT_RKT0_E_clIS5_S8_EEDaSM_SP_ - $_ZN7cutlass13device_kernelIN5flash19enable_sm80_to_sm89INS1_16FlashAttnBwdSm80INS1_25CollectiveMainloopBwdSm80ILi2ELi2EN4cute5tupleIJNS5_1CILi128EEES8_NS7_ILi64EEEEEENS_10bfloat16_tEfNS_4arch4Sm80ELb1ELb0ELb1ELb1ELb0ELb0ELb0ELb0ELi2ELi4ELi4ELi4ELb0EEENS1_24CollectiveEpilogueBwdGQAISA_fSD_Li256ELb1ELb0EEENS1_25SingleTileBwdLPTSchedulerILb1ELi128ELb0EEEEEEEEEvNT_6ParamsE$_ZZN4cute7idx2crdIiNS_5tupleIJNS_1CILi32EEENS2_ILi4EEENS2_ILi2EEENS2_ILi1EEEEEENS1_IJS6_S3_NS2_ILi128EEENS2_ILi0EEEEEEEEDaRKT_RKT0_RKT1_ENKUlRKT_RKT0_E_clIS4_S3_EEDaSM_SP_)
$_ZN7cutlass13device_kernelIN5flash19enable_sm80_to_sm89INS1_16FlashAttnBwdSm80INS1_25CollectiveMainloopBwdSm80ILi2ELi2EN4cute5tupleIJNS5_1CILi128EEES8_NS7_ILi64EEEEEENS_10bfloat16_tEfNS_4arch4Sm80ELb1ELb0ELb1ELb1ELb0ELb0ELb0ELb0ELi2ELi4ELi4ELi4ELb0EEENS1_24CollectiveEpilogueBwdGQAISA_fSD_Li256ELb1ELb0EEENS1_25SingleTileBwdLPTSchedulerILb1ELi128ELb0EEEEEEEEEvNT_6ParamsE$_ZZN4cute7idx2crdIiNS_5tupleIJNS_1CILi32EEENS2_ILi4EEENS2_ILi2EEENS2_ILi1EEEEEENS1_IJS6_S3_NS2_ILi128EEENS2_ILi0EEEEEEEEDaRKT_RKT0_RKT1_ENKUlRKT_RKT0_E_clIS4_S3_EEDaSM_SP_:
        /* <DEDUP_REMOVED lines=8> */
[----:B------:R-:W-:Y:S06]  /*fcc0*/  RET.REL.NODEC R4 `(_ZN7cutlass13device_kernelIN5flash19enable_sm80_to_sm89INS1_16FlashAttnBwdSm80INS1_25CollectiveMainloopBwdSm80ILi2ELi2EN4cute5tupleIJNS5_1CILi128EEES8_NS7_ILi64EEEEEENS_10bfloat16_tEfNS_4arch4Sm80ELb1ELb0ELb1ELb1ELb0ELb0ELb0ELb0ELi2ELi4ELi4ELi4ELb0EEENS1_24CollectiveEpilogueBwdGQAISA_fSD_Li256ELb1ELb0EEENS1_25SingleTileBwdLPTSchedulerILb1ELi128ELb0EEEEEEEEEvNT_6ParamsE) ;  /* 0xffff033004007950 */ /* 0x000fec0003c3ffff */
        .type           $_ZN7cutlass13device_kernelIN5flash19enable_sm80_to_sm89INS1_16FlashAttnBwdSm80INS1_25CollectiveMainloopBwdSm80ILi2ELi2EN4cute5tupleIJNS5_1CILi128EEES8_NS7_ILi64EEEEEENS_10bfloat16_tEfNS_4arch4Sm80ELb1ELb0ELb1ELb1ELb0ELb0ELb0ELb0ELi2ELi4ELi4ELi4ELb0EEENS1_24CollectiveEpilogueBwdGQAISA_fSD_Li256ELb1ELb0EEENS1_25SingleTileBwdLPTSchedulerILb1ELi128ELb0EEEEEEEEEvNT_6ParamsE$_ZZN4cute7idx2crdIiNS_5tupleIJNS_1CILi32EEENS2_ILi4EEENS2_ILi2EEENS2_ILi1EEEEEENS1_IJS6_S3_NS2_ILi128EEENS2_ILi0EEEEEEEEDaRKT_RKT0_RKT1_ENKUlRKT_RKT0_E_clIS5_S8_EEDaSM_SP_,@function
        .size           $_ZN7cutlass13device_kernelIN5flash19enable_sm80_to_sm89INS1_16FlashAttnBwdSm80INS1_25CollectiveMainloopBwdSm80ILi2ELi2EN4cute5tupleIJNS5_1CILi128EEES8_NS7_ILi64EEEEEENS_10bfloat16_tEfNS_4arch4Sm80ELb1ELb0ELb1ELb1ELb0ELb0ELb0ELb0ELi2ELi4ELi4ELi4ELb0EEENS1_24CollectiveEpilogueBwdGQAISA_fSD_Li256ELb1ELb0EEENS1_25SingleTileBwdLPTSchedulerILb1ELi128ELb0EEEEEEEEEvNT_6ParamsE$_ZZN4cute7idx2crdIiNS_5tupleIJNS_1CILi32EEENS2_ILi4EEENS2_ILi2EEENS2_ILi1EEEEEENS1_IJS6_S3_NS2_ILi128EEENS2_ILi0EEEEEEEEDaRKT_RKT0_RKT1_ENKUlRKT_RKT0_E_clIS5_S8_EEDaSM_SP_,($_ZN7cutlass13device_kernelIN5flash19enable_sm80_to_sm89INS1_16FlashAttnBwdSm80INS1_25CollectiveMainloopBwdSm80ILi2ELi2EN4cute5tupleIJNS5_1CILi128EEES8_NS7_ILi64EEEEEENS_10bfloat16_tEfNS_4arch4Sm80ELb1ELb0ELb1ELb1ELb0ELb0ELb0ELb0ELi2ELi4ELi4ELi4ELb0EEENS1_24CollectiveEpilogueBwdGQAISA_fSD_Li256ELb1ELb0EEENS1_25SingleTileBwdLPTSchedulerILb1ELi128ELb0EEEEEEEEEvNT_6ParamsE$_ZZN4cute9transformINS_15ArithmeticTupleIJiiEEEZNS_14transform_leafIS2_NS_8identityEEEDaRKT_OT0_EUlRKT_E_EEDaS7_S9_ENKUlDpSC_E_clIJiiEEEDaSE_ - $_ZN7cutlass13device_kernelIN5flash19enable_sm80_to_sm89INS1_16FlashAttnBwdSm80INS1_25CollectiveMainloopBwdSm80ILi2ELi2EN4cute5tupleIJNS5_1CILi128EEES8_NS7_ILi64EEEEEENS_10bfloat16_tEfNS_4arch4Sm80ELb1ELb0ELb1ELb1ELb0ELb0ELb0ELb0ELi2ELi4ELi4ELi4ELb0EEENS1_24CollectiveEpilogueBwdGQAISA_fSD_Li256ELb1ELb0EEENS1_25SingleTileBwdLPTSchedulerILb1ELi128ELb0EEEEEEEEEvNT_6ParamsE$_ZZN4cute7idx2crdIiNS_5tupleIJNS_1CILi32EEENS2_ILi4EEENS2_ILi2EEENS2_ILi1EEEEEENS1_IJS6_S3_NS2_ILi128EEENS2_ILi0EEEEEEEEDaRKT_RKT0_RKT1_ENKUlRKT_RKT0_E_clIS5_S8_EEDaSM_SP_)
$_ZN7cutlass13device_kernelIN5flash19enable_sm80_to_sm89INS1_16FlashAttnBwdSm80INS1_25CollectiveMainloopBwdSm80ILi2ELi2EN4cute5tupleIJNS5_1CILi128EEES8_NS7_ILi64EEEEEENS_10bfloat16_tEfNS_4arch4Sm80ELb1ELb0ELb1ELb1ELb0ELb0ELb0ELb0ELi2ELi4ELi4ELi4ELb0EEENS1_24CollectiveEpilogueBwdGQAISA_fSD_Li256ELb1ELb0EEENS1_25SingleTileBwdLPTSchedulerILb1ELi128ELb0EEEEEEEEEvNT_6ParamsE$_ZZN4cute7idx2crdIiNS_5tupleIJNS_1CILi32EEENS2_ILi4EEENS2_ILi2EEENS2_ILi1EEEEEENS1_IJS6_S3_NS2_ILi128EEENS2_ILi0EEEEEEEEDaRKT_RKT0_RKT1_ENKUlRKT_RKT0_E_clIS5_S8_EEDaSM_SP_:
[----:B------:R-:W-:Y:S01]  /*fcd0*/  SHF.R.S32.HI R3, RZ, 0x1f, R2 ;  /* 0x0000001fff037819 */ /* 0x000fe20000011402 */
[----:B------:R-:W-:-:S03]  /*fce0*/  IMAD.MOV.U32 R5, RZ, RZ, 0x0 ;  /* 0x00000000ff057424 */ /* 0x000fc600078e00ff */
[----:B------:R-:W-:-:S04]  /*fcf0*/  LEA.HI R2, R3, R2, RZ, 0x7 ;  /* 0x0000000203027211 */ /* 0x000fc800078f38ff */
[----:B------:R-:W-:-:S04]  /*fd00*/  SHF.R.S32.HI R3, RZ, 0x7, R2 ;  /* 0x00000007ff037819 */ /* 0x000fc80000011402 */
[----:B------:R-:W-:-:S04]  /*fd10*/  LEA.HI R2, R2, R3, RZ, 0x1 ;  /* 0x0000000302027211 */ /* 0x000fc800078f08ff */
[----:B------:R-:W-:-:S05]  /*fd20*/  LOP3.LUT R2, R2, 0xfffffffe, RZ, 0xc0, !PT ;  /* 0xfffffffe02027812 */ /* 0x000fca00078ec0ff */
[----:B------:R-:W-:Y:S01]  /*fd30*/  IMAD.IADD R2, R3, 0x1, -R2 ;  /* 0x0000000103027824 */ /* 0x000fe200078e0a02 */
[----:B------:R-:W-:Y:S06]  /*fd40*/  RET.REL.NODEC R4 `(_ZN7cutlass13device_kernelIN5flash19enable_sm80_to_sm89INS1_16FlashAttnBwdSm80INS1_25CollectiveMainloopBwdSm80ILi2ELi2EN4cute5tupleIJNS5_1CILi128EEES8_NS7_ILi64EEEEEENS_10bfloat16_tEfNS_4arch4Sm80ELb1ELb0ELb1ELb1ELb0ELb0ELb0ELb0ELi2ELi4ELi4ELi4ELb0EEENS1_24CollectiveEpilogueBwdGQAISA_fSD_Li256ELb1ELb0EEENS1_25SingleTileBwdLPTSchedulerILb1ELi128ELb0EEEEEEEEEvNT_6ParamsE) ;  /* 0xffff02b004007950 */ /* 0x000fec0003c3ffff */
        .type           $_ZN7cutlass13device_kernelIN5flash19enable_sm80_to_sm89INS1_16FlashAttnBwdSm80INS1_25CollectiveMainloopBwdSm80ILi2ELi2EN4cute5tupleIJNS5_1CILi128EEES8_NS7_ILi64EEEEEENS_10bfloat16_tEfNS_4arch4Sm80ELb1ELb0ELb1ELb1ELb0ELb0ELb0ELb0ELi2ELi4ELi4ELi4ELb0EEENS1_24CollectiveEpilogueBwdGQAISA_fSD_Li256ELb1ELb0EEENS1_25SingleTileBwdLPTSchedulerILb1ELi128ELb0EEEEEEEEEvNT_6ParamsE$_ZZN4cute9transformINS_15ArithmeticTupleIJiiEEEZNS_14transform_leafIS2_NS_8identityEEEDaRKT_OT0_EUlRKT_E_EEDaS7_S9_ENKUlDpSC_E_clIJiiEEEDaSE_,@function
        .size           $_ZN7cutlass13device_kernelIN5flash19enable_sm80_to_sm89INS1_16FlashAttnBwdSm80INS1_25CollectiveMainloopBwdSm80ILi2ELi2EN4cute5tupleIJNS5_1CILi128EEES8_NS7_ILi64EEEEEENS_10bfloat16_tEfNS_4arch4Sm80ELb1ELb0ELb1ELb1ELb0ELb0ELb0ELb0ELi2ELi4ELi4ELi4ELb0EEENS1_24CollectiveEpilogueBwdGQAISA_fSD_Li256ELb1ELb0EEENS1_25SingleTileBwdLPTSchedulerILb1ELi128ELb0EEEEEEEEEvNT_6ParamsE$_ZZN4cute9transformINS_15ArithmeticTupleIJiiEEEZNS_14transform_leafIS2_NS_8identityEEEDaRKT_OT0_EUlRKT_E_EEDaS7_S9_ENKUlDpSC_E_clIJiiEEEDaSE_,($_ZN7cutlass13device_kernelIN5flash19enable_sm80_to_sm89INS1_16FlashAttnBwdSm80INS1_25CollectiveMainloopBwdSm80ILi2ELi2EN4cute5tupleIJNS5_1CILi128EEES8_NS7_ILi64EEEEEENS_10bfloat16_tEfNS_4arch4Sm80ELb1ELb0ELb1ELb1ELb0ELb0ELb0ELb0ELi2ELi4ELi4ELi4ELb0EEENS1_24CollectiveEpilogueBwdGQAISA_fSD_Li256ELb1ELb0EEENS1_25SingleTileBwdLPTSchedulerILb1ELi128ELb0EEEEEEEEEvNT_6ParamsE$_ZZN4cute9transformINS_5tupleIJNS_1CILi32EEENS2_ILi4EEENS2_ILi2EEENS2_ILi1EEEEEENS1_IJS6_S3_NS2_ILi128EEENS2_ILi0EEEEEEZNS_7idx2crdIiS7_SA_EEDaRKT_RKT0_RKT1_EUlRKT_RKT0_E_EEDaSE_SH_OSI_ENKUlDpSN_E_clIJiiiS9_EEEDaST_ - $_ZN7cutlass13device_kernelIN5flash19enable_sm80_to_sm89INS1_16FlashAttnBwdSm80INS1_25CollectiveMainloopBwdSm80ILi2ELi2EN4cute5tupleIJNS5_1CILi128EEES8_NS7_ILi64EEEEEENS_10bfloat16_tEfNS_4arch4Sm80ELb1ELb0ELb1ELb1ELb0ELb0ELb0ELb0ELi2ELi4ELi4ELi4ELb0EEENS1_24CollectiveEpilogueBwdGQAISA_fSD_Li256ELb1ELb0EEENS1_25SingleTileBwdLPTSchedulerILb1ELi128ELb0EEEEEEEEEvNT_6ParamsE$_ZZN4cute9transformINS_15ArithmeticTupleIJiiEEEZNS_14transform_leafIS2_NS_8identityEEEDaRKT_OT0_EUlRKT_E_EEDaS7_S9_ENKUlDpSC_E_clIJiiEEEDaSE_)
$_ZN7cutlass13device_kernelIN5flash19enable_sm80_to_sm89INS1_16FlashAttnBwdSm80INS1_25CollectiveMainloopBwdSm80ILi2ELi2EN4cute5tupleIJNS5_1CILi128EEES8_NS7_ILi64EEEEEENS_10bfloat16_tEfNS_4arch4Sm80ELb1ELb0ELb1ELb1ELb0ELb0ELb0ELb0ELi2ELi4ELi4ELi4ELb0EEENS1_24CollectiveEpilogueBwdGQAISA_fSD_Li256ELb1ELb0EEENS1_25SingleTileBwdLPTSchedulerILb1ELi128ELb0EEEEEEEEEvNT_6ParamsE$_ZZN4cute9transformINS_15ArithmeticTupleIJiiEEEZNS_14transform_leafIS2_NS_8identityEEEDaRKT_OT0_EUlRKT_E_EEDaS7_S9_ENKUlDpSC_E_clIJiiEEEDaSE_:
[----:B------:R-:W-:Y:S01]  /*fd50*/  IADD3 R3, R1, 0x1688, RZ ;  /* 0x0000168801037810 */ /* 0x000fe20007ffe0ff */
[----:B------:R-:W-:Y:S01]  /*fd60*/  IMAD.MOV.U32 R2, RZ, RZ, R11 ;  /* 0x000000ffff027224 */ /* 0x000fe200078e000b */
[----:B------:R-:W-:Y:S02]  /*fd70*/  MOV R8, 0xfda0 ;  /* 0x0000fda000087802 */ /* 0x000fe40000000f00 */
[----:B------:R-:W-:Y:S02]  /*fd80*/  IADD3 R3, R3, c[0x0][0x20], RZ ;  /* 0x0000080003037a10 */ /* 0x000fe40007ffe0ff */
[----:B------:R-:W-:Y:S05]  /*fd90*/  CALL.REL.NOINC `($_ZN7cutlass13device_kernelIN5flash19enable_sm80_to_sm89INS1_16FlashAttnBwdSm80INS1_25CollectiveMainloopBwdSm80ILi2ELi2EN4cute5tupleIJNS5_1CILi128EEES8_NS7_ILi64EEEEEENS_10bfloat16_tEfNS_4arch4Sm80ELb1ELb0ELb1ELb1ELb0ELb0ELb0ELb0ELi2ELi4ELi4ELi4ELb0EEENS1_24CollectiveEpilogueBwdGQAISA_fSD_Li256ELb1ELb0EEENS1_25SingleTileBwdLPTSchedulerILb1ELi128ELb0EEEEEEEEEvNT_6ParamsE$_ZN4cute3eso3ESOILb0ELb0EJiiEEC2ERKiS4_) ;  /* 0xffff6f0000007944 */ /* 0x000fea0003c3ffff */
[----:B-1----:R1:W5:Y:S01]  /*fda0*/  LDL.64 R2, [R1+0x1688] ;  /* 0x0016880001027983 */ /* 0x0023620000100a00 */
[----:B------:R-:W-:Y:S02]  /*fdb0*/  MOV R8, R6 ;  /* 0x0000000600087202 */ /* 0x000fe40000000f00 */
[----:B------:R-:W-:-:S04]  /*fdc0*/  MOV R9, 0x0 ;  /* 0x0000000000097802 */ /* 0x000fc80000000f00 */
[----:B------:R-:W-:Y:S05]  /*fdd0*/  RET.REL.NODEC R8 `(_ZN7cutlass13device_kernelIN5flash19enable_sm80_to_sm89INS1_16FlashAttnBwdSm80INS1_25CollectiveMainloopBwdSm80ILi2ELi2EN4cute5tupleIJNS5_1CILi128EEES8_NS7_ILi64EEEEEENS_10bfloat16_tEfNS_4arch4Sm80ELb1ELb0ELb1ELb1ELb0ELb0ELb0ELb0ELi2ELi4ELi4ELi4ELb0EEENS1_24CollectiveEpilogueBwdGQAISA_fSD_Li256ELb1ELb0EEENS1_25SingleTileBwdLPTSchedulerILb1ELi128ELb0EEEEEEEEEvNT_6ParamsE) ;  /* 0xffff022008007950 */ /* 0x000fea0003c3ffff */
        .type           $_ZN7cutlass13device_kernelIN5flash19enable_sm80_to_sm89INS1_16FlashAttnBwdSm80INS1_25CollectiveMainloopBwdSm80ILi2ELi2EN4cute5tupleIJNS5_1CILi128EEES8_NS7_ILi64EEEEEENS_10bfloat16_tEfNS_4arch4Sm80ELb1ELb0ELb1ELb1ELb0ELb0ELb0ELb0ELi2ELi4ELi4ELi4ELb0EEENS1_24CollectiveEpilogueBwdGQAISA_fSD_Li256ELb1ELb0EEENS1_25SingleTileBwdLPTSchedulerILb1ELi128ELb0EEEEEEEEEvNT_6ParamsE$_ZZN4cute9transformINS_5tupleIJNS_1CILi32EEENS2_ILi4EEENS2_ILi2EEENS2_ILi1EEEEEENS1_IJS6_S3_NS2_ILi128EEENS2_ILi0EEEEEEZNS_7idx2crdIiS7_SA_EEDaRKT_RKT0_RKT1_EUlRKT_RKT0_E_EEDaSE_SH_OSI_ENKUlDpSN_E_clIJiiiS9_EEEDaST_,@function
        .size           $_ZN7cutlass13device_kernelIN5flash19enable_sm80_to_sm89INS1_16FlashAttnBwdSm80INS1_25CollectiveMainloopBwdSm80ILi2ELi2EN4cute5tupleIJNS5_1CILi128EEES8_NS7_ILi64EEEEEENS_10bfloat16_tEfNS_4arch4Sm80ELb1ELb0ELb1ELb1ELb0ELb0ELb0ELb0ELi2ELi4ELi4ELi4ELb0EEENS1_24CollectiveEpilogueBwdGQAISA_fSD_Li256ELb1ELb0EEENS1_25SingleTileBwdLPTSchedulerILb1ELi128ELb0EEEEEEEEEvNT_6ParamsE$_ZZN4cute9transformINS_5tupleIJNS_1CILi32EEENS2_ILi4EEENS2_ILi2EEENS2_ILi1EEEEEENS1_IJS6_S3_NS2_ILi128EEENS2_ILi0EEEEEEZNS_7idx2crdIiS7_SA_EEDaRKT_RKT0_RKT1_EUlRKT_RKT0_E_EEDaSE_SH_OSI_ENKUlDpSN_E_clIJiiiS9_EEEDaST_,($_ZN7cutlass13device_kernelIN5flash19enable_sm80_to_sm89INS1_16FlashAttnBwdSm80INS1_25CollectiveMainloopBwdSm80ILi2ELi2EN4cute5tupleIJNS5_1CILi128EEES8_NS7_ILi64EEEEEENS_10bfloat16_tEfNS_4arch4Sm80ELb1ELb0ELb1ELb1ELb0ELb0ELb0ELb0ELi2ELi4ELi4ELi4ELb0EEENS1_24CollectiveEpilogueBwdGQAISA_fSD_Li256ELb1ELb0EEENS1_25SingleTileBwdLPTSchedulerILb1ELi128ELb0EEEEEEEEEvNT_6ParamsE$_ZZN4cute9transformINS_5tupleIJiiNS_1CILi0EEEEEENS1_IJNS1_IJNS2_ILi4EEENS2_ILi8EEEEEENS2_ILi2EEENS2_ILi1EEEEEEZNS_7idx2crdIS4_SA_EEDaRKT_RKT0_EUlRKT_RKT0_E_EEDaSE_SH_OT1_ENKUlDpSK_E_clIJNS1_IJiiEEEiS3_EEEDaSR_ - $_ZN7cutlass13device_kernelIN5flash19enable_sm80_to_sm89INS1_16FlashAttnBwdSm80INS1_25CollectiveMainloopBwdSm80ILi2ELi2EN4cute5tupleIJNS5_1CILi128EEES8_NS7_ILi64EEEEEENS_10bfloat16_tEfNS_4arch4Sm80ELb1ELb0ELb1ELb1ELb0ELb0ELb0ELb0ELi2ELi4ELi4ELi4ELb0EEENS1_24CollectiveEpilogueBwdGQAISA_fSD_Li256ELb1ELb0EEENS1_25SingleTileBwdLPTSchedulerILb1ELi128ELb0EEEEEEEEEvNT_6ParamsE$_ZZN4cute9transformINS_5tupleIJNS_1CILi32EEENS2_ILi4EEENS2_ILi2EEENS2_ILi1EEEEEENS1_IJS6_S3_NS2_ILi128EEENS2_ILi0EEEEEEZNS_7idx2crdIiS7_SA_EEDaRKT_RKT0_RKT1_EUlRKT_RKT0_E_EEDaSE_SH_OSI_ENKUlDpSN_E_clIJiiiS9_EEEDaST_)
$_ZN7cutlass13device_kernelIN5flash19enable_sm80_to_sm89INS1_16FlashAttnBwdSm80INS1_25CollectiveMainloopBwdSm80ILi2ELi2EN4cute5tupleIJNS5_1CILi128EEES8_NS7_ILi64EEEEEENS_10bfloat16_tEfNS_4arch4Sm80ELb1ELb0ELb1ELb1ELb0ELb0ELb0ELb0ELi2ELi4ELi4ELi4ELb0EEENS1_24CollectiveEpilogueBwdGQAISA_fSD_Li256ELb1ELb0EEENS1_25SingleTileBwdLPTSchedulerILb1ELi128ELb0EEEEEEEEEvNT_6ParamsE$_ZZN4cute9transformINS_5tupleIJNS_1CILi32EEENS2_ILi4EEENS2_ILi2EEENS2_ILi1EEEEEENS1_IJS6_S3_NS2_ILi128EEENS2_ILi0EEEEEEZNS_7idx2crdIiS7_SA_EEDaRKT_RKT0_RKT1_EUlRKT_RKT0_E_EEDaSE_SH_OSI_ENKUlDpSN_E_clIJiiiS9_EEEDaST_:
[----:B------:R-:W-:Y:S02]  /*fde0*/  IADD3 R3, R1, 0x13b8, RZ ;  /* 0x000013b801037810 */ /* 0x000fe40007ffe0ff */
[----:B------:R-:W-:Y:S02]  /*fdf0*/  MOV R6, 0xfe20 ;  /* 0x0000fe2000067802 */ /* 0x000fe40000000f00 */
[----:B------:R-:W-:Y:S02]  /*fe00*/  IADD3 R3, R3, c[0x0][0x20], RZ ;  /* 0x0000080003037a10 */ /* 0x000fe40007ffe0ff */
[----:B------:R-:W-:Y:S05]  /*fe10*/  CALL.REL.NOINC `($_ZN7cutlass13device_kernelIN5flash19enable_sm80_to_sm89INS1_16FlashAttnBwdSm80INS1_25CollectiveMainloopBwdSm80ILi2ELi2EN4cute5tupleIJNS5_1CILi128EEES8_NS7_ILi64EEEEEENS_10bfloat16_tEfNS_4arch4Sm80ELb1ELb0ELb1ELb1ELb0ELb0ELb0ELb0ELi2ELi4ELi4ELi4ELb0EEENS1_24CollectiveEpilogueBwdGQAISA_fSD_Li256ELb1ELb0EEENS1_25SingleTileBwdLPTSchedulerILb1ELi128ELb0EEEEEEEEEvNT_6ParamsE$_ZN4cute3eso3ESOILb0ELb0EJiiiNS_1CILi0EEEEEC2ERKiS6_S6_RKS3_) ;  /* 0xffff71f000007944 */ /* 0x000fea0003c3ffff */
[----:B------:R2:W5:Y:S04]  /*fe20*/  LDL R5, [R1+0x13c0] ;  /* 0x0013c00001057983 */ /* 0x0005680000100800 */
[----:B-1----:R2:W5:Y:S01]  /*fe30*/  LDL.64 R2, [R1+0x13b8] ;  /* 0x0013b80001027983 */ /* 0x0025620000100a00 */
[----:B------:R-:W-:Y:S02]  /*fe40*/  MOV R8, R4 ;  /* 0x0000000400087202 */ /* 0x000fe40000000f00 */
[----:B------:R-:W-:-:S04]  /*fe50*/  MOV R9, 0x0 ;  /* 0x0000000000097802 */ /* 0x000fc80000000f00 */
[----:B------:R-:W-:Y:S05]  /*fe60*/  RET.REL.NODEC R8 `(_ZN7cutlass13device_kernelIN5flash19enable_sm80_to_sm89INS1_16FlashAttnBwdSm80INS1_25CollectiveMainloopBwdSm80ILi2ELi2EN4cute5tupleIJNS5_1CILi128EEES8_NS7_ILi64EEEEEENS_10bfloat16_tEfNS_4arch4Sm80ELb1ELb0ELb1ELb1ELb0ELb0ELb0ELb0ELi2ELi4ELi4ELi4ELb0EEENS1_24CollectiveEpilogueBwdGQAISA_fSD_Li256ELb1ELb0EEENS1_25SingleTileBwdLPTSchedulerILb1ELi128ELb0EEEEEEEEEvNT_6ParamsE) ;  /* 0xffff019008007950 */ /* 0x000fea0003c3ffff */
        .type           $_ZN7cutlass13device_kernelIN5flash19enable_sm80_to_sm89INS1_16FlashAttnBwdSm80INS1_25CollectiveMainloopBwdSm80ILi2ELi2EN4cute5tupleIJNS5_1CILi128EEES8_NS7_ILi64EEEEEENS_10bfloat16_tEfNS_4arch4Sm80ELb1ELb0ELb1ELb1ELb0ELb0ELb0ELb0ELi2ELi4ELi4ELi4ELb0EEENS1_24CollectiveEpilogueBwdGQAISA_fSD_Li256ELb1ELb0EEENS1_25SingleTileBwdLPTSchedulerILb1ELi128ELb0EEEEEEEEEvNT_6ParamsE$_ZZN4cute9transformINS_5tupleIJiiNS_1CILi0EEEEEENS1_IJNS1_IJNS2_ILi4EEENS2_ILi8EEEEEENS2_ILi2EEENS2_ILi1EEEEEEZNS_7idx2crdIS4_SA_EEDaRKT_RKT0_EUlRKT_RKT0_E_EEDaSE_SH_OT1_ENKUlDpSK_E_clIJNS1_IJiiEEEiS3_EEEDaSR_,@function
        .size           $_ZN7cutlass13device_kernelIN5flash19enable_sm80_to_sm89INS1_16FlashAttnBwdSm80INS1_25CollectiveMainloopBwdSm80ILi2ELi2EN4cute5tupleIJNS5_1CILi128EEES8_NS7_ILi64EEEEEENS_10bfloat16_tEfNS_4arch4Sm80ELb1ELb0ELb1ELb1ELb0ELb0ELb0ELb0ELi2ELi4ELi4ELi4ELb0EEENS1_24CollectiveEpilogueBwdGQAISA_fSD_Li256ELb1ELb0EEENS1_25SingleTileBwdLPTSchedulerILb1ELi128ELb0EEEEEEEEEvNT_6ParamsE$_ZZN4cute9transformINS_5tupleIJiiNS_1CILi0EEEEEENS1_IJNS1_IJNS2_ILi4EEENS2_ILi8EEEEEENS2_ILi2EEENS2_ILi1EEEEEEZNS_7idx2crdIS4_SA_EEDaRKT_RKT0_EUlRKT_RKT0_E_EEDaSE_SH_OT1_ENKUlDpSK_E_clIJNS1_IJiiEEEiS3_EEEDaSR_,($_ZN7cutlass13device_kernelIN5flash19enable_sm80_to_sm89INS1_16FlashAttnBwdSm80INS1_25CollectiveMainloopBwdSm80ILi2ELi2EN4cute5tupleIJNS5_1CILi128EEES8_NS7_ILi64EEEEEENS_10bfloat16_tEfNS_4arch4Sm80ELb1ELb0ELb1ELb1ELb0ELb0ELb0ELb0ELi2ELi4ELi4ELi4ELb0EEENS1_24CollectiveEpilogueBwdGQAISA_fSD_Li256ELb1ELb0EEENS1_25SingleTileBwdLPTSchedulerILb1ELi128ELb0EEEEEEEEEvNT_6ParamsE$_ZZN4cute9transformINS_5tupleIJiiNS_1CILi0EEEEEENS1_IJNS1_IJNS2_ILi4EEENS2_ILi8EEEEEES5_NS2_ILi1EEEEEEZNS_7idx2crdIS4_S9_EEDaRKT_RKT0_EUlRKT_RKT0_E_EEDaSD_SG_OT1_ENKUlDpSJ_E_clIJNS1_IJiiEEEiS3_EEEDaSQ_ - $_ZN7cutlass13device_kernelIN5flash19enable_sm80_to_sm89INS1_16FlashAttnBwdSm80INS1_25CollectiveMainloopBwdSm80ILi2ELi2EN4cute5tupleIJNS5_1CILi128EEES8_NS7_ILi64EEEEEENS_10bfloat16_tEfNS_4arch4Sm80ELb1ELb0ELb1ELb1ELb0ELb0ELb0ELb0ELi2ELi4ELi4ELi4ELb0EEENS1_24CollectiveEpilogueBwdGQAISA_fSD_Li256ELb1ELb0EEENS1_25SingleTileBwdLPTSchedulerILb1ELi128ELb0EEEEEEEEEvNT_6ParamsE$_ZZN4cute9transformINS_5tupleIJiiNS_1CILi0EEEEEENS1_IJNS1_IJNS2_ILi4EEENS2_ILi8EEEEEENS2_ILi2EEENS2_ILi1EEEEEEZNS_7idx2crdIS4_SA_EEDaRKT_RKT0_EUlRKT_RKT0_E_EEDaSE_SH_OT1_ENKUlDpSK_E_clIJNS1_IJiiEEEiS3_EEEDaSR_)
$_ZN7cutlass13device_kernelIN5flash19enable_sm80_to_sm89INS1_16FlashAttnBwdSm80INS1_25CollectiveMainloopBwdSm80ILi2ELi2EN4cute5tupleIJNS5_1CILi128EEES8_NS7_ILi64EEEEEENS_10bfloat16_tEfNS_4arch4Sm80ELb1ELb0ELb1ELb1ELb0ELb0ELb0ELb0ELi2ELi4ELi4ELi4ELb0EEENS1_24CollectiveEpilogueBwdGQAISA_fSD_Li256ELb1ELb0EEENS1_25SingleTileBwdLPTSchedulerILb1ELi128ELb0EEEEEEEEEvNT_6ParamsE$_ZZN4cute9transformINS_5tupleIJiiNS_1CILi0EEEEEENS1_IJNS1_IJNS2_ILi4EEENS2_ILi8EEEEEENS2_ILi2EEENS2_ILi1EEEEEEZNS_7idx2crdIS4_SA_EEDaRKT_RKT0_EUlRKT_RKT0_E_EEDaSE_SH_OT1_ENKUlDpSK_E_clIJNS1_IJiiEEEiS3_EEEDaSR_:
[----:B------:R-:W-:Y:S02]  /*fe70*/  IADD3 R3, R1, 0x1680, RZ ;  /* 0x0000168001037810 */ /* 0x000fe40007ffe0ff */
[----:B------:R-:W-:Y:S02]  /*fe80*/  MOV R6, 0xfeb0 ;  /* 0x0000feb000067802 */ /* 0x000fe40000000f00 */
[----:B------:R-:W-:Y:S02]  /*fe90*/  IADD3 R3, R3, c[0x0][0x20], RZ ;  /* 0x0000080003037a10 */ /* 0x000fe40007ffe0ff */
[----:B------:R-:W-:Y:S05]  /*fea0*/  CALL.REL.NOINC `($_ZN7cutlass13device_kernelIN5flash19enable_sm80_to_sm89INS1_16FlashAttnBwdSm80INS1_25CollectiveMainloopBwdSm80ILi2ELi2EN4cute5tupleIJNS5_1CILi128EEES8_NS7_ILi64EEEEEENS_10bfloat16_tEfNS_4arch4Sm80ELb1ELb0ELb1ELb1ELb0ELb0ELb0ELb0ELi2ELi4ELi4ELi4ELb0EEENS1_24CollectiveEpilogueBwdGQAISA_fSD_Li256ELb1ELb0EEENS1_25SingleTileBwdLPTSchedulerILb1ELi128ELb0EEEEEEEEEvNT_6ParamsE$_ZN4cute3eso3ESOILb0ELb0EJNS_5tupleIJiiEEEiNS_1CILi0EEEEEC2ERKS3_RKiRKS5_) ;  /* 0xffff628000007944 */ /* 0x000fea0003c3ffff */
[----:B------:R2:W5:Y:S04]  /*feb0*/  LDL R30, [R1+0x1688] ;  /* 0x00168800011e7983 */ /* 0x0005680000100800 */
[----:B-1----:R2:W5:Y:S01]  /*fec0*/  LDL.64 R2, [R1+0x1680] ;  /* 0x0016800001027983 */ /* 0x0025620000100a00 */
[----:B------:R-:W-:-:S04]  /*fed0*/  MOV R71, 0x0 ;  /* 0x0000000000477802 */ /* 0x000fc80000000f00 */
[----:B------:R-:W-:Y:S05]  /*fee0*/  RET.REL.NODEC R70 `(_ZN7cutlass13device_kernelIN5flash19enable_sm80_to_sm89INS1_16FlashAttnBwdSm80INS1_25CollectiveMainloopBwdSm80ILi2ELi2EN4cute5tupleIJNS5_1CILi128EEES8_NS7_ILi64EEEEEENS_10bfloat16_tEfNS_4arch4Sm80ELb1ELb0ELb1ELb1ELb0ELb0ELb0ELb0ELi2ELi4ELi4ELi4ELb0EEENS1_24CollectiveEpilogueBwdGQAISA_fSD_Li256ELb1ELb0EEENS1_25SingleTileBwdLPTSchedulerILb1ELi128ELb0EEEEEEEEEvNT_6ParamsE) ;  /* 0xffff011046007950 */ /* 0x000fea0003c3ffff */
        .type           $_ZN7cutlass13device_kernelIN5flash19enable_sm80_to_sm89INS1_16FlashAttnBwdSm80INS1_25CollectiveMainloopBwdSm80ILi2ELi2EN4cute5tupleIJNS5_1CILi128EEES8_NS7_ILi64EEEEEENS_10bfloat16_tEfNS_4arch4Sm80ELb1ELb0ELb1ELb1ELb0ELb0ELb0ELb0ELi2ELi4ELi4ELi4ELb0EEENS1_24CollectiveEpilogueBwdGQAISA_fSD_Li256ELb1ELb0EEENS1_25SingleTileBwdLPTSchedulerILb1ELi128ELb0EEEEEEEEEvNT_6ParamsE$_ZZN4cute9transformINS_5tupleIJiiNS_1CILi0EEEEEENS1_IJNS1_IJNS2_ILi4EEENS2_ILi8EEEEEES5_NS2_ILi1EEEEEEZNS_7idx2crdIS4_S9_EEDaRKT_RKT0_EUlRKT_RKT0_E_EEDaSD_SG_OT1_ENKUlDpSJ_E_clIJNS1_IJiiEEEiS3_EEEDaSQ_,@function
        .size           $_ZN7cutlass13device_kernelIN5flash19enable_sm80_to_sm89INS1_16FlashAttnBwdSm80INS1_25CollectiveMainloopBwdSm80ILi2ELi2EN4cute5tupleIJNS5_1CILi128EEES8_NS7_ILi64EEEEEENS_10bfloat16_tEfNS_4arch4Sm80ELb1ELb0ELb1ELb1ELb0ELb0ELb0ELb0ELi2ELi4ELi4ELi4ELb0EEENS1_24CollectiveEpilogueBwdGQAISA_fSD_Li256ELb1ELb0EEENS1_25SingleTileBwdLPTSchedulerILb1ELi128ELb0EEEEEEEEEvNT_6ParamsE$_ZZN4cute9transformINS_5tupleIJiiNS_1CILi0EEEEEENS1_IJNS1_IJNS2_ILi4EEENS2_ILi8EEEEEES5_NS2_ILi1EEEEEEZNS_7idx2crdIS4_S9_EEDaRKT_RKT0_EUlRKT_RKT0_E_EEDaSD_SG_OT1_ENKUlDpSJ_E_clIJNS1_IJiiEEEiS3_EEEDaSQ_,($_ZN7cutlass13device_kernelIN5flash19enable_sm80_to_sm89INS1_16FlashAttnBwdSm80INS1_25CollectiveMainloopBwdSm80ILi2ELi2EN4cute5tupleIJNS5_1CILi128EEES8_NS7_ILi64EEEEEENS_10bfloat16_tEfNS_4arch4Sm80ELb1ELb0ELb1ELb1ELb0ELb0ELb0ELb0ELi2ELi4ELi4ELi4ELb0EEENS1_24CollectiveEpilogueBwdGQAISA_fSD_Li256ELb1ELb0EEENS1_25SingleTileBwdLPTSchedulerILb1ELi128ELb0EEEEEEEEEvNT_6ParamsE$_ZZN4cute9transformINS_5tupleIJiiiNS_1CILi0EEEEEENS1_IJNS2_ILi32EEENS2_ILi4EEENS2_ILi2EEENS2_ILi1EEEEEENS1_IJS8_S8_S8_S8_EEEZNS_7crd2crdIS4_S9_SA_EEDaRKT_RKT0_RKT1_EUlRKT_RKT0_RKT1_E_EEDaSE_SH_SK_OT2_ENKUlDpSN_E_clIJiiiS3_EEEDaSX_ - $_ZN7cutlass13device_kernelIN5flash19enable_sm80_to_sm89INS1_16FlashAttnBwdSm80INS1_25CollectiveMainloopBwdSm80ILi2ELi2EN4cute5tupleIJNS5_1CILi128EEES8_NS7_ILi64EEEEEENS_10bfloat16_tEfNS_4arch4Sm80ELb1ELb0ELb1ELb1ELb0ELb0ELb0ELb0ELi2ELi4ELi4ELi4ELb0EEENS1_24CollectiveEpilogueBwdGQAISA_fSD_Li256ELb1ELb0EEENS1_25SingleTileBwdLPTSchedulerILb1ELi128ELb0EEEEEEEEEvNT_6ParamsE$_ZZN4cute9transformINS_5tupleIJiiNS_1CILi0EEEEEENS1_IJNS1_IJNS2_ILi4EEENS2_ILi8EEEEEES5_NS2_ILi1EEEEEEZNS_7idx2crdIS4_S9_EEDaRKT_RKT0_EUlRKT_RKT0_E_EEDaSD_SG_OT1_ENKUlDpSJ_E_clIJNS1_IJiiEEEiS3_EEEDaSQ_)
$_ZN7cutlass13device_kernelIN5flash19enable_sm80_to_sm89INS1_16FlashAttnBwdSm80INS1_25CollectiveMainloopBwdSm80ILi2ELi2EN4cute5tupleIJNS5_1CILi128EEES8_NS7_ILi64EEEEEENS_10bfloat16_tEfNS_4arch4Sm80ELb1ELb0ELb1ELb1ELb0ELb0ELb0ELb0ELi2ELi4ELi4ELi4ELb0EEENS1_24CollectiveEpilogueBwdGQAISA_fSD_Li256ELb1ELb0EEENS1_25SingleTileBwdLPTSchedulerILb1ELi128ELb0EEEEEEEEEvNT_6ParamsE$_ZZN4cute9transformINS_5tupleIJiiNS_1CILi0EEEEEENS1_IJNS1_IJNS2_ILi4EEENS2_ILi8EEEEEES5_NS2_ILi1EEEEEEZNS_7idx2crdIS4_S9_EEDaRKT_RKT0_EUlRKT_RKT0_E_EEDaSD_SG_OT1_ENKUlDpSJ_E_clIJNS1_IJiiEEEiS3_EEEDaSQ_:
[----:B------:R-:W-:Y:S02]  /*fef0*/  IADD3 R3, R1, 0x1680, RZ ;  /* 0x0000168001037810 */ /* 0x000fe40007ffe0ff */
[----:B------:R-:W-:Y:S02]  /*ff00*/  MOV R6, 0xff30 ;  /* 0x0000ff3000067802 */ /* 0x000fe40000000f00 */
[----:B------:R-:W-:Y:S02]  /*ff10*/  IADD3 R3, R3, c[0x0][0x20], RZ ;  /* 0x0000080003037a10 */ /* 0x000fe40007ffe0ff */
[----:B------:R-:W-:Y:S05]  /*ff20*/  CALL.REL.NOINC `($_ZN7cutlass13device_kernelIN5flash19enable_sm80_to_sm89INS1_16FlashAttnBwdSm80INS1_25CollectiveMainloopBwdSm80ILi2ELi2EN4cute5tupleIJNS5_1CILi128EEES8_NS7_ILi64EEEEEENS_10bfloat16_tEfNS_4arch4Sm80ELb1ELb0ELb1ELb1ELb0ELb0ELb0ELb0ELi2ELi4ELi4ELi4ELb0EEENS1_24CollectiveEpilogueBwdGQAISA_fSD_Li256ELb1ELb0EEENS1_25SingleTileBwdLPTSchedulerILb1ELi128ELb0EEEEEEEEEvNT_6ParamsE$_ZN4cute3eso3ESOILb0ELb0EJNS_5tupleIJiiEEEiNS_1CILi0EEEEEC2ERKS3_RKiRKS5_) ;  /* 0xffff620000007944 */ /* 0x000fea0003c3ffff */
[----:B------:R2:W5:Y:S04]  /*ff30*/  LDL R29, [R1+0x1688] ;  /* 0x00168800011d7983 */ /* 0x0005680000100800 */
[----:B-1----:R2:W5:Y:S01]  /*ff40*/  LDL.64 R2, [R1+0x1680] ;  /* 0x0016800001027983 */ /* 0x0025620000100a00 */
[----:B------:R-:W-:Y:S02]  /*ff50*/  MOV R8, R70 ;  /* 0x0000004600087202 */ /* 0x000fe40000000f00 */
[----:B------:R-:W-:-:S04]  /*ff60*/  MOV R9, 0x0 ;  /* 0x0000000000097802 */ /* 0x000fc80000000f00 */
[----:B------:R-:W-:Y:S05]  /*ff70*/  RET.REL.NODEC R8 `(_ZN7cutlass13device_kernelIN5flash19enable_sm80_to_sm89INS1_16FlashAttnBwdSm80INS1_25CollectiveMainloopBwdSm80ILi2ELi2EN4cute5tupleIJNS5_1CILi128EEES8_NS7_ILi64EEEEEENS_10bfloat16_tEfNS_4arch4Sm80ELb1ELb0ELb1ELb1ELb0ELb0ELb0ELb0ELi2ELi4ELi4ELi4ELb0EEENS1_24CollectiveEpilogueBwdGQAISA_fSD_Li256ELb1ELb0EEENS1_25SingleTileBwdLPTSchedulerILb1ELi128ELb0EEEEEEEEEvNT_6ParamsE) ;  /* 0xffff008008007950 */ /* 0x000fea0003c3ffff */
        .type           $_ZN7cutlass13device_kernelIN5flash19enable_sm80_to_sm89INS1_16FlashAttnBwdSm80INS1_25CollectiveMainloopBwdSm80ILi2ELi2EN4cute5tupleIJNS5_1CILi128EEES8_NS7_ILi64EEEEEENS_10bfloat16_tEfNS_4arch4Sm80ELb1ELb0ELb1ELb1ELb0ELb0ELb0ELb0ELi2ELi4ELi4ELi4ELb0EEENS1_24CollectiveEpilogueBwdGQAISA_fSD_Li256ELb1ELb0EEENS1_25SingleTileBwdLPTSchedulerILb1ELi128ELb0EEEEEEEEEvNT_6ParamsE$_ZZN4cute9transformINS_5tupleIJiiiNS_1CILi0EEEEEENS1_IJNS2_ILi32EEENS2_ILi4EEENS2_ILi2EEENS2_ILi1EEEEEENS1_IJS8_S8_S8_S8_EEEZNS_7crd2crdIS4_S9_SA_EEDaRKT_RKT0_RKT1_EUlRKT_RKT0_RKT1_E_EEDaSE_SH_SK_OT2_ENKUlDpSN_E_clIJiiiS3_EEEDaSX_,@function
        .size           $_ZN7cutlass13device_kernelIN5flash19enable_sm80_to_sm89INS1_16FlashAttnBwdSm80INS1_25CollectiveMainloopBwdSm80ILi2ELi2EN4cute5tupleIJNS5_1CILi128EEES8_NS7_ILi64EEEEEENS_10bfloat16_tEfNS_4arch4Sm80ELb1ELb0ELb1ELb1ELb0ELb0ELb0ELb0ELi2ELi4ELi4ELi4ELb0EEENS1_24CollectiveEpilogueBwdGQAISA_fSD_Li256ELb1ELb0EEENS1_25SingleTileBwdLPTSchedulerILb1ELi128ELb0EEEEEEEEEvNT_6ParamsE$_ZZN4cute9transformINS_5tupleIJiiiNS_1CILi0EEEEEENS1_IJNS2_ILi32EEENS2_ILi4EEENS2_ILi2EEENS2_ILi1EEEEEENS1_IJS8_S8_S8_S8_EEEZNS_7crd2crdIS4_S9_SA_EEDaRKT_RKT0_RKT1_EUlRKT_RKT0_RKT1_E_EEDaSE_SH_SK_OT2_ENKUlDpSN_E_clIJiiiS3_EEEDaSX_,($_ZN7cutlass13device_kernelIN5flash19enable_sm80_to_sm89INS1_16FlashAttnBwdSm80INS1_25CollectiveMainloopBwdSm80ILi2ELi2EN4cute5tupleIJNS5_1CILi128EEES8_NS7_ILi64EEEEEENS_10bfloat16_tEfNS_4arch4Sm80ELb1ELb0ELb1ELb1ELb0ELb0ELb0ELb0ELi2ELi4ELi4ELi4ELb0EEENS1_24CollectiveEpilogueBwdGQAISA_fSD_Li256ELb1ELb0EEENS1_25SingleTileBwdLPTSchedulerILb1ELi128ELb0EEEEEEEEEvNT_6ParamsE$_ZZN4cuteplIJNS_1CILi0EEEEJS2_iEEEDaRKNS_15ArithmeticTupleIJDpT_EEERKNS3_IJDpT0_EEEENKUlDpRKT_E_clIJS2_iEEEDaSH_ - $_ZN7cutlass13device_kernelIN5flash19enable_sm80_to_sm89INS1_16FlashAttnBwdSm80INS1_25CollectiveMainloopBwdSm80ILi2ELi2EN4cute5tupleIJNS5_1CILi128EEES8_NS7_ILi64EEEEEENS_10bfloat16_tEfNS_4arch4Sm80ELb1ELb0ELb1ELb1ELb0ELb0ELb0ELb0ELi2ELi4ELi4ELi4ELb0EEENS1_24CollectiveEpilogueBwdGQAISA_fSD_Li256ELb1ELb0EEENS1_25SingleTileBwdLPTSchedulerILb1ELi128ELb0EEEEEEEEEvNT_6ParamsE$_ZZN4cute9transformINS_5tupleIJiiiNS_1CILi0EEEEEENS1_IJNS2_ILi32EEENS2_ILi4EEENS2_ILi2EEENS2_ILi1EEEEEENS1_IJS8_S8_S8_S8_EEEZNS_7crd2crdIS4_S9_SA_EEDaRKT_RKT0_RKT1_EUlRKT_RKT0_RKT1_E_EEDaSE_SH_SK_OT2_ENKUlDpSN_E_clIJiiiS3_EEEDaSX_)
$_ZN7cutlass13device_kernelIN5flash19enable_sm80_to_sm89INS1_16FlashAttnBwdSm80INS1_25CollectiveMainloopBwdSm80ILi2ELi2EN4cute5tupleIJNS5_1CILi128EEES8_NS7_ILi64EEEEEENS_10bfloat16_tEfNS_4arch4Sm80ELb1ELb0ELb1ELb1ELb0ELb0ELb0ELb0ELi2ELi4ELi4ELi4ELb0EEENS1_24CollectiveEpilogueBwdGQAISA_fSD_Li256ELb1ELb0EEENS1_25SingleTileBwdLPTSchedulerILb1ELi128ELb0EEEEEEEEEvNT_6ParamsE$_ZZN4cute9transformINS_5tupleIJiiiNS_1CILi0EEEEEENS1_IJNS2_ILi32EEENS2_ILi4EEENS2_ILi2EEENS2_ILi1EEEEEENS1_IJS8_S8_S8_S8_EEEZNS_7crd2crdIS4_S9_SA_EEDaRKT_RKT0_RKT1_EUlRKT_RKT0_RKT1_E_EEDaSE_SH_SK_OT2_ENKUlDpSN_E_clIJiiiS3_EEEDaSX_:
[----:B------:R-:W-:Y:S02]  /*ff80*/  IADD3 R3, R1, 0x13b8, RZ ;  /* 0x000013b801037810 */ /* 0x000fe40007ffe0ff */
[----:B------:R-:W-:Y:S02]  /*ff90*/  MOV R6, 0xffc0 ;  /* 0x0000ffc000067802 */ /* 0x000fe40000000f00 */
[----:B------:R-:W-:Y:S02]  /*ffa0*/  IADD3 R3, R3, c[0x0][0x20], RZ ;  /* 0x0000080003037a10 */ /* 0x000fe40007ffe0ff */
[----:B------:R-:W-:Y:S05]  /*ffb0*/  CALL.REL.NOINC `($_ZN7cutlass13device_kernelIN5flash19enable_sm80_to_sm89INS1_16FlashAttnBwdSm80INS1_25CollectiveMainloopBwdSm80ILi2ELi2EN4cute5tupleIJNS5_1CILi128EEES8_NS7_ILi64EEEEEENS_10bfloat16_tEfNS_4arch4Sm80ELb1ELb0ELb1ELb1ELb0ELb0ELb0ELb0ELi2ELi4ELi4ELi4ELb0EEENS1_24CollectiveEpilogueBwdGQAISA_fSD_Li256ELb1ELb0EEENS1_25SingleTileBwdLPTSchedulerILb1ELi128ELb0EEEEEEEEEvNT_6ParamsE$_ZN4cute3eso3ESOILb0ELb0EJiiiNS_1CILi0EEEEEC2ERKiS6_S6_RKS3_) ;  /* 0xffff705000007944 */ /* 0x000fea0003c3ffff */
[----:B-1----:R1:W5:Y:S04]  /*ffc0*/  LDL R8, [R1+0x13c0] ;  /* 0x0013c00001087983 */ /* 0x0023680000100800 */
[----:B------:R1:W5:Y:S01]  /*ffd0*/  LDL.64 R2, [R1+0x13b8] ;  /* 0x0013b80001027983 */ /* 0x0003620000100a00 */
[----:B------:R-:W-:-:S04]  /*ffe0*/  MOV R5, 0x0 ;  /* 0x0000000000057802 */ /* 0x000fc80000000f00 */
[----:B------:R-:W-:Y:S05]  /*fff0*/  RET.REL.NODEC R4 `(_ZN7cutlass13device_kernelIN5flash19enable_sm80_to_sm89INS1_16FlashAttnBwdSm80INS1_25CollectiveMainloopBwdSm80ILi2ELi2EN4cute5tupleIJNS5_1CILi128EEES8_NS7_ILi64EEEEEENS_10bfloat16_tEfNS_4arch4Sm80ELb1ELb0ELb1ELb1ELb0ELb0ELb0ELb0ELi2ELi4ELi4ELi4ELb0EEENS1_24CollectiveEpilogueBwdGQAISA_fSD_Li256ELb1ELb0EEENS1_25SingleTileBwdLPTSchedulerILb1ELi128ELb0EEEEEEEEEvNT_6ParamsE) ;  /* 0xffff000004007950 */ /* 0x000fea0003c3ffff */
        .type           $_ZN7cutlass13device_kernelIN5flash19enable_sm80_to_sm89INS1_16FlashAttnBwdSm80INS1_25CollectiveMainloopBwdSm80ILi2ELi2EN4cute5tupleIJNS5_1CILi128EEES8_NS7_ILi64EEEEEENS_10bfloat16_tEfNS_4arch4Sm80ELb1ELb0ELb1ELb1ELb0ELb0ELb0ELb0ELi2ELi4ELi4ELi4ELb0EEENS1_24CollectiveEpilogueBwdGQAISA_fSD_Li256ELb1ELb0EEENS1_25SingleTileBwdLPTSchedulerILb1ELi128ELb0EEEEEEEEEvNT_6ParamsE$_ZZN4cuteplIJNS_1CILi0EEEEJS2_iEEEDaRKNS_15ArithmeticTupleIJDpT_EEERKNS3_IJDpT0_EEEENKUlDpRKT_E_clIJS2_iEEEDaSH_,@function
        .size           $_ZN7cutlass13device_kernelIN5flash19enable_sm80_to_sm89INS1_16FlashAttnBwdSm80INS1_25CollectiveMainloopBwdSm80ILi2ELi2EN4cute5tupleIJNS5_1CILi128EEES8_NS7_ILi64EEEEEENS_10bfloat16_tEfNS_4arch4Sm80ELb1ELb0ELb1ELb1ELb0ELb0ELb0ELb0ELi2ELi4ELi4ELi4ELb0EEENS1_24CollectiveEpilogueBwdGQAISA_fSD_Li256ELb1ELb0EEENS1_25SingleTileBwdLPTSchedulerILb1ELi128ELb0EEEEEEEEEvNT_6ParamsE$_ZZN4cuteplIJNS_1CILi0EEEEJS2_iEEEDaRKNS_15ArithmeticTupleIJDpT_EEERKNS3_IJDpT0_EEEENKUlDpRKT_E_clIJS2_iEEEDaSH_,($_ZN7cutlass13device_kernelIN5flash19enable_sm80_to_sm89INS1_16FlashAttnBwdSm80INS1_25CollectiveMainloopBwdSm80ILi2ELi2EN4cute5tupleIJNS5_1CILi128EEES8_NS7_ILi64EEEEEENS_10bfloat16_tEfNS_4arch4Sm80ELb1ELb0ELb1ELb1ELb0ELb0ELb0ELb0ELi2ELi4ELi4ELi4ELb0EEENS1_24CollectiveEpilogueBwdGQAISA_fSD_Li256ELb1ELb0EEENS1_25SingleTileBwdLPTSchedulerILb1ELi128ELb0EEEEEEEEEvNT_6ParamsE$_ZZN4cuteplIJNS_1CILi0EEES2_EJS2_iEEEDaRKNS_15ArithmeticTupleIJDpT_EEERKNS3_IJDpT0_EEEENKUlDpRKT_E_clIJS2_iEEEDaSH_ - $_ZN7cutlass13device_kernelIN5flash19enable_sm80_to_sm89INS1_16FlashAttnBwdSm80INS1_25CollectiveMainloopBwdSm80ILi2ELi2EN4cute5tupleIJNS5_1CILi128EEES8_NS7_ILi64EEEEEENS_10bfloat16_tEfNS_4arch4Sm80ELb1ELb0ELb1ELb1ELb0ELb0ELb0ELb0ELi2ELi4ELi4ELi4ELb0EEENS1_24CollectiveEpilogueBwdGQAISA_fSD_Li256ELb1ELb0EEENS1_25SingleTileBwdLPTSchedulerILb1ELi128ELb0EEEEEEEEEvNT_6ParamsE$_ZZN4cuteplIJNS_1CILi0EEEEJS2_iEEEDaRKNS_15ArithmeticTupleIJDpT_EEERKNS3_IJDpT0_EEEENKUlDpRKT_E_clIJS2_iEEEDaSH_)
$_ZN7cutlass13device_kernelIN5flash19enable_sm80_to_sm89INS1_16FlashAttnBwdSm80INS1_25CollectiveMainloopBwdSm80ILi2ELi2EN4cute5tupleIJNS5_1CILi128EEES8_NS7_ILi64EEEEEENS_10bfloat16_tEfNS_4arch4Sm80ELb1ELb0ELb1ELb1ELb0ELb0ELb0ELb0ELi2ELi4ELi4ELi4ELb0EEENS1_24CollectiveEpilogueBwdGQAISA_fSD_Li256ELb1ELb0EEENS1_25SingleTileBwdLPTSchedulerILb1ELi128ELb0EEEEEEEEEvNT_6ParamsE$_ZZN4cuteplIJNS_1CILi0EEEEJS2_iEEEDaRKNS_15ArithmeticTupleIJDpT_EEERKNS3_IJDpT0_EEEENKUlDpRKT_E_clIJS2_iEEEDaSH_:
[----:B------:R-:W-:Y:S02]  /*10000*/  IADD3 R11, R1, 0x13b8, RZ ;  /* 0x000013b8010b7810 */ /* 0x000fe40007ffe0ff */
[----:B------:R-:W-:Y:S02]  /*10010*/  MOV R6, 0x10040 ;  /* 0x0001004000067802 */ /* 0x000fe40000000f00 */
[----:B------:R-:W-:Y:S02]  /*10020*/  IADD3 R11, R11, c[0x0][0x20], RZ ;  /* 0x000008000b0b7a10 */ /* 0x000fe40007ffe0ff */
[----:B------:R-:W-:Y:S05]  /*10030*/  CALL.REL.NOINC `($_ZN7cutlass13device_kernelIN5flash19enable_sm80_to_sm89INS1_16FlashAttnBwdSm80INS1_25CollectiveMainloopBwdSm80ILi2ELi2EN4cute5tupleIJNS5_1CILi128EEES8_NS7_ILi64EEEEEENS_10bfloat16_tEfNS_4arch4Sm80ELb1ELb0ELb1ELb1ELb0ELb0ELb0ELb0ELi2ELi4ELi4ELi4ELb0EEENS1_24CollectiveEpilogueBwdGQAISA_fSD_Li256ELb1ELb0EEENS1_25SingleTileBwdLPTSchedulerILb1ELi128ELb0EEEEEEEEEvNT_6ParamsE$_ZN4cute5tupleIJNS_1CILi0EEEiEEC2ERKS2_RKi) ;  /* 0xffffaff000007944 */ /* 0x000fea0003c3ffff */
[----:B------:R1:W5:Y:S01]  /*10040*/  LDL R3, [R1+0x13b8] ;  /* 0x0013b80001037983 */ /* 0x0003620000100800 */
[----:B------:R-:W-:-:S04]  /*10050*/  MOV R11, 0x0 ;  /* 0x00000000000b7802 */ /* 0x000fc80000000f00 */
[----:B------:R-:W-:Y:S05]  /*10060*/  RET.REL.NODEC R10 `(_ZN7cutlass13device_kernelIN5flash19enable_sm80_to_sm89INS1_16FlashAttnBwdSm80INS1_25CollectiveMainloopBwdSm80ILi2ELi2EN4cute5tupleIJNS5_1CILi128EEES8_NS7_ILi64EEEEEENS_10bfloat16_tEfNS_4arch4Sm80ELb1ELb0ELb1ELb1ELb0ELb0ELb0ELb0ELi2ELi4ELi4ELi4ELb0EEENS1_24CollectiveEpilogueBwdGQAISA_fSD_Li256ELb1ELb0EEENS1_25SingleTileBwdLPTSchedulerILb1ELi128ELb0EEEEEEEEEvNT_6ParamsE) ;  /* 0xfffeff900a007950 */ /* 0x000fea0003c3ffff */
        .type           $_ZN7cutlass13device_kernelIN5flash19enable_sm80_to_sm89INS1_16FlashAttnBwdSm80INS1_25CollectiveMainloopBwdSm80ILi2ELi2EN4cute5tupleIJNS5_1CILi128EEES8_NS7_ILi64EEEEEENS_10bfloat16_tEfNS_4arch4Sm80ELb1ELb0ELb1ELb1ELb0ELb0ELb0ELb0ELi2ELi4ELi4ELi4ELb0EEENS1_24CollectiveEpilogueBwdGQAISA_fSD_Li256ELb1ELb0EEENS1_25SingleTileBwdLPTSchedulerILb1ELi128ELb0EEEEEEEEEvNT_6ParamsE$_ZZN4cuteplIJNS_1CILi0EEES2_EJS2_iEEEDaRKNS_15ArithmeticTupleIJDpT_EEERKNS3_IJDpT0_EEEENKUlDpRKT_E_clIJS2_iEEEDaSH_,@function
        .size           $_ZN7cutlass13device_kernelIN5flash19enable_sm80_to_sm89INS1_16FlashAttnBwdSm80INS1_25CollectiveMainloopBwdSm80ILi2ELi2EN4cute5tupleIJNS5_1CILi128EEES8_NS7_ILi64EEEEEENS_10bfloat16_tEfNS_4arch4Sm80ELb1ELb0ELb1ELb1ELb0ELb0ELb0ELb0ELi2ELi4ELi4ELi4ELb0EEENS1_24CollectiveEpilogueBwdGQAISA_fSD_Li256ELb1ELb0EEENS1_25SingleTileBwdLPTSchedulerILb1ELi128ELb0EEEEEEEEEvNT_6ParamsE$_ZZN4cuteplIJNS_1CILi0EEES2_EJS2_iEEEDaRKNS_15ArithmeticTupleIJDpT_EEERKNS3_IJDpT0_EEEENKUlDpRKT_E_clIJS2_iEEEDaSH_,($_ZN7cutlass13device_kernelIN5flash19enable_sm80_to_sm89INS1_16FlashAttnBwdSm80INS1_25CollectiveMainloopBwdSm80ILi2ELi2EN4cute5tupleIJNS5_1CILi128EEES8_NS7_ILi64EEEEEENS_10bfloat16_tEfNS_4arch4Sm80ELb1ELb0ELb1ELb1ELb0ELb0ELb0ELb0ELi2ELi4ELi4ELi4ELb0EEENS1_24CollectiveEpilogueBwdGQAISA_fSD_Li256ELb1ELb0EEENS1_25SingleTileBwdLPTSchedulerILb1ELi128ELb0EEEEEEEEEvNT_6ParamsE$_ZZN4cuteplIJNS_1CILi0EEES2_EJiEEEDaRKNS_15ArithmeticTupleIJDpT_EEERKNS3_IJDpT0_EEEENKUlDpRKT_E_clIJiS2_EEEDaSH_ - $_ZN7cutlass13device_kernelIN5flash19enable_sm80_to_sm89INS1_16FlashAttnBwdSm80INS1_25CollectiveMainloopBwdSm80ILi2ELi2EN4cute5tupleIJNS5_1CILi128EEES8_NS7_ILi64EEEEEENS_10bfloat16_tEfNS_4arch4Sm80ELb1ELb0ELb1ELb1ELb0ELb0ELb0ELb0ELi2ELi4ELi4ELi4ELb0EEENS1_24CollectiveEpilogueBwdGQAISA_fSD_Li256ELb1ELb0EEENS1_25SingleTileBwdLPTSchedulerILb1ELi128ELb0EEEEEEEEEvNT_6ParamsE$_ZZN4cuteplIJNS_1CILi0EEES2_EJS2_iEEEDaRKNS_15ArithmeticTupleIJDpT_EEERKNS3_IJDpT0_EEEENKUlDpRKT_E_clIJS2_iEEEDaSH_)
$_ZN7cutlass13device_kernelIN5flash19enable_sm80_to_sm89INS1_16FlashAttnBwdSm80INS1_25CollectiveMainloopBwdSm80ILi2ELi2EN4cute5tupleIJNS5_1CILi128EEES8_NS7_ILi64EEEEEENS_10bfloat16_tEfNS_4arch4Sm80ELb1ELb0ELb1ELb1ELb0ELb0ELb0ELb0ELi2ELi4ELi4ELi4ELb0EEENS1_24CollectiveEpilogueBwdGQAISA_fSD_Li256ELb1ELb0EEENS1_25SingleTileBwdLPTSchedulerILb1ELi128ELb0EEEEEEEEEvNT_6ParamsE$_ZZN4cuteplIJNS_1CILi0EEES2_EJS2_iEEEDaRKNS_15ArithmeticTupleIJDpT_EEERKNS3_IJDpT0_EEEENKUlDpRKT_E_clIJS2_iEEEDaSH_:
[----:B------:R-:W-:Y:S02]  /*10070*/  IADD3 R11, R1, 0x13b8, RZ ;  /* 0x000013b8010b7810 */ /* 0x000fe40007ffe0ff */
[----:B------:R-:W-:Y:S02]  /*10080*/  MOV R6, 0x100b0 ;  /* 0x000100b000067802 */ /* 0x000fe40000000f00 */
[----:B------:R-:W-:Y:S02]  /*10090*/  IADD3 R11, R11, c[0x0][0x20], RZ ;  /* 0x000008000b0b7a10 */ /* 0x000fe40007ffe0ff */
[----:B------:R-:W-:Y:S05]  /*100a0*/  CALL.REL.NOINC `($_ZN7cutlass13device_kernelIN5flash19enable_sm80_to_sm89INS1_16FlashAttnBwdSm80INS1_25CollectiveMainloopBwdSm80ILi2ELi2EN4cute5tupleIJNS5_1CILi128EEES8_NS7_ILi64EEEEEENS_10bfloat16_tEfNS_4arch4Sm80ELb1ELb0ELb1ELb1ELb0ELb0ELb0ELb0ELi2ELi4ELi4ELi4ELb0EEENS1_24CollectiveEpilogueBwdGQAISA_fSD_Li256ELb1ELb0EEENS1_25SingleTileBwdLPTSchedulerILb1ELi128ELb0EEEEEEEEEvNT_6ParamsE$_ZN4cute5tupleIJNS_1CILi0EEEiEEC2ERKS2_RKi) ;  /* 0xffffaf8000007944 */ /* 0x000fea0003c3ffff */
[----:B------:R1:W5:Y:S01]  /*100b0*/  LDL R2, [R1+0x13b8] ;  /* 0x0013b80001027983 */ /* 0x0003620000100800 */
[----:B------:R-:W-:-:S04]  /*100c0*/  MOV R11, 0x0 ;  /* 0x00000000000b7802 */ /* 0x000fc80000000f00 */
[----:B------:R-:W-:Y:S05]  /*100d0*/  RET.REL.NODEC R10 `(_ZN7cutlass13device_kernelIN5flash19enable_sm80_to_sm89INS1_16FlashAttnBwdSm80INS1_25CollectiveMainloopBwdSm80ILi2ELi2EN4cute5tupleIJNS5_1CILi128EEES8_NS7_ILi64EEEEEENS_10bfloat16_tEfNS_4arch4Sm80ELb1ELb0ELb1ELb1ELb0ELb0ELb0ELb0ELi2ELi4ELi4ELi4ELb0EEENS1_24CollectiveEpilogueBwdGQAISA_fSD_Li256ELb1ELb0EEENS1_25SingleTileBwdLPTSchedulerILb1ELi128ELb0EEEEEEEEEvNT_6ParamsE) ;  /* 0xfffeff200a007950 */ /* 0x000fea0003c3ffff */
        .type           $_ZN7cutlass13device_kernelIN5flash19enable_sm80_to_sm89INS1_16FlashAttnBwdSm80INS1_25CollectiveMainloopBwdSm80ILi2ELi2EN4cute5tupleIJNS5_1CILi128EEES8_NS7_ILi64EEEEEENS_10bfloat16_tEfNS_4arch4Sm80ELb1ELb0ELb1ELb1ELb0ELb0ELb0ELb0ELi2ELi4ELi4ELi4ELb0EEENS1_24CollectiveEpilogueBwdGQAISA_fSD_Li256ELb1ELb0EEENS1_25SingleTileBwdLPTSchedulerILb1ELi128ELb0EEEEEEEEEvNT_6ParamsE$_ZZN4cuteplIJNS_1CILi0EEES2_EJiEEEDaRKNS_15ArithmeticTupleIJDpT_EEERKNS3_IJDpT0_EEEENKUlDpRKT_E_clIJiS2_EEEDaSH_,@function
        .size           $_ZN7cutlass13device_kernelIN5flash19enable_sm80_to_sm89INS1_16FlashAttnBwdSm80INS1_25CollectiveMainloopBwdSm80ILi2ELi2EN4cute5tupleIJNS5_1CILi128EEES8_NS7_ILi64EEEEEENS_10bfloat16_tEfNS_4arch4Sm80ELb1ELb0ELb1ELb1ELb0ELb0ELb0ELb0ELi2ELi4ELi4ELi4ELb0EEENS1_24CollectiveEpilogueBwdGQAISA_fSD_Li256ELb1ELb0EEENS1_25SingleTileBwdLPTSchedulerILb1ELi128ELb0EEEEEEEEEvNT_6ParamsE$_ZZN4cuteplIJNS_1CILi0EEES2_EJiEEEDaRKNS_15ArithmeticTupleIJDpT_EEERKNS3_IJDpT0_EEEENKUlDpRKT_E_clIJiS2_EEEDaSH_,($_ZN7cutlass13device_kernelIN5flash19enable_sm80_to_sm89INS1_16FlashAttnBwdSm80INS1_25CollectiveMainloopBwdSm80ILi2ELi2EN4cute5tupleIJNS5_1CILi128EEES8_NS7_ILi64EEEEEENS_10bfloat16_tEfNS_4arch4Sm80ELb1ELb0ELb1ELb1ELb0ELb0ELb0ELb0ELi2ELi4ELi4ELi4ELb0EEENS1_24CollectiveEpilogueBwdGQAISA_fSD_Li256ELb1ELb0EEENS1_25SingleTileBwdLPTSchedulerILb1ELi128ELb0EEEEEEEEEvNT_6ParamsE$_ZZN4cuteplIJNS_1CILi0EEES2_EJiS2_EEEDaRKNS_15ArithmeticTupleIJDpT_EEERKNS3_IJDpT0_EEEENKUlDpRKT_E_clIJiS2_EEEDaSH_ - $_ZN7cutlass13device_kernelIN5flash19enable_sm80_to_sm89INS1_16FlashAttnBwdSm80INS1_25CollectiveMainloopBwdSm80ILi2ELi2EN4cute5tupleIJNS5_1CILi128EEES8_NS7_ILi64EEEEEENS_10bfloat16_tEfNS_4arch4Sm80ELb1ELb0ELb1ELb1ELb0ELb0ELb0ELb0ELi2ELi4ELi4ELi4ELb0EEENS1_24CollectiveEpilogueBwdGQAISA_fSD_Li256ELb1ELb0EEENS1_25SingleTileBwdLPTSchedulerILb1ELi128ELb0EEEEEEEEEvNT_6ParamsE$_ZZN4cuteplIJNS_1CILi0EEES2_EJiEEEDaRKNS_15ArithmeticTupleIJDpT_EEERKNS3_IJDpT0_EEEENKUlDpRKT_E_clIJiS2_EEEDaSH_)
$_ZN7cutlass13device_kernelIN5flash19enable_sm80_to_sm89INS1_16FlashAttnBwdSm80INS1_25CollectiveMainloopBwdSm80ILi2ELi2EN4cute5tupleIJNS5_1CILi128EEES8_NS7_ILi64EEEEEENS_10bfloat16_tEfNS_4arch4Sm80ELb1ELb0ELb1ELb1ELb0ELb0ELb0ELb0ELi2ELi4ELi4ELi4ELb0EEENS1_24CollectiveEpilogueBwdGQAISA_fSD_Li256ELb1ELb0EEENS1_25SingleTileBwdLPTSchedulerILb1ELi128ELb0EEEEEEEEEvNT_6ParamsE$_ZZN4cuteplIJNS_1CILi0EEES2_EJiEEEDaRKNS_15ArithmeticTupleIJDpT_EEERKNS3_IJDpT0_EEEENKUlDpRKT_E_clIJiS2_EEEDaSH_:
[----:B------:R-:W-:Y:S02]  /*100e0*/  IADD3 R2, R1, 0x16a8, RZ ;  /* 0x000016a801027810 */ /* 0x000fe40007ffe0ff */
[----:B------:R-:W-:Y:S02]  /*100f0*/  MOV R10, 0x10120 ;  /* 0x00010120000a7802 */ /* 0x000fe40000000f00 */
[----:B------:R-:W-:Y:S02]  /*10100*/  IADD3 R2, R2, c[0x0][0x20], RZ ;  /* 0x0000080002027a10 */ /* 0x000fe40007ffe0ff */
[----:B------:R-:W-:Y:S05]  /*10110*/  CALL.REL.NOINC `($_ZN7cutlass13device_kernelIN5flash19enable_sm80_to_sm89INS1_16FlashAttnBwdSm80INS1_25CollectiveMainloopBwdSm80ILi2ELi2EN4cute5tupleIJNS5_1CILi128EEES8_NS7_ILi64EEEEEENS_10bfloat16_tEfNS_4arch4Sm80ELb1ELb0ELb1ELb1ELb0ELb0ELb0ELb0ELi2ELi4ELi4ELi4ELb0EEENS1_24CollectiveEpilogueBwdGQAISA_fSD_Li256ELb1ELb0EEENS1_25SingleTileBwdLPTSchedulerILb1ELi128ELb0EEEEEEEEEvNT_6ParamsE$_ZN4cute5tupleIJiNS_1CILi0EEEEEC2ERKiRKS2_) ;  /* 0xffffb05000007944 */ /* 0x000fea0003c3ffff */
[----:B-1----:R1:W5:Y:S01]  /*10120*/  LDL R3, [R1+0x16a8] ;  /* 0x0016a80001037983 */ /* 0x0023620000100800 */
[----:B------:R-:W-:-:S04]  /*10130*/  MOV R5, 0x0 ;  /* 0x0000000000057802 */ /* 0x000fc80000000f00 */
[----:B------:R-:W-:Y:S05]  /*10140*/  RET.REL.NODEC R4 `(_ZN7cutlass13device_kernelIN5flash19enable_sm80_to_sm89INS1_16FlashAttnBwdSm80INS1_25CollectiveMainloopBwdSm80ILi2ELi2EN4cute5tupleIJNS5_1CILi128EEES8_NS7_ILi64EEEEEENS_10bfloat16_tEfNS_4arch4Sm80ELb1ELb0ELb1ELb1ELb0ELb0ELb0ELb0ELi2ELi4ELi4ELi4ELb0EEENS1_24CollectiveEpilogueBwdGQAISA_fSD_Li256ELb1ELb0EEENS1_25SingleTileBwdLPTSchedulerILb1ELi128ELb0EEEEEEEEEvNT_6ParamsE) ;  /* 0xfffefeb004007950 */ /* 0x000fea0003c3ffff */
        .type           $_ZN7cutlass13device_kernelIN5flash19enable_sm80_to_sm89INS1_16FlashAttnBwdSm80INS1_25CollectiveMainloopBwdSm80ILi2ELi2EN4cute5tupleIJNS5_1CILi128EEES8_NS7_ILi64EEEEEENS_10bfloat16_tEfNS_4arch4Sm80ELb1ELb0ELb1ELb1ELb0ELb0ELb0ELb0ELi2ELi4ELi4ELi4ELb0EEENS1_24CollectiveEpilogueBwdGQAISA_fSD_Li256ELb1ELb0EEENS1_25SingleTileBwdLPTSchedulerILb1ELi128ELb0EEEEEEEEEvNT_6ParamsE$_ZZN4cuteplIJNS_1CILi0EEES2_EJiS2_EEEDaRKNS_15ArithmeticTupleIJDpT_EEERKNS3_IJDpT0_EEEENKUlDpRKT_E_clIJiS2_EEEDaSH_,@function
        .size           $_ZN7cutlass13device_kernelIN5flash19enable_sm80_to_sm89INS1_16FlashAttnBwdSm80INS1_25CollectiveMainloopBwdSm80ILi2ELi2EN4cute5tupleIJNS5_1CILi128EEES8_NS7_ILi64EEEEEENS_10bfloat16_tEfNS_4arch4Sm80ELb1ELb0ELb1ELb1ELb0ELb0ELb0ELb0ELi2ELi4ELi4ELi4ELb0EEENS1_24CollectiveEpilogueBwdGQAISA_fSD_Li256ELb1ELb0EEENS1_25SingleTileBwdLPTSchedulerILb1ELi128ELb0EEEEEEEEEvNT_6ParamsE$_ZZN4cuteplIJNS_1CILi0EEES2_EJiS2_EEEDaRKNS_15ArithmeticTupleIJDpT_EEERKNS3_IJDpT0_EEEENKUlDpRKT_E_clIJiS2_EEEDaSH_,($_ZN7cutlass13device_kernelIN5flash19enable_sm80_to_sm89INS1_16FlashAttnBwdSm80INS1_25CollectiveMainloopBwdSm80ILi2ELi2EN4cute5tupleIJNS5_1CILi128EEES8_NS7_ILi64EEEEEENS_10bfloat16_tEfNS_4arch4Sm80ELb1ELb0ELb1ELb1ELb0ELb0ELb0ELb0ELi2ELi4ELi4ELi4ELb0EEENS1_24CollectiveEpilogueBwdGQAISA_fSD_Li256ELb1ELb0EEENS1_25SingleTileBwdLPTSchedulerILb1ELi128ELb0EEEEEEEEEvNT_6ParamsE$_ZZN4cuteplIJNS_1CILi0EEES2_EJiiEEEDaRKNS_15ArithmeticTupleIJDpT_EEERKNS3_IJDpT0_EEEENKUlDpRKT_E_clIJiiEEEDaSH_ - $_ZN7cutlass13device_kernelIN5flash19enable_sm80_to_sm89INS1_16FlashAttnBwdSm80INS1_25CollectiveMainloopBwdSm80ILi2ELi2EN4cute5tupleIJNS5_1CILi128EEES8_NS7_ILi64EEEEEENS_10bfloat16_tEfNS_4arch4Sm80ELb1ELb0ELb1ELb1ELb0ELb0ELb0ELb0ELi2ELi4ELi4ELi4ELb0EEENS1_24CollectiveEpilogueBwdGQAISA_fSD_Li256ELb1ELb0EEENS1_25SingleTileBwdLPTSchedulerILb1ELi128ELb0EEEEEEEEEvNT_6ParamsE$_ZZN4cuteplIJNS_1CILi0EEES2_EJiS2_EEEDaRKNS_15ArithmeticTupleIJDpT_EEERKNS3_IJDpT0_EEEENKUlDpRKT_E_clIJiS2_EEEDaSH_)
$_ZN7cutlass13device_kernelIN5flash19enable_sm80_to_sm89INS1_16FlashAttnBwdSm80INS1_25CollectiveMainloopBwdSm80ILi2ELi2EN4cute5tupleIJNS5_1CILi128EEES8_NS7_ILi64EEEEEENS_10bfloat16_tEfNS_4arch4Sm80ELb1ELb0ELb1ELb1ELb0ELb0ELb0ELb0ELi2ELi4ELi4ELi4ELb0EEENS1_24CollectiveEpilogueBwdGQAISA_fSD_Li256ELb1ELb0EEENS1_25SingleTileBwdLPTSchedulerILb1ELi128ELb0EEEEEEEEEvNT_6ParamsE$_ZZN4cuteplIJNS_1CILi0EEES2_EJiS2_EEEDaRKNS_15ArithmeticTupleIJDpT_EEERKNS3_IJDpT0_EEEENKUlDpRKT_E_clIJiS2_EEEDaSH_:
[----:B------:R-:W-:Y:S02]  /*10150*/  IADD3 R2, R1, 0x16a8, RZ ;  /* 0x000016a801027810 */ /* 0x000fe40007ffe0ff */
[----:B------:R-:W-:Y:S02]  /*10160*/  MOV R10, 0x10190 ;  /* 0x00010190000a7802 */ /* 0x000fe40000000f00 */
[----:B------:R-:W-:Y:S02]  /*10170*/  IADD3 R2, R2, c[0x0][0x20], RZ ;  /* 0x0000080002027a10 */ /* 0x000fe40007ffe0ff */
[----:B------:R-:W-:Y:S05]  /*10180*/  CALL.REL.NOINC `($_ZN7cutlass13device_kernelIN5flash19enable_sm80_to_sm89INS1_16FlashAttnBwdSm80INS1_25CollectiveMainloopBwdSm80ILi2ELi2EN4cute5tupleIJNS5_1CILi128EEES8_NS7_ILi64EEEEEENS_10bfloat16_tEfNS_4arch4Sm80ELb1ELb0ELb1ELb1ELb0ELb0ELb0ELb0ELi2ELi4ELi4ELi4ELb0EEENS1_24CollectiveEpilogueBwdGQAISA_fSD_Li256ELb1ELb0EEENS1_25SingleTileBwdLPTSchedulerILb1ELi128ELb0EEEEEEEEEvNT_6ParamsE$_ZN4cute5tupleIJiNS_1CILi0EEEEEC2ERKiRKS2_) ;  /* 0xffffafe000007944 */ /* 0x000fea0003c3ffff */
[----:B------:R2:W5:Y:S01]  /*10190*/  LDL R27, [R1+0x16a8] ;  /* 0x0016a800011b7983 */ /* 0x0005620000100800 */
[----:B------:R-:W-:-:S04]  /*101a0*/  MOV R5, 0x0 ;  /* 0x0000000000057802 */ /* 0x000fc80000000f00 */
[----:B------:R-:W-:Y:S05]  /*101b0*/  RET.REL.NODEC R4 `(_ZN7cutlass13device_kernelIN5flash19enable_sm80_to_sm89INS1_16FlashAttnBwdSm80INS1_25CollectiveMainloopBwdSm80ILi2ELi2EN4cute5tupleIJNS5_1CILi128EEES8_NS7_ILi64EEEEEENS_10bfloat16_tEfNS_4arch4Sm80ELb1ELb0ELb1ELb1ELb0ELb0ELb0ELb0ELi2ELi4ELi4ELi4ELb0EEENS1_24CollectiveEpilogueBwdGQAISA_fSD_Li256ELb1ELb0EEENS1_25SingleTileBwdLPTSchedulerILb1ELi128ELb0EEEEEEEEEvNT_6ParamsE) ;  /* 0xfffefe4004007950 */ /* 0x000fea0003c3ffff */
        .type           $_ZN7cutlass13device_kernelIN5flash19enable_sm80_to_sm89INS1_16FlashAttnBwdSm80INS1_25CollectiveMainloopBwdSm80ILi2ELi2EN4cute5tupleIJNS5_1CILi128EEES8_NS7_ILi64EEEEEENS_10bfloat16_tEfNS_4arch4Sm80ELb1ELb0ELb1ELb1ELb0ELb0ELb0ELb0ELi2ELi4ELi4ELi4ELb0EEENS1_24CollectiveEpilogueBwdGQAISA_fSD_Li256ELb1ELb0EEENS1_25SingleTileBwdLPTSchedulerILb1ELi128ELb0EEEEEEEEEvNT_6ParamsE$_ZZN4cuteplIJNS_1CILi0EEES2_EJiiEEEDaRKNS_15ArithmeticTupleIJDpT_EEERKNS3_IJDpT0_EEEENKUlDpRKT_E_clIJiiEEEDaSH_,@function
        .size           $_ZN7cutlass13device_kernelIN5flash19enable_sm80_to_sm89INS1_16FlashAttnBwdSm80INS1_25CollectiveMainloopBwdSm80ILi2ELi2EN4cute5tupleIJNS5_1CILi128EEES8_NS7_ILi64EEEEEENS_10bfloat16_tEfNS_4arch4Sm80ELb1ELb0ELb1ELb1ELb0ELb0ELb0ELb0ELi2ELi4ELi4ELi4ELb0EEENS1_24CollectiveEpilogueBwdGQAISA_fSD_Li256ELb1ELb0EEENS1_25SingleTileBwdLPTSchedulerILb1ELi128ELb0EEEEEEEEEvNT_6ParamsE$_ZZN4cuteplIJNS_1CILi0EEES2_EJiiEEEDaRKNS_15ArithmeticTupleIJDpT_EEERKNS3_IJDpT0_EEEENKUlDpRKT_E_clIJiiEEEDaSH_,($_ZN7cutlass13device_kernelIN5flash19enable_sm80_to_sm89INS1_16FlashAttnBwdSm80INS1_25CollectiveMainloopBwdSm80ILi2ELi2EN4cute5tupleIJNS5_1CILi128EEES8_NS7_ILi64EEEEEENS_10bfloat16_tEfNS_4arch4Sm80ELb1ELb0ELb1ELb1ELb0ELb0ELb0ELb0ELi2ELi4ELi4ELi4ELb0EEENS1_24CollectiveEpilogueBwdGQAISA_fSD_Li256ELb1ELb0EEENS1_25SingleTileBwdLPTSchedulerILb1ELi128ELb0EEEEEEEEEvNT_6ParamsE$_ZZN4cuteplIJNS_1CILi0EEEiEJS2_iEEEDaRKNS_15ArithmeticTupleIJDpT_EEERKNS3_IJDpT0_EEEENKUlDpRKT_E_clIJS2_iEEEDaSH_ - $_ZN7cutlass13device_kernelIN5flash19enable_sm80_to_sm89INS1_16FlashAttnBwdSm80INS1_25CollectiveMainloopBwdSm80ILi2ELi2EN4cute5tupleIJNS5_1CILi128EEES8_NS7_ILi64EEEEEENS_10bfloat16_tEfNS_4arch4Sm80ELb1ELb0ELb1ELb1ELb0ELb0ELb0ELb0ELi2ELi4ELi4ELi4ELb0EEENS1_24CollectiveEpilogueBwdGQAISA_fSD_Li256ELb1ELb0EEENS1_25SingleTileBwdLPTSchedulerILb1ELi128ELb0EEEEEEEEEvNT_6ParamsE$_ZZN4cuteplIJNS_1CILi0EEES2_EJiiEEEDaRKNS_15ArithmeticTupleIJDpT_EEERKNS3_IJDpT0_EEEENKUlDpRKT_E_clIJiiEEEDaSH_)
$_ZN7cutlass13device_kernelIN5flash19enable_sm80_to_sm89INS1_16FlashAttnBwdSm80INS1_25CollectiveMainloopBwdSm80ILi2ELi2EN4cute5tupleIJNS5_1CILi128EEES8_NS7_ILi64EEEEEENS_10bfloat16_tEfNS_4arch4Sm80ELb1ELb0ELb1ELb1ELb0ELb0ELb0ELb0ELi2ELi4ELi4ELi4ELb0EEENS1_24CollectiveEpilogueBwdGQAISA_fSD_Li256ELb1ELb0EEENS1_25SingleTileBwdLPTSchedulerILb1ELi128ELb0EEEEEEEEEvNT_6ParamsE$_ZZN4cuteplIJNS_1CILi0EEES2_EJiiEEEDaRKNS_15ArithmeticTupleIJDpT_EEERKNS3_IJDpT0_EEEENKUlDpRKT_E_clIJiiEEEDaSH_:
        /* <DEDUP_REMOVED lines=8> */
        .type           $_ZN7cutlass13device_kernelIN5flash19enable_sm80_to_sm89INS1_16FlashAttnBwdSm80INS1_25CollectiveMainloopBwdSm80ILi2ELi2EN4cute5tupleIJNS5_1CILi128EEES8_NS7_ILi64EEEEEENS_10bfloat16_tEfNS_4arch4Sm80ELb1ELb0ELb1ELb1ELb0ELb0ELb0ELb0ELi2ELi4ELi4ELi4ELb0EEENS1_24CollectiveEpilogueBwdGQAISA_fSD_Li256ELb1ELb0EEENS1_25SingleTileBwdLPTSchedulerILb1ELi128ELb0EEEEEEEEEvNT_6ParamsE$_ZZN4cuteplIJNS_1CILi0EEEiEJS2_iEEEDaRKNS_15ArithmeticTupleIJDpT_EEERKNS3_IJDpT0_EEEENKUlDpRKT_E_clIJS2_iEEEDaSH_,@function
        .size           $_ZN7cutlass13device_kernelIN5flash19enable_sm80_to_sm89INS1_16FlashAttnBwdSm80INS1_25CollectiveMainloopBwdSm80ILi2ELi2EN4cute5tupleIJNS5_1CILi128EEES8_NS7_ILi64EEEEEENS_10bfloat16_tEfNS_4arch4Sm80ELb1ELb0ELb1ELb1ELb0ELb0ELb0ELb0ELi2ELi4ELi4ELi4ELb0EEENS1_24CollectiveEpilogueBwdGQAISA_fSD_Li256ELb1ELb0EEENS1_25SingleTileBwdLPTSchedulerILb1ELi128ELb0EEEEEEEEEvNT_6ParamsE$_ZZN4cuteplIJNS_1CILi0EEEiEJS2_iEEEDaRKNS_15ArithmeticTupleIJDpT_EEERKNS3_IJDpT0_EEEENKUlDpRKT_E_clIJS2_iEEEDaSH_,($_ZN7cutlass13device_kernelIN5flash19enable_sm80_to_sm89INS1_16FlashAttnBwdSm80INS1_25CollectiveMainloopBwdSm80ILi2ELi2EN4cute5tupleIJNS5_1CILi128EEES8_NS7_ILi64EEEEEENS_10bfloat16_tEfNS_4arch4Sm80ELb1ELb0ELb1ELb1ELb0ELb0ELb0ELb0ELi2ELi4ELi4ELi4ELb0EEENS1_24CollectiveEpilogueBwdGQAISA_fSD_Li256ELb1ELb0EEENS1_25SingleTileBwdLPTSchedulerILb1ELi128ELb0EEEEEEEEEvNT_6ParamsE$_ZZN4cuteplIJNS_1CILi0EEEiEJiEEEDaRKNS_15ArithmeticTupleIJDpT_EEERKNS3_IJDpT0_EEEENKUlDpRKT_E_clIJiiEEEDaSH_ - $_ZN7cutlass13device_kernelIN5flash19enable_sm80_to_sm89INS1_16FlashAttnBwdSm80INS1_25CollectiveMainloopBwdSm80ILi2ELi2EN4cute5tupleIJNS5_1CILi128EEES8_NS7_ILi64EEEEEENS_10bfloat16_tEfNS_4arch4Sm80ELb1ELb0ELb1ELb1ELb0ELb0ELb0ELb0ELi2ELi4ELi4ELi4ELb0EEENS1_24CollectiveEpilogueBwdGQAISA_fSD_Li256ELb1ELb0EEENS1_25SingleTileBwdLPTSchedulerILb1ELi128ELb0EEEEEEEEEvNT_6ParamsE$_ZZN4cuteplIJNS_1CILi0EEEiEJS2_iEEEDaRKNS_15ArithmeticTupleIJDpT_EEERKNS3_IJDpT0_EEEENKUlDpRKT_E_clIJS2_iEEEDaSH_)
$_ZN7cutlass13device_kernelIN5flash19enable_sm80_to_sm89INS1_16FlashAttnBwdSm80INS1_25CollectiveMainloopBwdSm80ILi2ELi2EN4cute5tupleIJNS5_1CILi128EEES8_NS7_ILi64EEEEEENS_10bfloat16_tEfNS_4arch4Sm80ELb1ELb0ELb1ELb1ELb0ELb0ELb0ELb0ELi2ELi4ELi4ELi4ELb0EEENS1_24CollectiveEpilogueBwdGQAISA_fSD_Li256ELb1ELb0EEENS1_25SingleTileBwdLPTSchedulerILb1ELi128ELb0EEEEEEEEEvNT_6ParamsE$_ZZN4cuteplIJNS_1CILi0EEEiEJS2_iEEEDaRKNS_15ArithmeticTupleIJDpT_EEERKNS3_IJDpT0_EEEENKUlDpRKT_E_clIJS2_iEEEDaSH_:
[----:B------:R-:W-:Y:S02]  /*10240*/  IADD3 R11, R1, 0x13b8, RZ ;  /* 0x000013b8010b7810 */ /* 0x000fe40007ffe0ff */
[----:B------:R-:W-:Y:S02]  /*10250*/  MOV R6, 0x10280 ;  /* 0x0001028000067802 */ /* 0x000fe40000000f00 */
[----:B------:R-:W-:Y:S02]  /*10260*/  IADD3 R11, R11, c[0x0][0x20], RZ ;  /* 0x000008000b0b7a10 */ /* 0x000fe40007ffe0ff */
[----:B------:R-:W-:Y:S05]  /*10270*/  CALL.REL.NOINC `($_ZN7cutlass13device_kernelIN5flash19enable_sm80_to_sm89INS1_16FlashAttnBwdSm80INS1_25CollectiveMainloopBwdSm80ILi2ELi2EN4cute5tupleIJNS5_1CILi128EEES8_NS7_ILi64EEEEEENS_10bfloat16_tEfNS_4arch4Sm80ELb1ELb0ELb1ELb1ELb0ELb0ELb0ELb0ELi2ELi4ELi4ELi4ELb0EEENS1_24CollectiveEpilogueBwdGQAISA_fSD_Li256ELb1ELb0EEENS1_25SingleTileBwdLPTSchedulerILb1ELi128ELb0EEEEEEEEEvNT_6ParamsE$_ZN4cute5tupleIJNS_1CILi0EEEiEEC2ERKS2_RKi) ;  /* 0xffffadb000007944 */ /* 0x000fea0003c3ffff */
[----:B------:R1:W5:Y:S01]  /*10280*/  LDL R3, [R1+0x13b8] ;  /* 0x0013b80001037983 */ /* 0x0003620000100800 */
[----:B------:R-:W-:-:S04]  /*10290*/  MOV R11, 0x0 ;  /* 0x00000000000b7802 */ /* 0x000fc80000000f00 */
[----:B------:R-:W-:Y:S05]  /*102a0*/  RET.REL.NODEC R10 `(_ZN7cutlass13device_kernelIN5flash19enable_sm80_to_sm89INS1_16FlashAttnBwdSm80INS1_25CollectiveMainloopBwdSm80ILi2ELi2EN4cute5tupleIJNS5_1CILi128EEES8_NS7_ILi64EEEEEENS_10bfloat16_tEfNS_4arch4Sm80ELb1ELb0ELb1ELb1ELb0ELb0ELb0ELb0ELi2ELi4ELi4ELi4ELb0EEENS1_24CollectiveEpilogueBwdGQAISA_fSD_Li256ELb1ELb0EEENS1_25SingleTileBwdLPTSchedulerILb1ELi128ELb0EEEEEEEEEvNT_6ParamsE) ;  /* 0xfffefd500a007950 */ /* 0x000fea0003c3ffff */
        .type           $_ZN7cutlass13device_kernelIN5flash19enable_sm80_to_sm89INS1_16FlashAttnBwdSm80INS1_25CollectiveMainloopBwdSm80ILi2ELi2EN4cute5tupleIJNS5_1CILi128EEES8_NS7_ILi64EEEEEENS_10bfloat16_tEfNS_4arch4Sm80ELb1ELb0ELb1ELb1ELb0ELb0ELb0ELb0ELi2ELi4ELi4ELi4ELb0EEENS1_24CollectiveEpilogueBwdGQAISA_fSD_Li256ELb1ELb0EEENS1_25SingleTileBwdLPTSchedulerILb1ELi128ELb0EEEEEEEEEvNT_6ParamsE$_ZZN4cuteplIJNS_1CILi0EEEiEJiEEEDaRKNS_15ArithmeticTupleIJDpT_EEERKNS3_IJDpT0_EEEENKUlDpRKT_E_clIJiiEEEDaSH_,@function
        .size           $_ZN7cutlass13device_kernelIN5flash19enable_sm80_to_sm89INS1_16FlashAttnBwdSm80INS1_25CollectiveMainloopBwdSm80ILi2ELi2EN4cute5tupleIJNS5_1CILi128EEES8_NS7_ILi64EEEEEENS_10bfloat16_tEfNS_4arch4Sm80ELb1ELb0ELb1ELb1ELb0ELb0ELb0ELb0ELi2ELi4ELi4ELi4ELb0EEENS1_24CollectiveEpilogueBwdGQAISA_fSD_Li256ELb1ELb0EEENS1_25SingleTileBwdLPTSchedulerILb1ELi128ELb0EEEEEEEEEvNT_6ParamsE$_ZZN4cuteplIJNS_1CILi0EEEiEJiEEEDaRKNS_15ArithmeticTupleIJDpT_EEERKNS3_IJDpT0_EEEENKUlDpRKT_E_clIJiiEEEDaSH_,($_ZN7cutlass13device_kernelIN5flash19enable_sm80_to_sm89INS1_16FlashAttnBwdSm80INS1_25CollectiveMainloopBwdSm80ILi2ELi2EN4cute5tupleIJNS5_1CILi128EEES8_NS7_ILi64EEEEEENS_10bfloat16_tEfNS_4arch4Sm80ELb1ELb0ELb1ELb1ELb0ELb0ELb0ELb0ELi2ELi4ELi4ELi4ELb0EEENS1_24CollectiveEpilogueBwdGQAISA_fSD_Li256ELb1ELb0EEENS1_25SingleTileBwdLPTSchedulerILb1ELi128ELb0EEEEEEEEEvNT_6ParamsE$_ZZN4cuteplIJiEJNS_1CILi0EEEEEEDaRKNS_15ArithmeticTupleIJDpT_EEERKNS3_IJDpT0_EEEENKUlDpRKT_E_clIJiEEEDaSH_ - $_ZN7cutlass13device_kernelIN5flash19enable_sm80_to_sm89INS1_16FlashAttnBwdSm80INS1_25CollectiveMainloopBwdSm80ILi2ELi2EN4cute5tupleIJNS5_1CILi128EEES8_NS7_ILi64EEEEEENS_10bfloat16_tEfNS_4arch4Sm80ELb1ELb0ELb1ELb1ELb0ELb0ELb0ELb0ELi2ELi4ELi4ELi4ELb0EEENS1_24CollectiveEpilogueBwdGQAISA_fSD_Li256ELb1ELb0EEENS1_25SingleTileBwdLPTSchedulerILb1ELi128ELb0EEEEEEEEEvNT_6ParamsE$_ZZN4cuteplIJNS_1CILi0EEEiEJiEEEDaRKNS_15ArithmeticTupleIJDpT_EEERKNS3_IJDpT0_EEEENKUlDpRKT_E_clIJiiEEEDaSH_)
$_ZN7cutlass13device_kernelIN5flash19enable_sm80_to_sm89INS1_16FlashAttnBwdSm80INS1_25CollectiveMainloopBwdSm80ILi2ELi2EN4cute5tupleIJNS5_1CILi128EEES8_NS7_ILi64EEEEEENS_10bfloat16_tEfNS_4arch4Sm80ELb1ELb0ELb1ELb1ELb0ELb0ELb0ELb0ELi2ELi4ELi4ELi4ELb0EEENS1_24CollectiveEpilogueBwdGQAISA_fSD_Li256ELb1ELb0EEENS1_25SingleTileBwdLPTSchedulerILb1ELi128ELb0EEEEEEEEEvNT_6ParamsE$_ZZN4cuteplIJNS_1CILi0EEEiEJiEEEDaRKNS_15ArithmeticTupleIJDpT_EEERKNS3_IJDpT0_EEEENKUlDpRKT_E_clIJiiEEEDaSH_:
[----:B------:R-:W-:Y:S01]  /*102b0*/  IADD3 R3, R1, 0x13b8, RZ ;  /* 0x000013b801037810 */ /* 0x000fe20007ffe0ff */
[----:B------:R-:W-:Y:S01]  /*102c0*/  IMAD.MOV.U32 R2, RZ, RZ, R15 ;  /* 0x000000ffff027224 */ /* 0x000fe200078e000f */
[----:B------:R-:W-:Y:S02]  /*102d0*/  MOV R6, 0x10300 ;  /* 0x0001030000067802 */ /* 0x000fe40000000f00 */
[----:B------:R-:W-:Y:S02]  /*102e0*/  IADD3 R3, R3, c[0x0][0x20], RZ ;  /* 0x0000080003037a10 */ /* 0x000fe40007ffe0ff */
[----:B------:R-:W-:Y:S05]  /*102f0*/  CALL.REL.NOINC `($_ZN7cutlass13device_kernelIN5flash19enable_sm80_to_sm89INS1_16FlashAttnBwdSm80INS1_25CollectiveMainloopBwdSm80ILi2ELi2EN4cute5tupleIJNS5_1CILi128EEES8_NS7_ILi64EEEEEENS_10bfloat16_tEfNS_4arch4Sm80ELb1ELb0ELb1ELb1ELb0ELb0ELb0ELb0ELi2ELi4ELi4ELi4ELb0EEENS1_24CollectiveEpilogueBwdGQAISA_fSD_Li256ELb1ELb0EEENS1_25SingleTileBwdLPTSchedulerILb1ELi128ELb0EEEEEEEEEvNT_6ParamsE$_ZN4cute5tupleIJiiEEC2ERKiS3_) ;  /* 0xffffaeb000007944 */ /* 0x000fea0003c3ffff */
[----:B------:R1:W5:Y:S01]  /*10300*/  LDL.64 R18, [R1+0x13b8] ;  /* 0x0013b80001127983 */ /* 0x0003620000100a00 */
[----:B------:R-:W-:Y:S02]  /*10310*/  MOV R2, R4 ;  /* 0x0000000400027202 */ /* 0x000fe40000000f00 */
[----:B------:R-:W-:-:S04]  /*10320*/  MOV R3, 0x0 ;  /* 0x0000000000037802 */ /* 0x000fc80000000f00 */
[----:B------:R-:W-:Y:S05]  /*10330*/  RET.REL.NODEC R2 `(_ZN7cutlass13device_kernelIN5flash19enable_sm80_to_sm89INS1_16FlashAttnBwdSm80INS1_25CollectiveMainloopBwdSm80ILi2ELi2EN4cute5tupleIJNS5_1CILi128EEES8_NS7_ILi64EEEEEENS_10bfloat16_tEfNS_4arch4Sm80ELb1ELb0ELb1ELb1ELb0ELb0ELb0ELb0ELi2ELi4ELi4ELi4ELb0EEENS1_24CollectiveEpilogueBwdGQAISA_fSD_Li256ELb1ELb0EEENS1_25SingleTileBwdLPTSchedulerILb1ELi128ELb0EEEEEEEEEvNT_6ParamsE) ;  /* 0xfffefcc002007950 */ /* 0x000fea0003c3ffff */
        .type           $_ZN7cutlass13device_kernelIN5flash19enable_sm80_to_sm89INS1_16FlashAttnBwdSm80INS1_25CollectiveMainloopBwdSm80ILi2ELi2EN4cute5tupleIJNS5_1CILi128EEES8_NS7_ILi64EEEEEENS_10bfloat16_tEfNS_4arch4Sm80ELb1ELb0ELb1ELb1ELb0ELb0ELb0ELb0ELi2ELi4ELi4ELi4ELb0EEENS1_24CollectiveEpilogueBwdGQAISA_fSD_Li256ELb1ELb0EEENS1_25SingleTileBwdLPTSchedulerILb1ELi128ELb0EEEEEEEEEvNT_6ParamsE$_ZZN4cuteplIJiEJNS_1CILi0EEEEEEDaRKNS_15ArithmeticTupleIJDpT_EEERKNS3_IJDpT0_EEEENKUlDpRKT_E_clIJiEEEDaSH_,@function
        .size           $_ZN7cutlass13device_kernelIN5flash19enable_sm80_to_sm89INS1_16FlashAttnBwdSm80INS1_25CollectiveMainloopBwdSm80ILi2ELi2EN4cute5tupleIJNS5_1CILi128EEES8_NS7_ILi64EEEEEENS_10bfloat16_tEfNS_4arch4Sm80ELb1ELb0ELb1ELb1ELb0ELb0ELb0ELb0ELi2ELi4ELi4ELi4ELb0EEENS1_24CollectiveEpilogueBwdGQAISA_fSD_Li256ELb1ELb0EEENS1_25SingleTileBwdLPTSchedulerILb1ELi128ELb0EEEEEEEEEvNT_6ParamsE$_ZZN4cuteplIJiEJNS_1CILi0EEEEEEDaRKNS_15ArithmeticTupleIJDpT_EEERKNS3_IJDpT0_EEEENKUlDpRKT_E_clIJiEEEDaSH_,($_ZN7cutlass13device_kernelIN5flash19enable_sm80_to_sm89INS1_16FlashAttnBwdSm80INS1_25CollectiveMainloopBwdSm80ILi2ELi2EN4cute5tupleIJNS5_1CILi128EEES8_NS7_ILi64EEEEEENS_10bfloat16_tEfNS_4arch4Sm80ELb1ELb0ELb1ELb1ELb0ELb0ELb0ELb0ELi2ELi4ELi4ELi4ELb0EEENS1_24CollectiveEpilogueBwdGQAISA_fSD_Li256ELb1ELb0EEENS1_25SingleTileBwdLPTSchedulerILb1ELi128ELb0EEEEEEEEEvNT_6ParamsE$_ZZN4cuteplIJiEJNS_1CILi0EEES2_EEEDaRKNS_15ArithmeticTupleIJDpT_EEERKNS3_IJDpT0_EEEENKUlDpRKT_E_clIJiS2_EEEDaSH_ - $_ZN7cutlass13device_kernelIN5flash19enable_sm80_to_sm89INS1_16FlashAttnBwdSm80INS1_25CollectiveMainloopBwdSm80ILi2ELi2EN4cute5tupleIJNS5_1CILi128EEES8_NS7_ILi64EEEEEENS_10bfloat16_tEfNS_4arch4Sm80ELb1ELb0ELb1ELb1ELb0ELb0ELb0ELb0ELi2ELi4ELi4ELi4ELb0EEENS1_24CollectiveEpilogueBwdGQAISA_fSD_Li256ELb1ELb0EEENS1_25SingleTileBwdLPTSchedulerILb1ELi128ELb0EEEEEEEEEvNT_6ParamsE$_ZZN4cuteplIJiEJNS_1CILi0EEEEEEDaRKNS_15ArithmeticTupleIJDpT_EEERKNS3_IJDpT0_EEEENKUlDpRKT_E_clIJiEEEDaSH_)
$_ZN7cutlass13device_kernelIN5flash19enable_sm80_to_sm89INS1_16FlashAttnBwdSm80INS1_25CollectiveMainloopBwdSm80ILi2ELi2EN4cute5tupleIJNS5_1CILi128EEES8_NS7_ILi64EEEEEENS_10bfloat16_tEfNS_4arch4Sm80ELb1ELb0ELb1ELb1ELb0ELb0ELb0ELb0ELi2ELi4ELi4ELi4ELb0EEENS1_24CollectiveEpilogueBwdGQAISA_fSD_Li256ELb1ELb0EEENS1_25SingleTileBwdLPTSchedulerILb1ELi128ELb0EEEEEEEEEvNT_6ParamsE$_ZZN4cuteplIJiEJNS_1CILi0EEEEEEDaRKNS_15ArithmeticTupleIJDpT_EEERKNS3_IJDpT0_EEEENKUlDpRKT_E_clIJiEEEDaSH_:
[----:B------:R-:W-:Y:S02]  /*10340*/  IADD3 R2, R1, 0x16a8, RZ ;  /* 0x000016a801027810 */ /* 0x000fe40007ffe0ff */
[----:B------:R-:W-:Y:S02]  /*10350*/  MOV R10, 0x10380 ;  /* 0x00010380000a7802 */ /* 0x000fe40000000f00 */
[----:B------:R-:W-:Y:S02]  /*10360*/  IADD3 R2, R2, c[0x0][0x20], RZ ;  /* 0x0000080002027a10 */ /* 0x000fe40007ffe0ff */
[----:B------:R-:W-:Y:S05]  /*10370*/  CALL.REL.NOINC `($_ZN7cutlass13device_kernelIN5flash19enable_sm80_to_sm89INS1_16FlashAttnBwdSm80INS1_25CollectiveMainloopBwdSm80ILi2ELi2EN4cute5tupleIJNS5_1CILi128EEES8_NS7_ILi64EEEEEENS_10bfloat16_tEfNS_4arch4Sm80ELb1ELb0ELb1ELb1ELb0ELb0ELb0ELb0ELi2ELi4ELi4ELi4ELb0EEENS1_24CollectiveEpilogueBwdGQAISA_fSD_Li256ELb1ELb0EEENS1_25SingleTileBwdLPTSchedulerILb1ELi128ELb0EEEEEEEEEvNT_6ParamsE$_ZN4cute5tupleIJiEEC2ERKi) ;  /* 0xffffada000007944 */ /* 0x000fea0003c3ffff */
[----:B------:R1:W5:Y:S01]  /*10380*/  LDL R2, [R1+0x16a8] ;  /* 0x0016a80001027983 */ /* 0x0003620000100800 */
[----:B------:R-:W-:-:S04]  /*10390*/  MOV R17, 0x0 ;  /* 0x0000000000117802 */ /* 0x000fc80000000f00 */
[----:B------:R-:W-:Y:S05]  /*103a0*/  RET.REL.NODEC R16 `(_ZN7cutlass13device_kernelIN5flash19enable_sm80_to_sm89INS1_16FlashAttnBwdSm80INS1_25CollectiveMainloopBwdSm80ILi2ELi2EN4cute5tupleIJNS5_1CILi128EEES8_NS7_ILi64EEEEEENS_10bfloat16_tEfNS_4arch4Sm80ELb1ELb0ELb1ELb1ELb0ELb0ELb0ELb0ELi2ELi4ELi4ELi4ELb0EEENS1_24CollectiveEpilogueBwdGQAISA_fSD_Li256ELb1ELb0EEENS1_25SingleTileBwdLPTSchedulerILb1ELi128ELb0EEEEEEEEEvNT_6ParamsE) ;  /* 0xfffefc5010007950 */ /* 0x000fea0003c3ffff */
        .type           $_ZN7cutlass13device_kernelIN5flash19enable_sm80_to_sm89INS1_16FlashAttnBwdSm80INS1_25CollectiveMainloopBwdSm80ILi2ELi2EN4cute5tupleIJNS5_1CILi128EEES8_NS7_ILi64EEEEEENS_10bfloat16_tEfNS_4arch4Sm80ELb1ELb0ELb1ELb1ELb0ELb0ELb0ELb0ELi2ELi4ELi4ELi4ELb0EEENS1_24CollectiveEpilogueBwdGQAISA_fSD_Li256ELb1ELb0EEENS1_25SingleTileBwdLPTSchedulerILb1ELi128ELb0EEEEEEEEEvNT_6ParamsE$_ZZN4cuteplIJiEJNS_1CILi0EEES2_EEEDaRKNS_15ArithmeticTupleIJDpT_EEERKNS3_IJDpT0_EEEENKUlDpRKT_E_clIJiS2_EEEDaSH_,@function
        .size           $_ZN7cutlass13device_kernelIN5flash19enable_sm80_to_sm89INS1_16FlashAttnBwdSm80INS1_25CollectiveMainloopBwdSm80ILi2ELi2EN4cute5tupleIJNS5_1CILi128EEES8_NS7_ILi64EEEEEENS_10bfloat16_tEfNS_4arch4Sm80ELb1ELb0ELb1ELb1ELb0ELb0ELb0ELb0ELi2ELi4ELi4ELi4ELb0EEENS1_24CollectiveEpilogueBwdGQAISA_fSD_Li256ELb1ELb0EEENS1_25SingleTileBwdLPTSchedulerILb1ELi128ELb0EEEEEEEEEvNT_6ParamsE$_ZZN4cuteplIJiEJNS_1CILi0EEES2_EEEDaRKNS_15ArithmeticTupleIJDpT_EEERKNS3_IJDpT0_EEEENKUlDpRKT_E_clIJiS2_EEEDaSH_,($_ZN7cutlass13device_kernelIN5flash19enable_sm80_to_sm89INS1_16FlashAttnBwdSm80INS1_25CollectiveMainloopBwdSm80ILi2ELi2EN4cute5tupleIJNS5_1CILi128EEES8_NS7_ILi64EEEEEENS_10bfloat16_tEfNS_4arch4Sm80ELb1ELb0ELb1ELb1ELb0ELb0ELb0ELb0ELi2ELi4ELi4ELi4ELb0EEENS1_24CollectiveEpilogueBwdGQAISA_fSD_Li256ELb1ELb0EEENS1_25SingleTileBwdLPTSchedulerILb1ELi128ELb0EEEEEEEEEvNT_6ParamsE$_ZZN4cuteplIJiEJNS_1CILi0EEEiEEEDaRKNS_15ArithmeticTupleIJDpT_EEERKNS3_IJDpT0_EEEENKUlDpRKT_E_clIJiiEEEDaSH_ - $_ZN7cutlass13device_kernelIN5flash19enable_sm80_to_sm89INS1_16FlashAttnBwdSm80INS1_25CollectiveMainloopBwdSm80ILi2ELi2EN4cute5tupleIJNS5_1CILi128EEES8_NS7_ILi64EEEEEENS_10bfloat16_tEfNS_4arch4Sm80ELb1ELb0ELb1ELb1ELb0ELb0ELb0ELb0ELi2ELi4ELi4ELi4ELb0EEENS1_24CollectiveEpilogueBwdGQAISA_fSD_Li256ELb1ELb0EEENS1_25SingleTileBwdLPTSchedulerILb1ELi128ELb0EEEEEEEEEvNT_6ParamsE$_ZZN4cuteplIJiEJNS_1CILi0EEES2_EEEDaRKNS_15ArithmeticTupleIJDpT_EEERKNS3_IJDpT0_EEEENKUlDpRKT_E_clIJiS2_EEEDaSH_)
$_ZN7cutlass13device_kernelIN5flash19enable_sm80_to_sm89INS1_16FlashAttnBwdSm80INS1_25CollectiveMainloopBwdSm80ILi2ELi2EN4cute5tupleIJNS5_1CILi128EEES8_NS7_ILi64EEEEEENS_10bfloat16_tEfNS_4arch4Sm80ELb1ELb0ELb1ELb1ELb0ELb0ELb0ELb0ELi2ELi4ELi4ELi4ELb0EEENS1_24CollectiveEpilogueBwdGQAISA_fSD_Li256ELb1ELb0EEENS1_25SingleTileBwdLPTSchedulerILb1ELi128ELb0EEEEEEEEEvNT_6ParamsE$_ZZN4cuteplIJiEJNS_1CILi0EEES2_EEEDaRKNS_15ArithmeticTupleIJDpT_EEERKNS3_IJDpT0_EEEENKUlDpRKT_E_clIJiS2_EEEDaSH_:
[----:B------:R-:W-:Y:S02]  /*103b0*/  IADD3 R2, R1, 0x13b8, RZ ;  /* 0x000013b801027810 */ /* 0x000fe40007ffe0ff */
[----:B------:R-:W-:Y:S02]  /*103c0*/  MOV R10, 0x103f0 ;  /* 0x000103f0000a7802 */ /* 0x000fe40000000f00 */
[----:B------:R-:W-:Y:S02]  /*103d0*/  IADD3 R2, R2, c[0x0][0x20], RZ ;  /* 0x0000080002027a10 */ /* 0x000fe40007ffe0ff */
[----:B------:R-:W-:Y:S05]  /*103e0*/  CALL.REL.NOINC `($_ZN7cutlass13device_kernelIN5flash19enable_sm80_to_sm89INS1_16FlashAttnBwdSm80INS1_25CollectiveMainloopBwdSm80ILi2ELi2EN4cute5tupleIJNS5_1CILi128EEES8_NS7_ILi64EEEEEENS_10bfloat16_tEfNS_4arch4Sm80ELb1ELb0ELb1ELb1ELb0ELb0ELb0ELb0ELi2ELi4ELi4ELi4ELb0EEENS1_24CollectiveEpilogueBwdGQAISA_fSD_Li256ELb1ELb0EEENS1_25SingleTileBwdLPTSchedulerILb1ELi128ELb0EEEEEEEEEvNT_6ParamsE$_ZN4cute5tupleIJiNS_1CILi0EEEEEC2ERKiRKS2_) ;  /* 0xffffad8000007944 */ /* 0x000fea0003c3ffff */
[----:B-1----:R1:W5:Y:S01]  /*103f0*/  LDL R3, [R1+0x13b8] ;  /* 0x0013b80001037983 */ /* 0x0023620000100800 */
[----:B------:R-:W-:-:S04]  /*10400*/  MOV R51, 0x0 ;  /* 0x0000000000337802 */ /* 0x000fc80000000f00 */
[----:B------:R-:W-:Y:S05]  /*10410*/  RET.REL.NODEC R50 `(_ZN7cutlass13device_kernelIN5flash19enable_sm80_to_sm89INS1_16FlashAttnBwdSm80INS1_25CollectiveMainloopBwdSm80ILi2ELi2EN4cute5tupleIJNS5_1CILi128EEES8_NS7_ILi64EEEEEENS_10bfloat16_tEfNS_4arch4Sm80ELb1ELb0ELb1ELb1ELb0ELb0ELb0ELb0ELi2ELi4ELi4ELi4ELb0EEENS1_24CollectiveEpilogueBwdGQAISA_fSD_Li256ELb1ELb0EEENS1_25SingleTileBwdLPTSchedulerILb1ELi128ELb0EEEEEEEEEvNT_6ParamsE) ;  /* 0xfffefbe032007950 */ /* 0x000fea0003c3ffff */
        .type           $_ZN7cutlass13device_kernelIN5flash19enable_sm80_to_sm89INS1_16FlashAttnBwdSm80INS1_25CollectiveMainloopBwdSm80ILi2ELi2EN4cute5tupleIJNS5_1CILi128EEES8_NS7_ILi64EEEEEENS_10bfloat16_tEfNS_4arch4Sm80ELb1ELb0ELb1ELb1ELb0ELb0ELb0ELb0ELi2ELi4ELi4ELi4ELb0EEENS1_24CollectiveEpilogueBwdGQAISA_fSD_Li256ELb1ELb0EEENS1_25SingleTileBwdLPTSchedulerILb1ELi128ELb0EEEEEEEEEvNT_6ParamsE$_ZZN4cuteplIJiEJNS_1CILi0EEEiEEEDaRKNS_15ArithmeticTupleIJDpT_EEERKNS3_IJDpT0_EEEENKUlDpRKT_E_clIJiiEEEDaSH_,@function
        .size           $_ZN7cutlass13device_kernelIN5flash19enable_sm80_to_sm89INS1_16FlashAttnBwdSm80INS1_25CollectiveMainloopBwdSm80ILi2ELi2EN4cute5tupleIJNS5_1CILi128EEES8_NS7_ILi64EEEEEENS_10bfloat16_tEfNS_4arch4Sm80ELb1ELb0ELb1ELb1ELb0ELb0ELb0ELb0ELi2ELi4ELi4ELi4ELb0EEENS1_24CollectiveEpilogueBwdGQAISA_fSD_Li256ELb1ELb0EEENS1_25SingleTileBwdLPTSchedulerILb1ELi128ELb0EEEEEEEEEvNT_6ParamsE$_ZZN4cuteplIJiEJNS_1CILi0EEEiEEEDaRKNS_15ArithmeticTupleIJDpT_EEERKNS3_IJDpT0_EEEENKUlDpRKT_E_clIJiiEEEDaSH_,($_ZN7cutlass13device_kernelIN5flash19enable_sm80_to_sm89INS1_16FlashAttnBwdSm80INS1_25CollectiveMainloopBwdSm80ILi2ELi2EN4cute5tupleIJNS5_1CILi128EEES8_NS7_ILi64EEEEEENS_10bfloat16_tEfNS_4arch4Sm80ELb1ELb0ELb1ELb1ELb0ELb0ELb0ELb0ELi2ELi4ELi4ELi4ELb0EEENS1_24CollectiveEpilogueBwdGQAISA_fSD_Li256ELb1ELb0EEENS1_25SingleTileBwdLPTSchedulerILb1ELi128ELb0EEEEEEEEEvNT_6ParamsE$_ZZN4cuteplIJiEJiEEEDaRKNS_15ArithmeticTupleIJDpT_EEERKNS1_IJDpT0_EEEENKUlDpRKT_E_clIJiEEEDaSF_ - $_ZN7cutlass13device_kernelIN5flash19enable_sm80_to_sm89INS1_16FlashAttnBwdSm80INS1_25CollectiveMainloopBwdSm80ILi2ELi2EN4cute5tupleIJNS5_1CILi128EEES8_NS7_ILi64EEEEEENS_10bfloat16_tEfNS_4arch4Sm80ELb1ELb0ELb1ELb1ELb0ELb0ELb0ELb0ELi2ELi4ELi4ELi4ELb0EEENS1_24CollectiveEpilogueBwdGQAISA_fSD_Li256ELb1ELb0EEENS1_25SingleTileBwdLPTSchedulerILb1ELi128ELb0EEEEEEEEEvNT_6ParamsE$_ZZN4cuteplIJiEJNS_1CILi0EEEiEEEDaRKNS_15ArithmeticTupleIJDpT_EEERKNS3_IJDpT0_EEEENKUlDpRKT_E_clIJiiEEEDaSH_)
$_ZN7cutlass13device_kernelIN5flash19enable_sm80_to_sm89INS1_16FlashAttnBwdSm80INS1_25CollectiveMainloopBwdSm80ILi2ELi2EN4cute5tupleIJNS5_1CILi128EEES8_NS7_ILi64EEEEEENS_10bfloat16_tEfNS_4arch4Sm80ELb1ELb0ELb1ELb1ELb0ELb0ELb0ELb0ELi2ELi4ELi4ELi4ELb0EEENS1_24CollectiveEpilogueBwdGQAISA_fSD_Li256ELb1ELb0EEENS1_25SingleTileBwdLPTSchedulerILb1ELi128ELb0EEEEEEEEEvNT_6ParamsE$_ZZN4cuteplIJiEJNS_1CILi0EEEiEEEDaRKNS_15ArithmeticTupleIJDpT_EEERKNS3_IJDpT0_EEEENKUlDpRKT_E_clIJiiEEEDaSH_:
        /* <DEDUP_REMOVED lines=8> */
        .type           $_ZN7cutlass13device_kernelIN5flash19enable_sm80_to_sm89INS1_16FlashAttnBwdSm80INS1_25CollectiveMainloopBwdSm80ILi2ELi2EN4cute5tupleIJNS5_1CILi128EEES8_NS7_ILi64EEEEEENS_10bfloat16_tEfNS_4arch4Sm80ELb1ELb0ELb1ELb1ELb0ELb0ELb0ELb0ELi2ELi4ELi4ELi4ELb0EEENS1_24CollectiveEpilogueBwdGQAISA_fSD_Li256ELb1ELb0EEENS1_25SingleTileBwdLPTSchedulerILb1ELi128ELb0EEEEEEEEEvNT_6ParamsE$_ZZN4cuteplIJiEJiEEEDaRKNS_15ArithmeticTupleIJDpT_EEERKNS1_IJDpT0_EEEENKUlDpRKT_E_clIJiEEEDaSF_,@function
        .size           $_ZN7cutlass13device_kernelIN5flash19enable_sm80_to_sm89INS1_16FlashAttnBwdSm80INS1_25CollectiveMainloopBwdSm80ILi2ELi2EN4cute5tupleIJNS5_1CILi128EEES8_NS7_ILi64EEEEEENS_10bfloat16_tEfNS_4arch4Sm80ELb1ELb0ELb1ELb1ELb0ELb0ELb0ELb0ELi2ELi4ELi4ELi4ELb0EEENS1_24CollectiveEpilogueBwdGQAISA_fSD_Li256ELb1ELb0EEENS1_25SingleTileBwdLPTSchedulerILb1ELi128ELb0EEEEEEEEEvNT_6ParamsE$_ZZN4cuteplIJiEJiEEEDaRKNS_15ArithmeticTupleIJDpT_EEERKNS1_IJDpT0_EEEENKUlDpRKT_E_clIJiEEEDaSF_,($_ZN7cutlass13device_kernelIN5flash19enable_sm80_to_sm89INS1_16FlashAttnBwdSm80INS1_25CollectiveMainloopBwdSm80ILi2ELi2EN4cute5tupleIJNS5_1CILi128EEES8_NS7_ILi64EEEEEENS_10bfloat16_tEfNS_4arch4Sm80ELb1ELb0ELb1ELb1ELb0ELb0ELb0ELb0ELi2ELi4ELi4ELi4ELb0EEENS1_24CollectiveEpilogueBwdGQAISA_fSD_Li256ELb1ELb0EEENS1_25SingleTileBwdLPTSchedulerILb1ELi128ELb0EEEEEEEEEvNT_6ParamsE$_ZZN4cuteplIJiiEJNS_1CILi0EEES2_EEEDaRKNS_15ArithmeticTupleIJDpT_EEERKNS3_IJDpT0_EEEENKUlDpRKT_E_clIJiiEEEDaSH_ - $_ZN7cutlass13device_kernelIN5flash19enable_sm80_to_sm89INS1_16FlashAttnBwdSm80INS1_25CollectiveMainloopBwdSm80ILi2ELi2EN4cute5tupleIJNS5_1CILi128EEES8_NS7_ILi64EEEEEENS_10bfloat16_tEfNS_4arch4Sm80ELb1ELb0ELb1ELb1ELb0ELb0ELb0ELb0ELi2ELi4ELi4ELi4ELb0EEENS1_24CollectiveEpilogueBwdGQAISA_fSD_Li256ELb1ELb0EEENS1_25SingleTileBwdLPTSchedulerILb1ELi128ELb0EEEEEEEEEvNT_6ParamsE$_ZZN4cuteplIJiEJiEEEDaRKNS_15ArithmeticTupleIJDpT_EEERKNS1_IJDpT0_EEEENKUlDpRKT_E_clIJiEEEDaSF_)
$_ZN7cutlass13device_kernelIN5flash19enable_sm80_to_sm89INS1_16FlashAttnBwdSm80INS1_25CollectiveMainloopBwdSm80ILi2ELi2EN4cute5tupleIJNS5_1CILi128EEES8_NS7_ILi64EEEEEENS_10bfloat16_tEfNS_4arch4Sm80ELb1ELb0ELb1ELb1ELb0ELb0ELb0ELb0ELi2ELi4ELi4ELi4ELb0EEENS1_24CollectiveEpilogueBwdGQAISA_fSD_Li256ELb1ELb0EEENS1_25SingleTileBwdLPTSchedulerILb1ELi128ELb0EEEEEEEEEvNT_6ParamsE$_ZZN4cuteplIJiEJiEEEDaRKNS_15ArithmeticTupleIJDpT_EEERKNS1_IJDpT0_EEEENKUlDpRKT_E_clIJiEEEDaSF_:
[----:B------:R-:W-:Y:S02]  /*104a0*/  IADD3 R2, R1, 0x13b8, RZ ;  /* 0x000013b801027810 */ /* 0x000fe40007ffe0ff */
[----:B------:R-:W-:Y:S02]  /*104b0*/  MOV R10, 0x104e0 ;  /* 0x000104e0000a7802 */ /* 0x000fe40000000f00 */
[----:B------:R-:W-:Y:S02]  /*104c0*/  IADD3 R2, R2, c[0x0][0x20], RZ ;  /* 0x0000080002027a10 */ /* 0x000fe40007ffe0ff */
[----:B------:R-:W-:Y:S05]  /*104d0*/  CALL.REL.NOINC `($_ZN7cutlass13device_kernelIN5flash19enable_sm80_to_sm89INS1_16FlashAttnBwdSm80INS1_25CollectiveMainloopBwdSm80ILi2ELi2EN4cute5tupleIJNS5_1CILi128EEES8_NS7_ILi64EEEEEENS_10bfloat16_tEfNS_4arch4Sm80ELb1ELb0ELb1ELb1ELb0ELb0ELb0ELb0ELi2ELi4ELi4ELi4ELb0EEENS1_24CollectiveEpilogueBwdGQAISA_fSD_Li256ELb1ELb0EEENS1_25SingleTileBwdLPTSchedulerILb1ELi128ELb0EEEEEEEEEvNT_6ParamsE$_ZN4cute5tupleIJiEEC2ERKi) ;  /* 0xffffac4000007944 */ /* 0x000fea0003c3ffff */
[----:B------:R1:W5:Y:S01]  /*104e0*/  LDL R3, [R1+0x13b8] ;  /* 0x0013b80001037983 */ /* 0x0003620000100800 */
[----:B------:R-:W-:Y:S02]  /*104f0*/  MOV R8, R6 ;  /* 0x0000000600087202 */ /* 0x000fe40000000f00 */
[----:B------:R-:W-:-:S04]  /*10500*/  MOV R9, 0x0 ;  /* 0x0000000000097802 */ /* 0x000fc80000000f00 */
[----:B------:R-:W-:Y:S05]  /*10510*/  RET.REL.NODEC R8 `(_ZN7cutlass13device_kernelIN5flash19enable_sm80_to_sm89INS1_16FlashAttnBwdSm80INS1_25CollectiveMainloopBwdSm80ILi2ELi2EN4cute5tupleIJNS5_1CILi128EEES8_NS7_ILi64EEEEEENS_10bfloat16_tEfNS_4arch4Sm80ELb1ELb0ELb1ELb1ELb0ELb0ELb0ELb0ELi2ELi4ELi4ELi4ELb0EEENS1_24CollectiveEpilogueBwdGQAISA_fSD_Li256ELb1ELb0EEENS1_25SingleTileBwdLPTSchedulerILb1ELi128ELb0EEEEEEEEEvNT_6ParamsE) ;  /* 0xfffefae008007950 */ /* 0x000fea0003c3ffff */
        .type           $_ZN7cutlass13device_kernelIN5flash19enable_sm80_to_sm89INS1_16FlashAttnBwdSm80INS1_25CollectiveMainloopBwdSm80ILi2ELi2EN4cute5tupleIJNS5_1CILi128EEES8_NS7_ILi64EEEEEENS_10bfloat16_tEfNS_4arch4Sm80ELb1ELb0ELb1ELb1ELb0ELb0ELb0ELb0ELi2ELi4ELi4ELi4ELb0EEENS1_24CollectiveEpilogueBwdGQAISA_fSD_Li256ELb1ELb0EEENS1_25SingleTileBwdLPTSchedulerILb1ELi128ELb0EEEEEEEEEvNT_6ParamsE$_ZZN4cuteplIJiiEJNS_1CILi0EEES2_EEEDaRKNS_15ArithmeticTupleIJDpT_EEERKNS3_IJDpT0_EEEENKUlDpRKT_E_clIJiiEEEDaSH_,@function
        .size           $_ZN7cutlass13device_kernelIN5flash19enable_sm80_to_sm89INS1_16FlashAttnBwdSm80INS1_25CollectiveMainloopBwdSm80ILi2ELi2EN4cute5tupleIJNS5_1CILi128EEES8_NS7_ILi64EEEEEENS_10bfloat16_tEfNS_4arch4Sm80ELb1ELb0ELb1ELb1ELb0ELb0ELb0ELb0ELi2ELi4ELi4ELi4ELb0EEENS1_24CollectiveEpilogueBwdGQAISA_fSD_Li256ELb1ELb0EEENS1_25SingleTileBwdLPTSchedulerILb1ELi128ELb0EEEEEEEEEvNT_6ParamsE$_ZZN4cuteplIJiiEJNS_1CILi0EEES2_EEEDaRKNS_15ArithmeticTupleIJDpT_EEERKNS3_IJDpT0_EEEENKUlDpRKT_E_clIJiiEEEDaSH_,($_ZN7cutlass13device_kernelIN5flash19enable_sm80_to_sm89INS1_16FlashAttnBwdSm80INS1_25CollectiveMainloopBwdSm80ILi2ELi2EN4cute5tupleIJNS5_1CILi128EEES8_NS7_ILi64EEEEEENS_10bfloat16_tEfNS_4arch4Sm80ELb1ELb0ELb1ELb1ELb0ELb0ELb0ELb0ELi2ELi4ELi4ELi4ELb0EEENS1_24CollectiveEpilogueBwdGQAISA_fSD_Li256ELb1ELb0EEENS1_25SingleTileBwdLPTSchedulerILb1ELi128ELb0EEEEEEEEEvNT_6ParamsE$_ZZN4cuteplIJiiEJiNS_1CILi0EEEEEEDaRKNS_15ArithmeticTupleIJDpT_EEERKNS3_IJDpT0_EEEENKUlDpRKT_E_clIJiiEEEDaSH_ - $_ZN7cutlass13device_kernelIN5flash19enable_sm80_to_sm89INS1_16FlashAttnBwdSm80INS1_25CollectiveMainloopBwdSm80ILi2ELi2EN4cute5tupleIJNS5_1CILi128EEES8_NS7_ILi64EEEEEENS_10bfloat16_tEfNS_4arch4Sm80ELb1ELb0ELb1ELb1ELb0ELb0ELb0ELb0ELi2ELi4ELi4ELi4ELb0EEENS1_24CollectiveEpilogueBwdGQAISA_fSD_Li256ELb1ELb0EEENS1_25SingleTileBwdLPTSchedulerILb1ELi128ELb0EEEEEEEEEvNT_6ParamsE$_ZZN4cuteplIJiiEJNS_1CILi0EEES2_EEEDaRKNS_15ArithmeticTupleIJDpT_EEERKNS3_IJDpT0_EEEENKUlDpRKT_E_clIJiiEEEDaSH_)
$_ZN7cutlass13device_kernelIN5flash19enable_sm80_to_sm89INS1_16FlashAttnBwdSm80INS1_25CollectiveMainloopBwdSm80ILi2ELi2EN4cute5tupleIJNS5_1CILi128EEES8_NS7_ILi64EEEEEENS_10bfloat16_tEfNS_4arch4Sm80ELb1ELb0ELb1ELb1ELb0ELb0ELb0ELb0ELi2ELi4ELi4ELi4ELb0EEENS1_24CollectiveEpilogueBwdGQAISA_fSD_Li256ELb1ELb0EEENS1_25SingleTileBwdLPTSchedulerILb1ELi128ELb0EEEEEEEEEvNT_6ParamsE$_ZZN4cuteplIJiiEJNS_1CILi0EEES2_EEEDaRKNS_15ArithmeticTupleIJDpT_EEERKNS3_IJDpT0_EEEENKUlDpRKT_E_clIJiiEEEDaSH_:
[----:B------:R-:W-:Y:S01]  /*10520*/  IADD3 R3, R1, 0x16a8, RZ ;  /* 0x000016a801037810 */ /* 0x000fe20007ffe0ff */
[----:B------:R-:W-:Y:S01]  /*10530*/  IMAD.MOV.U32 R10, RZ, RZ, R4 ;  /* 0x000000ffff0a7224 */ /* 0x000fe200078e0004 */
[----:B------:R-:W-:Y:S01]  /*10540*/  MOV R6, 0x10580 ;  /* 0x0001058000067802 */ /* 0x000fe20000000f00 */
[----:B------:R-:W-:Y:S01]  /*10550*/  IMAD.MOV.U32 R2, RZ, RZ, R15 ;  /* 0x000000ffff027224 */ /* 0x000fe200078e000f */
[----:B------:R-:W-:Y:S02]  /*10560*/  IADD3 R3, R3, c[0x0][0x20], RZ ;  /* 0x0000080003037a10 */ /* 0x000fe40007ffe0ff */
[----:B------:R-:W-:Y:S05]  /*10570*/  CALL.REL.NOINC `($_ZN7cutlass13device_kernelIN5flash19enable_sm80_to_sm89INS1_16FlashAttnBwdSm80INS1_25CollectiveMainloopBwdSm80ILi2ELi2EN4cute5tupleIJNS5_1CILi128EEES8_NS7_ILi64EEEEEENS_10bfloat16_tEfNS_4arch4Sm80ELb1ELb0ELb1ELb1ELb0ELb0ELb0ELb0ELi2ELi4ELi4ELi4ELb0EEENS1_24CollectiveEpilogueBwdGQAISA_fSD_Li256ELb1ELb0EEENS1_25SingleTileBwdLPTSchedulerILb1ELi128ELb0EEEEEEEEEvNT_6ParamsE$_ZN4cute5tupleIJiiEEC2ERKiS3_) ;  /* 0xffffac3000007944 */ /* 0x000fea0003c3ffff */
[----:B------:R1:W5:Y:S01]  /*10580*/  LDL.64 R2, [R1+0x16a8] ;  /* 0x0016a80001027983 */ /* 0x0003620000100a00 */
[----:B------:R-:W-:-:S04]  /*10590*/  MOV R79, 0x0 ;  /* 0x00000000004f7802 */ /* 0x000fc80000000f00 */
[----:B------:R-:W-:Y:S05]  /*105a0*/  RET.REL.NODEC R78 `(_ZN7cutlass13device_kernelIN5flash19enable_sm80_to_sm89INS1_16FlashAttnBwdSm80INS1_25CollectiveMainloopBwdSm80ILi2ELi2EN4cute5tupleIJNS5_1CILi128EEES8_NS7_ILi64EEEEEENS_10bfloat16_tEfNS_4arch4Sm80ELb1ELb0ELb1ELb1ELb0ELb0ELb0ELb0ELi2ELi4ELi4ELi4ELb0EEENS1_24CollectiveEpilogueBwdGQAISA_fSD_Li256ELb1ELb0EEENS1_25SingleTileBwdLPTSchedulerILb1ELi128ELb0EEEEEEEEEvNT_6ParamsE) ;  /* 0xfffefa504e007950 */ /* 0x000fea0003c3ffff */
        .type           $_ZN7cutlass13device_kernelIN5flash19enable_sm80_to_sm89INS1_16FlashAttnBwdSm80INS1_25CollectiveMainloopBwdSm80ILi2ELi2EN4cute5tupleIJNS5_1CILi128EEES8_NS7_ILi64EEEEEENS_10bfloat16_tEfNS_4arch4Sm80ELb1ELb0ELb1ELb1ELb0ELb0ELb0ELb0ELi2ELi4ELi4ELi4ELb0EEENS1_24CollectiveEpilogueBwdGQAISA_fSD_Li256ELb1ELb0EEENS1_25SingleTileBwdLPTSchedulerILb1ELi128ELb0EEEEEEEEEvNT_6ParamsE$_ZZN4cuteplIJiiEJiNS_1CILi0EEEEEEDaRKNS_15ArithmeticTupleIJDpT_EEERKNS3_IJDpT0_EEEENKUlDpRKT_E_clIJiiEEEDaSH_,@function
        .size           $_ZN7cutlass13device_kernelIN5flash19enable_sm80_to_sm89INS1_16FlashAttnBwdSm80INS1_25CollectiveMainloopBwdSm80ILi2ELi2EN4cute5tupleIJNS5_1CILi128EEES8_NS7_ILi64EEEEEENS_10bfloat16_tEfNS_4arch4Sm80ELb1ELb0ELb1ELb1ELb0ELb0ELb0ELb0ELi2ELi4ELi4ELi4ELb0EEENS1_24CollectiveEpilogueBwdGQAISA_fSD_Li256ELb1ELb0EEENS1_25SingleTileBwdLPTSchedulerILb1ELi128ELb0EEEEEEEEEvNT_6ParamsE$_ZZN4cuteplIJiiEJiNS_1CILi0EEEEEEDaRKNS_15ArithmeticTupleIJDpT_EEERKNS3_IJDpT0_EEEENKUlDpRKT_E_clIJiiEEEDaSH_,($_ZN7cutlass13device_kernelIN5flash19enable_sm80_to_sm89INS1_16FlashAttnBwdSm80INS1_25CollectiveMainloopBwdSm80ILi2ELi2EN4cute5tupleIJNS5_1CILi128EEES8_NS7_ILi64EEEEEENS_10bfloat16_tEfNS_4arch4Sm80ELb1ELb0ELb1ELb1ELb0ELb0ELb0ELb0ELi2ELi4ELi4ELi4ELb0EEENS1_24CollectiveEpilogueBwdGQAISA_fSD_Li256ELb1ELb0EEENS1_25SingleTileBwdLPTSchedulerILb1ELi128ELb0EEEEEEEEEvNT_6ParamsE$_ZZN4cuteplIJiiEJiiEEEDaRKNS_15ArithmeticTupleIJDpT_EEERKNS1_IJDpT0_EEEENKUlDpRKT_E_clIJiiEEEDaSF_ - $_ZN7cutlass13device_kernelIN5flash19enable_sm80_to_sm89INS1_16FlashAttnBwdSm80INS1_25CollectiveMainloopBwdSm80ILi2ELi2EN4cute5tupleIJNS5_1CILi128EEES8_NS7_ILi64EEEEEENS_10bfloat16_tEfNS_4arch4Sm80ELb1ELb0ELb1ELb1ELb0ELb0ELb0ELb0ELi2ELi4ELi4ELi4ELb0EEENS1_24CollectiveEpilogueBwdGQAISA_fSD_Li256ELb1ELb0EEENS1_25SingleTileBwdLPTSchedulerILb1ELi128ELb0EEEEEEEEEvNT_6ParamsE$_ZZN4cuteplIJiiEJiNS_1CILi0EEEEEEDaRKNS_15ArithmeticTupleIJDpT_EEERKNS3_IJDpT0_EEEENKUlDpRKT_E_clIJiiEEEDaSH_)
$_ZN7cutlass13device_kernelIN5flash19enable_sm80_to_sm89INS1_16FlashAttnBwdSm80INS1_25CollectiveMainloopBwdSm80ILi2ELi2EN4cute5tupleIJNS5_1CILi128EEES8_NS7_ILi64EEEEEENS_10bfloat16_tEfNS_4arch4Sm80ELb1ELb0ELb1ELb1ELb0ELb0ELb0ELb0ELi2ELi4ELi4ELi4ELb0EEENS1_24CollectiveEpilogueBwdGQAISA_fSD_Li256ELb1ELb0EEENS1_25SingleTileBwdLPTSchedulerILb1ELi128ELb0EEEEEEEEEvNT_6ParamsE$_ZZN4cuteplIJiiEJiNS_1CILi0EEEEEEDaRKNS_15ArithmeticTupleIJDpT_EEERKNS3_IJDpT0_EEEENKUlDpRKT_E_clIJiiEEEDaSH_:
[----:B------:R-:W-:Y:S01]  /*105b0*/  IADD3 R3, R1, 0x13b8, RZ ;  /* 0x000013b801037810 */ /* 0x000fe20007ffe0ff */
[----:B------:R-:W-:Y:S01]  /*105c0*/  IMAD.MOV.U32 R2, RZ, RZ, R15 ;  /* 0x000000ffff027224 */ /* 0x000fe200078e000f */
[----:B------:R-:W-:Y:S02]  /*105d0*/  MOV R6, 0x10600 ;  /* 0x0001060000067802 */ /* 0x000fe40000000f00 */
[----:B------:R-:W-:Y:S02]  /*105e0*/  IADD3 R3, R3, c[0x0][0x20], RZ ;  /* 0x0000080003037a10 */ /* 0x000fe40007ffe0ff */
[----:B------:R-:W-:Y:S05]  /*105f0*/  CALL.REL.NOINC `($_ZN7cutlass13device_kernelIN5flash19enable_sm80_to_sm89INS1_16FlashAttnBwdSm80INS1_25CollectiveMainloopBwdSm80ILi2ELi2EN4cute5tupleIJNS5_1CILi128EEES8_NS7_ILi64EEEEEENS_10bfloat16_tEfNS_4arch4Sm80ELb1ELb0ELb1ELb1ELb0ELb0ELb0ELb0ELi2ELi4ELi4ELi4ELb0EEENS1_24CollectiveEpilogueBwdGQAISA_fSD_Li256ELb1ELb0EEENS1_25SingleTileBwdLPTSchedulerILb1ELi128ELb0EEEEEEEEEvNT_6ParamsE$_ZN4cute5tupleIJiiEEC2ERKiS3_) ;  /* 0xffffabb000007944 */ /* 0x000fea0003c3ffff */
[----:B------:R1:W5:Y:S01]  /*10600*/  LDL R2, [R1+0x13b8] ;  /* 0x0013b80001027983 */ /* 0x0003620000100800 */
[----:B------:R-:W-:-:S04]  /*10610*/  MOV R51, 0x0 ;  /* 0x0000000000337802 */ /* 0x000fc80000000f00 */
[----:B------:R-:W-:Y:S05]  /*10620*/  RET.REL.NODEC R50 `(_ZN7cutlass13device_kernelIN5flash19enable_sm80_to_sm89INS1_16FlashAttnBwdSm80INS1_25CollectiveMainloopBwdSm80ILi2ELi2EN4cute5tupleIJNS5_1CILi128EEES8_NS7_ILi64EEEEEENS_10bfloat16_tEfNS_4arch4Sm80ELb1ELb0ELb1ELb1ELb0ELb0ELb0ELb0ELi2ELi4ELi4ELi4ELb0EEENS1_24CollectiveEpilogueBwdGQAISA_fSD_Li256ELb1ELb0EEENS1_25SingleTileBwdLPTSchedulerILb1ELi128ELb0EEEEEEEEEvNT_6ParamsE) ;  /* 0xfffef9d032007950 */ /* 0x000fea0003c3ffff */
        .type           $_ZN7cutlass13device_kernelIN5flash19enable_sm80_to_sm89INS1_16FlashAttnBwdSm80INS1_25CollectiveMainloopBwdSm80ILi2ELi2EN4cute5tupleIJNS5_1CILi128EEES8_NS7_ILi64EEEEEENS_10bfloat16_tEfNS_4arch4Sm80ELb1ELb0ELb1ELb1ELb0ELb0ELb0ELb0ELi2ELi4ELi4ELi4ELb0EEENS1_24CollectiveEpilogueBwdGQAISA_fSD_Li256ELb1ELb0EEENS1_25SingleTileBwdLPTSchedulerILb1ELi128ELb0EEEEEEEEEvNT_6ParamsE$_ZZN4cuteplIJiiEJiiEEEDaRKNS_15ArithmeticTupleIJDpT_EEERKNS1_IJDpT0_EEEENKUlDpRKT_E_clIJiiEEEDaSF_,@function
        .size           $_ZN7cutlass13device_kernelIN5flash19enable_sm80_to_sm89INS1_16FlashAttnBwdSm80INS1_25CollectiveMainloopBwdSm80ILi2ELi2EN4cute5tupleIJNS5_1CILi128EEES8_NS7_ILi64EEEEEENS_10bfloat16_tEfNS_4arch4Sm80ELb1ELb0ELb1ELb1ELb0ELb0ELb0ELb0ELi2ELi4ELi4ELi4ELb0EEENS1_24CollectiveEpilogueBwdGQAISA_fSD_Li256ELb1ELb0EEENS1_25SingleTileBwdLPTSchedulerILb1ELi128ELb0EEEEEEEEEvNT_6ParamsE$_ZZN4cuteplIJiiEJiiEEEDaRKNS_15ArithmeticTupleIJDpT_EEERKNS1_IJDpT0_EEEENKUlDpRKT_E_clIJiiEEEDaSF_,($_ZN7cutlass13device_kernelIN5flash19enable_sm80_to_sm89INS1_16FlashAttnBwdSm80INS1_25CollectiveMainloopBwdSm80ILi2ELi2EN4cute5tupleIJNS5_1CILi128EEES8_NS7_ILi64EEEEEENS_10bfloat16_tEfNS_4arch4Sm80ELb1ELb0ELb1ELb1ELb0ELb0ELb0ELb0ELi2ELi4ELi4ELi4ELb0EEENS1_24CollectiveEpilogueBwdGQAISA_fSD_Li256ELb1ELb0EEENS1_25SingleTileBwdLPTSchedulerILb1ELi128ELb0EEEEEEEEEvNT_6ParamsE$_ZZN5flash25CollectiveMainloopBwdSm80ILi2ELi2EN4cute5tupleIJNS1_1CILi128EEES4_NS3_ILi64EEEEEEN7cutlass10bfloat16_tEfNS7_4arch4Sm80ELb1ELb0ELb1ELb1ELb0ELb0ELb0ELb0ELi2ELi4ELi4ELi4ELb0EE3mmaINS_16FlashAttnBwdSm80ISB_NS_24CollectiveEpilogueBwdGQAIS6_fSA_Li256ELb1ELb0EEENS_25SingleTileBwdLPTSchedulerILb1ELi128ELb0EEEE13SharedStorageENS1_6TensorINS1_11ArrayEngineIfLm32EEENS1_6LayoutINS2_IJNS2_IJNS3_ILi2EEESO_EEESO_NS3_ILi4EEEEEENS2_IJNS2_IJNS3_ILi1EEESO_EEESQ_NS3_ILi8EEEEEEEEEEEEbRKNSB_6ParamsERT0_S12_iNS2_IJiiiEEERT_ENKUlRT_iE_clINSK_INSL_IfLm64EEENSN_INS2_IJSP_SO_SU_EEESV_EEEEEEDaS17_i - $_ZN7cutlass13device_kernelIN5flash19enable_sm80_to_sm89INS1_16FlashAttnBwdSm80INS1_25CollectiveMainloopBwdSm80ILi2ELi2EN4cute5tupleIJNS5_1CILi128EEES8_NS7_ILi64EEEEEENS_10bfloat16_tEfNS_4arch4Sm80ELb1ELb0ELb1ELb1ELb0ELb0ELb0ELb0ELi2ELi4ELi4ELi4ELb0EEENS1_24CollectiveEpilogueBwdGQAISA_fSD_Li256ELb1ELb0EEENS1_25SingleTileBwdLPTSchedulerILb1ELi128ELb0EEEEEEEEEvNT_6ParamsE$_ZZN4cuteplIJiiEJiiEEEDaRKNS_15ArithmeticTupleIJDpT_EEERKNS1_IJDpT0_EEEENKUlDpRKT_E_clIJiiEEEDaSF_)
$_ZN7cutlass13device_kernelIN5flash19enable_sm80_to_sm89INS1_16FlashAttnBwdSm80INS1_25CollectiveMainloopBwdSm80ILi2ELi2EN4cute5tupleIJNS5_1CILi128EEES8_NS7_ILi64EEEEEENS_10bfloat16_tEfNS_4arch4Sm80ELb1ELb0ELb1ELb1ELb0ELb0ELb0ELb0ELi2ELi4ELi4ELi4ELb0EEENS1_24CollectiveEpilogueBwdGQAISA_fSD_Li256ELb1ELb0EEENS1_25SingleTileBwdLPTSchedulerILb1ELi128ELb0EEEEEEEEEvNT_6ParamsE$_ZZN4cuteplIJiiEJiiEEEDaRKNS_15ArithmeticTupleIJDpT_EEERKNS1_IJDpT0_EEEENKUlDpRKT_E_clIJiiEEEDaSF_:
        /* <DEDUP_REMOVED lines=8> */
        .type           $_ZN7cutlass13device_kernelIN5flash19enable_sm80_to_sm89INS1_16FlashAttnBwdSm80INS1_25CollectiveMainloopBwdSm80ILi2ELi2EN4cute5tupleIJNS5_1CILi128EEES8_NS7_ILi64EEEEEENS_10bfloat16_tEfNS_4arch4Sm80ELb1ELb0ELb1ELb1ELb0ELb0ELb0ELb0ELi2ELi4ELi4ELi4ELb0EEENS1_24CollectiveEpilogueBwdGQAISA_fSD_Li256ELb1ELb0EEENS1_25SingleTileBwdLPTSchedulerILb1ELi128ELb0EEEEEEEEEvNT_6ParamsE$_ZZN5flash25CollectiveMainloopBwdSm80ILi2ELi2EN4cute5tupleIJNS1_1CILi128EEES4_NS3_ILi64EEEEEEN7cutlass10bfloat16_tEfNS7_4arch4Sm80ELb1ELb0ELb1ELb1ELb0ELb0ELb0ELb0ELi2ELi4ELi4ELi4ELb0EE3mmaINS_16FlashAttnBwdSm80ISB_NS_24CollectiveEpilogueBwdGQAIS6_fSA_Li256ELb1ELb0EEENS_25SingleTileBwdLPTSchedulerILb1ELi128ELb0EEEE13SharedStorageENS1_6TensorINS1_11ArrayEngineIfLm32EEENS1_6LayoutINS2_IJNS2_IJNS3_ILi2EEESO_EEESO_NS3_ILi4EEEEEENS2_IJNS2_IJNS3_ILi1EEESO_EEESQ_NS3_ILi8EEEEEEEEEEEEbRKNSB_6ParamsERT0_S12_iNS2_IJiiiEEERT_ENKUlRT_iE_clINSK_INSL_IfLm64EEENSN_INS2_IJSP_SO_SU_EEESV_EEEEEEDaS17_i,@function
        .size           $_ZN7cutlass13device_kernelIN5flash19enable_sm80_to_sm89INS1_16FlashAttnBwdSm80INS1_25CollectiveMainloopBwdSm80ILi2ELi2EN4cute5tupleIJNS5_1CILi128EEES8_NS7_ILi64EEEEEENS_10bfloat16_tEfNS_4arch4Sm80ELb1ELb0ELb1ELb1ELb0ELb0ELb0ELb0ELi2ELi4ELi4ELi4ELb0EEENS1_24CollectiveEpilogueBwdGQAISA_fSD_Li256ELb1ELb0EEENS1_25SingleTileBwdLPTSchedulerILb1ELi128ELb0EEEEEEEEEvNT_6ParamsE$_ZZN5flash25CollectiveMainloopBwdSm80ILi2ELi2EN4cute5tupleIJNS1_1CILi128EEES4_NS3_ILi64EEEEEEN7cutlass10bfloat16_tEfNS7_4arch4Sm80ELb1ELb0ELb1ELb1ELb0ELb0ELb0ELb0ELi2ELi4ELi4ELi4ELb0EE3mmaINS_16FlashAttnBwdSm80ISB_NS_24CollectiveEpilogueBwdGQAIS6_fSA_Li256ELb1ELb0EEENS_25SingleTileBwdLPTSchedulerILb1ELi128ELb0EEEE13SharedStorageENS1_6TensorINS1_11ArrayEngineIfLm32EEENS1_6LayoutINS2_IJNS2_IJNS3_ILi2EEESO_EEESO_NS3_ILi4EEEEEENS2_IJNS2_IJNS3_ILi1EEESO_EEESQ_NS3_ILi8EEEEEEEEEEEEbRKNSB_6ParamsERT0_S12_iNS2_IJiiiEEERT_ENKUlRT_iE_clINSK_INSL_IfLm64EEENSN_INS2_IJSP_SO_SU_EEESV_EEEEEEDaS17_i,($_ZN7cutlass13device_kernelIN5flash19enable_sm80_to_sm89INS1_16FlashAttnBwdSm80INS1_25CollectiveMainloopBwdSm80ILi2ELi2EN4cute5tupleIJNS5_1CILi128EEES8_NS7_ILi64EEEEEENS_10bfloat16_tEfNS_4arch4Sm80ELb1ELb0ELb1ELb1ELb0ELb0ELb0ELb0ELi2ELi4ELi4ELi4ELb0EEENS1_24CollectiveEpilogueBwdGQAISA_fSD_Li256ELb1ELb0EEENS1_25SingleTileBwdLPTSchedulerILb1ELi128ELb0EEEEEEEEEvNT_6ParamsE$_ZZN5flash25CollectiveMainloopBwdSm80ILi2ELi2EN4cute5tupleIJNS1_1CILi128EEES4_NS3_ILi64EEEEEEN7cutlass10bfloat16_tEfNS7_4arch4Sm80ELb1ELb0ELb1ELb1ELb0ELb0ELb0ELb0ELi2ELi4ELi4ELi4ELb0EE3mmaINS_16FlashAttnBwdSm80ISB_NS_24CollectiveEpilogueBwdGQAIS6_fSA_Li256ELb1ELb0EEENS_25SingleTileBwdLPTSchedulerILb1ELi128ELb0EEEE13SharedStorageENS1_6TensorINS1_11ArrayEngineIfLm32EEENS1_6LayoutINS2_IJNS2_IJNS3_ILi2EEESO_EEESO_NS3_ILi4EEEEEENS2_IJNS2_IJNS3_ILi1EEESO_EEESQ_NS3_ILi8EEEEEEEEEEEEbRKNSB_6ParamsERT0_S12_iNS2_IJiiiEEERT_ENKUliT_E_clIZSC_ISJ_SX_EbS10_S12_S12_iS13_S15_EUlRS16_iE_EEDaiS16_ - $_ZN7cutlass13device_kernelIN5flash19enable_sm80_to_sm89INS1_16FlashAttnBwdSm80INS1_25CollectiveMainloopBwdSm80ILi2ELi2EN4cute5tupleIJNS5_1CILi128EEES8_NS7_ILi64EEEEEENS_10bfloat16_tEfNS_4arch4Sm80ELb1ELb0ELb1ELb1ELb0ELb0ELb0ELb0ELi2ELi4ELi4ELi4ELb0EEENS1_24CollectiveEpilogueBwdGQAISA_fSD_Li256ELb1ELb0EEENS1_25SingleTileBwdLPTSchedulerILb1ELi128ELb0EEEEEEEEEvNT_6ParamsE$_ZZN5flash25CollectiveMainloopBwdSm80ILi2ELi2EN4cute5tupleIJNS1_1CILi128EEES4_NS3_ILi64EEEEEEN7cutlass10bfloat16_tEfNS7_4arch4Sm80ELb1ELb0ELb1ELb1ELb0ELb0ELb0ELb0ELi2ELi4ELi4ELi4ELb0EE3mmaINS_16FlashAttnBwdSm80ISB_NS_24CollectiveEpilogueBwdGQAIS6_fSA_Li256ELb1ELb0EEENS_25SingleTileBwdLPTSchedulerILb1ELi128ELb0EEEE13SharedStorageENS1_6TensorINS1_11ArrayEngineIfLm32EEENS1_6LayoutINS2_IJNS2_IJNS3_ILi2EEESO_EEESO_NS3_ILi4EEEEEENS2_IJNS2_IJNS3_ILi1EEESO_EEESQ_NS3_ILi8EEEEEEEEEEEEbRKNSB_6ParamsERT0_S12_iNS2_IJiiiEEERT_ENKUlRT_iE_clINSK_INSL_IfLm64EEENSN_INS2_IJSP_SO_SU_EEESV_EEEEEEDaS17_i)
$_ZN7cutlass13device_kernelIN5flash19enable_sm80_to_sm89INS1_16FlashAttnBwdSm80INS1_25CollectiveMainloopBwdSm80ILi2ELi2EN4cute5tupleIJNS5_1CILi128EEES8_NS7_ILi64EEEEEENS_10bfloat16_tEfNS_4arch4Sm80ELb1ELb0ELb1ELb1ELb0ELb0ELb0ELb0ELi2ELi4ELi4ELi4ELb0EEENS1_24CollectiveEpilogueBwdGQAISA_fSD_Li256ELb1ELb0EEENS1_25SingleTileBwdLPTSchedulerILb1ELi128ELb0EEEEEEEEEvNT_6ParamsE$_ZZN5flash25CollectiveMainloopBwdSm80ILi2ELi2EN4cute5tupleIJNS1_1CILi128EEES4_NS3_ILi64EEEEEEN7cutlass10bfloat16_tEfNS7_4arch4Sm80ELb1ELb0ELb1ELb1ELb0ELb0ELb0ELb0ELi2ELi4ELi4ELi4ELb0EE3mmaINS_16FlashAttnBwdSm80ISB_NS_24CollectiveEpilogueBwdGQAIS6_fSA_Li256ELb1ELb0EEENS_25SingleTileBwdLPTSchedulerILb1ELi128ELb0EEEE13SharedStorageENS1_6TensorINS1_11ArrayEngineIfLm32EEENS1_6LayoutINS2_IJNS2_IJNS3_ILi2EEESO_EEESO_NS3_ILi4EEEEEENS2_IJNS2_IJNS3_ILi1EEESO_EEESQ_NS3_ILi8EEEEEEEEEEEEbRKNSB_6ParamsERT0_S12_iNS2_IJiiiEEERT_ENKUlRT_iE_clINSK_INSL_IfLm64EEENSN_INS2_IJSP_SO_SU_EEESV_EEEEEEDaS17_i:
        /* <DEDUP_REMOVED lines=14> */
[----:B-1---5:R-:W-:Y:S05]  /*10790*/  CALL.REL.NOINC `($_ZN7cutlass13device_kernelIN5flash19enable_sm80_to_sm89INS1_16FlashAttnBwdSm80INS1_25CollectiveMainloopBwdSm80ILi2ELi2EN4cute5tupleIJNS5_1CILi128EEES8_NS7_ILi64EEEEEENS_10bfloat16_tEfNS_4arch4Sm80ELb1ELb0ELb1ELb1ELb0ELb0ELb0ELb0ELi2ELi4ELi4ELi4ELb0EEENS1_24CollectiveEpilogueBwdGQAISA_fSD_Li256ELb1ELb0EEENS1_25SingleTileBwdLPTSchedulerILb1ELi128ELb0EEEEEEEEEvNT_6ParamsE$_ZZN4cute7idx2crdIiNS_5tupleIJNS_1CILi32EEENS2_ILi4EEENS2_ILi2EEENS2_ILi1EEEEEENS1_IJS6_S3_NS2_ILi128EEENS2_ILi0EEEEEEEEDaRKT_RKT0_RKT1_ENKUlRKT_RKT0_E_clIS3_S6_EEDaSM_SP_) ;  /* 0xfffff44000007944 */ /* 0x022fea0003c3ffff */
[----:B------:R-:W-:Y:S02]  /*107a0*/  MOV R4, 0x107c0 ;  /* 0x000107c000047802 */ /* 0x000fe40000000f00 */
[----:B------:R-:W-:Y:S05]  /*107b0*/  CALL.REL.NOINC `($_ZN7cutlass13device_kernelIN5flash19enable_sm80_to_sm89INS1_16FlashAttnBwdSm80INS1_25CollectiveMainloopBwdSm80ILi2ELi2EN4cute5tupleIJNS5_1CILi128EEES8_NS7_ILi64EEEEEENS_10bfloat16_tEfNS_4arch4Sm80ELb1ELb0ELb1ELb1ELb0ELb0ELb0ELb0ELi2ELi4ELi4ELi4ELb0EEENS1_24CollectiveEpilogueBwdGQAISA_fSD_Li256ELb1ELb0EEENS1_25SingleTileBwdLPTSchedulerILb1ELi128ELb0EEEEEEEEEvNT_6ParamsE$_ZZN4cute7idx2crdIiNS_5tupleIJNS_1CILi32EEENS2_ILi4EEENS2_ILi2EEENS2_ILi1EEEEEENS1_IJS6_S3_NS2_ILi128EEENS2_ILi0EEEEEEEEDaRKT_RKT0_RKT1_ENKUlRKT_RKT0_E_clIS4_S3_EEDaSM_SP_) ;  /* 0xfffff48000007944 */ /* 0x000fea0003c3ffff */
[----:B------:R1:W-:Y:S01]  /*107c0*/  STL [R1+0x1388], R6 ;  /* 0x0013880601007387 */ /* 0x0003e20000100800 */
[----:B------:R-:W-:-:S03]  /*107d0*/  MOV R4, 0x107f0 ;  /* 0x000107f000047802 */ /* 0x000fc60000000f00 */
[----:B-1----:R-:W-:Y:S05]  /*107e0*/  CALL.REL.NOINC `($_ZN7cutlass13device_kernelIN5flash19enable_sm80_to_sm89INS1_16FlashAttnBwdSm80INS1_25CollectiveMainloopBwdSm80ILi2ELi2EN4cute5tupleIJNS5_1CILi128EEES8_NS7_ILi64EEEEEENS_10bfloat16_tEfNS_4arch4Sm80ELb1ELb0ELb1ELb1ELb0ELb0ELb0ELb0ELi2ELi4ELi4ELi4ELb0EEENS1_24CollectiveEpilogueBwdGQAISA_fSD_Li256ELb1ELb0EEENS1_25SingleTileBwdLPTSchedulerILb1ELi128ELb0EEEEEEEEEvNT_6ParamsE$_ZZN4cute7idx2crdIiNS_5tupleIJNS_1CILi32EEENS2_ILi4EEENS2_ILi2EEENS2_ILi1EEEEEENS1_IJS6_S3_NS2_ILi128EEENS2_ILi0EEEEEEEEDaRKT_RKT0_RKT1_ENKUlRKT_RKT0_E_clIS5_S8_EEDaSM_SP_) ;  /* 0xfffff4e000007944 */ /* 0x002fea0003c3ffff */
[----:B------:R1:W-:Y:S01]  /*107f0*/  STL [R1+0x1394], R2 ;  /* 0x0013940201007387 */ /* 0x0003e20000100800 */
[----:B------:R-:W-:-:S03]  /*10800*/  MOV R4, 0x10820 ;  /* 0x0001082000047802 */ /* 0x000fc60000000f00 */
[----:B-1----:R-:W-:Y:S05]  /*10810*/  CALL.REL.NOINC `($_ZN7cutlass13device_kernelIN5flash19enable_sm80_to_sm89INS1_16FlashAttnBwdSm80INS1_25CollectiveMainloopBwdSm80ILi2ELi2EN4cute5tupleIJNS5_1CILi128EEES8_NS7_ILi64EEEEEENS_10bfloat16_tEfNS_4arch4Sm80ELb1ELb0ELb1ELb1ELb0ELb0ELb0ELb0ELi2ELi4ELi4ELi4ELb0EEENS1_24CollectiveEpilogueBwdGQAISA_fSD_Li256ELb1ELb0EEENS1_25SingleTileBwdLPTSchedulerILb1ELi128ELb0EEEEEEEEEvNT_6ParamsE$_ZZN4cute9transformINS_5tupleIJNS_1CILi32EEENS2_ILi4EEENS2_ILi2EEENS2_ILi1EEEEEENS1_IJS6_S3_NS2_ILi128EEENS2_ILi0EEEEEEZNS_7idx2crdIiS7_SA_EEDaRKT_RKT0_RKT1_EUlRKT_RKT0_E_EEDaSE_SH_OSI_ENKUlDpSN_E_clIJiiiS9_EEEDaST_) ;  /* 0xfffff5c000007944 */ /* 0x002fea0003c3ffff */
[----:B------:R-:W-:Y:S02]  /*10820*/  MOV R4, 0x10840 ;  /* 0x0001084000047802 */ /* 0x000fe40000000f00 */
[----:B--2--5:R-:W-:Y:S05]  /*10830*/  CALL.REL.NOINC `($_ZN7cutlass13device_kernelIN5flash19enable_sm80_to_sm89INS1_16FlashAttnBwdSm80INS1_25CollectiveMainloopBwdSm80ILi2ELi2EN4cute5tupleIJNS5_1CILi128EEES8_NS7_ILi64EEEEEENS_10bfloat16_tEfNS_4arch4Sm80ELb1ELb0ELb1ELb1ELb0ELb0ELb0ELb0ELi2ELi4ELi4ELi4ELb0EEENS1_24CollectiveEpilogueBwdGQAISA_fSD_Li256ELb1ELb0EEENS1_25SingleTileBwdLPTSchedulerILb1ELi128ELb0EEEEEEEEEvNT_6ParamsE$_ZZN4cute7crd2crdINS_5tupleIJiiiNS_1CILi0EEEEEENS1_IJNS2_ILi32EEENS2_ILi4EEENS2_ILi2EEENS2_ILi1EEEEEENS1_IJS8_S8_S8_S8_EEEEEDaRKT_RKT0_RKT1_ENKUlRKT_RKT0_RKT1_E_clIiS5_S8_EEDaSM_SP_SS_) ;  /* 0xffffe92000007944 */ /* 0x024fea0003c3ffff */
[----:B------:R-:W-:Y:S02]  /*10840*/  MOV R8, R2 ;  /* 0x0000000200087202 */ /* 0x000fe40000000f00 */
[----:B------:R-:W-:Y:S02]  /*10850*/  MOV R2, 0x10870 ;  /* 0x0001087000027802 */ /* 0x000fe40000000f00 */
[----:B------:R-:W-:Y:S05]  /*10860*/  CALL.REL.NOINC `($_ZN7cutlass13device_kernelIN5flash19enable_sm80_to_sm89INS1_16FlashAttnBwdSm80INS1_25CollectiveMainloopBwdSm80ILi2ELi2EN4cute5tupleIJNS5_1CILi128EEES8_NS7_ILi64EEEEEENS_10bfloat16_tEfNS_4arch4Sm80ELb1ELb0ELb1ELb1ELb0ELb0ELb0ELb0ELi2ELi4ELi4ELi4ELb0EEENS1_24CollectiveEpilogueBwdGQAISA_fSD_Li256ELb1ELb0EEENS1_25SingleTileBwdLPTSchedulerILb1ELi128ELb0EEEEEEEEEvNT_6ParamsE$_ZZN4cute7crd2crdINS_5tupleIJiiiNS_1CILi0EEEEEENS1_IJNS2_ILi32EEENS2_ILi4EEENS2_ILi2EEENS2_ILi1EEEEEENS1_IJS8_S8_S8_S8_EEEEEDaRKT_RKT0_RKT1_ENKUlRKT_RKT0_RKT1_E_clIiS6_S8_EEDaSM_SP_SS_) ;  /* 0xffffe92000007944 */ /* 0x000fea0003c3ffff */
[----:B------:R1:W-:Y:S01]  /*10870*/  STL [R1+0x1388], R3 ;  /* 0x0013880301007387 */ /* 0x0003e20000100800 */
[----:B------:R-:W-:-:S03]  /*10880*/  MOV R2, 0x108a0 ;  /* 0x000108a000027802 */ /* 0x000fc60000000f00 */
[----:B-1----:R-:W-:Y:S05]  /*10890*/  CALL.REL.NOINC `($_ZN7cutlass13device_kernelIN5flash19enable_sm80_to_sm89INS1_16FlashAttnBwdSm80INS1_25CollectiveMainloopBwdSm80ILi2ELi2EN4cute5tupleIJNS5_1CILi128EEES8_NS7_ILi64EEEEEENS_10bfloat16_tEfNS_4arch4Sm80ELb1ELb0ELb1ELb1ELb0ELb0ELb0ELb0ELi2ELi4ELi4ELi4ELb0EEENS1_24CollectiveEpilogueBwdGQAISA_fSD_Li256ELb1ELb0EEENS1_25SingleTileBwdLPTSchedulerILb1ELi128ELb0EEEEEEEEEvNT_6ParamsE$_ZZN4cute7crd2crdINS_5tupleIJiiiNS_1CILi0EEEEEENS1_IJNS2_ILi32EEENS2_ILi4EEENS2_ILi2EEENS2_ILi1EEEEEENS1_IJS8_S8_S8_S8_EEEEEDaRKT_RKT0_RKT1_ENKUlRKT_RKT0_RKT1_E_clIiS7_S8_EEDaSM_SP_SS_) ;  /* 0xffffe92000007944 */ /* 0x002fea0003c3ffff */
[----:B------:R1:W-:Y:S01]  /*108a0*/  STL [R1+0x1394], R5 ;  /* 0x0013940501007387 */ /* 0x0003e20000100800 */
[----:B------:R-:W-:-:S03]  /*108b0*/  MOV R4, 0x108d0 ;  /* 0x000108d000047802 */ /* 0x000fc60000000f00 */
[----:B-1----:R-:W-:Y:S05]  /*108c0*/  CALL.REL.NOINC `($_ZN7cutlass13device_kernelIN5flash19enable_sm80_to_sm89INS1_16FlashAttnBwdSm80INS1_25CollectiveMainloopBwdSm80ILi2ELi2EN4cute5tupleIJNS5_1CILi128EEES8_NS7_ILi64EEEEEENS_10bfloat16_tEfNS_4arch4Sm80ELb1ELb0ELb1ELb1ELb0ELb0ELb0ELb0ELi2ELi4ELi4ELi4ELb0EEENS1_24CollectiveEpilogueBwdGQAISA_fSD_Li256ELb1ELb0EEENS1_25SingleTileBwdLPTSchedulerILb1ELi128ELb0EEEEEEEEEvNT_6ParamsE$_ZZN4cute9transformINS_5tupleIJiiiNS_1CILi0EEEEEENS1_IJNS2_ILi32EEENS2_ILi4EEENS2_ILi2EEENS2_ILi1EEEEEENS1_IJS8_S8_S8_S8_EEEZNS_7crd2crdIS4_S9_SA_EEDaRKT_RKT0_RKT1_EUlRKT_RKT0_RKT1_E_EEDaSE_SH_SK_OT2_ENKUlDpSN_E_clIJiiiS3_EEEDaSX_) ;  /* 0xfffff6b000007944 */ /* 0x002fea0003c3ffff */
[----:B-----5:R2:W-:Y:S01]  /*108d0*/  STL [R1+0x13a8], R8 ;  /* 0x0013a80801007387 */ /* 0x0205e20000100800 */
[----:B------:R-:W-:Y:S01]  /*108e0*/  IADD3 R46, R7, 0x30, RZ ;  /* 0x00000030072e7810 */ /* 0x000fe20007ffe0ff */
[----:B------:R-:W-:Y:S01]  /*108f0*/  IMAD.MOV.U32 R4, RZ, RZ, R2 ;  /* 0x000000ffff047224 */ /* 0x000fe200078e0002 */
[----:B------:R-:W-:Y:S01]  /*10900*/  MOV R6, 0x10950 ;  /* 0x0001095000067802 */ /* 0x000fe20000000f00 */
[----:B------:R2:W-:Y:S01]  /*10910*/  STL.U8 [R1+0x139c], RZ ;  /* 0x00139cff01007387 */ /* 0x0005e20000100000 */
[----:B------:R-:W-:-:S03]  /*10920*/  IMAD.MOV.U32 R47, RZ, RZ, RZ ;  /* 0x000000ffff2f7224 */ /* 0x000fc600078e00ff */
[----:B------:R2:W-:Y:S04]  /*10930*/  STL.64 [R1+0x13a0], R2 ;  /* 0x0013a00201007387 */ /* 0x0005e80000100a00 */
[----:B-12---:R-:W-:Y:S05]  /*10940*/  CALL.REL.NOINC `($_ZN7cutlass13device_kernelIN5flash19enable_sm80_to_sm89INS1_16FlashAttnBwdSm80INS1_25CollectiveMainloopBwdSm80ILi2ELi2EN4cute5tupleIJNS5_1CILi128EEES8_NS7_ILi64EEEEEENS_10bfloat16_tEfNS_4arch4Sm80ELb1ELb0ELb1ELb1ELb0ELb0ELb0ELb0ELi2ELi4ELi4ELi4ELb0EEENS1_24CollectiveEpilogueBwdGQAISA_fSD_Li256ELb1ELb0EEENS1_25SingleTileBwdLPTSchedulerILb1ELi128ELb0EEEEEEEEEvNT_6ParamsE$_ZN4cute3eso3ESOILb1ELb0EJNS_6LayoutINS_5tupleIJNS3_IJNS3_IJNS_1CILi4EEENS4_ILi8EEEEEENS3_IJS5_NS4_ILi2EEEEEEEEENS3_IJNS3_IJS8_S8_EEENS3_IJS8_S6_EEEEEEEEENS3_IJNS3_IJNS3_IJNS_11ScaledBasisIS8_JLi1EEEENSF_INS4_ILi1EEEJLi0EEEEEEENS3_IJNSF_INS4_ILi16EEEJLi0EEEENSF_IS6_JLi1EEEEEEEEEENS3_IJNS3_IJNSF_ISH_JLi1EEEENSF_IS6_JLi0EEEEEEENS3_IJNSF_INS4_ILi64EEEJLi0EEEENSF_ISK_JLi1EEEEEEEEEEEEEEENS_10ViewEngineINS_23ArithmeticTupleIteratorINS_15ArithmeticTupleIJNS4_ILi0EEES12_EEEEEEEEEC2ERKSY_RKS15_) ;  /* 0xffff885000007944 */ /* 0x006fea0003c3ffff */
[----:B------:R-:W-:Y:S01]  /*10950*/  IMAD.MOV.U32 R10, RZ, RZ, R3 ;  /* 0x000000ffff0a7224 */ /* 0x000fe200078e0003 */
[----:B-1----:R-:W-:Y:S01]  /*10960*/  IADD3 R2, R7, 0x28, RZ ;  /* 0x0000002807027810 */ /* 0x002fe20007ffe0ff */
[----:B------:R-:W-:Y:S01]  /*10970*/  IMAD.MOV.U32 R3, RZ, RZ, R15 ;  /* 0x000000ffff037224 */ /* 0x000fe200078e000f */
[----:B------:R-:W-:Y:S02]  /*10980*/  MOV R8, 0x109a0 ;  /* 0x000109a000087802 */ /* 0x000fe40000000f00 */
[----:B------:R-:W-:Y:S05]  /*10990*/  CALL.REL.NOINC `($_ZN7cutlass13device_kernelIN5flash19enable_sm80_to_sm89INS1_16FlashAttnBwdSm80INS1_25CollectiveMainloopBwdSm80ILi2ELi2EN4cute5tupleIJNS5_1CILi128EEES8_NS7_ILi64EEEEEENS_10bfloat16_tEfNS_4arch4Sm80ELb1ELb0ELb1ELb1ELb0ELb0ELb0ELb0ELi2ELi4ELi4ELi4ELb0EEENS1_24CollectiveEpilogueBwdGQAISA_fSD_Li256ELb1ELb0EEENS1_25SingleTileBwdLPTSchedulerILb1ELi128ELb0EEEEEEEEEvNT_6ParamsE$_ZN4cute3eso3ESOILb0ELb0EJiiEEC2ERKiS4_) ;  /* 0xffff630000007944 */ /* 0x000fea0003c3ffff */
[----:B-1----:R-:W2:Y:S01]  /*109a0*/  LDL.64 R2, [R1+0x1388] ;  /* 0x0013880001027983 */ /* 0x002ea20000100a00 */
[----:B------:R-:W-:-:S03]  /*109b0*/  MOV R6, 0x109f0 ;  /* 0x000109f000067802 */ /* 0x000fc60000000f00 */
[----:B--2---:R1:W-:Y:S04]  /*109c0*/  STL [R1+0x1394], R2 ;  /* 0x0013940201007387 */ /* 0x0043e80000100800 */
[----:B------:R1:W-:Y:S02]  /*109d0*/  STL [R1+0x1398], R3 ;  /* 0x0013980301007387 */ /* 0x0003e40000100800 */
[----:B-1----:R-:W-:Y:S05]  /*109e0*/  CALL.REL.NOINC `($_ZN7cutlass13device_kernelIN5flash19enable_sm80_to_sm89INS1_16FlashAttnBwdSm80INS1_25CollectiveMainloopBwdSm80ILi2ELi2EN4cute5tupleIJNS5_1CILi128EEES8_NS7_ILi64EEEEEENS_10bfloat16_tEfNS_4arch4Sm80ELb1ELb0ELb1ELb1ELb0ELb0ELb0ELb0ELi2ELi4ELi4ELi4ELb0EEENS1_24CollectiveEpilogueBwdGQAISA_fSD_Li256ELb1ELb0EEENS1_25SingleTileBwdLPTSchedulerILb1ELi128ELb0EEEEEEEEEvNT_6ParamsE$_ZN4cute3eso3ESOILb0ELb0EJiNS_5tupleIJiiEEEEEC2ERKiRKS3_) ;  /* 0xffff621000007944 */ /* 0x002fea0003c3ffff */
[----:B------:R2:W5:Y:S04]  /*109f0*/  LDL R5, [R1+0x1390] ;  /* 0x0013900001057983 */ /* 0x0005680000100800 */
[----:B-1----:R2:W5:Y:S01]  /*10a00*/  LDL.64 R2, [R1+0x1388] ;  /* 0x0013880001027983 */ /* 0x0025620000100a00 */
[----:B------:R-:W-:-:S03]  /*10a10*/  MOV R6, 0x10a30 ;  /* 0x00010a3000067802 */ /* 0x000fc60000000f00 */
[----:B--2--5:R-:W-:Y:S05]  /*10a20*/  CALL.REL.NOINC `($_ZN7cutlass13device_kernelIN5flash19enable_sm80_to_sm89INS1_16FlashAttnBwdSm80INS1_25CollectiveMainloopBwdSm80ILi2ELi2EN4cute5tupleIJNS5_1CILi128EEES8_NS7_ILi64EEEEEENS_10bfloat16_tEfNS_4arch4Sm80ELb1ELb0ELb1ELb1ELb0ELb0ELb0ELb0ELi2ELi4ELi4ELi4ELb0EEENS1_24CollectiveEpilogueBwdGQAISA_fSD_Li256ELb1ELb0EEENS1_25SingleTileBwdLPTSchedulerILb1ELi128ELb0EEEEEEEEEvNT_6ParamsE$_ZN4cute3eso3ESOILb0ELb1EJNS_5tupleIJiNS2_IJiiEEEEEENS2_IJNS_10UnderscoreENS2_IJS5_S5_EEEEEEEEC2ERKS4_RKS7_) ;  /* 0xffff685000007944 */ /* 0x024fea0003c3ffff */
        /* <DEDUP_REMOVED lines=10> */
[----:B-1---5:R-:W-:Y:S05]  /*10ad0*/  CALL.REL.NOINC `($_ZN7cutlass13device_kernelIN5flash19enable_sm80_to_sm89INS1_16FlashAttnBwdSm80INS1_25CollectiveMainloopBwdSm80ILi2ELi2EN4cute5tupleIJNS5_1CILi128EEES8_NS7_ILi64EEEEEENS_10bfloat16_tEfNS_4arch4Sm80ELb1ELb0ELb1ELb1ELb0ELb0ELb0ELb0ELi2ELi4ELi4ELi4ELb0EEENS1_24CollectiveEpilogueBwdGQAISA_fSD_Li256ELb1ELb0EEENS1_25SingleTileBwdLPTSchedulerILb1ELi128ELb0EEEEEEEEEvNT_6ParamsE$_ZN4cute5tupleIJiEEC2ERKi) ;  /* 0xffffa64000007944 */ /* 0x022fea0003c3ffff */
[----:B------:R1:W5:Y:S01]  /*10ae0*/  LDL R6, [R1+0x1388] ;  /* 0x0013880001067983 */ /* 0x0003620000100800 */
[----:B------:R-:W-:Y:S01]  /*10af0*/  IMAD.MOV.U32 R3, RZ, RZ, R4 ;  /* 0x000000ffff037224 */ /* 0x000fe200078e0004 */
[----:B------:R-:W-:Y:S02]  /*10b00*/  MOV R2, R15 ;  /* 0x0000000f00027202 */ /* 0x000fe40000000f00 */
        /* <DEDUP_REMOVED lines=9> */
[----:B------:R-:W-:-:S02]  /*10ba0*/  MOV R6, 0x10bc0 ;  /* 0x00010bc000067802 */ /* 0x000fc40000000f00 */
[----:B-1---5:R-:W-:Y:S05]  /*10bb0*/  CALL.REL.NOINC `($_ZN7cutlass13device_kernelIN5flash19enable_sm80_to_sm89INS1_16FlashAttnBwdSm80INS1_25CollectiveMainloopBwdSm80ILi2ELi2EN4cute5tupleIJNS5_1CILi128EEES8_NS7_ILi64EEEEEENS_10bfloat16_tEfNS_4arch4Sm80ELb1ELb0ELb1ELb1ELb0ELb0ELb0ELb0ELi2ELi4ELi4ELi4ELb0EEENS1_24CollectiveEpilogueBwdGQAISA_fSD_Li256ELb1ELb0EEENS1_25SingleTileBwdLPTSchedulerILb1ELi128ELb0EEEEEEEEEvNT_6ParamsE$_ZN4cute5tupleIJNS_1CILi0EEEiEEC2ERKS2_RKi) ;  /* 0xffffa47000007944 */ /* 0x022fea0003c3ffff */
[----:B------:R1:W5:Y:S01]  /*10bc0*/  LDL R54, [R1+0x1388] ;  /* 0x0013880001367983 */ /* 0x0003620000100800 */
[----:B------:R-:W-:Y:S01]  /*10bd0*/  IMAD.MOV.U32 R3, RZ, RZ, R4 ;  /* 0x000000ffff037224 */ /* 0x000fe200078e0004 */
[----:B------:R-:W-:-:S02]  /*10be0*/  MOV R2, R7 ;  /* 0x0000000700027202 */ /* 0x000fc40000000f00 */
[----:B------:R-:W-:Y:S02]  /*10bf0*/  MOV R10, 0x10c10 ;  /* 0x00010c10000a7802 */ /* 0x000fe40000000f00 */
[----:B-1---5:R-:W-:Y:S05]  /*10c00*/  CALL.REL.NOINC `($_ZN7cutlass13device_kernelIN5flash19enable_sm80_to_sm89INS1_16FlashAttnBwdSm80INS1_25CollectiveMainloopBwdSm80ILi2ELi2EN4cute5tupleIJNS5_1CILi128EEES8_NS7_ILi64EEEEEENS_10bfloat16_tEfNS_4arch4Sm80ELb1ELb0ELb1ELb1ELb0ELb0ELb0ELb0ELi2ELi4ELi4ELi4ELb0EEENS1_24CollectiveEpilogueBwdGQAISA_fSD_Li256ELb1ELb0EEENS1_25SingleTileBwdLPTSchedulerILb1ELi128ELb0EEEEEEEEEvNT_6ParamsE$_ZN4cute5tupleIJiEEC2ERKi) ;  /* 0xffffa51000007944 */ /* 0x022fea0003c3ffff */
[----:B------:R1:W5:Y:S01]  /*10c10*/  LDL R3, [R1+0x1380] ;  /* 0x0013800001037983 */ /* 0x0003620000100800 */
[----:B------:R-:W-:Y:S02]  /*10c20*/  MOV R2, R15 ;  /* 0x0000000f00027202 */ /* 0x000fe40000000f00 */
[----:B------:R-:W-:Y:S02]  /*10c30*/  MOV R10, 0x10c50 ;  /* 0x00010c50000a7802 */ /* 0x000fe40000000f00 */
[----:B-1---5:R-:W-:Y:S05]  /*10c40*/  CALL.REL.NOINC `($_ZN7cutlass13device_kernelIN5flash19enable_sm80_to_sm89INS1_16FlashAttnBwdSm80INS1_25CollectiveMainloopBwdSm80ILi2ELi2EN4cute5tupleIJNS5_1CILi128EEES8_NS7_ILi64EEEEEENS_10bfloat16_tEfNS_4arch4Sm80ELb1ELb0ELb1ELb1ELb0ELb0ELb0ELb0ELi2ELi4ELi4ELi4ELb0EEENS1_24CollectiveEpilogueBwdGQAISA_fSD_Li256ELb1ELb0EEENS1_25SingleTileBwdLPTSchedulerILb1ELi128ELb0EEEEEEEEEvNT_6ParamsE$_ZN4cute5tupleIJiEEC2ERKi) ;  /* 0xffffa4d000007944 */ /* 0x022fea0003c3ffff */
[----:B------:R1:W5:Y:S01]  /*10c50*/  LDL R3, [R1+0x1388] ;  /* 0x0013880001037983 */ /* 0x0003620000100800 */
[----:B------:R-:W-:Y:S02]  /*10c60*/  MOV R2, R15 ;  /* 0x0000000f00027202 */ /* 0x000fe40000000f00 */
[----:B------:R-:W-:Y:S02]  /*10c70*/  MOV R6, 0x10c90 ;  /* 0x00010c9000067802 */ /* 0x000fe40000000f00 */
[----:B-1---5:R-:W-:Y:S05]  /*10c80*/  CALL.REL.NOINC `($_ZN7cutlass13device_kernelIN5flash19enable_sm80_to_sm89INS1_16FlashAttnBwdSm80INS1_25CollectiveMainloopBwdSm80ILi2ELi2EN4cute5tupleIJNS5_1CILi128EEES8_NS7_ILi64EEEEEENS_10bfloat16_tEfNS_4arch4Sm80ELb1ELb0ELb1ELb1ELb0ELb0ELb0ELb0ELi2ELi4ELi4ELi4ELb0EEENS1_24CollectiveEpilogueBwdGQAISA_fSD_Li256ELb1ELb0EEENS1_25SingleTileBwdLPTSchedulerILb1ELi128ELb0EEEEEEEEEvNT_6ParamsE$_ZN4cute3eso3ESOILb0ELb1EJiNS_1CILi0EEEEEC2ERKiRKS3_) ;  /* 0xffff680000007944 */ /* 0x022fea0003c3ffff */
[----:B------:R2:W5:Y:S01]  /*10c90*/  LDL R10, [R1+0x1388] ;  /* 0x00138800010a7983 */ /* 0x0005620000100800 */
[----:B------:R-:W-:-:S03]  /*10ca0*/  MOV R4, 0x10cd0 ;  /* 0x00010cd000047802 */ /* 0x000fc60000000f00 */
[----:B------:R2:W-:Y:S04]  /*10cb0*/  STL [R1+0x1388], R54 ;  /* 0x0013883601007387 */ /* 0x0005e80000100800 */
[----:B-12--5:R-:W-:Y:S05]  /*10cc0*/  CALL.REL.NOINC `($_ZN7cutlass13device_kernelIN5flash19enable_sm80_to_sm89INS1_16FlashAttnBwdSm80INS1_25CollectiveMainloopBwdSm80ILi2ELi2EN4cute5tupleIJNS5_1CILi128EEES8_NS7_ILi64EEEEEENS_10bfloat16_tEfNS_4arch4Sm80ELb1ELb0ELb1ELb1ELb0ELb0ELb0ELb0ELi2ELi4ELi4ELi4ELb0EEENS1_24CollectiveEpilogueBwdGQAISA_fSD_Li256ELb1ELb0EEENS1_25SingleTileBwdLPTSchedulerILb1ELi128ELb0EEEEEEEEEvNT_6ParamsE$_ZZN4cuteplIJNS_1CILi0EEEiEJiEEEDaRKNS_15ArithmeticTupleIJDpT_EEERKNS3_IJDpT0_EEEENKUlDpRKT_E_clIJiiEEEDaSH_) ;  /* 0xfffff5e000007944 */ /* 0x026fea0003c3ffff */
[----:B------:R-:W-:Y:S01]  /*10cd0*/  IMAD.SHL.U32 R3, R5, 0x10, RZ ;  /* 0x0000001005037824 */ /* 0x000fe200078e00ff */
[----:B------:R-:W-:Y:S02]  /*10ce0*/  MOV R2, R15 ;  /* 0x0000000f00027202 */ /* 0x000fe40000000f00 */
[----:B------:R-:W-:Y:S02]  /*10cf0*/  MOV R10, 0x10d10 ;  /* 0x00010d10000a7802 */ /* 0x000fe40000000f00 */
[----:B-1---5:R-:W-:Y:S05]  /*10d00*/  CALL.REL.NOINC `($_ZN7cutlass13device_kernelIN5flash19enable_sm80_to_sm89INS1_16FlashAttnBwdSm80INS1_25CollectiveMainloopBwdSm80ILi2ELi2EN4cute5tupleIJNS5_1CILi128EEES8_NS7_ILi64EEEEEENS_10bfloat16_tEfNS_4arch4Sm80ELb1ELb0ELb1ELb1ELb0ELb0ELb0ELb0ELi2ELi4ELi4ELi4ELb0EEENS1_24CollectiveEpilogueBwdGQAISA_fSD_Li256ELb1ELb0EEENS1_25SingleTileBwdLPTSchedulerILb1ELi128ELb0EEEEEEEEEvNT_6ParamsE$_ZN4cute5tupleIJiEEC2ERKi) ;  /* 0xffffa41000007944 */ /* 0x022fea0003c3ffff */
[----:B------:R1:W5:Y:S01]  /*10d10*/  LDL R4, [R1+0x1388] ;  /* 0x0013880001047983 */ /* 0x0003620000100800 */
[----:B------:R-:W-:Y:S01]  /*10d20*/  IMAD.SHL.U32 R3, R52, 0x8, RZ ;  /* 0x0000000834037824 */ /* 0x000fe200078e00ff */
        /* <DEDUP_REMOVED lines=20> */
[----:B-1---5:R-:W-:Y:S05]  /*10e70*/  CALL.REL.NOINC `($_ZN7cutlass13device_kernelIN5flash19enable_sm80_to_sm89INS1_16FlashAttnBwdSm80INS1_25CollectiveMainloopBwdSm80ILi2ELi2EN4cute5tupleIJNS5_1CILi128EEES8_NS7_ILi64EEEEEENS_10bfloat16_tEfNS_4arch4Sm80ELb1ELb0ELb1ELb1ELb0ELb0ELb0ELb0ELi2ELi4ELi4ELi4ELb0EEENS1_24CollectiveEpilogueBwdGQAISA_fSD_Li256ELb1ELb0EEENS1_25SingleTileBwdLPTSchedulerILb1ELi128ELb0EEEEEEEEEvNT_6ParamsE$_ZN4cute5tupleIJNS_1CILi0EEEiEEC2ERKS2_RKi) ;  /* 0xffffa1b000007944 */ /* 0x022fea0003c3ffff */
[----:B------:R1:W5:Y:S01]  /*10e80*/  LDL R52, [R1+0x1388] ;  /* 0x0013880001347983 */ /* 0x0003620000100800 */
[----:B------:R-:W-:Y:S01]  /*10e90*/  IMAD.MOV.U32 R3, RZ, RZ, R4 ;  /* 0x000000ffff037224 */ /* 0x000fe200078e0004 */
[----:B------:R-:W-:Y:S02]  /*10ea0*/  MOV R2, R15 ;  /* 0x0000000f00027202 */ /* 0x000fe40000000f00 */
[----:B------:R-:W-:-:S02]  /*10eb0*/  MOV R6, 0x10ed0 ;  /* 0x00010ed000067802 */ /* 0x000fc40000000f00 */
[----:B-1---5:R-:W-:Y:S05]  /*10ec0*/  CALL.REL.NOINC `($_ZN7cutlass13device_kernelIN5flash19enable_sm80_to_sm89INS1_16FlashAttnBwdSm80INS1_25CollectiveMainloopBwdSm80ILi2ELi2EN4cute5tupleIJNS5_1CILi128EEES8_NS7_ILi64EEEEEENS_10bfloat16_tEfNS_4arch4Sm80ELb1ELb0ELb1ELb1ELb0ELb0ELb0ELb0ELi2ELi4ELi4ELi4ELb0EEENS1_24CollectiveEpilogueBwdGQAISA_fSD_Li256ELb1ELb0EEENS1_25SingleTileBwdLPTSchedulerILb1ELi128ELb0EEEEEEEEEvNT_6ParamsE$_ZN4cute3eso3ESOILb0ELb1EJiNS_1CILi0EEEEEC2ERKiRKS3_) ;  /* 0xffff65c000007944 */ /* 0x022fea0003c3ffff */
[----:B------:R2:W5:Y:S01]  /*10ed0*/  LDL R10, [R1+0x1388] ;  /* 0x00138800010a7983 */ /* 0x0005620000100800 */
[----:B------:R-:W-:-:S02]  /*10ee0*/  MOV R11, R15 ;  /* 0x0000000f000b7202 */ /* 0x000fc40000000f00 */
[----:B------:R-:W-:Y:S01]  /*10ef0*/  MOV R76, 0x10f20 ;  /* 0x00010f20004c7802 */ /* 0x000fe20000000f00 */
[----:B------:R2:W-:Y:S04]  /*10f00*/  STL [R1+0x1388], R52 ;  /* 0x0013883401007387 */ /* 0x0005e80000100800 */
[----:B-12--5:R-:W-:Y:S05]  /*10f10*/  CALL.REL.NOINC `($_ZN7cutlass13device_kernelIN5flash19enable_sm80_to_sm89INS1_16FlashAttnBwdSm80INS1_25CollectiveMainloopBwdSm80ILi2ELi2EN4cute5tupleIJNS5_1CILi128EEES8_NS7_ILi64EEEEEENS_10bfloat16_tEfNS_4arch4Sm80ELb1ELb0ELb1ELb1ELb0ELb0ELb0ELb0ELi2ELi4ELi4ELi4ELb0EEENS1_24CollectiveEpilogueBwdGQAISA_fSD_Li256ELb1ELb0EEENS1_25SingleTileBwdLPTSchedulerILb1ELi128ELb0EEEEEEEEEvNT_6ParamsE$_ZZN4cuteplIJiEJNS_1CILi0EEEiEEEDaRKNS_15ArithmeticTupleIJDpT_EEERKNS3_IJDpT0_EEEENKUlDpRKT_E_clIJiiEEEDaSH_) ;  /* 0xfffff50000007944 */ /* 0x026fea0003c3ffff */
[----:B-----5:R-:W-:Y:S01]  /*10f20*/  IMAD.IADD R4, R3, 0x1, R19 ;  /* 0x0000000103047824 */ /* 0x020fe200078e0213 */
[----:B------:R-:W-:Y:S02]  /*10f30*/  IADD3 R10, R18, R2, RZ ;  /* 0x00000002120a7210 */ /* 0x000fe40007ffe0ff */
[----:B------:R-:W-:Y:S02]  /*10f40*/  MOV R52, 0x10f70 ;  /* 0x00010f7000347802 */ /* 0x000fe40000000f00 */
[----:B------:R2:W-:Y:S04]  /*10f50*/  STL [R1+0x1388], R4 ;  /* 0x0013880401007387 */ /* 0x0005e80000100800 */
[----:B-12---:R-:W-:Y:S05]  /*10f60*/  CALL.REL.NOINC `($_ZN7cutlass13device_kernelIN5flash19enable_sm80_to_sm89INS1_16FlashAttnBwdSm80INS1_25CollectiveMainloopBwdSm80ILi2ELi2EN4cute5tupleIJNS5_1CILi128EEES8_NS7_ILi64EEEEEENS_10bfloat16_tEfNS_4arch4Sm80ELb1ELb0ELb1ELb1ELb0ELb0ELb0ELb0ELi2ELi4ELi4ELi4ELb0EEENS1_24CollectiveEpilogueBwdGQAISA_fSD_Li256ELb1ELb0EEENS1_25SingleTileBwdLPTSchedulerILb1ELi128ELb0EEEEEEEEEvNT_6ParamsE$_ZZN4cuteplIJiiEJiiEEEDaRKNS_15ArithmeticTupleIJDpT_EEERKNS1_IJDpT0_EEEENKUlDpRKT_E_clIJiiEEEDaSF_) ;  /* 0xfffff6c000007944 */ /* 0x006fea0003c3ffff */
[----:B-----5:R2:W-:Y:S01]  /*10f70*/  STL [R1+0x1388], R5 ;  /* 0x0013880501007387 */ /* 0x0205e20000100800 */
[----:B------:R-:W-:-:S03]  /*10f80*/  MOV R78, 0x10fa0 ;  /* 0x00010fa0004e7802 */ /* 0x000fc60000000f00 */
[----:B-12---:R-:W-:Y:S05]  /*10f90*/  CALL.REL.NOINC `($_ZN7cutlass13device_kernelIN5flash19enable_sm80_to_sm89INS1_16FlashAttnBwdSm80INS1_25CollectiveMainloopBwdSm80ILi2ELi2EN4cute5tupleIJNS5_1CILi128EEES8_NS7_ILi64EEEEEENS_10bfloat16_tEfNS_4arch4Sm80ELb1ELb0ELb1ELb1ELb0ELb0ELb0ELb0ELi2ELi4ELi4ELi4ELb0EEENS1_24CollectiveEpilogueBwdGQAISA_fSD_Li256ELb1ELb0EEENS1_25SingleTileBwdLPTSchedulerILb1ELi128ELb0EEEEEEEEEvNT_6ParamsE$_ZZN4cuteplIJiiEJNS_1CILi0EEES2_EEEDaRKNS_15ArithmeticTupleIJDpT_EEERKNS3_IJDpT0_EEEENKUlDpRKT_E_clIJiiEEEDaSH_) ;  /* 0xfffff58000007944 */ /* 0x006fea0003c3ffff */
[----:B------:R-:W-:Y:S02]  /*10fa0*/  MOV R6, 0x10fc0 ;  /* 0x00010fc000067802 */ /* 0x000fe40000000f00 */
[----:B-1---5:R-:W-:Y:S05]  /*10fb0*/  CALL.REL.NOINC `($_ZN7cutlass13device_kernelIN5flash19enable_sm80_to_sm89INS1_16FlashAttnBwdSm80INS1_25CollectiveMainloopBwdSm80ILi2ELi2EN4cute5tupleIJNS5_1CILi128EEES8_NS7_ILi64EEEEEENS_10bfloat16_tEfNS_4arch4Sm80ELb1ELb0ELb1ELb1ELb0ELb0ELb0ELb0ELi2ELi4ELi4ELi4ELb0EEENS1_24CollectiveEpilogueBwdGQAISA_fSD_Li256ELb1ELb0EEENS1_25SingleTileBwdLPTSchedulerILb1ELi128ELb0EEEEEEEEEvNT_6ParamsE$_ZN4cute3eso3ESOILb1ELb0EJNS_6LayoutINS_5tupleIJNS3_IJNS_1CILi2EEES5_EEES5_NS4_ILi8EEEEEENS3_IJNS3_IJNS_11ScaledBasisINS4_ILi1EEEJLi1EEEENS9_IS7_JLi0EEEEEEENS9_INS4_ILi64EEEJLi0EEEENS9_INS4_ILi16EEEJLi1EEEEEEEEENS_15ArithmeticTupleIJiiEEEEEC2ERKSJ_RKSL_) ;  /* 0xffff8ad000007944 */ /* 0x022fea0003c3ffff */
[----:B------:R-:W2:Y:S01]  /*10fc0*/  LDL.64 R10, [R1+0x1388] ;  /* 0x00138800010a7983 */ /* 0x000ea20000100a00 */
[----:B-1----:R-:W-:-:S03]  /*10fd0*/  MOV R4, 0x11000 ;  /* 0x0001100000047802 */ /* 0x002fc60000000f00 */
[----:B--2---:R1:W-:Y:S04]  /*10fe0*/  STL [R1+0x1388], R11 ;  /* 0x0013880b01007387 */ /* 0x0043e80000100800 */
[----:B-1----:R-:W-:Y:S05]  /*10ff0*/  CALL.REL.NOINC `($_ZN7cutlass13device_kernelIN5flash19enable_sm80_to_sm89INS1_16FlashAttnBwdSm80INS1_25CollectiveMainloopBwdSm80ILi2ELi2EN4cute5tupleIJNS5_1CILi128EEES8_NS7_ILi64EEEEEENS_10bfloat16_tEfNS_4arch4Sm80ELb1ELb0ELb1ELb1ELb0ELb0ELb0ELb0ELi2ELi4ELi4ELi4ELb0EEENS1_24CollectiveEpilogueBwdGQAISA_fSD_Li256ELb1ELb0EEENS1_25SingleTileBwdLPTSchedulerILb1ELi128ELb0EEEEEEEEEvNT_6ParamsE$_ZZN4cuteplIJNS_1CILi0EEES2_EJiiEEEDaRKNS_15ArithmeticTupleIJDpT_EEERKNS3_IJDpT0_EEEENKUlDpRKT_E_clIJiiEEEDaSH_) ;  /* 0xfffff1c000007944 */ /* 0x002fea0003c3ffff */
[----:B------:R-:W-:Y:S02]  /*11000*/  MOV R6, 0x11020 ;  /* 0x0001102000067802 */ /* 0x000fe40000000f00 */
[----:B-1---5:R-:W-:Y:S05]  /*11010*/  CALL.REL.NOINC `($_ZN7cutlass13device_kernelIN5flash19enable_sm80_to_sm89INS1_16FlashAttnBwdSm80INS1_25CollectiveMainloopBwdSm80ILi2ELi2EN4cute5tupleIJNS5_1CILi128EEES8_NS7_ILi64EEEEEENS_10bfloat16_tEfNS_4arch4Sm80ELb1ELb0ELb1ELb1ELb0ELb0ELb0ELb0ELi2ELi4ELi4ELi4ELb0EEENS1_24CollectiveEpilogueBwdGQAISA_fSD_Li256ELb1ELb0EEENS1_25SingleTileBwdLPTSchedulerILb1ELi128ELb0EEEEEEEEEvNT_6ParamsE$_ZN4cute3eso3ESOILb1ELb0EJNS_6LayoutINS_5tupleIJNS3_IJNS_1CILi2EEES5_EEES5_NS4_ILi8EEEEEENS3_IJNS3_IJNS_11ScaledBasisINS4_ILi1EEEJLi1EEEENS9_IS7_JLi0EEEEEEENS9_INS4_ILi64EEEJLi0EEEENS9_INS4_ILi16EEEJLi1EEEEEEEEENS_10ViewEngineINS_23ArithmeticTupleIteratorINS_15ArithmeticTupleIJiiEEEEEEEEEC2ERKSJ_RKSP_) ;  /* 0xffff8a1000007944 */ /* 0x022fea0003c3ffff */
[----:B-1----:R1:W5:Y:S01]  /*11020*/  LDL.64 R2, [R1+0x1388] ;  /* 0x0013880001027983 */ /* 0x0023620000100a00 */
[----:B------:R-:W-:Y:S01]  /*11030*/  IMAD.MOV.U32 R52, RZ, RZ, R48 ;  /* 0x000000ffff347224 */ /* 0x000fe200078e0030 */
[----:B------:R-:W-:Y:S02]  /*11040*/  MOV R53, R49 ;  /* 0x0000003100357202 */ /* 0x000fe40000000f00 */
[----:B------:R-:W-:Y:S02]  /*11050*/  MOV R6, 0x11070 ;  /* 0x0001107000067802 */ /* 0x000fe40000000f00 */
[----:B-1---5:R-:W-:Y:S05]  /*11060*/  CALL.REL.NOINC `($_ZN7cutlass13device_kernelIN5flash19enable_sm80_to_sm89INS1_16FlashAttnBwdSm80INS1_25CollectiveMainloopBwdSm80ILi2ELi2EN4cute5tupleIJNS5_1CILi128EEES8_NS7_ILi64EEEEEENS_10bfloat16_tEfNS_4arch4Sm80ELb1ELb0ELb1ELb1ELb0ELb0ELb0ELb0ELi2ELi4ELi4ELi4ELb0EEENS1_24CollectiveEpilogueBwdGQAISA_fSD_Li256ELb1ELb0EEENS1_25SingleTileBwdLPTSchedulerILb1ELi128ELb0EEEEEEEEEvNT_6ParamsE$_ZN4cute3eso3ESOILb1ELb0EJNS_6LayoutINS_5tupleIJNS3_IJNS_1CILi2EEES5_EEENS3_IJS5_NS4_ILi8EEEEEEEEENS3_IJNS3_IJS5_NS4_ILi4EEEEEENS3_IJNS4_ILi1EEES7_EEEEEEEENS_10ViewEngineIPfEEEEC2ERKSF_RKSI_) ;  /* 0xffff88e000007944 */ /* 0x022fea0003c3ffff */
[----:B------:R2:W5:Y:S01]  /*11070*/  LDL.64 R48, [R1+0x1388] ;  /* 0x0013880001307983 */ /* 0x0005620000100a00 */
[----:B------:R-:W-:-:S03]  /*11080*/  MOV R6, 0x110a0 ;  /* 0x000110a000067802 */ /* 0x000fc60000000f00 */
[----:B-12--5:R-:W-:Y:S05]  /*11090*/  CALL.REL.NOINC `($_ZN7cutlass13device_kernelIN5flash19enable_sm80_to_sm89INS1_16FlashAttnBwdSm80INS1_25CollectiveMainloopBwdSm80ILi2ELi2EN4cute5tupleIJNS5_1CILi128EEES8_NS7_ILi64EEEEEENS_10bfloat16_tEfNS_4arch4Sm80ELb1ELb0ELb1ELb1ELb0ELb0ELb0ELb0ELi2ELi4ELi4ELi4ELb0EEENS1_24CollectiveEpilogueBwdGQAISA_fSD_Li256ELb1ELb0EEENS1_25SingleTileBwdLPTSchedulerILb1ELi128ELb0EEEEEEEEEvNT_6ParamsE$_ZN4cute3eso3ESOILb1ELb0EJNS_6LayoutINS_5tupleIJNS3_IJNS_1CILi2EEES5_EEENS3_IJS5_NS4_ILi8EEEEEEEEENS3_IJNS3_IJNS_11ScaledBasisIS7_JLi0EEEENSA_INS4_ILi64EEEJLi0EEEEEEENS3_IJNSA_INS4_ILi1EEEJLi1EEEENSA_INS4_ILi16EEEJLi1EEEEEEEEEEEENS_10ViewEngineINS_23ArithmeticTupleIteratorINS_15ArithmeticTupleIJiiEEEEEEEEEC2ERKSL_RKSR_) ;  /* 0xffff885000007944 */ /* 0x026fea0003c3ffff */
[----:B-1----:R1:W5:Y:S01]  /*110a0*/  LDL.64 R4, [R1+0x1388] ;  /* 0x0013880001047983 */ /* 0x0023620000100a00 */
[----:B------:R-:W-:-:S03]  /*110b0*/  MOV R6, 0x110d0 ;  /* 0x000110d000067802 */ /* 0x000fc60000000f00 */
[----:B-1---5:R-:W-:Y:S05]  /*110c0*/  CALL.REL.NOINC `($_ZN7cutlass13device_kernelIN5flash19enable_sm80_to_sm89INS1_16FlashAttnBwdSm80INS1_25CollectiveMainloopBwdSm80ILi2ELi2EN4cute5tupleIJNS5_1CILi128EEES8_NS7_ILi64EEEEEENS_10bfloat16_tEfNS_4arch4Sm80ELb1ELb0ELb1ELb1ELb0ELb0ELb0ELb0ELi2ELi4ELi4ELi4ELb0EEENS1_24CollectiveEpilogueBwdGQAISA_fSD_Li256ELb1ELb0EEENS1_25SingleTileBwdLPTSchedulerILb1ELi128ELb0EEEEEEEEEvNT_6ParamsE$_ZN4cute3eso3ESOILb1ELb0EJNS_6LayoutINS_5tupleIJNS3_IJNS3_IJNS_1CILi4EEENS4_ILi8EEEEEENS3_IJS5_NS4_ILi2EEEEEEEEENS3_IJNS3_IJS8_S8_EEENS3_IJS8_S6_EEEEEEEEENS3_IJNS3_IJNS3_IJNS_11ScaledBasisIS8_JLi1EEEENSF_INS4_ILi1EEEJLi0EEEEEEENS3_IJNSF_INS4_ILi16EEEJLi0EEEENSF_IS6_JLi1EEEEEEEEEENS3_IJNS3_IJNSF_ISH_JLi1EEEENSF_IS6_JLi0EEEEEEENS3_IJNSF_INS4_ILi64EEEJLi0EEEENSF_ISK_JLi1EEEEEEEEEEEEEEENS_10ViewEngineINS_23ArithmeticTupleIteratorINS_15ArithmeticTupleIJNS4_ILi0EEES12_EEEEEEEEEC2ERKSY_RKS15_) ;  /* 0xffff80d000007944 */ /* 0x022fea0003c3ffff */
[----:B-1----:R-:W-:Y:S02]  /*110d0*/  MOV R2, 0x110f0 ;  /* 0x000110f000027802 */ /* 0x002fe40000000f00 */
[----:B------:R-:W-:Y:S05]  /*110e0*/  CALL.REL.NOINC `($_ZN7cutlass13device_kernelIN5flash19enable_sm80_to_sm89INS1_16FlashAttnBwdSm80INS1_25CollectiveMainloopBwdSm80ILi2ELi2EN4cute5tupleIJNS5_1CILi128EEES8_NS7_ILi64EEEEEENS_10bfloat16_tEfNS_4arch4Sm80ELb1ELb0ELb1ELb1ELb0ELb0ELb0ELb0ELi2ELi4ELi4ELi4ELb0EEENS1_24CollectiveEpilogueBwdGQAISA_fSD_Li256ELb1ELb0EEENS1_25SingleTileBwdLPTSchedulerILb1ELi128ELb0EEEEEEEEEvNT_6ParamsE$_ZN4cute3eso3ESOILb1ELb0EJNS_6LayoutINS_5tupleIJNS3_IJNS_1CILi2EEES5_EEENS3_IJS5_NS4_ILi8EEEEEEEEENS3_IJNS3_IJNS_11ScaledBasisIS7_JLi0EEEENSA_INS4_ILi64EEEJLi0EEEEEEENS3_IJNSA_INS4_ILi1EEEJLi1EEEENSA_INS4_ILi16EEEJLi1EEEEEEEEEEEENS_10ViewEngineINS_23ArithmeticTupleIteratorINS_15ArithmeticTupleIJNS4_ILi0EEESP_EEEEEEEEEC2ERKSL_RKSS_) ;  /* 0xffff87a000007944 */ /* 0x000fea0003c3ffff */
[----:B------:R2:W-:Y:S01]  /*110f0*/  STL [R1+0x1388], R5 ;  /* 0x0013880501007387 */ /* 0x0005e20000100800 */
[----:B------:R-:W-:-:S03]  /*11100*/  MOV R78, 0x11120 ;  /* 0x00011120004e7802 */ /* 0x000fc60000000f00 */
[----:B-12---:R-:W-:Y:S05]  /*11110*/  CALL.REL.NOINC `($_ZN7cutlass13device_kernelIN5flash19enable_sm80_to_sm89INS1_16FlashAttnBwdSm80INS1_25CollectiveMainloopBwdSm80ILi2ELi2EN4cute5tupleIJNS5_1CILi128EEES8_NS7_ILi64EEEEEENS_10bfloat16_tEfNS_4arch4Sm80ELb1ELb0ELb1ELb1ELb0ELb0ELb0ELb0ELi2ELi4ELi4ELi4ELb0EEENS1_24CollectiveEpilogueBwdGQAISA_fSD_Li256ELb1ELb0EEENS1_25SingleTileBwdLPTSchedulerILb1ELi128ELb0EEEEEEEEEvNT_6ParamsE$_ZZN4cuteplIJiiEJNS_1CILi0EEES2_EEEDaRKNS_15ArithmeticTupleIJDpT_EEERKNS3_IJDpT0_EEEENKUlDpRKT_E_clIJiiEEEDaSH_) ;  /* 0xfffff40000007944 */ /* 0x006fea0003c3ffff */
        /* <DEDUP_REMOVED lines=11> */
[----:B-1----:R-:W-:Y:S05]  /*111d0*/  CALL.REL.NOINC `($_ZN7cutlass13device_kernelIN5flash19enable_sm80_to_sm89INS1_16FlashAttnBwdSm80INS1_25CollectiveMainloopBwdSm80ILi2ELi2EN4cute5tupleIJNS5_1CILi128EEES8_NS7_ILi64EEEEEENS_10bfloat16_tEfNS_4arch4Sm80ELb1ELb0ELb1ELb1ELb0ELb0ELb0ELb0ELi2ELi4ELi4ELi4ELb0EEENS1_24CollectiveEpilogueBwdGQAISA_fSD_Li256ELb1ELb0EEENS1_25SingleTileBwdLPTSchedulerILb1ELi128ELb0EEEEEEEEEvNT_6ParamsE$_ZN4cute3eso3ESOILb0ELb1EJiNS_1CILi0EEEEEC2ERKiRKS3_) ;  /* 0xffff62b000007944 */ /* 0x002fea0003c3ffff */
[----:B-1----:R-:W2:Y:S01]  /*111e0*/  LDL R2, [R1+0x1388] ;  /* 0x0013880001027983 */ /* 0x002ea20000100800 */
[----:B------:R-:W-:Y:S02]  /*111f0*/  MOV R10, 0x11260 ;  /* 0x00011260000a7802 */ /* 0x000fe40000000f00 */
[----:B--2---:R-:W-:-:S04]  /*11200*/  LEA.HI R11, R2, R2, RZ, 0x1 ;  /* 0x00000002020b7211 */ /* 0x004fc800078f08ff */
[----:B------:R-:W-:-:S05]  /*11210*/  LOP3.LUT R3, R11, 0x1ffffffe, RZ, 0xc0, !PT ;  /* 0x1ffffffe0b037812 */ /* 0x000fca00078ec0ff */
[----:B------:R-:W-:Y:S02]  /*11220*/  IMAD.IADD R3, R2, 0x1, -R3 ;  /* 0x0000000102037824 */ /* 0x000fe400078e0a03 */
[----:B------:R-:W-:Y:S02]  /*11230*/  IMAD.MOV.U32 R2, RZ, RZ, R15 ;  /* 0x000000ffff027224 */ /* 0x000fe400078e000f */
[----:B------:R-:W-:Y:S02]  /*11240*/  IMAD.SHL.U32 R3, R3, 0x8, RZ ;  /* 0x0000000803037824 */ /* 0x000fe400078e00ff */
[----:B------:R-:W-:Y:S05]  /*11250*/  CALL.REL.NOINC `($_ZN7cutlass13device_kernelIN5flash19enable_sm80_to_sm89INS1_16FlashAttnBwdSm80INS1_25CollectiveMainloopBwdSm80ILi2ELi2EN4cute5tupleIJNS5_1CILi128EEES8_NS7_ILi64EEEEEENS_10bfloat16_tEfNS_4arch4Sm80ELb1ELb0ELb1ELb1ELb0ELb0ELb0ELb0ELi2ELi4ELi4ELi4ELb0EEENS1_24CollectiveEpilogueBwdGQAISA_fSD_Li256ELb1ELb0EEENS1_25SingleTileBwdLPTSchedulerILb1ELi128ELb0EEEEEEEEEvNT_6ParamsE$_ZN4cute5tupleIJiEEC2ERKi) ;  /* 0xffff9ec000007944 */ /* 0x000fea0003c3ffff */
[----:B------:R1:W5:Y:S01]  /*11260*/  LDL R6, [R1+0x1388] ;  /* 0x0013880001067983 */ /* 0x0003620000100800 */
[----:B------:R-:W-:Y:S01]  /*11270*/  IMAD.SHL.U32 R3, R11, 0x20, RZ ;  /* 0x000000200b037824 */ /* 0x000fe200078e00ff */
[----:B------:R-:W-:Y:S01]  /*11280*/  MOV R10, 0x112c0 ;  /* 0x000112c0000a7802 */ /* 0x000fe20000000f00 */
[----:B------:R-:W-:-:S03]  /*11290*/  IMAD.MOV.U32 R2, RZ, RZ, R15 ;  /* 0x000000ffff027224 */ /* 0x000fc600078e000f */
[----:B------:R-:W-:Y:S02]  /*112a0*/  LOP3.LUT R3, R3, 0xffffffc0, RZ, 0xc0, !PT ;  /* 0xffffffc003037812 */ /* 0x000fe400078ec0ff */
        /* <DEDUP_REMOVED lines=19> */
[----:B------:R-:W2:Y:S02]  /*113e0*/  LDL R3, [R1+0x1388] ;  /* 0x0013880001037983 */ /* 0x000ea40000100800 */
[----:B--2---:R-:W-:Y:S02]  /*113f0*/  IADD3 R3, R6, R3, RZ ;  /* 0x0000000306037210 */ /* 0x004fe40007ffe0ff */
[----:B------:R-:W-:Y:S02]  /*11400*/  MOV R6, 0x11420 ;  /* 0x0001142000067802 */ /* 0x000fe40000000f00 */
[----:B------:R-:W-:Y:S05]  /*11410*/  CALL.REL.NOINC `($_ZN7cutlass13device_kernelIN5flash19enable_sm80_to_sm89INS1_16FlashAttnBwdSm80INS1_25CollectiveMainloopBwdSm80ILi2ELi2EN4cute5tupleIJNS5_1CILi128EEES8_NS7_ILi64EEEEEENS_10bfloat16_tEfNS_4arch4Sm80ELb1ELb0ELb1ELb1ELb0ELb0ELb0ELb0ELi2ELi4ELi4ELi4ELb0EEENS1_24CollectiveEpilogueBwdGQAISA_fSD_Li256ELb1ELb0EEENS1_25SingleTileBwdLPTSchedulerILb1ELi128ELb0EEEEEEEEEvNT_6ParamsE$_ZZN4cuteplIJiEJiEEEDaRKNS_15ArithmeticTupleIJDpT_EEERKNS1_IJDpT0_EEEENKUlDpRKT_E_clIJiEEEDaSF_) ;  /* 0xfffff08000007944 */ /* 0x000fea0003c3ffff */
[----:B------:R-:W-:Y:S02]  /*11420*/  MOV R2, R15 ;  /* 0x0000000f00027202 */ /* 0x000fe40000000f00 */
[----:B------:R-:W-:Y:S02]  /*11430*/  MOV R6, 0x11450 ;  /* 0x0001145000067802 */ /* 0x000fe40000000f00 */
[----:B-1---5:R-:W-:Y:S05]  /*11440*/  CALL.REL.NOINC `($_ZN7cutlass13device_kernelIN5flash19enable_sm80_to_sm89INS1_16FlashAttnBwdSm80INS1_25CollectiveMainloopBwdSm80ILi2ELi2EN4cute5tupleIJNS5_1CILi128EEES8_NS7_ILi64EEEEEENS_10bfloat16_tEfNS_4arch4Sm80ELb1ELb0ELb1ELb1ELb0ELb0ELb0ELb0ELi2ELi4ELi4ELi4ELb0EEENS1_24CollectiveEpilogueBwdGQAISA_fSD_Li256ELb1ELb0EEENS1_25SingleTileBwdLPTSchedulerILb1ELi128ELb0EEEEEEEEEvNT_6ParamsE$_ZN4cute3eso3ESOILb0ELb1EJiNS_1CILi0EEEEEC2ERKiRKS3_) ;  /* 0xffff604000007944 */ /* 0x022fea0003c3ffff */
[----:B-1----:R1:W5:Y:S01]  /*11450*/  LDL R3, [R1+0x1388] ;  /* 0x0013880001037983 */ /* 0x0023620000100800 */
[----:B------:R-:W-:-:S03]  /*11460*/  MOV R50, 0x11480 ;  /* 0x0001148000327802 */ /* 0x000fc60000000f00 */
[----:B-1---5:R-:W-:Y:S05]  /*11470*/  CALL.REL.NOINC `($_ZN7cutlass13device_kernelIN5flash19enable_sm80_to_sm89INS1_16FlashAttnBwdSm80INS1_25CollectiveMainloopBwdSm80ILi2ELi2EN4cute5tupleIJNS5_1CILi128EEES8_NS7_ILi64EEEEEENS_10bfloat16_tEfNS_4arch4Sm80ELb1ELb0ELb1ELb1ELb0ELb0ELb0ELb0ELi2ELi4ELi4ELi4ELb0EEENS1_24CollectiveEpilogueBwdGQAISA_fSD_Li256ELb1ELb0EEENS1_25SingleTileBwdLPTSchedulerILb1ELi128ELb0EEEEEEEEEvNT_6ParamsE$_ZZN4cuteplIJiEJNS_1CILi0EEES2_EEEDaRKNS_15ArithmeticTupleIJDpT_EEERKNS3_IJDpT0_EEEENKUlDpRKT_E_clIJiS2_EEEDaSH_) ;  /* 0xffffef3000007944 */ /* 0x022fea0003c3ffff */
[----:B------:R2:W-:Y:S01]  /*11480*/  STL [R1+0x1388], R5 ;  /* 0x0013880501007387 */ /* 0x0005e20000100800 */
[----:B-----5:R-:W-:Y:S02]  /*11490*/  IADD3 R10, R3, R4, RZ ;  /* 0x00000004030a7210 */ /* 0x020fe40007ffe0ff */
[----:B------:R-:W-:-:S02]  /*114a0*/  MOV R50, 0x114c0 ;  /* 0x000114c000327802 */ /* 0x000fc40000000f00 */
[----:B-12---:R-:W-:Y:S05]  /*114b0*/  CALL.REL.NOINC `($_ZN7cutlass13device_kernelIN5flash19enable_sm80_to_sm89INS1_16FlashAttnBwdSm80INS1_25CollectiveMainloopBwdSm80ILi2ELi2EN4cute5tupleIJNS5_1CILi128EEES8_NS7_ILi64EEEEEENS_10bfloat16_tEfNS_4arch4Sm80ELb1ELb0ELb1ELb1ELb0ELb0ELb0ELb0ELi2ELi4ELi4ELi4ELb0EEENS1_24CollectiveEpilogueBwdGQAISA_fSD_Li256ELb1ELb0EEENS1_25SingleTileBwdLPTSchedulerILb1ELi128ELb0EEEEEEEEEvNT_6ParamsE$_ZZN4cuteplIJiiEJiNS_1CILi0EEEEEEDaRKNS_15ArithmeticTupleIJDpT_EEERKNS3_IJDpT0_EEEENKUlDpRKT_E_clIJiiEEEDaSH_) ;  /* 0xfffff0f000007944 */ /* 0x006fea0003c3ffff */
[----:B-----5:R-:W-:Y:S02]  /*114c0*/  LEA R3, R43, R2, 0x7 ;  /* 0x000000022b037211 */ /* 0x020fe400078e38ff */
[----:B------:R-:W-:-:S02]  /*114d0*/  MOV R2, 0x114f0 ;  /* 0x000114f000027802 */ /* 0x000fc40000000f00 */
[----:B-1----:R-:W-:Y:S05]  /*114e0*/  CALL.REL.NOINC `($_ZN7cutlass13device_kernelIN5flash19enable_sm80_to_sm89INS1_16FlashAttnBwdSm80INS1_25CollectiveMainloopBwdSm80ILi2ELi2EN4cute5tupleIJNS5_1CILi128EEES8_NS7_ILi64EEEEEENS_10bfloat16_tEfNS_4arch4Sm80ELb1ELb0ELb1ELb1ELb0ELb0ELb0ELb0ELi2ELi4ELi4ELi4ELb0EEENS1_24CollectiveEpilogueBwdGQAISA_fSD_Li256ELb1ELb0EEENS1_25SingleTileBwdLPTSchedulerILb1ELi128ELb0EEEEEEEEEvNT_6ParamsE$_ZN73_INTERNAL_24fd9406_37_flash_bwd_hdim64_bf16_softcap_sm80_cu_8e232a79_330714__viaddmin_s32Eiii) ;  /* 0xffff9f1000007944 */ /* 0x002fea0003c3ffff */
[----:B------:R1:W-:Y:S02]  /*114f0*/  STL [R1+0x13ac], RZ ;  /* 0x0013acff01007387 */ /* 0x0003e40000100800 */
.L_x_2941:
[C---:B--2---:R-:W-:Y:S01]  /*11500*/  IADD3 R50, R17.reuse, 0x1, RZ ;  /* 0x0000000111327810 */ /* 0x044fe20007ffe0ff */
[----:B------:R-:W-:Y:S01]  /*11510*/  IMAD.MOV.U32 R3, RZ, RZ, R17 ;  /* 0x000000ffff037224 */ /* 0x000fe200078e0011 */
[----:B------:R-:W-:Y:S01]  /*11520*/  ISETP.GE.U32.AND P0, PT, R17, 0xf, PT ;  /* 0x0000000f1100780c */ /* 0x000fe20003f06070 */
[----:B------:R-:W-:Y:S01]  /*11530*/  IMAD.MOV.U32 R13, RZ, RZ, R15 ;  /* 0x000000ffff0d7224 */ /* 0x000fe200078e000f */
[----:B-1----:R-:W-:Y:S01]  /*11540*/  MOV R8, 0x11570 ;  /* 0x0001157000087802 */ /* 0x002fe20000000f00 */
[----:B------:R-:W-:-:S05]  /*11550*/  IMAD.MOV.U32 R17, RZ, RZ, R50 ;  /* 0x000000ffff117224 */ /* 0x000fca00078e0032 */
[----:B-1----:R-:W-:Y:S05]  /*11560*/  CALL.REL.NOINC `($_ZN7cutlass13device_kernelIN5flash19enable_sm80_to_sm89INS1_16FlashAttnBwdSm80INS1_25CollectiveMainloopBwdSm80ILi2ELi2EN4cute5tupleIJNS5_1CILi128EEES8_NS7_ILi64EEEEEENS_10bfloat16_tEfNS_4arch4Sm80ELb1ELb0ELb1ELb1ELb0ELb0ELb0ELb0ELi2ELi4ELi4ELi4ELb0EEENS1_24CollectiveEpilogueBwdGQAISA_fSD_Li256ELb1ELb0EEENS1_25SingleTileBwdLPTSchedulerILb1ELi128ELb0EEEEEEEEEvNT_6ParamsE$_ZN4cute3eso3ESOILb1ELb0EJNS_1CILi0EEEiEEC2ERKS3_RKi) ;  /* 0xffff65d000007944 */ /* 0x002fea0003c3ffff */
[----:B------:R-:W2:Y:S01]  /*11570*/  LDL R6, [R1+0x1388] ;  /* 0x0013880001067983 */ /* 0x000ea20000100800 */
[----:B-1----:R-:W-:Y:S01]  /*11580*/  IMAD.MOV.U32 R2, RZ, RZ, R15 ;  /* 0x000000ffff027224 */ /* 0x002fe200078e000f */
[----:B------:R-:W-:-:S02]  /*11590*/  MOV R10, 0x115e0 ;  /* 0x000115e0000a7802 */ /* 0x000fc40000000f00 */
[----:B--2---:R-:W-:-:S04]  /*115a0*/  LEA.HI R11, R6, R6, RZ, 0x1 ;  /* 0x00000006060b7211 */ /* 0x004fc800078f08ff */
[----:B------:R-:W-:-:S05]  /*115b0*/  LOP3.LUT R3, R11, 0xfffffffe, RZ, 0xc0, !PT ;  /* 0xfffffffe0b037812 */ /* 0x000fca00078ec0ff */
[----:B------:R-:W-:Y:S02]  /*115c0*/  IMAD.IADD R3, R6, 0x1, -R3 ;  /* 0x0000000106037824 */ /* 0x000fe400078e0a03 */
        /* <DEDUP_REMOVED lines=24> */
[----:B-1---5:R-:W-:Y:S05]  /*11750*/  CALL.REL.NOINC `($_ZN7cutlass13device_kernelIN5flash19enable_sm80_to_sm89INS1_16FlashAttnBwdSm80INS1_25CollectiveMainloopBwdSm80ILi2ELi2EN4cute5tupleIJNS5_1CILi128EEES8_NS7_ILi64EEEEEENS_10bfloat16_tEfNS_4arch4Sm80ELb1ELb0ELb1ELb1ELb0ELb0ELb0ELb0ELi2ELi4ELi4ELi4ELb0EEENS1_24CollectiveEpilogueBwdGQAISA_fSD_Li256ELb1ELb0EEENS1_25SingleTileBwdLPTSchedulerILb1ELi128ELb0EEEEEEEEEvNT_6ParamsE$_ZN4cute5tupleIJNS_1CILi0EEEiEEC2ERKS2_RKi) ;  /* 0xffff98d000007944 */ /* 0x022fea0003c3ffff */
[----:B------:R-:W2:Y:S01]  /*11760*/  LDL R2, [R1+0x1388] ;  /* 0x0013880001027983 */ /* 0x000ea20000100800 */
[----:B------:R-:W-:Y:S02]  /*11770*/  MOV R10, 0x117a0 ;  /* 0x000117a0000a7802 */ /* 0x000fe40000000f00 */
[----:B--2---:R-:W-:Y:S02]  /*11780*/  IADD3 R3, R51, R2, RZ ;  /* 0x0000000233037210 */ /* 0x004fe40007ffe0ff */
[----:B------:R-:W-:Y:S05]  /*11790*/  CALL.REL.NOINC `($_ZN7cutlass13device_kernelIN5flash19enable_sm80_to_sm89INS1_16FlashAttnBwdSm80INS1_25CollectiveMainloopBwdSm80ILi2ELi2EN4cute5tupleIJNS5_1CILi128EEES8_NS7_ILi64EEEEEENS_10bfloat16_tEfNS_4arch4Sm80ELb1ELb0ELb1ELb1ELb0ELb0ELb0ELb0ELi2ELi4ELi4ELi4ELb0EEENS1_24CollectiveEpilogueBwdGQAISA_fSD_Li256ELb1ELb0EEENS1_25SingleTileBwdLPTSchedulerILb1ELi128ELb0EEEEEEEEEvNT_6ParamsE$_ZZN4cuteplIJNS_1CILi0EEEiEJS2_iEEEDaRKNS_15ArithmeticTupleIJDpT_EEERKNS3_IJDpT0_EEEENKUlDpRKT_E_clIJS2_iEEEDaSH_) ;  /* 0xffffeaa000007944 */ /* 0x000fea0003c3ffff */
[----:B------:R-:W-:Y:S02]  /*117a0*/  MOV R10, 0x117c0 ;  /* 0x000117c0000a7802 */ /* 0x000fe40000000f00 */
[----:B-1---5:R-:W-:Y:S05]  /*117b0*/  CALL.REL.NOINC `($_ZN7cutlass13device_kernelIN5flash19enable_sm80_to_sm89INS1_16FlashAttnBwdSm80INS1_25CollectiveMainloopBwdSm80ILi2ELi2EN4cute5tupleIJNS5_1CILi128EEES8_NS7_ILi64EEEEEENS_10bfloat16_tEfNS_4arch4Sm80ELb1ELb0ELb1ELb1ELb0ELb0ELb0ELb0ELi2ELi4ELi4ELi4ELb0EEENS1_24CollectiveEpilogueBwdGQAISA_fSD_Li256ELb1ELb0EEENS1_25SingleTileBwdLPTSchedulerILb1ELi128ELb0EEEEEEEEEvNT_6ParamsE$_ZZN4cuteplIJNS_1CILi0EEEEJS2_iEEEDaRKNS_15ArithmeticTupleIJDpT_EEERKNS3_IJDpT0_EEEENKUlDpRKT_E_clIJS2_iEEEDaSH_) ;  /* 0xffffe84000007944 */ /* 0x022fea0003c3ffff */
[----:B------:R-:W-:Y:S02]  /*117c0*/  MOV R10, 0x117e0 ;  /* 0x000117e0000a7802 */ /* 0x000fe40000000f00 */
[----:B-1---5:R-:W-:Y:S05]  /*117d0*/  CALL.REL.NOINC `($_ZN7cutlass13device_kernelIN5flash19enable_sm80_to_sm89INS1_16FlashAttnBwdSm80INS1_25CollectiveMainloopBwdSm80ILi2ELi2EN4cute5tupleIJNS5_1CILi128EEES8_NS7_ILi64EEEEEENS_10bfloat16_tEfNS_4arch4Sm80ELb1ELb0ELb1ELb1ELb0ELb0ELb0ELb0ELi2ELi4ELi4ELi4ELb0EEENS1_24CollectiveEpilogueBwdGQAISA_fSD_Li256ELb1ELb0EEENS1_25SingleTileBwdLPTSchedulerILb1ELi128ELb0EEEEEEEEEvNT_6ParamsE$_ZZN4cuteplIJNS_1CILi0EEES2_EJS2_iEEEDaRKNS_15ArithmeticTupleIJDpT_EEERKNS3_IJDpT0_EEEENKUlDpRKT_E_clIJS2_iEEEDaSH_) ;  /* 0xffffe89000007944 */ /* 0x022fea0003c3ffff */
[----:B-----5:R-:W-:Y:S01]  /*117e0*/  ISETP.GE.AND P1, PT, R2, R47, PT ;  /* 0x0000002f0200720c */ /* 0x020fe20003f26270 */
[----:B------:R-:W-:-:S12]  /*117f0*/  BSSY B0, `(.L_x_2939) ;  /* 0x0000017000007945 */ /* 0x000fd80003800000 */
[----:B------:R-:W-:Y:S05]  /*11800*/  @!P1 BRA `(.L_x_2940) ;  /* 0x0000015000009947 */ /* 0x000fea0003800000 */
[----:B------:R-:W-:Y:S01]  /*11810*/  IMAD.MOV.U32 R3, RZ, RZ, R15 ;  /* 0x000000ffff037224 */ /* 0x000fe200078e000f */
[----:B------:R-:W-:Y:S01]  /*11820*/  MOV R10, RZ ;  /* 0x000000ff000a7202 */ /* 0x000fe20000000f00 */
[----:B------:R-:W-:Y:S01]  /*11830*/  IMAD.MOV.U32 R2, RZ, RZ, R14 ;  /* 0x000000ffff027224 */ /* 0x000fe200078e000e */
[----:B------:R-:W-:Y:S02]  /*11840*/  MOV R8, 0x11860 ;  /* 0x0001186000087802 */ /* 0x000fe40000000f00 */
[----:B-1----:R-:W-:Y:S05]  /*11850*/  CALL.REL.NOINC `($_ZN7cutlass13device_kernelIN5flash19enable_sm80_to_sm89INS1_16FlashAttnBwdSm80INS1_25CollectiveMainloopBwdSm80ILi2ELi2EN4cute5tupleIJNS5_1CILi128EEES8_NS7_ILi64EEEEEENS_10bfloat16_tEfNS_4arch4Sm80ELb1ELb0ELb1ELb1ELb0ELb0ELb0ELb0ELi2ELi4ELi4ELi4ELb0EEENS1_24CollectiveEpilogueBwdGQAISA_fSD_Li256ELb1ELb0EEENS1_25SingleTileBwdLPTSchedulerILb1ELi128ELb0EEEEEEEEEvNT_6ParamsE$_ZN4cute3eso3ESOILb0ELb0EJiiEEC2ERKiS4_) ;  /* 0xffff544000007944 */ /* 0x002fea0003c3ffff */
        /* <DEDUP_REMOVED lines=16> */
.L_x_2940:
[----:B------:R-:W-:Y:S05]  /*11960*/  BSYNC B0 ;  /* 0x0000000000007941 */ /* 0x000fea0003800000 */
.L_x_2939:
[----:B------:R2:W-:Y:S01]  /*11970*/  STL [R1+0x13ac], R50 ;  /* 0x0013ac3201007387 */ /* 0x0005e20000100800 */
[----:B------:R-:W-:Y:S05]  /*11980*/  @!P0 BRA `(.L_x_2941) ;  /* 0xfffffb7000008947 */ /* 0x000fea000383ffff */
[----:B-1----:R-:W-:Y:S01]  /*11990*/  IMAD.MOV.U32 R2, RZ, RZ, R15 ;  /* 0x000000ffff027224 */ /* 0x002fe200078e000f */
[----:B------:R-:W-:Y:S01]  /*119a0*/  MOV R3, 0x1 ;  /* 0x0000000100037802 */ /* 0x000fe20000000f00 */
[----:B------:R-:W-:Y:S01]  /*119b0*/  IMAD.MOV.U32 R17, RZ, RZ, RZ ;  /* 0x000000ffff117224 */ /* 0x000fe200078e00ff */
[----:B------:R-:W-:Y:S02]  /*119c0*/  MOV R6, 0x119e0 ;  /* 0x000119e000067802 */ /* 0x000fe40000000f00 */
[----:B--2---:R-:W-:Y:S05]  /*119d0*/  CALL.REL.NOINC `($_ZN7cutlass13device_kernelIN5flash19enable_sm80_to_sm89INS1_16FlashAttnBwdSm80INS1_25CollectiveMainloopBwdSm80ILi2ELi2EN4cute5tupleIJNS5_1CILi128EEES8_NS7_ILi64EEEEEENS_10bfloat16_tEfNS_4arch4Sm80ELb1ELb0ELb1ELb1ELb0ELb0ELb0ELb0ELi2ELi4ELi4ELi4ELb0EEENS1_24CollectiveEpilogueBwdGQAISA_fSD_Li256ELb1ELb0EEENS1_25SingleTileBwdLPTSchedulerILb1ELi128ELb0EEEEEEEEEvNT_6ParamsE$_ZN4cute3eso3ESOILb0ELb1EJiNS_1CILi0EEEEEC2ERKiRKS3_) ;  /* 0xffff5ab000007944 */ /* 0x004fea0003c3ffff */
        /* <DEDUP_REMOVED lines=50> */
.L_x_2944:
        /* <DEDUP_REMOVED lines=50> */
[----:B------:R-:W-:Y:S01]  /*12020*/  MOV R10, 0x1 ;  /* 0x00000001000a7802 */ /* 0x000fe20000000f00 */
        /* <DEDUP_REMOVED lines=19> */
.L_x_2943:
[----:B------:R-:W-:Y:S05]  /*12160*/  BSYNC B0 ;  /* 0x0000000000007941 */ /* 0x000fea0003800000 */
.L_x_2942:
        /* <DEDUP_REMOVED lines=57> */
.L_x_2947:
        /* <DEDUP_REMOVED lines=70> */
.L_x_2946:
[----:B------:R-:W-:Y:S05]  /*12960*/  BSYNC B0 ;  /* 0x0000000000007941 */ /* 0x000fea0003800000 */
.L_x_2945:
        /* <DEDUP_REMOVED lines=57> */
.L_x_2950:
        /* <DEDUP_REMOVED lines=70> */
.L_x_2949:
[----:B------:R-:W-:Y:S05]  /*13160*/  BSYNC B0 ;  /* 0x0000000000007941 */ /* 0x000fea0003800000 */
.L_x_2948:
[----:B------:R2:W-:Y:S01]  /*13170*/  STL [R1+0x13ac], R4 ;  /* 0x0013ac0401007387 */ /* 0x0005e20000100800 */
[----:B------:R-:W-:Y:S05]  /*13180*/  @!P0 BRA `(.L_x_2950) ;  /* 0xfffffb7000008947 */ /* 0x000fea000383ffff */
[----:B------:R-:W-:-:S04]  /*13190*/  MOV R45, 0x0 ;  /* 0x00000000002d7802 */ /* 0x000fc80000000f00 */
[----:B------:R-:W-:Y:S05]  /*131a0*/  RET.REL.NODEC R44 `(_ZN7cutlass13device_kernelIN5flash19enable_sm80_to_sm89INS1_16FlashAttnBwdSm80INS1_25CollectiveMainloopBwdSm80ILi2ELi2EN4cute5tupleIJNS5_1CILi128EEES8_NS7_ILi64EEEEEENS_10bfloat16_tEfNS_4arch4Sm80ELb1ELb0ELb1ELb1ELb0ELb0ELb0ELb0ELi2ELi4ELi4ELi4ELb0EEENS1_24CollectiveEpilogueBwdGQAISA_fSD_Li256ELb1ELb0EEENS1_25SingleTileBwdLPTSchedulerILb1ELi128ELb0EEEEEEEEEvNT_6ParamsE) ;  /* 0xfffece502c007950 */ /* 0x000fea0003c3ffff */
        .type           $_ZN7cutlass13device_kernelIN5flash19enable_sm80_to_sm89INS1_16FlashAttnBwdSm80INS1_25CollectiveMainloopBwdSm80ILi2ELi2EN4cute5tupleIJNS5_1CILi128EEES8_NS7_ILi64EEEEEENS_10bfloat16_tEfNS_4arch4Sm80ELb1ELb0ELb1ELb1ELb0ELb0ELb0ELb0ELi2ELi4ELi4ELi4ELb0EEENS1_24CollectiveEpilogueBwdGQAISA_fSD_Li256ELb1ELb0EEENS1_25SingleTileBwdLPTSchedulerILb1ELi128ELb0EEEEEEEEEvNT_6ParamsE$_ZZN5flash25CollectiveMainloopBwdSm80ILi2ELi2EN4cute5tupleIJNS1_1CILi128EEES4_NS3_ILi64EEEEEEN7cutlass10bfloat16_tEfNS7_4arch4Sm80ELb1ELb0ELb1ELb1ELb0ELb0ELb0ELb0ELi2ELi4ELi4ELi4ELb0EE3mmaINS_16FlashAttnBwdSm80ISB_NS_24CollectiveEpilogueBwdGQAIS6_fSA_Li256ELb1ELb0EEENS_25SingleTileBwdLPTSchedulerILb1ELi128ELb0EEEE13SharedStorageENS1_6TensorINS1_11ArrayEngineIfLm32EEENS1_6LayoutINS2_IJNS2_IJNS3_ILi2EEESO_EEESO_NS3_ILi4EEEEEENS2_IJNS2_IJNS3_ILi1EEESO_EEESQ_NS3_ILi8EEEEEEEEEEEEbRKNSB_6ParamsERT0_S12_iNS2_IJiiiEEERT_ENKUliT_E_clIZSC_ISJ_SX_EbS10_S12_S12_iS13_S15_EUlRS16_iE_EEDaiS16_,@function
        .size           $_ZN7cutlass13device_kernelIN5flash19enable_sm80_to_sm89INS1_16FlashAttnBwdSm80INS1_25CollectiveMainloopBwdSm80ILi2ELi2EN4cute5tupleIJNS5_1CILi128EEES8_NS7_ILi64EEEEEENS_10bfloat16_tEfNS_4arch4Sm80ELb1ELb0ELb1ELb1ELb0ELb0ELb0ELb0ELi2ELi4ELi4ELi4ELb0EEENS1_24CollectiveEpilogueBwdGQAISA_fSD_Li256ELb1ELb0EEENS1_25SingleTileBwdLPTSchedulerILb1ELi128ELb0EEEEEEEEEvNT_6ParamsE$_ZZN5flash25CollectiveMainloopBwdSm80ILi2ELi2EN4cute5tupleIJNS1_1CILi128EEES4_NS3_ILi64EEEEEEN7cutlass10bfloat16_tEfNS7_4arch4Sm80ELb1ELb0ELb1ELb1ELb0ELb0ELb0ELb0ELi2ELi4ELi4ELi4ELb0EE3mmaINS_16FlashAttnBwdSm80ISB_NS_24CollectiveEpilogueBwdGQAIS6_fSA_Li256ELb1ELb0EEENS_25SingleTileBwdLPTSchedulerILb1ELi128ELb0EEEE13SharedStorageENS1_6TensorINS1_11ArrayEngineIfLm32EEENS1_6LayoutINS2_IJNS2_IJNS3_ILi2EEESO_EEESO_NS3_ILi4EEEEEENS2_IJNS2_IJNS3_ILi1EEESO_EEESQ_NS3_ILi8EEEEEEEEEEEEbRKNSB_6ParamsERT0_S12_iNS2_IJiiiEEERT_ENKUliT_E_clIZSC_ISJ_SX_EbS10_S12_S12_iS13_S15_EUlRS16_iE_EEDaiS16_,($_ZN7cutlass13device_kernelIN5flash19enable_sm80_to_sm89INS1_16FlashAttnBwdSm80INS1_25CollectiveMainloopBwdSm80ILi2ELi2EN4cute5tupleIJNS5_1CILi128EEES8_NS7_ILi64EEEEEENS_10bfloat16_tEfNS_4arch4Sm80ELb1ELb0ELb1ELb1ELb0ELb0ELb0ELb0ELi2ELi4ELi4ELi4ELb0EEENS1_24CollectiveEpilogueBwdGQAISA_fSD_Li256ELb1ELb0EEENS1_25SingleTileBwdLPTSchedulerILb1ELi128ELb0EEEEEEEEEvNT_6ParamsE$_ZZN5flash25CollectiveMainloopBwdSm80ILi2ELi2EN4cute5tupleIJNS1_1CILi128EEES4_NS3_ILi64EEEEEEN7cutlass10bfloat16_tEfNS7_4arch4Sm80ELb1ELb0ELb1ELb1ELb0ELb0ELb0ELb0ELi2ELi4ELi4ELi4ELb0EE3mmaINS_16FlashAttnBwdSm80ISB_NS_24CollectiveEpilogueBwdGQAIS6_fSA_Li256ELb1ELb0EEENS_25SingleTileBwdLPTSchedulerILb1ELi128ELb0EEEE13SharedStorageENS1_6TensorINS1_11ArrayEngineIfLm32EEENS1_6LayoutINS2_IJNS2_IJNS3_ILi2EEESO_EEESO_NS3_ILi4EEEEEENS2_IJNS2_IJNS3_ILi1EEESO_EEESQ_NS3_ILi8EEEEEEEEEEEEbRKNSB_6ParamsERT0_S12_iNS2_IJiiiEEERT_ENKUliiE0_clEii - $_ZN7cutlass13device_kernelIN5flash19enable_sm80_to_sm89INS1_16FlashAttnBwdSm80INS1_25CollectiveMainloopBwdSm80ILi2ELi2EN4cute5tupleIJNS5_1CILi128EEES8_NS7_ILi64EEEEEENS_10bfloat16_tEfNS_4arch4Sm80ELb1ELb0ELb1ELb1ELb0ELb0ELb0ELb0ELi2ELi4ELi4ELi4ELb0EEENS1_24CollectiveEpilogueBwdGQAISA_fSD_Li256ELb1ELb0EEENS1_25SingleTileBwdLPTSchedulerILb1ELi128ELb0EEEEEEEEEvNT_6ParamsE$_ZZN5flash25CollectiveMainloopBwdSm80ILi2ELi2EN4cute5tupleIJNS1_1CILi128EEES4_NS3_ILi64EEEEEEN7cutlass10bfloat16_tEfNS7_4arch4Sm80ELb1ELb0ELb1ELb1ELb0ELb0ELb0ELb0ELi2ELi4ELi4ELi4ELb0EE3mmaINS_16FlashAttnBwdSm80ISB_NS_24CollectiveEpilogueBwdGQAIS6_fSA_Li256ELb1ELb0EEENS_25SingleTileBwdLPTSchedulerILb1ELi128ELb0EEEE13SharedStorageENS1_6TensorINS1_11ArrayEngineIfLm32EEENS1_6LayoutINS2_IJNS2_IJNS3_ILi2EEESO_EEESO_NS3_ILi4EEEEEENS2_IJNS2_IJNS3_ILi1EEESO_EEESQ_NS3_ILi8EEEEEEEEEEEEbRKNSB_6ParamsERT0_S12_iNS2_IJiiiEEERT_ENKUliT_E_clIZSC_ISJ_SX_EbS10_S12_S12_iS13_S15_EUlRS16_iE_EEDaiS16_)
$_ZN7cutlass13device_kernelIN5flash19enable_sm80_to_sm89INS1_16FlashAttnBwdSm80INS1_25CollectiveMainloopBwdSm80ILi2ELi2EN4cute5tupleIJNS5_1CILi128EEES8_NS7_ILi64EEEEEENS_10bfloat16_tEfNS_4arch4Sm80ELb1ELb0ELb1ELb1ELb0ELb0ELb0ELb0ELi2ELi4ELi4ELi4ELb0EEENS1_24CollectiveEpilogueBwdGQAISA_fSD_Li256ELb1ELb0EEENS1_25SingleTileBwdLPTSchedulerILb1ELi128ELb0EEEEEEEEEvNT_6ParamsE$_ZZN5flash25CollectiveMainloopBwdSm80ILi2ELi2EN4cute5tupleIJNS1_1CILi128EEES4_NS3_ILi64EEEEEEN7cutlass10bfloat16_tEfNS7_4arch4Sm80ELb1ELb0ELb1ELb1ELb0ELb0ELb0ELb0ELi2ELi4ELi4ELi4ELb0EE3mmaINS_16FlashAttnBwdSm80ISB_NS_24CollectiveEpilogueBwdGQAIS6_fSA_Li256ELb1ELb0EEENS_25SingleTileBwdLPTSchedulerILb1ELi128ELb0EEEE13SharedStorageENS1_6TensorINS1_11ArrayEngineIfLm32EEENS1_6LayoutINS2_IJNS2_IJNS3_ILi2EEESO_EEESO_NS3_ILi4EEEEEENS2_IJNS2_IJNS3_ILi1EEESO_EEESQ_NS3_ILi8EEEEEEEEEEEEbRKNSB_6ParamsERT0_S12_iNS2_IJiiiEEERT_ENKUliT_E_clIZSC_ISJ_SX_EbS10_S12_S12_iS13_S15_EUlRS16_iE_EEDaiS16_:
        /* <DEDUP_REMOVED lines=49> */
[----:B-1---5:R-:W-:Y:S05]  /*134c0*/  CALL.REL.NOINC `($_ZN7cutlass13device_kernelIN5flash19enable_sm80_to_sm89INS1_16FlashAttnBwdSm80INS1_25CollectiveMainloopBwdSm80ILi2ELi2EN4cute5tupleIJNS5_1CILi128EEES8_NS7_ILi64EEEEEENS_10bfloat16_tEfNS_4arch4Sm80ELb1ELb0ELb1ELb1ELb0ELb0ELb0ELb0ELi2ELi4ELi4ELi4ELb0EEENS1_24CollectiveEpilogueBwdGQAISA_fSD_Li256ELb1ELb0EEENS1_25SingleTileBwdLPTSchedulerILb1ELi128ELb0EEEEEEEEEvNT_6ParamsE$_ZN4cute8smem_ptrIPN7cutlass10bfloat16_tEECI1NS_12iter_adaptorIS3_S4_EEES3_) ;  /* 0xffff7e3000007944 */ /* 0x022fea0003c3ffff */
[----:B-1----:R1:W5:Y:S01]  /*134d0*/  LDL.64 R2, [R1+0x758] ;  /* 0x0007580001027983 */ /* 0x0023620000100a00 */
[----:B------:R-:W-:-:S03]  /*134e0*/  MOV R6, 0x13500 ;  /* 0x0001350000067802 */ /* 0x000fc60000000f00 */
[----:B-1---5:R-:W-:Y:S05]  /*134f0*/  CALL.REL.NOINC `($_ZN7cutlass13device_kernelIN5flash19enable_sm80_to_sm89INS1_16FlashAttnBwdSm80INS1_25CollectiveMainloopBwdSm80ILi2ELi2EN4cute5tupleIJNS5_1CILi128EEES8_NS7_ILi64EEEEEENS_10bfloat16_tEfNS_4arch4Sm80ELb1ELb0ELb1ELb1ELb0ELb0ELb0ELb0ELi2ELi4ELi4ELi4ELb0EEENS1_24CollectiveEpilogueBwdGQAISA_fSD_Li256ELb1ELb0EEENS1_25SingleTileBwdLPTSchedulerILb1ELi128ELb0EEEEEEEEEvNT_6ParamsE$_ZN4cute3eso3ESOILb1ELb0EJNS_14ComposedLayoutINS_7SwizzleILi3ELi3ELi3EEENS_1CILj0EEENS_6LayoutINS_5tupleIJNS8_IJNS5_ILi8EEENS5_ILi16EEEEEENS8_IJNS5_ILi64EEENS5_ILi1EEEEEEEEENS8_IJNS8_IJSC_NS5_ILi512EEEEEENS8_IJSD_NS5_ILi0EEEEEEEEEEEEENS_10ViewEngineINS_8smem_ptrIPN7cutlass10bfloat16_tEEEEEEEC2ERKSM_RKST_) ;  /* 0xffff446000007944 */ /* 0x022fea0003c3ffff */
[----:B-1----:R1:W5:Y:S01]  /*13500*/  LDL.64 R2, [R1+0x758] ;  /* 0x0007580001027983 */ /* 0x0023620000100a00 */
[----:B------:R-:W-:-:S03]  /*13510*/  MOV R6, 0x13530 ;  /* 0x0001353000067802 */ /* 0x000fc60000000f00 */
[----:B-1---5:R-:W-:Y:S05]  /*13520*/  CALL.REL.NOINC `($_ZN7cutlass13device_kernelIN5flash19enable_sm80_to_sm89INS1_16FlashAttnBwdSm80INS1_25CollectiveMainloopBwdSm80ILi2ELi2EN4cute5tupleIJNS5_1CILi128EEES8_NS7_ILi64EEEEEENS_10bfloat16_tEfNS_4arch4Sm80ELb1ELb0ELb1ELb1ELb0ELb0ELb0ELb0ELi2ELi4ELi4ELi4ELb0EEENS1_24CollectiveEpilogueBwdGQAISA_fSD_Li256ELb1ELb0EEENS1_25SingleTileBwdLPTSchedulerILb1ELi128ELb0EEEEEEEEEvNT_6ParamsE$_ZN4cute3eso3ESOILb1ELb0EJNS_14ComposedLayoutINS_7SwizzleILi3ELi3ELi3EEENS_1CILj0EEENS_6LayoutINS_5tupleIJNS8_IJNS8_IJNS5_ILi4EEENS5_ILi8EEEEEENS8_IJS9_NS5_ILi1EEEEEEEEENS8_IJNS8_IJNS5_ILi2EEESF_SF_EEENS8_IJSF_S9_EEEEEEEEENS8_IJNS8_IJNS8_IJSF_NS5_ILi64EEEEEENS8_IJNS5_ILi1024EEENS5_ILi0EEEEEEEEENS8_IJNS8_IJSC_NS5_ILi512EEESA_EEENS8_IJNS5_ILi4096EEENS5_ILi16EEEEEEEEEEEEEEEENS_10ViewEngineINS_8smem_ptrIPN7cutlass10bfloat16_tEEEEEEEC2ERKSY_RKS15_) ;  /* 0xffff44d000007944 */ /* 0x022fea0003c3ffff */
[----:B------:R-:W-:Y:S01]  /*13530*/  ULDC.64 UR4, c[0x0][0x118] ;  /* 0x0000460000047ab9 */ /* 0x000fe20000000a00 */
[----:B------:R2:W5:Y:S04]  /*13540*/  LDL.64 R56, [R1+0x758] ;  /* 0x0007580001387983 */ /* 0x0005680000100a00 */
[----:B-1----:R2:W5:Y:S01]  /*13550*/  LD.E R3, [R54.64+0x8] ;  /* 0x0000080436037980 */ /* 0x002562000c101900 */
[----:B------:R-:W-:-:S02]  /*13560*/  MOV R2, R23 ;  /* 0x0000001700027202 */ /* 0x000fc40000000f00 */
[----:B------:R-:W-:Y:S02]  /*13570*/  MOV R6, 0x13590 ;  /* 0x0001359000067802 */ /* 0x000fe40000000f00 */
[----:B--2--5:R-:W-:Y:S05]  /*13580*/  CALL.REL.NOINC `($_ZN7cutlass13device_kernelIN5flash19enable_sm80_to_sm89INS1_16FlashAttnBwdSm80INS1_25CollectiveMainloopBwdSm80ILi2ELi2EN4cute5tupleIJNS5_1CILi128EEES8_NS7_ILi64EEEEEENS_10bfloat16_tEfNS_4arch4Sm80ELb1ELb0ELb1ELb1ELb0ELb0ELb0ELb0ELi2ELi4ELi4ELi4ELb0EEENS1_24CollectiveEpilogueBwdGQAISA_fSD_Li256ELb1ELb0EEENS1_25SingleTileBwdLPTSchedulerILb1ELi128ELb0EEEEEEEEEvNT_6ParamsE$_ZN4cute3eso3ESOILb0ELb1EJiNS_1CILi0EEEEEC2ERKiRKS3_) ;  /* 0xffff3f0000007944 */ /* 0x024fea0003c3ffff */
[----:B------:R-:W2:Y:S01]  /*13590*/  LDL R8, [R1+0x758] ;  /* 0x0007580001087983 */ /* 0x000ea20000100800 */
[----:B------:R-:W-:Y:S01]  /*135a0*/  ULDC.64 UR4, c[0x0][0x118] ;  /* 0x0000460000047ab9 */ /* 0x000fe20000000a00 */
[----:B-1----:R-:W-:Y:S01]  /*135b0*/  IMAD.MOV.U32 R3, RZ, RZ, R23 ;  /* 0x000000ffff037224 */ /* 0x002fe200078e0017 */
[----:B------:R-:W-:Y:S01]  /*135c0*/  MOV R2, R49 ;  /* 0x0000003100027202 */ /* 0x000fe20000000f00 */
[----:B--2---:R1:W-:Y:S04]  /*135d0*/  STL [R1+0x11e8], R8 ;  /* 0x0011e80801007387 */ /* 0x0043e80000100800 */
[----:B------:R1:W5:Y:S01]  /*135e0*/  LD.E R6, [R54.64+0x4] ;  /* 0x0000040436067980 */ /* 0x000362000c101900 */
[----:B------:R-:W-:-:S03]  /*135f0*/  MOV R4, 0x13610 ;  /* 0x0001361000047802 */ /* 0x000fc60000000f00 */
[----:B-1---5:R-:W-:Y:S05]  /*13600*/  CALL.REL.NOINC `($_ZN7cutlass13device_kernelIN5flash19enable_sm80_to_sm89INS1_16FlashAttnBwdSm80INS1_25CollectiveMainloopBwdSm80ILi2ELi2EN4cute5tupleIJNS5_1CILi128EEES8_NS7_ILi64EEEEEENS_10bfloat16_tEfNS_4arch4Sm80ELb1ELb0ELb1ELb1ELb0ELb0ELb0ELb0ELi2ELi4ELi4ELi4ELb0EEENS1_24CollectiveEpilogueBwdGQAISA_fSD_Li256ELb1ELb0EEENS1_25SingleTileBwdLPTSchedulerILb1ELi128ELb0EEEEEEEEEvNT_6ParamsE$_ZN4cute3eso3ESOILb0ELb0EJiNS_5tupleIJiNS_1CILi0EEEEEEEEC2ERKiRKS5_) ;  /* 0xffff358000007944 */ /* 0x022fea0003c3ffff */
[----:B-1----:R1:W5:Y:S01]  /*13610*/  LDL.64 R2, [R1+0x758] ;  /* 0x0007580001027983 */ /* 0x0023620000100a00 */
[----:B------:R-:W-:-:S02]  /*13620*/  MOV R4, R23 ;  /* 0x0000001700047202 */ /* 0x000fc40000000f00 */
[----:B------:R-:W-:Y:S02]  /*13630*/  MOV R6, 0x13650 ;  /* 0x0001365000067802 */ /* 0x000fe40000000f00 */
[----:B-1---5:R-:W-:Y:S05]  /*13640*/  CALL.REL.NOINC `($_ZN7cutlass13device_kernelIN5flash19enable_sm80_to_sm89INS1_16FlashAttnBwdSm80INS1_25CollectiveMainloopBwdSm80ILi2ELi2EN4cute5tupleIJNS5_1CILi128EEES8_NS7_ILi64EEEEEENS_10bfloat16_tEfNS_4arch4Sm80ELb1ELb0ELb1ELb1ELb0ELb0ELb0ELb0ELi2ELi4ELi4ELi4ELb0EEENS1_24CollectiveEpilogueBwdGQAISA_fSD_Li256ELb1ELb0EEENS1_25SingleTileBwdLPTSchedulerILb1ELi128ELb0EEEEEEEEEvNT_6ParamsE$_ZN4cute3eso3ESOILb0ELb1EJNS_5tupleIJiNS2_IJiNS_1CILi0EEEEEEEEENS2_IJNS_10UnderscoreENS2_IJS7_S7_EEEEEEEEC2ERKS6_RKS9_) ;  /* 0xffff3bd000007944 */ /* 0x022fea0003c3ffff */
[----:B------:R-:W2:Y:S01]  /*13650*/  LDL.64 R8, [R1+0x758] ;  /* 0x0007580001087983 */ /* 0x000ea20000100a00 */
[----:B-1----:R-:W-:Y:S02]  /*13660*/  MOV R2, R52 ;  /* 0x0000003400027202 */ /* 0x002fe40000000f00 */
[----:B------:R-:W-:Y:S01]  /*13670*/  MOV R4, 0x136b0 ;  /* 0x000136b000047802 */ /* 0x000fe20000000f00 */
[----:B--2---:R1:W-:Y:S04]  /*13680*/  STL [R1+0x11ec], R8 ;  /* 0x0011ec0801007387 */ /* 0x0043e80000100800 */
[----:B------:R1:W-:Y:S02]  /*13690*/  STL [R1+0x11f0], R9 ;  /* 0x0011f00901007387 */ /* 0x0003e40000100800 */
[----:B-1----:R-:W-:Y:S05]  /*136a0*/  CALL.REL.NOINC `($_ZN7cutlass13device_kernelIN5flash19enable_sm80_to_sm89INS1_16FlashAttnBwdSm80INS1_25CollectiveMainloopBwdSm80ILi2ELi2EN4cute5tupleIJNS5_1CILi128EEES8_NS7_ILi64EEEEEENS_10bfloat16_tEfNS_4arch4Sm80ELb1ELb0ELb1ELb1ELb0ELb0ELb0ELb0ELi2ELi4ELi4ELi4ELb0EEENS1_24CollectiveEpilogueBwdGQAISA_fSD_Li256ELb1ELb0EEENS1_25SingleTileBwdLPTSchedulerILb1ELi128ELb0EEEEEEEEEvNT_6ParamsE$_ZZN4cute4diceINS_5tupleIJNS1_IJiNS1_IJiNS_1CILi0EEEEEEEEENS1_IJNS_10UnderscoreENS1_IJS6_S6_EEEEEEEEES9_EEDaRKT_RKT0_ENKUlRKT_RKT0_E_clIS5_S5_EEDaSI_SL_) ;  /* 0xffff913000007944 */ /* 0x002fea0003c3ffff */
[----:B------:R2:W-:Y:S01]  /*136b0*/  STL.64 [R1+0x758], R2 ;  /* 0x0007580201007387 */ /* 0x0005e20000100a00 */
[----:B------:R-:W-:Y:S02]  /*136c0*/  MOV R4, R23 ;  /* 0x0000001700047202 */ /* 0x000fe40000000f00 */
[----:B------:R-:W-:-:S02]  /*136d0*/  MOV R8, 0x136f0 ;  /* 0x000136f000087802 */ /* 0x000fc40000000f00 */
[----:B-12---:R-:W-:Y:S05]  /*136e0*/  CALL.REL.NOINC `($_ZN7cutlass13device_kernelIN5flash19enable_sm80_to_sm89INS1_16FlashAttnBwdSm80INS1_25CollectiveMainloopBwdSm80ILi2ELi2EN4cute5tupleIJNS5_1CILi128EEES8_NS7_ILi64EEEEEENS_10bfloat16_tEfNS_4arch4Sm80ELb1ELb0ELb1ELb1ELb0ELb0ELb0ELb0ELi2ELi4ELi4ELi4ELb0EEENS1_24CollectiveEpilogueBwdGQAISA_fSD_Li256ELb1ELb0EEENS1_25SingleTileBwdLPTSchedulerILb1ELi128ELb0EEEEEEEEEvNT_6ParamsE$_ZZN4cute12filter_tupleINS_5tupleIJNS1_IJiNS1_IJiNS_1CILi0EEEEEEEEENS1_IJNS_10UnderscoreENS1_IJS6_S6_EEEEEEEEES9_ZNS_4diceIS9_S9_EEDaRKT_RKT0_EUlRKT_RKT0_E_EEDaSD_SG_OT1_ENKUlDpSJ_E_clIJNS1_IJiiS3_EEENS1_IJEEEEEEDaSQ_) ;  /* 0xffff7ed000007944 */ /* 0x006fea0003c3ffff */
[----:B------:R-:W-:Y:S02]  /*136f0*/  MOV R70, 0x13710 ;  /* 0x0001371000467802 */ /* 0x000fe40000000f00 */
[----:B-12--5:R-:W-:Y:S05]  /*13700*/  CALL.REL.NOINC `($_ZN7cutlass13device_kernelIN5flash19enable_sm80_to_sm89INS1_16FlashAttnBwdSm80INS1_25CollectiveMainloopBwdSm80ILi2ELi2EN4cute5tupleIJNS5_1CILi128EEES8_NS7_ILi64EEEEEENS_10bfloat16_tEfNS_4arch4Sm80ELb1ELb0ELb1ELb1ELb0ELb0ELb0ELb0ELi2ELi4ELi4ELi4ELb0EEENS1_24CollectiveEpilogueBwdGQAISA_fSD_Li256ELb1ELb0EEENS1_25SingleTileBwdLPTSchedulerILb1ELi128ELb0EEEEEEEEEvNT_6ParamsE$_ZZN4cute7idx2crdINS_5tupleIJiiNS_1CILi0EEEEEENS1_IJNS1_IJNS2_ILi4EEENS2_ILi8EEEEEES5_NS2_ILi1EEEEEEEEDaRKT_RKT0_ENKUlRKT_RKT0_E_clIiS7_EEDaSI_SL_) ;  /* 0xffffc0a000007944 */ /* 0x026fea0003c3ffff */
[----:B------:R-:W-:Y:S02]  /*13710*/  MOV R2, 0x13730 ;  /* 0x0001373000027802 */ /* 0x000fe40000000f00 */
[----:B-1----:R-:W-:Y:S05]  /*13720*/  CALL.REL.NOINC `($_ZN7cutlass13device_kernelIN5flash19enable_sm80_to_sm89INS1_16FlashAttnBwdSm80INS1_25CollectiveMainloopBwdSm80ILi2ELi2EN4cute5tupleIJNS5_1CILi128EEES8_NS7_ILi64EEEEEENS_10bfloat16_tEfNS_4arch4Sm80ELb1ELb0ELb1ELb1ELb0ELb0ELb0ELb0ELi2ELi4ELi4ELi4ELb0EEENS1_24CollectiveEpilogueBwdGQAISA_fSD_Li256ELb1ELb0EEENS1_25SingleTileBwdLPTSchedulerILb1ELi128ELb0EEEEEEEEEvNT_6ParamsE$_ZZN4cute7idx2crdINS_5tupleIJiiNS_1CILi0EEEEEENS1_IJNS1_IJNS2_ILi4EEENS2_ILi8EEEEEES5_NS2_ILi1EEEEEEEEDaRKT_RKT0_ENKUlRKT_RKT0_E_clIiS5_EEDaSI_SL_) ;  /* 0xffffc05000007944 */ /* 0x002fea0003c3ffff */
[----:B------:R1:W-:Y:S01]  /*13730*/  STL [R1+0x758], R6 ;  /* 0x0007580601007387 */ /* 0x0003e20000100800 */
[----:B------:R-:W-:-:S02]  /*13740*/  MOV R2, R23 ;  /* 0x0000001700027202 */ /* 0x000fc40000000f00 */
[----:B------:R-:W-:Y:S02]  /*13750*/  MOV R70, 0x13770 ;  /* 0x0001377000467802 */ /* 0x000fe40000000f00 */
[----:B-1----:R-:W-:Y:S05]  /*13760*/  CALL.REL.NOINC `($_ZN7cutlass13device_kernelIN5flash19enable_sm80_to_sm89INS1_16FlashAttnBwdSm80INS1_25CollectiveMainloopBwdSm80ILi2ELi2EN4cute5tupleIJNS5_1CILi128EEES8_NS7_ILi64EEEEEENS_10bfloat16_tEfNS_4arch4Sm80ELb1ELb0ELb1ELb1ELb0ELb0ELb0ELb0ELi2ELi4ELi4ELi4ELb0EEENS1_24CollectiveEpilogueBwdGQAISA_fSD_Li256ELb1ELb0EEENS1_25SingleTileBwdLPTSchedulerILb1ELi128ELb0EEEEEEEEEvNT_6ParamsE$_ZZN4cute9transformINS_5tupleIJiiNS_1CILi0EEEEEENS1_IJNS1_IJNS2_ILi4EEENS2_ILi8EEEEEES5_NS2_ILi1EEEEEEZNS_7idx2crdIS4_S9_EEDaRKT_RKT0_EUlRKT_RKT0_E_EEDaSD_SG_OT1_ENKUlDpSJ_E_clIJNS1_IJiiEEEiS3_EEEDaSQ_) ;  /* 0xffffc78000007944 */ /* 0x002fea0003c3ffff */
[----:B------:R-:W-:Y:S02]  /*13770*/  MOV R6, 0x13790 ;  /* 0x0001379000067802 */ /* 0x000fe40000000f00 */
[----:B--2--5:R-:W-:Y:S05]  /*13780*/  CALL.REL.NOINC `($_ZN7cutlass13device_kernelIN5flash19enable_sm80_to_sm89INS1_16FlashAttnBwdSm80INS1_25CollectiveMainloopBwdSm80ILi2ELi2EN4cute5tupleIJNS5_1CILi128EEES8_NS7_ILi64EEEEEENS_10bfloat16_tEfNS_4arch4Sm80ELb1ELb0ELb1ELb1ELb0ELb0ELb0ELb0ELi2ELi4ELi4ELi4ELb0EEENS1_24CollectiveEpilogueBwdGQAISA_fSD_Li256ELb1ELb0EEENS1_25SingleTileBwdLPTSchedulerILb1ELi128ELb0EEEEEEEEEvNT_6ParamsE$_ZZN4cute13to_mixed_bitsINS_5tupleIJNS1_IJNS_1CILi4EEENS2_ILi8EEEEEES3_NS2_ILi1EEEEEENS1_IJNS1_IJNS2_ILi0EEENS2_ILi64EEEEEES8_S8_EEENS1_IJNS1_IJiiEEEiS8_EEEEEDaRKT_RKT0_RKT1_ENKUlRKT_RKT0_RKT1_E_clIS5_SA_SC_EEDaSP_SS_SV_) ;  /* 0xffff89b000007944 */ /* 0x024fea0003c3ffff */
[----:B------:R-:W-:Y:S02]  /*13790*/  MOV R2, 0x137b0 ;  /* 0x000137b000027802 */ /* 0x000fe40000000f00 */
[----:B------:R-:W-:Y:S05]  /*137a0*/  CALL.REL.NOINC `($_ZN7cutlass13device_kernelIN5flash19enable_sm80_to_sm89INS1_16FlashAttnBwdSm80INS1_25CollectiveMainloopBwdSm80ILi2ELi2EN4cute5tupleIJNS5_1CILi128EEES8_NS7_ILi64EEEEEENS_10bfloat16_tEfNS_4arch4Sm80ELb1ELb0ELb1ELb1ELb0ELb0ELb0ELb0ELi2ELi4ELi4ELi4ELb0EEENS1_24CollectiveEpilogueBwdGQAISA_fSD_Li256ELb1ELb0EEENS1_25SingleTileBwdLPTSchedulerILb1ELi128ELb0EEEEEEEEEvNT_6ParamsE$_ZZN4cute13to_mixed_bitsINS_5tupleIJNS1_IJNS_1CILi4EEENS2_ILi8EEEEEES3_NS2_ILi1EEEEEENS1_IJNS1_IJNS2_ILi0EEENS2_ILi64EEEEEES8_S8_EEENS1_IJNS1_IJiiEEEiS8_EEEEEDaRKT_RKT0_RKT1_ENKUlDpRKT_E_clIJNS_9MixedBitsILj0ELj448EEENS2_ILj0EEESV_EEEDaSQ_) ;  /* 0xffff896000007944 */ /* 0x000fea0003c3ffff */
        /* <DEDUP_REMOVED lines=21> */
[----:B-1----:R-:W-:Y:S05]  /*13900*/  CALL.REL.NOINC `($_ZN7cutlass13device_kernelIN5flash19enable_sm80_to_sm89INS1_16FlashAttnBwdSm80INS1_25CollectiveMainloopBwdSm80ILi2ELi2EN4cute5tupleIJNS5_1CILi128EEES8_NS7_ILi64EEEEEENS_10bfloat16_tEfNS_4arch4Sm80ELb1ELb0ELb1ELb1ELb0ELb0ELb0ELb0ELi2ELi4ELi4ELi4ELb0EEENS1_24CollectiveEpilogueBwdGQAISA_fSD_Li256ELb1ELb0EEENS1_25SingleTileBwdLPTSchedulerILb1ELi128ELb0EEEEEEEEEvNT_6ParamsE$_ZN4cute3eso3ESOILb0ELb0EJiiiEEC2ERKiS4_S4_) ;  /* 0xffff366000007944 */ /* 0x002fea0003c3ffff */
[----:B------:R2:W5:Y:S04]  /*13910*/  LDL R5, [R1+0x760] ;  /* 0x0007600001057983 */ /* 0x0005680000100800 */
[----:B-1----:R2:W5:Y:S01]  /*13920*/  LDL.64 R2, [R1+0x758] ;  /* 0x0007580001027983 */ /* 0x0025620000100a00 */
[----:B------:R-:W-:Y:S02]  /*13930*/  MOV R4, R23 ;  /* 0x0000001700047202 */ /* 0x000fe40000000f00 */
[----:B------:R-:W-:Y:S02]  /*13940*/  MOV R6, 0x13960 ;  /* 0x0001396000067802 */ /* 0x000fe40000000f00 */
[----:B--2--5:R-:W-:Y:S05]  /*13950*/  CALL.REL.NOINC `($_ZN7cutlass13device_kernelIN5flash19enable_sm80_to_sm89INS1_16FlashAttnBwdSm80INS1_25CollectiveMainloopBwdSm80ILi2ELi2EN4cute5tupleIJNS5_1CILi128EEES8_NS7_ILi64EEEEEENS_10bfloat16_tEfNS_4arch4Sm80ELb1ELb0ELb1ELb1ELb0ELb0ELb0ELb0ELi2ELi4ELi4ELi4ELb0EEENS1_24CollectiveEpilogueBwdGQAISA_fSD_Li256ELb1ELb0EEENS1_25SingleTileBwdLPTSchedulerILb1ELi128ELb0EEEEEEEEEvNT_6ParamsE$_ZN4cute3eso3ESOILb1ELb0EJNS_1CILi1EEENS_5tupleIJiiiEEENS2_ILi64EEENS4_IJNS2_ILi72EEENS2_ILi144EEENS2_ILi288EEEEEENS2_ILi512EEEEEC2ERKS3_RKS5_RKS6_RKSA_RKSB_) ;  /* 0xffff44f000007944 */ /* 0x024fea0003c3ffff */
[----:B-1----:R1:W5:Y:S04]  /*13960*/  LDL R5, [R1+0x760] ;  /* 0x0007600001057983 */ /* 0x0023680000100800 */
[----:B------:R1:W5:Y:S01]  /*13970*/  LDL.64 R2, [R1+0x758] ;  /* 0x0007580001027983 */ /* 0x0003620000100a00 */
[----:B------:R-:W-:-:S02]  /*13980*/  MOV R4, R23 ;  /* 0x0000001700047202 */ /* 0x000fc40000000f00 */
[----:B------:R-:W-:Y:S02]  /*13990*/  MOV R6, 0x139b0 ;  /* 0x000139b000067802 */ /* 0x000fe40000000f00 */
[----:B-1---5:R-:W-:Y:S05]  /*139a0*/  CALL.REL.NOINC `($_ZN7cutlass13device_kernelIN5flash19enable_sm80_to_sm89INS1_16FlashAttnBwdSm80INS1_25CollectiveMainloopBwdSm80ILi2ELi2EN4cute5tupleIJNS5_1CILi128EEES8_NS7_ILi64EEEEEENS_10bfloat16_tEfNS_4arch4Sm80ELb1ELb0ELb1ELb1ELb0ELb0ELb0ELb0ELi2ELi4ELi4ELi4ELb0EEENS1_24CollectiveEpilogueBwdGQAISA_fSD_Li256ELb1ELb0EEENS1_25SingleTileBwdLPTSchedulerILb1ELi128ELb0EEEEEEEEEvNT_6ParamsE$_ZN4cute5tupleIJNS0_IJNS_1CILi8EEENS0_IJNS1_ILi2EEES3_S3_EEENS1_ILi1EEES4_S5_EEENS0_IJS5_NS0_IJiiiEEENS1_ILi64EEENS0_IJNS1_ILi72EEENS1_ILi144EEENS1_ILi288EEEEEENS1_ILi512EEEEEEEEC2ERKS6_RKSE_) ;  /* 0xffff75e000007944 */ /* 0x022fea0003c3ffff */
[----:B------:R1:W5:Y:S04]  /*139b0*/  LDL R5, [R1+0x760] ;  /* 0x0007600001057983 */ /* 0x0003680000100800 */
[----:B------:R1:W5:Y:S01]  /*139c0*/  LDL.64 R2, [R1+0x758] ;  /* 0x0007580001027983 */ /* 0x0003620000100a00 */
[----:B------:R-:W-:-:S03]  /*139d0*/  MOV R4, 0x139f0 ;  /* 0x000139f000047802 */ /* 0x000fc60000000f00 */
[----:B-1---5:R-:W-:Y:S05]  /*139e0*/  CALL.REL.NOINC `($_ZN7cutlass13device_kernelIN5flash19enable_sm80_to_sm89INS1_16FlashAttnBwdSm80INS1_25CollectiveMainloopBwdSm80ILi2ELi2EN4cute5tupleIJNS5_1CILi128EEES8_NS7_ILi64EEEEEENS_10bfloat16_tEfNS_4arch4Sm80ELb1ELb0ELb1ELb1ELb0ELb0ELb0ELb0ELi2ELi4ELi4ELi4ELb0EEENS1_24CollectiveEpilogueBwdGQAISA_fSD_Li256ELb1ELb0EEENS1_25SingleTileBwdLPTSchedulerILb1ELi128ELb0EEEEEEEEEvNT_6ParamsE$_ZZN4cute7flattenINS_5tupleIJNS_1CILi1EEENS1_IJiiiEEENS2_ILi64EEENS1_IJNS2_ILi72EEENS2_ILi144EEENS2_ILi288EEEEEENS2_ILi512EEEEEEEEDaRKT_ENKUlRKT_E_clIS4_EEDaSH_) ;  /* 0xffffb91000007944 */ /* 0x022fea0003c3ffff */
[----:B------:R1:W-:Y:S01]  /*139f0*/  STL.64 [R1+0x758], R2 ;  /* 0x0007580201007387 */ /* 0x0003e20000100a00 */
[----:B------:R-:W-:Y:S02]  /*13a00*/  MOV R6, R23 ;  /* 0x0000001700067202 */ /* 0x000fe40000000f00 */
[----:B------:R-:W-:Y:S01]  /*13a10*/  MOV R4, 0x13a40 ;  /* 0x00013a4000047802 */ /* 0x000fe20000000f00 */
[----:B------:R1:W-:Y:S04]  /*13a20*/  STL [R1+0x760], R5 ;  /* 0x0007600501007387 */ /* 0x0003e80000100800 */
[----:B-1----:R-:W-:Y:S05]  /*13a30*/  CALL.REL.NOINC `($_ZN7cutlass13device_kernelIN5flash19enable_sm80_to_sm89INS1_16FlashAttnBwdSm80INS1_25CollectiveMainloopBwdSm80ILi2ELi2EN4cute5tupleIJNS5_1CILi128EEES8_NS7_ILi64EEEEEENS_10bfloat16_tEfNS_4arch4Sm80ELb1ELb0ELb1ELb1ELb0ELb0ELb0ELb0ELi2ELi4ELi4ELi4ELb0EEENS1_24CollectiveEpilogueBwdGQAISA_fSD_Li256ELb1ELb0EEENS1_25SingleTileBwdLPTSchedulerILb1ELi128ELb0EEEEEEEEEvNT_6ParamsE$_ZZN4cute12filter_tupleINS_5tupleIJNS_1CILi1EEENS1_IJiiiEEENS2_ILi64EEENS1_IJNS2_ILi72EEENS2_ILi144EEENS2_ILi288EEEEEENS2_ILi512EEEEEEZNS_7flattenISB_EEDaRKT_EUlRKT_E_EEDaSF_OT0_ENKUlDpSI_E_clIJNS1_IJS3_EEES4_NS1_IJS5_EEES9_NS1_IJSA_EEEEEEDaSM_) ;  /* 0xffff821000007944 */ /* 0x002fea0003c3ffff */
[----:B------:R-:W-:Y:S02]  /*13a40*/  MOV R4, R23 ;  /* 0x0000001700047202 */ /* 0x000fe40000000f00 */
[----:B------:R-:W-:-:S02]  /*13a50*/  MOV R6, 0x13a70 ;  /* 0x00013a7000067802 */ /* 0x000fc40000000f00 */
[----:B--2--5:R-:W-:Y:S05]  /*13a60*/  CALL.REL.NOINC `($_ZN7cutlass13device_kernelIN5flash19enable_sm80_to_sm89INS1_16FlashAttnBwdSm80INS1_25CollectiveMainloopBwdSm80ILi2ELi2EN4cute5tupleIJNS5_1CILi128EEES8_NS7_ILi64EEEEEENS_10bfloat16_tEfNS_4arch4Sm80ELb1ELb0ELb1ELb1ELb0ELb0ELb0ELb0ELi2ELi4ELi4ELi4ELb0EEENS1_24CollectiveEpilogueBwdGQAISA_fSD_Li256ELb1ELb0EEENS1_25SingleTileBwdLPTSchedulerILb1ELi128ELb0EEEEEEEEEvNT_6ParamsE$_ZN4cute3eso3ESOILb0ELb1EJiNS_1CILi72EEENS2_ILi512EEEEEC2ERKiRKS3_RKS4_) ;  /* 0xffff3b9000007944 */ /* 0x024fea0003c3ffff */
[----:B-1----:R-:W2:Y:S01]  /*13a70*/  LDL R4, [R1+0x758] ;  /* 0x0007580001047983 */ /* 0x002ea20000100800 */
[----:B------:R-:W-:Y:S01]  /*13a80*/  IMAD.MOV.U32 R5, RZ, RZ, R3 ;  /* 0x000000ffff057224 */ /* 0x000fe200078e0003 */
[----:B------:R-:W-:Y:S01]  /*13a90*/  MOV R3, R23 ;  /* 0x0000001700037202 */ /* 0x000fe20000000f00 */
[----:B------:R-:W-:Y:S01]  /*13aa0*/  IMAD.MOV.U32 R72, RZ, RZ, R51 ;  /* 0x000000ffff487224 */ /* 0x000fe200078e0033 */
[----:B------:R-:W-:Y:S01]  /*13ab0*/  MOV R6, 0x13ae0 ;  /* 0x00013ae000067802 */ /* 0x000fe20000000f00 */
[----:B--2---:R1:W-:Y:S04]  /*13ac0*/  STL [R1+0x790], R4 ;  /* 0x0007900401007387 */ /* 0x0043e80000100800 */
[----:B-1----:R-:W-:Y:S05]  /*13ad0*/  CALL.REL.NOINC `($_ZN7cutlass13device_kernelIN5flash19enable_sm80_to_sm89INS1_16FlashAttnBwdSm80INS1_25CollectiveMainloopBwdSm80ILi2ELi2EN4cute5tupleIJNS5_1CILi128EEES8_NS7_ILi64EEEEEENS_10bfloat16_tEfNS_4arch4Sm80ELb1ELb0ELb1ELb1ELb0ELb0ELb0ELb0ELi2ELi4ELi4ELi4ELb0EEENS1_24CollectiveEpilogueBwdGQAISA_fSD_Li256ELb1ELb0EEENS1_25SingleTileBwdLPTSchedulerILb1ELi128ELb0EEEEEEEEEvNT_6ParamsE$_ZN4cute3eso3ESOILb0ELb0EJiiNS_1CILi72EEENS2_ILi512EEEEEC2ERKiS7_RKS3_RKS4_) ;  /* 0xffff33a000007944 */ /* 0x002fea0003c3ffff */
        /* <DEDUP_REMOVED lines=8> */
[----:B-1----:R-:W-:Y:S05]  /*13b60*/  CALL.REL.NOINC `($_ZN7cutlass13device_kernelIN5flash19enable_sm80_to_sm89INS1_16FlashAttnBwdSm80INS1_25CollectiveMainloopBwdSm80ILi2ELi2EN4cute5tupleIJNS5_1CILi128EEES8_NS7_ILi64EEEEEENS_10bfloat16_tEfNS_4arch4Sm80ELb1ELb0ELb1ELb1ELb0ELb0ELb0ELb0ELi2ELi4ELi4ELi4ELb0EEENS1_24CollectiveEpilogueBwdGQAISA_fSD_Li256ELb1ELb0EEENS1_25SingleTileBwdLPTSchedulerILb1ELi128ELb0EEEEEEEEEvNT_6ParamsE$_ZN4cute3eso3ESOILb0ELb0EJiiiNS_1CILi72EEENS2_ILi512EEEEEC2ERKiS7_S7_RKS3_RKS4_) ;  /* 0xffff360000007944 */ /* 0x002fea0003c3ffff */
        /* <DEDUP_REMOVED lines=10> */
[----:B-1----:R-:W-:Y:S05]  /*13c10*/  CALL.REL.NOINC `($_ZN7cutlass13device_kernelIN5flash19enable_sm80_to_sm89INS1_16FlashAttnBwdSm80INS1_25CollectiveMainloopBwdSm80ILi2ELi2EN4cute5tupleIJNS5_1CILi128EEES8_NS7_ILi64EEEEEENS_10bfloat16_tEfNS_4arch4Sm80ELb1ELb0ELb1ELb1ELb0ELb0ELb0ELb0ELi2ELi4ELi4ELi4ELb0EEENS1_24CollectiveEpilogueBwdGQAISA_fSD_Li256ELb1ELb0EEENS1_25SingleTileBwdLPTSchedulerILb1ELi128ELb0EEEEEEEEEvNT_6ParamsE$_ZN4cute3eso3ESOILb1ELb0EJNS_1CILi1EEEiiiNS2_ILi72EEENS2_ILi512EEEEEC2ERKS3_RKiSA_SA_RKS4_RKS5_) ;  /* 0xffff444000007944 */ /* 0x002fea0003c3ffff */
[----:B-1----:R1:W5:Y:S04]  /*13c20*/  LDL R5, [R1+0x778] ;  /* 0x0007780001057983 */ /* 0x0023680000100800 */
[----:B------:R1:W5:Y:S01]  /*13c30*/  LDL.64 R2, [R1+0x770] ;  /* 0x0007700001027983 */ /* 0x0003620000100a00 */
[----:B------:R-:W-:-:S02]  /*13c40*/  MOV R4, R22 ;  /* 0x0000001600047202 */ /* 0x000fc40000000f00 */
[----:B------:R-:W-:Y:S02]  /*13c50*/  MOV R6, 0x13c70 ;  /* 0x00013c7000067802 */ /* 0x000fe40000000f00 */
[----:B-1---5:R-:W-:Y:S05]  /*13c60*/  CALL.REL.NOINC `($_ZN7cutlass13device_kernelIN5flash19enable_sm80_to_sm89INS1_16FlashAttnBwdSm80INS1_25CollectiveMainloopBwdSm80ILi2ELi2EN4cute5tupleIJNS5_1CILi128EEES8_NS7_ILi64EEEEEENS_10bfloat16_tEfNS_4arch4Sm80ELb1ELb0ELb1ELb1ELb0ELb0ELb0ELb0ELi2ELi4ELi4ELi4ELb0EEENS1_24CollectiveEpilogueBwdGQAISA_fSD_Li256ELb1ELb0EEENS1_25SingleTileBwdLPTSchedulerILb1ELi128ELb0EEEEEEEEEvNT_6ParamsE$_ZN4cute5tupleIJNS0_IJNS_1CILi8EEENS1_ILi2EEES3_S3_S2_S3_EEENS0_IJNS1_ILi1EEEiiiNS1_ILi72EEENS1_ILi512EEEEEEEEC2ERKS4_RKS8_) ;  /* 0xffff737000007944 */ /* 0x022fea0003c3ffff */
        /* <DEDUP_REMOVED lines=11> */
[----:B-1----:R-:W-:Y:S05]  /*13d20*/  CALL.REL.NOINC `($_ZN7cutlass13device_kernelIN5flash19enable_sm80_to_sm89INS1_16FlashAttnBwdSm80INS1_25CollectiveMainloopBwdSm80ILi2ELi2EN4cute5tupleIJNS5_1CILi128EEES8_NS7_ILi64EEEEEENS_10bfloat16_tEfNS_4arch4Sm80ELb1ELb0ELb1ELb1ELb0ELb0ELb0ELb0ELi2ELi4ELi4ELi4ELb0EEENS1_24CollectiveEpilogueBwdGQAISA_fSD_Li256ELb1ELb0EEENS1_25SingleTileBwdLPTSchedulerILb1ELi128ELb0EEEEEEEEEvNT_6ParamsE$_ZZN4cute6detail16composition_implINS_5tupleIJNS_1CILi8EEENS3_ILi2EEES5_S5_S4_S5_EEENS2_IJNS3_ILi1EEEiiiNS3_ILi72EEENS3_ILi512EEEEEENS2_IJNS2_IJS5_S5_S5_EEES5_NS3_ILi4EEEEEENS2_IJNS2_IJS7_S9_S4_EEENS3_ILi4096EEENS3_ILi16EEEEEEEEDaRKT_RKT0_RKT1_RKT2_ENKUlRKT_RKT0_E_clISB_SE_EEDaSW_SZ_) ;  /* 0xffff9fa000007944 */ /* 0x002fea0003c3ffff */
[----:B------:R-:W-:Y:S01]  /*13d30*/  IMAD.MOV.U32 R4, RZ, RZ, R45 ;  /* 0x000000ffff047224 */ /* 0x000fe200078e002d */
[----:B------:R-:W-:Y:S01]  /*13d40*/  MOV R2, R12 ;  /* 0x0000000c00027202 */ /* 0x000fe20000000f00 */
[----:B------:R-:W-:Y:S01]  /*13d50*/  IMAD.MOV.U32 R5, RZ, RZ, R44 ;  /* 0x000000ffff057224 */ /* 0x000fe200078e002c */
[----:B------:R-:W-:Y:S02]  /*13d60*/  MOV R3, R7 ;  /* 0x0000000700037202 */ /* 0x000fe40000000f00 */
[----:B------:R-:W-:Y:S02]  /*13d70*/  MOV R60, 0x13d90 ;  /* 0x00013d90003c7802 */ /* 0x000fe40000000f00 */
[----:B-1---5:R-:W-:Y:S05]  /*13d80*/  CALL.REL.NOINC `($_ZN7cutlass13device_kernelIN5flash19enable_sm80_to_sm89INS1_16FlashAttnBwdSm80INS1_25CollectiveMainloopBwdSm80ILi2ELi2EN4cute5tupleIJNS5_1CILi128EEES8_NS7_ILi64EEEEEENS_10bfloat16_tEfNS_4arch4Sm80ELb1ELb0ELb1ELb1ELb0ELb0ELb0ELb0ELi2ELi4ELi4ELi4ELb0EEENS1_24CollectiveEpilogueBwdGQAISA_fSD_Li256ELb1ELb0EEENS1_25SingleTileBwdLPTSchedulerILb1ELi128ELb0EEEEEEEEEvNT_6ParamsE$_ZZN4cute6detail16composition_implINS_5tupleIJNS_1CILi8EEENS3_ILi2EEES5_S5_S4_S5_EEENS2_IJNS3_ILi1EEEiiiNS3_ILi72EEENS3_ILi512EEEEEENS2_IJNS2_IJS5_S5_S5_EEES5_NS3_ILi4EEEEEENS2_IJNS2_IJS7_S9_S4_EEENS3_ILi4096EEENS3_ILi16EEEEEEEEDaRKT_RKT0_RKT1_RKT2_ENKUlRKT_RKT0_E_clISC_SG_EEDaSW_SZ_) ;  /* 0xffffa05000007944 */ /* 0x022fea0003c3ffff */
[----:B-----5:R2:W-:Y:S01]  /*13d90*/  STL.64 [R1+0x770], R2 ;  /* 0x0007700201007387 */ /* 0x0205e20000100a00 */
[----:B------:R-:W-:-:S03]  /*13da0*/  MOV R4, 0x13dc0 ;  /* 0x00013dc000047802 */ /* 0x000fc60000000f00 */
[----:B-12---:R-:W-:Y:S05]  /*13db0*/  CALL.REL.NOINC `($_ZN7cutlass13device_kernelIN5flash19enable_sm80_to_sm89INS1_16FlashAttnBwdSm80INS1_25CollectiveMainloopBwdSm80ILi2ELi2EN4cute5tupleIJNS5_1CILi128EEES8_NS7_ILi64EEEEEENS_10bfloat16_tEfNS_4arch4Sm80ELb1ELb0ELb1ELb1ELb0ELb0ELb0ELb0ELi2ELi4ELi4ELi4ELb0EEENS1_24CollectiveEpilogueBwdGQAISA_fSD_Li256ELb1ELb0EEENS1_25SingleTileBwdLPTSchedulerILb1ELi128ELb0EEEEEEEEEvNT_6ParamsE$_ZN4cute3eso3ESOILb0ELb0EJNS_5tupleIJNS_1CILi1EEENS3_ILi512EEEiEEENS3_ILi4096EEENS2_IJiiEEEEEC2ERKS6_RKS7_RKS8_) ;  /* 0xffff21c000007944 */ /* 0x006fea0003c3ffff */
[----:B------:R2:W5:Y:S04]  /*13dc0*/  LDL R5, [R1+0x760] ;  /* 0x0007600001057983 */ /* 0x0005680000100800 */
[----:B-1----:R2:W5:Y:S01]  /*13dd0*/  LDL.64 R2, [R1+0x758] ;  /* 0x0007580001027983 */ /* 0x0025620000100a00 */
[----:B------:R-:W-:-:S03]  /*13de0*/  MOV R6, 0x13e00 ;  /* 0x00013e0000067802 */ /* 0x000fc60000000f00 */
[----:B--2--5:R-:W-:Y:S05]  /*13df0*/  CALL.REL.NOINC `($_ZN7cutlass13device_kernelIN5flash19enable_sm80_to_sm89INS1_16FlashAttnBwdSm80INS1_25CollectiveMainloopBwdSm80ILi2ELi2EN4cute5tupleIJNS5_1CILi128EEES8_NS7_ILi64EEEEEENS_10bfloat16_tEfNS_4arch4Sm80ELb1ELb0ELb1ELb1ELb0ELb0ELb0ELb0ELi2ELi4ELi4ELi4ELb0EEENS1_24CollectiveEpilogueBwdGQAISA_fSD_Li256ELb1ELb0EEENS1_25SingleTileBwdLPTSchedulerILb1ELi128ELb0EEEEEEEEEvNT_6ParamsE$_ZN4cute5tupleIJNS0_IJNS0_IJNS_1CILi2EEES2_S2_EEES2_NS0_IJS2_S2_EEEEEENS0_IJNS0_IJNS1_ILi1EEENS1_ILi512EEEiEEENS1_ILi4096EEENS0_IJiiEEEEEEEEC2ERKS5_RKSB_) ;  /* 0xffff6ca000007944 */ /* 0x024fea0003c3ffff */
[----:B------:R1:W5:Y:S04]  /*13e00*/  LDL R4, [R1+0x760] ;  /* 0x0007600001047983 */ /* 0x0003680000100800 */
[----:B------:R1:W5:Y:S01]  /*13e10*/  LDL.64 R2, [R1+0x758] ;  /* 0x0007580001027983 */ /* 0x0003620000100a00 */
[----:B------:R-:W-:Y:S01]  /*13e20*/  LEA.HI R6, R13, R13, RZ, 0x1d ;  /* 0x0000000d0d067211 */ /* 0x000fe200078fe8ff */
[----:B------:R-:W-:-:S04]  /*13e30*/  IMAD.MOV.U32 R5, RZ, RZ, R48 ;  /* 0x000000ffff057224 */ /* 0x000fc800078e0030 */
[----:B------:R-:W-:Y:S01]  /*13e40*/  IMAD.U32 R8, R11, 0x2, R6 ;  /* 0x000000020b087824 */ /* 0x000fe200078e0006 */
[----:B------:R-:W-:-:S04]  /*13e50*/  MOV R6, 0x13e80 ;  /* 0x00013e8000067802 */ /* 0x000fc80000000f00 */
[----:B------:R1:W-:Y:S03]  /*13e60*/  STL [R1+0x11e4], R8 ;  /* 0x0011e40801007387 */ /* 0x0003e60000100800 */
[----:B-1---5:R-:W-:Y:S05]  /*13e70*/  CALL.REL.NOINC `($_ZN7cutlass13device_kernelIN5flash19enable_sm80_to_sm89INS1_16FlashAttnBwdSm80INS1_25CollectiveMainloopBwdSm80ILi2ELi2EN4cute5tupleIJNS5_1CILi128EEES8_NS7_ILi64EEEEEENS_10bfloat16_tEfNS_4arch4Sm80ELb1ELb0ELb1ELb1ELb0ELb0ELb0ELb0ELi2ELi4ELi4ELi4ELb0EEENS1_24CollectiveEpilogueBwdGQAISA_fSD_Li256ELb1ELb0EEENS1_25SingleTileBwdLPTSchedulerILb1ELi128ELb0EEEEEEEEEvNT_6ParamsE$_ZN4cute3eso3ESOILb0ELb0EJNS_6LayoutINS_5tupleIJNS3_IJNS_1CILi2EEES5_S5_EEES5_NS3_IJS5_S5_EEEEEENS3_IJNS3_IJNS4_ILi1EEENS4_ILi512EEEiEEENS4_ILi4096EEENS3_IJiiEEEEEEEEjEEC2ERKSF_RKj) ;  /* 0xffff284000007944 */ /* 0x022fea0003c3ffff */
[----:B------:R-:W2:Y:S04]  /*13e80*/  LDL.64 R58, [R1+0x760] ;  /* 0x00076000013a7983 */ /* 0x000ea80000100a00 */
[----:B-1----:R1:W5:Y:S01]  /*13e90*/  LDL.64 R4, [R1+0x758] ;  /* 0x0007580001047983 */ /* 0x0023620000100a00 */
[----:B------:R-:W-:Y:S02]  /*13ea0*/  MOV R9, R23 ;  /* 0x0000001700097202 */ /* 0x000fe40000000f00 */
[----:B------:R-:W-:Y:S01]  /*13eb0*/  MOV R8, 0x13ee0 ;  /* 0x00013ee000087802 */ /* 0x000fe20000000f00 */
[----:B--2---:R-:W-:-:S04]  /*13ec0*/  IMAD.WIDE.U32 R2, R59, 0x2, R56 ;  /* 0x000000023b027825 */ /* 0x004fc800078e0038 */
[----:B-1---5:R-:W-:Y:S05]  /*13ed0*/  CALL.REL.NOINC `($_ZN7cutlass13device_kernelIN5flash19enable_sm80_to_sm89INS1_16FlashAttnBwdSm80INS1_25CollectiveMainloopBwdSm80ILi2ELi2EN4cute5tupleIJNS5_1CILi128EEES8_NS7_ILi64EEEEEENS_10bfloat16_tEfNS_4arch4Sm80ELb1ELb0ELb1ELb1ELb0ELb0ELb0ELb0ELi2ELi4ELi4ELi4ELb0EEENS1_24CollectiveEpilogueBwdGQAISA_fSD_Li256ELb1ELb0EEENS1_25SingleTileBwdLPTSchedulerILb1ELi128ELb0EEEEEEEEEvNT_6ParamsE$_ZN4cute8smem_ptrIPN7cutlass10bfloat16_tEECI1NS_12iter_adaptorIS3_S4_EEES3_) ;  /* 0xffff742000007944 */ /* 0x022fea0003c3ffff */
[----:B------:R-:W2:Y:S01]  /*13ee0*/  LDL.64 R8, [R1+0x758] ;  /* 0x0007580001087983 */ /* 0x000ea20000100a00 */
[----:B------:R-:W-:Y:S01]  /*13ef0*/  IMAD.MOV.U32 R60, RZ, RZ, R58 ;  /* 0x000000ffff3c7224 */ /* 0x000fe200078e003a */
[----:B-1----:R-:W-:Y:S01]  /*13f00*/  MOV R2, R4 ;  /* 0x0000000400027202 */ /* 0x002fe20000000f00 */
[----:B------:R-:W-:Y:S01]  /*13f10*/  IMAD.MOV.U32 R3, RZ, RZ, R5 ;  /* 0x000000ffff037224 */ /* 0x000fe200078e0005 */
[----:B------:R-:W-:Y:S01]  /*13f20*/  MOV R6, 0x13f50 ;  /* 0x00013f5000067802 */ /* 0x000fe20000000f00 */
[----:B--2---:R1:W-:Y:S04]  /*13f30*/  STL.64 [R1+0x770], R8 ;  /* 0x0007700801007387 */ /* 0x0043e80000100a00 */
[----:B-1----:R-:W-:Y:S05]  /*13f40*/  CALL.REL.NOINC `($_ZN7cutlass13device_kernelIN5flash19enable_sm80_to_sm89INS1_16FlashAttnBwdSm80INS1_25CollectiveMainloopBwdSm80ILi2ELi2EN4cute5tupleIJNS5_1CILi128EEES8_NS7_ILi64EEEEEENS_10bfloat16_tEfNS_4arch4Sm80ELb1ELb0ELb1ELb1ELb0ELb0ELb0ELb0ELi2ELi4ELi4ELi4ELb0EEENS1_24CollectiveEpilogueBwdGQAISA_fSD_Li256ELb1ELb0EEENS1_25SingleTileBwdLPTSchedulerILb1ELi128ELb0EEEEEEEEEvNT_6ParamsE$_ZN4cute3eso3ESOILb0ELb0EJNS_6LayoutINS_5tupleIJNS3_IJNS_1CILi2EEES5_S5_EEES5_NS3_IJS5_S5_EEEEEENS3_IJNS3_IJNS4_ILi1EEENS4_ILi512EEEiEEENS4_ILi4096EEENS3_IJiiEEEEEEEENS_10ViewEngineINS_8smem_ptrIPN7cutlass10bfloat16_tEEEEEEEC2ERKSF_RKSM_) ;  /* 0xffff26e000007944 */ /* 0x002fea0003c3ffff */
[----:B-1----:R1:W5:Y:S04]  /*13f50*/  LDL R5, [R1+0x75c] ;  /* 0x00075c0001057983 */ /* 0x0023680000100800 */
[----:B------:R1:W5:Y:S01]  /*13f60*/  LDL R3, [R1+0x760] ;  /* 0x0007600001037983 */ /* 0x0003620000100800 */
[----:B------:R-:W-:-:S03]  /*13f70*/  MOV R4, 0x13f90 ;  /* 0x00013f9000047802 */ /* 0x000fc60000000f00 */
[----:B-1---5:R-:W-:Y:S05]  /*13f80*/  CALL.REL.NOINC `($_ZN7cutlass13device_kernelIN5flash19enable_sm80_to_sm89INS1_16FlashAttnBwdSm80INS1_25CollectiveMainloopBwdSm80ILi2ELi2EN4cute5tupleIJNS5_1CILi128EEES8_NS7_ILi64EEEEEENS_10bfloat16_tEfNS_4arch4Sm80ELb1ELb0ELb1ELb1ELb0ELb0ELb0ELb0ELi2ELi4ELi4ELi4ELb0EEENS1_24CollectiveEpilogueBwdGQAISA_fSD_Li256ELb1ELb0EEENS1_25SingleTileBwdLPTSchedulerILb1ELi128ELb0EEEEEEEEEvNT_6ParamsE$_ZZN4cute4takeILi1ELi3ENS_5tupleIJNS1_IJNS_1CILi1EEENS2_ILi512EEEiEEENS2_ILi4096EEENS1_IJiiEEEEEEEEDaRKT1_ENKUlDpRKT_E_clIJS6_S7_EEEDaSF_) ;  /* 0xffff8a2000007944 */ /* 0x022fea0003c3ffff */
[----:B------:R-:W-:Y:S02]  /*13f90*/  MOV R4, 0x13fb0 ;  /* 0x00013fb000047802 */ /* 0x000fe40000000f00 */
[----:B-1---5:R-:W-:Y:S05]  /*13fa0*/  CALL.REL.NOINC `($_ZN7cutlass13device_kernelIN5flash19enable_sm80_to_sm89INS1_16FlashAttnBwdSm80INS1_25CollectiveMainloopBwdSm80ILi2ELi2EN4cute5tupleIJNS5_1CILi128EEES8_NS7_ILi64EEEEEENS_10bfloat16_tEfNS_4arch4Sm80ELb1ELb0ELb1ELb1ELb0ELb0ELb0ELb0ELi2ELi4ELi4ELi4ELb0EEENS1_24CollectiveEpilogueBwdGQAISA_fSD_Li256ELb1ELb0EEENS1_25SingleTileBwdLPTSchedulerILb1ELi128ELb0EEEEEEEEEvNT_6ParamsE$_ZZN4cute16flatten_to_tupleINS_5tupleIJNS_1CILi4096EEENS1_IJiiEEEEEEEEDaRKT_ENKUlRKT_E_clIS4_EEDaSB_) ;  /* 0xffff875000007944 */ /* 0x022fea0003c3ffff */
[----:B------:R1:W-:Y:S01]  /*13fb0*/  STL.64 [R1+0x758], R2 ;  /* 0x0007580201007387 */ /* 0x0003e20000100a00 */
[----:B------:R-:W-:-:S02]  /*13fc0*/  MOV R56, R23 ;  /* 0x0000001700387202 */ /* 0x000fc40000000f00 */
[----:B------:R-:W-:Y:S02]  /*13fd0*/  MOV R4, 0x13ff0 ;  /* 0x00013ff000047802 */ /* 0x000fe40000000f00 */
[----:B-1----:R-:W-:Y:S05]  /*13fe0*/  CALL.REL.NOINC `($_ZN7cutlass13device_kernelIN5flash19enable_sm80_to_sm89INS1_16FlashAttnBwdSm80INS1_25CollectiveMainloopBwdSm80ILi2ELi2EN4cute5tupleIJNS5_1CILi128EEES8_NS7_ILi64EEEEEENS_10bfloat16_tEfNS_4arch4Sm80ELb1ELb0ELb1ELb1ELb0ELb0ELb0ELb0ELi2ELi4ELi4ELi4ELb0EEENS1_24CollectiveEpilogueBwdGQAISA_fSD_Li256ELb1ELb0EEENS1_25SingleTileBwdLPTSchedulerILb1ELi128ELb0EEEEEEEEEvNT_6ParamsE$_ZZN4cute12filter_tupleINS_5tupleIJNS_1CILi4096EEENS1_IJiiEEEEEEZNS_16flatten_to_tupleIS5_EEDaRKT_EUlRKT_E_EEDaS9_OT0_ENKUlDpSC_E_clIJNS1_IJS3_EEES4_EEEDaSG_) ;  /* 0xffff7dc000007944 */ /* 0x002fea0003c3ffff */
        /* <DEDUP_REMOVED lines=14> */
[----:B--2--5:R-:W-:Y:S05]  /*140d0*/  CALL.REL.NOINC `($_ZN7cutlass13device_kernelIN5flash19enable_sm80_to_sm89INS1_16FlashAttnBwdSm80INS1_25CollectiveMainloopBwdSm80ILi2ELi2EN4cute5tupleIJNS5_1CILi128EEES8_NS7_ILi64EEEEEENS_10bfloat16_tEfNS_4arch4Sm80ELb1ELb0ELb1ELb1ELb0ELb0ELb0ELb0ELi2ELi4ELi4ELi4ELb0EEENS1_24CollectiveEpilogueBwdGQAISA_fSD_Li256ELb1ELb0EEENS1_25SingleTileBwdLPTSchedulerILb1ELi128ELb0EEEEEEEEEvNT_6ParamsE$_ZN4cute3eso3ESOILb1ELb0EJNS_14ComposedLayoutINS_7SwizzleILi3ELi3ELi3EEENS_1CILi0EEENS_6LayoutINS_5tupleIJNS8_IJNS8_IJNS5_ILi4EEENS5_ILi8EEEEEENS8_IJNS5_ILi2EEENS5_ILi1EEEEEEEEENS8_IJNS8_IJSC_SC_EEENS8_IJSA_S9_EEEEEEEEENS8_IJNS8_IJNS8_IJSC_NS5_ILi64EEEEEENS8_IJNS5_ILi512EEES6_EEEEEENS8_IJNS8_IJSD_SA_EEENS8_IJNS5_ILi1024EEENS5_ILi16EEEEEEEEEEEEEEEENS_10ViewEngineINS_8smem_ptrIPN7cutlass10bfloat16_tEEEEEEEC2ERKSW_RKS13_) ;  /* 0xffff36f000007944 */ /* 0x024fea0003c3ffff */
        /* <DEDUP_REMOVED lines=29> */
[----:B-12--5:R-:W-:Y:S05]  /*142b0*/  CALL.REL.NOINC `($_ZN7cutlass13device_kernelIN5flash19enable_sm80_to_sm89INS1_16FlashAttnBwdSm80INS1_25CollectiveMainloopBwdSm80ILi2ELi2EN4cute5tupleIJNS5_1CILi128EEES8_NS7_ILi64EEEEEENS_10bfloat16_tEfNS_4arch4Sm80ELb1ELb0ELb1ELb1ELb0ELb0ELb0ELb0ELi2ELi4ELi4ELi4ELb0EEENS1_24CollectiveEpilogueBwdGQAISA_fSD_Li256ELb1ELb0EEENS1_25SingleTileBwdLPTSchedulerILb1ELi128ELb0EEEEEEEEEvNT_6ParamsE$_ZZN4cute7idx2crdINS_5tupleIJiiNS_1CILi0EEEEEENS1_IJNS1_IJNS2_ILi4EEENS2_ILi8EEEEEENS2_ILi2EEENS2_ILi1EEEEEEEEDaRKT_RKT0_ENKUlRKT_RKT0_E_clIiS7_EEDaSJ_SM_) ;  /* 0xffffb07000007944 */ /* 0x026fea0003c3ffff */
[----:B------:R-:W-:Y:S02]  /*142c0*/  MOV R2, 0x142e0 ;  /* 0x000142e000027802 */ /* 0x000fe40000000f00 */
[----:B-1----:R-:W-:Y:S05]  /*142d0*/  CALL.REL.NOINC `($_ZN7cutlass13device_kernelIN5flash19enable_sm80_to_sm89INS1_16FlashAttnBwdSm80INS1_25CollectiveMainloopBwdSm80ILi2ELi2EN4cute5tupleIJNS5_1CILi128EEES8_NS7_ILi64EEEEEENS_10bfloat16_tEfNS_4arch4Sm80ELb1ELb0ELb1ELb1ELb0ELb0ELb0ELb0ELi2ELi4ELi4ELi4ELb0EEENS1_24CollectiveEpilogueBwdGQAISA_fSD_Li256ELb1ELb0EEENS1_25SingleTileBwdLPTSchedulerILb1ELi128ELb0EEEEEEEEEvNT_6ParamsE$_ZZN4cute7idx2crdINS_5tupleIJiiNS_1CILi0EEEEEENS1_IJNS1_IJNS2_ILi4EEENS2_ILi8EEEEEENS2_ILi2EEENS2_ILi1EEEEEEEEDaRKT_RKT0_ENKUlRKT_RKT0_E_clIiS8_EEDaSJ_SM_) ;  /* 0xffffb47000007944 */ /* 0x002fea0003c3ffff */
[----:B------:R1:W-:Y:S01]  /*142e0*/  STL [R1+0x758], R6 ;  /* 0x0007580601007387 */ /* 0x0003e20000100800 */
[----:B------:R-:W-:-:S02]  /*142f0*/  MOV R2, R23 ;  /* 0x0000001700027202 */ /* 0x000fc40000000f00 */
[----:B------:R-:W-:Y:S02]  /*14300*/  MOV R70, 0x14320 ;  /* 0x0001432000467802 */ /* 0x000fe40000000f00 */
[----:B-1----:R-:W-:Y:S05]  /*14310*/  CALL.REL.NOINC `($_ZN7cutlass13device_kernelIN5flash19enable_sm80_to_sm89INS1_16FlashAttnBwdSm80INS1_25CollectiveMainloopBwdSm80ILi2ELi2EN4cute5tupleIJNS5_1CILi128EEES8_NS7_ILi64EEEEEENS_10bfloat16_tEfNS_4arch4Sm80ELb1ELb0ELb1ELb1ELb0ELb0ELb0ELb0ELi2ELi4ELi4ELi4ELb0EEENS1_24CollectiveEpilogueBwdGQAISA_fSD_Li256ELb1ELb0EEENS1_25SingleTileBwdLPTSchedulerILb1ELi128ELb0EEEEEEEEEvNT_6ParamsE$_ZZN4cute9transformINS_5tupleIJiiNS_1CILi0EEEEEENS1_IJNS1_IJNS2_ILi4EEENS2_ILi8EEEEEENS2_ILi2EEENS2_ILi1EEEEEEZNS_7idx2crdIS4_SA_EEDaRKT_RKT0_EUlRKT_RKT0_E_EEDaSE_SH_OT1_ENKUlDpSK_E_clIJNS1_IJiiEEEiS3_EEEDaSR_) ;  /* 0xffffbb5000007944 */ /* 0x002fea0003c3ffff */
[----:B------:R-:W-:Y:S02]  /*14320*/  MOV R6, 0x14340 ;  /* 0x0001434000067802 */ /* 0x000fe40000000f00 */
[----:B--2--5:R-:W-:Y:S05]  /*14330*/  CALL.REL.NOINC `($_ZN7cutlass13device_kernelIN5flash19enable_sm80_to_sm89INS1_16FlashAttnBwdSm80INS1_25CollectiveMainloopBwdSm80ILi2ELi2EN4cute5tupleIJNS5_1CILi128EEES8_NS7_ILi64EEEEEENS_10bfloat16_tEfNS_4arch4Sm80ELb1ELb0ELb1ELb1ELb0ELb0ELb0ELb0ELi2ELi4ELi4ELi4ELb0EEENS1_24CollectiveEpilogueBwdGQAISA_fSD_Li256ELb1ELb0EEENS1_25SingleTileBwdLPTSchedulerILb1ELi128ELb0EEEEEEEEEvNT_6ParamsE$_ZZN4cute13to_mixed_bitsINS_5tupleIJNS1_IJNS_1CILi4EEENS2_ILi8EEEEEENS2_ILi2EEENS2_ILi1EEEEEENS1_IJNS1_IJNS2_ILi0EEENS2_ILi64EEEEEES9_S9_EEENS1_IJNS1_IJiiEEEiS9_EEEEEDaRKT_RKT0_RKT1_ENKUlRKT_RKT0_RKT1_E_clIS5_SB_SD_EEDaSQ_ST_SW_) ;  /* 0xffff7c4000007944 */ /* 0x024fea0003c3ffff */
[----:B------:R-:W-:Y:S02]  /*14340*/  MOV R2, 0x14360 ;  /* 0x0001436000027802 */ /* 0x000fe40000000f00 */
[----:B------:R-:W-:Y:S05]  /*14350*/  CALL.REL.NOINC `($_ZN7cutlass13device_kernelIN5flash19enable_sm80_to_sm89INS1_16FlashAttnBwdSm80INS1_25CollectiveMainloopBwdSm80ILi2ELi2EN4cute5tupleIJNS5_1CILi128EEES8_NS7_ILi64EEEEEENS_10bfloat16_tEfNS_4arch4Sm80ELb1ELb0ELb1ELb1ELb0ELb0ELb0ELb0ELi2ELi4ELi4ELi4ELb0EEENS1_24CollectiveEpilogueBwdGQAISA_fSD_Li256ELb1ELb0EEENS1_25SingleTileBwdLPTSchedulerILb1ELi128ELb0EEEEEEEEEvNT_6ParamsE$_ZZN4cute13to_mixed_bitsINS_5tupleIJNS1_IJNS_1CILi4EEENS2_ILi8EEEEEENS2_ILi2EEENS2_ILi1EEEEEENS1_IJNS1_IJNS2_ILi0EEENS2_ILi64EEEEEES9_S9_EEENS1_IJNS1_IJiiEEEiS9_EEEEEDaRKT_RKT0_RKT1_ENKUlDpRKT_E_clIJNS_9MixedBitsILj0ELj448EEENS2_ILj0EEESW_EEEDaSR_) ;  /* 0xffff7bf000007944 */ /* 0x000fea0003c3ffff */
        /* <DEDUP_REMOVED lines=52> */
[----:B------:R-:W-:Y:S01]  /*146a0*/  IMAD.MOV.U32 R8, RZ, RZ, R2 ;  /* 0x000000ffff087224 */ /* 0x000fe200078e0002 */
[----:B------:R-:W-:Y:S01]  /*146b0*/  MOV R2, R22 ;  /* 0x0000001600027202 */ /* 0x000fe20000000f00 */
[----:B------:R-:W-:Y:S01]  /*146c0*/  IMAD.MOV.U32 R10, RZ, RZ, R50 ;  /* 0x000000ffff0a7224 */ /* 0x000fe200078e0032 */
[----:B------:R-:W-:-:S02]  /*146d0*/  MOV R9, R42 ;  /* 0x0000002a00097202 */ /* 0x000fc40000000f00 */
[----:B------:R-:W-:Y:S01]  /*146e0*/  MOV R6, 0x14710 ;  /* 0x0001471000067802 */ /* 0x000fe20000000f00 */
[----:B--2---:R1:W-:Y:S04]  /*146f0*/  STL.64 [R1+0x788], R4 ;  /* 0x0007880401007387 */ /* 0x0043e80000100a00 */
[----:B-1----:R-:W-:Y:S05]  /*14700*/  CALL.REL.NOINC `($_ZN7cutlass13device_kernelIN5flash19enable_sm80_to_sm89INS1_16FlashAttnBwdSm80INS1_25CollectiveMainloopBwdSm80ILi2ELi2EN4cute5tupleIJNS5_1CILi128EEES8_NS7_ILi64EEEEEENS_10bfloat16_tEfNS_4arch4Sm80ELb1ELb0ELb1ELb1ELb0ELb0ELb0ELb0ELi2ELi4ELi4ELi4ELb0EEENS1_24CollectiveEpilogueBwdGQAISA_fSD_Li256ELb1ELb0EEENS1_25SingleTileBwdLPTSchedulerILb1ELi128ELb0EEEEEEEEEvNT_6ParamsE$_ZN4cute3eso3ESOILb0ELb0EJiiiNS_1CILi72EEENS2_ILi512EEEEEC2ERKiS7_S7_RKS3_RKS4_) ;  /* 0xffff2a6000007944 */ /* 0x002fea0003c3ffff */
        /* <DEDUP_REMOVED lines=23> */
[----:B-1----:R-:W-:Y:S05]  /*14880*/  CALL.REL.NOINC `($_ZN7cutlass13device_kernelIN5flash19enable_sm80_to_sm89INS1_16FlashAttnBwdSm80INS1_25CollectiveMainloopBwdSm80ILi2ELi2EN4cute5tupleIJNS5_1CILi128EEES8_NS7_ILi64EEEEEENS_10bfloat16_tEfNS_4arch4Sm80ELb1ELb0ELb1ELb1ELb0ELb0ELb0ELb0ELi2ELi4ELi4ELi4ELb0EEENS1_24CollectiveEpilogueBwdGQAISA_fSD_Li256ELb1ELb0EEENS1_25SingleTileBwdLPTSchedulerILb1ELi128ELb0EEEEEEEEEvNT_6ParamsE$_ZZN4cute6detail16composition_implINS_5tupleIJNS_1CILi8EEENS3_ILi2EEES5_S5_S4_S5_EEENS2_IJNS3_ILi1EEEiiiNS3_ILi72EEENS3_ILi512EEEEEENS2_IJNS2_IJS5_S5_EEES4_NS3_ILi4EEEEEENS2_IJNS2_IJS7_S4_EEENS3_ILi1024EEENS3_ILi16EEEEEEEEDaRKT_RKT0_RKT1_RKT2_ENKUlRKT_RKT0_E_clISB_SE_EEDaSW_SZ_) ;  /* 0xffff8f5000007944 */ /* 0x002fea0003c3ffff */
[----:B------:R-:W-:Y:S01]  /*14890*/  IMAD.MOV.U32 R2, RZ, RZ, R45 ;  /* 0x000000ffff027224 */ /* 0x000fe200078e002d */
[----:B------:R-:W-:Y:S01]  /*148a0*/  MOV R45, R44 ;  /* 0x0000002c002d7202 */ /* 0x000fe20000000f00 */
[----:B------:R-:W-:Y:S01]  /*148b0*/  IMAD.MOV.U32 R4, RZ, RZ, R12 ;  /* 0x000000ffff047224 */ /* 0x000fe200078e000c */
[----:B------:R-:W-:Y:S02]  /*148c0*/  MOV R44, 0x148e0 ;  /* 0x000148e0002c7802 */ /* 0x000fe40000000f00 */
[----:B-1---5:R-:W-:Y:S05]  /*148d0*/  CALL.REL.NOINC `($_ZN7cutlass13device_kernelIN5flash19enable_sm80_to_sm89INS1_16FlashAttnBwdSm80INS1_25CollectiveMainloopBwdSm80ILi2ELi2EN4cute5tupleIJNS5_1CILi128EEES8_NS7_ILi64EEEEEENS_10bfloat16_tEfNS_4arch4Sm80ELb1ELb0ELb1ELb1ELb0ELb0ELb0ELb0ELi2ELi4ELi4ELi4ELb0EEENS1_24CollectiveEpilogueBwdGQAISA_fSD_Li256ELb1ELb0EEENS1_25SingleTileBwdLPTSchedulerILb1ELi128ELb0EEEEEEEEEvNT_6ParamsE$_ZZN4cute6detail16composition_implINS_5tupleIJNS_1CILi8EEENS3_ILi2EEES5_S5_S4_S5_EEENS2_IJNS3_ILi1EEEiiiNS3_ILi72EEENS3_ILi512EEEEEENS2_IJNS2_IJS5_S5_EEES4_NS3_ILi4EEEEEENS2_IJNS2_IJS7_S4_EEENS3_ILi1024EEENS3_ILi16EEEEEEEEDaRKT_RKT0_RKT1_RKT2_ENKUlRKT_RKT0_E_clISC_SG_EEDaSW_SZ_) ;  /* 0xffff8fe000007944 */ /* 0x022fea0003c3ffff */
[----:B-----5:R2:W-:Y:S01]  /*148e0*/  STL.64 [R1+0x770], R2 ;  /* 0x0007700201007387 */ /* 0x0205e20000100a00 */
[----:B------:R-:W-:-:S03]  /*148f0*/  MOV R4, 0x14910 ;  /* 0x0001491000047802 */ /* 0x000fc60000000f00 */
[----:B-12---:R-:W-:Y:S05]  /*14900*/  CALL.REL.NOINC `($_ZN7cutlass13device_kernelIN5flash19enable_sm80_to_sm89INS1_16FlashAttnBwdSm80INS1_25CollectiveMainloopBwdSm80ILi2ELi2EN4cute5tupleIJNS5_1CILi128EEES8_NS7_ILi64EEEEEENS_10bfloat16_tEfNS_4arch4Sm80ELb1ELb0ELb1ELb1ELb0ELb0ELb0ELb0ELi2ELi4ELi4ELi4ELb0EEENS1_24CollectiveEpilogueBwdGQAISA_fSD_Li256ELb1ELb0EEENS1_25SingleTileBwdLPTSchedulerILb1ELi128ELb0EEEEEEEEEvNT_6ParamsE$_ZN4cute3eso3ESOILb0ELb0EJNS_5tupleIJNS_1CILi1EEEiEEENS3_ILi1024EEENS2_IJiiEEEEEC2ERKS5_RKS6_RKS7_) ;  /* 0xffff170000007944 */ /* 0x006fea0003c3ffff */
[----:B------:R2:W5:Y:S04]  /*14910*/  LDL R5, [R1+0x760] ;  /* 0x0007600001057983 */ /* 0x0005680000100800 */
[----:B-1----:R2:W5:Y:S01]  /*14920*/  LDL.64 R2, [R1+0x758] ;  /* 0x0007580001027983 */ /* 0x0025620000100a00 */
[----:B------:R-:W-:-:S03]  /*14930*/  MOV R6, 0x14950 ;  /* 0x0001495000067802 */ /* 0x000fc60000000f00 */
[----:B--2--5:R-:W-:Y:S05]  /*14940*/  CALL.REL.NOINC `($_ZN7cutlass13device_kernelIN5flash19enable_sm80_to_sm89INS1_16FlashAttnBwdSm80INS1_25CollectiveMainloopBwdSm80ILi2ELi2EN4cute5tupleIJNS5_1CILi128EEES8_NS7_ILi64EEEEEENS_10bfloat16_tEfNS_4arch4Sm80ELb1ELb0ELb1ELb1ELb0ELb0ELb0ELb0ELi2ELi4ELi4ELi4ELb0EEENS1_24CollectiveEpilogueBwdGQAISA_fSD_Li256ELb1ELb0EEENS1_25SingleTileBwdLPTSchedulerILb1ELi128ELb0EEEEEEEEEvNT_6ParamsE$_ZN4cute5tupleIJNS0_IJNS0_IJNS_1CILi2EEES2_EEENS1_ILi8EEES3_EEENS0_IJNS0_IJNS1_ILi1EEEiEEENS1_ILi1024EEENS0_IJiiEEEEEEEEC2ERKS5_RKSA_) ;  /* 0xffff603000007944 */ /* 0x024fea0003c3ffff */
[----:B-1----:R1:W5:Y:S04]  /*14950*/  LDL R4, [R1+0x760] ;  /* 0x0007600001047983 */ /* 0x0023680000100800 */
[----:B------:R1:W5:Y:S01]  /*14960*/  LDL.64 R2, [R1+0x758] ;  /* 0x0007580001027983 */ /* 0x0003620000100a00 */
[----:B------:R-:W-:Y:S01]  /*14970*/  LEA.HI R6, R13, R13, RZ, 0x1d ;  /* 0x0000000d0d067211 */ /* 0x000fe200078fe8ff */
[----:B------:R-:W-:-:S04]  /*14980*/  IMAD.MOV.U32 R12, RZ, RZ, R48 ;  /* 0x000000ffff0c7224 */ /* 0x000fc800078e0030 */
[----:B------:R-:W-:Y:S01]  /*14990*/  IMAD.U32 R8, R11, 0x2, R6 ;  /* 0x000000020b087824 */ /* 0x000fe200078e0006 */
[----:B------:R-:W-:-:S04]  /*149a0*/  MOV R6, 0x149d0 ;  /* 0x000149d000067802 */ /* 0x000fc80000000f00 */
[----:B------:R1:W-:Y:S03]  /*149b0*/  STL [R1+0x11e4], R8 ;  /* 0x0011e40801007387 */ /* 0x0003e60000100800 */
[----:B-1---5:R-:W-:Y:S05]  /*149c0*/  CALL.REL.NOINC `($_ZN7cutlass13device_kernelIN5flash19enable_sm80_to_sm89INS1_16FlashAttnBwdSm80INS1_25CollectiveMainloopBwdSm80ILi2ELi2EN4cute5tupleIJNS5_1CILi128EEES8_NS7_ILi64EEEEEENS_10bfloat16_tEfNS_4arch4Sm80ELb1ELb0ELb1ELb1ELb0ELb0ELb0ELb0ELi2ELi4ELi4ELi4ELb0EEENS1_24CollectiveEpilogueBwdGQAISA_fSD_Li256ELb1ELb0EEENS1_25SingleTileBwdLPTSchedulerILb1ELi128ELb0EEEEEEEEEvNT_6ParamsE$_ZN4cute3eso3ESOILb0ELb0EJNS_6LayoutINS_5tupleIJNS3_IJNS_1CILi2EEES5_EEENS4_ILi8EEES6_EEENS3_IJNS3_IJNS4_ILi1EEEiEEENS4_ILi1024EEENS3_IJiiEEEEEEEEjEEC2ERKSE_RKj) ;  /* 0xffff196000007944 */ /* 0x022fea0003c3ffff */
[----:B------:R-:W2:Y:S04]  /*149d0*/  LDL.64 R12, [R1+0x760] ;  /* 0x00076000010c7983 */ /* 0x000ea80000100a00 */
[----:B-1----:R1:W5:Y:S01]  /*149e0*/  LDL.64 R4, [R1+0x758] ;  /* 0x0007580001047983 */ /* 0x0023620000100a00 */
[----:B------:R-:W-:Y:S02]  /*149f0*/  MOV R9, R23 ;  /* 0x0000001700097202 */ /* 0x000fe40000000f00 */
[----:B------:R-:W-:Y:S01]  /*14a00*/  MOV R8, 0x14a30 ;  /* 0x00014a3000087802 */ /* 0x000fe20000000f00 */
[----:B--2---:R-:W-:-:S04]  /*14a10*/  IMAD.WIDE.U32 R2, R13, 0x2, R58 ;  /* 0x000000020d027825 */ /* 0x004fc800078e003a */
[----:B-1---5:R-:W-:Y:S05]  /*14a20*/  CALL.REL.NOINC `($_ZN7cutlass13device_kernelIN5flash19enable_sm80_to_sm89INS1_16FlashAttnBwdSm80INS1_25CollectiveMainloopBwdSm80ILi2ELi2EN4cute5tupleIJNS5_1CILi128EEES8_NS7_ILi64EEEEEENS_10bfloat16_tEfNS_4arch4Sm80ELb1ELb0ELb1ELb1ELb0ELb0ELb0ELb0ELi2ELi4ELi4ELi4ELb0EEENS1_24CollectiveEpilogueBwdGQAISA_fSD_Li256ELb1ELb0EEENS1_25SingleTileBwdLPTSchedulerILb1ELi128ELb0EEEEEEEEEvNT_6ParamsE$_ZN4cute8smem_ptrIPN7cutlass10bfloat16_tEECI1NS_12iter_adaptorIS3_S4_EEES3_) ;  /* 0xffff68d000007944 */ /* 0x022fea0003c3ffff */
[----:B-1----:R-:W2:Y:S01]  /*14a30*/  LDL.64 R2, [R1+0x758] ;  /* 0x0007580001027983 */ /* 0x002ea20000100a00 */
[----:B------:R-:W-:-:S03]  /*14a40*/  MOV R6, 0x14a70 ;  /* 0x00014a7000067802 */ /* 0x000fc60000000f00 */
[----:B--2---:R1:W-:Y:S04]  /*14a50*/  STL.64 [R1+0x770], R2 ;  /* 0x0007700201007387 */ /* 0x0043e80000100a00 */
[----:B-1----:R-:W-:Y:S05]  /*14a60*/  CALL.REL.NOINC `($_ZN7cutlass13device_kernelIN5flash19enable_sm80_to_sm89INS1_16FlashAttnBwdSm80INS1_25CollectiveMainloopBwdSm80ILi2ELi2EN4cute5tupleIJNS5_1CILi128EEES8_NS7_ILi64EEEEEENS_10bfloat16_tEfNS_4arch4Sm80ELb1ELb0ELb1ELb1ELb0ELb0ELb0ELb0ELi2ELi4ELi4ELi4ELb0EEENS1_24CollectiveEpilogueBwdGQAISA_fSD_Li256ELb1ELb0EEENS1_25SingleTileBwdLPTSchedulerILb1ELi128ELb0EEEEEEEEEvNT_6ParamsE$_ZN4cute3eso3ESOILb0ELb0EJNS_6LayoutINS_5tupleIJNS3_IJNS_1CILi2EEES5_EEENS4_ILi8EEES6_EEENS3_IJNS3_IJNS4_ILi1EEEiEEENS4_ILi1024EEENS3_IJiiEEEEEEEENS_10ViewEngineINS_8smem_ptrIPN7cutlass10bfloat16_tEEEEEEEC2ERKSE_RKSL_) ;  /* 0xffff184000007944 */ /* 0x002fea0003c3ffff */
[----:B-1----:R1:W5:Y:S04]  /*14a70*/  LDL R5, [R1+0x75c] ;  /* 0x00075c0001057983 */ /* 0x0023680000100800 */
[----:B------:R1:W5:Y:S01]  /*14a80*/  LDL R3, [R1+0x760] ;  /* 0x0007600001037983 */ /* 0x0003620000100800 */
[----:B------:R-:W-:-:S03]  /*14a90*/  MOV R4, 0x14ab0 ;  /* 0x00014ab000047802 */ /* 0x000fc60000000f00 */
[----:B-1---5:R-:W-:Y:S05]  /*14aa0*/  CALL.REL.NOINC `($_ZN7cutlass13device_kernelIN5flash19enable_sm80_to_sm89INS1_16FlashAttnBwdSm80INS1_25CollectiveMainloopBwdSm80ILi2ELi2EN4cute5tupleIJNS5_1CILi128EEES8_NS7_ILi64EEEEEENS_10bfloat16_tEfNS_4arch4Sm80ELb1ELb0ELb1ELb1ELb0ELb0ELb0ELb0ELi2ELi4ELi4ELi4ELb0EEENS1_24CollectiveEpilogueBwdGQAISA_fSD_Li256ELb1ELb0EEENS1_25SingleTileBwdLPTSchedulerILb1ELi128ELb0EEEEEEEEEvNT_6ParamsE$_ZZN4cute4takeILi1ELi3ENS_5tupleIJNS1_IJNS_1CILi1EEEiEEENS2_ILi1024EEENS1_IJiiEEEEEEEEDaRKT1_ENKUlDpRKT_E_clIJS5_S6_EEEDaSE_) ;  /* 0xffff7f7000007944 */ /* 0x022fea0003c3ffff */
[----:B------:R-:W-:Y:S02]  /*14ab0*/  MOV R4, 0x14ad0 ;  /* 0x00014ad000047802 */ /* 0x000fe40000000f00 */
[----:B-1---5:R-:W-:Y:S05]  /*14ac0*/  CALL.REL.NOINC `($_ZN7cutlass13device_kernelIN5flash19enable_sm80_to_sm89INS1_16FlashAttnBwdSm80INS1_25CollectiveMainloopBwdSm80ILi2ELi2EN4cute5tupleIJNS5_1CILi128EEES8_NS7_ILi64EEEEEENS_10bfloat16_tEfNS_4arch4Sm80ELb1ELb0ELb1ELb1ELb0ELb0ELb0ELb0ELi2ELi4ELi4ELi4ELb0EEENS1_24CollectiveEpilogueBwdGQAISA_fSD_Li256ELb1ELb0EEENS1_25SingleTileBwdLPTSchedulerILb1ELi128ELb0EEEEEEEEEvNT_6ParamsE$_ZZN4cute16flatten_to_tupleINS_5tupleIJNS_1CILi1024EEENS1_IJiiEEEEEEEEDaRKT_ENKUlRKT_E_clIS4_EEDaSB_) ;  /* 0xffff7b5000007944 */ /* 0x022fea0003c3ffff */
[----:B------:R1:W-:Y:S01]  /*14ad0*/  STL.64 [R1+0x758], R2 ;  /* 0x0007580201007387 */ /* 0x0003e20000100a00 */
[----:B------:R-:W-:Y:S02]  /*14ae0*/  MOV R5, R23 ;  /* 0x0000001700057202 */ /* 0x000fe40000000f00 */
[----:B------:R-:W-:Y:S02]  /*14af0*/  MOV R4, 0x14b10 ;  /* 0x00014b1000047802 */ /* 0x000fe40000000f00 */
[----:B-1----:R-:W-:Y:S05]  /*14b00*/  CALL.REL.NOINC `($_ZN7cutlass13device_kernelIN5flash19enable_sm80_to_sm89INS1_16FlashAttnBwdSm80INS1_25CollectiveMainloopBwdSm80ILi2ELi2EN4cute5tupleIJNS5_1CILi128EEES8_NS7_ILi64EEEEEENS_10bfloat16_tEfNS_4arch4Sm80ELb1ELb0ELb1ELb1ELb0ELb0ELb0ELb0ELi2ELi4ELi4ELi4ELb0EEENS1_24CollectiveEpilogueBwdGQAISA_fSD_Li256ELb1ELb0EEENS1_25SingleTileBwdLPTSchedulerILb1ELi128ELb0EEEEEEEEEvNT_6ParamsE$_ZZN4cute12filter_tupleINS_5tupleIJNS_1CILi1024EEENS1_IJiiEEEEEEZNS_16flatten_to_tupleIS5_EEDaRKT_EUlRKT_E_EEDaS9_OT0_ENKUlDpSC_E_clIJNS1_IJS3_EEES4_EEEDaSG_) ;  /* 0xffff6ff000007944 */ /* 0x002fea0003c3ffff */
        /* <DEDUP_REMOVED lines=22> */
[----:B--2--5:R-:W-:Y:S05]  /*14c70*/  CALL.REL.NOINC `($_ZN7cutlass13device_kernelIN5flash19enable_sm80_to_sm89INS1_16FlashAttnBwdSm80INS1_25CollectiveMainloopBwdSm80ILi2ELi2EN4cute5tupleIJNS5_1CILi128EEES8_NS7_ILi64EEEEEENS_10bfloat16_tEfNS_4arch4Sm80ELb1ELb0ELb1ELb1ELb0ELb0ELb0ELb0ELi2ELi4ELi4ELi4ELb0EEENS1_24CollectiveEpilogueBwdGQAISA_fSD_Li256ELb1ELb0EEENS1_25SingleTileBwdLPTSchedulerILb1ELi128ELb0EEEEEEEEEvNT_6ParamsE$_ZN4cute3eso3ESOILb1ELb0EJNS_10UnderscoreES2_S2_iEEC2ERKS2_S5_S5_RKi) ;  /* 0xffff2a2000007944 */ /* 0x024fea0003c3ffff */
[----:B------:R-:W-:Y:S01]  /*14c80*/  ULDC.64 UR4, c[0x0][0x118] ;  /* 0x0000460000047ab9 */ /* 0x000fe20000000a00 */
[----:B------:R2:W5:Y:S04]  /*14c90*/  LDL R7, [R1+0x758] ;  /* 0x0007580001077983 */ /* 0x0005680000100800 */
[----:B------:R2:W5:Y:S04]  /*14ca0*/  LD.E R5, [R10.64] ;  /* 0x000000040a057980 */ /* 0x000568000c101900 */
[----:B-1----:R2:W5:Y:S01]  /*14cb0*/  LD.E R3, [R10.64+0x4] ;  /* 0x000004040a037980 */ /* 0x002562000c101900 */
[----:B------:R-:W-:-:S03]  /*14cc0*/  MOV R4, 0x14ce0 ;  /* 0x00014ce000047802 */ /* 0x000fc60000000f00 */
[----:B--2--5:R-:W-:Y:S05]  /*14cd0*/  CALL.REL.NOINC `($_ZN7cutlass13device_kernelIN5flash19enable_sm80_to_sm89INS1_16FlashAttnBwdSm80INS1_25CollectiveMainloopBwdSm80ILi2ELi2EN4cute5tupleIJNS5_1CILi128EEES8_NS7_ILi64EEEEEENS_10bfloat16_tEfNS_4arch4Sm80ELb1ELb0ELb1ELb1ELb0ELb0ELb0ELb0ELi2ELi4ELi4ELi4ELb0EEENS1_24CollectiveEpilogueBwdGQAISA_fSD_Li256ELb1ELb0EEENS1_25SingleTileBwdLPTSchedulerILb1ELi128ELb0EEEEEEEEEvNT_6ParamsE$_ZZN4cute5sliceINS_5tupleIJNS_10UnderscoreES2_S2_iEEENS1_IJNS1_IJNS_1CILi1EEENS4_ILi0EEEEEENS4_ILi4096EEENS1_IJiiEEENS1_IJS6_NS4_ILi8192EEEEEEEEEEEDaRKT_RKT0_ENKUlRKT_RKT0_E_clIS2_S9_EEDaSL_SO_) ;  /* 0xffff7f0000007944 */ /* 0x024fea0003c3ffff */
[----:B-----5:R2:W-:Y:S01]  /*14ce0*/  STL.64 [R1+0x758], R2 ;  /* 0x0007580201007387 */ /* 0x0205e20000100a00 */
[----:B------:R-:W-:-:S02]  /*14cf0*/  MOV R5, R23 ;  /* 0x0000001700057202 */ /* 0x000fc40000000f00 */
[----:B------:R-:W-:Y:S02]  /*14d00*/  MOV R4, 0x14d20 ;  /* 0x00014d2000047802 */ /* 0x000fe40000000f00 */
[----:B-12---:R-:W-:Y:S05]  /*14d10*/  CALL.REL.NOINC `($_ZN7cutlass13device_kernelIN5flash19enable_sm80_to_sm89INS1_16FlashAttnBwdSm80INS1_25CollectiveMainloopBwdSm80ILi2ELi2EN4cute5tupleIJNS5_1CILi128EEES8_NS7_ILi64EEEEEENS_10bfloat16_tEfNS_4arch4Sm80ELb1ELb0ELb1ELb1ELb0ELb0ELb0ELb0ELi2ELi4ELi4ELi4ELb0EEENS1_24CollectiveEpilogueBwdGQAISA_fSD_Li256ELb1ELb0EEENS1_25SingleTileBwdLPTSchedulerILb1ELi128ELb0EEEEEEEEEvNT_6ParamsE$_ZZN4cute12filter_tupleINS_5tupleIJNS_10UnderscoreES2_S2_iEEENS1_IJNS1_IJNS_1CILi1EEENS4_ILi0EEEEEENS4_ILi4096EEENS1_IJiiEEENS1_IJS6_NS4_ILi8192EEEEEEEEEZNS_5sliceIS3_SC_EEDaRKT_RKT0_EUlRKT_RKT0_E_EEDaSG_SJ_OT1_ENKUlDpSM_E_clIJNS1_IJS7_EEENS1_IJS8_EEENS1_IJS9_EEENS1_IJEEEEEEDaST_) ;  /* 0xffff6af000007944 */ /* 0x006fea0003c3ffff */
[----:B-----5:R-:W-:Y:S02]  /*14d20*/  MOV R8, R3 ;  /* 0x0000000300087202 */ /* 0x020fe40000000f00 */
[----:B------:R-:W-:Y:S02]  /*14d30*/  MOV R4, 0x14d50 ;  /* 0x00014d5000047802 */ /* 0x000fe40000000f00 */
[----:B-1----:R-:W-:Y:S05]  /*14d40*/  CALL.REL.NOINC `($_ZN7cutlass13device_kernelIN5flash19enable_sm80_to_sm89INS1_16FlashAttnBwdSm80INS1_25CollectiveMainloopBwdSm80ILi2ELi2EN4cute5tupleIJNS5_1CILi128EEES8_NS7_ILi64EEEEEENS_10bfloat16_tEfNS_4arch4Sm80ELb1ELb0ELb1ELb1ELb0ELb0ELb0ELb0ELi2ELi4ELi4ELi4ELb0EEENS1_24CollectiveEpilogueBwdGQAISA_fSD_Li256ELb1ELb0EEENS1_25SingleTileBwdLPTSchedulerILb1ELi128ELb0EEEEEEEEEvNT_6ParamsE$_ZN4cute5tupleIJNS0_IJNS0_IJNS_1CILi8EEENS1_ILi1EEEEEENS1_ILi2EEENS0_IJS5_S5_EEEEEENS0_IJNS0_IJS3_NS1_ILi0EEEEEENS1_ILi4096EEENS0_IJiiEEEEEEEEC2ERKS7_RKSC_) ;  /* 0xffff5e2000007944 */ /* 0x002fea0003c3ffff */
[----:B-1----:R1:W5:Y:S01]  /*14d50*/  LDL.64 R2, [R1+0x758] ;  /* 0x0007580001027983 */ /* 0x0023620000100a00 */
[----:B------:R-:W-:Y:S02]  /*14d60*/  SHF.L.U32 R4, R7, 0xd, RZ ;  /* 0x0000000d07047819 */ /* 0x000fe400000006ff */
[----:B------:R-:W-:-:S03]  /*14d70*/  MOV R6, 0x14da0 ;  /* 0x00014da000067802 */ /* 0x000fc60000000f00 */
[----:B------:R1:W-:Y:S04]  /*14d80*/  STL [R1+0x770], R4 ;  /* 0x0007700401007387 */ /* 0x0003e80000100800 */
[----:B-1---5:R-:W-:Y:S05]  /*14d90*/  CALL.REL.NOINC `($_ZN7cutlass13device_kernelIN5flash19enable_sm80_to_sm89INS1_16FlashAttnBwdSm80INS1_25CollectiveMainloopBwdSm80ILi2ELi2EN4cute5tupleIJNS5_1CILi128EEES8_NS7_ILi64EEEEEENS_10bfloat16_tEfNS_4arch4Sm80ELb1ELb0ELb1ELb1ELb0ELb0ELb0ELb0ELi2ELi4ELi4ELi4ELb0EEENS1_24CollectiveEpilogueBwdGQAISA_fSD_Li256ELb1ELb0EEENS1_25SingleTileBwdLPTSchedulerILb1ELi128ELb0EEEEEEEEEvNT_6ParamsE$_ZN4cute3eso3ESOILb0ELb0EJNS_6LayoutINS_5tupleIJNS3_IJNS_1CILi8EEENS4_ILi1EEEEEENS4_ILi2EEENS3_IJS8_S8_EEEEEENS3_IJNS3_IJS6_NS4_ILi0EEEEEENS4_ILi4096EEENS3_IJiiEEEEEEEEiEEC2ERKSG_RKi) ;  /* 0xffff1b8000007944 */ /* 0x022fea0003c3ffff */
[----:B------:R-:W-:Y:S01]  /*14da0*/  ULDC.64 UR4, c[0x0][0x118] ;  /* 0x0000460000047ab9 */ /* 0x000fe20000000a00 */
[----:B-1----:R-:W2:Y:S04]  /*14db0*/  LDL R2, [R1+0x760] ;  /* 0x0007600001027983 */ /* 0x002ea80000100800 */
[----:B------:R-:W2:Y:S04]  /*14dc0*/  LD.E.64 R10, [R10.64+0x8] ;  /* 0x000008040a0a7980 */ /* 0x000ea8000c101b00 */
[----:B------:R1:W5:Y:S01]  /*14dd0*/  LDL.64 R4, [R1+0x758] ;  /* 0x0007580001047983 */ /* 0x0003620000100a00 */
[----:B------:R-:W-:-:S02]  /*14de0*/  MOV R9, R23 ;  /* 0x0000001700097202 */ /* 0x000fc40000000f00 */
[----:B------:R-:W-:Y:S01]  /*14df0*/  MOV R8, 0x14e20 ;  /* 0x00014e2000087802 */ /* 0x000fe20000000f00 */
[----:B--2---:R-:W-:-:S04]  /*14e00*/  IMAD.WIDE R2, R2, 0x2, R10 ;  /* 0x0000000202027825 */ /* 0x004fc800078e020a */
[----:B-1---5:R-:W-:Y:S05]  /*14e10*/  CALL.REL.NOINC `($_ZN7cutlass13device_kernelIN5flash19enable_sm80_to_sm89INS1_16FlashAttnBwdSm80INS1_25CollectiveMainloopBwdSm80ILi2ELi2EN4cute5tupleIJNS5_1CILi128EEES8_NS7_ILi64EEEEEENS_10bfloat16_tEfNS_4arch4Sm80ELb1ELb0ELb1ELb1ELb0ELb0ELb0ELb0ELi2ELi4ELi4ELi4ELb0EEENS1_24CollectiveEpilogueBwdGQAISA_fSD_Li256ELb1ELb0EEENS1_25SingleTileBwdLPTSchedulerILb1ELi128ELb0EEEEEEEEEvNT_6ParamsE$_ZN4cute8smem_ptrIPN7cutlass10bfloat16_tEECI1NS_12iter_adaptorIS3_S4_EEES3_) ;  /* 0xffff64e000007944 */ /* 0x022fea0003c3ffff */
[----:B-1----:R-:W2:Y:S01]  /*14e20*/  LDL.64 R2, [R1+0x758] ;  /* 0x0007580001027983 */ /* 0x002ea20000100a00 */
[----:B------:R-:W-:-:S03]  /*14e30*/  MOV R6, 0x14e60 ;  /* 0x00014e6000067802 */ /* 0x000fc60000000f00 */
[----:B--2---:R1:W-:Y:S04]  /*14e40*/  STL.64 [R1+0x770], R2 ;  /* 0x0007700201007387 */ /* 0x0043e80000100a00 */
[----:B-1----:R-:W-:Y:S05]  /*14e50*/  CALL.REL.NOINC `($_ZN7cutlass13device_kernelIN5flash19enable_sm80_to_sm89INS1_16FlashAttnBwdSm80INS1_25CollectiveMainloopBwdSm80ILi2ELi2EN4cute5tupleIJNS5_1CILi128EEES8_NS7_ILi64EEEEEENS_10bfloat16_tEfNS_4arch4Sm80ELb1ELb0ELb1ELb1ELb0ELb0ELb0ELb0ELi2ELi4ELi4ELi4ELb0EEENS1_24CollectiveEpilogueBwdGQAISA_fSD_Li256ELb1ELb0EEENS1_25SingleTileBwdLPTSchedulerILb1ELi128ELb0EEEEEEEEEvNT_6ParamsE$_ZN4cute3eso3ESOILb0ELb0EJNS_6LayoutINS_5tupleIJNS3_IJNS_1CILi8EEENS4_ILi1EEEEEENS4_ILi2EEENS3_IJS8_S8_EEEEEENS3_IJNS3_IJS6_NS4_ILi0EEEEEENS4_ILi4096EEENS3_IJiiEEEEEEEENS_10ViewEngineINS_8smem_ptrIPN7cutlass10bfloat16_tEEEEEEEC2ERKSG_RKSN_) ;  /* 0xffff1a5000007944 */ /* 0x002fea0003c3ffff */
[----:B------:R2:W5:Y:S04]  /*14e60*/  LDL.64 R54, [R1+0x760] ;  /* 0x0007600001367983 */ /* 0x0005680000100a00 */
[----:B------:R2:W5:Y:S04]  /*14e70*/  LDL.64 R52, [R24+0x30] ;  /* 0x0000300018347983 */ /* 0x0005680000100a00 */
[----:B------:R2:W5:Y:S01]  /*14e80*/  LDL.64 R44, [R1+0x758] ;  /* 0x00075800012c7983 */ /* 0x0005620000100a00 */
[----:B------:R-:W-:Y:S01]  /*14e90*/  IMAD.MOV.U32 R6, RZ, RZ, R16 ;  /* 0x000000ffff067224 */ /* 0x000fe200078e0010 */
[----:B-1----:R-:W-:-:S02]  /*14ea0*/  MOV R3, R17 ;  /* 0x0000001100037202 */ /* 0x002fc40000000f00 */
[----:B------:R-:W-:Y:S02]  /*14eb0*/  MOV R4, 0x14ed0 ;  /* 0x00014ed000047802 */ /* 0x000fe40000000f00 */
[----:B--2--5:R-:W-:Y:S05]  /*14ec0*/  CALL.REL.NOINC `($_ZN7cutlass13device_kernelIN5flash19enable_sm80_to_sm89INS1_16FlashAttnBwdSm80INS1_25CollectiveMainloopBwdSm80ILi2ELi2EN4cute5tupleIJNS5_1CILi128EEES8_NS7_ILi64EEEEEENS_10bfloat16_tEfNS_4arch4Sm80ELb1ELb0ELb1ELb1ELb0ELb0ELb0ELb0ELi2ELi4ELi4ELi4ELb0EEENS1_24CollectiveEpilogueBwdGQAISA_fSD_Li256ELb1ELb0EEENS1_25SingleTileBwdLPTSchedulerILb1ELi128ELb0EEEEEEEEEvNT_6ParamsE$_ZN4cute3eso3ESOILb1ELb0EJNS_6LayoutINS_5tupleIJNS3_IJNS_1CILi8EEENS4_ILi1EEEEEENS4_ILi2EEENS4_ILi4EEEEEENS3_IJNS3_IJS6_NS4_ILi0EEEEEES5_NS4_ILi16EEEEEEEENS_10ViewEngineIPN7cutlass10bfloat16_tEEEEEC2ERKSF_RKSK_) ;  /* 0xffff560000007944 */ /* 0x024fea0003c3ffff */
[----:B------:R2:W5:Y:S01]  /*14ed0*/  LDL.64 R50, [R1+0x758] ;  /* 0x0007580001327983 */ /* 0x0005620000100a00 */
[----:B-1----:R-:W-:Y:S01]  /*14ee0*/  IMAD.MOV.U32 R6, RZ, RZ, R14 ;  /* 0x000000ffff067224 */ /* 0x002fe200078e000e */
[----:B------:R-:W-:Y:S02]  /*14ef0*/  MOV R3, R15 ;  /* 0x0000000f00037202 */ /* 0x000fe40000000f00 */
[----:B------:R-:W-:Y:S02]  /*14f00*/  MOV R4, 0x14f20 ;  /* 0x00014f2000047802 */ /* 0x000fe40000000f00 */
[----:B--2--5:R-:W-:Y:S05]  /*14f10*/  CALL.REL.NOINC `($_ZN7cutlass13device_kernelIN5flash19enable_sm80_to_sm89INS1_16FlashAttnBwdSm80INS1_25CollectiveMainloopBwdSm80ILi2ELi2EN4cute5tupleIJNS5_1CILi128EEES8_NS7_ILi64EEEEEENS_10bfloat16_tEfNS_4arch4Sm80ELb1ELb0ELb1ELb1ELb0ELb0ELb0ELb0ELi2ELi4ELi4ELi4ELb0EEENS1_24CollectiveEpilogueBwdGQAISA_fSD_Li256ELb1ELb0EEENS1_25SingleTileBwdLPTSchedulerILb1ELi128ELb0EEEEEEEEEvNT_6ParamsE$_ZN4cute3eso3ESOILb1ELb0EJNS_6LayoutINS_5tupleIJNS3_IJNS_1CILi8EEENS4_ILi1EEEEEENS4_ILi4EEES8_EEENS3_IJNS3_IJS6_NS4_ILi0EEEEEES5_NS4_ILi32EEEEEEEENS_10ViewEngineIPN7cutlass10bfloat16_tEEEEEC2ERKSE_RKSJ_) ;  /* 0xffff57f000007944 */ /* 0x024fea0003c3ffff */
[----:B------:R2:W5:Y:S01]  /*14f20*/  LDL.64 R48, [R1+0x758] ;  /* 0x0007580001307983 */ /* 0x0005620000100a00 */
[----:B------:R-:W-:Y:S01]  /*14f30*/  IMAD.MOV.U32 R9, RZ, RZ, R23 ;  /* 0x000000ffff097224 */ /* 0x000fe200078e0017 */
[----:B-1----:R-:W-:Y:S01]  /*14f40*/  MOV R2, R54 ;  /* 0x0000003600027202 */ /* 0x002fe20000000f00 */
[----:B------:R-:W-:Y:S01]  /*14f50*/  IMAD.MOV.U32 R3, RZ, RZ, R55 ;  /* 0x000000ffff037224 */ /* 0x000fe200078e0037 */
[----:B------:R-:W-:Y:S02]  /*14f60*/  MOV R8, 0x14f80 ;  /* 0x00014f8000087802 */ /* 0x000fe40000000f00 */
[----:B--2--5:R-:W-:Y:S05]  /*14f70*/  CALL.REL.NOINC `($_ZN7cutlass13device_kernelIN5flash19enable_sm80_to_sm89INS1_16FlashAttnBwdSm80INS1_25CollectiveMainloopBwdSm80ILi2ELi2EN4cute5tupleIJNS5_1CILi128EEES8_NS7_ILi64EEEEEENS_10bfloat16_tEfNS_4arch4Sm80ELb1ELb0ELb1ELb1ELb0ELb0ELb0ELb0ELi2ELi4ELi4ELi4ELb0EEENS1_24CollectiveEpilogueBwdGQAISA_fSD_Li256ELb1ELb0EEENS1_25SingleTileBwdLPTSchedulerILb1ELi128ELb0EEEEEEEEEvNT_6ParamsE$_ZN4cute8smem_ptrIPN7cutlass10bfloat16_tEECI1NS_12iter_adaptorIS3_S4_EEES3_) ;  /* 0xffff638000007944 */ /* 0x024fea0003c3ffff */
[----:B-1----:R1:W5:Y:S01]  /*14f80*/  LDL.64 R2, [R1+0x758] ;  /* 0x0007580001027983 */ /* 0x0023620000100a00 */
[----:B------:R-:W-:Y:S02]  /*14f90*/  MOV R66, R23 ;  /* 0x0000001700427202 */ /* 0x000fe40000000f00 */
[----:B------:R-:W-:-:S02]  /*14fa0*/  MOV R6, 0x14fc0 ;  /* 0x00014fc000067802 */ /* 0x000fc40000000f00 */
[----:B-1---5:R-:W-:Y:S05]  /*14fb0*/  CALL.REL.NOINC `($_ZN7cutlass13device_kernelIN5flash19enable_sm80_to_sm89INS1_16FlashAttnBwdSm80INS1_25CollectiveMainloopBwdSm80ILi2ELi2EN4cute5tupleIJNS5_1CILi128EEES8_NS7_ILi64EEEEEENS_10bfloat16_tEfNS_4arch4Sm80ELb1ELb0ELb1ELb1ELb0ELb0ELb0ELb0ELi2ELi4ELi4ELi4ELb0EEENS1_24CollectiveEpilogueBwdGQAISA_fSD_Li256ELb1ELb0EEENS1_25SingleTileBwdLPTSchedulerILb1ELi128ELb0EEEEEEEEEvNT_6ParamsE$_ZN4cute3eso3ESOILb1ELb0EJNS_6LayoutINS_5tupleIJNS3_IJNS_1CILi8EEENS4_ILi1EEEEEENS4_ILi2EEEEEENS3_IJNS3_IJS6_NS4_ILi0EEEEEENS4_ILi4096EEEEEEEENS_10ViewEngineINS_8smem_ptrIPN7cutlass10bfloat16_tEEEEEEEC2ERKSE_RKSL_) ;  /* 0xffff528000007944 */ /* 0x022fea0003c3ffff */
[----:B-1----:R1:W5:Y:S01]  /*14fc0*/  LDL.64 R4, [R1+0x758] ;  /* 0x0007580001047983 */ /* 0x0023620000100a00 */
[----:B------:R-:W-:Y:S01]  /*14fd0*/  IMAD.MOV.U32 R66, RZ, RZ, R23 ;  /* 0x000000ffff427224 */ /* 0x000fe200078e0017 */
[----:B------:R-:W-:Y:S01]  /*14fe0*/  MOV R6, R50 ;  /* 0x0000003200067202 */ /* 0x000fe20000000f00 */
[----:B------:R-:W-:Y:S01]  /*14ff0*/  IMAD.MOV.U32 R9, RZ, RZ, R51 ;  /* 0x000000ffff097224 */ /* 0x000fe200078e0033 */
[----:B------:R-:W-:-:S02]  /*15000*/  MOV R8, 0x15020 ;  /* 0x0001502000087802 */ /* 0x000fc40000000f00 */
[----:B-1---5:R-:W-:Y:S05]  /*15010*/  CALL.REL.NOINC `($_ZN7cutlass13device_kernelIN5flash19enable_sm80_to_sm89INS1_16FlashAttnBwdSm80INS1_25CollectiveMainloopBwdSm80ILi2ELi2EN4cute5tupleIJNS5_1CILi128EEES8_NS7_ILi64EEEEEENS_10bfloat16_tEfNS_4arch4Sm80ELb1ELb0ELb1ELb1ELb0ELb0ELb0ELb0ELi2ELi4ELi4ELi4ELb0EEENS1_24CollectiveEpilogueBwdGQAISA_fSD_Li256ELb1ELb0EEENS1_25SingleTileBwdLPTSchedulerILb1ELi128ELb0EEEEEEEEEvNT_6ParamsE$_ZN4cute3eso3ESOILb1ELb0EJNS_6LayoutINS_5tupleIJNS3_IJNS_1CILi8EEENS4_ILi1EEEEEENS4_ILi2EEEEEENS3_IJNS3_IJS6_NS4_ILi0EEEEEES5_EEEEENS_10ViewEngineIPN7cutlass10bfloat16_tEEEEEC2ERKSD_RKSI_) ;  /* 0xffff53b000007944 */ /* 0x022fea0003c3ffff */
[----:B------:R2:W5:Y:S01]  /*15020*/  LDL.64 R2, [R1+0x758] ;  /* 0x0007580001027983 */ /* 0x0005620000100a00 */
[----:B-1----:R-:W-:Y:S01]  /*15030*/  IMAD.MOV.U32 R7, RZ, RZ, R5 ;  /* 0x000000ffff077224 */ /* 0x002fe200078e0005 */
[----:B------:R-:W-:-:S02]  /*15040*/  MOV R66, R23 ;  /* 0x0000001700427202 */ /* 0x000fc40000000f00 */
[----:B------:R-:W-:Y:S02]  /*15050*/  MOV R6, 0x15070 ;  /* 0x0001507000067802 */ /* 0x000fe40000000f00 */
[----:B--2--5:R-:W-:Y:S05]  /*15060*/  CALL.REL.NOINC `($_ZN7cutlass13device_kernelIN5flash19enable_sm80_to_sm89INS1_16FlashAttnBwdSm80INS1_25CollectiveMainloopBwdSm80ILi2ELi2EN4cute5tupleIJNS5_1CILi128EEES8_NS7_ILi64EEEEEENS_10bfloat16_tEfNS_4arch4Sm80ELb1ELb0ELb1ELb1ELb0ELb0ELb0ELb0ELi2ELi4ELi4ELi4ELb0EEENS1_24CollectiveEpilogueBwdGQAISA_fSD_Li256ELb1ELb0EEENS1_25SingleTileBwdLPTSchedulerILb1ELi128ELb0EEEEEEEEEvNT_6ParamsE$_ZN4cute3eso3ESOILb1ELb0EJNS_6LayoutINS_5tupleIJNS3_IJNS_1CILi8EEENS4_ILi1EEEEEENS3_IJNS4_ILi2EEEEEEEEENS3_IJNS3_IJS6_NS4_ILi0EEEEEENS3_IJNS4_ILi4096EEEEEEEEEEENS_10ViewEngineINS_8smem_ptrIPN7cutlass10bfloat16_tEEEEEEEC2ERKSG_RKSN_) ;  /* 0xffff4fa000007944 */ /* 0x024fea0003c3ffff */
[----:B------:R2:W5:Y:S01]  /*15070*/  LDL.64 R6, [R1+0x758] ;  /* 0x0007580001067983 */ /* 0x0005620000100a00 */
[----:B-1----:R-:W-:Y:S01]  /*15080*/  IMAD.MOV.U32 R5, RZ, RZ, R3 ;  /* 0x000000ffff057224 */ /* 0x002fe200078e0003 */
[----:B------:R-:W-:Y:S02]  /*15090*/  MOV R66, R23 ;  /* 0x0000001700427202 */ /* 0x000fe40000000f00 */
[----:B------:R-:W-:Y:S02]  /*150a0*/  MOV R4, 0x150c0 ;  /* 0x000150c000047802 */ /* 0x000fe40000000f00 */
[----:B--2--5:R-:W-:Y:S05]  /*150b0*/  CALL.REL.NOINC `($_ZN7cutlass13device_kernelIN5flash19enable_sm80_to_sm89INS1_16FlashAttnBwdSm80INS1_25CollectiveMainloopBwdSm80ILi2ELi2EN4cute5tupleIJNS5_1CILi128EEES8_NS7_ILi64EEEEEENS_10bfloat16_tEfNS_4arch4Sm80ELb1ELb0ELb1ELb1ELb0ELb0ELb0ELb0ELi2ELi4ELi4ELi4ELb0EEENS1_24CollectiveEpilogueBwdGQAISA_fSD_Li256ELb1ELb0EEENS1_25SingleTileBwdLPTSchedulerILb1ELi128ELb0EEEEEEEEEvNT_6ParamsE$_ZN4cute3eso3ESOILb1ELb0EJNS_6LayoutINS_5tupleIJNS3_IJNS_1CILi8EEENS4_ILi1EEEEEENS3_IJNS4_ILi2EEEEEEEEENS3_IJNS3_IJS6_NS4_ILi0EEEEEENS3_IJS5_EEEEEEEENS_10ViewEngineIPN7cutlass10bfloat16_tEEEEEC2ERKSF_RKSK_) ;  /* 0xffff506000007944 */ /* 0x024fea0003c3ffff */
[----:B-1----:R1:W5:Y:S01]  /*150c0*/  LDL.64 R2, [R1+0x758] ;  /* 0x0007580001027983 */ /* 0x0023620000100a00 */
[----:B------:R-:W-:Y:S02]  /*150d0*/  MOV R66, R23 ;  /* 0x0000001700427202 */ /* 0x000fe40000000f00 */
[----:B------:R-:W-:Y:S02]  /*150e0*/  MOV R8, 0x15100 ;  /* 0x0001510000087802 */ /* 0x000fe40000000f00 */
[----:B-1---5:R-:W-:Y:S05]  /*150f0*/  CALL.REL.NOINC `($_ZN7cutlass13device_kernelIN5flash19enable_sm80_to_sm89INS1_16FlashAttnBwdSm80INS1_25CollectiveMainloopBwdSm80ILi2ELi2EN4cute5tupleIJNS5_1CILi128EEES8_NS7_ILi64EEEEEENS_10bfloat16_tEfNS_4arch4Sm80ELb1ELb0ELb1ELb1ELb0ELb0ELb0ELb0ELi2ELi4ELi4ELi4ELb0EEENS1_24CollectiveEpilogueBwdGQAISA_fSD_Li256ELb1ELb0EEENS1_25SingleTileBwdLPTSchedulerILb1ELi128ELb0EEEEEEEEEvNT_6ParamsE$_ZN4cute3eso3ESOILb1ELb0EJNS_6LayoutINS_5tupleIJNS3_IJNS3_IJNS_1CILi8EEENS4_ILi1EEEEEES6_EEENS3_IJNS3_IJS6_S6_EEENS4_ILi2EEEEEEEEENS3_IJNS3_IJNS3_IJS6_NS4_ILi0EEEEEESD_EEENS3_IJNS3_IJSD_SD_EEES5_EEEEEEEENS_10ViewEngineIPN7cutlass10bfloat16_tEEEEEC2ERKSJ_RKSO_) ;  /* 0xffff41e000007944 */ /* 0x022fea0003c3ffff */
[----:B-1----:R1:W5:Y:S01]  /*15100*/  LDL.64 R4, [R1+0x758] ;  /* 0x0007580001047983 */ /* 0x0023620000100a00 */
[----:B------:R-:W-:Y:S02]  /*15110*/  MOV R66, R23 ;  /* 0x0000001700427202 */ /* 0x000fe40000000f00 */
[----:B------:R-:W-:-:S02]  /*15120*/  MOV R8, 0x15140 ;  /* 0x0001514000087802 */ /* 0x000fc40000000f00 */
[----:B-1---5:R-:W-:Y:S05]  /*15130*/  CALL.REL.NOINC `($_ZN7cutlass13device_kernelIN5flash19enable_sm80_to_sm89INS1_16FlashAttnBwdSm80INS1_25CollectiveMainloopBwdSm80ILi2ELi2EN4cute5tupleIJNS5_1CILi128EEES8_NS7_ILi64EEEEEENS_10bfloat16_tEfNS_4arch4Sm80ELb1ELb0ELb1ELb1ELb0ELb0ELb0ELb0ELi2ELi4ELi4ELi4ELb0EEENS1_24CollectiveEpilogueBwdGQAISA_fSD_Li256ELb1ELb0EEENS1_25SingleTileBwdLPTSchedulerILb1ELi128ELb0EEEEEEEEEvNT_6ParamsE$_ZN4cute3eso3ESOILb1ELb0EJNS_6LayoutINS_5tupleIJNS3_IJNS3_IJNS_1CILi8EEENS4_ILi1EEEEEES6_EEENS3_IJNS3_IJS6_S6_EEENS4_ILi2EEEEEEEEENS3_IJNS3_IJNS3_IJS6_NS4_ILi0EEEEEESD_EEENS3_IJNS3_IJSD_SD_EEENS4_ILi4096EEEEEEEEEEENS_10ViewEngineINS_8smem_ptrIPN7cutlass10bfloat16_tEEEEEEEC2ERKSK_RKSR_) ;  /* 0xffff40c000007944 */ /* 0x022fea0003c3ffff */
[----:B-1----:R1:W5:Y:S01]  /*15140*/  LDL.64 R2, [R1+0x758] ;  /* 0x0007580001027983 */ /* 0x0023620000100a00 */
[----:B------:R-:W-:Y:S01]  /*15150*/  IMAD.MOV.U32 R6, RZ, RZ, R4 ;  /* 0x000000ffff067224 */ /* 0x000fe200078e0004 */
[----:B------:R-:W-:Y:S01]  /*15160*/  MOV R9, R5 ;  /* 0x0000000500097202 */ /* 0x000fe20000000f00 */
[----:B------:R-:W-:Y:S01]  /*15170*/  IMAD.MOV.U32 R66, RZ, RZ, R23 ;  /* 0x000000ffff427224 */ /* 0x000fe200078e0017 */
[----:B------:R-:W-:-:S02]  /*15180*/  MOV R8, 0x151a0 ;  /* 0x000151a000087802 */ /* 0x000fc40000000f00 */
[----:B-1---5:R-:W-:Y:S05]  /*15190*/  CALL.REL.NOINC `($_ZN7cutlass13device_kernelIN5flash19enable_sm80_to_sm89INS1_16FlashAttnBwdSm80INS1_25CollectiveMainloopBwdSm80ILi2ELi2EN4cute5tupleIJNS5_1CILi128EEES8_NS7_ILi64EEEEEENS_10bfloat16_tEfNS_4arch4Sm80ELb1ELb0ELb1ELb1ELb0ELb0ELb0ELb0ELi2ELi4ELi4ELi4ELb0EEENS1_24CollectiveEpilogueBwdGQAISA_fSD_Li256ELb1ELb0EEENS1_25SingleTileBwdLPTSchedulerILb1ELi128ELb0EEEEEEEEEvNT_6ParamsE$_ZN4cute3eso3ESOILb1ELb0EJNS_6LayoutINS_5tupleIJNS3_IJNS_1CILi8EEENS4_ILi1EEEEEENS4_ILi2EEEEEENS3_IJNS3_IJS6_NS4_ILi0EEEEEES5_EEEEENS_10ViewEngineIPN7cutlass10bfloat16_tEEEEEC2ERKSD_RKSI_) ;  /* 0xffff523000007944 */ /* 0x022fea0003c3ffff */
[----:B------:R2:W5:Y:S01]  /*151a0*/  LDL.64 R58, [R1+0x758] ;  /* 0x00075800013a7983 */ /* 0x0005620000100a00 */
[----:B------:R-:W-:-:S02]  /*151b0*/  MOV R9, R23 ;  /* 0x0000001700097202 */ /* 0x000fc40000000f00 */
[----:B------:R-:W-:Y:S02]  /*151c0*/  MOV R8, 0x151e0 ;  /* 0x000151e000087802 */ /* 0x000fe40000000f00 */
[----:B-12--5:R-:W-:Y:S05]  /*151d0*/  CALL.REL.NOINC `($_ZN7cutlass13device_kernelIN5flash19enable_sm80_to_sm89INS1_16FlashAttnBwdSm80INS1_25CollectiveMainloopBwdSm80ILi2ELi2EN4cute5tupleIJNS5_1CILi128EEES8_NS7_ILi64EEEEEENS_10bfloat16_tEfNS_4arch4Sm80ELb1ELb0ELb1ELb1ELb0ELb0ELb0ELb0ELi2ELi4ELi4ELi4ELb0EEENS1_24CollectiveEpilogueBwdGQAISA_fSD_Li256ELb1ELb0EEENS1_25SingleTileBwdLPTSchedulerILb1ELi128ELb0EEEEEEEEEvNT_6ParamsE$_ZN4cute8smem_ptrIPN7cutlass10bfloat16_tEECI1NS_12iter_adaptorIS3_S4_EEES3_) ;  /* 0xffff612000007944 */ /* 0x026fea0003c3ffff */
[----:B-1----:R1:W5:Y:S01]  /*151e0*/  LDL.64 R2, [R1+0x758] ;  /* 0x0007580001027983 */ /* 0x0023620000100a00 */
[----:B------:R-:W-:Y:S02]  /*151f0*/  MOV R66, R23 ;  /* 0x0000001700427202 */ /* 0x000fe40000000f00 */
[----:B------:R-:W-:Y:S02]  /*15200*/  MOV R6, 0x15220 ;  /* 0x0001522000067802 */ /* 0x000fe40000000f00 */
[----:B-1---5:R-:W-:Y:S05]  /*15210*/  CALL.REL.NOINC `($_ZN7cutlass13device_kernelIN5flash19enable_sm80_to_sm89INS1_16FlashAttnBwdSm80INS1_25CollectiveMainloopBwdSm80ILi2ELi2EN4cute5tupleIJNS5_1CILi128EEES8_NS7_ILi64EEEEEENS_10bfloat16_tEfNS_4arch4Sm80ELb1ELb0ELb1ELb1ELb0ELb0ELb0ELb0ELi2ELi4ELi4ELi4ELb0EEENS1_24CollectiveEpilogueBwdGQAISA_fSD_Li256ELb1ELb0EEENS1_25SingleTileBwdLPTSchedulerILb1ELi128ELb0EEEEEEEEEvNT_6ParamsE$_ZN4cute3eso3ESOILb1ELb0EJNS_6LayoutINS_5tupleIJNS3_IJNS_1CILi8EEENS4_ILi1EEEEEENS4_ILi2EEEEEENS3_IJNS3_IJS6_NS4_ILi0EEEEEENS4_ILi4096EEEEEEEENS_10ViewEngineINS_8smem_ptrIPN7cutlass10bfloat16_tEEEEEEEC2ERKSE_RKSL_) ;  /* 0xffff502000007944 */ /* 0x022fea0003c3ffff */
[----:B------:R2:W5:Y:S01]  /*15220*/  LDL.64 R60, [R1+0x758] ;  /* 0x00075800013c7983 */ /* 0x0005620000100a00 */
[----:B-1----:R-:W-:Y:S01]  /*15230*/  IMAD.MOV.U32 R2, RZ, RZ, R23 ;  /* 0x000000ffff027224 */ /* 0x002fe200078e0017 */
[----:B------:R-:W-:Y:S02]  /*15240*/  MOV R3, RZ ;  /* 0x000000ff00037202 */ /* 0x000fe40000000f00 */
[----:B------:R-:W-:Y:S02]  /*15250*/  MOV R10, 0x15270 ;  /* 0x00015270000a7802 */ /* 0x000fe40000000f00 */
[----:B--2--5:R-:W-:Y:S05]  /*15260*/  CALL.REL.NOINC `($_ZN7cutlass13device_kernelIN5flash19enable_sm80_to_sm89INS1_16FlashAttnBwdSm80INS1_25CollectiveMainloopBwdSm80ILi2ELi2EN4cute5tupleIJNS5_1CILi128EEES8_NS7_ILi64EEEEEENS_10bfloat16_tEfNS_4arch4Sm80ELb1ELb0ELb1ELb1ELb0ELb0ELb0ELb0ELi2ELi4ELi4ELi4ELb0EEENS1_24CollectiveEpilogueBwdGQAISA_fSD_Li256ELb1ELb0EEENS1_25SingleTileBwdLPTSchedulerILb1ELi128ELb0EEEEEEEEEvNT_6ParamsE$_ZN4cute3eso3ESOILb1ELb0EJNS_10UnderscoreEiEEC2ERKS2_RKi) ;  /* 0xffff24b000007944 */ /* 0x024fea0003c3ffff */
[----:B-1----:R-:W2:Y:S01]  /*15270*/  LDL R3, [R1+0x758] ;  /* 0x0007580001037983 */ /* 0x002ea20000100800 */
[----:B------:R-:W-:Y:S01]  /*15280*/  IMAD.MOV.U32 R2, RZ, RZ, R23 ;  /* 0x000000ffff027224 */ /* 0x000fe200078e0017 */
[----:B------:R-:W-:Y:S02]  /*15290*/  MOV R6, 0x152c0 ;  /* 0x000152c000067802 */ /* 0x000fe40000000f00 */
[----:B--2---:R-:W-:-:S02]  /*152a0*/  SHF.L.U32 R3, R3, 0xc, RZ ;  /* 0x0000000c03037819 */ /* 0x004fc400000006ff */
[----:B------:R-:W-:Y:S05]  /*152b0*/  CALL.REL.NOINC `($_ZN7cutlass13device_kernelIN5flash19enable_sm80_to_sm89INS1_16FlashAttnBwdSm80INS1_25CollectiveMainloopBwdSm80ILi2ELi2EN4cute5tupleIJNS5_1CILi128EEES8_NS7_ILi64EEEEEENS_10bfloat16_tEfNS_4arch4Sm80ELb1ELb0ELb1ELb1ELb0ELb0ELb0ELb0ELi2ELi4ELi4ELi4ELb0EEENS1_24CollectiveEpilogueBwdGQAISA_fSD_Li256ELb1ELb0EEENS1_25SingleTileBwdLPTSchedulerILb1ELi128ELb0EEEEEEEEEvNT_6ParamsE$_ZN4cute3eso3ESOILb1ELb0EJNS_6LayoutINS_5tupleIJNS3_IJNS_1CILi8EEENS4_ILi1EEEEEEEEENS3_IJNS3_IJS6_NS4_ILi0EEEEEEEEEEEiEEC2ERKSC_RKi) ;  /* 0xffff4cc000007944 */ /* 0x000fea0003c3ffff */
[----:B-1----:R-:W2:Y:S01]  /*152c0*/  LDL R3, [R1+0x758] ;  /* 0x0007580001037983 */ /* 0x002ea20000100800 */
[----:B------:R-:W-:-:S02]  /*152d0*/  MOV R9, R23 ;  /* 0x0000001700097202 */ /* 0x000fc40000000f00 */
[----:B------:R-:W-:Y:S01]  /*152e0*/  MOV R8, 0x15310 ;  /* 0x0001531000087802 */ /* 0x000fe20000000f00 */
[----:B--2---:R-:W-:-:S04]  /*152f0*/  IMAD.WIDE R2, R3, 0x2, R60 ;  /* 0x0000000203027825 */ /* 0x004fc800078e023c */
[----:B------:R-:W-:Y:S05]  /*15300*/  CALL.REL.NOINC `($_ZN7cutlass13device_kernelIN5flash19enable_sm80_to_sm89INS1_16FlashAttnBwdSm80INS1_25CollectiveMainloopBwdSm80ILi2ELi2EN4cute5tupleIJNS5_1CILi128EEES8_NS7_ILi64EEEEEENS_10bfloat16_tEfNS_4arch4Sm80ELb1ELb0ELb1ELb1ELb0ELb0ELb0ELb0ELi2ELi4ELi4ELi4ELb0EEENS1_24CollectiveEpilogueBwdGQAISA_fSD_Li256ELb1ELb0EEENS1_25SingleTileBwdLPTSchedulerILb1ELi128ELb0EEEEEEEEEvNT_6ParamsE$_ZN4cute8smem_ptrIPN7cutlass10bfloat16_tEECI1NS_12iter_adaptorIS3_S4_EEES3_) ;  /* 0xffff5ff000007944 */ /* 0x000fea0003c3ffff */
[----:B-1----:R1:W5:Y:S01]  /*15310*/  LDL.64 R2, [R1+0x758] ;  /* 0x0007580001027983 */ /* 0x0023620000100a00 */
[----:B------:R-:W-:Y:S02]  /*15320*/  MOV R6, R23 ;  /* 0x0000001700067202 */ /* 0x000fe40000000f00 */
[----:B------:R-:W-:Y:S02]  /*15330*/  MOV R8, 0x15350 ;  /* 0x0001535000087802 */ /* 0x000fe40000000f00 */
[----:B-1---5:R-:W-:Y:S05]  /*15340*/  CALL.REL.NOINC `($_ZN7cutlass13device_kernelIN5flash19enable_sm80_to_sm89INS1_16FlashAttnBwdSm80INS1_25CollectiveMainloopBwdSm80ILi2ELi2EN4cute5tupleIJNS5_1CILi128EEES8_NS7_ILi64EEEEEENS_10bfloat16_tEfNS_4arch4Sm80ELb1ELb0ELb1ELb1ELb0ELb0ELb0ELb0ELi2ELi4ELi4ELi4ELb0EEENS1_24CollectiveEpilogueBwdGQAISA_fSD_Li256ELb1ELb0EEENS1_25SingleTileBwdLPTSchedulerILb1ELi128ELb0EEEEEEEEEvNT_6ParamsE$_ZN4cute3eso3ESOILb1ELb0EJNS_6LayoutINS_5tupleIJNS3_IJNS_1CILi8EEENS4_ILi1EEEEEEEEENS3_IJNS3_IJS6_NS4_ILi0EEEEEEEEEEENS_10ViewEngineINS_8smem_ptrIPN7cutlass10bfloat16_tEEEEEEEC2ERKSC_RKSJ_) ;  /* 0xffff4ba000007944 */ /* 0x022fea0003c3ffff */
[----:B------:R2:W5:Y:S01]  /*15350*/  LDL.64 R4, [R1+0x758] ;  /* 0x0007580001047983 */ /* 0x0005620000100a00 */
[----:B-1----:R-:W-:Y:S01]  /*15360*/  IMAD.MOV.U32 R2, RZ, RZ, R23 ;  /* 0x000000ffff027224 */ /* 0x002fe200078e0017 */
[----:B------:R-:W-:Y:S02]  /*15370*/  MOV R3, RZ ;  /* 0x000000ff00037202 */ /* 0x000fe40000000f00 */
[----:B------:R-:W-:Y:S02]  /*15380*/  MOV R10, 0x153a0 ;  /* 0x000153a0000a7802 */ /* 0x000fe40000000f00 */
[----:B--2--5:R-:W-:Y:S05]  /*15390*/  CALL.REL.NOINC `($_ZN7cutlass13device_kernelIN5flash19enable_sm80_to_sm89INS1_16FlashAttnBwdSm80INS1_25CollectiveMainloopBwdSm80ILi2ELi2EN4cute5tupleIJNS5_1CILi128EEES8_NS7_ILi64EEEEEENS_10bfloat16_tEfNS_4arch4Sm80ELb1ELb0ELb1ELb1ELb0ELb0ELb0ELb0ELi2ELi4ELi4ELi4ELb0EEENS1_24CollectiveEpilogueBwdGQAISA_fSD_Li256ELb1ELb0EEENS1_25SingleTileBwdLPTSchedulerILb1ELi128ELb0EEEEEEEEEvNT_6ParamsE$_ZN4cute3eso3ESOILb1ELb0EJNS_10UnderscoreEiEEC2ERKS2_RKi) ;  /* 0xffff238000007944 */ /* 0x024fea0003c3ffff */
[----:B-1----:R-:W2:Y:S01]  /*153a0*/  LDL R3, [R1+0x758] ;  /* 0x0007580001037983 */ /* 0x002ea20000100800 */
[----:B------:R-:W-:Y:S01]  /*153b0*/  IMAD.MOV.U32 R2, RZ, RZ, R23 ;  /* 0x000000ffff027224 */ /* 0x000fe200078e0017 */
[----:B------:R-:W-:-:S02]  /*153c0*/  MOV R6, 0x153f0 ;  /* 0x000153f000067802 */ /* 0x000fc40000000f00 */
[----:B--2---:R-:W-:Y:S02]  /*153d0*/  SHF.L.U32 R3, R3, 0x3, RZ ;  /* 0x0000000303037819 */ /* 0x004fe400000006ff */
[----:B------:R-:W-:Y:S05]  /*153e0*/  CALL.REL.NOINC `($_ZN7cutlass13device_kernelIN5flash19enable_sm80_to_sm89INS1_16FlashAttnBwdSm80INS1_25CollectiveMainloopBwdSm80ILi2ELi2EN4cute5tupleIJNS5_1CILi128EEES8_NS7_ILi64EEEEEENS_10bfloat16_tEfNS_4arch4Sm80ELb1ELb0ELb1ELb1ELb0ELb0ELb0ELb0ELi2ELi4ELi4ELi4ELb0EEENS1_24CollectiveEpilogueBwdGQAISA_fSD_Li256ELb1ELb0EEENS1_25SingleTileBwdLPTSchedulerILb1ELi128ELb0EEEEEEEEEvNT_6ParamsE$_ZN4cute3eso3ESOILb1ELb0EJNS_6LayoutINS_5tupleIJNS3_IJNS_1CILi8EEENS4_ILi1EEEEEEEEENS3_IJNS3_IJS6_NS4_ILi0EEEEEEEEEEEiEEC2ERKSC_RKi) ;  /* 0xffff4b9000007944 */ /* 0x000fea0003c3ffff */
[----:B-1----:R-:W2:Y:S01]  /*153f0*/  LDL R3, [R1+0x758] ;  /* 0x0007580001037983 */ /* 0x002ea20000100800 */
[----:B------:R-:W-:Y:S02]  /*15400*/  MOV R66, R23 ;  /* 0x0000001700427202 */ /* 0x000fe40000000f00 */
[----:B------:R-:W-:Y:S01]  /*15410*/  MOV R6, 0x15450 ;  /* 0x0001545000067802 */ /* 0x000fe20000000f00 */
[----:B--2---:R-:W-:-:S05]  /*15420*/  IMAD.WIDE R2, R3, 0x2, R58 ;  /* 0x0000000203027825 */ /* 0x004fca00078e023a */
[----:B------:R-:W-:Y:S02]  /*15430*/  MOV R8, R2 ;  /* 0x0000000200087202 */ /* 0x000fe40000000f00 */
[----:B------:R-:W-:Y:S05]  /*15440*/  CALL.REL.NOINC `($_ZN7cutlass13device_kernelIN5flash19enable_sm80_to_sm89INS1_16FlashAttnBwdSm80INS1_25CollectiveMainloopBwdSm80ILi2ELi2EN4cute5tupleIJNS5_1CILi128EEES8_NS7_ILi64EEEEEENS_10bfloat16_tEfNS_4arch4Sm80ELb1ELb0ELb1ELb1ELb0ELb0ELb0ELb0ELi2ELi4ELi4ELi4ELb0EEENS1_24CollectiveEpilogueBwdGQAISA_fSD_Li256ELb1ELb0EEENS1_25SingleTileBwdLPTSchedulerILb1ELi128ELb0EEEEEEEEEvNT_6ParamsE$_ZN4cute3eso3ESOILb1ELb0EJNS_6LayoutINS_5tupleIJNS3_IJNS_1CILi8EEENS4_ILi1EEEEEEEEENS3_IJNS3_IJS6_NS4_ILi0EEEEEEEEEEENS_10ViewEngineIPN7cutlass10bfloat16_tEEEEEC2ERKSC_RKSH_) ;  /* 0xffff4ae000007944 */ /* 0x000fea0003c3ffff */
[----:B------:R2:W5:Y:S01]  /*15450*/  LDL.64 R12, [R1+0x758] ;  /* 0x00075800010c7983 */ /* 0x0005620000100a00 */
[----:B-1----:R-:W-:Y:S01]  /*15460*/  IMAD.MOV.U32 R2, RZ, RZ, R4 ;  /* 0x000000ffff027224 */ /* 0x002fe200078e0004 */
[----:B------:R-:W-:Y:S01]  /*15470*/  MOV R3, R5 ;  /* 0x0000000500037202 */ /* 0x000fe20000000f00 */
[----:B------:R-:W-:Y:S01]  /*15480*/  IMAD.MOV.U32 R9, RZ, RZ, R23 ;  /* 0x000000ffff097224 */ /* 0x000fe200078e0017 */
[----:B------:R-:W-:Y:S02]  /*15490*/  MOV R8, 0x154b0 ;  /* 0x000154b000087802 */ /* 0x000fe40000000f00 */
[----:B--2--5:R-:W-:Y:S05]  /*154a0*/  CALL.REL.NOINC `($_ZN7cutlass13device_kernelIN5flash19enable_sm80_to_sm89INS1_16FlashAttnBwdSm80INS1_25CollectiveMainloopBwdSm80ILi2ELi2EN4cute5tupleIJNS5_1CILi128EEES8_NS7_ILi64EEEEEENS_10bfloat16_tEfNS_4arch4Sm80ELb1ELb0ELb1ELb1ELb0ELb0ELb0ELb0ELi2ELi4ELi4ELi4ELb0EEENS1_24CollectiveEpilogueBwdGQAISA_fSD_Li256ELb1ELb0EEENS1_25SingleTileBwdLPTSchedulerILb1ELi128ELb0EEEEEEEEEvNT_6ParamsE$_ZN4cute8smem_ptrIPN7cutlass10bfloat16_tEECI1NS_12iter_adaptorIS3_S4_EEES3_) ;  /* 0xffff5e5000007944 */ /* 0x024fea0003c3ffff */
[----:B-1----:R1:W5:Y:S01]  /*154b0*/  LDL.64 R2, [R1+0x758] ;  /* 0x0007580001027983 */ /* 0x0023620000100a00 */
[----:B------:R-:W-:Y:S02]  /*154c0*/  MOV R4, R23 ;  /* 0x0000001700047202 */ /* 0x000fe40000000f00 */
[----:B------:R-:W-:Y:S02]  /*154d0*/  MOV R6, 0x154f0 ;  /* 0x000154f000067802 */ /* 0x000fe40000000f00 */
[----:B-1---5:R-:W-:Y:S05]  /*154e0*/  CALL.REL.NOINC `($_ZN7cutlass13device_kernelIN5flash19enable_sm80_to_sm89INS1_16FlashAttnBwdSm80INS1_25CollectiveMainloopBwdSm80ILi2ELi2EN4cute5tupleIJNS5_1CILi128EEES8_NS7_ILi64EEEEEENS_10bfloat16_tEfNS_4arch4Sm80ELb1ELb0ELb1ELb1ELb0ELb0ELb0ELb0ELi2ELi4ELi4ELi4ELb0EEENS1_24CollectiveEpilogueBwdGQAISA_fSD_Li256ELb1ELb0EEENS1_25SingleTileBwdLPTSchedulerILb1ELi128ELb0EEEEEEEEEvNT_6ParamsE$_ZN4cute8smem_ptrIPN7cutlass9uint128_tEECI1NS_12iter_adaptorIS3_S4_EEES3_) ;  /* 0xffff5e5000007944 */ /* 0x022fea0003c3ffff */
[----:B-1----:R1:W5:Y:S01]  /*154f0*/  LDL.64 R2, [R1+0x758] ;  /* 0x0007580001027983 */ /* 0x0023620000100a00 */
[----:B------:R-:W-:Y:S02]  /*15500*/  MOV R4, R23 ;  /* 0x0000001700047202 */ /* 0x000fe40000000f00 */
[----:B------:R-:W-:-:S02]  /*15510*/  MOV R6, 0x15530 ;  /* 0x0001553000067802 */ /* 0x000fc40000000f00 */
[----:B-1---5:R-:W-:Y:S05]  /*15520*/  CALL.REL.NOINC `($_ZN7cutlass13device_kernelIN5flash19enable_sm80_to_sm89INS1_16FlashAttnBwdSm80INS1_25CollectiveMainloopBwdSm80ILi2ELi2EN4cute5tupleIJNS5_1CILi128EEES8_NS7_ILi64EEEEEENS_10bfloat16_tEfNS_4arch4Sm80ELb1ELb0ELb1ELb1ELb0ELb0ELb0ELb0ELi2ELi4ELi4ELi4ELb0EEENS1_24CollectiveEpilogueBwdGQAISA_fSD_Li256ELb1ELb0EEENS1_25SingleTileBwdLPTSchedulerILb1ELi128ELb0EEEEEEEEEvNT_6ParamsE$_ZN4cute3eso3ESOILb1ELb0EJNS_6LayoutINS_5tupleIJNS3_IJNS_1CILi1EEES5_EEEEEENS3_IJNS3_IJS5_NS4_ILi0EEEEEEEEEEENS_10ViewEngineINS_8smem_ptrIPN7cutlass9uint128_tEEEEEEEC2ERKSB_RKSI_) ;  /* 0xffff40e000007944 */ /* 0x022fea0003c3ffff */
[----:B------:R2:W5:Y:S01]  /*15530*/  LDL R6, [R1+0x758] ;  /* 0x0007580001067983 */ /* 0x0005620000100800 */
[----:B------:R-:W-:-:S02]  /*15540*/  MOV R66, R23 ;  /* 0x0000001700427202 */ /* 0x000fc40000000f00 */
[----:B-1----:R-:W-:Y:S02]  /*15550*/  MOV R4, 0x15570 ;  /* 0x0001557000047802 */ /* 0x002fe40000000f00 */
[----:B--2--5:R-:W-:Y:S05]  /*15560*/  CALL.REL.NOINC `($_ZN7cutlass13device_kernelIN5flash19enable_sm80_to_sm89INS1_16FlashAttnBwdSm80INS1_25CollectiveMainloopBwdSm80ILi2ELi2EN4cute5tupleIJNS5_1CILi128EEES8_NS7_ILi64EEEEEENS_10bfloat16_tEfNS_4arch4Sm80ELb1ELb0ELb1ELb1ELb0ELb0ELb0ELb0ELi2ELi4ELi4ELi4ELb0EEENS1_24CollectiveEpilogueBwdGQAISA_fSD_Li256ELb1ELb0EEENS1_25SingleTileBwdLPTSchedulerILb1ELi128ELb0EEEEEEEEEvNT_6ParamsE$_ZN4cute3eso3ESOILb1ELb0EJNS_6LayoutINS_5tupleIJNS3_IJNS_1CILi4EEENS4_ILi1EEEEEEEEENS3_IJNS3_IJS6_NS4_ILi0EEEEEEEEEEENS_10ViewEngineIPjEEEEC2ERKSC_RKSF_) ;  /* 0xffff484000007944 */ /* 0x024fea0003c3ffff */
[----:B------:R2:W5:Y:S01]  /*15570*/  LDL.64 R8, [R1+0x758] ;  /* 0x0007580001087983 */ /* 0x0005620000100a00 */
[----:B------:R-:W-:Y:S02]  /*15580*/  MOV R4, R6 ;  /* 0x0000000600047202 */ /* 0x000fe40000000f00 */
[----:B-1----:R-:W-:Y:S02]  /*15590*/  MOV R2, 0x155b0 ;  /* 0x000155b000027802 */ /* 0x002fe40000000f00 */
[----:B--2--5:R-:W-:Y:S05]  /*155a0*/  CALL.REL.NOINC `($_ZN7cutlass13device_kernelIN5flash19enable_sm80_to_sm89INS1_16FlashAttnBwdSm80INS1_25CollectiveMainloopBwdSm80ILi2ELi2EN4cute5tupleIJNS5_1CILi128EEES8_NS7_ILi64EEEEEENS_10bfloat16_tEfNS_4arch4Sm80ELb1ELb0ELb1ELb1ELb0ELb0ELb0ELb0ELi2ELi4ELi4ELi4ELb0EEENS1_24CollectiveEpilogueBwdGQAISA_fSD_Li256ELb1ELb0EEENS1_25SingleTileBwdLPTSchedulerILb1ELi128ELb0EEEEEEEEEvNT_6ParamsE$_ZN73_INTERNAL_24fd9406_37_flash_bwd_hdim64_bf16_softcap_sm80_cu_8e232a79_330724__cvta_generic_to_sharedEPKv) ;  /* 0xffff5ea000007944 */ /* 0x024fea0003c3ffff */
        /* <DEDUP_REMOVED lines=9> */
[----:B-1----:R-:W-:Y:S05]  /*15640*/  CALL.REL.NOINC `($_ZN7cutlass13device_kernelIN5flash19enable_sm80_to_sm89INS1_16FlashAttnBwdSm80INS1_25CollectiveMainloopBwdSm80ILi2ELi2EN4cute5tupleIJNS5_1CILi128EEES8_NS7_ILi64EEEEEENS_10bfloat16_tEfNS_4arch4Sm80ELb1ELb0ELb1ELb1ELb0ELb0ELb0ELb0ELi2ELi4ELi4ELi4ELb0EEENS1_24CollectiveEpilogueBwdGQAISA_fSD_Li256ELb1ELb0EEENS1_25SingleTileBwdLPTSchedulerILb1ELi128ELb0EEEEEEEEEvNT_6ParamsE$_ZN4cute3eso3ESOILb1ELb0EJNS_10UnderscoreEiEEC2ERKS2_RKi) ;  /* 0xffff20d000007944 */ /* 0x002fea0003c3ffff */
        /* <DEDUP_REMOVED lines=16> */
[----:B------:R-:W-:Y:S02]  /*15750*/  MOV R3, 0x1 ;  /* 0x0000000100037802 */ /* 0x000fe40000000f00 */
[----:B------:R-:W-:-:S02]  /*15760*/  MOV R10, 0x15780 ;  /* 0x00015780000a7802 */ /* 0x000fc40000000f00 */
        /* <DEDUP_REMOVED lines=43> */
[----:B-1---5:R-:W-:Y:S05]  /*15a20*/  CALL.REL.NOINC `($_ZN7cutlass13device_kernelIN5flash19enable_sm80_to_sm89INS1_16FlashAttnBwdSm80INS1_25CollectiveMainloopBwdSm80ILi2ELi2EN4cute5tupleIJNS5_1CILi128EEES8_NS7_ILi64EEEEEENS_10bfloat16_tEfNS_4arch4Sm80ELb1ELb0ELb1ELb1ELb0ELb0ELb0ELb0ELi2ELi4ELi4ELi4ELb0EEENS1_24CollectiveEpilogueBwdGQAISA_fSD_Li256ELb1ELb0EEENS1_25SingleTileBwdLPTSchedulerILb1ELi128ELb0EEEEEEEEEvNT_6ParamsE$_ZN4cute8smem_ptrIPN7cutlass10bfloat16_tEECI1NS_12iter_adaptorIS3_S4_EEES3_) ;  /* 0xffff58d000007944 */ /* 0x022fea0003c3ffff */
[----:B-1----:R1:W5:Y:S01]  /*15a30*/  LDL.64 R2, [R1+0x758] ;  /* 0x0007580001027983 */ /* 0x0023620000100a00 */
[----:B------:R-:W-:-:S03]  /*15a40*/  MOV R6, 0x15a60 ;  /* 0x00015a6000067802 */ /* 0x000fc60000000f00 */
[----:B-1---5:R-:W-:Y:S05]  /*15a50*/  CALL.REL.NOINC `($_ZN7cutlass13device_kernelIN5flash19enable_sm80_to_sm89INS1_16FlashAttnBwdSm80INS1_25CollectiveMainloopBwdSm80ILi2ELi2EN4cute5tupleIJNS5_1CILi128EEES8_NS7_ILi64EEEEEENS_10bfloat16_tEfNS_4arch4Sm80ELb1ELb0ELb1ELb1ELb0ELb0ELb0ELb0ELi2ELi4ELi4ELi4ELb0EEENS1_24CollectiveEpilogueBwdGQAISA_fSD_Li256ELb1ELb0EEENS1_25SingleTileBwdLPTSchedulerILb1ELi128ELb0EEEEEEEEEvNT_6ParamsE$_ZN4cute3eso3ESOILb1ELb0EJNS_6LayoutINS_5tupleIJNS3_IJNS_1CILi8EEENS4_ILi1EEEEEENS4_ILi4EEEEEENS3_IJNS3_IJS6_NS4_ILi0EEEEEENS4_ILi2048EEEEEEEENS_10ViewEngineINS_8smem_ptrIPN7cutlass10bfloat16_tEEEEEEEC2ERKSE_RKSL_) ;  /* 0xffff4b1000007944 */ /* 0x022fea0003c3ffff */
[----:B-1----:R1:W5:Y:S01]  /*15a60*/  LDL.64 R2, [R1+0x758] ;  /* 0x0007580001027983 */ /* 0x0023620000100a00 */
[----:B------:R-:W-:Y:S01]  /*15a70*/  IMAD.MOV.U32 R6, RZ, RZ, R48 ;  /* 0x000000ffff067224 */ /* 0x000fe200078e0030 */
[----:B------:R-:W-:Y:S02]  /*15a80*/  MOV R9, R49 ;  /* 0x0000003100097202 */ /* 0x000fe40000000f00 */
[----:B------:R-:W-:Y:S02]  /*15a90*/  MOV R8, 0x15ab0 ;  /* 0x00015ab000087802 */ /* 0x000fe40000000f00 */
[----:B-1---5:R-:W-:Y:S05]  /*15aa0*/  CALL.REL.NOINC `($_ZN7cutlass13device_kernelIN5flash19enable_sm80_to_sm89INS1_16FlashAttnBwdSm80INS1_25CollectiveMainloopBwdSm80ILi2ELi2EN4cute5tupleIJNS5_1CILi128EEES8_NS7_ILi64EEEEEENS_10bfloat16_tEfNS_4arch4Sm80ELb1ELb0ELb1ELb1ELb0ELb0ELb0ELb0ELi2ELi4ELi4ELi4ELb0EEENS1_24CollectiveEpilogueBwdGQAISA_fSD_Li256ELb1ELb0EEENS1_25SingleTileBwdLPTSchedulerILb1ELi128ELb0EEEEEEEEEvNT_6ParamsE$_ZN4cute3eso3ESOILb1ELb0EJNS_6LayoutINS_5tupleIJNS3_IJNS_1CILi8EEENS4_ILi1EEEEEENS4_ILi4EEEEEENS3_IJNS3_IJS6_NS4_ILi0EEEEEES5_EEEEENS_10ViewEngineIPN7cutlass10bfloat16_tEEEEEC2ERKSD_RKSI_) ;  /* 0xffff4b4000007944 */ /* 0x022fea0003c3ffff */
[----:B------:R2:W5:Y:S01]  /*15ab0*/  LDL.64 R4, [R1+0x758] ;  /* 0x0007580001047983 */ /* 0x0005620000100a00 */
[----:B------:R-:W-:Y:S01]  /*15ac0*/  IMAD.MOV.U32 R6, RZ, RZ, R2 ;  /* 0x000000ffff067224 */ /* 0x000fe200078e0002 */
[----:B------:R-:W-:Y:S02]  /*15ad0*/  MOV R9, R3 ;  /* 0x0000000300097202 */ /* 0x000fe40000000f00 */
[----:B------:R-:W-:Y:S02]  /*15ae0*/  MOV R8, 0x15b00 ;  /* 0x00015b0000087802 */ /* 0x000fe40000000f00 */
[----:B-12--5:R-:W-:Y:S05]  /*15af0*/  CALL.REL.NOINC `($_ZN7cutlass13device_kernelIN5flash19enable_sm80_to_sm89INS1_16FlashAttnBwdSm80INS1_25CollectiveMainloopBwdSm80ILi2ELi2EN4cute5tupleIJNS5_1CILi128EEES8_NS7_ILi64EEEEEENS_10bfloat16_tEfNS_4arch4Sm80ELb1ELb0ELb1ELb1ELb0ELb0ELb0ELb0ELi2ELi4ELi4ELi4ELb0EEENS1_24CollectiveEpilogueBwdGQAISA_fSD_Li256ELb1ELb0EEENS1_25SingleTileBwdLPTSchedulerILb1ELi128ELb0EEEEEEEEEvNT_6ParamsE$_ZN4cute3eso3ESOILb1ELb0EJNS_6LayoutINS_5tupleIJNS3_IJNS_1CILi8EEENS4_ILi1EEEEEENS3_IJNS4_ILi4EEEEEEEEENS3_IJNS3_IJS6_NS4_ILi0EEEEEENS3_IJNS4_ILi2048EEEEEEEEEEENS_10ViewEngineINS_8smem_ptrIPN7cutlass10bfloat16_tEEEEEEEC2ERKSG_RKSN_) ;  /* 0xffff468000007944 */ /* 0x026fea0003c3ffff */
[----:B-1----:R1:W5:Y:S01]  /*15b00*/  LDL.64 R6, [R1+0x758] ;  /* 0x0007580001067983 */ /* 0x0023620000100a00 */
[----:B------:R-:W-:-:S02]  /*15b10*/  MOV R2, R4 ;  /* 0x0000000400027202 */ /* 0x000fc40000000f00 */
[----:B------:R-:W-:Y:S02]  /*15b20*/  MOV R4, 0x15b40 ;  /* 0x00015b4000047802 */ /* 0x000fe40000000f00 */
[----:B-1---5:R-:W-:Y:S05]  /*15b30*/  CALL.REL.NOINC `($_ZN7cutlass13device_kernelIN5flash19enable_sm80_to_sm89INS1_16FlashAttnBwdSm80INS1_25CollectiveMainloopBwdSm80ILi2ELi2EN4cute5tupleIJNS5_1CILi128EEES8_NS7_ILi64EEEEEENS_10bfloat16_tEfNS_4arch4Sm80ELb1ELb0ELb1ELb1ELb0ELb0ELb0ELb0ELi2ELi4ELi4ELi4ELb0EEENS1_24CollectiveEpilogueBwdGQAISA_fSD_Li256ELb1ELb0EEENS1_25SingleTileBwdLPTSchedulerILb1ELi128ELb0EEEEEEEEEvNT_6ParamsE$_ZN4cute3eso3ESOILb1ELb0EJNS_6LayoutINS_5tupleIJNS3_IJNS_1CILi8EEENS4_ILi1EEEEEENS3_IJNS4_ILi4EEEEEEEEENS3_IJNS3_IJS6_NS4_ILi0EEEEEENS3_IJS5_EEEEEEEENS_10ViewEngineIPN7cutlass10bfloat16_tEEEEEC2ERKSF_RKSK_) ;  /* 0xffff46a000007944 */ /* 0x022fea0003c3ffff */
[----:B-1----:R1:W5:Y:S01]  /*15b40*/  LDL.64 R2, [R1+0x758] ;  /* 0x0007580001027983 */ /* 0x0023620000100a00 */
[----:B------:R-:W-:-:S03]  /*15b50*/  MOV R8, 0x15b70 ;  /* 0x00015b7000087802 */ /* 0x000fc60000000f00 */
[----:B-1---5:R-:W-:Y:S05]  /*15b60*/  CALL.REL.NOINC `($_ZN7cutlass13device_kernelIN5flash19enable_sm80_to_sm89INS1_16FlashAttnBwdSm80INS1_25CollectiveMainloopBwdSm80ILi2ELi2EN4cute5tupleIJNS5_1CILi128EEES8_NS7_ILi64EEEEEENS_10bfloat16_tEfNS_4arch4Sm80ELb1ELb0ELb1ELb1ELb0ELb0ELb0ELb0ELi2ELi4ELi4ELi4ELb0EEENS1_24CollectiveEpilogueBwdGQAISA_fSD_Li256ELb1ELb0EEENS1_25SingleTileBwdLPTSchedulerILb1ELi128ELb0EEEEEEEEEvNT_6ParamsE$_ZN4cute3eso3ESOILb1ELb0EJNS_6LayoutINS_5tupleIJNS3_IJNS3_IJNS_1CILi8EEENS4_ILi1EEEEEES6_EEENS3_IJNS3_IJS6_S6_EEENS4_ILi4EEEEEEEEENS3_IJNS3_IJNS3_IJS6_NS4_ILi0EEEEEESD_EEENS3_IJNS3_IJSD_SD_EEES5_EEEEEEEENS_10ViewEngineIPN7cutlass10bfloat16_tEEEEEC2ERKSJ_RKSO_) ;  /* 0xffff37f000007944 */ /* 0x022fea0003c3ffff */
[----:B-1----:R1:W5:Y:S01]  /*15b70*/  LDL.64 R4, [R1+0x758] ;  /* 0x0007580001047983 */ /* 0x0023620000100a00 */
[----:B------:R-:W-:-:S03]  /*15b80*/  MOV R8, 0x15ba0 ;  /* 0x00015ba000087802 */ /* 0x000fc60000000f00 */
[----:B-1---5:R-:W-:Y:S05]  /*15b90*/  CALL.REL.NOINC `($_ZN7cutlass13device_kernelIN5flash19enable_sm80_to_sm89INS1_16FlashAttnBwdSm80INS1_25CollectiveMainloopBwdSm80ILi2ELi2EN4cute5tupleIJNS5_1CILi128EEES8_NS7_ILi64EEEEEENS_10bfloat16_tEfNS_4arch4Sm80ELb1ELb0ELb1ELb1ELb0ELb0ELb0ELb0ELi2ELi4ELi4ELi4ELb0EEENS1_24CollectiveEpilogueBwdGQAISA_fSD_Li256ELb1ELb0EEENS1_25SingleTileBwdLPTSchedulerILb1ELi128ELb0EEEEEEEEEvNT_6ParamsE$_ZN4cute3eso3ESOILb1ELb0EJNS_6LayoutINS_5tupleIJNS3_IJNS3_IJNS_1CILi8EEENS4_ILi1EEEEEES6_EEENS3_IJNS3_IJS6_S6_EEENS4_ILi4EEEEEEEEENS3_IJNS3_IJNS3_IJS6_NS4_ILi0EEEEEESD_EEENS3_IJNS3_IJSD_SD_EEENS4_ILi2048EEEEEEEEEEENS_10ViewEngineINS_8smem_ptrIPN7cutlass10bfloat16_tEEEEEEEC2ERKSK_RKSR_) ;  /* 0xffff378000007944 */ /* 0x022fea0003c3ffff */
[----:B-1----:R1:W5:Y:S01]  /*15ba0*/  LDL.64 R2, [R1+0x758] ;  /* 0x0007580001027983 */ /* 0x0023620000100a00 */
[----:B------:R-:W-:Y:S01]  /*15bb0*/  IMAD.MOV.U32 R6, RZ, RZ, R4 ;  /* 0x000000ffff067224 */ /* 0x000fe200078e0004 */
[----:B------:R-:W-:Y:S02]  /*15bc0*/  MOV R9, R5 ;  /* 0x0000000500097202 */ /* 0x000fe40000000f00 */
[----:B------:R-:W-:Y:S02]  /*15bd0*/  MOV R8, 0x15bf0 ;  /* 0x00015bf000087802 */ /* 0x000fe40000000f00 */
[----:B-1---5:R-:W-:Y:S05]  /*15be0*/  CALL.REL.NOINC `($_ZN7cutlass13device_kernelIN5flash19enable_sm80_to_sm89INS1_16FlashAttnBwdSm80INS1_25CollectiveMainloopBwdSm80ILi2ELi2EN4cute5tupleIJNS5_1CILi128EEES8_NS7_ILi64EEEEEENS_10bfloat16_tEfNS_4arch4Sm80ELb1ELb0ELb1ELb1ELb0ELb0ELb0ELb0ELi2ELi4ELi4ELi4ELb0EEENS1_24CollectiveEpilogueBwdGQAISA_fSD_Li256ELb1ELb0EEENS1_25SingleTileBwdLPTSchedulerILb1ELi128ELb0EEEEEEEEEvNT_6ParamsE$_ZN4cute3eso3ESOILb1ELb0EJNS_6LayoutINS_5tupleIJNS3_IJNS_1CILi8EEENS4_ILi1EEEEEENS4_ILi4EEEEEENS3_IJNS3_IJS6_NS4_ILi0EEEEEES5_EEEEENS_10ViewEngineIPN7cutlass10bfloat16_tEEEEEC2ERKSD_RKSI_) ;  /* 0xffff4a0000007944 */ /* 0x022fea0003c3ffff */
[----:B------:R2:W5:Y:S01]  /*15bf0*/  LDL.64 R58, [R1+0x758] ;  /* 0x00075800013a7983 */ /* 0x0005620000100a00 */
[----:B------:R-:W-:Y:S02]  /*15c00*/  MOV R9, R23 ;  /* 0x0000001700097202 */ /* 0x000fe40000000f00 */
[----:B------:R-:W-:Y:S02]  /*15c10*/  MOV R8, 0x15c30 ;  /* 0x00015c3000087802 */ /* 0x000fe40000000f00 */
[----:B-12--5:R-:W-:Y:S05]  /*15c20*/  CALL.REL.NOINC `($_ZN7cutlass13device_kernelIN5flash19enable_sm80_to_sm89INS1_16FlashAttnBwdSm80INS1_25CollectiveMainloopBwdSm80ILi2ELi2EN4cute5tupleIJNS5_1CILi128EEES8_NS7_ILi64EEEEEENS_10bfloat16_tEfNS_4arch4Sm80ELb1ELb0ELb1ELb1ELb0ELb0ELb0ELb0ELi2ELi4ELi4ELi4ELb0EEENS1_24CollectiveEpilogueBwdGQAISA_fSD_Li256ELb1ELb0EEENS1_25SingleTileBwdLPTSchedulerILb1ELi128ELb0EEEEEEEEEvNT_6ParamsE$_ZN4cute8smem_ptrIPN7cutlass10bfloat16_tEECI1NS_12iter_adaptorIS3_S4_EEES3_) ;  /* 0xffff56d000007944 */ /* 0x026fea0003c3ffff */
[----:B-1----:R1:W5:Y:S01]  /*15c30*/  LDL.64 R2, [R1+0x758] ;  /* 0x0007580001027983 */ /* 0x0023620000100a00 */
[----:B------:R-:W-:-:S03]  /*15c40*/  MOV R6, 0x15c60 ;  /* 0x00015c6000067802 */ /* 0x000fc60000000f00 */
[----:B-1---5:R-:W-:Y:S05]  /*15c50*/  CALL.REL.NOINC `($_ZN7cutlass13device_kernelIN5flash19enable_sm80_to_sm89INS1_16FlashAttnBwdSm80INS1_25CollectiveMainloopBwdSm80ILi2ELi2EN4cute5tupleIJNS5_1CILi128EEES8_NS7_ILi64EEEEEENS_10bfloat16_tEfNS_4arch4Sm80ELb1ELb0ELb1ELb1ELb0ELb0ELb0ELb0ELi2ELi4ELi4ELi4ELb0EEENS1_24CollectiveEpilogueBwdGQAISA_fSD_Li256ELb1ELb0EEENS1_25SingleTileBwdLPTSchedulerILb1ELi128ELb0EEEEEEEEEvNT_6ParamsE$_ZN4cute3eso3ESOILb1ELb0EJNS_6LayoutINS_5tupleIJNS3_IJNS_1CILi8EEENS4_ILi1EEEEEENS4_ILi4EEEEEENS3_IJNS3_IJS6_NS4_ILi0EEEEEENS4_ILi2048EEEEEEEENS_10ViewEngineINS_8smem_ptrIPN7cutlass10bfloat16_tEEEEEEEC2ERKSE_RKSL_) ;  /* 0xffff491000007944 */ /* 0x022fea0003c3ffff */
[----:B------:R2:W5:Y:S01]  /*15c60*/  LDL.64 R60, [R1+0x758] ;  /* 0x00075800013c7983 */ /* 0x0005620000100a00 */
[----:B-1----:R-:W-:Y:S01]  /*15c70*/  IMAD.MOV.U32 R2, RZ, RZ, R23 ;  /* 0x000000ffff027224 */ /* 0x002fe200078e0017 */
[----:B------:R-:W-:-:S02]  /*15c80*/  MOV R3, RZ ;  /* 0x000000ff00037202 */ /* 0x000fc40000000f00 */
[----:B------:R-:W-:Y:S02]  /*15c90*/  MOV R10, 0x15cb0 ;  /* 0x00015cb0000a7802 */ /* 0x000fe40000000f00 */
[----:B--2--5:R-:W-:Y:S05]  /*15ca0*/  CALL.REL.NOINC `($_ZN7cutlass13device_kernelIN5flash19enable_sm80_to_sm89INS1_16FlashAttnBwdSm80INS1_25CollectiveMainloopBwdSm80ILi2ELi2EN4cute5tupleIJNS5_1CILi128EEES8_NS7_ILi64EEEEEENS_10bfloat16_tEfNS_4arch4Sm80ELb1ELb0ELb1ELb1ELb0ELb0ELb0ELb0ELi2ELi4ELi4ELi4ELb0EEENS1_24CollectiveEpilogueBwdGQAISA_fSD_Li256ELb1ELb0EEENS1_25SingleTileBwdLPTSchedulerILb1ELi128ELb0EEEEEEEEEvNT_6ParamsE$_ZN4cute3eso3ESOILb1ELb0EJNS_10UnderscoreEiEEC2ERKS2_RKi) ;  /* 0xffff1a7000007944 */ /* 0x024fea0003c3ffff */
[----:B-1----:R-:W2:Y:S01]  /*15cb0*/  LDL R3, [R1+0x758] ;  /* 0x0007580001037983 */ /* 0x002ea20000100800 */
[----:B------:R-:W-:Y:S01]  /*15cc0*/  IMAD.MOV.U32 R2, RZ, RZ, R23 ;  /* 0x000000ffff027224 */ /* 0x000fe200078e0017 */
[----:B------:R-:W-:Y:S02]  /*15cd0*/  MOV R6, 0x15d00 ;  /* 0x00015d0000067802 */ /* 0x000fe40000000f00 */
        /* <DEDUP_REMOVED lines=9> */
[----:B------:R-:W-:-:S02]  /*15d70*/  MOV R8, 0x15d90 ;  /* 0x00015d9000087802 */ /* 0x000fc40000000f00 */
[----:B-1---5:R-:W-:Y:S05]  /*15d80*/  CALL.REL.NOINC `($_ZN7cutlass13device_kernelIN5flash19enable_sm80_to_sm89INS1_16FlashAttnBwdSm80INS1_25CollectiveMainloopBwdSm80ILi2ELi2EN4cute5tupleIJNS5_1CILi128EEES8_NS7_ILi64EEEEEENS_10bfloat16_tEfNS_4arch4Sm80ELb1ELb0ELb1ELb1ELb0ELb0ELb0ELb0ELi2ELi4ELi4ELi4ELb0EEENS1_24CollectiveEpilogueBwdGQAISA_fSD_Li256ELb1ELb0EEENS1_25SingleTileBwdLPTSchedulerILb1ELi128ELb0EEEEEEEEEvNT_6ParamsE$_ZN4cute3eso3ESOILb1ELb0EJNS_6LayoutINS_5tupleIJNS3_IJNS_1CILi8EEENS4_ILi1EEEEEEEEENS3_IJNS3_IJS6_NS4_ILi0EEEEEEEEEEENS_10ViewEngineINS_8smem_ptrIPN7cutlass10bfloat16_tEEEEEEEC2ERKSC_RKSJ_) ;  /* 0xffff416000007944 */ /* 0x022fea0003c3ffff */
        /* <DEDUP_REMOVED lines=233> */
[----:B-1----:R-:W-:Y:S05]  /*16c20*/  CALL.REL.NOINC `($_ZN7cutlass13device_kernelIN5flash19enable_sm80_to_sm89INS1_16FlashAttnBwdSm80INS1_25CollectiveMainloopBwdSm80ILi2ELi2EN4cute5tupleIJNS5_1CILi128EEES8_NS7_ILi64EEEEEENS_10bfloat16_tEfNS_4arch4Sm80ELb1ELb0ELb1ELb1ELb0ELb0ELb0ELb0ELi2ELi4ELi4ELi4ELb0EEENS1_24CollectiveEpilogueBwdGQAISA_fSD_Li256ELb1ELb0EEENS1_25SingleTileBwdLPTSchedulerILb1ELi128ELb0EEEEEEEEEvNT_6ParamsE$_ZN4cute3eso3ESOILb1ELb0EJNS_10UnderscoreES2_iEEC2ERKS2_S5_RKi) ;  /* 0xffff0ab000007944 */ /* 0x002fea0003c3ffff */
        /* <DEDUP_REMOVED lines=9> */
[----:B------:R-:W-:Y:S05]  /*16cc0*/  CALL.REL.NOINC `($_ZN7cutlass13device_kernelIN5flash19enable_sm80_to_sm89INS1_16FlashAttnBwdSm80INS1_25CollectiveMainloopBwdSm80ILi2ELi2EN4cute5tupleIJNS5_1CILi128EEES8_NS7_ILi64EEEEEENS_10bfloat16_tEfNS_4arch4Sm80ELb1ELb0ELb1ELb1ELb0ELb0ELb0ELb0ELi2ELi4ELi4ELi4ELb0EEENS1_24CollectiveEpilogueBwdGQAISA_fSD_Li256ELb1ELb0EEENS1_25SingleTileBwdLPTSchedulerILb1ELi128ELb0EEEEEEEEEvNT_6ParamsE$_ZN4cute3eso3ESOILb1ELb0EJNS_6LayoutINS_5tupleIJNS3_IJNS_1CILi8EEENS4_ILi1EEEEEENS4_ILi2EEEEEENS3_IJNS3_IJS6_NS4_ILi0EEEEEENS4_ILi4096EEEEEEEEiEEC2ERKSE_RKi) ;  /* 0xffff35b000007944 */ /* 0x000fea0003c3ffff */
        /* <DEDUP_REMOVED lines=8> */
[----:B-1---5:R-:W-:Y:S05]  /*16d50*/  CALL.REL.NOINC `($_ZN7cutlass13device_kernelIN5flash19enable_sm80_to_sm89INS1_16FlashAttnBwdSm80INS1_25CollectiveMainloopBwdSm80ILi2ELi2EN4cute5tupleIJNS5_1CILi128EEES8_NS7_ILi64EEEEEENS_10bfloat16_tEfNS_4arch4Sm80ELb1ELb0ELb1ELb1ELb0ELb0ELb0ELb0ELi2ELi4ELi4ELi4ELb0EEENS1_24CollectiveEpilogueBwdGQAISA_fSD_Li256ELb1ELb0EEENS1_25SingleTileBwdLPTSchedulerILb1ELi128ELb0EEEEEEEEEvNT_6ParamsE$_ZN4cute3eso3ESOILb1ELb0EJNS_6LayoutINS_5tupleIJNS3_IJNS_1CILi8EEENS4_ILi1EEEEEENS4_ILi2EEEEEENS3_IJNS3_IJS6_NS4_ILi0EEEEEENS4_ILi4096EEEEEEEENS_10ViewEngineINS_8smem_ptrIPN7cutlass10bfloat16_tEEEEEEEC2ERKSE_RKSL_) ;  /* 0xffff34e000007944 */ /* 0x022fea0003c3ffff */
[----:B-1----:R1:W5:Y:S01]  /*16d60*/  LDL.64 R4, [R1+0x758] ;  /* 0x0007580001047983 */ /* 0x0023620000100a00 */
[----:B------:R-:W-:Y:S01]  /*16d70*/  IMAD.MOV.U32 R2, RZ, RZ, R23 ;  /* 0x000000ffff027224 */ /* 0x000fe200078e0017 */
[----:B------:R-:W-:Y:S02]  /*16d80*/  MOV R3, 0x1 ;  /* 0x0000000100037802 */ /* 0x000fe40000000f00 */
[----:B------:R-:W-:-:S02]  /*16d90*/  MOV R8, 0x16db0 ;  /* 0x00016db000087802 */ /* 0x000fc40000000f00 */
[----:B-1---5:R-:W-:Y:S05]  /*16da0*/  CALL.REL.NOINC `($_ZN7cutlass13device_kernelIN5flash19enable_sm80_to_sm89INS1_16FlashAttnBwdSm80INS1_25CollectiveMainloopBwdSm80ILi2ELi2EN4cute5tupleIJNS5_1CILi128EEES8_NS7_ILi64EEEEEENS_10bfloat16_tEfNS_4arch4Sm80ELb1ELb0ELb1ELb1ELb0ELb0ELb0ELb0ELi2ELi4ELi4ELi4ELb0EEENS1_24CollectiveEpilogueBwdGQAISA_fSD_Li256ELb1ELb0EEENS1_25SingleTileBwdLPTSchedulerILb1ELi128ELb0EEEEEEEEEvNT_6ParamsE$_ZN4cute3eso3ESOILb1ELb0EJNS_10UnderscoreES2_iEEC2ERKS2_S5_RKi) ;  /* 0xffff093000007944 */ /* 0x022fea0003c3ffff */
[----:B-1----:R-:W2:Y:S01]  /*16db0*/  LDL R3, [R1+0x758] ;  /* 0x0007580001037983 */ /* 0x002ea20000100800 */
[----:B------:R-:W-:Y:S01]  /*16dc0*/  IMAD.MOV.U32 R57, RZ, RZ, R23 ;  /* 0x000000ffff397224 */ /* 0x000fe200078e0017 */
[----:B------:R-:W-:-:S02]  /*16dd0*/  MOV R6, 0x16e00 ;  /* 0x00016e0000067802 */ /* 0x000fc40000000f00 */
[----:B--2---:R-:W-:Y:S02]  /*16de0*/  SHF.L.U32 R3, R3, 0x4, RZ ;  /* 0x0000000403037819 */ /* 0x004fe400000006ff */
[----:B------:R-:W-:Y:S05]  /*16df0*/  CALL.REL.NOINC `($_ZN7cutlass13device_kernelIN5flash19enable_sm80_to_sm89INS1_16FlashAttnBwdSm80INS1_25CollectiveMainloopBwdSm80ILi2ELi2EN4cute5tupleIJNS5_1CILi128EEES8_NS7_ILi64EEEEEENS_10bfloat16_tEfNS_4arch4Sm80ELb1ELb0ELb1ELb1ELb0ELb0ELb0ELb0ELi2ELi4ELi4ELi4ELb0EEENS1_24CollectiveEpilogueBwdGQAISA_fSD_Li256ELb1ELb0EEENS1_25SingleTileBwdLPTSchedulerILb1ELi128ELb0EEEEEEEEEvNT_6ParamsE$_ZN4cute3eso3ESOILb1ELb0EJNS_6LayoutINS_5tupleIJNS3_IJNS_1CILi8EEENS4_ILi1EEEEEENS4_ILi2EEEEEENS3_IJNS3_IJS6_NS4_ILi0EEEEEES5_EEEEEiEEC2ERKSD_RKi) ;  /* 0xffff363000007944 */ /* 0x000fea0003c3ffff */
[----:B-1----:R-:W2:Y:S01]  /*16e00*/  LDL R3, [R1+0x758] ;  /* 0x0007580001037983 */ /* 0x002ea20000100800 */
[----:B------:R-:W-:Y:S02]  /*16e10*/  MOV R66, R23 ;  /* 0x0000001700427202 */ /* 0x000fe40000000f00 */
[----:B------:R-:W-:Y:S01]  /*16e20*/  MOV R8, 0x16e60 ;  /* 0x00016e6000087802 */ /* 0x000fe20000000f00 */
[----:B--2---:R-:W-:-:S05]  /*16e30*/  IMAD.WIDE R6, R3, 0x2, R50 ;  /* 0x0000000203067825 */ /* 0x004fca00078e0232 */
[----:B------:R-:W-:Y:S02]  /*16e40*/  MOV R9, R7 ;  /* 0x0000000700097202 */ /* 0x000fe40000000f00 */
[----:B------:R-:W-:Y:S05]  /*16e50*/  CALL.REL.NOINC `($_ZN7cutlass13device_kernelIN5flash19enable_sm80_to_sm89INS1_16FlashAttnBwdSm80INS1_25CollectiveMainloopBwdSm80ILi2ELi2EN4cute5tupleIJNS5_1CILi128EEES8_NS7_ILi64EEEEEENS_10bfloat16_tEfNS_4arch4Sm80ELb1ELb0ELb1ELb1ELb0ELb0ELb0ELb0ELi2ELi4ELi4ELi4ELb0EEENS1_24CollectiveEpilogueBwdGQAISA_fSD_Li256ELb1ELb0EEENS1_25SingleTileBwdLPTSchedulerILb1ELi128ELb0EEEEEEEEEvNT_6ParamsE$_ZN4cute3eso3ESOILb1ELb0EJNS_6LayoutINS_5tupleIJNS3_IJNS_1CILi8EEENS4_ILi1EEEEEENS4_ILi2EEEEEENS3_IJNS3_IJS6_NS4_ILi0EEEEEES5_EEEEENS_10ViewEngineIPN7cutlass10bfloat16_tEEEEEC2ERKSD_RKSI_) ;  /* 0xffff357000007944 */ /* 0x000fea0003c3ffff */
[----:B------:R2:W5:Y:S01]  /*16e60*/  LDL.64 R2, [R1+0x758] ;  /* 0x0007580001027983 */ /* 0x0005620000100a00 */
[----:B-1----:R-:W-:Y:S01]  /*16e70*/  IMAD.MOV.U32 R7, RZ, RZ, R5 ;  /* 0x000000ffff077224 */ /* 0x002fe200078e0005 */
[----:B------:R-:W-:Y:S02]  /*16e80*/  MOV R66, R23 ;  /* 0x0000001700427202 */ /* 0x000fe40000000f00 */
        /* <DEDUP_REMOVED lines=9> */
[----:B------:R-:W-:-:S02]  /*16f20*/  MOV R8, 0x16f40 ;  /* 0x00016f4000087802 */ /* 0x000fc40000000f00 */
[----:B-1---5:R-:W-:Y:S05]  /*16f30*/  CALL.REL.NOINC `($_ZN7cutlass13device_kernelIN5flash19enable_sm80_to_sm89INS1_16FlashAttnBwdSm80INS1_25CollectiveMainloopBwdSm80ILi2ELi2EN4cute5tupleIJNS5_1CILi128EEES8_NS7_ILi64EEEEEENS_10bfloat16_tEfNS_4arch4Sm80ELb1ELb0ELb1ELb1ELb0ELb0ELb0ELb0ELi2ELi4ELi4ELi4ELb0EEENS1_24CollectiveEpilogueBwdGQAISA_fSD_Li256ELb1ELb0EEENS1_25SingleTileBwdLPTSchedulerILb1ELi128ELb0EEEEEEEEEvNT_6ParamsE$_ZN4cute3eso3ESOILb1ELb0EJNS_6LayoutINS_5tupleIJNS3_IJNS3_IJNS_1CILi8EEENS4_ILi1EEEEEES6_EEENS3_IJNS3_IJS6_S6_EEENS4_ILi2EEEEEEEEENS3_IJNS3_IJNS3_IJS6_NS4_ILi0EEEEEESD_EEENS3_IJNS3_IJSD_SD_EEES5_EEEEEEEENS_10ViewEngineIPN7cutlass10bfloat16_tEEEEEC2ERKSJ_RKSO_) ;  /* 0xffff23a000007944 */ /* 0x022fea0003c3ffff */
[----:B-1----:R1:W5:Y:S01]  /*16f40*/  LDL.64 R4, [R1+0x758] ;  /* 0x0007580001047983 */ /* 0x0023620000100a00 */
[----:B------:R-:W-:-:S02]  /*16f50*/  MOV R66, R23 ;  /* 0x0000001700427202 */ /* 0x000fc40000000f00 */
[----:B------:R-:W-:Y:S02]  /*16f60*/  MOV R8, 0x16f80 ;  /* 0x00016f8000087802 */ /* 0x000fe40000000f00 */
[----:B-1---5:R-:W-:Y:S05]  /*16f70*/  CALL.REL.NOINC `($_ZN7cutlass13device_kernelIN5flash19enable_sm80_to_sm89INS1_16FlashAttnBwdSm80INS1_25CollectiveMainloopBwdSm80ILi2ELi2EN4cute5tupleIJNS5_1CILi128EEES8_NS7_ILi64EEEEEENS_10bfloat16_tEfNS_4arch4Sm80ELb1ELb0ELb1ELb1ELb0ELb0ELb0ELb0ELi2ELi4ELi4ELi4ELb0EEENS1_24CollectiveEpilogueBwdGQAISA_fSD_Li256ELb1ELb0EEENS1_25SingleTileBwdLPTSchedulerILb1ELi128ELb0EEEEEEEEEvNT_6ParamsE$_ZN4cute3eso3ESOILb1ELb0EJNS_6LayoutINS_5tupleIJNS3_IJNS3_IJNS_1CILi8EEENS4_ILi1EEEEEES6_EEENS3_IJNS3_IJS6_S6_EEENS4_ILi2EEEEEEEEENS3_IJNS3_IJNS3_IJS6_NS4_ILi0EEEEEESD_EEENS3_IJNS3_IJSD_SD_EEENS4_ILi4096EEEEEEEEEEENS_10ViewEngineINS_8smem_ptrIPN7cutlass10bfloat16_tEEEEEEEC2ERKSK_RKSR_) ;  /* 0xffff228000007944 */ /* 0x022fea0003c3ffff */
[----:B-1----:R1:W5:Y:S01]  /*16f80*/  LDL.64 R2, [R1+0x758] ;  /* 0x0007580001027983 */ /* 0x0023620000100a00 */
[----:B------:R-:W-:Y:S01]  /*16f90*/  IMAD.MOV.U32 R6, RZ, RZ, R4 ;  /* 0x000000ffff067224 */ /* 0x000fe200078e0004 */
[----:B------:R-:W-:Y:S01]  /*16fa0*/  MOV R9, R5 ;  /* 0x0000000500097202 */ /* 0x000fe20000000f00 */
[----:B------:R-:W-:Y:S01]  /*16fb0*/  IMAD.MOV.U32 R66, RZ, RZ, R23 ;  /* 0x000000ffff427224 */ /* 0x000fe200078e0017 */
[----:B------:R-:W-:Y:S02]  /*16fc0*/  MOV R8, 0x16fe0 ;  /* 0x00016fe000087802 */ /* 0x000fe40000000f00 */
[----:B-1---5:R-:W-:Y:S05]  /*16fd0*/  CALL.REL.NOINC `($_ZN7cutlass13device_kernelIN5flash19enable_sm80_to_sm89INS1_16FlashAttnBwdSm80INS1_25CollectiveMainloopBwdSm80ILi2ELi2EN4cute5tupleIJNS5_1CILi128EEES8_NS7_ILi64EEEEEENS_10bfloat16_tEfNS_4arch4Sm80ELb1ELb0ELb1ELb1ELb0ELb0ELb0ELb0ELi2ELi4ELi4ELi4ELb0EEENS1_24CollectiveEpilogueBwdGQAISA_fSD_Li256ELb1ELb0EEENS1_25SingleTileBwdLPTSchedulerILb1ELi128ELb0EEEEEEEEEvNT_6ParamsE$_ZN4cute3eso3ESOILb1ELb0EJNS_6LayoutINS_5tupleIJNS3_IJNS_1CILi8EEENS4_ILi1EEEEEENS4_ILi2EEEEEENS3_IJNS3_IJS6_NS4_ILi0EEEEEES5_EEEEENS_10ViewEngineIPN7cutlass10bfloat16_tEEEEEC2ERKSD_RKSI_) ;  /* 0xffff33f000007944 */ /* 0x022fea0003c3ffff */
[----:B------:R2:W5:Y:S01]  /*16fe0*/  LDL.64 R58, [R1+0x758] ;  /* 0x00075800013a7983 */ /* 0x0005620000100a00 */
[----:B------:R-:W-:Y:S02]  /*16ff0*/  MOV R9, R23 ;  /* 0x0000001700097202 */ /* 0x000fe40000000f00 */
[----:B------:R-:W-:Y:S02]  /*17000*/  MOV R8, 0x17020 ;  /* 0x0001702000087802 */ /* 0x000fe40000000f00 */
[----:B-12--5:R-:W-:Y:S05]  /*17010*/  CALL.REL.NOINC `($_ZN7cutlass13device_kernelIN5flash19enable_sm80_to_sm89INS1_16FlashAttnBwdSm80INS1_25CollectiveMainloopBwdSm80ILi2ELi2EN4cute5tupleIJNS5_1CILi128EEES8_NS7_ILi64EEEEEENS_10bfloat16_tEfNS_4arch4Sm80ELb1ELb0ELb1ELb1ELb0ELb0ELb0ELb0ELi2ELi4ELi4ELi4ELb0EEENS1_24CollectiveEpilogueBwdGQAISA_fSD_Li256ELb1ELb0EEENS1_25SingleTileBwdLPTSchedulerILb1ELi128ELb0EEEEEEEEEvNT_6ParamsE$_ZN4cute8smem_ptrIPN7cutlass10bfloat16_tEECI1NS_12iter_adaptorIS3_S4_EEES3_) ;  /* 0xffff42e000007944 */ /* 0x026fea0003c3ffff */
[----:B-1----:R1:W5:Y:S01]  /*17020*/  LDL.64 R2, [R1+0x758] ;  /* 0x0007580001027983 */ /* 0x0023620000100a00 */
[----:B------:R-:W-:Y:S02]  /*17030*/  MOV R66, R23 ;  /* 0x0000001700427202 */ /* 0x000fe40000000f00 */
[----:B------:R-:W-:-:S02]  /*17040*/  MOV R6, 0x17060 ;  /* 0x0001706000067802 */ /* 0x000fc40000000f00 */
[----:B-1---5:R-:W-:Y:S05]  /*17050*/  CALL.REL.NOINC `($_ZN7cutlass13device_kernelIN5flash19enable_sm80_to_sm89INS1_16FlashAttnBwdSm80INS1_25CollectiveMainloopBwdSm80ILi2ELi2EN4cute5tupleIJNS5_1CILi128EEES8_NS7_ILi64EEEEEENS_10bfloat16_tEfNS_4arch4Sm80ELb1ELb0ELb1ELb1ELb0ELb0ELb0ELb0ELi2ELi4ELi4ELi4ELb0EEENS1_24CollectiveEpilogueBwdGQAISA_fSD_Li256ELb1ELb0EEENS1_25SingleTileBwdLPTSchedulerILb1ELi128ELb0EEEEEEEEEvNT_6ParamsE$_ZN4cute3eso3ESOILb1ELb0EJNS_6LayoutINS_5tupleIJNS3_IJNS_1CILi8EEENS4_ILi1EEEEEENS4_ILi2EEEEEENS3_IJNS3_IJS6_NS4_ILi0EEEEEENS4_ILi4096EEEEEEEENS_10ViewEngineINS_8smem_ptrIPN7cutlass10bfloat16_tEEEEEEEC2ERKSE_RKSL_) ;  /* 0xffff31e000007944 */ /* 0x022fea0003c3ffff */
        /* <DEDUP_REMOVED lines=140> */
[----:B------:R-:W-:Y:S05]  /*17920*/  CALL.REL.NOINC `($_ZN7cutlass13device_kernelIN5flash19enable_sm80_to_sm89INS1_16FlashAttnBwdSm80INS1_25CollectiveMainloopBwdSm80ILi2ELi2EN4cute5tupleIJNS5_1CILi128EEES8_NS7_ILi64EEEEEENS_10bfloat16_tEfNS_4arch4Sm80ELb1ELb0ELb1ELb1ELb0ELb0ELb0ELb0ELi2ELi4ELi4ELi4ELb0EEENS1_24CollectiveEpilogueBwdGQAISA_fSD_Li256ELb1ELb0EEENS1_25SingleTileBwdLPTSchedulerILb1ELi128ELb0EEEEEEEEEvNT_6ParamsE$_ZN4cute3eso3ESOILb1ELb0EJNS_6LayoutINS_5tupleIJNS3_IJNS_1CILi8EEENS4_ILi1EEEEEENS4_ILi4EEEEEENS3_IJNS3_IJS6_NS4_ILi0EEEEEENS4_ILi2048EEEEEEEEiEEC2ERKSE_RKi) ;  /* 0xffff2c8000007944 */ /* 0x000fea0003c3ffff */
[----:B------:R-:W-:Y:S01]  /*17930*/  ULDC.64 UR4, c[0x0][0x118] ;  /* 0x0000460000047ab9 */ /* 0x000fe20000000a00 */
[----:B-1----:R-:W2:Y:S04]  /*17940*/  LDL R2, [R1+0x758] ;  /* 0x0007580001027983 */ /* 0x002ea80000100800 */
[----:B------:R-:W2:Y:S01]  /*17950*/  LD.E.64 R4, [R52.64+0x8] ;  /* 0x0000080434047980 */ /* 0x000ea2000c101b00 */
[----:B------:R-:W-:Y:S02]  /*17960*/  MOV R9, R23 ;  /* 0x0000001700097202 */ /* 0x000fe40000000f00 */
[----:B------:R-:W-:Y:S01]  /*17970*/  MOV R8, 0x179a0 ;  /* 0x000179a000087802 */ /* 0x000fe20000000f00 */
[----:B--2---:R-:W-:-:S04]  /*17980*/  IMAD.WIDE R2, R2, 0x2, R4 ;  /* 0x0000000202027825 */ /* 0x004fc800078e0204 */
[----:B------:R-:W-:Y:S05]  /*17990*/  CALL.REL.NOINC `($_ZN7cutlass13device_kernelIN5flash19enable_sm80_to_sm89INS1_16FlashAttnBwdSm80INS1_25CollectiveMainloopBwdSm80ILi2ELi2EN4cute5tupleIJNS5_1CILi128EEES8_NS7_ILi64EEEEEENS_10bfloat16_tEfNS_4arch4Sm80ELb1ELb0ELb1ELb1ELb0ELb0ELb0ELb0ELi2ELi4ELi4ELi4ELb0EEENS1_24CollectiveEpilogueBwdGQAISA_fSD_Li256ELb1ELb0EEENS1_25SingleTileBwdLPTSchedulerILb1ELi128ELb0EEEEEEEEEvNT_6ParamsE$_ZN4cute8smem_ptrIPN7cutlass10bfloat16_tEECI1NS_12iter_adaptorIS3_S4_EEES3_) ;  /* 0xffff396000007944 */ /* 0x000fea0003c3ffff */
[----:B-1----:R1:W5:Y:S01]  /*179a0*/  LDL.64 R2, [R1+0x758] ;  /* 0x0007580001027983 */ /* 0x0023620000100a00 */
[----:B------:R-:W-:-:S03]  /*179b0*/  MOV R6, 0x179d0 ;  /* 0x000179d000067802 */ /* 0x000fc60000000f00 */
[----:B-1---5:R-:W-:Y:S05]  /*179c0*/  CALL.REL.NOINC `($_ZN7cutlass13device_kernelIN5flash19enable_sm80_to_sm89INS1_16FlashAttnBwdSm80INS1_25CollectiveMainloopBwdSm80ILi2ELi2EN4cute5tupleIJNS5_1CILi128EEES8_NS7_ILi64EEEEEENS_10bfloat16_tEfNS_4arch4Sm80ELb1ELb0ELb1ELb1ELb0ELb0ELb0ELb0ELi2ELi4ELi4ELi4ELb0EEENS1_24CollectiveEpilogueBwdGQAISA_fSD_Li256ELb1ELb0EEENS1_25SingleTileBwdLPTSchedulerILb1ELi128ELb0EEEEEEEEEvNT_6ParamsE$_ZN4cute3eso3ESOILb1ELb0EJNS_6LayoutINS_5tupleIJNS3_IJNS_1CILi8EEENS4_ILi1EEEEEENS4_ILi4EEEEEENS3_IJNS3_IJS6_NS4_ILi0EEEEEENS4_ILi2048EEEEEEEENS_10ViewEngineINS_8smem_ptrIPN7cutlass10bfloat16_tEEEEEEEC2ERKSE_RKSL_) ;  /* 0xffff2ba000007944 */ /* 0x022fea0003c3ffff */
[----:B-1----:R1:W5:Y:S01]  /*179d0*/  LDL.64 R4, [R1+0x758] ;  /* 0x0007580001047983 */ /* 0x0023620000100a00 */
[----:B------:R-:W-:Y:S01]  /*179e0*/  IMAD.MOV.U32 R2, RZ, RZ, R23 ;  /* 0x000000ffff027224 */ /* 0x000fe200078e0017 */
[----:B------:R-:W-:-:S02]  /*179f0*/  MOV R3, 0x1 ;  /* 0x0000000100037802 */ /* 0x000fc40000000f00 */
[----:B------:R-:W-:Y:S02]  /*17a00*/  MOV R8, 0x17a20 ;  /* 0x00017a2000087802 */ /* 0x000fe40000000f00 */
[----:B-1---5:R-:W-:Y:S05]  /*17a10*/  CALL.REL.NOINC `($_ZN7cutlass13device_kernelIN5flash19enable_sm80_to_sm89INS1_16FlashAttnBwdSm80INS1_25CollectiveMainloopBwdSm80ILi2ELi2EN4cute5tupleIJNS5_1CILi128EEES8_NS7_ILi64EEEEEENS_10bfloat16_tEfNS_4arch4Sm80ELb1ELb0ELb1ELb1ELb0ELb0ELb0ELb0ELi2ELi4ELi4ELi4ELb0EEENS1_24CollectiveEpilogueBwdGQAISA_fSD_Li256ELb1ELb0EEENS1_25SingleTileBwdLPTSchedulerILb1ELi128ELb0EEEEEEEEEvNT_6ParamsE$_ZN4cute3eso3ESOILb1ELb0EJNS_10UnderscoreES2_iEEC2ERKS2_S5_RKi) ;  /* 0xfffefcc000007944 */ /* 0x022fea0003c3ffff */
[----:B-1----:R-:W2:Y:S01]  /*17a20*/  LDL R3, [R1+0x758] ;  /* 0x0007580001037983 */ /* 0x002ea20000100800 */
[----:B------:R-:W-:Y:S02]  /*17a30*/  MOV R6, 0x17a60 ;  /* 0x00017a6000067802 */ /* 0x000fe40000000f00 */
[----:B--2---:R-:W-:Y:S02]  /*17a40*/  SHF.L.U32 R3, R3, 0x5, RZ ;  /* 0x0000000503037819 */ /* 0x004fe400000006ff */
[----:B------:R-:W-:Y:S05]  /*17a50*/  CALL.REL.NOINC `($_ZN7cutlass13device_kernelIN5flash19enable_sm80_to_sm89INS1_16FlashAttnBwdSm80INS1_25CollectiveMainloopBwdSm80ILi2ELi2EN4cute5tupleIJNS5_1CILi128EEES8_NS7_ILi64EEEEEENS_10bfloat16_tEfNS_4arch4Sm80ELb1ELb0ELb1ELb1ELb0ELb0ELb0ELb0ELi2ELi4ELi4ELi4ELb0EEENS1_24CollectiveEpilogueBwdGQAISA_fSD_Li256ELb1ELb0EEENS1_25SingleTileBwdLPTSchedulerILb1ELi128ELb0EEEEEEEEEvNT_6ParamsE$_ZN4cute3eso3ESOILb1ELb0EJNS_6LayoutINS_5tupleIJNS3_IJNS_1CILi8EEENS4_ILi1EEEEEENS4_ILi4EEEEEENS3_IJNS3_IJS6_NS4_ILi0EEEEEES5_EEEEEiEEC2ERKSD_RKi) ;  /* 0xffff2bf000007944 */ /* 0x000fea0003c3ffff */
[----:B-1----:R-:W2:Y:S01]  /*17a60*/  LDL R3, [R1+0x758] ;  /* 0x0007580001037983 */ /* 0x002ea20000100800 */
[----:B------:R-:W-:Y:S01]  /*17a70*/  MOV R8, 0x17ab0 ;  /* 0x00017ab000087802 */ /* 0x000fe20000000f00 */
[----:B--2---:R-:W-:-:S05]  /*17a80*/  IMAD.WIDE R6, R3, 0x2, R48 ;  /* 0x0000000203067825 */ /* 0x004fca00078e0230 */
[----:B------:R-:W-:Y:S02]  /*17a90*/  MOV R9, R7 ;  /* 0x0000000700097202 */ /* 0x000fe40000000f00 */
[----:B------:R-:W-:Y:S05]  /*17aa0*/  CALL.REL.NOINC `($_ZN7cutlass13device_kernelIN5flash19enable_sm80_to_sm89INS1_16FlashAttnBwdSm80INS1_25CollectiveMainloopBwdSm80ILi2ELi2EN4cute5tupleIJNS5_1CILi128EEES8_NS7_ILi64EEEEEENS_10bfloat16_tEfNS_4arch4Sm80ELb1ELb0ELb1ELb1ELb0ELb0ELb0ELb0ELi2ELi4ELi4ELi4ELb0EEENS1_24CollectiveEpilogueBwdGQAISA_fSD_Li256ELb1ELb0EEENS1_25SingleTileBwdLPTSchedulerILb1ELi128ELb0EEEEEEEEEvNT_6ParamsE$_ZN4cute3eso3ESOILb1ELb0EJNS_6LayoutINS_5tupleIJNS3_IJNS_1CILi8EEENS4_ILi1EEEEEENS4_ILi4EEEEEENS3_IJNS3_IJS6_NS4_ILi0EEEEEES5_EEEEENS_10ViewEngineIPN7cutlass10bfloat16_tEEEEEC2ERKSD_RKSI_) ;  /* 0xffff2b4000007944 */ /* 0x000fea0003c3ffff */
[----:B------:R2:W5:Y:S01]  /*17ab0*/  LDL.64 R2, [R1+0x758] ;  /* 0x0007580001027983 */ /* 0x0005620000100a00 */
[----:B------:R-:W-:Y:S01]  /*17ac0*/  IMAD.MOV.U32 R6, RZ, RZ, R4 ;  /* 0x000000ffff067224 */ /* 0x000fe200078e0004 */
[----:B------:R-:W-:Y:S02]  /*17ad0*/  MOV R9, R5 ;  /* 0x0000000500097202 */ /* 0x000fe40000000f00 */
[----:B------:R-:W-:Y:S02]  /*17ae0*/  MOV R8, 0x17b00 ;  /* 0x00017b0000087802 */ /* 0x000fe40000000f00 */
[----:B-12--5:R-:W-:Y:S05]  /*17af0*/  CALL.REL.NOINC `($_ZN7cutlass13device_kernelIN5flash19enable_sm80_to_sm89INS1_16FlashAttnBwdSm80INS1_25CollectiveMainloopBwdSm80ILi2ELi2EN4cute5tupleIJNS5_1CILi128EEES8_NS7_ILi64EEEEEENS_10bfloat16_tEfNS_4arch4Sm80ELb1ELb0ELb1ELb1ELb0ELb0ELb0ELb0ELi2ELi4ELi4ELi4ELb0EEENS1_24CollectiveEpilogueBwdGQAISA_fSD_Li256ELb1ELb0EEENS1_25SingleTileBwdLPTSchedulerILb1ELi128ELb0EEEEEEEEEvNT_6ParamsE$_ZN4cute3eso3ESOILb1ELb0EJNS_6LayoutINS_5tupleIJNS3_IJNS_1CILi8EEENS4_ILi1EEEEEENS3_IJNS4_ILi4EEEEEEEEENS3_IJNS3_IJS6_NS4_ILi0EEEEEENS3_IJNS4_ILi2048EEEEEEEEEEENS_10ViewEngineINS_8smem_ptrIPN7cutlass10bfloat16_tEEEEEEEC2ERKSG_RKSN_) ;  /* 0xffff268000007944 */ /* 0x026fea0003c3ffff */
[----:B-1----:R1:W5:Y:S01]  /*17b00*/  LDL.64 R6, [R1+0x758] ;  /* 0x0007580001067983 */ /* 0x0023620000100a00 */
[----:B------:R-:W-:Y:S02]  /*17b10*/  MOV R5, R3 ;  /* 0x0000000300057202 */ /* 0x000fe40000000f00 */
        /* <DEDUP_REMOVED lines=10> */
[----:B------:R-:W-:-:S02]  /*17bc0*/  MOV R9, R5 ;  /* 0x0000000500097202 */ /* 0x000fc40000000f00 */
        /* <DEDUP_REMOVED lines=261> */
[----:B-1----:R-:W-:Y:S05]  /*18c20*/  CALL.REL.NOINC `($_ZN7cutlass13device_kernelIN5flash19enable_sm80_to_sm89INS1_16FlashAttnBwdSm80INS1_25CollectiveMainloopBwdSm80ILi2ELi2EN4cute5tupleIJNS5_1CILi128EEES8_NS7_ILi64EEEEEENS_10bfloat16_tEfNS_4arch4Sm80ELb1ELb0ELb1ELb1ELb0ELb0ELb0ELb0ELi2ELi4ELi4ELi4ELb0EEENS1_24CollectiveEpilogueBwdGQAISA_fSD_Li256ELb1ELb0EEENS1_25SingleTileBwdLPTSchedulerILb1ELi128ELb0EEEEEEEEEvNT_6ParamsE$_ZN4cute3eso3ESOILb1ELb0EJNS_10UnderscoreES2_iEEC2ERKS2_S5_RKi) ;  /* 0xfffeeab000007944 */ /* 0x002fea0003c3ffff */
        /* <DEDUP_REMOVED lines=9> */
[----:B------:R-:W-:Y:S05]  /*18cc0*/  CALL.REL.NOINC `($_ZN7cutlass13device_kernelIN5flash19enable_sm80_to_sm89INS1_16FlashAttnBwdSm80INS1_25CollectiveMainloopBwdSm80ILi2ELi2EN4cute5tupleIJNS5_1CILi128EEES8_NS7_ILi64EEEEEENS_10bfloat16_tEfNS_4arch4Sm80ELb1ELb0ELb1ELb1ELb0ELb0ELb0ELb0ELi2ELi4ELi4ELi4ELb0EEENS1_24CollectiveEpilogueBwdGQAISA_fSD_Li256ELb1ELb0EEENS1_25SingleTileBwdLPTSchedulerILb1ELi128ELb0EEEEEEEEEvNT_6ParamsE$_ZN4cute3eso3ESOILb1ELb0EJNS_6LayoutINS_5tupleIJNS3_IJNS_1CILi2EEES5_S5_EEES5_EEENS3_IJNS3_IJNS4_ILi1EEES5_NS4_ILi4EEEEEENS4_ILi8EEEEEEEEiEEC2ERKSD_RKi) ;  /* 0xffff102000007944 */ /* 0x000fea0003c3ffff */
[----:B-1----:R-:W2:Y:S01]  /*18cd0*/  LDL R3, [R1+0x758] ;  /* 0x0007580001037983 */ /* 0x002ea20000100800 */
[----:B------:R-:W-:Y:S02]  /*18ce0*/  MOV R66, R23 ;  /* 0x0000001700427202 */ /* 0x000fe40000000f00 */
[----:B------:R-:W-:Y:S01]  /*18cf0*/  MOV R4, 0x18d30 ;  /* 0x00018d3000047802 */ /* 0x000fe20000000f00 */
[----:B--2---:R-:W-:-:S05]  /*18d00*/  IMAD.WIDE R2, R3, 0x2, R16 ;  /* 0x0000000203027825 */ /* 0x004fca00078e0210 */
[----:B------:R-:W-:Y:S02]  /*18d10*/  MOV R6, R2 ;  /* 0x0000000200067202 */ /* 0x000fe40000000f00 */
[----:B------:R-:W-:Y:S05]  /*18d20*/  CALL.REL.NOINC `($_ZN7cutlass13device_kernelIN5flash19enable_sm80_to_sm89INS1_16FlashAttnBwdSm80INS1_25CollectiveMainloopBwdSm80ILi2ELi2EN4cute5tupleIJNS5_1CILi128EEES8_NS7_ILi64EEEEEENS_10bfloat16_tEfNS_4arch4Sm80ELb1ELb0ELb1ELb1ELb0ELb0ELb0ELb0ELi2ELi4ELi4ELi4ELb0EEENS1_24CollectiveEpilogueBwdGQAISA_fSD_Li256ELb1ELb0EEENS1_25SingleTileBwdLPTSchedulerILb1ELi128ELb0EEEEEEEEEvNT_6ParamsE$_ZN4cute3eso3ESOILb1ELb0EJNS_6LayoutINS_5tupleIJNS3_IJNS_1CILi2EEES5_S5_EEES5_EEENS3_IJNS3_IJNS4_ILi1EEES5_NS4_ILi4EEEEEENS4_ILi8EEEEEEEENS_10ViewEngineIPN7cutlass10bfloat16_tEEEEEC2ERKSD_RKSI_) ;  /* 0xffff0f7000007944 */ /* 0x000fea0003c3ffff */
[----:B------:R2:W5:Y:S01]  /*18d30*/  LDL.64 R58, [R1+0x758] ;  /* 0x00075800013a7983 */ /* 0x0005620000100a00 */
[----:B-1----:R-:W-:Y:S01]  /*18d40*/  IMAD.MOV.U32 R2, RZ, RZ, R23 ;  /* 0x000000ffff027224 */ /* 0x002fe200078e0017 */
[----:B------:R-:W-:Y:S02]  /*18d50*/  MOV R3, RZ ;  /* 0x000000ff00037202 */ /* 0x000fe40000000f00 */
[----:B------:R-:W-:Y:S02]  /*18d60*/  MOV R8, 0x18d80 ;  /* 0x00018d8000087802 */ /* 0x000fe40000000f00 */
[----:B--2--5:R-:W-:Y:S05]  /*18d70*/  CALL.REL.NOINC `($_ZN7cutlass13device_kernelIN5flash19enable_sm80_to_sm89INS1_16FlashAttnBwdSm80INS1_25CollectiveMainloopBwdSm80ILi2ELi2EN4cute5tupleIJNS5_1CILi128EEES8_NS7_ILi64EEEEEENS_10bfloat16_tEfNS_4arch4Sm80ELb1ELb0ELb1ELb1ELb0ELb0ELb0ELb0ELi2ELi4ELi4ELi4ELb0EEENS1_24CollectiveEpilogueBwdGQAISA_fSD_Li256ELb1ELb0EEENS1_25SingleTileBwdLPTSchedulerILb1ELi128ELb0EEEEEEEEEvNT_6ParamsE$_ZN4cute3eso3ESOILb1ELb0EJNS_10UnderscoreES2_iEEC2ERKS2_S5_RKi) ;  /* 0xfffee96000007944 */ /* 0x024fea0003c3ffff */
        /* <DEDUP_REMOVED lines=8> */
[----:B------:R-:W-:Y:S05]  /*18e00*/  CALL.REL.NOINC `($_ZN7cutlass13device_kernelIN5flash19enable_sm80_to_sm89INS1_16FlashAttnBwdSm80INS1_25CollectiveMainloopBwdSm80ILi2ELi2EN4cute5tupleIJNS5_1CILi128EEES8_NS7_ILi64EEEEEENS_10bfloat16_tEfNS_4arch4Sm80ELb1ELb0ELb1ELb1ELb0ELb0ELb0ELb0ELi2ELi4ELi4ELi4ELb0EEENS1_24CollectiveEpilogueBwdGQAISA_fSD_Li256ELb1ELb0EEENS1_25SingleTileBwdLPTSchedulerILb1ELi128ELb0EEEEEEEEEvNT_6ParamsE$_ZN4cute3eso3ESOILb1ELb0EJNS_6LayoutINS_5tupleIJNS3_IJNS_1CILi2EEES5_EEENS4_ILi8EEEEEENS3_IJNS3_IJNS4_ILi1EEES5_EEENS4_ILi4EEEEEEEEiEEC2ERKSD_RKi) ;  /* 0xffff0be000007944 */ /* 0x000fea0003c3ffff */
[----:B-1----:R-:W2:Y:S01]  /*18e10*/  LDL R3, [R1+0x758] ;  /* 0x0007580001037983 */ /* 0x002ea20000100800 */
[----:B------:R-:W-:Y:S01]  /*18e20*/  MOV R4, 0x18e60 ;  /* 0x00018e6000047802 */ /* 0x000fe20000000f00 */
[----:B--2---:R-:W-:-:S05]  /*18e30*/  IMAD.WIDE R2, R3, 0x2, R14 ;  /* 0x0000000203027825 */ /* 0x004fca00078e020e */
[----:B------:R-:W-:Y:S02]  /*18e40*/  MOV R6, R2 ;  /* 0x0000000200067202 */ /* 0x000fe40000000f00 */
[----:B------:R-:W-:Y:S05]  /*18e50*/  CALL.REL.NOINC `($_ZN7cutlass13device_kernelIN5flash19enable_sm80_to_sm89INS1_16FlashAttnBwdSm80INS1_25CollectiveMainloopBwdSm80ILi2ELi2EN4cute5tupleIJNS5_1CILi128EEES8_NS7_ILi64EEEEEENS_10bfloat16_tEfNS_4arch4Sm80ELb1ELb0ELb1ELb1ELb0ELb0ELb0ELb0ELi2ELi4ELi4ELi4ELb0EEENS1_24CollectiveEpilogueBwdGQAISA_fSD_Li256ELb1ELb0EEENS1_25SingleTileBwdLPTSchedulerILb1ELi128ELb0EEEEEEEEEvNT_6ParamsE$_ZN4cute3eso3ESOILb1ELb0EJNS_6LayoutINS_5tupleIJNS3_IJNS_1CILi2EEES5_EEENS4_ILi8EEEEEENS3_IJNS3_IJNS4_ILi1EEES5_EEENS4_ILi4EEEEEEEENS_10ViewEngineIPN7cutlass10bfloat16_tEEEEEC2ERKSD_RKSI_) ;  /* 0xffff0b4000007944 */ /* 0x000fea0003c3ffff */
[----:B------:R2:W5:Y:S04]  /*18e60*/  LDL.64 R60, [R1+0x758] ;  /* 0x00075800013c7983 */ /* 0x0005680000100a00 */
[----:B------:R2:W-:Y:S02]  /*18e70*/  STL [R1+0x770], RZ ;  /* 0x000770ff01007387 */ /* 0x0005e40000100800 */
.L_x_2951:
[----:B------:R-:W-:Y:S01]  /*18e80*/  IMAD.MOV.U32 R79, RZ, RZ, R23 ;  /* 0x000000ffff4f7224 */ /* 0x000fe200078e0017 */
[----:B------:R-:W-:Y:S01]  /*18e90*/  LOP3.LUT R80, R56, 0x1, RZ, 0xc0, !PT ;  /* 0x0000000138507812 */ /* 0x000fe200078ec0ff */
[----:B------:R-:W-:Y:S01]  /*18ea0*/  IMAD.MOV.U32 R67, RZ, RZ, R22 ;  /* 0x000000ffff437224 */ /* 0x000fe200078e0016 */
[----:B-1----:R-:W-:Y:S02]  /*18eb0*/  MOV R78, 0x18ed0 ;  /* 0x00018ed0004e7802 */ /* 0x002fe40000000f00 */
[----:B-12--5:R-:W-:Y:S05]  /*18ec0*/  CALL.REL.NOINC `($_ZN7cutlass13device_kernelIN5flash19enable_sm80_to_sm89INS1_16FlashAttnBwdSm80INS1_25CollectiveMainloopBwdSm80ILi2ELi2EN4cute5tupleIJNS5_1CILi128EEES8_NS7_ILi64EEEEEENS_10bfloat16_tEfNS_4arch4Sm80ELb1ELb0ELb1ELb1ELb0ELb0ELb0ELb0ELi2ELi4ELi4ELi4ELb0EEENS1_24CollectiveEpilogueBwdGQAISA_fSD_Li256ELb1ELb0EEENS1_25SingleTileBwdLPTSchedulerILb1ELi128ELb0EEEEEEEEEvNT_6ParamsE$_ZN4cute3eso3ESOILb1ELb0EJNS_10UnderscoreEiiEEC2ERKS2_RKiS7_) ;  /* 0xfffee89000007944 */ /* 0x026fea0003c3ffff */
[----:B------:R-:W-:Y:S01]  /*18ed0*/  MOV R66, R23 ;  /* 0x0000001700427202 */ /* 0x000fe20000000f00 */
[----:B-1----:R-:W2:Y:S01]  /*18ee0*/  LDL.64 R2, [R1+0x758] ;  /* 0x0007580001027983 */ /* 0x002ea20000100a00 */
[----:B------:R-:W-:Y:S01]  /*18ef0*/  MOV R4, 0x18f30 ;  /* 0x00018f3000047802 */ /* 0x000fe20000000f00 */
[----:B--2---:R-:W-:Y:S04]  /*18f00*/  IMAD R3, R3, 0x2, R2 ;  /* 0x0000000203037824 */ /* 0x004fe800078e0202 */
[----:B------:R-:W-:Y:S02]  /*18f10*/  IMAD.SHL.U32 R3, R3, 0x4, RZ ;  /* 0x0000000403037824 */ /* 0x000fe400078e00ff */
[----:B------:R-:W-:Y:S05]  /*18f20*/  CALL.REL.NOINC `($_ZN7cutlass13device_kernelIN5flash19enable_sm80_to_sm89INS1_16FlashAttnBwdSm80INS1_25CollectiveMainloopBwdSm80ILi2ELi2EN4cute5tupleIJNS5_1CILi128EEES8_NS7_ILi64EEEEEENS_10bfloat16_tEfNS_4arch4Sm80ELb1ELb0ELb1ELb1ELb0ELb0ELb0ELb0ELi2ELi4ELi4ELi4ELb0EEENS1_24CollectiveEpilogueBwdGQAISA_fSD_Li256ELb1ELb0EEENS1_25SingleTileBwdLPTSchedulerILb1ELi128ELb0EEEEEEEEEvNT_6ParamsE$_ZN4cute3eso3ESOILb1ELb0EJNS_6LayoutINS_5tupleIJNS3_IJNS_1CILi2EEES5_EEEEEENS3_IJNS3_IJNS4_ILi1EEES5_EEEEEEEEiEEC2ERKSB_RKi) ;  /* 0xffff089000007944 */ /* 0x000fea0003c3ffff */
[----:B------:R-:W-:Y:S01]  /*18f30*/  MOV R4, 0x18f90 ;  /* 0x00018f9000047802 */ /* 0x000fe20000000f00 */
[----:B-1----:R-:W2:Y:S01]  /*18f40*/  LDL R3, [R1+0x758] ;  /* 0x0007580001037983 */ /* 0x002ea20000100800 */
[----:B------:R-:W-:Y:S01]  /*18f50*/  IMAD.MOV.U32 R2, RZ, RZ, R23 ;  /* 0x000000ffff027224 */ /* 0x000fe200078e0017 */
[C---:B--2---:R-:W-:Y:S04]  /*18f60*/  LEA R8, P0, R3.reuse, R46, 0x2 ;  /* 0x0000002e03087211 */ /* 0x044fe800078010ff */
[----:B------:R-:W-:Y:S04]  /*18f70*/  LEA.HI.X.SX32 R3, R3, R47, 0x2, P0 ;  /* 0x0000002f03037211 */ /* 0x000fe800000f16ff */
[----:B------:R-:W-:Y:S05]  /*18f80*/  CALL.REL.NOINC `($_ZN7cutlass13device_kernelIN5flash19enable_sm80_to_sm89INS1_16FlashAttnBwdSm80INS1_25CollectiveMainloopBwdSm80ILi2ELi2EN4cute5tupleIJNS5_1CILi128EEES8_NS7_ILi64EEEEEENS_10bfloat16_tEfNS_4arch4Sm80ELb1ELb0ELb1ELb1ELb0ELb0ELb0ELb0ELi2ELi4ELi4ELi4ELb0EEENS1_24CollectiveEpilogueBwdGQAISA_fSD_Li256ELb1ELb0EEENS1_25SingleTileBwdLPTSchedulerILb1ELi128ELb0EEEEEEEEEvNT_6ParamsE$_ZN4cute3eso3ESOILb1ELb0EJNS_6LayoutINS_5tupleIJNS3_IJNS_1CILi2EEES5_EEEEEENS3_IJNS3_IJNS4_ILi1EEES5_EEEEEEEENS_10ViewEngineIPfEEEEC2ERKSB_RKSE_) ;  /* 0xffff07e000007944 */ /* 0x000fea0003c3ffff */
[----:B------:R-:W-:Y:S01]  /*18f90*/  MOV R3, R80 ;  /* 0x0000005000037202 */ /* 0x000fe20000000f00 */
[----:B-1----:R1:W5:Y:S01]  /*18fa0*/  LDL.64 R8, [R1+0x758] ;  /* 0x0007580001087983 */ /* 0x0023620000100a00 */
[----:B------:R-:W-:Y:S01]  /*18fb0*/  MOV R10, 0x18fe0 ;  /* 0x00018fe0000a7802 */ /* 0x000fe20000000f00 */
[----:B------:R-:W-:Y:S02]  /*18fc0*/  IMAD.MOV.U32 R2, RZ, RZ, R23 ;  /* 0x000000ffff027224 */ /* 0x000fe400078e0017 */
[----:B-1---5:R-:W-:Y:S05]  /*18fd0*/  CALL.REL.NOINC `($_ZN7cutlass13device_kernelIN5flash19enable_sm80_to_sm89INS1_16FlashAttnBwdSm80INS1_25CollectiveMainloopBwdSm80ILi2ELi2EN4cute5tupleIJNS5_1CILi128EEES8_NS7_ILi64EEEEEENS_10bfloat16_tEfNS_4arch4Sm80ELb1ELb0ELb1ELb1ELb0ELb0ELb0ELb0ELi2ELi4ELi4ELi4ELb0EEENS1_24CollectiveEpilogueBwdGQAISA_fSD_Li256ELb1ELb0EEENS1_25SingleTileBwdLPTSchedulerILb1ELi128ELb0EEEEEEEEEvNT_6ParamsE$_ZN4cute3eso3ESOILb1ELb0EJNS_10UnderscoreEiEEC2ERKS2_RKi) ;  /* 0xfffee74000007944 */ /* 0x022fea0003c3ffff */
[----:B------:R-:W-:Y:S01]  /*18fe0*/  MOV R4, 0x19030 ;  /* 0x0001903000047802 */ /* 0x000fe20000000f00 */
[----:B-1----:R-:W2:Y:S01]  /*18ff0*/  LDL R3, [R1+0x758] ;  /* 0x0007580001037983 */ /* 0x002ea20000100800 */
[----:B------:R-:W-:Y:S01]  /*19000*/  IMAD.MOV.U32 R66, RZ, RZ, R23 ;  /* 0x000000ffff427224 */ /* 0x000fe200078e0017 */
[----:B--2---:R-:W-:Y:S02]  /*19010*/  SHF.L.U32 R3, R3, 0x3, RZ ;  /* 0x0000000303037819 */ /* 0x004fe400000006ff */
[----:B------:R-:W-:Y:S05]  /*19020*/  CALL.REL.NOINC `($_ZN7cutlass13device_kernelIN5flash19enable_sm80_to_sm89INS1_16FlashAttnBwdSm80INS1_25CollectiveMainloopBwdSm80ILi2ELi2EN4cute5tupleIJNS5_1CILi128EEES8_NS7_ILi64EEEEEENS_10bfloat16_tEfNS_4arch4Sm80ELb1ELb0ELb1ELb1ELb0ELb0ELb0ELb0ELi2ELi4ELi4ELi4ELb0EEENS1_24CollectiveEpilogueBwdGQAISA_fSD_Li256ELb1ELb0EEENS1_25SingleTileBwdLPTSchedulerILb1ELi128ELb0EEEEEEEEEvNT_6ParamsE$_ZN4cute3eso3ESOILb1ELb0EJNS_6LayoutINS_5tupleIJNS3_IJNS_1CILi2EEES5_S5_EEEEEENS3_IJNS3_IJNS4_ILi1EEES5_NS4_ILi4EEEEEEEEEEEiEEC2ERKSC_RKi) ;  /* 0xffff0ba000007944 */ /* 0x000fea0003c3ffff */
[----:B------:R-:W-:Y:S01]  /*19030*/  MOV R4, 0x19090 ;  /* 0x0001909000047802 */ /* 0x000fe20000000f00 */
[----:B-1----:R-:W2:Y:S01]  /*19040*/  LDL R3, [R1+0x758] ;  /* 0x0007580001037983 */ /* 0x002ea20000100800 */
[----:B------:R-:W-:Y:S01]  /*19050*/  IMAD.MOV.U32 R66, RZ, RZ, R23 ;  /* 0x000000ffff427224 */ /* 0x000fe200078e0017 */
[C---:B--2---:R-:W-:Y:S04]  /*19060*/  LEA R6, P0, R3.reuse, R58, 0x1 ;  /* 0x0000003a03067211 */ /* 0x044fe800078008ff */
[----:B------:R-:W-:Y:S04]  /*19070*/  LEA.HI.X.SX32 R3, R3, R59, 0x1, P0 ;  /* 0x0000003b03037211 */ /* 0x000fe800000f0eff */
[----:B------:R-:W-:Y:S05]  /*19080*/  CALL.REL.NOINC `($_ZN7cutlass13device_kernelIN5flash19enable_sm80_to_sm89INS1_16FlashAttnBwdSm80INS1_25CollectiveMainloopBwdSm80ILi2ELi2EN4cute5tupleIJNS5_1CILi128EEES8_NS7_ILi64EEEEEENS_10bfloat16_tEfNS_4arch4Sm80ELb1ELb0ELb1ELb1ELb0ELb0ELb0ELb0ELi2ELi4ELi4ELi4ELb0EEENS1_24CollectiveEpilogueBwdGQAISA_fSD_Li256ELb1ELb0EEENS1_25SingleTileBwdLPTSchedulerILb1ELi128ELb0EEEEEEEEEvNT_6ParamsE$_ZN4cute3eso3ESOILb1ELb0EJNS_6LayoutINS_5tupleIJNS3_IJNS_1CILi2EEES5_S5_EEEEEENS3_IJNS3_IJNS4_ILi1EEES5_NS4_ILi4EEEEEEEEEEENS_10ViewEngineIPN7cutlass10bfloat16_tEEEEEC2ERKSC_RKSH_) ;  /* 0xffff0af000007944 */ /* 0x000fea0003c3ffff */
[----:B------:R-:W-:Y:S01]  /*19090*/  MOV R3, R56 ;  /* 0x0000003800037202 */ /* 0x000fe20000000f00 */
[----:B------:R2:W5:Y:S01]  /*190a0*/  LDL.64 R12, [R1+0x758] ;  /* 0x00075800010c7983 */ /* 0x0005620000100a00 */
[----:B------:R-:W-:Y:S01]  /*190b0*/  MOV R10, 0x190e0 ;  /* 0x000190e0000a7802 */ /* 0x000fe20000000f00 */
[----:B-1----:R-:W-:Y:S02]  /*190c0*/  IMAD.MOV.U32 R2, RZ, RZ, R23 ;  /* 0x000000ffff027224 */ /* 0x002fe400078e0017 */
[----:B--2--5:R-:W-:Y:S05]  /*190d0*/  CALL.REL.NOINC `($_ZN7cutlass13device_kernelIN5flash19enable_sm80_to_sm89INS1_16FlashAttnBwdSm80INS1_25CollectiveMainloopBwdSm80ILi2ELi2EN4cute5tupleIJNS5_1CILi128EEES8_NS7_ILi64EEEEEENS_10bfloat16_tEfNS_4arch4Sm80ELb1ELb0ELb1ELb1ELb0ELb0ELb0ELb0ELi2ELi4ELi4ELi4ELb0EEENS1_24CollectiveEpilogueBwdGQAISA_fSD_Li256ELb1ELb0EEENS1_25SingleTileBwdLPTSchedulerILb1ELi128ELb0EEEEEEEEEvNT_6ParamsE$_ZN4cute3eso3ESOILb1ELb0EJNS_10UnderscoreEiEEC2ERKS2_RKi) ;  /* 0xfffee64000007944 */ /* 0x024fea0003c3ffff */
[----:B------:R-:W-:Y:S01]  /*190e0*/  MOV R4, 0x19130 ;  /* 0x0001913000047802 */ /* 0x000fe20000000f00 */
[----:B-1----:R-:W2:Y:S01]  /*190f0*/  LDL R3, [R1+0x758] ;  /* 0x0007580001037983 */ /* 0x002ea20000100800 */
[----:B------:R-:W-:Y:S01]  /*19100*/  IMAD.MOV.U32 R66, RZ, RZ, R23 ;  /* 0x000000ffff427224 */ /* 0x000fe200078e0017 */
[----:B--2---:R-:W-:Y:S02]  /*19110*/  SHF.L.U32 R3, R3, 0x2, RZ ;  /* 0x0000000203037819 */ /* 0x004fe400000006ff */
[----:B------:R-:W-:Y:S05]  /*19120*/  CALL.REL.NOINC `($_ZN7cutlass13device_kernelIN5flash19enable_sm80_to_sm89INS1_16FlashAttnBwdSm80INS1_25CollectiveMainloopBwdSm80ILi2ELi2EN4cute5tupleIJNS5_1CILi128EEES8_NS7_ILi64EEEEEENS_10bfloat16_tEfNS_4arch4Sm80ELb1ELb0ELb1ELb1ELb0ELb0ELb0ELb0ELi2ELi4ELi4ELi4ELb0EEENS1_24CollectiveEpilogueBwdGQAISA_fSD_Li256ELb1ELb0EEENS1_25SingleTileBwdLPTSchedulerILb1ELi128ELb0EEEEEEEEEvNT_6ParamsE$_ZN4cute3eso3ESOILb1ELb0EJNS_6LayoutINS_5tupleIJNS3_IJNS_1CILi2EEES5_EEEEEENS3_IJNS3_IJNS4_ILi1EEES5_EEEEEEEEiEEC2ERKSB_RKi) ;  /* 0xffff069000007944 */ /* 0x000fea0003c3ffff */
[----:B------:R-:W-:Y:S01]  /*19130*/  MOV R4, 0x19190 ;  /* 0x0001919000047802 */ /* 0x000fe20000000f00 */
[----:B-1----:R-:W2:Y:S01]  /*19140*/  LDL R3, [R1+0x758] ;  /* 0x0007580001037983 */ /* 0x002ea20000100800 */
[----:B------:R-:W-:Y:S01]  /*19150*/  IMAD.MOV.U32 R66, RZ, RZ, R23 ;  /* 0x000000ffff427224 */ /* 0x000fe200078e0017 */
[C---:B--2---:R-:W-:Y:S04]  /*19160*/  LEA R6, P0, R3.reuse, R60, 0x1 ;  /* 0x0000003c03067211 */ /* 0x044fe800078008ff */
[----:B------:R-:W-:Y:S04]  /*19170*/  LEA.HI.X.SX32 R3, R3, R61, 0x1, P0 ;  /* 0x0000003d03037211 */ /* 0x000fe800000f0eff */
[----:B------:R-:W-:Y:S05]  /*19180*/  CALL.REL.NOINC `($_ZN7cutlass13device_kernelIN5flash19enable_sm80_to_sm89INS1_16FlashAttnBwdSm80INS1_25CollectiveMainloopBwdSm80ILi2ELi2EN4cute5tupleIJNS5_1CILi128EEES8_NS7_ILi64EEEEEENS_10bfloat16_tEfNS_4arch4Sm80ELb1ELb0ELb1ELb1ELb0ELb0ELb0ELb0ELi2ELi4ELi4ELi4ELb0EEENS1_24CollectiveEpilogueBwdGQAISA_fSD_Li256ELb1ELb0EEENS1_25SingleTileBwdLPTSchedulerILb1ELi128ELb0EEEEEEEEEvNT_6ParamsE$_ZN4cute3eso3ESOILb1ELb0EJNS_6LayoutINS_5tupleIJNS3_IJNS_1CILi2EEES5_EEEEEENS3_IJNS3_IJNS4_ILi1EEES5_EEEEEEEENS_10ViewEngineIPN7cutlass10bfloat16_tEEEEEC2ERKSB_RKSG_) ;  /* 0xffff059000007944 */ /* 0x000fea0003c3ffff */
[----:B------:R-:W-:Y:S01]  /*19190*/  MOV R67, R22 ;  /* 0x0000001600437202 */ /* 0x000fe20000000f00 */
[----:B------:R2:W5:Y:S01]  /*191a0*/  LDL.64 R10, [R1+0x758] ;  /* 0x00075800010a7983 */ /* 0x0005620000100a00 */
[----:B------:R-:W-:Y:S01]  /*191b0*/  MOV R78, 0x191e0 ;  /* 0x000191e0004e7802 */ /* 0x000fe20000000f00 */
[----:B------:R-:W-:Y:S02]  /*191c0*/  IMAD.MOV.U32 R79, RZ, RZ, R23 ;  /* 0x000000ffff4f7224 */ /* 0x000fe400078e0017 */
        /* <DEDUP_REMOVED lines=12> */
[----:B------:R-:W-:Y:S05]  /*19290*/  CALL.REL.NOINC `($_ZN7cutlass13device_kernelIN5flash19enable_sm80_to_sm89INS1_16FlashAttnBwdSm80INS1_25CollectiveMainloopBwdSm80ILi2ELi2EN4cute5tupleIJNS5_1CILi128EEES8_NS7_ILi64EEEEEENS_10bfloat16_tEfNS_4arch4Sm80ELb1ELb0ELb1ELb1ELb0ELb0ELb0ELb0ELi2ELi4ELi4ELi4ELb0EEENS1_24CollectiveEpilogueBwdGQAISA_fSD_Li256ELb1ELb0EEENS1_25SingleTileBwdLPTSchedulerILb1ELi128ELb0EEEEEEEEEvNT_6ParamsE$_ZN4cute3eso3ESOILb1ELb0EJNS_6LayoutINS_5tupleIJNS3_IJNS_1CILi2EEES5_EEEEEENS3_IJNS3_IJNS4_ILi1EEES5_EEEEEEEENS_10ViewEngineIPKfEEEEC2ERKSB_RKSF_) ;  /* 0xffff043000007944 */ /* 0x000fea0003c3ffff */
[----:B------:R-:W-:Y:S01]  /*192a0*/  MOV R66, R23 ;  /* 0x0000001700427202 */ /* 0x000fe20000000f00 */
[----:B-1----:R1:W5:Y:S01]  /*192b0*/  LDL.64 R6, [R1+0x758] ;  /* 0x0007580001067983 */ /* 0x0023620000100a00 */
[----:B------:R-:W-:Y:S03]  /*192c0*/  MOV R4, 0x192e0 ;  /* 0x000192e000047802 */ /* 0x000fe60000000f00 */
[----:B-1---5:R-:W-:Y:S05]  /*192d0*/  CALL.REL.NOINC `($_ZN7cutlass13device_kernelIN5flash19enable_sm80_to_sm89INS1_16FlashAttnBwdSm80INS1_25CollectiveMainloopBwdSm80ILi2ELi2EN4cute5tupleIJNS5_1CILi128EEES8_NS7_ILi64EEEEEENS_10bfloat16_tEfNS_4arch4Sm80ELb1ELb0ELb1ELb1ELb0ELb0ELb0ELb0ELi2ELi4ELi4ELi4ELb0EEENS1_24CollectiveEpilogueBwdGQAISA_fSD_Li256ELb1ELb0EEENS1_25SingleTileBwdLPTSchedulerILb1ELi128ELb0EEEEEEEEEvNT_6ParamsE$_ZN4cute3eso3ESOILb1ELb0EJNS_6LayoutINS_5tupleIJNS3_IJNS_1CILi1EEENS4_ILi2EEES6_EEEEEENS3_IJNS3_IJS5_S5_S6_EEEEEEEENS_10ViewEngineIPjEEEEC2ERKSB_RKSE_) ;  /* 0xffff027000007944 */ /* 0x022fea0003c3ffff */
[----:B-1----:R-:W-:Y:S01]  /*192e0*/  MOV R2, R23 ;  /* 0x0000001700027202 */ /* 0x002fe20000000f00 */
[----:B------:R1:W5:Y:S01]  /*192f0*/  LDL.64 R14, [R1+0x758] ;  /* 0x00075800010e7983 */ /* 0x0003620000100a00 */
[----:B------:R-:W-:Y:S01]  /*19300*/  MOV R4, 0x19330 ;  /* 0x0001933000047802 */ /* 0x000fe20000000f00 */
[----:B------:R-:W-:Y:S02]  /*19310*/  IMAD.MOV.U32 R3, RZ, RZ, R11 ;  /* 0x000000ffff037224 */ /* 0x000fe400078e000b */
[----:B-1---5:R-:W-:Y:S05]  /*19320*/  CALL.REL.NOINC `($_ZN7cutlass13device_kernelIN5flash19enable_sm80_to_sm89INS1_16FlashAttnBwdSm80INS1_25CollectiveMainloopBwdSm80ILi2ELi2EN4cute5tupleIJNS5_1CILi128EEES8_NS7_ILi64EEEEEENS_10bfloat16_tEfNS_4arch4Sm80ELb1ELb0ELb1ELb1ELb0ELb0ELb0ELb0ELi2ELi4ELi4ELi4ELb0EEENS1_24CollectiveEpilogueBwdGQAISA_fSD_Li256ELb1ELb0EEENS1_25SingleTileBwdLPTSchedulerILb1ELi128ELb0EEEEEEEEEvNT_6ParamsE$_ZN4cute3eso3ESOILb1ELb0EJNS_6LayoutINS_5tupleIJNS3_IJNS_1CILi1EEENS4_ILi2EEEEEEEEENS3_IJNS3_IJS5_S5_EEEEEEEENS_10ViewEngineIPjEEEEC2ERKSB_RKSE_) ;  /* 0xffff011000007944 */ /* 0x022fea0003c3ffff */
[----:B-1----:R-:W-:Y:S01]  /*19330*/  MOV R2, R23 ;  /* 0x0000001700027202 */ /* 0x002fe20000000f00 */
[----:B------:R1:W5:Y:S01]  /*19340*/  LDL.64 R16, [R1+0x758] ;  /* 0x0007580001107983 */ /* 0x0003620000100a00 */
[----:B------:R-:W-:Y:S01]  /*19350*/  MOV R4, 0x19380 ;  /* 0x0001938000047802 */ /* 0x000fe20000000f00 */
[----:B------:R-:W-:Y:S02]  /*19360*/  IMAD.MOV.U32 R3, RZ, RZ, R9 ;  /* 0x000000ffff037224 */ /* 0x000fe400078e0009 */
[----:B-1---5:R-:W-:Y:S05]  /*19370*/  CALL.REL.NOINC `($_ZN7cutlass13device_kernelIN5flash19enable_sm80_to_sm89INS1_16FlashAttnBwdSm80INS1_25CollectiveMainloopBwdSm80ILi2ELi2EN4cute5tupleIJNS5_1CILi128EEES8_NS7_ILi64EEEEEENS_10bfloat16_tEfNS_4arch4Sm80ELb1ELb0ELb1ELb1ELb0ELb0ELb0ELb0ELi2ELi4ELi4ELi4ELb0EEENS1_24CollectiveEpilogueBwdGQAISA_fSD_Li256ELb1ELb0EEENS1_25SingleTileBwdLPTSchedulerILb1ELi128ELb0EEEEEEEEEvNT_6ParamsE$_ZN4cute3eso3ESOILb1ELb0EJNS_6LayoutINS_5tupleIJNS3_IJNS_1CILi2EEES5_EEEEEENS3_IJNS3_IJNS4_ILi1EEES5_EEEEEEEENS_10ViewEngineIPfEEEEC2ERKSB_RKSE_) ;  /* 0xffff03f000007944 */ /* 0x022fea0003c3ffff */
[----:B-1----:R-:W-:Y:S01]  /*19380*/  MOV R2, R23 ;  /* 0x0000001700027202 */ /* 0x002fe20000000f00 */
[----:B------:R1:W5:Y:S01]  /*19390*/  LDL.64 R62, [R1+0x758] ;  /* 0x00075800013e7983 */ /* 0x0003620000100a00 */
[----:B------:R-:W-:Y:S01]  /*193a0*/  MOV R4, 0x193d0 ;  /* 0x000193d000047802 */ /* 0x000fe20000000f00 */
[----:B------:R-:W-:Y:S02]  /*193b0*/  IMAD.MOV.U32 R3, RZ, RZ, R7 ;  /* 0x000000ffff037224 */ /* 0x000fe400078e0007 */
[----:B-1---5:R-:W-:Y:S05]  /*193c0*/  CALL.REL.NOINC `($_ZN7cutlass13device_kernelIN5flash19enable_sm80_to_sm89INS1_16FlashAttnBwdSm80INS1_25CollectiveMainloopBwdSm80ILi2ELi2EN4cute5tupleIJNS5_1CILi128EEES8_NS7_ILi64EEEEEENS_10bfloat16_tEfNS_4arch4Sm80ELb1ELb0ELb1ELb1ELb0ELb0ELb0ELb0ELi2ELi4ELi4ELi4ELb0EEENS1_24CollectiveEpilogueBwdGQAISA_fSD_Li256ELb1ELb0EEENS1_25SingleTileBwdLPTSchedulerILb1ELi128ELb0EEEEEEEEEvNT_6ParamsE$_ZN4cute3eso3ESOILb1ELb0EJNS_6LayoutINS_5tupleIJNS3_IJNS_1CILi2EEES5_EEEEEENS3_IJNS3_IJNS4_ILi1EEES5_EEEEEEEENS_10ViewEngineIPKfEEEEC2ERKSB_RKSF_) ;  /* 0xffff030000007944 */ /* 0x022fea0003c3ffff */
        /* <DEDUP_REMOVED lines=24> */
[----:B-1----:R-:W-:Y:S05]  /*19550*/  CALL.REL.NOINC `($_ZN7cutlass13device_kernelIN5flash19enable_sm80_to_sm89INS1_16FlashAttnBwdSm80INS1_25CollectiveMainloopBwdSm80ILi2ELi2EN4cute5tupleIJNS5_1CILi128EEES8_NS7_ILi64EEEEEENS_10bfloat16_tEfNS_4arch4Sm80ELb1ELb0ELb1ELb1ELb0ELb0ELb0ELb0ELi2ELi4ELi4ELi4ELb0EEENS1_24CollectiveEpilogueBwdGQAISA_fSD_Li256ELb1ELb0EEENS1_25SingleTileBwdLPTSchedulerILb1ELi128ELb0EEEEEEEEEvNT_6ParamsE$_ZN4cute3eso3ESOILb1ELb0EJNS_10UnderscoreEiiEEC2ERKS2_RKiS7_) ;  /* 0xfffee20000007944 */ /* 0x002fea0003c3ffff */
        /* <DEDUP_REMOVED lines=643> */
[----:B------:R-:W-:Y:S02]  /*1bd90*/  MOV R3, 0x1 ;  /* 0x0000000100037802 */ /* 0x000fe40000000f00 */
        /* <DEDUP_REMOVED lines=18> */
.L_x_2952:
        /* <DEDUP_REMOVED lines=772> */
.L_x_2953:
        /* <DEDUP_REMOVED lines=222> */
[----:B------:R-:W-:Y:S05]  /*1fce0*/  CALL.REL.NOINC `($_ZN7cutlass13device_kernelIN5flash19enable_sm80_to_sm89INS1_16FlashAttnBwdSm80INS1_25CollectiveMainloopBwdSm80ILi2ELi2EN4cute5tupleIJNS5_1CILi128EEES8_NS7_ILi64EEEEEENS_10bfloat16_tEfNS_4arch4Sm80ELb1ELb0ELb1ELb1ELb0ELb0ELb0ELb0ELi2ELi4ELi4ELi4ELb0EEENS1_24CollectiveEpilogueBwdGQAISA_fSD_Li256ELb1ELb0EEENS1_25SingleTileBwdLPTSchedulerILb1ELi128ELb0EEEEEEEEEvNT_6ParamsE$_ZN4cute3eso3ESOILb1ELb0EJNS_10UnderscoreES2_iEEC2ERKS2_S5_RKi) ;  /* 0xfffe79f000007944 */ /* 0x000fea0003c3ffff */
        /* <DEDUP_REMOVED lines=37> */
.L_x_2954:
        /* <DEDUP_REMOVED lines=220> */
[----:B-----5:R-:W-:Y:S05]  /*20d00*/  CALL.REL.NOINC `($_ZN7cutlass13device_kernelIN5flash19enable_sm80_to_sm89INS1_16FlashAttnBwdSm80INS1_25CollectiveMainloopBwdSm80ILi2ELi2EN4cute5tupleIJNS5_1CILi128EEES8_NS7_ILi64EEEEEENS_10bfloat16_tEfNS_4arch4Sm80ELb1ELb0ELb1ELb1ELb0ELb0ELb0ELb0ELi2ELi4ELi4ELi4ELb0EEENS1_24CollectiveEpilogueBwdGQAISA_fSD_Li256ELb1ELb0EEENS1_25SingleTileBwdLPTSchedulerILb1ELi128ELb0EEEEEEEEEvNT_6ParamsE$_ZN4cute8smem_ptrIPfECI1NS_12iter_adaptorIS1_S2_EEES1_) ;  /* 0xfffea67000007944 */ /* 0x020fea0003c3ffff */
[----:B-1----:R1:W5:Y:S01]  /*20d10*/  LDL.64 R2, [R1+0x758] ;  /* 0x0007580001027983 */ /* 0x0023620000100a00 */
[----:B------:R-:W-:-:S03]  /*20d20*/  MOV R8, 0x20d40 ;  /* 0x00020d4000087802 */ /* 0x000fc60000000f00 */
[----:B-1---5:R-:W-:Y:S05]  /*20d30*/  CALL.REL.NOINC `($_ZN7cutlass13device_kernelIN5flash19enable_sm80_to_sm89INS1_16FlashAttnBwdSm80INS1_25CollectiveMainloopBwdSm80ILi2ELi2EN4cute5tupleIJNS5_1CILi128EEES8_NS7_ILi64EEEEEENS_10bfloat16_tEfNS_4arch4Sm80ELb1ELb0ELb1ELb1ELb0ELb0ELb0ELb0ELi2ELi4ELi4ELi4ELb0EEENS1_24CollectiveEpilogueBwdGQAISA_fSD_Li256ELb1ELb0EEENS1_25SingleTileBwdLPTSchedulerILb1ELi128ELb0EEEEEEEEEvNT_6ParamsE$_ZN4cute3eso3ESOILb1ELb0EJNS_6LayoutINS_5tupleIJNS3_IJNS_1CILi2EEES5_EEEEEENS3_IJNS3_IJNS4_ILi8EEENS4_ILi64EEEEEEEEEEENS_10ViewEngineINS_8smem_ptrIPfEEEEEEC2ERKSC_RKSH_) ;  /* 0xfffe8ac000007944 */ /* 0x022fea0003c3ffff */
        /* <DEDUP_REMOVED lines=9> */
[----:B--2--5:R-:W-:Y:S05]  /*20dd0*/  CALL.REL.NOINC `($_ZN7cutlass13device_kernelIN5flash19enable_sm80_to_sm89INS1_16FlashAttnBwdSm80INS1_25CollectiveMainloopBwdSm80ILi2ELi2EN4cute5tupleIJNS5_1CILi128EEES8_NS7_ILi64EEEEEENS_10bfloat16_tEfNS_4arch4Sm80ELb1ELb0ELb1ELb1ELb0ELb0ELb0ELb0ELi2ELi4ELi4ELi4ELb0EEENS1_24CollectiveEpilogueBwdGQAISA_fSD_Li256ELb1ELb0EEENS1_25SingleTileBwdLPTSchedulerILb1ELi128ELb0EEEEEEEEEvNT_6ParamsE$_ZN4cute3eso3ESOILb1ELb0EJNS_10UnderscoreEiEEC2ERKS2_RKi) ;  /* 0xfffe694000007944 */ /* 0x024fea0003c3ffff */
[----:B-1----:R-:W2:Y:S01]  /*20de0*/  LDL R3, [R1+0x758] ;  /* 0x0007580001037983 */ /* 0x002ea20000100800 */
[----:B------:R-:W-:Y:S02]  /*20df0*/  MOV R6, 0x20e20 ;  /* 0x00020e2000067802 */ /* 0x000fe40000000f00 */
[----:B--2---:R-:W-:Y:S02]  /*20e00*/  SHF.L.U32 R3, R3, 0x7, RZ ;  /* 0x0000000703037819 */ /* 0x004fe400000006ff */
[----:B------:R-:W-:Y:S05]  /*20e10*/  CALL.REL.NOINC `($_ZN7cutlass13device_kernelIN5flash19enable_sm80_to_sm89INS1_16FlashAttnBwdSm80INS1_25CollectiveMainloopBwdSm80ILi2ELi2EN4cute5tupleIJNS5_1CILi128EEES8_NS7_ILi64EEEEEENS_10bfloat16_tEfNS_4arch4Sm80ELb1ELb0ELb1ELb1ELb0ELb0ELb0ELb0ELi2ELi4ELi4ELi4ELb0EEENS1_24CollectiveEpilogueBwdGQAISA_fSD_Li256ELb1ELb0EEENS1_25SingleTileBwdLPTSchedulerILb1ELi128ELb0EEEEEEEEEvNT_6ParamsE$_ZN4cute3eso3ESOILb1ELb0EJNS_6LayoutINS_5tupleIJNS3_IJNS_1CILi2EEES5_EEEEEENS3_IJNS3_IJNS4_ILi8EEENS4_ILi64EEEEEEEEEEEiEEC2ERKSC_RKi) ;  /* 0xfffe8a2000007944 */ /* 0x000fea0003c3ffff */
[----:B------:R-:W-:Y:S01]  /*20e20*/  ULDC.64 UR4, c[0x0][0x118] ;  /* 0x0000460000047ab9 */ /* 0x000fe20000000a00 */
[----:B-1----:R-:W2:Y:S04]  /*20e30*/  LDL R2, [R1+0x758] ;  /* 0x0007580001027983 */ /* 0x002ea80000100800 */
[----:B------:R-:W2:Y:S01]  /*20e40*/  LD.E.64 R12, [R12.64] ;  /* 0x000000040c0c7980 */ /* 0x000ea2000c101b00 */
[----:B------:R-:W-:-:S02]  /*20e50*/  MOV R6, R23 ;  /* 0x0000001700067202 */ /* 0x000fc40000000f00 */
[----:B------:R-:W-:Y:S01]  /*20e60*/  MOV R8, 0x20e90 ;  /* 0x00020e9000087802 */ /* 0x000fe20000000f00 */
[----:B--2---:R-:W-:-:S04]  /*20e70*/  IMAD.WIDE R2, R2, 0x4, R12 ;  /* 0x0000000402027825 */ /* 0x004fc800078e020c */
[----:B------:R-:W-:Y:S05]  /*20e80*/  CALL.REL.NOINC `($_ZN7cutlass13device_kernelIN5flash19enable_sm80_to_sm89INS1_16FlashAttnBwdSm80INS1_25CollectiveMainloopBwdSm80ILi2ELi2EN4cute5tupleIJNS5_1CILi128EEES8_NS7_ILi64EEEEEENS_10bfloat16_tEfNS_4arch4Sm80ELb1ELb0ELb1ELb1ELb0ELb0ELb0ELb0ELi2ELi4ELi4ELi4ELb0EEENS1_24CollectiveEpilogueBwdGQAISA_fSD_Li256ELb1ELb0EEENS1_25SingleTileBwdLPTSchedulerILb1ELi128ELb0EEEEEEEEEvNT_6ParamsE$_ZN4cute8smem_ptrIPfECI1NS_12iter_adaptorIS1_S2_EEES1_) ;  /* 0xfffea4f000007944 */ /* 0x000fea0003c3ffff */
[----:B-1----:R1:W5:Y:S01]  /*20e90*/  LDL.64 R2, [R1+0x758] ;  /* 0x0007580001027983 */ /* 0x0023620000100a00 */
[----:B------:R-:W-:-:S03]  /*20ea0*/  MOV R8, 0x20ec0 ;  /* 0x00020ec000087802 */ /* 0x000fc60000000f00 */
[----:B-1---5:R-:W-:Y:S05]  /*20eb0*/  CALL.REL.NOINC `($_ZN7cutlass13device_kernelIN5flash19enable_sm80_to_sm89INS1_16FlashAttnBwdSm80INS1_25CollectiveMainloopBwdSm80ILi2ELi2EN4cute5tupleIJNS5_1CILi128EEES8_NS7_ILi64EEEEEENS_10bfloat16_tEfNS_4arch4Sm80ELb1ELb0ELb1ELb1ELb0ELb0ELb0ELb0ELi2ELi4ELi4ELi4ELb0EEENS1_24CollectiveEpilogueBwdGQAISA_fSD_Li256ELb1ELb0EEENS1_25SingleTileBwdLPTSchedulerILb1ELi128ELb0EEEEEEEEEvNT_6ParamsE$_ZN4cute3eso3ESOILb1ELb0EJNS_6LayoutINS_5tupleIJNS3_IJNS_1CILi2EEES5_EEEEEENS3_IJNS3_IJNS4_ILi8EEENS4_ILi64EEEEEEEEEEENS_10ViewEngineINS_8smem_ptrIPfEEEEEEC2ERKSC_RKSH_) ;  /* 0xfffe894000007944 */ /* 0x022fea0003c3ffff */
[----:B-1----:R1:W5:Y:S01]  /*20ec0*/  LDL.64 R2, [R1+0x758] ;  /* 0x0007580001027983 */ /* 0x0023620000100a00 */
[----:B------:R-:W-:Y:S02]  /*20ed0*/  MOV R9, R5 ;  /* 0x0000000500097202 */ /* 0x000fe40000000f00 */
[----:B------:R-:W-:Y:S02]  /*20ee0*/  MOV R6, 0x20f00 ;  /* 0x00020f0000067802 */ /* 0x000fe40000000f00 */
[----:B-1---5:R-:W-:Y:S05]  /*20ef0*/  CALL.REL.NOINC `($_ZN7cutlass13device_kernelIN5flash19enable_sm80_to_sm89INS1_16FlashAttnBwdSm80INS1_25CollectiveMainloopBwdSm80ILi2ELi2EN4cute5tupleIJNS5_1CILi128EEES8_NS7_ILi64EEEEEENS_10bfloat16_tEfNS_4arch4Sm80ELb1ELb0ELb1ELb1ELb0ELb0ELb0ELb0ELi2ELi4ELi4ELi4ELb0EEENS1_24CollectiveEpilogueBwdGQAISA_fSD_Li256ELb1ELb0EEENS1_25SingleTileBwdLPTSchedulerILb1ELi128ELb0EEEEEEEEEvNT_6ParamsE$_ZN4cute3eso3ESOILb1ELb0EJNS_6LayoutINS_5tupleIJNS_1CILi1EEENS4_ILi4EEEEEENS3_IJNS4_ILi0EEES5_EEEEENS_10ViewEngineIPfEEEEC2ERKSA_RKSD_) ;  /* 0xfffe98c000007944 */ /* 0x022fea0003c3ffff */
[----:B------:R2:W5:Y:S01]  /*20f00*/  LDL.64 R12, [R1+0x758] ;  /* 0x00075800010c7983 */ /* 0x0005620000100a00 */
[----:B-1----:R-:W-:Y:S02]  /*20f10*/  MOV R9, R3 ;  /* 0x0000000300097202 */ /* 0x002fe40000000f00 */
[----:B------:R-:W-:Y:S02]  /*20f20*/  MOV R6, 0x20f40 ;  /* 0x00020f4000067802 */ /* 0x000fe40000000f00 */
[----:B--2--5:R-:W-:Y:S05]  /*20f30*/  CALL.REL.NOINC `($_ZN7cutlass13device_kernelIN5flash19enable_sm80_to_sm89INS1_16FlashAttnBwdSm80INS1_25CollectiveMainloopBwdSm80ILi2ELi2EN4cute5tupleIJNS5_1CILi128EEES8_NS7_ILi64EEEEEENS_10bfloat16_tEfNS_4arch4Sm80ELb1ELb0ELb1ELb1ELb0ELb0ELb0ELb0ELi2ELi4ELi4ELi4ELb0EEENS1_24CollectiveEpilogueBwdGQAISA_fSD_Li256ELb1ELb0EEENS1_25SingleTileBwdLPTSchedulerILb1ELi128ELb0EEEEEEEEEvNT_6ParamsE$_ZN4cute3eso3ESOILb1ELb0EJNS_6LayoutINS_5tupleIJNS_1CILi1EEENS3_IJNS4_ILi2EEES6_EEEEEENS3_IJNS4_ILi0EEENS3_IJNS4_ILi8EEENS4_ILi64EEEEEEEEEEENS_10ViewEngineINS_8smem_ptrIPfEEEEEEC2ERKSE_RKSJ_) ;  /* 0xfffe982000007944 */ /* 0x024fea0003c3ffff */
[----:B-1----:R1:W5:Y:S01]  /*20f40*/  LDL.64 R2, [R1+0x758] ;  /* 0x0007580001027983 */ /* 0x0023620000100a00 */
[----:B------:R-:W-:Y:S02]  /*20f50*/  MOV R6, R23 ;  /* 0x0000001700067202 */ /* 0x000fe40000000f00 */
[----:B------:R-:W-:-:S02]  /*20f60*/  MOV R8, 0x20f80 ;  /* 0x00020f8000087802 */ /* 0x000fc40000000f00 */
[----:B-1---5:R-:W-:Y:S05]  /*20f70*/  CALL.REL.NOINC `($_ZN7cutlass13device_kernelIN5flash19enable_sm80_to_sm89INS1_16FlashAttnBwdSm80INS1_25CollectiveMainloopBwdSm80ILi2ELi2EN4cute5tupleIJNS5_1CILi128EEES8_NS7_ILi64EEEEEENS_10bfloat16_tEfNS_4arch4Sm80ELb1ELb0ELb1ELb1ELb0ELb0ELb0ELb0ELi2ELi4ELi4ELi4ELb0EEENS1_24CollectiveEpilogueBwdGQAISA_fSD_Li256ELb1ELb0EEENS1_25SingleTileBwdLPTSchedulerILb1ELi128ELb0EEEEEEEEEvNT_6ParamsE$_ZN4cute8smem_ptrIPfECI1NS_12iter_adaptorIS1_S2_EEES1_) ;  /* 0xfffea40000007944 */ /* 0x022fea0003c3ffff */
[----:B-1----:R1:W5:Y:S01]  /*20f80*/  LDL.64 R2, [R1+0x758] ;  /* 0x0007580001027983 */ /* 0x0023620000100a00 */
[----:B------:R-:W-:-:S03]  /*20f90*/  MOV R8, 0x20fb0 ;  /* 0x00020fb000087802 */ /* 0x000fc60000000f00 */
[----:B-1---5:R-:W-:Y:S05]  /*20fa0*/  CALL.REL.NOINC `($_ZN7cutlass13device_kernelIN5flash19enable_sm80_to_sm89INS1_16FlashAttnBwdSm80INS1_25CollectiveMainloopBwdSm80ILi2ELi2EN4cute5tupleIJNS5_1CILi128EEES8_NS7_ILi64EEEEEENS_10bfloat16_tEfNS_4arch4Sm80ELb1ELb0ELb1ELb1ELb0ELb0ELb0ELb0ELi2ELi4ELi4ELi4ELb0EEENS1_24CollectiveEpilogueBwdGQAISA_fSD_Li256ELb1ELb0EEENS1_25SingleTileBwdLPTSchedulerILb1ELi128ELb0EEEEEEEEEvNT_6ParamsE$_ZN4cute3eso3ESOILb1ELb0EJNS_6LayoutINS_5tupleIJNS3_IJNS_1CILi2EEES5_EEEEEENS3_IJNS3_IJNS4_ILi8EEENS4_ILi64EEEEEEEEEEENS_10ViewEngineINS_8smem_ptrIPfEEEEEEC2ERKSC_RKSH_) ;  /* 0xfffe885000007944 */ /* 0x022fea0003c3ffff */
[----:B------:R2:W5:Y:S01]  /*20fb0*/  LDL.64 R10, [R1+0x758] ;  /* 0x00075800010a7983 */ /* 0x0005620000100a00 */
[----:B-1----:R-:W-:-:S03]  /*20fc0*/  MOV R6, 0x20fe0 ;  /* 0x00020fe000067802 */ /* 0x002fc60000000f00 */
[----:B--2--5:R-:W-:Y:S05]  /*20fd0*/  CALL.REL.NOINC `($_ZN7cutlass13device_kernelIN5flash19enable_sm80_to_sm89INS1_16FlashAttnBwdSm80INS1_25CollectiveMainloopBwdSm80ILi2ELi2EN4cute5tupleIJNS5_1CILi128EEES8_NS7_ILi64EEEEEENS_10bfloat16_tEfNS_4arch4Sm80ELb1ELb0ELb1ELb1ELb0ELb0ELb0ELb0ELi2ELi4ELi4ELi4ELb0EEENS1_24CollectiveEpilogueBwdGQAISA_fSD_Li256ELb1ELb0EEENS1_25SingleTileBwdLPTSchedulerILb1ELi128ELb0EEEEEEEEEvNT_6ParamsE$_ZN4cute3eso3ESOILb1ELb0EJNS_6LayoutINS_5tupleIJNS_1CILi4EEEEEENS3_IJNS4_ILi1EEEEEEEENS_10ViewEngineIPfEEEEC2ERKS9_RKSC_) ;  /* 0xfffe984000007944 */ /* 0x024fea0003c3ffff */
        /* <DEDUP_REMOVED lines=272> */
[----:B------:R-:W-:Y:S05]  /*220e0*/  CALL.REL.NOINC `($_ZN7cutlass13device_kernelIN5flash19enable_sm80_to_sm89INS1_16FlashAttnBwdSm80INS1_25CollectiveMainloopBwdSm80ILi2ELi2EN4cute5tupleIJNS5_1CILi128EEES8_NS7_ILi64EEEEEENS_10bfloat16_tEfNS_4arch4Sm80ELb1ELb0ELb1ELb1ELb0ELb0ELb0ELb0ELi2ELi4ELi4ELi4ELb0EEENS1_24CollectiveEpilogueBwdGQAISA_fSD_Li256ELb1ELb0EEENS1_25SingleTileBwdLPTSchedulerILb1ELi128ELb0EEEEEEEEEvNT_6ParamsE$_ZN4cute3eso3ESOILb1ELb0EJNS_6LayoutINS_5tupleIJNS3_IJNS_1CILi2EEES5_EEENS3_IJS5_NS4_ILi8EEEEEEEEENS3_IJNS3_IJS5_NS4_ILi4EEEEEENS3_IJNS4_ILi1EEES7_EEEEEEEENS_10ViewEngineIPfEEEEC2ERKSF_RKSI_) ;  /* 0xfffe786000007944 */ /* 0x000fea0003c3ffff */
        /* <DEDUP_REMOVED lines=149> */
[----:B-1---5:R-:W-:Y:S05]  /*22a40*/  CALL.REL.NOINC `($_ZN7cutlass13device_kernelIN5flash19enable_sm80_to_sm89INS1_16FlashAttnBwdSm80INS1_25CollectiveMainloopBwdSm80ILi2ELi2EN4cute5tupleIJNS5_1CILi128EEES8_NS7_ILi64EEEEEENS_10bfloat16_tEfNS_4arch4Sm80ELb1ELb0ELb1ELb1ELb0ELb0ELb0ELb0ELi2ELi4ELi4ELi4ELb0EEENS1_24CollectiveEpilogueBwdGQAISA_fSD_Li256ELb1ELb0EEENS1_25SingleTileBwdLPTSchedulerILb1ELi128ELb0EEEEEEEEEvNT_6ParamsE$_ZZN5flash25CollectiveMainloopBwdSm80ILi2ELi2EN4cute5tupleIJNS1_1CILi128EEES4_NS3_ILi64EEEEEEN7cutlass10bfloat16_tEfNS7_4arch4Sm80ELb1ELb0ELb1ELb1ELb0ELb0ELb0ELb0ELi2ELi4ELi4ELi4ELb0EE3mmaINS_16FlashAttnBwdSm80ISB_NS_24CollectiveEpilogueBwdGQAIS6_fSA_Li256ELb1ELb0EEENS_25SingleTileBwdLPTSchedulerILb1ELi128ELb0EEEE13SharedStorageENS1_6TensorINS1_11ArrayEngineIfLm32EEENS1_6LayoutINS2_IJNS2_IJNS3_ILi2EEESO_EEESO_NS3_ILi4EEEEEENS2_IJNS2_IJNS3_ILi1EEESO_EEESQ_NS3_ILi8EEEEEEEEEEEEbRKNSB_6ParamsERT0_S12_iNS2_IJiiiEEERT_ENKUlRT_iE_clINSK_INSL_IfLm64EEENSN_INS2_IJSP_SO_SU_EEESV_EEEEEEDaS17_i) ;  /* 0xfffedc6000007944 */ /* 0x022fea0003c3ffff */
[----:B------:R-:W-:Y:S02]  /*22a50*/  MOV R10, RZ ;  /* 0x000000ff000a7202 */ /* 0x000fe40000000f00 */
.L_x_2956:
[----:B-1----:R-:W-:-:S05]  /*22a60*/  MOV R2, 0x22a80 ;  /* 0x00022a8000027802 */ /* 0x002fca0000000f00 */
[----:B--2---:R-:W-:Y:S05]  /*22a70*/  CALL.REL.NOINC `($_ZN7cutlass13device_kernelIN5flash19enable_sm80_to_sm89INS1_16FlashAttnBwdSm80INS1_25CollectiveMainloopBwdSm80ILi2ELi2EN4cute5tupleIJNS5_1CILi128EEES8_NS7_ILi64EEEEEENS_10bfloat16_tEfNS_4arch4Sm80ELb1ELb0ELb1ELb1ELb0ELb0ELb0ELb0ELi2ELi4ELi4ELi4ELb0EEENS1_24CollectiveEpilogueBwdGQAISA_fSD_Li256ELb1ELb0EEENS1_25SingleTileBwdLPTSchedulerILb1ELi128ELb0EEEEEEEEEvNT_6ParamsE$_ZZZN5flash25CollectiveMainloopBwdSm80ILi2ELi2EN4cute5tupleIJNS1_1CILi128EEES4_NS3_ILi64EEEEEEN7cutlass10bfloat16_tEfNS7_4arch4Sm80ELb1ELb0ELb1ELb1ELb0ELb0ELb0ELb0ELi2ELi4ELi4ELi4ELb0EE3mmaINS_16FlashAttnBwdSm80ISB_NS_24CollectiveEpilogueBwdGQAIS6_fSA_Li256ELb1ELb0EEENS_25SingleTileBwdLPTSchedulerILb1ELi128ELb0EEEE13SharedStorageENS1_6TensorINS1_11ArrayEngineIfLm32EEENS1_6LayoutINS2_IJNS2_IJNS3_ILi2EEESO_EEESO_NS3_ILi4EEEEEENS2_IJNS2_IJNS3_ILi1EEESO_EEESQ_NS3_ILi8EEEEEEEEEEEEbRKNSB_6ParamsERT0_S12_iNS2_IJiiiEEERT_ENKUliT_E_clIZSC_ISJ_SX_EbS10_S12_S12_iS13_S15_EUlRS16_iE_EEDaiS16_ENKUlvE0_clEv) ;  /* 0x0004469000007944 */ /* 0x004fea0003c00000 */
[----:B------:R1:W-:Y:S01]  /*22a80*/  STL [R1+0x770], RZ ;  /* 0x000770ff01007387 */ /* 0x0003e20000100800 */
[----:B------:R-:W-:-:S03]  /*22a90*/  MOV R5, RZ ;  /* 0x000000ff00057202 */ /* 0x000fc60000000f00 */
.L_x_2955:
[----:B------:R-:W-:Y:S01]  /*22aa0*/  IMAD.MOV.U32 R3, RZ, RZ, R23 ;  /* 0x000000ffff037224 */ /* 0x000fe200078e0017 */
[----:B-1----:R-:W-:-:S02]  /*22ab0*/  MOV R2, R22 ;  /* 0x0000001600027202 */ /* 0x002fc40000000f00 */
[----:B------:R-:W-:Y:S02]  /*22ac0*/  MOV R8, 0x22ae0 ;  /* 0x00022ae000087802 */ /* 0x000fe40000000f00 */
[----:B-1---5:R-:W-:Y:S05]  /*22ad0*/  CALL.REL.NOINC `($_ZN7cutlass13device_kernelIN5flash19enable_sm80_to_sm89INS1_16FlashAttnBwdSm80INS1_25CollectiveMainloopBwdSm80ILi2ELi2EN4cute5tupleIJNS5_1CILi128EEES8_NS7_ILi64EEEEEENS_10bfloat16_tEfNS_4arch4Sm80ELb1ELb0ELb1ELb1ELb0ELb0ELb0ELb0ELi2ELi4ELi4ELi4ELb0EEENS1_24CollectiveEpilogueBwdGQAISA_fSD_Li256ELb1ELb0EEENS1_25SingleTileBwdLPTSchedulerILb1ELi128ELb0EEEEEEEEEvNT_6ParamsE$_ZN4cute3eso3ESOILb0ELb0EJiiEEC2ERKiS4_) ;  /* 0xfffe41c000007944 */ /* 0x022fea0003c3ffff */
        /* <DEDUP_REMOVED lines=20> */
[----:B------:R-:W-:Y:S05]  /*22c20*/  CALL.REL.NOINC `($_ZN7cutlass13device_kernelIN5flash19enable_sm80_to_sm89INS1_16FlashAttnBwdSm80INS1_25CollectiveMainloopBwdSm80ILi2ELi2EN4cute5tupleIJNS5_1CILi128EEES8_NS7_ILi64EEEEEENS_10bfloat16_tEfNS_4arch4Sm80ELb1ELb0ELb1ELb1ELb0ELb0ELb0ELb0ELi2ELi4ELi4ELi4ELb0EEENS1_24CollectiveEpilogueBwdGQAISA_fSD_Li256ELb1ELb0EEENS1_25SingleTileBwdLPTSchedulerILb1ELi128ELb0EEEEEEEEEvNT_6ParamsE$exp2f) ;  /* 0x000446c000007944 */ /* 0x000fea0003c00000 */
[----:B------:R-:W-:Y:S01]  /*22c30*/  IMAD.MOV.U32 R3, RZ, RZ, R23 ;  /* 0x000000ffff037224 */ /* 0x000fe200078e0017 */
[----:B------:R-:W-:Y:S02]  /*22c40*/  MOV R2, R22 ;  /* 0x0000001600027202 */ /* 0x000fe40000000f00 */
[----:B------:R-:W-:Y:S02]  /*22c50*/  MOV R8, 0x22c70 ;  /* 0x00022c7000087802 */ /* 0x000fe40000000f00 */
[----:B-1----:R-:W-:Y:S05]  /*22c60*/  CALL.REL.NOINC `($_ZN7cutlass13device_kernelIN5flash19enable_sm80_to_sm89INS1_16FlashAttnBwdSm80INS1_25CollectiveMainloopBwdSm80ILi2ELi2EN4cute5tupleIJNS5_1CILi128EEES8_NS7_ILi64EEEEEENS_10bfloat16_tEfNS_4arch4Sm80ELb1ELb0ELb1ELb1ELb0ELb0ELb0ELb0ELi2ELi4ELi4ELi4ELb0EEENS1_24CollectiveEpilogueBwdGQAISA_fSD_Li256ELb1ELb0EEENS1_25SingleTileBwdLPTSchedulerILb1ELi128ELb0EEEEEEEEEvNT_6ParamsE$_ZN4cute3eso3ESOILb0ELb0EJiiEEC2ERKiS4_) ;  /* 0xfffe403000007944 */ /* 0x002fea0003c3ffff */
        /* <DEDUP_REMOVED lines=93> */
[----:B--2---:R1:W-:Y:S04]  /*23240*/  STL.64 [R1+0x750], R8 ;  /* 0x0007500801007387 */ /* 0x0043e80000100a00 */
[----:B-1----:R-:W-:Y:S05]  /*23250*/  CALL.REL.NOINC `($_ZN7cutlass13device_kernelIN5flash19enable_sm80_to_sm89INS1_16FlashAttnBwdSm80INS1_25CollectiveMainloopBwdSm80ILi2ELi2EN4cute5tupleIJNS5_1CILi128EEES8_NS7_ILi64EEEEEENS_10bfloat16_tEfNS_4arch4Sm80ELb1ELb0ELb1ELb1ELb0ELb0ELb0ELb0ELi2ELi4ELi4ELi4ELb0EEENS1_24CollectiveEpilogueBwdGQAISA_fSD_Li256ELb1ELb0EEENS1_25SingleTileBwdLPTSchedulerILb1ELi128ELb0EEEEEEEEEvNT_6ParamsE$_ZZN4cute4diceINS_5tupleIJNS1_IJiNS1_IJiNS_1CILi0EEEEEEEEENS1_IJNS_10UnderscoreENS1_IJS6_S6_EEEEEEEEES9_EEDaRKT_RKT0_ENKUlRKT_RKT0_E_clIS5_S5_EEDaSI_SL_) ;  /* 0xfffe958000007944 */ /* 0x002fea0003c3ffff */
[----:B------:R2:W-:Y:S01]  /*23260*/  STL.64 [R1+0x7a0], R2 ;  /* 0x0007a00201007387 */ /* 0x0005e20000100a00 */
[----:B------:R-:W-:Y:S02]  /*23270*/  IADD3 R56, P0, R40, 0x50, RZ ;  /* 0x0000005028387810 */ /* 0x000fe40007f1e0ff */
[----:B------:R-:W-:-:S03]  /*23280*/  MOV R8, 0x232c0 ;  /* 0x000232c000087802 */ /* 0x000fc60000000f00 */
[----:B------:R-:W-:Y:S02]  /*23290*/  IMAD.X R46, RZ, RZ, R39, P0 ;  /* 0x000000ffff2e7224 */ /* 0x000fe400000e0627 */
[----:B------:R-:W-:Y:S02]  /*232a0*/  IMAD.MOV.U32 R4, RZ, RZ, R56 ;  /* 0x000000ffff047224 */ /* 0x000fe400078e0038 */
[----:B-12---:R-:W-:Y:S05]  /*232b0*/  CALL.REL.NOINC `($_ZN7cutlass13device_kernelIN5flash19enable_sm80_to_sm89INS1_16FlashAttnBwdSm80INS1_25CollectiveMainloopBwdSm80ILi2ELi2EN4cute5tupleIJNS5_1CILi128EEES8_NS7_ILi64EEEEEENS_10bfloat16_tEfNS_4arch4Sm80ELb1ELb0ELb1ELb1ELb0ELb0ELb0ELb0ELi2ELi4ELi4ELi4ELb0EEENS1_24CollectiveEpilogueBwdGQAISA_fSD_Li256ELb1ELb0EEENS1_25SingleTileBwdLPTSchedulerILb1ELi128ELb0EEEEEEEEEvNT_6ParamsE$_ZZN4cute12filter_tupleINS_5tupleIJNS1_IJiNS1_IJiNS_1CILi0EEEEEEEEENS1_IJNS_10UnderscoreENS1_IJS6_S6_EEEEEEEEES9_ZNS_4diceIS9_S9_EEDaRKT_RKT0_EUlRKT_RKT0_E_EEDaSD_SG_OT1_ENKUlDpSJ_E_clIJNS1_IJiiS3_EEENS1_IJEEEEEEDaSQ_) ;  /* 0xfffe830000007944 */ /* 0x006fea0003c3ffff */
[----:B------:R-:W-:Y:S02]  /*232c0*/  MOV R70, 0x232e0 ;  /* 0x000232e000467802 */ /* 0x000fe40000000f00 */
[----:B-12--5:R-:W-:Y:S05]  /*232d0*/  CALL.REL.NOINC `($_ZN7cutlass13device_kernelIN5flash19enable_sm80_to_sm89INS1_16FlashAttnBwdSm80INS1_25CollectiveMainloopBwdSm80ILi2ELi2EN4cute5tupleIJNS5_1CILi128EEES8_NS7_ILi64EEEEEENS_10bfloat16_tEfNS_4arch4Sm80ELb1ELb0ELb1ELb1ELb0ELb0ELb0ELb0ELi2ELi4ELi4ELi4ELb0EEENS1_24CollectiveEpilogueBwdGQAISA_fSD_Li256ELb1ELb0EEENS1_25SingleTileBwdLPTSchedulerILb1ELi128ELb0EEEEEEEEEvNT_6ParamsE$_ZZN4cute7idx2crdINS_5tupleIJiiNS_1CILi0EEEEEENS1_IJNS1_IJNS2_ILi4EEENS2_ILi8EEEEEES5_NS2_ILi1EEEEEEEEDaRKT_RKT0_ENKUlRKT_RKT0_E_clIiS7_EEDaSI_SL_) ;  /* 0xfffec4d000007944 */ /* 0x026fea0003c3ffff */
[----:B------:R-:W-:Y:S02]  /*232e0*/  MOV R2, 0x23300 ;  /* 0x0002330000027802 */ /* 0x000fe40000000f00 */
[----:B-1----:R-:W-:Y:S05]  /*232f0*/  CALL.REL.NOINC `($_ZN7cutlass13device_kernelIN5flash19enable_sm80_to_sm89INS1_16FlashAttnBwdSm80INS1_25CollectiveMainloopBwdSm80ILi2ELi2EN4cute5tupleIJNS5_1CILi128EEES8_NS7_ILi64EEEEEENS_10bfloat16_tEfNS_4arch4Sm80ELb1ELb0ELb1ELb1ELb0ELb0ELb0ELb0ELi2ELi4ELi4ELi4ELb0EEENS1_24CollectiveEpilogueBwdGQAISA_fSD_Li256ELb1ELb0EEENS1_25SingleTileBwdLPTSchedulerILb1ELi128ELb0EEEEEEEEEvNT_6ParamsE$_ZZN4cute7idx2crdINS_5tupleIJiiNS_1CILi0EEEEEENS1_IJNS1_IJNS2_ILi4EEENS2_ILi8EEEEEES5_NS2_ILi1EEEEEEEEDaRKT_RKT0_ENKUlRKT_RKT0_E_clIiS5_EEDaSI_SL_) ;  /* 0xfffec48000007944 */ /* 0x002fea0003c3ffff */
[----:B------:R1:W-:Y:S01]  /*23300*/  STL [R1+0x7a0], R6 ;  /* 0x0007a00601007387 */ /* 0x0003e20000100800 */
[----:B------:R-:W-:Y:S02]  /*23310*/  MOV R2, R56 ;  /* 0x0000003800027202 */ /* 0x000fe40000000f00 */
        /* <DEDUP_REMOVED lines=26> */
[----:B-1----:R-:W-:Y:S05]  /*234c0*/  CALL.REL.NOINC `($_ZN7cutlass13device_kernelIN5flash19enable_sm80_to_sm89INS1_16FlashAttnBwdSm80INS1_25CollectiveMainloopBwdSm80ILi2ELi2EN4cute5tupleIJNS5_1CILi128EEES8_NS7_ILi64EEEEEENS_10bfloat16_tEfNS_4arch4Sm80ELb1ELb0ELb1ELb1ELb0ELb0ELb0ELb0ELi2ELi4ELi4ELi4ELb0EEENS1_24CollectiveEpilogueBwdGQAISA_fSD_Li256ELb1ELb0EEENS1_25SingleTileBwdLPTSchedulerILb1ELi128ELb0EEEEEEEEEvNT_6ParamsE$_ZN4cute3eso3ESOILb0ELb0EJiiiEEC2ERKiS4_S4_) ;  /* 0xfffe3aa000007944 */ /* 0x002fea0003c3ffff */
[----:B------:R2:W5:Y:S04]  /*234d0*/  LDL R5, [R1+0x760] ;  /* 0x0007600001057983 */ /* 0x0005680000100800 */
[----:B-1----:R2:W5:Y:S01]  /*234e0*/  LDL.64 R2, [R1+0x758] ;  /* 0x0007580001027983 */ /* 0x0025620000100a00 */
[----:B------:R-:W-:-:S02]  /*234f0*/  MOV R4, R23 ;  /* 0x0000001700047202 */ /* 0x000fc40000000f00 */
[----:B------:R-:W-:Y:S02]  /*23500*/  MOV R6, 0x23520 ;  /* 0x0002352000067802 */ /* 0x000fe40000000f00 */
[----:B--2--5:R-:W-:Y:S05]  /*23510*/  CALL.REL.NOINC `($_ZN7cutlass13device_kernelIN5flash19enable_sm80_to_sm89INS1_16FlashAttnBwdSm80INS1_25CollectiveMainloopBwdSm80ILi2ELi2EN4cute5tupleIJNS5_1CILi128EEES8_NS7_ILi64EEEEEENS_10bfloat16_tEfNS_4arch4Sm80ELb1ELb0ELb1ELb1ELb0ELb0ELb0ELb0ELi2ELi4ELi4ELi4ELb0EEENS1_24CollectiveEpilogueBwdGQAISA_fSD_Li256ELb1ELb0EEENS1_25SingleTileBwdLPTSchedulerILb1ELi128ELb0EEEEEEEEEvNT_6ParamsE$_ZN4cute3eso3ESOILb1ELb0EJNS_1CILi1EEENS_5tupleIJiiiEEENS2_ILi64EEENS4_IJNS2_ILi72EEENS2_ILi144EEENS2_ILi288EEEEEENS2_ILi512EEEEEC2ERKS3_RKS5_RKS6_RKSA_RKSB_) ;  /* 0xfffe493000007944 */ /* 0x024fea0003c3ffff */
[----:B-1----:R1:W5:Y:S04]  /*23520*/  LDL R5, [R1+0x760] ;  /* 0x0007600001057983 */ /* 0x0023680000100800 */
[----:B------:R1:W5:Y:S01]  /*23530*/  LDL.64 R2, [R1+0x758] ;  /* 0x0007580001027983 */ /* 0x0003620000100a00 */
[----:B------:R-:W-:Y:S02]  /*23540*/  MOV R4, R23 ;  /* 0x0000001700047202 */ /* 0x000fe40000000f00 */
[----:B------:R-:W-:Y:S02]  /*23550*/  MOV R6, 0x23570 ;  /* 0x0002357000067802 */ /* 0x000fe40000000f00 */
[----:B-1---5:R-:W-:Y:S05]  /*23560*/  CALL.REL.NOINC `($_ZN7cutlass13device_kernelIN5flash19enable_sm80_to_sm89INS1_16FlashAttnBwdSm80INS1_25CollectiveMainloopBwdSm80ILi2ELi2EN4cute5tupleIJNS5_1CILi128EEES8_NS7_ILi64EEEEEENS_10bfloat16_tEfNS_4arch4Sm80ELb1ELb0ELb1ELb1ELb0ELb0ELb0ELb0ELi2ELi4ELi4ELi4ELb0EEENS1_24CollectiveEpilogueBwdGQAISA_fSD_Li256ELb1ELb0EEENS1_25SingleTileBwdLPTSchedulerILb1ELi128ELb0EEEEEEEEEvNT_6ParamsE$_ZN4cute5tupleIJNS0_IJNS_1CILi8EEENS0_IJNS1_ILi2EEES3_S3_EEENS1_ILi1EEES4_S5_EEENS0_IJS5_NS0_IJiiiEEENS1_ILi64EEENS0_IJNS1_ILi72EEENS1_ILi144EEENS1_ILi288EEEEEENS1_ILi512EEEEEEEEC2ERKS6_RKSE_) ;  /* 0xfffe7a2000007944 */ /* 0x022fea0003c3ffff */
[----:B------:R1:W5:Y:S04]  /*23570*/  LDL R5, [R1+0x760] ;  /* 0x0007600001057983 */ /* 0x0003680000100800 */
[----:B------:R1:W5:Y:S01]  /*23580*/  LDL.64 R2, [R1+0x758] ;  /* 0x0007580001027983 */ /* 0x0003620000100a00 */
[----:B------:R-:W-:-:S03]  /*23590*/  MOV R4, 0x235b0 ;  /* 0x000235b000047802 */ /* 0x000fc60000000f00 */
[----:B-1---5:R-:W-:Y:S05]  /*235a0*/  CALL.REL.NOINC `($_ZN7cutlass13device_kernelIN5flash19enable_sm80_to_sm89INS1_16FlashAttnBwdSm80INS1_25CollectiveMainloopBwdSm80ILi2ELi2EN4cute5tupleIJNS5_1CILi128EEES8_NS7_ILi64EEEEEENS_10bfloat16_tEfNS_4arch4Sm80ELb1ELb0ELb1ELb1ELb0ELb0ELb0ELb0ELi2ELi4ELi4ELi4ELb0EEENS1_24CollectiveEpilogueBwdGQAISA_fSD_Li256ELb1ELb0EEENS1_25SingleTileBwdLPTSchedulerILb1ELi128ELb0EEEEEEEEEvNT_6ParamsE$_ZZN4cute7flattenINS_5tupleIJNS_1CILi1EEENS1_IJiiiEEENS2_ILi64EEENS1_IJNS2_ILi72EEENS2_ILi144EEENS2_ILi288EEEEEENS2_ILi512EEEEEEEEDaRKT_ENKUlRKT_E_clIS4_EEDaSH_) ;  /* 0xfffebd5000007944 */ /* 0x022fea0003c3ffff */
[----:B------:R1:W-:Y:S01]  /*235b0*/  STL.64 [R1+0x7a0], R2 ;  /* 0x0007a00201007387 */ /* 0x0003e20000100a00 */
[----:B------:R-:W-:-:S02]  /*235c0*/  MOV R6, R56 ;  /* 0x0000003800067202 */ /* 0x000fc40000000f00 */
[----:B------:R-:W-:Y:S01]  /*235d0*/  MOV R4, 0x23600 ;  /* 0x0002360000047802 */ /* 0x000fe20000000f00 */
[----:B------:R1:W-:Y:S04]  /*235e0*/  STL [R1+0x7a8], R5 ;  /* 0x0007a80501007387 */ /* 0x0003e80000100800 */
[----:B-1----:R-:W-:Y:S05]  /*235f0*/  CALL.REL.NOINC `($_ZN7cutlass13device_kernelIN5flash19enable_sm80_to_sm89INS1_16FlashAttnBwdSm80INS1_25CollectiveMainloopBwdSm80ILi2ELi2EN4cute5tupleIJNS5_1CILi128EEES8_NS7_ILi64EEEEEENS_10bfloat16_tEfNS_4arch4Sm80ELb1ELb0ELb1ELb1ELb0ELb0ELb0ELb0ELi2ELi4ELi4ELi4ELb0EEENS1_24CollectiveEpilogueBwdGQAISA_fSD_Li256ELb1ELb0EEENS1_25SingleTileBwdLPTSchedulerILb1ELi128ELb0EEEEEEEEEvNT_6ParamsE$_ZZN4cute12filter_tupleINS_5tupleIJNS_1CILi1EEENS1_IJiiiEEENS2_ILi64EEENS1_IJNS2_ILi72EEENS2_ILi144EEENS2_ILi288EEEEEENS2_ILi512EEEEEEZNS_7flattenISB_EEDaRKT_EUlRKT_E_EEDaSF_OT0_ENKUlDpSI_E_clIJNS1_IJS3_EEES4_NS1_IJS5_EEES9_NS1_IJSA_EEEEEEDaSM_) ;  /* 0xfffe865000007944 */ /* 0x002fea0003c3ffff */
[----:B------:R-:W-:Y:S02]  /*23600*/  MOV R4, R23 ;  /* 0x0000001700047202 */ /* 0x000fe40000000f00 */
[----:B------:R-:W-:Y:S02]  /*23610*/  MOV R6, 0x23630 ;  /* 0x0002363000067802 */ /* 0x000fe40000000f00 */
        /* <DEDUP_REMOVED lines=42> */
[----:B-1----:R-:W-:Y:S05]  /*238c0*/  CALL.REL.NOINC `($_ZN7cutlass13device_kernelIN5flash19enable_sm80_to_sm89INS1_16FlashAttnBwdSm80INS1_25CollectiveMainloopBwdSm80ILi2ELi2EN4cute5tupleIJNS5_1CILi128EEES8_NS7_ILi64EEEEEENS_10bfloat16_tEfNS_4arch4Sm80ELb1ELb0ELb1ELb1ELb0ELb0ELb0ELb0ELi2ELi4ELi4ELi4ELb0EEENS1_24CollectiveEpilogueBwdGQAISA_fSD_Li256ELb1ELb0EEENS1_25SingleTileBwdLPTSchedulerILb1ELi128ELb0EEEEEEEEEvNT_6ParamsE$_ZZN4cute6detail16composition_implINS_5tupleIJNS_1CILi8EEENS3_ILi2EEES5_S5_S4_S5_EEENS2_IJNS3_ILi1EEEiiiNS3_ILi72EEENS3_ILi512EEEEEENS2_IJNS2_IJS5_S5_S5_EEES5_NS3_ILi4EEEEEENS2_IJNS2_IJS7_S9_S4_EEENS3_ILi4096EEENS3_ILi16EEEEEEEEDaRKT_RKT0_RKT1_RKT2_ENKUlRKT_RKT0_E_clISB_SE_EEDaSW_SZ_) ;  /* 0xfffea40000007944 */ /* 0x002fea0003c3ffff */
[----:B------:R-:W-:Y:S01]  /*238d0*/  IMAD.MOV.U32 R4, RZ, RZ, R50 ;  /* 0x000000ffff047224 */ /* 0x000fe200078e0032 */
[----:B------:R-:W-:Y:S01]  /*238e0*/  MOV R2, R56 ;  /* 0x0000003800027202 */ /* 0x000fe20000000f00 */
[----:B------:R-:W-:Y:S01]  /*238f0*/  IMAD.MOV.U32 R5, RZ, RZ, R45 ;  /* 0x000000ffff057224 */ /* 0x000fe200078e002d */
[----:B------:R-:W-:Y:S02]  /*23900*/  MOV R3, R46 ;  /* 0x0000002e00037202 */ /* 0x000fe40000000f00 */
[----:B------:R-:W-:-:S02]  /*23910*/  MOV R60, 0x23930 ;  /* 0x00023930003c7802 */ /* 0x000fc40000000f00 */
        /* <DEDUP_REMOVED lines=23> */
[----:B-1----:R-:W-:Y:S01]  /*23a90*/  IMAD.MOV.U32 R2, RZ, RZ, R4 ;  /* 0x000000ffff027224 */ /* 0x002fe200078e0004 */
[----:B------:R-:W-:-:S02]  /*23aa0*/  MOV R3, R5 ;  /* 0x0000000500037202 */ /* 0x000fc40000000f00 */
        /* <DEDUP_REMOVED lines=10> */
[----:B------:R-:W-:-:S03]  /*23b50*/  MOV R4, 0x23b70 ;  /* 0x00023b7000047802 */ /* 0x000fc60000000f00 */
        /* <DEDUP_REMOVED lines=17> */
[----:B--2--5:R-:W-:Y:S05]  /*23c70*/  CALL.REL.NOINC `($_ZN7cutlass13device_kernelIN5flash19enable_sm80_to_sm89INS1_16FlashAttnBwdSm80INS1_25CollectiveMainloopBwdSm80ILi2ELi2EN4cute5tupleIJNS5_1CILi128EEES8_NS7_ILi64EEEEEENS_10bfloat16_tEfNS_4arch4Sm80ELb1ELb0ELb1ELb1ELb0ELb0ELb0ELb0ELi2ELi4ELi4ELi4ELb0EEENS1_24CollectiveEpilogueBwdGQAISA_fSD_Li256ELb1ELb0EEENS1_25SingleTileBwdLPTSchedulerILb1ELi128ELb0EEEEEEEEEvNT_6ParamsE$_ZN4cute3eso3ESOILb1ELb0EJNS_14ComposedLayoutINS_7SwizzleILi3ELi3ELi3EEENS_1CILi0EEENS_6LayoutINS_5tupleIJNS8_IJNS8_IJNS5_ILi4EEENS5_ILi8EEEEEENS8_IJNS5_ILi2EEENS5_ILi1EEEEEEEEENS8_IJNS8_IJSC_SC_EEENS8_IJSA_S9_EEEEEEEEENS8_IJNS8_IJNS8_IJSC_NS5_ILi64EEEEEENS8_IJNS5_ILi512EEES6_EEEEEENS8_IJNS8_IJSD_SA_EEENS8_IJNS5_ILi1024EEENS5_ILi16EEEEEEEEEEEEEEEENS_10ViewEngineINS_8smem_ptrIPN7cutlass10bfloat16_tEEEEEEEC2ERKSW_RKS13_) ;  /* 0xfffe3b5000007944 */ /* 0x024fea0003c3ffff */
[----:B------:R-:W-:Y:S01]  /*23c80*/  ULDC.64 UR4, c[0x0][0x118] ;  /* 0x0000460000047ab9 */ /* 0x000fe20000000a00 */
[----:B------:R2:W5:Y:S04]  /*23c90*/  LDL.64 R60, [R1+0x758] ;  /* 0x00075800013c7983 */ /* 0x0005680000100a00 */
[----:B-1----:R2:W5:Y:S01]  /*23ca0*/  LD.E R3, [R10.64+0xc] ;  /* 0x00000c040a037980 */ /* 0x002562000c101900 */
[----:B------:R-:W-:Y:S02]  /*23cb0*/  MOV R2, R23 ;  /* 0x0000001700027202 */ /* 0x000fe40000000f00 */
[----:B------:R-:W-:-:S02]  /*23cc0*/  MOV R6, 0x23ce0 ;  /* 0x00023ce000067802 */ /* 0x000fc40000000f00 */
        /* <DEDUP_REMOVED lines=19> */
[----:B------:R-:W-:Y:S02]  /*23e00*/  MOV R4, R56 ;  /* 0x0000003800047202 */ /* 0x000fe40000000f00 */
[----:B------:R-:W-:Y:S02]  /*23e10*/  MOV R8, 0x23e30 ;  /* 0x00023e3000087802 */ /* 0x000fe40000000f00 */
[----:B-12---:R-:W-:Y:S05]  /*23e20*/  CALL.REL.NOINC `($_ZN7cutlass13device_kernelIN5flash19enable_sm80_to_sm89INS1_16FlashAttnBwdSm80INS1_25CollectiveMainloopBwdSm80ILi2ELi2EN4cute5tupleIJNS5_1CILi128EEES8_NS7_ILi64EEEEEENS_10bfloat16_tEfNS_4arch4Sm80ELb1ELb0ELb1ELb1ELb0ELb0ELb0ELb0ELi2ELi4ELi4ELi4ELb0EEENS1_24CollectiveEpilogueBwdGQAISA_fSD_Li256ELb1ELb0EEENS1_25SingleTileBwdLPTSchedulerILb1ELi128ELb0EEEEEEEEEvNT_6ParamsE$_ZZN4cute12filter_tupleINS_5tupleIJNS1_IJiNS1_IJiNS_1CILi0EEEEEEEEENS1_IJNS_10UnderscoreENS1_IJS6_S6_EEEEEEEEES9_ZNS_4diceIS9_S9_EEDaRKT_RKT0_EUlRKT_RKT0_E_EEDaSD_SG_OT1_ENKUlDpSJ_E_clIJNS1_IJiiS3_EEENS1_IJEEEEEEDaSQ_) ;  /* 0xfffe779000007944 */ /* 0x006fea0003c3ffff */
[----:B------:R-:W-:Y:S02]  /*23e30*/  MOV R70, 0x23e50 ;  /* 0x00023e5000467802 */ /* 0x000fe40000000f00 */
[----:B-12--5:R-:W-:Y:S05]  /*23e40*/  CALL.REL.NOINC `($_ZN7cutlass13device_kernelIN5flash19enable_sm80_to_sm89INS1_16FlashAttnBwdSm80INS1_25CollectiveMainloopBwdSm80ILi2ELi2EN4cute5tupleIJNS5_1CILi128EEES8_NS7_ILi64EEEEEENS_10bfloat16_tEfNS_4arch4Sm80ELb1ELb0ELb1ELb1ELb0ELb0ELb0ELb0ELi2ELi4ELi4ELi4ELb0EEENS1_24CollectiveEpilogueBwdGQAISA_fSD_Li256ELb1ELb0EEENS1_25SingleTileBwdLPTSchedulerILb1ELi128ELb0EEEEEEEEEvNT_6ParamsE$_ZZN4cute7idx2crdINS_5tupleIJiiNS_1CILi0EEEEEENS1_IJNS1_IJNS2_ILi4EEENS2_ILi8EEEEEENS2_ILi2EEENS2_ILi1EEEEEEEEDaRKT_RKT0_ENKUlRKT_RKT0_E_clIiS7_EEDaSJ_SM_) ;  /* 0xfffeb4e000007944 */ /* 0x026fea0003c3ffff */
[----:B------:R-:W-:Y:S02]  /*23e50*/  MOV R2, 0x23e70 ;  /* 0x00023e7000027802 */ /* 0x000fe40000000f00 */
[----:B-1----:R-:W-:Y:S05]  /*23e60*/  CALL.REL.NOINC `($_ZN7cutlass13device_kernelIN5flash19enable_sm80_to_sm89INS1_16FlashAttnBwdSm80INS1_25CollectiveMainloopBwdSm80ILi2ELi2EN4cute5tupleIJNS5_1CILi128EEES8_NS7_ILi64EEEEEENS_10bfloat16_tEfNS_4arch4Sm80ELb1ELb0ELb1ELb1ELb0ELb0ELb0ELb0ELi2ELi4ELi4ELi4ELb0EEENS1_24CollectiveEpilogueBwdGQAISA_fSD_Li256ELb1ELb0EEENS1_25SingleTileBwdLPTSchedulerILb1ELi128ELb0EEEEEEEEEvNT_6ParamsE$_ZZN4cute7idx2crdINS_5tupleIJiiNS_1CILi0EEEEEENS1_IJNS1_IJNS2_ILi4EEENS2_ILi8EEEEEENS2_ILi2EEENS2_ILi1EEEEEEEEDaRKT_RKT0_ENKUlRKT_RKT0_E_clIiS8_EEDaSJ_SM_) ;  /* 0xfffeb8e000007944 */ /* 0x002fea0003c3ffff */
[----:B------:R1:W-:Y:S01]  /*23e70*/  STL [R1+0x7a0], R6 ;  /* 0x0007a00601007387 */ /* 0x0003e20000100800 */
[----:B------:R-:W-:Y:S02]  /*23e80*/  MOV R2, R56 ;  /* 0x0000003800027202 */ /* 0x000fe40000000f00 */
[----:B------:R-:W-:-:S02]  /*23e90*/  MOV R70, 0x23eb0 ;  /* 0x00023eb000467802 */ /* 0x000fc40000000f00 */
        /* <DEDUP_REMOVED lines=102> */
[----:B------:R-:W-:-:S05]  /*24500*/  LEA.HI R6, R13, R13, RZ, 0x1d ;  /* 0x0000000d0d067211 */ /* 0x000fca00078fe8ff */
        /* <DEDUP_REMOVED lines=553> */
[----:B------:R1:W-:Y:S02]  /*267a0*/  ST.E [R8.64+0xc], R7 ;  /* 0x00000c0708007985 */ /* 0x0003e4000c101904 */
.L_x_2960:
[----:B------:R-:W-:-:S13]  /*267b0*/  ISETP.NE.AND P0, PT, R47, 0x3, PT ;  /* 0x000000032f00780c */ /* 0x000fda0003f05270 */
[----:B-1----:R-:W-:Y:S05]  /*267c0*/  @!P0 BRA `(.L_x_2957) ;  /* 0x0000205000008947 */ /* 0x002fea0003800000 */
[----:B------:R-:W-:Y:S01]  /*267d0*/  IADD3 R14, R47, 0x1, RZ ;  /* 0x000000012f0e7810 */ /* 0x000fe20007ffe0ff */
[----:B------:R-:W-:Y:S01]  /*267e0*/  IMAD.MOV.U32 R2, RZ, RZ, R23 ;  /* 0x000000ffff027224 */ /* 0x000fe200078e0017 */
[----:B-1----:R-:W-:-:S03]  /*267f0*/  MOV R8, 0x26820 ;  /* 0x0002682000087802 */ /* 0x002fc60000000f00 */
[----:B------:R-:W-:Y:S02]  /*26800*/  IMAD.MOV.U32 R3, RZ, RZ, R14 ;  /* 0x000000ffff037224 */ /* 0x000fe400078e000e */
[----:B------:R-:W-:Y:S05]  /*26810*/  CALL.REL.NOINC `($_ZN7cutlass13device_kernelIN5flash19enable_sm80_to_sm89INS1_16FlashAttnBwdSm80INS1_25CollectiveMainloopBwdSm80ILi2ELi2EN4cute5tupleIJNS5_1CILi128EEES8_NS7_ILi64EEEEEENS_10bfloat16_tEfNS_4arch4Sm80ELb1ELb0ELb1ELb1ELb0ELb0ELb0ELb0ELi2ELi4ELi4ELi4ELb0EEENS1_24CollectiveEpilogueBwdGQAISA_fSD_Li256ELb1ELb0EEENS1_25SingleTileBwdLPTSchedulerILb1ELi128ELb0EEEEEEEEEvNT_6ParamsE$_ZN4cute3eso3ESOILb1ELb0EJNS_10UnderscoreES2_iEEC2ERKS2_S5_RKi) ;  /* 0xfffe0ec000007944 */ /* 0x000fea0003c3ffff */
        /* <DEDUP_REMOVED lines=21> */
[----:B------:R-:W-:Y:S02]  /*26970*/  MOV R3, R14 ;  /* 0x0000000e00037202 */ /* 0x000fe40000000f00 */
        /* <DEDUP_REMOVED lines=198> */
[----:B------:R-:W-:-:S02]  /*275e0*/  MOV R2, R23 ;  /* 0x0000001700027202 */ /* 0x000fc40000000f00 */
        /* <DEDUP_REMOVED lines=290> */
[----:B-1----:R-:W-:Y:S05]  /*28810*/  CALL.REL.NOINC `($_ZN7cutlass13device_kernelIN5flash19enable_sm80_to_sm89INS1_16FlashAttnBwdSm80INS1_25CollectiveMainloopBwdSm80ILi2ELi2EN4cute5tupleIJNS5_1CILi128EEES8_NS7_ILi64EEEEEENS_10bfloat16_tEfNS_4arch4Sm80ELb1ELb0ELb1ELb1ELb0ELb0ELb0ELb0ELi2ELi4ELi4ELi4ELb0EEENS1_24CollectiveEpilogueBwdGQAISA_fSD_Li256ELb1ELb0EEENS1_25SingleTileBwdLPTSchedulerILb1ELi128ELb0EEEEEEEEEvNT_6ParamsE$_ZZN5flash25CollectiveMainloopBwdSm80ILi2ELi2EN4cute5tupleIJNS1_1CILi128EEES4_NS3_ILi64EEEEEEN7cutlass10bfloat16_tEfNS7_4arch4Sm80ELb1ELb0ELb1ELb1ELb0ELb0ELb0ELb0ELi2ELi4ELi4ELi4ELb0EE3mmaINS_16FlashAttnBwdSm80ISB_NS_24CollectiveEpilogueBwdGQAIS6_fSA_Li256ELb1ELb0EEENS_25SingleTileBwdLPTSchedulerILb1ELi128ELb0EEEE13SharedStorageENS1_6TensorINS1_11ArrayEngineIfLm32EEENS1_6LayoutINS2_IJNS2_IJNS3_ILi2EEESO_EEESO_NS3_ILi4EEEEEENS2_IJNS2_IJNS3_ILi1EEESO_EEESQ_NS3_ILi8EEEEEEEEEEEEbRKNSB_6ParamsERT0_S12_iNS2_IJiiiEEERT_ENKUlvE_clEv) ;  /* 0x00037fd000007944 */ /* 0x002fea0003c00000 */
.L_x_2957:
[----:B------:R-:W-:Y:S01]  /*28820*/  IMAD.MOV.U32 R2, RZ, RZ, R23 ;  /* 0x000000ffff027224 */ /* 0x000fe200078e0017 */
[----:B------:R-:W-:Y:S01]  /*28830*/  MOV R3, R47 ;  /* 0x0000002f00037202 */ /* 0x000fe20000000f00 */
[----:B------:R-:W-:Y:S01]  /*28840*/  IMAD.MOV.U32 R57, RZ, RZ, RZ ;  /* 0x000000ffff397224 */ /* 0x000fe200078e00ff */
[----:B-1----:R-:W-:-:S02]  /*28850*/  MOV R8, 0x28870 ;  /* 0x0002887000087802 */ /* 0x002fc40000000f00 */
[----:B------:R-:W-:Y:S05]  /*28860*/  CALL.REL.NOINC `($_ZN7cutlass13device_kernelIN5flash19enable_sm80_to_sm89INS1_16FlashAttnBwdSm80INS1_25CollectiveMainloopBwdSm80ILi2ELi2EN4cute5tupleIJNS5_1CILi128EEES8_NS7_ILi64EEEEEENS_10bfloat16_tEfNS_4arch4Sm80ELb1ELb0ELb1ELb1ELb0ELb0ELb0ELb0ELi2ELi4ELi4ELi4ELb0EEENS1_24CollectiveEpilogueBwdGQAISA_fSD_Li256ELb1ELb0EEENS1_25SingleTileBwdLPTSchedulerILb1ELi128ELb0EEEEEEEEEvNT_6ParamsE$_ZN4cute3eso3ESOILb1ELb0EJNS_10UnderscoreES2_iEEC2ERKS2_S5_RKi) ;  /* 0xfffdee7000007944 */ /* 0x000fea0003c3ffff */
        /* <DEDUP_REMOVED lines=18> */
[----:B------:R-:W-:Y:S02]  /*28990*/  MOV R3, R47 ;  /* 0x0000002f00037202 */ /* 0x000fe40000000f00 */
        /* <DEDUP_REMOVED lines=18> */
.L_x_2958:
[----:B------:R-:W-:Y:S01]  /*28ac0*/  IMAD.MOV.U32 R79, RZ, RZ, R23 ;  /* 0x000000ffff4f7224 */ /* 0x000fe200078e0017 */
[----:B------:R-:W-:Y:S01]  /*28ad0*/  LOP3.LUT R80, R57, 0x1, RZ, 0xc0, !PT ;  /* 0x0000000139507812 */ /* 0x000fe200078ec0ff */
[----:B-1----:R-:W-:Y:S01]  /*28ae0*/  IMAD.MOV.U32 R67, RZ, RZ, R22 ;  /* 0x000000ffff437224 */ /* 0x002fe200078e0016 */
[----:B------:R-:W-:Y:S02]  /*28af0*/  MOV R78, 0x28b10 ;  /* 0x00028b10004e7802 */ /* 0x000fe40000000f00 */
        /* <DEDUP_REMOVED lines=214> */
.L_x_2959:
[----:B------:R-:W2:Y:S01]  /*29860*/  LDL.64 R2, [R24+0xa0] ;  /* 0x0000a00018027983 */ /* 0x000ea20000100a00 */
[----:B------:R-:W-:Y:S01]  /*29870*/  ULDC.64 UR4, c[0x0][0x118] ;  /* 0x0000460000047ab9 */ /* 0x000fe20000000a00 */
[----:B-1----:R-:W-:Y:S02]  /*29880*/  MOV R6, R23 ;  /* 0x0000001700067202 */ /* 0x002fe40000000f00 */
[----:B------:R-:W-:Y:S01]  /*29890*/  MOV R8, 0x298c0 ;  /* 0x000298c000087802 */ /* 0x000fe20000000f00 */
[----:B--2---:R-:W5:Y:S04]  /*298a0*/  LD.E.64 R2, [R2.64] ;  /* 0x0000000402027980 */ /* 0x004f68000c101b00 */
[----:B-----5:R-:W-:Y:S05]  /*298b0*/  CALL.REL.NOINC `($_ZN7cutlass13device_kernelIN5flash19enable_sm80_to_sm89INS1_16FlashAttnBwdSm80INS1_25CollectiveMainloopBwdSm80ILi2ELi2EN4cute5tupleIJNS5_1CILi128EEES8_NS7_ILi64EEEEEENS_10bfloat16_tEfNS_4arch4Sm80ELb1ELb0ELb1ELb1ELb0ELb0ELb0ELb0ELi2ELi4ELi4ELi4ELb0EEENS1_24CollectiveEpilogueBwdGQAISA_fSD_Li256ELb1ELb0EEENS1_25SingleTileBwdLPTSchedulerILb1ELi128ELb0EEEEEEEEEvNT_6ParamsE$_ZN4cute8smem_ptrIPfECI1NS_12iter_adaptorIS1_S2_EEES1_) ;  /* 0xfffe1ac000007944 */ /* 0x020fea0003c3ffff */
[----:B-1----:R1:W5:Y:S01]  /*298c0*/  LDL.64 R2, [R1+0x758] ;  /* 0x0007580001027983 */ /* 0x0023620000100a00 */
[----:B------:R-:W-:-:S03]  /*298d0*/  MOV R8, 0x298f0 ;  /* 0x000298f000087802 */ /* 0x000fc60000000f00 */
[----:B-1---5:R-:W-:Y:S05]  /*298e0*/  CALL.REL.NOINC `($_ZN7cutlass13device_kernelIN5flash19enable_sm80_to_sm89INS1_16FlashAttnBwdSm80INS1_25CollectiveMainloopBwdSm80ILi2ELi2EN4cute5tupleIJNS5_1CILi128EEES8_NS7_ILi64EEEEEENS_10bfloat16_tEfNS_4arch4Sm80ELb1ELb0ELb1ELb1ELb0ELb0ELb0ELb0ELi2ELi4ELi4ELi4ELb0EEENS1_24CollectiveEpilogueBwdGQAISA_fSD_Li256ELb1ELb0EEENS1_25SingleTileBwdLPTSchedulerILb1ELi128ELb0EEEEEEEEEvNT_6ParamsE$_ZN4cute3eso3ESOILb1ELb0EJNS_6LayoutINS_5tupleIJNS3_IJNS_1CILi2EEES5_EEEEEENS3_IJNS3_IJNS4_ILi8EEENS4_ILi64EEEEEEEEEEENS_10ViewEngineINS_8smem_ptrIPfEEEEEEC2ERKSC_RKSH_) ;  /* 0xfffdff1000007944 */ /* 0x022fea0003c3ffff */
[----:B------:R2:W-:Y:S04]  /*298f0*/  STL.128 [R1+0xa50], RZ ;  /* 0x000a50ff01007387 */ /* 0x0005e80000100c00 */
[----:B------:R2:W5:Y:S01]  /*29900*/  LDL.64 R12, [R24+0xa0] ;  /* 0x0000a000180c7983 */ /* 0x0005620000100a00 */
[----:B------:R-:W-:Y:S01]  /*29910*/  IADD3 R7, P0, R40, 0x300, RZ ;  /* 0x0000030028077810 */ /* 0x000fe20007f1e0ff */
[----:B-1----:R-:W-:Y:S01]  /*29920*/  IMAD.MOV.U32 R2, RZ, RZ, R23 ;  /* 0x000000ffff027224 */ /* 0x002fe200078e0017 */
[----:B------:R-:W-:-:S02]  /*29930*/  MOV R3, R43 ;  /* 0x0000002b00037202 */ /* 0x000fc40000000f00 */
[----:B------:R-:W-:Y:S01]  /*29940*/  MOV R10, 0x29970 ;  /* 0x00029970000a7802 */ /* 0x000fe20000000f00 */
[----:B------:R-:W-:-:S03]  /*29950*/  IMAD.X R4, RZ, RZ, R39, P0 ;  /* 0x000000ffff047224 */ /* 0x000fc600000e0627 */
        /* <DEDUP_REMOVED lines=16> */
[----:B------:R-:W-:Y:S01]  /*29a60*/  IMAD.MOV.U32 R9, RZ, RZ, R4 ;  /* 0x000000ffff097224 */ /* 0x000fe200078e0004 */
[----:B------:R-:W-:Y:S02]  /*29a70*/  MOV R16, R7 ;  /* 0x0000000700107202 */ /* 0x000fe40000000f00 */
[----:B------:R-:W-:Y:S02]  /*29a80*/  MOV R6, 0x29aa0 ;  /* 0x00029aa000067802 */ /* 0x000fe40000000f00 */
[----:B-1---5:R-:W-:Y:S05]  /*29a90*/  CALL.REL.NOINC `($_ZN7cutlass13device_kernelIN5flash19enable_sm80_to_sm89INS1_16FlashAttnBwdSm80INS1_25CollectiveMainloopBwdSm80ILi2ELi2EN4cute5tupleIJNS5_1CILi128EEES8_NS7_ILi64EEEEEENS_10bfloat16_tEfNS_4arch4Sm80ELb1ELb0ELb1ELb1ELb0ELb0ELb0ELb0ELi2ELi4ELi4ELi4ELb0EEENS1_24CollectiveEpilogueBwdGQAISA_fSD_Li256ELb1ELb0EEENS1_25SingleTileBwdLPTSchedulerILb1ELi128ELb0EEEEEEEEEvNT_6ParamsE$_ZN4cute3eso3ESOILb1ELb0EJNS_6LayoutINS_5tupleIJNS_1CILi1EEENS4_ILi4EEEEEENS3_IJNS4_ILi0EEES5_EEEEENS_10ViewEngineIPfEEEEC2ERKSA_RKSD_) ;  /* 0xfffe0d2000007944 */ /* 0x022fea0003c3ffff */
[----:B-1----:R1:W5:Y:S01]  /*29aa0*/  LDL.64 R4, [R1+0x758] ;  /* 0x0007580001047983 */ /* 0x0023620000100a00 */
[----:B------:R-:W-:Y:S02]  /*29ab0*/  MOV R9, R3 ;  /* 0x0000000300097202 */ /* 0x000fe40000000f00 */
[----:B------:R-:W-:Y:S02]  /*29ac0*/  MOV R6, 0x29ae0 ;  /* 0x00029ae000067802 */ /* 0x000fe40000000f00 */
[----:B-1---5:R-:W-:Y:S05]  /*29ad0*/  CALL.REL.NOINC `($_ZN7cutlass13device_kernelIN5flash19enable_sm80_to_sm89INS1_16FlashAttnBwdSm80INS1_25CollectiveMainloopBwdSm80ILi2ELi2EN4cute5tupleIJNS5_1CILi128EEES8_NS7_ILi64EEEEEENS_10bfloat16_tEfNS_4arch4Sm80ELb1ELb0ELb1ELb1ELb0ELb0ELb0ELb0ELi2ELi4ELi4ELi4ELb0EEENS1_24CollectiveEpilogueBwdGQAISA_fSD_Li256ELb1ELb0EEENS1_25SingleTileBwdLPTSchedulerILb1ELi128ELb0EEEEEEEEEvNT_6ParamsE$_ZN4cute3eso3ESOILb1ELb0EJNS_6LayoutINS_5tupleIJNS_1CILi1EEENS3_IJNS4_ILi2EEES6_EEEEEENS3_IJNS4_ILi0EEENS3_IJNS4_ILi8EEENS4_ILi64EEEEEEEEEEENS_10ViewEngineINS_8smem_ptrIPfEEEEEEC2ERKSE_RKSJ_) ;  /* 0xfffe0c8000007944 */ /* 0x022fea0003c3ffff */
[----:B-1----:R1:W5:Y:S01]  /*29ae0*/  LDL.64 R2, [R1+0x758] ;  /* 0x0007580001027983 */ /* 0x0023620000100a00 */
[----:B------:R-:W-:-:S02]  /*29af0*/  MOV R6, R23 ;  /* 0x0000001700067202 */ /* 0x000fc40000000f00 */
[----:B------:R-:W-:Y:S02]  /*29b00*/  MOV R8, 0x29b20 ;  /* 0x00029b2000087802 */ /* 0x000fe40000000f00 */
[----:B-1---5:R-:W-:Y:S05]  /*29b10*/  CALL.REL.NOINC `($_ZN7cutlass13device_kernelIN5flash19enable_sm80_to_sm89INS1_16FlashAttnBwdSm80INS1_25CollectiveMainloopBwdSm80ILi2ELi2EN4cute5tupleIJNS5_1CILi128EEES8_NS7_ILi64EEEEEENS_10bfloat16_tEfNS_4arch4Sm80ELb1ELb0ELb1ELb1ELb0ELb0ELb0ELb0ELi2ELi4ELi4ELi4ELb0EEENS1_24CollectiveEpilogueBwdGQAISA_fSD_Li256ELb1ELb0EEENS1_25SingleTileBwdLPTSchedulerILb1ELi128ELb0EEEEEEEEEvNT_6ParamsE$_ZN4cute8smem_ptrIPfECI1NS_12iter_adaptorIS1_S2_EEES1_) ;  /* 0xfffe186000007944 */ /* 0x022fea0003c3ffff */
[----:B-1----:R1:W5:Y:S01]  /*29b20*/  LDL.64 R2, [R1+0x758] ;  /* 0x0007580001027983 */ /* 0x0023620000100a00 */
[----:B------:R-:W-:-:S03]  /*29b30*/  MOV R8, 0x29b50 ;  /* 0x00029b5000087802 */ /* 0x000fc60000000f00 */
[----:B-1---5:R-:W-:Y:S05]  /*29b40*/  CALL.REL.NOINC `($_ZN7cutlass13device_kernelIN5flash19enable_sm80_to_sm89INS1_16FlashAttnBwdSm80INS1_25CollectiveMainloopBwdSm80ILi2ELi2EN4cute5tupleIJNS5_1CILi128EEES8_NS7_ILi64EEEEEENS_10bfloat16_tEfNS_4arch4Sm80ELb1ELb0ELb1ELb1ELb0ELb0ELb0ELb0ELi2ELi4ELi4ELi4ELb0EEENS1_24CollectiveEpilogueBwdGQAISA_fSD_Li256ELb1ELb0EEENS1_25SingleTileBwdLPTSchedulerILb1ELi128ELb0EEEEEEEEEvNT_6ParamsE$_ZN4cute3eso3ESOILb1ELb0EJNS_6LayoutINS_5tupleIJNS3_IJNS_1CILi2EEES5_EEEEEENS3_IJNS3_IJNS4_ILi8EEENS4_ILi64EEEEEEEEEEENS_10ViewEngineINS_8smem_ptrIPfEEEEEEC2ERKSC_RKSH_) ;  /* 0xfffdfcb000007944 */ /* 0x022fea0003c3ffff */
[----:B------:R2:W5:Y:S01]  /*29b50*/  LDL.64 R10, [R1+0x758] ;  /* 0x00075800010a7983 */ /* 0x0005620000100a00 */
[----:B------:R-:W-:Y:S01]  /*29b60*/  IMAD.MOV.U32 R12, RZ, RZ, R4 ;  /* 0x000000ffff0c7224 */ /* 0x000fe200078e0004 */
[----:B------:R-:W-:Y:S02]  /*29b70*/  MOV R13, R5 ;  /* 0x00000005000d7202 */ /* 0x000fe40000000f00 */
[----:B-1----:R-:W-:Y:S02]  /*29b80*/  MOV R6, 0x29ba0 ;  /* 0x00029ba000067802 */ /* 0x002fe40000000f00 */
[----:B--2--5:R-:W-:Y:S05]  /*29b90*/  CALL.REL.NOINC `($_ZN7cutlass13device_kernelIN5flash19enable_sm80_to_sm89INS1_16FlashAttnBwdSm80INS1_25CollectiveMainloopBwdSm80ILi2ELi2EN4cute5tupleIJNS5_1CILi128EEES8_NS7_ILi64EEEEEENS_10bfloat16_tEfNS_4arch4Sm80ELb1ELb0ELb1ELb1ELb0ELb0ELb0ELb0ELi2ELi4ELi4ELi4ELb0EEENS1_24CollectiveEpilogueBwdGQAISA_fSD_Li256ELb1ELb0EEENS1_25SingleTileBwdLPTSchedulerILb1ELi128ELb0EEEEEEEEEvNT_6ParamsE$_ZN4cute3eso3ESOILb1ELb0EJNS_6LayoutINS_5tupleIJNS_1CILi4EEEEEENS3_IJNS4_ILi1EEEEEEEENS_10ViewEngineIPfEEEEC2ERKS9_RKSC_) ;  /* 0xfffe0c8000007944 */ /* 0x024fea0003c3ffff */
        /* <DEDUP_REMOVED lines=14> */
[----:B--2---:R-:W-:Y:S05]  /*29c80*/  CALL.REL.NOINC `($_ZN7cutlass13device_kernelIN5flash19enable_sm80_to_sm89INS1_16FlashAttnBwdSm80INS1_25CollectiveMainloopBwdSm80ILi2ELi2EN4cute5tupleIJNS5_1CILi128EEES8_NS7_ILi64EEEEEENS_10bfloat16_tEfNS_4arch4Sm80ELb1ELb0ELb1ELb1ELb0ELb0ELb0ELb0ELi2ELi4ELi4ELi4ELb0EEENS1_24CollectiveEpilogueBwdGQAISA_fSD_Li256ELb1ELb0EEENS1_25SingleTileBwdLPTSchedulerILb1ELi128ELb0EEEEEEEEEvNT_6ParamsE$_ZN4cute3eso3ESOILb1ELb0EJNS_6LayoutINS_5tupleIJNS3_IJNS_1CILi2EEES5_EEENS3_IJS5_NS4_ILi8EEEEEEEEENS3_IJNS3_IJS5_NS4_ILi4EEEEEENS3_IJNS4_ILi1EEES7_EEEEEEEENS_10ViewEngineIPfEEEEC2ERKSF_RKSI_) ;  /* 0xfffdfcc000007944 */ /* 0x004fea0003c3ffff */
[----:B------:R2:W5:Y:S01]  /*29c90*/  LDL.64 R12, [R1+0x758] ;  /* 0x00075800010c7983 */ /* 0x0005620000100a00 */
[----:B------:R-:W-:-:S03]  /*29ca0*/  MOV R10, RZ ;  /* 0x000000ff000a7202 */ /* 0x000fc60000000f00 */
.L_x_2962:
[----:B-1----:R-:W-:-:S04]  /*29cb0*/  MOV R2, 0x29cd0 ;  /* 0x00029cd000027802 */ /* 0x002fc80000000f00 */
[----:B-12--5:R-:W-:Y:S05]  /*29cc0*/  CALL.REL.NOINC `($_ZN7cutlass13device_kernelIN5flash19enable_sm80_to_sm89INS1_16FlashAttnBwdSm80INS1_25CollectiveMainloopBwdSm80ILi2ELi2EN4cute5tupleIJNS5_1CILi128EEES8_NS7_ILi64EEEEEENS_10bfloat16_tEfNS_4arch4Sm80ELb1ELb0ELb1ELb1ELb0ELb0ELb0ELb0ELi2ELi4ELi4ELi4ELb0EEENS1_24CollectiveEpilogueBwdGQAISA_fSD_Li256ELb1ELb0EEENS1_25SingleTileBwdLPTSchedulerILb1ELi128ELb0EEEEEEEEEvNT_6ParamsE$_ZZZN5flash25CollectiveMainloopBwdSm80ILi2ELi2EN4cute5tupleIJNS1_1CILi128EEES4_NS3_ILi64EEEEEEN7cutlass10bfloat16_tEfNS7_4arch4Sm80ELb1ELb0ELb1ELb1ELb0ELb0ELb0ELb0ELi2ELi4ELi4ELi4ELb0EE3mmaINS_16FlashAttnBwdSm80ISB_NS_24CollectiveEpilogueBwdGQAIS6_fSA_Li256ELb1ELb0EEENS_25SingleTileBwdLPTSchedulerILb1ELi128ELb0EEEE13SharedStorageENS1_6TensorINS1_11ArrayEngineIfLm32EEENS1_6LayoutINS2_IJNS2_IJNS3_ILi2EEESO_EEESO_NS3_ILi4EEEEEENS2_IJNS2_IJNS3_ILi1EEESO_EEESQ_NS3_ILi8EEEEEEEEEEEEbRKNSB_6ParamsERT0_S12_iNS2_IJiiiEEERT_ENKUliT_E_clIZSC_ISJ_SX_EbS10_S12_S12_iS13_S15_EUlRS16_iE_EEDaiS16_ENKUlvE1_clEv) ;  /* 0x0003d49000007944 */ /* 0x026fea0003c00000 */
[----:B------:R1:W-:Y:S01]  /*29cd0*/  STL [R1+0x770], RZ ;  /* 0x000770ff01007387 */ /* 0x0003e20000100800 */
[----:B------:R-:W-:-:S03]  /*29ce0*/  MOV R5, RZ ;  /* 0x000000ff00057202 */ /* 0x000fc60000000f00 */
.L_x_2961:
[----:B------:R-:W-:Y:S01]  /*29cf0*/  IMAD.MOV.U32 R3, RZ, RZ, R23 ;  /* 0x000000ffff037224 */ /* 0x000fe200078e0017 */
[----:B-1----:R-:W-:-:S02]  /*29d00*/  MOV R2, R22 ;  /* 0x0000001600027202 */ /* 0x002fc40000000f00 */
[----:B------:R-:W-:Y:S02]  /*29d10*/  MOV R8, 0x29d30 ;  /* 0x00029d3000087802 */ /* 0x000fe40000000f00 */
[----:B-1---5:R-:W-:Y:S05]  /*29d20*/  CALL.REL.NOINC `($_ZN7cutlass13device_kernelIN5flash19enable_sm80_to_sm89INS1_16FlashAttnBwdSm80INS1_25CollectiveMainloopBwdSm80ILi2ELi2EN4cute5tupleIJNS5_1CILi128EEES8_NS7_ILi64EEEEEENS_10bfloat16_tEfNS_4arch4Sm80ELb1ELb0ELb1ELb1ELb0ELb0ELb0ELb0ELi2ELi4ELi4ELi4ELb0EEENS1_24CollectiveEpilogueBwdGQAISA_fSD_Li256ELb1ELb0EEENS1_25SingleTileBwdLPTSchedulerILb1ELi128ELb0EEEEEEEEEvNT_6ParamsE$_ZN4cute3eso3ESOILb0ELb0EJiiEEC2ERKiS4_) ;  /* 0xfffdcf7000007944 */ /* 0x022fea0003c3ffff */
        /* <DEDUP_REMOVED lines=41> */
[----:B------:R-:W-:Y:S05]  /*29fc0*/  CALL.REL.NOINC `($_ZN7cutlass13device_kernelIN5flash19enable_sm80_to_sm89INS1_16FlashAttnBwdSm80INS1_25CollectiveMainloopBwdSm80ILi2ELi2EN4cute5tupleIJNS5_1CILi128EEES8_NS7_ILi64EEEEEENS_10bfloat16_tEfNS_4arch4Sm80ELb1ELb0ELb1ELb1ELb0ELb0ELb0ELb0ELi2ELi4ELi4ELi4ELb0EEENS1_24CollectiveEpilogueBwdGQAISA_fSD_Li256ELb1ELb0EEENS1_25SingleTileBwdLPTSchedulerILb1ELi128ELb0EEEEEEEEEvNT_6ParamsE$_ZN4cute3eso3ESOILb0ELb0EJiiEEC2ERKiS4_) ;  /* 0xfffdccd000007944 */ /* 0x000fea0003c3ffff */
        /* <DEDUP_REMOVED lines=19> */
[----:B-1----:R-:W-:Y:S05]  /*2a100*/  CALL.REL.NOINC `($_ZN7cutlass13device_kernelIN5flash19enable_sm80_to_sm89INS1_16FlashAttnBwdSm80INS1_25CollectiveMainloopBwdSm80ILi2ELi2EN4cute5tupleIJNS5_1CILi128EEES8_NS7_ILi64EEEEEENS_10bfloat16_tEfNS_4arch4Sm80ELb1ELb0ELb1ELb1ELb0ELb0ELb0ELb0ELi2ELi4ELi4ELi4ELb0EEENS1_24CollectiveEpilogueBwdGQAISA_fSD_Li256ELb1ELb0EEENS1_25SingleTileBwdLPTSchedulerILb1ELi128ELb0EEEEEEEEEvNT_6ParamsE$_ZN4cute3eso3ESOILb0ELb0EJiiEEC2ERKiS4_) ;  /* 0xfffdcb9000007944 */ /* 0x002fea0003c3ffff */
        /* <DEDUP_REMOVED lines=13> */
[----:B-----5:R-:W-:Y:S05]  /*2a1e0*/  CALL.REL.NOINC `($_ZN7cutlass13device_kernelIN5flash19enable_sm80_to_sm89INS1_16FlashAttnBwdSm80INS1_25CollectiveMainloopBwdSm80ILi2ELi2EN4cute5tupleIJNS5_1CILi128EEES8_NS7_ILi64EEEEEENS_10bfloat16_tEfNS_4arch4Sm80ELb1ELb0ELb1ELb1ELb0ELb0ELb0ELb0ELi2ELi4ELi4ELi4ELb0EEENS1_24CollectiveEpilogueBwdGQAISA_fSD_Li256ELb1ELb0EEENS1_25SingleTileBwdLPTSchedulerILb1ELi128ELb0EEEEEEEEEvNT_6ParamsE$_ZN4cute3eso3ESOILb0ELb0EJiiEEC2ERKiS4_) ;  /* 0xfffdcab000007944 */ /* 0x020fea0003c3ffff */
        /* <DEDUP_REMOVED lines=50> */
[----:B--2---:R-:W-:Y:S05]  /*2a510*/  CALL.REL.NOINC `($_ZN7cutlass13device_kernelIN5flash19enable_sm80_to_sm89INS1_16FlashAttnBwdSm80INS1_25CollectiveMainloopBwdSm80ILi2ELi2EN4cute5tupleIJNS5_1CILi128EEES8_NS7_ILi64EEEEEENS_10bfloat16_tEfNS_4arch4Sm80ELb1ELb0ELb1ELb1ELb0ELb0ELb0ELb0ELi2ELi4ELi4ELi4ELb0EEENS1_24CollectiveEpilogueBwdGQAISA_fSD_Li256ELb1ELb0EEENS1_25SingleTileBwdLPTSchedulerILb1ELi128ELb0EEEEEEEEEvNT_6ParamsE$_ZN4cute3eso3ESOILb1ELb0EJNS_6LayoutINS_5tupleIJNS3_IJNS_1CILi1EEENS4_ILi2EEEEEES6_NS4_ILi8EEEEEENS3_IJNS3_IJS5_S5_EEES6_NS4_ILi4EEEEEEEENS_10ViewEngineIPKN7cutlass5ArrayIfLi2ELb1EEEEEEEC2ERKSD_RKSK_) ;  /* 0xfffdef7000007944 */ /* 0x004fea0003c3ffff */
[----:B------:R2:W5:Y:S01]  /*2a520*/  LDL.64 R10, [R14] ;  /* 0x000000000e0a7983 */ /* 0x0005620000100a00 */
[----:B-1----:R-:W-:Y:S01]  /*2a530*/  IMAD.MOV.U32 R8, RZ, RZ, R4 ;  /* 0x000000ffff087224 */ /* 0x002fe200078e0004 */
[----:B------:R-:W-:-:S02]  /*2a540*/  MOV R5, R3 ;  /* 0x0000000300057202 */ /* 0x000fc40000000f00 */
[----:B------:R-:W-:Y:S02]  /*2a550*/  MOV R6, 0x2a570 ;  /* 0x0002a57000067802 */ /* 0x000fe40000000f00 */
[----:B--2--5:R-:W-:Y:S05]  /*2a560*/  CALL.REL.NOINC `($_ZN7cutlass13device_kernelIN5flash19enable_sm80_to_sm89INS1_16FlashAttnBwdSm80INS1_25CollectiveMainloopBwdSm80ILi2ELi2EN4cute5tupleIJNS5_1CILi128EEES8_NS7_ILi64EEEEEENS_10bfloat16_tEfNS_4arch4Sm80ELb1ELb0ELb1ELb1ELb0ELb0ELb0ELb0ELi2ELi4ELi4ELi4ELb0EEENS1_24CollectiveEpilogueBwdGQAISA_fSD_Li256ELb1ELb0EEENS1_25SingleTileBwdLPTSchedulerILb1ELi128ELb0EEEEEEEEEvNT_6ParamsE$_ZN4cute3eso3ESOILb1ELb0EJNS_6LayoutINS_5tupleIJNS3_IJNS_1CILi1EEENS4_ILi2EEEEEES6_NS4_ILi8EEEEEENS3_IJNS3_IJS5_S5_EEES6_NS4_ILi4EEEEEEEENS_10ViewEngineIPN7cutlass5ArrayINSF_10bfloat16_tELi2ELb0EEEEEEEC2ERKSD_RKSK_) ;  /* 0xfffdef8000007944 */ /* 0x024fea0003c3ffff */
        /* <DEDUP_REMOVED lines=133> */
[----:B---3--:R-:W-:Y:S05]  /*2adc0*/  CALL.REL.NOINC `($_ZN7cutlass13device_kernelIN5flash19enable_sm80_to_sm89INS1_16FlashAttnBwdSm80INS1_25CollectiveMainloopBwdSm80ILi2ELi2EN4cute5tupleIJNS5_1CILi128EEES8_NS7_ILi64EEEEEENS_10bfloat16_tEfNS_4arch4Sm80ELb1ELb0ELb1ELb1ELb0ELb0ELb0ELb0ELi2ELi4ELi4ELi4ELb0EEENS1_24CollectiveEpilogueBwdGQAISA_fSD_Li256ELb1ELb0EEENS1_25SingleTileBwdLPTSchedulerILb1ELi128ELb0EEEEEEEEEvNT_6ParamsE$_ZN4cute3eso3ESOILb1ELb0EJNS_6LayoutINS_5tupleIJNS3_IJNS_1CILi1EEENS3_IJNS4_ILi4EEENS4_ILi2EEEEEEEEES7_S6_EEENS3_IJNS3_IJNS4_ILi0EEENS3_IJS5_NS4_ILi8EEEEEEEEES6_NS4_ILi16EEEEEEEENS_10ViewEngineIPN7cutlass10bfloat16_tEEEEEC2ERKSH_RKSM_) ;  /* 0xfffde62000007944 */ /* 0x008fea0003c3ffff */
[----:B------:R2:W5:Y:S04]  /*2add0*/  LDL.64 R58, [R24+0xb8] ;  /* 0x0000b800183a7983 */ /* 0x0005680000100a00 */
[----:B-1----:R2:W5:Y:S01]  /*2ade0*/  LDL.64 R2, [R14] ;  /* 0x000000000e027983 */ /* 0x0025620000100a00 */
[----:B------:R-:W-:-:S03]  /*2adf0*/  MOV R6, 0x2ae10 ;  /* 0x0002ae1000067802 */ /* 0x000fc60000000f00 */
[----:B--2--5:R-:W-:Y:S05]  /*2ae00*/  CALL.REL.NOINC `($_ZN7cutlass13device_kernelIN5flash19enable_sm80_to_sm89INS1_16FlashAttnBwdSm80INS1_25CollectiveMainloopBwdSm80ILi2ELi2EN4cute5tupleIJNS5_1CILi128EEES8_NS7_ILi64EEEEEENS_10bfloat16_tEfNS_4arch4Sm80ELb1ELb0ELb1ELb1ELb0ELb0ELb0ELb0ELi2ELi4ELi4ELi4ELb0EEENS1_24CollectiveEpilogueBwdGQAISA_fSD_Li256ELb1ELb0EEENS1_25SingleTileBwdLPTSchedulerILb1ELi128ELb0EEEEEEEEEvNT_6ParamsE$_ZN4cute3eso3ESOILb1ELb0EJNS_6LayoutINS_5tupleIJNS3_IJNS_1CILi1EEENS3_IJNS4_ILi2EEES6_EEEEEES6_NS4_ILi4EEEEEENS3_IJNS3_IJNS4_ILi0EEENS3_IJS5_S9_EEEEEES6_NS4_ILi8EEEEEEEENS_10ViewEngineIPjEEEEC2ERKSG_RKSJ_) ;  /* 0xfffde59000007944 */ /* 0x024fea0003c3ffff */
[----:B------:R-:W-:Y:S01]  /*2ae10*/  ULDC.64 UR4, c[0x0][0x118] ;  /* 0x0000460000047ab9 */ /* 0x000fe20000000a00 */
[----:B------:R2:W5:Y:S04]  /*2ae20*/  LDL.64 R50, [R14] ;  /* 0x000000000e327983 */ /* 0x0005680000100a00 */
[----:B-1----:R-:W3:Y:S04]  /*2ae30*/  LD.E R4, [R58.64] ;  /* 0x000000043a047980 */ /* 0x002ee8000c101900 */
[----:B------:R-:W4:Y:S01]  /*2ae40*/  LD.E R2, [R58.64+0x4] ;  /* 0x000004043a027980 */ /* 0x000f22000c101900 */
[----:B------:R-:W-:-:S03]  /*2ae50*/  MOV R8, 0x2ae90 ;  /* 0x0002ae9000087802 */ /* 0x000fc60000000f00 */
[----:B---3--:R2:W-:Y:S04]  /*2ae60*/  STL [R1+0x794], R4 ;  /* 0x0007940401007387 */ /* 0x0085e80000100800 */
[----:B----4-:R2:W-:Y:S02]  /*2ae70*/  STL [R1+0x798], R2 ;  /* 0x0007980201007387 */ /* 0x0105e40000100800 */
[----:B--2--5:R-:W-:Y:S05]  /*2ae80*/  CALL.REL.NOINC `($_ZN7cutlass13device_kernelIN5flash19enable_sm80_to_sm89INS1_16FlashAttnBwdSm80INS1_25CollectiveMainloopBwdSm80ILi2ELi2EN4cute5tupleIJNS5_1CILi128EEES8_NS7_ILi64EEEEEENS_10bfloat16_tEfNS_4arch4Sm80ELb1ELb0ELb1ELb1ELb0ELb0ELb0ELb0ELi2ELi4ELi4ELi4ELb0EEENS1_24CollectiveEpilogueBwdGQAISA_fSD_Li256ELb1ELb0EEENS1_25SingleTileBwdLPTSchedulerILb1ELi128ELb0EEEEEEEEEvNT_6ParamsE$_ZZN4cute6upcastILi2ENS_5tupleIJNS1_IJNS_1CILi1EEENS1_IJNS2_ILi2EEES4_S4_EEEEEES4_NS1_IJS4_S4_EEEEEENS1_IJNS1_IJNS2_ILi0EEENS1_IJS3_NS2_ILi512EEEiEEEEEENS2_ILi4096EEENS1_IJiNS2_ILi8192EEEEEEEEEEEDaRKT0_RKT1_ENKUlRKT_RKT0_E_clIS6_SC_EEDaSP_SS_) ;  /* 0xfffe3f2000007944 */ /* 0x024fea0003c3ffff */
[----:B------:R2:W5:Y:S01]  /*2ae90*/  LDL R3, [R1+0x798] ;  /* 0x0007980001037983 */ /* 0x0005620000100800 */
[----:B------:R-:W-:-:S03]  /*2aea0*/  MOV R10, 0x2aec0 ;  /* 0x0002aec0000a7802 */ /* 0x000fc60000000f00 */
[----:B-12--5:R-:W-:Y:S05]  /*2aeb0*/  CALL.REL.NOINC `($_ZN7cutlass13device_kernelIN5flash19enable_sm80_to_sm89INS1_16FlashAttnBwdSm80INS1_25CollectiveMainloopBwdSm80ILi2ELi2EN4cute5tupleIJNS5_1CILi128EEES8_NS7_ILi64EEEEEENS_10bfloat16_tEfNS_4arch4Sm80ELb1ELb0ELb1ELb1ELb0ELb0ELb0ELb0ELi2ELi4ELi4ELi4ELb0EEENS1_24CollectiveEpilogueBwdGQAISA_fSD_Li256ELb1ELb0EEENS1_25SingleTileBwdLPTSchedulerILb1ELi128ELb0EEEEEEEEEvNT_6ParamsE$_ZZN4cute6upcastILi2ENS_5tupleIJNS1_IJNS_1CILi1EEENS1_IJNS2_ILi2EEES4_S4_EEEEEES4_NS1_IJS4_S4_EEEEEENS1_IJNS1_IJNS2_ILi0EEENS1_IJS3_NS2_ILi512EEEiEEEEEENS2_ILi4096EEENS1_IJiNS2_ILi8192EEEEEEEEEEEDaRKT0_RKT1_ENKUlRKT_RKT0_E_clIS7_SF_EEDaSP_SS_) ;  /* 0xfffe3fe000007944 */ /* 0x026fea0003c3ffff */
[----:B-----5:R2:W-:Y:S01]  /*2aec0*/  STL [R1+0x750], R2 ;  /* 0x0007500201007387 */ /* 0x0205e20000100800 */
[----:B------:R-:W-:-:S03]  /*2aed0*/  MOV R4, 0x2aef0 ;  /* 0x0002aef000047802 */ /* 0x000fc60000000f00 */
[----:B-12---:R-:W-:Y:S05]  /*2aee0*/  CALL.REL.NOINC `($_ZN7cutlass13device_kernelIN5flash19enable_sm80_to_sm89INS1_16FlashAttnBwdSm80INS1_25CollectiveMainloopBwdSm80ILi2ELi2EN4cute5tupleIJNS5_1CILi128EEES8_NS7_ILi64EEEEEENS_10bfloat16_tEfNS_4arch4Sm80ELb1ELb0ELb1ELb1ELb0ELb0ELb0ELb0ELi2ELi4ELi4ELi4ELb0EEENS1_24CollectiveEpilogueBwdGQAISA_fSD_Li256ELb1ELb0EEENS1_25SingleTileBwdLPTSchedulerILb1ELi128ELb0EEEEEEEEEvNT_6ParamsE$_ZN4cute3eso3ESOILb0ELb0EJNS_5tupleIJNS_1CILi0EEENS2_IJNS3_ILi1EEENS3_ILi256EEEiEEEEEENS3_ILi2048EEENS2_IJiNS3_ILi4096EEEEEEEEC2ERKS8_RKS9_RKSB_) ;  /* 0xfffdaf8000007944 */ /* 0x006fea0003c3ffff */
[----:B------:R2:W5:Y:S04]  /*2aef0*/  LDL R5, [R14] ;  /* 0x000000000e057983 */ /* 0x0005680000100800 */
[----:B-1----:R2:W5:Y:S01]  /*2af00*/  LDL R3, [R14+0x4] ;  /* 0x000004000e037983 */ /* 0x0025620000100800 */
[----:B------:R-:W-:-:S03]  /*2af10*/  MOV R4, 0x2af30 ;  /* 0x0002af3000047802 */ /* 0x000fc60000000f00 */
[----:B--2--5:R-:W-:Y:S05]  /*2af20*/  CALL.REL.NOINC `($_ZN7cutlass13device_kernelIN5flash19enable_sm80_to_sm89INS1_16FlashAttnBwdSm80INS1_25CollectiveMainloopBwdSm80ILi2ELi2EN4cute5tupleIJNS5_1CILi128EEES8_NS7_ILi64EEEEEENS_10bfloat16_tEfNS_4arch4Sm80ELb1ELb0ELb1ELb1ELb0ELb0ELb0ELb0ELi2ELi4ELi4ELi4ELb0EEENS1_24CollectiveEpilogueBwdGQAISA_fSD_Li256ELb1ELb0EEENS1_25SingleTileBwdLPTSchedulerILb1ELi128ELb0EEEEEEEEEvNT_6ParamsE$_ZN4cute5tupleIJNS0_IJNS0_IJNS_1CILi1EEENS0_IJS2_NS1_ILi2EEES3_EEEEEES3_NS0_IJS3_S3_EEEEEENS0_IJNS0_IJNS1_ILi0EEENS0_IJS2_NS1_ILi256EEEiEEEEEENS1_ILi2048EEENS0_IJiNS1_ILi4096EEEEEEEEEEEC2ERKS7_RKSF_) ;  /* 0xfffdfa1000007944 */ /* 0x024fea0003c3ffff */
[----:B------:R1:W5:Y:S04]  /*2af30*/  LDL R5, [R14] ;  /* 0x000000000e057983 */ /* 0x0003680000100800 */
[----:B------:R1:W5:Y:S01]  /*2af40*/  LDL R4, [R14+0x4] ;  /* 0x000004000e047983 */ /* 0x0003620000100800 */
[----:B------:R-:W-:-:S03]  /*2af50*/  MOV R6, 0x2af70 ;  /* 0x0002af7000067802 */ /* 0x000fc60000000f00 */
[----:B-1---5:R-:W-:Y:S05]  /*2af60*/  CALL.REL.NOINC `($_ZN7cutlass13device_kernelIN5flash19enable_sm80_to_sm89INS1_16FlashAttnBwdSm80INS1_25CollectiveMainloopBwdSm80ILi2ELi2EN4cute5tupleIJNS5_1CILi128EEES8_NS7_ILi64EEEEEENS_10bfloat16_tEfNS_4arch4Sm80ELb1ELb0ELb1ELb1ELb0ELb0ELb0ELb0ELi2ELi4ELi4ELi4ELb0EEENS1_24CollectiveEpilogueBwdGQAISA_fSD_Li256ELb1ELb0EEENS1_25SingleTileBwdLPTSchedulerILb1ELi128ELb0EEEEEEEEEvNT_6ParamsE$_ZZN4cute7flattenINS_5tupleIJNS1_IJNS_1CILi0EEENS1_IJNS2_ILi1EEENS2_ILi512EEEiEEEEEENS2_ILi4096EEENS1_IJiNS2_ILi8192EEEEEEEEEEEDaRKT_ENKUlRKT_E_clIS7_EEDaSH_) ;  /* 0xfffe427000007944 */ /* 0x022fea0003c3ffff */
[----:B------:R2:W5:Y:S01]  /*2af70*/  LDL R3, [R1+0x798] ;  /* 0x0007980001037983 */ /* 0x0005620000100800 */
[----:B------:R-:W-:-:S03]  /*2af80*/  MOV R2, 0x2afa0 ;  /* 0x0002afa000027802 */ /* 0x000fc60000000f00 */
[----:B-12--5:R-:W-:Y:S05]  /*2af90*/  CALL.REL.NOINC `($_ZN7cutlass13device_kernelIN5flash19enable_sm80_to_sm89INS1_16FlashAttnBwdSm80INS1_25CollectiveMainloopBwdSm80ILi2ELi2EN4cute5tupleIJNS5_1CILi128EEES8_NS7_ILi64EEEEEENS_10bfloat16_tEfNS_4arch4Sm80ELb1ELb0ELb1ELb1ELb0ELb0ELb0ELb0ELi2ELi4ELi4ELi4ELb0EEENS1_24CollectiveEpilogueBwdGQAISA_fSD_Li256ELb1ELb0EEENS1_25SingleTileBwdLPTSchedulerILb1ELi128ELb0EEEEEEEEEvNT_6ParamsE$_ZZN4cute7flattenINS_5tupleIJNS1_IJNS_1CILi0EEENS1_IJNS2_ILi1EEENS2_ILi512EEEiEEEEEENS2_ILi4096EEENS1_IJiNS2_ILi8192EEEEEEEEEEEDaRKT_ENKUlRKT_E_clISA_EEDaSH_) ;  /* 0xfffe42e000007944 */ /* 0x026fea0003c3ffff */
[----:B------:R1:W-:Y:S01]  /*2afa0*/  STL [R14], R3 ;  /* 0x000000030e007387 */ /* 0x0003e20000100800 */
[----:B------:R-:W-:-:S03]  /*2afb0*/  MOV R6, 0x2afd0 ;  /* 0x0002afd000067802 */ /* 0x000fc60000000f00 */
[----:B-1----:R-:W-:Y:S05]  /*2afc0*/  CALL.REL.NOINC `($_ZN7cutlass13device_kernelIN5flash19enable_sm80_to_sm89INS1_16FlashAttnBwdSm80INS1_25CollectiveMainloopBwdSm80ILi2ELi2EN4cute5tupleIJNS5_1CILi128EEES8_NS7_ILi64EEEEEENS_10bfloat16_tEfNS_4arch4Sm80ELb1ELb0ELb1ELb1ELb0ELb0ELb0ELb0ELi2ELi4ELi4ELi4ELb0EEENS1_24CollectiveEpilogueBwdGQAISA_fSD_Li256ELb1ELb0EEENS1_25SingleTileBwdLPTSchedulerILb1ELi128ELb0EEEEEEEEEvNT_6ParamsE$_ZZN4cute12filter_tupleINS_5tupleIJNS1_IJNS_1CILi0EEENS1_IJNS2_ILi1EEENS2_ILi512EEEiEEEEEENS2_ILi4096EEENS1_IJiNS2_ILi8192EEEEEEEEEZNS_7flattenISB_EEDaRKT_EUlRKT_E_EEDaSF_OT0_ENKUlDpSI_E_clIJNS1_IJS3_S4_S5_iEEENS1_IJS8_EEESA_EEEDaSM_) ;  /* 0xfffe058000007944 */ /* 0x002fea0003c3ffff */
[----:B------:R-:W-:Y:S02]  /*2afd0*/  ULDC.64 UR4, c[0x0][0x118] ;  /* 0x0000460000047ab9 */ /* 0x000fe40000000a00 */
[----:B------:R1:W5:Y:S01]  /*2afe0*/  LD.E.64 R2, [R58.64+0x8] ;  /* 0x000008043a027980 */ /* 0x000362000c101b00 */
[----:B------:R-:W-:-:S02]  /*2aff0*/  MOV R9, R56 ;  /* 0x0000003800097202 */ /* 0x000fc40000000f00 */
[----:B------:R-:W-:Y:S02]  /*2b000*/  MOV R8, 0x2b020 ;  /* 0x0002b02000087802 */ /* 0x000fe40000000f00 */
[----:B-1---5:R-:W-:Y:S05]  /*2b010*/  CALL.REL.NOINC `($_ZN7cutlass13device_kernelIN5flash19enable_sm80_to_sm89INS1_16FlashAttnBwdSm80INS1_25CollectiveMainloopBwdSm80ILi2ELi2EN4cute5tupleIJNS5_1CILi128EEES8_NS7_ILi64EEEEEENS_10bfloat16_tEfNS_4arch4Sm80ELb1ELb0ELb1ELb1ELb0ELb0ELb0ELb0ELi2ELi4ELi4ELi4ELb0EEENS1_24CollectiveEpilogueBwdGQAISA_fSD_Li256ELb1ELb0EEENS1_25SingleTileBwdLPTSchedulerILb1ELi128ELb0EEEEEEEEEvNT_6ParamsE$_ZN4cute8smem_ptrIPN7cutlass10bfloat16_tEECI1NS_12iter_adaptorIS3_S4_EEES3_) ;  /* 0xfffe02e000007944 */ /* 0x022fea0003c3ffff */
[----:B-1----:R1:W5:Y:S01]  /*2b020*/  LDL.64 R2, [R14] ;  /* 0x000000000e027983 */ /* 0x0023620000100a00 */
[----:B------:R-:W-:-:S03]  /*2b030*/  MOV R8, 0x2b050 ;  /* 0x0002b05000087802 */ /* 0x000fc60000000f00 */
[----:B-1---5:R-:W-:Y:S05]  /*2b040*/  CALL.REL.NOINC `($_ZN7cutlass13device_kernelIN5flash19enable_sm80_to_sm89INS1_16FlashAttnBwdSm80INS1_25CollectiveMainloopBwdSm80ILi2ELi2EN4cute5tupleIJNS5_1CILi128EEES8_NS7_ILi64EEEEEENS_10bfloat16_tEfNS_4arch4Sm80ELb1ELb0ELb1ELb1ELb0ELb0ELb0ELb0ELi2ELi4ELi4ELi4ELb0EEENS1_24CollectiveEpilogueBwdGQAISA_fSD_Li256ELb1ELb0EEENS1_25SingleTileBwdLPTSchedulerILb1ELi128ELb0EEEEEEEEEvNT_6ParamsE$_ZN4cute8smem_ptrIPjECI1NS_12iter_adaptorIS1_S2_EEES1_) ;  /* 0xfffe037000007944 */ /* 0x022fea0003c3ffff */
[----:B------:R-:W2:Y:S01]  /*2b050*/  LDL.64 R8, [R14] ;  /* 0x000000000e087983 */ /* 0x000ea20000100a00 */
[----:B-1----:R-:W-:Y:S01]  /*2b060*/  MOV R3, R4 ;  /* 0x0000000400037202 */ /* 0x002fe20000000f00 */
[----:B------:R-:W-:Y:S01]  /*2b070*/  IMAD.MOV.U32 R2, RZ, RZ, R5 ;  /* 0x000000ffff027224 */ /* 0x000fe200078e0005 */
[----:B------:R-:W-:Y:S01]  /*2b080*/  MOV R4, 0x2b0b0 ;  /* 0x0002b0b000047802 */ /* 0x000fe20000000f00 */
[----:B--2---:R1:W-:Y:S04]  /*2b090*/  STL.64 [R1+0x750], R8 ;  /* 0x0007500801007387 */ /* 0x0043e80000100a00 */
[----:B-1----:R-:W-:Y:S05]  /*2b0a0*/  CALL.REL.NOINC `($_ZN7cutlass13device_kernelIN5flash19enable_sm80_to_sm89INS1_16FlashAttnBwdSm80INS1_25CollectiveMainloopBwdSm80ILi2ELi2EN4cute5tupleIJNS5_1CILi128EEES8_NS7_ILi64EEEEEENS_10bfloat16_tEfNS_4arch4Sm80ELb1ELb0ELb1ELb1ELb0ELb0ELb0ELb0ELi2ELi4ELi4ELi4ELb0EEENS1_24CollectiveEpilogueBwdGQAISA_fSD_Li256ELb1ELb0EEENS1_25SingleTileBwdLPTSchedulerILb1ELi128ELb0EEEEEEEEEvNT_6ParamsE$_ZN4cute3eso3ESOILb0ELb0EJNS_6LayoutINS_5tupleIJNS3_IJNS_1CILi1EEENS3_IJS5_NS4_ILi2EEES6_EEEEEES6_NS3_IJS6_S6_EEEEEENS3_IJNS3_IJNS4_ILi0EEENS3_IJS5_NS4_ILi256EEEiEEEEEENS4_ILi2048EEENS3_IJiNS4_ILi4096EEEEEEEEEEENS_10ViewEngineINS_8smem_ptrIPjEEEEEEC2ERKSJ_RKSO_) ;  /* 0xfffdb18000007944 */ /* 0x002fea0003c3ffff */
        /* <DEDUP_REMOVED lines=224> */
[----:B---3--:R-:W-:Y:S05]  /*2beb0*/  CALL.REL.NOINC `($_ZN7cutlass13device_kernelIN5flash19enable_sm80_to_sm89INS1_16FlashAttnBwdSm80INS1_25CollectiveMainloopBwdSm80ILi2ELi2EN4cute5tupleIJNS5_1CILi128EEES8_NS7_ILi64EEEEEENS_10bfloat16_tEfNS_4arch4Sm80ELb1ELb0ELb1ELb1ELb0ELb0ELb0ELb0ELi2ELi4ELi4ELi4ELb0EEENS1_24CollectiveEpilogueBwdGQAISA_fSD_Li256ELb1ELb0EEENS1_25SingleTileBwdLPTSchedulerILb1ELi128ELb0EEEEEEEEEvNT_6ParamsE$_ZN4cute3eso3ESOILb1ELb0EJNS_6LayoutINS_5tupleIJNS3_IJNS_1CILi1EEENS3_IJNS4_ILi4EEENS4_ILi2EEEEEEEEES7_S6_EEENS3_IJNS3_IJNS4_ILi0EEENS3_IJS5_NS4_ILi8EEEEEEEEES6_NS4_ILi16EEEEEEEENS_10ViewEngineIPN7cutlass10bfloat16_tEEEEEC2ERKSH_RKSM_) ;  /* 0xfffdd53000007944 */ /* 0x008fea0003c3ffff */
[----:B-1----:R1:W5:Y:S04]  /*2bec0*/  LDL.64 R50, [R24+0xc0] ;  /* 0x0000c00018327983 */ /* 0x0023680000100a00 */
[----:B------:R1:W5:Y:S01]  /*2bed0*/  LDL.64 R2, [R14] ;  /* 0x000000000e027983 */ /* 0x0003620000100a00 */
[----:B------:R-:W-:-:S03]  /*2bee0*/  MOV R6, 0x2bf00 ;  /* 0x0002bf0000067802 */ /* 0x000fc60000000f00 */
[----:B-1---5:R-:W-:Y:S05]  /*2bef0*/  CALL.REL.NOINC `($_ZN7cutlass13device_kernelIN5flash19enable_sm80_to_sm89INS1_16FlashAttnBwdSm80INS1_25CollectiveMainloopBwdSm80ILi2ELi2EN4cute5tupleIJNS5_1CILi128EEES8_NS7_ILi64EEEEEENS_10bfloat16_tEfNS_4arch4Sm80ELb1ELb0ELb1ELb1ELb0ELb0ELb0ELb0ELi2ELi4ELi4ELi4ELb0EEENS1_24CollectiveEpilogueBwdGQAISA_fSD_Li256ELb1ELb0EEENS1_25SingleTileBwdLPTSchedulerILb1ELi128ELb0EEEEEEEEEvNT_6ParamsE$_ZN4cute3eso3ESOILb1ELb0EJNS_6LayoutINS_5tupleIJNS3_IJNS_1CILi1EEENS3_IJNS4_ILi2EEES6_EEEEEES6_NS4_ILi4EEEEEENS3_IJNS3_IJNS4_ILi0EEENS3_IJS5_S9_EEEEEES6_NS4_ILi8EEEEEEEENS_10ViewEngineIPjEEEEC2ERKSG_RKSJ_) ;  /* 0xfffdd4a000007944 */ /* 0x022fea0003c3ffff */
        /* <DEDUP_REMOVED lines=118> */
[----:B----45:R-:W-:Y:S05]  /*2c660*/  CALL.REL.NOINC `($_ZN7cutlass13device_kernelIN5flash19enable_sm80_to_sm89INS1_16FlashAttnBwdSm80INS1_25CollectiveMainloopBwdSm80ILi2ELi2EN4cute5tupleIJNS5_1CILi128EEES8_NS7_ILi64EEEEEENS_10bfloat16_tEfNS_4arch4Sm80ELb1ELb0ELb1ELb1ELb0ELb0ELb0ELb0ELi2ELi4ELi4ELi4ELb0EEENS1_24CollectiveEpilogueBwdGQAISA_fSD_Li256ELb1ELb0EEENS1_25SingleTileBwdLPTSchedulerILb1ELi128ELb0EEEEEEEEEvNT_6ParamsE$_ZN4cute8smem_ptrIPN7cutlass10bfloat16_tEECI1NS_12iter_adaptorIS3_S4_EEES3_) ;  /* 0xfffdec9000007944 */ /* 0x030fea0003c3ffff */
[----:B-1----:R1:W5:Y:S01]  /*2c670*/  LDL.64 R2, [R1+0x758] ;  /* 0x0007580001027983 */ /* 0x0023620000100a00 */
[----:B------:R-:W-:-:S03]  /*2c680*/  MOV R6, 0x2c6a0 ;  /* 0x0002c6a000067802 */ /* 0x000fc60000000f00 */
[----:B-1---5:R-:W-:Y:S05]  /*2c690*/  CALL.REL.NOINC `($_ZN7cutlass13device_kernelIN5flash19enable_sm80_to_sm89INS1_16FlashAttnBwdSm80INS1_25CollectiveMainloopBwdSm80ILi2ELi2EN4cute5tupleIJNS5_1CILi128EEES8_NS7_ILi64EEEEEENS_10bfloat16_tEfNS_4arch4Sm80ELb1ELb0ELb1ELb1ELb0ELb0ELb0ELb0ELi2ELi4ELi4ELi4ELb0EEENS1_24CollectiveEpilogueBwdGQAISA_fSD_Li256ELb1ELb0EEENS1_25SingleTileBwdLPTSchedulerILb1ELi128ELb0EEEEEEEEEvNT_6ParamsE$_ZN4cute3eso3ESOILb1ELb0EJNS_14ComposedLayoutINS_7SwizzleILi3ELi3ELi3EEENS_1CILj0EEENS_6LayoutINS_5tupleIJNS5_ILi64EEENS5_ILi128EEEEEENS8_IJNS5_ILi1EEES9_EEEEEEENS_10ViewEngineINS_8smem_ptrIPN7cutlass10bfloat16_tEEEEEEEC2ERKSF_RKSM_) ;  /* 0xfffdb27000007944 */ /* 0x022fea0003c3ffff */
[----:B-1----:R1:W5:Y:S01]  /*2c6a0*/  LDL.64 R2, [R1+0x758] ;  /* 0x0007580001027983 */ /* 0x0023620000100a00 */
[----:B------:R-:W-:-:S03]  /*2c6b0*/  MOV R6, 0x2c6d0 ;  /* 0x0002c6d000067802 */ /* 0x000fc60000000f00 */
[----:B-1---5:R-:W-:Y:S05]  /*2c6c0*/  CALL.REL.NOINC `($_ZN7cutlass13device_kernelIN5flash19enable_sm80_to_sm89INS1_16FlashAttnBwdSm80INS1_25CollectiveMainloopBwdSm80ILi2ELi2EN4cute5tupleIJNS5_1CILi128EEES8_NS7_ILi64EEEEEENS_10bfloat16_tEfNS_4arch4Sm80ELb1ELb0ELb1ELb1ELb0ELb0ELb0ELb0ELi2ELi4ELi4ELi4ELb0EEENS1_24CollectiveEpilogueBwdGQAISA_fSD_Li256ELb1ELb0EEENS1_25SingleTileBwdLPTSchedulerILb1ELi128ELb0EEEEEEEEEvNT_6ParamsE$_ZN4cute3eso3ESOILb1ELb0EJNS_14ComposedLayoutINS_7SwizzleILi3ELi3ELi3EEENS_1CILj0EEENS_6LayoutINS_5tupleIJNS8_IJNS8_IJNS5_ILi4EEENS5_ILi8EEEEEENS8_IJNS5_ILi2EEENS5_ILi1EEEEEEEEENS8_IJNS8_IJSC_SC_EEESB_EEEEEENS8_IJNS8_IJNS8_IJNS5_ILi128EEESD_EEENS8_IJSA_NS5_ILi0EEEEEEEEENS8_IJNS8_IJNS5_ILi64EEENS5_ILi512EEEEEENS8_IJNS5_ILi16EEENS5_ILi1024EEEEEEEEEEEEEEEENS_10ViewEngineINS_8smem_ptrIPN7cutlass10bfloat16_tEEEEEEEC2ERKSX_RKS14_) ;  /* 0xfffdb2e000007944 */ /* 0x022fea0003c3ffff */
        /* <DEDUP_REMOVED lines=23> */
[----:B------:R2:W-:Y:S01]  /*2c840*/  STL [R14], R2 ;  /* 0x000000020e007387 */ /* 0x0005e20000100800 */
[----:B------:R-:W-:Y:S02]  /*2c850*/  MOV R4, R56 ;  /* 0x0000003800047202 */ /* 0x000fe40000000f00 */
[----:B------:R-:W-:Y:S01]  /*2c860*/  MOV R8, 0x2c890 ;  /* 0x0002c89000087802 */ /* 0x000fe20000000f00 */
[----:B------:R2:W-:Y:S04]  /*2c870*/  STL [R14+0x4], R3 ;  /* 0x000004030e007387 */ /* 0x0005e80000100800 */
[----:B-12---:R-:W-:Y:S05]  /*2c880*/  CALL.REL.NOINC `($_ZN7cutlass13device_kernelIN5flash19enable_sm80_to_sm89INS1_16FlashAttnBwdSm80INS1_25CollectiveMainloopBwdSm80ILi2ELi2EN4cute5tupleIJNS5_1CILi128EEES8_NS7_ILi64EEEEEENS_10bfloat16_tEfNS_4arch4Sm80ELb1ELb0ELb1ELb1ELb0ELb0ELb0ELb0ELi2ELi4ELi4ELi4ELb0EEENS1_24CollectiveEpilogueBwdGQAISA_fSD_Li256ELb1ELb0EEENS1_25SingleTileBwdLPTSchedulerILb1ELi128ELb0EEEEEEEEEvNT_6ParamsE$_ZZN4cute12filter_tupleINS_5tupleIJNS1_IJiNS1_IJiNS_1CILi0EEEEEEEEENS1_IJNS_10UnderscoreENS1_IJS6_S6_EEEEEEEEES9_ZNS_4diceIS9_S9_EEDaRKT_RKT0_EUlRKT_RKT0_E_EEDaSD_SG_OT1_ENKUlDpSJ_E_clIJNS1_IJiiS3_EEENS1_IJEEEEEEDaSQ_) ;  /* 0xfffded3000007944 */ /* 0x006fea0003c3ffff */
[----:B------:R-:W-:Y:S02]  /*2c890*/  MOV R70, 0x2c8b0 ;  /* 0x0002c8b000467802 */ /* 0x000fe40000000f00 */
[----:B-12--5:R-:W-:Y:S05]  /*2c8a0*/  CALL.REL.NOINC `($_ZN7cutlass13device_kernelIN5flash19enable_sm80_to_sm89INS1_16FlashAttnBwdSm80INS1_25CollectiveMainloopBwdSm80ILi2ELi2EN4cute5tupleIJNS5_1CILi128EEES8_NS7_ILi64EEEEEENS_10bfloat16_tEfNS_4arch4Sm80ELb1ELb0ELb1ELb1ELb0ELb0ELb0ELb0ELi2ELi4ELi4ELi4ELb0EEENS1_24CollectiveEpilogueBwdGQAISA_fSD_Li256ELb1ELb0EEENS1_25SingleTileBwdLPTSchedulerILb1ELi128ELb0EEEEEEEEEvNT_6ParamsE$_ZZN4cute7idx2crdINS_5tupleIJiiNS_1CILi0EEEEEENS1_IJNS1_IJNS2_ILi4EEENS2_ILi8EEEEEENS2_ILi2EEENS2_ILi1EEEEEEEEDaRKT_RKT0_ENKUlRKT_RKT0_E_clIiS7_EEDaSJ_SM_) ;  /* 0xfffe2a8000007944 */ /* 0x026fea0003c3ffff */
[----:B------:R-:W-:Y:S02]  /*2c8b0*/  MOV R2, 0x2c8d0 ;  /* 0x0002c8d000027802 */ /* 0x000fe40000000f00 */
[----:B-1----:R-:W-:Y:S05]  /*2c8c0*/  CALL.REL.NOINC `($_ZN7cutlass13device_kernelIN5flash19enable_sm80_to_sm89INS1_16FlashAttnBwdSm80INS1_25CollectiveMainloopBwdSm80ILi2ELi2EN4cute5tupleIJNS5_1CILi128EEES8_NS7_ILi64EEEEEENS_10bfloat16_tEfNS_4arch4Sm80ELb1ELb0ELb1ELb1ELb0ELb0ELb0ELb0ELi2ELi4ELi4ELi4ELb0EEENS1_24CollectiveEpilogueBwdGQAISA_fSD_Li256ELb1ELb0EEENS1_25SingleTileBwdLPTSchedulerILb1ELi128ELb0EEEEEEEEEvNT_6ParamsE$_ZZN4cute7idx2crdINS_5tupleIJiiNS_1CILi0EEEEEENS1_IJNS1_IJNS2_ILi4EEENS2_ILi8EEEEEENS2_ILi2EEENS2_ILi1EEEEEEEEDaRKT_RKT0_ENKUlRKT_RKT0_E_clIiS8_EEDaSJ_SM_) ;  /* 0xfffe2e8000007944 */ /* 0x002fea0003c3ffff */
[----:B------:R1:W-:Y:S01]  /*2c8d0*/  STL [R14], R6 ;  /* 0x000000060e007387 */ /* 0x0003e20000100800 */
[----:B------:R-:W-:Y:S02]  /*2c8e0*/  MOV R2, R56 ;  /* 0x0000003800027202 */ /* 0x000fe40000000f00 */
[----:B------:R-:W-:-:S02]  /*2c8f0*/  MOV R70, 0x2c910 ;  /* 0x0002c91000467802 */ /* 0x000fc40000000f00 */
[----:B-1----:R-:W-:Y:S05]  /*2c900*/  CALL.REL.NOINC `($_ZN7cutlass13device_kernelIN5flash19enable_sm80_to_sm89INS1_16FlashAttnBwdSm80INS1_25CollectiveMainloopBwdSm80ILi2ELi2EN4cute5tupleIJNS5_1CILi128EEES8_NS7_ILi64EEEEEENS_10bfloat16_tEfNS_4arch4Sm80ELb1ELb0ELb1ELb1ELb0ELb0ELb0ELb0ELi2ELi4ELi4ELi4ELb0EEENS1_24CollectiveEpilogueBwdGQAISA_fSD_Li256ELb1ELb0EEENS1_25SingleTileBwdLPTSchedulerILb1ELi128ELb0EEEEEEEEEvNT_6ParamsE$_ZZN4cute9transformINS_5tupleIJiiNS_1CILi0EEEEEENS1_IJNS1_IJNS2_ILi4EEENS2_ILi8EEEEEENS2_ILi2EEENS2_ILi1EEEEEEZNS_7idx2crdIS4_SA_EEDaRKT_RKT0_EUlRKT_RKT0_E_EEDaSE_SH_OT1_ENKUlDpSK_E_clIJNS1_IJiiEEEiS3_EEEDaSR_) ;  /* 0xfffe356000007944 */ /* 0x002fea0003c3ffff */
[----:B------:R-:W-:Y:S02]  /*2c910*/  MOV R6, 0x2c930 ;  /* 0x0002c93000067802 */ /* 0x000fe40000000f00 */
[----:B--2--5:R-:W-:Y:S05]  /*2c920*/  CALL.REL.NOINC `($_ZN7cutlass13device_kernelIN5flash19enable_sm80_to_sm89INS1_16FlashAttnBwdSm80INS1_25CollectiveMainloopBwdSm80ILi2ELi2EN4cute5tupleIJNS5_1CILi128EEES8_NS7_ILi64EEEEEENS_10bfloat16_tEfNS_4arch4Sm80ELb1ELb0ELb1ELb1ELb0ELb0ELb0ELb0ELi2ELi4ELi4ELi4ELb0EEENS1_24CollectiveEpilogueBwdGQAISA_fSD_Li256ELb1ELb0EEENS1_25SingleTileBwdLPTSchedulerILb1ELi128ELb0EEEEEEEEEvNT_6ParamsE$_ZZN4cute13to_mixed_bitsINS_5tupleIJNS1_IJNS_1CILi4EEENS2_ILi8EEEEEENS2_ILi2EEENS2_ILi1EEEEEENS1_IJNS1_IJNS2_ILi128EEENS2_ILi0EEEEEES4_SA_EEENS1_IJNS1_IJiiEEEiSA_EEEEEDaRKT_RKT0_RKT1_ENKUlRKT_RKT0_RKT1_E_clIS5_SB_SD_EEDaSQ_ST_SW_) ;  /* 0xfffdf71000007944 */ /* 0x024fea0003c3ffff */
[----:B------:R-:W-:Y:S02]  /*2c930*/  MOV R6, 0x2c950 ;  /* 0x0002c95000067802 */ /* 0x000fe40000000f00 */
[----:B------:R-:W-:Y:S05]  /*2c940*/  CALL.REL.NOINC `($_ZN7cutlass13device_kernelIN5flash19enable_sm80_to_sm89INS1_16FlashAttnBwdSm80INS1_25CollectiveMainloopBwdSm80ILi2ELi2EN4cute5tupleIJNS5_1CILi128EEES8_NS7_ILi64EEEEEENS_10bfloat16_tEfNS_4arch4Sm80ELb1ELb0ELb1ELb1ELb0ELb0ELb0ELb0ELi2ELi4ELi4ELi4ELb0EEENS1_24CollectiveEpilogueBwdGQAISA_fSD_Li256ELb1ELb0EEENS1_25SingleTileBwdLPTSchedulerILb1ELi128ELb0EEEEEEEEEvNT_6ParamsE$_ZZN4cute13to_mixed_bitsINS_5tupleIJNS1_IJNS_1CILi4EEENS2_ILi8EEEEEENS2_ILi2EEENS2_ILi1EEEEEENS1_IJNS1_IJNS2_ILi128EEENS2_ILi0EEEEEES4_SA_EEENS1_IJNS1_IJiiEEEiSA_EEEEEDaRKT_RKT0_RKT1_ENKUlRKT_RKT0_RKT1_E_clIS6_S4_iEEDaSQ_ST_SW_) ;  /* 0xfffdf77000007944 */ /* 0x000fea0003c3ffff */
[----:B------:R-:W-:Y:S02]  /*2c950*/  MOV R5, R2 ;  /* 0x0000000200057202 */ /* 0x000fe40000000f00 */
[----:B------:R-:W-:-:S02]  /*2c960*/  MOV R2, 0x2c980 ;  /* 0x0002c98000027802 */ /* 0x000fc40000000f00 */
[----:B------:R-:W-:Y:S05]  /*2c970*/  CALL.REL.NOINC `($_ZN7cutlass13device_kernelIN5flash19enable_sm80_to_sm89INS1_16FlashAttnBwdSm80INS1_25CollectiveMainloopBwdSm80ILi2ELi2EN4cute5tupleIJNS5_1CILi128EEES8_NS7_ILi64EEEEEENS_10bfloat16_tEfNS_4arch4Sm80ELb1ELb0ELb1ELb1ELb0ELb0ELb0ELb0ELi2ELi4ELi4ELi4ELb0EEENS1_24CollectiveEpilogueBwdGQAISA_fSD_Li256ELb1ELb0EEENS1_25SingleTileBwdLPTSchedulerILb1ELi128ELb0EEEEEEEEEvNT_6ParamsE$_ZZN4cute13to_mixed_bitsINS_5tupleIJNS1_IJNS_1CILi4EEENS2_ILi8EEEEEENS2_ILi2EEENS2_ILi1EEEEEENS1_IJNS1_IJNS2_ILi128EEENS2_ILi0EEEEEES4_SA_EEENS1_IJNS1_IJiiEEEiSA_EEEEEDaRKT_RKT0_RKT1_ENKUlDpRKT_E_clIJNS_9MixedBitsILj0ELj384EEENSU_ILj0ELj8EEENS2_ILj0EEEEEEDaSR_) ;  /* 0xfffdf68000007944 */ /* 0x000fea0003c3ffff */
        /* <DEDUP_REMOVED lines=13> */
[----:B-1----:R-:W-:Y:S05]  /*2ca50*/  CALL.REL.NOINC `($_ZN7cutlass13device_kernelIN5flash19enable_sm80_to_sm89INS1_16FlashAttnBwdSm80INS1_25CollectiveMainloopBwdSm80ILi2ELi2EN4cute5tupleIJNS5_1CILi128EEES8_NS7_ILi64EEEEEENS_10bfloat16_tEfNS_4arch4Sm80ELb1ELb0ELb1ELb1ELb0ELb0ELb0ELb0ELi2ELi4ELi4ELi4ELb0EEENS1_24CollectiveEpilogueBwdGQAISA_fSD_Li256ELb1ELb0EEENS1_25SingleTileBwdLPTSchedulerILb1ELi128ELb0EEEEEEEEEvNT_6ParamsE$_ZN4cute3eso3ESOILb1ELb0EJNS_1CILi8EEEiiEEC2ERKS3_RKiS8_) ;  /* 0xfffdb8b000007944 */ /* 0x002fea0003c3ffff */
[----:B-1----:R1:W5:Y:S01]  /*2ca60*/  LDL.64 R2, [R1+0x758] ;  /* 0x0007580001027983 */ /* 0x0023620000100a00 */
[----:B------:R-:W-:Y:S01]  /*2ca70*/  IMAD.MOV.U32 R5, RZ, RZ, 0x48 ;  /* 0x00000048ff057424 */ /* 0x000fe200078e00ff */
[----:B------:R-:W-:Y:S01]  /*2ca80*/  LOP3.LUT P0, RZ, R11, 0x8, RZ, 0xc0, !PT ;  /* 0x000000080bff7812 */ /* 0x000fe2000780c0ff */
[----:B------:R-:W-:Y:S01]  /*2ca90*/  IMAD.MOV.U32 R59, RZ, RZ, R23 ;  /* 0x000000ffff3b7224 */ /* 0x000fe200078e0017 */
[----:B------:R-:W-:-:S02]  /*2caa0*/  MOV R6, 0x2cad0 ;  /* 0x0002cad000067802 */ /* 0x000fc40000000f00 */
[----:B------:R-:W-:-:S04]  /*2cab0*/  SEL R5, R5, 0x38, !P0 ;  /* 0x0000003805057807 */ /* 0x000fc80004000000 */
[----:B-1---5:R-:W-:Y:S05]  /*2cac0*/  CALL.REL.NOINC `($_ZN7cutlass13device_kernelIN5flash19enable_sm80_to_sm89INS1_16FlashAttnBwdSm80INS1_25CollectiveMainloopBwdSm80ILi2ELi2EN4cute5tupleIJNS5_1CILi128EEES8_NS7_ILi64EEEEEENS_10bfloat16_tEfNS_4arch4Sm80ELb1ELb0ELb1ELb1ELb0ELb0ELb0ELb0ELi2ELi4ELi4ELi4ELb0EEENS1_24CollectiveEpilogueBwdGQAISA_fSD_Li256ELb1ELb0EEENS1_25SingleTileBwdLPTSchedulerILb1ELi128ELb0EEEEEEEEEvNT_6ParamsE$_ZN4cute3eso3ESOILb0ELb1EJiNS_1CILi144EEENS2_ILi288EEEEEC2ERKiRKS3_RKS4_) ;  /* 0xfffdaa1000007944 */ /* 0x022fea0003c3ffff */
[----:B-1----:R-:W2:Y:S01]  /*2cad0*/  LDL R4, [R1+0x758] ;  /* 0x0007580001047983 */ /* 0x002ea20000100800 */
[----:B------:R-:W-:Y:S01]  /*2cae0*/  IMAD.MOV.U32 R59, RZ, RZ, R23 ;  /* 0x000000ffff3b7224 */ /* 0x000fe200078e0017 */
[----:B------:R-:W-:Y:S02]  /*2caf0*/  MOV R67, R12 ;  /* 0x0000000c00437202 */ /* 0x000fe40000000f00 */
[----:B------:R-:W-:Y:S01]  /*2cb00*/  MOV R6, 0x2cb30 ;  /* 0x0002cb3000067802 */ /* 0x000fe20000000f00 */
[----:B--2---:R1:W-:Y:S04]  /*2cb10*/  STL [R1+0x790], R4 ;  /* 0x0007900401007387 */ /* 0x0043e80000100800 */
[----:B-1----:R-:W-:Y:S05]  /*2cb20*/  CALL.REL.NOINC `($_ZN7cutlass13device_kernelIN5flash19enable_sm80_to_sm89INS1_16FlashAttnBwdSm80INS1_25CollectiveMainloopBwdSm80ILi2ELi2EN4cute5tupleIJNS5_1CILi128EEES8_NS7_ILi64EEEEEENS_10bfloat16_tEfNS_4arch4Sm80ELb1ELb0ELb1ELb1ELb0ELb0ELb0ELb0ELi2ELi4ELi4ELi4ELb0EEENS1_24CollectiveEpilogueBwdGQAISA_fSD_Li256ELb1ELb0EEENS1_25SingleTileBwdLPTSchedulerILb1ELi128ELb0EEEEEEEEEvNT_6ParamsE$_ZN4cute3eso3ESOILb1ELb0EJNS_1CILi1EEENS_5tupleIJNS2_ILi8EEEiiEEENS2_ILi64EEENS4_IJiNS2_ILi144EEENS2_ILi288EEEEEENS2_ILi512EEEEEC2ERKS3_RKS6_RKS7_RKSA_RKSB_) ;  /* 0xfffdb29000007944 */ /* 0x002fea0003c3ffff */
[----:B-1----:R1:W5:Y:S04]  /*2cb30*/  LDL R5, [R1+0x760] ;  /* 0x0007600001057983 */ /* 0x0023680000100800 */
[----:B------:R1:W5:Y:S01]  /*2cb40*/  LDL.64 R2, [R1+0x758] ;  /* 0x0007580001027983 */ /* 0x0003620000100a00 */
[----:B------:R-:W-:-:S02]  /*2cb50*/  MOV R59, R23 ;  /* 0x00000017003b7202 */ /* 0x000fc40000000f00 */
[----:B------:R-:W-:Y:S02]  /*2cb60*/  MOV R6, 0x2cb80 ;  /* 0x0002cb8000067802 */ /* 0x000fe40000000f00 */
[----:B-1---5:R-:W-:Y:S05]  /*2cb70*/  CALL.REL.NOINC `($_ZN7cutlass13device_kernelIN5flash19enable_sm80_to_sm89INS1_16FlashAttnBwdSm80INS1_25CollectiveMainloopBwdSm80ILi2ELi2EN4cute5tupleIJNS5_1CILi128EEES8_NS7_ILi64EEEEEENS_10bfloat16_tEfNS_4arch4Sm80ELb1ELb0ELb1ELb1ELb0ELb0ELb0ELb0ELi2ELi4ELi4ELi4ELb0EEENS1_24CollectiveEpilogueBwdGQAISA_fSD_Li256ELb1ELb0EEENS1_25SingleTileBwdLPTSchedulerILb1ELi128ELb0EEEEEEEEEvNT_6ParamsE$_ZN4cute5tupleIJNS0_IJNS_1CILi8EEENS0_IJNS1_ILi2EEES3_S3_EEENS1_ILi1EEES4_S5_EEENS0_IJS5_NS0_IJS2_iiEEENS1_ILi64EEENS0_IJiNS1_ILi144EEENS1_ILi288EEEEEENS1_ILi512EEEEEEEEC2ERKS6_RKSD_) ;  /* 0xfffde3c000007944 */ /* 0x022fea0003c3ffff */
[----:B------:R1:W5:Y:S04]  /*2cb80*/  LDL R6, [R1+0x760] ;  /* 0x0007600001067983 */ /* 0x0003680000100800 */
[----:B------:R1:W5:Y:S01]  /*2cb90*/  LDL.64 R2, [R1+0x758] ;  /* 0x0007580001027983 */ /* 0x0003620000100a00 */
[----:B------:R-:W-:-:S03]  /*2cba0*/  MOV R4, 0x2cbc0 ;  /* 0x0002cbc000047802 */ /* 0x000fc60000000f00 */
[----:B-1---5:R-:W-:Y:S05]  /*2cbb0*/  CALL.REL.NOINC `($_ZN7cutlass13device_kernelIN5flash19enable_sm80_to_sm89INS1_16FlashAttnBwdSm80INS1_25CollectiveMainloopBwdSm80ILi2ELi2EN4cute5tupleIJNS5_1CILi128EEES8_NS7_ILi64EEEEEENS_10bfloat16_tEfNS_4arch4Sm80ELb1ELb0ELb1ELb1ELb0ELb0ELb0ELb0ELi2ELi4ELi4ELi4ELb0EEENS1_24CollectiveEpilogueBwdGQAISA_fSD_Li256ELb1ELb0EEENS1_25SingleTileBwdLPTSchedulerILb1ELi128ELb0EEEEEEEEEvNT_6ParamsE$_ZZN4cute7flattenINS_5tupleIJNS_1CILi1EEENS1_IJNS2_ILi8EEEiiEEENS2_ILi64EEENS1_IJiNS2_ILi144EEENS2_ILi288EEEEEENS2_ILi512EEEEEEEEDaRKT_ENKUlRKT_E_clIS5_EEDaSH_) ;  /* 0xfffe26f000007944 */ /* 0x022fea0003c3ffff */
[----:B------:R1:W-:Y:S01]  /*2cbc0*/  STL [R14], R2 ;  /* 0x000000020e007387 */ /* 0x0003e20000100800 */
[----:B------:R-:W-:Y:S02]  /*2cbd0*/  MOV R5, R6 ;  /* 0x0000000600057202 */ /* 0x000fe40000000f00 */
[----:B------:R-:W-:Y:S01]  /*2cbe0*/  MOV R4, 0x2cc10 ;  /* 0x0002cc1000047802 */ /* 0x000fe20000000f00 */
[----:B------:R1:W-:Y:S04]  /*2cbf0*/  STL [R14+0x4], R3 ;  /* 0x000004030e007387 */ /* 0x0003e80000100800 */
[----:B-1----:R-:W-:Y:S05]  /*2cc00*/  CALL.REL.NOINC `($_ZN7cutlass13device_kernelIN5flash19enable_sm80_to_sm89INS1_16FlashAttnBwdSm80INS1_25CollectiveMainloopBwdSm80ILi2ELi2EN4cute5tupleIJNS5_1CILi128EEES8_NS7_ILi64EEEEEENS_10bfloat16_tEfNS_4arch4Sm80ELb1ELb0ELb1ELb1ELb0ELb0ELb0ELb0ELi2ELi4ELi4ELi4ELb0EEENS1_24CollectiveEpilogueBwdGQAISA_fSD_Li256ELb1ELb0EEENS1_25SingleTileBwdLPTSchedulerILb1ELi128ELb0EEEEEEEEEvNT_6ParamsE$_ZZN4cute7flattenINS_5tupleIJNS_1CILi1EEENS1_IJNS2_ILi8EEEiiEEENS2_ILi64EEENS1_IJiNS2_ILi144EEENS2_ILi288EEEEEENS2_ILi512EEEEEEEEDaRKT_ENKUlRKT_E_clIS9_EEDaSH_) ;  /* 0xfffe26c000007944 */ /* 0x002fea0003c3ffff */
[----:B------:R1:W-:Y:S01]  /*2cc10*/  STL [R1+0x794], R2 ;  /* 0x0007940201007387 */ /* 0x0003e20000100800 */
[----:B------:R-:W-:Y:S01]  /*2cc20*/  IMAD.MOV.U32 R59, RZ, RZ, R56 ;  /* 0x000000ffff3b7224 */ /* 0x000fe200078e0038 */
[----:B------:R-:W-:-:S02]  /*2cc30*/  MOV R66, R41 ;  /* 0x0000002900427202 */ /* 0x000fc40000000f00 */
[----:B------:R-:W-:Y:S02]  /*2cc40*/  MOV R4, 0x2cc60 ;  /* 0x0002cc6000047802 */ /* 0x000fe40000000f00 */
[----:B-1----:R-:W-:Y:S05]  /*2cc50*/  CALL.REL.NOINC `($_ZN7cutlass13device_kernelIN5flash19enable_sm80_to_sm89INS1_16FlashAttnBwdSm80INS1_25CollectiveMainloopBwdSm80ILi2ELi2EN4cute5tupleIJNS5_1CILi128EEES8_NS7_ILi64EEEEEENS_10bfloat16_tEfNS_4arch4Sm80ELb1ELb0ELb1ELb1ELb0ELb0ELb0ELb0ELi2ELi4ELi4ELi4ELb0EEENS1_24CollectiveEpilogueBwdGQAISA_fSD_Li256ELb1ELb0EEENS1_25SingleTileBwdLPTSchedulerILb1ELi128ELb0EEEEEEEEEvNT_6ParamsE$_ZZN4cute12filter_tupleINS_5tupleIJNS_1CILi1EEENS1_IJNS2_ILi8EEEiiEEENS2_ILi64EEENS1_IJiNS2_ILi144EEENS2_ILi288EEEEEENS2_ILi512EEEEEEZNS_7flattenISB_EEDaRKT_EUlRKT_E_EEDaSF_OT0_ENKUlDpSI_E_clIJNS1_IJS3_EEES5_NS1_IJS6_EEES9_NS1_IJSA_EEEEEEDaSM_) ;  /* 0xfffdef3000007944 */ /* 0x002fea0003c3ffff */
[----:B------:R-:W-:Y:S02]  /*2cc60*/  MOV R59, R23 ;  /* 0x00000017003b7202 */ /* 0x000fe40000000f00 */
[----:B------:R-:W-:Y:S02]  /*2cc70*/  MOV R6, 0x2cc90 ;  /* 0x0002cc9000067802 */ /* 0x000fe40000000f00 */
[----:B--2--5:R-:W-:Y:S05]  /*2cc80*/  CALL.REL.NOINC `($_ZN7cutlass13device_kernelIN5flash19enable_sm80_to_sm89INS1_16FlashAttnBwdSm80INS1_25CollectiveMainloopBwdSm80ILi2ELi2EN4cute5tupleIJNS5_1CILi128EEES8_NS7_ILi64EEEEEENS_10bfloat16_tEfNS_4arch4Sm80ELb1ELb0ELb1ELb1ELb0ELb0ELb0ELb0ELi2ELi4ELi4ELi4ELb0EEENS1_24CollectiveEpilogueBwdGQAISA_fSD_Li256ELb1ELb0EEENS1_25SingleTileBwdLPTSchedulerILb1ELi128ELb0EEEEEEEEEvNT_6ParamsE$_ZN4cute3eso3ESOILb0ELb1EJiNS_1CILi144EEENS2_ILi512EEEEEC2ERKiRKS3_RKS4_) ;  /* 0xfffda8a000007944 */ /* 0x024fea0003c3ffff */
[----:B------:R-:W2:Y:S01]  /*2cc90*/  LDL R6, [R1+0x758] ;  /* 0x0007580001067983 */ /* 0x000ea20000100800 */
[----:B-1----:R-:W-:Y:S01]  /*2cca0*/  IMAD.MOV.U32 R4, RZ, RZ, R44 ;  /* 0x000000ffff047224 */ /* 0x002fe200078e002c */
[----:B------:R-:W-:Y:S02]  /*2ccb0*/  MOV R59, R23 ;  /* 0x00000017003b7202 */ /* 0x000fe40000000f00 */
[----:B------:R-:W-:Y:S01]  /*2ccc0*/  MOV R8, 0x2ccf0 ;  /* 0x0002ccf000087802 */ /* 0x000fe20000000f00 */
[----:B--2---:R1:W-:Y:S04]  /*2ccd0*/  STL [R1+0x11ec], R6 ;  /* 0x0011ec0601007387 */ /* 0x0043e80000100800 */
[----:B-1----:R-:W-:Y:S05]  /*2cce0*/  CALL.REL.NOINC `($_ZN7cutlass13device_kernelIN5flash19enable_sm80_to_sm89INS1_16FlashAttnBwdSm80INS1_25CollectiveMainloopBwdSm80ILi2ELi2EN4cute5tupleIJNS5_1CILi128EEES8_NS7_ILi64EEEEEENS_10bfloat16_tEfNS_4arch4Sm80ELb1ELb0ELb1ELb1ELb0ELb0ELb0ELb0ELi2ELi4ELi4ELi4ELb0EEENS1_24CollectiveEpilogueBwdGQAISA_fSD_Li256ELb1ELb0EEENS1_25SingleTileBwdLPTSchedulerILb1ELi128ELb0EEEEEEEEEvNT_6ParamsE$_ZN4cute3eso3ESOILb0ELb0EJiiNS_1CILi144EEENS2_ILi512EEEEEC2ERKiS7_RKS3_RKS4_) ;  /* 0xfffda12000007944 */ /* 0x002fea0003c3ffff */
[----:B-1----:R-:W2:Y:S01]  /*2ccf0*/  LDL.64 R4, [R1+0x758] ;  /* 0x0007580001047983 */ /* 0x002ea20000100a00 */
[----:B------:R-:W-:Y:S01]  /*2cd00*/  IMAD.MOV.U32 R3, RZ, RZ, R16 ;  /* 0x000000ffff037224 */ /* 0x000fe200078e0010 */
[----:B------:R-:W-:Y:S01]  /*2cd10*/  MOV R8, R42 ;  /* 0x0000002a00087202 */ /* 0x000fe20000000f00 */
[----:B------:R-:W-:Y:S01]  /*2cd20*/  IMAD.MOV.U32 R66, RZ, RZ, R23 ;  /* 0x000000ffff427224 */ /* 0x000fe200078e0017 */
[----:B------:R-:W-:Y:S01]  /*2cd30*/  MOV R6, 0x2cd60 ;  /* 0x0002cd6000067802 */ /* 0x000fe20000000f00 */
[----:B--2---:R1:W-:Y:S04]  /*2cd40*/  STL.64 [R1+0x788], R4 ;  /* 0x0007880401007387 */ /* 0x0043e80000100a00 */
[----:B-1----:R-:W-:Y:S05]  /*2cd50*/  CALL.REL.NOINC `($_ZN7cutlass13device_kernelIN5flash19enable_sm80_to_sm89INS1_16FlashAttnBwdSm80INS1_25CollectiveMainloopBwdSm80ILi2ELi2EN4cute5tupleIJNS5_1CILi128EEES8_NS7_ILi64EEEEEENS_10bfloat16_tEfNS_4arch4Sm80ELb1ELb0ELb1ELb1ELb0ELb0ELb0ELb0ELi2ELi4ELi4ELi4ELb0EEENS1_24CollectiveEpilogueBwdGQAISA_fSD_Li256ELb1ELb0EEENS1_25SingleTileBwdLPTSchedulerILb1ELi128ELb0EEEEEEEEEvNT_6ParamsE$_ZN4cute3eso3ESOILb0ELb0EJiiiNS_1CILi144EEENS2_ILi512EEEEEC2ERKiS7_S7_RKS3_RKS4_) ;  /* 0xfffda36000007944 */ /* 0x002fea0003c3ffff */
        /* <DEDUP_REMOVED lines=9> */
[----:B-1----:R-:W-:Y:S05]  /*2cdf0*/  CALL.REL.NOINC `($_ZN7cutlass13device_kernelIN5flash19enable_sm80_to_sm89INS1_16FlashAttnBwdSm80INS1_25CollectiveMainloopBwdSm80ILi2ELi2EN4cute5tupleIJNS5_1CILi128EEES8_NS7_ILi64EEEEEENS_10bfloat16_tEfNS_4arch4Sm80ELb1ELb0ELb1ELb1ELb0ELb0ELb0ELb0ELi2ELi4ELi4ELi4ELb0EEENS1_24CollectiveEpilogueBwdGQAISA_fSD_Li256ELb1ELb0EEENS1_25SingleTileBwdLPTSchedulerILb1ELi128ELb0EEEEEEEEEvNT_6ParamsE$_ZN4cute3eso3ESOILb1ELb0EJNS_1CILi8EEEiiiNS2_ILi144EEENS2_ILi512EEEEEC2ERKS3_RKiSA_SA_RKS4_RKS5_) ;  /* 0xfffdb58000007944 */ /* 0x002fea0003c3ffff */
        /* <DEDUP_REMOVED lines=8> */
[----:B-1----:R-:W-:Y:S05]  /*2ce80*/  CALL.REL.NOINC `($_ZN7cutlass13device_kernelIN5flash19enable_sm80_to_sm89INS1_16FlashAttnBwdSm80INS1_25CollectiveMainloopBwdSm80ILi2ELi2EN4cute5tupleIJNS5_1CILi128EEES8_NS7_ILi64EEEEEENS_10bfloat16_tEfNS_4arch4Sm80ELb1ELb0ELb1ELb1ELb0ELb0ELb0ELb0ELi2ELi4ELi4ELi4ELb0EEENS1_24CollectiveEpilogueBwdGQAISA_fSD_Li256ELb1ELb0EEENS1_25SingleTileBwdLPTSchedulerILb1ELi128ELb0EEEEEEEEEvNT_6ParamsE$_ZN4cute3eso3ESOILb1ELb0EJNS_1CILi1EEEiiiNS2_ILi144EEENS2_ILi512EEEEEC2ERKS3_RKiSA_SA_RKS4_RKS5_) ;  /* 0xfffdb07000007944 */ /* 0x002fea0003c3ffff */
[----:B-1----:R1:W5:Y:S04]  /*2ce90*/  LDL R5, [R1+0x760] ;  /* 0x0007600001057983 */ /* 0x0023680000100800 */
[----:B------:R1:W5:Y:S01]  /*2cea0*/  LDL.64 R2, [R1+0x758] ;  /* 0x0007580001027983 */ /* 0x0003620000100a00 */
[----:B------:R-:W-:-:S02]  /*2ceb0*/  MOV R58, R23 ;  /* 0x00000017003a7202 */ /* 0x000fc40000000f00 */
[----:B------:R-:W-:Y:S02]  /*2cec0*/  MOV R6, 0x2cee0 ;  /* 0x0002cee000067802 */ /* 0x000fe40000000f00 */
[----:B-1---5:R-:W-:Y:S05]  /*2ced0*/  CALL.REL.NOINC `($_ZN7cutlass13device_kernelIN5flash19enable_sm80_to_sm89INS1_16FlashAttnBwdSm80INS1_25CollectiveMainloopBwdSm80ILi2ELi2EN4cute5tupleIJNS5_1CILi128EEES8_NS7_ILi64EEEEEENS_10bfloat16_tEfNS_4arch4Sm80ELb1ELb0ELb1ELb1ELb0ELb0ELb0ELb0ELi2ELi4ELi4ELi4ELb0EEENS1_24CollectiveEpilogueBwdGQAISA_fSD_Li256ELb1ELb0EEENS1_25SingleTileBwdLPTSchedulerILb1ELi128ELb0EEEEEEEEEvNT_6ParamsE$_ZN4cute5tupleIJNS0_IJNS_1CILi16EEENS1_ILi2EEES3_S3_NS1_ILi4EEES3_EEENS0_IJNS1_ILi1EEEiiiNS1_ILi144EEENS1_ILi512EEEEEEEEC2ERKS5_RKS9_) ;  /* 0xfffddd6000007944 */ /* 0x022fea0003c3ffff */
        /* <DEDUP_REMOVED lines=11> */
[----:B-1----:R-:W-:Y:S05]  /*2cf90*/  CALL.REL.NOINC `($_ZN7cutlass13device_kernelIN5flash19enable_sm80_to_sm89INS1_16FlashAttnBwdSm80INS1_25CollectiveMainloopBwdSm80ILi2ELi2EN4cute5tupleIJNS5_1CILi128EEES8_NS7_ILi64EEEEEENS_10bfloat16_tEfNS_4arch4Sm80ELb1ELb0ELb1ELb1ELb0ELb0ELb0ELb0ELi2ELi4ELi4ELi4ELb0EEENS1_24CollectiveEpilogueBwdGQAISA_fSD_Li256ELb1ELb0EEENS1_25SingleTileBwdLPTSchedulerILb1ELi128ELb0EEEEEEEEEvNT_6ParamsE$_ZZN4cute6detail16composition_implINS_5tupleIJNS_1CILi16EEENS3_ILi2EEES5_S5_NS3_ILi4EEES5_EEENS2_IJNS3_ILi1EEEiiiNS3_ILi144EEENS3_ILi512EEEEEENS2_IJNS2_IJS5_S5_EEES6_NS3_ILi8EEEEEENS2_IJNS2_IJNS3_ILi64EEESA_EEES4_NS3_ILi1024EEEEEEEEDaRKT_RKT0_RKT1_RKT2_ENKUlRKT_RKT0_E_clISC_SG_EEDaSX_S10_) ;  /* 0xfffe018000007944 */ /* 0x002fea0003c3ffff */
[----:B------:R-:W-:Y:S01]  /*2cfa0*/  IMAD.MOV.U32 R3, RZ, RZ, R17 ;  /* 0x000000ffff037224 */ /* 0x000fe200078e0011 */
[----:B------:R-:W-:Y:S01]  /*2cfb0*/  MOV R5, R46 ;  /* 0x0000002e00057202 */ /* 0x000fe20000000f00 */
[----:B------:R-:W-:Y:S01]  /*2cfc0*/  IMAD.MOV.U32 R2, RZ, RZ, R41 ;  /* 0x000000ffff027224 */ /* 0x000fe200078e0029 */
[----:B------:R-:W-:-:S02]  /*2cfd0*/  MOV R17, R56 ;  /* 0x0000003800117202 */ /* 0x000fc40000000f00 */
[----:B------:R-:W-:Y:S02]  /*2cfe0*/  MOV R16, 0x2d000 ;  /* 0x0002d00000107802 */ /* 0x000fe40000000f00 */
[----:B-1---5:R-:W-:Y:S05]  /*2cff0*/  CALL.REL.NOINC `($_ZN7cutlass13device_kernelIN5flash19enable_sm80_to_sm89INS1_16FlashAttnBwdSm80INS1_25CollectiveMainloopBwdSm80ILi2ELi2EN4cute5tupleIJNS5_1CILi128EEES8_NS7_ILi64EEEEEENS_10bfloat16_tEfNS_4arch4Sm80ELb1ELb0ELb1ELb1ELb0ELb0ELb0ELb0ELi2ELi4ELi4ELi4ELb0EEENS1_24CollectiveEpilogueBwdGQAISA_fSD_Li256ELb1ELb0EEENS1_25SingleTileBwdLPTSchedulerILb1ELi128ELb0EEEEEEEEEvNT_6ParamsE$_ZZN4cute6detail16composition_implINS_5tupleIJNS_1CILi16EEENS3_ILi2EEES5_S5_NS3_ILi4EEES5_EEENS2_IJNS3_ILi1EEEiiiNS3_ILi144EEENS3_ILi512EEEEEENS2_IJNS2_IJS5_S5_EEES6_NS3_ILi8EEEEEENS2_IJNS2_IJNS3_ILi64EEESA_EEES4_NS3_ILi1024EEEEEEEEDaRKT_RKT0_RKT1_RKT2_ENKUlRKT_RKT0_E_clIS6_S4_EEDaSX_S10_) ;  /* 0xfffdfea000007944 */ /* 0x022fea0003c3ffff */
[----:B-----5:R2:W-:Y:S01]  /*2d000*/  STL.64 [R1+0x770], R2 ;  /* 0x0007700201007387 */ /* 0x0205e20000100a00 */
[----:B------:R-:W-:Y:S01]  /*2d010*/  IMAD.MOV.U32 R59, RZ, RZ, R23 ;  /* 0x000000ffff3b7224 */ /* 0x000fe200078e0017 */
[----:B------:R-:W-:Y:S02]  /*2d020*/  MOV R66, R22 ;  /* 0x0000001600427202 */ /* 0x000fe40000000f00 */
[----:B------:R-:W-:Y:S02]  /*2d030*/  MOV R4, 0x2d050 ;  /* 0x0002d05000047802 */ /* 0x000fe40000000f00 */
[----:B-12---:R-:W-:Y:S05]  /*2d040*/  CALL.REL.NOINC `($_ZN7cutlass13device_kernelIN5flash19enable_sm80_to_sm89INS1_16FlashAttnBwdSm80INS1_25CollectiveMainloopBwdSm80ILi2ELi2EN4cute5tupleIJNS5_1CILi128EEES8_NS7_ILi64EEEEEENS_10bfloat16_tEfNS_4arch4Sm80ELb1ELb0ELb1ELb1ELb0ELb0ELb0ELb0ELi2ELi4ELi4ELi4ELb0EEENS1_24CollectiveEpilogueBwdGQAISA_fSD_Li256ELb1ELb0EEENS1_25SingleTileBwdLPTSchedulerILb1ELi128ELb0EEEEEEEEEvNT_6ParamsE$_ZN4cute3eso3ESOILb0ELb0EJNS_5tupleIJiNS_1CILi512EEEEEENS2_IJiiEEENS3_ILi1024EEEEEC2ERKS5_RKS6_RKS7_) ;  /* 0xfffd905000007944 */ /* 0x006fea0003c3ffff */
[----:B------:R2:W5:Y:S04]  /*2d050*/  LDL R5, [R1+0x760] ;  /* 0x0007600001057983 */ /* 0x0005680000100800 */
[----:B-1----:R2:W5:Y:S01]  /*2d060*/  LDL.64 R2, [R1+0x758] ;  /* 0x0007580001027983 */ /* 0x0025620000100a00 */
[----:B------:R-:W-:Y:S02]  /*2d070*/  MOV R59, R23 ;  /* 0x00000017003b7202 */ /* 0x000fe40000000f00 */
[----:B------:R-:W-:-:S02]  /*2d080*/  MOV R6, 0x2d0a0 ;  /* 0x0002d0a000067802 */ /* 0x000fc40000000f00 */
[----:B--2--5:R-:W-:Y:S05]  /*2d090*/  CALL.REL.NOINC `($_ZN7cutlass13device_kernelIN5flash19enable_sm80_to_sm89INS1_16FlashAttnBwdSm80INS1_25CollectiveMainloopBwdSm80ILi2ELi2EN4cute5tupleIJNS5_1CILi128EEES8_NS7_ILi64EEEEEENS_10bfloat16_tEfNS_4arch4Sm80ELb1ELb0ELb1ELb1ELb0ELb0ELb0ELb0ELi2ELi4ELi4ELi4ELb0EEENS1_24CollectiveEpilogueBwdGQAISA_fSD_Li256ELb1ELb0EEENS1_25SingleTileBwdLPTSchedulerILb1ELi128ELb0EEEEEEEEEvNT_6ParamsE$_ZN4cute5tupleIJNS0_IJNS0_IJNS_1CILi2EEES2_EEES3_NS1_ILi8EEEEEENS0_IJNS0_IJiNS1_ILi512EEEEEENS0_IJiiEEENS1_ILi1024EEEEEEEEC2ERKS5_RKSA_) ;  /* 0xfffdd96000007944 */ /* 0x024fea0003c3ffff */
        /* <DEDUP_REMOVED lines=9> */
[----:B-1---5:R-:W-:Y:S05]  /*2d130*/  CALL.REL.NOINC `($_ZN7cutlass13device_kernelIN5flash19enable_sm80_to_sm89INS1_16FlashAttnBwdSm80INS1_25CollectiveMainloopBwdSm80ILi2ELi2EN4cute5tupleIJNS5_1CILi128EEES8_NS7_ILi64EEEEEENS_10bfloat16_tEfNS_4arch4Sm80ELb1ELb0ELb1ELb1ELb0ELb0ELb0ELb0ELi2ELi4ELi4ELi4ELb0EEENS1_24CollectiveEpilogueBwdGQAISA_fSD_Li256ELb1ELb0EEENS1_25SingleTileBwdLPTSchedulerILb1ELi128ELb0EEEEEEEEEvNT_6ParamsE$_ZN4cute3eso3ESOILb0ELb0EJNS_6LayoutINS_5tupleIJNS3_IJNS_1CILi2EEES5_EEES6_NS4_ILi8EEEEEENS3_IJNS3_IJiNS4_ILi512EEEEEENS3_IJiiEEENS4_ILi1024EEEEEEEEjEEC2ERKSE_RKj) ;  /* 0xfffd932000007944 */ /* 0x022fea0003c3ffff */
[----:B------:R-:W2:Y:S04]  /*2d140*/  LDL.64 R16, [R1+0x760] ;  /* 0x0007600001107983 */ /* 0x000ea80000100a00 */
[----:B-1----:R1:W5:Y:S01]  /*2d150*/  LDL.64 R4, [R1+0x758] ;  /* 0x0007580001047983 */ /* 0x0023620000100a00 */
[----:B------:R-:W-:Y:S02]  /*2d160*/  MOV R9, R23 ;  /* 0x0000001700097202 */ /* 0x000fe40000000f00 */
[----:B------:R-:W-:Y:S01]  /*2d170*/  MOV R8, 0x2d1a0 ;  /* 0x0002d1a000087802 */ /* 0x000fe20000000f00 */
[----:B--2---:R-:W-:-:S04]  /*2d180*/  IMAD.WIDE.U32 R2, R17, 0x2, R48 ;  /* 0x0000000211027825 */ /* 0x004fc800078e0030 */
[----:B-1---5:R-:W-:Y:S05]  /*2d190*/  CALL.REL.NOINC `($_ZN7cutlass13device_kernelIN5flash19enable_sm80_to_sm89INS1_16FlashAttnBwdSm80INS1_25CollectiveMainloopBwdSm80ILi2ELi2EN4cute5tupleIJNS5_1CILi128EEES8_NS7_ILi64EEEEEENS_10bfloat16_tEfNS_4arch4Sm80ELb1ELb0ELb1ELb1ELb0ELb0ELb0ELb0ELi2ELi4ELi4ELi4ELb0EEENS1_24CollectiveEpilogueBwdGQAISA_fSD_Li256ELb1ELb0EEENS1_25SingleTileBwdLPTSchedulerILb1ELi128ELb0EEEEEEEEEvNT_6ParamsE$_ZN4cute8smem_ptrIPN7cutlass10bfloat16_tEECI1NS_12iter_adaptorIS3_S4_EEES3_) ;  /* 0xfffde16000007944 */ /* 0x022fea0003c3ffff */
[----:B-1----:R-:W2:Y:S01]  /*2d1a0*/  LDL.64 R2, [R1+0x758] ;  /* 0x0007580001027983 */ /* 0x002ea20000100a00 */
[----:B------:R-:W-:Y:S01]  /*2d1b0*/  IMAD.MOV.U32 R59, RZ, RZ, R23 ;  /* 0x000000ffff3b7224 */ /* 0x000fe200078e0017 */
[----:B------:R-:W-:-:S02]  /*2d1c0*/  MOV R66, R22 ;  /* 0x0000001600427202 */ /* 0x000fc40000000f00 */
[----:B------:R-:W-:Y:S01]  /*2d1d0*/  MOV R6, 0x2d200 ;  /* 0x0002d20000067802 */ /* 0x000fe20000000f00 */
[----:B--2---:R1:W-:Y:S04]  /*2d1e0*/  STL.64 [R1+0x770], R2 ;  /* 0x0007700201007387 */ /* 0x0043e80000100a00 */
[----:B-1----:R-:W-:Y:S05]  /*2d1f0*/  CALL.REL.NOINC `($_ZN7cutlass13device_kernelIN5flash19enable_sm80_to_sm89INS1_16FlashAttnBwdSm80INS1_25CollectiveMainloopBwdSm80ILi2ELi2EN4cute5tupleIJNS5_1CILi128EEES8_NS7_ILi64EEEEEENS_10bfloat16_tEfNS_4arch4Sm80ELb1ELb0ELb1ELb1ELb0ELb0ELb0ELb0ELi2ELi4ELi4ELi4ELb0EEENS1_24CollectiveEpilogueBwdGQAISA_fSD_Li256ELb1ELb0EEENS1_25SingleTileBwdLPTSchedulerILb1ELi128ELb0EEEEEEEEEvNT_6ParamsE$_ZN4cute3eso3ESOILb0ELb0EJNS_6LayoutINS_5tupleIJNS3_IJNS_1CILi2EEES5_EEES6_NS4_ILi8EEEEEENS3_IJNS3_IJiNS4_ILi512EEEEEENS3_IJiiEEENS4_ILi1024EEEEEEEENS_10ViewEngineINS_8smem_ptrIPN7cutlass10bfloat16_tEEEEEEEC2ERKSE_RKSL_) ;  /* 0xfffd91d000007944 */ /* 0x002fea0003c3ffff */
[----:B-1----:R1:W5:Y:S04]  /*2d200*/  LDL R5, [R1+0x75c] ;  /* 0x00075c0001057983 */ /* 0x0023680000100800 */
[----:B------:R1:W5:Y:S01]  /*2d210*/  LDL R3, [R1+0x760] ;  /* 0x0007600001037983 */ /* 0x0003620000100800 */
[----:B------:R-:W-:-:S03]  /*2d220*/  MOV R4, 0x2d240 ;  /* 0x0002d24000047802 */ /* 0x000fc60000000f00 */
[----:B-1---5:R-:W-:Y:S05]  /*2d230*/  CALL.REL.NOINC `($_ZN7cutlass13device_kernelIN5flash19enable_sm80_to_sm89INS1_16FlashAttnBwdSm80INS1_25CollectiveMainloopBwdSm80ILi2ELi2EN4cute5tupleIJNS5_1CILi128EEES8_NS7_ILi64EEEEEENS_10bfloat16_tEfNS_4arch4Sm80ELb1ELb0ELb1ELb1ELb0ELb0ELb0ELb0ELi2ELi4ELi4ELi4ELb0EEENS1_24CollectiveEpilogueBwdGQAISA_fSD_Li256ELb1ELb0EEENS1_25SingleTileBwdLPTSchedulerILb1ELi128ELb0EEEEEEEEEvNT_6ParamsE$_ZZN4cute4takeILi1ELi3ENS_5tupleIJNS1_IJiNS_1CILi512EEEEEENS1_IJiiEEENS2_ILi1024EEEEEEEEDaRKT1_ENKUlDpRKT_E_clIJS5_S6_EEEDaSE_) ;  /* 0xfffdf85000007944 */ /* 0x022fea0003c3ffff */
[----:B------:R-:W-:Y:S02]  /*2d240*/  MOV R4, 0x2d260 ;  /* 0x0002d26000047802 */ /* 0x000fe40000000f00 */
[----:B-1---5:R-:W-:Y:S05]  /*2d250*/  CALL.REL.NOINC `($_ZN7cutlass13device_kernelIN5flash19enable_sm80_to_sm89INS1_16FlashAttnBwdSm80INS1_25CollectiveMainloopBwdSm80ILi2ELi2EN4cute5tupleIJNS5_1CILi128EEES8_NS7_ILi64EEEEEENS_10bfloat16_tEfNS_4arch4Sm80ELb1ELb0ELb1ELb1ELb0ELb0ELb0ELb0ELi2ELi4ELi4ELi4ELb0EEENS1_24CollectiveEpilogueBwdGQAISA_fSD_Li256ELb1ELb0EEENS1_25SingleTileBwdLPTSchedulerILb1ELi128ELb0EEEEEEEEEvNT_6ParamsE$_ZZN4cute16flatten_to_tupleINS_5tupleIJNS1_IJiiEEENS_1CILi1024EEEEEEEEDaRKT_ENKUlRKT_E_clIS2_EEDaSB_) ;  /* 0xfffdf34000007944 */ /* 0x022fea0003c3ffff */
[----:B------:R1:W-:Y:S01]  /*2d260*/  STL [R14], R2 ;  /* 0x000000020e007387 */ /* 0x0003e20000100800 */
[----:B------:R-:W-:Y:S02]  /*2d270*/  MOV R59, R56 ;  /* 0x00000038003b7202 */ /* 0x000fe40000000f00 */
[----:B------:R-:W-:Y:S01]  /*2d280*/  MOV R4, 0x2d2b0 ;  /* 0x0002d2b000047802 */ /* 0x000fe20000000f00 */
[----:B------:R1:W-:Y:S04]  /*2d290*/  STL [R14+0x4], R3 ;  /* 0x000004030e007387 */ /* 0x0003e80000100800 */
[----:B-1----:R-:W-:Y:S05]  /*2d2a0*/  CALL.REL.NOINC `($_ZN7cutlass13device_kernelIN5flash19enable_sm80_to_sm89INS1_16FlashAttnBwdSm80INS1_25CollectiveMainloopBwdSm80ILi2ELi2EN4cute5tupleIJNS5_1CILi128EEES8_NS7_ILi64EEEEEENS_10bfloat16_tEfNS_4arch4Sm80ELb1ELb0ELb1ELb1ELb0ELb0ELb0ELb0ELi2ELi4ELi4ELi4ELb0EEENS1_24CollectiveEpilogueBwdGQAISA_fSD_Li256ELb1ELb0EEENS1_25SingleTileBwdLPTSchedulerILb1ELi128ELb0EEEEEEEEEvNT_6ParamsE$_ZZN4cute12filter_tupleINS_5tupleIJNS1_IJiiEEENS_1CILi1024EEEEEEZNS_16flatten_to_tupleIS5_EEDaRKT_EUlRKT_E_EEDaS9_OT0_ENKUlDpSC_E_clIJS2_NS1_IJS4_EEEEEEDaSG_) ;  /* 0xfffde3b000007944 */ /* 0x002fea0003c3ffff */
        /* <DEDUP_REMOVED lines=25> */
[----:B-1----:R2:W5:Y:S01]  /*2d440*/  LD.E R3, [R10.64] ;  /* 0x000000040a037980 */ /* 0x002562000c101900 */
[----:B------:R-:W-:-:S03]  /*2d450*/  MOV R4, 0x2d470 ;  /* 0x0002d47000047802 */ /* 0x000fc60000000f00 */
[----:B--2--5:R-:W-:Y:S05]  /*2d460*/  CALL.REL.NOINC `($_ZN7cutlass13device_kernelIN5flash19enable_sm80_to_sm89INS1_16FlashAttnBwdSm80INS1_25CollectiveMainloopBwdSm80ILi2ELi2EN4cute5tupleIJNS5_1CILi128EEES8_NS7_ILi64EEEEEENS_10bfloat16_tEfNS_4arch4Sm80ELb1ELb0ELb1ELb1ELb0ELb0ELb0ELb0ELi2ELi4ELi4ELi4ELb0EEENS1_24CollectiveEpilogueBwdGQAISA_fSD_Li256ELb1ELb0EEENS1_25SingleTileBwdLPTSchedulerILb1ELi128ELb0EEEEEEEEEvNT_6ParamsE$_ZZN4cute5sliceINS_5tupleIJNS_10UnderscoreES2_S2_iEEENS1_IJNS1_IJNS_1CILi1EEENS4_ILi0EEEEEEiNS4_ILi1024EEENS4_ILi8192EEEEEEEEDaRKT_RKT0_ENKUlRKT_RKT0_E_clIS2_iEEDaSJ_SM_) ;  /* 0xfffdf7e000007944 */ /* 0x024fea0003c3ffff */
[----:B------:R-:W-:Y:S02]  /*2d470*/  MOV R4, 0x2d490 ;  /* 0x0002d49000047802 */ /* 0x000fe40000000f00 */
[----:B-1---5:R-:W-:Y:S05]  /*2d480*/  CALL.REL.NOINC `($_ZN7cutlass13device_kernelIN5flash19enable_sm80_to_sm89INS1_16FlashAttnBwdSm80INS1_25CollectiveMainloopBwdSm80ILi2ELi2EN4cute5tupleIJNS5_1CILi128EEES8_NS7_ILi64EEEEEENS_10bfloat16_tEfNS_4arch4Sm80ELb1ELb0ELb1ELb1ELb0ELb0ELb0ELb0ELi2ELi4ELi4ELi4ELb0EEENS1_24CollectiveEpilogueBwdGQAISA_fSD_Li256ELb1ELb0EEENS1_25SingleTileBwdLPTSchedulerILb1ELi128ELb0EEEEEEEEEvNT_6ParamsE$_ZZN4cute12filter_tupleINS_5tupleIJNS_10UnderscoreES2_S2_iEEENS1_IJNS1_IJNS_1CILi1EEENS4_ILi0EEEEEEiNS4_ILi1024EEENS4_ILi8192EEEEEEZNS_5sliceIS3_SA_EEDaRKT_RKT0_EUlRKT_RKT0_E_EEDaSE_SH_OT1_ENKUlDpSK_E_clIJNS1_IJS7_EEENS1_IJiEEENS1_IJS8_EEENS1_IJEEEEEEDaSR_) ;  /* 0xfffde42000007944 */ /* 0x022fea0003c3ffff */
[----:B------:R-:W-:Y:S02]  /*2d490*/  MOV R4, 0x2d4b0 ;  /* 0x0002d4b000047802 */ /* 0x000fe40000000f00 */
[----:B-1---5:R-:W-:Y:S05]  /*2d4a0*/  CALL.REL.NOINC `($_ZN7cutlass13device_kernelIN5flash19enable_sm80_to_sm89INS1_16FlashAttnBwdSm80INS1_25CollectiveMainloopBwdSm80ILi2ELi2EN4cute5tupleIJNS5_1CILi128EEES8_NS7_ILi64EEEEEENS_10bfloat16_tEfNS_4arch4Sm80ELb1ELb0ELb1ELb1ELb0ELb0ELb0ELb0ELi2ELi4ELi4ELi4ELb0EEENS1_24CollectiveEpilogueBwdGQAISA_fSD_Li256ELb1ELb0EEENS1_25SingleTileBwdLPTSchedulerILb1ELi128ELb0EEEEEEEEEvNT_6ParamsE$_ZN4cute5tupleIJNS0_IJNS0_IJNS_1CILi8EEENS1_ILi1EEEEEENS1_ILi2EEES2_EEENS0_IJNS0_IJS3_NS1_ILi0EEEEEEiNS1_ILi1024EEEEEEEEC2ERKS6_RKSA_) ;  /* 0xfffdd70000007944 */ /* 0x022fea0003c3ffff */
[----:B------:R1:W5:Y:S01]  /*2d4b0*/  LDL R2, [R1+0x758] ;  /* 0x0007580001027983 */ /* 0x0003620000100800 */
[----:B------:R-:W-:Y:S02]  /*2d4c0*/  SHF.L.U32 R6, R5, 0xd, RZ ;  /* 0x0000000d05067819 */ /* 0x000fe400000006ff */
[----:B------:R-:W-:-:S03]  /*2d4d0*/  MOV R4, 0x2d500 ;  /* 0x0002d50000047802 */ /* 0x000fc60000000f00 */
[----:B------:R1:W-:Y:S04]  /*2d4e0*/  STL [R1+0x11e0], R6 ;  /* 0x0011e00601007387 */ /* 0x0003e80000100800 */
[----:B-1---5:R-:W-:Y:S05]  /*2d4f0*/  CALL.REL.NOINC `($_ZN7cutlass13device_kernelIN5flash19enable_sm80_to_sm89INS1_16FlashAttnBwdSm80INS1_25CollectiveMainloopBwdSm80ILi2ELi2EN4cute5tupleIJNS5_1CILi128EEES8_NS7_ILi64EEEEEENS_10bfloat16_tEfNS_4arch4Sm80ELb1ELb0ELb1ELb1ELb0ELb0ELb0ELb0ELi2ELi4ELi4ELi4ELb0EEENS1_24CollectiveEpilogueBwdGQAISA_fSD_Li256ELb1ELb0EEENS1_25SingleTileBwdLPTSchedulerILb1ELi128ELb0EEEEEEEEEvNT_6ParamsE$_ZN4cute3eso3ESOILb0ELb0EJNS_6LayoutINS_5tupleIJNS3_IJNS_1CILi8EEENS4_ILi1EEEEEENS4_ILi2EEES5_EEENS3_IJNS3_IJS6_NS4_ILi0EEEEEEiNS4_ILi1024EEEEEEEEiEEC2ERKSE_RKi) ;  /* 0xfffd951000007944 */ /* 0x022fea0003c3ffff */
[----:B------:R-:W-:Y:S01]  /*2d500*/  ULDC.64 UR4, c[0x0][0x118] ;  /* 0x0000460000047ab9 */ /* 0x000fe20000000a00 */
[----:B-1----:R-:W2:Y:S04]  /*2d510*/  LDL.64 R4, [R1+0x758] ;  /* 0x0007580001047983 */ /* 0x002ea80000100a00 */
[----:B------:R-:W2:Y:S01]  /*2d520*/  LD.E.64 R2, [R10.64+0x8] ;  /* 0x000008040a027980 */ /* 0x000ea2000c101b00 */
[----:B------:R-:W-:Y:S02]  /*2d530*/  MOV R9, R23 ;  /* 0x0000001700097202 */ /* 0x000fe40000000f00 */
[----:B------:R-:W-:Y:S01]  /*2d540*/  MOV R8, 0x2d570 ;  /* 0x0002d57000087802 */ /* 0x000fe20000000f00 */
[----:B--2---:R-:W-:-:S04]  /*2d550*/  IMAD.WIDE R2, R5, 0x2, R2 ;  /* 0x0000000205027825 */ /* 0x004fc800078e0202 */
[----:B------:R-:W-:Y:S05]  /*2d560*/  CALL.REL.NOINC `($_ZN7cutlass13device_kernelIN5flash19enable_sm80_to_sm89INS1_16FlashAttnBwdSm80INS1_25CollectiveMainloopBwdSm80ILi2ELi2EN4cute5tupleIJNS5_1CILi128EEES8_NS7_ILi64EEEEEENS_10bfloat16_tEfNS_4arch4Sm80ELb1ELb0ELb1ELb1ELb0ELb0ELb0ELb0ELi2ELi4ELi4ELi4ELb0EEENS1_24CollectiveEpilogueBwdGQAISA_fSD_Li256ELb1ELb0EEENS1_25SingleTileBwdLPTSchedulerILb1ELi128ELb0EEEEEEEEEvNT_6ParamsE$_ZN4cute8smem_ptrIPN7cutlass10bfloat16_tEECI1NS_12iter_adaptorIS3_S4_EEES3_) ;  /* 0xfffddd9000007944 */ /* 0x000fea0003c3ffff */
[----:B-1----:R-:W2:Y:S01]  /*2d570*/  LDL.64 R2, [R1+0x758] ;  /* 0x0007580001027983 */ /* 0x002ea20000100a00 */
[----:B------:R-:W-:-:S02]  /*2d580*/  MOV R6, R4 ;  /* 0x0000000400067202 */ /* 0x000fc40000000f00 */
[----:B------:R-:W-:Y:S01]  /*2d590*/  MOV R4, 0x2d5c0 ;  /* 0x0002d5c000047802 */ /* 0x000fe20000000f00 */
[----:B--2---:R1:W-:Y:S04]  /*2d5a0*/  STL.64 [R1+0x770], R2 ;  /* 0x0007700201007387 */ /* 0x0043e80000100a00 */
[----:B-1----:R-:W-:Y:S05]  /*2d5b0*/  CALL.REL.NOINC `($_ZN7cutlass13device_kernelIN5flash19enable_sm80_to_sm89INS1_16FlashAttnBwdSm80INS1_25CollectiveMainloopBwdSm80ILi2ELi2EN4cute5tupleIJNS5_1CILi128EEES8_NS7_ILi64EEEEEENS_10bfloat16_tEfNS_4arch4Sm80ELb1ELb0ELb1ELb1ELb0ELb0ELb0ELb0ELi2ELi4ELi4ELi4ELb0EEENS1_24CollectiveEpilogueBwdGQAISA_fSD_Li256ELb1ELb0EEENS1_25SingleTileBwdLPTSchedulerILb1ELi128ELb0EEEEEEEEEvNT_6ParamsE$_ZN4cute3eso3ESOILb0ELb0EJNS_6LayoutINS_5tupleIJNS3_IJNS_1CILi8EEENS4_ILi1EEEEEENS4_ILi2EEES5_EEENS3_IJNS3_IJS6_NS4_ILi0EEEEEEiNS4_ILi1024EEEEEEEENS_10ViewEngineINS_8smem_ptrIPN7cutlass10bfloat16_tEEEEEEEC2ERKSE_RKSL_) ;  /* 0xfffd93e000007944 */ /* 0x002fea0003c3ffff */
[----:B-1----:R-:W2:Y:S01]  /*2d5c0*/  LDL.64 R2, [R24+0xe0] ;  /* 0x0000e00018027983 */ /* 0x002ea20000100a00 */
[----:B------:R-:W-:-:S03]  /*2d5d0*/  ULDC.64 UR4, c[0x0][0x118] ;  /* 0x0000460000047ab9 */ /* 0x000fc60000000a00 */
[----:B------:R1:W5:Y:S04]  /*2d5e0*/  LDL R41, [R1+0x758] ;  /* 0x0007580001297983 */ /* 0x0003680000100800 */
[----:B------:R1:W5:Y:S04]  /*2d5f0*/  LDL.64 R54, [R1+0x760] ;  /* 0x0007600001367983 */ /* 0x0003680000100a00 */
[----:B------:R1:W5:Y:S04]  /*2d600*/  LDL.64 R10, [R24+0xc8] ;  /* 0x0000c800180a7983 */ /* 0x0003680000100a00 */
[----:B--2---:R-:W5:Y:S01]  /*2d610*/  LD.E.64 R2, [R2.64] ;  /* 0x0000000402027980 */ /* 0x004f62000c101b00 */
[----:B------:R-:W-:-:S03]  /*2d620*/  MOV R6, 0x2d640 ;  /* 0x0002d64000067802 */ /* 0x000fc60000000f00 */
[----:B-1---5:R-:W-:Y:S05]  /*2d630*/  CALL.REL.NOINC `($_ZN7cutlass13device_kernelIN5flash19enable_sm80_to_sm89INS1_16FlashAttnBwdSm80INS1_25CollectiveMainloopBwdSm80ILi2ELi2EN4cute5tupleIJNS5_1CILi128EEES8_NS7_ILi64EEEEEENS_10bfloat16_tEfNS_4arch4Sm80ELb1ELb0ELb1ELb1ELb0ELb0ELb0ELb0ELi2ELi4ELi4ELi4ELb0EEENS1_24CollectiveEpilogueBwdGQAISA_fSD_Li256ELb1ELb0EEENS1_25SingleTileBwdLPTSchedulerILb1ELi128ELb0EEEEEEEEEvNT_6ParamsE$_ZN4cute3eso3ESOILb1ELb0EJNS_14ComposedLayoutINS_7SwizzleILi3ELi3ELi3EEENS_1CILi0EEENS_6LayoutINS_5tupleIJNS8_IJNS8_IJNS5_ILi4EEENS5_ILi8EEEEEENS8_IJS9_NS5_ILi1EEEEEEEEENS8_IJNS8_IJNS5_ILi2EEESF_SF_EEENS8_IJSF_SA_EEEEEEEEENS8_IJNS8_IJNS8_IJNS5_ILi128EEESC_EEENS8_IJNS5_ILi16EEES6_EEEEEENS8_IJNS8_IJNS5_ILi64EEESA_NS5_ILi512EEEEEENS8_IJNS5_ILi8192EEENS5_ILi1024EEEEEEEEEEEEEEEENS_10ViewEngineINS_8smem_ptrIPN7cutlass10bfloat16_tEEEEEEEC2ERKSY_RKS15_) ;  /* 0xfffda28000007944 */ /* 0x022fea0003c3ffff */
        /* <DEDUP_REMOVED lines=29> */
[----:B-12--5:R-:W-:Y:S05]  /*2d810*/  CALL.REL.NOINC `($_ZN7cutlass13device_kernelIN5flash19enable_sm80_to_sm89INS1_16FlashAttnBwdSm80INS1_25CollectiveMainloopBwdSm80ILi2ELi2EN4cute5tupleIJNS5_1CILi128EEES8_NS7_ILi64EEEEEENS_10bfloat16_tEfNS_4arch4Sm80ELb1ELb0ELb1ELb1ELb0ELb0ELb0ELb0ELi2ELi4ELi4ELi4ELb0EEENS1_24CollectiveEpilogueBwdGQAISA_fSD_Li256ELb1ELb0EEENS1_25SingleTileBwdLPTSchedulerILb1ELi128ELb0EEEEEEEEEvNT_6ParamsE$_ZZN4cute7idx2crdINS_5tupleIJiiNS_1CILi0EEEEEENS1_IJNS1_IJNS2_ILi4EEENS2_ILi8EEEEEES5_NS2_ILi1EEEEEEEEDaRKT_RKT0_ENKUlRKT_RKT0_E_clIiS7_EEDaSI_SL_) ;  /* 0xfffe1f9000007944 */ /* 0x026fea0003c3ffff */
[----:B------:R-:W-:Y:S02]  /*2d820*/  MOV R2, 0x2d840 ;  /* 0x0002d84000027802 */ /* 0x000fe40000000f00 */
[----:B-1----:R-:W-:Y:S05]  /*2d830*/  CALL.REL.NOINC `($_ZN7cutlass13device_kernelIN5flash19enable_sm80_to_sm89INS1_16FlashAttnBwdSm80INS1_25CollectiveMainloopBwdSm80ILi2ELi2EN4cute5tupleIJNS5_1CILi128EEES8_NS7_ILi64EEEEEENS_10bfloat16_tEfNS_4arch4Sm80ELb1ELb0ELb1ELb1ELb0ELb0ELb0ELb0ELi2ELi4ELi4ELi4ELb0EEENS1_24CollectiveEpilogueBwdGQAISA_fSD_Li256ELb1ELb0EEENS1_25SingleTileBwdLPTSchedulerILb1ELi128ELb0EEEEEEEEEvNT_6ParamsE$_ZZN4cute7idx2crdINS_5tupleIJiiNS_1CILi0EEEEEENS1_IJNS1_IJNS2_ILi4EEENS2_ILi8EEEEEES5_NS2_ILi1EEEEEEEEDaRKT_RKT0_ENKUlRKT_RKT0_E_clIiS5_EEDaSI_SL_) ;  /* 0xfffe1f4000007944 */ /* 0x002fea0003c3ffff */
[----:B------:R1:W-:Y:S01]  /*2d840*/  STL [R14], R6 ;  /* 0x000000060e007387 */ /* 0x0003e20000100800 */
[----:B------:R-:W-:Y:S02]  /*2d850*/  MOV R2, R56 ;  /* 0x0000003800027202 */ /* 0x000fe40000000f00 */
[----:B------:R-:W-:-:S02]  /*2d860*/  MOV R70, 0x2d880 ;  /* 0x0002d88000467802 */ /* 0x000fc40000000f00 */
[----:B-1----:R-:W-:Y:S05]  /*2d870*/  CALL.REL.NOINC `($_ZN7cutlass13device_kernelIN5flash19enable_sm80_to_sm89INS1_16FlashAttnBwdSm80INS1_25CollectiveMainloopBwdSm80ILi2ELi2EN4cute5tupleIJNS5_1CILi128EEES8_NS7_ILi64EEEEEENS_10bfloat16_tEfNS_4arch4Sm80ELb1ELb0ELb1ELb1ELb0ELb0ELb0ELb0ELi2ELi4ELi4ELi4ELb0EEENS1_24CollectiveEpilogueBwdGQAISA_fSD_Li256ELb1ELb0EEENS1_25SingleTileBwdLPTSchedulerILb1ELi128ELb0EEEEEEEEEvNT_6ParamsE$_ZZN4cute9transformINS_5tupleIJiiNS_1CILi0EEEEEENS1_IJNS1_IJNS2_ILi4EEENS2_ILi8EEEEEES5_NS2_ILi1EEEEEEZNS_7idx2crdIS4_S9_EEDaRKT_RKT0_EUlRKT_RKT0_E_EEDaSD_SG_OT1_ENKUlDpSJ_E_clIJNS1_IJiiEEEiS3_EEEDaSQ_) ;  /* 0xfffe267000007944 */ /* 0x002fea0003c3ffff */
[----:B------:R-:W-:Y:S02]  /*2d880*/  MOV R6, 0x2d8a0 ;  /* 0x0002d8a000067802 */ /* 0x000fe40000000f00 */
[----:B--2--5:R-:W-:Y:S05]  /*2d890*/  CALL.REL.NOINC `($_ZN7cutlass13device_kernelIN5flash19enable_sm80_to_sm89INS1_16FlashAttnBwdSm80INS1_25CollectiveMainloopBwdSm80ILi2ELi2EN4cute5tupleIJNS5_1CILi128EEES8_NS7_ILi64EEEEEENS_10bfloat16_tEfNS_4arch4Sm80ELb1ELb0ELb1ELb1ELb0ELb0ELb0ELb0ELi2ELi4ELi4ELi4ELb0EEENS1_24CollectiveEpilogueBwdGQAISA_fSD_Li256ELb1ELb0EEENS1_25SingleTileBwdLPTSchedulerILb1ELi128ELb0EEEEEEEEEvNT_6ParamsE$_ZZN4cute13to_mixed_bitsINS_5tupleIJNS1_IJNS_1CILi4EEENS2_ILi8EEEEEES3_NS2_ILi1EEEEEENS1_IJNS1_IJNS2_ILi128EEENS2_ILi0EEEEEENS2_ILi16EEES9_EEENS1_IJNS1_IJiiEEEiS9_EEEEEDaRKT_RKT0_RKT1_ENKUlRKT_RKT0_RKT1_E_clIS5_SA_SD_EEDaSQ_ST_SW_) ;  /* 0xfffde9c000007944 */ /* 0x024fea0003c3ffff */
[----:B------:R-:W-:Y:S02]  /*2d8a0*/  MOV R6, 0x2d8c0 ;  /* 0x0002d8c000067802 */ /* 0x000fe40000000f00 */
[----:B------:R-:W-:Y:S05]  /*2d8b0*/  CALL.REL.NOINC `($_ZN7cutlass13device_kernelIN5flash19enable_sm80_to_sm89INS1_16FlashAttnBwdSm80INS1_25CollectiveMainloopBwdSm80ILi2ELi2EN4cute5tupleIJNS5_1CILi128EEES8_NS7_ILi64EEEEEENS_10bfloat16_tEfNS_4arch4Sm80ELb1ELb0ELb1ELb1ELb0ELb0ELb0ELb0ELi2ELi4ELi4ELi4ELb0EEENS1_24CollectiveEpilogueBwdGQAISA_fSD_Li256ELb1ELb0EEENS1_25SingleTileBwdLPTSchedulerILb1ELi128ELb0EEEEEEEEEvNT_6ParamsE$_ZZN4cute13to_mixed_bitsINS_5tupleIJNS1_IJNS_1CILi4EEENS2_ILi8EEEEEES3_NS2_ILi1EEEEEENS1_IJNS1_IJNS2_ILi128EEENS2_ILi0EEEEEENS2_ILi16EEES9_EEENS1_IJNS1_IJiiEEEiS9_EEEEEDaRKT_RKT0_RKT1_ENKUlRKT_RKT0_RKT1_E_clIS3_SB_iEEDaSQ_ST_SW_) ;  /* 0xfffde95000007944 */ /* 0x000fea0003c3ffff */
[----:B------:R-:W-:Y:S02]  /*2d8c0*/  MOV R5, R2 ;  /* 0x0000000200057202 */ /* 0x000fe40000000f00 */
[----:B------:R-:W-:-:S02]  /*2d8d0*/  MOV R2, 0x2d8f0 ;  /* 0x0002d8f000027802 */ /* 0x000fc40000000f00 */
[----:B------:R-:W-:Y:S05]  /*2d8e0*/  CALL.REL.NOINC `($_ZN7cutlass13device_kernelIN5flash19enable_sm80_to_sm89INS1_16FlashAttnBwdSm80INS1_25CollectiveMainloopBwdSm80ILi2ELi2EN4cute5tupleIJNS5_1CILi128EEES8_NS7_ILi64EEEEEENS_10bfloat16_tEfNS_4arch4Sm80ELb1ELb0ELb1ELb1ELb0ELb0ELb0ELb0ELi2ELi4ELi4ELi4ELb0EEENS1_24CollectiveEpilogueBwdGQAISA_fSD_Li256ELb1ELb0EEENS1_25SingleTileBwdLPTSchedulerILb1ELi128ELb0EEEEEEEEEvNT_6ParamsE$_ZZN4cute13to_mixed_bitsINS_5tupleIJNS1_IJNS_1CILi4EEENS2_ILi8EEEEEES3_NS2_ILi1EEEEEENS1_IJNS1_IJNS2_ILi128EEENS2_ILi0EEEEEENS2_ILi16EEES9_EEENS1_IJNS1_IJiiEEEiS9_EEEEEDaRKT_RKT0_RKT1_ENKUlDpRKT_E_clIJNS_9MixedBitsILj0ELj384EEENSU_ILj0ELj48EEENS2_ILj0EEEEEEDaSR_) ;  /* 0xfffde8d000007944 */ /* 0x000fea0003c3ffff */
[----:B------:R-:W-:Y:S02]  /*2d8f0*/  SHF.R.S32.HI R5, RZ, 0x1f, R4 ;  /* 0x0000001fff057819 */ /* 0x000fe40000011404 */
[----:B------:R-:W-:-:S02]  /*2d900*/  LOP3.LUT R3, R3, 0x1b0, RZ, 0xc0, !PT ;  /* 0x000001b003037812 */ /* 0x000fc400078ec0ff */
[----:B------:R-:W-:Y:S02]  /*2d910*/  LEA.HI R5, R5, R4, RZ, 0x2 ;  /* 0x0000000405057211 */ /* 0x000fe400078f10ff */
[----:B------:R-:W-:Y:S02]  /*2d920*/  MOV R4, 0x2d960 ;  /* 0x0002d96000047802 */ /* 0x000fe40000000f00 */
[----:B------:R-:W-:-:S05]  /*2d930*/  SHF.R.S32.HI R2, RZ, 0x2, R5 ;  /* 0x00000002ff027819 */ /* 0x000fca0000011405 */
[----:B------:R1:W-:Y:S02]  /*2d940*/  STL [R1+0x77c], R2 ;  /* 0x00077c0201007387 */ /* 0x0003e40000100800 */
[----:B-1----:R-:W-:Y:S05]  /*2d950*/  CALL.REL.NOINC `($_ZN7cutlass13device_kernelIN5flash19enable_sm80_to_sm89INS1_16FlashAttnBwdSm80INS1_25CollectiveMainloopBwdSm80ILi2ELi2EN4cute5tupleIJNS5_1CILi128EEES8_NS7_ILi64EEEEEENS_10bfloat16_tEfNS_4arch4Sm80ELb1ELb0ELb1ELb1ELb0ELb0ELb0ELb0ELi2ELi4ELi4ELi4ELb0EEENS1_24CollectiveEpilogueBwdGQAISA_fSD_Li256ELb1ELb0EEENS1_25SingleTileBwdLPTSchedulerILb1ELi128ELb0EEEEEEEEEvNT_6ParamsE$_ZN4cute5tupleIJNS_7SwizzleILi3ELi3ELi3EEENS_9MixedBitsILj0ELj432EEENS_6LayoutINS0_IJNS0_IJNS_1CILi2EEES7_S7_EEES7_NS6_ILi8EEEEEENS0_IJNS0_IJNS6_ILi64EEES9_NS6_ILi512EEEEEENS6_ILi8192EEENS6_ILi1024EEEEEEEEEEC2ERKS2_RKS4_RKSH_) ;  /* 0xfffdd78000007944 */ /* 0x002fea0003c3ffff */
[----:B-1----:R1:W5:Y:S01]  /*2d960*/  LDL R2, [R1+0x758] ;  /* 0x0007580001027983 */ /* 0x0023620000100800 */
[----:B------:R-:W-:-:S03]  /*2d970*/  MOV R4, 0x2d990 ;  /* 0x0002d99000047802 */ /* 0x000fc60000000f00 */
[----:B-1---5:R-:W-:Y:S05]  /*2d980*/  CALL.REL.NOINC `($_ZN7cutlass13device_kernelIN5flash19enable_sm80_to_sm89INS1_16FlashAttnBwdSm80INS1_25CollectiveMainloopBwdSm80ILi2ELi2EN4cute5tupleIJNS5_1CILi128EEES8_NS7_ILi64EEEEEENS_10bfloat16_tEfNS_4arch4Sm80ELb1ELb0ELb1ELb1ELb0ELb0ELb0ELb0ELi2ELi4ELi4ELi4ELb0EEENS1_24CollectiveEpilogueBwdGQAISA_fSD_Li256ELb1ELb0EEENS1_25SingleTileBwdLPTSchedulerILb1ELi128ELb0EEEEEEEEEvNT_6ParamsE$_ZN4cute3eso3ESOILb0ELb0EJNS_14ComposedLayoutINS_7SwizzleILi3ELi3ELi3EEENS_9MixedBitsILj0ELj432EEENS_6LayoutINS_5tupleIJNS8_IJNS_1CILi2EEESA_SA_EEESA_NS9_ILi8EEEEEENS8_IJNS8_IJNS9_ILi64EEESC_NS9_ILi512EEEEEENS9_ILi8192EEENS9_ILi1024EEEEEEEEEEiEEC2ERKSL_RKi) ;  /* 0xfffd846000007944 */ /* 0x022fea0003c3ffff */
[----:B-1----:R-:W2:Y:S01]  /*2d990*/  LDL.64 R4, [R1+0x758] ;  /* 0x0007580001047983 */ /* 0x002ea20000100a00 */
[----:B------:R-:W-:Y:S02]  /*2d9a0*/  MOV R9, R23 ;  /* 0x0000001700097202 */ /* 0x000fe40000000f00 */
[----:B------:R-:W-:Y:S01]  /*2d9b0*/  MOV R8, 0x2d9e0 ;  /* 0x0002d9e000087802 */ /* 0x000fe20000000f00 */
[----:B--2---:R-:W-:-:S04]  /*2d9c0*/  IMAD.WIDE R2, R5, 0x2, R16 ;  /* 0x0000000205027825 */ /* 0x004fc800078e0210 */
[----:B------:R-:W-:Y:S05]  /*2d9d0*/  CALL.REL.NOINC `($_ZN7cutlass13device_kernelIN5flash19enable_sm80_to_sm89INS1_16FlashAttnBwdSm80INS1_25CollectiveMainloopBwdSm80ILi2ELi2EN4cute5tupleIJNS5_1CILi128EEES8_NS7_ILi64EEEEEENS_10bfloat16_tEfNS_4arch4Sm80ELb1ELb0ELb1ELb1ELb0ELb0ELb0ELb0ELi2ELi4ELi4ELi4ELb0EEENS1_24CollectiveEpilogueBwdGQAISA_fSD_Li256ELb1ELb0EEENS1_25SingleTileBwdLPTSchedulerILb1ELi128ELb0EEEEEEEEEvNT_6ParamsE$_ZN4cute8smem_ptrIPN7cutlass10bfloat16_tEECI1NS_12iter_adaptorIS3_S4_EEES3_) ;  /* 0xfffdd92000007944 */ /* 0x000fea0003c3ffff */
[----:B-1----:R-:W2:Y:S01]  /*2d9e0*/  LDL.64 R2, [R1+0x758] ;  /* 0x0007580001027983 */ /* 0x002ea20000100a00 */
[----:B------:R-:W-:Y:S02]  /*2d9f0*/  MOV R6, R4 ;  /* 0x0000000400067202 */ /* 0x000fe40000000f00 */
[----:B------:R-:W-:Y:S01]  /*2da00*/  MOV R4, 0x2da30 ;  /* 0x0002da3000047802 */ /* 0x000fe20000000f00 */
[----:B--2---:R1:W-:Y:S04]  /*2da10*/  STL.64 [R1+0x770], R2 ;  /* 0x0007700201007387 */ /* 0x0043e80000100a00 */
[----:B-1----:R-:W-:Y:S05]  /*2da20*/  CALL.REL.NOINC `($_ZN7cutlass13device_kernelIN5flash19enable_sm80_to_sm89INS1_16FlashAttnBwdSm80INS1_25CollectiveMainloopBwdSm80ILi2ELi2EN4cute5tupleIJNS5_1CILi128EEES8_NS7_ILi64EEEEEENS_10bfloat16_tEfNS_4arch4Sm80ELb1ELb0ELb1ELb1ELb0ELb0ELb0ELb0ELi2ELi4ELi4ELi4ELb0EEENS1_24CollectiveEpilogueBwdGQAISA_fSD_Li256ELb1ELb0EEENS1_25SingleTileBwdLPTSchedulerILb1ELi128ELb0EEEEEEEEEvNT_6ParamsE$_ZN4cute3eso3ESOILb0ELb0EJNS_14ComposedLayoutINS_7SwizzleILi3ELi3ELi3EEENS_9MixedBitsILj0ELj432EEENS_6LayoutINS_5tupleIJNS8_IJNS_1CILi2EEESA_SA_EEESA_NS9_ILi8EEEEEENS8_IJNS8_IJNS9_ILi64EEESC_NS9_ILi512EEEEEENS9_ILi8192EEENS9_ILi1024EEEEEEEEEENS_10ViewEngineINS_8smem_ptrIPN7cutlass10bfloat16_tEEEEEEEC2ERKSL_RKSS_) ;  /* 0xfffd835000007944 */ /* 0x002fea0003c3ffff */
        /* <DEDUP_REMOVED lines=23> */
[----:B--2--5:R-:W-:Y:S05]  /*2dba0*/  CALL.REL.NOINC `($_ZN7cutlass13device_kernelIN5flash19enable_sm80_to_sm89INS1_16FlashAttnBwdSm80INS1_25CollectiveMainloopBwdSm80ILi2ELi2EN4cute5tupleIJNS5_1CILi128EEES8_NS7_ILi64EEEEEENS_10bfloat16_tEfNS_4arch4Sm80ELb1ELb0ELb1ELb1ELb0ELb0ELb0ELb0ELi2ELi4ELi4ELi4ELb0EEENS1_24CollectiveEpilogueBwdGQAISA_fSD_Li256ELb1ELb0EEENS1_25SingleTileBwdLPTSchedulerILb1ELi128ELb0EEEEEEEEEvNT_6ParamsE$_ZN4cute3eso3ESOILb1ELb0EJNS_6LayoutINS_5tupleIJNS3_IJNS_1CILi8EEENS4_ILi1EEEEEENS4_ILi2EEES5_EEENS3_IJNS3_IJS6_NS4_ILi0EEEEEENS4_ILi64EEES5_EEEEENS_10ViewEngineIPN7cutlass10bfloat16_tEEEEEC2ERKSE_RKSJ_) ;  /* 0xfffdc97000007944 */ /* 0x024fea0003c3ffff */
[----:B------:R2:W5:Y:S01]  /*2dbb0*/  LDL.64 R50, [R1+0x758] ;  /* 0x0007580001327983 */ /* 0x0005620000100a00 */
[----:B-1----:R-:W-:Y:S01]  /*2dbc0*/  IMAD.MOV.U32 R6, RZ, RZ, R46 ;  /* 0x000000ffff067224 */ /* 0x002fe200078e002e */
[----:B------:R-:W-:Y:S01]  /*2dbd0*/  MOV R3, R47 ;  /* 0x0000002f00037202 */ /* 0x000fe20000000f00 */
[----:B------:R-:W-:Y:S01]  /*2dbe0*/  IMAD.MOV.U32 R66, RZ, RZ, R23 ;  /* 0x000000ffff427224 */ /* 0x000fe200078e0017 */
[----:B------:R-:W-:Y:S02]  /*2dbf0*/  MOV R4, 0x2dc10 ;  /* 0x0002dc1000047802 */ /* 0x000fe40000000f00 */
[----:B--2--5:R-:W-:Y:S05]  /*2dc00*/  CALL.REL.NOINC `($_ZN7cutlass13device_kernelIN5flash19enable_sm80_to_sm89INS1_16FlashAttnBwdSm80INS1_25CollectiveMainloopBwdSm80ILi2ELi2EN4cute5tupleIJNS5_1CILi128EEES8_NS7_ILi64EEEEEENS_10bfloat16_tEfNS_4arch4Sm80ELb1ELb0ELb1ELb1ELb0ELb0ELb0ELb0ELi2ELi4ELi4ELi4ELb0EEENS1_24CollectiveEpilogueBwdGQAISA_fSD_Li256ELb1ELb0EEENS1_25SingleTileBwdLPTSchedulerILb1ELi128ELb0EEEEEEEEEvNT_6ParamsE$_ZN4cute3eso3ESOILb1ELb0EJNS_6LayoutINS_5tupleIJNS3_IJNS3_IJNS_1CILi4EEENS4_ILi2EEEEEENS4_ILi1EEEEEES6_NS4_ILi8EEEEEENS3_IJNS3_IJNS3_IJS8_NS4_ILi32EEEEEENS4_ILi0EEEEEENS4_ILi64EEES5_EEEEENS_10ViewEngineIPN7cutlass10bfloat16_tEEEEEC2ERKSI_RKSN_) ;  /* 0xfffdb54000007944 */ /* 0x024fea0003c3ffff */
[----:B------:R-:W-:Y:S01]  /*2dc10*/  ULDC.64 UR4, c[0x0][0x118] ;  /* 0x0000460000047ab9 */ /* 0x000fe20000000a00 */
[----:B------:R2:W5:Y:S04]  /*2dc20*/  LDL.64 R48, [R1+0x758] ;  /* 0x0007580001307983 */ /* 0x0005680000100a00 */
[----:B-1----:R2:W5:Y:S01]  /*2dc30*/  LD.E.64 R2, [R52.64] ;  /* 0x0000000434027980 */ /* 0x002562000c101b00 */
[----:B------:R-:W-:-:S02]  /*2dc40*/  MOV R9, R23 ;  /* 0x0000001700097202 */ /* 0x000fc40000000f00 */
[----:B------:R-:W-:Y:S02]  /*2dc50*/  MOV R8, 0x2dc70 ;  /* 0x0002dc7000087802 */ /* 0x000fe40000000f00 */
[----:B--2--5:R-:W-:Y:S05]  /*2dc60*/  CALL.REL.NOINC `($_ZN7cutlass13device_kernelIN5flash19enable_sm80_to_sm89INS1_16FlashAttnBwdSm80INS1_25CollectiveMainloopBwdSm80ILi2ELi2EN4cute5tupleIJNS5_1CILi128EEES8_NS7_ILi64EEEEEENS_10bfloat16_tEfNS_4arch4Sm80ELb1ELb0ELb1ELb1ELb0ELb0ELb0ELb0ELi2ELi4ELi4ELi4ELb0EEENS1_24CollectiveEpilogueBwdGQAISA_fSD_Li256ELb1ELb0EEENS1_25SingleTileBwdLPTSchedulerILb1ELi128ELb0EEEEEEEEEvNT_6ParamsE$_ZN4cute8smem_ptrIPN7cutlass10bfloat16_tEECI1NS_12iter_adaptorIS3_S4_EEES3_) ;  /* 0xfffdd69000007944 */ /* 0x024fea0003c3ffff */
[----:B-1----:R1:W5:Y:S01]  /*2dc70*/  LDL.64 R2, [R1+0x758] ;  /* 0x0007580001027983 */ /* 0x0023620000100a00 */
[----:B------:R-:W-:-:S03]  /*2dc80*/  MOV R6, 0x2dca0 ;  /* 0x0002dca000067802 */ /* 0x000fc60000000f00 */
[----:B-1---5:R-:W-:Y:S05]  /*2dc90*/  CALL.REL.NOINC `($_ZN7cutlass13device_kernelIN5flash19enable_sm80_to_sm89INS1_16FlashAttnBwdSm80INS1_25CollectiveMainloopBwdSm80ILi2ELi2EN4cute5tupleIJNS5_1CILi128EEES8_NS7_ILi64EEEEEENS_10bfloat16_tEfNS_4arch4Sm80ELb1ELb0ELb1ELb1ELb0ELb0ELb0ELb0ELi2ELi4ELi4ELi4ELb0EEENS1_24CollectiveEpilogueBwdGQAISA_fSD_Li256ELb1ELb0EEENS1_25SingleTileBwdLPTSchedulerILb1ELi128ELb0EEEEEEEEEvNT_6ParamsE$_ZN4cute3eso3ESOILb1ELb0EJNS_6LayoutINS_5tupleIJNS3_IJNS_1CILi8EEENS4_ILi1EEEEEENS4_ILi2EEEEEENS3_IJNS3_IJS6_NS4_ILi0EEEEEENS4_ILi8192EEEEEEEENS_10ViewEngineINS_8smem_ptrIPN7cutlass10bfloat16_tEEEEEEEC2ERKSE_RKSL_) ;  /* 0xfffdc6b000007944 */ /* 0x022fea0003c3ffff */
[----:B-1----:R1:W5:Y:S01]  /*2dca0*/  LDL.64 R4, [R1+0x758] ;  /* 0x0007580001047983 */ /* 0x0023620000100a00 */
[----:B------:R-:W-:Y:S01]  /*2dcb0*/  IMAD.MOV.U32 R8, RZ, RZ, R50 ;  /* 0x000000ffff087224 */ /* 0x000fe200078e0032 */
[----:B------:R-:W-:Y:S02]  /*2dcc0*/  MOV R3, R51 ;  /* 0x0000003300037202 */ /* 0x000fe40000000f00 */
[----:B------:R-:W-:Y:S02]  /*2dcd0*/  MOV R6, 0x2dcf0 ;  /* 0x0002dcf000067802 */ /* 0x000fe40000000f00 */
[----:B-1---5:R-:W-:Y:S05]  /*2dce0*/  CALL.REL.NOINC `($_ZN7cutlass13device_kernelIN5flash19enable_sm80_to_sm89INS1_16FlashAttnBwdSm80INS1_25CollectiveMainloopBwdSm80ILi2ELi2EN4cute5tupleIJNS5_1CILi128EEES8_NS7_ILi64EEEEEENS_10bfloat16_tEfNS_4arch4Sm80ELb1ELb0ELb1ELb1ELb0ELb0ELb0ELb0ELi2ELi4ELi4ELi4ELb0EEENS1_24CollectiveEpilogueBwdGQAISA_fSD_Li256ELb1ELb0EEENS1_25SingleTileBwdLPTSchedulerILb1ELi128ELb0EEEEEEEEEvNT_6ParamsE$_ZN4cute3eso3ESOILb1ELb0EJNS_6LayoutINS_5tupleIJNS3_IJNS_1CILi8EEENS4_ILi1EEEEEENS4_ILi2EEEEEENS3_IJNS3_IJS6_NS4_ILi0EEEEEENS4_ILi64EEEEEEEENS_10ViewEngineIPN7cutlass10bfloat16_tEEEEEC2ERKSE_RKSJ_) ;  /* 0xfffdc5d000007944 */ /* 0x022fea0003c3ffff */
[----:B-1----:R1:W5:Y:S01]  /*2dcf0*/  LDL.64 R2, [R1+0x758] ;  /* 0x0007580001027983 */ /* 0x0023620000100a00 */
[----:B------:R-:W-:Y:S02]  /*2dd00*/  MOV R7, R5 ;  /* 0x0000000500077202 */ /* 0x000fe40000000f00 */
[----:B------:R-:W-:Y:S02]  /*2dd10*/  MOV R6, 0x2dd30 ;  /* 0x0002dd3000067802 */ /* 0x000fe40000000f00 */
[----:B-1---5:R-:W-:Y:S05]  /*2dd20*/  CALL.REL.NOINC `($_ZN7cutlass13device_kernelIN5flash19enable_sm80_to_sm89INS1_16FlashAttnBwdSm80INS1_25CollectiveMainloopBwdSm80ILi2ELi2EN4cute5tupleIJNS5_1CILi128EEES8_NS7_ILi64EEEEEENS_10bfloat16_tEfNS_4arch4Sm80ELb1ELb0ELb1ELb1ELb0ELb0ELb0ELb0ELi2ELi4ELi4ELi4ELb0EEENS1_24CollectiveEpilogueBwdGQAISA_fSD_Li256ELb1ELb0EEENS1_25SingleTileBwdLPTSchedulerILb1ELi128ELb0EEEEEEEEEvNT_6ParamsE$_ZN4cute3eso3ESOILb1ELb0EJNS_6LayoutINS_5tupleIJNS3_IJNS_1CILi8EEENS4_ILi1EEEEEENS3_IJNS4_ILi2EEEEEEEEENS3_IJNS3_IJS6_NS4_ILi0EEEEEENS3_IJNS4_ILi8192EEEEEEEEEEENS_10ViewEngineINS_8smem_ptrIPN7cutlass10bfloat16_tEEEEEEEC2ERKSG_RKSN_) ;  /* 0xfffdc39000007944 */ /* 0x022fea0003c3ffff */
[----:B-1----:R1:W5:Y:S01]  /*2dd30*/  LDL.64 R4, [R1+0x758] ;  /* 0x0007580001047983 */ /* 0x0023620000100a00 */
[----:B------:R-:W-:Y:S02]  /*2dd40*/  MOV R8, R2 ;  /* 0x0000000200087202 */ /* 0x000fe40000000f00 */
[----:B------:R-:W-:-:S02]  /*2dd50*/  MOV R6, 0x2dd70 ;  /* 0x0002dd7000067802 */ /* 0x000fc40000000f00 */
[----:B-1---5:R-:W-:Y:S05]  /*2dd60*/  CALL.REL.NOINC `($_ZN7cutlass13device_kernelIN5flash19enable_sm80_to_sm89INS1_16FlashAttnBwdSm80INS1_25CollectiveMainloopBwdSm80ILi2ELi2EN4cute5tupleIJNS5_1CILi128EEES8_NS7_ILi64EEEEEENS_10bfloat16_tEfNS_4arch4Sm80ELb1ELb0ELb1ELb1ELb0ELb0ELb0ELb0ELi2ELi4ELi4ELi4ELb0EEENS1_24CollectiveEpilogueBwdGQAISA_fSD_Li256ELb1ELb0EEENS1_25SingleTileBwdLPTSchedulerILb1ELi128ELb0EEEEEEEEEvNT_6ParamsE$_ZN4cute3eso3ESOILb1ELb0EJNS_6LayoutINS_5tupleIJNS3_IJNS_1CILi8EEENS4_ILi1EEEEEENS3_IJNS4_ILi2EEEEEEEEENS3_IJNS3_IJS6_NS4_ILi0EEEEEENS3_IJNS4_ILi64EEEEEEEEEEENS_10ViewEngineIPN7cutlass10bfloat16_tEEEEEC2ERKSG_RKSL_) ;  /* 0xfffdc30000007944 */ /* 0x022fea0003c3ffff */
[----:B-1----:R1:W5:Y:S01]  /*2dd70*/  LDL.64 R2, [R1+0x758] ;  /* 0x0007580001027983 */ /* 0x0023620000100a00 */
[----:B------:R-:W-:-:S03]  /*2dd80*/  MOV R8, 0x2dda0 ;  /* 0x0002dda000087802 */ /* 0x000fc60000000f00 */
[----:B-1---5:R-:W-:Y:S05]  /*2dd90*/  CALL.REL.NOINC `($_ZN7cutlass13device_kernelIN5flash19enable_sm80_to_sm89INS1_16FlashAttnBwdSm80INS1_25CollectiveMainloopBwdSm80ILi2ELi2EN4cute5tupleIJNS5_1CILi128EEES8_NS7_ILi64EEEEEENS_10bfloat16_tEfNS_4arch4Sm80ELb1ELb0ELb1ELb1ELb0ELb0ELb0ELb0ELi2ELi4ELi4ELi4ELb0EEENS1_24CollectiveEpilogueBwdGQAISA_fSD_Li256ELb1ELb0EEENS1_25SingleTileBwdLPTSchedulerILb1ELi128ELb0EEEEEEEEEvNT_6ParamsE$_ZN4cute3eso3ESOILb1ELb0EJNS_6LayoutINS_5tupleIJNS3_IJNS3_IJNS_1CILi8EEENS4_ILi1EEEEEES6_EEENS3_IJNS3_IJS6_S6_EEENS4_ILi2EEEEEEEEENS3_IJNS3_IJNS3_IJS6_NS4_ILi0EEEEEESD_EEENS3_IJNS3_IJSD_SD_EEENS4_ILi64EEEEEEEEEEENS_10ViewEngineIPN7cutlass10bfloat16_tEEEEEC2ERKSK_RKSP_) ;  /* 0xfffdb4a000007944 */ /* 0x022fea0003c3ffff */
[----:B-1----:R1:W5:Y:S01]  /*2dda0*/  LDL.64 R2, [R1+0x758] ;  /* 0x0007580001027983 */ /* 0x0023620000100a00 */
[----:B------:R-:W-:-:S02]  /*2ddb0*/  MOV R7, R5 ;  /* 0x0000000500077202 */ /* 0x000fc40000000f00 */
[----:B------:R-:W-:Y:S02]  /*2ddc0*/  MOV R6, 0x2dde0 ;  /* 0x0002dde000067802 */ /* 0x000fe40000000f00 */
[----:B-1---5:R-:W-:Y:S05]  /*2ddd0*/  CALL.REL.NOINC `($_ZN7cutlass13device_kernelIN5flash19enable_sm80_to_sm89INS1_16FlashAttnBwdSm80INS1_25CollectiveMainloopBwdSm80ILi2ELi2EN4cute5tupleIJNS5_1CILi128EEES8_NS7_ILi64EEEEEENS_10bfloat16_tEfNS_4arch4Sm80ELb1ELb0ELb1ELb1ELb0ELb0ELb0ELb0ELi2ELi4ELi4ELi4ELb0EEENS1_24CollectiveEpilogueBwdGQAISA_fSD_Li256ELb1ELb0EEENS1_25SingleTileBwdLPTSchedulerILb1ELi128ELb0EEEEEEEEEvNT_6ParamsE$_ZN4cute3eso3ESOILb1ELb0EJNS_6LayoutINS_5tupleIJNS3_IJNS3_IJNS_1CILi8EEENS4_ILi1EEEEEES6_EEENS3_IJNS3_IJS6_S6_EEENS4_ILi2EEEEEEEEENS3_IJNS3_IJNS3_IJS6_NS4_ILi0EEEEEESD_EEENS3_IJNS3_IJSD_SD_EEENS4_ILi8192EEEEEEEEEEENS_10ViewEngineINS_8smem_ptrIPN7cutlass10bfloat16_tEEEEEEEC2ERKSK_RKSR_) ;  /* 0xfffdb4a000007944 */ /* 0x022fea0003c3ffff */
[----:B-1----:R1:W5:Y:S01]  /*2dde0*/  LDL.64 R4, [R1+0x758] ;  /* 0x0007580001047983 */ /* 0x0023620000100a00 */
[----:B------:R-:W-:Y:S02]  /*2ddf0*/  MOV R8, R2 ;  /* 0x0000000200087202 */ /* 0x000fe40000000f00 */
[----:B------:R-:W-:Y:S02]  /*2de00*/  MOV R6, 0x2de20 ;  /* 0x0002de2000067802 */ /* 0x000fe40000000f00 */
[----:B-1---5:R-:W-:Y:S05]  /*2de10*/  CALL.REL.NOINC `($_ZN7cutlass13device_kernelIN5flash19enable_sm80_to_sm89INS1_16FlashAttnBwdSm80INS1_25CollectiveMainloopBwdSm80ILi2ELi2EN4cute5tupleIJNS5_1CILi128EEES8_NS7_ILi64EEEEEENS_10bfloat16_tEfNS_4arch4Sm80ELb1ELb0ELb1ELb1ELb0ELb0ELb0ELb0ELi2ELi4ELi4ELi4ELb0EEENS1_24CollectiveEpilogueBwdGQAISA_fSD_Li256ELb1ELb0EEENS1_25SingleTileBwdLPTSchedulerILb1ELi128ELb0EEEEEEEEEvNT_6ParamsE$_ZN4cute3eso3ESOILb1ELb0EJNS_6LayoutINS_5tupleIJNS3_IJNS_1CILi8EEENS4_ILi1EEEEEENS4_ILi2EEEEEENS3_IJNS3_IJS6_NS4_ILi0EEEEEENS4_ILi64EEEEEEEENS_10ViewEngineIPN7cutlass10bfloat16_tEEEEEC2ERKSE_RKSJ_) ;  /* 0xfffdc4a000007944 */ /* 0x022fea0003c3ffff */
[----:B------:R2:W5:Y:S01]  /*2de20*/  LDL.64 R16, [R1+0x758] ;  /* 0x0007580001107983 */ /* 0x0005620000100a00 */
[----:B-1----:R-:W-:Y:S01]  /*2de30*/  IMAD.MOV.U32 R2, RZ, RZ, R4 ;  /* 0x000000ffff027224 */ /* 0x002fe200078e0004 */
[----:B------:R-:W-:Y:S01]  /*2de40*/  MOV R3, R5 ;  /* 0x0000000500037202 */ /* 0x000fe20000000f00 */
[----:B------:R-:W-:Y:S01]  /*2de50*/  IMAD.MOV.U32 R9, RZ, RZ, R23 ;  /* 0x000000ffff097224 */ /* 0x000fe200078e0017 */
[----:B------:R-:W-:Y:S02]  /*2de60*/  MOV R8, 0x2de80 ;  /* 0x0002de8000087802 */ /* 0x000fe40000000f00 */
[----:B--2--5:R-:W-:Y:S05]  /*2de70*/  CALL.REL.NOINC `($_ZN7cutlass13device_kernelIN5flash19enable_sm80_to_sm89INS1_16FlashAttnBwdSm80INS1_25CollectiveMainloopBwdSm80ILi2ELi2EN4cute5tupleIJNS5_1CILi128EEES8_NS7_ILi64EEEEEENS_10bfloat16_tEfNS_4arch4Sm80ELb1ELb0ELb1ELb1ELb0ELb0ELb0ELb0ELi2ELi4ELi4ELi4ELb0EEENS1_24CollectiveEpilogueBwdGQAISA_fSD_Li256ELb1ELb0EEENS1_25SingleTileBwdLPTSchedulerILb1ELi128ELb0EEEEEEEEEvNT_6ParamsE$_ZN4cute8smem_ptrIPN7cutlass10bfloat16_tEECI1NS_12iter_adaptorIS3_S4_EEES3_) ;  /* 0xfffdd48000007944 */ /* 0x024fea0003c3ffff */
[----:B-1----:R1:W5:Y:S01]  /*2de80*/  LDL.64 R2, [R1+0x758] ;  /* 0x0007580001027983 */ /* 0x0023620000100a00 */
[----:B------:R-:W-:-:S03]  /*2de90*/  MOV R6, 0x2deb0 ;  /* 0x0002deb000067802 */ /* 0x000fc60000000f00 */
[----:B-1---5:R-:W-:Y:S05]  /*2dea0*/  CALL.REL.NOINC `($_ZN7cutlass13device_kernelIN5flash19enable_sm80_to_sm89INS1_16FlashAttnBwdSm80INS1_25CollectiveMainloopBwdSm80ILi2ELi2EN4cute5tupleIJNS5_1CILi128EEES8_NS7_ILi64EEEEEENS_10bfloat16_tEfNS_4arch4Sm80ELb1ELb0ELb1ELb1ELb0ELb0ELb0ELb0ELi2ELi4ELi4ELi4ELb0EEENS1_24CollectiveEpilogueBwdGQAISA_fSD_Li256ELb1ELb0EEENS1_25SingleTileBwdLPTSchedulerILb1ELi128ELb0EEEEEEEEEvNT_6ParamsE$_ZN4cute3eso3ESOILb1ELb0EJNS_6LayoutINS_5tupleIJNS3_IJNS_1CILi8EEENS4_ILi1EEEEEENS4_ILi2EEEEEENS3_IJNS3_IJS6_NS4_ILi0EEEEEENS4_ILi8192EEEEEEEENS_10ViewEngineINS_8smem_ptrIPN7cutlass10bfloat16_tEEEEEEEC2ERKSE_RKSL_) ;  /* 0xfffdc4a000007944 */ /* 0x022fea0003c3ffff */
        /* <DEDUP_REMOVED lines=127> */
[----:B-1----:R-:W-:Y:S05]  /*2e6a0*/  CALL.REL.NOINC `($_ZN7cutlass13device_kernelIN5flash19enable_sm80_to_sm89INS1_16FlashAttnBwdSm80INS1_25CollectiveMainloopBwdSm80ILi2ELi2EN4cute5tupleIJNS5_1CILi128EEES8_NS7_ILi64EEEEEENS_10bfloat16_tEfNS_4arch4Sm80ELb1ELb0ELb1ELb1ELb0ELb0ELb0ELb0ELi2ELi4ELi4ELi4ELb0EEENS1_24CollectiveEpilogueBwdGQAISA_fSD_Li256ELb1ELb0EEENS1_25SingleTileBwdLPTSchedulerILb1ELi128ELb0EEEEEEEEEvNT_6ParamsE$_ZZN4cute5sliceINS_5tupleIJNS_10UnderscoreES2_NS_1CILi0EEEEEENS1_IJNS1_IJNS3_ILi1EEES4_EEEiNS3_ILi1024EEEEEEEEDaRKT_RKT0_ENKUlRKT_RKT0_E_clIS2_iEEDaSI_SL_) ;  /* 0xfffde4c000007944 */ /* 0x002fea0003c3ffff */
[----:B------:R-:W-:Y:S02]  /*2e6b0*/  MOV R4, 0x2e6d0 ;  /* 0x0002e6d000047802 */ /* 0x000fe40000000f00 */
[----:B-1---5:R-:W-:Y:S05]  /*2e6c0*/  CALL.REL.NOINC `($_ZN7cutlass13device_kernelIN5flash19enable_sm80_to_sm89INS1_16FlashAttnBwdSm80INS1_25CollectiveMainloopBwdSm80ILi2ELi2EN4cute5tupleIJNS5_1CILi128EEES8_NS7_ILi64EEEEEENS_10bfloat16_tEfNS_4arch4Sm80ELb1ELb0ELb1ELb1ELb0ELb0ELb0ELb0ELi2ELi4ELi4ELi4ELb0EEENS1_24CollectiveEpilogueBwdGQAISA_fSD_Li256ELb1ELb0EEENS1_25SingleTileBwdLPTSchedulerILb1ELi128ELb0EEEEEEEEEvNT_6ParamsE$_ZZN4cute12filter_tupleINS_5tupleIJNS_10UnderscoreES2_NS_1CILi0EEEEEENS1_IJNS1_IJNS3_ILi1EEES4_EEEiNS3_ILi1024EEEEEEZNS_5sliceIS5_S9_EEDaRKT_RKT0_EUlRKT_RKT0_E_EEDaSD_SG_OT1_ENKUlDpSJ_E_clIJNS1_IJS7_EEENS1_IJiEEENS1_IJEEEEEEDaSQ_) ;  /* 0xfffdd0d000007944 */ /* 0x022fea0003c3ffff */
[----:B------:R-:W-:Y:S02]  /*2e6d0*/  MOV R66, R23 ;  /* 0x0000001700427202 */ /* 0x000fe40000000f00 */
[----:B------:R-:W-:-:S02]  /*2e6e0*/  MOV R6, 0x2e700 ;  /* 0x0002e70000067802 */ /* 0x000fc40000000f00 */
[----:B-1---5:R-:W-:Y:S05]  /*2e6f0*/  CALL.REL.NOINC `($_ZN7cutlass13device_kernelIN5flash19enable_sm80_to_sm89INS1_16FlashAttnBwdSm80INS1_25CollectiveMainloopBwdSm80ILi2ELi2EN4cute5tupleIJNS5_1CILi128EEES8_NS7_ILi64EEEEEENS_10bfloat16_tEfNS_4arch4Sm80ELb1ELb0ELb1ELb1ELb0ELb0ELb0ELb0ELi2ELi4ELi4ELi4ELb0EEENS1_24CollectiveEpilogueBwdGQAISA_fSD_Li256ELb1ELb0EEENS1_25SingleTileBwdLPTSchedulerILb1ELi128ELb0EEEEEEEEEvNT_6ParamsE$_ZN4cute5tupleIJNS0_IJNS0_IJNS_1CILi8EEENS1_ILi1EEEEEENS1_ILi2EEEEEENS0_IJNS0_IJS3_NS1_ILi0EEEEEEiEEEEEC2ERKS6_RKS9_) ;  /* 0xfffdc43000007944 */ /* 0x022fea0003c3ffff */
[----:B-1----:R1:W5:Y:S01]  /*2e700*/  LDL R3, [R1+0x758] ;  /* 0x0007580001037983 */ /* 0x0023620000100800 */
[----:B------:R-:W-:-:S02]  /*2e710*/  MOV R66, R23 ;  /* 0x0000001700427202 */ /* 0x000fc40000000f00 */
[----:B------:R-:W-:Y:S02]  /*2e720*/  MOV R6, 0x2e740 ;  /* 0x0002e74000067802 */ /* 0x000fe40000000f00 */
[----:B-1---5:R-:W-:Y:S05]  /*2e730*/  CALL.REL.NOINC `($_ZN7cutlass13device_kernelIN5flash19enable_sm80_to_sm89INS1_16FlashAttnBwdSm80INS1_25CollectiveMainloopBwdSm80ILi2ELi2EN4cute5tupleIJNS5_1CILi128EEES8_NS7_ILi64EEEEEENS_10bfloat16_tEfNS_4arch4Sm80ELb1ELb0ELb1ELb1ELb0ELb0ELb0ELb0ELi2ELi4ELi4ELi4ELb0EEENS1_24CollectiveEpilogueBwdGQAISA_fSD_Li256ELb1ELb0EEENS1_25SingleTileBwdLPTSchedulerILb1ELi128ELb0EEEEEEEEEvNT_6ParamsE$_ZN4cute3eso3ESOILb0ELb1EJNS_6LayoutINS_5tupleIJNS3_IJNS_1CILi8EEENS4_ILi1EEEEEENS4_ILi2EEEEEENS3_IJNS3_IJS6_NS4_ILi0EEEEEEiEEEEESA_EEC2ERKSD_RKSA_) ;  /* 0xfffd8cd000007944 */ /* 0x022fea0003c3ffff */
[----:B------:R2:W5:Y:S01]  /*2e740*/  LDL R4, [R1+0x758] ;  /* 0x0007580001047983 */ /* 0x0005620000100800 */
[----:B------:R-:W-:Y:S01]  /*2e750*/  IMAD.MOV.U32 R9, RZ, RZ, R23 ;  /* 0x000000ffff097224 */ /* 0x000fe200078e0017 */
[----:B-1----:R-:W-:Y:S01]  /*2e760*/  MOV R2, R54 ;  /* 0x0000003600027202 */ /* 0x002fe20000000f00 */
[----:B------:R-:W-:Y:S01]  /*2e770*/  IMAD.MOV.U32 R3, RZ, RZ, R55 ;  /* 0x000000ffff037224 */ /* 0x000fe200078e0037 */
[----:B------:R-:W-:Y:S02]  /*2e780*/  MOV R8, 0x2e7a0 ;  /* 0x0002e7a000087802 */ /* 0x000fe40000000f00 */
[----:B--2--5:R-:W-:Y:S05]  /*2e790*/  CALL.REL.NOINC `($_ZN7cutlass13device_kernelIN5flash19enable_sm80_to_sm89INS1_16FlashAttnBwdSm80INS1_25CollectiveMainloopBwdSm80ILi2ELi2EN4cute5tupleIJNS5_1CILi128EEES8_NS7_ILi64EEEEEENS_10bfloat16_tEfNS_4arch4Sm80ELb1ELb0ELb1ELb1ELb0ELb0ELb0ELb0ELi2ELi4ELi4ELi4ELb0EEENS1_24CollectiveEpilogueBwdGQAISA_fSD_Li256ELb1ELb0EEENS1_25SingleTileBwdLPTSchedulerILb1ELi128ELb0EEEEEEEEEvNT_6ParamsE$_ZN4cute8smem_ptrIPN7cutlass10bfloat16_tEECI1NS_12iter_adaptorIS3_S4_EEES3_) ;  /* 0xfffdcb6000007944 */ /* 0x024fea0003c3ffff */
[----:B-1----:R-:W2:Y:S01]  /*2e7a0*/  LDL.64 R2, [R1+0x758] ;  /* 0x0007580001027983 */ /* 0x002ea20000100a00 */
[----:B------:R-:W-:Y:S01]  /*2e7b0*/  IMAD.MOV.U32 R6, RZ, RZ, R4 ;  /* 0x000000ffff067224 */ /* 0x000fe200078e0004 */
[----:B------:R-:W-:Y:S01]  /*2e7c0*/  MOV R66, R23 ;  /* 0x0000001700427202 */ /* 0x000fe20000000f00 */
[----:B------:R-:W-:Y:S01]  /*2e7d0*/  IMAD.MOV.U32 R58, RZ, RZ, R22 ;  /* 0x000000ffff3a7224 */ /* 0x000fe200078e0016 */
[----:B------:R-:W-:Y:S01]  /*2e7e0*/  MOV R4, 0x2e810 ;  /* 0x0002e81000047802 */ /* 0x000fe20000000f00 */
[----:B--2---:R1:W-:Y:S04]  /*2e7f0*/  STL.64 [R1+0x770], R2 ;  /* 0x0007700201007387 */ /* 0x0043e80000100a00 */
[----:B-1----:R-:W-:Y:S05]  /*2e800*/  CALL.REL.NOINC `($_ZN7cutlass13device_kernelIN5flash19enable_sm80_to_sm89INS1_16FlashAttnBwdSm80INS1_25CollectiveMainloopBwdSm80ILi2ELi2EN4cute5tupleIJNS5_1CILi128EEES8_NS7_ILi64EEEEEENS_10bfloat16_tEfNS_4arch4Sm80ELb1ELb0ELb1ELb1ELb0ELb0ELb0ELb0ELi2ELi4ELi4ELi4ELb0EEENS1_24CollectiveEpilogueBwdGQAISA_fSD_Li256ELb1ELb0EEENS1_25SingleTileBwdLPTSchedulerILb1ELi128ELb0EEEEEEEEEvNT_6ParamsE$_ZN4cute3eso3ESOILb0ELb0EJNS_6LayoutINS_5tupleIJNS3_IJNS_1CILi8EEENS4_ILi1EEEEEENS4_ILi2EEEEEENS3_IJNS3_IJS6_NS4_ILi0EEEEEEiEEEEENS_10ViewEngineINS_8smem_ptrIPN7cutlass10bfloat16_tEEEEEEEC2ERKSD_RKSK_) ;  /* 0xfffd7fc000007944 */ /* 0x002fea0003c3ffff */
[----:B-1----:R1:W5:Y:S04]  /*2e810*/  LDL R8, [R1+0x758] ;  /* 0x0007580001087983 */ /* 0x0023680000100800 */
[----:B------:R1:W5:Y:S01]  /*2e820*/  LDL.64 R12, [R1+0x760] ;  /* 0x00076000010c7983 */ /* 0x0003620000100a00 */
[----:B------:R-:W-:Y:S01]  /*2e830*/  IMAD.MOV.U32 R66, RZ, RZ, R23 ;  /* 0x000000ffff427224 */ /* 0x000fe200078e0017 */
[----:B------:R-:W-:Y:S01]  /*2e840*/  MOV R10, R48 ;  /* 0x00000030000a7202 */ /* 0x000fe20000000f00 */
[----:B------:R-:W-:Y:S01]  /*2e850*/  IMAD.MOV.U32 R11, RZ, RZ, R49 ;  /* 0x000000ffff0b7224 */ /* 0x000fe200078e0031 */
[----:B------:R-:W-:-:S02]  /*2e860*/  MOV R6, 0x2e880 ;  /* 0x0002e88000067802 */ /* 0x000fc40000000f00 */
[----:B-1---5:R-:W-:Y:S05]  /*2e870*/  CALL.REL.NOINC `($_ZN7cutlass13device_kernelIN5flash19enable_sm80_to_sm89INS1_16FlashAttnBwdSm80INS1_25CollectiveMainloopBwdSm80ILi2ELi2EN4cute5tupleIJNS5_1CILi128EEES8_NS7_ILi64EEEEEENS_10bfloat16_tEfNS_4arch4Sm80ELb1ELb0ELb1ELb1ELb0ELb0ELb0ELb0ELi2ELi4ELi4ELi4ELb0EEENS1_24CollectiveEpilogueBwdGQAISA_fSD_Li256ELb1ELb0EEENS1_25SingleTileBwdLPTSchedulerILb1ELi128ELb0EEEEEEEEEvNT_6ParamsE$_ZN4cute3eso3ESOILb1ELb0EJNS_6LayoutINS_5tupleIJNS3_IJNS3_IJNS_1CILi4EEENS4_ILi2EEEEEENS4_ILi1EEEEEES6_EEENS3_IJNS3_IJNS3_IJS8_NS4_ILi32EEEEEENS4_ILi0EEEEEENS4_ILi64EEEEEEEENS_10ViewEngineIPN7cutlass10bfloat16_tEEEEEC2ERKSH_RKSM_) ;  /* 0xfffda85000007944 */ /* 0x022fea0003c3ffff */
[----:B------:R2:W5:Y:S01]  /*2e880*/  LDL.64 R4, [R1+0x758] ;  /* 0x0007580001047983 */ /* 0x0005620000100a00 */
[----:B------:R-:W-:-:S02]  /*2e890*/  MOV R3, R8 ;  /* 0x0000000800037202 */ /* 0x000fc40000000f00 */
[----:B------:R-:W-:Y:S02]  /*2e8a0*/  MOV R6, 0x2e8c0 ;  /* 0x0002e8c000067802 */ /* 0x000fe40000000f00 */
[----:B-12--5:R-:W-:Y:S05]  /*2e8b0*/  CALL.REL.NOINC `($_ZN7cutlass13device_kernelIN5flash19enable_sm80_to_sm89INS1_16FlashAttnBwdSm80INS1_25CollectiveMainloopBwdSm80ILi2ELi2EN4cute5tupleIJNS5_1CILi128EEES8_NS7_ILi64EEEEEENS_10bfloat16_tEfNS_4arch4Sm80ELb1ELb0ELb1ELb1ELb0ELb0ELb0ELb0ELi2ELi4ELi4ELi4ELb0EEENS1_24CollectiveEpilogueBwdGQAISA_fSD_Li256ELb1ELb0EEENS1_25SingleTileBwdLPTSchedulerILb1ELi128ELb0EEEEEEEEEvNT_6ParamsE$_ZZN4cute4takeILi1ELi2ENS_5tupleIJNS1_IJNS_1CILi1EEENS2_ILi0EEEEEEiEEEEEDaRKT1_ENKUlDpRKT_E_clIJiEEEDaSD_) ;  /* 0xfffde01000007944 */ /* 0x026fea0003c3ffff */
[----:B------:R-:W-:Y:S02]  /*2e8c0*/  MOV R66, R23 ;  /* 0x0000001700427202 */ /* 0x000fe40000000f00 */
[----:B------:R-:W-:Y:S02]  /*2e8d0*/  MOV R6, 0x2e8f0 ;  /* 0x0002e8f000067802 */ /* 0x000fe40000000f00 */
[----:B-1---5:R-:W-:Y:S05]  /*2e8e0*/  CALL.REL.NOINC `($_ZN7cutlass13device_kernelIN5flash19enable_sm80_to_sm89INS1_16FlashAttnBwdSm80INS1_25CollectiveMainloopBwdSm80ILi2ELi2EN4cute5tupleIJNS5_1CILi128EEES8_NS7_ILi64EEEEEENS_10bfloat16_tEfNS_4arch4Sm80ELb1ELb0ELb1ELb1ELb0ELb0ELb0ELb0ELi2ELi4ELi4ELi4ELb0EEENS1_24CollectiveEpilogueBwdGQAISA_fSD_Li256ELb1ELb0EEENS1_25SingleTileBwdLPTSchedulerILb1ELi128ELb0EEEEEEEEEvNT_6ParamsE$_ZN4cute3eso3ESOILb1ELb0EJNS_5tupleIJNS_1CILi1EEENS3_ILi0EEEEEENS2_IJiEEEEEC2ERKS6_RKS7_) ;  /* 0xfffda0e000007944 */ /* 0x022fea0003c3ffff */
[----:B-1----:R1:W5:Y:S01]  /*2e8f0*/  LDL R3, [R1+0x758] ;  /* 0x0007580001037983 */ /* 0x0023620000100800 */
[----:B------:R-:W-:Y:S02]  /*2e900*/  MOV R66, R23 ;  /* 0x0000001700427202 */ /* 0x000fe40000000f00 */
[----:B------:R-:W-:Y:S02]  /*2e910*/  MOV R6, 0x2e930 ;  /* 0x0002e93000067802 */ /* 0x000fe40000000f00 */
[----:B-1---5:R-:W-:Y:S05]  /*2e920*/  CALL.REL.NOINC `($_ZN7cutlass13device_kernelIN5flash19enable_sm80_to_sm89INS1_16FlashAttnBwdSm80INS1_25CollectiveMainloopBwdSm80ILi2ELi2EN4cute5tupleIJNS5_1CILi128EEES8_NS7_ILi64EEEEEENS_10bfloat16_tEfNS_4arch4Sm80ELb1ELb0ELb1ELb1ELb0ELb0ELb0ELb0ELi2ELi4ELi4ELi4ELb0EEENS1_24CollectiveEpilogueBwdGQAISA_fSD_Li256ELb1ELb0EEENS1_25SingleTileBwdLPTSchedulerILb1ELi128ELb0EEEEEEEEEvNT_6ParamsE$_ZN4cute5tupleIJNS0_IJNS0_IJNS_1CILi8EEENS1_ILi1EEEEEENS0_IJNS1_ILi2EEEEEEEEENS0_IJNS0_IJS3_NS1_ILi0EEEEEENS0_IJiEEEEEEEEC2ERKS7_RKSB_) ;  /* 0xfffdc1c000007944 */ /* 0x022fea0003c3ffff */
[----:B------:R2:W5:Y:S01]  /*2e930*/  LDL R8, [R1+0x758] ;  /* 0x0007580001087983 */ /* 0x0005620000100800 */
[----:B------:R-:W-:Y:S01]  /*2e940*/  IMAD.MOV.U32 R66, RZ, RZ, R23 ;  /* 0x000000ffff427224 */ /* 0x000fe200078e0017 */
[----:B------:R-:W-:Y:S02]  /*2e950*/  MOV R58, R22 ;  /* 0x00000016003a7202 */ /* 0x000fe40000000f00 */
[----:B------:R2:W-:Y:S01]  /*2e960*/  STL.64 [R1+0x770], R12 ;  /* 0x0007700c01007387 */ /* 0x0005e20000100a00 */
[----:B------:R-:W-:-:S03]  /*2e970*/  MOV R6, 0x2e990 ;  /* 0x0002e99000067802 */ /* 0x000fc60000000f00 */
[----:B-12--5:R-:W-:Y:S05]  /*2e980*/  CALL.REL.NOINC `($_ZN7cutlass13device_kernelIN5flash19enable_sm80_to_sm89INS1_16FlashAttnBwdSm80INS1_25CollectiveMainloopBwdSm80ILi2ELi2EN4cute5tupleIJNS5_1CILi128EEES8_NS7_ILi64EEEEEENS_10bfloat16_tEfNS_4arch4Sm80ELb1ELb0ELb1ELb1ELb0ELb0ELb0ELb0ELi2ELi4ELi4ELi4ELb0EEENS1_24CollectiveEpilogueBwdGQAISA_fSD_Li256ELb1ELb0EEENS1_25SingleTileBwdLPTSchedulerILb1ELi128ELb0EEEEEEEEEvNT_6ParamsE$_ZN4cute3eso3ESOILb0ELb0EJNS_6LayoutINS_5tupleIJNS3_IJNS_1CILi8EEENS4_ILi1EEEEEENS3_IJNS4_ILi2EEEEEEEEENS3_IJNS3_IJS6_NS4_ILi0EEEEEENS3_IJiEEEEEEEENS_10ViewEngineINS_8smem_ptrIPN7cutlass10bfloat16_tEEEEEEEC2ERKSF_RKSM_) ;  /* 0xfffd7dd000007944 */ /* 0x026fea0003c3ffff */
[----:B-1----:R1:W5:Y:S04]  /*2e990*/  LDL R8, [R1+0x758] ;  /* 0x0007580001087983 */ /* 0x0023680000100800 */
[----:B------:R1:W5:Y:S01]  /*2e9a0*/  LDL.64 R16, [R1+0x760] ;  /* 0x0007600001107983 */ /* 0x0003620000100a00 */
[----:B------:R-:W-:-:S02]  /*2e9b0*/  MOV R66, R23 ;  /* 0x0000001700427202 */ /* 0x000fc40000000f00 */
[----:B------:R-:W-:Y:S02]  /*2e9c0*/  MOV R6, 0x2e9e0 ;  /* 0x0002e9e000067802 */ /* 0x000fe40000000f00 */
[----:B-1---5:R-:W-:Y:S05]  /*2e9d0*/  CALL.REL.NOINC `($_ZN7cutlass13device_kernelIN5flash19enable_sm80_to_sm89INS1_16FlashAttnBwdSm80INS1_25CollectiveMainloopBwdSm80ILi2ELi2EN4cute5tupleIJNS5_1CILi128EEES8_NS7_ILi64EEEEEENS_10bfloat16_tEfNS_4arch4Sm80ELb1ELb0ELb1ELb1ELb0ELb0ELb0ELb0ELi2ELi4ELi4ELi4ELb0EEENS1_24CollectiveEpilogueBwdGQAISA_fSD_Li256ELb1ELb0EEENS1_25SingleTileBwdLPTSchedulerILb1ELi128ELb0EEEEEEEEEvNT_6ParamsE$_ZN4cute3eso3ESOILb1ELb0EJNS_6LayoutINS_5tupleIJNS3_IJNS3_IJNS_1CILi4EEENS4_ILi2EEEEEENS4_ILi1EEEEEENS3_IJS6_EEEEEENS3_IJNS3_IJNS3_IJS8_NS4_ILi32EEEEEENS4_ILi0EEEEEENS3_IJNS4_ILi64EEEEEEEEEEENS_10ViewEngineIPN7cutlass10bfloat16_tEEEEEC2ERKSJ_RKSO_) ;  /* 0xfffda6b000007944 */ /* 0x022fea0003c3ffff */
[----:B-1----:R1:W5:Y:S01]  /*2e9e0*/  LDL.64 R2, [R1+0x758] ;  /* 0x0007580001027983 */ /* 0x0023620000100a00 */
[----:B------:R-:W-:Y:S02]  /*2e9f0*/  MOV R66, R23 ;  /* 0x0000001700427202 */ /* 0x000fe40000000f00 */
[----:B------:R-:W-:Y:S02]  /*2ea00*/  MOV R6, 0x2ea20 ;  /* 0x0002ea2000067802 */ /* 0x000fe40000000f00 */
[----:B-1---5:R-:W-:Y:S05]  /*2ea10*/  CALL.REL.NOINC `($_ZN7cutlass13device_kernelIN5flash19enable_sm80_to_sm89INS1_16FlashAttnBwdSm80INS1_25CollectiveMainloopBwdSm80ILi2ELi2EN4cute5tupleIJNS5_1CILi128EEES8_NS7_ILi64EEEEEENS_10bfloat16_tEfNS_4arch4Sm80ELb1ELb0ELb1ELb1ELb0ELb0ELb0ELb0ELi2ELi4ELi4ELi4ELb0EEENS1_24CollectiveEpilogueBwdGQAISA_fSD_Li256ELb1ELb0EEENS1_25SingleTileBwdLPTSchedulerILb1ELi128ELb0EEEEEEEEEvNT_6ParamsE$_ZN4cute3eso3ESOILb1ELb0EJNS_6LayoutINS_5tupleIJNS3_IJNS3_IJNS3_IJNS_1CILi4EEENS4_ILi2EEEEEENS4_ILi1EEEEEES8_EEENS3_IJNS3_IJNS3_IJS8_S8_EEES8_EEES6_EEEEEENS3_IJNS3_IJNS3_IJNS3_IJS8_NS4_ILi32EEEEEENS4_ILi0EEEEEESH_EEENS3_IJNS3_IJNS3_IJSH_SH_EEESH_EEENS4_ILi64EEEEEEEEEEENS_10ViewEngineIPN7cutlass10bfloat16_tEEEEEC2ERKSP_RKSU_) ;  /* 0xfffda56000007944 */ /* 0x022fea0003c3ffff */
[----:B------:R2:W5:Y:S01]  /*2ea20*/  LDL.64 R10, [R1+0x758] ;  /* 0x00075800010a7983 */ /* 0x0005620000100a00 */
[----:B-1----:R-:W-:Y:S01]  /*2ea30*/  IMAD.MOV.U32 R3, RZ, RZ, R8 ;  /* 0x000000ffff037224 */ /* 0x002fe200078e0008 */
[----:B------:R-:W-:Y:S02]  /*2ea40*/  MOV R66, R23 ;  /* 0x0000001700427202 */ /* 0x000fe40000000f00 */
[----:B------:R-:W-:Y:S02]  /*2ea50*/  MOV R4, 0x2ea70 ;  /* 0x0002ea7000047802 */ /* 0x000fe40000000f00 */
[----:B--2--5:R-:W-:Y:S05]  /*2ea60*/  CALL.REL.NOINC `($_ZN7cutlass13device_kernelIN5flash19enable_sm80_to_sm89INS1_16FlashAttnBwdSm80INS1_25CollectiveMainloopBwdSm80ILi2ELi2EN4cute5tupleIJNS5_1CILi128EEES8_NS7_ILi64EEEEEENS_10bfloat16_tEfNS_4arch4Sm80ELb1ELb0ELb1ELb1ELb0ELb0ELb0ELb0ELi2ELi4ELi4ELi4ELb0EEENS1_24CollectiveEpilogueBwdGQAISA_fSD_Li256ELb1ELb0EEENS1_25SingleTileBwdLPTSchedulerILb1ELi128ELb0EEEEEEEEEvNT_6ParamsE$_ZN4cute5tupleIJNS0_IJNS_1CILi2EEEEEENS0_IJiEEEEEC2ERKS3_RKS4_) ;  /* 0xfffdc30000007944 */ /* 0x024fea0003c3ffff */
[----:B-1----:R-:W2:Y:S01]  /*2ea70*/  LDL R3, [R1+0x758] ;  /* 0x0007580001037983 */ /* 0x002ea20000100800 */
[----:B------:R-:W-:Y:S02]  /*2ea80*/  MOV R2, R56 ;  /* 0x0000003800027202 */ /* 0x000fe40000000f00 */
[----:B------:R-:W-:Y:S01]  /*2ea90*/  MOV R12, 0x2eac0 ;  /* 0x0002eac0000c7802 */ /* 0x000fe20000000f00 */
[----:B--2---:R1:W-:Y:S04]  /*2eaa0*/  STL [R14], R3 ;  /* 0x000000030e007387 */ /* 0x0043e80000100800 */
[----:B-1----:R-:W-:Y:S05]  /*2eab0*/  CALL.REL.NOINC `($_ZN7cutlass13device_kernelIN5flash19enable_sm80_to_sm89INS1_16FlashAttnBwdSm80INS1_25CollectiveMainloopBwdSm80ILi2ELi2EN4cute5tupleIJNS5_1CILi128EEES8_NS7_ILi64EEEEEENS_10bfloat16_tEfNS_4arch4Sm80ELb1ELb0ELb1ELb1ELb0ELb0ELb0ELb0ELi2ELi4ELi4ELi4ELb0EEENS1_24CollectiveEpilogueBwdGQAISA_fSD_Li256ELb1ELb0EEENS1_25SingleTileBwdLPTSchedulerILb1ELi128ELb0EEEEEEEEEvNT_6ParamsE$_ZZN4cute14logical_divideINS_5tupleIJNS1_IJNS_1CILi8EEENS2_ILi1EEEEEENS1_IJNS2_ILi2EEEEEEEEENS1_IJNS1_IJS4_NS2_ILi0EEEEEENS1_IJiEEEEEENS1_IJS5_NS_6LayoutIS4_S9_EEEEEEEDaRKNSD_IT_T0_EERKT1_ENKUlRKT_RKT0_E_clINSD_IS7_SB_EESE_EEDaSQ_ST_) ;  /* 0xfffdd94000007944 */ /* 0x002fea0003c3ffff */
[----:B------:R-:W-:Y:S02]  /*2eac0*/  MOV R66, R23 ;  /* 0x0000001700427202 */ /* 0x000fe40000000f00 */
[----:B------:R-:W-:-:S02]  /*2ead0*/  MOV R4, 0x2eaf0 ;  /* 0x0002eaf000047802 */ /* 0x000fc40000000f00 */
[----:B-1---5:R-:W-:Y:S05]  /*2eae0*/  CALL.REL.NOINC `($_ZN7cutlass13device_kernelIN5flash19enable_sm80_to_sm89INS1_16FlashAttnBwdSm80INS1_25CollectiveMainloopBwdSm80ILi2ELi2EN4cute5tupleIJNS5_1CILi128EEES8_NS7_ILi64EEEEEENS_10bfloat16_tEfNS_4arch4Sm80ELb1ELb0ELb1ELb1ELb0ELb0ELb0ELb0ELi2ELi4ELi4ELi4ELb0EEENS1_24CollectiveEpilogueBwdGQAISA_fSD_Li256ELb1ELb0EEENS1_25SingleTileBwdLPTSchedulerILb1ELi128ELb0EEEEEEEEEvNT_6ParamsE$_ZN4cute3eso3ESOILb1ELb0EJNS_5tupleIJNS2_IJNS_1CILi1EEENS3_ILi0EEEEEENS2_IJS5_S5_EEEEEENS2_IJS5_iEEEEEC2ERKS8_RKS9_) ;  /* 0xfffd9a1000007944 */ /* 0x022fea0003c3ffff */
[----:B-1----:R1:W5:Y:S01]  /*2eaf0*/  LDL R3, [R1+0x758] ;  /* 0x0007580001037983 */ /* 0x0023620000100800 */
[----:B------:R-:W-:-:S02]  /*2eb00*/  MOV R66, R23 ;  /* 0x0000001700427202 */ /* 0x000fc40000000f00 */
[----:B------:R-:W-:Y:S02]  /*2eb10*/  MOV R4, 0x2eb30 ;  /* 0x0002eb3000047802 */ /* 0x000fe40000000f00 */
[----:B-1---5:R-:W-:Y:S05]  /*2eb20*/  CALL.REL.NOINC `($_ZN7cutlass13device_kernelIN5flash19enable_sm80_to_sm89INS1_16FlashAttnBwdSm80INS1_25CollectiveMainloopBwdSm80ILi2ELi2EN4cute5tupleIJNS5_1CILi128EEES8_NS7_ILi64EEEEEENS_10bfloat16_tEfNS_4arch4Sm80ELb1ELb0ELb1ELb1ELb0ELb0ELb0ELb0ELi2ELi4ELi4ELi4ELb0EEENS1_24CollectiveEpilogueBwdGQAISA_fSD_Li256ELb1ELb0EEENS1_25SingleTileBwdLPTSchedulerILb1ELi128ELb0EEEEEEEEEvNT_6ParamsE$_ZN4cute5tupleIJNS0_IJNS0_IJNS0_IJNS_1CILi8EEENS1_ILi1EEEEEENS0_IJS3_S3_EEEEEENS0_IJS3_NS1_ILi2EEEEEEEEENS0_IJNS0_IJNS0_IJS3_NS1_ILi0EEEEEENS0_IJSA_SA_EEEEEENS0_IJSA_iEEEEEEEEC2ERKS9_RKSF_) ;  /* 0xfffdbd9000007944 */ /* 0x022fea0003c3ffff */
[----:B-1----:R1:W5:Y:S01]  /*2eb30*/  LDL R3, [R1+0x758] ;  /* 0x0007580001037983 */ /* 0x0023620000100800 */
[----:B------:R-:W-:Y:S02]  /*2eb40*/  MOV R66, R23 ;  /* 0x0000001700427202 */ /* 0x000fe40000000f00 */
[----:B------:R-:W-:Y:S02]  /*2eb50*/  MOV R4, 0x2eb70 ;  /* 0x0002eb7000047802 */ /* 0x000fe40000000f00 */
[----:B-1---5:R-:W-:Y:S05]  /*2eb60*/  CALL.REL.NOINC `($_ZN7cutlass13device_kernelIN5flash19enable_sm80_to_sm89INS1_16FlashAttnBwdSm80INS1_25CollectiveMainloopBwdSm80ILi2ELi2EN4cute5tupleIJNS5_1CILi128EEES8_NS7_ILi64EEEEEENS_10bfloat16_tEfNS_4arch4Sm80ELb1ELb0ELb1ELb1ELb0ELb0ELb0ELb0ELi2ELi4ELi4ELi4ELb0EEENS1_24CollectiveEpilogueBwdGQAISA_fSD_Li256ELb1ELb0EEENS1_25SingleTileBwdLPTSchedulerILb1ELi128ELb0EEEEEEEEEvNT_6ParamsE$_ZN4cute3eso3ESOILb1ELb0EJNS_5tupleIJNS2_IJNS_1CILi1EEENS3_ILi0EEEEEENS2_IJS5_S5_EEEEEENS2_IJS5_iEEEEEC2ERKS8_RKS9_) ;  /* 0xfffd999000007944 */ /* 0x022fea0003c3ffff */
[----:B-1----:R1:W5:Y:S01]  /*2eb70*/  LDL R3, [R1+0x758] ;  /* 0x0007580001037983 */ /* 0x0023620000100800 */
[----:B------:R-:W-:Y:S02]  /*2eb80*/  MOV R66, R23 ;  /* 0x0000001700427202 */ /* 0x000fe40000000f00 */
[----:B------:R-:W-:Y:S02]  /*2eb90*/  MOV R4, 0x2ebb0 ;  /* 0x0002ebb000047802 */ /* 0x000fe40000000f00 */
[----:B-1---5:R-:W-:Y:S05]  /*2eba0*/  CALL.REL.NOINC `($_ZN7cutlass13device_kernelIN5flash19enable_sm80_to_sm89INS1_16FlashAttnBwdSm80INS1_25CollectiveMainloopBwdSm80ILi2ELi2EN4cute5tupleIJNS5_1CILi128EEES8_NS7_ILi64EEEEEENS_10bfloat16_tEfNS_4arch4Sm80ELb1ELb0ELb1ELb1ELb0ELb0ELb0ELb0ELi2ELi4ELi4ELi4ELb0EEENS1_24CollectiveEpilogueBwdGQAISA_fSD_Li256ELb1ELb0EEENS1_25SingleTileBwdLPTSchedulerILb1ELi128ELb0EEEEEEEEEvNT_6ParamsE$_ZN4cute3eso3ESOILb1ELb0EJNS_5tupleIJNS_1CILi0EEES4_EEEiEEC2ERKS5_RKi) ;  /* 0xfffd9d4000007944 */ /* 0x022fea0003c3ffff */
[----:B-1----:R1:W5:Y:S01]  /*2ebb0*/  LDL R3, [R1+0x758] ;  /* 0x0007580001037983 */ /* 0x0023620000100800 */
[----:B------:R-:W-:Y:S02]  /*2ebc0*/  MOV R66, R23 ;  /* 0x0000001700427202 */ /* 0x000fe40000000f00 */
[----:B------:R-:W-:Y:S02]  /*2ebd0*/  MOV R4, 0x2ebf0 ;  /* 0x0002ebf000047802 */ /* 0x000fe40000000f00 */
[----:B-1---5:R-:W-:Y:S05]  /*2ebe0*/  CALL.REL.NOINC `($_ZN7cutlass13device_kernelIN5flash19enable_sm80_to_sm89INS1_16FlashAttnBwdSm80INS1_25CollectiveMainloopBwdSm80ILi2ELi2EN4cute5tupleIJNS5_1CILi128EEES8_NS7_ILi64EEEEEENS_10bfloat16_tEfNS_4arch4Sm80ELb1ELb0ELb1ELb1ELb0ELb0ELb0ELb0ELi2ELi4ELi4ELi4ELb0EEENS1_24CollectiveEpilogueBwdGQAISA_fSD_Li256ELb1ELb0EEENS1_25SingleTileBwdLPTSchedulerILb1ELi128ELb0EEEEEEEEEvNT_6ParamsE$_ZN4cute3eso3ESOILb1ELb0EJNS_5tupleIJNS2_IJNS_1CILi1EEENS3_ILi0EEEEEES5_EEENS2_IJNS2_IJS5_S5_EEEiEEEEEC2ERKS7_RKS9_) ;  /* 0xfffd995000007944 */ /* 0x022fea0003c3ffff */
[----:B-1----:R1:W5:Y:S01]  /*2ebf0*/  LDL R3, [R1+0x758] ;  /* 0x0007580001037983 */ /* 0x0023620000100800 */
[----:B------:R-:W-:-:S02]  /*2ec00*/  MOV R66, R23 ;  /* 0x0000001700427202 */ /* 0x000fc40000000f00 */
[----:B------:R-:W-:Y:S02]  /*2ec10*/  MOV R4, 0x2ec30 ;  /* 0x0002ec3000047802 */ /* 0x000fe40000000f00 */
[----:B-1---5:R-:W-:Y:S05]  /*2ec20*/  CALL.REL.NOINC `($_ZN7cutlass13device_kernelIN5flash19enable_sm80_to_sm89INS1_16FlashAttnBwdSm80INS1_25CollectiveMainloopBwdSm80ILi2ELi2EN4cute5tupleIJNS5_1CILi128EEES8_NS7_ILi64EEEEEENS_10bfloat16_tEfNS_4arch4Sm80ELb1ELb0ELb1ELb1ELb0ELb0ELb0ELb0ELi2ELi4ELi4ELi4ELb0EEENS1_24CollectiveEpilogueBwdGQAISA_fSD_Li256ELb1ELb0EEENS1_25SingleTileBwdLPTSchedulerILb1ELi128ELb0EEEEEEEEEvNT_6ParamsE$_ZN4cute5tupleIJNS0_IJNS0_IJNS0_IJNS_1CILi8EEENS1_ILi1EEEEEES3_EEENS0_IJNS0_IJS3_S3_EEENS1_ILi2EEEEEEEEENS0_IJNS0_IJNS0_IJS3_NS1_ILi0EEEEEESA_EEENS0_IJNS0_IJSA_SA_EEEiEEEEEEEEC2ERKS9_RKSF_) ;  /* 0xfffdbcd000007944 */ /* 0x022fea0003c3ffff */
[----:B------:R2:W5:Y:S01]  /*2ec30*/  LDL R6, [R1+0x758] ;  /* 0x0007580001067983 */ /* 0x0005620000100800 */
[----:B------:R-:W-:Y:S01]  /*2ec40*/  IMAD.MOV.U32 R66, RZ, RZ, R23 ;  /* 0x000000ffff427224 */ /* 0x000fe200078e0017 */
[----:B------:R-:W-:Y:S02]  /*2ec50*/  MOV R58, R22 ;  /* 0x00000016003a7202 */ /* 0x000fe40000000f00 */
[----:B------:R2:W-:Y:S01]  /*2ec60*/  STL.64 [R1+0x770], R16 ;  /* 0x0007701001007387 */ /* 0x0005e20000100a00 */
[----:B------:R-:W-:-:S03]  /*2ec70*/  MOV R4, 0x2ec90 ;  /* 0x0002ec9000047802 */ /* 0x000fc60000000f00 */
[----:B-12--5:R-:W-:Y:S05]  /*2ec80*/  CALL.REL.NOINC `($_ZN7cutlass13device_kernelIN5flash19enable_sm80_to_sm89INS1_16FlashAttnBwdSm80INS1_25CollectiveMainloopBwdSm80ILi2ELi2EN4cute5tupleIJNS5_1CILi128EEES8_NS7_ILi64EEEEEENS_10bfloat16_tEfNS_4arch4Sm80ELb1ELb0ELb1ELb1ELb0ELb0ELb0ELb0ELi2ELi4ELi4ELi4ELb0EEENS1_24CollectiveEpilogueBwdGQAISA_fSD_Li256ELb1ELb0EEENS1_25SingleTileBwdLPTSchedulerILb1ELi128ELb0EEEEEEEEEvNT_6ParamsE$_ZN4cute3eso3ESOILb0ELb0EJNS_6LayoutINS_5tupleIJNS3_IJNS3_IJNS_1CILi8EEENS4_ILi1EEEEEES6_EEENS3_IJNS3_IJS6_S6_EEENS4_ILi2EEEEEEEEENS3_IJNS3_IJNS3_IJS6_NS4_ILi0EEEEEESD_EEENS3_IJNS3_IJSD_SD_EEEiEEEEEEEENS_10ViewEngineINS_8smem_ptrIPN7cutlass10bfloat16_tEEEEEEEC2ERKSJ_RKSQ_) ;  /* 0xfffd753000007944 */ /* 0x026fea0003c3ffff */
[----:B-1----:R1:W5:Y:S04]  /*2ec90*/  LDL R8, [R1+0x758] ;  /* 0x0007580001087983 */ /* 0x0023680000100800 */
[----:B------:R1:W5:Y:S01]  /*2eca0*/  LDL.64 R4, [R1+0x760] ;  /* 0x0007600001047983 */ /* 0x0003620000100a00 */
[----:B------:R-:W-:-:S02]  /*2ecb0*/  MOV R66, R23 ;  /* 0x0000001700427202 */ /* 0x000fc40000000f00 */
[----:B------:R-:W-:Y:S02]  /*2ecc0*/  MOV R6, 0x2ece0 ;  /* 0x0002ece000067802 */ /* 0x000fe40000000f00 */
[----:B-1---5:R-:W-:Y:S05]  /*2ecd0*/  CALL.REL.NOINC `($_ZN7cutlass13device_kernelIN5flash19enable_sm80_to_sm89INS1_16FlashAttnBwdSm80INS1_25CollectiveMainloopBwdSm80ILi2ELi2EN4cute5tupleIJNS5_1CILi128EEES8_NS7_ILi64EEEEEENS_10bfloat16_tEfNS_4arch4Sm80ELb1ELb0ELb1ELb1ELb0ELb0ELb0ELb0ELi2ELi4ELi4ELi4ELb0EEENS1_24CollectiveEpilogueBwdGQAISA_fSD_Li256ELb1ELb0EEENS1_25SingleTileBwdLPTSchedulerILb1ELi128ELb0EEEEEEEEEvNT_6ParamsE$_ZN4cute3eso3ESOILb1ELb0EJNS_6LayoutINS_5tupleIJNS3_IJNS3_IJNS_1CILi4EEENS4_ILi2EEEEEENS4_ILi1EEEEEES6_EEENS3_IJNS3_IJNS3_IJS8_NS4_ILi32EEEEEENS4_ILi0EEEEEENS4_ILi64EEEEEEEENS_10ViewEngineIPN7cutlass10bfloat16_tEEEEEC2ERKSH_RKSM_) ;  /* 0xfffda3f000007944 */ /* 0x022fea0003c3ffff */
[----:B------:R2:W5:Y:S01]  /*2ece0*/  LDL.64 R14, [R1+0x758] ;  /* 0x00075800010e7983 */ /* 0x0005620000100a00 */
[----:B------:R-:W-:Y:S02]  /*2ecf0*/  MOV R3, R8 ;  /* 0x0000000800037202 */ /* 0x000fe40000000f00 */
[----:B------:R-:W-:Y:S02]  /*2ed00*/  MOV R6, 0x2ed20 ;  /* 0x0002ed2000067802 */ /* 0x000fe40000000f00 */
[----:B-12--5:R-:W-:Y:S05]  /*2ed10*/  CALL.REL.NOINC `($_ZN7cutlass13device_kernelIN5flash19enable_sm80_to_sm89INS1_16FlashAttnBwdSm80INS1_25CollectiveMainloopBwdSm80ILi2ELi2EN4cute5tupleIJNS5_1CILi128EEES8_NS7_ILi64EEEEEENS_10bfloat16_tEfNS_4arch4Sm80ELb1ELb0ELb1ELb1ELb0ELb0ELb0ELb0ELi2ELi4ELi4ELi4ELb0EEENS1_24CollectiveEpilogueBwdGQAISA_fSD_Li256ELb1ELb0EEENS1_25SingleTileBwdLPTSchedulerILb1ELi128ELb0EEEEEEEEEvNT_6ParamsE$_ZZN4cute5sliceINS_5tupleIJNS1_IJNS_10UnderscoreENS_1CILi0EEEEEENS1_IJS4_S2_EEEEEENS1_IJNS1_IJNS1_IJNS3_ILi1EEES4_EEES4_EEENS1_IJNS1_IJS4_S4_EEEiEEEEEEEEDaRKT_RKT0_ENKUlRKT_RKT0_E_clIS6_SC_EEDaSM_SP_) ;  /* 0xfffddde000007944 */ /* 0x026fea0003c3ffff */
[----:B------:R-:W-:Y:S02]  /*2ed20*/  MOV R8, 0x2ed40 ;  /* 0x0002ed4000087802 */ /* 0x000fe40000000f00 */
[----:B-1----:R-:W-:Y:S05]  /*2ed30*/  CALL.REL.NOINC `($_ZN7cutlass13device_kernelIN5flash19enable_sm80_to_sm89INS1_16FlashAttnBwdSm80INS1_25CollectiveMainloopBwdSm80ILi2ELi2EN4cute5tupleIJNS5_1CILi128EEES8_NS7_ILi64EEEEEENS_10bfloat16_tEfNS_4arch4Sm80ELb1ELb0ELb1ELb1ELb0ELb0ELb0ELb0ELi2ELi4ELi4ELi4ELb0EEENS1_24CollectiveEpilogueBwdGQAISA_fSD_Li256ELb1ELb0EEENS1_25SingleTileBwdLPTSchedulerILb1ELi128ELb0EEEEEEEEEvNT_6ParamsE$_ZZN4cute12filter_tupleINS_5tupleIJNS1_IJNS_10UnderscoreENS_1CILi0EEEEEENS1_IJS4_S2_EEEEEENS1_IJNS1_IJNS1_IJNS3_ILi1EEES4_EEES4_EEENS1_IJNS1_IJS4_S4_EEEiEEEEEEZNS_5sliceIS7_SD_EEDaRKT_RKT0_EUlRKT_RKT0_E_EEDaSH_SK_OT1_ENKUlDpSN_E_clIJNS1_IJS9_EEENS1_IJiEEEEEEDaSU_) ;  /* 0xfffdc7a000007944 */ /* 0x002fea0003c3ffff */
[----:B------:R-:W-:Y:S02]  /*2ed40*/  MOV R66, R23 ;  /* 0x0000001700427202 */ /* 0x000fe40000000f00 */
[----:B------:R-:W-:Y:S02]  /*2ed50*/  MOV R6, 0x2ed70 ;  /* 0x0002ed7000067802 */ /* 0x000fe40000000f00 */
[----:B-1---5:R-:W-:Y:S05]  /*2ed60*/  CALL.REL.NOINC `($_ZN7cutlass13device_kernelIN5flash19enable_sm80_to_sm89INS1_16FlashAttnBwdSm80INS1_25CollectiveMainloopBwdSm80ILi2ELi2EN4cute5tupleIJNS5_1CILi128EEES8_NS7_ILi64EEEEEENS_10bfloat16_tEfNS_4arch4Sm80ELb1ELb0ELb1ELb1ELb0ELb0ELb0ELb0ELi2ELi4ELi4ELi4ELb0EEENS1_24CollectiveEpilogueBwdGQAISA_fSD_Li256ELb1ELb0EEENS1_25SingleTileBwdLPTSchedulerILb1ELi128ELb0EEEEEEEEEvNT_6ParamsE$_ZN4cute5tupleIJNS0_IJNS0_IJNS_1CILi8EEENS1_ILi1EEEEEENS1_ILi2EEEEEENS0_IJNS0_IJS3_NS1_ILi0EEEEEEiEEEEEC2ERKS6_RKS9_) ;  /* 0xfffdbdc000007944 */ /* 0x022fea0003c3ffff */
[----:B-1----:R1:W5:Y:S01]  /*2ed70*/  LDL R3, [R1+0x758] ;  /* 0x0007580001037983 */ /* 0x0023620000100800 */
[----:B------:R-:W-:Y:S02]  /*2ed80*/  MOV R66, R23 ;  /* 0x0000001700427202 */ /* 0x000fe40000000f00 */
[----:B------:R-:W-:Y:S02]  /*2ed90*/  MOV R6, 0x2edb0 ;  /* 0x0002edb000067802 */ /* 0x000fe40000000f00 */
[----:B-1---5:R-:W-:Y:S05]  /*2eda0*/  CALL.REL.NOINC `($_ZN7cutlass13device_kernelIN5flash19enable_sm80_to_sm89INS1_16FlashAttnBwdSm80INS1_25CollectiveMainloopBwdSm80ILi2ELi2EN4cute5tupleIJNS5_1CILi128EEES8_NS7_ILi64EEEEEENS_10bfloat16_tEfNS_4arch4Sm80ELb1ELb0ELb1ELb1ELb0ELb0ELb0ELb0ELi2ELi4ELi4ELi4ELb0EEENS1_24CollectiveEpilogueBwdGQAISA_fSD_Li256ELb1ELb0EEENS1_25SingleTileBwdLPTSchedulerILb1ELi128ELb0EEEEEEEEEvNT_6ParamsE$_ZN4cute3eso3ESOILb0ELb1EJNS_6LayoutINS_5tupleIJNS3_IJNS_1CILi8EEENS4_ILi1EEEEEENS4_ILi2EEEEEENS3_IJNS3_IJS6_NS4_ILi0EEEEEEiEEEEESA_EEC2ERKSD_RKSA_) ;  /* 0xfffd866000007944 */ /* 0x022fea0003c3ffff */
[----:B------:R2:W5:Y:S01]  /*2edb0*/  LDL R7, [R1+0x758] ;  /* 0x0007580001077983 */ /* 0x0005620000100800 */
[----:B-1----:R-:W-:Y:S01]  /*2edc0*/  IMAD.MOV.U32 R2, RZ, RZ, R4 ;  /* 0x000000ffff027224 */ /* 0x002fe200078e0004 */
[----:B------:R-:W-:Y:S01]  /*2edd0*/  MOV R3, R5 ;  /* 0x0000000500037202 */ /* 0x000fe20000000f00 */
[----:B------:R-:W-:Y:S01]  /*2ede0*/  IMAD.MOV.U32 R9, RZ, RZ, R23 ;  /* 0x000000ffff097224 */ /* 0x000fe200078e0017 */
[----:B------:R-:W-:-:S02]  /*2edf0*/  MOV R8, 0x2ee10 ;  /* 0x0002ee1000087802 */ /* 0x000fc40000000f00 */
        /* <DEDUP_REMOVED lines=8> */
[----:B------:R2:W5:Y:S04]  /*2ee80*/  LDL R16, [R1+0x758] ;  /* 0x0007580001107983 */ /* 0x0005680000100800 */
[----:B------:R2:W5:Y:S01]  /*2ee90*/  LDL.64 R58, [R1+0x760] ;  /* 0x00076000013a7983 */ /* 0x0005620000100a00 */
[----:B------:R-:W-:Y:S01]  /*2eea0*/  IMAD.MOV.U32 R2, RZ, RZ, R23 ;  /* 0x000000ffff027224 */ /* 0x000fe200078e0017 */
[----:B-1----:R-:W-:-:S02]  /*2eeb0*/  MOV R3, RZ ;  /* 0x000000ff00037202 */ /* 0x002fc40000000f00 */
[----:B------:R-:W-:Y:S02]  /*2eec0*/  MOV R10, 0x2eee0 ;  /* 0x0002eee0000a7802 */ /* 0x000fe40000000f00 */
[----:B--2--5:R-:W-:Y:S05]  /*2eed0*/  CALL.REL.NOINC `($_ZN7cutlass13device_kernelIN5flash19enable_sm80_to_sm89INS1_16FlashAttnBwdSm80INS1_25CollectiveMainloopBwdSm80ILi2ELi2EN4cute5tupleIJNS5_1CILi128EEES8_NS7_ILi64EEEEEENS_10bfloat16_tEfNS_4arch4Sm80ELb1ELb0ELb1ELb1ELb0ELb0ELb0ELb0ELi2ELi4ELi4ELi4ELb0EEENS1_24CollectiveEpilogueBwdGQAISA_fSD_Li256ELb1ELb0EEENS1_25SingleTileBwdLPTSchedulerILb1ELi128ELb0EEEEEEEEEvNT_6ParamsE$_ZN4cute3eso3ESOILb1ELb0EJNS_10UnderscoreEiEEC2ERKS2_RKi) ;  /* 0xfffd884000007944 */ /* 0x024fea0003c3ffff */
[----:B-1----:R-:W2:Y:S01]  /*2eee0*/  LDL R3, [R1+0x758] ;  /* 0x0007580001037983 */ /* 0x002ea20000100800 */
[----:B------:R-:W-:Y:S02]  /*2eef0*/  MOV R2, R23 ;  /* 0x0000001700027202 */ /* 0x000fe40000000f00 */
[----:B------:R-:W-:Y:S01]  /*2ef00*/  MOV R6, 0x2ef30 ;  /* 0x0002ef3000067802 */ /* 0x000fe20000000f00 */
[----:B--2---:R-:W-:Y:S02]  /*2ef10*/  IMAD R3, R16, R3, RZ ;  /* 0x0000000310037224 */ /* 0x004fe400078e02ff */
        /* <DEDUP_REMOVED lines=19> */
[----:B------:R-:W-:Y:S05]  /*2f050*/  CALL.REL.NOINC `($_ZN7cutlass13device_kernelIN5flash19enable_sm80_to_sm89INS1_16FlashAttnBwdSm80INS1_25CollectiveMainloopBwdSm80ILi2ELi2EN4cute5tupleIJNS5_1CILi128EEES8_NS7_ILi64EEEEEENS_10bfloat16_tEfNS_4arch4Sm80ELb1ELb0ELb1ELb1ELb0ELb0ELb0ELb0ELi2ELi4ELi4ELi4ELb0EEENS1_24CollectiveEpilogueBwdGQAISA_fSD_Li256ELb1ELb0EEENS1_25SingleTileBwdLPTSchedulerILb1ELi128ELb0EEEEEEEEEvNT_6ParamsE$_ZN4cute3eso3ESOILb1ELb0EJNS_6LayoutINS_5tupleIJNS3_IJNS3_IJNS_1CILi4EEENS4_ILi2EEEEEENS4_ILi1EEEEEEEEENS3_IJNS3_IJNS3_IJS8_NS4_ILi32EEEEEENS4_ILi0EEEEEEEEEEEiEEC2ERKSG_RKi) ;  /* 0xfffd9ff000007944 */ /* 0x000fea0003c3ffff */
[----:B-1----:R-:W2:Y:S01]  /*2f060*/  LDL R3, [R1+0x758] ;  /* 0x0007580001037983 */ /* 0x002ea20000100800 */
[----:B------:R-:W-:Y:S02]  /*2f070*/  MOV R66, R23 ;  /* 0x0000001700427202 */ /* 0x000fe40000000f00 */
[----:B------:R-:W-:Y:S01]  /*2f080*/  MOV R6, 0x2f0c0 ;  /* 0x0002f0c000067802 */ /* 0x000fe20000000f00 */
[----:B--2---:R-:W-:-:S05]  /*2f090*/  IMAD.WIDE R2, R3, 0x2, R14 ;  /* 0x0000000203027825 */ /* 0x004fca00078e020e */
[----:B------:R-:W-:Y:S02]  /*2f0a0*/  MOV R8, R2 ;  /* 0x0000000200087202 */ /* 0x000fe40000000f00 */
[----:B------:R-:W-:Y:S05]  /*2f0b0*/  CALL.REL.NOINC `($_ZN7cutlass13device_kernelIN5flash19enable_sm80_to_sm89INS1_16FlashAttnBwdSm80INS1_25CollectiveMainloopBwdSm80ILi2ELi2EN4cute5tupleIJNS5_1CILi128EEES8_NS7_ILi64EEEEEENS_10bfloat16_tEfNS_4arch4Sm80ELb1ELb0ELb1ELb1ELb0ELb0ELb0ELb0ELi2ELi4ELi4ELi4ELb0EEENS1_24CollectiveEpilogueBwdGQAISA_fSD_Li256ELb1ELb0EEENS1_25SingleTileBwdLPTSchedulerILb1ELi128ELb0EEEEEEEEEvNT_6ParamsE$_ZN4cute3eso3ESOILb1ELb0EJNS_6LayoutINS_5tupleIJNS3_IJNS3_IJNS_1CILi4EEENS4_ILi2EEEEEENS4_ILi1EEEEEEEEENS3_IJNS3_IJNS3_IJS8_NS4_ILi32EEEEEENS4_ILi0EEEEEEEEEEENS_10ViewEngineIPN7cutlass10bfloat16_tEEEEEC2ERKSG_RKSL_) ;  /* 0xfffd9f4000007944 */ /* 0x000fea0003c3ffff */
        /* <DEDUP_REMOVED lines=17> */
[----:B--2--5:R-:W-:Y:S05]  /*2f1d0*/  CALL.REL.NOINC `($_ZN7cutlass13device_kernelIN5flash19enable_sm80_to_sm89INS1_16FlashAttnBwdSm80INS1_25CollectiveMainloopBwdSm80ILi2ELi2EN4cute5tupleIJNS5_1CILi128EEES8_NS7_ILi64EEEEEENS_10bfloat16_tEfNS_4arch4Sm80ELb1ELb0ELb1ELb1ELb0ELb0ELb0ELb0ELi2ELi4ELi4ELi4ELb0EEENS1_24CollectiveEpilogueBwdGQAISA_fSD_Li256ELb1ELb0EEENS1_25SingleTileBwdLPTSchedulerILb1ELi128ELb0EEEEEEEEEvNT_6ParamsE$_ZN4cute3eso3ESOILb1ELb0EJNS_6LayoutINS_5tupleIJNS3_IJNS3_IJNS_1CILi2EEES5_EEENS4_ILi1EEEEEEEEENS3_IJNS3_IJNS3_IJS7_NS4_ILi16EEEEEENS4_ILi0EEEEEEEEEEENS_10ViewEngineIPjEEEEC2ERKSF_RKSI_) ;  /* 0xfffd9de000007944 */ /* 0x024fea0003c3ffff */
        /* <DEDUP_REMOVED lines=15> */
[----:B------:R-:W-:-:S02]  /*2f2d0*/  MOV R2, R23 ;  /* 0x0000001700027202 */ /* 0x000fc40000000f00 */
        /* <DEDUP_REMOVED lines=14> */
[----:B------:R-:W-:-:S02]  /*2f3c0*/  MOV R3, 0x1 ;  /* 0x0000000100037802 */ /* 0x000fc40000000f00 */
        /* <DEDUP_REMOVED lines=46> */
[----:B------:R-:W-:-:S02]  /*2f6b0*/  MOV R4, 0x2f6e0 ;  /* 0x0002f6e000047802 */ /* 0x000fc40000000f00 */
[----:B--2---:R-:W-:Y:S02]  /*2f6c0*/  SHF.L.U32 R3, R3, 0xa, RZ ;  /* 0x0000000a03037819 */ /* 0x004fe400000006ff */
[----:B------:R-:W-:Y:S05]  /*2f6d0*/  CALL.REL.NOINC `($_ZN7cutlass13device_kernelIN5flash19enable_sm80_to_sm89INS1_16FlashAttnBwdSm80INS1_25CollectiveMainloopBwdSm80ILi2ELi2EN4cute5tupleIJNS5_1CILi128EEES8_NS7_ILi64EEEEEENS_10bfloat16_tEfNS_4arch4Sm80ELb1ELb0ELb1ELb1ELb0ELb0ELb0ELb0ELi2ELi4ELi4ELi4ELb0EEENS1_24CollectiveEpilogueBwdGQAISA_fSD_Li256ELb1ELb0EEENS1_25SingleTileBwdLPTSchedulerILb1ELi128ELb0EEEEEEEEEvNT_6ParamsE$_ZN4cute3eso3ESOILb1ELb0EJNS_6LayoutINS_5tupleIJNS3_IJNS_1CILi8EEENS4_ILi1EEEEEENS4_ILi2EEEEEENS3_IJNS3_IJS6_NS4_ILi0EEEEEENS4_ILi8192EEEEEEEEiEEC2ERKSE_RKi) ;  /* 0xfffdacb000007944 */ /* 0x000fea0003c3ffff */
[----:B------:R-:W-:Y:S01]  /*2f6e0*/  ULDC.64 UR4, c[0x0][0x118] ;  /* 0x0000460000047ab9 */ /* 0x000fe20000000a00 */
[----:B-1----:R-:W2:Y:S04]  /*2f6f0*/  LDL R2, [R1+0x758] ;  /* 0x0007580001027983 */ /* 0x002ea80000100800 */
[----:B------:R-:W2:Y:S01]  /*2f700*/  LD.E.64 R4, [R52.64] ;  /* 0x0000000434047980 */ /* 0x000ea2000c101b00 */
[----:B------:R-:W-:Y:S02]  /*2f710*/  MOV R9, R23 ;  /* 0x0000001700097202 */ /* 0x000fe40000000f00 */
[----:B------:R-:W-:Y:S01]  /*2f720*/  MOV R8, 0x2f750 ;  /* 0x0002f75000087802 */ /* 0x000fe20000000f00 */
[----:B--2---:R-:W-:-:S04]  /*2f730*/  IMAD.WIDE R2, R2, 0x2, R4 ;  /* 0x0000000202027825 */ /* 0x004fc800078e0204 */
[----:B------:R-:W-:Y:S05]  /*2f740*/  CALL.REL.NOINC `($_ZN7cutlass13device_kernelIN5flash19enable_sm80_to_sm89INS1_16FlashAttnBwdSm80INS1_25CollectiveMainloopBwdSm80ILi2ELi2EN4cute5tupleIJNS5_1CILi128EEES8_NS7_ILi64EEEEEENS_10bfloat16_tEfNS_4arch4Sm80ELb1ELb0ELb1ELb1ELb0ELb0ELb0ELb0ELi2ELi4ELi4ELi4ELb0EEENS1_24CollectiveEpilogueBwdGQAISA_fSD_Li256ELb1ELb0EEENS1_25SingleTileBwdLPTSchedulerILb1ELi128ELb0EEEEEEEEEvNT_6ParamsE$_ZN4cute8smem_ptrIPN7cutlass10bfloat16_tEECI1NS_12iter_adaptorIS3_S4_EEES3_) ;  /* 0xfffdbbb000007944 */ /* 0x000fea0003c3ffff */
[----:B-1----:R1:W5:Y:S01]  /*2f750*/  LDL.64 R2, [R1+0x758] ;  /* 0x0007580001027983 */ /* 0x0023620000100a00 */
[----:B------:R-:W-:-:S03]  /*2f760*/  MOV R6, 0x2f780 ;  /* 0x0002f78000067802 */ /* 0x000fc60000000f00 */
[----:B-1---5:R-:W-:Y:S05]  /*2f770*/  CALL.REL.NOINC `($_ZN7cutlass13device_kernelIN5flash19enable_sm80_to_sm89INS1_16FlashAttnBwdSm80INS1_25CollectiveMainloopBwdSm80ILi2ELi2EN4cute5tupleIJNS5_1CILi128EEES8_NS7_ILi64EEEEEENS_10bfloat16_tEfNS_4arch4Sm80ELb1ELb0ELb1ELb1ELb0ELb0ELb0ELb0ELi2ELi4ELi4ELi4ELb0EEENS1_24CollectiveEpilogueBwdGQAISA_fSD_Li256ELb1ELb0EEENS1_25SingleTileBwdLPTSchedulerILb1ELi128ELb0EEEEEEEEEvNT_6ParamsE$_ZN4cute3eso3ESOILb1ELb0EJNS_6LayoutINS_5tupleIJNS3_IJNS_1CILi8EEENS4_ILi1EEEEEENS4_ILi2EEEEEENS3_IJNS3_IJS6_NS4_ILi0EEEEEENS4_ILi8192EEEEEEEENS_10ViewEngineINS_8smem_ptrIPN7cutlass10bfloat16_tEEEEEEEC2ERKSE_RKSL_) ;  /* 0xfffdabd000007944 */ /* 0x022fea0003c3ffff */
        /* <DEDUP_REMOVED lines=8> */
[----:B------:R-:W-:Y:S05]  /*2f800*/  CALL.REL.NOINC `($_ZN7cutlass13device_kernelIN5flash19enable_sm80_to_sm89INS1_16FlashAttnBwdSm80INS1_25CollectiveMainloopBwdSm80ILi2ELi2EN4cute5tupleIJNS5_1CILi128EEES8_NS7_ILi64EEEEEENS_10bfloat16_tEfNS_4arch4Sm80ELb1ELb0ELb1ELb1ELb0ELb0ELb0ELb0ELi2ELi4ELi4ELi4ELb0EEENS1_24CollectiveEpilogueBwdGQAISA_fSD_Li256ELb1ELb0EEENS1_25SingleTileBwdLPTSchedulerILb1ELi128ELb0EEEEEEEEEvNT_6ParamsE$_ZN4cute3eso3ESOILb1ELb0EJNS_6LayoutINS_5tupleIJNS3_IJNS_1CILi8EEENS4_ILi1EEEEEENS4_ILi2EEEEEENS3_IJNS3_IJS6_NS4_ILi0EEEEEENS4_ILi64EEEEEEEEiEEC2ERKSE_RKi) ;  /* 0xfffdab0000007944 */ /* 0x000fea0003c3ffff */
[----:B-1----:R-:W2:Y:S01]  /*2f810*/  LDL R3, [R1+0x758] ;  /* 0x0007580001037983 */ /* 0x002ea20000100800 */
[----:B------:R-:W-:Y:S01]  /*2f820*/  MOV R6, 0x2f860 ;  /* 0x0002f86000067802 */ /* 0x000fe20000000f00 */
[----:B--2---:R-:W-:-:S05]  /*2f830*/  IMAD.WIDE R2, R3, 0x2, R50 ;  /* 0x0000000203027825 */ /* 0x004fca00078e0232 */
[----:B------:R-:W-:Y:S02]  /*2f840*/  MOV R8, R2 ;  /* 0x0000000200087202 */ /* 0x000fe40000000f00 */
[----:B------:R-:W-:Y:S05]  /*2f850*/  CALL.REL.NOINC `($_ZN7cutlass13device_kernelIN5flash19enable_sm80_to_sm89INS1_16FlashAttnBwdSm80INS1_25CollectiveMainloopBwdSm80ILi2ELi2EN4cute5tupleIJNS5_1CILi128EEES8_NS7_ILi64EEEEEENS_10bfloat16_tEfNS_4arch4Sm80ELb1ELb0ELb1ELb1ELb0ELb0ELb0ELb0ELi2ELi4ELi4ELi4ELb0EEENS1_24CollectiveEpilogueBwdGQAISA_fSD_Li256ELb1ELb0EEENS1_25SingleTileBwdLPTSchedulerILb1ELi128ELb0EEEEEEEEEvNT_6ParamsE$_ZN4cute3eso3ESOILb1ELb0EJNS_6LayoutINS_5tupleIJNS3_IJNS_1CILi8EEENS4_ILi1EEEEEENS4_ILi2EEEEEENS3_IJNS3_IJS6_NS4_ILi0EEEEEENS4_ILi64EEEEEEEENS_10ViewEngineIPN7cutlass10bfloat16_tEEEEEC2ERKSE_RKSJ_) ;  /* 0xfffdaa6000007944 */ /* 0x000fea0003c3ffff */
[----:B-1----:R1:W5:Y:S01]  /*2f860*/  LDL.64 R2, [R1+0x758] ;  /* 0x0007580001027983 */ /* 0x0023620000100a00 */
[----:B------:R-:W-:Y:S02]  /*2f870*/  MOV R7, R5 ;  /* 0x0000000500077202 */ /* 0x000fe40000000f00 */
[----:B------:R-:W-:Y:S02]  /*2f880*/  MOV R6, 0x2f8a0 ;  /* 0x0002f8a000067802 */ /* 0x000fe40000000f00 */
[----:B-1---5:R-:W-:Y:S05]  /*2f890*/  CALL.REL.NOINC `($_ZN7cutlass13device_kernelIN5flash19enable_sm80_to_sm89INS1_16FlashAttnBwdSm80INS1_25CollectiveMainloopBwdSm80ILi2ELi2EN4cute5tupleIJNS5_1CILi128EEES8_NS7_ILi64EEEEEENS_10bfloat16_tEfNS_4arch4Sm80ELb1ELb0ELb1ELb1ELb0ELb0ELb0ELb0ELi2ELi4ELi4ELi4ELb0EEENS1_24CollectiveEpilogueBwdGQAISA_fSD_Li256ELb1ELb0EEENS1_25SingleTileBwdLPTSchedulerILb1ELi128ELb0EEEEEEEEEvNT_6ParamsE$_ZN4cute3eso3ESOILb1ELb0EJNS_6LayoutINS_5tupleIJNS3_IJNS_1CILi8EEENS4_ILi1EEEEEENS3_IJNS4_ILi2EEEEEEEEENS3_IJNS3_IJS6_NS4_ILi0EEEEEENS3_IJNS4_ILi8192EEEEEEEEEEENS_10ViewEngineINS_8smem_ptrIPN7cutlass10bfloat16_tEEEEEEEC2ERKSG_RKSN_) ;  /* 0xfffda82000007944 */ /* 0x022fea0003c3ffff */
[----:B-1----:R1:W5:Y:S01]  /*2f8a0*/  LDL.64 R4, [R1+0x758] ;  /* 0x0007580001047983 */ /* 0x0023620000100a00 */
[----:B------:R-:W-:Y:S02]  /*2f8b0*/  MOV R8, R2 ;  /* 0x0000000200087202 */ /* 0x000fe40000000f00 */
[----:B------:R-:W-:Y:S02]  /*2f8c0*/  MOV R6, 0x2f8e0 ;  /* 0x0002f8e000067802 */ /* 0x000fe40000000f00 */
[----:B-1---5:R-:W-:Y:S05]  /*2f8d0*/  CALL.REL.NOINC `($_ZN7cutlass13device_kernelIN5flash19enable_sm80_to_sm89INS1_16FlashAttnBwdSm80INS1_25CollectiveMainloopBwdSm80ILi2ELi2EN4cute5tupleIJNS5_1CILi128EEES8_NS7_ILi64EEEEEENS_10bfloat16_tEfNS_4arch4Sm80ELb1ELb0ELb1ELb1ELb0ELb0ELb0ELb0ELi2ELi4ELi4ELi4ELb0EEENS1_24CollectiveEpilogueBwdGQAISA_fSD_Li256ELb1ELb0EEENS1_25SingleTileBwdLPTSchedulerILb1ELi128ELb0EEEEEEEEEvNT_6ParamsE$_ZN4cute3eso3ESOILb1ELb0EJNS_6LayoutINS_5tupleIJNS3_IJNS_1CILi8EEENS4_ILi1EEEEEENS3_IJNS4_ILi2EEEEEEEEENS3_IJNS3_IJS6_NS4_ILi0EEEEEENS3_IJNS4_ILi64EEEEEEEEEEENS_10ViewEngineIPN7cutlass10bfloat16_tEEEEEC2ERKSG_RKSL_) ;  /* 0xfffda79000007944 */ /* 0x022fea0003c3ffff */
[----:B-1----:R1:W5:Y:S01]  /*2f8e0*/  LDL.64 R2, [R1+0x758] ;  /* 0x0007580001027983 */ /* 0x0023620000100a00 */
[----:B------:R-:W-:-:S03]  /*2f8f0*/  MOV R8, 0x2f910 ;  /* 0x0002f91000087802 */ /* 0x000fc60000000f00 */
[----:B-1---5:R-:W-:Y:S05]  /*2f900*/  CALL.REL.NOINC `($_ZN7cutlass13device_kernelIN5flash19enable_sm80_to_sm89INS1_16FlashAttnBwdSm80INS1_25CollectiveMainloopBwdSm80ILi2ELi2EN4cute5tupleIJNS5_1CILi128EEES8_NS7_ILi64EEEEEENS_10bfloat16_tEfNS_4arch4Sm80ELb1ELb0ELb1ELb1ELb0ELb0ELb0ELb0ELi2ELi4ELi4ELi4ELb0EEENS1_24CollectiveEpilogueBwdGQAISA_fSD_Li256ELb1ELb0EEENS1_25SingleTileBwdLPTSchedulerILb1ELi128ELb0EEEEEEEEEvNT_6ParamsE$_ZN4cute3eso3ESOILb1ELb0EJNS_6LayoutINS_5tupleIJNS3_IJNS3_IJNS_1CILi8EEENS4_ILi1EEEEEES6_EEENS3_IJNS3_IJS6_S6_EEENS4_ILi2EEEEEEEEENS3_IJNS3_IJNS3_IJS6_NS4_ILi0EEEEEESD_EEENS3_IJNS3_IJSD_SD_EEENS4_ILi64EEEEEEEEEEENS_10ViewEngineIPN7cutlass10bfloat16_tEEEEEC2ERKSK_RKSP_) ;  /* 0xfffd993000007944 */ /* 0x022fea0003c3ffff */
[----:B-1----:R1:W5:Y:S01]  /*2f910*/  LDL.64 R2, [R1+0x758] ;  /* 0x0007580001027983 */ /* 0x0023620000100a00 */
[----:B------:R-:W-:Y:S02]  /*2f920*/  MOV R7, R5 ;  /* 0x0000000500077202 */ /* 0x000fe40000000f00 */
[----:B------:R-:W-:-:S02]  /*2f930*/  MOV R6, 0x2f950 ;  /* 0x0002f95000067802 */ /* 0x000fc40000000f00 */
[----:B-1---5:R-:W-:Y:S05]  /*2f940*/  CALL.REL.NOINC `($_ZN7cutlass13device_kernelIN5flash19enable_sm80_to_sm89INS1_16FlashAttnBwdSm80INS1_25CollectiveMainloopBwdSm80ILi2ELi2EN4cute5tupleIJNS5_1CILi128EEES8_NS7_ILi64EEEEEENS_10bfloat16_tEfNS_4arch4Sm80ELb1ELb0ELb1ELb1ELb0ELb0ELb0ELb0ELi2ELi4ELi4ELi4ELb0EEENS1_24CollectiveEpilogueBwdGQAISA_fSD_Li256ELb1ELb0EEENS1_25SingleTileBwdLPTSchedulerILb1ELi128ELb0EEEEEEEEEvNT_6ParamsE$_ZN4cute3eso3ESOILb1ELb0EJNS_6LayoutINS_5tupleIJNS3_IJNS3_IJNS_1CILi8EEENS4_ILi1EEEEEES6_EEENS3_IJNS3_IJS6_S6_EEENS4_ILi2EEEEEEEEENS3_IJNS3_IJNS3_IJS6_NS4_ILi0EEEEEESD_EEENS3_IJNS3_IJSD_SD_EEENS4_ILi8192EEEEEEEEEEENS_10ViewEngineINS_8smem_ptrIPN7cutlass10bfloat16_tEEEEEEEC2ERKSK_RKSR_) ;  /* 0xfffd993000007944 */ /* 0x022fea0003c3ffff */
[----:B-1----:R1:W5:Y:S01]  /*2f950*/  LDL.64 R4, [R1+0x758] ;  /* 0x0007580001047983 */ /* 0x0023620000100a00 */
[----:B------:R-:W-:-:S02]  /*2f960*/  MOV R8, R2 ;  /* 0x0000000200087202 */ /* 0x000fc40000000f00 */
        /* <DEDUP_REMOVED lines=140> */
[----:B------:R2:W5:Y:S01]  /*30230*/  LDL R5, [R1+0x758] ;  /* 0x0007580001057983 */ /* 0x0005620000100800 */
[----:B-1----:R-:W-:-:S02]  /*30240*/  MOV R3, R41 ;  /* 0x0000002900037202 */ /* 0x002fc40000000f00 */
[----:B------:R-:W-:Y:S02]  /*30250*/  MOV R4, 0x30270 ;  /* 0x0003027000047802 */ /* 0x000fe40000000f00 */
[----:B--2--5:R-:W-:Y:S05]  /*30260*/  CALL.REL.NOINC `($_ZN7cutlass13device_kernelIN5flash19enable_sm80_to_sm89INS1_16FlashAttnBwdSm80INS1_25CollectiveMainloopBwdSm80ILi2ELi2EN4cute5tupleIJNS5_1CILi128EEES8_NS7_ILi64EEEEEENS_10bfloat16_tEfNS_4arch4Sm80ELb1ELb0ELb1ELb1ELb0ELb0ELb0ELb0ELi2ELi4ELi4ELi4ELb0EEENS1_24CollectiveEpilogueBwdGQAISA_fSD_Li256ELb1ELb0EEENS1_25SingleTileBwdLPTSchedulerILb1ELi128ELb0EEEEEEEEEvNT_6ParamsE$_ZZN4cute5sliceINS_5tupleIJNS_10UnderscoreES2_iEEENS1_IJNS1_IJNS_1CILi1EEENS4_ILi0EEEEEEiNS4_ILi1024EEEEEEEEDaRKT_RKT0_ENKUlRKT_RKT0_E_clIS2_iEEDaSI_SL_) ;  /* 0xfffdcad000007944 */ /* 0x024fea0003c3ffff */
[----:B------:R-:W-:Y:S02]  /*30270*/  MOV R4, 0x30290 ;  /* 0x0003029000047802 */ /* 0x000fe40000000f00 */
[----:B-1---5:R-:W-:Y:S05]  /*30280*/  CALL.REL.NOINC `($_ZN7cutlass13device_kernelIN5flash19enable_sm80_to_sm89INS1_16FlashAttnBwdSm80INS1_25CollectiveMainloopBwdSm80ILi2ELi2EN4cute5tupleIJNS5_1CILi128EEES8_NS7_ILi64EEEEEENS_10bfloat16_tEfNS_4arch4Sm80ELb1ELb0ELb1ELb1ELb0ELb0ELb0ELb0ELi2ELi4ELi4ELi4ELb0EEENS1_24CollectiveEpilogueBwdGQAISA_fSD_Li256ELb1ELb0EEENS1_25SingleTileBwdLPTSchedulerILb1ELi128ELb0EEEEEEEEEvNT_6ParamsE$_ZZN4cute12filter_tupleINS_5tupleIJNS_10UnderscoreES2_iEEENS1_IJNS1_IJNS_1CILi1EEENS4_ILi0EEEEEEiNS4_ILi1024EEEEEEZNS_5sliceIS3_S9_EEDaRKT_RKT0_EUlRKT_RKT0_E_EEDaSD_SG_OT1_ENKUlDpSJ_E_clIJNS1_IJS7_EEENS1_IJiEEENS1_IJEEEEEEDaSQ_) ;  /* 0xfffdb71000007944 */ /* 0x022fea0003c3ffff */
[----:B------:R-:W-:Y:S02]  /*30290*/  MOV R66, R23 ;  /* 0x0000001700427202 */ /* 0x000fe40000000f00 */
[----:B------:R-:W-:Y:S02]  /*302a0*/  MOV R6, 0x302c0 ;  /* 0x000302c000067802 */ /* 0x000fe40000000f00 */
[----:B-1---5:R-:W-:Y:S05]  /*302b0*/  CALL.REL.NOINC `($_ZN7cutlass13device_kernelIN5flash19enable_sm80_to_sm89INS1_16FlashAttnBwdSm80INS1_25CollectiveMainloopBwdSm80ILi2ELi2EN4cute5tupleIJNS5_1CILi128EEES8_NS7_ILi64EEEEEENS_10bfloat16_tEfNS_4arch4Sm80ELb1ELb0ELb1ELb1ELb0ELb0ELb0ELb0ELi2ELi4ELi4ELi4ELb0EEENS1_24CollectiveEpilogueBwdGQAISA_fSD_Li256ELb1ELb0EEENS1_25SingleTileBwdLPTSchedulerILb1ELi128ELb0EEEEEEEEEvNT_6ParamsE$_ZN4cute5tupleIJNS0_IJNS0_IJNS_1CILi8EEENS1_ILi1EEEEEENS1_ILi2EEEEEENS0_IJNS0_IJS3_NS1_ILi0EEEEEEiEEEEEC2ERKS6_RKS9_) ;  /* 0xfffda87000007944 */ /* 0x022fea0003c3ffff */
[----:B------:R2:W5:Y:S01]  /*302c0*/  LDL R6, [R1+0x758] ;  /* 0x0007580001067983 */ /* 0x0005620000100800 */
[----:B------:R-:W-:Y:S01]  /*302d0*/  IMAD.SHL.U32 R8, R5, 0x400, RZ ;  /* 0x0000040005087824 */ /* 0x000fe200078e00ff */
[----:B-1----:R-:W-:Y:S01]  /*302e0*/  MOV R2, R23 ;  /* 0x0000001700027202 */ /* 0x002fe20000000f00 */
[----:B------:R-:W-:Y:S01]  /*302f0*/  IMAD.MOV.U32 R60, RZ, RZ, R22 ;  /* 0x000000ffff3c7224 */ /* 0x000fe200078e0016 */
[----:B------:R-:W-:Y:S02]  /*30300*/  MOV R4, 0x30330 ;  /* 0x0003033000047802 */ /* 0x000fe40000000f00 */
[----:B------:R2:W-:Y:S04]  /*30310*/  STL [R1+0x770], R8 ;  /* 0x0007700801007387 */ /* 0x0005e80000100800 */
[----:B--2--5:R-:W-:Y:S05]  /*30320*/  CALL.REL.NOINC `($_ZN7cutlass13device_kernelIN5flash19enable_sm80_to_sm89INS1_16FlashAttnBwdSm80INS1_25CollectiveMainloopBwdSm80ILi2ELi2EN4cute5tupleIJNS5_1CILi128EEES8_NS7_ILi64EEEEEENS_10bfloat16_tEfNS_4arch4Sm80ELb1ELb0ELb1ELb1ELb0ELb0ELb0ELb0ELi2ELi4ELi4ELi4ELb0EEENS1_24CollectiveEpilogueBwdGQAISA_fSD_Li256ELb1ELb0EEENS1_25SingleTileBwdLPTSchedulerILb1ELi128ELb0EEEEEEEEEvNT_6ParamsE$_ZN4cute3eso3ESOILb0ELb0EJNS_6LayoutINS_5tupleIJNS3_IJNS_1CILi8EEENS4_ILi1EEEEEENS4_ILi2EEEEEENS3_IJNS3_IJS6_NS4_ILi0EEEEEEiEEEEEiEEC2ERKSD_RKi) ;  /* 0xfffd651000007944 */ /* 0x024fea0003c3ffff */
[----:B------:R-:W2:Y:S01]  /*30330*/  LDL.64 R4, [R1+0x758] ;  /* 0x0007580001047983 */ /* 0x000ea20000100a00 */
[----:B------:R-:W-:Y:S02]  /*30340*/  MOV R9, R23 ;  /* 0x0000001700097202 */ /* 0x000fe40000000f00 */
[----:B------:R-:W-:Y:S01]  /*30350*/  MOV R8, 0x30380 ;  /* 0x0003038000087802 */ /* 0x000fe20000000f00 */
[----:B-12---:R-:W-:-:S04]  /*30360*/  IMAD.WIDE R2, R5, 0x2, R54 ;  /* 0x0000000205027825 */ /* 0x006fc800078e0236 */
[----:B------:R-:W-:Y:S05]  /*30370*/  CALL.REL.NOINC `($_ZN7cutlass13device_kernelIN5flash19enable_sm80_to_sm89INS1_16FlashAttnBwdSm80INS1_25CollectiveMainloopBwdSm80ILi2ELi2EN4cute5tupleIJNS5_1CILi128EEES8_NS7_ILi64EEEEEENS_10bfloat16_tEfNS_4arch4Sm80ELb1ELb0ELb1ELb1ELb0ELb0ELb0ELb0ELi2ELi4ELi4ELi4ELb0EEENS1_24CollectiveEpilogueBwdGQAISA_fSD_Li256ELb1ELb0EEENS1_25SingleTileBwdLPTSchedulerILb1ELi128ELb0EEEEEEEEEvNT_6ParamsE$_ZN4cute8smem_ptrIPN7cutlass10bfloat16_tEECI1NS_12iter_adaptorIS3_S4_EEES3_) ;  /* 0xfffdaf8000007944 */ /* 0x000fea0003c3ffff */
        /* <DEDUP_REMOVED lines=10> */
[----:B-1----:R-:W-:-:S02]  /*30420*/  MOV R3, 0x1 ;  /* 0x0000000100037802 */ /* 0x002fc40000000f00 */
[----:B------:R-:W-:Y:S02]  /*30430*/  MOV R8, 0x30450 ;  /* 0x0003045000087802 */ /* 0x000fe40000000f00 */
[----:B--2--5:R-:W-:Y:S05]  /*30440*/  CALL.REL.NOINC `($_ZN7cutlass13device_kernelIN5flash19enable_sm80_to_sm89INS1_16FlashAttnBwdSm80INS1_25CollectiveMainloopBwdSm80ILi2ELi2EN4cute5tupleIJNS5_1CILi128EEES8_NS7_ILi64EEEEEENS_10bfloat16_tEfNS_4arch4Sm80ELb1ELb0ELb1ELb1ELb0ELb0ELb0ELb0ELi2ELi4ELi4ELi4ELb0EEENS1_24CollectiveEpilogueBwdGQAISA_fSD_Li256ELb1ELb0EEENS1_25SingleTileBwdLPTSchedulerILb1ELi128ELb0EEEEEEEEEvNT_6ParamsE$_ZN4cute3eso3ESOILb1ELb0EJNS_10UnderscoreES2_iEEC2ERKS2_S5_RKi) ;  /* 0xfffd729000007944 */ /* 0x024fea0003c3ffff */
[----:B-1----:R-:W2:Y:S01]  /*30450*/  LDL R3, [R1+0x758] ;  /* 0x0007580001037983 */ /* 0x002ea20000100800 */
[----:B------:R-:W-:Y:S01]  /*30460*/  IMAD.MOV.U32 R2, RZ, RZ, R23 ;  /* 0x000000ffff027224 */ /* 0x000fe200078e0017 */
[----:B------:R-:W-:Y:S02]  /*30470*/  MOV R4, 0x304a0 ;  /* 0x000304a000047802 */ /* 0x000fe40000000f00 */
[----:B--2---:R-:W-:Y:S02]  /*30480*/  SHF.L.U32 R3, R3, 0x2, RZ ;  /* 0x0000000203037819 */ /* 0x004fe400000006ff */
[----:B------:R-:W-:Y:S05]  /*30490*/  CALL.REL.NOINC `($_ZN7cutlass13device_kernelIN5flash19enable_sm80_to_sm89INS1_16FlashAttnBwdSm80INS1_25CollectiveMainloopBwdSm80ILi2ELi2EN4cute5tupleIJNS5_1CILi128EEES8_NS7_ILi64EEEEEENS_10bfloat16_tEfNS_4arch4Sm80ELb1ELb0ELb1ELb1ELb0ELb0ELb0ELb0ELi2ELi4ELi4ELi4ELb0EEENS1_24CollectiveEpilogueBwdGQAISA_fSD_Li256ELb1ELb0EEENS1_25SingleTileBwdLPTSchedulerILb1ELi128ELb0EEEEEEEEEvNT_6ParamsE$_ZN4cute3eso3ESOILb1ELb0EJNS_6LayoutINS_5tupleIJNS3_IJNS3_IJNS_1CILi4EEENS4_ILi2EEEEEENS4_ILi1EEEEEES6_EEENS3_IJNS3_IJNS3_IJS8_NS4_ILi32EEEEEENS4_ILi0EEEEEENS4_ILi64EEEEEEEEiEEC2ERKSH_RKi) ;  /* 0xfffd8c7000007944 */ /* 0x000fea0003c3ffff */
[----:B-1----:R-:W2:Y:S01]  /*304a0*/  LDL R3, [R1+0x758] ;  /* 0x0007580001037983 */ /* 0x002ea20000100800 */
[----:B------:R-:W-:Y:S02]  /*304b0*/  MOV R66, R23 ;  /* 0x0000001700427202 */ /* 0x000fe40000000f00 */
[----:B------:R-:W-:Y:S01]  /*304c0*/  MOV R6, 0x304f0 ;  /* 0x000304f000067802 */ /* 0x000fe20000000f00 */
[----:B--2---:R-:W-:-:S04]  /*304d0*/  IMAD.WIDE R10, R3, 0x2, R48 ;  /* 0x00000002030a7825 */ /* 0x004fc800078e0230 */
[----:B------:R-:W-:Y:S05]  /*304e0*/  CALL.REL.NOINC `($_ZN7cutlass13device_kernelIN5flash19enable_sm80_to_sm89INS1_16FlashAttnBwdSm80INS1_25CollectiveMainloopBwdSm80ILi2ELi2EN4cute5tupleIJNS5_1CILi128EEES8_NS7_ILi64EEEEEENS_10bfloat16_tEfNS_4arch4Sm80ELb1ELb0ELb1ELb1ELb0ELb0ELb0ELb0ELi2ELi4ELi4ELi4ELb0EEENS1_24CollectiveEpilogueBwdGQAISA_fSD_Li256ELb1ELb0EEENS1_25SingleTileBwdLPTSchedulerILb1ELi128ELb0EEEEEEEEEvNT_6ParamsE$_ZN4cute3eso3ESOILb1ELb0EJNS_6LayoutINS_5tupleIJNS3_IJNS3_IJNS_1CILi4EEENS4_ILi2EEEEEENS4_ILi1EEEEEES6_EEENS3_IJNS3_IJNS3_IJS8_NS4_ILi32EEEEEENS4_ILi0EEEEEENS4_ILi64EEEEEEEENS_10ViewEngineIPN7cutlass10bfloat16_tEEEEEC2ERKSH_RKSM_) ;  /* 0xfffd8be000007944 */ /* 0x000fea0003c3ffff */
[----:B------:R2:W5:Y:S01]  /*304f0*/  LDL.64 R4, [R1+0x758] ;  /* 0x0007580001047983 */ /* 0x0005620000100a00 */
[----:B------:R-:W-:Y:S02]  /*30500*/  MOV R3, R14 ;  /* 0x0000000e00037202 */ /* 0x000fe40000000f00 */
[----:B------:R-:W-:-:S02]  /*30510*/  MOV R6, 0x30530 ;  /* 0x0003053000067802 */ /* 0x000fc40000000f00 */
[----:B-12--5:R-:W-:Y:S05]  /*30520*/  CALL.REL.NOINC `($_ZN7cutlass13device_kernelIN5flash19enable_sm80_to_sm89INS1_16FlashAttnBwdSm80INS1_25CollectiveMainloopBwdSm80ILi2ELi2EN4cute5tupleIJNS5_1CILi128EEES8_NS7_ILi64EEEEEENS_10bfloat16_tEfNS_4arch4Sm80ELb1ELb0ELb1ELb1ELb0ELb0ELb0ELb0ELi2ELi4ELi4ELi4ELb0EEENS1_24CollectiveEpilogueBwdGQAISA_fSD_Li256ELb1ELb0EEENS1_25SingleTileBwdLPTSchedulerILb1ELi128ELb0EEEEEEEEEvNT_6ParamsE$_ZZN4cute4takeILi1ELi2ENS_5tupleIJNS1_IJNS_1CILi1EEENS2_ILi0EEEEEEiEEEEEDaRKT1_ENKUlDpRKT_E_clIJiEEEDaSD_) ;  /* 0xfffdc3a000007944 */ /* 0x026fea0003c3ffff */
[----:B------:R-:W-:Y:S02]  /*30530*/  MOV R66, R23 ;  /* 0x0000001700427202 */ /* 0x000fe40000000f00 */
[----:B------:R-:W-:-:S02]  /*30540*/  MOV R6, 0x30560 ;  /* 0x0003056000067802 */ /* 0x000fc40000000f00 */
[----:B-1---5:R-:W-:Y:S05]  /*30550*/  CALL.REL.NOINC `($_ZN7cutlass13device_kernelIN5flash19enable_sm80_to_sm89INS1_16FlashAttnBwdSm80INS1_25CollectiveMainloopBwdSm80ILi2ELi2EN4cute5tupleIJNS5_1CILi128EEES8_NS7_ILi64EEEEEENS_10bfloat16_tEfNS_4arch4Sm80ELb1ELb0ELb1ELb1ELb0ELb0ELb0ELb0ELi2ELi4ELi4ELi4ELb0EEENS1_24CollectiveEpilogueBwdGQAISA_fSD_Li256ELb1ELb0EEENS1_25SingleTileBwdLPTSchedulerILb1ELi128ELb0EEEEEEEEEvNT_6ParamsE$_ZN4cute3eso3ESOILb1ELb0EJNS_5tupleIJNS_1CILi1EEENS3_ILi0EEEEEENS2_IJiEEEEEC2ERKS6_RKS7_) ;  /* 0xfffd847000007944 */ /* 0x022fea0003c3ffff */
[----:B-1----:R1:W5:Y:S01]  /*30560*/  LDL R3, [R1+0x758] ;  /* 0x0007580001037983 */ /* 0x0023620000100800 */
[----:B------:R-:W-:-:S02]  /*30570*/  MOV R66, R23 ;  /* 0x0000001700427202 */ /* 0x000fc40000000f00 */
        /* <DEDUP_REMOVED lines=22> */
[----:B------:R-:W2:Y:S01]  /*306e0*/  LDL R4, [R1+0x758] ;  /* 0x0007580001047983 */ /* 0x000ea20000100800 */
[----:B-1----:R-:W-:Y:S02]  /*306f0*/  MOV R2, R22 ;  /* 0x0000001600027202 */ /* 0x002fe40000000f00 */
[----:B------:R-:W-:Y:S01]  /*30700*/  MOV R12, 0x30730 ;  /* 0x00030730000c7802 */ /* 0x000fe20000000f00 */
[----:B--2---:R1:W-:Y:S04]  /*30710*/  STL [R1+0x770], R4 ;  /* 0x0007700401007387 */ /* 0x0043e80000100800 */
        /* <DEDUP_REMOVED lines=194> */
[----:B------:R-:W-:Y:S05]  /*31340*/  CALL.REL.NOINC `($_ZN7cutlass13device_kernelIN5flash19enable_sm80_to_sm89INS1_16FlashAttnBwdSm80INS1_25CollectiveMainloopBwdSm80ILi2ELi2EN4cute5tupleIJNS5_1CILi128EEES8_NS7_ILi64EEEEEENS_10bfloat16_tEfNS_4arch4Sm80ELb1ELb0ELb1ELb1ELb0ELb0ELb0ELb0ELi2ELi4ELi4ELi4ELb0EEENS1_24CollectiveEpilogueBwdGQAISA_fSD_Li256ELb1ELb0EEENS1_25SingleTileBwdLPTSchedulerILb1ELi128ELb0EEEEEEEEEvNT_6ParamsE$_ZN4cute3eso3ESOILb1ELb0EJNS_6LayoutINS_5tupleIJNS3_IJNS_1CILi2EEES5_S5_EEES5_EEENS3_IJNS3_IJNS4_ILi1EEES5_NS4_ILi4EEEEEENS4_ILi64EEEEEEEEiEEC2ERKSD_RKi) ;  /* 0xfffd891000007944 */ /* 0x000fea0003c3ffff */
[----:B-1----:R-:W2:Y:S01]  /*31350*/  LDL R3, [R1+0x758] ;  /* 0x0007580001037983 */ /* 0x002ea20000100800 */
[----:B------:R-:W-:Y:S01]  /*31360*/  MOV R4, 0x313a0 ;  /* 0x000313a000047802 */ /* 0x000fe20000000f00 */
[----:B--2---:R-:W-:-:S05]  /*31370*/  IMAD.WIDE R2, R3, 0x2, R44 ;  /* 0x0000000203027825 */ /* 0x004fca00078e022c */
[----:B------:R-:W-:Y:S02]  /*31380*/  MOV R6, R2 ;  /* 0x0000000200067202 */ /* 0x000fe40000000f00 */
[----:B------:R-:W-:Y:S05]  /*31390*/  CALL.REL.NOINC `($_ZN7cutlass13device_kernelIN5flash19enable_sm80_to_sm89INS1_16FlashAttnBwdSm80INS1_25CollectiveMainloopBwdSm80ILi2ELi2EN4cute5tupleIJNS5_1CILi128EEES8_NS7_ILi64EEEEEENS_10bfloat16_tEfNS_4arch4Sm80ELb1ELb0ELb1ELb1ELb0ELb0ELb0ELb0ELi2ELi4ELi4ELi4ELb0EEENS1_24CollectiveEpilogueBwdGQAISA_fSD_Li256ELb1ELb0EEENS1_25SingleTileBwdLPTSchedulerILb1ELi128ELb0EEEEEEEEEvNT_6ParamsE$_ZN4cute3eso3ESOILb1ELb0EJNS_6LayoutINS_5tupleIJNS3_IJNS_1CILi2EEES5_S5_EEES5_EEENS3_IJNS3_IJNS4_ILi1EEES5_NS4_ILi4EEEEEENS4_ILi64EEEEEEEENS_10ViewEngineIPN7cutlass10bfloat16_tEEEEEC2ERKSD_RKSI_) ;  /* 0xfffd887000007944 */ /* 0x000fea0003c3ffff */
[----:B------:R2:W5:Y:S01]  /*313a0*/  LDL.64 R58, [R1+0x758] ;  /* 0x00075800013a7983 */ /* 0x0005620000100a00 */
[----:B-1----:R-:W-:Y:S01]  /*313b0*/  IMAD.MOV.U32 R2, RZ, RZ, R23 ;  /* 0x000000ffff027224 */ /* 0x002fe200078e0017 */
[----:B------:R-:W-:Y:S02]  /*313c0*/  MOV R3, RZ ;  /* 0x000000ff00037202 */ /* 0x000fe40000000f00 */
[----:B------:R-:W-:Y:S02]  /*313d0*/  MOV R8, 0x313f0 ;  /* 0x000313f000087802 */ /* 0x000fe40000000f00 */
[----:B--2--5:R-:W-:Y:S05]  /*313e0*/  CALL.REL.NOINC `($_ZN7cutlass13device_kernelIN5flash19enable_sm80_to_sm89INS1_16FlashAttnBwdSm80INS1_25CollectiveMainloopBwdSm80ILi2ELi2EN4cute5tupleIJNS5_1CILi128EEES8_NS7_ILi64EEEEEENS_10bfloat16_tEfNS_4arch4Sm80ELb1ELb0ELb1ELb1ELb0ELb0ELb0ELb0ELi2ELi4ELi4ELi4ELb0EEENS1_24CollectiveEpilogueBwdGQAISA_fSD_Li256ELb1ELb0EEENS1_25SingleTileBwdLPTSchedulerILb1ELi128ELb0EEEEEEEEEvNT_6ParamsE$_ZN4cute3eso3ESOILb1ELb0EJNS_10UnderscoreES2_iEEC2ERKS2_S5_RKi) ;  /* 0xfffd62f000007944 */ /* 0x024fea0003c3ffff */
[----:B-1----:R-:W2:Y:S01]  /*313f0*/  LDL R3, [R1+0x758] ;  /* 0x0007580001037983 */ /* 0x002ea20000100800 */
[----:B------:R-:W-:Y:S01]  /*31400*/  IMAD.MOV.U32 R66, RZ, RZ, R23 ;  /* 0x000000ffff427224 */ /* 0x000fe200078e0017 */
[----:B------:R-:W-:Y:S02]  /*31410*/  MOV R4, 0x31440 ;  /* 0x0003144000047802 */ /* 0x000fe40000000f00 */
[----:B--2---:R-:W-:Y:S02]  /*31420*/  SHF.L.U32 R3, R3, 0x2, RZ ;  /* 0x0000000203037819 */ /* 0x004fe400000006ff */
[----:B------:R-:W-:Y:S05]  /*31430*/  CALL.REL.NOINC `($_ZN7cutlass13device_kernelIN5flash19enable_sm80_to_sm89INS1_16FlashAttnBwdSm80INS1_25CollectiveMainloopBwdSm80ILi2ELi2EN4cute5tupleIJNS5_1CILi128EEES8_NS7_ILi64EEEEEENS_10bfloat16_tEfNS_4arch4Sm80ELb1ELb0ELb1ELb1ELb0ELb0ELb0ELb0ELi2ELi4ELi4ELi4ELb0EEENS1_24CollectiveEpilogueBwdGQAISA_fSD_Li256ELb1ELb0EEENS1_25SingleTileBwdLPTSchedulerILb1ELi128ELb0EEEEEEEEEvNT_6ParamsE$_ZN4cute3eso3ESOILb1ELb0EJNS_6LayoutINS_5tupleIJNS3_IJNS_1CILi2EEES5_EEES6_EEENS3_IJNS3_IJNS4_ILi1EEES5_EEENS3_IJNS4_ILi32EEENS4_ILi64EEEEEEEEEEEiEEC2ERKSE_RKi) ;  /* 0xfffd870000007944 */ /* 0x000fea0003c3ffff */
[----:B-1----:R-:W2:Y:S01]  /*31440*/  LDL R3, [R1+0x758] ;  /* 0x0007580001037983 */ /* 0x002ea20000100800 */
[----:B------:R-:W-:Y:S02]  /*31450*/  MOV R66, R23 ;  /* 0x0000001700427202 */ /* 0x000fe40000000f00 */
[----:B------:R-:W-:Y:S01]  /*31460*/  MOV R4, 0x314a0 ;  /* 0x000314a000047802 */ /* 0x000fe20000000f00 */
[----:B--2---:R-:W-:-:S05]  /*31470*/  IMAD.WIDE R2, R3, 0x2, R46 ;  /* 0x0000000203027825 */ /* 0x004fca00078e022e */
[----:B------:R-:W-:Y:S02]  /*31480*/  MOV R6, R2 ;  /* 0x0000000200067202 */ /* 0x000fe40000000f00 */
[----:B------:R-:W-:Y:S05]  /*31490*/  CALL.REL.NOINC `($_ZN7cutlass13device_kernelIN5flash19enable_sm80_to_sm89INS1_16FlashAttnBwdSm80INS1_25CollectiveMainloopBwdSm80ILi2ELi2EN4cute5tupleIJNS5_1CILi128EEES8_NS7_ILi64EEEEEENS_10bfloat16_tEfNS_4arch4Sm80ELb1ELb0ELb1ELb1ELb0ELb0ELb0ELb0ELi2ELi4ELi4ELi4ELb0EEENS1_24CollectiveEpilogueBwdGQAISA_fSD_Li256ELb1ELb0EEENS1_25SingleTileBwdLPTSchedulerILb1ELi128ELb0EEEEEEEEEvNT_6ParamsE$_ZN4cute3eso3ESOILb1ELb0EJNS_6LayoutINS_5tupleIJNS3_IJNS_1CILi2EEES5_EEES6_EEENS3_IJNS3_IJNS4_ILi1EEES5_EEENS3_IJNS4_ILi32EEENS4_ILi64EEEEEEEEEEENS_10ViewEngineIPN7cutlass10bfloat16_tEEEEEC2ERKSE_RKSJ_) ;  /* 0xfffd865000007944 */ /* 0x000fea0003c3ffff */
[----:B------:R2:W5:Y:S04]  /*314a0*/  LDL.64 R60, [R1+0x758] ;  /* 0x00075800013c7983 */ /* 0x0005680000100a00 */
[----:B------:R2:W-:Y:S02]  /*314b0*/  STL [R1+0x770], RZ ;  /* 0x000770ff01007387 */ /* 0x0005e40000100800 */
.L_x_2963:
        /* <DEDUP_REMOVED lines=228> */
[----:B------:R-:W-:Y:S05]  /*32300*/  CALL.REL.NOINC `($_ZN7cutlass13device_kernelIN5flash19enable_sm80_to_sm89INS1_16FlashAttnBwdSm80INS1_25CollectiveMainloopBwdSm80ILi2ELi2EN4cute5tupleIJNS5_1CILi128EEES8_NS7_ILi64EEEEEENS_10bfloat16_tEfNS_4arch4Sm80ELb1ELb0ELb1ELb1ELb0ELb0ELb0ELb0ELi2ELi4ELi4ELi4ELb0EEENS1_24CollectiveEpilogueBwdGQAISA_fSD_Li256ELb1ELb0EEENS1_25SingleTileBwdLPTSchedulerILb1ELi128ELb0EEEEEEEEEvNT_6ParamsE$_ZN4cute3eso3ESOILb1ELb0EJNS_10UnderscoreES2_iEEC2ERKS2_S5_RKi) ;  /* 0xfffd53d000007944 */ /* 0x000fea0003c3ffff */
        /* <DEDUP_REMOVED lines=466> */
[----:B------:R-:W-:Y:S02]  /*34030*/  MOV R3, 0x1 ;  /* 0x0000000100037802 */ /* 0x000fe40000000f00 */
        /* <DEDUP_REMOVED lines=15> */
.L_x_2964:
        /* <DEDUP_REMOVED lines=711> */
.L_x_2965:
        /* <DEDUP_REMOVED lines=711> */
.L_x_2966:
        /* <DEDUP_REMOVED lines=711> */
.L_x_2967:
        /* <DEDUP_REMOVED lines=711> */
.L_x_2968:
        /* <DEDUP_REMOVED lines=711> */
.L_x_2969:
        /* <DEDUP_REMOVED lines=256> */
.L_x_2970:
        /* <DEDUP_REMOVED lines=274> */
[----:B--2--5:R-:W-:Y:S05]  /*44080*/  CALL.REL.NOINC `($_ZN7cutlass13device_kernelIN5flash19enable_sm80_to_sm89INS1_16FlashAttnBwdSm80INS1_25CollectiveMainloopBwdSm80ILi2ELi2EN4cute5tupleIJNS5_1CILi128EEES8_NS7_ILi64EEEEEENS_10bfloat16_tEfNS_4arch4Sm80ELb1ELb0ELb1ELb1ELb0ELb0ELb0ELb0ELi2ELi4ELi4ELi4ELb0EEENS1_24CollectiveEpilogueBwdGQAISA_fSD_Li256ELb1ELb0EEENS1_25SingleTileBwdLPTSchedulerILb1ELi128ELb0EEEEEEEEEvNT_6ParamsE$_ZZZN5flash25CollectiveMainloopBwdSm80ILi2ELi2EN4cute5tupleIJNS1_1CILi128EEES4_NS3_ILi64EEEEEEN7cutlass10bfloat16_tEfNS7_4arch4Sm80ELb1ELb0ELb1ELb1ELb0ELb0ELb0ELb0ELi2ELi4ELi4ELi4ELb0EE3mmaINS_16FlashAttnBwdSm80ISB_NS_24CollectiveEpilogueBwdGQAIS6_fSA_Li256ELb1ELb0EEENS_25SingleTileBwdLPTSchedulerILb1ELi128ELb0EEEE13SharedStorageENS1_6TensorINS1_11ArrayEngineIfLm32EEENS1_6LayoutINS2_IJNS2_IJNS3_ILi2EEESO_EEESO_NS3_ILi4EEEEEENS2_IJNS2_IJNS3_ILi1EEESO_EEESQ_NS3_ILi8EEEEEEEEEEEEbRKNSB_6ParamsERT0_S12_iNS2_IJiiiEEERT_ENKUliT_E_clIZSC_ISJ_SX_EbS10_S12_S12_iS13_S15_EUlRS16_iE_EEDaiS16_ENKUlT_E_clIZSC_ISJ_SX_EbS10_S12_S12_iS13_S15_EUlvE0_EEDaS1B_) ;  /* 0x0001c89000007944 */ /* 0x024fea0003c00000 */
[----:B------:R-:W2:Y:S01]  /*44090*/  LDL.64 R2, [R24+0x188] ;  /* 0x0001880018027983 */ /* 0x000ea20000100a00 */
[----:B------:R-:W-:-:S03]  /*440a0*/  ULDC.64 UR4, c[0x0][0x118] ;  /* 0x0000460000047ab9 */ /* 0x000fc60000000a00 */
[----:B------:R3:W5:Y:S04]  /*440b0*/  LDL.64 R12, [R24+0xc8] ;  /* 0x0000c800180c7983 */ /* 0x0007680000100a00 */
[----:B--2---:R-:W5:Y:S01]  /*440c0*/  LD.E.64 R2, [R2.64] ;  /* 0x0000000402027980 */ /* 0x004f62000c101b00 */
[----:B-1----:R-:W-:Y:S02]  /*440d0*/  MOV R9, R23 ;  /* 0x0000001700097202 */ /* 0x002fe40000000f00 */
[----:B------:R-:W-:Y:S02]  /*440e0*/  MOV R8, 0x44100 ;  /* 0x0004410000087802 */ /* 0x000fe40000000f00 */
[----:B---3-5:R-:W-:Y:S05]  /*440f0*/  CALL.REL.NOINC `($_ZN7cutlass13device_kernelIN5flash19enable_sm80_to_sm89INS1_16FlashAttnBwdSm80INS1_25CollectiveMainloopBwdSm80ILi2ELi2EN4cute5tupleIJNS5_1CILi128EEES8_NS7_ILi64EEEEEENS_10bfloat16_tEfNS_4arch4Sm80ELb1ELb0ELb1ELb1ELb0ELb0ELb0ELb0ELi2ELi4ELi4ELi4ELb0EEENS1_24CollectiveEpilogueBwdGQAISA_fSD_Li256ELb1ELb0EEENS1_25SingleTileBwdLPTSchedulerILb1ELi128ELb0EEEEEEEEEvNT_6ParamsE$_ZN4cute8smem_ptrIPN7cutlass10bfloat16_tEECI1NS_12iter_adaptorIS3_S4_EEES3_) ;  /* 0xfffc720000007944 */ /* 0x028fea0003c3ffff */
        /* <DEDUP_REMOVED lines=84> */
[----:B------:R1:W-:Y:S01]  /*44640*/  STL.64 [R1+0x7a0], R2 ;  /* 0x0007a00201007387 */ /* 0x0003e20000100a00 */
[----:B------:R-:W-:Y:S02]  /*44650*/  MOV R5, R6 ;  /* 0x0000000600057202 */ /* 0x000fe40000000f00 */
[----:B------:R-:W-:Y:S02]  /*44660*/  MOV R4, 0x44680 ;  /* 0x0004468000047802 */ /* 0x000fe40000000f00 */
        /* <DEDUP_REMOVED lines=31> */
[----:B-1----:R-:W-:Y:S05]  /*44860*/  CALL.REL.NOINC `($_ZN7cutlass13device_kernelIN5flash19enable_sm80_to_sm89INS1_16FlashAttnBwdSm80INS1_25CollectiveMainloopBwdSm80ILi2ELi2EN4cute5tupleIJNS5_1CILi128EEES8_NS7_ILi64EEEEEENS_10bfloat16_tEfNS_4arch4Sm80ELb1ELb0ELb1ELb1ELb0ELb0ELb0ELb0ELi2ELi4ELi4ELi4ELb0EEENS1_24CollectiveEpilogueBwdGQAISA_fSD_Li256ELb1ELb0EEENS1_25SingleTileBwdLPTSchedulerILb1ELi128ELb0EEEEEEEEEvNT_6ParamsE$_ZN4cute3eso3ESOILb1ELb0EJNS_1CILi8EEEiiiNS2_ILi144EEENS2_ILi512EEEEEC2ERKS3_RKiSA_SA_RKS4_RKS5_) ;  /* 0xfffc3b1000007944 */ /* 0x002fea0003c3ffff */
        /* <DEDUP_REMOVED lines=59> */
[----:B------:R-:W-:Y:S01]  /*44c20*/  MOV R59, R23 ;  /* 0x00000017003b7202 */ /* 0x000fe20000000f00 */
[----:B------:R-:W-:Y:S01]  /*44c30*/  IMAD.MOV.U32 R66, RZ, RZ, R22 ;  /* 0x000000ffff427224 */ /* 0x000fe200078e0016 */
        /* <DEDUP_REMOVED lines=9> */
[----:B------:R1:W-:Y:S01]  /*44cd0*/  STL.64 [R1+0x7a0], R2 ;  /* 0x0007a00201007387 */ /* 0x0003e20000100a00 */
[----:B------:R-:W-:-:S02]  /*44ce0*/  MOV R59, R56 ;  /* 0x00000038003b7202 */ /* 0x000fc40000000f00 */
[----:B------:R-:W-:Y:S02]  /*44cf0*/  MOV R4, 0x44d10 ;  /* 0x00044d1000047802 */ /* 0x000fe40000000f00 */
        /* <DEDUP_REMOVED lines=37> */
[----:B------:R-:W-:Y:S01]  /*44f50*/  IMAD.SHL.U32 R8, R5, 0x2000, RZ ;  /* 0x0000200005087824 */ /* 0x000fe200078e00ff */
[----:B------:R-:W-:-:S02]  /*44f60*/  MOV R15, R41 ;  /* 0x00000029000f7202 */ /* 0x000fc40000000f00 */
[----:B------:R-:W-:Y:S02]  /*44f70*/  MOV R4, 0x44fa0 ;  /* 0x00044fa000047802 */ /* 0x000fe40000000f00 */
        /* <DEDUP_REMOVED lines=50> */
[----:B-12--5:R-:W-:Y:S05]  /*452a0*/  CALL.REL.NOINC `($_ZN7cutlass13device_kernelIN5flash19enable_sm80_to_sm89INS1_16FlashAttnBwdSm80INS1_25CollectiveMainloopBwdSm80ILi2ELi2EN4cute5tupleIJNS5_1CILi128EEES8_NS7_ILi64EEEEEENS_10bfloat16_tEfNS_4arch4Sm80ELb1ELb0ELb1ELb1ELb0ELb0ELb0ELb0ELi2ELi4ELi4ELi4ELb0EEENS1_24CollectiveEpilogueBwdGQAISA_fSD_Li256ELb1ELb0EEENS1_25SingleTileBwdLPTSchedulerILb1ELi128ELb0EEEEEEEEEvNT_6ParamsE$_ZZN4cute7idx2crdINS_5tupleIJiiNS_1CILi0EEEEEENS1_IJNS1_IJNS2_ILi4EEENS2_ILi8EEEEEES5_NS2_ILi1EEEEEEEEDaRKT_RKT0_ENKUlRKT_RKT0_E_clIiS7_EEDaSI_SL_) ;  /* 0xfffca50000007944 */ /* 0x026fea0003c3ffff */
[----:B------:R-:W-:Y:S02]  /*452b0*/  MOV R2, 0x452d0 ;  /* 0x000452d000027802 */ /* 0x000fe40000000f00 */
[----:B-1----:R-:W-:Y:S05]  /*452c0*/  CALL.REL.NOINC `($_ZN7cutlass13device_kernelIN5flash19enable_sm80_to_sm89INS1_16FlashAttnBwdSm80INS1_25CollectiveMainloopBwdSm80ILi2ELi2EN4cute5tupleIJNS5_1CILi128EEES8_NS7_ILi64EEEEEENS_10bfloat16_tEfNS_4arch4Sm80ELb1ELb0ELb1ELb1ELb0ELb0ELb0ELb0ELi2ELi4ELi4ELi4ELb0EEENS1_24CollectiveEpilogueBwdGQAISA_fSD_Li256ELb1ELb0EEENS1_25SingleTileBwdLPTSchedulerILb1ELi128ELb0EEEEEEEEEvNT_6ParamsE$_ZZN4cute7idx2crdINS_5tupleIJiiNS_1CILi0EEEEEENS1_IJNS1_IJNS2_ILi4EEENS2_ILi8EEEEEES5_NS2_ILi1EEEEEEEEDaRKT_RKT0_ENKUlRKT_RKT0_E_clIiS5_EEDaSI_SL_) ;  /* 0xfffca4b000007944 */ /* 0x002fea0003c3ffff */
[----:B------:R1:W-:Y:S01]  /*452d0*/  STL [R1+0x7a0], R6 ;  /* 0x0007a00601007387 */ /* 0x0003e20000100800 */
        /* <DEDUP_REMOVED lines=18> */
[----:B------:R-:W-:Y:S02]  /*45400*/  MOV R7, R43 ;  /* 0x0000002b00077202 */ /* 0x000fe40000000f00 */
[----:B------:R-:W-:Y:S02]  /*45410*/  MOV R4, 0x45430 ;  /* 0x0004543000047802 */ /* 0x000fe40000000f00 */
        /* <DEDUP_REMOVED lines=948> */
.L_x_2971:
        /* <DEDUP_REMOVED lines=711> */
.L_x_2972:
        /* <DEDUP_REMOVED lines=711> */
.L_x_2973:
        /* <DEDUP_REMOVED lines=711> */
.L_x_2974:
        /* <DEDUP_REMOVED lines=711> */
.L_x_2975:
        /* <DEDUP_REMOVED lines=711> */
.L_x_2976:
        /* <DEDUP_REMOVED lines=711> */
.L_x_2977:
        /* <DEDUP_REMOVED lines=256> */
.L_x_2978:
        /* <DEDUP_REMOVED lines=251> */
[----:B------:R-:W-:Y:S05]  /*5b9b0*/  RET.REL.NODEC R6 `(_ZN7cutlass13device_kernelIN5flash19enable_sm80_to_sm89INS1_16FlashAttnBwdSm80INS1_25CollectiveMainloopBwdSm80ILi2ELi2EN4cute5tupleIJNS5_1CILi128EEES8_NS7_ILi64EEEEEENS_10bfloat16_tEfNS_4arch4Sm80ELb1ELb0ELb1ELb1ELb0ELb0ELb0ELb0ELi2ELi4ELi4ELi4ELb0EEENS1_24CollectiveEpilogueBwdGQAISA_fSD_Li256ELb1ELb0EEENS1_25SingleTileBwdLPTSchedulerILb1ELi128ELb0EEEEEEEEEvNT_6ParamsE) ;  /* 0xfffa464006007950 */ /* 0x000fea0003c3ffff */
        .type           $_ZN7cutlass13device_kernelIN5flash19enable_sm80_to_sm89INS1_16FlashAttnBwdSm80INS1_25CollectiveMainloopBwdSm80ILi2ELi2EN4cute5tupleIJNS5_1CILi128EEES8_NS7_ILi64EEEEEENS_10bfloat16_tEfNS_4arch4Sm80ELb1ELb0ELb1ELb1ELb0ELb0ELb0ELb0ELi2ELi4ELi4ELi4ELb0EEENS1_24CollectiveEpilogueBwdGQAISA_fSD_Li256ELb1ELb0EEENS1_25SingleTileBwdLPTSchedulerILb1ELi128ELb0EEEEEEEEEvNT_6ParamsE$_ZZN5flash25CollectiveMainloopBwdSm80ILi2ELi2EN4cute5tupleIJNS1_1CILi128EEES4_NS3_ILi64EEEEEEN7cutlass10bfloat16_tEfNS7_4arch4Sm80ELb1ELb0ELb1ELb1ELb0ELb0ELb0ELb0ELi2ELi4ELi4ELi4ELb0EE3mmaINS_16FlashAttnBwdSm80ISB_NS_24CollectiveEpilogueBwdGQAIS6_fSA_Li256ELb1ELb0EEENS_25SingleTileBwdLPTSchedulerILb1ELi128ELb0EEEE13SharedStorageENS1_6TensorINS1_11ArrayEngineIfLm32EEENS1_6LayoutINS2_IJNS2_IJNS3_ILi2EEESO_EEESO_NS3_ILi4EEEEEENS2_IJNS2_IJNS3_ILi1EEESO_EEESQ_NS3_ILi8EEEEEEEEEEEEbRKNSB_6ParamsERT0_S12_iNS2_IJiiiEEERT_ENKUliiE0_clEii,@function
        .size           $_ZN7cutlass13device_kernelIN5flash19enable_sm80_to_sm89INS1_16FlashAttnBwdSm80INS1_25CollectiveMainloopBwdSm80ILi2ELi2EN4cute5tupleIJNS5_1CILi128EEES8_NS7_ILi64EEEEEENS_10bfloat16_tEfNS_4arch4Sm80ELb1ELb0ELb1ELb1ELb0ELb0ELb0ELb0ELi2ELi4ELi4ELi4ELb0EEENS1_24CollectiveEpilogueBwdGQAISA_fSD_Li256ELb1ELb0EEENS1_25SingleTileBwdLPTSchedulerILb1ELi128ELb0EEEEEEEEEvNT_6ParamsE$_ZZN5flash25CollectiveMainloopBwdSm80ILi2ELi2EN4cute5tupleIJNS1_1CILi128EEES4_NS3_ILi64EEEEEEN7cutlass10bfloat16_tEfNS7_4arch4Sm80ELb1ELb0ELb1ELb1ELb0ELb0ELb0ELb0ELi2ELi4ELi4ELi4ELb0EE3mmaINS_16FlashAttnBwdSm80ISB_NS_24CollectiveEpilogueBwdGQAIS6_fSA_Li256ELb1ELb0EEENS_25SingleTileBwdLPTSchedulerILb1ELi128ELb0EEEE13SharedStorageENS1_6TensorINS1_11ArrayEngineIfLm32EEENS1_6LayoutINS2_IJNS2_IJNS3_ILi2EEESO_EEESO_NS3_ILi4EEEEEENS2_IJNS2_IJNS3_ILi1EEESO_EEESQ_NS3_ILi8EEEEEEEEEEEEbRKNSB_6ParamsERT0_S12_iNS2_IJiiiEEERT_ENKUliiE0_clEii,($_ZN7cutlass13device_kernelIN5flash19enable_sm80_to_sm89INS1_16FlashAttnBwdSm80INS1_25CollectiveMainloopBwdSm80ILi2ELi2EN4cute5tupleIJNS5_1CILi128EEES8_NS7_ILi64EEEEEENS_10bfloat16_tEfNS_4arch4Sm80ELb1ELb0ELb1ELb1ELb0ELb0ELb0ELb0ELi2ELi4ELi4ELi4ELb0EEENS1_24CollectiveEpilogueBwdGQAISA_fSD_Li256ELb1ELb0EEENS1_25SingleTileBwdLPTSchedulerILb1ELi128ELb0EEEEEEEEEvNT_6ParamsE$_ZZN5flash25CollectiveMainloopBwdSm80ILi2ELi2EN4cute5tupleIJNS1_1CILi128EEES4_NS3_ILi64EEEEEEN7cutlass10bfloat16_tEfNS7_4arch4Sm80ELb1ELb0ELb1ELb1ELb0ELb0ELb0ELb0ELi2ELi4ELi4ELi4ELb0EE3mmaINS_16FlashAttnBwdSm80ISB_NS_24CollectiveEpilogueBwdGQAIS6_fSA_Li256ELb1ELb0EEENS_25SingleTileBwdLPTSchedulerILb1ELi128ELb0EEEE13SharedStorageENS1_6TensorINS1_11ArrayEngineIfLm32EEENS1_6LayoutINS2_IJNS2_IJNS3_ILi2EEESO_EEESO_NS3_ILi4EEEEEENS2_IJNS2_IJNS3_ILi1EEESO_EEESQ_NS3_ILi8EEEEEEEEEEEEbRKNSB_6ParamsERT0_S12_iNS2_IJiiiEEERT_ENKUliiE_clEii - $_ZN7cutlass13device_kernelIN5flash19enable_sm80_to_sm89INS1_16FlashAttnBwdSm80INS1_25CollectiveMainloopBwdSm80ILi2ELi2EN4cute5tupleIJNS5_1CILi128EEES8_NS7_ILi64EEEEEENS_10bfloat16_tEfNS_4arch4Sm80ELb1ELb0ELb1ELb1ELb0ELb0ELb0ELb0ELi2ELi4ELi4ELi4ELb0EEENS1_24CollectiveEpilogueBwdGQAISA_fSD_Li256ELb1ELb0EEENS1_25SingleTileBwdLPTSchedulerILb1ELi128ELb0EEEEEEEEEvNT_6ParamsE$_ZZN5flash25CollectiveMainloopBwdSm80ILi2ELi2EN4cute5tupleIJNS1_1CILi128EEES4_NS3_ILi64EEEEEEN7cutlass10bfloat16_tEfNS7_4arch4Sm80ELb1ELb0ELb1ELb1ELb0ELb0ELb0ELb0ELi2ELi4ELi4ELi4ELb0EE3mmaINS_16FlashAttnBwdSm80ISB_NS_24CollectiveEpilogueBwdGQAIS6_fSA_Li256ELb1ELb0EEENS_25SingleTileBwdLPTSchedulerILb1ELi128ELb0EEEE13SharedStorageENS1_6TensorINS1_11ArrayEngineIfLm32EEENS1_6LayoutINS2_IJNS2_IJNS3_ILi2EEESO_EEESO_NS3_ILi4EEEEEENS2_IJNS2_IJNS3_ILi1EEESO_EEESQ_NS3_ILi8EEEEEEEEEEEEbRKNSB_6ParamsERT0_S12_iNS2_IJiiiEEERT_ENKUliiE0_clEii)
$_ZN7cutlass13device_kernelIN5flash19enable_sm80_to_sm89INS1_16FlashAttnBwdSm80INS1_25CollectiveMainloopBwdSm80ILi2ELi2EN4cute5tupleIJNS5_1CILi128EEES8_NS7_ILi64EEEEEENS_10bfloat16_tEfNS_4arch4Sm80ELb1ELb0ELb1ELb1ELb0ELb0ELb0ELb0ELi2ELi4ELi4ELi4ELb0EEENS1_24CollectiveEpilogueBwdGQAISA_fSD_Li256ELb1ELb0EEENS1_25SingleTileBwdLPTSchedulerILb1ELi128ELb0EEEEEEEEEvNT_6ParamsE$_ZZN5flash25CollectiveMainloopBwdSm80ILi2ELi2EN4cute5tupleIJNS1_1CILi128EEES4_NS3_ILi64EEEEEEN7cutlass10bfloat16_tEfNS7_4arch4Sm80ELb1ELb0ELb1ELb1ELb0ELb0ELb0ELb0ELi2ELi4ELi4ELi4ELb0EE3mmaINS_16FlashAttnBwdSm80ISB_NS_24CollectiveEpilogueBwdGQAIS6_fSA_Li256ELb1ELb0EEENS_25SingleTileBwdLPTSchedulerILb1ELi128ELb0EEEE13SharedStorageENS1_6TensorINS1_11ArrayEngineIfLm32EEENS1_6LayoutINS2_IJNS2_IJNS3_ILi2EEESO_EEESO_NS3_ILi4EEEEEENS2_IJNS2_IJNS3_ILi1EEESO_EEESQ_NS3_ILi8EEEEEEEEEEEEbRKNSB_6ParamsERT0_S12_iNS2_IJiiiEEERT_ENKUliiE0_clEii:
        /* <DEDUP_REMOVED lines=10> */
[----:B-1---5:R-:W-:Y:S05]  /*5ba60*/  CALL.REL.NOINC `($_ZN7cutlass13device_kernelIN5flash19enable_sm80_to_sm89INS1_16FlashAttnBwdSm80INS1_25CollectiveMainloopBwdSm80ILi2ELi2EN4cute5tupleIJNS5_1CILi128EEES8_NS7_ILi64EEEEEENS_10bfloat16_tEfNS_4arch4Sm80ELb1ELb0ELb1ELb1ELb0ELb0ELb0ELb0ELi2ELi4ELi4ELi4ELb0EEENS1_24CollectiveEpilogueBwdGQAISA_fSD_Li256ELb1ELb0EEENS1_25SingleTileBwdLPTSchedulerILb1ELi128ELb0EEEEEEEEEvNT_6ParamsE$_ZN4cute3eso3ESOILb1ELb0EJNS_10UnderscoreES2_S2_iEEC2ERKS2_S5_S5_RKi) ;  /* 0xfffabc3000007944 */ /* 0x022fea0003c3ffff */
[----:B-1----:R-:W2:Y:S01]  /*5ba70*/  LDL R3, [R1+0x1688] ;  /* 0x0016880001037983 */ /* 0x002ea20000100800 */
[----:B------:R-:W-:Y:S02]  /*5ba80*/  MOV R4, 0x5bab0 ;  /* 0x0005bab000047802 */ /* 0x000fe40000000f00 */
[----:B--2---:R-:W-:Y:S02]  /*5ba90*/  SHF.L.U32 R3, R3, 0xd, RZ ;  /* 0x0000000d03037819 */ /* 0x004fe400000006ff */
[----:B------:R-:W-:Y:S05]  /*5baa0*/  CALL.REL.NOINC `($_ZN7cutlass13device_kernelIN5flash19enable_sm80_to_sm89INS1_16FlashAttnBwdSm80INS1_25CollectiveMainloopBwdSm80ILi2ELi2EN4cute5tupleIJNS5_1CILi128EEES8_NS7_ILi64EEEEEENS_10bfloat16_tEfNS_4arch4Sm80ELb1ELb0ELb1ELb1ELb0ELb0ELb0ELb0ELi2ELi4ELi4ELi4ELb0EEENS1_24CollectiveEpilogueBwdGQAISA_fSD_Li256ELb1ELb0EEENS1_25SingleTileBwdLPTSchedulerILb1ELi128ELb0EEEEEEEEEvNT_6ParamsE$_ZN4cute3eso3ESOILb1ELb0EJNS_6LayoutINS_5tupleIJNS3_IJNS_1CILi8EEENS4_ILi1EEEEEENS4_ILi4EEES6_EEENS3_IJNS3_IJS6_NS4_ILi0EEEEEENS4_ILi2048EEESA_EEEEEiEEC2ERKSE_RKi) ;  /* 0xfffaec2000007944 */ /* 0x000fea0003c3ffff */
[----:B------:R-:W-:Y:S01]  /*5bab0*/  ULDC.64 UR8, c[0x0][0x118] ;  /* 0x0000460000087ab9 */ /* 0x000fe20000000a00 */
[----:B-1----:R-:W2:Y:S04]  /*5bac0*/  LDL R2, [R1+0x1688] ;  /* 0x0016880001027983 */ /* 0x002ea80000100800 */
[----:B------:R-:W2:Y:S01]  /*5bad0*/  LD.E.64 R6, [R6.64] ;  /* 0x0000000806067980 */ /* 0x000ea2000c101b00 */
[----:B------:R-:W-:-:S02]  /*5bae0*/  MOV R9, R15 ;  /* 0x0000000f00097202 */ /* 0x000fc40000000f00 */
[----:B------:R-:W-:Y:S01]  /*5baf0*/  MOV R8, 0x5bb20 ;  /* 0x0005bb2000087802 */ /* 0x000fe20000000f00 */
[----:B--2---:R-:W-:-:S04]  /*5bb00*/  IMAD.WIDE R2, R2, 0x2, R6 ;  /* 0x0000000202027825 */ /* 0x004fc800078e0206 */
[----:B------:R-:W-:Y:S05]  /*5bb10*/  CALL.REL.NOINC `($_ZN7cutlass13device_kernelIN5flash19enable_sm80_to_sm89INS1_16FlashAttnBwdSm80INS1_25CollectiveMainloopBwdSm80ILi2ELi2EN4cute5tupleIJNS5_1CILi128EEES8_NS7_ILi64EEEEEENS_10bfloat16_tEfNS_4arch4Sm80ELb1ELb0ELb1ELb1ELb0ELb0ELb0ELb0ELi2ELi4ELi4ELi4ELb0EEENS1_24CollectiveEpilogueBwdGQAISA_fSD_Li256ELb1ELb0EEENS1_25SingleTileBwdLPTSchedulerILb1ELi128ELb0EEEEEEEEEvNT_6ParamsE$_ZN4cute8smem_ptrIPN7cutlass10bfloat16_tEECI1NS_12iter_adaptorIS3_S4_EEES3_) ;  /* 0xfffaf7e000007944 */ /* 0x000fea0003c3ffff */
[----:B-1----:R1:W5:Y:S01]  /*5bb20*/  LDL.64 R2, [R1+0x1688] ;  /* 0x0016880001027983 */ /* 0x0023620000100a00 */
[----:B------:R-:W-:-:S03]  /*5bb30*/  MOV R6, 0x5bb50 ;  /* 0x0005bb5000067802 */ /* 0x000fc60000000f00 */
[----:B-1---5:R-:W-:Y:S05]  /*5bb40*/  CALL.REL.NOINC `($_ZN7cutlass13device_kernelIN5flash19enable_sm80_to_sm89INS1_16FlashAttnBwdSm80INS1_25CollectiveMainloopBwdSm80ILi2ELi2EN4cute5tupleIJNS5_1CILi128EEES8_NS7_ILi64EEEEEENS_10bfloat16_tEfNS_4arch4Sm80ELb1ELb0ELb1ELb1ELb0ELb0ELb0ELb0ELi2ELi4ELi4ELi4ELb0EEENS1_24CollectiveEpilogueBwdGQAISA_fSD_Li256ELb1ELb0EEENS1_25SingleTileBwdLPTSchedulerILb1ELi128ELb0EEEEEEEEEvNT_6ParamsE$_ZN4cute3eso3ESOILb1ELb0EJNS_6LayoutINS_5tupleIJNS3_IJNS_1CILi8EEENS4_ILi1EEEEEENS4_ILi4EEES6_EEENS3_IJNS3_IJS6_NS4_ILi0EEEEEENS4_ILi2048EEESA_EEEEENS_10ViewEngineINS_8smem_ptrIPN7cutlass10bfloat16_tEEEEEEEC2ERKSE_RKSL_) ;  /* 0xfffaeb4000007944 */ /* 0x022fea0003c3ffff */
[----:B------:R-:W-:Y:S01]  /*5bb50*/  ULDC.64 UR8, c[0x0][0x118] ;  /* 0x0000460000087ab9 */ /* 0x000fe20000000a00 */
[----:B------:R2:W5:Y:S04]  /*5bb60*/  LDL.64 R86, [R1+0x1688] ;  /* 0x0016880001567983 */ /* 0x0005680000100a00 */
[----:B------:R2:W5:Y:S01]  /*5bb70*/  LD.E.64 R10, [R82.64+0x8] ;  /* 0x00000808520a7980 */ /* 0x000562000c101b00 */
[----:B-1----:R-:W-:Y:S01]  /*5bb80*/  IMAD.MOV.U32 R2, RZ, RZ, R15 ;  /* 0x000000ffff027224 */ /* 0x002fe200078e000f */
[----:B------:R-:W-:Y:S02]  /*5bb90*/  MOV R3, R17 ;  /* 0x0000001100037202 */ /* 0x000fe40000000f00 */
[----:B------:R-:W-:-:S02]  /*5bba0*/  MOV R4, 0x5bbc0 ;  /* 0x0005bbc000047802 */ /* 0x000fc40000000f00 */
[----:B--2--5:R-:W-:Y:S05]  /*5bbb0*/  CALL.REL.NOINC `($_ZN7cutlass13device_kernelIN5flash19enable_sm80_to_sm89INS1_16FlashAttnBwdSm80INS1_25CollectiveMainloopBwdSm80ILi2ELi2EN4cute5tupleIJNS5_1CILi128EEES8_NS7_ILi64EEEEEENS_10bfloat16_tEfNS_4arch4Sm80ELb1ELb0ELb1ELb1ELb0ELb0ELb0ELb0ELi2ELi4ELi4ELi4ELb0EEENS1_24CollectiveEpilogueBwdGQAISA_fSD_Li256ELb1ELb0EEENS1_25SingleTileBwdLPTSchedulerILb1ELi128ELb0EEEEEEEEEvNT_6ParamsE$_ZN4cute3eso3ESOILb1ELb0EJNS_10UnderscoreES2_S2_iEEC2ERKS2_S5_S5_RKi) ;  /* 0xfffabae000007944 */ /* 0x024fea0003c3ffff */
[----:B------:R-:W2:Y:S01]  /*5bbc0*/  LDL R8, [R1+0x1688] ;  /* 0x0016880001087983 */ /* 0x000ea20000100800 */
[----:B------:R-:W-:-:S03]  /*5bbd0*/  ULDC.64 UR8, c[0x0][0x118] ;  /* 0x0000460000087ab9 */ /* 0x000fc60000000a00 */
[----:B-1----:R1:W5:Y:S01]  /*5bbe0*/  LD.E.64 R2, [R10.64+0x8] ;  /* 0x000008080a027980 */ /* 0x002362000c101b00 */
[----:B------:R-:W-:Y:S02]  /*5bbf0*/  MOV R4, 0x5bc20 ;  /* 0x0005bc2000047802 */ /* 0x000fe40000000f00 */
[----:B--2---:R-:W-:Y:S02]  /*5bc00*/  SHF.R.S32.HI R7, RZ, 0x1f, R8 ;  /* 0x0000001fff077819 */ /* 0x004fe40000011408 */
[----:B-1---5:R-:W-:Y:S05]  /*5bc10*/  CALL.REL.NOINC `($_ZN7cutlass13device_kernelIN5flash19enable_sm80_to_sm89INS1_16FlashAttnBwdSm80INS1_25CollectiveMainloopBwdSm80ILi2ELi2EN4cute5tupleIJNS5_1CILi128EEES8_NS7_ILi64EEEEEENS_10bfloat16_tEfNS_4arch4Sm80ELb1ELb0ELb1ELb1ELb0ELb0ELb0ELb0ELi2ELi4ELi4ELi4ELb0EEENS1_24CollectiveEpilogueBwdGQAISA_fSD_Li256ELb1ELb0EEENS1_25SingleTileBwdLPTSchedulerILb1ELi128ELb0EEEEEEEEEvNT_6ParamsE$_ZZN4cute5sliceINS_5tupleIJNS_10UnderscoreES2_S2_iEEENS1_IJNS1_IJNS_1CILi1EEENS4_ILi0EEEEEElS6_lEEEEEDaRKT_RKT0_ENKUlRKT_RKT0_E_clIS2_lEEDaSH_SK_) ;  /* 0xfffb10b000007944 */ /* 0x022fea0003c3ffff */
[----:B-----5:R-:W-:Y:S02]  /*5bc20*/  MOV R5, R3 ;  /* 0x0000000300057202 */ /* 0x020fe40000000f00 */
[----:B------:R-:W-:Y:S02]  /*5bc30*/  MOV R4, 0x5bc50 ;  /* 0x0005bc5000047802 */ /* 0x000fe40000000f00 */
[----:B-1----:R-:W-:Y:S05]  /*5bc40*/  CALL.REL.NOINC `($_ZN7cutlass13device_kernelIN5flash19enable_sm80_to_sm89INS1_16FlashAttnBwdSm80INS1_25CollectiveMainloopBwdSm80ILi2ELi2EN4cute5tupleIJNS5_1CILi128EEES8_NS7_ILi64EEEEEENS_10bfloat16_tEfNS_4arch4Sm80ELb1ELb0ELb1ELb1ELb0ELb0ELb0ELb0ELi2ELi4ELi4ELi4ELb0EEENS1_24CollectiveEpilogueBwdGQAISA_fSD_Li256ELb1ELb0EEENS1_25SingleTileBwdLPTSchedulerILb1ELi128ELb0EEEEEEEEEvNT_6ParamsE$_ZZN4cute12filter_tupleINS_5tupleIJNS_10UnderscoreES2_S2_iEEENS1_IJNS1_IJNS_1CILi1EEENS4_ILi0EEEEEElS6_lEEEZNS_5sliceIS3_S8_EEDaRKT_RKT0_EUlRKT_RKT0_E_EEDaSC_SF_OT1_ENKUlDpSI_E_clIJNS1_IJS7_EEENS1_IJlEEENS1_IJS6_EEENS1_IJEEEEEEDaSP_) ;  /* 0xfffafce000007944 */ /* 0x002fea0003c3ffff */
[----:B-----5:R-:W-:Y:S02]  /*5bc50*/  MOV R5, R3 ;  /* 0x0000000300057202 */ /* 0x020fe40000000f00 */
[----:B------:R-:W-:Y:S02]  /*5bc60*/  MOV R4, 0x5bc80 ;  /* 0x0005bc8000047802 */ /* 0x000fe40000000f00 */
[----:B-1----:R-:W-:Y:S05]  /*5bc70*/  CALL.REL.NOINC `($_ZN7cutlass13device_kernelIN5flash19enable_sm80_to_sm89INS1_16FlashAttnBwdSm80INS1_25CollectiveMainloopBwdSm80ILi2ELi2EN4cute5tupleIJNS5_1CILi128EEES8_NS7_ILi64EEEEEENS_10bfloat16_tEfNS_4arch4Sm80ELb1ELb0ELb1ELb1ELb0ELb0ELb0ELb0ELi2ELi4ELi4ELi4ELb0EEENS1_24CollectiveEpilogueBwdGQAISA_fSD_Li256ELb1ELb0EEENS1_25SingleTileBwdLPTSchedulerILb1ELi128ELb0EEEEEEEEEvNT_6ParamsE$_ZN4cute5tupleIJNS0_IJNS0_IJNS_1CILi8EEENS1_ILi1EEEEEENS1_ILi4EEES3_EEENS0_IJNS0_IJS3_NS1_ILi0EEEEEElS7_EEEEEC2ERKS6_RKS9_) ;  /* 0xfffaef8000007944 */ /* 0x002fea0003c3ffff */
        /* <DEDUP_REMOVED lines=9> */
[----:B-1---5:R-:W-:Y:S05]  /*5bd10*/  CALL.REL.NOINC `($_ZN7cutlass13device_kernelIN5flash19enable_sm80_to_sm89INS1_16FlashAttnBwdSm80INS1_25CollectiveMainloopBwdSm80ILi2ELi2EN4cute5tupleIJNS5_1CILi128EEES8_NS7_ILi64EEEEEENS_10bfloat16_tEfNS_4arch4Sm80ELb1ELb0ELb1ELb1ELb0ELb0ELb0ELb0ELi2ELi4ELi4ELi4ELb0EEENS1_24CollectiveEpilogueBwdGQAISA_fSD_Li256ELb1ELb0EEENS1_25SingleTileBwdLPTSchedulerILb1ELi128ELb0EEEEEEEEEvNT_6ParamsE$_ZN4cute3eso3ESOILb0ELb0EJNS_6LayoutINS_5tupleIJNS3_IJNS_1CILi8EEENS4_ILi1EEEEEENS4_ILi4EEES6_EEENS3_IJNS3_IJS6_NS4_ILi0EEEEEElSA_EEEEElEEC2ERKSD_RKl) ;  /* 0xfffaae0000007944 */ /* 0x022fea0003c3ffff */
[----:B------:R-:W-:Y:S01]  /*5bd20*/  ULDC.64 UR8, c[0x0][0x118] ;  /* 0x0000460000087ab9 */ /* 0x000fe20000000a00 */
[----:B------:R-:W2:Y:S04]  /*5bd30*/  LDL.64 R6, [R1+0x1690] ;  /* 0x0016900001067983 */ /* 0x000ea80000100a00 */
[----:B------:R-:W2:Y:S04]  /*5bd40*/  LD.E.64 R10, [R10.64+0x18] ;  /* 0x000018080a0a7980 */ /* 0x000ea8000c101b00 */
[----:B-1----:R1:W5:Y:S01]  /*5bd50*/  LDL.64 R2, [R1+0x1688] ;  /* 0x0016880001027983 */ /* 0x0023620000100a00 */
[----:B------:R-:W-:-:S02]  /*5bd60*/  MOV R8, 0x5bda0 ;  /* 0x0005bda000087802 */ /* 0x000fc40000000f00 */
[----:B--2---:R-:W-:-:S04]  /*5bd70*/  LEA R4, P0, R6, R10, 0x1 ;  /* 0x0000000a06047211 */ /* 0x004fc800078008ff */
[----:B------:R-:W-:-:S04]  /*5bd80*/  LEA.HI.X R9, R6, R11, R7, 0x1, P0 ;  /* 0x0000000b06097211 */ /* 0x000fc800000f0c07 */
[----:B-1---5:R-:W-:Y:S05]  /*5bd90*/  CALL.REL.NOINC `($_ZN7cutlass13device_kernelIN5flash19enable_sm80_to_sm89INS1_16FlashAttnBwdSm80INS1_25CollectiveMainloopBwdSm80ILi2ELi2EN4cute5tupleIJNS5_1CILi128EEES8_NS7_ILi64EEEEEENS_10bfloat16_tEfNS_4arch4Sm80ELb1ELb0ELb1ELb1ELb0ELb0ELb0ELb0ELi2ELi4ELi4ELi4ELb0EEENS1_24CollectiveEpilogueBwdGQAISA_fSD_Li256ELb1ELb0EEENS1_25SingleTileBwdLPTSchedulerILb1ELi128ELb0EEEEEEEEEvNT_6ParamsE$_ZN4cute8gmem_ptrIPKN7cutlass10bfloat16_tEECI1NS_12iter_adaptorIS4_S5_EEES4_) ;  /* 0xfffaf46000007944 */ /* 0x022fea0003c3ffff */
[----:B------:R-:W2:Y:S01]  /*5bda0*/  LDL.64 R8, [R1+0x1688] ;  /* 0x0016880001087983 */ /* 0x000ea20000100a00 */
[----:B-1----:R-:W-:Y:S02]  /*5bdb0*/  MOV R5, R3 ;  /* 0x0000000300057202 */ /* 0x002fe40000000f00 */
[----:B------:R-:W-:Y:S01]  /*5bdc0*/  MOV R6, 0x5bdf0 ;  /* 0x0005bdf000067802 */ /* 0x000fe20000000f00 */
[----:B--2---:R1:W-:Y:S04]  /*5bdd0*/  STL.64 [R1+0x1698], R8 ;  /* 0x0016980801007387 */ /* 0x0043e80000100a00 */
[----:B-1----:R-:W-:Y:S05]  /*5bde0*/  CALL.REL.NOINC `($_ZN7cutlass13device_kernelIN5flash19enable_sm80_to_sm89INS1_16FlashAttnBwdSm80INS1_25CollectiveMainloopBwdSm80ILi2ELi2EN4cute5tupleIJNS5_1CILi128EEES8_NS7_ILi64EEEEEENS_10bfloat16_tEfNS_4arch4Sm80ELb1ELb0ELb1ELb1ELb0ELb0ELb0ELb0ELi2ELi4ELi4ELi4ELb0EEENS1_24CollectiveEpilogueBwdGQAISA_fSD_Li256ELb1ELb0EEENS1_25SingleTileBwdLPTSchedulerILb1ELi128ELb0EEEEEEEEEvNT_6ParamsE$_ZN4cute3eso3ESOILb0ELb0EJNS_6LayoutINS_5tupleIJNS3_IJNS_1CILi8EEENS4_ILi1EEEEEENS4_ILi4EEES6_EEENS3_IJNS3_IJS6_NS4_ILi0EEEEEElSA_EEEEENS_10ViewEngineINS_8gmem_ptrIPKN7cutlass10bfloat16_tEEEEEEEC2ERKSD_RKSL_) ;  /* 0xfffaaca000007944 */ /* 0x002fea0003c3ffff */
        /* <DEDUP_REMOVED lines=11> */
[----:B--2--5:R-:W-:Y:S05]  /*5bea0*/  CALL.REL.NOINC `($_ZN7cutlass13device_kernelIN5flash19enable_sm80_to_sm89INS1_16FlashAttnBwdSm80INS1_25CollectiveMainloopBwdSm80ILi2ELi2EN4cute5tupleIJNS5_1CILi128EEES8_NS7_ILi64EEEEEENS_10bfloat16_tEfNS_4arch4Sm80ELb1ELb0ELb1ELb1ELb0ELb0ELb0ELb0ELi2ELi4ELi4ELi4ELb0EEENS1_24CollectiveEpilogueBwdGQAISA_fSD_Li256ELb1ELb0EEENS1_25SingleTileBwdLPTSchedulerILb1ELi128ELb0EEEEEEEEEvNT_6ParamsE$_ZZN4cuteplIJiiEJNS_1CILi0EEES2_EEEDaRKNS_15ArithmeticTupleIJDpT_EEERKNS3_IJDpT0_EEEENKUlDpRKT_E_clIJiiEEEDaSH_) ;  /* 0xfffb467000007944 */ /* 0x024fea0003c3ffff */
[----:B-----5:R-:W-:Y:S01]  /*5beb0*/  IMAD.IADD R84, R5, 0x1, -R2 ;  /* 0x0000000105547824 */ /* 0x020fe200078e0a02 */
[----:B------:R-:W-:Y:S02]  /*5bec0*/  MOV R3, RZ ;  /* 0x000000ff00037202 */ /* 0x000fe40000000f00 */
[----:B------:R-:W-:Y:S02]  /*5bed0*/  MOV R6, 0x5bef0 ;  /* 0x0005bef000067802 */ /* 0x000fe40000000f00 */
[----:B-1----:R-:W-:Y:S05]  /*5bee0*/  CALL.REL.NOINC `($_ZN7cutlass13device_kernelIN5flash19enable_sm80_to_sm89INS1_16FlashAttnBwdSm80INS1_25CollectiveMainloopBwdSm80ILi2ELi2EN4cute5tupleIJNS5_1CILi128EEES8_NS7_ILi64EEEEEENS_10bfloat16_tEfNS_4arch4Sm80ELb1ELb0ELb1ELb1ELb0ELb0ELb0ELb0ELi2ELi4ELi4ELi4ELb0EEENS1_24CollectiveEpilogueBwdGQAISA_fSD_Li256ELb1ELb0EEENS1_25SingleTileBwdLPTSchedulerILb1ELi128ELb0EEEEEEEEEvNT_6ParamsE$_ZN4cute3eso3ESOILb1ELb0EJNS_1CILi0EEEiS3_EEC2ERKS3_RKiS6_) ;  /* 0xfffabc9000007944 */ /* 0x002fea0003c3ffff */
[----:B-1----:R-:W2:Y:S01]  /*5bef0*/  LDL R3, [R1+0x1688] ;  /* 0x0016880001037983 */ /* 0x002ea20000100800 */
[----:B------:R-:W-:Y:S01]  /*5bf00*/  IMAD.MOV.U32 R2, RZ, RZ, R15 ;  /* 0x000000ffff027224 */ /* 0x000fe200078e000f */
[----:B------:R-:W-:Y:S02]  /*5bf10*/  MOV R10, 0x5bf40 ;  /* 0x0005bf40000a7802 */ /* 0x000fe40000000f00 */
[----:B--2---:R-:W-:Y:S02]  /*5bf20*/  SHF.L.U32 R3, R3, 0x5, RZ ;  /* 0x0000000503037819 */ /* 0x004fe400000006ff */
[----:B------:R-:W-:Y:S05]  /*5bf30*/  CALL.REL.NOINC `($_ZN7cutlass13device_kernelIN5flash19enable_sm80_to_sm89INS1_16FlashAttnBwdSm80INS1_25CollectiveMainloopBwdSm80ILi2ELi2EN4cute5tupleIJNS5_1CILi128EEES8_NS7_ILi64EEEEEENS_10bfloat16_tEfNS_4arch4Sm80ELb1ELb0ELb1ELb1ELb0ELb0ELb0ELb0ELi2ELi4ELi4ELi4ELb0EEENS1_24CollectiveEpilogueBwdGQAISA_fSD_Li256ELb1ELb0EEENS1_25SingleTileBwdLPTSchedulerILb1ELi128ELb0EEEEEEEEEvNT_6ParamsE$_ZN4cute5tupleIJiEEC2ERKi) ;  /* 0xfffaf1e000007944 */ /* 0x000fea0003c3ffff */
[----:B------:R1:W5:Y:S01]  /*5bf40*/  LDL R3, [R1+0x1688] ;  /* 0x0016880001037983 */ /* 0x0003620000100800 */
        /* <DEDUP_REMOVED lines=8> */
[----:B------:R-:W-:Y:S02]  /*5bfd0*/  MOV R2, R15 ;  /* 0x0000000f00027202 */ /* 0x000fe40000000f00 */
[----:B------:R-:W-:Y:S02]  /*5bfe0*/  MOV R6, 0x5c000 ;  /* 0x0005c00000067802 */ /* 0x000fe40000000f00 */
[----:B-1---5:R-:W-:Y:S05]  /*5bff0*/  CALL.REL.NOINC `($_ZN7cutlass13device_kernelIN5flash19enable_sm80_to_sm89INS1_16FlashAttnBwdSm80INS1_25CollectiveMainloopBwdSm80ILi2ELi2EN4cute5tupleIJNS5_1CILi128EEES8_NS7_ILi64EEEEEENS_10bfloat16_tEfNS_4arch4Sm80ELb1ELb0ELb1ELb1ELb0ELb0ELb0ELb0ELi2ELi4ELi4ELi4ELb0EEENS1_24CollectiveEpilogueBwdGQAISA_fSD_Li256ELb1ELb0EEENS1_25SingleTileBwdLPTSchedulerILb1ELi128ELb0EEEEEEEEEvNT_6ParamsE$_ZN4cute3eso3ESOILb0ELb1EJiNS_1CILi0EEEEEC2ERKiRKS3_) ;  /* 0xfffab49000007944 */ /* 0x022fea0003c3ffff */
[----:B-1----:R1:W5:Y:S01]  /*5c000*/  LDL R3, [R1+0x1688] ;  /* 0x0016880001037983 */ /* 0x0023620000100800 */
[----:B------:R-:W-:-:S03]  /*5c010*/  MOV R4, 0x5c030 ;  /* 0x0005c03000047802 */ /* 0x000fc60000000f00 */
[----:B-1---5:R-:W-:Y:S05]  /*5c020*/  CALL.REL.NOINC `($_ZN7cutlass13device_kernelIN5flash19enable_sm80_to_sm89INS1_16FlashAttnBwdSm80INS1_25CollectiveMainloopBwdSm80ILi2ELi2EN4cute5tupleIJNS5_1CILi128EEES8_NS7_ILi64EEEEEENS_10bfloat16_tEfNS_4arch4Sm80ELb1ELb0ELb1ELb1ELb0ELb0ELb0ELb0ELi2ELi4ELi4ELi4ELb0EEENS1_24CollectiveEpilogueBwdGQAISA_fSD_Li256ELb1ELb0EEENS1_25SingleTileBwdLPTSchedulerILb1ELi128ELb0EEEEEEEEEvNT_6ParamsE$_ZZN4cuteplIJNS_1CILi0EEES2_EJiEEEDaRKNS_15ArithmeticTupleIJDpT_EEERKNS3_IJDpT0_EEEENKUlDpRKT_E_clIJiS2_EEEDaSH_) ;  /* 0xfffb40b000007944 */ /* 0x022fea0003c3ffff */
[----:B------:R-:W-:Y:S02]  /*5c030*/  MOV R4, 0x5c050 ;  /* 0x0005c05000047802 */ /* 0x000fe40000000f00 */
[----:B-1---5:R-:W-:Y:S05]  /*5c040*/  CALL.REL.NOINC `($_ZN7cutlass13device_kernelIN5flash19enable_sm80_to_sm89INS1_16FlashAttnBwdSm80INS1_25CollectiveMainloopBwdSm80ILi2ELi2EN4cute5tupleIJNS5_1CILi128EEES8_NS7_ILi64EEEEEENS_10bfloat16_tEfNS_4arch4Sm80ELb1ELb0ELb1ELb1ELb0ELb0ELb0ELb0ELi2ELi4ELi4ELi4ELb0EEENS1_24CollectiveEpilogueBwdGQAISA_fSD_Li256ELb1ELb0EEENS1_25SingleTileBwdLPTSchedulerILb1ELi128ELb0EEEEEEEEEvNT_6ParamsE$_ZZN4cuteplIJNS_1CILi0EEES2_EJiS2_EEEDaRKNS_15ArithmeticTupleIJDpT_EEERKNS3_IJDpT0_EEEENKUlDpRKT_E_clIJiS2_EEEDaSH_) ;  /* 0xfffb410000007944 */ /* 0x022fea0003c3ffff */
        /* <DEDUP_REMOVED lines=9> */
[----:B--23-5:R-:W-:Y:S05]  /*5c0e0*/  CALL.REL.NOINC `($_ZN7cutlass13device_kernelIN5flash19enable_sm80_to_sm89INS1_16FlashAttnBwdSm80INS1_25CollectiveMainloopBwdSm80ILi2ELi2EN4cute5tupleIJNS5_1CILi128EEES8_NS7_ILi64EEEEEENS_10bfloat16_tEfNS_4arch4Sm80ELb1ELb0ELb1ELb1ELb0ELb0ELb0ELb0ELi2ELi4ELi4ELi4ELb0EEENS1_24CollectiveEpilogueBwdGQAISA_fSD_Li256ELb1ELb0EEENS1_25SingleTileBwdLPTSchedulerILb1ELi128ELb0EEEEEEEEEvNT_6ParamsE$_ZN4cute3eso3ESOILb1ELb0EJNS_10UnderscoreEiiEEC2ERKS2_RKiS7_) ;  /* 0xfffab67000007944 */ /* 0x02cfea0003c3ffff */
[----:B------:R-:W2:Y:S01]  /*5c0f0*/  LDL R5, [R1+0x1688] ;  /* 0x0016880001057983 */ /* 0x000ea20000100800 */
[----:B------:R-:W-:Y:S02]  /*5c100*/  MOV R4, 0x5c170 ;  /* 0x0005c17000047802 */ /* 0x000fe40000000f00 */
[----:B-12---:R-:W-:Y:S01]  /*5c110*/  SHF.R.S32.HI R2, RZ, 0x1f, R5 ;  /* 0x0000001fff027819 */ /* 0x006fe20000011405 */
[-C--:B------:R-:W-:Y:S02]  /*5c120*/  IMAD R3, R91, R5.reuse, RZ ;  /* 0x000000055b037224 */ /* 0x080fe400078e02ff */
[----:B------:R-:W-:-:S04]  /*5c130*/  IMAD.WIDE.U32 R6, R90, R5, RZ ;  /* 0x000000055a067225 */ /* 0x000fc800078e00ff */
[----:B------:R-:W-:-:S05]  /*5c140*/  IMAD R3, R90, R2, R3 ;  /* 0x000000025a037224 */ /* 0x000fca00078e0203 */
[----:B------:R-:W-:Y:S02]  /*5c150*/  IADD3 R3, R7, R3, RZ ;  /* 0x0000000307037210 */ /* 0x000fe40007ffe0ff */
[----:B------:R-:W-:Y:S05]  /*5c160*/  CALL.REL.NOINC `($_ZN7cutlass13device_kernelIN5flash19enable_sm80_to_sm89INS1_16FlashAttnBwdSm80INS1_25CollectiveMainloopBwdSm80ILi2ELi2EN4cute5tupleIJNS5_1CILi128EEES8_NS7_ILi64EEEEEENS_10bfloat16_tEfNS_4arch4Sm80ELb1ELb0ELb1ELb1ELb0ELb0ELb0ELb0ELi2ELi4ELi4ELi4ELb0EEENS1_24CollectiveEpilogueBwdGQAISA_fSD_Li256ELb1ELb0EEENS1_25SingleTileBwdLPTSchedulerILb1ELi128ELb0EEEEEEEEEvNT_6ParamsE$_ZN4cute3eso3ESOILb1ELb0EJNS_6LayoutINS_5tupleIJNS3_IJNS_1CILi8EEENS4_ILi1EEEEEEEEENS3_IJNS3_IJS6_NS4_ILi0EEEEEEEEEEElEEC2ERKSC_RKl) ;  /* 0xfffade5000007944 */ /* 0x000fea0003c3ffff */
[----:B-1----:R-:W2:Y:S01]  /*5c170*/  LDL.64 R2, [R1+0x1688] ;  /* 0x0016880001027983 */ /* 0x002ea20000100a00 */
[----:B------:R-:W-:Y:S02]  /*5c180*/  MOV R8, 0x5c1c0 ;  /* 0x0005c1c000087802 */ /* 0x000fe40000000f00 */
[----:B--2---:R-:W-:-:S04]  /*5c190*/  LEA R4, P1, R2, R88, 0x1 ;  /* 0x0000005802047211 */ /* 0x004fc800078208ff */
[----:B------:R-:W-:-:S04]  /*5c1a0*/  LEA.HI.X R9, R2, R89, R3, 0x1, P1 ;  /* 0x0000005902097211 */ /* 0x000fc800008f0c03 */
[----:B------:R-:W-:Y:S05]  /*5c1b0*/  CALL.REL.NOINC `($_ZN7cutlass13device_kernelIN5flash19enable_sm80_to_sm89INS1_16FlashAttnBwdSm80INS1_25CollectiveMainloopBwdSm80ILi2ELi2EN4cute5tupleIJNS5_1CILi128EEES8_NS7_ILi64EEEEEENS_10bfloat16_tEfNS_4arch4Sm80ELb1ELb0ELb1ELb1ELb0ELb0ELb0ELb0ELi2ELi4ELi4ELi4ELb0EEENS1_24CollectiveEpilogueBwdGQAISA_fSD_Li256ELb1ELb0EEENS1_25SingleTileBwdLPTSchedulerILb1ELi128ELb0EEEEEEEEEvNT_6ParamsE$_ZN4cute8gmem_ptrIPKN7cutlass10bfloat16_tEECI1NS_12iter_adaptorIS4_S5_EEES4_) ;  /* 0xfffaf04000007944 */ /* 0x000fea0003c3ffff */
[----:B------:R2:W5:Y:S01]  /*5c1c0*/  LDL.64 R2, [R1+0x1688] ;  /* 0x0016880001027983 */ /* 0x0005620000100a00 */
[----:B------:R-:W-:-:S03]  /*5c1d0*/  MOV R6, 0x5c1f0 ;  /* 0x0005c1f000067802 */ /* 0x000fc60000000f00 */
[----:B-12--5:R-:W-:Y:S05]  /*5c1e0*/  CALL.REL.NOINC `($_ZN7cutlass13device_kernelIN5flash19enable_sm80_to_sm89INS1_16FlashAttnBwdSm80INS1_25CollectiveMainloopBwdSm80ILi2ELi2EN4cute5tupleIJNS5_1CILi128EEES8_NS7_ILi64EEEEEENS_10bfloat16_tEfNS_4arch4Sm80ELb1ELb0ELb1ELb1ELb0ELb0ELb0ELb0ELi2ELi4ELi4ELi4ELb0EEENS1_24CollectiveEpilogueBwdGQAISA_fSD_Li256ELb1ELb0EEENS1_25SingleTileBwdLPTSchedulerILb1ELi128ELb0EEEEEEEEEvNT_6ParamsE$_ZN4cute3eso3ESOILb1ELb0EJNS_6LayoutINS_5tupleIJNS3_IJNS_1CILi8EEENS4_ILi1EEEEEEEEENS3_IJNS3_IJS6_NS4_ILi0EEEEEEEEEEENS_10ViewEngineINS_8gmem_ptrIPKN7cutlass10bfloat16_tEEEEEEEC2ERKSC_RKSK_) ;  /* 0xfffadcc000007944 */ /* 0x026fea0003c3ffff */
[----:B-1----:R1:W5:Y:S01]  /*5c1f0*/  LDL.64 R4, [R1+0x1688] ;  /* 0x0016880001047983 */ /* 0x0023620000100a00 */
[----:B------:R-:W-:Y:S01]  /*5c200*/  IMAD.MOV.U32 R79, RZ, RZ, R15 ;  /* 0x000000ffff4f7224 */ /* 0x000fe200078e000f */
[----:B------:R-:W-:Y:S02]  /*5c210*/  MOV R80, RZ ;  /* 0x000000ff00507202 */ /* 0x000fe40000000f00 */
[----:B------:R-:W-:Y:S02]  /*5c220*/  MOV R78, 0x5c240 ;  /* 0x0005c240004e7802 */ /* 0x000fe40000000f00 */
[----:B-1---5:R-:W-:Y:S05]  /*5c230*/  CALL.REL.NOINC `($_ZN7cutlass13device_kernelIN5flash19enable_sm80_to_sm89INS1_16FlashAttnBwdSm80INS1_25CollectiveMainloopBwdSm80ILi2ELi2EN4cute5tupleIJNS5_1CILi128EEES8_NS7_ILi64EEEEEENS_10bfloat16_tEfNS_4arch4Sm80ELb1ELb0ELb1ELb1ELb0ELb0ELb0ELb0ELi2ELi4ELi4ELi4ELb0EEENS1_24CollectiveEpilogueBwdGQAISA_fSD_Li256ELb1ELb0EEENS1_25SingleTileBwdLPTSchedulerILb1ELi128ELb0EEEEEEEEEvNT_6ParamsE$_ZN4cute3eso3ESOILb1ELb0EJNS_10UnderscoreEiiEEC2ERKS2_RKiS7_) ;  /* 0xfffab52000007944 */ /* 0x022fea0003c3ffff */
[----:B-1----:R-:W2:Y:S01]  /*5c240*/  LDL R3, [R1+0x1688] ;  /* 0x0016880001037983 */ /* 0x002ea20000100800 */
[----:B------:R-:W-:Y:S01]  /*5c250*/  IMAD.MOV.U32 R2, RZ, RZ, R15 ;  /* 0x000000ffff027224 */ /* 0x000fe200078e000f */
[----:B------:R-:W-:Y:S02]  /*5c260*/  MOV R6, 0x5c290 ;  /* 0x0005c29000067802 */ /* 0x000fe40000000f00 */
[----:B--2---:R-:W-:Y:S02]  /*5c270*/  SHF.L.U32 R3, R3, 0xb, RZ ;  /* 0x0000000b03037819 */ /* 0x004fe400000006ff */
        /* <DEDUP_REMOVED lines=10> */
[----:B-1----:R1:W5:Y:S01]  /*5c320*/  LDL.64 R6, [R1+0x1688] ;  /* 0x0016880001067983 */ /* 0x0023620000100a00 */
[----:B------:R-:W-:Y:S02]  /*5c330*/  MOV R9, R5 ;  /* 0x0000000500097202 */ /* 0x000fe40000000f00 */
[----:B------:R-:W-:Y:S02]  /*5c340*/  MOV R8, 0x5c360 ;  /* 0x0005c36000087802 */ /* 0x000fe40000000f00 */
[----:B-1---5:R-:W-:Y:S05]  /*5c350*/  CALL.REL.NOINC `($_ZN7cutlass13device_kernelIN5flash19enable_sm80_to_sm89INS1_16FlashAttnBwdSm80INS1_25CollectiveMainloopBwdSm80ILi2ELi2EN4cute5tupleIJNS5_1CILi128EEES8_NS7_ILi64EEEEEENS_10bfloat16_tEfNS_4arch4Sm80ELb1ELb0ELb1ELb1ELb0ELb0ELb0ELb0ELi2ELi4ELi4ELi4ELb0EEENS1_24CollectiveEpilogueBwdGQAISA_fSD_Li256ELb1ELb0EEENS1_25SingleTileBwdLPTSchedulerILb1ELi128ELb0EEEEEEEEEvNT_6ParamsE$_ZN4cute8gmem_ptrIPKN7cutlass10bfloat16_tEECI1NS_12iter_adaptorIS4_S5_EEES4_) ;  /* 0xfffaeea000007944 */ /* 0x022fea0003c3ffff */
[----:B------:R2:W5:Y:S01]  /*5c360*/  LDL.64 R2, [R1+0x1688] ;  /* 0x0016880001027983 */ /* 0x0005620000100a00 */
[----:B------:R-:W-:-:S03]  /*5c370*/  MOV R8, 0x5c390 ;  /* 0x0005c39000087802 */ /* 0x000fc60000000f00 */
[----:B-12--5:R-:W-:Y:S05]  /*5c380*/  CALL.REL.NOINC `($_ZN7cutlass13device_kernelIN5flash19enable_sm80_to_sm89INS1_16FlashAttnBwdSm80INS1_25CollectiveMainloopBwdSm80ILi2ELi2EN4cute5tupleIJNS5_1CILi128EEES8_NS7_ILi64EEEEEENS_10bfloat16_tEfNS_4arch4Sm80ELb1ELb0ELb1ELb1ELb0ELb0ELb0ELb0ELi2ELi4ELi4ELi4ELb0EEENS1_24CollectiveEpilogueBwdGQAISA_fSD_Li256ELb1ELb0EEENS1_25SingleTileBwdLPTSchedulerILb1ELi128ELb0EEEEEEEEEvNT_6ParamsE$_ZN4cute8gmem_ptrIPKN7cutlass9uint128_tEECI1NS_12iter_adaptorIS4_S5_EEES4_) ;  /* 0xfffaeeb000007944 */ /* 0x026fea0003c3ffff */
[----:B-1----:R1:W5:Y:S01]  /*5c390*/  LDL.64 R2, [R1+0x1688] ;  /* 0x0016880001027983 */ /* 0x0023620000100a00 */
[----:B------:R-:W-:-:S03]  /*5c3a0*/  MOV R8, 0x5c3c0 ;  /* 0x0005c3c000087802 */ /* 0x000fc60000000f00 */
[----:B-1---5:R-:W-:Y:S05]  /*5c3b0*/  CALL.REL.NOINC `($_ZN7cutlass13device_kernelIN5flash19enable_sm80_to_sm89INS1_16FlashAttnBwdSm80INS1_25CollectiveMainloopBwdSm80ILi2ELi2EN4cute5tupleIJNS5_1CILi128EEES8_NS7_ILi64EEEEEENS_10bfloat16_tEfNS_4arch4Sm80ELb1ELb0ELb1ELb1ELb0ELb0ELb0ELb0ELi2ELi4ELi4ELi4ELb0EEENS1_24CollectiveEpilogueBwdGQAISA_fSD_Li256ELb1ELb0EEENS1_25SingleTileBwdLPTSchedulerILb1ELi128ELb0EEEEEEEEEvNT_6ParamsE$_ZN4cute3eso3ESOILb1ELb0EJNS_6LayoutINS_5tupleIJNS3_IJNS_1CILi1EEES5_EEEEEENS3_IJNS3_IJS5_NS4_ILi0EEEEEEEEEEENS_10ViewEngineINS_8gmem_ptrIPKN7cutlass9uint128_tEEEEEEEC2ERKSB_RKSJ_) ;  /* 0xfffad21000007944 */ /* 0x022fea0003c3ffff */
[----:B------:R2:W5:Y:S01]  /*5c3c0*/  LDL.64 R78, [R1+0x1688] ;  /* 0x00168800014e7983 */ /* 0x0005620000100a00 */
[----:B-1----:R-:W-:Y:S01]  /*5c3d0*/  IMAD.MOV.U32 R2, RZ, RZ, R6 ;  /* 0x000000ffff027224 */ /* 0x002fe200078e0006 */
[----:B------:R-:W-:Y:S01]  /*5c3e0*/  MOV R3, R7 ;  /* 0x0000000700037202 */ /* 0x000fe20000000f00 */
[----:B------:R-:W-:Y:S01]  /*5c3f0*/  IMAD.MOV.U32 R9, RZ, RZ, R15 ;  /* 0x000000ffff097224 */ /* 0x000fe200078e000f */
[----:B------:R-:W-:-:S02]  /*5c400*/  MOV R8, 0x5c420 ;  /* 0x0005c42000087802 */ /* 0x000fc40000000f00 */
[----:B--2--5:R-:W-:Y:S05]  /*5c410*/  CALL.REL.NOINC `($_ZN7cutlass13device_kernelIN5flash19enable_sm80_to_sm89INS1_16FlashAttnBwdSm80INS1_25CollectiveMainloopBwdSm80ILi2ELi2EN4cute5tupleIJNS5_1CILi128EEES8_NS7_ILi64EEEEEENS_10bfloat16_tEfNS_4arch4Sm80ELb1ELb0ELb1ELb1ELb0ELb0ELb0ELb0ELi2ELi4ELi4ELi4ELb0EEENS1_24CollectiveEpilogueBwdGQAISA_fSD_Li256ELb1ELb0EEENS1_25SingleTileBwdLPTSchedulerILb1ELi128ELb0EEEEEEEEEvNT_6ParamsE$_ZN4cute8smem_ptrIPN7cutlass10bfloat16_tEECI1NS_12iter_adaptorIS3_S4_EEES3_) ;  /* 0xfffaeee000007944 */ /* 0x024fea0003c3ffff */
[----:B-1----:R1:W5:Y:S01]  /*5c420*/  LDL.64 R2, [R1+0x1688] ;  /* 0x0016880001027983 */ /* 0x0023620000100a00 */
[----:B------:R-:W-:-:S02]  /*5c430*/  MOV R4, R15 ;  /* 0x0000000f00047202 */ /* 0x000fc40000000f00 */
[----:B------:R-:W-:Y:S02]  /*5c440*/  MOV R6, 0x5c460 ;  /* 0x0005c46000067802 */ /* 0x000fe40000000f00 */
[----:B-1---5:R-:W-:Y:S05]  /*5c450*/  CALL.REL.NOINC `($_ZN7cutlass13device_kernelIN5flash19enable_sm80_to_sm89INS1_16FlashAttnBwdSm80INS1_25CollectiveMainloopBwdSm80ILi2ELi2EN4cute5tupleIJNS5_1CILi128EEES8_NS7_ILi64EEEEEENS_10bfloat16_tEfNS_4arch4Sm80ELb1ELb0ELb1ELb1ELb0ELb0ELb0ELb0ELi2ELi4ELi4ELi4ELb0EEENS1_24CollectiveEpilogueBwdGQAISA_fSD_Li256ELb1ELb0EEENS1_25SingleTileBwdLPTSchedulerILb1ELi128ELb0EEEEEEEEEvNT_6ParamsE$_ZN4cute8smem_ptrIPN7cutlass9uint128_tEECI1NS_12iter_adaptorIS3_S4_EEES3_) ;  /* 0xfffaeee000007944 */ /* 0x022fea0003c3ffff */
[----:B-1----:R1:W5:Y:S01]  /*5c460*/  LDL.64 R2, [R1+0x1688] ;  /* 0x0016880001027983 */ /* 0x0023620000100a00 */
[----:B------:R-:W-:Y:S02]  /*5c470*/  MOV R4, R15 ;  /* 0x0000000f00047202 */ /* 0x000fe40000000f00 */
[----:B------:R-:W-:Y:S02]  /*5c480*/  MOV R6, 0x5c4a0 ;  /* 0x0005c4a000067802 */ /* 0x000fe40000000f00 */
[----:B-1---5:R-:W-:Y:S05]  /*5c490*/  CALL.REL.NOINC `($_ZN7cutlass13device_kernelIN5flash19enable_sm80_to_sm89INS1_16FlashAttnBwdSm80INS1_25CollectiveMainloopBwdSm80ILi2ELi2EN4cute5tupleIJNS5_1CILi128EEES8_NS7_ILi64EEEEEENS_10bfloat16_tEfNS_4arch4Sm80ELb1ELb0ELb1ELb1ELb0ELb0ELb0ELb0ELi2ELi4ELi4ELi4ELb0EEENS1_24CollectiveEpilogueBwdGQAISA_fSD_Li256ELb1ELb0EEENS1_25SingleTileBwdLPTSchedulerILb1ELi128ELb0EEEEEEEEEvNT_6ParamsE$_ZN4cute3eso3ESOILb1ELb0EJNS_6LayoutINS_5tupleIJNS3_IJNS_1CILi1EEES5_EEEEEENS3_IJNS3_IJS5_NS4_ILi0EEEEEEEEEEENS_10ViewEngineINS_8smem_ptrIPN7cutlass9uint128_tEEEEEEEC2ERKSB_RKSI_) ;  /* 0xfffad17000007944 */ /* 0x022fea0003c3ffff */
[----:B-1----:R1:W5:Y:S01]  /*5c4a0*/  LDL R4, [R1+0x1688] ;  /* 0x0016880001047983 */ /* 0x0023620000100800 */
[----:B------:R-:W-:-:S03]  /*5c4b0*/  MOV R2, 0x5c4d0 ;  /* 0x0005c4d000027802 */ /* 0x000fc60000000f00 */
[----:B-1---5:R-:W-:Y:S05]  /*5c4c0*/  CALL.REL.NOINC `($_ZN7cutlass13device_kernelIN5flash19enable_sm80_to_sm89INS1_16FlashAttnBwdSm80INS1_25CollectiveMainloopBwdSm80ILi2ELi2EN4cute5tupleIJNS5_1CILi128EEES8_NS7_ILi64EEEEEENS_10bfloat16_tEfNS_4arch4Sm80ELb1ELb0ELb1ELb1ELb0ELb0ELb0ELb0ELi2ELi4ELi4ELi4ELb0EEENS1_24CollectiveEpilogueBwdGQAISA_fSD_Li256ELb1ELb0EEENS1_25SingleTileBwdLPTSchedulerILb1ELi128ELb0EEEEEEEEEvNT_6ParamsE$_ZN73_INTERNAL_24fd9406_37_flash_bwd_hdim64_bf16_softcap_sm80_cu_8e232a79_330724__cvta_generic_to_sharedEPKv) ;  /* 0xfffaef8000007944 */ /* 0x022fea0003c3ffff */
        /* <DEDUP_REMOVED lines=10> */
[----:B-1----:R-:W-:Y:S05]  /*5c570*/  CALL.REL.NOINC `($_ZN7cutlass13device_kernelIN5flash19enable_sm80_to_sm89INS1_16FlashAttnBwdSm80INS1_25CollectiveMainloopBwdSm80ILi2ELi2EN4cute5tupleIJNS5_1CILi128EEES8_NS7_ILi64EEEEEENS_10bfloat16_tEfNS_4arch4Sm80ELb1ELb0ELb1ELb1ELb0ELb0ELb0ELb0ELi2ELi4ELi4ELi4ELb0EEENS1_24CollectiveEpilogueBwdGQAISA_fSD_Li256ELb1ELb0EEENS1_25SingleTileBwdLPTSchedulerILb1ELi128ELb0EEEEEEEEEvNT_6ParamsE$_ZN4cute3eso3ESOILb1ELb0EJNS_1CILi0EEEiS3_EEC2ERKS3_RKiS6_) ;  /* 0xfffab60000007944 */ /* 0x002fea0003c3ffff */
[----:B-1----:R-:W2:Y:S01]  /*5c580*/  LDL R3, [R1+0x1688] ;  /* 0x0016880001037983 */ /* 0x002ea20000100800 */
[----:B------:R-:W-:Y:S01]  /*5c590*/  IMAD.MOV.U32 R2, RZ, RZ, R15 ;  /* 0x000000ffff027224 */ /* 0x000fe200078e000f */
[----:B------:R-:W-:-:S02]  /*5c5a0*/  MOV R10, 0x5c5d0 ;  /* 0x0005c5d0000a7802 */ /* 0x000fc40000000f00 */
[----:B--2---:R-:W-:Y:S02]  /*5c5b0*/  SHF.L.U32 R3, R3, 0x5, RZ ;  /* 0x0000000503037819 */ /* 0x004fe400000006ff */
[----:B------:R-:W-:Y:S05]  /*5c5c0*/  CALL.REL.NOINC `($_ZN7cutlass13device_kernelIN5flash19enable_sm80_to_sm89INS1_16FlashAttnBwdSm80INS1_25CollectiveMainloopBwdSm80ILi2ELi2EN4cute5tupleIJNS5_1CILi128EEES8_NS7_ILi64EEEEEENS_10bfloat16_tEfNS_4arch4Sm80ELb1ELb0ELb1ELb1ELb0ELb0ELb0ELb0ELi2ELi4ELi4ELi4ELb0EEENS1_24CollectiveEpilogueBwdGQAISA_fSD_Li256ELb1ELb0EEENS1_25SingleTileBwdLPTSchedulerILb1ELi128ELb0EEEEEEEEEvNT_6ParamsE$_ZN4cute5tupleIJiEEC2ERKi) ;  /* 0xfffaeb5000007944 */ /* 0x000fea0003c3ffff */
[----:B------:R1:W5:Y:S01]  /*5c5d0*/  LDL R3, [R1+0x1688] ;  /* 0x0016880001037983 */ /* 0x0003620000100800 */
        /* <DEDUP_REMOVED lines=44> */
[----:B------:R-:W-:Y:S02]  /*5c8a0*/  MOV R80, 0x1 ;  /* 0x0000000100507802 */ /* 0x000fe40000000f00 */
        /* <DEDUP_REMOVED lines=265> */
[----:B-1---5:R-:W-:Y:S05]  /*5d940*/  CALL.REL.NOINC `($_ZN7cutlass13device_kernelIN5flash19enable_sm80_to_sm89INS1_16FlashAttnBwdSm80INS1_25CollectiveMainloopBwdSm80ILi2ELi2EN4cute5tupleIJNS5_1CILi128EEES8_NS7_ILi64EEEEEENS_10bfloat16_tEfNS_4arch4Sm80ELb1ELb0ELb1ELb1ELb0ELb0ELb0ELb0ELi2ELi4ELi4ELi4ELb0EEENS1_24CollectiveEpilogueBwdGQAISA_fSD_Li256ELb1ELb0EEENS1_25SingleTileBwdLPTSchedulerILb1ELi128ELb0EEEEEEEEEvNT_6ParamsE$_ZN4cute3eso3ESOILb1ELb0EJNS_10UnderscoreES2_iEEC2ERKS2_S5_RKi) ;  /* 0xfffa9d9000007944 */ /* 0x022fea0003c3ffff */
[----:B-1----:R-:W2:Y:S01]  /*5d950*/  LDL R3, [R1+0x1688] ;  /* 0x0016880001037983 */ /* 0x002ea20000100800 */
[----:B------:R-:W-:-:S02]  /*5d960*/  MOV R6, 0x5d990 ;  /* 0x0005d99000067802 */ /* 0x000fc40000000f00 */
[----:B--2---:R-:W-:Y:S02]  /*5d970*/  SHF.L.U32 R3, R3, 0x7, RZ ;  /* 0x0000000703037819 */ /* 0x004fe400000006ff */
[----:B------:R-:W-:Y:S05]  /*5d980*/  CALL.REL.NOINC `($_ZN7cutlass13device_kernelIN5flash19enable_sm80_to_sm89INS1_16FlashAttnBwdSm80INS1_25CollectiveMainloopBwdSm80ILi2ELi2EN4cute5tupleIJNS5_1CILi128EEES8_NS7_ILi64EEEEEENS_10bfloat16_tEfNS_4arch4Sm80ELb1ELb0ELb1ELb1ELb0ELb0ELb0ELb0ELi2ELi4ELi4ELi4ELb0EEENS1_24CollectiveEpilogueBwdGQAISA_fSD_Li256ELb1ELb0EEENS1_25SingleTileBwdLPTSchedulerILb1ELi128ELb0EEEEEEEEEvNT_6ParamsE$_ZN4cute3eso3ESOILb1ELb0EJNS_6LayoutINS_5tupleIJNS3_IJNS_1CILi4EEENS4_ILi1EEEEEES6_EEENS3_IJNS3_IJS6_NS4_ILi0EEEEEES9_EEEEEiEEC2ERKSC_RKi) ;  /* 0xfffac4e000007944 */ /* 0x000fea0003c3ffff */
[----:B------:R-:W-:Y:S01]  /*5d990*/  ULDC.64 UR8, c[0x0][0x118] ;  /* 0x0000460000087ab9 */ /* 0x000fe20000000a00 */
[----:B-1----:R-:W2:Y:S04]  /*5d9a0*/  LDL R2, [R1+0x1688] ;  /* 0x0016880001027983 */ /* 0x002ea80000100800 */
[----:B------:R-:W2:Y:S01]  /*5d9b0*/  LD.E.64 R4, [R10.64+0x8] ;  /* 0x000008080a047980 */ /* 0x000ea2000c101b00 */
[----:B------:R-:W-:Y:S01]  /*5d9c0*/  MOV R8, 0x5da00 ;  /* 0x0005da0000087802 */ /* 0x000fe20000000f00 */
[----:B--2---:R-:W-:Y:S01]  /*5d9d0*/  IMAD.WIDE R4, R2, 0x4, R4 ;  /* 0x0000000402047825 */ /* 0x004fe200078e0204 */
[----:B------:R-:W-:-:S03]  /*5d9e0*/  MOV R2, R15 ;  /* 0x0000000f00027202 */ /* 0x000fc60000000f00 */
[----:B------:R-:W-:Y:S05]  /*5d9f0*/  CALL.REL.NOINC `($_ZN7cutlass13device_kernelIN5flash19enable_sm80_to_sm89INS1_16FlashAttnBwdSm80INS1_25CollectiveMainloopBwdSm80ILi2ELi2EN4cute5tupleIJNS5_1CILi128EEES8_NS7_ILi64EEEEEENS_10bfloat16_tEfNS_4arch4Sm80ELb1ELb0ELb1ELb1ELb0ELb0ELb0ELb0ELi2ELi4ELi4ELi4ELb0EEENS1_24CollectiveEpilogueBwdGQAISA_fSD_Li256ELb1ELb0EEENS1_25SingleTileBwdLPTSchedulerILb1ELi128ELb0EEEEEEEEEvNT_6ParamsE$_ZN4cute8gmem_ptrIPKfECI1NS_12iter_adaptorIS2_S3_EEES2_) ;  /* 0xfffad88000007944 */ /* 0x000fea0003c3ffff */
[----:B-1----:R1:W5:Y:S01]  /*5da00*/  LDL.64 R2, [R1+0x1688] ;  /* 0x0016880001027983 */ /* 0x0023620000100a00 */
[----:B------:R-:W-:-:S03]  /*5da10*/  MOV R6, 0x5da30 ;  /* 0x0005da3000067802 */ /* 0x000fc60000000f00 */
[----:B-1---5:R-:W-:Y:S05]  /*5da20*/  CALL.REL.NOINC `($_ZN7cutlass13device_kernelIN5flash19enable_sm80_to_sm89INS1_16FlashAttnBwdSm80INS1_25CollectiveMainloopBwdSm80ILi2ELi2EN4cute5tupleIJNS5_1CILi128EEES8_NS7_ILi64EEEEEENS_10bfloat16_tEfNS_4arch4Sm80ELb1ELb0ELb1ELb1ELb0ELb0ELb0ELb0ELi2ELi4ELi4ELi4ELb0EEENS1_24CollectiveEpilogueBwdGQAISA_fSD_Li256ELb1ELb0EEENS1_25SingleTileBwdLPTSchedulerILb1ELi128ELb0EEEEEEEEEvNT_6ParamsE$_ZN4cute3eso3ESOILb1ELb0EJNS_6LayoutINS_5tupleIJNS3_IJNS_1CILi4EEENS4_ILi1EEEEEES6_EEENS3_IJNS3_IJS6_NS4_ILi0EEEEEES9_EEEEENS_10ViewEngineINS_8gmem_ptrIPKfEEEEEEC2ERKSC_RKSI_) ;  /* 0xfffac3c000007944 */ /* 0x022fea0003c3ffff */
[----:B------:R-:W-:Y:S01]  /*5da30*/  ULDC.64 UR8, c[0x0][0x118] ;  /* 0x0000460000087ab9 */ /* 0x000fe20000000a00 */
[----:B-1----:R1:W5:Y:S04]  /*5da40*/  LDL.64 R4, [R1+0x1688] ;  /* 0x0016880001047983 */ /* 0x0023680000100a00 */
[----:B------:R1:W5:Y:S01]  /*5da50*/  LD.E.64 R10, [R82.64+0x40] ;  /* 0x00004008520a7980 */ /* 0x000362000c101b00 */
[----:B------:R-:W-:Y:S01]  /*5da60*/  IMAD.MOV.U32 R3, RZ, RZ, R16 ;  /* 0x000000ffff037224 */ /* 0x000fe200078e0010 */
[----:B------:R-:W-:-:S02]  /*5da70*/  MOV R2, R15 ;  /* 0x0000000f00027202 */ /* 0x000fc40000000f00 */
[----:B------:R-:W-:Y:S02]  /*5da80*/  MOV R8, 0x5daa0 ;  /* 0x0005daa000087802 */ /* 0x000fe40000000f00 */
[----:B-1---5:R-:W-:Y:S05]  /*5da90*/  CALL.REL.NOINC `($_ZN7cutlass13device_kernelIN5flash19enable_sm80_to_sm89INS1_16FlashAttnBwdSm80INS1_25CollectiveMainloopBwdSm80ILi2ELi2EN4cute5tupleIJNS5_1CILi128EEES8_NS7_ILi64EEEEEENS_10bfloat16_tEfNS_4arch4Sm80ELb1ELb0ELb1ELb1ELb0ELb0ELb0ELb0ELi2ELi4ELi4ELi4ELb0EEENS1_24CollectiveEpilogueBwdGQAISA_fSD_Li256ELb1ELb0EEENS1_25SingleTileBwdLPTSchedulerILb1ELi128ELb0EEEEEEEEEvNT_6ParamsE$_ZN4cute3eso3ESOILb1ELb0EJNS_10UnderscoreES2_iEEC2ERKS2_S5_RKi) ;  /* 0xfffa9c4000007944 */ /* 0x022fea0003c3ffff */
[----:B-1----:R-:W2:Y:S01]  /*5daa0*/  LDL R3, [R1+0x1688] ;  /* 0x0016880001037983 */ /* 0x002ea20000100800 */
[----:B------:R-:W-:Y:S02]  /*5dab0*/  MOV R6, 0x5dae0 ;  /* 0x0005dae000067802 */ /* 0x000fe40000000f00 */
[----:B--2---:R-:W-:Y:S02]  /*5dac0*/  SHF.L.U32 R3, R3, 0x7, RZ ;  /* 0x0000000703037819 */ /* 0x004fe400000006ff */
[----:B------:R-:W-:Y:S05]  /*5dad0*/  CALL.REL.NOINC `($_ZN7cutlass13device_kernelIN5flash19enable_sm80_to_sm89INS1_16FlashAttnBwdSm80INS1_25CollectiveMainloopBwdSm80ILi2ELi2EN4cute5tupleIJNS5_1CILi128EEES8_NS7_ILi64EEEEEENS_10bfloat16_tEfNS_4arch4Sm80ELb1ELb0ELb1ELb1ELb0ELb0ELb0ELb0ELi2ELi4ELi4ELi4ELb0EEENS1_24CollectiveEpilogueBwdGQAISA_fSD_Li256ELb1ELb0EEENS1_25SingleTileBwdLPTSchedulerILb1ELi128ELb0EEEEEEEEEvNT_6ParamsE$_ZN4cute3eso3ESOILb1ELb0EJNS_6LayoutINS_5tupleIJNS3_IJNS_1CILi4EEENS4_ILi1EEEEEES6_EEENS3_IJNS3_IJS6_NS4_ILi0EEEEEES9_EEEEEiEEC2ERKSC_RKi) ;  /* 0xfffac39000007944 */ /* 0x000fea0003c3ffff */
[----:B------:R-:W-:Y:S01]  /*5dae0*/  ULDC.64 UR8, c[0x0][0x118] ;  /* 0x0000460000087ab9 */ /* 0x000fe20000000a00 */
[----:B-1----:R-:W2:Y:S04]  /*5daf0*/  LDL R2, [R1+0x1688] ;  /* 0x0016880001027983 */ /* 0x002ea80000100800 */
[----:B------:R-:W2:Y:S01]  /*5db00*/  LD.E.64 R10, [R10.64] ;  /* 0x000000080a0a7980 */ /* 0x000ea2000c101b00 */
[----:B------:R-:W-:Y:S02]  /*5db10*/  MOV R6, R15 ;  /* 0x0000000f00067202 */ /* 0x000fe40000000f00 */
[----:B------:R-:W-:Y:S01]  /*5db20*/  MOV R8, 0x5db50 ;  /* 0x0005db5000087802 */ /* 0x000fe20000000f00 */
[----:B--2---:R-:W-:-:S04]  /*5db30*/  IMAD.WIDE R2, R2, 0x4, R10 ;  /* 0x0000000402027825 */ /* 0x004fc800078e020a */
[----:B------:R-:W-:Y:S05]  /*5db40*/  CALL.REL.NOINC `($_ZN7cutlass13device_kernelIN5flash19enable_sm80_to_sm89INS1_16FlashAttnBwdSm80INS1_25CollectiveMainloopBwdSm80ILi2ELi2EN4cute5tupleIJNS5_1CILi128EEES8_NS7_ILi64EEEEEENS_10bfloat16_tEfNS_4arch4Sm80ELb1ELb0ELb1ELb1ELb0ELb0ELb0ELb0ELi2ELi4ELi4ELi4ELb0EEENS1_24CollectiveEpilogueBwdGQAISA_fSD_Li256ELb1ELb0EEENS1_25SingleTileBwdLPTSchedulerILb1ELi128ELb0EEEEEEEEEvNT_6ParamsE$_ZN4cute8smem_ptrIPfECI1NS_12iter_adaptorIS1_S2_EEES1_) ;  /* 0xfffad83000007944 */ /* 0x000fea0003c3ffff */
[----:B-1----:R1:W5:Y:S01]  /*5db50*/  LDL.64 R2, [R1+0x1688] ;  /* 0x0016880001027983 */ /* 0x0023620000100a00 */
[----:B------:R-:W-:-:S03]  /*5db60*/  MOV R8, 0x5db80 ;  /* 0x0005db8000087802 */ /* 0x000fc60000000f00 */
[----:B-1---5:R-:W-:Y:S05]  /*5db70*/  CALL.REL.NOINC `($_ZN7cutlass13device_kernelIN5flash19enable_sm80_to_sm89INS1_16FlashAttnBwdSm80INS1_25CollectiveMainloopBwdSm80ILi2ELi2EN4cute5tupleIJNS5_1CILi128EEES8_NS7_ILi64EEEEEENS_10bfloat16_tEfNS_4arch4Sm80ELb1ELb0ELb1ELb1ELb0ELb0ELb0ELb0ELi2ELi4ELi4ELi4ELb0EEENS1_24CollectiveEpilogueBwdGQAISA_fSD_Li256ELb1ELb0EEENS1_25SingleTileBwdLPTSchedulerILb1ELi128ELb0EEEEEEEEEvNT_6ParamsE$_ZN4cute3eso3ESOILb1ELb0EJNS_6LayoutINS_5tupleIJNS3_IJNS_1CILi4EEENS4_ILi1EEEEEES6_EEENS3_IJNS3_IJS6_NS4_ILi0EEEEEES9_EEEEENS_10ViewEngineINS_8smem_ptrIPfEEEEEEC2ERKSC_RKSH_) ;  /* 0xfffac2b000007944 */ /* 0x022fea0003c3ffff */
[----:B------:R-:W-:Y:S01]  /*5db80*/  ULDC.64 UR8, c[0x0][0x118] ;  /* 0x0000460000087ab9 */ /* 0x000fe20000000a00 */
[----:B-1----:R1:W5:Y:S04]  /*5db90*/  LDL.64 R6, [R1+0x1688] ;  /* 0x0016880001067983 */ /* 0x0023680000100a00 */
[----:B------:R1:W5:Y:S01]  /*5dba0*/  LD.E.64 R10, [R82.64+0x48] ;  /* 0x00004808520a7980 */ /* 0x000362000c101b00 */
[----:B------:R-:W-:-:S02]  /*5dbb0*/  MOV R3, RZ ;  /* 0x000000ff00037202 */ /* 0x000fc40000000f00 */
[----:B------:R-:W-:Y:S02]  /*5dbc0*/  MOV R8, 0x5dbe0 ;  /* 0x0005dbe000087802 */ /* 0x000fe40000000f00 */
[----:B-1---5:R-:W-:Y:S05]  /*5dbd0*/  CALL.REL.NOINC `($_ZN7cutlass13device_kernelIN5flash19enable_sm80_to_sm89INS1_16FlashAttnBwdSm80INS1_25CollectiveMainloopBwdSm80ILi2ELi2EN4cute5tupleIJNS5_1CILi128EEES8_NS7_ILi64EEEEEENS_10bfloat16_tEfNS_4arch4Sm80ELb1ELb0ELb1ELb1ELb0ELb0ELb0ELb0ELi2ELi4ELi4ELi4ELb0EEENS1_24CollectiveEpilogueBwdGQAISA_fSD_Li256ELb1ELb0EEENS1_25SingleTileBwdLPTSchedulerILb1ELi128ELb0EEEEEEEEEvNT_6ParamsE$_ZN4cute3eso3ESOILb1ELb0EJNS_1CILi0EEEiEEC2ERKS3_RKi) ;  /* 0xfffa9f6000007944 */ /* 0x022fea0003c3ffff */
[----:B------:R-:W-:Y:S02]  /*5dbe0*/  ULDC.64 UR8, c[0x0][0x118] ;  /* 0x0000460000087ab9 */ /* 0x000fe40000000a00 */
[----:B-1----:R1:W5:Y:S01]  /*5dbf0*/  LD.E R3, [R10.64] ;  /* 0x000000080a037980 */ /* 0x002362000c101900 */
[----:B------:R-:W-:-:S03]  /*5dc00*/  MOV R16, 0x5dc20 ;  /* 0x0005dc2000107802 */ /* 0x000fc60000000f00 */
[----:B-1---5:R-:W-:Y:S05]  /*5dc10*/  CALL.REL.NOINC `($_ZN7cutlass13device_kernelIN5flash19enable_sm80_to_sm89INS1_16FlashAttnBwdSm80INS1_25CollectiveMainloopBwdSm80ILi2ELi2EN4cute5tupleIJNS5_1CILi128EEES8_NS7_ILi64EEEEEENS_10bfloat16_tEfNS_4arch4Sm80ELb1ELb0ELb1ELb1ELb0ELb0ELb0ELb0ELi2ELi4ELi4ELi4ELb0EEENS1_24CollectiveEpilogueBwdGQAISA_fSD_Li256ELb1ELb0EEENS1_25SingleTileBwdLPTSchedulerILb1ELi128ELb0EEEEEEEEEvNT_6ParamsE$_ZZN4cuteplIJiEJNS_1CILi0EEEEEEDaRKNS_15ArithmeticTupleIJDpT_EEERKNS3_IJDpT0_EEEENKUlDpRKT_E_clIJiEEEDaSH_) ;  /* 0xfffb272000007944 */ /* 0x022fea0003c3ffff */
[----:B-----5:R-:W-:Y:S01]  /*5dc20*/  ISETP.GT.AND P0, PT, R2, 0x7f, PT ;  /* 0x0000007f0200780c */ /* 0x020fe20003f04270 */
[----:B------:R-:W-:Y:S01]  /*5dc30*/  IMAD.MOV.U32 R2, RZ, RZ, R14 ;  /* 0x000000ffff027224 */ /* 0x000fe200078e000e */
[----:B------:R-:W-:-:S11]  /*5dc40*/  MOV R3, 0x0 ;  /* 0x0000000000037802 */ /* 0x000fd60000000f00 */
[----:B------:R-:W-:Y:S05]  /*5dc50*/  @P0 RET.REL.NODEC R2 `(_ZN7cutlass13device_kernelIN5flash19enable_sm80_to_sm89INS1_16FlashAttnBwdSm80INS1_25CollectiveMainloopBwdSm80ILi2ELi2EN4cute5tupleIJNS5_1CILi128EEES8_NS7_ILi64EEEEEENS_10bfloat16_tEfNS_4arch4Sm80ELb1ELb0ELb1ELb1ELb0ELb0ELb0ELb0ELi2ELi4ELi4ELi4ELb0EEENS1_24CollectiveEpilogueBwdGQAISA_fSD_Li256ELb1ELb0EEENS1_25SingleTileBwdLPTSchedulerILb1ELi128ELb0EEEEEEEEEvNT_6ParamsE) ;  /* 0xfffa23a002000950 */ /* 0x000fea0003c3ffff */
[----:B------:R-:W-:Y:S02]  /*5dc60*/  ULDC.64 UR8, c[0x0][0x118] ;  /* 0x0000460000087ab9 */ /* 0x000fe40000000a00 */
[----:B------:R-:W5:Y:S01]  /*5dc70*/  LD.E.64 R82, [R82.64+0x50] ;  /* 0x0000500852527980 */ /* 0x000f62000c101b00 */
[----:B------:R-:W-:Y:S01]  /*5dc80*/  IMAD.MOV.U32 R2, RZ, RZ, R13 ;  /* 0x000000ffff027224 */ /* 0x000fe200078e000d */
[----:B------:R-:W-:Y:S02]  /*5dc90*/  MOV R3, RZ ;  /* 0x000000ff00037202 */ /* 0x000fe40000000f00 */
[----:B------:R-:W-:Y:S02]  /*5dca0*/  MOV R10, 0x5dcc0 ;  /* 0x0005dcc0000a7802 */ /* 0x000fe40000000f00 */
[----:B-1---5:R-:W-:Y:S05]  /*5dcb0*/  CALL.REL.NOINC `($_ZN7cutlass13device_kernelIN5flash19enable_sm80_to_sm89INS1_16FlashAttnBwdSm80INS1_25CollectiveMainloopBwdSm80ILi2ELi2EN4cute5tupleIJNS5_1CILi128EEES8_NS7_ILi64EEEEEENS_10bfloat16_tEfNS_4arch4Sm80ELb1ELb0ELb1ELb1ELb0ELb0ELb0ELb0ELi2ELi4ELi4ELi4ELb0EEENS1_24CollectiveEpilogueBwdGQAISA_fSD_Li256ELb1ELb0EEENS1_25SingleTileBwdLPTSchedulerILb1ELi128ELb0EEEEEEEEEvNT_6ParamsE$_ZN4cute3eso3ESOILb1ELb0EJNS_10UnderscoreEiEEC2ERKS2_RKi) ;  /* 0xfffa9a6000007944 */ /* 0x022fea0003c3ffff */
[----:B-1----:R-:W-:Y:S02]  /*5dcc0*/  MOV R2, R13 ;  /* 0x0000000d00027202 */ /* 0x002fe40000000f00 */
[----:B------:R-:W-:Y:S02]  /*5dcd0*/  MOV R8, 0x5dcf0 ;  /* 0x0005dcf000087802 */ /* 0x000fe40000000f00 */
[----:B------:R-:W-:Y:S05]  /*5dce0*/  CALL.REL.NOINC `($_ZN7cutlass13device_kernelIN5flash19enable_sm80_to_sm89INS1_16FlashAttnBwdSm80INS1_25CollectiveMainloopBwdSm80ILi2ELi2EN4cute5tupleIJNS5_1CILi128EEES8_NS7_ILi64EEEEEENS_10bfloat16_tEfNS_4arch4Sm80ELb1ELb0ELb1ELb1ELb0ELb0ELb0ELb0ELi2ELi4ELi4ELi4ELb0EEENS1_24CollectiveEpilogueBwdGQAISA_fSD_Li256ELb1ELb0EEENS1_25SingleTileBwdLPTSchedulerILb1ELi128ELb0EEEEEEEEEvNT_6ParamsE$_ZN4cute8gmem_ptrIPKfECI1NS_12iter_adaptorIS2_S3_EEES2_) ;  /* 0xfffad59000007944 */ /* 0x000fea0003c3ffff */
[----:B-1----:R1:W5:Y:S01]  /*5dcf0*/  LDL.64 R2, [R1+0x1680] ;  /* 0x0016800001027983 */ /* 0x0023620000100a00 */
[----:B------:R-:W-:-:S03]  /*5dd00*/  MOV R8, 0x5dd20 ;  /* 0x0005dd2000087802 */ /* 0x000fc60000000f00 */
[----:B-1---5:R-:W-:Y:S05]  /*5dd10*/  CALL.REL.NOINC `($_ZN7cutlass13device_kernelIN5flash19enable_sm80_to_sm89INS1_16FlashAttnBwdSm80INS1_25CollectiveMainloopBwdSm80ILi2ELi2EN4cute5tupleIJNS5_1CILi128EEES8_NS7_ILi64EEEEEENS_10bfloat16_tEfNS_4arch4Sm80ELb1ELb0ELb1ELb1ELb0ELb0ELb0ELb0ELi2ELi4ELi4ELi4ELb0EEENS1_24CollectiveEpilogueBwdGQAISA_fSD_Li256ELb1ELb0EEENS1_25SingleTileBwdLPTSchedulerILb1ELi128ELb0EEEEEEEEEvNT_6ParamsE$_ZN4cute3eso3ESOILb1ELb0EJNS_6LayoutINS_5tupleIJNS3_IJNS_1CILi4EEENS4_ILi1EEEEEEEEENS3_IJNS3_IJS6_NS4_ILi0EEEEEEEEEEENS_10ViewEngineINS_8gmem_ptrIPKfEEEEEEC2ERKSC_RKSI_) ;  /* 0xfffac01000007944 */ /* 0x022fea0003c3ffff */
[----:B-1----:R1:W5:Y:S01]  /*5dd20*/  LDL.64 R4, [R1+0x1680] ;  /* 0x0016800001047983 */ /* 0x0023620000100a00 */
[----:B------:R-:W-:Y:S01]  /*5dd30*/  IMAD.MOV.U32 R2, RZ, RZ, R13 ;  /* 0x000000ffff027224 */ /* 0x000fe200078e000d */
[----:B------:R-:W-:-:S02]  /*5dd40*/  MOV R3, RZ ;  /* 0x000000ff00037202 */ /* 0x000fc40000000f00 */
[----:B------:R-:W-:Y:S02]  /*5dd50*/  MOV R10, 0x5dd70 ;  /* 0x0005dd70000a7802 */ /* 0x000fe40000000f00 */
[----:B-1---5:R-:W-:Y:S05]  /*5dd60*/  CALL.REL.NOINC `($_ZN7cutlass13device_kernelIN5flash19enable_sm80_to_sm89INS1_16FlashAttnBwdSm80INS1_25CollectiveMainloopBwdSm80ILi2ELi2EN4cute5tupleIJNS5_1CILi128EEES8_NS7_ILi64EEEEEENS_10bfloat16_tEfNS_4arch4Sm80ELb1ELb0ELb1ELb1ELb0ELb0ELb0ELb0ELi2ELi4ELi4ELi4ELb0EEENS1_24CollectiveEpilogueBwdGQAISA_fSD_Li256ELb1ELb0EEENS1_25SingleTileBwdLPTSchedulerILb1ELi128ELb0EEEEEEEEEvNT_6ParamsE$_ZN4cute3eso3ESOILb1ELb0EJNS_10UnderscoreEiEEC2ERKS2_RKi) ;  /* 0xfffa99b000007944 */ /* 0x022fea0003c3ffff */
[----:B-1----:R-:W-:Y:S01]  /*5dd70*/  IMAD.MOV.U32 R2, RZ, RZ, R6 ;  /* 0x000000ffff027224 */ /* 0x002fe200078e0006 */
[----:B------:R-:W-:Y:S01]  /*5dd80*/  MOV R3, R7 ;  /* 0x0000000700037202 */ /* 0x000fe20000000f00 */
[----:B------:R-:W-:Y:S01]  /*5dd90*/  IMAD.MOV.U32 R6, RZ, RZ, R13 ;  /* 0x000000ffff067224 */ /* 0x000fe200078e000d */
[----:B------:R-:W-:Y:S02]  /*5dda0*/  MOV R8, 0x5ddc0 ;  /* 0x0005ddc000087802 */ /* 0x000fe40000000f00 */
[----:B------:R-:W-:Y:S05]  /*5ddb0*/  CALL.REL.NOINC `($_ZN7cutlass13device_kernelIN5flash19enable_sm80_to_sm89INS1_16FlashAttnBwdSm80INS1_25CollectiveMainloopBwdSm80ILi2ELi2EN4cute5tupleIJNS5_1CILi128EEES8_NS7_ILi64EEEEEENS_10bfloat16_tEfNS_4arch4Sm80ELb1ELb0ELb1ELb1ELb0ELb0ELb0ELb0ELi2ELi4ELi4ELi4ELb0EEENS1_24CollectiveEpilogueBwdGQAISA_fSD_Li256ELb1ELb0EEENS1_25SingleTileBwdLPTSchedulerILb1ELi128ELb0EEEEEEEEEvNT_6ParamsE$_ZN4cute8smem_ptrIPfECI1NS_12iter_adaptorIS1_S2_EEES1_) ;  /* 0xfffad5c000007944 */ /* 0x000fea0003c3ffff */
[----:B-1----:R1:W5:Y:S01]  /*5ddc0*/  LDL.64 R2, [R1+0x1680] ;  /* 0x0016800001027983 */ /* 0x0023620000100a00 */
[----:B------:R-:W-:-:S03]  /*5ddd0*/  MOV R8, 0x5ddf0 ;  /* 0x0005ddf000087802 */ /* 0x000fc60000000f00 */
[----:B-1---5:R-:W-:Y:S05]  /*5dde0*/  CALL.REL.NOINC `($_ZN7cutlass13device_kernelIN5flash19enable_sm80_to_sm89INS1_16FlashAttnBwdSm80INS1_25CollectiveMainloopBwdSm80ILi2ELi2EN4cute5tupleIJNS5_1CILi128EEES8_NS7_ILi64EEEEEENS_10bfloat16_tEfNS_4arch4Sm80ELb1ELb0ELb1ELb1ELb0ELb0ELb0ELb0ELi2ELi4ELi4ELi4ELb0EEENS1_24CollectiveEpilogueBwdGQAISA_fSD_Li256ELb1ELb0EEENS1_25SingleTileBwdLPTSchedulerILb1ELi128ELb0EEEEEEEEEvNT_6ParamsE$_ZN4cute3eso3ESOILb1ELb0EJNS_6LayoutINS_5tupleIJNS3_IJNS_1CILi4EEENS4_ILi1EEEEEEEEENS3_IJNS3_IJS6_NS4_ILi0EEEEEEEEEEENS_10ViewEngineINS_8smem_ptrIPfEEEEEEC2ERKSC_RKSH_) ;  /* 0xfffabf8000007944 */ /* 0x022fea0003c3ffff */
[----:B-1----:R1:W5:Y:S01]  /*5ddf0*/  LDL.64 R6, [R1+0x1680] ;  /* 0x0016800001067983 */ /* 0x0023620000100a00 */
[----:B------:R-:W-:Y:S02]  /*5de00*/  MOV R2, R15 ;  /* 0x0000000f00027202 */ /* 0x000fe40000000f00 */
[----:B------:R-:W-:Y:S02]  /*5de10*/  MOV R8, 0x5de30 ;  /* 0x0005de3000087802 */ /* 0x000fe40000000f00 */
[----:B-1---5:R-:W-:Y:S05]  /*5de20*/  CALL.REL.NOINC `($_ZN7cutlass13device_kernelIN5flash19enable_sm80_to_sm89INS1_16FlashAttnBwdSm80INS1_25CollectiveMainloopBwdSm80ILi2ELi2EN4cute5tupleIJNS5_1CILi128EEES8_NS7_ILi64EEEEEENS_10bfloat16_tEfNS_4arch4Sm80ELb1ELb0ELb1ELb1ELb0ELb0ELb0ELb0ELi2ELi4ELi4ELi4ELb0EEENS1_24CollectiveEpilogueBwdGQAISA_fSD_Li256ELb1ELb0EEENS1_25SingleTileBwdLPTSchedulerILb1ELi128ELb0EEEEEEEEEvNT_6ParamsE$_ZN4cute8gmem_ptrIPKfECI1NS_12iter_adaptorIS2_S3_EEES2_) ;  /* 0xfffad45000007944 */ /* 0x022fea0003c3ffff */
[----:B-1----:R1:W5:Y:S01]  /*5de30*/  LDL.64 R2, [R1+0x1688] ;  /* 0x0016880001027983 */ /* 0x0023620000100a00 */
[----:B------:R-:W-:-:S03]  /*5de40*/  MOV R8, 0x5de60 ;  /* 0x0005de6000087802 */ /* 0x000fc60000000f00 */
[----:B-1---5:R-:W-:Y:S05]  /*5de50*/  CALL.REL.NOINC `($_ZN7cutlass13device_kernelIN5flash19enable_sm80_to_sm89INS1_16FlashAttnBwdSm80INS1_25CollectiveMainloopBwdSm80ILi2ELi2EN4cute5tupleIJNS5_1CILi128EEES8_NS7_ILi64EEEEEENS_10bfloat16_tEfNS_4arch4Sm80ELb1ELb0ELb1ELb1ELb0ELb0ELb0ELb0ELi2ELi4ELi4ELi4ELb0EEENS1_24CollectiveEpilogueBwdGQAISA_fSD_Li256ELb1ELb0EEENS1_25SingleTileBwdLPTSchedulerILb1ELi128ELb0EEEEEEEEEvNT_6ParamsE$_ZN4cute8gmem_ptrIPKN7cutlass9uint128_tEECI1NS_12iter_adaptorIS4_S5_EEES4_) ;  /* 0xfffad3e000007944 */ /* 0x022fea0003c3ffff */
        /* <DEDUP_REMOVED lines=8> */
[----:B--2--5:R-:W-:Y:S05]  /*5dee0*/  CALL.REL.NOINC `($_ZN7cutlass13device_kernelIN5flash19enable_sm80_to_sm89INS1_16FlashAttnBwdSm80INS1_25CollectiveMainloopBwdSm80ILi2ELi2EN4cute5tupleIJNS5_1CILi128EEES8_NS7_ILi64EEEEEENS_10bfloat16_tEfNS_4arch4Sm80ELb1ELb0ELb1ELb1ELb0ELb0ELb0ELb0ELi2ELi4ELi4ELi4ELb0EEENS1_24CollectiveEpilogueBwdGQAISA_fSD_Li256ELb1ELb0EEENS1_25SingleTileBwdLPTSchedulerILb1ELi128ELb0EEEEEEEEEvNT_6ParamsE$_ZN4cute8smem_ptrIPfECI1NS_12iter_adaptorIS1_S2_EEES1_) ;  /* 0xfffad49000007944 */ /* 0x024fea0003c3ffff */
        /* <DEDUP_REMOVED lines=19> */
[----:B------:R-:W-:Y:S05]  /*5e020*/  RET.REL.NODEC R14 `(_ZN7cutlass13device_kernelIN5flash19enable_sm80_to_sm89INS1_16FlashAttnBwdSm80INS1_25CollectiveMainloopBwdSm80ILi2ELi2EN4cute5tupleIJNS5_1CILi128EEES8_NS7_ILi64EEEEEENS_10bfloat16_tEfNS_4arch4Sm80ELb1ELb0ELb1ELb1ELb0ELb0ELb0ELb0ELi2ELi4ELi4ELi4ELb0EEENS1_24CollectiveEpilogueBwdGQAISA_fSD_Li256ELb1ELb0EEENS1_25SingleTileBwdLPTSchedulerILb1ELi128ELb0EEEEEEEEEvNT_6ParamsE) ;  /* 0xfffa1fd00e007950 */ /* 0x000fea0003c3ffff */
        .type           $_ZN7cutlass13device_kernelIN5flash19enable_sm80_to_sm89INS1_16FlashAttnBwdSm80INS1_25CollectiveMainloopBwdSm80ILi2ELi2EN4cute5tupleIJNS5_1CILi128EEES8_NS7_ILi64EEEEEENS_10bfloat16_tEfNS_4arch4Sm80ELb1ELb0ELb1ELb1ELb0ELb0ELb0ELb0ELi2ELi4ELi4ELi4ELb0EEENS1_24CollectiveEpilogueBwdGQAISA_fSD_Li256ELb1ELb0EEENS1_25SingleTileBwdLPTSchedulerILb1ELi128ELb0EEEEEEEEEvNT_6ParamsE$_ZZN5flash25CollectiveMainloopBwdSm80ILi2ELi2EN4cute5tupleIJNS1_1CILi128EEES4_NS3_ILi64EEEEEEN7cutlass10bfloat16_tEfNS7_4arch4Sm80ELb1ELb0ELb1ELb1ELb0ELb0ELb0ELb0ELi2ELi4ELi4ELi4ELb0EE3mmaINS_16FlashAttnBwdSm80ISB_NS_24CollectiveEpilogueBwdGQAIS6_fSA_Li256ELb1ELb0EEENS_25SingleTileBwdLPTSchedulerILb1ELi128ELb0EEEE13SharedStorageENS1_6TensorINS1_11ArrayEngineIfLm32EEENS1_6LayoutINS2_IJNS2_IJNS3_ILi2EEESO_EEESO_NS3_ILi4EEEEEENS2_IJNS2_IJNS3_ILi1EEESO_EEESQ_NS3_ILi8EEEEEEEEEEEEbRKNSB_6ParamsERT0_S12_iNS2_IJiiiEEERT_ENKUliiE_clEii,@function
        .size           $_ZN7cutlass13device_kernelIN5flash19enable_sm80_to_sm89INS1_16FlashAttnBwdSm80INS1_25CollectiveMainloopBwdSm80ILi2ELi2EN4cute5tupleIJNS5_1CILi128EEES8_NS7_ILi64EEEEEENS_10bfloat16_tEfNS_4arch4Sm80ELb1ELb0ELb1ELb1ELb0ELb0ELb0ELb0ELi2ELi4ELi4ELi4ELb0EEENS1_24CollectiveEpilogueBwdGQAISA_fSD_Li256ELb1ELb0EEENS1_25SingleTileBwdLPTSchedulerILb1ELi128ELb0EEEEEEEEEvNT_6ParamsE$_ZZN5flash25CollectiveMainloopBwdSm80ILi2ELi2EN4cute5tupleIJNS1_1CILi128EEES4_NS3_ILi64EEEEEEN7cutlass10bfloat16_tEfNS7_4arch4Sm80ELb1ELb0ELb1ELb1ELb0ELb0ELb0ELb0ELi2ELi4ELi4ELi4ELb0EE3mmaINS_16FlashAttnBwdSm80ISB_NS_24CollectiveEpilogueBwdGQAIS6_fSA_Li256ELb1ELb0EEENS_25SingleTileBwdLPTSchedulerILb1ELi128ELb0EEEE13SharedStorageENS1_6TensorINS1_11ArrayEngineIfLm32EEENS1_6LayoutINS2_IJNS2_IJNS3_ILi2EEESO_EEESO_NS3_ILi4EEEEEENS2_IJNS2_IJNS3_ILi1EEESO_EEESQ_NS3_ILi8EEEEEEEEEEEEbRKNSB_6ParamsERT0_S12_iNS2_IJiiiEEERT_ENKUliiE_clEii,($_ZN7cutlass13device_kernelIN5flash19enable_sm80_to_sm89INS1_16FlashAttnBwdSm80INS1_25CollectiveMainloopBwdSm80ILi2ELi2EN4cute5tupleIJNS5_1CILi128EEES8_NS7_ILi64EEEEEENS_10bfloat16_tEfNS_4arch4Sm80ELb1ELb0ELb1ELb1ELb0ELb0ELb0ELb0ELi2ELi4ELi4ELi4ELb0EEENS1_24CollectiveEpilogueBwdGQAISA_fSD_Li256ELb1ELb0EEENS1_25SingleTileBwdLPTSchedulerILb1ELi128ELb0EEEEEEEEEvNT_6ParamsE$_ZZN5flash25CollectiveMainloopBwdSm80ILi2ELi2EN4cute5tupleIJNS1_1CILi128EEES4_NS3_ILi64EEEEEEN7cutlass10bfloat16_tEfNS7_4arch4Sm80ELb1ELb0ELb1ELb1ELb0ELb0ELb0ELb0ELi2ELi4ELi4ELi4ELb0EE3mmaINS_16FlashAttnBwdSm80ISB_NS_24CollectiveEpilogueBwdGQAIS6_fSA_Li256ELb1ELb0EEENS_25SingleTileBwdLPTSchedulerILb1ELi128ELb0EEEE13SharedStorageENS1_6TensorINS1_11ArrayEngineIfLm32EEENS1_6LayoutINS2_IJNS2_IJNS3_ILi2EEESO_EEESO_NS3_ILi4EEEEEENS2_IJNS2_IJNS3_ILi1EEESO_EEESQ_NS3_ILi8EEEEEEEEEEEEbRKNSB_6ParamsERT0_S12_iNS2_IJiiiEEERT_ENKUlvE0_clEv - $_ZN7cutlass13device_kernelIN5flash19enable_sm80_to_sm89INS1_16FlashAttnBwdSm80INS1_25CollectiveMainloopBwdSm80ILi2ELi2EN4cute5tupleIJNS5_1CILi128EEES8_NS7_ILi64EEEEEENS_10bfloat16_tEfNS_4arch4Sm80ELb1ELb0ELb1ELb1ELb0ELb0ELb0ELb0ELi2ELi4ELi4ELi4ELb0EEENS1_24CollectiveEpilogueBwdGQAISA_fSD_Li256ELb1ELb0EEENS1_25SingleTileBwdLPTSchedulerILb1ELi128ELb0EEEEEEEEEvNT_6ParamsE$_ZZN5flash25CollectiveMainloopBwdSm80ILi2ELi2EN4cute5tupleIJNS1_1CILi128EEES4_NS3_ILi64EEEEEEN7cutlass10bfloat16_tEfNS7_4arch4Sm80ELb1ELb0ELb1ELb1ELb0ELb0ELb0ELb0ELi2ELi4ELi4ELi4ELb0EE3mmaINS_16FlashAttnBwdSm80ISB_NS_24CollectiveEpilogueBwdGQAIS6_fSA_Li256ELb1ELb0EEENS_25SingleTileBwdLPTSchedulerILb1ELi128ELb0EEEE13SharedStorageENS1_6TensorINS1_11ArrayEngineIfLm32EEENS1_6LayoutINS2_IJNS2_IJNS3_ILi2EEESO_EEESO_NS3_ILi4EEEEEENS2_IJNS2_IJNS3_ILi1EEESO_EEESQ_NS3_ILi8EEEEEEEEEEEEbRKNSB_6ParamsERT0_S12_iNS2_IJiiiEEERT_ENKUliiE_clEii)
$_ZN7cutlass13device_kernelIN5flash19enable_sm80_to_sm89INS1_16FlashAttnBwdSm80INS1_25CollectiveMainloopBwdSm80ILi2ELi2EN4cute5tupleIJNS5_1CILi128EEES8_NS7_ILi64EEEEEENS_10bfloat16_tEfNS_4arch4Sm80ELb1ELb0ELb1ELb1ELb0ELb0ELb0ELb0ELi2ELi4ELi4ELi4ELb0EEENS1_24CollectiveEpilogueBwdGQAISA_fSD_Li256ELb1ELb0EEENS1_25SingleTileBwdLPTSchedulerILb1ELi128ELb0EEEEEEEEEvNT_6ParamsE$_ZZN5flash25CollectiveMainloopBwdSm80ILi2ELi2EN4cute5tupleIJNS1_1CILi128EEES4_NS3_ILi64EEEEEEN7cutlass10bfloat16_tEfNS7_4arch4Sm80ELb1ELb0ELb1ELb1ELb0ELb0ELb0ELb0ELi2ELi4ELi4ELi4ELb0EE3mmaINS_16FlashAttnBwdSm80ISB_NS_24CollectiveEpilogueBwdGQAIS6_fSA_Li256ELb1ELb0EEENS_25SingleTileBwdLPTSchedulerILb1ELi128ELb0EEEE13SharedStorageENS1_6TensorINS1_11ArrayEngineIfLm32EEENS1_6LayoutINS2_IJNS2_IJNS3_ILi2EEESO_EEESO_NS3_ILi4EEEEEENS2_IJNS2_IJNS3_ILi1EEESO_EEESQ_NS3_ILi8EEEEEEEEEEEEbRKNSB_6ParamsERT0_S12_iNS2_IJiiiEEERT_ENKUliiE_clEii:
        /* <DEDUP_REMOVED lines=64> */
[----:B-1----:R-:W-:Y:S01]  /*5e430*/  IMAD.MOV.U32 R5, RZ, RZ, R3 ;  /* 0x000000ffff057224 */ /* 0x002fe200078e0003 */
[----:B------:R-:W-:Y:S02]  /*5e440*/  MOV R81, R57 ;  /* 0x0000003900517202 */ /* 0x000fe40000000f00 */
        /* <DEDUP_REMOVED lines=551> */
        .type           $_ZN7cutlass13device_kernelIN5flash19enable_sm80_to_sm89INS1_16FlashAttnBwdSm80INS1_25CollectiveMainloopBwdSm80ILi2ELi2EN4cute5tupleIJNS5_1CILi128EEES8_NS7_ILi64EEEEEENS_10bfloat16_tEfNS_4arch4Sm80ELb1ELb0ELb1ELb1ELb0ELb0ELb0ELb0ELi2ELi4ELi4ELi4ELb0EEENS1_24CollectiveEpilogueBwdGQAISA_fSD_Li256ELb1ELb0EEENS1_25SingleTileBwdLPTSchedulerILb1ELi128ELb0EEEEEEEEEvNT_6ParamsE$_ZZN5flash25CollectiveMainloopBwdSm80ILi2ELi2EN4cute5tupleIJNS1_1CILi128EEES4_NS3_ILi64EEEEEEN7cutlass10bfloat16_tEfNS7_4arch4Sm80ELb1ELb0ELb1ELb1ELb0ELb0ELb0ELb0ELi2ELi4ELi4ELi4ELb0EE3mmaINS_16FlashAttnBwdSm80ISB_NS_24CollectiveEpilogueBwdGQAIS6_fSA_Li256ELb1ELb0EEENS_25SingleTileBwdLPTSchedulerILb1ELi128ELb0EEEE13SharedStorageENS1_6TensorINS1_11ArrayEngineIfLm32EEENS1_6LayoutINS2_IJNS2_IJNS3_ILi2EEESO_EEESO_NS3_ILi4EEEEEENS2_IJNS2_IJNS3_ILi1EEESO_EEESQ_NS3_ILi8EEEEEEEEEEEEbRKNSB_6ParamsERT0_S12_iNS2_IJiiiEEERT_ENKUlvE0_clEv,@function
        .size           $_ZN7cutlass13device_kernelIN5flash19enable_sm80_to_sm89INS1_16FlashAttnBwdSm80INS1_25CollectiveMainloopBwdSm80ILi2ELi2EN4cute5tupleIJNS5_1CILi128EEES8_NS7_ILi64EEEEEENS_10bfloat16_tEfNS_4arch4Sm80ELb1ELb0ELb1ELb1ELb0ELb0ELb0ELb0ELi2ELi4ELi4ELi4ELb0EEENS1_24CollectiveEpilogueBwdGQAISA_fSD_Li256ELb1ELb0EEENS1_25SingleTileBwdLPTSchedulerILb1ELi128ELb0EEEEEEEEEvNT_6ParamsE$_ZZN5flash25CollectiveMainloopBwdSm80ILi2ELi2EN4cute5tupleIJNS1_1CILi128EEES4_NS3_ILi64EEEEEEN7cutlass10bfloat16_tEfNS7_4arch4Sm80ELb1ELb0ELb1ELb1ELb0ELb0ELb0ELb0ELi2ELi4ELi4ELi4ELb0EE3mmaINS_16FlashAttnBwdSm80ISB_NS_24CollectiveEpilogueBwdGQAIS6_fSA_Li256ELb1ELb0EEENS_25SingleTileBwdLPTSchedulerILb1ELi128ELb0EEEE13SharedStorageENS1_6TensorINS1_11ArrayEngineIfLm32EEENS1_6LayoutINS2_IJNS2_IJNS3_ILi2EEESO_EEESO_NS3_ILi4EEEEEENS2_IJNS2_IJNS3_ILi1EEESO_EEESQ_NS3_ILi8EEEEEEEEEEEEbRKNSB_6ParamsERT0_S12_iNS2_IJiiiEEERT_ENKUlvE0_clEv,($_ZN7cutlass13device_kernelIN5flash19enable_sm80_to_sm89INS1_16FlashAttnBwdSm80INS1_25CollectiveMainloopBwdSm80ILi2ELi2EN4cute5tupleIJNS5_1CILi128EEES8_NS7_ILi64EEEEEENS_10bfloat16_tEfNS_4arch4Sm80ELb1ELb0ELb1ELb1ELb0ELb0ELb0ELb0ELi2ELi4ELi4ELi4ELb0EEENS1_24CollectiveEpilogueBwdGQAISA_fSD_Li256ELb1ELb0EEENS1_25SingleTileBwdLPTSchedulerILb1ELi128ELb0EEEEEEEEEvNT_6ParamsE$_ZZN5flash25CollectiveMainloopBwdSm80ILi2ELi2EN4cute5tupleIJNS1_1CILi128EEES4_NS3_ILi64EEEEEEN7cutlass10bfloat16_tEfNS7_4arch4Sm80ELb1ELb0ELb1ELb1ELb0ELb0ELb0ELb0ELi2ELi4ELi4ELi4ELb0EE3mmaINS_16FlashAttnBwdSm80ISB_NS_24CollectiveEpilogueBwdGQAIS6_fSA_Li256ELb1ELb0EEENS_25SingleTileBwdLPTSchedulerILb1ELi128ELb0EEEE13SharedStorageENS1_6TensorINS1_11ArrayEngineIfLm32EEENS1_6LayoutINS2_IJNS2_IJNS3_ILi2EEESO_EEESO_NS3_ILi4EEEEEENS2_IJNS2_IJNS3_ILi1EEESO_EEESQ_NS3_ILi8EEEEEEEEEEEEbRKNSB_6ParamsERT0_S12_iNS2_IJiiiEEERT_ENKUlvE_clEv - $_ZN7cutlass13device_kernelIN5flash19enable_sm80_to_sm89INS1_16FlashAttnBwdSm80INS1_25CollectiveMainloopBwdSm80ILi2ELi2EN4cute5tupleIJNS5_1CILi128EEES8_NS7_ILi64EEEEEENS_10bfloat16_tEfNS_4arch4Sm80ELb1ELb0ELb1ELb1ELb0ELb0ELb0ELb0ELi2ELi4ELi4ELi4ELb0EEENS1_24CollectiveEpilogueBwdGQAISA_fSD_Li256ELb1ELb0EEENS1_25SingleTileBwdLPTSchedulerILb1ELi128ELb0EEEEEEEEEvNT_6ParamsE$_ZZN5flash25CollectiveMainloopBwdSm80ILi2ELi2EN4cute5tupleIJNS1_1CILi128EEES4_NS3_ILi64EEEEEEN7cutlass10bfloat16_tEfNS7_4arch4Sm80ELb1ELb0ELb1ELb1ELb0ELb0ELb0ELb0ELi2ELi4ELi4ELi4ELb0EE3mmaINS_16FlashAttnBwdSm80ISB_NS_24CollectiveEpilogueBwdGQAIS6_fSA_Li256ELb1ELb0EEENS_25SingleTileBwdLPTSchedulerILb1ELi128ELb0EEEE13SharedStorageENS1_6TensorINS1_11ArrayEngineIfLm32EEENS1_6LayoutINS2_IJNS2_IJNS3_ILi2EEESO_EEESO_NS3_ILi4EEEEEENS2_IJNS2_IJNS3_ILi1EEESO_EEESQ_NS3_ILi8EEEEEEEEEEEEbRKNSB_6ParamsERT0_S12_iNS2_IJiiiEEERT_ENKUlvE0_clEv)
$_ZN7cutlass13device_kernelIN5flash19enable_sm80_to_sm89INS1_16FlashAttnBwdSm80INS1_25CollectiveMainloopBwdSm80ILi2ELi2EN4cute5tupleIJNS5_1CILi128EEES8_NS7_ILi64EEEEEENS_10bfloat16_tEfNS_4arch4Sm80ELb1ELb0ELb1ELb1ELb0ELb0ELb0ELb0ELi2ELi4ELi4ELi4ELb0EEENS1_24CollectiveEpilogueBwdGQAISA_fSD_Li256ELb1ELb0EEENS1_25SingleTileBwdLPTSchedulerILb1ELi128ELb0EEEEEEEEEvNT_6ParamsE$_ZZN5flash25CollectiveMainloopBwdSm80ILi2ELi2EN4cute5tupleIJNS1_1CILi128EEES4_NS3_ILi64EEEEEEN7cutlass10bfloat16_tEfNS7_4arch4Sm80ELb1ELb0ELb1ELb1ELb0ELb0ELb0ELb0ELi2ELi4ELi4ELi4ELb0EE3mmaINS_16FlashAttnBwdSm80ISB_NS_24CollectiveEpilogueBwdGQAIS6_fSA_Li256ELb1ELb0EEENS_25SingleTileBwdLPTSchedulerILb1ELi128ELb0EEEE13SharedStorageENS1_6TensorINS1_11ArrayEngineIfLm32EEENS1_6LayoutINS2_IJNS2_IJNS3_ILi2EEESO_EEESO_NS3_ILi4EEEEEENS2_IJNS2_IJNS3_ILi1EEESO_EEESQ_NS3_ILi8EEEEEEEEEEEEbRKNSB_6ParamsERT0_S12_iNS2_IJiiiEEERT_ENKUlvE0_clEv:
        /* <DEDUP_REMOVED lines=14> */
[----:B-1---5:R-:W-:Y:S05]  /*607a0*/  CALL.REL.NOINC `($_ZN7cutlass13device_kernelIN5flash19enable_sm80_to_sm89INS1_16FlashAttnBwdSm80INS1_25CollectiveMainloopBwdSm80ILi2ELi2EN4cute5tupleIJNS5_1CILi128EEES8_NS7_ILi64EEEEEENS_10bfloat16_tEfNS_4arch4Sm80ELb1ELb0ELb1ELb1ELb0ELb0ELb0ELb0ELi2ELi4ELi4ELi4ELb0EEENS1_24CollectiveEpilogueBwdGQAISA_fSD_Li256ELb1ELb0EEENS1_25SingleTileBwdLPTSchedulerILb1ELi128ELb0EEEEEEEEEvNT_6ParamsE$_ZZN5flash25CollectiveMainloopBwdSm80ILi2ELi2EN4cute5tupleIJNS1_1CILi128EEES4_NS3_ILi64EEEEEEN7cutlass10bfloat16_tEfNS7_4arch4Sm80ELb1ELb0ELb1ELb1ELb0ELb0ELb0ELb0ELi2ELi4ELi4ELi4ELb0EE3mmaINS_16FlashAttnBwdSm80ISB_NS_24CollectiveEpilogueBwdGQAIS6_fSA_Li256ELb1ELb0EEENS_25SingleTileBwdLPTSchedulerILb1ELi128ELb0EEEE13SharedStorageENS1_6TensorINS1_11ArrayEngineIfLm32EEENS1_6LayoutINS2_IJNS2_IJNS3_ILi2EEESO_EEESO_NS3_ILi4EEEEEENS2_IJNS2_IJNS3_ILi1EEESO_EEESQ_NS3_ILi8EEEEEEEEEEEEbRKNSB_6ParamsERT0_S12_iNS2_IJiiiEEERT_ENKUliiE0_clEii) ;  /* 0xffffb21000007944 */ /* 0x022fea0003c3ffff */
.L_x_2980:
[----:B------:R-:W-:Y:S05]  /*607b0*/  BSYNC B0 ;  /* 0x0000000000007941 */ /* 0x000fea0003800000 */
.L_x_2979:
[----:B------:R-:W-:Y:S01]  /*607c0*/  MOV R13, 0x0 ;  /* 0x00000000000d7802 */ /* 0x000fe20000000f00 */
[----:B------:R-:W0:Y:S03]  /*607d0*/  LDGDEPBAR ;  /* 0x00000000000079af */ /* 0x000e260000000000 */
[----:B------:R-:W-:Y:S05]  /*607e0*/  RET.REL.NODEC R12 `(_ZN7cutlass13device_kernelIN5flash19enable_sm80_to_sm89INS1_16FlashAttnBwdSm80INS1_25CollectiveMainloopBwdSm80ILi2ELi2EN4cute5tupleIJNS5_1CILi128EEES8_NS7_ILi64EEEEEENS_10bfloat16_tEfNS_4arch4Sm80ELb1ELb0ELb1ELb1ELb0ELb0ELb0ELb0ELi2ELi4ELi4ELi4ELb0EEENS1_24CollectiveEpilogueBwdGQAISA_fSD_Li256ELb1ELb0EEENS1_25SingleTileBwdLPTSchedulerILb1ELi128ELb0EEEEEEEEEvNT_6ParamsE) ;  /* 0xfff9f8100c007950 */ /* 0x000fea0003c3ffff */
        .type           $_ZN7cutlass13device_kernelIN5flash19enable_sm80_to_sm89INS1_16FlashAttnBwdSm80INS1_25CollectiveMainloopBwdSm80ILi2ELi2EN4cute5tupleIJNS5_1CILi128EEES8_NS7_ILi64EEEEEENS_10bfloat16_tEfNS_4arch4Sm80ELb1ELb0ELb1ELb1ELb0ELb0ELb0ELb0ELi2ELi4ELi4ELi4ELb0EEENS1_24CollectiveEpilogueBwdGQAISA_fSD_Li256ELb1ELb0EEENS1_25SingleTileBwdLPTSchedulerILb1ELi128ELb0EEEEEEEEEvNT_6ParamsE$_ZZN5flash25CollectiveMainloopBwdSm80ILi2ELi2EN4cute5tupleIJNS1_1CILi128EEES4_NS3_ILi64EEEEEEN7cutlass10bfloat16_tEfNS7_4arch4Sm80ELb1ELb0ELb1ELb1ELb0ELb0ELb0ELb0ELi2ELi4ELi4ELi4ELb0EE3mmaINS_16FlashAttnBwdSm80ISB_NS_24CollectiveEpilogueBwdGQAIS6_fSA_Li256ELb1ELb0EEENS_25SingleTileBwdLPTSchedulerILb1ELi128ELb0EEEE13SharedStorageENS1_6TensorINS1_11ArrayEngineIfLm32EEENS1_6LayoutINS2_IJNS2_IJNS3_ILi2EEESO_EEESO_NS3_ILi4EEEEEENS2_IJNS2_IJNS3_ILi1EEESO_EEESQ_NS3_ILi8EEEEEEEEEEEEbRKNSB_6ParamsERT0_S12_iNS2_IJiiiEEERT_ENKUlvE_clEv,@function
        .size           $_ZN7cutlass13device_kernelIN5flash19enable_sm80_to_sm89INS1_16FlashAttnBwdSm80INS1_25CollectiveMainloopBwdSm80ILi2ELi2EN4cute5tupleIJNS5_1CILi128EEES8_NS7_ILi64EEEEEENS_10bfloat16_tEfNS_4arch4Sm80ELb1ELb0ELb1ELb1ELb0ELb0ELb0ELb0ELi2ELi4ELi4ELi4ELb0EEENS1_24CollectiveEpilogueBwdGQAISA_fSD_Li256ELb1ELb0EEENS1_25SingleTileBwdLPTSchedulerILb1ELi128ELb0EEEEEEEEEvNT_6ParamsE$_ZZN5flash25CollectiveMainloopBwdSm80ILi2ELi2EN4cute5tupleIJNS1_1CILi128EEES4_NS3_ILi64EEEEEEN7cutlass10bfloat16_tEfNS7_4arch4Sm80ELb1ELb0ELb1ELb1ELb0ELb0ELb0ELb0ELi2ELi4ELi4ELi4ELb0EE3mmaINS_16FlashAttnBwdSm80ISB_NS_24CollectiveEpilogueBwdGQAIS6_fSA_Li256ELb1ELb0EEENS_25SingleTileBwdLPTSchedulerILb1ELi128ELb0EEEE13SharedStorageENS1_6TensorINS1_11ArrayEngineIfLm32EEENS1_6LayoutINS2_IJNS2_IJNS3_ILi2EEESO_EEESO_NS3_ILi4EEEEEENS2_IJNS2_IJNS3_ILi1EEESO_EEESQ_NS3_ILi8EEEEEEEEEEEEbRKNSB_6ParamsERT0_S12_iNS2_IJiiiEEERT_ENKUlvE_clEv,($_ZN7cutlass13device_kernelIN5flash19enable_sm80_to_sm89INS1_16FlashAttnBwdSm80INS1_25CollectiveMainloopBwdSm80ILi2ELi2EN4cute5tupleIJNS5_1CILi128EEES8_NS7_ILi64EEEEEENS_10bfloat16_tEfNS_4arch4Sm80ELb1ELb0ELb1ELb1ELb0ELb0ELb0ELb0ELi2ELi4ELi4ELi4ELb0EEENS1_24CollectiveEpilogueBwdGQAISA_fSD_Li256ELb1ELb0EEENS1_25SingleTileBwdLPTSchedulerILb1ELi128ELb0EEEEEEEEEvNT_6ParamsE$_ZZZN5flash25CollectiveMainloopBwdSm80ILi2ELi2EN4cute5tupleIJNS1_1CILi128EEES4_NS3_ILi64EEEEEEN7cutlass10bfloat16_tEfNS7_4arch4Sm80ELb1ELb0ELb1ELb1ELb0ELb0ELb0ELb0ELi2ELi4ELi4ELi4ELb0EE3mmaINS_16FlashAttnBwdSm80ISB_NS_24CollectiveEpilogueBwdGQAIS6_fSA_Li256ELb1ELb0EEENS_25SingleTileBwdLPTSchedulerILb1ELi128ELb0EEEE13SharedStorageENS1_6TensorINS1_11ArrayEngineIfLm32EEENS1_6LayoutINS2_IJNS2_IJNS3_ILi2EEESO_EEESO_NS3_ILi4EEEEEENS2_IJNS2_IJNS3_ILi1EEESO_EEESQ_NS3_ILi8EEEEEEEEEEEEbRKNSB_6ParamsERT0_S12_iNS2_IJiiiEEERT_ENKUliT_E_clIZSC_ISJ_SX_EbS10_S12_S12_iS13_S15_EUlRS16_iE_EEDaiS16_ENKUlT_E_clIZSC_ISJ_SX_EbS10_S12_S12_iS13_S15_EUlvE0_EEDaS1B_ - $_ZN7cutlass13device_kernelIN5flash19enable_sm80_to_sm89INS1_16FlashAttnBwdSm80INS1_25CollectiveMainloopBwdSm80ILi2ELi2EN4cute5tupleIJNS5_1CILi128EEES8_NS7_ILi64EEEEEENS_10bfloat16_tEfNS_4arch4Sm80ELb1ELb0ELb1ELb1ELb0ELb0ELb0ELb0ELi2ELi4ELi4ELi4ELb0EEENS1_24CollectiveEpilogueBwdGQAISA_fSD_Li256ELb1ELb0EEENS1_25SingleTileBwdLPTSchedulerILb1ELi128ELb0EEEEEEEEEvNT_6ParamsE$_ZZN5flash25CollectiveMainloopBwdSm80ILi2ELi2EN4cute5tupleIJNS1_1CILi128EEES4_NS3_ILi64EEEEEEN7cutlass10bfloat16_tEfNS7_4arch4Sm80ELb1ELb0ELb1ELb1ELb0ELb0ELb0ELb0ELi2ELi4ELi4ELi4ELb0EE3mmaINS_16FlashAttnBwdSm80ISB_NS_24CollectiveEpilogueBwdGQAIS6_fSA_Li256ELb1ELb0EEENS_25SingleTileBwdLPTSchedulerILb1ELi128ELb0EEEE13SharedStorageENS1_6TensorINS1_11ArrayEngineIfLm32EEENS1_6LayoutINS2_IJNS2_IJNS3_ILi2EEESO_EEESO_NS3_ILi4EEEEEENS2_IJNS2_IJNS3_ILi1EEESO_EEESQ_NS3_ILi8EEEEEEEEEEEEbRKNSB_6ParamsERT0_S12_iNS2_IJiiiEEERT_ENKUlvE_clEv)
$_ZN7cutlass13device_kernelIN5flash19enable_sm80_to_sm89INS1_16FlashAttnBwdSm80INS1_25CollectiveMainloopBwdSm80ILi2ELi2EN4cute5tupleIJNS5_1CILi128EEES8_NS7_ILi64EEEEEENS_10bfloat16_tEfNS_4arch4Sm80ELb1ELb0ELb1ELb1ELb0ELb0ELb0ELb0ELi2ELi4ELi4ELi4ELb0EEENS1_24CollectiveEpilogueBwdGQAISA_fSD_Li256ELb1ELb0EEENS1_25SingleTileBwdLPTSchedulerILb1ELi128ELb0EEEEEEEEEvNT_6ParamsE$_ZZN5flash25CollectiveMainloopBwdSm80ILi2ELi2EN4cute5tupleIJNS1_1CILi128EEES4_NS3_ILi64EEEEEEN7cutlass10bfloat16_tEfNS7_4arch4Sm80ELb1ELb0ELb1ELb1ELb0ELb0ELb0ELb0ELi2ELi4ELi4ELi4ELb0EE3mmaINS_16FlashAttnBwdSm80ISB_NS_24CollectiveEpilogueBwdGQAIS6_fSA_Li256ELb1ELb0EEENS_25SingleTileBwdLPTSchedulerILb1ELi128ELb0EEEE13SharedStorageENS1_6TensorINS1_11ArrayEngineIfLm32EEENS1_6LayoutINS2_IJNS2_IJNS3_ILi2EEESO_EEESO_NS3_ILi4EEEEEENS2_IJNS2_IJNS3_ILi1EEESO_EEESQ_NS3_ILi8EEEEEEEEEEEEbRKNSB_6ParamsERT0_S12_iNS2_IJiiiEEERT_ENKUlvE_clEv:
        /* <DEDUP_REMOVED lines=14> */
[----:B-1---5:R-:W-:Y:S05]  /*608d0*/  CALL.REL.NOINC `($_ZN7cutlass13device_kernelIN5flash19enable_sm80_to_sm89INS1_16FlashAttnBwdSm80INS1_25CollectiveMainloopBwdSm80ILi2ELi2EN4cute5tupleIJNS5_1CILi128EEES8_NS7_ILi64EEEEEENS_10bfloat16_tEfNS_4arch4Sm80ELb1ELb0ELb1ELb1ELb0ELb0ELb0ELb0ELi2ELi4ELi4ELi4ELb0EEENS1_24CollectiveEpilogueBwdGQAISA_fSD_Li256ELb1ELb0EEENS1_25SingleTileBwdLPTSchedulerILb1ELi128ELb0EEEEEEEEEvNT_6ParamsE$_ZZN5flash25CollectiveMainloopBwdSm80ILi2ELi2EN4cute5tupleIJNS1_1CILi128EEES4_NS3_ILi64EEEEEEN7cutlass10bfloat16_tEfNS7_4arch4Sm80ELb1ELb0ELb1ELb1ELb0ELb0ELb0ELb0ELi2ELi4ELi4ELi4ELb0EE3mmaINS_16FlashAttnBwdSm80ISB_NS_24CollectiveEpilogueBwdGQAIS6_fSA_Li256ELb1ELb0EEENS_25SingleTileBwdLPTSchedulerILb1ELi128ELb0EEEE13SharedStorageENS1_6TensorINS1_11ArrayEngineIfLm32EEENS1_6LayoutINS2_IJNS2_IJNS3_ILi2EEESO_EEESO_NS3_ILi4EEEEEENS2_IJNS2_IJNS3_ILi1EEESO_EEESQ_NS3_ILi8EEEEEEEEEEEEbRKNSB_6ParamsERT0_S12_iNS2_IJiiiEEERT_ENKUliiE_clEii) ;  /* 0xffffd75000007944 */ /* 0x022fea0003c3ffff */
.L_x_2982:
[----:B------:R-:W-:Y:S05]  /*608e0*/  BSYNC B0 ;  /* 0x0000000000007941 */ /* 0x000fea0003800000 */
.L_x_2981:
[----:B------:R-:W-:Y:S01]  /*608f0*/  MOV R15, 0x0 ;  /* 0x00000000000f7802 */ /* 0x000fe20000000f00 */
[----:B------:R-:W0:Y:S03]  /*60900*/  LDGDEPBAR ;  /* 0x00000000000079af */ /* 0x000e260000000000 */
[----:B------:R-:W-:Y:S05]  /*60910*/  RET.REL.NODEC R14 `(_ZN7cutlass13device_kernelIN5flash19enable_sm80_to_sm89INS1_16FlashAttnBwdSm80INS1_25CollectiveMainloopBwdSm80ILi2ELi2EN4cute5tupleIJNS5_1CILi128EEES8_NS7_ILi64EEEEEENS_10bfloat16_tEfNS_4arch4Sm80ELb1ELb0ELb1ELb1ELb0ELb0ELb0ELb0ELi2ELi4ELi4ELi4ELb0EEENS1_24CollectiveEpilogueBwdGQAISA_fSD_Li256ELb1ELb0EEENS1_25SingleTileBwdLPTSchedulerILb1ELi128ELb0EEEEEEEEEvNT_6ParamsE) ;  /* 0xfff9f6e00e007950 */ /* 0x000fea0003c3ffff */
        .type           $_ZN7cutlass13device_kernelIN5flash19enable_sm80_to_sm89INS1_16FlashAttnBwdSm80INS1_25CollectiveMainloopBwdSm80ILi2ELi2EN4cute5tupleIJNS5_1CILi128EEES8_NS7_ILi64EEEEEENS_10bfloat16_tEfNS_4arch4Sm80ELb1ELb0ELb1ELb1ELb0ELb0ELb0ELb0ELi2ELi4ELi4ELi4ELb0EEENS1_24CollectiveEpilogueBwdGQAISA_fSD_Li256ELb1ELb0EEENS1_25SingleTileBwdLPTSchedulerILb1ELi128ELb0EEEEEEEEEvNT_6ParamsE$_ZZZN5flash25CollectiveMainloopBwdSm80ILi2ELi2EN4cute5tupleIJNS1_1CILi128EEES4_NS3_ILi64EEEEEEN7cutlass10bfloat16_tEfNS7_4arch4Sm80ELb1ELb0ELb1ELb1ELb0ELb0ELb0ELb0ELi2ELi4ELi4ELi4ELb0EE3mmaINS_16FlashAttnBwdSm80ISB_NS_24CollectiveEpilogueBwdGQAIS6_fSA_Li256ELb1ELb0EEENS_25SingleTileBwdLPTSchedulerILb1ELi128ELb0EEEE13SharedStorageENS1_6TensorINS1_11ArrayEngineIfLm32EEENS1_6LayoutINS2_IJNS2_IJNS3_ILi2EEESO_EEESO_NS3_ILi4EEEEEENS2_IJNS2_IJNS3_ILi1EEESO_EEESQ_NS3_ILi8EEEEEEEEEEEEbRKNSB_6ParamsERT0_S12_iNS2_IJiiiEEERT_ENKUliT_E_clIZSC_ISJ_SX_EbS10_S12_S12_iS13_S15_EUlRS16_iE_EEDaiS16_ENKUlT_E_clIZSC_ISJ_SX_EbS10_S12_S12_iS13_S15_EUlvE0_EEDaS1B_,@function
        .size           $_ZN7cutlass13device_kernelIN5flash19enable_sm80_to_sm89INS1_16FlashAttnBwdSm80INS1_25CollectiveMainloopBwdSm80ILi2ELi2EN4cute5tupleIJNS5_1CILi128EEES8_NS7_ILi64EEEEEENS_10bfloat16_tEfNS_4arch4Sm80ELb1ELb0ELb1ELb1ELb0ELb0ELb0ELb0ELi2ELi4ELi4ELi4ELb0EEENS1_24CollectiveEpilogueBwdGQAISA_fSD_Li256ELb1ELb0EEENS1_25SingleTileBwdLPTSchedulerILb1ELi128ELb0EEEEEEEEEvNT_6ParamsE$_ZZZN5flash25CollectiveMainloopBwdSm80ILi2ELi2EN4cute5tupleIJNS1_1CILi128EEES4_NS3_ILi64EEEEEEN7cutlass10bfloat16_tEfNS7_4arch4Sm80ELb1ELb0ELb1ELb1ELb0ELb0ELb0ELb0ELi2ELi4ELi4ELi4ELb0EE3mmaINS_16FlashAttnBwdSm80ISB_NS_24CollectiveEpilogueBwdGQAIS6_fSA_Li256ELb1ELb0EEENS_25SingleTileBwdLPTSchedulerILb1ELi128ELb0EEEE13SharedStorageENS1_6TensorINS1_11ArrayEngineIfLm32EEENS1_6LayoutINS2_IJNS2_IJNS3_ILi2EEESO_EEESO_NS3_ILi4EEEEEENS2_IJNS2_IJNS3_ILi1EEESO_EEESQ_NS3_ILi8EEEEEEEEEEEEbRKNSB_6ParamsERT0_S12_iNS2_IJiiiEEERT_ENKUliT_E_clIZSC_ISJ_SX_EbS10_S12_S12_iS13_S15_EUlRS16_iE_EEDaiS16_ENKUlT_E_clIZSC_ISJ_SX_EbS10_S12_S12_iS13_S15_EUlvE0_EEDaS1B_,($_ZN7cutlass13device_kernelIN5flash19enable_sm80_to_sm89INS1_16FlashAttnBwdSm80INS1_25CollectiveMainloopBwdSm80ILi2ELi2EN4cute5tupleIJNS5_1CILi128EEES8_NS7_ILi64EEEEEENS_10bfloat16_tEfNS_4arch4Sm80ELb1ELb0ELb1ELb1ELb0ELb0ELb0ELb0ELi2ELi4ELi4ELi4ELb0EEENS1_24CollectiveEpilogueBwdGQAISA_fSD_Li256ELb1ELb0EEENS1_25SingleTileBwdLPTSchedulerILb1ELi128ELb0EEEEEEEEEvNT_6ParamsE$_ZZZN5flash25CollectiveMainloopBwdSm80ILi2ELi2EN4cute5tupleIJNS1_1CILi128EEES4_NS3_ILi64EEEEEEN7cutlass10bfloat16_tEfNS7_4arch4Sm80ELb1ELb0ELb1ELb1ELb0ELb0ELb0ELb0ELi2ELi4ELi4ELi4ELb0EE3mmaINS_16FlashAttnBwdSm80ISB_NS_24CollectiveEpilogueBwdGQAIS6_fSA_Li256ELb1ELb0EEENS_25SingleTileBwdLPTSchedulerILb1ELi128ELb0EEEE13SharedStorageENS1_6TensorINS1_11ArrayEngineIfLm32EEENS1_6LayoutINS2_IJNS2_IJNS3_ILi2EEESO_EEESO_NS3_ILi4EEEEEENS2_IJNS2_IJNS3_ILi1EEESO_EEESQ_NS3_ILi8EEEEEEEEEEEEbRKNSB_6ParamsERT0_S12_iNS2_IJiiiEEERT_ENKUliT_E_clIZSC_ISJ_SX_EbS10_S12_S12_iS13_S15_EUlRS16_iE_EEDaiS16_ENKUlvE0_clEv - $_ZN7cutlass13device_kernelIN5flash19enable_sm80_to_sm89INS1_16FlashAttnBwdSm80INS1_25CollectiveMainloopBwdSm80ILi2ELi2EN4cute5tupleIJNS5_1CILi128EEES8_NS7_ILi64EEEEEENS_10bfloat16_tEfNS_4arch4Sm80ELb1ELb0ELb1ELb1ELb0ELb0ELb0ELb0ELi2ELi4ELi4ELi4ELb0EEENS1_24CollectiveEpilogueBwdGQAISA_fSD_Li256ELb1ELb0EEENS1_25SingleTileBwdLPTSchedulerILb1ELi128ELb0EEEEEEEEEvNT_6ParamsE$_ZZZN5flash25CollectiveMainloopBwdSm80ILi2ELi2EN4cute5tupleIJNS1_1CILi128EEES4_NS3_ILi64EEEEEEN7cutlass10bfloat16_tEfNS7_4arch4Sm80ELb1ELb0ELb1ELb1ELb0ELb0ELb0ELb0ELi2ELi4ELi4ELi4ELb0EE3mmaINS_16FlashAttnBwdSm80ISB_NS_24CollectiveEpilogueBwdGQAIS6_fSA_Li256ELb1ELb0EEENS_25SingleTileBwdLPTSchedulerILb1ELi128ELb0EEEE13SharedStorageENS1_6TensorINS1_11ArrayEngineIfLm32EEENS1_6LayoutINS2_IJNS2_IJNS3_ILi2EEESO_EEESO_NS3_ILi4EEEEEENS2_IJNS2_IJNS3_ILi1EEESO_EEESQ_NS3_ILi8EEEEEEEEEEEEbRKNSB_6ParamsERT0_S12_iNS2_IJiiiEEERT_ENKUliT_E_clIZSC_ISJ_SX_EbS10_S12_S12_iS13_S15_EUlRS16_iE_EEDaiS16_ENKUlT_E_clIZSC_ISJ_SX_EbS10_S12_S12_iS13_S15_EUlvE0_EEDaS1B_)
$_ZN7cutlass13device_kernelIN5flash19enable_sm80_to_sm89INS1_16FlashAttnBwdSm80INS1_25CollectiveMainloopBwdSm80ILi2ELi2EN4cute5tupleIJNS5_1CILi128EEES8_NS7_ILi64EEEEEENS_10bfloat16_tEfNS_4arch4Sm80ELb1ELb0ELb1ELb1ELb0ELb0ELb0ELb0ELi2ELi4ELi4ELi4ELb0EEENS1_24CollectiveEpilogueBwdGQAISA_fSD_Li256ELb1ELb0EEENS1_25SingleTileBwdLPTSchedulerILb1ELi128ELb0EEEEEEEEEvNT_6ParamsE$_ZZZN5flash25CollectiveMainloopBwdSm80ILi2ELi2EN4cute5tupleIJNS1_1CILi128EEES4_NS3_ILi64EEEEEEN7cutlass10bfloat16_tEfNS7_4arch4Sm80ELb1ELb0ELb1ELb1ELb0ELb0ELb0ELb0ELi2ELi4ELi4ELi4ELb0EE3mmaINS_16FlashAttnBwdSm80ISB_NS_24CollectiveEpilogueBwdGQAIS6_fSA_Li256ELb1ELb0EEENS_25SingleTileBwdLPTSchedulerILb1ELi128ELb0EEEE13SharedStorageENS1_6TensorINS1_11ArrayEngineIfLm32EEENS1_6LayoutINS2_IJNS2_IJNS3_ILi2EEESO_EEESO_NS3_ILi4EEEEEENS2_IJNS2_IJNS3_ILi1EEESO_EEESQ_NS3_ILi8EEEEEEEEEEEEbRKNSB_6ParamsERT0_S12_iNS2_IJiiiEEERT_ENKUliT_E_clIZSC_ISJ_SX_EbS10_S12_S12_iS13_S15_EUlRS16_iE_EEDaiS16_ENKUlT_E_clIZSC_ISJ_SX_EbS10_S12_S12_iS13_S15_EUlvE0_EEDaS1B_:
        /* <DEDUP_REMOVED lines=38> */
[----:B-1---5:R-:W-:Y:S05]  /*60b80*/  CALL.REL.NOINC `($_ZN7cutlass13device_kernelIN5flash19enable_sm80_to_sm89INS1_16FlashAttnBwdSm80INS1_25CollectiveMainloopBwdSm80ILi2ELi2EN4cute5tupleIJNS5_1CILi128EEES8_NS7_ILi64EEEEEENS_10bfloat16_tEfNS_4arch4Sm80ELb1ELb0ELb1ELb1ELb0ELb0ELb0ELb0ELi2ELi4ELi4ELi4ELb0EEENS1_24CollectiveEpilogueBwdGQAISA_fSD_Li256ELb1ELb0EEENS1_25SingleTileBwdLPTSchedulerILb1ELi128ELb0EEEEEEEEEvNT_6ParamsE$_ZN4cute3eso3ESOILb1ELb0EJNS_14ComposedLayoutINS_7SwizzleILi3ELi3ELi3EEENS_1CILi0EEENS_6LayoutINS_5tupleIJNS8_IJNS8_IJNS5_ILi4EEENS5_ILi8EEEEEENS8_IJS9_NS5_ILi1EEEEEEEEENS8_IJNS8_IJNS5_ILi2EEESF_SF_EEENS8_IJSF_NS8_IJS9_SF_EEEEEEEEEEEENS8_IJNS8_IJNS8_IJSF_NS5_ILi64EEEEEENS8_IJNS5_ILi1024EEES6_EEEEEENS8_IJNS8_IJSC_NS5_ILi512EEESA_EEENS8_IJNS5_ILi4096EEENS8_IJNS5_ILi16EEENS5_ILi8192EEEEEEEEEEEEEEEEEEENS_10ViewEngineINS_8smem_ptrIPN7cutlass10bfloat16_tEEEEEEEC2ERKS10_RKS17_) ;  /* 0xfffa6ce000007944 */ /* 0x022fea0003c3ffff */
[----:B-1----:R1:W5:Y:S04]  /*60b90*/  LD.E R3, [R10.64+0x8] ;  /* 0x000008040a037980 */ /* 0x002368000c101900 */
[----:B------:R1:W5:Y:S01]  /*60ba0*/  LDL.64 R86, [R1+0x1428] ;  /* 0x0014280001567983 */ /* 0x0003620000100a00 */
[----:B------:R-:W-:-:S02]  /*60bb0*/  MOV R2, R59 ;  /* 0x0000003b00027202 */ /* 0x000fc40000000f00 */
[----:B------:R-:W-:Y:S02]  /*60bc0*/  MOV R6, 0x60be0 ;  /* 0x00060be000067802 */ /* 0x000fe40000000f00 */
[----:B-1---5:R-:W-:Y:S05]  /*60bd0*/  CALL.REL.NOINC `($_ZN7cutlass13device_kernelIN5flash19enable_sm80_to_sm89INS1_16FlashAttnBwdSm80INS1_25CollectiveMainloopBwdSm80ILi2ELi2EN4cute5tupleIJNS5_1CILi128EEES8_NS7_ILi64EEEEEENS_10bfloat16_tEfNS_4arch4Sm80ELb1ELb0ELb1ELb1ELb0ELb0ELb0ELb0ELi2ELi4ELi4ELi4ELb0EEENS1_24CollectiveEpilogueBwdGQAISA_fSD_Li256ELb1ELb0EEENS1_25SingleTileBwdLPTSchedulerILb1ELi128ELb0EEEEEEEEEvNT_6ParamsE$_ZN4cute3eso3ESOILb0ELb1EJiNS_1CILi0EEEEEC2ERKiRKS3_) ;  /* 0xfffa68b000007944 */ /* 0x022fea0003c3ffff */
[----:B------:R-:W2:Y:S01]  /*60be0*/  LDL R8, [R1+0x1428] ;  /* 0x0014280001087983 */ /* 0x000ea20000100800 */
[----:B-1----:R-:W-:Y:S01]  /*60bf0*/  IMAD.MOV.U32 R3, RZ, RZ, R59 ;  /* 0x000000ffff037224 */ /* 0x002fe200078e003b */
[----:B------:R-:W-:Y:S02]  /*60c00*/  MOV R2, R12 ;  /* 0x0000000c00027202 */ /* 0x000fe40000000f00 */
        /* <DEDUP_REMOVED lines=76> */
[----:B------:R-:W-:-:S02]  /*610d0*/  MOV R3, R59 ;  /* 0x0000003b00037202 */ /* 0x000fc40000000f00 */
[----:B------:R-:W-:Y:S01]  /*610e0*/  MOV R6, 0x61110 ;  /* 0x0006111000067802 */ /* 0x000fe20000000f00 */
[----:B--2---:R1:W-:Y:S04]  /*610f0*/  STL [R1+0x1474], R4 ;  /* 0x0014740401007387 */ /* 0x0043e80000100800 */
[----:B-1----:R-:W-:Y:S05]  /*61100*/  CALL.REL.NOINC `($_ZN7cutlass13device_kernelIN5flash19enable_sm80_to_sm89INS1_16FlashAttnBwdSm80INS1_25CollectiveMainloopBwdSm80ILi2ELi2EN4cute5tupleIJNS5_1CILi128EEES8_NS7_ILi64EEEEEENS_10bfloat16_tEfNS_4arch4Sm80ELb1ELb0ELb1ELb1ELb0ELb0ELb0ELb0ELi2ELi4ELi4ELi4ELb0EEENS1_24CollectiveEpilogueBwdGQAISA_fSD_Li256ELb1ELb0EEENS1_25SingleTileBwdLPTSchedulerILb1ELi128ELb0EEEEEEEEEvNT_6ParamsE$_ZN4cute3eso3ESOILb0ELb0EJiiNS_1CILi72EEENS2_ILi512EEEEEC2ERKiS7_RKS3_RKS4_) ;  /* 0xfffa5d7000007944 */ /* 0x002fea0003c3ffff */
        /* <DEDUP_REMOVED lines=8> */
[----:B-1----:R-:W-:Y:S05]  /*61190*/  CALL.REL.NOINC `($_ZN7cutlass13device_kernelIN5flash19enable_sm80_to_sm89INS1_16FlashAttnBwdSm80INS1_25CollectiveMainloopBwdSm80ILi2ELi2EN4cute5tupleIJNS5_1CILi128EEES8_NS7_ILi64EEEEEENS_10bfloat16_tEfNS_4arch4Sm80ELb1ELb0ELb1ELb1ELb0ELb0ELb0ELb0ELi2ELi4ELi4ELi4ELb0EEENS1_24CollectiveEpilogueBwdGQAISA_fSD_Li256ELb1ELb0EEENS1_25SingleTileBwdLPTSchedulerILb1ELi128ELb0EEEEEEEEEvNT_6ParamsE$_ZN4cute3eso3ESOILb0ELb0EJiiiNS_1CILi72EEENS2_ILi512EEEEEC2ERKiS7_S7_RKS3_RKS4_) ;  /* 0xfffa5fd000007944 */ /* 0x002fea0003c3ffff */
        /* <DEDUP_REMOVED lines=16> */
[----:B------:R-:W-:-:S03]  /*612a0*/  MOV R88, 0x612f0 ;  /* 0x000612f000587802 */ /* 0x000fc60000000f00 */
[----:B------:R1:W-:Y:S04]  /*612b0*/  STL.U8 [R1+0x1470], RZ ;  /* 0x001470ff01007387 */ /* 0x0003e80000100000 */
[----:B--2---:R1:W-:Y:S04]  /*612c0*/  STL.64 [R1+0x1448], R2 ;  /* 0x0014480201007387 */ /* 0x0043e80000100a00 */
[----:B---3--:R1:W-:Y:S02]  /*612d0*/  STL [R1+0x1450], R4 ;  /* 0x0014500401007387 */ /* 0x0083e40000100800 */
[----:B-1----:R-:W-:Y:S05]  /*612e0*/  CALL.REL.NOINC `($_ZN7cutlass13device_kernelIN5flash19enable_sm80_to_sm89INS1_16FlashAttnBwdSm80INS1_25CollectiveMainloopBwdSm80ILi2ELi2EN4cute5tupleIJNS5_1CILi128EEES8_NS7_ILi64EEEEEENS_10bfloat16_tEfNS_4arch4Sm80ELb1ELb0ELb1ELb1ELb0ELb0ELb0ELb0ELi2ELi4ELi4ELi4ELb0EEENS1_24CollectiveEpilogueBwdGQAISA_fSD_Li256ELb1ELb0EEENS1_25SingleTileBwdLPTSchedulerILb1ELi128ELb0EEEEEEEEEvNT_6ParamsE$_ZZN4cute6detail16composition_implINS_5tupleIJNS_1CILi8EEENS3_ILi2EEES5_S5_S4_S5_EEENS2_IJNS3_ILi1EEEiiiNS3_ILi72EEENS3_ILi512EEEEEENS2_IJNS2_IJS5_S5_S5_EEES5_NS2_IJNS3_ILi4EEES5_EEEEEENS2_IJNS2_IJS7_S9_S4_EEENS3_ILi4096EEENS2_IJNS3_ILi16EEENS3_ILi8192EEEEEEEEEEEDaRKT_RKT0_RKT1_RKT2_ENKUlRKT_RKT0_E_clISB_SF_EEDaSZ_S12_) ;  /* 0xfffac7f000007944 */ /* 0x002fea0003c3ffff */
[----:B------:R-:W-:Y:S02]  /*612f0*/  MOV R76, 0x61310 ;  /* 0x00061310004c7802 */ /* 0x000fe40000000f00 */
[----:B-1---5:R-:W-:Y:S05]  /*61300*/  CALL.REL.NOINC `($_ZN7cutlass13device_kernelIN5flash19enable_sm80_to_sm89INS1_16FlashAttnBwdSm80INS1_25CollectiveMainloopBwdSm80ILi2ELi2EN4cute5tupleIJNS5_1CILi128EEES8_NS7_ILi64EEEEEENS_10bfloat16_tEfNS_4arch4Sm80ELb1ELb0ELb1ELb1ELb0ELb0ELb0ELb0ELi2ELi4ELi4ELi4ELb0EEENS1_24CollectiveEpilogueBwdGQAISA_fSD_Li256ELb1ELb0EEENS1_25SingleTileBwdLPTSchedulerILb1ELi128ELb0EEEEEEEEEvNT_6ParamsE$_ZZN4cute6detail16composition_implINS_5tupleIJNS_1CILi8EEENS3_ILi2EEES5_S5_S4_S5_EEENS2_IJNS3_ILi1EEEiiiNS3_ILi72EEENS3_ILi512EEEEEENS2_IJNS2_IJS5_S5_S5_EEES5_NS2_IJNS3_ILi4EEES5_EEEEEENS2_IJNS2_IJS7_S9_S4_EEENS3_ILi4096EEENS2_IJNS3_ILi16EEENS3_ILi8192EEEEEEEEEEEDaRKT_RKT0_RKT1_RKT2_ENKUlRKT_RKT0_E_clISD_SJ_EEDaSZ_S12_) ;  /* 0xfffac8e000007944 */ /* 0x022fea0003c3ffff */
[----:B-----5:R2:W-:Y:S01]  /*61310*/  STL.64 [R1+0x1410], R2 ;  /* 0x0014100201007387 */ /* 0x0205e20000100a00 */
[----:B------:R-:W-:-:S03]  /*61320*/  MOV R6, 0x61340 ;  /* 0x0006134000067802 */ /* 0x000fc60000000f00 */
[----:B-12---:R-:W-:Y:S05]  /*61330*/  CALL.REL.NOINC `($_ZN7cutlass13device_kernelIN5flash19enable_sm80_to_sm89INS1_16FlashAttnBwdSm80INS1_25CollectiveMainloopBwdSm80ILi2ELi2EN4cute5tupleIJNS5_1CILi128EEES8_NS7_ILi64EEEEEENS_10bfloat16_tEfNS_4arch4Sm80ELb1ELb0ELb1ELb1ELb0ELb0ELb0ELb0ELi2ELi4ELi4ELi4ELb0EEENS1_24CollectiveEpilogueBwdGQAISA_fSD_Li256ELb1ELb0EEENS1_25SingleTileBwdLPTSchedulerILb1ELi128ELb0EEEEEEEEEvNT_6ParamsE$_ZN4cute3eso3ESOILb0ELb0EJNS_5tupleIJNS_1CILi1EEENS3_ILi512EEEiEEENS3_ILi4096EEENS2_IJNS2_IJiiEEENS3_ILi8192EEEEEEEEC2ERKS6_RKS7_RKSA_) ;  /* 0xfffa4ba000007944 */ /* 0x006fea0003c3ffff */
[----:B-1----:R1:W5:Y:S04]  /*61340*/  LDL R5, [R1+0x1430] ;  /* 0x0014300001057983 */ /* 0x0023680000100800 */
[----:B------:R1:W5:Y:S01]  /*61350*/  LDL.64 R2, [R1+0x1428] ;  /* 0x0014280001027983 */ /* 0x0003620000100a00 */
[----:B------:R-:W-:-:S03]  /*61360*/  MOV R6, 0x61380 ;  /* 0x0006138000067802 */ /* 0x000fc60000000f00 */
[----:B-1---5:R-:W-:Y:S05]  /*61370*/  CALL.REL.NOINC `($_ZN7cutlass13device_kernelIN5flash19enable_sm80_to_sm89INS1_16FlashAttnBwdSm80INS1_25CollectiveMainloopBwdSm80ILi2ELi2EN4cute5tupleIJNS5_1CILi128EEES8_NS7_ILi64EEEEEENS_10bfloat16_tEfNS_4arch4Sm80ELb1ELb0ELb1ELb1ELb0ELb0ELb0ELb0ELi2ELi4ELi4ELi4ELb0EEENS1_24CollectiveEpilogueBwdGQAISA_fSD_Li256ELb1ELb0EEENS1_25SingleTileBwdLPTSchedulerILb1ELi128ELb0EEEEEEEEEvNT_6ParamsE$_ZN4cute5tupleIJNS0_IJNS0_IJNS_1CILi2EEES2_S2_EEES2_NS0_IJNS0_IJS2_S2_EEES2_EEEEEENS0_IJNS0_IJNS1_ILi1EEENS1_ILi512EEEiEEENS1_ILi4096EEENS0_IJNS0_IJiiEEENS1_ILi8192EEEEEEEEEEEC2ERKS6_RKSE_) ;  /* 0xfffa96d000007944 */ /* 0x022fea0003c3ffff */
[----:B------:R1:W5:Y:S04]  /*61380*/  LDL R4, [R1+0x1430] ;  /* 0x0014300001047983 */ /* 0x0003680000100800 */
[----:B------:R1:W5:Y:S01]  /*61390*/  LDL.64 R2, [R1+0x1428] ;  /* 0x0014280001027983 */ /* 0x0003620000100a00 */
[----:B------:R-:W-:-:S05]  /*613a0*/  LEA.HI R6, R13, R13, RZ, 0x1d ;  /* 0x0000000d0d067211 */ /* 0x000fca00078fe8ff */
[----:B------:R-:W-:Y:S01]  /*613b0*/  IMAD.U32 R8, R11, 0x2, R6 ;  /* 0x000000020b087824 */ /* 0x000fe200078e0006 */
[----:B------:R-:W-:-:S04]  /*613c0*/  MOV R6, 0x613f0 ;  /* 0x000613f000067802 */ /* 0x000fc80000000f00 */
[----:B------:R1:W-:Y:S03]  /*613d0*/  STL [R1+0x1420], R8 ;  /* 0x0014200801007387 */ /* 0x0003e60000100800 */
[----:B-1---5:R-:W-:Y:S05]  /*613e0*/  CALL.REL.NOINC `($_ZN7cutlass13device_kernelIN5flash19enable_sm80_to_sm89INS1_16FlashAttnBwdSm80INS1_25CollectiveMainloopBwdSm80ILi2ELi2EN4cute5tupleIJNS5_1CILi128EEES8_NS7_ILi64EEEEEENS_10bfloat16_tEfNS_4arch4Sm80ELb1ELb0ELb1ELb1ELb0ELb0ELb0ELb0ELi2ELi4ELi4ELi4ELb0EEENS1_24CollectiveEpilogueBwdGQAISA_fSD_Li256ELb1ELb0EEENS1_25SingleTileBwdLPTSchedulerILb1ELi128ELb0EEEEEEEEEvNT_6ParamsE$_ZN4cute3eso3ESOILb0ELb0EJNS_6LayoutINS_5tupleIJNS3_IJNS_1CILi2EEES5_S5_EEES5_NS3_IJNS3_IJS5_S5_EEES5_EEEEEENS3_IJNS3_IJNS4_ILi1EEENS4_ILi512EEEiEEENS4_ILi4096EEENS3_IJNS3_IJiiEEENS4_ILi8192EEEEEEEEEEEjEEC2ERKSI_RKj) ;  /* 0xfffa51a000007944 */ /* 0x022fea0003c3ffff */
        /* <DEDUP_REMOVED lines=9> */
[----:B-1----:R-:W-:Y:S05]  /*61480*/  CALL.REL.NOINC `($_ZN7cutlass13device_kernelIN5flash19enable_sm80_to_sm89INS1_16FlashAttnBwdSm80INS1_25CollectiveMainloopBwdSm80ILi2ELi2EN4cute5tupleIJNS5_1CILi128EEES8_NS7_ILi64EEEEEENS_10bfloat16_tEfNS_4arch4Sm80ELb1ELb0ELb1ELb1ELb0ELb0ELb0ELb0ELi2ELi4ELi4ELi4ELb0EEENS1_24CollectiveEpilogueBwdGQAISA_fSD_Li256ELb1ELb0EEENS1_25SingleTileBwdLPTSchedulerILb1ELi128ELb0EEEEEEEEEvNT_6ParamsE$_ZN4cute3eso3ESOILb0ELb0EJNS_6LayoutINS_5tupleIJNS3_IJNS_1CILi2EEES5_S5_EEES5_NS3_IJNS3_IJS5_S5_EEES5_EEEEEENS3_IJNS3_IJNS4_ILi1EEENS4_ILi512EEEiEEENS4_ILi4096EEENS3_IJNS3_IJiiEEENS4_ILi8192EEEEEEEEEEENS_10ViewEngineINS_8smem_ptrIPN7cutlass10bfloat16_tEEEEEEEC2ERKSI_RKSP_) ;  /* 0xfffa507000007944 */ /* 0x002fea0003c3ffff */
[----:B-1----:R1:W5:Y:S04]  /*61490*/  LDL R5, [R1+0x142c] ;  /* 0x00142c0001057983 */ /* 0x0023680000100800 */
[----:B------:R1:W5:Y:S01]  /*614a0*/  LDL R3, [R1+0x1430] ;  /* 0x0014300001037983 */ /* 0x0003620000100800 */
[----:B------:R-:W-:-:S03]  /*614b0*/  MOV R4, 0x614d0 ;  /* 0x000614d000047802 */ /* 0x000fc60000000f00 */
[----:B-1---5:R-:W-:Y:S05]  /*614c0*/  CALL.REL.NOINC `($_ZN7cutlass13device_kernelIN5flash19enable_sm80_to_sm89INS1_16FlashAttnBwdSm80INS1_25CollectiveMainloopBwdSm80ILi2ELi2EN4cute5tupleIJNS5_1CILi128EEES8_NS7_ILi64EEEEEENS_10bfloat16_tEfNS_4arch4Sm80ELb1ELb0ELb1ELb1ELb0ELb0ELb0ELb0ELi2ELi4ELi4ELi4ELb0EEENS1_24CollectiveEpilogueBwdGQAISA_fSD_Li256ELb1ELb0EEENS1_25SingleTileBwdLPTSchedulerILb1ELi128ELb0EEEEEEEEEvNT_6ParamsE$_ZZN4cute4takeILi1ELi3ENS_5tupleIJNS1_IJNS_1CILi1EEENS2_ILi512EEEiEEENS2_ILi4096EEENS1_IJNS1_IJiiEEENS2_ILi8192EEEEEEEEEEEDaRKT1_ENKUlDpRKT_E_clIJS6_S9_EEEDaSH_) ;  /* 0xfffab47000007944 */ /* 0x022fea0003c3ffff */
[----:B-----5:R2:W-:Y:S01]  /*614d0*/  STL.64 [R1+0x1410], R2 ;  /* 0x0014100201007387 */ /* 0x0205e20000100a00 */
[----:B------:R-:W-:-:S03]  /*614e0*/  MOV R4, 0x61500 ;  /* 0x0006150000047802 */ /* 0x000fc60000000f00 */
[----:B-12---:R-:W-:Y:S05]  /*614f0*/  CALL.REL.NOINC `($_ZN7cutlass13device_kernelIN5flash19enable_sm80_to_sm89INS1_16FlashAttnBwdSm80INS1_25CollectiveMainloopBwdSm80ILi2ELi2EN4cute5tupleIJNS5_1CILi128EEES8_NS7_ILi64EEEEEENS_10bfloat16_tEfNS_4arch4Sm80ELb1ELb0ELb1ELb1ELb0ELb0ELb0ELb0ELi2ELi4ELi4ELi4ELb0EEENS1_24CollectiveEpilogueBwdGQAISA_fSD_Li256ELb1ELb0EEENS1_25SingleTileBwdLPTSchedulerILb1ELi128ELb0EEEEEEEEEvNT_6ParamsE$_ZZN4cute16flatten_to_tupleINS_5tupleIJNS_1CILi4096EEENS1_IJNS1_IJiiEEENS2_ILi8192EEEEEEEEEEEDaRKT_ENKUlRKT_E_clIS6_EEDaSD_) ;  /* 0xfffab14000007944 */ /* 0x006fea0003c3ffff */
[----:B-----5:R2:W-:Y:S01]  /*61500*/  STL.64 [R1+0x1428], R2 ;  /* 0x0014280201007387 */ /* 0x0205e20000100a00 */
[----:B------:R-:W-:-:S03]  /*61510*/  MOV R4, 0x61530 ;  /* 0x0006153000047802 */ /* 0x000fc60000000f00 */
[----:B-12---:R-:W-:Y:S05]  /*61520*/  CALL.REL.NOINC `($_ZN7cutlass13device_kernelIN5flash19enable_sm80_to_sm89INS1_16FlashAttnBwdSm80INS1_25CollectiveMainloopBwdSm80ILi2ELi2EN4cute5tupleIJNS5_1CILi128EEES8_NS7_ILi64EEEEEENS_10bfloat16_tEfNS_4arch4Sm80ELb1ELb0ELb1ELb1ELb0ELb0ELb0ELb0ELi2ELi4ELi4ELi4ELb0EEENS1_24CollectiveEpilogueBwdGQAISA_fSD_Li256ELb1ELb0EEENS1_25SingleTileBwdLPTSchedulerILb1ELi128ELb0EEEEEEEEEvNT_6ParamsE$_ZZN4cute12filter_tupleINS_5tupleIJNS_1CILi4096EEENS1_IJNS1_IJiiEEENS2_ILi8192EEEEEEEEEZNS_16flatten_to_tupleIS7_EEDaRKT_EUlRKT_E_EEDaSB_OT0_ENKUlDpSE_E_clIJNS1_IJS3_EEENS1_IJiiS5_EEEEEEDaSI_) ;  /* 0xfffaa7f000007944 */ /* 0x006fea0003c3ffff */
        /* <DEDUP_REMOVED lines=21> */
[----:B--2--5:R-:W-:Y:S05]  /*61680*/  CALL.REL.NOINC `($_ZN7cutlass13device_kernelIN5flash19enable_sm80_to_sm89INS1_16FlashAttnBwdSm80INS1_25CollectiveMainloopBwdSm80ILi2ELi2EN4cute5tupleIJNS5_1CILi128EEES8_NS7_ILi64EEEEEENS_10bfloat16_tEfNS_4arch4Sm80ELb1ELb0ELb1ELb1ELb0ELb0ELb0ELb0ELi2ELi4ELi4ELi4ELb0EEENS1_24CollectiveEpilogueBwdGQAISA_fSD_Li256ELb1ELb0EEENS1_25SingleTileBwdLPTSchedulerILb1ELi128ELb0EEEEEEEEEvNT_6ParamsE$_ZN4cute3eso3ESOILb1ELb0EJNS_14ComposedLayoutINS_7SwizzleILi3ELi3ELi3EEENS_1CILi0EEENS_6LayoutINS_5tupleIJNS8_IJNS8_IJNS5_ILi4EEENS5_ILi8EEEEEENS8_IJNS5_ILi2EEENS5_ILi1EEEEEEEEENS8_IJNS8_IJSC_SC_EEESB_EEEEEENS8_IJNS8_IJNS8_IJNS5_ILi128EEESD_EEENS8_IJSA_S6_EEEEEENS8_IJNS8_IJNS5_ILi64EEENS5_ILi512EEEEEENS8_IJNS5_ILi16EEENS5_ILi1024EEEEEEEEEEEEEEEENS_10ViewEngineINS_8smem_ptrIPN7cutlass10bfloat16_tEEEEEEEC2ERKSW_RKS13_) ;  /* 0xfffa619000007944 */ /* 0x024fea0003c3ffff */
[----:B-1----:R1:W5:Y:S04]  /*61690*/  LD.E R3, [R10.64+0xc] ;  /* 0x00000c040a037980 */ /* 0x002368000c101900 */
[----:B------:R1:W5:Y:S01]  /*616a0*/  LDL.64 R86, [R1+0x1428] ;  /* 0x0014280001567983 */ /* 0x0003620000100a00 */
[----:B------:R-:W-:Y:S02]  /*616b0*/  MOV R2, R59 ;  /* 0x0000003b00027202 */ /* 0x000fe40000000f00 */
        /* <DEDUP_REMOVED lines=32> */
[----:B--2--5:R-:W-:Y:S05]  /*618c0*/  CALL.REL.NOINC `($_ZN7cutlass13device_kernelIN5flash19enable_sm80_to_sm89INS1_16FlashAttnBwdSm80INS1_25CollectiveMainloopBwdSm80ILi2ELi2EN4cute5tupleIJNS5_1CILi128EEES8_NS7_ILi64EEEEEENS_10bfloat16_tEfNS_4arch4Sm80ELb1ELb0ELb1ELb1ELb0ELb0ELb0ELb0ELi2ELi4ELi4ELi4ELb0EEENS1_24CollectiveEpilogueBwdGQAISA_fSD_Li256ELb1ELb0EEENS1_25SingleTileBwdLPTSchedulerILb1ELi128ELb0EEEEEEEEEvNT_6ParamsE$_ZZN4cute13to_mixed_bitsINS_5tupleIJNS1_IJNS_1CILi4EEENS2_ILi8EEEEEENS2_ILi2EEENS2_ILi1EEEEEENS1_IJNS1_IJNS2_ILi128EEENS2_ILi0EEEEEES4_SA_EEENS1_IJNS1_IJiiEEEiSA_EEEEEDaRKT_RKT0_RKT1_ENKUlRKT_RKT0_RKT1_E_clIS5_SB_SD_EEDaSQ_ST_SW_) ;  /* 0xfffaa77000007944 */ /* 0x024fea0003c3ffff */
[----:B------:R-:W-:Y:S02]  /*618d0*/  MOV R6, 0x618f0 ;  /* 0x000618f000067802 */ /* 0x000fe40000000f00 */
[----:B------:R-:W-:Y:S05]  /*618e0*/  CALL.REL.NOINC `($_ZN7cutlass13device_kernelIN5flash19enable_sm80_to_sm89INS1_16FlashAttnBwdSm80INS1_25CollectiveMainloopBwdSm80ILi2ELi2EN4cute5tupleIJNS5_1CILi128EEES8_NS7_ILi64EEEEEENS_10bfloat16_tEfNS_4arch4Sm80ELb1ELb0ELb1ELb1ELb0ELb0ELb0ELb0ELi2ELi4ELi4ELi4ELb0EEENS1_24CollectiveEpilogueBwdGQAISA_fSD_Li256ELb1ELb0EEENS1_25SingleTileBwdLPTSchedulerILb1ELi128ELb0EEEEEEEEEvNT_6ParamsE$_ZZN4cute13to_mixed_bitsINS_5tupleIJNS1_IJNS_1CILi4EEENS2_ILi8EEEEEENS2_ILi2EEENS2_ILi1EEEEEENS1_IJNS1_IJNS2_ILi128EEENS2_ILi0EEEEEES4_SA_EEENS1_IJNS1_IJiiEEEiSA_EEEEEDaRKT_RKT0_RKT1_ENKUlRKT_RKT0_RKT1_E_clIS6_S4_iEEDaSQ_ST_SW_) ;  /* 0xfffaa7d000007944 */ /* 0x000fea0003c3ffff */
[----:B------:R-:W-:Y:S02]  /*618f0*/  MOV R5, R2 ;  /* 0x0000000200057202 */ /* 0x000fe40000000f00 */
[----:B------:R-:W-:Y:S02]  /*61900*/  MOV R2, 0x61920 ;  /* 0x0006192000027802 */ /* 0x000fe40000000f00 */
[----:B------:R-:W-:Y:S05]  /*61910*/  CALL.REL.NOINC `($_ZN7cutlass13device_kernelIN5flash19enable_sm80_to_sm89INS1_16FlashAttnBwdSm80INS1_25CollectiveMainloopBwdSm80ILi2ELi2EN4cute5tupleIJNS5_1CILi128EEES8_NS7_ILi64EEEEEENS_10bfloat16_tEfNS_4arch4Sm80ELb1ELb0ELb1ELb1ELb0ELb0ELb0ELb0ELi2ELi4ELi4ELi4ELb0EEENS1_24CollectiveEpilogueBwdGQAISA_fSD_Li256ELb1ELb0EEENS1_25SingleTileBwdLPTSchedulerILb1ELi128ELb0EEEEEEEEEvNT_6ParamsE$_ZZN4cute13to_mixed_bitsINS_5tupleIJNS1_IJNS_1CILi4EEENS2_ILi8EEEEEENS2_ILi2EEENS2_ILi1EEEEEENS1_IJNS1_IJNS2_ILi128EEENS2_ILi0EEEEEES4_SA_EEENS1_IJNS1_IJiiEEEiSA_EEEEEDaRKT_RKT0_RKT1_ENKUlDpRKT_E_clIJNS_9MixedBitsILj0ELj384EEENSU_ILj0ELj8EEENS2_ILj0EEEEEEDaSR_) ;  /* 0xfffaa6e000007944 */ /* 0x000fea0003c3ffff */
        /* <DEDUP_REMOVED lines=11> */
[----:B-1----:R-:W-:Y:S05]  /*619d0*/  CALL.REL.NOINC `($_ZN7cutlass13device_kernelIN5flash19enable_sm80_to_sm89INS1_16FlashAttnBwdSm80INS1_25CollectiveMainloopBwdSm80ILi2ELi2EN4cute5tupleIJNS5_1CILi128EEES8_NS7_ILi64EEEEEENS_10bfloat16_tEfNS_4arch4Sm80ELb1ELb0ELb1ELb1ELb0ELb0ELb0ELb0ELi2ELi4ELi4ELi4ELb0EEENS1_24CollectiveEpilogueBwdGQAISA_fSD_Li256ELb1ELb0EEENS1_25SingleTileBwdLPTSchedulerILb1ELi128ELb0EEEEEEEEEvNT_6ParamsE$_ZN4cute3eso3ESOILb1ELb0EJNS_1CILi8EEEiiEEC2ERKS3_RKiS8_) ;  /* 0xfffa693000007944 */ /* 0x002fea0003c3ffff */
[----:B-1----:R1:W5:Y:S01]  /*619e0*/  LDL.64 R2, [R1+0x1428] ;  /* 0x0014280001027983 */ /* 0x0023620000100a00 */
[----:B------:R-:W-:Y:S01]  /*619f0*/  IMAD.MOV.U32 R5, RZ, RZ, 0x48 ;  /* 0x00000048ff057424 */ /* 0x000fe200078e00ff */
[----:B------:R-:W-:Y:S02]  /*61a00*/  LOP3.LUT P0, RZ, R11, 0x8, RZ, 0xc0, !PT ;  /* 0x000000080bff7812 */ /* 0x000fe4000780c0ff */
[----:B------:R-:W-:Y:S02]  /*61a10*/  MOV R6, 0x61a40 ;  /* 0x00061a4000067802 */ /* 0x000fe40000000f00 */
[----:B------:R-:W-:-:S04]  /*61a20*/  SEL R5, R5, 0x38, !P0 ;  /* 0x0000003805057807 */ /* 0x000fc80004000000 */
[----:B-1---5:R-:W-:Y:S05]  /*61a30*/  CALL.REL.NOINC `($_ZN7cutlass13device_kernelIN5flash19enable_sm80_to_sm89INS1_16FlashAttnBwdSm80INS1_25CollectiveMainloopBwdSm80ILi2ELi2EN4cute5tupleIJNS5_1CILi128EEES8_NS7_ILi64EEEEEENS_10bfloat16_tEfNS_4arch4Sm80ELb1ELb0ELb1ELb1ELb0ELb0ELb0ELb0ELi2ELi4ELi4ELi4ELb0EEENS1_24CollectiveEpilogueBwdGQAISA_fSD_Li256ELb1ELb0EEENS1_25SingleTileBwdLPTSchedulerILb1ELi128ELb0EEEEEEEEEvNT_6ParamsE$_ZN4cute3eso3ESOILb0ELb1EJiNS_1CILi144EEENS2_ILi288EEEEEC2ERKiRKS3_RKS4_) ;  /* 0xfffa5aa000007944 */ /* 0x022fea0003c3ffff */
[----:B-1----:R-:W2:Y:S01]  /*61a40*/  LDL R4, [R1+0x1428] ;  /* 0x0014280001047983 */ /* 0x002ea20000100800 */
[----:B------:R-:W-:-:S03]  /*61a50*/  MOV R6, 0x61a80 ;  /* 0x00061a8000067802 */ /* 0x000fc60000000f00 */
[----:B--2---:R1:W-:Y:S04]  /*61a60*/  STL [R1+0x1470], R4 ;  /* 0x0014700401007387 */ /* 0x0043e80000100800 */
[----:B-1----:R-:W-:Y:S05]  /*61a70*/  CALL.REL.NOINC `($_ZN7cutlass13device_kernelIN5flash19enable_sm80_to_sm89INS1_16FlashAttnBwdSm80INS1_25CollectiveMainloopBwdSm80ILi2ELi2EN4cute5tupleIJNS5_1CILi128EEES8_NS7_ILi64EEEEEENS_10bfloat16_tEfNS_4arch4Sm80ELb1ELb0ELb1ELb1ELb0ELb0ELb0ELb0ELi2ELi4ELi4ELi4ELb0EEENS1_24CollectiveEpilogueBwdGQAISA_fSD_Li256ELb1ELb0EEENS1_25SingleTileBwdLPTSchedulerILb1ELi128ELb0EEEEEEEEEvNT_6ParamsE$_ZN4cute3eso3ESOILb1ELb0EJNS_1CILi1EEENS_5tupleIJNS2_ILi8EEEiiEEENS2_ILi64EEENS4_IJiNS2_ILi144EEENS2_ILi288EEEEEENS2_ILi512EEEEEC2ERKS3_RKS6_RKS7_RKSA_RKSB_) ;  /* 0xfffa634000007944 */ /* 0x002fea0003c3ffff */
[----:B-1----:R1:W5:Y:S04]  /*61a80*/  LDL R5, [R1+0x1430] ;  /* 0x0014300001057983 */ /* 0x0023680000100800 */
[----:B------:R1:W5:Y:S01]  /*61a90*/  LDL.64 R2, [R1+0x1428] ;  /* 0x0014280001027983 */ /* 0x0003620000100a00 */
[----:B------:R-:W-:-:S03]  /*61aa0*/  MOV R6, 0x61ac0 ;  /* 0x00061ac000067802 */ /* 0x000fc60000000f00 */
[----:B-1---5:R-:W-:Y:S05]  /*61ab0*/  CALL.REL.NOINC `($_ZN7cutlass13device_kernelIN5flash19enable_sm80_to_sm89INS1_16FlashAttnBwdSm80INS1_25CollectiveMainloopBwdSm80ILi2ELi2EN4cute5tupleIJNS5_1CILi128EEES8_NS7_ILi64EEEEEENS_10bfloat16_tEfNS_4arch4Sm80ELb1ELb0ELb1ELb1ELb0ELb0ELb0ELb0ELi2ELi4ELi4ELi4ELb0EEENS1_24CollectiveEpilogueBwdGQAISA_fSD_Li256ELb1ELb0EEENS1_25SingleTileBwdLPTSchedulerILb1ELi128ELb0EEEEEEEEEvNT_6ParamsE$_ZN4cute5tupleIJNS0_IJNS_1CILi8EEENS0_IJNS1_ILi2EEES3_S3_EEENS1_ILi1EEES4_S5_EEENS0_IJS5_NS0_IJS2_iiEEENS1_ILi64EEENS0_IJiNS1_ILi144EEENS1_ILi288EEEEEENS1_ILi512EEEEEEEEC2ERKS6_RKSD_) ;  /* 0xfffa948000007944 */ /* 0x022fea0003c3ffff */
[----:B------:R1:W5:Y:S04]  /*61ac0*/  LDL R6, [R1+0x1430] ;  /* 0x0014300001067983 */ /* 0x0003680000100800 */
[----:B------:R1:W5:Y:S01]  /*61ad0*/  LDL.64 R2, [R1+0x1428] ;  /* 0x0014280001027983 */ /* 0x0003620000100a00 */
[----:B------:R-:W-:-:S03]  /*61ae0*/  MOV R4, 0x61b00 ;  /* 0x00061b0000047802 */ /* 0x000fc60000000f00 */
[----:B-1---5:R-:W-:Y:S05]  /*61af0*/  CALL.REL.NOINC `($_ZN7cutlass13device_kernelIN5flash19enable_sm80_to_sm89INS1_16FlashAttnBwdSm80INS1_25CollectiveMainloopBwdSm80ILi2ELi2EN4cute5tupleIJNS5_1CILi128EEES8_NS7_ILi64EEEEEENS_10bfloat16_tEfNS_4arch4Sm80ELb1ELb0ELb1ELb1ELb0ELb0ELb0ELb0ELi2ELi4ELi4ELi4ELb0EEENS1_24CollectiveEpilogueBwdGQAISA_fSD_Li256ELb1ELb0EEENS1_25SingleTileBwdLPTSchedulerILb1ELi128ELb0EEEEEEEEEvNT_6ParamsE$_ZZN4cute7flattenINS_5tupleIJNS_1CILi1EEENS1_IJNS2_ILi8EEEiiEEENS2_ILi64EEENS1_IJiNS2_ILi144EEENS2_ILi288EEEEEENS2_ILi512EEEEEEEEDaRKT_ENKUlRKT_E_clIS5_EEDaSH_) ;  /* 0xfffad7b000007944 */ /* 0x022fea0003c3ffff */
[----:B------:R1:W-:Y:S01]  /*61b00*/  STL.64 [R1+0x1428], R2 ;  /* 0x0014280201007387 */ /* 0x0003e20000100a00 */
[----:B------:R-:W-:-:S02]  /*61b10*/  MOV R5, R6 ;  /* 0x0000000600057202 */ /* 0x000fc40000000f00 */
[----:B------:R-:W-:Y:S02]  /*61b20*/  MOV R4, 0x61b40 ;  /* 0x00061b4000047802 */ /* 0x000fe40000000f00 */
[----:B-1----:R-:W-:Y:S05]  /*61b30*/  CALL.REL.NOINC `($_ZN7cutlass13device_kernelIN5flash19enable_sm80_to_sm89INS1_16FlashAttnBwdSm80INS1_25CollectiveMainloopBwdSm80ILi2ELi2EN4cute5tupleIJNS5_1CILi128EEES8_NS7_ILi64EEEEEENS_10bfloat16_tEfNS_4arch4Sm80ELb1ELb0ELb1ELb1ELb0ELb0ELb0ELb0ELi2ELi4ELi4ELi4ELb0EEENS1_24CollectiveEpilogueBwdGQAISA_fSD_Li256ELb1ELb0EEENS1_25SingleTileBwdLPTSchedulerILb1ELi128ELb0EEEEEEEEEvNT_6ParamsE$_ZZN4cute7flattenINS_5tupleIJNS_1CILi1EEENS1_IJNS2_ILi8EEEiiEEENS2_ILi64EEENS1_IJiNS2_ILi144EEENS2_ILi288EEEEEENS2_ILi512EEEEEEEEDaRKT_ENKUlRKT_E_clIS9_EEDaSH_) ;  /* 0xfffad79000007944 */ /* 0x002fea0003c3ffff */
[----:B------:R1:W-:Y:S01]  /*61b40*/  STL [R1+0x1410], R2 ;  /* 0x0014100201007387 */ /* 0x0003e20000100800 */
[----:B------:R-:W-:-:S03]  /*61b50*/  MOV R4, 0x61b70 ;  /* 0x00061b7000047802 */ /* 0x000fc60000000f00 */
[----:B-1----:R-:W-:Y:S05]  /*61b60*/  CALL.REL.NOINC `($_ZN7cutlass13device_kernelIN5flash19enable_sm80_to_sm89INS1_16FlashAttnBwdSm80INS1_25CollectiveMainloopBwdSm80ILi2ELi2EN4cute5tupleIJNS5_1CILi128EEES8_NS7_ILi64EEEEEENS_10bfloat16_tEfNS_4arch4Sm80ELb1ELb0ELb1ELb1ELb0ELb0ELb0ELb0ELi2ELi4ELi4ELi4ELb0EEENS1_24CollectiveEpilogueBwdGQAISA_fSD_Li256ELb1ELb0EEENS1_25SingleTileBwdLPTSchedulerILb1ELi128ELb0EEEEEEEEEvNT_6ParamsE$_ZZN4cute12filter_tupleINS_5tupleIJNS_1CILi1EEENS1_IJNS2_ILi8EEEiiEEENS2_ILi64EEENS1_IJiNS2_ILi144EEENS2_ILi288EEEEEENS2_ILi512EEEEEEZNS_7flattenISB_EEDaRKT_EUlRKT_E_EEDaSF_OT0_ENKUlDpSI_E_clIJNS1_IJS3_EEES5_NS1_IJS6_EEES9_NS1_IJSA_EEEEEEDaSM_) ;  /* 0xfffaa02000007944 */ /* 0x002fea0003c3ffff */
[----:B------:R-:W-:Y:S02]  /*61b70*/  MOV R6, 0x61b90 ;  /* 0x00061b9000067802 */ /* 0x000fe40000000f00 */
[----:B--2--5:R-:W-:Y:S05]  /*61b80*/  CALL.REL.NOINC `($_ZN7cutlass13device_kernelIN5flash19enable_sm80_to_sm89INS1_16FlashAttnBwdSm80INS1_25CollectiveMainloopBwdSm80ILi2ELi2EN4cute5tupleIJNS5_1CILi128EEES8_NS7_ILi64EEEEEENS_10bfloat16_tEfNS_4arch4Sm80ELb1ELb0ELb1ELb1ELb0ELb0ELb0ELb0ELi2ELi4ELi4ELi4ELb0EEENS1_24CollectiveEpilogueBwdGQAISA_fSD_Li256ELb1ELb0EEENS1_25SingleTileBwdLPTSchedulerILb1ELi128ELb0EEEEEEEEEvNT_6ParamsE$_ZN4cute3eso3ESOILb0ELb1EJiNS_1CILi144EEENS2_ILi512EEEEEC2ERKiRKS3_RKS4_) ;  /* 0xfffa59a000007944 */ /* 0x024fea0003c3ffff */
[----:B------:R-:W2:Y:S01]  /*61b90*/  LDL R6, [R1+0x1428] ;  /* 0x0014280001067983 */ /* 0x000ea20000100800 */
[----:B-1----:R-:W-:Y:S02]  /*61ba0*/  MOV R4, R12 ;  /* 0x0000000c00047202 */ /* 0x002fe40000000f00 */
[----:B------:R-:W-:Y:S01]  /*61bb0*/  MOV R8, 0x61be0 ;  /* 0x00061be000087802 */ /* 0x000fe20000000f00 */
[----:B--2---:R1:W-:Y:S04]  /*61bc0*/  STL [R1+0x145c], R6 ;  /* 0x00145c0601007387 */ /* 0x0043e80000100800 */
[----:B-1----:R-:W-:Y:S05]  /*61bd0*/  CALL.REL.NOINC `($_ZN7cutlass13device_kernelIN5flash19enable_sm80_to_sm89INS1_16FlashAttnBwdSm80INS1_25CollectiveMainloopBwdSm80ILi2ELi2EN4cute5tupleIJNS5_1CILi128EEES8_NS7_ILi64EEEEEENS_10bfloat16_tEfNS_4arch4Sm80ELb1ELb0ELb1ELb1ELb0ELb0ELb0ELb0ELi2ELi4ELi4ELi4ELb0EEENS1_24CollectiveEpilogueBwdGQAISA_fSD_Li256ELb1ELb0EEENS1_25SingleTileBwdLPTSchedulerILb1ELi128ELb0EEEEEEEEEvNT_6ParamsE$_ZN4cute3eso3ESOILb0ELb0EJiiNS_1CILi144EEENS2_ILi512EEEEEC2ERKiS7_RKS3_RKS4_) ;  /* 0xfffa523000007944 */ /* 0x002fea0003c3ffff */
[----:B-1----:R-:W2:Y:S01]  /*61be0*/  LDL.64 R4, [R1+0x1428] ;  /* 0x0014280001047983 */ /* 0x002ea20000100a00 */
[----:B------:R-:W-:Y:S01]  /*61bf0*/  IMAD.MOV.U32 R3, RZ, RZ, R7 ;  /* 0x000000ffff037224 */ /* 0x000fe200078e0007 */
[----:B------:R-:W-:Y:S02]  /*61c00*/  IADD3 R8, R57, 0xd8, RZ ;  /* 0x000000d839087810 */ /* 0x000fe40007ffe0ff */
[----:B------:R-:W-:Y:S01]  /*61c10*/  MOV R6, 0x61c50 ;  /* 0x00061c5000067802 */ /* 0x000fe20000000f00 */
[----:B--2---:R1:W-:Y:S04]  /*61c20*/  STL [R1+0x1454], R4 ;  /* 0x0014540401007387 */ /* 0x0043e80000100800 */
[----:B------:R1:W-:Y:S02]  /*61c30*/  STL [R1+0x1458], R5 ;  /* 0x0014580501007387 */ /* 0x0003e40000100800 */
[----:B-1----:R-:W-:Y:S05]  /*61c40*/  CALL.REL.NOINC `($_ZN7cutlass13device_kernelIN5flash19enable_sm80_to_sm89INS1_16FlashAttnBwdSm80INS1_25CollectiveMainloopBwdSm80ILi2ELi2EN4cute5tupleIJNS5_1CILi128EEES8_NS7_ILi64EEEEEENS_10bfloat16_tEfNS_4arch4Sm80ELb1ELb0ELb1ELb1ELb0ELb0ELb0ELb0ELi2ELi4ELi4ELi4ELb0EEENS1_24CollectiveEpilogueBwdGQAISA_fSD_Li256ELb1ELb0EEENS1_25SingleTileBwdLPTSchedulerILb1ELi128ELb0EEEEEEEEEvNT_6ParamsE$_ZN4cute3eso3ESOILb0ELb0EJiiiNS_1CILi144EEENS2_ILi512EEEEEC2ERKiS7_S7_RKS3_RKS4_) ;  /* 0xfffa547000007944 */ /* 0x002fea0003c3ffff */
[----:B-1----:R-:W2:Y:S04]  /*61c50*/  LDL.64 R2, [R1+0x1410] ;  /* 0x0014100001027983 */ /* 0x002ea80000100a00 */
[----:B------:R-:W3:Y:S01]  /*61c60*/  LDL R6, [R1+0x1418] ;  /* 0x0014180001067983 */ /* 0x000ee20000100800 */
[----:B------:R-:W-:-:S03]  /*61c70*/  MOV R4, 0x61cb0 ;  /* 0x00061cb000047802 */ /* 0x000fc60000000f00 */
[----:B--2---:R1:W-:Y:S04]  /*61c80*/  STL.64 [R1+0x1428], R2 ;  /* 0x0014280201007387 */ /* 0x0043e80000100a00 */
[----:B---3--:R1:W-:Y:S02]  /*61c90*/  STL [R1+0x1430], R6 ;  /* 0x0014300601007387 */ /* 0x0083e40000100800 */
[----:B-1----:R-:W-:Y:S05]  /*61ca0*/  CALL.REL.NOINC `($_ZN7cutlass13device_kernelIN5flash19enable_sm80_to_sm89INS1_16FlashAttnBwdSm80INS1_25CollectiveMainloopBwdSm80ILi2ELi2EN4cute5tupleIJNS5_1CILi128EEES8_NS7_ILi64EEEEEENS_10bfloat16_tEfNS_4arch4Sm80ELb1ELb0ELb1ELb1ELb0ELb0ELb0ELb0ELi2ELi4ELi4ELi4ELb0EEENS1_24CollectiveEpilogueBwdGQAISA_fSD_Li256ELb1ELb0EEENS1_25SingleTileBwdLPTSchedulerILb1ELi128ELb0EEEEEEEEEvNT_6ParamsE$_ZN4cute3eso3ESOILb1ELb0EJNS_1CILi8EEEiiiNS2_ILi144EEENS2_ILi512EEEEEC2ERKS3_RKiSA_SA_RKS4_RKS5_) ;  /* 0xfffa66d000007944 */ /* 0x002fea0003c3ffff */
[----:B-1----:R-:W2:Y:S04]  /*61cb0*/  LDL.64 R2, [R1+0x1448] ;  /* 0x0014480001027983 */ /* 0x002ea80000100a00 */
[----:B------:R-:W3:Y:S01]  /*61cc0*/  LDL R10, [R1+0x1450] ;  /* 0x00145000010a7983 */ /* 0x000ee20000100800 */
[C---:B------:R-:W-:Y:S02]  /*61cd0*/  IADD3 R8, R57.reuse, 0x94, RZ ;  /* 0x0000009439087810 */ /* 0x040fe40007ffe0ff */
[----:B------:R-:W-:-:S02]  /*61ce0*/  IADD3 R6, R57, 0x98, RZ ;  /* 0x0000009839067810 */ /* 0x000fc40007ffe0ff */
[----:B------:R-:W-:Y:S01]  /*61cf0*/  MOV R4, 0x61d30 ;  /* 0x00061d3000047802 */ /* 0x000fe20000000f00 */
[----:B--2---:R1:W-:Y:S04]  /*61d00*/  STL.64 [R1+0x1410], R2 ;  /* 0x0014100201007387 */ /* 0x0043e80000100a00 */
[----:B---3--:R1:W-:Y:S02]  /*61d10*/  STL [R1+0x1418], R10 ;  /* 0x0014180a01007387 */ /* 0x0083e40000100800 */
[----:B-1----:R-:W-:Y:S05]  /*61d20*/  CALL.REL.NOINC `($_ZN7cutlass13device_kernelIN5flash19enable_sm80_to_sm89INS1_16FlashAttnBwdSm80INS1_25CollectiveMainloopBwdSm80ILi2ELi2EN4cute5tupleIJNS5_1CILi128EEES8_NS7_ILi64EEEEEENS_10bfloat16_tEfNS_4arch4Sm80ELb1ELb0ELb1ELb1ELb0ELb0ELb0ELb0ELi2ELi4ELi4ELi4ELb0EEENS1_24CollectiveEpilogueBwdGQAISA_fSD_Li256ELb1ELb0EEENS1_25SingleTileBwdLPTSchedulerILb1ELi128ELb0EEEEEEEEEvNT_6ParamsE$_ZN4cute3eso3ESOILb1ELb0EJNS_1CILi1EEEiiiNS2_ILi144EEENS2_ILi512EEEEEC2ERKS3_RKiSA_SA_RKS4_RKS5_) ;  /* 0xfffa61d000007944 */ /* 0x002fea0003c3ffff */
[----:B-1----:R1:W5:Y:S04]  /*61d30*/  LDL R5, [R1+0x1450] ;  /* 0x0014500001057983 */ /* 0x0023680000100800 */
[----:B------:R1:W5:Y:S01]  /*61d40*/  LDL.64 R2, [R1+0x1448] ;  /* 0x0014480001027983 */ /* 0x0003620000100a00 */
[----:B------:R-:W-:-:S03]  /*61d50*/  MOV R6, 0x61d70 ;  /* 0x00061d7000067802 */ /* 0x000fc60000000f00 */
[----:B-1---5:R-:W-:Y:S05]  /*61d60*/  CALL.REL.NOINC `($_ZN7cutlass13device_kernelIN5flash19enable_sm80_to_sm89INS1_16FlashAttnBwdSm80INS1_25CollectiveMainloopBwdSm80ILi2ELi2EN4cute5tupleIJNS5_1CILi128EEES8_NS7_ILi64EEEEEENS_10bfloat16_tEfNS_4arch4Sm80ELb1ELb0ELb1ELb1ELb0ELb0ELb0ELb0ELi2ELi4ELi4ELi4ELb0EEENS1_24CollectiveEpilogueBwdGQAISA_fSD_Li256ELb1ELb0EEENS1_25SingleTileBwdLPTSchedulerILb1ELi128ELb0EEEEEEEEEvNT_6ParamsE$_ZN4cute5tupleIJNS0_IJNS_1CILi16EEENS1_ILi2EEES3_S3_NS1_ILi4EEES3_EEENS0_IJNS1_ILi1EEEiiiNS1_ILi144EEENS1_ILi512EEEEEEEEC2ERKS5_RKS9_) ;  /* 0xfffa8ed000007944 */ /* 0x022fea0003c3ffff */
        /* <DEDUP_REMOVED lines=10> */
[----:B-1----:R-:W-:Y:S05]  /*61e10*/  CALL.REL.NOINC `($_ZN7cutlass13device_kernelIN5flash19enable_sm80_to_sm89INS1_16FlashAttnBwdSm80INS1_25CollectiveMainloopBwdSm80ILi2ELi2EN4cute5tupleIJNS5_1CILi128EEES8_NS7_ILi64EEEEEENS_10bfloat16_tEfNS_4arch4Sm80ELb1ELb0ELb1ELb1ELb0ELb0ELb0ELb0ELi2ELi4ELi4ELi4ELb0EEENS1_24CollectiveEpilogueBwdGQAISA_fSD_Li256ELb1ELb0EEENS1_25SingleTileBwdLPTSchedulerILb1ELi128ELb0EEEEEEEEEvNT_6ParamsE$_ZZN4cute6detail16composition_implINS_5tupleIJNS_1CILi16EEENS3_ILi2EEES5_S5_NS3_ILi4EEES5_EEENS2_IJNS3_ILi1EEEiiiNS3_ILi144EEENS3_ILi512EEEEEENS2_IJNS2_IJS5_S5_EEES6_NS3_ILi8EEEEEENS2_IJNS2_IJNS3_ILi64EEESA_EEES4_NS3_ILi1024EEEEEEEEDaRKT_RKT0_RKT1_RKT2_ENKUlRKT_RKT0_E_clISC_SG_EEDaSX_S10_) ;  /* 0xfffab30000007944 */ /* 0x002fea0003c3ffff */
[----:B------:R-:W-:Y:S01]  /*61e20*/  IMAD.MOV.U32 R5, RZ, RZ, R16 ;  /* 0x000000ffff057224 */ /* 0x000fe200078e0010 */
[----:B------:R-:W-:Y:S01]  /*61e30*/  MOV R3, R14 ;  /* 0x0000000e00037202 */ /* 0x000fe20000000f00 */
[----:B------:R-:W-:Y:S01]  /*61e40*/  IMAD.MOV.U32 R2, RZ, RZ, R15 ;  /* 0x000000ffff027224 */ /* 0x000fe200078e000f */
[----:B------:R-:W-:Y:S02]  /*61e50*/  MOV R16, 0x61e70 ;  /* 0x00061e7000107802 */ /* 0x000fe40000000f00 */
[----:B-1---5:R-:W-:Y:S05]  /*61e60*/  CALL.REL.NOINC `($_ZN7cutlass13device_kernelIN5flash19enable_sm80_to_sm89INS1_16FlashAttnBwdSm80INS1_25CollectiveMainloopBwdSm80ILi2ELi2EN4cute5tupleIJNS5_1CILi128EEES8_NS7_ILi64EEEEEENS_10bfloat16_tEfNS_4arch4Sm80ELb1ELb0ELb1ELb1ELb0ELb0ELb0ELb0ELi2ELi4ELi4ELi4ELb0EEENS1_24CollectiveEpilogueBwdGQAISA_fSD_Li256ELb1ELb0EEENS1_25SingleTileBwdLPTSchedulerILb1ELi128ELb0EEEEEEEEEvNT_6ParamsE$_ZZN4cute6detail16composition_implINS_5tupleIJNS_1CILi16EEENS3_ILi2EEES5_S5_NS3_ILi4EEES5_EEENS2_IJNS3_ILi1EEEiiiNS3_ILi144EEENS3_ILi512EEEEEENS2_IJNS2_IJS5_S5_EEES6_NS3_ILi8EEEEEENS2_IJNS2_IJNS3_ILi64EEESA_EEES4_NS3_ILi1024EEEEEEEEDaRKT_RKT0_RKT1_RKT2_ENKUlRKT_RKT0_E_clIS6_S4_EEDaSX_S10_) ;  /* 0xfffab03000007944 */ /* 0x022fea0003c3ffff */
[----:B-----5:R2:W-:Y:S01]  /*61e70*/  STL.64 [R1+0x1410], R2 ;  /* 0x0014100201007387 */ /* 0x0205e20000100a00 */
[----:B------:R-:W-:-:S03]  /*61e80*/  MOV R4, 0x61ea0 ;  /* 0x00061ea000047802 */ /* 0x000fc60000000f00 */
[----:B-12---:R-:W-:Y:S05]  /*61e90*/  CALL.REL.NOINC `($_ZN7cutlass13device_kernelIN5flash19enable_sm80_to_sm89INS1_16FlashAttnBwdSm80INS1_25CollectiveMainloopBwdSm80ILi2ELi2EN4cute5tupleIJNS5_1CILi128EEES8_NS7_ILi64EEEEEENS_10bfloat16_tEfNS_4arch4Sm80ELb1ELb0ELb1ELb1ELb0ELb0ELb0ELb0ELi2ELi4ELi4ELi4ELb0EEENS1_24CollectiveEpilogueBwdGQAISA_fSD_Li256ELb1ELb0EEENS1_25SingleTileBwdLPTSchedulerILb1ELi128ELb0EEEEEEEEEvNT_6ParamsE$_ZN4cute3eso3ESOILb0ELb0EJNS_5tupleIJiNS_1CILi512EEEEEENS2_IJiiEEENS3_ILi1024EEEEEC2ERKS5_RKS6_RKS7_) ;  /* 0xfffa420000007944 */ /* 0x006fea0003c3ffff */
[----:B------:R2:W5:Y:S04]  /*61ea0*/  LDL R5, [R1+0x1430] ;  /* 0x0014300001057983 */ /* 0x0005680000100800 */
[----:B-1----:R2:W5:Y:S01]  /*61eb0*/  LDL.64 R2, [R1+0x1428] ;  /* 0x0014280001027983 */ /* 0x0025620000100a00 */
[----:B------:R-:W-:-:S03]  /*61ec0*/  MOV R6, 0x61ee0 ;  /* 0x00061ee000067802 */ /* 0x000fc60000000f00 */
[----:B--2--5:R-:W-:Y:S05]  /*61ed0*/  CALL.REL.NOINC `($_ZN7cutlass13device_kernelIN5flash19enable_sm80_to_sm89INS1_16FlashAttnBwdSm80INS1_25CollectiveMainloopBwdSm80ILi2ELi2EN4cute5tupleIJNS5_1CILi128EEES8_NS7_ILi64EEEEEENS_10bfloat16_tEfNS_4arch4Sm80ELb1ELb0ELb1ELb1ELb0ELb0ELb0ELb0ELi2ELi4ELi4ELi4ELb0EEENS1_24CollectiveEpilogueBwdGQAISA_fSD_Li256ELb1ELb0EEENS1_25SingleTileBwdLPTSchedulerILb1ELi128ELb0EEEEEEEEEvNT_6ParamsE$_ZN4cute5tupleIJNS0_IJNS0_IJNS_1CILi2EEES2_EEES3_NS1_ILi8EEEEEENS0_IJNS0_IJiNS1_ILi512EEEEEENS0_IJiiEEENS1_ILi1024EEEEEEEEC2ERKS5_RKSA_) ;  /* 0xfffa8b2000007944 */ /* 0x024fea0003c3ffff */
[----:B------:R1:W5:Y:S04]  /*61ee0*/  LDL R4, [R1+0x1430] ;  /* 0x0014300001047983 */ /* 0x0003680000100800 */
[----:B------:R1:W5:Y:S01]  /*61ef0*/  LDL.64 R2, [R1+0x1428] ;  /* 0x0014280001027983 */ /* 0x0003620000100a00 */
[----:B------:R-:W-:-:S02]  /*61f00*/  LOP3.LUT R11, R11, 0x180, RZ, 0xc0, !PT ;  /* 0x000001800b0b7812 */ /* 0x000fc400078ec0ff */
[----:B------:R-:W-:Y:S02]  /*61f10*/  MOV R6, 0x61f60 ;  /* 0x00061f6000067802 */ /* 0x000fe40000000f00 */
        /* <DEDUP_REMOVED lines=11> */
[----:B------:R-:W-:Y:S02]  /*61fd0*/  MOV R16, R12 ;  /* 0x0000000c00107202 */ /* 0x000fe40000000f00 */
        /* <DEDUP_REMOVED lines=10> */
[----:B------:R-:W-:-:S03]  /*62080*/  MOV R4, 0x620a0 ;  /* 0x000620a000047802 */ /* 0x000fc60000000f00 */
        /* <DEDUP_REMOVED lines=24> */
[----:B-12--5:R-:W-:Y:S05]  /*62210*/  CALL.REL.NOINC `($_ZN7cutlass13device_kernelIN5flash19enable_sm80_to_sm89INS1_16FlashAttnBwdSm80INS1_25CollectiveMainloopBwdSm80ILi2ELi2EN4cute5tupleIJNS5_1CILi128EEES8_NS7_ILi64EEEEEENS_10bfloat16_tEfNS_4arch4Sm80ELb1ELb0ELb1ELb1ELb0ELb0ELb0ELb0ELi2ELi4ELi4ELi4ELb0EEENS1_24CollectiveEpilogueBwdGQAISA_fSD_Li256ELb1ELb0EEENS1_25SingleTileBwdLPTSchedulerILb1ELi128ELb0EEEEEEEEEvNT_6ParamsE$_ZN4cute3eso3ESOILb1ELb0EJNS_6LayoutINS_5tupleIJNS3_IJNS_1CILi8EEENS4_ILi1EEEEEENS4_ILi2EEENS3_IJNS4_ILi4EEES8_EEEEEENS3_IJNS3_IJS6_NS4_ILi0EEEEEES5_NS3_IJNS4_ILi32EEENS4_ILi16EEEEEEEEEEENS_10ViewEngineIPN7cutlass10bfloat16_tEEEEEC2ERKSI_RKSN_) ;  /* 0xfffa825000007944 */ /* 0x026fea0003c3ffff */
[----:B------:R2:W5:Y:S01]  /*62220*/  LDL.64 R72, [R1+0x1410] ;  /* 0x0014100001487983 */ /* 0x0005620000100a00 */
[----:B-1----:R-:W-:Y:S01]  /*62230*/  IMAD.MOV.U32 R6, RZ, RZ, R68 ;  /* 0x000000ffff067224 */ /* 0x002fe200078e0044 */
[----:B------:R-:W-:-:S02]  /*62240*/  MOV R3, R69 ;  /* 0x0000004500037202 */ /* 0x000fc40000000f00 */
[----:B------:R-:W-:Y:S02]  /*62250*/  MOV R4, 0x62270 ;  /* 0x0006227000047802 */ /* 0x000fe40000000f00 */
[----:B--2--5:R-:W-:Y:S05]  /*62260*/  CALL.REL.NOINC `($_ZN7cutlass13device_kernelIN5flash19enable_sm80_to_sm89INS1_16FlashAttnBwdSm80INS1_25CollectiveMainloopBwdSm80ILi2ELi2EN4cute5tupleIJNS5_1CILi128EEES8_NS7_ILi64EEEEEENS_10bfloat16_tEfNS_4arch4Sm80ELb1ELb0ELb1ELb1ELb0ELb0ELb0ELb0ELi2ELi4ELi4ELi4ELb0EEENS1_24CollectiveEpilogueBwdGQAISA_fSD_Li256ELb1ELb0EEENS1_25SingleTileBwdLPTSchedulerILb1ELi128ELb0EEEEEEEEEvNT_6ParamsE$_ZN4cute3eso3ESOILb1ELb0EJNS_6LayoutINS_5tupleIJNS3_IJNS3_IJNS_1CILi4EEENS4_ILi2EEEEEENS4_ILi1EEEEEES6_NS4_ILi8EEEEEENS3_IJNS3_IJNS3_IJS8_NS4_ILi32EEEEEENS4_ILi0EEEEEENS4_ILi64EEES5_EEEEENS_10ViewEngineIPN7cutlass10bfloat16_tEEEEEC2ERKSI_RKSN_) ;  /* 0xfffa6ee000007944 */ /* 0x024fea0003c3ffff */
[----:B------:R2:W5:Y:S04]  /*62270*/  LDL.64 R70, [R1+0x1410] ;  /* 0x0014100001467983 */ /* 0x0005680000100a00 */
[----:B-1----:R2:W5:Y:S01]  /*62280*/  LD.E.64 R2, [R76.64+0x8] ;  /* 0x000008044c027980 */ /* 0x002562000c101b00 */
[----:B------:R-:W-:Y:S02]  /*62290*/  MOV R9, R66 ;  /* 0x0000004200097202 */ /* 0x000fe40000000f00 */
[----:B------:R-:W-:Y:S02]  /*622a0*/  MOV R8, 0x622c0 ;  /* 0x000622c000087802 */ /* 0x000fe40000000f00 */
[----:B--2--5:R-:W-:Y:S05]  /*622b0*/  CALL.REL.NOINC `($_ZN7cutlass13device_kernelIN5flash19enable_sm80_to_sm89INS1_16FlashAttnBwdSm80INS1_25CollectiveMainloopBwdSm80ILi2ELi2EN4cute5tupleIJNS5_1CILi128EEES8_NS7_ILi64EEEEEENS_10bfloat16_tEfNS_4arch4Sm80ELb1ELb0ELb1ELb1ELb0ELb0ELb0ELb0ELi2ELi4ELi4ELi4ELb0EEENS1_24CollectiveEpilogueBwdGQAISA_fSD_Li256ELb1ELb0EEENS1_25SingleTileBwdLPTSchedulerILb1ELi128ELb0EEEEEEEEEvNT_6ParamsE$_ZN4cute8smem_ptrIPN7cutlass10bfloat16_tEECI1NS_12iter_adaptorIS3_S4_EEES3_) ;  /* 0xfffa904000007944 */ /* 0x024fea0003c3ffff */
[----:B-1----:R1:W5:Y:S01]  /*622c0*/  LDL.64 R2, [R1+0x1410] ;  /* 0x0014100001027983 */ /* 0x0023620000100a00 */
[----:B------:R-:W-:-:S03]  /*622d0*/  MOV R6, 0x622f0 ;  /* 0x000622f000067802 */ /* 0x000fc60000000f00 */
[----:B-1---5:R-:W-:Y:S05]  /*622e0*/  CALL.REL.NOINC `($_ZN7cutlass13device_kernelIN5flash19enable_sm80_to_sm89INS1_16FlashAttnBwdSm80INS1_25CollectiveMainloopBwdSm80ILi2ELi2EN4cute5tupleIJNS5_1CILi128EEES8_NS7_ILi64EEEEEENS_10bfloat16_tEfNS_4arch4Sm80ELb1ELb0ELb1ELb1ELb0ELb0ELb0ELb0ELi2ELi4ELi4ELi4ELb0EEENS1_24CollectiveEpilogueBwdGQAISA_fSD_Li256ELb1ELb0EEENS1_25SingleTileBwdLPTSchedulerILb1ELi128ELb0EEEEEEEEEvNT_6ParamsE$_ZN4cute3eso3ESOILb1ELb0EJNS_6LayoutINS_5tupleIJNS3_IJNS_1CILi8EEENS4_ILi1EEEEEENS4_ILi2EEEEEENS3_IJNS3_IJS6_NS4_ILi0EEEEEENS4_ILi4096EEEEEEEENS_10ViewEngineINS_8smem_ptrIPN7cutlass10bfloat16_tEEEEEEEC2ERKSE_RKSL_) ;  /* 0xfffa7f5000007944 */ /* 0x022fea0003c3ffff */
[----:B-1----:R1:W5:Y:S01]  /*622f0*/  LDL.64 R4, [R1+0x1410] ;  /* 0x0014100001047983 */ /* 0x0023620000100a00 */
[----:B------:R-:W-:Y:S01]  /*62300*/  IMAD.MOV.U32 R6, RZ, RZ, R72 ;  /* 0x000000ffff067224 */ /* 0x000fe200078e0048 */
[----:B------:R-:W-:-:S02]  /*62310*/  MOV R9, R73 ;  /* 0x0000004900097202 */ /* 0x000fc40000000f00 */
[----:B------:R-:W-:Y:S02]  /*62320*/  MOV R8, 0x62340 ;  /* 0x0006234000087802 */ /* 0x000fe40000000f00 */
[----:B-1---5:R-:W-:Y:S05]  /*62330*/  CALL.REL.NOINC `($_ZN7cutlass13device_kernelIN5flash19enable_sm80_to_sm89INS1_16FlashAttnBwdSm80INS1_25CollectiveMainloopBwdSm80ILi2ELi2EN4cute5tupleIJNS5_1CILi128EEES8_NS7_ILi64EEEEEENS_10bfloat16_tEfNS_4arch4Sm80ELb1ELb0ELb1ELb1ELb0ELb0ELb0ELb0ELi2ELi4ELi4ELi4ELb0EEENS1_24CollectiveEpilogueBwdGQAISA_fSD_Li256ELb1ELb0EEENS1_25SingleTileBwdLPTSchedulerILb1ELi128ELb0EEEEEEEEEvNT_6ParamsE$_ZN4cute3eso3ESOILb1ELb0EJNS_6LayoutINS_5tupleIJNS3_IJNS_1CILi8EEENS4_ILi1EEEEEENS4_ILi2EEEEEENS3_IJNS3_IJS6_NS4_ILi0EEEEEES5_EEEEENS_10ViewEngineIPN7cutlass10bfloat16_tEEEEEC2ERKSD_RKSI_) ;  /* 0xfffa809000007944 */ /* 0x022fea0003c3ffff */
[----:B------:R2:W5:Y:S01]  /*62340*/  LDL.64 R2, [R1+0x1410] ;  /* 0x0014100001027983 */ /* 0x0005620000100a00 */
[----:B-1----:R-:W-:Y:S02]  /*62350*/  MOV R7, R5 ;  /* 0x0000000500077202 */ /* 0x002fe40000000f00 */
[----:B------:R-:W-:Y:S02]  /*62360*/  MOV R6, 0x62380 ;  /* 0x0006238000067802 */ /* 0x000fe40000000f00 */
[----:B--2--5:R-:W-:Y:S05]  /*62370*/  CALL.REL.NOINC `($_ZN7cutlass13device_kernelIN5flash19enable_sm80_to_sm89INS1_16FlashAttnBwdSm80INS1_25CollectiveMainloopBwdSm80ILi2ELi2EN4cute5tupleIJNS5_1CILi128EEES8_NS7_ILi64EEEEEENS_10bfloat16_tEfNS_4arch4Sm80ELb1ELb0ELb1ELb1ELb0ELb0ELb0ELb0ELi2ELi4ELi4ELi4ELb0EEENS1_24CollectiveEpilogueBwdGQAISA_fSD_Li256ELb1ELb0EEENS1_25SingleTileBwdLPTSchedulerILb1ELi128ELb0EEEEEEEEEvNT_6ParamsE$_ZN4cute3eso3ESOILb1ELb0EJNS_6LayoutINS_5tupleIJNS3_IJNS_1CILi8EEENS4_ILi1EEEEEENS3_IJNS4_ILi2EEEEEEEEENS3_IJNS3_IJS6_NS4_ILi0EEEEEENS3_IJNS4_ILi4096EEEEEEEEEEENS_10ViewEngineINS_8smem_ptrIPN7cutlass10bfloat16_tEEEEEEEC2ERKSG_RKSN_) ;  /* 0xfffa7c9000007944 */ /* 0x024fea0003c3ffff */
[----:B------:R2:W5:Y:S01]  /*62380*/  LDL.64 R6, [R1+0x1410] ;  /* 0x0014100001067983 */ /* 0x0005620000100a00 */
[----:B-1----:R-:W-:Y:S02]  /*62390*/  MOV R5, R3 ;  /* 0x0000000300057202 */ /* 0x002fe40000000f00 */
[----:B------:R-:W-:Y:S02]  /*623a0*/  MOV R4, 0x623c0 ;  /* 0x000623c000047802 */ /* 0x000fe40000000f00 */
[----:B--2--5:R-:W-:Y:S05]  /*623b0*/  CALL.REL.NOINC `($_ZN7cutlass13device_kernelIN5flash19enable_sm80_to_sm89INS1_16FlashAttnBwdSm80INS1_25CollectiveMainloopBwdSm80ILi2ELi2EN4cute5tupleIJNS5_1CILi128EEES8_NS7_ILi64EEEEEENS_10bfloat16_tEfNS_4arch4Sm80ELb1ELb0ELb1ELb1ELb0ELb0ELb0ELb0ELi2ELi4ELi4ELi4ELb0EEENS1_24CollectiveEpilogueBwdGQAISA_fSD_Li256ELb1ELb0EEENS1_25SingleTileBwdLPTSchedulerILb1ELi128ELb0EEEEEEEEEvNT_6ParamsE$_ZN4cute3eso3ESOILb1ELb0EJNS_6LayoutINS_5tupleIJNS3_IJNS_1CILi8EEENS4_ILi1EEEEEENS3_IJNS4_ILi2EEEEEEEEENS3_IJNS3_IJS6_NS4_ILi0EEEEEENS3_IJS5_EEEEEEEENS_10ViewEngineIPN7cutlass10bfloat16_tEEEEEC2ERKSF_RKSK_) ;  /* 0xfffa7d6000007944 */ /* 0x024fea0003c3ffff */
[----:B-1----:R1:W5:Y:S01]  /*623c0*/  LDL.64 R2, [R1+0x1410] ;  /* 0x0014100001027983 */ /* 0x0023620000100a00 */
[----:B------:R-:W-:-:S03]  /*623d0*/  MOV R8, 0x623f0 ;  /* 0x000623f000087802 */ /* 0x000fc60000000f00 */
[----:B-1---5:R-:W-:Y:S05]  /*623e0*/  CALL.REL.NOINC `($_ZN7cutlass13device_kernelIN5flash19enable_sm80_to_sm89INS1_16FlashAttnBwdSm80INS1_25CollectiveMainloopBwdSm80ILi2ELi2EN4cute5tupleIJNS5_1CILi128EEES8_NS7_ILi64EEEEEENS_10bfloat16_tEfNS_4arch4Sm80ELb1ELb0ELb1ELb1ELb0ELb0ELb0ELb0ELi2ELi4ELi4ELi4ELb0EEENS1_24CollectiveEpilogueBwdGQAISA_fSD_Li256ELb1ELb0EEENS1_25SingleTileBwdLPTSchedulerILb1ELi128ELb0EEEEEEEEEvNT_6ParamsE$_ZN4cute3eso3ESOILb1ELb0EJNS_6LayoutINS_5tupleIJNS3_IJNS3_IJNS_1CILi8EEENS4_ILi1EEEEEES6_EEENS3_IJNS3_IJS6_S6_EEENS4_ILi2EEEEEEEEENS3_IJNS3_IJNS3_IJS6_NS4_ILi0EEEEEESD_EEENS3_IJNS3_IJSD_SD_EEES5_EEEEEEEENS_10ViewEngineIPN7cutlass10bfloat16_tEEEEEC2ERKSJ_RKSO_) ;  /* 0xfffa6ef000007944 */ /* 0x022fea0003c3ffff */
[----:B-1----:R1:W5:Y:S01]  /*623f0*/  LDL.64 R4, [R1+0x1410] ;  /* 0x0014100001047983 */ /* 0x0023620000100a00 */
[----:B------:R-:W-:-:S03]  /*62400*/  MOV R8, 0x62420 ;  /* 0x0006242000087802 */ /* 0x000fc60000000f00 */
[----:B-1---5:R-:W-:Y:S05]  /*62410*/  CALL.REL.NOINC `($_ZN7cutlass13device_kernelIN5flash19enable_sm80_to_sm89INS1_16FlashAttnBwdSm80INS1_25CollectiveMainloopBwdSm80ILi2ELi2EN4cute5tupleIJNS5_1CILi128EEES8_NS7_ILi64EEEEEENS_10bfloat16_tEfNS_4arch4Sm80ELb1ELb0ELb1ELb1ELb0ELb0ELb0ELb0ELi2ELi4ELi4ELi4ELb0EEENS1_24CollectiveEpilogueBwdGQAISA_fSD_Li256ELb1ELb0EEENS1_25SingleTileBwdLPTSchedulerILb1ELi128ELb0EEEEEEEEEvNT_6ParamsE$_ZN4cute3eso3ESOILb1ELb0EJNS_6LayoutINS_5tupleIJNS3_IJNS3_IJNS_1CILi8EEENS4_ILi1EEEEEES6_EEENS3_IJNS3_IJS6_S6_EEENS4_ILi2EEEEEEEEENS3_IJNS3_IJNS3_IJS6_NS4_ILi0EEEEEESD_EEENS3_IJNS3_IJSD_SD_EEENS4_ILi4096EEEEEEEEEEENS_10ViewEngineINS_8smem_ptrIPN7cutlass10bfloat16_tEEEEEEEC2ERKSK_RKSR_) ;  /* 0xfffa6de000007944 */ /* 0x022fea0003c3ffff */
[----:B-1----:R1:W5:Y:S01]  /*62420*/  LDL.64 R2, [R1+0x1410] ;  /* 0x0014100001027983 */ /* 0x0023620000100a00 */
[----:B------:R-:W-:Y:S01]  /*62430*/  IMAD.MOV.U32 R6, RZ, RZ, R4 ;  /* 0x000000ffff067224 */ /* 0x000fe200078e0004 */
[----:B------:R-:W-:-:S02]  /*62440*/  MOV R9, R5 ;  /* 0x0000000500097202 */ /* 0x000fc40000000f00 */
[----:B------:R-:W-:Y:S02]  /*62450*/  MOV R8, 0x62470 ;  /* 0x0006247000087802 */ /* 0x000fe40000000f00 */
[----:B-1---5:R-:W-:Y:S05]  /*62460*/  CALL.REL.NOINC `($_ZN7cutlass13device_kernelIN5flash19enable_sm80_to_sm89INS1_16FlashAttnBwdSm80INS1_25CollectiveMainloopBwdSm80ILi2ELi2EN4cute5tupleIJNS5_1CILi128EEES8_NS7_ILi64EEEEEENS_10bfloat16_tEfNS_4arch4Sm80ELb1ELb0ELb1ELb1ELb0ELb0ELb0ELb0ELi2ELi4ELi4ELi4ELb0EEENS1_24CollectiveEpilogueBwdGQAISA_fSD_Li256ELb1ELb0EEENS1_25SingleTileBwdLPTSchedulerILb1ELi128ELb0EEEEEEEEEvNT_6ParamsE$_ZN4cute3eso3ESOILb1ELb0EJNS_6LayoutINS_5tupleIJNS3_IJNS_1CILi8EEENS4_ILi1EEEEEENS4_ILi2EEEEEENS3_IJNS3_IJS6_NS4_ILi0EEEEEES5_EEEEENS_10ViewEngineIPN7cutlass10bfloat16_tEEEEEC2ERKSD_RKSI_) ;  /* 0xfffa7f6000007944 */ /* 0x022fea0003c3ffff */
[----:B------:R2:W5:Y:S01]  /*62470*/  LDL.64 R14, [R1+0x1410] ;  /* 0x00141000010e7983 */ /* 0x0005620000100a00 */
[----:B------:R-:W-:Y:S02]  /*62480*/  MOV R9, R66 ;  /* 0x0000004200097202 */ /* 0x000fe40000000f00 */
[----:B------:R-:W-:Y:S02]  /*62490*/  MOV R8, 0x624b0 ;  /* 0x000624b000087802 */ /* 0x000fe40000000f00 */
[----:B-12--5:R-:W-:Y:S05]  /*624a0*/  CALL.REL.NOINC `($_ZN7cutlass13device_kernelIN5flash19enable_sm80_to_sm89INS1_16FlashAttnBwdSm80INS1_25CollectiveMainloopBwdSm80ILi2ELi2EN4cute5tupleIJNS5_1CILi128EEES8_NS7_ILi64EEEEEENS_10bfloat16_tEfNS_4arch4Sm80ELb1ELb0ELb1ELb1ELb0ELb0ELb0ELb0ELi2ELi4ELi4ELi4ELb0EEENS1_24CollectiveEpilogueBwdGQAISA_fSD_Li256ELb1ELb0EEENS1_25SingleTileBwdLPTSchedulerILb1ELi128ELb0EEEEEEEEEvNT_6ParamsE$_ZN4cute8smem_ptrIPN7cutlass10bfloat16_tEECI1NS_12iter_adaptorIS3_S4_EEES3_) ;  /* 0xfffa8e5000007944 */ /* 0x026fea0003c3ffff */
[----:B-1----:R1:W5:Y:S01]  /*624b0*/  LDL.64 R2, [R1+0x1410] ;  /* 0x0014100001027983 */ /* 0x0023620000100a00 */
[----:B------:R-:W-:-:S03]  /*624c0*/  MOV R6, 0x624e0 ;  /* 0x000624e000067802 */ /* 0x000fc60000000f00 */
        /* <DEDUP_REMOVED lines=50> */
[----:B-1----:R-:W-:-:S03]  /*627f0*/  MOV R4, 0x62810 ;  /* 0x0006281000047802 */ /* 0x002fc60000000f00 */
[----:B--2--5:R-:W-:Y:S05]  /*62800*/  CALL.REL.NOINC `($_ZN7cutlass13device_kernelIN5flash19enable_sm80_to_sm89INS1_16FlashAttnBwdSm80INS1_25CollectiveMainloopBwdSm80ILi2ELi2EN4cute5tupleIJNS5_1CILi128EEES8_NS7_ILi64EEEEEENS_10bfloat16_tEfNS_4arch4Sm80ELb1ELb0ELb1ELb1ELb0ELb0ELb0ELb0ELi2ELi4ELi4ELi4ELb0EEENS1_24CollectiveEpilogueBwdGQAISA_fSD_Li256ELb1ELb0EEENS1_25SingleTileBwdLPTSchedulerILb1ELi128ELb0EEEEEEEEEvNT_6ParamsE$_ZN4cute3eso3ESOILb1ELb0EJNS_6LayoutINS_5tupleIJNS3_IJNS_1CILi4EEENS4_ILi1EEEEEEEEENS3_IJNS3_IJS6_NS4_ILi0EEEEEEEEEEENS_10ViewEngineIPjEEEEC2ERKSC_RKSF_) ;  /* 0xfffa75a000007944 */ /* 0x024fea0003c3ffff */
[----:B------:R2:W5:Y:S01]  /*62810*/  LDL.64 R8, [R1+0x1410] ;  /* 0x0014100001087983 */ /* 0x0005620000100a00 */
[----:B------:R-:W-:-:S02]  /*62820*/  MOV R4, R6 ;  /* 0x0000000600047202 */ /* 0x000fc40000000f00 */
[----:B-1----:R-:W-:Y:S02]  /*62830*/  MOV R2, 0x62850 ;  /* 0x0006285000027802 */ /* 0x002fe40000000f00 */
[----:B--2--5:R-:W-:Y:S05]  /*62840*/  CALL.REL.NOINC `($_ZN7cutlass13device_kernelIN5flash19enable_sm80_to_sm89INS1_16FlashAttnBwdSm80INS1_25CollectiveMainloopBwdSm80ILi2ELi2EN4cute5tupleIJNS5_1CILi128EEES8_NS7_ILi64EEEEEENS_10bfloat16_tEfNS_4arch4Sm80ELb1ELb0ELb1ELb1ELb0ELb0ELb0ELb0ELi2ELi4ELi4ELi4ELb0EEENS1_24CollectiveEpilogueBwdGQAISA_fSD_Li256ELb1ELb0EEENS1_25SingleTileBwdLPTSchedulerILb1ELi128ELb0EEEEEEEEEvNT_6ParamsE$_ZN73_INTERNAL_24fd9406_37_flash_bwd_hdim64_bf16_softcap_sm80_cu_8e232a79_330724__cvta_generic_to_sharedEPKv) ;  /* 0xfffa8c0000007944 */ /* 0x024fea0003c3ffff */
        /* <DEDUP_REMOVED lines=59> */
[----:B------:R-:W1:Y:S04]  /*62c00*/  LDSM.16.M88.4 R4, [R4] ;  /* 0x000000000404783b */ /* 0x000e680000000200 */
[----:B-1----:R1:W-:Y:S04]  /*62c10*/  ST.E [R8.64], R4 ;  /* 0x0000000408007985 */ /* 0x0023e8000c101904 */
[----:B------:R1:W-:Y:S04]  /*62c20*/  ST.E [R8.64+0x4], R5 ;  /* 0x0000040508007985 */ /* 0x0003e8000c101904 */
[----:B------:R1:W-:Y:S04]  /*62c30*/  ST.E [R8.64+0x8], R6 ;  /* 0x0000080608007985 */ /* 0x0003e8000c101904 */
[----:B------:R1:W-:Y:S04]  /*62c40*/  ST.E [R8.64+0xc], R7 ;  /* 0x00000c0708007985 */ /* 0x0003e8000c101904 */
[----:B------:R1:W5:Y:S01]  /*62c50*/  LD.E R3, [R74.64] ;  /* 0x000000044a037980 */ /* 0x000362000c101900 */
[----:B------:R-:W-:-:S03]  /*62c60*/  MOV R10, 0x62c80 ;  /* 0x00062c80000a7802 */ /* 0x000fc60000000f00 */
[----:B-1---5:R-:W-:Y:S05]  /*62c70*/  CALL.REL.NOINC `($_ZN7cutlass13device_kernelIN5flash19enable_sm80_to_sm89INS1_16FlashAttnBwdSm80INS1_25CollectiveMainloopBwdSm80ILi2ELi2EN4cute5tupleIJNS5_1CILi128EEES8_NS7_ILi64EEEEEENS_10bfloat16_tEfNS_4arch4Sm80ELb1ELb0ELb1ELb1ELb0ELb0ELb0ELb0ELi2ELi4ELi4ELi4ELb0EEENS1_24CollectiveEpilogueBwdGQAISA_fSD_Li256ELb1ELb0EEENS1_25SingleTileBwdLPTSchedulerILb1ELi128ELb0EEEEEEEEEvNT_6ParamsE$_ZZN4cute5sliceINS_5tupleIJNS_10UnderscoreES2_NS_1CILi0EEEEEENS1_IJNS1_IJNS3_ILi1EEES4_EEEiNS3_ILi1024EEEEEEEEDaRKT_RKT0_ENKUlRKT_RKT0_E_clIS2_iEEDaSI_SL_) ;  /* 0xfffa9ef000007944 */ /* 0x022fea0003c3ffff */
[----:B------:R-:W-:Y:S02]  /*62c80*/  MOV R4, 0x62ca0 ;  /* 0x00062ca000047802 */ /* 0x000fe40000000f00 */
[----:B-1---5:R-:W-:Y:S05]  /*62c90*/  CALL.REL.NOINC `($_ZN7cutlass13device_kernelIN5flash19enable_sm80_to_sm89INS1_16FlashAttnBwdSm80INS1_25CollectiveMainloopBwdSm80ILi2ELi2EN4cute5tupleIJNS5_1CILi128EEES8_NS7_ILi64EEEEEENS_10bfloat16_tEfNS_4arch4Sm80ELb1ELb0ELb1ELb1ELb0ELb0ELb0ELb0ELi2ELi4ELi4ELi4ELb0EEENS1_24CollectiveEpilogueBwdGQAISA_fSD_Li256ELb1ELb0EEENS1_25SingleTileBwdLPTSchedulerILb1ELi128ELb0EEEEEEEEEvNT_6ParamsE$_ZZN4cute12filter_tupleINS_5tupleIJNS_10UnderscoreES2_NS_1CILi0EEEEEENS1_IJNS1_IJNS3_ILi1EEES4_EEEiNS3_ILi1024EEEEEEZNS_5sliceIS5_S9_EEDaRKT_RKT0_EUlRKT_RKT0_E_EEDaSD_SG_OT1_ENKUlDpSJ_E_clIJNS1_IJS7_EEENS1_IJiEEENS1_IJEEEEEEDaSQ_) ;  /* 0xfffa8b0000007944 */ /* 0x022fea0003c3ffff */
[----:B------:R-:W-:Y:S02]  /*62ca0*/  MOV R6, 0x62cc0 ;  /* 0x00062cc000067802 */ /* 0x000fe40000000f00 */
[----:B-1---5:R-:W-:Y:S05]  /*62cb0*/  CALL.REL.NOINC `($_ZN7cutlass13device_kernelIN5flash19enable_sm80_to_sm89INS1_16FlashAttnBwdSm80INS1_25CollectiveMainloopBwdSm80ILi2ELi2EN4cute5tupleIJNS5_1CILi128EEES8_NS7_ILi64EEEEEENS_10bfloat16_tEfNS_4arch4Sm80ELb1ELb0ELb1ELb1ELb0ELb0ELb0ELb0ELi2ELi4ELi4ELi4ELb0EEENS1_24CollectiveEpilogueBwdGQAISA_fSD_Li256ELb1ELb0EEENS1_25SingleTileBwdLPTSchedulerILb1ELi128ELb0EEEEEEEEEvNT_6ParamsE$_ZN4cute5tupleIJNS0_IJNS0_IJNS_1CILi8EEENS1_ILi1EEEEEENS1_ILi2EEEEEENS0_IJNS0_IJS3_NS1_ILi0EEEEEEiEEEEEC2ERKS6_RKS9_) ;  /* 0xfffa7e7000007944 */ /* 0x022fea0003c3ffff */
[----:B-1----:R1:W5:Y:S01]  /*62cc0*/  LDL R3, [R1+0x1410] ;  /* 0x0014100001037983 */ /* 0x0023620000100800 */
[----:B------:R-:W-:-:S03]  /*62cd0*/  MOV R6, 0x62cf0 ;  /* 0x00062cf000067802 */ /* 0x000fc60000000f00 */
[----:B-1---5:R-:W-:Y:S05]  /*62ce0*/  CALL.REL.NOINC `($_ZN7cutlass13device_kernelIN5flash19enable_sm80_to_sm89INS1_16FlashAttnBwdSm80INS1_25CollectiveMainloopBwdSm80ILi2ELi2EN4cute5tupleIJNS5_1CILi128EEES8_NS7_ILi64EEEEEENS_10bfloat16_tEfNS_4arch4Sm80ELb1ELb0ELb1ELb1ELb0ELb0ELb0ELb0ELi2ELi4ELi4ELi4ELb0EEENS1_24CollectiveEpilogueBwdGQAISA_fSD_Li256ELb1ELb0EEENS1_25SingleTileBwdLPTSchedulerILb1ELi128ELb0EEEEEEEEEvNT_6ParamsE$_ZN4cute3eso3ESOILb0ELb1EJNS_6LayoutINS_5tupleIJNS3_IJNS_1CILi8EEENS4_ILi1EEEEEENS4_ILi2EEEEEENS3_IJNS3_IJS6_NS4_ILi0EEEEEEiEEEEESA_EEC2ERKSD_RKSA_) ;  /* 0xfffa472000007944 */ /* 0x022fea0003c3ffff */
[----:B------:R2:W5:Y:S04]  /*62cf0*/  LDL R4, [R1+0x1410] ;  /* 0x0014100001047983 */ /* 0x0005680000100800 */
[----:B-1----:R2:W5:Y:S01]  /*62d00*/  LD.E.64 R2, [R74.64+0x8] ;  /* 0x000008044a027980 */ /* 0x002562000c101b00 */
[----:B------:R-:W-:-:S02]  /*62d10*/  MOV R9, R66 ;  /* 0x0000004200097202 */ /* 0x000fc40000000f00 */
[----:B------:R-:W-:Y:S02]  /*62d20*/  MOV R8, 0x62d40 ;  /* 0x00062d4000087802 */ /* 0x000fe40000000f00 */
[----:B--2--5:R-:W-:Y:S05]  /*62d30*/  CALL.REL.NOINC `($_ZN7cutlass13device_kernelIN5flash19enable_sm80_to_sm89INS1_16FlashAttnBwdSm80INS1_25CollectiveMainloopBwdSm80ILi2ELi2EN4cute5tupleIJNS5_1CILi128EEES8_NS7_ILi64EEEEEENS_10bfloat16_tEfNS_4arch4Sm80ELb1ELb0ELb1ELb1ELb0ELb0ELb0ELb0ELi2ELi4ELi4ELi4ELb0EEENS1_24CollectiveEpilogueBwdGQAISA_fSD_Li256ELb1ELb0EEENS1_25SingleTileBwdLPTSchedulerILb1ELi128ELb0EEEEEEEEEvNT_6ParamsE$_ZN4cute8smem_ptrIPN7cutlass10bfloat16_tEECI1NS_12iter_adaptorIS3_S4_EEES3_) ;  /* 0xfffa85c000007944 */ /* 0x024fea0003c3ffff */
[----:B-1----:R-:W2:Y:S01]  /*62d40*/  LDL.64 R2, [R1+0x1410] ;  /* 0x0014100001027983 */ /* 0x002ea20000100a00 */
[----:B------:R-:W-:Y:S02]  /*62d50*/  MOV R6, R4 ;  /* 0x0000000400067202 */ /* 0x000fe40000000f00 */
[----:B------:R-:W-:Y:S01]  /*62d60*/  MOV R4, 0x62d90 ;  /* 0x00062d9000047802 */ /* 0x000fe20000000f00 */
[----:B--2---:R1:W-:Y:S04]  /*62d70*/  STL.64 [R1+0x1448], R2 ;  /* 0x0014480201007387 */ /* 0x0043e80000100a00 */
[----:B-1----:R-:W-:Y:S05]  /*62d80*/  CALL.REL.NOINC `($_ZN7cutlass13device_kernelIN5flash19enable_sm80_to_sm89INS1_16FlashAttnBwdSm80INS1_25CollectiveMainloopBwdSm80ILi2ELi2EN4cute5tupleIJNS5_1CILi128EEES8_NS7_ILi64EEEEEENS_10bfloat16_tEfNS_4arch4Sm80ELb1ELb0ELb1ELb1ELb0ELb0ELb0ELb0ELi2ELi4ELi4ELi4ELb0EEENS1_24CollectiveEpilogueBwdGQAISA_fSD_Li256ELb1ELb0EEENS1_25SingleTileBwdLPTSchedulerILb1ELi128ELb0EEEEEEEEEvNT_6ParamsE$_ZN4cute3eso3ESOILb0ELb0EJNS_6LayoutINS_5tupleIJNS3_IJNS_1CILi8EEENS4_ILi1EEEEEENS4_ILi2EEEEEENS3_IJNS3_IJS6_NS4_ILi0EEEEEEiEEEEENS_10ViewEngineINS_8smem_ptrIPN7cutlass10bfloat16_tEEEEEEEC2ERKSD_RKSK_) ;  /* 0xfffa3a4000007944 */ /* 0x002fea0003c3ffff */
[----:B-1----:R1:W5:Y:S04]  /*62d90*/  LDL R8, [R1+0x1410] ;  /* 0x0014100001087983 */ /* 0x0023680000100800 */
[----:B------:R1:W5:Y:S01]  /*62da0*/  LDL.64 R12, [R1+0x1418] ;  /* 0x00141800010c7983 */ /* 0x0003620000100a00 */
[----:B------:R-:W-:Y:S01]  /*62db0*/  IMAD.MOV.U32 R10, RZ, RZ, R70 ;  /* 0x000000ffff0a7224 */ /* 0x000fe200078e0046 */
[----:B------:R-:W-:-:S02]  /*62dc0*/  MOV R11, R71 ;  /* 0x00000047000b7202 */ /* 0x000fc40000000f00 */
[----:B------:R-:W-:Y:S02]  /*62dd0*/  MOV R6, 0x62df0 ;  /* 0x00062df000067802 */ /* 0x000fe40000000f00 */
[----:B-1---5:R-:W-:Y:S05]  /*62de0*/  CALL.REL.NOINC `($_ZN7cutlass13device_kernelIN5flash19enable_sm80_to_sm89INS1_16FlashAttnBwdSm80INS1_25CollectiveMainloopBwdSm80ILi2ELi2EN4cute5tupleIJNS5_1CILi128EEES8_NS7_ILi64EEEEEENS_10bfloat16_tEfNS_4arch4Sm80ELb1ELb0ELb1ELb1ELb0ELb0ELb0ELb0ELi2ELi4ELi4ELi4ELb0EEENS1_24CollectiveEpilogueBwdGQAISA_fSD_Li256ELb1ELb0EEENS1_25SingleTileBwdLPTSchedulerILb1ELi128ELb0EEEEEEEEEvNT_6ParamsE$_ZN4cute3eso3ESOILb1ELb0EJNS_6LayoutINS_5tupleIJNS3_IJNS3_IJNS_1CILi4EEENS4_ILi2EEEEEENS4_ILi1EEEEEES6_EEENS3_IJNS3_IJNS3_IJS8_NS4_ILi32EEEEEENS4_ILi0EEEEEENS4_ILi64EEEEEEEENS_10ViewEngineIPN7cutlass10bfloat16_tEEEEEC2ERKSH_RKSM_) ;  /* 0xfffa62e000007944 */ /* 0x022fea0003c3ffff */
[----:B------:R2:W5:Y:S01]  /*62df0*/  LDL.64 R4, [R1+0x1410] ;  /* 0x0014100001047983 */ /* 0x0005620000100a00 */
[----:B------:R-:W-:Y:S02]  /*62e00*/  MOV R3, R8 ;  /* 0x0000000800037202 */ /* 0x000fe40000000f00 */
[----:B------:R-:W-:Y:S02]  /*62e10*/  MOV R6, 0x62e30 ;  /* 0x00062e3000067802 */ /* 0x000fe40000000f00 */
[----:B-12--5:R-:W-:Y:S05]  /*62e20*/  CALL.REL.NOINC `($_ZN7cutlass13device_kernelIN5flash19enable_sm80_to_sm89INS1_16FlashAttnBwdSm80INS1_25CollectiveMainloopBwdSm80ILi2ELi2EN4cute5tupleIJNS5_1CILi128EEES8_NS7_ILi64EEEEEENS_10bfloat16_tEfNS_4arch4Sm80ELb1ELb0ELb1ELb1ELb0ELb0ELb0ELb0ELi2ELi4ELi4ELi4ELb0EEENS1_24CollectiveEpilogueBwdGQAISA_fSD_Li256ELb1ELb0EEENS1_25SingleTileBwdLPTSchedulerILb1ELi128ELb0EEEEEEEEEvNT_6ParamsE$_ZZN4cute4takeILi1ELi2ENS_5tupleIJNS1_IJNS_1CILi1EEENS2_ILi0EEEEEEiEEEEEDaRKT1_ENKUlDpRKT_E_clIJiEEEDaSD_) ;  /* 0xfffa9aa000007944 */ /* 0x026fea0003c3ffff */
[----:B------:R-:W-:Y:S02]  /*62e30*/  MOV R6, 0x62e50 ;  /* 0x00062e5000067802 */ /* 0x000fe40000000f00 */
[----:B-1---5:R-:W-:Y:S05]  /*62e40*/  CALL.REL.NOINC `($_ZN7cutlass13device_kernelIN5flash19enable_sm80_to_sm89INS1_16FlashAttnBwdSm80INS1_25CollectiveMainloopBwdSm80ILi2ELi2EN4cute5tupleIJNS5_1CILi128EEES8_NS7_ILi64EEEEEENS_10bfloat16_tEfNS_4arch4Sm80ELb1ELb0ELb1ELb1ELb0ELb0ELb0ELb0ELi2ELi4ELi4ELi4ELb0EEENS1_24CollectiveEpilogueBwdGQAISA_fSD_Li256ELb1ELb0EEENS1_25SingleTileBwdLPTSchedulerILb1ELi128ELb0EEEEEEEEEvNT_6ParamsE$_ZN4cute3eso3ESOILb1ELb0EJNS_5tupleIJNS_1CILi1EEENS3_ILi0EEEEEENS2_IJiEEEEEC2ERKS6_RKS7_) ;  /* 0xfffa5b8000007944 */ /* 0x022fea0003c3ffff */
[----:B-1----:R1:W5:Y:S01]  /*62e50*/  LDL R3, [R1+0x1410] ;  /* 0x0014100001037983 */ /* 0x0023620000100800 */
[----:B------:R-:W-:-:S03]  /*62e60*/  MOV R6, 0x62e80 ;  /* 0x00062e8000067802 */ /* 0x000fc60000000f00 */
[----:B-1---5:R-:W-:Y:S05]  /*62e70*/  CALL.REL.NOINC `($_ZN7cutlass13device_kernelIN5flash19enable_sm80_to_sm89INS1_16FlashAttnBwdSm80INS1_25CollectiveMainloopBwdSm80ILi2ELi2EN4cute5tupleIJNS5_1CILi128EEES8_NS7_ILi64EEEEEENS_10bfloat16_tEfNS_4arch4Sm80ELb1ELb0ELb1ELb1ELb0ELb0ELb0ELb0ELi2ELi4ELi4ELi4ELb0EEENS1_24CollectiveEpilogueBwdGQAISA_fSD_Li256ELb1ELb0EEENS1_25SingleTileBwdLPTSchedulerILb1ELi128ELb0EEEEEEEEEvNT_6ParamsE$_ZN4cute5tupleIJNS0_IJNS0_IJNS_1CILi8EEENS1_ILi1EEEEEENS0_IJNS1_ILi2EEEEEEEEENS0_IJNS0_IJS3_NS1_ILi0EEEEEENS0_IJiEEEEEEEEC2ERKS7_RKSB_) ;  /* 0xfffa7c7000007944 */ /* 0x022fea0003c3ffff */
[----:B------:R2:W5:Y:S01]  /*62e80*/  LDL R8, [R1+0x1410] ;  /* 0x0014100001087983 */ /* 0x0005620000100800 */
[----:B------:R-:W-:-:S03]  /*62e90*/  MOV R6, 0x62ec0 ;  /* 0x00062ec000067802 */ /* 0x000fc60000000f00 */
[----:B------:R2:W-:Y:S04]  /*62ea0*/  STL.64 [R1+0x1448], R12 ;  /* 0x0014480c01007387 */ /* 0x0005e80000100a00 */
[----:B-12--5:R-:W-:Y:S05]  /*62eb0*/  CALL.REL.NOINC `($_ZN7cutlass13device_kernelIN5flash19enable_sm80_to_sm89INS1_16FlashAttnBwdSm80INS1_25CollectiveMainloopBwdSm80ILi2ELi2EN4cute5tupleIJNS5_1CILi128EEES8_NS7_ILi64EEEEEENS_10bfloat16_tEfNS_4arch4Sm80ELb1ELb0ELb1ELb1ELb0ELb0ELb0ELb0ELi2ELi4ELi4ELi4ELb0EEENS1_24CollectiveEpilogueBwdGQAISA_fSD_Li256ELb1ELb0EEENS1_25SingleTileBwdLPTSchedulerILb1ELi128ELb0EEEEEEEEEvNT_6ParamsE$_ZN4cute3eso3ESOILb0ELb0EJNS_6LayoutINS_5tupleIJNS3_IJNS_1CILi8EEENS4_ILi1EEEEEENS3_IJNS4_ILi2EEEEEEEEENS3_IJNS3_IJS6_NS4_ILi0EEEEEENS3_IJiEEEEEEEENS_10ViewEngineINS_8smem_ptrIPN7cutlass10bfloat16_tEEEEEEEC2ERKSF_RKSM_) ;  /* 0xfffa38a000007944 */ /* 0x026fea0003c3ffff */
[----:B-1----:R1:W5:Y:S04]  /*62ec0*/  LDL R8, [R1+0x1410] ;  /* 0x0014100001087983 */ /* 0x0023680000100800 */
[----:B------:R1:W5:Y:S01]  /*62ed0*/  LDL.64 R14, [R1+0x1418] ;  /* 0x00141800010e7983 */ /* 0x0003620000100a00 */
[----:B------:R-:W-:-:S03]  /*62ee0*/  MOV R6, 0x62f00 ;  /* 0x00062f0000067802 */ /* 0x000fc60000000f00 */
[----:B-1---5:R-:W-:Y:S05]  /*62ef0*/  CALL.REL.NOINC `($_ZN7cutlass13device_kernelIN5flash19enable_sm80_to_sm89INS1_16FlashAttnBwdSm80INS1_25CollectiveMainloopBwdSm80ILi2ELi2EN4cute5tupleIJNS5_1CILi128EEES8_NS7_ILi64EEEEEENS_10bfloat16_tEfNS_4arch4Sm80ELb1ELb0ELb1ELb1ELb0ELb0ELb0ELb0ELi2ELi4ELi4ELi4ELb0EEENS1_24CollectiveEpilogueBwdGQAISA_fSD_Li256ELb1ELb0EEENS1_25SingleTileBwdLPTSchedulerILb1ELi128ELb0EEEEEEEEEvNT_6ParamsE$_ZN4cute3eso3ESOILb1ELb0EJNS_6LayoutINS_5tupleIJNS3_IJNS3_IJNS_1CILi4EEENS4_ILi2EEEEEENS4_ILi1EEEEEENS3_IJS6_EEEEEENS3_IJNS3_IJNS3_IJS8_NS4_ILi32EEEEEENS4_ILi0EEEEEENS3_IJNS4_ILi64EEEEEEEEEEENS_10ViewEngineIPN7cutlass10bfloat16_tEEEEEC2ERKSJ_RKSO_) ;  /* 0xfffa619000007944 */ /* 0x022fea0003c3ffff */
[----:B-1----:R1:W5:Y:S01]  /*62f00*/  LDL.64 R2, [R1+0x1410] ;  /* 0x0014100001027983 */ /* 0x0023620000100a00 */
[----:B------:R-:W-:-:S03]  /*62f10*/  MOV R6, 0x62f30 ;  /* 0x00062f3000067802 */ /* 0x000fc60000000f00 */
[----:B-1---5:R-:W-:Y:S05]  /*62f20*/  CALL.REL.NOINC `($_ZN7cutlass13device_kernelIN5flash19enable_sm80_to_sm89INS1_16FlashAttnBwdSm80INS1_25CollectiveMainloopBwdSm80ILi2ELi2EN4cute5tupleIJNS5_1CILi128EEES8_NS7_ILi64EEEEEENS_10bfloat16_tEfNS_4arch4Sm80ELb1ELb0ELb1ELb1ELb0ELb0ELb0ELb0ELi2ELi4ELi4ELi4ELb0EEENS1_24CollectiveEpilogueBwdGQAISA_fSD_Li256ELb1ELb0EEENS1_25SingleTileBwdLPTSchedulerILb1ELi128ELb0EEEEEEEEEvNT_6ParamsE$_ZN4cute3eso3ESOILb1ELb0EJNS_6LayoutINS_5tupleIJNS3_IJNS3_IJNS3_IJNS_1CILi4EEENS4_ILi2EEEEEENS4_ILi1EEEEEES8_EEENS3_IJNS3_IJNS3_IJS8_S8_EEES8_EEES6_EEEEEENS3_IJNS3_IJNS3_IJNS3_IJS8_NS4_ILi32EEEEEENS4_ILi0EEEEEESH_EEENS3_IJNS3_IJNS3_IJSH_SH_EEESH_EEENS4_ILi64EEEEEEEEEEENS_10ViewEngineIPN7cutlass10bfloat16_tEEEEEC2ERKSP_RKSU_) ;  /* 0xfffa605000007944 */ /* 0x022fea0003c3ffff */
[----:B------:R2:W5:Y:S01]  /*62f30*/  LDL.64 R10, [R1+0x1410] ;  /* 0x00141000010a7983 */ /* 0x0005620000100a00 */
[----:B-1----:R-:W-:Y:S02]  /*62f40*/  MOV R3, R8 ;  /* 0x0000000800037202 */ /* 0x002fe40000000f00 */
[----:B------:R-:W-:Y:S02]  /*62f50*/  MOV R4, 0x62f70 ;  /* 0x00062f7000047802 */ /* 0x000fe40000000f00 */
[----:B--2--5:R-:W-:Y:S05]  /*62f60*/  CALL.REL.NOINC `($_ZN7cutlass13device_kernelIN5flash19enable_sm80_to_sm89INS1_16FlashAttnBwdSm80INS1_25CollectiveMainloopBwdSm80ILi2ELi2EN4cute5tupleIJNS5_1CILi128EEES8_NS7_ILi64EEEEEENS_10bfloat16_tEfNS_4arch4Sm80ELb1ELb0ELb1ELb1ELb0ELb0ELb0ELb0ELi2ELi4ELi4ELi4ELb0EEENS1_24CollectiveEpilogueBwdGQAISA_fSD_Li256ELb1ELb0EEENS1_25SingleTileBwdLPTSchedulerILb1ELi128ELb0EEEEEEEEEvNT_6ParamsE$_ZN4cute5tupleIJNS0_IJNS_1CILi2EEEEEENS0_IJiEEEEEC2ERKS3_RKS4_) ;  /* 0xfffa7e0000007944 */ /* 0x024fea0003c3ffff */
[----:B------:R-:W2:Y:S01]  /*62f70*/  LDL R4, [R1+0x1410] ;  /* 0x0014100001047983 */ /* 0x000ea20000100800 */
[----:B-1----:R-:W-:-:S02]  /*62f80*/  MOV R2, R58 ;  /* 0x0000003a00027202 */ /* 0x002fc40000000f00 */
[----:B------:R-:W-:Y:S01]  /*62f90*/  MOV R12, 0x62fc0 ;  /* 0x00062fc0000c7802 */ /* 0x000fe20000000f00 */
[----:B--2---:R1:W-:Y:S04]  /*62fa0*/  STL [R1+0x1448], R4 ;  /* 0x0014480401007387 */ /* 0x0043e80000100800 */
[----:B-1----:R-:W-:Y:S05]  /*62fb0*/  CALL.REL.NOINC `($_ZN7cutlass13device_kernelIN5flash19enable_sm80_to_sm89INS1_16FlashAttnBwdSm80INS1_25CollectiveMainloopBwdSm80ILi2ELi2EN4cute5tupleIJNS5_1CILi128EEES8_NS7_ILi64EEEEEENS_10bfloat16_tEfNS_4arch4Sm80ELb1ELb0ELb1ELb1ELb0ELb0ELb0ELb0ELi2ELi4ELi4ELi4ELb0EEENS1_24CollectiveEpilogueBwdGQAISA_fSD_Li256ELb1ELb0EEENS1_25SingleTileBwdLPTSchedulerILb1ELi128ELb0EEEEEEEEEvNT_6ParamsE$_ZZN4cute14logical_divideINS_5tupleIJNS1_IJNS_1CILi8EEENS2_ILi1EEEEEENS1_IJNS2_ILi2EEEEEEEEENS1_IJNS1_IJS4_NS2_ILi0EEEEEENS1_IJiEEEEEENS1_IJS5_NS_6LayoutIS4_S9_EEEEEEEDaRKNSD_IT_T0_EERKT1_ENKUlRKT_RKT0_E_clINSD_IS7_SB_EESE_EEDaSQ_ST_) ;  /* 0xfffa944000007944 */ /* 0x002fea0003c3ffff */
[----:B------:R-:W-:Y:S02]  /*62fc0*/  MOV R4, 0x62fe0 ;  /* 0x00062fe000047802 */ /* 0x000fe40000000f00 */
[----:B-1---5:R-:W-:Y:S05]  /*62fd0*/  CALL.REL.NOINC `($_ZN7cutlass13device_kernelIN5flash19enable_sm80_to_sm89INS1_16FlashAttnBwdSm80INS1_25CollectiveMainloopBwdSm80ILi2ELi2EN4cute5tupleIJNS5_1CILi128EEES8_NS7_ILi64EEEEEENS_10bfloat16_tEfNS_4arch4Sm80ELb1ELb0ELb1ELb1ELb0ELb0ELb0ELb0ELi2ELi4ELi4ELi4ELb0EEENS1_24CollectiveEpilogueBwdGQAISA_fSD_Li256ELb1ELb0EEENS1_25SingleTileBwdLPTSchedulerILb1ELi128ELb0EEEEEEEEEvNT_6ParamsE$_ZN4cute3eso3ESOILb1ELb0EJNS_5tupleIJNS2_IJNS_1CILi1EEENS3_ILi0EEEEEENS2_IJS5_S5_EEEEEENS2_IJS5_iEEEEEC2ERKS8_RKS9_) ;  /* 0xfffa552000007944 */ /* 0x022fea0003c3ffff */
[----:B-1----:R1:W5:Y:S01]  /*62fe0*/  LDL R3, [R1+0x1410] ;  /* 0x0014100001037983 */ /* 0x0023620000100800 */
[----:B------:R-:W-:-:S03]  /*62ff0*/  MOV R4, 0x63010 ;  /* 0x0006301000047802 */ /* 0x000fc60000000f00 */
[----:B-1---5:R-:W-:Y:S05]  /*63000*/  CALL.REL.NOINC `($_ZN7cutlass13device_kernelIN5flash19enable_sm80_to_sm89INS1_16FlashAttnBwdSm80INS1_25CollectiveMainloopBwdSm80ILi2ELi2EN4cute5tupleIJNS5_1CILi128EEES8_NS7_ILi64EEEEEENS_10bfloat16_tEfNS_4arch4Sm80ELb1ELb0ELb1ELb1ELb0ELb0ELb0ELb0ELi2ELi4ELi4ELi4ELb0EEENS1_24CollectiveEpilogueBwdGQAISA_fSD_Li256ELb1ELb0EEENS1_25SingleTileBwdLPTSchedulerILb1ELi128ELb0EEEEEEEEEvNT_6ParamsE$_ZN4cute5tupleIJNS0_IJNS0_IJNS0_IJNS_1CILi8EEENS1_ILi1EEEEEENS0_IJS3_S3_EEEEEENS0_IJS3_NS1_ILi2EEEEEEEEENS0_IJNS0_IJNS0_IJS3_NS1_ILi0EEEEEENS0_IJSA_SA_EEEEEENS0_IJSA_iEEEEEEEEC2ERKS9_RKSF_) ;  /* 0xfffa78b000007944 */ /* 0x022fea0003c3ffff */
[----:B-1----:R1:W5:Y:S01]  /*63010*/  LDL R3, [R1+0x1410] ;  /* 0x0014100001037983 */ /* 0x0023620000100800 */
[----:B------:R-:W-:-:S03]  /*63020*/  MOV R4, 0x63040 ;  /* 0x0006304000047802 */ /* 0x000fc60000000f00 */
[----:B-1---5:R-:W-:Y:S05]  /*63030*/  CALL.REL.NOINC `($_ZN7cutlass13device_kernelIN5flash19enable_sm80_to_sm89INS1_16FlashAttnBwdSm80INS1_25CollectiveMainloopBwdSm80ILi2ELi2EN4cute5tupleIJNS5_1CILi128EEES8_NS7_ILi64EEEEEENS_10bfloat16_tEfNS_4arch4Sm80ELb1ELb0ELb1ELb1ELb0ELb0ELb0ELb0ELi2ELi4ELi4ELi4ELb0EEENS1_24CollectiveEpilogueBwdGQAISA_fSD_Li256ELb1ELb0EEENS1_25SingleTileBwdLPTSchedulerILb1ELi128ELb0EEEEEEEEEvNT_6ParamsE$_ZN4cute3eso3ESOILb1ELb0EJNS_5tupleIJNS2_IJNS_1CILi1EEENS3_ILi0EEEEEENS2_IJS5_S5_EEEEEENS2_IJS5_iEEEEEC2ERKS8_RKS9_) ;  /* 0xfffa54c000007944 */ /* 0x022fea0003c3ffff */
[----:B-1----:R1:W5:Y:S01]  /*63040*/  LDL R3, [R1+0x1410] ;  /* 0x0014100001037983 */ /* 0x0023620000100800 */
[----:B------:R-:W-:-:S03]  /*63050*/  MOV R4, 0x63070 ;  /* 0x0006307000047802 */ /* 0x000fc60000000f00 */
[----:B-1---5:R-:W-:Y:S05]  /*63060*/  CALL.REL.NOINC `($_ZN7cutlass13device_kernelIN5flash19enable_sm80_to_sm89INS1_16FlashAttnBwdSm80INS1_25CollectiveMainloopBwdSm80ILi2ELi2EN4cute5tupleIJNS5_1CILi128EEES8_NS7_ILi64EEEEEENS_10bfloat16_tEfNS_4arch4Sm80ELb1ELb0ELb1ELb1ELb0ELb0ELb0ELb0ELi2ELi4ELi4ELi4ELb0EEENS1_24CollectiveEpilogueBwdGQAISA_fSD_Li256ELb1ELb0EEENS1_25SingleTileBwdLPTSchedulerILb1ELi128ELb0EEEEEEEEEvNT_6ParamsE$_ZN4cute3eso3ESOILb1ELb0EJNS_5tupleIJNS_1CILi0EEES4_EEEiEEC2ERKS5_RKi) ;  /* 0xfffa588000007944 */ /* 0x022fea0003c3ffff */
[----:B-1----:R1:W5:Y:S01]  /*63070*/  LDL R3, [R1+0x1410] ;  /* 0x0014100001037983 */ /* 0x0023620000100800 */
[----:B------:R-:W-:-:S03]  /*63080*/  MOV R4, 0x630a0 ;  /* 0x000630a000047802 */ /* 0x000fc60000000f00 */
[----:B-1---5:R-:W-:Y:S05]  /*63090*/  CALL.REL.NOINC `($_ZN7cutlass13device_kernelIN5flash19enable_sm80_to_sm89INS1_16FlashAttnBwdSm80INS1_25CollectiveMainloopBwdSm80ILi2ELi2EN4cute5tupleIJNS5_1CILi128EEES8_NS7_ILi64EEEEEENS_10bfloat16_tEfNS_4arch4Sm80ELb1ELb0ELb1ELb1ELb0ELb0ELb0ELb0ELi2ELi4ELi4ELi4ELb0EEENS1_24CollectiveEpilogueBwdGQAISA_fSD_Li256ELb1ELb0EEENS1_25SingleTileBwdLPTSchedulerILb1ELi128ELb0EEEEEEEEEvNT_6ParamsE$_ZN4cute3eso3ESOILb1ELb0EJNS_5tupleIJNS2_IJNS_1CILi1EEENS3_ILi0EEEEEES5_EEENS2_IJNS2_IJS5_S5_EEEiEEEEEC2ERKS7_RKS9_) ;  /* 0xfffa54a000007944 */ /* 0x022fea0003c3ffff */
[----:B-1----:R1:W5:Y:S01]  /*630a0*/  LDL R3, [R1+0x1410] ;  /* 0x0014100001037983 */ /* 0x0023620000100800 */
[----:B------:R-:W-:-:S03]  /*630b0*/  MOV R4, 0x630d0 ;  /* 0x000630d000047802 */ /* 0x000fc60000000f00 */
[----:B-1---5:R-:W-:Y:S05]  /*630c0*/  CALL.REL.NOINC `($_ZN7cutlass13device_kernelIN5flash19enable_sm80_to_sm89INS1_16FlashAttnBwdSm80INS1_25CollectiveMainloopBwdSm80ILi2ELi2EN4cute5tupleIJNS5_1CILi128EEES8_NS7_ILi64EEEEEENS_10bfloat16_tEfNS_4arch4Sm80ELb1ELb0ELb1ELb1ELb0ELb0ELb0ELb0ELi2ELi4ELi4ELi4ELb0EEENS1_24CollectiveEpilogueBwdGQAISA_fSD_Li256ELb1ELb0EEENS1_25SingleTileBwdLPTSchedulerILb1ELi128ELb0EEEEEEEEEvNT_6ParamsE$_ZN4cute5tupleIJNS0_IJNS0_IJNS0_IJNS_1CILi8EEENS1_ILi1EEEEEES3_EEENS0_IJNS0_IJS3_S3_EEENS1_ILi2EEEEEEEEENS0_IJNS0_IJNS0_IJS3_NS1_ILi0EEEEEESA_EEENS0_IJNS0_IJSA_SA_EEEiEEEEEEEEC2ERKS9_RKSF_) ;  /* 0xfffa783000007944 */ /* 0x022fea0003c3ffff */
[----:B------:R2:W5:Y:S01]  /*630d0*/  LDL R6, [R1+0x1410] ;  /* 0x0014100001067983 */ /* 0x0005620000100800 */
[----:B------:R-:W-:-:S03]  /*630e0*/  MOV R4, 0x63110 ;  /* 0x0006311000047802 */ /* 0x000fc60000000f00 */
[----:B------:R2:W-:Y:S04]  /*630f0*/  STL.64 [R1+0x1448], R14 ;  /* 0x0014480e01007387 */ /* 0x0005e80000100a00 */
[----:B-12--5:R-:W-:Y:S05]  /*63100*/  CALL.REL.NOINC `($_ZN7cutlass13device_kernelIN5flash19enable_sm80_to_sm89INS1_16FlashAttnBwdSm80INS1_25CollectiveMainloopBwdSm80ILi2ELi2EN4cute5tupleIJNS5_1CILi128EEES8_NS7_ILi64EEEEEENS_10bfloat16_tEfNS_4arch4Sm80ELb1ELb0ELb1ELb1ELb0ELb0ELb0ELb0ELi2ELi4ELi4ELi4ELb0EEENS1_24CollectiveEpilogueBwdGQAISA_fSD_Li256ELb1ELb0EEENS1_25SingleTileBwdLPTSchedulerILb1ELi128ELb0EEEEEEEEEvNT_6ParamsE$_ZN4cute3eso3ESOILb0ELb0EJNS_6LayoutINS_5tupleIJNS3_IJNS3_IJNS_1CILi8EEENS4_ILi1EEEEEES6_EEENS3_IJNS3_IJS6_S6_EEENS4_ILi2EEEEEEEEENS3_IJNS3_IJNS3_IJS6_NS4_ILi0EEEEEESD_EEENS3_IJNS3_IJSD_SD_EEEiEEEEEEEENS_10ViewEngineINS_8smem_ptrIPN7cutlass10bfloat16_tEEEEEEEC2ERKSJ_RKSQ_) ;  /* 0xfffa30b000007944 */ /* 0x026fea0003c3ffff */
[----:B-1----:R1:W5:Y:S04]  /*63110*/  LDL R8, [R1+0x1410] ;  /* 0x0014100001087983 */ /* 0x0023680000100800 */
[----:B------:R1:W5:Y:S01]  /*63120*/  LDL.64 R4, [R1+0x1418] ;  /* 0x0014180001047983 */ /* 0x0003620000100a00 */
[----:B------:R-:W-:-:S03]  /*63130*/  MOV R6, 0x63150 ;  /* 0x0006315000067802 */ /* 0x000fc60000000f00 */
[----:B-1---5:R-:W-:Y:S05]  /*63140*/  CALL.REL.NOINC `($_ZN7cutlass13device_kernelIN5flash19enable_sm80_to_sm89INS1_16FlashAttnBwdSm80INS1_25CollectiveMainloopBwdSm80ILi2ELi2EN4cute5tupleIJNS5_1CILi128EEES8_NS7_ILi64EEEEEENS_10bfloat16_tEfNS_4arch4Sm80ELb1ELb0ELb1ELb1ELb0ELb0ELb0ELb0ELi2ELi4ELi4ELi4ELb0EEENS1_24CollectiveEpilogueBwdGQAISA_fSD_Li256ELb1ELb0EEENS1_25SingleTileBwdLPTSchedulerILb1ELi128ELb0EEEEEEEEEvNT_6ParamsE$_ZN4cute3eso3ESOILb1ELb0EJNS_6LayoutINS_5tupleIJNS3_IJNS3_IJNS_1CILi4EEENS4_ILi2EEEEEENS4_ILi1EEEEEES6_EEENS3_IJNS3_IJNS3_IJS8_NS4_ILi32EEEEEENS4_ILi0EEEEEENS4_ILi64EEEEEEEENS_10ViewEngineIPN7cutlass10bfloat16_tEEEEEC2ERKSH_RKSM_) ;  /* 0xfffa5f8000007944 */ /* 0x022fea0003c3ffff */
[----:B------:R2:W5:Y:S01]  /*63150*/  LDL.64 R16, [R1+0x1410] ;  /* 0x0014100001107983 */ /* 0x0005620000100a00 */
[----:B------:R-:W-:Y:S02]  /*63160*/  MOV R3, R8 ;  /* 0x0000000800037202 */ /* 0x000fe40000000f00 */
[----:B------:R-:W-:Y:S02]  /*63170*/  MOV R6, 0x63190 ;  /* 0x0006319000067802 */ /* 0x000fe40000000f00 */
[----:B-12--5:R-:W-:Y:S05]  /*63180*/  CALL.REL.NOINC `($_ZN7cutlass13device_kernelIN5flash19enable_sm80_to_sm89INS1_16FlashAttnBwdSm80INS1_25CollectiveMainloopBwdSm80ILi2ELi2EN4cute5tupleIJNS5_1CILi128EEES8_NS7_ILi64EEEEEENS_10bfloat16_tEfNS_4arch4Sm80ELb1ELb0ELb1ELb1ELb0ELb0ELb0ELb0ELi2ELi4ELi4ELi4ELb0EEENS1_24CollectiveEpilogueBwdGQAISA_fSD_Li256ELb1ELb0EEENS1_25SingleTileBwdLPTSchedulerILb1ELi128ELb0EEEEEEEEEvNT_6ParamsE$_ZZN4cute5sliceINS_5tupleIJNS1_IJNS_10UnderscoreENS_1CILi0EEEEEENS1_IJS4_S2_EEEEEENS1_IJNS1_IJNS1_IJNS3_ILi1EEES4_EEES4_EEENS1_IJNS1_IJS4_S4_EEEiEEEEEEEEDaRKT_RKT0_ENKUlRKT_RKT0_E_clIS6_SC_EEDaSM_SP_) ;  /* 0xfffa997000007944 */ /* 0x026fea0003c3ffff */
[----:B------:R-:W-:Y:S02]  /*63190*/  MOV R8, 0x631b0 ;  /* 0x000631b000087802 */ /* 0x000fe40000000f00 */
[----:B-1----:R-:W-:Y:S05]  /*631a0*/  CALL.REL.NOINC `($_ZN7cutlass13device_kernelIN5flash19enable_sm80_to_sm89INS1_16FlashAttnBwdSm80INS1_25CollectiveMainloopBwdSm80ILi2ELi2EN4cute5tupleIJNS5_1CILi128EEES8_NS7_ILi64EEEEEENS_10bfloat16_tEfNS_4arch4Sm80ELb1ELb0ELb1ELb1ELb0ELb0ELb0ELb0ELi2ELi4ELi4ELi4ELb0EEENS1_24CollectiveEpilogueBwdGQAISA_fSD_Li256ELb1ELb0EEENS1_25SingleTileBwdLPTSchedulerILb1ELi128ELb0EEEEEEEEEvNT_6ParamsE$_ZZN4cute12filter_tupleINS_5tupleIJNS1_IJNS_10UnderscoreENS_1CILi0EEEEEENS1_IJS4_S2_EEEEEENS1_IJNS1_IJNS1_IJNS3_ILi1EEES4_EEES4_EEENS1_IJNS1_IJS4_S4_EEEiEEEEEEZNS_5sliceIS7_SD_EEDaRKT_RKT0_EUlRKT_RKT0_E_EEDaSH_SK_OT1_ENKUlDpSN_E_clIJNS1_IJS9_EEENS1_IJiEEEEEEDaSU_) ;  /* 0xfffa833000007944 */ /* 0x002fea0003c3ffff */
[----:B------:R-:W-:Y:S02]  /*631b0*/  MOV R6, 0x631d0 ;  /* 0x000631d000067802 */ /* 0x000fe40000000f00 */
[----:B-1---5:R-:W-:Y:S05]  /*631c0*/  CALL.REL.NOINC `($_ZN7cutlass13device_kernelIN5flash19enable_sm80_to_sm89INS1_16FlashAttnBwdSm80INS1_25CollectiveMainloopBwdSm80ILi2ELi2EN4cute5tupleIJNS5_1CILi128EEES8_NS7_ILi64EEEEEENS_10bfloat16_tEfNS_4arch4Sm80ELb1ELb0ELb1ELb1ELb0ELb0ELb0ELb0ELi2ELi4ELi4ELi4ELb0EEENS1_24CollectiveEpilogueBwdGQAISA_fSD_Li256ELb1ELb0EEENS1_25SingleTileBwdLPTSchedulerILb1ELi128ELb0EEEEEEEEEvNT_6ParamsE$_ZN4cute5tupleIJNS0_IJNS0_IJNS_1CILi8EEENS1_ILi1EEEEEENS1_ILi2EEEEEENS0_IJNS0_IJS3_NS1_ILi0EEEEEEiEEEEEC2ERKS6_RKS9_) ;  /* 0xfffa796000007944 */ /* 0x022fea0003c3ffff */
[----:B-1----:R1:W5:Y:S01]  /*631d0*/  LDL R3, [R1+0x1410] ;  /* 0x0014100001037983 */ /* 0x0023620000100800 */
[----:B------:R-:W-:-:S03]  /*631e0*/  MOV R6, 0x63200 ;  /* 0x0006320000067802 */ /* 0x000fc60000000f00 */
        /* <DEDUP_REMOVED lines=8> */
[----:B------:R-:W-:-:S02]  /*63270*/  MOV R6, R7 ;  /* 0x0000000700067202 */ /* 0x000fc40000000f00 */
[----:B------:R-:W-:Y:S01]  /*63280*/  MOV R4, 0x632b0 ;  /* 0x000632b000047802 */ /* 0x000fe20000000f00 */
[----:B--2---:R1:W-:Y:S04]  /*63290*/  STL.64 [R1+0x1448], R2 ;  /* 0x0014480201007387 */ /* 0x0043e80000100a00 */
[----:B-1----:R-:W-:Y:S05]  /*632a0*/  CALL.REL.NOINC `($_ZN7cutlass13device_kernelIN5flash19enable_sm80_to_sm89INS1_16FlashAttnBwdSm80INS1_25CollectiveMainloopBwdSm80ILi2ELi2EN4cute5tupleIJNS5_1CILi128EEES8_NS7_ILi64EEEEEENS_10bfloat16_tEfNS_4arch4Sm80ELb1ELb0ELb1ELb1ELb0ELb0ELb0ELb0ELi2ELi4ELi4ELi4ELb0EEENS1_24CollectiveEpilogueBwdGQAISA_fSD_Li256ELb1ELb0EEENS1_25SingleTileBwdLPTSchedulerILb1ELi128ELb0EEEEEEEEEvNT_6ParamsE$_ZN4cute3eso3ESOILb0ELb0EJNS_6LayoutINS_5tupleIJNS3_IJNS_1CILi8EEENS4_ILi1EEEEEENS4_ILi2EEEEEENS3_IJNS3_IJS6_NS4_ILi0EEEEEEiEEEEENS_10ViewEngineINS_8smem_ptrIPN7cutlass10bfloat16_tEEEEEEEC2ERKSD_RKSK_) ;  /* 0xfffa352000007944 */ /* 0x002fea0003c3ffff */
[----:B------:R2:W5:Y:S04]  /*632b0*/  LDL R14, [R1+0x1410] ;  /* 0x00141000010e7983 */ /* 0x0005680000100800 */
[----:B------:R2:W5:Y:S01]  /*632c0*/  LDL.64 R78, [R1+0x1418] ;  /* 0x00141800014e7983 */ /* 0x0005620000100a00 */
[----:B------:R-:W-:Y:S01]  /*632d0*/  IMAD.MOV.U32 R2, RZ, RZ, R66 ;  /* 0x000000ffff027224 */ /* 0x000fe200078e0042 */
[----:B-1----:R-:W-:Y:S02]  /*632e0*/  MOV R3, RZ ;  /* 0x000000ff00037202 */ /* 0x002fe40000000f00 */
[----:B------:R-:W-:Y:S02]  /*632f0*/  MOV R10, 0x63310 ;  /* 0x00063310000a7802 */ /* 0x000fe40000000f00 */
[----:B--2--5:R-:W-:Y:S05]  /*63300*/  CALL.REL.NOINC `($_ZN7cutlass13device_kernelIN5flash19enable_sm80_to_sm89INS1_16FlashAttnBwdSm80INS1_25CollectiveMainloopBwdSm80ILi2ELi2EN4cute5tupleIJNS5_1CILi128EEES8_NS7_ILi64EEEEEENS_10bfloat16_tEfNS_4arch4Sm80ELb1ELb0ELb1ELb1ELb0ELb0ELb0ELb0ELi2ELi4ELi4ELi4ELb0EEENS1_24CollectiveEpilogueBwdGQAISA_fSD_Li256ELb1ELb0EEENS1_25SingleTileBwdLPTSchedulerILb1ELi128ELb0EEEEEEEEEvNT_6ParamsE$_ZN4cute3eso3ESOILb1ELb0EJNS_10UnderscoreEiEEC2ERKS2_RKi) ;  /* 0xfffa441000007944 */ /* 0x024fea0003c3ffff */
        /* <DEDUP_REMOVED lines=16> */
[----:B------:R-:W-:-:S02]  /*63410*/  MOV R3, RZ ;  /* 0x000000ff00037202 */ /* 0x000fc40000000f00 */
[----:B------:R-:W-:Y:S02]  /*63420*/  MOV R10, 0x63440 ;  /* 0x00063440000a7802 */ /* 0x000fe40000000f00 */
[----:B--2--5:R-:W-:Y:S05]  /*63430*/  CALL.REL.NOINC `($_ZN7cutlass13device_kernelIN5flash19enable_sm80_to_sm89INS1_16FlashAttnBwdSm80INS1_25CollectiveMainloopBwdSm80ILi2ELi2EN4cute5tupleIJNS5_1CILi128EEES8_NS7_ILi64EEEEEENS_10bfloat16_tEfNS_4arch4Sm80ELb1ELb0ELb1ELb1ELb0ELb0ELb0ELb0ELi2ELi4ELi4ELi4ELb0EEENS1_24CollectiveEpilogueBwdGQAISA_fSD_Li256ELb1ELb0EEENS1_25SingleTileBwdLPTSchedulerILb1ELi128ELb0EEEEEEEEEvNT_6ParamsE$_ZN4cute3eso3ESOILb1ELb0EJNS_10UnderscoreEiEEC2ERKS2_RKi) ;  /* 0xfffa42e000007944 */ /* 0x024fea0003c3ffff */
[----:B-1----:R-:W2:Y:S01]  /*63440*/  LDL R3, [R1+0x1410] ;  /* 0x0014100001037983 */ /* 0x002ea20000100800 */
[----:B------:R-:W-:Y:S02]  /*63450*/  MOV R6, 0x63480 ;  /* 0x0006348000067802 */ /* 0x000fe40000000f00 */
[----:B--2---:R-:W-:Y:S02]  /*63460*/  SHF.L.U32 R3, R3, 0x6, RZ ;  /* 0x0000000603037819 */ /* 0x004fe400000006ff */
[----:B------:R-:W-:Y:S05]  /*63470*/  CALL.REL.NOINC `($_ZN7cutlass13device_kernelIN5flash19enable_sm80_to_sm89INS1_16FlashAttnBwdSm80INS1_25CollectiveMainloopBwdSm80ILi2ELi2EN4cute5tupleIJNS5_1CILi128EEES8_NS7_ILi64EEEEEENS_10bfloat16_tEfNS_4arch4Sm80ELb1ELb0ELb1ELb1ELb0ELb0ELb0ELb0ELi2ELi4ELi4ELi4ELb0EEENS1_24CollectiveEpilogueBwdGQAISA_fSD_Li256ELb1ELb0EEENS1_25SingleTileBwdLPTSchedulerILb1ELi128ELb0EEEEEEEEEvNT_6ParamsE$_ZN4cute3eso3ESOILb1ELb0EJNS_6LayoutINS_5tupleIJNS3_IJNS3_IJNS_1CILi4EEENS4_ILi2EEEEEENS4_ILi1EEEEEEEEENS3_IJNS3_IJNS3_IJS8_NS4_ILi32EEEEEENS4_ILi0EEEEEEEEEEEiEEC2ERKSG_RKi) ;  /* 0xfffa5bd000007944 */ /* 0x000fea0003c3ffff */
[----:B-1----:R-:W2:Y:S01]  /*63480*/  LDL R3, [R1+0x1410] ;  /* 0x0014100001037983 */ /* 0x002ea20000100800 */
        /* <DEDUP_REMOVED lines=20> */
[----:B--2--5:R-:W-:Y:S05]  /*635d0*/  CALL.REL.NOINC `($_ZN7cutlass13device_kernelIN5flash19enable_sm80_to_sm89INS1_16FlashAttnBwdSm80INS1_25CollectiveMainloopBwdSm80ILi2ELi2EN4cute5tupleIJNS5_1CILi128EEES8_NS7_ILi64EEEEEENS_10bfloat16_tEfNS_4arch4Sm80ELb1ELb0ELb1ELb1ELb0ELb0ELb0ELb0ELi2ELi4ELi4ELi4ELb0EEENS1_24CollectiveEpilogueBwdGQAISA_fSD_Li256ELb1ELb0EEENS1_25SingleTileBwdLPTSchedulerILb1ELi128ELb0EEEEEEEEEvNT_6ParamsE$_ZN4cute3eso3ESOILb1ELb0EJNS_6LayoutINS_5tupleIJNS3_IJNS3_IJNS_1CILi2EEES5_EEENS4_ILi1EEEEEEEEENS3_IJNS3_IJNS3_IJS7_NS4_ILi16EEEEEENS4_ILi0EEEEEEEEEEENS_10ViewEngineIPjEEEEC2ERKSF_RKSI_) ;  /* 0xfffa59e000007944 */ /* 0x024fea0003c3ffff */
[----:B------:R2:W5:Y:S01]  /*635e0*/  LDL.64 R8, [R1+0x1410] ;  /* 0x0014100001087983 */ /* 0x0005620000100a00 */
[----:B------:R-:W-:-:S02]  /*635f0*/  MOV R4, R6 ;  /* 0x0000000600047202 */ /* 0x000fc40000000f00 */
[----:B-1----:R-:W-:Y:S02]  /*63600*/  MOV R2, 0x63620 ;  /* 0x0006362000027802 */ /* 0x002fe40000000f00 */
[----:B--2--5:R-:W-:Y:S05]  /*63610*/  CALL.REL.NOINC `($_ZN7cutlass13device_kernelIN5flash19enable_sm80_to_sm89INS1_16FlashAttnBwdSm80INS1_25CollectiveMainloopBwdSm80ILi2ELi2EN4cute5tupleIJNS5_1CILi128EEES8_NS7_ILi64EEEEEENS_10bfloat16_tEfNS_4arch4Sm80ELb1ELb0ELb1ELb1ELb0ELb0ELb0ELb0ELi2ELi4ELi4ELi4ELb0EEENS1_24CollectiveEpilogueBwdGQAISA_fSD_Li256ELb1ELb0EEENS1_25SingleTileBwdLPTSchedulerILb1ELi128ELb0EEEEEEEEEvNT_6ParamsE$_ZN73_INTERNAL_24fd9406_37_flash_bwd_hdim64_bf16_softcap_sm80_cu_8e232a79_330724__cvta_generic_to_sharedEPKv) ;  /* 0xfffa7e3000007944 */ /* 0x024fea0003c3ffff */
        /* <DEDUP_REMOVED lines=58> */
[----:B------:R-:W1:Y:S04]  /*639c0*/  LDSM.16.MT88.4 R4, [R4] ;  /* 0x000000000404783b */ /* 0x000e680000004200 */
[----:B-1----:R1:W-:Y:S04]  /*639d0*/  ST.E [R8.64], R4 ;  /* 0x0000000408007985 */ /* 0x0023e8000c101904 */
[----:B------:R1:W-:Y:S04]  /*639e0*/  ST.E [R8.64+0x4], R5 ;  /* 0x0000040508007985 */ /* 0x0003e8000c101904 */
[----:B------:R1:W-:Y:S04]  /*639f0*/  ST.E [R8.64+0x40], R6 ;  /* 0x0000400608007985 */ /* 0x0003e8000c101904 */
[----:B------:R1:W-:Y:S02]  /*63a00*/  ST.E [R8.64+0x44], R7 ;  /* 0x0000440708007985 */ /* 0x0003e4000c101904 */
.L_x_2986:
[----:B------:R-:W-:-:S13]  /*63a10*/  ISETP.NE.AND P0, PT, R65, 0x7, PT ;  /* 0x000000074100780c */ /* 0x000fda0003f05270 */
[----:B-1----:R-:W-:Y:S05]  /*63a20*/  @!P0 BRA `(.L_x_2983) ;  /* 0x00001b6000008947 */ /* 0x002fea0003800000 */
[----:B------:R-:W-:Y:S01]  /*63a30*/  IADD3 R14, R65, 0x1, RZ ;  /* 0x00000001410e7810 */ /* 0x000fe20007ffe0ff */
[----:B------:R-:W-:Y:S01]  /*63a40*/  IMAD.MOV.U32 R2, RZ, RZ, R66 ;  /* 0x000000ffff027224 */ /* 0x000fe200078e0042 */
[----:B-1----:R-:W-:-:S03]  /*63a50*/  MOV R8, 0x63a80 ;  /* 0x00063a8000087802 */ /* 0x002fc60000000f00 */
[----:B------:R-:W-:Y:S02]  /*63a60*/  IMAD.MOV.U32 R3, RZ, RZ, R14 ;  /* 0x000000ffff037224 */ /* 0x000fe400078e000e */
[----:B------:R-:W-:Y:S05]  /*63a70*/  CALL.REL.NOINC `($_ZN7cutlass13device_kernelIN5flash19enable_sm80_to_sm89INS1_16FlashAttnBwdSm80INS1_25CollectiveMainloopBwdSm80ILi2ELi2EN4cute5tupleIJNS5_1CILi128EEES8_NS7_ILi64EEEEEENS_10bfloat16_tEfNS_4arch4Sm80ELb1ELb0ELb1ELb1ELb0ELb0ELb0ELb0ELi2ELi4ELi4ELi4ELb0EEENS1_24CollectiveEpilogueBwdGQAISA_fSD_Li256ELb1ELb0EEENS1_25SingleTileBwdLPTSchedulerILb1ELi128ELb0EEEEEEEEEvNT_6ParamsE$_ZN4cute3eso3ESOILb1ELb0EJNS_10UnderscoreES2_iEEC2ERKS2_S5_RKi) ;  /* 0xfffa3c6000007944 */ /* 0x000fea0003c3ffff */
        /* <DEDUP_REMOVED lines=16> */
[----:B------:R-:W-:Y:S05]  /*63b80*/  CALL.REL.NOINC `($_ZN7cutlass13device_kernelIN5flash19enable_sm80_to_sm89INS1_16FlashAttnBwdSm80INS1_25CollectiveMainloopBwdSm80ILi2ELi2EN4cute5tupleIJNS5_1CILi128EEES8_NS7_ILi64EEEEEENS_10bfloat16_tEfNS_4arch4Sm80ELb1ELb0ELb1ELb1ELb0ELb0ELb0ELb0ELi2ELi4ELi4ELi4ELb0EEENS1_24CollectiveEpilogueBwdGQAISA_fSD_Li256ELb1ELb0EEENS1_25SingleTileBwdLPTSchedulerILb1ELi128ELb0EEEEEEEEEvNT_6ParamsE$_ZN4cute3eso3ESOILb1ELb0EJNS_6LayoutINS_5tupleIJNS3_IJNS_1CILi8EEENS4_ILi1EEEEEENS4_ILi2EEEEEENS3_IJNS3_IJS6_NS4_ILi0EEEEEENS4_ILi4096EEEEEEEEiEEC2ERKSE_RKi) ;  /* 0xfffa66f000007944 */ /* 0x000fea0003c3ffff */
        /* <DEDUP_REMOVED lines=8> */
[----:B-1---5:R-:W-:Y:S05]  /*63c10*/  CALL.REL.NOINC `($_ZN7cutlass13device_kernelIN5flash19enable_sm80_to_sm89INS1_16FlashAttnBwdSm80INS1_25CollectiveMainloopBwdSm80ILi2ELi2EN4cute5tupleIJNS5_1CILi128EEES8_NS7_ILi64EEEEEENS_10bfloat16_tEfNS_4arch4Sm80ELb1ELb0ELb1ELb1ELb0ELb0ELb0ELb0ELi2ELi4ELi4ELi4ELb0EEENS1_24CollectiveEpilogueBwdGQAISA_fSD_Li256ELb1ELb0EEENS1_25SingleTileBwdLPTSchedulerILb1ELi128ELb0EEEEEEEEEvNT_6ParamsE$_ZN4cute3eso3ESOILb1ELb0EJNS_6LayoutINS_5tupleIJNS3_IJNS_1CILi8EEENS4_ILi1EEEEEENS4_ILi2EEEEEENS3_IJNS3_IJS6_NS4_ILi0EEEEEENS4_ILi4096EEEEEEEENS_10ViewEngineINS_8smem_ptrIPN7cutlass10bfloat16_tEEEEEEEC2ERKSE_RKSL_) ;  /* 0xfffa662000007944 */ /* 0x022fea0003c3ffff */
[----:B-1----:R1:W5:Y:S01]  /*63c20*/  LDL.64 R4, [R1+0x1410] ;  /* 0x0014100001047983 */ /* 0x0023620000100a00 */
[----:B------:R-:W-:Y:S01]  /*63c30*/  IMAD.MOV.U32 R2, RZ, RZ, R57 ;  /* 0x000000ffff027224 */ /* 0x000fe200078e0039 */
[----:B------:R-:W-:-:S02]  /*63c40*/  MOV R3, R14 ;  /* 0x0000000e00037202 */ /* 0x000fc40000000f00 */
[----:B------:R-:W-:Y:S02]  /*63c50*/  MOV R8, 0x63c70 ;  /* 0x00063c7000087802 */ /* 0x000fe40000000f00 */
[----:B-1---5:R-:W-:Y:S05]  /*63c60*/  CALL.REL.NOINC `($_ZN7cutlass13device_kernelIN5flash19enable_sm80_to_sm89INS1_16FlashAttnBwdSm80INS1_25CollectiveMainloopBwdSm80ILi2ELi2EN4cute5tupleIJNS5_1CILi128EEES8_NS7_ILi64EEEEEENS_10bfloat16_tEfNS_4arch4Sm80ELb1ELb0ELb1ELb1ELb0ELb0ELb0ELb0ELi2ELi4ELi4ELi4ELb0EEENS1_24CollectiveEpilogueBwdGQAISA_fSD_Li256ELb1ELb0EEENS1_25SingleTileBwdLPTSchedulerILb1ELi128ELb0EEEEEEEEEvNT_6ParamsE$_ZN4cute3eso3ESOILb1ELb0EJNS_10UnderscoreES2_iEEC2ERKS2_S5_RKi) ;  /* 0xfffa3a7000007944 */ /* 0x022fea0003c3ffff */
        /* <DEDUP_REMOVED lines=9> */
[----:B------:R-:W-:Y:S05]  /*63d00*/  CALL.REL.NOINC `($_ZN7cutlass13device_kernelIN5flash19enable_sm80_to_sm89INS1_16FlashAttnBwdSm80INS1_25CollectiveMainloopBwdSm80ILi2ELi2EN4cute5tupleIJNS5_1CILi128EEES8_NS7_ILi64EEEEEENS_10bfloat16_tEfNS_4arch4Sm80ELb1ELb0ELb1ELb1ELb0ELb0ELb0ELb0ELi2ELi4ELi4ELi4ELb0EEENS1_24CollectiveEpilogueBwdGQAISA_fSD_Li256ELb1ELb0EEENS1_25SingleTileBwdLPTSchedulerILb1ELi128ELb0EEEEEEEEEvNT_6ParamsE$_ZN4cute3eso3ESOILb1ELb0EJNS_6LayoutINS_5tupleIJNS3_IJNS_1CILi8EEENS4_ILi1EEEEEENS4_ILi2EEEEEENS3_IJNS3_IJS6_NS4_ILi0EEEEEES5_EEEEEiEEC2ERKSD_RKi) ;  /* 0xfffa672000007944 */ /* 0x000fea0003c3ffff */
[----:B-1----:R-:W2:Y:S01]  /*63d10*/  LDL R3, [R1+0x1380] ;  /* 0x0013800001037983 */ /* 0x002ea20000100800 */
[----:B------:R-:W-:Y:S01]  /*63d20*/  MOV R8, 0x63d60 ;  /* 0x00063d6000087802 */ /* 0x000fe20000000f00 */
[----:B--2---:R-:W-:-:S05]  /*63d30*/  IMAD.WIDE R6, R3, 0x2, R72 ;  /* 0x0000000203067825 */ /* 0x004fca00078e0248 */
[----:B------:R-:W-:Y:S02]  /*63d40*/  MOV R9, R7 ;  /* 0x0000000700097202 */ /* 0x000fe40000000f00 */
[----:B------:R-:W-:Y:S05]  /*63d50*/  CALL.REL.NOINC `($_ZN7cutlass13device_kernelIN5flash19enable_sm80_to_sm89INS1_16FlashAttnBwdSm80INS1_25CollectiveMainloopBwdSm80ILi2ELi2EN4cute5tupleIJNS5_1CILi128EEES8_NS7_ILi64EEEEEENS_10bfloat16_tEfNS_4arch4Sm80ELb1ELb0ELb1ELb1ELb0ELb0ELb0ELb0ELi2ELi4ELi4ELi4ELb0EEENS1_24CollectiveEpilogueBwdGQAISA_fSD_Li256ELb1ELb0EEENS1_25SingleTileBwdLPTSchedulerILb1ELi128ELb0EEEEEEEEEvNT_6ParamsE$_ZN4cute3eso3ESOILb1ELb0EJNS_6LayoutINS_5tupleIJNS3_IJNS_1CILi8EEENS4_ILi1EEEEEENS4_ILi2EEEEEENS3_IJNS3_IJS6_NS4_ILi0EEEEEES5_EEEEENS_10ViewEngineIPN7cutlass10bfloat16_tEEEEEC2ERKSD_RKSI_) ;  /* 0xfffa667000007944 */ /* 0x000fea0003c3ffff */
        /* <DEDUP_REMOVED lines=149> */
[----:B------:R2:W5:Y:S04]  /*646b0*/  LDL R5, [R1+0x1380] ;  /* 0x0013800001057983 */ /* 0x0005680000100800 */
[----:B-1----:R2:W5:Y:S01]  /*646c0*/  LD.E R3, [R74.64] ;  /* 0x000000044a037980 */ /* 0x002562000c101900 */
[----:B------:R-:W-:-:S03]  /*646d0*/  MOV R4, 0x646f0 ;  /* 0x000646f000047802 */ /* 0x000fc60000000f00 */
[----:B--2--5:R-:W-:Y:S05]  /*646e0*/  CALL.REL.NOINC `($_ZN7cutlass13device_kernelIN5flash19enable_sm80_to_sm89INS1_16FlashAttnBwdSm80INS1_25CollectiveMainloopBwdSm80ILi2ELi2EN4cute5tupleIJNS5_1CILi128EEES8_NS7_ILi64EEEEEENS_10bfloat16_tEfNS_4arch4Sm80ELb1ELb0ELb1ELb1ELb0ELb0ELb0ELb0ELi2ELi4ELi4ELi4ELb0EEENS1_24CollectiveEpilogueBwdGQAISA_fSD_Li256ELb1ELb0EEENS1_25SingleTileBwdLPTSchedulerILb1ELi128ELb0EEEEEEEEEvNT_6ParamsE$_ZZN4cute5sliceINS_5tupleIJNS_10UnderscoreES2_iEEENS1_IJNS1_IJNS_1CILi1EEENS4_ILi0EEEEEEiNS4_ILi1024EEEEEEEEDaRKT_RKT0_ENKUlRKT_RKT0_E_clIS2_iEEDaSI_SL_) ;  /* 0xfffa865000007944 */ /* 0x024fea0003c3ffff */
[----:B------:R-:W-:Y:S02]  /*646f0*/  MOV R4, 0x64710 ;  /* 0x0006471000047802 */ /* 0x000fe40000000f00 */
[----:B-1---5:R-:W-:Y:S05]  /*64700*/  CALL.REL.NOINC `($_ZN7cutlass13device_kernelIN5flash19enable_sm80_to_sm89INS1_16FlashAttnBwdSm80INS1_25CollectiveMainloopBwdSm80ILi2ELi2EN4cute5tupleIJNS5_1CILi128EEES8_NS7_ILi64EEEEEENS_10bfloat16_tEfNS_4arch4Sm80ELb1ELb0ELb1ELb1ELb0ELb0ELb0ELb0ELi2ELi4ELi4ELi4ELb0EEENS1_24CollectiveEpilogueBwdGQAISA_fSD_Li256ELb1ELb0EEENS1_25SingleTileBwdLPTSchedulerILb1ELi128ELb0EEEEEEEEEvNT_6ParamsE$_ZZN4cute12filter_tupleINS_5tupleIJNS_10UnderscoreES2_iEEENS1_IJNS1_IJNS_1CILi1EEENS4_ILi0EEEEEEiNS4_ILi1024EEEEEEZNS_5sliceIS3_S9_EEDaRKT_RKT0_EUlRKT_RKT0_E_EEDaSD_SG_OT1_ENKUlDpSJ_E_clIJNS1_IJS7_EEENS1_IJiEEENS1_IJEEEEEEDaSQ_) ;  /* 0xfffa729000007944 */ /* 0x022fea0003c3ffff */
[----:B------:R-:W-:Y:S02]  /*64710*/  MOV R6, 0x64730 ;  /* 0x0006473000067802 */ /* 0x000fe40000000f00 */
[----:B-1---5:R-:W-:Y:S05]  /*64720*/  CALL.REL.NOINC `($_ZN7cutlass13device_kernelIN5flash19enable_sm80_to_sm89INS1_16FlashAttnBwdSm80INS1_25CollectiveMainloopBwdSm80ILi2ELi2EN4cute5tupleIJNS5_1CILi128EEES8_NS7_ILi64EEEEEENS_10bfloat16_tEfNS_4arch4Sm80ELb1ELb0ELb1ELb1ELb0ELb0ELb0ELb0ELi2ELi4ELi4ELi4ELb0EEENS1_24CollectiveEpilogueBwdGQAISA_fSD_Li256ELb1ELb0EEENS1_25SingleTileBwdLPTSchedulerILb1ELi128ELb0EEEEEEEEEvNT_6ParamsE$_ZN4cute5tupleIJNS0_IJNS0_IJNS_1CILi8EEENS1_ILi1EEEEEENS1_ILi2EEEEEENS0_IJNS0_IJS3_NS1_ILi0EEEEEEiEEEEEC2ERKS6_RKS9_) ;  /* 0xfffa640000007944 */ /* 0x022fea0003c3ffff */
[----:B------:R2:W5:Y:S01]  /*64730*/  LDL R6, [R1+0x1410] ;  /* 0x0014100001067983 */ /* 0x0005620000100800 */
[----:B------:R-:W-:Y:S01]  /*64740*/  IMAD.SHL.U32 R8, R5, 0x400, RZ ;  /* 0x0000040005087824 */ /* 0x000fe200078e00ff */
[----:B-1----:R-:W-:-:S02]  /*64750*/  MOV R2, R57 ;  /* 0x0000003900027202 */ /* 0x002fc40000000f00 */
[----:B------:R-:W-:Y:S02]  /*64760*/  MOV R4, 0x64790 ;  /* 0x0006479000047802 */ /* 0x000fe40000000f00 */
[----:B------:R2:W-:Y:S04]  /*64770*/  STL [R1+0x1420], R8 ;  /* 0x0014200801007387 */ /* 0x0005e80000100800 */
[----:B--2--5:R-:W-:Y:S05]  /*64780*/  CALL.REL.NOINC `($_ZN7cutlass13device_kernelIN5flash19enable_sm80_to_sm89INS1_16FlashAttnBwdSm80INS1_25CollectiveMainloopBwdSm80ILi2ELi2EN4cute5tupleIJNS5_1CILi128EEES8_NS7_ILi64EEEEEENS_10bfloat16_tEfNS_4arch4Sm80ELb1ELb0ELb1ELb1ELb0ELb0ELb0ELb0ELi2ELi4ELi4ELi4ELb0EEENS1_24CollectiveEpilogueBwdGQAISA_fSD_Li256ELb1ELb0EEENS1_25SingleTileBwdLPTSchedulerILb1ELi128ELb0EEEEEEEEEvNT_6ParamsE$_ZN4cute3eso3ESOILb0ELb0EJNS_6LayoutINS_5tupleIJNS3_IJNS_1CILi8EEENS4_ILi1EEEEEENS4_ILi2EEEEEENS3_IJNS3_IJS6_NS4_ILi0EEEEEEiEEEEEiEEC2ERKSD_RKi) ;  /* 0xfffa20b000007944 */ /* 0x024fea0003c3ffff */
[----:B-1----:R-:W2:Y:S04]  /*64790*/  LD.E.64 R2, [R74.64+0x8] ;  /* 0x000008044a027980 */ /* 0x002ea8000c101b00 */
[----:B------:R-:W2:Y:S01]  /*647a0*/  LDL.64 R4, [R1+0x1380] ;  /* 0x0013800001047983 */ /* 0x000ea20000100a00 */
        /* <DEDUP_REMOVED lines=8> */
[----:B-1----:R-:W-:Y:S05]  /*64830*/  CALL.REL.NOINC `($_ZN7cutlass13device_kernelIN5flash19enable_sm80_to_sm89INS1_16FlashAttnBwdSm80INS1_25CollectiveMainloopBwdSm80ILi2ELi2EN4cute5tupleIJNS5_1CILi128EEES8_NS7_ILi64EEEEEENS_10bfloat16_tEfNS_4arch4Sm80ELb1ELb0ELb1ELb1ELb0ELb0ELb0ELb0ELi2ELi4ELi4ELi4ELb0EEENS1_24CollectiveEpilogueBwdGQAISA_fSD_Li256ELb1ELb0EEENS1_25SingleTileBwdLPTSchedulerILb1ELi128ELb0EEEEEEEEEvNT_6ParamsE$_ZN4cute3eso3ESOILb0ELb0EJNS_6LayoutINS_5tupleIJNS3_IJNS_1CILi8EEENS4_ILi1EEEEEENS4_ILi2EEEEEENS3_IJNS3_IJS6_NS4_ILi0EEEEEEiEEEEENS_10ViewEngineINS_8smem_ptrIPN7cutlass10bfloat16_tEEEEEEEC2ERKSD_RKSK_) ;  /* 0xfffa1f9000007944 */ /* 0x002fea0003c3ffff */
[----:B------:R2:W5:Y:S04]  /*64840*/  LDL R15, [R1+0x1410] ;  /* 0x00141000010f7983 */ /* 0x0005680000100800 */
[----:B------:R2:W5:Y:S01]  /*64850*/  LDL.64 R12, [R1+0x1418] ;  /* 0x00141800010c7983 */ /* 0x0005620000100a00 */
[----:B-1----:R-:W-:Y:S01]  /*64860*/  IMAD.MOV.U32 R3, RZ, RZ, R14 ;  /* 0x000000ffff037224 */ /* 0x002fe200078e000e */
[----:B------:R-:W-:Y:S02]  /*64870*/  MOV R2, R57 ;  /* 0x0000003900027202 */ /* 0x000fe40000000f00 */
[----:B------:R-:W-:Y:S02]  /*64880*/  MOV R8, 0x648a0 ;  /* 0x000648a000087802 */ /* 0x000fe40000000f00 */
[----:B--2--5:R-:W-:Y:S05]  /*64890*/  CALL.REL.NOINC `($_ZN7cutlass13device_kernelIN5flash19enable_sm80_to_sm89INS1_16FlashAttnBwdSm80INS1_25CollectiveMainloopBwdSm80ILi2ELi2EN4cute5tupleIJNS5_1CILi128EEES8_NS7_ILi64EEEEEENS_10bfloat16_tEfNS_4arch4Sm80ELb1ELb0ELb1ELb1ELb0ELb0ELb0ELb0ELi2ELi4ELi4ELi4ELb0EEENS1_24CollectiveEpilogueBwdGQAISA_fSD_Li256ELb1ELb0EEENS1_25SingleTileBwdLPTSchedulerILb1ELi128ELb0EEEEEEEEEvNT_6ParamsE$_ZN4cute3eso3ESOILb1ELb0EJNS_10UnderscoreES2_iEEC2ERKS2_S5_RKi) ;  /* 0xfffa2e4000007944 */ /* 0x024fea0003c3ffff */
[----:B-1----:R-:W2:Y:S01]  /*648a0*/  LDL R3, [R1+0x1380] ;  /* 0x0013800001037983 */ /* 0x002ea20000100800 */
[----:B------:R-:W-:Y:S01]  /*648b0*/  IMAD.MOV.U32 R2, RZ, RZ, R57 ;  /* 0x000000ffff027224 */ /* 0x000fe200078e0039 */
[----:B------:R-:W-:-:S02]  /*648c0*/  MOV R4, 0x648f0 ;  /* 0x000648f000047802 */ /* 0x000fc40000000f00 */
[----:B--2---:R-:W-:Y:S02]  /*648d0*/  SHF.L.U32 R3, R3, 0x2, RZ ;  /* 0x0000000203037819 */ /* 0x004fe400000006ff */
[----:B------:R-:W-:Y:S05]  /*648e0*/  CALL.REL.NOINC `($_ZN7cutlass13device_kernelIN5flash19enable_sm80_to_sm89INS1_16FlashAttnBwdSm80INS1_25CollectiveMainloopBwdSm80ILi2ELi2EN4cute5tupleIJNS5_1CILi128EEES8_NS7_ILi64EEEEEENS_10bfloat16_tEfNS_4arch4Sm80ELb1ELb0ELb1ELb1ELb0ELb0ELb0ELb0ELi2ELi4ELi4ELi4ELb0EEENS1_24CollectiveEpilogueBwdGQAISA_fSD_Li256ELb1ELb0EEENS1_25SingleTileBwdLPTSchedulerILb1ELi128ELb0EEEEEEEEEvNT_6ParamsE$_ZN4cute3eso3ESOILb1ELb0EJNS_6LayoutINS_5tupleIJNS3_IJNS3_IJNS_1CILi4EEENS4_ILi2EEEEEENS4_ILi1EEEEEES6_EEENS3_IJNS3_IJNS3_IJS8_NS4_ILi32EEEEEENS4_ILi0EEEEEENS4_ILi64EEEEEEEEiEEC2ERKSH_RKi) ;  /* 0xfffa482000007944 */ /* 0x000fea0003c3ffff */
[----:B-1----:R-:W2:Y:S01]  /*648f0*/  LDL R3, [R1+0x1380] ;  /* 0x0013800001037983 */ /* 0x002ea20000100800 */
[----:B------:R-:W-:Y:S01]  /*64900*/  MOV R6, 0x64930 ;  /* 0x0006493000067802 */ /* 0x000fe20000000f00 */
[----:B--2---:R-:W-:-:S04]  /*64910*/  IMAD.WIDE R10, R3, 0x2, R70 ;  /* 0x00000002030a7825 */ /* 0x004fc800078e0246 */
[----:B------:R-:W-:Y:S05]  /*64920*/  CALL.REL.NOINC `($_ZN7cutlass13device_kernelIN5flash19enable_sm80_to_sm89INS1_16FlashAttnBwdSm80INS1_25CollectiveMainloopBwdSm80ILi2ELi2EN4cute5tupleIJNS5_1CILi128EEES8_NS7_ILi64EEEEEENS_10bfloat16_tEfNS_4arch4Sm80ELb1ELb0ELb1ELb1ELb0ELb0ELb0ELb0ELi2ELi4ELi4ELi4ELb0EEENS1_24CollectiveEpilogueBwdGQAISA_fSD_Li256ELb1ELb0EEENS1_25SingleTileBwdLPTSchedulerILb1ELi128ELb0EEEEEEEEEvNT_6ParamsE$_ZN4cute3eso3ESOILb1ELb0EJNS_6LayoutINS_5tupleIJNS3_IJNS3_IJNS_1CILi4EEENS4_ILi2EEEEEENS4_ILi1EEEEEES6_EEENS3_IJNS3_IJNS3_IJS8_NS4_ILi32EEEEEENS4_ILi0EEEEEENS4_ILi64EEEEEEEENS_10ViewEngineIPN7cutlass10bfloat16_tEEEEEC2ERKSH_RKSM_) ;  /* 0xfffa47a000007944 */ /* 0x000fea0003c3ffff */
        /* <DEDUP_REMOVED lines=197> */
[----:B-1----:R-:W-:Y:S05]  /*65580*/  CALL.REL.NOINC `($_ZN7cutlass13device_kernelIN5flash19enable_sm80_to_sm89INS1_16FlashAttnBwdSm80INS1_25CollectiveMainloopBwdSm80ILi2ELi2EN4cute5tupleIJNS5_1CILi128EEES8_NS7_ILi64EEEEEENS_10bfloat16_tEfNS_4arch4Sm80ELb1ELb0ELb1ELb1ELb0ELb0ELb0ELb0ELi2ELi4ELi4ELi4ELb0EEENS1_24CollectiveEpilogueBwdGQAISA_fSD_Li256ELb1ELb0EEENS1_25SingleTileBwdLPTSchedulerILb1ELi128ELb0EEEEEEEEEvNT_6ParamsE$_ZZN5flash25CollectiveMainloopBwdSm80ILi2ELi2EN4cute5tupleIJNS1_1CILi128EEES4_NS3_ILi64EEEEEEN7cutlass10bfloat16_tEfNS7_4arch4Sm80ELb1ELb0ELb1ELb1ELb0ELb0ELb0ELb0ELi2ELi4ELi4ELi4ELb0EE3mmaINS_16FlashAttnBwdSm80ISB_NS_24CollectiveEpilogueBwdGQAIS6_fSA_Li256ELb1ELb0EEENS_25SingleTileBwdLPTSchedulerILb1ELi128ELb0EEEE13SharedStorageENS1_6TensorINS1_11ArrayEngineIfLm32EEENS1_6LayoutINS2_IJNS2_IJNS3_ILi2EEESO_EEESO_NS3_ILi4EEEEEENS2_IJNS2_IJNS3_ILi1EEESO_EEESQ_NS3_ILi8EEEEEEEEEEEEbRKNSB_6ParamsERT0_S12_iNS2_IJiiiEEERT_ENKUlvE0_clEv) ;  /* 0xffffb13000007944 */ /* 0x002fea0003c3ffff */
.L_x_2983:
[----:B------:R-:W-:Y:S01]  /*65590*/  IMAD.MOV.U32 R2, RZ, RZ, R66 ;  /* 0x000000ffff027224 */ /* 0x000fe200078e0042 */
[----:B------:R-:W-:Y:S01]  /*655a0*/  MOV R3, R65 ;  /* 0x0000004100037202 */ /* 0x000fe20000000f00 */
[----:B------:R-:W-:Y:S01]  /*655b0*/  IMAD.MOV.U32 R81, RZ, RZ, RZ ;  /* 0x000000ffff517224 */ /* 0x000fe200078e00ff */
[----:B-1----:R-:W-:-:S02]  /*655c0*/  MOV R8, 0x655e0 ;  /* 0x000655e000087802 */ /* 0x002fc40000000f00 */
[----:B------:R-:W-:Y:S05]  /*655d0*/  CALL.REL.NOINC `($_ZN7cutlass13device_kernelIN5flash19enable_sm80_to_sm89INS1_16FlashAttnBwdSm80INS1_25CollectiveMainloopBwdSm80ILi2ELi2EN4cute5tupleIJNS5_1CILi128EEES8_NS7_ILi64EEEEEENS_10bfloat16_tEfNS_4arch4Sm80ELb1ELb0ELb1ELb1ELb0ELb0ELb0ELb0ELi2ELi4ELi4ELi4ELb0EEENS1_24CollectiveEpilogueBwdGQAISA_fSD_Li256ELb1ELb0EEENS1_25SingleTileBwdLPTSchedulerILb1ELi128ELb0EEEEEEEEEvNT_6ParamsE$_ZN4cute3eso3ESOILb1ELb0EJNS_10UnderscoreES2_iEEC2ERKS2_S5_RKi) ;  /* 0xfffa210000007944 */ /* 0x000fea0003c3ffff */
        /* <DEDUP_REMOVED lines=15> */
[----:B------:R-:W-:Y:S05]  /*656d0*/  CALL.REL.NOINC `($_ZN7cutlass13device_kernelIN5flash19enable_sm80_to_sm89INS1_16FlashAttnBwdSm80INS1_25CollectiveMainloopBwdSm80ILi2ELi2EN4cute5tupleIJNS5_1CILi128EEES8_NS7_ILi64EEEEEENS_10bfloat16_tEfNS_4arch4Sm80ELb1ELb0ELb1ELb1ELb0ELb0ELb0ELb0ELi2ELi4ELi4ELi4ELb0EEENS1_24CollectiveEpilogueBwdGQAISA_fSD_Li256ELb1ELb0EEENS1_25SingleTileBwdLPTSchedulerILb1ELi128ELb0EEEEEEEEEvNT_6ParamsE$_ZN4cute3eso3ESOILb1ELb0EJNS_6LayoutINS_5tupleIJNS3_IJNS_1CILi2EEES5_S5_EEES5_EEENS3_IJNS3_IJNS4_ILi1EEES5_NS4_ILi4EEEEEENS4_ILi8EEEEEEEEiEEC2ERKSD_RKi) ;  /* 0xfffa461000007944 */ /* 0x000fea0003c3ffff */
[----:B-1----:R-:W2:Y:S01]  /*656e0*/  LDL R2, [R1+0x1410] ;  /* 0x0014100001027983 */ /* 0x002ea20000100800 */
[----:B------:R-:W-:Y:S02]  /*656f0*/  MOV R4, R62 ;  /* 0x0000003e00047202 */ /* 0x000fe40000000f00 */
[----:B------:R-:W-:-:S05]  /*65700*/  MOV R5, R61 ;  /* 0x0000003d00057202 */ /* 0x000fca0000000f00 */
[----:B--2---:R-:W-:Y:S01]  /*65710*/  IMAD.WIDE R2, R2, 0x2, R4 ;  /* 0x0000000202027825 */ /* 0x004fe200078e0204 */
[----:B------:R-:W-:-:S04]  /*65720*/  MOV R4, 0x65750 ;  /* 0x0006575000047802 */ /* 0x000fc80000000f00 */
[----:B------:R-:W-:Y:S02]  /*65730*/  MOV R6, R2 ;  /* 0x0000000200067202 */ /* 0x000fe40000000f00 */
[----:B------:R-:W-:Y:S05]  /*65740*/  CALL.REL.NOINC `($_ZN7cutlass13device_kernelIN5flash19enable_sm80_to_sm89INS1_16FlashAttnBwdSm80INS1_25CollectiveMainloopBwdSm80ILi2ELi2EN4cute5tupleIJNS5_1CILi128EEES8_NS7_ILi64EEEEEENS_10bfloat16_tEfNS_4arch4Sm80ELb1ELb0ELb1ELb1ELb0ELb0ELb0ELb0ELi2ELi4ELi4ELi4ELb0EEENS1_24CollectiveEpilogueBwdGQAISA_fSD_Li256ELb1ELb0EEENS1_25SingleTileBwdLPTSchedulerILb1ELi128ELb0EEEEEEEEEvNT_6ParamsE$_ZN4cute3eso3ESOILb1ELb0EJNS_6LayoutINS_5tupleIJNS3_IJNS_1CILi2EEES5_S5_EEES5_EEENS3_IJNS3_IJNS4_ILi1EEES5_NS4_ILi4EEEEEENS4_ILi8EEEEEEEENS_10ViewEngineIPN7cutlass10bfloat16_tEEEEEC2ERKSD_RKSI_) ;  /* 0xfffa455000007944 */ /* 0x000fea0003c3ffff */
[----:B------:R2:W5:Y:S01]  /*65750*/  LDL.64 R84, [R1+0x1410] ;  /* 0x0014100001547983 */ /* 0x0005620000100a00 */
[----:B-1----:R-:W-:Y:S01]  /*65760*/  IMAD.MOV.U32 R2, RZ, RZ, R66 ;  /* 0x000000ffff027224 */ /* 0x002fe200078e0042 */
[----:B------:R-:W-:Y:S02]  /*65770*/  MOV R3, R65 ;  /* 0x0000004100037202 */ /* 0x000fe40000000f00 */
[----:B------:R-:W-:Y:S02]  /*65780*/  MOV R8, 0x657a0 ;  /* 0x000657a000087802 */ /* 0x000fe40000000f00 */
[----:B--2--5:R-:W-:Y:S05]  /*65790*/  CALL.REL.NOINC `($_ZN7cutlass13device_kernelIN5flash19enable_sm80_to_sm89INS1_16FlashAttnBwdSm80INS1_25CollectiveMainloopBwdSm80ILi2ELi2EN4cute5tupleIJNS5_1CILi128EEES8_NS7_ILi64EEEEEENS_10bfloat16_tEfNS_4arch4Sm80ELb1ELb0ELb1ELb1ELb0ELb0ELb0ELb0ELi2ELi4ELi4ELi4ELb0EEENS1_24CollectiveEpilogueBwdGQAISA_fSD_Li256ELb1ELb0EEENS1_25SingleTileBwdLPTSchedulerILb1ELi128ELb0EEEEEEEEEvNT_6ParamsE$_ZN4cute3eso3ESOILb1ELb0EJNS_10UnderscoreES2_iEEC2ERKS2_S5_RKi) ;  /* 0xfffa1f4000007944 */ /* 0x024fea0003c3ffff */
[----:B-1----:R-:W2:Y:S01]  /*657a0*/  LDL R3, [R1+0x1410] ;  /* 0x0014100001037983 */ /* 0x002ea20000100800 */
[----:B------:R-:W-:Y:S02]  /*657b0*/  MOV R4, 0x657e0 ;  /* 0x000657e000047802 */ /* 0x000fe40000000f00 */
[----:B--2---:R-:W-:Y:S02]  /*657c0*/  SHF.L.U32 R3, R3, 0x2, RZ ;  /* 0x0000000203037819 */ /* 0x004fe400000006ff */
[----:B------:R-:W-:Y:S05]  /*657d0*/  CALL.REL.NOINC `($_ZN7cutlass13device_kernelIN5flash19enable_sm80_to_sm89INS1_16FlashAttnBwdSm80INS1_25CollectiveMainloopBwdSm80ILi2ELi2EN4cute5tupleIJNS5_1CILi128EEES8_NS7_ILi64EEEEEENS_10bfloat16_tEfNS_4arch4Sm80ELb1ELb0ELb1ELb1ELb0ELb0ELb0ELb0ELi2ELi4ELi4ELi4ELb0EEENS1_24CollectiveEpilogueBwdGQAISA_fSD_Li256ELb1ELb0EEENS1_25SingleTileBwdLPTSchedulerILb1ELi128ELb0EEEEEEEEEvNT_6ParamsE$_ZN4cute3eso3ESOILb1ELb0EJNS_6LayoutINS_5tupleIJNS3_IJNS_1CILi2EEES5_EEES6_EEENS3_IJNS3_IJNS4_ILi1EEES5_EEENS3_IJNS4_ILi32EEENS4_ILi64EEEEEEEEEEEiEEC2ERKSE_RKi) ;  /* 0xfffa436000007944 */ /* 0x000fea0003c3ffff */
[----:B-1----:R-:W2:Y:S01]  /*657e0*/  LDL R3, [R1+0x1410] ;  /* 0x0014100001037983 */ /* 0x002ea20000100800 */
[----:B------:R-:W-:Y:S01]  /*657f0*/  MOV R4, 0x65830 ;  /* 0x0006583000047802 */ /* 0x000fe20000000f00 */
[----:B--2---:R-:W-:-:S05]  /*65800*/  IMAD.WIDE R2, R3, 0x2, R68 ;  /* 0x0000000203027825 */ /* 0x004fca00078e0244 */
[----:B------:R-:W-:Y:S02]  /*65810*/  MOV R6, R2 ;  /* 0x0000000200067202 */ /* 0x000fe40000000f00 */
[----:B------:R-:W-:Y:S05]  /*65820*/  CALL.REL.NOINC `($_ZN7cutlass13device_kernelIN5flash19enable_sm80_to_sm89INS1_16FlashAttnBwdSm80INS1_25CollectiveMainloopBwdSm80ILi2ELi2EN4cute5tupleIJNS5_1CILi128EEES8_NS7_ILi64EEEEEENS_10bfloat16_tEfNS_4arch4Sm80ELb1ELb0ELb1ELb1ELb0ELb0ELb0ELb0ELi2ELi4ELi4ELi4ELb0EEENS1_24CollectiveEpilogueBwdGQAISA_fSD_Li256ELb1ELb0EEENS1_25SingleTileBwdLPTSchedulerILb1ELi128ELb0EEEEEEEEEvNT_6ParamsE$_ZN4cute3eso3ESOILb1ELb0EJNS_6LayoutINS_5tupleIJNS3_IJNS_1CILi2EEES5_EEES6_EEENS3_IJNS3_IJNS4_ILi1EEES5_EEENS3_IJNS4_ILi32EEENS4_ILi64EEEEEEEEEEENS_10ViewEngineIPN7cutlass10bfloat16_tEEEEEC2ERKSE_RKSJ_) ;  /* 0xfffa42c000007944 */ /* 0x000fea0003c3ffff */
[----:B------:R2:W5:Y:S04]  /*65830*/  LDL.64 R82, [R1+0x1410] ;  /* 0x0014100001527983 */ /* 0x0005680000100a00 */
[----:B------:R2:W-:Y:S02]  /*65840*/  STL [R1+0x1448], RZ ;  /* 0x001448ff01007387 */ /* 0x0005e40000100800 */
.L_x_2984:
[----:B-1----:R-:W-:Y:S01]  /*65850*/  IMAD.MOV.U32 R79, RZ, RZ, R66 ;  /* 0x000000ffff4f7224 */ /* 0x002fe200078e0042 */
[----:B------:R-:W-:Y:S01]  /*65860*/  LOP3.LUT R80, R81, 0x1, RZ, 0xc0, !PT ;  /* 0x0000000151507812 */ /* 0x000fe200078ec0ff */
[----:B------:R-:W-:Y:S01]  /*65870*/  IMAD.MOV.U32 R67, RZ, RZ, R58 ;  /* 0x000000ffff437224 */ /* 0x000fe200078e003a */
[----:B------:R-:W-:Y:S02]  /*65880*/  MOV R78, 0x658a0 ;  /* 0x000658a0004e7802 */ /* 0x000fe40000000f00 */
[----:B-12--5:R-:W-:Y:S05]  /*65890*/  CALL.REL.NOINC `($_ZN7cutlass13device_kernelIN5flash19enable_sm80_to_sm89INS1_16FlashAttnBwdSm80INS1_25CollectiveMainloopBwdSm80ILi2ELi2EN4cute5tupleIJNS5_1CILi128EEES8_NS7_ILi64EEEEEENS_10bfloat16_tEfNS_4arch4Sm80ELb1ELb0ELb1ELb1ELb0ELb0ELb0ELb0ELi2ELi4ELi4ELi4ELb0EEENS1_24CollectiveEpilogueBwdGQAISA_fSD_Li256ELb1ELb0EEENS1_25SingleTileBwdLPTSchedulerILb1ELi128ELb0EEEEEEEEEvNT_6ParamsE$_ZN4cute3eso3ESOILb1ELb0EJNS_10UnderscoreEiiEEC2ERKS2_RKiS7_) ;  /* 0xfffa1ec000007944 */ /* 0x026fea0003c3ffff */
[----:B------:R-:W-:Y:S01]  /*658a0*/  MOV R4, 0x658f0 ;  /* 0x000658f000047802 */ /* 0x000fe20000000f00 */
[----:B-1----:R-:W2:Y:S02]  /*658b0*/  LDL.64 R2, [R1+0x1410] ;  /* 0x0014100001027983 */ /* 0x002ea40000100a00 */
[----:B--2---:R-:W-:Y:S05]  /*658c0*/  IMAD R3, R3, 0x2, R2 ;  /* 0x0000000203037824 */ /* 0x004fea00078e0202 */
[----:B------:R-:W-:Y:S02]  /*658d0*/  SHF.L.U32 R3, R3, 0x2, RZ ;  /* 0x0000000203037819 */ /* 0x000fe400000006ff */
        /* <DEDUP_REMOVED lines=13> */
[----:B-1----:R-:W2:Y:S02]  /*659b0*/  LDL R3, [R1+0x1410] ;  /* 0x0014100001037983 */ /* 0x002ea40000100800 */
[----:B--2---:R-:W-:Y:S02]  /*659c0*/  SHF.L.U32 R3, R3, 0x3, RZ ;  /* 0x0000000303037819 */ /* 0x004fe400000006ff */
[----:B------:R-:W-:Y:S05]  /*659d0*/  CALL.REL.NOINC `($_ZN7cutlass13device_kernelIN5flash19enable_sm80_to_sm89INS1_16FlashAttnBwdSm80INS1_25CollectiveMainloopBwdSm80ILi2ELi2EN4cute5tupleIJNS5_1CILi128EEES8_NS7_ILi64EEEEEENS_10bfloat16_tEfNS_4arch4Sm80ELb1ELb0ELb1ELb1ELb0ELb0ELb0ELb0ELi2ELi4ELi4ELi4ELb0EEENS1_24CollectiveEpilogueBwdGQAISA_fSD_Li256ELb1ELb0EEENS1_25SingleTileBwdLPTSchedulerILb1ELi128ELb0EEEEEEEEEvNT_6ParamsE$_ZN4cute3eso3ESOILb1ELb0EJNS_6LayoutINS_5tupleIJNS3_IJNS_1CILi2EEES5_S5_EEEEEENS3_IJNS3_IJNS4_ILi1EEES5_NS4_ILi4EEEEEEEEEEEiEEC2ERKSC_RKi) ;  /* 0xfffa41f000007944 */ /* 0x000fea0003c3ffff */
[----:B------:R-:W-:Y:S01]  /*659e0*/  MOV R4, 0x65a30 ;  /* 0x00065a3000047802 */ /* 0x000fe20000000f00 */
[----:B-1----:R-:W2:Y:S02]  /*659f0*/  LDL R3, [R1+0x1410] ;  /* 0x0014100001037983 */ /* 0x002ea40000100800 */
        /* <DEDUP_REMOVED lines=18> */
[----:B-1----:R-:W2:Y:S02]  /*65b20*/  LDL R3, [R1+0x1410] ;  /* 0x0014100001037983 */ /* 0x002ea40000100800 */
        /* <DEDUP_REMOVED lines=18> */
[----:B------:R-:W-:Y:S05]  /*65c50*/  CALL.REL.NOINC `($_ZN7cutlass13device_kernelIN5flash19enable_sm80_to_sm89INS1_16FlashAttnBwdSm80INS1_25CollectiveMainloopBwdSm80ILi2ELi2EN4cute5tupleIJNS5_1CILi128EEES8_NS7_ILi64EEEEEENS_10bfloat16_tEfNS_4arch4Sm80ELb1ELb0ELb1ELb1ELb0ELb0ELb0ELb0ELi2ELi4ELi4ELi4ELb0EEENS1_24CollectiveEpilogueBwdGQAISA_fSD_Li256ELb1ELb0EEENS1_25SingleTileBwdLPTSchedulerILb1ELi128ELb0EEEEEEEEEvNT_6ParamsE$_ZN4cute3eso3ESOILb1ELb0EJNS_6LayoutINS_5tupleIJNS3_IJNS_1CILi2EEES5_EEEEEENS3_IJNS3_IJNS4_ILi1EEES5_EEEEEEEENS_10ViewEngineIPKfEEEEC2ERKSB_RKSF_) ;  /* 0xfffa3a7000007944 */ /* 0x000fea0003c3ffff */
        /* <DEDUP_REMOVED lines=147> */
.L_x_2985:
[----:B-1----:R-:W-:Y:S02]  /*66590*/  MOV R4, 0x665b0 ;  /* 0x000665b000047802 */ /* 0x002fe40000000f00 */
[----:B------:R-:W-:Y:S05]  /*665a0*/  CALL.REL.NOINC `($_ZN7cutlass13device_kernelIN5flash19enable_sm80_to_sm89INS1_16FlashAttnBwdSm80INS1_25CollectiveMainloopBwdSm80ILi2ELi2EN4cute5tupleIJNS5_1CILi128EEES8_NS7_ILi64EEEEEENS_10bfloat16_tEfNS_4arch4Sm80ELb1ELb0ELb1ELb1ELb0ELb0ELb0ELb0ELi2ELi4ELi4ELi4ELb0EEENS1_24CollectiveEpilogueBwdGQAISA_fSD_Li256ELb1ELb0EEENS1_25SingleTileBwdLPTSchedulerILb1ELi128ELb0EEEEEEEEEvNT_6ParamsE$_ZN4cute3eso3ESOILb1ELb0EJNS_6LayoutINS_5tupleIJNS3_IJNS_1CILi1EEENS4_ILi4EEEEEENS4_ILi2EEES6_EEENS3_IJNS3_IJNS4_ILi0EEES5_EEES6_NS4_ILi8EEEEEEEENS_10ViewEngineIPfEEEEC2ERKSE_RKSH_) ;  /* 0xfffa2fe000007944 */ /* 0x000fea0003c3ffff */
[----:B------:R-:W2:Y:S04]  /*665b0*/  LDL.64 R10, [R63+0x60] ;  /* 0x000060003f0a7983 */ /* 0x000ea80000100a00 */
[----:B------:R3:W5:Y:S04]  /*665c0*/  LDL.64 R4, [R63+0x58] ;  /* 0x000058003f047983 */ /* 0x0007680000100a00 */
[----:B------:R3:W5:Y:S04]  /*665d0*/  LDL.64 R6, [R1+0x1428] ;  /* 0x0014280001067983 */ /* 0x0007680000100a00 */
[----:B--2---:R3:W5:Y:S01]  /*665e0*/  LD.E R3, [R10.64] ;  /* 0x000000040a037980 */ /* 0x004762000c101900 */
[----:B-1----:R-:W-:-:S02]  /*665f0*/  MOV R2, R66 ;  /* 0x0000004200027202 */ /* 0x002fc40000000f00 */
[----:B------:R-:W-:Y:S02]  /*66600*/  MOV R8, 0x66620 ;  /* 0x0006662000087802 */ /* 0x000fe40000000f00 */
[----:B---3-5:R-:W-:Y:S05]  /*66610*/  CALL.REL.NOINC `($_ZN7cutlass13device_kernelIN5flash19enable_sm80_to_sm89INS1_16FlashAttnBwdSm80INS1_25CollectiveMainloopBwdSm80ILi2ELi2EN4cute5tupleIJNS5_1CILi128EEES8_NS7_ILi64EEEEEENS_10bfloat16_tEfNS_4arch4Sm80ELb1ELb0ELb1ELb1ELb0ELb0ELb0ELb0ELi2ELi4ELi4ELi4ELb0EEENS1_24CollectiveEpilogueBwdGQAISA_fSD_Li256ELb1ELb0EEENS1_25SingleTileBwdLPTSchedulerILb1ELi128ELb0EEEEEEEEEvNT_6ParamsE$_ZN4cute3eso3ESOILb1ELb0EJNS_10UnderscoreES2_iEEC2ERKS2_S5_RKi) ;  /* 0xfffa10c000007944 */ /* 0x028fea0003c3ffff */
[----:B-1----:R-:W2:Y:S01]  /*66620*/  LDL R3, [R1+0x1410] ;  /* 0x0014100001037983 */ /* 0x002ea20000100800 */
[----:B------:R-:W-:Y:S02]  /*66630*/  MOV R8, 0x66660 ;  /* 0x0006666000087802 */ /* 0x000fe40000000f00 */
[----:B--2---:R-:W-:Y:S02]  /*66640*/  SHF.L.U32 R3, R3, 0xd, RZ ;  /* 0x0000000d03037819 */ /* 0x004fe400000006ff */
[----:B------:R-:W-:Y:S05]  /*66650*/  CALL.REL.NOINC `($_ZN7cutlass13device_kernelIN5flash19enable_sm80_to_sm89INS1_16FlashAttnBwdSm80INS1_25CollectiveMainloopBwdSm80ILi2ELi2EN4cute5tupleIJNS5_1CILi128EEES8_NS7_ILi64EEEEEENS_10bfloat16_tEfNS_4arch4Sm80ELb1ELb0ELb1ELb1ELb0ELb0ELb0ELb0ELi2ELi4ELi4ELi4ELb0EEENS1_24CollectiveEpilogueBwdGQAISA_fSD_Li256ELb1ELb0EEENS1_25SingleTileBwdLPTSchedulerILb1ELi128ELb0EEEEEEEEEvNT_6ParamsE$_ZN4cute3eso3ESOILb1ELb0EJNS_6LayoutINS_5tupleIJNS3_IJNS_1CILi1EEES5_EEENS4_ILi32EEEEEENS3_IJNS3_IJNS4_ILi0EEES9_EEENS4_ILi256EEEEEEEEiEEC2ERKSD_RKi) ;  /* 0xfffa303000007944 */ /* 0x000fea0003c3ffff */
[----:B------:R-:W2:Y:S04]  /*66660*/  LD.E.64 R4, [R4.64+0x8] ;  /* 0x0000080404047980 */ /* 0x000ea8000c101b00 */
[----:B------:R-:W2:Y:S01]  /*66670*/  LDL R10, [R1+0x1428] ;  /* 0x00142800010a7983 */ /* 0x000ea20000100800 */
[----:B------:R-:W-:Y:S01]  /*66680*/  MOV R8, 0x666b0 ;  /* 0x000666b000087802 */ /* 0x000fe20000000f00 */
[----:B--2---:R-:W-:-:S04]  /*66690*/  IMAD.WIDE R10, R10, 0x4, R4 ;  /* 0x000000040a0a7825 */ /* 0x004fc800078e0204 */
[----:B-1----:R-:W-:Y:S05]  /*666a0*/  CALL.REL.NOINC `($_ZN7cutlass13device_kernelIN5flash19enable_sm80_to_sm89INS1_16FlashAttnBwdSm80INS1_25CollectiveMainloopBwdSm80ILi2ELi2EN4cute5tupleIJNS5_1CILi128EEES8_NS7_ILi64EEEEEENS_10bfloat16_tEfNS_4arch4Sm80ELb1ELb0ELb1ELb1ELb0ELb0ELb0ELb0ELi2ELi4ELi4ELi4ELb0EEENS1_24CollectiveEpilogueBwdGQAISA_fSD_Li256ELb1ELb0EEENS1_25SingleTileBwdLPTSchedulerILb1ELi128ELb0EEEEEEEEEvNT_6ParamsE$_ZN4cute8gmem_ptrIPfECI1NS_12iter_adaptorIS1_S2_EEES1_) ;  /* 0xfffa4c1000007944 */ /* 0x002fea0003c3ffff */
[----:B-1----:R1:W5:Y:S01]  /*666b0*/  LDL.64 R2, [R1+0x1428] ;  /* 0x0014280001027983 */ /* 0x0023620000100a00 */
[----:B------:R-:W-:-:S03]  /*666c0*/  MOV R4, 0x666e0 ;  /* 0x000666e000047802 */ /* 0x000fc60000000f00 */
[----:B-1---5:R-:W-:Y:S05]  /*666d0*/  CALL.REL.NOINC `($_ZN7cutlass13device_kernelIN5flash19enable_sm80_to_sm89INS1_16FlashAttnBwdSm80INS1_25CollectiveMainloopBwdSm80ILi2ELi2EN4cute5tupleIJNS5_1CILi128EEES8_NS7_ILi64EEEEEENS_10bfloat16_tEfNS_4arch4Sm80ELb1ELb0ELb1ELb1ELb0ELb0ELb0ELb0ELi2ELi4ELi4ELi4ELb0EEENS1_24CollectiveEpilogueBwdGQAISA_fSD_Li256ELb1ELb0EEENS1_25SingleTileBwdLPTSchedulerILb1ELi128ELb0EEEEEEEEEvNT_6ParamsE$_ZN4cute3eso3ESOILb1ELb0EJNS_6LayoutINS_5tupleIJNS3_IJNS_1CILi1EEES5_EEENS4_ILi32EEEEEENS3_IJNS3_IJNS4_ILi0EEES9_EEENS4_ILi256EEEEEEEENS_10ViewEngineINS_8gmem_ptrIPfEEEEEEC2ERKSD_RKSI_) ;  /* 0xfffa2f7000007944 */ /* 0x022fea0003c3ffff */
[----:B-1----:R-:W2:Y:S04]  /*666e0*/  LDL.64 R2, [R1+0x1428] ;  /* 0x0014280001027983 */ /* 0x002ea80000100a00 */
[----:B------:R1:W5:Y:S01]  /*666f0*/  LD.E R5, [R6.64] ;  /* 0x0000000406057980 */ /* 0x000362000c101900 */
[----:B------:R-:W-:Y:S01]  /*66700*/  MOV R10, 0x66740 ;  /* 0x00066740000a7802 */ /* 0x000fe20000000f00 */
[----:B--2---:R-:W-:Y:S01]  /*66710*/  IMAD.MOV.U32 R14, RZ, RZ, R2 ;  /* 0x000000ffff0e7224 */ /* 0x004fe200078e0002 */
[----:B------:R-:W-:-:S02]  /*66720*/  MOV R15, R3 ;  /* 0x00000003000f7202 */ /* 0x000fc40000000f00 */
[----:B-1---5:R-:W-:Y:S05]  /*66730*/  CALL.REL.NOINC `($_ZN7cutlass13device_kernelIN5flash19enable_sm80_to_sm89INS1_16FlashAttnBwdSm80INS1_25CollectiveMainloopBwdSm80ILi2ELi2EN4cute5tupleIJNS5_1CILi128EEES8_NS7_ILi64EEEEEENS_10bfloat16_tEfNS_4arch4Sm80ELb1ELb0ELb1ELb1ELb0ELb0ELb0ELb0ELi2ELi4ELi4ELi4ELb0EEENS1_24CollectiveEpilogueBwdGQAISA_fSD_Li256ELb1ELb0EEENS1_25SingleTileBwdLPTSchedulerILb1ELi128ELb0EEEEEEEEEvNT_6ParamsE$_ZN73_INTERNAL_24fd9406_37_flash_bwd_hdim64_bf16_softcap_sm80_cu_8e232a79_33079atomicAddEPff) ;  /* 0xfffa4d4000007944 */ /* 0x022fea0003c3ffff */
[----:B------:R2:W5:Y:S01]  /*66740*/  LD.E R5, [R6.64+0x4] ;  /* 0x0000040406057980 */ /* 0x000562000c101900 */
[----:B-1----:R-:W-:-:S02]  /*66750*/  IADD3 R14, P0, R2, 0x400, RZ ;  /* 0x00000400020e7810 */ /* 0x002fc40007f1e0ff */
[----:B------:R-:W-:-:S03]  /*66760*/  MOV R10, 0x66790 ;  /* 0x00066790000a7802 */ /* 0x000fc60000000f00 */
[----:B------:R-:W-:-:S03]  /*66770*/  IMAD.X R15, RZ, RZ, R3, P0 ;  /* 0x000000ffff0f7224 */ /* 0x000fc600000e0603 */
[----:B--2--5:R-:W-:Y:S05]  /*66780*/  CALL.REL.NOINC `($_ZN7cutlass13device_kernelIN5flash19enable_sm80_to_sm89INS1_16FlashAttnBwdSm80INS1_25CollectiveMainloopBwdSm80ILi2ELi2EN4cute5tupleIJNS5_1CILi128EEES8_NS7_ILi64EEEEEENS_10bfloat16_tEfNS_4arch4Sm80ELb1ELb0ELb1ELb1ELb0ELb0ELb0ELb0ELi2ELi4ELi4ELi4ELb0EEENS1_24CollectiveEpilogueBwdGQAISA_fSD_Li256ELb1ELb0EEENS1_25SingleTileBwdLPTSchedulerILb1ELi128ELb0EEEEEEEEEvNT_6ParamsE$_ZN73_INTERNAL_24fd9406_37_flash_bwd_hdim64_bf16_softcap_sm80_cu_8e232a79_33079atomicAddEPff) ;  /* 0xfffa4cf000007944 */ /* 0x024fea0003c3ffff */
[----:B------:R2:W5:Y:S01]  /*66790*/  LD.E R5, [R6.64+0x8] ;  /* 0x0000080406057980 */ /* 0x000562000c101900 */
[----:B-1----:R-:W-:Y:S02]  /*667a0*/  IADD3 R14, P0, R2, 0x800, RZ ;  /* 0x00000800020e7810 */ /* 0x002fe40007f1e0ff */
        /* <DEDUP_REMOVED lines=148> */
[----:B------:R-:W-:-:S04]  /*670f0*/  MOV R65, 0x0 ;  /* 0x0000000000417802 */ /* 0x000fc80000000f00 */
[----:B------:R-:W-:Y:S05]  /*67100*/  RET.REL.NODEC R64 `(_ZN7cutlass13device_kernelIN5flash19enable_sm80_to_sm89INS1_16FlashAttnBwdSm80INS1_25CollectiveMainloopBwdSm80ILi2ELi2EN4cute5tupleIJNS5_1CILi128EEES8_NS7_ILi64EEEEEENS_10bfloat16_tEfNS_4arch4Sm80ELb1ELb0ELb1ELb1ELb0ELb0ELb0ELb0ELi2ELi4ELi4ELi4ELb0EEENS1_24CollectiveEpilogueBwdGQAISA_fSD_Li256ELb1ELb0EEENS1_25SingleTileBwdLPTSchedulerILb1ELi128ELb0EEEEEEEEEvNT_6ParamsE) ;  /* 0xfff98ef040007950 */ /* 0x000fea0003c3ffff */
        .type           $_ZN7cutlass13device_kernelIN5flash19enable_sm80_to_sm89INS1_16FlashAttnBwdSm80INS1_25CollectiveMainloopBwdSm80ILi2ELi2EN4cute5tupleIJNS5_1CILi128EEES8_NS7_ILi64EEEEEENS_10bfloat16_tEfNS_4arch4Sm80ELb1ELb0ELb1ELb1ELb0ELb0ELb0ELb0ELi2ELi4ELi4ELi4ELb0EEENS1_24CollectiveEpilogueBwdGQAISA_fSD_Li256ELb1ELb0EEENS1_25SingleTileBwdLPTSchedulerILb1ELi128ELb0EEEEEEEEEvNT_6ParamsE$_ZZZN5flash25CollectiveMainloopBwdSm80ILi2ELi2EN4cute5tupleIJNS1_1CILi128EEES4_NS3_ILi64EEEEEEN7cutlass10bfloat16_tEfNS7_4arch4Sm80ELb1ELb0ELb1ELb1ELb0ELb0ELb0ELb0ELi2ELi4ELi4ELi4ELb0EE3mmaINS_16FlashAttnBwdSm80ISB_NS_24CollectiveEpilogueBwdGQAIS6_fSA_Li256ELb1ELb0EEENS_25SingleTileBwdLPTSchedulerILb1ELi128ELb0EEEE13SharedStorageENS1_6TensorINS1_11ArrayEngineIfLm32EEENS1_6LayoutINS2_IJNS2_IJNS3_ILi2EEESO_EEESO_NS3_ILi4EEEEEENS2_IJNS2_IJNS3_ILi1EEESO_EEESQ_NS3_ILi8EEEEEEEEEEEEbRKNSB_6ParamsERT0_S12_iNS2_IJiiiEEERT_ENKUliT_E_clIZSC_ISJ_SX_EbS10_S12_S12_iS13_S15_EUlRS16_iE_EEDaiS16_ENKUlvE0_clEv,@function
        .size           $_ZN7cutlass13device_kernelIN5flash19enable_sm80_to_sm89INS1_16FlashAttnBwdSm80INS1_25CollectiveMainloopBwdSm80ILi2ELi2EN4cute5tupleIJNS5_1CILi128EEES8_NS7_ILi64EEEEEENS_10bfloat16_tEfNS_4arch4Sm80ELb1ELb0ELb1ELb1ELb0ELb0ELb0ELb0ELi2ELi4ELi4ELi4ELb0EEENS1_24CollectiveEpilogueBwdGQAISA_fSD_Li256ELb1ELb0EEENS1_25SingleTileBwdLPTSchedulerILb1ELi128ELb0EEEEEEEEEvNT_6ParamsE$_ZZZN5flash25CollectiveMainloopBwdSm80ILi2ELi2EN4cute5tupleIJNS1_1CILi128EEES4_NS3_ILi64EEEEEEN7cutlass10bfloat16_tEfNS7_4arch4Sm80ELb1ELb0ELb1ELb1ELb0ELb0ELb0ELb0ELi2ELi4ELi4ELi4ELb0EE3mmaINS_16FlashAttnBwdSm80ISB_NS_24CollectiveEpilogueBwdGQAIS6_fSA_Li256ELb1ELb0EEENS_25SingleTileBwdLPTSchedulerILb1ELi128ELb0EEEE13SharedStorageENS1_6TensorINS1_11ArrayEngineIfLm32EEENS1_6LayoutINS2_IJNS2_IJNS3_ILi2EEESO_EEESO_NS3_ILi4EEEEEENS2_IJNS2_IJNS3_ILi1EEESO_EEESQ_NS3_ILi8EEEEEEEEEEEEbRKNSB_6ParamsERT0_S12_iNS2_IJiiiEEERT_ENKUliT_E_clIZSC_ISJ_SX_EbS10_S12_S12_iS13_S15_EUlRS16_iE_EEDaiS16_ENKUlvE0_clEv,($_ZN7cutlass13device_kernelIN5flash19enable_sm80_to_sm89INS1_16FlashAttnBwdSm80INS1_25CollectiveMainloopBwdSm80ILi2ELi2EN4cute5tupleIJNS5_1CILi128EEES8_NS7_ILi64EEEEEENS_10bfloat16_tEfNS_4arch4Sm80ELb1ELb0ELb1ELb1ELb0ELb0ELb0ELb0ELi2ELi4ELi4ELi4ELb0EEENS1_24CollectiveEpilogueBwdGQAISA_fSD_Li256ELb1ELb0EEENS1_25SingleTileBwdLPTSchedulerILb1ELi128ELb0EEEEEEEEEvNT_6ParamsE$_ZZZN5flash25CollectiveMainloopBwdSm80ILi2ELi2EN4cute5tupleIJNS1_1CILi128EEES4_NS3_ILi64EEEEEEN7cutlass10bfloat16_tEfNS7_4arch4Sm80ELb1ELb0ELb1ELb1ELb0ELb0ELb0ELb0ELi2ELi4ELi4ELi4ELb0EE3mmaINS_16FlashAttnBwdSm80ISB_NS_24CollectiveEpilogueBwdGQAIS6_fSA_Li256ELb1ELb0EEENS_25SingleTileBwdLPTSchedulerILb1ELi128ELb0EEEE13SharedStorageENS1_6TensorINS1_11ArrayEngineIfLm32EEENS1_6LayoutINS2_IJNS2_IJNS3_ILi2EEESO_EEESO_NS3_ILi4EEEEEENS2_IJNS2_IJNS3_ILi1EEESO_EEESQ_NS3_ILi8EEEEEEEEEEEEbRKNSB_6ParamsERT0_S12_iNS2_IJiiiEEERT_ENKUliT_E_clIZSC_ISJ_SX_EbS10_S12_S12_iS13_S15_EUlRS16_iE_EEDaiS16_ENKUlvE1_clEv - $_ZN7cutlass13device_kernelIN5flash19enable_sm80_to_sm89INS1_16FlashAttnBwdSm80INS1_25CollectiveMainloopBwdSm80ILi2ELi2EN4cute5tupleIJNS5_1CILi128EEES8_NS7_ILi64EEEEEENS_10bfloat16_tEfNS_4arch4Sm80ELb1ELb0ELb1ELb1ELb0ELb0ELb0ELb0ELi2ELi4ELi4ELi4ELb0EEENS1_24CollectiveEpilogueBwdGQAISA_fSD_Li256ELb1ELb0EEENS1_25SingleTileBwdLPTSchedulerILb1ELi128ELb0EEEEEEEEEvNT_6ParamsE$_ZZZN5flash25CollectiveMainloopBwdSm80ILi2ELi2EN4cute5tupleIJNS1_1CILi128EEES4_NS3_ILi64EEEEEEN7cutlass10bfloat16_tEfNS7_4arch4Sm80ELb1ELb0ELb1ELb1ELb0ELb0ELb0ELb0ELi2ELi4ELi4ELi4ELb0EE3mmaINS_16FlashAttnBwdSm80ISB_NS_24CollectiveEpilogueBwdGQAIS6_fSA_Li256ELb1ELb0EEENS_25SingleTileBwdLPTSchedulerILb1ELi128ELb0EEEE13SharedStorageENS1_6TensorINS1_11ArrayEngineIfLm32EEENS1_6LayoutINS2_IJNS2_IJNS3_ILi2EEESO_EEESO_NS3_ILi4EEEEEENS2_IJNS2_IJNS3_ILi1EEESO_EEESQ_NS3_ILi8EEEEEEEEEEEEbRKNSB_6ParamsERT0_S12_iNS2_IJiiiEEERT_ENKUliT_E_clIZSC_ISJ_SX_EbS10_S12_S12_iS13_S15_EUlRS16_iE_EEDaiS16_ENKUlvE0_clEv)
$_ZN7cutlass13device_kernelIN5flash19enable_sm80_to_sm89INS1_16FlashAttnBwdSm80INS1_25CollectiveMainloopBwdSm80ILi2ELi2EN4cute5tupleIJNS5_1CILi128EEES8_NS7_ILi64EEEEEENS_10bfloat16_tEfNS_4arch4Sm80ELb1ELb0ELb1ELb1ELb0ELb0ELb0ELb0ELi2ELi4ELi4ELi4ELb0EEENS1_24CollectiveEpilogueBwdGQAISA_fSD_Li256ELb1ELb0EEENS1_25SingleTileBwdLPTSchedulerILb1ELi128ELb0EEEEEEEEEvNT_6ParamsE$_ZZZN5flash25CollectiveMainloopBwdSm80ILi2ELi2EN4cute5tupleIJNS1_1CILi128EEES4_NS3_ILi64EEEEEEN7cutlass10bfloat16_tEfNS7_4arch4Sm80ELb1ELb0ELb1ELb1ELb0ELb0ELb0ELb0ELi2ELi4ELi4ELi4ELb0EE3mmaINS_16FlashAttnBwdSm80ISB_NS_24CollectiveEpilogueBwdGQAIS6_fSA_Li256ELb1ELb0EEENS_25SingleTileBwdLPTSchedulerILb1ELi128ELb0EEEE13SharedStorageENS1_6TensorINS1_11ArrayEngineIfLm32EEENS1_6LayoutINS2_IJNS2_IJNS3_ILi2EEESO_EEESO_NS3_ILi4EEEEEENS2_IJNS2_IJNS3_ILi1EEESO_EEESQ_NS3_ILi8EEEEEEEEEEEEbRKNSB_6ParamsERT0_S12_iNS2_IJiiiEEERT_ENKUliT_E_clIZSC_ISJ_SX_EbS10_S12_S12_iS13_S15_EUlRS16_iE_EEDaiS16_ENKUlvE0_clEv:
[----:B------:R-:W-:-:S05]  /*67110*/  IADD3 R3, R16, -c[0x0][0x20], RZ ;  /* 0x8000080010037a10 */ /* 0x000fca0007ffe0ff */
[----:B------:R-:W-:-:S05]  /*67120*/  IMAD R3, R10, 0x4, R3 ;  /* 0x000000040a037824 */ /* 0x000fca00078e0203 */
[----:B------:R1:W5:Y:S02]  /*67130*/  LDL R4, [R3] ;  /* 0x0000000003047983 */ /* 0x0003640000100800 */
[----:B-1----:R-:W-:-:S04]  /*67140*/  MOV R3, 0x0 ;  /* 0x0000000000037802 */ /* 0x002fc80000000f00 */
[----:B------:R-:W-:Y:S05]  /*67150*/  RET.REL.NODEC R2 `(_ZN7cutlass13device_kernelIN5flash19enable_sm80_to_sm89INS1_16FlashAttnBwdSm80INS1_25CollectiveMainloopBwdSm80ILi2ELi2EN4cute5tupleIJNS5_1CILi128EEES8_NS7_ILi64EEEEEENS_10bfloat16_tEfNS_4arch4Sm80ELb1ELb0ELb1ELb1ELb0ELb0ELb0ELb0ELi2ELi4ELi4ELi4ELb0EEENS1_24CollectiveEpilogueBwdGQAISA_fSD_Li256ELb1ELb0EEENS1_25SingleTileBwdLPTSchedulerILb1ELi128ELb0EEEEEEEEEvNT_6ParamsE) ;  /* 0xfff98ea002007950 */ /* 0x000fea0003c3ffff */
        .type           $_ZN7cutlass13device_kernelIN5flash19enable_sm80_to_sm89INS1_16FlashAttnBwdSm80INS1_25CollectiveMainloopBwdSm80ILi2ELi2EN4cute5tupleIJNS5_1CILi128EEES8_NS7_ILi64EEEEEENS_10bfloat16_tEfNS_4arch4Sm80ELb1ELb0ELb1ELb1ELb0ELb0ELb0ELb0ELi2ELi4ELi4ELi4ELb0EEENS1_24CollectiveEpilogueBwdGQAISA_fSD_Li256ELb1ELb0EEENS1_25SingleTileBwdLPTSchedulerILb1ELi128ELb0EEEEEEEEEvNT_6ParamsE$_ZZZN5flash25CollectiveMainloopBwdSm80ILi2ELi2EN4cute5tupleIJNS1_1CILi128EEES4_NS3_ILi64EEEEEEN7cutlass10bfloat16_tEfNS7_4arch4Sm80ELb1ELb0ELb1ELb1ELb0ELb0ELb0ELb0ELi2ELi4ELi4ELi4ELb0EE3mmaINS_16FlashAttnBwdSm80ISB_NS_24CollectiveEpilogueBwdGQAIS6_fSA_Li256ELb1ELb0EEENS_25SingleTileBwdLPTSchedulerILb1ELi128ELb0EEEE13SharedStorageENS1_6TensorINS1_11ArrayEngineIfLm32EEENS1_6LayoutINS2_IJNS2_IJNS3_ILi2EEESO_EEESO_NS3_ILi4EEEEEENS2_IJNS2_IJNS3_ILi1EEESO_EEESQ_NS3_ILi8EEEEEEEEEEEEbRKNSB_6ParamsERT0_S12_iNS2_IJiiiEEERT_ENKUliT_E_clIZSC_ISJ_SX_EbS10_S12_S12_iS13_S15_EUlRS16_iE_EEDaiS16_ENKUlvE1_clEv,@function
        .size           $_ZN7cutlass13device_kernelIN5flash19enable_sm80_to_sm89INS1_16FlashAttnBwdSm80INS1_25CollectiveMainloopBwdSm80ILi2ELi2EN4cute5tupleIJNS5_1CILi128EEES8_NS7_ILi64EEEEEENS_10bfloat16_tEfNS_4arch4Sm80ELb1ELb0ELb1ELb1ELb0ELb0ELb0ELb0ELi2ELi4ELi4ELi4ELb0EEENS1_24CollectiveEpilogueBwdGQAISA_fSD_Li256ELb1ELb0EEENS1_25SingleTileBwdLPTSchedulerILb1ELi128ELb0EEEEEEEEEvNT_6ParamsE$_ZZZN5flash25CollectiveMainloopBwdSm80ILi2ELi2EN4cute5tupleIJNS1_1CILi128EEES4_NS3_ILi64EEEEEEN7cutlass10bfloat16_tEfNS7_4arch4Sm80ELb1ELb0ELb1ELb1ELb0ELb0ELb0ELb0ELi2ELi4ELi4ELi4ELb0EE3mmaINS_16FlashAttnBwdSm80ISB_NS_24CollectiveEpilogueBwdGQAIS6_fSA_Li256ELb1ELb0EEENS_25SingleTileBwdLPTSchedulerILb1ELi128ELb0EEEE13SharedStorageENS1_6TensorINS1_11ArrayEngineIfLm32EEENS1_6LayoutINS2_IJNS2_IJNS3_ILi2EEESO_EEESO_NS3_ILi4EEEEEENS2_IJNS2_IJNS3_ILi1EEESO_EEESQ_NS3_ILi8EEEEEEEEEEEEbRKNSB_6ParamsERT0_S12_iNS2_IJiiiEEERT_ENKUliT_E_clIZSC_ISJ_SX_EbS10_S12_S12_iS13_S15_EUlRS16_iE_EEDaiS16_ENKUlvE1_clEv,($_ZN7cutlass13device_kernelIN5flash19enable_sm80_to_sm89INS1_16FlashAttnBwdSm80INS1_25CollectiveMainloopBwdSm80ILi2ELi2EN4cute5tupleIJNS5_1CILi128EEES8_NS7_ILi64EEEEEENS_10bfloat16_tEfNS_4arch4Sm80ELb1ELb0ELb1ELb1ELb0ELb0ELb0ELb0ELi2ELi4ELi4ELi4ELb0EEENS1_24CollectiveEpilogueBwdGQAISA_fSD_Li256ELb1ELb0EEENS1_25SingleTileBwdLPTSchedulerILb1ELi128ELb0EEEEEEEEEvNT_6ParamsE$__fAtomicAdd - $_ZN7cutlass13device_kernelIN5flash19enable_sm80_to_sm89INS1_16FlashAttnBwdSm80INS1_25CollectiveMainloopBwdSm80ILi2ELi2EN4cute5tupleIJNS5_1CILi128EEES8_NS7_ILi64EEEEEENS_10bfloat16_tEfNS_4arch4Sm80ELb1ELb0ELb1ELb1ELb0ELb0ELb0ELb0ELi2ELi4ELi4ELi4ELb0EEENS1_24CollectiveEpilogueBwdGQAISA_fSD_Li256ELb1ELb0EEENS1_25SingleTileBwdLPTSchedulerILb1ELi128ELb0EEEEEEEEEvNT_6ParamsE$_ZZZN5flash25CollectiveMainloopBwdSm80ILi2ELi2EN4cute5tupleIJNS1_1CILi128EEES4_NS3_ILi64EEEEEEN7cutlass10bfloat16_tEfNS7_4arch4Sm80ELb1ELb0ELb1ELb1ELb0ELb0ELb0ELb0ELi2ELi4ELi4ELi4ELb0EE3mmaINS_16FlashAttnBwdSm80ISB_NS_24CollectiveEpilogueBwdGQAIS6_fSA_Li256ELb1ELb0EEENS_25SingleTileBwdLPTSchedulerILb1ELi128ELb0EEEE13SharedStorageENS1_6TensorINS1_11ArrayEngineIfLm32EEENS1_6LayoutINS2_IJNS2_IJNS3_ILi2EEESO_EEESO_NS3_ILi4EEEEEENS2_IJNS2_IJNS3_ILi1EEESO_EEESQ_NS3_ILi8EEEEEEEEEEEEbRKNSB_6ParamsERT0_S12_iNS2_IJiiiEEERT_ENKUliT_E_clIZSC_ISJ_SX_EbS10_S12_S12_iS13_S15_EUlRS16_iE_EEDaiS16_ENKUlvE1_clEv)
$_ZN7cutlass13device_kernelIN5flash19enable_sm80_to_sm89INS1_16FlashAttnBwdSm80INS1_25CollectiveMainloopBwdSm80ILi2ELi2EN4cute5tupleIJNS5_1CILi128EEES8_NS7_ILi64EEEEEENS_10bfloat16_tEfNS_4arch4Sm80ELb1ELb0ELb1ELb1ELb0ELb0ELb0ELb0ELi2ELi4ELi4ELi4ELb0EEENS1_24CollectiveEpilogueBwdGQAISA_fSD_Li256ELb1ELb0EEENS1_25SingleTileBwdLPTSchedulerILb1ELi128ELb0EEEEEEEEEvNT_6ParamsE$_ZZZN5flash25CollectiveMainloopBwdSm80ILi2ELi2EN4cute5tupleIJNS1_1CILi128EEES4_NS3_ILi64EEEEEEN7cutlass10bfloat16_tEfNS7_4arch4Sm80ELb1ELb0ELb1ELb1ELb0ELb0ELb0ELb0ELi2ELi4ELi4ELi4ELb0EE3mmaINS_16FlashAttnBwdSm80ISB_NS_24CollectiveEpilogueBwdGQAIS6_fSA_Li256ELb1ELb0EEENS_25SingleTileBwdLPTSchedulerILb1ELi128ELb0EEEE13SharedStorageENS1_6TensorINS1_11ArrayEngineIfLm32EEENS1_6LayoutINS2_IJNS2_IJNS3_ILi2EEESO_EEESO_NS3_ILi4EEEEEENS2_IJNS2_IJNS3_ILi1EEESO_EEESQ_NS3_ILi8EEEEEEEEEEEEbRKNSB_6ParamsERT0_S12_iNS2_IJiiiEEERT_ENKUliT_E_clIZSC_ISJ_SX_EbS10_S12_S12_iS13_S15_EUlRS16_iE_EEDaiS16_ENKUlvE1_clEv:
[----:B------:R-:W-:-:S05]  /*67160*/  IADD3 R3, R7, -c[0x0][0x20], RZ ;  /* 0x8000080007037a10 */ /* 0x000fca0007ffe0ff */
[----:B------:R-:W-:-:S05]  /*67170*/  IMAD R3, R10, 0x4, R3 ;  /* 0x000000040a037824 */ /* 0x000fca00078e0203 */
[----:B------:R1:W5:Y:S02]  /*67180*/  LDL R4, [R3] ;  /* 0x0000000003047983 */ /* 0x0003640000100800 */
[----:B-1----:R-:W-:-:S04]  /*67190*/  MOV R3, 0x0 ;  /* 0x0000000000037802 */ /* 0x002fc80000000f00 */
[----:B------:R-:W-:Y:S05]  /*671a0*/  RET.REL.NODEC R2 `(_ZN7cutlass13device_kernelIN5flash19enable_sm80_to_sm89INS1_16FlashAttnBwdSm80INS1_25CollectiveMainloopBwdSm80ILi2ELi2EN4cute5tupleIJNS5_1CILi128EEES8_NS7_ILi64EEEEEENS_10bfloat16_tEfNS_4arch4Sm80ELb1ELb0ELb1ELb1ELb0ELb0ELb0ELb0ELi2ELi4ELi4ELi4ELb0EEENS1_24CollectiveEpilogueBwdGQAISA_fSD_Li256ELb1ELb0EEENS1_25SingleTileBwdLPTSchedulerILb1ELi128ELb0EEEEEEEEEvNT_6ParamsE) ;  /* 0xfff98e5002007950 */ /* 0x000fea0003c3ffff */
        .type           $_ZN7cutlass13device_kernelIN5flash19enable_sm80_to_sm89INS1_16FlashAttnBwdSm80INS1_25CollectiveMainloopBwdSm80ILi2ELi2EN4cute5tupleIJNS5_1CILi128EEES8_NS7_ILi64EEEEEENS_10bfloat16_tEfNS_4arch4Sm80ELb1ELb0ELb1ELb1ELb0ELb0ELb0ELb0ELi2ELi4ELi4ELi4ELb0EEENS1_24CollectiveEpilogueBwdGQAISA_fSD_Li256ELb1ELb0EEENS1_25SingleTileBwdLPTSchedulerILb1ELi128ELb0EEEEEEEEEvNT_6ParamsE$__fAtomicAdd,@function
        .size           $_ZN7cutlass13device_kernelIN5flash19enable_sm80_to_sm89INS1_16FlashAttnBwdSm80INS1_25CollectiveMainloopBwdSm80ILi2ELi2EN4cute5tupleIJNS5_1CILi128EEES8_NS7_ILi64EEEEEENS_10bfloat16_tEfNS_4arch4Sm80ELb1ELb0ELb1ELb1ELb0ELb0ELb0ELb0ELi2ELi4ELi4ELi4ELb0EEENS1_24CollectiveEpilogueBwdGQAISA_fSD_Li256ELb1ELb0EEENS1_25SingleTileBwdLPTSchedulerILb1ELi128ELb0EEEEEEEEEvNT_6ParamsE$__fAtomicAdd,($_ZN7cutlass13device_kernelIN5flash19enable_sm80_to_sm89INS1_16FlashAttnBwdSm80INS1_25CollectiveMainloopBwdSm80ILi2ELi2EN4cute5tupleIJNS5_1CILi128EEES8_NS7_ILi64EEEEEENS_10bfloat16_tEfNS_4arch4Sm80ELb1ELb0ELb1ELb1ELb0ELb0ELb0ELb0ELi2ELi4ELi4ELi4ELb0EEENS1_24CollectiveEpilogueBwdGQAISA_fSD_Li256ELb1ELb0EEENS1_25SingleTileBwdLPTSchedulerILb1ELi128ELb0EEEEEEEEEvNT_6ParamsE$exp2f - $_ZN7cutlass13device_kernelIN5flash19enable_sm80_to_sm89INS1_16FlashAttnBwdSm80INS1_25CollectiveMainloopBwdSm80ILi2ELi2EN4cute5tupleIJNS5_1CILi128EEES8_NS7_ILi64EEEEEENS_10bfloat16_tEfNS_4arch4Sm80ELb1ELb0ELb1ELb1ELb0ELb0ELb0ELb0ELi2ELi4ELi4ELi4ELb0EEENS1_24CollectiveEpilogueBwdGQAISA_fSD_Li256ELb1ELb0EEENS1_25SingleTileBwdLPTSchedulerILb1ELi128ELb0EEEEEEEEEvNT_6ParamsE$__fAtomicAdd)
$_ZN7cutlass13device_kernelIN5flash19enable_sm80_to_sm89INS1_16FlashAttnBwdSm80INS1_25CollectiveMainloopBwdSm80ILi2ELi2EN4cute5tupleIJNS5_1CILi128EEES8_NS7_ILi64EEEEEENS_10bfloat16_tEfNS_4arch4Sm80ELb1ELb0ELb1ELb1ELb0ELb0ELb0ELb0ELi2ELi4ELi4ELi4ELb0EEENS1_24CollectiveEpilogueBwdGQAISA_fSD_Li256ELb1ELb0EEENS1_25SingleTileBwdLPTSchedulerILb1ELi128ELb0EEEEEEEEEvNT_6ParamsE$__fAtomicAdd:
[----:B------:R-:W-:Y:S02]  /*671b0*/  ULDC.64 UR8, c[0x0][0x118] ;  /* 0x0000460000087ab9 */ /* 0x000fe40000000a00 */
[----:B------:R-:W2:Y:S01]  /*671c0*/  ATOM.E.ADD.F32.FTZ.RN.STRONG.GPU P0, RZ, [R14.64], R5 ;  /* 0x000000050eff798a */ /* 0x000ea2000810e7c8 */
[----:B------:R-:W-:Y:S02]  /*671d0*/  MOV R13, 0x0 ;  /* 0x00000000000d7802 */ /* 0x000fe40000000f00 */
[----:B------:R-:W-:Y:S02]  /*671e0*/  MOV R9, R5 ;  /* 0x0000000500097202 */ /* 0x000fe40000000f00 */
[----:B--2---:R-:W-:Y:S05]  /*671f0*/  @P0 RET.REL.NODEC R12 `(_ZN7cutlass13device_kernelIN5flash19enable_sm80_to_sm89INS1_16FlashAttnBwdSm80INS1_25CollectiveMainloopBwdSm80ILi2ELi2EN4cute5tupleIJNS5_1CILi128EEES8_NS7_ILi64EEEEEENS_10bfloat16_tEfNS_4arch4Sm80ELb1ELb0ELb1ELb1ELb0ELb0ELb0ELb0ELi2ELi4ELi4ELi4ELb0EEENS1_24CollectiveEpilogueBwdGQAISA_fSD_Li256ELb1ELb0EEENS1_25SingleTileBwdLPTSchedulerILb1ELi128ELb0EEEEEEEEEvNT_6ParamsE) ;  /* 0xfff98e000c000950 */ /* 0x004fea0003c3ffff */
[----:B------:R-:W1:Y:S02]  /*67200*/  QSPC.E.S P0, RZ, [R14] ;  /* 0x000000000eff73aa */ /* 0x000e640000000500 */
[----:B-1----:R-:W-:Y:S05]  /*67210*/  @!P0 BRA `(.L_x_2987) ;  /* 0x0000008000008947 */ /* 0x002fea0003800000 */
[----:B------:R-:W-:-:S05]  /*67220*/  LOP3.LUT R8, R14, 0xffffff, RZ, 0xc0, !PT ;  /* 0x00ffffff0e087812 */ /* 0x000fca00078ec0ff */
.L_x_2988:
[----:B------:R-:W1:Y:S02]  /*67230*/  LDS R4, [R8] ;  /* 0x0000000008047984 */ /* 0x000e640000000800 */
[----:B-1----:R-:W-:-:S06]  /*67240*/  FADD R5, R9, R4 ;  /* 0x0000000409057221 */ /* 0x002fcc0000000000 */
[----:B------:R-:W1:Y:S02]  /*67250*/  ATOMS.CAST.SPIN R5, [R8], R4, R5 ;  /* 0x000000040805738d */ /* 0x000e640001800005 */
[----:B-1----:R-:W-:-:S13]  /*67260*/  ISETP.EQ.U32.AND P0, PT, R5, 0x1, PT ;  /* 0x000000010500780c */ /* 0x002fda0003f02070 */
[----:B------:R-:W-:Y:S05]  /*67270*/  @!P0 BRA `(.L_x_2988) ;  /* 0xffffffb000008947 */ /* 0x000fea000383ffff */
[----:B------:R-:W-:-:S04]  /*67280*/  MOV R13, 0x0 ;  /* 0x00000000000d7802 */ /* 0x000fc80000000f00 */
[----:B------:R-:W-:Y:S05]  /*67290*/  RET.REL.NODEC R12 `(_ZN7cutlass13device_kernelIN5flash19enable_sm80_to_sm89INS1_16FlashAttnBwdSm80INS1_25CollectiveMainloopBwdSm80ILi2ELi2EN4cute5tupleIJNS5_1CILi128EEES8_NS7_ILi64EEEEEENS_10bfloat16_tEfNS_4arch4Sm80ELb1ELb0ELb1ELb1ELb0ELb0ELb0ELb0ELi2ELi4ELi4ELi4ELb0EEENS1_24CollectiveEpilogueBwdGQAISA_fSD_Li256ELb1ELb0EEENS1_25SingleTileBwdLPTSchedulerILb1ELi128ELb0EEEEEEEEEvNT_6ParamsE) ;  /* 0xfff98d600c007950 */ /* 0x000fea0003c3ffff */
.L_x_2987:
[----:B------:R-:W2:Y:S01]  /*672a0*/  LD.E R4, [R14.64] ;  /* 0x000000080e047980 */ /* 0x000ea2000c101900 */
[----:B------:R-:W-:Y:S01]  /*672b0*/  MOV R13, 0x0 ;  /* 0x00000000000d7802 */ /* 0x000fe20000000f00 */
[----:B--2---:R-:W-:-:S05]  /*672c0*/  FADD R9, R9, R4 ;  /* 0x0000000409097221 */ /* 0x004fca0000000000 */
[----:B------:R1:W-:Y:S01]  /*672d0*/  ST.E [R14.64], R9 ;  /* 0x000000090e007985 */ /* 0x0003e2000c101908 */
[----:B------:R-:W-:Y:S05]  /*672e0*/  RET.REL.NODEC R12 `(_ZN7cutlass13device_kernelIN5flash19enable_sm80_to_sm89INS1_16FlashAttnBwdSm80INS1_25CollectiveMainloopBwdSm80ILi2ELi2EN4cute5tupleIJNS5_1CILi128EEES8_NS7_ILi64EEEEEENS_10bfloat16_tEfNS_4arch4Sm80ELb1ELb0ELb1ELb1ELb0ELb0ELb0ELb0ELi2ELi4ELi4ELi4ELb0EEENS1_24CollectiveEpilogueBwdGQAISA_fSD_Li256ELb1ELb0EEENS1_25SingleTileBwdLPTSchedulerILb1ELi128ELb0EEEEEEEEEvNT_6ParamsE) ;  /* 0xfff98d100c007950 */ /* 0x000fea0003c3ffff */
        .type           $_ZN7cutlass13device_kernelIN5flash19enable_sm80_to_sm89INS1_16FlashAttnBwdSm80INS1_25CollectiveMainloopBwdSm80ILi2ELi2EN4cute5tupleIJNS5_1CILi128EEES8_NS7_ILi64EEEEEENS_10bfloat16_tEfNS_4arch4Sm80ELb1ELb0ELb1ELb1ELb0ELb0ELb0ELb0ELi2ELi4ELi4ELi4ELb0EEENS1_24CollectiveEpilogueBwdGQAISA_fSD_Li256ELb1ELb0EEENS1_25SingleTileBwdLPTSchedulerILb1ELi128ELb0EEEEEEEEEvNT_6ParamsE$exp2f,@function
        .size           $_ZN7cutlass13device_kernelIN5flash19enable_sm80_to_sm89INS1_16FlashAttnBwdSm80INS1_25CollectiveMainloopBwdSm80ILi2ELi2EN4cute5tupleIJNS5_1CILi128EEES8_NS7_ILi64EEEEEENS_10bfloat16_tEfNS_4arch4Sm80ELb1ELb0ELb1ELb1ELb0ELb0ELb0ELb0ELi2ELi4ELi4ELi4ELb0EEENS1_24CollectiveEpilogueBwdGQAISA_fSD_Li256ELb1ELb0EEENS1_25SingleTileBwdLPTSchedulerILb1ELi128ELb0EEEEEEEEEvNT_6ParamsE$exp2f,($_ZN7cutlass13device_kernelIN5flash19enable_sm80_to_sm89INS1_16FlashAttnBwdSm80INS1_25CollectiveMainloopBwdSm80ILi2ELi2EN4cute5tupleIJNS5_1CILi128EEES8_NS7_ILi64EEEEEENS_10bfloat16_tEfNS_4arch4Sm80ELb1ELb0ELb1ELb1ELb0ELb0ELb0ELb0ELi2ELi4ELi4ELi4ELb0EEENS1_24CollectiveEpilogueBwdGQAISA_fSD_Li256ELb1ELb0EEENS1_25SingleTileBwdLPTSchedulerILb1ELi128ELb0EEEEEEEEEvNT_6ParamsE$min - $_ZN7cutlass13device_kernelIN5flash19enable_sm80_to_sm89INS1_16FlashAttnBwdSm80INS1_25CollectiveMainloopBwdSm80ILi2ELi2EN4cute5tupleIJNS5_1CILi128EEES8_NS7_ILi64EEEEEENS_10bfloat16_tEfNS_4arch4Sm80ELb1ELb0ELb1ELb1ELb0ELb0ELb0ELb0ELi2ELi4ELi4ELi4ELb0EEENS1_24CollectiveEpilogueBwdGQAISA_fSD_Li256ELb1ELb0EEENS1_25SingleTileBwdLPTSchedulerILb1ELi128ELb0EEEEEEEEEvNT_6ParamsE$exp2f)
$_ZN7cutlass13device_kernelIN5flash19enable_sm80_to_sm89INS1_16FlashAttnBwdSm80INS1_25CollectiveMainloopBwdSm80ILi2ELi2EN4cute5tupleIJNS5_1CILi128EEES8_NS7_ILi64EEEEEENS_10bfloat16_tEfNS_4arch4Sm80ELb1ELb0ELb1ELb1ELb0ELb0ELb0ELb0ELi2ELi4ELi4ELi4ELb0EEENS1_24CollectiveEpilogueBwdGQAISA_fSD_Li256ELb1ELb0EEENS1_25SingleTileBwdLPTSchedulerILb1ELi128ELb0EEEEEEEEEvNT_6ParamsE$exp2f:
[----:B------:R-:W1:Y:S01]  /*672f0*/  MUFU.EX2 R6, R6 ;  /* 0x0000000600067308 */ /* 0x000e620000000800 */
[----:B------:R-:W-:-:S04]  /*67300*/  MOV R3, 0x0 ;  /* 0x0000000000037802 */ /* 0x000fc80000000f00 */
[----:B------:R-:W-:Y:S05]  /*67310*/  RET.REL.NODEC R2 `(_ZN7cutlass13device_kernelIN5flash19enable_sm80_to_sm89INS1_16FlashAttnBwdSm80INS1_25CollectiveMainloopBwdSm80ILi2ELi2EN4cute5tupleIJNS5_1CILi128EEES8_NS7_ILi64EEEEEENS_10bfloat16_tEfNS_4arch4Sm80ELb1ELb0ELb1ELb1ELb0ELb0ELb0ELb0ELi2ELi4ELi4ELi4ELb0EEENS1_24CollectiveEpilogueBwdGQAISA_fSD_Li256ELb1ELb0EEENS1_25SingleTileBwdLPTSchedulerILb1ELi128ELb0EEEEEEEEEvNT_6ParamsE) ;  /* 0xfff98ce002007950 */ /* 0x000fea0003c3ffff */
        .type           $_ZN7cutlass13device_kernelIN5flash19enable_sm80_to_sm89INS1_16FlashAttnBwdSm80INS1_25CollectiveMainloopBwdSm80ILi2ELi2EN4cute5tupleIJNS5_1CILi128EEES8_NS7_ILi64EEEEEENS_10bfloat16_tEfNS_4arch4Sm80ELb1ELb0ELb1ELb1ELb0ELb0ELb0ELb0ELi2ELi4ELi4ELi4ELb0EEENS1_24CollectiveEpilogueBwdGQAISA_fSD_Li256ELb1ELb0EEENS1_25SingleTileBwdLPTSchedulerILb1ELi128ELb0EEEEEEEEEvNT_6ParamsE$min,@function
        .size           $_ZN7cutlass13device_kernelIN5flash19enable_sm80_to_sm89INS1_16FlashAttnBwdSm80INS1_25CollectiveMainloopBwdSm80ILi2ELi2EN4cute5tupleIJNS5_1CILi128EEES8_NS7_ILi64EEEEEENS_10bfloat16_tEfNS_4arch4Sm80ELb1ELb0ELb1ELb1ELb0ELb0ELb0ELb0ELi2ELi4ELi4ELi4ELb0EEENS1_24CollectiveEpilogueBwdGQAISA_fSD_Li256ELb1ELb0EEENS1_25SingleTileBwdLPTSchedulerILb1ELi128ELb0EEEEEEEEEvNT_6ParamsE$min,(.L_x_14035 - $_ZN7cutlass13device_kernelIN5flash19enable_sm80_to_sm89INS1_16FlashAttnBwdSm80INS1_25CollectiveMainloopBwdSm80ILi2ELi2EN4cute5tupleIJNS5_1CILi128EEES8_NS7_ILi64EEEEEENS_10bfloat16_tEfNS_4arch4Sm80ELb1ELb0ELb1ELb1ELb0ELb0ELb0ELb0ELi2ELi4ELi4ELi4ELb0EEENS1_24CollectiveEpilogueBwdGQAISA_fSD_Li256ELb1ELb0EEENS1_25SingleTileBwdLPTSchedulerILb1ELi128ELb0EEEEEEEEEvNT_6ParamsE$min)
$_ZN7cutlass13device_kernelIN5flash19enable_sm80_to_sm89INS1_16FlashAttnBwdSm80INS1_25CollectiveMainloopBwdSm80ILi2ELi2EN4cute5tupleIJNS5_1CILi128EEES8_NS7_ILi64EEEEEENS_10bfloat16_tEfNS_4arch4Sm80ELb1ELb0ELb1ELb1ELb0ELb0ELb0ELb0ELi2ELi4ELi4ELi4ELb0EEENS1_24CollectiveEpilogueBwdGQAISA_fSD_Li256ELb1ELb0EEENS1_25SingleTileBwdLPTSchedulerILb1ELi128ELb0EEEEEEEEEvNT_6ParamsE$min:
[----:B------:R-:W-:Y:S01]  /*67320*/  IMAD.MOV.U32 R8, RZ, RZ, R6 ;  /* 0x000000ffff087224 */ /* 0x000fe200078e0006 */
[----:B------:R-:W-:Y:S02]  /*67330*/  MOV R9, 0x0 ;  /* 0x0000000000097802 */ /* 0x000fe40000000f00 */
[----:B------:R-:W-:Y:S02]  /*67340*/  IMNMX R47, R3, R45, PT ;  /* 0x0000002d032f7217 */ /* 0x000fe40003800200 */
[----:B------:R-:W-:Y:S05]  /*67350*/  RET.REL.NODEC R8 `(_ZN7cutlass13device_kernelIN5flash19enable_sm80_to_sm89INS1_16FlashAttnBwdSm80INS1_25CollectiveMainloopBwdSm80ILi2ELi2EN4cute5tupleIJNS5_1CILi128EEES8_NS7_ILi64EEEEEENS_10bfloat16_tEfNS_4arch4Sm80ELb1ELb0ELb1ELb1ELb0ELb0ELb0ELb0ELi2ELi4ELi4ELi4ELb0EEENS1_24CollectiveEpilogueBwdGQAISA_fSD_Li256ELb1ELb0EEENS1_25SingleTileBwdLPTSchedulerILb1ELi128ELb0EEEEEEEEEvNT_6ParamsE) ;  /* 0xfff98ca008007950 */ /* 0x000fea0003c3ffff */
.L_x_2989:
        /* <DEDUP_REMOVED lines=10> */
.L_x_14035:


//--------------------- .text._ZN7cutlass13device_kernelIN5flash32FlashAttnBwdPostprocessConvertdQIN4cute5tupleIJNS3_1CILi128EEENS5_ILi64EEEEEENS_10bfloat16_tEfNS_4arch4Sm80ELi256ENS3_8TiledMMAINS3_8MMA_AtomIJNS3_30SM80_16x8x16_F32BF16BF16F32_TNEEEENS3_6LayoutINS4_IJNS5_ILi4EEENS5_ILi2EEENS5_ILi1EEEEEENS4_IJSJ_SH_NS5_ILi0EEEEEEEENS4_IJS7_NS5_ILi32EEENS5_ILi16EEEEEEEELb0EEEEEvNT_6ParamsE --------------------------
	.section	.text._ZN7cutlass13device_kernelIN5flash32FlashAttnBwdPostprocessConvertdQIN4cute5tupleIJNS3_1CILi128EEENS5_ILi64EEEEEENS_10bfloat16_tEfNS_4arch4Sm80ELi256ENS3_8TiledMMAINS3_8MMA_AtomIJNS3_30SM80_16x8x16_F32BF16BF16F32_TNEEEENS3_6LayoutINS4_IJNS5_ILi4EEENS5_ILi2EEENS5_ILi1EEEEEENS4_IJSJ_SH_NS5_ILi0EEEEEEEENS4_IJS7_NS5_ILi32EEENS5_ILi16EEEEEEEELb0EEEEEvNT_6ParamsE,"ax",@progbits
	.sectioninfo	@"SHI_REGISTERS=56"
	.align	128
.text._ZN7cutlass13device_kernelIN5flash32FlashAttnBwdPostprocessConvertdQIN4cute5tupleIJNS3_1CILi128EEENS5_ILi64EEEEEENS_10bfloat16_tEfNS_4arch4Sm80ELi256ENS3_8TiledMMAINS3_8MMA_AtomIJNS3_30SM80_16x8x16_F32BF16BF16F32_TNEEEENS3_6LayoutINS4_IJNS5_ILi4EEENS5_ILi2EEENS5_ILi1EEEEEENS4_IJSJ_SH_NS5_ILi0EEEEEEEENS4_IJS7_NS5_ILi32EEENS5_ILi16EEEEEEEELb0EEEEEvNT_6ParamsE:
        .type           _ZN7cutlass13device_kernelIN5flash32FlashAttnBwdPostprocessConvertdQIN4cute5tupleIJNS3_1CILi128EEENS5_ILi64EEEEEENS_10bfloat16_tEfNS_4arch4Sm80ELi256ENS3_8TiledMMAINS3_8MMA_AtomIJNS3_30SM80_16x8x16_F32BF16BF16F32_TNEEEENS3_6LayoutINS4_IJNS5_ILi4EEENS5_ILi2EEENS5_ILi1EEEEEENS4_IJSJ_SH_NS5_ILi0EEEEEEEENS4_IJS7_NS5_ILi32EEENS5_ILi16EEEEEEEELb0EEEEEvNT_6ParamsE,@function
        .size           _ZN7cutlass13device_kernelIN5flash32FlashAttnBwdPostprocessConvertdQIN4cute5tupleIJNS3_1CILi128EEENS5_ILi64EEEEEENS_10bfloat16_tEfNS_4arch4Sm80ELi256ENS3_8TiledMMAINS3_8MMA_AtomIJNS3_30SM80_16x8x16_F32BF16BF16F32_TNEEEENS3_6LayoutINS4_IJNS5_ILi4EEENS5_ILi2EEENS5_ILi1EEEEEENS4_IJSJ_SH_NS5_ILi0EEEEEEEENS4_IJS7_NS5_ILi32EEENS5_ILi16EEEEEEEELb0EEEEEvNT_6ParamsE,(.L_x_14434 - _ZN7cutlass13device_kernelIN5flash32FlashAttnBwdPostprocessConvertdQIN4cute5tupleIJNS3_1CILi128EEENS5_ILi64EEEEEENS_10bfloat16_tEfNS_4arch4Sm80ELi256ENS3_8TiledMMAINS3_8MMA_AtomIJNS3_30SM80_16x8x16_F32BF16BF16F32_TNEEEENS3_6LayoutINS4_IJNS5_ILi4EEENS5_ILi2EEENS5_ILi1EEEEEENS4_IJSJ_SH_NS5_ILi0EEEEEEEENS4_IJS7_NS5_ILi32EEENS5_ILi16EEEEEEEELb0EEEEEvNT_6ParamsE)
        .other          _ZN7cutlass13device_kernelIN5flash32FlashAttnBwdPostprocessConvertdQIN4cute5tupleIJNS3_1CILi128EEENS5_ILi64EEEEEENS_10bfloat16_tEfNS_4arch4Sm80ELi256ENS3_8TiledMMAINS3_8MMA_AtomIJNS3_30SM80_16x8x16_F32BF16BF16F32_TNEEEENS3_6LayoutINS4_IJNS5_ILi4EEENS5_ILi2EEENS5_ILi1EEEEEENS4_IJSJ_SH_NS5_ILi0EEEEEEEENS4_IJS7_NS5_ILi32EEENS5_ILi16EEEEEEEELb0EEEEEvNT_6ParamsE,@"STO_CUDA_ENTRY STV_DEFAULT"
_ZN7cutlass13device_kernelIN5flash32FlashAttnBwdPostprocessConvertdQIN4cute5tupleIJNS3_1CILi128EEENS5_ILi64EEEEEENS_10bfloat16_tEfNS_4arch4Sm80ELi256ENS3_8TiledMMAINS3_8MMA_AtomIJNS3_30SM80_16x8x16_F32BF16BF16F32_TNEEEENS3_6LayoutINS4_IJNS5_ILi4EEENS5_ILi2EEENS5_ILi1EEEEEENS4_IJSJ_SH_NS5_ILi0EEEEEEEENS4_IJS7_NS5_ILi32EEENS5_ILi16EEEEEEEELb0EEEEEvNT_6ParamsE:
        /* <DEDUP_REMOVED lines=21> */
.L_x_2990:
[----:B0-----:R-:W-:Y:S01]  /*0150*/  ISETP.NE.AND.EX P0, PT, RZ, c[0x0][0x1c4], PT, P2 ;  /* 0x00007100ff007a0c */ /* 0x001fe20003f05320 */
[----:B-----5:R-:W-:Y:S01]  /*0160*/  @P1 IMAD R2, R11, 0x80, R38 ;  /* 0x000000800b021824 */ /* 0x020fe200078e0226 */
[----:B------:R-:W-:-:S13]  /*0170*/  ISETP.LE.AND P2, PT, R43, R40, PT ;  /* 0x000000282b00720c */ /* 0x000fda0003f43270 */
[----:B------:R-:W-:Y:S05]  /*0180*/  @P0 EXIT P2 ;  /* 0x000000000000094d */ /* 0x000fea0001000000 */
[----:B------:R-:W0:Y:S01]  /*0190*/  S2R R41, SR_TID.X ;  /* 0x0000000000297919 */ /* 0x000e220000002100 */
[----:B------:R-:W-:Y:S01]  /*01a0*/  @P1 SHF.R.S32.HI R5, RZ, 0x1f, R2 ;  /* 0x0000001fff051819 */ /* 0x000fe20000011402 */
[----:B------:R-:W-:Y:S01]  /*01b0*/  IMAD.SHL.U32 R9, R3, 0x2000, RZ ;  /* 0x0000200003097824 */ /* 0x000fe200078e00ff */
[----:B------:R-:W-:Y:S01]  /*01c0*/  SEL R36, R11, RZ, !P0 ;  /* 0x000000ff0b247207 */ /* 0x000fe20004000000 */
[----:B------:R-:W1:Y:S01]  /*01d0*/  S2R R0, SR_CTAID.Y ;  /* 0x0000000000007919 */ /* 0x000e620000002600 */
[----:B------:R-:W-:-:S05]  /*01e0*/  @P1 LEA.HI R5, R5, R2, RZ, 0x7 ;  /* 0x0000000205051211 */ /* 0x000fca00078f38ff */
[----:B------:R-:W-:-:S05]  /*01f0*/  @P1 IMAD.SHL.U32 R5, R5, 0x40, RZ ;  /* 0x0000004005051824 */ /* 0x000fca00078e00ff */
[----:B------:R-:W-:Y:S02]  /*0200*/  @P1 LOP3.LUT R7, R5, 0xffffe000, RZ, 0xc0, !PT ;  /* 0xffffe00005071812 */ /* 0x000fe400078ec0ff */
[----:B------:R-:W-:Y:S02]  /*0210*/  CS2R R4, SRZ ;  /* 0x0000000000047805 */ /* 0x000fe4000001ff00 */
[----:B------:R-:W-:Y:S02]  /*0220*/  @P1 MOV R4, R7 ;  /* 0x0000000700041202 */ /* 0x000fe40000000f00 */
[----:B------:R-:W-:Y:S02]  /*0230*/  @P1 SHF.R.S32.HI R5, RZ, 0x1f, R7 ;  /* 0x0000001fff051819 */ /* 0x000fe40000011407 */
[----:B------:R-:W-:Y:S01]  /*0240*/  SHF.R.S32.HI R7, RZ, 0x1f, R9 ;  /* 0x0000001fff077819 */ /* 0x000fe20000011409 */
[----:B0-----:R-:W-:Y:S01]  /*0250*/  IMAD.SHL.U32 R2, R41, 0x4, RZ ;  /* 0x0000000429027824 */ /* 0x001fe200078e00ff */
[----:B-1----:R-:W-:-:S04]  /*0260*/  SHF.R.S32.HI R37, RZ, 0x1f, R0 ;  /* 0x0000001fff257819 */ /* 0x002fc80000011400 */
[----:B------:R-:W-:Y:S02]  /*0270*/  IADD3 R4, P2, P3, R4, R2, R9 ;  /* 0x0000000204047210 */ /* 0x000fe40007b5e009 */
[----:B------:R-:W-:Y:S01]  /*0280*/  SHF.R.S32.HI R6, RZ, 0x1f, R2 ;  /* 0x0000001fff067819 */ /* 0x000fe20000011402 */
[----:B------:R-:W-:Y:S01]  /*0290*/  IMAD R9, R37, c[0x0][0x178], RZ ;  /* 0x00005e0025097a24 */ /* 0x000fe200078e02ff */
[----:B------:R-:W-:Y:S02]  /*02a0*/  SHF.R.S32.HI R2, RZ, 0x1f, R11 ;  /* 0x0000001fff027819 */ /* 0x000fe4000001140b */
[----:B------:R-:W-:Y:S01]  /*02b0*/  IADD3.X R5, R5, R6, R7, P2, P3 ;  /* 0x0000000605057210 */ /* 0x000fe200017e6407 */
[----:B------:R-:W-:Y:S01]  /*02c0*/  IMAD R9, R0, c[0x0][0x17c], R9 ;  /* 0x00005f0000097a24 */ /* 0x000fe200078e0209 */
[----:B------:R-:W-:-:S03]  /*02d0*/  SEL R2, R2, RZ, !P0 ;  /* 0x000000ff02027207 */ /* 0x000fc60004000000 */
[----:B------:R-:W-:-:S04]  /*02e0*/  IMAD.WIDE.U32 R4, R0, c[0x0][0x178], R4 ;  /* 0x00005e0000047a25 */ /* 0x000fc800078e0004 */
[----:B------:R-:W-:Y:S02]  /*02f0*/  IMAD R7, R2, c[0x0][0x180], RZ ;  /* 0x0000600002077a24 */ /* 0x000fe400078e02ff */
[----:B------:R-:W-:Y:S02]  /*0300*/  IMAD.IADD R5, R5, 0x1, R9 ;  /* 0x0000000105057824 */ /* 0x000fe400078e0209 */
[C---:B------:R-:W-:Y:S02]  /*0310*/  IMAD R7, R36.reuse, c[0x0][0x184], R7 ;  /* 0x0000610024077a24 */ /* 0x040fe400078e0207 */
[----:B------:R-:W-:-:S04]  /*0320*/  IMAD.WIDE.U32 R4, R36, c[0x0][0x180], R4 ;  /* 0x0000600024047a25 */ /* 0x000fc800078e0004 */
[----:B------:R-:W-:Y:S01]  /*0330*/  IMAD.IADD R5, R5, 0x1, R7 ;  /* 0x0000000105057824 */ /* 0x000fe200078e0207 */
[----:B------:R-:W-:-:S04]  /*0340*/  LEA R48, P0, R4, c[0x0][0x160], 0x2 ;  /* 0x0000580004307a11 */ /* 0x000fc800078010ff */
[----:B------:R-:W-:-:S05]  /*0350*/  LEA.HI.X R49, R4, c[0x0][0x164], R5, 0x2, P0 ;  /* 0x0000590004317a11 */ /* 0x000fca00000f1405 */
[----:B------:R0:W2:Y:S04]  /*0360*/  LDG.E.128 R4, [R48.64] ;  /* 0x0000000430047981 */ /* 0x0000a8000c1e1d00 */
[----:B------:R0:W3:Y:S04]  /*0370*/  LDG.E.128 R8, [R48.64+0x1000] ;  /* 0x0010000430087981 */ /* 0x0000e8000c1e1d00 */
[----:B------:R0:W4:Y:S04]  /*0380*/  LDG.E.128 R12, [R48.64+0x2000] ;  /* 0x00200004300c7981 */ /* 0x000128000c1e1d00 */
[----:B------:R0:W5:Y:S04]  /*0390*/  LDG.E.128 R16, [R48.64+0x3000] ;  /* 0x0030000430107981 */ /* 0x000168000c1e1d00 */
[----:B------:R0:W5:Y:S04]  /*03a0*/  LDG.E.128 R20, [R48.64+0x4000] ;  /* 0x0040000430147981 */ /* 0x000168000c1e1d00 */
[----:B------:R0:W5:Y:S04]  /*03b0*/  LDG.E.128 R24, [R48.64+0x5000] ;  /* 0x0050000430187981 */ /* 0x000168000c1e1d00 */
[----:B------:R0:W5:Y:S04]  /*03c0*/  LDG.E.128 R28, [R48.64+0x6000] ;  /* 0x00600004301c7981 */ /* 0x000168000c1e1d00 */
[----:B------:R0:W5:Y:S01]  /*03d0*/  LDG.E.128 R32, [R48.64+0x7000] ;  /* 0x0070000430207981 */ /* 0x000162000c1e1d00 */
[----:B------:R-:W-:Y:S01]  /*03e0*/  SHF.R.S32.HI R42, RZ, 0x1f, R41 ;  /* 0x0000001fff2a7819 */ /* 0x000fe20000011429 */
[----:B------:R-:W-:Y:S01]  /*03f0*/  IMAD R37, R37, c[0x0][0x1a8], RZ ;  /* 0x00006a0025257a24 */ /* 0x000fe200078e02ff */
[----:B------:R-:W-:Y:S01]  /*0400*/  IADD3 R40, -R40, R43, RZ ;  /* 0x0000002b28287210 */ /* 0x000fe20007ffe1ff */
[----:B------:R-:W-:Y:S01]  /*0410*/  BSSY B0, `(.L_x_2991) ;  /* 0x00000c2000007945 */ /* 0x000fe20003800000 */
[-C--:B------:R-:W-:Y:S01]  /*0420*/  LEA.HI R44, R42, R41.reuse, RZ, 0x5 ;  /* 0x000000292a2c7211 */ /* 0x080fe200078f28ff */
[----:B------:R-:W-:Y:S01]  /*0430*/  IMAD R37, R0, c[0x0][0x1ac], R37 ;  /* 0x00006b0000257a24 */ /* 0x000fe200078e0225 */
[----:B------:R-:W-:-:S02]  /*0440*/  LEA.HI R45, R42, R41, RZ, 0x3 ;  /* 0x000000292a2d7211 */ /* 0x000fc400078f18ff */
[--C-:B------:R-:W-:Y:S02]  /*0450*/  SHF.R.S32.HI R51, RZ, 0x1f, R44.reuse ;  /* 0x0000001fff337819 */ /* 0x100fe4000001142c */
[CC--:B------:R-:W-:Y:S02]  /*0460*/  LEA.HI R52, R42.reuse, R41.reuse, RZ, 0x2 ;  /* 0x000000292a347211 */ /* 0x0c0fe400078f10ff */
[----:B------:R-:W-:Y:S02]  /*0470*/  SHF.R.S32.HI R44, RZ, 0x5, R44 ;  /* 0x00000005ff2c7819 */ /* 0x000fe4000001142c */
[--C-:B------:R-:W-:Y:S02]  /*0480*/  SHF.R.S32.HI R39, RZ, 0x3, R45.reuse ;  /* 0x00000003ff277819 */ /* 0x100fe4000001142d */
[----:B------:R-:W-:Y:S02]  /*0490*/  SHF.R.S32.HI R50, RZ, 0x1f, R45 ;  /* 0x0000001fff327819 */ /* 0x000fe4000001142d */
[----:B------:R-:W-:-:S02]  /*04a0*/  LEA.HI R53, R42, R41, RZ, 0x6 ;  /* 0x000000292a357211 */ /* 0x000fc400078f30ff */
[--C-:B------:R-:W-:Y:S02]  /*04b0*/  SHF.R.S32.HI R46, RZ, 0x2, R52.reuse ;  /* 0x00000002ff2e7819 */ /* 0x100fe40000011434 */
[----:B------:R-:W-:Y:S01]  /*04c0*/  SHF.R.S32.HI R47, RZ, 0x1f, R52 ;  /* 0x0000001fff2f7819 */ /* 0x000fe20000011434 */
[----:B0-----:R-:W-:Y:S01]  /*04d0*/  IMAD.SHL.U32 R49, R53, 0x2, RZ ;  /* 0x0000000235317824 */ /* 0x001fe200078e00ff */
[----:B------:R-:W-:Y:S02]  /*04e0*/  LEA.HI R51, R51, R44, RZ, 0x2 ;  /* 0x0000002c33337211 */ /* 0x000fe400078f10ff */
[----:B------:R-:W-:Y:S02]  /*04f0*/  LEA.HI R50, R50, R39, RZ, 0x2 ;  /* 0x0000002732327211 */ /* 0x000fe400078f10ff */
[----:B------:R-:W-:Y:S02]  /*0500*/  LOP3.LUT R52, R52, 0x7ffffffc, RZ, 0xc0, !PT ;  /* 0x7ffffffc34347812 */ /* 0x000fe400078ec0ff */
[----:B------:R-:W-:-:S02]  /*0510*/  LEA.HI R48, R47, R46, RZ, 0x3 ;  /* 0x0000002e2f307211 */ /* 0x000fc400078f18ff */
[----:B------:R-:W-:Y:S01]  /*0520*/  LOP3.LUT R51, R51, 0xfffffc, RZ, 0xc0, !PT ;  /* 0x00fffffc33337812 */ /* 0x000fe200078ec0ff */
[----:B------:R-:W-:Y:S01]  /*0530*/  IMAD.IADD R47, R41, 0x1, -R52 ;  /* 0x00000001292f7824 */ /* 0x000fe200078e0a34 */
[----:B------:R-:W-:Y:S02]  /*0540*/  LOP3.LUT R50, R50, 0xffffffc, RZ, 0xc0, !PT ;  /* 0x0ffffffc32327812 */ /* 0x000fe400078ec0ff */
[----:B------:R-:W-:Y:S01]  /*0550*/  LOP3.LUT R53, R48, 0xfffffff8, RZ, 0xc0, !PT ;  /* 0xfffffff830357812 */ /* 0x000fe200078ec0ff */
[----:B------:R-:W-:Y:S01]  /*0560*/  IMAD.IADD R52, R44, 0x1, -R51 ;  /* 0x000000012c347824 */ /* 0x000fe200078e0a33 */
[----:B------:R-:W-:Y:S01]  /*0570*/  LOP3.LUT R49, R49, 0x7fffff80, RZ, 0xc0, !PT ;  /* 0x7fffff8031317812 */ /* 0x000fe200078ec0ff */
[----:B------:R-:W-:Y:S01]  /*0580*/  IMAD.IADD R50, R39, 0x1, -R50 ;  /* 0x0000000127327824 */ /* 0x000fe200078e0a32 */
[----:B------:R-:W-:Y:S01]  /*0590*/  LEA.HI R42, R42, R41, RZ, 0x7 ;  /* 0x000000292a2a7211 */ /* 0x000fe200078f38ff */
[----:B------:R-:W-:Y:S01]  /*05a0*/  IMAD.IADD R48, R46, 0x1, -R53 ;  /* 0x000000012e307824 */ /* 0x000fe200078e0a35 */
[----:B------:R-:W-:Y:S01]  /*05b0*/  LEA R46, R52, R47, 0x7 ;  /* 0x0000002f342e7211 */ /* 0x000fe200078e38ff */
[----:B------:R-:W-:Y:S01]  /*05c0*/  IMAD R47, R50, 0x10, R49 ;  /* 0x00000010322f7824 */ /* 0x000fe200078e0231 */
[----:B------:R-:W-:Y:S01]  /*05d0*/  LOP3.LUT R50, R45, 0xfffffff8, RZ, 0xc0, !PT ;  /* 0xfffffff82d327812 */ /* 0x000fe200078ec0ff */
[----:B------:R-:W-:Y:S01]  /*05e0*/  IMAD.SHL.U32 R44, R44, 0x40, RZ ;  /* 0x000000402c2c7824 */ /* 0x000fe200078e00ff */
[----:B------:R-:W-:-:S02]  /*05f0*/  SHF.R.U32.HI R42, RZ, 0x4, R42 ;  /* 0x00000004ff2a7819 */ /* 0x000fc4000001162a */
[----:B------:R-:W-:Y:S01]  /*0600*/  IMNMX R40, R40, 0x80, PT ;  /* 0x0000008028287817 */ /* 0x000fe20003800200 */
[----:B------:R-:W-:Y:S01]  /*0610*/  IMAD.IADD R50, R41, 0x1, -R50 ;  /* 0x0000000129327824 */ /* 0x000fe200078e0a32 */
[----:B--2---:R0:W-:Y:S04]  /*0620*/  STS.128 [R41.X16], R4 ;  /* 0x0000000429007388 */ /* 0x0041e8000000cc00 */
[----:B---3--:R1:W-:Y:S04]  /*0630*/  STS.128 [R41.X16+0x1000], R8 ;  /* 0x0010000829007388 */ /* 0x0083e8000000cc00 */
[----:B----4-:R-:W-:Y:S04]  /*0640*/  STS.128 [R41.X16+0x2000], R12 ;  /* 0x0020000c29007388 */ /* 0x010fe8000000cc00 */
[----:B-----5:R-:W-:Y:S04]  /*0650*/  STS.128 [R41.X16+0x3000], R16 ;  /* 0x0030001029007388 */ /* 0x020fe8000000cc00 */
[----:B------:R-:W-:Y:S01]  /*0660*/  STS.128 [R41.X16+0x4000], R20 ;  /* 0x0040001429007388 */ /* 0x000fe2000000cc00 */
[----:B0-----:R-:W-:Y:S01]  /*0670*/  SHF.R.S32.HI R5, RZ, 0x1f, R48 ;  /* 0x0000001fff057819 */ /* 0x001fe20000011430 */
[C---:B------:R-:W-:Y:S01]  /*0680*/  IMAD.SHL.U32 R4, R50.reuse, 0x8, RZ ;  /* 0x0000000832047824 */ /* 0x040fe200078e00ff */
[----:B------:R-:W-:Y:S01]  /*0690*/  LEA.HI R6, R50, R50, RZ, 0x1 ;  /* 0x0000003232067211 */ /* 0x000fe200078f08ff */
[----:B------:R-:W-:Y:S01]  /*06a0*/  STS.128 [R41.X16+0x5000], R24 ;  /* 0x0050001829007388 */ /* 0x000fe2000000cc00 */
[----:B------:R-:W-:-:S02]  /*06b0*/  LOP3.LUT R7, R44, 0x40, RZ, 0xc0, !PT ;  /* 0x000000402c077812 */ /* 0x000fc400078ec0ff */
[----:B------:R-:W-:Y:S01]  /*06c0*/  LEA.HI R5, R5, R48, RZ, 0x2 ;  /* 0x0000003005057211 */ /* 0x000fe200078f10ff */
[----:B------:R-:W-:Y:S01]  /*06d0*/  STS.128 [R41.X16+0x6000], R28 ;  /* 0x0060001c29007388 */ /* 0x000fe2000000cc00 */
[----:B-1----:R-:W-:Y:S01]  /*06e0*/  IMAD.SHL.U32 R8, R6, 0x400, RZ ;  /* 0x0000040006087824 */ /* 0x002fe200078e00ff */
[----:B------:R-:W-:Y:S02]  /*06f0*/  LOP3.LUT R6, R7, 0x8, R4, 0xf8, !PT ;  /* 0x0000000807067812 */ /* 0x000fe400078ef804 */
[----:B------:R-:W-:Y:S01]  /*0700*/  STS.128 [R41.X16+0x7000], R32 ;  /* 0x0070002029007388 */ /* 0x000fe2000000cc00 */
[----:B------:R-:W-:Y:S02]  /*0710*/  SHF.R.U32.HI R9, RZ, 0x3, R7 ;  /* 0x00000003ff097819 */ /* 0x000fe40000011607 */
[C---:B------:R-:W-:Y:S01]  /*0720*/  LOP3.LUT R7, R5.reuse, 0x7fffffc, RZ, 0xc0, !PT ;  /* 0x07fffffc05077812 */ /* 0x040fe200078ec0ff */
[----:B------:R-:W-:Y:S01]  /*0730*/  BAR.SYNC.DEFER_BLOCKING 0x0 ;  /* 0x0000000000007b1d */ /* 0x000fe20000010000 */
[----:B------:R-:W-:Y:S01]  /*0740*/  IMAD.SHL.U32 R5, R5, 0x10, RZ ;  /* 0x0000001005057824 */ /* 0x000fe200078e00ff */
[----:B------:R-:W-:-:S02]  /*0750*/  LOP3.LUT R8, R8, 0x7ffff800, RZ, 0xc0, !PT ;  /* 0x7ffff80008087812 */ /* 0x000fc400078ec0ff */
[----:B------:R-:W-:Y:S01]  /*0760*/  LOP3.LUT R6, R6, R9, RZ, 0x3c, !PT ;  /* 0x0000000906067212 */ /* 0x000fe200078e3cff */
[----:B------:R-:W-:Y:S01]  /*0770*/  IMAD.IADD R7, R48, 0x1, -R7 ;  /* 0x0000000130077824 */ /* 0x000fe200078e0a07 */
[----:B------:R-:W-:Y:S02]  /*0780*/  LOP3.LUT R5, R5, 0x40, RZ, 0xc0, !PT ;  /* 0x0000004005057812 */ /* 0x000fe400078ec0ff */
[----:B------:R-:W-:Y:S01]  /*0790*/  IADD3 R47, R6, R47, R8 ;  /* 0x0000002f062f7210 */ /* 0x000fe20007ffe008 */
[----:B------:R-:W-:Y:S01]  /*07a0*/  IMAD R46, R7, 0x8, R46 ;  /* 0x00000008072e7824 */ /* 0x000fe200078e022e */
[----:B------:R-:W-:Y:S02]  /*07b0*/  LOP3.LUT R42, R5, 0x8, R42, 0xf8, !PT ;  /* 0x00000008052a7812 */ /* 0x000fe400078ef82a */
[----:B------:R-:W-:Y:S02]  /*07c0*/  SHF.R.U32.HI R5, RZ, 0x3, R5 ;  /* 0x00000003ff057819 */ /* 0x000fe40000011605 */
[----:B------:R-:W-:-:S02]  /*07d0*/  ISETP.GE.AND P0, PT, R4, c[0x0][0x194], PT ;  /* 0x0000650004007a0c */ /* 0x000fc40003f06270 */
[----:B------:R-:W-:-:S05]  /*07e0*/  LOP3.LUT R5, R42, R5, RZ, 0x3c, !PT ;  /* 0x000000052a057212 */ /* 0x000fca00078e3cff */
[----:B------:R-:W-:Y:S01]  /*07f0*/  IMAD.U32 R7, R46, 0x2, R5 ;  /* 0x000000022e077824 */ /* 0x000fe200078e0005 */
[----:B------:R-:W0:Y:S04]  /*0800*/  LDS R33, [R41.X4+0x400] ;  /* 0x0004000029217984 */ /* 0x000e280000004800 */
[----:B------:R-:W1:Y:S04]  /*0810*/  LDS R32, [R41.X4+0x800] ;  /* 0x0008000029207984 */ /* 0x000e680000004800 */
[----:B------:R-:W2:Y:S04]  /*0820*/  LDS R31, [R41.X4+0xc00] ;  /* 0x000c0000291f7984 */ /* 0x000ea80000004800 */
[----:B------:R-:W3:Y:S04]  /*0830*/  LDS R34, [R41.X4] ;  /* 0x0000000029227984 */ /* 0x000ee80000004800 */
[----:B------:R-:W4:Y:S04]  /*0840*/  LDS R25, [R41.X4+0x1000] ;  /* 0x0010000029197984 */ /* 0x000f280000004800 */
[----:B------:R-:W5:Y:S04]  /*0850*/  LDS R30, [R41.X4+0x1400] ;  /* 0x00140000291e7984 */ /* 0x000f680000004800 */
        /* <DEDUP_REMOVED lines=10> */
[----:B------:R-:W2:Y:S01]  /*0900*/  LDS R19, [R41.X4+0x4400] ;  /* 0x0044000029137984 */ /* 0x000ea20000004800 */
[----:B---3--:R-:W-:-:S03]  /*0910*/  FMUL.FTZ R34, R34, c[0x0][0x1b8] ;  /* 0x00006e0022227a20 */ /* 0x008fc60000410000 */
[----:B------:R-:W3:Y:S01]  /*0920*/  LDS R11, [R41.X4+0x5000] ;  /* 0x00500000290b7984 */ /* 0x000ee20000004800 */
[----:B----4-:R-:W-:Y:S01]  /*0930*/  FMUL.FTZ R25, R25, c[0x0][0x1b8] ;  /* 0x00006e0019197a20 */ /* 0x010fe20000410000 */
[----:B------:R-:W-:Y:S02]  /*0940*/  F2FP.BF16.PACK_AB R34, R35, R34 ;  /* 0x000000222322723e */ /* 0x000fe400000010ff */
[----:B------:R-:W4:Y:S01]  /*0950*/  LDS R10, [R41.X4+0x5800] ;  /* 0x00580000290a7984 */ /* 0x000f220000004800 */
[----:B-----5:R-:W-:Y:S01]  /*0960*/  FMUL.FTZ R30, R30, c[0x0][0x1b8] ;  /* 0x00006e001e1e7a20 */ /* 0x020fe20000410000 */
[----:B------:R-:W-:Y:S02]  /*0970*/  F2FP.BF16.PACK_AB R35, R43, R42 ;  /* 0x0000002a2b23723e */ /* 0x000fe400000010ff */
[----:B------:R-:W5:Y:S01]  /*0980*/  LDS R16, [R41.X4+0x5c00] ;  /* 0x005c000029107984 */ /* 0x000f620000004800 */
[----:B------:R-:W-:-:S03]  /*0990*/  FMUL.FTZ R44, R27, c[0x0][0x1b8] ;  /* 0x00006e001b2c7a20 */ /* 0x000fc60000410000 */
[----:B------:R-:W5:Y:S01]  /*09a0*/  LDS R23, [R41.X4+0x1800] ;  /* 0x0018000029177984 */ /* 0x000f620000004800 */
[----:B------:R-:W-:-:S03]  /*09b0*/  FMUL.FTZ R27, R24, c[0x0][0x1b8] ;  /* 0x00006e00181b7a20 */ /* 0x000fc60000410000 */
[----:B------:R-:W5:Y:S01]  /*09c0*/  LDS R29, [R41.X4+0x1c00] ;  /* 0x001c0000291d7984 */ /* 0x000f620000004800 */
[----:B------:R-:W-:-:S03]  /*09d0*/  FMUL.FTZ R26, R26, c[0x0][0x1b8] ;  /* 0x00006e001a1a7a20 */ /* 0x000fc60000410000 */
[----:B------:R-:W5:Y:S01]  /*09e0*/  LDS R22, [R41.X4+0x2000] ;  /* 0x0020000029167984 */ /* 0x000f620000004800 */
[----:B------:R-:W-:Y:S01]  /*09f0*/  FMUL.FTZ R43, R21, c[0x0][0x1b8] ;  /* 0x00006e00152b7a20 */ /* 0x000fe20000410000 */
[----:B------:R-:W-:Y:S02]  /*0a00*/  F2FP.BF16.PACK_AB R21, R30, R25 ;  /* 0x000000191e15723e */ /* 0x000fe400000010ff */
[----:B------:R-:W5:Y:S01]  /*0a10*/  LDS R28, [R41.X4+0x2400] ;  /* 0x00240000291c7984 */ /* 0x000f620000004800 */
[----:B------:R-:W-:Y:S01]  /*0a20*/  F2FP.BF16.PACK_AB R25, R26, R27 ;  /* 0x0000001b1a19723e */ /* 0x000fe200000010ff */
[----:B------:R-:W-:Y:S01]  /*0a30*/  FMUL.FTZ R27, R18, c[0x0][0x1b8] ;  /* 0x00006e00121b7a20 */ /* 0x000fe20000410000 */
[----:B------:R-:W-:Y:S01]  /*0a40*/  F2FP.BF16.PACK_AB R24, R44, R43 ;  /* 0x0000002b2c18723e */ /* 0x000fe200000010ff */
[----:B------:R-:W5:Y:S01]  /*0a50*/  LDS R13, [R41.X4+0x3800] ;  /* 0x00380000290d7984 */ /* 0x000f620000004800 */
[----:B0-----:R-:W-:-:S03]  /*0a60*/  FMUL.FTZ R18, R17, c[0x0][0x1b8] ;  /* 0x00006e0011127a20 */ /* 0x001fc60000410000 */
[----:B------:R-:W0:Y:S01]  /*0a70*/  LDS R20, [R41.X4+0x3c00] ;  /* 0x003c000029147984 */ /* 0x000e220000004800 */
[----:B-1----:R-:W-:-:S03]  /*0a80*/  FMUL.FTZ R8, R8, c[0x0][0x1b8] ;  /* 0x00006e0008087a20 */ /* 0x002fc60000410000 */
[----:B------:R-:W1:Y:S01]  /*0a90*/  LDS R12, [R41.X4+0x4800] ;  /* 0x00480000290c7984 */ /* 0x000e620000004800 */
[----:B--2---:R-:W-:-:S03]  /*0aa0*/  FMUL.FTZ R19, R19, c[0x0][0x1b8] ;  /* 0x00006e0013137a20 */ /* 0x004fc60000410000 */
[----:B------:R-:W2:Y:S01]  /*0ab0*/  LDS R5, [R41.X4+0x6000] ;  /* 0x0060000029057984 */ /* 0x000ea20000004800 */
[----:B---3--:R-:W-:Y:S01]  /*0ac0*/  FMUL.FTZ R11, R11, c[0x0][0x1b8] ;  /* 0x00006e000b0b7a20 */ /* 0x008fe20000410000 */
[----:B------:R-:W-:Y:S02]  /*0ad0*/  F2FP.BF16.PACK_AB R19, R19, R8 ;  /* 0x000000081313723e */ /* 0x000fe400000010ff */
[----:B------:R-:W3:Y:S01]  /*0ae0*/  LDS R15, [R41.X4+0x6400] ;  /* 0x00640000290f7984 */ /* 0x000ee20000004800 */
[----:B----4-:R-:W-:Y:S01]  /*0af0*/  FMUL.FTZ R10, R10, c[0x0][0x1b8] ;  /* 0x00006e000a0a7a20 */ /* 0x010fe20000410000 */
[----:B------:R-:W-:Y:S02]  /*0b00*/  F2FP.BF16.PACK_AB R18, R18, R11 ;  /* 0x0000000b1212723e */ /* 0x000fe400000010ff */
[----:B------:R-:W4:Y:S01]  /*0b10*/  LDS R6, [R41.X4+0x6800] ;  /* 0x0068000029067984 */ /* 0x000f220000004800 */
[----:B-----5:R-:W-:-:S03]  /*0b20*/  FMUL.FTZ R17, R16, c[0x0][0x1b8] ;  /* 0x00006e0010117a20 */ /* 0x020fc60000410000 */
[----:B------:R-:W5:Y:S01]  /*0b30*/  LDS R14, [R41.X4+0x6c00] ;  /* 0x006c0000290e7984 */ /* 0x000f620000004800 */
[----:B------:R-:W-:Y:S01]  /*0b40*/  FMUL.FTZ R23, R23, c[0x0][0x1b8] ;  /* 0x00006e0017177a20 */ /* 0x000fe20000410000 */
[----:B------:R-:W-:Y:S02]  /*0b50*/  F2FP.BF16.PACK_AB R17, R17, R10 ;  /* 0x0000000a1111723e */ /* 0x000fe400000010ff */
[----:B------:R-:W5:Y:S01]  /*0b60*/  LDS R9, [R41.X4+0x7000] ;  /* 0x0070000029097984 */ /* 0x000f620000004800 */
[----:B------:R-:W-:-:S03]  /*0b70*/  FMUL.FTZ R42, R29, c[0x0][0x1b8] ;  /* 0x00006e001d2a7a20 */ /* 0x000fc60000410000 */
[----:B------:R-:W5:Y:S01]  /*0b80*/  LDS R32, [R41.X4+0x7400] ;  /* 0x0074000029207984 */ /* 0x000f620000004800 */
[----:B------:R-:W-:Y:S01]  /*0b90*/  FMUL.FTZ R29, R22, c[0x0][0x1b8] ;  /* 0x00006e00161d7a20 */ /* 0x000fe20000410000 */
[----:B------:R-:W-:Y:S02]  /*0ba0*/  F2FP.BF16.PACK_AB R22, R42, R23 ;  /* 0x000000172a16723e */ /* 0x000fe400000010ff */
[----:B------:R-:W5:Y:S01]  /*0bb0*/  LDS R31, [R41.X4+0x7800] ;  /* 0x00780000291f7984 */ /* 0x000f620000004800 */
[----:B------:R-:W-:-:S03]  /*0bc0*/  FMUL.FTZ R28, R28, c[0x0][0x1b8] ;  /* 0x00006e001c1c7a20 */ /* 0x000fc60000410000 */
[----:B------:R-:W5:Y:S01]  /*0bd0*/  LDS R33, [R41.X4+0x7c00] ;  /* 0x007c000029217984 */ /* 0x000f620000004800 */
[----:B------:R-:W-:Y:S01]  /*0be0*/  FMUL.FTZ R13, R13, c[0x0][0x1b8] ;  /* 0x00006e000d0d7a20 */ /* 0x000fe20000410000 */
[----:B------:R-:W-:Y:S01]  /*0bf0*/  F2FP.BF16.PACK_AB R23, R28, R29 ;  /* 0x0000001d1c17723e */ /* 0x000fe200000010ff */
[----:B0-----:R-:W-:Y:S02]  /*0c00*/  FMUL.FTZ R20, R20, c[0x0][0x1b8] ;  /* 0x00006e0014147a20 */ /* 0x001fe40000410000 */
[----:B-1----:R-:W-:-:S03]  /*0c10*/  FMUL.FTZ R12, R12, c[0x0][0x1b8] ;  /* 0x00006e000c0c7a20 */ /* 0x002fc60000410000 */
[----:B------:R-:W-:Y:S01]  /*0c20*/  F2FP.BF16.PACK_AB R13, R20, R13 ;  /* 0x0000000d140d723e */ /* 0x000fe200000010ff */
[----:B--2---:R-:W-:Y:S01]  /*0c30*/  FMUL.FTZ R5, R5, c[0x0][0x1b8] ;  /* 0x00006e0005057a20 */ /* 0x004fe20000410000 */
[----:B------:R-:W-:Y:S01]  /*0c40*/  F2FP.BF16.PACK_AB R12, R27, R12 ;  /* 0x0000000c1b0c723e */ /* 0x000fe200000010ff */
[----:B---3--:R-:W-:Y:S02]  /*0c50*/  FMUL.FTZ R8, R15, c[0x0][0x1b8] ;  /* 0x00006e000f087a20 */ /* 0x008fe40000410000 */
[----:B----4-:R-:W-:-:S03]  /*0c60*/  FMUL.FTZ R6, R6, c[0x0][0x1b8] ;  /* 0x00006e0006067a20 */ /* 0x010fc60000410000 */
[----:B------:R-:W-:Y:S01]  /*0c70*/  F2FP.BF16.PACK_AB R5, R8, R5 ;  /* 0x000000050805723e */ /* 0x000fe200000010ff */
[----:B-----5:R-:W-:Y:S02]  /*0c80*/  FMUL.FTZ R11, R14, c[0x0][0x1b8] ;  /* 0x00006e000e0b7a20 */ /* 0x020fe40000410000 */
[----:B------:R-:W-:Y:S02]  /*0c90*/  IMAD.SHL.U32 R14, R7, 0x2, RZ ;  /* 0x00000002070e7824 */ /* 0x000fe400078e00ff */
[----:B------:R-:W-:Y:S01]  /*0ca0*/  FMUL.FTZ R9, R9, c[0x0][0x1b8] ;  /* 0x00006e0009097a20 */ /* 0x000fe20000410000 */
[----:B------:R-:W-:Y:S01]  /*0cb0*/  F2FP.BF16.PACK_AB R7, R11, R6 ;  /* 0x000000060b07723e */ /* 0x000fe200000010ff */
[----:B------:R-:W-:Y:S01]  /*0cc0*/  IMAD.SHL.U32 R6, R47, 0x2, RZ ;  /* 0x000000022f067824 */ /* 0x000fe200078e00ff */
[----:B------:R-:W-:Y:S01]  /*0cd0*/  STS [R14+0x8000], R34 ;  /* 0x008000220e007388 */ /* 0x000fe20000000800 */
[----:B------:R-:W-:-:S03]  /*0ce0*/  FMUL.FTZ R32, R32, c[0x0][0x1b8] ;  /* 0x00006e0020207a20 */ /* 0x000fc60000410000 */
[----:B------:R-:W-:Y:S01]  /*0cf0*/  STS [R14+0x8100], R35 ;  /* 0x008100230e007388 */ /* 0x000fe20000000800 */
[----:B------:R-:W-:Y:S01]  /*0d00*/  FMUL.FTZ R31, R31, c[0x0][0x1b8] ;  /* 0x00006e001f1f7a20 */ /* 0x000fe20000410000 */
[----:B------:R-:W-:Y:S02]  /*0d10*/  F2FP.BF16.PACK_AB R32, R32, R9 ;  /* 0x000000092020723e */ /* 0x000fe400000010ff */
[----:B------:R-:W-:Y:S01]  /*0d20*/  STS [R14+0x9000], R23 ;  /* 0x009000170e007388 */ /* 0x000fe20000000800 */
[----:B------:R-:W-:-:S03]  /*0d30*/  FMUL.FTZ R10, R33, c[0x0][0x1b8] ;  /* 0x00006e00210a7a20 */ /* 0x000fc60000410000 */
[----:B------:R-:W-:Y:S02]  /*0d40*/  STS [R14+0x9100], R24 ;  /* 0x009100180e007388 */ /* 0x000fe40000000800 */
[----:B------:R-:W-:Y:S02]  /*0d50*/  F2FP.BF16.PACK_AB R31, R10, R31 ;  /* 0x0000001f0a1f723e */ /* 0x000fe400000010ff */
[----:B------:R-:W-:Y:S04]  /*0d60*/  STS [R14+0x8800], R21 ;  /* 0x008800150e007388 */ /* 0x000fe80000000800 */
[----:B------:R-:W-:Y:S04]  /*0d70*/  STS [R14+0x8900], R22 ;  /* 0x008900160e007388 */ /* 0x000fe80000000800 */
[----:B------:R-:W-:Y:S04]  /*0d80*/  STS [R14+0x9800], R25 ;  /* 0x009800190e007388 */ /* 0x000fe80000000800 */
[----:B------:R-:W-:Y:S04]  /*0d90*/  STS [R14+0x9900], R13 ;  /* 0x0099000d0e007388 */ /* 0x000fe80000000800 */
[----:B------:R-:W-:Y:S04]  /*0da0*/  STS [R14+0xa000], R19 ;  /* 0x00a000130e007388 */ /* 0x000fe80000000800 */
[----:B------:R0:W-:Y:S04]  /*0db0*/  STS [R14+0xa100], R12 ;  /* 0x00a1000c0e007388 */ /* 0x0001e80000000800 */
[----:B------:R1:W-:Y:S04]  /*0dc0*/  STS [R14+0xb000], R5 ;  /* 0x00b000050e007388 */ /* 0x0003e80000000800 */
[----:B------:R2:W-:Y:S01]  /*0dd0*/  STS [R14+0xb100], R7 ;  /* 0x00b100070e007388 */ /* 0x0005e20000000800 */
[----:B0-----:R-:W-:-:S03]  /*0de0*/  IADD3 R12, R39, 0x20, RZ ;  /* 0x00000020270c7810 */ /* 0x001fc60007ffe0ff */
[----:B------:R-:W-:Y:S01]  /*0df0*/  STS [R14+0xa800], R18 ;  /* 0x00a800120e007388 */ /* 0x000fe20000000800 */
[----:B-1----:R-:W-:-:S03]  /*0e00*/  SHF.R.S32.HI R5, RZ, 0x1f, R4 ;  /* 0x0000001fff057819 */ /* 0x002fc60000011404 */
[----:B------:R-:W-:Y:S01]  /*0e10*/  STS [R14+0xa900], R17 ;  /* 0x00a900110e007388 */ /* 0x000fe20000000800 */
[----:B------:R-:W-:Y:S02]  /*0e20*/  ISETP.GE.OR P2, PT, R12, R40, P0 ;  /* 0x000000280c00720c */ /* 0x000fe40000746670 */
[----:B--2---:R-:W-:Y:S01]  /*0e30*/  IADD3 R7, R39, 0x40, RZ ;  /* 0x0000004027077810 */ /* 0x004fe20007ffe0ff */
[----:B------:R-:W-:Y:S01]  /*0e40*/  STS [R14+0xb800], R32 ;  /* 0x00b800200e007388 */ /* 0x000fe20000000800 */
[----:B------:R-:W-:Y:S02]  /*0e50*/  CS2R R12, SRZ ;  /* 0x00000000000c7805 */ /* 0x000fe4000001ff00 */
[--C-:B------:R-:W-:Y:S01]  /*0e60*/  @P1 SHF.R.S32.HI R13, RZ, 0x1f, R38.reuse ;  /* 0x0000001fff0d1819 */ /* 0x100fe20000011426 */
[----:B------:R0:W-:Y:S01]  /*0e70*/  STS [R14+0xb900], R31 ;  /* 0x00b9001f0e007388 */ /* 0x0001e20000000800 */
[----:B------:R-:W-:-:S03]  /*0e80*/  @P1 IMAD.MOV.U32 R12, RZ, RZ, R38 ;  /* 0x000000ffff0c1224 */ /* 0x000fc600078e0026 */
[----:B------:R-:W-:Y:S01]  /*0e90*/  BAR.SYNC.DEFER_BLOCKING 0x0 ;  /* 0x0000000000007b1d */ /* 0x000fe20000010000 */
[----:B------:R-:W-:Y:S01]  /*0ea0*/  ISETP.GE.OR P3, PT, R7, R40, P0 ;  /* 0x000000280700720c */ /* 0x000fe20000766670 */
[----:B------:R-:W-:Y:S02]  /*0eb0*/  IMAD R7, R2, c[0x0][0x1b0], RZ ;  /* 0x00006c0002077a24 */ /* 0x000fe400078e02ff */
[----:B0-----:R-:W-:Y:S01]  /*0ec0*/  IMAD.WIDE.U32 R14, R0, c[0x0][0x1a8], R4 ;  /* 0x00006a00000e7a25 */ /* 0x001fe200078e0004 */
[C---:B------:R-:W-:Y:S02]  /*0ed0*/  IADD3 R0, R39.reuse, 0x60, RZ ;  /* 0x0000006027007810 */ /* 0x040fe40007ffe0ff */
[----:B------:R-:W-:Y:S01]  /*0ee0*/  IADD3 R4, P4, R39, R12, RZ ;  /* 0x0000000c27047210 */ /* 0x000fe20007f9e0ff */
[----:B------:R-:W-:Y:S01]  /*0ef0*/  IMAD.IADD R15, R15, 0x1, R37 ;  /* 0x000000010f0f7824 */ /* 0x000fe200078e0225 */
[-C--:B------:R-:W-:Y:S01]  /*0f00*/  ISETP.GE.OR P1, PT, R0, R40.reuse, P0 ;  /* 0x000000280000720c */ /* 0x080fe20000726670 */
[C---:B------:R-:W-:Y:S01]  /*0f10*/  IMAD R7, R36.reuse, c[0x0][0x1b4], R7 ;  /* 0x00006d0024077a24 */ /* 0x040fe200078e0207 */
[C---:B------:R-:W-:Y:S01]  /*0f20*/  ISETP.GE.OR P0, PT, R39.reuse, R40, P0 ;  /* 0x000000282700720c */ /* 0x040fe20000706670 */
[----:B------:R-:W-:Y:S01]  /*0f30*/  IMAD.WIDE.U32 R36, R36, c[0x0][0x1b0], R14 ;  /* 0x00006c0024247a25 */ /* 0x000fe200078e000e */
[----:B------:R-:W-:-:S02]  /*0f40*/  LEA.HI.X.SX32 R5, R39, R13, 0x1, P4 ;  /* 0x0000000d27057211 */ /* 0x000fc400020f0eff */
[----:B------:R-:W-:-:S03]  /*0f50*/  LEA R12, R47, 0x8000, 0x1 ;  /* 0x000080002f0c7811 */ /* 0x000fc600078e08ff */
[----:B------:R-:W-:Y:S01]  /*0f60*/  IMAD.WIDE R2, R3, 0x80, R4 ;  /* 0x0000008003027825 */ /* 0x000fe200078e0204 */
[----:B------:R0:W1:Y:S03]  /*0f70*/  LDS.128 R8, [R6+0x8c00] ;  /* 0x008c000006087984 */ /* 0x0000660000000c00 */
[----:B------:R-:W-:Y:S02]  /*0f80*/  IMAD.IADD R5, R37, 0x1, R7 ;  /* 0x0000000125057824 */ /* 0x000fe400078e0207 */
[----:B------:R-:W-:Y:S05]  /*0f90*/  @P0 BRA `(.L_x_2992) ;  /* 0x0000009000000947 */ /* 0x000fea0003800000 */
[----:B------:R-:W2:Y:S01]  /*0fa0*/  LDS.128 R12, [R12] ;  /* 0x000000000c0c7984 */ /* 0x000ea20000000c00 */
[----:B------:R-:W-:Y:S01]  /*0fb0*/  MOV R4, R36 ;  /* 0x0000002400047202 */ /* 0x000fe20000000f00 */
[----:B------:R-:W-:-:S04]  /*0fc0*/  IMAD R7, R3, c[0x0][0x1a0], RZ ;  /* 0x0000680003077a24 */ /* 0x000fc800078e02ff */
[----:B------:R-:W-:-:S04]  /*0fd0*/  IMAD.WIDE.U32 R16, R2, c[0x0][0x1a0], R4 ;  /* 0x0000680002107a25 */ /* 0x000fc800078e0004 */
[----:B------:R-:W-:Y:S01]  /*0fe0*/  IMAD R7, R2, c[0x0][0x1a4], R7 ;  /* 0x0000690002077a24 */ /* 0x000fe200078e0207 */
[----:B------:R-:W-:-:S03]  /*0ff0*/  LEA R18, P0, R16, c[0x0][0x188], 0x1 ;  /* 0x0000620010127a11 */ /* 0x000fc600078008ff */
[----:B------:R-:W-:-:S05]  /*1000*/  IMAD.IADD R7, R17, 0x1, R7 ;  /* 0x0000000111077824 */ /* 0x000fca00078e0207 */
[----:B------:R-:W-:-:S05]  /*1010*/  LEA.HI.X R19, R16, c[0x0][0x18c], R7, 0x1, P0 ;  /* 0x0000630010137a11 */ /* 0x000fca00000f0c07 */
[----:B--2---:R2:W-:Y:S02]  /*1020*/  STG.E.128 [R18.64], R12 ;  /* 0x0000000c12007986 */ /* 0x0045e4000c101d04 */
.L_x_2992:
[----:B------:R-:W-:Y:S05]  /*1030*/  BSYNC B0 ;  /* 0x0000000000007941 */ /* 0x000fea0003800000 */
.L_x_2991:
[----:B--2---:R2:W3:Y:S01]  /*1040*/  LDS.128 R12, [R6+0x8400] ;  /* 0x00840000060c7984 */ /* 0x0044e20000000c00 */
[----:B------:R-:W-:Y:S01]  /*1050*/  BSSY B0, `(.L_x_2993) ;  /* 0x000000d000007945 */ /* 0x000fe20003800000 */
[----:B------:R-:W-:Y:S05]  /*1060*/  @P2 BRA `(.L_x_2994) ;  /* 0x000000b000002947 */ /* 0x000fea0003800000 */
        /* <DEDUP_REMOVED lines=10> */
[----:B---3--:R3:W-:Y:S02]  /*1110*/  STG.E.128 [R18.64], R12 ;  /* 0x0000000c12007986 */ /* 0x0087e4000c101d04 */
.L_x_2994:
[----:B------:R-:W-:Y:S05]  /*1120*/  BSYNC B0 ;  /* 0x0000000000007941 */ /* 0x000fea0003800000 */
.L_x_2993:
[----:B---3--:R3:W4:Y:S01]  /*1130*/  LDS.128 R12, [R6+0x8800] ;  /* 0x00880000060c7984 */ /* 0x0087220000000c00 */
[----:B------:R-:W-:Y:S01]  /*1140*/  BSSY B0, `(.L_x_2995) ;  /* 0x000000d000007945 */ /* 0x000fe20003800000 */
[----:B------:R-:W-:Y:S05]  /*1150*/  @P3 BRA `(.L_x_2996) ;  /* 0x000000b000003947 */ /* 0x000fea0003800000 */
[----:B------:R-:W-:Y:S01]  /*1160*/  IADD3 R17, P0, R2, 0x40, RZ ;  /* 0x0000004002117810 */ /* 0x000fe20007f1e0ff */
[----:B0-23--:R-:W-:Y:S01]  /*1170*/  IMAD.MOV.U32 R6, RZ, RZ, R36 ;  /* 0x000000ffff067224 */ /* 0x00dfe200078e0024 */
[----:B------:R-:W-:-:S03]  /*1180*/  MOV R7, R5 ;  /* 0x0000000500077202 */ /* 0x000fc60000000f00 */
[----:B------:R-:W-:Y:S02]  /*1190*/  IMAD.X R0, RZ, RZ, R3, P0 ;  /* 0x000000ffff007224 */ /* 0x000fe400000e0603 */
[----:B------:R-:W-:-:S04]  /*11a0*/  IMAD.WIDE.U32 R6, R17, c[0x0][0x1a0], R6 ;  /* 0x0000680011067a25 */ /* 0x000fc800078e0006 */
[----:B------:R-:W-:Y:S01]  /*11b0*/  IMAD R0, R0, c[0x0][0x1a0], RZ ;  /* 0x0000680000007a24 */ /* 0x000fe200078e02ff */
[----:B------:R-:W-:-:S03]  /*11c0*/  LEA R16, P0, R6, c[0x0][0x188], 0x1 ;  /* 0x0000620006107a11 */ /* 0x000fc600078008ff */
[----:B------:R-:W-:-:S04]  /*11d0*/  IMAD R17, R17, c[0x0][0x1a4], R0 ;  /* 0x0000690011117a24 */ /* 0x000fc800078e0200 */
[----:B------:R-:W-:-:S05]  /*11e0*/  IMAD.IADD R7, R7, 0x1, R17 ;  /* 0x0000000107077824 */ /* 0x000fca00078e0211 */
[----:B------:R-:W-:-:S05]  /*11f0*/  LEA.HI.X R17, R6, c[0x0][0x18c], R7, 0x1, P0 ;  /* 0x0000630006117a11 */ /* 0x000fca00000f0c07 */
[----:B----4-:R0:W-:Y:S02]  /*1200*/  STG.E.128 [R16.64], R12 ;  /* 0x0000000c10007986 */ /* 0x0101e4000c101d04 */
.L_x_2996:
[----:B------:R-:W-:Y:S05]  /*1210*/  BSYNC B0 ;  /* 0x0000000000007941 */ /* 0x000fea0003800000 */
.L_x_2995:
[----:B------:R-:W-:Y:S05]  /*1220*/  @P1 EXIT ;  /* 0x000000000000194d */ /* 0x000fea0003800000 */
[----:B------:R-:W-:-:S05]  /*1230*/  IADD3 R7, P0, R2, 0x60, RZ ;  /* 0x0000006002077810 */ /* 0x000fca0007f1e0ff */
[----:B------:R-:W-:Y:S02]  /*1240*/  IMAD.X R2, RZ, RZ, R3, P0 ;  /* 0x000000ffff027224 */ /* 0x000fe400000e0603 */
[----:B------:R-:W-:Y:S02]  /*1250*/  IMAD.MOV.U32 R3, RZ, RZ, R5 ;  /* 0x000000ffff037224 */ /* 0x000fe400078e0005 */
[----:B------:R-:W-:Y:S02]  /*1260*/  IMAD R0, R2, c[0x0][0x1a0], RZ ;  /* 0x0000680002007a24 */ /* 0x000fe400078e02ff */
[----:B------:R-:W-:-:S04]  /*1270*/  IMAD.MOV.U32 R2, RZ, RZ, R36 ;  /* 0x000000ffff027224 */ /* 0x000fc800078e0024 */
[----:B------:R-:W-:-:S04]  /*1280*/  IMAD.WIDE.U32 R2, R7, c[0x0][0x1a0], R2 ;  /* 0x0000680007027a25 */ /* 0x000fc800078e0002 */
[----:B------:R-:W-:Y:S01]  /*1290*/  IMAD R7, R7, c[0x0][0x1a4], R0 ;  /* 0x0000690007077a24 */ /* 0x000fe200078e0200 */
[----:B------:R-:W-:-:S03]  /*12a0*/  LEA R4, P0, R2, c[0x0][0x188], 0x1 ;  /* 0x0000620002047a11 */ /* 0x000fc600078008ff */
[----:B------:R-:W-:-:S05]  /*12b0*/  IMAD.IADD R3, R3, 0x1, R7 ;  /* 0x0000000103037824 */ /* 0x000fca00078e0207 */
[----:B------:R-:W-:-:S05]  /*12c0*/  LEA.HI.X R5, R2, c[0x0][0x18c], R3, 0x1, P0 ;  /* 0x0000630002057a11 */ /* 0x000fca00000f0c03 */
[----:B-1----:R-:W-:Y:S01]  /*12d0*/  STG.E.128 [R4.64], R8 ;  /* 0x0000000804007986 */ /* 0x002fe2000c101d04 */
[----:B------:R-:W-:Y:S05]  /*12e0*/  EXIT ;  /* 0x000000000000794d */ /* 0x000fea0003800000 */
.L_x_2997:
        /* <DEDUP_REMOVED lines=9> */
.L_x_14434:


//--------------------- .text._ZN7cutlass13device_kernelIN5flash19enable_sm80_to_sm89INS1_16FlashAttnBwdSm80INS1_25CollectiveMainloopBwdSm80ILi2ELi2EN4cute5tupleIJNS5_1CILi128EEES8_NS7_ILi64EEEEEENS_10bfloat16_tEfNS_4arch4Sm80ELb1ELb0ELb1ELb1ELb1ELb0ELb0ELb0ELi2ELi4ELi4ELi4ELb0EEENS1_24CollectiveEpilogueBwdGQAISA_fSD_Li256ELb1ELb1EEENS1_25SingleTileBwdLPTSchedulerILb1ELi128ELb1EEEEEEEEEvNT_6ParamsE --------------------------
	.section	.text._ZN7cutlass13device_kernelIN5flash19enable_sm80_to_sm89INS1_16FlashAttnBwdSm80INS1_25CollectiveMainloopBwdSm80ILi2ELi2EN4cute5tupleIJNS5_1CILi128EEES8_NS7_ILi64EEEEEENS_10bfloat16_tEfNS_4arch4Sm80ELb1ELb0ELb1ELb1ELb1ELb0ELb0ELb0ELi2ELi4ELi4ELi4ELb0EEENS1_24CollectiveEpilogueBwdGQAISA_fSD_Li256ELb1ELb1EEENS1_25SingleTileBwdLPTSchedulerILb1ELi128ELb1EEEEEEEEEvNT_6ParamsE,"ax",@progbits
	.sectioninfo	@"SHI_REGISTERS=128"
	.align	128
.text._ZN7cutlass13device_kernelIN5flash19enable_sm80_to_sm89INS1_16FlashAttnBwdSm80INS1_25CollectiveMainloopBwdSm80ILi2ELi2EN4cute5tupleIJNS5_1CILi128EEES8_NS7_ILi64EEEEEENS_10bfloat16_tEfNS_4arch4Sm80ELb1ELb0ELb1ELb1ELb1ELb0ELb0ELb0ELi2ELi4ELi4ELi4ELb0EEENS1_24CollectiveEpilogueBwdGQAISA_fSD_Li256ELb1ELb1EEENS1_25SingleTileBwdLPTSchedulerILb1ELi128ELb1EEEEEEEEEvNT_6ParamsE:
        .type           _ZN7cutlass13device_kernelIN5flash19enable_sm80_to_sm89INS1_16FlashAttnBwdSm80INS1_25CollectiveMainloopBwdSm80ILi2ELi2EN4cute5tupleIJNS5_1CILi128EEES8_NS7_ILi64EEEEEENS_10bfloat16_tEfNS_4arch4Sm80ELb1ELb0ELb1ELb1ELb1ELb0ELb0ELb0ELi2ELi4ELi4ELi4ELb0EEENS1_24CollectiveEpilogueBwdGQAISA_fSD_Li256ELb1ELb1EEENS1_25SingleTileBwdLPTSchedulerILb1ELi128ELb1EEEEEEEEEvNT_6ParamsE,@function
        .size           _ZN7cutlass13device_kernelIN5flash19enable_sm80_to_sm89INS1_16FlashAttnBwdSm80INS1_25CollectiveMainloopBwdSm80ILi2ELi2EN4cute5tupleIJNS5_1CILi128EEES8_NS7_ILi64EEEEEENS_10bfloat16_tEfNS_4arch4Sm80ELb1ELb0ELb1ELb1ELb1ELb0ELb0ELb0ELi2ELi4ELi4ELi4ELb0EEENS1_24CollectiveEpilogueBwdGQAISA_fSD_Li256ELb1ELb1EEENS1_25SingleTileBwdLPTSchedulerILb1ELi128ELb1EEEEEEEEEvNT_6ParamsE,(.L_x_14435 - _ZN7cutlass13device_kernelIN5flash19enable_sm80_to_sm89INS1_16FlashAttnBwdSm80INS1_25CollectiveMainloopBwdSm80ILi2ELi2EN4cute5tupleIJNS5_1CILi128EEES8_NS7_ILi64EEEEEENS_10bfloat16_tEfNS_4arch4Sm80ELb1ELb0ELb1ELb1ELb1ELb0ELb0ELb0ELi2ELi4ELi4ELi4ELb0EEENS1_24CollectiveEpilogueBwdGQAISA_fSD_Li256ELb1ELb1EEENS1_25SingleTileBwdLPTSchedulerILb1ELi128ELb1EEEEEEEEEvNT_6ParamsE)
        .other          _ZN7cutlass13device_kernelIN5flash19enable_sm80_to_sm89INS1_16FlashAttnBwdSm80INS1_25CollectiveMainloopBwdSm80ILi2ELi2EN4cute5tupleIJNS5_1CILi128EEES8_NS7_ILi64EEEEEENS_10bfloat16_tEfNS_4arch4Sm80ELb1ELb0ELb1ELb1ELb1ELb0ELb0ELb0ELi2ELi4ELi4ELi4ELb0EEENS1_24CollectiveEpilogueBwdGQAISA_fSD_Li256ELb1ELb1EEENS1_25SingleTileBwdLPTSchedulerILb1ELi128ELb1EEEEEEEEEvNT_6ParamsE,@"STO_CUDA_ENTRY STV_DEFAULT"
_ZN7cutlass13device_kernelIN5flash19enable_sm80_to_sm89INS1_16FlashAttnBwdSm80INS1_25CollectiveMainloopBwdSm80ILi2ELi2EN4cute5tupleIJNS5_1CILi128EEES8_NS7_ILi64EEEEEENS_10bfloat16_tEfNS_4arch4Sm80ELb1ELb0ELb1ELb1ELb1ELb0ELb0ELb0ELi2ELi4ELi4ELi4ELb0EEENS1_24CollectiveEpilogueBwdGQAISA_fSD_Li256ELb1ELb1EEENS1_25SingleTileBwdLPTSchedulerILb1ELi128ELb1EEEEEEEEEvNT_6ParamsE:
        /* <DEDUP_REMOVED lines=27> */
.L_x_2999:
[----:B------:R-:W-:-:S04]  /*01b0*/  MOV R2, c[0x0][0x3b4] ;  /* 0x0000ed0000027a02 */ /* 0x000fc80000000f00 */
[----:B------:R-:W-:Y:S02]  /*01c0*/  ISETP.NE.AND P0, PT, R2, 0x1, PT ;  /* 0x000000010200780c */ /* 0x000fe40003f05270 */
[----:B------:R-:W-:-:S11]  /*01d0*/  MOV R2, R0 ;  /* 0x0000000000027202 */ /* 0x000fd60000000f00 */
[----:B------:R-:W-:-:S05]  /*01e0*/  @P0 IMAD.HI.U32 R3, R0, c[0x0][0x3b8], RZ ;  /* 0x0000ee0000030a27 */ /* 0x000fca00078e00ff */
[----:B------:R-:W-:-:S05]  /*01f0*/  @P0 SHF.R.U32.HI R2, RZ, c[0x0][0x3bc], R3 ;  /* 0x0000ef00ff020a19 */ /* 0x000fca0000011603 */
[----:B------:R-:W-:Y:S02]  /*0200*/  IMAD R5, R2, c[0x0][0x3b4], RZ ;  /* 0x0000ed0002057a24 */ /* 0x000fe400078e02ff */
.L_x_3000:
        /* <DEDUP_REMOVED lines=16> */
.L_x_3001:
        /* <DEDUP_REMOVED lines=9> */
.L_x_3003:
[----:B------:R-:W-:-:S04]  /*03a0*/  MOV R3, c[0x0][0x3dc] ;  /* 0x0000f70000037a02 */ /* 0x000fc80000000f00 */
.L_x_3002:
        /* <DEDUP_REMOVED lines=9> */
.L_x_2998:
        /* <DEDUP_REMOVED lines=16> */
.L_x_3005:
[----:B------:R-:W-:Y:S02]  /*0540*/  MOV R0, c[0x0][0x3b4] ;  /* 0x0000ed0000007a02 */ /* 0x000fe40000000f00 */
[----:B------:R-:W-:Y:S02]  /*0550*/  MOV R2, R3 ;  /* 0x0000000300027202 */ /* 0x000fe40000000f00 */
[----:B------:R-:W-:-:S13]  /*0560*/  ISETP.NE.AND P0, PT, R0, 0x1, PT ;  /* 0x000000010000780c */ /* 0x000fda0003f05270 */
[----:B------:R-:W-:-:S05]  /*0570*/  @P0 IMAD.HI.U32 R0, R3, c[0x0][0x3b8], RZ ;  /* 0x0000ee0003000a27 */ /* 0x000fca00078e00ff */
[----:B------:R-:W-:-:S05]  /*0580*/  @P0 SHF.R.U32.HI R2, RZ, c[0x0][0x3bc], R0 ;  /* 0x0000ef00ff020a19 */ /* 0x000fca0000011600 */
[----:B------:R-:W-:Y:S02]  /*0590*/  IMAD R4, R2, c[0x0][0x3b4], RZ ;  /* 0x0000ed0002047a24 */ /* 0x000fe400078e02ff */
.L_x_3006:
        /* <DEDUP_REMOVED lines=16> */
.L_x_3007:
        /* <DEDUP_REMOVED lines=9> */
.L_x_3009:
[----:B------:R-:W-:-:S04]  /*0730*/  MOV R3, c[0x0][0x3dc] ;  /* 0x0000f70000037a02 */ /* 0x000fc80000000f00 */
.L_x_3008:
        /* <DEDUP_REMOVED lines=8> */
.L_x_3004:
        /* <DEDUP_REMOVED lines=9> */
[----:B-1----:R-:W-:Y:S02]  /*0850*/  IMAD.MOV.U32 R5, RZ, RZ, RZ ;  /* 0x000000ffff057224 */ /* 0x002fe400078e00ff */
[----:B------:R-:W-:Y:S02]  /*0860*/  IMAD.MOV.U32 R33, RZ, RZ, RZ ;  /* 0x000000ffff217224 */ /* 0x000fe400078e00ff */
[----:B------:R-:W-:Y:S02]  /*0870*/  IMAD.WIDE R6, R37, R2, c[0x0][0x2d0] ;  /* 0x0000b40025067625 */ /* 0x000fe400078e0202 */
[----:B------:R-:W3:Y:S04]  /*0880*/  @P2 LDG.E R5, [R12.64] ;  /* 0x000000060c052981 */ /* 0x000ee8000c1e1900 */
[----:B------:R-:W4:Y:S01]  /*0890*/  @P0 LDG.E R33, [R6.64] ;  /* 0x0000000606210981 */ /* 0x000f22000c1e1900 */
[----:B------:R-:W-:Y:S01]  /*08a0*/  ISETP.NE.U32.AND P1, PT, RZ, c[0x0][0x2d8], PT ;  /* 0x0000b600ff007a0c */ /* 0x000fe20003f25070 */
[----:B------:R-:W-:-:S02]  /*08b0*/  IMAD.MOV.U32 R8, RZ, RZ, c[0x0][0x168] ;  /* 0x00005a00ff087624 */ /* 0x000fc400078e00ff */
        /* <DEDUP_REMOVED lines=19> */
[----:B------:R-:W-:-:S03]  /*09f0*/  MOV R9, c[0x0][0x198] ;  /* 0x0000660000097a02 */ /* 0x000fc60000000f00 */
[----:B------:R1:W5:Y:S02]  /*0a00*/  @P1 LDG.E R8, [R10.64] ;  /* 0x000000060a081981 */ /* 0x000364000c1e1900 */
[----:B-1----:R-:W-:Y:S01]  /*0a10*/  IMAD.MOV.U32 R11, RZ, RZ, c[0x0][0x168] ;  /* 0x00005a00ff0b7624 */ /* 0x002fe200078e00ff */
[----:B--2---:R-:W-:-:S04]  /*0a20*/  @P2 LEA R0, R37, R0, 0x7 ;  /* 0x0000000025002211 */ /* 0x004fc800078e38ff */
        /* <DEDUP_REMOVED lines=8> */
[----:B------:R-:W-:Y:S05]  /*0ab0*/  @!P2 BRA `(.L_x_3010) ;  /* 0x000000300000a947 */ /* 0x000fea0003800000 */
[----:B-----5:R-:W2:Y:S04]  /*0ac0*/  LDG.E R8, [R12.64] ;  /* 0x000000060c087981 */ /* 0x020ea8000c1e1900 */
[----:B------:R-:W2:Y:S02]  /*0ad0*/  LDG.E R3, [R12.64+0x4] ;  /* 0x000004060c037981 */ /* 0x000ea4000c1e1900 */
[----:B--2---:R-:W-:-:S05]  /*0ae0*/  IADD3 R8, -R8, R3, RZ ;  /* 0x0000000308087210 */ /* 0x004fca0007ffe1ff */
.L_x_3010:
[----:B-----5:R2:W-:Y:S01]  /*0af0*/  STL [R1+0x10], R8 ;  /* 0x0000100801007387 */ /* 0x0205e20000100800 */
[----:B------:R-:W-:-:S04]  /*0b00*/  ISETP.NE.U32.AND P1, PT, RZ, c[0x0][0x2e0], PT ;  /* 0x0000b800ff007a0c */ /* 0x000fc80003f25070 */
[----:B------:R-:W-:-:S13]  /*0b10*/  ISETP.NE.AND.EX P1, PT, RZ, c[0x0][0x2e4], PT, P1 ;  /* 0x0000b900ff007a0c */ /* 0x000fda0003f25310 */
[----:B------:R-:W-:Y:S05]  /*0b20*/  @!P1 BRA `(.L_x_3011) ;  /* 0x0000003000009947 */ /* 0x000fea0003800000 */
[----:B------:R-:W-:-:S05]  /*0b30*/  IMAD.WIDE R2, R37, R2, c[0x0][0x2e0] ;  /* 0x0000b80025027625 */ /* 0x000fca00078e0202 */
[----:B------:R3:W5:Y:S01]  /*0b40*/  LDG.E R9, [R2.64] ;  /* 0x0000000602097981 */ /* 0x000762000c1e1900 */
[----:B------:R-:W-:Y:S05]  /*0b50*/  BRA `(.L_x_3012) ;  /* 0x0000004000007947 */ /* 0x000fea0003800000 */
.L_x_3011:
[----:B------:R-:W-:Y:S05]  /*0b60*/  @!P0 BRA `(.L_x_3012) ;  /* 0x0000003000008947 */ /* 0x000fea0003800000 */
[----:B------:R-:W3:Y:S04]  /*0b70*/  LDG.E R9, [R6.64] ;  /* 0x0000000606097981 */ /* 0x000ee8000c1e1900 */
[----:B------:R-:W3:Y:S02]  /*0b80*/  LDG.E R2, [R6.64+0x4] ;  /* 0x0000040606027981 */ /* 0x000ee4000c1e1900 */
[----:B---3--:R-:W-:-:S04]  /*0b90*/  IADD3 R9, -R9, R2, RZ ;  /* 0x0000000209097210 */ /* 0x008fc80007ffe1ff */
.L_x_3012:
        /* <DEDUP_REMOVED lines=16> */
[----:B------:R-:W-:Y:S01]  /*0ca0*/  IADD3 R11, R11, 0x7f, RZ ;  /* 0x0000007f0b0b7810 */ /* 0x000fe20007ffe0ff */
[----:B------:R-:W-:Y:S01]  /*0cb0*/  IMAD.MOV.U32 R7, RZ, RZ, c[0x0][0x1f8] ;  /* 0x00007e00ff077624 */ /* 0x000fe200078e00ff */
[----:B------:R-:W-:Y:S01]  /*0cc0*/  SHF.R.S32.HI R17, RZ, 0x1f, R39 ;  /* 0x0000001fff117819 */ /* 0x000fe20000011427 */
[----:B------:R-:W-:Y:S01]  /*0cd0*/  IMAD.MOV.U32 R3, RZ, RZ, 0x1 ;  /* 0x00000001ff037424 */ /* 0x000fe200078e00ff */
[----:B------:R-:W-:Y:S01]  /*0ce0*/  IADD3 R4, R4, 0x7f, RZ ;  /* 0x0000007f04047810 */ /* 0x000fe20007ffe0ff */
[----:B------:R-:W-:Y:S01]  /*0cf0*/  IMAD.WIDE.U32 R54, R39, c[0x0][0x238], RZ ;  /* 0x00008e0027367a25 */ /* 0x000fe200078e00ff */
[----:B---3--:R-:W-:Y:S01]  /*0d00*/  SHF.R.S32.HI R2, RZ, 0x1f, R11 ;  /* 0x0000001fff027819 */ /* 0x008fe2000001140b */
[----:B------:R-:W-:Y:S01]  /*0d10*/  ULDC.64 UR10, c[0x0][0x178] ;  /* 0x00005e00000a7ab9 */ /* 0x000fe20000000a00 */
[----:B------:R-:W-:Y:S01]  /*0d20*/  SHF.R.S32.HI R45, RZ, 0x1f, R4 ;  /* 0x0000001fff2d7819 */ /* 0x000fe20000011404 */
[----:B------:R-:W-:Y:S01]  /*0d30*/  IMAD R6, R17, c[0x0][0x238], RZ ;  /* 0x00008e0011067a24 */ /* 0x000fe200078e02ff */
[----:B------:R-:W-:Y:S01]  /*0d40*/  IADD3 R7, R7, 0x7f, RZ ;  /* 0x0000007f07077810 */ /* 0x000fe20007ffe0ff */
[----:B------:R-:W-:Y:S01]  /*0d50*/  STL.U8 [R1+0x70], R3 ;  /* 0x0000700301007387 */ /* 0x000fe20000100000 */
[----:B------:R-:W-:Y:S01]  /*0d60*/  LEA.HI R45, R45, R4, RZ, 0x7 ;  /* 0x000000042d2d7211 */ /* 0x000fe200078f38ff */
[----:B------:R-:W-:Y:S01]  /*0d70*/  IMAD.MOV.U32 R4, RZ, RZ, c[0x0][0x228] ;  /* 0x00008a00ff047624 */ /* 0x000fe200078e00ff */
[----:B------:R-:W-:Y:S01]  /*0d80*/  SHF.R.S32.HI R13, RZ, 0x1f, R30 ;  /* 0x0000001fff0d7819 */ /* 0x000fe2000001141e */
[----:B------:R3:W-:Y:S01]  /*0d90*/  STL.U8 [R1+0x71], R3 ;  /* 0x0000710301007387 */ /* 0x0007e20000100000 */
[----:B------:R-:W-:Y:S01]  /*0da0*/  LEA.HI R2, R2, R11, RZ, 0x7 ;  /* 0x0000000b02027211 */ /* 0x000fe200078f38ff */
[----:B------:R-:W-:Y:S01]  /*0db0*/  IMAD.SHL.U32 R52, R30, 0x4, RZ ;  /* 0x000000041e347824 */ /* 0x000fe200078e00ff */
[----:B------:R-:W-:Y:S01]  /*0dc0*/  IADD3 R4, R4, 0x1fff, RZ ;  /* 0x00001fff04047810 */ /* 0x000fe20007ffe0ff */
[----:B------:R-:W-:Y:S01]  /*0dd0*/  IMAD R60, R17, c[0x0][0x270], RZ ;  /* 0x00009c00113c7a24 */ /* 0x000fe200078e02ff */
[----:B------:R-:W-:Y:S01]  /*0de0*/  SHF.R.S32.HI R46, RZ, 0x1f, R7 ;  /* 0x0000001fff2e7819 */ /* 0x000fe20000011407 */
[----:B------:R-:W-:Y:S01]  /*0df0*/  USHF.L.U32 UR5, UR10, 0x5, URZ ;  /* 0x000000050a057899 */ /* 0x000fe2000800063f */
[----:B------:R-:W-:Y:S01]  /*0e00*/  SHF.R.S32.HI R35, RZ, 0x1f, R4 ;  /* 0x0000001fff237819 */ /* 0x000fe20000011404 */
[----:B------:R-:W-:Y:S01]  /*0e10*/  IMAD R60, R39, c[0x0][0x274], R60 ;  /* 0x00009d00273c7a24 */ /* 0x000fe200078e023c */
[----:B------:R-:W-:Y:S01]  /*0e20*/  SHF.R.S32.HI R2, RZ, 0x7, R2 ;  /* 0x00000007ff027819 */ /* 0x000fe20000011402 */
[----:B------:R-:W-:Y:S01]  /*0e30*/  UMOV UR12, 0x5 ;  /* 0x00000005000c7882 */ /* 0x000fe20000000000 */
[----:B------:R-:W-:Y:S01]  /*0e40*/  LEA.HI R35, R35, R4, RZ, 0xd ;  /* 0x0000000423237211 */ /* 0x000fe200078f68ff */
[----:B------:R-:W-:Y:S01]  /*0e50*/  USHF.L.U64.HI UR4, UR10, UR12, UR11 ;  /* 0x0000000c0a047299 */ /* 0x000fe2000801020b */
[-C--:B------:R-:W-:Y:S01]  /*0e60*/  LEA.HI R4, R13, R30.reuse, RZ, 0x4 ;  /* 0x0000001e0d047211 */ /* 0x080fe200078f20ff */
[----:B------:R4:W-:Y:S01]  /*0e70*/  STL [R1+0x78], R2 ;  /* 0x0000780201007387 */ /* 0x0009e20000100800 */
[----:B------:R-:W-:Y:S01]  /*0e80*/  LEA.HI R46, R46, R7, RZ, 0x7 ;  /* 0x000000072e2e7211 */ /* 0x000fe200078f38ff */
[----:B------:R-:W-:Y:S01]  /*0e90*/  IMAD R58, R17, c[0x0][0x288], RZ ;  /* 0x0000a200113a7a24 */ /* 0x000fe200078e02ff */
[----:B------:R-:W-:Y:S01]  /*0ea0*/  SHF.R.S32.HI R7, RZ, 0x4, R4 ;  /* 0x00000004ff077819 */ /* 0x000fe20000011404 */
[----:B------:R-:W-:Y:S01]  /*0eb0*/  ULDC.64 UR8, c[0x0][0x18] ;  /* 0x0000060000087ab9 */ /* 0x000fe20000000a00 */
[--C-:B------:R-:W-:Y:S01]  /*0ec0*/  SHF.R.S32.HI R53, RZ, 0x1f, R52.reuse ;  /* 0x0000001fff357819 */ /* 0x100fe20000011434 */
[----:B------:R-:W-:Y:S01]  /*0ed0*/  IMAD.U32 R24, RZ, RZ, UR5 ;  /* 0x00000005ff187e24 */ /* 0x000fe2000f8e00ff */
[-C--:B------:R-:W-:Y:S01]  /*0ee0*/  LEA.HI R57, R13, R30.reuse, RZ, 0x3 ;  /* 0x0000001e0d397211 */ /* 0x080fe200078f18ff */
[----:B------:R-:W-:Y:S01]  /*0ef0*/  UIADD3 UR5, UP1, UR8, 0x80, URZ ;  /* 0x0000008008057890 */ /* 0x000fe2000ff3e03f */
[----:B------:R-:W-:Y:S01]  /*0f00*/  SHF.R.S32.HI R28, RZ, 0x1f, R37 ;  /* 0x0000001fff1c7819 */ /* 0x000fe20000011425 */
[----:B------:R-:W-:Y:S01]  /*0f10*/  IMAD.WIDE.U32 R14, R39, c[0x0][0x270], R52 ;  /* 0x00009c00270e7a25 */ /* 0x000fe200078e0034 */
[----:B------:R-:W-:Y:S01]  /*0f20*/  UIADD3 UR15, UP0, UR8, 0x4080, URZ ;  /* 0x00004080080f7890 */ /* 0x000fe2000ff1e03f */
[----:B------:R-:W-:Y:S01]  /*0f30*/  SEL R66, R37, RZ, !P2 ;  /* 0x000000ff25427207 */ /* 0x000fe20005000000 */
[----:B------:R-:W-:Y:S01]  /*0f40*/  UMOV UR13, 0x7 ;  /* 0x00000007000d7882 */ /* 0x000fe20000000000 */
[----:B---3--:R-:W-:Y:S01]  /*0f50*/  IMAD R3, R39, c[0x0][0x23c], R6 ;  /* 0x00008f0027037a24 */ /* 0x008fe200078e0206 */
[----:B------:R-:W-:Y:S01]  /*0f60*/  LEA.HI R6, R13, R30, RZ, 0x2 ;  /* 0x0000001e0d067211 */ /* 0x000fe200078f10ff */
[----:B------:R-:W-:Y:S01]  /*0f70*/  IMAD.IADD R61, R15, 0x1, R60 ;  /* 0x000000010f3d7824 */ /* 0x000fe200078e023c */
[----:B------:R-:W-:Y:S01]  /*0f80*/  USHF.L.U32 UR14, UR10, 0x7, URZ ;  /* 0x000000070a0e7899 */ /* 0x000fe2000800063f */
[----:B------:R-:W-:Y:S01]  /*0f90*/  IMAD.IADD R55, R55, 0x1, R3 ;  /* 0x0000000137377824 */ /* 0x000fe200078e0203 */
[----:B------:R-:W-:Y:S01]  /*0fa0*/  SHF.R.S32.HI R12, RZ, 0x2, R6 ;  /* 0x00000002ff0c7819 */ /* 0x000fe20000011406 */
[----:B------:R-:W-:Y:S01]  /*0fb0*/  IMAD.MOV.U32 R60, RZ, RZ, R14 ;  /* 0x000000ffff3c7224 */ /* 0x000fe200078e000e */
[----:B------:R-:W-:Y:S01]  /*0fc0*/  SHF.R.S32.HI R3, RZ, 0x1f, R6 ;  /* 0x0000001fff037819 */ /* 0x000fe20000011406 */
[C---:B------:R-:W-:Y:S01]  /*0fd0*/  IMAD R58, R39.reuse, c[0x0][0x28c], R58 ;  /* 0x0000a300273a7a24 */ /* 0x040fe200078e023a */
[----:B------:R-:W-:Y:S01]  /*0fe0*/  USHF.L.U64.HI UR16, UR10, UR13, UR11 ;  /* 0x0000000d0a107299 */ /* 0x000fe2000801020b */
[----:B------:R-:W-:Y:S01]  /*0ff0*/  IMAD.WIDE.U32 R10, R39, c[0x0][0x288], R52 ;  /* 0x0000a200270a7a25 */ /* 0x000fe200078e0034 */
[----:B----4-:R-:W-:Y:S01]  /*1000*/  LEA.HI R2, R3, R12, RZ, 0x3 ;  /* 0x0000000c03027211 */ /* 0x010fe200078f18ff */
[----:B------:R-:W-:Y:S01]  /*1010*/  UIADD3.X UR11, URZ, UR9, URZ, UP0, !UPT ;  /* 0x000000093f0b7290 */ /* 0x000fe200087fe43f */
[----:B------:R-:W-:Y:S01]  /*1020*/  LEA.HI R3, R4, R7, RZ, 0x1 ;  /* 0x0000000704037211 */ /* 0x000fe200078f08ff */
[----:B------:R-:W-:Y:S01]  /*1030*/  IMAD.U32 R25, RZ, RZ, UR4 ;  /* 0x00000004ff197e24 */ /* 0x000fe2000f8e00ff */
[----:B------:R-:W-:Y:S01]  /*1040*/  UIADD3.X UR4, URZ, UR9, URZ, UP1, !UPT ;  /* 0x000000093f047290 */ /* 0x000fe20008ffe43f */
[----:B------:R-:W-:Y:S01]  /*1050*/  IMAD.IADD R59, R11, 0x1, R58 ;  /* 0x000000010b3b7824 */ /* 0x000fe200078e023a */
[----:B------:R-:W-:Y:S01]  /*1060*/  LOP3.LUT R16, R3, 0xfffffffe, RZ, 0xc0, !PT ;  /* 0xfffffffe03107812 */ /* 0x000fe200078ec0ff */
[----:B------:R-:W-:Y:S01]  /*1070*/  IMAD.U32 R48, RZ, RZ, UR5 ;  /* 0x00000005ff307e24 */ /* 0x000fe2000f8e00ff */
[----:B------:R-:W-:Y:S01]  /*1080*/  LOP3.LUT R3, R2, 0xfffffff8, RZ, 0xc0, !PT ;  /* 0xfffffff802037812 */ /* 0x000fe200078ec0ff */
[----:B------:R-:W-:Y:S01]  /*1090*/  IMAD.MOV.U32 R58, RZ, RZ, R10 ;  /* 0x000000ffff3a7224 */ /* 0x000fe200078e000a */
[----:B------:R-:W-:Y:S01]  /*10a0*/  SHF.R.S32.HI R2, RZ, 0x3, R57 ;  /* 0x00000003ff027819 */ /* 0x000fe20000011439 */
[----:B------:R-:W-:Y:S01]  /*10b0*/  IMAD.IADD R16, R7, 0x1, -R16 ;  /* 0x0000000107107824 */ /* 0x000fe200078e0a10 */
[----:B------:R-:W-:Y:S01]  /*10c0*/  SEL R7, R28, RZ, !P2 ;  /* 0x000000ff1c077207 */ /* 0x000fe20005000000 */
[----:B------:R-:W-:Y:S01]  /*10d0*/  IMAD.IADD R12, R12, 0x1, -R3 ;  /* 0x000000010c0c7824 */ /* 0x000fe200078e0a03 */
[----:B------:R-:W-:Y:S01]  /*10e0*/  LOP3.LUT R3, R57, 0xfffffff8, RZ, 0xc0, !PT ;  /* 0xfffffff839037812 */ /* 0x000fe200078ec0ff */
[----:B------:R-:W-:Y:S01]  /*10f0*/  IMAD.SHL.U32 R18, R2, 0x40, RZ ;  /* 0x0000004002127824 */ /* 0x000fe200078e00ff */
[----:B------:R-:W-:Y:S01]  /*1100*/  LOP3.LUT R11, R4, 0xfffffff0, RZ, 0xc0, !PT ;  /* 0xfffffff0040b7812 */ /* 0x000fe200078ec0ff */
[----:B------:R-:W-:Y:S01]  /*1110*/  IMAD R23, R7, c[0x0][0x240], RZ ;  /* 0x0000900007177a24 */ /* 0x000fe200078e02ff */
[----:B------:R-:W-:Y:S01]  /*1120*/  IADD3 R14, -R3, R30, RZ ;  /* 0x0000001e030e7210 */ /* 0x000fe20007ffe1ff */
[----:B------:R-:W-:Y:S01]  /*1130*/  UIADD3 UR5, UP0, UR8, 0x20880, URZ ;  /* 0x0002088008057890 */ /* 0x000fe2000ff1e03f */
[----:B------:R-:W-:Y:S01]  /*1140*/  LOP3.LUT R18, R18, 0x1c0, RZ, 0xc0, !PT ;  /* 0x000001c012127812 */ /* 0x000fe200078ec0ff */
[----:B------:R-:W-:Y:S01]  /*1150*/  IMAD.WIDE.U32 R54, R66, c[0x0][0x240], R54 ;  /* 0x0000900042367a25 */ /* 0x000fe200078e0036 */
[----:B------:R-:W-:Y:S01]  /*1160*/  MOV R49, UR4 ;  /* 0x0000000400317c02 */ /* 0x000fe20008000f00 */
[----:B------:R-:W-:Y:S01]  /*1170*/  UIADD3.X UR4, URZ, UR9, URZ, UP0, !UPT ;  /* 0x000000093f047290 */ /* 0x000fe200087fe43f */
[----:B------:R-:W-:Y:S01]  /*1180*/  SHF.R.U32.HI R29, RZ, 0x3, R18 ;  /* 0x00000003ff1d7819 */ /* 0x000fe20000011612 */
[----:B------:R-:W-:Y:S01]  /*1190*/  IMAD.SHL.U32 R3, R14, 0x8, RZ ;  /* 0x000000080e037824 */ /* 0x000fe200078e00ff */
[----:B------:R-:W-:Y:S01]  /*11a0*/  SHF.R.S32.HI R32, RZ, 0x1f, R30 ;  /* 0x0000001fff207819 */ /* 0x000fe2000001141e */
[----:B------:R-:W-:Y:S01]  /*11b0*/  IMAD.SHL.U32 R15, R0, 0x40, RZ ;  /* 0x00000040000f7824 */ /* 0x000fe200078e00ff */
[----:B------:R-:W-:Y:S01]  /*11c0*/  SHF.R.S32.HI R36, RZ, 0x1f, R0 ;  /* 0x0000001fff247819 */ /* 0x000fe20000011400 */
[----:B------:R-:W-:Y:S01]  /*11d0*/  IMAD R23, R66, c[0x0][0x244], R23 ;  /* 0x0000910042177a24 */ /* 0x000fe200078e0217 */
[----:B------:R-:W-:Y:S01]  /*11e0*/  LOP3.LUT R10, R18, 0x38, R3, 0xf8, !PT ;  /* 0x00000038120a7812 */ /* 0x000fe200078ef803 */
[----:B------:R-:W-:Y:S01]  /*11f0*/  IMAD.U32 R26, RZ, RZ, UR14 ;  /* 0x0000000eff1a7e24 */ /* 0x000fe2000f8e00ff */
[----:B------:R-:W-:Y:S01]  /*1200*/  IADD3 R34, P2, P1, R30, R54, R15 ;  /* 0x000000361e227210 */ /* 0x000fe2000795e00f */
[----:B------:R-:W-:Y:S01]  /*1210*/  IMAD.U32 R27, RZ, RZ, UR16 ;  /* 0x00000010ff1b7e24 */ /* 0x000fe2000f8e00ff */
[----:B------:R-:W-:Y:S01]  /*1220*/  LOP3.LUT R29, R10, R29, RZ, 0x3c, !PT ;  /* 0x0000001d0a1d7212 */ /* 0x000fe200078e3cff */
[----:B------:R-:W-:Y:S01]  /*1230*/  IMAD.IADD R22, R30, 0x1, -R11 ;  /* 0x000000011e167824 */ /* 0x000fe200078e0a0b */
[----:B------:R-:W-:Y:S01]  /*1240*/  LEA.HI R10, R13, R30, RZ, 0x5 ;  /* 0x0000001e0d0a7211 */ /* 0x000fe200078f28ff */
[----:B------:R-:W-:Y:S01]  /*1250*/  IMAD.IADD R23, R55, 0x1, R23 ;  /* 0x0000000137177824 */ /* 0x000fe200078e0217 */
[----:B------:R-:W-:Y:S01]  /*1260*/  SHF.R.S32.HI R15, RZ, 0x1f, R15 ;  /* 0x0000001fff0f7819 */ /* 0x000fe2000001140f */
[----:B------:R3:W-:Y:S01]  /*1270*/  STL.128 [R1+0x80], R24 ;  /* 0x0000801801007387 */ /* 0x0007e20000100c00 */
[----:B------:R-:W-:Y:S01]  /*1280*/  SHF.R.S32.HI R18, RZ, 0x5, R10 ;  /* 0x00000005ff127819 */ /* 0x000fe2000001140a */
[----:B------:R-:W-:Y:S01]  /*1290*/  IMAD.U32 R50, RZ, RZ, UR15 ;  /* 0x0000000fff327e24 */ /* 0x000fe2000f8e00ff */
[----:B------:R-:W-:Y:S01]  /*12a0*/  SHF.R.S32.HI R19, RZ, 0x1f, R22 ;  /* 0x0000001fff137819 */ /* 0x000fe20000011416 */
[----:B------:R-:W-:Y:S01]  /*12b0*/  UIADD3 UR15, UP1, UR8, 0x18880, URZ ;  /* 0x00018880080f7890 */ /* 0x000fe2000ff3e03f */
[----:B------:R-:W-:Y:S01]  /*12c0*/  SHF.R.S32.HI R11, RZ, 0x1f, R10 ;  /* 0x0000001fff0b7819 */ /* 0x000fe2000001140a */
[----:B------:R-:W-:Y:S01]  /*12d0*/  IMAD.U32 R51, RZ, RZ, UR11 ;  /* 0x0000000bff337e24 */ /* 0x000fe2000f8e00ff */
[----:B------:R-:W-:Y:S01]  /*12e0*/  IADD3.X R23, R32, R23, R15, P2, P1 ;  /* 0x0000001720177210 */ /* 0x000fe200017e240f */
[----:B------:R-:W-:Y:S01]  /*12f0*/  UIADD3.X UR11, URZ, UR9, URZ, UP1, !UPT ;  /* 0x000000093f0b7290 */ /* 0x000fe20008ffe43f */
[----:B------:R-:W-:Y:S01]  /*1300*/  LOP3.LUT R15, R10, 0xffffffe0, RZ, 0xc0, !PT ;  /* 0xffffffe00a0f7812 */ /* 0x000fe200078ec0ff */
[----:B------:R-:W-:Y:S01]  /*1310*/  IMAD.U32 R42, RZ, RZ, UR15 ;  /* 0x0000000fff2a7e24 */ /* 0x000fe2000f8e00ff */
[----:B------:R-:W-:Y:S01]  /*1320*/  LEA.HI R4, R19, R22, RZ, 0x3 ;  /* 0x0000001613047211 */ /* 0x000fe200078f18ff */
[----:B------:R-:W-:Y:S01]  /*1330*/  IMAD.MOV.U32 R40, RZ, RZ, R48 ;  /* 0x000000ffff287224 */ /* 0x000fe200078e0030 */
[----:B------:R-:W-:Y:S01]  /*1340*/  LEA.HI R11, R11, R18, RZ, 0x2 ;  /* 0x000000120b0b7211 */ /* 0x000fe200078f10ff */
[----:B------:R-:W-:Y:S01]  /*1350*/  IMAD.IADD R10, R30, 0x1, -R15 ;  /* 0x000000011e0a7824 */ /* 0x000fe200078e0a0f */
[----:B------:R-:W-:Y:S01]  /*1360*/  LOP3.LUT R47, R4, 0xfffffff8, RZ, 0xc0, !PT ;  /* 0xfffffff8042f7812 */ /* 0x000fe200078ec0ff */
[----:B------:R-:W-:Y:S01]  /*1370*/  IMAD.U32 R43, RZ, RZ, UR11 ;  /* 0x0000000bff2b7e24 */ /* 0x000fe2000f8e00ff */
[----:B------:R-:W-:Y:S01]  /*1380*/  LOP3.LUT R11, R11, 0xfffffffc, RZ, 0xc0, !PT ;  /* 0xfffffffc0b0b7812 */ /* 0x000fe200078ec0ff */
[----:B------:R-:W-:Y:S01]  /*1390*/  IMAD.MOV.U32 R41, RZ, RZ, R49 ;  /* 0x000000ffff297224 */ /* 0x000fe200078e0031 */
[----:B------:R-:W-:Y:S01]  /*13a0*/  LEA.HI R32, R13, R30, RZ, 0x7 ;  /* 0x0000001e0d207211 */ /* 0x000fe200078f38ff */
[----:B------:R-:W-:Y:S01]  /*13b0*/  IMAD.IADD R47, R22, 0x1, -R47 ;  /* 0x00000001162f7824 */ /* 0x000fe200078e0a2f */
[----:B------:R-:W-:Y:S01]  /*13c0*/  IADD3 R11, R18, -R11, RZ ;  /* 0x8000000b120b7210 */ /* 0x000fe20007ffe0ff */
[----:B------:R-:W-:Y:S01]  /*13d0*/  IMAD.SHL.U32 R22, R14, 0x40, RZ ;  /* 0x000000400e167824 */ /* 0x000fe200078e00ff */
[----:B------:R-:W-:Y:S01]  /*13e0*/  STL.128 [R1+0x50], R40 ;  /* 0x0000502801007387 */ /* 0x000fe20000100c00 */
[----:B------:R-:W-:Y:S01]  /*13f0*/  IMAD.WIDE.U32 R58, R66, c[0x0][0x290], R58 ;  /* 0x0000a400423a7a25 */ /* 0x000fe200078e003a */
[----:B------:R-:W-:Y:S01]  /*1400*/  SHF.R.S32.HI R19, RZ, 0x7, R32 ;  /* 0x00000007ff137819 */ /* 0x000fe20000011420 */
[----:B------:R-:W-:Y:S01]  /*1410*/  UIADD3 UR15, UP0, UR8, 0x8080, URZ ;  /* 0x00008080080f7890 */ /* 0x000fe2000ff1e03f */
[----:B------:R-:W-:Y:S01]  /*1420*/  LOP3.LUT R22, R22, 0x1c0, RZ, 0xc0, !PT ;  /* 0x000001c016167812 */ /* 0x000fe200078ec0ff */
[----:B------:R4:W-:Y:S01]  /*1430*/  STL.128 [R1+0x30], R48 ;  /* 0x0000303001007387 */ /* 0x0009e20000100c00 */
[----:B------:R-:W-:Y:S01]  /*1440*/  IMAD.WIDE.U32 R60, R66, c[0x0][0x278], R60 ;  /* 0x00009e00423c7a25 */ /* 0x000fe200078e003c */
[----:B------:R-:W-:Y:S01]  /*1450*/  IADD3 R15, P2, R0, R58, RZ ;  /* 0x0000003a000f7210 */ /* 0x000fe20007f5e0ff */
[----:B------:R-:W-:Y:S01]  /*1460*/  UIADD3.X UR11, URZ, UR9, URZ, UP0, !UPT ;  /* 0x000000093f0b7290 */ /* 0x000fe200087fe43f */
[----:B------:R-:W-:Y:S01]  /*1470*/  LOP3.LUT R55, R22, 0x8, R57, 0xf8, !PT ;  /* 0x0000000816377812 */ /* 0x000fe200078ef839 */
[----:B---3--:R-:W-:Y:S01]  /*1480*/  IMAD.U32 R24, RZ, RZ, UR5 ;  /* 0x00000005ff187e24 */ /* 0x008fe2000f8e00ff */
[----:B------:R-:W-:Y:S01]  /*1490*/  LEA R62, P1, R34, c[0x0][0x220], 0x2 ;  /* 0x00008800223e7a11 */ /* 0x000fe200078210ff */
[----:B------:R-:W-:Y:S01]  /*14a0*/  IMAD.U32 R25, RZ, RZ, UR4 ;  /* 0x00000004ff197e24 */ /* 0x000fe2000f8e00ff */
[----:B------:R-:W-:Y:S01]  /*14b0*/  LEA.HI R44, R32, R19, RZ, 0x1 ;  /* 0x00000013202c7211 */ /* 0x000fe200078f08ff */
[----:B------:R-:W-:Y:S01]  /*14c0*/  IMAD.MOV.U32 R26, RZ, RZ, R24 ;  /* 0x000000ffff1a7224 */ /* 0x000fe200078e0018 */
[----:B------:R-:W-:Y:S01]  /*14d0*/  LEA.HI.X R63, R34, c[0x0][0x224], R23, 0x2, P1 ;  /* 0x00008900223f7a11 */ /* 0x000fe200008f1417 */
[----:B------:R-:W-:Y:S01]  /*14e0*/  IMAD.MOV.U32 R27, RZ, RZ, R25 ;  /* 0x000000ffff1b7224 */ /* 0x000fe200078e0019 */
[----:B------:R-:W-:Y:S01]  /*14f0*/  LOP3.LUT R44, R44, 0xfffffffe, RZ, 0xc0, !PT ;  /* 0xfffffffe2c2c7812 */ /* 0x000fe200078ec0ff */
[----:B------:R-:W-:Y:S01]  /*1500*/  IMAD R68, R17, c[0x0][0x180], RZ ;  /* 0x0000600011447a24 */ /* 0x000fe200078e02ff */
[----:B------:R-:W-:Y:S01]  /*1510*/  ULDC.64 UR4, c[0x0][0x208] ;  /* 0x0000820000047ab9 */ /* 0x000fe20000000a00 */
[----:B------:R-:W-:Y:S01]  /*1520*/  IMAD.MOV.U32 R54, RZ, RZ, R3 ;  /* 0x000000ffff367224 */ /* 0x000fe200078e0003 */
[----:B------:R3:W-:Y:S01]  /*1530*/  STL.128 [R1+0x60], R24 ;  /* 0x0000601801007387 */ /* 0x0007e20000100c00 */
[----:B------:R-:W-:Y:S01]  /*1540*/  IMAD R68, R39, c[0x0][0x184], R68 ;  /* 0x0000610027447a24 */ /* 0x000fe200078e0244 */
[----:B------:R-:W-:Y:S01]  /*1550*/  USHF.L.U64.HI UR13, UR4, UR13, UR5 ;  /* 0x0000000d040d7299 */ /* 0x000fe20008010205 */
[C---:B------:R-:W-:Y:S01]  /*1560*/  IMAD R53, R16.reuse, 0x2, R19 ;  /* 0x0000000210357824 */ /* 0x040fe200078e0213 */
[----:B------:R-:W-:Y:S01]  /*1570*/  USHF.L.U32 UR17, UR4, 0x7, URZ ;  /* 0x0000000704117899 */ /* 0x000fe2000800063f */
[C---:B------:R-:W-:Y:S01]  /*1580*/  IMAD.SHL.U32 R32, R19.reuse, 0x8, RZ ;  /* 0x0000000813207824 */ /* 0x040fe200078e00ff */
[----:B------:R-:W-:Y:S01]  /*1590*/  USHF.L.U64.HI UR5, UR4, UR12, UR5 ;  /* 0x0000000c04057299 */ /* 0x000fe20008010205 */
[----:B------:R-:W-:Y:S01]  /*15a0*/  IMAD.IADD R44, R19, 0x1, -R44 ;  /* 0x00000001132c7824 */ /* 0x000fe200078e0a2c */
[----:B------:R-:W-:Y:S01]  /*15b0*/  USHF.L.U32 UR4, UR4, 0x5, URZ ;  /* 0x0000000504047899 */ /* 0x000fe2000800063f */
[----:B------:R-:W-:Y:S01]  /*15c0*/  IMAD.SHL.U32 R19, R16, 0x10, RZ ;  /* 0x0000001010137824 */ /* 0x000fe200078e00ff */
[----:B------:R-:W-:Y:S01]  /*15d0*/  LOP3.LUT R32, R32, 0x8, RZ, 0xc0, !PT ;  /* 0x0000000820207812 */ /* 0x000fe200078ec0ff */
[----:B------:R-:W-:Y:S01]  /*15e0*/  IMAD.SHL.U32 R4, R4, 0x40, RZ ;  /* 0x0000004004047824 */ /* 0x000fe200078e00ff */
[----:B------:R-:W-:Y:S01]  /*15f0*/  STL [R1+0x74], R30 ;  /* 0x0000741e01007387 */ /* 0x000fe20000100800 */
[----:B------:R-:W-:Y:S01]  /*1600*/  IMAD.U32 R71, RZ, RZ, UR5 ;  /* 0x00000005ff477e24 */ /* 0x000fe2000f8e00ff */
[----:B------:R-:W-:Y:S01]  /*1610*/  SHF.R.S32.HI R45, RZ, 0x7, R45 ;  /* 0x00000007ff2d7819 */ /* 0x000fe2000001142d */
[----:B----4-:R-:W-:-:S02]  /*1620*/  IMAD R51, R7, c[0x0][0x278], RZ ;  /* 0x00009e0007337a24 */ /* 0x010fc400078e02ff */
[----:B------:R-:W-:Y:S02]  /*1630*/  IMAD R50, R17, c[0x0][0x210], RZ ;  /* 0x0000840011327a24 */ /* 0x000fe400078e02ff */
[----:B------:R-:W-:Y:S02]  /*1640*/  IMAD R51, R66, c[0x0][0x27c], R51 ;  /* 0x00009f0042337a24 */ /* 0x000fe400078e0233 */
[----:B------:R-:W-:Y:S02]  /*1650*/  IMAD R50, R39, c[0x0][0x214], R50 ;  /* 0x0000850027327a24 */ /* 0x000fe400078e0232 */
[----:B------:R-:W-:Y:S02]  /*1660*/  IMAD.SHL.U32 R17, R12, 0x40, RZ ;  /* 0x000000400c117824 */ /* 0x000fe400078e00ff */
[----:B------:R-:W-:Y:S01]  /*1670*/  IMAD.U32 R70, RZ, RZ, UR4 ;  /* 0x00000004ff467e24 */ /* 0x000fe2000f8e00ff */
[----:B------:R-:W-:Y:S01]  /*1680*/  ULDC UR4, c[0x0][0x1c] ;  /* 0x0000070000047ab9 */ /* 0x000fe20000000800 */
[----:B------:R-:W-:Y:S01]  /*1690*/  IMAD.U32 R74, RZ, RZ, UR17 ;  /* 0x00000011ff4a7e24 */ /* 0x000fe2000f8e00ff */
[----:B------:R-:W-:Y:S01]  /*16a0*/  LOP3.LUT R17, R17, 0x1c0, RZ, 0xc0, !PT ;  /* 0x000001c011117812 */ /* 0x000fe200078ec0ff */
[----:B------:R-:W-:Y:S01]  /*16b0*/  IMAD.U32 R75, RZ, RZ, UR13 ;  /* 0x0000000dff4b7e24 */ /* 0x000fe2000f8e00ff */
[----:B---3--:R-:W-:Y:S01]  /*16c0*/  LEA.HI R26, R13, R30, RZ, 0x6 ;  /* 0x0000001e0d1a7211 */ /* 0x008fe200078f30ff */
[----:B------:R-:W-:Y:S01]  /*16d0*/  IMAD R27, R7, c[0x0][0x290], RZ ;  /* 0x0000a400071b7a24 */ /* 0x000fe200078e02ff */
[----:B------:R-:W-:-:S03]  /*16e0*/  SHF.R.S32.HI R13, RZ, 0x1f, R10 ;  /* 0x0000001fff0d7819 */ /* 0x000fc6000001140a */
[----:B------:R-:W-:Y:S01]  /*16f0*/  IMAD.SHL.U32 R26, R26, 0x8, RZ ;  /* 0x000000081a1a7824 */ /* 0x000fe200078e00ff */
[----:B------:R-:W-:Y:S01]  /*1700*/  LEA.HI R18, R13, R10, RZ, 0x2 ;  /* 0x0000000a0d127211 */ /* 0x000fe200078f10ff */
[----:B------:R-:W-:Y:S02]  /*1710*/  IMAD.SHL.U32 R13, R11, 0x10, RZ ;  /* 0x000000100b0d7824 */ /* 0x000fe400078e00ff */
[----:B------:R-:W-:Y:S01]  /*1720*/  IMAD R27, R66, c[0x0][0x294], R27 ;  /* 0x0000a500421b7a24 */ /* 0x000fe200078e021b */
[----:B------:R-:W-:Y:S02]  /*1730*/  LOP3.LUT R29, R29, 0xfffffe00, R26, 0xf8, !PT ;  /* 0xfffffe001d1d7812 */ /* 0x000fe400078ef81a */
[----:B------:R-:W-:Y:S02]  /*1740*/  LEA.HI.SX32 R41, R18, R13, 0x1e ;  /* 0x0000000d12297211 */ /* 0x000fe400078ff2ff */
[----:B------:R-:W-:Y:S02]  /*1750*/  LOP3.LUT R18, R22, 0x30, R13, 0xf8, !PT ;  /* 0x0000003016127812 */ /* 0x000fe400078ef80d */
[----:B------:R-:W-:-:S02]  /*1760*/  SHF.R.U32.HI R22, RZ, 0x3, R22 ;  /* 0x00000003ff167819 */ /* 0x000fc40000011616 */
[----:B------:R-:W-:Y:S02]  /*1770*/  IADD3 R13, P3, R0, R60, RZ ;  /* 0x0000003c000d7210 */ /* 0x000fe40007f7e0ff */
[----:B------:R-:W-:Y:S02]  /*1780*/  LOP3.LUT R40, R55, R22, RZ, 0x3c, !PT ;  /* 0x0000001637287212 */ /* 0x000fe400078e3cff */
[----:B------:R-:W-:Y:S02]  /*1790*/  SHF.R.S32.HI R55, RZ, 0x1f, R3 ;  /* 0x0000001fff377819 */ /* 0x000fe40000011403 */
[----:B-1----:R-:W-:Y:S01]  /*17a0*/  IADD3.X R0, R36, R59, R27, P2, !PT ;  /* 0x0000003b24007210 */ /* 0x002fe200017fe41b */
[----:B------:R-:W-:Y:S01]  /*17b0*/  IMAD.U32 R53, R53, 0x200, R40 ;  /* 0x0000020035357824 */ /* 0x000fe200078e0028 */
[----:B------:R-:W-:Y:S01]  /*17c0*/  LOP3.LUT R57, R18, 0x8, R57, 0xf8, !PT ;  /* 0x0000000812397812 */ /* 0x000fe200078ef839 */
[----:B------:R-:W-:Y:S01]  /*17d0*/  IMAD.WIDE.U32 R64, R39, c[0x0][0x180], R54 ;  /* 0x0000600027407a25 */ /* 0x000fe200078e0036 */
[----:B------:R-:W-:-:S02]  /*17e0*/  IADD3.X R26, R36, R61, R51, P3, !PT ;  /* 0x0000003d241a7210 */ /* 0x000fc40001ffe433 */
[----:B------:R-:W-:Y:S01]  /*17f0*/  LEA R27, P2, R13, c[0x0][0x258], 0x2 ;  /* 0x000096000d1b7a11 */ /* 0x000fe200078410ff */
[----:B------:R-:W-:Y:S01]  /*1800*/  IMAD.IADD R69, R65, 0x1, R68 ;  /* 0x0000000141457824 */ /* 0x000fe200078e0244 */
[----:B------:R-:W-:Y:S01]  /*1810*/  LOP3.LUT R57, R57, R22, RZ, 0x3c, !PT ;  /* 0x0000001639397212 */ /* 0x000fe200078e3cff */
[----:B------:R-:W-:Y:S01]  /*1820*/  IMAD.MOV.U32 R68, RZ, RZ, R64 ;  /* 0x000000ffff447224 */ /* 0x000fe200078e0040 */
[----:B------:R-:W-:Y:S01]  /*1830*/  LEA R64, P1, R15, c[0x0][0x280], 0x2 ;  /* 0x0000a0000f407a11 */ /* 0x000fe200078210ff */
[----:B------:R-:W-:Y:S01]  /*1840*/  IMAD.WIDE.U32 R60, R39, c[0x0][0x210], R54 ;  /* 0x00008400273c7a25 */ /* 0x000fe200078e0036 */
[----:B------:R-:W-:Y:S02]  /*1850*/  LEA.HI.X R26, R13, c[0x0][0x25c], R26, 0x2, P2 ;  /* 0x000097000d1a7a11 */ /* 0x000fe400010f141a */
[----:B------:R-:W-:Y:S01]  /*1860*/  LEA.HI.X R65, R15, c[0x0][0x284], R0, 0x2, P1 ;  /* 0x0000a1000f417a11 */ /* 0x000fe200008f1400 */
[----:B------:R-:W-:Y:S01]  /*1870*/  IMAD.MOV.U32 R22, RZ, RZ, 0x2 ;  /* 0x00000002ff167424 */ /* 0x000fe200078e00ff */
[----:B------:R-:W-:Y:S01]  /*1880*/  IADD3 R51, R61, R50, RZ ;  /* 0x000000323d337210 */ /* 0x000fe20007ffe0ff */
[----:B------:R-:W-:Y:S01]  /*1890*/  IMAD R13, R7, c[0x0][0x188], RZ ;  /* 0x00006200070d7a24 */ /* 0x000fe200078e02ff */
[----:B------:R-:W-:Y:S01]  /*18a0*/  R2P PR, R47, 0x6 ;  /* 0x000000062f007804 */ /* 0x000fe20000000000 */
[----:B------:R-:W-:Y:S01]  /*18b0*/  IMAD R7, R7, c[0x0][0x218], RZ ;  /* 0x0000860007077a24 */ /* 0x000fe200078e02ff */
[----:B------:R-:W-:Y:S01]  /*18c0*/  LOP3.LUT R15, R6, 0x7ffffffc, RZ, 0xc0, !PT ;  /* 0x7ffffffc060f7812 */ /* 0x000fe200078ec0ff */
[----:B------:R-:W-:Y:S01]  /*18d0*/  IMAD.MOV.U32 R40, RZ, RZ, 0x20 ;  /* 0x00000020ff287424 */ /* 0x000fe200078e00ff */
[----:B------:R-:W-:Y:S01]  /*18e0*/  LOP3.LUT R18, R32, 0x10, R19, 0xf8, !PT ;  /* 0x0000001020127812 */ /* 0x000fe200078ef813 */
[----:B------:R-:W-:Y:S01]  /*18f0*/  IMAD.MOV.U32 R36, RZ, RZ, 0x10 ;  /* 0x00000010ff247424 */ /* 0x000fe200078e00ff */
[----:B------:R-:W-:Y:S01]  /*1900*/  SHF.R.U32.HI R59, RZ, 0x3, R17 ;  /* 0x00000003ff3b7819 */ /* 0x000fe20000011611 */
[----:B------:R-:W-:-:S02]  /*1910*/  IMAD.MOV.U32 R50, RZ, RZ, R60 ;  /* 0x000000ffff327224 */ /* 0x000fc400078e003c */
[----:B------:R-:W-:Y:S01]  /*1920*/  IMAD.WIDE.U32 R60, R53, R22, c[0x0][0x18] ;  /* 0x00000600353c7625 */ /* 0x000fe200078e0016 */
[----:B------:R-:W-:Y:S02]  /*1930*/  SEL R6, R36, 0xfffffff0, !P1 ;  /* 0xfffffff024067807 */ /* 0x000fe40004800000 */
[----:B------:R-:W-:Y:S01]  /*1940*/  LOP3.LUT R59, R59, R17, R32, 0x1e, !PT ;  /* 0x000000113b3b7212 */ /* 0x000fe200078e1e20 */
[----:B------:R-:W-:Y:S01]  /*1950*/  IMAD R0, R66, c[0x0][0x21c], R7 ;  /* 0x0000870042007a24 */ /* 0x000fe200078e0207 */
[----:B------:R-:W-:Y:S01]  /*1960*/  SEL R7, R40, 0xffffffe0, !P2 ;  /* 0xffffffe028077807 */ /* 0x000fe20005000000 */
[----:B------:R-:W-:Y:S01]  /*1970*/  IMAD.SHL.U32 R47, R47, 0x40, RZ ;  /* 0x000000402f2f7824 */ /* 0x000fe200078e00ff */
[----:B------:R-:W-:Y:S01]  /*1980*/  R2P PR, R14, 0x6 ;  /* 0x000000060e007804 */ /* 0x000fe20000000000 */
[----:B------:R-:W-:Y:S01]  /*1990*/  IMAD R13, R66, c[0x0][0x18c], R13 ;  /* 0x00006300420d7a24 */ /* 0x000fe200078e020d */
[----:B------:R-:W-:Y:S01]  /*19a0*/  IADD3 R60, P3, R60, 0x4080, RZ ;  /* 0x000040803c3c7810 */ /* 0x000fe20007f7e0ff */
[----:B------:R-:W-:Y:S01]  /*19b0*/  IMAD.WIDE.U32 R68, R66, c[0x0][0x188], R68 ;  /* 0x0000620042447a25 */ /* 0x000fe200078e0044 */
[----:B------:R-:W-:-:S03]  /*19c0*/  LOP3.LUT R47, R47, 0x1c0, RZ, 0xc0, !PT ;  /* 0x000001c02f2f7812 */ /* 0x000fc600078ec0ff */
[----:B------:R-:W-:Y:S01]  /*19d0*/  IMAD.WIDE.U32 R66, R66, c[0x0][0x218], R50 ;  /* 0x0000860042427a25 */ /* 0x000fe200078e0032 */
[----:B------:R-:W-:-:S03]  /*19e0*/  SHF.R.U32.HI R51, RZ, 0x3, R47 ;  /* 0x00000003ff337819 */ /* 0x000fc6000001162f */
[C---:B------:R-:W-:Y:S02]  /*19f0*/  IMAD R57, R16.reuse, 0x200, R57 ;  /* 0x0000020010397824 */ /* 0x040fe400078e0239 */
[----:B------:R-:W-:Y:S02]  /*1a00*/  IMAD.SHL.U32 R16, R16, 0x8, RZ ;  /* 0x0000000810107824 */ /* 0x000fe400078e00ff */
[----:B------:R-:W-:Y:S02]  /*1a10*/  IMAD.IADD R15, R30, 0x1, -R15 ;  /* 0x000000011e0f7824 */ /* 0x000fe400078e0a0f */
[----:B------:R-:W-:Y:S01]  /*1a20*/  IMAD.SHL.U32 R14, R11, 0x400, RZ ;  /* 0x000004000b0e7824 */ /* 0x000fe200078e00ff */
[----:B------:R-:W-:Y:S01]  /*1a30*/  LOP3.LUT R16, R47, 0x8, R16, 0xf8, !PT ;  /* 0x000000082f107812 */ /* 0x000fe200078ef810 */
[----:B------:R-:W-:Y:S01]  /*1a40*/  IMAD.X R61, RZ, RZ, R61, P3 ;  /* 0x000000ffff3d7224 */ /* 0x000fe200018e063d */
[----:B------:R-:W-:Y:S01]  /*1a50*/  LOP3.LUT R47, R51, R18, R47, 0x1e, !PT ;  /* 0x00000012332f7212 */ /* 0x000fe200078e1e2f */
[----:B------:R-:W-:Y:S01]  /*1a60*/  IMAD.IADD R69, R69, 0x1, R13 ;  /* 0x0000000145457824 */ /* 0x000fe200078e020d */
[----:B------:R-:W-:Y:S01]  /*1a70*/  IADD3 R13, P3, R2, R5, RZ ;  /* 0x00000005020d7210 */ /* 0x000fe20007f7e0ff */
[----:B------:R-:W-:Y:S01]  /*1a80*/  IMAD.IADD R67, R67, 0x1, R0 ;  /* 0x0000000143437824 */ /* 0x000fe200078e0200 */
[----:B------:R-:W-:Y:S01]  /*1a90*/  SHF.R.S32.HI R0, RZ, 0x1f, R2 ;  /* 0x0000001fff007819 */ /* 0x000fe20000011402 */
[----:B------:R-:W-:Y:S01]  /*1aa0*/  IMAD R22, R15, 0x2, R14 ;  /* 0x000000020f167824 */ /* 0x000fe200078e020e */
[----:B------:R-:W-:Y:S01]  /*1ab0*/  LOP3.LUT R51, R16, R51, RZ, 0x3c, !PT ;  /* 0x0000003310337212 */ /* 0x000fe200078e3cff */
[----:B------:R-:W-:Y:S01]  /*1ac0*/  IMAD.WIDE.U32 R68, R13, c[0x0][0x178], R68 ;  /* 0x00005e000d447a25 */ /* 0x000fe200078e0044 */
[----:B------:R-:W-:-:S02]  /*1ad0*/  LEA.HI.X.SX32 R15, R5, R0, 0x1, P3 ;  /* 0x00000000050f7211 */ /* 0x000fc400018f0eff */
[----:B------:R-:W-:Y:S01]  /*1ae0*/  LOP3.LUT R16, R4, 0xfffffe00, RZ, 0xc0, !PT ;  /* 0xfffffe0004107812 */ /* 0x000fe200078ec0ff */
[----:B------:R-:W-:Y:S01]  /*1af0*/  IMAD.WIDE.U32 R66, R13, c[0x0][0x208], R66 ;  /* 0x000082000d427a25 */ /* 0x000fe200078e0042 */
[----:B------:R-:W-:Y:S02]  /*1b00*/  SEL R5, R40, 0xffffffe0, !P2 ;  /* 0xffffffe028057807 */ /* 0x000fe40005000000 */
[----:B------:R-:W-:Y:S02]  /*1b10*/  SEL R4, R36, 0xfffffff0, !P1 ;  /* 0xfffffff024047807 */ /* 0x000fe40004800000 */
[----:B------:R-:W-:Y:S01]  /*1b20*/  R2P PR, R12, 0x6 ;  /* 0x000000060c007804 */ /* 0x000fe20000000000 */
[----:B------:R-:W-:Y:S01]  /*1b30*/  IMAD R12, R15, c[0x0][0x178], RZ ;  /* 0x00005e000f0c7a24 */ /* 0x000fe200078e02ff */
[-C--:B------:R-:W-:Y:S01]  /*1b40*/  IADD3 R51, R51, R16.reuse, R14 ;  /* 0x0000001033337210 */ /* 0x080fe20007ffe00e */
[----:B------:R-:W-:Y:S01]  /*1b50*/  IMAD R14, R15, c[0x0][0x208], RZ ;  /* 0x000082000f0e7a24 */ /* 0x000fe200078e02ff */
[----:B------:R-:W-:Y:S01]  /*1b60*/  IADD3 R59, R22, R59, RZ ;  /* 0x0000003b163b7210 */ /* 0x000fe20007ffe0ff */
[C---:B------:R-:W-:Y:S01]  /*1b70*/  IMAD R12, R13.reuse, c[0x0][0x17c], R12 ;  /* 0x00005f000d0c7a24 */ /* 0x040fe200078e020c */
[----:B------:R-:W-:Y:S01]  /*1b80*/  LEA R22, P3, R68, c[0x0][0x160], 0x1 ;  /* 0x0000580044167a11 */ /* 0x000fe200078608ff */
[----:B------:R-:W-:Y:S01]  /*1b90*/  IMAD R14, R13, c[0x0][0x20c], R14 ;  /* 0x000083000d0e7a24 */ /* 0x000fe200078e020e */
[----:B------:R-:W-:Y:S01]  /*1ba0*/  LOP3.LUT R47, R47, R16, RZ, 0xfc, !PT ;  /* 0x000000102f2f7212 */ /* 0x000fe200078efcff */
[----:B------:R-:W-:-:S02]  /*1bb0*/  IMAD.IADD R23, R69, 0x1, R12 ;  /* 0x0000000145177824 */ /* 0x000fc400078e020c */
[----:B------:R-:W-:Y:S01]  /*1bc0*/  IMAD.U32 R13, RZ, RZ, UR11 ;  /* 0x0000000bff0d7e24 */ /* 0x000fe2000f8e00ff */
[----:B------:R-:W-:Y:S01]  /*1bd0*/  UIADD3 UR11, UP0, UR8, 0x10080, URZ ;  /* 0x00010080080b7890 */ /* 0x000fe2000ff1e03f */
[----:B------:R-:W-:Y:S01]  /*1be0*/  IMAD.IADD R14, R67, 0x1, R14 ;  /* 0x00000001430e7824 */ /* 0x000fe200078e020e */
[----:B------:R-:W-:Y:S01]  /*1bf0*/  LEA.HI.X R23, R68, c[0x0][0x164], R23, 0x1, P3 ;  /* 0x0000590044177a11 */ /* 0x000fe200018f0c17 */
[----:B------:R-:W-:Y:S01]  /*1c00*/  IMAD.U32 R12, RZ, RZ, UR15 ;  /* 0x0000000fff0c7e24 */ /* 0x000fe2000f8e00ff */
[C---:B------:R-:W-:Y:S01]  /*1c10*/  LEA R68, P3, R66.reuse, c[0x0][0x1f0], 0x1 ;  /* 0x00007c0042447a11 */ /* 0x040fe200078608ff */
[----:B------:R-:W-:Y:S01]  /*1c20*/  UIADD3.X UR9, URZ, UR9, URZ, UP0, !UPT ;  /* 0x000000093f097290 */ /* 0x000fe200087fe43f */
[----:B------:R-:W-:Y:S02]  /*1c30*/  IMAD.MOV.U32 R16, RZ, RZ, R22 ;  /* 0x000000ffff107224 */ /* 0x000fe400078e0016 */
[----:B------:R-:W-:Y:S01]  /*1c40*/  LEA.HI.X R69, R66, c[0x0][0x1f4], R14, 0x1, P3 ;  /* 0x00007d0042457a11 */ /* 0x000fe200018f0c0e */
[----:B------:R-:W-:Y:S01]  /*1c50*/  IMAD.WIDE.U32 R18, R29, 0x2, R12 ;  /* 0x000000021d127825 */ /* 0x000fe200078e000c */
[----:B------:R-:W-:-:S02]  /*1c60*/  IADD3 R34, P3, R20, 0xa0, RZ ;  /* 0x000000a014227810 */ /* 0x000fc40007f7e0ff */
[----:B------:R-:W-:Y:S01]  /*1c70*/  MOV R15, UR9 ;  /* 0x00000009000f7c02 */ /* 0x000fe20008000f00 */
[----:B------:R-:W-:Y:S01]  /*1c80*/  IMAD.MOV.U32 R17, RZ, RZ, R23 ;  /* 0x000000ffff117224 */ /* 0x000fe200078e0017 */
[----:B------:R-:W-:Y:S01]  /*1c90*/  UIADD3 UR9, UP0, UR8, 0x18080, URZ ;  /* 0x0001808008097890 */ /* 0x000fe2000ff1e03f */
[----:B------:R-:W-:Y:S01]  /*1ca0*/  IMAD.U32 R14, RZ, RZ, UR11 ;  /* 0x0000000bff0e7e24 */ /* 0x000fe2000f8e00ff */
[----:B------:R-:W-:Y:S01]  /*1cb0*/  IADD3 R32, R34, -c[0x0][0x20], RZ ;  /* 0x8000080022207a10 */ /* 0x000fe20007ffe0ff */
[----:B------:R-:W-:Y:S01]  /*1cc0*/  IMAD.WIDE.U32 R66, R59, 0x2, R42 ;  /* 0x000000023b427825 */ /* 0x000fe200078e002a */
[----:B------:R1:W-:Y:S01]  /*1cd0*/  STL.128 [R1+0x90], R16 ;  /* 0x0000901001007387 */ /* 0x0003e20000100c00 */
[----:B------:R-:W-:Y:S02]  /*1ce0*/  UIADD3.X UR5, URZ, UR4, URZ, UP0, !UPT ;  /* 0x000000043f057290 */ /* 0x000fe400087fe43f */
[----:B------:R-:W-:Y:S01]  /*1cf0*/  IMAD.U32 R72, RZ, RZ, UR9 ;  /* 0x00000009ff487e24 */ /* 0x000fe2000f8e00ff */
        /* <DEDUP_REMOVED lines=53> */
[----:B------:R-:W-:Y:S01]  /*2050*/  IMAD.MOV.U32 R5, RZ, RZ, c[0x0][0x2a8] ;  /* 0x0000aa00ff057624 */ /* 0x000fe200078e00ff */
[----:B------:R-:W-:Y:S02]  /*2060*/  IADD3.X R35, RZ, R21, RZ, P3, !PT ;  /* 0x00000015ff237210 */ /* 0x000fe40001ffe4ff */
        /* <DEDUP_REMOVED lines=14> */
[--C-:B------:R-:W-:Y:S02]  /*2150*/  IMAD.X R41, RZ, RZ, R21.reuse, P4 ;  /* 0x000000ffff297224 */ /* 0x100fe400020e0615 */
        /* <DEDUP_REMOVED lines=9> */
[----:B-1----:R-:W-:-:S03]  /*21f0*/  IMAD.X R15, RZ, RZ, R21, P1 ;  /* 0x000000ffff0f7224 */ /* 0x002fc600008e0615 */
        /* <DEDUP_REMOVED lines=9> */
[----:B-1----:R-:W-:-:S03]  /*2290*/  MOV R6, c[0x0][0x2ac] ;  /* 0x0000ab0000067a02 */ /* 0x002fc60000000f00 */
        /* <DEDUP_REMOVED lines=61> */
[----:B------:R-:W-:Y:S01]  /*2670*/  IADD3.X R43, RZ, R21, RZ, P1, !PT ;  /* 0x00000015ff2b7210 */ /* 0x000fe20000ffe4ff */
[----:B------:R-:W-:Y:S01]  /*2680*/  STL.128 [R1+0x3a0], R44 ;  /* 0x0003a02c01007387 */ /* 0x000fe20000100c00 */
[----:B------:R-:W-:Y:S01]  /*2690*/  IADD3 R36, P1, R20, 0xd8, RZ ;  /* 0x000000d814247810 */ /* 0x000fe20007f3e0ff */
[----:B------:R-:W-:Y:S02]  /*26a0*/  IMAD.X R25, RZ, RZ, R21, P2 ;  /* 0x000000ffff197224 */ /* 0x000fe400010e0615 */
[----:B------:R-:W-:Y:S01]  /*26b0*/  STL.128 [R1+0x3d0], R40 ;  /* 0x0003d02801007387 */ /* 0x000fe20000100c00 */
[----:B-1----:R-:W-:-:S02]  /*26c0*/  IMAD.MOV.U32 R6, RZ, RZ, R11 ;  /* 0x000000ffff067224 */ /* 0x002fc400078e000b */
[----:B------:R-:W-:Y:S02]  /*26d0*/  IMAD.MOV.U32 R7, RZ, RZ, R12 ;  /* 0x000000ffff077224 */ /* 0x000fe400078e000c */
[----:B------:R-:W-:Y:S01]  /*26e0*/  IMAD.MOV.U32 R4, RZ, RZ, R10 ;  /* 0x000000ffff047224 */ /* 0x000fe200078e000a */
[----:B------:R-:W-:Y:S01]  /*26f0*/  MOV R10, c[0x0][0x2a0] ;  /* 0x0000a800000a7a02 */ /* 0x000fe20000000f00 */
[----:B------:R-:W-:Y:S02]  /*2700*/  IMAD.MOV.U32 R5, RZ, RZ, R13 ;  /* 0x000000ffff057224 */ /* 0x000fe400078e000d */
[----:B------:R-:W-:Y:S02]  /*2710*/  IMAD.MOV.U32 R12, RZ, RZ, R34 ;  /* 0x000000ffff0c7224 */ /* 0x000fe400078e0022 */
[----:B------:R-:W-:Y:S01]  /*2720*/  IMAD.MOV.U32 R13, RZ, RZ, R35 ;  /* 0x000000ffff0d7224 */ /* 0x000fe200078e0023 */
[----:B------:R1:W-:Y:S01]  /*2730*/  STL.128 [R1+0x3b0], R4 ;  /* 0x0003b00401007387 */ /* 0x0003e20000100c00 */
[----:B------:R-:W-:-:S03]  /*2740*/  IMAD.MOV.U32 R11, RZ, RZ, c[0x0][0x2a4] ;  /* 0x0000a900ff0b7624 */ /* 0x000fc600078e00ff */
[----:B------:R3:W-:Y:S04]  /*2750*/  STL.128 [R1+0x3e0], R12 ;  /* 0x0003e00c01007387 */ /* 0x0007e80000100c00 */
[----:B------:R4:W-:Y:S01]  /*2760*/  STL.128 [R1+0x350], R8 ;  /* 0x0003500801007387 */ /* 0x0009e20000100c00 */
[----:B-1----:R-:W-:Y:S02]  /*2770*/  IMAD.MOV.U32 R6, RZ, RZ, R40 ;  /* 0x000000ffff067224 */ /* 0x002fe400078e0028 */
[----:B------:R-:W-:Y:S02]  /*2780*/  IMAD.MOV.U32 R7, RZ, RZ, R41 ;  /* 0x000000ffff077224 */ /* 0x000fe400078e0029 */
[----:B------:R-:W-:Y:S02]  /*2790*/  IMAD.MOV.U32 R4, RZ, RZ, R26 ;  /* 0x000000ffff047224 */ /* 0x000fe400078e001a */
[----:B------:R-:W-:-:S02]  /*27a0*/  IMAD.MOV.U32 R5, RZ, RZ, R27 ;  /* 0x000000ffff057224 */ /* 0x000fc400078e001b */
[----:B---3--:R-:W-:Y:S01]  /*27b0*/  IMAD.MOV.U32 R14, RZ, RZ, R44 ;  /* 0x000000ffff0e7224 */ /* 0x008fe200078e002c */
[----:B----4-:R-:W3:Y:S01]  /*27c0*/  LDL.U8 R11, [R1+0x341] ;  /* 0x00034100010b7983 */ /* 0x010ee20000100000 */
[----:B------:R-:W-:Y:S02]  /*27d0*/  IMAD.MOV.U32 R15, RZ, RZ, R45 ;  /* 0x000000ffff0f7224 */ /* 0x000fe400078e002d */
[----:B------:R-:W-:Y:S01]  /*27e0*/  IMAD.MOV.U32 R12, RZ, RZ, R18 ;  /* 0x000000ffff0c7224 */ /* 0x000fe200078e0012 */
[----:B------:R1:W-:Y:S01]  /*27f0*/  STL.128 [R1+0x420], R4 ;  /* 0x0004200401007387 */ /* 0x0003e20000100c00 */
[----:B------:R-:W-:-:S03]  /*2800*/  IMAD.MOV.U32 R13, RZ, RZ, R19 ;  /* 0x000000ffff0d7224 */ /* 0x000fc600078e0013 */
[----:B------:R-:W4:Y:S04]  /*2810*/  LDL.U8 R10, [R1+0x341] ;  /* 0x00034100010a7983 */ /* 0x000f280000100000 */
[----:B------:R2:W-:Y:S01]  /*2820*/  STL.128 [R1+0x3f0], R12 ;  /* 0x0003f00c01007387 */ /* 0x0005e20000100c00 */
[--C-:B-1----:R-:W-:Y:S01]  /*2830*/  IMAD.X R5, RZ, RZ, R21.reuse, P1 ;  /* 0x000000ffff057224 */ /* 0x102fe200008e0615 */
[C---:B------:R-:W-:Y:S02]  /*2840*/  IADD3 R7, P2, R20.reuse, 0xe0, RZ ;  /* 0x000000e014077810 */ /* 0x040fe40007f5e0ff */
[----:B------:R-:W-:Y:S02]  /*2850*/  IADD3 R6, P1, R20, 0xf0, RZ ;  /* 0x000000f014067810 */ /* 0x000fe40007f3e0ff */
[----:B------:R-:W-:Y:S01]  /*2860*/  MOV R4, c[0x0][0x248] ;  /* 0x0000920000047a02 */ /* 0x000fe20000000f00 */
[----:B------:R-:W-:-:S02]  /*2870*/  IMAD.X R45, RZ, RZ, R21, P2 ;  /* 0x000000ffff2d7224 */ /* 0x000fc400010e0615 */
[----:B--2---:R-:W-:Y:S02]  /*2880*/  IMAD.MOV.U32 R14, RZ, RZ, R24 ;  /* 0x000000ffff0e7224 */ /* 0x004fe400078e0018 */
[----:B------:R-:W-:Y:S02]  /*2890*/  IMAD.MOV.U32 R15, RZ, RZ, R25 ;  /* 0x000000ffff0f7224 */ /* 0x000fe400078e0019 */
[----:B------:R-:W-:Y:S02]  /*28a0*/  IMAD.MOV.U32 R12, RZ, RZ, R46 ;  /* 0x000000ffff0c7224 */ /* 0x000fe400078e002e */
[----:B------:R-:W-:Y:S02]  /*28b0*/  IMAD.MOV.U32 R13, RZ, RZ, R47 ;  /* 0x000000ffff0d7224 */ /* 0x000fe400078e002f */
[----:B------:R-:W-:Y:S02]  /*28c0*/  IMAD.MOV.U32 R24, RZ, RZ, R36 ;  /* 0x000000ffff187224 */ /* 0x000fe400078e0024 */
[----:B------:R-:W-:Y:S01]  /*28d0*/  IMAD.MOV.U32 R25, RZ, RZ, R5 ;  /* 0x000000ffff197224 */ /* 0x000fe200078e0005 */
[----:B------:R1:W-:Y:S01]  /*28e0*/  STL.128 [R1+0x400], R12 ;  /* 0x0004000c01007387 */ /* 0x0003e20000100c00 */
[----:B------:R-:W-:-:S02]  /*28f0*/  IMAD.X R47, RZ, RZ, R21, P1 ;  /* 0x000000ffff2f7224 */ /* 0x000fc400008e0615 */
[----:B------:R-:W-:Y:S01]  /*2900*/  IMAD.MOV.U32 R5, RZ, RZ, c[0x0][0x24c] ;  /* 0x00009300ff057624 */ /* 0x000fe200078e00ff */
[----:B------:R-:W-:Y:S01]  /*2910*/  STL.128 [R1+0x3c0], R24 ;  /* 0x0003c01801007387 */ /* 0x000fe20000100c00 */
[----:B------:R-:W-:Y:S02]  /*2920*/  IMAD.MOV.U32 R36, RZ, RZ, c[0x0][0x250] ;  /* 0x00009400ff247624 */ /* 0x000fe400078e00ff */
[----:B------:R-:W-:Y:S01]  /*2930*/  IMAD.MOV.U32 R44, RZ, RZ, R7 ;  /* 0x000000ffff2c7224 */ /* 0x000fe200078e0007 */
[----:B------:R2:W-:Y:S01]  /*2940*/  STL.64 [R1+0x370], R4 ;  /* 0x0003700401007387 */ /* 0x0005e20000100a00 */
[----:B------:R-:W-:-:S03]  /*2950*/  IMAD.MOV.U32 R46, RZ, RZ, R6 ;  /* 0x000000ffff2e7224 */ /* 0x000fc600078e0006 */
[----:B------:R-:W-:Y:S04]  /*2960*/  STL [R1+0x378], R36 ;  /* 0x0003782401007387 */ /* 0x000fe80000100800 */
[----:B------:R2:W-:Y:S04]  /*2970*/  STL.128 [R1+0x410], R44 ;  /* 0x0004102c01007387 */ /* 0x0005e80000100c00 */
[----:B------:R-:W3:Y:S04]  /*2980*/  LDL R32, [R32+0x2a4] ;  /* 0x0002a40020207983 */ /* 0x000ee80000100800 */
[----:B------:R-:W4:Y:S01]  /*2990*/  LDL.U8 R7, [R1+0x341] ;  /* 0x0003410001077983 */ /* 0x000f220000100000 */
[----:B------:R-:W-:-:S13]  /*29a0*/  ISETP.NE.AND P1, PT, R4, 0x1, PT ;  /* 0x000000010400780c */ /* 0x000fda0003f25270 */
[----:B-1----:R-:W-:-:S05]  /*29b0*/  @P1 IMAD.HI.U32 R13, R39, c[0x0][0x24c], RZ ;  /* 0x00009300270d1a27 */ /* 0x002fca00078e00ff */
[----:B------:R-:W-:Y:S01]  /*29c0*/  @P1 SHF.R.U32.HI R13, RZ, c[0x0][0x250], R13 ;  /* 0x00009400ff0d1a19 */ /* 0x000fe2000001160d */
[----:B------:R-:W-:-:S05]  /*29d0*/  @!P1 IMAD.MOV.U32 R13, RZ, RZ, R39 ;  /* 0x000000ffff0d9224 */ /* 0x000fca00078e0027 */
[----:B--2---:R-:W-:Y:S01]  /*29e0*/  SHF.R.S32.HI R5, RZ, 0x1f, R13 ;  /* 0x0000001fff057819 */ /* 0x004fe2000001140d */
        /* <DEDUP_REMOVED lines=13> */
[----:B---3--:R-:W-:-:S13]  /*2ac0*/  ISETP.GT.AND P2, PT, R32, 0x7f, PT ;  /* 0x0000007f2000780c */ /* 0x008fda0003f44270 */
[----:B------:R-:W2:Y:S04]  /*2ad0*/  @!P2 LDL.U8 R6, [R1+0x71] ;  /* 0x000071000106a983 */ /* 0x000ea80000100000 */
[----:B------:R-:W3:Y:S04]  /*2ae0*/  @!P2 LDL.128 R48, [R1+0x3e0] ;  /* 0x0003e0000130a983 */ /* 0x000ee80000100c00 */
[----:B------:R-:W3:Y:S04]  /*2af0*/  @!P2 LDL.64 R14, [R1+0x408] ;  /* 0x00040800010ea983 */ /* 0x000ee80000100a00 */
[----:B------:R-:W3:Y:S04]  /*2b00*/  @!P2 LDL.64 R18, [R1+0x3f0] ;  /* 0x0003f0000112a983 */ /* 0x000ee80000100a00 */
[----:B------:R-:W3:Y:S01]  /*2b10*/  @!P2 LDL.64 R42, [R1+0x3d8] ;  /* 0x0003d800012aa983 */ /* 0x000ee20000100a00 */
[----:B------:R-:W-:Y:S01]  /*2b20*/  IADD3 R32, P1, R2, R33, RZ ;  /* 0x0000002102207210 */ /* 0x000fe20007f3e0ff */
[----:B------:R-:W-:-:S02]  /*2b30*/  USHF.L.U32 UR9, UR4, 0x6, URZ ;  /* 0x0000000604097899 */ /* 0x000fc4000800063f */
[----:B------:R-:W-:Y:S01]  /*2b40*/  UMOV UR8, 0x6 ;  /* 0x0000000600087882 */ /* 0x000fe20000000000 */
[----:B------:R-:W-:Y:S01]  /*2b50*/  LEA.HI.X.SX32 R33, R33, R0, 0x1, P1 ;  /* 0x0000000021217211 */ /* 0x000fe200008f0eff */
[----:B------:R-:W-:Y:S01]  /*2b60*/  IMAD R0, R5, c[0x0][0x1b0], RZ ;  /* 0x00006c0005007a24 */ /* 0x000fe200078e02ff */
[----:B------:R-:W-:Y:S02]  /*2b70*/  ISETP.GE.AND P6, PT, R9, 0x21, PT ;  /* 0x000000210900780c */ /* 0x000fe40003fc6270 */
[----:B------:R-:W-:Y:S01]  /*2b80*/  SHF.L.U32 R29, R29, 0x1, RZ ;  /* 0x000000011d1d7819 */ /* 0x000fe200000006ff */
[----:B------:R-:W-:Y:S01]  /*2b90*/  IMAD.WIDE R32, R38, 0x80, R32 ;  /* 0x0000008026207825 */ /* 0x000fe200078e0220 */
[----:B------:R-:W-:Y:S01]  /*2ba0*/  ISETP.GE.AND P5, PT, R9, 0x41, PT ;  /* 0x000000410900780c */ /* 0x000fe20003fa6270 */
[----:B------:R-:W3:Y:S02]  /*2bb0*/  @!P2 LDL.64 R26, [R1+0x420] ;  /* 0x00042000011aa983 */ /* 0x000ee40000100a00 */
[----:B------:R-:W-:-:S02]  /*2bc0*/  IMAD R0, R13, c[0x0][0x1b4], R0 ;  /* 0x00006d000d007a24 */ /* 0x000fc400078e0200 */
[----:B------:R-:W-:Y:S01]  /*2bd0*/  IMAD R4, R33, c[0x0][0x1d8], RZ ;  /* 0x0000760021047a24 */ /* 0x000fe200078e02ff */
[----:B------:R-:W-:Y:S01]  /*2be0*/  LOP3.LUT R11, R11, 0x1, RZ, 0xc0, !PT ;  /* 0x000000010b0b7812 */ /* 0x000fe200078ec0ff */
[----:B------:R-:W-:Y:S01]  /*2bf0*/  IMAD.IADD R47, R47, 0x1, R0 ;  /* 0x000000012f2f7824 */ /* 0x000fe200078e0200 */
[----:B------:R-:W-:Y:S01]  /*2c00*/  ISETP.GE.AND P1, PT, R9, 0x1, PT ;  /* 0x000000010900780c */ /* 0x000fe20003f26270 */
[----:B------:R-:W-:Y:S01]  /*2c10*/  IMAD R0, R32, c[0x0][0x1dc], R4 ;  /* 0x0000770020007a24 */ /* 0x000fe200078e0204 */
[----:B----4-:R-:W-:Y:S01]  /*2c20*/  LOP3.LUT R10, R10, 0x1, RZ, 0xc0, !PT ;  /* 0x000000010a0a7812 */ /* 0x010fe200078ec0ff */
[----:B------:R-:W-:Y:S01]  /*2c30*/  IMAD.WIDE.U32 R40, R32, c[0x0][0x1d8], R40 ;  /* 0x0000760020287a25 */ /* 0x000fe200078e0028 */
[----:B------:R-:W-:Y:S01]  /*2c40*/  ISETP.GE.OR P3, PT, R3, c[0x0][0x1cc], !P1 ;  /* 0x0000730003007a0c */ /* 0x000fe20004f66670 */
[----:B------:R-:W4:Y:S02]  /*2c50*/  @!P2 LDL.64 R44, [R1+0x410] ;  /* 0x00041000012ca983 */ /* 0x000f240000100a00 */
[----:B------:R-:W-:Y:S01]  /*2c60*/  IMAD.IADD R0, R41, 0x1, R0 ;  /* 0x0000000129007824 */ /* 0x000fe200078e0200 */
[----:B------:R-:W-:Y:S01]  /*2c70*/  LEA R12, P0, R40, c[0x0][0x1c0], 0x1 ;  /* 0x00007000280c7a11 */ /* 0x000fe200078008ff */
[----:B------:R-:W-:-:S03]  /*2c80*/  USHF.L.U64.HI UR5, UR4, UR8, UR5 ;  /* 0x0000000804057299 */ /* 0x000fc60008010205 */
[----:B------:R-:W-:Y:S02]  /*2c90*/  LEA.HI.X R13, R40, c[0x0][0x1c4], R0, 0x1, P0 ;  /* 0x00007100280d7a11 */ /* 0x000fe400000f0c00 */
[----:B------:R-:W-:Y:S02]  /*2ca0*/  IADD3 R52, P0, R12, UR9, RZ ;  /* 0x000000090c347c10 */ /* 0x000fe4000ff1e0ff */
[----:B------:R-:W-:Y:S01]  /*2cb0*/  ISETP.GE.OR P4, PT, R3, c[0x0][0x1cc], !P6 ;  /* 0x0000730003007a0c */ /* 0x000fe20007786670 */
[----:B------:R-:W-:Y:S01]  /*2cc0*/  @!PT LDS RZ, [RZ] ;  /* 0x00000000fffff984 */ /* 0x000fe20000000800 */
[----:B------:R-:W-:Y:S01]  /*2cd0*/  @!PT LDS RZ, [RZ] ;  /* 0x00000000fffff984 */ /* 0x000fe20000000800 */
[----:B------:R-:W-:Y:S01]  /*2ce0*/  @!PT LDS RZ, [RZ] ;  /* 0x00000000fffff984 */ /* 0x000fe20000000800 */
[----:B------:R1:W-:Y:S01]  /*2cf0*/  LDGSTS.E.BYPASS.LTC128B.128 [R29+0x4080], [R12.64], !P3 ;  /* 0x040800000c1d7fae */ /* 0x0003e2000d901d46 */
[----:B------:R-:W-:Y:S02]  /*2d00*/  IADD3.X R53, R13, UR5, RZ, P0, !PT ;  /* 0x000000050d357c10 */ /* 0x000fe400087fe4ff */
[----:B------:R-:W-:Y:S01]  /*2d10*/  ISETP.GE.OR P0, PT, R3, c[0x0][0x1cc], !P5 ;  /* 0x0000730003007a0c */ /* 0x000fe20006f06670 */
[----:B------:R-:W-:Y:S01]  /*2d20*/  IMAD R28, R28, c[0x0][0x1b8], RZ ;  /* 0x00006e001c1c7a24 */ /* 0x000fe200078e02ff */
[----:B------:R-:W-:Y:S01]  /*2d30*/  IADD3 R40, P3, R52, UR9, RZ ;  /* 0x0000000934287c10 */ /* 0x000fe2000ff7e0ff */
[----:B------:R-:W-:-:S03]  /*2d40*/  IMAD.WIDE.U32 R46, R25, c[0x0][0x1b8], R46 ;  /* 0x00006e00192e7a25 */ /* 0x000fc600078e002e */
[----:B------:R-:W-:Y:S01]  /*2d50*/  IADD3.X R41, R53, UR5, RZ, P3, !PT ;  /* 0x0000000535297c10 */ /* 0x000fe20009ffe4ff */
[----:B------:R-:W-:Y:S02]  /*2d60*/  IMAD R28, R25, c[0x0][0x1bc], R28 ;  /* 0x00006f00191c7a24 */ /* 0x000fe400078e021c */
[----:B------:R2:W-:Y:S01]  /*2d70*/  LDGSTS.E.BYPASS.LTC128B.128 [R29+0x5080], [R52.64], !P4 ;  /* 0x05080000341d7fae */ /* 0x0005e2000e101d46 */
[----:B------:R-:W-:Y:S01]  /*2d80*/  IMAD R5, R33, c[0x0][0x1a8], RZ ;  /* 0x00006a0021057a24 */ /* 0x000fe200078e02ff */
[----:B------:R-:W-:Y:S01]  /*2d90*/  ISETP.GE.AND P4, PT, R9, 0x61, PT ;  /* 0x000000610900780c */ /* 0x000fe20003f86270 */
[----:B------:R-:W-:Y:S01]  /*2da0*/  IMAD.IADD R47, R47, 0x1, R28 ;  /* 0x000000012f2f7824 */ /* 0x000fe200078e021c */
[----:B------:R5:W-:Y:S01]  /*2db0*/  LDGSTS.E.BYPASS.LTC128B.128 [R29+0x6080], [R40.64], !P0 ;  /* 0x06080000281d7fae */ /* 0x000be2000c101d46 */
[----:B------:R-:W-:Y:S01]  /*2dc0*/  IADD3 R24, P0, R40, UR9, RZ ;  /* 0x0000000928187c10 */ /* 0x000fe2000ff1e0ff */
[C---:B------:R-:W-:Y:S01]  /*2dd0*/  IMAD R5, R32.reuse, c[0x0][0x1ac], R5 ;  /* 0x00006b0020057a24 */ /* 0x040fe200078e0205 */
[C---:B------:R-:W-:Y:S01]  /*2de0*/  ISETP.GE.OR P3, PT, R3.reuse, c[0x0][0x1cc], !P4 ;  /* 0x0000730003007a0c */ /* 0x040fe20006766670 */
[----:B------:R-:W-:Y:S01]  /*2df0*/  IMAD.WIDE.U32 R32, R32, c[0x0][0x1a8], R46 ;  /* 0x00006a0020207a25 */ /* 0x000fe200078e002e */
[----:B------:R-:W-:-:S02]  /*2e00*/  ISETP.GE.OR P1, PT, R3, c[0x0][0x19c], !P1 ;  /* 0x0000670003007a0c */ /* 0x000fc40004f26670 */
[----:B------:R-:W-:Y:S01]  /*2e10*/  IADD3.X R25, R41, UR5, RZ, P0, !PT ;  /* 0x0000000529197c10 */ /* 0x000fe200087fe4ff */
[----:B------:R-:W-:Y:S01]  /*2e20*/  ULDC.64 UR4, c[0x0][0x1a8] ;  /* 0x00006a0000047ab9 */ /* 0x000fe20000000a00 */
[----:B------:R-:W-:Y:S01]  /*2e30*/  IMAD.IADD R5, R33, 0x1, R5 ;  /* 0x0000000121057824 */ /* 0x000fe200078e0205 */
[----:B------:R-:W-:Y:S01]  /*2e40*/  USHF.L.U32 UR9, UR4, 0x6, URZ ;  /* 0x0000000604097899 */ /* 0x000fe2000800063f */
[C---:B-1----:R-:W-:Y:S01]  /*2e50*/  LEA R12, P0, R32.reuse, c[0x0][0x190], 0x1 ;  /* 0x00006400200c7a11 */ /* 0x042fe200078008ff */
[----:B------:R-:W-:Y:S01]  /*2e60*/  USHF.L.U64.HI UR5, UR4, UR8, UR5 ;  /* 0x0000000804057299 */ /* 0x000fe20008010205 */
[C---:B------:R-:W-:Y:S02]  /*2e70*/  ISETP.GE.OR P6, PT, R3.reuse, c[0x0][0x19c], !P6 ;  /* 0x0000670003007a0c */ /* 0x040fe400077c6670 */
[----:B------:R-:W-:Y:S01]  /*2e80*/  LEA.HI.X R13, R32, c[0x0][0x194], R5, 0x1, P0 ;  /* 0x00006500200d7a11 */ /* 0x000fe200000f0c05 */
[----:B------:R1:W-:Y:S01]  /*2e90*/  LDGSTS.E.BYPASS.LTC128B.128 [R29+0x7080], [R24.64], !P3 ;  /* 0x07080000181d7fae */ /* 0x0003e2000d901d46 */
[----:B------:R-:W-:Y:S01]  /*2ea0*/  ISETP.GE.OR P5, PT, R3, c[0x0][0x19c], !P5 ;  /* 0x0000670003007a0c */ /* 0x000fe20006fa6670 */
[----:B------:R-:W-:-:S02]  /*2eb0*/  IMAD.SHL.U32 R9, R31, 0x80, RZ ;  /* 0x000000801f097824 */ /* 0x000fc400078e00ff */
[----:B------:R1:W-:Y:S01]  /*2ec0*/  LDGSTS.E.BYPASS.LTC128B.128 [R29+0x80], [R12.64], !P1 ;  /* 0x000800000c1d7fae */ /* 0x0003e2000c901d46 */
[----:B------:R-:W-:Y:S02]  /*2ed0*/  SHF.R.S32.HI R4, RZ, 0x1f, R31 ;  /* 0x0000001fff047819 */ /* 0x000fe4000001141f */
[----:B-----5:R-:W-:Y:S01]  /*2ee0*/  IADD3 R40, P0, R12, UR9, RZ ;  /* 0x000000090c287c10 */ /* 0x020fe2000ff1e0ff */
[----:B------:R-:W-:-:S03]  /*2ef0*/  IMAD R5, R31, UR16, RZ ;  /* 0x000000101f057c24 */ /* 0x000fc6000f8e02ff */
[----:B------:R-:W-:Y:S02]  /*2f00*/  IADD3.X R41, R13, UR5, RZ, P0, !PT ;  /* 0x000000050d297c10 */ /* 0x000fe400087fe4ff */
        /* <DEDUP_REMOVED lines=15> */
[----:B------:R-:W-:Y:S01]  /*3000*/  ULDC UR4, c[0x0][0x17c] ;  /* 0x00005f0000047ab9 */ /* 0x000fe20000000800 */
[----:B------:R-:W-:Y:S01]  /*3010*/  LOP3.LUT R7, R7, 0x1, RZ, 0xc0, !PT ;  /* 0x0000000107077812 */ /* 0x000fe200078ec0ff */
        /* <DEDUP_REMOVED lines=24> */
[----:B------:R-:W4:Y:S01]  /*31a0*/  @!P2 LDL R31, [R1+0x430] ;  /* 0x00043000011fa983 */ /* 0x000f220000100800 */
[----:B--2---:R-:W-:Y:S01]  /*31b0*/  @!P2 ISETP.NE.AND P5, PT, R6, RZ, PT ;  /* 0x000000ff0600a20c */ /* 0x004fe20003fa5270 */
[----:B---3--:R-:W-:Y:S02]  /*31c0*/  @!P2 IMAD.MOV.U32 R34, RZ, RZ, R48 ;  /* 0x000000ffff22a224 */ /* 0x008fe400078e0030 */
[----:B------:R-:W-:Y:S02]  /*31d0*/  @!P2 IMAD.MOV.U32 R35, RZ, RZ, R49 ;  /* 0x000000ffff23a224 */ /* 0x000fe400078e0031 */
[----:B------:R-:W-:-:S02]  /*31e0*/  @!P2 IMAD.MOV.U32 R16, RZ, RZ, R50 ;  /* 0x000000ffff10a224 */ /* 0x000fc400078e0032 */
[----:B------:R-:W-:-:S06]  /*31f0*/  @!P2 IMAD.MOV.U32 R17, RZ, RZ, R51 ;  /* 0x000000ffff11a224 */ /* 0x000fcc00078e0033 */
[----:B------:R2:W-:Y:S04]  /*3200*/  @!P2 LDGSTS.E.BYPASS.LTC128B.128 [R58], [R56.64], P5 ;  /* 0x00000000383aafae */ /* 0x0005e8000a901d46 */
[----:B------:R-:W3:Y:S04]  /*3210*/  LD.E.U8 R0, [R14.64] ;  /* 0x000000060e007980 */ /* 0x000ee8000c101100 */
[----:B-1----:R1:W2:Y:S04]  /*3220*/  LD.E.64 R2, [R34.64+0x10] ;  /* 0x0000100622027980 */ /* 0x0022a8000c101b00 */
[----:B------:R-:W5:Y:S04]  /*3230*/  LD.E R18, [R18.64] ;  /* 0x0000000612127980 */ /* 0x000f68000c101900 */
[----:B------:R-:W5:Y:S04]  /*3240*/  LD.E R16, [R16.64+0xc] ;  /* 0x00000c0610107980 */ /* 0x000f68000c101900 */
[----:B------:R1:W5:Y:S04]  /*3250*/  LD.E.64 R6, [R34.64+0x18] ;  /* 0x0000180622067980 */ /* 0x000368000c101b00 */
[----:B------:R-:W5:Y:S01]  /*3260*/  LD.E R42, [R42.64] ;  /* 0x000000062a2a7980 */ /* 0x000f62000c101900 */
[----:B------:R-:W-:-:S02]  /*3270*/  SHF.R.S32.HI R11, RZ, 0x1f, R9 ;  /* 0x0000001fff0b7819 */ /* 0x000fc40000011409 */
[----:B------:R-:W-:Y:S01]  /*3280*/  MOV R10, R9 ;  /* 0x00000009000a7202 */ /* 0x000fe20000000f00 */
[----:B------:R-:W0:Y:S04]  /*3290*/  LDGDEPBAR ;  /* 0x00000000000079af */ /* 0x000e280000000000 */
[----:B-1----:R-:W5:Y:S01]  /*32a0*/  LD.E.64 R34, [R34.64+0x8] ;  /* 0x0000080622227980 */ /* 0x002f62000c101b00 */
[----:B----4-:R-:W-:Y:S02]  /*32b0*/  @!P2 IMAD.SHL.U32 R9, R31, 0x80, RZ ;  /* 0x000000801f09a824 */ /* 0x010fe400078e00ff */
[--C-:B------:R-:W-:Y:S01]  /*32c0*/  @!P2 IMAD.MOV.U32 R4, RZ, RZ, R31.reuse ;  /* 0x000000ffff04a224 */ /* 0x100fe200078e001f */
[----:B------:R-:W-:Y:S02]  /*32d0*/  @!P2 SHF.R.S32.HI R5, RZ, 0x1f, R31 ;  /* 0x0000001fff05a819 */ /* 0x000fe4000001141f */
[----:B---3--:R-:W-:Y:S01]  /*32e0*/  LOP3.LUT R0, R0, 0x1, RZ, 0xc0, !PT ;  /* 0x0000000100007812 */ /* 0x008fe200078ec0ff */
        /* <DEDUP_REMOVED lines=57> */
[C---:B-----5:R-:W-:Y:S02]  /*3680*/  LEA R8, P2, R10.reuse, R44, 0x2 ;  /* 0x0000002c0a087211 */ /* 0x060fe400078410ff */
[----:B----4-:R-:W-:Y:S02]  /*3690*/  IADD3 R31, R31, 0x1, RZ ;  /* 0x000000011f1f7810 */ /* 0x010fe40007ffe0ff */
[----:B------:R-:W-:Y:S01]  /*36a0*/  LEA.HI.X R9, R10, R45, R11, 0x2, P2 ;  /* 0x0000002d0a097211 */ /* 0x000fe200010f140b */
        /* <DEDUP_REMOVED lines=90> */
.L_x_3015:
[----:B-1----:R-:W-:Y:S05]  /*3c50*/  BSYNC B0 ;  /* 0x0000000000007941 */ /* 0x002fea0003800000 */
.L_x_3014:
        /* <DEDUP_REMOVED lines=314> */
.L_x_3019:
[----:B-1----:R-:W-:Y:S02]  /*5000*/  MOV R28, 0x5020 ;  /* 0x00005020001c7802 */ /* 0x002fe40000000f00 */
[----:B------:R-:W-:Y:S05]  /*5010*/  CALL.REL.NOINC `($_ZN7cutlass13device_kernelIN5flash19enable_sm80_to_sm89INS1_16FlashAttnBwdSm80INS1_25CollectiveMainloopBwdSm80ILi2ELi2EN4cute5tupleIJNS5_1CILi128EEES8_NS7_ILi64EEEEEENS_10bfloat16_tEfNS_4arch4Sm80ELb1ELb0ELb1ELb1ELb1ELb0ELb0ELb0ELi2ELi4ELi4ELi4ELb0EEENS1_24CollectiveEpilogueBwdGQAISA_fSD_Li256ELb1ELb1EEENS1_25SingleTileBwdLPTSchedulerILb1ELi128ELb1EEEEEEEEEvNT_6ParamsE$_ZZN5flash25CollectiveMainloopBwdSm80ILi2ELi2EN4cute5tupleIJNS1_1CILi128EEES4_NS3_ILi64EEEEEEN7cutlass10bfloat16_tEfNS7_4arch4Sm80ELb1ELb0ELb1ELb1ELb1ELb0ELb0ELb0ELi2ELi4ELi4ELi4ELb0EE3mmaINS_16FlashAttnBwdSm80ISB_NS_24CollectiveEpilogueBwdGQAIS6_fSA_Li256ELb1ELb1EEENS_25SingleTileBwdLPTSchedulerILb1ELi128ELb1EEEE13SharedStorageENS1_6TensorINS1_11ArrayEngineIfLm32EEENS1_6LayoutINS2_IJNS2_IJNS3_ILi2EEESO_EEESO_NS3_ILi4EEEEEENS2_IJNS2_IJNS3_ILi1EEESO_EEESQ_NS3_ILi8EEEEEEEEEEEEbRKNSB_6ParamsERT0_S12_iNS2_IJiiiEEERT_ENKUliT_E_clIZSC_ISJ_SX_EbS10_S12_S12_iS13_S15_EUlRS16_iE_EEDaiS16_) ;  /* 0x0000e5f000007944 */ /* 0x000fea0003c00000 */
[----:B---3--:R-:W2:Y:S02]  /*5020*/  LDL R2, [R1+0x430] ;  /* 0x0004300001027983 */ /* 0x008ea40000100800 */
[----:B--2---:R-:W-:-:S04]  /*5030*/  IADD3 R2, R2, 0x1, RZ ;  /* 0x0000000102027810 */ /* 0x004fc80007ffe0ff */
[----:B------:R-:W-:Y:S01]  /*5040*/  ISETP.GE.AND P0, PT, R2, R36, PT ;  /* 0x000000240200720c */ /* 0x000fe20003f06270 */
[----:B------:R1:W-:-:S12]  /*5050*/  STL [R1+0x430], R2 ;  /* 0x0004300201007387 */ /* 0x0003d80000100800 */
[----:B------:R-:W-:Y:S05]  /*5060*/  @!P0 BRA `(.L_x_3019) ;  /* 0xffffff9000008947 */ /* 0x000fea000383ffff */
[----:B------:R-:W-:Y:S05]  /*5070*/  BSYNC B1 ;  /* 0x0000000000017941 */ /* 0x000fea0003800000 */
.L_x_3018:
        /* <DEDUP_REMOVED lines=8> */
.L_x_3017:
[----:B------:R-:W-:Y:S05]  /*5100*/  BSYNC B2 ;  /* 0x0000000000027941 */ /* 0x000fea0003800000 */
.L_x_3016:
        /* <DEDUP_REMOVED lines=41> */
.L_x_3013:
[----:B------:R-:W-:Y:S05]  /*53a0*/  @P3 EXIT ;  /* 0x000000000000394d */ /* 0x000fea0003800000 */
[----:B------:R-:W-:-:S04]  /*53b0*/  ISETP.NE.U32.AND P0, PT, RZ, c[0x0][0x360], PT ;  /* 0x0000d800ff007a0c */ /* 0x000fc80003f05070 */
[----:B------:R-:W-:-:S13]  /*53c0*/  ISETP.NE.AND.EX P0, PT, RZ, c[0x0][0x364], PT, P0 ;  /* 0x0000d900ff007a0c */ /* 0x000fda0003f05300 */
[----:B-1----:R-:W-:-:S04]  /*53d0*/  @P0 IMAD.MOV.U32 R0, RZ, RZ, 0x4 ;  /* 0x00000004ff000424 */ /* 0x002fc800078e00ff */
[----:B---3--:R-:W-:-:S05]  /*53e0*/  @P0 IMAD.WIDE R4, R37, R0, c[0x0][0x360] ;  /* 0x0000d80025040625 */ /* 0x008fca00078e0200 */
[----:B------:R-:W3:Y:S01]  /*53f0*/  @P0 LDG.E R2, [R4.64] ;  /* 0x0000000604020981 */ /* 0x000ee2000c1e1900 */
[----:B------:R-:W-:Y:S01]  /*5400*/  IMAD.MOV.U32 R0, RZ, RZ, 0x1 ;  /* 0x00000001ff007424 */ /* 0x000fe200078e00ff */
[----:B------:R-:W-:Y:S04]  /*5410*/  WARPSYNC 0xffffffff ;  /* 0xffffffff00007948 */ /* 0x000fe80003800000 */
[----:B------:R-:W-:-:S13]  /*5420*/  ISETP.NE.AND P1, PT, R0, c[0x0][0x338], PT ;  /* 0x0000ce0000007a0c */ /* 0x000fda0003f25270 */
[----:B------:R-:W-:-:S04]  /*5430*/  @P1 IMAD.HI.U32 R0, R39, c[0x0][0x33c], RZ ;  /* 0x0000cf0027001a27 */ /* 0x000fc800078e00ff */
[C---:B---3--:R-:W-:Y:S02]  /*5440*/  @P0 IMAD R3, R37.reuse, 0x80, R2 ;  /* 0x0000008025030824 */ /* 0x048fe400078e0202 */
[----:B------:R-:W-:Y:S01]  /*5450*/  IMAD.MOV.U32 R2, RZ, RZ, R39 ;  /* 0x000000ffff027224 */ /* 0x000fe200078e0027 */
[----:B------:R-:W-:Y:S02]  /*5460*/  @P1 SHF.R.U32.HI R2, RZ, c[0x0][0x340], R0 ;  /* 0x0000d000ff021a19 */ /* 0x000fe40000011600 */
[----:B------:R-:W-:Y:S02]  /*5470*/  @P0 SHF.R.S32.HI R46, RZ, 0x1f, R3 ;  /* 0x0000001fff2e0819 */ /* 0x000fe40000011403 */
[----:B------:R-:W-:Y:S01]  /*5480*/  SHF.R.S32.HI R0, RZ, 0x1f, R37 ;  /* 0x0000001fff007819 */ /* 0x000fe20000011425 */
[--C-:B------:R-:W-:Y:S01]  /*5490*/  IMAD.MOV R28, RZ, RZ, -R2.reuse ;  /* 0x000000ffff1c7224 */ /* 0x100fe200078e0a02 */
[----:B------:R-:W-:Y:S02]  /*54a0*/  @P0 LEA.HI R46, R46, R3, RZ, 0x7 ;  /* 0x000000032e2e0211 */ /* 0x000fe400078f38ff */
[----:B------:R-:W-:Y:S01]  /*54b0*/  SEL R0, R0, RZ, !P0 ;  /* 0x000000ff00007207 */ /* 0x000fe20004000000 */
[----:B------:R-:W-:Y:S01]  /*54c0*/  IMAD R28, R28, c[0x0][0x338], R39 ;  /* 0x0000ce001c1c7a24 */ /* 0x000fe200078e0227 */
[----:B------:R-:W-:Y:S01]  /*54d0*/  SEL R3, R37, RZ, !P0 ;  /* 0x000000ff25037207 */ /* 0x000fe20004000000 */
[----:B------:R-:W-:Y:S01]  /*54e0*/  @P0 IMAD.SHL.U32 R46, R46, 0x40, RZ ;  /* 0x000000402e2e0824 */ /* 0x000fe200078e00ff */
[----:B------:R-:W-:-:S04]  /*54f0*/  SHF.R.S32.HI R36, RZ, 0x1f, R2 ;  /* 0x0000001fff247819 */ /* 0x000fc80000011402 */
        /* <DEDUP_REMOVED lines=18> */
.L_x_3022:
[----:B------:R-:W3:Y:S01]  /*5620*/  LDG.E.STRONG.GPU R5, [R48.64] ;  /* 0x0000000630057981 */ /* 0x000ee2000c1ef900 */
[----:B------:R-:W-:Y:S01]  /*5630*/  YIELD ;  /* 0x0000000000007946 */ /* 0x000fe20003800000 */
[----:B---3--:R-:W-:Y:S01]  /*5640*/  ISETP.NE.AND P0, PT, R5, R28, PT ;  /* 0x0000001c0500720c */ /* 0x008fe20003f05270 */
[----:B------:R-:W-:-:S12]  /*5650*/  CCTL.IVALL ;  /* 0x00000000ff00798f */ /* 0x000fd80002000000 */
[----:B------:R-:W-:Y:S05]  /*5660*/  @P0 BRA `(.L_x_3022) ;  /* 0xffffffb000000947 */ /* 0x000fea000383ffff */
.L_x_3021:
[----:B------:R-:W-:Y:S05]  /*5670*/  BSYNC B0 ;  /* 0x0000000000007941 */ /* 0x000fea0003800000 */
.L_x_3020:
[----:B------:R-:W-:Y:S01]  /*5680*/  MOV R37, 0xffffffff ;  /* 0xffffffff00257802 */ /* 0x000fe20000000f00 */
[----:B------:R-:W-:Y:S05]  /*5690*/  BRA.CONV ~URZ, `(.L_x_3023) ;  /* 0x000000237f007947 */ /* 0x000fea000b800000 */
[----:B------:R-:W-:Y:S02]  /*56a0*/  MOV R4, 0x56c0 ;  /* 0x000056c000047802 */ /* 0x000fe40000000f00 */
[----:B--2---:R-:W-:Y:S05]  /*56b0*/  CALL.REL.NOINC `($__internal_11_$__cuda_sm70_warpsync) ;  /* 0x00061df000007944 */ /* 0x004fea0003c00000 */
.L_x_3023:
        /* <DEDUP_REMOVED lines=10> */
[----:B------:R-:W-:-:S04]  /*5760*/  SHF.R.S32.HI R39, RZ, 0x1f, R30 ;  /* 0x0000001fff277819 */ /* 0x000fc8000001141e */
        /* <DEDUP_REMOVED lines=48> */
[----:B------:R-:W-:Y:S05]  /*5a70*/  CALL.REL.NOINC `($__internal_11_$__cuda_sm70_warpsync) ;  /* 0x00061a3000007944 */ /* 0x000fea0003c00000 */
.L_x_3024:
        /* <DEDUP_REMOVED lines=12> */
.L_x_3026:
[----:B------:R-:W-:Y:S05]  /*5b40*/  BSYNC B0 ;  /* 0x0000000000007941 */ /* 0x000fea0003800000 */
.L_x_3025:
[----:B-1----:R-:W-:Y:S01]  /*5b50*/  IADD3 R40, P0, R29, c[0x0][0x348], RZ ;  /* 0x0000d2001d287a10 */ /* 0x002fe20007f1e0ff */
[----:B------:R-:W-:Y:S03]  /*5b60*/  BSSY B0, `(.L_x_3027) ;  /* 0x0000008000007945 */ /* 0x000fe60003800000 */
[----:B------:R-:W-:Y:S01]  /*5b70*/  IADD3.X R41, R31, c[0x0][0x34c], RZ, P0, !PT ;  /* 0x0000d3001f297a10 */ /* 0x000fe200007fe4ff */
[----:B------:R-:W-:Y:S05]  /*5b80*/  @P2 BRA `(.L_x_3028) ;  /* 0x0000005000002947 */ /* 0x000fea0003800000 */
.L_x_3029:
[----:B------:R-:W2:Y:S01]  /*5b90*/  LDG.E.STRONG.GPU R5, [R40.64] ;  /* 0x0000000628057981 */ /* 0x000ea2000c1ef900 */
[----:B------:R-:W-:Y:S01]  /*5ba0*/  YIELD ;  /* 0x0000000000007946 */ /* 0x000fe20003800000 */
[----:B--2---:R-:W-:Y:S01]  /*5bb0*/  ISETP.NE.AND P0, PT, R5, R28, PT ;  /* 0x0000001c0500720c */ /* 0x004fe20003f05270 */
[----:B------:R-:W-:-:S12]  /*5bc0*/  CCTL.IVALL ;  /* 0x00000000ff00798f */ /* 0x000fd80002000000 */
[----:B------:R-:W-:Y:S05]  /*5bd0*/  @P0 BRA `(.L_x_3029) ;  /* 0xffffffb000000947 */ /* 0x000fea000383ffff */
.L_x_3028:
[----:B------:R-:W-:Y:S05]  /*5be0*/  BSYNC B0 ;  /* 0x0000000000007941 */ /* 0x000fea0003800000 */
.L_x_3027:
[----:B------:R-:W-:Y:S05]  /*5bf0*/  BRA.CONV ~URZ, `(.L_x_3030) ;  /* 0x000000237f007947 */ /* 0x000fea000b800000 */
[----:B------:R-:W-:Y:S02]  /*5c00*/  MOV R4, 0x5c20 ;  /* 0x00005c2000047802 */ /* 0x000fe40000000f00 */
[----:B------:R-:W-:Y:S05]  /*5c10*/  CALL.REL.NOINC `($__internal_11_$__cuda_sm70_warpsync) ;  /* 0x0006189000007944 */ /* 0x000fea0003c00000 */
.L_x_3030:
        /* <DEDUP_REMOVED lines=54> */
.L_x_3031:
        /* <DEDUP_REMOVED lines=12> */
        .type           $_ZN7cutlass13device_kernelIN5flash19enable_sm80_to_sm89INS1_16FlashAttnBwdSm80INS1_25CollectiveMainloopBwdSm80ILi2ELi2EN4cute5tupleIJNS5_1CILi128EEES8_NS7_ILi64EEEEEENS_10bfloat16_tEfNS_4arch4Sm80ELb1ELb0ELb1ELb1ELb1ELb0ELb0ELb0ELi2ELi4ELi4ELi4ELb0EEENS1_24CollectiveEpilogueBwdGQAISA_fSD_Li256ELb1ELb1EEENS1_25SingleTileBwdLPTSchedulerILb1ELi128ELb1EEEEEEEEEvNT_6ParamsE$_ZN4cute12iter_adaptorIPKN7cutlass10bfloat16_tENS_8gmem_ptrIS4_EEEC2ES4_,@function
        .size           $_ZN7cutlass13device_kernelIN5flash19enable_sm80_to_sm89INS1_16FlashAttnBwdSm80INS1_25CollectiveMainloopBwdSm80ILi2ELi2EN4cute5tupleIJNS5_1CILi128EEES8_NS7_ILi64EEEEEENS_10bfloat16_tEfNS_4arch4Sm80ELb1ELb0ELb1ELb1ELb1ELb0ELb0ELb0ELi2ELi4ELi4ELi4ELb0EEENS1_24CollectiveEpilogueBwdGQAISA_fSD_Li256ELb1ELb1EEENS1_25SingleTileBwdLPTSchedulerILb1ELi128ELb1EEEEEEEEEvNT_6ParamsE$_ZN4cute12iter_adaptorIPKN7cutlass10bfloat16_tENS_8gmem_ptrIS4_EEEC2ES4_,($_ZN7cutlass13device_kernelIN5flash19enable_sm80_to_sm89INS1_16FlashAttnBwdSm80INS1_25CollectiveMainloopBwdSm80ILi2ELi2EN4cute5tupleIJNS5_1CILi128EEES8_NS7_ILi64EEEEEENS_10bfloat16_tEfNS_4arch4Sm80ELb1ELb0ELb1ELb1ELb1ELb0ELb0ELb0ELi2ELi4ELi4ELi4ELb0EEENS1_24CollectiveEpilogueBwdGQAISA_fSD_Li256ELb1ELb1EEENS1_25SingleTileBwdLPTSchedulerILb1ELi128ELb1EEEEEEEEEvNT_6ParamsE$_ZN4cute12iter_adaptorIPKN7cutlass9uint128_tENS_8gmem_ptrIS4_EEEC2ES4_ - $_ZN7cutlass13device_kernelIN5flash19enable_sm80_to_sm89INS1_16FlashAttnBwdSm80INS1_25CollectiveMainloopBwdSm80ILi2ELi2EN4cute5tupleIJNS5_1CILi128EEES8_NS7_ILi64EEEEEENS_10bfloat16_tEfNS_4arch4Sm80ELb1ELb0ELb1ELb1ELb1ELb0ELb0ELb0ELi2ELi4ELi4ELi4ELb0EEENS1_24CollectiveEpilogueBwdGQAISA_fSD_Li256ELb1ELb1EEENS1_25SingleTileBwdLPTSchedulerILb1ELi128ELb1EEEEEEEEEvNT_6ParamsE$_ZN4cute12iter_adaptorIPKN7cutlass10bfloat16_tENS_8gmem_ptrIS4_EEEC2ES4_)
$_ZN7cutlass13device_kernelIN5flash19enable_sm80_to_sm89INS1_16FlashAttnBwdSm80INS1_25CollectiveMainloopBwdSm80ILi2ELi2EN4cute5tupleIJNS5_1CILi128EEES8_NS7_ILi64EEEEEENS_10bfloat16_tEfNS_4arch4Sm80ELb1ELb0ELb1ELb1ELb1ELb0ELb0ELb0ELi2ELi4ELi4ELi4ELb0EEENS1_24CollectiveEpilogueBwdGQAISA_fSD_Li256ELb1ELb1EEENS1_25SingleTileBwdLPTSchedulerILb1ELi128ELb1EEEEEEEEEvNT_6ParamsE$_ZN4cute12iter_adaptorIPKN7cutlass10bfloat16_tENS_8gmem_ptrIS4_EEEC2ES4_:
[----:B------:R-:W-:Y:S01]  /*6040*/  IADD3 R5, R81, -c[0x0][0x20], RZ ;  /* 0x8000080051057a10 */ /* 0x000fe20007ffe0ff */
[----:B------:R-:W-:Y:S01]  /*6050*/  IMAD.MOV.U32 R78, RZ, RZ, R4 ;  /* 0x000000ffff4e7224 */ /* 0x000fe200078e0004 */
[----:B------:R-:W-:Y:S01]  /*6060*/  MOV R79, R9 ;  /* 0x00000009004f7202 */ /* 0x000fe20000000f00 */
[----:B------:R-:W-:-:S04]  /*6070*/  IMAD.MOV.U32 R11, RZ, RZ, 0x0 ;  /* 0x00000000ff0b7424 */ /* 0x000fc800078e00ff */
[----:B------:R1:W-:Y:S01]  /*6080*/  STL.64 [R5], R78 ;  /* 0x0000004e05007387 */ /* 0x0003e20000100a00 */
[----:B------:R-:W-:Y:S05]  /*6090*/  RET.REL.NODEC R10 `(_ZN7cutlass13device_kernelIN5flash19enable_sm80_to_sm89INS1_16FlashAttnBwdSm80INS1_25CollectiveMainloopBwdSm80ILi2ELi2EN4cute5tupleIJNS5_1CILi128EEES8_NS7_ILi64EEEEEENS_10bfloat16_tEfNS_4arch4Sm80ELb1ELb0ELb1ELb1ELb1ELb0ELb0ELb0ELi2ELi4ELi4ELi4ELb0EEENS1_24CollectiveEpilogueBwdGQAISA_fSD_Li256ELb1ELb1EEENS1_25SingleTileBwdLPTSchedulerILb1ELi128ELb1EEEEEEEEEvNT_6ParamsE) ;  /* 0xffff9f600a007950 */ /* 0x000fea0003c3ffff */
        .type           $_ZN7cutlass13device_kernelIN5flash19enable_sm80_to_sm89INS1_16FlashAttnBwdSm80INS1_25CollectiveMainloopBwdSm80ILi2ELi2EN4cute5tupleIJNS5_1CILi128EEES8_NS7_ILi64EEEEEENS_10bfloat16_tEfNS_4arch4Sm80ELb1ELb0ELb1ELb1ELb1ELb0ELb0ELb0ELi2ELi4ELi4ELi4ELb0EEENS1_24CollectiveEpilogueBwdGQAISA_fSD_Li256ELb1ELb1EEENS1_25SingleTileBwdLPTSchedulerILb1ELi128ELb1EEEEEEEEEvNT_6ParamsE$_ZN4cute12iter_adaptorIPKN7cutlass9uint128_tENS_8gmem_ptrIS4_EEEC2ES4_,@function
        .size           $_ZN7cutlass13device_kernelIN5flash19enable_sm80_to_sm89INS1_16FlashAttnBwdSm80INS1_25CollectiveMainloopBwdSm80ILi2ELi2EN4cute5tupleIJNS5_1CILi128EEES8_NS7_ILi64EEEEEENS_10bfloat16_tEfNS_4arch4Sm80ELb1ELb0ELb1ELb1ELb1ELb0ELb0ELb0ELi2ELi4ELi4ELi4ELb0EEENS1_24CollectiveEpilogueBwdGQAISA_fSD_Li256ELb1ELb1EEENS1_25SingleTileBwdLPTSchedulerILb1ELi128ELb1EEEEEEEEEvNT_6ParamsE$_ZN4cute12iter_adaptorIPKN7cutlass9uint128_tENS_8gmem_ptrIS4_EEEC2ES4_,($_ZN7cutlass13device_kernelIN5flash19enable_sm80_to_sm89INS1_16FlashAttnBwdSm80INS1_25CollectiveMainloopBwdSm80ILi2ELi2EN4cute5tupleIJNS5_1CILi128EEES8_NS7_ILi64EEEEEENS_10bfloat16_tEfNS_4arch4Sm80ELb1ELb0ELb1ELb1ELb1ELb0ELb0ELb0ELi2ELi4ELi4ELi4ELb0EEENS1_24CollectiveEpilogueBwdGQAISA_fSD_Li256ELb1ELb1EEENS1_25SingleTileBwdLPTSchedulerILb1ELi128ELb1EEEEEEEEEvNT_6ParamsE$_ZN4cute12iter_adaptorIPKfNS_8gmem_ptrIS2_EEEC2ES2_ - $_ZN7cutlass13device_kernelIN5flash19enable_sm80_to_sm89INS1_16FlashAttnBwdSm80INS1_25CollectiveMainloopBwdSm80ILi2ELi2EN4cute5tupleIJNS5_1CILi128EEES8_NS7_ILi64EEEEEENS_10bfloat16_tEfNS_4arch4Sm80ELb1ELb0ELb1ELb1ELb1ELb0ELb0ELb0ELi2ELi4ELi4ELi4ELb0EEENS1_24CollectiveEpilogueBwdGQAISA_fSD_Li256ELb1ELb1EEENS1_25SingleTileBwdLPTSchedulerILb1ELi128ELb1EEEEEEEEEvNT_6ParamsE$_ZN4cute12iter_adaptorIPKN7cutlass9uint128_tENS_8gmem_ptrIS4_EEEC2ES4_)
$_ZN7cutlass13device_kernelIN5flash19enable_sm80_to_sm89INS1_16FlashAttnBwdSm80INS1_25CollectiveMainloopBwdSm80ILi2ELi2EN4cute5tupleIJNS5_1CILi128EEES8_NS7_ILi64EEEEEENS_10bfloat16_tEfNS_4arch4Sm80ELb1ELb0ELb1ELb1ELb1ELb0ELb0ELb0ELi2ELi4ELi4ELi4ELb0EEENS1_24CollectiveEpilogueBwdGQAISA_fSD_Li256ELb1ELb1EEENS1_25SingleTileBwdLPTSchedulerILb1ELi128ELb1EEEEEEEEEvNT_6ParamsE$_ZN4cute12iter_adaptorIPKN7cutlass9uint128_tENS_8gmem_ptrIS4_EEEC2ES4_:
[----:B------:R-:W-:Y:S02]  /*60a0*/  IADD3 R4, R81, -c[0x0][0x20], RZ ;  /* 0x8000080051047a10 */ /* 0x000fe40007ffe0ff */
[----:B------:R-:W-:-:S03]  /*60b0*/  MOV R11, 0x0 ;  /* 0x00000000000b7802 */ /* 0x000fc60000000f00 */
[----:B------:R1:W-:Y:S01]  /*60c0*/  STL.64 [R4], R2 ;  /* 0x0000000204007387 */ /* 0x0003e20000100a00 */
[----:B------:R-:W-:Y:S05]  /*60d0*/  RET.REL.NODEC R10 `(_ZN7cutlass13device_kernelIN5flash19enable_sm80_to_sm89INS1_16FlashAttnBwdSm80INS1_25CollectiveMainloopBwdSm80ILi2ELi2EN4cute5tupleIJNS5_1CILi128EEES8_NS7_ILi64EEEEEENS_10bfloat16_tEfNS_4arch4Sm80ELb1ELb0ELb1ELb1ELb1ELb0ELb0ELb0ELi2ELi4ELi4ELi4ELb0EEENS1_24CollectiveEpilogueBwdGQAISA_fSD_Li256ELb1ELb1EEENS1_25SingleTileBwdLPTSchedulerILb1ELi128ELb1EEEEEEEEEvNT_6ParamsE) ;  /* 0xffff9f200a007950 */ /* 0x000fea0003c3ffff */
        .type           $_ZN7cutlass13device_kernelIN5flash19enable_sm80_to_sm89INS1_16FlashAttnBwdSm80INS1_25CollectiveMainloopBwdSm80ILi2ELi2EN4cute5tupleIJNS5_1CILi128EEES8_NS7_ILi64EEEEEENS_10bfloat16_tEfNS_4arch4Sm80ELb1ELb0ELb1ELb1ELb1ELb0ELb0ELb0ELi2ELi4ELi4ELi4ELb0EEENS1_24CollectiveEpilogueBwdGQAISA_fSD_Li256ELb1ELb1EEENS1_25SingleTileBwdLPTSchedulerILb1ELi128ELb1EEEEEEEEEvNT_6ParamsE$_ZN4cute12iter_adaptorIPKfNS_8gmem_ptrIS2_EEEC2ES2_,@function
        .size           $_ZN7cutlass13device_kernelIN5flash19enable_sm80_to_sm89INS1_16FlashAttnBwdSm80INS1_25CollectiveMainloopBwdSm80ILi2ELi2EN4cute5tupleIJNS5_1CILi128EEES8_NS7_ILi64EEEEEENS_10bfloat16_tEfNS_4arch4Sm80ELb1ELb0ELb1ELb1ELb1ELb0ELb0ELb0ELi2ELi4ELi4ELi4ELb0EEENS1_24CollectiveEpilogueBwdGQAISA_fSD_Li256ELb1ELb1EEENS1_25SingleTileBwdLPTSchedulerILb1ELi128ELb1EEEEEEEEEvNT_6ParamsE$_ZN4cute12iter_adaptorIPKfNS_8gmem_ptrIS2_EEEC2ES2_,($_ZN7cutlass13device_kernelIN5flash19enable_sm80_to_sm89INS1_16FlashAttnBwdSm80INS1_25CollectiveMainloopBwdSm80ILi2ELi2EN4cute5tupleIJNS5_1CILi128EEES8_NS7_ILi64EEEEEENS_10bfloat16_tEfNS_4arch4Sm80ELb1ELb0ELb1ELb1ELb1ELb0ELb0ELb0ELi2ELi4ELi4ELi4ELb0EEENS1_24CollectiveEpilogueBwdGQAISA_fSD_Li256ELb1ELb1EEENS1_25SingleTileBwdLPTSchedulerILb1ELi128ELb1EEEEEEEEEvNT_6ParamsE$_ZN4cute12iter_adaptorIPN7cutlass10bfloat16_tENS_8smem_ptrIS3_EEEC2ES3_ - $_ZN7cutlass13device_kernelIN5flash19enable_sm80_to_sm89INS1_16FlashAttnBwdSm80INS1_25CollectiveMainloopBwdSm80ILi2ELi2EN4cute5tupleIJNS5_1CILi128EEES8_NS7_ILi64EEEEEENS_10bfloat16_tEfNS_4arch4Sm80ELb1ELb0ELb1ELb1ELb1ELb0ELb0ELb0ELi2ELi4ELi4ELi4ELb0EEENS1_24CollectiveEpilogueBwdGQAISA_fSD_Li256ELb1ELb1EEENS1_25SingleTileBwdLPTSchedulerILb1ELi128ELb1EEEEEEEEEvNT_6ParamsE$_ZN4cute12iter_adaptorIPKfNS_8gmem_ptrIS2_EEEC2ES2_)
$_ZN7cutlass13device_kernelIN5flash19enable_sm80_to_sm89INS1_16FlashAttnBwdSm80INS1_25CollectiveMainloopBwdSm80ILi2ELi2EN4cute5tupleIJNS5_1CILi128EEES8_NS7_ILi64EEEEEENS_10bfloat16_tEfNS_4arch4Sm80ELb1ELb0ELb1ELb1ELb1ELb0ELb0ELb0ELi2ELi4ELi4ELi4ELb0EEENS1_24CollectiveEpilogueBwdGQAISA_fSD_Li256ELb1ELb1EEENS1_25SingleTileBwdLPTSchedulerILb1ELi128ELb1EEEEEEEEEvNT_6ParamsE$_ZN4cute12iter_adaptorIPKfNS_8gmem_ptrIS2_EEEC2ES2_:
[----:B------:R-:W-:Y:S02]  /*60e0*/  IADD3 R2, R2, -c[0x0][0x20], RZ ;  /* 0x8000080002027a10 */ /* 0x000fe40007ffe0ff */
[----:B------:R-:W-:-:S03]  /*60f0*/  MOV R11, 0x0 ;  /* 0x00000000000b7802 */ /* 0x000fc60000000f00 */
[----:B------:R1:W-:Y:S01]  /*6100*/  STL.64 [R2], R4 ;  /* 0x0000000402007387 */ /* 0x0003e20000100a00 */
[----:B------:R-:W-:Y:S05]  /*6110*/  RET.REL.NODEC R10 `(_ZN7cutlass13device_kernelIN5flash19enable_sm80_to_sm89INS1_16FlashAttnBwdSm80INS1_25CollectiveMainloopBwdSm80ILi2ELi2EN4cute5tupleIJNS5_1CILi128EEES8_NS7_ILi64EEEEEENS_10bfloat16_tEfNS_4arch4Sm80ELb1ELb0ELb1ELb1ELb1ELb0ELb0ELb0ELi2ELi4ELi4ELi4ELb0EEENS1_24CollectiveEpilogueBwdGQAISA_fSD_Li256ELb1ELb1EEENS1_25SingleTileBwdLPTSchedulerILb1ELi128ELb1EEEEEEEEEvNT_6ParamsE) ;  /* 0xffff9ee00a007950 */ /* 0x000fea0003c3ffff */
        .type           $_ZN7cutlass13device_kernelIN5flash19enable_sm80_to_sm89INS1_16FlashAttnBwdSm80INS1_25CollectiveMainloopBwdSm80ILi2ELi2EN4cute5tupleIJNS5_1CILi128EEES8_NS7_ILi64EEEEEENS_10bfloat16_tEfNS_4arch4Sm80ELb1ELb0ELb1ELb1ELb1ELb0ELb0ELb0ELi2ELi4ELi4ELi4ELb0EEENS1_24CollectiveEpilogueBwdGQAISA_fSD_Li256ELb1ELb1EEENS1_25SingleTileBwdLPTSchedulerILb1ELi128ELb1EEEEEEEEEvNT_6ParamsE$_ZN4cute12iter_adaptorIPN7cutlass10bfloat16_tENS_8smem_ptrIS3_EEEC2ES3_,@function
        .size           $_ZN7cutlass13device_kernelIN5flash19enable_sm80_to_sm89INS1_16FlashAttnBwdSm80INS1_25CollectiveMainloopBwdSm80ILi2ELi2EN4cute5tupleIJNS5_1CILi128EEES8_NS7_ILi64EEEEEENS_10bfloat16_tEfNS_4arch4Sm80ELb1ELb0ELb1ELb1ELb1ELb0ELb0ELb0ELi2ELi4ELi4ELi4ELb0EEENS1_24CollectiveEpilogueBwdGQAISA_fSD_Li256ELb1ELb1EEENS1_25SingleTileBwdLPTSchedulerILb1ELi128ELb1EEEEEEEEEvNT_6ParamsE$_ZN4cute12iter_adaptorIPN7cutlass10bfloat16_tENS_8smem_ptrIS3_EEEC2ES3_,($_ZN7cutlass13device_kernelIN5flash19enable_sm80_to_sm89INS1_16FlashAttnBwdSm80INS1_25CollectiveMainloopBwdSm80ILi2ELi2EN4cute5tupleIJNS5_1CILi128EEES8_NS7_ILi64EEEEEENS_10bfloat16_tEfNS_4arch4Sm80ELb1ELb0ELb1ELb1ELb1ELb0ELb0ELb0ELi2ELi4ELi4ELi4ELb0EEENS1_24CollectiveEpilogueBwdGQAISA_fSD_Li256ELb1ELb1EEENS1_25SingleTileBwdLPTSchedulerILb1ELi128ELb1EEEEEEEEEvNT_6ParamsE$_ZN4cute12iter_adaptorIPN7cutlass9uint128_tENS_8smem_ptrIS3_EEEC2ES3_ - $_ZN7cutlass13device_kernelIN5flash19enable_sm80_to_sm89INS1_16FlashAttnBwdSm80INS1_25CollectiveMainloopBwdSm80ILi2ELi2EN4cute5tupleIJNS5_1CILi128EEES8_NS7_ILi64EEEEEENS_10bfloat16_tEfNS_4arch4Sm80ELb1ELb0ELb1ELb1ELb1ELb0ELb0ELb0ELi2ELi4ELi4ELi4ELb0EEENS1_24CollectiveEpilogueBwdGQAISA_fSD_Li256ELb1ELb1EEENS1_25SingleTileBwdLPTSchedulerILb1ELi128ELb1EEEEEEEEEvNT_6ParamsE$_ZN4cute12iter_adaptorIPN7cutlass10bfloat16_tENS_8smem_ptrIS3_EEEC2ES3_)
$_ZN7cutlass13device_kernelIN5flash19enable_sm80_to_sm89INS1_16FlashAttnBwdSm80INS1_25CollectiveMainloopBwdSm80ILi2ELi2EN4cute5tupleIJNS5_1CILi128EEES8_NS7_ILi64EEEEEENS_10bfloat16_tEfNS_4arch4Sm80ELb1ELb0ELb1ELb1ELb1ELb0ELb0ELb0ELi2ELi4ELi4ELi4ELb0EEENS1_24CollectiveEpilogueBwdGQAISA_fSD_Li256ELb1ELb1EEENS1_25SingleTileBwdLPTSchedulerILb1ELi128ELb1EEEEEEEEEvNT_6ParamsE$_ZN4cute12iter_adaptorIPN7cutlass10bfloat16_tENS_8smem_ptrIS3_EEEC2ES3_:
[----:B------:R-:W-:Y:S02]  /*6120*/  IADD3 R6, R9, -c[0x0][0x20], RZ ;  /* 0x8000080009067a10 */ /* 0x000fe40007ffe0ff */
[----:B------:R-:W-:-:S03]  /*6130*/  MOV R11, 0x0 ;  /* 0x00000000000b7802 */ /* 0x000fc60000000f00 */
[----:B------:R1:W-:Y:S01]  /*6140*/  STL.64 [R6], R2 ;  /* 0x0000000206007387 */ /* 0x0003e20000100a00 */
[----:B------:R-:W-:Y:S05]  /*6150*/  RET.REL.NODEC R10 `(_ZN7cutlass13device_kernelIN5flash19enable_sm80_to_sm89INS1_16FlashAttnBwdSm80INS1_25CollectiveMainloopBwdSm80ILi2ELi2EN4cute5tupleIJNS5_1CILi128EEES8_NS7_ILi64EEEEEENS_10bfloat16_tEfNS_4arch4Sm80ELb1ELb0ELb1ELb1ELb1ELb0ELb0ELb0ELi2ELi4ELi4ELi4ELb0EEENS1_24CollectiveEpilogueBwdGQAISA_fSD_Li256ELb1ELb1EEENS1_25SingleTileBwdLPTSchedulerILb1ELi128ELb1EEEEEEEEEvNT_6ParamsE) ;  /* 0xffff9ea00a007950 */ /* 0x000fea0003c3ffff */
        .type           $_ZN7cutlass13device_kernelIN5flash19enable_sm80_to_sm89INS1_16FlashAttnBwdSm80INS1_25CollectiveMainloopBwdSm80ILi2ELi2EN4cute5tupleIJNS5_1CILi128EEES8_NS7_ILi64EEEEEENS_10bfloat16_tEfNS_4arch4Sm80ELb1ELb0ELb1ELb1ELb1ELb0ELb0ELb0ELi2ELi4ELi4ELi4ELb0EEENS1_24CollectiveEpilogueBwdGQAISA_fSD_Li256ELb1ELb1EEENS1_25SingleTileBwdLPTSchedulerILb1ELi128ELb1EEEEEEEEEvNT_6ParamsE$_ZN4cute12iter_adaptorIPN7cutlass9uint128_tENS_8smem_ptrIS3_EEEC2ES3_,@function
        .size           $_ZN7cutlass13device_kernelIN5flash19enable_sm80_to_sm89INS1_16FlashAttnBwdSm80INS1_25CollectiveMainloopBwdSm80ILi2ELi2EN4cute5tupleIJNS5_1CILi128EEES8_NS7_ILi64EEEEEENS_10bfloat16_tEfNS_4arch4Sm80ELb1ELb0ELb1ELb1ELb1ELb0ELb0ELb0ELi2ELi4ELi4ELi4ELb0EEENS1_24CollectiveEpilogueBwdGQAISA_fSD_Li256ELb1ELb1EEENS1_25SingleTileBwdLPTSchedulerILb1ELi128ELb1EEEEEEEEEvNT_6ParamsE$_ZN4cute12iter_adaptorIPN7cutlass9uint128_tENS_8smem_ptrIS3_EEEC2ES3_,($_ZN7cutlass13device_kernelIN5flash19enable_sm80_to_sm89INS1_16FlashAttnBwdSm80INS1_25CollectiveMainloopBwdSm80ILi2ELi2EN4cute5tupleIJNS5_1CILi128EEES8_NS7_ILi64EEEEEENS_10bfloat16_tEfNS_4arch4Sm80ELb1ELb0ELb1ELb1ELb1ELb0ELb0ELb0ELi2ELi4ELi4ELi4ELb0EEENS1_24CollectiveEpilogueBwdGQAISA_fSD_Li256ELb1ELb1EEENS1_25SingleTileBwdLPTSchedulerILb1ELi128ELb1EEEEEEEEEvNT_6ParamsE$_ZN4cute12iter_adaptorIPfNS_8gmem_ptrIS1_EEEC2ES1_ - $_ZN7cutlass13device_kernelIN5flash19enable_sm80_to_sm89INS1_16FlashAttnBwdSm80INS1_25CollectiveMainloopBwdSm80ILi2ELi2EN4cute5tupleIJNS5_1CILi128EEES8_NS7_ILi64EEEEEENS_10bfloat16_tEfNS_4arch4Sm80ELb1ELb0ELb1ELb1ELb1ELb0ELb0ELb0ELi2ELi4ELi4ELi4ELb0EEENS1_24CollectiveEpilogueBwdGQAISA_fSD_Li256ELb1ELb1EEENS1_25SingleTileBwdLPTSchedulerILb1ELi128ELb1EEEEEEEEEvNT_6ParamsE$_ZN4cute12iter_adaptorIPN7cutlass9uint128_tENS_8smem_ptrIS3_EEEC2ES3_)
$_ZN7cutlass13device_kernelIN5flash19enable_sm80_to_sm89INS1_16FlashAttnBwdSm80INS1_25CollectiveMainloopBwdSm80ILi2ELi2EN4cute5tupleIJNS5_1CILi128EEES8_NS7_ILi64EEEEEENS_10bfloat16_tEfNS_4arch4Sm80ELb1ELb0ELb1ELb1ELb1ELb0ELb0ELb0ELi2ELi4ELi4ELi4ELb0EEENS1_24CollectiveEpilogueBwdGQAISA_fSD_Li256ELb1ELb1EEENS1_25SingleTileBwdLPTSchedulerILb1ELi128ELb1EEEEEEEEEvNT_6ParamsE$_ZN4cute12iter_adaptorIPN7cutlass9uint128_tENS_8smem_ptrIS3_EEEC2ES3_:
[----:B------:R-:W-:Y:S02]  /*6160*/  IADD3 R4, R4, -c[0x0][0x20], RZ ;  /* 0x8000080004047a10 */ /* 0x000fe40007ffe0ff */
[----:B------:R-:W-:-:S03]  /*6170*/  MOV R9, 0x0 ;  /* 0x0000000000097802 */ /* 0x000fc60000000f00 */
[----:B------:R1:W-:Y:S01]  /*6180*/  STL.64 [R4], R2 ;  /* 0x0000000204007387 */ /* 0x0003e20000100a00 */
[----:B------:R-:W-:Y:S05]  /*6190*/  RET.REL.NODEC R8 `(_ZN7cutlass13device_kernelIN5flash19enable_sm80_to_sm89INS1_16FlashAttnBwdSm80INS1_25CollectiveMainloopBwdSm80ILi2ELi2EN4cute5tupleIJNS5_1CILi128EEES8_NS7_ILi64EEEEEENS_10bfloat16_tEfNS_4arch4Sm80ELb1ELb0ELb1ELb1ELb1ELb0ELb0ELb0ELi2ELi4ELi4ELi4ELb0EEENS1_24CollectiveEpilogueBwdGQAISA_fSD_Li256ELb1ELb1EEENS1_25SingleTileBwdLPTSchedulerILb1ELi128ELb1EEEEEEEEEvNT_6ParamsE) ;  /* 0xffff9e6008007950 */ /* 0x000fea0003c3ffff */
        .type           $_ZN7cutlass13device_kernelIN5flash19enable_sm80_to_sm89INS1_16FlashAttnBwdSm80INS1_25CollectiveMainloopBwdSm80ILi2ELi2EN4cute5tupleIJNS5_1CILi128EEES8_NS7_ILi64EEEEEENS_10bfloat16_tEfNS_4arch4Sm80ELb1ELb0ELb1ELb1ELb1ELb0ELb0ELb0ELi2ELi4ELi4ELi4ELb0EEENS1_24CollectiveEpilogueBwdGQAISA_fSD_Li256ELb1ELb1EEENS1_25SingleTileBwdLPTSchedulerILb1ELi128ELb1EEEEEEEEEvNT_6ParamsE$_ZN4cute12iter_adaptorIPfNS_8gmem_ptrIS1_EEEC2ES1_,@function
        .size           $_ZN7cutlass13device_kernelIN5flash19enable_sm80_to_sm89INS1_16FlashAttnBwdSm80INS1_25CollectiveMainloopBwdSm80ILi2ELi2EN4cute5tupleIJNS5_1CILi128EEES8_NS7_ILi64EEEEEENS_10bfloat16_tEfNS_4arch4Sm80ELb1ELb0ELb1ELb1ELb1ELb0ELb0ELb0ELi2ELi4ELi4ELi4ELb0EEENS1_24CollectiveEpilogueBwdGQAISA_fSD_Li256ELb1ELb1EEENS1_25SingleTileBwdLPTSchedulerILb1ELi128ELb1EEEEEEEEEvNT_6ParamsE$_ZN4cute12iter_adaptorIPfNS_8gmem_ptrIS1_EEEC2ES1_,($_ZN7cutlass13device_kernelIN5flash19enable_sm80_to_sm89INS1_16FlashAttnBwdSm80INS1_25CollectiveMainloopBwdSm80ILi2ELi2EN4cute5tupleIJNS5_1CILi128EEES8_NS7_ILi64EEEEEENS_10bfloat16_tEfNS_4arch4Sm80ELb1ELb0ELb1ELb1ELb1ELb0ELb0ELb0ELi2ELi4ELi4ELi4ELb0EEENS1_24CollectiveEpilogueBwdGQAISA_fSD_Li256ELb1ELb1EEENS1_25SingleTileBwdLPTSchedulerILb1ELi128ELb1EEEEEEEEEvNT_6ParamsE$_ZN4cute12iter_adaptorIPfNS_8smem_ptrIS1_EEEC2ES1_ - $_ZN7cutlass13device_kernelIN5flash19enable_sm80_to_sm89INS1_16FlashAttnBwdSm80INS1_25CollectiveMainloopBwdSm80ILi2ELi2EN4cute5tupleIJNS5_1CILi128EEES8_NS7_ILi64EEEEEENS_10bfloat16_tEfNS_4arch4Sm80ELb1ELb0ELb1ELb1ELb1ELb0ELb0ELb0ELi2ELi4ELi4ELi4ELb0EEENS1_24CollectiveEpilogueBwdGQAISA_fSD_Li256ELb1ELb1EEENS1_25SingleTileBwdLPTSchedulerILb1ELi128ELb1EEEEEEEEEvNT_6ParamsE$_ZN4cute12iter_adaptorIPfNS_8gmem_ptrIS1_EEEC2ES1_)
$_ZN7cutlass13device_kernelIN5flash19enable_sm80_to_sm89INS1_16FlashAttnBwdSm80INS1_25CollectiveMainloopBwdSm80ILi2ELi2EN4cute5tupleIJNS5_1CILi128EEES8_NS7_ILi64EEEEEENS_10bfloat16_tEfNS_4arch4Sm80ELb1ELb0ELb1ELb1ELb1ELb0ELb0ELb0ELi2ELi4ELi4ELi4ELb0EEENS1_24CollectiveEpilogueBwdGQAISA_fSD_Li256ELb1ELb1EEENS1_25SingleTileBwdLPTSchedulerILb1ELi128ELb1EEEEEEEEEvNT_6ParamsE$_ZN4cute12iter_adaptorIPfNS_8gmem_ptrIS1_EEEC2ES1_:
[----:B------:R-:W-:Y:S02]  /*61a0*/  IADD3 R2, R60, -c[0x0][0x20], RZ ;  /* 0x800008003c027a10 */ /* 0x000fe40007ffe0ff */
[----:B------:R-:W-:-:S03]  /*61b0*/  MOV R5, 0x0 ;  /* 0x0000000000057802 */ /* 0x000fc60000000f00 */
[----:B------:R1:W-:Y:S01]  /*61c0*/  STL.64 [R2], R10 ;  /* 0x0000000a02007387 */ /* 0x0003e20000100a00 */
[----:B------:R-:W-:Y:S05]  /*61d0*/  RET.REL.NODEC R4 `(_ZN7cutlass13device_kernelIN5flash19enable_sm80_to_sm89INS1_16FlashAttnBwdSm80INS1_25CollectiveMainloopBwdSm80ILi2ELi2EN4cute5tupleIJNS5_1CILi128EEES8_NS7_ILi64EEEEEENS_10bfloat16_tEfNS_4arch4Sm80ELb1ELb0ELb1ELb1ELb1ELb0ELb0ELb0ELi2ELi4ELi4ELi4ELb0EEENS1_24CollectiveEpilogueBwdGQAISA_fSD_Li256ELb1ELb1EEENS1_25SingleTileBwdLPTSchedulerILb1ELi128ELb1EEEEEEEEEvNT_6ParamsE) ;  /* 0xffff9e2004007950 */ /* 0x000fea0003c3ffff */
        .type           $_ZN7cutlass13device_kernelIN5flash19enable_sm80_to_sm89INS1_16FlashAttnBwdSm80INS1_25CollectiveMainloopBwdSm80ILi2ELi2EN4cute5tupleIJNS5_1CILi128EEES8_NS7_ILi64EEEEEENS_10bfloat16_tEfNS_4arch4Sm80ELb1ELb0ELb1ELb1ELb1ELb0ELb0ELb0ELi2ELi4ELi4ELi4ELb0EEENS1_24CollectiveEpilogueBwdGQAISA_fSD_Li256ELb1ELb1EEENS1_25SingleTileBwdLPTSchedulerILb1ELi128ELb1EEEEEEEEEvNT_6ParamsE$_ZN4cute12iter_adaptorIPfNS_8smem_ptrIS1_EEEC2ES1_,@function
        .size           $_ZN7cutlass13device_kernelIN5flash19enable_sm80_to_sm89INS1_16FlashAttnBwdSm80INS1_25CollectiveMainloopBwdSm80ILi2ELi2EN4cute5tupleIJNS5_1CILi128EEES8_NS7_ILi64EEEEEENS_10bfloat16_tEfNS_4arch4Sm80ELb1ELb0ELb1ELb1ELb1ELb0ELb0ELb0ELi2ELi4ELi4ELi4ELb0EEENS1_24CollectiveEpilogueBwdGQAISA_fSD_Li256ELb1ELb1EEENS1_25SingleTileBwdLPTSchedulerILb1ELi128ELb1EEEEEEEEEvNT_6ParamsE$_ZN4cute12iter_adaptorIPfNS_8smem_ptrIS1_EEEC2ES1_,($_ZN7cutlass13device_kernelIN5flash19enable_sm80_to_sm89INS1_16FlashAttnBwdSm80INS1_25CollectiveMainloopBwdSm80ILi2ELi2EN4cute5tupleIJNS5_1CILi128EEES8_NS7_ILi64EEEEEENS_10bfloat16_tEfNS_4arch4Sm80ELb1ELb0ELb1ELb1ELb1ELb0ELb0ELb0ELi2ELi4ELi4ELi4ELb0EEENS1_24CollectiveEpilogueBwdGQAISA_fSD_Li256ELb1ELb1EEENS1_25SingleTileBwdLPTSchedulerILb1ELi128ELb1EEEEEEEEEvNT_6ParamsE$_ZN4cute12iter_adaptorIPjNS_8smem_ptrIS1_EEEC2ES1_ - $_ZN7cutlass13device_kernelIN5flash19enable_sm80_to_sm89INS1_16FlashAttnBwdSm80INS1_25CollectiveMainloopBwdSm80ILi2ELi2EN4cute5tupleIJNS5_1CILi128EEES8_NS7_ILi64EEEEEENS_10bfloat16_tEfNS_4arch4Sm80ELb1ELb0ELb1ELb1ELb1ELb0ELb0ELb0ELi2ELi4ELi4ELi4ELb0EEENS1_24CollectiveEpilogueBwdGQAISA_fSD_Li256ELb1ELb1EEENS1_25SingleTileBwdLPTSchedulerILb1ELi128ELb1EEEEEEEEEvNT_6ParamsE$_ZN4cute12iter_adaptorIPfNS_8smem_ptrIS1_EEEC2ES1_)
$_ZN7cutlass13device_kernelIN5flash19enable_sm80_to_sm89INS1_16FlashAttnBwdSm80INS1_25CollectiveMainloopBwdSm80ILi2ELi2EN4cute5tupleIJNS5_1CILi128EEES8_NS7_ILi64EEEEEENS_10bfloat16_tEfNS_4arch4Sm80ELb1ELb0ELb1ELb1ELb1ELb0ELb0ELb0ELi2ELi4ELi4ELi4ELb0EEENS1_24CollectiveEpilogueBwdGQAISA_fSD_Li256ELb1ELb1EEENS1_25SingleTileBwdLPTSchedulerILb1ELi128ELb1EEEEEEEEEvNT_6ParamsE$_ZN4cute12iter_adaptorIPfNS_8smem_ptrIS1_EEEC2ES1_:
[----:B------:R-:W-:Y:S02]  /*61e0*/  IADD3 R6, R6, -c[0x0][0x20], RZ ;  /* 0x8000080006067a10 */ /* 0x000fe40007ffe0ff */
[----:B------:R-:W-:-:S03]  /*61f0*/  MOV R11, 0x0 ;  /* 0x00000000000b7802 */ /* 0x000fc60000000f00 */
[----:B------:R1:W-:Y:S01]  /*6200*/  STL.64 [R6], R2 ;  /* 0x0000000206007387 */ /* 0x0003e20000100a00 */
[----:B------:R-:W-:Y:S05]  /*6210*/  RET.REL.NODEC R10 `(_ZN7cutlass13device_kernelIN5flash19enable_sm80_to_sm89INS1_16FlashAttnBwdSm80INS1_25CollectiveMainloopBwdSm80ILi2ELi2EN4cute5tupleIJNS5_1CILi128EEES8_NS7_ILi64EEEEEENS_10bfloat16_tEfNS_4arch4Sm80ELb1ELb0ELb1ELb1ELb1ELb0ELb0ELb0ELi2ELi4ELi4ELi4ELb0EEENS1_24CollectiveEpilogueBwdGQAISA_fSD_Li256ELb1ELb1EEENS1_25SingleTileBwdLPTSchedulerILb1ELi128ELb1EEEEEEEEEvNT_6ParamsE) ;  /* 0xffff9de00a007950 */ /* 0x000fea0003c3ffff */
        .type           $_ZN7cutlass13device_kernelIN5flash19enable_sm80_to_sm89INS1_16FlashAttnBwdSm80INS1_25CollectiveMainloopBwdSm80ILi2ELi2EN4cute5tupleIJNS5_1CILi128EEES8_NS7_ILi64EEEEEENS_10bfloat16_tEfNS_4arch4Sm80ELb1ELb0ELb1ELb1ELb1ELb0ELb0ELb0ELi2ELi4ELi4ELi4ELb0EEENS1_24CollectiveEpilogueBwdGQAISA_fSD_Li256ELb1ELb1EEENS1_25SingleTileBwdLPTSchedulerILb1ELi128ELb1EEEEEEEEEvNT_6ParamsE$_ZN4cute12iter_adaptorIPjNS_8smem_ptrIS1_EEEC2ES1_,@function
        .size           $_ZN7cutlass13device_kernelIN5flash19enable_sm80_to_sm89INS1_16FlashAttnBwdSm80INS1_25CollectiveMainloopBwdSm80ILi2ELi2EN4cute5tupleIJNS5_1CILi128EEES8_NS7_ILi64EEEEEENS_10bfloat16_tEfNS_4arch4Sm80ELb1ELb0ELb1ELb1ELb1ELb0ELb0ELb0ELi2ELi4ELi4ELi4ELb0EEENS1_24CollectiveEpilogueBwdGQAISA_fSD_Li256ELb1ELb1EEENS1_25SingleTileBwdLPTSchedulerILb1ELi128ELb1EEEEEEEEEvNT_6ParamsE$_ZN4cute12iter_adaptorIPjNS_8smem_ptrIS1_EEEC2ES1_,($_ZN7cutlass13device_kernelIN5flash19enable_sm80_to_sm89INS1_16FlashAttnBwdSm80INS1_25CollectiveMainloopBwdSm80ILi2ELi2EN4cute5tupleIJNS5_1CILi128EEES8_NS7_ILi64EEEEEENS_10bfloat16_tEfNS_4arch4Sm80ELb1ELb0ELb1ELb1ELb1ELb0ELb0ELb0ELi2ELi4ELi4ELi4ELb0EEENS1_24CollectiveEpilogueBwdGQAISA_fSD_Li256ELb1ELb1EEENS1_25SingleTileBwdLPTSchedulerILb1ELi128ELb1EEEEEEEEEvNT_6ParamsE$_ZN4cute3eso3ESOILb0ELb0EJNS_14ComposedLayoutINS_7SwizzleILi3ELi3ELi3EEENS_9MixedBitsILj0ELj432EEENS_6LayoutINS_5tupleIJNS8_IJNS_1CILi2EEESA_SA_EEESA_NS9_ILi8EEEEEENS8_IJNS8_IJNS9_ILi64EEESC_NS9_ILi512EEEEEENS9_ILi8192EEENS9_ILi1024EEEEEEEEEENS_10ViewEngineINS_8smem_ptrIPN7cutlass10bfloat16_tEEEEEEEC2ERKSL_RKSS_ - $_ZN7cutlass13device_kernelIN5flash19enable_sm80_to_sm89INS1_16FlashAttnBwdSm80INS1_25CollectiveMainloopBwdSm80ILi2ELi2EN4cute5tupleIJNS5_1CILi128EEES8_NS7_ILi64EEEEEENS_10bfloat16_tEfNS_4arch4Sm80ELb1ELb0ELb1ELb1ELb1ELb0ELb0ELb0ELi2ELi4ELi4ELi4ELb0EEENS1_24CollectiveEpilogueBwdGQAISA_fSD_Li256ELb1ELb1EEENS1_25SingleTileBwdLPTSchedulerILb1ELi128ELb1EEEEEEEEEvNT_6ParamsE$_ZN4cute12iter_adaptorIPjNS_8smem_ptrIS1_EEEC2ES1_)
$_ZN7cutlass13device_kernelIN5flash19enable_sm80_to_sm89INS1_16FlashAttnBwdSm80INS1_25CollectiveMainloopBwdSm80ILi2ELi2EN4cute5tupleIJNS5_1CILi128EEES8_NS7_ILi64EEEEEENS_10bfloat16_tEfNS_4arch4Sm80ELb1ELb0ELb1ELb1ELb1ELb0ELb0ELb0ELi2ELi4ELi4ELi4ELb0EEENS1_24CollectiveEpilogueBwdGQAISA_fSD_Li256ELb1ELb1EEENS1_25SingleTileBwdLPTSchedulerILb1ELi128ELb1EEEEEEEEEvNT_6ParamsE$_ZN4cute12iter_adaptorIPjNS_8smem_ptrIS1_EEEC2ES1_:
[----:B------:R-:W-:Y:S02]  /*6220*/  IADD3 R6, R58, -c[0x0][0x20], RZ ;  /* 0x800008003a067a10 */ /* 0x000fe40007ffe0ff */
[----:B------:R-:W-:-:S03]  /*6230*/  MOV R11, 0x0 ;  /* 0x00000000000b7802 */ /* 0x000fc60000000f00 */
[----:B------:R1:W-:Y:S01]  /*6240*/  STL.64 [R6], R2 ;  /* 0x0000000206007387 */ /* 0x0003e20000100a00 */
[----:B------:R-:W-:Y:S05]  /*6250*/  RET.REL.NODEC R10 `(_ZN7cutlass13device_kernelIN5flash19enable_sm80_to_sm89INS1_16FlashAttnBwdSm80INS1_25CollectiveMainloopBwdSm80ILi2ELi2EN4cute5tupleIJNS5_1CILi128EEES8_NS7_ILi64EEEEEENS_10bfloat16_tEfNS_4arch4Sm80ELb1ELb0ELb1ELb1ELb1ELb0ELb0ELb0ELi2ELi4ELi4ELi4ELb0EEENS1_24CollectiveEpilogueBwdGQAISA_fSD_Li256ELb1ELb1EEENS1_25SingleTileBwdLPTSchedulerILb1ELi128ELb1EEEEEEEEEvNT_6ParamsE) ;  /* 0xffff9da00a007950 */ /* 0x000fea0003c3ffff */
        .type           $_ZN7cutlass13device_kernelIN5flash19enable_sm80_to_sm89INS1_16FlashAttnBwdSm80INS1_25CollectiveMainloopBwdSm80ILi2ELi2EN4cute5tupleIJNS5_1CILi128EEES8_NS7_ILi64EEEEEENS_10bfloat16_tEfNS_4arch4Sm80ELb1ELb0ELb1ELb1ELb1ELb0ELb0ELb0ELi2ELi4ELi4ELi4ELb0EEENS1_24CollectiveEpilogueBwdGQAISA_fSD_Li256ELb1ELb1EEENS1_25SingleTileBwdLPTSchedulerILb1ELi128ELb1EEEEEEEEEvNT_6ParamsE$_ZN4cute3eso3ESOILb0ELb0EJNS_14ComposedLayoutINS_7SwizzleILi3ELi3ELi3EEENS_9MixedBitsILj0ELj432EEENS_6LayoutINS_5tupleIJNS8_IJNS_1CILi2EEESA_SA_EEESA_NS9_ILi8EEEEEENS8_IJNS8_IJNS9_ILi64EEESC_NS9_ILi512EEEEEENS9_ILi8192EEENS9_ILi1024EEEEEEEEEENS_10ViewEngineINS_8smem_ptrIPN7cutlass10bfloat16_tEEEEEEEC2ERKSL_RKSS_,@function
        .size           $_ZN7cutlass13device_kernelIN5flash19enable_sm80_to_sm89INS1_16FlashAttnBwdSm80INS1_25CollectiveMainloopBwdSm80ILi2ELi2EN4cute5tupleIJNS5_1CILi128EEES8_NS7_ILi64EEEEEENS_10bfloat16_tEfNS_4arch4Sm80ELb1ELb0ELb1ELb1ELb1ELb0ELb0ELb0ELi2ELi4ELi4ELi4ELb0EEENS1_24CollectiveEpilogueBwdGQAISA_fSD_Li256ELb1ELb1EEENS1_25SingleTileBwdLPTSchedulerILb1ELi128ELb1EEEEEEEEEvNT_6ParamsE$_ZN4cute3eso3ESOILb0ELb0EJNS_14ComposedLayoutINS_7SwizzleILi3ELi3ELi3EEENS_9MixedBitsILj0ELj432EEENS_6LayoutINS_5tupleIJNS8_IJNS_1CILi2EEESA_SA_EEESA_NS9_ILi8EEEEEENS8_IJNS8_IJNS9_ILi64EEESC_NS9_ILi512EEEEEENS9_ILi8192EEENS9_ILi1024EEEEEEEEEENS_10ViewEngineINS_8smem_ptrIPN7cutlass10bfloat16_tEEEEEEEC2ERKSL_RKSS_,($_ZN7cutlass13device_kernelIN5flash19enable_sm80_to_sm89INS1_16FlashAttnBwdSm80INS1_25CollectiveMainloopBwdSm80ILi2ELi2EN4cute5tupleIJNS5_1CILi128EEES8_NS7_ILi64EEEEEENS_10bfloat16_tEfNS_4arch4Sm80ELb1ELb0ELb1ELb1ELb1ELb0ELb0ELb0ELi2ELi4ELi4ELi4ELb0EEENS1_24CollectiveEpilogueBwdGQAISA_fSD_Li256ELb1ELb1EEENS1_25SingleTileBwdLPTSchedulerILb1ELi128ELb1EEEEEEEEEvNT_6ParamsE$_ZN4cute3eso3ESOILb0ELb0EJNS_14ComposedLayoutINS_7SwizzleILi3ELi3ELi3EEENS_9MixedBitsILj0ELj432EEENS_6LayoutINS_5tupleIJNS8_IJNS_1CILi2EEESA_SA_EEESA_NS9_ILi8EEEEEENS8_IJNS8_IJNS9_ILi64EEESC_NS9_ILi512EEEEEENS9_ILi8192EEENS9_ILi1024EEEEEEEEEEiEEC2ERKSL_RKi - $_ZN7cutlass13device_kernelIN5flash19enable_sm80_to_sm89INS1_16FlashAttnBwdSm80INS1_25CollectiveMainloopBwdSm80ILi2ELi2EN4cute5tupleIJNS5_1CILi128EEES8_NS7_ILi64EEEEEENS_10bfloat16_tEfNS_4arch4Sm80ELb1ELb0ELb1ELb1ELb1ELb0ELb0ELb0ELi2ELi4ELi4ELi4ELb0EEENS1_24CollectiveEpilogueBwdGQAISA_fSD_Li256ELb1ELb1EEENS1_25SingleTileBwdLPTSchedulerILb1ELi128ELb1EEEEEEEEEvNT_6ParamsE$_ZN4cute3eso3ESOILb0ELb0EJNS_14ComposedLayoutINS_7SwizzleILi3ELi3ELi3EEENS_9MixedBitsILj0ELj432EEENS_6LayoutINS_5tupleIJNS8_IJNS_1CILi2EEESA_SA_EEESA_NS9_ILi8EEEEEENS8_IJNS8_IJNS9_ILi64EEESC_NS9_ILi512EEEEEENS9_ILi8192EEENS9_ILi1024EEEEEEEEEENS_10ViewEngineINS_8smem_ptrIPN7cutlass10bfloat16_tEEEEEEEC2ERKSL_RKSS_)
$_ZN7cutlass13device_kernelIN5flash19enable_sm80_to_sm89INS1_16FlashAttnBwdSm80INS1_25CollectiveMainloopBwdSm80ILi2ELi2EN4cute5tupleIJNS5_1CILi128EEES8_NS7_ILi64EEEEEENS_10bfloat16_tEfNS_4arch4Sm80ELb1ELb0ELb1ELb1ELb1ELb0ELb0ELb0ELi2ELi4ELi4ELi4ELb0EEENS1_24CollectiveEpilogueBwdGQAISA_fSD_Li256ELb1ELb1EEENS1_25SingleTileBwdLPTSchedulerILb1ELi128ELb1EEEEEEEEEvNT_6ParamsE$_ZN4cute3eso3ESOILb0ELb0EJNS_14ComposedLayoutINS_7SwizzleILi3ELi3ELi3EEENS_9MixedBitsILj0ELj432EEENS_6LayoutINS_5tupleIJNS8_IJNS_1CILi2EEESA_SA_EEESA_NS9_ILi8EEEEEENS8_IJNS8_IJNS9_ILi64EEESC_NS9_ILi512EEEEEENS9_ILi8192EEENS9_ILi1024EEEEEEEEEENS_10ViewEngineINS_8smem_ptrIPN7cutlass10bfloat16_tEEEEEEEC2ERKSL_RKSS_:
[----:B------:R-:W-:Y:S02]  /*6260*/  IADD3 R3, R23, -c[0x0][0x20], RZ ;  /* 0x8000080017037a10 */ /* 0x000fe40007ffe0ff */
[----:B------:R-:W-:-:S03]  /*6270*/  IADD3 R2, R22, -c[0x0][0x20], RZ ;  /* 0x8000080016027a10 */ /* 0x000fc60007ffe0ff */
[----:B------:R1:W-:Y:S04]  /*6280*/  STL [R3], R6 ;  /* 0x0000000603007387 */ /* 0x0003e80000100800 */
[----:B------:R-:W2:Y:S01]  /*6290*/  LDL.64 R8, [R2] ;  /* 0x0000000002087983 */ /* 0x000ea20000100a00 */
[----:B------:R-:W-:-:S03]  /*62a0*/  IMAD.MOV.U32 R5, RZ, RZ, 0x0 ;  /* 0x00000000ff057424 */ /* 0x000fc600078e00ff */
[----:B--2---:R1:W-:Y:S01]  /*62b0*/  STL.64 [R3+0x8], R8 ;  /* 0x0000080803007387 */ /* 0x0043e20000100a00 */
[----:B------:R-:W-:Y:S05]  /*62c0*/  RET.REL.NODEC R4 `(_ZN7cutlass13device_kernelIN5flash19enable_sm80_to_sm89INS1_16FlashAttnBwdSm80INS1_25CollectiveMainloopBwdSm80ILi2ELi2EN4cute5tupleIJNS5_1CILi128EEES8_NS7_ILi64EEEEEENS_10bfloat16_tEfNS_4arch4Sm80ELb1ELb0ELb1ELb1ELb1ELb0ELb0ELb0ELi2ELi4ELi4ELi4ELb0EEENS1_24CollectiveEpilogueBwdGQAISA_fSD_Li256ELb1ELb1EEENS1_25SingleTileBwdLPTSchedulerILb1ELi128ELb1EEEEEEEEEvNT_6ParamsE) ;  /* 0xffff9d3004007950 */ /* 0x000fea0003c3ffff */
        .type           $_ZN7cutlass13device_kernelIN5flash19enable_sm80_to_sm89INS1_16FlashAttnBwdSm80INS1_25CollectiveMainloopBwdSm80ILi2ELi2EN4cute5tupleIJNS5_1CILi128EEES8_NS7_ILi64EEEEEENS_10bfloat16_tEfNS_4arch4Sm80ELb1ELb0ELb1ELb1ELb1ELb0ELb0ELb0ELi2ELi4ELi4ELi4ELb0EEENS1_24CollectiveEpilogueBwdGQAISA_fSD_Li256ELb1ELb1EEENS1_25SingleTileBwdLPTSchedulerILb1ELi128ELb1EEEEEEEEEvNT_6ParamsE$_ZN4cute3eso3ESOILb0ELb0EJNS_14ComposedLayoutINS_7SwizzleILi3ELi3ELi3EEENS_9MixedBitsILj0ELj432EEENS_6LayoutINS_5tupleIJNS8_IJNS_1CILi2EEESA_SA_EEESA_NS9_ILi8EEEEEENS8_IJNS8_IJNS9_ILi64EEESC_NS9_ILi512EEEEEENS9_ILi8192EEENS9_ILi1024EEEEEEEEEEiEEC2ERKSL_RKi,@function
        .size           $_ZN7cutlass13device_kernelIN5flash19enable_sm80_to_sm89INS1_16FlashAttnBwdSm80INS1_25CollectiveMainloopBwdSm80ILi2ELi2EN4cute5tupleIJNS5_1CILi128EEES8_NS7_ILi64EEEEEENS_10bfloat16_tEfNS_4arch4Sm80ELb1ELb0ELb1ELb1ELb1ELb0ELb0ELb0ELi2ELi4ELi4ELi4ELb0EEENS1_24CollectiveEpilogueBwdGQAISA_fSD_Li256ELb1ELb1EEENS1_25SingleTileBwdLPTSchedulerILb1ELi128ELb1EEEEEEEEEvNT_6ParamsE$_ZN4cute3eso3ESOILb0ELb0EJNS_14ComposedLayoutINS_7SwizzleILi3ELi3ELi3EEENS_9MixedBitsILj0ELj432EEENS_6LayoutINS_5tupleIJNS8_IJNS_1CILi2EEESA_SA_EEESA_NS9_ILi8EEEEEENS8_IJNS8_IJNS9_ILi64EEESC_NS9_ILi512EEEEEENS9_ILi8192EEENS9_ILi1024EEEEEEEEEEiEEC2ERKSL_RKi,($_ZN7cutlass13device_kernelIN5flash19enable_sm80_to_sm89INS1_16FlashAttnBwdSm80INS1_25CollectiveMainloopBwdSm80ILi2ELi2EN4cute5tupleIJNS5_1CILi128EEES8_NS7_ILi64EEEEEENS_10bfloat16_tEfNS_4arch4Sm80ELb1ELb0ELb1ELb1ELb1ELb0ELb0ELb0ELi2ELi4ELi4ELi4ELb0EEENS1_24CollectiveEpilogueBwdGQAISA_fSD_Li256ELb1ELb1EEENS1_25SingleTileBwdLPTSchedulerILb1ELi128ELb1EEEEEEEEEvNT_6ParamsE$_ZN4cute3eso3ESOILb0ELb0EJNS_5tupleIJNS_1CILi0EEENS2_IJNS3_ILi1EEENS3_ILi256EEEiEEEEEENS3_ILi2048EEENS2_IJiNS3_ILi4096EEEEEEEEC2ERKS8_RKS9_RKSB_ - $_ZN7cutlass13device_kernelIN5flash19enable_sm80_to_sm89INS1_16FlashAttnBwdSm80INS1_25CollectiveMainloopBwdSm80ILi2ELi2EN4cute5tupleIJNS5_1CILi128EEES8_NS7_ILi64EEEEEENS_10bfloat16_tEfNS_4arch4Sm80ELb1ELb0ELb1ELb1ELb1ELb0ELb0ELb0ELi2ELi4ELi4ELi4ELb0EEENS1_24CollectiveEpilogueBwdGQAISA_fSD_Li256ELb1ELb1EEENS1_25SingleTileBwdLPTSchedulerILb1ELi128ELb1EEEEEEEEEvNT_6ParamsE$_ZN4cute3eso3ESOILb0ELb0EJNS_14ComposedLayoutINS_7SwizzleILi3ELi3ELi3EEENS_9MixedBitsILj0ELj432EEENS_6LayoutINS_5tupleIJNS8_IJNS_1CILi2EEESA_SA_EEESA_NS9_ILi8EEEEEENS8_IJNS8_IJNS9_ILi64EEESC_NS9_ILi512EEEEEENS9_ILi8192EEENS9_ILi1024EEEEEEEEEEiEEC2ERKSL_RKi)
$_ZN7cutlass13device_kernelIN5flash19enable_sm80_to_sm89INS1_16FlashAttnBwdSm80INS1_25CollectiveMainloopBwdSm80ILi2ELi2EN4cute5tupleIJNS5_1CILi128EEES8_NS7_ILi64EEEEEENS_10bfloat16_tEfNS_4arch4Sm80ELb1ELb0ELb1ELb1ELb1ELb0ELb0ELb0ELi2ELi4ELi4ELi4ELb0EEENS1_24CollectiveEpilogueBwdGQAISA_fSD_Li256ELb1ELb1EEENS1_25SingleTileBwdLPTSchedulerILb1ELi128ELb1EEEEEEEEEvNT_6ParamsE$_ZN4cute3eso3ESOILb0ELb0EJNS_14ComposedLayoutINS_7SwizzleILi3ELi3ELi3EEENS_9MixedBitsILj0ELj432EEENS_6LayoutINS_5tupleIJNS8_IJNS_1CILi2EEESA_SA_EEESA_NS9_ILi8EEEEEENS8_IJNS8_IJNS9_ILi64EEESC_NS9_ILi512EEEEEENS9_ILi8192EEENS9_ILi1024EEEEEEEEEEiEEC2ERKSL_RKi:
[----:B------:R-:W-:Y:S02]  /*62d0*/  IADD3 R5, R23, -c[0x0][0x20], RZ ;  /* 0x8000080017057a10 */ /* 0x000fe40007ffe0ff */
[----:B------:R-:W-:-:S03]  /*62e0*/  IADD3 R3, R7, -c[0x0][0x20], RZ ;  /* 0x8000080007037a10 */ /* 0x000fc60007ffe0ff */
[----:B------:R1:W-:Y:S04]  /*62f0*/  STL [R5], R2 ;  /* 0x0000000205007387 */ /* 0x0003e80000100800 */
[----:B------:R-:W2:Y:S01]  /*6300*/  LDL R6, [R3] ;  /* 0x0000000003067983 */ /* 0x000ea20000100800 */
[----:B------:R-:W-:Y:S02]  /*6310*/  IMAD.MOV.U32 R8, RZ, RZ, R4 ;  /* 0x000000ffff087224 */ /* 0x000fe400078e0004 */
[----:B------:R-:W-:Y:S01]  /*6320*/  IMAD.MOV.U32 R9, RZ, RZ, 0x0 ;  /* 0x00000000ff097424 */ /* 0x000fe200078e00ff */
[----:B--2---:R1:W-:Y:S03]  /*6330*/  STL [R5+0x4], R6 ;  /* 0x0000040605007387 */ /* 0x0043e60000100800 */
[----:B------:R-:W-:Y:S05]  /*6340*/  RET.REL.NODEC R8 `(_ZN7cutlass13device_kernelIN5flash19enable_sm80_to_sm89INS1_16FlashAttnBwdSm80INS1_25CollectiveMainloopBwdSm80ILi2ELi2EN4cute5tupleIJNS5_1CILi128EEES8_NS7_ILi64EEEEEENS_10bfloat16_tEfNS_4arch4Sm80ELb1ELb0ELb1ELb1ELb1ELb0ELb0ELb0ELi2ELi4ELi4ELi4ELb0EEENS1_24CollectiveEpilogueBwdGQAISA_fSD_Li256ELb1ELb1EEENS1_25SingleTileBwdLPTSchedulerILb1ELi128ELb1EEEEEEEEEvNT_6ParamsE) ;  /* 0xffff9cb008007950 */ /* 0x000fea0003c3ffff */
        .type           $_ZN7cutlass13device_kernelIN5flash19enable_sm80_to_sm89INS1_16FlashAttnBwdSm80INS1_25CollectiveMainloopBwdSm80ILi2ELi2EN4cute5tupleIJNS5_1CILi128EEES8_NS7_ILi64EEEEEENS_10bfloat16_tEfNS_4arch4Sm80ELb1ELb0ELb1ELb1ELb1ELb0ELb0ELb0ELi2ELi4ELi4ELi4ELb0EEENS1_24CollectiveEpilogueBwdGQAISA_fSD_Li256ELb1ELb1EEENS1_25SingleTileBwdLPTSchedulerILb1ELi128ELb1EEEEEEEEEvNT_6ParamsE$_ZN4cute3eso3ESOILb0ELb0EJNS_5tupleIJNS_1CILi0EEENS2_IJNS3_ILi1EEENS3_ILi256EEEiEEEEEENS3_ILi2048EEENS2_IJiNS3_ILi4096EEEEEEEEC2ERKS8_RKS9_RKSB_,@function
        .size           $_ZN7cutlass13device_kernelIN5flash19enable_sm80_to_sm89INS1_16FlashAttnBwdSm80INS1_25CollectiveMainloopBwdSm80ILi2ELi2EN4cute5tupleIJNS5_1CILi128EEES8_NS7_ILi64EEEEEENS_10bfloat16_tEfNS_4arch4Sm80ELb1ELb0ELb1ELb1ELb1ELb0ELb0ELb0ELi2ELi4ELi4ELi4ELb0EEENS1_24CollectiveEpilogueBwdGQAISA_fSD_Li256ELb1ELb1EEENS1_25SingleTileBwdLPTSchedulerILb1ELi128ELb1EEEEEEEEEvNT_6ParamsE$_ZN4cute3eso3ESOILb0ELb0EJNS_5tupleIJNS_1CILi0EEENS2_IJNS3_ILi1EEENS3_ILi256EEEiEEEEEENS3_ILi2048EEENS2_IJiNS3_ILi4096EEEEEEEEC2ERKS8_RKS9_RKSB_,($_ZN7cutlass13device_kernelIN5flash19enable_sm80_to_sm89INS1_16FlashAttnBwdSm80INS1_25CollectiveMainloopBwdSm80ILi2ELi2EN4cute5tupleIJNS5_1CILi128EEES8_NS7_ILi64EEEEEENS_10bfloat16_tEfNS_4arch4Sm80ELb1ELb0ELb1ELb1ELb1ELb0ELb0ELb0ELi2ELi4ELi4ELi4ELb0EEENS1_24CollectiveEpilogueBwdGQAISA_fSD_Li256ELb1ELb1EEENS1_25SingleTileBwdLPTSchedulerILb1ELi128ELb1EEEEEEEEEvNT_6ParamsE$_ZN4cute3eso3ESOILb0ELb0EJNS_5tupleIJNS_1CILi1EEENS3_ILi512EEEiEEENS3_ILi4096EEENS2_IJNS2_IJiiEEENS3_ILi8192EEEEEEEEC2ERKS6_RKS7_RKSA_ - $_ZN7cutlass13device_kernelIN5flash19enable_sm80_to_sm89INS1_16FlashAttnBwdSm80INS1_25CollectiveMainloopBwdSm80ILi2ELi2EN4cute5tupleIJNS5_1CILi128EEES8_NS7_ILi64EEEEEENS_10bfloat16_tEfNS_4arch4Sm80ELb1ELb0ELb1ELb1ELb1ELb0ELb0ELb0ELi2ELi4ELi4ELi4ELb0EEENS1_24CollectiveEpilogueBwdGQAISA_fSD_Li256ELb1ELb1EEENS1_25SingleTileBwdLPTSchedulerILb1ELi128ELb1EEEEEEEEEvNT_6ParamsE$_ZN4cute3eso3ESOILb0ELb0EJNS_5tupleIJNS_1CILi0EEENS2_IJNS3_ILi1EEENS3_ILi256EEEiEEEEEENS3_ILi2048EEENS2_IJiNS3_ILi4096EEEEEEEEC2ERKS8_RKS9_RKSB_)
$_ZN7cutlass13device_kernelIN5flash19enable_sm80_to_sm89INS1_16FlashAttnBwdSm80INS1_25CollectiveMainloopBwdSm80ILi2ELi2EN4cute5tupleIJNS5_1CILi128EEES8_NS7_ILi64EEEEEENS_10bfloat16_tEfNS_4arch4Sm80ELb1ELb0ELb1ELb1ELb1ELb0ELb0ELb0ELi2ELi4ELi4ELi4ELb0EEENS1_24CollectiveEpilogueBwdGQAISA_fSD_Li256ELb1ELb1EEENS1_25SingleTileBwdLPTSchedulerILb1ELi128ELb1EEEEEEEEEvNT_6ParamsE$_ZN4cute3eso3ESOILb0ELb0EJNS_5tupleIJNS_1CILi0EEENS2_IJNS3_ILi1EEENS3_ILi256EEEiEEEEEENS3_ILi2048EEENS2_IJiNS3_ILi4096EEEEEEEEC2ERKS8_RKS9_RKSB_:
[----:B------:R-:W-:Y:S02]  /*6350*/  IADD3 R3, R58, -c[0x0][0x20], RZ ;  /* 0x800008003a037a10 */ /* 0x000fe40007ffe0ff */
[----:B------:R-:W-:-:S03]  /*6360*/  IADD3 R2, R41, -c[0x0][0x20], RZ ;  /* 0x8000080029027a10 */ /* 0x000fc60007ffe0ff */
[----:B------:R1:W-:Y:S04]  /*6370*/  STL [R3], R32 ;  /* 0x0000002003007387 */ /* 0x0003e80000100800 */
[----:B------:R-:W2:Y:S01]  /*6380*/  LDL R2, [R2] ;  /* 0x0000000002027983 */ /* 0x000ea20000100800 */
[----:B------:R-:W-:-:S03]  /*6390*/  IMAD.MOV.U32 R5, RZ, RZ, 0x0 ;  /* 0x00000000ff057424 */ /* 0x000fc600078e00ff */
[----:B--2---:R1:W-:Y:S01]  /*63a0*/  STL [R3+0x4], R2 ;  /* 0x0000040203007387 */ /* 0x0043e20000100800 */
[----:B------:R-:W-:Y:S05]  /*63b0*/  RET.REL.NODEC R4 `(_ZN7cutlass13device_kernelIN5flash19enable_sm80_to_sm89INS1_16FlashAttnBwdSm80INS1_25CollectiveMainloopBwdSm80ILi2ELi2EN4cute5tupleIJNS5_1CILi128EEES8_NS7_ILi64EEEEEENS_10bfloat16_tEfNS_4arch4Sm80ELb1ELb0ELb1ELb1ELb1ELb0ELb0ELb0ELi2ELi4ELi4ELi4ELb0EEENS1_24CollectiveEpilogueBwdGQAISA_fSD_Li256ELb1ELb1EEENS1_25SingleTileBwdLPTSchedulerILb1ELi128ELb1EEEEEEEEEvNT_6ParamsE) ;  /* 0xffff9c4004007950 */ /* 0x000fea0003c3ffff */
        .type           $_ZN7cutlass13device_kernelIN5flash19enable_sm80_to_sm89INS1_16FlashAttnBwdSm80INS1_25CollectiveMainloopBwdSm80ILi2ELi2EN4cute5tupleIJNS5_1CILi128EEES8_NS7_ILi64EEEEEENS_10bfloat16_tEfNS_4arch4Sm80ELb1ELb0ELb1ELb1ELb1ELb0ELb0ELb0ELi2ELi4ELi4ELi4ELb0EEENS1_24CollectiveEpilogueBwdGQAISA_fSD_Li256ELb1ELb1EEENS1_25SingleTileBwdLPTSchedulerILb1ELi128ELb1EEEEEEEEEvNT_6ParamsE$_ZN4cute3eso3ESOILb0ELb0EJNS_5tupleIJNS_1CILi1EEENS3_ILi512EEEiEEENS3_ILi4096EEENS2_IJNS2_IJiiEEENS3_ILi8192EEEEEEEEC2ERKS6_RKS7_RKSA_,@function
        .size           $_ZN7cutlass13device_kernelIN5flash19enable_sm80_to_sm89INS1_16FlashAttnBwdSm80INS1_25CollectiveMainloopBwdSm80ILi2ELi2EN4cute5tupleIJNS5_1CILi128EEES8_NS7_ILi64EEEEEENS_10bfloat16_tEfNS_4arch4Sm80ELb1ELb0ELb1ELb1ELb1ELb0ELb0ELb0ELi2ELi4ELi4ELi4ELb0EEENS1_24CollectiveEpilogueBwdGQAISA_fSD_Li256ELb1ELb1EEENS1_25SingleTileBwdLPTSchedulerILb1ELi128ELb1EEEEEEEEEvNT_6ParamsE$_ZN4cute3eso3ESOILb0ELb0EJNS_5tupleIJNS_1CILi1EEENS3_ILi512EEEiEEENS3_ILi4096EEENS2_IJNS2_IJiiEEENS3_ILi8192EEEEEEEEC2ERKS6_RKS7_RKSA_,($_ZN7cutlass13device_kernelIN5flash19enable_sm80_to_sm89INS1_16FlashAttnBwdSm80INS1_25CollectiveMainloopBwdSm80ILi2ELi2EN4cute5tupleIJNS5_1CILi128EEES8_NS7_ILi64EEEEEENS_10bfloat16_tEfNS_4arch4Sm80ELb1ELb0ELb1ELb1ELb1ELb0ELb0ELb0ELi2ELi4ELi4ELi4ELb0EEENS1_24CollectiveEpilogueBwdGQAISA_fSD_Li256ELb1ELb1EEENS1_25SingleTileBwdLPTSchedulerILb1ELi128ELb1EEEEEEEEEvNT_6ParamsE$_ZN4cute3eso3ESOILb0ELb0EJNS_5tupleIJNS_1CILi1EEENS3_ILi512EEEiEEENS3_ILi4096EEENS2_IJiiEEEEEC2ERKS6_RKS7_RKS8_ - $_ZN7cutlass13device_kernelIN5flash19enable_sm80_to_sm89INS1_16FlashAttnBwdSm80INS1_25CollectiveMainloopBwdSm80ILi2ELi2EN4cute5tupleIJNS5_1CILi128EEES8_NS7_ILi64EEEEEENS_10bfloat16_tEfNS_4arch4Sm80ELb1ELb0ELb1ELb1ELb1ELb0ELb0ELb0ELi2ELi4ELi4ELi4ELb0EEENS1_24CollectiveEpilogueBwdGQAISA_fSD_Li256ELb1ELb1EEENS1_25SingleTileBwdLPTSchedulerILb1ELi128ELb1EEEEEEEEEvNT_6ParamsE$_ZN4cute3eso3ESOILb0ELb0EJNS_5tupleIJNS_1CILi1EEENS3_ILi512EEEiEEENS3_ILi4096EEENS2_IJNS2_IJiiEEENS3_ILi8192EEEEEEEEC2ERKS6_RKS7_RKSA_)
$_ZN7cutlass13device_kernelIN5flash19enable_sm80_to_sm89INS1_16FlashAttnBwdSm80INS1_25CollectiveMainloopBwdSm80ILi2ELi2EN4cute5tupleIJNS5_1CILi128EEES8_NS7_ILi64EEEEEENS_10bfloat16_tEfNS_4arch4Sm80ELb1ELb0ELb1ELb1ELb1ELb0ELb0ELb0ELi2ELi4ELi4ELi4ELb0EEENS1_24CollectiveEpilogueBwdGQAISA_fSD_Li256ELb1ELb1EEENS1_25SingleTileBwdLPTSchedulerILb1ELi128ELb1EEEEEEEEEvNT_6ParamsE$_ZN4cute3eso3ESOILb0ELb0EJNS_5tupleIJNS_1CILi1EEENS3_ILi512EEEiEEENS3_ILi4096EEENS2_IJNS2_IJiiEEENS3_ILi8192EEEEEEEEC2ERKS6_RKS7_RKSA_:
        /* <DEDUP_REMOVED lines=9> */
[----:B------:R-:W-:Y:S05]  /*6450*/  RET.REL.NODEC R8 `(_ZN7cutlass13device_kernelIN5flash19enable_sm80_to_sm89INS1_16FlashAttnBwdSm80INS1_25CollectiveMainloopBwdSm80ILi2ELi2EN4cute5tupleIJNS5_1CILi128EEES8_NS7_ILi64EEEEEENS_10bfloat16_tEfNS_4arch4Sm80ELb1ELb0ELb1ELb1ELb1ELb0ELb0ELb0ELi2ELi4ELi4ELi4ELb0EEENS1_24CollectiveEpilogueBwdGQAISA_fSD_Li256ELb1ELb1EEENS1_25SingleTileBwdLPTSchedulerILb1ELi128ELb1EEEEEEEEEvNT_6ParamsE) ;  /* 0xffff9ba008007950 */ /* 0x000fea0003c3ffff */
        .type           $_ZN7cutlass13device_kernelIN5flash19enable_sm80_to_sm89INS1_16FlashAttnBwdSm80INS1_25CollectiveMainloopBwdSm80ILi2ELi2EN4cute5tupleIJNS5_1CILi128EEES8_NS7_ILi64EEEEEENS_10bfloat16_tEfNS_4arch4Sm80ELb1ELb0ELb1ELb1ELb1ELb0ELb0ELb0ELi2ELi4ELi4ELi4ELb0EEENS1_24CollectiveEpilogueBwdGQAISA_fSD_Li256ELb1ELb1EEENS1_25SingleTileBwdLPTSchedulerILb1ELi128ELb1EEEEEEEEEvNT_6ParamsE$_ZN4cute3eso3ESOILb0ELb0EJNS_5tupleIJNS_1CILi1EEENS3_ILi512EEEiEEENS3_ILi4096EEENS2_IJiiEEEEEC2ERKS6_RKS7_RKS8_,@function
        .size           $_ZN7cutlass13device_kernelIN5flash19enable_sm80_to_sm89INS1_16FlashAttnBwdSm80INS1_25CollectiveMainloopBwdSm80ILi2ELi2EN4cute5tupleIJNS5_1CILi128EEES8_NS7_ILi64EEEEEENS_10bfloat16_tEfNS_4arch4Sm80ELb1ELb0ELb1ELb1ELb1ELb0ELb0ELb0ELi2ELi4ELi4ELi4ELb0EEENS1_24CollectiveEpilogueBwdGQAISA_fSD_Li256ELb1ELb1EEENS1_25SingleTileBwdLPTSchedulerILb1ELi128ELb1EEEEEEEEEvNT_6ParamsE$_ZN4cute3eso3ESOILb0ELb0EJNS_5tupleIJNS_1CILi1EEENS3_ILi512EEEiEEENS3_ILi4096EEENS2_IJiiEEEEEC2ERKS6_RKS7_RKS8_,($_ZN7cutlass13device_kernelIN5flash19enable_sm80_to_sm89INS1_16FlashAttnBwdSm80INS1_25CollectiveMainloopBwdSm80ILi2ELi2EN4cute5tupleIJNS5_1CILi128EEES8_NS7_ILi64EEEEEENS_10bfloat16_tEfNS_4arch4Sm80ELb1ELb0ELb1ELb1ELb1ELb0ELb0ELb0ELi2ELi4ELi4ELi4ELb0EEENS1_24CollectiveEpilogueBwdGQAISA_fSD_Li256ELb1ELb1EEENS1_25SingleTileBwdLPTSchedulerILb1ELi128ELb1EEEEEEEEEvNT_6ParamsE$_ZN4cute3eso3ESOILb0ELb0EJNS_5tupleIJNS_1CILi1EEEiEEENS3_ILi1024EEENS2_IJiiEEEEEC2ERKS5_RKS6_RKS7_ - $_ZN7cutlass13device_kernelIN5flash19enable_sm80_to_sm89INS1_16FlashAttnBwdSm80INS1_25CollectiveMainloopBwdSm80ILi2ELi2EN4cute5tupleIJNS5_1CILi128EEES8_NS7_ILi64EEEEEENS_10bfloat16_tEfNS_4arch4Sm80ELb1ELb0ELb1ELb1ELb1ELb0ELb0ELb0ELi2ELi4ELi4ELi4ELb0EEENS1_24CollectiveEpilogueBwdGQAISA_fSD_Li256ELb1ELb1EEENS1_25SingleTileBwdLPTSchedulerILb1ELi128ELb1EEEEEEEEEvNT_6ParamsE$_ZN4cute3eso3ESOILb0ELb0EJNS_5tupleIJNS_1CILi1EEENS3_ILi512EEEiEEENS3_ILi4096EEENS2_IJiiEEEEEC2ERKS6_RKS7_RKS8_)
$_ZN7cutlass13device_kernelIN5flash19enable_sm80_to_sm89INS1_16FlashAttnBwdSm80INS1_25CollectiveMainloopBwdSm80ILi2ELi2EN4cute5tupleIJNS5_1CILi128EEES8_NS7_ILi64EEEEEENS_10bfloat16_tEfNS_4arch4Sm80ELb1ELb0ELb1ELb1ELb1ELb0ELb0ELb0ELi2ELi4ELi4ELi4ELb0EEENS1_24CollectiveEpilogueBwdGQAISA_fSD_Li256ELb1ELb1EEENS1_25SingleTileBwdLPTSchedulerILb1ELi128ELb1EEEEEEEEEvNT_6ParamsE$_ZN4cute3eso3ESOILb0ELb0EJNS_5tupleIJNS_1CILi1EEENS3_ILi512EEEiEEENS3_ILi4096EEENS2_IJiiEEEEEC2ERKS6_RKS7_RKS8_:
        /* <DEDUP_REMOVED lines=8> */
[----:B------:R-:W-:Y:S05]  /*64e0*/  RET.REL.NODEC R4 `(_ZN7cutlass13device_kernelIN5flash19enable_sm80_to_sm89INS1_16FlashAttnBwdSm80INS1_25CollectiveMainloopBwdSm80ILi2ELi2EN4cute5tupleIJNS5_1CILi128EEES8_NS7_ILi64EEEEEENS_10bfloat16_tEfNS_4arch4Sm80ELb1ELb0ELb1ELb1ELb1ELb0ELb0ELb0ELi2ELi4ELi4ELi4ELb0EEENS1_24CollectiveEpilogueBwdGQAISA_fSD_Li256ELb1ELb1EEENS1_25SingleTileBwdLPTSchedulerILb1ELi128ELb1EEEEEEEEEvNT_6ParamsE) ;  /* 0xffff9b1004007950 */ /* 0x000fea0003c3ffff */
        .type           $_ZN7cutlass13device_kernelIN5flash19enable_sm80_to_sm89INS1_16FlashAttnBwdSm80INS1_25CollectiveMainloopBwdSm80ILi2ELi2EN4cute5tupleIJNS5_1CILi128EEES8_NS7_ILi64EEEEEENS_10bfloat16_tEfNS_4arch4Sm80ELb1ELb0ELb1ELb1ELb1ELb0ELb0ELb0ELi2ELi4ELi4ELi4ELb0EEENS1_24CollectiveEpilogueBwdGQAISA_fSD_Li256ELb1ELb1EEENS1_25SingleTileBwdLPTSchedulerILb1ELi128ELb1EEEEEEEEEvNT_6ParamsE$_ZN4cute3eso3ESOILb0ELb0EJNS_5tupleIJNS_1CILi1EEEiEEENS3_ILi1024EEENS2_IJiiEEEEEC2ERKS5_RKS6_RKS7_,@function
        .size           $_ZN7cutlass13device_kernelIN5flash19enable_sm80_to_sm89INS1_16FlashAttnBwdSm80INS1_25CollectiveMainloopBwdSm80ILi2ELi2EN4cute5tupleIJNS5_1CILi128EEES8_NS7_ILi64EEEEEENS_10bfloat16_tEfNS_4arch4Sm80ELb1ELb0ELb1ELb1ELb1ELb0ELb0ELb0ELi2ELi4ELi4ELi4ELb0EEENS1_24CollectiveEpilogueBwdGQAISA_fSD_Li256ELb1ELb1EEENS1_25SingleTileBwdLPTSchedulerILb1ELi128ELb1EEEEEEEEEvNT_6ParamsE$_ZN4cute3eso3ESOILb0ELb0EJNS_5tupleIJNS_1CILi1EEEiEEENS3_ILi1024EEENS2_IJiiEEEEEC2ERKS5_RKS6_RKS7_,($_ZN7cutlass13device_kernelIN5flash19enable_sm80_to_sm89INS1_16FlashAttnBwdSm80INS1_25CollectiveMainloopBwdSm80ILi2ELi2EN4cute5tupleIJNS5_1CILi128EEES8_NS7_ILi64EEEEEENS_10bfloat16_tEfNS_4arch4Sm80ELb1ELb0ELb1ELb1ELb1ELb0ELb0ELb0ELi2ELi4ELi4ELi4ELb0EEENS1_24CollectiveEpilogueBwdGQAISA_fSD_Li256ELb1ELb1EEENS1_25SingleTileBwdLPTSchedulerILb1ELi128ELb1EEEEEEEEEvNT_6ParamsE$_ZN4cute3eso3ESOILb0ELb0EJNS_5tupleIJiNS_1CILi512EEEEEENS2_IJiiEEENS3_ILi1024EEEEEC2ERKS5_RKS6_RKS7_ - $_ZN7cutlass13device_kernelIN5flash19enable_sm80_to_sm89INS1_16FlashAttnBwdSm80INS1_25CollectiveMainloopBwdSm80ILi2ELi2EN4cute5tupleIJNS5_1CILi128EEES8_NS7_ILi64EEEEEENS_10bfloat16_tEfNS_4arch4Sm80ELb1ELb0ELb1ELb1ELb1ELb0ELb0ELb0ELi2ELi4ELi4ELi4ELb0EEENS1_24CollectiveEpilogueBwdGQAISA_fSD_Li256ELb1ELb1EEENS1_25SingleTileBwdLPTSchedulerILb1ELi128ELb1EEEEEEEEEvNT_6ParamsE$_ZN4cute3eso3ESOILb0ELb0EJNS_5tupleIJNS_1CILi1EEEiEEENS3_ILi1024EEENS2_IJiiEEEEEC2ERKS5_RKS6_RKS7_)
$_ZN7cutlass13device_kernelIN5flash19enable_sm80_to_sm89INS1_16FlashAttnBwdSm80INS1_25CollectiveMainloopBwdSm80ILi2ELi2EN4cute5tupleIJNS5_1CILi128EEES8_NS7_ILi64EEEEEENS_10bfloat16_tEfNS_4arch4Sm80ELb1ELb0ELb1ELb1ELb1ELb0ELb0ELb0ELi2ELi4ELi4ELi4ELb0EEENS1_24CollectiveEpilogueBwdGQAISA_fSD_Li256ELb1ELb1EEENS1_25SingleTileBwdLPTSchedulerILb1ELi128ELb1EEEEEEEEEvNT_6ParamsE$_ZN4cute3eso3ESOILb0ELb0EJNS_5tupleIJNS_1CILi1EEEiEEENS3_ILi1024EEENS2_IJiiEEEEEC2ERKS5_RKS6_RKS7_:
        /* <DEDUP_REMOVED lines=9> */
        .type           $_ZN7cutlass13device_kernelIN5flash19enable_sm80_to_sm89INS1_16FlashAttnBwdSm80INS1_25CollectiveMainloopBwdSm80ILi2ELi2EN4cute5tupleIJNS5_1CILi128EEES8_NS7_ILi64EEEEEENS_10bfloat16_tEfNS_4arch4Sm80ELb1ELb0ELb1ELb1ELb1ELb0ELb0ELb0ELi2ELi4ELi4ELi4ELb0EEENS1_24CollectiveEpilogueBwdGQAISA_fSD_Li256ELb1ELb1EEENS1_25SingleTileBwdLPTSchedulerILb1ELi128ELb1EEEEEEEEEvNT_6ParamsE$_ZN4cute3eso3ESOILb0ELb0EJNS_5tupleIJiNS_1CILi512EEEEEENS2_IJiiEEENS3_ILi1024EEEEEC2ERKS5_RKS6_RKS7_,@function
        .size           $_ZN7cutlass13device_kernelIN5flash19enable_sm80_to_sm89INS1_16FlashAttnBwdSm80INS1_25CollectiveMainloopBwdSm80ILi2ELi2EN4cute5tupleIJNS5_1CILi128EEES8_NS7_ILi64EEEEEENS_10bfloat16_tEfNS_4arch4Sm80ELb1ELb0ELb1ELb1ELb1ELb0ELb0ELb0ELi2ELi4ELi4ELi4ELb0EEENS1_24CollectiveEpilogueBwdGQAISA_fSD_Li256ELb1ELb1EEENS1_25SingleTileBwdLPTSchedulerILb1ELi128ELb1EEEEEEEEEvNT_6ParamsE$_ZN4cute3eso3ESOILb0ELb0EJNS_5tupleIJiNS_1CILi512EEEEEENS2_IJiiEEENS3_ILi1024EEEEEC2ERKS5_RKS6_RKS7_,($_ZN7cutlass13device_kernelIN5flash19enable_sm80_to_sm89INS1_16FlashAttnBwdSm80INS1_25CollectiveMainloopBwdSm80ILi2ELi2EN4cute5tupleIJNS5_1CILi128EEES8_NS7_ILi64EEEEEENS_10bfloat16_tEfNS_4arch4Sm80ELb1ELb0ELb1ELb1ELb1ELb0ELb0ELb0ELi2ELi4ELi4ELi4ELb0EEENS1_24CollectiveEpilogueBwdGQAISA_fSD_Li256ELb1ELb1EEENS1_25SingleTileBwdLPTSchedulerILb1ELi128ELb1EEEEEEEEEvNT_6ParamsE$_ZN4cute3eso3ESOILb0ELb0EJNS_5tupleIJiiEEEiNS_1CILi0EEEEEC2ERKS3_RKiRKS5_ - $_ZN7cutlass13device_kernelIN5flash19enable_sm80_to_sm89INS1_16FlashAttnBwdSm80INS1_25CollectiveMainloopBwdSm80ILi2ELi2EN4cute5tupleIJNS5_1CILi128EEES8_NS7_ILi64EEEEEENS_10bfloat16_tEfNS_4arch4Sm80ELb1ELb0ELb1ELb1ELb1ELb0ELb0ELb0ELi2ELi4ELi4ELi4ELb0EEENS1_24CollectiveEpilogueBwdGQAISA_fSD_Li256ELb1ELb1EEENS1_25SingleTileBwdLPTSchedulerILb1ELi128ELb1EEEEEEEEEvNT_6ParamsE$_ZN4cute3eso3ESOILb0ELb0EJNS_5tupleIJiNS_1CILi512EEEEEENS2_IJiiEEENS3_ILi1024EEEEEC2ERKS5_RKS6_RKS7_)
$_ZN7cutlass13device_kernelIN5flash19enable_sm80_to_sm89INS1_16FlashAttnBwdSm80INS1_25CollectiveMainloopBwdSm80ILi2ELi2EN4cute5tupleIJNS5_1CILi128EEES8_NS7_ILi64EEEEEENS_10bfloat16_tEfNS_4arch4Sm80ELb1ELb0ELb1ELb1ELb1ELb0ELb0ELb0ELi2ELi4ELi4ELi4ELb0EEENS1_24CollectiveEpilogueBwdGQAISA_fSD_Li256ELb1ELb1EEENS1_25SingleTileBwdLPTSchedulerILb1ELi128ELb1EEEEEEEEEvNT_6ParamsE$_ZN4cute3eso3ESOILb0ELb0EJNS_5tupleIJiNS_1CILi512EEEEEENS2_IJiiEEENS3_ILi1024EEEEEC2ERKS5_RKS6_RKS7_:
        /* <DEDUP_REMOVED lines=9> */
        .type           $_ZN7cutlass13device_kernelIN5flash19enable_sm80_to_sm89INS1_16FlashAttnBwdSm80INS1_25CollectiveMainloopBwdSm80ILi2ELi2EN4cute5tupleIJNS5_1CILi128EEES8_NS7_ILi64EEEEEENS_10bfloat16_tEfNS_4arch4Sm80ELb1ELb0ELb1ELb1ELb1ELb0ELb0ELb0ELi2ELi4ELi4ELi4ELb0EEENS1_24CollectiveEpilogueBwdGQAISA_fSD_Li256ELb1ELb1EEENS1_25SingleTileBwdLPTSchedulerILb1ELi128ELb1EEEEEEEEEvNT_6ParamsE$_ZN4cute3eso3ESOILb0ELb0EJNS_5tupleIJiiEEEiNS_1CILi0EEEEEC2ERKS3_RKiRKS5_,@function
        .size           $_ZN7cutlass13device_kernelIN5flash19enable_sm80_to_sm89INS1_16FlashAttnBwdSm80INS1_25CollectiveMainloopBwdSm80ILi2ELi2EN4cute5tupleIJNS5_1CILi128EEES8_NS7_ILi64EEEEEENS_10bfloat16_tEfNS_4arch4Sm80ELb1ELb0ELb1ELb1ELb1ELb0ELb0ELb0ELi2ELi4ELi4ELi4ELb0EEENS1_24CollectiveEpilogueBwdGQAISA_fSD_Li256ELb1ELb1EEENS1_25SingleTileBwdLPTSchedulerILb1ELi128ELb1EEEEEEEEEvNT_6ParamsE$_ZN4cute3eso3ESOILb0ELb0EJNS_5tupleIJiiEEEiNS_1CILi0EEEEEC2ERKS3_RKiRKS5_,($_ZN7cutlass13device_kernelIN5flash19enable_sm80_to_sm89INS1_16FlashAttnBwdSm80INS1_25CollectiveMainloopBwdSm80ILi2ELi2EN4cute5tupleIJNS5_1CILi128EEES8_NS7_ILi64EEEEEENS_10bfloat16_tEfNS_4arch4Sm80ELb1ELb0ELb1ELb1ELb1ELb0ELb0ELb0ELi2ELi4ELi4ELi4ELb0EEENS1_24CollectiveEpilogueBwdGQAISA_fSD_Li256ELb1ELb1EEENS1_25SingleTileBwdLPTSchedulerILb1ELi128ELb1EEEEEEEEEvNT_6ParamsE$_ZN4cute3eso3ESOILb0ELb0EJNS_6LayoutINS_5tupleIJNS3_IJNS3_IJNS_1CILi8EEENS4_ILi1EEEEEES6_EEENS3_IJNS3_IJS6_S6_EEENS4_ILi2EEEEEEEEENS3_IJNS3_IJNS3_IJS6_NS4_ILi0EEEEEESD_EEENS3_IJNS3_IJSD_SD_EEEiEEEEEEEENS_10ViewEngineINS_8smem_ptrIPN7cutlass10bfloat16_tEEEEEEEC2ERKSJ_RKSQ_ - $_ZN7cutlass13device_kernelIN5flash19enable_sm80_to_sm89INS1_16FlashAttnBwdSm80INS1_25CollectiveMainloopBwdSm80ILi2ELi2EN4cute5tupleIJNS5_1CILi128EEES8_NS7_ILi64EEEEEENS_10bfloat16_tEfNS_4arch4Sm80ELb1ELb0ELb1ELb1ELb1ELb0ELb0ELb0ELi2ELi4ELi4ELi4ELb0EEENS1_24CollectiveEpilogueBwdGQAISA_fSD_Li256ELb1ELb1EEENS1_25SingleTileBwdLPTSchedulerILb1ELi128ELb1EEEEEEEEEvNT_6ParamsE$_ZN4cute3eso3ESOILb0ELb0EJNS_5tupleIJiiEEEiNS_1CILi0EEEEEC2ERKS3_RKiRKS5_)
$_ZN7cutlass13device_kernelIN5flash19enable_sm80_to_sm89INS1_16FlashAttnBwdSm80INS1_25CollectiveMainloopBwdSm80ILi2ELi2EN4cute5tupleIJNS5_1CILi128EEES8_NS7_ILi64EEEEEENS_10bfloat16_tEfNS_4arch4Sm80ELb1ELb0ELb1ELb1ELb1ELb0ELb0ELb0ELi2ELi4ELi4ELi4ELb0EEENS1_24CollectiveEpilogueBwdGQAISA_fSD_Li256ELb1ELb1EEENS1_25SingleTileBwdLPTSchedulerILb1ELi128ELb1EEEEEEEEEvNT_6ParamsE$_ZN4cute3eso3ESOILb0ELb0EJNS_5tupleIJiiEEEiNS_1CILi0EEEEEC2ERKS3_RKiRKS5_:
        /* <DEDUP_REMOVED lines=8> */
[----:B------:R-:W-:Y:S05]  /*6690*/  RET.REL.NODEC R86 `(_ZN7cutlass13device_kernelIN5flash19enable_sm80_to_sm89INS1_16FlashAttnBwdSm80INS1_25CollectiveMainloopBwdSm80ILi2ELi2EN4cute5tupleIJNS5_1CILi128EEES8_NS7_ILi64EEEEEENS_10bfloat16_tEfNS_4arch4Sm80ELb1ELb0ELb1ELb1ELb1ELb0ELb0ELb0ELi2ELi4ELi4ELi4ELb0EEENS1_24CollectiveEpilogueBwdGQAISA_fSD_Li256ELb1ELb1EEENS1_25SingleTileBwdLPTSchedulerILb1ELi128ELb1EEEEEEEEEvNT_6ParamsE) ;  /* 0xffff996056007950 */ /* 0x000fea0003c3ffff */
        .type           $_ZN7cutlass13device_kernelIN5flash19enable_sm80_to_sm89INS1_16FlashAttnBwdSm80INS1_25CollectiveMainloopBwdSm80ILi2ELi2EN4cute5tupleIJNS5_1CILi128EEES8_NS7_ILi64EEEEEENS_10bfloat16_tEfNS_4arch4Sm80ELb1ELb0ELb1ELb1ELb1ELb0ELb0ELb0ELi2ELi4ELi4ELi4ELb0EEENS1_24CollectiveEpilogueBwdGQAISA_fSD_Li256ELb1ELb1EEENS1_25SingleTileBwdLPTSchedulerILb1ELi128ELb1EEEEEEEEEvNT_6ParamsE$_ZN4cute3eso3ESOILb0ELb0EJNS_6LayoutINS_5tupleIJNS3_IJNS3_IJNS_1CILi8EEENS4_ILi1EEEEEES6_EEENS3_IJNS3_IJS6_S6_EEENS4_ILi2EEEEEEEEENS3_IJNS3_IJNS3_IJS6_NS4_ILi0EEEEEESD_EEENS3_IJNS3_IJSD_SD_EEEiEEEEEEEENS_10ViewEngineINS_8smem_ptrIPN7cutlass10bfloat16_tEEEEEEEC2ERKSJ_RKSQ_,@function
        .size           $_ZN7cutlass13device_kernelIN5flash19enable_sm80_to_sm89INS1_16FlashAttnBwdSm80INS1_25CollectiveMainloopBwdSm80ILi2ELi2EN4cute5tupleIJNS5_1CILi128EEES8_NS7_ILi64EEEEEENS_10bfloat16_tEfNS_4arch4Sm80ELb1ELb0ELb1ELb1ELb1ELb0ELb0ELb0ELi2ELi4ELi4ELi4ELb0EEENS1_24CollectiveEpilogueBwdGQAISA_fSD_Li256ELb1ELb1EEENS1_25SingleTileBwdLPTSchedulerILb1ELi128ELb1EEEEEEEEEvNT_6ParamsE$_ZN4cute3eso3ESOILb0ELb0EJNS_6LayoutINS_5tupleIJNS3_IJNS3_IJNS_1CILi8EEENS4_ILi1EEEEEES6_EEENS3_IJNS3_IJS6_S6_EEENS4_ILi2EEEEEEEEENS3_IJNS3_IJNS3_IJS6_NS4_ILi0EEEEEESD_EEENS3_IJNS3_IJSD_SD_EEEiEEEEEEEENS_10ViewEngineINS_8smem_ptrIPN7cutlass10bfloat16_tEEEEEEEC2ERKSJ_RKSQ_,($_ZN7cutlass13device_kernelIN5flash19enable_sm80_to_sm89INS1_16FlashAttnBwdSm80INS1_25CollectiveMainloopBwdSm80ILi2ELi2EN4cute5tupleIJNS5_1CILi128EEES8_NS7_ILi64EEEEEENS_10bfloat16_tEfNS_4arch4Sm80ELb1ELb0ELb1ELb1ELb1ELb0ELb0ELb0ELi2ELi4ELi4ELi4ELb0EEENS1_24CollectiveEpilogueBwdGQAISA_fSD_Li256ELb1ELb1EEENS1_25SingleTileBwdLPTSchedulerILb1ELi128ELb1EEEEEEEEEvNT_6ParamsE$_ZN4cute3eso3ESOILb0ELb0EJNS_6LayoutINS_5tupleIJNS3_IJNS_1CILi1EEENS3_IJS5_NS4_ILi2EEES6_EEEEEES6_NS3_IJS6_S6_EEEEEENS3_IJNS3_IJNS4_ILi0EEENS3_IJS5_NS4_ILi256EEEiEEEEEENS4_ILi2048EEENS3_IJiNS4_ILi4096EEEEEEEEEEENS_10ViewEngineINS_8smem_ptrIPjEEEEEEC2ERKSJ_RKSO_ - $_ZN7cutlass13device_kernelIN5flash19enable_sm80_to_sm89INS1_16FlashAttnBwdSm80INS1_25CollectiveMainloopBwdSm80ILi2ELi2EN4cute5tupleIJNS5_1CILi128EEES8_NS7_ILi64EEEEEENS_10bfloat16_tEfNS_4arch4Sm80ELb1ELb0ELb1ELb1ELb1ELb0ELb0ELb0ELi2ELi4ELi4ELi4ELb0EEENS1_24CollectiveEpilogueBwdGQAISA_fSD_Li256ELb1ELb1EEENS1_25SingleTileBwdLPTSchedulerILb1ELi128ELb1EEEEEEEEEvNT_6ParamsE$_ZN4cute3eso3ESOILb0ELb0EJNS_6LayoutINS_5tupleIJNS3_IJNS3_IJNS_1CILi8EEENS4_ILi1EEEEEES6_EEENS3_IJNS3_IJS6_S6_EEENS4_ILi2EEEEEEEEENS3_IJNS3_IJNS3_IJS6_NS4_ILi0EEEEEESD_EEENS3_IJNS3_IJSD_SD_EEEiEEEEEEEENS_10ViewEngineINS_8smem_ptrIPN7cutlass10bfloat16_tEEEEEEEC2ERKSJ_RKSQ_)
$_ZN7cutlass13device_kernelIN5flash19enable_sm80_to_sm89INS1_16FlashAttnBwdSm80INS1_25CollectiveMainloopBwdSm80ILi2ELi2EN4cute5tupleIJNS5_1CILi128EEES8_NS7_ILi64EEEEEENS_10bfloat16_tEfNS_4arch4Sm80ELb1ELb0ELb1ELb1ELb1ELb0ELb0ELb0ELi2ELi4ELi4ELi4ELb0EEENS1_24CollectiveEpilogueBwdGQAISA_fSD_Li256ELb1ELb1EEENS1_25SingleTileBwdLPTSchedulerILb1ELi128ELb1EEEEEEEEEvNT_6ParamsE$_ZN4cute3eso3ESOILb0ELb0EJNS_6LayoutINS_5tupleIJNS3_IJNS3_IJNS_1CILi8EEENS4_ILi1EEEEEES6_EEENS3_IJNS3_IJS6_S6_EEENS4_ILi2EEEEEEEEENS3_IJNS3_IJNS3_IJS6_NS4_ILi0EEEEEESD_EEENS3_IJNS3_IJSD_SD_EEEiEEEEEEEENS_10ViewEngineINS_8smem_ptrIPN7cutlass10bfloat16_tEEEEEEEC2ERKSJ_RKSQ_:
[----:B------:R-:W-:Y:S02]  /*66a0*/  IADD3 R3, R67, -c[0x0][0x20], RZ ;  /* 0x8000080043037a10 */ /* 0x000fe40007ffe0ff */
[----:B------:R-:W-:-:S03]  /*66b0*/  IADD3 R2, R59, -c[0x0][0x20], RZ ;  /* 0x800008003b027a10 */ /* 0x000fc60007ffe0ff */
[----:B------:R1:W-:Y:S04]  /*66c0*/  STL [R3], R6 ;  /* 0x0000000603007387 */ /* 0x0003e80000100800 */
[----:B------:R-:W2:Y:S01]  /*66d0*/  LDL.64 R8, [R2] ;  /* 0x0000000002087983 */ /* 0x000ea20000100a00 */
[----:B------:R-:W-:-:S03]  /*66e0*/  IMAD.MOV.U32 R5, RZ, RZ, 0x0 ;  /* 0x00000000ff057424 */ /* 0x000fc600078e00ff */
[----:B--2---:R1:W-:Y:S01]  /*66f0*/  STL.64 [R3+0x8], R8 ;  /* 0x0000080803007387 */ /* 0x0043e20000100a00 */
[----:B------:R-:W-:Y:S05]  /*6700*/  RET.REL.NODEC R4 `(_ZN7cutlass13device_kernelIN5flash19enable_sm80_to_sm89INS1_16FlashAttnBwdSm80INS1_25CollectiveMainloopBwdSm80ILi2ELi2EN4cute5tupleIJNS5_1CILi128EEES8_NS7_ILi64EEEEEENS_10bfloat16_tEfNS_4arch4Sm80ELb1ELb0ELb1ELb1ELb1ELb0ELb0ELb0ELi2ELi4ELi4ELi4ELb0EEENS1_24CollectiveEpilogueBwdGQAISA_fSD_Li256ELb1ELb1EEENS1_25SingleTileBwdLPTSchedulerILb1ELi128ELb1EEEEEEEEEvNT_6ParamsE) ;  /* 0xffff98f004007950 */ /* 0x000fea0003c3ffff */
        .type           $_ZN7cutlass13device_kernelIN5flash19enable_sm80_to_sm89INS1_16FlashAttnBwdSm80INS1_25CollectiveMainloopBwdSm80ILi2ELi2EN4cute5tupleIJNS5_1CILi128EEES8_NS7_ILi64EEEEEENS_10bfloat16_tEfNS_4arch4Sm80ELb1ELb0ELb1ELb1ELb1ELb0ELb0ELb0ELi2ELi4ELi4ELi4ELb0EEENS1_24CollectiveEpilogueBwdGQAISA_fSD_Li256ELb1ELb1EEENS1_25SingleTileBwdLPTSchedulerILb1ELi128ELb1EEEEEEEEEvNT_6ParamsE$_ZN4cute3eso3ESOILb0ELb0EJNS_6LayoutINS_5tupleIJNS3_IJNS_1CILi1EEENS3_IJS5_NS4_ILi2EEES6_EEEEEES6_NS3_IJS6_S6_EEEEEENS3_IJNS3_IJNS4_ILi0EEENS3_IJS5_NS4_ILi256EEEiEEEEEENS4_ILi2048EEENS3_IJiNS4_ILi4096EEEEEEEEEEENS_10ViewEngineINS_8smem_ptrIPjEEEEEEC2ERKSJ_RKSO_,@function
        .size           $_ZN7cutlass13device_kernelIN5flash19enable_sm80_to_sm89INS1_16FlashAttnBwdSm80INS1_25CollectiveMainloopBwdSm80ILi2ELi2EN4cute5tupleIJNS5_1CILi128EEES8_NS7_ILi64EEEEEENS_10bfloat16_tEfNS_4arch4Sm80ELb1ELb0ELb1ELb1ELb1ELb0ELb0ELb0ELi2ELi4ELi4ELi4ELb0EEENS1_24CollectiveEpilogueBwdGQAISA_fSD_Li256ELb1ELb1EEENS1_25SingleTileBwdLPTSchedulerILb1ELi128ELb1EEEEEEEEEvNT_6ParamsE$_ZN4cute3eso3ESOILb0ELb0EJNS_6LayoutINS_5tupleIJNS3_IJNS_1CILi1EEENS3_IJS5_NS4_ILi2EEES6_EEEEEES6_NS3_IJS6_S6_EEEEEENS3_IJNS3_IJNS4_ILi0EEENS3_IJS5_NS4_ILi256EEEiEEEEEENS4_ILi2048EEENS3_IJiNS4_ILi4096EEEEEEEEEEENS_10ViewEngineINS_8smem_ptrIPjEEEEEEC2ERKSJ_RKSO_,($_ZN7cutlass13device_kernelIN5flash19enable_sm80_to_sm89INS1_16FlashAttnBwdSm80INS1_25CollectiveMainloopBwdSm80ILi2ELi2EN4cute5tupleIJNS5_1CILi128EEES8_NS7_ILi64EEEEEENS_10bfloat16_tEfNS_4arch4Sm80ELb1ELb0ELb1ELb1ELb1ELb0ELb0ELb0ELi2ELi4ELi4ELi4ELb0EEENS1_24CollectiveEpilogueBwdGQAISA_fSD_Li256ELb1ELb1EEENS1_25SingleTileBwdLPTSchedulerILb1ELi128ELb1EEEEEEEEEvNT_6ParamsE$_ZN4cute3eso3ESOILb0ELb0EJNS_6LayoutINS_5tupleIJNS3_IJNS_1CILi2EEES5_EEENS4_ILi8EEES6_EEENS3_IJNS3_IJNS4_ILi1EEEiEEENS4_ILi1024EEENS3_IJiiEEEEEEEENS_10ViewEngineINS_8smem_ptrIPN7cutlass10bfloat16_tEEEEEEEC2ERKSE_RKSL_ - $_ZN7cutlass13device_kernelIN5flash19enable_sm80_to_sm89INS1_16FlashAttnBwdSm80INS1_25CollectiveMainloopBwdSm80ILi2ELi2EN4cute5tupleIJNS5_1CILi128EEES8_NS7_ILi64EEEEEENS_10bfloat16_tEfNS_4arch4Sm80ELb1ELb0ELb1ELb1ELb1ELb0ELb0ELb0ELi2ELi4ELi4ELi4ELb0EEENS1_24CollectiveEpilogueBwdGQAISA_fSD_Li256ELb1ELb1EEENS1_25SingleTileBwdLPTSchedulerILb1ELi128ELb1EEEEEEEEEvNT_6ParamsE$_ZN4cute3eso3ESOILb0ELb0EJNS_6LayoutINS_5tupleIJNS3_IJNS_1CILi1EEENS3_IJS5_NS4_ILi2EEES6_EEEEEES6_NS3_IJS6_S6_EEEEEENS3_IJNS3_IJNS4_ILi0EEENS3_IJS5_NS4_ILi256EEEiEEEEEENS4_ILi2048EEENS3_IJiNS4_ILi4096EEEEEEEEEEENS_10ViewEngineINS_8smem_ptrIPjEEEEEEC2ERKSJ_RKSO_)
$_ZN7cutlass13device_kernelIN5flash19enable_sm80_to_sm89INS1_16FlashAttnBwdSm80INS1_25CollectiveMainloopBwdSm80ILi2ELi2EN4cute5tupleIJNS5_1CILi128EEES8_NS7_ILi64EEEEEENS_10bfloat16_tEfNS_4arch4Sm80ELb1ELb0ELb1ELb1ELb1ELb0ELb0ELb0ELi2ELi4ELi4ELi4ELb0EEENS1_24CollectiveEpilogueBwdGQAISA_fSD_Li256ELb1ELb1EEENS1_25SingleTileBwdLPTSchedulerILb1ELi128ELb1EEEEEEEEEvNT_6ParamsE$_ZN4cute3eso3ESOILb0ELb0EJNS_6LayoutINS_5tupleIJNS3_IJNS_1CILi1EEENS3_IJS5_NS4_ILi2EEES6_EEEEEES6_NS3_IJS6_S6_EEEEEENS3_IJNS3_IJNS4_ILi0EEENS3_IJS5_NS4_ILi256EEEiEEEEEENS4_ILi2048EEENS3_IJiNS4_ILi4096EEEEEEEEEEENS_10ViewEngineINS_8smem_ptrIPjEEEEEEC2ERKSJ_RKSO_:
[----:B------:R-:W-:Y:S02]  /*6710*/  IADD3 R5, R58, -c[0x0][0x20], RZ ;  /* 0x800008003a057a10 */ /* 0x000fe40007ffe0ff */
[----:B------:R-:W-:-:S03]  /*6720*/  IADD3 R6, R41, -c[0x0][0x20], RZ ;  /* 0x8000080029067a10 */ /* 0x000fc60007ffe0ff */
[----:B------:R1:W-:Y:S04]  /*6730*/  STL.64 [R5], R2 ;  /* 0x0000000205007387 */ /* 0x0003e80000100a00 */
[----:B------:R-:W2:Y:S01]  /*6740*/  LDL.64 R8, [R6] ;  /* 0x0000000006087983 */ /* 0x000ea20000100a00 */
[----:B------:R-:W-:Y:S02]  /*6750*/  IMAD.MOV.U32 R10, RZ, RZ, R4 ;  /* 0x000000ffff0a7224 */ /* 0x000fe400078e0004 */
[----:B------:R-:W-:Y:S01]  /*6760*/  IMAD.MOV.U32 R11, RZ, RZ, 0x0 ;  /* 0x00000000ff0b7424 */ /* 0x000fe200078e00ff */
[----:B--2---:R1:W-:Y:S03]  /*6770*/  STL.64 [R5+0x8], R8 ;  /* 0x0000080805007387 */ /* 0x0043e60000100a00 */
[----:B------:R-:W-:Y:S05]  /*6780*/  RET.REL.NODEC R10 `(_ZN7cutlass13device_kernelIN5flash19enable_sm80_to_sm89INS1_16FlashAttnBwdSm80INS1_25CollectiveMainloopBwdSm80ILi2ELi2EN4cute5tupleIJNS5_1CILi128EEES8_NS7_ILi64EEEEEENS_10bfloat16_tEfNS_4arch4Sm80ELb1ELb0ELb1ELb1ELb1ELb0ELb0ELb0ELi2ELi4ELi4ELi4ELb0EEENS1_24CollectiveEpilogueBwdGQAISA_fSD_Li256ELb1ELb1EEENS1_25SingleTileBwdLPTSchedulerILb1ELi128ELb1EEEEEEEEEvNT_6ParamsE) ;  /* 0xffff98700a007950 */ /* 0x000fea0003c3ffff */
        .type           $_ZN7cutlass13device_kernelIN5flash19enable_sm80_to_sm89INS1_16FlashAttnBwdSm80INS1_25CollectiveMainloopBwdSm80ILi2ELi2EN4cute5tupleIJNS5_1CILi128EEES8_NS7_ILi64EEEEEENS_10bfloat16_tEfNS_4arch4Sm80ELb1ELb0ELb1ELb1ELb1ELb0ELb0ELb0ELi2ELi4ELi4ELi4ELb0EEENS1_24CollectiveEpilogueBwdGQAISA_fSD_Li256ELb1ELb1EEENS1_25SingleTileBwdLPTSchedulerILb1ELi128ELb1EEEEEEEEEvNT_6ParamsE$_ZN4cute3eso3ESOILb0ELb0EJNS_6LayoutINS_5tupleIJNS3_IJNS_1CILi2EEES5_EEENS4_ILi8EEES6_EEENS3_IJNS3_IJNS4_ILi1EEEiEEENS4_ILi1024EEENS3_IJiiEEEEEEEENS_10ViewEngineINS_8smem_ptrIPN7cutlass10bfloat16_tEEEEEEEC2ERKSE_RKSL_,@function
        .size           $_ZN7cutlass13device_kernelIN5flash19enable_sm80_to_sm89INS1_16FlashAttnBwdSm80INS1_25CollectiveMainloopBwdSm80ILi2ELi2EN4cute5tupleIJNS5_1CILi128EEES8_NS7_ILi64EEEEEENS_10bfloat16_tEfNS_4arch4Sm80ELb1ELb0ELb1ELb1ELb1ELb0ELb0ELb0ELi2ELi4ELi4ELi4ELb0EEENS1_24CollectiveEpilogueBwdGQAISA_fSD_Li256ELb1ELb1EEENS1_25SingleTileBwdLPTSchedulerILb1ELi128ELb1EEEEEEEEEvNT_6ParamsE$_ZN4cute3eso3ESOILb0ELb0EJNS_6LayoutINS_5tupleIJNS3_IJNS_1CILi2EEES5_EEENS4_ILi8EEES6_EEENS3_IJNS3_IJNS4_ILi1EEEiEEENS4_ILi1024EEENS3_IJiiEEEEEEEENS_10ViewEngineINS_8smem_ptrIPN7cutlass10bfloat16_tEEEEEEEC2ERKSE_RKSL_,($_ZN7cutlass13device_kernelIN5flash19enable_sm80_to_sm89INS1_16FlashAttnBwdSm80INS1_25CollectiveMainloopBwdSm80ILi2ELi2EN4cute5tupleIJNS5_1CILi128EEES8_NS7_ILi64EEEEEENS_10bfloat16_tEfNS_4arch4Sm80ELb1ELb0ELb1ELb1ELb1ELb0ELb0ELb0ELi2ELi4ELi4ELi4ELb0EEENS1_24CollectiveEpilogueBwdGQAISA_fSD_Li256ELb1ELb1EEENS1_25SingleTileBwdLPTSchedulerILb1ELi128ELb1EEEEEEEEEvNT_6ParamsE$_ZN4cute3eso3ESOILb0ELb0EJNS_6LayoutINS_5tupleIJNS3_IJNS_1CILi2EEES5_EEENS4_ILi8EEES6_EEENS3_IJNS3_IJNS4_ILi1EEEiEEENS4_ILi1024EEENS3_IJiiEEEEEEEEjEEC2ERKSE_RKj - $_ZN7cutlass13device_kernelIN5flash19enable_sm80_to_sm89INS1_16FlashAttnBwdSm80INS1_25CollectiveMainloopBwdSm80ILi2ELi2EN4cute5tupleIJNS5_1CILi128EEES8_NS7_ILi64EEEEEENS_10bfloat16_tEfNS_4arch4Sm80ELb1ELb0ELb1ELb1ELb1ELb0ELb0ELb0ELi2ELi4ELi4ELi4ELb0EEENS1_24CollectiveEpilogueBwdGQAISA_fSD_Li256ELb1ELb1EEENS1_25SingleTileBwdLPTSchedulerILb1ELi128ELb1EEEEEEEEEvNT_6ParamsE$_ZN4cute3eso3ESOILb0ELb0EJNS_6LayoutINS_5tupleIJNS3_IJNS_1CILi2EEES5_EEENS4_ILi8EEES6_EEENS3_IJNS3_IJNS4_ILi1EEEiEEENS4_ILi1024EEENS3_IJiiEEEEEEEENS_10ViewEngineINS_8smem_ptrIPN7cutlass10bfloat16_tEEEEEEEC2ERKSE_RKSL_)
$_ZN7cutlass13device_kernelIN5flash19enable_sm80_to_sm89INS1_16FlashAttnBwdSm80INS1_25CollectiveMainloopBwdSm80ILi2ELi2EN4cute5tupleIJNS5_1CILi128EEES8_NS7_ILi64EEEEEENS_10bfloat16_tEfNS_4arch4Sm80ELb1ELb0ELb1ELb1ELb1ELb0ELb0ELb0ELi2ELi4ELi4ELi4ELb0EEENS1_24CollectiveEpilogueBwdGQAISA_fSD_Li256ELb1ELb1EEENS1_25SingleTileBwdLPTSchedulerILb1ELi128ELb1EEEEEEEEEvNT_6ParamsE$_ZN4cute3eso3ESOILb0ELb0EJNS_6LayoutINS_5tupleIJNS3_IJNS_1CILi2EEES5_EEENS4_ILi8EEES6_EEENS3_IJNS3_IJNS4_ILi1EEEiEEENS4_ILi1024EEENS3_IJiiEEEEEEEENS_10ViewEngineINS_8smem_ptrIPN7cutlass10bfloat16_tEEEEEEEC2ERKSE_RKSL_:
[----:B------:R-:W-:Y:S02]  /*6790*/  IADD3 R3, R23, -c[0x0][0x20], RZ ;  /* 0x8000080017037a10 */ /* 0x000fe40007ffe0ff */
[----:B------:R-:W-:-:S03]  /*67a0*/  IADD3 R2, R22, -c[0x0][0x20], RZ ;  /* 0x8000080016027a10 */ /* 0x000fc60007ffe0ff */
[----:B------:R1:W-:Y:S04]  /*67b0*/  STL.64 [R3], R4 ;  /* 0x0000000403007387 */ /* 0x0003e80000100a00 */
[----:B------:R1:W-:Y:S04]  /*67c0*/  STL [R3+0x8], R12 ;  /* 0x0000080c03007387 */ /* 0x0003e80000100800 */
[----:B------:R-:W2:Y:S01]  /*67d0*/  LDL.64 R8, [R2] ;  /* 0x0000000002087983 */ /* 0x000ea20000100a00 */
[----:B------:R-:W-:-:S03]  /*67e0*/  IMAD.MOV.U32 R7, RZ, RZ, 0x0 ;  /* 0x00000000ff077424 */ /* 0x000fc600078e00ff */
[----:B--2---:R1:W-:Y:S01]  /*67f0*/  STL.64 [R3+0x10], R8 ;  /* 0x0000100803007387 */ /* 0x0043e20000100a00 */
[----:B------:R-:W-:Y:S05]  /*6800*/  RET.REL.NODEC R6 `(_ZN7cutlass13device_kernelIN5flash19enable_sm80_to_sm89INS1_16FlashAttnBwdSm80INS1_25CollectiveMainloopBwdSm80ILi2ELi2EN4cute5tupleIJNS5_1CILi128EEES8_NS7_ILi64EEEEEENS_10bfloat16_tEfNS_4arch4Sm80ELb1ELb0ELb1ELb1ELb1ELb0ELb0ELb0ELi2ELi4ELi4ELi4ELb0EEENS1_24CollectiveEpilogueBwdGQAISA_fSD_Li256ELb1ELb1EEENS1_25SingleTileBwdLPTSchedulerILb1ELi128ELb1EEEEEEEEEvNT_6ParamsE) ;  /* 0xffff97f006007950 */ /* 0x000fea0003c3ffff */
        .type           $_ZN7cutlass13device_kernelIN5flash19enable_sm80_to_sm89INS1_16FlashAttnBwdSm80INS1_25CollectiveMainloopBwdSm80ILi2ELi2EN4cute5tupleIJNS5_1CILi128EEES8_NS7_ILi64EEEEEENS_10bfloat16_tEfNS_4arch4Sm80ELb1ELb0ELb1ELb1ELb1ELb0ELb0ELb0ELi2ELi4ELi4ELi4ELb0EEENS1_24CollectiveEpilogueBwdGQAISA_fSD_Li256ELb1ELb1EEENS1_25SingleTileBwdLPTSchedulerILb1ELi128ELb1EEEEEEEEEvNT_6ParamsE$_ZN4cute3eso3ESOILb0ELb0EJNS_6LayoutINS_5tupleIJNS3_IJNS_1CILi2EEES5_EEENS4_ILi8EEES6_EEENS3_IJNS3_IJNS4_ILi1EEEiEEENS4_ILi1024EEENS3_IJiiEEEEEEEEjEEC2ERKSE_RKj,@function
        .size           $_ZN7cutlass13device_kernelIN5flash19enable_sm80_to_sm89INS1_16FlashAttnBwdSm80INS1_25CollectiveMainloopBwdSm80ILi2ELi2EN4cute5tupleIJNS5_1CILi128EEES8_NS7_ILi64EEEEEENS_10bfloat16_tEfNS_4arch4Sm80ELb1ELb0ELb1ELb1ELb1ELb0ELb0ELb0ELi2ELi4ELi4ELi4ELb0EEENS1_24CollectiveEpilogueBwdGQAISA_fSD_Li256ELb1ELb1EEENS1_25SingleTileBwdLPTSchedulerILb1ELi128ELb1EEEEEEEEEvNT_6ParamsE$_ZN4cute3eso3ESOILb0ELb0EJNS_6LayoutINS_5tupleIJNS3_IJNS_1CILi2EEES5_EEENS4_ILi8EEES6_EEENS3_IJNS3_IJNS4_ILi1EEEiEEENS4_ILi1024EEENS3_IJiiEEEEEEEEjEEC2ERKSE_RKj,($_ZN7cutlass13device_kernelIN5flash19enable_sm80_to_sm89INS1_16FlashAttnBwdSm80INS1_25CollectiveMainloopBwdSm80ILi2ELi2EN4cute5tupleIJNS5_1CILi128EEES8_NS7_ILi64EEEEEENS_10bfloat16_tEfNS_4arch4Sm80ELb1ELb0ELb1ELb1ELb1ELb0ELb0ELb0ELi2ELi4ELi4ELi4ELb0EEENS1_24CollectiveEpilogueBwdGQAISA_fSD_Li256ELb1ELb1EEENS1_25SingleTileBwdLPTSchedulerILb1ELi128ELb1EEEEEEEEEvNT_6ParamsE$_ZN4cute3eso3ESOILb0ELb0EJNS_6LayoutINS_5tupleIJNS3_IJNS_1CILi2EEES5_EEES6_NS4_ILi8EEEEEENS3_IJNS3_IJiNS4_ILi512EEEEEENS3_IJiiEEENS4_ILi1024EEEEEEEENS_10ViewEngineINS_8smem_ptrIPN7cutlass10bfloat16_tEEEEEEEC2ERKSE_RKSL_ - $_ZN7cutlass13device_kernelIN5flash19enable_sm80_to_sm89INS1_16FlashAttnBwdSm80INS1_25CollectiveMainloopBwdSm80ILi2ELi2EN4cute5tupleIJNS5_1CILi128EEES8_NS7_ILi64EEEEEENS_10bfloat16_tEfNS_4arch4Sm80ELb1ELb0ELb1ELb1ELb1ELb0ELb0ELb0ELi2ELi4ELi4ELi4ELb0EEENS1_24CollectiveEpilogueBwdGQAISA_fSD_Li256ELb1ELb1EEENS1_25SingleTileBwdLPTSchedulerILb1ELi128ELb1EEEEEEEEEvNT_6ParamsE$_ZN4cute3eso3ESOILb0ELb0EJNS_6LayoutINS_5tupleIJNS3_IJNS_1CILi2EEES5_EEENS4_ILi8EEES6_EEENS3_IJNS3_IJNS4_ILi1EEEiEEENS4_ILi1024EEENS3_IJiiEEEEEEEEjEEC2ERKSE_RKj)
$_ZN7cutlass13device_kernelIN5flash19enable_sm80_to_sm89INS1_16FlashAttnBwdSm80INS1_25CollectiveMainloopBwdSm80ILi2ELi2EN4cute5tupleIJNS5_1CILi128EEES8_NS7_ILi64EEEEEENS_10bfloat16_tEfNS_4arch4Sm80ELb1ELb0ELb1ELb1ELb1ELb0ELb0ELb0ELi2ELi4ELi4ELi4ELb0EEENS1_24CollectiveEpilogueBwdGQAISA_fSD_Li256ELb1ELb1EEENS1_25SingleTileBwdLPTSchedulerILb1ELi128ELb1EEEEEEEEEvNT_6ParamsE$_ZN4cute3eso3ESOILb0ELb0EJNS_6LayoutINS_5tupleIJNS3_IJNS_1CILi2EEES5_EEENS4_ILi8EEES6_EEENS3_IJNS3_IJNS4_ILi1EEEiEEENS4_ILi1024EEENS3_IJiiEEEEEEEEjEEC2ERKSE_RKj:
        /* <DEDUP_REMOVED lines=9> */
[----:B------:R-:W-:Y:S05]  /*68a0*/  RET.REL.NODEC R10 `(_ZN7cutlass13device_kernelIN5flash19enable_sm80_to_sm89INS1_16FlashAttnBwdSm80INS1_25CollectiveMainloopBwdSm80ILi2ELi2EN4cute5tupleIJNS5_1CILi128EEES8_NS7_ILi64EEEEEENS_10bfloat16_tEfNS_4arch4Sm80ELb1ELb0ELb1ELb1ELb1ELb0ELb0ELb0ELi2ELi4ELi4ELi4ELb0EEENS1_24CollectiveEpilogueBwdGQAISA_fSD_Li256ELb1ELb1EEENS1_25SingleTileBwdLPTSchedulerILb1ELi128ELb1EEEEEEEEEvNT_6ParamsE) ;  /* 0xffff97500a007950 */ /* 0x000fea0003c3ffff */
        .type           $_ZN7cutlass13device_kernelIN5flash19enable_sm80_to_sm89INS1_16FlashAttnBwdSm80INS1_25CollectiveMainloopBwdSm80ILi2ELi2EN4cute5tupleIJNS5_1CILi128EEES8_NS7_ILi64EEEEEENS_10bfloat16_tEfNS_4arch4Sm80ELb1ELb0ELb1ELb1ELb1ELb0ELb0ELb0ELi2ELi4ELi4ELi4ELb0EEENS1_24CollectiveEpilogueBwdGQAISA_fSD_Li256ELb1ELb1EEENS1_25SingleTileBwdLPTSchedulerILb1ELi128ELb1EEEEEEEEEvNT_6ParamsE$_ZN4cute3eso3ESOILb0ELb0EJNS_6LayoutINS_5tupleIJNS3_IJNS_1CILi2EEES5_EEES6_NS4_ILi8EEEEEENS3_IJNS3_IJiNS4_ILi512EEEEEENS3_IJiiEEENS4_ILi1024EEEEEEEENS_10ViewEngineINS_8smem_ptrIPN7cutlass10bfloat16_tEEEEEEEC2ERKSE_RKSL_,@function
        .size           $_ZN7cutlass13device_kernelIN5flash19enable_sm80_to_sm89INS1_16FlashAttnBwdSm80INS1_25CollectiveMainloopBwdSm80ILi2ELi2EN4cute5tupleIJNS5_1CILi128EEES8_NS7_ILi64EEEEEENS_10bfloat16_tEfNS_4arch4Sm80ELb1ELb0ELb1ELb1ELb1ELb0ELb0ELb0ELi2ELi4ELi4ELi4ELb0EEENS1_24CollectiveEpilogueBwdGQAISA_fSD_Li256ELb1ELb1EEENS1_25SingleTileBwdLPTSchedulerILb1ELi128ELb1EEEEEEEEEvNT_6ParamsE$_ZN4cute3eso3ESOILb0ELb0EJNS_6LayoutINS_5tupleIJNS3_IJNS_1CILi2EEES5_EEES6_NS4_ILi8EEEEEENS3_IJNS3_IJiNS4_ILi512EEEEEENS3_IJiiEEENS4_ILi1024EEEEEEEENS_10ViewEngineINS_8smem_ptrIPN7cutlass10bfloat16_tEEEEEEEC2ERKSE_RKSL_,($_ZN7cutlass13device_kernelIN5flash19enable_sm80_to_sm89INS1_16FlashAttnBwdSm80INS1_25CollectiveMainloopBwdSm80ILi2ELi2EN4cute5tupleIJNS5_1CILi128EEES8_NS7_ILi64EEEEEENS_10bfloat16_tEfNS_4arch4Sm80ELb1ELb0ELb1ELb1ELb1ELb0ELb0ELb0ELi2ELi4ELi4ELi4ELb0EEENS1_24CollectiveEpilogueBwdGQAISA_fSD_Li256ELb1ELb1EEENS1_25SingleTileBwdLPTSchedulerILb1ELi128ELb1EEEEEEEEEvNT_6ParamsE$_ZN4cute3eso3ESOILb0ELb0EJNS_6LayoutINS_5tupleIJNS3_IJNS_1CILi2EEES5_EEES6_NS4_ILi8EEEEEENS3_IJNS3_IJiNS4_ILi512EEEEEENS3_IJiiEEENS4_ILi1024EEEEEEEEjEEC2ERKSE_RKj - $_ZN7cutlass13device_kernelIN5flash19enable_sm80_to_sm89INS1_16FlashAttnBwdSm80INS1_25CollectiveMainloopBwdSm80ILi2ELi2EN4cute5tupleIJNS5_1CILi128EEES8_NS7_ILi64EEEEEENS_10bfloat16_tEfNS_4arch4Sm80ELb1ELb0ELb1ELb1ELb1ELb0ELb0ELb0ELi2ELi4ELi4ELi4ELb0EEENS1_24CollectiveEpilogueBwdGQAISA_fSD_Li256ELb1ELb1EEENS1_25SingleTileBwdLPTSchedulerILb1ELi128ELb1EEEEEEEEEvNT_6ParamsE$_ZN4cute3eso3ESOILb0ELb0EJNS_6LayoutINS_5tupleIJNS3_IJNS_1CILi2EEES5_EEES6_NS4_ILi8EEEEEENS3_IJNS3_IJiNS4_ILi512EEEEEENS3_IJiiEEENS4_ILi1024EEEEEEEENS_10ViewEngineINS_8smem_ptrIPN7cutlass10bfloat16_tEEEEEEEC2ERKSE_RKSL_)
$_ZN7cutlass13device_kernelIN5flash19enable_sm80_to_sm89INS1_16FlashAttnBwdSm80INS1_25CollectiveMainloopBwdSm80ILi2ELi2EN4cute5tupleIJNS5_1CILi128EEES8_NS7_ILi64EEEEEENS_10bfloat16_tEfNS_4arch4Sm80ELb1ELb0ELb1ELb1ELb1ELb0ELb0ELb0ELi2ELi4ELi4ELi4ELb0EEENS1_24CollectiveEpilogueBwdGQAISA_fSD_Li256ELb1ELb1EEENS1_25SingleTileBwdLPTSchedulerILb1ELi128ELb1EEEEEEEEEvNT_6ParamsE$_ZN4cute3eso3ESOILb0ELb0EJNS_6LayoutINS_5tupleIJNS3_IJNS_1CILi2EEES5_EEES6_NS4_ILi8EEEEEENS3_IJNS3_IJiNS4_ILi512EEEEEENS3_IJiiEEENS4_ILi1024EEEEEEEENS_10ViewEngineINS_8smem_ptrIPN7cutlass10bfloat16_tEEEEEEEC2ERKSE_RKSL_:
        /* <DEDUP_REMOVED lines=8> */
[----:B------:R-:W-:Y:S05]  /*6930*/  RET.REL.NODEC R10 `(_ZN7cutlass13device_kernelIN5flash19enable_sm80_to_sm89INS1_16FlashAttnBwdSm80INS1_25CollectiveMainloopBwdSm80ILi2ELi2EN4cute5tupleIJNS5_1CILi128EEES8_NS7_ILi64EEEEEENS_10bfloat16_tEfNS_4arch4Sm80ELb1ELb0ELb1ELb1ELb1ELb0ELb0ELb0ELi2ELi4ELi4ELi4ELb0EEENS1_24CollectiveEpilogueBwdGQAISA_fSD_Li256ELb1ELb1EEENS1_25SingleTileBwdLPTSchedulerILb1ELi128ELb1EEEEEEEEEvNT_6ParamsE) ;  /* 0xffff96c00a007950 */ /* 0x000fea0003c3ffff */
        .type           $_ZN7cutlass13device_kernelIN5flash19enable_sm80_to_sm89INS1_16FlashAttnBwdSm80INS1_25CollectiveMainloopBwdSm80ILi2ELi2EN4cute5tupleIJNS5_1CILi128EEES8_NS7_ILi64EEEEEENS_10bfloat16_tEfNS_4arch4Sm80ELb1ELb0ELb1ELb1ELb1ELb0ELb0ELb0ELi2ELi4ELi4ELi4ELb0EEENS1_24CollectiveEpilogueBwdGQAISA_fSD_Li256ELb1ELb1EEENS1_25SingleTileBwdLPTSchedulerILb1ELi128ELb1EEEEEEEEEvNT_6ParamsE$_ZN4cute3eso3ESOILb0ELb0EJNS_6LayoutINS_5tupleIJNS3_IJNS_1CILi2EEES5_EEES6_NS4_ILi8EEEEEENS3_IJNS3_IJiNS4_ILi512EEEEEENS3_IJiiEEENS4_ILi1024EEEEEEEEjEEC2ERKSE_RKj,@function
        .size           $_ZN7cutlass13device_kernelIN5flash19enable_sm80_to_sm89INS1_16FlashAttnBwdSm80INS1_25CollectiveMainloopBwdSm80ILi2ELi2EN4cute5tupleIJNS5_1CILi128EEES8_NS7_ILi64EEEEEENS_10bfloat16_tEfNS_4arch4Sm80ELb1ELb0ELb1ELb1ELb1ELb0ELb0ELb0ELi2ELi4ELi4ELi4ELb0EEENS1_24CollectiveEpilogueBwdGQAISA_fSD_Li256ELb1ELb1EEENS1_25SingleTileBwdLPTSchedulerILb1ELi128ELb1EEEEEEEEEvNT_6ParamsE$_ZN4cute3eso3ESOILb0ELb0EJNS_6LayoutINS_5tupleIJNS3_IJNS_1CILi2EEES5_EEES6_NS4_ILi8EEEEEENS3_IJNS3_IJiNS4_ILi512EEEEEENS3_IJiiEEENS4_ILi1024EEEEEEEEjEEC2ERKSE_RKj,($_ZN7cutlass13device_kernelIN5flash19enable_sm80_to_sm89INS1_16FlashAttnBwdSm80INS1_25CollectiveMainloopBwdSm80ILi2ELi2EN4cute5tupleIJNS5_1CILi128EEES8_NS7_ILi64EEEEEENS_10bfloat16_tEfNS_4arch4Sm80ELb1ELb0ELb1ELb1ELb1ELb0ELb0ELb0ELi2ELi4ELi4ELi4ELb0EEENS1_24CollectiveEpilogueBwdGQAISA_fSD_Li256ELb1ELb1EEENS1_25SingleTileBwdLPTSchedulerILb1ELi128ELb1EEEEEEEEEvNT_6ParamsE$_ZN4cute3eso3ESOILb0ELb0EJNS_6LayoutINS_5tupleIJNS3_IJNS_1CILi2EEES5_S5_EEES5_NS3_IJNS3_IJS5_S5_EEES5_EEEEEENS3_IJNS3_IJNS4_ILi1EEENS4_ILi512EEEiEEENS4_ILi4096EEENS3_IJNS3_IJiiEEENS4_ILi8192EEEEEEEEEEENS_10ViewEngineINS_8smem_ptrIPN7cutlass10bfloat16_tEEEEEEEC2ERKSI_RKSP_ - $_ZN7cutlass13device_kernelIN5flash19enable_sm80_to_sm89INS1_16FlashAttnBwdSm80INS1_25CollectiveMainloopBwdSm80ILi2ELi2EN4cute5tupleIJNS5_1CILi128EEES8_NS7_ILi64EEEEEENS_10bfloat16_tEfNS_4arch4Sm80ELb1ELb0ELb1ELb1ELb1ELb0ELb0ELb0ELi2ELi4ELi4ELi4ELb0EEENS1_24CollectiveEpilogueBwdGQAISA_fSD_Li256ELb1ELb1EEENS1_25SingleTileBwdLPTSchedulerILb1ELi128ELb1EEEEEEEEEvNT_6ParamsE$_ZN4cute3eso3ESOILb0ELb0EJNS_6LayoutINS_5tupleIJNS3_IJNS_1CILi2EEES5_EEES6_NS4_ILi8EEEEEENS3_IJNS3_IJiNS4_ILi512EEEEEENS3_IJiiEEENS4_ILi1024EEEEEEEEjEEC2ERKSE_RKj)
$_ZN7cutlass13device_kernelIN5flash19enable_sm80_to_sm89INS1_16FlashAttnBwdSm80INS1_25CollectiveMainloopBwdSm80ILi2ELi2EN4cute5tupleIJNS5_1CILi128EEES8_NS7_ILi64EEEEEENS_10bfloat16_tEfNS_4arch4Sm80ELb1ELb0ELb1ELb1ELb1ELb0ELb0ELb0ELi2ELi4ELi4ELi4ELb0EEENS1_24CollectiveEpilogueBwdGQAISA_fSD_Li256ELb1ELb1EEENS1_25SingleTileBwdLPTSchedulerILb1ELi128ELb1EEEEEEEEEvNT_6ParamsE$_ZN4cute3eso3ESOILb0ELb0EJNS_6LayoutINS_5tupleIJNS3_IJNS_1CILi2EEES5_EEES6_NS4_ILi8EEEEEENS3_IJNS3_IJiNS4_ILi512EEEEEENS3_IJiiEEENS4_ILi1024EEEEEEEEjEEC2ERKSE_RKj:
        /* <DEDUP_REMOVED lines=10> */
        .type           $_ZN7cutlass13device_kernelIN5flash19enable_sm80_to_sm89INS1_16FlashAttnBwdSm80INS1_25CollectiveMainloopBwdSm80ILi2ELi2EN4cute5tupleIJNS5_1CILi128EEES8_NS7_ILi64EEEEEENS_10bfloat16_tEfNS_4arch4Sm80ELb1ELb0ELb1ELb1ELb1ELb0ELb0ELb0ELi2ELi4ELi4ELi4ELb0EEENS1_24CollectiveEpilogueBwdGQAISA_fSD_Li256ELb1ELb1EEENS1_25SingleTileBwdLPTSchedulerILb1ELi128ELb1EEEEEEEEEvNT_6ParamsE$_ZN4cute3eso3ESOILb0ELb0EJNS_6LayoutINS_5tupleIJNS3_IJNS_1CILi2EEES5_S5_EEES5_NS3_IJNS3_IJS5_S5_EEES5_EEEEEENS3_IJNS3_IJNS4_ILi1EEENS4_ILi512EEEiEEENS4_ILi4096EEENS3_IJNS3_IJiiEEENS4_ILi8192EEEEEEEEEEENS_10ViewEngineINS_8smem_ptrIPN7cutlass10bfloat16_tEEEEEEEC2ERKSI_RKSP_,@function
        .size           $_ZN7cutlass13device_kernelIN5flash19enable_sm80_to_sm89INS1_16FlashAttnBwdSm80INS1_25CollectiveMainloopBwdSm80ILi2ELi2EN4cute5tupleIJNS5_1CILi128EEES8_NS7_ILi64EEEEEENS_10bfloat16_tEfNS_4arch4Sm80ELb1ELb0ELb1ELb1ELb1ELb0ELb0ELb0ELi2ELi4ELi4ELi4ELb0EEENS1_24CollectiveEpilogueBwdGQAISA_fSD_Li256ELb1ELb1EEENS1_25SingleTileBwdLPTSchedulerILb1ELi128ELb1EEEEEEEEEvNT_6ParamsE$_ZN4cute3eso3ESOILb0ELb0EJNS_6LayoutINS_5tupleIJNS3_IJNS_1CILi2EEES5_S5_EEES5_NS3_IJNS3_IJS5_S5_EEES5_EEEEEENS3_IJNS3_IJNS4_ILi1EEENS4_ILi512EEEiEEENS4_ILi4096EEENS3_IJNS3_IJiiEEENS4_ILi8192EEEEEEEEEEENS_10ViewEngineINS_8smem_ptrIPN7cutlass10bfloat16_tEEEEEEEC2ERKSI_RKSP_,($_ZN7cutlass13device_kernelIN5flash19enable_sm80_to_sm89INS1_16FlashAttnBwdSm80INS1_25CollectiveMainloopBwdSm80ILi2ELi2EN4cute5tupleIJNS5_1CILi128EEES8_NS7_ILi64EEEEEENS_10bfloat16_tEfNS_4arch4Sm80ELb1ELb0ELb1ELb1ELb1ELb0ELb0ELb0ELi2ELi4ELi4ELi4ELb0EEENS1_24CollectiveEpilogueBwdGQAISA_fSD_Li256ELb1ELb1EEENS1_25SingleTileBwdLPTSchedulerILb1ELi128ELb1EEEEEEEEEvNT_6ParamsE$_ZN4cute3eso3ESOILb0ELb0EJNS_6LayoutINS_5tupleIJNS3_IJNS_1CILi2EEES5_S5_EEES5_NS3_IJNS3_IJS5_S5_EEES5_EEEEEENS3_IJNS3_IJNS4_ILi1EEENS4_ILi512EEEiEEENS4_ILi4096EEENS3_IJNS3_IJiiEEENS4_ILi8192EEEEEEEEEEEjEEC2ERKSI_RKj - $_ZN7cutlass13device_kernelIN5flash19enable_sm80_to_sm89INS1_16FlashAttnBwdSm80INS1_25CollectiveMainloopBwdSm80ILi2ELi2EN4cute5tupleIJNS5_1CILi128EEES8_NS7_ILi64EEEEEENS_10bfloat16_tEfNS_4arch4Sm80ELb1ELb0ELb1ELb1ELb1ELb0ELb0ELb0ELi2ELi4ELi4ELi4ELb0EEENS1_24CollectiveEpilogueBwdGQAISA_fSD_Li256ELb1ELb1EEENS1_25SingleTileBwdLPTSchedulerILb1ELi128ELb1EEEEEEEEEvNT_6ParamsE$_ZN4cute3eso3ESOILb0ELb0EJNS_6LayoutINS_5tupleIJNS3_IJNS_1CILi2EEES5_S5_EEES5_NS3_IJNS3_IJS5_S5_EEES5_EEEEEENS3_IJNS3_IJNS4_ILi1EEENS4_ILi512EEEiEEENS4_ILi4096EEENS3_IJNS3_IJiiEEENS4_ILi8192EEEEEEEEEEENS_10ViewEngineINS_8smem_ptrIPN7cutlass10bfloat16_tEEEEEEEC2ERKSI_RKSP_)
$_ZN7cutlass13device_kernelIN5flash19enable_sm80_to_sm89INS1_16FlashAttnBwdSm80INS1_25CollectiveMainloopBwdSm80ILi2ELi2EN4cute5tupleIJNS5_1CILi128EEES8_NS7_ILi64EEEEEENS_10bfloat16_tEfNS_4arch4Sm80ELb1ELb0ELb1ELb1ELb1ELb0ELb0ELb0ELi2ELi4ELi4ELi4ELb0EEENS1_24CollectiveEpilogueBwdGQAISA_fSD_Li256ELb1ELb1EEENS1_25SingleTileBwdLPTSchedulerILb1ELi128ELb1EEEEEEEEEvNT_6ParamsE$_ZN4cute3eso3ESOILb0ELb0EJNS_6LayoutINS_5tupleIJNS3_IJNS_1CILi2EEES5_S5_EEES5_NS3_IJNS3_IJS5_S5_EEES5_EEEEEENS3_IJNS3_IJNS4_ILi1EEENS4_ILi512EEEiEEENS4_ILi4096EEENS3_IJNS3_IJiiEEENS4_ILi8192EEEEEEEEEEENS_10ViewEngineINS_8smem_ptrIPN7cutlass10bfloat16_tEEEEEEEC2ERKSI_RKSP_:
        /* <DEDUP_REMOVED lines=9> */
        .type           $_ZN7cutlass13device_kernelIN5flash19enable_sm80_to_sm89INS1_16FlashAttnBwdSm80INS1_25CollectiveMainloopBwdSm80ILi2ELi2EN4cute5tupleIJNS5_1CILi128EEES8_NS7_ILi64EEEEEENS_10bfloat16_tEfNS_4arch4Sm80ELb1ELb0ELb1ELb1ELb1ELb0ELb0ELb0ELi2ELi4ELi4ELi4ELb0EEENS1_24CollectiveEpilogueBwdGQAISA_fSD_Li256ELb1ELb1EEENS1_25SingleTileBwdLPTSchedulerILb1ELi128ELb1EEEEEEEEEvNT_6ParamsE$_ZN4cute3eso3ESOILb0ELb0EJNS_6LayoutINS_5tupleIJNS3_IJNS_1CILi2EEES5_S5_EEES5_NS3_IJNS3_IJS5_S5_EEES5_EEEEEENS3_IJNS3_IJNS4_ILi1EEENS4_ILi512EEEiEEENS4_ILi4096EEENS3_IJNS3_IJiiEEENS4_ILi8192EEEEEEEEEEEjEEC2ERKSI_RKj,@function
        .size           $_ZN7cutlass13device_kernelIN5flash19enable_sm80_to_sm89INS1_16FlashAttnBwdSm80INS1_25CollectiveMainloopBwdSm80ILi2ELi2EN4cute5tupleIJNS5_1CILi128EEES8_NS7_ILi64EEEEEENS_10bfloat16_tEfNS_4arch4Sm80ELb1ELb0ELb1ELb1ELb1ELb0ELb0ELb0ELi2ELi4ELi4ELi4ELb0EEENS1_24CollectiveEpilogueBwdGQAISA_fSD_Li256ELb1ELb1EEENS1_25SingleTileBwdLPTSchedulerILb1ELi128ELb1EEEEEEEEEvNT_6ParamsE$_ZN4cute3eso3ESOILb0ELb0EJNS_6LayoutINS_5tupleIJNS3_IJNS_1CILi2EEES5_S5_EEES5_NS3_IJNS3_IJS5_S5_EEES5_EEEEEENS3_IJNS3_IJNS4_ILi1EEENS4_ILi512EEEiEEENS4_ILi4096EEENS3_IJNS3_IJiiEEENS4_ILi8192EEEEEEEEEEEjEEC2ERKSI_RKj,($_ZN7cutlass13device_kernelIN5flash19enable_sm80_to_sm89INS1_16FlashAttnBwdSm80INS1_25CollectiveMainloopBwdSm80ILi2ELi2EN4cute5tupleIJNS5_1CILi128EEES8_NS7_ILi64EEEEEENS_10bfloat16_tEfNS_4arch4Sm80ELb1ELb0ELb1ELb1ELb1ELb0ELb0ELb0ELi2ELi4ELi4ELi4ELb0EEENS1_24CollectiveEpilogueBwdGQAISA_fSD_Li256ELb1ELb1EEENS1_25SingleTileBwdLPTSchedulerILb1ELi128ELb1EEEEEEEEEvNT_6ParamsE$_ZN4cute3eso3ESOILb0ELb0EJNS_6LayoutINS_5tupleIJNS3_IJNS_1CILi2EEES5_S5_EEES5_NS3_IJS5_S5_EEEEEENS3_IJNS3_IJNS4_ILi1EEENS4_ILi512EEEiEEENS4_ILi4096EEENS3_IJiiEEEEEEEENS_10ViewEngineINS_8smem_ptrIPN7cutlass10bfloat16_tEEEEEEEC2ERKSF_RKSM_ - $_ZN7cutlass13device_kernelIN5flash19enable_sm80_to_sm89INS1_16FlashAttnBwdSm80INS1_25CollectiveMainloopBwdSm80ILi2ELi2EN4cute5tupleIJNS5_1CILi128EEES8_NS7_ILi64EEEEEENS_10bfloat16_tEfNS_4arch4Sm80ELb1ELb0ELb1ELb1ELb1ELb0ELb0ELb0ELi2ELi4ELi4ELi4ELb0EEENS1_24CollectiveEpilogueBwdGQAISA_fSD_Li256ELb1ELb1EEENS1_25SingleTileBwdLPTSchedulerILb1ELi128ELb1EEEEEEEEEvNT_6ParamsE$_ZN4cute3eso3ESOILb0ELb0EJNS_6LayoutINS_5tupleIJNS3_IJNS_1CILi2EEES5_S5_EEES5_NS3_IJNS3_IJS5_S5_EEES5_EEEEEENS3_IJNS3_IJNS4_ILi1EEENS4_ILi512EEEiEEENS4_ILi4096EEENS3_IJNS3_IJiiEEENS4_ILi8192EEEEEEEEEEEjEEC2ERKSI_RKj)
$_ZN7cutlass13device_kernelIN5flash19enable_sm80_to_sm89INS1_16FlashAttnBwdSm80INS1_25CollectiveMainloopBwdSm80ILi2ELi2EN4cute5tupleIJNS5_1CILi128EEES8_NS7_ILi64EEEEEENS_10bfloat16_tEfNS_4arch4Sm80ELb1ELb0ELb1ELb1ELb1ELb0ELb0ELb0ELi2ELi4ELi4ELi4ELb0EEENS1_24CollectiveEpilogueBwdGQAISA_fSD_Li256ELb1ELb1EEENS1_25SingleTileBwdLPTSchedulerILb1ELi128ELb1EEEEEEEEEvNT_6ParamsE$_ZN4cute3eso3ESOILb0ELb0EJNS_6LayoutINS_5tupleIJNS3_IJNS_1CILi2EEES5_S5_EEES5_NS3_IJNS3_IJS5_S5_EEES5_EEEEEENS3_IJNS3_IJNS4_ILi1EEENS4_ILi512EEEiEEENS4_ILi4096EEENS3_IJNS3_IJiiEEENS4_ILi8192EEEEEEEEEEEjEEC2ERKSI_RKj:
        /* <DEDUP_REMOVED lines=10> */
        .type           $_ZN7cutlass13device_kernelIN5flash19enable_sm80_to_sm89INS1_16FlashAttnBwdSm80INS1_25CollectiveMainloopBwdSm80ILi2ELi2EN4cute5tupleIJNS5_1CILi128EEES8_NS7_ILi64EEEEEENS_10bfloat16_tEfNS_4arch4Sm80ELb1ELb0ELb1ELb1ELb1ELb0ELb0ELb0ELi2ELi4ELi4ELi4ELb0EEENS1_24CollectiveEpilogueBwdGQAISA_fSD_Li256ELb1ELb1EEENS1_25SingleTileBwdLPTSchedulerILb1ELi128ELb1EEEEEEEEEvNT_6ParamsE$_ZN4cute3eso3ESOILb0ELb0EJNS_6LayoutINS_5tupleIJNS3_IJNS_1CILi2EEES5_S5_EEES5_NS3_IJS5_S5_EEEEEENS3_IJNS3_IJNS4_ILi1EEENS4_ILi512EEEiEEENS4_ILi4096EEENS3_IJiiEEEEEEEENS_10ViewEngineINS_8smem_ptrIPN7cutlass10bfloat16_tEEEEEEEC2ERKSF_RKSM_,@function
        .size           $_ZN7cutlass13device_kernelIN5flash19enable_sm80_to_sm89INS1_16FlashAttnBwdSm80INS1_25CollectiveMainloopBwdSm80ILi2ELi2EN4cute5tupleIJNS5_1CILi128EEES8_NS7_ILi64EEEEEENS_10bfloat16_tEfNS_4arch4Sm80ELb1ELb0ELb1ELb1ELb1ELb0ELb0ELb0ELi2ELi4ELi4ELi4ELb0EEENS1_24CollectiveEpilogueBwdGQAISA_fSD_Li256ELb1ELb1EEENS1_25SingleTileBwdLPTSchedulerILb1ELi128ELb1EEEEEEEEEvNT_6ParamsE$_ZN4cute3eso3ESOILb0ELb0EJNS_6LayoutINS_5tupleIJNS3_IJNS_1CILi2EEES5_S5_EEES5_NS3_IJS5_S5_EEEEEENS3_IJNS3_IJNS4_ILi1EEENS4_ILi512EEEiEEENS4_ILi4096EEENS3_IJiiEEEEEEEENS_10ViewEngineINS_8smem_ptrIPN7cutlass10bfloat16_tEEEEEEEC2ERKSF_RKSM_,($_ZN7cutlass13device_kernelIN5flash19enable_sm80_to_sm89INS1_16FlashAttnBwdSm80INS1_25CollectiveMainloopBwdSm80ILi2ELi2EN4cute5tupleIJNS5_1CILi128EEES8_NS7_ILi64EEEEEENS_10bfloat16_tEfNS_4arch4Sm80ELb1ELb0ELb1ELb1ELb1ELb0ELb0ELb0ELi2ELi4ELi4ELi4ELb0EEENS1_24CollectiveEpilogueBwdGQAISA_fSD_Li256ELb1ELb1EEENS1_25SingleTileBwdLPTSchedulerILb1ELi128ELb1EEEEEEEEEvNT_6ParamsE$_ZN4cute3eso3ESOILb0ELb0EJNS_6LayoutINS_5tupleIJNS3_IJNS_1CILi2EEES5_S5_EEES5_NS3_IJS5_S5_EEEEEENS3_IJNS3_IJNS4_ILi1EEENS4_ILi512EEEiEEENS4_ILi4096EEENS3_IJiiEEEEEEEEjEEC2ERKSF_RKj - $_ZN7cutlass13device_kernelIN5flash19enable_sm80_to_sm89INS1_16FlashAttnBwdSm80INS1_25CollectiveMainloopBwdSm80ILi2ELi2EN4cute5tupleIJNS5_1CILi128EEES8_NS7_ILi64EEEEEENS_10bfloat16_tEfNS_4arch4Sm80ELb1ELb0ELb1ELb1ELb1ELb0ELb0ELb0ELi2ELi4ELi4ELi4ELb0EEENS1_24CollectiveEpilogueBwdGQAISA_fSD_Li256ELb1ELb1EEENS1_25SingleTileBwdLPTSchedulerILb1ELi128ELb1EEEEEEEEEvNT_6ParamsE$_ZN4cute3eso3ESOILb0ELb0EJNS_6LayoutINS_5tupleIJNS3_IJNS_1CILi2EEES5_S5_EEES5_NS3_IJS5_S5_EEEEEENS3_IJNS3_IJNS4_ILi1EEENS4_ILi512EEEiEEENS4_ILi4096EEENS3_IJiiEEEEEEEENS_10ViewEngineINS_8smem_ptrIPN7cutlass10bfloat16_tEEEEEEEC2ERKSF_RKSM_)
$_ZN7cutlass13device_kernelIN5flash19enable_sm80_to_sm89INS1_16FlashAttnBwdSm80INS1_25CollectiveMainloopBwdSm80ILi2ELi2EN4cute5tupleIJNS5_1CILi128EEES8_NS7_ILi64EEEEEENS_10bfloat16_tEfNS_4arch4Sm80ELb1ELb0ELb1ELb1ELb1ELb0ELb0ELb0ELi2ELi4ELi4ELi4ELb0EEENS1_24CollectiveEpilogueBwdGQAISA_fSD_Li256ELb1ELb1EEENS1_25SingleTileBwdLPTSchedulerILb1ELi128ELb1EEEEEEEEEvNT_6ParamsE$_ZN4cute3eso3ESOILb0ELb0EJNS_6LayoutINS_5tupleIJNS3_IJNS_1CILi2EEES5_S5_EEES5_NS3_IJS5_S5_EEEEEENS3_IJNS3_IJNS4_ILi1EEENS4_ILi512EEEiEEENS4_ILi4096EEENS3_IJiiEEEEEEEENS_10ViewEngineINS_8smem_ptrIPN7cutlass10bfloat16_tEEEEEEEC2ERKSF_RKSM_:
        /* <DEDUP_REMOVED lines=8> */
        .type           $_ZN7cutlass13device_kernelIN5flash19enable_sm80_to_sm89INS1_16FlashAttnBwdSm80INS1_25CollectiveMainloopBwdSm80ILi2ELi2EN4cute5tupleIJNS5_1CILi128EEES8_NS7_ILi64EEEEEENS_10bfloat16_tEfNS_4arch4Sm80ELb1ELb0ELb1ELb1ELb1ELb0ELb0ELb0ELi2ELi4ELi4ELi4ELb0EEENS1_24CollectiveEpilogueBwdGQAISA_fSD_Li256ELb1ELb1EEENS1_25SingleTileBwdLPTSchedulerILb1ELi128ELb1EEEEEEEEEvNT_6ParamsE$_ZN4cute3eso3ESOILb0ELb0EJNS_6LayoutINS_5tupleIJNS3_IJNS_1CILi2EEES5_S5_EEES5_NS3_IJS5_S5_EEEEEENS3_IJNS3_IJNS4_ILi1EEENS4_ILi512EEEiEEENS4_ILi4096EEENS3_IJiiEEEEEEEEjEEC2ERKSF_RKj,@function
        .size           $_ZN7cutlass13device_kernelIN5flash19enable_sm80_to_sm89INS1_16FlashAttnBwdSm80INS1_25CollectiveMainloopBwdSm80ILi2ELi2EN4cute5tupleIJNS5_1CILi128EEES8_NS7_ILi64EEEEEENS_10bfloat16_tEfNS_4arch4Sm80ELb1ELb0ELb1ELb1ELb1ELb0ELb0ELb0ELi2ELi4ELi4ELi4ELb0EEENS1_24CollectiveEpilogueBwdGQAISA_fSD_Li256ELb1ELb1EEENS1_25SingleTileBwdLPTSchedulerILb1ELi128ELb1EEEEEEEEEvNT_6ParamsE$_ZN4cute3eso3ESOILb0ELb0EJNS_6LayoutINS_5tupleIJNS3_IJNS_1CILi2EEES5_S5_EEES5_NS3_IJS5_S5_EEEEEENS3_IJNS3_IJNS4_ILi1EEENS4_ILi512EEEiEEENS4_ILi4096EEENS3_IJiiEEEEEEEEjEEC2ERKSF_RKj,($_ZN7cutlass13device_kernelIN5flash19enable_sm80_to_sm89INS1_16FlashAttnBwdSm80INS1_25CollectiveMainloopBwdSm80ILi2ELi2EN4cute5tupleIJNS5_1CILi128EEES8_NS7_ILi64EEEEEENS_10bfloat16_tEfNS_4arch4Sm80ELb1ELb0ELb1ELb1ELb1ELb0ELb0ELb0ELi2ELi4ELi4ELi4ELb0EEENS1_24CollectiveEpilogueBwdGQAISA_fSD_Li256ELb1ELb1EEENS1_25SingleTileBwdLPTSchedulerILb1ELi128ELb1EEEEEEEEEvNT_6ParamsE$_ZN4cute3eso3ESOILb0ELb0EJNS_6LayoutINS_5tupleIJNS3_IJNS_1CILi8EEENS4_ILi1EEEEEENS3_IJNS4_ILi2EEEEEEEEENS3_IJNS3_IJS6_NS4_ILi0EEEEEENS3_IJiEEEEEEEENS_10ViewEngineINS_8smem_ptrIPN7cutlass10bfloat16_tEEEEEEEC2ERKSF_RKSM_ - $_ZN7cutlass13device_kernelIN5flash19enable_sm80_to_sm89INS1_16FlashAttnBwdSm80INS1_25CollectiveMainloopBwdSm80ILi2ELi2EN4cute5tupleIJNS5_1CILi128EEES8_NS7_ILi64EEEEEENS_10bfloat16_tEfNS_4arch4Sm80ELb1ELb0ELb1ELb1ELb1ELb0ELb0ELb0ELi2ELi4ELi4ELi4ELb0EEENS1_24CollectiveEpilogueBwdGQAISA_fSD_Li256ELb1ELb1EEENS1_25SingleTileBwdLPTSchedulerILb1ELi128ELb1EEEEEEEEEvNT_6ParamsE$_ZN4cute3eso3ESOILb0ELb0EJNS_6LayoutINS_5tupleIJNS3_IJNS_1CILi2EEES5_S5_EEES5_NS3_IJS5_S5_EEEEEENS3_IJNS3_IJNS4_ILi1EEENS4_ILi512EEEiEEENS4_ILi4096EEENS3_IJiiEEEEEEEEjEEC2ERKSF_RKj)
$_ZN7cutlass13device_kernelIN5flash19enable_sm80_to_sm89INS1_16FlashAttnBwdSm80INS1_25CollectiveMainloopBwdSm80ILi2ELi2EN4cute5tupleIJNS5_1CILi128EEES8_NS7_ILi64EEEEEENS_10bfloat16_tEfNS_4arch4Sm80ELb1ELb0ELb1ELb1ELb1ELb0ELb0ELb0ELi2ELi4ELi4ELi4ELb0EEENS1_24CollectiveEpilogueBwdGQAISA_fSD_Li256ELb1ELb1EEENS1_25SingleTileBwdLPTSchedulerILb1ELi128ELb1EEEEEEEEEvNT_6ParamsE$_ZN4cute3eso3ESOILb0ELb0EJNS_6LayoutINS_5tupleIJNS3_IJNS_1CILi2EEES5_S5_EEES5_NS3_IJS5_S5_EEEEEENS3_IJNS3_IJNS4_ILi1EEENS4_ILi512EEEiEEENS4_ILi4096EEENS3_IJiiEEEEEEEEjEEC2ERKSF_RKj:
        /* <DEDUP_REMOVED lines=10> */
        .type           $_ZN7cutlass13device_kernelIN5flash19enable_sm80_to_sm89INS1_16FlashAttnBwdSm80INS1_25CollectiveMainloopBwdSm80ILi2ELi2EN4cute5tupleIJNS5_1CILi128EEES8_NS7_ILi64EEEEEENS_10bfloat16_tEfNS_4arch4Sm80ELb1ELb0ELb1ELb1ELb1ELb0ELb0ELb0ELi2ELi4ELi4ELi4ELb0EEENS1_24CollectiveEpilogueBwdGQAISA_fSD_Li256ELb1ELb1EEENS1_25SingleTileBwdLPTSchedulerILb1ELi128ELb1EEEEEEEEEvNT_6ParamsE$_ZN4cute3eso3ESOILb0ELb0EJNS_6LayoutINS_5tupleIJNS3_IJNS_1CILi8EEENS4_ILi1EEEEEENS3_IJNS4_ILi2EEEEEEEEENS3_IJNS3_IJS6_NS4_ILi0EEEEEENS3_IJiEEEEEEEENS_10ViewEngineINS_8smem_ptrIPN7cutlass10bfloat16_tEEEEEEEC2ERKSF_RKSM_,@function
        .size           $_ZN7cutlass13device_kernelIN5flash19enable_sm80_to_sm89INS1_16FlashAttnBwdSm80INS1_25CollectiveMainloopBwdSm80ILi2ELi2EN4cute5tupleIJNS5_1CILi128EEES8_NS7_ILi64EEEEEENS_10bfloat16_tEfNS_4arch4Sm80ELb1ELb0ELb1ELb1ELb1ELb0ELb0ELb0ELi2ELi4ELi4ELi4ELb0EEENS1_24CollectiveEpilogueBwdGQAISA_fSD_Li256ELb1ELb1EEENS1_25SingleTileBwdLPTSchedulerILb1ELi128ELb1EEEEEEEEEvNT_6ParamsE$_ZN4cute3eso3ESOILb0ELb0EJNS_6LayoutINS_5tupleIJNS3_IJNS_1CILi8EEENS4_ILi1EEEEEENS3_IJNS4_ILi2EEEEEEEEENS3_IJNS3_IJS6_NS4_ILi0EEEEEENS3_IJiEEEEEEEENS_10ViewEngineINS_8smem_ptrIPN7cutlass10bfloat16_tEEEEEEEC2ERKSF_RKSM_,($_ZN7cutlass13device_kernelIN5flash19enable_sm80_to_sm89INS1_16FlashAttnBwdSm80INS1_25CollectiveMainloopBwdSm80ILi2ELi2EN4cute5tupleIJNS5_1CILi128EEES8_NS7_ILi64EEEEEENS_10bfloat16_tEfNS_4arch4Sm80ELb1ELb0ELb1ELb1ELb1ELb0ELb0ELb0ELi2ELi4ELi4ELi4ELb0EEENS1_24CollectiveEpilogueBwdGQAISA_fSD_Li256ELb1ELb1EEENS1_25SingleTileBwdLPTSchedulerILb1ELi128ELb1EEEEEEEEEvNT_6ParamsE$_ZN4cute3eso3ESOILb0ELb0EJNS_6LayoutINS_5tupleIJNS3_IJNS_1CILi8EEENS4_ILi1EEEEEENS4_ILi2EEEEEENS3_IJNS3_IJS6_NS4_ILi0EEEEEEiEEEEENS_10ViewEngineINS_8smem_ptrIPN7cutlass10bfloat16_tEEEEEEEC2ERKSD_RKSK_ - $_ZN7cutlass13device_kernelIN5flash19enable_sm80_to_sm89INS1_16FlashAttnBwdSm80INS1_25CollectiveMainloopBwdSm80ILi2ELi2EN4cute5tupleIJNS5_1CILi128EEES8_NS7_ILi64EEEEEENS_10bfloat16_tEfNS_4arch4Sm80ELb1ELb0ELb1ELb1ELb1ELb0ELb0ELb0ELi2ELi4ELi4ELi4ELb0EEENS1_24CollectiveEpilogueBwdGQAISA_fSD_Li256ELb1ELb1EEENS1_25SingleTileBwdLPTSchedulerILb1ELi128ELb1EEEEEEEEEvNT_6ParamsE$_ZN4cute3eso3ESOILb0ELb0EJNS_6LayoutINS_5tupleIJNS3_IJNS_1CILi8EEENS4_ILi1EEEEEENS3_IJNS4_ILi2EEEEEEEEENS3_IJNS3_IJS6_NS4_ILi0EEEEEENS3_IJiEEEEEEEENS_10ViewEngineINS_8smem_ptrIPN7cutlass10bfloat16_tEEEEEEEC2ERKSF_RKSM_)
$_ZN7cutlass13device_kernelIN5flash19enable_sm80_to_sm89INS1_16FlashAttnBwdSm80INS1_25CollectiveMainloopBwdSm80ILi2ELi2EN4cute5tupleIJNS5_1CILi128EEES8_NS7_ILi64EEEEEENS_10bfloat16_tEfNS_4arch4Sm80ELb1ELb0ELb1ELb1ELb1ELb0ELb0ELb0ELi2ELi4ELi4ELi4ELb0EEENS1_24CollectiveEpilogueBwdGQAISA_fSD_Li256ELb1ELb1EEENS1_25SingleTileBwdLPTSchedulerILb1ELi128ELb1EEEEEEEEEvNT_6ParamsE$_ZN4cute3eso3ESOILb0ELb0EJNS_6LayoutINS_5tupleIJNS3_IJNS_1CILi8EEENS4_ILi1EEEEEENS3_IJNS4_ILi2EEEEEEEEENS3_IJNS3_IJS6_NS4_ILi0EEEEEENS3_IJiEEEEEEEENS_10ViewEngineINS_8smem_ptrIPN7cutlass10bfloat16_tEEEEEEEC2ERKSF_RKSM_:
[----:B------:R-:W-:Y:S02]  /*6c30*/  IADD3 R3, R67, -c[0x0][0x20], RZ ;  /* 0x8000080043037a10 */ /* 0x000fe40007ffe0ff */
[----:B------:R-:W-:-:S03]  /*6c40*/  IADD3 R2, R59, -c[0x0][0x20], RZ ;  /* 0x800008003b027a10 */ /* 0x000fc60007ffe0ff */
[----:B------:R1:W-:Y:S04]  /*6c50*/  STL [R3], R8 ;  /* 0x0000000803007387 */ /* 0x0003e80000100800 */
[----:B------:R-:W2:Y:S01]  /*6c60*/  LDL.64 R10, [R2] ;  /* 0x00000000020a7983 */ /* 0x000ea20000100a00 */
[----:B------:R-:W-:-:S03]  /*6c70*/  IMAD.MOV.U32 R7, RZ, RZ, 0x0 ;  /* 0x00000000ff077424 */ /* 0x000fc600078e00ff */
[----:B--2---:R1:W-:Y:S01]  /*6c80*/  STL.64 [R3+0x8], R10 ;  /* 0x0000080a03007387 */ /* 0x0043e20000100a00 */
[----:B------:R-:W-:Y:S05]  /*6c90*/  RET.REL.NODEC R6 `(_ZN7cutlass13device_kernelIN5flash19enable_sm80_to_sm89INS1_16FlashAttnBwdSm80INS1_25CollectiveMainloopBwdSm80ILi2ELi2EN4cute5tupleIJNS5_1CILi128EEES8_NS7_ILi64EEEEEENS_10bfloat16_tEfNS_4arch4Sm80ELb1ELb0ELb1ELb1ELb1ELb0ELb0ELb0ELi2ELi4ELi4ELi4ELb0EEENS1_24CollectiveEpilogueBwdGQAISA_fSD_Li256ELb1ELb1EEENS1_25SingleTileBwdLPTSchedulerILb1ELi128ELb1EEEEEEEEEvNT_6ParamsE) ;  /* 0xffff936006007950 */ /* 0x000fea0003c3ffff */
        .type           $_ZN7cutlass13device_kernelIN5flash19enable_sm80_to_sm89INS1_16FlashAttnBwdSm80INS1_25CollectiveMainloopBwdSm80ILi2ELi2EN4cute5tupleIJNS5_1CILi128EEES8_NS7_ILi64EEEEEENS_10bfloat16_tEfNS_4arch4Sm80ELb1ELb0ELb1ELb1ELb1ELb0ELb0ELb0ELi2ELi4ELi4ELi4ELb0EEENS1_24CollectiveEpilogueBwdGQAISA_fSD_Li256ELb1ELb1EEENS1_25SingleTileBwdLPTSchedulerILb1ELi128ELb1EEEEEEEEEvNT_6ParamsE$_ZN4cute3eso3ESOILb0ELb0EJNS_6LayoutINS_5tupleIJNS3_IJNS_1CILi8EEENS4_ILi1EEEEEENS4_ILi2EEEEEENS3_IJNS3_IJS6_NS4_ILi0EEEEEEiEEEEENS_10ViewEngineINS_8smem_ptrIPN7cutlass10bfloat16_tEEEEEEEC2ERKSD_RKSK_,@function
        .size           $_ZN7cutlass13device_kernelIN5flash19enable_sm80_to_sm89INS1_16FlashAttnBwdSm80INS1_25CollectiveMainloopBwdSm80ILi2ELi2EN4cute5tupleIJNS5_1CILi128EEES8_NS7_ILi64EEEEEENS_10bfloat16_tEfNS_4arch4Sm80ELb1ELb0ELb1ELb1ELb1ELb0ELb0ELb0ELi2ELi4ELi4ELi4ELb0EEENS1_24CollectiveEpilogueBwdGQAISA_fSD_Li256ELb1ELb1EEENS1_25SingleTileBwdLPTSchedulerILb1ELi128ELb1EEEEEEEEEvNT_6ParamsE$_ZN4cute3eso3ESOILb0ELb0EJNS_6LayoutINS_5tupleIJNS3_IJNS_1CILi8EEENS4_ILi1EEEEEENS4_ILi2EEEEEENS3_IJNS3_IJS6_NS4_ILi0EEEEEEiEEEEENS_10ViewEngineINS_8smem_ptrIPN7cutlass10bfloat16_tEEEEEEEC2ERKSD_RKSK_,($_ZN7cutlass13device_kernelIN5flash19enable_sm80_to_sm89INS1_16FlashAttnBwdSm80INS1_25CollectiveMainloopBwdSm80ILi2ELi2EN4cute5tupleIJNS5_1CILi128EEES8_NS7_ILi64EEEEEENS_10bfloat16_tEfNS_4arch4Sm80ELb1ELb0ELb1ELb1ELb1ELb0ELb0ELb0ELi2ELi4ELi4ELi4ELb0EEENS1_24CollectiveEpilogueBwdGQAISA_fSD_Li256ELb1ELb1EEENS1_25SingleTileBwdLPTSchedulerILb1ELi128ELb1EEEEEEEEEvNT_6ParamsE$_ZN4cute3eso3ESOILb0ELb0EJNS_6LayoutINS_5tupleIJNS3_IJNS_1CILi8EEENS4_ILi1EEEEEENS4_ILi2EEEEEENS3_IJNS3_IJS6_NS4_ILi0EEEEEEiEEEEEiEEC2ERKSD_RKi - $_ZN7cutlass13device_kernelIN5flash19enable_sm80_to_sm89INS1_16FlashAttnBwdSm80INS1_25CollectiveMainloopBwdSm80ILi2ELi2EN4cute5tupleIJNS5_1CILi128EEES8_NS7_ILi64EEEEEENS_10bfloat16_tEfNS_4arch4Sm80ELb1ELb0ELb1ELb1ELb1ELb0ELb0ELb0ELi2ELi4ELi4ELi4ELb0EEENS1_24CollectiveEpilogueBwdGQAISA_fSD_Li256ELb1ELb1EEENS1_25SingleTileBwdLPTSchedulerILb1ELi128ELb1EEEEEEEEEvNT_6ParamsE$_ZN4cute3eso3ESOILb0ELb0EJNS_6LayoutINS_5tupleIJNS3_IJNS_1CILi8EEENS4_ILi1EEEEEENS4_ILi2EEEEEENS3_IJNS3_IJS6_NS4_ILi0EEEEEEiEEEEENS_10ViewEngineINS_8smem_ptrIPN7cutlass10bfloat16_tEEEEEEEC2ERKSD_RKSK_)
$_ZN7cutlass13device_kernelIN5flash19enable_sm80_to_sm89INS1_16FlashAttnBwdSm80INS1_25CollectiveMainloopBwdSm80ILi2ELi2EN4cute5tupleIJNS5_1CILi128EEES8_NS7_ILi64EEEEEENS_10bfloat16_tEfNS_4arch4Sm80ELb1ELb0ELb1ELb1ELb1ELb0ELb0ELb0ELi2ELi4ELi4ELi4ELb0EEENS1_24CollectiveEpilogueBwdGQAISA_fSD_Li256ELb1ELb1EEENS1_25SingleTileBwdLPTSchedulerILb1ELi128ELb1EEEEEEEEEvNT_6ParamsE$_ZN4cute3eso3ESOILb0ELb0EJNS_6LayoutINS_5tupleIJNS3_IJNS_1CILi8EEENS4_ILi1EEEEEENS4_ILi2EEEEEENS3_IJNS3_IJS6_NS4_ILi0EEEEEEiEEEEENS_10ViewEngineINS_8smem_ptrIPN7cutlass10bfloat16_tEEEEEEEC2ERKSD_RKSK_:
[----:B------:R-:W-:Y:S02]  /*6ca0*/  IADD3 R3, R67, -c[0x0][0x20], RZ ;  /* 0x8000080043037a10 */ /* 0x000fe40007ffe0ff */
[----:B------:R-:W-:-:S03]  /*6cb0*/  IADD3 R2, R59, -c[0x0][0x20], RZ ;  /* 0x800008003b027a10 */ /* 0x000fc60007ffe0ff */
[----:B------:R1:W-:Y:S04]  /*6cc0*/  STL [R3], R6 ;  /* 0x0000000603007387 */ /* 0x0003e80000100800 */
[----:B------:R-:W2:Y:S01]  /*6cd0*/  LDL.64 R8, [R2] ;  /* 0x0000000002087983 */ /* 0x000ea20000100a00 */
[----:B------:R-:W-:-:S03]  /*6ce0*/  IMAD.MOV.U32 R5, RZ, RZ, 0x0 ;  /* 0x00000000ff057424 */ /* 0x000fc600078e00ff */
[----:B--2---:R1:W-:Y:S01]  /*6cf0*/  STL.64 [R3+0x8], R8 ;  /* 0x0000080803007387 */ /* 0x0043e20000100a00 */
[----:B------:R-:W-:Y:S05]  /*6d00*/  RET.REL.NODEC R4 `(_ZN7cutlass13device_kernelIN5flash19enable_sm80_to_sm89INS1_16FlashAttnBwdSm80INS1_25CollectiveMainloopBwdSm80ILi2ELi2EN4cute5tupleIJNS5_1CILi128EEES8_NS7_ILi64EEEEEENS_10bfloat16_tEfNS_4arch4Sm80ELb1ELb0ELb1ELb1ELb1ELb0ELb0ELb0ELi2ELi4ELi4ELi4ELb0EEENS1_24CollectiveEpilogueBwdGQAISA_fSD_Li256ELb1ELb1EEENS1_25SingleTileBwdLPTSchedulerILb1ELi128ELb1EEEEEEEEEvNT_6ParamsE) ;  /* 0xffff92f004007950 */ /* 0x000fea0003c3ffff */
        .type           $_ZN7cutlass13device_kernelIN5flash19enable_sm80_to_sm89INS1_16FlashAttnBwdSm80INS1_25CollectiveMainloopBwdSm80ILi2ELi2EN4cute5tupleIJNS5_1CILi128EEES8_NS7_ILi64EEEEEENS_10bfloat16_tEfNS_4arch4Sm80ELb1ELb0ELb1ELb1ELb1ELb0ELb0ELb0ELi2ELi4ELi4ELi4ELb0EEENS1_24CollectiveEpilogueBwdGQAISA_fSD_Li256ELb1ELb1EEENS1_25SingleTileBwdLPTSchedulerILb1ELi128ELb1EEEEEEEEEvNT_6ParamsE$_ZN4cute3eso3ESOILb0ELb0EJNS_6LayoutINS_5tupleIJNS3_IJNS_1CILi8EEENS4_ILi1EEEEEENS4_ILi2EEEEEENS3_IJNS3_IJS6_NS4_ILi0EEEEEEiEEEEEiEEC2ERKSD_RKi,@function
        .size           $_ZN7cutlass13device_kernelIN5flash19enable_sm80_to_sm89INS1_16FlashAttnBwdSm80INS1_25CollectiveMainloopBwdSm80ILi2ELi2EN4cute5tupleIJNS5_1CILi128EEES8_NS7_ILi64EEEEEENS_10bfloat16_tEfNS_4arch4Sm80ELb1ELb0ELb1ELb1ELb1ELb0ELb0ELb0ELi2ELi4ELi4ELi4ELb0EEENS1_24CollectiveEpilogueBwdGQAISA_fSD_Li256ELb1ELb1EEENS1_25SingleTileBwdLPTSchedulerILb1ELi128ELb1EEEEEEEEEvNT_6ParamsE$_ZN4cute3eso3ESOILb0ELb0EJNS_6LayoutINS_5tupleIJNS3_IJNS_1CILi8EEENS4_ILi1EEEEEENS4_ILi2EEEEEENS3_IJNS3_IJS6_NS4_ILi0EEEEEEiEEEEEiEEC2ERKSD_RKi,($_ZN7cutlass13device_kernelIN5flash19enable_sm80_to_sm89INS1_16FlashAttnBwdSm80INS1_25CollectiveMainloopBwdSm80ILi2ELi2EN4cute5tupleIJNS5_1CILi128EEES8_NS7_ILi64EEEEEENS_10bfloat16_tEfNS_4arch4Sm80ELb1ELb0ELb1ELb1ELb1ELb0ELb0ELb0ELi2ELi4ELi4ELi4ELb0EEENS1_24CollectiveEpilogueBwdGQAISA_fSD_Li256ELb1ELb1EEENS1_25SingleTileBwdLPTSchedulerILb1ELi128ELb1EEEEEEEEEvNT_6ParamsE$_ZN4cute3eso3ESOILb0ELb0EJNS_6LayoutINS_5tupleIJNS3_IJNS_1CILi8EEENS4_ILi1EEEEEENS4_ILi2EEENS3_IJS8_S8_EEEEEENS3_IJNS3_IJS6_NS4_ILi0EEEEEENS4_ILi4096EEENS3_IJiiEEEEEEEENS_10ViewEngineINS_8smem_ptrIPN7cutlass10bfloat16_tEEEEEEEC2ERKSG_RKSN_ - $_ZN7cutlass13device_kernelIN5flash19enable_sm80_to_sm89INS1_16FlashAttnBwdSm80INS1_25CollectiveMainloopBwdSm80ILi2ELi2EN4cute5tupleIJNS5_1CILi128EEES8_NS7_ILi64EEEEEENS_10bfloat16_tEfNS_4arch4Sm80ELb1ELb0ELb1ELb1ELb1ELb0ELb0ELb0ELi2ELi4ELi4ELi4ELb0EEENS1_24CollectiveEpilogueBwdGQAISA_fSD_Li256ELb1ELb1EEENS1_25SingleTileBwdLPTSchedulerILb1ELi128ELb1EEEEEEEEEvNT_6ParamsE$_ZN4cute3eso3ESOILb0ELb0EJNS_6LayoutINS_5tupleIJNS3_IJNS_1CILi8EEENS4_ILi1EEEEEENS4_ILi2EEEEEENS3_IJNS3_IJS6_NS4_ILi0EEEEEEiEEEEEiEEC2ERKSD_RKi)
$_ZN7cutlass13device_kernelIN5flash19enable_sm80_to_sm89INS1_16FlashAttnBwdSm80INS1_25CollectiveMainloopBwdSm80ILi2ELi2EN4cute5tupleIJNS5_1CILi128EEES8_NS7_ILi64EEEEEENS_10bfloat16_tEfNS_4arch4Sm80ELb1ELb0ELb1ELb1ELb1ELb0ELb0ELb0ELi2ELi4ELi4ELi4ELb0EEENS1_24CollectiveEpilogueBwdGQAISA_fSD_Li256ELb1ELb1EEENS1_25SingleTileBwdLPTSchedulerILb1ELi128ELb1EEEEEEEEEvNT_6ParamsE$_ZN4cute3eso3ESOILb0ELb0EJNS_6LayoutINS_5tupleIJNS3_IJNS_1CILi8EEENS4_ILi1EEEEEENS4_ILi2EEEEEENS3_IJNS3_IJS6_NS4_ILi0EEEEEEiEEEEEiEEC2ERKSD_RKi:
[----:B------:R-:W-:Y:S02]  /*6d10*/  IADD3 R3, R58, -c[0x0][0x20], RZ ;  /* 0x800008003a037a10 */ /* 0x000fe40007ffe0ff */
[----:B------:R-:W-:-:S03]  /*6d20*/  IADD3 R2, R61, -c[0x0][0x20], RZ ;  /* 0x800008003d027a10 */ /* 0x000fc60007ffe0ff */
[----:B------:R1:W-:Y:S04]  /*6d30*/  STL [R3], R6 ;  /* 0x0000000603007387 */ /* 0x0003e80000100800 */
[----:B------:R-:W2:Y:S01]  /*6d40*/  LDL R2, [R2] ;  /* 0x0000000002027983 */ /* 0x000ea20000100800 */
[----:B------:R-:W-:-:S03]  /*6d50*/  IMAD.MOV.U32 R5, RZ, RZ, 0x0 ;  /* 0x00000000ff057424 */ /* 0x000fc600078e00ff */
[----:B--2---:R1:W-:Y:S01]  /*6d60*/  STL [R3+0x4], R2 ;  /* 0x0000040203007387 */ /* 0x0043e20000100800 */
[----:B------:R-:W-:Y:S05]  /*6d70*/  RET.REL.NODEC R4 `(_ZN7cutlass13device_kernelIN5flash19enable_sm80_to_sm89INS1_16FlashAttnBwdSm80INS1_25CollectiveMainloopBwdSm80ILi2ELi2EN4cute5tupleIJNS5_1CILi128EEES8_NS7_ILi64EEEEEENS_10bfloat16_tEfNS_4arch4Sm80ELb1ELb0ELb1ELb1ELb1ELb0ELb0ELb0ELi2ELi4ELi4ELi4ELb0EEENS1_24CollectiveEpilogueBwdGQAISA_fSD_Li256ELb1ELb1EEENS1_25SingleTileBwdLPTSchedulerILb1ELi128ELb1EEEEEEEEEvNT_6ParamsE) ;  /* 0xffff928004007950 */ /* 0x000fea0003c3ffff */
        .type           $_ZN7cutlass13device_kernelIN5flash19enable_sm80_to_sm89INS1_16FlashAttnBwdSm80INS1_25CollectiveMainloopBwdSm80ILi2ELi2EN4cute5tupleIJNS5_1CILi128EEES8_NS7_ILi64EEEEEENS_10bfloat16_tEfNS_4arch4Sm80ELb1ELb0ELb1ELb1ELb1ELb0ELb0ELb0ELi2ELi4ELi4ELi4ELb0EEENS1_24CollectiveEpilogueBwdGQAISA_fSD_Li256ELb1ELb1EEENS1_25SingleTileBwdLPTSchedulerILb1ELi128ELb1EEEEEEEEEvNT_6ParamsE$_ZN4cute3eso3ESOILb0ELb0EJNS_6LayoutINS_5tupleIJNS3_IJNS_1CILi8EEENS4_ILi1EEEEEENS4_ILi2EEENS3_IJS8_S8_EEEEEENS3_IJNS3_IJS6_NS4_ILi0EEEEEENS4_ILi4096EEENS3_IJiiEEEEEEEENS_10ViewEngineINS_8smem_ptrIPN7cutlass10bfloat16_tEEEEEEEC2ERKSG_RKSN_,@function
        .size           $_ZN7cutlass13device_kernelIN5flash19enable_sm80_to_sm89INS1_16FlashAttnBwdSm80INS1_25CollectiveMainloopBwdSm80ILi2ELi2EN4cute5tupleIJNS5_1CILi128EEES8_NS7_ILi64EEEEEENS_10bfloat16_tEfNS_4arch4Sm80ELb1ELb0ELb1ELb1ELb1ELb0ELb0ELb0ELi2ELi4ELi4ELi4ELb0EEENS1_24CollectiveEpilogueBwdGQAISA_fSD_Li256ELb1ELb1EEENS1_25SingleTileBwdLPTSchedulerILb1ELi128ELb1EEEEEEEEEvNT_6ParamsE$_ZN4cute3eso3ESOILb0ELb0EJNS_6LayoutINS_5tupleIJNS3_IJNS_1CILi8EEENS4_ILi1EEEEEENS4_ILi2EEENS3_IJS8_S8_EEEEEENS3_IJNS3_IJS6_NS4_ILi0EEEEEENS4_ILi4096EEENS3_IJiiEEEEEEEENS_10ViewEngineINS_8smem_ptrIPN7cutlass10bfloat16_tEEEEEEEC2ERKSG_RKSN_,($_ZN7cutlass13device_kernelIN5flash19enable_sm80_to_sm89INS1_16FlashAttnBwdSm80INS1_25CollectiveMainloopBwdSm80ILi2ELi2EN4cute5tupleIJNS5_1CILi128EEES8_NS7_ILi64EEEEEENS_10bfloat16_tEfNS_4arch4Sm80ELb1ELb0ELb1ELb1ELb1ELb0ELb0ELb0ELi2ELi4ELi4ELi4ELb0EEENS1_24CollectiveEpilogueBwdGQAISA_fSD_Li256ELb1ELb1EEENS1_25SingleTileBwdLPTSchedulerILb1ELi128ELb1EEEEEEEEEvNT_6ParamsE$_ZN4cute3eso3ESOILb0ELb0EJNS_6LayoutINS_5tupleIJNS3_IJNS_1CILi8EEENS4_ILi1EEEEEENS4_ILi2EEENS3_IJS8_S8_EEEEEENS3_IJNS3_IJS6_NS4_ILi0EEEEEENS4_ILi4096EEENS3_IJiiEEEEEEEEiEEC2ERKSG_RKi - $_ZN7cutlass13device_kernelIN5flash19enable_sm80_to_sm89INS1_16FlashAttnBwdSm80INS1_25CollectiveMainloopBwdSm80ILi2ELi2EN4cute5tupleIJNS5_1CILi128EEES8_NS7_ILi64EEEEEENS_10bfloat16_tEfNS_4arch4Sm80ELb1ELb0ELb1ELb1ELb1ELb0ELb0ELb0ELi2ELi4ELi4ELi4ELb0EEENS1_24CollectiveEpilogueBwdGQAISA_fSD_Li256ELb1ELb1EEENS1_25SingleTileBwdLPTSchedulerILb1ELi128ELb1EEEEEEEEEvNT_6ParamsE$_ZN4cute3eso3ESOILb0ELb0EJNS_6LayoutINS_5tupleIJNS3_IJNS_1CILi8EEENS4_ILi1EEEEEENS4_ILi2EEENS3_IJS8_S8_EEEEEENS3_IJNS3_IJS6_NS4_ILi0EEEEEENS4_ILi4096EEENS3_IJiiEEEEEEEENS_10ViewEngineINS_8smem_ptrIPN7cutlass10bfloat16_tEEEEEEEC2ERKSG_RKSN_)
$_ZN7cutlass13device_kernelIN5flash19enable_sm80_to_sm89INS1_16FlashAttnBwdSm80INS1_25CollectiveMainloopBwdSm80ILi2ELi2EN4cute5tupleIJNS5_1CILi128EEES8_NS7_ILi64EEEEEENS_10bfloat16_tEfNS_4arch4Sm80ELb1ELb0ELb1ELb1ELb1ELb0ELb0ELb0ELi2ELi4ELi4ELi4ELb0EEENS1_24CollectiveEpilogueBwdGQAISA_fSD_Li256ELb1ELb1EEENS1_25SingleTileBwdLPTSchedulerILb1ELi128ELb1EEEEEEEEEvNT_6ParamsE$_ZN4cute3eso3ESOILb0ELb0EJNS_6LayoutINS_5tupleIJNS3_IJNS_1CILi8EEENS4_ILi1EEEEEENS4_ILi2EEENS3_IJS8_S8_EEEEEENS3_IJNS3_IJS6_NS4_ILi0EEEEEENS4_ILi4096EEENS3_IJiiEEEEEEEENS_10ViewEngineINS_8smem_ptrIPN7cutlass10bfloat16_tEEEEEEEC2ERKSG_RKSN_:
[----:B------:R-:W-:Y:S02]  /*6d80*/  IADD3 R3, R23, -c[0x0][0x20], RZ ;  /* 0x8000080017037a10 */ /* 0x000fe40007ffe0ff */
[----:B------:R-:W-:-:S03]  /*6d90*/  IADD3 R2, R22, -c[0x0][0x20], RZ ;  /* 0x8000080016027a10 */ /* 0x000fc60007ffe0ff */
[----:B------:R1:W-:Y:S04]  /*6da0*/  STL.64 [R3], R4 ;  /* 0x0000000403007387 */ /* 0x0003e80000100a00 */
[----:B------:R-:W2:Y:S01]  /*6db0*/  LDL.64 R8, [R2] ;  /* 0x0000000002087983 */ /* 0x000ea20000100a00 */
[----:B------:R-:W-:-:S03]  /*6dc0*/  IMAD.MOV.U32 R7, RZ, RZ, 0x0 ;  /* 0x00000000ff077424 */ /* 0x000fc600078e00ff */
[----:B--2---:R1:W-:Y:S01]  /*6dd0*/  STL.64 [R3+0x8], R8 ;  /* 0x0000080803007387 */ /* 0x0043e20000100a00 */
[----:B------:R-:W-:Y:S05]  /*6de0*/  RET.REL.NODEC R6 `(_ZN7cutlass13device_kernelIN5flash19enable_sm80_to_sm89INS1_16FlashAttnBwdSm80INS1_25CollectiveMainloopBwdSm80ILi2ELi2EN4cute5tupleIJNS5_1CILi128EEES8_NS7_ILi64EEEEEENS_10bfloat16_tEfNS_4arch4Sm80ELb1ELb0ELb1ELb1ELb1ELb0ELb0ELb0ELi2ELi4ELi4ELi4ELb0EEENS1_24CollectiveEpilogueBwdGQAISA_fSD_Li256ELb1ELb1EEENS1_25SingleTileBwdLPTSchedulerILb1ELi128ELb1EEEEEEEEEvNT_6ParamsE) ;  /* 0xffff921006007950 */ /* 0x000fea0003c3ffff */
        .type           $_ZN7cutlass13device_kernelIN5flash19enable_sm80_to_sm89INS1_16FlashAttnBwdSm80INS1_25CollectiveMainloopBwdSm80ILi2ELi2EN4cute5tupleIJNS5_1CILi128EEES8_NS7_ILi64EEEEEENS_10bfloat16_tEfNS_4arch4Sm80ELb1ELb0ELb1ELb1ELb1ELb0ELb0ELb0ELi2ELi4ELi4ELi4ELb0EEENS1_24CollectiveEpilogueBwdGQAISA_fSD_Li256ELb1ELb1EEENS1_25SingleTileBwdLPTSchedulerILb1ELi128ELb1EEEEEEEEEvNT_6ParamsE$_ZN4cute3eso3ESOILb0ELb0EJNS_6LayoutINS_5tupleIJNS3_IJNS_1CILi8EEENS4_ILi1EEEEEENS4_ILi2EEENS3_IJS8_S8_EEEEEENS3_IJNS3_IJS6_NS4_ILi0EEEEEENS4_ILi4096EEENS3_IJiiEEEEEEEEiEEC2ERKSG_RKi,@function
        .size           $_ZN7cutlass13device_kernelIN5flash19enable_sm80_to_sm89INS1_16FlashAttnBwdSm80INS1_25CollectiveMainloopBwdSm80ILi2ELi2EN4cute5tupleIJNS5_1CILi128EEES8_NS7_ILi64EEEEEENS_10bfloat16_tEfNS_4arch4Sm80ELb1ELb0ELb1ELb1ELb1ELb0ELb0ELb0ELi2ELi4ELi4ELi4ELb0EEENS1_24CollectiveEpilogueBwdGQAISA_fSD_Li256ELb1ELb1EEENS1_25SingleTileBwdLPTSchedulerILb1ELi128ELb1EEEEEEEEEvNT_6ParamsE$_ZN4cute3eso3ESOILb0ELb0EJNS_6LayoutINS_5tupleIJNS3_IJNS_1CILi8EEENS4_ILi1EEEEEENS4_ILi2EEENS3_IJS8_S8_EEEEEENS3_IJNS3_IJS6_NS4_ILi0EEEEEENS4_ILi4096EEENS3_IJiiEEEEEEEEiEEC2ERKSG_RKi,($_ZN7cutlass13device_kernelIN5flash19enable_sm80_to_sm89INS1_16FlashAttnBwdSm80INS1_25CollectiveMainloopBwdSm80ILi2ELi2EN4cute5tupleIJNS5_1CILi128EEES8_NS7_ILi64EEEEEENS_10bfloat16_tEfNS_4arch4Sm80ELb1ELb0ELb1ELb1ELb1ELb0ELb0ELb0ELi2ELi4ELi4ELi4ELb0EEENS1_24CollectiveEpilogueBwdGQAISA_fSD_Li256ELb1ELb1EEENS1_25SingleTileBwdLPTSchedulerILb1ELi128ELb1EEEEEEEEEvNT_6ParamsE$_ZN4cute3eso3ESOILb0ELb0EJNS_6LayoutINS_5tupleIJNS3_IJNS_1CILi8EEENS4_ILi1EEEEEENS4_ILi2EEES5_EEENS3_IJNS3_IJS6_NS4_ILi0EEEEEEiNS4_ILi1024EEEEEEEENS_10ViewEngineINS_8smem_ptrIPN7cutlass10bfloat16_tEEEEEEEC2ERKSE_RKSL_ - $_ZN7cutlass13device_kernelIN5flash19enable_sm80_to_sm89INS1_16FlashAttnBwdSm80INS1_25CollectiveMainloopBwdSm80ILi2ELi2EN4cute5tupleIJNS5_1CILi128EEES8_NS7_ILi64EEEEEENS_10bfloat16_tEfNS_4arch4Sm80ELb1ELb0ELb1ELb1ELb1ELb0ELb0ELb0ELi2ELi4ELi4ELi4ELb0EEENS1_24CollectiveEpilogueBwdGQAISA_fSD_Li256ELb1ELb1EEENS1_25SingleTileBwdLPTSchedulerILb1ELi128ELb1EEEEEEEEEvNT_6ParamsE$_ZN4cute3eso3ESOILb0ELb0EJNS_6LayoutINS_5tupleIJNS3_IJNS_1CILi8EEENS4_ILi1EEEEEENS4_ILi2EEENS3_IJS8_S8_EEEEEENS3_IJNS3_IJS6_NS4_ILi0EEEEEENS4_ILi4096EEENS3_IJiiEEEEEEEEiEEC2ERKSG_RKi)
$_ZN7cutlass13device_kernelIN5flash19enable_sm80_to_sm89INS1_16FlashAttnBwdSm80INS1_25CollectiveMainloopBwdSm80ILi2ELi2EN4cute5tupleIJNS5_1CILi128EEES8_NS7_ILi64EEEEEENS_10bfloat16_tEfNS_4arch4Sm80ELb1ELb0ELb1ELb1ELb1ELb0ELb0ELb0ELi2ELi4ELi4ELi4ELb0EEENS1_24CollectiveEpilogueBwdGQAISA_fSD_Li256ELb1ELb1EEENS1_25SingleTileBwdLPTSchedulerILb1ELi128ELb1EEEEEEEEEvNT_6ParamsE$_ZN4cute3eso3ESOILb0ELb0EJNS_6LayoutINS_5tupleIJNS3_IJNS_1CILi8EEENS4_ILi1EEEEEENS4_ILi2EEENS3_IJS8_S8_EEEEEENS3_IJNS3_IJS6_NS4_ILi0EEEEEENS4_ILi4096EEENS3_IJiiEEEEEEEEiEEC2ERKSG_RKi:
[----:B------:R-:W-:Y:S02]  /*6df0*/  IADD3 R5, R23, -c[0x0][0x20], RZ ;  /* 0x8000080017057a10 */ /* 0x000fe40007ffe0ff */
[----:B------:R-:W-:-:S03]  /*6e00*/  IADD3 R4, R22, -c[0x0][0x20], RZ ;  /* 0x8000080016047a10 */ /* 0x000fc60007ffe0ff */
[----:B------:R1:W-:Y:S04]  /*6e10*/  STL [R5], R2 ;  /* 0x0000000205007387 */ /* 0x0003e80000100800 */
[----:B------:R1:W-:Y:S04]  /*6e20*/  STL [R5+0x4], R3 ;  /* 0x0000040305007387 */ /* 0x0003e80000100800 */
[----:B------:R-:W2:Y:S01]  /*6e30*/  LDL R4, [R4] ;  /* 0x0000000004047983 */ /* 0x000ea20000100800 */
[----:B------:R-:W-:-:S03]  /*6e40*/  IMAD.MOV.U32 R7, RZ, RZ, 0x0 ;  /* 0x00000000ff077424 */ /* 0x000fc600078e00ff */
[----:B--2---:R1:W-:Y:S01]  /*6e50*/  STL [R5+0x8], R4 ;  /* 0x0000080405007387 */ /* 0x0043e20000100800 */
[----:B------:R-:W-:Y:S05]  /*6e60*/  RET.REL.NODEC R6 `(_ZN7cutlass13device_kernelIN5flash19enable_sm80_to_sm89INS1_16FlashAttnBwdSm80INS1_25CollectiveMainloopBwdSm80ILi2ELi2EN4cute5tupleIJNS5_1CILi128EEES8_NS7_ILi64EEEEEENS_10bfloat16_tEfNS_4arch4Sm80ELb1ELb0ELb1ELb1ELb1ELb0ELb0ELb0ELi2ELi4ELi4ELi4ELb0EEENS1_24CollectiveEpilogueBwdGQAISA_fSD_Li256ELb1ELb1EEENS1_25SingleTileBwdLPTSchedulerILb1ELi128ELb1EEEEEEEEEvNT_6ParamsE) ;  /* 0xffff919006007950 */ /* 0x000fea0003c3ffff */
        .type           $_ZN7cutlass13device_kernelIN5flash19enable_sm80_to_sm89INS1_16FlashAttnBwdSm80INS1_25CollectiveMainloopBwdSm80ILi2ELi2EN4cute5tupleIJNS5_1CILi128EEES8_NS7_ILi64EEEEEENS_10bfloat16_tEfNS_4arch4Sm80ELb1ELb0ELb1ELb1ELb1ELb0ELb0ELb0ELi2ELi4ELi4ELi4ELb0EEENS1_24CollectiveEpilogueBwdGQAISA_fSD_Li256ELb1ELb1EEENS1_25SingleTileBwdLPTSchedulerILb1ELi128ELb1EEEEEEEEEvNT_6ParamsE$_ZN4cute3eso3ESOILb0ELb0EJNS_6LayoutINS_5tupleIJNS3_IJNS_1CILi8EEENS4_ILi1EEEEEENS4_ILi2EEES5_EEENS3_IJNS3_IJS6_NS4_ILi0EEEEEEiNS4_ILi1024EEEEEEEENS_10ViewEngineINS_8smem_ptrIPN7cutlass10bfloat16_tEEEEEEEC2ERKSE_RKSL_,@function
        .size           $_ZN7cutlass13device_kernelIN5flash19enable_sm80_to_sm89INS1_16FlashAttnBwdSm80INS1_25CollectiveMainloopBwdSm80ILi2ELi2EN4cute5tupleIJNS5_1CILi128EEES8_NS7_ILi64EEEEEENS_10bfloat16_tEfNS_4arch4Sm80ELb1ELb0ELb1ELb1ELb1ELb0ELb0ELb0ELi2ELi4ELi4ELi4ELb0EEENS1_24CollectiveEpilogueBwdGQAISA_fSD_Li256ELb1ELb1EEENS1_25SingleTileBwdLPTSchedulerILb1ELi128ELb1EEEEEEEEEvNT_6ParamsE$_ZN4cute3eso3ESOILb0ELb0EJNS_6LayoutINS_5tupleIJNS3_IJNS_1CILi8EEENS4_ILi1EEEEEENS4_ILi2EEES5_EEENS3_IJNS3_IJS6_NS4_ILi0EEEEEEiNS4_ILi1024EEEEEEEENS_10ViewEngineINS_8smem_ptrIPN7cutlass10bfloat16_tEEEEEEEC2ERKSE_RKSL_,($_ZN7cutlass13device_kernelIN5flash19enable_sm80_to_sm89INS1_16FlashAttnBwdSm80INS1_25CollectiveMainloopBwdSm80ILi2ELi2EN4cute5tupleIJNS5_1CILi128EEES8_NS7_ILi64EEEEEENS_10bfloat16_tEfNS_4arch4Sm80ELb1ELb0ELb1ELb1ELb1ELb0ELb0ELb0ELi2ELi4ELi4ELi4ELb0EEENS1_24CollectiveEpilogueBwdGQAISA_fSD_Li256ELb1ELb1EEENS1_25SingleTileBwdLPTSchedulerILb1ELi128ELb1EEEEEEEEEvNT_6ParamsE$_ZN4cute3eso3ESOILb0ELb0EJNS_6LayoutINS_5tupleIJNS3_IJNS_1CILi8EEENS4_ILi1EEEEEENS4_ILi2EEES5_EEENS3_IJNS3_IJS6_NS4_ILi0EEEEEEiNS4_ILi1024EEEEEEEEiEEC2ERKSE_RKi - $_ZN7cutlass13device_kernelIN5flash19enable_sm80_to_sm89INS1_16FlashAttnBwdSm80INS1_25CollectiveMainloopBwdSm80ILi2ELi2EN4cute5tupleIJNS5_1CILi128EEES8_NS7_ILi64EEEEEENS_10bfloat16_tEfNS_4arch4Sm80ELb1ELb0ELb1ELb1ELb1ELb0ELb0ELb0ELi2ELi4ELi4ELi4ELb0EEENS1_24CollectiveEpilogueBwdGQAISA_fSD_Li256ELb1ELb1EEENS1_25SingleTileBwdLPTSchedulerILb1ELi128ELb1EEEEEEEEEvNT_6ParamsE$_ZN4cute3eso3ESOILb0ELb0EJNS_6LayoutINS_5tupleIJNS3_IJNS_1CILi8EEENS4_ILi1EEEEEENS4_ILi2EEES5_EEENS3_IJNS3_IJS6_NS4_ILi0EEEEEEiNS4_ILi1024EEEEEEEENS_10ViewEngineINS_8smem_ptrIPN7cutlass10bfloat16_tEEEEEEEC2ERKSE_RKSL_)
$_ZN7cutlass13device_kernelIN5flash19enable_sm80_to_sm89INS1_16FlashAttnBwdSm80INS1_25CollectiveMainloopBwdSm80ILi2ELi2EN4cute5tupleIJNS5_1CILi128EEES8_NS7_ILi64EEEEEENS_10bfloat16_tEfNS_4arch4Sm80ELb1ELb0ELb1ELb1ELb1ELb0ELb0ELb0ELi2ELi4ELi4ELi4ELb0EEENS1_24CollectiveEpilogueBwdGQAISA_fSD_Li256ELb1ELb1EEENS1_25SingleTileBwdLPTSchedulerILb1ELi128ELb1EEEEEEEEEvNT_6ParamsE$_ZN4cute3eso3ESOILb0ELb0EJNS_6LayoutINS_5tupleIJNS3_IJNS_1CILi8EEENS4_ILi1EEEEEENS4_ILi2EEES5_EEENS3_IJNS3_IJS6_NS4_ILi0EEEEEEiNS4_ILi1024EEEEEEEENS_10ViewEngineINS_8smem_ptrIPN7cutlass10bfloat16_tEEEEEEEC2ERKSE_RKSL_:
[----:B------:R-:W-:Y:S02]  /*6e70*/  IADD3 R3, R23, -c[0x0][0x20], RZ ;  /* 0x8000080017037a10 */ /* 0x000fe40007ffe0ff */
[----:B------:R-:W-:-:S03]  /*6e80*/  IADD3 R2, R22, -c[0x0][0x20], RZ ;  /* 0x8000080016027a10 */ /* 0x000fc60007ffe0ff */
[----:B------:R1:W-:Y:S04]  /*6e90*/  STL [R3], R6 ;  /* 0x0000000603007387 */ /* 0x0003e80000100800 */
[----:B------:R-:W2:Y:S01]  /*6ea0*/  LDL.64 R8, [R2] ;  /* 0x0000000002087983 */ /* 0x000ea20000100a00 */
[----:B------:R-:W-:-:S03]  /*6eb0*/  IMAD.MOV.U32 R5, RZ, RZ, 0x0 ;  /* 0x00000000ff057424 */ /* 0x000fc600078e00ff */
[----:B--2---:R1:W-:Y:S01]  /*6ec0*/  STL.64 [R3+0x8], R8 ;  /* 0x0000080803007387 */ /* 0x0043e20000100a00 */
[----:B------:R-:W-:Y:S05]  /*6ed0*/  RET.REL.NODEC R4 `(_ZN7cutlass13device_kernelIN5flash19enable_sm80_to_sm89INS1_16FlashAttnBwdSm80INS1_25CollectiveMainloopBwdSm80ILi2ELi2EN4cute5tupleIJNS5_1CILi128EEES8_NS7_ILi64EEEEEENS_10bfloat16_tEfNS_4arch4Sm80ELb1ELb0ELb1ELb1ELb1ELb0ELb0ELb0ELi2ELi4ELi4ELi4ELb0EEENS1_24CollectiveEpilogueBwdGQAISA_fSD_Li256ELb1ELb1EEENS1_25SingleTileBwdLPTSchedulerILb1ELi128ELb1EEEEEEEEEvNT_6ParamsE) ;  /* 0xffff912004007950 */ /* 0x000fea0003c3ffff */
        .type           $_ZN7cutlass13device_kernelIN5flash19enable_sm80_to_sm89INS1_16FlashAttnBwdSm80INS1_25CollectiveMainloopBwdSm80ILi2ELi2EN4cute5tupleIJNS5_1CILi128EEES8_NS7_ILi64EEEEEENS_10bfloat16_tEfNS_4arch4Sm80ELb1ELb0ELb1ELb1ELb1ELb0ELb0ELb0ELi2ELi4ELi4ELi4ELb0EEENS1_24CollectiveEpilogueBwdGQAISA_fSD_Li256ELb1ELb1EEENS1_25SingleTileBwdLPTSchedulerILb1ELi128ELb1EEEEEEEEEvNT_6ParamsE$_ZN4cute3eso3ESOILb0ELb0EJNS_6LayoutINS_5tupleIJNS3_IJNS_1CILi8EEENS4_ILi1EEEEEENS4_ILi2EEES5_EEENS3_IJNS3_IJS6_NS4_ILi0EEEEEEiNS4_ILi1024EEEEEEEEiEEC2ERKSE_RKi,@function
        .size           $_ZN7cutlass13device_kernelIN5flash19enable_sm80_to_sm89INS1_16FlashAttnBwdSm80INS1_25CollectiveMainloopBwdSm80ILi2ELi2EN4cute5tupleIJNS5_1CILi128EEES8_NS7_ILi64EEEEEENS_10bfloat16_tEfNS_4arch4Sm80ELb1ELb0ELb1ELb1ELb1ELb0ELb0ELb0ELi2ELi4ELi4ELi4ELb0EEENS1_24CollectiveEpilogueBwdGQAISA_fSD_Li256ELb1ELb1EEENS1_25SingleTileBwdLPTSchedulerILb1ELi128ELb1EEEEEEEEEvNT_6ParamsE$_ZN4cute3eso3ESOILb0ELb0EJNS_6LayoutINS_5tupleIJNS3_IJNS_1CILi8EEENS4_ILi1EEEEEENS4_ILi2EEES5_EEENS3_IJNS3_IJS6_NS4_ILi0EEEEEEiNS4_ILi1024EEEEEEEEiEEC2ERKSE_RKi,($_ZN7cutlass13device_kernelIN5flash19enable_sm80_to_sm89INS1_16FlashAttnBwdSm80INS1_25CollectiveMainloopBwdSm80ILi2ELi2EN4cute5tupleIJNS5_1CILi128EEES8_NS7_ILi64EEEEEENS_10bfloat16_tEfNS_4arch4Sm80ELb1ELb0ELb1ELb1ELb1ELb0ELb0ELb0ELi2ELi4ELi4ELi4ELb0EEENS1_24CollectiveEpilogueBwdGQAISA_fSD_Li256ELb1ELb1EEENS1_25SingleTileBwdLPTSchedulerILb1ELi128ELb1EEEEEEEEEvNT_6ParamsE$_ZN4cute3eso3ESOILb0ELb0EJNS_6LayoutINS_5tupleIJNS3_IJNS_1CILi8EEENS4_ILi1EEEEEENS4_ILi4EEES6_EEENS3_IJNS3_IJS6_NS4_ILi0EEEEEElSA_EEEEENS_10ViewEngineINS_8gmem_ptrIPKN7cutlass10bfloat16_tEEEEEEEC2ERKSD_RKSL_ - $_ZN7cutlass13device_kernelIN5flash19enable_sm80_to_sm89INS1_16FlashAttnBwdSm80INS1_25CollectiveMainloopBwdSm80ILi2ELi2EN4cute5tupleIJNS5_1CILi128EEES8_NS7_ILi64EEEEEENS_10bfloat16_tEfNS_4arch4Sm80ELb1ELb0ELb1ELb1ELb1ELb0ELb0ELb0ELi2ELi4ELi4ELi4ELb0EEENS1_24CollectiveEpilogueBwdGQAISA_fSD_Li256ELb1ELb1EEENS1_25SingleTileBwdLPTSchedulerILb1ELi128ELb1EEEEEEEEEvNT_6ParamsE$_ZN4cute3eso3ESOILb0ELb0EJNS_6LayoutINS_5tupleIJNS3_IJNS_1CILi8EEENS4_ILi1EEEEEENS4_ILi2EEES5_EEENS3_IJNS3_IJS6_NS4_ILi0EEEEEEiNS4_ILi1024EEEEEEEEiEEC2ERKSE_RKi)
$_ZN7cutlass13device_kernelIN5flash19enable_sm80_to_sm89INS1_16FlashAttnBwdSm80INS1_25CollectiveMainloopBwdSm80ILi2ELi2EN4cute5tupleIJNS5_1CILi128EEES8_NS7_ILi64EEEEEENS_10bfloat16_tEfNS_4arch4Sm80ELb1ELb0ELb1ELb1ELb1ELb0ELb0ELb0ELi2ELi4ELi4ELi4ELb0EEENS1_24CollectiveEpilogueBwdGQAISA_fSD_Li256ELb1ELb1EEENS1_25SingleTileBwdLPTSchedulerILb1ELi128ELb1EEEEEEEEEvNT_6ParamsE$_ZN4cute3eso3ESOILb0ELb0EJNS_6LayoutINS_5tupleIJNS3_IJNS_1CILi8EEENS4_ILi1EEEEEENS4_ILi2EEES5_EEENS3_IJNS3_IJS6_NS4_ILi0EEEEEEiNS4_ILi1024EEEEEEEEiEEC2ERKSE_RKi:
        /* <DEDUP_REMOVED lines=8> */
        .type           $_ZN7cutlass13device_kernelIN5flash19enable_sm80_to_sm89INS1_16FlashAttnBwdSm80INS1_25CollectiveMainloopBwdSm80ILi2ELi2EN4cute5tupleIJNS5_1CILi128EEES8_NS7_ILi64EEEEEENS_10bfloat16_tEfNS_4arch4Sm80ELb1ELb0ELb1ELb1ELb1ELb0ELb0ELb0ELi2ELi4ELi4ELi4ELb0EEENS1_24CollectiveEpilogueBwdGQAISA_fSD_Li256ELb1ELb1EEENS1_25SingleTileBwdLPTSchedulerILb1ELi128ELb1EEEEEEEEEvNT_6ParamsE$_ZN4cute3eso3ESOILb0ELb0EJNS_6LayoutINS_5tupleIJNS3_IJNS_1CILi8EEENS4_ILi1EEEEEENS4_ILi4EEES6_EEENS3_IJNS3_IJS6_NS4_ILi0EEEEEElSA_EEEEENS_10ViewEngineINS_8gmem_ptrIPKN7cutlass10bfloat16_tEEEEEEEC2ERKSD_RKSL_,@function
        .size           $_ZN7cutlass13device_kernelIN5flash19enable_sm80_to_sm89INS1_16FlashAttnBwdSm80INS1_25CollectiveMainloopBwdSm80ILi2ELi2EN4cute5tupleIJNS5_1CILi128EEES8_NS7_ILi64EEEEEENS_10bfloat16_tEfNS_4arch4Sm80ELb1ELb0ELb1ELb1ELb1ELb0ELb0ELb0ELi2ELi4ELi4ELi4ELb0EEENS1_24CollectiveEpilogueBwdGQAISA_fSD_Li256ELb1ELb1EEENS1_25SingleTileBwdLPTSchedulerILb1ELi128ELb1EEEEEEEEEvNT_6ParamsE$_ZN4cute3eso3ESOILb0ELb0EJNS_6LayoutINS_5tupleIJNS3_IJNS_1CILi8EEENS4_ILi1EEEEEENS4_ILi4EEES6_EEENS3_IJNS3_IJS6_NS4_ILi0EEEEEElSA_EEEEENS_10ViewEngineINS_8gmem_ptrIPKN7cutlass10bfloat16_tEEEEEEEC2ERKSD_RKSL_,($_ZN7cutlass13device_kernelIN5flash19enable_sm80_to_sm89INS1_16FlashAttnBwdSm80INS1_25CollectiveMainloopBwdSm80ILi2ELi2EN4cute5tupleIJNS5_1CILi128EEES8_NS7_ILi64EEEEEENS_10bfloat16_tEfNS_4arch4Sm80ELb1ELb0ELb1ELb1ELb1ELb0ELb0ELb0ELi2ELi4ELi4ELi4ELb0EEENS1_24CollectiveEpilogueBwdGQAISA_fSD_Li256ELb1ELb1EEENS1_25SingleTileBwdLPTSchedulerILb1ELi128ELb1EEEEEEEEEvNT_6ParamsE$_ZN4cute3eso3ESOILb0ELb0EJNS_6LayoutINS_5tupleIJNS3_IJNS_1CILi8EEENS4_ILi1EEEEEENS4_ILi4EEES6_EEENS3_IJNS3_IJS6_NS4_ILi0EEEEEElSA_EEEEElEEC2ERKSD_RKl - $_ZN7cutlass13device_kernelIN5flash19enable_sm80_to_sm89INS1_16FlashAttnBwdSm80INS1_25CollectiveMainloopBwdSm80ILi2ELi2EN4cute5tupleIJNS5_1CILi128EEES8_NS7_ILi64EEEEEENS_10bfloat16_tEfNS_4arch4Sm80ELb1ELb0ELb1ELb1ELb1ELb0ELb0ELb0ELi2ELi4ELi4ELi4ELb0EEENS1_24CollectiveEpilogueBwdGQAISA_fSD_Li256ELb1ELb1EEENS1_25SingleTileBwdLPTSchedulerILb1ELi128ELb1EEEEEEEEEvNT_6ParamsE$_ZN4cute3eso3ESOILb0ELb0EJNS_6LayoutINS_5tupleIJNS3_IJNS_1CILi8EEENS4_ILi1EEEEEENS4_ILi4EEES6_EEENS3_IJNS3_IJS6_NS4_ILi0EEEEEElSA_EEEEENS_10ViewEngineINS_8gmem_ptrIPKN7cutlass10bfloat16_tEEEEEEEC2ERKSD_RKSL_)
$_ZN7cutlass13device_kernelIN5flash19enable_sm80_to_sm89INS1_16FlashAttnBwdSm80INS1_25CollectiveMainloopBwdSm80ILi2ELi2EN4cute5tupleIJNS5_1CILi128EEES8_NS7_ILi64EEEEEENS_10bfloat16_tEfNS_4arch4Sm80ELb1ELb0ELb1ELb1ELb1ELb0ELb0ELb0ELi2ELi4ELi4ELi4ELb0EEENS1_24CollectiveEpilogueBwdGQAISA_fSD_Li256ELb1ELb1EEENS1_25SingleTileBwdLPTSchedulerILb1ELi128ELb1EEEEEEEEEvNT_6ParamsE$_ZN4cute3eso3ESOILb0ELb0EJNS_6LayoutINS_5tupleIJNS3_IJNS_1CILi8EEENS4_ILi1EEEEEENS4_ILi4EEES6_EEENS3_IJNS3_IJS6_NS4_ILi0EEEEEElSA_EEEEENS_10ViewEngineINS_8gmem_ptrIPKN7cutlass10bfloat16_tEEEEEEEC2ERKSD_RKSL_:
        /* <DEDUP_REMOVED lines=8> */
[----:B------:R-:W-:Y:S05]  /*6fe0*/  RET.REL.NODEC R6 `(_ZN7cutlass13device_kernelIN5flash19enable_sm80_to_sm89INS1_16FlashAttnBwdSm80INS1_25CollectiveMainloopBwdSm80ILi2ELi2EN4cute5tupleIJNS5_1CILi128EEES8_NS7_ILi64EEEEEENS_10bfloat16_tEfNS_4arch4Sm80ELb1ELb0ELb1ELb1ELb1ELb0ELb0ELb0ELi2ELi4ELi4ELi4ELb0EEENS1_24CollectiveEpilogueBwdGQAISA_fSD_Li256ELb1ELb1EEENS1_25SingleTileBwdLPTSchedulerILb1ELi128ELb1EEEEEEEEEvNT_6ParamsE) ;  /* 0xffff901006007950 */ /* 0x000fea0003c3ffff */
        .type           $_ZN7cutlass13device_kernelIN5flash19enable_sm80_to_sm89INS1_16FlashAttnBwdSm80INS1_25CollectiveMainloopBwdSm80ILi2ELi2EN4cute5tupleIJNS5_1CILi128EEES8_NS7_ILi64EEEEEENS_10bfloat16_tEfNS_4arch4Sm80ELb1ELb0ELb1ELb1ELb1ELb0ELb0ELb0ELi2ELi4ELi4ELi4ELb0EEENS1_24CollectiveEpilogueBwdGQAISA_fSD_Li256ELb1ELb1EEENS1_25SingleTileBwdLPTSchedulerILb1ELi128ELb1EEEEEEEEEvNT_6ParamsE$_ZN4cute3eso3ESOILb0ELb0EJNS_6LayoutINS_5tupleIJNS3_IJNS_1CILi8EEENS4_ILi1EEEEEENS4_ILi4EEES6_EEENS3_IJNS3_IJS6_NS4_ILi0EEEEEElSA_EEEEElEEC2ERKSD_RKl,@function
        .size           $_ZN7cutlass13device_kernelIN5flash19enable_sm80_to_sm89INS1_16FlashAttnBwdSm80INS1_25CollectiveMainloopBwdSm80ILi2ELi2EN4cute5tupleIJNS5_1CILi128EEES8_NS7_ILi64EEEEEENS_10bfloat16_tEfNS_4arch4Sm80ELb1ELb0ELb1ELb1ELb1ELb0ELb0ELb0ELi2ELi4ELi4ELi4ELb0EEENS1_24CollectiveEpilogueBwdGQAISA_fSD_Li256ELb1ELb1EEENS1_25SingleTileBwdLPTSchedulerILb1ELi128ELb1EEEEEEEEEvNT_6ParamsE$_ZN4cute3eso3ESOILb0ELb0EJNS_6LayoutINS_5tupleIJNS3_IJNS_1CILi8EEENS4_ILi1EEEEEENS4_ILi4EEES6_EEENS3_IJNS3_IJS6_NS4_ILi0EEEEEElSA_EEEEElEEC2ERKSD_RKl,($_ZN7cutlass13device_kernelIN5flash19enable_sm80_to_sm89INS1_16FlashAttnBwdSm80INS1_25CollectiveMainloopBwdSm80ILi2ELi2EN4cute5tupleIJNS5_1CILi128EEES8_NS7_ILi64EEEEEENS_10bfloat16_tEfNS_4arch4Sm80ELb1ELb0ELb1ELb1ELb1ELb0ELb0ELb0ELi2ELi4ELi4ELi4ELb0EEENS1_24CollectiveEpilogueBwdGQAISA_fSD_Li256ELb1ELb1EEENS1_25SingleTileBwdLPTSchedulerILb1ELi128ELb1EEEEEEEEEvNT_6ParamsE$_ZN4cute3eso3ESOILb0ELb0EJiNS_5tupleIJiNS_1CILi0EEEEEEEEC2ERKiRKS5_ - $_ZN7cutlass13device_kernelIN5flash19enable_sm80_to_sm89INS1_16FlashAttnBwdSm80INS1_25CollectiveMainloopBwdSm80ILi2ELi2EN4cute5tupleIJNS5_1CILi128EEES8_NS7_ILi64EEEEEENS_10bfloat16_tEfNS_4arch4Sm80ELb1ELb0ELb1ELb1ELb1ELb0ELb0ELb0ELi2ELi4ELi4ELi4ELb0EEENS1_24CollectiveEpilogueBwdGQAISA_fSD_Li256ELb1ELb1EEENS1_25SingleTileBwdLPTSchedulerILb1ELi128ELb1EEEEEEEEEvNT_6ParamsE$_ZN4cute3eso3ESOILb0ELb0EJNS_6LayoutINS_5tupleIJNS3_IJNS_1CILi8EEENS4_ILi1EEEEEENS4_ILi4EEES6_EEENS3_IJNS3_IJS6_NS4_ILi0EEEEEElSA_EEEEElEEC2ERKSD_RKl)
$_ZN7cutlass13device_kernelIN5flash19enable_sm80_to_sm89INS1_16FlashAttnBwdSm80INS1_25CollectiveMainloopBwdSm80ILi2ELi2EN4cute5tupleIJNS5_1CILi128EEES8_NS7_ILi64EEEEEENS_10bfloat16_tEfNS_4arch4Sm80ELb1ELb0ELb1ELb1ELb1ELb0ELb0ELb0ELi2ELi4ELi4ELi4ELb0EEENS1_24CollectiveEpilogueBwdGQAISA_fSD_Li256ELb1ELb1EEENS1_25SingleTileBwdLPTSchedulerILb1ELi128ELb1EEEEEEEEEvNT_6ParamsE$_ZN4cute3eso3ESOILb0ELb0EJNS_6LayoutINS_5tupleIJNS3_IJNS_1CILi8EEENS4_ILi1EEEEEENS4_ILi4EEES6_EEENS3_IJNS3_IJS6_NS4_ILi0EEEEEElSA_EEEEElEEC2ERKSD_RKl:
[----:B------:R-:W-:Y:S02]  /*6ff0*/  IADD3 R5, R81, -c[0x0][0x20], RZ ;  /* 0x8000080051057a10 */ /* 0x000fe40007ffe0ff */
[----:B------:R-:W-:-:S03]  /*7000*/  IADD3 R4, R82, -c[0x0][0x20], RZ ;  /* 0x8000080052047a10 */ /* 0x000fc60007ffe0ff */
[----:B------:R1:W-:Y:S04]  /*7010*/  STL.64 [R5], R2 ;  /* 0x0000000205007387 */ /* 0x0003e80000100a00 */
[----:B------:R-:W2:Y:S01]  /*7020*/  LDL.64 R8, [R4] ;  /* 0x0000000004087983 */ /* 0x000ea20000100a00 */
[----:B------:R-:W-:-:S03]  /*7030*/  IMAD.MOV.U32 R7, RZ, RZ, 0x0 ;  /* 0x00000000ff077424 */ /* 0x000fc600078e00ff */
[----:B--2---:R1:W-:Y:S01]  /*7040*/  STL.64 [R5+0x8], R8 ;  /* 0x0000080805007387 */ /* 0x0043e20000100a00 */
[----:B------:R-:W-:Y:S05]  /*7050*/  RET.REL.NODEC R6 `(_ZN7cutlass13device_kernelIN5flash19enable_sm80_to_sm89INS1_16FlashAttnBwdSm80INS1_25CollectiveMainloopBwdSm80ILi2ELi2EN4cute5tupleIJNS5_1CILi128EEES8_NS7_ILi64EEEEEENS_10bfloat16_tEfNS_4arch4Sm80ELb1ELb0ELb1ELb1ELb1ELb0ELb0ELb0ELi2ELi4ELi4ELi4ELb0EEENS1_24CollectiveEpilogueBwdGQAISA_fSD_Li256ELb1ELb1EEENS1_25SingleTileBwdLPTSchedulerILb1ELi128ELb1EEEEEEEEEvNT_6ParamsE) ;  /* 0xffff8fa006007950 */ /* 0x000fea0003c3ffff */
        .type           $_ZN7cutlass13device_kernelIN5flash19enable_sm80_to_sm89INS1_16FlashAttnBwdSm80INS1_25CollectiveMainloopBwdSm80ILi2ELi2EN4cute5tupleIJNS5_1CILi128EEES8_NS7_ILi64EEEEEENS_10bfloat16_tEfNS_4arch4Sm80ELb1ELb0ELb1ELb1ELb1ELb0ELb0ELb0ELi2ELi4ELi4ELi4ELb0EEENS1_24CollectiveEpilogueBwdGQAISA_fSD_Li256ELb1ELb1EEENS1_25SingleTileBwdLPTSchedulerILb1ELi128ELb1EEEEEEEEEvNT_6ParamsE$_ZN4cute3eso3ESOILb0ELb0EJiNS_5tupleIJiNS_1CILi0EEEEEEEEC2ERKiRKS5_,@function
        .size           $_ZN7cutlass13device_kernelIN5flash19enable_sm80_to_sm89INS1_16FlashAttnBwdSm80INS1_25CollectiveMainloopBwdSm80ILi2ELi2EN4cute5tupleIJNS5_1CILi128EEES8_NS7_ILi64EEEEEENS_10bfloat16_tEfNS_4arch4Sm80ELb1ELb0ELb1ELb1ELb1ELb0ELb0ELb0ELi2ELi4ELi4ELi4ELb0EEENS1_24CollectiveEpilogueBwdGQAISA_fSD_Li256ELb1ELb1EEENS1_25SingleTileBwdLPTSchedulerILb1ELi128ELb1EEEEEEEEEvNT_6ParamsE$_ZN4cute3eso3ESOILb0ELb0EJiNS_5tupleIJiNS_1CILi0EEEEEEEEC2ERKiRKS5_,($_ZN7cutlass13device_kernelIN5flash19enable_sm80_to_sm89INS1_16FlashAttnBwdSm80INS1_25CollectiveMainloopBwdSm80ILi2ELi2EN4cute5tupleIJNS5_1CILi128EEES8_NS7_ILi64EEEEEENS_10bfloat16_tEfNS_4arch4Sm80ELb1ELb0ELb1ELb1ELb1ELb0ELb0ELb0ELi2ELi4ELi4ELi4ELb0EEENS1_24CollectiveEpilogueBwdGQAISA_fSD_Li256ELb1ELb1EEENS1_25SingleTileBwdLPTSchedulerILb1ELi128ELb1EEEEEEEEEvNT_6ParamsE$_ZN4cute3eso3ESOILb0ELb0EJiNS_5tupleIJiiEEEEEC2ERKiRKS3_ - $_ZN7cutlass13device_kernelIN5flash19enable_sm80_to_sm89INS1_16FlashAttnBwdSm80INS1_25CollectiveMainloopBwdSm80ILi2ELi2EN4cute5tupleIJNS5_1CILi128EEES8_NS7_ILi64EEEEEENS_10bfloat16_tEfNS_4arch4Sm80ELb1ELb0ELb1ELb1ELb1ELb0ELb0ELb0ELi2ELi4ELi4ELi4ELb0EEENS1_24CollectiveEpilogueBwdGQAISA_fSD_Li256ELb1ELb1EEENS1_25SingleTileBwdLPTSchedulerILb1ELi128ELb1EEEEEEEEEvNT_6ParamsE$_ZN4cute3eso3ESOILb0ELb0EJiNS_5tupleIJiNS_1CILi0EEEEEEEEC2ERKiRKS5_)
$_ZN7cutlass13device_kernelIN5flash19enable_sm80_to_sm89INS1_16FlashAttnBwdSm80INS1_25CollectiveMainloopBwdSm80ILi2ELi2EN4cute5tupleIJNS5_1CILi128EEES8_NS7_ILi64EEEEEENS_10bfloat16_tEfNS_4arch4Sm80ELb1ELb0ELb1ELb1ELb1ELb0ELb0ELb0ELi2ELi4ELi4ELi4ELb0EEENS1_24CollectiveEpilogueBwdGQAISA_fSD_Li256ELb1ELb1EEENS1_25SingleTileBwdLPTSchedulerILb1ELi128ELb1EEEEEEEEEvNT_6ParamsE$_ZN4cute3eso3ESOILb0ELb0EJiNS_5tupleIJiNS_1CILi0EEEEEEEEC2ERKiRKS5_:
[----:B------:R-:W-:Y:S02]  /*7060*/  IADD3 R3, R3, -c[0x0][0x20], RZ ;  /* 0x8000080003037a10 */ /* 0x000fe40007ffe0ff */
[----:B------:R-:W-:-:S03]  /*7070*/  IADD3 R2, R2, -c[0x0][0x20], RZ ;  /* 0x8000080002027a10 */ /* 0x000fc60007ffe0ff */
[----:B------:R1:W-:Y:S04]  /*7080*/  STL [R3], R6 ;  /* 0x0000000603007387 */ /* 0x0003e80000100800 */
[----:B------:R-:W2:Y:S01]  /*7090*/  LDL R2, [R2] ;  /* 0x0000000002027983 */ /* 0x000ea20000100800 */
[----:B------:R-:W-:-:S03]  /*70a0*/  IMAD.MOV.U32 R5, RZ, RZ, 0x0 ;  /* 0x00000000ff057424 */ /* 0x000fc600078e00ff */
[----:B--2---:R1:W-:Y:S01]  /*70b0*/  STL [R3+0x4], R2 ;  /* 0x0000040203007387 */ /* 0x0043e20000100800 */
[----:B------:R-:W-:Y:S05]  /*70c0*/  RET.REL.NODEC R4 `(_ZN7cutlass13device_kernelIN5flash19enable_sm80_to_sm89INS1_16FlashAttnBwdSm80INS1_25CollectiveMainloopBwdSm80ILi2ELi2EN4cute5tupleIJNS5_1CILi128EEES8_NS7_ILi64EEEEEENS_10bfloat16_tEfNS_4arch4Sm80ELb1ELb0ELb1ELb1ELb1ELb0ELb0ELb0ELi2ELi4ELi4ELi4ELb0EEENS1_24CollectiveEpilogueBwdGQAISA_fSD_Li256ELb1ELb1EEENS1_25SingleTileBwdLPTSchedulerILb1ELi128ELb1EEEEEEEEEvNT_6ParamsE) ;  /* 0xffff8f3004007950 */ /* 0x000fea0003c3ffff */
        .type           $_ZN7cutlass13device_kernelIN5flash19enable_sm80_to_sm89INS1_16FlashAttnBwdSm80INS1_25CollectiveMainloopBwdSm80ILi2ELi2EN4cute5tupleIJNS5_1CILi128EEES8_NS7_ILi64EEEEEENS_10bfloat16_tEfNS_4arch4Sm80ELb1ELb0ELb1ELb1ELb1ELb0ELb0ELb0ELi2ELi4ELi4ELi4ELb0EEENS1_24CollectiveEpilogueBwdGQAISA_fSD_Li256ELb1ELb1EEENS1_25SingleTileBwdLPTSchedulerILb1ELi128ELb1EEEEEEEEEvNT_6ParamsE$_ZN4cute3eso3ESOILb0ELb0EJiNS_5tupleIJiiEEEEEC2ERKiRKS3_,@function
        .size           $_ZN7cutlass13device_kernelIN5flash19enable_sm80_to_sm89INS1_16FlashAttnBwdSm80INS1_25CollectiveMainloopBwdSm80ILi2ELi2EN4cute5tupleIJNS5_1CILi128EEES8_NS7_ILi64EEEEEENS_10bfloat16_tEfNS_4arch4Sm80ELb1ELb0ELb1ELb1ELb1ELb0ELb0ELb0ELi2ELi4ELi4ELi4ELb0EEENS1_24CollectiveEpilogueBwdGQAISA_fSD_Li256ELb1ELb1EEENS1_25SingleTileBwdLPTSchedulerILb1ELi128ELb1EEEEEEEEEvNT_6ParamsE$_ZN4cute3eso3ESOILb0ELb0EJiNS_5tupleIJiiEEEEEC2ERKiRKS3_,($_ZN7cutlass13device_kernelIN5flash19enable_sm80_to_sm89INS1_16FlashAttnBwdSm80INS1_25CollectiveMainloopBwdSm80ILi2ELi2EN4cute5tupleIJNS5_1CILi128EEES8_NS7_ILi64EEEEEENS_10bfloat16_tEfNS_4arch4Sm80ELb1ELb0ELb1ELb1ELb1ELb0ELb0ELb0ELi2ELi4ELi4ELi4ELb0EEENS1_24CollectiveEpilogueBwdGQAISA_fSD_Li256ELb1ELb1EEENS1_25SingleTileBwdLPTSchedulerILb1ELi128ELb1EEEEEEEEEvNT_6ParamsE$_ZN4cute3eso3ESOILb0ELb0EJiiEEC2ERKiS4_ - $_ZN7cutlass13device_kernelIN5flash19enable_sm80_to_sm89INS1_16FlashAttnBwdSm80INS1_25CollectiveMainloopBwdSm80ILi2ELi2EN4cute5tupleIJNS5_1CILi128EEES8_NS7_ILi64EEEEEENS_10bfloat16_tEfNS_4arch4Sm80ELb1ELb0ELb1ELb1ELb1ELb0ELb0ELb0ELi2ELi4ELi4ELi4ELb0EEENS1_24CollectiveEpilogueBwdGQAISA_fSD_Li256ELb1ELb1EEENS1_25SingleTileBwdLPTSchedulerILb1ELi128ELb1EEEEEEEEEvNT_6ParamsE$_ZN4cute3eso3ESOILb0ELb0EJiNS_5tupleIJiiEEEEEC2ERKiRKS3_)
$_ZN7cutlass13device_kernelIN5flash19enable_sm80_to_sm89INS1_16FlashAttnBwdSm80INS1_25CollectiveMainloopBwdSm80ILi2ELi2EN4cute5tupleIJNS5_1CILi128EEES8_NS7_ILi64EEEEEENS_10bfloat16_tEfNS_4arch4Sm80ELb1ELb0ELb1ELb1ELb1ELb0ELb0ELb0ELi2ELi4ELi4ELi4ELb0EEENS1_24CollectiveEpilogueBwdGQAISA_fSD_Li256ELb1ELb1EEENS1_25SingleTileBwdLPTSchedulerILb1ELi128ELb1EEEEEEEEEvNT_6ParamsE$_ZN4cute3eso3ESOILb0ELb0EJiNS_5tupleIJiiEEEEEC2ERKiRKS3_:
        /* <DEDUP_REMOVED lines=10> */
        .type           $_ZN7cutlass13device_kernelIN5flash19enable_sm80_to_sm89INS1_16FlashAttnBwdSm80INS1_25CollectiveMainloopBwdSm80ILi2ELi2EN4cute5tupleIJNS5_1CILi128EEES8_NS7_ILi64EEEEEENS_10bfloat16_tEfNS_4arch4Sm80ELb1ELb0ELb1ELb1ELb1ELb0ELb0ELb0ELi2ELi4ELi4ELi4ELb0EEENS1_24CollectiveEpilogueBwdGQAISA_fSD_Li256ELb1ELb1EEENS1_25SingleTileBwdLPTSchedulerILb1ELi128ELb1EEEEEEEEEvNT_6ParamsE$_ZN4cute3eso3ESOILb0ELb0EJiiEEC2ERKiS4_,@function
        .size           $_ZN7cutlass13device_kernelIN5flash19enable_sm80_to_sm89INS1_16FlashAttnBwdSm80INS1_25CollectiveMainloopBwdSm80ILi2ELi2EN4cute5tupleIJNS5_1CILi128EEES8_NS7_ILi64EEEEEENS_10bfloat16_tEfNS_4arch4Sm80ELb1ELb0ELb1ELb1ELb1ELb0ELb0ELb0ELi2ELi4ELi4ELi4ELb0EEENS1_24CollectiveEpilogueBwdGQAISA_fSD_Li256ELb1ELb1EEENS1_25SingleTileBwdLPTSchedulerILb1ELi128ELb1EEEEEEEEEvNT_6ParamsE$_ZN4cute3eso3ESOILb0ELb0EJiiEEC2ERKiS4_,($_ZN7cutlass13device_kernelIN5flash19enable_sm80_to_sm89INS1_16FlashAttnBwdSm80INS1_25CollectiveMainloopBwdSm80ILi2ELi2EN4cute5tupleIJNS5_1CILi128EEES8_NS7_ILi64EEEEEENS_10bfloat16_tEfNS_4arch4Sm80ELb1ELb0ELb1ELb1ELb1ELb0ELb0ELb0ELi2ELi4ELi4ELi4ELb0EEENS1_24CollectiveEpilogueBwdGQAISA_fSD_Li256ELb1ELb1EEENS1_25SingleTileBwdLPTSchedulerILb1ELi128ELb1EEEEEEEEEvNT_6ParamsE$_ZN4cute3eso3ESOILb0ELb0EJiiNS_1CILi0EEEEEC2ERKiS6_RKS3_ - $_ZN7cutlass13device_kernelIN5flash19enable_sm80_to_sm89INS1_16FlashAttnBwdSm80INS1_25CollectiveMainloopBwdSm80ILi2ELi2EN4cute5tupleIJNS5_1CILi128EEES8_NS7_ILi64EEEEEENS_10bfloat16_tEfNS_4arch4Sm80ELb1ELb0ELb1ELb1ELb1ELb0ELb0ELb0ELi2ELi4ELi4ELi4ELb0EEENS1_24CollectiveEpilogueBwdGQAISA_fSD_Li256ELb1ELb1EEENS1_25SingleTileBwdLPTSchedulerILb1ELi128ELb1EEEEEEEEEvNT_6ParamsE$_ZN4cute3eso3ESOILb0ELb0EJiiEEC2ERKiS4_)
$_ZN7cutlass13device_kernelIN5flash19enable_sm80_to_sm89INS1_16FlashAttnBwdSm80INS1_25CollectiveMainloopBwdSm80ILi2ELi2EN4cute5tupleIJNS5_1CILi128EEES8_NS7_ILi64EEEEEENS_10bfloat16_tEfNS_4arch4Sm80ELb1ELb0ELb1ELb1ELb1ELb0ELb0ELb0ELi2ELi4ELi4ELi4ELb0EEENS1_24CollectiveEpilogueBwdGQAISA_fSD_Li256ELb1ELb1EEENS1_25SingleTileBwdLPTSchedulerILb1ELi128ELb1EEEEEEEEEvNT_6ParamsE$_ZN4cute3eso3ESOILb0ELb0EJiiEEC2ERKiS4_:
[----:B------:R-:W-:Y:S02]  /*7170*/  IADD3 R3, R3, -c[0x0][0x20], RZ ;  /* 0x8000080003037a10 */ /* 0x000fe40007ffe0ff */
[----:B------:R-:W-:-:S03]  /*7180*/  IADD3 R2, R2, -c[0x0][0x20], RZ ;  /* 0x8000080002027a10 */ /* 0x000fc60007ffe0ff */
[----:B------:R1:W-:Y:S04]  /*7190*/  STL [R3], R10 ;  /* 0x0000000a03007387 */ /* 0x0003e80000100800 */
[----:B------:R-:W2:Y:S01]  /*71a0*/  LDL R2, [R2] ;  /* 0x0000000002027983 */ /* 0x000ea20000100800 */
[----:B------:R-:W-:-:S03]  /*71b0*/  IMAD.MOV.U32 R9, RZ, RZ, 0x0 ;  /* 0x00000000ff097424 */ /* 0x000fc600078e00ff */
[----:B--2---:R1:W-:Y:S01]  /*71c0*/  STL [R3+0x4], R2 ;  /* 0x0000040203007387 */ /* 0x0043e20000100800 */
[----:B------:R-:W-:Y:S05]  /*71d0*/  RET.REL.NODEC R8 `(_ZN7cutlass13device_kernelIN5flash19enable_sm80_to_sm89INS1_16FlashAttnBwdSm80INS1_25CollectiveMainloopBwdSm80ILi2ELi2EN4cute5tupleIJNS5_1CILi128EEES8_NS7_ILi64EEEEEENS_10bfloat16_tEfNS_4arch4Sm80ELb1ELb0ELb1ELb1ELb1ELb0ELb0ELb0ELi2ELi4ELi4ELi4ELb0EEENS1_24CollectiveEpilogueBwdGQAISA_fSD_Li256ELb1ELb1EEENS1_25SingleTileBwdLPTSchedulerILb1ELi128ELb1EEEEEEEEEvNT_6ParamsE) ;  /* 0xffff8e2008007950 */ /* 0x000fea0003c3ffff */
        .type           $_ZN7cutlass13device_kernelIN5flash19enable_sm80_to_sm89INS1_16FlashAttnBwdSm80INS1_25CollectiveMainloopBwdSm80ILi2ELi2EN4cute5tupleIJNS5_1CILi128EEES8_NS7_ILi64EEEEEENS_10bfloat16_tEfNS_4arch4Sm80ELb1ELb0ELb1ELb1ELb1ELb0ELb0ELb0ELi2ELi4ELi4ELi4ELb0EEENS1_24CollectiveEpilogueBwdGQAISA_fSD_Li256ELb1ELb1EEENS1_25SingleTileBwdLPTSchedulerILb1ELi128ELb1EEEEEEEEEvNT_6ParamsE$_ZN4cute3eso3ESOILb0ELb0EJiiNS_1CILi0EEEEEC2ERKiS6_RKS3_,@function
        .size           $_ZN7cutlass13device_kernelIN5flash19enable_sm80_to_sm89INS1_16FlashAttnBwdSm80INS1_25CollectiveMainloopBwdSm80ILi2ELi2EN4cute5tupleIJNS5_1CILi128EEES8_NS7_ILi64EEEEEENS_10bfloat16_tEfNS_4arch4Sm80ELb1ELb0ELb1ELb1ELb1ELb0ELb0ELb0ELi2ELi4ELi4ELi4ELb0EEENS1_24CollectiveEpilogueBwdGQAISA_fSD_Li256ELb1ELb1EEENS1_25SingleTileBwdLPTSchedulerILb1ELi128ELb1EEEEEEEEEvNT_6ParamsE$_ZN4cute3eso3ESOILb0ELb0EJiiNS_1CILi0EEEEEC2ERKiS6_RKS3_,($_ZN7cutlass13device_kernelIN5flash19enable_sm80_to_sm89INS1_16FlashAttnBwdSm80INS1_25CollectiveMainloopBwdSm80ILi2ELi2EN4cute5tupleIJNS5_1CILi128EEES8_NS7_ILi64EEEEEENS_10bfloat16_tEfNS_4arch4Sm80ELb1ELb0ELb1ELb1ELb1ELb0ELb0ELb0ELi2ELi4ELi4ELi4ELb0EEENS1_24CollectiveEpilogueBwdGQAISA_fSD_Li256ELb1ELb1EEENS1_25SingleTileBwdLPTSchedulerILb1ELi128ELb1EEEEEEEEEvNT_6ParamsE$_ZN4cute3eso3ESOILb0ELb0EJiiNS_1CILi1024EEEEEC2ERKiS6_RKS3_ - $_ZN7cutlass13device_kernelIN5flash19enable_sm80_to_sm89INS1_16FlashAttnBwdSm80INS1_25CollectiveMainloopBwdSm80ILi2ELi2EN4cute5tupleIJNS5_1CILi128EEES8_NS7_ILi64EEEEEENS_10bfloat16_tEfNS_4arch4Sm80ELb1ELb0ELb1ELb1ELb1ELb0ELb0ELb0ELi2ELi4ELi4ELi4ELb0EEENS1_24CollectiveEpilogueBwdGQAISA_fSD_Li256ELb1ELb1EEENS1_25SingleTileBwdLPTSchedulerILb1ELi128ELb1EEEEEEEEEvNT_6ParamsE$_ZN4cute3eso3ESOILb0ELb0EJiiNS_1CILi0EEEEEC2ERKiS6_RKS3_)
$_ZN7cutlass13device_kernelIN5flash19enable_sm80_to_sm89INS1_16FlashAttnBwdSm80INS1_25CollectiveMainloopBwdSm80ILi2ELi2EN4cute5tupleIJNS5_1CILi128EEES8_NS7_ILi64EEEEEENS_10bfloat16_tEfNS_4arch4Sm80ELb1ELb0ELb1ELb1ELb1ELb0ELb0ELb0ELi2ELi4ELi4ELi4ELb0EEENS1_24CollectiveEpilogueBwdGQAISA_fSD_Li256ELb1ELb1EEENS1_25SingleTileBwdLPTSchedulerILb1ELi128ELb1EEEEEEEEEvNT_6ParamsE$_ZN4cute3eso3ESOILb0ELb0EJiiNS_1CILi0EEEEEC2ERKiS6_RKS3_:
        /* <DEDUP_REMOVED lines=8> */
        .type           $_ZN7cutlass13device_kernelIN5flash19enable_sm80_to_sm89INS1_16FlashAttnBwdSm80INS1_25CollectiveMainloopBwdSm80ILi2ELi2EN4cute5tupleIJNS5_1CILi128EEES8_NS7_ILi64EEEEEENS_10bfloat16_tEfNS_4arch4Sm80ELb1ELb0ELb1ELb1ELb1ELb0ELb0ELb0ELi2ELi4ELi4ELi4ELb0EEENS1_24CollectiveEpilogueBwdGQAISA_fSD_Li256ELb1ELb1EEENS1_25SingleTileBwdLPTSchedulerILb1ELi128ELb1EEEEEEEEEvNT_6ParamsE$_ZN4cute3eso3ESOILb0ELb0EJiiNS_1CILi1024EEEEEC2ERKiS6_RKS3_,@function
        .size           $_ZN7cutlass13device_kernelIN5flash19enable_sm80_to_sm89INS1_16FlashAttnBwdSm80INS1_25CollectiveMainloopBwdSm80ILi2ELi2EN4cute5tupleIJNS5_1CILi128EEES8_NS7_ILi64EEEEEENS_10bfloat16_tEfNS_4arch4Sm80ELb1ELb0ELb1ELb1ELb1ELb0ELb0ELb0ELi2ELi4ELi4ELi4ELb0EEENS1_24CollectiveEpilogueBwdGQAISA_fSD_Li256ELb1ELb1EEENS1_25SingleTileBwdLPTSchedulerILb1ELi128ELb1EEEEEEEEEvNT_6ParamsE$_ZN4cute3eso3ESOILb0ELb0EJiiNS_1CILi1024EEEEEC2ERKiS6_RKS3_,($_ZN7cutlass13device_kernelIN5flash19enable_sm80_to_sm89INS1_16FlashAttnBwdSm80INS1_25CollectiveMainloopBwdSm80ILi2ELi2EN4cute5tupleIJNS5_1CILi128EEES8_NS7_ILi64EEEEEENS_10bfloat16_tEfNS_4arch4Sm80ELb1ELb0ELb1ELb1ELb1ELb0ELb0ELb0ELi2ELi4ELi4ELi4ELb0EEENS1_24CollectiveEpilogueBwdGQAISA_fSD_Li256ELb1ELb1EEENS1_25SingleTileBwdLPTSchedulerILb1ELi128ELb1EEEEEEEEEvNT_6ParamsE$_ZN4cute3eso3ESOILb0ELb0EJiiNS_1CILi144EEENS2_ILi512EEEEEC2ERKiS7_RKS3_RKS4_ - $_ZN7cutlass13device_kernelIN5flash19enable_sm80_to_sm89INS1_16FlashAttnBwdSm80INS1_25CollectiveMainloopBwdSm80ILi2ELi2EN4cute5tupleIJNS5_1CILi128EEES8_NS7_ILi64EEEEEENS_10bfloat16_tEfNS_4arch4Sm80ELb1ELb0ELb1ELb1ELb1ELb0ELb0ELb0ELi2ELi4ELi4ELi4ELb0EEENS1_24CollectiveEpilogueBwdGQAISA_fSD_Li256ELb1ELb1EEENS1_25SingleTileBwdLPTSchedulerILb1ELi128ELb1EEEEEEEEEvNT_6ParamsE$_ZN4cute3eso3ESOILb0ELb0EJiiNS_1CILi1024EEEEEC2ERKiS6_RKS3_)
$_ZN7cutlass13device_kernelIN5flash19enable_sm80_to_sm89INS1_16FlashAttnBwdSm80INS1_25CollectiveMainloopBwdSm80ILi2ELi2EN4cute5tupleIJNS5_1CILi128EEES8_NS7_ILi64EEEEEENS_10bfloat16_tEfNS_4arch4Sm80ELb1ELb0ELb1ELb1ELb1ELb0ELb0ELb0ELi2ELi4ELi4ELi4ELb0EEENS1_24CollectiveEpilogueBwdGQAISA_fSD_Li256ELb1ELb1EEENS1_25SingleTileBwdLPTSchedulerILb1ELi128ELb1EEEEEEEEEvNT_6ParamsE$_ZN4cute3eso3ESOILb0ELb0EJiiNS_1CILi1024EEEEEC2ERKiS6_RKS3_:
        /* <DEDUP_REMOVED lines=8> */
        .type           $_ZN7cutlass13device_kernelIN5flash19enable_sm80_to_sm89INS1_16FlashAttnBwdSm80INS1_25CollectiveMainloopBwdSm80ILi2ELi2EN4cute5tupleIJNS5_1CILi128EEES8_NS7_ILi64EEEEEENS_10bfloat16_tEfNS_4arch4Sm80ELb1ELb0ELb1ELb1ELb1ELb0ELb0ELb0ELi2ELi4ELi4ELi4ELb0EEENS1_24CollectiveEpilogueBwdGQAISA_fSD_Li256ELb1ELb1EEENS1_25SingleTileBwdLPTSchedulerILb1ELi128ELb1EEEEEEEEEvNT_6ParamsE$_ZN4cute3eso3ESOILb0ELb0EJiiNS_1CILi144EEENS2_ILi512EEEEEC2ERKiS7_RKS3_RKS4_,@function
        .size           $_ZN7cutlass13device_kernelIN5flash19enable_sm80_to_sm89INS1_16FlashAttnBwdSm80INS1_25CollectiveMainloopBwdSm80ILi2ELi2EN4cute5tupleIJNS5_1CILi128EEES8_NS7_ILi64EEEEEENS_10bfloat16_tEfNS_4arch4Sm80ELb1ELb0ELb1ELb1ELb1ELb0ELb0ELb0ELi2ELi4ELi4ELi4ELb0EEENS1_24CollectiveEpilogueBwdGQAISA_fSD_Li256ELb1ELb1EEENS1_25SingleTileBwdLPTSchedulerILb1ELi128ELb1EEEEEEEEEvNT_6ParamsE$_ZN4cute3eso3ESOILb0ELb0EJiiNS_1CILi144EEENS2_ILi512EEEEEC2ERKiS7_RKS3_RKS4_,($_ZN7cutlass13device_kernelIN5flash19enable_sm80_to_sm89INS1_16FlashAttnBwdSm80INS1_25CollectiveMainloopBwdSm80ILi2ELi2EN4cute5tupleIJNS5_1CILi128EEES8_NS7_ILi64EEEEEENS_10bfloat16_tEfNS_4arch4Sm80ELb1ELb0ELb1ELb1ELb1ELb0ELb0ELb0ELi2ELi4ELi4ELi4ELb0EEENS1_24CollectiveEpilogueBwdGQAISA_fSD_Li256ELb1ELb1EEENS1_25SingleTileBwdLPTSchedulerILb1ELi128ELb1EEEEEEEEEvNT_6ParamsE$_ZN4cute3eso3ESOILb0ELb0EJiiNS_1CILi72EEENS2_ILi512EEEEEC2ERKiS7_RKS3_RKS4_ - $_ZN7cutlass13device_kernelIN5flash19enable_sm80_to_sm89INS1_16FlashAttnBwdSm80INS1_25CollectiveMainloopBwdSm80ILi2ELi2EN4cute5tupleIJNS5_1CILi128EEES8_NS7_ILi64EEEEEENS_10bfloat16_tEfNS_4arch4Sm80ELb1ELb0ELb1ELb1ELb1ELb0ELb0ELb0ELi2ELi4ELi4ELi4ELb0EEENS1_24CollectiveEpilogueBwdGQAISA_fSD_Li256ELb1ELb1EEENS1_25SingleTileBwdLPTSchedulerILb1ELi128ELb1EEEEEEEEEvNT_6ParamsE$_ZN4cute3eso3ESOILb0ELb0EJiiNS_1CILi144EEENS2_ILi512EEEEEC2ERKiS7_RKS3_RKS4_)
$_ZN7cutlass13device_kernelIN5flash19enable_sm80_to_sm89INS1_16FlashAttnBwdSm80INS1_25CollectiveMainloopBwdSm80ILi2ELi2EN4cute5tupleIJNS5_1CILi128EEES8_NS7_ILi64EEEEEENS_10bfloat16_tEfNS_4arch4Sm80ELb1ELb0ELb1ELb1ELb1ELb0ELb0ELb0ELi2ELi4ELi4ELi4ELb0EEENS1_24CollectiveEpilogueBwdGQAISA_fSD_Li256ELb1ELb1EEENS1_25SingleTileBwdLPTSchedulerILb1ELi128ELb1EEEEEEEEEvNT_6ParamsE$_ZN4cute3eso3ESOILb0ELb0EJiiNS_1CILi144EEENS2_ILi512EEEEEC2ERKiS7_RKS3_RKS4_:
[----:B------:R-:W-:Y:S02]  /*72e0*/  IADD3 R6, R60, -c[0x0][0x20], RZ ;  /* 0x800008003c067a10 */ /* 0x000fe40007ffe0ff */
[----:B------:R-:W-:-:S03]  /*72f0*/  IADD3 R4, R4, -c[0x0][0x20], RZ ;  /* 0x8000080004047a10 */ /* 0x000fc60007ffe0ff */
[----:B------:R1:W-:Y:S04]  /*7300*/  STL [R6], R3 ;  /* 0x0000000306007387 */ /* 0x0003e80000100800 */
[----:B------:R-:W2:Y:S01]  /*7310*/  LDL R5, [R4] ;  /* 0x0000000004057983 */ /* 0x000ea20000100800 */
[----:B------:R-:W-:-:S03]  /*7320*/  IMAD.MOV.U32 R9, RZ, RZ, 0x0 ;  /* 0x00000000ff097424 */ /* 0x000fc600078e00ff */
[----:B--2---:R1:W-:Y:S01]  /*7330*/  STL [R6+0x4], R5 ;  /* 0x0000040506007387 */ /* 0x0043e20000100800 */
[----:B------:R-:W-:Y:S05]  /*7340*/  RET.REL.NODEC R8 `(_ZN7cutlass13device_kernelIN5flash19enable_sm80_to_sm89INS1_16FlashAttnBwdSm80INS1_25CollectiveMainloopBwdSm80ILi2ELi2EN4cute5tupleIJNS5_1CILi128EEES8_NS7_ILi64EEEEEENS_10bfloat16_tEfNS_4arch4Sm80ELb1ELb0ELb1ELb1ELb1ELb0ELb0ELb0ELi2ELi4ELi4ELi4ELb0EEENS1_24CollectiveEpilogueBwdGQAISA_fSD_Li256ELb1ELb1EEENS1_25SingleTileBwdLPTSchedulerILb1ELi128ELb1EEEEEEEEEvNT_6ParamsE) ;  /* 0xffff8cb008007950 */ /* 0x000fea0003c3ffff */
        .type           $_ZN7cutlass13device_kernelIN5flash19enable_sm80_to_sm89INS1_16FlashAttnBwdSm80INS1_25CollectiveMainloopBwdSm80ILi2ELi2EN4cute5tupleIJNS5_1CILi128EEES8_NS7_ILi64EEEEEENS_10bfloat16_tEfNS_4arch4Sm80ELb1ELb0ELb1ELb1ELb1ELb0ELb0ELb0ELi2ELi4ELi4ELi4ELb0EEENS1_24CollectiveEpilogueBwdGQAISA_fSD_Li256ELb1ELb1EEENS1_25SingleTileBwdLPTSchedulerILb1ELi128ELb1EEEEEEEEEvNT_6ParamsE$_ZN4cute3eso3ESOILb0ELb0EJiiNS_1CILi72EEENS2_ILi512EEEEEC2ERKiS7_RKS3_RKS4_,@function
        .size           $_ZN7cutlass13device_kernelIN5flash19enable_sm80_to_sm89INS1_16FlashAttnBwdSm80INS1_25CollectiveMainloopBwdSm80ILi2ELi2EN4cute5tupleIJNS5_1CILi128EEES8_NS7_ILi64EEEEEENS_10bfloat16_tEfNS_4arch4Sm80ELb1ELb0ELb1ELb1ELb1ELb0ELb0ELb0ELi2ELi4ELi4ELi4ELb0EEENS1_24CollectiveEpilogueBwdGQAISA_fSD_Li256ELb1ELb1EEENS1_25SingleTileBwdLPTSchedulerILb1ELi128ELb1EEEEEEEEEvNT_6ParamsE$_ZN4cute3eso3ESOILb0ELb0EJiiNS_1CILi72EEENS2_ILi512EEEEEC2ERKiS7_RKS3_RKS4_,($_ZN7cutlass13device_kernelIN5flash19enable_sm80_to_sm89INS1_16FlashAttnBwdSm80INS1_25CollectiveMainloopBwdSm80ILi2ELi2EN4cute5tupleIJNS5_1CILi128EEES8_NS7_ILi64EEEEEENS_10bfloat16_tEfNS_4arch4Sm80ELb1ELb0ELb1ELb1ELb1ELb0ELb0ELb0ELi2ELi4ELi4ELi4ELb0EEENS1_24CollectiveEpilogueBwdGQAISA_fSD_Li256ELb1ELb1EEENS1_25SingleTileBwdLPTSchedulerILb1ELi128ELb1EEEEEEEEEvNT_6ParamsE$_ZN4cute3eso3ESOILb0ELb0EJiiNS_1CILi8192EEEEEC2ERKiS6_RKS3_ - $_ZN7cutlass13device_kernelIN5flash19enable_sm80_to_sm89INS1_16FlashAttnBwdSm80INS1_25CollectiveMainloopBwdSm80ILi2ELi2EN4cute5tupleIJNS5_1CILi128EEES8_NS7_ILi64EEEEEENS_10bfloat16_tEfNS_4arch4Sm80ELb1ELb0ELb1ELb1ELb1ELb0ELb0ELb0ELi2ELi4ELi4ELi4ELb0EEENS1_24CollectiveEpilogueBwdGQAISA_fSD_Li256ELb1ELb1EEENS1_25SingleTileBwdLPTSchedulerILb1ELi128ELb1EEEEEEEEEvNT_6ParamsE$_ZN4cute3eso3ESOILb0ELb0EJiiNS_1CILi72EEENS2_ILi512EEEEEC2ERKiS7_RKS3_RKS4_)
$_ZN7cutlass13device_kernelIN5flash19enable_sm80_to_sm89INS1_16FlashAttnBwdSm80INS1_25CollectiveMainloopBwdSm80ILi2ELi2EN4cute5tupleIJNS5_1CILi128EEES8_NS7_ILi64EEEEEENS_10bfloat16_tEfNS_4arch4Sm80ELb1ELb0ELb1ELb1ELb1ELb0ELb0ELb0ELi2ELi4ELi4ELi4ELb0EEENS1_24CollectiveEpilogueBwdGQAISA_fSD_Li256ELb1ELb1EEENS1_25SingleTileBwdLPTSchedulerILb1ELi128ELb1EEEEEEEEEvNT_6ParamsE$_ZN4cute3eso3ESOILb0ELb0EJiiNS_1CILi72EEENS2_ILi512EEEEEC2ERKiS7_RKS3_RKS4_:
        /* <DEDUP_REMOVED lines=8> */
        .type           $_ZN7cutlass13device_kernelIN5flash19enable_sm80_to_sm89INS1_16FlashAttnBwdSm80INS1_25CollectiveMainloopBwdSm80ILi2ELi2EN4cute5tupleIJNS5_1CILi128EEES8_NS7_ILi64EEEEEENS_10bfloat16_tEfNS_4arch4Sm80ELb1ELb0ELb1ELb1ELb1ELb0ELb0ELb0ELi2ELi4ELi4ELi4ELb0EEENS1_24CollectiveEpilogueBwdGQAISA_fSD_Li256ELb1ELb1EEENS1_25SingleTileBwdLPTSchedulerILb1ELi128ELb1EEEEEEEEEvNT_6ParamsE$_ZN4cute3eso3ESOILb0ELb0EJiiNS_1CILi8192EEEEEC2ERKiS6_RKS3_,@function
        .size           $_ZN7cutlass13device_kernelIN5flash19enable_sm80_to_sm89INS1_16FlashAttnBwdSm80INS1_25CollectiveMainloopBwdSm80ILi2ELi2EN4cute5tupleIJNS5_1CILi128EEES8_NS7_ILi64EEEEEENS_10bfloat16_tEfNS_4arch4Sm80ELb1ELb0ELb1ELb1ELb1ELb0ELb0ELb0ELi2ELi4ELi4ELi4ELb0EEENS1_24CollectiveEpilogueBwdGQAISA_fSD_Li256ELb1ELb1EEENS1_25SingleTileBwdLPTSchedulerILb1ELi128ELb1EEEEEEEEEvNT_6ParamsE$_ZN4cute3eso3ESOILb0ELb0EJiiNS_1CILi8192EEEEEC2ERKiS6_RKS3_,($_ZN7cutlass13device_kernelIN5flash19enable_sm80_to_sm89INS1_16FlashAttnBwdSm80INS1_25CollectiveMainloopBwdSm80ILi2ELi2EN4cute5tupleIJNS5_1CILi128EEES8_NS7_ILi64EEEEEENS_10bfloat16_tEfNS_4arch4Sm80ELb1ELb0ELb1ELb1ELb1ELb0ELb0ELb0ELi2ELi4ELi4ELi4ELb0EEENS1_24CollectiveEpilogueBwdGQAISA_fSD_Li256ELb1ELb1EEENS1_25SingleTileBwdLPTSchedulerILb1ELi128ELb1EEEEEEEEEvNT_6ParamsE$_ZN4cute3eso3ESOILb0ELb0EJiiiEEC2ERKiS4_S4_ - $_ZN7cutlass13device_kernelIN5flash19enable_sm80_to_sm89INS1_16FlashAttnBwdSm80INS1_25CollectiveMainloopBwdSm80ILi2ELi2EN4cute5tupleIJNS5_1CILi128EEES8_NS7_ILi64EEEEEENS_10bfloat16_tEfNS_4arch4Sm80ELb1ELb0ELb1ELb1ELb1ELb0ELb0ELb0ELi2ELi4ELi4ELi4ELb0EEENS1_24CollectiveEpilogueBwdGQAISA_fSD_Li256ELb1ELb1EEENS1_25SingleTileBwdLPTSchedulerILb1ELi128ELb1EEEEEEEEEvNT_6ParamsE$_ZN4cute3eso3ESOILb0ELb0EJiiNS_1CILi8192EEEEEC2ERKiS6_RKS3_)
$_ZN7cutlass13device_kernelIN5flash19enable_sm80_to_sm89INS1_16FlashAttnBwdSm80INS1_25CollectiveMainloopBwdSm80ILi2ELi2EN4cute5tupleIJNS5_1CILi128EEES8_NS7_ILi64EEEEEENS_10bfloat16_tEfNS_4arch4Sm80ELb1ELb0ELb1ELb1ELb1ELb0ELb0ELb0ELi2ELi4ELi4ELi4ELb0EEENS1_24CollectiveEpilogueBwdGQAISA_fSD_Li256ELb1ELb1EEENS1_25SingleTileBwdLPTSchedulerILb1ELi128ELb1EEEEEEEEEvNT_6ParamsE$_ZN4cute3eso3ESOILb0ELb0EJiiNS_1CILi8192EEEEEC2ERKiS6_RKS3_:
[----:B------:R-:W-:Y:S02]  /*73d0*/  IADD3 R3, R3, -c[0x0][0x20], RZ ;  /* 0x8000080003037a10 */ /* 0x000fe40007ffe0ff */
[----:B------:R-:W-:-:S03]  /*73e0*/  IADD3 R2, R2, -c[0x0][0x20], RZ ;  /* 0x8000080002027a10 */ /* 0x000fc60007ffe0ff */
[----:B------:R1:W-:Y:S04]  /*73f0*/  STL [R3], R10 ;  /* 0x0000000a03007387 */ /* 0x0003e80000100800 */
[----:B------:R-:W2:Y:S01]  /*7400*/  LDL R2, [R2] ;  /* 0x0000000002027983 */ /* 0x000ea20000100800 */
[----:B------:R-:W-:-:S03]  /*7410*/  IMAD.MOV.U32 R9, RZ, RZ, 0x0 ;  /* 0x00000000ff097424 */ /* 0x000fc600078e00ff */
[----:B--2---:R1:W-:Y:S01]  /*7420*/  STL [R3+0x4], R2 ;  /* 0x0000040203007387 */ /* 0x0043e20000100800 */
[----:B------:R-:W-:Y:S05]  /*7430*/  RET.REL.NODEC R8 `(_ZN7cutlass13device_kernelIN5flash19enable_sm80_to_sm89INS1_16FlashAttnBwdSm80INS1_25CollectiveMainloopBwdSm80ILi2ELi2EN4cute5tupleIJNS5_1CILi128EEES8_NS7_ILi64EEEEEENS_10bfloat16_tEfNS_4arch4Sm80ELb1ELb0ELb1ELb1ELb1ELb0ELb0ELb0ELi2ELi4ELi4ELi4ELb0EEENS1_24CollectiveEpilogueBwdGQAISA_fSD_Li256ELb1ELb1EEENS1_25SingleTileBwdLPTSchedulerILb1ELi128ELb1EEEEEEEEEvNT_6ParamsE) ;  /* 0xffff8bc008007950 */ /* 0x000fea0003c3ffff */
        .type           $_ZN7cutlass13device_kernelIN5flash19enable_sm80_to_sm89INS1_16FlashAttnBwdSm80INS1_25CollectiveMainloopBwdSm80ILi2ELi2EN4cute5tupleIJNS5_1CILi128EEES8_NS7_ILi64EEEEEENS_10bfloat16_tEfNS_4arch4Sm80ELb1ELb0ELb1ELb1ELb1ELb0ELb0ELb0ELi2ELi4ELi4ELi4ELb0EEENS1_24CollectiveEpilogueBwdGQAISA_fSD_Li256ELb1ELb1EEENS1_25SingleTileBwdLPTSchedulerILb1ELi128ELb1EEEEEEEEEvNT_6ParamsE$_ZN4cute3eso3ESOILb0ELb0EJiiiEEC2ERKiS4_S4_,@function
        .size           $_ZN7cutlass13device_kernelIN5flash19enable_sm80_to_sm89INS1_16FlashAttnBwdSm80INS1_25CollectiveMainloopBwdSm80ILi2ELi2EN4cute5tupleIJNS5_1CILi128EEES8_NS7_ILi64EEEEEENS_10bfloat16_tEfNS_4arch4Sm80ELb1ELb0ELb1ELb1ELb1ELb0ELb0ELb0ELi2ELi4ELi4ELi4ELb0EEENS1_24CollectiveEpilogueBwdGQAISA_fSD_Li256ELb1ELb1EEENS1_25SingleTileBwdLPTSchedulerILb1ELi128ELb1EEEEEEEEEvNT_6ParamsE$_ZN4cute3eso3ESOILb0ELb0EJiiiEEC2ERKiS4_S4_,($_ZN7cutlass13device_kernelIN5flash19enable_sm80_to_sm89INS1_16FlashAttnBwdSm80INS1_25CollectiveMainloopBwdSm80ILi2ELi2EN4cute5tupleIJNS5_1CILi128EEES8_NS7_ILi64EEEEEENS_10bfloat16_tEfNS_4arch4Sm80ELb1ELb0ELb1ELb1ELb1ELb0ELb0ELb0ELi2ELi4ELi4ELi4ELb0EEENS1_24CollectiveEpilogueBwdGQAISA_fSD_Li256ELb1ELb1EEENS1_25SingleTileBwdLPTSchedulerILb1ELi128ELb1EEEEEEEEEvNT_6ParamsE$_ZN4cute3eso3ESOILb0ELb0EJiiiNS_1CILi0EEEEEC2ERKiS6_S6_RKS3_ - $_ZN7cutlass13device_kernelIN5flash19enable_sm80_to_sm89INS1_16FlashAttnBwdSm80INS1_25CollectiveMainloopBwdSm80ILi2ELi2EN4cute5tupleIJNS5_1CILi128EEES8_NS7_ILi64EEEEEENS_10bfloat16_tEfNS_4arch4Sm80ELb1ELb0ELb1ELb1ELb1ELb0ELb0ELb0ELi2ELi4ELi4ELi4ELb0EEENS1_24CollectiveEpilogueBwdGQAISA_fSD_Li256ELb1ELb1EEENS1_25SingleTileBwdLPTSchedulerILb1ELi128ELb1EEEEEEEEEvNT_6ParamsE$_ZN4cute3eso3ESOILb0ELb0EJiiiEEC2ERKiS4_S4_)
$_ZN7cutlass13device_kernelIN5flash19enable_sm80_to_sm89INS1_16FlashAttnBwdSm80INS1_25CollectiveMainloopBwdSm80ILi2ELi2EN4cute5tupleIJNS5_1CILi128EEES8_NS7_ILi64EEEEEENS_10bfloat16_tEfNS_4arch4Sm80ELb1ELb0ELb1ELb1ELb1ELb0ELb0ELb0ELi2ELi4ELi4ELi4ELb0EEENS1_24CollectiveEpilogueBwdGQAISA_fSD_Li256ELb1ELb1EEENS1_25SingleTileBwdLPTSchedulerILb1ELi128ELb1EEEEEEEEEvNT_6ParamsE$_ZN4cute3eso3ESOILb0ELb0EJiiiEEC2ERKiS4_S4_:
        /* <DEDUP_REMOVED lines=9> */
[----:B------:R-:W-:Y:S05]  /*74d0*/  RET.REL.NODEC R4 `(_ZN7cutlass13device_kernelIN5flash19enable_sm80_to_sm89INS1_16FlashAttnBwdSm80INS1_25CollectiveMainloopBwdSm80ILi2ELi2EN4cute5tupleIJNS5_1CILi128EEES8_NS7_ILi64EEEEEENS_10bfloat16_tEfNS_4arch4Sm80ELb1ELb0ELb1ELb1ELb1ELb0ELb0ELb0ELi2ELi4ELi4ELi4ELb0EEENS1_24CollectiveEpilogueBwdGQAISA_fSD_Li256ELb1ELb1EEENS1_25SingleTileBwdLPTSchedulerILb1ELi128ELb1EEEEEEEEEvNT_6ParamsE) ;  /* 0xffff8b2004007950 */ /* 0x000fea0003c3ffff */
        .type           $_ZN7cutlass13device_kernelIN5flash19enable_sm80_to_sm89INS1_16FlashAttnBwdSm80INS1_25CollectiveMainloopBwdSm80ILi2ELi2EN4cute5tupleIJNS5_1CILi128EEES8_NS7_ILi64EEEEEENS_10bfloat16_tEfNS_4arch4Sm80ELb1ELb0ELb1ELb1ELb1ELb0ELb0ELb0ELi2ELi4ELi4ELi4ELb0EEENS1_24CollectiveEpilogueBwdGQAISA_fSD_Li256ELb1ELb1EEENS1_25SingleTileBwdLPTSchedulerILb1ELi128ELb1EEEEEEEEEvNT_6ParamsE$_ZN4cute3eso3ESOILb0ELb0EJiiiNS_1CILi0EEEEEC2ERKiS6_S6_RKS3_,@function
        .size           $_ZN7cutlass13device_kernelIN5flash19enable_sm80_to_sm89INS1_16FlashAttnBwdSm80INS1_25CollectiveMainloopBwdSm80ILi2ELi2EN4cute5tupleIJNS5_1CILi128EEES8_NS7_ILi64EEEEEENS_10bfloat16_tEfNS_4arch4Sm80ELb1ELb0ELb1ELb1ELb1ELb0ELb0ELb0ELi2ELi4ELi4ELi4ELb0EEENS1_24CollectiveEpilogueBwdGQAISA_fSD_Li256ELb1ELb1EEENS1_25SingleTileBwdLPTSchedulerILb1ELi128ELb1EEEEEEEEEvNT_6ParamsE$_ZN4cute3eso3ESOILb0ELb0EJiiiNS_1CILi0EEEEEC2ERKiS6_S6_RKS3_,($_ZN7cutlass13device_kernelIN5flash19enable_sm80_to_sm89INS1_16FlashAttnBwdSm80INS1_25CollectiveMainloopBwdSm80ILi2ELi2EN4cute5tupleIJNS5_1CILi128EEES8_NS7_ILi64EEEEEENS_10bfloat16_tEfNS_4arch4Sm80ELb1ELb0ELb1ELb1ELb1ELb0ELb0ELb0ELi2ELi4ELi4ELi4ELb0EEENS1_24CollectiveEpilogueBwdGQAISA_fSD_Li256ELb1ELb1EEENS1_25SingleTileBwdLPTSchedulerILb1ELi128ELb1EEEEEEEEEvNT_6ParamsE$_ZN4cute3eso3ESOILb0ELb0EJiiiNS_1CILi144EEENS2_ILi512EEEEEC2ERKiS7_S7_RKS3_RKS4_ - $_ZN7cutlass13device_kernelIN5flash19enable_sm80_to_sm89INS1_16FlashAttnBwdSm80INS1_25CollectiveMainloopBwdSm80ILi2ELi2EN4cute5tupleIJNS5_1CILi128EEES8_NS7_ILi64EEEEEENS_10bfloat16_tEfNS_4arch4Sm80ELb1ELb0ELb1ELb1ELb1ELb0ELb0ELb0ELi2ELi4ELi4ELi4ELb0EEENS1_24CollectiveEpilogueBwdGQAISA_fSD_Li256ELb1ELb1EEENS1_25SingleTileBwdLPTSchedulerILb1ELi128ELb1EEEEEEEEEvNT_6ParamsE$_ZN4cute3eso3ESOILb0ELb0EJiiiNS_1CILi0EEEEEC2ERKiS6_S6_RKS3_)
$_ZN7cutlass13device_kernelIN5flash19enable_sm80_to_sm89INS1_16FlashAttnBwdSm80INS1_25CollectiveMainloopBwdSm80ILi2ELi2EN4cute5tupleIJNS5_1CILi128EEES8_NS7_ILi64EEEEEENS_10bfloat16_tEfNS_4arch4Sm80ELb1ELb0ELb1ELb1ELb1ELb0ELb0ELb0ELi2ELi4ELi4ELi4ELb0EEENS1_24CollectiveEpilogueBwdGQAISA_fSD_Li256ELb1ELb1EEENS1_25SingleTileBwdLPTSchedulerILb1ELi128ELb1EEEEEEEEEvNT_6ParamsE$_ZN4cute3eso3ESOILb0ELb0EJiiiNS_1CILi0EEEEEC2ERKiS6_S6_RKS3_:
        /* <DEDUP_REMOVED lines=10> */
[----:B------:R-:W-:Y:S05]  /*7580*/  RET.REL.NODEC R46 `(_ZN7cutlass13device_kernelIN5flash19enable_sm80_to_sm89INS1_16FlashAttnBwdSm80INS1_25CollectiveMainloopBwdSm80ILi2ELi2EN4cute5tupleIJNS5_1CILi128EEES8_NS7_ILi64EEEEEENS_10bfloat16_tEfNS_4arch4Sm80ELb1ELb0ELb1ELb1ELb1ELb0ELb0ELb0ELi2ELi4ELi4ELi4ELb0EEENS1_24CollectiveEpilogueBwdGQAISA_fSD_Li256ELb1ELb1EEENS1_25SingleTileBwdLPTSchedulerILb1ELi128ELb1EEEEEEEEEvNT_6ParamsE) ;  /* 0xffff8a702e007950 */ /* 0x000fea0003c3ffff */
        .type           $_ZN7cutlass13device_kernelIN5flash19enable_sm80_to_sm89INS1_16FlashAttnBwdSm80INS1_25CollectiveMainloopBwdSm80ILi2ELi2EN4cute5tupleIJNS5_1CILi128EEES8_NS7_ILi64EEEEEENS_10bfloat16_tEfNS_4arch4Sm80ELb1ELb0ELb1ELb1ELb1ELb0ELb0ELb0ELi2ELi4ELi4ELi4ELb0EEENS1_24CollectiveEpilogueBwdGQAISA_fSD_Li256ELb1ELb1EEENS1_25SingleTileBwdLPTSchedulerILb1ELi128ELb1EEEEEEEEEvNT_6ParamsE$_ZN4cute3eso3ESOILb0ELb0EJiiiNS_1CILi144EEENS2_ILi512EEEEEC2ERKiS7_S7_RKS3_RKS4_,@function
        .size           $_ZN7cutlass13device_kernelIN5flash19enable_sm80_to_sm89INS1_16FlashAttnBwdSm80INS1_25CollectiveMainloopBwdSm80ILi2ELi2EN4cute5tupleIJNS5_1CILi128EEES8_NS7_ILi64EEEEEENS_10bfloat16_tEfNS_4arch4Sm80ELb1ELb0ELb1ELb1ELb1ELb0ELb0ELb0ELi2ELi4ELi4ELi4ELb0EEENS1_24CollectiveEpilogueBwdGQAISA_fSD_Li256ELb1ELb1EEENS1_25SingleTileBwdLPTSchedulerILb1ELi128ELb1EEEEEEEEEvNT_6ParamsE$_ZN4cute3eso3ESOILb0ELb0EJiiiNS_1CILi144EEENS2_ILi512EEEEEC2ERKiS7_S7_RKS3_RKS4_,($_ZN7cutlass13device_kernelIN5flash19enable_sm80_to_sm89INS1_16FlashAttnBwdSm80INS1_25CollectiveMainloopBwdSm80ILi2ELi2EN4cute5tupleIJNS5_1CILi128EEES8_NS7_ILi64EEEEEENS_10bfloat16_tEfNS_4arch4Sm80ELb1ELb0ELb1ELb1ELb1ELb0ELb0ELb0ELi2ELi4ELi4ELi4ELb0EEENS1_24CollectiveEpilogueBwdGQAISA_fSD_Li256ELb1ELb1EEENS1_25SingleTileBwdLPTSchedulerILb1ELi128ELb1EEEEEEEEEvNT_6ParamsE$_ZN4cute3eso3ESOILb0ELb0EJiiiNS_1CILi72EEENS2_ILi512EEEEEC2ERKiS7_S7_RKS3_RKS4_ - $_ZN7cutlass13device_kernelIN5flash19enable_sm80_to_sm89INS1_16FlashAttnBwdSm80INS1_25CollectiveMainloopBwdSm80ILi2ELi2EN4cute5tupleIJNS5_1CILi128EEES8_NS7_ILi64EEEEEENS_10bfloat16_tEfNS_4arch4Sm80ELb1ELb0ELb1ELb1ELb1ELb0ELb0ELb0ELi2ELi4ELi4ELi4ELb0EEENS1_24CollectiveEpilogueBwdGQAISA_fSD_Li256ELb1ELb1EEENS1_25SingleTileBwdLPTSchedulerILb1ELi128ELb1EEEEEEEEEvNT_6ParamsE$_ZN4cute3eso3ESOILb0ELb0EJiiiNS_1CILi144EEENS2_ILi512EEEEEC2ERKiS7_S7_RKS3_RKS4_)
$_ZN7cutlass13device_kernelIN5flash19enable_sm80_to_sm89INS1_16FlashAttnBwdSm80INS1_25CollectiveMainloopBwdSm80ILi2ELi2EN4cute5tupleIJNS5_1CILi128EEES8_NS7_ILi64EEEEEENS_10bfloat16_tEfNS_4arch4Sm80ELb1ELb0ELb1ELb1ELb1ELb0ELb0ELb0ELi2ELi4ELi4ELi4ELb0EEENS1_24CollectiveEpilogueBwdGQAISA_fSD_Li256ELb1ELb1EEENS1_25SingleTileBwdLPTSchedulerILb1ELi128ELb1EEEEEEEEEvNT_6ParamsE$_ZN4cute3eso3ESOILb0ELb0EJiiiNS_1CILi144EEENS2_ILi512EEEEEC2ERKiS7_S7_RKS3_RKS4_:
        /* <DEDUP_REMOVED lines=11> */
        .type           $_ZN7cutlass13device_kernelIN5flash19enable_sm80_to_sm89INS1_16FlashAttnBwdSm80INS1_25CollectiveMainloopBwdSm80ILi2ELi2EN4cute5tupleIJNS5_1CILi128EEES8_NS7_ILi64EEEEEENS_10bfloat16_tEfNS_4arch4Sm80ELb1ELb0ELb1ELb1ELb1ELb0ELb0ELb0ELi2ELi4ELi4ELi4ELb0EEENS1_24CollectiveEpilogueBwdGQAISA_fSD_Li256ELb1ELb1EEENS1_25SingleTileBwdLPTSchedulerILb1ELi128ELb1EEEEEEEEEvNT_6ParamsE$_ZN4cute3eso3ESOILb0ELb0EJiiiNS_1CILi72EEENS2_ILi512EEEEEC2ERKiS7_S7_RKS3_RKS4_,@function
        .size           $_ZN7cutlass13device_kernelIN5flash19enable_sm80_to_sm89INS1_16FlashAttnBwdSm80INS1_25CollectiveMainloopBwdSm80ILi2ELi2EN4cute5tupleIJNS5_1CILi128EEES8_NS7_ILi64EEEEEENS_10bfloat16_tEfNS_4arch4Sm80ELb1ELb0ELb1ELb1ELb1ELb0ELb0ELb0ELi2ELi4ELi4ELi4ELb0EEENS1_24CollectiveEpilogueBwdGQAISA_fSD_Li256ELb1ELb1EEENS1_25SingleTileBwdLPTSchedulerILb1ELi128ELb1EEEEEEEEEvNT_6ParamsE$_ZN4cute3eso3ESOILb0ELb0EJiiiNS_1CILi72EEENS2_ILi512EEEEEC2ERKiS7_S7_RKS3_RKS4_,($_ZN7cutlass13device_kernelIN5flash19enable_sm80_to_sm89INS1_16FlashAttnBwdSm80INS1_25CollectiveMainloopBwdSm80ILi2ELi2EN4cute5tupleIJNS5_1CILi128EEES8_NS7_ILi64EEEEEENS_10bfloat16_tEfNS_4arch4Sm80ELb1ELb0ELb1ELb1ELb1ELb0ELb0ELb0ELi2ELi4ELi4ELi4ELb0EEENS1_24CollectiveEpilogueBwdGQAISA_fSD_Li256ELb1ELb1EEENS1_25SingleTileBwdLPTSchedulerILb1ELi128ELb1EEEEEEEEEvNT_6ParamsE$_ZN4cute3eso3ESOILb0ELb1EJNS_5tupleIJiNS2_IJiNS_1CILi0EEEEEEEEENS2_IJNS_10UnderscoreENS2_IJS7_S7_EEEEEEEEC2ERKS6_RKS9_ - $_ZN7cutlass13device_kernelIN5flash19enable_sm80_to_sm89INS1_16FlashAttnBwdSm80INS1_25CollectiveMainloopBwdSm80ILi2ELi2EN4cute5tupleIJNS5_1CILi128EEES8_NS7_ILi64EEEEEENS_10bfloat16_tEfNS_4arch4Sm80ELb1ELb0ELb1ELb1ELb1ELb0ELb0ELb0ELi2ELi4ELi4ELi4ELb0EEENS1_24CollectiveEpilogueBwdGQAISA_fSD_Li256ELb1ELb1EEENS1_25SingleTileBwdLPTSchedulerILb1ELi128ELb1EEEEEEEEEvNT_6ParamsE$_ZN4cute3eso3ESOILb0ELb0EJiiiNS_1CILi72EEENS2_ILi512EEEEEC2ERKiS7_S7_RKS3_RKS4_)
$_ZN7cutlass13device_kernelIN5flash19enable_sm80_to_sm89INS1_16FlashAttnBwdSm80INS1_25CollectiveMainloopBwdSm80ILi2ELi2EN4cute5tupleIJNS5_1CILi128EEES8_NS7_ILi64EEEEEENS_10bfloat16_tEfNS_4arch4Sm80ELb1ELb0ELb1ELb1ELb1ELb0ELb0ELb0ELi2ELi4ELi4ELi4ELb0EEENS1_24CollectiveEpilogueBwdGQAISA_fSD_Li256ELb1ELb1EEENS1_25SingleTileBwdLPTSchedulerILb1ELi128ELb1EEEEEEEEEvNT_6ParamsE$_ZN4cute3eso3ESOILb0ELb0EJiiiNS_1CILi72EEENS2_ILi512EEEEEC2ERKiS7_S7_RKS3_RKS4_:
        /* <DEDUP_REMOVED lines=11> */
        .type           $_ZN7cutlass13device_kernelIN5flash19enable_sm80_to_sm89INS1_16FlashAttnBwdSm80INS1_25CollectiveMainloopBwdSm80ILi2ELi2EN4cute5tupleIJNS5_1CILi128EEES8_NS7_ILi64EEEEEENS_10bfloat16_tEfNS_4arch4Sm80ELb1ELb0ELb1ELb1ELb1ELb0ELb0ELb0ELi2ELi4ELi4ELi4ELb0EEENS1_24CollectiveEpilogueBwdGQAISA_fSD_Li256ELb1ELb1EEENS1_25SingleTileBwdLPTSchedulerILb1ELi128ELb1EEEEEEEEEvNT_6ParamsE$_ZN4cute3eso3ESOILb0ELb1EJNS_5tupleIJiNS2_IJiNS_1CILi0EEEEEEEEENS2_IJNS_10UnderscoreENS2_IJS7_S7_EEEEEEEEC2ERKS6_RKS9_,@function
        .size           $_ZN7cutlass13device_kernelIN5flash19enable_sm80_to_sm89INS1_16FlashAttnBwdSm80INS1_25CollectiveMainloopBwdSm80ILi2ELi2EN4cute5tupleIJNS5_1CILi128EEES8_NS7_ILi64EEEEEENS_10bfloat16_tEfNS_4arch4Sm80ELb1ELb0ELb1ELb1ELb1ELb0ELb0ELb0ELi2ELi4ELi4ELi4ELb0EEENS1_24CollectiveEpilogueBwdGQAISA_fSD_Li256ELb1ELb1EEENS1_25SingleTileBwdLPTSchedulerILb1ELi128ELb1EEEEEEEEEvNT_6ParamsE$_ZN4cute3eso3ESOILb0ELb1EJNS_5tupleIJiNS2_IJiNS_1CILi0EEEEEEEEENS2_IJNS_10UnderscoreENS2_IJS7_S7_EEEEEEEEC2ERKS6_RKS9_,($_ZN7cutlass13device_kernelIN5flash19enable_sm80_to_sm89INS1_16FlashAttnBwdSm80INS1_25CollectiveMainloopBwdSm80ILi2ELi2EN4cute5tupleIJNS5_1CILi128EEES8_NS7_ILi64EEEEEENS_10bfloat16_tEfNS_4arch4Sm80ELb1ELb0ELb1ELb1ELb1ELb0ELb0ELb0ELi2ELi4ELi4ELi4ELb0EEENS1_24CollectiveEpilogueBwdGQAISA_fSD_Li256ELb1ELb1EEENS1_25SingleTileBwdLPTSchedulerILb1ELi128ELb1EEEEEEEEEvNT_6ParamsE$_ZN4cute3eso3ESOILb0ELb1EJNS_5tupleIJiNS2_IJiiEEEEEENS2_IJNS_10UnderscoreENS2_IJS5_S5_EEEEEEEEC2ERKS4_RKS7_ - $_ZN7cutlass13device_kernelIN5flash19enable_sm80_to_sm89INS1_16FlashAttnBwdSm80INS1_25CollectiveMainloopBwdSm80ILi2ELi2EN4cute5tupleIJNS5_1CILi128EEES8_NS7_ILi64EEEEEENS_10bfloat16_tEfNS_4arch4Sm80ELb1ELb0ELb1ELb1ELb1ELb0ELb0ELb0ELi2ELi4ELi4ELi4ELb0EEENS1_24CollectiveEpilogueBwdGQAISA_fSD_Li256ELb1ELb1EEENS1_25SingleTileBwdLPTSchedulerILb1ELi128ELb1EEEEEEEEEvNT_6ParamsE$_ZN4cute3eso3ESOILb0ELb1EJNS_5tupleIJiNS2_IJiNS_1CILi0EEEEEEEEENS2_IJNS_10UnderscoreENS2_IJS7_S7_EEEEEEEEC2ERKS6_RKS9_)
$_ZN7cutlass13device_kernelIN5flash19enable_sm80_to_sm89INS1_16FlashAttnBwdSm80INS1_25CollectiveMainloopBwdSm80ILi2ELi2EN4cute5tupleIJNS5_1CILi128EEES8_NS7_ILi64EEEEEENS_10bfloat16_tEfNS_4arch4Sm80ELb1ELb0ELb1ELb1ELb1ELb0ELb0ELb0ELi2ELi4ELi4ELi4ELb0EEENS1_24CollectiveEpilogueBwdGQAISA_fSD_Li256ELb1ELb1EEENS1_25SingleTileBwdLPTSchedulerILb1ELi128ELb1EEEEEEEEEvNT_6ParamsE$_ZN4cute3eso3ESOILb0ELb1EJNS_5tupleIJiNS2_IJiNS_1CILi0EEEEEEEEENS2_IJNS_10UnderscoreENS2_IJS7_S7_EEEEEEEEC2ERKS6_RKS9_:
[----:B------:R-:W-:Y:S01]  /*76f0*/  IADD3 R4, R4, -c[0x0][0x20], RZ ;  /* 0x8000080004047a10 */ /* 0x000fe20007ffe0ff */
[----:B------:R-:W-:Y:S01]  /*7700*/  IMAD.MOV.U32 R8, RZ, RZ, R6 ;  /* 0x000000ffff087224 */ /* 0x000fe200078e0006 */
[----:B------:R-:W-:-:S03]  /*7710*/  MOV R9, 0x0 ;  /* 0x0000000000097802 */ /* 0x000fc60000000f00 */
[----:B------:R1:W-:Y:S04]  /*7720*/  STL [R4], R2 ;  /* 0x0000000204007387 */ /* 0x0003e80000100800 */
[----:B------:R1:W-:Y:S01]  /*7730*/  STL [R4+0x4], R3 ;  /* 0x0000040304007387 */ /* 0x0003e20000100800 */
[----:B------:R-:W-:Y:S05]  /*7740*/  RET.REL.NODEC R8 `(_ZN7cutlass13device_kernelIN5flash19enable_sm80_to_sm89INS1_16FlashAttnBwdSm80INS1_25CollectiveMainloopBwdSm80ILi2ELi2EN4cute5tupleIJNS5_1CILi128EEES8_NS7_ILi64EEEEEENS_10bfloat16_tEfNS_4arch4Sm80ELb1ELb0ELb1ELb1ELb1ELb0ELb0ELb0ELi2ELi4ELi4ELi4ELb0EEENS1_24CollectiveEpilogueBwdGQAISA_fSD_Li256ELb1ELb1EEENS1_25SingleTileBwdLPTSchedulerILb1ELi128ELb1EEEEEEEEEvNT_6ParamsE) ;  /* 0xffff88b008007950 */ /* 0x000fea0003c3ffff */
        .type           $_ZN7cutlass13device_kernelIN5flash19enable_sm80_to_sm89INS1_16FlashAttnBwdSm80INS1_25CollectiveMainloopBwdSm80ILi2ELi2EN4cute5tupleIJNS5_1CILi128EEES8_NS7_ILi64EEEEEENS_10bfloat16_tEfNS_4arch4Sm80ELb1ELb0ELb1ELb1ELb1ELb0ELb0ELb0ELi2ELi4ELi4ELi4ELb0EEENS1_24CollectiveEpilogueBwdGQAISA_fSD_Li256ELb1ELb1EEENS1_25SingleTileBwdLPTSchedulerILb1ELi128ELb1EEEEEEEEEvNT_6ParamsE$_ZN4cute3eso3ESOILb0ELb1EJNS_5tupleIJiNS2_IJiiEEEEEENS2_IJNS_10UnderscoreENS2_IJS5_S5_EEEEEEEEC2ERKS4_RKS7_,@function
        .size           $_ZN7cutlass13device_kernelIN5flash19enable_sm80_to_sm89INS1_16FlashAttnBwdSm80INS1_25CollectiveMainloopBwdSm80ILi2ELi2EN4cute5tupleIJNS5_1CILi128EEES8_NS7_ILi64EEEEEENS_10bfloat16_tEfNS_4arch4Sm80ELb1ELb0ELb1ELb1ELb1ELb0ELb0ELb0ELi2ELi4ELi4ELi4ELb0EEENS1_24CollectiveEpilogueBwdGQAISA_fSD_Li256ELb1ELb1EEENS1_25SingleTileBwdLPTSchedulerILb1ELi128ELb1EEEEEEEEEvNT_6ParamsE$_ZN4cute3eso3ESOILb0ELb1EJNS_5tupleIJiNS2_IJiiEEEEEENS2_IJNS_10UnderscoreENS2_IJS5_S5_EEEEEEEEC2ERKS4_RKS7_,($_ZN7cutlass13device_kernelIN5flash19enable_sm80_to_sm89INS1_16FlashAttnBwdSm80INS1_25CollectiveMainloopBwdSm80ILi2ELi2EN4cute5tupleIJNS5_1CILi128EEES8_NS7_ILi64EEEEEENS_10bfloat16_tEfNS_4arch4Sm80ELb1ELb0ELb1ELb1ELb1ELb0ELb0ELb0ELi2ELi4ELi4ELi4ELb0EEENS1_24CollectiveEpilogueBwdGQAISA_fSD_Li256ELb1ELb1EEENS1_25SingleTileBwdLPTSchedulerILb1ELi128ELb1EEEEEEEEEvNT_6ParamsE$_ZN4cute3eso3ESOILb0ELb1EJNS_5tupleIJiiEEEEEC2ERKS3_ - $_ZN7cutlass13device_kernelIN5flash19enable_sm80_to_sm89INS1_16FlashAttnBwdSm80INS1_25CollectiveMainloopBwdSm80ILi2ELi2EN4cute5tupleIJNS5_1CILi128EEES8_NS7_ILi64EEEEEENS_10bfloat16_tEfNS_4arch4Sm80ELb1ELb0ELb1ELb1ELb1ELb0ELb0ELb0ELi2ELi4ELi4ELi4ELb0EEENS1_24CollectiveEpilogueBwdGQAISA_fSD_Li256ELb1ELb1EEENS1_25SingleTileBwdLPTSchedulerILb1ELi128ELb1EEEEEEEEEvNT_6ParamsE$_ZN4cute3eso3ESOILb0ELb1EJNS_5tupleIJiNS2_IJiiEEEEEENS2_IJNS_10UnderscoreENS2_IJS5_S5_EEEEEEEEC2ERKS4_RKS7_)
$_ZN7cutlass13device_kernelIN5flash19enable_sm80_to_sm89INS1_16FlashAttnBwdSm80INS1_25CollectiveMainloopBwdSm80ILi2ELi2EN4cute5tupleIJNS5_1CILi128EEES8_NS7_ILi64EEEEEENS_10bfloat16_tEfNS_4arch4Sm80ELb1ELb0ELb1ELb1ELb1ELb0ELb0ELb0ELi2ELi4ELi4ELi4ELb0EEENS1_24CollectiveEpilogueBwdGQAISA_fSD_Li256ELb1ELb1EEENS1_25SingleTileBwdLPTSchedulerILb1ELi128ELb1EEEEEEEEEvNT_6ParamsE$_ZN4cute3eso3ESOILb0ELb1EJNS_5tupleIJiNS2_IJiiEEEEEENS2_IJNS_10UnderscoreENS2_IJS5_S5_EEEEEEEEC2ERKS4_RKS7_:
[----:B------:R-:W-:Y:S01]  /*7750*/  IADD3 R4, R81, -c[0x0][0x20], RZ ;  /* 0x8000080051047a10 */ /* 0x000fe20007ffe0ff */
[----:B------:R-:W-:Y:S01]  /*7760*/  IMAD.MOV.U32 R8, RZ, RZ, R6 ;  /* 0x000000ffff087224 */ /* 0x000fe200078e0006 */
[----:B------:R-:W-:-:S03]  /*7770*/  MOV R9, 0x0 ;  /* 0x0000000000097802 */ /* 0x000fc60000000f00 */
[----:B------:R1:W-:Y:S04]  /*7780*/  STL [R4], R2 ;  /* 0x0000000204007387 */ /* 0x0003e80000100800 */
[----:B------:R1:W-:Y:S04]  /*7790*/  STL [R4+0x4], R3 ;  /* 0x0000040304007387 */ /* 0x0003e80000100800 */
[----:B------:R1:W-:Y:S01]  /*77a0*/  STL [R4+0x8], R5 ;  /* 0x0000080504007387 */ /* 0x0003e20000100800 */
[----:B------:R-:W-:Y:S05]  /*77b0*/  RET.REL.NODEC R8 `(_ZN7cutlass13device_kernelIN5flash19enable_sm80_to_sm89INS1_16FlashAttnBwdSm80INS1_25CollectiveMainloopBwdSm80ILi2ELi2EN4cute5tupleIJNS5_1CILi128EEES8_NS7_ILi64EEEEEENS_10bfloat16_tEfNS_4arch4Sm80ELb1ELb0ELb1ELb1ELb1ELb0ELb0ELb0ELi2ELi4ELi4ELi4ELb0EEENS1_24CollectiveEpilogueBwdGQAISA_fSD_Li256ELb1ELb1EEENS1_25SingleTileBwdLPTSchedulerILb1ELi128ELb1EEEEEEEEEvNT_6ParamsE) ;  /* 0xffff884008007950 */ /* 0x000fea0003c3ffff */
        .type           $_ZN7cutlass13device_kernelIN5flash19enable_sm80_to_sm89INS1_16FlashAttnBwdSm80INS1_25CollectiveMainloopBwdSm80ILi2ELi2EN4cute5tupleIJNS5_1CILi128EEES8_NS7_ILi64EEEEEENS_10bfloat16_tEfNS_4arch4Sm80ELb1ELb0ELb1ELb1ELb1ELb0ELb0ELb0ELi2ELi4ELi4ELi4ELb0EEENS1_24CollectiveEpilogueBwdGQAISA_fSD_Li256ELb1ELb1EEENS1_25SingleTileBwdLPTSchedulerILb1ELi128ELb1EEEEEEEEEvNT_6ParamsE$_ZN4cute3eso3ESOILb0ELb1EJNS_5tupleIJiiEEEEEC2ERKS3_,@function
        .size           $_ZN7cutlass13device_kernelIN5flash19enable_sm80_to_sm89INS1_16FlashAttnBwdSm80INS1_25CollectiveMainloopBwdSm80ILi2ELi2EN4cute5tupleIJNS5_1CILi128EEES8_NS7_ILi64EEEEEENS_10bfloat16_tEfNS_4arch4Sm80ELb1ELb0ELb1ELb1ELb1ELb0ELb0ELb0ELi2ELi4ELi4ELi4ELb0EEENS1_24CollectiveEpilogueBwdGQAISA_fSD_Li256ELb1ELb1EEENS1_25SingleTileBwdLPTSchedulerILb1ELi128ELb1EEEEEEEEEvNT_6ParamsE$_ZN4cute3eso3ESOILb0ELb1EJNS_5tupleIJiiEEEEEC2ERKS3_,($_ZN7cutlass13device_kernelIN5flash19enable_sm80_to_sm89INS1_16FlashAttnBwdSm80INS1_25CollectiveMainloopBwdSm80ILi2ELi2EN4cute5tupleIJNS5_1CILi128EEES8_NS7_ILi64EEEEEENS_10bfloat16_tEfNS_4arch4Sm80ELb1ELb0ELb1ELb1ELb1ELb0ELb0ELb0ELi2ELi4ELi4ELi4ELb0EEENS1_24CollectiveEpilogueBwdGQAISA_fSD_Li256ELb1ELb1EEENS1_25SingleTileBwdLPTSchedulerILb1ELi128ELb1EEEEEEEEEvNT_6ParamsE$_ZN4cute3eso3ESOILb0ELb1EJNS_5tupleIJiiEEENS_1CILi1024EEEEEC2ERKS3_RKS5_ - $_ZN7cutlass13device_kernelIN5flash19enable_sm80_to_sm89INS1_16FlashAttnBwdSm80INS1_25CollectiveMainloopBwdSm80ILi2ELi2EN4cute5tupleIJNS5_1CILi128EEES8_NS7_ILi64EEEEEENS_10bfloat16_tEfNS_4arch4Sm80ELb1ELb0ELb1ELb1ELb1ELb0ELb0ELb0ELi2ELi4ELi4ELi4ELb0EEENS1_24CollectiveEpilogueBwdGQAISA_fSD_Li256ELb1ELb1EEENS1_25SingleTileBwdLPTSchedulerILb1ELi128ELb1EEEEEEEEEvNT_6ParamsE$_ZN4cute3eso3ESOILb0ELb1EJNS_5tupleIJiiEEEEEC2ERKS3_)
$_ZN7cutlass13device_kernelIN5flash19enable_sm80_to_sm89INS1_16FlashAttnBwdSm80INS1_25CollectiveMainloopBwdSm80ILi2ELi2EN4cute5tupleIJNS5_1CILi128EEES8_NS7_ILi64EEEEEENS_10bfloat16_tEfNS_4arch4Sm80ELb1ELb0ELb1ELb1ELb1ELb0ELb0ELb0ELi2ELi4ELi4ELi4ELb0EEENS1_24CollectiveEpilogueBwdGQAISA_fSD_Li256ELb1ELb1EEENS1_25SingleTileBwdLPTSchedulerILb1ELi128ELb1EEEEEEEEEvNT_6ParamsE$_ZN4cute3eso3ESOILb0ELb1EJNS_5tupleIJiiEEEEEC2ERKS3_:
[----:B------:R-:W-:Y:S01]  /*77c0*/  IADD3 R2, R2, -c[0x0][0x20], RZ ;  /* 0x8000080002027a10 */ /* 0x000fe20007ffe0ff */
[----:B------:R-:W-:Y:S01]  /*77d0*/  IMAD.MOV.U32 R8, RZ, RZ, R6 ;  /* 0x000000ffff087224 */ /* 0x000fe200078e0006 */
[----:B------:R-:W-:-:S03]  /*77e0*/  MOV R9, 0x0 ;  /* 0x0000000000097802 */ /* 0x000fc60000000f00 */
[----:B------:R1:W-:Y:S04]  /*77f0*/  STL [R2], R5 ;  /* 0x0000000502007387 */ /* 0x0003e80000100800 */
[----:B------:R1:W-:Y:S01]  /*7800*/  STL [R2+0x4], R3 ;  /* 0x0000040302007387 */ /* 0x0003e20000100800 */
[----:B------:R-:W-:Y:S05]  /*7810*/  RET.REL.NODEC R8 `(_ZN7cutlass13device_kernelIN5flash19enable_sm80_to_sm89INS1_16FlashAttnBwdSm80INS1_25CollectiveMainloopBwdSm80ILi2ELi2EN4cute5tupleIJNS5_1CILi128EEES8_NS7_ILi64EEEEEENS_10bfloat16_tEfNS_4arch4Sm80ELb1ELb0ELb1ELb1ELb1ELb0ELb0ELb0ELi2ELi4ELi4ELi4ELb0EEENS1_24CollectiveEpilogueBwdGQAISA_fSD_Li256ELb1ELb1EEENS1_25SingleTileBwdLPTSchedulerILb1ELi128ELb1EEEEEEEEEvNT_6ParamsE) ;  /* 0xffff87e008007950 */ /* 0x000fea0003c3ffff */
        .type           $_ZN7cutlass13device_kernelIN5flash19enable_sm80_to_sm89INS1_16FlashAttnBwdSm80INS1_25CollectiveMainloopBwdSm80ILi2ELi2EN4cute5tupleIJNS5_1CILi128EEES8_NS7_ILi64EEEEEENS_10bfloat16_tEfNS_4arch4Sm80ELb1ELb0ELb1ELb1ELb1ELb0ELb0ELb0ELi2ELi4ELi4ELi4ELb0EEENS1_24CollectiveEpilogueBwdGQAISA_fSD_Li256ELb1ELb1EEENS1_25SingleTileBwdLPTSchedulerILb1ELi128ELb1EEEEEEEEEvNT_6ParamsE$_ZN4cute3eso3ESOILb0ELb1EJNS_5tupleIJiiEEENS_1CILi1024EEEEEC2ERKS3_RKS5_,@function
        .size           $_ZN7cutlass13device_kernelIN5flash19enable_sm80_to_sm89INS1_16FlashAttnBwdSm80INS1_25CollectiveMainloopBwdSm80ILi2ELi2EN4cute5tupleIJNS5_1CILi128EEES8_NS7_ILi64EEEEEENS_10bfloat16_tEfNS_4arch4Sm80ELb1ELb0ELb1ELb1ELb1ELb0ELb0ELb0ELi2ELi4ELi4ELi4ELb0EEENS1_24CollectiveEpilogueBwdGQAISA_fSD_Li256ELb1ELb1EEENS1_25SingleTileBwdLPTSchedulerILb1ELi128ELb1EEEEEEEEEvNT_6ParamsE$_ZN4cute3eso3ESOILb0ELb1EJNS_5tupleIJiiEEENS_1CILi1024EEEEEC2ERKS3_RKS5_,($_ZN7cutlass13device_kernelIN5flash19enable_sm80_to_sm89INS1_16FlashAttnBwdSm80INS1_25CollectiveMainloopBwdSm80ILi2ELi2EN4cute5tupleIJNS5_1CILi128EEES8_NS7_ILi64EEEEEENS_10bfloat16_tEfNS_4arch4Sm80ELb1ELb0ELb1ELb1ELb1ELb0ELb0ELb0ELi2ELi4ELi4ELi4ELb0EEENS1_24CollectiveEpilogueBwdGQAISA_fSD_Li256ELb1ELb1EEENS1_25SingleTileBwdLPTSchedulerILb1ELi128ELb1EEEEEEEEEvNT_6ParamsE$_ZN4cute3eso3ESOILb0ELb1EJNS_5tupleIJiiEEENS_1CILi8192EEEEEC2ERKS3_RKS5_ - $_ZN7cutlass13device_kernelIN5flash19enable_sm80_to_sm89INS1_16FlashAttnBwdSm80INS1_25CollectiveMainloopBwdSm80ILi2ELi2EN4cute5tupleIJNS5_1CILi128EEES8_NS7_ILi64EEEEEENS_10bfloat16_tEfNS_4arch4Sm80ELb1ELb0ELb1ELb1ELb1ELb0ELb0ELb0ELi2ELi4ELi4ELi4ELb0EEENS1_24CollectiveEpilogueBwdGQAISA_fSD_Li256ELb1ELb1EEENS1_25SingleTileBwdLPTSchedulerILb1ELi128ELb1EEEEEEEEEvNT_6ParamsE$_ZN4cute3eso3ESOILb0ELb1EJNS_5tupleIJiiEEENS_1CILi1024EEEEEC2ERKS3_RKS5_)
$_ZN7cutlass13device_kernelIN5flash19enable_sm80_to_sm89INS1_16FlashAttnBwdSm80INS1_25CollectiveMainloopBwdSm80ILi2ELi2EN4cute5tupleIJNS5_1CILi128EEES8_NS7_ILi64EEEEEENS_10bfloat16_tEfNS_4arch4Sm80ELb1ELb0ELb1ELb1ELb1ELb0ELb0ELb0ELi2ELi4ELi4ELi4ELb0EEENS1_24CollectiveEpilogueBwdGQAISA_fSD_Li256ELb1ELb1EEENS1_25SingleTileBwdLPTSchedulerILb1ELi128ELb1EEEEEEEEEvNT_6ParamsE$_ZN4cute3eso3ESOILb0ELb1EJNS_5tupleIJiiEEENS_1CILi1024EEEEEC2ERKS3_RKS5_:
[----:B------:R-:W-:Y:S01]  /*7820*/  IADD3 R2, R2, -c[0x0][0x20], RZ ;  /* 0x8000080002027a10 */ /* 0x000fe20007ffe0ff */
[----:B------:R-:W-:Y:S01]  /*7830*/  IMAD.MOV.U32 R8, RZ, RZ, R6 ;  /* 0x000000ffff087224 */ /* 0x000fe200078e0006 */
[----:B------:R-:W-:-:S03]  /*7840*/  MOV R9, 0x0 ;  /* 0x0000000000097802 */ /* 0x000fc60000000f00 */
[----:B------:R1:W-:Y:S04]  /*7850*/  STL [R2], R5 ;  /* 0x0000000502007387 */ /* 0x0003e80000100800 */
[----:B------:R1:W-:Y:S01]  /*7860*/  STL [R2+0x4], R3 ;  /* 0x0000040302007387 */ /* 0x0003e20000100800 */
[----:B------:R-:W-:Y:S05]  /*7870*/  RET.REL.NODEC R8 `(_ZN7cutlass13device_kernelIN5flash19enable_sm80_to_sm89INS1_16FlashAttnBwdSm80INS1_25CollectiveMainloopBwdSm80ILi2ELi2EN4cute5tupleIJNS5_1CILi128EEES8_NS7_ILi64EEEEEENS_10bfloat16_tEfNS_4arch4Sm80ELb1ELb0ELb1ELb1ELb1ELb0ELb0ELb0ELi2ELi4ELi4ELi4ELb0EEENS1_24CollectiveEpilogueBwdGQAISA_fSD_Li256ELb1ELb1EEENS1_25SingleTileBwdLPTSchedulerILb1ELi128ELb1EEEEEEEEEvNT_6ParamsE) ;  /* 0xffff878008007950 */ /* 0x000fea0003c3ffff */
        .type           $_ZN7cutlass13device_kernelIN5flash19enable_sm80_to_sm89INS1_16FlashAttnBwdSm80INS1_25CollectiveMainloopBwdSm80ILi2ELi2EN4cute5tupleIJNS5_1CILi128EEES8_NS7_ILi64EEEEEENS_10bfloat16_tEfNS_4arch4Sm80ELb1ELb0ELb1ELb1ELb1ELb0ELb0ELb0ELi2ELi4ELi4ELi4ELb0EEENS1_24CollectiveEpilogueBwdGQAISA_fSD_Li256ELb1ELb1EEENS1_25SingleTileBwdLPTSchedulerILb1ELi128ELb1EEEEEEEEEvNT_6ParamsE$_ZN4cute3eso3ESOILb0ELb1EJNS_5tupleIJiiEEENS_1CILi8192EEEEEC2ERKS3_RKS5_,@function
        .size           $_ZN7cutlass13device_kernelIN5flash19enable_sm80_to_sm89INS1_16FlashAttnBwdSm80INS1_25CollectiveMainloopBwdSm80ILi2ELi2EN4cute5tupleIJNS5_1CILi128EEES8_NS7_ILi64EEEEEENS_10bfloat16_tEfNS_4arch4Sm80ELb1ELb0ELb1ELb1ELb1ELb0ELb0ELb0ELi2ELi4ELi4ELi4ELb0EEENS1_24CollectiveEpilogueBwdGQAISA_fSD_Li256ELb1ELb1EEENS1_25SingleTileBwdLPTSchedulerILb1ELi128ELb1EEEEEEEEEvNT_6ParamsE$_ZN4cute3eso3ESOILb0ELb1EJNS_5tupleIJiiEEENS_1CILi8192EEEEEC2ERKS3_RKS5_,($_ZN7cutlass13device_kernelIN5flash19enable_sm80_to_sm89INS1_16FlashAttnBwdSm80INS1_25CollectiveMainloopBwdSm80ILi2ELi2EN4cute5tupleIJNS5_1CILi128EEES8_NS7_ILi64EEEEEENS_10bfloat16_tEfNS_4arch4Sm80ELb1ELb0ELb1ELb1ELb1ELb0ELb0ELb0ELi2ELi4ELi4ELi4ELb0EEENS1_24CollectiveEpilogueBwdGQAISA_fSD_Li256ELb1ELb1EEENS1_25SingleTileBwdLPTSchedulerILb1ELi128ELb1EEEEEEEEEvNT_6ParamsE$_ZN4cute3eso3ESOILb0ELb1EJNS_6LayoutINS_5tupleIJNS3_IJNS_1CILi8EEENS4_ILi1EEEEEENS4_ILi2EEEEEENS3_IJNS3_IJS6_NS4_ILi0EEEEEEiEEEEESA_EEC2ERKSD_RKSA_ - $_ZN7cutlass13device_kernelIN5flash19enable_sm80_to_sm89INS1_16FlashAttnBwdSm80INS1_25CollectiveMainloopBwdSm80ILi2ELi2EN4cute5tupleIJNS5_1CILi128EEES8_NS7_ILi64EEEEEENS_10bfloat16_tEfNS_4arch4Sm80ELb1ELb0ELb1ELb1ELb1ELb0ELb0ELb0ELi2ELi4ELi4ELi4ELb0EEENS1_24CollectiveEpilogueBwdGQAISA_fSD_Li256ELb1ELb1EEENS1_25SingleTileBwdLPTSchedulerILb1ELi128ELb1EEEEEEEEEvNT_6ParamsE$_ZN4cute3eso3ESOILb0ELb1EJNS_5tupleIJiiEEENS_1CILi8192EEEEEC2ERKS3_RKS5_)
$_ZN7cutlass13device_kernelIN5flash19enable_sm80_to_sm89INS1_16FlashAttnBwdSm80INS1_25CollectiveMainloopBwdSm80ILi2ELi2EN4cute5tupleIJNS5_1CILi128EEES8_NS7_ILi64EEEEEENS_10bfloat16_tEfNS_4arch4Sm80ELb1ELb0ELb1ELb1ELb1ELb0ELb0ELb0ELi2ELi4ELi4ELi4ELb0EEENS1_24CollectiveEpilogueBwdGQAISA_fSD_Li256ELb1ELb1EEENS1_25SingleTileBwdLPTSchedulerILb1ELi128ELb1EEEEEEEEEvNT_6ParamsE$_ZN4cute3eso3ESOILb0ELb1EJNS_5tupleIJiiEEENS_1CILi8192EEEEEC2ERKS3_RKS5_:
[----:B------:R-:W-:Y:S01]  /*7880*/  IADD3 R4, R65, -c[0x0][0x20], RZ ;  /* 0x8000080041047a10 */ /* 0x000fe20007ffe0ff */
[----:B------:R-:W-:Y:S01]  /*7890*/  IMAD.MOV.U32 R8, RZ, RZ, R6 ;  /* 0x000000ffff087224 */ /* 0x000fe200078e0006 */
[----:B------:R-:W-:-:S03]  /*78a0*/  MOV R9, 0x0 ;  /* 0x0000000000097802 */ /* 0x000fc60000000f00 */
[----:B------:R1:W-:Y:S04]  /*78b0*/  STL [R4], R2 ;  /* 0x0000000204007387 */ /* 0x0003e80000100800 */
[----:B------:R1:W-:Y:S01]  /*78c0*/  STL [R4+0x4], R3 ;  /* 0x0000040304007387 */ /* 0x0003e20000100800 */
[----:B------:R-:W-:Y:S05]  /*78d0*/  RET.REL.NODEC R8 `(_ZN7cutlass13device_kernelIN5flash19enable_sm80_to_sm89INS1_16FlashAttnBwdSm80INS1_25CollectiveMainloopBwdSm80ILi2ELi2EN4cute5tupleIJNS5_1CILi128EEES8_NS7_ILi64EEEEEENS_10bfloat16_tEfNS_4arch4Sm80ELb1ELb0ELb1ELb1ELb1ELb0ELb0ELb0ELi2ELi4ELi4ELi4ELb0EEENS1_24CollectiveEpilogueBwdGQAISA_fSD_Li256ELb1ELb1EEENS1_25SingleTileBwdLPTSchedulerILb1ELi128ELb1EEEEEEEEEvNT_6ParamsE) ;  /* 0xffff872008007950 */ /* 0x000fea0003c3ffff */
        .type           $_ZN7cutlass13device_kernelIN5flash19enable_sm80_to_sm89INS1_16FlashAttnBwdSm80INS1_25CollectiveMainloopBwdSm80ILi2ELi2EN4cute5tupleIJNS5_1CILi128EEES8_NS7_ILi64EEEEEENS_10bfloat16_tEfNS_4arch4Sm80ELb1ELb0ELb1ELb1ELb1ELb0ELb0ELb0ELi2ELi4ELi4ELi4ELb0EEENS1_24CollectiveEpilogueBwdGQAISA_fSD_Li256ELb1ELb1EEENS1_25SingleTileBwdLPTSchedulerILb1ELi128ELb1EEEEEEEEEvNT_6ParamsE$_ZN4cute3eso3ESOILb0ELb1EJNS_6LayoutINS_5tupleIJNS3_IJNS_1CILi8EEENS4_ILi1EEEEEENS4_ILi2EEEEEENS3_IJNS3_IJS6_NS4_ILi0EEEEEEiEEEEESA_EEC2ERKSD_RKSA_,@function
        .size           $_ZN7cutlass13device_kernelIN5flash19enable_sm80_to_sm89INS1_16FlashAttnBwdSm80INS1_25CollectiveMainloopBwdSm80ILi2ELi2EN4cute5tupleIJNS5_1CILi128EEES8_NS7_ILi64EEEEEENS_10bfloat16_tEfNS_4arch4Sm80ELb1ELb0ELb1ELb1ELb1ELb0ELb0ELb0ELi2ELi4ELi4ELi4ELb0EEENS1_24CollectiveEpilogueBwdGQAISA_fSD_Li256ELb1ELb1EEENS1_25SingleTileBwdLPTSchedulerILb1ELi128ELb1EEEEEEEEEvNT_6ParamsE$_ZN4cute3eso3ESOILb0ELb1EJNS_6LayoutINS_5tupleIJNS3_IJNS_1CILi8EEENS4_ILi1EEEEEENS4_ILi2EEEEEENS3_IJNS3_IJS6_NS4_ILi0EEEEEEiEEEEESA_EEC2ERKSD_RKSA_,($_ZN7cutlass13device_kernelIN5flash19enable_sm80_to_sm89INS1_16FlashAttnBwdSm80INS1_25CollectiveMainloopBwdSm80ILi2ELi2EN4cute5tupleIJNS5_1CILi128EEES8_NS7_ILi64EEEEEENS_10bfloat16_tEfNS_4arch4Sm80ELb1ELb0ELb1ELb1ELb1ELb0ELb0ELb0ELi2ELi4ELi4ELi4ELb0EEENS1_24CollectiveEpilogueBwdGQAISA_fSD_Li256ELb1ELb1EEENS1_25SingleTileBwdLPTSchedulerILb1ELi128ELb1EEEEEEEEEvNT_6ParamsE$_ZN4cute3eso3ESOILb0ELb1EJiEEC2ERKi - $_ZN7cutlass13device_kernelIN5flash19enable_sm80_to_sm89INS1_16FlashAttnBwdSm80INS1_25CollectiveMainloopBwdSm80ILi2ELi2EN4cute5tupleIJNS5_1CILi128EEES8_NS7_ILi64EEEEEENS_10bfloat16_tEfNS_4arch4Sm80ELb1ELb0ELb1ELb1ELb1ELb0ELb0ELb0ELi2ELi4ELi4ELi4ELb0EEENS1_24CollectiveEpilogueBwdGQAISA_fSD_Li256ELb1ELb1EEENS1_25SingleTileBwdLPTSchedulerILb1ELi128ELb1EEEEEEEEEvNT_6ParamsE$_ZN4cute3eso3ESOILb0ELb1EJNS_6LayoutINS_5tupleIJNS3_IJNS_1CILi8EEENS4_ILi1EEEEEENS4_ILi2EEEEEENS3_IJNS3_IJS6_NS4_ILi0EEEEEEiEEEEESA_EEC2ERKSD_RKSA_)
$_ZN7cutlass13device_kernelIN5flash19enable_sm80_to_sm89INS1_16FlashAttnBwdSm80INS1_25CollectiveMainloopBwdSm80ILi2ELi2EN4cute5tupleIJNS5_1CILi128EEES8_NS7_ILi64EEEEEENS_10bfloat16_tEfNS_4arch4Sm80ELb1ELb0ELb1ELb1ELb1ELb0ELb0ELb0ELi2ELi4ELi4ELi4ELb0EEENS1_24CollectiveEpilogueBwdGQAISA_fSD_Li256ELb1ELb1EEENS1_25SingleTileBwdLPTSchedulerILb1ELi128ELb1EEEEEEEEEvNT_6ParamsE$_ZN4cute3eso3ESOILb0ELb1EJNS_6LayoutINS_5tupleIJNS3_IJNS_1CILi8EEENS4_ILi1EEEEEENS4_ILi2EEEEEENS3_IJNS3_IJS6_NS4_ILi0EEEEEEiEEEEESA_EEC2ERKSD_RKSA_:
[----:B------:R-:W-:Y:S02]  /*78e0*/  IADD3 R2, R67, -c[0x0][0x20], RZ ;  /* 0x8000080043027a10 */ /* 0x000fe40007ffe0ff */
[----:B------:R-:W-:-:S03]  /*78f0*/  MOV R7, 0x0 ;  /* 0x0000000000077802 */ /* 0x000fc60000000f00 */
[----:B------:R1:W-:Y:S01]  /*7900*/  STL [R2], R3 ;  /* 0x0000000302007387 */ /* 0x0003e20000100800 */
[----:B------:R-:W-:Y:S05]  /*7910*/  RET.REL.NODEC R6 `(_ZN7cutlass13device_kernelIN5flash19enable_sm80_to_sm89INS1_16FlashAttnBwdSm80INS1_25CollectiveMainloopBwdSm80ILi2ELi2EN4cute5tupleIJNS5_1CILi128EEES8_NS7_ILi64EEEEEENS_10bfloat16_tEfNS_4arch4Sm80ELb1ELb0ELb1ELb1ELb1ELb0ELb0ELb0ELi2ELi4ELi4ELi4ELb0EEENS1_24CollectiveEpilogueBwdGQAISA_fSD_Li256ELb1ELb1EEENS1_25SingleTileBwdLPTSchedulerILb1ELi128ELb1EEEEEEEEEvNT_6ParamsE) ;  /* 0xffff86e006007950 */ /* 0x000fea0003c3ffff */
        .type           $_ZN7cutlass13device_kernelIN5flash19enable_sm80_to_sm89INS1_16FlashAttnBwdSm80INS1_25CollectiveMainloopBwdSm80ILi2ELi2EN4cute5tupleIJNS5_1CILi128EEES8_NS7_ILi64EEEEEENS_10bfloat16_tEfNS_4arch4Sm80ELb1ELb0ELb1ELb1ELb1ELb0ELb0ELb0ELi2ELi4ELi4ELi4ELb0EEENS1_24CollectiveEpilogueBwdGQAISA_fSD_Li256ELb1ELb1EEENS1_25SingleTileBwdLPTSchedulerILb1ELi128ELb1EEEEEEEEEvNT_6ParamsE$_ZN4cute3eso3ESOILb0ELb1EJiEEC2ERKi,@function
        .size           $_ZN7cutlass13device_kernelIN5flash19enable_sm80_to_sm89INS1_16FlashAttnBwdSm80INS1_25CollectiveMainloopBwdSm80ILi2ELi2EN4cute5tupleIJNS5_1CILi128EEES8_NS7_ILi64EEEEEENS_10bfloat16_tEfNS_4arch4Sm80ELb1ELb0ELb1ELb1ELb1ELb0ELb0ELb0ELi2ELi4ELi4ELi4ELb0EEENS1_24CollectiveEpilogueBwdGQAISA_fSD_Li256ELb1ELb1EEENS1_25SingleTileBwdLPTSchedulerILb1ELi128ELb1EEEEEEEEEvNT_6ParamsE$_ZN4cute3eso3ESOILb0ELb1EJiEEC2ERKi,($_ZN7cutlass13device_kernelIN5flash19enable_sm80_to_sm89INS1_16FlashAttnBwdSm80INS1_25CollectiveMainloopBwdSm80ILi2ELi2EN4cute5tupleIJNS5_1CILi128EEES8_NS7_ILi64EEEEEENS_10bfloat16_tEfNS_4arch4Sm80ELb1ELb0ELb1ELb1ELb1ELb0ELb0ELb0ELi2ELi4ELi4ELi4ELb0EEENS1_24CollectiveEpilogueBwdGQAISA_fSD_Li256ELb1ELb1EEENS1_25SingleTileBwdLPTSchedulerILb1ELi128ELb1EEEEEEEEEvNT_6ParamsE$_ZN4cute3eso3ESOILb0ELb1EJiNS_1CILi0EEEEEC2ERKiRKS3_ - $_ZN7cutlass13device_kernelIN5flash19enable_sm80_to_sm89INS1_16FlashAttnBwdSm80INS1_25CollectiveMainloopBwdSm80ILi2ELi2EN4cute5tupleIJNS5_1CILi128EEES8_NS7_ILi64EEEEEENS_10bfloat16_tEfNS_4arch4Sm80ELb1ELb0ELb1ELb1ELb1ELb0ELb0ELb0ELi2ELi4ELi4ELi4ELb0EEENS1_24CollectiveEpilogueBwdGQAISA_fSD_Li256ELb1ELb1EEENS1_25SingleTileBwdLPTSchedulerILb1ELi128ELb1EEEEEEEEEvNT_6ParamsE$_ZN4cute3eso3ESOILb0ELb1EJiEEC2ERKi)
$_ZN7cutlass13device_kernelIN5flash19enable_sm80_to_sm89INS1_16FlashAttnBwdSm80INS1_25CollectiveMainloopBwdSm80ILi2ELi2EN4cute5tupleIJNS5_1CILi128EEES8_NS7_ILi64EEEEEENS_10bfloat16_tEfNS_4arch4Sm80ELb1ELb0ELb1ELb1ELb1ELb0ELb0ELb0ELi2ELi4ELi4ELi4ELb0EEENS1_24CollectiveEpilogueBwdGQAISA_fSD_Li256ELb1ELb1EEENS1_25SingleTileBwdLPTSchedulerILb1ELi128ELb1EEEEEEEEEvNT_6ParamsE$_ZN4cute3eso3ESOILb0ELb1EJiEEC2ERKi:
[----:B------:R-:W-:Y:S02]  /*7920*/  IADD3 R2, R2, -c[0x0][0x20], RZ ;  /* 0x8000080002027a10 */ /* 0x000fe40007ffe0ff */
[----:B------:R-:W-:-:S03]  /*7930*/  MOV R9, 0x0 ;  /* 0x0000000000097802 */ /* 0x000fc60000000f00 */
[----:B------:R1:W-:Y:S01]  /*7940*/  STL [R2], R3 ;  /* 0x0000000302007387 */ /* 0x0003e20000100800 */
[----:B------:R-:W-:Y:S05]  /*7950*/  RET.REL.NODEC R8 `(_ZN7cutlass13device_kernelIN5flash19enable_sm80_to_sm89INS1_16FlashAttnBwdSm80INS1_25CollectiveMainloopBwdSm80ILi2ELi2EN4cute5tupleIJNS5_1CILi128EEES8_NS7_ILi64EEEEEENS_10bfloat16_tEfNS_4arch4Sm80ELb1ELb0ELb1ELb1ELb1ELb0ELb0ELb0ELi2ELi4ELi4ELi4ELb0EEENS1_24CollectiveEpilogueBwdGQAISA_fSD_Li256ELb1ELb1EEENS1_25SingleTileBwdLPTSchedulerILb1ELi128ELb1EEEEEEEEEvNT_6ParamsE) ;  /* 0xffff86a008007950 */ /* 0x000fea0003c3ffff */
        .type           $_ZN7cutlass13device_kernelIN5flash19enable_sm80_to_sm89INS1_16FlashAttnBwdSm80INS1_25CollectiveMainloopBwdSm80ILi2ELi2EN4cute5tupleIJNS5_1CILi128EEES8_NS7_ILi64EEEEEENS_10bfloat16_tEfNS_4arch4Sm80ELb1ELb0ELb1ELb1ELb1ELb0ELb0ELb0ELi2ELi4ELi4ELi4ELb0EEENS1_24CollectiveEpilogueBwdGQAISA_fSD_Li256ELb1ELb1EEENS1_25SingleTileBwdLPTSchedulerILb1ELi128ELb1EEEEEEEEEvNT_6ParamsE$_ZN4cute3eso3ESOILb0ELb1EJiNS_1CILi0EEEEEC2ERKiRKS3_,@function
        .size           $_ZN7cutlass13device_kernelIN5flash19enable_sm80_to_sm89INS1_16FlashAttnBwdSm80INS1_25CollectiveMainloopBwdSm80ILi2ELi2EN4cute5tupleIJNS5_1CILi128EEES8_NS7_ILi64EEEEEENS_10bfloat16_tEfNS_4arch4Sm80ELb1ELb0ELb1ELb1ELb1ELb0ELb0ELb0ELi2ELi4ELi4ELi4ELb0EEENS1_24CollectiveEpilogueBwdGQAISA_fSD_Li256ELb1ELb1EEENS1_25SingleTileBwdLPTSchedulerILb1ELi128ELb1EEEEEEEEEvNT_6ParamsE$_ZN4cute3eso3ESOILb0ELb1EJiNS_1CILi0EEEEEC2ERKiRKS3_,($_ZN7cutlass13device_kernelIN5flash19enable_sm80_to_sm89INS1_16FlashAttnBwdSm80INS1_25CollectiveMainloopBwdSm80ILi2ELi2EN4cute5tupleIJNS5_1CILi128EEES8_NS7_ILi64EEEEEENS_10bfloat16_tEfNS_4arch4Sm80ELb1ELb0ELb1ELb1ELb1ELb0ELb0ELb0ELi2ELi4ELi4ELi4ELb0EEENS1_24CollectiveEpilogueBwdGQAISA_fSD_Li256ELb1ELb1EEENS1_25SingleTileBwdLPTSchedulerILb1ELi128ELb1EEEEEEEEEvNT_6ParamsE$_ZN4cute3eso3ESOILb0ELb1EJiNS_1CILi144EEENS2_ILi288EEEEEC2ERKiRKS3_RKS4_ - $_ZN7cutlass13device_kernelIN5flash19enable_sm80_to_sm89INS1_16FlashAttnBwdSm80INS1_25CollectiveMainloopBwdSm80ILi2ELi2EN4cute5tupleIJNS5_1CILi128EEES8_NS7_ILi64EEEEEENS_10bfloat16_tEfNS_4arch4Sm80ELb1ELb0ELb1ELb1ELb1ELb0ELb0ELb0ELi2ELi4ELi4ELi4ELb0EEENS1_24CollectiveEpilogueBwdGQAISA_fSD_Li256ELb1ELb1EEENS1_25SingleTileBwdLPTSchedulerILb1ELi128ELb1EEEEEEEEEvNT_6ParamsE$_ZN4cute3eso3ESOILb0ELb1EJiNS_1CILi0EEEEEC2ERKiRKS3_)
$_ZN7cutlass13device_kernelIN5flash19enable_sm80_to_sm89INS1_16FlashAttnBwdSm80INS1_25CollectiveMainloopBwdSm80ILi2ELi2EN4cute5tupleIJNS5_1CILi128EEES8_NS7_ILi64EEEEEENS_10bfloat16_tEfNS_4arch4Sm80ELb1ELb0ELb1ELb1ELb1ELb0ELb0ELb0ELi2ELi4ELi4ELi4ELb0EEENS1_24CollectiveEpilogueBwdGQAISA_fSD_Li256ELb1ELb1EEENS1_25SingleTileBwdLPTSchedulerILb1ELi128ELb1EEEEEEEEEvNT_6ParamsE$_ZN4cute3eso3ESOILb0ELb1EJiNS_1CILi0EEEEEC2ERKiRKS3_:
[----:B------:R-:W-:Y:S01]  /*7960*/  IADD3 R2, R2, -c[0x0][0x20], RZ ;  /* 0x8000080002027a10 */ /* 0x000fe20007ffe0ff */
[----:B------:R-:W-:Y:S01]  /*7970*/  IMAD.MOV.U32 R8, RZ, RZ, R6 ;  /* 0x000000ffff087224 */ /* 0x000fe200078e0006 */
[----:B------:R-:W-:-:S03]  /*7980*/  MOV R9, 0x0 ;  /* 0x0000000000097802 */ /* 0x000fc60000000f00 */
[----:B------:R1:W-:Y:S01]  /*7990*/  STL [R2], R3 ;  /* 0x0000000302007387 */ /* 0x0003e20000100800 */
[----:B------:R-:W-:Y:S05]  /*79a0*/  RET.REL.NODEC R8 `(_ZN7cutlass13device_kernelIN5flash19enable_sm80_to_sm89INS1_16FlashAttnBwdSm80INS1_25CollectiveMainloopBwdSm80ILi2ELi2EN4cute5tupleIJNS5_1CILi128EEES8_NS7_ILi64EEEEEENS_10bfloat16_tEfNS_4arch4Sm80ELb1ELb0ELb1ELb1ELb1ELb0ELb0ELb0ELi2ELi4ELi4ELi4ELb0EEENS1_24CollectiveEpilogueBwdGQAISA_fSD_Li256ELb1ELb1EEENS1_25SingleTileBwdLPTSchedulerILb1ELi128ELb1EEEEEEEEEvNT_6ParamsE) ;  /* 0xffff865008007950 */ /* 0x000fea0003c3ffff */
        .type           $_ZN7cutlass13device_kernelIN5flash19enable_sm80_to_sm89INS1_16FlashAttnBwdSm80INS1_25CollectiveMainloopBwdSm80ILi2ELi2EN4cute5tupleIJNS5_1CILi128EEES8_NS7_ILi64EEEEEENS_10bfloat16_tEfNS_4arch4Sm80ELb1ELb0ELb1ELb1ELb1ELb0ELb0ELb0ELi2ELi4ELi4ELi4ELb0EEENS1_24CollectiveEpilogueBwdGQAISA_fSD_Li256ELb1ELb1EEENS1_25SingleTileBwdLPTSchedulerILb1ELi128ELb1EEEEEEEEEvNT_6ParamsE$_ZN4cute3eso3ESOILb0ELb1EJiNS_1CILi144EEENS2_ILi288EEEEEC2ERKiRKS3_RKS4_,@function
        .size           $_ZN7cutlass13device_kernelIN5flash19enable_sm80_to_sm89INS1_16FlashAttnBwdSm80INS1_25CollectiveMainloopBwdSm80ILi2ELi2EN4cute5tupleIJNS5_1CILi128EEES8_NS7_ILi64EEEEEENS_10bfloat16_tEfNS_4arch4Sm80ELb1ELb0ELb1ELb1ELb1ELb0ELb0ELb0ELi2ELi4ELi4ELi4ELb0EEENS1_24CollectiveEpilogueBwdGQAISA_fSD_Li256ELb1ELb1EEENS1_25SingleTileBwdLPTSchedulerILb1ELi128ELb1EEEEEEEEEvNT_6ParamsE$_ZN4cute3eso3ESOILb0ELb1EJiNS_1CILi144EEENS2_ILi288EEEEEC2ERKiRKS3_RKS4_,($_ZN7cutlass13device_kernelIN5flash19enable_sm80_to_sm89INS1_16FlashAttnBwdSm80INS1_25CollectiveMainloopBwdSm80ILi2ELi2EN4cute5tupleIJNS5_1CILi128EEES8_NS7_ILi64EEEEEENS_10bfloat16_tEfNS_4arch4Sm80ELb1ELb0ELb1ELb1ELb1ELb0ELb0ELb0ELi2ELi4ELi4ELi4ELb0EEENS1_24CollectiveEpilogueBwdGQAISA_fSD_Li256ELb1ELb1EEENS1_25SingleTileBwdLPTSchedulerILb1ELi128ELb1EEEEEEEEEvNT_6ParamsE$_ZN4cute3eso3ESOILb0ELb1EJiNS_1CILi144EEENS2_ILi512EEEEEC2ERKiRKS3_RKS4_ - $_ZN7cutlass13device_kernelIN5flash19enable_sm80_to_sm89INS1_16FlashAttnBwdSm80INS1_25CollectiveMainloopBwdSm80ILi2ELi2EN4cute5tupleIJNS5_1CILi128EEES8_NS7_ILi64EEEEEENS_10bfloat16_tEfNS_4arch4Sm80ELb1ELb0ELb1ELb1ELb1ELb0ELb0ELb0ELi2ELi4ELi4ELi4ELb0EEENS1_24CollectiveEpilogueBwdGQAISA_fSD_Li256ELb1ELb1EEENS1_25SingleTileBwdLPTSchedulerILb1ELi128ELb1EEEEEEEEEvNT_6ParamsE$_ZN4cute3eso3ESOILb0ELb1EJiNS_1CILi144EEENS2_ILi288EEEEEC2ERKiRKS3_RKS4_)
$_ZN7cutlass13device_kernelIN5flash19enable_sm80_to_sm89INS1_16FlashAttnBwdSm80INS1_25CollectiveMainloopBwdSm80ILi2ELi2EN4cute5tupleIJNS5_1CILi128EEES8_NS7_ILi64EEEEEENS_10bfloat16_tEfNS_4arch4Sm80ELb1ELb0ELb1ELb1ELb1ELb0ELb0ELb0ELi2ELi4ELi4ELi4ELb0EEENS1_24CollectiveEpilogueBwdGQAISA_fSD_Li256ELb1ELb1EEENS1_25SingleTileBwdLPTSchedulerILb1ELi128ELb1EEEEEEEEEvNT_6ParamsE$_ZN4cute3eso3ESOILb0ELb1EJiNS_1CILi144EEENS2_ILi288EEEEEC2ERKiRKS3_RKS4_:
[----:B------:R-:W-:Y:S01]  /*79b0*/  IADD3 R4, R60, -c[0x0][0x20], RZ ;  /* 0x800008003c047a10 */ /* 0x000fe20007ffe0ff */
[----:B------:R-:W-:Y:S01]  /*79c0*/  IMAD.MOV.U32 R8, RZ, RZ, R6 ;  /* 0x000000ffff087224 */ /* 0x000fe200078e0006 */
[----:B------:R-:W-:-:S03]  /*79d0*/  MOV R9, 0x0 ;  /* 0x0000000000097802 */ /* 0x000fc60000000f00 */
[----:B------:R1:W-:Y:S01]  /*79e0*/  STL [R4], R5 ;  /* 0x0000000504007387 */ /* 0x0003e20000100800 */
[----:B------:R-:W-:Y:S05]  /*79f0*/  RET.REL.NODEC R8 `(_ZN7cutlass13device_kernelIN5flash19enable_sm80_to_sm89INS1_16FlashAttnBwdSm80INS1_25CollectiveMainloopBwdSm80ILi2ELi2EN4cute5tupleIJNS5_1CILi128EEES8_NS7_ILi64EEEEEENS_10bfloat16_tEfNS_4arch4Sm80ELb1ELb0ELb1ELb1ELb1ELb0ELb0ELb0ELi2ELi4ELi4ELi4ELb0EEENS1_24CollectiveEpilogueBwdGQAISA_fSD_Li256ELb1ELb1EEENS1_25SingleTileBwdLPTSchedulerILb1ELi128ELb1EEEEEEEEEvNT_6ParamsE) ;  /* 0xffff860008007950 */ /* 0x000fea0003c3ffff */
        .type           $_ZN7cutlass13device_kernelIN5flash19enable_sm80_to_sm89INS1_16FlashAttnBwdSm80INS1_25CollectiveMainloopBwdSm80ILi2ELi2EN4cute5tupleIJNS5_1CILi128EEES8_NS7_ILi64EEEEEENS_10bfloat16_tEfNS_4arch4Sm80ELb1ELb0ELb1ELb1ELb1ELb0ELb0ELb0ELi2ELi4ELi4ELi4ELb0EEENS1_24CollectiveEpilogueBwdGQAISA_fSD_Li256ELb1ELb1EEENS1_25SingleTileBwdLPTSchedulerILb1ELi128ELb1EEEEEEEEEvNT_6ParamsE$_ZN4cute3eso3ESOILb0ELb1EJiNS_1CILi144EEENS2_ILi512EEEEEC2ERKiRKS3_RKS4_,@function
        .size           $_ZN7cutlass13device_kernelIN5flash19enable_sm80_to_sm89INS1_16FlashAttnBwdSm80INS1_25CollectiveMainloopBwdSm80ILi2ELi2EN4cute5tupleIJNS5_1CILi128EEES8_NS7_ILi64EEEEEENS_10bfloat16_tEfNS_4arch4Sm80ELb1ELb0ELb1ELb1ELb1ELb0ELb0ELb0ELi2ELi4ELi4ELi4ELb0EEENS1_24CollectiveEpilogueBwdGQAISA_fSD_Li256ELb1ELb1EEENS1_25SingleTileBwdLPTSchedulerILb1ELi128ELb1EEEEEEEEEvNT_6ParamsE$_ZN4cute3eso3ESOILb0ELb1EJiNS_1CILi144EEENS2_ILi512EEEEEC2ERKiRKS3_RKS4_,($_ZN7cutlass13device_kernelIN5flash19enable_sm80_to_sm89INS1_16FlashAttnBwdSm80INS1_25CollectiveMainloopBwdSm80ILi2ELi2EN4cute5tupleIJNS5_1CILi128EEES8_NS7_ILi64EEEEEENS_10bfloat16_tEfNS_4arch4Sm80ELb1ELb0ELb1ELb1ELb1ELb0ELb0ELb0ELi2ELi4ELi4ELi4ELb0EEENS1_24CollectiveEpilogueBwdGQAISA_fSD_Li256ELb1ELb1EEENS1_25SingleTileBwdLPTSchedulerILb1ELi128ELb1EEEEEEEEEvNT_6ParamsE$_ZN4cute3eso3ESOILb0ELb1EJiNS_1CILi4096EEEEEC2ERKiRKS3_ - $_ZN7cutlass13device_kernelIN5flash19enable_sm80_to_sm89INS1_16FlashAttnBwdSm80INS1_25CollectiveMainloopBwdSm80ILi2ELi2EN4cute5tupleIJNS5_1CILi128EEES8_NS7_ILi64EEEEEENS_10bfloat16_tEfNS_4arch4Sm80ELb1ELb0ELb1ELb1ELb1ELb0ELb0ELb0ELi2ELi4ELi4ELi4ELb0EEENS1_24CollectiveEpilogueBwdGQAISA_fSD_Li256ELb1ELb1EEENS1_25SingleTileBwdLPTSchedulerILb1ELi128ELb1EEEEEEEEEvNT_6ParamsE$_ZN4cute3eso3ESOILb0ELb1EJiNS_1CILi144EEENS2_ILi512EEEEEC2ERKiRKS3_RKS4_)
$_ZN7cutlass13device_kernelIN5flash19enable_sm80_to_sm89INS1_16FlashAttnBwdSm80INS1_25CollectiveMainloopBwdSm80ILi2ELi2EN4cute5tupleIJNS5_1CILi128EEES8_NS7_ILi64EEEEEENS_10bfloat16_tEfNS_4arch4Sm80ELb1ELb0ELb1ELb1ELb1ELb0ELb0ELb0ELi2ELi4ELi4ELi4ELb0EEENS1_24CollectiveEpilogueBwdGQAISA_fSD_Li256ELb1ELb1EEENS1_25SingleTileBwdLPTSchedulerILb1ELi128ELb1EEEEEEEEEvNT_6ParamsE$_ZN4cute3eso3ESOILb0ELb1EJiNS_1CILi144EEENS2_ILi512EEEEEC2ERKiRKS3_RKS4_:
[----:B------:R-:W-:Y:S01]  /*7a00*/  IADD3 R4, R60, -c[0x0][0x20], RZ ;  /* 0x800008003c047a10 */ /* 0x000fe20007ffe0ff */
[----:B------:R-:W-:Y:S01]  /*7a10*/  IMAD.MOV.U32 R8, RZ, RZ, R6 ;  /* 0x000000ffff087224 */ /* 0x000fe200078e0006 */
[----:B------:R-:W-:-:S03]  /*7a20*/  MOV R9, 0x0 ;  /* 0x0000000000097802 */ /* 0x000fc60000000f00 */
[----:B------:R1:W-:Y:S01]  /*7a30*/  STL [R4], R5 ;  /* 0x0000000504007387 */ /* 0x0003e20000100800 */
[----:B------:R-:W-:Y:S05]  /*7a40*/  RET.REL.NODEC R8 `(_ZN7cutlass13device_kernelIN5flash19enable_sm80_to_sm89INS1_16FlashAttnBwdSm80INS1_25CollectiveMainloopBwdSm80ILi2ELi2EN4cute5tupleIJNS5_1CILi128EEES8_NS7_ILi64EEEEEENS_10bfloat16_tEfNS_4arch4Sm80ELb1ELb0ELb1ELb1ELb1ELb0ELb0ELb0ELi2ELi4ELi4ELi4ELb0EEENS1_24CollectiveEpilogueBwdGQAISA_fSD_Li256ELb1ELb1EEENS1_25SingleTileBwdLPTSchedulerILb1ELi128ELb1EEEEEEEEEvNT_6ParamsE) ;  /* 0xffff85b008007950 */ /* 0x000fea0003c3ffff */
        .type           $_ZN7cutlass13device_kernelIN5flash19enable_sm80_to_sm89INS1_16FlashAttnBwdSm80INS1_25CollectiveMainloopBwdSm80ILi2ELi2EN4cute5tupleIJNS5_1CILi128EEES8_NS7_ILi64EEEEEENS_10bfloat16_tEfNS_4arch4Sm80ELb1ELb0ELb1ELb1ELb1ELb0ELb0ELb0ELi2ELi4ELi4ELi4ELb0EEENS1_24CollectiveEpilogueBwdGQAISA_fSD_Li256ELb1ELb1EEENS1_25SingleTileBwdLPTSchedulerILb1ELi128ELb1EEEEEEEEEvNT_6ParamsE$_ZN4cute3eso3ESOILb0ELb1EJiNS_1CILi4096EEEEEC2ERKiRKS3_,@function
        .size           $_ZN7cutlass13device_kernelIN5flash19enable_sm80_to_sm89INS1_16FlashAttnBwdSm80INS1_25CollectiveMainloopBwdSm80ILi2ELi2EN4cute5tupleIJNS5_1CILi128EEES8_NS7_ILi64EEEEEENS_10bfloat16_tEfNS_4arch4Sm80ELb1ELb0ELb1ELb1ELb1ELb0ELb0ELb0ELi2ELi4ELi4ELi4ELb0EEENS1_24CollectiveEpilogueBwdGQAISA_fSD_Li256ELb1ELb1EEENS1_25SingleTileBwdLPTSchedulerILb1ELi128ELb1EEEEEEEEEvNT_6ParamsE$_ZN4cute3eso3ESOILb0ELb1EJiNS_1CILi4096EEEEEC2ERKiRKS3_,($_ZN7cutlass13device_kernelIN5flash19enable_sm80_to_sm89INS1_16FlashAttnBwdSm80INS1_25CollectiveMainloopBwdSm80ILi2ELi2EN4cute5tupleIJNS5_1CILi128EEES8_NS7_ILi64EEEEEENS_10bfloat16_tEfNS_4arch4Sm80ELb1ELb0ELb1ELb1ELb1ELb0ELb0ELb0ELi2ELi4ELi4ELi4ELb0EEENS1_24CollectiveEpilogueBwdGQAISA_fSD_Li256ELb1ELb1EEENS1_25SingleTileBwdLPTSchedulerILb1ELi128ELb1EEEEEEEEEvNT_6ParamsE$_ZN4cute3eso3ESOILb0ELb1EJiNS_1CILi512EEEEEC2ERKiRKS3_ - $_ZN7cutlass13device_kernelIN5flash19enable_sm80_to_sm89INS1_16FlashAttnBwdSm80INS1_25CollectiveMainloopBwdSm80ILi2ELi2EN4cute5tupleIJNS5_1CILi128EEES8_NS7_ILi64EEEEEENS_10bfloat16_tEfNS_4arch4Sm80ELb1ELb0ELb1ELb1ELb1ELb0ELb0ELb0ELi2ELi4ELi4ELi4ELb0EEENS1_24CollectiveEpilogueBwdGQAISA_fSD_Li256ELb1ELb1EEENS1_25SingleTileBwdLPTSchedulerILb1ELi128ELb1EEEEEEEEEvNT_6ParamsE$_ZN4cute3eso3ESOILb0ELb1EJiNS_1CILi4096EEEEEC2ERKiRKS3_)
$_ZN7cutlass13device_kernelIN5flash19enable_sm80_to_sm89INS1_16FlashAttnBwdSm80INS1_25CollectiveMainloopBwdSm80ILi2ELi2EN4cute5tupleIJNS5_1CILi128EEES8_NS7_ILi64EEEEEENS_10bfloat16_tEfNS_4arch4Sm80ELb1ELb0ELb1ELb1ELb1ELb0ELb0ELb0ELi2ELi4ELi4ELi4ELb0EEENS1_24CollectiveEpilogueBwdGQAISA_fSD_Li256ELb1ELb1EEENS1_25SingleTileBwdLPTSchedulerILb1ELi128ELb1EEEEEEEEEvNT_6ParamsE$_ZN4cute3eso3ESOILb0ELb1EJiNS_1CILi4096EEEEEC2ERKiRKS3_:
[----:B------:R-:W-:Y:S02]  /*7a50*/  IADD3 R9, R9, -c[0x0][0x20], RZ ;  /* 0x8000080009097a10 */ /* 0x000fe40007ffe0ff */
[----:B------:R-:W-:-:S03]  /*7a60*/  MOV R5, 0x0 ;  /* 0x0000000000057802 */ /* 0x000fc60000000f00 */
[----:B------:R1:W-:Y:S01]  /*7a70*/  STL [R9], R2 ;  /* 0x0000000209007387 */ /* 0x0003e20000100800 */
[----:B------:R-:W-:Y:S05]  /*7a80*/  RET.REL.NODEC R4 `(_ZN7cutlass13device_kernelIN5flash19enable_sm80_to_sm89INS1_16FlashAttnBwdSm80INS1_25CollectiveMainloopBwdSm80ILi2ELi2EN4cute5tupleIJNS5_1CILi128EEES8_NS7_ILi64EEEEEENS_10bfloat16_tEfNS_4arch4Sm80ELb1ELb0ELb1ELb1ELb1ELb0ELb0ELb0ELi2ELi4ELi4ELi4ELb0EEENS1_24CollectiveEpilogueBwdGQAISA_fSD_Li256ELb1ELb1EEENS1_25SingleTileBwdLPTSchedulerILb1ELi128ELb1EEEEEEEEEvNT_6ParamsE) ;  /* 0xffff857004007950 */ /* 0x000fea0003c3ffff */
        .type           $_ZN7cutlass13device_kernelIN5flash19enable_sm80_to_sm89INS1_16FlashAttnBwdSm80INS1_25CollectiveMainloopBwdSm80ILi2ELi2EN4cute5tupleIJNS5_1CILi128EEES8_NS7_ILi64EEEEEENS_10bfloat16_tEfNS_4arch4Sm80ELb1ELb0ELb1ELb1ELb1ELb0ELb0ELb0ELi2ELi4ELi4ELi4ELb0EEENS1_24CollectiveEpilogueBwdGQAISA_fSD_Li256ELb1ELb1EEENS1_25SingleTileBwdLPTSchedulerILb1ELi128ELb1EEEEEEEEEvNT_6ParamsE$_ZN4cute3eso3ESOILb0ELb1EJiNS_1CILi512EEEEEC2ERKiRKS3_,@function
        .size           $_ZN7cutlass13device_kernelIN5flash19enable_sm80_to_sm89INS1_16FlashAttnBwdSm80INS1_25CollectiveMainloopBwdSm80ILi2ELi2EN4cute5tupleIJNS5_1CILi128EEES8_NS7_ILi64EEEEEENS_10bfloat16_tEfNS_4arch4Sm80ELb1ELb0ELb1ELb1ELb1ELb0ELb0ELb0ELi2ELi4ELi4ELi4ELb0EEENS1_24CollectiveEpilogueBwdGQAISA_fSD_Li256ELb1ELb1EEENS1_25SingleTileBwdLPTSchedulerILb1ELi128ELb1EEEEEEEEEvNT_6ParamsE$_ZN4cute3eso3ESOILb0ELb1EJiNS_1CILi512EEEEEC2ERKiRKS3_,($_ZN7cutlass13device_kernelIN5flash19enable_sm80_to_sm89INS1_16FlashAttnBwdSm80INS1_25CollectiveMainloopBwdSm80ILi2ELi2EN4cute5tupleIJNS5_1CILi128EEES8_NS7_ILi64EEEEEENS_10bfloat16_tEfNS_4arch4Sm80ELb1ELb0ELb1ELb1ELb1ELb0ELb0ELb0ELi2ELi4ELi4ELi4ELb0EEENS1_24CollectiveEpilogueBwdGQAISA_fSD_Li256ELb1ELb1EEENS1_25SingleTileBwdLPTSchedulerILb1ELi128ELb1EEEEEEEEEvNT_6ParamsE$_ZN4cute3eso3ESOILb0ELb1EJiNS_1CILi72EEENS2_ILi512EEEEEC2ERKiRKS3_RKS4_ - $_ZN7cutlass13device_kernelIN5flash19enable_sm80_to_sm89INS1_16FlashAttnBwdSm80INS1_25CollectiveMainloopBwdSm80ILi2ELi2EN4cute5tupleIJNS5_1CILi128EEES8_NS7_ILi64EEEEEENS_10bfloat16_tEfNS_4arch4Sm80ELb1ELb0ELb1ELb1ELb1ELb0ELb0ELb0ELi2ELi4ELi4ELi4ELb0EEENS1_24CollectiveEpilogueBwdGQAISA_fSD_Li256ELb1ELb1EEENS1_25SingleTileBwdLPTSchedulerILb1ELi128ELb1EEEEEEEEEvNT_6ParamsE$_ZN4cute3eso3ESOILb0ELb1EJiNS_1CILi512EEEEEC2ERKiRKS3_)
$_ZN7cutlass13device_kernelIN5flash19enable_sm80_to_sm89INS1_16FlashAttnBwdSm80INS1_25CollectiveMainloopBwdSm80ILi2ELi2EN4cute5tupleIJNS5_1CILi128EEES8_NS7_ILi64EEEEEENS_10bfloat16_tEfNS_4arch4Sm80ELb1ELb0ELb1ELb1ELb1ELb0ELb0ELb0ELi2ELi4ELi4ELi4ELb0EEENS1_24CollectiveEpilogueBwdGQAISA_fSD_Li256ELb1ELb1EEENS1_25SingleTileBwdLPTSchedulerILb1ELi128ELb1EEEEEEEEEvNT_6ParamsE$_ZN4cute3eso3ESOILb0ELb1EJiNS_1CILi512EEEEEC2ERKiRKS3_:
[----:B------:R-:W-:Y:S02]  /*7a90*/  IADD3 R3, R70, -c[0x0][0x20], RZ ;  /* 0x8000080046037a10 */ /* 0x000fe40007ffe0ff */
[----:B------:R-:W-:-:S03]  /*7aa0*/  MOV R5, 0x0 ;  /* 0x0000000000057802 */ /* 0x000fc60000000f00 */
[----:B------:R1:W-:Y:S01]  /*7ab0*/  STL [R3], R2 ;  /* 0x0000000203007387 */ /* 0x0003e20000100800 */
[----:B------:R-:W-:Y:S05]  /*7ac0*/  RET.REL.NODEC R4 `(_ZN7cutlass13device_kernelIN5flash19enable_sm80_to_sm89INS1_16FlashAttnBwdSm80INS1_25CollectiveMainloopBwdSm80ILi2ELi2EN4cute5tupleIJNS5_1CILi128EEES8_NS7_ILi64EEEEEENS_10bfloat16_tEfNS_4arch4Sm80ELb1ELb0ELb1ELb1ELb1ELb0ELb0ELb0ELi2ELi4ELi4ELi4ELb0EEENS1_24CollectiveEpilogueBwdGQAISA_fSD_Li256ELb1ELb1EEENS1_25SingleTileBwdLPTSchedulerILb1ELi128ELb1EEEEEEEEEvNT_6ParamsE) ;  /* 0xffff853004007950 */ /* 0x000fea0003c3ffff */
        .type           $_ZN7cutlass13device_kernelIN5flash19enable_sm80_to_sm89INS1_16FlashAttnBwdSm80INS1_25CollectiveMainloopBwdSm80ILi2ELi2EN4cute5tupleIJNS5_1CILi128EEES8_NS7_ILi64EEEEEENS_10bfloat16_tEfNS_4arch4Sm80ELb1ELb0ELb1ELb1ELb1ELb0ELb0ELb0ELi2ELi4ELi4ELi4ELb0EEENS1_24CollectiveEpilogueBwdGQAISA_fSD_Li256ELb1ELb1EEENS1_25SingleTileBwdLPTSchedulerILb1ELi128ELb1EEEEEEEEEvNT_6ParamsE$_ZN4cute3eso3ESOILb0ELb1EJiNS_1CILi72EEENS2_ILi512EEEEEC2ERKiRKS3_RKS4_,@function
        .size           $_ZN7cutlass13device_kernelIN5flash19enable_sm80_to_sm89INS1_16FlashAttnBwdSm80INS1_25CollectiveMainloopBwdSm80ILi2ELi2EN4cute5tupleIJNS5_1CILi128EEES8_NS7_ILi64EEEEEENS_10bfloat16_tEfNS_4arch4Sm80ELb1ELb0ELb1ELb1ELb1ELb0ELb0ELb0ELi2ELi4ELi4ELi4ELb0EEENS1_24CollectiveEpilogueBwdGQAISA_fSD_Li256ELb1ELb1EEENS1_25SingleTileBwdLPTSchedulerILb1ELi128ELb1EEEEEEEEEvNT_6ParamsE$_ZN4cute3eso3ESOILb0ELb1EJiNS_1CILi72EEENS2_ILi512EEEEEC2ERKiRKS3_RKS4_,($_ZN7cutlass13device_kernelIN5flash19enable_sm80_to_sm89INS1_16FlashAttnBwdSm80INS1_25CollectiveMainloopBwdSm80ILi2ELi2EN4cute5tupleIJNS5_1CILi128EEES8_NS7_ILi64EEEEEENS_10bfloat16_tEfNS_4arch4Sm80ELb1ELb0ELb1ELb1ELb1ELb0ELb0ELb0ELi2ELi4ELi4ELi4ELb0EEENS1_24CollectiveEpilogueBwdGQAISA_fSD_Li256ELb1ELb1EEENS1_25SingleTileBwdLPTSchedulerILb1ELi128ELb1EEEEEEEEEvNT_6ParamsE$_ZN4cute3eso3ESOILb0ELb1EJlEEC2ERKl - $_ZN7cutlass13device_kernelIN5flash19enable_sm80_to_sm89INS1_16FlashAttnBwdSm80INS1_25CollectiveMainloopBwdSm80ILi2ELi2EN4cute5tupleIJNS5_1CILi128EEES8_NS7_ILi64EEEEEENS_10bfloat16_tEfNS_4arch4Sm80ELb1ELb0ELb1ELb1ELb1ELb0ELb0ELb0ELi2ELi4ELi4ELi4ELb0EEENS1_24CollectiveEpilogueBwdGQAISA_fSD_Li256ELb1ELb1EEENS1_25SingleTileBwdLPTSchedulerILb1ELi128ELb1EEEEEEEEEvNT_6ParamsE$_ZN4cute3eso3ESOILb0ELb1EJiNS_1CILi72EEENS2_ILi512EEEEEC2ERKiRKS3_RKS4_)
$_ZN7cutlass13device_kernelIN5flash19enable_sm80_to_sm89INS1_16FlashAttnBwdSm80INS1_25CollectiveMainloopBwdSm80ILi2ELi2EN4cute5tupleIJNS5_1CILi128EEES8_NS7_ILi64EEEEEENS_10bfloat16_tEfNS_4arch4Sm80ELb1ELb0ELb1ELb1ELb1ELb0ELb0ELb0ELi2ELi4ELi4ELi4ELb0EEENS1_24CollectiveEpilogueBwdGQAISA_fSD_Li256ELb1ELb1EEENS1_25SingleTileBwdLPTSchedulerILb1ELi128ELb1EEEEEEEEEvNT_6ParamsE$_ZN4cute3eso3ESOILb0ELb1EJiNS_1CILi72EEENS2_ILi512EEEEEC2ERKiRKS3_RKS4_:
[----:B------:R-:W-:Y:S01]  /*7ad0*/  IADD3 R4, R4, -c[0x0][0x20], RZ ;  /* 0x8000080004047a10 */ /* 0x000fe20007ffe0ff */
[----:B------:R-:W-:Y:S01]  /*7ae0*/  IMAD.MOV.U32 R8, RZ, RZ, R6 ;  /* 0x000000ffff087224 */ /* 0x000fe200078e0006 */
[----:B------:R-:W-:-:S03]  /*7af0*/  MOV R9, 0x0 ;  /* 0x0000000000097802 */ /* 0x000fc60000000f00 */
[----:B------:R1:W-:Y:S01]  /*7b00*/  STL [R4], R5 ;  /* 0x0000000504007387 */ /* 0x0003e20000100800 */
[----:B------:R-:W-:Y:S05]  /*7b10*/  RET.REL.NODEC R8 `(_ZN7cutlass13device_kernelIN5flash19enable_sm80_to_sm89INS1_16FlashAttnBwdSm80INS1_25CollectiveMainloopBwdSm80ILi2ELi2EN4cute5tupleIJNS5_1CILi128EEES8_NS7_ILi64EEEEEENS_10bfloat16_tEfNS_4arch4Sm80ELb1ELb0ELb1ELb1ELb1ELb0ELb0ELb0ELi2ELi4ELi4ELi4ELb0EEENS1_24CollectiveEpilogueBwdGQAISA_fSD_Li256ELb1ELb1EEENS1_25SingleTileBwdLPTSchedulerILb1ELi128ELb1EEEEEEEEEvNT_6ParamsE) ;  /* 0xffff84e008007950 */ /* 0x000fea0003c3ffff */
        .type           $_ZN7cutlass13device_kernelIN5flash19enable_sm80_to_sm89INS1_16FlashAttnBwdSm80INS1_25CollectiveMainloopBwdSm80ILi2ELi2EN4cute5tupleIJNS5_1CILi128EEES8_NS7_ILi64EEEEEENS_10bfloat16_tEfNS_4arch4Sm80ELb1ELb0ELb1ELb1ELb1ELb0ELb0ELb0ELi2ELi4ELi4ELi4ELb0EEENS1_24CollectiveEpilogueBwdGQAISA_fSD_Li256ELb1ELb1EEENS1_25SingleTileBwdLPTSchedulerILb1ELi128ELb1EEEEEEEEEvNT_6ParamsE$_ZN4cute3eso3ESOILb0ELb1EJlEEC2ERKl,@function
        .size           $_ZN7cutlass13device_kernelIN5flash19enable_sm80_to_sm89INS1_16FlashAttnBwdSm80INS1_25CollectiveMainloopBwdSm80ILi2ELi2EN4cute5tupleIJNS5_1CILi128EEES8_NS7_ILi64EEEEEENS_10bfloat16_tEfNS_4arch4Sm80ELb1ELb0ELb1ELb1ELb1ELb0ELb0ELb0ELi2ELi4ELi4ELi4ELb0EEENS1_24CollectiveEpilogueBwdGQAISA_fSD_Li256ELb1ELb1EEENS1_25SingleTileBwdLPTSchedulerILb1ELi128ELb1EEEEEEEEEvNT_6ParamsE$_ZN4cute3eso3ESOILb0ELb1EJlEEC2ERKl,($_ZN7cutlass13device_kernelIN5flash19enable_sm80_to_sm89INS1_16FlashAttnBwdSm80INS1_25CollectiveMainloopBwdSm80ILi2ELi2EN4cute5tupleIJNS5_1CILi128EEES8_NS7_ILi64EEEEEENS_10bfloat16_tEfNS_4arch4Sm80ELb1ELb0ELb1ELb1ELb1ELb0ELb0ELb0ELi2ELi4ELi4ELi4ELb0EEENS1_24CollectiveEpilogueBwdGQAISA_fSD_Li256ELb1ELb1EEENS1_25SingleTileBwdLPTSchedulerILb1ELi128ELb1EEEEEEEEEvNT_6ParamsE$_ZN4cute3eso3ESOILb1ELb0EJNS_10UnderscoreES2_S2_iEEC2ERKS2_S5_S5_RKi - $_ZN7cutlass13device_kernelIN5flash19enable_sm80_to_sm89INS1_16FlashAttnBwdSm80INS1_25CollectiveMainloopBwdSm80ILi2ELi2EN4cute5tupleIJNS5_1CILi128EEES8_NS7_ILi64EEEEEENS_10bfloat16_tEfNS_4arch4Sm80ELb1ELb0ELb1ELb1ELb1ELb0ELb0ELb0ELi2ELi4ELi4ELi4ELb0EEENS1_24CollectiveEpilogueBwdGQAISA_fSD_Li256ELb1ELb1EEENS1_25SingleTileBwdLPTSchedulerILb1ELi128ELb1EEEEEEEEEvNT_6ParamsE$_ZN4cute3eso3ESOILb0ELb1EJlEEC2ERKl)
$_ZN7cutlass13device_kernelIN5flash19enable_sm80_to_sm89INS1_16FlashAttnBwdSm80INS1_25CollectiveMainloopBwdSm80ILi2ELi2EN4cute5tupleIJNS5_1CILi128EEES8_NS7_ILi64EEEEEENS_10bfloat16_tEfNS_4arch4Sm80ELb1ELb0ELb1ELb1ELb1ELb0ELb0ELb0ELi2ELi4ELi4ELi4ELb0EEENS1_24CollectiveEpilogueBwdGQAISA_fSD_Li256ELb1ELb1EEENS1_25SingleTileBwdLPTSchedulerILb1ELi128ELb1EEEEEEEEEvNT_6ParamsE$_ZN4cute3eso3ESOILb0ELb1EJlEEC2ERKl:
[----:B------:R-:W-:Y:S01]  /*7b20*/  IADD3 R5, R5, -c[0x0][0x20], RZ ;  /* 0x8000080005057a10 */ /* 0x000fe20007ffe0ff */
[----:B------:R-:W-:Y:S01]  /*7b30*/  IMAD.MOV.U32 R78, RZ, RZ, R6 ;  /* 0x000000ffff4e7224 */ /* 0x000fe200078e0006 */
[----:B------:R-:W-:-:S03]  /*7b40*/  MOV R79, 0x0 ;  /* 0x00000000004f7802 */ /* 0x000fc60000000f00 */
[----:B------:R1:W-:Y:S01]  /*7b50*/  STL.64 [R5], R2 ;  /* 0x0000000205007387 */ /* 0x0003e20000100a00 */
[----:B------:R-:W-:Y:S05]  /*7b60*/  RET.REL.NODEC R78 `(_ZN7cutlass13device_kernelIN5flash19enable_sm80_to_sm89INS1_16FlashAttnBwdSm80INS1_25CollectiveMainloopBwdSm80ILi2ELi2EN4cute5tupleIJNS5_1CILi128EEES8_NS7_ILi64EEEEEENS_10bfloat16_tEfNS_4arch4Sm80ELb1ELb0ELb1ELb1ELb1ELb0ELb0ELb0ELi2ELi4ELi4ELi4ELb0EEENS1_24CollectiveEpilogueBwdGQAISA_fSD_Li256ELb1ELb1EEENS1_25SingleTileBwdLPTSchedulerILb1ELi128ELb1EEEEEEEEEvNT_6ParamsE) ;  /* 0xffff84904e007950 */ /* 0x000fea0003c3ffff */
        .type           $_ZN7cutlass13device_kernelIN5flash19enable_sm80_to_sm89INS1_16FlashAttnBwdSm80INS1_25CollectiveMainloopBwdSm80ILi2ELi2EN4cute5tupleIJNS5_1CILi128EEES8_NS7_ILi64EEEEEENS_10bfloat16_tEfNS_4arch4Sm80ELb1ELb0ELb1ELb1ELb1ELb0ELb0ELb0ELi2ELi4ELi4ELi4ELb0EEENS1_24CollectiveEpilogueBwdGQAISA_fSD_Li256ELb1ELb1EEENS1_25SingleTileBwdLPTSchedulerILb1ELi128ELb1EEEEEEEEEvNT_6ParamsE$_ZN4cute3eso3ESOILb1ELb0EJNS_10UnderscoreES2_S2_iEEC2ERKS2_S5_S5_RKi,@function
        .size           $_ZN7cutlass13device_kernelIN5flash19enable_sm80_to_sm89INS1_16FlashAttnBwdSm80INS1_25CollectiveMainloopBwdSm80ILi2ELi2EN4cute5tupleIJNS5_1CILi128EEES8_NS7_ILi64EEEEEENS_10bfloat16_tEfNS_4arch4Sm80ELb1ELb0ELb1ELb1ELb1ELb0ELb0ELb0ELi2ELi4ELi4ELi4ELb0EEENS1_24CollectiveEpilogueBwdGQAISA_fSD_Li256ELb1ELb1EEENS1_25SingleTileBwdLPTSchedulerILb1ELi128ELb1EEEEEEEEEvNT_6ParamsE$_ZN4cute3eso3ESOILb1ELb0EJNS_10UnderscoreES2_S2_iEEC2ERKS2_S5_S5_RKi,($_ZN7cutlass13device_kernelIN5flash19enable_sm80_to_sm89INS1_16FlashAttnBwdSm80INS1_25CollectiveMainloopBwdSm80ILi2ELi2EN4cute5tupleIJNS5_1CILi128EEES8_NS7_ILi64EEEEEENS_10bfloat16_tEfNS_4arch4Sm80ELb1ELb0ELb1ELb1ELb1ELb0ELb0ELb0ELi2ELi4ELi4ELi4ELb0EEENS1_24CollectiveEpilogueBwdGQAISA_fSD_Li256ELb1ELb1EEENS1_25SingleTileBwdLPTSchedulerILb1ELi128ELb1EEEEEEEEEvNT_6ParamsE$_ZN4cute3eso3ESOILb1ELb0EJNS_10UnderscoreES2_iEEC2ERKS2_S5_RKi - $_ZN7cutlass13device_kernelIN5flash19enable_sm80_to_sm89INS1_16FlashAttnBwdSm80INS1_25CollectiveMainloopBwdSm80ILi2ELi2EN4cute5tupleIJNS5_1CILi128EEES8_NS7_ILi64EEEEEENS_10bfloat16_tEfNS_4arch4Sm80ELb1ELb0ELb1ELb1ELb1ELb0ELb0ELb0ELi2ELi4ELi4ELi4ELb0EEENS1_24CollectiveEpilogueBwdGQAISA_fSD_Li256ELb1ELb1EEENS1_25SingleTileBwdLPTSchedulerILb1ELi128ELb1EEEEEEEEEvNT_6ParamsE$_ZN4cute3eso3ESOILb1ELb0EJNS_10UnderscoreES2_S2_iEEC2ERKS2_S5_S5_RKi)
$_ZN7cutlass13device_kernelIN5flash19enable_sm80_to_sm89INS1_16FlashAttnBwdSm80INS1_25CollectiveMainloopBwdSm80ILi2ELi2EN4cute5tupleIJNS5_1CILi128EEES8_NS7_ILi64EEEEEENS_10bfloat16_tEfNS_4arch4Sm80ELb1ELb0ELb1ELb1ELb1ELb0ELb0ELb0ELi2ELi4ELi4ELi4ELb0EEENS1_24CollectiveEpilogueBwdGQAISA_fSD_Li256ELb1ELb1EEENS1_25SingleTileBwdLPTSchedulerILb1ELi128ELb1EEEEEEEEEvNT_6ParamsE$_ZN4cute3eso3ESOILb1ELb0EJNS_10UnderscoreES2_S2_iEEC2ERKS2_S5_S5_RKi:
[----:B------:R-:W-:Y:S02]  /*7b70*/  IADD3 R2, R81, -c[0x0][0x20], RZ ;  /* 0x8000080051027a10 */ /* 0x000fe40007ffe0ff */
[----:B------:R-:W-:-:S03]  /*7b80*/  MOV R5, 0x0 ;  /* 0x0000000000057802 */ /* 0x000fc60000000f00 */
[----:B------:R1:W-:Y:S01]  /*7b90*/  STL [R2], R3 ;  /* 0x0000000302007387 */ /* 0x0003e20000100800 */
[----:B------:R-:W-:Y:S05]  /*7ba0*/  RET.REL.NODEC R4 `(_ZN7cutlass13device_kernelIN5flash19enable_sm80_to_sm89INS1_16FlashAttnBwdSm80INS1_25CollectiveMainloopBwdSm80ILi2ELi2EN4cute5tupleIJNS5_1CILi128EEES8_NS7_ILi64EEEEEENS_10bfloat16_tEfNS_4arch4Sm80ELb1ELb0ELb1ELb1ELb1ELb0ELb0ELb0ELi2ELi4ELi4ELi4ELb0EEENS1_24CollectiveEpilogueBwdGQAISA_fSD_Li256ELb1ELb1EEENS1_25SingleTileBwdLPTSchedulerILb1ELi128ELb1EEEEEEEEEvNT_6ParamsE) ;  /* 0xffff845004007950 */ /* 0x000fea0003c3ffff */
        .type           $_ZN7cutlass13device_kernelIN5flash19enable_sm80_to_sm89INS1_16FlashAttnBwdSm80INS1_25CollectiveMainloopBwdSm80ILi2ELi2EN4cute5tupleIJNS5_1CILi128EEES8_NS7_ILi64EEEEEENS_10bfloat16_tEfNS_4arch4Sm80ELb1ELb0ELb1ELb1ELb1ELb0ELb0ELb0ELi2ELi4ELi4ELi4ELb0EEENS1_24CollectiveEpilogueBwdGQAISA_fSD_Li256ELb1ELb1EEENS1_25SingleTileBwdLPTSchedulerILb1ELi128ELb1EEEEEEEEEvNT_6ParamsE$_ZN4cute3eso3ESOILb1ELb0EJNS_10UnderscoreES2_iEEC2ERKS2_S5_RKi,@function
        .size           $_ZN7cutlass13device_kernelIN5flash19enable_sm80_to_sm89INS1_16FlashAttnBwdSm80INS1_25CollectiveMainloopBwdSm80ILi2ELi2EN4cute5tupleIJNS5_1CILi128EEES8_NS7_ILi64EEEEEENS_10bfloat16_tEfNS_4arch4Sm80ELb1ELb0ELb1ELb1ELb1ELb0ELb0ELb0ELi2ELi4ELi4ELi4ELb0EEENS1_24CollectiveEpilogueBwdGQAISA_fSD_Li256ELb1ELb1EEENS1_25SingleTileBwdLPTSchedulerILb1ELi128ELb1EEEEEEEEEvNT_6ParamsE$_ZN4cute3eso3ESOILb1ELb0EJNS_10UnderscoreES2_iEEC2ERKS2_S5_RKi,($_ZN7cutlass13device_kernelIN5flash19enable_sm80_to_sm89INS1_16FlashAttnBwdSm80INS1_25CollectiveMainloopBwdSm80ILi2ELi2EN4cute5tupleIJNS5_1CILi128EEES8_NS7_ILi64EEEEEENS_10bfloat16_tEfNS_4arch4Sm80ELb1ELb0ELb1ELb1ELb1ELb0ELb0ELb0ELi2ELi4ELi4ELi4ELb0EEENS1_24CollectiveEpilogueBwdGQAISA_fSD_Li256ELb1ELb1EEENS1_25SingleTileBwdLPTSchedulerILb1ELi128ELb1EEEEEEEEEvNT_6ParamsE$_ZN4cute3eso3ESOILb1ELb0EJNS_10UnderscoreEiEEC2ERKS2_RKi - $_ZN7cutlass13device_kernelIN5flash19enable_sm80_to_sm89INS1_16FlashAttnBwdSm80INS1_25CollectiveMainloopBwdSm80ILi2ELi2EN4cute5tupleIJNS5_1CILi128EEES8_NS7_ILi64EEEEEENS_10bfloat16_tEfNS_4arch4Sm80ELb1ELb0ELb1ELb1ELb1ELb0ELb0ELb0ELi2ELi4ELi4ELi4ELb0EEENS1_24CollectiveEpilogueBwdGQAISA_fSD_Li256ELb1ELb1EEENS1_25SingleTileBwdLPTSchedulerILb1ELi128ELb1EEEEEEEEEvNT_6ParamsE$_ZN4cute3eso3ESOILb1ELb0EJNS_10UnderscoreES2_iEEC2ERKS2_S5_RKi)
$_ZN7cutlass13device_kernelIN5flash19enable_sm80_to_sm89INS1_16FlashAttnBwdSm80INS1_25CollectiveMainloopBwdSm80ILi2ELi2EN4cute5tupleIJNS5_1CILi128EEES8_NS7_ILi64EEEEEENS_10bfloat16_tEfNS_4arch4Sm80ELb1ELb0ELb1ELb1ELb1ELb0ELb0ELb0ELi2ELi4ELi4ELi4ELb0EEENS1_24CollectiveEpilogueBwdGQAISA_fSD_Li256ELb1ELb1EEENS1_25SingleTileBwdLPTSchedulerILb1ELi128ELb1EEEEEEEEEvNT_6ParamsE$_ZN4cute3eso3ESOILb1ELb0EJNS_10UnderscoreES2_iEEC2ERKS2_S5_RKi:
[----:B------:R-:W-:Y:S02]  /*7bb0*/  IADD3 R2, R81, -c[0x0][0x20], RZ ;  /* 0x8000080051027a10 */ /* 0x000fe40007ffe0ff */
[----:B------:R-:W-:-:S03]  /*7bc0*/  MOV R9, 0x0 ;  /* 0x0000000000097802 */ /* 0x000fc60000000f00 */
[----:B------:R1:W-:Y:S01]  /*7bd0*/  STL [R2], R3 ;  /* 0x0000000302007387 */ /* 0x0003e20000100800 */
[----:B------:R-:W-:Y:S05]  /*7be0*/  RET.REL.NODEC R8 `(_ZN7cutlass13device_kernelIN5flash19enable_sm80_to_sm89INS1_16FlashAttnBwdSm80INS1_25CollectiveMainloopBwdSm80ILi2ELi2EN4cute5tupleIJNS5_1CILi128EEES8_NS7_ILi64EEEEEENS_10bfloat16_tEfNS_4arch4Sm80ELb1ELb0ELb1ELb1ELb1ELb0ELb0ELb0ELi2ELi4ELi4ELi4ELb0EEENS1_24CollectiveEpilogueBwdGQAISA_fSD_Li256ELb1ELb1EEENS1_25SingleTileBwdLPTSchedulerILb1ELi128ELb1EEEEEEEEEvNT_6ParamsE) ;  /* 0xffff841008007950 */ /* 0x000fea0003c3ffff */
        .type           $_ZN7cutlass13device_kernelIN5flash19enable_sm80_to_sm89INS1_16FlashAttnBwdSm80INS1_25CollectiveMainloopBwdSm80ILi2ELi2EN4cute5tupleIJNS5_1CILi128EEES8_NS7_ILi64EEEEEENS_10bfloat16_tEfNS_4arch4Sm80ELb1ELb0ELb1ELb1ELb1ELb0ELb0ELb0ELi2ELi4ELi4ELi4ELb0EEENS1_24CollectiveEpilogueBwdGQAISA_fSD_Li256ELb1ELb1EEENS1_25SingleTileBwdLPTSchedulerILb1ELi128ELb1EEEEEEEEEvNT_6ParamsE$_ZN4cute3eso3ESOILb1ELb0EJNS_10UnderscoreEiEEC2ERKS2_RKi,@function
        .size           $_ZN7cutlass13device_kernelIN5flash19enable_sm80_to_sm89INS1_16FlashAttnBwdSm80INS1_25CollectiveMainloopBwdSm80ILi2ELi2EN4cute5tupleIJNS5_1CILi128EEES8_NS7_ILi64EEEEEENS_10bfloat16_tEfNS_4arch4Sm80ELb1ELb0ELb1ELb1ELb1ELb0ELb0ELb0ELi2ELi4ELi4ELi4ELb0EEENS1_24CollectiveEpilogueBwdGQAISA_fSD_Li256ELb1ELb1EEENS1_25SingleTileBwdLPTSchedulerILb1ELi128ELb1EEEEEEEEEvNT_6ParamsE$_ZN4cute3eso3ESOILb1ELb0EJNS_10UnderscoreEiEEC2ERKS2_RKi,($_ZN7cutlass13device_kernelIN5flash19enable_sm80_to_sm89INS1_16FlashAttnBwdSm80INS1_25CollectiveMainloopBwdSm80ILi2ELi2EN4cute5tupleIJNS5_1CILi128EEES8_NS7_ILi64EEEEEENS_10bfloat16_tEfNS_4arch4Sm80ELb1ELb0ELb1ELb1ELb1ELb0ELb0ELb0ELi2ELi4ELi4ELi4ELb0EEENS1_24CollectiveEpilogueBwdGQAISA_fSD_Li256ELb1ELb1EEENS1_25SingleTileBwdLPTSchedulerILb1ELi128ELb1EEEEEEEEEvNT_6ParamsE$_ZN4cute3eso3ESOILb1ELb0EJNS_10UnderscoreEiiEEC2ERKS2_RKiS7_ - $_ZN7cutlass13device_kernelIN5flash19enable_sm80_to_sm89INS1_16FlashAttnBwdSm80INS1_25CollectiveMainloopBwdSm80ILi2ELi2EN4cute5tupleIJNS5_1CILi128EEES8_NS7_ILi64EEEEEENS_10bfloat16_tEfNS_4arch4Sm80ELb1ELb0ELb1ELb1ELb1ELb0ELb0ELb0ELi2ELi4ELi4ELi4ELb0EEENS1_24CollectiveEpilogueBwdGQAISA_fSD_Li256ELb1ELb1EEENS1_25SingleTileBwdLPTSchedulerILb1ELi128ELb1EEEEEEEEEvNT_6ParamsE$_ZN4cute3eso3ESOILb1ELb0EJNS_10UnderscoreEiEEC2ERKS2_RKi)
$_ZN7cutlass13device_kernelIN5flash19enable_sm80_to_sm89INS1_16FlashAttnBwdSm80INS1_25CollectiveMainloopBwdSm80ILi2ELi2EN4cute5tupleIJNS5_1CILi128EEES8_NS7_ILi64EEEEEENS_10bfloat16_tEfNS_4arch4Sm80ELb1ELb0ELb1ELb1ELb1ELb0ELb0ELb0ELi2ELi4ELi4ELi4ELb0EEENS1_24CollectiveEpilogueBwdGQAISA_fSD_Li256ELb1ELb1EEENS1_25SingleTileBwdLPTSchedulerILb1ELi128ELb1EEEEEEEEEvNT_6ParamsE$_ZN4cute3eso3ESOILb1ELb0EJNS_10UnderscoreEiEEC2ERKS2_RKi:
[----:B------:R-:W-:Y:S02]  /*7bf0*/  IADD3 R2, R2, -c[0x0][0x20], RZ ;  /* 0x8000080002027a10 */ /* 0x000fe40007ffe0ff */
[----:B------:R-:W-:-:S03]  /*7c00*/  MOV R11, 0x0 ;  /* 0x00000000000b7802 */ /* 0x000fc60000000f00 */
[----:B------:R1:W-:Y:S01]  /*7c10*/  STL [R2], R3 ;  /* 0x0000000302007387 */ /* 0x0003e20000100800 */
[----:B------:R-:W-:Y:S05]  /*7c20*/  RET.REL.NODEC R10 `(_ZN7cutlass13device_kernelIN5flash19enable_sm80_to_sm89INS1_16FlashAttnBwdSm80INS1_25CollectiveMainloopBwdSm80ILi2ELi2EN4cute5tupleIJNS5_1CILi128EEES8_NS7_ILi64EEEEEENS_10bfloat16_tEfNS_4arch4Sm80ELb1ELb0ELb1ELb1ELb1ELb0ELb0ELb0ELi2ELi4ELi4ELi4ELb0EEENS1_24CollectiveEpilogueBwdGQAISA_fSD_Li256ELb1ELb1EEENS1_25SingleTileBwdLPTSchedulerILb1ELi128ELb1EEEEEEEEEvNT_6ParamsE) ;  /* 0xffff83d00a007950 */ /* 0x000fea0003c3ffff */
        .type           $_ZN7cutlass13device_kernelIN5flash19enable_sm80_to_sm89INS1_16FlashAttnBwdSm80INS1_25CollectiveMainloopBwdSm80ILi2ELi2EN4cute5tupleIJNS5_1CILi128EEES8_NS7_ILi64EEEEEENS_10bfloat16_tEfNS_4arch4Sm80ELb1ELb0ELb1ELb1ELb1ELb0ELb0ELb0ELi2ELi4ELi4ELi4ELb0EEENS1_24CollectiveEpilogueBwdGQAISA_fSD_Li256ELb1ELb1EEENS1_25SingleTileBwdLPTSchedulerILb1ELi128ELb1EEEEEEEEEvNT_6ParamsE$_ZN4cute3eso3ESOILb1ELb0EJNS_10UnderscoreEiiEEC2ERKS2_RKiS7_,@function
        .size           $_ZN7cutlass13device_kernelIN5flash19enable_sm80_to_sm89INS1_16FlashAttnBwdSm80INS1_25CollectiveMainloopBwdSm80ILi2ELi2EN4cute5tupleIJNS5_1CILi128EEES8_NS7_ILi64EEEEEENS_10bfloat16_tEfNS_4arch4Sm80ELb1ELb0ELb1ELb1ELb1ELb0ELb0ELb0ELi2ELi4ELi4ELi4ELb0EEENS1_24CollectiveEpilogueBwdGQAISA_fSD_Li256ELb1ELb1EEENS1_25SingleTileBwdLPTSchedulerILb1ELi128ELb1EEEEEEEEEvNT_6ParamsE$_ZN4cute3eso3ESOILb1ELb0EJNS_10UnderscoreEiiEEC2ERKS2_RKiS7_,($_ZN7cutlass13device_kernelIN5flash19enable_sm80_to_sm89INS1_16FlashAttnBwdSm80INS1_25CollectiveMainloopBwdSm80ILi2ELi2EN4cute5tupleIJNS5_1CILi128EEES8_NS7_ILi64EEEEEENS_10bfloat16_tEfNS_4arch4Sm80ELb1ELb0ELb1ELb1ELb1ELb0ELb0ELb0ELi2ELi4ELi4ELi4ELb0EEENS1_24CollectiveEpilogueBwdGQAISA_fSD_Li256ELb1ELb1EEENS1_25SingleTileBwdLPTSchedulerILb1ELi128ELb1EEEEEEEEEvNT_6ParamsE$_ZN4cute3eso3ESOILb1ELb0EJNS_14ComposedLayoutINS_7SwizzleILi3ELi3ELi3EEENS_1CILi0EEENS_6LayoutINS_5tupleIJNS8_IJNS8_IJNS5_ILi4EEENS5_ILi8EEEEEENS8_IJNS5_ILi2EEENS5_ILi1EEEEEEEEENS8_IJNS8_IJSC_SC_EEENS8_IJSA_S9_EEEEEEEEENS8_IJNS8_IJNS8_IJSC_NS5_ILi64EEEEEENS8_IJNS5_ILi512EEES6_EEEEEENS8_IJNS8_IJSD_SA_EEENS8_IJNS5_ILi1024EEENS5_ILi16EEEEEEEEEEEEEEEENS_10ViewEngineINS_8smem_ptrIPN7cutlass10bfloat16_tEEEEEEEC2ERKSW_RKS13_ - $_ZN7cutlass13device_kernelIN5flash19enable_sm80_to_sm89INS1_16FlashAttnBwdSm80INS1_25CollectiveMainloopBwdSm80ILi2ELi2EN4cute5tupleIJNS5_1CILi128EEES8_NS7_ILi64EEEEEENS_10bfloat16_tEfNS_4arch4Sm80ELb1ELb0ELb1ELb1ELb1ELb0ELb0ELb0ELi2ELi4ELi4ELi4ELb0EEENS1_24CollectiveEpilogueBwdGQAISA_fSD_Li256ELb1ELb1EEENS1_25SingleTileBwdLPTSchedulerILb1ELi128ELb1EEEEEEEEEvNT_6ParamsE$_ZN4cute3eso3ESOILb1ELb0EJNS_10UnderscoreEiiEEC2ERKS2_RKiS7_)
$_ZN7cutlass13device_kernelIN5flash19enable_sm80_to_sm89INS1_16FlashAttnBwdSm80INS1_25CollectiveMainloopBwdSm80ILi2ELi2EN4cute5tupleIJNS5_1CILi128EEES8_NS7_ILi64EEEEEENS_10bfloat16_tEfNS_4arch4Sm80ELb1ELb0ELb1ELb1ELb1ELb0ELb0ELb0ELi2ELi4ELi4ELi4ELb0EEENS1_24CollectiveEpilogueBwdGQAISA_fSD_Li256ELb1ELb1EEENS1_25SingleTileBwdLPTSchedulerILb1ELi128ELb1EEEEEEEEEvNT_6ParamsE$_ZN4cute3eso3ESOILb1ELb0EJNS_10UnderscoreEiiEEC2ERKS2_RKiS7_:
[----:B------:R-:W-:Y:S02]  /*7c30*/  IADD3 R3, R81, -c[0x0][0x20], RZ ;  /* 0x8000080051037a10 */ /* 0x000fe40007ffe0ff */
[----:B------:R-:W-:-:S03]  /*7c40*/  IADD3 R2, R79, -c[0x0][0x20], RZ ;  /* 0x800008004f027a10 */ /* 0x000fc60007ffe0ff */
[----:B------:R1:W-:Y:S04]  /*7c50*/  STL [R3], R80 ;  /* 0x0000005003007387 */ /* 0x0003e80000100800 */
[----:B------:R-:W2:Y:S01]  /*7c60*/  LDL R2, [R2] ;  /* 0x0000000002027983 */ /* 0x000ea20000100800 */
[----:B------:R-:W-:-:S03]  /*7c70*/  IMAD.MOV.U32 R79, RZ, RZ, 0x0 ;  /* 0x00000000ff4f7424 */ /* 0x000fc600078e00ff */
[----:B--2---:R1:W-:Y:S01]  /*7c80*/  STL [R3+0x4], R2 ;  /* 0x0000040203007387 */ /* 0x0043e20000100800 */
[----:B------:R-:W-:Y:S05]  /*7c90*/  RET.REL.NODEC R78 `(_ZN7cutlass13device_kernelIN5flash19enable_sm80_to_sm89INS1_16FlashAttnBwdSm80INS1_25CollectiveMainloopBwdSm80ILi2ELi2EN4cute5tupleIJNS5_1CILi128EEES8_NS7_ILi64EEEEEENS_10bfloat16_tEfNS_4arch4Sm80ELb1ELb0ELb1ELb1ELb1ELb0ELb0ELb0ELi2ELi4ELi4ELi4ELb0EEENS1_24CollectiveEpilogueBwdGQAISA_fSD_Li256ELb1ELb1EEENS1_25SingleTileBwdLPTSchedulerILb1ELi128ELb1EEEEEEEEEvNT_6ParamsE) ;  /* 0xffff83604e007950 */ /* 0x000fea0003c3ffff */
        .type           $_ZN7cutlass13device_kernelIN5flash19enable_sm80_to_sm89INS1_16FlashAttnBwdSm80INS1_25CollectiveMainloopBwdSm80ILi2ELi2EN4cute5tupleIJNS5_1CILi128EEES8_NS7_ILi64EEEEEENS_10bfloat16_tEfNS_4arch4Sm80ELb1ELb0ELb1ELb1ELb1ELb0ELb0ELb0ELi2ELi4ELi4ELi4ELb0EEENS1_24CollectiveEpilogueBwdGQAISA_fSD_Li256ELb1ELb1EEENS1_25SingleTileBwdLPTSchedulerILb1ELi128ELb1EEEEEEEEEvNT_6ParamsE$_ZN4cute3eso3ESOILb1ELb0EJNS_14ComposedLayoutINS_7SwizzleILi3ELi3ELi3EEENS_1CILi0EEENS_6LayoutINS_5tupleIJNS8_IJNS8_IJNS5_ILi4EEENS5_ILi8EEEEEENS8_IJNS5_ILi2EEENS5_ILi1EEEEEEEEENS8_IJNS8_IJSC_SC_EEENS8_IJSA_S9_EEEEEEEEENS8_IJNS8_IJNS8_IJSC_NS5_ILi64EEEEEENS8_IJNS5_ILi512EEES6_EEEEEENS8_IJNS8_IJSD_SA_EEENS8_IJNS5_ILi1024EEENS5_ILi16EEEEEEEEEEEEEEEENS_10ViewEngineINS_8smem_ptrIPN7cutlass10bfloat16_tEEEEEEEC2ERKSW_RKS13_,@function
        .size           $_ZN7cutlass13device_kernelIN5flash19enable_sm80_to_sm89INS1_16FlashAttnBwdSm80INS1_25CollectiveMainloopBwdSm80ILi2ELi2EN4cute5tupleIJNS5_1CILi128EEES8_NS7_ILi64EEEEEENS_10bfloat16_tEfNS_4arch4Sm80ELb1ELb0ELb1ELb1ELb1ELb0ELb0ELb0ELi2ELi4ELi4ELi4ELb0EEENS1_24CollectiveEpilogueBwdGQAISA_fSD_Li256ELb1ELb1EEENS1_25SingleTileBwdLPTSchedulerILb1ELi128ELb1EEEEEEEEEvNT_6ParamsE$_ZN4cute3eso3ESOILb1ELb0EJNS_14ComposedLayoutINS_7SwizzleILi3ELi3ELi3EEENS_1CILi0EEENS_6LayoutINS_5tupleIJNS8_IJNS8_IJNS5_ILi4EEENS5_ILi8EEEEEENS8_IJNS5_ILi2EEENS5_ILi1EEEEEEEEENS8_IJNS8_IJSC_SC_EEENS8_IJSA_S9_EEEEEEEEENS8_IJNS8_IJNS8_IJSC_NS5_ILi64EEEEEENS8_IJNS5_ILi512EEES6_EEEEEENS8_IJNS8_IJSD_SA_EEENS8_IJNS5_ILi1024EEENS5_ILi16EEEEEEEEEEEEEEEENS_10ViewEngineINS_8smem_ptrIPN7cutlass10bfloat16_tEEEEEEEC2ERKSW_RKS13_,($_ZN7cutlass13device_kernelIN5flash19enable_sm80_to_sm89INS1_16FlashAttnBwdSm80INS1_25CollectiveMainloopBwdSm80ILi2ELi2EN4cute5tupleIJNS5_1CILi128EEES8_NS7_ILi64EEEEEENS_10bfloat16_tEfNS_4arch4Sm80ELb1ELb0ELb1ELb1ELb1ELb0ELb0ELb0ELi2ELi4ELi4ELi4ELb0EEENS1_24CollectiveEpilogueBwdGQAISA_fSD_Li256ELb1ELb1EEENS1_25SingleTileBwdLPTSchedulerILb1ELi128ELb1EEEEEEEEEvNT_6ParamsE$_ZN4cute3eso3ESOILb1ELb0EJNS_14ComposedLayoutINS_7SwizzleILi3ELi3ELi3EEENS_1CILi0EEENS_6LayoutINS_5tupleIJNS8_IJNS8_IJNS5_ILi4EEENS5_ILi8EEEEEENS8_IJNS5_ILi2EEENS5_ILi1EEEEEEEEENS8_IJNS8_IJSC_SC_EEESB_EEEEEENS8_IJNS8_IJNS8_IJNS5_ILi128EEESD_EEENS8_IJSA_S6_EEEEEENS8_IJNS8_IJNS5_ILi64EEENS5_ILi512EEEEEENS8_IJNS5_ILi16EEENS5_ILi1024EEEEEEEEEEEEEEEENS_10ViewEngineINS_8smem_ptrIPN7cutlass10bfloat16_tEEEEEEEC2ERKSW_RKS13_ - $_ZN7cutlass13device_kernelIN5flash19enable_sm80_to_sm89INS1_16FlashAttnBwdSm80INS1_25CollectiveMainloopBwdSm80ILi2ELi2EN4cute5tupleIJNS5_1CILi128EEES8_NS7_ILi64EEEEEENS_10bfloat16_tEfNS_4arch4Sm80ELb1ELb0ELb1ELb1ELb1ELb0ELb0ELb0ELi2ELi4ELi4ELi4ELb0EEENS1_24CollectiveEpilogueBwdGQAISA_fSD_Li256ELb1ELb1EEENS1_25SingleTileBwdLPTSchedulerILb1ELi128ELb1EEEEEEEEEvNT_6ParamsE$_ZN4cute3eso3ESOILb1ELb0EJNS_14ComposedLayoutINS_7SwizzleILi3ELi3ELi3EEENS_1CILi0EEENS_6LayoutINS_5tupleIJNS8_IJNS8_IJNS5_ILi4EEENS5_ILi8EEEEEENS8_IJNS5_ILi2EEENS5_ILi1EEEEEEEEENS8_IJNS8_IJSC_SC_EEENS8_IJSA_S9_EEEEEEEEENS8_IJNS8_IJNS8_IJSC_NS5_ILi64EEEEEENS8_IJNS5_ILi512EEES6_EEEEEENS8_IJNS8_IJSD_SA_EEENS8_IJNS5_ILi1024EEENS5_ILi16EEEEEEEEEEEEEEEENS_10ViewEngineINS_8smem_ptrIPN7cutlass10bfloat16_tEEEEEEEC2ERKSW_RKS13_)
$_ZN7cutlass13device_kernelIN5flash19enable_sm80_to_sm89INS1_16FlashAttnBwdSm80INS1_25CollectiveMainloopBwdSm80ILi2ELi2EN4cute5tupleIJNS5_1CILi128EEES8_NS7_ILi64EEEEEENS_10bfloat16_tEfNS_4arch4Sm80ELb1ELb0ELb1ELb1ELb1ELb0ELb0ELb0ELi2ELi4ELi4ELi4ELb0EEENS1_24CollectiveEpilogueBwdGQAISA_fSD_Li256ELb1ELb1EEENS1_25SingleTileBwdLPTSchedulerILb1ELi128ELb1EEEEEEEEEvNT_6ParamsE$_ZN4cute3eso3ESOILb1ELb0EJNS_14ComposedLayoutINS_7SwizzleILi3ELi3ELi3EEENS_1CILi0EEENS_6LayoutINS_5tupleIJNS8_IJNS8_IJNS5_ILi4EEENS5_ILi8EEEEEENS8_IJNS5_ILi2EEENS5_ILi1EEEEEEEEENS8_IJNS8_IJSC_SC_EEENS8_IJSA_S9_EEEEEEEEENS8_IJNS8_IJNS8_IJSC_NS5_ILi64EEEEEENS8_IJNS5_ILi512EEES6_EEEEEENS8_IJNS8_IJSD_SA_EEENS8_IJNS5_ILi1024EEENS5_ILi16EEEEEEEEEEEEEEEENS_10ViewEngineINS_8smem_ptrIPN7cutlass10bfloat16_tEEEEEEEC2ERKSW_RKS13_:
[----:B------:R-:W-:Y:S01]  /*7ca0*/  IADD3 R4, R23, -c[0x0][0x20], RZ ;  /* 0x8000080017047a10 */ /* 0x000fe20007ffe0ff */
[----:B------:R-:W-:Y:S01]  /*7cb0*/  IMAD.MOV.U32 R8, RZ, RZ, R6 ;  /* 0x000000ffff087224 */ /* 0x000fe200078e0006 */
[----:B------:R-:W-:-:S03]  /*7cc0*/  MOV R9, 0x0 ;  /* 0x0000000000097802 */ /* 0x000fc60000000f00 */
[----:B------:R1:W-:Y:S01]  /*7cd0*/  STL.64 [R4], R2 ;  /* 0x0000000204007387 */ /* 0x0003e20000100a00 */
[----:B------:R-:W-:Y:S05]  /*7ce0*/  RET.REL.NODEC R8 `(_ZN7cutlass13device_kernelIN5flash19enable_sm80_to_sm89INS1_16FlashAttnBwdSm80INS1_25CollectiveMainloopBwdSm80ILi2ELi2EN4cute5tupleIJNS5_1CILi128EEES8_NS7_ILi64EEEEEENS_10bfloat16_tEfNS_4arch4Sm80ELb1ELb0ELb1ELb1ELb1ELb0ELb0ELb0ELi2ELi4ELi4ELi4ELb0EEENS1_24CollectiveEpilogueBwdGQAISA_fSD_Li256ELb1ELb1EEENS1_25SingleTileBwdLPTSchedulerILb1ELi128ELb1EEEEEEEEEvNT_6ParamsE) ;  /* 0xffff831008007950 */ /* 0x000fea0003c3ffff */
        .type           $_ZN7cutlass13device_kernelIN5flash19enable_sm80_to_sm89INS1_16FlashAttnBwdSm80INS1_25CollectiveMainloopBwdSm80ILi2ELi2EN4cute5tupleIJNS5_1CILi128EEES8_NS7_ILi64EEEEEENS_10bfloat16_tEfNS_4arch4Sm80ELb1ELb0ELb1ELb1ELb1ELb0ELb0ELb0ELi2ELi4ELi4ELi4ELb0EEENS1_24CollectiveEpilogueBwdGQAISA_fSD_Li256ELb1ELb1EEENS1_25SingleTileBwdLPTSchedulerILb1ELi128ELb1EEEEEEEEEvNT_6ParamsE$_ZN4cute3eso3ESOILb1ELb0EJNS_14ComposedLayoutINS_7SwizzleILi3ELi3ELi3EEENS_1CILi0EEENS_6LayoutINS_5tupleIJNS8_IJNS8_IJNS5_ILi4EEENS5_ILi8EEEEEENS8_IJNS5_ILi2EEENS5_ILi1EEEEEEEEENS8_IJNS8_IJSC_SC_EEESB_EEEEEENS8_IJNS8_IJNS8_IJNS5_ILi128EEESD_EEENS8_IJSA_S6_EEEEEENS8_IJNS8_IJNS5_ILi64EEENS5_ILi512EEEEEENS8_IJNS5_ILi16EEENS5_ILi1024EEEEEEEEEEEEEEEENS_10ViewEngineINS_8smem_ptrIPN7cutlass10bfloat16_tEEEEEEEC2ERKSW_RKS13_,@function
        .size           $_ZN7cutlass13device_kernelIN5flash19enable_sm80_to_sm89INS1_16FlashAttnBwdSm80INS1_25CollectiveMainloopBwdSm80ILi2ELi2EN4cute5tupleIJNS5_1CILi128EEES8_NS7_ILi64EEEEEENS_10bfloat16_tEfNS_4arch4Sm80ELb1ELb0ELb1ELb1ELb1ELb0ELb0ELb0ELi2ELi4ELi4ELi4ELb0EEENS1_24CollectiveEpilogueBwdGQAISA_fSD_Li256ELb1ELb1EEENS1_25SingleTileBwdLPTSchedulerILb1ELi128ELb1EEEEEEEEEvNT_6ParamsE$_ZN4cute3eso3ESOILb1ELb0EJNS_14ComposedLayoutINS_7SwizzleILi3ELi3ELi3EEENS_1CILi0EEENS_6LayoutINS_5tupleIJNS8_IJNS8_IJNS5_ILi4EEENS5_ILi8EEEEEENS8_IJNS5_ILi2EEENS5_ILi1EEEEEEEEENS8_IJNS8_IJSC_SC_EEESB_EEEEEENS8_IJNS8_IJNS8_IJNS5_ILi128EEESD_EEENS8_IJSA_S6_EEEEEENS8_IJNS8_IJNS5_ILi64EEENS5_ILi512EEEEEENS8_IJNS5_ILi16EEENS5_ILi1024EEEEEEEEEEEEEEEENS_10ViewEngineINS_8smem_ptrIPN7cutlass10bfloat16_tEEEEEEEC2ERKSW_RKS13_,($_ZN7cutlass13device_kernelIN5flash19enable_sm80_to_sm89INS1_16FlashAttnBwdSm80INS1_25CollectiveMainloopBwdSm80ILi2ELi2EN4cute5tupleIJNS5_1CILi128EEES8_NS7_ILi64EEEEEENS_10bfloat16_tEfNS_4arch4Sm80ELb1ELb0ELb1ELb1ELb1ELb0ELb0ELb0ELi2ELi4ELi4ELi4ELb0EEENS1_24CollectiveEpilogueBwdGQAISA_fSD_Li256ELb1ELb1EEENS1_25SingleTileBwdLPTSchedulerILb1ELi128ELb1EEEEEEEEEvNT_6ParamsE$_ZN4cute3eso3ESOILb1ELb0EJNS_14ComposedLayoutINS_7SwizzleILi3ELi3ELi3EEENS_1CILi0EEENS_6LayoutINS_5tupleIJNS8_IJNS8_IJNS5_ILi4EEENS5_ILi8EEEEEENS8_IJS9_NS5_ILi1EEEEEEEEENS8_IJNS8_IJNS5_ILi2EEESF_SF_EEENS8_IJSF_NS8_IJS9_SF_EEEEEEEEEEEENS8_IJNS8_IJNS8_IJSF_NS5_ILi64EEEEEENS8_IJNS5_ILi1024EEES6_EEEEEENS8_IJNS8_IJSC_NS5_ILi512EEESA_EEENS8_IJNS5_ILi4096EEENS8_IJNS5_ILi16EEENS5_ILi8192EEEEEEEEEEEEEEEEEEENS_10ViewEngineINS_8smem_ptrIPN7cutlass10bfloat16_tEEEEEEEC2ERKS10_RKS17_ - $_ZN7cutlass13device_kernelIN5flash19enable_sm80_to_sm89INS1_16FlashAttnBwdSm80INS1_25CollectiveMainloopBwdSm80ILi2ELi2EN4cute5tupleIJNS5_1CILi128EEES8_NS7_ILi64EEEEEENS_10bfloat16_tEfNS_4arch4Sm80ELb1ELb0ELb1ELb1ELb1ELb0ELb0ELb0ELi2ELi4ELi4ELi4ELb0EEENS1_24CollectiveEpilogueBwdGQAISA_fSD_Li256ELb1ELb1EEENS1_25SingleTileBwdLPTSchedulerILb1ELi128ELb1EEEEEEEEEvNT_6ParamsE$_ZN4cute3eso3ESOILb1ELb0EJNS_14ComposedLayoutINS_7SwizzleILi3ELi3ELi3EEENS_1CILi0EEENS_6LayoutINS_5tupleIJNS8_IJNS8_IJNS5_ILi4EEENS5_ILi8EEEEEENS8_IJNS5_ILi2EEENS5_ILi1EEEEEEEEENS8_IJNS8_IJSC_SC_EEESB_EEEEEENS8_IJNS8_IJNS8_IJNS5_ILi128EEESD_EEENS8_IJSA_S6_EEEEEENS8_IJNS8_IJNS5_ILi64EEENS5_ILi512EEEEEENS8_IJNS5_ILi16EEENS5_ILi1024EEEEEEEEEEEEEEEENS_10ViewEngineINS_8smem_ptrIPN7cutlass10bfloat16_tEEEEEEEC2ERKSW_RKS13_)
$_ZN7cutlass13device_kernelIN5flash19enable_sm80_to_sm89INS1_16FlashAttnBwdSm80INS1_25CollectiveMainloopBwdSm80ILi2ELi2EN4cute5tupleIJNS5_1CILi128EEES8_NS7_ILi64EEEEEENS_10bfloat16_tEfNS_4arch4Sm80ELb1ELb0ELb1ELb1ELb1ELb0ELb0ELb0ELi2ELi4ELi4ELi4ELb0EEENS1_24CollectiveEpilogueBwdGQAISA_fSD_Li256ELb1ELb1EEENS1_25SingleTileBwdLPTSchedulerILb1ELi128ELb1EEEEEEEEEvNT_6ParamsE$_ZN4cute3eso3ESOILb1ELb0EJNS_14ComposedLayoutINS_7SwizzleILi3ELi3ELi3EEENS_1CILi0EEENS_6LayoutINS_5tupleIJNS8_IJNS8_IJNS5_ILi4EEENS5_ILi8EEEEEENS8_IJNS5_ILi2EEENS5_ILi1EEEEEEEEENS8_IJNS8_IJSC_SC_EEESB_EEEEEENS8_IJNS8_IJNS8_IJNS5_ILi128EEESD_EEENS8_IJSA_S6_EEEEEENS8_IJNS8_IJNS5_ILi64EEENS5_ILi512EEEEEENS8_IJNS5_ILi16EEENS5_ILi1024EEEEEEEEEEEEEEEENS_10ViewEngineINS_8smem_ptrIPN7cutlass10bfloat16_tEEEEEEEC2ERKSW_RKS13_:
[----:B------:R-:W-:Y:S01]  /*7cf0*/  IADD3 R4, R60, -c[0x0][0x20], RZ ;  /* 0x800008003c047a10 */ /* 0x000fe20007ffe0ff */
[----:B------:R-:W-:Y:S01]  /*7d00*/  IMAD.MOV.U32 R8, RZ, RZ, R6 ;  /* 0x000000ffff087224 */ /* 0x000fe200078e0006 */
[----:B------:R-:W-:-:S03]  /*7d10*/  MOV R9, 0x0 ;  /* 0x0000000000097802 */ /* 0x000fc60000000f00 */
[----:B------:R1:W-:Y:S01]  /*7d20*/  STL.64 [R4], R2 ;  /* 0x0000000204007387 */ /* 0x0003e20000100a00 */
[----:B------:R-:W-:Y:S05]  /*7d30*/  RET.REL.NODEC R8 `(_ZN7cutlass13device_kernelIN5flash19enable_sm80_to_sm89INS1_16FlashAttnBwdSm80INS1_25CollectiveMainloopBwdSm80ILi2ELi2EN4cute5tupleIJNS5_1CILi128EEES8_NS7_ILi64EEEEEENS_10bfloat16_tEfNS_4arch4Sm80ELb1ELb0ELb1ELb1ELb1ELb0ELb0ELb0ELi2ELi4ELi4ELi4ELb0EEENS1_24CollectiveEpilogueBwdGQAISA_fSD_Li256ELb1ELb1EEENS1_25SingleTileBwdLPTSchedulerILb1ELi128ELb1EEEEEEEEEvNT_6ParamsE) ;  /* 0xffff82c008007950 */ /* 0x000fea0003c3ffff */
        .type           $_ZN7cutlass13device_kernelIN5flash19enable_sm80_to_sm89INS1_16FlashAttnBwdSm80INS1_25CollectiveMainloopBwdSm80ILi2ELi2EN4cute5tupleIJNS5_1CILi128EEES8_NS7_ILi64EEEEEENS_10bfloat16_tEfNS_4arch4Sm80ELb1ELb0ELb1ELb1ELb1ELb0ELb0ELb0ELi2ELi4ELi4ELi4ELb0EEENS1_24CollectiveEpilogueBwdGQAISA_fSD_Li256ELb1ELb1EEENS1_25SingleTileBwdLPTSchedulerILb1ELi128ELb1EEEEEEEEEvNT_6ParamsE$_ZN4cute3eso3ESOILb1ELb0EJNS_14ComposedLayoutINS_7SwizzleILi3ELi3ELi3EEENS_1CILi0EEENS_6LayoutINS_5tupleIJNS8_IJNS8_IJNS5_ILi4EEENS5_ILi8EEEEEENS8_IJS9_NS5_ILi1EEEEEEEEENS8_IJNS8_IJNS5_ILi2EEESF_SF_EEENS8_IJSF_NS8_IJS9_SF_EEEEEEEEEEEENS8_IJNS8_IJNS8_IJSF_NS5_ILi64EEEEEENS8_IJNS5_ILi1024EEES6_EEEEEENS8_IJNS8_IJSC_NS5_ILi512EEESA_EEENS8_IJNS5_ILi4096EEENS8_IJNS5_ILi16EEENS5_ILi8192EEEEEEEEEEEEEEEEEEENS_10ViewEngineINS_8smem_ptrIPN7cutlass10bfloat16_tEEEEEEEC2ERKS10_RKS17_,@function
        .size           $_ZN7cutlass13device_kernelIN5flash19enable_sm80_to_sm89INS1_16FlashAttnBwdSm80INS1_25CollectiveMainloopBwdSm80ILi2ELi2EN4cute5tupleIJNS5_1CILi128EEES8_NS7_ILi64EEEEEENS_10bfloat16_tEfNS_4arch4Sm80ELb1ELb0ELb1ELb1ELb1ELb0ELb0ELb0ELi2ELi4ELi4ELi4ELb0EEENS1_24CollectiveEpilogueBwdGQAISA_fSD_Li256ELb1ELb1EEENS1_25SingleTileBwdLPTSchedulerILb1ELi128ELb1EEEEEEEEEvNT_6ParamsE$_ZN4cute3eso3ESOILb1ELb0EJNS_14ComposedLayoutINS_7SwizzleILi3ELi3ELi3EEENS_1CILi0EEENS_6LayoutINS_5tupleIJNS8_IJNS8_IJNS5_ILi4EEENS5_ILi8EEEEEENS8_IJS9_NS5_ILi1EEEEEEEEENS8_IJNS8_IJNS5_ILi2EEESF_SF_EEENS8_IJSF_NS8_IJS9_SF_EEEEEEEEEEEENS8_IJNS8_IJNS8_IJSF_NS5_ILi64EEEEEENS8_IJNS5_ILi1024EEES6_EEEEEENS8_IJNS8_IJSC_NS5_ILi512EEESA_EEENS8_IJNS5_ILi4096EEENS8_IJNS5_ILi16EEENS5_ILi8192EEEEEEEEEEEEEEEEEEENS_10ViewEngineINS_8smem_ptrIPN7cutlass10bfloat16_tEEEEEEEC2ERKS10_RKS17_,($_ZN7cutlass13device_kernelIN5flash19enable_sm80_to_sm89INS1_16FlashAttnBwdSm80INS1_25CollectiveMainloopBwdSm80ILi2ELi2EN4cute5tupleIJNS5_1CILi128EEES8_NS7_ILi64EEEEEENS_10bfloat16_tEfNS_4arch4Sm80ELb1ELb0ELb1ELb1ELb1ELb0ELb0ELb0ELi2ELi4ELi4ELi4ELb0EEENS1_24CollectiveEpilogueBwdGQAISA_fSD_Li256ELb1ELb1EEENS1_25SingleTileBwdLPTSchedulerILb1ELi128ELb1EEEEEEEEEvNT_6ParamsE$_ZN4cute3eso3ESOILb1ELb0EJNS_14ComposedLayoutINS_7SwizzleILi3ELi3ELi3EEENS_1CILi0EEENS_6LayoutINS_5tupleIJNS8_IJNS8_IJNS5_ILi4EEENS5_ILi8EEEEEENS8_IJS9_NS5_ILi1EEEEEEEEENS8_IJNS8_IJNS5_ILi2EEESF_SF_EEENS8_IJSF_SA_EEEEEEEEENS8_IJNS8_IJNS8_IJNS5_ILi128EEESC_EEENS8_IJNS5_ILi16EEES6_EEEEEENS8_IJNS8_IJNS5_ILi64EEESA_NS5_ILi512EEEEEENS8_IJNS5_ILi8192EEENS5_ILi1024EEEEEEEEEEEEEEEENS_10ViewEngineINS_8smem_ptrIPN7cutlass10bfloat16_tEEEEEEEC2ERKSY_RKS15_ - $_ZN7cutlass13device_kernelIN5flash19enable_sm80_to_sm89INS1_16FlashAttnBwdSm80INS1_25CollectiveMainloopBwdSm80ILi2ELi2EN4cute5tupleIJNS5_1CILi128EEES8_NS7_ILi64EEEEEENS_10bfloat16_tEfNS_4arch4Sm80ELb1ELb0ELb1ELb1ELb1ELb0ELb0ELb0ELi2ELi4ELi4ELi4ELb0EEENS1_24CollectiveEpilogueBwdGQAISA_fSD_Li256ELb1ELb1EEENS1_25SingleTileBwdLPTSchedulerILb1ELi128ELb1EEEEEEEEEvNT_6ParamsE$_ZN4cute3eso3ESOILb1ELb0EJNS_14ComposedLayoutINS_7SwizzleILi3ELi3ELi3EEENS_1CILi0EEENS_6LayoutINS_5tupleIJNS8_IJNS8_IJNS5_ILi4EEENS5_ILi8EEEEEENS8_IJS9_NS5_ILi1EEEEEEEEENS8_IJNS8_IJNS5_ILi2EEESF_SF_EEENS8_IJSF_NS8_IJS9_SF_EEEEEEEEEEEENS8_IJNS8_IJNS8_IJSF_NS5_ILi64EEEEEENS8_IJNS5_ILi1024EEES6_EEEEEENS8_IJNS8_IJSC_NS5_ILi512EEESA_EEENS8_IJNS5_ILi4096EEENS8_IJNS5_ILi16EEENS5_ILi8192EEEEEEEEEEEEEEEEEEENS_10ViewEngineINS_8smem_ptrIPN7cutlass10bfloat16_tEEEEEEEC2ERKS10_RKS17_)
$_ZN7cutlass13device_kernelIN5flash19enable_sm80_to_sm89INS1_16FlashAttnBwdSm80INS1_25CollectiveMainloopBwdSm80ILi2ELi2EN4cute5tupleIJNS5_1CILi128EEES8_NS7_ILi64EEEEEENS_10bfloat16_tEfNS_4arch4Sm80ELb1ELb0ELb1ELb1ELb1ELb0ELb0ELb0ELi2ELi4ELi4ELi4ELb0EEENS1_24CollectiveEpilogueBwdGQAISA_fSD_Li256ELb1ELb1EEENS1_25SingleTileBwdLPTSchedulerILb1ELi128ELb1EEEEEEEEEvNT_6ParamsE$_ZN4cute3eso3ESOILb1ELb0EJNS_14ComposedLayoutINS_7SwizzleILi3ELi3ELi3EEENS_1CILi0EEENS_6LayoutINS_5tupleIJNS8_IJNS8_IJNS5_ILi4EEENS5_ILi8EEEEEENS8_IJS9_NS5_ILi1EEEEEEEEENS8_IJNS8_IJNS5_ILi2EEESF_SF_EEENS8_IJSF_NS8_IJS9_SF_EEEEEEEEEEEENS8_IJNS8_IJNS8_IJSF_NS5_ILi64EEEEEENS8_IJNS5_ILi1024EEES6_EEEEEENS8_IJNS8_IJSC_NS5_ILi512EEESA_EEENS8_IJNS5_ILi4096EEENS8_IJNS5_ILi16EEENS5_ILi8192EEEEEEEEEEEEEEEEEEENS_10ViewEngineINS_8smem_ptrIPN7cutlass10bfloat16_tEEEEEEEC2ERKS10_RKS17_:
[----:B------:R-:W-:Y:S01]  /*7d40*/  IADD3 R4, R60, -c[0x0][0x20], RZ ;  /* 0x800008003c047a10 */ /* 0x000fe20007ffe0ff */
[----:B------:R-:W-:Y:S01]  /*7d50*/  IMAD.MOV.U32 R8, RZ, RZ, R6 ;  /* 0x000000ffff087224 */ /* 0x000fe200078e0006 */
[----:B------:R-:W-:-:S03]  /*7d60*/  MOV R9, 0x0 ;  /* 0x0000000000097802 */ /* 0x000fc60000000f00 */
[----:B------:R1:W-:Y:S01]  /*7d70*/  STL.64 [R4], R2 ;  /* 0x0000000204007387 */ /* 0x0003e20000100a00 */
[----:B------:R-:W-:Y:S05]  /*7d80*/  RET.REL.NODEC R8 `(_ZN7cutlass13device_kernelIN5flash19enable_sm80_to_sm89INS1_16FlashAttnBwdSm80INS1_25CollectiveMainloopBwdSm80ILi2ELi2EN4cute5tupleIJNS5_1CILi128EEES8_NS7_ILi64EEEEEENS_10bfloat16_tEfNS_4arch4Sm80ELb1ELb0ELb1ELb1ELb1ELb0ELb0ELb0ELi2ELi4ELi4ELi4ELb0EEENS1_24CollectiveEpilogueBwdGQAISA_fSD_Li256ELb1ELb1EEENS1_25SingleTileBwdLPTSchedulerILb1ELi128ELb1EEEEEEEEEvNT_6ParamsE) ;  /* 0xffff827008007950 */ /* 0x000fea0003c3ffff */
        .type           $_ZN7cutlass13device_kernelIN5flash19enable_sm80_to_sm89INS1_16FlashAttnBwdSm80INS1_25CollectiveMainloopBwdSm80ILi2ELi2EN4cute5tupleIJNS5_1CILi128EEES8_NS7_ILi64EEEEEENS_10bfloat16_tEfNS_4arch4Sm80ELb1ELb0ELb1ELb1ELb1ELb0ELb0ELb0ELi2ELi4ELi4ELi4ELb0EEENS1_24CollectiveEpilogueBwdGQAISA_fSD_Li256ELb1ELb1EEENS1_25SingleTileBwdLPTSchedulerILb1ELi128ELb1EEEEEEEEEvNT_6ParamsE$_ZN4cute3eso3ESOILb1ELb0EJNS_14ComposedLayoutINS_7SwizzleILi3ELi3ELi3EEENS_1CILi0EEENS_6LayoutINS_5tupleIJNS8_IJNS8_IJNS5_ILi4EEENS5_ILi8EEEEEENS8_IJS9_NS5_ILi1EEEEEEEEENS8_IJNS8_IJNS5_ILi2EEESF_SF_EEENS8_IJSF_SA_EEEEEEEEENS8_IJNS8_IJNS8_IJNS5_ILi128EEESC_EEENS8_IJNS5_ILi16EEES6_EEEEEENS8_IJNS8_IJNS5_ILi64EEESA_NS5_ILi512EEEEEENS8_IJNS5_ILi8192EEENS5_ILi1024EEEEEEEEEEEEEEEENS_10ViewEngineINS_8smem_ptrIPN7cutlass10bfloat16_tEEEEEEEC2ERKSY_RKS15_,@function
        .size           $_ZN7cutlass13device_kernelIN5flash19enable_sm80_to_sm89INS1_16FlashAttnBwdSm80INS1_25CollectiveMainloopBwdSm80ILi2ELi2EN4cute5tupleIJNS5_1CILi128EEES8_NS7_ILi64EEEEEENS_10bfloat16_tEfNS_4arch4Sm80ELb1ELb0ELb1ELb1ELb1ELb0ELb0ELb0ELi2ELi4ELi4ELi4ELb0EEENS1_24CollectiveEpilogueBwdGQAISA_fSD_Li256ELb1ELb1EEENS1_25SingleTileBwdLPTSchedulerILb1ELi128ELb1EEEEEEEEEvNT_6ParamsE$_ZN4cute3eso3ESOILb1ELb0EJNS_14ComposedLayoutINS_7SwizzleILi3ELi3ELi3EEENS_1CILi0EEENS_6LayoutINS_5tupleIJNS8_IJNS8_IJNS5_ILi4EEENS5_ILi8EEEEEENS8_IJS9_NS5_ILi1EEEEEEEEENS8_IJNS8_IJNS5_ILi2EEESF_SF_EEENS8_IJSF_SA_EEEEEEEEENS8_IJNS8_IJNS8_IJNS5_ILi128EEESC_EEENS8_IJNS5_ILi16EEES6_EEEEEENS8_IJNS8_IJNS5_ILi64EEESA_NS5_ILi512EEEEEENS8_IJNS5_ILi8192EEENS5_ILi1024EEEEEEEEEEEEEEEENS_10ViewEngineINS_8smem_ptrIPN7cutlass10bfloat16_tEEEEEEEC2ERKSY_RKS15_,($_ZN7cutlass13device_kernelIN5flash19enable_sm80_to_sm89INS1_16FlashAttnBwdSm80INS1_25CollectiveMainloopBwdSm80ILi2ELi2EN4cute5tupleIJNS5_1CILi128EEES8_NS7_ILi64EEEEEENS_10bfloat16_tEfNS_4arch4Sm80ELb1ELb0ELb1ELb1ELb1ELb0ELb0ELb0ELi2ELi4ELi4ELi4ELb0EEENS1_24CollectiveEpilogueBwdGQAISA_fSD_Li256ELb1ELb1EEENS1_25SingleTileBwdLPTSchedulerILb1ELi128ELb1EEEEEEEEEvNT_6ParamsE$_ZN4cute3eso3ESOILb1ELb0EJNS_14ComposedLayoutINS_7SwizzleILi3ELi3ELi3EEENS_1CILj0EEENS_6LayoutINS_5tupleIJNS5_ILi64EEENS5_ILi128EEEEEENS8_IJNS5_ILi1EEES9_EEEEEEENS_10ViewEngineINS_8smem_ptrIPN7cutlass10bfloat16_tEEEEEEEC2ERKSF_RKSM_ - $_ZN7cutlass13device_kernelIN5flash19enable_sm80_to_sm89INS1_16FlashAttnBwdSm80INS1_25CollectiveMainloopBwdSm80ILi2ELi2EN4cute5tupleIJNS5_1CILi128EEES8_NS7_ILi64EEEEEENS_10bfloat16_tEfNS_4arch4Sm80ELb1ELb0ELb1ELb1ELb1ELb0ELb0ELb0ELi2ELi4ELi4ELi4ELb0EEENS1_24CollectiveEpilogueBwdGQAISA_fSD_Li256ELb1ELb1EEENS1_25SingleTileBwdLPTSchedulerILb1ELi128ELb1EEEEEEEEEvNT_6ParamsE$_ZN4cute3eso3ESOILb1ELb0EJNS_14ComposedLayoutINS_7SwizzleILi3ELi3ELi3EEENS_1CILi0EEENS_6LayoutINS_5tupleIJNS8_IJNS8_IJNS5_ILi4EEENS5_ILi8EEEEEENS8_IJS9_NS5_ILi1EEEEEEEEENS8_IJNS8_IJNS5_ILi2EEESF_SF_EEENS8_IJSF_SA_EEEEEEEEENS8_IJNS8_IJNS8_IJNS5_ILi128EEESC_EEENS8_IJNS5_ILi16EEES6_EEEEEENS8_IJNS8_IJNS5_ILi64EEESA_NS5_ILi512EEEEEENS8_IJNS5_ILi8192EEENS5_ILi1024EEEEEEEEEEEEEEEENS_10ViewEngineINS_8smem_ptrIPN7cutlass10bfloat16_tEEEEEEEC2ERKSY_RKS15_)
$_ZN7cutlass13device_kernelIN5flash19enable_sm80_to_sm89INS1_16FlashAttnBwdSm80INS1_25CollectiveMainloopBwdSm80ILi2ELi2EN4cute5tupleIJNS5_1CILi128EEES8_NS7_ILi64EEEEEENS_10bfloat16_tEfNS_4arch4Sm80ELb1ELb0ELb1ELb1ELb1ELb0ELb0ELb0ELi2ELi4ELi4ELi4ELb0EEENS1_24CollectiveEpilogueBwdGQAISA_fSD_Li256ELb1ELb1EEENS1_25SingleTileBwdLPTSchedulerILb1ELi128ELb1EEEEEEEEEvNT_6ParamsE$_ZN4cute3eso3ESOILb1ELb0EJNS_14ComposedLayoutINS_7SwizzleILi3ELi3ELi3EEENS_1CILi0EEENS_6LayoutINS_5tupleIJNS8_IJNS8_IJNS5_ILi4EEENS5_ILi8EEEEEENS8_IJS9_NS5_ILi1EEEEEEEEENS8_IJNS8_IJNS5_ILi2EEESF_SF_EEENS8_IJSF_SA_EEEEEEEEENS8_IJNS8_IJNS8_IJNS5_ILi128EEESC_EEENS8_IJNS5_ILi16EEES6_EEEEEENS8_IJNS8_IJNS5_ILi64EEESA_NS5_ILi512EEEEEENS8_IJNS5_ILi8192EEENS5_ILi1024EEEEEEEEEEEEEEEENS_10ViewEngineINS_8smem_ptrIPN7cutlass10bfloat16_tEEEEEEEC2ERKSY_RKS15_:
[----:B------:R-:W-:Y:S01]  /*7d90*/  IADD3 R4, R23, -c[0x0][0x20], RZ ;  /* 0x8000080017047a10 */ /* 0x000fe20007ffe0ff */
[----:B------:R-:W-:Y:S01]  /*7da0*/  IMAD.MOV.U32 R8, RZ, RZ, R6 ;  /* 0x000000ffff087224 */ /* 0x000fe200078e0006 */
[----:B------:R-:W-:-:S03]  /*7db0*/  MOV R9, 0x0 ;  /* 0x0000000000097802 */ /* 0x000fc60000000f00 */
[----:B------:R1:W-:Y:S01]  /*7dc0*/  STL.64 [R4], R2 ;  /* 0x0000000204007387 */ /* 0x0003e20000100a00 */
[----:B------:R-:W-:Y:S05]  /*7dd0*/  RET.REL.NODEC R8 `(_ZN7cutlass13device_kernelIN5flash19enable_sm80_to_sm89INS1_16FlashAttnBwdSm80INS1_25CollectiveMainloopBwdSm80ILi2ELi2EN4cute5tupleIJNS5_1CILi128EEES8_NS7_ILi64EEEEEENS_10bfloat16_tEfNS_4arch4Sm80ELb1ELb0ELb1ELb1ELb1ELb0ELb0ELb0ELi2ELi4ELi4ELi4ELb0EEENS1_24CollectiveEpilogueBwdGQAISA_fSD_Li256ELb1ELb1EEENS1_25SingleTileBwdLPTSchedulerILb1ELi128ELb1EEEEEEEEEvNT_6ParamsE) ;  /* 0xffff822008007950 */ /* 0x000fea0003c3ffff */
        .type           $_ZN7cutlass13device_kernelIN5flash19enable_sm80_to_sm89INS1_16FlashAttnBwdSm80INS1_25CollectiveMainloopBwdSm80ILi2ELi2EN4cute5tupleIJNS5_1CILi128EEES8_NS7_ILi64EEEEEENS_10bfloat16_tEfNS_4arch4Sm80ELb1ELb0ELb1ELb1ELb1ELb0ELb0ELb0ELi2ELi4ELi4ELi4ELb0EEENS1_24CollectiveEpilogueBwdGQAISA_fSD_Li256ELb1ELb1EEENS1_25SingleTileBwdLPTSchedulerILb1ELi128ELb1EEEEEEEEEvNT_6ParamsE$_ZN4cute3eso3ESOILb1ELb0EJNS_14ComposedLayoutINS_7SwizzleILi3ELi3ELi3EEENS_1CILj0EEENS_6LayoutINS_5tupleIJNS5_ILi64EEENS5_ILi128EEEEEENS8_IJNS5_ILi1EEES9_EEEEEEENS_10ViewEngineINS_8smem_ptrIPN7cutlass10bfloat16_tEEEEEEEC2ERKSF_RKSM_,@function
        .size           $_ZN7cutlass13device_kernelIN5flash19enable_sm80_to_sm89INS1_16FlashAttnBwdSm80INS1_25CollectiveMainloopBwdSm80ILi2ELi2EN4cute5tupleIJNS5_1CILi128EEES8_NS7_ILi64EEEEEENS_10bfloat16_tEfNS_4arch4Sm80ELb1ELb0ELb1ELb1ELb1ELb0ELb0ELb0ELi2ELi4ELi4ELi4ELb0EEENS1_24CollectiveEpilogueBwdGQAISA_fSD_Li256ELb1ELb1EEENS1_25SingleTileBwdLPTSchedulerILb1ELi128ELb1EEEEEEEEEvNT_6ParamsE$_ZN4cute3eso3ESOILb1ELb0EJNS_14ComposedLayoutINS_7SwizzleILi3ELi3ELi3EEENS_1CILj0EEENS_6LayoutINS_5tupleIJNS5_ILi64EEENS5_ILi128EEEEEENS8_IJNS5_ILi1EEES9_EEEEEEENS_10ViewEngineINS_8smem_ptrIPN7cutlass10bfloat16_tEEEEEEEC2ERKSF_RKSM_,($_ZN7cutlass13device_kernelIN5flash19enable_sm80_to_sm89INS1_16FlashAttnBwdSm80INS1_25CollectiveMainloopBwdSm80ILi2ELi2EN4cute5tupleIJNS5_1CILi128EEES8_NS7_ILi64EEEEEENS_10bfloat16_tEfNS_4arch4Sm80ELb1ELb0ELb1ELb1ELb1ELb0ELb0ELb0ELi2ELi4ELi4ELi4ELb0EEENS1_24CollectiveEpilogueBwdGQAISA_fSD_Li256ELb1ELb1EEENS1_25SingleTileBwdLPTSchedulerILb1ELi128ELb1EEEEEEEEEvNT_6ParamsE$_ZN4cute3eso3ESOILb1ELb0EJNS_14ComposedLayoutINS_7SwizzleILi3ELi3ELi3EEENS_1CILj0EEENS_6LayoutINS_5tupleIJNS8_IJNS5_ILi8EEENS5_ILi16EEEEEENS8_IJNS5_ILi64EEENS5_ILi1EEEEEEEEENS8_IJNS8_IJSC_NS5_ILi512EEEEEENS8_IJSD_NS5_ILi0EEEEEEEEEEEEENS_10ViewEngineINS_8smem_ptrIPN7cutlass10bfloat16_tEEEEEEEC2ERKSM_RKST_ - $_ZN7cutlass13device_kernelIN5flash19enable_sm80_to_sm89INS1_16FlashAttnBwdSm80INS1_25CollectiveMainloopBwdSm80ILi2ELi2EN4cute5tupleIJNS5_1CILi128EEES8_NS7_ILi64EEEEEENS_10bfloat16_tEfNS_4arch4Sm80ELb1ELb0ELb1ELb1ELb1ELb0ELb0ELb0ELi2ELi4ELi4ELi4ELb0EEENS1_24CollectiveEpilogueBwdGQAISA_fSD_Li256ELb1ELb1EEENS1_25SingleTileBwdLPTSchedulerILb1ELi128ELb1EEEEEEEEEvNT_6ParamsE$_ZN4cute3eso3ESOILb1ELb0EJNS_14ComposedLayoutINS_7SwizzleILi3ELi3ELi3EEENS_1CILj0EEENS_6LayoutINS_5tupleIJNS5_ILi64EEENS5_ILi128EEEEEENS8_IJNS5_ILi1EEES9_EEEEEEENS_10ViewEngineINS_8smem_ptrIPN7cutlass10bfloat16_tEEEEEEEC2ERKSF_RKSM_)
$_ZN7cutlass13device_kernelIN5flash19enable_sm80_to_sm89INS1_16FlashAttnBwdSm80INS1_25CollectiveMainloopBwdSm80ILi2ELi2EN4cute5tupleIJNS5_1CILi128EEES8_NS7_ILi64EEEEEENS_10bfloat16_tEfNS_4arch4Sm80ELb1ELb0ELb1ELb1ELb1ELb0ELb0ELb0ELi2ELi4ELi4ELi4ELb0EEENS1_24CollectiveEpilogueBwdGQAISA_fSD_Li256ELb1ELb1EEENS1_25SingleTileBwdLPTSchedulerILb1ELi128ELb1EEEEEEEEEvNT_6ParamsE$_ZN4cute3eso3ESOILb1ELb0EJNS_14ComposedLayoutINS_7SwizzleILi3ELi3ELi3EEENS_1CILj0EEENS_6LayoutINS_5tupleIJNS5_ILi64EEENS5_ILi128EEEEEENS8_IJNS5_ILi1EEES9_EEEEEEENS_10ViewEngineINS_8smem_ptrIPN7cutlass10bfloat16_tEEEEEEEC2ERKSF_RKSM_:
[----:B------:R-:W-:Y:S01]  /*7de0*/  IADD3 R4, R23, -c[0x0][0x20], RZ ;  /* 0x8000080017047a10 */ /* 0x000fe20007ffe0ff */
[----:B------:R-:W-:Y:S01]  /*7df0*/  IMAD.MOV.U32 R8, RZ, RZ, R6 ;  /* 0x000000ffff087224 */ /* 0x000fe200078e0006 */
[----:B------:R-:W-:-:S03]  /*7e00*/  MOV R9, 0x0 ;  /* 0x0000000000097802 */ /* 0x000fc60000000f00 */
[----:B------:R1:W-:Y:S01]  /*7e10*/  STL.64 [R4], R2 ;  /* 0x0000000204007387 */ /* 0x0003e20000100a00 */
[----:B------:R-:W-:Y:S05]  /*7e20*/  RET.REL.NODEC R8 `(_ZN7cutlass13device_kernelIN5flash19enable_sm80_to_sm89INS1_16FlashAttnBwdSm80INS1_25CollectiveMainloopBwdSm80ILi2ELi2EN4cute5tupleIJNS5_1CILi128EEES8_NS7_ILi64EEEEEENS_10bfloat16_tEfNS_4arch4Sm80ELb1ELb0ELb1ELb1ELb1ELb0ELb0ELb0ELi2ELi4ELi4ELi4ELb0EEENS1_24CollectiveEpilogueBwdGQAISA_fSD_Li256ELb1ELb1EEENS1_25SingleTileBwdLPTSchedulerILb1ELi128ELb1EEEEEEEEEvNT_6ParamsE) ;  /* 0xffff81d008007950 */ /* 0x000fea0003c3ffff */
        .type           $_ZN7cutlass13device_kernelIN5flash19enable_sm80_to_sm89INS1_16FlashAttnBwdSm80INS1_25CollectiveMainloopBwdSm80ILi2ELi2EN4cute5tupleIJNS5_1CILi128EEES8_NS7_ILi64EEEEEENS_10bfloat16_tEfNS_4arch4Sm80ELb1ELb0ELb1ELb1ELb1ELb0ELb0ELb0ELi2ELi4ELi4ELi4ELb0EEENS1_24CollectiveEpilogueBwdGQAISA_fSD_Li256ELb1ELb1EEENS1_25SingleTileBwdLPTSchedulerILb1ELi128ELb1EEEEEEEEEvNT_6ParamsE$_ZN4cute3eso3ESOILb1ELb0EJNS_14ComposedLayoutINS_7SwizzleILi3ELi3ELi3EEENS_1CILj0EEENS_6LayoutINS_5tupleIJNS8_IJNS5_ILi8EEENS5_ILi16EEEEEENS8_IJNS5_ILi64EEENS5_ILi1EEEEEEEEENS8_IJNS8_IJSC_NS5_ILi512EEEEEENS8_IJSD_NS5_ILi0EEEEEEEEEEEEENS_10ViewEngineINS_8smem_ptrIPN7cutlass10bfloat16_tEEEEEEEC2ERKSM_RKST_,@function
        .size           $_ZN7cutlass13device_kernelIN5flash19enable_sm80_to_sm89INS1_16FlashAttnBwdSm80INS1_25CollectiveMainloopBwdSm80ILi2ELi2EN4cute5tupleIJNS5_1CILi128EEES8_NS7_ILi64EEEEEENS_10bfloat16_tEfNS_4arch4Sm80ELb1ELb0ELb1ELb1ELb1ELb0ELb0ELb0ELi2ELi4ELi4ELi4ELb0EEENS1_24CollectiveEpilogueBwdGQAISA_fSD_Li256ELb1ELb1EEENS1_25SingleTileBwdLPTSchedulerILb1ELi128ELb1EEEEEEEEEvNT_6ParamsE$_ZN4cute3eso3ESOILb1ELb0EJNS_14ComposedLayoutINS_7SwizzleILi3ELi3ELi3EEENS_1CILj0EEENS_6LayoutINS_5tupleIJNS8_IJNS5_ILi8EEENS5_ILi16EEEEEENS8_IJNS5_ILi64EEENS5_ILi1EEEEEEEEENS8_IJNS8_IJSC_NS5_ILi512EEEEEENS8_IJSD_NS5_ILi0EEEEEEEEEEEEENS_10ViewEngineINS_8smem_ptrIPN7cutlass10bfloat16_tEEEEEEEC2ERKSM_RKST_,($_ZN7cutlass13device_kernelIN5flash19enable_sm80_to_sm89INS1_16FlashAttnBwdSm80INS1_25CollectiveMainloopBwdSm80ILi2ELi2EN4cute5tupleIJNS5_1CILi128EEES8_NS7_ILi64EEEEEENS_10bfloat16_tEfNS_4arch4Sm80ELb1ELb0ELb1ELb1ELb1ELb0ELb0ELb0ELi2ELi4ELi4ELi4ELb0EEENS1_24CollectiveEpilogueBwdGQAISA_fSD_Li256ELb1ELb1EEENS1_25SingleTileBwdLPTSchedulerILb1ELi128ELb1EEEEEEEEEvNT_6ParamsE$_ZN4cute3eso3ESOILb1ELb0EJNS_14ComposedLayoutINS_7SwizzleILi3ELi3ELi3EEENS_1CILj0EEENS_6LayoutINS_5tupleIJNS8_IJNS8_IJNS5_ILi4EEENS5_ILi8EEEEEENS8_IJNS5_ILi2EEENS5_ILi1EEEEEEEEENS8_IJNS8_IJSC_SC_EEESB_EEEEEENS8_IJNS8_IJNS8_IJNS5_ILi128EEESD_EEENS8_IJSA_NS5_ILi0EEEEEEEEENS8_IJNS8_IJNS5_ILi64EEENS5_ILi512EEEEEENS8_IJNS5_ILi16EEENS5_ILi1024EEEEEEEEEEEEEEEENS_10ViewEngineINS_8smem_ptrIPN7cutlass10bfloat16_tEEEEEEEC2ERKSX_RKS14_ - $_ZN7cutlass13device_kernelIN5flash19enable_sm80_to_sm89INS1_16FlashAttnBwdSm80INS1_25CollectiveMainloopBwdSm80ILi2ELi2EN4cute5tupleIJNS5_1CILi128EEES8_NS7_ILi64EEEEEENS_10bfloat16_tEfNS_4arch4Sm80ELb1ELb0ELb1ELb1ELb1ELb0ELb0ELb0ELi2ELi4ELi4ELi4ELb0EEENS1_24CollectiveEpilogueBwdGQAISA_fSD_Li256ELb1ELb1EEENS1_25SingleTileBwdLPTSchedulerILb1ELi128ELb1EEEEEEEEEvNT_6ParamsE$_ZN4cute3eso3ESOILb1ELb0EJNS_14ComposedLayoutINS_7SwizzleILi3ELi3ELi3EEENS_1CILj0EEENS_6LayoutINS_5tupleIJNS8_IJNS5_ILi8EEENS5_ILi16EEEEEENS8_IJNS5_ILi64EEENS5_ILi1EEEEEEEEENS8_IJNS8_IJSC_NS5_ILi512EEEEEENS8_IJSD_NS5_ILi0EEEEEEEEEEEEENS_10ViewEngineINS_8smem_ptrIPN7cutlass10bfloat16_tEEEEEEEC2ERKSM_RKST_)
$_ZN7cutlass13device_kernelIN5flash19enable_sm80_to_sm89INS1_16FlashAttnBwdSm80INS1_25CollectiveMainloopBwdSm80ILi2ELi2EN4cute5tupleIJNS5_1CILi128EEES8_NS7_ILi64EEEEEENS_10bfloat16_tEfNS_4arch4Sm80ELb1ELb0ELb1ELb1ELb1ELb0ELb0ELb0ELi2ELi4ELi4ELi4ELb0EEENS1_24CollectiveEpilogueBwdGQAISA_fSD_Li256ELb1ELb1EEENS1_25SingleTileBwdLPTSchedulerILb1ELi128ELb1EEEEEEEEEvNT_6ParamsE$_ZN4cute3eso3ESOILb1ELb0EJNS_14ComposedLayoutINS_7SwizzleILi3ELi3ELi3EEENS_1CILj0EEENS_6LayoutINS_5tupleIJNS8_IJNS5_ILi8EEENS5_ILi16EEEEEENS8_IJNS5_ILi64EEENS5_ILi1EEEEEEEEENS8_IJNS8_IJSC_NS5_ILi512EEEEEENS8_IJSD_NS5_ILi0EEEEEEEEEEEEENS_10ViewEngineINS_8smem_ptrIPN7cutlass10bfloat16_tEEEEEEEC2ERKSM_RKST_:
[----:B------:R-:W-:Y:S01]  /*7e30*/  IADD3 R4, R23, -c[0x0][0x20], RZ ;  /* 0x8000080017047a10 */ /* 0x000fe20007ffe0ff */
[----:B------:R-:W-:Y:S01]  /*7e40*/  IMAD.MOV.U32 R8, RZ, RZ, R6 ;  /* 0x000000ffff087224 */ /* 0x000fe200078e0006 */
[----:B------:R-:W-:-:S03]  /*7e50*/  MOV R9, 0x0 ;  /* 0x0000000000097802 */ /* 0x000fc60000000f00 */
[----:B------:R1:W-:Y:S01]  /*7e60*/  STL.64 [R4], R2 ;  /* 0x0000000204007387 */ /* 0x0003e20000100a00 */
[----:B------:R-:W-:Y:S05]  /*7e70*/  RET.REL.NODEC R8 `(_ZN7cutlass13device_kernelIN5flash19enable_sm80_to_sm89INS1_16FlashAttnBwdSm80INS1_25CollectiveMainloopBwdSm80ILi2ELi2EN4cute5tupleIJNS5_1CILi128EEES8_NS7_ILi64EEEEEENS_10bfloat16_tEfNS_4arch4Sm80ELb1ELb0ELb1ELb1ELb1ELb0ELb0ELb0ELi2ELi4ELi4ELi4ELb0EEENS1_24CollectiveEpilogueBwdGQAISA_fSD_Li256ELb1ELb1EEENS1_25SingleTileBwdLPTSchedulerILb1ELi128ELb1EEEEEEEEEvNT_6ParamsE) ;  /* 0xffff818008007950 */ /* 0x000fea0003c3ffff */
        .type           $_ZN7cutlass13device_kernelIN5flash19enable_sm80_to_sm89INS1_16FlashAttnBwdSm80INS1_25CollectiveMainloopBwdSm80ILi2ELi2EN4cute5tupleIJNS5_1CILi128EEES8_NS7_ILi64EEEEEENS_10bfloat16_tEfNS_4arch4Sm80ELb1ELb0ELb1ELb1ELb1ELb0ELb0ELb0ELi2ELi4ELi4ELi4ELb0EEENS1_24CollectiveEpilogueBwdGQAISA_fSD_Li256ELb1ELb1EEENS1_25SingleTileBwdLPTSchedulerILb1ELi128ELb1EEEEEEEEEvNT_6ParamsE$_ZN4cute3eso3ESOILb1ELb0EJNS_14ComposedLayoutINS_7SwizzleILi3ELi3ELi3EEENS_1CILj0EEENS_6LayoutINS_5tupleIJNS8_IJNS8_IJNS5_ILi4EEENS5_ILi8EEEEEENS8_IJNS5_ILi2EEENS5_ILi1EEEEEEEEENS8_IJNS8_IJSC_SC_EEESB_EEEEEENS8_IJNS8_IJNS8_IJNS5_ILi128EEESD_EEENS8_IJSA_NS5_ILi0EEEEEEEEENS8_IJNS8_IJNS5_ILi64EEENS5_ILi512EEEEEENS8_IJNS5_ILi16EEENS5_ILi1024EEEEEEEEEEEEEEEENS_10ViewEngineINS_8smem_ptrIPN7cutlass10bfloat16_tEEEEEEEC2ERKSX_RKS14_,@function
        .size           $_ZN7cutlass13device_kernelIN5flash19enable_sm80_to_sm89INS1_16FlashAttnBwdSm80INS1_25CollectiveMainloopBwdSm80ILi2ELi2EN4cute5tupleIJNS5_1CILi128EEES8_NS7_ILi64EEEEEENS_10bfloat16_tEfNS_4arch4Sm80ELb1ELb0ELb1ELb1ELb1ELb0ELb0ELb0ELi2ELi4ELi4ELi4ELb0EEENS1_24CollectiveEpilogueBwdGQAISA_fSD_Li256ELb1ELb1EEENS1_25SingleTileBwdLPTSchedulerILb1ELi128ELb1EEEEEEEEEvNT_6ParamsE$_ZN4cute3eso3ESOILb1ELb0EJNS_14ComposedLayoutINS_7SwizzleILi3ELi3ELi3EEENS_1CILj0EEENS_6LayoutINS_5tupleIJNS8_IJNS8_IJNS5_ILi4EEENS5_ILi8EEEEEENS8_IJNS5_ILi2EEENS5_ILi1EEEEEEEEENS8_IJNS8_IJSC_SC_EEESB_EEEEEENS8_IJNS8_IJNS8_IJNS5_ILi128EEESD_EEENS8_IJSA_NS5_ILi0EEEEEEEEENS8_IJNS8_IJNS5_ILi64EEENS5_ILi512EEEEEENS8_IJNS5_ILi16EEENS5_ILi1024EEEEEEEEEEEEEEEENS_10ViewEngineINS_8smem_ptrIPN7cutlass10bfloat16_tEEEEEEEC2ERKSX_RKS14_,($_ZN7cutlass13device_kernelIN5flash19enable_sm80_to_sm89INS1_16FlashAttnBwdSm80INS1_25CollectiveMainloopBwdSm80ILi2ELi2EN4cute5tupleIJNS5_1CILi128EEES8_NS7_ILi64EEEEEENS_10bfloat16_tEfNS_4arch4Sm80ELb1ELb0ELb1ELb1ELb1ELb0ELb0ELb0ELi2ELi4ELi4ELi4ELb0EEENS1_24CollectiveEpilogueBwdGQAISA_fSD_Li256ELb1ELb1EEENS1_25SingleTileBwdLPTSchedulerILb1ELi128ELb1EEEEEEEEEvNT_6ParamsE$_ZN4cute3eso3ESOILb1ELb0EJNS_14ComposedLayoutINS_7SwizzleILi3ELi3ELi3EEENS_1CILj0EEENS_6LayoutINS_5tupleIJNS8_IJNS8_IJNS5_ILi4EEENS5_ILi8EEEEEENS8_IJS9_NS5_ILi1EEEEEEEEENS8_IJNS8_IJNS5_ILi2EEESF_SF_EEENS8_IJSF_S9_EEEEEEEEENS8_IJNS8_IJNS8_IJSF_NS5_ILi64EEEEEENS8_IJNS5_ILi1024EEENS5_ILi0EEEEEEEEENS8_IJNS8_IJSC_NS5_ILi512EEESA_EEENS8_IJNS5_ILi4096EEENS5_ILi16EEEEEEEEEEEEEEEENS_10ViewEngineINS_8smem_ptrIPN7cutlass10bfloat16_tEEEEEEEC2ERKSY_RKS15_ - $_ZN7cutlass13device_kernelIN5flash19enable_sm80_to_sm89INS1_16FlashAttnBwdSm80INS1_25CollectiveMainloopBwdSm80ILi2ELi2EN4cute5tupleIJNS5_1CILi128EEES8_NS7_ILi64EEEEEENS_10bfloat16_tEfNS_4arch4Sm80ELb1ELb0ELb1ELb1ELb1ELb0ELb0ELb0ELi2ELi4ELi4ELi4ELb0EEENS1_24CollectiveEpilogueBwdGQAISA_fSD_Li256ELb1ELb1EEENS1_25SingleTileBwdLPTSchedulerILb1ELi128ELb1EEEEEEEEEvNT_6ParamsE$_ZN4cute3eso3ESOILb1ELb0EJNS_14ComposedLayoutINS_7SwizzleILi3ELi3ELi3EEENS_1CILj0EEENS_6LayoutINS_5tupleIJNS8_IJNS8_IJNS5_ILi4EEENS5_ILi8EEEEEENS8_IJNS5_ILi2EEENS5_ILi1EEEEEEEEENS8_IJNS8_IJSC_SC_EEESB_EEEEEENS8_IJNS8_IJNS8_IJNS5_ILi128EEESD_EEENS8_IJSA_NS5_ILi0EEEEEEEEENS8_IJNS8_IJNS5_ILi64EEENS5_ILi512EEEEEENS8_IJNS5_ILi16EEENS5_ILi1024EEEEEEEEEEEEEEEENS_10ViewEngineINS_8smem_ptrIPN7cutlass10bfloat16_tEEEEEEEC2ERKSX_RKS14_)
$_ZN7cutlass13device_kernelIN5flash19enable_sm80_to_sm89INS1_16FlashAttnBwdSm80INS1_25CollectiveMainloopBwdSm80ILi2ELi2EN4cute5tupleIJNS5_1CILi128EEES8_NS7_ILi64EEEEEENS_10bfloat16_tEfNS_4arch4Sm80ELb1ELb0ELb1ELb1ELb1ELb0ELb0ELb0ELi2ELi4ELi4ELi4ELb0EEENS1_24CollectiveEpilogueBwdGQAISA_fSD_Li256ELb1ELb1EEENS1_25SingleTileBwdLPTSchedulerILb1ELi128ELb1EEEEEEEEEvNT_6ParamsE$_ZN4cute3eso3ESOILb1ELb0EJNS_14ComposedLayoutINS_7SwizzleILi3ELi3ELi3EEENS_1CILj0EEENS_6LayoutINS_5tupleIJNS8_IJNS8_IJNS5_ILi4EEENS5_ILi8EEEEEENS8_IJNS5_ILi2EEENS5_ILi1EEEEEEEEENS8_IJNS8_IJSC_SC_EEESB_EEEEEENS8_IJNS8_IJNS8_IJNS5_ILi128EEESD_EEENS8_IJSA_NS5_ILi0EEEEEEEEENS8_IJNS8_IJNS5_ILi64EEENS5_ILi512EEEEEENS8_IJNS5_ILi16EEENS5_ILi1024EEEEEEEEEEEEEEEENS_10ViewEngineINS_8smem_ptrIPN7cutlass10bfloat16_tEEEEEEEC2ERKSX_RKS14_:
[----:B------:R-:W-:Y:S01]  /*7e80*/  IADD3 R4, R23, -c[0x0][0x20], RZ ;  /* 0x8000080017047a10 */ /* 0x000fe20007ffe0ff */
[----:B------:R-:W-:Y:S01]  /*7e90*/  IMAD.MOV.U32 R8, RZ, RZ, R6 ;  /* 0x000000ffff087224 */ /* 0x000fe200078e0006 */
[----:B------:R-:W-:-:S03]  /*7ea0*/  MOV R9, 0x0 ;  /* 0x0000000000097802 */ /* 0x000fc60000000f00 */
[----:B------:R1:W-:Y:S01]  /*7eb0*/  STL.64 [R4], R2 ;  /* 0x0000000204007387 */ /* 0x0003e20000100a00 */
[----:B------:R-:W-:Y:S05]  /*7ec0*/  RET.REL.NODEC R8 `(_ZN7cutlass13device_kernelIN5flash19enable_sm80_to_sm89INS1_16FlashAttnBwdSm80INS1_25CollectiveMainloopBwdSm80ILi2ELi2EN4cute5tupleIJNS5_1CILi128EEES8_NS7_ILi64EEEEEENS_10bfloat16_tEfNS_4arch4Sm80ELb1ELb0ELb1ELb1ELb1ELb0ELb0ELb0ELi2ELi4ELi4ELi4ELb0EEENS1_24CollectiveEpilogueBwdGQAISA_fSD_Li256ELb1ELb1EEENS1_25SingleTileBwdLPTSchedulerILb1ELi128ELb1EEEEEEEEEvNT_6ParamsE) ;  /* 0xffff813008007950 */ /* 0x000fea0003c3ffff */
        .type           $_ZN7cutlass13device_kernelIN5flash19enable_sm80_to_sm89INS1_16FlashAttnBwdSm80INS1_25CollectiveMainloopBwdSm80ILi2ELi2EN4cute5tupleIJNS5_1CILi128EEES8_NS7_ILi64EEEEEENS_10bfloat16_tEfNS_4arch4Sm80ELb1ELb0ELb1ELb1ELb1ELb0ELb0ELb0ELi2ELi4ELi4ELi4ELb0EEENS1_24CollectiveEpilogueBwdGQAISA_fSD_Li256ELb1ELb1EEENS1_25SingleTileBwdLPTSchedulerILb1ELi128ELb1EEEEEEEEEvNT_6ParamsE$_ZN4cute3eso3ESOILb1ELb0EJNS_14ComposedLayoutINS_7SwizzleILi3ELi3ELi3EEENS_1CILj0EEENS_6LayoutINS_5tupleIJNS8_IJNS8_IJNS5_ILi4EEENS5_ILi8EEEEEENS8_IJS9_NS5_ILi1EEEEEEEEENS8_IJNS8_IJNS5_ILi2EEESF_SF_EEENS8_IJSF_S9_EEEEEEEEENS8_IJNS8_IJNS8_IJSF_NS5_ILi64EEEEEENS8_IJNS5_ILi1024EEENS5_ILi0EEEEEEEEENS8_IJNS8_IJSC_NS5_ILi512EEESA_EEENS8_IJNS5_ILi4096EEENS5_ILi16EEEEEEEEEEEEEEEENS_10ViewEngineINS_8smem_ptrIPN7cutlass10bfloat16_tEEEEEEEC2ERKSY_RKS15_,@function
        .size           $_ZN7cutlass13device_kernelIN5flash19enable_sm80_to_sm89INS1_16FlashAttnBwdSm80INS1_25CollectiveMainloopBwdSm80ILi2ELi2EN4cute5tupleIJNS5_1CILi128EEES8_NS7_ILi64EEEEEENS_10bfloat16_tEfNS_4arch4Sm80ELb1ELb0ELb1ELb1ELb1ELb0ELb0ELb0ELi2ELi4ELi4ELi4ELb0EEENS1_24CollectiveEpilogueBwdGQAISA_fSD_Li256ELb1ELb1EEENS1_25SingleTileBwdLPTSchedulerILb1ELi128ELb1EEEEEEEEEvNT_6ParamsE$_ZN4cute3eso3ESOILb1ELb0EJNS_14ComposedLayoutINS_7SwizzleILi3ELi3ELi3EEENS_1CILj0EEENS_6LayoutINS_5tupleIJNS8_IJNS8_IJNS5_ILi4EEENS5_ILi8EEEEEENS8_IJS9_NS5_ILi1EEEEEEEEENS8_IJNS8_IJNS5_ILi2EEESF_SF_EEENS8_IJSF_S9_EEEEEEEEENS8_IJNS8_IJNS8_IJSF_NS5_ILi64EEEEEENS8_IJNS5_ILi1024EEENS5_ILi0EEEEEEEEENS8_IJNS8_IJSC_NS5_ILi512EEESA_EEENS8_IJNS5_ILi4096EEENS5_ILi16EEEEEEEEEEEEEEEENS_10ViewEngineINS_8smem_ptrIPN7cutlass10bfloat16_tEEEEEEEC2ERKSY_RKS15_,($_ZN7cutlass13device_kernelIN5flash19enable_sm80_to_sm89INS1_16FlashAttnBwdSm80INS1_25CollectiveMainloopBwdSm80ILi2ELi2EN4cute5tupleIJNS5_1CILi128EEES8_NS7_ILi64EEEEEENS_10bfloat16_tEfNS_4arch4Sm80ELb1ELb0ELb1ELb1ELb1ELb0ELb0ELb0ELi2ELi4ELi4ELi4ELb0EEENS1_24CollectiveEpilogueBwdGQAISA_fSD_Li256ELb1ELb1EEENS1_25SingleTileBwdLPTSchedulerILb1ELi128ELb1EEEEEEEEEvNT_6ParamsE$_ZN4cute3eso3ESOILb1ELb0EJNS_1CILi0EEENS2_ILi1EEENS2_ILi512EEEiEEC2ERKS3_RKS4_RKS5_RKi - $_ZN7cutlass13device_kernelIN5flash19enable_sm80_to_sm89INS1_16FlashAttnBwdSm80INS1_25CollectiveMainloopBwdSm80ILi2ELi2EN4cute5tupleIJNS5_1CILi128EEES8_NS7_ILi64EEEEEENS_10bfloat16_tEfNS_4arch4Sm80ELb1ELb0ELb1ELb1ELb1ELb0ELb0ELb0ELi2ELi4ELi4ELi4ELb0EEENS1_24CollectiveEpilogueBwdGQAISA_fSD_Li256ELb1ELb1EEENS1_25SingleTileBwdLPTSchedulerILb1ELi128ELb1EEEEEEEEEvNT_6ParamsE$_ZN4cute3eso3ESOILb1ELb0EJNS_14ComposedLayoutINS_7SwizzleILi3ELi3ELi3EEENS_1CILj0EEENS_6LayoutINS_5tupleIJNS8_IJNS8_IJNS5_ILi4EEENS5_ILi8EEEEEENS8_IJS9_NS5_ILi1EEEEEEEEENS8_IJNS8_IJNS5_ILi2EEESF_SF_EEENS8_IJSF_S9_EEEEEEEEENS8_IJNS8_IJNS8_IJSF_NS5_ILi64EEEEEENS8_IJNS5_ILi1024EEENS5_ILi0EEEEEEEEENS8_IJNS8_IJSC_NS5_ILi512EEESA_EEENS8_IJNS5_ILi4096EEENS5_ILi16EEEEEEEEEEEEEEEENS_10ViewEngineINS_8smem_ptrIPN7cutlass10bfloat16_tEEEEEEEC2ERKSY_RKS15_)
$_ZN7cutlass13device_kernelIN5flash19enable_sm80_to_sm89INS1_16FlashAttnBwdSm80INS1_25CollectiveMainloopBwdSm80ILi2ELi2EN4cute5tupleIJNS5_1CILi128EEES8_NS7_ILi64EEEEEENS_10bfloat16_tEfNS_4arch4Sm80ELb1ELb0ELb1ELb1ELb1ELb0ELb0ELb0ELi2ELi4ELi4ELi4ELb0EEENS1_24CollectiveEpilogueBwdGQAISA_fSD_Li256ELb1ELb1EEENS1_25SingleTileBwdLPTSchedulerILb1ELi128ELb1EEEEEEEEEvNT_6ParamsE$_ZN4cute3eso3ESOILb1ELb0EJNS_14ComposedLayoutINS_7SwizzleILi3ELi3ELi3EEENS_1CILj0EEENS_6LayoutINS_5tupleIJNS8_IJNS8_IJNS5_ILi4EEENS5_ILi8EEEEEENS8_IJS9_NS5_ILi1EEEEEEEEENS8_IJNS8_IJNS5_ILi2EEESF_SF_EEENS8_IJSF_S9_EEEEEEEEENS8_IJNS8_IJNS8_IJSF_NS5_ILi64EEEEEENS8_IJNS5_ILi1024EEENS5_ILi0EEEEEEEEENS8_IJNS8_IJSC_NS5_ILi512EEESA_EEENS8_IJNS5_ILi4096EEENS5_ILi16EEEEEEEEEEEEEEEENS_10ViewEngineINS_8smem_ptrIPN7cutlass10bfloat16_tEEEEEEEC2ERKSY_RKS15_:
[----:B------:R-:W-:Y:S01]  /*7ed0*/  IADD3 R4, R23, -c[0x0][0x20], RZ ;  /* 0x8000080017047a10 */ /* 0x000fe20007ffe0ff */
[----:B------:R-:W-:Y:S01]  /*7ee0*/  IMAD.MOV.U32 R8, RZ, RZ, R6 ;  /* 0x000000ffff087224 */ /* 0x000fe200078e0006 */
[----:B------:R-:W-:-:S03]  /*7ef0*/  MOV R9, 0x0 ;  /* 0x0000000000097802 */ /* 0x000fc60000000f00 */
[----:B------:R1:W-:Y:S01]  /*7f00*/  STL.64 [R4], R2 ;  /* 0x0000000204007387 */ /* 0x0003e20000100a00 */
[----:B------:R-:W-:Y:S05]  /*7f10*/  RET.REL.NODEC R8 `(_ZN7cutlass13device_kernelIN5flash19enable_sm80_to_sm89INS1_16FlashAttnBwdSm80INS1_25CollectiveMainloopBwdSm80ILi2ELi2EN4cute5tupleIJNS5_1CILi128EEES8_NS7_ILi64EEEEEENS_10bfloat16_tEfNS_4arch4Sm80ELb1ELb0ELb1ELb1ELb1ELb0ELb0ELb0ELi2ELi4ELi4ELi4ELb0EEENS1_24CollectiveEpilogueBwdGQAISA_fSD_Li256ELb1ELb1EEENS1_25SingleTileBwdLPTSchedulerILb1ELi128ELb1EEEEEEEEEvNT_6ParamsE) ;  /* 0xffff80e008007950 */ /* 0x000fea0003c3ffff */
        .type           $_ZN7cutlass13device_kernelIN5flash19enable_sm80_to_sm89INS1_16FlashAttnBwdSm80INS1_25CollectiveMainloopBwdSm80ILi2ELi2EN4cute5tupleIJNS5_1CILi128EEES8_NS7_ILi64EEEEEENS_10bfloat16_tEfNS_4arch4Sm80ELb1ELb0ELb1ELb1ELb1ELb0ELb0ELb0ELi2ELi4ELi4ELi4ELb0EEENS1_24CollectiveEpilogueBwdGQAISA_fSD_Li256ELb1ELb1EEENS1_25SingleTileBwdLPTSchedulerILb1ELi128ELb1EEEEEEEEEvNT_6ParamsE$_ZN4cute3eso3ESOILb1ELb0EJNS_1CILi0EEENS2_ILi1EEENS2_ILi512EEEiEEC2ERKS3_RKS4_RKS5_RKi,@function
        .size           $_ZN7cutlass13device_kernelIN5flash19enable_sm80_to_sm89INS1_16FlashAttnBwdSm80INS1_25CollectiveMainloopBwdSm80ILi2ELi2EN4cute5tupleIJNS5_1CILi128EEES8_NS7_ILi64EEEEEENS_10bfloat16_tEfNS_4arch4Sm80ELb1ELb0ELb1ELb1ELb1ELb0ELb0ELb0ELi2ELi4ELi4ELi4ELb0EEENS1_24CollectiveEpilogueBwdGQAISA_fSD_Li256ELb1ELb1EEENS1_25SingleTileBwdLPTSchedulerILb1ELi128ELb1EEEEEEEEEvNT_6ParamsE$_ZN4cute3eso3ESOILb1ELb0EJNS_1CILi0EEENS2_ILi1EEENS2_ILi512EEEiEEC2ERKS3_RKS4_RKS5_RKi,($_ZN7cutlass13device_kernelIN5flash19enable_sm80_to_sm89INS1_16FlashAttnBwdSm80INS1_25CollectiveMainloopBwdSm80ILi2ELi2EN4cute5tupleIJNS5_1CILi128EEES8_NS7_ILi64EEEEEENS_10bfloat16_tEfNS_4arch4Sm80ELb1ELb0ELb1ELb1ELb1ELb0ELb0ELb0ELi2ELi4ELi4ELi4ELb0EEENS1_24CollectiveEpilogueBwdGQAISA_fSD_Li256ELb1ELb1EEENS1_25SingleTileBwdLPTSchedulerILb1ELi128ELb1EEEEEEEEEvNT_6ParamsE$_ZN4cute3eso3ESOILb1ELb0EJNS_1CILi0EEENS2_ILi1EEENS2_ILi512EEEiNS2_ILi4096EEEiNS2_ILi8192EEEEEC2ERKS3_RKS4_RKS5_RKiRKS6_SG_RKS7_ - $_ZN7cutlass13device_kernelIN5flash19enable_sm80_to_sm89INS1_16FlashAttnBwdSm80INS1_25CollectiveMainloopBwdSm80ILi2ELi2EN4cute5tupleIJNS5_1CILi128EEES8_NS7_ILi64EEEEEENS_10bfloat16_tEfNS_4arch4Sm80ELb1ELb0ELb1ELb1ELb1ELb0ELb0ELb0ELi2ELi4ELi4ELi4ELb0EEENS1_24CollectiveEpilogueBwdGQAISA_fSD_Li256ELb1ELb1EEENS1_25SingleTileBwdLPTSchedulerILb1ELi128ELb1EEEEEEEEEvNT_6ParamsE$_ZN4cute3eso3ESOILb1ELb0EJNS_1CILi0EEENS2_ILi1EEENS2_ILi512EEEiEEC2ERKS3_RKS4_RKS5_RKi)
$_ZN7cutlass13device_kernelIN5flash19enable_sm80_to_sm89INS1_16FlashAttnBwdSm80INS1_25CollectiveMainloopBwdSm80ILi2ELi2EN4cute5tupleIJNS5_1CILi128EEES8_NS7_ILi64EEEEEENS_10bfloat16_tEfNS_4arch4Sm80ELb1ELb0ELb1ELb1ELb1ELb0ELb0ELb0ELi2ELi4ELi4ELi4ELb0EEENS1_24CollectiveEpilogueBwdGQAISA_fSD_Li256ELb1ELb1EEENS1_25SingleTileBwdLPTSchedulerILb1ELi128ELb1EEEEEEEEEvNT_6ParamsE$_ZN4cute3eso3ESOILb1ELb0EJNS_1CILi0EEENS2_ILi1EEENS2_ILi512EEEiEEC2ERKS3_RKS4_RKS5_RKi:
[----:B------:R-:W-:Y:S02]  /*7f20*/  IADD3 R2, R2, -c[0x0][0x20], RZ ;  /* 0x8000080002027a10 */ /* 0x000fe40007ffe0ff */
[----:B------:R-:W-:-:S03]  /*7f30*/  MOV R9, 0x0 ;  /* 0x0000000000097802 */ /* 0x000fc60000000f00 */
[----:B------:R1:W-:Y:S01]  /*7f40*/  STL [R2], R3 ;  /* 0x0000000302007387 */ /* 0x0003e20000100800 */
[----:B------:R-:W-:Y:S05]  /*7f50*/  RET.REL.NODEC R8 `(_ZN7cutlass13device_kernelIN5flash19enable_sm80_to_sm89INS1_16FlashAttnBwdSm80INS1_25CollectiveMainloopBwdSm80ILi2ELi2EN4cute5tupleIJNS5_1CILi128EEES8_NS7_ILi64EEEEEENS_10bfloat16_tEfNS_4arch4Sm80ELb1ELb0ELb1ELb1ELb1ELb0ELb0ELb0ELi2ELi4ELi4ELi4ELb0EEENS1_24CollectiveEpilogueBwdGQAISA_fSD_Li256ELb1ELb1EEENS1_25SingleTileBwdLPTSchedulerILb1ELi128ELb1EEEEEEEEEvNT_6ParamsE) ;  /* 0xffff80a008007950 */ /* 0x000fea0003c3ffff */
        .type           $_ZN7cutlass13device_kernelIN5flash19enable_sm80_to_sm89INS1_16FlashAttnBwdSm80INS1_25CollectiveMainloopBwdSm80ILi2ELi2EN4cute5tupleIJNS5_1CILi128EEES8_NS7_ILi64EEEEEENS_10bfloat16_tEfNS_4arch4Sm80ELb1ELb0ELb1ELb1ELb1ELb0ELb0ELb0ELi2ELi4ELi4ELi4ELb0EEENS1_24CollectiveEpilogueBwdGQAISA_fSD_Li256ELb1ELb1EEENS1_25SingleTileBwdLPTSchedulerILb1ELi128ELb1EEEEEEEEEvNT_6ParamsE$_ZN4cute3eso3ESOILb1ELb0EJNS_1CILi0EEENS2_ILi1EEENS2_ILi512EEEiNS2_ILi4096EEEiNS2_ILi8192EEEEEC2ERKS3_RKS4_RKS5_RKiRKS6_SG_RKS7_,@function
        .size           $_ZN7cutlass13device_kernelIN5flash19enable_sm80_to_sm89INS1_16FlashAttnBwdSm80INS1_25CollectiveMainloopBwdSm80ILi2ELi2EN4cute5tupleIJNS5_1CILi128EEES8_NS7_ILi64EEEEEENS_10bfloat16_tEfNS_4arch4Sm80ELb1ELb0ELb1ELb1ELb1ELb0ELb0ELb0ELi2ELi4ELi4ELi4ELb0EEENS1_24CollectiveEpilogueBwdGQAISA_fSD_Li256ELb1ELb1EEENS1_25SingleTileBwdLPTSchedulerILb1ELi128ELb1EEEEEEEEEvNT_6ParamsE$_ZN4cute3eso3ESOILb1ELb0EJNS_1CILi0EEENS2_ILi1EEENS2_ILi512EEEiNS2_ILi4096EEEiNS2_ILi8192EEEEEC2ERKS3_RKS4_RKS5_RKiRKS6_SG_RKS7_,($_ZN7cutlass13device_kernelIN5flash19enable_sm80_to_sm89INS1_16FlashAttnBwdSm80INS1_25CollectiveMainloopBwdSm80ILi2ELi2EN4cute5tupleIJNS5_1CILi128EEES8_NS7_ILi64EEEEEENS_10bfloat16_tEfNS_4arch4Sm80ELb1ELb0ELb1ELb1ELb1ELb0ELb0ELb0ELi2ELi4ELi4ELi4ELb0EEENS1_24CollectiveEpilogueBwdGQAISA_fSD_Li256ELb1ELb1EEENS1_25SingleTileBwdLPTSchedulerILb1ELi128ELb1EEEEEEEEEvNT_6ParamsE$_ZN4cute3eso3ESOILb1ELb0EJNS_1CILi0EEENS_5tupleIJNS2_ILi1EEENS2_ILi256EEEiEEEEEC2ERKS3_RKS7_ - $_ZN7cutlass13device_kernelIN5flash19enable_sm80_to_sm89INS1_16FlashAttnBwdSm80INS1_25CollectiveMainloopBwdSm80ILi2ELi2EN4cute5tupleIJNS5_1CILi128EEES8_NS7_ILi64EEEEEENS_10bfloat16_tEfNS_4arch4Sm80ELb1ELb0ELb1ELb1ELb1ELb0ELb0ELb0ELi2ELi4ELi4ELi4ELb0EEENS1_24CollectiveEpilogueBwdGQAISA_fSD_Li256ELb1ELb1EEENS1_25SingleTileBwdLPTSchedulerILb1ELi128ELb1EEEEEEEEEvNT_6ParamsE$_ZN4cute3eso3ESOILb1ELb0EJNS_1CILi0EEENS2_ILi1EEENS2_ILi512EEEiNS2_ILi4096EEEiNS2_ILi8192EEEEEC2ERKS3_RKS4_RKS5_RKiRKS6_SG_RKS7_)
$_ZN7cutlass13device_kernelIN5flash19enable_sm80_to_sm89INS1_16FlashAttnBwdSm80INS1_25CollectiveMainloopBwdSm80ILi2ELi2EN4cute5tupleIJNS5_1CILi128EEES8_NS7_ILi64EEEEEENS_10bfloat16_tEfNS_4arch4Sm80ELb1ELb0ELb1ELb1ELb1ELb0ELb0ELb0ELi2ELi4ELi4ELi4ELb0EEENS1_24CollectiveEpilogueBwdGQAISA_fSD_Li256ELb1ELb1EEENS1_25SingleTileBwdLPTSchedulerILb1ELi128ELb1EEEEEEEEEvNT_6ParamsE$_ZN4cute3eso3ESOILb1ELb0EJNS_1CILi0EEENS2_ILi1EEENS2_ILi512EEEiNS2_ILi4096EEEiNS2_ILi8192EEEEEC2ERKS3_RKS4_RKS5_RKiRKS6_SG_RKS7_:
[----:B------:R-:W-:Y:S02]  /*7f60*/  IADD3 R3, R3, -c[0x0][0x20], RZ ;  /* 0x8000080003037a10 */ /* 0x000fe40007ffe0ff */
[----:B------:R-:W-:-:S03]  /*7f70*/  IADD3 R2, R58, -c[0x0][0x20], RZ ;  /* 0x800008003a027a10 */ /* 0x000fc60007ffe0ff */
[----:B------:R1:W-:Y:S04]  /*7f80*/  STL [R3], R10 ;  /* 0x0000000a03007387 */ /* 0x0003e80000100800 */
[----:B------:R-:W2:Y:S01]  /*7f90*/  LDL R2, [R2] ;  /* 0x0000000002027983 */ /* 0x000ea20000100800 */
[----:B------:R-:W-:-:S03]  /*7fa0*/  IMAD.MOV.U32 R9, RZ, RZ, 0x0 ;  /* 0x00000000ff097424 */ /* 0x000fc600078e00ff */
[----:B--2---:R1:W-:Y:S01]  /*7fb0*/  STL [R3+0x4], R2 ;  /* 0x0000040203007387 */ /* 0x0043e20000100800 */
[----:B------:R-:W-:Y:S05]  /*7fc0*/  RET.REL.NODEC R8 `(_ZN7cutlass13device_kernelIN5flash19enable_sm80_to_sm89INS1_16FlashAttnBwdSm80INS1_25CollectiveMainloopBwdSm80ILi2ELi2EN4cute5tupleIJNS5_1CILi128EEES8_NS7_ILi64EEEEEENS_10bfloat16_tEfNS_4arch4Sm80ELb1ELb0ELb1ELb1ELb1ELb0ELb0ELb0ELi2ELi4ELi4ELi4ELb0EEENS1_24CollectiveEpilogueBwdGQAISA_fSD_Li256ELb1ELb1EEENS1_25SingleTileBwdLPTSchedulerILb1ELi128ELb1EEEEEEEEEvNT_6ParamsE) ;  /* 0xffff803008007950 */ /* 0x000fea0003c3ffff */
        .type           $_ZN7cutlass13device_kernelIN5flash19enable_sm80_to_sm89INS1_16FlashAttnBwdSm80INS1_25CollectiveMainloopBwdSm80ILi2ELi2EN4cute5tupleIJNS5_1CILi128EEES8_NS7_ILi64EEEEEENS_10bfloat16_tEfNS_4arch4Sm80ELb1ELb0ELb1ELb1ELb1ELb0ELb0ELb0ELi2ELi4ELi4ELi4ELb0EEENS1_24CollectiveEpilogueBwdGQAISA_fSD_Li256ELb1ELb1EEENS1_25SingleTileBwdLPTSchedulerILb1ELi128ELb1EEEEEEEEEvNT_6ParamsE$_ZN4cute3eso3ESOILb1ELb0EJNS_1CILi0EEENS_5tupleIJNS2_ILi1EEENS2_ILi256EEEiEEEEEC2ERKS3_RKS7_,@function
        .size           $_ZN7cutlass13device_kernelIN5flash19enable_sm80_to_sm89INS1_16FlashAttnBwdSm80INS1_25CollectiveMainloopBwdSm80ILi2ELi2EN4cute5tupleIJNS5_1CILi128EEES8_NS7_ILi64EEEEEENS_10bfloat16_tEfNS_4arch4Sm80ELb1ELb0ELb1ELb1ELb1ELb0ELb0ELb0ELi2ELi4ELi4ELi4ELb0EEENS1_24CollectiveEpilogueBwdGQAISA_fSD_Li256ELb1ELb1EEENS1_25SingleTileBwdLPTSchedulerILb1ELi128ELb1EEEEEEEEEvNT_6ParamsE$_ZN4cute3eso3ESOILb1ELb0EJNS_1CILi0EEENS_5tupleIJNS2_ILi1EEENS2_ILi256EEEiEEEEEC2ERKS3_RKS7_,($_ZN7cutlass13device_kernelIN5flash19enable_sm80_to_sm89INS1_16FlashAttnBwdSm80INS1_25CollectiveMainloopBwdSm80ILi2ELi2EN4cute5tupleIJNS5_1CILi128EEES8_NS7_ILi64EEEEEENS_10bfloat16_tEfNS_4arch4Sm80ELb1ELb0ELb1ELb1ELb1ELb0ELb0ELb0ELi2ELi4ELi4ELi4ELb0EEENS1_24CollectiveEpilogueBwdGQAISA_fSD_Li256ELb1ELb1EEENS1_25SingleTileBwdLPTSchedulerILb1ELi128ELb1EEEEEEEEEvNT_6ParamsE$_ZN4cute3eso3ESOILb1ELb0EJNS_1CILi0EEEiEEC2ERKS3_RKi - $_ZN7cutlass13device_kernelIN5flash19enable_sm80_to_sm89INS1_16FlashAttnBwdSm80INS1_25CollectiveMainloopBwdSm80ILi2ELi2EN4cute5tupleIJNS5_1CILi128EEES8_NS7_ILi64EEEEEENS_10bfloat16_tEfNS_4arch4Sm80ELb1ELb0ELb1ELb1ELb1ELb0ELb0ELb0ELi2ELi4ELi4ELi4ELb0EEENS1_24CollectiveEpilogueBwdGQAISA_fSD_Li256ELb1ELb1EEENS1_25SingleTileBwdLPTSchedulerILb1ELi128ELb1EEEEEEEEEvNT_6ParamsE$_ZN4cute3eso3ESOILb1ELb0EJNS_1CILi0EEENS_5tupleIJNS2_ILi1EEENS2_ILi256EEEiEEEEEC2ERKS3_RKS7_)
$_ZN7cutlass13device_kernelIN5flash19enable_sm80_to_sm89INS1_16FlashAttnBwdSm80INS1_25CollectiveMainloopBwdSm80ILi2ELi2EN4cute5tupleIJNS5_1CILi128EEES8_NS7_ILi64EEEEEENS_10bfloat16_tEfNS_4arch4Sm80ELb1ELb0ELb1ELb1ELb1ELb0ELb0ELb0ELi2ELi4ELi4ELi4ELb0EEENS1_24CollectiveEpilogueBwdGQAISA_fSD_Li256ELb1ELb1EEENS1_25SingleTileBwdLPTSchedulerILb1ELi128ELb1EEEEEEEEEvNT_6ParamsE$_ZN4cute3eso3ESOILb1ELb0EJNS_1CILi0EEENS_5tupleIJNS2_ILi1EEENS2_ILi256EEEiEEEEEC2ERKS3_RKS7_:
[----:B------:R-:W-:Y:S02]  /*7fd0*/  IADD3 R3, R10, -c[0x0][0x20], RZ ;  /* 0x800008000a037a10 */ /* 0x000fe40007ffe0ff */
[----:B------:R-:W-:-:S03]  /*7fe0*/  MOV R5, 0x0 ;  /* 0x0000000000057802 */ /* 0x000fc60000000f00 */
[----:B------:R1:W-:Y:S01]  /*7ff0*/  STL [R3], R2 ;  /* 0x0000000203007387 */ /* 0x0003e20000100800 */
[----:B------:R-:W-:Y:S05]  /*8000*/  RET.REL.NODEC R4 `(_ZN7cutlass13device_kernelIN5flash19enable_sm80_to_sm89INS1_16FlashAttnBwdSm80INS1_25CollectiveMainloopBwdSm80ILi2ELi2EN4cute5tupleIJNS5_1CILi128EEES8_NS7_ILi64EEEEEENS_10bfloat16_tEfNS_4arch4Sm80ELb1ELb0ELb1ELb1ELb1ELb0ELb0ELb0ELi2ELi4ELi4ELi4ELb0EEENS1_24CollectiveEpilogueBwdGQAISA_fSD_Li256ELb1ELb1EEENS1_25SingleTileBwdLPTSchedulerILb1ELi128ELb1EEEEEEEEEvNT_6ParamsE) ;  /* 0xffff7ff004007950 */ /* 0x000fea0003c3ffff */
        .type           $_ZN7cutlass13device_kernelIN5flash19enable_sm80_to_sm89INS1_16FlashAttnBwdSm80INS1_25CollectiveMainloopBwdSm80ILi2ELi2EN4cute5tupleIJNS5_1CILi128EEES8_NS7_ILi64EEEEEENS_10bfloat16_tEfNS_4arch4Sm80ELb1ELb0ELb1ELb1ELb1ELb0ELb0ELb0ELi2ELi4ELi4ELi4ELb0EEENS1_24CollectiveEpilogueBwdGQAISA_fSD_Li256ELb1ELb1EEENS1_25SingleTileBwdLPTSchedulerILb1ELi128ELb1EEEEEEEEEvNT_6ParamsE$_ZN4cute3eso3ESOILb1ELb0EJNS_1CILi0EEEiEEC2ERKS3_RKi,@function
        .size           $_ZN7cutlass13device_kernelIN5flash19enable_sm80_to_sm89INS1_16FlashAttnBwdSm80INS1_25CollectiveMainloopBwdSm80ILi2ELi2EN4cute5tupleIJNS5_1CILi128EEES8_NS7_ILi64EEEEEENS_10bfloat16_tEfNS_4arch4Sm80ELb1ELb0ELb1ELb1ELb1ELb0ELb0ELb0ELi2ELi4ELi4ELi4ELb0EEENS1_24CollectiveEpilogueBwdGQAISA_fSD_Li256ELb1ELb1EEENS1_25SingleTileBwdLPTSchedulerILb1ELi128ELb1EEEEEEEEEvNT_6ParamsE$_ZN4cute3eso3ESOILb1ELb0EJNS_1CILi0EEEiEEC2ERKS3_RKi,($_ZN7cutlass13device_kernelIN5flash19enable_sm80_to_sm89INS1_16FlashAttnBwdSm80INS1_25CollectiveMainloopBwdSm80ILi2ELi2EN4cute5tupleIJNS5_1CILi128EEES8_NS7_ILi64EEEEEENS_10bfloat16_tEfNS_4arch4Sm80ELb1ELb0ELb1ELb1ELb1ELb0ELb0ELb0ELi2ELi4ELi4ELi4ELb0EEENS1_24CollectiveEpilogueBwdGQAISA_fSD_Li256ELb1ELb1EEENS1_25SingleTileBwdLPTSchedulerILb1ELi128ELb1EEEEEEEEEvNT_6ParamsE$_ZN4cute3eso3ESOILb1ELb0EJNS_1CILi0EEEiS3_EEC2ERKS3_RKiS6_ - $_ZN7cutlass13device_kernelIN5flash19enable_sm80_to_sm89INS1_16FlashAttnBwdSm80INS1_25CollectiveMainloopBwdSm80ILi2ELi2EN4cute5tupleIJNS5_1CILi128EEES8_NS7_ILi64EEEEEENS_10bfloat16_tEfNS_4arch4Sm80ELb1ELb0ELb1ELb1ELb1ELb0ELb0ELb0ELi2ELi4ELi4ELi4ELb0EEENS1_24CollectiveEpilogueBwdGQAISA_fSD_Li256ELb1ELb1EEENS1_25SingleTileBwdLPTSchedulerILb1ELi128ELb1EEEEEEEEEvNT_6ParamsE$_ZN4cute3eso3ESOILb1ELb0EJNS_1CILi0EEEiEEC2ERKS3_RKi)
$_ZN7cutlass13device_kernelIN5flash19enable_sm80_to_sm89INS1_16FlashAttnBwdSm80INS1_25CollectiveMainloopBwdSm80ILi2ELi2EN4cute5tupleIJNS5_1CILi128EEES8_NS7_ILi64EEEEEENS_10bfloat16_tEfNS_4arch4Sm80ELb1ELb0ELb1ELb1ELb1ELb0ELb0ELb0ELi2ELi4ELi4ELi4ELb0EEENS1_24CollectiveEpilogueBwdGQAISA_fSD_Li256ELb1ELb1EEENS1_25SingleTileBwdLPTSchedulerILb1ELi128ELb1EEEEEEEEEvNT_6ParamsE$_ZN4cute3eso3ESOILb1ELb0EJNS_1CILi0EEEiEEC2ERKS3_RKi:
[----:B------:R-:W-:Y:S02]  /*8010*/  IADD3 R2, R13, -c[0x0][0x20], RZ ;  /* 0x800008000d027a10 */ /* 0x000fe40007ffe0ff */
[----:B------:R-:W-:-:S03]  /*8020*/  MOV R9, 0x0 ;  /* 0x0000000000097802 */ /* 0x000fc60000000f00 */
[----:B------:R1:W-:Y:S01]  /*8030*/  STL [R2], R3 ;  /* 0x0000000302007387 */ /* 0x0003e20000100800 */
[----:B------:R-:W-:Y:S05]  /*8040*/  RET.REL.NODEC R8 `(_ZN7cutlass13device_kernelIN5flash19enable_sm80_to_sm89INS1_16FlashAttnBwdSm80INS1_25CollectiveMainloopBwdSm80ILi2ELi2EN4cute5tupleIJNS5_1CILi128EEES8_NS7_ILi64EEEEEENS_10bfloat16_tEfNS_4arch4Sm80ELb1ELb0ELb1ELb1ELb1ELb0ELb0ELb0ELi2ELi4ELi4ELi4ELb0EEENS1_24CollectiveEpilogueBwdGQAISA_fSD_Li256ELb1ELb1EEENS1_25SingleTileBwdLPTSchedulerILb1ELi128ELb1EEEEEEEEEvNT_6ParamsE) ;  /* 0xffff7fb008007950 */ /* 0x000fea0003c3ffff */
        .type           $_ZN7cutlass13device_kernelIN5flash19enable_sm80_to_sm89INS1_16FlashAttnBwdSm80INS1_25CollectiveMainloopBwdSm80ILi2ELi2EN4cute5tupleIJNS5_1CILi128EEES8_NS7_ILi64EEEEEENS_10bfloat16_tEfNS_4arch4Sm80ELb1ELb0ELb1ELb1ELb1ELb0ELb0ELb0ELi2ELi4ELi4ELi4ELb0EEENS1_24CollectiveEpilogueBwdGQAISA_fSD_Li256ELb1ELb1EEENS1_25SingleTileBwdLPTSchedulerILb1ELi128ELb1EEEEEEEEEvNT_6ParamsE$_ZN4cute3eso3ESOILb1ELb0EJNS_1CILi0EEEiS3_EEC2ERKS3_RKiS6_,@function
        .size           $_ZN7cutlass13device_kernelIN5flash19enable_sm80_to_sm89INS1_16FlashAttnBwdSm80INS1_25CollectiveMainloopBwdSm80ILi2ELi2EN4cute5tupleIJNS5_1CILi128EEES8_NS7_ILi64EEEEEENS_10bfloat16_tEfNS_4arch4Sm80ELb1ELb0ELb1ELb1ELb1ELb0ELb0ELb0ELi2ELi4ELi4ELi4ELb0EEENS1_24CollectiveEpilogueBwdGQAISA_fSD_Li256ELb1ELb1EEENS1_25SingleTileBwdLPTSchedulerILb1ELi128ELb1EEEEEEEEEvNT_6ParamsE$_ZN4cute3eso3ESOILb1ELb0EJNS_1CILi0EEEiS3_EEC2ERKS3_RKiS6_,($_ZN7cutlass13device_kernelIN5flash19enable_sm80_to_sm89INS1_16FlashAttnBwdSm80INS1_25CollectiveMainloopBwdSm80ILi2ELi2EN4cute5tupleIJNS5_1CILi128EEES8_NS7_ILi64EEEEEENS_10bfloat16_tEfNS_4arch4Sm80ELb1ELb0ELb1ELb1ELb1ELb0ELb0ELb0ELi2ELi4ELi4ELi4ELb0EEENS1_24CollectiveEpilogueBwdGQAISA_fSD_Li256ELb1ELb1EEENS1_25SingleTileBwdLPTSchedulerILb1ELi128ELb1EEEEEEEEEvNT_6ParamsE$_ZN4cute3eso3ESOILb1ELb0EJNS_1CILi1024EEENS_5tupleIJiiEEEEEC2ERKS3_RKS5_ - $_ZN7cutlass13device_kernelIN5flash19enable_sm80_to_sm89INS1_16FlashAttnBwdSm80INS1_25CollectiveMainloopBwdSm80ILi2ELi2EN4cute5tupleIJNS5_1CILi128EEES8_NS7_ILi64EEEEEENS_10bfloat16_tEfNS_4arch4Sm80ELb1ELb0ELb1ELb1ELb1ELb0ELb0ELb0ELi2ELi4ELi4ELi4ELb0EEENS1_24CollectiveEpilogueBwdGQAISA_fSD_Li256ELb1ELb1EEENS1_25SingleTileBwdLPTSchedulerILb1ELi128ELb1EEEEEEEEEvNT_6ParamsE$_ZN4cute3eso3ESOILb1ELb0EJNS_1CILi0EEEiS3_EEC2ERKS3_RKiS6_)
$_ZN7cutlass13device_kernelIN5flash19enable_sm80_to_sm89INS1_16FlashAttnBwdSm80INS1_25CollectiveMainloopBwdSm80ILi2ELi2EN4cute5tupleIJNS5_1CILi128EEES8_NS7_ILi64EEEEEENS_10bfloat16_tEfNS_4arch4Sm80ELb1ELb0ELb1ELb1ELb1ELb0ELb0ELb0ELi2ELi4ELi4ELi4ELb0EEENS1_24CollectiveEpilogueBwdGQAISA_fSD_Li256ELb1ELb1EEENS1_25SingleTileBwdLPTSchedulerILb1ELi128ELb1EEEEEEEEEvNT_6ParamsE$_ZN4cute3eso3ESOILb1ELb0EJNS_1CILi0EEEiS3_EEC2ERKS3_RKiS6_:
[----:B------:R-:W-:Y:S02]  /*8050*/  IADD3 R2, R81, -c[0x0][0x20], RZ ;  /* 0x8000080051027a10 */ /* 0x000fe40007ffe0ff */
[----:B------:R-:W-:-:S03]  /*8060*/  MOV R7, 0x0 ;  /* 0x0000000000077802 */ /* 0x000fc60000000f00 */
[----:B------:R1:W-:Y:S01]  /*8070*/  STL [R2], R3 ;  /* 0x0000000302007387 */ /* 0x0003e20000100800 */
[----:B------:R-:W-:Y:S05]  /*8080*/  RET.REL.NODEC R6 `(_ZN7cutlass13device_kernelIN5flash19enable_sm80_to_sm89INS1_16FlashAttnBwdSm80INS1_25CollectiveMainloopBwdSm80ILi2ELi2EN4cute5tupleIJNS5_1CILi128EEES8_NS7_ILi64EEEEEENS_10bfloat16_tEfNS_4arch4Sm80ELb1ELb0ELb1ELb1ELb1ELb0ELb0ELb0ELi2ELi4ELi4ELi4ELb0EEENS1_24CollectiveEpilogueBwdGQAISA_fSD_Li256ELb1ELb1EEENS1_25SingleTileBwdLPTSchedulerILb1ELi128ELb1EEEEEEEEEvNT_6ParamsE) ;  /* 0xffff7f7006007950 */ /* 0x000fea0003c3ffff */
        .type           $_ZN7cutlass13device_kernelIN5flash19enable_sm80_to_sm89INS1_16FlashAttnBwdSm80INS1_25CollectiveMainloopBwdSm80ILi2ELi2EN4cute5tupleIJNS5_1CILi128EEES8_NS7_ILi64EEEEEENS_10bfloat16_tEfNS_4arch4Sm80ELb1ELb0ELb1ELb1ELb1ELb0ELb0ELb0ELi2ELi4ELi4ELi4ELb0EEENS1_24CollectiveEpilogueBwdGQAISA_fSD_Li256ELb1ELb1EEENS1_25SingleTileBwdLPTSchedulerILb1ELi128ELb1EEEEEEEEEvNT_6ParamsE$_ZN4cute3eso3ESOILb1ELb0EJNS_1CILi1024EEENS_5tupleIJiiEEEEEC2ERKS3_RKS5_,@function
        .size           $_ZN7cutlass13device_kernelIN5flash19enable_sm80_to_sm89INS1_16FlashAttnBwdSm80INS1_25CollectiveMainloopBwdSm80ILi2ELi2EN4cute5tupleIJNS5_1CILi128EEES8_NS7_ILi64EEEEEENS_10bfloat16_tEfNS_4arch4Sm80ELb1ELb0ELb1ELb1ELb1ELb0ELb0ELb0ELi2ELi4ELi4ELi4ELb0EEENS1_24CollectiveEpilogueBwdGQAISA_fSD_Li256ELb1ELb1EEENS1_25SingleTileBwdLPTSchedulerILb1ELi128ELb1EEEEEEEEEvNT_6ParamsE$_ZN4cute3eso3ESOILb1ELb0EJNS_1CILi1024EEENS_5tupleIJiiEEEEEC2ERKS3_RKS5_,($_ZN7cutlass13device_kernelIN5flash19enable_sm80_to_sm89INS1_16FlashAttnBwdSm80INS1_25CollectiveMainloopBwdSm80ILi2ELi2EN4cute5tupleIJNS5_1CILi128EEES8_NS7_ILi64EEEEEENS_10bfloat16_tEfNS_4arch4Sm80ELb1ELb0ELb1ELb1ELb1ELb0ELb0ELb0ELi2ELi4ELi4ELi4ELb0EEENS1_24CollectiveEpilogueBwdGQAISA_fSD_Li256ELb1ELb1EEENS1_25SingleTileBwdLPTSchedulerILb1ELi128ELb1EEEEEEEEEvNT_6ParamsE$_ZN4cute3eso3ESOILb1ELb0EJNS_1CILi1024EEEiiEEC2ERKS3_RKiS8_ - $_ZN7cutlass13device_kernelIN5flash19enable_sm80_to_sm89INS1_16FlashAttnBwdSm80INS1_25CollectiveMainloopBwdSm80ILi2ELi2EN4cute5tupleIJNS5_1CILi128EEES8_NS7_ILi64EEEEEENS_10bfloat16_tEfNS_4arch4Sm80ELb1ELb0ELb1ELb1ELb1ELb0ELb0ELb0ELi2ELi4ELi4ELi4ELb0EEENS1_24CollectiveEpilogueBwdGQAISA_fSD_Li256ELb1ELb1EEENS1_25SingleTileBwdLPTSchedulerILb1ELi128ELb1EEEEEEEEEvNT_6ParamsE$_ZN4cute3eso3ESOILb1ELb0EJNS_1CILi1024EEENS_5tupleIJiiEEEEEC2ERKS3_RKS5_)
$_ZN7cutlass13device_kernelIN5flash19enable_sm80_to_sm89INS1_16FlashAttnBwdSm80INS1_25CollectiveMainloopBwdSm80ILi2ELi2EN4cute5tupleIJNS5_1CILi128EEES8_NS7_ILi64EEEEEENS_10bfloat16_tEfNS_4arch4Sm80ELb1ELb0ELb1ELb1ELb1ELb0ELb0ELb0ELi2ELi4ELi4ELi4ELb0EEENS1_24CollectiveEpilogueBwdGQAISA_fSD_Li256ELb1ELb1EEENS1_25SingleTileBwdLPTSchedulerILb1ELi128ELb1EEEEEEEEEvNT_6ParamsE$_ZN4cute3eso3ESOILb1ELb0EJNS_1CILi1024EEENS_5tupleIJiiEEEEEC2ERKS3_RKS5_:
[----:B------:R-:W-:Y:S02]  /*8090*/  IADD3 R2, R2, -c[0x0][0x20], RZ ;  /* 0x8000080002027a10 */ /* 0x000fe40007ffe0ff */
[----:B------:R-:W-:-:S03]  /*80a0*/  MOV R7, 0x0 ;  /* 0x0000000000077802 */ /* 0x000fc60000000f00 */
[----:B------:R1:W-:Y:S04]  /*80b0*/  STL [R2], R5 ;  /* 0x0000000502007387 */ /* 0x0003e80000100800 */
[----:B------:R1:W-:Y:S01]  /*80c0*/  STL [R2+0x4], R3 ;  /* 0x0000040302007387 */ /* 0x0003e20000100800 */
[----:B------:R-:W-:Y:S05]  /*80d0*/  RET.REL.NODEC R6 `(_ZN7cutlass13device_kernelIN5flash19enable_sm80_to_sm89INS1_16FlashAttnBwdSm80INS1_25CollectiveMainloopBwdSm80ILi2ELi2EN4cute5tupleIJNS5_1CILi128EEES8_NS7_ILi64EEEEEENS_10bfloat16_tEfNS_4arch4Sm80ELb1ELb0ELb1ELb1ELb1ELb0ELb0ELb0ELi2ELi4ELi4ELi4ELb0EEENS1_24CollectiveEpilogueBwdGQAISA_fSD_Li256ELb1ELb1EEENS1_25SingleTileBwdLPTSchedulerILb1ELi128ELb1EEEEEEEEEvNT_6ParamsE) ;  /* 0xffff7f2006007950 */ /* 0x000fea0003c3ffff */
        .type           $_ZN7cutlass13device_kernelIN5flash19enable_sm80_to_sm89INS1_16FlashAttnBwdSm80INS1_25CollectiveMainloopBwdSm80ILi2ELi2EN4cute5tupleIJNS5_1CILi128EEES8_NS7_ILi64EEEEEENS_10bfloat16_tEfNS_4arch4Sm80ELb1ELb0ELb1ELb1ELb1ELb0ELb0ELb0ELi2ELi4ELi4ELi4ELb0EEENS1_24CollectiveEpilogueBwdGQAISA_fSD_Li256ELb1ELb1EEENS1_25SingleTileBwdLPTSchedulerILb1ELi128ELb1EEEEEEEEEvNT_6ParamsE$_ZN4cute3eso3ESOILb1ELb0EJNS_1CILi1024EEEiiEEC2ERKS3_RKiS8_,@function
        .size           $_ZN7cutlass13device_kernelIN5flash19enable_sm80_to_sm89INS1_16FlashAttnBwdSm80INS1_25CollectiveMainloopBwdSm80ILi2ELi2EN4cute5tupleIJNS5_1CILi128EEES8_NS7_ILi64EEEEEENS_10bfloat16_tEfNS_4arch4Sm80ELb1ELb0ELb1ELb1ELb1ELb0ELb0ELb0ELi2ELi4ELi4ELi4ELb0EEENS1_24CollectiveEpilogueBwdGQAISA_fSD_Li256ELb1ELb1EEENS1_25SingleTileBwdLPTSchedulerILb1ELi128ELb1EEEEEEEEEvNT_6ParamsE$_ZN4cute3eso3ESOILb1ELb0EJNS_1CILi1024EEEiiEEC2ERKS3_RKiS8_,($_ZN7cutlass13device_kernelIN5flash19enable_sm80_to_sm89INS1_16FlashAttnBwdSm80INS1_25CollectiveMainloopBwdSm80ILi2ELi2EN4cute5tupleIJNS5_1CILi128EEES8_NS7_ILi64EEEEEENS_10bfloat16_tEfNS_4arch4Sm80ELb1ELb0ELb1ELb1ELb1ELb0ELb0ELb0ELi2ELi4ELi4ELi4ELb0EEENS1_24CollectiveEpilogueBwdGQAISA_fSD_Li256ELb1ELb1EEENS1_25SingleTileBwdLPTSchedulerILb1ELi128ELb1EEEEEEEEEvNT_6ParamsE$_ZN4cute3eso3ESOILb1ELb0EJNS_1CILi1EEENS2_ILi256EEEiEEC2ERKS3_RKS4_RKi - $_ZN7cutlass13device_kernelIN5flash19enable_sm80_to_sm89INS1_16FlashAttnBwdSm80INS1_25CollectiveMainloopBwdSm80ILi2ELi2EN4cute5tupleIJNS5_1CILi128EEES8_NS7_ILi64EEEEEENS_10bfloat16_tEfNS_4arch4Sm80ELb1ELb0ELb1ELb1ELb1ELb0ELb0ELb0ELi2ELi4ELi4ELi4ELb0EEENS1_24CollectiveEpilogueBwdGQAISA_fSD_Li256ELb1ELb1EEENS1_25SingleTileBwdLPTSchedulerILb1ELi128ELb1EEEEEEEEEvNT_6ParamsE$_ZN4cute3eso3ESOILb1ELb0EJNS_1CILi1024EEEiiEEC2ERKS3_RKiS8_)
$_ZN7cutlass13device_kernelIN5flash19enable_sm80_to_sm89INS1_16FlashAttnBwdSm80INS1_25CollectiveMainloopBwdSm80ILi2ELi2EN4cute5tupleIJNS5_1CILi128EEES8_NS7_ILi64EEEEEENS_10bfloat16_tEfNS_4arch4Sm80ELb1ELb0ELb1ELb1ELb1ELb0ELb0ELb0ELi2ELi4ELi4ELi4ELb0EEENS1_24CollectiveEpilogueBwdGQAISA_fSD_Li256ELb1ELb1EEENS1_25SingleTileBwdLPTSchedulerILb1ELi128ELb1EEEEEEEEEvNT_6ParamsE$_ZN4cute3eso3ESOILb1ELb0EJNS_1CILi1024EEEiiEEC2ERKS3_RKiS8_:
[----:B------:R-:W-:Y:S02]  /*80e0*/  IADD3 R3, R3, -c[0x0][0x20], RZ ;  /* 0x8000080003037a10 */ /* 0x000fe40007ffe0ff */
[----:B------:R-:W-:-:S03]  /*80f0*/  IADD3 R2, R2, -c[0x0][0x20], RZ ;  /* 0x8000080002027a10 */ /* 0x000fc60007ffe0ff */
[----:B------:R1:W-:Y:S04]  /*8100*/  STL [R3], R8 ;  /* 0x0000000803007387 */ /* 0x0003e80000100800 */
[----:B------:R-:W2:Y:S01]  /*8110*/  LDL R2, [R2] ;  /* 0x0000000002027983 */ /* 0x000ea20000100800 */
[----:B------:R-:W-:-:S03]  /*8120*/  IMAD.MOV.U32 R7, RZ, RZ, 0x0 ;  /* 0x00000000ff077424 */ /* 0x000fc600078e00ff */
[----:B--2---:R1:W-:Y:S01]  /*8130*/  STL [R3+0x4], R2 ;  /* 0x0000040203007387 */ /* 0x0043e20000100800 */
[----:B------:R-:W-:Y:S05]  /*8140*/  RET.REL.NODEC R6 `(_ZN7cutlass13device_kernelIN5flash19enable_sm80_to_sm89INS1_16FlashAttnBwdSm80INS1_25CollectiveMainloopBwdSm80ILi2ELi2EN4cute5tupleIJNS5_1CILi128EEES8_NS7_ILi64EEEEEENS_10bfloat16_tEfNS_4arch4Sm80ELb1ELb0ELb1ELb1ELb1ELb0ELb0ELb0ELi2ELi4ELi4ELi4ELb0EEENS1_24CollectiveEpilogueBwdGQAISA_fSD_Li256ELb1ELb1EEENS1_25SingleTileBwdLPTSchedulerILb1ELi128ELb1EEEEEEEEEvNT_6ParamsE) ;  /* 0xffff7eb006007950 */ /* 0x000fea0003c3ffff */
        .type           $_ZN7cutlass13device_kernelIN5flash19enable_sm80_to_sm89INS1_16FlashAttnBwdSm80INS1_25CollectiveMainloopBwdSm80ILi2ELi2EN4cute5tupleIJNS5_1CILi128EEES8_NS7_ILi64EEEEEENS_10bfloat16_tEfNS_4arch4Sm80ELb1ELb0ELb1ELb1ELb1ELb0ELb0ELb0ELi2ELi4ELi4ELi4ELb0EEENS1_24CollectiveEpilogueBwdGQAISA_fSD_Li256ELb1ELb1EEENS1_25SingleTileBwdLPTSchedulerILb1ELi128ELb1EEEEEEEEEvNT_6ParamsE$_ZN4cute3eso3ESOILb1ELb0EJNS_1CILi1EEENS2_ILi256EEEiEEC2ERKS3_RKS4_RKi,@function
        .size           $_ZN7cutlass13device_kernelIN5flash19enable_sm80_to_sm89INS1_16FlashAttnBwdSm80INS1_25CollectiveMainloopBwdSm80ILi2ELi2EN4cute5tupleIJNS5_1CILi128EEES8_NS7_ILi64EEEEEENS_10bfloat16_tEfNS_4arch4Sm80ELb1ELb0ELb1ELb1ELb1ELb0ELb0ELb0ELi2ELi4ELi4ELi4ELb0EEENS1_24CollectiveEpilogueBwdGQAISA_fSD_Li256ELb1ELb1EEENS1_25SingleTileBwdLPTSchedulerILb1ELi128ELb1EEEEEEEEEvNT_6ParamsE$_ZN4cute3eso3ESOILb1ELb0EJNS_1CILi1EEENS2_ILi256EEEiEEC2ERKS3_RKS4_RKi,($_ZN7cutlass13device_kernelIN5flash19enable_sm80_to_sm89INS1_16FlashAttnBwdSm80INS1_25CollectiveMainloopBwdSm80ILi2ELi2EN4cute5tupleIJNS5_1CILi128EEES8_NS7_ILi64EEEEEENS_10bfloat16_tEfNS_4arch4Sm80ELb1ELb0ELb1ELb1ELb1ELb0ELb0ELb0ELi2ELi4ELi4ELi4ELb0EEENS1_24CollectiveEpilogueBwdGQAISA_fSD_Li256ELb1ELb1EEENS1_25SingleTileBwdLPTSchedulerILb1ELi128ELb1EEEEEEEEEvNT_6ParamsE$_ZN4cute3eso3ESOILb1ELb0EJNS_1CILi1EEENS2_ILi512EEEiEEC2ERKS3_RKS4_RKi - $_ZN7cutlass13device_kernelIN5flash19enable_sm80_to_sm89INS1_16FlashAttnBwdSm80INS1_25CollectiveMainloopBwdSm80ILi2ELi2EN4cute5tupleIJNS5_1CILi128EEES8_NS7_ILi64EEEEEENS_10bfloat16_tEfNS_4arch4Sm80ELb1ELb0ELb1ELb1ELb1ELb0ELb0ELb0ELi2ELi4ELi4ELi4ELb0EEENS1_24CollectiveEpilogueBwdGQAISA_fSD_Li256ELb1ELb1EEENS1_25SingleTileBwdLPTSchedulerILb1ELi128ELb1EEEEEEEEEvNT_6ParamsE$_ZN4cute3eso3ESOILb1ELb0EJNS_1CILi1EEENS2_ILi256EEEiEEC2ERKS3_RKS4_RKi)
$_ZN7cutlass13device_kernelIN5flash19enable_sm80_to_sm89INS1_16FlashAttnBwdSm80INS1_25CollectiveMainloopBwdSm80ILi2ELi2EN4cute5tupleIJNS5_1CILi128EEES8_NS7_ILi64EEEEEENS_10bfloat16_tEfNS_4arch4Sm80ELb1ELb0ELb1ELb1ELb1ELb0ELb0ELb0ELi2ELi4ELi4ELi4ELb0EEENS1_24CollectiveEpilogueBwdGQAISA_fSD_Li256ELb1ELb1EEENS1_25SingleTileBwdLPTSchedulerILb1ELi128ELb1EEEEEEEEEvNT_6ParamsE$_ZN4cute3eso3ESOILb1ELb0EJNS_1CILi1EEENS2_ILi256EEEiEEC2ERKS3_RKS4_RKi:
[----:B------:R-:W-:Y:S02]  /*8150*/  IADD3 R3, R32, -c[0x0][0x20], RZ ;  /* 0x8000080020037a10 */ /* 0x000fe40007ffe0ff */
[----:B------:R-:W-:-:S03]  /*8160*/  MOV R5, 0x0 ;  /* 0x0000000000057802 */ /* 0x000fc60000000f00 */
[----:B------:R1:W-:Y:S01]  /*8170*/  STL [R3], R2 ;  /* 0x0000000203007387 */ /* 0x0003e20000100800 */
[----:B------:R-:W-:Y:S05]  /*8180*/  RET.REL.NODEC R4 `(_ZN7cutlass13device_kernelIN5flash19enable_sm80_to_sm89INS1_16FlashAttnBwdSm80INS1_25CollectiveMainloopBwdSm80ILi2ELi2EN4cute5tupleIJNS5_1CILi128EEES8_NS7_ILi64EEEEEENS_10bfloat16_tEfNS_4arch4Sm80ELb1ELb0ELb1ELb1ELb1ELb0ELb0ELb0ELi2ELi4ELi4ELi4ELb0EEENS1_24CollectiveEpilogueBwdGQAISA_fSD_Li256ELb1ELb1EEENS1_25SingleTileBwdLPTSchedulerILb1ELi128ELb1EEEEEEEEEvNT_6ParamsE) ;  /* 0xffff7e7004007950 */ /* 0x000fea0003c3ffff */
        .type           $_ZN7cutlass13device_kernelIN5flash19enable_sm80_to_sm89INS1_16FlashAttnBwdSm80INS1_25CollectiveMainloopBwdSm80ILi2ELi2EN4cute5tupleIJNS5_1CILi128EEES8_NS7_ILi64EEEEEENS_10bfloat16_tEfNS_4arch4Sm80ELb1ELb0ELb1ELb1ELb1ELb0ELb0ELb0ELi2ELi4ELi4ELi4ELb0EEENS1_24CollectiveEpilogueBwdGQAISA_fSD_Li256ELb1ELb1EEENS1_25SingleTileBwdLPTSchedulerILb1ELi128ELb1EEEEEEEEEvNT_6ParamsE$_ZN4cute3eso3ESOILb1ELb0EJNS_1CILi1EEENS2_ILi512EEEiEEC2ERKS3_RKS4_RKi,@function
        .size           $_ZN7cutlass13device_kernelIN5flash19enable_sm80_to_sm89INS1_16FlashAttnBwdSm80INS1_25CollectiveMainloopBwdSm80ILi2ELi2EN4cute5tupleIJNS5_1CILi128EEES8_NS7_ILi64EEEEEENS_10bfloat16_tEfNS_4arch4Sm80ELb1ELb0ELb1ELb1ELb1ELb0ELb0ELb0ELi2ELi4ELi4ELi4ELb0EEENS1_24CollectiveEpilogueBwdGQAISA_fSD_Li256ELb1ELb1EEENS1_25SingleTileBwdLPTSchedulerILb1ELi128ELb1EEEEEEEEEvNT_6ParamsE$_ZN4cute3eso3ESOILb1ELb0EJNS_1CILi1EEENS2_ILi512EEEiEEC2ERKS3_RKS4_RKi,($_ZN7cutlass13device_kernelIN5flash19enable_sm80_to_sm89INS1_16FlashAttnBwdSm80INS1_25CollectiveMainloopBwdSm80ILi2ELi2EN4cute5tupleIJNS5_1CILi128EEES8_NS7_ILi64EEEEEENS_10bfloat16_tEfNS_4arch4Sm80ELb1ELb0ELb1ELb1ELb1ELb0ELb0ELb0ELi2ELi4ELi4ELi4ELb0EEENS1_24CollectiveEpilogueBwdGQAISA_fSD_Li256ELb1ELb1EEENS1_25SingleTileBwdLPTSchedulerILb1ELi128ELb1EEEEEEEEEvNT_6ParamsE$_ZN4cute3eso3ESOILb1ELb0EJNS_1CILi1EEENS2_ILi8EEEiiNS2_ILi64EEEiNS2_ILi144EEENS2_ILi288EEENS2_ILi512EEEEEC2ERKS3_RKS4_RKiSF_RKS5_SF_RKS6_RKS7_RKS8_ - $_ZN7cutlass13device_kernelIN5flash19enable_sm80_to_sm89INS1_16FlashAttnBwdSm80INS1_25CollectiveMainloopBwdSm80ILi2ELi2EN4cute5tupleIJNS5_1CILi128EEES8_NS7_ILi64EEEEEENS_10bfloat16_tEfNS_4arch4Sm80ELb1ELb0ELb1ELb1ELb1ELb0ELb0ELb0ELi2ELi4ELi4ELi4ELb0EEENS1_24CollectiveEpilogueBwdGQAISA_fSD_Li256ELb1ELb1EEENS1_25SingleTileBwdLPTSchedulerILb1ELi128ELb1EEEEEEEEEvNT_6ParamsE$_ZN4cute3eso3ESOILb1ELb0EJNS_1CILi1EEENS2_ILi512EEEiEEC2ERKS3_RKS4_RKi)
$_ZN7cutlass13device_kernelIN5flash19enable_sm80_to_sm89INS1_16FlashAttnBwdSm80INS1_25CollectiveMainloopBwdSm80ILi2ELi2EN4cute5tupleIJNS5_1CILi128EEES8_NS7_ILi64EEEEEENS_10bfloat16_tEfNS_4arch4Sm80ELb1ELb0ELb1ELb1ELb1ELb0ELb0ELb0ELi2ELi4ELi4ELi4ELb0EEENS1_24CollectiveEpilogueBwdGQAISA_fSD_Li256ELb1ELb1EEENS1_25SingleTileBwdLPTSchedulerILb1ELi128ELb1EEEEEEEEEvNT_6ParamsE$_ZN4cute3eso3ESOILb1ELb0EJNS_1CILi1EEENS2_ILi512EEEiEEC2ERKS3_RKS4_RKi:
[----:B------:R-:W-:Y:S01]  /*8190*/  IADD3 R86, R86, -c[0x0][0x20], RZ ;  /* 0x8000080056567a10 */ /* 0x000fe20007ffe0ff */
[----:B------:R-:W-:Y:S01]  /*81a0*/  IMAD.MOV.U32 R4, RZ, RZ, R2 ;  /* 0x000000ffff047224 */ /* 0x000fe200078e0002 */
[----:B------:R-:W-:-:S03]  /*81b0*/  MOV R5, 0x0 ;  /* 0x0000000000057802 */ /* 0x000fc60000000f00 */
[----:B------:R1:W-:Y:S01]  /*81c0*/  STL [R86], R3 ;  /* 0x0000000356007387 */ /* 0x0003e20000100800 */
[----:B------:R-:W-:Y:S05]  /*81d0*/  RET.REL.NODEC R4 `(_ZN7cutlass13device_kernelIN5flash19enable_sm80_to_sm89INS1_16FlashAttnBwdSm80INS1_25CollectiveMainloopBwdSm80ILi2ELi2EN4cute5tupleIJNS5_1CILi128EEES8_NS7_ILi64EEEEEENS_10bfloat16_tEfNS_4arch4Sm80ELb1ELb0ELb1ELb1ELb1ELb0ELb0ELb0ELi2ELi4ELi4ELi4ELb0EEENS1_24CollectiveEpilogueBwdGQAISA_fSD_Li256ELb1ELb1EEENS1_25SingleTileBwdLPTSchedulerILb1ELi128ELb1EEEEEEEEEvNT_6ParamsE) ;  /* 0xffff7e2004007950 */ /* 0x000fea0003c3ffff */
        .type           $_ZN7cutlass13device_kernelIN5flash19enable_sm80_to_sm89INS1_16FlashAttnBwdSm80INS1_25CollectiveMainloopBwdSm80ILi2ELi2EN4cute5tupleIJNS5_1CILi128EEES8_NS7_ILi64EEEEEENS_10bfloat16_tEfNS_4arch4Sm80ELb1ELb0ELb1ELb1ELb1ELb0ELb0ELb0ELi2ELi4ELi4ELi4ELb0EEENS1_24CollectiveEpilogueBwdGQAISA_fSD_Li256ELb1ELb1EEENS1_25SingleTileBwdLPTSchedulerILb1ELi128ELb1EEEEEEEEEvNT_6ParamsE$_ZN4cute3eso3ESOILb1ELb0EJNS_1CILi1EEENS2_ILi8EEEiiNS2_ILi64EEEiNS2_ILi144EEENS2_ILi288EEENS2_ILi512EEEEEC2ERKS3_RKS4_RKiSF_RKS5_SF_RKS6_RKS7_RKS8_,@function
        .size           $_ZN7cutlass13device_kernelIN5flash19enable_sm80_to_sm89INS1_16FlashAttnBwdSm80INS1_25CollectiveMainloopBwdSm80ILi2ELi2EN4cute5tupleIJNS5_1CILi128EEES8_NS7_ILi64EEEEEENS_10bfloat16_tEfNS_4arch4Sm80ELb1ELb0ELb1ELb1ELb1ELb0ELb0ELb0ELi2ELi4ELi4ELi4ELb0EEENS1_24CollectiveEpilogueBwdGQAISA_fSD_Li256ELb1ELb1EEENS1_25SingleTileBwdLPTSchedulerILb1ELi128ELb1EEEEEEEEEvNT_6ParamsE$_ZN4cute3eso3ESOILb1ELb0EJNS_1CILi1EEENS2_ILi8EEEiiNS2_ILi64EEEiNS2_ILi144EEENS2_ILi288EEENS2_ILi512EEEEEC2ERKS3_RKS4_RKiSF_RKS5_SF_RKS6_RKS7_RKS8_,($_ZN7cutlass13device_kernelIN5flash19enable_sm80_to_sm89INS1_16FlashAttnBwdSm80INS1_25CollectiveMainloopBwdSm80ILi2ELi2EN4cute5tupleIJNS5_1CILi128EEES8_NS7_ILi64EEEEEENS_10bfloat16_tEfNS_4arch4Sm80ELb1ELb0ELb1ELb1ELb1ELb0ELb0ELb0ELi2ELi4ELi4ELi4ELb0EEENS1_24CollectiveEpilogueBwdGQAISA_fSD_Li256ELb1ELb1EEENS1_25SingleTileBwdLPTSchedulerILb1ELi128ELb1EEEEEEEEEvNT_6ParamsE$_ZN4cute3eso3ESOILb1ELb0EJNS_1CILi1EEENS_5tupleIJNS2_ILi8EEEiiEEENS2_ILi64EEENS4_IJiNS2_ILi144EEENS2_ILi288EEEEEENS2_ILi512EEEEEC2ERKS3_RKS6_RKS7_RKSA_RKSB_ - $_ZN7cutlass13device_kernelIN5flash19enable_sm80_to_sm89INS1_16FlashAttnBwdSm80INS1_25CollectiveMainloopBwdSm80ILi2ELi2EN4cute5tupleIJNS5_1CILi128EEES8_NS7_ILi64EEEEEENS_10bfloat16_tEfNS_4arch4Sm80ELb1ELb0ELb1ELb1ELb1ELb0ELb0ELb0ELi2ELi4ELi4ELi4ELb0EEENS1_24CollectiveEpilogueBwdGQAISA_fSD_Li256ELb1ELb1EEENS1_25SingleTileBwdLPTSchedulerILb1ELi128ELb1EEEEEEEEEvNT_6ParamsE$_ZN4cute3eso3ESOILb1ELb0EJNS_1CILi1EEENS2_ILi8EEEiiNS2_ILi64EEEiNS2_ILi144EEENS2_ILi288EEENS2_ILi512EEEEEC2ERKS3_RKS4_RKiSF_RKS5_SF_RKS6_RKS7_RKS8_)
$_ZN7cutlass13device_kernelIN5flash19enable_sm80_to_sm89INS1_16FlashAttnBwdSm80INS1_25CollectiveMainloopBwdSm80ILi2ELi2EN4cute5tupleIJNS5_1CILi128EEES8_NS7_ILi64EEEEEENS_10bfloat16_tEfNS_4arch4Sm80ELb1ELb0ELb1ELb1ELb1ELb0ELb0ELb0ELi2ELi4ELi4ELi4ELb0EEENS1_24CollectiveEpilogueBwdGQAISA_fSD_Li256ELb1ELb1EEENS1_25SingleTileBwdLPTSchedulerILb1ELi128ELb1EEEEEEEEEvNT_6ParamsE$_ZN4cute3eso3ESOILb1ELb0EJNS_1CILi1EEENS2_ILi8EEEiiNS2_ILi64EEEiNS2_ILi144EEENS2_ILi288EEENS2_ILi512EEEEEC2ERKS3_RKS4_RKiSF_RKS5_SF_RKS6_RKS7_RKS8_:
        /* <DEDUP_REMOVED lines=11> */
        .type           $_ZN7cutlass13device_kernelIN5flash19enable_sm80_to_sm89INS1_16FlashAttnBwdSm80INS1_25CollectiveMainloopBwdSm80ILi2ELi2EN4cute5tupleIJNS5_1CILi128EEES8_NS7_ILi64EEEEEENS_10bfloat16_tEfNS_4arch4Sm80ELb1ELb0ELb1ELb1ELb1ELb0ELb0ELb0ELi2ELi4ELi4ELi4ELb0EEENS1_24CollectiveEpilogueBwdGQAISA_fSD_Li256ELb1ELb1EEENS1_25SingleTileBwdLPTSchedulerILb1ELi128ELb1EEEEEEEEEvNT_6ParamsE$_ZN4cute3eso3ESOILb1ELb0EJNS_1CILi1EEENS_5tupleIJNS2_ILi8EEEiiEEENS2_ILi64EEENS4_IJiNS2_ILi144EEENS2_ILi288EEEEEENS2_ILi512EEEEEC2ERKS3_RKS6_RKS7_RKSA_RKSB_,@function
        .size           $_ZN7cutlass13device_kernelIN5flash19enable_sm80_to_sm89INS1_16FlashAttnBwdSm80INS1_25CollectiveMainloopBwdSm80ILi2ELi2EN4cute5tupleIJNS5_1CILi128EEES8_NS7_ILi64EEEEEENS_10bfloat16_tEfNS_4arch4Sm80ELb1ELb0ELb1ELb1ELb1ELb0ELb0ELb0ELi2ELi4ELi4ELi4ELb0EEENS1_24CollectiveEpilogueBwdGQAISA_fSD_Li256ELb1ELb1EEENS1_25SingleTileBwdLPTSchedulerILb1ELi128ELb1EEEEEEEEEvNT_6ParamsE$_ZN4cute3eso3ESOILb1ELb0EJNS_1CILi1EEENS_5tupleIJNS2_ILi8EEEiiEEENS2_ILi64EEENS4_IJiNS2_ILi144EEENS2_ILi288EEEEEENS2_ILi512EEEEEC2ERKS3_RKS6_RKS7_RKSA_RKSB_,($_ZN7cutlass13device_kernelIN5flash19enable_sm80_to_sm89INS1_16FlashAttnBwdSm80INS1_25CollectiveMainloopBwdSm80ILi2ELi2EN4cute5tupleIJNS5_1CILi128EEES8_NS7_ILi64EEEEEENS_10bfloat16_tEfNS_4arch4Sm80ELb1ELb0ELb1ELb1ELb1ELb0ELb0ELb0ELi2ELi4ELi4ELi4ELb0EEENS1_24CollectiveEpilogueBwdGQAISA_fSD_Li256ELb1ELb1EEENS1_25SingleTileBwdLPTSchedulerILb1ELi128ELb1EEEEEEEEEvNT_6ParamsE$_ZN4cute3eso3ESOILb1ELb0EJNS_1CILi1EEENS_5tupleIJiiiEEENS2_ILi64EEENS4_IJNS2_ILi72EEENS2_ILi144EEENS2_ILi288EEEEEENS2_ILi512EEEEEC2ERKS3_RKS5_RKS6_RKSA_RKSB_ - $_ZN7cutlass13device_kernelIN5flash19enable_sm80_to_sm89INS1_16FlashAttnBwdSm80INS1_25CollectiveMainloopBwdSm80ILi2ELi2EN4cute5tupleIJNS5_1CILi128EEES8_NS7_ILi64EEEEEENS_10bfloat16_tEfNS_4arch4Sm80ELb1ELb0ELb1ELb1ELb1ELb0ELb0ELb0ELi2ELi4ELi4ELi4ELb0EEENS1_24CollectiveEpilogueBwdGQAISA_fSD_Li256ELb1ELb1EEENS1_25SingleTileBwdLPTSchedulerILb1ELi128ELb1EEEEEEEEEvNT_6ParamsE$_ZN4cute3eso3ESOILb1ELb0EJNS_1CILi1EEENS_5tupleIJNS2_ILi8EEEiiEEENS2_ILi64EEENS4_IJiNS2_ILi144EEENS2_ILi288EEEEEENS2_ILi512EEEEEC2ERKS3_RKS6_RKS7_RKSA_RKSB_)
$_ZN7cutlass13device_kernelIN5flash19enable_sm80_to_sm89INS1_16FlashAttnBwdSm80INS1_25CollectiveMainloopBwdSm80ILi2ELi2EN4cute5tupleIJNS5_1CILi128EEES8_NS7_ILi64EEEEEENS_10bfloat16_tEfNS_4arch4Sm80ELb1ELb0ELb1ELb1ELb1ELb0ELb0ELb0ELi2ELi4ELi4ELi4ELb0EEENS1_24CollectiveEpilogueBwdGQAISA_fSD_Li256ELb1ELb1EEENS1_25SingleTileBwdLPTSchedulerILb1ELi128ELb1EEEEEEEEEvNT_6ParamsE$_ZN4cute3eso3ESOILb1ELb0EJNS_1CILi1EEENS_5tupleIJNS2_ILi8EEEiiEEENS2_ILi64EEENS4_IJiNS2_ILi144EEENS2_ILi288EEEEEENS2_ILi512EEEEEC2ERKS3_RKS6_RKS7_RKSA_RKSB_:
        /* <DEDUP_REMOVED lines=9> */
        .type           $_ZN7cutlass13device_kernelIN5flash19enable_sm80_to_sm89INS1_16FlashAttnBwdSm80INS1_25CollectiveMainloopBwdSm80ILi2ELi2EN4cute5tupleIJNS5_1CILi128EEES8_NS7_ILi64EEEEEENS_10bfloat16_tEfNS_4arch4Sm80ELb1ELb0ELb1ELb1ELb1ELb0ELb0ELb0ELi2ELi4ELi4ELi4ELb0EEENS1_24CollectiveEpilogueBwdGQAISA_fSD_Li256ELb1ELb1EEENS1_25SingleTileBwdLPTSchedulerILb1ELi128ELb1EEEEEEEEEvNT_6ParamsE$_ZN4cute3eso3ESOILb1ELb0EJNS_1CILi1EEENS_5tupleIJiiiEEENS2_ILi64EEENS4_IJNS2_ILi72EEENS2_ILi144EEENS2_ILi288EEEEEENS2_ILi512EEEEEC2ERKS3_RKS5_RKS6_RKSA_RKSB_,@function
        .size           $_ZN7cutlass13device_kernelIN5flash19enable_sm80_to_sm89INS1_16FlashAttnBwdSm80INS1_25CollectiveMainloopBwdSm80ILi2ELi2EN4cute5tupleIJNS5_1CILi128EEES8_NS7_ILi64EEEEEENS_10bfloat16_tEfNS_4arch4Sm80ELb1ELb0ELb1ELb1ELb1ELb0ELb0ELb0ELi2ELi4ELi4ELi4ELb0EEENS1_24CollectiveEpilogueBwdGQAISA_fSD_Li256ELb1ELb1EEENS1_25SingleTileBwdLPTSchedulerILb1ELi128ELb1EEEEEEEEEvNT_6ParamsE$_ZN4cute3eso3ESOILb1ELb0EJNS_1CILi1EEENS_5tupleIJiiiEEENS2_ILi64EEENS4_IJNS2_ILi72EEENS2_ILi144EEENS2_ILi288EEEEEENS2_ILi512EEEEEC2ERKS3_RKS5_RKS6_RKSA_RKSB_,($_ZN7cutlass13device_kernelIN5flash19enable_sm80_to_sm89INS1_16FlashAttnBwdSm80INS1_25CollectiveMainloopBwdSm80ILi2ELi2EN4cute5tupleIJNS5_1CILi128EEES8_NS7_ILi64EEEEEENS_10bfloat16_tEfNS_4arch4Sm80ELb1ELb0ELb1ELb1ELb1ELb0ELb0ELb0ELi2ELi4ELi4ELi4ELb0EEENS1_24CollectiveEpilogueBwdGQAISA_fSD_Li256ELb1ELb1EEENS1_25SingleTileBwdLPTSchedulerILb1ELi128ELb1EEEEEEEEEvNT_6ParamsE$_ZN4cute3eso3ESOILb1ELb0EJNS_1CILi1EEEiEEC2ERKS3_RKi - $_ZN7cutlass13device_kernelIN5flash19enable_sm80_to_sm89INS1_16FlashAttnBwdSm80INS1_25CollectiveMainloopBwdSm80ILi2ELi2EN4cute5tupleIJNS5_1CILi128EEES8_NS7_ILi64EEEEEENS_10bfloat16_tEfNS_4arch4Sm80ELb1ELb0ELb1ELb1ELb1ELb0ELb0ELb0ELi2ELi4ELi4ELi4ELb0EEENS1_24CollectiveEpilogueBwdGQAISA_fSD_Li256ELb1ELb1EEENS1_25SingleTileBwdLPTSchedulerILb1ELi128ELb1EEEEEEEEEvNT_6ParamsE$_ZN4cute3eso3ESOILb1ELb0EJNS_1CILi1EEENS_5tupleIJiiiEEENS2_ILi64EEENS4_IJNS2_ILi72EEENS2_ILi144EEENS2_ILi288EEEEEENS2_ILi512EEEEEC2ERKS3_RKS5_RKS6_RKSA_RKSB_)
$_ZN7cutlass13device_kernelIN5flash19enable_sm80_to_sm89INS1_16FlashAttnBwdSm80INS1_25CollectiveMainloopBwdSm80ILi2ELi2EN4cute5tupleIJNS5_1CILi128EEES8_NS7_ILi64EEEEEENS_10bfloat16_tEfNS_4arch4Sm80ELb1ELb0ELb1ELb1ELb1ELb0ELb0ELb0ELi2ELi4ELi4ELi4ELb0EEENS1_24CollectiveEpilogueBwdGQAISA_fSD_Li256ELb1ELb1EEENS1_25SingleTileBwdLPTSchedulerILb1ELi128ELb1EEEEEEEEEvNT_6ParamsE$_ZN4cute3eso3ESOILb1ELb0EJNS_1CILi1EEENS_5tupleIJiiiEEENS2_ILi64EEENS4_IJNS2_ILi72EEENS2_ILi144EEENS2_ILi288EEEEEENS2_ILi512EEEEEC2ERKS3_RKS5_RKS6_RKSA_RKSB_:
[----:B------:R-:W-:Y:S01]  /*8320*/  IADD3 R4, R4, -c[0x0][0x20], RZ ;  /* 0x8000080004047a10 */ /* 0x000fe20007ffe0ff */
[----:B------:R-:W-:Y:S01]  /*8330*/  IMAD.MOV.U32 R8, RZ, RZ, R6 ;  /* 0x000000ffff087224 */ /* 0x000fe200078e0006 */
[----:B------:R-:W-:-:S03]  /*8340*/  MOV R9, 0x0 ;  /* 0x0000000000097802 */ /* 0x000fc60000000f00 */
[----:B------:R1:W-:Y:S04]  /*8350*/  STL [R4], R2 ;  /* 0x0000000204007387 */ /* 0x0003e80000100800 */
[----:B------:R1:W-:Y:S04]  /*8360*/  STL [R4+0x4], R3 ;  /* 0x0000040304007387 */ /* 0x0003e80000100800 */
[----:B------:R1:W-:Y:S01]  /*8370*/  STL [R4+0x8], R5 ;  /* 0x0000080504007387 */ /* 0x0003e20000100800 */
[----:B------:R-:W-:Y:S05]  /*8380*/  RET.REL.NODEC R8 `(_ZN7cutlass13device_kernelIN5flash19enable_sm80_to_sm89INS1_16FlashAttnBwdSm80INS1_25CollectiveMainloopBwdSm80ILi2ELi2EN4cute5tupleIJNS5_1CILi128EEES8_NS7_ILi64EEEEEENS_10bfloat16_tEfNS_4arch4Sm80ELb1ELb0ELb1ELb1ELb1ELb0ELb0ELb0ELi2ELi4ELi4ELi4ELb0EEENS1_24CollectiveEpilogueBwdGQAISA_fSD_Li256ELb1ELb1EEENS1_25SingleTileBwdLPTSchedulerILb1ELi128ELb1EEEEEEEEEvNT_6ParamsE) ;  /* 0xffff7c7008007950 */ /* 0x000fea0003c3ffff */
        .type           $_ZN7cutlass13device_kernelIN5flash19enable_sm80_to_sm89INS1_16FlashAttnBwdSm80INS1_25CollectiveMainloopBwdSm80ILi2ELi2EN4cute5tupleIJNS5_1CILi128EEES8_NS7_ILi64EEEEEENS_10bfloat16_tEfNS_4arch4Sm80ELb1ELb0ELb1ELb1ELb1ELb0ELb0ELb0ELi2ELi4ELi4ELi4ELb0EEENS1_24CollectiveEpilogueBwdGQAISA_fSD_Li256ELb1ELb1EEENS1_25SingleTileBwdLPTSchedulerILb1ELi128ELb1EEEEEEEEEvNT_6ParamsE$_ZN4cute3eso3ESOILb1ELb0EJNS_1CILi1EEEiEEC2ERKS3_RKi,@function
        .size           $_ZN7cutlass13device_kernelIN5flash19enable_sm80_to_sm89INS1_16FlashAttnBwdSm80INS1_25CollectiveMainloopBwdSm80ILi2ELi2EN4cute5tupleIJNS5_1CILi128EEES8_NS7_ILi64EEEEEENS_10bfloat16_tEfNS_4arch4Sm80ELb1ELb0ELb1ELb1ELb1ELb0ELb0ELb0ELi2ELi4ELi4ELi4ELb0EEENS1_24CollectiveEpilogueBwdGQAISA_fSD_Li256ELb1ELb1EEENS1_25SingleTileBwdLPTSchedulerILb1ELi128ELb1EEEEEEEEEvNT_6ParamsE$_ZN4cute3eso3ESOILb1ELb0EJNS_1CILi1EEEiEEC2ERKS3_RKi,($_ZN7cutlass13device_kernelIN5flash19enable_sm80_to_sm89INS1_16FlashAttnBwdSm80INS1_25CollectiveMainloopBwdSm80ILi2ELi2EN4cute5tupleIJNS5_1CILi128EEES8_NS7_ILi64EEEEEENS_10bfloat16_tEfNS_4arch4Sm80ELb1ELb0ELb1ELb1ELb1ELb0ELb0ELb0ELi2ELi4ELi4ELi4ELb0EEENS1_24CollectiveEpilogueBwdGQAISA_fSD_Li256ELb1ELb1EEENS1_25SingleTileBwdLPTSchedulerILb1ELi128ELb1EEEEEEEEEvNT_6ParamsE$_ZN4cute3eso3ESOILb1ELb0EJNS_1CILi1EEEiiiNS2_ILi144EEENS2_ILi512EEEEEC2ERKS3_RKiSA_SA_RKS4_RKS5_ - $_ZN7cutlass13device_kernelIN5flash19enable_sm80_to_sm89INS1_16FlashAttnBwdSm80INS1_25CollectiveMainloopBwdSm80ILi2ELi2EN4cute5tupleIJNS5_1CILi128EEES8_NS7_ILi64EEEEEENS_10bfloat16_tEfNS_4arch4Sm80ELb1ELb0ELb1ELb1ELb1ELb0ELb0ELb0ELi2ELi4ELi4ELi4ELb0EEENS1_24CollectiveEpilogueBwdGQAISA_fSD_Li256ELb1ELb1EEENS1_25SingleTileBwdLPTSchedulerILb1ELi128ELb1EEEEEEEEEvNT_6ParamsE$_ZN4cute3eso3ESOILb1ELb0EJNS_1CILi1EEEiEEC2ERKS3_RKi)
$_ZN7cutlass13device_kernelIN5flash19enable_sm80_to_sm89INS1_16FlashAttnBwdSm80INS1_25CollectiveMainloopBwdSm80ILi2ELi2EN4cute5tupleIJNS5_1CILi128EEES8_NS7_ILi64EEEEEENS_10bfloat16_tEfNS_4arch4Sm80ELb1ELb0ELb1ELb1ELb1ELb0ELb0ELb0ELi2ELi4ELi4ELi4ELb0EEENS1_24CollectiveEpilogueBwdGQAISA_fSD_Li256ELb1ELb1EEENS1_25SingleTileBwdLPTSchedulerILb1ELi128ELb1EEEEEEEEEvNT_6ParamsE$_ZN4cute3eso3ESOILb1ELb0EJNS_1CILi1EEEiEEC2ERKS3_RKi:
[----:B------:R-:W-:Y:S02]  /*8390*/  IADD3 R3, R62, -c[0x0][0x20], RZ ;  /* 0x800008003e037a10 */ /* 0x000fe40007ffe0ff */
[----:B------:R-:W-:-:S03]  /*83a0*/  MOV R5, 0x0 ;  /* 0x0000000000057802 */ /* 0x000fc60000000f00 */
[----:B------:R1:W-:Y:S01]  /*83b0*/  STL [R3], R2 ;  /* 0x0000000203007387 */ /* 0x0003e20000100800 */
[----:B------:R-:W-:Y:S05]  /*83c0*/  RET.REL.NODEC R4 `(_ZN7cutlass13device_kernelIN5flash19enable_sm80_to_sm89INS1_16FlashAttnBwdSm80INS1_25CollectiveMainloopBwdSm80ILi2ELi2EN4cute5tupleIJNS5_1CILi128EEES8_NS7_ILi64EEEEEENS_10bfloat16_tEfNS_4arch4Sm80ELb1ELb0ELb1ELb1ELb1ELb0ELb0ELb0ELi2ELi4ELi4ELi4ELb0EEENS1_24CollectiveEpilogueBwdGQAISA_fSD_Li256ELb1ELb1EEENS1_25SingleTileBwdLPTSchedulerILb1ELi128ELb1EEEEEEEEEvNT_6ParamsE) ;  /* 0xffff7c3004007950 */ /* 0x000fea0003c3ffff */
        .type           $_ZN7cutlass13device_kernelIN5flash19enable_sm80_to_sm89INS1_16FlashAttnBwdSm80INS1_25CollectiveMainloopBwdSm80ILi2ELi2EN4cute5tupleIJNS5_1CILi128EEES8_NS7_ILi64EEEEEENS_10bfloat16_tEfNS_4arch4Sm80ELb1ELb0ELb1ELb1ELb1ELb0ELb0ELb0ELi2ELi4ELi4ELi4ELb0EEENS1_24CollectiveEpilogueBwdGQAISA_fSD_Li256ELb1ELb1EEENS1_25SingleTileBwdLPTSchedulerILb1ELi128ELb1EEEEEEEEEvNT_6ParamsE$_ZN4cute3eso3ESOILb1ELb0EJNS_1CILi1EEEiiiNS2_ILi144EEENS2_ILi512EEEEEC2ERKS3_RKiSA_SA_RKS4_RKS5_,@function
        .size           $_ZN7cutlass13device_kernelIN5flash19enable_sm80_to_sm89INS1_16FlashAttnBwdSm80INS1_25CollectiveMainloopBwdSm80ILi2ELi2EN4cute5tupleIJNS5_1CILi128EEES8_NS7_ILi64EEEEEENS_10bfloat16_tEfNS_4arch4Sm80ELb1ELb0ELb1ELb1ELb1ELb0ELb0ELb0ELi2ELi4ELi4ELi4ELb0EEENS1_24CollectiveEpilogueBwdGQAISA_fSD_Li256ELb1ELb1EEENS1_25SingleTileBwdLPTSchedulerILb1ELi128ELb1EEEEEEEEEvNT_6ParamsE$_ZN4cute3eso3ESOILb1ELb0EJNS_1CILi1EEEiiiNS2_ILi144EEENS2_ILi512EEEEEC2ERKS3_RKiSA_SA_RKS4_RKS5_,($_ZN7cutlass13device_kernelIN5flash19enable_sm80_to_sm89INS1_16FlashAttnBwdSm80INS1_25CollectiveMainloopBwdSm80ILi2ELi2EN4cute5tupleIJNS5_1CILi128EEES8_NS7_ILi64EEEEEENS_10bfloat16_tEfNS_4arch4Sm80ELb1ELb0ELb1ELb1ELb1ELb0ELb0ELb0ELi2ELi4ELi4ELi4ELb0EEENS1_24CollectiveEpilogueBwdGQAISA_fSD_Li256ELb1ELb1EEENS1_25SingleTileBwdLPTSchedulerILb1ELi128ELb1EEEEEEEEEvNT_6ParamsE$_ZN4cute3eso3ESOILb1ELb0EJNS_1CILi1EEEiiiNS2_ILi64EEENS2_ILi72EEENS2_ILi144EEENS2_ILi288EEENS2_ILi512EEEEEC2ERKS3_RKiSD_SD_RKS4_RKS5_RKS6_RKS7_RKS8_ - $_ZN7cutlass13device_kernelIN5flash19enable_sm80_to_sm89INS1_16FlashAttnBwdSm80INS1_25CollectiveMainloopBwdSm80ILi2ELi2EN4cute5tupleIJNS5_1CILi128EEES8_NS7_ILi64EEEEEENS_10bfloat16_tEfNS_4arch4Sm80ELb1ELb0ELb1ELb1ELb1ELb0ELb0ELb0ELi2ELi4ELi4ELi4ELb0EEENS1_24CollectiveEpilogueBwdGQAISA_fSD_Li256ELb1ELb1EEENS1_25SingleTileBwdLPTSchedulerILb1ELi128ELb1EEEEEEEEEvNT_6ParamsE$_ZN4cute3eso3ESOILb1ELb0EJNS_1CILi1EEEiiiNS2_ILi144EEENS2_ILi512EEEEEC2ERKS3_RKiSA_SA_RKS4_RKS5_)
$_ZN7cutlass13device_kernelIN5flash19enable_sm80_to_sm89INS1_16FlashAttnBwdSm80INS1_25CollectiveMainloopBwdSm80ILi2ELi2EN4cute5tupleIJNS5_1CILi128EEES8_NS7_ILi64EEEEEENS_10bfloat16_tEfNS_4arch4Sm80ELb1ELb0ELb1ELb1ELb1ELb0ELb0ELb0ELi2ELi4ELi4ELi4ELb0EEENS1_24CollectiveEpilogueBwdGQAISA_fSD_Li256ELb1ELb1EEENS1_25SingleTileBwdLPTSchedulerILb1ELi128ELb1EEEEEEEEEvNT_6ParamsE$_ZN4cute3eso3ESOILb1ELb0EJNS_1CILi1EEEiiiNS2_ILi144EEENS2_ILi512EEEEEC2ERKS3_RKiSA_SA_RKS4_RKS5_:
        /* <DEDUP_REMOVED lines=11> */
        .type           $_ZN7cutlass13device_kernelIN5flash19enable_sm80_to_sm89INS1_16FlashAttnBwdSm80INS1_25CollectiveMainloopBwdSm80ILi2ELi2EN4cute5tupleIJNS5_1CILi128EEES8_NS7_ILi64EEEEEENS_10bfloat16_tEfNS_4arch4Sm80ELb1ELb0ELb1ELb1ELb1ELb0ELb0ELb0ELi2ELi4ELi4ELi4ELb0EEENS1_24CollectiveEpilogueBwdGQAISA_fSD_Li256ELb1ELb1EEENS1_25SingleTileBwdLPTSchedulerILb1ELi128ELb1EEEEEEEEEvNT_6ParamsE$_ZN4cute3eso3ESOILb1ELb0EJNS_1CILi1EEEiiiNS2_ILi64EEENS2_ILi72EEENS2_ILi144EEENS2_ILi288EEENS2_ILi512EEEEEC2ERKS3_RKiSD_SD_RKS4_RKS5_RKS6_RKS7_RKS8_,@function
        .size           $_ZN7cutlass13device_kernelIN5flash19enable_sm80_to_sm89INS1_16FlashAttnBwdSm80INS1_25CollectiveMainloopBwdSm80ILi2ELi2EN4cute5tupleIJNS5_1CILi128EEES8_NS7_ILi64EEEEEENS_10bfloat16_tEfNS_4arch4Sm80ELb1ELb0ELb1ELb1ELb1ELb0ELb0ELb0ELi2ELi4ELi4ELi4ELb0EEENS1_24CollectiveEpilogueBwdGQAISA_fSD_Li256ELb1ELb1EEENS1_25SingleTileBwdLPTSchedulerILb1ELi128ELb1EEEEEEEEEvNT_6ParamsE$_ZN4cute3eso3ESOILb1ELb0EJNS_1CILi1EEEiiiNS2_ILi64EEENS2_ILi72EEENS2_ILi144EEENS2_ILi288EEENS2_ILi512EEEEEC2ERKS3_RKiSD_SD_RKS4_RKS5_RKS6_RKS7_RKS8_,($_ZN7cutlass13device_kernelIN5flash19enable_sm80_to_sm89INS1_16FlashAttnBwdSm80INS1_25CollectiveMainloopBwdSm80ILi2ELi2EN4cute5tupleIJNS5_1CILi128EEES8_NS7_ILi64EEEEEENS_10bfloat16_tEfNS_4arch4Sm80ELb1ELb0ELb1ELb1ELb1ELb0ELb0ELb0ELi2ELi4ELi4ELi4ELb0EEENS1_24CollectiveEpilogueBwdGQAISA_fSD_Li256ELb1ELb1EEENS1_25SingleTileBwdLPTSchedulerILb1ELi128ELb1EEEEEEEEEvNT_6ParamsE$_ZN4cute3eso3ESOILb1ELb0EJNS_1CILi1EEEiiiNS2_ILi72EEENS2_ILi512EEEEEC2ERKS3_RKiSA_SA_RKS4_RKS5_ - $_ZN7cutlass13device_kernelIN5flash19enable_sm80_to_sm89INS1_16FlashAttnBwdSm80INS1_25CollectiveMainloopBwdSm80ILi2ELi2EN4cute5tupleIJNS5_1CILi128EEES8_NS7_ILi64EEEEEENS_10bfloat16_tEfNS_4arch4Sm80ELb1ELb0ELb1ELb1ELb1ELb0ELb0ELb0ELi2ELi4ELi4ELi4ELb0EEENS1_24CollectiveEpilogueBwdGQAISA_fSD_Li256ELb1ELb1EEENS1_25SingleTileBwdLPTSchedulerILb1ELi128ELb1EEEEEEEEEvNT_6ParamsE$_ZN4cute3eso3ESOILb1ELb0EJNS_1CILi1EEEiiiNS2_ILi64EEENS2_ILi72EEENS2_ILi144EEENS2_ILi288EEENS2_ILi512EEEEEC2ERKS3_RKiSD_SD_RKS4_RKS5_RKS6_RKS7_RKS8_)
$_ZN7cutlass13device_kernelIN5flash19enable_sm80_to_sm89INS1_16FlashAttnBwdSm80INS1_25CollectiveMainloopBwdSm80ILi2ELi2EN4cute5tupleIJNS5_1CILi128EEES8_NS7_ILi64EEEEEENS_10bfloat16_tEfNS_4arch4Sm80ELb1ELb0ELb1ELb1ELb1ELb0ELb0ELb0ELi2ELi4ELi4ELi4ELb0EEENS1_24CollectiveEpilogueBwdGQAISA_fSD_Li256ELb1ELb1EEENS1_25SingleTileBwdLPTSchedulerILb1ELi128ELb1EEEEEEEEEvNT_6ParamsE$_ZN4cute3eso3ESOILb1ELb0EJNS_1CILi1EEEiiiNS2_ILi64EEENS2_ILi72EEENS2_ILi144EEENS2_ILi288EEENS2_ILi512EEEEEC2ERKS3_RKiSD_SD_RKS4_RKS5_RKS6_RKS7_RKS8_:
        /* <DEDUP_REMOVED lines=11> */
        .type           $_ZN7cutlass13device_kernelIN5flash19enable_sm80_to_sm89INS1_16FlashAttnBwdSm80INS1_25CollectiveMainloopBwdSm80ILi2ELi2EN4cute5tupleIJNS5_1CILi128EEES8_NS7_ILi64EEEEEENS_10bfloat16_tEfNS_4arch4Sm80ELb1ELb0ELb1ELb1ELb1ELb0ELb0ELb0ELi2ELi4ELi4ELi4ELb0EEENS1_24CollectiveEpilogueBwdGQAISA_fSD_Li256ELb1ELb1EEENS1_25SingleTileBwdLPTSchedulerILb1ELi128ELb1EEEEEEEEEvNT_6ParamsE$_ZN4cute3eso3ESOILb1ELb0EJNS_1CILi1EEEiiiNS2_ILi72EEENS2_ILi512EEEEEC2ERKS3_RKiSA_SA_RKS4_RKS5_,@function
        .size           $_ZN7cutlass13device_kernelIN5flash19enable_sm80_to_sm89INS1_16FlashAttnBwdSm80INS1_25CollectiveMainloopBwdSm80ILi2ELi2EN4cute5tupleIJNS5_1CILi128EEES8_NS7_ILi64EEEEEENS_10bfloat16_tEfNS_4arch4Sm80ELb1ELb0ELb1ELb1ELb1ELb0ELb0ELb0ELi2ELi4ELi4ELi4ELb0EEENS1_24CollectiveEpilogueBwdGQAISA_fSD_Li256ELb1ELb1EEENS1_25SingleTileBwdLPTSchedulerILb1ELi128ELb1EEEEEEEEEvNT_6ParamsE$_ZN4cute3eso3ESOILb1ELb0EJNS_1CILi1EEEiiiNS2_ILi72EEENS2_ILi512EEEEEC2ERKS3_RKiSA_SA_RKS4_RKS5_,($_ZN7cutlass13device_kernelIN5flash19enable_sm80_to_sm89INS1_16FlashAttnBwdSm80INS1_25CollectiveMainloopBwdSm80ILi2ELi2EN4cute5tupleIJNS5_1CILi128EEES8_NS7_ILi64EEEEEENS_10bfloat16_tEfNS_4arch4Sm80ELb1ELb0ELb1ELb1ELb1ELb0ELb0ELb0ELi2ELi4ELi4ELi4ELb0EEENS1_24CollectiveEpilogueBwdGQAISA_fSD_Li256ELb1ELb1EEENS1_25SingleTileBwdLPTSchedulerILb1ELi128ELb1EEEEEEEEEvNT_6ParamsE$_ZN4cute3eso3ESOILb1ELb0EJNS_1CILi2EEEiEEC2ERKS3_RKi - $_ZN7cutlass13device_kernelIN5flash19enable_sm80_to_sm89INS1_16FlashAttnBwdSm80INS1_25CollectiveMainloopBwdSm80ILi2ELi2EN4cute5tupleIJNS5_1CILi128EEES8_NS7_ILi64EEEEEENS_10bfloat16_tEfNS_4arch4Sm80ELb1ELb0ELb1ELb1ELb1ELb0ELb0ELb0ELi2ELi4ELi4ELi4ELb0EEENS1_24CollectiveEpilogueBwdGQAISA_fSD_Li256ELb1ELb1EEENS1_25SingleTileBwdLPTSchedulerILb1ELi128ELb1EEEEEEEEEvNT_6ParamsE$_ZN4cute3eso3ESOILb1ELb0EJNS_1CILi1EEEiiiNS2_ILi72EEENS2_ILi512EEEEEC2ERKS3_RKiSA_SA_RKS4_RKS5_)
$_ZN7cutlass13device_kernelIN5flash19enable_sm80_to_sm89INS1_16FlashAttnBwdSm80INS1_25CollectiveMainloopBwdSm80ILi2ELi2EN4cute5tupleIJNS5_1CILi128EEES8_NS7_ILi64EEEEEENS_10bfloat16_tEfNS_4arch4Sm80ELb1ELb0ELb1ELb1ELb1ELb0ELb0ELb0ELi2ELi4ELi4ELi4ELb0EEENS1_24CollectiveEpilogueBwdGQAISA_fSD_Li256ELb1ELb1EEENS1_25SingleTileBwdLPTSchedulerILb1ELi128ELb1EEEEEEEEEvNT_6ParamsE$_ZN4cute3eso3ESOILb1ELb0EJNS_1CILi1EEEiiiNS2_ILi72EEENS2_ILi512EEEEEC2ERKS3_RKiSA_SA_RKS4_RKS5_:
        /* <DEDUP_REMOVED lines=11> */
        .type           $_ZN7cutlass13device_kernelIN5flash19enable_sm80_to_sm89INS1_16FlashAttnBwdSm80INS1_25CollectiveMainloopBwdSm80ILi2ELi2EN4cute5tupleIJNS5_1CILi128EEES8_NS7_ILi64EEEEEENS_10bfloat16_tEfNS_4arch4Sm80ELb1ELb0ELb1ELb1ELb1ELb0ELb0ELb0ELi2ELi4ELi4ELi4ELb0EEENS1_24CollectiveEpilogueBwdGQAISA_fSD_Li256ELb1ELb1EEENS1_25SingleTileBwdLPTSchedulerILb1ELi128ELb1EEEEEEEEEvNT_6ParamsE$_ZN4cute3eso3ESOILb1ELb0EJNS_1CILi2EEEiEEC2ERKS3_RKi,@function
        .size           $_ZN7cutlass13device_kernelIN5flash19enable_sm80_to_sm89INS1_16FlashAttnBwdSm80INS1_25CollectiveMainloopBwdSm80ILi2ELi2EN4cute5tupleIJNS5_1CILi128EEES8_NS7_ILi64EEEEEENS_10bfloat16_tEfNS_4arch4Sm80ELb1ELb0ELb1ELb1ELb1ELb0ELb0ELb0ELi2ELi4ELi4ELi4ELb0EEENS1_24CollectiveEpilogueBwdGQAISA_fSD_Li256ELb1ELb1EEENS1_25SingleTileBwdLPTSchedulerILb1ELi128ELb1EEEEEEEEEvNT_6ParamsE$_ZN4cute3eso3ESOILb1ELb0EJNS_1CILi2EEEiEEC2ERKS3_RKi,($_ZN7cutlass13device_kernelIN5flash19enable_sm80_to_sm89INS1_16FlashAttnBwdSm80INS1_25CollectiveMainloopBwdSm80ILi2ELi2EN4cute5tupleIJNS5_1CILi128EEES8_NS7_ILi64EEEEEENS_10bfloat16_tEfNS_4arch4Sm80ELb1ELb0ELb1ELb1ELb1ELb0ELb0ELb0ELi2ELi4ELi4ELi4ELb0EEENS1_24CollectiveEpilogueBwdGQAISA_fSD_Li256ELb1ELb1EEENS1_25SingleTileBwdLPTSchedulerILb1ELi128ELb1EEEEEEEEEvNT_6ParamsE$_ZN4cute3eso3ESOILb1ELb0EJNS_1CILi4096EEENS_5tupleIJNS4_IJiiEEENS2_ILi8192EEEEEEEEC2ERKS3_RKS7_ - $_ZN7cutlass13device_kernelIN5flash19enable_sm80_to_sm89INS1_16FlashAttnBwdSm80INS1_25CollectiveMainloopBwdSm80ILi2ELi2EN4cute5tupleIJNS5_1CILi128EEES8_NS7_ILi64EEEEEENS_10bfloat16_tEfNS_4arch4Sm80ELb1ELb0ELb1ELb1ELb1ELb0ELb0ELb0ELi2ELi4ELi4ELi4ELb0EEENS1_24CollectiveEpilogueBwdGQAISA_fSD_Li256ELb1ELb1EEENS1_25SingleTileBwdLPTSchedulerILb1ELi128ELb1EEEEEEEEEvNT_6ParamsE$_ZN4cute3eso3ESOILb1ELb0EJNS_1CILi2EEEiEEC2ERKS3_RKi)
$_ZN7cutlass13device_kernelIN5flash19enable_sm80_to_sm89INS1_16FlashAttnBwdSm80INS1_25CollectiveMainloopBwdSm80ILi2ELi2EN4cute5tupleIJNS5_1CILi128EEES8_NS7_ILi64EEEEEENS_10bfloat16_tEfNS_4arch4Sm80ELb1ELb0ELb1ELb1ELb1ELb0ELb0ELb0ELi2ELi4ELi4ELi4ELb0EEENS1_24CollectiveEpilogueBwdGQAISA_fSD_Li256ELb1ELb1EEENS1_25SingleTileBwdLPTSchedulerILb1ELi128ELb1EEEEEEEEEvNT_6ParamsE$_ZN4cute3eso3ESOILb1ELb0EJNS_1CILi2EEEiEEC2ERKS3_RKi:
[----:B------:R-:W-:Y:S02]  /*85e0*/  IADD3 R2, R2, -c[0x0][0x20], RZ ;  /* 0x8000080002027a10 */ /* 0x000fe40007ffe0ff */
[----:B------:R-:W-:-:S03]  /*85f0*/  MOV R5, 0x0 ;  /* 0x0000000000057802 */ /* 0x000fc60000000f00 */
[----:B------:R1:W-:Y:S01]  /*8600*/  STL [R2], R3 ;  /* 0x0000000302007387 */ /* 0x0003e20000100800 */
[----:B------:R-:W-:Y:S05]  /*8610*/  RET.REL.NODEC R4 `(_ZN7cutlass13device_kernelIN5flash19enable_sm80_to_sm89INS1_16FlashAttnBwdSm80INS1_25CollectiveMainloopBwdSm80ILi2ELi2EN4cute5tupleIJNS5_1CILi128EEES8_NS7_ILi64EEEEEENS_10bfloat16_tEfNS_4arch4Sm80ELb1ELb0ELb1ELb1ELb1ELb0ELb0ELb0ELi2ELi4ELi4ELi4ELb0EEENS1_24CollectiveEpilogueBwdGQAISA_fSD_Li256ELb1ELb1EEENS1_25SingleTileBwdLPTSchedulerILb1ELi128ELb1EEEEEEEEEvNT_6ParamsE) ;  /* 0xffff79e004007950 */ /* 0x000fea0003c3ffff */
        .type           $_ZN7cutlass13device_kernelIN5flash19enable_sm80_to_sm89INS1_16FlashAttnBwdSm80INS1_25CollectiveMainloopBwdSm80ILi2ELi2EN4cute5tupleIJNS5_1CILi128EEES8_NS7_ILi64EEEEEENS_10bfloat16_tEfNS_4arch4Sm80ELb1ELb0ELb1ELb1ELb1ELb0ELb0ELb0ELi2ELi4ELi4ELi4ELb0EEENS1_24CollectiveEpilogueBwdGQAISA_fSD_Li256ELb1ELb1EEENS1_25SingleTileBwdLPTSchedulerILb1ELi128ELb1EEEEEEEEEvNT_6ParamsE$_ZN4cute3eso3ESOILb1ELb0EJNS_1CILi4096EEENS_5tupleIJNS4_IJiiEEENS2_ILi8192EEEEEEEEC2ERKS3_RKS7_,@function
        .size           $_ZN7cutlass13device_kernelIN5flash19enable_sm80_to_sm89INS1_16FlashAttnBwdSm80INS1_25CollectiveMainloopBwdSm80ILi2ELi2EN4cute5tupleIJNS5_1CILi128EEES8_NS7_ILi64EEEEEENS_10bfloat16_tEfNS_4arch4Sm80ELb1ELb0ELb1ELb1ELb1ELb0ELb0ELb0ELi2ELi4ELi4ELi4ELb0EEENS1_24CollectiveEpilogueBwdGQAISA_fSD_Li256ELb1ELb1EEENS1_25SingleTileBwdLPTSchedulerILb1ELi128ELb1EEEEEEEEEvNT_6ParamsE$_ZN4cute3eso3ESOILb1ELb0EJNS_1CILi4096EEENS_5tupleIJNS4_IJiiEEENS2_ILi8192EEEEEEEEC2ERKS3_RKS7_,($_ZN7cutlass13device_kernelIN5flash19enable_sm80_to_sm89INS1_16FlashAttnBwdSm80INS1_25CollectiveMainloopBwdSm80ILi2ELi2EN4cute5tupleIJNS5_1CILi128EEES8_NS7_ILi64EEEEEENS_10bfloat16_tEfNS_4arch4Sm80ELb1ELb0ELb1ELb1ELb1ELb0ELb0ELb0ELi2ELi4ELi4ELi4ELb0EEENS1_24CollectiveEpilogueBwdGQAISA_fSD_Li256ELb1ELb1EEENS1_25SingleTileBwdLPTSchedulerILb1ELi128ELb1EEEEEEEEEvNT_6ParamsE$_ZN4cute3eso3ESOILb1ELb0EJNS_1CILi4096EEENS_5tupleIJiiEEEEEC2ERKS3_RKS5_ - $_ZN7cutlass13device_kernelIN5flash19enable_sm80_to_sm89INS1_16FlashAttnBwdSm80INS1_25CollectiveMainloopBwdSm80ILi2ELi2EN4cute5tupleIJNS5_1CILi128EEES8_NS7_ILi64EEEEEENS_10bfloat16_tEfNS_4arch4Sm80ELb1ELb0ELb1ELb1ELb1ELb0ELb0ELb0ELi2ELi4ELi4ELi4ELb0EEENS1_24CollectiveEpilogueBwdGQAISA_fSD_Li256ELb1ELb1EEENS1_25SingleTileBwdLPTSchedulerILb1ELi128ELb1EEEEEEEEEvNT_6ParamsE$_ZN4cute3eso3ESOILb1ELb0EJNS_1CILi4096EEENS_5tupleIJNS4_IJiiEEENS2_ILi8192EEEEEEEEC2ERKS3_RKS7_)
$_ZN7cutlass13device_kernelIN5flash19enable_sm80_to_sm89INS1_16FlashAttnBwdSm80INS1_25CollectiveMainloopBwdSm80ILi2ELi2EN4cute5tupleIJNS5_1CILi128EEES8_NS7_ILi64EEEEEENS_10bfloat16_tEfNS_4arch4Sm80ELb1ELb0ELb1ELb1ELb1ELb0ELb0ELb0ELi2ELi4ELi4ELi4ELb0EEENS1_24CollectiveEpilogueBwdGQAISA_fSD_Li256ELb1ELb1EEENS1_25SingleTileBwdLPTSchedulerILb1ELi128ELb1EEEEEEEEEvNT_6ParamsE$_ZN4cute3eso3ESOILb1ELb0EJNS_1CILi4096EEENS_5tupleIJNS4_IJiiEEENS2_ILi8192EEEEEEEEC2ERKS3_RKS7_:
[----:B------:R-:W-:Y:S01]  /*8620*/  IADD3 R2, R2, -c[0x0][0x20], RZ ;  /* 0x8000080002027a10 */ /* 0x000fe20007ffe0ff */
[----:B------:R-:W-:Y:S01]  /*8630*/  IMAD.MOV.U32 R8, RZ, RZ, R6 ;  /* 0x000000ffff087224 */ /* 0x000fe200078e0006 */
[----:B------:R-:W-:-:S03]  /*8640*/  MOV R9, 0x0 ;  /* 0x0000000000097802 */ /* 0x000fc60000000f00 */
[----:B------:R1:W-:Y:S04]  /*8650*/  STL [R2], R5 ;  /* 0x0000000502007387 */ /* 0x0003e80000100800 */
[----:B------:R1:W-:Y:S01]  /*8660*/  STL [R2+0x4], R3 ;  /* 0x0000040302007387 */ /* 0x0003e20000100800 */
[----:B------:R-:W-:Y:S05]  /*8670*/  RET.REL.NODEC R8 `(_ZN7cutlass13device_kernelIN5flash19enable_sm80_to_sm89INS1_16FlashAttnBwdSm80INS1_25CollectiveMainloopBwdSm80ILi2ELi2EN4cute5tupleIJNS5_1CILi128EEES8_NS7_ILi64EEEEEENS_10bfloat16_tEfNS_4arch4Sm80ELb1ELb0ELb1ELb1ELb1ELb0ELb0ELb0ELi2ELi4ELi4ELi4ELb0EEENS1_24CollectiveEpilogueBwdGQAISA_fSD_Li256ELb1ELb1EEENS1_25SingleTileBwdLPTSchedulerILb1ELi128ELb1EEEEEEEEEvNT_6ParamsE) ;  /* 0xffff798008007950 */ /* 0x000fea0003c3ffff */
        .type           $_ZN7cutlass13device_kernelIN5flash19enable_sm80_to_sm89INS1_16FlashAttnBwdSm80INS1_25CollectiveMainloopBwdSm80ILi2ELi2EN4cute5tupleIJNS5_1CILi128EEES8_NS7_ILi64EEEEEENS_10bfloat16_tEfNS_4arch4Sm80ELb1ELb0ELb1ELb1ELb1ELb0ELb0ELb0ELi2ELi4ELi4ELi4ELb0EEENS1_24CollectiveEpilogueBwdGQAISA_fSD_Li256ELb1ELb1EEENS1_25SingleTileBwdLPTSchedulerILb1ELi128ELb1EEEEEEEEEvNT_6ParamsE$_ZN4cute3eso3ESOILb1ELb0EJNS_1CILi4096EEENS_5tupleIJiiEEEEEC2ERKS3_RKS5_,@function
        .size           $_ZN7cutlass13device_kernelIN5flash19enable_sm80_to_sm89INS1_16FlashAttnBwdSm80INS1_25CollectiveMainloopBwdSm80ILi2ELi2EN4cute5tupleIJNS5_1CILi128EEES8_NS7_ILi64EEEEEENS_10bfloat16_tEfNS_4arch4Sm80ELb1ELb0ELb1ELb1ELb1ELb0ELb0ELb0ELi2ELi4ELi4ELi4ELb0EEENS1_24CollectiveEpilogueBwdGQAISA_fSD_Li256ELb1ELb1EEENS1_25SingleTileBwdLPTSchedulerILb1ELi128ELb1EEEEEEEEEvNT_6ParamsE$_ZN4cute3eso3ESOILb1ELb0EJNS_1CILi4096EEENS_5tupleIJiiEEEEEC2ERKS3_RKS5_,($_ZN7cutlass13device_kernelIN5flash19enable_sm80_to_sm89INS1_16FlashAttnBwdSm80INS1_25CollectiveMainloopBwdSm80ILi2ELi2EN4cute5tupleIJNS5_1CILi128EEES8_NS7_ILi64EEEEEENS_10bfloat16_tEfNS_4arch4Sm80ELb1ELb0ELb1ELb1ELb1ELb0ELb0ELb0ELi2ELi4ELi4ELi4ELb0EEENS1_24CollectiveEpilogueBwdGQAISA_fSD_Li256ELb1ELb1EEENS1_25SingleTileBwdLPTSchedulerILb1ELi128ELb1EEEEEEEEEvNT_6ParamsE$_ZN4cute3eso3ESOILb1ELb0EJNS_1CILi4096EEEiiEEC2ERKS3_RKiS8_ - $_ZN7cutlass13device_kernelIN5flash19enable_sm80_to_sm89INS1_16FlashAttnBwdSm80INS1_25CollectiveMainloopBwdSm80ILi2ELi2EN4cute5tupleIJNS5_1CILi128EEES8_NS7_ILi64EEEEEENS_10bfloat16_tEfNS_4arch4Sm80ELb1ELb0ELb1ELb1ELb1ELb0ELb0ELb0ELi2ELi4ELi4ELi4ELb0EEENS1_24CollectiveEpilogueBwdGQAISA_fSD_Li256ELb1ELb1EEENS1_25SingleTileBwdLPTSchedulerILb1ELi128ELb1EEEEEEEEEvNT_6ParamsE$_ZN4cute3eso3ESOILb1ELb0EJNS_1CILi4096EEENS_5tupleIJiiEEEEEC2ERKS3_RKS5_)
$_ZN7cutlass13device_kernelIN5flash19enable_sm80_to_sm89INS1_16FlashAttnBwdSm80INS1_25CollectiveMainloopBwdSm80ILi2ELi2EN4cute5tupleIJNS5_1CILi128EEES8_NS7_ILi64EEEEEENS_10bfloat16_tEfNS_4arch4Sm80ELb1ELb0ELb1ELb1ELb1ELb0ELb0ELb0ELi2ELi4ELi4ELi4ELb0EEENS1_24CollectiveEpilogueBwdGQAISA_fSD_Li256ELb1ELb1EEENS1_25SingleTileBwdLPTSchedulerILb1ELi128ELb1EEEEEEEEEvNT_6ParamsE$_ZN4cute3eso3ESOILb1ELb0EJNS_1CILi4096EEENS_5tupleIJiiEEEEEC2ERKS3_RKS5_:
[----:B------:R-:W-:Y:S01]  /*8680*/  IADD3 R2, R2, -c[0x0][0x20], RZ ;  /* 0x8000080002027a10 */ /* 0x000fe20007ffe0ff */
[----:B------:R-:W-:Y:S01]  /*8690*/  IMAD.MOV.U32 R8, RZ, RZ, R6 ;  /* 0x000000ffff087224 */ /* 0x000fe200078e0006 */
[----:B------:R-:W-:-:S03]  /*86a0*/  MOV R9, 0x0 ;  /* 0x0000000000097802 */ /* 0x000fc60000000f00 */
[----:B------:R1:W-:Y:S04]  /*86b0*/  STL [R2], R5 ;  /* 0x0000000502007387 */ /* 0x0003e80000100800 */
[----:B------:R1:W-:Y:S01]  /*86c0*/  STL [R2+0x4], R3 ;  /* 0x0000040302007387 */ /* 0x0003e20000100800 */
[----:B------:R-:W-:Y:S05]  /*86d0*/  RET.REL.NODEC R8 `(_ZN7cutlass13device_kernelIN5flash19enable_sm80_to_sm89INS1_16FlashAttnBwdSm80INS1_25CollectiveMainloopBwdSm80ILi2ELi2EN4cute5tupleIJNS5_1CILi128EEES8_NS7_ILi64EEEEEENS_10bfloat16_tEfNS_4arch4Sm80ELb1ELb0ELb1ELb1ELb1ELb0ELb0ELb0ELi2ELi4ELi4ELi4ELb0EEENS1_24CollectiveEpilogueBwdGQAISA_fSD_Li256ELb1ELb1EEENS1_25SingleTileBwdLPTSchedulerILb1ELi128ELb1EEEEEEEEEvNT_6ParamsE) ;  /* 0xffff792008007950 */ /* 0x000fea0003c3ffff */
        .type           $_ZN7cutlass13device_kernelIN5flash19enable_sm80_to_sm89INS1_16FlashAttnBwdSm80INS1_25CollectiveMainloopBwdSm80ILi2ELi2EN4cute5tupleIJNS5_1CILi128EEES8_NS7_ILi64EEEEEENS_10bfloat16_tEfNS_4arch4Sm80ELb1ELb0ELb1ELb1ELb1ELb0ELb0ELb0ELi2ELi4ELi4ELi4ELb0EEENS1_24CollectiveEpilogueBwdGQAISA_fSD_Li256ELb1ELb1EEENS1_25SingleTileBwdLPTSchedulerILb1ELi128ELb1EEEEEEEEEvNT_6ParamsE$_ZN4cute3eso3ESOILb1ELb0EJNS_1CILi4096EEEiiEEC2ERKS3_RKiS8_,@function
        .size           $_ZN7cutlass13device_kernelIN5flash19enable_sm80_to_sm89INS1_16FlashAttnBwdSm80INS1_25CollectiveMainloopBwdSm80ILi2ELi2EN4cute5tupleIJNS5_1CILi128EEES8_NS7_ILi64EEEEEENS_10bfloat16_tEfNS_4arch4Sm80ELb1ELb0ELb1ELb1ELb1ELb0ELb0ELb0ELi2ELi4ELi4ELi4ELb0EEENS1_24CollectiveEpilogueBwdGQAISA_fSD_Li256ELb1ELb1EEENS1_25SingleTileBwdLPTSchedulerILb1ELi128ELb1EEEEEEEEEvNT_6ParamsE$_ZN4cute3eso3ESOILb1ELb0EJNS_1CILi4096EEEiiEEC2ERKS3_RKiS8_,($_ZN7cutlass13device_kernelIN5flash19enable_sm80_to_sm89INS1_16FlashAttnBwdSm80INS1_25CollectiveMainloopBwdSm80ILi2ELi2EN4cute5tupleIJNS5_1CILi128EEES8_NS7_ILi64EEEEEENS_10bfloat16_tEfNS_4arch4Sm80ELb1ELb0ELb1ELb1ELb1ELb0ELb0ELb0ELi2ELi4ELi4ELi4ELb0EEENS1_24CollectiveEpilogueBwdGQAISA_fSD_Li256ELb1ELb1EEENS1_25SingleTileBwdLPTSchedulerILb1ELi128ELb1EEEEEEEEEvNT_6ParamsE$_ZN4cute3eso3ESOILb1ELb0EJNS_1CILi4096EEEiiNS2_ILi8192EEEEEC2ERKS3_RKiS9_RKS4_ - $_ZN7cutlass13device_kernelIN5flash19enable_sm80_to_sm89INS1_16FlashAttnBwdSm80INS1_25CollectiveMainloopBwdSm80ILi2ELi2EN4cute5tupleIJNS5_1CILi128EEES8_NS7_ILi64EEEEEENS_10bfloat16_tEfNS_4arch4Sm80ELb1ELb0ELb1ELb1ELb1ELb0ELb0ELb0ELi2ELi4ELi4ELi4ELb0EEENS1_24CollectiveEpilogueBwdGQAISA_fSD_Li256ELb1ELb1EEENS1_25SingleTileBwdLPTSchedulerILb1ELi128ELb1EEEEEEEEEvNT_6ParamsE$_ZN4cute3eso3ESOILb1ELb0EJNS_1CILi4096EEEiiEEC2ERKS3_RKiS8_)
$_ZN7cutlass13device_kernelIN5flash19enable_sm80_to_sm89INS1_16FlashAttnBwdSm80INS1_25CollectiveMainloopBwdSm80ILi2ELi2EN4cute5tupleIJNS5_1CILi128EEES8_NS7_ILi64EEEEEENS_10bfloat16_tEfNS_4arch4Sm80ELb1ELb0ELb1ELb1ELb1ELb0ELb0ELb0ELi2ELi4ELi4ELi4ELb0EEENS1_24CollectiveEpilogueBwdGQAISA_fSD_Li256ELb1ELb1EEENS1_25SingleTileBwdLPTSchedulerILb1ELi128ELb1EEEEEEEEEvNT_6ParamsE$_ZN4cute3eso3ESOILb1ELb0EJNS_1CILi4096EEEiiEEC2ERKS3_RKiS8_:
        /* <DEDUP_REMOVED lines=8> */
        .type           $_ZN7cutlass13device_kernelIN5flash19enable_sm80_to_sm89INS1_16FlashAttnBwdSm80INS1_25CollectiveMainloopBwdSm80ILi2ELi2EN4cute5tupleIJNS5_1CILi128EEES8_NS7_ILi64EEEEEENS_10bfloat16_tEfNS_4arch4Sm80ELb1ELb0ELb1ELb1ELb1ELb0ELb0ELb0ELi2ELi4ELi4ELi4ELb0EEENS1_24CollectiveEpilogueBwdGQAISA_fSD_Li256ELb1ELb1EEENS1_25SingleTileBwdLPTSchedulerILb1ELi128ELb1EEEEEEEEEvNT_6ParamsE$_ZN4cute3eso3ESOILb1ELb0EJNS_1CILi4096EEEiiNS2_ILi8192EEEEEC2ERKS3_RKiS9_RKS4_,@function
        .size           $_ZN7cutlass13device_kernelIN5flash19enable_sm80_to_sm89INS1_16FlashAttnBwdSm80INS1_25CollectiveMainloopBwdSm80ILi2ELi2EN4cute5tupleIJNS5_1CILi128EEES8_NS7_ILi64EEEEEENS_10bfloat16_tEfNS_4arch4Sm80ELb1ELb0ELb1ELb1ELb1ELb0ELb0ELb0ELi2ELi4ELi4ELi4ELb0EEENS1_24CollectiveEpilogueBwdGQAISA_fSD_Li256ELb1ELb1EEENS1_25SingleTileBwdLPTSchedulerILb1ELi128ELb1EEEEEEEEEvNT_6ParamsE$_ZN4cute3eso3ESOILb1ELb0EJNS_1CILi4096EEEiiNS2_ILi8192EEEEEC2ERKS3_RKiS9_RKS4_,($_ZN7cutlass13device_kernelIN5flash19enable_sm80_to_sm89INS1_16FlashAttnBwdSm80INS1_25CollectiveMainloopBwdSm80ILi2ELi2EN4cute5tupleIJNS5_1CILi128EEES8_NS7_ILi64EEEEEENS_10bfloat16_tEfNS_4arch4Sm80ELb1ELb0ELb1ELb1ELb1ELb0ELb0ELb0ELi2ELi4ELi4ELi4ELb0EEENS1_24CollectiveEpilogueBwdGQAISA_fSD_Li256ELb1ELb1EEENS1_25SingleTileBwdLPTSchedulerILb1ELi128ELb1EEEEEEEEEvNT_6ParamsE$_ZN4cute3eso3ESOILb1ELb0EJNS_1CILi8EEEiiEEC2ERKS3_RKiS8_ - $_ZN7cutlass13device_kernelIN5flash19enable_sm80_to_sm89INS1_16FlashAttnBwdSm80INS1_25CollectiveMainloopBwdSm80ILi2ELi2EN4cute5tupleIJNS5_1CILi128EEES8_NS7_ILi64EEEEEENS_10bfloat16_tEfNS_4arch4Sm80ELb1ELb0ELb1ELb1ELb1ELb0ELb0ELb0ELi2ELi4ELi4ELi4ELb0EEENS1_24CollectiveEpilogueBwdGQAISA_fSD_Li256ELb1ELb1EEENS1_25SingleTileBwdLPTSchedulerILb1ELi128ELb1EEEEEEEEEvNT_6ParamsE$_ZN4cute3eso3ESOILb1ELb0EJNS_1CILi4096EEEiiNS2_ILi8192EEEEEC2ERKS3_RKiS9_RKS4_)
$_ZN7cutlass13device_kernelIN5flash19enable_sm80_to_sm89INS1_16FlashAttnBwdSm80INS1_25CollectiveMainloopBwdSm80ILi2ELi2EN4cute5tupleIJNS5_1CILi128EEES8_NS7_ILi64EEEEEENS_10bfloat16_tEfNS_4arch4Sm80ELb1ELb0ELb1ELb1ELb1ELb0ELb0ELb0ELi2ELi4ELi4ELi4ELb0EEENS1_24CollectiveEpilogueBwdGQAISA_fSD_Li256ELb1ELb1EEENS1_25SingleTileBwdLPTSchedulerILb1ELi128ELb1EEEEEEEEEvNT_6ParamsE$_ZN4cute3eso3ESOILb1ELb0EJNS_1CILi4096EEEiiNS2_ILi8192EEEEEC2ERKS3_RKiS9_RKS4_:
        /* <DEDUP_REMOVED lines=8> */
        .type           $_ZN7cutlass13device_kernelIN5flash19enable_sm80_to_sm89INS1_16FlashAttnBwdSm80INS1_25CollectiveMainloopBwdSm80ILi2ELi2EN4cute5tupleIJNS5_1CILi128EEES8_NS7_ILi64EEEEEENS_10bfloat16_tEfNS_4arch4Sm80ELb1ELb0ELb1ELb1ELb1ELb0ELb0ELb0ELi2ELi4ELi4ELi4ELb0EEENS1_24CollectiveEpilogueBwdGQAISA_fSD_Li256ELb1ELb1EEENS1_25SingleTileBwdLPTSchedulerILb1ELi128ELb1EEEEEEEEEvNT_6ParamsE$_ZN4cute3eso3ESOILb1ELb0EJNS_1CILi8EEEiiEEC2ERKS3_RKiS8_,@function
        .size           $_ZN7cutlass13device_kernelIN5flash19enable_sm80_to_sm89INS1_16FlashAttnBwdSm80INS1_25CollectiveMainloopBwdSm80ILi2ELi2EN4cute5tupleIJNS5_1CILi128EEES8_NS7_ILi64EEEEEENS_10bfloat16_tEfNS_4arch4Sm80ELb1ELb0ELb1ELb1ELb1ELb0ELb0ELb0ELi2ELi4ELi4ELi4ELb0EEENS1_24CollectiveEpilogueBwdGQAISA_fSD_Li256ELb1ELb1EEENS1_25SingleTileBwdLPTSchedulerILb1ELi128ELb1EEEEEEEEEvNT_6ParamsE$_ZN4cute3eso3ESOILb1ELb0EJNS_1CILi8EEEiiEEC2ERKS3_RKiS8_,($_ZN7cutlass13device_kernelIN5flash19enable_sm80_to_sm89INS1_16FlashAttnBwdSm80INS1_25CollectiveMainloopBwdSm80ILi2ELi2EN4cute5tupleIJNS5_1CILi128EEES8_NS7_ILi64EEEEEENS_10bfloat16_tEfNS_4arch4Sm80ELb1ELb0ELb1ELb1ELb1ELb0ELb0ELb0ELi2ELi4ELi4ELi4ELb0EEENS1_24CollectiveEpilogueBwdGQAISA_fSD_Li256ELb1ELb1EEENS1_25SingleTileBwdLPTSchedulerILb1ELi128ELb1EEEEEEEEEvNT_6ParamsE$_ZN4cute3eso3ESOILb1ELb0EJNS_1CILi8EEEiiiNS2_ILi144EEENS2_ILi512EEEEEC2ERKS3_RKiSA_SA_RKS4_RKS5_ - $_ZN7cutlass13device_kernelIN5flash19enable_sm80_to_sm89INS1_16FlashAttnBwdSm80INS1_25CollectiveMainloopBwdSm80ILi2ELi2EN4cute5tupleIJNS5_1CILi128EEES8_NS7_ILi64EEEEEENS_10bfloat16_tEfNS_4arch4Sm80ELb1ELb0ELb1ELb1ELb1ELb0ELb0ELb0ELi2ELi4ELi4ELi4ELb0EEENS1_24CollectiveEpilogueBwdGQAISA_fSD_Li256ELb1ELb1EEENS1_25SingleTileBwdLPTSchedulerILb1ELi128ELb1EEEEEEEEEvNT_6ParamsE$_ZN4cute3eso3ESOILb1ELb0EJNS_1CILi8EEEiiEEC2ERKS3_RKiS8_)
$_ZN7cutlass13device_kernelIN5flash19enable_sm80_to_sm89INS1_16FlashAttnBwdSm80INS1_25CollectiveMainloopBwdSm80ILi2ELi2EN4cute5tupleIJNS5_1CILi128EEES8_NS7_ILi64EEEEEENS_10bfloat16_tEfNS_4arch4Sm80ELb1ELb0ELb1ELb1ELb1ELb0ELb0ELb0ELi2ELi4ELi4ELi4ELb0EEENS1_24CollectiveEpilogueBwdGQAISA_fSD_Li256ELb1ELb1EEENS1_25SingleTileBwdLPTSchedulerILb1ELi128ELb1EEEEEEEEEvNT_6ParamsE$_ZN4cute3eso3ESOILb1ELb0EJNS_1CILi8EEEiiEEC2ERKS3_RKiS8_:
[----:B------:R-:W-:Y:S02]  /*87e0*/  IADD3 R3, R60, -c[0x0][0x20], RZ ;  /* 0x800008003c037a10 */ /* 0x000fe40007ffe0ff */
[----:B------:R-:W-:-:S03]  /*87f0*/  IADD3 R2, R59, -c[0x0][0x20], RZ ;  /* 0x800008003b027a10 */ /* 0x000fc60007ffe0ff */
[----:B------:R1:W-:Y:S04]  /*8800*/  STL [R3], R6 ;  /* 0x0000000603007387 */ /* 0x0003e80000100800 */
[----:B------:R-:W2:Y:S01]  /*8810*/  LDL R2, [R2] ;  /* 0x0000000002027983 */ /* 0x000ea20000100800 */
[----:B------:R-:W-:-:S03]  /*8820*/  IMAD.MOV.U32 R5, RZ, RZ, 0x0 ;  /* 0x00000000ff057424 */ /* 0x000fc600078e00ff */
[----:B--2---:R1:W-:Y:S01]  /*8830*/  STL [R3+0x4], R2 ;  /* 0x0000040203007387 */ /* 0x0043e20000100800 */
[----:B------:R-:W-:Y:S05]  /*8840*/  RET.REL.NODEC R4 `(_ZN7cutlass13device_kernelIN5flash19enable_sm80_to_sm89INS1_16FlashAttnBwdSm80INS1_25CollectiveMainloopBwdSm80ILi2ELi2EN4cute5tupleIJNS5_1CILi128EEES8_NS7_ILi64EEEEEENS_10bfloat16_tEfNS_4arch4Sm80ELb1ELb0ELb1ELb1ELb1ELb0ELb0ELb0ELi2ELi4ELi4ELi4ELb0EEENS1_24CollectiveEpilogueBwdGQAISA_fSD_Li256ELb1ELb1EEENS1_25SingleTileBwdLPTSchedulerILb1ELi128ELb1EEEEEEEEEvNT_6ParamsE) ;  /* 0xffff77b004007950 */ /* 0x000fea0003c3ffff */
        .type           $_ZN7cutlass13device_kernelIN5flash19enable_sm80_to_sm89INS1_16FlashAttnBwdSm80INS1_25CollectiveMainloopBwdSm80ILi2ELi2EN4cute5tupleIJNS5_1CILi128EEES8_NS7_ILi64EEEEEENS_10bfloat16_tEfNS_4arch4Sm80ELb1ELb0ELb1ELb1ELb1ELb0ELb0ELb0ELi2ELi4ELi4ELi4ELb0EEENS1_24CollectiveEpilogueBwdGQAISA_fSD_Li256ELb1ELb1EEENS1_25SingleTileBwdLPTSchedulerILb1ELi128ELb1EEEEEEEEEvNT_6ParamsE$_ZN4cute3eso3ESOILb1ELb0EJNS_1CILi8EEEiiiNS2_ILi144EEENS2_ILi512EEEEEC2ERKS3_RKiSA_SA_RKS4_RKS5_,@function
        .size           $_ZN7cutlass13device_kernelIN5flash19enable_sm80_to_sm89INS1_16FlashAttnBwdSm80INS1_25CollectiveMainloopBwdSm80ILi2ELi2EN4cute5tupleIJNS5_1CILi128EEES8_NS7_ILi64EEEEEENS_10bfloat16_tEfNS_4arch4Sm80ELb1ELb0ELb1ELb1ELb1ELb0ELb0ELb0ELi2ELi4ELi4ELi4ELb0EEENS1_24CollectiveEpilogueBwdGQAISA_fSD_Li256ELb1ELb1EEENS1_25SingleTileBwdLPTSchedulerILb1ELi128ELb1EEEEEEEEEvNT_6ParamsE$_ZN4cute3eso3ESOILb1ELb0EJNS_1CILi8EEEiiiNS2_ILi144EEENS2_ILi512EEEEEC2ERKS3_RKiSA_SA_RKS4_RKS5_,($_ZN7cutlass13device_kernelIN5flash19enable_sm80_to_sm89INS1_16FlashAttnBwdSm80INS1_25CollectiveMainloopBwdSm80ILi2ELi2EN4cute5tupleIJNS5_1CILi128EEES8_NS7_ILi64EEEEEENS_10bfloat16_tEfNS_4arch4Sm80ELb1ELb0ELb1ELb1ELb1ELb0ELb0ELb0ELi2ELi4ELi4ELi4ELb0EEENS1_24CollectiveEpilogueBwdGQAISA_fSD_Li256ELb1ELb1EEENS1_25SingleTileBwdLPTSchedulerILb1ELi128ELb1EEEEEEEEEvNT_6ParamsE$_ZN4cute3eso3ESOILb1ELb0EJNS_5tupleIJNS2_IJNS2_IJNS_1CILi8EEENS3_ILi1EEEEEENS2_IJS5_S5_EEEEEENS2_IJS5_NS3_ILi2EEEEEEEEENS2_IJNS2_IJNS2_IJS5_NS3_ILi0EEEEEENS2_IJSC_SC_EEEEEENS2_IJSC_iEEEEEEEEC2ERKSB_RKSH_ - $_ZN7cutlass13device_kernelIN5flash19enable_sm80_to_sm89INS1_16FlashAttnBwdSm80INS1_25CollectiveMainloopBwdSm80ILi2ELi2EN4cute5tupleIJNS5_1CILi128EEES8_NS7_ILi64EEEEEENS_10bfloat16_tEfNS_4arch4Sm80ELb1ELb0ELb1ELb1ELb1ELb0ELb0ELb0ELi2ELi4ELi4ELi4ELb0EEENS1_24CollectiveEpilogueBwdGQAISA_fSD_Li256ELb1ELb1EEENS1_25SingleTileBwdLPTSchedulerILb1ELi128ELb1EEEEEEEEEvNT_6ParamsE$_ZN4cute3eso3ESOILb1ELb0EJNS_1CILi8EEEiiiNS2_ILi144EEENS2_ILi512EEEEEC2ERKS3_RKiSA_SA_RKS4_RKS5_)
$_ZN7cutlass13device_kernelIN5flash19enable_sm80_to_sm89INS1_16FlashAttnBwdSm80INS1_25CollectiveMainloopBwdSm80ILi2ELi2EN4cute5tupleIJNS5_1CILi128EEES8_NS7_ILi64EEEEEENS_10bfloat16_tEfNS_4arch4Sm80ELb1ELb0ELb1ELb1ELb1ELb0ELb0ELb0ELi2ELi4ELi4ELi4ELb0EEENS1_24CollectiveEpilogueBwdGQAISA_fSD_Li256ELb1ELb1EEENS1_25SingleTileBwdLPTSchedulerILb1ELi128ELb1EEEEEEEEEvNT_6ParamsE$_ZN4cute3eso3ESOILb1ELb0EJNS_1CILi8EEEiiiNS2_ILi144EEENS2_ILi512EEEEEC2ERKS3_RKiSA_SA_RKS4_RKS5_:
        /* <DEDUP_REMOVED lines=9> */
[----:B------:R-:W-:Y:S05]  /*88e0*/  RET.REL.NODEC R4 `(_ZN7cutlass13device_kernelIN5flash19enable_sm80_to_sm89INS1_16FlashAttnBwdSm80INS1_25CollectiveMainloopBwdSm80ILi2ELi2EN4cute5tupleIJNS5_1CILi128EEES8_NS7_ILi64EEEEEENS_10bfloat16_tEfNS_4arch4Sm80ELb1ELb0ELb1ELb1ELb1ELb0ELb0ELb0ELi2ELi4ELi4ELi4ELb0EEENS1_24CollectiveEpilogueBwdGQAISA_fSD_Li256ELb1ELb1EEENS1_25SingleTileBwdLPTSchedulerILb1ELi128ELb1EEEEEEEEEvNT_6ParamsE) ;  /* 0xffff771004007950 */ /* 0x000fea0003c3ffff */
        .type           $_ZN7cutlass13device_kernelIN5flash19enable_sm80_to_sm89INS1_16FlashAttnBwdSm80INS1_25CollectiveMainloopBwdSm80ILi2ELi2EN4cute5tupleIJNS5_1CILi128EEES8_NS7_ILi64EEEEEENS_10bfloat16_tEfNS_4arch4Sm80ELb1ELb0ELb1ELb1ELb1ELb0ELb0ELb0ELi2ELi4ELi4ELi4ELb0EEENS1_24CollectiveEpilogueBwdGQAISA_fSD_Li256ELb1ELb1EEENS1_25SingleTileBwdLPTSchedulerILb1ELi128ELb1EEEEEEEEEvNT_6ParamsE$_ZN4cute3eso3ESOILb1ELb0EJNS_5tupleIJNS2_IJNS2_IJNS_1CILi8EEENS3_ILi1EEEEEENS2_IJS5_S5_EEEEEENS2_IJS5_NS3_ILi2EEEEEEEEENS2_IJNS2_IJNS2_IJS5_NS3_ILi0EEEEEENS2_IJSC_SC_EEEEEENS2_IJSC_iEEEEEEEEC2ERKSB_RKSH_,@function
        .size           $_ZN7cutlass13device_kernelIN5flash19enable_sm80_to_sm89INS1_16FlashAttnBwdSm80INS1_25CollectiveMainloopBwdSm80ILi2ELi2EN4cute5tupleIJNS5_1CILi128EEES8_NS7_ILi64EEEEEENS_10bfloat16_tEfNS_4arch4Sm80ELb1ELb0ELb1ELb1ELb1ELb0ELb0ELb0ELi2ELi4ELi4ELi4ELb0EEENS1_24CollectiveEpilogueBwdGQAISA_fSD_Li256ELb1ELb1EEENS1_25SingleTileBwdLPTSchedulerILb1ELi128ELb1EEEEEEEEEvNT_6ParamsE$_ZN4cute3eso3ESOILb1ELb0EJNS_5tupleIJNS2_IJNS2_IJNS_1CILi8EEENS3_ILi1EEEEEENS2_IJS5_S5_EEEEEENS2_IJS5_NS3_ILi2EEEEEEEEENS2_IJNS2_IJNS2_IJS5_NS3_ILi0EEEEEENS2_IJSC_SC_EEEEEENS2_IJSC_iEEEEEEEEC2ERKSB_RKSH_,($_ZN7cutlass13device_kernelIN5flash19enable_sm80_to_sm89INS1_16FlashAttnBwdSm80INS1_25CollectiveMainloopBwdSm80ILi2ELi2EN4cute5tupleIJNS5_1CILi128EEES8_NS7_ILi64EEEEEENS_10bfloat16_tEfNS_4arch4Sm80ELb1ELb0ELb1ELb1ELb1ELb0ELb0ELb0ELi2ELi4ELi4ELi4ELb0EEENS1_24CollectiveEpilogueBwdGQAISA_fSD_Li256ELb1ELb1EEENS1_25SingleTileBwdLPTSchedulerILb1ELi128ELb1EEEEEEEEEvNT_6ParamsE$_ZN4cute3eso3ESOILb1ELb0EJNS_5tupleIJNS2_IJNS2_IJNS_1CILi8EEENS3_ILi1EEEEEES5_EEENS2_IJNS2_IJS5_S5_EEENS3_ILi2EEEEEEEEENS2_IJNS2_IJNS2_IJS5_NS3_ILi0EEEEEESC_EEENS2_IJNS2_IJSC_SC_EEEiEEEEEEEEC2ERKSB_RKSH_ - $_ZN7cutlass13device_kernelIN5flash19enable_sm80_to_sm89INS1_16FlashAttnBwdSm80INS1_25CollectiveMainloopBwdSm80ILi2ELi2EN4cute5tupleIJNS5_1CILi128EEES8_NS7_ILi64EEEEEENS_10bfloat16_tEfNS_4arch4Sm80ELb1ELb0ELb1ELb1ELb1ELb0ELb0ELb0ELi2ELi4ELi4ELi4ELb0EEENS1_24CollectiveEpilogueBwdGQAISA_fSD_Li256ELb1ELb1EEENS1_25SingleTileBwdLPTSchedulerILb1ELi128ELb1EEEEEEEEEvNT_6ParamsE$_ZN4cute3eso3ESOILb1ELb0EJNS_5tupleIJNS2_IJNS2_IJNS_1CILi8EEENS3_ILi1EEEEEENS2_IJS5_S5_EEEEEENS2_IJS5_NS3_ILi2EEEEEEEEENS2_IJNS2_IJNS2_IJS5_NS3_ILi0EEEEEENS2_IJSC_SC_EEEEEENS2_IJSC_iEEEEEEEEC2ERKSB_RKSH_)
$_ZN7cutlass13device_kernelIN5flash19enable_sm80_to_sm89INS1_16FlashAttnBwdSm80INS1_25CollectiveMainloopBwdSm80ILi2ELi2EN4cute5tupleIJNS5_1CILi128EEES8_NS7_ILi64EEEEEENS_10bfloat16_tEfNS_4arch4Sm80ELb1ELb0ELb1ELb1ELb1ELb0ELb0ELb0ELi2ELi4ELi4ELi4ELb0EEENS1_24CollectiveEpilogueBwdGQAISA_fSD_Li256ELb1ELb1EEENS1_25SingleTileBwdLPTSchedulerILb1ELi128ELb1EEEEEEEEEvNT_6ParamsE$_ZN4cute3eso3ESOILb1ELb0EJNS_5tupleIJNS2_IJNS2_IJNS_1CILi8EEENS3_ILi1EEEEEENS2_IJS5_S5_EEEEEENS2_IJS5_NS3_ILi2EEEEEEEEENS2_IJNS2_IJNS2_IJS5_NS3_ILi0EEEEEENS2_IJSC_SC_EEEEEENS2_IJSC_iEEEEEEEEC2ERKSB_RKSH_:
[----:B------:R-:W-:Y:S02]  /*88f0*/  IADD3 R2, R67, -c[0x0][0x20], RZ ;  /* 0x8000080043027a10 */ /* 0x000fe40007ffe0ff */
[----:B------:R-:W-:-:S03]  /*8900*/  MOV R7, 0x0 ;  /* 0x0000000000077802 */ /* 0x000fc60000000f00 */
[----:B------:R1:W-:Y:S01]  /*8910*/  STL [R2], R3 ;  /* 0x0000000302007387 */ /* 0x0003e20000100800 */
[----:B------:R-:W-:Y:S05]  /*8920*/  RET.REL.NODEC R6 `(_ZN7cutlass13device_kernelIN5flash19enable_sm80_to_sm89INS1_16FlashAttnBwdSm80INS1_25CollectiveMainloopBwdSm80ILi2ELi2EN4cute5tupleIJNS5_1CILi128EEES8_NS7_ILi64EEEEEENS_10bfloat16_tEfNS_4arch4Sm80ELb1ELb0ELb1ELb1ELb1ELb0ELb0ELb0ELi2ELi4ELi4ELi4ELb0EEENS1_24CollectiveEpilogueBwdGQAISA_fSD_Li256ELb1ELb1EEENS1_25SingleTileBwdLPTSchedulerILb1ELi128ELb1EEEEEEEEEvNT_6ParamsE) ;  /* 0xffff76d006007950 */ /* 0x000fea0003c3ffff */
        .type           $_ZN7cutlass13device_kernelIN5flash19enable_sm80_to_sm89INS1_16FlashAttnBwdSm80INS1_25CollectiveMainloopBwdSm80ILi2ELi2EN4cute5tupleIJNS5_1CILi128EEES8_NS7_ILi64EEEEEENS_10bfloat16_tEfNS_4arch4Sm80ELb1ELb0ELb1ELb1ELb1ELb0ELb0ELb0ELi2ELi4ELi4ELi4ELb0EEENS1_24CollectiveEpilogueBwdGQAISA_fSD_Li256ELb1ELb1EEENS1_25SingleTileBwdLPTSchedulerILb1ELi128ELb1EEEEEEEEEvNT_6ParamsE$_ZN4cute3eso3ESOILb1ELb0EJNS_5tupleIJNS2_IJNS2_IJNS_1CILi8EEENS3_ILi1EEEEEES5_EEENS2_IJNS2_IJS5_S5_EEENS3_ILi2EEEEEEEEENS2_IJNS2_IJNS2_IJS5_NS3_ILi0EEEEEESC_EEENS2_IJNS2_IJSC_SC_EEEiEEEEEEEEC2ERKSB_RKSH_,@function
        .size           $_ZN7cutlass13device_kernelIN5flash19enable_sm80_to_sm89INS1_16FlashAttnBwdSm80INS1_25CollectiveMainloopBwdSm80ILi2ELi2EN4cute5tupleIJNS5_1CILi128EEES8_NS7_ILi64EEEEEENS_10bfloat16_tEfNS_4arch4Sm80ELb1ELb0ELb1ELb1ELb1ELb0ELb0ELb0ELi2ELi4ELi4ELi4ELb0EEENS1_24CollectiveEpilogueBwdGQAISA_fSD_Li256ELb1ELb1EEENS1_25SingleTileBwdLPTSchedulerILb1ELi128ELb1EEEEEEEEEvNT_6ParamsE$_ZN4cute3eso3ESOILb1ELb0EJNS_5tupleIJNS2_IJNS2_IJNS_1CILi8EEENS3_ILi1EEEEEES5_EEENS2_IJNS2_IJS5_S5_EEENS3_ILi2EEEEEEEEENS2_IJNS2_IJNS2_IJS5_NS3_ILi0EEEEEESC_EEENS2_IJNS2_IJSC_SC_EEEiEEEEEEEEC2ERKSB_RKSH_,($_ZN7cutlass13device_kernelIN5flash19enable_sm80_to_sm89INS1_16FlashAttnBwdSm80INS1_25CollectiveMainloopBwdSm80ILi2ELi2EN4cute5tupleIJNS5_1CILi128EEES8_NS7_ILi64EEEEEENS_10bfloat16_tEfNS_4arch4Sm80ELb1ELb0ELb1ELb1ELb1ELb0ELb0ELb0ELi2ELi4ELi4ELi4ELb0EEENS1_24CollectiveEpilogueBwdGQAISA_fSD_Li256ELb1ELb1EEENS1_25SingleTileBwdLPTSchedulerILb1ELi128ELb1EEEEEEEEEvNT_6ParamsE$_ZN4cute3eso3ESOILb1ELb0EJNS_5tupleIJNS2_IJNS_1CILi1EEENS2_IJS4_NS3_ILi2EEES5_EEEEEES5_NS2_IJS5_S5_EEEEEENS2_IJNS2_IJNS3_ILi0EEENS2_IJS4_NS3_ILi256EEEiEEEEEENS3_ILi2048EEENS2_IJiNS3_ILi4096EEEEEEEEEEEC2ERKS9_RKSH_ - $_ZN7cutlass13device_kernelIN5flash19enable_sm80_to_sm89INS1_16FlashAttnBwdSm80INS1_25CollectiveMainloopBwdSm80ILi2ELi2EN4cute5tupleIJNS5_1CILi128EEES8_NS7_ILi64EEEEEENS_10bfloat16_tEfNS_4arch4Sm80ELb1ELb0ELb1ELb1ELb1ELb0ELb0ELb0ELi2ELi4ELi4ELi4ELb0EEENS1_24CollectiveEpilogueBwdGQAISA_fSD_Li256ELb1ELb1EEENS1_25SingleTileBwdLPTSchedulerILb1ELi128ELb1EEEEEEEEEvNT_6ParamsE$_ZN4cute3eso3ESOILb1ELb0EJNS_5tupleIJNS2_IJNS2_IJNS_1CILi8EEENS3_ILi1EEEEEES5_EEENS2_IJNS2_IJS5_S5_EEENS3_ILi2EEEEEEEEENS2_IJNS2_IJNS2_IJS5_NS3_ILi0EEEEEESC_EEENS2_IJNS2_IJSC_SC_EEEiEEEEEEEEC2ERKSB_RKSH_)
$_ZN7cutlass13device_kernelIN5flash19enable_sm80_to_sm89INS1_16FlashAttnBwdSm80INS1_25CollectiveMainloopBwdSm80ILi2ELi2EN4cute5tupleIJNS5_1CILi128EEES8_NS7_ILi64EEEEEENS_10bfloat16_tEfNS_4arch4Sm80ELb1ELb0ELb1ELb1ELb1ELb0ELb0ELb0ELi2ELi4ELi4ELi4ELb0EEENS1_24CollectiveEpilogueBwdGQAISA_fSD_Li256ELb1ELb1EEENS1_25SingleTileBwdLPTSchedulerILb1ELi128ELb1EEEEEEEEEvNT_6ParamsE$_ZN4cute3eso3ESOILb1ELb0EJNS_5tupleIJNS2_IJNS2_IJNS_1CILi8EEENS3_ILi1EEEEEES5_EEENS2_IJNS2_IJS5_S5_EEENS3_ILi2EEEEEEEEENS2_IJNS2_IJNS2_IJS5_NS3_ILi0EEEEEESC_EEENS2_IJNS2_IJSC_SC_EEEiEEEEEEEEC2ERKSB_RKSH_:
[----:B------:R-:W-:Y:S02]  /*8930*/  IADD3 R2, R67, -c[0x0][0x20], RZ ;  /* 0x8000080043027a10 */ /* 0x000fe40007ffe0ff */
[----:B------:R-:W-:-:S03]  /*8940*/  MOV R7, 0x0 ;  /* 0x0000000000077802 */ /* 0x000fc60000000f00 */
[----:B------:R1:W-:Y:S01]  /*8950*/  STL [R2], R3 ;  /* 0x0000000302007387 */ /* 0x0003e20000100800 */
[----:B------:R-:W-:Y:S05]  /*8960*/  RET.REL.NODEC R6 `(_ZN7cutlass13device_kernelIN5flash19enable_sm80_to_sm89INS1_16FlashAttnBwdSm80INS1_25CollectiveMainloopBwdSm80ILi2ELi2EN4cute5tupleIJNS5_1CILi128EEES8_NS7_ILi64EEEEEENS_10bfloat16_tEfNS_4arch4Sm80ELb1ELb0ELb1ELb1ELb1ELb0ELb0ELb0ELi2ELi4ELi4ELi4ELb0EEENS1_24CollectiveEpilogueBwdGQAISA_fSD_Li256ELb1ELb1EEENS1_25SingleTileBwdLPTSchedulerILb1ELi128ELb1EEEEEEEEEvNT_6ParamsE) ;  /* 0xffff769006007950 */ /* 0x000fea0003c3ffff */
        .type           $_ZN7cutlass13device_kernelIN5flash19enable_sm80_to_sm89INS1_16FlashAttnBwdSm80INS1_25CollectiveMainloopBwdSm80ILi2ELi2EN4cute5tupleIJNS5_1CILi128EEES8_NS7_ILi64EEEEEENS_10bfloat16_tEfNS_4arch4Sm80ELb1ELb0ELb1ELb1ELb1ELb0ELb0ELb0ELi2ELi4ELi4ELi4ELb0EEENS1_24CollectiveEpilogueBwdGQAISA_fSD_Li256ELb1ELb1EEENS1_25SingleTileBwdLPTSchedulerILb1ELi128ELb1EEEEEEEEEvNT_6ParamsE$_ZN4cute3eso3ESOILb1ELb0EJNS_5tupleIJNS2_IJNS_1CILi1EEENS2_IJS4_NS3_ILi2EEES5_EEEEEES5_NS2_IJS5_S5_EEEEEENS2_IJNS2_IJNS3_ILi0EEENS2_IJS4_NS3_ILi256EEEiEEEEEENS3_ILi2048EEENS2_IJiNS3_ILi4096EEEEEEEEEEEC2ERKS9_RKSH_,@function
        .size           $_ZN7cutlass13device_kernelIN5flash19enable_sm80_to_sm89INS1_16FlashAttnBwdSm80INS1_25CollectiveMainloopBwdSm80ILi2ELi2EN4cute5tupleIJNS5_1CILi128EEES8_NS7_ILi64EEEEEENS_10bfloat16_tEfNS_4arch4Sm80ELb1ELb0ELb1ELb1ELb1ELb0ELb0ELb0ELi2ELi4ELi4ELi4ELb0EEENS1_24CollectiveEpilogueBwdGQAISA_fSD_Li256ELb1ELb1EEENS1_25SingleTileBwdLPTSchedulerILb1ELi128ELb1EEEEEEEEEvNT_6ParamsE$_ZN4cute3eso3ESOILb1ELb0EJNS_5tupleIJNS2_IJNS_1CILi1EEENS2_IJS4_NS3_ILi2EEES5_EEEEEES5_NS2_IJS5_S5_EEEEEENS2_IJNS2_IJNS3_ILi0EEENS2_IJS4_NS3_ILi256EEEiEEEEEENS3_ILi2048EEENS2_IJiNS3_ILi4096EEEEEEEEEEEC2ERKS9_RKSH_,($_ZN7cutlass13device_kernelIN5flash19enable_sm80_to_sm89INS1_16FlashAttnBwdSm80INS1_25CollectiveMainloopBwdSm80ILi2ELi2EN4cute5tupleIJNS5_1CILi128EEES8_NS7_ILi64EEEEEENS_10bfloat16_tEfNS_4arch4Sm80ELb1ELb0ELb1ELb1ELb1ELb0ELb0ELb0ELi2ELi4ELi4ELi4ELb0EEENS1_24CollectiveEpilogueBwdGQAISA_fSD_Li256ELb1ELb1EEENS1_25SingleTileBwdLPTSchedulerILb1ELi128ELb1EEEEEEEEEvNT_6ParamsE$_ZN4cute3eso3ESOILb1ELb0EJNS_5tupleIJNS2_IJNS_1CILi1EEENS3_ILi0EEEEEENS2_IJS5_S5_EEEEEENS2_IJS5_iEEEEEC2ERKS8_RKS9_ - $_ZN7cutlass13device_kernelIN5flash19enable_sm80_to_sm89INS1_16FlashAttnBwdSm80INS1_25CollectiveMainloopBwdSm80ILi2ELi2EN4cute5tupleIJNS5_1CILi128EEES8_NS7_ILi64EEEEEENS_10bfloat16_tEfNS_4arch4Sm80ELb1ELb0ELb1ELb1ELb1ELb0ELb0ELb0ELi2ELi4ELi4ELi4ELb0EEENS1_24CollectiveEpilogueBwdGQAISA_fSD_Li256ELb1ELb1EEENS1_25SingleTileBwdLPTSchedulerILb1ELi128ELb1EEEEEEEEEvNT_6ParamsE$_ZN4cute3eso3ESOILb1ELb0EJNS_5tupleIJNS2_IJNS_1CILi1EEENS2_IJS4_NS3_ILi2EEES5_EEEEEES5_NS2_IJS5_S5_EEEEEENS2_IJNS2_IJNS3_ILi0EEENS2_IJS4_NS3_ILi256EEEiEEEEEENS3_ILi2048EEENS2_IJiNS3_ILi4096EEEEEEEEEEEC2ERKS9_RKSH_)
$_ZN7cutlass13device_kernelIN5flash19enable_sm80_to_sm89INS1_16FlashAttnBwdSm80INS1_25CollectiveMainloopBwdSm80ILi2ELi2EN4cute5tupleIJNS5_1CILi128EEES8_NS7_ILi64EEEEEENS_10bfloat16_tEfNS_4arch4Sm80ELb1ELb0ELb1ELb1ELb1ELb0ELb0ELb0ELi2ELi4ELi4ELi4ELb0EEENS1_24CollectiveEpilogueBwdGQAISA_fSD_Li256ELb1ELb1EEENS1_25SingleTileBwdLPTSchedulerILb1ELi128ELb1EEEEEEEEEvNT_6ParamsE$_ZN4cute3eso3ESOILb1ELb0EJNS_5tupleIJNS2_IJNS_1CILi1EEENS2_IJS4_NS3_ILi2EEES5_EEEEEES5_NS2_IJS5_S5_EEEEEENS2_IJNS2_IJNS3_ILi0EEENS2_IJS4_NS3_ILi256EEEiEEEEEENS3_ILi2048EEENS2_IJiNS3_ILi4096EEEEEEEEEEEC2ERKS9_RKSH_:
[----:B------:R-:W-:Y:S01]  /*8970*/  IADD3 R2, R58, -c[0x0][0x20], RZ ;  /* 0x800008003a027a10 */ /* 0x000fe20007ffe0ff */
[----:B------:R-:W-:Y:S01]  /*8980*/  IMAD.MOV.U32 R8, RZ, RZ, R6 ;  /* 0x000000ffff087224 */ /* 0x000fe200078e0006 */
[----:B------:R-:W-:-:S03]  /*8990*/  MOV R9, 0x0 ;  /* 0x0000000000097802 */ /* 0x000fc60000000f00 */
[----:B------:R1:W-:Y:S04]  /*89a0*/  STL [R2], R5 ;  /* 0x0000000502007387 */ /* 0x0003e80000100800 */
[----:B------:R1:W-:Y:S01]  /*89b0*/  STL [R2+0x4], R3 ;  /* 0x0000040302007387 */ /* 0x0003e20000100800 */
[----:B------:R-:W-:Y:S05]  /*89c0*/  RET.REL.NODEC R8 `(_ZN7cutlass13device_kernelIN5flash19enable_sm80_to_sm89INS1_16FlashAttnBwdSm80INS1_25CollectiveMainloopBwdSm80ILi2ELi2EN4cute5tupleIJNS5_1CILi128EEES8_NS7_ILi64EEEEEENS_10bfloat16_tEfNS_4arch4Sm80ELb1ELb0ELb1ELb1ELb1ELb0ELb0ELb0ELi2ELi4ELi4ELi4ELb0EEENS1_24CollectiveEpilogueBwdGQAISA_fSD_Li256ELb1ELb1EEENS1_25SingleTileBwdLPTSchedulerILb1ELi128ELb1EEEEEEEEEvNT_6ParamsE) ;  /* 0xffff763008007950 */ /* 0x000fea0003c3ffff */
        .type           $_ZN7cutlass13device_kernelIN5flash19enable_sm80_to_sm89INS1_16FlashAttnBwdSm80INS1_25CollectiveMainloopBwdSm80ILi2ELi2EN4cute5tupleIJNS5_1CILi128EEES8_NS7_ILi64EEEEEENS_10bfloat16_tEfNS_4arch4Sm80ELb1ELb0ELb1ELb1ELb1ELb0ELb0ELb0ELi2ELi4ELi4ELi4ELb0EEENS1_24CollectiveEpilogueBwdGQAISA_fSD_Li256ELb1ELb1EEENS1_25SingleTileBwdLPTSchedulerILb1ELi128ELb1EEEEEEEEEvNT_6ParamsE$_ZN4cute3eso3ESOILb1ELb0EJNS_5tupleIJNS2_IJNS_1CILi1EEENS3_ILi0EEEEEENS2_IJS5_S5_EEEEEENS2_IJS5_iEEEEEC2ERKS8_RKS9_,@function
        .size           $_ZN7cutlass13device_kernelIN5flash19enable_sm80_to_sm89INS1_16FlashAttnBwdSm80INS1_25CollectiveMainloopBwdSm80ILi2ELi2EN4cute5tupleIJNS5_1CILi128EEES8_NS7_ILi64EEEEEENS_10bfloat16_tEfNS_4arch4Sm80ELb1ELb0ELb1ELb1ELb1ELb0ELb0ELb0ELi2ELi4ELi4ELi4ELb0EEENS1_24CollectiveEpilogueBwdGQAISA_fSD_Li256ELb1ELb1EEENS1_25SingleTileBwdLPTSchedulerILb1ELi128ELb1EEEEEEEEEvNT_6ParamsE$_ZN4cute3eso3ESOILb1ELb0EJNS_5tupleIJNS2_IJNS_1CILi1EEENS3_ILi0EEEEEENS2_IJS5_S5_EEEEEENS2_IJS5_iEEEEEC2ERKS8_RKS9_,($_ZN7cutlass13device_kernelIN5flash19enable_sm80_to_sm89INS1_16FlashAttnBwdSm80INS1_25CollectiveMainloopBwdSm80ILi2ELi2EN4cute5tupleIJNS5_1CILi128EEES8_NS7_ILi64EEEEEENS_10bfloat16_tEfNS_4arch4Sm80ELb1ELb0ELb1ELb1ELb1ELb0ELb0ELb0ELi2ELi4ELi4ELi4ELb0EEENS1_24CollectiveEpilogueBwdGQAISA_fSD_Li256ELb1ELb1EEENS1_25SingleTileBwdLPTSchedulerILb1ELi128ELb1EEEEEEEEEvNT_6ParamsE$_ZN4cute3eso3ESOILb1ELb0EJNS_5tupleIJNS2_IJNS_1CILi1EEENS3_ILi0EEEEEES5_EEENS2_IJNS2_IJS5_S5_EEEiEEEEEC2ERKS7_RKS9_ - $_ZN7cutlass13device_kernelIN5flash19enable_sm80_to_sm89INS1_16FlashAttnBwdSm80INS1_25CollectiveMainloopBwdSm80ILi2ELi2EN4cute5tupleIJNS5_1CILi128EEES8_NS7_ILi64EEEEEENS_10bfloat16_tEfNS_4arch4Sm80ELb1ELb0ELb1ELb1ELb1ELb0ELb0ELb0ELi2ELi4ELi4ELi4ELb0EEENS1_24CollectiveEpilogueBwdGQAISA_fSD_Li256ELb1ELb1EEENS1_25SingleTileBwdLPTSchedulerILb1ELi128ELb1EEEEEEEEEvNT_6ParamsE$_ZN4cute3eso3ESOILb1ELb0EJNS_5tupleIJNS2_IJNS_1CILi1EEENS3_ILi0EEEEEENS2_IJS5_S5_EEEEEENS2_IJS5_iEEEEEC2ERKS8_RKS9_)
$_ZN7cutlass13device_kernelIN5flash19enable_sm80_to_sm89INS1_16FlashAttnBwdSm80INS1_25CollectiveMainloopBwdSm80ILi2ELi2EN4cute5tupleIJNS5_1CILi128EEES8_NS7_ILi64EEEEEENS_10bfloat16_tEfNS_4arch4Sm80ELb1ELb0ELb1ELb1ELb1ELb0ELb0ELb0ELi2ELi4ELi4ELi4ELb0EEENS1_24CollectiveEpilogueBwdGQAISA_fSD_Li256ELb1ELb1EEENS1_25SingleTileBwdLPTSchedulerILb1ELi128ELb1EEEEEEEEEvNT_6ParamsE$_ZN4cute3eso3ESOILb1ELb0EJNS_5tupleIJNS2_IJNS_1CILi1EEENS3_ILi0EEEEEENS2_IJS5_S5_EEEEEENS2_IJS5_iEEEEEC2ERKS8_RKS9_:
[----:B------:R-:W-:Y:S02]  /*89d0*/  IADD3 R2, R67, -c[0x0][0x20], RZ ;  /* 0x8000080043027a10 */ /* 0x000fe40007ffe0ff */
[----:B------:R-:W-:-:S03]  /*89e0*/  MOV R5, 0x0 ;  /* 0x0000000000057802 */ /* 0x000fc60000000f00 */
[----:B------:R1:W-:Y:S01]  /*89f0*/  STL [R2], R3 ;  /* 0x0000000302007387 */ /* 0x0003e20000100800 */
[----:B------:R-:W-:Y:S05]  /*8a00*/  RET.REL.NODEC R4 `(_ZN7cutlass13device_kernelIN5flash19enable_sm80_to_sm89INS1_16FlashAttnBwdSm80INS1_25CollectiveMainloopBwdSm80ILi2ELi2EN4cute5tupleIJNS5_1CILi128EEES8_NS7_ILi64EEEEEENS_10bfloat16_tEfNS_4arch4Sm80ELb1ELb0ELb1ELb1ELb1ELb0ELb0ELb0ELi2ELi4ELi4ELi4ELb0EEENS1_24CollectiveEpilogueBwdGQAISA_fSD_Li256ELb1ELb1EEENS1_25SingleTileBwdLPTSchedulerILb1ELi128ELb1EEEEEEEEEvNT_6ParamsE) ;  /* 0xffff75f004007950 */ /* 0x000fea0003c3ffff */
        .type           $_ZN7cutlass13device_kernelIN5flash19enable_sm80_to_sm89INS1_16FlashAttnBwdSm80INS1_25CollectiveMainloopBwdSm80ILi2ELi2EN4cute5tupleIJNS5_1CILi128EEES8_NS7_ILi64EEEEEENS_10bfloat16_tEfNS_4arch4Sm80ELb1ELb0ELb1ELb1ELb1ELb0ELb0ELb0ELi2ELi4ELi4ELi4ELb0EEENS1_24CollectiveEpilogueBwdGQAISA_fSD_Li256ELb1ELb1EEENS1_25SingleTileBwdLPTSchedulerILb1ELi128ELb1EEEEEEEEEvNT_6ParamsE$_ZN4cute3eso3ESOILb1ELb0EJNS_5tupleIJNS2_IJNS_1CILi1EEENS3_ILi0EEEEEES5_EEENS2_IJNS2_IJS5_S5_EEEiEEEEEC2ERKS7_RKS9_,@function
        .size           $_ZN7cutlass13device_kernelIN5flash19enable_sm80_to_sm89INS1_16FlashAttnBwdSm80INS1_25CollectiveMainloopBwdSm80ILi2ELi2EN4cute5tupleIJNS5_1CILi128EEES8_NS7_ILi64EEEEEENS_10bfloat16_tEfNS_4arch4Sm80ELb1ELb0ELb1ELb1ELb1ELb0ELb0ELb0ELi2ELi4ELi4ELi4ELb0EEENS1_24CollectiveEpilogueBwdGQAISA_fSD_Li256ELb1ELb1EEENS1_25SingleTileBwdLPTSchedulerILb1ELi128ELb1EEEEEEEEEvNT_6ParamsE$_ZN4cute3eso3ESOILb1ELb0EJNS_5tupleIJNS2_IJNS_1CILi1EEENS3_ILi0EEEEEES5_EEENS2_IJNS2_IJS5_S5_EEEiEEEEEC2ERKS7_RKS9_,($_ZN7cutlass13device_kernelIN5flash19enable_sm80_to_sm89INS1_16FlashAttnBwdSm80INS1_25CollectiveMainloopBwdSm80ILi2ELi2EN4cute5tupleIJNS5_1CILi128EEES8_NS7_ILi64EEEEEENS_10bfloat16_tEfNS_4arch4Sm80ELb1ELb0ELb1ELb1ELb1ELb0ELb0ELb0ELi2ELi4ELi4ELi4ELb0EEENS1_24CollectiveEpilogueBwdGQAISA_fSD_Li256ELb1ELb1EEENS1_25SingleTileBwdLPTSchedulerILb1ELi128ELb1EEEEEEEEEvNT_6ParamsE$_ZN4cute3eso3ESOILb1ELb0EJNS_5tupleIJNS2_IJNS_1CILi2EEES4_EEENS3_ILi8EEES5_EEENS2_IJNS2_IJNS3_ILi1EEEiEEENS3_ILi1024EEENS2_IJiiEEEEEEEEC2ERKS7_RKSC_ - $_ZN7cutlass13device_kernelIN5flash19enable_sm80_to_sm89INS1_16FlashAttnBwdSm80INS1_25CollectiveMainloopBwdSm80ILi2ELi2EN4cute5tupleIJNS5_1CILi128EEES8_NS7_ILi64EEEEEENS_10bfloat16_tEfNS_4arch4Sm80ELb1ELb0ELb1ELb1ELb1ELb0ELb0ELb0ELi2ELi4ELi4ELi4ELb0EEENS1_24CollectiveEpilogueBwdGQAISA_fSD_Li256ELb1ELb1EEENS1_25SingleTileBwdLPTSchedulerILb1ELi128ELb1EEEEEEEEEvNT_6ParamsE$_ZN4cute3eso3ESOILb1ELb0EJNS_5tupleIJNS2_IJNS_1CILi1EEENS3_ILi0EEEEEES5_EEENS2_IJNS2_IJS5_S5_EEEiEEEEEC2ERKS7_RKS9_)
$_ZN7cutlass13device_kernelIN5flash19enable_sm80_to_sm89INS1_16FlashAttnBwdSm80INS1_25CollectiveMainloopBwdSm80ILi2ELi2EN4cute5tupleIJNS5_1CILi128EEES8_NS7_ILi64EEEEEENS_10bfloat16_tEfNS_4arch4Sm80ELb1ELb0ELb1ELb1ELb1ELb0ELb0ELb0ELi2ELi4ELi4ELi4ELb0EEENS1_24CollectiveEpilogueBwdGQAISA_fSD_Li256ELb1ELb1EEENS1_25SingleTileBwdLPTSchedulerILb1ELi128ELb1EEEEEEEEEvNT_6ParamsE$_ZN4cute3eso3ESOILb1ELb0EJNS_5tupleIJNS2_IJNS_1CILi1EEENS3_ILi0EEEEEES5_EEENS2_IJNS2_IJS5_S5_EEEiEEEEEC2ERKS7_RKS9_:
[----:B------:R-:W-:Y:S02]  /*8a10*/  IADD3 R2, R67, -c[0x0][0x20], RZ ;  /* 0x8000080043027a10 */ /* 0x000fe40007ffe0ff */
[----:B------:R-:W-:-:S03]  /*8a20*/  MOV R5, 0x0 ;  /* 0x0000000000057802 */ /* 0x000fc60000000f00 */
[----:B------:R1:W-:Y:S01]  /*8a30*/  STL [R2], R3 ;  /* 0x0000000302007387 */ /* 0x0003e20000100800 */
[----:B------:R-:W-:Y:S05]  /*8a40*/  RET.REL.NODEC R4 `(_ZN7cutlass13device_kernelIN5flash19enable_sm80_to_sm89INS1_16FlashAttnBwdSm80INS1_25CollectiveMainloopBwdSm80ILi2ELi2EN4cute5tupleIJNS5_1CILi128EEES8_NS7_ILi64EEEEEENS_10bfloat16_tEfNS_4arch4Sm80ELb1ELb0ELb1ELb1ELb1ELb0ELb0ELb0ELi2ELi4ELi4ELi4ELb0EEENS1_24CollectiveEpilogueBwdGQAISA_fSD_Li256ELb1ELb1EEENS1_25SingleTileBwdLPTSchedulerILb1ELi128ELb1EEEEEEEEEvNT_6ParamsE) ;  /* 0xffff75b004007950 */ /* 0x000fea0003c3ffff */
        .type           $_ZN7cutlass13device_kernelIN5flash19enable_sm80_to_sm89INS1_16FlashAttnBwdSm80INS1_25CollectiveMainloopBwdSm80ILi2ELi2EN4cute5tupleIJNS5_1CILi128EEES8_NS7_ILi64EEEEEENS_10bfloat16_tEfNS_4arch4Sm80ELb1ELb0ELb1ELb1ELb1ELb0ELb0ELb0ELi2ELi4ELi4ELi4ELb0EEENS1_24CollectiveEpilogueBwdGQAISA_fSD_Li256ELb1ELb1EEENS1_25SingleTileBwdLPTSchedulerILb1ELi128ELb1EEEEEEEEEvNT_6ParamsE$_ZN4cute3eso3ESOILb1ELb0EJNS_5tupleIJNS2_IJNS_1CILi2EEES4_EEENS3_ILi8EEES5_EEENS2_IJNS2_IJNS3_ILi1EEEiEEENS3_ILi1024EEENS2_IJiiEEEEEEEEC2ERKS7_RKSC_,@function
        .size           $_ZN7cutlass13device_kernelIN5flash19enable_sm80_to_sm89INS1_16FlashAttnBwdSm80INS1_25CollectiveMainloopBwdSm80ILi2ELi2EN4cute5tupleIJNS5_1CILi128EEES8_NS7_ILi64EEEEEENS_10bfloat16_tEfNS_4arch4Sm80ELb1ELb0ELb1ELb1ELb1ELb0ELb0ELb0ELi2ELi4ELi4ELi4ELb0EEENS1_24CollectiveEpilogueBwdGQAISA_fSD_Li256ELb1ELb1EEENS1_25SingleTileBwdLPTSchedulerILb1ELi128ELb1EEEEEEEEEvNT_6ParamsE$_ZN4cute3eso3ESOILb1ELb0EJNS_5tupleIJNS2_IJNS_1CILi2EEES4_EEENS3_ILi8EEES5_EEENS2_IJNS2_IJNS3_ILi1EEEiEEENS3_ILi1024EEENS2_IJiiEEEEEEEEC2ERKS7_RKSC_,($_ZN7cutlass13device_kernelIN5flash19enable_sm80_to_sm89INS1_16FlashAttnBwdSm80INS1_25CollectiveMainloopBwdSm80ILi2ELi2EN4cute5tupleIJNS5_1CILi128EEES8_NS7_ILi64EEEEEENS_10bfloat16_tEfNS_4arch4Sm80ELb1ELb0ELb1ELb1ELb1ELb0ELb0ELb0ELi2ELi4ELi4ELi4ELb0EEENS1_24CollectiveEpilogueBwdGQAISA_fSD_Li256ELb1ELb1EEENS1_25SingleTileBwdLPTSchedulerILb1ELi128ELb1EEEEEEEEEvNT_6ParamsE$_ZN4cute3eso3ESOILb1ELb0EJNS_5tupleIJNS2_IJNS_1CILi2EEES4_EEES4_EEENS2_IJNS2_IJiiEEENS3_ILi8192EEEEEEEEC2ERKS6_RKS9_ - $_ZN7cutlass13device_kernelIN5flash19enable_sm80_to_sm89INS1_16FlashAttnBwdSm80INS1_25CollectiveMainloopBwdSm80ILi2ELi2EN4cute5tupleIJNS5_1CILi128EEES8_NS7_ILi64EEEEEENS_10bfloat16_tEfNS_4arch4Sm80ELb1ELb0ELb1ELb1ELb1ELb0ELb0ELb0ELi2ELi4ELi4ELi4ELb0EEENS1_24CollectiveEpilogueBwdGQAISA_fSD_Li256ELb1ELb1EEENS1_25SingleTileBwdLPTSchedulerILb1ELi128ELb1EEEEEEEEEvNT_6ParamsE$_ZN4cute3eso3ESOILb1ELb0EJNS_5tupleIJNS2_IJNS_1CILi2EEES4_EEENS3_ILi8EEES5_EEENS2_IJNS2_IJNS3_ILi1EEEiEEENS3_ILi1024EEENS2_IJiiEEEEEEEEC2ERKS7_RKSC_)
$_ZN7cutlass13device_kernelIN5flash19enable_sm80_to_sm89INS1_16FlashAttnBwdSm80INS1_25CollectiveMainloopBwdSm80ILi2ELi2EN4cute5tupleIJNS5_1CILi128EEES8_NS7_ILi64EEEEEENS_10bfloat16_tEfNS_4arch4Sm80ELb1ELb0ELb1ELb1ELb1ELb0ELb0ELb0ELi2ELi4ELi4ELi4ELb0EEENS1_24CollectiveEpilogueBwdGQAISA_fSD_Li256ELb1ELb1EEENS1_25SingleTileBwdLPTSchedulerILb1ELi128ELb1EEEEEEEEEvNT_6ParamsE$_ZN4cute3eso3ESOILb1ELb0EJNS_5tupleIJNS2_IJNS_1CILi2EEES4_EEENS3_ILi8EEES5_EEENS2_IJNS2_IJNS3_ILi1EEEiEEENS3_ILi1024EEENS2_IJiiEEEEEEEEC2ERKS7_RKSC_:
[----:B------:R-:W-:Y:S02]  /*8a50*/  IADD3 R4, R23, -c[0x0][0x20], RZ ;  /* 0x8000080017047a10 */ /* 0x000fe40007ffe0ff */
[----:B------:R-:W-:-:S03]  /*8a60*/  MOV R9, 0x0 ;  /* 0x0000000000097802 */ /* 0x000fc60000000f00 */
[----:B------:R1:W-:Y:S04]  /*8a70*/  STL [R4], R2 ;  /* 0x0000000204007387 */ /* 0x0003e80000100800 */
[----:B------:R1:W-:Y:S04]  /*8a80*/  STL [R4+0x4], R3 ;  /* 0x0000040304007387 */ /* 0x0003e80000100800 */
[----:B------:R1:W-:Y:S01]  /*8a90*/  STL [R4+0x8], R5 ;  /* 0x0000080504007387 */ /* 0x0003e20000100800 */
[----:B------:R-:W-:Y:S05]  /*8aa0*/  RET.REL.NODEC R8 `(_ZN7cutlass13device_kernelIN5flash19enable_sm80_to_sm89INS1_16FlashAttnBwdSm80INS1_25CollectiveMainloopBwdSm80ILi2ELi2EN4cute5tupleIJNS5_1CILi128EEES8_NS7_ILi64EEEEEENS_10bfloat16_tEfNS_4arch4Sm80ELb1ELb0ELb1ELb1ELb1ELb0ELb0ELb0ELi2ELi4ELi4ELi4ELb0EEENS1_24CollectiveEpilogueBwdGQAISA_fSD_Li256ELb1ELb1EEENS1_25SingleTileBwdLPTSchedulerILb1ELi128ELb1EEEEEEEEEvNT_6ParamsE) ;  /* 0xffff755008007950 */ /* 0x000fea0003c3ffff */
        .type           $_ZN7cutlass13device_kernelIN5flash19enable_sm80_to_sm89INS1_16FlashAttnBwdSm80INS1_25CollectiveMainloopBwdSm80ILi2ELi2EN4cute5tupleIJNS5_1CILi128EEES8_NS7_ILi64EEEEEENS_10bfloat16_tEfNS_4arch4Sm80ELb1ELb0ELb1ELb1ELb1ELb0ELb0ELb0ELi2ELi4ELi4ELi4ELb0EEENS1_24CollectiveEpilogueBwdGQAISA_fSD_Li256ELb1ELb1EEENS1_25SingleTileBwdLPTSchedulerILb1ELi128ELb1EEEEEEEEEvNT_6ParamsE$_ZN4cute3eso3ESOILb1ELb0EJNS_5tupleIJNS2_IJNS_1CILi2EEES4_EEES4_EEENS2_IJNS2_IJiiEEENS3_ILi8192EEEEEEEEC2ERKS6_RKS9_,@function
        .size           $_ZN7cutlass13device_kernelIN5flash19enable_sm80_to_sm89INS1_16FlashAttnBwdSm80INS1_25CollectiveMainloopBwdSm80ILi2ELi2EN4cute5tupleIJNS5_1CILi128EEES8_NS7_ILi64EEEEEENS_10bfloat16_tEfNS_4arch4Sm80ELb1ELb0ELb1ELb1ELb1ELb0ELb0ELb0ELi2ELi4ELi4ELi4ELb0EEENS1_24CollectiveEpilogueBwdGQAISA_fSD_Li256ELb1ELb1EEENS1_25SingleTileBwdLPTSchedulerILb1ELi128ELb1EEEEEEEEEvNT_6ParamsE$_ZN4cute3eso3ESOILb1ELb0EJNS_5tupleIJNS2_IJNS_1CILi2EEES4_EEES4_EEENS2_IJNS2_IJiiEEENS3_ILi8192EEEEEEEEC2ERKS6_RKS9_,($_ZN7cutlass13device_kernelIN5flash19enable_sm80_to_sm89INS1_16FlashAttnBwdSm80INS1_25CollectiveMainloopBwdSm80ILi2ELi2EN4cute5tupleIJNS5_1CILi128EEES8_NS7_ILi64EEEEEENS_10bfloat16_tEfNS_4arch4Sm80ELb1ELb0ELb1ELb1ELb1ELb0ELb0ELb0ELi2ELi4ELi4ELi4ELb0EEENS1_24CollectiveEpilogueBwdGQAISA_fSD_Li256ELb1ELb1EEENS1_25SingleTileBwdLPTSchedulerILb1ELi128ELb1EEEEEEEEEvNT_6ParamsE$_ZN4cute3eso3ESOILb1ELb0EJNS_5tupleIJNS2_IJNS_1CILi2EEES4_EEES5_NS3_ILi8EEEEEENS2_IJNS2_IJiNS3_ILi512EEEEEENS2_IJiiEEENS3_ILi1024EEEEEEEEC2ERKS7_RKSC_ - $_ZN7cutlass13device_kernelIN5flash19enable_sm80_to_sm89INS1_16FlashAttnBwdSm80INS1_25CollectiveMainloopBwdSm80ILi2ELi2EN4cute5tupleIJNS5_1CILi128EEES8_NS7_ILi64EEEEEENS_10bfloat16_tEfNS_4arch4Sm80ELb1ELb0ELb1ELb1ELb1ELb0ELb0ELb0ELi2ELi4ELi4ELi4ELb0EEENS1_24CollectiveEpilogueBwdGQAISA_fSD_Li256ELb1ELb1EEENS1_25SingleTileBwdLPTSchedulerILb1ELi128ELb1EEEEEEEEEvNT_6ParamsE$_ZN4cute3eso3ESOILb1ELb0EJNS_5tupleIJNS2_IJNS_1CILi2EEES4_EEES4_EEENS2_IJNS2_IJiiEEENS3_ILi8192EEEEEEEEC2ERKS6_RKS9_)
$_ZN7cutlass13device_kernelIN5flash19enable_sm80_to_sm89INS1_16FlashAttnBwdSm80INS1_25CollectiveMainloopBwdSm80ILi2ELi2EN4cute5tupleIJNS5_1CILi128EEES8_NS7_ILi64EEEEEENS_10bfloat16_tEfNS_4arch4Sm80ELb1ELb0ELb1ELb1ELb1ELb0ELb0ELb0ELi2ELi4ELi4ELi4ELb0EEENS1_24CollectiveEpilogueBwdGQAISA_fSD_Li256ELb1ELb1EEENS1_25SingleTileBwdLPTSchedulerILb1ELi128ELb1EEEEEEEEEvNT_6ParamsE$_ZN4cute3eso3ESOILb1ELb0EJNS_5tupleIJNS2_IJNS_1CILi2EEES4_EEES4_EEENS2_IJNS2_IJiiEEENS3_ILi8192EEEEEEEEC2ERKS6_RKS9_:
[----:B------:R-:W-:Y:S01]  /*8ab0*/  IADD3 R4, R65, -c[0x0][0x20], RZ ;  /* 0x8000080041047a10 */ /* 0x000fe20007ffe0ff */
[----:B------:R-:W-:Y:S01]  /*8ac0*/  IMAD.MOV.U32 R72, RZ, RZ, R6 ;  /* 0x000000ffff487224 */ /* 0x000fe200078e0006 */
[----:B------:R-:W-:-:S03]  /*8ad0*/  MOV R73, 0x0 ;  /* 0x0000000000497802 */ /* 0x000fc60000000f00 */
[----:B------:R1:W-:Y:S04]  /*8ae0*/  STL [R4], R2 ;  /* 0x0000000204007387 */ /* 0x0003e80000100800 */
[----:B------:R1:W-:Y:S01]  /*8af0*/  STL [R4+0x4], R3 ;  /* 0x0000040304007387 */ /* 0x0003e20000100800 */
[----:B------:R-:W-:Y:S05]  /*8b00*/  RET.REL.NODEC R72 `(_ZN7cutlass13device_kernelIN5flash19enable_sm80_to_sm89INS1_16FlashAttnBwdSm80INS1_25CollectiveMainloopBwdSm80ILi2ELi2EN4cute5tupleIJNS5_1CILi128EEES8_NS7_ILi64EEEEEENS_10bfloat16_tEfNS_4arch4Sm80ELb1ELb0ELb1ELb1ELb1ELb0ELb0ELb0ELi2ELi4ELi4ELi4ELb0EEENS1_24CollectiveEpilogueBwdGQAISA_fSD_Li256ELb1ELb1EEENS1_25SingleTileBwdLPTSchedulerILb1ELi128ELb1EEEEEEEEEvNT_6ParamsE) ;  /* 0xffff74f048007950 */ /* 0x000fea0003c3ffff */
        .type           $_ZN7cutlass13device_kernelIN5flash19enable_sm80_to_sm89INS1_16FlashAttnBwdSm80INS1_25CollectiveMainloopBwdSm80ILi2ELi2EN4cute5tupleIJNS5_1CILi128EEES8_NS7_ILi64EEEEEENS_10bfloat16_tEfNS_4arch4Sm80ELb1ELb0ELb1ELb1ELb1ELb0ELb0ELb0ELi2ELi4ELi4ELi4ELb0EEENS1_24CollectiveEpilogueBwdGQAISA_fSD_Li256ELb1ELb1EEENS1_25SingleTileBwdLPTSchedulerILb1ELi128ELb1EEEEEEEEEvNT_6ParamsE$_ZN4cute3eso3ESOILb1ELb0EJNS_5tupleIJNS2_IJNS_1CILi2EEES4_EEES5_NS3_ILi8EEEEEENS2_IJNS2_IJiNS3_ILi512EEEEEENS2_IJiiEEENS3_ILi1024EEEEEEEEC2ERKS7_RKSC_,@function
        .size           $_ZN7cutlass13device_kernelIN5flash19enable_sm80_to_sm89INS1_16FlashAttnBwdSm80INS1_25CollectiveMainloopBwdSm80ILi2ELi2EN4cute5tupleIJNS5_1CILi128EEES8_NS7_ILi64EEEEEENS_10bfloat16_tEfNS_4arch4Sm80ELb1ELb0ELb1ELb1ELb1ELb0ELb0ELb0ELi2ELi4ELi4ELi4ELb0EEENS1_24CollectiveEpilogueBwdGQAISA_fSD_Li256ELb1ELb1EEENS1_25SingleTileBwdLPTSchedulerILb1ELi128ELb1EEEEEEEEEvNT_6ParamsE$_ZN4cute3eso3ESOILb1ELb0EJNS_5tupleIJNS2_IJNS_1CILi2EEES4_EEES5_NS3_ILi8EEEEEENS2_IJNS2_IJiNS3_ILi512EEEEEENS2_IJiiEEENS3_ILi1024EEEEEEEEC2ERKS7_RKSC_,($_ZN7cutlass13device_kernelIN5flash19enable_sm80_to_sm89INS1_16FlashAttnBwdSm80INS1_25CollectiveMainloopBwdSm80ILi2ELi2EN4cute5tupleIJNS5_1CILi128EEES8_NS7_ILi64EEEEEENS_10bfloat16_tEfNS_4arch4Sm80ELb1ELb0ELb1ELb1ELb1ELb0ELb0ELb0ELi2ELi4ELi4ELi4ELb0EEENS1_24CollectiveEpilogueBwdGQAISA_fSD_Li256ELb1ELb1EEENS1_25SingleTileBwdLPTSchedulerILb1ELi128ELb1EEEEEEEEEvNT_6ParamsE$_ZN4cute3eso3ESOILb1ELb0EJNS_5tupleIJNS2_IJNS_1CILi2EEES4_S4_EEES4_NS2_IJNS2_IJS4_S4_EEES4_EEEEEENS2_IJNS2_IJNS3_ILi1EEENS3_ILi512EEEiEEENS3_ILi4096EEENS2_IJNS2_IJiiEEENS3_ILi8192EEEEEEEEEEEC2ERKS8_RKSG_ - $_ZN7cutlass13device_kernelIN5flash19enable_sm80_to_sm89INS1_16FlashAttnBwdSm80INS1_25CollectiveMainloopBwdSm80ILi2ELi2EN4cute5tupleIJNS5_1CILi128EEES8_NS7_ILi64EEEEEENS_10bfloat16_tEfNS_4arch4Sm80ELb1ELb0ELb1ELb1ELb1ELb0ELb0ELb0ELi2ELi4ELi4ELi4ELb0EEENS1_24CollectiveEpilogueBwdGQAISA_fSD_Li256ELb1ELb1EEENS1_25SingleTileBwdLPTSchedulerILb1ELi128ELb1EEEEEEEEEvNT_6ParamsE$_ZN4cute3eso3ESOILb1ELb0EJNS_5tupleIJNS2_IJNS_1CILi2EEES4_EEES5_NS3_ILi8EEEEEENS2_IJNS2_IJiNS3_ILi512EEEEEENS2_IJiiEEENS3_ILi1024EEEEEEEEC2ERKS7_RKSC_)
$_ZN7cutlass13device_kernelIN5flash19enable_sm80_to_sm89INS1_16FlashAttnBwdSm80INS1_25CollectiveMainloopBwdSm80ILi2ELi2EN4cute5tupleIJNS5_1CILi128EEES8_NS7_ILi64EEEEEENS_10bfloat16_tEfNS_4arch4Sm80ELb1ELb0ELb1ELb1ELb1ELb0ELb0ELb0ELi2ELi4ELi4ELi4ELb0EEENS1_24CollectiveEpilogueBwdGQAISA_fSD_Li256ELb1ELb1EEENS1_25SingleTileBwdLPTSchedulerILb1ELi128ELb1EEEEEEEEEvNT_6ParamsE$_ZN4cute3eso3ESOILb1ELb0EJNS_5tupleIJNS2_IJNS_1CILi2EEES4_EEES5_NS3_ILi8EEEEEENS2_IJNS2_IJiNS3_ILi512EEEEEENS2_IJiiEEENS3_ILi1024EEEEEEEEC2ERKS7_RKSC_:
[----:B------:R-:W-:Y:S02]  /*8b10*/  IADD3 R4, R60, -c[0x0][0x20], RZ ;  /* 0x800008003c047a10 */ /* 0x000fe40007ffe0ff */
[----:B------:R-:W-:-:S03]  /*8b20*/  MOV R9, 0x0 ;  /* 0x0000000000097802 */ /* 0x000fc60000000f00 */
[----:B------:R1:W-:Y:S04]  /*8b30*/  STL [R4], R2 ;  /* 0x0000000204007387 */ /* 0x0003e80000100800 */
[----:B------:R1:W-:Y:S04]  /*8b40*/  STL [R4+0x4], R3 ;  /* 0x0000040304007387 */ /* 0x0003e80000100800 */
[----:B------:R1:W-:Y:S01]  /*8b50*/  STL [R4+0x8], R5 ;  /* 0x0000080504007387 */ /* 0x0003e20000100800 */
[----:B------:R-:W-:Y:S05]  /*8b60*/  RET.REL.NODEC R8 `(_ZN7cutlass13device_kernelIN5flash19enable_sm80_to_sm89INS1_16FlashAttnBwdSm80INS1_25CollectiveMainloopBwdSm80ILi2ELi2EN4cute5tupleIJNS5_1CILi128EEES8_NS7_ILi64EEEEEENS_10bfloat16_tEfNS_4arch4Sm80ELb1ELb0ELb1ELb1ELb1ELb0ELb0ELb0ELi2ELi4ELi4ELi4ELb0EEENS1_24CollectiveEpilogueBwdGQAISA_fSD_Li256ELb1ELb1EEENS1_25SingleTileBwdLPTSchedulerILb1ELi128ELb1EEEEEEEEEvNT_6ParamsE) ;  /* 0xffff749008007950 */ /* 0x000fea0003c3ffff */
        .type           $_ZN7cutlass13device_kernelIN5flash19enable_sm80_to_sm89INS1_16FlashAttnBwdSm80INS1_25CollectiveMainloopBwdSm80ILi2ELi2EN4cute5tupleIJNS5_1CILi128EEES8_NS7_ILi64EEEEEENS_10bfloat16_tEfNS_4arch4Sm80ELb1ELb0ELb1ELb1ELb1ELb0ELb0ELb0ELi2ELi4ELi4ELi4ELb0EEENS1_24CollectiveEpilogueBwdGQAISA_fSD_Li256ELb1ELb1EEENS1_25SingleTileBwdLPTSchedulerILb1ELi128ELb1EEEEEEEEEvNT_6ParamsE$_ZN4cute3eso3ESOILb1ELb0EJNS_5tupleIJNS2_IJNS_1CILi2EEES4_S4_EEES4_NS2_IJNS2_IJS4_S4_EEES4_EEEEEENS2_IJNS2_IJNS3_ILi1EEENS3_ILi512EEEiEEENS3_ILi4096EEENS2_IJNS2_IJiiEEENS3_ILi8192EEEEEEEEEEEC2ERKS8_RKSG_,@function
        .size           $_ZN7cutlass13device_kernelIN5flash19enable_sm80_to_sm89INS1_16FlashAttnBwdSm80INS1_25CollectiveMainloopBwdSm80ILi2ELi2EN4cute5tupleIJNS5_1CILi128EEES8_NS7_ILi64EEEEEENS_10bfloat16_tEfNS_4arch4Sm80ELb1ELb0ELb1ELb1ELb1ELb0ELb0ELb0ELi2ELi4ELi4ELi4ELb0EEENS1_24CollectiveEpilogueBwdGQAISA_fSD_Li256ELb1ELb1EEENS1_25SingleTileBwdLPTSchedulerILb1ELi128ELb1EEEEEEEEEvNT_6ParamsE$_ZN4cute3eso3ESOILb1ELb0EJNS_5tupleIJNS2_IJNS_1CILi2EEES4_S4_EEES4_NS2_IJNS2_IJS4_S4_EEES4_EEEEEENS2_IJNS2_IJNS3_ILi1EEENS3_ILi512EEEiEEENS3_ILi4096EEENS2_IJNS2_IJiiEEENS3_ILi8192EEEEEEEEEEEC2ERKS8_RKSG_,($_ZN7cutlass13device_kernelIN5flash19enable_sm80_to_sm89INS1_16FlashAttnBwdSm80INS1_25CollectiveMainloopBwdSm80ILi2ELi2EN4cute5tupleIJNS5_1CILi128EEES8_NS7_ILi64EEEEEENS_10bfloat16_tEfNS_4arch4Sm80ELb1ELb0ELb1ELb1ELb1ELb0ELb0ELb0ELi2ELi4ELi4ELi4ELb0EEENS1_24CollectiveEpilogueBwdGQAISA_fSD_Li256ELb1ELb1EEENS1_25SingleTileBwdLPTSchedulerILb1ELi128ELb1EEEEEEEEEvNT_6ParamsE$_ZN4cute3eso3ESOILb1ELb0EJNS_5tupleIJNS2_IJNS_1CILi2EEES4_S4_EEES4_NS2_IJS4_S4_EEEEEENS2_IJNS2_IJNS3_ILi1EEENS3_ILi512EEEiEEENS3_ILi4096EEENS2_IJiiEEEEEEEEC2ERKS7_RKSD_ - $_ZN7cutlass13device_kernelIN5flash19enable_sm80_to_sm89INS1_16FlashAttnBwdSm80INS1_25CollectiveMainloopBwdSm80ILi2ELi2EN4cute5tupleIJNS5_1CILi128EEES8_NS7_ILi64EEEEEENS_10bfloat16_tEfNS_4arch4Sm80ELb1ELb0ELb1ELb1ELb1ELb0ELb0ELb0ELi2ELi4ELi4ELi4ELb0EEENS1_24CollectiveEpilogueBwdGQAISA_fSD_Li256ELb1ELb1EEENS1_25SingleTileBwdLPTSchedulerILb1ELi128ELb1EEEEEEEEEvNT_6ParamsE$_ZN4cute3eso3ESOILb1ELb0EJNS_5tupleIJNS2_IJNS_1CILi2EEES4_S4_EEES4_NS2_IJNS2_IJS4_S4_EEES4_EEEEEENS2_IJNS2_IJNS3_ILi1EEENS3_ILi512EEEiEEENS3_ILi4096EEENS2_IJNS2_IJiiEEENS3_ILi8192EEEEEEEEEEEC2ERKS8_RKSG_)
$_ZN7cutlass13device_kernelIN5flash19enable_sm80_to_sm89INS1_16FlashAttnBwdSm80INS1_25CollectiveMainloopBwdSm80ILi2ELi2EN4cute5tupleIJNS5_1CILi128EEES8_NS7_ILi64EEEEEENS_10bfloat16_tEfNS_4arch4Sm80ELb1ELb0ELb1ELb1ELb1ELb0ELb0ELb0ELi2ELi4ELi4ELi4ELb0EEENS1_24CollectiveEpilogueBwdGQAISA_fSD_Li256ELb1ELb1EEENS1_25SingleTileBwdLPTSchedulerILb1ELi128ELb1EEEEEEEEEvNT_6ParamsE$_ZN4cute3eso3ESOILb1ELb0EJNS_5tupleIJNS2_IJNS_1CILi2EEES4_S4_EEES4_NS2_IJNS2_IJS4_S4_EEES4_EEEEEENS2_IJNS2_IJNS3_ILi1EEENS3_ILi512EEEiEEENS3_ILi4096EEENS2_IJNS2_IJiiEEENS3_ILi8192EEEEEEEEEEEC2ERKS8_RKSG_:
[----:B------:R-:W-:Y:S02]  /*8b70*/  IADD3 R4, R60, -c[0x0][0x20], RZ ;  /* 0x800008003c047a10 */ /* 0x000fe40007ffe0ff */
[----:B------:R-:W-:-:S03]  /*8b80*/  MOV R9, 0x0 ;  /* 0x0000000000097802 */ /* 0x000fc60000000f00 */
[----:B------:R1:W-:Y:S04]  /*8b90*/  STL [R4], R2 ;  /* 0x0000000204007387 */ /* 0x0003e80000100800 */
[----:B------:R1:W-:Y:S04]  /*8ba0*/  STL [R4+0x4], R3 ;  /* 0x0000040304007387 */ /* 0x0003e80000100800 */
[----:B------:R1:W-:Y:S01]  /*8bb0*/  STL [R4+0x8], R5 ;  /* 0x0000080504007387 */ /* 0x0003e20000100800 */
[----:B------:R-:W-:Y:S05]  /*8bc0*/  RET.REL.NODEC R8 `(_ZN7cutlass13device_kernelIN5flash19enable_sm80_to_sm89INS1_16FlashAttnBwdSm80INS1_25CollectiveMainloopBwdSm80ILi2ELi2EN4cute5tupleIJNS5_1CILi128EEES8_NS7_ILi64EEEEEENS_10bfloat16_tEfNS_4arch4Sm80ELb1ELb0ELb1ELb1ELb1ELb0ELb0ELb0ELi2ELi4ELi4ELi4ELb0EEENS1_24CollectiveEpilogueBwdGQAISA_fSD_Li256ELb1ELb1EEENS1_25SingleTileBwdLPTSchedulerILb1ELi128ELb1EEEEEEEEEvNT_6ParamsE) ;  /* 0xffff743008007950 */ /* 0x000fea0003c3ffff */
        .type           $_ZN7cutlass13device_kernelIN5flash19enable_sm80_to_sm89INS1_16FlashAttnBwdSm80INS1_25CollectiveMainloopBwdSm80ILi2ELi2EN4cute5tupleIJNS5_1CILi128EEES8_NS7_ILi64EEEEEENS_10bfloat16_tEfNS_4arch4Sm80ELb1ELb0ELb1ELb1ELb1ELb0ELb0ELb0ELi2ELi4ELi4ELi4ELb0EEENS1_24CollectiveEpilogueBwdGQAISA_fSD_Li256ELb1ELb1EEENS1_25SingleTileBwdLPTSchedulerILb1ELi128ELb1EEEEEEEEEvNT_6ParamsE$_ZN4cute3eso3ESOILb1ELb0EJNS_5tupleIJNS2_IJNS_1CILi2EEES4_S4_EEES4_NS2_IJS4_S4_EEEEEENS2_IJNS2_IJNS3_ILi1EEENS3_ILi512EEEiEEENS3_ILi4096EEENS2_IJiiEEEEEEEEC2ERKS7_RKSD_,@function
        .size           $_ZN7cutlass13device_kernelIN5flash19enable_sm80_to_sm89INS1_16FlashAttnBwdSm80INS1_25CollectiveMainloopBwdSm80ILi2ELi2EN4cute5tupleIJNS5_1CILi128EEES8_NS7_ILi64EEEEEENS_10bfloat16_tEfNS_4arch4Sm80ELb1ELb0ELb1ELb1ELb1ELb0ELb0ELb0ELi2ELi4ELi4ELi4ELb0EEENS1_24CollectiveEpilogueBwdGQAISA_fSD_Li256ELb1ELb1EEENS1_25SingleTileBwdLPTSchedulerILb1ELi128ELb1EEEEEEEEEvNT_6ParamsE$_ZN4cute3eso3ESOILb1ELb0EJNS_5tupleIJNS2_IJNS_1CILi2EEES4_S4_EEES4_NS2_IJS4_S4_EEEEEENS2_IJNS2_IJNS3_ILi1EEENS3_ILi512EEEiEEENS3_ILi4096EEENS2_IJiiEEEEEEEEC2ERKS7_RKSD_,($_ZN7cutlass13device_kernelIN5flash19enable_sm80_to_sm89INS1_16FlashAttnBwdSm80INS1_25CollectiveMainloopBwdSm80ILi2ELi2EN4cute5tupleIJNS5_1CILi128EEES8_NS7_ILi64EEEEEENS_10bfloat16_tEfNS_4arch4Sm80ELb1ELb0ELb1ELb1ELb1ELb0ELb0ELb0ELi2ELi4ELi4ELi4ELb0EEENS1_24CollectiveEpilogueBwdGQAISA_fSD_Li256ELb1ELb1EEENS1_25SingleTileBwdLPTSchedulerILb1ELi128ELb1EEEEEEEEEvNT_6ParamsE$_ZN4cute3eso3ESOILb1ELb0EJNS_5tupleIJNS2_IJNS_1CILi8EEENS3_ILi1EEEEEENS2_IJNS3_ILi2EEEEEEEEENS2_IJNS2_IJS5_NS3_ILi0EEEEEENS2_IJiEEEEEEEEC2ERKS9_RKSD_ - $_ZN7cutlass13device_kernelIN5flash19enable_sm80_to_sm89INS1_16FlashAttnBwdSm80INS1_25CollectiveMainloopBwdSm80ILi2ELi2EN4cute5tupleIJNS5_1CILi128EEES8_NS7_ILi64EEEEEENS_10bfloat16_tEfNS_4arch4Sm80ELb1ELb0ELb1ELb1ELb1ELb0ELb0ELb0ELi2ELi4ELi4ELi4ELb0EEENS1_24CollectiveEpilogueBwdGQAISA_fSD_Li256ELb1ELb1EEENS1_25SingleTileBwdLPTSchedulerILb1ELi128ELb1EEEEEEEEEvNT_6ParamsE$_ZN4cute3eso3ESOILb1ELb0EJNS_5tupleIJNS2_IJNS_1CILi2EEES4_S4_EEES4_NS2_IJS4_S4_EEEEEENS2_IJNS2_IJNS3_ILi1EEENS3_ILi512EEEiEEENS3_ILi4096EEENS2_IJiiEEEEEEEEC2ERKS7_RKSD_)
$_ZN7cutlass13device_kernelIN5flash19enable_sm80_to_sm89INS1_16FlashAttnBwdSm80INS1_25CollectiveMainloopBwdSm80ILi2ELi2EN4cute5tupleIJNS5_1CILi128EEES8_NS7_ILi64EEEEEENS_10bfloat16_tEfNS_4arch4Sm80ELb1ELb0ELb1ELb1ELb1ELb0ELb0ELb0ELi2ELi4ELi4ELi4ELb0EEENS1_24CollectiveEpilogueBwdGQAISA_fSD_Li256ELb1ELb1EEENS1_25SingleTileBwdLPTSchedulerILb1ELi128ELb1EEEEEEEEEvNT_6ParamsE$_ZN4cute3eso3ESOILb1ELb0EJNS_5tupleIJNS2_IJNS_1CILi2EEES4_S4_EEES4_NS2_IJS4_S4_EEEEEENS2_IJNS2_IJNS3_ILi1EEENS3_ILi512EEEiEEENS3_ILi4096EEENS2_IJiiEEEEEEEEC2ERKS7_RKSD_:
[----:B------:R-:W-:Y:S02]  /*8bd0*/  IADD3 R4, R23, -c[0x0][0x20], RZ ;  /* 0x8000080017047a10 */ /* 0x000fe40007ffe0ff */
[----:B------:R-:W-:-:S03]  /*8be0*/  MOV R9, 0x0 ;  /* 0x0000000000097802 */ /* 0x000fc60000000f00 */
[----:B------:R1:W-:Y:S04]  /*8bf0*/  STL [R4], R2 ;  /* 0x0000000204007387 */ /* 0x0003e80000100800 */
[----:B------:R1:W-:Y:S04]  /*8c00*/  STL [R4+0x4], R3 ;  /* 0x0000040304007387 */ /* 0x0003e80000100800 */
[----:B------:R1:W-:Y:S01]  /*8c10*/  STL [R4+0x8], R5 ;  /* 0x0000080504007387 */ /* 0x0003e20000100800 */
[----:B------:R-:W-:Y:S05]  /*8c20*/  RET.REL.NODEC R8 `(_ZN7cutlass13device_kernelIN5flash19enable_sm80_to_sm89INS1_16FlashAttnBwdSm80INS1_25CollectiveMainloopBwdSm80ILi2ELi2EN4cute5tupleIJNS5_1CILi128EEES8_NS7_ILi64EEEEEENS_10bfloat16_tEfNS_4arch4Sm80ELb1ELb0ELb1ELb1ELb1ELb0ELb0ELb0ELi2ELi4ELi4ELi4ELb0EEENS1_24CollectiveEpilogueBwdGQAISA_fSD_Li256ELb1ELb1EEENS1_25SingleTileBwdLPTSchedulerILb1ELi128ELb1EEEEEEEEEvNT_6ParamsE) ;  /* 0xffff73d008007950 */ /* 0x000fea0003c3ffff */
        .type           $_ZN7cutlass13device_kernelIN5flash19enable_sm80_to_sm89INS1_16FlashAttnBwdSm80INS1_25CollectiveMainloopBwdSm80ILi2ELi2EN4cute5tupleIJNS5_1CILi128EEES8_NS7_ILi64EEEEEENS_10bfloat16_tEfNS_4arch4Sm80ELb1ELb0ELb1ELb1ELb1ELb0ELb0ELb0ELi2ELi4ELi4ELi4ELb0EEENS1_24CollectiveEpilogueBwdGQAISA_fSD_Li256ELb1ELb1EEENS1_25SingleTileBwdLPTSchedulerILb1ELi128ELb1EEEEEEEEEvNT_6ParamsE$_ZN4cute3eso3ESOILb1ELb0EJNS_5tupleIJNS2_IJNS_1CILi8EEENS3_ILi1EEEEEENS2_IJNS3_ILi2EEEEEEEEENS2_IJNS2_IJS5_NS3_ILi0EEEEEENS2_IJiEEEEEEEEC2ERKS9_RKSD_,@function
        .size           $_ZN7cutlass13device_kernelIN5flash19enable_sm80_to_sm89INS1_16FlashAttnBwdSm80INS1_25CollectiveMainloopBwdSm80ILi2ELi2EN4cute5tupleIJNS5_1CILi128EEES8_NS7_ILi64EEEEEENS_10bfloat16_tEfNS_4arch4Sm80ELb1ELb0ELb1ELb1ELb1ELb0ELb0ELb0ELi2ELi4ELi4ELi4ELb0EEENS1_24CollectiveEpilogueBwdGQAISA_fSD_Li256ELb1ELb1EEENS1_25SingleTileBwdLPTSchedulerILb1ELi128ELb1EEEEEEEEEvNT_6ParamsE$_ZN4cute3eso3ESOILb1ELb0EJNS_5tupleIJNS2_IJNS_1CILi8EEENS3_ILi1EEEEEENS2_IJNS3_ILi2EEEEEEEEENS2_IJNS2_IJS5_NS3_ILi0EEEEEENS2_IJiEEEEEEEEC2ERKS9_RKSD_,($_ZN7cutlass13device_kernelIN5flash19enable_sm80_to_sm89INS1_16FlashAttnBwdSm80INS1_25CollectiveMainloopBwdSm80ILi2ELi2EN4cute5tupleIJNS5_1CILi128EEES8_NS7_ILi64EEEEEENS_10bfloat16_tEfNS_4arch4Sm80ELb1ELb0ELb1ELb1ELb1ELb0ELb0ELb0ELi2ELi4ELi4ELi4ELb0EEENS1_24CollectiveEpilogueBwdGQAISA_fSD_Li256ELb1ELb1EEENS1_25SingleTileBwdLPTSchedulerILb1ELi128ELb1EEEEEEEEEvNT_6ParamsE$_ZN4cute3eso3ESOILb1ELb0EJNS_5tupleIJNS2_IJNS_1CILi8EEENS3_ILi1EEEEEENS3_ILi2EEEEEENS2_IJNS2_IJS5_NS3_ILi0EEEEEEiEEEEEC2ERKS8_RKSB_ - $_ZN7cutlass13device_kernelIN5flash19enable_sm80_to_sm89INS1_16FlashAttnBwdSm80INS1_25CollectiveMainloopBwdSm80ILi2ELi2EN4cute5tupleIJNS5_1CILi128EEES8_NS7_ILi64EEEEEENS_10bfloat16_tEfNS_4arch4Sm80ELb1ELb0ELb1ELb1ELb1ELb0ELb0ELb0ELi2ELi4ELi4ELi4ELb0EEENS1_24CollectiveEpilogueBwdGQAISA_fSD_Li256ELb1ELb1EEENS1_25SingleTileBwdLPTSchedulerILb1ELi128ELb1EEEEEEEEEvNT_6ParamsE$_ZN4cute3eso3ESOILb1ELb0EJNS_5tupleIJNS2_IJNS_1CILi8EEENS3_ILi1EEEEEENS2_IJNS3_ILi2EEEEEEEEENS2_IJNS2_IJS5_NS3_ILi0EEEEEENS2_IJiEEEEEEEEC2ERKS9_RKSD_)
$_ZN7cutlass13device_kernelIN5flash19enable_sm80_to_sm89INS1_16FlashAttnBwdSm80INS1_25CollectiveMainloopBwdSm80ILi2ELi2EN4cute5tupleIJNS5_1CILi128EEES8_NS7_ILi64EEEEEENS_10bfloat16_tEfNS_4arch4Sm80ELb1ELb0ELb1ELb1ELb1ELb0ELb0ELb0ELi2ELi4ELi4ELi4ELb0EEENS1_24CollectiveEpilogueBwdGQAISA_fSD_Li256ELb1ELb1EEENS1_25SingleTileBwdLPTSchedulerILb1ELi128ELb1EEEEEEEEEvNT_6ParamsE$_ZN4cute3eso3ESOILb1ELb0EJNS_5tupleIJNS2_IJNS_1CILi8EEENS3_ILi1EEEEEENS2_IJNS3_ILi2EEEEEEEEENS2_IJNS2_IJS5_NS3_ILi0EEEEEENS2_IJiEEEEEEEEC2ERKS9_RKSD_:
[----:B------:R-:W-:Y:S02]  /*8c30*/  IADD3 R2, R67, -c[0x0][0x20], RZ ;  /* 0x8000080043027a10 */ /* 0x000fe40007ffe0ff */
[----:B------:R-:W-:-:S03]  /*8c40*/  MOV R9, 0x0 ;  /* 0x0000000000097802 */ /* 0x000fc60000000f00 */
[----:B------:R1:W-:Y:S01]  /*8c50*/  STL [R2], R3 ;  /* 0x0000000302007387 */ /* 0x0003e20000100800 */
[----:B------:R-:W-:Y:S05]  /*8c60*/  RET.REL.NODEC R8 `(_ZN7cutlass13device_kernelIN5flash19enable_sm80_to_sm89INS1_16FlashAttnBwdSm80INS1_25CollectiveMainloopBwdSm80ILi2ELi2EN4cute5tupleIJNS5_1CILi128EEES8_NS7_ILi64EEEEEENS_10bfloat16_tEfNS_4arch4Sm80ELb1ELb0ELb1ELb1ELb1ELb0ELb0ELb0ELi2ELi4ELi4ELi4ELb0EEENS1_24CollectiveEpilogueBwdGQAISA_fSD_Li256ELb1ELb1EEENS1_25SingleTileBwdLPTSchedulerILb1ELi128ELb1EEEEEEEEEvNT_6ParamsE) ;  /* 0xffff739008007950 */ /* 0x000fea0003c3ffff */
        .type           $_ZN7cutlass13device_kernelIN5flash19enable_sm80_to_sm89INS1_16FlashAttnBwdSm80INS1_25CollectiveMainloopBwdSm80ILi2ELi2EN4cute5tupleIJNS5_1CILi128EEES8_NS7_ILi64EEEEEENS_10bfloat16_tEfNS_4arch4Sm80ELb1ELb0ELb1ELb1ELb1ELb0ELb0ELb0ELi2ELi4ELi4ELi4ELb0EEENS1_24CollectiveEpilogueBwdGQAISA_fSD_Li256ELb1ELb1EEENS1_25SingleTileBwdLPTSchedulerILb1ELi128ELb1EEEEEEEEEvNT_6ParamsE$_ZN4cute3eso3ESOILb1ELb0EJNS_5tupleIJNS2_IJNS_1CILi8EEENS3_ILi1EEEEEENS3_ILi2EEEEEENS2_IJNS2_IJS5_NS3_ILi0EEEEEEiEEEEEC2ERKS8_RKSB_,@function
        .size           $_ZN7cutlass13device_kernelIN5flash19enable_sm80_to_sm89INS1_16FlashAttnBwdSm80INS1_25CollectiveMainloopBwdSm80ILi2ELi2EN4cute5tupleIJNS5_1CILi128EEES8_NS7_ILi64EEEEEENS_10bfloat16_tEfNS_4arch4Sm80ELb1ELb0ELb1ELb1ELb1ELb0ELb0ELb0ELi2ELi4ELi4ELi4ELb0EEENS1_24CollectiveEpilogueBwdGQAISA_fSD_Li256ELb1ELb1EEENS1_25SingleTileBwdLPTSchedulerILb1ELi128ELb1EEEEEEEEEvNT_6ParamsE$_ZN4cute3eso3ESOILb1ELb0EJNS_5tupleIJNS2_IJNS_1CILi8EEENS3_ILi1EEEEEENS3_ILi2EEEEEENS2_IJNS2_IJS5_NS3_ILi0EEEEEEiEEEEEC2ERKS8_RKSB_,($_ZN7cutlass13device_kernelIN5flash19enable_sm80_to_sm89INS1_16FlashAttnBwdSm80INS1_25CollectiveMainloopBwdSm80ILi2ELi2EN4cute5tupleIJNS5_1CILi128EEES8_NS7_ILi64EEEEEENS_10bfloat16_tEfNS_4arch4Sm80ELb1ELb0ELb1ELb1ELb1ELb0ELb0ELb0ELi2ELi4ELi4ELi4ELb0EEENS1_24CollectiveEpilogueBwdGQAISA_fSD_Li256ELb1ELb1EEENS1_25SingleTileBwdLPTSchedulerILb1ELi128ELb1EEEEEEEEEvNT_6ParamsE$_ZN4cute3eso3ESOILb1ELb0EJNS_5tupleIJNS2_IJNS_1CILi8EEENS3_ILi1EEEEEENS3_ILi2EEENS2_IJS7_S7_EEEEEENS2_IJNS2_IJS5_NS3_ILi0EEEEEENS3_ILi4096EEENS2_IJiiEEEEEEEEC2ERKS9_RKSE_ - $_ZN7cutlass13device_kernelIN5flash19enable_sm80_to_sm89INS1_16FlashAttnBwdSm80INS1_25CollectiveMainloopBwdSm80ILi2ELi2EN4cute5tupleIJNS5_1CILi128EEES8_NS7_ILi64EEEEEENS_10bfloat16_tEfNS_4arch4Sm80ELb1ELb0ELb1ELb1ELb1ELb0ELb0ELb0ELi2ELi4ELi4ELi4ELb0EEENS1_24CollectiveEpilogueBwdGQAISA_fSD_Li256ELb1ELb1EEENS1_25SingleTileBwdLPTSchedulerILb1ELi128ELb1EEEEEEEEEvNT_6ParamsE$_ZN4cute3eso3ESOILb1ELb0EJNS_5tupleIJNS2_IJNS_1CILi8EEENS3_ILi1EEEEEENS3_ILi2EEEEEENS2_IJNS2_IJS5_NS3_ILi0EEEEEEiEEEEEC2ERKS8_RKSB_)
$_ZN7cutlass13device_kernelIN5flash19enable_sm80_to_sm89INS1_16FlashAttnBwdSm80INS1_25CollectiveMainloopBwdSm80ILi2ELi2EN4cute5tupleIJNS5_1CILi128EEES8_NS7_ILi64EEEEEENS_10bfloat16_tEfNS_4arch4Sm80ELb1ELb0ELb1ELb1ELb1ELb0ELb0ELb0ELi2ELi4ELi4ELi4ELb0EEENS1_24CollectiveEpilogueBwdGQAISA_fSD_Li256ELb1ELb1EEENS1_25SingleTileBwdLPTSchedulerILb1ELi128ELb1EEEEEEEEEvNT_6ParamsE$_ZN4cute3eso3ESOILb1ELb0EJNS_5tupleIJNS2_IJNS_1CILi8EEENS3_ILi1EEEEEENS3_ILi2EEEEEENS2_IJNS2_IJS5_NS3_ILi0EEEEEEiEEEEEC2ERKS8_RKSB_:
[----:B------:R-:W-:Y:S02]  /*8c70*/  IADD3 R2, R67, -c[0x0][0x20], RZ ;  /* 0x8000080043027a10 */ /* 0x000fe40007ffe0ff */
[----:B------:R-:W-:-:S03]  /*8c80*/  MOV R9, 0x0 ;  /* 0x0000000000097802 */ /* 0x000fc60000000f00 */
[----:B------:R1:W-:Y:S01]  /*8c90*/  STL [R2], R3 ;  /* 0x0000000302007387 */ /* 0x0003e20000100800 */
[----:B------:R-:W-:Y:S05]  /*8ca0*/  RET.REL.NODEC R8 `(_ZN7cutlass13device_kernelIN5flash19enable_sm80_to_sm89INS1_16FlashAttnBwdSm80INS1_25CollectiveMainloopBwdSm80ILi2ELi2EN4cute5tupleIJNS5_1CILi128EEES8_NS7_ILi64EEEEEENS_10bfloat16_tEfNS_4arch4Sm80ELb1ELb0ELb1ELb1ELb1ELb0ELb0ELb0ELi2ELi4ELi4ELi4ELb0EEENS1_24CollectiveEpilogueBwdGQAISA_fSD_Li256ELb1ELb1EEENS1_25SingleTileBwdLPTSchedulerILb1ELi128ELb1EEEEEEEEEvNT_6ParamsE) ;  /* 0xffff735008007950 */ /* 0x000fea0003c3ffff */
        .type           $_ZN7cutlass13device_kernelIN5flash19enable_sm80_to_sm89INS1_16FlashAttnBwdSm80INS1_25CollectiveMainloopBwdSm80ILi2ELi2EN4cute5tupleIJNS5_1CILi128EEES8_NS7_ILi64EEEEEENS_10bfloat16_tEfNS_4arch4Sm80ELb1ELb0ELb1ELb1ELb1ELb0ELb0ELb0ELi2ELi4ELi4ELi4ELb0EEENS1_24CollectiveEpilogueBwdGQAISA_fSD_Li256ELb1ELb1EEENS1_25SingleTileBwdLPTSchedulerILb1ELi128ELb1EEEEEEEEEvNT_6ParamsE$_ZN4cute3eso3ESOILb1ELb0EJNS_5tupleIJNS2_IJNS_1CILi8EEENS3_ILi1EEEEEENS3_ILi2EEENS2_IJS7_S7_EEEEEENS2_IJNS2_IJS5_NS3_ILi0EEEEEENS3_ILi4096EEENS2_IJiiEEEEEEEEC2ERKS9_RKSE_,@function
        .size           $_ZN7cutlass13device_kernelIN5flash19enable_sm80_to_sm89INS1_16FlashAttnBwdSm80INS1_25CollectiveMainloopBwdSm80ILi2ELi2EN4cute5tupleIJNS5_1CILi128EEES8_NS7_ILi64EEEEEENS_10bfloat16_tEfNS_4arch4Sm80ELb1ELb0ELb1ELb1ELb1ELb0ELb0ELb0ELi2ELi4ELi4ELi4ELb0EEENS1_24CollectiveEpilogueBwdGQAISA_fSD_Li256ELb1ELb1EEENS1_25SingleTileBwdLPTSchedulerILb1ELi128ELb1EEEEEEEEEvNT_6ParamsE$_ZN4cute3eso3ESOILb1ELb0EJNS_5tupleIJNS2_IJNS_1CILi8EEENS3_ILi1EEEEEENS3_ILi2EEENS2_IJS7_S7_EEEEEENS2_IJNS2_IJS5_NS3_ILi0EEEEEENS3_ILi4096EEENS2_IJiiEEEEEEEEC2ERKS9_RKSE_,($_ZN7cutlass13device_kernelIN5flash19enable_sm80_to_sm89INS1_16FlashAttnBwdSm80INS1_25CollectiveMainloopBwdSm80ILi2ELi2EN4cute5tupleIJNS5_1CILi128EEES8_NS7_ILi64EEEEEENS_10bfloat16_tEfNS_4arch4Sm80ELb1ELb0ELb1ELb1ELb1ELb0ELb0ELb0ELi2ELi4ELi4ELi4ELb0EEENS1_24CollectiveEpilogueBwdGQAISA_fSD_Li256ELb1ELb1EEENS1_25SingleTileBwdLPTSchedulerILb1ELi128ELb1EEEEEEEEEvNT_6ParamsE$_ZN4cute3eso3ESOILb1ELb0EJNS_5tupleIJNS2_IJNS_1CILi8EEENS3_ILi1EEEEEENS3_ILi2EEES4_EEENS2_IJNS2_IJS5_NS3_ILi0EEEEEEiNS3_ILi1024EEEEEEEEC2ERKS8_RKSC_ - $_ZN7cutlass13device_kernelIN5flash19enable_sm80_to_sm89INS1_16FlashAttnBwdSm80INS1_25CollectiveMainloopBwdSm80ILi2ELi2EN4cute5tupleIJNS5_1CILi128EEES8_NS7_ILi64EEEEEENS_10bfloat16_tEfNS_4arch4Sm80ELb1ELb0ELb1ELb1ELb1ELb0ELb0ELb0ELi2ELi4ELi4ELi4ELb0EEENS1_24CollectiveEpilogueBwdGQAISA_fSD_Li256ELb1ELb1EEENS1_25SingleTileBwdLPTSchedulerILb1ELi128ELb1EEEEEEEEEvNT_6ParamsE$_ZN4cute3eso3ESOILb1ELb0EJNS_5tupleIJNS2_IJNS_1CILi8EEENS3_ILi1EEEEEENS3_ILi2EEENS2_IJS7_S7_EEEEEENS2_IJNS2_IJS5_NS3_ILi0EEEEEENS3_ILi4096EEENS2_IJiiEEEEEEEEC2ERKS9_RKSE_)
$_ZN7cutlass13device_kernelIN5flash19enable_sm80_to_sm89INS1_16FlashAttnBwdSm80INS1_25CollectiveMainloopBwdSm80ILi2ELi2EN4cute5tupleIJNS5_1CILi128EEES8_NS7_ILi64EEEEEENS_10bfloat16_tEfNS_4arch4Sm80ELb1ELb0ELb1ELb1ELb1ELb0ELb0ELb0ELi2ELi4ELi4ELi4ELb0EEENS1_24CollectiveEpilogueBwdGQAISA_fSD_Li256ELb1ELb1EEENS1_25SingleTileBwdLPTSchedulerILb1ELi128ELb1EEEEEEEEEvNT_6ParamsE$_ZN4cute3eso3ESOILb1ELb0EJNS_5tupleIJNS2_IJNS_1CILi8EEENS3_ILi1EEEEEENS3_ILi2EEENS2_IJS7_S7_EEEEEENS2_IJNS2_IJS5_NS3_ILi0EEEEEENS3_ILi4096EEENS2_IJiiEEEEEEEEC2ERKS9_RKSE_:
[----:B------:R-:W-:Y:S01]  /*8cb0*/  IADD3 R3, R23, -c[0x0][0x20], RZ ;  /* 0x8000080017037a10 */ /* 0x000fe20007ffe0ff */
[----:B------:R-:W-:Y:S01]  /*8cc0*/  IMAD.MOV.U32 R12, RZ, RZ, R6 ;  /* 0x000000ffff0c7224 */ /* 0x000fe200078e0006 */
[----:B------:R-:W-:-:S03]  /*8cd0*/  MOV R13, 0x0 ;  /* 0x00000000000d7802 */ /* 0x000fc60000000f00 */
[----:B------:R1:W-:Y:S04]  /*8ce0*/  STL [R3], R2 ;  /* 0x0000000203007387 */ /* 0x0003e80000100800 */
[----:B------:R1:W-:Y:S01]  /*8cf0*/  STL [R3+0x4], R8 ;  /* 0x0000040803007387 */ /* 0x0003e20000100800 */
[----:B------:R-:W-:Y:S05]  /*8d00*/  RET.REL.NODEC R12 `(_ZN7cutlass13device_kernelIN5flash19enable_sm80_to_sm89INS1_16FlashAttnBwdSm80INS1_25CollectiveMainloopBwdSm80ILi2ELi2EN4cute5tupleIJNS5_1CILi128EEES8_NS7_ILi64EEEEEENS_10bfloat16_tEfNS_4arch4Sm80ELb1ELb0ELb1ELb1ELb1ELb0ELb0ELb0ELi2ELi4ELi4ELi4ELb0EEENS1_24CollectiveEpilogueBwdGQAISA_fSD_Li256ELb1ELb1EEENS1_25SingleTileBwdLPTSchedulerILb1ELi128ELb1EEEEEEEEEvNT_6ParamsE) ;  /* 0xffff72f00c007950 */ /* 0x000fea0003c3ffff */
        .type           $_ZN7cutlass13device_kernelIN5flash19enable_sm80_to_sm89INS1_16FlashAttnBwdSm80INS1_25CollectiveMainloopBwdSm80ILi2ELi2EN4cute5tupleIJNS5_1CILi128EEES8_NS7_ILi64EEEEEENS_10bfloat16_tEfNS_4arch4Sm80ELb1ELb0ELb1ELb1ELb1ELb0ELb0ELb0ELi2ELi4ELi4ELi4ELb0EEENS1_24CollectiveEpilogueBwdGQAISA_fSD_Li256ELb1ELb1EEENS1_25SingleTileBwdLPTSchedulerILb1ELi128ELb1EEEEEEEEEvNT_6ParamsE$_ZN4cute3eso3ESOILb1ELb0EJNS_5tupleIJNS2_IJNS_1CILi8EEENS3_ILi1EEEEEENS3_ILi2EEES4_EEENS2_IJNS2_IJS5_NS3_ILi0EEEEEEiNS3_ILi1024EEEEEEEEC2ERKS8_RKSC_,@function
        .size           $_ZN7cutlass13device_kernelIN5flash19enable_sm80_to_sm89INS1_16FlashAttnBwdSm80INS1_25CollectiveMainloopBwdSm80ILi2ELi2EN4cute5tupleIJNS5_1CILi128EEES8_NS7_ILi64EEEEEENS_10bfloat16_tEfNS_4arch4Sm80ELb1ELb0ELb1ELb1ELb1ELb0ELb0ELb0ELi2ELi4ELi4ELi4ELb0EEENS1_24CollectiveEpilogueBwdGQAISA_fSD_Li256ELb1ELb1EEENS1_25SingleTileBwdLPTSchedulerILb1ELi128ELb1EEEEEEEEEvNT_6ParamsE$_ZN4cute3eso3ESOILb1ELb0EJNS_5tupleIJNS2_IJNS_1CILi8EEENS3_ILi1EEEEEENS3_ILi2EEES4_EEENS2_IJNS2_IJS5_NS3_ILi0EEEEEEiNS3_ILi1024EEEEEEEEC2ERKS8_RKSC_,($_ZN7cutlass13device_kernelIN5flash19enable_sm80_to_sm89INS1_16FlashAttnBwdSm80INS1_25CollectiveMainloopBwdSm80ILi2ELi2EN4cute5tupleIJNS5_1CILi128EEES8_NS7_ILi64EEEEEENS_10bfloat16_tEfNS_4arch4Sm80ELb1ELb0ELb1ELb1ELb1ELb0ELb0ELb0ELi2ELi4ELi4ELi4ELb0EEENS1_24CollectiveEpilogueBwdGQAISA_fSD_Li256ELb1ELb1EEENS1_25SingleTileBwdLPTSchedulerILb1ELi128ELb1EEEEEEEEEvNT_6ParamsE$_ZN4cute3eso3ESOILb1ELb0EJNS_5tupleIJNS2_IJNS_1CILi8EEENS3_ILi1EEEEEENS3_ILi4EEES5_EEENS2_IJNS2_IJS5_NS3_ILi0EEEEEElS9_EEEEEC2ERKS8_RKSB_ - $_ZN7cutlass13device_kernelIN5flash19enable_sm80_to_sm89INS1_16FlashAttnBwdSm80INS1_25CollectiveMainloopBwdSm80ILi2ELi2EN4cute5tupleIJNS5_1CILi128EEES8_NS7_ILi64EEEEEENS_10bfloat16_tEfNS_4arch4Sm80ELb1ELb0ELb1ELb1ELb1ELb0ELb0ELb0ELi2ELi4ELi4ELi4ELb0EEENS1_24CollectiveEpilogueBwdGQAISA_fSD_Li256ELb1ELb1EEENS1_25SingleTileBwdLPTSchedulerILb1ELi128ELb1EEEEEEEEEvNT_6ParamsE$_ZN4cute3eso3ESOILb1ELb0EJNS_5tupleIJNS2_IJNS_1CILi8EEENS3_ILi1EEEEEENS3_ILi2EEES4_EEENS2_IJNS2_IJS5_NS3_ILi0EEEEEEiNS3_ILi1024EEEEEEEEC2ERKS8_RKSC_)
$_ZN7cutlass13device_kernelIN5flash19enable_sm80_to_sm89INS1_16FlashAttnBwdSm80INS1_25CollectiveMainloopBwdSm80ILi2ELi2EN4cute5tupleIJNS5_1CILi128EEES8_NS7_ILi64EEEEEENS_10bfloat16_tEfNS_4arch4Sm80ELb1ELb0ELb1ELb1ELb1ELb0ELb0ELb0ELi2ELi4ELi4ELi4ELb0EEENS1_24CollectiveEpilogueBwdGQAISA_fSD_Li256ELb1ELb1EEENS1_25SingleTileBwdLPTSchedulerILb1ELi128ELb1EEEEEEEEEvNT_6ParamsE$_ZN4cute3eso3ESOILb1ELb0EJNS_5tupleIJNS2_IJNS_1CILi8EEENS3_ILi1EEEEEENS3_ILi2EEES4_EEENS2_IJNS2_IJS5_NS3_ILi0EEEEEEiNS3_ILi1024EEEEEEEEC2ERKS8_RKSC_:
[----:B------:R-:W-:Y:S02]  /*8d10*/  IADD3 R2, R23, -c[0x0][0x20], RZ ;  /* 0x8000080017027a10 */ /* 0x000fe40007ffe0ff */
[----:B------:R-:W-:-:S03]  /*8d20*/  MOV R9, 0x0 ;  /* 0x0000000000097802 */ /* 0x000fc60000000f00 */
[----:B------:R1:W-:Y:S01]  /*8d30*/  STL [R2], R3 ;  /* 0x0000000302007387 */ /* 0x0003e20000100800 */
[----:B------:R-:W-:Y:S05]  /*8d40*/  RET.REL.NODEC R8 `(_ZN7cutlass13device_kernelIN5flash19enable_sm80_to_sm89INS1_16FlashAttnBwdSm80INS1_25CollectiveMainloopBwdSm80ILi2ELi2EN4cute5tupleIJNS5_1CILi128EEES8_NS7_ILi64EEEEEENS_10bfloat16_tEfNS_4arch4Sm80ELb1ELb0ELb1ELb1ELb1ELb0ELb0ELb0ELi2ELi4ELi4ELi4ELb0EEENS1_24CollectiveEpilogueBwdGQAISA_fSD_Li256ELb1ELb1EEENS1_25SingleTileBwdLPTSchedulerILb1ELi128ELb1EEEEEEEEEvNT_6ParamsE) ;  /* 0xffff72b008007950 */ /* 0x000fea0003c3ffff */
        .type           $_ZN7cutlass13device_kernelIN5flash19enable_sm80_to_sm89INS1_16FlashAttnBwdSm80INS1_25CollectiveMainloopBwdSm80ILi2ELi2EN4cute5tupleIJNS5_1CILi128EEES8_NS7_ILi64EEEEEENS_10bfloat16_tEfNS_4arch4Sm80ELb1ELb0ELb1ELb1ELb1ELb0ELb0ELb0ELi2ELi4ELi4ELi4ELb0EEENS1_24CollectiveEpilogueBwdGQAISA_fSD_Li256ELb1ELb1EEENS1_25SingleTileBwdLPTSchedulerILb1ELi128ELb1EEEEEEEEEvNT_6ParamsE$_ZN4cute3eso3ESOILb1ELb0EJNS_5tupleIJNS2_IJNS_1CILi8EEENS3_ILi1EEEEEENS3_ILi4EEES5_EEENS2_IJNS2_IJS5_NS3_ILi0EEEEEElS9_EEEEEC2ERKS8_RKSB_,@function
        .size           $_ZN7cutlass13device_kernelIN5flash19enable_sm80_to_sm89INS1_16FlashAttnBwdSm80INS1_25CollectiveMainloopBwdSm80ILi2ELi2EN4cute5tupleIJNS5_1CILi128EEES8_NS7_ILi64EEEEEENS_10bfloat16_tEfNS_4arch4Sm80ELb1ELb0ELb1ELb1ELb1ELb0ELb0ELb0ELi2ELi4ELi4ELi4ELb0EEENS1_24CollectiveEpilogueBwdGQAISA_fSD_Li256ELb1ELb1EEENS1_25SingleTileBwdLPTSchedulerILb1ELi128ELb1EEEEEEEEEvNT_6ParamsE$_ZN4cute3eso3ESOILb1ELb0EJNS_5tupleIJNS2_IJNS_1CILi8EEENS3_ILi1EEEEEENS3_ILi4EEES5_EEENS2_IJNS2_IJS5_NS3_ILi0EEEEEElS9_EEEEEC2ERKS8_RKSB_,($_ZN7cutlass13device_kernelIN5flash19enable_sm80_to_sm89INS1_16FlashAttnBwdSm80INS1_25CollectiveMainloopBwdSm80ILi2ELi2EN4cute5tupleIJNS5_1CILi128EEES8_NS7_ILi64EEEEEENS_10bfloat16_tEfNS_4arch4Sm80ELb1ELb0ELb1ELb1ELb1ELb0ELb0ELb0ELi2ELi4ELi4ELi4ELb0EEENS1_24CollectiveEpilogueBwdGQAISA_fSD_Li256ELb1ELb1EEENS1_25SingleTileBwdLPTSchedulerILb1ELi128ELb1EEEEEEEEEvNT_6ParamsE$_ZN4cute3eso3ESOILb1ELb0EJNS_5tupleIJNS_1CILi0EEES4_EEEiEEC2ERKS5_RKi - $_ZN7cutlass13device_kernelIN5flash19enable_sm80_to_sm89INS1_16FlashAttnBwdSm80INS1_25CollectiveMainloopBwdSm80ILi2ELi2EN4cute5tupleIJNS5_1CILi128EEES8_NS7_ILi64EEEEEENS_10bfloat16_tEfNS_4arch4Sm80ELb1ELb0ELb1ELb1ELb1ELb0ELb0ELb0ELi2ELi4ELi4ELi4ELb0EEENS1_24CollectiveEpilogueBwdGQAISA_fSD_Li256ELb1ELb1EEENS1_25SingleTileBwdLPTSchedulerILb1ELi128ELb1EEEEEEEEEvNT_6ParamsE$_ZN4cute3eso3ESOILb1ELb0EJNS_5tupleIJNS2_IJNS_1CILi8EEENS3_ILi1EEEEEENS3_ILi4EEES5_EEENS2_IJNS2_IJS5_NS3_ILi0EEEEEElS9_EEEEEC2ERKS8_RKSB_)
$_ZN7cutlass13device_kernelIN5flash19enable_sm80_to_sm89INS1_16FlashAttnBwdSm80INS1_25CollectiveMainloopBwdSm80ILi2ELi2EN4cute5tupleIJNS5_1CILi128EEES8_NS7_ILi64EEEEEENS_10bfloat16_tEfNS_4arch4Sm80ELb1ELb0ELb1ELb1ELb1ELb0ELb0ELb0ELi2ELi4ELi4ELi4ELb0EEENS1_24CollectiveEpilogueBwdGQAISA_fSD_Li256ELb1ELb1EEENS1_25SingleTileBwdLPTSchedulerILb1ELi128ELb1EEEEEEEEEvNT_6ParamsE$_ZN4cute3eso3ESOILb1ELb0EJNS_5tupleIJNS2_IJNS_1CILi8EEENS3_ILi1EEEEEENS3_ILi4EEES5_EEENS2_IJNS2_IJS5_NS3_ILi0EEEEEElS9_EEEEEC2ERKS8_RKSB_:
[----:B------:R-:W-:Y:S01]  /*8d50*/  IADD3 R3, R81, -c[0x0][0x20], RZ ;  /* 0x8000080051037a10 */ /* 0x000fe20007ffe0ff */
[----:B------:R-:W-:Y:S01]  /*8d60*/  IMAD.MOV.U32 R78, RZ, RZ, R2 ;  /* 0x000000ffff4e7224 */ /* 0x000fe200078e0002 */
[----:B------:R-:W-:Y:S01]  /*8d70*/  MOV R86, R6 ;  /* 0x0000000600567202 */ /* 0x000fe20000000f00 */
[----:B------:R-:W-:Y:S01]  /*8d80*/  IMAD.MOV.U32 R79, RZ, RZ, R5 ;  /* 0x000000ffff4f7224 */ /* 0x000fe200078e0005 */
[----:B------:R-:W-:-:S04]  /*8d90*/  MOV R87, 0x0 ;  /* 0x0000000000577802 */ /* 0x000fc80000000f00 */
[----:B------:R1:W-:Y:S01]  /*8da0*/  STL.64 [R3], R78 ;  /* 0x0000004e03007387 */ /* 0x0003e20000100a00 */
[----:B------:R-:W-:Y:S05]  /*8db0*/  RET.REL.NODEC R86 `(_ZN7cutlass13device_kernelIN5flash19enable_sm80_to_sm89INS1_16FlashAttnBwdSm80INS1_25CollectiveMainloopBwdSm80ILi2ELi2EN4cute5tupleIJNS5_1CILi128EEES8_NS7_ILi64EEEEEENS_10bfloat16_tEfNS_4arch4Sm80ELb1ELb0ELb1ELb1ELb1ELb0ELb0ELb0ELi2ELi4ELi4ELi4ELb0EEENS1_24CollectiveEpilogueBwdGQAISA_fSD_Li256ELb1ELb1EEENS1_25SingleTileBwdLPTSchedulerILb1ELi128ELb1EEEEEEEEEvNT_6ParamsE) ;  /* 0xffff724056007950 */ /* 0x000fea0003c3ffff */
        .type           $_ZN7cutlass13device_kernelIN5flash19enable_sm80_to_sm89INS1_16FlashAttnBwdSm80INS1_25CollectiveMainloopBwdSm80ILi2ELi2EN4cute5tupleIJNS5_1CILi128EEES8_NS7_ILi64EEEEEENS_10bfloat16_tEfNS_4arch4Sm80ELb1ELb0ELb1ELb1ELb1ELb0ELb0ELb0ELi2ELi4ELi4ELi4ELb0EEENS1_24CollectiveEpilogueBwdGQAISA_fSD_Li256ELb1ELb1EEENS1_25SingleTileBwdLPTSchedulerILb1ELi128ELb1EEEEEEEEEvNT_6ParamsE$_ZN4cute3eso3ESOILb1ELb0EJNS_5tupleIJNS_1CILi0EEES4_EEEiEEC2ERKS5_RKi,@function
        .size           $_ZN7cutlass13device_kernelIN5flash19enable_sm80_to_sm89INS1_16FlashAttnBwdSm80INS1_25CollectiveMainloopBwdSm80ILi2ELi2EN4cute5tupleIJNS5_1CILi128EEES8_NS7_ILi64EEEEEENS_10bfloat16_tEfNS_4arch4Sm80ELb1ELb0ELb1ELb1ELb1ELb0ELb0ELb0ELi2ELi4ELi4ELi4ELb0EEENS1_24CollectiveEpilogueBwdGQAISA_fSD_Li256ELb1ELb1EEENS1_25SingleTileBwdLPTSchedulerILb1ELi128ELb1EEEEEEEEEvNT_6ParamsE$_ZN4cute3eso3ESOILb1ELb0EJNS_5tupleIJNS_1CILi0EEES4_EEEiEEC2ERKS5_RKi,($_ZN7cutlass13device_kernelIN5flash19enable_sm80_to_sm89INS1_16FlashAttnBwdSm80INS1_25CollectiveMainloopBwdSm80ILi2ELi2EN4cute5tupleIJNS5_1CILi128EEES8_NS7_ILi64EEEEEENS_10bfloat16_tEfNS_4arch4Sm80ELb1ELb0ELb1ELb1ELb1ELb0ELb0ELb0ELi2ELi4ELi4ELi4ELb0EEENS1_24CollectiveEpilogueBwdGQAISA_fSD_Li256ELb1ELb1EEENS1_25SingleTileBwdLPTSchedulerILb1ELi128ELb1EEEEEEEEEvNT_6ParamsE$_ZN4cute3eso3ESOILb1ELb0EJNS_5tupleIJNS_1CILi16EEENS3_ILi2EEES5_S5_NS3_ILi4EEES5_EEENS2_IJNS3_ILi1EEEiiiNS3_ILi144EEENS3_ILi512EEEEEEEEC2ERKS7_RKSB_ - $_ZN7cutlass13device_kernelIN5flash19enable_sm80_to_sm89INS1_16FlashAttnBwdSm80INS1_25CollectiveMainloopBwdSm80ILi2ELi2EN4cute5tupleIJNS5_1CILi128EEES8_NS7_ILi64EEEEEENS_10bfloat16_tEfNS_4arch4Sm80ELb1ELb0ELb1ELb1ELb1ELb0ELb0ELb0ELi2ELi4ELi4ELi4ELb0EEENS1_24CollectiveEpilogueBwdGQAISA_fSD_Li256ELb1ELb1EEENS1_25SingleTileBwdLPTSchedulerILb1ELi128ELb1EEEEEEEEEvNT_6ParamsE$_ZN4cute3eso3ESOILb1ELb0EJNS_5tupleIJNS_1CILi0EEES4_EEEiEEC2ERKS5_RKi)
$_ZN7cutlass13device_kernelIN5flash19enable_sm80_to_sm89INS1_16FlashAttnBwdSm80INS1_25CollectiveMainloopBwdSm80ILi2ELi2EN4cute5tupleIJNS5_1CILi128EEES8_NS7_ILi64EEEEEENS_10bfloat16_tEfNS_4arch4Sm80ELb1ELb0ELb1ELb1ELb1ELb0ELb0ELb0ELi2ELi4ELi4ELi4ELb0EEENS1_24CollectiveEpilogueBwdGQAISA_fSD_Li256ELb1ELb1EEENS1_25SingleTileBwdLPTSchedulerILb1ELi128ELb1EEEEEEEEEvNT_6ParamsE$_ZN4cute3eso3ESOILb1ELb0EJNS_5tupleIJNS_1CILi0EEES4_EEEiEEC2ERKS5_RKi:
[----:B------:R-:W-:Y:S02]  /*8dc0*/  IADD3 R2, R67, -c[0x0][0x20], RZ ;  /* 0x8000080043027a10 */ /* 0x000fe40007ffe0ff */
[----:B------:R-:W-:-:S03]  /*8dd0*/  MOV R5, 0x0 ;  /* 0x0000000000057802 */ /* 0x000fc60000000f00 */
[----:B------:R1:W-:Y:S01]  /*8de0*/  STL [R2], R3 ;  /* 0x0000000302007387 */ /* 0x0003e20000100800 */
[----:B------:R-:W-:Y:S05]  /*8df0*/  RET.REL.NODEC R4 `(_ZN7cutlass13device_kernelIN5flash19enable_sm80_to_sm89INS1_16FlashAttnBwdSm80INS1_25CollectiveMainloopBwdSm80ILi2ELi2EN4cute5tupleIJNS5_1CILi128EEES8_NS7_ILi64EEEEEENS_10bfloat16_tEfNS_4arch4Sm80ELb1ELb0ELb1ELb1ELb1ELb0ELb0ELb0ELi2ELi4ELi4ELi4ELb0EEENS1_24CollectiveEpilogueBwdGQAISA_fSD_Li256ELb1ELb1EEENS1_25SingleTileBwdLPTSchedulerILb1ELi128ELb1EEEEEEEEEvNT_6ParamsE) ;  /* 0xffff720004007950 */ /* 0x000fea0003c3ffff */
        .type           $_ZN7cutlass13device_kernelIN5flash19enable_sm80_to_sm89INS1_16FlashAttnBwdSm80INS1_25CollectiveMainloopBwdSm80ILi2ELi2EN4cute5tupleIJNS5_1CILi128EEES8_NS7_ILi64EEEEEENS_10bfloat16_tEfNS_4arch4Sm80ELb1ELb0ELb1ELb1ELb1ELb0ELb0ELb0ELi2ELi4ELi4ELi4ELb0EEENS1_24CollectiveEpilogueBwdGQAISA_fSD_Li256ELb1ELb1EEENS1_25SingleTileBwdLPTSchedulerILb1ELi128ELb1EEEEEEEEEvNT_6ParamsE$_ZN4cute3eso3ESOILb1ELb0EJNS_5tupleIJNS_1CILi16EEENS3_ILi2EEES5_S5_NS3_ILi4EEES5_EEENS2_IJNS3_ILi1EEEiiiNS3_ILi144EEENS3_ILi512EEEEEEEEC2ERKS7_RKSB_,@function
        .size           $_ZN7cutlass13device_kernelIN5flash19enable_sm80_to_sm89INS1_16FlashAttnBwdSm80INS1_25CollectiveMainloopBwdSm80ILi2ELi2EN4cute5tupleIJNS5_1CILi128EEES8_NS7_ILi64EEEEEENS_10bfloat16_tEfNS_4arch4Sm80ELb1ELb0ELb1ELb1ELb1ELb0ELb0ELb0ELi2ELi4ELi4ELi4ELb0EEENS1_24CollectiveEpilogueBwdGQAISA_fSD_Li256ELb1ELb1EEENS1_25SingleTileBwdLPTSchedulerILb1ELi128ELb1EEEEEEEEEvNT_6ParamsE$_ZN4cute3eso3ESOILb1ELb0EJNS_5tupleIJNS_1CILi16EEENS3_ILi2EEES5_S5_NS3_ILi4EEES5_EEENS2_IJNS3_ILi1EEEiiiNS3_ILi144EEENS3_ILi512EEEEEEEEC2ERKS7_RKSB_,($_ZN7cutlass13device_kernelIN5flash19enable_sm80_to_sm89INS1_16FlashAttnBwdSm80INS1_25CollectiveMainloopBwdSm80ILi2ELi2EN4cute5tupleIJNS5_1CILi128EEES8_NS7_ILi64EEEEEENS_10bfloat16_tEfNS_4arch4Sm80ELb1ELb0ELb1ELb1ELb1ELb0ELb0ELb0ELi2ELi4ELi4ELi4ELb0EEENS1_24CollectiveEpilogueBwdGQAISA_fSD_Li256ELb1ELb1EEENS1_25SingleTileBwdLPTSchedulerILb1ELi128ELb1EEEEEEEEEvNT_6ParamsE$_ZN4cute3eso3ESOILb1ELb0EJNS_5tupleIJNS_1CILi1EEENS2_IJS4_NS3_ILi2EEES5_EEEEEENS2_IJNS3_ILi0EEENS2_IJS4_NS3_ILi256EEEiEEEEEEEEC2ERKS7_RKSB_ - $_ZN7cutlass13device_kernelIN5flash19enable_sm80_to_sm89INS1_16FlashAttnBwdSm80INS1_25CollectiveMainloopBwdSm80ILi2ELi2EN4cute5tupleIJNS5_1CILi128EEES8_NS7_ILi64EEEEEENS_10bfloat16_tEfNS_4arch4Sm80ELb1ELb0ELb1ELb1ELb1ELb0ELb0ELb0ELi2ELi4ELi4ELi4ELb0EEENS1_24CollectiveEpilogueBwdGQAISA_fSD_Li256ELb1ELb1EEENS1_25SingleTileBwdLPTSchedulerILb1ELi128ELb1EEEEEEEEEvNT_6ParamsE$_ZN4cute3eso3ESOILb1ELb0EJNS_5tupleIJNS_1CILi16EEENS3_ILi2EEES5_S5_NS3_ILi4EEES5_EEENS2_IJNS3_ILi1EEEiiiNS3_ILi144EEENS3_ILi512EEEEEEEEC2ERKS7_RKSB_)
$_ZN7cutlass13device_kernelIN5flash19enable_sm80_to_sm89INS1_16FlashAttnBwdSm80INS1_25CollectiveMainloopBwdSm80ILi2ELi2EN4cute5tupleIJNS5_1CILi128EEES8_NS7_ILi64EEEEEENS_10bfloat16_tEfNS_4arch4Sm80ELb1ELb0ELb1ELb1ELb1ELb0ELb0ELb0ELi2ELi4ELi4ELi4ELb0EEENS1_24CollectiveEpilogueBwdGQAISA_fSD_Li256ELb1ELb1EEENS1_25SingleTileBwdLPTSchedulerILb1ELi128ELb1EEEEEEEEEvNT_6ParamsE$_ZN4cute3eso3ESOILb1ELb0EJNS_5tupleIJNS_1CILi16EEENS3_ILi2EEES5_S5_NS3_ILi4EEES5_EEENS2_IJNS3_ILi1EEEiiiNS3_ILi144EEENS3_ILi512EEEEEEEEC2ERKS7_RKSB_:
[----:B------:R-:W-:Y:S02]  /*8e00*/  IADD3 R4, R59, -c[0x0][0x20], RZ ;  /* 0x800008003b047a10 */ /* 0x000fe40007ffe0ff */
[----:B------:R-:W-:-:S03]  /*8e10*/  MOV R9, 0x0 ;  /* 0x0000000000097802 */ /* 0x000fc60000000f00 */
[----:B------:R1:W-:Y:S04]  /*8e20*/  STL [R4], R2 ;  /* 0x0000000204007387 */ /* 0x0003e80000100800 */
[----:B------:R1:W-:Y:S04]  /*8e30*/  STL [R4+0x4], R3 ;  /* 0x0000040304007387 */ /* 0x0003e80000100800 */
[----:B------:R1:W-:Y:S01]  /*8e40*/  STL [R4+0x8], R5 ;  /* 0x0000080504007387 */ /* 0x0003e20000100800 */
[----:B------:R-:W-:Y:S05]  /*8e50*/  RET.REL.NODEC R8 `(_ZN7cutlass13device_kernelIN5flash19enable_sm80_to_sm89INS1_16FlashAttnBwdSm80INS1_25CollectiveMainloopBwdSm80ILi2ELi2EN4cute5tupleIJNS5_1CILi128EEES8_NS7_ILi64EEEEEENS_10bfloat16_tEfNS_4arch4Sm80ELb1ELb0ELb1ELb1ELb1ELb0ELb0ELb0ELi2ELi4ELi4ELi4ELb0EEENS1_24CollectiveEpilogueBwdGQAISA_fSD_Li256ELb1ELb1EEENS1_25SingleTileBwdLPTSchedulerILb1ELi128ELb1EEEEEEEEEvNT_6ParamsE) ;  /* 0xffff71a008007950 */ /* 0x000fea0003c3ffff */
        .type           $_ZN7cutlass13device_kernelIN5flash19enable_sm80_to_sm89INS1_16FlashAttnBwdSm80INS1_25CollectiveMainloopBwdSm80ILi2ELi2EN4cute5tupleIJNS5_1CILi128EEES8_NS7_ILi64EEEEEENS_10bfloat16_tEfNS_4arch4Sm80ELb1ELb0ELb1ELb1ELb1ELb0ELb0ELb0ELi2ELi4ELi4ELi4ELb0EEENS1_24CollectiveEpilogueBwdGQAISA_fSD_Li256ELb1ELb1EEENS1_25SingleTileBwdLPTSchedulerILb1ELi128ELb1EEEEEEEEEvNT_6ParamsE$_ZN4cute3eso3ESOILb1ELb0EJNS_5tupleIJNS_1CILi1EEENS2_IJS4_NS3_ILi2EEES5_EEEEEENS2_IJNS3_ILi0EEENS2_IJS4_NS3_ILi256EEEiEEEEEEEEC2ERKS7_RKSB_,@function
        .size           $_ZN7cutlass13device_kernelIN5flash19enable_sm80_to_sm89INS1_16FlashAttnBwdSm80INS1_25CollectiveMainloopBwdSm80ILi2ELi2EN4cute5tupleIJNS5_1CILi128EEES8_NS7_ILi64EEEEEENS_10bfloat16_tEfNS_4arch4Sm80ELb1ELb0ELb1ELb1ELb1ELb0ELb0ELb0ELi2ELi4ELi4ELi4ELb0EEENS1_24CollectiveEpilogueBwdGQAISA_fSD_Li256ELb1ELb1EEENS1_25SingleTileBwdLPTSchedulerILb1ELi128ELb1EEEEEEEEEvNT_6ParamsE$_ZN4cute3eso3ESOILb1ELb0EJNS_5tupleIJNS_1CILi1EEENS2_IJS4_NS3_ILi2EEES5_EEEEEENS2_IJNS3_ILi0EEENS2_IJS4_NS3_ILi256EEEiEEEEEEEEC2ERKS7_RKSB_,($_ZN7cutlass13device_kernelIN5flash19enable_sm80_to_sm89INS1_16FlashAttnBwdSm80INS1_25CollectiveMainloopBwdSm80ILi2ELi2EN4cute5tupleIJNS5_1CILi128EEES8_NS7_ILi64EEEEEENS_10bfloat16_tEfNS_4arch4Sm80ELb1ELb0ELb1ELb1ELb1ELb0ELb0ELb0ELi2ELi4ELi4ELi4ELb0EEENS1_24CollectiveEpilogueBwdGQAISA_fSD_Li256ELb1ELb1EEENS1_25SingleTileBwdLPTSchedulerILb1ELi128ELb1EEEEEEEEEvNT_6ParamsE$_ZN4cute3eso3ESOILb1ELb0EJNS_5tupleIJNS_1CILi1EEENS3_ILi0EEEEEENS2_IJiEEEEEC2ERKS6_RKS7_ - $_ZN7cutlass13device_kernelIN5flash19enable_sm80_to_sm89INS1_16FlashAttnBwdSm80INS1_25CollectiveMainloopBwdSm80ILi2ELi2EN4cute5tupleIJNS5_1CILi128EEES8_NS7_ILi64EEEEEENS_10bfloat16_tEfNS_4arch4Sm80ELb1ELb0ELb1ELb1ELb1ELb0ELb0ELb0ELi2ELi4ELi4ELi4ELb0EEENS1_24CollectiveEpilogueBwdGQAISA_fSD_Li256ELb1ELb1EEENS1_25SingleTileBwdLPTSchedulerILb1ELi128ELb1EEEEEEEEEvNT_6ParamsE$_ZN4cute3eso3ESOILb1ELb0EJNS_5tupleIJNS_1CILi1EEENS2_IJS4_NS3_ILi2EEES5_EEEEEENS2_IJNS3_ILi0EEENS2_IJS4_NS3_ILi256EEEiEEEEEEEEC2ERKS7_RKSB_)
$_ZN7cutlass13device_kernelIN5flash19enable_sm80_to_sm89INS1_16FlashAttnBwdSm80INS1_25CollectiveMainloopBwdSm80ILi2ELi2EN4cute5tupleIJNS5_1CILi128EEES8_NS7_ILi64EEEEEENS_10bfloat16_tEfNS_4arch4Sm80ELb1ELb0ELb1ELb1ELb1ELb0ELb0ELb0ELi2ELi4ELi4ELi4ELb0EEENS1_24CollectiveEpilogueBwdGQAISA_fSD_Li256ELb1ELb1EEENS1_25SingleTileBwdLPTSchedulerILb1ELi128ELb1EEEEEEEEEvNT_6ParamsE$_ZN4cute3eso3ESOILb1ELb0EJNS_5tupleIJNS_1CILi1EEENS2_IJS4_NS3_ILi2EEES5_EEEEEENS2_IJNS3_ILi0EEENS2_IJS4_NS3_ILi256EEEiEEEEEEEEC2ERKS7_RKSB_:
[----:B------:R-:W-:Y:S02]  /*8e60*/  IADD3 R3, R9, -c[0x0][0x20], RZ ;  /* 0x8000080009037a10 */ /* 0x000fe40007ffe0ff */
[----:B------:R-:W-:-:S03]  /*8e70*/  MOV R5, 0x0 ;  /* 0x0000000000057802 */ /* 0x000fc60000000f00 */
[----:B------:R1:W-:Y:S01]  /*8e80*/  STL [R3], R2 ;  /* 0x0000000203007387 */ /* 0x0003e20000100800 */
[----:B------:R-:W-:Y:S05]  /*8e90*/  RET.REL.NODEC R4 `(_ZN7cutlass13device_kernelIN5flash19enable_sm80_to_sm89INS1_16FlashAttnBwdSm80INS1_25CollectiveMainloopBwdSm80ILi2ELi2EN4cute5tupleIJNS5_1CILi128EEES8_NS7_ILi64EEEEEENS_10bfloat16_tEfNS_4arch4Sm80ELb1ELb0ELb1ELb1ELb1ELb0ELb0ELb0ELi2ELi4ELi4ELi4ELb0EEENS1_24CollectiveEpilogueBwdGQAISA_fSD_Li256ELb1ELb1EEENS1_25SingleTileBwdLPTSchedulerILb1ELi128ELb1EEEEEEEEEvNT_6ParamsE) ;  /* 0xffff716004007950 */ /* 0x000fea0003c3ffff */
        .type           $_ZN7cutlass13device_kernelIN5flash19enable_sm80_to_sm89INS1_16FlashAttnBwdSm80INS1_25CollectiveMainloopBwdSm80ILi2ELi2EN4cute5tupleIJNS5_1CILi128EEES8_NS7_ILi64EEEEEENS_10bfloat16_tEfNS_4arch4Sm80ELb1ELb0ELb1ELb1ELb1ELb0ELb0ELb0ELi2ELi4ELi4ELi4ELb0EEENS1_24CollectiveEpilogueBwdGQAISA_fSD_Li256ELb1ELb1EEENS1_25SingleTileBwdLPTSchedulerILb1ELi128ELb1EEEEEEEEEvNT_6ParamsE$_ZN4cute3eso3ESOILb1ELb0EJNS_5tupleIJNS_1CILi1EEENS3_ILi0EEEEEENS2_IJiEEEEEC2ERKS6_RKS7_,@function
        .size           $_ZN7cutlass13device_kernelIN5flash19enable_sm80_to_sm89INS1_16FlashAttnBwdSm80INS1_25CollectiveMainloopBwdSm80ILi2ELi2EN4cute5tupleIJNS5_1CILi128EEES8_NS7_ILi64EEEEEENS_10bfloat16_tEfNS_4arch4Sm80ELb1ELb0ELb1ELb1ELb1ELb0ELb0ELb0ELi2ELi4ELi4ELi4ELb0EEENS1_24CollectiveEpilogueBwdGQAISA_fSD_Li256ELb1ELb1EEENS1_25SingleTileBwdLPTSchedulerILb1ELi128ELb1EEEEEEEEEvNT_6ParamsE$_ZN4cute3eso3ESOILb1ELb0EJNS_5tupleIJNS_1CILi1EEENS3_ILi0EEEEEENS2_IJiEEEEEC2ERKS6_RKS7_,($_ZN7cutlass13device_kernelIN5flash19enable_sm80_to_sm89INS1_16FlashAttnBwdSm80INS1_25CollectiveMainloopBwdSm80ILi2ELi2EN4cute5tupleIJNS5_1CILi128EEES8_NS7_ILi64EEEEEENS_10bfloat16_tEfNS_4arch4Sm80ELb1ELb0ELb1ELb1ELb1ELb0ELb0ELb0ELi2ELi4ELi4ELi4ELb0EEENS1_24CollectiveEpilogueBwdGQAISA_fSD_Li256ELb1ELb1EEENS1_25SingleTileBwdLPTSchedulerILb1ELi128ELb1EEEEEEEEEvNT_6ParamsE$_ZN4cute3eso3ESOILb1ELb0EJNS_5tupleIJNS_1CILi1EEENS3_ILi0EEEEEENS3_ILi4096EEENS2_IJiiEEEEEC2ERKS6_RKS7_RKS8_ - $_ZN7cutlass13device_kernelIN5flash19enable_sm80_to_sm89INS1_16FlashAttnBwdSm80INS1_25CollectiveMainloopBwdSm80ILi2ELi2EN4cute5tupleIJNS5_1CILi128EEES8_NS7_ILi64EEEEEENS_10bfloat16_tEfNS_4arch4Sm80ELb1ELb0ELb1ELb1ELb1ELb0ELb0ELb0ELi2ELi4ELi4ELi4ELb0EEENS1_24CollectiveEpilogueBwdGQAISA_fSD_Li256ELb1ELb1EEENS1_25SingleTileBwdLPTSchedulerILb1ELi128ELb1EEEEEEEEEvNT_6ParamsE$_ZN4cute3eso3ESOILb1ELb0EJNS_5tupleIJNS_1CILi1EEENS3_ILi0EEEEEENS2_IJiEEEEEC2ERKS6_RKS7_)
$_ZN7cutlass13device_kernelIN5flash19enable_sm80_to_sm89INS1_16FlashAttnBwdSm80INS1_25CollectiveMainloopBwdSm80ILi2ELi2EN4cute5tupleIJNS5_1CILi128EEES8_NS7_ILi64EEEEEENS_10bfloat16_tEfNS_4arch4Sm80ELb1ELb0ELb1ELb1ELb1ELb0ELb0ELb0ELi2ELi4ELi4ELi4ELb0EEENS1_24CollectiveEpilogueBwdGQAISA_fSD_Li256ELb1ELb1EEENS1_25SingleTileBwdLPTSchedulerILb1ELi128ELb1EEEEEEEEEvNT_6ParamsE$_ZN4cute3eso3ESOILb1ELb0EJNS_5tupleIJNS_1CILi1EEENS3_ILi0EEEEEENS2_IJiEEEEEC2ERKS6_RKS7_:
[----:B------:R-:W-:Y:S02]  /*8ea0*/  IADD3 R2, R67, -c[0x0][0x20], RZ ;  /* 0x8000080043027a10 */ /* 0x000fe40007ffe0ff */
[----:B------:R-:W-:-:S03]  /*8eb0*/  MOV R7, 0x0 ;  /* 0x0000000000077802 */ /* 0x000fc60000000f00 */
[----:B------:R1:W-:Y:S01]  /*8ec0*/  STL [R2], R3 ;  /* 0x0000000302007387 */ /* 0x0003e20000100800 */
[----:B------:R-:W-:Y:S05]  /*8ed0*/  RET.REL.NODEC R6 `(_ZN7cutlass13device_kernelIN5flash19enable_sm80_to_sm89INS1_16FlashAttnBwdSm80INS1_25CollectiveMainloopBwdSm80ILi2ELi2EN4cute5tupleIJNS5_1CILi128EEES8_NS7_ILi64EEEEEENS_10bfloat16_tEfNS_4arch4Sm80ELb1ELb0ELb1ELb1ELb1ELb0ELb0ELb0ELi2ELi4ELi4ELi4ELb0EEENS1_24CollectiveEpilogueBwdGQAISA_fSD_Li256ELb1ELb1EEENS1_25SingleTileBwdLPTSchedulerILb1ELi128ELb1EEEEEEEEEvNT_6ParamsE) ;  /* 0xffff712006007950 */ /* 0x000fea0003c3ffff */
        .type           $_ZN7cutlass13device_kernelIN5flash19enable_sm80_to_sm89INS1_16FlashAttnBwdSm80INS1_25CollectiveMainloopBwdSm80ILi2ELi2EN4cute5tupleIJNS5_1CILi128EEES8_NS7_ILi64EEEEEENS_10bfloat16_tEfNS_4arch4Sm80ELb1ELb0ELb1ELb1ELb1ELb0ELb0ELb0ELi2ELi4ELi4ELi4ELb0EEENS1_24CollectiveEpilogueBwdGQAISA_fSD_Li256ELb1ELb1EEENS1_25SingleTileBwdLPTSchedulerILb1ELi128ELb1EEEEEEEEEvNT_6ParamsE$_ZN4cute3eso3ESOILb1ELb0EJNS_5tupleIJNS_1CILi1EEENS3_ILi0EEEEEENS3_ILi4096EEENS2_IJiiEEEEEC2ERKS6_RKS7_RKS8_,@function
        .size           $_ZN7cutlass13device_kernelIN5flash19enable_sm80_to_sm89INS1_16FlashAttnBwdSm80INS1_25CollectiveMainloopBwdSm80ILi2ELi2EN4cute5tupleIJNS5_1CILi128EEES8_NS7_ILi64EEEEEENS_10bfloat16_tEfNS_4arch4Sm80ELb1ELb0ELb1ELb1ELb1ELb0ELb0ELb0ELi2ELi4ELi4ELi4ELb0EEENS1_24CollectiveEpilogueBwdGQAISA_fSD_Li256ELb1ELb1EEENS1_25SingleTileBwdLPTSchedulerILb1ELi128ELb1EEEEEEEEEvNT_6ParamsE$_ZN4cute3eso3ESOILb1ELb0EJNS_5tupleIJNS_1CILi1EEENS3_ILi0EEEEEENS3_ILi4096EEENS2_IJiiEEEEEC2ERKS6_RKS7_RKS8_,($_ZN7cutlass13device_kernelIN5flash19enable_sm80_to_sm89INS1_16FlashAttnBwdSm80INS1_25CollectiveMainloopBwdSm80ILi2ELi2EN4cute5tupleIJNS5_1CILi128EEES8_NS7_ILi64EEEEEENS_10bfloat16_tEfNS_4arch4Sm80ELb1ELb0ELb1ELb1ELb1ELb0ELb0ELb0ELi2ELi4ELi4ELi4ELb0EEENS1_24CollectiveEpilogueBwdGQAISA_fSD_Li256ELb1ELb1EEENS1_25SingleTileBwdLPTSchedulerILb1ELi128ELb1EEEEEEEEEvNT_6ParamsE$_ZN4cute3eso3ESOILb1ELb0EJNS_5tupleIJNS_1CILi1EEENS3_ILi0EEEEEEiEEC2ERKS6_RKi - $_ZN7cutlass13device_kernelIN5flash19enable_sm80_to_sm89INS1_16FlashAttnBwdSm80INS1_25CollectiveMainloopBwdSm80ILi2ELi2EN4cute5tupleIJNS5_1CILi128EEES8_NS7_ILi64EEEEEENS_10bfloat16_tEfNS_4arch4Sm80ELb1ELb0ELb1ELb1ELb1ELb0ELb0ELb0ELi2ELi4ELi4ELi4ELb0EEENS1_24CollectiveEpilogueBwdGQAISA_fSD_Li256ELb1ELb1EEENS1_25SingleTileBwdLPTSchedulerILb1ELi128ELb1EEEEEEEEEvNT_6ParamsE$_ZN4cute3eso3ESOILb1ELb0EJNS_5tupleIJNS_1CILi1EEENS3_ILi0EEEEEENS3_ILi4096EEENS2_IJiiEEEEEC2ERKS6_RKS7_RKS8_)
$_ZN7cutlass13device_kernelIN5flash19enable_sm80_to_sm89INS1_16FlashAttnBwdSm80INS1_25CollectiveMainloopBwdSm80ILi2ELi2EN4cute5tupleIJNS5_1CILi128EEES8_NS7_ILi64EEEEEENS_10bfloat16_tEfNS_4arch4Sm80ELb1ELb0ELb1ELb1ELb1ELb0ELb0ELb0ELi2ELi4ELi4ELi4ELb0EEENS1_24CollectiveEpilogueBwdGQAISA_fSD_Li256ELb1ELb1EEENS1_25SingleTileBwdLPTSchedulerILb1ELi128ELb1EEEEEEEEEvNT_6ParamsE$_ZN4cute3eso3ESOILb1ELb0EJNS_5tupleIJNS_1CILi1EEENS3_ILi0EEEEEENS3_ILi4096EEENS2_IJiiEEEEEC2ERKS6_RKS7_RKS8_:
[----:B------:R-:W-:Y:S01]  /*8ee0*/  IADD3 R2, R2, -c[0x0][0x20], RZ ;  /* 0x8000080002027a10 */ /* 0x000fe20007ffe0ff */
[----:B------:R-:W-:Y:S01]  /*8ef0*/  IMAD.MOV.U32 R8, RZ, RZ, R6 ;  /* 0x000000ffff087224 */ /* 0x000fe200078e0006 */
[----:B------:R-:W-:-:S03]  /*8f00*/  MOV R9, 0x0 ;  /* 0x0000000000097802 */ /* 0x000fc60000000f00 */
[----:B------:R1:W-:Y:S04]  /*8f10*/  STL [R2], R5 ;  /* 0x0000000502007387 */ /* 0x0003e80000100800 */
[----:B------:R1:W-:Y:S01]  /*8f20*/  STL [R2+0x4], R3 ;  /* 0x0000040302007387 */ /* 0x0003e20000100800 */
[----:B------:R-:W-:Y:S05]  /*8f30*/  RET.REL.NODEC R8 `(_ZN7cutlass13device_kernelIN5flash19enable_sm80_to_sm89INS1_16FlashAttnBwdSm80INS1_25CollectiveMainloopBwdSm80ILi2ELi2EN4cute5tupleIJNS5_1CILi128EEES8_NS7_ILi64EEEEEENS_10bfloat16_tEfNS_4arch4Sm80ELb1ELb0ELb1ELb1ELb1ELb0ELb0ELb0ELi2ELi4ELi4ELi4ELb0EEENS1_24CollectiveEpilogueBwdGQAISA_fSD_Li256ELb1ELb1EEENS1_25SingleTileBwdLPTSchedulerILb1ELi128ELb1EEEEEEEEEvNT_6ParamsE) ;  /* 0xffff70c008007950 */ /* 0x000fea0003c3ffff */
        .type           $_ZN7cutlass13device_kernelIN5flash19enable_sm80_to_sm89INS1_16FlashAttnBwdSm80INS1_25CollectiveMainloopBwdSm80ILi2ELi2EN4cute5tupleIJNS5_1CILi128EEES8_NS7_ILi64EEEEEENS_10bfloat16_tEfNS_4arch4Sm80ELb1ELb0ELb1ELb1ELb1ELb0ELb0ELb0ELi2ELi4ELi4ELi4ELb0EEENS1_24CollectiveEpilogueBwdGQAISA_fSD_Li256ELb1ELb1EEENS1_25SingleTileBwdLPTSchedulerILb1ELi128ELb1EEEEEEEEEvNT_6ParamsE$_ZN4cute3eso3ESOILb1ELb0EJNS_5tupleIJNS_1CILi1EEENS3_ILi0EEEEEEiEEC2ERKS6_RKi,@function
        .size           $_ZN7cutlass13device_kernelIN5flash19enable_sm80_to_sm89INS1_16FlashAttnBwdSm80INS1_25CollectiveMainloopBwdSm80ILi2ELi2EN4cute5tupleIJNS5_1CILi128EEES8_NS7_ILi64EEEEEENS_10bfloat16_tEfNS_4arch4Sm80ELb1ELb0ELb1ELb1ELb1ELb0ELb0ELb0ELi2ELi4ELi4ELi4ELb0EEENS1_24CollectiveEpilogueBwdGQAISA_fSD_Li256ELb1ELb1EEENS1_25SingleTileBwdLPTSchedulerILb1ELi128ELb1EEEEEEEEEvNT_6ParamsE$_ZN4cute3eso3ESOILb1ELb0EJNS_5tupleIJNS_1CILi1EEENS3_ILi0EEEEEEiEEC2ERKS6_RKi,($_ZN7cutlass13device_kernelIN5flash19enable_sm80_to_sm89INS1_16FlashAttnBwdSm80INS1_25CollectiveMainloopBwdSm80ILi2ELi2EN4cute5tupleIJNS5_1CILi128EEES8_NS7_ILi64EEEEEENS_10bfloat16_tEfNS_4arch4Sm80ELb1ELb0ELb1ELb1ELb1ELb0ELb0ELb0ELi2ELi4ELi4ELi4ELb0EEENS1_24CollectiveEpilogueBwdGQAISA_fSD_Li256ELb1ELb1EEENS1_25SingleTileBwdLPTSchedulerILb1ELi128ELb1EEEEEEEEEvNT_6ParamsE$_ZN4cute3eso3ESOILb1ELb0EJNS_5tupleIJNS_1CILi1EEENS3_ILi0EEEEEEiNS3_ILi1024EEEEEC2ERKS6_RKiRKS7_ - $_ZN7cutlass13device_kernelIN5flash19enable_sm80_to_sm89INS1_16FlashAttnBwdSm80INS1_25CollectiveMainloopBwdSm80ILi2ELi2EN4cute5tupleIJNS5_1CILi128EEES8_NS7_ILi64EEEEEENS_10bfloat16_tEfNS_4arch4Sm80ELb1ELb0ELb1ELb1ELb1ELb0ELb0ELb0ELi2ELi4ELi4ELi4ELb0EEENS1_24CollectiveEpilogueBwdGQAISA_fSD_Li256ELb1ELb1EEENS1_25SingleTileBwdLPTSchedulerILb1ELi128ELb1EEEEEEEEEvNT_6ParamsE$_ZN4cute3eso3ESOILb1ELb0EJNS_5tupleIJNS_1CILi1EEENS3_ILi0EEEEEEiEEC2ERKS6_RKi)
$_ZN7cutlass13device_kernelIN5flash19enable_sm80_to_sm89INS1_16FlashAttnBwdSm80INS1_25CollectiveMainloopBwdSm80ILi2ELi2EN4cute5tupleIJNS5_1CILi128EEES8_NS7_ILi64EEEEEENS_10bfloat16_tEfNS_4arch4Sm80ELb1ELb0ELb1ELb1ELb1ELb0ELb0ELb0ELi2ELi4ELi4ELi4ELb0EEENS1_24CollectiveEpilogueBwdGQAISA_fSD_Li256ELb1ELb1EEENS1_25SingleTileBwdLPTSchedulerILb1ELi128ELb1EEEEEEEEEvNT_6ParamsE$_ZN4cute3eso3ESOILb1ELb0EJNS_5tupleIJNS_1CILi1EEENS3_ILi0EEEEEEiEEC2ERKS6_RKi:
[----:B------:R-:W-:Y:S02]  /*8f40*/  IADD3 R2, R2, -c[0x0][0x20], RZ ;  /* 0x8000080002027a10 */ /* 0x000fe40007ffe0ff */
[----:B------:R-:W-:-:S03]  /*8f50*/  MOV R7, 0x0 ;  /* 0x0000000000077802 */ /* 0x000fc60000000f00 */
[----:B------:R1:W-:Y:S01]  /*8f60*/  STL [R2], R3 ;  /* 0x0000000302007387 */ /* 0x0003e20000100800 */
[----:B------:R-:W-:Y:S05]  /*8f70*/  RET.REL.NODEC R6 `(_ZN7cutlass13device_kernelIN5flash19enable_sm80_to_sm89INS1_16FlashAttnBwdSm80INS1_25CollectiveMainloopBwdSm80ILi2ELi2EN4cute5tupleIJNS5_1CILi128EEES8_NS7_ILi64EEEEEENS_10bfloat16_tEfNS_4arch4Sm80ELb1ELb0ELb1ELb1ELb1ELb0ELb0ELb0ELi2ELi4ELi4ELi4ELb0EEENS1_24CollectiveEpilogueBwdGQAISA_fSD_Li256ELb1ELb1EEENS1_25SingleTileBwdLPTSchedulerILb1ELi128ELb1EEEEEEEEEvNT_6ParamsE) ;  /* 0xffff708006007950 */ /* 0x000fea0003c3ffff */
        .type           $_ZN7cutlass13device_kernelIN5flash19enable_sm80_to_sm89INS1_16FlashAttnBwdSm80INS1_25CollectiveMainloopBwdSm80ILi2ELi2EN4cute5tupleIJNS5_1CILi128EEES8_NS7_ILi64EEEEEENS_10bfloat16_tEfNS_4arch4Sm80ELb1ELb0ELb1ELb1ELb1ELb0ELb0ELb0ELi2ELi4ELi4ELi4ELb0EEENS1_24CollectiveEpilogueBwdGQAISA_fSD_Li256ELb1ELb1EEENS1_25SingleTileBwdLPTSchedulerILb1ELi128ELb1EEEEEEEEEvNT_6ParamsE$_ZN4cute3eso3ESOILb1ELb0EJNS_5tupleIJNS_1CILi1EEENS3_ILi0EEEEEEiNS3_ILi1024EEEEEC2ERKS6_RKiRKS7_,@function
        .size           $_ZN7cutlass13device_kernelIN5flash19enable_sm80_to_sm89INS1_16FlashAttnBwdSm80INS1_25CollectiveMainloopBwdSm80ILi2ELi2EN4cute5tupleIJNS5_1CILi128EEES8_NS7_ILi64EEEEEENS_10bfloat16_tEfNS_4arch4Sm80ELb1ELb0ELb1ELb1ELb1ELb0ELb0ELb0ELi2ELi4ELi4ELi4ELb0EEENS1_24CollectiveEpilogueBwdGQAISA_fSD_Li256ELb1ELb1EEENS1_25SingleTileBwdLPTSchedulerILb1ELi128ELb1EEEEEEEEEvNT_6ParamsE$_ZN4cute3eso3ESOILb1ELb0EJNS_5tupleIJNS_1CILi1EEENS3_ILi0EEEEEEiNS3_ILi1024EEEEEC2ERKS6_RKiRKS7_,($_ZN7cutlass13device_kernelIN5flash19enable_sm80_to_sm89INS1_16FlashAttnBwdSm80INS1_25CollectiveMainloopBwdSm80ILi2ELi2EN4cute5tupleIJNS5_1CILi128EEES8_NS7_ILi64EEEEEENS_10bfloat16_tEfNS_4arch4Sm80ELb1ELb0ELb1ELb1ELb1ELb0ELb0ELb0ELi2ELi4ELi4ELi4ELb0EEENS1_24CollectiveEpilogueBwdGQAISA_fSD_Li256ELb1ELb1EEENS1_25SingleTileBwdLPTSchedulerILb1ELi128ELb1EEEEEEEEEvNT_6ParamsE$_ZN4cute3eso3ESOILb1ELb0EJNS_5tupleIJNS_1CILi1EEENS3_ILi0EEEEEElS5_EEC2ERKS6_RKlRKS5_ - $_ZN7cutlass13device_kernelIN5flash19enable_sm80_to_sm89INS1_16FlashAttnBwdSm80INS1_25CollectiveMainloopBwdSm80ILi2ELi2EN4cute5tupleIJNS5_1CILi128EEES8_NS7_ILi64EEEEEENS_10bfloat16_tEfNS_4arch4Sm80ELb1ELb0ELb1ELb1ELb1ELb0ELb0ELb0ELi2ELi4ELi4ELi4ELb0EEENS1_24CollectiveEpilogueBwdGQAISA_fSD_Li256ELb1ELb1EEENS1_25SingleTileBwdLPTSchedulerILb1ELi128ELb1EEEEEEEEEvNT_6ParamsE$_ZN4cute3eso3ESOILb1ELb0EJNS_5tupleIJNS_1CILi1EEENS3_ILi0EEEEEEiNS3_ILi1024EEEEEC2ERKS6_RKiRKS7_)
$_ZN7cutlass13device_kernelIN5flash19enable_sm80_to_sm89INS1_16FlashAttnBwdSm80INS1_25CollectiveMainloopBwdSm80ILi2ELi2EN4cute5tupleIJNS5_1CILi128EEES8_NS7_ILi64EEEEEENS_10bfloat16_tEfNS_4arch4Sm80ELb1ELb0ELb1ELb1ELb1ELb0ELb0ELb0ELi2ELi4ELi4ELi4ELb0EEENS1_24CollectiveEpilogueBwdGQAISA_fSD_Li256ELb1ELb1EEENS1_25SingleTileBwdLPTSchedulerILb1ELi128ELb1EEEEEEEEEvNT_6ParamsE$_ZN4cute3eso3ESOILb1ELb0EJNS_5tupleIJNS_1CILi1EEENS3_ILi0EEEEEEiNS3_ILi1024EEEEEC2ERKS6_RKiRKS7_:
[----:B------:R-:W-:Y:S02]  /*8f80*/  IADD3 R2, R2, -c[0x0][0x20], RZ ;  /* 0x8000080002027a10 */ /* 0x000fe40007ffe0ff */
[----:B------:R-:W-:-:S03]  /*8f90*/  MOV R9, 0x0 ;  /* 0x0000000000097802 */ /* 0x000fc60000000f00 */
[----:B------:R1:W-:Y:S01]  /*8fa0*/  STL [R2], R3 ;  /* 0x0000000302007387 */ /* 0x0003e20000100800 */
[----:B------:R-:W-:Y:S05]  /*8fb0*/  RET.REL.NODEC R8 `(_ZN7cutlass13device_kernelIN5flash19enable_sm80_to_sm89INS1_16FlashAttnBwdSm80INS1_25CollectiveMainloopBwdSm80ILi2ELi2EN4cute5tupleIJNS5_1CILi128EEES8_NS7_ILi64EEEEEENS_10bfloat16_tEfNS_4arch4Sm80ELb1ELb0ELb1ELb1ELb1ELb0ELb0ELb0ELi2ELi4ELi4ELi4ELb0EEENS1_24CollectiveEpilogueBwdGQAISA_fSD_Li256ELb1ELb1EEENS1_25SingleTileBwdLPTSchedulerILb1ELi128ELb1EEEEEEEEEvNT_6ParamsE) ;  /* 0xffff704008007950 */ /* 0x000fea0003c3ffff */
        .type           $_ZN7cutlass13device_kernelIN5flash19enable_sm80_to_sm89INS1_16FlashAttnBwdSm80INS1_25CollectiveMainloopBwdSm80ILi2ELi2EN4cute5tupleIJNS5_1CILi128EEES8_NS7_ILi64EEEEEENS_10bfloat16_tEfNS_4arch4Sm80ELb1ELb0ELb1ELb1ELb1ELb0ELb0ELb0ELi2ELi4ELi4ELi4ELb0EEENS1_24CollectiveEpilogueBwdGQAISA_fSD_Li256ELb1ELb1EEENS1_25SingleTileBwdLPTSchedulerILb1ELi128ELb1EEEEEEEEEvNT_6ParamsE$_ZN4cute3eso3ESOILb1ELb0EJNS_5tupleIJNS_1CILi1EEENS3_ILi0EEEEEElS5_EEC2ERKS6_RKlRKS5_,@function
        .size           $_ZN7cutlass13device_kernelIN5flash19enable_sm80_to_sm89INS1_16FlashAttnBwdSm80INS1_25CollectiveMainloopBwdSm80ILi2ELi2EN4cute5tupleIJNS5_1CILi128EEES8_NS7_ILi64EEEEEENS_10bfloat16_tEfNS_4arch4Sm80ELb1ELb0ELb1ELb1ELb1ELb0ELb0ELb0ELi2ELi4ELi4ELi4ELb0EEENS1_24CollectiveEpilogueBwdGQAISA_fSD_Li256ELb1ELb1EEENS1_25SingleTileBwdLPTSchedulerILb1ELi128ELb1EEEEEEEEEvNT_6ParamsE$_ZN4cute3eso3ESOILb1ELb0EJNS_5tupleIJNS_1CILi1EEENS3_ILi0EEEEEElS5_EEC2ERKS6_RKlRKS5_,($_ZN7cutlass13device_kernelIN5flash19enable_sm80_to_sm89INS1_16FlashAttnBwdSm80INS1_25CollectiveMainloopBwdSm80ILi2ELi2EN4cute5tupleIJNS5_1CILi128EEES8_NS7_ILi64EEEEEENS_10bfloat16_tEfNS_4arch4Sm80ELb1ELb0ELb1ELb1ELb1ELb0ELb0ELb0ELi2ELi4ELi4ELi4ELb0EEENS1_24CollectiveEpilogueBwdGQAISA_fSD_Li256ELb1ELb1EEENS1_25SingleTileBwdLPTSchedulerILb1ELi128ELb1EEEEEEEEEvNT_6ParamsE$_ZN4cute3eso3ESOILb1ELb0EJNS_5tupleIJNS_1CILi1EEENS3_ILi2EEEEEENS2_IJNS3_ILi0EEEiEEEEEC2ERKS6_RKS8_ - $_ZN7cutlass13device_kernelIN5flash19enable_sm80_to_sm89INS1_16FlashAttnBwdSm80INS1_25CollectiveMainloopBwdSm80ILi2ELi2EN4cute5tupleIJNS5_1CILi128EEES8_NS7_ILi64EEEEEENS_10bfloat16_tEfNS_4arch4Sm80ELb1ELb0ELb1ELb1ELb1ELb0ELb0ELb0ELi2ELi4ELi4ELi4ELb0EEENS1_24CollectiveEpilogueBwdGQAISA_fSD_Li256ELb1ELb1EEENS1_25SingleTileBwdLPTSchedulerILb1ELi128ELb1EEEEEEEEEvNT_6ParamsE$_ZN4cute3eso3ESOILb1ELb0EJNS_5tupleIJNS_1CILi1EEENS3_ILi0EEEEEElS5_EEC2ERKS6_RKlRKS5_)
$_ZN7cutlass13device_kernelIN5flash19enable_sm80_to_sm89INS1_16FlashAttnBwdSm80INS1_25CollectiveMainloopBwdSm80ILi2ELi2EN4cute5tupleIJNS5_1CILi128EEES8_NS7_ILi64EEEEEENS_10bfloat16_tEfNS_4arch4Sm80ELb1ELb0ELb1ELb1ELb1ELb0ELb0ELb0ELi2ELi4ELi4ELi4ELb0EEENS1_24CollectiveEpilogueBwdGQAISA_fSD_Li256ELb1ELb1EEENS1_25SingleTileBwdLPTSchedulerILb1ELi128ELb1EEEEEEEEEvNT_6ParamsE$_ZN4cute3eso3ESOILb1ELb0EJNS_5tupleIJNS_1CILi1EEENS3_ILi0EEEEEElS5_EEC2ERKS6_RKlRKS5_:
[----:B------:R-:W-:Y:S01]  /*8fc0*/  IADD3 R3, R3, -c[0x0][0x20], RZ ;  /* 0x8000080003037a10 */ /* 0x000fe20007ffe0ff */
[----:B------:R-:W-:Y:S01]  /*8fd0*/  IMAD.MOV.U32 R78, RZ, RZ, R2 ;  /* 0x000000ffff4e7224 */ /* 0x000fe200078e0002 */
[----:B------:R-:W-:Y:S01]  /*8fe0*/  MOV R86, R6 ;  /* 0x0000000600567202 */ /* 0x000fe20000000f00 */
[----:B------:R-:W-:Y:S01]  /*8ff0*/  IMAD.MOV.U32 R79, RZ, RZ, R5 ;  /* 0x000000ffff4f7224 */ /* 0x000fe200078e0005 */
[----:B------:R-:W-:-:S04]  /*9000*/  MOV R87, 0x0 ;  /* 0x0000000000577802 */ /* 0x000fc80000000f00 */
[----:B------:R1:W-:Y:S01]  /*9010*/  STL.64 [R3], R78 ;  /* 0x0000004e03007387 */ /* 0x0003e20000100a00 */
[----:B------:R-:W-:Y:S05]  /*9020*/  RET.REL.NODEC R86 `(_ZN7cutlass13device_kernelIN5flash19enable_sm80_to_sm89INS1_16FlashAttnBwdSm80INS1_25CollectiveMainloopBwdSm80ILi2ELi2EN4cute5tupleIJNS5_1CILi128EEES8_NS7_ILi64EEEEEENS_10bfloat16_tEfNS_4arch4Sm80ELb1ELb0ELb1ELb1ELb1ELb0ELb0ELb0ELi2ELi4ELi4ELi4ELb0EEENS1_24CollectiveEpilogueBwdGQAISA_fSD_Li256ELb1ELb1EEENS1_25SingleTileBwdLPTSchedulerILb1ELi128ELb1EEEEEEEEEvNT_6ParamsE) ;  /* 0xffff6fd056007950 */ /* 0x000fea0003c3ffff */
        .type           $_ZN7cutlass13device_kernelIN5flash19enable_sm80_to_sm89INS1_16FlashAttnBwdSm80INS1_25CollectiveMainloopBwdSm80ILi2ELi2EN4cute5tupleIJNS5_1CILi128EEES8_NS7_ILi64EEEEEENS_10bfloat16_tEfNS_4arch4Sm80ELb1ELb0ELb1ELb1ELb1ELb0ELb0ELb0ELi2ELi4ELi4ELi4ELb0EEENS1_24CollectiveEpilogueBwdGQAISA_fSD_Li256ELb1ELb1EEENS1_25SingleTileBwdLPTSchedulerILb1ELi128ELb1EEEEEEEEEvNT_6ParamsE$_ZN4cute3eso3ESOILb1ELb0EJNS_5tupleIJNS_1CILi1EEENS3_ILi2EEEEEENS2_IJNS3_ILi0EEEiEEEEEC2ERKS6_RKS8_,@function
        .size           $_ZN7cutlass13device_kernelIN5flash19enable_sm80_to_sm89INS1_16FlashAttnBwdSm80INS1_25CollectiveMainloopBwdSm80ILi2ELi2EN4cute5tupleIJNS5_1CILi128EEES8_NS7_ILi64EEEEEENS_10bfloat16_tEfNS_4arch4Sm80ELb1ELb0ELb1ELb1ELb1ELb0ELb0ELb0ELi2ELi4ELi4ELi4ELb0EEENS1_24CollectiveEpilogueBwdGQAISA_fSD_Li256ELb1ELb1EEENS1_25SingleTileBwdLPTSchedulerILb1ELi128ELb1EEEEEEEEEvNT_6ParamsE$_ZN4cute3eso3ESOILb1ELb0EJNS_5tupleIJNS_1CILi1EEENS3_ILi2EEEEEENS2_IJNS3_ILi0EEEiEEEEEC2ERKS6_RKS8_,($_ZN7cutlass13device_kernelIN5flash19enable_sm80_to_sm89INS1_16FlashAttnBwdSm80INS1_25CollectiveMainloopBwdSm80ILi2ELi2EN4cute5tupleIJNS5_1CILi128EEES8_NS7_ILi64EEEEEENS_10bfloat16_tEfNS_4arch4Sm80ELb1ELb0ELb1ELb1ELb1ELb0ELb0ELb0ELi2ELi4ELi4ELi4ELb0EEENS1_24CollectiveEpilogueBwdGQAISA_fSD_Li256ELb1ELb1EEENS1_25SingleTileBwdLPTSchedulerILb1ELi128ELb1EEEEEEEEEvNT_6ParamsE$_ZN4cute3eso3ESOILb1ELb0EJNS_5tupleIJNS_1CILi1EEENS3_ILi2EEES5_EEENS2_IJS4_NS3_ILi256EEEiEEEEEC2ERKS6_RKS8_ - $_ZN7cutlass13device_kernelIN5flash19enable_sm80_to_sm89INS1_16FlashAttnBwdSm80INS1_25CollectiveMainloopBwdSm80ILi2ELi2EN4cute5tupleIJNS5_1CILi128EEES8_NS7_ILi64EEEEEENS_10bfloat16_tEfNS_4arch4Sm80ELb1ELb0ELb1ELb1ELb1ELb0ELb0ELb0ELi2ELi4ELi4ELi4ELb0EEENS1_24CollectiveEpilogueBwdGQAISA_fSD_Li256ELb1ELb1EEENS1_25SingleTileBwdLPTSchedulerILb1ELi128ELb1EEEEEEEEEvNT_6ParamsE$_ZN4cute3eso3ESOILb1ELb0EJNS_5tupleIJNS_1CILi1EEENS3_ILi2EEEEEENS2_IJNS3_ILi0EEEiEEEEEC2ERKS6_RKS8_)
$_ZN7cutlass13device_kernelIN5flash19enable_sm80_to_sm89INS1_16FlashAttnBwdSm80INS1_25CollectiveMainloopBwdSm80ILi2ELi2EN4cute5tupleIJNS5_1CILi128EEES8_NS7_ILi64EEEEEENS_10bfloat16_tEfNS_4arch4Sm80ELb1ELb0ELb1ELb1ELb1ELb0ELb0ELb0ELi2ELi4ELi4ELi4ELb0EEENS1_24CollectiveEpilogueBwdGQAISA_fSD_Li256ELb1ELb1EEENS1_25SingleTileBwdLPTSchedulerILb1ELi128ELb1EEEEEEEEEvNT_6ParamsE$_ZN4cute3eso3ESOILb1ELb0EJNS_5tupleIJNS_1CILi1EEENS3_ILi2EEEEEENS2_IJNS3_ILi0EEEiEEEEEC2ERKS6_RKS8_:
[----:B------:R-:W-:Y:S02]  /*9030*/  IADD3 R3, R13, -c[0x0][0x20], RZ ;  /* 0x800008000d037a10 */ /* 0x000fe40007ffe0ff */
[----:B------:R-:W-:-:S03]  /*9040*/  MOV R5, 0x0 ;  /* 0x0000000000057802 */ /* 0x000fc60000000f00 */
[----:B------:R1:W-:Y:S01]  /*9050*/  STL [R3], R2 ;  /* 0x0000000203007387 */ /* 0x0003e20000100800 */
[----:B------:R-:W-:Y:S05]  /*9060*/  RET.REL.NODEC R4 `(_ZN7cutlass13device_kernelIN5flash19enable_sm80_to_sm89INS1_16FlashAttnBwdSm80INS1_25CollectiveMainloopBwdSm80ILi2ELi2EN4cute5tupleIJNS5_1CILi128EEES8_NS7_ILi64EEEEEENS_10bfloat16_tEfNS_4arch4Sm80ELb1ELb0ELb1ELb1ELb1ELb0ELb0ELb0ELi2ELi4ELi4ELi4ELb0EEENS1_24CollectiveEpilogueBwdGQAISA_fSD_Li256ELb1ELb1EEENS1_25SingleTileBwdLPTSchedulerILb1ELi128ELb1EEEEEEEEEvNT_6ParamsE) ;  /* 0xffff6f9004007950 */ /* 0x000fea0003c3ffff */
        .type           $_ZN7cutlass13device_kernelIN5flash19enable_sm80_to_sm89INS1_16FlashAttnBwdSm80INS1_25CollectiveMainloopBwdSm80ILi2ELi2EN4cute5tupleIJNS5_1CILi128EEES8_NS7_ILi64EEEEEENS_10bfloat16_tEfNS_4arch4Sm80ELb1ELb0ELb1ELb1ELb1ELb0ELb0ELb0ELi2ELi4ELi4ELi4ELb0EEENS1_24CollectiveEpilogueBwdGQAISA_fSD_Li256ELb1ELb1EEENS1_25SingleTileBwdLPTSchedulerILb1ELi128ELb1EEEEEEEEEvNT_6ParamsE$_ZN4cute3eso3ESOILb1ELb0EJNS_5tupleIJNS_1CILi1EEENS3_ILi2EEES5_EEENS2_IJS4_NS3_ILi256EEEiEEEEEC2ERKS6_RKS8_,@function
        .size           $_ZN7cutlass13device_kernelIN5flash19enable_sm80_to_sm89INS1_16FlashAttnBwdSm80INS1_25CollectiveMainloopBwdSm80ILi2ELi2EN4cute5tupleIJNS5_1CILi128EEES8_NS7_ILi64EEEEEENS_10bfloat16_tEfNS_4arch4Sm80ELb1ELb0ELb1ELb1ELb1ELb0ELb0ELb0ELi2ELi4ELi4ELi4ELb0EEENS1_24CollectiveEpilogueBwdGQAISA_fSD_Li256ELb1ELb1EEENS1_25SingleTileBwdLPTSchedulerILb1ELi128ELb1EEEEEEEEEvNT_6ParamsE$_ZN4cute3eso3ESOILb1ELb0EJNS_5tupleIJNS_1CILi1EEENS3_ILi2EEES5_EEENS2_IJS4_NS3_ILi256EEEiEEEEEC2ERKS6_RKS8_,($_ZN7cutlass13device_kernelIN5flash19enable_sm80_to_sm89INS1_16FlashAttnBwdSm80INS1_25CollectiveMainloopBwdSm80ILi2ELi2EN4cute5tupleIJNS5_1CILi128EEES8_NS7_ILi64EEEEEENS_10bfloat16_tEfNS_4arch4Sm80ELb1ELb0ELb1ELb1ELb1ELb0ELb0ELb0ELi2ELi4ELi4ELi4ELb0EEENS1_24CollectiveEpilogueBwdGQAISA_fSD_Li256ELb1ELb1EEENS1_25SingleTileBwdLPTSchedulerILb1ELi128ELb1EEEEEEEEEvNT_6ParamsE$_ZN4cute3eso3ESOILb1ELb0EJNS_5tupleIJNS_1CILi2EEEEEENS2_IJiEEEEEC2ERKS5_RKS6_ - $_ZN7cutlass13device_kernelIN5flash19enable_sm80_to_sm89INS1_16FlashAttnBwdSm80INS1_25CollectiveMainloopBwdSm80ILi2ELi2EN4cute5tupleIJNS5_1CILi128EEES8_NS7_ILi64EEEEEENS_10bfloat16_tEfNS_4arch4Sm80ELb1ELb0ELb1ELb1ELb1ELb0ELb0ELb0ELi2ELi4ELi4ELi4ELb0EEENS1_24CollectiveEpilogueBwdGQAISA_fSD_Li256ELb1ELb1EEENS1_25SingleTileBwdLPTSchedulerILb1ELi128ELb1EEEEEEEEEvNT_6ParamsE$_ZN4cute3eso3ESOILb1ELb0EJNS_5tupleIJNS_1CILi1EEENS3_ILi2EEES5_EEENS2_IJS4_NS3_ILi256EEEiEEEEEC2ERKS6_RKS8_)
$_ZN7cutlass13device_kernelIN5flash19enable_sm80_to_sm89INS1_16FlashAttnBwdSm80INS1_25CollectiveMainloopBwdSm80ILi2ELi2EN4cute5tupleIJNS5_1CILi128EEES8_NS7_ILi64EEEEEENS_10bfloat16_tEfNS_4arch4Sm80ELb1ELb0ELb1ELb1ELb1ELb0ELb0ELb0ELi2ELi4ELi4ELi4ELb0EEENS1_24CollectiveEpilogueBwdGQAISA_fSD_Li256ELb1ELb1EEENS1_25SingleTileBwdLPTSchedulerILb1ELi128ELb1EEEEEEEEEvNT_6ParamsE$_ZN4cute3eso3ESOILb1ELb0EJNS_5tupleIJNS_1CILi1EEENS3_ILi2EEES5_EEENS2_IJS4_NS3_ILi256EEEiEEEEEC2ERKS6_RKS8_:
[----:B------:R-:W-:Y:S02]  /*9070*/  IADD3 R3, R11, -c[0x0][0x20], RZ ;  /* 0x800008000b037a10 */ /* 0x000fe40007ffe0ff */
[----:B------:R-:W-:-:S03]  /*9080*/  MOV R5, 0x0 ;  /* 0x0000000000057802 */ /* 0x000fc60000000f00 */
[----:B------:R1:W-:Y:S01]  /*9090*/  STL [R3], R2 ;  /* 0x0000000203007387 */ /* 0x0003e20000100800 */
[----:B------:R-:W-:Y:S05]  /*90a0*/  RET.REL.NODEC R4 `(_ZN7cutlass13device_kernelIN5flash19enable_sm80_to_sm89INS1_16FlashAttnBwdSm80INS1_25CollectiveMainloopBwdSm80ILi2ELi2EN4cute5tupleIJNS5_1CILi128EEES8_NS7_ILi64EEEEEENS_10bfloat16_tEfNS_4arch4Sm80ELb1ELb0ELb1ELb1ELb1ELb0ELb0ELb0ELi2ELi4ELi4ELi4ELb0EEENS1_24CollectiveEpilogueBwdGQAISA_fSD_Li256ELb1ELb1EEENS1_25SingleTileBwdLPTSchedulerILb1ELi128ELb1EEEEEEEEEvNT_6ParamsE) ;  /* 0xffff6f5004007950 */ /* 0x000fea0003c3ffff */
        .type           $_ZN7cutlass13device_kernelIN5flash19enable_sm80_to_sm89INS1_16FlashAttnBwdSm80INS1_25CollectiveMainloopBwdSm80ILi2ELi2EN4cute5tupleIJNS5_1CILi128EEES8_NS7_ILi64EEEEEENS_10bfloat16_tEfNS_4arch4Sm80ELb1ELb0ELb1ELb1ELb1ELb0ELb0ELb0ELi2ELi4ELi4ELi4ELb0EEENS1_24CollectiveEpilogueBwdGQAISA_fSD_Li256ELb1ELb1EEENS1_25SingleTileBwdLPTSchedulerILb1ELi128ELb1EEEEEEEEEvNT_6ParamsE$_ZN4cute3eso3ESOILb1ELb0EJNS_5tupleIJNS_1CILi2EEEEEENS2_IJiEEEEEC2ERKS5_RKS6_,@function
        .size           $_ZN7cutlass13device_kernelIN5flash19enable_sm80_to_sm89INS1_16FlashAttnBwdSm80INS1_25CollectiveMainloopBwdSm80ILi2ELi2EN4cute5tupleIJNS5_1CILi128EEES8_NS7_ILi64EEEEEENS_10bfloat16_tEfNS_4arch4Sm80ELb1ELb0ELb1ELb1ELb1ELb0ELb0ELb0ELi2ELi4ELi4ELi4ELb0EEENS1_24CollectiveEpilogueBwdGQAISA_fSD_Li256ELb1ELb1EEENS1_25SingleTileBwdLPTSchedulerILb1ELi128ELb1EEEEEEEEEvNT_6ParamsE$_ZN4cute3eso3ESOILb1ELb0EJNS_5tupleIJNS_1CILi2EEEEEENS2_IJiEEEEEC2ERKS5_RKS6_,($_ZN7cutlass13device_kernelIN5flash19enable_sm80_to_sm89INS1_16FlashAttnBwdSm80INS1_25CollectiveMainloopBwdSm80ILi2ELi2EN4cute5tupleIJNS5_1CILi128EEES8_NS7_ILi64EEEEEENS_10bfloat16_tEfNS_4arch4Sm80ELb1ELb0ELb1ELb1ELb1ELb0ELb0ELb0ELi2ELi4ELi4ELi4ELb0EEENS1_24CollectiveEpilogueBwdGQAISA_fSD_Li256ELb1ELb1EEENS1_25SingleTileBwdLPTSchedulerILb1ELi128ELb1EEEEEEEEEvNT_6ParamsE$_ZN4cute3eso3ESOILb1ELb0EJNS_5tupleIJNS_1CILi2EEEEEENS2_IJiEEENS3_ILi1EEES7_EEC2ERKS5_RKS6_RKS7_SE_ - $_ZN7cutlass13device_kernelIN5flash19enable_sm80_to_sm89INS1_16FlashAttnBwdSm80INS1_25CollectiveMainloopBwdSm80ILi2ELi2EN4cute5tupleIJNS5_1CILi128EEES8_NS7_ILi64EEEEEENS_10bfloat16_tEfNS_4arch4Sm80ELb1ELb0ELb1ELb1ELb1ELb0ELb0ELb0ELi2ELi4ELi4ELi4ELb0EEENS1_24CollectiveEpilogueBwdGQAISA_fSD_Li256ELb1ELb1EEENS1_25SingleTileBwdLPTSchedulerILb1ELi128ELb1EEEEEEEEEvNT_6ParamsE$_ZN4cute3eso3ESOILb1ELb0EJNS_5tupleIJNS_1CILi2EEEEEENS2_IJiEEEEEC2ERKS5_RKS6_)
$_ZN7cutlass13device_kernelIN5flash19enable_sm80_to_sm89INS1_16FlashAttnBwdSm80INS1_25CollectiveMainloopBwdSm80ILi2ELi2EN4cute5tupleIJNS5_1CILi128EEES8_NS7_ILi64EEEEEENS_10bfloat16_tEfNS_4arch4Sm80ELb1ELb0ELb1ELb1ELb1ELb0ELb0ELb0ELi2ELi4ELi4ELi4ELb0EEENS1_24CollectiveEpilogueBwdGQAISA_fSD_Li256ELb1ELb1EEENS1_25SingleTileBwdLPTSchedulerILb1ELi128ELb1EEEEEEEEEvNT_6ParamsE$_ZN4cute3eso3ESOILb1ELb0EJNS_5tupleIJNS_1CILi2EEEEEENS2_IJiEEEEEC2ERKS5_RKS6_:
[----:B------:R-:W-:Y:S02]  /*90b0*/  IADD3 R2, R67, -c[0x0][0x20], RZ ;  /* 0x8000080043027a10 */ /* 0x000fe40007ffe0ff */
[----:B------:R-:W-:-:S03]  /*90c0*/  MOV R7, 0x0 ;  /* 0x0000000000077802 */ /* 0x000fc60000000f00 */
[----:B------:R1:W-:Y:S01]  /*90d0*/  STL [R2], R3 ;  /* 0x0000000302007387 */ /* 0x0003e20000100800 */
[----:B------:R-:W-:Y:S05]  /*90e0*/  RET.REL.NODEC R6 `(_ZN7cutlass13device_kernelIN5flash19enable_sm80_to_sm89INS1_16FlashAttnBwdSm80INS1_25CollectiveMainloopBwdSm80ILi2ELi2EN4cute5tupleIJNS5_1CILi128EEES8_NS7_ILi64EEEEEENS_10bfloat16_tEfNS_4arch4Sm80ELb1ELb0ELb1ELb1ELb1ELb0ELb0ELb0ELi2ELi4ELi4ELi4ELb0EEENS1_24CollectiveEpilogueBwdGQAISA_fSD_Li256ELb1ELb1EEENS1_25SingleTileBwdLPTSchedulerILb1ELi128ELb1EEEEEEEEEvNT_6ParamsE) ;  /* 0xffff6f1006007950 */ /* 0x000fea0003c3ffff */
        .type           $_ZN7cutlass13device_kernelIN5flash19enable_sm80_to_sm89INS1_16FlashAttnBwdSm80INS1_25CollectiveMainloopBwdSm80ILi2ELi2EN4cute5tupleIJNS5_1CILi128EEES8_NS7_ILi64EEEEEENS_10bfloat16_tEfNS_4arch4Sm80ELb1ELb0ELb1ELb1ELb1ELb0ELb0ELb0ELi2ELi4ELi4ELi4ELb0EEENS1_24CollectiveEpilogueBwdGQAISA_fSD_Li256ELb1ELb1EEENS1_25SingleTileBwdLPTSchedulerILb1ELi128ELb1EEEEEEEEEvNT_6ParamsE$_ZN4cute3eso3ESOILb1ELb0EJNS_5tupleIJNS_1CILi2EEEEEENS2_IJiEEENS3_ILi1EEES7_EEC2ERKS5_RKS6_RKS7_SE_,@function
        .size           $_ZN7cutlass13device_kernelIN5flash19enable_sm80_to_sm89INS1_16FlashAttnBwdSm80INS1_25CollectiveMainloopBwdSm80ILi2ELi2EN4cute5tupleIJNS5_1CILi128EEES8_NS7_ILi64EEEEEENS_10bfloat16_tEfNS_4arch4Sm80ELb1ELb0ELb1ELb1ELb1ELb0ELb0ELb0ELi2ELi4ELi4ELi4ELb0EEENS1_24CollectiveEpilogueBwdGQAISA_fSD_Li256ELb1ELb1EEENS1_25SingleTileBwdLPTSchedulerILb1ELi128ELb1EEEEEEEEEvNT_6ParamsE$_ZN4cute3eso3ESOILb1ELb0EJNS_5tupleIJNS_1CILi2EEEEEENS2_IJiEEENS3_ILi1EEES7_EEC2ERKS5_RKS6_RKS7_SE_,($_ZN7cutlass13device_kernelIN5flash19enable_sm80_to_sm89INS1_16FlashAttnBwdSm80INS1_25CollectiveMainloopBwdSm80ILi2ELi2EN4cute5tupleIJNS5_1CILi128EEES8_NS7_ILi64EEEEEENS_10bfloat16_tEfNS_4arch4Sm80ELb1ELb0ELb1ELb1ELb1ELb0ELb0ELb0ELi2ELi4ELi4ELi4ELb0EEENS1_24CollectiveEpilogueBwdGQAISA_fSD_Li256ELb1ELb1EEENS1_25SingleTileBwdLPTSchedulerILb1ELi128ELb1EEEEEEEEEvNT_6ParamsE$_ZN4cute3eso3ESOILb1ELb0EJNS_5tupleIJNS_1CILi2EEEEEENS2_IJiEEES4_NS3_ILi1EEEEEC2ERKS5_RKS6_RKS4_RKS7_ - $_ZN7cutlass13device_kernelIN5flash19enable_sm80_to_sm89INS1_16FlashAttnBwdSm80INS1_25CollectiveMainloopBwdSm80ILi2ELi2EN4cute5tupleIJNS5_1CILi128EEES8_NS7_ILi64EEEEEENS_10bfloat16_tEfNS_4arch4Sm80ELb1ELb0ELb1ELb1ELb1ELb0ELb0ELb0ELi2ELi4ELi4ELi4ELb0EEENS1_24CollectiveEpilogueBwdGQAISA_fSD_Li256ELb1ELb1EEENS1_25SingleTileBwdLPTSchedulerILb1ELi128ELb1EEEEEEEEEvNT_6ParamsE$_ZN4cute3eso3ESOILb1ELb0EJNS_5tupleIJNS_1CILi2EEEEEENS2_IJiEEENS3_ILi1EEES7_EEC2ERKS5_RKS6_RKS7_SE_)
$_ZN7cutlass13device_kernelIN5flash19enable_sm80_to_sm89INS1_16FlashAttnBwdSm80INS1_25CollectiveMainloopBwdSm80ILi2ELi2EN4cute5tupleIJNS5_1CILi128EEES8_NS7_ILi64EEEEEENS_10bfloat16_tEfNS_4arch4Sm80ELb1ELb0ELb1ELb1ELb1ELb0ELb0ELb0ELi2ELi4ELi4ELi4ELb0EEENS1_24CollectiveEpilogueBwdGQAISA_fSD_Li256ELb1ELb1EEENS1_25SingleTileBwdLPTSchedulerILb1ELi128ELb1EEEEEEEEEvNT_6ParamsE$_ZN4cute3eso3ESOILb1ELb0EJNS_5tupleIJNS_1CILi2EEEEEENS2_IJiEEENS3_ILi1EEES7_EEC2ERKS5_RKS6_RKS7_SE_:
[----:B------:R-:W-:Y:S01]  /*90f0*/  IADD3 R2, R2, -c[0x0][0x20], RZ ;  /* 0x8000080002027a10 */ /* 0x000fe20007ffe0ff */
[----:B------:R-:W-:Y:S01]  /*9100*/  IMAD.MOV.U32 R8, RZ, RZ, R4 ;  /* 0x000000ffff087224 */ /* 0x000fe200078e0004 */
[----:B------:R-:W-:-:S03]  /*9110*/  MOV R9, 0x0 ;  /* 0x0000000000097802 */ /* 0x000fc60000000f00 */
[----:B------:R1:W-:Y:S01]  /*9120*/  STL [R2], R3 ;  /* 0x0000000302007387 */ /* 0x0003e20000100800 */
[----:B------:R-:W-:Y:S05]  /*9130*/  RET.REL.NODEC R8 `(_ZN7cutlass13device_kernelIN5flash19enable_sm80_to_sm89INS1_16FlashAttnBwdSm80INS1_25CollectiveMainloopBwdSm80ILi2ELi2EN4cute5tupleIJNS5_1CILi128EEES8_NS7_ILi64EEEEEENS_10bfloat16_tEfNS_4arch4Sm80ELb1ELb0ELb1ELb1ELb1ELb0ELb0ELb0ELi2ELi4ELi4ELi4ELb0EEENS1_24CollectiveEpilogueBwdGQAISA_fSD_Li256ELb1ELb1EEENS1_25SingleTileBwdLPTSchedulerILb1ELi128ELb1EEEEEEEEEvNT_6ParamsE) ;  /* 0xffff6ec008007950 */ /* 0x000fea0003c3ffff */
        .type           $_ZN7cutlass13device_kernelIN5flash19enable_sm80_to_sm89INS1_16FlashAttnBwdSm80INS1_25CollectiveMainloopBwdSm80ILi2ELi2EN4cute5tupleIJNS5_1CILi128EEES8_NS7_ILi64EEEEEENS_10bfloat16_tEfNS_4arch4Sm80ELb1ELb0ELb1ELb1ELb1ELb0ELb0ELb0ELi2ELi4ELi4ELi4ELb0EEENS1_24CollectiveEpilogueBwdGQAISA_fSD_Li256ELb1ELb1EEENS1_25SingleTileBwdLPTSchedulerILb1ELi128ELb1EEEEEEEEEvNT_6ParamsE$_ZN4cute3eso3ESOILb1ELb0EJNS_5tupleIJNS_1CILi2EEEEEENS2_IJiEEES4_NS3_ILi1EEEEEC2ERKS5_RKS6_RKS4_RKS7_,@function
        .size           $_ZN7cutlass13device_kernelIN5flash19enable_sm80_to_sm89INS1_16FlashAttnBwdSm80INS1_25CollectiveMainloopBwdSm80ILi2ELi2EN4cute5tupleIJNS5_1CILi128EEES8_NS7_ILi64EEEEEENS_10bfloat16_tEfNS_4arch4Sm80ELb1ELb0ELb1ELb1ELb1ELb0ELb0ELb0ELi2ELi4ELi4ELi4ELb0EEENS1_24CollectiveEpilogueBwdGQAISA_fSD_Li256ELb1ELb1EEENS1_25SingleTileBwdLPTSchedulerILb1ELi128ELb1EEEEEEEEEvNT_6ParamsE$_ZN4cute3eso3ESOILb1ELb0EJNS_5tupleIJNS_1CILi2EEEEEENS2_IJiEEES4_NS3_ILi1EEEEEC2ERKS5_RKS6_RKS4_RKS7_,($_ZN7cutlass13device_kernelIN5flash19enable_sm80_to_sm89INS1_16FlashAttnBwdSm80INS1_25CollectiveMainloopBwdSm80ILi2ELi2EN4cute5tupleIJNS5_1CILi128EEES8_NS7_ILi64EEEEEENS_10bfloat16_tEfNS_4arch4Sm80ELb1ELb0ELb1ELb1ELb1ELb0ELb0ELb0ELi2ELi4ELi4ELi4ELb0EEENS1_24CollectiveEpilogueBwdGQAISA_fSD_Li256ELb1ELb1EEENS1_25SingleTileBwdLPTSchedulerILb1ELi128ELb1EEEEEEEEEvNT_6ParamsE$_ZN4cute3eso3ESOILb1ELb0EJNS_5tupleIJNS_1CILi2EEES4_EEENS2_IJNS3_ILi1EEEiEEEEEC2ERKS5_RKS7_ - $_ZN7cutlass13device_kernelIN5flash19enable_sm80_to_sm89INS1_16FlashAttnBwdSm80INS1_25CollectiveMainloopBwdSm80ILi2ELi2EN4cute5tupleIJNS5_1CILi128EEES8_NS7_ILi64EEEEEENS_10bfloat16_tEfNS_4arch4Sm80ELb1ELb0ELb1ELb1ELb1ELb0ELb0ELb0ELi2ELi4ELi4ELi4ELb0EEENS1_24CollectiveEpilogueBwdGQAISA_fSD_Li256ELb1ELb1EEENS1_25SingleTileBwdLPTSchedulerILb1ELi128ELb1EEEEEEEEEvNT_6ParamsE$_ZN4cute3eso3ESOILb1ELb0EJNS_5tupleIJNS_1CILi2EEEEEENS2_IJiEEES4_NS3_ILi1EEEEEC2ERKS5_RKS6_RKS4_RKS7_)
$_ZN7cutlass13device_kernelIN5flash19enable_sm80_to_sm89INS1_16FlashAttnBwdSm80INS1_25CollectiveMainloopBwdSm80ILi2ELi2EN4cute5tupleIJNS5_1CILi128EEES8_NS7_ILi64EEEEEENS_10bfloat16_tEfNS_4arch4Sm80ELb1ELb0ELb1ELb1ELb1ELb0ELb0ELb0ELi2ELi4ELi4ELi4ELb0EEENS1_24CollectiveEpilogueBwdGQAISA_fSD_Li256ELb1ELb1EEENS1_25SingleTileBwdLPTSchedulerILb1ELi128ELb1EEEEEEEEEvNT_6ParamsE$_ZN4cute3eso3ESOILb1ELb0EJNS_5tupleIJNS_1CILi2EEEEEENS2_IJiEEES4_NS3_ILi1EEEEEC2ERKS5_RKS6_RKS4_RKS7_:
[----:B------:R-:W-:Y:S02]  /*9140*/  IADD3 R2, R2, -c[0x0][0x20], RZ ;  /* 0x8000080002027a10 */ /* 0x000fe40007ffe0ff */
[----:B------:R-:W-:-:S03]  /*9150*/  MOV R5, 0x0 ;  /* 0x0000000000057802 */ /* 0x000fc60000000f00 */
[----:B------:R1:W-:Y:S01]  /*9160*/  STL [R2], R3 ;  /* 0x0000000302007387 */ /* 0x0003e20000100800 */
[----:B------:R-:W-:Y:S05]  /*9170*/  RET.REL.NODEC R4 `(_ZN7cutlass13device_kernelIN5flash19enable_sm80_to_sm89INS1_16FlashAttnBwdSm80INS1_25CollectiveMainloopBwdSm80ILi2ELi2EN4cute5tupleIJNS5_1CILi128EEES8_NS7_ILi64EEEEEENS_10bfloat16_tEfNS_4arch4Sm80ELb1ELb0ELb1ELb1ELb1ELb0ELb0ELb0ELi2ELi4ELi4ELi4ELb0EEENS1_24CollectiveEpilogueBwdGQAISA_fSD_Li256ELb1ELb1EEENS1_25SingleTileBwdLPTSchedulerILb1ELi128ELb1EEEEEEEEEvNT_6ParamsE) ;  /* 0xffff6e8004007950 */ /* 0x000fea0003c3ffff */
        .type           $_ZN7cutlass13device_kernelIN5flash19enable_sm80_to_sm89INS1_16FlashAttnBwdSm80INS1_25CollectiveMainloopBwdSm80ILi2ELi2EN4cute5tupleIJNS5_1CILi128EEES8_NS7_ILi64EEEEEENS_10bfloat16_tEfNS_4arch4Sm80ELb1ELb0ELb1ELb1ELb1ELb0ELb0ELb0ELi2ELi4ELi4ELi4ELb0EEENS1_24CollectiveEpilogueBwdGQAISA_fSD_Li256ELb1ELb1EEENS1_25SingleTileBwdLPTSchedulerILb1ELi128ELb1EEEEEEEEEvNT_6ParamsE$_ZN4cute3eso3ESOILb1ELb0EJNS_5tupleIJNS_1CILi2EEES4_EEENS2_IJNS3_ILi1EEEiEEEEEC2ERKS5_RKS7_,@function
        .size           $_ZN7cutlass13device_kernelIN5flash19enable_sm80_to_sm89INS1_16FlashAttnBwdSm80INS1_25CollectiveMainloopBwdSm80ILi2ELi2EN4cute5tupleIJNS5_1CILi128EEES8_NS7_ILi64EEEEEENS_10bfloat16_tEfNS_4arch4Sm80ELb1ELb0ELb1ELb1ELb1ELb0ELb0ELb0ELi2ELi4ELi4ELi4ELb0EEENS1_24CollectiveEpilogueBwdGQAISA_fSD_Li256ELb1ELb1EEENS1_25SingleTileBwdLPTSchedulerILb1ELi128ELb1EEEEEEEEEvNT_6ParamsE$_ZN4cute3eso3ESOILb1ELb0EJNS_5tupleIJNS_1CILi2EEES4_EEENS2_IJNS3_ILi1EEEiEEEEEC2ERKS5_RKS7_,($_ZN7cutlass13device_kernelIN5flash19enable_sm80_to_sm89INS1_16FlashAttnBwdSm80INS1_25CollectiveMainloopBwdSm80ILi2ELi2EN4cute5tupleIJNS5_1CILi128EEES8_NS7_ILi64EEEEEENS_10bfloat16_tEfNS_4arch4Sm80ELb1ELb0ELb1ELb1ELb1ELb0ELb0ELb0ELi2ELi4ELi4ELi4ELb0EEENS1_24CollectiveEpilogueBwdGQAISA_fSD_Li256ELb1ELb1EEENS1_25SingleTileBwdLPTSchedulerILb1ELi128ELb1EEEEEEEEEvNT_6ParamsE$_ZN4cute3eso3ESOILb1ELb0EJNS_5tupleIJNS_1CILi2EEES4_EEENS2_IJiNS3_ILi4096EEEEEEEEC2ERKS5_RKS7_ - $_ZN7cutlass13device_kernelIN5flash19enable_sm80_to_sm89INS1_16FlashAttnBwdSm80INS1_25CollectiveMainloopBwdSm80ILi2ELi2EN4cute5tupleIJNS5_1CILi128EEES8_NS7_ILi64EEEEEENS_10bfloat16_tEfNS_4arch4Sm80ELb1ELb0ELb1ELb1ELb1ELb0ELb0ELb0ELi2ELi4ELi4ELi4ELb0EEENS1_24CollectiveEpilogueBwdGQAISA_fSD_Li256ELb1ELb1EEENS1_25SingleTileBwdLPTSchedulerILb1ELi128ELb1EEEEEEEEEvNT_6ParamsE$_ZN4cute3eso3ESOILb1ELb0EJNS_5tupleIJNS_1CILi2EEES4_EEENS2_IJNS3_ILi1EEEiEEEEEC2ERKS5_RKS7_)
$_ZN7cutlass13device_kernelIN5flash19enable_sm80_to_sm89INS1_16FlashAttnBwdSm80INS1_25CollectiveMainloopBwdSm80ILi2ELi2EN4cute5tupleIJNS5_1CILi128EEES8_NS7_ILi64EEEEEENS_10bfloat16_tEfNS_4arch4Sm80ELb1ELb0ELb1ELb1ELb1ELb0ELb0ELb0ELi2ELi4ELi4ELi4ELb0EEENS1_24CollectiveEpilogueBwdGQAISA_fSD_Li256ELb1ELb1EEENS1_25SingleTileBwdLPTSchedulerILb1ELi128ELb1EEEEEEEEEvNT_6ParamsE$_ZN4cute3eso3ESOILb1ELb0EJNS_5tupleIJNS_1CILi2EEES4_EEENS2_IJNS3_ILi1EEEiEEEEEC2ERKS5_RKS7_:
[----:B------:R-:W-:Y:S02]  /*9180*/  IADD3 R3, R34, -c[0x0][0x20], RZ ;  /* 0x8000080022037a10 */ /* 0x000fe40007ffe0ff */
[----:B------:R-:W-:-:S03]  /*9190*/  MOV R5, 0x0 ;  /* 0x0000000000057802 */ /* 0x000fc60000000f00 */
[----:B------:R1:W-:Y:S01]  /*91a0*/  STL [R3], R2 ;  /* 0x0000000203007387 */ /* 0x0003e20000100800 */
[----:B------:R-:W-:Y:S05]  /*91b0*/  RET.REL.NODEC R4 `(_ZN7cutlass13device_kernelIN5flash19enable_sm80_to_sm89INS1_16FlashAttnBwdSm80INS1_25CollectiveMainloopBwdSm80ILi2ELi2EN4cute5tupleIJNS5_1CILi128EEES8_NS7_ILi64EEEEEENS_10bfloat16_tEfNS_4arch4Sm80ELb1ELb0ELb1ELb1ELb1ELb0ELb0ELb0ELi2ELi4ELi4ELi4ELb0EEENS1_24CollectiveEpilogueBwdGQAISA_fSD_Li256ELb1ELb1EEENS1_25SingleTileBwdLPTSchedulerILb1ELi128ELb1EEEEEEEEEvNT_6ParamsE) ;  /* 0xffff6e4004007950 */ /* 0x000fea0003c3ffff */
        .type           $_ZN7cutlass13device_kernelIN5flash19enable_sm80_to_sm89INS1_16FlashAttnBwdSm80INS1_25CollectiveMainloopBwdSm80ILi2ELi2EN4cute5tupleIJNS5_1CILi128EEES8_NS7_ILi64EEEEEENS_10bfloat16_tEfNS_4arch4Sm80ELb1ELb0ELb1ELb1ELb1ELb0ELb0ELb0ELi2ELi4ELi4ELi4ELb0EEENS1_24CollectiveEpilogueBwdGQAISA_fSD_Li256ELb1ELb1EEENS1_25SingleTileBwdLPTSchedulerILb1ELi128ELb1EEEEEEEEEvNT_6ParamsE$_ZN4cute3eso3ESOILb1ELb0EJNS_5tupleIJNS_1CILi2EEES4_EEENS2_IJiNS3_ILi4096EEEEEEEEC2ERKS5_RKS7_,@function
        .size           $_ZN7cutlass13device_kernelIN5flash19enable_sm80_to_sm89INS1_16FlashAttnBwdSm80INS1_25CollectiveMainloopBwdSm80ILi2ELi2EN4cute5tupleIJNS5_1CILi128EEES8_NS7_ILi64EEEEEENS_10bfloat16_tEfNS_4arch4Sm80ELb1ELb0ELb1ELb1ELb1ELb0ELb0ELb0ELi2ELi4ELi4ELi4ELb0EEENS1_24CollectiveEpilogueBwdGQAISA_fSD_Li256ELb1ELb1EEENS1_25SingleTileBwdLPTSchedulerILb1ELi128ELb1EEEEEEEEEvNT_6ParamsE$_ZN4cute3eso3ESOILb1ELb0EJNS_5tupleIJNS_1CILi2EEES4_EEENS2_IJiNS3_ILi4096EEEEEEEEC2ERKS5_RKS7_,($_ZN7cutlass13device_kernelIN5flash19enable_sm80_to_sm89INS1_16FlashAttnBwdSm80INS1_25CollectiveMainloopBwdSm80ILi2ELi2EN4cute5tupleIJNS5_1CILi128EEES8_NS7_ILi64EEEEEENS_10bfloat16_tEfNS_4arch4Sm80ELb1ELb0ELb1ELb1ELb1ELb0ELb0ELb0ELi2ELi4ELi4ELi4ELb0EEENS1_24CollectiveEpilogueBwdGQAISA_fSD_Li256ELb1ELb1EEENS1_25SingleTileBwdLPTSchedulerILb1ELi128ELb1EEEEEEEEEvNT_6ParamsE$_ZN4cute3eso3ESOILb1ELb0EJNS_5tupleIJNS_1CILi2EEES4_EEENS2_IJiNS3_ILi512EEEEEEEEC2ERKS5_RKS7_ - $_ZN7cutlass13device_kernelIN5flash19enable_sm80_to_sm89INS1_16FlashAttnBwdSm80INS1_25CollectiveMainloopBwdSm80ILi2ELi2EN4cute5tupleIJNS5_1CILi128EEES8_NS7_ILi64EEEEEENS_10bfloat16_tEfNS_4arch4Sm80ELb1ELb0ELb1ELb1ELb1ELb0ELb0ELb0ELi2ELi4ELi4ELi4ELb0EEENS1_24CollectiveEpilogueBwdGQAISA_fSD_Li256ELb1ELb1EEENS1_25SingleTileBwdLPTSchedulerILb1ELi128ELb1EEEEEEEEEvNT_6ParamsE$_ZN4cute3eso3ESOILb1ELb0EJNS_5tupleIJNS_1CILi2EEES4_EEENS2_IJiNS3_ILi4096EEEEEEEEC2ERKS5_RKS7_)
$_ZN7cutlass13device_kernelIN5flash19enable_sm80_to_sm89INS1_16FlashAttnBwdSm80INS1_25CollectiveMainloopBwdSm80ILi2ELi2EN4cute5tupleIJNS5_1CILi128EEES8_NS7_ILi64EEEEEENS_10bfloat16_tEfNS_4arch4Sm80ELb1ELb0ELb1ELb1ELb1ELb0ELb0ELb0ELi2ELi4ELi4ELi4ELb0EEENS1_24CollectiveEpilogueBwdGQAISA_fSD_Li256ELb1ELb1EEENS1_25SingleTileBwdLPTSchedulerILb1ELi128ELb1EEEEEEEEEvNT_6ParamsE$_ZN4cute3eso3ESOILb1ELb0EJNS_5tupleIJNS_1CILi2EEES4_EEENS2_IJiNS3_ILi4096EEEEEEEEC2ERKS5_RKS7_:
[----:B------:R-:W-:Y:S02]  /*91c0*/  IADD3 R3, R8, -c[0x0][0x20], RZ ;  /* 0x8000080008037a10 */ /* 0x000fe40007ffe0ff */
[----:B------:R-:W-:-:S03]  /*91d0*/  MOV R5, 0x0 ;  /* 0x0000000000057802 */ /* 0x000fc60000000f00 */
[----:B------:R1:W-:Y:S01]  /*91e0*/  STL [R3], R2 ;  /* 0x0000000203007387 */ /* 0x0003e20000100800 */
[----:B------:R-:W-:Y:S05]  /*91f0*/  RET.REL.NODEC R4 `(_ZN7cutlass13device_kernelIN5flash19enable_sm80_to_sm89INS1_16FlashAttnBwdSm80INS1_25CollectiveMainloopBwdSm80ILi2ELi2EN4cute5tupleIJNS5_1CILi128EEES8_NS7_ILi64EEEEEENS_10bfloat16_tEfNS_4arch4Sm80ELb1ELb0ELb1ELb1ELb1ELb0ELb0ELb0ELi2ELi4ELi4ELi4ELb0EEENS1_24CollectiveEpilogueBwdGQAISA_fSD_Li256ELb1ELb1EEENS1_25SingleTileBwdLPTSchedulerILb1ELi128ELb1EEEEEEEEEvNT_6ParamsE) ;  /* 0xffff6e0004007950 */ /* 0x000fea0003c3ffff */
        .type           $_ZN7cutlass13device_kernelIN5flash19enable_sm80_to_sm89INS1_16FlashAttnBwdSm80INS1_25CollectiveMainloopBwdSm80ILi2ELi2EN4cute5tupleIJNS5_1CILi128EEES8_NS7_ILi64EEEEEENS_10bfloat16_tEfNS_4arch4Sm80ELb1ELb0ELb1ELb1ELb1ELb0ELb0ELb0ELi2ELi4ELi4ELi4ELb0EEENS1_24CollectiveEpilogueBwdGQAISA_fSD_Li256ELb1ELb1EEENS1_25SingleTileBwdLPTSchedulerILb1ELi128ELb1EEEEEEEEEvNT_6ParamsE$_ZN4cute3eso3ESOILb1ELb0EJNS_5tupleIJNS_1CILi2EEES4_EEENS2_IJiNS3_ILi512EEEEEEEEC2ERKS5_RKS7_,@function
        .size           $_ZN7cutlass13device_kernelIN5flash19enable_sm80_to_sm89INS1_16FlashAttnBwdSm80INS1_25CollectiveMainloopBwdSm80ILi2ELi2EN4cute5tupleIJNS5_1CILi128EEES8_NS7_ILi64EEEEEENS_10bfloat16_tEfNS_4arch4Sm80ELb1ELb0ELb1ELb1ELb1ELb0ELb0ELb0ELi2ELi4ELi4ELi4ELb0EEENS1_24CollectiveEpilogueBwdGQAISA_fSD_Li256ELb1ELb1EEENS1_25SingleTileBwdLPTSchedulerILb1ELi128ELb1EEEEEEEEEvNT_6ParamsE$_ZN4cute3eso3ESOILb1ELb0EJNS_5tupleIJNS_1CILi2EEES4_EEENS2_IJiNS3_ILi512EEEEEEEEC2ERKS5_RKS7_,($_ZN7cutlass13device_kernelIN5flash19enable_sm80_to_sm89INS1_16FlashAttnBwdSm80INS1_25CollectiveMainloopBwdSm80ILi2ELi2EN4cute5tupleIJNS5_1CILi128EEES8_NS7_ILi64EEEEEENS_10bfloat16_tEfNS_4arch4Sm80ELb1ELb0ELb1ELb1ELb1ELb0ELb0ELb0ELi2ELi4ELi4ELi4ELb0EEENS1_24CollectiveEpilogueBwdGQAISA_fSD_Li256ELb1ELb1EEENS1_25SingleTileBwdLPTSchedulerILb1ELi128ELb1EEEEEEEEEvNT_6ParamsE$_ZN4cute3eso3ESOILb1ELb0EJNS_5tupleIJNS_1CILi2EEES4_EEENS2_IJiiEEEEEC2ERKS5_RKS6_ - $_ZN7cutlass13device_kernelIN5flash19enable_sm80_to_sm89INS1_16FlashAttnBwdSm80INS1_25CollectiveMainloopBwdSm80ILi2ELi2EN4cute5tupleIJNS5_1CILi128EEES8_NS7_ILi64EEEEEENS_10bfloat16_tEfNS_4arch4Sm80ELb1ELb0ELb1ELb1ELb1ELb0ELb0ELb0ELi2ELi4ELi4ELi4ELb0EEENS1_24CollectiveEpilogueBwdGQAISA_fSD_Li256ELb1ELb1EEENS1_25SingleTileBwdLPTSchedulerILb1ELi128ELb1EEEEEEEEEvNT_6ParamsE$_ZN4cute3eso3ESOILb1ELb0EJNS_5tupleIJNS_1CILi2EEES4_EEENS2_IJiNS3_ILi512EEEEEEEEC2ERKS5_RKS7_)
$_ZN7cutlass13device_kernelIN5flash19enable_sm80_to_sm89INS1_16FlashAttnBwdSm80INS1_25CollectiveMainloopBwdSm80ILi2ELi2EN4cute5tupleIJNS5_1CILi128EEES8_NS7_ILi64EEEEEENS_10bfloat16_tEfNS_4arch4Sm80ELb1ELb0ELb1ELb1ELb1ELb0ELb0ELb0ELi2ELi4ELi4ELi4ELb0EEENS1_24CollectiveEpilogueBwdGQAISA_fSD_Li256ELb1ELb1EEENS1_25SingleTileBwdLPTSchedulerILb1ELi128ELb1EEEEEEEEEvNT_6ParamsE$_ZN4cute3eso3ESOILb1ELb0EJNS_5tupleIJNS_1CILi2EEES4_EEENS2_IJiNS3_ILi512EEEEEEEEC2ERKS5_RKS7_:
[----:B------:R-:W-:Y:S02]  /*9200*/  IADD3 R3, R35, -c[0x0][0x20], RZ ;  /* 0x8000080023037a10 */ /* 0x000fe40007ffe0ff */
[----:B------:R-:W-:-:S03]  /*9210*/  MOV R5, 0x0 ;  /* 0x0000000000057802 */ /* 0x000fc60000000f00 */
[----:B------:R1:W-:Y:S01]  /*9220*/  STL [R3], R2 ;  /* 0x0000000203007387 */ /* 0x0003e20000100800 */
[----:B------:R-:W-:Y:S05]  /*9230*/  RET.REL.NODEC R4 `(_ZN7cutlass13device_kernelIN5flash19enable_sm80_to_sm89INS1_16FlashAttnBwdSm80INS1_25CollectiveMainloopBwdSm80ILi2ELi2EN4cute5tupleIJNS5_1CILi128EEES8_NS7_ILi64EEEEEENS_10bfloat16_tEfNS_4arch4Sm80ELb1ELb0ELb1ELb1ELb1ELb0ELb0ELb0ELi2ELi4ELi4ELi4ELb0EEENS1_24CollectiveEpilogueBwdGQAISA_fSD_Li256ELb1ELb1EEENS1_25SingleTileBwdLPTSchedulerILb1ELi128ELb1EEEEEEEEEvNT_6ParamsE) ;  /* 0xffff6dc004007950 */ /* 0x000fea0003c3ffff */
        .type           $_ZN7cutlass13device_kernelIN5flash19enable_sm80_to_sm89INS1_16FlashAttnBwdSm80INS1_25CollectiveMainloopBwdSm80ILi2ELi2EN4cute5tupleIJNS5_1CILi128EEES8_NS7_ILi64EEEEEENS_10bfloat16_tEfNS_4arch4Sm80ELb1ELb0ELb1ELb1ELb1ELb0ELb0ELb0ELi2ELi4ELi4ELi4ELb0EEENS1_24CollectiveEpilogueBwdGQAISA_fSD_Li256ELb1ELb1EEENS1_25SingleTileBwdLPTSchedulerILb1ELi128ELb1EEEEEEEEEvNT_6ParamsE$_ZN4cute3eso3ESOILb1ELb0EJNS_5tupleIJNS_1CILi2EEES4_EEENS2_IJiiEEEEEC2ERKS5_RKS6_,@function
        .size           $_ZN7cutlass13device_kernelIN5flash19enable_sm80_to_sm89INS1_16FlashAttnBwdSm80INS1_25CollectiveMainloopBwdSm80ILi2ELi2EN4cute5tupleIJNS5_1CILi128EEES8_NS7_ILi64EEEEEENS_10bfloat16_tEfNS_4arch4Sm80ELb1ELb0ELb1ELb1ELb1ELb0ELb0ELb0ELi2ELi4ELi4ELi4ELb0EEENS1_24CollectiveEpilogueBwdGQAISA_fSD_Li256ELb1ELb1EEENS1_25SingleTileBwdLPTSchedulerILb1ELi128ELb1EEEEEEEEEvNT_6ParamsE$_ZN4cute3eso3ESOILb1ELb0EJNS_5tupleIJNS_1CILi2EEES4_EEENS2_IJiiEEEEEC2ERKS5_RKS6_,($_ZN7cutlass13device_kernelIN5flash19enable_sm80_to_sm89INS1_16FlashAttnBwdSm80INS1_25CollectiveMainloopBwdSm80ILi2ELi2EN4cute5tupleIJNS5_1CILi128EEES8_NS7_ILi64EEEEEENS_10bfloat16_tEfNS_4arch4Sm80ELb1ELb0ELb1ELb1ELb1ELb0ELb0ELb0ELi2ELi4ELi4ELi4ELb0EEENS1_24CollectiveEpilogueBwdGQAISA_fSD_Li256ELb1ELb1EEENS1_25SingleTileBwdLPTSchedulerILb1ELi128ELb1EEEEEEEEEvNT_6ParamsE$_ZN4cute3eso3ESOILb1ELb0EJNS_5tupleIJNS_1CILi2EEES4_EEENS2_IJiiEEENS3_ILi1EEES7_EEC2ERKS5_RKS6_RKS7_SE_ - $_ZN7cutlass13device_kernelIN5flash19enable_sm80_to_sm89INS1_16FlashAttnBwdSm80INS1_25CollectiveMainloopBwdSm80ILi2ELi2EN4cute5tupleIJNS5_1CILi128EEES8_NS7_ILi64EEEEEENS_10bfloat16_tEfNS_4arch4Sm80ELb1ELb0ELb1ELb1ELb1ELb0ELb0ELb0ELi2ELi4ELi4ELi4ELb0EEENS1_24CollectiveEpilogueBwdGQAISA_fSD_Li256ELb1ELb1EEENS1_25SingleTileBwdLPTSchedulerILb1ELi128ELb1EEEEEEEEEvNT_6ParamsE$_ZN4cute3eso3ESOILb1ELb0EJNS_5tupleIJNS_1CILi2EEES4_EEENS2_IJiiEEEEEC2ERKS5_RKS6_)
$_ZN7cutlass13device_kernelIN5flash19enable_sm80_to_sm89INS1_16FlashAttnBwdSm80INS1_25CollectiveMainloopBwdSm80ILi2ELi2EN4cute5tupleIJNS5_1CILi128EEES8_NS7_ILi64EEEEEENS_10bfloat16_tEfNS_4arch4Sm80ELb1ELb0ELb1ELb1ELb1ELb0ELb0ELb0ELi2ELi4ELi4ELi4ELb0EEENS1_24CollectiveEpilogueBwdGQAISA_fSD_Li256ELb1ELb1EEENS1_25SingleTileBwdLPTSchedulerILb1ELi128ELb1EEEEEEEEEvNT_6ParamsE$_ZN4cute3eso3ESOILb1ELb0EJNS_5tupleIJNS_1CILi2EEES4_EEENS2_IJiiEEEEEC2ERKS5_RKS6_:
[----:B------:R-:W-:Y:S02]  /*9240*/  IADD3 R3, R3, -c[0x0][0x20], RZ ;  /* 0x8000080003037a10 */ /* 0x000fe40007ffe0ff */
[----:B------:R-:W-:-:S03]  /*9250*/  MOV R5, 0x0 ;  /* 0x0000000000057802 */ /* 0x000fc60000000f00 */
[----:B------:R1:W-:Y:S04]  /*9260*/  STL [R3], R2 ;  /* 0x0000000203007387 */ /* 0x0003e80000100800 */
[----:B------:R1:W-:Y:S01]  /*9270*/  STL [R3+0x4], R8 ;  /* 0x0000040803007387 */ /* 0x0003e20000100800 */
[----:B------:R-:W-:Y:S05]  /*9280*/  RET.REL.NODEC R4 `(_ZN7cutlass13device_kernelIN5flash19enable_sm80_to_sm89INS1_16FlashAttnBwdSm80INS1_25CollectiveMainloopBwdSm80ILi2ELi2EN4cute5tupleIJNS5_1CILi128EEES8_NS7_ILi64EEEEEENS_10bfloat16_tEfNS_4arch4Sm80ELb1ELb0ELb1ELb1ELb1ELb0ELb0ELb0ELi2ELi4ELi4ELi4ELb0EEENS1_24CollectiveEpilogueBwdGQAISA_fSD_Li256ELb1ELb1EEENS1_25SingleTileBwdLPTSchedulerILb1ELi128ELb1EEEEEEEEEvNT_6ParamsE) ;  /* 0xffff6d7004007950 */ /* 0x000fea0003c3ffff */
        .type           $_ZN7cutlass13device_kernelIN5flash19enable_sm80_to_sm89INS1_16FlashAttnBwdSm80INS1_25CollectiveMainloopBwdSm80ILi2ELi2EN4cute5tupleIJNS5_1CILi128EEES8_NS7_ILi64EEEEEENS_10bfloat16_tEfNS_4arch4Sm80ELb1ELb0ELb1ELb1ELb1ELb0ELb0ELb0ELi2ELi4ELi4ELi4ELb0EEENS1_24CollectiveEpilogueBwdGQAISA_fSD_Li256ELb1ELb1EEENS1_25SingleTileBwdLPTSchedulerILb1ELi128ELb1EEEEEEEEEvNT_6ParamsE$_ZN4cute3eso3ESOILb1ELb0EJNS_5tupleIJNS_1CILi2EEES4_EEENS2_IJiiEEENS3_ILi1EEES7_EEC2ERKS5_RKS6_RKS7_SE_,@function
        .size           $_ZN7cutlass13device_kernelIN5flash19enable_sm80_to_sm89INS1_16FlashAttnBwdSm80INS1_25CollectiveMainloopBwdSm80ILi2ELi2EN4cute5tupleIJNS5_1CILi128EEES8_NS7_ILi64EEEEEENS_10bfloat16_tEfNS_4arch4Sm80ELb1ELb0ELb1ELb1ELb1ELb0ELb0ELb0ELi2ELi4ELi4ELi4ELb0EEENS1_24CollectiveEpilogueBwdGQAISA_fSD_Li256ELb1ELb1EEENS1_25SingleTileBwdLPTSchedulerILb1ELi128ELb1EEEEEEEEEvNT_6ParamsE$_ZN4cute3eso3ESOILb1ELb0EJNS_5tupleIJNS_1CILi2EEES4_EEENS2_IJiiEEENS3_ILi1EEES7_EEC2ERKS5_RKS6_RKS7_SE_,($_ZN7cutlass13device_kernelIN5flash19enable_sm80_to_sm89INS1_16FlashAttnBwdSm80INS1_25CollectiveMainloopBwdSm80ILi2ELi2EN4cute5tupleIJNS5_1CILi128EEES8_NS7_ILi64EEEEEENS_10bfloat16_tEfNS_4arch4Sm80ELb1ELb0ELb1ELb1ELb1ELb0ELb0ELb0ELi2ELi4ELi4ELi4ELb0EEENS1_24CollectiveEpilogueBwdGQAISA_fSD_Li256ELb1ELb1EEENS1_25SingleTileBwdLPTSchedulerILb1ELi128ELb1EEEEEEEEEvNT_6ParamsE$_ZN4cute3eso3ESOILb1ELb0EJNS_5tupleIJNS_1CILi2EEES4_S4_EEENS2_IJNS3_ILi1EEENS3_ILi512EEEiEEEEEC2ERKS5_RKS8_ - $_ZN7cutlass13device_kernelIN5flash19enable_sm80_to_sm89INS1_16FlashAttnBwdSm80INS1_25CollectiveMainloopBwdSm80ILi2ELi2EN4cute5tupleIJNS5_1CILi128EEES8_NS7_ILi64EEEEEENS_10bfloat16_tEfNS_4arch4Sm80ELb1ELb0ELb1ELb1ELb1ELb0ELb0ELb0ELi2ELi4ELi4ELi4ELb0EEENS1_24CollectiveEpilogueBwdGQAISA_fSD_Li256ELb1ELb1EEENS1_25SingleTileBwdLPTSchedulerILb1ELi128ELb1EEEEEEEEEvNT_6ParamsE$_ZN4cute3eso3ESOILb1ELb0EJNS_5tupleIJNS_1CILi2EEES4_EEENS2_IJiiEEENS3_ILi1EEES7_EEC2ERKS5_RKS6_RKS7_SE_)
$_ZN7cutlass13device_kernelIN5flash19enable_sm80_to_sm89INS1_16FlashAttnBwdSm80INS1_25CollectiveMainloopBwdSm80ILi2ELi2EN4cute5tupleIJNS5_1CILi128EEES8_NS7_ILi64EEEEEENS_10bfloat16_tEfNS_4arch4Sm80ELb1ELb0ELb1ELb1ELb1ELb0ELb0ELb0ELi2ELi4ELi4ELi4ELb0EEENS1_24CollectiveEpilogueBwdGQAISA_fSD_Li256ELb1ELb1EEENS1_25SingleTileBwdLPTSchedulerILb1ELi128ELb1EEEEEEEEEvNT_6ParamsE$_ZN4cute3eso3ESOILb1ELb0EJNS_5tupleIJNS_1CILi2EEES4_EEENS2_IJiiEEENS3_ILi1EEES7_EEC2ERKS5_RKS6_RKS7_SE_:
[----:B------:R-:W-:Y:S01]  /*9290*/  IADD3 R4, R4, -c[0x0][0x20], RZ ;  /* 0x8000080004047a10 */ /* 0x000fe20007ffe0ff */
[----:B------:R-:W-:Y:S01]  /*92a0*/  IMAD.MOV.U32 R90, RZ, RZ, R6 ;  /* 0x000000ffff5a7224 */ /* 0x000fe200078e0006 */
[----:B------:R-:W-:-:S03]  /*92b0*/  MOV R91, 0x0 ;  /* 0x00000000005b7802 */ /* 0x000fc60000000f00 */
[----:B------:R1:W-:Y:S04]  /*92c0*/  STL [R4], R2 ;  /* 0x0000000204007387 */ /* 0x0003e80000100800 */
[----:B------:R1:W-:Y:S01]  /*92d0*/  STL [R4+0x4], R3 ;  /* 0x0000040304007387 */ /* 0x0003e20000100800 */
[----:B------:R-:W-:Y:S05]  /*92e0*/  RET.REL.NODEC R90 `(_ZN7cutlass13device_kernelIN5flash19enable_sm80_to_sm89INS1_16FlashAttnBwdSm80INS1_25CollectiveMainloopBwdSm80ILi2ELi2EN4cute5tupleIJNS5_1CILi128EEES8_NS7_ILi64EEEEEENS_10bfloat16_tEfNS_4arch4Sm80ELb1ELb0ELb1ELb1ELb1ELb0ELb0ELb0ELi2ELi4ELi4ELi4ELb0EEENS1_24CollectiveEpilogueBwdGQAISA_fSD_Li256ELb1ELb1EEENS1_25SingleTileBwdLPTSchedulerILb1ELi128ELb1EEEEEEEEEvNT_6ParamsE) ;  /* 0xffff6d105a007950 */ /* 0x000fea0003c3ffff */
        .type           $_ZN7cutlass13device_kernelIN5flash19enable_sm80_to_sm89INS1_16FlashAttnBwdSm80INS1_25CollectiveMainloopBwdSm80ILi2ELi2EN4cute5tupleIJNS5_1CILi128EEES8_NS7_ILi64EEEEEENS_10bfloat16_tEfNS_4arch4Sm80ELb1ELb0ELb1ELb1ELb1ELb0ELb0ELb0ELi2ELi4ELi4ELi4ELb0EEENS1_24CollectiveEpilogueBwdGQAISA_fSD_Li256ELb1ELb1EEENS1_25SingleTileBwdLPTSchedulerILb1ELi128ELb1EEEEEEEEEvNT_6ParamsE$_ZN4cute3eso3ESOILb1ELb0EJNS_5tupleIJNS_1CILi2EEES4_S4_EEENS2_IJNS3_ILi1EEENS3_ILi512EEEiEEEEEC2ERKS5_RKS8_,@function
        .size           $_ZN7cutlass13device_kernelIN5flash19enable_sm80_to_sm89INS1_16FlashAttnBwdSm80INS1_25CollectiveMainloopBwdSm80ILi2ELi2EN4cute5tupleIJNS5_1CILi128EEES8_NS7_ILi64EEEEEENS_10bfloat16_tEfNS_4arch4Sm80ELb1ELb0ELb1ELb1ELb1ELb0ELb0ELb0ELi2ELi4ELi4ELi4ELb0EEENS1_24CollectiveEpilogueBwdGQAISA_fSD_Li256ELb1ELb1EEENS1_25SingleTileBwdLPTSchedulerILb1ELi128ELb1EEEEEEEEEvNT_6ParamsE$_ZN4cute3eso3ESOILb1ELb0EJNS_5tupleIJNS_1CILi2EEES4_S4_EEENS2_IJNS3_ILi1EEENS3_ILi512EEEiEEEEEC2ERKS5_RKS8_,($_ZN7cutlass13device_kernelIN5flash19enable_sm80_to_sm89INS1_16FlashAttnBwdSm80INS1_25CollectiveMainloopBwdSm80ILi2ELi2EN4cute5tupleIJNS5_1CILi128EEES8_NS7_ILi64EEEEEENS_10bfloat16_tEfNS_4arch4Sm80ELb1ELb0ELb1ELb1ELb1ELb0ELb0ELb0ELi2ELi4ELi4ELi4ELb0EEENS1_24CollectiveEpilogueBwdGQAISA_fSD_Li256ELb1ELb1EEENS1_25SingleTileBwdLPTSchedulerILb1ELi128ELb1EEEEEEEEEvNT_6ParamsE$_ZN4cute3eso3ESOILb1ELb0EJNS_5tupleIJNS_1CILi8EEENS2_IJNS3_ILi2EEES5_S5_EEENS3_ILi1EEES6_S7_EEENS2_IJS7_NS2_IJS4_iiEEENS3_ILi64EEENS2_IJiNS3_ILi144EEENS3_ILi288EEEEEENS3_ILi512EEEEEEEEC2ERKS8_RKSF_ - $_ZN7cutlass13device_kernelIN5flash19enable_sm80_to_sm89INS1_16FlashAttnBwdSm80INS1_25CollectiveMainloopBwdSm80ILi2ELi2EN4cute5tupleIJNS5_1CILi128EEES8_NS7_ILi64EEEEEENS_10bfloat16_tEfNS_4arch4Sm80ELb1ELb0ELb1ELb1ELb1ELb0ELb0ELb0ELi2ELi4ELi4ELi4ELb0EEENS1_24CollectiveEpilogueBwdGQAISA_fSD_Li256ELb1ELb1EEENS1_25SingleTileBwdLPTSchedulerILb1ELi128ELb1EEEEEEEEEvNT_6ParamsE$_ZN4cute3eso3ESOILb1ELb0EJNS_5tupleIJNS_1CILi2EEES4_S4_EEENS2_IJNS3_ILi1EEENS3_ILi512EEEiEEEEEC2ERKS5_RKS8_)
$_ZN7cutlass13device_kernelIN5flash19enable_sm80_to_sm89INS1_16FlashAttnBwdSm80INS1_25CollectiveMainloopBwdSm80ILi2ELi2EN4cute5tupleIJNS5_1CILi128EEES8_NS7_ILi64EEEEEENS_10bfloat16_tEfNS_4arch4Sm80ELb1ELb0ELb1ELb1ELb1ELb0ELb0ELb0ELi2ELi4ELi4ELi4ELb0EEENS1_24CollectiveEpilogueBwdGQAISA_fSD_Li256ELb1ELb1EEENS1_25SingleTileBwdLPTSchedulerILb1ELi128ELb1EEEEEEEEEvNT_6ParamsE$_ZN4cute3eso3ESOILb1ELb0EJNS_5tupleIJNS_1CILi2EEES4_S4_EEENS2_IJNS3_ILi1EEENS3_ILi512EEEiEEEEEC2ERKS5_RKS8_:
[----:B------:R-:W-:Y:S02]  /*92f0*/  IADD3 R3, R77, -c[0x0][0x20], RZ ;  /* 0x800008004d037a10 */ /* 0x000fe40007ffe0ff */
[----:B------:R-:W-:-:S03]  /*9300*/  MOV R5, 0x0 ;  /* 0x0000000000057802 */ /* 0x000fc60000000f00 */
[----:B------:R1:W-:Y:S01]  /*9310*/  STL [R3], R2 ;  /* 0x0000000203007387 */ /* 0x0003e20000100800 */
[----:B------:R-:W-:Y:S05]  /*9320*/  RET.REL.NODEC R4 `(_ZN7cutlass13device_kernelIN5flash19enable_sm80_to_sm89INS1_16FlashAttnBwdSm80INS1_25CollectiveMainloopBwdSm80ILi2ELi2EN4cute5tupleIJNS5_1CILi128EEES8_NS7_ILi64EEEEEENS_10bfloat16_tEfNS_4arch4Sm80ELb1ELb0ELb1ELb1ELb1ELb0ELb0ELb0ELi2ELi4ELi4ELi4ELb0EEENS1_24CollectiveEpilogueBwdGQAISA_fSD_Li256ELb1ELb1EEENS1_25SingleTileBwdLPTSchedulerILb1ELi128ELb1EEEEEEEEEvNT_6ParamsE) ;  /* 0xffff6cd004007950 */ /* 0x000fea0003c3ffff */
        .type           $_ZN7cutlass13device_kernelIN5flash19enable_sm80_to_sm89INS1_16FlashAttnBwdSm80INS1_25CollectiveMainloopBwdSm80ILi2ELi2EN4cute5tupleIJNS5_1CILi128EEES8_NS7_ILi64EEEEEENS_10bfloat16_tEfNS_4arch4Sm80ELb1ELb0ELb1ELb1ELb1ELb0ELb0ELb0ELi2ELi4ELi4ELi4ELb0EEENS1_24CollectiveEpilogueBwdGQAISA_fSD_Li256ELb1ELb1EEENS1_25SingleTileBwdLPTSchedulerILb1ELi128ELb1EEEEEEEEEvNT_6ParamsE$_ZN4cute3eso3ESOILb1ELb0EJNS_5tupleIJNS_1CILi8EEENS2_IJNS3_ILi2EEES5_S5_EEENS3_ILi1EEES6_S7_EEENS2_IJS7_NS2_IJS4_iiEEENS3_ILi64EEENS2_IJiNS3_ILi144EEENS3_ILi288EEEEEENS3_ILi512EEEEEEEEC2ERKS8_RKSF_,@function
        .size           $_ZN7cutlass13device_kernelIN5flash19enable_sm80_to_sm89INS1_16FlashAttnBwdSm80INS1_25CollectiveMainloopBwdSm80ILi2ELi2EN4cute5tupleIJNS5_1CILi128EEES8_NS7_ILi64EEEEEENS_10bfloat16_tEfNS_4arch4Sm80ELb1ELb0ELb1ELb1ELb1ELb0ELb0ELb0ELi2ELi4ELi4ELi4ELb0EEENS1_24CollectiveEpilogueBwdGQAISA_fSD_Li256ELb1ELb1EEENS1_25SingleTileBwdLPTSchedulerILb1ELi128ELb1EEEEEEEEEvNT_6ParamsE$_ZN4cute3eso3ESOILb1ELb0EJNS_5tupleIJNS_1CILi8EEENS2_IJNS3_ILi2EEES5_S5_EEENS3_ILi1EEES6_S7_EEENS2_IJS7_NS2_IJS4_iiEEENS3_ILi64EEENS2_IJiNS3_ILi144EEENS3_ILi288EEEEEENS3_ILi512EEEEEEEEC2ERKS8_RKSF_,($_ZN7cutlass13device_kernelIN5flash19enable_sm80_to_sm89INS1_16FlashAttnBwdSm80INS1_25CollectiveMainloopBwdSm80ILi2ELi2EN4cute5tupleIJNS5_1CILi128EEES8_NS7_ILi64EEEEEENS_10bfloat16_tEfNS_4arch4Sm80ELb1ELb0ELb1ELb1ELb1ELb0ELb0ELb0ELi2ELi4ELi4ELi4ELb0EEENS1_24CollectiveEpilogueBwdGQAISA_fSD_Li256ELb1ELb1EEENS1_25SingleTileBwdLPTSchedulerILb1ELi128ELb1EEEEEEEEEvNT_6ParamsE$_ZN4cute3eso3ESOILb1ELb0EJNS_5tupleIJNS_1CILi8EEENS2_IJNS3_ILi2EEES5_S5_EEENS3_ILi1EEES6_S7_EEENS2_IJS7_NS2_IJiiiEEENS3_ILi64EEENS2_IJNS3_ILi72EEENS3_ILi144EEENS3_ILi288EEEEEENS3_ILi512EEEEEEEEC2ERKS8_RKSG_ - $_ZN7cutlass13device_kernelIN5flash19enable_sm80_to_sm89INS1_16FlashAttnBwdSm80INS1_25CollectiveMainloopBwdSm80ILi2ELi2EN4cute5tupleIJNS5_1CILi128EEES8_NS7_ILi64EEEEEENS_10bfloat16_tEfNS_4arch4Sm80ELb1ELb0ELb1ELb1ELb1ELb0ELb0ELb0ELi2ELi4ELi4ELi4ELb0EEENS1_24CollectiveEpilogueBwdGQAISA_fSD_Li256ELb1ELb1EEENS1_25SingleTileBwdLPTSchedulerILb1ELi128ELb1EEEEEEEEEvNT_6ParamsE$_ZN4cute3eso3ESOILb1ELb0EJNS_5tupleIJNS_1CILi8EEENS2_IJNS3_ILi2EEES5_S5_EEENS3_ILi1EEES6_S7_EEENS2_IJS7_NS2_IJS4_iiEEENS3_ILi64EEENS2_IJiNS3_ILi144EEENS3_ILi288EEEEEENS3_ILi512EEEEEEEEC2ERKS8_RKSF_)
$_ZN7cutlass13device_kernelIN5flash19enable_sm80_to_sm89INS1_16FlashAttnBwdSm80INS1_25CollectiveMainloopBwdSm80ILi2ELi2EN4cute5tupleIJNS5_1CILi128EEES8_NS7_ILi64EEEEEENS_10bfloat16_tEfNS_4arch4Sm80ELb1ELb0ELb1ELb1ELb1ELb0ELb0ELb0ELi2ELi4ELi4ELi4ELb0EEENS1_24CollectiveEpilogueBwdGQAISA_fSD_Li256ELb1ELb1EEENS1_25SingleTileBwdLPTSchedulerILb1ELi128ELb1EEEEEEEEEvNT_6ParamsE$_ZN4cute3eso3ESOILb1ELb0EJNS_5tupleIJNS_1CILi8EEENS2_IJNS3_ILi2EEES5_S5_EEENS3_ILi1EEES6_S7_EEENS2_IJS7_NS2_IJS4_iiEEENS3_ILi64EEENS2_IJiNS3_ILi144EEENS3_ILi288EEEEEENS3_ILi512EEEEEEEEC2ERKS8_RKSF_:
[----:B------:R-:W-:Y:S02]  /*9330*/  IADD3 R4, R60, -c[0x0][0x20], RZ ;  /* 0x800008003c047a10 */ /* 0x000fe40007ffe0ff */
[----:B------:R-:W-:-:S03]  /*9340*/  MOV R9, 0x0 ;  /* 0x0000000000097802 */ /* 0x000fc60000000f00 */
[----:B------:R1:W-:Y:S04]  /*9350*/  STL [R4], R2 ;  /* 0x0000000204007387 */ /* 0x0003e80000100800 */
[----:B------:R1:W-:Y:S04]  /*9360*/  STL [R4+0x4], R3 ;  /* 0x0000040304007387 */ /* 0x0003e80000100800 */
[----:B------:R1:W-:Y:S01]  /*9370*/  STL [R4+0x8], R5 ;  /* 0x0000080504007387 */ /* 0x0003e20000100800 */
[----:B------:R-:W-:Y:S05]  /*9380*/  RET.REL.NODEC R8 `(_ZN7cutlass13device_kernelIN5flash19enable_sm80_to_sm89INS1_16FlashAttnBwdSm80INS1_25CollectiveMainloopBwdSm80ILi2ELi2EN4cute5tupleIJNS5_1CILi128EEES8_NS7_ILi64EEEEEENS_10bfloat16_tEfNS_4arch4Sm80ELb1ELb0ELb1ELb1ELb1ELb0ELb0ELb0ELi2ELi4ELi4ELi4ELb0EEENS1_24CollectiveEpilogueBwdGQAISA_fSD_Li256ELb1ELb1EEENS1_25SingleTileBwdLPTSchedulerILb1ELi128ELb1EEEEEEEEEvNT_6ParamsE) ;  /* 0xffff6c7008007950 */ /* 0x000fea0003c3ffff */
        .type           $_ZN7cutlass13device_kernelIN5flash19enable_sm80_to_sm89INS1_16FlashAttnBwdSm80INS1_25CollectiveMainloopBwdSm80ILi2ELi2EN4cute5tupleIJNS5_1CILi128EEES8_NS7_ILi64EEEEEENS_10bfloat16_tEfNS_4arch4Sm80ELb1ELb0ELb1ELb1ELb1ELb0ELb0ELb0ELi2ELi4ELi4ELi4ELb0EEENS1_24CollectiveEpilogueBwdGQAISA_fSD_Li256ELb1ELb1EEENS1_25SingleTileBwdLPTSchedulerILb1ELi128ELb1EEEEEEEEEvNT_6ParamsE$_ZN4cute3eso3ESOILb1ELb0EJNS_5tupleIJNS_1CILi8EEENS2_IJNS3_ILi2EEES5_S5_EEENS3_ILi1EEES6_S7_EEENS2_IJS7_NS2_IJiiiEEENS3_ILi64EEENS2_IJNS3_ILi72EEENS3_ILi144EEENS3_ILi288EEEEEENS3_ILi512EEEEEEEEC2ERKS8_RKSG_,@function
        .size           $_ZN7cutlass13device_kernelIN5flash19enable_sm80_to_sm89INS1_16FlashAttnBwdSm80INS1_25CollectiveMainloopBwdSm80ILi2ELi2EN4cute5tupleIJNS5_1CILi128EEES8_NS7_ILi64EEEEEENS_10bfloat16_tEfNS_4arch4Sm80ELb1ELb0ELb1ELb1ELb1ELb0ELb0ELb0ELi2ELi4ELi4ELi4ELb0EEENS1_24CollectiveEpilogueBwdGQAISA_fSD_Li256ELb1ELb1EEENS1_25SingleTileBwdLPTSchedulerILb1ELi128ELb1EEEEEEEEEvNT_6ParamsE$_ZN4cute3eso3ESOILb1ELb0EJNS_5tupleIJNS_1CILi8EEENS2_IJNS3_ILi2EEES5_S5_EEENS3_ILi1EEES6_S7_EEENS2_IJS7_NS2_IJiiiEEENS3_ILi64EEENS2_IJNS3_ILi72EEENS3_ILi144EEENS3_ILi288EEEEEENS3_ILi512EEEEEEEEC2ERKS8_RKSG_,($_ZN7cutlass13device_kernelIN5flash19enable_sm80_to_sm89INS1_16FlashAttnBwdSm80INS1_25CollectiveMainloopBwdSm80ILi2ELi2EN4cute5tupleIJNS5_1CILi128EEES8_NS7_ILi64EEEEEENS_10bfloat16_tEfNS_4arch4Sm80ELb1ELb0ELb1ELb1ELb1ELb0ELb0ELb0ELi2ELi4ELi4ELi4ELb0EEENS1_24CollectiveEpilogueBwdGQAISA_fSD_Li256ELb1ELb1EEENS1_25SingleTileBwdLPTSchedulerILb1ELi128ELb1EEEEEEEEEvNT_6ParamsE$_ZN4cute3eso3ESOILb1ELb0EJNS_5tupleIJNS_1CILi8EEENS3_ILi2EEES5_S5_S4_S5_EEENS2_IJNS3_ILi1EEEiiiNS3_ILi72EEENS3_ILi512EEEEEEEEC2ERKS6_RKSA_ - $_ZN7cutlass13device_kernelIN5flash19enable_sm80_to_sm89INS1_16FlashAttnBwdSm80INS1_25CollectiveMainloopBwdSm80ILi2ELi2EN4cute5tupleIJNS5_1CILi128EEES8_NS7_ILi64EEEEEENS_10bfloat16_tEfNS_4arch4Sm80ELb1ELb0ELb1ELb1ELb1ELb0ELb0ELb0ELi2ELi4ELi4ELi4ELb0EEENS1_24CollectiveEpilogueBwdGQAISA_fSD_Li256ELb1ELb1EEENS1_25SingleTileBwdLPTSchedulerILb1ELi128ELb1EEEEEEEEEvNT_6ParamsE$_ZN4cute3eso3ESOILb1ELb0EJNS_5tupleIJNS_1CILi8EEENS2_IJNS3_ILi2EEES5_S5_EEENS3_ILi1EEES6_S7_EEENS2_IJS7_NS2_IJiiiEEENS3_ILi64EEENS2_IJNS3_ILi72EEENS3_ILi144EEENS3_ILi288EEEEEENS3_ILi512EEEEEEEEC2ERKS8_RKSG_)
$_ZN7cutlass13device_kernelIN5flash19enable_sm80_to_sm89INS1_16FlashAttnBwdSm80INS1_25CollectiveMainloopBwdSm80ILi2ELi2EN4cute5tupleIJNS5_1CILi128EEES8_NS7_ILi64EEEEEENS_10bfloat16_tEfNS_4arch4Sm80ELb1ELb0ELb1ELb1ELb1ELb0ELb0ELb0ELi2ELi4ELi4ELi4ELb0EEENS1_24CollectiveEpilogueBwdGQAISA_fSD_Li256ELb1ELb1EEENS1_25SingleTileBwdLPTSchedulerILb1ELi128ELb1EEEEEEEEEvNT_6ParamsE$_ZN4cute3eso3ESOILb1ELb0EJNS_5tupleIJNS_1CILi8EEENS2_IJNS3_ILi2EEES5_S5_EEENS3_ILi1EEES6_S7_EEENS2_IJS7_NS2_IJiiiEEENS3_ILi64EEENS2_IJNS3_ILi72EEENS3_ILi144EEENS3_ILi288EEEEEENS3_ILi512EEEEEEEEC2ERKS8_RKSG_:
[----:B------:R-:W-:Y:S02]  /*9390*/  IADD3 R4, R4, -c[0x0][0x20], RZ ;  /* 0x8000080004047a10 */ /* 0x000fe40007ffe0ff */
[----:B------:R-:W-:-:S03]  /*93a0*/  MOV R9, 0x0 ;  /* 0x0000000000097802 */ /* 0x000fc60000000f00 */
[----:B------:R1:W-:Y:S04]  /*93b0*/  STL [R4], R2 ;  /* 0x0000000204007387 */ /* 0x0003e80000100800 */
[----:B------:R1:W-:Y:S04]  /*93c0*/  STL [R4+0x4], R3 ;  /* 0x0000040304007387 */ /* 0x0003e80000100800 */
[----:B------:R1:W-:Y:S01]  /*93d0*/  STL [R4+0x8], R5 ;  /* 0x0000080504007387 */ /* 0x0003e20000100800 */
[----:B------:R-:W-:Y:S05]  /*93e0*/  RET.REL.NODEC R8 `(_ZN7cutlass13device_kernelIN5flash19enable_sm80_to_sm89INS1_16FlashAttnBwdSm80INS1_25CollectiveMainloopBwdSm80ILi2ELi2EN4cute5tupleIJNS5_1CILi128EEES8_NS7_ILi64EEEEEENS_10bfloat16_tEfNS_4arch4Sm80ELb1ELb0ELb1ELb1ELb1ELb0ELb0ELb0ELi2ELi4ELi4ELi4ELb0EEENS1_24CollectiveEpilogueBwdGQAISA_fSD_Li256ELb1ELb1EEENS1_25SingleTileBwdLPTSchedulerILb1ELi128ELb1EEEEEEEEEvNT_6ParamsE) ;  /* 0xffff6c1008007950 */ /* 0x000fea0003c3ffff */
        .type           $_ZN7cutlass13device_kernelIN5flash19enable_sm80_to_sm89INS1_16FlashAttnBwdSm80INS1_25CollectiveMainloopBwdSm80ILi2ELi2EN4cute5tupleIJNS5_1CILi128EEES8_NS7_ILi64EEEEEENS_10bfloat16_tEfNS_4arch4Sm80ELb1ELb0ELb1ELb1ELb1ELb0ELb0ELb0ELi2ELi4ELi4ELi4ELb0EEENS1_24CollectiveEpilogueBwdGQAISA_fSD_Li256ELb1ELb1EEENS1_25SingleTileBwdLPTSchedulerILb1ELi128ELb1EEEEEEEEEvNT_6ParamsE$_ZN4cute3eso3ESOILb1ELb0EJNS_5tupleIJNS_1CILi8EEENS3_ILi2EEES5_S5_S4_S5_EEENS2_IJNS3_ILi1EEEiiiNS3_ILi72EEENS3_ILi512EEEEEEEEC2ERKS6_RKSA_,@function
        .size           $_ZN7cutlass13device_kernelIN5flash19enable_sm80_to_sm89INS1_16FlashAttnBwdSm80INS1_25CollectiveMainloopBwdSm80ILi2ELi2EN4cute5tupleIJNS5_1CILi128EEES8_NS7_ILi64EEEEEENS_10bfloat16_tEfNS_4arch4Sm80ELb1ELb0ELb1ELb1ELb1ELb0ELb0ELb0ELi2ELi4ELi4ELi4ELb0EEENS1_24CollectiveEpilogueBwdGQAISA_fSD_Li256ELb1ELb1EEENS1_25SingleTileBwdLPTSchedulerILb1ELi128ELb1EEEEEEEEEvNT_6ParamsE$_ZN4cute3eso3ESOILb1ELb0EJNS_5tupleIJNS_1CILi8EEENS3_ILi2EEES5_S5_S4_S5_EEENS2_IJNS3_ILi1EEEiiiNS3_ILi72EEENS3_ILi512EEEEEEEEC2ERKS6_RKSA_,($_ZN7cutlass13device_kernelIN5flash19enable_sm80_to_sm89INS1_16FlashAttnBwdSm80INS1_25CollectiveMainloopBwdSm80ILi2ELi2EN4cute5tupleIJNS5_1CILi128EEES8_NS7_ILi64EEEEEENS_10bfloat16_tEfNS_4arch4Sm80ELb1ELb0ELb1ELb1ELb1ELb0ELb0ELb0ELi2ELi4ELi4ELi4ELb0EEENS1_24CollectiveEpilogueBwdGQAISA_fSD_Li256ELb1ELb1EEENS1_25SingleTileBwdLPTSchedulerILb1ELi128ELb1EEEEEEEEEvNT_6ParamsE$_ZN4cute3eso3ESOILb1ELb0EJNS_6LayoutINS_5tupleIJNS3_IJNS3_IJNS3_IJNS_1CILi4EEENS4_ILi2EEEEEENS4_ILi1EEEEEES8_EEENS3_IJNS3_IJNS3_IJS8_S8_EEES8_EEES6_EEEEEENS3_IJNS3_IJNS3_IJNS3_IJS8_NS4_ILi32EEEEEENS4_ILi0EEEEEESH_EEENS3_IJNS3_IJNS3_IJSH_SH_EEESH_EEENS4_ILi64EEEEEEEEEEENS_10ViewEngineIPN7cutlass10bfloat16_tEEEEEC2ERKSP_RKSU_ - $_ZN7cutlass13device_kernelIN5flash19enable_sm80_to_sm89INS1_16FlashAttnBwdSm80INS1_25CollectiveMainloopBwdSm80ILi2ELi2EN4cute5tupleIJNS5_1CILi128EEES8_NS7_ILi64EEEEEENS_10bfloat16_tEfNS_4arch4Sm80ELb1ELb0ELb1ELb1ELb1ELb0ELb0ELb0ELi2ELi4ELi4ELi4ELb0EEENS1_24CollectiveEpilogueBwdGQAISA_fSD_Li256ELb1ELb1EEENS1_25SingleTileBwdLPTSchedulerILb1ELi128ELb1EEEEEEEEEvNT_6ParamsE$_ZN4cute3eso3ESOILb1ELb0EJNS_5tupleIJNS_1CILi8EEENS3_ILi2EEES5_S5_S4_S5_EEENS2_IJNS3_ILi1EEEiiiNS3_ILi72EEENS3_ILi512EEEEEEEEC2ERKS6_RKSA_)
$_ZN7cutlass13device_kernelIN5flash19enable_sm80_to_sm89INS1_16FlashAttnBwdSm80INS1_25CollectiveMainloopBwdSm80ILi2ELi2EN4cute5tupleIJNS5_1CILi128EEES8_NS7_ILi64EEEEEENS_10bfloat16_tEfNS_4arch4Sm80ELb1ELb0ELb1ELb1ELb1ELb0ELb0ELb0ELi2ELi4ELi4ELi4ELb0EEENS1_24CollectiveEpilogueBwdGQAISA_fSD_Li256ELb1ELb1EEENS1_25SingleTileBwdLPTSchedulerILb1ELi128ELb1EEEEEEEEEvNT_6ParamsE$_ZN4cute3eso3ESOILb1ELb0EJNS_5tupleIJNS_1CILi8EEENS3_ILi2EEES5_S5_S4_S5_EEENS2_IJNS3_ILi1EEEiiiNS3_ILi72EEENS3_ILi512EEEEEEEEC2ERKS6_RKSA_:
[----:B------:R-:W-:Y:S02]  /*93f0*/  IADD3 R4, R4, -c[0x0][0x20], RZ ;  /* 0x8000080004047a10 */ /* 0x000fe40007ffe0ff */
[----:B------:R-:W-:-:S03]  /*9400*/  MOV R9, 0x0 ;  /* 0x0000000000097802 */ /* 0x000fc60000000f00 */
[----:B------:R1:W-:Y:S04]  /*9410*/  STL [R4], R2 ;  /* 0x0000000204007387 */ /* 0x0003e80000100800 */
[----:B------:R1:W-:Y:S04]  /*9420*/  STL [R4+0x4], R3 ;  /* 0x0000040304007387 */ /* 0x0003e80000100800 */
[----:B------:R1:W-:Y:S01]  /*9430*/  STL [R4+0x8], R5 ;  /* 0x0000080504007387 */ /* 0x0003e20000100800 */
[----:B------:R-:W-:Y:S05]  /*9440*/  RET.REL.NODEC R8 `(_ZN7cutlass13device_kernelIN5flash19enable_sm80_to_sm89INS1_16FlashAttnBwdSm80INS1_25CollectiveMainloopBwdSm80ILi2ELi2EN4cute5tupleIJNS5_1CILi128EEES8_NS7_ILi64EEEEEENS_10bfloat16_tEfNS_4arch4Sm80ELb1ELb0ELb1ELb1ELb1ELb0ELb0ELb0ELi2ELi4ELi4ELi4ELb0EEENS1_24CollectiveEpilogueBwdGQAISA_fSD_Li256ELb1ELb1EEENS1_25SingleTileBwdLPTSchedulerILb1ELi128ELb1EEEEEEEEEvNT_6ParamsE) ;  /* 0xffff6bb008007950 */ /* 0x000fea0003c3ffff */
        .type           $_ZN7cutlass13device_kernelIN5flash19enable_sm80_to_sm89INS1_16FlashAttnBwdSm80INS1_25CollectiveMainloopBwdSm80ILi2ELi2EN4cute5tupleIJNS5_1CILi128EEES8_NS7_ILi64EEEEEENS_10bfloat16_tEfNS_4arch4Sm80ELb1ELb0ELb1ELb1ELb1ELb0ELb0ELb0ELi2ELi4ELi4ELi4ELb0EEENS1_24CollectiveEpilogueBwdGQAISA_fSD_Li256ELb1ELb1EEENS1_25SingleTileBwdLPTSchedulerILb1ELi128ELb1EEEEEEEEEvNT_6ParamsE$_ZN4cute3eso3ESOILb1ELb0EJNS_6LayoutINS_5tupleIJNS3_IJNS3_IJNS3_IJNS_1CILi4EEENS4_ILi2EEEEEENS4_ILi1EEEEEES8_EEENS3_IJNS3_IJNS3_IJS8_S8_EEES8_EEES6_EEEEEENS3_IJNS3_IJNS3_IJNS3_IJS8_NS4_ILi32EEEEEENS4_ILi0EEEEEESH_EEENS3_IJNS3_IJNS3_IJSH_SH_EEESH_EEENS4_ILi64EEEEEEEEEEENS_10ViewEngineIPN7cutlass10bfloat16_tEEEEEC2ERKSP_RKSU_,@function
        .size           $_ZN7cutlass13device_kernelIN5flash19enable_sm80_to_sm89INS1_16FlashAttnBwdSm80INS1_25CollectiveMainloopBwdSm80ILi2ELi2EN4cute5tupleIJNS5_1CILi128EEES8_NS7_ILi64EEEEEENS_10bfloat16_tEfNS_4arch4Sm80ELb1ELb0ELb1ELb1ELb1ELb0ELb0ELb0ELi2ELi4ELi4ELi4ELb0EEENS1_24CollectiveEpilogueBwdGQAISA_fSD_Li256ELb1ELb1EEENS1_25SingleTileBwdLPTSchedulerILb1ELi128ELb1EEEEEEEEEvNT_6ParamsE$_ZN4cute3eso3ESOILb1ELb0EJNS_6LayoutINS_5tupleIJNS3_IJNS3_IJNS3_IJNS_1CILi4EEENS4_ILi2EEEEEENS4_ILi1EEEEEES8_EEENS3_IJNS3_IJNS3_IJS8_S8_EEES8_EEES6_EEEEEENS3_IJNS3_IJNS3_IJNS3_IJS8_NS4_ILi32EEEEEENS4_ILi0EEEEEESH_EEENS3_IJNS3_IJNS3_IJSH_SH_EEESH_EEENS4_ILi64EEEEEEEEEEENS_10ViewEngineIPN7cutlass10bfloat16_tEEEEEC2ERKSP_RKSU_,($_ZN7cutlass13device_kernelIN5flash19enable_sm80_to_sm89INS1_16FlashAttnBwdSm80INS1_25CollectiveMainloopBwdSm80ILi2ELi2EN4cute5tupleIJNS5_1CILi128EEES8_NS7_ILi64EEEEEENS_10bfloat16_tEfNS_4arch4Sm80ELb1ELb0ELb1ELb1ELb1ELb0ELb0ELb0ELi2ELi4ELi4ELi4ELb0EEENS1_24CollectiveEpilogueBwdGQAISA_fSD_Li256ELb1ELb1EEENS1_25SingleTileBwdLPTSchedulerILb1ELi128ELb1EEEEEEEEEvNT_6ParamsE$_ZN4cute3eso3ESOILb1ELb0EJNS_6LayoutINS_5tupleIJNS3_IJNS3_IJNS_1CILi2EEES5_EEENS4_ILi1EEEEEEEEENS3_IJNS3_IJNS3_IJS7_NS4_ILi16EEEEEENS4_ILi0EEEEEEEEEEENS_10ViewEngineIPjEEEEC2ERKSF_RKSI_ - $_ZN7cutlass13device_kernelIN5flash19enable_sm80_to_sm89INS1_16FlashAttnBwdSm80INS1_25CollectiveMainloopBwdSm80ILi2ELi2EN4cute5tupleIJNS5_1CILi128EEES8_NS7_ILi64EEEEEENS_10bfloat16_tEfNS_4arch4Sm80ELb1ELb0ELb1ELb1ELb1ELb0ELb0ELb0ELi2ELi4ELi4ELi4ELb0EEENS1_24CollectiveEpilogueBwdGQAISA_fSD_Li256ELb1ELb1EEENS1_25SingleTileBwdLPTSchedulerILb1ELi128ELb1EEEEEEEEEvNT_6ParamsE$_ZN4cute3eso3ESOILb1ELb0EJNS_6LayoutINS_5tupleIJNS3_IJNS3_IJNS3_IJNS_1CILi4EEENS4_ILi2EEEEEENS4_ILi1EEEEEES8_EEENS3_IJNS3_IJNS3_IJS8_S8_EEES8_EEES6_EEEEEENS3_IJNS3_IJNS3_IJNS3_IJS8_NS4_ILi32EEEEEENS4_ILi0EEEEEESH_EEENS3_IJNS3_IJNS3_IJSH_SH_EEESH_EEENS4_ILi64EEEEEEEEEEENS_10ViewEngineIPN7cutlass10bfloat16_tEEEEEC2ERKSP_RKSU_)
$_ZN7cutlass13device_kernelIN5flash19enable_sm80_to_sm89INS1_16FlashAttnBwdSm80INS1_25CollectiveMainloopBwdSm80ILi2ELi2EN4cute5tupleIJNS5_1CILi128EEES8_NS7_ILi64EEEEEENS_10bfloat16_tEfNS_4arch4Sm80ELb1ELb0ELb1ELb1ELb1ELb0ELb0ELb0ELi2ELi4ELi4ELi4ELb0EEENS1_24CollectiveEpilogueBwdGQAISA_fSD_Li256ELb1ELb1EEENS1_25SingleTileBwdLPTSchedulerILb1ELi128ELb1EEEEEEEEEvNT_6ParamsE$_ZN4cute3eso3ESOILb1ELb0EJNS_6LayoutINS_5tupleIJNS3_IJNS3_IJNS3_IJNS_1CILi4EEENS4_ILi2EEEEEENS4_ILi1EEEEEES8_EEENS3_IJNS3_IJNS3_IJS8_S8_EEES8_EEES6_EEEEEENS3_IJNS3_IJNS3_IJNS3_IJS8_NS4_ILi32EEEEEENS4_ILi0EEEEEESH_EEENS3_IJNS3_IJNS3_IJSH_SH_EEESH_EEENS4_ILi64EEEEEEEEEEENS_10ViewEngineIPN7cutlass10bfloat16_tEEEEEC2ERKSP_RKSU_:
[----:B------:R-:W-:Y:S02]  /*9450*/  IADD3 R4, R67, -c[0x0][0x20], RZ ;  /* 0x8000080043047a10 */ /* 0x000fe40007ffe0ff */
[----:B------:R-:W-:-:S03]  /*9460*/  MOV R7, 0x0 ;  /* 0x0000000000077802 */ /* 0x000fc60000000f00 */
[----:B------:R1:W-:Y:S01]  /*9470*/  STL.64 [R4], R2 ;  /* 0x0000000204007387 */ /* 0x0003e20000100a00 */
[----:B------:R-:W-:Y:S05]  /*9480*/  RET.REL.NODEC R6 `(_ZN7cutlass13device_kernelIN5flash19enable_sm80_to_sm89INS1_16FlashAttnBwdSm80INS1_25CollectiveMainloopBwdSm80ILi2ELi2EN4cute5tupleIJNS5_1CILi128EEES8_NS7_ILi64EEEEEENS_10bfloat16_tEfNS_4arch4Sm80ELb1ELb0ELb1ELb1ELb1ELb0ELb0ELb0ELi2ELi4ELi4ELi4ELb0EEENS1_24CollectiveEpilogueBwdGQAISA_fSD_Li256ELb1ELb1EEENS1_25SingleTileBwdLPTSchedulerILb1ELi128ELb1EEEEEEEEEvNT_6ParamsE) ;  /* 0xffff6b7006007950 */ /* 0x000fea0003c3ffff */
        .type           $_ZN7cutlass13device_kernelIN5flash19enable_sm80_to_sm89INS1_16FlashAttnBwdSm80INS1_25CollectiveMainloopBwdSm80ILi2ELi2EN4cute5tupleIJNS5_1CILi128EEES8_NS7_ILi64EEEEEENS_10bfloat16_tEfNS_4arch4Sm80ELb1ELb0ELb1ELb1ELb1ELb0ELb0ELb0ELi2ELi4ELi4ELi4ELb0EEENS1_24CollectiveEpilogueBwdGQAISA_fSD_Li256ELb1ELb1EEENS1_25SingleTileBwdLPTSchedulerILb1ELi128ELb1EEEEEEEEEvNT_6ParamsE$_ZN4cute3eso3ESOILb1ELb0EJNS_6LayoutINS_5tupleIJNS3_IJNS3_IJNS_1CILi2EEES5_EEENS4_ILi1EEEEEEEEENS3_IJNS3_IJNS3_IJS7_NS4_ILi16EEEEEENS4_ILi0EEEEEEEEEEENS_10ViewEngineIPjEEEEC2ERKSF_RKSI_,@function
        .size           $_ZN7cutlass13device_kernelIN5flash19enable_sm80_to_sm89INS1_16FlashAttnBwdSm80INS1_25CollectiveMainloopBwdSm80ILi2ELi2EN4cute5tupleIJNS5_1CILi128EEES8_NS7_ILi64EEEEEENS_10bfloat16_tEfNS_4arch4Sm80ELb1ELb0ELb1ELb1ELb1ELb0ELb0ELb0ELi2ELi4ELi4ELi4ELb0EEENS1_24CollectiveEpilogueBwdGQAISA_fSD_Li256ELb1ELb1EEENS1_25SingleTileBwdLPTSchedulerILb1ELi128ELb1EEEEEEEEEvNT_6ParamsE$_ZN4cute3eso3ESOILb1ELb0EJNS_6LayoutINS_5tupleIJNS3_IJNS3_IJNS_1CILi2EEES5_EEENS4_ILi1EEEEEEEEENS3_IJNS3_IJNS3_IJS7_NS4_ILi16EEEEEENS4_ILi0EEEEEEEEEEENS_10ViewEngineIPjEEEEC2ERKSF_RKSI_,($_ZN7cutlass13device_kernelIN5flash19enable_sm80_to_sm89INS1_16FlashAttnBwdSm80INS1_25CollectiveMainloopBwdSm80ILi2ELi2EN4cute5tupleIJNS5_1CILi128EEES8_NS7_ILi64EEEEEENS_10bfloat16_tEfNS_4arch4Sm80ELb1ELb0ELb1ELb1ELb1ELb0ELb0ELb0ELi2ELi4ELi4ELi4ELb0EEENS1_24CollectiveEpilogueBwdGQAISA_fSD_Li256ELb1ELb1EEENS1_25SingleTileBwdLPTSchedulerILb1ELi128ELb1EEEEEEEEEvNT_6ParamsE$_ZN4cute3eso3ESOILb1ELb0EJNS_6LayoutINS_5tupleIJNS3_IJNS3_IJNS_1CILi4EEENS4_ILi2EEEEEENS4_ILi1EEEEEEEEENS3_IJNS3_IJNS3_IJS8_NS4_ILi32EEEEEENS4_ILi0EEEEEEEEEEENS_10ViewEngineIPN7cutlass10bfloat16_tEEEEEC2ERKSG_RKSL_ - $_ZN7cutlass13device_kernelIN5flash19enable_sm80_to_sm89INS1_16FlashAttnBwdSm80INS1_25CollectiveMainloopBwdSm80ILi2ELi2EN4cute5tupleIJNS5_1CILi128EEES8_NS7_ILi64EEEEEENS_10bfloat16_tEfNS_4arch4Sm80ELb1ELb0ELb1ELb1ELb1ELb0ELb0ELb0ELi2ELi4ELi4ELi4ELb0EEENS1_24CollectiveEpilogueBwdGQAISA_fSD_Li256ELb1ELb1EEENS1_25SingleTileBwdLPTSchedulerILb1ELi128ELb1EEEEEEEEEvNT_6ParamsE$_ZN4cute3eso3ESOILb1ELb0EJNS_6LayoutINS_5tupleIJNS3_IJNS3_IJNS_1CILi2EEES5_EEENS4_ILi1EEEEEEEEENS3_IJNS3_IJNS3_IJS7_NS4_ILi16EEEEEENS4_ILi0EEEEEEEEEEENS_10ViewEngineIPjEEEEC2ERKSF_RKSI_)
$_ZN7cutlass13device_kernelIN5flash19enable_sm80_to_sm89INS1_16FlashAttnBwdSm80INS1_25CollectiveMainloopBwdSm80ILi2ELi2EN4cute5tupleIJNS5_1CILi128EEES8_NS7_ILi64EEEEEENS_10bfloat16_tEfNS_4arch4Sm80ELb1ELb0ELb1ELb1ELb1ELb0ELb0ELb0ELi2ELi4ELi4ELi4ELb0EEENS1_24CollectiveEpilogueBwdGQAISA_fSD_Li256ELb1ELb1EEENS1_25SingleTileBwdLPTSchedulerILb1ELi128ELb1EEEEEEEEEvNT_6ParamsE$_ZN4cute3eso3ESOILb1ELb0EJNS_6LayoutINS_5tupleIJNS3_IJNS3_IJNS_1CILi2EEES5_EEENS4_ILi1EEEEEEEEENS3_IJNS3_IJNS3_IJS7_NS4_ILi16EEEEEENS4_ILi0EEEEEEEEEEENS_10ViewEngineIPjEEEEC2ERKSF_RKSI_:
[----:B------:R-:W-:Y:S02]  /*9490*/  IADD3 R2, R67, -c[0x0][0x20], RZ ;  /* 0x8000080043027a10 */ /* 0x000fe40007ffe0ff */
[----:B------:R-:W-:-:S03]  /*94a0*/  MOV R5, 0x0 ;  /* 0x0000000000057802 */ /* 0x000fc60000000f00 */
[----:B------:R1:W-:Y:S01]  /*94b0*/  STL.64 [R2], R12 ;  /* 0x0000000c02007387 */ /* 0x0003e20000100a00 */
[----:B------:R-:W-:Y:S05]  /*94c0*/  RET.REL.NODEC R4 `(_ZN7cutlass13device_kernelIN5flash19enable_sm80_to_sm89INS1_16FlashAttnBwdSm80INS1_25CollectiveMainloopBwdSm80ILi2ELi2EN4cute5tupleIJNS5_1CILi128EEES8_NS7_ILi64EEEEEENS_10bfloat16_tEfNS_4arch4Sm80ELb1ELb0ELb1ELb1ELb1ELb0ELb0ELb0ELi2ELi4ELi4ELi4ELb0EEENS1_24CollectiveEpilogueBwdGQAISA_fSD_Li256ELb1ELb1EEENS1_25SingleTileBwdLPTSchedulerILb1ELi128ELb1EEEEEEEEEvNT_6ParamsE) ;  /* 0xffff6b3004007950 */ /* 0x000fea0003c3ffff */
        .type           $_ZN7cutlass13device_kernelIN5flash19enable_sm80_to_sm89INS1_16FlashAttnBwdSm80INS1_25CollectiveMainloopBwdSm80ILi2ELi2EN4cute5tupleIJNS5_1CILi128EEES8_NS7_ILi64EEEEEENS_10bfloat16_tEfNS_4arch4Sm80ELb1ELb0ELb1ELb1ELb1ELb0ELb0ELb0ELi2ELi4ELi4ELi4ELb0EEENS1_24CollectiveEpilogueBwdGQAISA_fSD_Li256ELb1ELb1EEENS1_25SingleTileBwdLPTSchedulerILb1ELi128ELb1EEEEEEEEEvNT_6ParamsE$_ZN4cute3eso3ESOILb1ELb0EJNS_6LayoutINS_5tupleIJNS3_IJNS3_IJNS_1CILi4EEENS4_ILi2EEEEEENS4_ILi1EEEEEEEEENS3_IJNS3_IJNS3_IJS8_NS4_ILi32EEEEEENS4_ILi0EEEEEEEEEEENS_10ViewEngineIPN7cutlass10bfloat16_tEEEEEC2ERKSG_RKSL_,@function
        .size           $_ZN7cutlass13device_kernelIN5flash19enable_sm80_to_sm89INS1_16FlashAttnBwdSm80INS1_25CollectiveMainloopBwdSm80ILi2ELi2EN4cute5tupleIJNS5_1CILi128EEES8_NS7_ILi64EEEEEENS_10bfloat16_tEfNS_4arch4Sm80ELb1ELb0ELb1ELb1ELb1ELb0ELb0ELb0ELi2ELi4ELi4ELi4ELb0EEENS1_24CollectiveEpilogueBwdGQAISA_fSD_Li256ELb1ELb1EEENS1_25SingleTileBwdLPTSchedulerILb1ELi128ELb1EEEEEEEEEvNT_6ParamsE$_ZN4cute3eso3ESOILb1ELb0EJNS_6LayoutINS_5tupleIJNS3_IJNS3_IJNS_1CILi4EEENS4_ILi2EEEEEENS4_ILi1EEEEEEEEENS3_IJNS3_IJNS3_IJS8_NS4_ILi32EEEEEENS4_ILi0EEEEEEEEEEENS_10ViewEngineIPN7cutlass10bfloat16_tEEEEEC2ERKSG_RKSL_,($_ZN7cutlass13device_kernelIN5flash19enable_sm80_to_sm89INS1_16FlashAttnBwdSm80INS1_25CollectiveMainloopBwdSm80ILi2ELi2EN4cute5tupleIJNS5_1CILi128EEES8_NS7_ILi64EEEEEENS_10bfloat16_tEfNS_4arch4Sm80ELb1ELb0ELb1ELb1ELb1ELb0ELb0ELb0ELi2ELi4ELi4ELi4ELb0EEENS1_24CollectiveEpilogueBwdGQAISA_fSD_Li256ELb1ELb1EEENS1_25SingleTileBwdLPTSchedulerILb1ELi128ELb1EEEEEEEEEvNT_6ParamsE$_ZN4cute3eso3ESOILb1ELb0EJNS_6LayoutINS_5tupleIJNS3_IJNS3_IJNS_1CILi4EEENS4_ILi2EEEEEENS4_ILi1EEEEEEEEENS3_IJNS3_IJNS3_IJS8_NS4_ILi32EEEEEENS4_ILi0EEEEEEEEEEEiEEC2ERKSG_RKi - $_ZN7cutlass13device_kernelIN5flash19enable_sm80_to_sm89INS1_16FlashAttnBwdSm80INS1_25CollectiveMainloopBwdSm80ILi2ELi2EN4cute5tupleIJNS5_1CILi128EEES8_NS7_ILi64EEEEEENS_10bfloat16_tEfNS_4arch4Sm80ELb1ELb0ELb1ELb1ELb1ELb0ELb0ELb0ELi2ELi4ELi4ELi4ELb0EEENS1_24CollectiveEpilogueBwdGQAISA_fSD_Li256ELb1ELb1EEENS1_25SingleTileBwdLPTSchedulerILb1ELi128ELb1EEEEEEEEEvNT_6ParamsE$_ZN4cute3eso3ESOILb1ELb0EJNS_6LayoutINS_5tupleIJNS3_IJNS3_IJNS_1CILi4EEENS4_ILi2EEEEEENS4_ILi1EEEEEEEEENS3_IJNS3_IJNS3_IJS8_NS4_ILi32EEEEEENS4_ILi0EEEEEEEEEEENS_10ViewEngineIPN7cutlass10bfloat16_tEEEEEC2ERKSG_RKSL_)
$_ZN7cutlass13device_kernelIN5flash19enable_sm80_to_sm89INS1_16FlashAttnBwdSm80INS1_25CollectiveMainloopBwdSm80ILi2ELi2EN4cute5tupleIJNS5_1CILi128EEES8_NS7_ILi64EEEEEENS_10bfloat16_tEfNS_4arch4Sm80ELb1ELb0ELb1ELb1ELb1ELb0ELb0ELb0ELi2ELi4ELi4ELi4ELb0EEENS1_24CollectiveEpilogueBwdGQAISA_fSD_Li256ELb1ELb1EEENS1_25SingleTileBwdLPTSchedulerILb1ELi128ELb1EEEEEEEEEvNT_6ParamsE$_ZN4cute3eso3ESOILb1ELb0EJNS_6LayoutINS_5tupleIJNS3_IJNS3_IJNS_1CILi4EEENS4_ILi2EEEEEENS4_ILi1EEEEEEEEENS3_IJNS3_IJNS3_IJS8_NS4_ILi32EEEEEENS4_ILi0EEEEEEEEEEENS_10ViewEngineIPN7cutlass10bfloat16_tEEEEEC2ERKSG_RKSL_:
[----:B------:R-:W-:Y:S01]  /*94d0*/  IADD3 R2, R67, -c[0x0][0x20], RZ ;  /* 0x8000080043027a10 */ /* 0x000fe20007ffe0ff */
[----:B------:R-:W-:Y:S01]  /*94e0*/  IMAD.MOV.U32 R9, RZ, RZ, R3 ;  /* 0x000000ffff097224 */ /* 0x000fe200078e0003 */
[----:B------:R-:W-:-:S04]  /*94f0*/  MOV R7, 0x0 ;  /* 0x0000000000077802 */ /* 0x000fc80000000f00 */
[----:B------:R1:W-:Y:S01]  /*9500*/  STL.64 [R2], R8 ;  /* 0x0000000802007387 */ /* 0x0003e20000100a00 */
[----:B------:R-:W-:Y:S05]  /*9510*/  RET.REL.NODEC R6 `(_ZN7cutlass13device_kernelIN5flash19enable_sm80_to_sm89INS1_16FlashAttnBwdSm80INS1_25CollectiveMainloopBwdSm80ILi2ELi2EN4cute5tupleIJNS5_1CILi128EEES8_NS7_ILi64EEEEEENS_10bfloat16_tEfNS_4arch4Sm80ELb1ELb0ELb1ELb1ELb1ELb0ELb0ELb0ELi2ELi4ELi4ELi4ELb0EEENS1_24CollectiveEpilogueBwdGQAISA_fSD_Li256ELb1ELb1EEENS1_25SingleTileBwdLPTSchedulerILb1ELi128ELb1EEEEEEEEEvNT_6ParamsE) ;  /* 0xffff6ae006007950 */ /* 0x000fea0003c3ffff */
        .type           $_ZN7cutlass13device_kernelIN5flash19enable_sm80_to_sm89INS1_16FlashAttnBwdSm80INS1_25CollectiveMainloopBwdSm80ILi2ELi2EN4cute5tupleIJNS5_1CILi128EEES8_NS7_ILi64EEEEEENS_10bfloat16_tEfNS_4arch4Sm80ELb1ELb0ELb1ELb1ELb1ELb0ELb0ELb0ELi2ELi4ELi4ELi4ELb0EEENS1_24CollectiveEpilogueBwdGQAISA_fSD_Li256ELb1ELb1EEENS1_25SingleTileBwdLPTSchedulerILb1ELi128ELb1EEEEEEEEEvNT_6ParamsE$_ZN4cute3eso3ESOILb1ELb0EJNS_6LayoutINS_5tupleIJNS3_IJNS3_IJNS_1CILi4EEENS4_ILi2EEEEEENS4_ILi1EEEEEEEEENS3_IJNS3_IJNS3_IJS8_NS4_ILi32EEEEEENS4_ILi0EEEEEEEEEEEiEEC2ERKSG_RKi,@function
        .size           $_ZN7cutlass13device_kernelIN5flash19enable_sm80_to_sm89INS1_16FlashAttnBwdSm80INS1_25CollectiveMainloopBwdSm80ILi2ELi2EN4cute5tupleIJNS5_1CILi128EEES8_NS7_ILi64EEEEEENS_10bfloat16_tEfNS_4arch4Sm80ELb1ELb0ELb1ELb1ELb1ELb0ELb0ELb0ELi2ELi4ELi4ELi4ELb0EEENS1_24CollectiveEpilogueBwdGQAISA_fSD_Li256ELb1ELb1EEENS1_25SingleTileBwdLPTSchedulerILb1ELi128ELb1EEEEEEEEEvNT_6ParamsE$_ZN4cute3eso3ESOILb1ELb0EJNS_6LayoutINS_5tupleIJNS3_IJNS3_IJNS_1CILi4EEENS4_ILi2EEEEEENS4_ILi1EEEEEEEEENS3_IJNS3_IJNS3_IJS8_NS4_ILi32EEEEEENS4_ILi0EEEEEEEEEEEiEEC2ERKSG_RKi,($_ZN7cutlass13device_kernelIN5flash19enable_sm80_to_sm89INS1_16FlashAttnBwdSm80INS1_25CollectiveMainloopBwdSm80ILi2ELi2EN4cute5tupleIJNS5_1CILi128EEES8_NS7_ILi64EEEEEENS_10bfloat16_tEfNS_4arch4Sm80ELb1ELb0ELb1ELb1ELb1ELb0ELb0ELb0ELi2ELi4ELi4ELi4ELb0EEENS1_24CollectiveEpilogueBwdGQAISA_fSD_Li256ELb1ELb1EEENS1_25SingleTileBwdLPTSchedulerILb1ELi128ELb1EEEEEEEEEvNT_6ParamsE$_ZN4cute3eso3ESOILb1ELb0EJNS_6LayoutINS_5tupleIJNS3_IJNS3_IJNS_1CILi4EEENS4_ILi2EEEEEENS4_ILi1EEEEEENS3_IJS6_EEEEEENS3_IJNS3_IJNS3_IJS8_NS4_ILi32EEEEEENS4_ILi0EEEEEENS3_IJNS4_ILi64EEEEEEEEEEENS_10ViewEngineIPN7cutlass10bfloat16_tEEEEEC2ERKSJ_RKSO_ - $_ZN7cutlass13device_kernelIN5flash19enable_sm80_to_sm89INS1_16FlashAttnBwdSm80INS1_25CollectiveMainloopBwdSm80ILi2ELi2EN4cute5tupleIJNS5_1CILi128EEES8_NS7_ILi64EEEEEENS_10bfloat16_tEfNS_4arch4Sm80ELb1ELb0ELb1ELb1ELb1ELb0ELb0ELb0ELi2ELi4ELi4ELi4ELb0EEENS1_24CollectiveEpilogueBwdGQAISA_fSD_Li256ELb1ELb1EEENS1_25SingleTileBwdLPTSchedulerILb1ELi128ELb1EEEEEEEEEvNT_6ParamsE$_ZN4cute3eso3ESOILb1ELb0EJNS_6LayoutINS_5tupleIJNS3_IJNS3_IJNS_1CILi4EEENS4_ILi2EEEEEENS4_ILi1EEEEEEEEENS3_IJNS3_IJNS3_IJS8_NS4_ILi32EEEEEENS4_ILi0EEEEEEEEEEEiEEC2ERKSG_RKi)
$_ZN7cutlass13device_kernelIN5flash19enable_sm80_to_sm89INS1_16FlashAttnBwdSm80INS1_25CollectiveMainloopBwdSm80ILi2ELi2EN4cute5tupleIJNS5_1CILi128EEES8_NS7_ILi64EEEEEENS_10bfloat16_tEfNS_4arch4Sm80ELb1ELb0ELb1ELb1ELb1ELb0ELb0ELb0ELi2ELi4ELi4ELi4ELb0EEENS1_24CollectiveEpilogueBwdGQAISA_fSD_Li256ELb1ELb1EEENS1_25SingleTileBwdLPTSchedulerILb1ELi128ELb1EEEEEEEEEvNT_6ParamsE$_ZN4cute3eso3ESOILb1ELb0EJNS_6LayoutINS_5tupleIJNS3_IJNS3_IJNS_1CILi4EEENS4_ILi2EEEEEENS4_ILi1EEEEEEEEENS3_IJNS3_IJNS3_IJS8_NS4_ILi32EEEEEENS4_ILi0EEEEEEEEEEEiEEC2ERKSG_RKi:
[----:B------:R-:W-:Y:S02]  /*9520*/  IADD3 R2, R67, -c[0x0][0x20], RZ ;  /* 0x8000080043027a10 */ /* 0x000fe40007ffe0ff */
[----:B------:R-:W-:-:S03]  /*9530*/  MOV R7, 0x0 ;  /* 0x0000000000077802 */ /* 0x000fc60000000f00 */
[----:B------:R1:W-:Y:S01]  /*9540*/  STL [R2], R3 ;  /* 0x0000000302007387 */ /* 0x0003e20000100800 */
[----:B------:R-:W-:Y:S05]  /*9550*/  RET.REL.NODEC R6 `(_ZN7cutlass13device_kernelIN5flash19enable_sm80_to_sm89INS1_16FlashAttnBwdSm80INS1_25CollectiveMainloopBwdSm80ILi2ELi2EN4cute5tupleIJNS5_1CILi128EEES8_NS7_ILi64EEEEEENS_10bfloat16_tEfNS_4arch4Sm80ELb1ELb0ELb1ELb1ELb1ELb0ELb0ELb0ELi2ELi4ELi4ELi4ELb0EEENS1_24CollectiveEpilogueBwdGQAISA_fSD_Li256ELb1ELb1EEENS1_25SingleTileBwdLPTSchedulerILb1ELi128ELb1EEEEEEEEEvNT_6ParamsE) ;  /* 0xffff6aa006007950 */ /* 0x000fea0003c3ffff */
        .type           $_ZN7cutlass13device_kernelIN5flash19enable_sm80_to_sm89INS1_16FlashAttnBwdSm80INS1_25CollectiveMainloopBwdSm80ILi2ELi2EN4cute5tupleIJNS5_1CILi128EEES8_NS7_ILi64EEEEEENS_10bfloat16_tEfNS_4arch4Sm80ELb1ELb0ELb1ELb1ELb1ELb0ELb0ELb0ELi2ELi4ELi4ELi4ELb0EEENS1_24CollectiveEpilogueBwdGQAISA_fSD_Li256ELb1ELb1EEENS1_25SingleTileBwdLPTSchedulerILb1ELi128ELb1EEEEEEEEEvNT_6ParamsE$_ZN4cute3eso3ESOILb1ELb0EJNS_6LayoutINS_5tupleIJNS3_IJNS3_IJNS_1CILi4EEENS4_ILi2EEEEEENS4_ILi1EEEEEENS3_IJS6_EEEEEENS3_IJNS3_IJNS3_IJS8_NS4_ILi32EEEEEENS4_ILi0EEEEEENS3_IJNS4_ILi64EEEEEEEEEEENS_10ViewEngineIPN7cutlass10bfloat16_tEEEEEC2ERKSJ_RKSO_,@function
        .size           $_ZN7cutlass13device_kernelIN5flash19enable_sm80_to_sm89INS1_16FlashAttnBwdSm80INS1_25CollectiveMainloopBwdSm80ILi2ELi2EN4cute5tupleIJNS5_1CILi128EEES8_NS7_ILi64EEEEEENS_10bfloat16_tEfNS_4arch4Sm80ELb1ELb0ELb1ELb1ELb1ELb0ELb0ELb0ELi2ELi4ELi4ELi4ELb0EEENS1_24CollectiveEpilogueBwdGQAISA_fSD_Li256ELb1ELb1EEENS1_25SingleTileBwdLPTSchedulerILb1ELi128ELb1EEEEEEEEEvNT_6ParamsE$_ZN4cute3eso3ESOILb1ELb0EJNS_6LayoutINS_5tupleIJNS3_IJNS3_IJNS_1CILi4EEENS4_ILi2EEEEEENS4_ILi1EEEEEENS3_IJS6_EEEEEENS3_IJNS3_IJNS3_IJS8_NS4_ILi32EEEEEENS4_ILi0EEEEEENS3_IJNS4_ILi64EEEEEEEEEEENS_10ViewEngineIPN7cutlass10bfloat16_tEEEEEC2ERKSJ_RKSO_,($_ZN7cutlass13device_kernelIN5flash19enable_sm80_to_sm89INS1_16FlashAttnBwdSm80INS1_25CollectiveMainloopBwdSm80ILi2ELi2EN4cute5tupleIJNS5_1CILi128EEES8_NS7_ILi64EEEEEENS_10bfloat16_tEfNS_4arch4Sm80ELb1ELb0ELb1ELb1ELb1ELb0ELb0ELb0ELi2ELi4ELi4ELi4ELb0EEENS1_24CollectiveEpilogueBwdGQAISA_fSD_Li256ELb1ELb1EEENS1_25SingleTileBwdLPTSchedulerILb1ELi128ELb1EEEEEEEEEvNT_6ParamsE$_ZN4cute3eso3ESOILb1ELb0EJNS_6LayoutINS_5tupleIJNS3_IJNS3_IJNS_1CILi4EEENS4_ILi2EEEEEENS4_ILi1EEEEEES6_EEENS3_IJNS3_IJNS3_IJS8_NS4_ILi32EEEEEENS4_ILi0EEEEEENS4_ILi64EEEEEEEENS_10ViewEngineIPN7cutlass10bfloat16_tEEEEEC2ERKSH_RKSM_ - $_ZN7cutlass13device_kernelIN5flash19enable_sm80_to_sm89INS1_16FlashAttnBwdSm80INS1_25CollectiveMainloopBwdSm80ILi2ELi2EN4cute5tupleIJNS5_1CILi128EEES8_NS7_ILi64EEEEEENS_10bfloat16_tEfNS_4arch4Sm80ELb1ELb0ELb1ELb1ELb1ELb0ELb0ELb0ELi2ELi4ELi4ELi4ELb0EEENS1_24CollectiveEpilogueBwdGQAISA_fSD_Li256ELb1ELb1EEENS1_25SingleTileBwdLPTSchedulerILb1ELi128ELb1EEEEEEEEEvNT_6ParamsE$_ZN4cute3eso3ESOILb1ELb0EJNS_6LayoutINS_5tupleIJNS3_IJNS3_IJNS_1CILi4EEENS4_ILi2EEEEEENS4_ILi1EEEEEENS3_IJS6_EEEEEENS3_IJNS3_IJNS3_IJS8_NS4_ILi32EEEEEENS4_ILi0EEEEEENS3_IJNS4_ILi64EEEEEEEEEEENS_10ViewEngineIPN7cutlass10bfloat16_tEEEEEC2ERKSJ_RKSO_)
$_ZN7cutlass13device_kernelIN5flash19enable_sm80_to_sm89INS1_16FlashAttnBwdSm80INS1_25CollectiveMainloopBwdSm80ILi2ELi2EN4cute5tupleIJNS5_1CILi128EEES8_NS7_ILi64EEEEEENS_10bfloat16_tEfNS_4arch4Sm80ELb1ELb0ELb1ELb1ELb1ELb0ELb0ELb0ELi2ELi4ELi4ELi4ELb0EEENS1_24CollectiveEpilogueBwdGQAISA_fSD_Li256ELb1ELb1EEENS1_25SingleTileBwdLPTSchedulerILb1ELi128ELb1EEEEEEEEEvNT_6ParamsE$_ZN4cute3eso3ESOILb1ELb0EJNS_6LayoutINS_5tupleIJNS3_IJNS3_IJNS_1CILi4EEENS4_ILi2EEEEEENS4_ILi1EEEEEENS3_IJS6_EEEEEENS3_IJNS3_IJNS3_IJS8_NS4_ILi32EEEEEENS4_ILi0EEEEEENS3_IJNS4_ILi64EEEEEEEEEEENS_10ViewEngineIPN7cutlass10bfloat16_tEEEEEC2ERKSJ_RKSO_:
[----:B------:R-:W-:Y:S02]  /*9560*/  IADD3 R2, R67, -c[0x0][0x20], RZ ;  /* 0x8000080043027a10 */ /* 0x000fe40007ffe0ff */
[----:B------:R-:W-:-:S03]  /*9570*/  MOV R7, 0x0 ;  /* 0x0000000000077802 */ /* 0x000fc60000000f00 */
[----:B------:R1:W-:Y:S01]  /*9580*/  STL.64 [R2], R4 ;  /* 0x0000000402007387 */ /* 0x0003e20000100a00 */
[----:B------:R-:W-:Y:S05]  /*9590*/  RET.REL.NODEC R6 `(_ZN7cutlass13device_kernelIN5flash19enable_sm80_to_sm89INS1_16FlashAttnBwdSm80INS1_25CollectiveMainloopBwdSm80ILi2ELi2EN4cute5tupleIJNS5_1CILi128EEES8_NS7_ILi64EEEEEENS_10bfloat16_tEfNS_4arch4Sm80ELb1ELb0ELb1ELb1ELb1ELb0ELb0ELb0ELi2ELi4ELi4ELi4ELb0EEENS1_24CollectiveEpilogueBwdGQAISA_fSD_Li256ELb1ELb1EEENS1_25SingleTileBwdLPTSchedulerILb1ELi128ELb1EEEEEEEEEvNT_6ParamsE) ;  /* 0xffff6a6006007950 */ /* 0x000fea0003c3ffff */
        .type           $_ZN7cutlass13device_kernelIN5flash19enable_sm80_to_sm89INS1_16FlashAttnBwdSm80INS1_25CollectiveMainloopBwdSm80ILi2ELi2EN4cute5tupleIJNS5_1CILi128EEES8_NS7_ILi64EEEEEENS_10bfloat16_tEfNS_4arch4Sm80ELb1ELb0ELb1ELb1ELb1ELb0ELb0ELb0ELi2ELi4ELi4ELi4ELb0EEENS1_24CollectiveEpilogueBwdGQAISA_fSD_Li256ELb1ELb1EEENS1_25SingleTileBwdLPTSchedulerILb1ELi128ELb1EEEEEEEEEvNT_6ParamsE$_ZN4cute3eso3ESOILb1ELb0EJNS_6LayoutINS_5tupleIJNS3_IJNS3_IJNS_1CILi4EEENS4_ILi2EEEEEENS4_ILi1EEEEEES6_EEENS3_IJNS3_IJNS3_IJS8_NS4_ILi32EEEEEENS4_ILi0EEEEEENS4_ILi64EEEEEEEENS_10ViewEngineIPN7cutlass10bfloat16_tEEEEEC2ERKSH_RKSM_,@function
        .size           $_ZN7cutlass13device_kernelIN5flash19enable_sm80_to_sm89INS1_16FlashAttnBwdSm80INS1_25CollectiveMainloopBwdSm80ILi2ELi2EN4cute5tupleIJNS5_1CILi128EEES8_NS7_ILi64EEEEEENS_10bfloat16_tEfNS_4arch4Sm80ELb1ELb0ELb1ELb1ELb1ELb0ELb0ELb0ELi2ELi4ELi4ELi4ELb0EEENS1_24CollectiveEpilogueBwdGQAISA_fSD_Li256ELb1ELb1EEENS1_25SingleTileBwdLPTSchedulerILb1ELi128ELb1EEEEEEEEEvNT_6ParamsE$_ZN4cute3eso3ESOILb1ELb0EJNS_6LayoutINS_5tupleIJNS3_IJNS3_IJNS_1CILi4EEENS4_ILi2EEEEEENS4_ILi1EEEEEES6_EEENS3_IJNS3_IJNS3_IJS8_NS4_ILi32EEEEEENS4_ILi0EEEEEENS4_ILi64EEEEEEEENS_10ViewEngineIPN7cutlass10bfloat16_tEEEEEC2ERKSH_RKSM_,($_ZN7cutlass13device_kernelIN5flash19enable_sm80_to_sm89INS1_16FlashAttnBwdSm80INS1_25CollectiveMainloopBwdSm80ILi2ELi2EN4cute5tupleIJNS5_1CILi128EEES8_NS7_ILi64EEEEEENS_10bfloat16_tEfNS_4arch4Sm80ELb1ELb0ELb1ELb1ELb1ELb0ELb0ELb0ELi2ELi4ELi4ELi4ELb0EEENS1_24CollectiveEpilogueBwdGQAISA_fSD_Li256ELb1ELb1EEENS1_25SingleTileBwdLPTSchedulerILb1ELi128ELb1EEEEEEEEEvNT_6ParamsE$_ZN4cute3eso3ESOILb1ELb0EJNS_6LayoutINS_5tupleIJNS3_IJNS3_IJNS_1CILi4EEENS4_ILi2EEEEEENS4_ILi1EEEEEES6_EEENS3_IJNS3_IJNS3_IJS8_NS4_ILi32EEEEEENS4_ILi0EEEEEENS4_ILi64EEEEEEEEiEEC2ERKSH_RKi - $_ZN7cutlass13device_kernelIN5flash19enable_sm80_to_sm89INS1_16FlashAttnBwdSm80INS1_25CollectiveMainloopBwdSm80ILi2ELi2EN4cute5tupleIJNS5_1CILi128EEES8_NS7_ILi64EEEEEENS_10bfloat16_tEfNS_4arch4Sm80ELb1ELb0ELb1ELb1ELb1ELb0ELb0ELb0ELi2ELi4ELi4ELi4ELb0EEENS1_24CollectiveEpilogueBwdGQAISA_fSD_Li256ELb1ELb1EEENS1_25SingleTileBwdLPTSchedulerILb1ELi128ELb1EEEEEEEEEvNT_6ParamsE$_ZN4cute3eso3ESOILb1ELb0EJNS_6LayoutINS_5tupleIJNS3_IJNS3_IJNS_1CILi4EEENS4_ILi2EEEEEENS4_ILi1EEEEEES6_EEENS3_IJNS3_IJNS3_IJS8_NS4_ILi32EEEEEENS4_ILi0EEEEEENS4_ILi64EEEEEEEENS_10ViewEngineIPN7cutlass10bfloat16_tEEEEEC2ERKSH_RKSM_)
$_ZN7cutlass13device_kernelIN5flash19enable_sm80_to_sm89INS1_16FlashAttnBwdSm80INS1_25CollectiveMainloopBwdSm80ILi2ELi2EN4cute5tupleIJNS5_1CILi128EEES8_NS7_ILi64EEEEEENS_10bfloat16_tEfNS_4arch4Sm80ELb1ELb0ELb1ELb1ELb1ELb0ELb0ELb0ELi2ELi4ELi4ELi4ELb0EEENS1_24CollectiveEpilogueBwdGQAISA_fSD_Li256ELb1ELb1EEENS1_25SingleTileBwdLPTSchedulerILb1ELi128ELb1EEEEEEEEEvNT_6ParamsE$_ZN4cute3eso3ESOILb1ELb0EJNS_6LayoutINS_5tupleIJNS3_IJNS3_IJNS_1CILi4EEENS4_ILi2EEEEEENS4_ILi1EEEEEES6_EEENS3_IJNS3_IJNS3_IJS8_NS4_ILi32EEEEEENS4_ILi0EEEEEENS4_ILi64EEEEEEEENS_10ViewEngineIPN7cutlass10bfloat16_tEEEEEC2ERKSH_RKSM_:
[----:B------:R-:W-:Y:S02]  /*95a0*/  IADD3 R2, R67, -c[0x0][0x20], RZ ;  /* 0x8000080043027a10 */ /* 0x000fe40007ffe0ff */
[----:B------:R-:W-:-:S03]  /*95b0*/  MOV R7, 0x0 ;  /* 0x0000000000077802 */ /* 0x000fc60000000f00 */
[----:B------:R1:W-:Y:S01]  /*95c0*/  STL.64 [R2], R10 ;  /* 0x0000000a02007387 */ /* 0x0003e20000100a00 */
[----:B------:R-:W-:Y:S05]  /*95d0*/  RET.REL.NODEC R6 `(_ZN7cutlass13device_kernelIN5flash19enable_sm80_to_sm89INS1_16FlashAttnBwdSm80INS1_25CollectiveMainloopBwdSm80ILi2ELi2EN4cute5tupleIJNS5_1CILi128EEES8_NS7_ILi64EEEEEENS_10bfloat16_tEfNS_4arch4Sm80ELb1ELb0ELb1ELb1ELb1ELb0ELb0ELb0ELi2ELi4ELi4ELi4ELb0EEENS1_24CollectiveEpilogueBwdGQAISA_fSD_Li256ELb1ELb1EEENS1_25SingleTileBwdLPTSchedulerILb1ELi128ELb1EEEEEEEEEvNT_6ParamsE) ;  /* 0xffff6a2006007950 */ /* 0x000fea0003c3ffff */
        .type           $_ZN7cutlass13device_kernelIN5flash19enable_sm80_to_sm89INS1_16FlashAttnBwdSm80INS1_25CollectiveMainloopBwdSm80ILi2ELi2EN4cute5tupleIJNS5_1CILi128EEES8_NS7_ILi64EEEEEENS_10bfloat16_tEfNS_4arch4Sm80ELb1ELb0ELb1ELb1ELb1ELb0ELb0ELb0ELi2ELi4ELi4ELi4ELb0EEENS1_24CollectiveEpilogueBwdGQAISA_fSD_Li256ELb1ELb1EEENS1_25SingleTileBwdLPTSchedulerILb1ELi128ELb1EEEEEEEEEvNT_6ParamsE$_ZN4cute3eso3ESOILb1ELb0EJNS_6LayoutINS_5tupleIJNS3_IJNS3_IJNS_1CILi4EEENS4_ILi2EEEEEENS4_ILi1EEEEEES6_EEENS3_IJNS3_IJNS3_IJS8_NS4_ILi32EEEEEENS4_ILi0EEEEEENS4_ILi64EEEEEEEEiEEC2ERKSH_RKi,@function
        .size           $_ZN7cutlass13device_kernelIN5flash19enable_sm80_to_sm89INS1_16FlashAttnBwdSm80INS1_25CollectiveMainloopBwdSm80ILi2ELi2EN4cute5tupleIJNS5_1CILi128EEES8_NS7_ILi64EEEEEENS_10bfloat16_tEfNS_4arch4Sm80ELb1ELb0ELb1ELb1ELb1ELb0ELb0ELb0ELi2ELi4ELi4ELi4ELb0EEENS1_24CollectiveEpilogueBwdGQAISA_fSD_Li256ELb1ELb1EEENS1_25SingleTileBwdLPTSchedulerILb1ELi128ELb1EEEEEEEEEvNT_6ParamsE$_ZN4cute3eso3ESOILb1ELb0EJNS_6LayoutINS_5tupleIJNS3_IJNS3_IJNS_1CILi4EEENS4_ILi2EEEEEENS4_ILi1EEEEEES6_EEENS3_IJNS3_IJNS3_IJS8_NS4_ILi32EEEEEENS4_ILi0EEEEEENS4_ILi64EEEEEEEEiEEC2ERKSH_RKi,($_ZN7cutlass13device_kernelIN5flash19enable_sm80_to_sm89INS1_16FlashAttnBwdSm80INS1_25CollectiveMainloopBwdSm80ILi2ELi2EN4cute5tupleIJNS5_1CILi128EEES8_NS7_ILi64EEEEEENS_10bfloat16_tEfNS_4arch4Sm80ELb1ELb0ELb1ELb1ELb1ELb0ELb0ELb0ELi2ELi4ELi4ELi4ELb0EEENS1_24CollectiveEpilogueBwdGQAISA_fSD_Li256ELb1ELb1EEENS1_25SingleTileBwdLPTSchedulerILb1ELi128ELb1EEEEEEEEEvNT_6ParamsE$_ZN4cute3eso3ESOILb1ELb0EJNS_6LayoutINS_5tupleIJNS3_IJNS3_IJNS_1CILi4EEENS4_ILi2EEEEEENS4_ILi1EEEEEES6_NS4_ILi8EEEEEENS3_IJNS3_IJNS3_IJS8_NS4_ILi32EEEEEENS4_ILi0EEEEEENS4_ILi64EEES5_EEEEENS_10ViewEngineIPN7cutlass10bfloat16_tEEEEEC2ERKSI_RKSN_ - $_ZN7cutlass13device_kernelIN5flash19enable_sm80_to_sm89INS1_16FlashAttnBwdSm80INS1_25CollectiveMainloopBwdSm80ILi2ELi2EN4cute5tupleIJNS5_1CILi128EEES8_NS7_ILi64EEEEEENS_10bfloat16_tEfNS_4arch4Sm80ELb1ELb0ELb1ELb1ELb1ELb0ELb0ELb0ELi2ELi4ELi4ELi4ELb0EEENS1_24CollectiveEpilogueBwdGQAISA_fSD_Li256ELb1ELb1EEENS1_25SingleTileBwdLPTSchedulerILb1ELi128ELb1EEEEEEEEEvNT_6ParamsE$_ZN4cute3eso3ESOILb1ELb0EJNS_6LayoutINS_5tupleIJNS3_IJNS3_IJNS_1CILi4EEENS4_ILi2EEEEEENS4_ILi1EEEEEES6_EEENS3_IJNS3_IJNS3_IJS8_NS4_ILi32EEEEEENS4_ILi0EEEEEENS4_ILi64EEEEEEEEiEEC2ERKSH_RKi)
$_ZN7cutlass13device_kernelIN5flash19enable_sm80_to_sm89INS1_16FlashAttnBwdSm80INS1_25CollectiveMainloopBwdSm80ILi2ELi2EN4cute5tupleIJNS5_1CILi128EEES8_NS7_ILi64EEEEEENS_10bfloat16_tEfNS_4arch4Sm80ELb1ELb0ELb1ELb1ELb1ELb0ELb0ELb0ELi2ELi4ELi4ELi4ELb0EEENS1_24CollectiveEpilogueBwdGQAISA_fSD_Li256ELb1ELb1EEENS1_25SingleTileBwdLPTSchedulerILb1ELi128ELb1EEEEEEEEEvNT_6ParamsE$_ZN4cute3eso3ESOILb1ELb0EJNS_6LayoutINS_5tupleIJNS3_IJNS3_IJNS_1CILi4EEENS4_ILi2EEEEEENS4_ILi1EEEEEES6_EEENS3_IJNS3_IJNS3_IJS8_NS4_ILi32EEEEEENS4_ILi0EEEEEENS4_ILi64EEEEEEEEiEEC2ERKSH_RKi:
[----:B------:R-:W-:Y:S02]  /*95e0*/  IADD3 R2, R58, -c[0x0][0x20], RZ ;  /* 0x800008003a027a10 */ /* 0x000fe40007ffe0ff */
[----:B------:R-:W-:-:S03]  /*95f0*/  MOV R5, 0x0 ;  /* 0x0000000000057802 */ /* 0x000fc60000000f00 */
[----:B------:R1:W-:Y:S01]  /*9600*/  STL [R2], R3 ;  /* 0x0000000302007387 */ /* 0x0003e20000100800 */
[----:B------:R-:W-:Y:S05]  /*9610*/  RET.REL.NODEC R4 `(_ZN7cutlass13device_kernelIN5flash19enable_sm80_to_sm89INS1_16FlashAttnBwdSm80INS1_25CollectiveMainloopBwdSm80ILi2ELi2EN4cute5tupleIJNS5_1CILi128EEES8_NS7_ILi64EEEEEENS_10bfloat16_tEfNS_4arch4Sm80ELb1ELb0ELb1ELb1ELb1ELb0ELb0ELb0ELi2ELi4ELi4ELi4ELb0EEENS1_24CollectiveEpilogueBwdGQAISA_fSD_Li256ELb1ELb1EEENS1_25SingleTileBwdLPTSchedulerILb1ELi128ELb1EEEEEEEEEvNT_6ParamsE) ;  /* 0xffff69e004007950 */ /* 0x000fea0003c3ffff */
        .type           $_ZN7cutlass13device_kernelIN5flash19enable_sm80_to_sm89INS1_16FlashAttnBwdSm80INS1_25CollectiveMainloopBwdSm80ILi2ELi2EN4cute5tupleIJNS5_1CILi128EEES8_NS7_ILi64EEEEEENS_10bfloat16_tEfNS_4arch4Sm80ELb1ELb0ELb1ELb1ELb1ELb0ELb0ELb0ELi2ELi4ELi4ELi4ELb0EEENS1_24CollectiveEpilogueBwdGQAISA_fSD_Li256ELb1ELb1EEENS1_25SingleTileBwdLPTSchedulerILb1ELi128ELb1EEEEEEEEEvNT_6ParamsE$_ZN4cute3eso3ESOILb1ELb0EJNS_6LayoutINS_5tupleIJNS3_IJNS3_IJNS_1CILi4EEENS4_ILi2EEEEEENS4_ILi1EEEEEES6_NS4_ILi8EEEEEENS3_IJNS3_IJNS3_IJS8_NS4_ILi32EEEEEENS4_ILi0EEEEEENS4_ILi64EEES5_EEEEENS_10ViewEngineIPN7cutlass10bfloat16_tEEEEEC2ERKSI_RKSN_,@function
        .size           $_ZN7cutlass13device_kernelIN5flash19enable_sm80_to_sm89INS1_16FlashAttnBwdSm80INS1_25CollectiveMainloopBwdSm80ILi2ELi2EN4cute5tupleIJNS5_1CILi128EEES8_NS7_ILi64EEEEEENS_10bfloat16_tEfNS_4arch4Sm80ELb1ELb0ELb1ELb1ELb1ELb0ELb0ELb0ELi2ELi4ELi4ELi4ELb0EEENS1_24CollectiveEpilogueBwdGQAISA_fSD_Li256ELb1ELb1EEENS1_25SingleTileBwdLPTSchedulerILb1ELi128ELb1EEEEEEEEEvNT_6ParamsE$_ZN4cute3eso3ESOILb1ELb0EJNS_6LayoutINS_5tupleIJNS3_IJNS3_IJNS_1CILi4EEENS4_ILi2EEEEEENS4_ILi1EEEEEES6_NS4_ILi8EEEEEENS3_IJNS3_IJNS3_IJS8_NS4_ILi32EEEEEENS4_ILi0EEEEEENS4_ILi64EEES5_EEEEENS_10ViewEngineIPN7cutlass10bfloat16_tEEEEEC2ERKSI_RKSN_,($_ZN7cutlass13device_kernelIN5flash19enable_sm80_to_sm89INS1_16FlashAttnBwdSm80INS1_25CollectiveMainloopBwdSm80ILi2ELi2EN4cute5tupleIJNS5_1CILi128EEES8_NS7_ILi64EEEEEENS_10bfloat16_tEfNS_4arch4Sm80ELb1ELb0ELb1ELb1ELb1ELb0ELb0ELb0ELi2ELi4ELi4ELi4ELb0EEENS1_24CollectiveEpilogueBwdGQAISA_fSD_Li256ELb1ELb1EEENS1_25SingleTileBwdLPTSchedulerILb1ELi128ELb1EEEEEEEEEvNT_6ParamsE$_ZN4cute3eso3ESOILb1ELb0EJNS_6LayoutINS_5tupleIJNS3_IJNS3_IJNS_1CILi4EEENS4_ILi8EEEEEENS3_IJS5_NS4_ILi2EEEEEEEEENS3_IJNS3_IJS8_S8_EEENS3_IJS8_S6_EEEEEEEEENS3_IJNS3_IJNS3_IJNS_11ScaledBasisIS8_JLi1EEEENSF_INS4_ILi1EEEJLi0EEEEEEENS3_IJNSF_INS4_ILi16EEEJLi0EEEENSF_IS6_JLi1EEEEEEEEEENS3_IJNS3_IJNSF_ISH_JLi1EEEENSF_IS6_JLi0EEEEEEENS3_IJNSF_INS4_ILi64EEEJLi0EEEENSF_ISK_JLi1EEEEEEEEEEEEEEENS_10ViewEngineINS_23ArithmeticTupleIteratorINS_15ArithmeticTupleIJNS4_ILi0EEES12_EEEEEEEEEC2ERKSY_RKS15_ - $_ZN7cutlass13device_kernelIN5flash19enable_sm80_to_sm89INS1_16FlashAttnBwdSm80INS1_25CollectiveMainloopBwdSm80ILi2ELi2EN4cute5tupleIJNS5_1CILi128EEES8_NS7_ILi64EEEEEENS_10bfloat16_tEfNS_4arch4Sm80ELb1ELb0ELb1ELb1ELb1ELb0ELb0ELb0ELi2ELi4ELi4ELi4ELb0EEENS1_24CollectiveEpilogueBwdGQAISA_fSD_Li256ELb1ELb1EEENS1_25SingleTileBwdLPTSchedulerILb1ELi128ELb1EEEEEEEEEvNT_6ParamsE$_ZN4cute3eso3ESOILb1ELb0EJNS_6LayoutINS_5tupleIJNS3_IJNS3_IJNS_1CILi4EEENS4_ILi2EEEEEENS4_ILi1EEEEEES6_NS4_ILi8EEEEEENS3_IJNS3_IJNS3_IJS8_NS4_ILi32EEEEEENS4_ILi0EEEEEENS4_ILi64EEES5_EEEEENS_10ViewEngineIPN7cutlass10bfloat16_tEEEEEC2ERKSI_RKSN_)
$_ZN7cutlass13device_kernelIN5flash19enable_sm80_to_sm89INS1_16FlashAttnBwdSm80INS1_25CollectiveMainloopBwdSm80ILi2ELi2EN4cute5tupleIJNS5_1CILi128EEES8_NS7_ILi64EEEEEENS_10bfloat16_tEfNS_4arch4Sm80ELb1ELb0ELb1ELb1ELb1ELb0ELb0ELb0ELi2ELi4ELi4ELi4ELb0EEENS1_24CollectiveEpilogueBwdGQAISA_fSD_Li256ELb1ELb1EEENS1_25SingleTileBwdLPTSchedulerILb1ELi128ELb1EEEEEEEEEvNT_6ParamsE$_ZN4cute3eso3ESOILb1ELb0EJNS_6LayoutINS_5tupleIJNS3_IJNS3_IJNS_1CILi4EEENS4_ILi2EEEEEENS4_ILi1EEEEEES6_NS4_ILi8EEEEEENS3_IJNS3_IJNS3_IJS8_NS4_ILi32EEEEEENS4_ILi0EEEEEENS4_ILi64EEES5_EEEEENS_10ViewEngineIPN7cutlass10bfloat16_tEEEEEC2ERKSI_RKSN_:
[----:B------:R-:W-:Y:S01]  /*9620*/  IADD3 R2, R67, -c[0x0][0x20], RZ ;  /* 0x8000080043027a10 */ /* 0x000fe20007ffe0ff */
[----:B------:R-:W-:Y:S01]  /*9630*/  IMAD.MOV.U32 R7, RZ, RZ, R3 ;  /* 0x000000ffff077224 */ /* 0x000fe200078e0003 */
[----:B------:R-:W-:-:S04]  /*9640*/  MOV R5, 0x0 ;  /* 0x0000000000057802 */ /* 0x000fc80000000f00 */
[----:B------:R1:W-:Y:S01]  /*9650*/  STL.64 [R2], R6 ;  /* 0x0000000602007387 */ /* 0x0003e20000100a00 */
[----:B------:R-:W-:Y:S05]  /*9660*/  RET.REL.NODEC R4 `(_ZN7cutlass13device_kernelIN5flash19enable_sm80_to_sm89INS1_16FlashAttnBwdSm80INS1_25CollectiveMainloopBwdSm80ILi2ELi2EN4cute5tupleIJNS5_1CILi128EEES8_NS7_ILi64EEEEEENS_10bfloat16_tEfNS_4arch4Sm80ELb1ELb0ELb1ELb1ELb1ELb0ELb0ELb0ELi2ELi4ELi4ELi4ELb0EEENS1_24CollectiveEpilogueBwdGQAISA_fSD_Li256ELb1ELb1EEENS1_25SingleTileBwdLPTSchedulerILb1ELi128ELb1EEEEEEEEEvNT_6ParamsE) ;  /* 0xffff699004007950 */ /* 0x000fea0003c3ffff */
        .type           $_ZN7cutlass13device_kernelIN5flash19enable_sm80_to_sm89INS1_16FlashAttnBwdSm80INS1_25CollectiveMainloopBwdSm80ILi2ELi2EN4cute5tupleIJNS5_1CILi128EEES8_NS7_ILi64EEEEEENS_10bfloat16_tEfNS_4arch4Sm80ELb1ELb0ELb1ELb1ELb1ELb0ELb0ELb0ELi2ELi4ELi4ELi4ELb0EEENS1_24CollectiveEpilogueBwdGQAISA_fSD_Li256ELb1ELb1EEENS1_25SingleTileBwdLPTSchedulerILb1ELi128ELb1EEEEEEEEEvNT_6ParamsE$_ZN4cute3eso3ESOILb1ELb0EJNS_6LayoutINS_5tupleIJNS3_IJNS3_IJNS_1CILi4EEENS4_ILi8EEEEEENS3_IJS5_NS4_ILi2EEEEEEEEENS3_IJNS3_IJS8_S8_EEENS3_IJS8_S6_EEEEEEEEENS3_IJNS3_IJNS3_IJNS_11ScaledBasisIS8_JLi1EEEENSF_INS4_ILi1EEEJLi0EEEEEEENS3_IJNSF_INS4_ILi16EEEJLi0EEEENSF_IS6_JLi1EEEEEEEEEENS3_IJNS3_IJNSF_ISH_JLi1EEEENSF_IS6_JLi0EEEEEEENS3_IJNSF_INS4_ILi64EEEJLi0EEEENSF_ISK_JLi1EEEEEEEEEEEEEEENS_10ViewEngineINS_23ArithmeticTupleIteratorINS_15ArithmeticTupleIJNS4_ILi0EEES12_EEEEEEEEEC2ERKSY_RKS15_,@function
        .size           $_ZN7cutlass13device_kernelIN5flash19enable_sm80_to_sm89INS1_16FlashAttnBwdSm80INS1_25CollectiveMainloopBwdSm80ILi2ELi2EN4cute5tupleIJNS5_1CILi128EEES8_NS7_ILi64EEEEEENS_10bfloat16_tEfNS_4arch4Sm80ELb1ELb0ELb1ELb1ELb1ELb0ELb0ELb0ELi2ELi4ELi4ELi4ELb0EEENS1_24CollectiveEpilogueBwdGQAISA_fSD_Li256ELb1ELb1EEENS1_25SingleTileBwdLPTSchedulerILb1ELi128ELb1EEEEEEEEEvNT_6ParamsE$_ZN4cute3eso3ESOILb1ELb0EJNS_6LayoutINS_5tupleIJNS3_IJNS3_IJNS_1CILi4EEENS4_ILi8EEEEEENS3_IJS5_NS4_ILi2EEEEEEEEENS3_IJNS3_IJS8_S8_EEENS3_IJS8_S6_EEEEEEEEENS3_IJNS3_IJNS3_IJNS_11ScaledBasisIS8_JLi1EEEENSF_INS4_ILi1EEEJLi0EEEEEEENS3_IJNSF_INS4_ILi16EEEJLi0EEEENSF_IS6_JLi1EEEEEEEEEENS3_IJNS3_IJNSF_ISH_JLi1EEEENSF_IS6_JLi0EEEEEEENS3_IJNSF_INS4_ILi64EEEJLi0EEEENSF_ISK_JLi1EEEEEEEEEEEEEEENS_10ViewEngineINS_23ArithmeticTupleIteratorINS_15ArithmeticTupleIJNS4_ILi0EEES12_EEEEEEEEEC2ERKSY_RKS15_,($_ZN7cutlass13device_kernelIN5flash19enable_sm80_to_sm89INS1_16FlashAttnBwdSm80INS1_25CollectiveMainloopBwdSm80ILi2ELi2EN4cute5tupleIJNS5_1CILi128EEES8_NS7_ILi64EEEEEENS_10bfloat16_tEfNS_4arch4Sm80ELb1ELb0ELb1ELb1ELb1ELb0ELb0ELb0ELi2ELi4ELi4ELi4ELb0EEENS1_24CollectiveEpilogueBwdGQAISA_fSD_Li256ELb1ELb1EEENS1_25SingleTileBwdLPTSchedulerILb1ELi128ELb1EEEEEEEEEvNT_6ParamsE$_ZN4cute3eso3ESOILb1ELb0EJNS_6LayoutINS_5tupleIJNS3_IJNS3_IJNS_1CILi8EEENS4_ILi1EEEEEES6_EEENS3_IJNS3_IJS6_S6_EEENS4_ILi2EEEEEEEEENS3_IJNS3_IJNS3_IJS6_NS4_ILi0EEEEEESD_EEENS3_IJNS3_IJSD_SD_EEENS4_ILi4096EEEEEEEEEEENS_10ViewEngineINS_8smem_ptrIPN7cutlass10bfloat16_tEEEEEEEC2ERKSK_RKSR_ - $_ZN7cutlass13device_kernelIN5flash19enable_sm80_to_sm89INS1_16FlashAttnBwdSm80INS1_25CollectiveMainloopBwdSm80ILi2ELi2EN4cute5tupleIJNS5_1CILi128EEES8_NS7_ILi64EEEEEENS_10bfloat16_tEfNS_4arch4Sm80ELb1ELb0ELb1ELb1ELb1ELb0ELb0ELb0ELi2ELi4ELi4ELi4ELb0EEENS1_24CollectiveEpilogueBwdGQAISA_fSD_Li256ELb1ELb1EEENS1_25SingleTileBwdLPTSchedulerILb1ELi128ELb1EEEEEEEEEvNT_6ParamsE$_ZN4cute3eso3ESOILb1ELb0EJNS_6LayoutINS_5tupleIJNS3_IJNS3_IJNS_1CILi4EEENS4_ILi8EEEEEENS3_IJS5_NS4_ILi2EEEEEEEEENS3_IJNS3_IJS8_S8_EEENS3_IJS8_S6_EEEEEEEEENS3_IJNS3_IJNS3_IJNS_11ScaledBasisIS8_JLi1EEEENSF_INS4_ILi1EEEJLi0EEEEEEENS3_IJNSF_INS4_ILi16EEEJLi0EEEENSF_IS6_JLi1EEEEEEEEEENS3_IJNS3_IJNSF_ISH_JLi1EEEENSF_IS6_JLi0EEEEEEENS3_IJNSF_INS4_ILi64EEEJLi0EEEENSF_ISK_JLi1EEEEEEEEEEEEEEENS_10ViewEngineINS_23ArithmeticTupleIteratorINS_15ArithmeticTupleIJNS4_ILi0EEES12_EEEEEEEEEC2ERKSY_RKS15_)
$_ZN7cutlass13device_kernelIN5flash19enable_sm80_to_sm89INS1_16FlashAttnBwdSm80INS1_25CollectiveMainloopBwdSm80ILi2ELi2EN4cute5tupleIJNS5_1CILi128EEES8_NS7_ILi64EEEEEENS_10bfloat16_tEfNS_4arch4Sm80ELb1ELb0ELb1ELb1ELb1ELb0ELb0ELb0ELi2ELi4ELi4ELi4ELb0EEENS1_24CollectiveEpilogueBwdGQAISA_fSD_Li256ELb1ELb1EEENS1_25SingleTileBwdLPTSchedulerILb1ELi128ELb1EEEEEEEEEvNT_6ParamsE$_ZN4cute3eso3ESOILb1ELb0EJNS_6LayoutINS_5tupleIJNS3_IJNS3_IJNS_1CILi4EEENS4_ILi8EEEEEENS3_IJS5_NS4_ILi2EEEEEEEEENS3_IJNS3_IJS8_S8_EEENS3_IJS8_S6_EEEEEEEEENS3_IJNS3_IJNS3_IJNS_11ScaledBasisIS8_JLi1EEEENSF_INS4_ILi1EEEJLi0EEEEEEENS3_IJNSF_INS4_ILi16EEEJLi0EEEENSF_IS6_JLi1EEEEEEEEEENS3_IJNS3_IJNSF_ISH_JLi1EEEENSF_IS6_JLi0EEEEEEENS3_IJNSF_INS4_ILi64EEEJLi0EEEENSF_ISK_JLi1EEEEEEEEEEEEEEENS_10ViewEngineINS_23ArithmeticTupleIteratorINS_15ArithmeticTupleIJNS4_ILi0EEES12_EEEEEEEEEC2ERKSY_RKS15_:
[----:B------:R-:W-:Y:S01]  /*9670*/  IADD3 R2, R46, -c[0x0][0x20], RZ ;  /* 0x800008002e027a10 */ /* 0x000fe20007ffe0ff */
[----:B------:R-:W-:Y:S01]  /*9680*/  IMAD.MOV.U32 R10, RZ, RZ, R6 ;  /* 0x000000ffff0a7224 */ /* 0x000fe200078e0006 */
[----:B------:R-:W-:Y:S01]  /*9690*/  PRMT R9, R47, 0x7770, RZ ;  /* 0x000077702f097816 */ /* 0x000fe200000000ff */
[----:B------:R-:W-:-:S04]  /*96a0*/  IMAD.MOV.U32 R11, RZ, RZ, 0x0 ;  /* 0x00000000ff0b7424 */ /* 0x000fc800078e00ff */
[----:B------:R1:W-:Y:S01]  /*96b0*/  STL.U8 [R2], R9 ;  /* 0x0000000902007387 */ /* 0x0003e20000100000 */
[----:B------:R-:W-:Y:S05]  /*96c0*/  RET.REL.NODEC R10 `(_ZN7cutlass13device_kernelIN5flash19enable_sm80_to_sm89INS1_16FlashAttnBwdSm80INS1_25CollectiveMainloopBwdSm80ILi2ELi2EN4cute5tupleIJNS5_1CILi128EEES8_NS7_ILi64EEEEEENS_10bfloat16_tEfNS_4arch4Sm80ELb1ELb0ELb1ELb1ELb1ELb0ELb0ELb0ELi2ELi4ELi4ELi4ELb0EEENS1_24CollectiveEpilogueBwdGQAISA_fSD_Li256ELb1ELb1EEENS1_25SingleTileBwdLPTSchedulerILb1ELi128ELb1EEEEEEEEEvNT_6ParamsE) ;  /* 0xffff69300a007950 */ /* 0x000fea0003c3ffff */
        .type           $_ZN7cutlass13device_kernelIN5flash19enable_sm80_to_sm89INS1_16FlashAttnBwdSm80INS1_25CollectiveMainloopBwdSm80ILi2ELi2EN4cute5tupleIJNS5_1CILi128EEES8_NS7_ILi64EEEEEENS_10bfloat16_tEfNS_4arch4Sm80ELb1ELb0ELb1ELb1ELb1ELb0ELb0ELb0ELi2ELi4ELi4ELi4ELb0EEENS1_24CollectiveEpilogueBwdGQAISA_fSD_Li256ELb1ELb1EEENS1_25SingleTileBwdLPTSchedulerILb1ELi128ELb1EEEEEEEEEvNT_6ParamsE$_ZN4cute3eso3ESOILb1ELb0EJNS_6LayoutINS_5tupleIJNS3_IJNS3_IJNS_1CILi8EEENS4_ILi1EEEEEES6_EEENS3_IJNS3_IJS6_S6_EEENS4_ILi2EEEEEEEEENS3_IJNS3_IJNS3_IJS6_NS4_ILi0EEEEEESD_EEENS3_IJNS3_IJSD_SD_EEENS4_ILi4096EEEEEEEEEEENS_10ViewEngineINS_8smem_ptrIPN7cutlass10bfloat16_tEEEEEEEC2ERKSK_RKSR_,@function
        .size           $_ZN7cutlass13device_kernelIN5flash19enable_sm80_to_sm89INS1_16FlashAttnBwdSm80INS1_25CollectiveMainloopBwdSm80ILi2ELi2EN4cute5tupleIJNS5_1CILi128EEES8_NS7_ILi64EEEEEENS_10bfloat16_tEfNS_4arch4Sm80ELb1ELb0ELb1ELb1ELb1ELb0ELb0ELb0ELi2ELi4ELi4ELi4ELb0EEENS1_24CollectiveEpilogueBwdGQAISA_fSD_Li256ELb1ELb1EEENS1_25SingleTileBwdLPTSchedulerILb1ELi128ELb1EEEEEEEEEvNT_6ParamsE$_ZN4cute3eso3ESOILb1ELb0EJNS_6LayoutINS_5tupleIJNS3_IJNS3_IJNS_1CILi8EEENS4_ILi1EEEEEES6_EEENS3_IJNS3_IJS6_S6_EEENS4_ILi2EEEEEEEEENS3_IJNS3_IJNS3_IJS6_NS4_ILi0EEEEEESD_EEENS3_IJNS3_IJSD_SD_EEENS4_ILi4096EEEEEEEEEEENS_10ViewEngineINS_8smem_ptrIPN7cutlass10bfloat16_tEEEEEEEC2ERKSK_RKSR_,($_ZN7cutlass13device_kernelIN5flash19enable_sm80_to_sm89INS1_16FlashAttnBwdSm80INS1_25CollectiveMainloopBwdSm80ILi2ELi2EN4cute5tupleIJNS5_1CILi128EEES8_NS7_ILi64EEEEEENS_10bfloat16_tEfNS_4arch4Sm80ELb1ELb0ELb1ELb1ELb1ELb0ELb0ELb0ELi2ELi4ELi4ELi4ELb0EEENS1_24CollectiveEpilogueBwdGQAISA_fSD_Li256ELb1ELb1EEENS1_25SingleTileBwdLPTSchedulerILb1ELi128ELb1EEEEEEEEEvNT_6ParamsE$_ZN4cute3eso3ESOILb1ELb0EJNS_6LayoutINS_5tupleIJNS3_IJNS3_IJNS_1CILi8EEENS4_ILi1EEEEEES6_EEENS3_IJNS3_IJS6_S6_EEENS4_ILi2EEEEEEEEENS3_IJNS3_IJNS3_IJS6_NS4_ILi0EEEEEESD_EEENS3_IJNS3_IJSD_SD_EEENS4_ILi64EEEEEEEEEEENS_10ViewEngineIPN7cutlass10bfloat16_tEEEEEC2ERKSK_RKSP_ - $_ZN7cutlass13device_kernelIN5flash19enable_sm80_to_sm89INS1_16FlashAttnBwdSm80INS1_25CollectiveMainloopBwdSm80ILi2ELi2EN4cute5tupleIJNS5_1CILi128EEES8_NS7_ILi64EEEEEENS_10bfloat16_tEfNS_4arch4Sm80ELb1ELb0ELb1ELb1ELb1ELb0ELb0ELb0ELi2ELi4ELi4ELi4ELb0EEENS1_24CollectiveEpilogueBwdGQAISA_fSD_Li256ELb1ELb1EEENS1_25SingleTileBwdLPTSchedulerILb1ELi128ELb1EEEEEEEEEvNT_6ParamsE$_ZN4cute3eso3ESOILb1ELb0EJNS_6LayoutINS_5tupleIJNS3_IJNS3_IJNS_1CILi8EEENS4_ILi1EEEEEES6_EEENS3_IJNS3_IJS6_S6_EEENS4_ILi2EEEEEEEEENS3_IJNS3_IJNS3_IJS6_NS4_ILi0EEEEEESD_EEENS3_IJNS3_IJSD_SD_EEENS4_ILi4096EEEEEEEEEEENS_10ViewEngineINS_8smem_ptrIPN7cutlass10bfloat16_tEEEEEEEC2ERKSK_RKSR_)
$_ZN7cutlass13device_kernelIN5flash19enable_sm80_to_sm89INS1_16FlashAttnBwdSm80INS1_25CollectiveMainloopBwdSm80ILi2ELi2EN4cute5tupleIJNS5_1CILi128EEES8_NS7_ILi64EEEEEENS_10bfloat16_tEfNS_4arch4Sm80ELb1ELb0ELb1ELb1ELb1ELb0ELb0ELb0ELi2ELi4ELi4ELi4ELb0EEENS1_24CollectiveEpilogueBwdGQAISA_fSD_Li256ELb1ELb1EEENS1_25SingleTileBwdLPTSchedulerILb1ELi128ELb1EEEEEEEEEvNT_6ParamsE$_ZN4cute3eso3ESOILb1ELb0EJNS_6LayoutINS_5tupleIJNS3_IJNS3_IJNS_1CILi8EEENS4_ILi1EEEEEES6_EEENS3_IJNS3_IJS6_S6_EEENS4_ILi2EEEEEEEEENS3_IJNS3_IJNS3_IJS6_NS4_ILi0EEEEEESD_EEENS3_IJNS3_IJSD_SD_EEENS4_ILi4096EEEEEEEEEEENS_10ViewEngineINS_8smem_ptrIPN7cutlass10bfloat16_tEEEEEEEC2ERKSK_RKSR_:
[----:B------:R-:W-:Y:S02]  /*96d0*/  IADD3 R2, R67, -c[0x0][0x20], RZ ;  /* 0x8000080043027a10 */ /* 0x000fe40007ffe0ff */
[----:B------:R-:W-:-:S03]  /*96e0*/  MOV R9, 0x0 ;  /* 0x0000000000097802 */ /* 0x000fc60000000f00 */
[----:B------:R1:W-:Y:S01]  /*96f0*/  STL.64 [R2], R6 ;  /* 0x0000000602007387 */ /* 0x0003e20000100a00 */
[----:B------:R-:W-:Y:S05]  /*9700*/  RET.REL.NODEC R8 `(_ZN7cutlass13device_kernelIN5flash19enable_sm80_to_sm89INS1_16FlashAttnBwdSm80INS1_25CollectiveMainloopBwdSm80ILi2ELi2EN4cute5tupleIJNS5_1CILi128EEES8_NS7_ILi64EEEEEENS_10bfloat16_tEfNS_4arch4Sm80ELb1ELb0ELb1ELb1ELb1ELb0ELb0ELb0ELi2ELi4ELi4ELi4ELb0EEENS1_24CollectiveEpilogueBwdGQAISA_fSD_Li256ELb1ELb1EEENS1_25SingleTileBwdLPTSchedulerILb1ELi128ELb1EEEEEEEEEvNT_6ParamsE) ;  /* 0xffff68f008007950 */ /* 0x000fea0003c3ffff */
        .type           $_ZN7cutlass13device_kernelIN5flash19enable_sm80_to_sm89INS1_16FlashAttnBwdSm80INS1_25CollectiveMainloopBwdSm80ILi2ELi2EN4cute5tupleIJNS5_1CILi128EEES8_NS7_ILi64EEEEEENS_10bfloat16_tEfNS_4arch4Sm80ELb1ELb0ELb1ELb1ELb1ELb0ELb0ELb0ELi2ELi4ELi4ELi4ELb0EEENS1_24CollectiveEpilogueBwdGQAISA_fSD_Li256ELb1ELb1EEENS1_25SingleTileBwdLPTSchedulerILb1ELi128ELb1EEEEEEEEEvNT_6ParamsE$_ZN4cute3eso3ESOILb1ELb0EJNS_6LayoutINS_5tupleIJNS3_IJNS3_IJNS_1CILi8EEENS4_ILi1EEEEEES6_EEENS3_IJNS3_IJS6_S6_EEENS4_ILi2EEEEEEEEENS3_IJNS3_IJNS3_IJS6_NS4_ILi0EEEEEESD_EEENS3_IJNS3_IJSD_SD_EEENS4_ILi64EEEEEEEEEEENS_10ViewEngineIPN7cutlass10bfloat16_tEEEEEC2ERKSK_RKSP_,@function
        .size           $_ZN7cutlass13device_kernelIN5flash19enable_sm80_to_sm89INS1_16FlashAttnBwdSm80INS1_25CollectiveMainloopBwdSm80ILi2ELi2EN4cute5tupleIJNS5_1CILi128EEES8_NS7_ILi64EEEEEENS_10bfloat16_tEfNS_4arch4Sm80ELb1ELb0ELb1ELb1ELb1ELb0ELb0ELb0ELi2ELi4ELi4ELi4ELb0EEENS1_24CollectiveEpilogueBwdGQAISA_fSD_Li256ELb1ELb1EEENS1_25SingleTileBwdLPTSchedulerILb1ELi128ELb1EEEEEEEEEvNT_6ParamsE$_ZN4cute3eso3ESOILb1ELb0EJNS_6LayoutINS_5tupleIJNS3_IJNS3_IJNS_1CILi8EEENS4_ILi1EEEEEES6_EEENS3_IJNS3_IJS6_S6_EEENS4_ILi2EEEEEEEEENS3_IJNS3_IJNS3_IJS6_NS4_ILi0EEEEEESD_EEENS3_IJNS3_IJSD_SD_EEENS4_ILi64EEEEEEEEEEENS_10ViewEngineIPN7cutlass10bfloat16_tEEEEEC2ERKSK_RKSP_,($_ZN7cutlass13device_kernelIN5flash19enable_sm80_to_sm89INS1_16FlashAttnBwdSm80INS1_25CollectiveMainloopBwdSm80ILi2ELi2EN4cute5tupleIJNS5_1CILi128EEES8_NS7_ILi64EEEEEENS_10bfloat16_tEfNS_4arch4Sm80ELb1ELb0ELb1ELb1ELb1ELb0ELb0ELb0ELi2ELi4ELi4ELi4ELb0EEENS1_24CollectiveEpilogueBwdGQAISA_fSD_Li256ELb1ELb1EEENS1_25SingleTileBwdLPTSchedulerILb1ELi128ELb1EEEEEEEEEvNT_6ParamsE$_ZN4cute3eso3ESOILb1ELb0EJNS_6LayoutINS_5tupleIJNS3_IJNS3_IJNS_1CILi8EEENS4_ILi1EEEEEES6_EEENS3_IJNS3_IJS6_S6_EEENS4_ILi2EEEEEEEEENS3_IJNS3_IJNS3_IJS6_NS4_ILi0EEEEEESD_EEENS3_IJNS3_IJSD_SD_EEENS4_ILi8192EEEEEEEEEEENS_10ViewEngineINS_8smem_ptrIPN7cutlass10bfloat16_tEEEEEEEC2ERKSK_RKSR_ - $_ZN7cutlass13device_kernelIN5flash19enable_sm80_to_sm89INS1_16FlashAttnBwdSm80INS1_25CollectiveMainloopBwdSm80ILi2ELi2EN4cute5tupleIJNS5_1CILi128EEES8_NS7_ILi64EEEEEENS_10bfloat16_tEfNS_4arch4Sm80ELb1ELb0ELb1ELb1ELb1ELb0ELb0ELb0ELi2ELi4ELi4ELi4ELb0EEENS1_24CollectiveEpilogueBwdGQAISA_fSD_Li256ELb1ELb1EEENS1_25SingleTileBwdLPTSchedulerILb1ELi128ELb1EEEEEEEEEvNT_6ParamsE$_ZN4cute3eso3ESOILb1ELb0EJNS_6LayoutINS_5tupleIJNS3_IJNS3_IJNS_1CILi8EEENS4_ILi1EEEEEES6_EEENS3_IJNS3_IJS6_S6_EEENS4_ILi2EEEEEEEEENS3_IJNS3_IJNS3_IJS6_NS4_ILi0EEEEEESD_EEENS3_IJNS3_IJSD_SD_EEENS4_ILi64EEEEEEEEEEENS_10ViewEngineIPN7cutlass10bfloat16_tEEEEEC2ERKSK_RKSP_)
$_ZN7cutlass13device_kernelIN5flash19enable_sm80_to_sm89INS1_16FlashAttnBwdSm80INS1_25CollectiveMainloopBwdSm80ILi2ELi2EN4cute5tupleIJNS5_1CILi128EEES8_NS7_ILi64EEEEEENS_10bfloat16_tEfNS_4arch4Sm80ELb1ELb0ELb1ELb1ELb1ELb0ELb0ELb0ELi2ELi4ELi4ELi4ELb0EEENS1_24CollectiveEpilogueBwdGQAISA_fSD_Li256ELb1ELb1EEENS1_25SingleTileBwdLPTSchedulerILb1ELi128ELb1EEEEEEEEEvNT_6ParamsE$_ZN4cute3eso3ESOILb1ELb0EJNS_6LayoutINS_5tupleIJNS3_IJNS3_IJNS_1CILi8EEENS4_ILi1EEEEEES6_EEENS3_IJNS3_IJS6_S6_EEENS4_ILi2EEEEEEEEENS3_IJNS3_IJNS3_IJS6_NS4_ILi0EEEEEESD_EEENS3_IJNS3_IJSD_SD_EEENS4_ILi64EEEEEEEEEEENS_10ViewEngineIPN7cutlass10bfloat16_tEEEEEC2ERKSK_RKSP_:
[----:B------:R-:W-:Y:S02]  /*9710*/  IADD3 R6, R23, -c[0x0][0x20], RZ ;  /* 0x8000080017067a10 */ /* 0x000fe40007ffe0ff */
[----:B------:R-:W-:-:S03]  /*9720*/  MOV R9, 0x0 ;  /* 0x0000000000097802 */ /* 0x000fc60000000f00 */
[----:B------:R1:W-:Y:S01]  /*9730*/  STL.64 [R6], R2 ;  /* 0x0000000206007387 */ /* 0x0003e20000100a00 */
[----:B------:R-:W-:Y:S05]  /*9740*/  RET.REL.NODEC R8 `(_ZN7cutlass13device_kernelIN5flash19enable_sm80_to_sm89INS1_16FlashAttnBwdSm80INS1_25CollectiveMainloopBwdSm80ILi2ELi2EN4cute5tupleIJNS5_1CILi128EEES8_NS7_ILi64EEEEEENS_10bfloat16_tEfNS_4arch4Sm80ELb1ELb0ELb1ELb1ELb1ELb0ELb0ELb0ELi2ELi4ELi4ELi4ELb0EEENS1_24CollectiveEpilogueBwdGQAISA_fSD_Li256ELb1ELb1EEENS1_25SingleTileBwdLPTSchedulerILb1ELi128ELb1EEEEEEEEEvNT_6ParamsE) ;  /* 0xffff68b008007950 */ /* 0x000fea0003c3ffff */
        .type           $_ZN7cutlass13device_kernelIN5flash19enable_sm80_to_sm89INS1_16FlashAttnBwdSm80INS1_25CollectiveMainloopBwdSm80ILi2ELi2EN4cute5tupleIJNS5_1CILi128EEES8_NS7_ILi64EEEEEENS_10bfloat16_tEfNS_4arch4Sm80ELb1ELb0ELb1ELb1ELb1ELb0ELb0ELb0ELi2ELi4ELi4ELi4ELb0EEENS1_24CollectiveEpilogueBwdGQAISA_fSD_Li256ELb1ELb1EEENS1_25SingleTileBwdLPTSchedulerILb1ELi128ELb1EEEEEEEEEvNT_6ParamsE$_ZN4cute3eso3ESOILb1ELb0EJNS_6LayoutINS_5tupleIJNS3_IJNS3_IJNS_1CILi8EEENS4_ILi1EEEEEES6_EEENS3_IJNS3_IJS6_S6_EEENS4_ILi2EEEEEEEEENS3_IJNS3_IJNS3_IJS6_NS4_ILi0EEEEEESD_EEENS3_IJNS3_IJSD_SD_EEENS4_ILi8192EEEEEEEEEEENS_10ViewEngineINS_8smem_ptrIPN7cutlass10bfloat16_tEEEEEEEC2ERKSK_RKSR_,@function
        .size           $_ZN7cutlass13device_kernelIN5flash19enable_sm80_to_sm89INS1_16FlashAttnBwdSm80INS1_25CollectiveMainloopBwdSm80ILi2ELi2EN4cute5tupleIJNS5_1CILi128EEES8_NS7_ILi64EEEEEENS_10bfloat16_tEfNS_4arch4Sm80ELb1ELb0ELb1ELb1ELb1ELb0ELb0ELb0ELi2ELi4ELi4ELi4ELb0EEENS1_24CollectiveEpilogueBwdGQAISA_fSD_Li256ELb1ELb1EEENS1_25SingleTileBwdLPTSchedulerILb1ELi128ELb1EEEEEEEEEvNT_6ParamsE$_ZN4cute3eso3ESOILb1ELb0EJNS_6LayoutINS_5tupleIJNS3_IJNS3_IJNS_1CILi8EEENS4_ILi1EEEEEES6_EEENS3_IJNS3_IJS6_S6_EEENS4_ILi2EEEEEEEEENS3_IJNS3_IJNS3_IJS6_NS4_ILi0EEEEEESD_EEENS3_IJNS3_IJSD_SD_EEENS4_ILi8192EEEEEEEEEEENS_10ViewEngineINS_8smem_ptrIPN7cutlass10bfloat16_tEEEEEEEC2ERKSK_RKSR_,($_ZN7cutlass13device_kernelIN5flash19enable_sm80_to_sm89INS1_16FlashAttnBwdSm80INS1_25CollectiveMainloopBwdSm80ILi2ELi2EN4cute5tupleIJNS5_1CILi128EEES8_NS7_ILi64EEEEEENS_10bfloat16_tEfNS_4arch4Sm80ELb1ELb0ELb1ELb1ELb1ELb0ELb0ELb0ELi2ELi4ELi4ELi4ELb0EEENS1_24CollectiveEpilogueBwdGQAISA_fSD_Li256ELb1ELb1EEENS1_25SingleTileBwdLPTSchedulerILb1ELi128ELb1EEEEEEEEEvNT_6ParamsE$_ZN4cute3eso3ESOILb1ELb0EJNS_6LayoutINS_5tupleIJNS3_IJNS3_IJNS_1CILi8EEENS4_ILi1EEEEEES6_EEENS3_IJNS3_IJS6_S6_EEENS4_ILi2EEEEEEEEENS3_IJNS3_IJNS3_IJS6_NS4_ILi0EEEEEESD_EEENS3_IJNS3_IJSD_SD_EEES5_EEEEEEEENS_10ViewEngineIPN7cutlass10bfloat16_tEEEEEC2ERKSJ_RKSO_ - $_ZN7cutlass13device_kernelIN5flash19enable_sm80_to_sm89INS1_16FlashAttnBwdSm80INS1_25CollectiveMainloopBwdSm80ILi2ELi2EN4cute5tupleIJNS5_1CILi128EEES8_NS7_ILi64EEEEEENS_10bfloat16_tEfNS_4arch4Sm80ELb1ELb0ELb1ELb1ELb1ELb0ELb0ELb0ELi2ELi4ELi4ELi4ELb0EEENS1_24CollectiveEpilogueBwdGQAISA_fSD_Li256ELb1ELb1EEENS1_25SingleTileBwdLPTSchedulerILb1ELi128ELb1EEEEEEEEEvNT_6ParamsE$_ZN4cute3eso3ESOILb1ELb0EJNS_6LayoutINS_5tupleIJNS3_IJNS3_IJNS_1CILi8EEENS4_ILi1EEEEEES6_EEENS3_IJNS3_IJS6_S6_EEENS4_ILi2EEEEEEEEENS3_IJNS3_IJNS3_IJS6_NS4_ILi0EEEEEESD_EEENS3_IJNS3_IJSD_SD_EEENS4_ILi8192EEEEEEEEEEENS_10ViewEngineINS_8smem_ptrIPN7cutlass10bfloat16_tEEEEEEEC2ERKSK_RKSR_)
$_ZN7cutlass13device_kernelIN5flash19enable_sm80_to_sm89INS1_16FlashAttnBwdSm80INS1_25CollectiveMainloopBwdSm80ILi2ELi2EN4cute5tupleIJNS5_1CILi128EEES8_NS7_ILi64EEEEEENS_10bfloat16_tEfNS_4arch4Sm80ELb1ELb0ELb1ELb1ELb1ELb0ELb0ELb0ELi2ELi4ELi4ELi4ELb0EEENS1_24CollectiveEpilogueBwdGQAISA_fSD_Li256ELb1ELb1EEENS1_25SingleTileBwdLPTSchedulerILb1ELi128ELb1EEEEEEEEEvNT_6ParamsE$_ZN4cute3eso3ESOILb1ELb0EJNS_6LayoutINS_5tupleIJNS3_IJNS3_IJNS_1CILi8EEENS4_ILi1EEEEEES6_EEENS3_IJNS3_IJS6_S6_EEENS4_ILi2EEEEEEEEENS3_IJNS3_IJNS3_IJS6_NS4_ILi0EEEEEESD_EEENS3_IJNS3_IJSD_SD_EEENS4_ILi8192EEEEEEEEEEENS_10ViewEngineINS_8smem_ptrIPN7cutlass10bfloat16_tEEEEEEEC2ERKSK_RKSR_:
[----:B------:R-:W-:Y:S01]  /*9750*/  IADD3 R5, R23, -c[0x0][0x20], RZ ;  /* 0x8000080017057a10 */ /* 0x000fe20007ffe0ff */
[----:B------:R-:W-:Y:S01]  /*9760*/  IMAD.MOV.U32 R8, RZ, RZ, R4 ;  /* 0x000000ffff087224 */ /* 0x000fe200078e0004 */
[----:B------:R-:W-:Y:S01]  /*9770*/  MOV R9, R7 ;  /* 0x0000000700097202 */ /* 0x000fe20000000f00 */
[----:B------:R-:W-:-:S04]  /*9780*/  IMAD.MOV.U32 R7, RZ, RZ, 0x0 ;  /* 0x00000000ff077424 */ /* 0x000fc800078e00ff */
[----:B------:R1:W-:Y:S01]  /*9790*/  STL.64 [R5], R8 ;  /* 0x0000000805007387 */ /* 0x0003e20000100a00 */
[----:B------:R-:W-:Y:S05]  /*97a0*/  RET.REL.NODEC R6 `(_ZN7cutlass13device_kernelIN5flash19enable_sm80_to_sm89INS1_16FlashAttnBwdSm80INS1_25CollectiveMainloopBwdSm80ILi2ELi2EN4cute5tupleIJNS5_1CILi128EEES8_NS7_ILi64EEEEEENS_10bfloat16_tEfNS_4arch4Sm80ELb1ELb0ELb1ELb1ELb1ELb0ELb0ELb0ELi2ELi4ELi4ELi4ELb0EEENS1_24CollectiveEpilogueBwdGQAISA_fSD_Li256ELb1ELb1EEENS1_25SingleTileBwdLPTSchedulerILb1ELi128ELb1EEEEEEEEEvNT_6ParamsE) ;  /* 0xffff685006007950 */ /* 0x000fea0003c3ffff */
        .type           $_ZN7cutlass13device_kernelIN5flash19enable_sm80_to_sm89INS1_16FlashAttnBwdSm80INS1_25CollectiveMainloopBwdSm80ILi2ELi2EN4cute5tupleIJNS5_1CILi128EEES8_NS7_ILi64EEEEEENS_10bfloat16_tEfNS_4arch4Sm80ELb1ELb0ELb1ELb1ELb1ELb0ELb0ELb0ELi2ELi4ELi4ELi4ELb0EEENS1_24CollectiveEpilogueBwdGQAISA_fSD_Li256ELb1ELb1EEENS1_25SingleTileBwdLPTSchedulerILb1ELi128ELb1EEEEEEEEEvNT_6ParamsE$_ZN4cute3eso3ESOILb1ELb0EJNS_6LayoutINS_5tupleIJNS3_IJNS3_IJNS_1CILi8EEENS4_ILi1EEEEEES6_EEENS3_IJNS3_IJS6_S6_EEENS4_ILi2EEEEEEEEENS3_IJNS3_IJNS3_IJS6_NS4_ILi0EEEEEESD_EEENS3_IJNS3_IJSD_SD_EEES5_EEEEEEEENS_10ViewEngineIPN7cutlass10bfloat16_tEEEEEC2ERKSJ_RKSO_,@function
        .size           $_ZN7cutlass13device_kernelIN5flash19enable_sm80_to_sm89INS1_16FlashAttnBwdSm80INS1_25CollectiveMainloopBwdSm80ILi2ELi2EN4cute5tupleIJNS5_1CILi128EEES8_NS7_ILi64EEEEEENS_10bfloat16_tEfNS_4arch4Sm80ELb1ELb0ELb1ELb1ELb1ELb0ELb0ELb0ELi2ELi4ELi4ELi4ELb0EEENS1_24CollectiveEpilogueBwdGQAISA_fSD_Li256ELb1ELb1EEENS1_25SingleTileBwdLPTSchedulerILb1ELi128ELb1EEEEEEEEEvNT_6ParamsE$_ZN4cute3eso3ESOILb1ELb0EJNS_6LayoutINS_5tupleIJNS3_IJNS3_IJNS_1CILi8EEENS4_ILi1EEEEEES6_EEENS3_IJNS3_IJS6_S6_EEENS4_ILi2EEEEEEEEENS3_IJNS3_IJNS3_IJS6_NS4_ILi0EEEEEESD_EEENS3_IJNS3_IJSD_SD_EEES5_EEEEEEEENS_10ViewEngineIPN7cutlass10bfloat16_tEEEEEC2ERKSJ_RKSO_,($_ZN7cutlass13device_kernelIN5flash19enable_sm80_to_sm89INS1_16FlashAttnBwdSm80INS1_25CollectiveMainloopBwdSm80ILi2ELi2EN4cute5tupleIJNS5_1CILi128EEES8_NS7_ILi64EEEEEENS_10bfloat16_tEfNS_4arch4Sm80ELb1ELb0ELb1ELb1ELb1ELb0ELb0ELb0ELi2ELi4ELi4ELi4ELb0EEENS1_24CollectiveEpilogueBwdGQAISA_fSD_Li256ELb1ELb1EEENS1_25SingleTileBwdLPTSchedulerILb1ELi128ELb1EEEEEEEEEvNT_6ParamsE$_ZN4cute3eso3ESOILb1ELb0EJNS_6LayoutINS_5tupleIJNS3_IJNS3_IJNS_1CILi8EEENS4_ILi1EEEEEES6_EEENS3_IJNS3_IJS6_S6_EEENS4_ILi4EEEEEEEEENS3_IJNS3_IJNS3_IJS6_NS4_ILi0EEEEEESD_EEENS3_IJNS3_IJSD_SD_EEENS4_ILi2048EEEEEEEEEEENS_10ViewEngineINS_8smem_ptrIPN7cutlass10bfloat16_tEEEEEEEC2ERKSK_RKSR_ - $_ZN7cutlass13device_kernelIN5flash19enable_sm80_to_sm89INS1_16FlashAttnBwdSm80INS1_25CollectiveMainloopBwdSm80ILi2ELi2EN4cute5tupleIJNS5_1CILi128EEES8_NS7_ILi64EEEEEENS_10bfloat16_tEfNS_4arch4Sm80ELb1ELb0ELb1ELb1ELb1ELb0ELb0ELb0ELi2ELi4ELi4ELi4ELb0EEENS1_24CollectiveEpilogueBwdGQAISA_fSD_Li256ELb1ELb1EEENS1_25SingleTileBwdLPTSchedulerILb1ELi128ELb1EEEEEEEEEvNT_6ParamsE$_ZN4cute3eso3ESOILb1ELb0EJNS_6LayoutINS_5tupleIJNS3_IJNS3_IJNS_1CILi8EEENS4_ILi1EEEEEES6_EEENS3_IJNS3_IJS6_S6_EEENS4_ILi2EEEEEEEEENS3_IJNS3_IJNS3_IJS6_NS4_ILi0EEEEEESD_EEENS3_IJNS3_IJSD_SD_EEES5_EEEEEEEENS_10ViewEngineIPN7cutlass10bfloat16_tEEEEEC2ERKSJ_RKSO_)
$_ZN7cutlass13device_kernelIN5flash19enable_sm80_to_sm89INS1_16FlashAttnBwdSm80INS1_25CollectiveMainloopBwdSm80ILi2ELi2EN4cute5tupleIJNS5_1CILi128EEES8_NS7_ILi64EEEEEENS_10bfloat16_tEfNS_4arch4Sm80ELb1ELb0ELb1ELb1ELb1ELb0ELb0ELb0ELi2ELi4ELi4ELi4ELb0EEENS1_24CollectiveEpilogueBwdGQAISA_fSD_Li256ELb1ELb1EEENS1_25SingleTileBwdLPTSchedulerILb1ELi128ELb1EEEEEEEEEvNT_6ParamsE$_ZN4cute3eso3ESOILb1ELb0EJNS_6LayoutINS_5tupleIJNS3_IJNS3_IJNS_1CILi8EEENS4_ILi1EEEEEES6_EEENS3_IJNS3_IJS6_S6_EEENS4_ILi2EEEEEEEEENS3_IJNS3_IJNS3_IJS6_NS4_ILi0EEEEEESD_EEENS3_IJNS3_IJSD_SD_EEES5_EEEEEEEENS_10ViewEngineIPN7cutlass10bfloat16_tEEEEEC2ERKSJ_RKSO_:
[----:B------:R-:W-:Y:S02]  /*97b0*/  IADD3 R4, R67, -c[0x0][0x20], RZ ;  /* 0x8000080043047a10 */ /* 0x000fe40007ffe0ff */
[----:B------:R-:W-:-:S03]  /*97c0*/  MOV R9, 0x0 ;  /* 0x0000000000097802 */ /* 0x000fc60000000f00 */
[----:B------:R1:W-:Y:S01]  /*97d0*/  STL.64 [R4], R2 ;  /* 0x0000000204007387 */ /* 0x0003e20000100a00 */
[----:B------:R-:W-:Y:S05]  /*97e0*/  RET.REL.NODEC R8 `(_ZN7cutlass13device_kernelIN5flash19enable_sm80_to_sm89INS1_16FlashAttnBwdSm80INS1_25CollectiveMainloopBwdSm80ILi2ELi2EN4cute5tupleIJNS5_1CILi128EEES8_NS7_ILi64EEEEEENS_10bfloat16_tEfNS_4arch4Sm80ELb1ELb0ELb1ELb1ELb1ELb0ELb0ELb0ELi2ELi4ELi4ELi4ELb0EEENS1_24CollectiveEpilogueBwdGQAISA_fSD_Li256ELb1ELb1EEENS1_25SingleTileBwdLPTSchedulerILb1ELi128ELb1EEEEEEEEEvNT_6ParamsE) ;  /* 0xffff681008007950 */ /* 0x000fea0003c3ffff */
        .type           $_ZN7cutlass13device_kernelIN5flash19enable_sm80_to_sm89INS1_16FlashAttnBwdSm80INS1_25CollectiveMainloopBwdSm80ILi2ELi2EN4cute5tupleIJNS5_1CILi128EEES8_NS7_ILi64EEEEEENS_10bfloat16_tEfNS_4arch4Sm80ELb1ELb0ELb1ELb1ELb1ELb0ELb0ELb0ELi2ELi4ELi4ELi4ELb0EEENS1_24CollectiveEpilogueBwdGQAISA_fSD_Li256ELb1ELb1EEENS1_25SingleTileBwdLPTSchedulerILb1ELi128ELb1EEEEEEEEEvNT_6ParamsE$_ZN4cute3eso3ESOILb1ELb0EJNS_6LayoutINS_5tupleIJNS3_IJNS3_IJNS_1CILi8EEENS4_ILi1EEEEEES6_EEENS3_IJNS3_IJS6_S6_EEENS4_ILi4EEEEEEEEENS3_IJNS3_IJNS3_IJS6_NS4_ILi0EEEEEESD_EEENS3_IJNS3_IJSD_SD_EEENS4_ILi2048EEEEEEEEEEENS_10ViewEngineINS_8smem_ptrIPN7cutlass10bfloat16_tEEEEEEEC2ERKSK_RKSR_,@function
        .size           $_ZN7cutlass13device_kernelIN5flash19enable_sm80_to_sm89INS1_16FlashAttnBwdSm80INS1_25CollectiveMainloopBwdSm80ILi2ELi2EN4cute5tupleIJNS5_1CILi128EEES8_NS7_ILi64EEEEEENS_10bfloat16_tEfNS_4arch4Sm80ELb1ELb0ELb1ELb1ELb1ELb0ELb0ELb0ELi2ELi4ELi4ELi4ELb0EEENS1_24CollectiveEpilogueBwdGQAISA_fSD_Li256ELb1ELb1EEENS1_25SingleTileBwdLPTSchedulerILb1ELi128ELb1EEEEEEEEEvNT_6ParamsE$_ZN4cute3eso3ESOILb1ELb0EJNS_6LayoutINS_5tupleIJNS3_IJNS3_IJNS_1CILi8EEENS4_ILi1EEEEEES6_EEENS3_IJNS3_IJS6_S6_EEENS4_ILi4EEEEEEEEENS3_IJNS3_IJNS3_IJS6_NS4_ILi0EEEEEESD_EEENS3_IJNS3_IJSD_SD_EEENS4_ILi2048EEEEEEEEEEENS_10ViewEngineINS_8smem_ptrIPN7cutlass10bfloat16_tEEEEEEEC2ERKSK_RKSR_,($_ZN7cutlass13device_kernelIN5flash19enable_sm80_to_sm89INS1_16FlashAttnBwdSm80INS1_25CollectiveMainloopBwdSm80ILi2ELi2EN4cute5tupleIJNS5_1CILi128EEES8_NS7_ILi64EEEEEENS_10bfloat16_tEfNS_4arch4Sm80ELb1ELb0ELb1ELb1ELb1ELb0ELb0ELb0ELi2ELi4ELi4ELi4ELb0EEENS1_24CollectiveEpilogueBwdGQAISA_fSD_Li256ELb1ELb1EEENS1_25SingleTileBwdLPTSchedulerILb1ELi128ELb1EEEEEEEEEvNT_6ParamsE$_ZN4cute3eso3ESOILb1ELb0EJNS_6LayoutINS_5tupleIJNS3_IJNS3_IJNS_1CILi8EEENS4_ILi1EEEEEES6_EEENS3_IJNS3_IJS6_S6_EEENS4_ILi4EEEEEEEEENS3_IJNS3_IJNS3_IJS6_NS4_ILi0EEEEEESD_EEENS3_IJNS3_IJSD_SD_EEES5_EEEEEEEENS_10ViewEngineIPN7cutlass10bfloat16_tEEEEEC2ERKSJ_RKSO_ - $_ZN7cutlass13device_kernelIN5flash19enable_sm80_to_sm89INS1_16FlashAttnBwdSm80INS1_25CollectiveMainloopBwdSm80ILi2ELi2EN4cute5tupleIJNS5_1CILi128EEES8_NS7_ILi64EEEEEENS_10bfloat16_tEfNS_4arch4Sm80ELb1ELb0ELb1ELb1ELb1ELb0ELb0ELb0ELi2ELi4ELi4ELi4ELb0EEENS1_24CollectiveEpilogueBwdGQAISA_fSD_Li256ELb1ELb1EEENS1_25SingleTileBwdLPTSchedulerILb1ELi128ELb1EEEEEEEEEvNT_6ParamsE$_ZN4cute3eso3ESOILb1ELb0EJNS_6LayoutINS_5tupleIJNS3_IJNS3_IJNS_1CILi8EEENS4_ILi1EEEEEES6_EEENS3_IJNS3_IJS6_S6_EEENS4_ILi4EEEEEEEEENS3_IJNS3_IJNS3_IJS6_NS4_ILi0EEEEEESD_EEENS3_IJNS3_IJSD_SD_EEENS4_ILi2048EEEEEEEEEEENS_10ViewEngineINS_8smem_ptrIPN7cutlass10bfloat16_tEEEEEEEC2ERKSK_RKSR_)
$_ZN7cutlass13device_kernelIN5flash19enable_sm80_to_sm89INS1_16FlashAttnBwdSm80INS1_25CollectiveMainloopBwdSm80ILi2ELi2EN4cute5tupleIJNS5_1CILi128EEES8_NS7_ILi64EEEEEENS_10bfloat16_tEfNS_4arch4Sm80ELb1ELb0ELb1ELb1ELb1ELb0ELb0ELb0ELi2ELi4ELi4ELi4ELb0EEENS1_24CollectiveEpilogueBwdGQAISA_fSD_Li256ELb1ELb1EEENS1_25SingleTileBwdLPTSchedulerILb1ELi128ELb1EEEEEEEEEvNT_6ParamsE$_ZN4cute3eso3ESOILb1ELb0EJNS_6LayoutINS_5tupleIJNS3_IJNS3_IJNS_1CILi8EEENS4_ILi1EEEEEES6_EEENS3_IJNS3_IJS6_S6_EEENS4_ILi4EEEEEEEEENS3_IJNS3_IJNS3_IJS6_NS4_ILi0EEEEEESD_EEENS3_IJNS3_IJSD_SD_EEENS4_ILi2048EEEEEEEEEEENS_10ViewEngineINS_8smem_ptrIPN7cutlass10bfloat16_tEEEEEEEC2ERKSK_RKSR_:
[----:B------:R-:W-:Y:S02]  /*97f0*/  IADD3 R2, R23, -c[0x0][0x20], RZ ;  /* 0x8000080017027a10 */ /* 0x000fe40007ffe0ff */
[----:B------:R-:W-:-:S03]  /*9800*/  MOV R9, 0x0 ;  /* 0x0000000000097802 */ /* 0x000fc60000000f00 */
[----:B------:R1:W-:Y:S01]  /*9810*/  STL.64 [R2], R6 ;  /* 0x0000000602007387 */ /* 0x0003e20000100a00 */
[----:B------:R-:W-:Y:S05]  /*9820*/  RET.REL.NODEC R8 `(_ZN7cutlass13device_kernelIN5flash19enable_sm80_to_sm89INS1_16FlashAttnBwdSm80INS1_25CollectiveMainloopBwdSm80ILi2ELi2EN4cute5tupleIJNS5_1CILi128EEES8_NS7_ILi64EEEEEENS_10bfloat16_tEfNS_4arch4Sm80ELb1ELb0ELb1ELb1ELb1ELb0ELb0ELb0ELi2ELi4ELi4ELi4ELb0EEENS1_24CollectiveEpilogueBwdGQAISA_fSD_Li256ELb1ELb1EEENS1_25SingleTileBwdLPTSchedulerILb1ELi128ELb1EEEEEEEEEvNT_6ParamsE) ;  /* 0xffff67d008007950 */ /* 0x000fea0003c3ffff */
        .type           $_ZN7cutlass13device_kernelIN5flash19enable_sm80_to_sm89INS1_16FlashAttnBwdSm80INS1_25CollectiveMainloopBwdSm80ILi2ELi2EN4cute5tupleIJNS5_1CILi128EEES8_NS7_ILi64EEEEEENS_10bfloat16_tEfNS_4arch4Sm80ELb1ELb0ELb1ELb1ELb1ELb0ELb0ELb0ELi2ELi4ELi4ELi4ELb0EEENS1_24CollectiveEpilogueBwdGQAISA_fSD_Li256ELb1ELb1EEENS1_25SingleTileBwdLPTSchedulerILb1ELi128ELb1EEEEEEEEEvNT_6ParamsE$_ZN4cute3eso3ESOILb1ELb0EJNS_6LayoutINS_5tupleIJNS3_IJNS3_IJNS_1CILi8EEENS4_ILi1EEEEEES6_EEENS3_IJNS3_IJS6_S6_EEENS4_ILi4EEEEEEEEENS3_IJNS3_IJNS3_IJS6_NS4_ILi0EEEEEESD_EEENS3_IJNS3_IJSD_SD_EEES5_EEEEEEEENS_10ViewEngineIPN7cutlass10bfloat16_tEEEEEC2ERKSJ_RKSO_,@function
        .size           $_ZN7cutlass13device_kernelIN5flash19enable_sm80_to_sm89INS1_16FlashAttnBwdSm80INS1_25CollectiveMainloopBwdSm80ILi2ELi2EN4cute5tupleIJNS5_1CILi128EEES8_NS7_ILi64EEEEEENS_10bfloat16_tEfNS_4arch4Sm80ELb1ELb0ELb1ELb1ELb1ELb0ELb0ELb0ELi2ELi4ELi4ELi4ELb0EEENS1_24CollectiveEpilogueBwdGQAISA_fSD_Li256ELb1ELb1EEENS1_25SingleTileBwdLPTSchedulerILb1ELi128ELb1EEEEEEEEEvNT_6ParamsE$_ZN4cute3eso3ESOILb1ELb0EJNS_6LayoutINS_5tupleIJNS3_IJNS3_IJNS_1CILi8EEENS4_ILi1EEEEEES6_EEENS3_IJNS3_IJS6_S6_EEENS4_ILi4EEEEEEEEENS3_IJNS3_IJNS3_IJS6_NS4_ILi0EEEEEESD_EEENS3_IJNS3_IJSD_SD_EEES5_EEEEEEEENS_10ViewEngineIPN7cutlass10bfloat16_tEEEEEC2ERKSJ_RKSO_,($_ZN7cutlass13device_kernelIN5flash19enable_sm80_to_sm89INS1_16FlashAttnBwdSm80INS1_25CollectiveMainloopBwdSm80ILi2ELi2EN4cute5tupleIJNS5_1CILi128EEES8_NS7_ILi64EEEEEENS_10bfloat16_tEfNS_4arch4Sm80ELb1ELb0ELb1ELb1ELb1ELb0ELb0ELb0ELi2ELi4ELi4ELi4ELb0EEENS1_24CollectiveEpilogueBwdGQAISA_fSD_Li256ELb1ELb1EEENS1_25SingleTileBwdLPTSchedulerILb1ELi128ELb1EEEEEEEEEvNT_6ParamsE$_ZN4cute3eso3ESOILb1ELb0EJNS_6LayoutINS_5tupleIJNS3_IJNS_1CILi1EEENS3_IJNS4_ILi2EEES6_EEEEEES6_NS4_ILi4EEEEEENS3_IJNS3_IJNS4_ILi0EEENS3_IJS5_S9_EEEEEES6_NS4_ILi8EEEEEEEENS_10ViewEngineIPjEEEEC2ERKSG_RKSJ_ - $_ZN7cutlass13device_kernelIN5flash19enable_sm80_to_sm89INS1_16FlashAttnBwdSm80INS1_25CollectiveMainloopBwdSm80ILi2ELi2EN4cute5tupleIJNS5_1CILi128EEES8_NS7_ILi64EEEEEENS_10bfloat16_tEfNS_4arch4Sm80ELb1ELb0ELb1ELb1ELb1ELb0ELb0ELb0ELi2ELi4ELi4ELi4ELb0EEENS1_24CollectiveEpilogueBwdGQAISA_fSD_Li256ELb1ELb1EEENS1_25SingleTileBwdLPTSchedulerILb1ELi128ELb1EEEEEEEEEvNT_6ParamsE$_ZN4cute3eso3ESOILb1ELb0EJNS_6LayoutINS_5tupleIJNS3_IJNS3_IJNS_1CILi8EEENS4_ILi1EEEEEES6_EEENS3_IJNS3_IJS6_S6_EEENS4_ILi4EEEEEEEEENS3_IJNS3_IJNS3_IJS6_NS4_ILi0EEEEEESD_EEENS3_IJNS3_IJSD_SD_EEES5_EEEEEEEENS_10ViewEngineIPN7cutlass10bfloat16_tEEEEEC2ERKSJ_RKSO_)
$_ZN7cutlass13device_kernelIN5flash19enable_sm80_to_sm89INS1_16FlashAttnBwdSm80INS1_25CollectiveMainloopBwdSm80ILi2ELi2EN4cute5tupleIJNS5_1CILi128EEES8_NS7_ILi64EEEEEENS_10bfloat16_tEfNS_4arch4Sm80ELb1ELb0ELb1ELb1ELb1ELb0ELb0ELb0ELi2ELi4ELi4ELi4ELb0EEENS1_24CollectiveEpilogueBwdGQAISA_fSD_Li256ELb1ELb1EEENS1_25SingleTileBwdLPTSchedulerILb1ELi128ELb1EEEEEEEEEvNT_6ParamsE$_ZN4cute3eso3ESOILb1ELb0EJNS_6LayoutINS_5tupleIJNS3_IJNS3_IJNS_1CILi8EEENS4_ILi1EEEEEES6_EEENS3_IJNS3_IJS6_S6_EEENS4_ILi4EEEEEEEEENS3_IJNS3_IJNS3_IJS6_NS4_ILi0EEEEEESD_EEENS3_IJNS3_IJSD_SD_EEES5_EEEEEEEENS_10ViewEngineIPN7cutlass10bfloat16_tEEEEEC2ERKSJ_RKSO_:
[----:B------:R-:W-:Y:S02]  /*9830*/  IADD3 R4, R23, -c[0x0][0x20], RZ ;  /* 0x8000080017047a10 */ /* 0x000fe40007ffe0ff */
[----:B------:R-:W-:-:S03]  /*9840*/  MOV R9, 0x0 ;  /* 0x0000000000097802 */ /* 0x000fc60000000f00 */
[----:B------:R1:W-:Y:S01]  /*9850*/  STL.64 [R4], R2 ;  /* 0x0000000204007387 */ /* 0x0003e20000100a00 */
[----:B------:R-:W-:Y:S05]  /*9860*/  RET.REL.NODEC R8 `(_ZN7cutlass13device_kernelIN5flash19enable_sm80_to_sm89INS1_16FlashAttnBwdSm80INS1_25CollectiveMainloopBwdSm80ILi2ELi2EN4cute5tupleIJNS5_1CILi128EEES8_NS7_ILi64EEEEEENS_10bfloat16_tEfNS_4arch4Sm80ELb1ELb0ELb1ELb1ELb1ELb0ELb0ELb0ELi2ELi4ELi4ELi4ELb0EEENS1_24CollectiveEpilogueBwdGQAISA_fSD_Li256ELb1ELb1EEENS1_25SingleTileBwdLPTSchedulerILb1ELi128ELb1EEEEEEEEEvNT_6ParamsE) ;  /* 0xffff679008007950 */ /* 0x000fea0003c3ffff */
        .type           $_ZN7cutlass13device_kernelIN5flash19enable_sm80_to_sm89INS1_16FlashAttnBwdSm80INS1_25CollectiveMainloopBwdSm80ILi2ELi2EN4cute5tupleIJNS5_1CILi128EEES8_NS7_ILi64EEEEEENS_10bfloat16_tEfNS_4arch4Sm80ELb1ELb0ELb1ELb1ELb1ELb0ELb0ELb0ELi2ELi4ELi4ELi4ELb0EEENS1_24CollectiveEpilogueBwdGQAISA_fSD_Li256ELb1ELb1EEENS1_25SingleTileBwdLPTSchedulerILb1ELi128ELb1EEEEEEEEEvNT_6ParamsE$_ZN4cute3eso3ESOILb1ELb0EJNS_6LayoutINS_5tupleIJNS3_IJNS_1CILi1EEENS3_IJNS4_ILi2EEES6_EEEEEES6_NS4_ILi4EEEEEENS3_IJNS3_IJNS4_ILi0EEENS3_IJS5_S9_EEEEEES6_NS4_ILi8EEEEEEEENS_10ViewEngineIPjEEEEC2ERKSG_RKSJ_,@function
        .size           $_ZN7cutlass13device_kernelIN5flash19enable_sm80_to_sm89INS1_16FlashAttnBwdSm80INS1_25CollectiveMainloopBwdSm80ILi2ELi2EN4cute5tupleIJNS5_1CILi128EEES8_NS7_ILi64EEEEEENS_10bfloat16_tEfNS_4arch4Sm80ELb1ELb0ELb1ELb1ELb1ELb0ELb0ELb0ELi2ELi4ELi4ELi4ELb0EEENS1_24CollectiveEpilogueBwdGQAISA_fSD_Li256ELb1ELb1EEENS1_25SingleTileBwdLPTSchedulerILb1ELi128ELb1EEEEEEEEEvNT_6ParamsE$_ZN4cute3eso3ESOILb1ELb0EJNS_6LayoutINS_5tupleIJNS3_IJNS_1CILi1EEENS3_IJNS4_ILi2EEES6_EEEEEES6_NS4_ILi4EEEEEENS3_IJNS3_IJNS4_ILi0EEENS3_IJS5_S9_EEEEEES6_NS4_ILi8EEEEEEEENS_10ViewEngineIPjEEEEC2ERKSG_RKSJ_,($_ZN7cutlass13device_kernelIN5flash19enable_sm80_to_sm89INS1_16FlashAttnBwdSm80INS1_25CollectiveMainloopBwdSm80ILi2ELi2EN4cute5tupleIJNS5_1CILi128EEES8_NS7_ILi64EEEEEENS_10bfloat16_tEfNS_4arch4Sm80ELb1ELb0ELb1ELb1ELb1ELb0ELb0ELb0ELi2ELi4ELi4ELi4ELb0EEENS1_24CollectiveEpilogueBwdGQAISA_fSD_Li256ELb1ELb1EEENS1_25SingleTileBwdLPTSchedulerILb1ELi128ELb1EEEEEEEEEvNT_6ParamsE$_ZN4cute3eso3ESOILb1ELb0EJNS_6LayoutINS_5tupleIJNS3_IJNS_1CILi1EEENS3_IJNS4_ILi4EEENS4_ILi2EEEEEEEEES7_S6_EEENS3_IJNS3_IJNS4_ILi0EEENS3_IJS5_NS4_ILi8EEEEEEEEES6_NS4_ILi16EEEEEEEENS_10ViewEngineIPN7cutlass10bfloat16_tEEEEEC2ERKSH_RKSM_ - $_ZN7cutlass13device_kernelIN5flash19enable_sm80_to_sm89INS1_16FlashAttnBwdSm80INS1_25CollectiveMainloopBwdSm80ILi2ELi2EN4cute5tupleIJNS5_1CILi128EEES8_NS7_ILi64EEEEEENS_10bfloat16_tEfNS_4arch4Sm80ELb1ELb0ELb1ELb1ELb1ELb0ELb0ELb0ELi2ELi4ELi4ELi4ELb0EEENS1_24CollectiveEpilogueBwdGQAISA_fSD_Li256ELb1ELb1EEENS1_25SingleTileBwdLPTSchedulerILb1ELi128ELb1EEEEEEEEEvNT_6ParamsE$_ZN4cute3eso3ESOILb1ELb0EJNS_6LayoutINS_5tupleIJNS3_IJNS_1CILi1EEENS3_IJNS4_ILi2EEES6_EEEEEES6_NS4_ILi4EEEEEENS3_IJNS3_IJNS4_ILi0EEENS3_IJS5_S9_EEEEEES6_NS4_ILi8EEEEEEEENS_10ViewEngineIPjEEEEC2ERKSG_RKSJ_)
$_ZN7cutlass13device_kernelIN5flash19enable_sm80_to_sm89INS1_16FlashAttnBwdSm80INS1_25CollectiveMainloopBwdSm80ILi2ELi2EN4cute5tupleIJNS5_1CILi128EEES8_NS7_ILi64EEEEEENS_10bfloat16_tEfNS_4arch4Sm80ELb1ELb0ELb1ELb1ELb1ELb0ELb0ELb0ELi2ELi4ELi4ELi4ELb0EEENS1_24CollectiveEpilogueBwdGQAISA_fSD_Li256ELb1ELb1EEENS1_25SingleTileBwdLPTSchedulerILb1ELi128ELb1EEEEEEEEEvNT_6ParamsE$_ZN4cute3eso3ESOILb1ELb0EJNS_6LayoutINS_5tupleIJNS3_IJNS_1CILi1EEENS3_IJNS4_ILi2EEES6_EEEEEES6_NS4_ILi4EEEEEENS3_IJNS3_IJNS4_ILi0EEENS3_IJS5_S9_EEEEEES6_NS4_ILi8EEEEEEEENS_10ViewEngineIPjEEEEC2ERKSG_RKSJ_:
[----:B------:R-:W-:Y:S01]  /*9870*/  IADD3 R4, R58, -c[0x0][0x20], RZ ;  /* 0x800008003a047a10 */ /* 0x000fe20007ffe0ff */
[----:B------:R-:W-:Y:S01]  /*9880*/  IMAD.MOV.U32 R8, RZ, RZ, R6 ;  /* 0x000000ffff087224 */ /* 0x000fe200078e0006 */
[----:B------:R-:W-:-:S03]  /*9890*/  MOV R9, 0x0 ;  /* 0x0000000000097802 */ /* 0x000fc60000000f00 */
[----:B------:R1:W-:Y:S01]  /*98a0*/  STL.64 [R4], R2 ;  /* 0x0000000204007387 */ /* 0x0003e20000100a00 */
[----:B------:R-:W-:Y:S05]  /*98b0*/  RET.REL.NODEC R8 `(_ZN7cutlass13device_kernelIN5flash19enable_sm80_to_sm89INS1_16FlashAttnBwdSm80INS1_25CollectiveMainloopBwdSm80ILi2ELi2EN4cute5tupleIJNS5_1CILi128EEES8_NS7_ILi64EEEEEENS_10bfloat16_tEfNS_4arch4Sm80ELb1ELb0ELb1ELb1ELb1ELb0ELb0ELb0ELi2ELi4ELi4ELi4ELb0EEENS1_24CollectiveEpilogueBwdGQAISA_fSD_Li256ELb1ELb1EEENS1_25SingleTileBwdLPTSchedulerILb1ELi128ELb1EEEEEEEEEvNT_6ParamsE) ;  /* 0xffff674008007950 */ /* 0x000fea0003c3ffff */
        .type           $_ZN7cutlass13device_kernelIN5flash19enable_sm80_to_sm89INS1_16FlashAttnBwdSm80INS1_25CollectiveMainloopBwdSm80ILi2ELi2EN4cute5tupleIJNS5_1CILi128EEES8_NS7_ILi64EEEEEENS_10bfloat16_tEfNS_4arch4Sm80ELb1ELb0ELb1ELb1ELb1ELb0ELb0ELb0ELi2ELi4ELi4ELi4ELb0EEENS1_24CollectiveEpilogueBwdGQAISA_fSD_Li256ELb1ELb1EEENS1_25SingleTileBwdLPTSchedulerILb1ELi128ELb1EEEEEEEEEvNT_6ParamsE$_ZN4cute3eso3ESOILb1ELb0EJNS_6LayoutINS_5tupleIJNS3_IJNS_1CILi1EEENS3_IJNS4_ILi4EEENS4_ILi2EEEEEEEEES7_S6_EEENS3_IJNS3_IJNS4_ILi0EEENS3_IJS5_NS4_ILi8EEEEEEEEES6_NS4_ILi16EEEEEEEENS_10ViewEngineIPN7cutlass10bfloat16_tEEEEEC2ERKSH_RKSM_,@function
        .size           $_ZN7cutlass13device_kernelIN5flash19enable_sm80_to_sm89INS1_16FlashAttnBwdSm80INS1_25CollectiveMainloopBwdSm80ILi2ELi2EN4cute5tupleIJNS5_1CILi128EEES8_NS7_ILi64EEEEEENS_10bfloat16_tEfNS_4arch4Sm80ELb1ELb0ELb1ELb1ELb1ELb0ELb0ELb0ELi2ELi4ELi4ELi4ELb0EEENS1_24CollectiveEpilogueBwdGQAISA_fSD_Li256ELb1ELb1EEENS1_25SingleTileBwdLPTSchedulerILb1ELi128ELb1EEEEEEEEEvNT_6ParamsE$_ZN4cute3eso3ESOILb1ELb0EJNS_6LayoutINS_5tupleIJNS3_IJNS_1CILi1EEENS3_IJNS4_ILi4EEENS4_ILi2EEEEEEEEES7_S6_EEENS3_IJNS3_IJNS4_ILi0EEENS3_IJS5_NS4_ILi8EEEEEEEEES6_NS4_ILi16EEEEEEEENS_10ViewEngineIPN7cutlass10bfloat16_tEEEEEC2ERKSH_RKSM_,($_ZN7cutlass13device_kernelIN5flash19enable_sm80_to_sm89INS1_16FlashAttnBwdSm80INS1_25CollectiveMainloopBwdSm80ILi2ELi2EN4cute5tupleIJNS5_1CILi128EEES8_NS7_ILi64EEEEEENS_10bfloat16_tEfNS_4arch4Sm80ELb1ELb0ELb1ELb1ELb1ELb0ELb0ELb0ELi2ELi4ELi4ELi4ELb0EEENS1_24CollectiveEpilogueBwdGQAISA_fSD_Li256ELb1ELb1EEENS1_25SingleTileBwdLPTSchedulerILb1ELi128ELb1EEEEEEEEEvNT_6ParamsE$_ZN4cute3eso3ESOILb1ELb0EJNS_6LayoutINS_5tupleIJNS3_IJNS_1CILi1EEENS4_ILi2EEEEEEEEENS3_IJNS3_IJS5_S5_EEEEEEEENS_10ViewEngineIPjEEEEC2ERKSB_RKSE_ - $_ZN7cutlass13device_kernelIN5flash19enable_sm80_to_sm89INS1_16FlashAttnBwdSm80INS1_25CollectiveMainloopBwdSm80ILi2ELi2EN4cute5tupleIJNS5_1CILi128EEES8_NS7_ILi64EEEEEENS_10bfloat16_tEfNS_4arch4Sm80ELb1ELb0ELb1ELb1ELb1ELb0ELb0ELb0ELi2ELi4ELi4ELi4ELb0EEENS1_24CollectiveEpilogueBwdGQAISA_fSD_Li256ELb1ELb1EEENS1_25SingleTileBwdLPTSchedulerILb1ELi128ELb1EEEEEEEEEvNT_6ParamsE$_ZN4cute3eso3ESOILb1ELb0EJNS_6LayoutINS_5tupleIJNS3_IJNS_1CILi1EEENS3_IJNS4_ILi4EEENS4_ILi2EEEEEEEEES7_S6_EEENS3_IJNS3_IJNS4_ILi0EEENS3_IJS5_NS4_ILi8EEEEEEEEES6_NS4_ILi16EEEEEEEENS_10ViewEngineIPN7cutlass10bfloat16_tEEEEEC2ERKSH_RKSM_)
$_ZN7cutlass13device_kernelIN5flash19enable_sm80_to_sm89INS1_16FlashAttnBwdSm80INS1_25CollectiveMainloopBwdSm80ILi2ELi2EN4cute5tupleIJNS5_1CILi128EEES8_NS7_ILi64EEEEEENS_10bfloat16_tEfNS_4arch4Sm80ELb1ELb0ELb1ELb1ELb1ELb0ELb0ELb0ELi2ELi4ELi4ELi4ELb0EEENS1_24CollectiveEpilogueBwdGQAISA_fSD_Li256ELb1ELb1EEENS1_25SingleTileBwdLPTSchedulerILb1ELi128ELb1EEEEEEEEEvNT_6ParamsE$_ZN4cute3eso3ESOILb1ELb0EJNS_6LayoutINS_5tupleIJNS3_IJNS_1CILi1EEENS3_IJNS4_ILi4EEENS4_ILi2EEEEEEEEES7_S6_EEENS3_IJNS3_IJNS4_ILi0EEENS3_IJS5_NS4_ILi8EEEEEEEEES6_NS4_ILi16EEEEEEEENS_10ViewEngineIPN7cutlass10bfloat16_tEEEEEC2ERKSH_RKSM_:
[----:B------:R-:W-:Y:S01]  /*98c0*/  IADD3 R3, R58, -c[0x0][0x20], RZ ;  /* 0x800008003a037a10 */ /* 0x000fe20007ffe0ff */
[----:B------:R-:W-:Y:S01]  /*98d0*/  IMAD.MOV.U32 R52, RZ, RZ, R2 ;  /* 0x000000ffff347224 */ /* 0x000fe200078e0002 */
[----:B------:R-:W-:-:S04]  /*98e0*/  MOV R5, 0x0 ;  /* 0x0000000000057802 */ /* 0x000fc80000000f00 */
[----:B------:R1:W-:Y:S01]  /*98f0*/  STL.64 [R3], R52 ;  /* 0x0000003403007387 */ /* 0x0003e20000100a00 */
[----:B------:R-:W-:Y:S05]  /*9900*/  RET.REL.NODEC R4 `(_ZN7cutlass13device_kernelIN5flash19enable_sm80_to_sm89INS1_16FlashAttnBwdSm80INS1_25CollectiveMainloopBwdSm80ILi2ELi2EN4cute5tupleIJNS5_1CILi128EEES8_NS7_ILi64EEEEEENS_10bfloat16_tEfNS_4arch4Sm80ELb1ELb0ELb1ELb1ELb1ELb0ELb0ELb0ELi2ELi4ELi4ELi4ELb0EEENS1_24CollectiveEpilogueBwdGQAISA_fSD_Li256ELb1ELb1EEENS1_25SingleTileBwdLPTSchedulerILb1ELi128ELb1EEEEEEEEEvNT_6ParamsE) ;  /* 0xffff66f004007950 */ /* 0x000fea0003c3ffff */
        .type           $_ZN7cutlass13device_kernelIN5flash19enable_sm80_to_sm89INS1_16FlashAttnBwdSm80INS1_25CollectiveMainloopBwdSm80ILi2ELi2EN4cute5tupleIJNS5_1CILi128EEES8_NS7_ILi64EEEEEENS_10bfloat16_tEfNS_4arch4Sm80ELb1ELb0ELb1ELb1ELb1ELb0ELb0ELb0ELi2ELi4ELi4ELi4ELb0EEENS1_24CollectiveEpilogueBwdGQAISA_fSD_Li256ELb1ELb1EEENS1_25SingleTileBwdLPTSchedulerILb1ELi128ELb1EEEEEEEEEvNT_6ParamsE$_ZN4cute3eso3ESOILb1ELb0EJNS_6LayoutINS_5tupleIJNS3_IJNS_1CILi1EEENS4_ILi2EEEEEEEEENS3_IJNS3_IJS5_S5_EEEEEEEENS_10ViewEngineIPjEEEEC2ERKSB_RKSE_,@function
        .size           $_ZN7cutlass13device_kernelIN5flash19enable_sm80_to_sm89INS1_16FlashAttnBwdSm80INS1_25CollectiveMainloopBwdSm80ILi2ELi2EN4cute5tupleIJNS5_1CILi128EEES8_NS7_ILi64EEEEEENS_10bfloat16_tEfNS_4arch4Sm80ELb1ELb0ELb1ELb1ELb1ELb0ELb0ELb0ELi2ELi4ELi4ELi4ELb0EEENS1_24CollectiveEpilogueBwdGQAISA_fSD_Li256ELb1ELb1EEENS1_25SingleTileBwdLPTSchedulerILb1ELi128ELb1EEEEEEEEEvNT_6ParamsE$_ZN4cute3eso3ESOILb1ELb0EJNS_6LayoutINS_5tupleIJNS3_IJNS_1CILi1EEENS4_ILi2EEEEEEEEENS3_IJNS3_IJS5_S5_EEEEEEEENS_10ViewEngineIPjEEEEC2ERKSB_RKSE_,($_ZN7cutlass13device_kernelIN5flash19enable_sm80_to_sm89INS1_16FlashAttnBwdSm80INS1_25CollectiveMainloopBwdSm80ILi2ELi2EN4cute5tupleIJNS5_1CILi128EEES8_NS7_ILi64EEEEEENS_10bfloat16_tEfNS_4arch4Sm80ELb1ELb0ELb1ELb1ELb1ELb0ELb0ELb0ELi2ELi4ELi4ELi4ELb0EEENS1_24CollectiveEpilogueBwdGQAISA_fSD_Li256ELb1ELb1EEENS1_25SingleTileBwdLPTSchedulerILb1ELi128ELb1EEEEEEEEEvNT_6ParamsE$_ZN4cute3eso3ESOILb1ELb0EJNS_6LayoutINS_5tupleIJNS3_IJNS_1CILi1EEENS4_ILi2EEEEEES6_NS4_ILi8EEEEEENS3_IJNS3_IJS5_S5_EEES6_NS4_ILi4EEEEEEEENS_10ViewEngineIPKN7cutlass5ArrayIfLi2ELb1EEEEEEEC2ERKSD_RKSK_ - $_ZN7cutlass13device_kernelIN5flash19enable_sm80_to_sm89INS1_16FlashAttnBwdSm80INS1_25CollectiveMainloopBwdSm80ILi2ELi2EN4cute5tupleIJNS5_1CILi128EEES8_NS7_ILi64EEEEEENS_10bfloat16_tEfNS_4arch4Sm80ELb1ELb0ELb1ELb1ELb1ELb0ELb0ELb0ELi2ELi4ELi4ELi4ELb0EEENS1_24CollectiveEpilogueBwdGQAISA_fSD_Li256ELb1ELb1EEENS1_25SingleTileBwdLPTSchedulerILb1ELi128ELb1EEEEEEEEEvNT_6ParamsE$_ZN4cute3eso3ESOILb1ELb0EJNS_6LayoutINS_5tupleIJNS3_IJNS_1CILi1EEENS4_ILi2EEEEEEEEENS3_IJNS3_IJS5_S5_EEEEEEEENS_10ViewEngineIPjEEEEC2ERKSB_RKSE_)
$_ZN7cutlass13device_kernelIN5flash19enable_sm80_to_sm89INS1_16FlashAttnBwdSm80INS1_25CollectiveMainloopBwdSm80ILi2ELi2EN4cute5tupleIJNS5_1CILi128EEES8_NS7_ILi64EEEEEENS_10bfloat16_tEfNS_4arch4Sm80ELb1ELb0ELb1ELb1ELb1ELb0ELb0ELb0ELi2ELi4ELi4ELi4ELb0EEENS1_24CollectiveEpilogueBwdGQAISA_fSD_Li256ELb1ELb1EEENS1_25SingleTileBwdLPTSchedulerILb1ELi128ELb1EEEEEEEEEvNT_6ParamsE$_ZN4cute3eso3ESOILb1ELb0EJNS_6LayoutINS_5tupleIJNS3_IJNS_1CILi1EEENS4_ILi2EEEEEEEEENS3_IJNS3_IJS5_S5_EEEEEEEENS_10ViewEngineIPjEEEEC2ERKSB_RKSE_:
[----:B------:R-:W-:Y:S01]  /*9910*/  IADD3 R2, R2, -c[0x0][0x20], RZ ;  /* 0x8000080002027a10 */ /* 0x000fe20007ffe0ff */
[----:B------:R-:W-:Y:S01]  /*9920*/  IMAD.MOV.U32 R11, RZ, RZ, R3 ;  /* 0x000000ffff0b7224 */ /* 0x000fe200078e0003 */
[----:B------:R-:W-:-:S04]  /*9930*/  MOV R5, 0x0 ;  /* 0x0000000000057802 */ /* 0x000fc80000000f00 */
[----:B------:R1:W-:Y:S01]  /*9940*/  STL.64 [R2], R10 ;  /* 0x0000000a02007387 */ /* 0x0003e20000100a00 */
[----:B------:R-:W-:Y:S05]  /*9950*/  RET.REL.NODEC R4 `(_ZN7cutlass13device_kernelIN5flash19enable_sm80_to_sm89INS1_16FlashAttnBwdSm80INS1_25CollectiveMainloopBwdSm80ILi2ELi2EN4cute5tupleIJNS5_1CILi128EEES8_NS7_ILi64EEEEEENS_10bfloat16_tEfNS_4arch4Sm80ELb1ELb0ELb1ELb1ELb1ELb0ELb0ELb0ELi2ELi4ELi4ELi4ELb0EEENS1_24CollectiveEpilogueBwdGQAISA_fSD_Li256ELb1ELb1EEENS1_25SingleTileBwdLPTSchedulerILb1ELi128ELb1EEEEEEEEEvNT_6ParamsE) ;  /* 0xffff66a004007950 */ /* 0x000fea0003c3ffff */
        .type           $_ZN7cutlass13device_kernelIN5flash19enable_sm80_to_sm89INS1_16FlashAttnBwdSm80INS1_25CollectiveMainloopBwdSm80ILi2ELi2EN4cute5tupleIJNS5_1CILi128EEES8_NS7_ILi64EEEEEENS_10bfloat16_tEfNS_4arch4Sm80ELb1ELb0ELb1ELb1ELb1ELb0ELb0ELb0ELi2ELi4ELi4ELi4ELb0EEENS1_24CollectiveEpilogueBwdGQAISA_fSD_Li256ELb1ELb1EEENS1_25SingleTileBwdLPTSchedulerILb1ELi128ELb1EEEEEEEEEvNT_6ParamsE$_ZN4cute3eso3ESOILb1ELb0EJNS_6LayoutINS_5tupleIJNS3_IJNS_1CILi1EEENS4_ILi2EEEEEES6_NS4_ILi8EEEEEENS3_IJNS3_IJS5_S5_EEES6_NS4_ILi4EEEEEEEENS_10ViewEngineIPKN7cutlass5ArrayIfLi2ELb1EEEEEEEC2ERKSD_RKSK_,@function
        .size           $_ZN7cutlass13device_kernelIN5flash19enable_sm80_to_sm89INS1_16FlashAttnBwdSm80INS1_25CollectiveMainloopBwdSm80ILi2ELi2EN4cute5tupleIJNS5_1CILi128EEES8_NS7_ILi64EEEEEENS_10bfloat16_tEfNS_4arch4Sm80ELb1ELb0ELb1ELb1ELb1ELb0ELb0ELb0ELi2ELi4ELi4ELi4ELb0EEENS1_24CollectiveEpilogueBwdGQAISA_fSD_Li256ELb1ELb1EEENS1_25SingleTileBwdLPTSchedulerILb1ELi128ELb1EEEEEEEEEvNT_6ParamsE$_ZN4cute3eso3ESOILb1ELb0EJNS_6LayoutINS_5tupleIJNS3_IJNS_1CILi1EEENS4_ILi2EEEEEES6_NS4_ILi8EEEEEENS3_IJNS3_IJS5_S5_EEES6_NS4_ILi4EEEEEEEENS_10ViewEngineIPKN7cutlass5ArrayIfLi2ELb1EEEEEEEC2ERKSD_RKSK_,($_ZN7cutlass13device_kernelIN5flash19enable_sm80_to_sm89INS1_16FlashAttnBwdSm80INS1_25CollectiveMainloopBwdSm80ILi2ELi2EN4cute5tupleIJNS5_1CILi128EEES8_NS7_ILi64EEEEEENS_10bfloat16_tEfNS_4arch4Sm80ELb1ELb0ELb1ELb1ELb1ELb0ELb0ELb0ELi2ELi4ELi4ELi4ELb0EEENS1_24CollectiveEpilogueBwdGQAISA_fSD_Li256ELb1ELb1EEENS1_25SingleTileBwdLPTSchedulerILb1ELi128ELb1EEEEEEEEEvNT_6ParamsE$_ZN4cute3eso3ESOILb1ELb0EJNS_6LayoutINS_5tupleIJNS3_IJNS_1CILi1EEENS4_ILi2EEEEEES6_NS4_ILi8EEEEEENS3_IJNS3_IJS5_S5_EEES6_NS4_ILi4EEEEEEEENS_10ViewEngineIPN7cutlass5ArrayINSF_10bfloat16_tELi2ELb0EEEEEEEC2ERKSD_RKSK_ - $_ZN7cutlass13device_kernelIN5flash19enable_sm80_to_sm89INS1_16FlashAttnBwdSm80INS1_25CollectiveMainloopBwdSm80ILi2ELi2EN4cute5tupleIJNS5_1CILi128EEES8_NS7_ILi64EEEEEENS_10bfloat16_tEfNS_4arch4Sm80ELb1ELb0ELb1ELb1ELb1ELb0ELb0ELb0ELi2ELi4ELi4ELi4ELb0EEENS1_24CollectiveEpilogueBwdGQAISA_fSD_Li256ELb1ELb1EEENS1_25SingleTileBwdLPTSchedulerILb1ELi128ELb1EEEEEEEEEvNT_6ParamsE$_ZN4cute3eso3ESOILb1ELb0EJNS_6LayoutINS_5tupleIJNS3_IJNS_1CILi1EEENS4_ILi2EEEEEES6_NS4_ILi8EEEEEENS3_IJNS3_IJS5_S5_EEES6_NS4_ILi4EEEEEEEENS_10ViewEngineIPKN7cutlass5ArrayIfLi2ELb1EEEEEEEC2ERKSD_RKSK_)
$_ZN7cutlass13device_kernelIN5flash19enable_sm80_to_sm89INS1_16FlashAttnBwdSm80INS1_25CollectiveMainloopBwdSm80ILi2ELi2EN4cute5tupleIJNS5_1CILi128EEES8_NS7_ILi64EEEEEENS_10bfloat16_tEfNS_4arch4Sm80ELb1ELb0ELb1ELb1ELb1ELb0ELb0ELb0ELi2ELi4ELi4ELi4ELb0EEENS1_24CollectiveEpilogueBwdGQAISA_fSD_Li256ELb1ELb1EEENS1_25SingleTileBwdLPTSchedulerILb1ELi128ELb1EEEEEEEEEvNT_6ParamsE$_ZN4cute3eso3ESOILb1ELb0EJNS_6LayoutINS_5tupleIJNS3_IJNS_1CILi1EEENS4_ILi2EEEEEES6_NS4_ILi8EEEEEENS3_IJNS3_IJS5_S5_EEES6_NS4_ILi4EEEEEEEENS_10ViewEngineIPKN7cutlass5ArrayIfLi2ELb1EEEEEEEC2ERKSD_RKSK_:
[----:B------:R-:W-:Y:S01]  /*9960*/  IADD3 R2, R58, -c[0x0][0x20], RZ ;  /* 0x800008003a027a10 */ /* 0x000fe20007ffe0ff */
[----:B------:R-:W-:Y:S01]  /*9970*/  IMAD.MOV.U32 R9, RZ, RZ, R5 ;  /* 0x000000ffff097224 */ /* 0x000fe200078e0005 */
[----:B------:R-:W-:Y:S01]  /*9980*/  MOV R10, R6 ;  /* 0x00000006000a7202 */ /* 0x000fe20000000f00 */
[----:B------:R-:W-:-:S03]  /*9990*/  IMAD.MOV.U32 R11, RZ, RZ, 0x0 ;  /* 0x00000000ff0b7424 */ /* 0x000fc600078e00ff */
[----:B------:R1:W-:Y:S01]  /*99a0*/  STL.64 [R2], R8 ;  /* 0x0000000802007387 */ /* 0x0003e20000100a00 */
[----:B------:R-:W-:Y:S05]  /*99b0*/  RET.REL.NODEC R10 `(_ZN7cutlass13device_kernelIN5flash19enable_sm80_to_sm89INS1_16FlashAttnBwdSm80INS1_25CollectiveMainloopBwdSm80ILi2ELi2EN4cute5tupleIJNS5_1CILi128EEES8_NS7_ILi64EEEEEENS_10bfloat16_tEfNS_4arch4Sm80ELb1ELb0ELb1ELb1ELb1ELb0ELb0ELb0ELi2ELi4ELi4ELi4ELb0EEENS1_24CollectiveEpilogueBwdGQAISA_fSD_Li256ELb1ELb1EEENS1_25SingleTileBwdLPTSchedulerILb1ELi128ELb1EEEEEEEEEvNT_6ParamsE) ;  /* 0xffff66400a007950 */ /* 0x000fea0003c3ffff */
        .type           $_ZN7cutlass13device_kernelIN5flash19enable_sm80_to_sm89INS1_16FlashAttnBwdSm80INS1_25CollectiveMainloopBwdSm80ILi2ELi2EN4cute5tupleIJNS5_1CILi128EEES8_NS7_ILi64EEEEEENS_10bfloat16_tEfNS_4arch4Sm80ELb1ELb0ELb1ELb1ELb1ELb0ELb0ELb0ELi2ELi4ELi4ELi4ELb0EEENS1_24CollectiveEpilogueBwdGQAISA_fSD_Li256ELb1ELb1EEENS1_25SingleTileBwdLPTSchedulerILb1ELi128ELb1EEEEEEEEEvNT_6ParamsE$_ZN4cute3eso3ESOILb1ELb0EJNS_6LayoutINS_5tupleIJNS3_IJNS_1CILi1EEENS4_ILi2EEEEEES6_NS4_ILi8EEEEEENS3_IJNS3_IJS5_S5_EEES6_NS4_ILi4EEEEEEEENS_10ViewEngineIPN7cutlass5ArrayINSF_10bfloat16_tELi2ELb0EEEEEEEC2ERKSD_RKSK_,@function
        .size           $_ZN7cutlass13device_kernelIN5flash19enable_sm80_to_sm89INS1_16FlashAttnBwdSm80INS1_25CollectiveMainloopBwdSm80ILi2ELi2EN4cute5tupleIJNS5_1CILi128EEES8_NS7_ILi64EEEEEENS_10bfloat16_tEfNS_4arch4Sm80ELb1ELb0ELb1ELb1ELb1ELb0ELb0ELb0ELi2ELi4ELi4ELi4ELb0EEENS1_24CollectiveEpilogueBwdGQAISA_fSD_Li256ELb1ELb1EEENS1_25SingleTileBwdLPTSchedulerILb1ELi128ELb1EEEEEEEEEvNT_6ParamsE$_ZN4cute3eso3ESOILb1ELb0EJNS_6LayoutINS_5tupleIJNS3_IJNS_1CILi1EEENS4_ILi2EEEEEES6_NS4_ILi8EEEEEENS3_IJNS3_IJS5_S5_EEES6_NS4_ILi4EEEEEEEENS_10ViewEngineIPN7cutlass5ArrayINSF_10bfloat16_tELi2ELb0EEEEEEEC2ERKSD_RKSK_,($_ZN7cutlass13device_kernelIN5flash19enable_sm80_to_sm89INS1_16FlashAttnBwdSm80INS1_25CollectiveMainloopBwdSm80ILi2ELi2EN4cute5tupleIJNS5_1CILi128EEES8_NS7_ILi64EEEEEENS_10bfloat16_tEfNS_4arch4Sm80ELb1ELb0ELb1ELb1ELb1ELb0ELb0ELb0ELi2ELi4ELi4ELi4ELb0EEENS1_24CollectiveEpilogueBwdGQAISA_fSD_Li256ELb1ELb1EEENS1_25SingleTileBwdLPTSchedulerILb1ELi128ELb1EEEEEEEEEvNT_6ParamsE$_ZN4cute3eso3ESOILb1ELb0EJNS_6LayoutINS_5tupleIJNS3_IJNS_1CILi1EEENS4_ILi2EEES6_EEEEEENS3_IJNS3_IJS5_S5_S6_EEEEEEEENS_10ViewEngineIPjEEEEC2ERKSB_RKSE_ - $_ZN7cutlass13device_kernelIN5flash19enable_sm80_to_sm89INS1_16FlashAttnBwdSm80INS1_25CollectiveMainloopBwdSm80ILi2ELi2EN4cute5tupleIJNS5_1CILi128EEES8_NS7_ILi64EEEEEENS_10bfloat16_tEfNS_4arch4Sm80ELb1ELb0ELb1ELb1ELb1ELb0ELb0ELb0ELi2ELi4ELi4ELi4ELb0EEENS1_24CollectiveEpilogueBwdGQAISA_fSD_Li256ELb1ELb1EEENS1_25SingleTileBwdLPTSchedulerILb1ELi128ELb1EEEEEEEEEvNT_6ParamsE$_ZN4cute3eso3ESOILb1ELb0EJNS_6LayoutINS_5tupleIJNS3_IJNS_1CILi1EEENS4_ILi2EEEEEES6_NS4_ILi8EEEEEENS3_IJNS3_IJS5_S5_EEES6_NS4_ILi4EEEEEEEENS_10ViewEngineIPN7cutlass5ArrayINSF_10bfloat16_tELi2ELb0EEEEEEEC2ERKSD_RKSK_)
$_ZN7cutlass13device_kernelIN5flash19enable_sm80_to_sm89INS1_16FlashAttnBwdSm80INS1_25CollectiveMainloopBwdSm80ILi2ELi2EN4cute5tupleIJNS5_1CILi128EEES8_NS7_ILi64EEEEEENS_10bfloat16_tEfNS_4arch4Sm80ELb1ELb0ELb1ELb1ELb1ELb0ELb0ELb0ELi2ELi4ELi4ELi4ELb0EEENS1_24CollectiveEpilogueBwdGQAISA_fSD_Li256ELb1ELb1EEENS1_25SingleTileBwdLPTSchedulerILb1ELi128ELb1EEEEEEEEEvNT_6ParamsE$_ZN4cute3eso3ESOILb1ELb0EJNS_6LayoutINS_5tupleIJNS3_IJNS_1CILi1EEENS4_ILi2EEEEEES6_NS4_ILi8EEEEEENS3_IJNS3_IJS5_S5_EEES6_NS4_ILi4EEEEEEEENS_10ViewEngineIPN7cutlass5ArrayINSF_10bfloat16_tELi2ELb0EEEEEEEC2ERKSD_RKSK_:
[----:B------:R-:W-:Y:S01]  /*99c0*/  IADD3 R2, R58, -c[0x0][0x20], RZ ;  /* 0x800008003a027a10 */ /* 0x000fe20007ffe0ff */
[----:B------:R-:W-:Y:S01]  /*99d0*/  IMAD.MOV.U32 R9, RZ, RZ, R5 ;  /* 0x000000ffff097224 */ /* 0x000fe200078e0005 */
[----:B------:R-:W-:Y:S01]  /*99e0*/  MOV R52, R6 ;  /* 0x0000000600347202 */ /* 0x000fe20000000f00 */
[----:B------:R-:W-:-:S03]  /*99f0*/  IMAD.MOV.U32 R53, RZ, RZ, 0x0 ;  /* 0x00000000ff357424 */ /* 0x000fc600078e00ff */
[----:B------:R1:W-:Y:S01]  /*9a00*/  STL.64 [R2], R8 ;  /* 0x0000000802007387 */ /* 0x0003e20000100a00 */
[----:B------:R-:W-:Y:S05]  /*9a10*/  RET.REL.NODEC R52 `(_ZN7cutlass13device_kernelIN5flash19enable_sm80_to_sm89INS1_16FlashAttnBwdSm80INS1_25CollectiveMainloopBwdSm80ILi2ELi2EN4cute5tupleIJNS5_1CILi128EEES8_NS7_ILi64EEEEEENS_10bfloat16_tEfNS_4arch4Sm80ELb1ELb0ELb1ELb1ELb1ELb0ELb0ELb0ELi2ELi4ELi4ELi4ELb0EEENS1_24CollectiveEpilogueBwdGQAISA_fSD_Li256ELb1ELb1EEENS1_25SingleTileBwdLPTSchedulerILb1ELi128ELb1EEEEEEEEEvNT_6ParamsE) ;  /* 0xffff65e034007950 */ /* 0x000fea0003c3ffff */
        .type           $_ZN7cutlass13device_kernelIN5flash19enable_sm80_to_sm89INS1_16FlashAttnBwdSm80INS1_25CollectiveMainloopBwdSm80ILi2ELi2EN4cute5tupleIJNS5_1CILi128EEES8_NS7_ILi64EEEEEENS_10bfloat16_tEfNS_4arch4Sm80ELb1ELb0ELb1ELb1ELb1ELb0ELb0ELb0ELi2ELi4ELi4ELi4ELb0EEENS1_24CollectiveEpilogueBwdGQAISA_fSD_Li256ELb1ELb1EEENS1_25SingleTileBwdLPTSchedulerILb1ELi128ELb1EEEEEEEEEvNT_6ParamsE$_ZN4cute3eso3ESOILb1ELb0EJNS_6LayoutINS_5tupleIJNS3_IJNS_1CILi1EEENS4_ILi2EEES6_EEEEEENS3_IJNS3_IJS5_S5_S6_EEEEEEEENS_10ViewEngineIPjEEEEC2ERKSB_RKSE_,@function
        .size           $_ZN7cutlass13device_kernelIN5flash19enable_sm80_to_sm89INS1_16FlashAttnBwdSm80INS1_25CollectiveMainloopBwdSm80ILi2ELi2EN4cute5tupleIJNS5_1CILi128EEES8_NS7_ILi64EEEEEENS_10bfloat16_tEfNS_4arch4Sm80ELb1ELb0ELb1ELb1ELb1ELb0ELb0ELb0ELi2ELi4ELi4ELi4ELb0EEENS1_24CollectiveEpilogueBwdGQAISA_fSD_Li256ELb1ELb1EEENS1_25SingleTileBwdLPTSchedulerILb1ELi128ELb1EEEEEEEEEvNT_6ParamsE$_ZN4cute3eso3ESOILb1ELb0EJNS_6LayoutINS_5tupleIJNS3_IJNS_1CILi1EEENS4_ILi2EEES6_EEEEEENS3_IJNS3_IJS5_S5_S6_EEEEEEEENS_10ViewEngineIPjEEEEC2ERKSB_RKSE_,($_ZN7cutlass13device_kernelIN5flash19enable_sm80_to_sm89INS1_16FlashAttnBwdSm80INS1_25CollectiveMainloopBwdSm80ILi2ELi2EN4cute5tupleIJNS5_1CILi128EEES8_NS7_ILi64EEEEEENS_10bfloat16_tEfNS_4arch4Sm80ELb1ELb0ELb1ELb1ELb1ELb0ELb0ELb0ELi2ELi4ELi4ELi4ELb0EEENS1_24CollectiveEpilogueBwdGQAISA_fSD_Li256ELb1ELb1EEENS1_25SingleTileBwdLPTSchedulerILb1ELi128ELb1EEEEEEEEEvNT_6ParamsE$_ZN4cute3eso3ESOILb1ELb0EJNS_6LayoutINS_5tupleIJNS3_IJNS_1CILi1EEENS4_ILi4EEEEEENS4_ILi2EEES6_EEENS3_IJNS3_IJNS4_ILi0EEES5_EEES6_NS4_ILi8EEEEEEEENS_10ViewEngineIPfEEEEC2ERKSE_RKSH_ - $_ZN7cutlass13device_kernelIN5flash19enable_sm80_to_sm89INS1_16FlashAttnBwdSm80INS1_25CollectiveMainloopBwdSm80ILi2ELi2EN4cute5tupleIJNS5_1CILi128EEES8_NS7_ILi64EEEEEENS_10bfloat16_tEfNS_4arch4Sm80ELb1ELb0ELb1ELb1ELb1ELb0ELb0ELb0ELi2ELi4ELi4ELi4ELb0EEENS1_24CollectiveEpilogueBwdGQAISA_fSD_Li256ELb1ELb1EEENS1_25SingleTileBwdLPTSchedulerILb1ELi128ELb1EEEEEEEEEvNT_6ParamsE$_ZN4cute3eso3ESOILb1ELb0EJNS_6LayoutINS_5tupleIJNS3_IJNS_1CILi1EEENS4_ILi2EEES6_EEEEEENS3_IJNS3_IJS5_S5_S6_EEEEEEEENS_10ViewEngineIPjEEEEC2ERKSB_RKSE_)
$_ZN7cutlass13device_kernelIN5flash19enable_sm80_to_sm89INS1_16FlashAttnBwdSm80INS1_25CollectiveMainloopBwdSm80ILi2ELi2EN4cute5tupleIJNS5_1CILi128EEES8_NS7_ILi64EEEEEENS_10bfloat16_tEfNS_4arch4Sm80ELb1ELb0ELb1ELb1ELb1ELb0ELb0ELb0ELi2ELi4ELi4ELi4ELb0EEENS1_24CollectiveEpilogueBwdGQAISA_fSD_Li256ELb1ELb1EEENS1_25SingleTileBwdLPTSchedulerILb1ELi128ELb1EEEEEEEEEvNT_6ParamsE$_ZN4cute3eso3ESOILb1ELb0EJNS_6LayoutINS_5tupleIJNS3_IJNS_1CILi1EEENS4_ILi2EEES6_EEEEEENS3_IJNS3_IJS5_S5_S6_EEEEEEEENS_10ViewEngineIPjEEEEC2ERKSB_RKSE_:
[----:B------:R-:W-:Y:S02]  /*9a20*/  IADD3 R2, R67, -c[0x0][0x20], RZ ;  /* 0x8000080043027a10 */ /* 0x000fe40007ffe0ff */
[----:B------:R-:W-:-:S03]  /*9a30*/  MOV R5, 0x0 ;  /* 0x0000000000057802 */ /* 0x000fc60000000f00 */
[----:B------:R1:W-:Y:S01]  /*9a40*/  STL.64 [R2], R12 ;  /* 0x0000000c02007387 */ /* 0x0003e20000100a00 */
[----:B------:R-:W-:Y:S05]  /*9a50*/  RET.REL.NODEC R4 `(_ZN7cutlass13device_kernelIN5flash19enable_sm80_to_sm89INS1_16FlashAttnBwdSm80INS1_25CollectiveMainloopBwdSm80ILi2ELi2EN4cute5tupleIJNS5_1CILi128EEES8_NS7_ILi64EEEEEENS_10bfloat16_tEfNS_4arch4Sm80ELb1ELb0ELb1ELb1ELb1ELb0ELb0ELb0ELi2ELi4ELi4ELi4ELb0EEENS1_24CollectiveEpilogueBwdGQAISA_fSD_Li256ELb1ELb1EEENS1_25SingleTileBwdLPTSchedulerILb1ELi128ELb1EEEEEEEEEvNT_6ParamsE) ;  /* 0xffff65a004007950 */ /* 0x000fea0003c3ffff */
        .type           $_ZN7cutlass13device_kernelIN5flash19enable_sm80_to_sm89INS1_16FlashAttnBwdSm80INS1_25CollectiveMainloopBwdSm80ILi2ELi2EN4cute5tupleIJNS5_1CILi128EEES8_NS7_ILi64EEEEEENS_10bfloat16_tEfNS_4arch4Sm80ELb1ELb0ELb1ELb1ELb1ELb0ELb0ELb0ELi2ELi4ELi4ELi4ELb0EEENS1_24CollectiveEpilogueBwdGQAISA_fSD_Li256ELb1ELb1EEENS1_25SingleTileBwdLPTSchedulerILb1ELi128ELb1EEEEEEEEEvNT_6ParamsE$_ZN4cute3eso3ESOILb1ELb0EJNS_6LayoutINS_5tupleIJNS3_IJNS_1CILi1EEENS4_ILi4EEEEEENS4_ILi2EEES6_EEENS3_IJNS3_IJNS4_ILi0EEES5_EEES6_NS4_ILi8EEEEEEEENS_10ViewEngineIPfEEEEC2ERKSE_RKSH_,@function
        .size           $_ZN7cutlass13device_kernelIN5flash19enable_sm80_to_sm89INS1_16FlashAttnBwdSm80INS1_25CollectiveMainloopBwdSm80ILi2ELi2EN4cute5tupleIJNS5_1CILi128EEES8_NS7_ILi64EEEEEENS_10bfloat16_tEfNS_4arch4Sm80ELb1ELb0ELb1ELb1ELb1ELb0ELb0ELb0ELi2ELi4ELi4ELi4ELb0EEENS1_24CollectiveEpilogueBwdGQAISA_fSD_Li256ELb1ELb1EEENS1_25SingleTileBwdLPTSchedulerILb1ELi128ELb1EEEEEEEEEvNT_6ParamsE$_ZN4cute3eso3ESOILb1ELb0EJNS_6LayoutINS_5tupleIJNS3_IJNS_1CILi1EEENS4_ILi4EEEEEENS4_ILi2EEES6_EEENS3_IJNS3_IJNS4_ILi0EEES5_EEES6_NS4_ILi8EEEEEEEENS_10ViewEngineIPfEEEEC2ERKSE_RKSH_,($_ZN7cutlass13device_kernelIN5flash19enable_sm80_to_sm89INS1_16FlashAttnBwdSm80INS1_25CollectiveMainloopBwdSm80ILi2ELi2EN4cute5tupleIJNS5_1CILi128EEES8_NS7_ILi64EEEEEENS_10bfloat16_tEfNS_4arch4Sm80ELb1ELb0ELb1ELb1ELb1ELb0ELb0ELb0ELi2ELi4ELi4ELi4ELb0EEENS1_24CollectiveEpilogueBwdGQAISA_fSD_Li256ELb1ELb1EEENS1_25SingleTileBwdLPTSchedulerILb1ELi128ELb1EEEEEEEEEvNT_6ParamsE$_ZN4cute3eso3ESOILb1ELb0EJNS_6LayoutINS_5tupleIJNS3_IJNS_1CILi1EEES5_EEEEEENS3_IJNS3_IJS5_NS4_ILi0EEEEEEEEEEENS_10ViewEngineINS_8gmem_ptrIPKN7cutlass9uint128_tEEEEEEEC2ERKSB_RKSJ_ - $_ZN7cutlass13device_kernelIN5flash19enable_sm80_to_sm89INS1_16FlashAttnBwdSm80INS1_25CollectiveMainloopBwdSm80ILi2ELi2EN4cute5tupleIJNS5_1CILi128EEES8_NS7_ILi64EEEEEENS_10bfloat16_tEfNS_4arch4Sm80ELb1ELb0ELb1ELb1ELb1ELb0ELb0ELb0ELi2ELi4ELi4ELi4ELb0EEENS1_24CollectiveEpilogueBwdGQAISA_fSD_Li256ELb1ELb1EEENS1_25SingleTileBwdLPTSchedulerILb1ELi128ELb1EEEEEEEEEvNT_6ParamsE$_ZN4cute3eso3ESOILb1ELb0EJNS_6LayoutINS_5tupleIJNS3_IJNS_1CILi1EEENS4_ILi4EEEEEENS4_ILi2EEES6_EEENS3_IJNS3_IJNS4_ILi0EEES5_EEES6_NS4_ILi8EEEEEEEENS_10ViewEngineIPfEEEEC2ERKSE_RKSH_)
$_ZN7cutlass13device_kernelIN5flash19enable_sm80_to_sm89INS1_16FlashAttnBwdSm80INS1_25CollectiveMainloopBwdSm80ILi2ELi2EN4cute5tupleIJNS5_1CILi128EEES8_NS7_ILi64EEEEEENS_10bfloat16_tEfNS_4arch4Sm80ELb1ELb0ELb1ELb1ELb1ELb0ELb0ELb0ELi2ELi4ELi4ELi4ELb0EEENS1_24CollectiveEpilogueBwdGQAISA_fSD_Li256ELb1ELb1EEENS1_25SingleTileBwdLPTSchedulerILb1ELi128ELb1EEEEEEEEEvNT_6ParamsE$_ZN4cute3eso3ESOILb1ELb0EJNS_6LayoutINS_5tupleIJNS3_IJNS_1CILi1EEENS4_ILi4EEEEEENS4_ILi2EEES6_EEENS3_IJNS3_IJNS4_ILi0EEES5_EEES6_NS4_ILi8EEEEEEEENS_10ViewEngineIPfEEEEC2ERKSE_RKSH_:
[----:B------:R-:W-:Y:S02]  /*9a60*/  IADD3 R2, R60, -c[0x0][0x20], RZ ;  /* 0x800008003c027a10 */ /* 0x000fe40007ffe0ff */
[----:B------:R-:W-:-:S03]  /*9a70*/  MOV R5, 0x0 ;  /* 0x0000000000057802 */ /* 0x000fc60000000f00 */
[----:B------:R1:W-:Y:S01]  /*9a80*/  STL.64 [R2], R56 ;  /* 0x0000003802007387 */ /* 0x0003e20000100a00 */
[----:B------:R-:W-:Y:S05]  /*9a90*/  RET.REL.NODEC R4 `(_ZN7cutlass13device_kernelIN5flash19enable_sm80_to_sm89INS1_16FlashAttnBwdSm80INS1_25CollectiveMainloopBwdSm80ILi2ELi2EN4cute5tupleIJNS5_1CILi128EEES8_NS7_ILi64EEEEEENS_10bfloat16_tEfNS_4arch4Sm80ELb1ELb0ELb1ELb1ELb1ELb0ELb0ELb0ELi2ELi4ELi4ELi4ELb0EEENS1_24CollectiveEpilogueBwdGQAISA_fSD_Li256ELb1ELb1EEENS1_25SingleTileBwdLPTSchedulerILb1ELi128ELb1EEEEEEEEEvNT_6ParamsE) ;  /* 0xffff656004007950 */ /* 0x000fea0003c3ffff */
        .type           $_ZN7cutlass13device_kernelIN5flash19enable_sm80_to_sm89INS1_16FlashAttnBwdSm80INS1_25CollectiveMainloopBwdSm80ILi2ELi2EN4cute5tupleIJNS5_1CILi128EEES8_NS7_ILi64EEEEEENS_10bfloat16_tEfNS_4arch4Sm80ELb1ELb0ELb1ELb1ELb1ELb0ELb0ELb0ELi2ELi4ELi4ELi4ELb0EEENS1_24CollectiveEpilogueBwdGQAISA_fSD_Li256ELb1ELb1EEENS1_25SingleTileBwdLPTSchedulerILb1ELi128ELb1EEEEEEEEEvNT_6ParamsE$_ZN4cute3eso3ESOILb1ELb0EJNS_6LayoutINS_5tupleIJNS3_IJNS_1CILi1EEES5_EEEEEENS3_IJNS3_IJS5_NS4_ILi0EEEEEEEEEEENS_10ViewEngineINS_8gmem_ptrIPKN7cutlass9uint128_tEEEEEEEC2ERKSB_RKSJ_,@function
        .size           $_ZN7cutlass13device_kernelIN5flash19enable_sm80_to_sm89INS1_16FlashAttnBwdSm80INS1_25CollectiveMainloopBwdSm80ILi2ELi2EN4cute5tupleIJNS5_1CILi128EEES8_NS7_ILi64EEEEEENS_10bfloat16_tEfNS_4arch4Sm80ELb1ELb0ELb1ELb1ELb1ELb0ELb0ELb0ELi2ELi4ELi4ELi4ELb0EEENS1_24CollectiveEpilogueBwdGQAISA_fSD_Li256ELb1ELb1EEENS1_25SingleTileBwdLPTSchedulerILb1ELi128ELb1EEEEEEEEEvNT_6ParamsE$_ZN4cute3eso3ESOILb1ELb0EJNS_6LayoutINS_5tupleIJNS3_IJNS_1CILi1EEES5_EEEEEENS3_IJNS3_IJS5_NS4_ILi0EEEEEEEEEEENS_10ViewEngineINS_8gmem_ptrIPKN7cutlass9uint128_tEEEEEEEC2ERKSB_RKSJ_,($_ZN7cutlass13device_kernelIN5flash19enable_sm80_to_sm89INS1_16FlashAttnBwdSm80INS1_25CollectiveMainloopBwdSm80ILi2ELi2EN4cute5tupleIJNS5_1CILi128EEES8_NS7_ILi64EEEEEENS_10bfloat16_tEfNS_4arch4Sm80ELb1ELb0ELb1ELb1ELb1ELb0ELb0ELb0ELi2ELi4ELi4ELi4ELb0EEENS1_24CollectiveEpilogueBwdGQAISA_fSD_Li256ELb1ELb1EEENS1_25SingleTileBwdLPTSchedulerILb1ELi128ELb1EEEEEEEEEvNT_6ParamsE$_ZN4cute3eso3ESOILb1ELb0EJNS_6LayoutINS_5tupleIJNS3_IJNS_1CILi1EEES5_EEEEEENS3_IJNS3_IJS5_NS4_ILi0EEEEEEEEEEENS_10ViewEngineINS_8smem_ptrIPN7cutlass9uint128_tEEEEEEEC2ERKSB_RKSI_ - $_ZN7cutlass13device_kernelIN5flash19enable_sm80_to_sm89INS1_16FlashAttnBwdSm80INS1_25CollectiveMainloopBwdSm80ILi2ELi2EN4cute5tupleIJNS5_1CILi128EEES8_NS7_ILi64EEEEEENS_10bfloat16_tEfNS_4arch4Sm80ELb1ELb0ELb1ELb1ELb1ELb0ELb0ELb0ELi2ELi4ELi4ELi4ELb0EEENS1_24CollectiveEpilogueBwdGQAISA_fSD_Li256ELb1ELb1EEENS1_25SingleTileBwdLPTSchedulerILb1ELi128ELb1EEEEEEEEEvNT_6ParamsE$_ZN4cute3eso3ESOILb1ELb0EJNS_6LayoutINS_5tupleIJNS3_IJNS_1CILi1EEES5_EEEEEENS3_IJNS3_IJS5_NS4_ILi0EEEEEEEEEEENS_10ViewEngineINS_8gmem_ptrIPKN7cutlass9uint128_tEEEEEEEC2ERKSB_RKSJ_)
$_ZN7cutlass13device_kernelIN5flash19enable_sm80_to_sm89INS1_16FlashAttnBwdSm80INS1_25CollectiveMainloopBwdSm80ILi2ELi2EN4cute5tupleIJNS5_1CILi128EEES8_NS7_ILi64EEEEEENS_10bfloat16_tEfNS_4arch4Sm80ELb1ELb0ELb1ELb1ELb1ELb0ELb0ELb0ELi2ELi4ELi4ELi4ELb0EEENS1_24CollectiveEpilogueBwdGQAISA_fSD_Li256ELb1ELb1EEENS1_25SingleTileBwdLPTSchedulerILb1ELi128ELb1EEEEEEEEEvNT_6ParamsE$_ZN4cute3eso3ESOILb1ELb0EJNS_6LayoutINS_5tupleIJNS3_IJNS_1CILi1EEES5_EEEEEENS3_IJNS3_IJS5_NS4_ILi0EEEEEEEEEEENS_10ViewEngineINS_8gmem_ptrIPKN7cutlass9uint128_tEEEEEEEC2ERKSB_RKSJ_:
[----:B------:R-:W-:Y:S02]  /*9aa0*/  IADD3 R4, R81, -c[0x0][0x20], RZ ;  /* 0x8000080051047a10 */ /* 0x000fe40007ffe0ff */
[----:B------:R-:W-:-:S03]  /*9ab0*/  MOV R9, 0x0 ;  /* 0x0000000000097802 */ /* 0x000fc60000000f00 */
[----:B------:R1:W-:Y:S01]  /*9ac0*/  STL.64 [R4], R2 ;  /* 0x0000000204007387 */ /* 0x0003e20000100a00 */
[----:B------:R-:W-:Y:S05]  /*9ad0*/  RET.REL.NODEC R8 `(_ZN7cutlass13device_kernelIN5flash19enable_sm80_to_sm89INS1_16FlashAttnBwdSm80INS1_25CollectiveMainloopBwdSm80ILi2ELi2EN4cute5tupleIJNS5_1CILi128EEES8_NS7_ILi64EEEEEENS_10bfloat16_tEfNS_4arch4Sm80ELb1ELb0ELb1ELb1ELb1ELb0ELb0ELb0ELi2ELi4ELi4ELi4ELb0EEENS1_24CollectiveEpilogueBwdGQAISA_fSD_Li256ELb1ELb1EEENS1_25SingleTileBwdLPTSchedulerILb1ELi128ELb1EEEEEEEEEvNT_6ParamsE) ;  /* 0xffff652008007950 */ /* 0x000fea0003c3ffff */
        .type           $_ZN7cutlass13device_kernelIN5flash19enable_sm80_to_sm89INS1_16FlashAttnBwdSm80INS1_25CollectiveMainloopBwdSm80ILi2ELi2EN4cute5tupleIJNS5_1CILi128EEES8_NS7_ILi64EEEEEENS_10bfloat16_tEfNS_4arch4Sm80ELb1ELb0ELb1ELb1ELb1ELb0ELb0ELb0ELi2ELi4ELi4ELi4ELb0EEENS1_24CollectiveEpilogueBwdGQAISA_fSD_Li256ELb1ELb1EEENS1_25SingleTileBwdLPTSchedulerILb1ELi128ELb1EEEEEEEEEvNT_6ParamsE$_ZN4cute3eso3ESOILb1ELb0EJNS_6LayoutINS_5tupleIJNS3_IJNS_1CILi1EEES5_EEEEEENS3_IJNS3_IJS5_NS4_ILi0EEEEEEEEEEENS_10ViewEngineINS_8smem_ptrIPN7cutlass9uint128_tEEEEEEEC2ERKSB_RKSI_,@function
        .size           $_ZN7cutlass13device_kernelIN5flash19enable_sm80_to_sm89INS1_16FlashAttnBwdSm80INS1_25CollectiveMainloopBwdSm80ILi2ELi2EN4cute5tupleIJNS5_1CILi128EEES8_NS7_ILi64EEEEEENS_10bfloat16_tEfNS_4arch4Sm80ELb1ELb0ELb1ELb1ELb1ELb0ELb0ELb0ELi2ELi4ELi4ELi4ELb0EEENS1_24CollectiveEpilogueBwdGQAISA_fSD_Li256ELb1ELb1EEENS1_25SingleTileBwdLPTSchedulerILb1ELi128ELb1EEEEEEEEEvNT_6ParamsE$_ZN4cute3eso3ESOILb1ELb0EJNS_6LayoutINS_5tupleIJNS3_IJNS_1CILi1EEES5_EEEEEENS3_IJNS3_IJS5_NS4_ILi0EEEEEEEEEEENS_10ViewEngineINS_8smem_ptrIPN7cutlass9uint128_tEEEEEEEC2ERKSB_RKSI_,($_ZN7cutlass13device_kernelIN5flash19enable_sm80_to_sm89INS1_16FlashAttnBwdSm80INS1_25CollectiveMainloopBwdSm80ILi2ELi2EN4cute5tupleIJNS5_1CILi128EEES8_NS7_ILi64EEEEEENS_10bfloat16_tEfNS_4arch4Sm80ELb1ELb0ELb1ELb1ELb1ELb0ELb0ELb0ELi2ELi4ELi4ELi4ELb0EEENS1_24CollectiveEpilogueBwdGQAISA_fSD_Li256ELb1ELb1EEENS1_25SingleTileBwdLPTSchedulerILb1ELi128ELb1EEEEEEEEEvNT_6ParamsE$_ZN4cute3eso3ESOILb1ELb0EJNS_6LayoutINS_5tupleIJNS3_IJNS_1CILi1EEES5_EEENS4_ILi32EEEEEENS3_IJNS3_IJNS4_ILi0EEES9_EEENS4_ILi256EEEEEEEENS_10ViewEngineINS_8gmem_ptrIPfEEEEEEC2ERKSD_RKSI_ - $_ZN7cutlass13device_kernelIN5flash19enable_sm80_to_sm89INS1_16FlashAttnBwdSm80INS1_25CollectiveMainloopBwdSm80ILi2ELi2EN4cute5tupleIJNS5_1CILi128EEES8_NS7_ILi64EEEEEENS_10bfloat16_tEfNS_4arch4Sm80ELb1ELb0ELb1ELb1ELb1ELb0ELb0ELb0ELi2ELi4ELi4ELi4ELb0EEENS1_24CollectiveEpilogueBwdGQAISA_fSD_Li256ELb1ELb1EEENS1_25SingleTileBwdLPTSchedulerILb1ELi128ELb1EEEEEEEEEvNT_6ParamsE$_ZN4cute3eso3ESOILb1ELb0EJNS_6LayoutINS_5tupleIJNS3_IJNS_1CILi1EEES5_EEEEEENS3_IJNS3_IJS5_NS4_ILi0EEEEEEEEEEENS_10ViewEngineINS_8smem_ptrIPN7cutlass9uint128_tEEEEEEEC2ERKSB_RKSI_)
$_ZN7cutlass13device_kernelIN5flash19enable_sm80_to_sm89INS1_16FlashAttnBwdSm80INS1_25CollectiveMainloopBwdSm80ILi2ELi2EN4cute5tupleIJNS5_1CILi128EEES8_NS7_ILi64EEEEEENS_10bfloat16_tEfNS_4arch4Sm80ELb1ELb0ELb1ELb1ELb1ELb0ELb0ELb0ELi2ELi4ELi4ELi4ELb0EEENS1_24CollectiveEpilogueBwdGQAISA_fSD_Li256ELb1ELb1EEENS1_25SingleTileBwdLPTSchedulerILb1ELi128ELb1EEEEEEEEEvNT_6ParamsE$_ZN4cute3eso3ESOILb1ELb0EJNS_6LayoutINS_5tupleIJNS3_IJNS_1CILi1EEES5_EEEEEENS3_IJNS3_IJS5_NS4_ILi0EEEEEEEEEEENS_10ViewEngineINS_8smem_ptrIPN7cutlass9uint128_tEEEEEEEC2ERKSB_RKSI_:
[----:B------:R-:W-:Y:S02]  /*9ae0*/  IADD3 R4, R4, -c[0x0][0x20], RZ ;  /* 0x8000080004047a10 */ /* 0x000fe40007ffe0ff */
[----:B------:R-:W-:-:S03]  /*9af0*/  MOV R7, 0x0 ;  /* 0x0000000000077802 */ /* 0x000fc60000000f00 */
[----:B------:R1:W-:Y:S01]  /*9b00*/  STL.64 [R4], R2 ;  /* 0x0000000204007387 */ /* 0x0003e20000100a00 */
[----:B------:R-:W-:Y:S05]  /*9b10*/  RET.REL.NODEC R6 `(_ZN7cutlass13device_kernelIN5flash19enable_sm80_to_sm89INS1_16FlashAttnBwdSm80INS1_25CollectiveMainloopBwdSm80ILi2ELi2EN4cute5tupleIJNS5_1CILi128EEES8_NS7_ILi64EEEEEENS_10bfloat16_tEfNS_4arch4Sm80ELb1ELb0ELb1ELb1ELb1ELb0ELb0ELb0ELi2ELi4ELi4ELi4ELb0EEENS1_24CollectiveEpilogueBwdGQAISA_fSD_Li256ELb1ELb1EEENS1_25SingleTileBwdLPTSchedulerILb1ELi128ELb1EEEEEEEEEvNT_6ParamsE) ;  /* 0xffff64e006007950 */ /* 0x000fea0003c3ffff */
        .type           $_ZN7cutlass13device_kernelIN5flash19enable_sm80_to_sm89INS1_16FlashAttnBwdSm80INS1_25CollectiveMainloopBwdSm80ILi2ELi2EN4cute5tupleIJNS5_1CILi128EEES8_NS7_ILi64EEEEEENS_10bfloat16_tEfNS_4arch4Sm80ELb1ELb0ELb1ELb1ELb1ELb0ELb0ELb0ELi2ELi4ELi4ELi4ELb0EEENS1_24CollectiveEpilogueBwdGQAISA_fSD_Li256ELb1ELb1EEENS1_25SingleTileBwdLPTSchedulerILb1ELi128ELb1EEEEEEEEEvNT_6ParamsE$_ZN4cute3eso3ESOILb1ELb0EJNS_6LayoutINS_5tupleIJNS3_IJNS_1CILi1EEES5_EEENS4_ILi32EEEEEENS3_IJNS3_IJNS4_ILi0EEES9_EEENS4_ILi256EEEEEEEENS_10ViewEngineINS_8gmem_ptrIPfEEEEEEC2ERKSD_RKSI_,@function
        .size           $_ZN7cutlass13device_kernelIN5flash19enable_sm80_to_sm89INS1_16FlashAttnBwdSm80INS1_25CollectiveMainloopBwdSm80ILi2ELi2EN4cute5tupleIJNS5_1CILi128EEES8_NS7_ILi64EEEEEENS_10bfloat16_tEfNS_4arch4Sm80ELb1ELb0ELb1ELb1ELb1ELb0ELb0ELb0ELi2ELi4ELi4ELi4ELb0EEENS1_24CollectiveEpilogueBwdGQAISA_fSD_Li256ELb1ELb1EEENS1_25SingleTileBwdLPTSchedulerILb1ELi128ELb1EEEEEEEEEvNT_6ParamsE$_ZN4cute3eso3ESOILb1ELb0EJNS_6LayoutINS_5tupleIJNS3_IJNS_1CILi1EEES5_EEENS4_ILi32EEEEEENS3_IJNS3_IJNS4_ILi0EEES9_EEENS4_ILi256EEEEEEEENS_10ViewEngineINS_8gmem_ptrIPfEEEEEEC2ERKSD_RKSI_,($_ZN7cutlass13device_kernelIN5flash19enable_sm80_to_sm89INS1_16FlashAttnBwdSm80INS1_25CollectiveMainloopBwdSm80ILi2ELi2EN4cute5tupleIJNS5_1CILi128EEES8_NS7_ILi64EEEEEENS_10bfloat16_tEfNS_4arch4Sm80ELb1ELb0ELb1ELb1ELb1ELb0ELb0ELb0ELi2ELi4ELi4ELi4ELb0EEENS1_24CollectiveEpilogueBwdGQAISA_fSD_Li256ELb1ELb1EEENS1_25SingleTileBwdLPTSchedulerILb1ELi128ELb1EEEEEEEEEvNT_6ParamsE$_ZN4cute3eso3ESOILb1ELb0EJNS_6LayoutINS_5tupleIJNS3_IJNS_1CILi1EEES5_EEENS4_ILi32EEEEEENS3_IJNS3_IJNS4_ILi0EEES9_EEENS4_ILi256EEEEEEEEiEEC2ERKSD_RKi - $_ZN7cutlass13device_kernelIN5flash19enable_sm80_to_sm89INS1_16FlashAttnBwdSm80INS1_25CollectiveMainloopBwdSm80ILi2ELi2EN4cute5tupleIJNS5_1CILi128EEES8_NS7_ILi64EEEEEENS_10bfloat16_tEfNS_4arch4Sm80ELb1ELb0ELb1ELb1ELb1ELb0ELb0ELb0ELi2ELi4ELi4ELi4ELb0EEENS1_24CollectiveEpilogueBwdGQAISA_fSD_Li256ELb1ELb1EEENS1_25SingleTileBwdLPTSchedulerILb1ELi128ELb1EEEEEEEEEvNT_6ParamsE$_ZN4cute3eso3ESOILb1ELb0EJNS_6LayoutINS_5tupleIJNS3_IJNS_1CILi1EEES5_EEENS4_ILi32EEEEEENS3_IJNS3_IJNS4_ILi0EEES9_EEENS4_ILi256EEEEEEEENS_10ViewEngineINS_8gmem_ptrIPfEEEEEEC2ERKSD_RKSI_)
$_ZN7cutlass13device_kernelIN5flash19enable_sm80_to_sm89INS1_16FlashAttnBwdSm80INS1_25CollectiveMainloopBwdSm80ILi2ELi2EN4cute5tupleIJNS5_1CILi128EEES8_NS7_ILi64EEEEEENS_10bfloat16_tEfNS_4arch4Sm80ELb1ELb0ELb1ELb1ELb1ELb0ELb0ELb0ELi2ELi4ELi4ELi4ELb0EEENS1_24CollectiveEpilogueBwdGQAISA_fSD_Li256ELb1ELb1EEENS1_25SingleTileBwdLPTSchedulerILb1ELi128ELb1EEEEEEEEEvNT_6ParamsE$_ZN4cute3eso3ESOILb1ELb0EJNS_6LayoutINS_5tupleIJNS3_IJNS_1CILi1EEES5_EEENS4_ILi32EEEEEENS3_IJNS3_IJNS4_ILi0EEES9_EEENS4_ILi256EEEEEEEENS_10ViewEngineINS_8gmem_ptrIPfEEEEEEC2ERKSD_RKSI_:
[----:B------:R-:W-:Y:S02]  /*9b20*/  IADD3 R60, R60, -c[0x0][0x20], RZ ;  /* 0x800008003c3c7a10 */ /* 0x000fe40007ffe0ff */
[----:B------:R-:W-:-:S03]  /*9b30*/  MOV R5, 0x0 ;  /* 0x0000000000057802 */ /* 0x000fc60000000f00 */
[----:B------:R1:W-:Y:S01]  /*9b40*/  STL.64 [R60], R2 ;  /* 0x000000023c007387 */ /* 0x0003e20000100a00 */
[----:B------:R-:W-:Y:S05]  /*9b50*/  RET.REL.NODEC R4 `(_ZN7cutlass13device_kernelIN5flash19enable_sm80_to_sm89INS1_16FlashAttnBwdSm80INS1_25CollectiveMainloopBwdSm80ILi2ELi2EN4cute5tupleIJNS5_1CILi128EEES8_NS7_ILi64EEEEEENS_10bfloat16_tEfNS_4arch4Sm80ELb1ELb0ELb1ELb1ELb1ELb0ELb0ELb0ELi2ELi4ELi4ELi4ELb0EEENS1_24CollectiveEpilogueBwdGQAISA_fSD_Li256ELb1ELb1EEENS1_25SingleTileBwdLPTSchedulerILb1ELi128ELb1EEEEEEEEEvNT_6ParamsE) ;  /* 0xffff64a004007950 */ /* 0x000fea0003c3ffff */
        .type           $_ZN7cutlass13device_kernelIN5flash19enable_sm80_to_sm89INS1_16FlashAttnBwdSm80INS1_25CollectiveMainloopBwdSm80ILi2ELi2EN4cute5tupleIJNS5_1CILi128EEES8_NS7_ILi64EEEEEENS_10bfloat16_tEfNS_4arch4Sm80ELb1ELb0ELb1ELb1ELb1ELb0ELb0ELb0ELi2ELi4ELi4ELi4ELb0EEENS1_24CollectiveEpilogueBwdGQAISA_fSD_Li256ELb1ELb1EEENS1_25SingleTileBwdLPTSchedulerILb1ELi128ELb1EEEEEEEEEvNT_6ParamsE$_ZN4cute3eso3ESOILb1ELb0EJNS_6LayoutINS_5tupleIJNS3_IJNS_1CILi1EEES5_EEENS4_ILi32EEEEEENS3_IJNS3_IJNS4_ILi0EEES9_EEENS4_ILi256EEEEEEEEiEEC2ERKSD_RKi,@function
        .size           $_ZN7cutlass13device_kernelIN5flash19enable_sm80_to_sm89INS1_16FlashAttnBwdSm80INS1_25CollectiveMainloopBwdSm80ILi2ELi2EN4cute5tupleIJNS5_1CILi128EEES8_NS7_ILi64EEEEEENS_10bfloat16_tEfNS_4arch4Sm80ELb1ELb0ELb1ELb1ELb1ELb0ELb0ELb0ELi2ELi4ELi4ELi4ELb0EEENS1_24CollectiveEpilogueBwdGQAISA_fSD_Li256ELb1ELb1EEENS1_25SingleTileBwdLPTSchedulerILb1ELi128ELb1EEEEEEEEEvNT_6ParamsE$_ZN4cute3eso3ESOILb1ELb0EJNS_6LayoutINS_5tupleIJNS3_IJNS_1CILi1EEES5_EEENS4_ILi32EEEEEENS3_IJNS3_IJNS4_ILi0EEES9_EEENS4_ILi256EEEEEEEEiEEC2ERKSD_RKi,($_ZN7cutlass13device_kernelIN5flash19enable_sm80_to_sm89INS1_16FlashAttnBwdSm80INS1_25CollectiveMainloopBwdSm80ILi2ELi2EN4cute5tupleIJNS5_1CILi128EEES8_NS7_ILi64EEEEEENS_10bfloat16_tEfNS_4arch4Sm80ELb1ELb0ELb1ELb1ELb1ELb0ELb0ELb0ELi2ELi4ELi4ELi4ELb0EEENS1_24CollectiveEpilogueBwdGQAISA_fSD_Li256ELb1ELb1EEENS1_25SingleTileBwdLPTSchedulerILb1ELi128ELb1EEEEEEEEEvNT_6ParamsE$_ZN4cute3eso3ESOILb1ELb0EJNS_6LayoutINS_5tupleIJNS3_IJNS_1CILi2EEES5_EEEEEENS3_IJNS3_IJNS4_ILi1EEES5_EEEEEEEENS_10ViewEngineIPKfEEEEC2ERKSB_RKSF_ - $_ZN7cutlass13device_kernelIN5flash19enable_sm80_to_sm89INS1_16FlashAttnBwdSm80INS1_25CollectiveMainloopBwdSm80ILi2ELi2EN4cute5tupleIJNS5_1CILi128EEES8_NS7_ILi64EEEEEENS_10bfloat16_tEfNS_4arch4Sm80ELb1ELb0ELb1ELb1ELb1ELb0ELb0ELb0ELi2ELi4ELi4ELi4ELb0EEENS1_24CollectiveEpilogueBwdGQAISA_fSD_Li256ELb1ELb1EEENS1_25SingleTileBwdLPTSchedulerILb1ELi128ELb1EEEEEEEEEvNT_6ParamsE$_ZN4cute3eso3ESOILb1ELb0EJNS_6LayoutINS_5tupleIJNS3_IJNS_1CILi1EEES5_EEENS4_ILi32EEEEEENS3_IJNS3_IJNS4_ILi0EEES9_EEENS4_ILi256EEEEEEEEiEEC2ERKSD_RKi)
$_ZN7cutlass13device_kernelIN5flash19enable_sm80_to_sm89INS1_16FlashAttnBwdSm80INS1_25CollectiveMainloopBwdSm80ILi2ELi2EN4cute5tupleIJNS5_1CILi128EEES8_NS7_ILi64EEEEEENS_10bfloat16_tEfNS_4arch4Sm80ELb1ELb0ELb1ELb1ELb1ELb0ELb0ELb0ELi2ELi4ELi4ELi4ELb0EEENS1_24CollectiveEpilogueBwdGQAISA_fSD_Li256ELb1ELb1EEENS1_25SingleTileBwdLPTSchedulerILb1ELi128ELb1EEEEEEEEEvNT_6ParamsE$_ZN4cute3eso3ESOILb1ELb0EJNS_6LayoutINS_5tupleIJNS3_IJNS_1CILi1EEES5_EEENS4_ILi32EEEEEENS3_IJNS3_IJNS4_ILi0EEES9_EEENS4_ILi256EEEEEEEEiEEC2ERKSD_RKi:
[----:B------:R-:W-:Y:S02]  /*9b60*/  IADD3 R2, R60, -c[0x0][0x20], RZ ;  /* 0x800008003c027a10 */ /* 0x000fe40007ffe0ff */
[----:B------:R-:W-:-:S03]  /*9b70*/  MOV R9, 0x0 ;  /* 0x0000000000097802 */ /* 0x000fc60000000f00 */
[----:B------:R1:W-:Y:S01]  /*9b80*/  STL [R2], R3 ;  /* 0x0000000302007387 */ /* 0x0003e20000100800 */
[----:B------:R-:W-:Y:S05]  /*9b90*/  RET.REL.NODEC R8 `(_ZN7cutlass13device_kernelIN5flash19enable_sm80_to_sm89INS1_16FlashAttnBwdSm80INS1_25CollectiveMainloopBwdSm80ILi2ELi2EN4cute5tupleIJNS5_1CILi128EEES8_NS7_ILi64EEEEEENS_10bfloat16_tEfNS_4arch4Sm80ELb1ELb0ELb1ELb1ELb1ELb0ELb0ELb0ELi2ELi4ELi4ELi4ELb0EEENS1_24CollectiveEpilogueBwdGQAISA_fSD_Li256ELb1ELb1EEENS1_25SingleTileBwdLPTSchedulerILb1ELi128ELb1EEEEEEEEEvNT_6ParamsE) ;  /* 0xffff646008007950 */ /* 0x000fea0003c3ffff */
        .type           $_ZN7cutlass13device_kernelIN5flash19enable_sm80_to_sm89INS1_16FlashAttnBwdSm80INS1_25CollectiveMainloopBwdSm80ILi2ELi2EN4cute5tupleIJNS5_1CILi128EEES8_NS7_ILi64EEEEEENS_10bfloat16_tEfNS_4arch4Sm80ELb1ELb0ELb1ELb1ELb1ELb0ELb0ELb0ELi2ELi4ELi4ELi4ELb0EEENS1_24CollectiveEpilogueBwdGQAISA_fSD_Li256ELb1ELb1EEENS1_25SingleTileBwdLPTSchedulerILb1ELi128ELb1EEEEEEEEEvNT_6ParamsE$_ZN4cute3eso3ESOILb1ELb0EJNS_6LayoutINS_5tupleIJNS3_IJNS_1CILi2EEES5_EEEEEENS3_IJNS3_IJNS4_ILi1EEES5_EEEEEEEENS_10ViewEngineIPKfEEEEC2ERKSB_RKSF_,@function
        .size           $_ZN7cutlass13device_kernelIN5flash19enable_sm80_to_sm89INS1_16FlashAttnBwdSm80INS1_25CollectiveMainloopBwdSm80ILi2ELi2EN4cute5tupleIJNS5_1CILi128EEES8_NS7_ILi64EEEEEENS_10bfloat16_tEfNS_4arch4Sm80ELb1ELb0ELb1ELb1ELb1ELb0ELb0ELb0ELi2ELi4ELi4ELi4ELb0EEENS1_24CollectiveEpilogueBwdGQAISA_fSD_Li256ELb1ELb1EEENS1_25SingleTileBwdLPTSchedulerILb1ELi128ELb1EEEEEEEEEvNT_6ParamsE$_ZN4cute3eso3ESOILb1ELb0EJNS_6LayoutINS_5tupleIJNS3_IJNS_1CILi2EEES5_EEEEEENS3_IJNS3_IJNS4_ILi1EEES5_EEEEEEEENS_10ViewEngineIPKfEEEEC2ERKSB_RKSF_,($_ZN7cutlass13device_kernelIN5flash19enable_sm80_to_sm89INS1_16FlashAttnBwdSm80INS1_25CollectiveMainloopBwdSm80ILi2ELi2EN4cute5tupleIJNS5_1CILi128EEES8_NS7_ILi64EEEEEENS_10bfloat16_tEfNS_4arch4Sm80ELb1ELb0ELb1ELb1ELb1ELb0ELb0ELb0ELi2ELi4ELi4ELi4ELb0EEENS1_24CollectiveEpilogueBwdGQAISA_fSD_Li256ELb1ELb1EEENS1_25SingleTileBwdLPTSchedulerILb1ELi128ELb1EEEEEEEEEvNT_6ParamsE$_ZN4cute3eso3ESOILb1ELb0EJNS_6LayoutINS_5tupleIJNS3_IJNS_1CILi2EEES5_EEEEEENS3_IJNS3_IJNS4_ILi1EEES5_EEEEEEEENS_10ViewEngineIPN7cutlass10bfloat16_tEEEEEC2ERKSB_RKSG_ - $_ZN7cutlass13device_kernelIN5flash19enable_sm80_to_sm89INS1_16FlashAttnBwdSm80INS1_25CollectiveMainloopBwdSm80ILi2ELi2EN4cute5tupleIJNS5_1CILi128EEES8_NS7_ILi64EEEEEENS_10bfloat16_tEfNS_4arch4Sm80ELb1ELb0ELb1ELb1ELb1ELb0ELb0ELb0ELi2ELi4ELi4ELi4ELb0EEENS1_24CollectiveEpilogueBwdGQAISA_fSD_Li256ELb1ELb1EEENS1_25SingleTileBwdLPTSchedulerILb1ELi128ELb1EEEEEEEEEvNT_6ParamsE$_ZN4cute3eso3ESOILb1ELb0EJNS_6LayoutINS_5tupleIJNS3_IJNS_1CILi2EEES5_EEEEEENS3_IJNS3_IJNS4_ILi1EEES5_EEEEEEEENS_10ViewEngineIPKfEEEEC2ERKSB_RKSF_)
$_ZN7cutlass13device_kernelIN5flash19enable_sm80_to_sm89INS1_16FlashAttnBwdSm80INS1_25CollectiveMainloopBwdSm80ILi2ELi2EN4cute5tupleIJNS5_1CILi128EEES8_NS7_ILi64EEEEEENS_10bfloat16_tEfNS_4arch4Sm80ELb1ELb0ELb1ELb1ELb1ELb0ELb0ELb0ELi2ELi4ELi4ELi4ELb0EEENS1_24CollectiveEpilogueBwdGQAISA_fSD_Li256ELb1ELb1EEENS1_25SingleTileBwdLPTSchedulerILb1ELi128ELb1EEEEEEEEEvNT_6ParamsE$_ZN4cute3eso3ESOILb1ELb0EJNS_6LayoutINS_5tupleIJNS3_IJNS_1CILi2EEES5_EEEEEENS3_IJNS3_IJNS4_ILi1EEES5_EEEEEEEENS_10ViewEngineIPKfEEEEC2ERKSB_RKSF_:
[----:B------:R-:W-:Y:S01]  /*9ba0*/  IADD3 R2, R2, -c[0x0][0x20], RZ ;  /* 0x8000080002027a10 */ /* 0x000fe20007ffe0ff */
[----:B------:R-:W-:Y:S01]  /*9bb0*/  IMAD.MOV.U32 R7, RZ, RZ, R3 ;  /* 0x000000ffff077224 */ /* 0x000fe200078e0003 */
[----:B------:R-:W-:-:S04]  /*9bc0*/  MOV R5, 0x0 ;  /* 0x0000000000057802 */ /* 0x000fc80000000f00 */
[----:B------:R1:W-:Y:S01]  /*9bd0*/  STL.64 [R2], R6 ;  /* 0x0000000602007387 */ /* 0x0003e20000100a00 */
[----:B------:R-:W-:Y:S05]  /*9be0*/  RET.REL.NODEC R4 `(_ZN7cutlass13device_kernelIN5flash19enable_sm80_to_sm89INS1_16FlashAttnBwdSm80INS1_25CollectiveMainloopBwdSm80ILi2ELi2EN4cute5tupleIJNS5_1CILi128EEES8_NS7_ILi64EEEEEENS_10bfloat16_tEfNS_4arch4Sm80ELb1ELb0ELb1ELb1ELb1ELb0ELb0ELb0ELi2ELi4ELi4ELi4ELb0EEENS1_24CollectiveEpilogueBwdGQAISA_fSD_Li256ELb1ELb1EEENS1_25SingleTileBwdLPTSchedulerILb1ELi128ELb1EEEEEEEEEvNT_6ParamsE) ;  /* 0xffff641004007950 */ /* 0x000fea0003c3ffff */
        .type           $_ZN7cutlass13device_kernelIN5flash19enable_sm80_to_sm89INS1_16FlashAttnBwdSm80INS1_25CollectiveMainloopBwdSm80ILi2ELi2EN4cute5tupleIJNS5_1CILi128EEES8_NS7_ILi64EEEEEENS_10bfloat16_tEfNS_4arch4Sm80ELb1ELb0ELb1ELb1ELb1ELb0ELb0ELb0ELi2ELi4ELi4ELi4ELb0EEENS1_24CollectiveEpilogueBwdGQAISA_fSD_Li256ELb1ELb1EEENS1_25SingleTileBwdLPTSchedulerILb1ELi128ELb1EEEEEEEEEvNT_6ParamsE$_ZN4cute3eso3ESOILb1ELb0EJNS_6LayoutINS_5tupleIJNS3_IJNS_1CILi2EEES5_EEEEEENS3_IJNS3_IJNS4_ILi1EEES5_EEEEEEEENS_10ViewEngineIPN7cutlass10bfloat16_tEEEEEC2ERKSB_RKSG_,@function
        .size           $_ZN7cutlass13device_kernelIN5flash19enable_sm80_to_sm89INS1_16FlashAttnBwdSm80INS1_25CollectiveMainloopBwdSm80ILi2ELi2EN4cute5tupleIJNS5_1CILi128EEES8_NS7_ILi64EEEEEENS_10bfloat16_tEfNS_4arch4Sm80ELb1ELb0ELb1ELb1ELb1ELb0ELb0ELb0ELi2ELi4ELi4ELi4ELb0EEENS1_24CollectiveEpilogueBwdGQAISA_fSD_Li256ELb1ELb1EEENS1_25SingleTileBwdLPTSchedulerILb1ELi128ELb1EEEEEEEEEvNT_6ParamsE$_ZN4cute3eso3ESOILb1ELb0EJNS_6LayoutINS_5tupleIJNS3_IJNS_1CILi2EEES5_EEEEEENS3_IJNS3_IJNS4_ILi1EEES5_EEEEEEEENS_10ViewEngineIPN7cutlass10bfloat16_tEEEEEC2ERKSB_RKSG_,($_ZN7cutlass13device_kernelIN5flash19enable_sm80_to_sm89INS1_16FlashAttnBwdSm80INS1_25CollectiveMainloopBwdSm80ILi2ELi2EN4cute5tupleIJNS5_1CILi128EEES8_NS7_ILi64EEEEEENS_10bfloat16_tEfNS_4arch4Sm80ELb1ELb0ELb1ELb1ELb1ELb0ELb0ELb0ELi2ELi4ELi4ELi4ELb0EEENS1_24CollectiveEpilogueBwdGQAISA_fSD_Li256ELb1ELb1EEENS1_25SingleTileBwdLPTSchedulerILb1ELi128ELb1EEEEEEEEEvNT_6ParamsE$_ZN4cute3eso3ESOILb1ELb0EJNS_6LayoutINS_5tupleIJNS3_IJNS_1CILi2EEES5_EEEEEENS3_IJNS3_IJNS4_ILi1EEES5_EEEEEEEENS_10ViewEngineIPfEEEEC2ERKSB_RKSE_ - $_ZN7cutlass13device_kernelIN5flash19enable_sm80_to_sm89INS1_16FlashAttnBwdSm80INS1_25CollectiveMainloopBwdSm80ILi2ELi2EN4cute5tupleIJNS5_1CILi128EEES8_NS7_ILi64EEEEEENS_10bfloat16_tEfNS_4arch4Sm80ELb1ELb0ELb1ELb1ELb1ELb0ELb0ELb0ELi2ELi4ELi4ELi4ELb0EEENS1_24CollectiveEpilogueBwdGQAISA_fSD_Li256ELb1ELb1EEENS1_25SingleTileBwdLPTSchedulerILb1ELi128ELb1EEEEEEEEEvNT_6ParamsE$_ZN4cute3eso3ESOILb1ELb0EJNS_6LayoutINS_5tupleIJNS3_IJNS_1CILi2EEES5_EEEEEENS3_IJNS3_IJNS4_ILi1EEES5_EEEEEEEENS_10ViewEngineIPN7cutlass10bfloat16_tEEEEEC2ERKSB_RKSG_)
$_ZN7cutlass13device_kernelIN5flash19enable_sm80_to_sm89INS1_16FlashAttnBwdSm80INS1_25CollectiveMainloopBwdSm80ILi2ELi2EN4cute5tupleIJNS5_1CILi128EEES8_NS7_ILi64EEEEEENS_10bfloat16_tEfNS_4arch4Sm80ELb1ELb0ELb1ELb1ELb1ELb0ELb0ELb0ELi2ELi4ELi4ELi4ELb0EEENS1_24CollectiveEpilogueBwdGQAISA_fSD_Li256ELb1ELb1EEENS1_25SingleTileBwdLPTSchedulerILb1ELi128ELb1EEEEEEEEEvNT_6ParamsE$_ZN4cute3eso3ESOILb1ELb0EJNS_6LayoutINS_5tupleIJNS3_IJNS_1CILi2EEES5_EEEEEENS3_IJNS3_IJNS4_ILi1EEES5_EEEEEEEENS_10ViewEngineIPN7cutlass10bfloat16_tEEEEEC2ERKSB_RKSG_:
[----:B------:R-:W-:Y:S01]  /*9bf0*/  IADD3 R2, R67, -c[0x0][0x20], RZ ;  /* 0x8000080043027a10 */ /* 0x000fe20007ffe0ff */
[----:B------:R-:W-:Y:S01]  /*9c00*/  IMAD.MOV.U32 R7, RZ, RZ, R3 ;  /* 0x000000ffff077224 */ /* 0x000fe200078e0003 */
[----:B------:R-:W-:-:S04]  /*9c10*/  MOV R5, 0x0 ;  /* 0x0000000000057802 */ /* 0x000fc80000000f00 */
[----:B------:R1:W-:Y:S01]  /*9c20*/  STL.64 [R2], R6 ;  /* 0x0000000602007387 */ /* 0x0003e20000100a00 */
[----:B------:R-:W-:Y:S05]  /*9c30*/  RET.REL.NODEC R4 `(_ZN7cutlass13device_kernelIN5flash19enable_sm80_to_sm89INS1_16FlashAttnBwdSm80INS1_25CollectiveMainloopBwdSm80ILi2ELi2EN4cute5tupleIJNS5_1CILi128EEES8_NS7_ILi64EEEEEENS_10bfloat16_tEfNS_4arch4Sm80ELb1ELb0ELb1ELb1ELb1ELb0ELb0ELb0ELi2ELi4ELi4ELi4ELb0EEENS1_24CollectiveEpilogueBwdGQAISA_fSD_Li256ELb1ELb1EEENS1_25SingleTileBwdLPTSchedulerILb1ELi128ELb1EEEEEEEEEvNT_6ParamsE) ;  /* 0xffff63c004007950 */ /* 0x000fea0003c3ffff */
        .type           $_ZN7cutlass13device_kernelIN5flash19enable_sm80_to_sm89INS1_16FlashAttnBwdSm80INS1_25CollectiveMainloopBwdSm80ILi2ELi2EN4cute5tupleIJNS5_1CILi128EEES8_NS7_ILi64EEEEEENS_10bfloat16_tEfNS_4arch4Sm80ELb1ELb0ELb1ELb1ELb1ELb0ELb0ELb0ELi2ELi4ELi4ELi4ELb0EEENS1_24CollectiveEpilogueBwdGQAISA_fSD_Li256ELb1ELb1EEENS1_25SingleTileBwdLPTSchedulerILb1ELi128ELb1EEEEEEEEEvNT_6ParamsE$_ZN4cute3eso3ESOILb1ELb0EJNS_6LayoutINS_5tupleIJNS3_IJNS_1CILi2EEES5_EEEEEENS3_IJNS3_IJNS4_ILi1EEES5_EEEEEEEENS_10ViewEngineIPfEEEEC2ERKSB_RKSE_,@function
        .size           $_ZN7cutlass13device_kernelIN5flash19enable_sm80_to_sm89INS1_16FlashAttnBwdSm80INS1_25CollectiveMainloopBwdSm80ILi2ELi2EN4cute5tupleIJNS5_1CILi128EEES8_NS7_ILi64EEEEEENS_10bfloat16_tEfNS_4arch4Sm80ELb1ELb0ELb1ELb1ELb1ELb0ELb0ELb0ELi2ELi4ELi4ELi4ELb0EEENS1_24CollectiveEpilogueBwdGQAISA_fSD_Li256ELb1ELb1EEENS1_25SingleTileBwdLPTSchedulerILb1ELi128ELb1EEEEEEEEEvNT_6ParamsE$_ZN4cute3eso3ESOILb1ELb0EJNS_6LayoutINS_5tupleIJNS3_IJNS_1CILi2EEES5_EEEEEENS3_IJNS3_IJNS4_ILi1EEES5_EEEEEEEENS_10ViewEngineIPfEEEEC2ERKSB_RKSE_,($_ZN7cutlass13device_kernelIN5flash19enable_sm80_to_sm89INS1_16FlashAttnBwdSm80INS1_25CollectiveMainloopBwdSm80ILi2ELi2EN4cute5tupleIJNS5_1CILi128EEES8_NS7_ILi64EEEEEENS_10bfloat16_tEfNS_4arch4Sm80ELb1ELb0ELb1ELb1ELb1ELb0ELb0ELb0ELi2ELi4ELi4ELi4ELb0EEENS1_24CollectiveEpilogueBwdGQAISA_fSD_Li256ELb1ELb1EEENS1_25SingleTileBwdLPTSchedulerILb1ELi128ELb1EEEEEEEEEvNT_6ParamsE$_ZN4cute3eso3ESOILb1ELb0EJNS_6LayoutINS_5tupleIJNS3_IJNS_1CILi2EEES5_EEEEEENS3_IJNS3_IJNS4_ILi1EEES5_EEEEEEEEiEEC2ERKSB_RKi - $_ZN7cutlass13device_kernelIN5flash19enable_sm80_to_sm89INS1_16FlashAttnBwdSm80INS1_25CollectiveMainloopBwdSm80ILi2ELi2EN4cute5tupleIJNS5_1CILi128EEES8_NS7_ILi64EEEEEENS_10bfloat16_tEfNS_4arch4Sm80ELb1ELb0ELb1ELb1ELb1ELb0ELb0ELb0ELi2ELi4ELi4ELi4ELb0EEENS1_24CollectiveEpilogueBwdGQAISA_fSD_Li256ELb1ELb1EEENS1_25SingleTileBwdLPTSchedulerILb1ELi128ELb1EEEEEEEEEvNT_6ParamsE$_ZN4cute3eso3ESOILb1ELb0EJNS_6LayoutINS_5tupleIJNS3_IJNS_1CILi2EEES5_EEEEEENS3_IJNS3_IJNS4_ILi1EEES5_EEEEEEEENS_10ViewEngineIPfEEEEC2ERKSB_RKSE_)
$_ZN7cutlass13device_kernelIN5flash19enable_sm80_to_sm89INS1_16FlashAttnBwdSm80INS1_25CollectiveMainloopBwdSm80ILi2ELi2EN4cute5tupleIJNS5_1CILi128EEES8_NS7_ILi64EEEEEENS_10bfloat16_tEfNS_4arch4Sm80ELb1ELb0ELb1ELb1ELb1ELb0ELb0ELb0ELi2ELi4ELi4ELi4ELb0EEENS1_24CollectiveEpilogueBwdGQAISA_fSD_Li256ELb1ELb1EEENS1_25SingleTileBwdLPTSchedulerILb1ELi128ELb1EEEEEEEEEvNT_6ParamsE$_ZN4cute3eso3ESOILb1ELb0EJNS_6LayoutINS_5tupleIJNS3_IJNS_1CILi2EEES5_EEEEEENS3_IJNS3_IJNS4_ILi1EEES5_EEEEEEEENS_10ViewEngineIPfEEEEC2ERKSB_RKSE_:
[----:B------:R-:W-:Y:S01]  /*9c40*/  IADD3 R2, R2, -c[0x0][0x20], RZ ;  /* 0x8000080002027a10 */ /* 0x000fe20007ffe0ff */
[----:B------:R-:W-:Y:S01]  /*9c50*/  IMAD.MOV.U32 R9, RZ, RZ, R3 ;  /* 0x000000ffff097224 */ /* 0x000fe200078e0003 */
[----:B------:R-:W-:-:S04]  /*9c60*/  MOV R5, 0x0 ;  /* 0x0000000000057802 */ /* 0x000fc80000000f00 */
[----:B------:R1:W-:Y:S01]  /*9c70*/  STL.64 [R2], R8 ;  /* 0x0000000802007387 */ /* 0x0003e20000100a00 */
[----:B------:R-:W-:Y:S05]  /*9c80*/  RET.REL.NODEC R4 `(_ZN7cutlass13device_kernelIN5flash19enable_sm80_to_sm89INS1_16FlashAttnBwdSm80INS1_25CollectiveMainloopBwdSm80ILi2ELi2EN4cute5tupleIJNS5_1CILi128EEES8_NS7_ILi64EEEEEENS_10bfloat16_tEfNS_4arch4Sm80ELb1ELb0ELb1ELb1ELb1ELb0ELb0ELb0ELi2ELi4ELi4ELi4ELb0EEENS1_24CollectiveEpilogueBwdGQAISA_fSD_Li256ELb1ELb1EEENS1_25SingleTileBwdLPTSchedulerILb1ELi128ELb1EEEEEEEEEvNT_6ParamsE) ;  /* 0xffff637004007950 */ /* 0x000fea0003c3ffff */
        .type           $_ZN7cutlass13device_kernelIN5flash19enable_sm80_to_sm89INS1_16FlashAttnBwdSm80INS1_25CollectiveMainloopBwdSm80ILi2ELi2EN4cute5tupleIJNS5_1CILi128EEES8_NS7_ILi64EEEEEENS_10bfloat16_tEfNS_4arch4Sm80ELb1ELb0ELb1ELb1ELb1ELb0ELb0ELb0ELi2ELi4ELi4ELi4ELb0EEENS1_24CollectiveEpilogueBwdGQAISA_fSD_Li256ELb1ELb1EEENS1_25SingleTileBwdLPTSchedulerILb1ELi128ELb1EEEEEEEEEvNT_6ParamsE$_ZN4cute3eso3ESOILb1ELb0EJNS_6LayoutINS_5tupleIJNS3_IJNS_1CILi2EEES5_EEEEEENS3_IJNS3_IJNS4_ILi1EEES5_EEEEEEEEiEEC2ERKSB_RKi,@function
        .size           $_ZN7cutlass13device_kernelIN5flash19enable_sm80_to_sm89INS1_16FlashAttnBwdSm80INS1_25CollectiveMainloopBwdSm80ILi2ELi2EN4cute5tupleIJNS5_1CILi128EEES8_NS7_ILi64EEEEEENS_10bfloat16_tEfNS_4arch4Sm80ELb1ELb0ELb1ELb1ELb1ELb0ELb0ELb0ELi2ELi4ELi4ELi4ELb0EEENS1_24CollectiveEpilogueBwdGQAISA_fSD_Li256ELb1ELb1EEENS1_25SingleTileBwdLPTSchedulerILb1ELi128ELb1EEEEEEEEEvNT_6ParamsE$_ZN4cute3eso3ESOILb1ELb0EJNS_6LayoutINS_5tupleIJNS3_IJNS_1CILi2EEES5_EEEEEENS3_IJNS3_IJNS4_ILi1EEES5_EEEEEEEEiEEC2ERKSB_RKi,($_ZN7cutlass13device_kernelIN5flash19enable_sm80_to_sm89INS1_16FlashAttnBwdSm80INS1_25CollectiveMainloopBwdSm80ILi2ELi2EN4cute5tupleIJNS5_1CILi128EEES8_NS7_ILi64EEEEEENS_10bfloat16_tEfNS_4arch4Sm80ELb1ELb0ELb1ELb1ELb1ELb0ELb0ELb0ELi2ELi4ELi4ELi4ELb0EEENS1_24CollectiveEpilogueBwdGQAISA_fSD_Li256ELb1ELb1EEENS1_25SingleTileBwdLPTSchedulerILb1ELi128ELb1EEEEEEEEEvNT_6ParamsE$_ZN4cute3eso3ESOILb1ELb0EJNS_6LayoutINS_5tupleIJNS3_IJNS_1CILi2EEES5_EEEEEENS3_IJNS3_IJNS4_ILi8EEENS4_ILi64EEEEEEEEEEENS_10ViewEngineINS_8smem_ptrIPfEEEEEEC2ERKSC_RKSH_ - $_ZN7cutlass13device_kernelIN5flash19enable_sm80_to_sm89INS1_16FlashAttnBwdSm80INS1_25CollectiveMainloopBwdSm80ILi2ELi2EN4cute5tupleIJNS5_1CILi128EEES8_NS7_ILi64EEEEEENS_10bfloat16_tEfNS_4arch4Sm80ELb1ELb0ELb1ELb1ELb1ELb0ELb0ELb0ELi2ELi4ELi4ELi4ELb0EEENS1_24CollectiveEpilogueBwdGQAISA_fSD_Li256ELb1ELb1EEENS1_25SingleTileBwdLPTSchedulerILb1ELi128ELb1EEEEEEEEEvNT_6ParamsE$_ZN4cute3eso3ESOILb1ELb0EJNS_6LayoutINS_5tupleIJNS3_IJNS_1CILi2EEES5_EEEEEENS3_IJNS3_IJNS4_ILi1EEES5_EEEEEEEEiEEC2ERKSB_RKi)
$_ZN7cutlass13device_kernelIN5flash19enable_sm80_to_sm89INS1_16FlashAttnBwdSm80INS1_25CollectiveMainloopBwdSm80ILi2ELi2EN4cute5tupleIJNS5_1CILi128EEES8_NS7_ILi64EEEEEENS_10bfloat16_tEfNS_4arch4Sm80ELb1ELb0ELb1ELb1ELb1ELb0ELb0ELb0ELi2ELi4ELi4ELi4ELb0EEENS1_24CollectiveEpilogueBwdGQAISA_fSD_Li256ELb1ELb1EEENS1_25SingleTileBwdLPTSchedulerILb1ELi128ELb1EEEEEEEEEvNT_6ParamsE$_ZN4cute3eso3ESOILb1ELb0EJNS_6LayoutINS_5tupleIJNS3_IJNS_1CILi2EEES5_EEEEEENS3_IJNS3_IJNS4_ILi1EEES5_EEEEEEEEiEEC2ERKSB_RKi:
[----:B------:R-:W-:Y:S02]  /*9c90*/  IADD3 R2, R67, -c[0x0][0x20], RZ ;  /* 0x8000080043027a10 */ /* 0x000fe40007ffe0ff */
[----:B------:R-:W-:-:S03]  /*9ca0*/  MOV R5, 0x0 ;  /* 0x0000000000057802 */ /* 0x000fc60000000f00 */
[----:B------:R1:W-:Y:S01]  /*9cb0*/  STL [R2], R3 ;  /* 0x0000000302007387 */ /* 0x0003e20000100800 */
[----:B------:R-:W-:Y:S05]  /*9cc0*/  RET.REL.NODEC R4 `(_ZN7cutlass13device_kernelIN5flash19enable_sm80_to_sm89INS1_16FlashAttnBwdSm80INS1_25CollectiveMainloopBwdSm80ILi2ELi2EN4cute5tupleIJNS5_1CILi128EEES8_NS7_ILi64EEEEEENS_10bfloat16_tEfNS_4arch4Sm80ELb1ELb0ELb1ELb1ELb1ELb0ELb0ELb0ELi2ELi4ELi4ELi4ELb0EEENS1_24CollectiveEpilogueBwdGQAISA_fSD_Li256ELb1ELb1EEENS1_25SingleTileBwdLPTSchedulerILb1ELi128ELb1EEEEEEEEEvNT_6ParamsE) ;  /* 0xffff633004007950 */ /* 0x000fea0003c3ffff */
        .type           $_ZN7cutlass13device_kernelIN5flash19enable_sm80_to_sm89INS1_16FlashAttnBwdSm80INS1_25CollectiveMainloopBwdSm80ILi2ELi2EN4cute5tupleIJNS5_1CILi128EEES8_NS7_ILi64EEEEEENS_10bfloat16_tEfNS_4arch4Sm80ELb1ELb0ELb1ELb1ELb1ELb0ELb0ELb0ELi2ELi4ELi4ELi4ELb0EEENS1_24CollectiveEpilogueBwdGQAISA_fSD_Li256ELb1ELb1EEENS1_25SingleTileBwdLPTSchedulerILb1ELi128ELb1EEEEEEEEEvNT_6ParamsE$_ZN4cute3eso3ESOILb1ELb0EJNS_6LayoutINS_5tupleIJNS3_IJNS_1CILi2EEES5_EEEEEENS3_IJNS3_IJNS4_ILi8EEENS4_ILi64EEEEEEEEEEENS_10ViewEngineINS_8smem_ptrIPfEEEEEEC2ERKSC_RKSH_,@function
        .size           $_ZN7cutlass13device_kernelIN5flash19enable_sm80_to_sm89INS1_16FlashAttnBwdSm80INS1_25CollectiveMainloopBwdSm80ILi2ELi2EN4cute5tupleIJNS5_1CILi128EEES8_NS7_ILi64EEEEEENS_10bfloat16_tEfNS_4arch4Sm80ELb1ELb0ELb1ELb1ELb1ELb0ELb0ELb0ELi2ELi4ELi4ELi4ELb0EEENS1_24CollectiveEpilogueBwdGQAISA_fSD_Li256ELb1ELb1EEENS1_25SingleTileBwdLPTSchedulerILb1ELi128ELb1EEEEEEEEEvNT_6ParamsE$_ZN4cute3eso3ESOILb1ELb0EJNS_6LayoutINS_5tupleIJNS3_IJNS_1CILi2EEES5_EEEEEENS3_IJNS3_IJNS4_ILi8EEENS4_ILi64EEEEEEEEEEENS_10ViewEngineINS_8smem_ptrIPfEEEEEEC2ERKSC_RKSH_,($_ZN7cutlass13device_kernelIN5flash19enable_sm80_to_sm89INS1_16FlashAttnBwdSm80INS1_25CollectiveMainloopBwdSm80ILi2ELi2EN4cute5tupleIJNS5_1CILi128EEES8_NS7_ILi64EEEEEENS_10bfloat16_tEfNS_4arch4Sm80ELb1ELb0ELb1ELb1ELb1ELb0ELb0ELb0ELi2ELi4ELi4ELi4ELb0EEENS1_24CollectiveEpilogueBwdGQAISA_fSD_Li256ELb1ELb1EEENS1_25SingleTileBwdLPTSchedulerILb1ELi128ELb1EEEEEEEEEvNT_6ParamsE$_ZN4cute3eso3ESOILb1ELb0EJNS_6LayoutINS_5tupleIJNS3_IJNS_1CILi2EEES5_EEEEEENS3_IJNS3_IJNS4_ILi8EEENS4_ILi64EEEEEEEEEEEiEEC2ERKSC_RKi - $_ZN7cutlass13device_kernelIN5flash19enable_sm80_to_sm89INS1_16FlashAttnBwdSm80INS1_25CollectiveMainloopBwdSm80ILi2ELi2EN4cute5tupleIJNS5_1CILi128EEES8_NS7_ILi64EEEEEENS_10bfloat16_tEfNS_4arch4Sm80ELb1ELb0ELb1ELb1ELb1ELb0ELb0ELb0ELi2ELi4ELi4ELi4ELb0EEENS1_24CollectiveEpilogueBwdGQAISA_fSD_Li256ELb1ELb1EEENS1_25SingleTileBwdLPTSchedulerILb1ELi128ELb1EEEEEEEEEvNT_6ParamsE$_ZN4cute3eso3ESOILb1ELb0EJNS_6LayoutINS_5tupleIJNS3_IJNS_1CILi2EEES5_EEEEEENS3_IJNS3_IJNS4_ILi8EEENS4_ILi64EEEEEEEEEEENS_10ViewEngineINS_8smem_ptrIPfEEEEEEC2ERKSC_RKSH_)
$_ZN7cutlass13device_kernelIN5flash19enable_sm80_to_sm89INS1_16FlashAttnBwdSm80INS1_25CollectiveMainloopBwdSm80ILi2ELi2EN4cute5tupleIJNS5_1CILi128EEES8_NS7_ILi64EEEEEENS_10bfloat16_tEfNS_4arch4Sm80ELb1ELb0ELb1ELb1ELb1ELb0ELb0ELb0ELi2ELi4ELi4ELi4ELb0EEENS1_24CollectiveEpilogueBwdGQAISA_fSD_Li256ELb1ELb1EEENS1_25SingleTileBwdLPTSchedulerILb1ELi128ELb1EEEEEEEEEvNT_6ParamsE$_ZN4cute3eso3ESOILb1ELb0EJNS_6LayoutINS_5tupleIJNS3_IJNS_1CILi2EEES5_EEEEEENS3_IJNS3_IJNS4_ILi8EEENS4_ILi64EEEEEEEEEEENS_10ViewEngineINS_8smem_ptrIPfEEEEEEC2ERKSC_RKSH_:
[----:B------:R-:W-:Y:S02]  /*9cd0*/  IADD3 R6, R23, -c[0x0][0x20], RZ ;  /* 0x8000080017067a10 */ /* 0x000fe40007ffe0ff */
[----:B------:R-:W-:-:S03]  /*9ce0*/  MOV R9, 0x0 ;  /* 0x0000000000097802 */ /* 0x000fc60000000f00 */
[----:B------:R1:W-:Y:S01]  /*9cf0*/  STL.64 [R6], R2 ;  /* 0x0000000206007387 */ /* 0x0003e20000100a00 */
[----:B------:R-:W-:Y:S05]  /*9d00*/  RET.REL.NODEC R8 `(_ZN7cutlass13device_kernelIN5flash19enable_sm80_to_sm89INS1_16FlashAttnBwdSm80INS1_25CollectiveMainloopBwdSm80ILi2ELi2EN4cute5tupleIJNS5_1CILi128EEES8_NS7_ILi64EEEEEENS_10bfloat16_tEfNS_4arch4Sm80ELb1ELb0ELb1ELb1ELb1ELb0ELb0ELb0ELi2ELi4ELi4ELi4ELb0EEENS1_24CollectiveEpilogueBwdGQAISA_fSD_Li256ELb1ELb1EEENS1_25SingleTileBwdLPTSchedulerILb1ELi128ELb1EEEEEEEEEvNT_6ParamsE) ;  /* 0xffff62f008007950 */ /* 0x000fea0003c3ffff */
        .type           $_ZN7cutlass13device_kernelIN5flash19enable_sm80_to_sm89INS1_16FlashAttnBwdSm80INS1_25CollectiveMainloopBwdSm80ILi2ELi2EN4cute5tupleIJNS5_1CILi128EEES8_NS7_ILi64EEEEEENS_10bfloat16_tEfNS_4arch4Sm80ELb1ELb0ELb1ELb1ELb1ELb0ELb0ELb0ELi2ELi4ELi4ELi4ELb0EEENS1_24CollectiveEpilogueBwdGQAISA_fSD_Li256ELb1ELb1EEENS1_25SingleTileBwdLPTSchedulerILb1ELi128ELb1EEEEEEEEEvNT_6ParamsE$_ZN4cute3eso3ESOILb1ELb0EJNS_6LayoutINS_5tupleIJNS3_IJNS_1CILi2EEES5_EEEEEENS3_IJNS3_IJNS4_ILi8EEENS4_ILi64EEEEEEEEEEEiEEC2ERKSC_RKi,@function
        .size           $_ZN7cutlass13device_kernelIN5flash19enable_sm80_to_sm89INS1_16FlashAttnBwdSm80INS1_25CollectiveMainloopBwdSm80ILi2ELi2EN4cute5tupleIJNS5_1CILi128EEES8_NS7_ILi64EEEEEENS_10bfloat16_tEfNS_4arch4Sm80ELb1ELb0ELb1ELb1ELb1ELb0ELb0ELb0ELi2ELi4ELi4ELi4ELb0EEENS1_24CollectiveEpilogueBwdGQAISA_fSD_Li256ELb1ELb1EEENS1_25SingleTileBwdLPTSchedulerILb1ELi128ELb1EEEEEEEEEvNT_6ParamsE$_ZN4cute3eso3ESOILb1ELb0EJNS_6LayoutINS_5tupleIJNS3_IJNS_1CILi2EEES5_EEEEEENS3_IJNS3_IJNS4_ILi8EEENS4_ILi64EEEEEEEEEEEiEEC2ERKSC_RKi,($_ZN7cutlass13device_kernelIN5flash19enable_sm80_to_sm89INS1_16FlashAttnBwdSm80INS1_25CollectiveMainloopBwdSm80ILi2ELi2EN4cute5tupleIJNS5_1CILi128EEES8_NS7_ILi64EEEEEENS_10bfloat16_tEfNS_4arch4Sm80ELb1ELb0ELb1ELb1ELb1ELb0ELb0ELb0ELi2ELi4ELi4ELi4ELb0EEENS1_24CollectiveEpilogueBwdGQAISA_fSD_Li256ELb1ELb1EEENS1_25SingleTileBwdLPTSchedulerILb1ELi128ELb1EEEEEEEEEvNT_6ParamsE$_ZN4cute3eso3ESOILb1ELb0EJNS_6LayoutINS_5tupleIJNS3_IJNS_1CILi2EEES5_EEENS3_IJS5_NS4_ILi8EEEEEEEEENS3_IJNS3_IJNS_11ScaledBasisIS7_JLi0EEEENSA_INS4_ILi64EEEJLi0EEEEEEENS3_IJNSA_INS4_ILi1EEEJLi1EEEENSA_INS4_ILi16EEEJLi1EEEEEEEEEEEENS_10ViewEngineINS_23ArithmeticTupleIteratorINS_15ArithmeticTupleIJNS4_ILi0EEESP_EEEEEEEEEC2ERKSL_RKSS_ - $_ZN7cutlass13device_kernelIN5flash19enable_sm80_to_sm89INS1_16FlashAttnBwdSm80INS1_25CollectiveMainloopBwdSm80ILi2ELi2EN4cute5tupleIJNS5_1CILi128EEES8_NS7_ILi64EEEEEENS_10bfloat16_tEfNS_4arch4Sm80ELb1ELb0ELb1ELb1ELb1ELb0ELb0ELb0ELi2ELi4ELi4ELi4ELb0EEENS1_24CollectiveEpilogueBwdGQAISA_fSD_Li256ELb1ELb1EEENS1_25SingleTileBwdLPTSchedulerILb1ELi128ELb1EEEEEEEEEvNT_6ParamsE$_ZN4cute3eso3ESOILb1ELb0EJNS_6LayoutINS_5tupleIJNS3_IJNS_1CILi2EEES5_EEEEEENS3_IJNS3_IJNS4_ILi8EEENS4_ILi64EEEEEEEEEEEiEEC2ERKSC_RKi)
$_ZN7cutlass13device_kernelIN5flash19enable_sm80_to_sm89INS1_16FlashAttnBwdSm80INS1_25CollectiveMainloopBwdSm80ILi2ELi2EN4cute5tupleIJNS5_1CILi128EEES8_NS7_ILi64EEEEEENS_10bfloat16_tEfNS_4arch4Sm80ELb1ELb0ELb1ELb1ELb1ELb0ELb0ELb0ELi2ELi4ELi4ELi4ELb0EEENS1_24CollectiveEpilogueBwdGQAISA_fSD_Li256ELb1ELb1EEENS1_25SingleTileBwdLPTSchedulerILb1ELi128ELb1EEEEEEEEEvNT_6ParamsE$_ZN4cute3eso3ESOILb1ELb0EJNS_6LayoutINS_5tupleIJNS3_IJNS_1CILi2EEES5_EEEEEENS3_IJNS3_IJNS4_ILi8EEENS4_ILi64EEEEEEEEEEEiEEC2ERKSC_RKi:
[----:B------:R-:W-:Y:S01]  /*9d10*/  IADD3 R2, R23, -c[0x0][0x20], RZ ;  /* 0x8000080017027a10 */ /* 0x000fe20007ffe0ff */
[----:B------:R-:W-:Y:S01]  /*9d20*/  IMAD.MOV.U32 R8, RZ, RZ, R6 ;  /* 0x000000ffff087224 */ /* 0x000fe200078e0006 */
[----:B------:R-:W-:-:S03]  /*9d30*/  MOV R9, 0x0 ;  /* 0x0000000000097802 */ /* 0x000fc60000000f00 */
[----:B------:R1:W-:Y:S01]  /*9d40*/  STL [R2], R3 ;  /* 0x0000000302007387 */ /* 0x0003e20000100800 */
[----:B------:R-:W-:Y:S05]  /*9d50*/  RET.REL.NODEC R8 `(_ZN7cutlass13device_kernelIN5flash19enable_sm80_to_sm89INS1_16FlashAttnBwdSm80INS1_25CollectiveMainloopBwdSm80ILi2ELi2EN4cute5tupleIJNS5_1CILi128EEES8_NS7_ILi64EEEEEENS_10bfloat16_tEfNS_4arch4Sm80ELb1ELb0ELb1ELb1ELb1ELb0ELb0ELb0ELi2ELi4ELi4ELi4ELb0EEENS1_24CollectiveEpilogueBwdGQAISA_fSD_Li256ELb1ELb1EEENS1_25SingleTileBwdLPTSchedulerILb1ELi128ELb1EEEEEEEEEvNT_6ParamsE) ;  /* 0xffff62a008007950 */ /* 0x000fea0003c3ffff */
        .type           $_ZN7cutlass13device_kernelIN5flash19enable_sm80_to_sm89INS1_16FlashAttnBwdSm80INS1_25CollectiveMainloopBwdSm80ILi2ELi2EN4cute5tupleIJNS5_1CILi128EEES8_NS7_ILi64EEEEEENS_10bfloat16_tEfNS_4arch4Sm80ELb1ELb0ELb1ELb1ELb1ELb0ELb0ELb0ELi2ELi4ELi4ELi4ELb0EEENS1_24CollectiveEpilogueBwdGQAISA_fSD_Li256ELb1ELb1EEENS1_25SingleTileBwdLPTSchedulerILb1ELi128ELb1EEEEEEEEEvNT_6ParamsE$_ZN4cute3eso3ESOILb1ELb0EJNS_6LayoutINS_5tupleIJNS3_IJNS_1CILi2EEES5_EEENS3_IJS5_NS4_ILi8EEEEEEEEENS3_IJNS3_IJNS_11ScaledBasisIS7_JLi0EEEENSA_INS4_ILi64EEEJLi0EEEEEEENS3_IJNSA_INS4_ILi1EEEJLi1EEEENSA_INS4_ILi16EEEJLi1EEEEEEEEEEEENS_10ViewEngineINS_23ArithmeticTupleIteratorINS_15ArithmeticTupleIJNS4_ILi0EEESP_EEEEEEEEEC2ERKSL_RKSS_,@function
        .size           $_ZN7cutlass13device_kernelIN5flash19enable_sm80_to_sm89INS1_16FlashAttnBwdSm80INS1_25CollectiveMainloopBwdSm80ILi2ELi2EN4cute5tupleIJNS5_1CILi128EEES8_NS7_ILi64EEEEEENS_10bfloat16_tEfNS_4arch4Sm80ELb1ELb0ELb1ELb1ELb1ELb0ELb0ELb0ELi2ELi4ELi4ELi4ELb0EEENS1_24CollectiveEpilogueBwdGQAISA_fSD_Li256ELb1ELb1EEENS1_25SingleTileBwdLPTSchedulerILb1ELi128ELb1EEEEEEEEEvNT_6ParamsE$_ZN4cute3eso3ESOILb1ELb0EJNS_6LayoutINS_5tupleIJNS3_IJNS_1CILi2EEES5_EEENS3_IJS5_NS4_ILi8EEEEEEEEENS3_IJNS3_IJNS_11ScaledBasisIS7_JLi0EEEENSA_INS4_ILi64EEEJLi0EEEEEEENS3_IJNSA_INS4_ILi1EEEJLi1EEEENSA_INS4_ILi16EEEJLi1EEEEEEEEEEEENS_10ViewEngineINS_23ArithmeticTupleIteratorINS_15ArithmeticTupleIJNS4_ILi0EEESP_EEEEEEEEEC2ERKSL_RKSS_,($_ZN7cutlass13device_kernelIN5flash19enable_sm80_to_sm89INS1_16FlashAttnBwdSm80INS1_25CollectiveMainloopBwdSm80ILi2ELi2EN4cute5tupleIJNS5_1CILi128EEES8_NS7_ILi64EEEEEENS_10bfloat16_tEfNS_4arch4Sm80ELb1ELb0ELb1ELb1ELb1ELb0ELb0ELb0ELi2ELi4ELi4ELi4ELb0EEENS1_24CollectiveEpilogueBwdGQAISA_fSD_Li256ELb1ELb1EEENS1_25SingleTileBwdLPTSchedulerILb1ELi128ELb1EEEEEEEEEvNT_6ParamsE$_ZN4cute3eso3ESOILb1ELb0EJNS_6LayoutINS_5tupleIJNS3_IJNS_1CILi2EEES5_EEENS3_IJS5_NS4_ILi8EEEEEEEEENS3_IJNS3_IJNS_11ScaledBasisIS7_JLi0EEEENSA_INS4_ILi64EEEJLi0EEEEEEENS3_IJNSA_INS4_ILi1EEEJLi1EEEENSA_INS4_ILi16EEEJLi1EEEEEEEEEEEENS_10ViewEngineINS_23ArithmeticTupleIteratorINS_15ArithmeticTupleIJiiEEEEEEEEEC2ERKSL_RKSR_ - $_ZN7cutlass13device_kernelIN5flash19enable_sm80_to_sm89INS1_16FlashAttnBwdSm80INS1_25CollectiveMainloopBwdSm80ILi2ELi2EN4cute5tupleIJNS5_1CILi128EEES8_NS7_ILi64EEEEEENS_10bfloat16_tEfNS_4arch4Sm80ELb1ELb0ELb1ELb1ELb1ELb0ELb0ELb0ELi2ELi4ELi4ELi4ELb0EEENS1_24CollectiveEpilogueBwdGQAISA_fSD_Li256ELb1ELb1EEENS1_25SingleTileBwdLPTSchedulerILb1ELi128ELb1EEEEEEEEEvNT_6ParamsE$_ZN4cute3eso3ESOILb1ELb0EJNS_6LayoutINS_5tupleIJNS3_IJNS_1CILi2EEES5_EEENS3_IJS5_NS4_ILi8EEEEEEEEENS3_IJNS3_IJNS_11ScaledBasisIS7_JLi0EEEENSA_INS4_ILi64EEEJLi0EEEEEEENS3_IJNSA_INS4_ILi1EEEJLi1EEEENSA_INS4_ILi16EEEJLi1EEEEEEEEEEEENS_10ViewEngineINS_23ArithmeticTupleIteratorINS_15ArithmeticTupleIJNS4_ILi0EEESP_EEEEEEEEEC2ERKSL_RKSS_)
$_ZN7cutlass13device_kernelIN5flash19enable_sm80_to_sm89INS1_16FlashAttnBwdSm80INS1_25CollectiveMainloopBwdSm80ILi2ELi2EN4cute5tupleIJNS5_1CILi128EEES8_NS7_ILi64EEEEEENS_10bfloat16_tEfNS_4arch4Sm80ELb1ELb0ELb1ELb1ELb1ELb0ELb0ELb0ELi2ELi4ELi4ELi4ELb0EEENS1_24CollectiveEpilogueBwdGQAISA_fSD_Li256ELb1ELb1EEENS1_25SingleTileBwdLPTSchedulerILb1ELi128ELb1EEEEEEEEEvNT_6ParamsE$_ZN4cute3eso3ESOILb1ELb0EJNS_6LayoutINS_5tupleIJNS3_IJNS_1CILi2EEES5_EEENS3_IJS5_NS4_ILi8EEEEEEEEENS3_IJNS3_IJNS_11ScaledBasisIS7_JLi0EEEENSA_INS4_ILi64EEEJLi0EEEEEEENS3_IJNSA_INS4_ILi1EEEJLi1EEEENSA_INS4_ILi16EEEJLi1EEEEEEEEEEEENS_10ViewEngineINS_23ArithmeticTupleIteratorINS_15ArithmeticTupleIJNS4_ILi0EEESP_EEEEEEEEEC2ERKSL_RKSS_:
[----:B------:R-:W-:Y:S01]  /*9d60*/  IADD3 R46, R46, -c[0x0][0x20], RZ ;  /* 0x800008002e2e7a10 */ /* 0x000fe20007ffe0ff */
[----:B------:R-:W-:Y:S01]  /*9d70*/  IMAD.MOV.U32 R8, RZ, RZ, R2 ;  /* 0x000000ffff087224 */ /* 0x000fe200078e0002 */
[----:B------:R-:W-:Y:S01]  /*9d80*/  PRMT R3, RZ, 0x7610, R3 ;  /* 0x00007610ff037816 */ /* 0x000fe20000000003 */
[----:B------:R-:W-:-:S04]  /*9d90*/  IMAD.MOV.U32 R9, RZ, RZ, 0x0 ;  /* 0x00000000ff097424 */ /* 0x000fc800078e00ff */
[----:B------:R1:W-:Y:S01]  /*9da0*/  STL.U8 [R46], R3 ;  /* 0x000000032e007387 */ /* 0x0003e20000100000 */
[----:B------:R-:W-:Y:S05]  /*9db0*/  RET.REL.NODEC R8 `(_ZN7cutlass13device_kernelIN5flash19enable_sm80_to_sm89INS1_16FlashAttnBwdSm80INS1_25CollectiveMainloopBwdSm80ILi2ELi2EN4cute5tupleIJNS5_1CILi128EEES8_NS7_ILi64EEEEEENS_10bfloat16_tEfNS_4arch4Sm80ELb1ELb0ELb1ELb1ELb1ELb0ELb0ELb0ELi2ELi4ELi4ELi4ELb0EEENS1_24CollectiveEpilogueBwdGQAISA_fSD_Li256ELb1ELb1EEENS1_25SingleTileBwdLPTSchedulerILb1ELi128ELb1EEEEEEEEEvNT_6ParamsE) ;  /* 0xffff624008007950 */ /* 0x000fea0003c3ffff */
        .type           $_ZN7cutlass13device_kernelIN5flash19enable_sm80_to_sm89INS1_16FlashAttnBwdSm80INS1_25CollectiveMainloopBwdSm80ILi2ELi2EN4cute5tupleIJNS5_1CILi128EEES8_NS7_ILi64EEEEEENS_10bfloat16_tEfNS_4arch4Sm80ELb1ELb0ELb1ELb1ELb1ELb0ELb0ELb0ELi2ELi4ELi4ELi4ELb0EEENS1_24CollectiveEpilogueBwdGQAISA_fSD_Li256ELb1ELb1EEENS1_25SingleTileBwdLPTSchedulerILb1ELi128ELb1EEEEEEEEEvNT_6ParamsE$_ZN4cute3eso3ESOILb1ELb0EJNS_6LayoutINS_5tupleIJNS3_IJNS_1CILi2EEES5_EEENS3_IJS5_NS4_ILi8EEEEEEEEENS3_IJNS3_IJNS_11ScaledBasisIS7_JLi0EEEENSA_INS4_ILi64EEEJLi0EEEEEEENS3_IJNSA_INS4_ILi1EEEJLi1EEEENSA_INS4_ILi16EEEJLi1EEEEEEEEEEEENS_10ViewEngineINS_23ArithmeticTupleIteratorINS_15ArithmeticTupleIJiiEEEEEEEEEC2ERKSL_RKSR_,@function
        .size           $_ZN7cutlass13device_kernelIN5flash19enable_sm80_to_sm89INS1_16FlashAttnBwdSm80INS1_25CollectiveMainloopBwdSm80ILi2ELi2EN4cute5tupleIJNS5_1CILi128EEES8_NS7_ILi64EEEEEENS_10bfloat16_tEfNS_4arch4Sm80ELb1ELb0ELb1ELb1ELb1ELb0ELb0ELb0ELi2ELi4ELi4ELi4ELb0EEENS1_24CollectiveEpilogueBwdGQAISA_fSD_Li256ELb1ELb1EEENS1_25SingleTileBwdLPTSchedulerILb1ELi128ELb1EEEEEEEEEvNT_6ParamsE$_ZN4cute3eso3ESOILb1ELb0EJNS_6LayoutINS_5tupleIJNS3_IJNS_1CILi2EEES5_EEENS3_IJS5_NS4_ILi8EEEEEEEEENS3_IJNS3_IJNS_11ScaledBasisIS7_JLi0EEEENSA_INS4_ILi64EEEJLi0EEEEEEENS3_IJNSA_INS4_ILi1EEEJLi1EEEENSA_INS4_ILi16EEEJLi1EEEEEEEEEEEENS_10ViewEngineINS_23ArithmeticTupleIteratorINS_15ArithmeticTupleIJiiEEEEEEEEEC2ERKSL_RKSR_,($_ZN7cutlass13device_kernelIN5flash19enable_sm80_to_sm89INS1_16FlashAttnBwdSm80INS1_25CollectiveMainloopBwdSm80ILi2ELi2EN4cute5tupleIJNS5_1CILi128EEES8_NS7_ILi64EEEEEENS_10bfloat16_tEfNS_4arch4Sm80ELb1ELb0ELb1ELb1ELb1ELb0ELb0ELb0ELi2ELi4ELi4ELi4ELb0EEENS1_24CollectiveEpilogueBwdGQAISA_fSD_Li256ELb1ELb1EEENS1_25SingleTileBwdLPTSchedulerILb1ELi128ELb1EEEEEEEEEvNT_6ParamsE$_ZN4cute3eso3ESOILb1ELb0EJNS_6LayoutINS_5tupleIJNS3_IJNS_1CILi2EEES5_EEENS3_IJS5_NS4_ILi8EEEEEEEEENS3_IJNS3_IJS5_NS4_ILi4EEEEEENS3_IJNS4_ILi1EEES7_EEEEEEEENS_10ViewEngineIPfEEEEC2ERKSF_RKSI_ - $_ZN7cutlass13device_kernelIN5flash19enable_sm80_to_sm89INS1_16FlashAttnBwdSm80INS1_25CollectiveMainloopBwdSm80ILi2ELi2EN4cute5tupleIJNS5_1CILi128EEES8_NS7_ILi64EEEEEENS_10bfloat16_tEfNS_4arch4Sm80ELb1ELb0ELb1ELb1ELb1ELb0ELb0ELb0ELi2ELi4ELi4ELi4ELb0EEENS1_24CollectiveEpilogueBwdGQAISA_fSD_Li256ELb1ELb1EEENS1_25SingleTileBwdLPTSchedulerILb1ELi128ELb1EEEEEEEEEvNT_6ParamsE$_ZN4cute3eso3ESOILb1ELb0EJNS_6LayoutINS_5tupleIJNS3_IJNS_1CILi2EEES5_EEENS3_IJS5_NS4_ILi8EEEEEEEEENS3_IJNS3_IJNS_11ScaledBasisIS7_JLi0EEEENSA_INS4_ILi64EEEJLi0EEEEEEENS3_IJNSA_INS4_ILi1EEEJLi1EEEENSA_INS4_ILi16EEEJLi1EEEEEEEEEEEENS_10ViewEngineINS_23ArithmeticTupleIteratorINS_15ArithmeticTupleIJiiEEEEEEEEEC2ERKSL_RKSR_)
$_ZN7cutlass13device_kernelIN5flash19enable_sm80_to_sm89INS1_16FlashAttnBwdSm80INS1_25CollectiveMainloopBwdSm80ILi2ELi2EN4cute5tupleIJNS5_1CILi128EEES8_NS7_ILi64EEEEEENS_10bfloat16_tEfNS_4arch4Sm80ELb1ELb0ELb1ELb1ELb1ELb0ELb0ELb0ELi2ELi4ELi4ELi4ELb0EEENS1_24CollectiveEpilogueBwdGQAISA_fSD_Li256ELb1ELb1EEENS1_25SingleTileBwdLPTSchedulerILb1ELi128ELb1EEEEEEEEEvNT_6ParamsE$_ZN4cute3eso3ESOILb1ELb0EJNS_6LayoutINS_5tupleIJNS3_IJNS_1CILi2EEES5_EEENS3_IJS5_NS4_ILi8EEEEEEEEENS3_IJNS3_IJNS_11ScaledBasisIS7_JLi0EEEENSA_INS4_ILi64EEEJLi0EEEEEEENS3_IJNSA_INS4_ILi1EEEJLi1EEEENSA_INS4_ILi16EEEJLi1EEEEEEEEEEEENS_10ViewEngineINS_23ArithmeticTupleIteratorINS_15ArithmeticTupleIJiiEEEEEEEEEC2ERKSL_RKSR_:
[----:B------:R-:W-:Y:S01]  /*9dc0*/  IADD3 R4, R81, -c[0x0][0x20], RZ ;  /* 0x8000080051047a10 */ /* 0x000fe20007ffe0ff */
[----:B------:R-:W-:Y:S01]  /*9dd0*/  IMAD.MOV.U32 R8, RZ, RZ, R6 ;  /* 0x000000ffff087224 */ /* 0x000fe200078e0006 */
[----:B------:R-:W-:-:S03]  /*9de0*/  MOV R9, 0x0 ;  /* 0x0000000000097802 */ /* 0x000fc60000000f00 */
[----:B------:R1:W-:Y:S04]  /*9df0*/  STL [R4], R2 ;  /* 0x0000000204007387 */ /* 0x0003e80000100800 */
[----:B------:R1:W-:Y:S01]  /*9e00*/  STL [R4+0x4], R3 ;  /* 0x0000040304007387 */ /* 0x0003e20000100800 */
[----:B------:R-:W-:Y:S05]  /*9e10*/  RET.REL.NODEC R8 `(_ZN7cutlass13device_kernelIN5flash19enable_sm80_to_sm89INS1_16FlashAttnBwdSm80INS1_25CollectiveMainloopBwdSm80ILi2ELi2EN4cute5tupleIJNS5_1CILi128EEES8_NS7_ILi64EEEEEENS_10bfloat16_tEfNS_4arch4Sm80ELb1ELb0ELb1ELb1ELb1ELb0ELb0ELb0ELi2ELi4ELi4ELi4ELb0EEENS1_24CollectiveEpilogueBwdGQAISA_fSD_Li256ELb1ELb1EEENS1_25SingleTileBwdLPTSchedulerILb1ELi128ELb1EEEEEEEEEvNT_6ParamsE) ;  /* 0xffff61e008007950 */ /* 0x000fea0003c3ffff */
        .type           $_ZN7cutlass13device_kernelIN5flash19enable_sm80_to_sm89INS1_16FlashAttnBwdSm80INS1_25CollectiveMainloopBwdSm80ILi2ELi2EN4cute5tupleIJNS5_1CILi128EEES8_NS7_ILi64EEEEEENS_10bfloat16_tEfNS_4arch4Sm80ELb1ELb0ELb1ELb1ELb1ELb0ELb0ELb0ELi2ELi4ELi4ELi4ELb0EEENS1_24CollectiveEpilogueBwdGQAISA_fSD_Li256ELb1ELb1EEENS1_25SingleTileBwdLPTSchedulerILb1ELi128ELb1EEEEEEEEEvNT_6ParamsE$_ZN4cute3eso3ESOILb1ELb0EJNS_6LayoutINS_5tupleIJNS3_IJNS_1CILi2EEES5_EEENS3_IJS5_NS4_ILi8EEEEEEEEENS3_IJNS3_IJS5_NS4_ILi4EEEEEENS3_IJNS4_ILi1EEES7_EEEEEEEENS_10ViewEngineIPfEEEEC2ERKSF_RKSI_,@function
        .size           $_ZN7cutlass13device_kernelIN5flash19enable_sm80_to_sm89INS1_16FlashAttnBwdSm80INS1_25CollectiveMainloopBwdSm80ILi2ELi2EN4cute5tupleIJNS5_1CILi128EEES8_NS7_ILi64EEEEEENS_10bfloat16_tEfNS_4arch4Sm80ELb1ELb0ELb1ELb1ELb1ELb0ELb0ELb0ELi2ELi4ELi4ELi4ELb0EEENS1_24CollectiveEpilogueBwdGQAISA_fSD_Li256ELb1ELb1EEENS1_25SingleTileBwdLPTSchedulerILb1ELi128ELb1EEEEEEEEEvNT_6ParamsE$_ZN4cute3eso3ESOILb1ELb0EJNS_6LayoutINS_5tupleIJNS3_IJNS_1CILi2EEES5_EEENS3_IJS5_NS4_ILi8EEEEEEEEENS3_IJNS3_IJS5_NS4_ILi4EEEEEENS3_IJNS4_ILi1EEES7_EEEEEEEENS_10ViewEngineIPfEEEEC2ERKSF_RKSI_,($_ZN7cutlass13device_kernelIN5flash19enable_sm80_to_sm89INS1_16FlashAttnBwdSm80INS1_25CollectiveMainloopBwdSm80ILi2ELi2EN4cute5tupleIJNS5_1CILi128EEES8_NS7_ILi64EEEEEENS_10bfloat16_tEfNS_4arch4Sm80ELb1ELb0ELb1ELb1ELb1ELb0ELb0ELb0ELi2ELi4ELi4ELi4ELb0EEENS1_24CollectiveEpilogueBwdGQAISA_fSD_Li256ELb1ELb1EEENS1_25SingleTileBwdLPTSchedulerILb1ELi128ELb1EEEEEEEEEvNT_6ParamsE$_ZN4cute3eso3ESOILb1ELb0EJNS_6LayoutINS_5tupleIJNS3_IJNS_1CILi2EEES5_EEENS4_ILi8EEEEEENS3_IJNS3_IJNS4_ILi1EEES5_EEENS4_ILi4EEEEEEEENS_10ViewEngineIPN7cutlass10bfloat16_tEEEEEC2ERKSD_RKSI_ - $_ZN7cutlass13device_kernelIN5flash19enable_sm80_to_sm89INS1_16FlashAttnBwdSm80INS1_25CollectiveMainloopBwdSm80ILi2ELi2EN4cute5tupleIJNS5_1CILi128EEES8_NS7_ILi64EEEEEENS_10bfloat16_tEfNS_4arch4Sm80ELb1ELb0ELb1ELb1ELb1ELb0ELb0ELb0ELi2ELi4ELi4ELi4ELb0EEENS1_24CollectiveEpilogueBwdGQAISA_fSD_Li256ELb1ELb1EEENS1_25SingleTileBwdLPTSchedulerILb1ELi128ELb1EEEEEEEEEvNT_6ParamsE$_ZN4cute3eso3ESOILb1ELb0EJNS_6LayoutINS_5tupleIJNS3_IJNS_1CILi2EEES5_EEENS3_IJS5_NS4_ILi8EEEEEEEEENS3_IJNS3_IJS5_NS4_ILi4EEEEEENS3_IJNS4_ILi1EEES7_EEEEEEEENS_10ViewEngineIPfEEEEC2ERKSF_RKSI_)
$_ZN7cutlass13device_kernelIN5flash19enable_sm80_to_sm89INS1_16FlashAttnBwdSm80INS1_25CollectiveMainloopBwdSm80ILi2ELi2EN4cute5tupleIJNS5_1CILi128EEES8_NS7_ILi64EEEEEENS_10bfloat16_tEfNS_4arch4Sm80ELb1ELb0ELb1ELb1ELb1ELb0ELb0ELb0ELi2ELi4ELi4ELi4ELb0EEENS1_24CollectiveEpilogueBwdGQAISA_fSD_Li256ELb1ELb1EEENS1_25SingleTileBwdLPTSchedulerILb1ELi128ELb1EEEEEEEEEvNT_6ParamsE$_ZN4cute3eso3ESOILb1ELb0EJNS_6LayoutINS_5tupleIJNS3_IJNS_1CILi2EEES5_EEENS3_IJS5_NS4_ILi8EEEEEEEEENS3_IJNS3_IJS5_NS4_ILi4EEEEEENS3_IJNS4_ILi1EEES7_EEEEEEEENS_10ViewEngineIPfEEEEC2ERKSF_RKSI_:
[----:B------:R-:W-:Y:S01]  /*9e20*/  IADD3 R4, R81, -c[0x0][0x20], RZ ;  /* 0x8000080051047a10 */ /* 0x000fe20007ffe0ff */
[----:B------:R-:W-:Y:S01]  /*9e30*/  IMAD.MOV.U32 R8, RZ, RZ, R6 ;  /* 0x000000ffff087224 */ /* 0x000fe200078e0006 */
[----:B------:R-:W-:-:S03]  /*9e40*/  MOV R9, 0x0 ;  /* 0x0000000000097802 */ /* 0x000fc60000000f00 */
[----:B------:R1:W-:Y:S01]  /*9e50*/  STL.64 [R4], R48 ;  /* 0x0000003004007387 */ /* 0x0003e20000100a00 */
[----:B------:R-:W-:Y:S05]  /*9e60*/  RET.REL.NODEC R8 `(_ZN7cutlass13device_kernelIN5flash19enable_sm80_to_sm89INS1_16FlashAttnBwdSm80INS1_25CollectiveMainloopBwdSm80ILi2ELi2EN4cute5tupleIJNS5_1CILi128EEES8_NS7_ILi64EEEEEENS_10bfloat16_tEfNS_4arch4Sm80ELb1ELb0ELb1ELb1ELb1ELb0ELb0ELb0ELi2ELi4ELi4ELi4ELb0EEENS1_24CollectiveEpilogueBwdGQAISA_fSD_Li256ELb1ELb1EEENS1_25SingleTileBwdLPTSchedulerILb1ELi128ELb1EEEEEEEEEvNT_6ParamsE) ;  /* 0xffff619008007950 */ /* 0x000fea0003c3ffff */
        .type           $_ZN7cutlass13device_kernelIN5flash19enable_sm80_to_sm89INS1_16FlashAttnBwdSm80INS1_25CollectiveMainloopBwdSm80ILi2ELi2EN4cute5tupleIJNS5_1CILi128EEES8_NS7_ILi64EEEEEENS_10bfloat16_tEfNS_4arch4Sm80ELb1ELb0ELb1ELb1ELb1ELb0ELb0ELb0ELi2ELi4ELi4ELi4ELb0EEENS1_24CollectiveEpilogueBwdGQAISA_fSD_Li256ELb1ELb1EEENS1_25SingleTileBwdLPTSchedulerILb1ELi128ELb1EEEEEEEEEvNT_6ParamsE$_ZN4cute3eso3ESOILb1ELb0EJNS_6LayoutINS_5tupleIJNS3_IJNS_1CILi2EEES5_EEENS4_ILi8EEEEEENS3_IJNS3_IJNS4_ILi1EEES5_EEENS4_ILi4EEEEEEEENS_10ViewEngineIPN7cutlass10bfloat16_tEEEEEC2ERKSD_RKSI_,@function
        .size           $_ZN7cutlass13device_kernelIN5flash19enable_sm80_to_sm89INS1_16FlashAttnBwdSm80INS1_25CollectiveMainloopBwdSm80ILi2ELi2EN4cute5tupleIJNS5_1CILi128EEES8_NS7_ILi64EEEEEENS_10bfloat16_tEfNS_4arch4Sm80ELb1ELb0ELb1ELb1ELb1ELb0ELb0ELb0ELi2ELi4ELi4ELi4ELb0EEENS1_24CollectiveEpilogueBwdGQAISA_fSD_Li256ELb1ELb1EEENS1_25SingleTileBwdLPTSchedulerILb1ELi128ELb1EEEEEEEEEvNT_6ParamsE$_ZN4cute3eso3ESOILb1ELb0EJNS_6LayoutINS_5tupleIJNS3_IJNS_1CILi2EEES5_EEENS4_ILi8EEEEEENS3_IJNS3_IJNS4_ILi1EEES5_EEENS4_ILi4EEEEEEEENS_10ViewEngineIPN7cutlass10bfloat16_tEEEEEC2ERKSD_RKSI_,($_ZN7cutlass13device_kernelIN5flash19enable_sm80_to_sm89INS1_16FlashAttnBwdSm80INS1_25CollectiveMainloopBwdSm80ILi2ELi2EN4cute5tupleIJNS5_1CILi128EEES8_NS7_ILi64EEEEEENS_10bfloat16_tEfNS_4arch4Sm80ELb1ELb0ELb1ELb1ELb1ELb0ELb0ELb0ELi2ELi4ELi4ELi4ELb0EEENS1_24CollectiveEpilogueBwdGQAISA_fSD_Li256ELb1ELb1EEENS1_25SingleTileBwdLPTSchedulerILb1ELi128ELb1EEEEEEEEEvNT_6ParamsE$_ZN4cute3eso3ESOILb1ELb0EJNS_6LayoutINS_5tupleIJNS3_IJNS_1CILi2EEES5_EEENS4_ILi8EEEEEENS3_IJNS3_IJNS4_ILi1EEES5_EEENS4_ILi4EEEEEEEEiEEC2ERKSD_RKi - $_ZN7cutlass13device_kernelIN5flash19enable_sm80_to_sm89INS1_16FlashAttnBwdSm80INS1_25CollectiveMainloopBwdSm80ILi2ELi2EN4cute5tupleIJNS5_1CILi128EEES8_NS7_ILi64EEEEEENS_10bfloat16_tEfNS_4arch4Sm80ELb1ELb0ELb1ELb1ELb1ELb0ELb0ELb0ELi2ELi4ELi4ELi4ELb0EEENS1_24CollectiveEpilogueBwdGQAISA_fSD_Li256ELb1ELb1EEENS1_25SingleTileBwdLPTSchedulerILb1ELi128ELb1EEEEEEEEEvNT_6ParamsE$_ZN4cute3eso3ESOILb1ELb0EJNS_6LayoutINS_5tupleIJNS3_IJNS_1CILi2EEES5_EEENS4_ILi8EEEEEENS3_IJNS3_IJNS4_ILi1EEES5_EEENS4_ILi4EEEEEEEENS_10ViewEngineIPN7cutlass10bfloat16_tEEEEEC2ERKSD_RKSI_)
$_ZN7cutlass13device_kernelIN5flash19enable_sm80_to_sm89INS1_16FlashAttnBwdSm80INS1_25CollectiveMainloopBwdSm80ILi2ELi2EN4cute5tupleIJNS5_1CILi128EEES8_NS7_ILi64EEEEEENS_10bfloat16_tEfNS_4arch4Sm80ELb1ELb0ELb1ELb1ELb1ELb0ELb0ELb0ELi2ELi4ELi4ELi4ELb0EEENS1_24CollectiveEpilogueBwdGQAISA_fSD_Li256ELb1ELb1EEENS1_25SingleTileBwdLPTSchedulerILb1ELi128ELb1EEEEEEEEEvNT_6ParamsE$_ZN4cute3eso3ESOILb1ELb0EJNS_6LayoutINS_5tupleIJNS3_IJNS_1CILi2EEES5_EEENS4_ILi8EEEEEENS3_IJNS3_IJNS4_ILi1EEES5_EEENS4_ILi4EEEEEEEENS_10ViewEngineIPN7cutlass10bfloat16_tEEEEEC2ERKSD_RKSI_:
[----:B------:R-:W-:Y:S01]  /*9e70*/  IADD3 R2, R23, -c[0x0][0x20], RZ ;  /* 0x8000080017027a10 */ /* 0x000fe20007ffe0ff */
[----:B------:R-:W-:Y:S01]  /*9e80*/  IMAD.MOV.U32 R7, RZ, RZ, R3 ;  /* 0x000000ffff077224 */ /* 0x000fe200078e0003 */
[----:B------:R-:W-:-:S04]  /*9e90*/  MOV R5, 0x0 ;  /* 0x0000000000057802 */ /* 0x000fc80000000f00 */
[----:B------:R1:W-:Y:S01]  /*9ea0*/  STL.64 [R2], R6 ;  /* 0x0000000602007387 */ /* 0x0003e20000100a00 */
[----:B------:R-:W-:Y:S05]  /*9eb0*/  RET.REL.NODEC R4 `(_ZN7cutlass13device_kernelIN5flash19enable_sm80_to_sm89INS1_16FlashAttnBwdSm80INS1_25CollectiveMainloopBwdSm80ILi2ELi2EN4cute5tupleIJNS5_1CILi128EEES8_NS7_ILi64EEEEEENS_10bfloat16_tEfNS_4arch4Sm80ELb1ELb0ELb1ELb1ELb1ELb0ELb0ELb0ELi2ELi4ELi4ELi4ELb0EEENS1_24CollectiveEpilogueBwdGQAISA_fSD_Li256ELb1ELb1EEENS1_25SingleTileBwdLPTSchedulerILb1ELi128ELb1EEEEEEEEEvNT_6ParamsE) ;  /* 0xffff614004007950 */ /* 0x000fea0003c3ffff */
        .type           $_ZN7cutlass13device_kernelIN5flash19enable_sm80_to_sm89INS1_16FlashAttnBwdSm80INS1_25CollectiveMainloopBwdSm80ILi2ELi2EN4cute5tupleIJNS5_1CILi128EEES8_NS7_ILi64EEEEEENS_10bfloat16_tEfNS_4arch4Sm80ELb1ELb0ELb1ELb1ELb1ELb0ELb0ELb0ELi2ELi4ELi4ELi4ELb0EEENS1_24CollectiveEpilogueBwdGQAISA_fSD_Li256ELb1ELb1EEENS1_25SingleTileBwdLPTSchedulerILb1ELi128ELb1EEEEEEEEEvNT_6ParamsE$_ZN4cute3eso3ESOILb1ELb0EJNS_6LayoutINS_5tupleIJNS3_IJNS_1CILi2EEES5_EEENS4_ILi8EEEEEENS3_IJNS3_IJNS4_ILi1EEES5_EEENS4_ILi4EEEEEEEEiEEC2ERKSD_RKi,@function
        .size           $_ZN7cutlass13device_kernelIN5flash19enable_sm80_to_sm89INS1_16FlashAttnBwdSm80INS1_25CollectiveMainloopBwdSm80ILi2ELi2EN4cute5tupleIJNS5_1CILi128EEES8_NS7_ILi64EEEEEENS_10bfloat16_tEfNS_4arch4Sm80ELb1ELb0ELb1ELb1ELb1ELb0ELb0ELb0ELi2ELi4ELi4ELi4ELb0EEENS1_24CollectiveEpilogueBwdGQAISA_fSD_Li256ELb1ELb1EEENS1_25SingleTileBwdLPTSchedulerILb1ELi128ELb1EEEEEEEEEvNT_6ParamsE$_ZN4cute3eso3ESOILb1ELb0EJNS_6LayoutINS_5tupleIJNS3_IJNS_1CILi2EEES5_EEENS4_ILi8EEEEEENS3_IJNS3_IJNS4_ILi1EEES5_EEENS4_ILi4EEEEEEEEiEEC2ERKSD_RKi,($_ZN7cutlass13device_kernelIN5flash19enable_sm80_to_sm89INS1_16FlashAttnBwdSm80INS1_25CollectiveMainloopBwdSm80ILi2ELi2EN4cute5tupleIJNS5_1CILi128EEES8_NS7_ILi64EEEEEENS_10bfloat16_tEfNS_4arch4Sm80ELb1ELb0ELb1ELb1ELb1ELb0ELb0ELb0ELi2ELi4ELi4ELi4ELb0EEENS1_24CollectiveEpilogueBwdGQAISA_fSD_Li256ELb1ELb1EEENS1_25SingleTileBwdLPTSchedulerILb1ELi128ELb1EEEEEEEEEvNT_6ParamsE$_ZN4cute3eso3ESOILb1ELb0EJNS_6LayoutINS_5tupleIJNS3_IJNS_1CILi2EEES5_EEES5_NS4_ILi8EEEEEENS3_IJNS3_IJNS_11ScaledBasisINS4_ILi1EEEJLi1EEEENS9_IS7_JLi0EEEEEEENS9_INS4_ILi64EEEJLi0EEEENS9_INS4_ILi16EEEJLi1EEEEEEEEENS_10ViewEngineINS_23ArithmeticTupleIteratorINS_15ArithmeticTupleIJiiEEEEEEEEEC2ERKSJ_RKSP_ - $_ZN7cutlass13device_kernelIN5flash19enable_sm80_to_sm89INS1_16FlashAttnBwdSm80INS1_25CollectiveMainloopBwdSm80ILi2ELi2EN4cute5tupleIJNS5_1CILi128EEES8_NS7_ILi64EEEEEENS_10bfloat16_tEfNS_4arch4Sm80ELb1ELb0ELb1ELb1ELb1ELb0ELb0ELb0ELi2ELi4ELi4ELi4ELb0EEENS1_24CollectiveEpilogueBwdGQAISA_fSD_Li256ELb1ELb1EEENS1_25SingleTileBwdLPTSchedulerILb1ELi128ELb1EEEEEEEEEvNT_6ParamsE$_ZN4cute3eso3ESOILb1ELb0EJNS_6LayoutINS_5tupleIJNS3_IJNS_1CILi2EEES5_EEENS4_ILi8EEEEEENS3_IJNS3_IJNS4_ILi1EEES5_EEENS4_ILi4EEEEEEEEiEEC2ERKSD_RKi)
$_ZN7cutlass13device_kernelIN5flash19enable_sm80_to_sm89INS1_16FlashAttnBwdSm80INS1_25CollectiveMainloopBwdSm80ILi2ELi2EN4cute5tupleIJNS5_1CILi128EEES8_NS7_ILi64EEEEEENS_10bfloat16_tEfNS_4arch4Sm80ELb1ELb0ELb1ELb1ELb1ELb0ELb0ELb0ELi2ELi4ELi4ELi4ELb0EEENS1_24CollectiveEpilogueBwdGQAISA_fSD_Li256ELb1ELb1EEENS1_25SingleTileBwdLPTSchedulerILb1ELi128ELb1EEEEEEEEEvNT_6ParamsE$_ZN4cute3eso3ESOILb1ELb0EJNS_6LayoutINS_5tupleIJNS3_IJNS_1CILi2EEES5_EEENS4_ILi8EEEEEENS3_IJNS3_IJNS4_ILi1EEES5_EEENS4_ILi4EEEEEEEEiEEC2ERKSD_RKi:
[----:B------:R-:W-:Y:S02]  /*9ec0*/  IADD3 R2, R23, -c[0x0][0x20], RZ ;  /* 0x8000080017027a10 */ /* 0x000fe40007ffe0ff */
[----:B------:R-:W-:-:S03]  /*9ed0*/  MOV R5, 0x0 ;  /* 0x0000000000057802 */ /* 0x000fc60000000f00 */
[----:B------:R1:W-:Y:S01]  /*9ee0*/  STL [R2], R3 ;  /* 0x0000000302007387 */ /* 0x0003e20000100800 */
[----:B------:R-:W-:Y:S05]  /*9ef0*/  RET.REL.NODEC R4 `(_ZN7cutlass13device_kernelIN5flash19enable_sm80_to_sm89INS1_16FlashAttnBwdSm80INS1_25CollectiveMainloopBwdSm80ILi2ELi2EN4cute5tupleIJNS5_1CILi128EEES8_NS7_ILi64EEEEEENS_10bfloat16_tEfNS_4arch4Sm80ELb1ELb0ELb1ELb1ELb1ELb0ELb0ELb0ELi2ELi4ELi4ELi4ELb0EEENS1_24CollectiveEpilogueBwdGQAISA_fSD_Li256ELb1ELb1EEENS1_25SingleTileBwdLPTSchedulerILb1ELi128ELb1EEEEEEEEEvNT_6ParamsE) ;  /* 0xffff610004007950 */ /* 0x000fea0003c3ffff */
        .type           $_ZN7cutlass13device_kernelIN5flash19enable_sm80_to_sm89INS1_16FlashAttnBwdSm80INS1_25CollectiveMainloopBwdSm80ILi2ELi2EN4cute5tupleIJNS5_1CILi128EEES8_NS7_ILi64EEEEEENS_10bfloat16_tEfNS_4arch4Sm80ELb1ELb0ELb1ELb1ELb1ELb0ELb0ELb0ELi2ELi4ELi4ELi4ELb0EEENS1_24CollectiveEpilogueBwdGQAISA_fSD_Li256ELb1ELb1EEENS1_25SingleTileBwdLPTSchedulerILb1ELi128ELb1EEEEEEEEEvNT_6ParamsE$_ZN4cute3eso3ESOILb1ELb0EJNS_6LayoutINS_5tupleIJNS3_IJNS_1CILi2EEES5_EEES5_NS4_ILi8EEEEEENS3_IJNS3_IJNS_11ScaledBasisINS4_ILi1EEEJLi1EEEENS9_IS7_JLi0EEEEEEENS9_INS4_ILi64EEEJLi0EEEENS9_INS4_ILi16EEEJLi1EEEEEEEEENS_10ViewEngineINS_23ArithmeticTupleIteratorINS_15ArithmeticTupleIJiiEEEEEEEEEC2ERKSJ_RKSP_,@function
        .size           $_ZN7cutlass13device_kernelIN5flash19enable_sm80_to_sm89INS1_16FlashAttnBwdSm80INS1_25CollectiveMainloopBwdSm80ILi2ELi2EN4cute5tupleIJNS5_1CILi128EEES8_NS7_ILi64EEEEEENS_10bfloat16_tEfNS_4arch4Sm80ELb1ELb0ELb1ELb1ELb1ELb0ELb0ELb0ELi2ELi4ELi4ELi4ELb0EEENS1_24CollectiveEpilogueBwdGQAISA_fSD_Li256ELb1ELb1EEENS1_25SingleTileBwdLPTSchedulerILb1ELi128ELb1EEEEEEEEEvNT_6ParamsE$_ZN4cute3eso3ESOILb1ELb0EJNS_6LayoutINS_5tupleIJNS3_IJNS_1CILi2EEES5_EEES5_NS4_ILi8EEEEEENS3_IJNS3_IJNS_11ScaledBasisINS4_ILi1EEEJLi1EEEENS9_IS7_JLi0EEEEEEENS9_INS4_ILi64EEEJLi0EEEENS9_INS4_ILi16EEEJLi1EEEEEEEEENS_10ViewEngineINS_23ArithmeticTupleIteratorINS_15ArithmeticTupleIJiiEEEEEEEEEC2ERKSJ_RKSP_,($_ZN7cutlass13device_kernelIN5flash19enable_sm80_to_sm89INS1_16FlashAttnBwdSm80INS1_25CollectiveMainloopBwdSm80ILi2ELi2EN4cute5tupleIJNS5_1CILi128EEES8_NS7_ILi64EEEEEENS_10bfloat16_tEfNS_4arch4Sm80ELb1ELb0ELb1ELb1ELb1ELb0ELb0ELb0ELi2ELi4ELi4ELi4ELb0EEENS1_24CollectiveEpilogueBwdGQAISA_fSD_Li256ELb1ELb1EEENS1_25SingleTileBwdLPTSchedulerILb1ELi128ELb1EEEEEEEEEvNT_6ParamsE$_ZN4cute3eso3ESOILb1ELb0EJNS_6LayoutINS_5tupleIJNS3_IJNS_1CILi2EEES5_EEES5_NS4_ILi8EEEEEENS3_IJNS3_IJNS_11ScaledBasisINS4_ILi1EEEJLi1EEEENS9_IS7_JLi0EEEEEEENS9_INS4_ILi64EEEJLi0EEEENS9_INS4_ILi16EEEJLi1EEEEEEEEENS_15ArithmeticTupleIJiiEEEEEC2ERKSJ_RKSL_ - $_ZN7cutlass13device_kernelIN5flash19enable_sm80_to_sm89INS1_16FlashAttnBwdSm80INS1_25CollectiveMainloopBwdSm80ILi2ELi2EN4cute5tupleIJNS5_1CILi128EEES8_NS7_ILi64EEEEEENS_10bfloat16_tEfNS_4arch4Sm80ELb1ELb0ELb1ELb1ELb1ELb0ELb0ELb0ELi2ELi4ELi4ELi4ELb0EEENS1_24CollectiveEpilogueBwdGQAISA_fSD_Li256ELb1ELb1EEENS1_25SingleTileBwdLPTSchedulerILb1ELi128ELb1EEEEEEEEEvNT_6ParamsE$_ZN4cute3eso3ESOILb1ELb0EJNS_6LayoutINS_5tupleIJNS3_IJNS_1CILi2EEES5_EEES5_NS4_ILi8EEEEEENS3_IJNS3_IJNS_11ScaledBasisINS4_ILi1EEEJLi1EEEENS9_IS7_JLi0EEEEEEENS9_INS4_ILi64EEEJLi0EEEENS9_INS4_ILi16EEEJLi1EEEEEEEEENS_10ViewEngineINS_23ArithmeticTupleIteratorINS_15ArithmeticTupleIJiiEEEEEEEEEC2ERKSJ_RKSP_)
$_ZN7cutlass13device_kernelIN5flash19enable_sm80_to_sm89INS1_16FlashAttnBwdSm80INS1_25CollectiveMainloopBwdSm80ILi2ELi2EN4cute5tupleIJNS5_1CILi128EEES8_NS7_ILi64EEEEEENS_10bfloat16_tEfNS_4arch4Sm80ELb1ELb0ELb1ELb1ELb1ELb0ELb0ELb0ELi2ELi4ELi4ELi4ELb0EEENS1_24CollectiveEpilogueBwdGQAISA_fSD_Li256ELb1ELb1EEENS1_25SingleTileBwdLPTSchedulerILb1ELi128ELb1EEEEEEEEEvNT_6ParamsE$_ZN4cute3eso3ESOILb1ELb0EJNS_6LayoutINS_5tupleIJNS3_IJNS_1CILi2EEES5_EEES5_NS4_ILi8EEEEEENS3_IJNS3_IJNS_11ScaledBasisINS4_ILi1EEEJLi1EEEENS9_IS7_JLi0EEEEEEENS9_INS4_ILi64EEEJLi0EEEENS9_INS4_ILi16EEEJLi1EEEEEEEEENS_10ViewEngineINS_23ArithmeticTupleIteratorINS_15ArithmeticTupleIJiiEEEEEEEEEC2ERKSJ_RKSP_:
[----:B------:R-:W-:Y:S01]  /*9f00*/  IADD3 R4, R81, -c[0x0][0x20], RZ ;  /* 0x8000080051047a10 */ /* 0x000fe20007ffe0ff */
[----:B------:R-:W-:Y:S01]  /*9f10*/  IMAD.MOV.U32 R8, RZ, RZ, R6 ;  /* 0x000000ffff087224 */ /* 0x000fe200078e0006 */
[----:B------:R-:W-:-:S03]  /*9f20*/  MOV R9, 0x0 ;  /* 0x0000000000097802 */ /* 0x000fc60000000f00 */
[----:B------:R1:W-:Y:S04]  /*9f30*/  STL [R4], R2 ;  /* 0x0000000204007387 */ /* 0x0003e80000100800 */
[----:B------:R1:W-:Y:S01]  /*9f40*/  STL [R4+0x4], R3 ;  /* 0x0000040304007387 */ /* 0x0003e20000100800 */
[----:B------:R-:W-:Y:S05]  /*9f50*/  RET.REL.NODEC R8 `(_ZN7cutlass13device_kernelIN5flash19enable_sm80_to_sm89INS1_16FlashAttnBwdSm80INS1_25CollectiveMainloopBwdSm80ILi2ELi2EN4cute5tupleIJNS5_1CILi128EEES8_NS7_ILi64EEEEEENS_10bfloat16_tEfNS_4arch4Sm80ELb1ELb0ELb1ELb1ELb1ELb0ELb0ELb0ELi2ELi4ELi4ELi4ELb0EEENS1_24CollectiveEpilogueBwdGQAISA_fSD_Li256ELb1ELb1EEENS1_25SingleTileBwdLPTSchedulerILb1ELi128ELb1EEEEEEEEEvNT_6ParamsE) ;  /* 0xffff60a008007950 */ /* 0x000fea0003c3ffff */
        .type           $_ZN7cutlass13device_kernelIN5flash19enable_sm80_to_sm89INS1_16FlashAttnBwdSm80INS1_25CollectiveMainloopBwdSm80ILi2ELi2EN4cute5tupleIJNS5_1CILi128EEES8_NS7_ILi64EEEEEENS_10bfloat16_tEfNS_4arch4Sm80ELb1ELb0ELb1ELb1ELb1ELb0ELb0ELb0ELi2ELi4ELi4ELi4ELb0EEENS1_24CollectiveEpilogueBwdGQAISA_fSD_Li256ELb1ELb1EEENS1_25SingleTileBwdLPTSchedulerILb1ELi128ELb1EEEEEEEEEvNT_6ParamsE$_ZN4cute3eso3ESOILb1ELb0EJNS_6LayoutINS_5tupleIJNS3_IJNS_1CILi2EEES5_EEES5_NS4_ILi8EEEEEENS3_IJNS3_IJNS_11ScaledBasisINS4_ILi1EEEJLi1EEEENS9_IS7_JLi0EEEEEEENS9_INS4_ILi64EEEJLi0EEEENS9_INS4_ILi16EEEJLi1EEEEEEEEENS_15ArithmeticTupleIJiiEEEEEC2ERKSJ_RKSL_,@function
        .size           $_ZN7cutlass13device_kernelIN5flash19enable_sm80_to_sm89INS1_16FlashAttnBwdSm80INS1_25CollectiveMainloopBwdSm80ILi2ELi2EN4cute5tupleIJNS5_1CILi128EEES8_NS7_ILi64EEEEEENS_10bfloat16_tEfNS_4arch4Sm80ELb1ELb0ELb1ELb1ELb1ELb0ELb0ELb0ELi2ELi4ELi4ELi4ELb0EEENS1_24CollectiveEpilogueBwdGQAISA_fSD_Li256ELb1ELb1EEENS1_25SingleTileBwdLPTSchedulerILb1ELi128ELb1EEEEEEEEEvNT_6ParamsE$_ZN4cute3eso3ESOILb1ELb0EJNS_6LayoutINS_5tupleIJNS3_IJNS_1CILi2EEES5_EEES5_NS4_ILi8EEEEEENS3_IJNS3_IJNS_11ScaledBasisINS4_ILi1EEEJLi1EEEENS9_IS7_JLi0EEEEEEENS9_INS4_ILi64EEEJLi0EEEENS9_INS4_ILi16EEEJLi1EEEEEEEEENS_15ArithmeticTupleIJiiEEEEEC2ERKSJ_RKSL_,($_ZN7cutlass13device_kernelIN5flash19enable_sm80_to_sm89INS1_16FlashAttnBwdSm80INS1_25CollectiveMainloopBwdSm80ILi2ELi2EN4cute5tupleIJNS5_1CILi128EEES8_NS7_ILi64EEEEEENS_10bfloat16_tEfNS_4arch4Sm80ELb1ELb0ELb1ELb1ELb1ELb0ELb0ELb0ELi2ELi4ELi4ELi4ELb0EEENS1_24CollectiveEpilogueBwdGQAISA_fSD_Li256ELb1ELb1EEENS1_25SingleTileBwdLPTSchedulerILb1ELi128ELb1EEEEEEEEEvNT_6ParamsE$_ZN4cute3eso3ESOILb1ELb0EJNS_6LayoutINS_5tupleIJNS3_IJNS_1CILi2EEES5_EEES6_EEENS3_IJNS3_IJNS4_ILi1EEES5_EEENS3_IJNS4_ILi32EEENS4_ILi64EEEEEEEEEEENS_10ViewEngineIPN7cutlass10bfloat16_tEEEEEC2ERKSE_RKSJ_ - $_ZN7cutlass13device_kernelIN5flash19enable_sm80_to_sm89INS1_16FlashAttnBwdSm80INS1_25CollectiveMainloopBwdSm80ILi2ELi2EN4cute5tupleIJNS5_1CILi128EEES8_NS7_ILi64EEEEEENS_10bfloat16_tEfNS_4arch4Sm80ELb1ELb0ELb1ELb1ELb1ELb0ELb0ELb0ELi2ELi4ELi4ELi4ELb0EEENS1_24CollectiveEpilogueBwdGQAISA_fSD_Li256ELb1ELb1EEENS1_25SingleTileBwdLPTSchedulerILb1ELi128ELb1EEEEEEEEEvNT_6ParamsE$_ZN4cute3eso3ESOILb1ELb0EJNS_6LayoutINS_5tupleIJNS3_IJNS_1CILi2EEES5_EEES5_NS4_ILi8EEEEEENS3_IJNS3_IJNS_11ScaledBasisINS4_ILi1EEEJLi1EEEENS9_IS7_JLi0EEEEEEENS9_INS4_ILi64EEEJLi0EEEENS9_INS4_ILi16EEEJLi1EEEEEEEEENS_15ArithmeticTupleIJiiEEEEEC2ERKSJ_RKSL_)
$_ZN7cutlass13device_kernelIN5flash19enable_sm80_to_sm89INS1_16FlashAttnBwdSm80INS1_25CollectiveMainloopBwdSm80ILi2ELi2EN4cute5tupleIJNS5_1CILi128EEES8_NS7_ILi64EEEEEENS_10bfloat16_tEfNS_4arch4Sm80ELb1ELb0ELb1ELb1ELb1ELb0ELb0ELb0ELi2ELi4ELi4ELi4ELb0EEENS1_24CollectiveEpilogueBwdGQAISA_fSD_Li256ELb1ELb1EEENS1_25SingleTileBwdLPTSchedulerILb1ELi128ELb1EEEEEEEEEvNT_6ParamsE$_ZN4cute3eso3ESOILb1ELb0EJNS_6LayoutINS_5tupleIJNS3_IJNS_1CILi2EEES5_EEES5_NS4_ILi8EEEEEENS3_IJNS3_IJNS_11ScaledBasisINS4_ILi1EEEJLi1EEEENS9_IS7_JLi0EEEEEEENS9_INS4_ILi64EEEJLi0EEEENS9_INS4_ILi16EEEJLi1EEEEEEEEENS_15ArithmeticTupleIJiiEEEEEC2ERKSJ_RKSL_:
[----:B------:R-:W-:Y:S01]  /*9f60*/  IADD3 R4, R81, -c[0x0][0x20], RZ ;  /* 0x8000080051047a10 */ /* 0x000fe20007ffe0ff */
[----:B------:R-:W-:Y:S01]  /*9f70*/  IMAD.MOV.U32 R8, RZ, RZ, R6 ;  /* 0x000000ffff087224 */ /* 0x000fe200078e0006 */
[----:B------:R-:W-:-:S03]  /*9f80*/  MOV R9, 0x0 ;  /* 0x0000000000097802 */ /* 0x000fc60000000f00 */
[----:B------:R1:W-:Y:S04]  /*9f90*/  STL [R4], R2 ;  /* 0x0000000204007387 */ /* 0x0003e80000100800 */
[----:B------:R1:W-:Y:S01]  /*9fa0*/  STL [R4+0x4], R3 ;  /* 0x0000040304007387 */ /* 0x0003e20000100800 */
[----:B------:R-:W-:Y:S05]  /*9fb0*/  RET.REL.NODEC R8 `(_ZN7cutlass13device_kernelIN5flash19enable_sm80_to_sm89INS1_16FlashAttnBwdSm80INS1_25CollectiveMainloopBwdSm80ILi2ELi2EN4cute5tupleIJNS5_1CILi128EEES8_NS7_ILi64EEEEEENS_10bfloat16_tEfNS_4arch4Sm80ELb1ELb0ELb1ELb1ELb1ELb0ELb0ELb0ELi2ELi4ELi4ELi4ELb0EEENS1_24CollectiveEpilogueBwdGQAISA_fSD_Li256ELb1ELb1EEENS1_25SingleTileBwdLPTSchedulerILb1ELi128ELb1EEEEEEEEEvNT_6ParamsE) ;  /* 0xffff604008007950 */ /* 0x000fea0003c3ffff */
        .type           $_ZN7cutlass13device_kernelIN5flash19enable_sm80_to_sm89INS1_16FlashAttnBwdSm80INS1_25CollectiveMainloopBwdSm80ILi2ELi2EN4cute5tupleIJNS5_1CILi128EEES8_NS7_ILi64EEEEEENS_10bfloat16_tEfNS_4arch4Sm80ELb1ELb0ELb1ELb1ELb1ELb0ELb0ELb0ELi2ELi4ELi4ELi4ELb0EEENS1_24CollectiveEpilogueBwdGQAISA_fSD_Li256ELb1ELb1EEENS1_25SingleTileBwdLPTSchedulerILb1ELi128ELb1EEEEEEEEEvNT_6ParamsE$_ZN4cute3eso3ESOILb1ELb0EJNS_6LayoutINS_5tupleIJNS3_IJNS_1CILi2EEES5_EEES6_EEENS3_IJNS3_IJNS4_ILi1EEES5_EEENS3_IJNS4_ILi32EEENS4_ILi64EEEEEEEEEEENS_10ViewEngineIPN7cutlass10bfloat16_tEEEEEC2ERKSE_RKSJ_,@function
        .size           $_ZN7cutlass13device_kernelIN5flash19enable_sm80_to_sm89INS1_16FlashAttnBwdSm80INS1_25CollectiveMainloopBwdSm80ILi2ELi2EN4cute5tupleIJNS5_1CILi128EEES8_NS7_ILi64EEEEEENS_10bfloat16_tEfNS_4arch4Sm80ELb1ELb0ELb1ELb1ELb1ELb0ELb0ELb0ELi2ELi4ELi4ELi4ELb0EEENS1_24CollectiveEpilogueBwdGQAISA_fSD_Li256ELb1ELb1EEENS1_25SingleTileBwdLPTSchedulerILb1ELi128ELb1EEEEEEEEEvNT_6ParamsE$_ZN4cute3eso3ESOILb1ELb0EJNS_6LayoutINS_5tupleIJNS3_IJNS_1CILi2EEES5_EEES6_EEENS3_IJNS3_IJNS4_ILi1EEES5_EEENS3_IJNS4_ILi32EEENS4_ILi64EEEEEEEEEEENS_10ViewEngineIPN7cutlass10bfloat16_tEEEEEC2ERKSE_RKSJ_,($_ZN7cutlass13device_kernelIN5flash19enable_sm80_to_sm89INS1_16FlashAttnBwdSm80INS1_25CollectiveMainloopBwdSm80ILi2ELi2EN4cute5tupleIJNS5_1CILi128EEES8_NS7_ILi64EEEEEENS_10bfloat16_tEfNS_4arch4Sm80ELb1ELb0ELb1ELb1ELb1ELb0ELb0ELb0ELi2ELi4ELi4ELi4ELb0EEENS1_24CollectiveEpilogueBwdGQAISA_fSD_Li256ELb1ELb1EEENS1_25SingleTileBwdLPTSchedulerILb1ELi128ELb1EEEEEEEEEvNT_6ParamsE$_ZN4cute3eso3ESOILb1ELb0EJNS_6LayoutINS_5tupleIJNS3_IJNS_1CILi2EEES5_EEES6_EEENS3_IJNS3_IJNS4_ILi1EEES5_EEENS3_IJNS4_ILi32EEENS4_ILi64EEEEEEEEEEEiEEC2ERKSE_RKi - $_ZN7cutlass13device_kernelIN5flash19enable_sm80_to_sm89INS1_16FlashAttnBwdSm80INS1_25CollectiveMainloopBwdSm80ILi2ELi2EN4cute5tupleIJNS5_1CILi128EEES8_NS7_ILi64EEEEEENS_10bfloat16_tEfNS_4arch4Sm80ELb1ELb0ELb1ELb1ELb1ELb0ELb0ELb0ELi2ELi4ELi4ELi4ELb0EEENS1_24CollectiveEpilogueBwdGQAISA_fSD_Li256ELb1ELb1EEENS1_25SingleTileBwdLPTSchedulerILb1ELi128ELb1EEEEEEEEEvNT_6ParamsE$_ZN4cute3eso3ESOILb1ELb0EJNS_6LayoutINS_5tupleIJNS3_IJNS_1CILi2EEES5_EEES6_EEENS3_IJNS3_IJNS4_ILi1EEES5_EEENS3_IJNS4_ILi32EEENS4_ILi64EEEEEEEEEEENS_10ViewEngineIPN7cutlass10bfloat16_tEEEEEC2ERKSE_RKSJ_)
$_ZN7cutlass13device_kernelIN5flash19enable_sm80_to_sm89INS1_16FlashAttnBwdSm80INS1_25CollectiveMainloopBwdSm80ILi2ELi2EN4cute5tupleIJNS5_1CILi128EEES8_NS7_ILi64EEEEEENS_10bfloat16_tEfNS_4arch4Sm80ELb1ELb0ELb1ELb1ELb1ELb0ELb0ELb0ELi2ELi4ELi4ELi4ELb0EEENS1_24CollectiveEpilogueBwdGQAISA_fSD_Li256ELb1ELb1EEENS1_25SingleTileBwdLPTSchedulerILb1ELi128ELb1EEEEEEEEEvNT_6ParamsE$_ZN4cute3eso3ESOILb1ELb0EJNS_6LayoutINS_5tupleIJNS3_IJNS_1CILi2EEES5_EEES6_EEENS3_IJNS3_IJNS4_ILi1EEES5_EEENS3_IJNS4_ILi32EEENS4_ILi64EEEEEEEEEEENS_10ViewEngineIPN7cutlass10bfloat16_tEEEEEC2ERKSE_RKSJ_:
[----:B------:R-:W-:Y:S01]  /*9fc0*/  IADD3 R2, R67, -c[0x0][0x20], RZ ;  /* 0x8000080043027a10 */ /* 0x000fe20007ffe0ff */
[----:B------:R-:W-:Y:S01]  /*9fd0*/  IMAD.MOV.U32 R7, RZ, RZ, R3 ;  /* 0x000000ffff077224 */ /* 0x000fe200078e0003 */
[----:B------:R-:W-:-:S04]  /*9fe0*/  MOV R5, 0x0 ;  /* 0x0000000000057802 */ /* 0x000fc80000000f00 */
[----:B------:R1:W-:Y:S01]  /*9ff0*/  STL.64 [R2], R6 ;  /* 0x0000000602007387 */ /* 0x0003e20000100a00 */
[----:B------:R-:W-:Y:S05]  /*a000*/  RET.REL.NODEC R4 `(_ZN7cutlass13device_kernelIN5flash19enable_sm80_to_sm89INS1_16FlashAttnBwdSm80INS1_25CollectiveMainloopBwdSm80ILi2ELi2EN4cute5tupleIJNS5_1CILi128EEES8_NS7_ILi64EEEEEENS_10bfloat16_tEfNS_4arch4Sm80ELb1ELb0ELb1ELb1ELb1ELb0ELb0ELb0ELi2ELi4ELi4ELi4ELb0EEENS1_24CollectiveEpilogueBwdGQAISA_fSD_Li256ELb1ELb1EEENS1_25SingleTileBwdLPTSchedulerILb1ELi128ELb1EEEEEEEEEvNT_6ParamsE) ;  /* 0xffff5ff004007950 */ /* 0x000fea0003c3ffff */
        .type           $_ZN7cutlass13device_kernelIN5flash19enable_sm80_to_sm89INS1_16FlashAttnBwdSm80INS1_25CollectiveMainloopBwdSm80ILi2ELi2EN4cute5tupleIJNS5_1CILi128EEES8_NS7_ILi64EEEEEENS_10bfloat16_tEfNS_4arch4Sm80ELb1ELb0ELb1ELb1ELb1ELb0ELb0ELb0ELi2ELi4ELi4ELi4ELb0EEENS1_24CollectiveEpilogueBwdGQAISA_fSD_Li256ELb1ELb1EEENS1_25SingleTileBwdLPTSchedulerILb1ELi128ELb1EEEEEEEEEvNT_6ParamsE$_ZN4cute3eso3ESOILb1ELb0EJNS_6LayoutINS_5tupleIJNS3_IJNS_1CILi2EEES5_EEES6_EEENS3_IJNS3_IJNS4_ILi1EEES5_EEENS3_IJNS4_ILi32EEENS4_ILi64EEEEEEEEEEEiEEC2ERKSE_RKi,@function
        .size           $_ZN7cutlass13device_kernelIN5flash19enable_sm80_to_sm89INS1_16FlashAttnBwdSm80INS1_25CollectiveMainloopBwdSm80ILi2ELi2EN4cute5tupleIJNS5_1CILi128EEES8_NS7_ILi64EEEEEENS_10bfloat16_tEfNS_4arch4Sm80ELb1ELb0ELb1ELb1ELb1ELb0ELb0ELb0ELi2ELi4ELi4ELi4ELb0EEENS1_24CollectiveEpilogueBwdGQAISA_fSD_Li256ELb1ELb1EEENS1_25SingleTileBwdLPTSchedulerILb1ELi128ELb1EEEEEEEEEvNT_6ParamsE$_ZN4cute3eso3ESOILb1ELb0EJNS_6LayoutINS_5tupleIJNS3_IJNS_1CILi2EEES5_EEES6_EEENS3_IJNS3_IJNS4_ILi1EEES5_EEENS3_IJNS4_ILi32EEENS4_ILi64EEEEEEEEEEEiEEC2ERKSE_RKi,($_ZN7cutlass13device_kernelIN5flash19enable_sm80_to_sm89INS1_16FlashAttnBwdSm80INS1_25CollectiveMainloopBwdSm80ILi2ELi2EN4cute5tupleIJNS5_1CILi128EEES8_NS7_ILi64EEEEEENS_10bfloat16_tEfNS_4arch4Sm80ELb1ELb0ELb1ELb1ELb1ELb0ELb0ELb0ELi2ELi4ELi4ELi4ELb0EEENS1_24CollectiveEpilogueBwdGQAISA_fSD_Li256ELb1ELb1EEENS1_25SingleTileBwdLPTSchedulerILb1ELi128ELb1EEEEEEEEEvNT_6ParamsE$_ZN4cute3eso3ESOILb1ELb0EJNS_6LayoutINS_5tupleIJNS3_IJNS_1CILi2EEES5_S5_EEEEEENS3_IJNS3_IJNS4_ILi1EEES5_NS4_ILi4EEEEEEEEEEENS_10ViewEngineIPN7cutlass10bfloat16_tEEEEEC2ERKSC_RKSH_ - $_ZN7cutlass13device_kernelIN5flash19enable_sm80_to_sm89INS1_16FlashAttnBwdSm80INS1_25CollectiveMainloopBwdSm80ILi2ELi2EN4cute5tupleIJNS5_1CILi128EEES8_NS7_ILi64EEEEEENS_10bfloat16_tEfNS_4arch4Sm80ELb1ELb0ELb1ELb1ELb1ELb0ELb0ELb0ELi2ELi4ELi4ELi4ELb0EEENS1_24CollectiveEpilogueBwdGQAISA_fSD_Li256ELb1ELb1EEENS1_25SingleTileBwdLPTSchedulerILb1ELi128ELb1EEEEEEEEEvNT_6ParamsE$_ZN4cute3eso3ESOILb1ELb0EJNS_6LayoutINS_5tupleIJNS3_IJNS_1CILi2EEES5_EEES6_EEENS3_IJNS3_IJNS4_ILi1EEES5_EEENS3_IJNS4_ILi32EEENS4_ILi64EEEEEEEEEEEiEEC2ERKSE_RKi)
$_ZN7cutlass13device_kernelIN5flash19enable_sm80_to_sm89INS1_16FlashAttnBwdSm80INS1_25CollectiveMainloopBwdSm80ILi2ELi2EN4cute5tupleIJNS5_1CILi128EEES8_NS7_ILi64EEEEEENS_10bfloat16_tEfNS_4arch4Sm80ELb1ELb0ELb1ELb1ELb1ELb0ELb0ELb0ELi2ELi4ELi4ELi4ELb0EEENS1_24CollectiveEpilogueBwdGQAISA_fSD_Li256ELb1ELb1EEENS1_25SingleTileBwdLPTSchedulerILb1ELi128ELb1EEEEEEEEEvNT_6ParamsE$_ZN4cute3eso3ESOILb1ELb0EJNS_6LayoutINS_5tupleIJNS3_IJNS_1CILi2EEES5_EEES6_EEENS3_IJNS3_IJNS4_ILi1EEES5_EEENS3_IJNS4_ILi32EEENS4_ILi64EEEEEEEEEEEiEEC2ERKSE_RKi:
[----:B------:R-:W-:Y:S02]  /*a010*/  IADD3 R2, R67, -c[0x0][0x20], RZ ;  /* 0x8000080043027a10 */ /* 0x000fe40007ffe0ff */
[----:B------:R-:W-:-:S03]  /*a020*/  MOV R5, 0x0 ;  /* 0x0000000000057802 */ /* 0x000fc60000000f00 */
[----:B------:R1:W-:Y:S01]  /*a030*/  STL [R2], R3 ;  /* 0x0000000302007387 */ /* 0x0003e20000100800 */
[----:B------:R-:W-:Y:S05]  /*a040*/  RET.REL.NODEC R4 `(_ZN7cutlass13device_kernelIN5flash19enable_sm80_to_sm89INS1_16FlashAttnBwdSm80INS1_25CollectiveMainloopBwdSm80ILi2ELi2EN4cute5tupleIJNS5_1CILi128EEES8_NS7_ILi64EEEEEENS_10bfloat16_tEfNS_4arch4Sm80ELb1ELb0ELb1ELb1ELb1ELb0ELb0ELb0ELi2ELi4ELi4ELi4ELb0EEENS1_24CollectiveEpilogueBwdGQAISA_fSD_Li256ELb1ELb1EEENS1_25SingleTileBwdLPTSchedulerILb1ELi128ELb1EEEEEEEEEvNT_6ParamsE) ;  /* 0xffff5fb004007950 */ /* 0x000fea0003c3ffff */
        .type           $_ZN7cutlass13device_kernelIN5flash19enable_sm80_to_sm89INS1_16FlashAttnBwdSm80INS1_25CollectiveMainloopBwdSm80ILi2ELi2EN4cute5tupleIJNS5_1CILi128EEES8_NS7_ILi64EEEEEENS_10bfloat16_tEfNS_4arch4Sm80ELb1ELb0ELb1ELb1ELb1ELb0ELb0ELb0ELi2ELi4ELi4ELi4ELb0EEENS1_24CollectiveEpilogueBwdGQAISA_fSD_Li256ELb1ELb1EEENS1_25SingleTileBwdLPTSchedulerILb1ELi128ELb1EEEEEEEEEvNT_6ParamsE$_ZN4cute3eso3ESOILb1ELb0EJNS_6LayoutINS_5tupleIJNS3_IJNS_1CILi2EEES5_S5_EEEEEENS3_IJNS3_IJNS4_ILi1EEES5_NS4_ILi4EEEEEEEEEEENS_10ViewEngineIPN7cutlass10bfloat16_tEEEEEC2ERKSC_RKSH_,@function
        .size           $_ZN7cutlass13device_kernelIN5flash19enable_sm80_to_sm89INS1_16FlashAttnBwdSm80INS1_25CollectiveMainloopBwdSm80ILi2ELi2EN4cute5tupleIJNS5_1CILi128EEES8_NS7_ILi64EEEEEENS_10bfloat16_tEfNS_4arch4Sm80ELb1ELb0ELb1ELb1ELb1ELb0ELb0ELb0ELi2ELi4ELi4ELi4ELb0EEENS1_24CollectiveEpilogueBwdGQAISA_fSD_Li256ELb1ELb1EEENS1_25SingleTileBwdLPTSchedulerILb1ELi128ELb1EEEEEEEEEvNT_6ParamsE$_ZN4cute3eso3ESOILb1ELb0EJNS_6LayoutINS_5tupleIJNS3_IJNS_1CILi2EEES5_S5_EEEEEENS3_IJNS3_IJNS4_ILi1EEES5_NS4_ILi4EEEEEEEEEEENS_10ViewEngineIPN7cutlass10bfloat16_tEEEEEC2ERKSC_RKSH_,($_ZN7cutlass13device_kernelIN5flash19enable_sm80_to_sm89INS1_16FlashAttnBwdSm80INS1_25CollectiveMainloopBwdSm80ILi2ELi2EN4cute5tupleIJNS5_1CILi128EEES8_NS7_ILi64EEEEEENS_10bfloat16_tEfNS_4arch4Sm80ELb1ELb0ELb1ELb1ELb1ELb0ELb0ELb0ELi2ELi4ELi4ELi4ELb0EEENS1_24CollectiveEpilogueBwdGQAISA_fSD_Li256ELb1ELb1EEENS1_25SingleTileBwdLPTSchedulerILb1ELi128ELb1EEEEEEEEEvNT_6ParamsE$_ZN4cute3eso3ESOILb1ELb0EJNS_6LayoutINS_5tupleIJNS3_IJNS_1CILi2EEES5_S5_EEEEEENS3_IJNS3_IJNS4_ILi1EEES5_NS4_ILi4EEEEEEEEEEEiEEC2ERKSC_RKi - $_ZN7cutlass13device_kernelIN5flash19enable_sm80_to_sm89INS1_16FlashAttnBwdSm80INS1_25CollectiveMainloopBwdSm80ILi2ELi2EN4cute5tupleIJNS5_1CILi128EEES8_NS7_ILi64EEEEEENS_10bfloat16_tEfNS_4arch4Sm80ELb1ELb0ELb1ELb1ELb1ELb0ELb0ELb0ELi2ELi4ELi4ELi4ELb0EEENS1_24CollectiveEpilogueBwdGQAISA_fSD_Li256ELb1ELb1EEENS1_25SingleTileBwdLPTSchedulerILb1ELi128ELb1EEEEEEEEEvNT_6ParamsE$_ZN4cute3eso3ESOILb1ELb0EJNS_6LayoutINS_5tupleIJNS3_IJNS_1CILi2EEES5_S5_EEEEEENS3_IJNS3_IJNS4_ILi1EEES5_NS4_ILi4EEEEEEEEEEENS_10ViewEngineIPN7cutlass10bfloat16_tEEEEEC2ERKSC_RKSH_)
$_ZN7cutlass13device_kernelIN5flash19enable_sm80_to_sm89INS1_16FlashAttnBwdSm80INS1_25CollectiveMainloopBwdSm80ILi2ELi2EN4cute5tupleIJNS5_1CILi128EEES8_NS7_ILi64EEEEEENS_10bfloat16_tEfNS_4arch4Sm80ELb1ELb0ELb1ELb1ELb1ELb0ELb0ELb0ELi2ELi4ELi4ELi4ELb0EEENS1_24CollectiveEpilogueBwdGQAISA_fSD_Li256ELb1ELb1EEENS1_25SingleTileBwdLPTSchedulerILb1ELi128ELb1EEEEEEEEEvNT_6ParamsE$_ZN4cute3eso3ESOILb1ELb0EJNS_6LayoutINS_5tupleIJNS3_IJNS_1CILi2EEES5_S5_EEEEEENS3_IJNS3_IJNS4_ILi1EEES5_NS4_ILi4EEEEEEEEEEENS_10ViewEngineIPN7cutlass10bfloat16_tEEEEEC2ERKSC_RKSH_:
[----:B------:R-:W-:Y:S01]  /*a050*/  IADD3 R2, R67, -c[0x0][0x20], RZ ;  /* 0x8000080043027a10 */ /* 0x000fe20007ffe0ff */
[----:B------:R-:W-:Y:S01]  /*a060*/  IMAD.MOV.U32 R7, RZ, RZ, R3 ;  /* 0x000000ffff077224 */ /* 0x000fe200078e0003 */
[----:B------:R-:W-:-:S04]  /*a070*/  MOV R5, 0x0 ;  /* 0x0000000000057802 */ /* 0x000fc80000000f00 */
[----:B------:R1:W-:Y:S01]  /*a080*/  STL.64 [R2], R6 ;  /* 0x0000000602007387 */ /* 0x0003e20000100a00 */
[----:B------:R-:W-:Y:S05]  /*a090*/  RET.REL.NODEC R4 `(_ZN7cutlass13device_kernelIN5flash19enable_sm80_to_sm89INS1_16FlashAttnBwdSm80INS1_25CollectiveMainloopBwdSm80ILi2ELi2EN4cute5tupleIJNS5_1CILi128EEES8_NS7_ILi64EEEEEENS_10bfloat16_tEfNS_4arch4Sm80ELb1ELb0ELb1ELb1ELb1ELb0ELb0ELb0ELi2ELi4ELi4ELi4ELb0EEENS1_24CollectiveEpilogueBwdGQAISA_fSD_Li256ELb1ELb1EEENS1_25SingleTileBwdLPTSchedulerILb1ELi128ELb1EEEEEEEEEvNT_6ParamsE) ;  /* 0xffff5f6004007950 */ /* 0x000fea0003c3ffff */
        .type           $_ZN7cutlass13device_kernelIN5flash19enable_sm80_to_sm89INS1_16FlashAttnBwdSm80INS1_25CollectiveMainloopBwdSm80ILi2ELi2EN4cute5tupleIJNS5_1CILi128EEES8_NS7_ILi64EEEEEENS_10bfloat16_tEfNS_4arch4Sm80ELb1ELb0ELb1ELb1ELb1ELb0ELb0ELb0ELi2ELi4ELi4ELi4ELb0EEENS1_24CollectiveEpilogueBwdGQAISA_fSD_Li256ELb1ELb1EEENS1_25SingleTileBwdLPTSchedulerILb1ELi128ELb1EEEEEEEEEvNT_6ParamsE$_ZN4cute3eso3ESOILb1ELb0EJNS_6LayoutINS_5tupleIJNS3_IJNS_1CILi2EEES5_S5_EEEEEENS3_IJNS3_IJNS4_ILi1EEES5_NS4_ILi4EEEEEEEEEEEiEEC2ERKSC_RKi,@function
        .size           $_ZN7cutlass13device_kernelIN5flash19enable_sm80_to_sm89INS1_16FlashAttnBwdSm80INS1_25CollectiveMainloopBwdSm80ILi2ELi2EN4cute5tupleIJNS5_1CILi128EEES8_NS7_ILi64EEEEEENS_10bfloat16_tEfNS_4arch4Sm80ELb1ELb0ELb1ELb1ELb1ELb0ELb0ELb0ELi2ELi4ELi4ELi4ELb0EEENS1_24CollectiveEpilogueBwdGQAISA_fSD_Li256ELb1ELb1EEENS1_25SingleTileBwdLPTSchedulerILb1ELi128ELb1EEEEEEEEEvNT_6ParamsE$_ZN4cute3eso3ESOILb1ELb0EJNS_6LayoutINS_5tupleIJNS3_IJNS_1CILi2EEES5_S5_EEEEEENS3_IJNS3_IJNS4_ILi1EEES5_NS4_ILi4EEEEEEEEEEEiEEC2ERKSC_RKi,($_ZN7cutlass13device_kernelIN5flash19enable_sm80_to_sm89INS1_16FlashAttnBwdSm80INS1_25CollectiveMainloopBwdSm80ILi2ELi2EN4cute5tupleIJNS5_1CILi128EEES8_NS7_ILi64EEEEEENS_10bfloat16_tEfNS_4arch4Sm80ELb1ELb0ELb1ELb1ELb1ELb0ELb0ELb0ELi2ELi4ELi4ELi4ELb0EEENS1_24CollectiveEpilogueBwdGQAISA_fSD_Li256ELb1ELb1EEENS1_25SingleTileBwdLPTSchedulerILb1ELi128ELb1EEEEEEEEEvNT_6ParamsE$_ZN4cute3eso3ESOILb1ELb0EJNS_6LayoutINS_5tupleIJNS3_IJNS_1CILi2EEES5_S5_EEES5_EEENS3_IJNS3_IJNS4_ILi1EEES5_NS4_ILi4EEEEEENS4_ILi64EEEEEEEENS_10ViewEngineIPN7cutlass10bfloat16_tEEEEEC2ERKSD_RKSI_ - $_ZN7cutlass13device_kernelIN5flash19enable_sm80_to_sm89INS1_16FlashAttnBwdSm80INS1_25CollectiveMainloopBwdSm80ILi2ELi2EN4cute5tupleIJNS5_1CILi128EEES8_NS7_ILi64EEEEEENS_10bfloat16_tEfNS_4arch4Sm80ELb1ELb0ELb1ELb1ELb1ELb0ELb0ELb0ELi2ELi4ELi4ELi4ELb0EEENS1_24CollectiveEpilogueBwdGQAISA_fSD_Li256ELb1ELb1EEENS1_25SingleTileBwdLPTSchedulerILb1ELi128ELb1EEEEEEEEEvNT_6ParamsE$_ZN4cute3eso3ESOILb1ELb0EJNS_6LayoutINS_5tupleIJNS3_IJNS_1CILi2EEES5_S5_EEEEEENS3_IJNS3_IJNS4_ILi1EEES5_NS4_ILi4EEEEEEEEEEEiEEC2ERKSC_RKi)
$_ZN7cutlass13device_kernelIN5flash19enable_sm80_to_sm89INS1_16FlashAttnBwdSm80INS1_25CollectiveMainloopBwdSm80ILi2ELi2EN4cute5tupleIJNS5_1CILi128EEES8_NS7_ILi64EEEEEENS_10bfloat16_tEfNS_4arch4Sm80ELb1ELb0ELb1ELb1ELb1ELb0ELb0ELb0ELi2ELi4ELi4ELi4ELb0EEENS1_24CollectiveEpilogueBwdGQAISA_fSD_Li256ELb1ELb1EEENS1_25SingleTileBwdLPTSchedulerILb1ELi128ELb1EEEEEEEEEvNT_6ParamsE$_ZN4cute3eso3ESOILb1ELb0EJNS_6LayoutINS_5tupleIJNS3_IJNS_1CILi2EEES5_S5_EEEEEENS3_IJNS3_IJNS4_ILi1EEES5_NS4_ILi4EEEEEEEEEEEiEEC2ERKSC_RKi:
[----:B------:R-:W-:Y:S02]  /*a0a0*/  IADD3 R2, R67, -c[0x0][0x20], RZ ;  /* 0x8000080043027a10 */ /* 0x000fe40007ffe0ff */
[----:B------:R-:W-:-:S03]  /*a0b0*/  MOV R5, 0x0 ;  /* 0x0000000000057802 */ /* 0x000fc60000000f00 */
[----:B------:R1:W-:Y:S01]  /*a0c0*/  STL [R2], R3 ;  /* 0x0000000302007387 */ /* 0x0003e20000100800 */
[----:B------:R-:W-:Y:S05]  /*a0d0*/  RET.REL.NODEC R4 `(_ZN7cutlass13device_kernelIN5flash19enable_sm80_to_sm89INS1_16FlashAttnBwdSm80INS1_25CollectiveMainloopBwdSm80ILi2ELi2EN4cute5tupleIJNS5_1CILi128EEES8_NS7_ILi64EEEEEENS_10bfloat16_tEfNS_4arch4Sm80ELb1ELb0ELb1ELb1ELb1ELb0ELb0ELb0ELi2ELi4ELi4ELi4ELb0EEENS1_24CollectiveEpilogueBwdGQAISA_fSD_Li256ELb1ELb1EEENS1_25SingleTileBwdLPTSchedulerILb1ELi128ELb1EEEEEEEEEvNT_6ParamsE) ;  /* 0xffff5f2004007950 */ /* 0x000fea0003c3ffff */
        .type           $_ZN7cutlass13device_kernelIN5flash19enable_sm80_to_sm89INS1_16FlashAttnBwdSm80INS1_25CollectiveMainloopBwdSm80ILi2ELi2EN4cute5tupleIJNS5_1CILi128EEES8_NS7_ILi64EEEEEENS_10bfloat16_tEfNS_4arch4Sm80ELb1ELb0ELb1ELb1ELb1ELb0ELb0ELb0ELi2ELi4ELi4ELi4ELb0EEENS1_24CollectiveEpilogueBwdGQAISA_fSD_Li256ELb1ELb1EEENS1_25SingleTileBwdLPTSchedulerILb1ELi128ELb1EEEEEEEEEvNT_6ParamsE$_ZN4cute3eso3ESOILb1ELb0EJNS_6LayoutINS_5tupleIJNS3_IJNS_1CILi2EEES5_S5_EEES5_EEENS3_IJNS3_IJNS4_ILi1EEES5_NS4_ILi4EEEEEENS4_ILi64EEEEEEEENS_10ViewEngineIPN7cutlass10bfloat16_tEEEEEC2ERKSD_RKSI_,@function
        .size           $_ZN7cutlass13device_kernelIN5flash19enable_sm80_to_sm89INS1_16FlashAttnBwdSm80INS1_25CollectiveMainloopBwdSm80ILi2ELi2EN4cute5tupleIJNS5_1CILi128EEES8_NS7_ILi64EEEEEENS_10bfloat16_tEfNS_4arch4Sm80ELb1ELb0ELb1ELb1ELb1ELb0ELb0ELb0ELi2ELi4ELi4ELi4ELb0EEENS1_24CollectiveEpilogueBwdGQAISA_fSD_Li256ELb1ELb1EEENS1_25SingleTileBwdLPTSchedulerILb1ELi128ELb1EEEEEEEEEvNT_6ParamsE$_ZN4cute3eso3ESOILb1ELb0EJNS_6LayoutINS_5tupleIJNS3_IJNS_1CILi2EEES5_S5_EEES5_EEENS3_IJNS3_IJNS4_ILi1EEES5_NS4_ILi4EEEEEENS4_ILi64EEEEEEEENS_10ViewEngineIPN7cutlass10bfloat16_tEEEEEC2ERKSD_RKSI_,($_ZN7cutlass13device_kernelIN5flash19enable_sm80_to_sm89INS1_16FlashAttnBwdSm80INS1_25CollectiveMainloopBwdSm80ILi2ELi2EN4cute5tupleIJNS5_1CILi128EEES8_NS7_ILi64EEEEEENS_10bfloat16_tEfNS_4arch4Sm80ELb1ELb0ELb1ELb1ELb1ELb0ELb0ELb0ELi2ELi4ELi4ELi4ELb0EEENS1_24CollectiveEpilogueBwdGQAISA_fSD_Li256ELb1ELb1EEENS1_25SingleTileBwdLPTSchedulerILb1ELi128ELb1EEEEEEEEEvNT_6ParamsE$_ZN4cute3eso3ESOILb1ELb0EJNS_6LayoutINS_5tupleIJNS3_IJNS_1CILi2EEES5_S5_EEES5_EEENS3_IJNS3_IJNS4_ILi1EEES5_NS4_ILi4EEEEEENS4_ILi64EEEEEEEEiEEC2ERKSD_RKi - $_ZN7cutlass13device_kernelIN5flash19enable_sm80_to_sm89INS1_16FlashAttnBwdSm80INS1_25CollectiveMainloopBwdSm80ILi2ELi2EN4cute5tupleIJNS5_1CILi128EEES8_NS7_ILi64EEEEEENS_10bfloat16_tEfNS_4arch4Sm80ELb1ELb0ELb1ELb1ELb1ELb0ELb0ELb0ELi2ELi4ELi4ELi4ELb0EEENS1_24CollectiveEpilogueBwdGQAISA_fSD_Li256ELb1ELb1EEENS1_25SingleTileBwdLPTSchedulerILb1ELi128ELb1EEEEEEEEEvNT_6ParamsE$_ZN4cute3eso3ESOILb1ELb0EJNS_6LayoutINS_5tupleIJNS3_IJNS_1CILi2EEES5_S5_EEES5_EEENS3_IJNS3_IJNS4_ILi1EEES5_NS4_ILi4EEEEEENS4_ILi64EEEEEEEENS_10ViewEngineIPN7cutlass10bfloat16_tEEEEEC2ERKSD_RKSI_)
$_ZN7cutlass13device_kernelIN5flash19enable_sm80_to_sm89INS1_16FlashAttnBwdSm80INS1_25CollectiveMainloopBwdSm80ILi2ELi2EN4cute5tupleIJNS5_1CILi128EEES8_NS7_ILi64EEEEEENS_10bfloat16_tEfNS_4arch4Sm80ELb1ELb0ELb1ELb1ELb1ELb0ELb0ELb0ELi2ELi4ELi4ELi4ELb0EEENS1_24CollectiveEpilogueBwdGQAISA_fSD_Li256ELb1ELb1EEENS1_25SingleTileBwdLPTSchedulerILb1ELi128ELb1EEEEEEEEEvNT_6ParamsE$_ZN4cute3eso3ESOILb1ELb0EJNS_6LayoutINS_5tupleIJNS3_IJNS_1CILi2EEES5_S5_EEES5_EEENS3_IJNS3_IJNS4_ILi1EEES5_NS4_ILi4EEEEEENS4_ILi64EEEEEEEENS_10ViewEngineIPN7cutlass10bfloat16_tEEEEEC2ERKSD_RKSI_:
[----:B------:R-:W-:Y:S01]  /*a0e0*/  IADD3 R2, R23, -c[0x0][0x20], RZ ;  /* 0x8000080017027a10 */ /* 0x000fe20007ffe0ff */
[----:B------:R-:W-:Y:S01]  /*a0f0*/  IMAD.MOV.U32 R7, RZ, RZ, R3 ;  /* 0x000000ffff077224 */ /* 0x000fe200078e0003 */
[----:B------:R-:W-:-:S04]  /*a100*/  MOV R5, 0x0 ;  /* 0x0000000000057802 */ /* 0x000fc80000000f00 */
[----:B------:R1:W-:Y:S01]  /*a110*/  STL.64 [R2], R6 ;  /* 0x0000000602007387 */ /* 0x0003e20000100a00 */
[----:B------:R-:W-:Y:S05]  /*a120*/  RET.REL.NODEC R4 `(_ZN7cutlass13device_kernelIN5flash19enable_sm80_to_sm89INS1_16FlashAttnBwdSm80INS1_25CollectiveMainloopBwdSm80ILi2ELi2EN4cute5tupleIJNS5_1CILi128EEES8_NS7_ILi64EEEEEENS_10bfloat16_tEfNS_4arch4Sm80ELb1ELb0ELb1ELb1ELb1ELb0ELb0ELb0ELi2ELi4ELi4ELi4ELb0EEENS1_24CollectiveEpilogueBwdGQAISA_fSD_Li256ELb1ELb1EEENS1_25SingleTileBwdLPTSchedulerILb1ELi128ELb1EEEEEEEEEvNT_6ParamsE) ;  /* 0xffff5ed004007950 */ /* 0x000fea0003c3ffff */
        .type           $_ZN7cutlass13device_kernelIN5flash19enable_sm80_to_sm89INS1_16FlashAttnBwdSm80INS1_25CollectiveMainloopBwdSm80ILi2ELi2EN4cute5tupleIJNS5_1CILi128EEES8_NS7_ILi64EEEEEENS_10bfloat16_tEfNS_4arch4Sm80ELb1ELb0ELb1ELb1ELb1ELb0ELb0ELb0ELi2ELi4ELi4ELi4ELb0EEENS1_24CollectiveEpilogueBwdGQAISA_fSD_Li256ELb1ELb1EEENS1_25SingleTileBwdLPTSchedulerILb1ELi128ELb1EEEEEEEEEvNT_6ParamsE$_ZN4cute3eso3ESOILb1ELb0EJNS_6LayoutINS_5tupleIJNS3_IJNS_1CILi2EEES5_S5_EEES5_EEENS3_IJNS3_IJNS4_ILi1EEES5_NS4_ILi4EEEEEENS4_ILi64EEEEEEEEiEEC2ERKSD_RKi,@function
        .size           $_ZN7cutlass13device_kernelIN5flash19enable_sm80_to_sm89INS1_16FlashAttnBwdSm80INS1_25CollectiveMainloopBwdSm80ILi2ELi2EN4cute5tupleIJNS5_1CILi128EEES8_NS7_ILi64EEEEEENS_10bfloat16_tEfNS_4arch4Sm80ELb1ELb0ELb1ELb1ELb1ELb0ELb0ELb0ELi2ELi4ELi4ELi4ELb0EEENS1_24CollectiveEpilogueBwdGQAISA_fSD_Li256ELb1ELb1EEENS1_25SingleTileBwdLPTSchedulerILb1ELi128ELb1EEEEEEEEEvNT_6ParamsE$_ZN4cute3eso3ESOILb1ELb0EJNS_6LayoutINS_5tupleIJNS3_IJNS_1CILi2EEES5_S5_EEES5_EEENS3_IJNS3_IJNS4_ILi1EEES5_NS4_ILi4EEEEEENS4_ILi64EEEEEEEEiEEC2ERKSD_RKi,($_ZN7cutlass13device_kernelIN5flash19enable_sm80_to_sm89INS1_16FlashAttnBwdSm80INS1_25CollectiveMainloopBwdSm80ILi2ELi2EN4cute5tupleIJNS5_1CILi128EEES8_NS7_ILi64EEEEEENS_10bfloat16_tEfNS_4arch4Sm80ELb1ELb0ELb1ELb1ELb1ELb0ELb0ELb0ELi2ELi4ELi4ELi4ELb0EEENS1_24CollectiveEpilogueBwdGQAISA_fSD_Li256ELb1ELb1EEENS1_25SingleTileBwdLPTSchedulerILb1ELi128ELb1EEEEEEEEEvNT_6ParamsE$_ZN4cute3eso3ESOILb1ELb0EJNS_6LayoutINS_5tupleIJNS3_IJNS_1CILi2EEES5_S5_EEES5_EEENS3_IJNS3_IJNS4_ILi1EEES5_NS4_ILi4EEEEEENS4_ILi8EEEEEEEENS_10ViewEngineIPN7cutlass10bfloat16_tEEEEEC2ERKSD_RKSI_ - $_ZN7cutlass13device_kernelIN5flash19enable_sm80_to_sm89INS1_16FlashAttnBwdSm80INS1_25CollectiveMainloopBwdSm80ILi2ELi2EN4cute5tupleIJNS5_1CILi128EEES8_NS7_ILi64EEEEEENS_10bfloat16_tEfNS_4arch4Sm80ELb1ELb0ELb1ELb1ELb1ELb0ELb0ELb0ELi2ELi4ELi4ELi4ELb0EEENS1_24CollectiveEpilogueBwdGQAISA_fSD_Li256ELb1ELb1EEENS1_25SingleTileBwdLPTSchedulerILb1ELi128ELb1EEEEEEEEEvNT_6ParamsE$_ZN4cute3eso3ESOILb1ELb0EJNS_6LayoutINS_5tupleIJNS3_IJNS_1CILi2EEES5_S5_EEES5_EEENS3_IJNS3_IJNS4_ILi1EEES5_NS4_ILi4EEEEEENS4_ILi64EEEEEEEEiEEC2ERKSD_RKi)
$_ZN7cutlass13device_kernelIN5flash19enable_sm80_to_sm89INS1_16FlashAttnBwdSm80INS1_25CollectiveMainloopBwdSm80ILi2ELi2EN4cute5tupleIJNS5_1CILi128EEES8_NS7_ILi64EEEEEENS_10bfloat16_tEfNS_4arch4Sm80ELb1ELb0ELb1ELb1ELb1ELb0ELb0ELb0ELi2ELi4ELi4ELi4ELb0EEENS1_24CollectiveEpilogueBwdGQAISA_fSD_Li256ELb1ELb1EEENS1_25SingleTileBwdLPTSchedulerILb1ELi128ELb1EEEEEEEEEvNT_6ParamsE$_ZN4cute3eso3ESOILb1ELb0EJNS_6LayoutINS_5tupleIJNS3_IJNS_1CILi2EEES5_S5_EEES5_EEENS3_IJNS3_IJNS4_ILi1EEES5_NS4_ILi4EEEEEENS4_ILi64EEEEEEEEiEEC2ERKSD_RKi:
[----:B------:R-:W-:Y:S02]  /*a130*/  IADD3 R2, R23, -c[0x0][0x20], RZ ;  /* 0x8000080017027a10 */ /* 0x000fe40007ffe0ff */
[----:B------:R-:W-:-:S03]  /*a140*/  MOV R5, 0x0 ;  /* 0x0000000000057802 */ /* 0x000fc60000000f00 */
[----:B------:R1:W-:Y:S01]  /*a150*/  STL [R2], R3 ;  /* 0x0000000302007387 */ /* 0x0003e20000100800 */
[----:B------:R-:W-:Y:S05]  /*a160*/  RET.REL.NODEC R4 `(_ZN7cutlass13device_kernelIN5flash19enable_sm80_to_sm89INS1_16FlashAttnBwdSm80INS1_25CollectiveMainloopBwdSm80ILi2ELi2EN4cute5tupleIJNS5_1CILi128EEES8_NS7_ILi64EEEEEENS_10bfloat16_tEfNS_4arch4Sm80ELb1ELb0ELb1ELb1ELb1ELb0ELb0ELb0ELi2ELi4ELi4ELi4ELb0EEENS1_24CollectiveEpilogueBwdGQAISA_fSD_Li256ELb1ELb1EEENS1_25SingleTileBwdLPTSchedulerILb1ELi128ELb1EEEEEEEEEvNT_6ParamsE) ;  /* 0xffff5e9004007950 */ /* 0x000fea0003c3ffff */
        .type           $_ZN7cutlass13device_kernelIN5flash19enable_sm80_to_sm89INS1_16FlashAttnBwdSm80INS1_25CollectiveMainloopBwdSm80ILi2ELi2EN4cute5tupleIJNS5_1CILi128EEES8_NS7_ILi64EEEEEENS_10bfloat16_tEfNS_4arch4Sm80ELb1ELb0ELb1ELb1ELb1ELb0ELb0ELb0ELi2ELi4ELi4ELi4ELb0EEENS1_24CollectiveEpilogueBwdGQAISA_fSD_Li256ELb1ELb1EEENS1_25SingleTileBwdLPTSchedulerILb1ELi128ELb1EEEEEEEEEvNT_6ParamsE$_ZN4cute3eso3ESOILb1ELb0EJNS_6LayoutINS_5tupleIJNS3_IJNS_1CILi2EEES5_S5_EEES5_EEENS3_IJNS3_IJNS4_ILi1EEES5_NS4_ILi4EEEEEENS4_ILi8EEEEEEEENS_10ViewEngineIPN7cutlass10bfloat16_tEEEEEC2ERKSD_RKSI_,@function
        .size           $_ZN7cutlass13device_kernelIN5flash19enable_sm80_to_sm89INS1_16FlashAttnBwdSm80INS1_25CollectiveMainloopBwdSm80ILi2ELi2EN4cute5tupleIJNS5_1CILi128EEES8_NS7_ILi64EEEEEENS_10bfloat16_tEfNS_4arch4Sm80ELb1ELb0ELb1ELb1ELb1ELb0ELb0ELb0ELi2ELi4ELi4ELi4ELb0EEENS1_24CollectiveEpilogueBwdGQAISA_fSD_Li256ELb1ELb1EEENS1_25SingleTileBwdLPTSchedulerILb1ELi128ELb1EEEEEEEEEvNT_6ParamsE$_ZN4cute3eso3ESOILb1ELb0EJNS_6LayoutINS_5tupleIJNS3_IJNS_1CILi2EEES5_S5_EEES5_EEENS3_IJNS3_IJNS4_ILi1EEES5_NS4_ILi4EEEEEENS4_ILi8EEEEEEEENS_10ViewEngineIPN7cutlass10bfloat16_tEEEEEC2ERKSD_RKSI_,($_ZN7cutlass13device_kernelIN5flash19enable_sm80_to_sm89INS1_16FlashAttnBwdSm80INS1_25CollectiveMainloopBwdSm80ILi2ELi2EN4cute5tupleIJNS5_1CILi128EEES8_NS7_ILi64EEEEEENS_10bfloat16_tEfNS_4arch4Sm80ELb1ELb0ELb1ELb1ELb1ELb0ELb0ELb0ELi2ELi4ELi4ELi4ELb0EEENS1_24CollectiveEpilogueBwdGQAISA_fSD_Li256ELb1ELb1EEENS1_25SingleTileBwdLPTSchedulerILb1ELi128ELb1EEEEEEEEEvNT_6ParamsE$_ZN4cute3eso3ESOILb1ELb0EJNS_6LayoutINS_5tupleIJNS3_IJNS_1CILi2EEES5_S5_EEES5_EEENS3_IJNS3_IJNS4_ILi1EEES5_NS4_ILi4EEEEEENS4_ILi8EEEEEEEEiEEC2ERKSD_RKi - $_ZN7cutlass13device_kernelIN5flash19enable_sm80_to_sm89INS1_16FlashAttnBwdSm80INS1_25CollectiveMainloopBwdSm80ILi2ELi2EN4cute5tupleIJNS5_1CILi128EEES8_NS7_ILi64EEEEEENS_10bfloat16_tEfNS_4arch4Sm80ELb1ELb0ELb1ELb1ELb1ELb0ELb0ELb0ELi2ELi4ELi4ELi4ELb0EEENS1_24CollectiveEpilogueBwdGQAISA_fSD_Li256ELb1ELb1EEENS1_25SingleTileBwdLPTSchedulerILb1ELi128ELb1EEEEEEEEEvNT_6ParamsE$_ZN4cute3eso3ESOILb1ELb0EJNS_6LayoutINS_5tupleIJNS3_IJNS_1CILi2EEES5_S5_EEES5_EEENS3_IJNS3_IJNS4_ILi1EEES5_NS4_ILi4EEEEEENS4_ILi8EEEEEEEENS_10ViewEngineIPN7cutlass10bfloat16_tEEEEEC2ERKSD_RKSI_)
$_ZN7cutlass13device_kernelIN5flash19enable_sm80_to_sm89INS1_16FlashAttnBwdSm80INS1_25CollectiveMainloopBwdSm80ILi2ELi2EN4cute5tupleIJNS5_1CILi128EEES8_NS7_ILi64EEEEEENS_10bfloat16_tEfNS_4arch4Sm80ELb1ELb0ELb1ELb1ELb1ELb0ELb0ELb0ELi2ELi4ELi4ELi4ELb0EEENS1_24CollectiveEpilogueBwdGQAISA_fSD_Li256ELb1ELb1EEENS1_25SingleTileBwdLPTSchedulerILb1ELi128ELb1EEEEEEEEEvNT_6ParamsE$_ZN4cute3eso3ESOILb1ELb0EJNS_6LayoutINS_5tupleIJNS3_IJNS_1CILi2EEES5_S5_EEES5_EEENS3_IJNS3_IJNS4_ILi1EEES5_NS4_ILi4EEEEEENS4_ILi8EEEEEEEENS_10ViewEngineIPN7cutlass10bfloat16_tEEEEEC2ERKSD_RKSI_:
[----:B------:R-:W-:Y:S01]  /*a170*/  IADD3 R2, R67, -c[0x0][0x20], RZ ;  /* 0x8000080043027a10 */ /* 0x000fe20007ffe0ff */
[----:B------:R-:W-:Y:S01]  /*a180*/  IMAD.MOV.U32 R7, RZ, RZ, R3 ;  /* 0x000000ffff077224 */ /* 0x000fe200078e0003 */
[----:B------:R-:W-:-:S04]  /*a190*/  MOV R5, 0x0 ;  /* 0x0000000000057802 */ /* 0x000fc80000000f00 */
[----:B------:R1:W-:Y:S01]  /*a1a0*/  STL.64 [R2], R6 ;  /* 0x0000000602007387 */ /* 0x0003e20000100a00 */
[----:B------:R-:W-:Y:S05]  /*a1b0*/  RET.REL.NODEC R4 `(_ZN7cutlass13device_kernelIN5flash19enable_sm80_to_sm89INS1_16FlashAttnBwdSm80INS1_25CollectiveMainloopBwdSm80ILi2ELi2EN4cute5tupleIJNS5_1CILi128EEES8_NS7_ILi64EEEEEENS_10bfloat16_tEfNS_4arch4Sm80ELb1ELb0ELb1ELb1ELb1ELb0ELb0ELb0ELi2ELi4ELi4ELi4ELb0EEENS1_24CollectiveEpilogueBwdGQAISA_fSD_Li256ELb1ELb1EEENS1_25SingleTileBwdLPTSchedulerILb1ELi128ELb1EEEEEEEEEvNT_6ParamsE) ;  /* 0xffff5e4004007950 */ /* 0x000fea0003c3ffff */
        .type           $_ZN7cutlass13device_kernelIN5flash19enable_sm80_to_sm89INS1_16FlashAttnBwdSm80INS1_25CollectiveMainloopBwdSm80ILi2ELi2EN4cute5tupleIJNS5_1CILi128EEES8_NS7_ILi64EEEEEENS_10bfloat16_tEfNS_4arch4Sm80ELb1ELb0ELb1ELb1ELb1ELb0ELb0ELb0ELi2ELi4ELi4ELi4ELb0EEENS1_24CollectiveEpilogueBwdGQAISA_fSD_Li256ELb1ELb1EEENS1_25SingleTileBwdLPTSchedulerILb1ELi128ELb1EEEEEEEEEvNT_6ParamsE$_ZN4cute3eso3ESOILb1ELb0EJNS_6LayoutINS_5tupleIJNS3_IJNS_1CILi2EEES5_S5_EEES5_EEENS3_IJNS3_IJNS4_ILi1EEES5_NS4_ILi4EEEEEENS4_ILi8EEEEEEEEiEEC2ERKSD_RKi,@function
        .size           $_ZN7cutlass13device_kernelIN5flash19enable_sm80_to_sm89INS1_16FlashAttnBwdSm80INS1_25CollectiveMainloopBwdSm80ILi2ELi2EN4cute5tupleIJNS5_1CILi128EEES8_NS7_ILi64EEEEEENS_10bfloat16_tEfNS_4arch4Sm80ELb1ELb0ELb1ELb1ELb1ELb0ELb0ELb0ELi2ELi4ELi4ELi4ELb0EEENS1_24CollectiveEpilogueBwdGQAISA_fSD_Li256ELb1ELb1EEENS1_25SingleTileBwdLPTSchedulerILb1ELi128ELb1EEEEEEEEEvNT_6ParamsE$_ZN4cute3eso3ESOILb1ELb0EJNS_6LayoutINS_5tupleIJNS3_IJNS_1CILi2EEES5_S5_EEES5_EEENS3_IJNS3_IJNS4_ILi1EEES5_NS4_ILi4EEEEEENS4_ILi8EEEEEEEEiEEC2ERKSD_RKi,($_ZN7cutlass13device_kernelIN5flash19enable_sm80_to_sm89INS1_16FlashAttnBwdSm80INS1_25CollectiveMainloopBwdSm80ILi2ELi2EN4cute5tupleIJNS5_1CILi128EEES8_NS7_ILi64EEEEEENS_10bfloat16_tEfNS_4arch4Sm80ELb1ELb0ELb1ELb1ELb1ELb0ELb0ELb0ELi2ELi4ELi4ELi4ELb0EEENS1_24CollectiveEpilogueBwdGQAISA_fSD_Li256ELb1ELb1EEENS1_25SingleTileBwdLPTSchedulerILb1ELi128ELb1EEEEEEEEEvNT_6ParamsE$_ZN4cute3eso3ESOILb1ELb0EJNS_6LayoutINS_5tupleIJNS3_IJNS_1CILi4EEENS4_ILi1EEEEEEEEENS3_IJNS3_IJS6_NS4_ILi0EEEEEEEEEEENS_10ViewEngineINS_8gmem_ptrIPKfEEEEEEC2ERKSC_RKSI_ - $_ZN7cutlass13device_kernelIN5flash19enable_sm80_to_sm89INS1_16FlashAttnBwdSm80INS1_25CollectiveMainloopBwdSm80ILi2ELi2EN4cute5tupleIJNS5_1CILi128EEES8_NS7_ILi64EEEEEENS_10bfloat16_tEfNS_4arch4Sm80ELb1ELb0ELb1ELb1ELb1ELb0ELb0ELb0ELi2ELi4ELi4ELi4ELb0EEENS1_24CollectiveEpilogueBwdGQAISA_fSD_Li256ELb1ELb1EEENS1_25SingleTileBwdLPTSchedulerILb1ELi128ELb1EEEEEEEEEvNT_6ParamsE$_ZN4cute3eso3ESOILb1ELb0EJNS_6LayoutINS_5tupleIJNS3_IJNS_1CILi2EEES5_S5_EEES5_EEENS3_IJNS3_IJNS4_ILi1EEES5_NS4_ILi4EEEEEENS4_ILi8EEEEEEEEiEEC2ERKSD_RKi)
$_ZN7cutlass13device_kernelIN5flash19enable_sm80_to_sm89INS1_16FlashAttnBwdSm80INS1_25CollectiveMainloopBwdSm80ILi2ELi2EN4cute5tupleIJNS5_1CILi128EEES8_NS7_ILi64EEEEEENS_10bfloat16_tEfNS_4arch4Sm80ELb1ELb0ELb1ELb1ELb1ELb0ELb0ELb0ELi2ELi4ELi4ELi4ELb0EEENS1_24CollectiveEpilogueBwdGQAISA_fSD_Li256ELb1ELb1EEENS1_25SingleTileBwdLPTSchedulerILb1ELi128ELb1EEEEEEEEEvNT_6ParamsE$_ZN4cute3eso3ESOILb1ELb0EJNS_6LayoutINS_5tupleIJNS3_IJNS_1CILi2EEES5_S5_EEES5_EEENS3_IJNS3_IJNS4_ILi1EEES5_NS4_ILi4EEEEEENS4_ILi8EEEEEEEEiEEC2ERKSD_RKi:
[----:B------:R-:W-:Y:S02]  /*a1c0*/  IADD3 R2, R67, -c[0x0][0x20], RZ ;  /* 0x8000080043027a10 */ /* 0x000fe40007ffe0ff */
[----:B------:R-:W-:-:S03]  /*a1d0*/  MOV R5, 0x0 ;  /* 0x0000000000057802 */ /* 0x000fc60000000f00 */
[----:B------:R1:W-:Y:S01]  /*a1e0*/  STL [R2], R3 ;  /* 0x0000000302007387 */ /* 0x0003e20000100800 */
[----:B------:R-:W-:Y:S05]  /*a1f0*/  RET.REL.NODEC R4 `(_ZN7cutlass13device_kernelIN5flash19enable_sm80_to_sm89INS1_16FlashAttnBwdSm80INS1_25CollectiveMainloopBwdSm80ILi2ELi2EN4cute5tupleIJNS5_1CILi128EEES8_NS7_ILi64EEEEEENS_10bfloat16_tEfNS_4arch4Sm80ELb1ELb0ELb1ELb1ELb1ELb0ELb0ELb0ELi2ELi4ELi4ELi4ELb0EEENS1_24CollectiveEpilogueBwdGQAISA_fSD_Li256ELb1ELb1EEENS1_25SingleTileBwdLPTSchedulerILb1ELi128ELb1EEEEEEEEEvNT_6ParamsE) ;  /* 0xffff5e0004007950 */ /* 0x000fea0003c3ffff */
        .type           $_ZN7cutlass13device_kernelIN5flash19enable_sm80_to_sm89INS1_16FlashAttnBwdSm80INS1_25CollectiveMainloopBwdSm80ILi2ELi2EN4cute5tupleIJNS5_1CILi128EEES8_NS7_ILi64EEEEEENS_10bfloat16_tEfNS_4arch4Sm80ELb1ELb0ELb1ELb1ELb1ELb0ELb0ELb0ELi2ELi4ELi4ELi4ELb0EEENS1_24CollectiveEpilogueBwdGQAISA_fSD_Li256ELb1ELb1EEENS1_25SingleTileBwdLPTSchedulerILb1ELi128ELb1EEEEEEEEEvNT_6ParamsE$_ZN4cute3eso3ESOILb1ELb0EJNS_6LayoutINS_5tupleIJNS3_IJNS_1CILi4EEENS4_ILi1EEEEEEEEENS3_IJNS3_IJS6_NS4_ILi0EEEEEEEEEEENS_10ViewEngineINS_8gmem_ptrIPKfEEEEEEC2ERKSC_RKSI_,@function
        .size           $_ZN7cutlass13device_kernelIN5flash19enable_sm80_to_sm89INS1_16FlashAttnBwdSm80INS1_25CollectiveMainloopBwdSm80ILi2ELi2EN4cute5tupleIJNS5_1CILi128EEES8_NS7_ILi64EEEEEENS_10bfloat16_tEfNS_4arch4Sm80ELb1ELb0ELb1ELb1ELb1ELb0ELb0ELb0ELi2ELi4ELi4ELi4ELb0EEENS1_24CollectiveEpilogueBwdGQAISA_fSD_Li256ELb1ELb1EEENS1_25SingleTileBwdLPTSchedulerILb1ELi128ELb1EEEEEEEEEvNT_6ParamsE$_ZN4cute3eso3ESOILb1ELb0EJNS_6LayoutINS_5tupleIJNS3_IJNS_1CILi4EEENS4_ILi1EEEEEEEEENS3_IJNS3_IJS6_NS4_ILi0EEEEEEEEEEENS_10ViewEngineINS_8gmem_ptrIPKfEEEEEEC2ERKSC_RKSI_,($_ZN7cutlass13device_kernelIN5flash19enable_sm80_to_sm89INS1_16FlashAttnBwdSm80INS1_25CollectiveMainloopBwdSm80ILi2ELi2EN4cute5tupleIJNS5_1CILi128EEES8_NS7_ILi64EEEEEENS_10bfloat16_tEfNS_4arch4Sm80ELb1ELb0ELb1ELb1ELb1ELb0ELb0ELb0ELi2ELi4ELi4ELi4ELb0EEENS1_24CollectiveEpilogueBwdGQAISA_fSD_Li256ELb1ELb1EEENS1_25SingleTileBwdLPTSchedulerILb1ELi128ELb1EEEEEEEEEvNT_6ParamsE$_ZN4cute3eso3ESOILb1ELb0EJNS_6LayoutINS_5tupleIJNS3_IJNS_1CILi4EEENS4_ILi1EEEEEEEEENS3_IJNS3_IJS6_NS4_ILi0EEEEEEEEEEENS_10ViewEngineINS_8smem_ptrIPfEEEEEEC2ERKSC_RKSH_ - $_ZN7cutlass13device_kernelIN5flash19enable_sm80_to_sm89INS1_16FlashAttnBwdSm80INS1_25CollectiveMainloopBwdSm80ILi2ELi2EN4cute5tupleIJNS5_1CILi128EEES8_NS7_ILi64EEEEEENS_10bfloat16_tEfNS_4arch4Sm80ELb1ELb0ELb1ELb1ELb1ELb0ELb0ELb0ELi2ELi4ELi4ELi4ELb0EEENS1_24CollectiveEpilogueBwdGQAISA_fSD_Li256ELb1ELb1EEENS1_25SingleTileBwdLPTSchedulerILb1ELi128ELb1EEEEEEEEEvNT_6ParamsE$_ZN4cute3eso3ESOILb1ELb0EJNS_6LayoutINS_5tupleIJNS3_IJNS_1CILi4EEENS4_ILi1EEEEEEEEENS3_IJNS3_IJS6_NS4_ILi0EEEEEEEEEEENS_10ViewEngineINS_8gmem_ptrIPKfEEEEEEC2ERKSC_RKSI_)
$_ZN7cutlass13device_kernelIN5flash19enable_sm80_to_sm89INS1_16FlashAttnBwdSm80INS1_25CollectiveMainloopBwdSm80ILi2ELi2EN4cute5tupleIJNS5_1CILi128EEES8_NS7_ILi64EEEEEENS_10bfloat16_tEfNS_4arch4Sm80ELb1ELb0ELb1ELb1ELb1ELb0ELb0ELb0ELi2ELi4ELi4ELi4ELb0EEENS1_24CollectiveEpilogueBwdGQAISA_fSD_Li256ELb1ELb1EEENS1_25SingleTileBwdLPTSchedulerILb1ELi128ELb1EEEEEEEEEvNT_6ParamsE$_ZN4cute3eso3ESOILb1ELb0EJNS_6LayoutINS_5tupleIJNS3_IJNS_1CILi4EEENS4_ILi1EEEEEEEEENS3_IJNS3_IJS6_NS4_ILi0EEEEEEEEEEENS_10ViewEngineINS_8gmem_ptrIPKfEEEEEEC2ERKSC_RKSI_:
[----:B------:R-:W-:Y:S02]  /*a200*/  IADD3 R4, R13, -c[0x0][0x20], RZ ;  /* 0x800008000d047a10 */ /* 0x000fe40007ffe0ff */
[----:B------:R-:W-:-:S03]  /*a210*/  MOV R9, 0x0 ;  /* 0x0000000000097802 */ /* 0x000fc60000000f00 */
[----:B------:R1:W-:Y:S01]  /*a220*/  STL.64 [R4], R2 ;  /* 0x0000000204007387 */ /* 0x0003e20000100a00 */
[----:B------:R-:W-:Y:S05]  /*a230*/  RET.REL.NODEC R8 `(_ZN7cutlass13device_kernelIN5flash19enable_sm80_to_sm89INS1_16FlashAttnBwdSm80INS1_25CollectiveMainloopBwdSm80ILi2ELi2EN4cute5tupleIJNS5_1CILi128EEES8_NS7_ILi64EEEEEENS_10bfloat16_tEfNS_4arch4Sm80ELb1ELb0ELb1ELb1ELb1ELb0ELb0ELb0ELi2ELi4ELi4ELi4ELb0EEENS1_24CollectiveEpilogueBwdGQAISA_fSD_Li256ELb1ELb1EEENS1_25SingleTileBwdLPTSchedulerILb1ELi128ELb1EEEEEEEEEvNT_6ParamsE) ;  /* 0xffff5dc008007950 */ /* 0x000fea0003c3ffff */
        .type           $_ZN7cutlass13device_kernelIN5flash19enable_sm80_to_sm89INS1_16FlashAttnBwdSm80INS1_25CollectiveMainloopBwdSm80ILi2ELi2EN4cute5tupleIJNS5_1CILi128EEES8_NS7_ILi64EEEEEENS_10bfloat16_tEfNS_4arch4Sm80ELb1ELb0ELb1ELb1ELb1ELb0ELb0ELb0ELi2ELi4ELi4ELi4ELb0EEENS1_24CollectiveEpilogueBwdGQAISA_fSD_Li256ELb1ELb1EEENS1_25SingleTileBwdLPTSchedulerILb1ELi128ELb1EEEEEEEEEvNT_6ParamsE$_ZN4cute3eso3ESOILb1ELb0EJNS_6LayoutINS_5tupleIJNS3_IJNS_1CILi4EEENS4_ILi1EEEEEEEEENS3_IJNS3_IJS6_NS4_ILi0EEEEEEEEEEENS_10ViewEngineINS_8smem_ptrIPfEEEEEEC2ERKSC_RKSH_,@function
        .size           $_ZN7cutlass13device_kernelIN5flash19enable_sm80_to_sm89INS1_16FlashAttnBwdSm80INS1_25CollectiveMainloopBwdSm80ILi2ELi2EN4cute5tupleIJNS5_1CILi128EEES8_NS7_ILi64EEEEEENS_10bfloat16_tEfNS_4arch4Sm80ELb1ELb0ELb1ELb1ELb1ELb0ELb0ELb0ELi2ELi4ELi4ELi4ELb0EEENS1_24CollectiveEpilogueBwdGQAISA_fSD_Li256ELb1ELb1EEENS1_25SingleTileBwdLPTSchedulerILb1ELi128ELb1EEEEEEEEEvNT_6ParamsE$_ZN4cute3eso3ESOILb1ELb0EJNS_6LayoutINS_5tupleIJNS3_IJNS_1CILi4EEENS4_ILi1EEEEEEEEENS3_IJNS3_IJS6_NS4_ILi0EEEEEEEEEEENS_10ViewEngineINS_8smem_ptrIPfEEEEEEC2ERKSC_RKSH_,($_ZN7cutlass13device_kernelIN5flash19enable_sm80_to_sm89INS1_16FlashAttnBwdSm80INS1_25CollectiveMainloopBwdSm80ILi2ELi2EN4cute5tupleIJNS5_1CILi128EEES8_NS7_ILi64EEEEEENS_10bfloat16_tEfNS_4arch4Sm80ELb1ELb0ELb1ELb1ELb1ELb0ELb0ELb0ELi2ELi4ELi4ELi4ELb0EEENS1_24CollectiveEpilogueBwdGQAISA_fSD_Li256ELb1ELb1EEENS1_25SingleTileBwdLPTSchedulerILb1ELi128ELb1EEEEEEEEEvNT_6ParamsE$_ZN4cute3eso3ESOILb1ELb0EJNS_6LayoutINS_5tupleIJNS3_IJNS_1CILi4EEENS4_ILi1EEEEEEEEENS3_IJNS3_IJS6_NS4_ILi0EEEEEEEEEEENS_10ViewEngineIPjEEEEC2ERKSC_RKSF_ - $_ZN7cutlass13device_kernelIN5flash19enable_sm80_to_sm89INS1_16FlashAttnBwdSm80INS1_25CollectiveMainloopBwdSm80ILi2ELi2EN4cute5tupleIJNS5_1CILi128EEES8_NS7_ILi64EEEEEENS_10bfloat16_tEfNS_4arch4Sm80ELb1ELb0ELb1ELb1ELb1ELb0ELb0ELb0ELi2ELi4ELi4ELi4ELb0EEENS1_24CollectiveEpilogueBwdGQAISA_fSD_Li256ELb1ELb1EEENS1_25SingleTileBwdLPTSchedulerILb1ELi128ELb1EEEEEEEEEvNT_6ParamsE$_ZN4cute3eso3ESOILb1ELb0EJNS_6LayoutINS_5tupleIJNS3_IJNS_1CILi4EEENS4_ILi1EEEEEEEEENS3_IJNS3_IJS6_NS4_ILi0EEEEEEEEEEENS_10ViewEngineINS_8smem_ptrIPfEEEEEEC2ERKSC_RKSH_)
$_ZN7cutlass13device_kernelIN5flash19enable_sm80_to_sm89INS1_16FlashAttnBwdSm80INS1_25CollectiveMainloopBwdSm80ILi2ELi2EN4cute5tupleIJNS5_1CILi128EEES8_NS7_ILi64EEEEEENS_10bfloat16_tEfNS_4arch4Sm80ELb1ELb0ELb1ELb1ELb1ELb0ELb0ELb0ELi2ELi4ELi4ELi4ELb0EEENS1_24CollectiveEpilogueBwdGQAISA_fSD_Li256ELb1ELb1EEENS1_25SingleTileBwdLPTSchedulerILb1ELi128ELb1EEEEEEEEEvNT_6ParamsE$_ZN4cute3eso3ESOILb1ELb0EJNS_6LayoutINS_5tupleIJNS3_IJNS_1CILi4EEENS4_ILi1EEEEEEEEENS3_IJNS3_IJS6_NS4_ILi0EEEEEEEEEEENS_10ViewEngineINS_8smem_ptrIPfEEEEEEC2ERKSC_RKSH_:
[----:B------:R-:W-:Y:S02]  /*a240*/  IADD3 R6, R13, -c[0x0][0x20], RZ ;  /* 0x800008000d067a10 */ /* 0x000fe40007ffe0ff */
[----:B------:R-:W-:-:S03]  /*a250*/  MOV R9, 0x0 ;  /* 0x0000000000097802 */ /* 0x000fc60000000f00 */
[----:B------:R1:W-:Y:S01]  /*a260*/  STL.64 [R6], R2 ;  /* 0x0000000206007387 */ /* 0x0003e20000100a00 */
[----:B------:R-:W-:Y:S05]  /*a270*/  RET.REL.NODEC R8 `(_ZN7cutlass13device_kernelIN5flash19enable_sm80_to_sm89INS1_16FlashAttnBwdSm80INS1_25CollectiveMainloopBwdSm80ILi2ELi2EN4cute5tupleIJNS5_1CILi128EEES8_NS7_ILi64EEEEEENS_10bfloat16_tEfNS_4arch4Sm80ELb1ELb0ELb1ELb1ELb1ELb0ELb0ELb0ELi2ELi4ELi4ELi4ELb0EEENS1_24CollectiveEpilogueBwdGQAISA_fSD_Li256ELb1ELb1EEENS1_25SingleTileBwdLPTSchedulerILb1ELi128ELb1EEEEEEEEEvNT_6ParamsE) ;  /* 0xffff5d8008007950 */ /* 0x000fea0003c3ffff */
        .type           $_ZN7cutlass13device_kernelIN5flash19enable_sm80_to_sm89INS1_16FlashAttnBwdSm80INS1_25CollectiveMainloopBwdSm80ILi2ELi2EN4cute5tupleIJNS5_1CILi128EEES8_NS7_ILi64EEEEEENS_10bfloat16_tEfNS_4arch4Sm80ELb1ELb0ELb1ELb1ELb1ELb0ELb0ELb0ELi2ELi4ELi4ELi4ELb0EEENS1_24CollectiveEpilogueBwdGQAISA_fSD_Li256ELb1ELb1EEENS1_25SingleTileBwdLPTSchedulerILb1ELi128ELb1EEEEEEEEEvNT_6ParamsE$_ZN4cute3eso3ESOILb1ELb0EJNS_6LayoutINS_5tupleIJNS3_IJNS_1CILi4EEENS4_ILi1EEEEEEEEENS3_IJNS3_IJS6_NS4_ILi0EEEEEEEEEEENS_10ViewEngineIPjEEEEC2ERKSC_RKSF_,@function
        .size           $_ZN7cutlass13device_kernelIN5flash19enable_sm80_to_sm89INS1_16FlashAttnBwdSm80INS1_25CollectiveMainloopBwdSm80ILi2ELi2EN4cute5tupleIJNS5_1CILi128EEES8_NS7_ILi64EEEEEENS_10bfloat16_tEfNS_4arch4Sm80ELb1ELb0ELb1ELb1ELb1ELb0ELb0ELb0ELi2ELi4ELi4ELi4ELb0EEENS1_24CollectiveEpilogueBwdGQAISA_fSD_Li256ELb1ELb1EEENS1_25SingleTileBwdLPTSchedulerILb1ELi128ELb1EEEEEEEEEvNT_6ParamsE$_ZN4cute3eso3ESOILb1ELb0EJNS_6LayoutINS_5tupleIJNS3_IJNS_1CILi4EEENS4_ILi1EEEEEEEEENS3_IJNS3_IJS6_NS4_ILi0EEEEEEEEEEENS_10ViewEngineIPjEEEEC2ERKSC_RKSF_,($_ZN7cutlass13device_kernelIN5flash19enable_sm80_to_sm89INS1_16FlashAttnBwdSm80INS1_25CollectiveMainloopBwdSm80ILi2ELi2EN4cute5tupleIJNS5_1CILi128EEES8_NS7_ILi64EEEEEENS_10bfloat16_tEfNS_4arch4Sm80ELb1ELb0ELb1ELb1ELb1ELb0ELb0ELb0ELi2ELi4ELi4ELi4ELb0EEENS1_24CollectiveEpilogueBwdGQAISA_fSD_Li256ELb1ELb1EEENS1_25SingleTileBwdLPTSchedulerILb1ELi128ELb1EEEEEEEEEvNT_6ParamsE$_ZN4cute3eso3ESOILb1ELb0EJNS_6LayoutINS_5tupleIJNS3_IJNS_1CILi4EEENS4_ILi1EEEEEES6_EEENS3_IJNS3_IJS6_NS4_ILi0EEEEEES9_EEEEENS_10ViewEngineINS_8gmem_ptrIPKfEEEEEEC2ERKSC_RKSI_ - $_ZN7cutlass13device_kernelIN5flash19enable_sm80_to_sm89INS1_16FlashAttnBwdSm80INS1_25CollectiveMainloopBwdSm80ILi2ELi2EN4cute5tupleIJNS5_1CILi128EEES8_NS7_ILi64EEEEEENS_10bfloat16_tEfNS_4arch4Sm80ELb1ELb0ELb1ELb1ELb1ELb0ELb0ELb0ELi2ELi4ELi4ELi4ELb0EEENS1_24CollectiveEpilogueBwdGQAISA_fSD_Li256ELb1ELb1EEENS1_25SingleTileBwdLPTSchedulerILb1ELi128ELb1EEEEEEEEEvNT_6ParamsE$_ZN4cute3eso3ESOILb1ELb0EJNS_6LayoutINS_5tupleIJNS3_IJNS_1CILi4EEENS4_ILi1EEEEEEEEENS3_IJNS3_IJS6_NS4_ILi0EEEEEEEEEEENS_10ViewEngineIPjEEEEC2ERKSC_RKSF_)
$_ZN7cutlass13device_kernelIN5flash19enable_sm80_to_sm89INS1_16FlashAttnBwdSm80INS1_25CollectiveMainloopBwdSm80ILi2ELi2EN4cute5tupleIJNS5_1CILi128EEES8_NS7_ILi64EEEEEENS_10bfloat16_tEfNS_4arch4Sm80ELb1ELb0ELb1ELb1ELb1ELb0ELb0ELb0ELi2ELi4ELi4ELi4ELb0EEENS1_24CollectiveEpilogueBwdGQAISA_fSD_Li256ELb1ELb1EEENS1_25SingleTileBwdLPTSchedulerILb1ELi128ELb1EEEEEEEEEvNT_6ParamsE$_ZN4cute3eso3ESOILb1ELb0EJNS_6LayoutINS_5tupleIJNS3_IJNS_1CILi4EEENS4_ILi1EEEEEEEEENS3_IJNS3_IJS6_NS4_ILi0EEEEEEEEEEENS_10ViewEngineIPjEEEEC2ERKSC_RKSF_:
[----:B------:R-:W-:Y:S02]  /*a280*/  IADD3 R2, R67, -c[0x0][0x20], RZ ;  /* 0x8000080043027a10 */ /* 0x000fe40007ffe0ff */
[----:B------:R-:W-:-:S03]  /*a290*/  MOV R5, 0x0 ;  /* 0x0000000000057802 */ /* 0x000fc60000000f00 */
[----:B------:R1:W-:Y:S01]  /*a2a0*/  STL.64 [R2], R12 ;  /* 0x0000000c02007387 */ /* 0x0003e20000100a00 */
[----:B------:R-:W-:Y:S05]  /*a2b0*/  RET.REL.NODEC R4 `(_ZN7cutlass13device_kernelIN5flash19enable_sm80_to_sm89INS1_16FlashAttnBwdSm80INS1_25CollectiveMainloopBwdSm80ILi2ELi2EN4cute5tupleIJNS5_1CILi128EEES8_NS7_ILi64EEEEEENS_10bfloat16_tEfNS_4arch4Sm80ELb1ELb0ELb1ELb1ELb1ELb0ELb0ELb0ELi2ELi4ELi4ELi4ELb0EEENS1_24CollectiveEpilogueBwdGQAISA_fSD_Li256ELb1ELb1EEENS1_25SingleTileBwdLPTSchedulerILb1ELi128ELb1EEEEEEEEEvNT_6ParamsE) ;  /* 0xffff5d4004007950 */ /* 0x000fea0003c3ffff */
        .type           $_ZN7cutlass13device_kernelIN5flash19enable_sm80_to_sm89INS1_16FlashAttnBwdSm80INS1_25CollectiveMainloopBwdSm80ILi2ELi2EN4cute5tupleIJNS5_1CILi128EEES8_NS7_ILi64EEEEEENS_10bfloat16_tEfNS_4arch4Sm80ELb1ELb0ELb1ELb1ELb1ELb0ELb0ELb0ELi2ELi4ELi4ELi4ELb0EEENS1_24CollectiveEpilogueBwdGQAISA_fSD_Li256ELb1ELb1EEENS1_25SingleTileBwdLPTSchedulerILb1ELi128ELb1EEEEEEEEEvNT_6ParamsE$_ZN4cute3eso3ESOILb1ELb0EJNS_6LayoutINS_5tupleIJNS3_IJNS_1CILi4EEENS4_ILi1EEEEEES6_EEENS3_IJNS3_IJS6_NS4_ILi0EEEEEES9_EEEEENS_10ViewEngineINS_8gmem_ptrIPKfEEEEEEC2ERKSC_RKSI_,@function
        .size           $_ZN7cutlass13device_kernelIN5flash19enable_sm80_to_sm89INS1_16FlashAttnBwdSm80INS1_25CollectiveMainloopBwdSm80ILi2ELi2EN4cute5tupleIJNS5_1CILi128EEES8_NS7_ILi64EEEEEENS_10bfloat16_tEfNS_4arch4Sm80ELb1ELb0ELb1ELb1ELb1ELb0ELb0ELb0ELi2ELi4ELi4ELi4ELb0EEENS1_24CollectiveEpilogueBwdGQAISA_fSD_Li256ELb1ELb1EEENS1_25SingleTileBwdLPTSchedulerILb1ELi128ELb1EEEEEEEEEvNT_6ParamsE$_ZN4cute3eso3ESOILb1ELb0EJNS_6LayoutINS_5tupleIJNS3_IJNS_1CILi4EEENS4_ILi1EEEEEES6_EEENS3_IJNS3_IJS6_NS4_ILi0EEEEEES9_EEEEENS_10ViewEngineINS_8gmem_ptrIPKfEEEEEEC2ERKSC_RKSI_,($_ZN7cutlass13device_kernelIN5flash19enable_sm80_to_sm89INS1_16FlashAttnBwdSm80INS1_25CollectiveMainloopBwdSm80ILi2ELi2EN4cute5tupleIJNS5_1CILi128EEES8_NS7_ILi64EEEEEENS_10bfloat16_tEfNS_4arch4Sm80ELb1ELb0ELb1ELb1ELb1ELb0ELb0ELb0ELi2ELi4ELi4ELi4ELb0EEENS1_24CollectiveEpilogueBwdGQAISA_fSD_Li256ELb1ELb1EEENS1_25SingleTileBwdLPTSchedulerILb1ELi128ELb1EEEEEEEEEvNT_6ParamsE$_ZN4cute3eso3ESOILb1ELb0EJNS_6LayoutINS_5tupleIJNS3_IJNS_1CILi4EEENS4_ILi1EEEEEES6_EEENS3_IJNS3_IJS6_NS4_ILi0EEEEEES9_EEEEENS_10ViewEngineINS_8smem_ptrIPfEEEEEEC2ERKSC_RKSH_ - $_ZN7cutlass13device_kernelIN5flash19enable_sm80_to_sm89INS1_16FlashAttnBwdSm80INS1_25CollectiveMainloopBwdSm80ILi2ELi2EN4cute5tupleIJNS5_1CILi128EEES8_NS7_ILi64EEEEEENS_10bfloat16_tEfNS_4arch4Sm80ELb1ELb0ELb1ELb1ELb1ELb0ELb0ELb0ELi2ELi4ELi4ELi4ELb0EEENS1_24CollectiveEpilogueBwdGQAISA_fSD_Li256ELb1ELb1EEENS1_25SingleTileBwdLPTSchedulerILb1ELi128ELb1EEEEEEEEEvNT_6ParamsE$_ZN4cute3eso3ESOILb1ELb0EJNS_6LayoutINS_5tupleIJNS3_IJNS_1CILi4EEENS4_ILi1EEEEEES6_EEENS3_IJNS3_IJS6_NS4_ILi0EEEEEES9_EEEEENS_10ViewEngineINS_8gmem_ptrIPKfEEEEEEC2ERKSC_RKSI_)
$_ZN7cutlass13device_kernelIN5flash19enable_sm80_to_sm89INS1_16FlashAttnBwdSm80INS1_25CollectiveMainloopBwdSm80ILi2ELi2EN4cute5tupleIJNS5_1CILi128EEES8_NS7_ILi64EEEEEENS_10bfloat16_tEfNS_4arch4Sm80ELb1ELb0ELb1ELb1ELb1ELb0ELb0ELb0ELi2ELi4ELi4ELi4ELb0EEENS1_24CollectiveEpilogueBwdGQAISA_fSD_Li256ELb1ELb1EEENS1_25SingleTileBwdLPTSchedulerILb1ELi128ELb1EEEEEEEEEvNT_6ParamsE$_ZN4cute3eso3ESOILb1ELb0EJNS_6LayoutINS_5tupleIJNS3_IJNS_1CILi4EEENS4_ILi1EEEEEES6_EEENS3_IJNS3_IJS6_NS4_ILi0EEEEEES9_EEEEENS_10ViewEngineINS_8gmem_ptrIPKfEEEEEEC2ERKSC_RKSI_:
[----:B------:R-:W-:Y:S02]  /*a2c0*/  IADD3 R4, R81, -c[0x0][0x20], RZ ;  /* 0x8000080051047a10 */ /* 0x000fe40007ffe0ff */
[----:B------:R-:W-:-:S03]  /*a2d0*/  MOV R7, 0x0 ;  /* 0x0000000000077802 */ /* 0x000fc60000000f00 */
[----:B------:R1:W-:Y:S01]  /*a2e0*/  STL.64 [R4], R2 ;  /* 0x0000000204007387 */ /* 0x0003e20000100a00 */
[----:B------:R-:W-:Y:S05]  /*a2f0*/  RET.REL.NODEC R6 `(_ZN7cutlass13device_kernelIN5flash19enable_sm80_to_sm89INS1_16FlashAttnBwdSm80INS1_25CollectiveMainloopBwdSm80ILi2ELi2EN4cute5tupleIJNS5_1CILi128EEES8_NS7_ILi64EEEEEENS_10bfloat16_tEfNS_4arch4Sm80ELb1ELb0ELb1ELb1ELb1ELb0ELb0ELb0ELi2ELi4ELi4ELi4ELb0EEENS1_24CollectiveEpilogueBwdGQAISA_fSD_Li256ELb1ELb1EEENS1_25SingleTileBwdLPTSchedulerILb1ELi128ELb1EEEEEEEEEvNT_6ParamsE) ;  /* 0xffff5d0006007950 */ /* 0x000fea0003c3ffff */
        .type           $_ZN7cutlass13device_kernelIN5flash19enable_sm80_to_sm89INS1_16FlashAttnBwdSm80INS1_25CollectiveMainloopBwdSm80ILi2ELi2EN4cute5tupleIJNS5_1CILi128EEES8_NS7_ILi64EEEEEENS_10bfloat16_tEfNS_4arch4Sm80ELb1ELb0ELb1ELb1ELb1ELb0ELb0ELb0ELi2ELi4ELi4ELi4ELb0EEENS1_24CollectiveEpilogueBwdGQAISA_fSD_Li256ELb1ELb1EEENS1_25SingleTileBwdLPTSchedulerILb1ELi128ELb1EEEEEEEEEvNT_6ParamsE$_ZN4cute3eso3ESOILb1ELb0EJNS_6LayoutINS_5tupleIJNS3_IJNS_1CILi4EEENS4_ILi1EEEEEES6_EEENS3_IJNS3_IJS6_NS4_ILi0EEEEEES9_EEEEENS_10ViewEngineINS_8smem_ptrIPfEEEEEEC2ERKSC_RKSH_,@function
        .size           $_ZN7cutlass13device_kernelIN5flash19enable_sm80_to_sm89INS1_16FlashAttnBwdSm80INS1_25CollectiveMainloopBwdSm80ILi2ELi2EN4cute5tupleIJNS5_1CILi128EEES8_NS7_ILi64EEEEEENS_10bfloat16_tEfNS_4arch4Sm80ELb1ELb0ELb1ELb1ELb1ELb0ELb0ELb0ELi2ELi4ELi4ELi4ELb0EEENS1_24CollectiveEpilogueBwdGQAISA_fSD_Li256ELb1ELb1EEENS1_25SingleTileBwdLPTSchedulerILb1ELi128ELb1EEEEEEEEEvNT_6ParamsE$_ZN4cute3eso3ESOILb1ELb0EJNS_6LayoutINS_5tupleIJNS3_IJNS_1CILi4EEENS4_ILi1EEEEEES6_EEENS3_IJNS3_IJS6_NS4_ILi0EEEEEES9_EEEEENS_10ViewEngineINS_8smem_ptrIPfEEEEEEC2ERKSC_RKSH_,($_ZN7cutlass13device_kernelIN5flash19enable_sm80_to_sm89INS1_16FlashAttnBwdSm80INS1_25CollectiveMainloopBwdSm80ILi2ELi2EN4cute5tupleIJNS5_1CILi128EEES8_NS7_ILi64EEEEEENS_10bfloat16_tEfNS_4arch4Sm80ELb1ELb0ELb1ELb1ELb1ELb0ELb0ELb0ELi2ELi4ELi4ELi4ELb0EEENS1_24CollectiveEpilogueBwdGQAISA_fSD_Li256ELb1ELb1EEENS1_25SingleTileBwdLPTSchedulerILb1ELi128ELb1EEEEEEEEEvNT_6ParamsE$_ZN4cute3eso3ESOILb1ELb0EJNS_6LayoutINS_5tupleIJNS3_IJNS_1CILi4EEENS4_ILi1EEEEEES6_EEENS3_IJNS3_IJS6_NS4_ILi0EEEEEES9_EEEEEiEEC2ERKSC_RKi - $_ZN7cutlass13device_kernelIN5flash19enable_sm80_to_sm89INS1_16FlashAttnBwdSm80INS1_25CollectiveMainloopBwdSm80ILi2ELi2EN4cute5tupleIJNS5_1CILi128EEES8_NS7_ILi64EEEEEENS_10bfloat16_tEfNS_4arch4Sm80ELb1ELb0ELb1ELb1ELb1ELb0ELb0ELb0ELi2ELi4ELi4ELi4ELb0EEENS1_24CollectiveEpilogueBwdGQAISA_fSD_Li256ELb1ELb1EEENS1_25SingleTileBwdLPTSchedulerILb1ELi128ELb1EEEEEEEEEvNT_6ParamsE$_ZN4cute3eso3ESOILb1ELb0EJNS_6LayoutINS_5tupleIJNS3_IJNS_1CILi4EEENS4_ILi1EEEEEES6_EEENS3_IJNS3_IJS6_NS4_ILi0EEEEEES9_EEEEENS_10ViewEngineINS_8smem_ptrIPfEEEEEEC2ERKSC_RKSH_)
$_ZN7cutlass13device_kernelIN5flash19enable_sm80_to_sm89INS1_16FlashAttnBwdSm80INS1_25CollectiveMainloopBwdSm80ILi2ELi2EN4cute5tupleIJNS5_1CILi128EEES8_NS7_ILi64EEEEEENS_10bfloat16_tEfNS_4arch4Sm80ELb1ELb0ELb1ELb1ELb1ELb0ELb0ELb0ELi2ELi4ELi4ELi4ELb0EEENS1_24CollectiveEpilogueBwdGQAISA_fSD_Li256ELb1ELb1EEENS1_25SingleTileBwdLPTSchedulerILb1ELi128ELb1EEEEEEEEEvNT_6ParamsE$_ZN4cute3eso3ESOILb1ELb0EJNS_6LayoutINS_5tupleIJNS3_IJNS_1CILi4EEENS4_ILi1EEEEEES6_EEENS3_IJNS3_IJS6_NS4_ILi0EEEEEES9_EEEEENS_10ViewEngineINS_8smem_ptrIPfEEEEEEC2ERKSC_RKSH_:
[----:B------:R-:W-:Y:S02]  /*a300*/  IADD3 R6, R81, -c[0x0][0x20], RZ ;  /* 0x8000080051067a10 */ /* 0x000fe40007ffe0ff */
[----:B------:R-:W-:-:S03]  /*a310*/  MOV R9, 0x0 ;  /* 0x0000000000097802 */ /* 0x000fc60000000f00 */
[----:B------:R1:W-:Y:S01]  /*a320*/  STL.64 [R6], R2 ;  /* 0x0000000206007387 */ /* 0x0003e20000100a00 */
[----:B------:R-:W-:Y:S05]  /*a330*/  RET.REL.NODEC R8 `(_ZN7cutlass13device_kernelIN5flash19enable_sm80_to_sm89INS1_16FlashAttnBwdSm80INS1_25CollectiveMainloopBwdSm80ILi2ELi2EN4cute5tupleIJNS5_1CILi128EEES8_NS7_ILi64EEEEEENS_10bfloat16_tEfNS_4arch4Sm80ELb1ELb0ELb1ELb1ELb1ELb0ELb0ELb0ELi2ELi4ELi4ELi4ELb0EEENS1_24CollectiveEpilogueBwdGQAISA_fSD_Li256ELb1ELb1EEENS1_25SingleTileBwdLPTSchedulerILb1ELi128ELb1EEEEEEEEEvNT_6ParamsE) ;  /* 0xffff5cc008007950 */ /* 0x000fea0003c3ffff */
        .type           $_ZN7cutlass13device_kernelIN5flash19enable_sm80_to_sm89INS1_16FlashAttnBwdSm80INS1_25CollectiveMainloopBwdSm80ILi2ELi2EN4cute5tupleIJNS5_1CILi128EEES8_NS7_ILi64EEEEEENS_10bfloat16_tEfNS_4arch4Sm80ELb1ELb0ELb1ELb1ELb1ELb0ELb0ELb0ELi2ELi4ELi4ELi4ELb0EEENS1_24CollectiveEpilogueBwdGQAISA_fSD_Li256ELb1ELb1EEENS1_25SingleTileBwdLPTSchedulerILb1ELi128ELb1EEEEEEEEEvNT_6ParamsE$_ZN4cute3eso3ESOILb1ELb0EJNS_6LayoutINS_5tupleIJNS3_IJNS_1CILi4EEENS4_ILi1EEEEEES6_EEENS3_IJNS3_IJS6_NS4_ILi0EEEEEES9_EEEEEiEEC2ERKSC_RKi,@function
        .size           $_ZN7cutlass13device_kernelIN5flash19enable_sm80_to_sm89INS1_16FlashAttnBwdSm80INS1_25CollectiveMainloopBwdSm80ILi2ELi2EN4cute5tupleIJNS5_1CILi128EEES8_NS7_ILi64EEEEEENS_10bfloat16_tEfNS_4arch4Sm80ELb1ELb0ELb1ELb1ELb1ELb0ELb0ELb0ELi2ELi4ELi4ELi4ELb0EEENS1_24CollectiveEpilogueBwdGQAISA_fSD_Li256ELb1ELb1EEENS1_25SingleTileBwdLPTSchedulerILb1ELi128ELb1EEEEEEEEEvNT_6ParamsE$_ZN4cute3eso3ESOILb1ELb0EJNS_6LayoutINS_5tupleIJNS3_IJNS_1CILi4EEENS4_ILi1EEEEEES6_EEENS3_IJNS3_IJS6_NS4_ILi0EEEEEES9_EEEEEiEEC2ERKSC_RKi,($_ZN7cutlass13device_kernelIN5flash19enable_sm80_to_sm89INS1_16FlashAttnBwdSm80INS1_25CollectiveMainloopBwdSm80ILi2ELi2EN4cute5tupleIJNS5_1CILi128EEES8_NS7_ILi64EEEEEENS_10bfloat16_tEfNS_4arch4Sm80ELb1ELb0ELb1ELb1ELb1ELb0ELb0ELb0ELi2ELi4ELi4ELi4ELb0EEENS1_24CollectiveEpilogueBwdGQAISA_fSD_Li256ELb1ELb1EEENS1_25SingleTileBwdLPTSchedulerILb1ELi128ELb1EEEEEEEEEvNT_6ParamsE$_ZN4cute3eso3ESOILb1ELb0EJNS_6LayoutINS_5tupleIJNS3_IJNS_1CILi8EEENS4_ILi1EEEEEEEEENS3_IJNS3_IJS6_NS4_ILi0EEEEEEEEEEENS_10ViewEngineINS_8gmem_ptrIPKN7cutlass10bfloat16_tEEEEEEEC2ERKSC_RKSK_ - $_ZN7cutlass13device_kernelIN5flash19enable_sm80_to_sm89INS1_16FlashAttnBwdSm80INS1_25CollectiveMainloopBwdSm80ILi2ELi2EN4cute5tupleIJNS5_1CILi128EEES8_NS7_ILi64EEEEEENS_10bfloat16_tEfNS_4arch4Sm80ELb1ELb0ELb1ELb1ELb1ELb0ELb0ELb0ELi2ELi4ELi4ELi4ELb0EEENS1_24CollectiveEpilogueBwdGQAISA_fSD_Li256ELb1ELb1EEENS1_25SingleTileBwdLPTSchedulerILb1ELi128ELb1EEEEEEEEEvNT_6ParamsE$_ZN4cute3eso3ESOILb1ELb0EJNS_6LayoutINS_5tupleIJNS3_IJNS_1CILi4EEENS4_ILi1EEEEEES6_EEENS3_IJNS3_IJS6_NS4_ILi0EEEEEES9_EEEEEiEEC2ERKSC_RKi)
$_ZN7cutlass13device_kernelIN5flash19enable_sm80_to_sm89INS1_16FlashAttnBwdSm80INS1_25CollectiveMainloopBwdSm80ILi2ELi2EN4cute5tupleIJNS5_1CILi128EEES8_NS7_ILi64EEEEEENS_10bfloat16_tEfNS_4arch4Sm80ELb1ELb0ELb1ELb1ELb1ELb0ELb0ELb0ELi2ELi4ELi4ELi4ELb0EEENS1_24CollectiveEpilogueBwdGQAISA_fSD_Li256ELb1ELb1EEENS1_25SingleTileBwdLPTSchedulerILb1ELi128ELb1EEEEEEEEEvNT_6ParamsE$_ZN4cute3eso3ESOILb1ELb0EJNS_6LayoutINS_5tupleIJNS3_IJNS_1CILi4EEENS4_ILi1EEEEEES6_EEENS3_IJNS3_IJS6_NS4_ILi0EEEEEES9_EEEEEiEEC2ERKSC_RKi:
[----:B------:R-:W-:Y:S02]  /*a340*/  IADD3 R2, R81, -c[0x0][0x20], RZ ;  /* 0x8000080051027a10 */ /* 0x000fe40007ffe0ff */
[----:B------:R-:W-:-:S03]  /*a350*/  MOV R7, 0x0 ;  /* 0x0000000000077802 */ /* 0x000fc60000000f00 */
[----:B------:R1:W-:Y:S01]  /*a360*/  STL [R2], R3 ;  /* 0x0000000302007387 */ /* 0x0003e20000100800 */
[----:B------:R-:W-:Y:S05]  /*a370*/  RET.REL.NODEC R6 `(_ZN7cutlass13device_kernelIN5flash19enable_sm80_to_sm89INS1_16FlashAttnBwdSm80INS1_25CollectiveMainloopBwdSm80ILi2ELi2EN4cute5tupleIJNS5_1CILi128EEES8_NS7_ILi64EEEEEENS_10bfloat16_tEfNS_4arch4Sm80ELb1ELb0ELb1ELb1ELb1ELb0ELb0ELb0ELi2ELi4ELi4ELi4ELb0EEENS1_24CollectiveEpilogueBwdGQAISA_fSD_Li256ELb1ELb1EEENS1_25SingleTileBwdLPTSchedulerILb1ELi128ELb1EEEEEEEEEvNT_6ParamsE) ;  /* 0xffff5c8006007950 */ /* 0x000fea0003c3ffff */
        .type           $_ZN7cutlass13device_kernelIN5flash19enable_sm80_to_sm89INS1_16FlashAttnBwdSm80INS1_25CollectiveMainloopBwdSm80ILi2ELi2EN4cute5tupleIJNS5_1CILi128EEES8_NS7_ILi64EEEEEENS_10bfloat16_tEfNS_4arch4Sm80ELb1ELb0ELb1ELb1ELb1ELb0ELb0ELb0ELi2ELi4ELi4ELi4ELb0EEENS1_24CollectiveEpilogueBwdGQAISA_fSD_Li256ELb1ELb1EEENS1_25SingleTileBwdLPTSchedulerILb1ELi128ELb1EEEEEEEEEvNT_6ParamsE$_ZN4cute3eso3ESOILb1ELb0EJNS_6LayoutINS_5tupleIJNS3_IJNS_1CILi8EEENS4_ILi1EEEEEEEEENS3_IJNS3_IJS6_NS4_ILi0EEEEEEEEEEENS_10ViewEngineINS_8gmem_ptrIPKN7cutlass10bfloat16_tEEEEEEEC2ERKSC_RKSK_,@function
        .size           $_ZN7cutlass13device_kernelIN5flash19enable_sm80_to_sm89INS1_16FlashAttnBwdSm80INS1_25CollectiveMainloopBwdSm80ILi2ELi2EN4cute5tupleIJNS5_1CILi128EEES8_NS7_ILi64EEEEEENS_10bfloat16_tEfNS_4arch4Sm80ELb1ELb0ELb1ELb1ELb1ELb0ELb0ELb0ELi2ELi4ELi4ELi4ELb0EEENS1_24CollectiveEpilogueBwdGQAISA_fSD_Li256ELb1ELb1EEENS1_25SingleTileBwdLPTSchedulerILb1ELi128ELb1EEEEEEEEEvNT_6ParamsE$_ZN4cute3eso3ESOILb1ELb0EJNS_6LayoutINS_5tupleIJNS3_IJNS_1CILi8EEENS4_ILi1EEEEEEEEENS3_IJNS3_IJS6_NS4_ILi0EEEEEEEEEEENS_10ViewEngineINS_8gmem_ptrIPKN7cutlass10bfloat16_tEEEEEEEC2ERKSC_RKSK_,($_ZN7cutlass13device_kernelIN5flash19enable_sm80_to_sm89INS1_16FlashAttnBwdSm80INS1_25CollectiveMainloopBwdSm80ILi2ELi2EN4cute5tupleIJNS5_1CILi128EEES8_NS7_ILi64EEEEEENS_10bfloat16_tEfNS_4arch4Sm80ELb1ELb0ELb1ELb1ELb1ELb0ELb0ELb0ELi2ELi4ELi4ELi4ELb0EEENS1_24CollectiveEpilogueBwdGQAISA_fSD_Li256ELb1ELb1EEENS1_25SingleTileBwdLPTSchedulerILb1ELi128ELb1EEEEEEEEEvNT_6ParamsE$_ZN4cute3eso3ESOILb1ELb0EJNS_6LayoutINS_5tupleIJNS3_IJNS_1CILi8EEENS4_ILi1EEEEEEEEENS3_IJNS3_IJS6_NS4_ILi0EEEEEEEEEEENS_10ViewEngineINS_8smem_ptrIPN7cutlass10bfloat16_tEEEEEEEC2ERKSC_RKSJ_ - $_ZN7cutlass13device_kernelIN5flash19enable_sm80_to_sm89INS1_16FlashAttnBwdSm80INS1_25CollectiveMainloopBwdSm80ILi2ELi2EN4cute5tupleIJNS5_1CILi128EEES8_NS7_ILi64EEEEEENS_10bfloat16_tEfNS_4arch4Sm80ELb1ELb0ELb1ELb1ELb1ELb0ELb0ELb0ELi2ELi4ELi4ELi4ELb0EEENS1_24CollectiveEpilogueBwdGQAISA_fSD_Li256ELb1ELb1EEENS1_25SingleTileBwdLPTSchedulerILb1ELi128ELb1EEEEEEEEEvNT_6ParamsE$_ZN4cute3eso3ESOILb1ELb0EJNS_6LayoutINS_5tupleIJNS3_IJNS_1CILi8EEENS4_ILi1EEEEEEEEENS3_IJNS3_IJS6_NS4_ILi0EEEEEEEEEEENS_10ViewEngineINS_8gmem_ptrIPKN7cutlass10bfloat16_tEEEEEEEC2ERKSC_RKSK_)
$_ZN7cutlass13device_kernelIN5flash19enable_sm80_to_sm89INS1_16FlashAttnBwdSm80INS1_25CollectiveMainloopBwdSm80ILi2ELi2EN4cute5tupleIJNS5_1CILi128EEES8_NS7_ILi64EEEEEENS_10bfloat16_tEfNS_4arch4Sm80ELb1ELb0ELb1ELb1ELb1ELb0ELb0ELb0ELi2ELi4ELi4ELi4ELb0EEENS1_24CollectiveEpilogueBwdGQAISA_fSD_Li256ELb1ELb1EEENS1_25SingleTileBwdLPTSchedulerILb1ELi128ELb1EEEEEEEEEvNT_6ParamsE$_ZN4cute3eso3ESOILb1ELb0EJNS_6LayoutINS_5tupleIJNS3_IJNS_1CILi8EEENS4_ILi1EEEEEEEEENS3_IJNS3_IJS6_NS4_ILi0EEEEEEEEEEENS_10ViewEngineINS_8gmem_ptrIPKN7cutlass10bfloat16_tEEEEEEEC2ERKSC_RKSK_:
[----:B------:R-:W-:Y:S02]  /*a380*/  IADD3 R4, R81, -c[0x0][0x20], RZ ;  /* 0x8000080051047a10 */ /* 0x000fe40007ffe0ff */
[----:B------:R-:W-:-:S03]  /*a390*/  MOV R7, 0x0 ;  /* 0x0000000000077802 */ /* 0x000fc60000000f00 */
[----:B------:R1:W-:Y:S01]  /*a3a0*/  STL.64 [R4], R2 ;  /* 0x0000000204007387 */ /* 0x0003e20000100a00 */
[----:B------:R-:W-:Y:S05]  /*a3b0*/  RET.REL.NODEC R6 `(_ZN7cutlass13device_kernelIN5flash19enable_sm80_to_sm89INS1_16FlashAttnBwdSm80INS1_25CollectiveMainloopBwdSm80ILi2ELi2EN4cute5tupleIJNS5_1CILi128EEES8_NS7_ILi64EEEEEENS_10bfloat16_tEfNS_4arch4Sm80ELb1ELb0ELb1ELb1ELb1ELb0ELb0ELb0ELi2ELi4ELi4ELi4ELb0EEENS1_24CollectiveEpilogueBwdGQAISA_fSD_Li256ELb1ELb1EEENS1_25SingleTileBwdLPTSchedulerILb1ELi128ELb1EEEEEEEEEvNT_6ParamsE) ;  /* 0xffff5c4006007950 */ /* 0x000fea0003c3ffff */
        .type           $_ZN7cutlass13device_kernelIN5flash19enable_sm80_to_sm89INS1_16FlashAttnBwdSm80INS1_25CollectiveMainloopBwdSm80ILi2ELi2EN4cute5tupleIJNS5_1CILi128EEES8_NS7_ILi64EEEEEENS_10bfloat16_tEfNS_4arch4Sm80ELb1ELb0ELb1ELb1ELb1ELb0ELb0ELb0ELi2ELi4ELi4ELi4ELb0EEENS1_24CollectiveEpilogueBwdGQAISA_fSD_Li256ELb1ELb1EEENS1_25SingleTileBwdLPTSchedulerILb1ELi128ELb1EEEEEEEEEvNT_6ParamsE$_ZN4cute3eso3ESOILb1ELb0EJNS_6LayoutINS_5tupleIJNS3_IJNS_1CILi8EEENS4_ILi1EEEEEEEEENS3_IJNS3_IJS6_NS4_ILi0EEEEEEEEEEENS_10ViewEngineINS_8smem_ptrIPN7cutlass10bfloat16_tEEEEEEEC2ERKSC_RKSJ_,@function
        .size           $_ZN7cutlass13device_kernelIN5flash19enable_sm80_to_sm89INS1_16FlashAttnBwdSm80INS1_25CollectiveMainloopBwdSm80ILi2ELi2EN4cute5tupleIJNS5_1CILi128EEES8_NS7_ILi64EEEEEENS_10bfloat16_tEfNS_4arch4Sm80ELb1ELb0ELb1ELb1ELb1ELb0ELb0ELb0ELi2ELi4ELi4ELi4ELb0EEENS1_24CollectiveEpilogueBwdGQAISA_fSD_Li256ELb1ELb1EEENS1_25SingleTileBwdLPTSchedulerILb1ELi128ELb1EEEEEEEEEvNT_6ParamsE$_ZN4cute3eso3ESOILb1ELb0EJNS_6LayoutINS_5tupleIJNS3_IJNS_1CILi8EEENS4_ILi1EEEEEEEEENS3_IJNS3_IJS6_NS4_ILi0EEEEEEEEEEENS_10ViewEngineINS_8smem_ptrIPN7cutlass10bfloat16_tEEEEEEEC2ERKSC_RKSJ_,($_ZN7cutlass13device_kernelIN5flash19enable_sm80_to_sm89INS1_16FlashAttnBwdSm80INS1_25CollectiveMainloopBwdSm80ILi2ELi2EN4cute5tupleIJNS5_1CILi128EEES8_NS7_ILi64EEEEEENS_10bfloat16_tEfNS_4arch4Sm80ELb1ELb0ELb1ELb1ELb1ELb0ELb0ELb0ELi2ELi4ELi4ELi4ELb0EEENS1_24CollectiveEpilogueBwdGQAISA_fSD_Li256ELb1ELb1EEENS1_25SingleTileBwdLPTSchedulerILb1ELi128ELb1EEEEEEEEEvNT_6ParamsE$_ZN4cute3eso3ESOILb1ELb0EJNS_6LayoutINS_5tupleIJNS3_IJNS_1CILi8EEENS4_ILi1EEEEEEEEENS3_IJNS3_IJS6_NS4_ILi0EEEEEEEEEEENS_10ViewEngineIPN7cutlass10bfloat16_tEEEEEC2ERKSC_RKSH_ - $_ZN7cutlass13device_kernelIN5flash19enable_sm80_to_sm89INS1_16FlashAttnBwdSm80INS1_25CollectiveMainloopBwdSm80ILi2ELi2EN4cute5tupleIJNS5_1CILi128EEES8_NS7_ILi64EEEEEENS_10bfloat16_tEfNS_4arch4Sm80ELb1ELb0ELb1ELb1ELb1ELb0ELb0ELb0ELi2ELi4ELi4ELi4ELb0EEENS1_24CollectiveEpilogueBwdGQAISA_fSD_Li256ELb1ELb1EEENS1_25SingleTileBwdLPTSchedulerILb1ELi128ELb1EEEEEEEEEvNT_6ParamsE$_ZN4cute3eso3ESOILb1ELb0EJNS_6LayoutINS_5tupleIJNS3_IJNS_1CILi8EEENS4_ILi1EEEEEEEEENS3_IJNS3_IJS6_NS4_ILi0EEEEEEEEEEENS_10ViewEngineINS_8smem_ptrIPN7cutlass10bfloat16_tEEEEEEEC2ERKSC_RKSJ_)
$_ZN7cutlass13device_kernelIN5flash19enable_sm80_to_sm89INS1_16FlashAttnBwdSm80INS1_25CollectiveMainloopBwdSm80ILi2ELi2EN4cute5tupleIJNS5_1CILi128EEES8_NS7_ILi64EEEEEENS_10bfloat16_tEfNS_4arch4Sm80ELb1ELb0ELb1ELb1ELb1ELb0ELb0ELb0ELi2ELi4ELi4ELi4ELb0EEENS1_24CollectiveEpilogueBwdGQAISA_fSD_Li256ELb1ELb1EEENS1_25SingleTileBwdLPTSchedulerILb1ELi128ELb1EEEEEEEEEvNT_6ParamsE$_ZN4cute3eso3ESOILb1ELb0EJNS_6LayoutINS_5tupleIJNS3_IJNS_1CILi8EEENS4_ILi1EEEEEEEEENS3_IJNS3_IJS6_NS4_ILi0EEEEEEEEEEENS_10ViewEngineINS_8smem_ptrIPN7cutlass10bfloat16_tEEEEEEEC2ERKSC_RKSJ_:
[----:B------:R-:W-:Y:S02]  /*a3c0*/  IADD3 R6, R6, -c[0x0][0x20], RZ ;  /* 0x8000080006067a10 */ /* 0x000fe40007ffe0ff */
[----:B------:R-:W-:-:S03]  /*a3d0*/  MOV R9, 0x0 ;  /* 0x0000000000097802 */ /* 0x000fc60000000f00 */
[----:B------:R1:W-:Y:S01]  /*a3e0*/  STL.64 [R6], R2 ;  /* 0x0000000206007387 */ /* 0x0003e20000100a00 */
[----:B------:R-:W-:Y:S05]  /*a3f0*/  RET.REL.NODEC R8 `(_ZN7cutlass13device_kernelIN5flash19enable_sm80_to_sm89INS1_16FlashAttnBwdSm80INS1_25CollectiveMainloopBwdSm80ILi2ELi2EN4cute5tupleIJNS5_1CILi128EEES8_NS7_ILi64EEEEEENS_10bfloat16_tEfNS_4arch4Sm80ELb1ELb0ELb1ELb1ELb1ELb0ELb0ELb0ELi2ELi4ELi4ELi4ELb0EEENS1_24CollectiveEpilogueBwdGQAISA_fSD_Li256ELb1ELb1EEENS1_25SingleTileBwdLPTSchedulerILb1ELi128ELb1EEEEEEEEEvNT_6ParamsE) ;  /* 0xffff5c0008007950 */ /* 0x000fea0003c3ffff */
        .type           $_ZN7cutlass13device_kernelIN5flash19enable_sm80_to_sm89INS1_16FlashAttnBwdSm80INS1_25CollectiveMainloopBwdSm80ILi2ELi2EN4cute5tupleIJNS5_1CILi128EEES8_NS7_ILi64EEEEEENS_10bfloat16_tEfNS_4arch4Sm80ELb1ELb0ELb1ELb1ELb1ELb0ELb0ELb0ELi2ELi4ELi4ELi4ELb0EEENS1_24CollectiveEpilogueBwdGQAISA_fSD_Li256ELb1ELb1EEENS1_25SingleTileBwdLPTSchedulerILb1ELi128ELb1EEEEEEEEEvNT_6ParamsE$_ZN4cute3eso3ESOILb1ELb0EJNS_6LayoutINS_5tupleIJNS3_IJNS_1CILi8EEENS4_ILi1EEEEEEEEENS3_IJNS3_IJS6_NS4_ILi0EEEEEEEEEEENS_10ViewEngineIPN7cutlass10bfloat16_tEEEEEC2ERKSC_RKSH_,@function
        .size           $_ZN7cutlass13device_kernelIN5flash19enable_sm80_to_sm89INS1_16FlashAttnBwdSm80INS1_25CollectiveMainloopBwdSm80ILi2ELi2EN4cute5tupleIJNS5_1CILi128EEES8_NS7_ILi64EEEEEENS_10bfloat16_tEfNS_4arch4Sm80ELb1ELb0ELb1ELb1ELb1ELb0ELb0ELb0ELi2ELi4ELi4ELi4ELb0EEENS1_24CollectiveEpilogueBwdGQAISA_fSD_Li256ELb1ELb1EEENS1_25SingleTileBwdLPTSchedulerILb1ELi128ELb1EEEEEEEEEvNT_6ParamsE$_ZN4cute3eso3ESOILb1ELb0EJNS_6LayoutINS_5tupleIJNS3_IJNS_1CILi8EEENS4_ILi1EEEEEEEEENS3_IJNS3_IJS6_NS4_ILi0EEEEEEEEEEENS_10ViewEngineIPN7cutlass10bfloat16_tEEEEEC2ERKSC_RKSH_,($_ZN7cutlass13device_kernelIN5flash19enable_sm80_to_sm89INS1_16FlashAttnBwdSm80INS1_25CollectiveMainloopBwdSm80ILi2ELi2EN4cute5tupleIJNS5_1CILi128EEES8_NS7_ILi64EEEEEENS_10bfloat16_tEfNS_4arch4Sm80ELb1ELb0ELb1ELb1ELb1ELb0ELb0ELb0ELi2ELi4ELi4ELi4ELb0EEENS1_24CollectiveEpilogueBwdGQAISA_fSD_Li256ELb1ELb1EEENS1_25SingleTileBwdLPTSchedulerILb1ELi128ELb1EEEEEEEEEvNT_6ParamsE$_ZN4cute3eso3ESOILb1ELb0EJNS_6LayoutINS_5tupleIJNS3_IJNS_1CILi8EEENS4_ILi1EEEEEEEEENS3_IJNS3_IJS6_NS4_ILi0EEEEEEEEEEEiEEC2ERKSC_RKi - $_ZN7cutlass13device_kernelIN5flash19enable_sm80_to_sm89INS1_16FlashAttnBwdSm80INS1_25CollectiveMainloopBwdSm80ILi2ELi2EN4cute5tupleIJNS5_1CILi128EEES8_NS7_ILi64EEEEEENS_10bfloat16_tEfNS_4arch4Sm80ELb1ELb0ELb1ELb1ELb1ELb0ELb0ELb0ELi2ELi4ELi4ELi4ELb0EEENS1_24CollectiveEpilogueBwdGQAISA_fSD_Li256ELb1ELb1EEENS1_25SingleTileBwdLPTSchedulerILb1ELi128ELb1EEEEEEEEEvNT_6ParamsE$_ZN4cute3eso3ESOILb1ELb0EJNS_6LayoutINS_5tupleIJNS3_IJNS_1CILi8EEENS4_ILi1EEEEEEEEENS3_IJNS3_IJS6_NS4_ILi0EEEEEEEEEEENS_10ViewEngineIPN7cutlass10bfloat16_tEEEEEC2ERKSC_RKSH_)
$_ZN7cutlass13device_kernelIN5flash19enable_sm80_to_sm89INS1_16FlashAttnBwdSm80INS1_25CollectiveMainloopBwdSm80ILi2ELi2EN4cute5tupleIJNS5_1CILi128EEES8_NS7_ILi64EEEEEENS_10bfloat16_tEfNS_4arch4Sm80ELb1ELb0ELb1ELb1ELb1ELb0ELb0ELb0ELi2ELi4ELi4ELi4ELb0EEENS1_24CollectiveEpilogueBwdGQAISA_fSD_Li256ELb1ELb1EEENS1_25SingleTileBwdLPTSchedulerILb1ELi128ELb1EEEEEEEEEvNT_6ParamsE$_ZN4cute3eso3ESOILb1ELb0EJNS_6LayoutINS_5tupleIJNS3_IJNS_1CILi8EEENS4_ILi1EEEEEEEEENS3_IJNS3_IJS6_NS4_ILi0EEEEEEEEEEENS_10ViewEngineIPN7cutlass10bfloat16_tEEEEEC2ERKSC_RKSH_:
[----:B------:R-:W-:Y:S01]  /*a400*/  IADD3 R2, R67, -c[0x0][0x20], RZ ;  /* 0x8000080043027a10 */ /* 0x000fe20007ffe0ff */
[----:B------:R-:W-:Y:S01]  /*a410*/  IMAD.MOV.U32 R9, RZ, RZ, R3 ;  /* 0x000000ffff097224 */ /* 0x000fe200078e0003 */
[----:B------:R-:W-:-:S04]  /*a420*/  MOV R7, 0x0 ;  /* 0x0000000000077802 */ /* 0x000fc80000000f00 */
[----:B------:R1:W-:Y:S01]  /*a430*/  STL.64 [R2], R8 ;  /* 0x0000000802007387 */ /* 0x0003e20000100a00 */
[----:B------:R-:W-:Y:S05]  /*a440*/  RET.REL.NODEC R6 `(_ZN7cutlass13device_kernelIN5flash19enable_sm80_to_sm89INS1_16FlashAttnBwdSm80INS1_25CollectiveMainloopBwdSm80ILi2ELi2EN4cute5tupleIJNS5_1CILi128EEES8_NS7_ILi64EEEEEENS_10bfloat16_tEfNS_4arch4Sm80ELb1ELb0ELb1ELb1ELb1ELb0ELb0ELb0ELi2ELi4ELi4ELi4ELb0EEENS1_24CollectiveEpilogueBwdGQAISA_fSD_Li256ELb1ELb1EEENS1_25SingleTileBwdLPTSchedulerILb1ELi128ELb1EEEEEEEEEvNT_6ParamsE) ;  /* 0xffff5bb006007950 */ /* 0x000fea0003c3ffff */
        .type           $_ZN7cutlass13device_kernelIN5flash19enable_sm80_to_sm89INS1_16FlashAttnBwdSm80INS1_25CollectiveMainloopBwdSm80ILi2ELi2EN4cute5tupleIJNS5_1CILi128EEES8_NS7_ILi64EEEEEENS_10bfloat16_tEfNS_4arch4Sm80ELb1ELb0ELb1ELb1ELb1ELb0ELb0ELb0ELi2ELi4ELi4ELi4ELb0EEENS1_24CollectiveEpilogueBwdGQAISA_fSD_Li256ELb1ELb1EEENS1_25SingleTileBwdLPTSchedulerILb1ELi128ELb1EEEEEEEEEvNT_6ParamsE$_ZN4cute3eso3ESOILb1ELb0EJNS_6LayoutINS_5tupleIJNS3_IJNS_1CILi8EEENS4_ILi1EEEEEEEEENS3_IJNS3_IJS6_NS4_ILi0EEEEEEEEEEEiEEC2ERKSC_RKi,@function
        .size           $_ZN7cutlass13device_kernelIN5flash19enable_sm80_to_sm89INS1_16FlashAttnBwdSm80INS1_25CollectiveMainloopBwdSm80ILi2ELi2EN4cute5tupleIJNS5_1CILi128EEES8_NS7_ILi64EEEEEENS_10bfloat16_tEfNS_4arch4Sm80ELb1ELb0ELb1ELb1ELb1ELb0ELb0ELb0ELi2ELi4ELi4ELi4ELb0EEENS1_24CollectiveEpilogueBwdGQAISA_fSD_Li256ELb1ELb1EEENS1_25SingleTileBwdLPTSchedulerILb1ELi128ELb1EEEEEEEEEvNT_6ParamsE$_ZN4cute3eso3ESOILb1ELb0EJNS_6LayoutINS_5tupleIJNS3_IJNS_1CILi8EEENS4_ILi1EEEEEEEEENS3_IJNS3_IJS6_NS4_ILi0EEEEEEEEEEEiEEC2ERKSC_RKi,($_ZN7cutlass13device_kernelIN5flash19enable_sm80_to_sm89INS1_16FlashAttnBwdSm80INS1_25CollectiveMainloopBwdSm80ILi2ELi2EN4cute5tupleIJNS5_1CILi128EEES8_NS7_ILi64EEEEEENS_10bfloat16_tEfNS_4arch4Sm80ELb1ELb0ELb1ELb1ELb1ELb0ELb0ELb0ELi2ELi4ELi4ELi4ELb0EEENS1_24CollectiveEpilogueBwdGQAISA_fSD_Li256ELb1ELb1EEENS1_25SingleTileBwdLPTSchedulerILb1ELi128ELb1EEEEEEEEEvNT_6ParamsE$_ZN4cute3eso3ESOILb1ELb0EJNS_6LayoutINS_5tupleIJNS3_IJNS_1CILi8EEENS4_ILi1EEEEEEEEENS3_IJNS3_IJS6_NS4_ILi0EEEEEEEEEEElEEC2ERKSC_RKl - $_ZN7cutlass13device_kernelIN5flash19enable_sm80_to_sm89INS1_16FlashAttnBwdSm80INS1_25CollectiveMainloopBwdSm80ILi2ELi2EN4cute5tupleIJNS5_1CILi128EEES8_NS7_ILi64EEEEEENS_10bfloat16_tEfNS_4arch4Sm80ELb1ELb0ELb1ELb1ELb1ELb0ELb0ELb0ELi2ELi4ELi4ELi4ELb0EEENS1_24CollectiveEpilogueBwdGQAISA_fSD_Li256ELb1ELb1EEENS1_25SingleTileBwdLPTSchedulerILb1ELi128ELb1EEEEEEEEEvNT_6ParamsE$_ZN4cute3eso3ESOILb1ELb0EJNS_6LayoutINS_5tupleIJNS3_IJNS_1CILi8EEENS4_ILi1EEEEEEEEENS3_IJNS3_IJS6_NS4_ILi0EEEEEEEEEEEiEEC2ERKSC_RKi)
$_ZN7cutlass13device_kernelIN5flash19enable_sm80_to_sm89INS1_16FlashAttnBwdSm80INS1_25CollectiveMainloopBwdSm80ILi2ELi2EN4cute5tupleIJNS5_1CILi128EEES8_NS7_ILi64EEEEEENS_10bfloat16_tEfNS_4arch4Sm80ELb1ELb0ELb1ELb1ELb1ELb0ELb0ELb0ELi2ELi4ELi4ELi4ELb0EEENS1_24CollectiveEpilogueBwdGQAISA_fSD_Li256ELb1ELb1EEENS1_25SingleTileBwdLPTSchedulerILb1ELi128ELb1EEEEEEEEEvNT_6ParamsE$_ZN4cute3eso3ESOILb1ELb0EJNS_6LayoutINS_5tupleIJNS3_IJNS_1CILi8EEENS4_ILi1EEEEEEEEENS3_IJNS3_IJS6_NS4_ILi0EEEEEEEEEEEiEEC2ERKSC_RKi:
[----:B------:R-:W-:Y:S02]  /*a450*/  IADD3 R2, R2, -c[0x0][0x20], RZ ;  /* 0x8000080002027a10 */ /* 0x000fe40007ffe0ff */
[----:B------:R-:W-:-:S03]  /*a460*/  MOV R7, 0x0 ;  /* 0x0000000000077802 */ /* 0x000fc60000000f00 */
[----:B------:R1:W-:Y:S01]  /*a470*/  STL [R2], R3 ;  /* 0x0000000302007387 */ /* 0x0003e20000100800 */
[----:B------:R-:W-:Y:S05]  /*a480*/  RET.REL.NODEC R6 `(_ZN7cutlass13device_kernelIN5flash19enable_sm80_to_sm89INS1_16FlashAttnBwdSm80INS1_25CollectiveMainloopBwdSm80ILi2ELi2EN4cute5tupleIJNS5_1CILi128EEES8_NS7_ILi64EEEEEENS_10bfloat16_tEfNS_4arch4Sm80ELb1ELb0ELb1ELb1ELb1ELb0ELb0ELb0ELi2ELi4ELi4ELi4ELb0EEENS1_24CollectiveEpilogueBwdGQAISA_fSD_Li256ELb1ELb1EEENS1_25SingleTileBwdLPTSchedulerILb1ELi128ELb1EEEEEEEEEvNT_6ParamsE) ;  /* 0xffff5b7006007950 */ /* 0x000fea0003c3ffff */
        .type           $_ZN7cutlass13device_kernelIN5flash19enable_sm80_to_sm89INS1_16FlashAttnBwdSm80INS1_25CollectiveMainloopBwdSm80ILi2ELi2EN4cute5tupleIJNS5_1CILi128EEES8_NS7_ILi64EEEEEENS_10bfloat16_tEfNS_4arch4Sm80ELb1ELb0ELb1ELb1ELb1ELb0ELb0ELb0ELi2ELi4ELi4ELi4ELb0EEENS1_24CollectiveEpilogueBwdGQAISA_fSD_Li256ELb1ELb1EEENS1_25SingleTileBwdLPTSchedulerILb1ELi128ELb1EEEEEEEEEvNT_6ParamsE$_ZN4cute3eso3ESOILb1ELb0EJNS_6LayoutINS_5tupleIJNS3_IJNS_1CILi8EEENS4_ILi1EEEEEEEEENS3_IJNS3_IJS6_NS4_ILi0EEEEEEEEEEElEEC2ERKSC_RKl,@function
        .size           $_ZN7cutlass13device_kernelIN5flash19enable_sm80_to_sm89INS1_16FlashAttnBwdSm80INS1_25CollectiveMainloopBwdSm80ILi2ELi2EN4cute5tupleIJNS5_1CILi128EEES8_NS7_ILi64EEEEEENS_10bfloat16_tEfNS_4arch4Sm80ELb1ELb0ELb1ELb1ELb1ELb0ELb0ELb0ELi2ELi4ELi4ELi4ELb0EEENS1_24CollectiveEpilogueBwdGQAISA_fSD_Li256ELb1ELb1EEENS1_25SingleTileBwdLPTSchedulerILb1ELi128ELb1EEEEEEEEEvNT_6ParamsE$_ZN4cute3eso3ESOILb1ELb0EJNS_6LayoutINS_5tupleIJNS3_IJNS_1CILi8EEENS4_ILi1EEEEEEEEENS3_IJNS3_IJS6_NS4_ILi0EEEEEEEEEEElEEC2ERKSC_RKl,($_ZN7cutlass13device_kernelIN5flash19enable_sm80_to_sm89INS1_16FlashAttnBwdSm80INS1_25CollectiveMainloopBwdSm80ILi2ELi2EN4cute5tupleIJNS5_1CILi128EEES8_NS7_ILi64EEEEEENS_10bfloat16_tEfNS_4arch4Sm80ELb1ELb0ELb1ELb1ELb1ELb0ELb0ELb0ELi2ELi4ELi4ELi4ELb0EEENS1_24CollectiveEpilogueBwdGQAISA_fSD_Li256ELb1ELb1EEENS1_25SingleTileBwdLPTSchedulerILb1ELi128ELb1EEEEEEEEEvNT_6ParamsE$_ZN4cute3eso3ESOILb1ELb0EJNS_6LayoutINS_5tupleIJNS3_IJNS_1CILi8EEENS4_ILi1EEEEEENS3_IJNS4_ILi2EEEEEEEEENS3_IJNS3_IJS6_NS4_ILi0EEEEEENS3_IJNS4_ILi4096EEEEEEEEEEENS_10ViewEngineINS_8smem_ptrIPN7cutlass10bfloat16_tEEEEEEEC2ERKSG_RKSN_ - $_ZN7cutlass13device_kernelIN5flash19enable_sm80_to_sm89INS1_16FlashAttnBwdSm80INS1_25CollectiveMainloopBwdSm80ILi2ELi2EN4cute5tupleIJNS5_1CILi128EEES8_NS7_ILi64EEEEEENS_10bfloat16_tEfNS_4arch4Sm80ELb1ELb0ELb1ELb1ELb1ELb0ELb0ELb0ELi2ELi4ELi4ELi4ELb0EEENS1_24CollectiveEpilogueBwdGQAISA_fSD_Li256ELb1ELb1EEENS1_25SingleTileBwdLPTSchedulerILb1ELi128ELb1EEEEEEEEEvNT_6ParamsE$_ZN4cute3eso3ESOILb1ELb0EJNS_6LayoutINS_5tupleIJNS3_IJNS_1CILi8EEENS4_ILi1EEEEEEEEENS3_IJNS3_IJS6_NS4_ILi0EEEEEEEEEEElEEC2ERKSC_RKl)
$_ZN7cutlass13device_kernelIN5flash19enable_sm80_to_sm89INS1_16FlashAttnBwdSm80INS1_25CollectiveMainloopBwdSm80ILi2ELi2EN4cute5tupleIJNS5_1CILi128EEES8_NS7_ILi64EEEEEENS_10bfloat16_tEfNS_4arch4Sm80ELb1ELb0ELb1ELb1ELb1ELb0ELb0ELb0ELi2ELi4ELi4ELi4ELb0EEENS1_24CollectiveEpilogueBwdGQAISA_fSD_Li256ELb1ELb1EEENS1_25SingleTileBwdLPTSchedulerILb1ELi128ELb1EEEEEEEEEvNT_6ParamsE$_ZN4cute3eso3ESOILb1ELb0EJNS_6LayoutINS_5tupleIJNS3_IJNS_1CILi8EEENS4_ILi1EEEEEEEEENS3_IJNS3_IJS6_NS4_ILi0EEEEEEEEEEElEEC2ERKSC_RKl:
[----:B------:R-:W-:Y:S01]  /*a490*/  IADD3 R2, R81, -c[0x0][0x20], RZ ;  /* 0x8000080051027a10 */ /* 0x000fe20007ffe0ff */
[----:B------:R-:W-:Y:S01]  /*a4a0*/  IMAD.MOV.U32 R7, RZ, RZ, R3 ;  /* 0x000000ffff077224 */ /* 0x000fe200078e0003 */
[----:B------:R-:W-:-:S04]  /*a4b0*/  MOV R5, 0x0 ;  /* 0x0000000000057802 */ /* 0x000fc80000000f00 */
[----:B------:R1:W-:Y:S01]  /*a4c0*/  STL.64 [R2], R6 ;  /* 0x0000000602007387 */ /* 0x0003e20000100a00 */
[----:B------:R-:W-:Y:S05]  /*a4d0*/  RET.REL.NODEC R4 `(_ZN7cutlass13device_kernelIN5flash19enable_sm80_to_sm89INS1_16FlashAttnBwdSm80INS1_25CollectiveMainloopBwdSm80ILi2ELi2EN4cute5tupleIJNS5_1CILi128EEES8_NS7_ILi64EEEEEENS_10bfloat16_tEfNS_4arch4Sm80ELb1ELb0ELb1ELb1ELb1ELb0ELb0ELb0ELi2ELi4ELi4ELi4ELb0EEENS1_24CollectiveEpilogueBwdGQAISA_fSD_Li256ELb1ELb1EEENS1_25SingleTileBwdLPTSchedulerILb1ELi128ELb1EEEEEEEEEvNT_6ParamsE) ;  /* 0xffff5b2004007950 */ /* 0x000fea0003c3ffff */
        .type           $_ZN7cutlass13device_kernelIN5flash19enable_sm80_to_sm89INS1_16FlashAttnBwdSm80INS1_25CollectiveMainloopBwdSm80ILi2ELi2EN4cute5tupleIJNS5_1CILi128EEES8_NS7_ILi64EEEEEENS_10bfloat16_tEfNS_4arch4Sm80ELb1ELb0ELb1ELb1ELb1ELb0ELb0ELb0ELi2ELi4ELi4ELi4ELb0EEENS1_24CollectiveEpilogueBwdGQAISA_fSD_Li256ELb1ELb1EEENS1_25SingleTileBwdLPTSchedulerILb1ELi128ELb1EEEEEEEEEvNT_6ParamsE$_ZN4cute3eso3ESOILb1ELb0EJNS_6LayoutINS_5tupleIJNS3_IJNS_1CILi8EEENS4_ILi1EEEEEENS3_IJNS4_ILi2EEEEEEEEENS3_IJNS3_IJS6_NS4_ILi0EEEEEENS3_IJNS4_ILi4096EEEEEEEEEEENS_10ViewEngineINS_8smem_ptrIPN7cutlass10bfloat16_tEEEEEEEC2ERKSG_RKSN_,@function
        .size           $_ZN7cutlass13device_kernelIN5flash19enable_sm80_to_sm89INS1_16FlashAttnBwdSm80INS1_25CollectiveMainloopBwdSm80ILi2ELi2EN4cute5tupleIJNS5_1CILi128EEES8_NS7_ILi64EEEEEENS_10bfloat16_tEfNS_4arch4Sm80ELb1ELb0ELb1ELb1ELb1ELb0ELb0ELb0ELi2ELi4ELi4ELi4ELb0EEENS1_24CollectiveEpilogueBwdGQAISA_fSD_Li256ELb1ELb1EEENS1_25SingleTileBwdLPTSchedulerILb1ELi128ELb1EEEEEEEEEvNT_6ParamsE$_ZN4cute3eso3ESOILb1ELb0EJNS_6LayoutINS_5tupleIJNS3_IJNS_1CILi8EEENS4_ILi1EEEEEENS3_IJNS4_ILi2EEEEEEEEENS3_IJNS3_IJS6_NS4_ILi0EEEEEENS3_IJNS4_ILi4096EEEEEEEEEEENS_10ViewEngineINS_8smem_ptrIPN7cutlass10bfloat16_tEEEEEEEC2ERKSG_RKSN_,($_ZN7cutlass13device_kernelIN5flash19enable_sm80_to_sm89INS1_16FlashAttnBwdSm80INS1_25CollectiveMainloopBwdSm80ILi2ELi2EN4cute5tupleIJNS5_1CILi128EEES8_NS7_ILi64EEEEEENS_10bfloat16_tEfNS_4arch4Sm80ELb1ELb0ELb1ELb1ELb1ELb0ELb0ELb0ELi2ELi4ELi4ELi4ELb0EEENS1_24CollectiveEpilogueBwdGQAISA_fSD_Li256ELb1ELb1EEENS1_25SingleTileBwdLPTSchedulerILb1ELi128ELb1EEEEEEEEEvNT_6ParamsE$_ZN4cute3eso3ESOILb1ELb0EJNS_6LayoutINS_5tupleIJNS3_IJNS_1CILi8EEENS4_ILi1EEEEEENS3_IJNS4_ILi2EEEEEEEEENS3_IJNS3_IJS6_NS4_ILi0EEEEEENS3_IJNS4_ILi64EEEEEEEEEEENS_10ViewEngineIPN7cutlass10bfloat16_tEEEEEC2ERKSG_RKSL_ - $_ZN7cutlass13device_kernelIN5flash19enable_sm80_to_sm89INS1_16FlashAttnBwdSm80INS1_25CollectiveMainloopBwdSm80ILi2ELi2EN4cute5tupleIJNS5_1CILi128EEES8_NS7_ILi64EEEEEENS_10bfloat16_tEfNS_4arch4Sm80ELb1ELb0ELb1ELb1ELb1ELb0ELb0ELb0ELi2ELi4ELi4ELi4ELb0EEENS1_24CollectiveEpilogueBwdGQAISA_fSD_Li256ELb1ELb1EEENS1_25SingleTileBwdLPTSchedulerILb1ELi128ELb1EEEEEEEEEvNT_6ParamsE$_ZN4cute3eso3ESOILb1ELb0EJNS_6LayoutINS_5tupleIJNS3_IJNS_1CILi8EEENS4_ILi1EEEEEENS3_IJNS4_ILi2EEEEEEEEENS3_IJNS3_IJS6_NS4_ILi0EEEEEENS3_IJNS4_ILi4096EEEEEEEEEEENS_10ViewEngineINS_8smem_ptrIPN7cutlass10bfloat16_tEEEEEEEC2ERKSG_RKSN_)
$_ZN7cutlass13device_kernelIN5flash19enable_sm80_to_sm89INS1_16FlashAttnBwdSm80INS1_25CollectiveMainloopBwdSm80ILi2ELi2EN4cute5tupleIJNS5_1CILi128EEES8_NS7_ILi64EEEEEENS_10bfloat16_tEfNS_4arch4Sm80ELb1ELb0ELb1ELb1ELb1ELb0ELb0ELb0ELi2ELi4ELi4ELi4ELb0EEENS1_24CollectiveEpilogueBwdGQAISA_fSD_Li256ELb1ELb1EEENS1_25SingleTileBwdLPTSchedulerILb1ELi128ELb1EEEEEEEEEvNT_6ParamsE$_ZN4cute3eso3ESOILb1ELb0EJNS_6LayoutINS_5tupleIJNS3_IJNS_1CILi8EEENS4_ILi1EEEEEENS3_IJNS4_ILi2EEEEEEEEENS3_IJNS3_IJS6_NS4_ILi0EEEEEENS3_IJNS4_ILi4096EEEEEEEEEEENS_10ViewEngineINS_8smem_ptrIPN7cutlass10bfloat16_tEEEEEEEC2ERKSG_RKSN_:
[----:B------:R-:W-:Y:S01]  /*a4e0*/  IADD3 R5, R67, -c[0x0][0x20], RZ ;  /* 0x8000080043057a10 */ /* 0x000fe20007ffe0ff */
[----:B------:R-:W-:Y:S01]  /*a4f0*/  IMAD.MOV.U32 R8, RZ, RZ, R4 ;  /* 0x000000ffff087224 */ /* 0x000fe200078e0004 */
[----:B------:R-:W-:Y:S01]  /*a500*/  MOV R9, R7 ;  /* 0x0000000700097202 */ /* 0x000fe20000000f00 */
[----:B------:R-:W-:-:S04]  /*a510*/  IMAD.MOV.U32 R7, RZ, RZ, 0x0 ;  /* 0x00000000ff077424 */ /* 0x000fc800078e00ff */
[----:B------:R1:W-:Y:S01]  /*a520*/  STL.64 [R5], R8 ;  /* 0x0000000805007387 */ /* 0x0003e20000100a00 */
[----:B------:R-:W-:Y:S05]  /*a530*/  RET.REL.NODEC R6 `(_ZN7cutlass13device_kernelIN5flash19enable_sm80_to_sm89INS1_16FlashAttnBwdSm80INS1_25CollectiveMainloopBwdSm80ILi2ELi2EN4cute5tupleIJNS5_1CILi128EEES8_NS7_ILi64EEEEEENS_10bfloat16_tEfNS_4arch4Sm80ELb1ELb0ELb1ELb1ELb1ELb0ELb0ELb0ELi2ELi4ELi4ELi4ELb0EEENS1_24CollectiveEpilogueBwdGQAISA_fSD_Li256ELb1ELb1EEENS1_25SingleTileBwdLPTSchedulerILb1ELi128ELb1EEEEEEEEEvNT_6ParamsE) ;  /* 0xffff5ac006007950 */ /* 0x000fea0003c3ffff */
        .type           $_ZN7cutlass13device_kernelIN5flash19enable_sm80_to_sm89INS1_16FlashAttnBwdSm80INS1_25CollectiveMainloopBwdSm80ILi2ELi2EN4cute5tupleIJNS5_1CILi128EEES8_NS7_ILi64EEEEEENS_10bfloat16_tEfNS_4arch4Sm80ELb1ELb0ELb1ELb1ELb1ELb0ELb0ELb0ELi2ELi4ELi4ELi4ELb0EEENS1_24CollectiveEpilogueBwdGQAISA_fSD_Li256ELb1ELb1EEENS1_25SingleTileBwdLPTSchedulerILb1ELi128ELb1EEEEEEEEEvNT_6ParamsE$_ZN4cute3eso3ESOILb1ELb0EJNS_6LayoutINS_5tupleIJNS3_IJNS_1CILi8EEENS4_ILi1EEEEEENS3_IJNS4_ILi2EEEEEEEEENS3_IJNS3_IJS6_NS4_ILi0EEEEEENS3_IJNS4_ILi64EEEEEEEEEEENS_10ViewEngineIPN7cutlass10bfloat16_tEEEEEC2ERKSG_RKSL_,@function
        .size           $_ZN7cutlass13device_kernelIN5flash19enable_sm80_to_sm89INS1_16FlashAttnBwdSm80INS1_25CollectiveMainloopBwdSm80ILi2ELi2EN4cute5tupleIJNS5_1CILi128EEES8_NS7_ILi64EEEEEENS_10bfloat16_tEfNS_4arch4Sm80ELb1ELb0ELb1ELb1ELb1ELb0ELb0ELb0ELi2ELi4ELi4ELi4ELb0EEENS1_24CollectiveEpilogueBwdGQAISA_fSD_Li256ELb1ELb1EEENS1_25SingleTileBwdLPTSchedulerILb1ELi128ELb1EEEEEEEEEvNT_6ParamsE$_ZN4cute3eso3ESOILb1ELb0EJNS_6LayoutINS_5tupleIJNS3_IJNS_1CILi8EEENS4_ILi1EEEEEENS3_IJNS4_ILi2EEEEEEEEENS3_IJNS3_IJS6_NS4_ILi0EEEEEENS3_IJNS4_ILi64EEEEEEEEEEENS_10ViewEngineIPN7cutlass10bfloat16_tEEEEEC2ERKSG_RKSL_,($_ZN7cutlass13device_kernelIN5flash19enable_sm80_to_sm89INS1_16FlashAttnBwdSm80INS1_25CollectiveMainloopBwdSm80ILi2ELi2EN4cute5tupleIJNS5_1CILi128EEES8_NS7_ILi64EEEEEENS_10bfloat16_tEfNS_4arch4Sm80ELb1ELb0ELb1ELb1ELb1ELb0ELb0ELb0ELi2ELi4ELi4ELi4ELb0EEENS1_24CollectiveEpilogueBwdGQAISA_fSD_Li256ELb1ELb1EEENS1_25SingleTileBwdLPTSchedulerILb1ELi128ELb1EEEEEEEEEvNT_6ParamsE$_ZN4cute3eso3ESOILb1ELb0EJNS_6LayoutINS_5tupleIJNS3_IJNS_1CILi8EEENS4_ILi1EEEEEENS3_IJNS4_ILi2EEEEEEEEENS3_IJNS3_IJS6_NS4_ILi0EEEEEENS3_IJNS4_ILi8192EEEEEEEEEEENS_10ViewEngineINS_8smem_ptrIPN7cutlass10bfloat16_tEEEEEEEC2ERKSG_RKSN_ - $_ZN7cutlass13device_kernelIN5flash19enable_sm80_to_sm89INS1_16FlashAttnBwdSm80INS1_25CollectiveMainloopBwdSm80ILi2ELi2EN4cute5tupleIJNS5_1CILi128EEES8_NS7_ILi64EEEEEENS_10bfloat16_tEfNS_4arch4Sm80ELb1ELb0ELb1ELb1ELb1ELb0ELb0ELb0ELi2ELi4ELi4ELi4ELb0EEENS1_24CollectiveEpilogueBwdGQAISA_fSD_Li256ELb1ELb1EEENS1_25SingleTileBwdLPTSchedulerILb1ELi128ELb1EEEEEEEEEvNT_6ParamsE$_ZN4cute3eso3ESOILb1ELb0EJNS_6LayoutINS_5tupleIJNS3_IJNS_1CILi8EEENS4_ILi1EEEEEENS3_IJNS4_ILi2EEEEEEEEENS3_IJNS3_IJS6_NS4_ILi0EEEEEENS3_IJNS4_ILi64EEEEEEEEEEENS_10ViewEngineIPN7cutlass10bfloat16_tEEEEEC2ERKSG_RKSL_)
$_ZN7cutlass13device_kernelIN5flash19enable_sm80_to_sm89INS1_16FlashAttnBwdSm80INS1_25CollectiveMainloopBwdSm80ILi2ELi2EN4cute5tupleIJNS5_1CILi128EEES8_NS7_ILi64EEEEEENS_10bfloat16_tEfNS_4arch4Sm80ELb1ELb0ELb1ELb1ELb1ELb0ELb0ELb0ELi2ELi4ELi4ELi4ELb0EEENS1_24CollectiveEpilogueBwdGQAISA_fSD_Li256ELb1ELb1EEENS1_25SingleTileBwdLPTSchedulerILb1ELi128ELb1EEEEEEEEEvNT_6ParamsE$_ZN4cute3eso3ESOILb1ELb0EJNS_6LayoutINS_5tupleIJNS3_IJNS_1CILi8EEENS4_ILi1EEEEEENS3_IJNS4_ILi2EEEEEEEEENS3_IJNS3_IJS6_NS4_ILi0EEEEEENS3_IJNS4_ILi64EEEEEEEEEEENS_10ViewEngineIPN7cutlass10bfloat16_tEEEEEC2ERKSG_RKSL_:
[----:B------:R-:W-:Y:S01]  /*a540*/  IADD3 R2, R23, -c[0x0][0x20], RZ ;  /* 0x8000080017027a10 */ /* 0x000fe20007ffe0ff */
[----:B------:R-:W-:Y:S01]  /*a550*/  IMAD.MOV.U32 R9, RZ, RZ, R3 ;  /* 0x000000ffff097224 */ /* 0x000fe200078e0003 */
[----:B------:R-:W-:-:S04]  /*a560*/  MOV R7, 0x0 ;  /* 0x0000000000077802 */ /* 0x000fc80000000f00 */
[----:B------:R1:W-:Y:S01]  /*a570*/  STL.64 [R2], R8 ;  /* 0x0000000802007387 */ /* 0x0003e20000100a00 */
[----:B------:R-:W-:Y:S05]  /*a580*/  RET.REL.NODEC R6 `(_ZN7cutlass13device_kernelIN5flash19enable_sm80_to_sm89INS1_16FlashAttnBwdSm80INS1_25CollectiveMainloopBwdSm80ILi2ELi2EN4cute5tupleIJNS5_1CILi128EEES8_NS7_ILi64EEEEEENS_10bfloat16_tEfNS_4arch4Sm80ELb1ELb0ELb1ELb1ELb1ELb0ELb0ELb0ELi2ELi4ELi4ELi4ELb0EEENS1_24CollectiveEpilogueBwdGQAISA_fSD_Li256ELb1ELb1EEENS1_25SingleTileBwdLPTSchedulerILb1ELi128ELb1EEEEEEEEEvNT_6ParamsE) ;  /* 0xffff5a7006007950 */ /* 0x000fea0003c3ffff */
        .type           $_ZN7cutlass13device_kernelIN5flash19enable_sm80_to_sm89INS1_16FlashAttnBwdSm80INS1_25CollectiveMainloopBwdSm80ILi2ELi2EN4cute5tupleIJNS5_1CILi128EEES8_NS7_ILi64EEEEEENS_10bfloat16_tEfNS_4arch4Sm80ELb1ELb0ELb1ELb1ELb1ELb0ELb0ELb0ELi2ELi4ELi4ELi4ELb0EEENS1_24CollectiveEpilogueBwdGQAISA_fSD_Li256ELb1ELb1EEENS1_25SingleTileBwdLPTSchedulerILb1ELi128ELb1EEEEEEEEEvNT_6ParamsE$_ZN4cute3eso3ESOILb1ELb0EJNS_6LayoutINS_5tupleIJNS3_IJNS_1CILi8EEENS4_ILi1EEEEEENS3_IJNS4_ILi2EEEEEEEEENS3_IJNS3_IJS6_NS4_ILi0EEEEEENS3_IJNS4_ILi8192EEEEEEEEEEENS_10ViewEngineINS_8smem_ptrIPN7cutlass10bfloat16_tEEEEEEEC2ERKSG_RKSN_,@function
        .size           $_ZN7cutlass13device_kernelIN5flash19enable_sm80_to_sm89INS1_16FlashAttnBwdSm80INS1_25CollectiveMainloopBwdSm80ILi2ELi2EN4cute5tupleIJNS5_1CILi128EEES8_NS7_ILi64EEEEEENS_10bfloat16_tEfNS_4arch4Sm80ELb1ELb0ELb1ELb1ELb1ELb0ELb0ELb0ELi2ELi4ELi4ELi4ELb0EEENS1_24CollectiveEpilogueBwdGQAISA_fSD_Li256ELb1ELb1EEENS1_25SingleTileBwdLPTSchedulerILb1ELi128ELb1EEEEEEEEEvNT_6ParamsE$_ZN4cute3eso3ESOILb1ELb0EJNS_6LayoutINS_5tupleIJNS3_IJNS_1CILi8EEENS4_ILi1EEEEEENS3_IJNS4_ILi2EEEEEEEEENS3_IJNS3_IJS6_NS4_ILi0EEEEEENS3_IJNS4_ILi8192EEEEEEEEEEENS_10ViewEngineINS_8smem_ptrIPN7cutlass10bfloat16_tEEEEEEEC2ERKSG_RKSN_,($_ZN7cutlass13device_kernelIN5flash19enable_sm80_to_sm89INS1_16FlashAttnBwdSm80INS1_25CollectiveMainloopBwdSm80ILi2ELi2EN4cute5tupleIJNS5_1CILi128EEES8_NS7_ILi64EEEEEENS_10bfloat16_tEfNS_4arch4Sm80ELb1ELb0ELb1ELb1ELb1ELb0ELb0ELb0ELi2ELi4ELi4ELi4ELb0EEENS1_24CollectiveEpilogueBwdGQAISA_fSD_Li256ELb1ELb1EEENS1_25SingleTileBwdLPTSchedulerILb1ELi128ELb1EEEEEEEEEvNT_6ParamsE$_ZN4cute3eso3ESOILb1ELb0EJNS_6LayoutINS_5tupleIJNS3_IJNS_1CILi8EEENS4_ILi1EEEEEENS3_IJNS4_ILi2EEEEEEEEENS3_IJNS3_IJS6_NS4_ILi0EEEEEENS3_IJS5_EEEEEEEENS_10ViewEngineIPN7cutlass10bfloat16_tEEEEEC2ERKSF_RKSK_ - $_ZN7cutlass13device_kernelIN5flash19enable_sm80_to_sm89INS1_16FlashAttnBwdSm80INS1_25CollectiveMainloopBwdSm80ILi2ELi2EN4cute5tupleIJNS5_1CILi128EEES8_NS7_ILi64EEEEEENS_10bfloat16_tEfNS_4arch4Sm80ELb1ELb0ELb1ELb1ELb1ELb0ELb0ELb0ELi2ELi4ELi4ELi4ELb0EEENS1_24CollectiveEpilogueBwdGQAISA_fSD_Li256ELb1ELb1EEENS1_25SingleTileBwdLPTSchedulerILb1ELi128ELb1EEEEEEEEEvNT_6ParamsE$_ZN4cute3eso3ESOILb1ELb0EJNS_6LayoutINS_5tupleIJNS3_IJNS_1CILi8EEENS4_ILi1EEEEEENS3_IJNS4_ILi2EEEEEEEEENS3_IJNS3_IJS6_NS4_ILi0EEEEEENS3_IJNS4_ILi8192EEEEEEEEEEENS_10ViewEngineINS_8smem_ptrIPN7cutlass10bfloat16_tEEEEEEEC2ERKSG_RKSN_)
$_ZN7cutlass13device_kernelIN5flash19enable_sm80_to_sm89INS1_16FlashAttnBwdSm80INS1_25CollectiveMainloopBwdSm80ILi2ELi2EN4cute5tupleIJNS5_1CILi128EEES8_NS7_ILi64EEEEEENS_10bfloat16_tEfNS_4arch4Sm80ELb1ELb0ELb1ELb1ELb1ELb0ELb0ELb0ELi2ELi4ELi4ELi4ELb0EEENS1_24CollectiveEpilogueBwdGQAISA_fSD_Li256ELb1ELb1EEENS1_25SingleTileBwdLPTSchedulerILb1ELi128ELb1EEEEEEEEEvNT_6ParamsE$_ZN4cute3eso3ESOILb1ELb0EJNS_6LayoutINS_5tupleIJNS3_IJNS_1CILi8EEENS4_ILi1EEEEEENS3_IJNS4_ILi2EEEEEEEEENS3_IJNS3_IJS6_NS4_ILi0EEEEEENS3_IJNS4_ILi8192EEEEEEEEEEENS_10ViewEngineINS_8smem_ptrIPN7cutlass10bfloat16_tEEEEEEEC2ERKSG_RKSN_:
[----:B------:R-:W-:Y:S01]  /*a590*/  IADD3 R5, R23, -c[0x0][0x20], RZ ;  /* 0x8000080017057a10 */ /* 0x000fe20007ffe0ff */
[----:B------:R-:W-:Y:S01]  /*a5a0*/  IMAD.MOV.U32 R8, RZ, RZ, R4 ;  /* 0x000000ffff087224 */ /* 0x000fe200078e0004 */
[----:B------:R-:W-:Y:S01]  /*a5b0*/  MOV R9, R7 ;  /* 0x0000000700097202 */ /* 0x000fe20000000f00 */
[----:B------:R-:W-:-:S04]  /*a5c0*/  IMAD.MOV.U32 R7, RZ, RZ, 0x0 ;  /* 0x00000000ff077424 */ /* 0x000fc800078e00ff */
[----:B------:R1:W-:Y:S01]  /*a5d0*/  STL.64 [R5], R8 ;  /* 0x0000000805007387 */ /* 0x0003e20000100a00 */
[----:B------:R-:W-:Y:S05]  /*a5e0*/  RET.REL.NODEC R6 `(_ZN7cutlass13device_kernelIN5flash19enable_sm80_to_sm89INS1_16FlashAttnBwdSm80INS1_25CollectiveMainloopBwdSm80ILi2ELi2EN4cute5tupleIJNS5_1CILi128EEES8_NS7_ILi64EEEEEENS_10bfloat16_tEfNS_4arch4Sm80ELb1ELb0ELb1ELb1ELb1ELb0ELb0ELb0ELi2ELi4ELi4ELi4ELb0EEENS1_24CollectiveEpilogueBwdGQAISA_fSD_Li256ELb1ELb1EEENS1_25SingleTileBwdLPTSchedulerILb1ELi128ELb1EEEEEEEEEvNT_6ParamsE) ;  /* 0xffff5a1006007950 */ /* 0x000fea0003c3ffff */
        .type           $_ZN7cutlass13device_kernelIN5flash19enable_sm80_to_sm89INS1_16FlashAttnBwdSm80INS1_25CollectiveMainloopBwdSm80ILi2ELi2EN4cute5tupleIJNS5_1CILi128EEES8_NS7_ILi64EEEEEENS_10bfloat16_tEfNS_4arch4Sm80ELb1ELb0ELb1ELb1ELb1ELb0ELb0ELb0ELi2ELi4ELi4ELi4ELb0EEENS1_24CollectiveEpilogueBwdGQAISA_fSD_Li256ELb1ELb1EEENS1_25SingleTileBwdLPTSchedulerILb1ELi128ELb1EEEEEEEEEvNT_6ParamsE$_ZN4cute3eso3ESOILb1ELb0EJNS_6LayoutINS_5tupleIJNS3_IJNS_1CILi8EEENS4_ILi1EEEEEENS3_IJNS4_ILi2EEEEEEEEENS3_IJNS3_IJS6_NS4_ILi0EEEEEENS3_IJS5_EEEEEEEENS_10ViewEngineIPN7cutlass10bfloat16_tEEEEEC2ERKSF_RKSK_,@function
        .size           $_ZN7cutlass13device_kernelIN5flash19enable_sm80_to_sm89INS1_16FlashAttnBwdSm80INS1_25CollectiveMainloopBwdSm80ILi2ELi2EN4cute5tupleIJNS5_1CILi128EEES8_NS7_ILi64EEEEEENS_10bfloat16_tEfNS_4arch4Sm80ELb1ELb0ELb1ELb1ELb1ELb0ELb0ELb0ELi2ELi4ELi4ELi4ELb0EEENS1_24CollectiveEpilogueBwdGQAISA_fSD_Li256ELb1ELb1EEENS1_25SingleTileBwdLPTSchedulerILb1ELi128ELb1EEEEEEEEEvNT_6ParamsE$_ZN4cute3eso3ESOILb1ELb0EJNS_6LayoutINS_5tupleIJNS3_IJNS_1CILi8EEENS4_ILi1EEEEEENS3_IJNS4_ILi2EEEEEEEEENS3_IJNS3_IJS6_NS4_ILi0EEEEEENS3_IJS5_EEEEEEEENS_10ViewEngineIPN7cutlass10bfloat16_tEEEEEC2ERKSF_RKSK_,($_ZN7cutlass13device_kernelIN5flash19enable_sm80_to_sm89INS1_16FlashAttnBwdSm80INS1_25CollectiveMainloopBwdSm80ILi2ELi2EN4cute5tupleIJNS5_1CILi128EEES8_NS7_ILi64EEEEEENS_10bfloat16_tEfNS_4arch4Sm80ELb1ELb0ELb1ELb1ELb1ELb0ELb0ELb0ELi2ELi4ELi4ELi4ELb0EEENS1_24CollectiveEpilogueBwdGQAISA_fSD_Li256ELb1ELb1EEENS1_25SingleTileBwdLPTSchedulerILb1ELi128ELb1EEEEEEEEEvNT_6ParamsE$_ZN4cute3eso3ESOILb1ELb0EJNS_6LayoutINS_5tupleIJNS3_IJNS_1CILi8EEENS4_ILi1EEEEEENS3_IJNS4_ILi4EEEEEEEEENS3_IJNS3_IJS6_NS4_ILi0EEEEEENS3_IJNS4_ILi2048EEEEEEEEEEENS_10ViewEngineINS_8smem_ptrIPN7cutlass10bfloat16_tEEEEEEEC2ERKSG_RKSN_ - $_ZN7cutlass13device_kernelIN5flash19enable_sm80_to_sm89INS1_16FlashAttnBwdSm80INS1_25CollectiveMainloopBwdSm80ILi2ELi2EN4cute5tupleIJNS5_1CILi128EEES8_NS7_ILi64EEEEEENS_10bfloat16_tEfNS_4arch4Sm80ELb1ELb0ELb1ELb1ELb1ELb0ELb0ELb0ELi2ELi4ELi4ELi4ELb0EEENS1_24CollectiveEpilogueBwdGQAISA_fSD_Li256ELb1ELb1EEENS1_25SingleTileBwdLPTSchedulerILb1ELi128ELb1EEEEEEEEEvNT_6ParamsE$_ZN4cute3eso3ESOILb1ELb0EJNS_6LayoutINS_5tupleIJNS3_IJNS_1CILi8EEENS4_ILi1EEEEEENS3_IJNS4_ILi2EEEEEEEEENS3_IJNS3_IJS6_NS4_ILi0EEEEEENS3_IJS5_EEEEEEEENS_10ViewEngineIPN7cutlass10bfloat16_tEEEEEC2ERKSF_RKSK_)
$_ZN7cutlass13device_kernelIN5flash19enable_sm80_to_sm89INS1_16FlashAttnBwdSm80INS1_25CollectiveMainloopBwdSm80ILi2ELi2EN4cute5tupleIJNS5_1CILi128EEES8_NS7_ILi64EEEEEENS_10bfloat16_tEfNS_4arch4Sm80ELb1ELb0ELb1ELb1ELb1ELb0ELb0ELb0ELi2ELi4ELi4ELi4ELb0EEENS1_24CollectiveEpilogueBwdGQAISA_fSD_Li256ELb1ELb1EEENS1_25SingleTileBwdLPTSchedulerILb1ELi128ELb1EEEEEEEEEvNT_6ParamsE$_ZN4cute3eso3ESOILb1ELb0EJNS_6LayoutINS_5tupleIJNS3_IJNS_1CILi8EEENS4_ILi1EEEEEENS3_IJNS4_ILi2EEEEEEEEENS3_IJNS3_IJS6_NS4_ILi0EEEEEENS3_IJS5_EEEEEEEENS_10ViewEngineIPN7cutlass10bfloat16_tEEEEEC2ERKSF_RKSK_:
[----:B------:R-:W-:Y:S01]  /*a5f0*/  IADD3 R3, R67, -c[0x0][0x20], RZ ;  /* 0x8000080043037a10 */ /* 0x000fe20007ffe0ff */
[----:B------:R-:W-:Y:S01]  /*a600*/  IMAD.MOV.U32 R8, RZ, RZ, R2 ;  /* 0x000000ffff087224 */ /* 0x000fe200078e0002 */
[----:B------:R-:W-:Y:S01]  /*a610*/  MOV R9, R5 ;  /* 0x0000000500097202 */ /* 0x000fe20000000f00 */
[----:B------:R-:W-:-:S04]  /*a620*/  IMAD.MOV.U32 R5, RZ, RZ, 0x0 ;  /* 0x00000000ff057424 */ /* 0x000fc800078e00ff */
[----:B------:R1:W-:Y:S01]  /*a630*/  STL.64 [R3], R8 ;  /* 0x0000000803007387 */ /* 0x0003e20000100a00 */
[----:B------:R-:W-:Y:S05]  /*a640*/  RET.REL.NODEC R4 `(_ZN7cutlass13device_kernelIN5flash19enable_sm80_to_sm89INS1_16FlashAttnBwdSm80INS1_25CollectiveMainloopBwdSm80ILi2ELi2EN4cute5tupleIJNS5_1CILi128EEES8_NS7_ILi64EEEEEENS_10bfloat16_tEfNS_4arch4Sm80ELb1ELb0ELb1ELb1ELb1ELb0ELb0ELb0ELi2ELi4ELi4ELi4ELb0EEENS1_24CollectiveEpilogueBwdGQAISA_fSD_Li256ELb1ELb1EEENS1_25SingleTileBwdLPTSchedulerILb1ELi128ELb1EEEEEEEEEvNT_6ParamsE) ;  /* 0xffff59b004007950 */ /* 0x000fea0003c3ffff */
        .type           $_ZN7cutlass13device_kernelIN5flash19enable_sm80_to_sm89INS1_16FlashAttnBwdSm80INS1_25CollectiveMainloopBwdSm80ILi2ELi2EN4cute5tupleIJNS5_1CILi128EEES8_NS7_ILi64EEEEEENS_10bfloat16_tEfNS_4arch4Sm80ELb1ELb0ELb1ELb1ELb1ELb0ELb0ELb0ELi2ELi4ELi4ELi4ELb0EEENS1_24CollectiveEpilogueBwdGQAISA_fSD_Li256ELb1ELb1EEENS1_25SingleTileBwdLPTSchedulerILb1ELi128ELb1EEEEEEEEEvNT_6ParamsE$_ZN4cute3eso3ESOILb1ELb0EJNS_6LayoutINS_5tupleIJNS3_IJNS_1CILi8EEENS4_ILi1EEEEEENS3_IJNS4_ILi4EEEEEEEEENS3_IJNS3_IJS6_NS4_ILi0EEEEEENS3_IJNS4_ILi2048EEEEEEEEEEENS_10ViewEngineINS_8smem_ptrIPN7cutlass10bfloat16_tEEEEEEEC2ERKSG_RKSN_,@function
        .size           $_ZN7cutlass13device_kernelIN5flash19enable_sm80_to_sm89INS1_16FlashAttnBwdSm80INS1_25CollectiveMainloopBwdSm80ILi2ELi2EN4cute5tupleIJNS5_1CILi128EEES8_NS7_ILi64EEEEEENS_10bfloat16_tEfNS_4arch4Sm80ELb1ELb0ELb1ELb1ELb1ELb0ELb0ELb0ELi2ELi4ELi4ELi4ELb0EEENS1_24CollectiveEpilogueBwdGQAISA_fSD_Li256ELb1ELb1EEENS1_25SingleTileBwdLPTSchedulerILb1ELi128ELb1EEEEEEEEEvNT_6ParamsE$_ZN4cute3eso3ESOILb1ELb0EJNS_6LayoutINS_5tupleIJNS3_IJNS_1CILi8EEENS4_ILi1EEEEEENS3_IJNS4_ILi4EEEEEEEEENS3_IJNS3_IJS6_NS4_ILi0EEEEEENS3_IJNS4_ILi2048EEEEEEEEEEENS_10ViewEngineINS_8smem_ptrIPN7cutlass10bfloat16_tEEEEEEEC2ERKSG_RKSN_,($_ZN7cutlass13device_kernelIN5flash19enable_sm80_to_sm89INS1_16FlashAttnBwdSm80INS1_25CollectiveMainloopBwdSm80ILi2ELi2EN4cute5tupleIJNS5_1CILi128EEES8_NS7_ILi64EEEEEENS_10bfloat16_tEfNS_4arch4Sm80ELb1ELb0ELb1ELb1ELb1ELb0ELb0ELb0ELi2ELi4ELi4ELi4ELb0EEENS1_24CollectiveEpilogueBwdGQAISA_fSD_Li256ELb1ELb1EEENS1_25SingleTileBwdLPTSchedulerILb1ELi128ELb1EEEEEEEEEvNT_6ParamsE$_ZN4cute3eso3ESOILb1ELb0EJNS_6LayoutINS_5tupleIJNS3_IJNS_1CILi8EEENS4_ILi1EEEEEENS3_IJNS4_ILi4EEEEEEEEENS3_IJNS3_IJS6_NS4_ILi0EEEEEENS3_IJS5_EEEEEEEENS_10ViewEngineIPN7cutlass10bfloat16_tEEEEEC2ERKSF_RKSK_ - $_ZN7cutlass13device_kernelIN5flash19enable_sm80_to_sm89INS1_16FlashAttnBwdSm80INS1_25CollectiveMainloopBwdSm80ILi2ELi2EN4cute5tupleIJNS5_1CILi128EEES8_NS7_ILi64EEEEEENS_10bfloat16_tEfNS_4arch4Sm80ELb1ELb0ELb1ELb1ELb1ELb0ELb0ELb0ELi2ELi4ELi4ELi4ELb0EEENS1_24CollectiveEpilogueBwdGQAISA_fSD_Li256ELb1ELb1EEENS1_25SingleTileBwdLPTSchedulerILb1ELi128ELb1EEEEEEEEEvNT_6ParamsE$_ZN4cute3eso3ESOILb1ELb0EJNS_6LayoutINS_5tupleIJNS3_IJNS_1CILi8EEENS4_ILi1EEEEEENS3_IJNS4_ILi4EEEEEEEEENS3_IJNS3_IJS6_NS4_ILi0EEEEEENS3_IJNS4_ILi2048EEEEEEEEEEENS_10ViewEngineINS_8smem_ptrIPN7cutlass10bfloat16_tEEEEEEEC2ERKSG_RKSN_)
$_ZN7cutlass13device_kernelIN5flash19enable_sm80_to_sm89INS1_16FlashAttnBwdSm80INS1_25CollectiveMainloopBwdSm80ILi2ELi2EN4cute5tupleIJNS5_1CILi128EEES8_NS7_ILi64EEEEEENS_10bfloat16_tEfNS_4arch4Sm80ELb1ELb0ELb1ELb1ELb1ELb0ELb0ELb0ELi2ELi4ELi4ELi4ELb0EEENS1_24CollectiveEpilogueBwdGQAISA_fSD_Li256ELb1ELb1EEENS1_25SingleTileBwdLPTSchedulerILb1ELi128ELb1EEEEEEEEEvNT_6ParamsE$_ZN4cute3eso3ESOILb1ELb0EJNS_6LayoutINS_5tupleIJNS3_IJNS_1CILi8EEENS4_ILi1EEEEEENS3_IJNS4_ILi4EEEEEEEEENS3_IJNS3_IJS6_NS4_ILi0EEEEEENS3_IJNS4_ILi2048EEEEEEEEEEENS_10ViewEngineINS_8smem_ptrIPN7cutlass10bfloat16_tEEEEEEEC2ERKSG_RKSN_:
[----:B------:R-:W-:Y:S01]  /*a650*/  IADD3 R5, R23, -c[0x0][0x20], RZ ;  /* 0x8000080017057a10 */ /* 0x000fe20007ffe0ff */
[----:B------:R-:W-:Y:S01]  /*a660*/  IMAD.MOV.U32 R8, RZ, RZ, R4 ;  /* 0x000000ffff087224 */ /* 0x000fe200078e0004 */
[----:B------:R-:W-:Y:S01]  /*a670*/  MOV R9, R7 ;  /* 0x0000000700097202 */ /* 0x000fe20000000f00 */
[----:B------:R-:W-:-:S04]  /*a680*/  IMAD.MOV.U32 R7, RZ, RZ, 0x0 ;  /* 0x00000000ff077424 */ /* 0x000fc800078e00ff */
[----:B------:R1:W-:Y:S01]  /*a690*/  STL.64 [R5], R8 ;  /* 0x0000000805007387 */ /* 0x0003e20000100a00 */
[----:B------:R-:W-:Y:S05]  /*a6a0*/  RET.REL.NODEC R6 `(_ZN7cutlass13device_kernelIN5flash19enable_sm80_to_sm89INS1_16FlashAttnBwdSm80INS1_25CollectiveMainloopBwdSm80ILi2ELi2EN4cute5tupleIJNS5_1CILi128EEES8_NS7_ILi64EEEEEENS_10bfloat16_tEfNS_4arch4Sm80ELb1ELb0ELb1ELb1ELb1ELb0ELb0ELb0ELi2ELi4ELi4ELi4ELb0EEENS1_24CollectiveEpilogueBwdGQAISA_fSD_Li256ELb1ELb1EEENS1_25SingleTileBwdLPTSchedulerILb1ELi128ELb1EEEEEEEEEvNT_6ParamsE) ;  /* 0xffff595006007950 */ /* 0x000fea0003c3ffff */
        .type           $_ZN7cutlass13device_kernelIN5flash19enable_sm80_to_sm89INS1_16FlashAttnBwdSm80INS1_25CollectiveMainloopBwdSm80ILi2ELi2EN4cute5tupleIJNS5_1CILi128EEES8_NS7_ILi64EEEEEENS_10bfloat16_tEfNS_4arch4Sm80ELb1ELb0ELb1ELb1ELb1ELb0ELb0ELb0ELi2ELi4ELi4ELi4ELb0EEENS1_24CollectiveEpilogueBwdGQAISA_fSD_Li256ELb1ELb1EEENS1_25SingleTileBwdLPTSchedulerILb1ELi128ELb1EEEEEEEEEvNT_6ParamsE$_ZN4cute3eso3ESOILb1ELb0EJNS_6LayoutINS_5tupleIJNS3_IJNS_1CILi8EEENS4_ILi1EEEEEENS3_IJNS4_ILi4EEEEEEEEENS3_IJNS3_IJS6_NS4_ILi0EEEEEENS3_IJS5_EEEEEEEENS_10ViewEngineIPN7cutlass10bfloat16_tEEEEEC2ERKSF_RKSK_,@function
        .size           $_ZN7cutlass13device_kernelIN5flash19enable_sm80_to_sm89INS1_16FlashAttnBwdSm80INS1_25CollectiveMainloopBwdSm80ILi2ELi2EN4cute5tupleIJNS5_1CILi128EEES8_NS7_ILi64EEEEEENS_10bfloat16_tEfNS_4arch4Sm80ELb1ELb0ELb1ELb1ELb1ELb0ELb0ELb0ELi2ELi4ELi4ELi4ELb0EEENS1_24CollectiveEpilogueBwdGQAISA_fSD_Li256ELb1ELb1EEENS1_25SingleTileBwdLPTSchedulerILb1ELi128ELb1EEEEEEEEEvNT_6ParamsE$_ZN4cute3eso3ESOILb1ELb0EJNS_6LayoutINS_5tupleIJNS3_IJNS_1CILi8EEENS4_ILi1EEEEEENS3_IJNS4_ILi4EEEEEEEEENS3_IJNS3_IJS6_NS4_ILi0EEEEEENS3_IJS5_EEEEEEEENS_10ViewEngineIPN7cutlass10bfloat16_tEEEEEC2ERKSF_RKSK_,($_ZN7cutlass13device_kernelIN5flash19enable_sm80_to_sm89INS1_16FlashAttnBwdSm80INS1_25CollectiveMainloopBwdSm80ILi2ELi2EN4cute5tupleIJNS5_1CILi128EEES8_NS7_ILi64EEEEEENS_10bfloat16_tEfNS_4arch4Sm80ELb1ELb0ELb1ELb1ELb1ELb0ELb0ELb0ELi2ELi4ELi4ELi4ELb0EEENS1_24CollectiveEpilogueBwdGQAISA_fSD_Li256ELb1ELb1EEENS1_25SingleTileBwdLPTSchedulerILb1ELi128ELb1EEEEEEEEEvNT_6ParamsE$_ZN4cute3eso3ESOILb1ELb0EJNS_6LayoutINS_5tupleIJNS3_IJNS_1CILi8EEENS4_ILi1EEEEEENS4_ILi2EEEEEENS3_IJNS3_IJS6_NS4_ILi0EEEEEENS4_ILi4096EEEEEEEENS_10ViewEngineINS_8smem_ptrIPN7cutlass10bfloat16_tEEEEEEEC2ERKSE_RKSL_ - $_ZN7cutlass13device_kernelIN5flash19enable_sm80_to_sm89INS1_16FlashAttnBwdSm80INS1_25CollectiveMainloopBwdSm80ILi2ELi2EN4cute5tupleIJNS5_1CILi128EEES8_NS7_ILi64EEEEEENS_10bfloat16_tEfNS_4arch4Sm80ELb1ELb0ELb1ELb1ELb1ELb0ELb0ELb0ELi2ELi4ELi4ELi4ELb0EEENS1_24CollectiveEpilogueBwdGQAISA_fSD_Li256ELb1ELb1EEENS1_25SingleTileBwdLPTSchedulerILb1ELi128ELb1EEEEEEEEEvNT_6ParamsE$_ZN4cute3eso3ESOILb1ELb0EJNS_6LayoutINS_5tupleIJNS3_IJNS_1CILi8EEENS4_ILi1EEEEEENS3_IJNS4_ILi4EEEEEEEEENS3_IJNS3_IJS6_NS4_ILi0EEEEEENS3_IJS5_EEEEEEEENS_10ViewEngineIPN7cutlass10bfloat16_tEEEEEC2ERKSF_RKSK_)
$_ZN7cutlass13device_kernelIN5flash19enable_sm80_to_sm89INS1_16FlashAttnBwdSm80INS1_25CollectiveMainloopBwdSm80ILi2ELi2EN4cute5tupleIJNS5_1CILi128EEES8_NS7_ILi64EEEEEENS_10bfloat16_tEfNS_4arch4Sm80ELb1ELb0ELb1ELb1ELb1ELb0ELb0ELb0ELi2ELi4ELi4ELi4ELb0EEENS1_24CollectiveEpilogueBwdGQAISA_fSD_Li256ELb1ELb1EEENS1_25SingleTileBwdLPTSchedulerILb1ELi128ELb1EEEEEEEEEvNT_6ParamsE$_ZN4cute3eso3ESOILb1ELb0EJNS_6LayoutINS_5tupleIJNS3_IJNS_1CILi8EEENS4_ILi1EEEEEENS3_IJNS4_ILi4EEEEEEEEENS3_IJNS3_IJS6_NS4_ILi0EEEEEENS3_IJS5_EEEEEEEENS_10ViewEngineIPN7cutlass10bfloat16_tEEEEEC2ERKSF_RKSK_:
[----:B------:R-:W-:Y:S01]  /*a6b0*/  IADD3 R3, R23, -c[0x0][0x20], RZ ;  /* 0x8000080017037a10 */ /* 0x000fe20007ffe0ff */
[----:B------:R-:W-:Y:S01]  /*a6c0*/  IMAD.MOV.U32 R8, RZ, RZ, R2 ;  /* 0x000000ffff087224 */ /* 0x000fe200078e0002 */
[----:B------:R-:W-:Y:S01]  /*a6d0*/  MOV R9, R5 ;  /* 0x0000000500097202 */ /* 0x000fe20000000f00 */
[----:B------:R-:W-:-:S04]  /*a6e0*/  IMAD.MOV.U32 R5, RZ, RZ, 0x0 ;  /* 0x00000000ff057424 */ /* 0x000fc800078e00ff */
[----:B------:R1:W-:Y:S01]  /*a6f0*/  STL.64 [R3], R8 ;  /* 0x0000000803007387 */ /* 0x0003e20000100a00 */
[----:B------:R-:W-:Y:S05]  /*a700*/  RET.REL.NODEC R4 `(_ZN7cutlass13device_kernelIN5flash19enable_sm80_to_sm89INS1_16FlashAttnBwdSm80INS1_25CollectiveMainloopBwdSm80ILi2ELi2EN4cute5tupleIJNS5_1CILi128EEES8_NS7_ILi64EEEEEENS_10bfloat16_tEfNS_4arch4Sm80ELb1ELb0ELb1ELb1ELb1ELb0ELb0ELb0ELi2ELi4ELi4ELi4ELb0EEENS1_24CollectiveEpilogueBwdGQAISA_fSD_Li256ELb1ELb1EEENS1_25SingleTileBwdLPTSchedulerILb1ELi128ELb1EEEEEEEEEvNT_6ParamsE) ;  /* 0xffff58f004007950 */ /* 0x000fea0003c3ffff */
        .type           $_ZN7cutlass13device_kernelIN5flash19enable_sm80_to_sm89INS1_16FlashAttnBwdSm80INS1_25CollectiveMainloopBwdSm80ILi2ELi2EN4cute5tupleIJNS5_1CILi128EEES8_NS7_ILi64EEEEEENS_10bfloat16_tEfNS_4arch4Sm80ELb1ELb0ELb1ELb1ELb1ELb0ELb0ELb0ELi2ELi4ELi4ELi4ELb0EEENS1_24CollectiveEpilogueBwdGQAISA_fSD_Li256ELb1ELb1EEENS1_25SingleTileBwdLPTSchedulerILb1ELi128ELb1EEEEEEEEEvNT_6ParamsE$_ZN4cute3eso3ESOILb1ELb0EJNS_6LayoutINS_5tupleIJNS3_IJNS_1CILi8EEENS4_ILi1EEEEEENS4_ILi2EEEEEENS3_IJNS3_IJS6_NS4_ILi0EEEEEENS4_ILi4096EEEEEEEENS_10ViewEngineINS_8smem_ptrIPN7cutlass10bfloat16_tEEEEEEEC2ERKSE_RKSL_,@function
        .size           $_ZN7cutlass13device_kernelIN5flash19enable_sm80_to_sm89INS1_16FlashAttnBwdSm80INS1_25CollectiveMainloopBwdSm80ILi2ELi2EN4cute5tupleIJNS5_1CILi128EEES8_NS7_ILi64EEEEEENS_10bfloat16_tEfNS_4arch4Sm80ELb1ELb0ELb1ELb1ELb1ELb0ELb0ELb0ELi2ELi4ELi4ELi4ELb0EEENS1_24CollectiveEpilogueBwdGQAISA_fSD_Li256ELb1ELb1EEENS1_25SingleTileBwdLPTSchedulerILb1ELi128ELb1EEEEEEEEEvNT_6ParamsE$_ZN4cute3eso3ESOILb1ELb0EJNS_6LayoutINS_5tupleIJNS3_IJNS_1CILi8EEENS4_ILi1EEEEEENS4_ILi2EEEEEENS3_IJNS3_IJS6_NS4_ILi0EEEEEENS4_ILi4096EEEEEEEENS_10ViewEngineINS_8smem_ptrIPN7cutlass10bfloat16_tEEEEEEEC2ERKSE_RKSL_,($_ZN7cutlass13device_kernelIN5flash19enable_sm80_to_sm89INS1_16FlashAttnBwdSm80INS1_25CollectiveMainloopBwdSm80ILi2ELi2EN4cute5tupleIJNS5_1CILi128EEES8_NS7_ILi64EEEEEENS_10bfloat16_tEfNS_4arch4Sm80ELb1ELb0ELb1ELb1ELb1ELb0ELb0ELb0ELi2ELi4ELi4ELi4ELb0EEENS1_24CollectiveEpilogueBwdGQAISA_fSD_Li256ELb1ELb1EEENS1_25SingleTileBwdLPTSchedulerILb1ELi128ELb1EEEEEEEEEvNT_6ParamsE$_ZN4cute3eso3ESOILb1ELb0EJNS_6LayoutINS_5tupleIJNS3_IJNS_1CILi8EEENS4_ILi1EEEEEENS4_ILi2EEEEEENS3_IJNS3_IJS6_NS4_ILi0EEEEEENS4_ILi4096EEEEEEEEiEEC2ERKSE_RKi - $_ZN7cutlass13device_kernelIN5flash19enable_sm80_to_sm89INS1_16FlashAttnBwdSm80INS1_25CollectiveMainloopBwdSm80ILi2ELi2EN4cute5tupleIJNS5_1CILi128EEES8_NS7_ILi64EEEEEENS_10bfloat16_tEfNS_4arch4Sm80ELb1ELb0ELb1ELb1ELb1ELb0ELb0ELb0ELi2ELi4ELi4ELi4ELb0EEENS1_24CollectiveEpilogueBwdGQAISA_fSD_Li256ELb1ELb1EEENS1_25SingleTileBwdLPTSchedulerILb1ELi128ELb1EEEEEEEEEvNT_6ParamsE$_ZN4cute3eso3ESOILb1ELb0EJNS_6LayoutINS_5tupleIJNS3_IJNS_1CILi8EEENS4_ILi1EEEEEENS4_ILi2EEEEEENS3_IJNS3_IJS6_NS4_ILi0EEEEEENS4_ILi4096EEEEEEEENS_10ViewEngineINS_8smem_ptrIPN7cutlass10bfloat16_tEEEEEEEC2ERKSE_RKSL_)
$_ZN7cutlass13device_kernelIN5flash19enable_sm80_to_sm89INS1_16FlashAttnBwdSm80INS1_25CollectiveMainloopBwdSm80ILi2ELi2EN4cute5tupleIJNS5_1CILi128EEES8_NS7_ILi64EEEEEENS_10bfloat16_tEfNS_4arch4Sm80ELb1ELb0ELb1ELb1ELb1ELb0ELb0ELb0ELi2ELi4ELi4ELi4ELb0EEENS1_24CollectiveEpilogueBwdGQAISA_fSD_Li256ELb1ELb1EEENS1_25SingleTileBwdLPTSchedulerILb1ELi128ELb1EEEEEEEEEvNT_6ParamsE$_ZN4cute3eso3ESOILb1ELb0EJNS_6LayoutINS_5tupleIJNS3_IJNS_1CILi8EEENS4_ILi1EEEEEENS4_ILi2EEEEEENS3_IJNS3_IJS6_NS4_ILi0EEEEEENS4_ILi4096EEEEEEEENS_10ViewEngineINS_8smem_ptrIPN7cutlass10bfloat16_tEEEEEEEC2ERKSE_RKSL_:
[----:B------:R-:W-:Y:S02]  /*a710*/  IADD3 R4, R67, -c[0x0][0x20], RZ ;  /* 0x8000080043047a10 */ /* 0x000fe40007ffe0ff */
[----:B------:R-:W-:-:S03]  /*a720*/  MOV R7, 0x0 ;  /* 0x0000000000077802 */ /* 0x000fc60000000f00 */
[----:B------:R1:W-:Y:S01]  /*a730*/  STL.64 [R4], R2 ;  /* 0x0000000204007387 */ /* 0x0003e20000100a00 */
[----:B------:R-:W-:Y:S05]  /*a740*/  RET.REL.NODEC R6 `(_ZN7cutlass13device_kernelIN5flash19enable_sm80_to_sm89INS1_16FlashAttnBwdSm80INS1_25CollectiveMainloopBwdSm80ILi2ELi2EN4cute5tupleIJNS5_1CILi128EEES8_NS7_ILi64EEEEEENS_10bfloat16_tEfNS_4arch4Sm80ELb1ELb0ELb1ELb1ELb1ELb0ELb0ELb0ELi2ELi4ELi4ELi4ELb0EEENS1_24CollectiveEpilogueBwdGQAISA_fSD_Li256ELb1ELb1EEENS1_25SingleTileBwdLPTSchedulerILb1ELi128ELb1EEEEEEEEEvNT_6ParamsE) ;  /* 0xffff58b006007950 */ /* 0x000fea0003c3ffff */
        .type           $_ZN7cutlass13device_kernelIN5flash19enable_sm80_to_sm89INS1_16FlashAttnBwdSm80INS1_25CollectiveMainloopBwdSm80ILi2ELi2EN4cute5tupleIJNS5_1CILi128EEES8_NS7_ILi64EEEEEENS_10bfloat16_tEfNS_4arch4Sm80ELb1ELb0ELb1ELb1ELb1ELb0ELb0ELb0ELi2ELi4ELi4ELi4ELb0EEENS1_24CollectiveEpilogueBwdGQAISA_fSD_Li256ELb1ELb1EEENS1_25SingleTileBwdLPTSchedulerILb1ELi128ELb1EEEEEEEEEvNT_6ParamsE$_ZN4cute3eso3ESOILb1ELb0EJNS_6LayoutINS_5tupleIJNS3_IJNS_1CILi8EEENS4_ILi1EEEEEENS4_ILi2EEEEEENS3_IJNS3_IJS6_NS4_ILi0EEEEEENS4_ILi4096EEEEEEEEiEEC2ERKSE_RKi,@function
        .size           $_ZN7cutlass13device_kernelIN5flash19enable_sm80_to_sm89INS1_16FlashAttnBwdSm80INS1_25CollectiveMainloopBwdSm80ILi2ELi2EN4cute5tupleIJNS5_1CILi128EEES8_NS7_ILi64EEEEEENS_10bfloat16_tEfNS_4arch4Sm80ELb1ELb0ELb1ELb1ELb1ELb0ELb0ELb0ELi2ELi4ELi4ELi4ELb0EEENS1_24CollectiveEpilogueBwdGQAISA_fSD_Li256ELb1ELb1EEENS1_25SingleTileBwdLPTSchedulerILb1ELi128ELb1EEEEEEEEEvNT_6ParamsE$_ZN4cute3eso3ESOILb1ELb0EJNS_6LayoutINS_5tupleIJNS3_IJNS_1CILi8EEENS4_ILi1EEEEEENS4_ILi2EEEEEENS3_IJNS3_IJS6_NS4_ILi0EEEEEENS4_ILi4096EEEEEEEEiEEC2ERKSE_RKi,($_ZN7cutlass13device_kernelIN5flash19enable_sm80_to_sm89INS1_16FlashAttnBwdSm80INS1_25CollectiveMainloopBwdSm80ILi2ELi2EN4cute5tupleIJNS5_1CILi128EEES8_NS7_ILi64EEEEEENS_10bfloat16_tEfNS_4arch4Sm80ELb1ELb0ELb1ELb1ELb1ELb0ELb0ELb0ELi2ELi4ELi4ELi4ELb0EEENS1_24CollectiveEpilogueBwdGQAISA_fSD_Li256ELb1ELb1EEENS1_25SingleTileBwdLPTSchedulerILb1ELi128ELb1EEEEEEEEEvNT_6ParamsE$_ZN4cute3eso3ESOILb1ELb0EJNS_6LayoutINS_5tupleIJNS3_IJNS_1CILi8EEENS4_ILi1EEEEEENS4_ILi2EEEEEENS3_IJNS3_IJS6_NS4_ILi0EEEEEENS4_ILi64EEEEEEEENS_10ViewEngineIPN7cutlass10bfloat16_tEEEEEC2ERKSE_RKSJ_ - $_ZN7cutlass13device_kernelIN5flash19enable_sm80_to_sm89INS1_16FlashAttnBwdSm80INS1_25CollectiveMainloopBwdSm80ILi2ELi2EN4cute5tupleIJNS5_1CILi128EEES8_NS7_ILi64EEEEEENS_10bfloat16_tEfNS_4arch4Sm80ELb1ELb0ELb1ELb1ELb1ELb0ELb0ELb0ELi2ELi4ELi4ELi4ELb0EEENS1_24CollectiveEpilogueBwdGQAISA_fSD_Li256ELb1ELb1EEENS1_25SingleTileBwdLPTSchedulerILb1ELi128ELb1EEEEEEEEEvNT_6ParamsE$_ZN4cute3eso3ESOILb1ELb0EJNS_6LayoutINS_5tupleIJNS3_IJNS_1CILi8EEENS4_ILi1EEEEEENS4_ILi2EEEEEENS3_IJNS3_IJS6_NS4_ILi0EEEEEENS4_ILi4096EEEEEEEEiEEC2ERKSE_RKi)
$_ZN7cutlass13device_kernelIN5flash19enable_sm80_to_sm89INS1_16FlashAttnBwdSm80INS1_25CollectiveMainloopBwdSm80ILi2ELi2EN4cute5tupleIJNS5_1CILi128EEES8_NS7_ILi64EEEEEENS_10bfloat16_tEfNS_4arch4Sm80ELb1ELb0ELb1ELb1ELb1ELb0ELb0ELb0ELi2ELi4ELi4ELi4ELb0EEENS1_24CollectiveEpilogueBwdGQAISA_fSD_Li256ELb1ELb1EEENS1_25SingleTileBwdLPTSchedulerILb1ELi128ELb1EEEEEEEEEvNT_6ParamsE$_ZN4cute3eso3ESOILb1ELb0EJNS_6LayoutINS_5tupleIJNS3_IJNS_1CILi8EEENS4_ILi1EEEEEENS4_ILi2EEEEEENS3_IJNS3_IJS6_NS4_ILi0EEEEEENS4_ILi4096EEEEEEEEiEEC2ERKSE_RKi:
[----:B------:R-:W-:Y:S02]  /*a750*/  IADD3 R2, R67, -c[0x0][0x20], RZ ;  /* 0x8000080043027a10 */ /* 0x000fe40007ffe0ff */
[----:B------:R-:W-:-:S03]  /*a760*/  MOV R5, 0x0 ;  /* 0x0000000000057802 */ /* 0x000fc60000000f00 */
[----:B------:R1:W-:Y:S01]  /*a770*/  STL [R2], R3 ;  /* 0x0000000302007387 */ /* 0x0003e20000100800 */
[----:B------:R-:W-:Y:S05]  /*a780*/  RET.REL.NODEC R4 `(_ZN7cutlass13device_kernelIN5flash19enable_sm80_to_sm89INS1_16FlashAttnBwdSm80INS1_25CollectiveMainloopBwdSm80ILi2ELi2EN4cute5tupleIJNS5_1CILi128EEES8_NS7_ILi64EEEEEENS_10bfloat16_tEfNS_4arch4Sm80ELb1ELb0ELb1ELb1ELb1ELb0ELb0ELb0ELi2ELi4ELi4ELi4ELb0EEENS1_24CollectiveEpilogueBwdGQAISA_fSD_Li256ELb1ELb1EEENS1_25SingleTileBwdLPTSchedulerILb1ELi128ELb1EEEEEEEEEvNT_6ParamsE) ;  /* 0xffff587004007950 */ /* 0x000fea0003c3ffff */
        .type           $_ZN7cutlass13device_kernelIN5flash19enable_sm80_to_sm89INS1_16FlashAttnBwdSm80INS1_25CollectiveMainloopBwdSm80ILi2ELi2EN4cute5tupleIJNS5_1CILi128EEES8_NS7_ILi64EEEEEENS_10bfloat16_tEfNS_4arch4Sm80ELb1ELb0ELb1ELb1ELb1ELb0ELb0ELb0ELi2ELi4ELi4ELi4ELb0EEENS1_24CollectiveEpilogueBwdGQAISA_fSD_Li256ELb1ELb1EEENS1_25SingleTileBwdLPTSchedulerILb1ELi128ELb1EEEEEEEEEvNT_6ParamsE$_ZN4cute3eso3ESOILb1ELb0EJNS_6LayoutINS_5tupleIJNS3_IJNS_1CILi8EEENS4_ILi1EEEEEENS4_ILi2EEEEEENS3_IJNS3_IJS6_NS4_ILi0EEEEEENS4_ILi64EEEEEEEENS_10ViewEngineIPN7cutlass10bfloat16_tEEEEEC2ERKSE_RKSJ_,@function
        .size           $_ZN7cutlass13device_kernelIN5flash19enable_sm80_to_sm89INS1_16FlashAttnBwdSm80INS1_25CollectiveMainloopBwdSm80ILi2ELi2EN4cute5tupleIJNS5_1CILi128EEES8_NS7_ILi64EEEEEENS_10bfloat16_tEfNS_4arch4Sm80ELb1ELb0ELb1ELb1ELb1ELb0ELb0ELb0ELi2ELi4ELi4ELi4ELb0EEENS1_24CollectiveEpilogueBwdGQAISA_fSD_Li256ELb1ELb1EEENS1_25SingleTileBwdLPTSchedulerILb1ELi128ELb1EEEEEEEEEvNT_6ParamsE$_ZN4cute3eso3ESOILb1ELb0EJNS_6LayoutINS_5tupleIJNS3_IJNS_1CILi8EEENS4_ILi1EEEEEENS4_ILi2EEEEEENS3_IJNS3_IJS6_NS4_ILi0EEEEEENS4_ILi64EEEEEEEENS_10ViewEngineIPN7cutlass10bfloat16_tEEEEEC2ERKSE_RKSJ_,($_ZN7cutlass13device_kernelIN5flash19enable_sm80_to_sm89INS1_16FlashAttnBwdSm80INS1_25CollectiveMainloopBwdSm80ILi2ELi2EN4cute5tupleIJNS5_1CILi128EEES8_NS7_ILi64EEEEEENS_10bfloat16_tEfNS_4arch4Sm80ELb1ELb0ELb1ELb1ELb1ELb0ELb0ELb0ELi2ELi4ELi4ELi4ELb0EEENS1_24CollectiveEpilogueBwdGQAISA_fSD_Li256ELb1ELb1EEENS1_25SingleTileBwdLPTSchedulerILb1ELi128ELb1EEEEEEEEEvNT_6ParamsE$_ZN4cute3eso3ESOILb1ELb0EJNS_6LayoutINS_5tupleIJNS3_IJNS_1CILi8EEENS4_ILi1EEEEEENS4_ILi2EEEEEENS3_IJNS3_IJS6_NS4_ILi0EEEEEENS4_ILi64EEEEEEEEiEEC2ERKSE_RKi - $_ZN7cutlass13device_kernelIN5flash19enable_sm80_to_sm89INS1_16FlashAttnBwdSm80INS1_25CollectiveMainloopBwdSm80ILi2ELi2EN4cute5tupleIJNS5_1CILi128EEES8_NS7_ILi64EEEEEENS_10bfloat16_tEfNS_4arch4Sm80ELb1ELb0ELb1ELb1ELb1ELb0ELb0ELb0ELi2ELi4ELi4ELi4ELb0EEENS1_24CollectiveEpilogueBwdGQAISA_fSD_Li256ELb1ELb1EEENS1_25SingleTileBwdLPTSchedulerILb1ELi128ELb1EEEEEEEEEvNT_6ParamsE$_ZN4cute3eso3ESOILb1ELb0EJNS_6LayoutINS_5tupleIJNS3_IJNS_1CILi8EEENS4_ILi1EEEEEENS4_ILi2EEEEEENS3_IJNS3_IJS6_NS4_ILi0EEEEEENS4_ILi64EEEEEEEENS_10ViewEngineIPN7cutlass10bfloat16_tEEEEEC2ERKSE_RKSJ_)
$_ZN7cutlass13device_kernelIN5flash19enable_sm80_to_sm89INS1_16FlashAttnBwdSm80INS1_25CollectiveMainloopBwdSm80ILi2ELi2EN4cute5tupleIJNS5_1CILi128EEES8_NS7_ILi64EEEEEENS_10bfloat16_tEfNS_4arch4Sm80ELb1ELb0ELb1ELb1ELb1ELb0ELb0ELb0ELi2ELi4ELi4ELi4ELb0EEENS1_24CollectiveEpilogueBwdGQAISA_fSD_Li256ELb1ELb1EEENS1_25SingleTileBwdLPTSchedulerILb1ELi128ELb1EEEEEEEEEvNT_6ParamsE$_ZN4cute3eso3ESOILb1ELb0EJNS_6LayoutINS_5tupleIJNS3_IJNS_1CILi8EEENS4_ILi1EEEEEENS4_ILi2EEEEEENS3_IJNS3_IJS6_NS4_ILi0EEEEEENS4_ILi64EEEEEEEENS_10ViewEngineIPN7cutlass10bfloat16_tEEEEEC2ERKSE_RKSJ_:
[----:B------:R-:W-:Y:S01]  /*a790*/  IADD3 R2, R23, -c[0x0][0x20], RZ ;  /* 0x8000080017027a10 */ /* 0x000fe20007ffe0ff */
[----:B------:R-:W-:Y:S01]  /*a7a0*/  IMAD.MOV.U32 R9, RZ, RZ, R3 ;  /* 0x000000ffff097224 */ /* 0x000fe200078e0003 */
[----:B------:R-:W-:-:S04]  /*a7b0*/  MOV R7, 0x0 ;  /* 0x0000000000077802 */ /* 0x000fc80000000f00 */
[----:B------:R1:W-:Y:S01]  /*a7c0*/  STL.64 [R2], R8 ;  /* 0x0000000802007387 */ /* 0x0003e20000100a00 */
[----:B------:R-:W-:Y:S05]  /*a7d0*/  RET.REL.NODEC R6 `(_ZN7cutlass13device_kernelIN5flash19enable_sm80_to_sm89INS1_16FlashAttnBwdSm80INS1_25CollectiveMainloopBwdSm80ILi2ELi2EN4cute5tupleIJNS5_1CILi128EEES8_NS7_ILi64EEEEEENS_10bfloat16_tEfNS_4arch4Sm80ELb1ELb0ELb1ELb1ELb1ELb0ELb0ELb0ELi2ELi4ELi4ELi4ELb0EEENS1_24CollectiveEpilogueBwdGQAISA_fSD_Li256ELb1ELb1EEENS1_25SingleTileBwdLPTSchedulerILb1ELi128ELb1EEEEEEEEEvNT_6ParamsE) ;  /* 0xffff582006007950 */ /* 0x000fea0003c3ffff */
        .type           $_ZN7cutlass13device_kernelIN5flash19enable_sm80_to_sm89INS1_16FlashAttnBwdSm80INS1_25CollectiveMainloopBwdSm80ILi2ELi2EN4cute5tupleIJNS5_1CILi128EEES8_NS7_ILi64EEEEEENS_10bfloat16_tEfNS_4arch4Sm80ELb1ELb0ELb1ELb1ELb1ELb0ELb0ELb0ELi2ELi4ELi4ELi4ELb0EEENS1_24CollectiveEpilogueBwdGQAISA_fSD_Li256ELb1ELb1EEENS1_25SingleTileBwdLPTSchedulerILb1ELi128ELb1EEEEEEEEEvNT_6ParamsE$_ZN4cute3eso3ESOILb1ELb0EJNS_6LayoutINS_5tupleIJNS3_IJNS_1CILi8EEENS4_ILi1EEEEEENS4_ILi2EEEEEENS3_IJNS3_IJS6_NS4_ILi0EEEEEENS4_ILi64EEEEEEEEiEEC2ERKSE_RKi,@function
        .size           $_ZN7cutlass13device_kernelIN5flash19enable_sm80_to_sm89INS1_16FlashAttnBwdSm80INS1_25CollectiveMainloopBwdSm80ILi2ELi2EN4cute5tupleIJNS5_1CILi128EEES8_NS7_ILi64EEEEEENS_10bfloat16_tEfNS_4arch4Sm80ELb1ELb0ELb1ELb1ELb1ELb0ELb0ELb0ELi2ELi4ELi4ELi4ELb0EEENS1_24CollectiveEpilogueBwdGQAISA_fSD_Li256ELb1ELb1EEENS1_25SingleTileBwdLPTSchedulerILb1ELi128ELb1EEEEEEEEEvNT_6ParamsE$_ZN4cute3eso3ESOILb1ELb0EJNS_6LayoutINS_5tupleIJNS3_IJNS_1CILi8EEENS4_ILi1EEEEEENS4_ILi2EEEEEENS3_IJNS3_IJS6_NS4_ILi0EEEEEENS4_ILi64EEEEEEEEiEEC2ERKSE_RKi,($_ZN7cutlass13device_kernelIN5flash19enable_sm80_to_sm89INS1_16FlashAttnBwdSm80INS1_25CollectiveMainloopBwdSm80ILi2ELi2EN4cute5tupleIJNS5_1CILi128EEES8_NS7_ILi64EEEEEENS_10bfloat16_tEfNS_4arch4Sm80ELb1ELb0ELb1ELb1ELb1ELb0ELb0ELb0ELi2ELi4ELi4ELi4ELb0EEENS1_24CollectiveEpilogueBwdGQAISA_fSD_Li256ELb1ELb1EEENS1_25SingleTileBwdLPTSchedulerILb1ELi128ELb1EEEEEEEEEvNT_6ParamsE$_ZN4cute3eso3ESOILb1ELb0EJNS_6LayoutINS_5tupleIJNS3_IJNS_1CILi8EEENS4_ILi1EEEEEENS4_ILi2EEEEEENS3_IJNS3_IJS6_NS4_ILi0EEEEEENS4_ILi8192EEEEEEEENS_10ViewEngineINS_8smem_ptrIPN7cutlass10bfloat16_tEEEEEEEC2ERKSE_RKSL_ - $_ZN7cutlass13device_kernelIN5flash19enable_sm80_to_sm89INS1_16FlashAttnBwdSm80INS1_25CollectiveMainloopBwdSm80ILi2ELi2EN4cute5tupleIJNS5_1CILi128EEES8_NS7_ILi64EEEEEENS_10bfloat16_tEfNS_4arch4Sm80ELb1ELb0ELb1ELb1ELb1ELb0ELb0ELb0ELi2ELi4ELi4ELi4ELb0EEENS1_24CollectiveEpilogueBwdGQAISA_fSD_Li256ELb1ELb1EEENS1_25SingleTileBwdLPTSchedulerILb1ELi128ELb1EEEEEEEEEvNT_6ParamsE$_ZN4cute3eso3ESOILb1ELb0EJNS_6LayoutINS_5tupleIJNS3_IJNS_1CILi8EEENS4_ILi1EEEEEENS4_ILi2EEEEEENS3_IJNS3_IJS6_NS4_ILi0EEEEEENS4_ILi64EEEEEEEEiEEC2ERKSE_RKi)
$_ZN7cutlass13device_kernelIN5flash19enable_sm80_to_sm89INS1_16FlashAttnBwdSm80INS1_25CollectiveMainloopBwdSm80ILi2ELi2EN4cute5tupleIJNS5_1CILi128EEES8_NS7_ILi64EEEEEENS_10bfloat16_tEfNS_4arch4Sm80ELb1ELb0ELb1ELb1ELb1ELb0ELb0ELb0ELi2ELi4ELi4ELi4ELb0EEENS1_24CollectiveEpilogueBwdGQAISA_fSD_Li256ELb1ELb1EEENS1_25SingleTileBwdLPTSchedulerILb1ELi128ELb1EEEEEEEEEvNT_6ParamsE$_ZN4cute3eso3ESOILb1ELb0EJNS_6LayoutINS_5tupleIJNS3_IJNS_1CILi8EEENS4_ILi1EEEEEENS4_ILi2EEEEEENS3_IJNS3_IJS6_NS4_ILi0EEEEEENS4_ILi64EEEEEEEEiEEC2ERKSE_RKi:
[----:B------:R-:W-:Y:S02]  /*a7e0*/  IADD3 R2, R23, -c[0x0][0x20], RZ ;  /* 0x8000080017027a10 */ /* 0x000fe40007ffe0ff */
[----:B------:R-:W-:-:S03]  /*a7f0*/  MOV R7, 0x0 ;  /* 0x0000000000077802 */ /* 0x000fc60000000f00 */
[----:B------:R1:W-:Y:S01]  /*a800*/  STL [R2], R3 ;  /* 0x0000000302007387 */ /* 0x0003e20000100800 */
[----:B------:R-:W-:Y:S05]  /*a810*/  RET.REL.NODEC R6 `(_ZN7cutlass13device_kernelIN5flash19enable_sm80_to_sm89INS1_16FlashAttnBwdSm80INS1_25CollectiveMainloopBwdSm80ILi2ELi2EN4cute5tupleIJNS5_1CILi128EEES8_NS7_ILi64EEEEEENS_10bfloat16_tEfNS_4arch4Sm80ELb1ELb0ELb1ELb1ELb1ELb0ELb0ELb0ELi2ELi4ELi4ELi4ELb0EEENS1_24CollectiveEpilogueBwdGQAISA_fSD_Li256ELb1ELb1EEENS1_25SingleTileBwdLPTSchedulerILb1ELi128ELb1EEEEEEEEEvNT_6ParamsE) ;  /* 0xffff57e006007950 */ /* 0x000fea0003c3ffff */
        .type           $_ZN7cutlass13device_kernelIN5flash19enable_sm80_to_sm89INS1_16FlashAttnBwdSm80INS1_25CollectiveMainloopBwdSm80ILi2ELi2EN4cute5tupleIJNS5_1CILi128EEES8_NS7_ILi64EEEEEENS_10bfloat16_tEfNS_4arch4Sm80ELb1ELb0ELb1ELb1ELb1ELb0ELb0ELb0ELi2ELi4ELi4ELi4ELb0EEENS1_24CollectiveEpilogueBwdGQAISA_fSD_Li256ELb1ELb1EEENS1_25SingleTileBwdLPTSchedulerILb1ELi128ELb1EEEEEEEEEvNT_6ParamsE$_ZN4cute3eso3ESOILb1ELb0EJNS_6LayoutINS_5tupleIJNS3_IJNS_1CILi8EEENS4_ILi1EEEEEENS4_ILi2EEEEEENS3_IJNS3_IJS6_NS4_ILi0EEEEEENS4_ILi8192EEEEEEEENS_10ViewEngineINS_8smem_ptrIPN7cutlass10bfloat16_tEEEEEEEC2ERKSE_RKSL_,@function
        .size           $_ZN7cutlass13device_kernelIN5flash19enable_sm80_to_sm89INS1_16FlashAttnBwdSm80INS1_25CollectiveMainloopBwdSm80ILi2ELi2EN4cute5tupleIJNS5_1CILi128EEES8_NS7_ILi64EEEEEENS_10bfloat16_tEfNS_4arch4Sm80ELb1ELb0ELb1ELb1ELb1ELb0ELb0ELb0ELi2ELi4ELi4ELi4ELb0EEENS1_24CollectiveEpilogueBwdGQAISA_fSD_Li256ELb1ELb1EEENS1_25SingleTileBwdLPTSchedulerILb1ELi128ELb1EEEEEEEEEvNT_6ParamsE$_ZN4cute3eso3ESOILb1ELb0EJNS_6LayoutINS_5tupleIJNS3_IJNS_1CILi8EEENS4_ILi1EEEEEENS4_ILi2EEEEEENS3_IJNS3_IJS6_NS4_ILi0EEEEEENS4_ILi8192EEEEEEEENS_10ViewEngineINS_8smem_ptrIPN7cutlass10bfloat16_tEEEEEEEC2ERKSE_RKSL_,($_ZN7cutlass13device_kernelIN5flash19enable_sm80_to_sm89INS1_16FlashAttnBwdSm80INS1_25CollectiveMainloopBwdSm80ILi2ELi2EN4cute5tupleIJNS5_1CILi128EEES8_NS7_ILi64EEEEEENS_10bfloat16_tEfNS_4arch4Sm80ELb1ELb0ELb1ELb1ELb1ELb0ELb0ELb0ELi2ELi4ELi4ELi4ELb0EEENS1_24CollectiveEpilogueBwdGQAISA_fSD_Li256ELb1ELb1EEENS1_25SingleTileBwdLPTSchedulerILb1ELi128ELb1EEEEEEEEEvNT_6ParamsE$_ZN4cute3eso3ESOILb1ELb0EJNS_6LayoutINS_5tupleIJNS3_IJNS_1CILi8EEENS4_ILi1EEEEEENS4_ILi2EEEEEENS3_IJNS3_IJS6_NS4_ILi0EEEEEENS4_ILi8192EEEEEEEEiEEC2ERKSE_RKi - $_ZN7cutlass13device_kernelIN5flash19enable_sm80_to_sm89INS1_16FlashAttnBwdSm80INS1_25CollectiveMainloopBwdSm80ILi2ELi2EN4cute5tupleIJNS5_1CILi128EEES8_NS7_ILi64EEEEEENS_10bfloat16_tEfNS_4arch4Sm80ELb1ELb0ELb1ELb1ELb1ELb0ELb0ELb0ELi2ELi4ELi4ELi4ELb0EEENS1_24CollectiveEpilogueBwdGQAISA_fSD_Li256ELb1ELb1EEENS1_25SingleTileBwdLPTSchedulerILb1ELi128ELb1EEEEEEEEEvNT_6ParamsE$_ZN4cute3eso3ESOILb1ELb0EJNS_6LayoutINS_5tupleIJNS3_IJNS_1CILi8EEENS4_ILi1EEEEEENS4_ILi2EEEEEENS3_IJNS3_IJS6_NS4_ILi0EEEEEENS4_ILi8192EEEEEEEENS_10ViewEngineINS_8smem_ptrIPN7cutlass10bfloat16_tEEEEEEEC2ERKSE_RKSL_)
$_ZN7cutlass13device_kernelIN5flash19enable_sm80_to_sm89INS1_16FlashAttnBwdSm80INS1_25CollectiveMainloopBwdSm80ILi2ELi2EN4cute5tupleIJNS5_1CILi128EEES8_NS7_ILi64EEEEEENS_10bfloat16_tEfNS_4arch4Sm80ELb1ELb0ELb1ELb1ELb1ELb0ELb0ELb0ELi2ELi4ELi4ELi4ELb0EEENS1_24CollectiveEpilogueBwdGQAISA_fSD_Li256ELb1ELb1EEENS1_25SingleTileBwdLPTSchedulerILb1ELi128ELb1EEEEEEEEEvNT_6ParamsE$_ZN4cute3eso3ESOILb1ELb0EJNS_6LayoutINS_5tupleIJNS3_IJNS_1CILi8EEENS4_ILi1EEEEEENS4_ILi2EEEEEENS3_IJNS3_IJS6_NS4_ILi0EEEEEENS4_ILi8192EEEEEEEENS_10ViewEngineINS_8smem_ptrIPN7cutlass10bfloat16_tEEEEEEEC2ERKSE_RKSL_:
[----:B------:R-:W-:Y:S02]  /*a820*/  IADD3 R4, R23, -c[0x0][0x20], RZ ;  /* 0x8000080017047a10 */ /* 0x000fe40007ffe0ff */
[----:B------:R-:W-:-:S03]  /*a830*/  MOV R7, 0x0 ;  /* 0x0000000000077802 */ /* 0x000fc60000000f00 */
[----:B------:R1:W-:Y:S01]  /*a840*/  STL.64 [R4], R2 ;  /* 0x0000000204007387 */ /* 0x0003e20000100a00 */
[----:B------:R-:W-:Y:S05]  /*a850*/  RET.REL.NODEC R6 `(_ZN7cutlass13device_kernelIN5flash19enable_sm80_to_sm89INS1_16FlashAttnBwdSm80INS1_25CollectiveMainloopBwdSm80ILi2ELi2EN4cute5tupleIJNS5_1CILi128EEES8_NS7_ILi64EEEEEENS_10bfloat16_tEfNS_4arch4Sm80ELb1ELb0ELb1ELb1ELb1ELb0ELb0ELb0ELi2ELi4ELi4ELi4ELb0EEENS1_24CollectiveEpilogueBwdGQAISA_fSD_Li256ELb1ELb1EEENS1_25SingleTileBwdLPTSchedulerILb1ELi128ELb1EEEEEEEEEvNT_6ParamsE) ;  /* 0xffff57a006007950 */ /* 0x000fea0003c3ffff */
        .type           $_ZN7cutlass13device_kernelIN5flash19enable_sm80_to_sm89INS1_16FlashAttnBwdSm80INS1_25CollectiveMainloopBwdSm80ILi2ELi2EN4cute5tupleIJNS5_1CILi128EEES8_NS7_ILi64EEEEEENS_10bfloat16_tEfNS_4arch4Sm80ELb1ELb0ELb1ELb1ELb1ELb0ELb0ELb0ELi2ELi4ELi4ELi4ELb0EEENS1_24CollectiveEpilogueBwdGQAISA_fSD_Li256ELb1ELb1EEENS1_25SingleTileBwdLPTSchedulerILb1ELi128ELb1EEEEEEEEEvNT_6ParamsE$_ZN4cute3eso3ESOILb1ELb0EJNS_6LayoutINS_5tupleIJNS3_IJNS_1CILi8EEENS4_ILi1EEEEEENS4_ILi2EEEEEENS3_IJNS3_IJS6_NS4_ILi0EEEEEENS4_ILi8192EEEEEEEEiEEC2ERKSE_RKi,@function
        .size           $_ZN7cutlass13device_kernelIN5flash19enable_sm80_to_sm89INS1_16FlashAttnBwdSm80INS1_25CollectiveMainloopBwdSm80ILi2ELi2EN4cute5tupleIJNS5_1CILi128EEES8_NS7_ILi64EEEEEENS_10bfloat16_tEfNS_4arch4Sm80ELb1ELb0ELb1ELb1ELb1ELb0ELb0ELb0ELi2ELi4ELi4ELi4ELb0EEENS1_24CollectiveEpilogueBwdGQAISA_fSD_Li256ELb1ELb1EEENS1_25SingleTileBwdLPTSchedulerILb1ELi128ELb1EEEEEEEEEvNT_6ParamsE$_ZN4cute3eso3ESOILb1ELb0EJNS_6LayoutINS_5tupleIJNS3_IJNS_1CILi8EEENS4_ILi1EEEEEENS4_ILi2EEEEEENS3_IJNS3_IJS6_NS4_ILi0EEEEEENS4_ILi8192EEEEEEEEiEEC2ERKSE_RKi,($_ZN7cutlass13device_kernelIN5flash19enable_sm80_to_sm89INS1_16FlashAttnBwdSm80INS1_25CollectiveMainloopBwdSm80ILi2ELi2EN4cute5tupleIJNS5_1CILi128EEES8_NS7_ILi64EEEEEENS_10bfloat16_tEfNS_4arch4Sm80ELb1ELb0ELb1ELb1ELb1ELb0ELb0ELb0ELi2ELi4ELi4ELi4ELb0EEENS1_24CollectiveEpilogueBwdGQAISA_fSD_Li256ELb1ELb1EEENS1_25SingleTileBwdLPTSchedulerILb1ELi128ELb1EEEEEEEEEvNT_6ParamsE$_ZN4cute3eso3ESOILb1ELb0EJNS_6LayoutINS_5tupleIJNS3_IJNS_1CILi8EEENS4_ILi1EEEEEENS4_ILi2EEEEEENS3_IJNS3_IJS6_NS4_ILi0EEEEEES5_EEEEENS_10ViewEngineIPN7cutlass10bfloat16_tEEEEEC2ERKSD_RKSI_ - $_ZN7cutlass13device_kernelIN5flash19enable_sm80_to_sm89INS1_16FlashAttnBwdSm80INS1_25CollectiveMainloopBwdSm80ILi2ELi2EN4cute5tupleIJNS5_1CILi128EEES8_NS7_ILi64EEEEEENS_10bfloat16_tEfNS_4arch4Sm80ELb1ELb0ELb1ELb1ELb1ELb0ELb0ELb0ELi2ELi4ELi4ELi4ELb0EEENS1_24CollectiveEpilogueBwdGQAISA_fSD_Li256ELb1ELb1EEENS1_25SingleTileBwdLPTSchedulerILb1ELi128ELb1EEEEEEEEEvNT_6ParamsE$_ZN4cute3eso3ESOILb1ELb0EJNS_6LayoutINS_5tupleIJNS3_IJNS_1CILi8EEENS4_ILi1EEEEEENS4_ILi2EEEEEENS3_IJNS3_IJS6_NS4_ILi0EEEEEENS4_ILi8192EEEEEEEEiEEC2ERKSE_RKi)
$_ZN7cutlass13device_kernelIN5flash19enable_sm80_to_sm89INS1_16FlashAttnBwdSm80INS1_25CollectiveMainloopBwdSm80ILi2ELi2EN4cute5tupleIJNS5_1CILi128EEES8_NS7_ILi64EEEEEENS_10bfloat16_tEfNS_4arch4Sm80ELb1ELb0ELb1ELb1ELb1ELb0ELb0ELb0ELi2ELi4ELi4ELi4ELb0EEENS1_24CollectiveEpilogueBwdGQAISA_fSD_Li256ELb1ELb1EEENS1_25SingleTileBwdLPTSchedulerILb1ELi128ELb1EEEEEEEEEvNT_6ParamsE$_ZN4cute3eso3ESOILb1ELb0EJNS_6LayoutINS_5tupleIJNS3_IJNS_1CILi8EEENS4_ILi1EEEEEENS4_ILi2EEEEEENS3_IJNS3_IJS6_NS4_ILi0EEEEEENS4_ILi8192EEEEEEEEiEEC2ERKSE_RKi:
[----:B------:R-:W-:Y:S02]  /*a860*/  IADD3 R2, R23, -c[0x0][0x20], RZ ;  /* 0x8000080017027a10 */ /* 0x000fe40007ffe0ff */
[----:B------:R-:W-:-:S03]  /*a870*/  MOV R5, 0x0 ;  /* 0x0000000000057802 */ /* 0x000fc60000000f00 */
[----:B------:R1:W-:Y:S01]  /*a880*/  STL [R2], R3 ;  /* 0x0000000302007387 */ /* 0x0003e20000100800 */
[----:B------:R-:W-:Y:S05]  /*a890*/  RET.REL.NODEC R4 `(_ZN7cutlass13device_kernelIN5flash19enable_sm80_to_sm89INS1_16FlashAttnBwdSm80INS1_25CollectiveMainloopBwdSm80ILi2ELi2EN4cute5tupleIJNS5_1CILi128EEES8_NS7_ILi64EEEEEENS_10bfloat16_tEfNS_4arch4Sm80ELb1ELb0ELb1ELb1ELb1ELb0ELb0ELb0ELi2ELi4ELi4ELi4ELb0EEENS1_24CollectiveEpilogueBwdGQAISA_fSD_Li256ELb1ELb1EEENS1_25SingleTileBwdLPTSchedulerILb1ELi128ELb1EEEEEEEEEvNT_6ParamsE) ;  /* 0xffff576004007950 */ /* 0x000fea0003c3ffff */
        .type           $_ZN7cutlass13device_kernelIN5flash19enable_sm80_to_sm89INS1_16FlashAttnBwdSm80INS1_25CollectiveMainloopBwdSm80ILi2ELi2EN4cute5tupleIJNS5_1CILi128EEES8_NS7_ILi64EEEEEENS_10bfloat16_tEfNS_4arch4Sm80ELb1ELb0ELb1ELb1ELb1ELb0ELb0ELb0ELi2ELi4ELi4ELi4ELb0EEENS1_24CollectiveEpilogueBwdGQAISA_fSD_Li256ELb1ELb1EEENS1_25SingleTileBwdLPTSchedulerILb1ELi128ELb1EEEEEEEEEvNT_6ParamsE$_ZN4cute3eso3ESOILb1ELb0EJNS_6LayoutINS_5tupleIJNS3_IJNS_1CILi8EEENS4_ILi1EEEEEENS4_ILi2EEEEEENS3_IJNS3_IJS6_NS4_ILi0EEEEEES5_EEEEENS_10ViewEngineIPN7cutlass10bfloat16_tEEEEEC2ERKSD_RKSI_,@function
        .size           $_ZN7cutlass13device_kernelIN5flash19enable_sm80_to_sm89INS1_16FlashAttnBwdSm80INS1_25CollectiveMainloopBwdSm80ILi2ELi2EN4cute5tupleIJNS5_1CILi128EEES8_NS7_ILi64EEEEEENS_10bfloat16_tEfNS_4arch4Sm80ELb1ELb0ELb1ELb1ELb1ELb0ELb0ELb0ELi2ELi4ELi4ELi4ELb0EEENS1_24CollectiveEpilogueBwdGQAISA_fSD_Li256ELb1ELb1EEENS1_25SingleTileBwdLPTSchedulerILb1ELi128ELb1EEEEEEEEEvNT_6ParamsE$_ZN4cute3eso3ESOILb1ELb0EJNS_6LayoutINS_5tupleIJNS3_IJNS_1CILi8EEENS4_ILi1EEEEEENS4_ILi2EEEEEENS3_IJNS3_IJS6_NS4_ILi0EEEEEES5_EEEEENS_10ViewEngineIPN7cutlass10bfloat16_tEEEEEC2ERKSD_RKSI_,($_ZN7cutlass13device_kernelIN5flash19enable_sm80_to_sm89INS1_16FlashAttnBwdSm80INS1_25CollectiveMainloopBwdSm80ILi2ELi2EN4cute5tupleIJNS5_1CILi128EEES8_NS7_ILi64EEEEEENS_10bfloat16_tEfNS_4arch4Sm80ELb1ELb0ELb1ELb1ELb1ELb0ELb0ELb0ELi2ELi4ELi4ELi4ELb0EEENS1_24CollectiveEpilogueBwdGQAISA_fSD_Li256ELb1ELb1EEENS1_25SingleTileBwdLPTSchedulerILb1ELi128ELb1EEEEEEEEEvNT_6ParamsE$_ZN4cute3eso3ESOILb1ELb0EJNS_6LayoutINS_5tupleIJNS3_IJNS_1CILi8EEENS4_ILi1EEEEEENS4_ILi2EEEEEENS3_IJNS3_IJS6_NS4_ILi0EEEEEES5_EEEEEiEEC2ERKSD_RKi - $_ZN7cutlass13device_kernelIN5flash19enable_sm80_to_sm89INS1_16FlashAttnBwdSm80INS1_25CollectiveMainloopBwdSm80ILi2ELi2EN4cute5tupleIJNS5_1CILi128EEES8_NS7_ILi64EEEEEENS_10bfloat16_tEfNS_4arch4Sm80ELb1ELb0ELb1ELb1ELb1ELb0ELb0ELb0ELi2ELi4ELi4ELi4ELb0EEENS1_24CollectiveEpilogueBwdGQAISA_fSD_Li256ELb1ELb1EEENS1_25SingleTileBwdLPTSchedulerILb1ELi128ELb1EEEEEEEEEvNT_6ParamsE$_ZN4cute3eso3ESOILb1ELb0EJNS_6LayoutINS_5tupleIJNS3_IJNS_1CILi8EEENS4_ILi1EEEEEENS4_ILi2EEEEEENS3_IJNS3_IJS6_NS4_ILi0EEEEEES5_EEEEENS_10ViewEngineIPN7cutlass10bfloat16_tEEEEEC2ERKSD_RKSI_)
$_ZN7cutlass13device_kernelIN5flash19enable_sm80_to_sm89INS1_16FlashAttnBwdSm80INS1_25CollectiveMainloopBwdSm80ILi2ELi2EN4cute5tupleIJNS5_1CILi128EEES8_NS7_ILi64EEEEEENS_10bfloat16_tEfNS_4arch4Sm80ELb1ELb0ELb1ELb1ELb1ELb0ELb0ELb0ELi2ELi4ELi4ELi4ELb0EEENS1_24CollectiveEpilogueBwdGQAISA_fSD_Li256ELb1ELb1EEENS1_25SingleTileBwdLPTSchedulerILb1ELi128ELb1EEEEEEEEEvNT_6ParamsE$_ZN4cute3eso3ESOILb1ELb0EJNS_6LayoutINS_5tupleIJNS3_IJNS_1CILi8EEENS4_ILi1EEEEEENS4_ILi2EEEEEENS3_IJNS3_IJS6_NS4_ILi0EEEEEES5_EEEEENS_10ViewEngineIPN7cutlass10bfloat16_tEEEEEC2ERKSD_RKSI_:
[----:B------:R-:W-:Y:S01]  /*a8a0*/  IADD3 R7, R67, -c[0x0][0x20], RZ ;  /* 0x8000080043077a10 */ /* 0x000fe20007ffe0ff */
[----:B------:R-:W-:Y:S01]  /*a8b0*/  IMAD.MOV.U32 R10, RZ, RZ, R6 ;  /* 0x000000ffff0a7224 */ /* 0x000fe200078e0006 */
[----:B------:R-:W-:Y:S01]  /*a8c0*/  MOV R11, R9 ;  /* 0x00000009000b7202 */ /* 0x000fe20000000f00 */
[----:B------:R-:W-:-:S04]  /*a8d0*/  IMAD.MOV.U32 R9, RZ, RZ, 0x0 ;  /* 0x00000000ff097424 */ /* 0x000fc800078e00ff */
[----:B------:R1:W-:Y:S01]  /*a8e0*/  STL.64 [R7], R10 ;  /* 0x0000000a07007387 */ /* 0x0003e20000100a00 */
[----:B------:R-:W-:Y:S05]  /*a8f0*/  RET.REL.NODEC R8 `(_ZN7cutlass13device_kernelIN5flash19enable_sm80_to_sm89INS1_16FlashAttnBwdSm80INS1_25CollectiveMainloopBwdSm80ILi2ELi2EN4cute5tupleIJNS5_1CILi128EEES8_NS7_ILi64EEEEEENS_10bfloat16_tEfNS_4arch4Sm80ELb1ELb0ELb1ELb1ELb1ELb0ELb0ELb0ELi2ELi4ELi4ELi4ELb0EEENS1_24CollectiveEpilogueBwdGQAISA_fSD_Li256ELb1ELb1EEENS1_25SingleTileBwdLPTSchedulerILb1ELi128ELb1EEEEEEEEEvNT_6ParamsE) ;  /* 0xffff570008007950 */ /* 0x000fea0003c3ffff */
        .type           $_ZN7cutlass13device_kernelIN5flash19enable_sm80_to_sm89INS1_16FlashAttnBwdSm80INS1_25CollectiveMainloopBwdSm80ILi2ELi2EN4cute5tupleIJNS5_1CILi128EEES8_NS7_ILi64EEEEEENS_10bfloat16_tEfNS_4arch4Sm80ELb1ELb0ELb1ELb1ELb1ELb0ELb0ELb0ELi2ELi4ELi4ELi4ELb0EEENS1_24CollectiveEpilogueBwdGQAISA_fSD_Li256ELb1ELb1EEENS1_25SingleTileBwdLPTSchedulerILb1ELi128ELb1EEEEEEEEEvNT_6ParamsE$_ZN4cute3eso3ESOILb1ELb0EJNS_6LayoutINS_5tupleIJNS3_IJNS_1CILi8EEENS4_ILi1EEEEEENS4_ILi2EEEEEENS3_IJNS3_IJS6_NS4_ILi0EEEEEES5_EEEEEiEEC2ERKSD_RKi,@function
        .size           $_ZN7cutlass13device_kernelIN5flash19enable_sm80_to_sm89INS1_16FlashAttnBwdSm80INS1_25CollectiveMainloopBwdSm80ILi2ELi2EN4cute5tupleIJNS5_1CILi128EEES8_NS7_ILi64EEEEEENS_10bfloat16_tEfNS_4arch4Sm80ELb1ELb0ELb1ELb1ELb1ELb0ELb0ELb0ELi2ELi4ELi4ELi4ELb0EEENS1_24CollectiveEpilogueBwdGQAISA_fSD_Li256ELb1ELb1EEENS1_25SingleTileBwdLPTSchedulerILb1ELi128ELb1EEEEEEEEEvNT_6ParamsE$_ZN4cute3eso3ESOILb1ELb0EJNS_6LayoutINS_5tupleIJNS3_IJNS_1CILi8EEENS4_ILi1EEEEEENS4_ILi2EEEEEENS3_IJNS3_IJS6_NS4_ILi0EEEEEES5_EEEEEiEEC2ERKSD_RKi,($_ZN7cutlass13device_kernelIN5flash19enable_sm80_to_sm89INS1_16FlashAttnBwdSm80INS1_25CollectiveMainloopBwdSm80ILi2ELi2EN4cute5tupleIJNS5_1CILi128EEES8_NS7_ILi64EEEEEENS_10bfloat16_tEfNS_4arch4Sm80ELb1ELb0ELb1ELb1ELb1ELb0ELb0ELb0ELi2ELi4ELi4ELi4ELb0EEENS1_24CollectiveEpilogueBwdGQAISA_fSD_Li256ELb1ELb1EEENS1_25SingleTileBwdLPTSchedulerILb1ELi128ELb1EEEEEEEEEvNT_6ParamsE$_ZN4cute3eso3ESOILb1ELb0EJNS_6LayoutINS_5tupleIJNS3_IJNS_1CILi8EEENS4_ILi1EEEEEENS4_ILi2EEENS3_IJNS4_ILi4EEES8_EEEEEENS3_IJNS3_IJS6_NS4_ILi0EEEEEES5_NS3_IJNS4_ILi32EEENS4_ILi16EEEEEEEEEEENS_10ViewEngineIPN7cutlass10bfloat16_tEEEEEC2ERKSI_RKSN_ - $_ZN7cutlass13device_kernelIN5flash19enable_sm80_to_sm89INS1_16FlashAttnBwdSm80INS1_25CollectiveMainloopBwdSm80ILi2ELi2EN4cute5tupleIJNS5_1CILi128EEES8_NS7_ILi64EEEEEENS_10bfloat16_tEfNS_4arch4Sm80ELb1ELb0ELb1ELb1ELb1ELb0ELb0ELb0ELi2ELi4ELi4ELi4ELb0EEENS1_24CollectiveEpilogueBwdGQAISA_fSD_Li256ELb1ELb1EEENS1_25SingleTileBwdLPTSchedulerILb1ELi128ELb1EEEEEEEEEvNT_6ParamsE$_ZN4cute3eso3ESOILb1ELb0EJNS_6LayoutINS_5tupleIJNS3_IJNS_1CILi8EEENS4_ILi1EEEEEENS4_ILi2EEEEEENS3_IJNS3_IJS6_NS4_ILi0EEEEEES5_EEEEEiEEC2ERKSD_RKi)
$_ZN7cutlass13device_kernelIN5flash19enable_sm80_to_sm89INS1_16FlashAttnBwdSm80INS1_25CollectiveMainloopBwdSm80ILi2ELi2EN4cute5tupleIJNS5_1CILi128EEES8_NS7_ILi64EEEEEENS_10bfloat16_tEfNS_4arch4Sm80ELb1ELb0ELb1ELb1ELb1ELb0ELb0ELb0ELi2ELi4ELi4ELi4ELb0EEENS1_24CollectiveEpilogueBwdGQAISA_fSD_Li256ELb1ELb1EEENS1_25SingleTileBwdLPTSchedulerILb1ELi128ELb1EEEEEEEEEvNT_6ParamsE$_ZN4cute3eso3ESOILb1ELb0EJNS_6LayoutINS_5tupleIJNS3_IJNS_1CILi8EEENS4_ILi1EEEEEENS4_ILi2EEEEEENS3_IJNS3_IJS6_NS4_ILi0EEEEEES5_EEEEEiEEC2ERKSD_RKi:
[----:B------:R-:W-:Y:S02]  /*a900*/  IADD3 R2, R2, -c[0x0][0x20], RZ ;  /* 0x8000080002027a10 */ /* 0x000fe40007ffe0ff */
[----:B------:R-:W-:-:S03]  /*a910*/  MOV R7, 0x0 ;  /* 0x0000000000077802 */ /* 0x000fc60000000f00 */
[----:B------:R1:W-:Y:S01]  /*a920*/  STL [R2], R3 ;  /* 0x0000000302007387 */ /* 0x0003e20000100800 */
[----:B------:R-:W-:Y:S05]  /*a930*/  RET.REL.NODEC R6 `(_ZN7cutlass13device_kernelIN5flash19enable_sm80_to_sm89INS1_16FlashAttnBwdSm80INS1_25CollectiveMainloopBwdSm80ILi2ELi2EN4cute5tupleIJNS5_1CILi128EEES8_NS7_ILi64EEEEEENS_10bfloat16_tEfNS_4arch4Sm80ELb1ELb0ELb1ELb1ELb1ELb0ELb0ELb0ELi2ELi4ELi4ELi4ELb0EEENS1_24CollectiveEpilogueBwdGQAISA_fSD_Li256ELb1ELb1EEENS1_25SingleTileBwdLPTSchedulerILb1ELi128ELb1EEEEEEEEEvNT_6ParamsE) ;  /* 0xffff56c006007950 */ /* 0x000fea0003c3ffff */
        .type           $_ZN7cutlass13device_kernelIN5flash19enable_sm80_to_sm89INS1_16FlashAttnBwdSm80INS1_25CollectiveMainloopBwdSm80ILi2ELi2EN4cute5tupleIJNS5_1CILi128EEES8_NS7_ILi64EEEEEENS_10bfloat16_tEfNS_4arch4Sm80ELb1ELb0ELb1ELb1ELb1ELb0ELb0ELb0ELi2ELi4ELi4ELi4ELb0EEENS1_24CollectiveEpilogueBwdGQAISA_fSD_Li256ELb1ELb1EEENS1_25SingleTileBwdLPTSchedulerILb1ELi128ELb1EEEEEEEEEvNT_6ParamsE$_ZN4cute3eso3ESOILb1ELb0EJNS_6LayoutINS_5tupleIJNS3_IJNS_1CILi8EEENS4_ILi1EEEEEENS4_ILi2EEENS3_IJNS4_ILi4EEES8_EEEEEENS3_IJNS3_IJS6_NS4_ILi0EEEEEES5_NS3_IJNS4_ILi32EEENS4_ILi16EEEEEEEEEEENS_10ViewEngineIPN7cutlass10bfloat16_tEEEEEC2ERKSI_RKSN_,@function
        .size           $_ZN7cutlass13device_kernelIN5flash19enable_sm80_to_sm89INS1_16FlashAttnBwdSm80INS1_25CollectiveMainloopBwdSm80ILi2ELi2EN4cute5tupleIJNS5_1CILi128EEES8_NS7_ILi64EEEEEENS_10bfloat16_tEfNS_4arch4Sm80ELb1ELb0ELb1ELb1ELb1ELb0ELb0ELb0ELi2ELi4ELi4ELi4ELb0EEENS1_24CollectiveEpilogueBwdGQAISA_fSD_Li256ELb1ELb1EEENS1_25SingleTileBwdLPTSchedulerILb1ELi128ELb1EEEEEEEEEvNT_6ParamsE$_ZN4cute3eso3ESOILb1ELb0EJNS_6LayoutINS_5tupleIJNS3_IJNS_1CILi8EEENS4_ILi1EEEEEENS4_ILi2EEENS3_IJNS4_ILi4EEES8_EEEEEENS3_IJNS3_IJS6_NS4_ILi0EEEEEES5_NS3_IJNS4_ILi32EEENS4_ILi16EEEEEEEEEEENS_10ViewEngineIPN7cutlass10bfloat16_tEEEEEC2ERKSI_RKSN_,($_ZN7cutlass13device_kernelIN5flash19enable_sm80_to_sm89INS1_16FlashAttnBwdSm80INS1_25CollectiveMainloopBwdSm80ILi2ELi2EN4cute5tupleIJNS5_1CILi128EEES8_NS7_ILi64EEEEEENS_10bfloat16_tEfNS_4arch4Sm80ELb1ELb0ELb1ELb1ELb1ELb0ELb0ELb0ELi2ELi4ELi4ELi4ELb0EEENS1_24CollectiveEpilogueBwdGQAISA_fSD_Li256ELb1ELb1EEENS1_25SingleTileBwdLPTSchedulerILb1ELi128ELb1EEEEEEEEEvNT_6ParamsE$_ZN4cute3eso3ESOILb1ELb0EJNS_6LayoutINS_5tupleIJNS3_IJNS_1CILi8EEENS4_ILi1EEEEEENS4_ILi2EEENS4_ILi4EEEEEENS3_IJNS3_IJS6_NS4_ILi0EEEEEES5_NS4_ILi16EEEEEEEENS_10ViewEngineIPN7cutlass10bfloat16_tEEEEEC2ERKSF_RKSK_ - $_ZN7cutlass13device_kernelIN5flash19enable_sm80_to_sm89INS1_16FlashAttnBwdSm80INS1_25CollectiveMainloopBwdSm80ILi2ELi2EN4cute5tupleIJNS5_1CILi128EEES8_NS7_ILi64EEEEEENS_10bfloat16_tEfNS_4arch4Sm80ELb1ELb0ELb1ELb1ELb1ELb0ELb0ELb0ELi2ELi4ELi4ELi4ELb0EEENS1_24CollectiveEpilogueBwdGQAISA_fSD_Li256ELb1ELb1EEENS1_25SingleTileBwdLPTSchedulerILb1ELi128ELb1EEEEEEEEEvNT_6ParamsE$_ZN4cute3eso3ESOILb1ELb0EJNS_6LayoutINS_5tupleIJNS3_IJNS_1CILi8EEENS4_ILi1EEEEEENS4_ILi2EEENS3_IJNS4_ILi4EEES8_EEEEEENS3_IJNS3_IJS6_NS4_ILi0EEEEEES5_NS3_IJNS4_ILi32EEENS4_ILi16EEEEEEEEEEENS_10ViewEngineIPN7cutlass10bfloat16_tEEEEEC2ERKSI_RKSN_)
$_ZN7cutlass13device_kernelIN5flash19enable_sm80_to_sm89INS1_16FlashAttnBwdSm80INS1_25CollectiveMainloopBwdSm80ILi2ELi2EN4cute5tupleIJNS5_1CILi128EEES8_NS7_ILi64EEEEEENS_10bfloat16_tEfNS_4arch4Sm80ELb1ELb0ELb1ELb1ELb1ELb0ELb0ELb0ELi2ELi4ELi4ELi4ELb0EEENS1_24CollectiveEpilogueBwdGQAISA_fSD_Li256ELb1ELb1EEENS1_25SingleTileBwdLPTSchedulerILb1ELi128ELb1EEEEEEEEEvNT_6ParamsE$_ZN4cute3eso3ESOILb1ELb0EJNS_6LayoutINS_5tupleIJNS3_IJNS_1CILi8EEENS4_ILi1EEEEEENS4_ILi2EEENS3_IJNS4_ILi4EEES8_EEEEEENS3_IJNS3_IJS6_NS4_ILi0EEEEEES5_NS3_IJNS4_ILi32EEENS4_ILi16EEEEEEEEEEENS_10ViewEngineIPN7cutlass10bfloat16_tEEEEEC2ERKSI_RKSN_:
[----:B------:R-:W-:Y:S02]  /*a940*/  IADD3 R2, R67, -c[0x0][0x20], RZ ;  /* 0x8000080043027a10 */ /* 0x000fe40007ffe0ff */
[----:B------:R-:W-:-:S03]  /*a950*/  MOV R5, 0x0 ;  /* 0x0000000000057802 */ /* 0x000fc60000000f00 */
[----:B------:R1:W-:Y:S01]  /*a960*/  STL.64 [R2], R62 ;  /* 0x0000003e02007387 */ /* 0x0003e20000100a00 */
[----:B------:R-:W-:Y:S05]  /*a970*/  RET.REL.NODEC R4 `(_ZN7cutlass13device_kernelIN5flash19enable_sm80_to_sm89INS1_16FlashAttnBwdSm80INS1_25CollectiveMainloopBwdSm80ILi2ELi2EN4cute5tupleIJNS5_1CILi128EEES8_NS7_ILi64EEEEEENS_10bfloat16_tEfNS_4arch4Sm80ELb1ELb0ELb1ELb1ELb1ELb0ELb0ELb0ELi2ELi4ELi4ELi4ELb0EEENS1_24CollectiveEpilogueBwdGQAISA_fSD_Li256ELb1ELb1EEENS1_25SingleTileBwdLPTSchedulerILb1ELi128ELb1EEEEEEEEEvNT_6ParamsE) ;  /* 0xffff568004007950 */ /* 0x000fea0003c3ffff */
        .type           $_ZN7cutlass13device_kernelIN5flash19enable_sm80_to_sm89INS1_16FlashAttnBwdSm80INS1_25CollectiveMainloopBwdSm80ILi2ELi2EN4cute5tupleIJNS5_1CILi128EEES8_NS7_ILi64EEEEEENS_10bfloat16_tEfNS_4arch4Sm80ELb1ELb0ELb1ELb1ELb1ELb0ELb0ELb0ELi2ELi4ELi4ELi4ELb0EEENS1_24CollectiveEpilogueBwdGQAISA_fSD_Li256ELb1ELb1EEENS1_25SingleTileBwdLPTSchedulerILb1ELi128ELb1EEEEEEEEEvNT_6ParamsE$_ZN4cute3eso3ESOILb1ELb0EJNS_6LayoutINS_5tupleIJNS3_IJNS_1CILi8EEENS4_ILi1EEEEEENS4_ILi2EEENS4_ILi4EEEEEENS3_IJNS3_IJS6_NS4_ILi0EEEEEES5_NS4_ILi16EEEEEEEENS_10ViewEngineIPN7cutlass10bfloat16_tEEEEEC2ERKSF_RKSK_,@function
        .size           $_ZN7cutlass13device_kernelIN5flash19enable_sm80_to_sm89INS1_16FlashAttnBwdSm80INS1_25CollectiveMainloopBwdSm80ILi2ELi2EN4cute5tupleIJNS5_1CILi128EEES8_NS7_ILi64EEEEEENS_10bfloat16_tEfNS_4arch4Sm80ELb1ELb0ELb1ELb1ELb1ELb0ELb0ELb0ELi2ELi4ELi4ELi4ELb0EEENS1_24CollectiveEpilogueBwdGQAISA_fSD_Li256ELb1ELb1EEENS1_25SingleTileBwdLPTSchedulerILb1ELi128ELb1EEEEEEEEEvNT_6ParamsE$_ZN4cute3eso3ESOILb1ELb0EJNS_6LayoutINS_5tupleIJNS3_IJNS_1CILi8EEENS4_ILi1EEEEEENS4_ILi2EEENS4_ILi4EEEEEENS3_IJNS3_IJS6_NS4_ILi0EEEEEES5_NS4_ILi16EEEEEEEENS_10ViewEngineIPN7cutlass10bfloat16_tEEEEEC2ERKSF_RKSK_,($_ZN7cutlass13device_kernelIN5flash19enable_sm80_to_sm89INS1_16FlashAttnBwdSm80INS1_25CollectiveMainloopBwdSm80ILi2ELi2EN4cute5tupleIJNS5_1CILi128EEES8_NS7_ILi64EEEEEENS_10bfloat16_tEfNS_4arch4Sm80ELb1ELb0ELb1ELb1ELb1ELb0ELb0ELb0ELi2ELi4ELi4ELi4ELb0EEENS1_24CollectiveEpilogueBwdGQAISA_fSD_Li256ELb1ELb1EEENS1_25SingleTileBwdLPTSchedulerILb1ELi128ELb1EEEEEEEEEvNT_6ParamsE$_ZN4cute3eso3ESOILb1ELb0EJNS_6LayoutINS_5tupleIJNS3_IJNS_1CILi8EEENS4_ILi1EEEEEENS4_ILi2EEES5_EEENS3_IJNS3_IJS6_NS4_ILi0EEEEEENS4_ILi64EEES5_EEEEENS_10ViewEngineIPN7cutlass10bfloat16_tEEEEEC2ERKSE_RKSJ_ - $_ZN7cutlass13device_kernelIN5flash19enable_sm80_to_sm89INS1_16FlashAttnBwdSm80INS1_25CollectiveMainloopBwdSm80ILi2ELi2EN4cute5tupleIJNS5_1CILi128EEES8_NS7_ILi64EEEEEENS_10bfloat16_tEfNS_4arch4Sm80ELb1ELb0ELb1ELb1ELb1ELb0ELb0ELb0ELi2ELi4ELi4ELi4ELb0EEENS1_24CollectiveEpilogueBwdGQAISA_fSD_Li256ELb1ELb1EEENS1_25SingleTileBwdLPTSchedulerILb1ELi128ELb1EEEEEEEEEvNT_6ParamsE$_ZN4cute3eso3ESOILb1ELb0EJNS_6LayoutINS_5tupleIJNS3_IJNS_1CILi8EEENS4_ILi1EEEEEENS4_ILi2EEENS4_ILi4EEEEEENS3_IJNS3_IJS6_NS4_ILi0EEEEEES5_NS4_ILi16EEEEEEEENS_10ViewEngineIPN7cutlass10bfloat16_tEEEEEC2ERKSF_RKSK_)
$_ZN7cutlass13device_kernelIN5flash19enable_sm80_to_sm89INS1_16FlashAttnBwdSm80INS1_25CollectiveMainloopBwdSm80ILi2ELi2EN4cute5tupleIJNS5_1CILi128EEES8_NS7_ILi64EEEEEENS_10bfloat16_tEfNS_4arch4Sm80ELb1ELb0ELb1ELb1ELb1ELb0ELb0ELb0ELi2ELi4ELi4ELi4ELb0EEENS1_24CollectiveEpilogueBwdGQAISA_fSD_Li256ELb1ELb1EEENS1_25SingleTileBwdLPTSchedulerILb1ELi128ELb1EEEEEEEEEvNT_6ParamsE$_ZN4cute3eso3ESOILb1ELb0EJNS_6LayoutINS_5tupleIJNS3_IJNS_1CILi8EEENS4_ILi1EEEEEENS4_ILi2EEENS4_ILi4EEEEEENS3_IJNS3_IJS6_NS4_ILi0EEEEEES5_NS4_ILi16EEEEEEEENS_10ViewEngineIPN7cutlass10bfloat16_tEEEEEC2ERKSF_RKSK_:
[----:B------:R-:W-:Y:S01]  /*a980*/  IADD3 R2, R23, -c[0x0][0x20], RZ ;  /* 0x8000080017027a10 */ /* 0x000fe20007ffe0ff */
[----:B------:R-:W-:Y:S01]  /*a990*/  IMAD.MOV.U32 R7, RZ, RZ, R3 ;  /* 0x000000ffff077224 */ /* 0x000fe200078e0003 */
[----:B------:R-:W-:-:S04]  /*a9a0*/  MOV R5, 0x0 ;  /* 0x0000000000057802 */ /* 0x000fc80000000f00 */
[----:B------:R1:W-:Y:S01]  /*a9b0*/  STL.64 [R2], R6 ;  /* 0x0000000602007387 */ /* 0x0003e20000100a00 */
[----:B------:R-:W-:Y:S05]  /*a9c0*/  RET.REL.NODEC R4 `(_ZN7cutlass13device_kernelIN5flash19enable_sm80_to_sm89INS1_16FlashAttnBwdSm80INS1_25CollectiveMainloopBwdSm80ILi2ELi2EN4cute5tupleIJNS5_1CILi128EEES8_NS7_ILi64EEEEEENS_10bfloat16_tEfNS_4arch4Sm80ELb1ELb0ELb1ELb1ELb1ELb0ELb0ELb0ELi2ELi4ELi4ELi4ELb0EEENS1_24CollectiveEpilogueBwdGQAISA_fSD_Li256ELb1ELb1EEENS1_25SingleTileBwdLPTSchedulerILb1ELi128ELb1EEEEEEEEEvNT_6ParamsE) ;  /* 0xffff563004007950 */ /* 0x000fea0003c3ffff */
        .type           $_ZN7cutlass13device_kernelIN5flash19enable_sm80_to_sm89INS1_16FlashAttnBwdSm80INS1_25CollectiveMainloopBwdSm80ILi2ELi2EN4cute5tupleIJNS5_1CILi128EEES8_NS7_ILi64EEEEEENS_10bfloat16_tEfNS_4arch4Sm80ELb1ELb0ELb1ELb1ELb1ELb0ELb0ELb0ELi2ELi4ELi4ELi4ELb0EEENS1_24CollectiveEpilogueBwdGQAISA_fSD_Li256ELb1ELb1EEENS1_25SingleTileBwdLPTSchedulerILb1ELi128ELb1EEEEEEEEEvNT_6ParamsE$_ZN4cute3eso3ESOILb1ELb0EJNS_6LayoutINS_5tupleIJNS3_IJNS_1CILi8EEENS4_ILi1EEEEEENS4_ILi2EEES5_EEENS3_IJNS3_IJS6_NS4_ILi0EEEEEENS4_ILi64EEES5_EEEEENS_10ViewEngineIPN7cutlass10bfloat16_tEEEEEC2ERKSE_RKSJ_,@function
        .size           $_ZN7cutlass13device_kernelIN5flash19enable_sm80_to_sm89INS1_16FlashAttnBwdSm80INS1_25CollectiveMainloopBwdSm80ILi2ELi2EN4cute5tupleIJNS5_1CILi128EEES8_NS7_ILi64EEEEEENS_10bfloat16_tEfNS_4arch4Sm80ELb1ELb0ELb1ELb1ELb1ELb0ELb0ELb0ELi2ELi4ELi4ELi4ELb0EEENS1_24CollectiveEpilogueBwdGQAISA_fSD_Li256ELb1ELb1EEENS1_25SingleTileBwdLPTSchedulerILb1ELi128ELb1EEEEEEEEEvNT_6ParamsE$_ZN4cute3eso3ESOILb1ELb0EJNS_6LayoutINS_5tupleIJNS3_IJNS_1CILi8EEENS4_ILi1EEEEEENS4_ILi2EEES5_EEENS3_IJNS3_IJS6_NS4_ILi0EEEEEENS4_ILi64EEES5_EEEEENS_10ViewEngineIPN7cutlass10bfloat16_tEEEEEC2ERKSE_RKSJ_,($_ZN7cutlass13device_kernelIN5flash19enable_sm80_to_sm89INS1_16FlashAttnBwdSm80INS1_25CollectiveMainloopBwdSm80ILi2ELi2EN4cute5tupleIJNS5_1CILi128EEES8_NS7_ILi64EEEEEENS_10bfloat16_tEfNS_4arch4Sm80ELb1ELb0ELb1ELb1ELb1ELb0ELb0ELb0ELi2ELi4ELi4ELi4ELb0EEENS1_24CollectiveEpilogueBwdGQAISA_fSD_Li256ELb1ELb1EEENS1_25SingleTileBwdLPTSchedulerILb1ELi128ELb1EEEEEEEEEvNT_6ParamsE$_ZN4cute3eso3ESOILb1ELb0EJNS_6LayoutINS_5tupleIJNS3_IJNS_1CILi8EEENS4_ILi1EEEEEENS4_ILi4EEEEEENS3_IJNS3_IJS6_NS4_ILi0EEEEEENS4_ILi2048EEEEEEEENS_10ViewEngineINS_8smem_ptrIPN7cutlass10bfloat16_tEEEEEEEC2ERKSE_RKSL_ - $_ZN7cutlass13device_kernelIN5flash19enable_sm80_to_sm89INS1_16FlashAttnBwdSm80INS1_25CollectiveMainloopBwdSm80ILi2ELi2EN4cute5tupleIJNS5_1CILi128EEES8_NS7_ILi64EEEEEENS_10bfloat16_tEfNS_4arch4Sm80ELb1ELb0ELb1ELb1ELb1ELb0ELb0ELb0ELi2ELi4ELi4ELi4ELb0EEENS1_24CollectiveEpilogueBwdGQAISA_fSD_Li256ELb1ELb1EEENS1_25SingleTileBwdLPTSchedulerILb1ELi128ELb1EEEEEEEEEvNT_6ParamsE$_ZN4cute3eso3ESOILb1ELb0EJNS_6LayoutINS_5tupleIJNS3_IJNS_1CILi8EEENS4_ILi1EEEEEENS4_ILi2EEES5_EEENS3_IJNS3_IJS6_NS4_ILi0EEEEEENS4_ILi64EEES5_EEEEENS_10ViewEngineIPN7cutlass10bfloat16_tEEEEEC2ERKSE_RKSJ_)
$_ZN7cutlass13device_kernelIN5flash19enable_sm80_to_sm89INS1_16FlashAttnBwdSm80INS1_25CollectiveMainloopBwdSm80ILi2ELi2EN4cute5tupleIJNS5_1CILi128EEES8_NS7_ILi64EEEEEENS_10bfloat16_tEfNS_4arch4Sm80ELb1ELb0ELb1ELb1ELb1ELb0ELb0ELb0ELi2ELi4ELi4ELi4ELb0EEENS1_24CollectiveEpilogueBwdGQAISA_fSD_Li256ELb1ELb1EEENS1_25SingleTileBwdLPTSchedulerILb1ELi128ELb1EEEEEEEEEvNT_6ParamsE$_ZN4cute3eso3ESOILb1ELb0EJNS_6LayoutINS_5tupleIJNS3_IJNS_1CILi8EEENS4_ILi1EEEEEENS4_ILi2EEES5_EEENS3_IJNS3_IJS6_NS4_ILi0EEEEEENS4_ILi64EEES5_EEEEENS_10ViewEngineIPN7cutlass10bfloat16_tEEEEEC2ERKSE_RKSJ_:
[----:B------:R-:W-:Y:S01]  /*a9d0*/  IADD3 R2, R23, -c[0x0][0x20], RZ ;  /* 0x8000080017027a10 */ /* 0x000fe20007ffe0ff */
[----:B------:R-:W-:Y:S01]  /*a9e0*/  IMAD.MOV.U32 R7, RZ, RZ, R3 ;  /* 0x000000ffff077224 */ /* 0x000fe200078e0003 */
[----:B------:R-:W-:-:S04]  /*a9f0*/  MOV R5, 0x0 ;  /* 0x0000000000057802 */ /* 0x000fc80000000f00 */
[----:B------:R1:W-:Y:S01]  /*aa00*/  STL.64 [R2], R6 ;  /* 0x0000000602007387 */ /* 0x0003e20000100a00 */
[----:B------:R-:W-:Y:S05]  /*aa10*/  RET.REL.NODEC R4 `(_ZN7cutlass13device_kernelIN5flash19enable_sm80_to_sm89INS1_16FlashAttnBwdSm80INS1_25CollectiveMainloopBwdSm80ILi2ELi2EN4cute5tupleIJNS5_1CILi128EEES8_NS7_ILi64EEEEEENS_10bfloat16_tEfNS_4arch4Sm80ELb1ELb0ELb1ELb1ELb1ELb0ELb0ELb0ELi2ELi4ELi4ELi4ELb0EEENS1_24CollectiveEpilogueBwdGQAISA_fSD_Li256ELb1ELb1EEENS1_25SingleTileBwdLPTSchedulerILb1ELi128ELb1EEEEEEEEEvNT_6ParamsE) ;  /* 0xffff55e004007950 */ /* 0x000fea0003c3ffff */
        .type           $_ZN7cutlass13device_kernelIN5flash19enable_sm80_to_sm89INS1_16FlashAttnBwdSm80INS1_25CollectiveMainloopBwdSm80ILi2ELi2EN4cute5tupleIJNS5_1CILi128EEES8_NS7_ILi64EEEEEENS_10bfloat16_tEfNS_4arch4Sm80ELb1ELb0ELb1ELb1ELb1ELb0ELb0ELb0ELi2ELi4ELi4ELi4ELb0EEENS1_24CollectiveEpilogueBwdGQAISA_fSD_Li256ELb1ELb1EEENS1_25SingleTileBwdLPTSchedulerILb1ELi128ELb1EEEEEEEEEvNT_6ParamsE$_ZN4cute3eso3ESOILb1ELb0EJNS_6LayoutINS_5tupleIJNS3_IJNS_1CILi8EEENS4_ILi1EEEEEENS4_ILi4EEEEEENS3_IJNS3_IJS6_NS4_ILi0EEEEEENS4_ILi2048EEEEEEEENS_10ViewEngineINS_8smem_ptrIPN7cutlass10bfloat16_tEEEEEEEC2ERKSE_RKSL_,@function
        .size           $_ZN7cutlass13device_kernelIN5flash19enable_sm80_to_sm89INS1_16FlashAttnBwdSm80INS1_25CollectiveMainloopBwdSm80ILi2ELi2EN4cute5tupleIJNS5_1CILi128EEES8_NS7_ILi64EEEEEENS_10bfloat16_tEfNS_4arch4Sm80ELb1ELb0ELb1ELb1ELb1ELb0ELb0ELb0ELi2ELi4ELi4ELi4ELb0EEENS1_24CollectiveEpilogueBwdGQAISA_fSD_Li256ELb1ELb1EEENS1_25SingleTileBwdLPTSchedulerILb1ELi128ELb1EEEEEEEEEvNT_6ParamsE$_ZN4cute3eso3ESOILb1ELb0EJNS_6LayoutINS_5tupleIJNS3_IJNS_1CILi8EEENS4_ILi1EEEEEENS4_ILi4EEEEEENS3_IJNS3_IJS6_NS4_ILi0EEEEEENS4_ILi2048EEEEEEEENS_10ViewEngineINS_8smem_ptrIPN7cutlass10bfloat16_tEEEEEEEC2ERKSE_RKSL_,($_ZN7cutlass13device_kernelIN5flash19enable_sm80_to_sm89INS1_16FlashAttnBwdSm80INS1_25CollectiveMainloopBwdSm80ILi2ELi2EN4cute5tupleIJNS5_1CILi128EEES8_NS7_ILi64EEEEEENS_10bfloat16_tEfNS_4arch4Sm80ELb1ELb0ELb1ELb1ELb1ELb0ELb0ELb0ELi2ELi4ELi4ELi4ELb0EEENS1_24CollectiveEpilogueBwdGQAISA_fSD_Li256ELb1ELb1EEENS1_25SingleTileBwdLPTSchedulerILb1ELi128ELb1EEEEEEEEEvNT_6ParamsE$_ZN4cute3eso3ESOILb1ELb0EJNS_6LayoutINS_5tupleIJNS3_IJNS_1CILi8EEENS4_ILi1EEEEEENS4_ILi4EEEEEENS3_IJNS3_IJS6_NS4_ILi0EEEEEENS4_ILi2048EEEEEEEEiEEC2ERKSE_RKi - $_ZN7cutlass13device_kernelIN5flash19enable_sm80_to_sm89INS1_16FlashAttnBwdSm80INS1_25CollectiveMainloopBwdSm80ILi2ELi2EN4cute5tupleIJNS5_1CILi128EEES8_NS7_ILi64EEEEEENS_10bfloat16_tEfNS_4arch4Sm80ELb1ELb0ELb1ELb1ELb1ELb0ELb0ELb0ELi2ELi4ELi4ELi4ELb0EEENS1_24CollectiveEpilogueBwdGQAISA_fSD_Li256ELb1ELb1EEENS1_25SingleTileBwdLPTSchedulerILb1ELi128ELb1EEEEEEEEEvNT_6ParamsE$_ZN4cute3eso3ESOILb1ELb0EJNS_6LayoutINS_5tupleIJNS3_IJNS_1CILi8EEENS4_ILi1EEEEEENS4_ILi4EEEEEENS3_IJNS3_IJS6_NS4_ILi0EEEEEENS4_ILi2048EEEEEEEENS_10ViewEngineINS_8smem_ptrIPN7cutlass10bfloat16_tEEEEEEEC2ERKSE_RKSL_)
$_ZN7cutlass13device_kernelIN5flash19enable_sm80_to_sm89INS1_16FlashAttnBwdSm80INS1_25CollectiveMainloopBwdSm80ILi2ELi2EN4cute5tupleIJNS5_1CILi128EEES8_NS7_ILi64EEEEEENS_10bfloat16_tEfNS_4arch4Sm80ELb1ELb0ELb1ELb1ELb1ELb0ELb0ELb0ELi2ELi4ELi4ELi4ELb0EEENS1_24CollectiveEpilogueBwdGQAISA_fSD_Li256ELb1ELb1EEENS1_25SingleTileBwdLPTSchedulerILb1ELi128ELb1EEEEEEEEEvNT_6ParamsE$_ZN4cute3eso3ESOILb1ELb0EJNS_6LayoutINS_5tupleIJNS3_IJNS_1CILi8EEENS4_ILi1EEEEEENS4_ILi4EEEEEENS3_IJNS3_IJS6_NS4_ILi0EEEEEENS4_ILi2048EEEEEEEENS_10ViewEngineINS_8smem_ptrIPN7cutlass10bfloat16_tEEEEEEEC2ERKSE_RKSL_:
[----:B------:R-:W-:Y:S02]  /*aa20*/  IADD3 R4, R23, -c[0x0][0x20], RZ ;  /* 0x8000080017047a10 */ /* 0x000fe40007ffe0ff */
[----:B------:R-:W-:-:S03]  /*aa30*/  MOV R7, 0x0 ;  /* 0x0000000000077802 */ /* 0x000fc60000000f00 */
[----:B------:R1:W-:Y:S01]  /*aa40*/  STL.64 [R4], R2 ;  /* 0x0000000204007387 */ /* 0x0003e20000100a00 */
[----:B------:R-:W-:Y:S05]  /*aa50*/  RET.REL.NODEC R6 `(_ZN7cutlass13device_kernelIN5flash19enable_sm80_to_sm89INS1_16FlashAttnBwdSm80INS1_25CollectiveMainloopBwdSm80ILi2ELi2EN4cute5tupleIJNS5_1CILi128EEES8_NS7_ILi64EEEEEENS_10bfloat16_tEfNS_4arch4Sm80ELb1ELb0ELb1ELb1ELb1ELb0ELb0ELb0ELi2ELi4ELi4ELi4ELb0EEENS1_24CollectiveEpilogueBwdGQAISA_fSD_Li256ELb1ELb1EEENS1_25SingleTileBwdLPTSchedulerILb1ELi128ELb1EEEEEEEEEvNT_6ParamsE) ;  /* 0xffff55a006007950 */ /* 0x000fea0003c3ffff */
        .type           $_ZN7cutlass13device_kernelIN5flash19enable_sm80_to_sm89INS1_16FlashAttnBwdSm80INS1_25CollectiveMainloopBwdSm80ILi2ELi2EN4cute5tupleIJNS5_1CILi128EEES8_NS7_ILi64EEEEEENS_10bfloat16_tEfNS_4arch4Sm80ELb1ELb0ELb1ELb1ELb1ELb0ELb0ELb0ELi2ELi4ELi4ELi4ELb0EEENS1_24CollectiveEpilogueBwdGQAISA_fSD_Li256ELb1ELb1EEENS1_25SingleTileBwdLPTSchedulerILb1ELi128ELb1EEEEEEEEEvNT_6ParamsE$_ZN4cute3eso3ESOILb1ELb0EJNS_6LayoutINS_5tupleIJNS3_IJNS_1CILi8EEENS4_ILi1EEEEEENS4_ILi4EEEEEENS3_IJNS3_IJS6_NS4_ILi0EEEEEENS4_ILi2048EEEEEEEEiEEC2ERKSE_RKi,@function
        .size           $_ZN7cutlass13device_kernelIN5flash19enable_sm80_to_sm89INS1_16FlashAttnBwdSm80INS1_25CollectiveMainloopBwdSm80ILi2ELi2EN4cute5tupleIJNS5_1CILi128EEES8_NS7_ILi64EEEEEENS_10bfloat16_tEfNS_4arch4Sm80ELb1ELb0ELb1ELb1ELb1ELb0ELb0ELb0ELi2ELi4ELi4ELi4ELb0EEENS1_24CollectiveEpilogueBwdGQAISA_fSD_Li256ELb1ELb1EEENS1_25SingleTileBwdLPTSchedulerILb1ELi128ELb1EEEEEEEEEvNT_6ParamsE$_ZN4cute3eso3ESOILb1ELb0EJNS_6LayoutINS_5tupleIJNS3_IJNS_1CILi8EEENS4_ILi1EEEEEENS4_ILi4EEEEEENS3_IJNS3_IJS6_NS4_ILi0EEEEEENS4_ILi2048EEEEEEEEiEEC2ERKSE_RKi,($_ZN7cutlass13device_kernelIN5flash19enable_sm80_to_sm89INS1_16FlashAttnBwdSm80INS1_25CollectiveMainloopBwdSm80ILi2ELi2EN4cute5tupleIJNS5_1CILi128EEES8_NS7_ILi64EEEEEENS_10bfloat16_tEfNS_4arch4Sm80ELb1ELb0ELb1ELb1ELb1ELb0ELb0ELb0ELi2ELi4ELi4ELi4ELb0EEENS1_24CollectiveEpilogueBwdGQAISA_fSD_Li256ELb1ELb1EEENS1_25SingleTileBwdLPTSchedulerILb1ELi128ELb1EEEEEEEEEvNT_6ParamsE$_ZN4cute3eso3ESOILb1ELb0EJNS_6LayoutINS_5tupleIJNS3_IJNS_1CILi8EEENS4_ILi1EEEEEENS4_ILi4EEEEEENS3_IJNS3_IJS6_NS4_ILi0EEEEEES5_EEEEENS_10ViewEngineIPN7cutlass10bfloat16_tEEEEEC2ERKSD_RKSI_ - $_ZN7cutlass13device_kernelIN5flash19enable_sm80_to_sm89INS1_16FlashAttnBwdSm80INS1_25CollectiveMainloopBwdSm80ILi2ELi2EN4cute5tupleIJNS5_1CILi128EEES8_NS7_ILi64EEEEEENS_10bfloat16_tEfNS_4arch4Sm80ELb1ELb0ELb1ELb1ELb1ELb0ELb0ELb0ELi2ELi4ELi4ELi4ELb0EEENS1_24CollectiveEpilogueBwdGQAISA_fSD_Li256ELb1ELb1EEENS1_25SingleTileBwdLPTSchedulerILb1ELi128ELb1EEEEEEEEEvNT_6ParamsE$_ZN4cute3eso3ESOILb1ELb0EJNS_6LayoutINS_5tupleIJNS3_IJNS_1CILi8EEENS4_ILi1EEEEEENS4_ILi4EEEEEENS3_IJNS3_IJS6_NS4_ILi0EEEEEENS4_ILi2048EEEEEEEEiEEC2ERKSE_RKi)
$_ZN7cutlass13device_kernelIN5flash19enable_sm80_to_sm89INS1_16FlashAttnBwdSm80INS1_25CollectiveMainloopBwdSm80ILi2ELi2EN4cute5tupleIJNS5_1CILi128EEES8_NS7_ILi64EEEEEENS_10bfloat16_tEfNS_4arch4Sm80ELb1ELb0ELb1ELb1ELb1ELb0ELb0ELb0ELi2ELi4ELi4ELi4ELb0EEENS1_24CollectiveEpilogueBwdGQAISA_fSD_Li256ELb1ELb1EEENS1_25SingleTileBwdLPTSchedulerILb1ELi128ELb1EEEEEEEEEvNT_6ParamsE$_ZN4cute3eso3ESOILb1ELb0EJNS_6LayoutINS_5tupleIJNS3_IJNS_1CILi8EEENS4_ILi1EEEEEENS4_ILi4EEEEEENS3_IJNS3_IJS6_NS4_ILi0EEEEEENS4_ILi2048EEEEEEEEiEEC2ERKSE_RKi:
[----:B------:R-:W-:Y:S02]  /*aa60*/  IADD3 R2, R23, -c[0x0][0x20], RZ ;  /* 0x8000080017027a10 */ /* 0x000fe40007ffe0ff */
[----:B------:R-:W-:-:S03]  /*aa70*/  MOV R5, 0x0 ;  /* 0x0000000000057802 */ /* 0x000fc60000000f00 */
[----:B------:R1:W-:Y:S01]  /*aa80*/  STL [R2], R3 ;  /* 0x0000000302007387 */ /* 0x0003e20000100800 */
[----:B------:R-:W-:Y:S05]  /*aa90*/  RET.REL.NODEC R4 `(_ZN7cutlass13device_kernelIN5flash19enable_sm80_to_sm89INS1_16FlashAttnBwdSm80INS1_25CollectiveMainloopBwdSm80ILi2ELi2EN4cute5tupleIJNS5_1CILi128EEES8_NS7_ILi64EEEEEENS_10bfloat16_tEfNS_4arch4Sm80ELb1ELb0ELb1ELb1ELb1ELb0ELb0ELb0ELi2ELi4ELi4ELi4ELb0EEENS1_24CollectiveEpilogueBwdGQAISA_fSD_Li256ELb1ELb1EEENS1_25SingleTileBwdLPTSchedulerILb1ELi128ELb1EEEEEEEEEvNT_6ParamsE) ;  /* 0xffff556004007950 */ /* 0x000fea0003c3ffff */
        .type           $_ZN7cutlass13device_kernelIN5flash19enable_sm80_to_sm89INS1_16FlashAttnBwdSm80INS1_25CollectiveMainloopBwdSm80ILi2ELi2EN4cute5tupleIJNS5_1CILi128EEES8_NS7_ILi64EEEEEENS_10bfloat16_tEfNS_4arch4Sm80ELb1ELb0ELb1ELb1ELb1ELb0ELb0ELb0ELi2ELi4ELi4ELi4ELb0EEENS1_24CollectiveEpilogueBwdGQAISA_fSD_Li256ELb1ELb1EEENS1_25SingleTileBwdLPTSchedulerILb1ELi128ELb1EEEEEEEEEvNT_6ParamsE$_ZN4cute3eso3ESOILb1ELb0EJNS_6LayoutINS_5tupleIJNS3_IJNS_1CILi8EEENS4_ILi1EEEEEENS4_ILi4EEEEEENS3_IJNS3_IJS6_NS4_ILi0EEEEEES5_EEEEENS_10ViewEngineIPN7cutlass10bfloat16_tEEEEEC2ERKSD_RKSI_,@function
        .size           $_ZN7cutlass13device_kernelIN5flash19enable_sm80_to_sm89INS1_16FlashAttnBwdSm80INS1_25CollectiveMainloopBwdSm80ILi2ELi2EN4cute5tupleIJNS5_1CILi128EEES8_NS7_ILi64EEEEEENS_10bfloat16_tEfNS_4arch4Sm80ELb1ELb0ELb1ELb1ELb1ELb0ELb0ELb0ELi2ELi4ELi4ELi4ELb0EEENS1_24CollectiveEpilogueBwdGQAISA_fSD_Li256ELb1ELb1EEENS1_25SingleTileBwdLPTSchedulerILb1ELi128ELb1EEEEEEEEEvNT_6ParamsE$_ZN4cute3eso3ESOILb1ELb0EJNS_6LayoutINS_5tupleIJNS3_IJNS_1CILi8EEENS4_ILi1EEEEEENS4_ILi4EEEEEENS3_IJNS3_IJS6_NS4_ILi0EEEEEES5_EEEEENS_10ViewEngineIPN7cutlass10bfloat16_tEEEEEC2ERKSD_RKSI_,($_ZN7cutlass13device_kernelIN5flash19enable_sm80_to_sm89INS1_16FlashAttnBwdSm80INS1_25CollectiveMainloopBwdSm80ILi2ELi2EN4cute5tupleIJNS5_1CILi128EEES8_NS7_ILi64EEEEEENS_10bfloat16_tEfNS_4arch4Sm80ELb1ELb0ELb1ELb1ELb1ELb0ELb0ELb0ELi2ELi4ELi4ELi4ELb0EEENS1_24CollectiveEpilogueBwdGQAISA_fSD_Li256ELb1ELb1EEENS1_25SingleTileBwdLPTSchedulerILb1ELi128ELb1EEEEEEEEEvNT_6ParamsE$_ZN4cute3eso3ESOILb1ELb0EJNS_6LayoutINS_5tupleIJNS3_IJNS_1CILi8EEENS4_ILi1EEEEEENS4_ILi4EEEEEENS3_IJNS3_IJS6_NS4_ILi0EEEEEES5_EEEEEiEEC2ERKSD_RKi - $_ZN7cutlass13device_kernelIN5flash19enable_sm80_to_sm89INS1_16FlashAttnBwdSm80INS1_25CollectiveMainloopBwdSm80ILi2ELi2EN4cute5tupleIJNS5_1CILi128EEES8_NS7_ILi64EEEEEENS_10bfloat16_tEfNS_4arch4Sm80ELb1ELb0ELb1ELb1ELb1ELb0ELb0ELb0ELi2ELi4ELi4ELi4ELb0EEENS1_24CollectiveEpilogueBwdGQAISA_fSD_Li256ELb1ELb1EEENS1_25SingleTileBwdLPTSchedulerILb1ELi128ELb1EEEEEEEEEvNT_6ParamsE$_ZN4cute3eso3ESOILb1ELb0EJNS_6LayoutINS_5tupleIJNS3_IJNS_1CILi8EEENS4_ILi1EEEEEENS4_ILi4EEEEEENS3_IJNS3_IJS6_NS4_ILi0EEEEEES5_EEEEENS_10ViewEngineIPN7cutlass10bfloat16_tEEEEEC2ERKSD_RKSI_)
$_ZN7cutlass13device_kernelIN5flash19enable_sm80_to_sm89INS1_16FlashAttnBwdSm80INS1_25CollectiveMainloopBwdSm80ILi2ELi2EN4cute5tupleIJNS5_1CILi128EEES8_NS7_ILi64EEEEEENS_10bfloat16_tEfNS_4arch4Sm80ELb1ELb0ELb1ELb1ELb1ELb0ELb0ELb0ELi2ELi4ELi4ELi4ELb0EEENS1_24CollectiveEpilogueBwdGQAISA_fSD_Li256ELb1ELb1EEENS1_25SingleTileBwdLPTSchedulerILb1ELi128ELb1EEEEEEEEEvNT_6ParamsE$_ZN4cute3eso3ESOILb1ELb0EJNS_6LayoutINS_5tupleIJNS3_IJNS_1CILi8EEENS4_ILi1EEEEEENS4_ILi4EEEEEENS3_IJNS3_IJS6_NS4_ILi0EEEEEES5_EEEEENS_10ViewEngineIPN7cutlass10bfloat16_tEEEEEC2ERKSD_RKSI_:
[----:B------:R-:W-:Y:S01]  /*aaa0*/  IADD3 R7, R23, -c[0x0][0x20], RZ ;  /* 0x8000080017077a10 */ /* 0x000fe20007ffe0ff */
[----:B------:R-:W-:Y:S01]  /*aab0*/  IMAD.MOV.U32 R10, RZ, RZ, R6 ;  /* 0x000000ffff0a7224 */ /* 0x000fe200078e0006 */
[----:B------:R-:W-:Y:S01]  /*aac0*/  MOV R11, R9 ;  /* 0x00000009000b7202 */ /* 0x000fe20000000f00 */
[----:B------:R-:W-:-:S04]  /*aad0*/  IMAD.MOV.U32 R9, RZ, RZ, 0x0 ;  /* 0x00000000ff097424 */ /* 0x000fc800078e00ff */
[----:B------:R1:W-:Y:S01]  /*aae0*/  STL.64 [R7], R10 ;  /* 0x0000000a07007387 */ /* 0x0003e20000100a00 */
[----:B------:R-:W-:Y:S05]  /*aaf0*/  RET.REL.NODEC R8 `(_ZN7cutlass13device_kernelIN5flash19enable_sm80_to_sm89INS1_16FlashAttnBwdSm80INS1_25CollectiveMainloopBwdSm80ILi2ELi2EN4cute5tupleIJNS5_1CILi128EEES8_NS7_ILi64EEEEEENS_10bfloat16_tEfNS_4arch4Sm80ELb1ELb0ELb1ELb1ELb1ELb0ELb0ELb0ELi2ELi4ELi4ELi4ELb0EEENS1_24CollectiveEpilogueBwdGQAISA_fSD_Li256ELb1ELb1EEENS1_25SingleTileBwdLPTSchedulerILb1ELi128ELb1EEEEEEEEEvNT_6ParamsE) ;  /* 0xffff550008007950 */ /* 0x000fea0003c3ffff */
        .type           $_ZN7cutlass13device_kernelIN5flash19enable_sm80_to_sm89INS1_16FlashAttnBwdSm80INS1_25CollectiveMainloopBwdSm80ILi2ELi2EN4cute5tupleIJNS5_1CILi128EEES8_NS7_ILi64EEEEEENS_10bfloat16_tEfNS_4arch4Sm80ELb1ELb0ELb1ELb1ELb1ELb0ELb0ELb0ELi2ELi4ELi4ELi4ELb0EEENS1_24CollectiveEpilogueBwdGQAISA_fSD_Li256ELb1ELb1EEENS1_25SingleTileBwdLPTSchedulerILb1ELi128ELb1EEEEEEEEEvNT_6ParamsE$_ZN4cute3eso3ESOILb1ELb0EJNS_6LayoutINS_5tupleIJNS3_IJNS_1CILi8EEENS4_ILi1EEEEEENS4_ILi4EEEEEENS3_IJNS3_IJS6_NS4_ILi0EEEEEES5_EEEEEiEEC2ERKSD_RKi,@function
        .size           $_ZN7cutlass13device_kernelIN5flash19enable_sm80_to_sm89INS1_16FlashAttnBwdSm80INS1_25CollectiveMainloopBwdSm80ILi2ELi2EN4cute5tupleIJNS5_1CILi128EEES8_NS7_ILi64EEEEEENS_10bfloat16_tEfNS_4arch4Sm80ELb1ELb0ELb1ELb1ELb1ELb0ELb0ELb0ELi2ELi4ELi4ELi4ELb0EEENS1_24CollectiveEpilogueBwdGQAISA_fSD_Li256ELb1ELb1EEENS1_25SingleTileBwdLPTSchedulerILb1ELi128ELb1EEEEEEEEEvNT_6ParamsE$_ZN4cute3eso3ESOILb1ELb0EJNS_6LayoutINS_5tupleIJNS3_IJNS_1CILi8EEENS4_ILi1EEEEEENS4_ILi4EEEEEENS3_IJNS3_IJS6_NS4_ILi0EEEEEES5_EEEEEiEEC2ERKSD_RKi,($_ZN7cutlass13device_kernelIN5flash19enable_sm80_to_sm89INS1_16FlashAttnBwdSm80INS1_25CollectiveMainloopBwdSm80ILi2ELi2EN4cute5tupleIJNS5_1CILi128EEES8_NS7_ILi64EEEEEENS_10bfloat16_tEfNS_4arch4Sm80ELb1ELb0ELb1ELb1ELb1ELb0ELb0ELb0ELi2ELi4ELi4ELi4ELb0EEENS1_24CollectiveEpilogueBwdGQAISA_fSD_Li256ELb1ELb1EEENS1_25SingleTileBwdLPTSchedulerILb1ELi128ELb1EEEEEEEEEvNT_6ParamsE$_ZN4cute3eso3ESOILb1ELb0EJNS_6LayoutINS_5tupleIJNS3_IJNS_1CILi8EEENS4_ILi1EEEEEENS4_ILi4EEES6_EEENS3_IJNS3_IJS6_NS4_ILi0EEEEEENS4_ILi2048EEESA_EEEEENS_10ViewEngineINS_8smem_ptrIPN7cutlass10bfloat16_tEEEEEEEC2ERKSE_RKSL_ - $_ZN7cutlass13device_kernelIN5flash19enable_sm80_to_sm89INS1_16FlashAttnBwdSm80INS1_25CollectiveMainloopBwdSm80ILi2ELi2EN4cute5tupleIJNS5_1CILi128EEES8_NS7_ILi64EEEEEENS_10bfloat16_tEfNS_4arch4Sm80ELb1ELb0ELb1ELb1ELb1ELb0ELb0ELb0ELi2ELi4ELi4ELi4ELb0EEENS1_24CollectiveEpilogueBwdGQAISA_fSD_Li256ELb1ELb1EEENS1_25SingleTileBwdLPTSchedulerILb1ELi128ELb1EEEEEEEEEvNT_6ParamsE$_ZN4cute3eso3ESOILb1ELb0EJNS_6LayoutINS_5tupleIJNS3_IJNS_1CILi8EEENS4_ILi1EEEEEENS4_ILi4EEEEEENS3_IJNS3_IJS6_NS4_ILi0EEEEEES5_EEEEEiEEC2ERKSD_RKi)
$_ZN7cutlass13device_kernelIN5flash19enable_sm80_to_sm89INS1_16FlashAttnBwdSm80INS1_25CollectiveMainloopBwdSm80ILi2ELi2EN4cute5tupleIJNS5_1CILi128EEES8_NS7_ILi64EEEEEENS_10bfloat16_tEfNS_4arch4Sm80ELb1ELb0ELb1ELb1ELb1ELb0ELb0ELb0ELi2ELi4ELi4ELi4ELb0EEENS1_24CollectiveEpilogueBwdGQAISA_fSD_Li256ELb1ELb1EEENS1_25SingleTileBwdLPTSchedulerILb1ELi128ELb1EEEEEEEEEvNT_6ParamsE$_ZN4cute3eso3ESOILb1ELb0EJNS_6LayoutINS_5tupleIJNS3_IJNS_1CILi8EEENS4_ILi1EEEEEENS4_ILi4EEEEEENS3_IJNS3_IJS6_NS4_ILi0EEEEEES5_EEEEEiEEC2ERKSD_RKi:
[----:B------:R-:W-:Y:S02]  /*ab00*/  IADD3 R2, R23, -c[0x0][0x20], RZ ;  /* 0x8000080017027a10 */ /* 0x000fe40007ffe0ff */
[----:B------:R-:W-:-:S03]  /*ab10*/  MOV R7, 0x0 ;  /* 0x0000000000077802 */ /* 0x000fc60000000f00 */
[----:B------:R1:W-:Y:S01]  /*ab20*/  STL [R2], R3 ;  /* 0x0000000302007387 */ /* 0x0003e20000100800 */
[----:B------:R-:W-:Y:S05]  /*ab30*/  RET.REL.NODEC R6 `(_ZN7cutlass13device_kernelIN5flash19enable_sm80_to_sm89INS1_16FlashAttnBwdSm80INS1_25CollectiveMainloopBwdSm80ILi2ELi2EN4cute5tupleIJNS5_1CILi128EEES8_NS7_ILi64EEEEEENS_10bfloat16_tEfNS_4arch4Sm80ELb1ELb0ELb1ELb1ELb1ELb0ELb0ELb0ELi2ELi4ELi4ELi4ELb0EEENS1_24CollectiveEpilogueBwdGQAISA_fSD_Li256ELb1ELb1EEENS1_25SingleTileBwdLPTSchedulerILb1ELi128ELb1EEEEEEEEEvNT_6ParamsE) ;  /* 0xffff54c006007950 */ /* 0x000fea0003c3ffff */
        .type           $_ZN7cutlass13device_kernelIN5flash19enable_sm80_to_sm89INS1_16FlashAttnBwdSm80INS1_25CollectiveMainloopBwdSm80ILi2ELi2EN4cute5tupleIJNS5_1CILi128EEES8_NS7_ILi64EEEEEENS_10bfloat16_tEfNS_4arch4Sm80ELb1ELb0ELb1ELb1ELb1ELb0ELb0ELb0ELi2ELi4ELi4ELi4ELb0EEENS1_24CollectiveEpilogueBwdGQAISA_fSD_Li256ELb1ELb1EEENS1_25SingleTileBwdLPTSchedulerILb1ELi128ELb1EEEEEEEEEvNT_6ParamsE$_ZN4cute3eso3ESOILb1ELb0EJNS_6LayoutINS_5tupleIJNS3_IJNS_1CILi8EEENS4_ILi1EEEEEENS4_ILi4EEES6_EEENS3_IJNS3_IJS6_NS4_ILi0EEEEEENS4_ILi2048EEESA_EEEEENS_10ViewEngineINS_8smem_ptrIPN7cutlass10bfloat16_tEEEEEEEC2ERKSE_RKSL_,@function
        .size           $_ZN7cutlass13device_kernelIN5flash19enable_sm80_to_sm89INS1_16FlashAttnBwdSm80INS1_25CollectiveMainloopBwdSm80ILi2ELi2EN4cute5tupleIJNS5_1CILi128EEES8_NS7_ILi64EEEEEENS_10bfloat16_tEfNS_4arch4Sm80ELb1ELb0ELb1ELb1ELb1ELb0ELb0ELb0ELi2ELi4ELi4ELi4ELb0EEENS1_24CollectiveEpilogueBwdGQAISA_fSD_Li256ELb1ELb1EEENS1_25SingleTileBwdLPTSchedulerILb1ELi128ELb1EEEEEEEEEvNT_6ParamsE$_ZN4cute3eso3ESOILb1ELb0EJNS_6LayoutINS_5tupleIJNS3_IJNS_1CILi8EEENS4_ILi1EEEEEENS4_ILi4EEES6_EEENS3_IJNS3_IJS6_NS4_ILi0EEEEEENS4_ILi2048EEESA_EEEEENS_10ViewEngineINS_8smem_ptrIPN7cutlass10bfloat16_tEEEEEEEC2ERKSE_RKSL_,($_ZN7cutlass13device_kernelIN5flash19enable_sm80_to_sm89INS1_16FlashAttnBwdSm80INS1_25CollectiveMainloopBwdSm80ILi2ELi2EN4cute5tupleIJNS5_1CILi128EEES8_NS7_ILi64EEEEEENS_10bfloat16_tEfNS_4arch4Sm80ELb1ELb0ELb1ELb1ELb1ELb0ELb0ELb0ELi2ELi4ELi4ELi4ELb0EEENS1_24CollectiveEpilogueBwdGQAISA_fSD_Li256ELb1ELb1EEENS1_25SingleTileBwdLPTSchedulerILb1ELi128ELb1EEEEEEEEEvNT_6ParamsE$_ZN4cute3eso3ESOILb1ELb0EJNS_6LayoutINS_5tupleIJNS3_IJNS_1CILi8EEENS4_ILi1EEEEEENS4_ILi4EEES6_EEENS3_IJNS3_IJS6_NS4_ILi0EEEEEENS4_ILi2048EEESA_EEEEEiEEC2ERKSE_RKi - $_ZN7cutlass13device_kernelIN5flash19enable_sm80_to_sm89INS1_16FlashAttnBwdSm80INS1_25CollectiveMainloopBwdSm80ILi2ELi2EN4cute5tupleIJNS5_1CILi128EEES8_NS7_ILi64EEEEEENS_10bfloat16_tEfNS_4arch4Sm80ELb1ELb0ELb1ELb1ELb1ELb0ELb0ELb0ELi2ELi4ELi4ELi4ELb0EEENS1_24CollectiveEpilogueBwdGQAISA_fSD_Li256ELb1ELb1EEENS1_25SingleTileBwdLPTSchedulerILb1ELi128ELb1EEEEEEEEEvNT_6ParamsE$_ZN4cute3eso3ESOILb1ELb0EJNS_6LayoutINS_5tupleIJNS3_IJNS_1CILi8EEENS4_ILi1EEEEEENS4_ILi4EEES6_EEENS3_IJNS3_IJS6_NS4_ILi0EEEEEENS4_ILi2048EEESA_EEEEENS_10ViewEngineINS_8smem_ptrIPN7cutlass10bfloat16_tEEEEEEEC2ERKSE_RKSL_)
$_ZN7cutlass13device_kernelIN5flash19enable_sm80_to_sm89INS1_16FlashAttnBwdSm80INS1_25CollectiveMainloopBwdSm80ILi2ELi2EN4cute5tupleIJNS5_1CILi128EEES8_NS7_ILi64EEEEEENS_10bfloat16_tEfNS_4arch4Sm80ELb1ELb0ELb1ELb1ELb1ELb0ELb0ELb0ELi2ELi4ELi4ELi4ELb0EEENS1_24CollectiveEpilogueBwdGQAISA_fSD_Li256ELb1ELb1EEENS1_25SingleTileBwdLPTSchedulerILb1ELi128ELb1EEEEEEEEEvNT_6ParamsE$_ZN4cute3eso3ESOILb1ELb0EJNS_6LayoutINS_5tupleIJNS3_IJNS_1CILi8EEENS4_ILi1EEEEEENS4_ILi4EEES6_EEENS3_IJNS3_IJS6_NS4_ILi0EEEEEENS4_ILi2048EEESA_EEEEENS_10ViewEngineINS_8smem_ptrIPN7cutlass10bfloat16_tEEEEEEEC2ERKSE_RKSL_:
[----:B------:R-:W-:Y:S02]  /*ab40*/  IADD3 R4, R81, -c[0x0][0x20], RZ ;  /* 0x8000080051047a10 */ /* 0x000fe40007ffe0ff */
[----:B------:R-:W-:-:S03]  /*ab50*/  MOV R7, 0x0 ;  /* 0x0000000000077802 */ /* 0x000fc60000000f00 */
[----:B------:R1:W-:Y:S01]  /*ab60*/  STL.64 [R4], R2 ;  /* 0x0000000204007387 */ /* 0x0003e20000100a00 */
[----:B------:R-:W-:Y:S05]  /*ab70*/  RET.REL.NODEC R6 `(_ZN7cutlass13device_kernelIN5flash19enable_sm80_to_sm89INS1_16FlashAttnBwdSm80INS1_25CollectiveMainloopBwdSm80ILi2ELi2EN4cute5tupleIJNS5_1CILi128EEES8_NS7_ILi64EEEEEENS_10bfloat16_tEfNS_4arch4Sm80ELb1ELb0ELb1ELb1ELb1ELb0ELb0ELb0ELi2ELi4ELi4ELi4ELb0EEENS1_24CollectiveEpilogueBwdGQAISA_fSD_Li256ELb1ELb1EEENS1_25SingleTileBwdLPTSchedulerILb1ELi128ELb1EEEEEEEEEvNT_6ParamsE) ;  /* 0xffff548006007950 */ /* 0x000fea0003c3ffff */
        .type           $_ZN7cutlass13device_kernelIN5flash19enable_sm80_to_sm89INS1_16FlashAttnBwdSm80INS1_25CollectiveMainloopBwdSm80ILi2ELi2EN4cute5tupleIJNS5_1CILi128EEES8_NS7_ILi64EEEEEENS_10bfloat16_tEfNS_4arch4Sm80ELb1ELb0ELb1ELb1ELb1ELb0ELb0ELb0ELi2ELi4ELi4ELi4ELb0EEENS1_24CollectiveEpilogueBwdGQAISA_fSD_Li256ELb1ELb1EEENS1_25SingleTileBwdLPTSchedulerILb1ELi128ELb1EEEEEEEEEvNT_6ParamsE$_ZN4cute3eso3ESOILb1ELb0EJNS_6LayoutINS_5tupleIJNS3_IJNS_1CILi8EEENS4_ILi1EEEEEENS4_ILi4EEES6_EEENS3_IJNS3_IJS6_NS4_ILi0EEEEEENS4_ILi2048EEESA_EEEEEiEEC2ERKSE_RKi,@function
        .size           $_ZN7cutlass13device_kernelIN5flash19enable_sm80_to_sm89INS1_16FlashAttnBwdSm80INS1_25CollectiveMainloopBwdSm80ILi2ELi2EN4cute5tupleIJNS5_1CILi128EEES8_NS7_ILi64EEEEEENS_10bfloat16_tEfNS_4arch4Sm80ELb1ELb0ELb1ELb1ELb1ELb0ELb0ELb0ELi2ELi4ELi4ELi4ELb0EEENS1_24CollectiveEpilogueBwdGQAISA_fSD_Li256ELb1ELb1EEENS1_25SingleTileBwdLPTSchedulerILb1ELi128ELb1EEEEEEEEEvNT_6ParamsE$_ZN4cute3eso3ESOILb1ELb0EJNS_6LayoutINS_5tupleIJNS3_IJNS_1CILi8EEENS4_ILi1EEEEEENS4_ILi4EEES6_EEENS3_IJNS3_IJS6_NS4_ILi0EEEEEENS4_ILi2048EEESA_EEEEEiEEC2ERKSE_RKi,($_ZN7cutlass13device_kernelIN5flash19enable_sm80_to_sm89INS1_16FlashAttnBwdSm80INS1_25CollectiveMainloopBwdSm80ILi2ELi2EN4cute5tupleIJNS5_1CILi128EEES8_NS7_ILi64EEEEEENS_10bfloat16_tEfNS_4arch4Sm80ELb1ELb0ELb1ELb1ELb1ELb0ELb0ELb0ELi2ELi4ELi4ELi4ELb0EEENS1_24CollectiveEpilogueBwdGQAISA_fSD_Li256ELb1ELb1EEENS1_25SingleTileBwdLPTSchedulerILb1ELi128ELb1EEEEEEEEEvNT_6ParamsE$_ZN4cute3eso3ESOILb1ELb0EJNS_6LayoutINS_5tupleIJNS3_IJNS_1CILi8EEENS4_ILi1EEEEEENS4_ILi4EEES8_EEENS3_IJNS3_IJS6_NS4_ILi0EEEEEES5_NS4_ILi32EEEEEEEENS_10ViewEngineIPN7cutlass10bfloat16_tEEEEEC2ERKSE_RKSJ_ - $_ZN7cutlass13device_kernelIN5flash19enable_sm80_to_sm89INS1_16FlashAttnBwdSm80INS1_25CollectiveMainloopBwdSm80ILi2ELi2EN4cute5tupleIJNS5_1CILi128EEES8_NS7_ILi64EEEEEENS_10bfloat16_tEfNS_4arch4Sm80ELb1ELb0ELb1ELb1ELb1ELb0ELb0ELb0ELi2ELi4ELi4ELi4ELb0EEENS1_24CollectiveEpilogueBwdGQAISA_fSD_Li256ELb1ELb1EEENS1_25SingleTileBwdLPTSchedulerILb1ELi128ELb1EEEEEEEEEvNT_6ParamsE$_ZN4cute3eso3ESOILb1ELb0EJNS_6LayoutINS_5tupleIJNS3_IJNS_1CILi8EEENS4_ILi1EEEEEENS4_ILi4EEES6_EEENS3_IJNS3_IJS6_NS4_ILi0EEEEEENS4_ILi2048EEESA_EEEEEiEEC2ERKSE_RKi)
$_ZN7cutlass13device_kernelIN5flash19enable_sm80_to_sm89INS1_16FlashAttnBwdSm80INS1_25CollectiveMainloopBwdSm80ILi2ELi2EN4cute5tupleIJNS5_1CILi128EEES8_NS7_ILi64EEEEEENS_10bfloat16_tEfNS_4arch4Sm80ELb1ELb0ELb1ELb1ELb1ELb0ELb0ELb0ELi2ELi4ELi4ELi4ELb0EEENS1_24CollectiveEpilogueBwdGQAISA_fSD_Li256ELb1ELb1EEENS1_25SingleTileBwdLPTSchedulerILb1ELi128ELb1EEEEEEEEEvNT_6ParamsE$_ZN4cute3eso3ESOILb1ELb0EJNS_6LayoutINS_5tupleIJNS3_IJNS_1CILi8EEENS4_ILi1EEEEEENS4_ILi4EEES6_EEENS3_IJNS3_IJS6_NS4_ILi0EEEEEENS4_ILi2048EEESA_EEEEEiEEC2ERKSE_RKi:
[----:B------:R-:W-:Y:S02]  /*ab80*/  IADD3 R2, R81, -c[0x0][0x20], RZ ;  /* 0x8000080051027a10 */ /* 0x000fe40007ffe0ff */
[----:B------:R-:W-:-:S03]  /*ab90*/  MOV R5, 0x0 ;  /* 0x0000000000057802 */ /* 0x000fc60000000f00 */
[----:B------:R1:W-:Y:S01]  /*aba0*/  STL [R2], R3 ;  /* 0x0000000302007387 */ /* 0x0003e20000100800 */
[----:B------:R-:W-:Y:S05]  /*abb0*/  RET.REL.NODEC R4 `(_ZN7cutlass13device_kernelIN5flash19enable_sm80_to_sm89INS1_16FlashAttnBwdSm80INS1_25CollectiveMainloopBwdSm80ILi2ELi2EN4cute5tupleIJNS5_1CILi128EEES8_NS7_ILi64EEEEEENS_10bfloat16_tEfNS_4arch4Sm80ELb1ELb0ELb1ELb1ELb1ELb0ELb0ELb0ELi2ELi4ELi4ELi4ELb0EEENS1_24CollectiveEpilogueBwdGQAISA_fSD_Li256ELb1ELb1EEENS1_25SingleTileBwdLPTSchedulerILb1ELi128ELb1EEEEEEEEEvNT_6ParamsE) ;  /* 0xffff544004007950 */ /* 0x000fea0003c3ffff */
        .type           $_ZN7cutlass13device_kernelIN5flash19enable_sm80_to_sm89INS1_16FlashAttnBwdSm80INS1_25CollectiveMainloopBwdSm80ILi2ELi2EN4cute5tupleIJNS5_1CILi128EEES8_NS7_ILi64EEEEEENS_10bfloat16_tEfNS_4arch4Sm80ELb1ELb0ELb1ELb1ELb1ELb0ELb0ELb0ELi2ELi4ELi4ELi4ELb0EEENS1_24CollectiveEpilogueBwdGQAISA_fSD_Li256ELb1ELb1EEENS1_25SingleTileBwdLPTSchedulerILb1ELi128ELb1EEEEEEEEEvNT_6ParamsE$_ZN4cute3eso3ESOILb1ELb0EJNS_6LayoutINS_5tupleIJNS3_IJNS_1CILi8EEENS4_ILi1EEEEEENS4_ILi4EEES8_EEENS3_IJNS3_IJS6_NS4_ILi0EEEEEES5_NS4_ILi32EEEEEEEENS_10ViewEngineIPN7cutlass10bfloat16_tEEEEEC2ERKSE_RKSJ_,@function
        .size           $_ZN7cutlass13device_kernelIN5flash19enable_sm80_to_sm89INS1_16FlashAttnBwdSm80INS1_25CollectiveMainloopBwdSm80ILi2ELi2EN4cute5tupleIJNS5_1CILi128EEES8_NS7_ILi64EEEEEENS_10bfloat16_tEfNS_4arch4Sm80ELb1ELb0ELb1ELb1ELb1ELb0ELb0ELb0ELi2ELi4ELi4ELi4ELb0EEENS1_24CollectiveEpilogueBwdGQAISA_fSD_Li256ELb1ELb1EEENS1_25SingleTileBwdLPTSchedulerILb1ELi128ELb1EEEEEEEEEvNT_6ParamsE$_ZN4cute3eso3ESOILb1ELb0EJNS_6LayoutINS_5tupleIJNS3_IJNS_1CILi8EEENS4_ILi1EEEEEENS4_ILi4EEES8_EEENS3_IJNS3_IJS6_NS4_ILi0EEEEEES5_NS4_ILi32EEEEEEEENS_10ViewEngineIPN7cutlass10bfloat16_tEEEEEC2ERKSE_RKSJ_,($_ZN7cutlass13device_kernelIN5flash19enable_sm80_to_sm89INS1_16FlashAttnBwdSm80INS1_25CollectiveMainloopBwdSm80ILi2ELi2EN4cute5tupleIJNS5_1CILi128EEES8_NS7_ILi64EEEEEENS_10bfloat16_tEfNS_4arch4Sm80ELb1ELb0ELb1ELb1ELb1ELb0ELb0ELb0ELi2ELi4ELi4ELi4ELb0EEENS1_24CollectiveEpilogueBwdGQAISA_fSD_Li256ELb1ELb1EEENS1_25SingleTileBwdLPTSchedulerILb1ELi128ELb1EEEEEEEEEvNT_6ParamsE$_ZN4cute3eso3ESOILb1ELb0EJNS_6LayoutINS_5tupleIJNS_1CILi1EEENS3_IJNS4_ILi2EEES6_EEEEEENS3_IJNS4_ILi0EEENS3_IJNS4_ILi8EEENS4_ILi64EEEEEEEEEEENS_10ViewEngineINS_8smem_ptrIPfEEEEEEC2ERKSE_RKSJ_ - $_ZN7cutlass13device_kernelIN5flash19enable_sm80_to_sm89INS1_16FlashAttnBwdSm80INS1_25CollectiveMainloopBwdSm80ILi2ELi2EN4cute5tupleIJNS5_1CILi128EEES8_NS7_ILi64EEEEEENS_10bfloat16_tEfNS_4arch4Sm80ELb1ELb0ELb1ELb1ELb1ELb0ELb0ELb0ELi2ELi4ELi4ELi4ELb0EEENS1_24CollectiveEpilogueBwdGQAISA_fSD_Li256ELb1ELb1EEENS1_25SingleTileBwdLPTSchedulerILb1ELi128ELb1EEEEEEEEEvNT_6ParamsE$_ZN4cute3eso3ESOILb1ELb0EJNS_6LayoutINS_5tupleIJNS3_IJNS_1CILi8EEENS4_ILi1EEEEEENS4_ILi4EEES8_EEENS3_IJNS3_IJS6_NS4_ILi0EEEEEES5_NS4_ILi32EEEEEEEENS_10ViewEngineIPN7cutlass10bfloat16_tEEEEEC2ERKSE_RKSJ_)
$_ZN7cutlass13device_kernelIN5flash19enable_sm80_to_sm89INS1_16FlashAttnBwdSm80INS1_25CollectiveMainloopBwdSm80ILi2ELi2EN4cute5tupleIJNS5_1CILi128EEES8_NS7_ILi64EEEEEENS_10bfloat16_tEfNS_4arch4Sm80ELb1ELb0ELb1ELb1ELb1ELb0ELb0ELb0ELi2ELi4ELi4ELi4ELb0EEENS1_24CollectiveEpilogueBwdGQAISA_fSD_Li256ELb1ELb1EEENS1_25SingleTileBwdLPTSchedulerILb1ELi128ELb1EEEEEEEEEvNT_6ParamsE$_ZN4cute3eso3ESOILb1ELb0EJNS_6LayoutINS_5tupleIJNS3_IJNS_1CILi8EEENS4_ILi1EEEEEENS4_ILi4EEES8_EEENS3_IJNS3_IJS6_NS4_ILi0EEEEEES5_NS4_ILi32EEEEEEEENS_10ViewEngineIPN7cutlass10bfloat16_tEEEEEC2ERKSE_RKSJ_:
[----:B------:R-:W-:Y:S01]  /*abc0*/  IADD3 R2, R23, -c[0x0][0x20], RZ ;  /* 0x8000080017027a10 */ /* 0x000fe20007ffe0ff */
[----:B------:R-:W-:Y:S01]  /*abd0*/  IMAD.MOV.U32 R7, RZ, RZ, R3 ;  /* 0x000000ffff077224 */ /* 0x000fe200078e0003 */
[----:B------:R-:W-:-:S04]  /*abe0*/  MOV R5, 0x0 ;  /* 0x0000000000057802 */ /* 0x000fc80000000f00 */
[----:B------:R1:W-:Y:S01]  /*abf0*/  STL.64 [R2], R6 ;  /* 0x0000000602007387 */ /* 0x0003e20000100a00 */
[----:B------:R-:W-:Y:S05]  /*ac00*/  RET.REL.NODEC R4 `(_ZN7cutlass13device_kernelIN5flash19enable_sm80_to_sm89INS1_16FlashAttnBwdSm80INS1_25CollectiveMainloopBwdSm80ILi2ELi2EN4cute5tupleIJNS5_1CILi128EEES8_NS7_ILi64EEEEEENS_10bfloat16_tEfNS_4arch4Sm80ELb1ELb0ELb1ELb1ELb1ELb0ELb0ELb0ELi2ELi4ELi4ELi4ELb0EEENS1_24CollectiveEpilogueBwdGQAISA_fSD_Li256ELb1ELb1EEENS1_25SingleTileBwdLPTSchedulerILb1ELi128ELb1EEEEEEEEEvNT_6ParamsE) ;  /* 0xffff53f004007950 */ /* 0x000fea0003c3ffff */
        .type           $_ZN7cutlass13device_kernelIN5flash19enable_sm80_to_sm89INS1_16FlashAttnBwdSm80INS1_25CollectiveMainloopBwdSm80ILi2ELi2EN4cute5tupleIJNS5_1CILi128EEES8_NS7_ILi64EEEEEENS_10bfloat16_tEfNS_4arch4Sm80ELb1ELb0ELb1ELb1ELb1ELb0ELb0ELb0ELi2ELi4ELi4ELi4ELb0EEENS1_24CollectiveEpilogueBwdGQAISA_fSD_Li256ELb1ELb1EEENS1_25SingleTileBwdLPTSchedulerILb1ELi128ELb1EEEEEEEEEvNT_6ParamsE$_ZN4cute3eso3ESOILb1ELb0EJNS_6LayoutINS_5tupleIJNS_1CILi1EEENS3_IJNS4_ILi2EEES6_EEEEEENS3_IJNS4_ILi0EEENS3_IJNS4_ILi8EEENS4_ILi64EEEEEEEEEEENS_10ViewEngineINS_8smem_ptrIPfEEEEEEC2ERKSE_RKSJ_,@function
        .size           $_ZN7cutlass13device_kernelIN5flash19enable_sm80_to_sm89INS1_16FlashAttnBwdSm80INS1_25CollectiveMainloopBwdSm80ILi2ELi2EN4cute5tupleIJNS5_1CILi128EEES8_NS7_ILi64EEEEEENS_10bfloat16_tEfNS_4arch4Sm80ELb1ELb0ELb1ELb1ELb1ELb0ELb0ELb0ELi2ELi4ELi4ELi4ELb0EEENS1_24CollectiveEpilogueBwdGQAISA_fSD_Li256ELb1ELb1EEENS1_25SingleTileBwdLPTSchedulerILb1ELi128ELb1EEEEEEEEEvNT_6ParamsE$_ZN4cute3eso3ESOILb1ELb0EJNS_6LayoutINS_5tupleIJNS_1CILi1EEENS3_IJNS4_ILi2EEES6_EEEEEENS3_IJNS4_ILi0EEENS3_IJNS4_ILi8EEENS4_ILi64EEEEEEEEEEENS_10ViewEngineINS_8smem_ptrIPfEEEEEEC2ERKSE_RKSJ_,($_ZN7cutlass13device_kernelIN5flash19enable_sm80_to_sm89INS1_16FlashAttnBwdSm80INS1_25CollectiveMainloopBwdSm80ILi2ELi2EN4cute5tupleIJNS5_1CILi128EEES8_NS7_ILi64EEEEEENS_10bfloat16_tEfNS_4arch4Sm80ELb1ELb0ELb1ELb1ELb1ELb0ELb0ELb0ELi2ELi4ELi4ELi4ELb0EEENS1_24CollectiveEpilogueBwdGQAISA_fSD_Li256ELb1ELb1EEENS1_25SingleTileBwdLPTSchedulerILb1ELi128ELb1EEEEEEEEEvNT_6ParamsE$_ZN4cute3eso3ESOILb1ELb0EJNS_6LayoutINS_5tupleIJNS_1CILi1EEENS4_ILi4EEEEEENS3_IJNS4_ILi0EEES5_EEEEENS_10ViewEngineIPfEEEEC2ERKSA_RKSD_ - $_ZN7cutlass13device_kernelIN5flash19enable_sm80_to_sm89INS1_16FlashAttnBwdSm80INS1_25CollectiveMainloopBwdSm80ILi2ELi2EN4cute5tupleIJNS5_1CILi128EEES8_NS7_ILi64EEEEEENS_10bfloat16_tEfNS_4arch4Sm80ELb1ELb0ELb1ELb1ELb1ELb0ELb0ELb0ELi2ELi4ELi4ELi4ELb0EEENS1_24CollectiveEpilogueBwdGQAISA_fSD_Li256ELb1ELb1EEENS1_25SingleTileBwdLPTSchedulerILb1ELi128ELb1EEEEEEEEEvNT_6ParamsE$_ZN4cute3eso3ESOILb1ELb0EJNS_6LayoutINS_5tupleIJNS_1CILi1EEENS3_IJNS4_ILi2EEES6_EEEEEENS3_IJNS4_ILi0EEENS3_IJNS4_ILi8EEENS4_ILi64EEEEEEEEEEENS_10ViewEngineINS_8smem_ptrIPfEEEEEEC2ERKSE_RKSJ_)
$_ZN7cutlass13device_kernelIN5flash19enable_sm80_to_sm89INS1_16FlashAttnBwdSm80INS1_25CollectiveMainloopBwdSm80ILi2ELi2EN4cute5tupleIJNS5_1CILi128EEES8_NS7_ILi64EEEEEENS_10bfloat16_tEfNS_4arch4Sm80ELb1ELb0ELb1ELb1ELb1ELb0ELb0ELb0ELi2ELi4ELi4ELi4ELb0EEENS1_24CollectiveEpilogueBwdGQAISA_fSD_Li256ELb1ELb1EEENS1_25SingleTileBwdLPTSchedulerILb1ELi128ELb1EEEEEEEEEvNT_6ParamsE$_ZN4cute3eso3ESOILb1ELb0EJNS_6LayoutINS_5tupleIJNS_1CILi1EEENS3_IJNS4_ILi2EEES6_EEEEEENS3_IJNS4_ILi0EEENS3_IJNS4_ILi8EEENS4_ILi64EEEEEEEEEEENS_10ViewEngineINS_8smem_ptrIPfEEEEEEC2ERKSE_RKSJ_:
[----:B------:R-:W-:Y:S01]  /*ac10*/  IADD3 R3, R23, -c[0x0][0x20], RZ ;  /* 0x8000080017037a10 */ /* 0x000fe20007ffe0ff */
[----:B------:R-:W-:Y:S01]  /*ac20*/  IMAD.MOV.U32 R8, RZ, RZ, R2 ;  /* 0x000000ffff087224 */ /* 0x000fe200078e0002 */
[----:B------:R-:W-:Y:S01]  /*ac30*/  MOV R10, R6 ;  /* 0x00000006000a7202 */ /* 0x000fe20000000f00 */
[----:B------:R-:W-:-:S03]  /*ac40*/  IMAD.MOV.U32 R11, RZ, RZ, 0x0 ;  /* 0x00000000ff0b7424 */ /* 0x000fc600078e00ff */
[----:B------:R1:W-:Y:S01]  /*ac50*/  STL.64 [R3], R8 ;  /* 0x0000000803007387 */ /* 0x0003e20000100a00 */
[----:B------:R-:W-:Y:S05]  /*ac60*/  RET.REL.NODEC R10 `(_ZN7cutlass13device_kernelIN5flash19enable_sm80_to_sm89INS1_16FlashAttnBwdSm80INS1_25CollectiveMainloopBwdSm80ILi2ELi2EN4cute5tupleIJNS5_1CILi128EEES8_NS7_ILi64EEEEEENS_10bfloat16_tEfNS_4arch4Sm80ELb1ELb0ELb1ELb1ELb1ELb0ELb0ELb0ELi2ELi4ELi4ELi4ELb0EEENS1_24CollectiveEpilogueBwdGQAISA_fSD_Li256ELb1ELb1EEENS1_25SingleTileBwdLPTSchedulerILb1ELi128ELb1EEEEEEEEEvNT_6ParamsE) ;  /* 0xffff53900a007950 */ /* 0x000fea0003c3ffff */
        .type           $_ZN7cutlass13device_kernelIN5flash19enable_sm80_to_sm89INS1_16FlashAttnBwdSm80INS1_25CollectiveMainloopBwdSm80ILi2ELi2EN4cute5tupleIJNS5_1CILi128EEES8_NS7_ILi64EEEEEENS_10bfloat16_tEfNS_4arch4Sm80ELb1ELb0ELb1ELb1ELb1ELb0ELb0ELb0ELi2ELi4ELi4ELi4ELb0EEENS1_24CollectiveEpilogueBwdGQAISA_fSD_Li256ELb1ELb1EEENS1_25SingleTileBwdLPTSchedulerILb1ELi128ELb1EEEEEEEEEvNT_6ParamsE$_ZN4cute3eso3ESOILb1ELb0EJNS_6LayoutINS_5tupleIJNS_1CILi1EEENS4_ILi4EEEEEENS3_IJNS4_ILi0EEES5_EEEEENS_10ViewEngineIPfEEEEC2ERKSA_RKSD_,@function
        .size           $_ZN7cutlass13device_kernelIN5flash19enable_sm80_to_sm89INS1_16FlashAttnBwdSm80INS1_25CollectiveMainloopBwdSm80ILi2ELi2EN4cute5tupleIJNS5_1CILi128EEES8_NS7_ILi64EEEEEENS_10bfloat16_tEfNS_4arch4Sm80ELb1ELb0ELb1ELb1ELb1ELb0ELb0ELb0ELi2ELi4ELi4ELi4ELb0EEENS1_24CollectiveEpilogueBwdGQAISA_fSD_Li256ELb1ELb1EEENS1_25SingleTileBwdLPTSchedulerILb1ELi128ELb1EEEEEEEEEvNT_6ParamsE$_ZN4cute3eso3ESOILb1ELb0EJNS_6LayoutINS_5tupleIJNS_1CILi1EEENS4_ILi4EEEEEENS3_IJNS4_ILi0EEES5_EEEEENS_10ViewEngineIPfEEEEC2ERKSA_RKSD_,($_ZN7cutlass13device_kernelIN5flash19enable_sm80_to_sm89INS1_16FlashAttnBwdSm80INS1_25CollectiveMainloopBwdSm80ILi2ELi2EN4cute5tupleIJNS5_1CILi128EEES8_NS7_ILi64EEEEEENS_10bfloat16_tEfNS_4arch4Sm80ELb1ELb0ELb1ELb1ELb1ELb0ELb0ELb0ELi2ELi4ELi4ELi4ELb0EEENS1_24CollectiveEpilogueBwdGQAISA_fSD_Li256ELb1ELb1EEENS1_25SingleTileBwdLPTSchedulerILb1ELi128ELb1EEEEEEEEEvNT_6ParamsE$_ZN4cute3eso3ESOILb1ELb0EJNS_6LayoutINS_5tupleIJNS_1CILi4EEEEEENS3_IJNS4_ILi1EEEEEEEENS_10ViewEngineIPfEEEEC2ERKS9_RKSC_ - $_ZN7cutlass13device_kernelIN5flash19enable_sm80_to_sm89INS1_16FlashAttnBwdSm80INS1_25CollectiveMainloopBwdSm80ILi2ELi2EN4cute5tupleIJNS5_1CILi128EEES8_NS7_ILi64EEEEEENS_10bfloat16_tEfNS_4arch4Sm80ELb1ELb0ELb1ELb1ELb1ELb0ELb0ELb0ELi2ELi4ELi4ELi4ELb0EEENS1_24CollectiveEpilogueBwdGQAISA_fSD_Li256ELb1ELb1EEENS1_25SingleTileBwdLPTSchedulerILb1ELi128ELb1EEEEEEEEEvNT_6ParamsE$_ZN4cute3eso3ESOILb1ELb0EJNS_6LayoutINS_5tupleIJNS_1CILi1EEENS4_ILi4EEEEEENS3_IJNS4_ILi0EEES5_EEEEENS_10ViewEngineIPfEEEEC2ERKSA_RKSD_)
$_ZN7cutlass13device_kernelIN5flash19enable_sm80_to_sm89INS1_16FlashAttnBwdSm80INS1_25CollectiveMainloopBwdSm80ILi2ELi2EN4cute5tupleIJNS5_1CILi128EEES8_NS7_ILi64EEEEEENS_10bfloat16_tEfNS_4arch4Sm80ELb1ELb0ELb1ELb1ELb1ELb0ELb0ELb0ELi2ELi4ELi4ELi4ELb0EEENS1_24CollectiveEpilogueBwdGQAISA_fSD_Li256ELb1ELb1EEENS1_25SingleTileBwdLPTSchedulerILb1ELi128ELb1EEEEEEEEEvNT_6ParamsE$_ZN4cute3eso3ESOILb1ELb0EJNS_6LayoutINS_5tupleIJNS_1CILi1EEENS4_ILi4EEEEEENS3_IJNS4_ILi0EEES5_EEEEENS_10ViewEngineIPfEEEEC2ERKSA_RKSD_:
[----:B------:R-:W-:Y:S01]  /*ac70*/  IADD3 R5, R23, -c[0x0][0x20], RZ ;  /* 0x8000080017057a10 */ /* 0x000fe20007ffe0ff */
[----:B------:R-:W-:Y:S01]  /*ac80*/  IMAD.MOV.U32 R8, RZ, RZ, R16 ;  /* 0x000000ffff087224 */ /* 0x000fe200078e0010 */
[----:B------:R-:W-:Y:S01]  /*ac90*/  MOV R10, R6 ;  /* 0x00000006000a7202 */ /* 0x000fe20000000f00 */
[----:B------:R-:W-:-:S03]  /*aca0*/  IMAD.MOV.U32 R11, RZ, RZ, 0x0 ;  /* 0x00000000ff0b7424 */ /* 0x000fc600078e00ff */
[----:B------:R1:W-:Y:S01]  /*acb0*/  STL.64 [R5], R8 ;  /* 0x0000000805007387 */ /* 0x0003e20000100a00 */
[----:B------:R-:W-:Y:S05]  /*acc0*/  RET.REL.NODEC R10 `(_ZN7cutlass13device_kernelIN5flash19enable_sm80_to_sm89INS1_16FlashAttnBwdSm80INS1_25CollectiveMainloopBwdSm80ILi2ELi2EN4cute5tupleIJNS5_1CILi128EEES8_NS7_ILi64EEEEEENS_10bfloat16_tEfNS_4arch4Sm80ELb1ELb0ELb1ELb1ELb1ELb0ELb0ELb0ELi2ELi4ELi4ELi4ELb0EEENS1_24CollectiveEpilogueBwdGQAISA_fSD_Li256ELb1ELb1EEENS1_25SingleTileBwdLPTSchedulerILb1ELi128ELb1EEEEEEEEEvNT_6ParamsE) ;  /* 0xffff53300a007950 */ /* 0x000fea0003c3ffff */
        .type           $_ZN7cutlass13device_kernelIN5flash19enable_sm80_to_sm89INS1_16FlashAttnBwdSm80INS1_25CollectiveMainloopBwdSm80ILi2ELi2EN4cute5tupleIJNS5_1CILi128EEES8_NS7_ILi64EEEEEENS_10bfloat16_tEfNS_4arch4Sm80ELb1ELb0ELb1ELb1ELb1ELb0ELb0ELb0ELi2ELi4ELi4ELi4ELb0EEENS1_24CollectiveEpilogueBwdGQAISA_fSD_Li256ELb1ELb1EEENS1_25SingleTileBwdLPTSchedulerILb1ELi128ELb1EEEEEEEEEvNT_6ParamsE$_ZN4cute3eso3ESOILb1ELb0EJNS_6LayoutINS_5tupleIJNS_1CILi4EEEEEENS3_IJNS4_ILi1EEEEEEEENS_10ViewEngineIPfEEEEC2ERKS9_RKSC_,@function
        .size           $_ZN7cutlass13device_kernelIN5flash19enable_sm80_to_sm89INS1_16FlashAttnBwdSm80INS1_25CollectiveMainloopBwdSm80ILi2ELi2EN4cute5tupleIJNS5_1CILi128EEES8_NS7_ILi64EEEEEENS_10bfloat16_tEfNS_4arch4Sm80ELb1ELb0ELb1ELb1ELb1ELb0ELb0ELb0ELi2ELi4ELi4ELi4ELb0EEENS1_24CollectiveEpilogueBwdGQAISA_fSD_Li256ELb1ELb1EEENS1_25SingleTileBwdLPTSchedulerILb1ELi128ELb1EEEEEEEEEvNT_6ParamsE$_ZN4cute3eso3ESOILb1ELb0EJNS_6LayoutINS_5tupleIJNS_1CILi4EEEEEENS3_IJNS4_ILi1EEEEEEEENS_10ViewEngineIPfEEEEC2ERKS9_RKSC_,($_ZN7cutlass13device_kernelIN5flash19enable_sm80_to_sm89INS1_16FlashAttnBwdSm80INS1_25CollectiveMainloopBwdSm80ILi2ELi2EN4cute5tupleIJNS5_1CILi128EEES8_NS7_ILi64EEEEEENS_10bfloat16_tEfNS_4arch4Sm80ELb1ELb0ELb1ELb1ELb1ELb0ELb0ELb0ELi2ELi4ELi4ELi4ELb0EEENS1_24CollectiveEpilogueBwdGQAISA_fSD_Li256ELb1ELb1EEENS1_25SingleTileBwdLPTSchedulerILb1ELi128ELb1EEEEEEEEEvNT_6ParamsE$_ZN4cute3eso3ESOILb1ELb0EJNS_7SwizzleILi3ELi3ELi3EEENS_9MixedBitsILj0ELj432EEENS_6LayoutINS_5tupleIJNS7_IJNS_1CILi2EEES9_S9_EEES9_NS8_ILi8EEEEEENS7_IJNS7_IJNS8_ILi64EEESB_NS8_ILi512EEEEEENS8_ILi8192EEENS8_ILi1024EEEEEEEEEEC2ERKS3_RKS5_RKSJ_ - $_ZN7cutlass13device_kernelIN5flash19enable_sm80_to_sm89INS1_16FlashAttnBwdSm80INS1_25CollectiveMainloopBwdSm80ILi2ELi2EN4cute5tupleIJNS5_1CILi128EEES8_NS7_ILi64EEEEEENS_10bfloat16_tEfNS_4arch4Sm80ELb1ELb0ELb1ELb1ELb1ELb0ELb0ELb0ELi2ELi4ELi4ELi4ELb0EEENS1_24CollectiveEpilogueBwdGQAISA_fSD_Li256ELb1ELb1EEENS1_25SingleTileBwdLPTSchedulerILb1ELi128ELb1EEEEEEEEEvNT_6ParamsE$_ZN4cute3eso3ESOILb1ELb0EJNS_6LayoutINS_5tupleIJNS_1CILi4EEEEEENS3_IJNS4_ILi1EEEEEEEENS_10ViewEngineIPfEEEEC2ERKS9_RKSC_)
$_ZN7cutlass13device_kernelIN5flash19enable_sm80_to_sm89INS1_16FlashAttnBwdSm80INS1_25CollectiveMainloopBwdSm80ILi2ELi2EN4cute5tupleIJNS5_1CILi128EEES8_NS7_ILi64EEEEEENS_10bfloat16_tEfNS_4arch4Sm80ELb1ELb0ELb1ELb1ELb1ELb0ELb0ELb0ELi2ELi4ELi4ELi4ELb0EEENS1_24CollectiveEpilogueBwdGQAISA_fSD_Li256ELb1ELb1EEENS1_25SingleTileBwdLPTSchedulerILb1ELi128ELb1EEEEEEEEEvNT_6ParamsE$_ZN4cute3eso3ESOILb1ELb0EJNS_6LayoutINS_5tupleIJNS_1CILi4EEEEEENS3_IJNS4_ILi1EEEEEEEENS_10ViewEngineIPfEEEEC2ERKS9_RKSC_:
[----:B------:R-:W-:Y:S01]  /*acd0*/  IADD3 R2, R23, -c[0x0][0x20], RZ ;  /* 0x8000080017027a10 */ /* 0x000fe20007ffe0ff */
[----:B------:R-:W-:Y:S01]  /*ace0*/  IMAD.MOV.U32 R8, RZ, RZ, R6 ;  /* 0x000000ffff087224 */ /* 0x000fe200078e0006 */
[----:B------:R-:W-:-:S03]  /*acf0*/  MOV R9, 0x0 ;  /* 0x0000000000097802 */ /* 0x000fc60000000f00 */
[----:B------:R1:W-:Y:S01]  /*ad00*/  STL.64 [R2], R12 ;  /* 0x0000000c02007387 */ /* 0x0003e20000100a00 */
[----:B------:R-:W-:Y:S05]  /*ad10*/  RET.REL.NODEC R8 `(_ZN7cutlass13device_kernelIN5flash19enable_sm80_to_sm89INS1_16FlashAttnBwdSm80INS1_25CollectiveMainloopBwdSm80ILi2ELi2EN4cute5tupleIJNS5_1CILi128EEES8_NS7_ILi64EEEEEENS_10bfloat16_tEfNS_4arch4Sm80ELb1ELb0ELb1ELb1ELb1ELb0ELb0ELb0ELi2ELi4ELi4ELi4ELb0EEENS1_24CollectiveEpilogueBwdGQAISA_fSD_Li256ELb1ELb1EEENS1_25SingleTileBwdLPTSchedulerILb1ELi128ELb1EEEEEEEEEvNT_6ParamsE) ;  /* 0xffff52e008007950 */ /* 0x000fea0003c3ffff */
        .type           $_ZN7cutlass13device_kernelIN5flash19enable_sm80_to_sm89INS1_16FlashAttnBwdSm80INS1_25CollectiveMainloopBwdSm80ILi2ELi2EN4cute5tupleIJNS5_1CILi128EEES8_NS7_ILi64EEEEEENS_10bfloat16_tEfNS_4arch4Sm80ELb1ELb0ELb1ELb1ELb1ELb0ELb0ELb0ELi2ELi4ELi4ELi4ELb0EEENS1_24CollectiveEpilogueBwdGQAISA_fSD_Li256ELb1ELb1EEENS1_25SingleTileBwdLPTSchedulerILb1ELi128ELb1EEEEEEEEEvNT_6ParamsE$_ZN4cute3eso3ESOILb1ELb0EJNS_7SwizzleILi3ELi3ELi3EEENS_9MixedBitsILj0ELj432EEENS_6LayoutINS_5tupleIJNS7_IJNS_1CILi2EEES9_S9_EEES9_NS8_ILi8EEEEEENS7_IJNS7_IJNS8_ILi64EEESB_NS8_ILi512EEEEEENS8_ILi8192EEENS8_ILi1024EEEEEEEEEEC2ERKS3_RKS5_RKSJ_,@function
        .size           $_ZN7cutlass13device_kernelIN5flash19enable_sm80_to_sm89INS1_16FlashAttnBwdSm80INS1_25CollectiveMainloopBwdSm80ILi2ELi2EN4cute5tupleIJNS5_1CILi128EEES8_NS7_ILi64EEEEEENS_10bfloat16_tEfNS_4arch4Sm80ELb1ELb0ELb1ELb1ELb1ELb0ELb0ELb0ELi2ELi4ELi4ELi4ELb0EEENS1_24CollectiveEpilogueBwdGQAISA_fSD_Li256ELb1ELb1EEENS1_25SingleTileBwdLPTSchedulerILb1ELi128ELb1EEEEEEEEEvNT_6ParamsE$_ZN4cute3eso3ESOILb1ELb0EJNS_7SwizzleILi3ELi3ELi3EEENS_9MixedBitsILj0ELj432EEENS_6LayoutINS_5tupleIJNS7_IJNS_1CILi2EEES9_S9_EEES9_NS8_ILi8EEEEEENS7_IJNS7_IJNS8_ILi64EEESB_NS8_ILi512EEEEEENS8_ILi8192EEENS8_ILi1024EEEEEEEEEEC2ERKS3_RKS5_RKSJ_,($_ZN7cutlass13device_kernelIN5flash19enable_sm80_to_sm89INS1_16FlashAttnBwdSm80INS1_25CollectiveMainloopBwdSm80ILi2ELi2EN4cute5tupleIJNS5_1CILi128EEES8_NS7_ILi64EEEEEENS_10bfloat16_tEfNS_4arch4Sm80ELb1ELb0ELb1ELb1ELb1ELb0ELb0ELb0ELi2ELi4ELi4ELi4ELb0EEENS1_24CollectiveEpilogueBwdGQAISA_fSD_Li256ELb1ELb1EEENS1_25SingleTileBwdLPTSchedulerILb1ELi128ELb1EEEEEEEEEvNT_6ParamsE$_ZN4cute5tupleIJNS0_IJNS0_IJNS0_IJNS_1CILi8EEENS1_ILi1EEEEEENS0_IJS3_S3_EEEEEENS0_IJS3_NS1_ILi2EEEEEEEEENS0_IJNS0_IJNS0_IJS3_NS1_ILi0EEEEEENS0_IJSA_SA_EEEEEENS0_IJSA_iEEEEEEEEC2ERKS9_RKSF_ - $_ZN7cutlass13device_kernelIN5flash19enable_sm80_to_sm89INS1_16FlashAttnBwdSm80INS1_25CollectiveMainloopBwdSm80ILi2ELi2EN4cute5tupleIJNS5_1CILi128EEES8_NS7_ILi64EEEEEENS_10bfloat16_tEfNS_4arch4Sm80ELb1ELb0ELb1ELb1ELb1ELb0ELb0ELb0ELi2ELi4ELi4ELi4ELb0EEENS1_24CollectiveEpilogueBwdGQAISA_fSD_Li256ELb1ELb1EEENS1_25SingleTileBwdLPTSchedulerILb1ELi128ELb1EEEEEEEEEvNT_6ParamsE$_ZN4cute3eso3ESOILb1ELb0EJNS_7SwizzleILi3ELi3ELi3EEENS_9MixedBitsILj0ELj432EEENS_6LayoutINS_5tupleIJNS7_IJNS_1CILi2EEES9_S9_EEES9_NS8_ILi8EEEEEENS7_IJNS7_IJNS8_ILi64EEESB_NS8_ILi512EEEEEENS8_ILi8192EEENS8_ILi1024EEEEEEEEEEC2ERKS3_RKS5_RKSJ_)
$_ZN7cutlass13device_kernelIN5flash19enable_sm80_to_sm89INS1_16FlashAttnBwdSm80INS1_25CollectiveMainloopBwdSm80ILi2ELi2EN4cute5tupleIJNS5_1CILi128EEES8_NS7_ILi64EEEEEENS_10bfloat16_tEfNS_4arch4Sm80ELb1ELb0ELb1ELb1ELb1ELb0ELb0ELb0ELi2ELi4ELi4ELi4ELb0EEENS1_24CollectiveEpilogueBwdGQAISA_fSD_Li256ELb1ELb1EEENS1_25SingleTileBwdLPTSchedulerILb1ELi128ELb1EEEEEEEEEvNT_6ParamsE$_ZN4cute3eso3ESOILb1ELb0EJNS_7SwizzleILi3ELi3ELi3EEENS_9MixedBitsILj0ELj432EEENS_6LayoutINS_5tupleIJNS7_IJNS_1CILi2EEES9_S9_EEES9_NS8_ILi8EEEEEENS7_IJNS7_IJNS8_ILi64EEESB_NS8_ILi512EEEEEENS8_ILi8192EEENS8_ILi1024EEEEEEEEEEC2ERKS3_RKS5_RKSJ_:
[----:B------:R-:W-:Y:S01]  /*ad20*/  IADD3 R2, R23, -c[0x0][0x20], RZ ;  /* 0x8000080017027a10 */ /* 0x000fe20007ffe0ff */
[----:B------:R-:W-:Y:S01]  /*ad30*/  IMAD.MOV.U32 R8, RZ, RZ, R6 ;  /* 0x000000ffff087224 */ /* 0x000fe200078e0006 */
[----:B------:R-:W-:-:S03]  /*ad40*/  MOV R9, 0x0 ;  /* 0x0000000000097802 */ /* 0x000fc60000000f00 */
[----:B------:R1:W-:Y:S01]  /*ad50*/  STL [R2], R3 ;  /* 0x0000000302007387 */ /* 0x0003e20000100800 */
[----:B------:R-:W-:Y:S05]  /*ad60*/  RET.REL.NODEC R8 `(_ZN7cutlass13device_kernelIN5flash19enable_sm80_to_sm89INS1_16FlashAttnBwdSm80INS1_25CollectiveMainloopBwdSm80ILi2ELi2EN4cute5tupleIJNS5_1CILi128EEES8_NS7_ILi64EEEEEENS_10bfloat16_tEfNS_4arch4Sm80ELb1ELb0ELb1ELb1ELb1ELb0ELb0ELb0ELi2ELi4ELi4ELi4ELb0EEENS1_24CollectiveEpilogueBwdGQAISA_fSD_Li256ELb1ELb1EEENS1_25SingleTileBwdLPTSchedulerILb1ELi128ELb1EEEEEEEEEvNT_6ParamsE) ;  /* 0xffff529008007950 */ /* 0x000fea0003c3ffff */
        .type           $_ZN7cutlass13device_kernelIN5flash19enable_sm80_to_sm89INS1_16FlashAttnBwdSm80INS1_25CollectiveMainloopBwdSm80ILi2ELi2EN4cute5tupleIJNS5_1CILi128EEES8_NS7_ILi64EEEEEENS_10bfloat16_tEfNS_4arch4Sm80ELb1ELb0ELb1ELb1ELb1ELb0ELb0ELb0ELi2ELi4ELi4ELi4ELb0EEENS1_24CollectiveEpilogueBwdGQAISA_fSD_Li256ELb1ELb1EEENS1_25SingleTileBwdLPTSchedulerILb1ELi128ELb1EEEEEEEEEvNT_6ParamsE$_ZN4cute5tupleIJNS0_IJNS0_IJNS0_IJNS_1CILi8EEENS1_ILi1EEEEEENS0_IJS3_S3_EEEEEENS0_IJS3_NS1_ILi2EEEEEEEEENS0_IJNS0_IJNS0_IJS3_NS1_ILi0EEEEEENS0_IJSA_SA_EEEEEENS0_IJSA_iEEEEEEEEC2ERKS9_RKSF_,@function
        .size           $_ZN7cutlass13device_kernelIN5flash19enable_sm80_to_sm89INS1_16FlashAttnBwdSm80INS1_25CollectiveMainloopBwdSm80ILi2ELi2EN4cute5tupleIJNS5_1CILi128EEES8_NS7_ILi64EEEEEENS_10bfloat16_tEfNS_4arch4Sm80ELb1ELb0ELb1ELb1ELb1ELb0ELb0ELb0ELi2ELi4ELi4ELi4ELb0EEENS1_24CollectiveEpilogueBwdGQAISA_fSD_Li256ELb1ELb1EEENS1_25SingleTileBwdLPTSchedulerILb1ELi128ELb1EEEEEEEEEvNT_6ParamsE$_ZN4cute5tupleIJNS0_IJNS0_IJNS0_IJNS_1CILi8EEENS1_ILi1EEEEEENS0_IJS3_S3_EEEEEENS0_IJS3_NS1_ILi2EEEEEEEEENS0_IJNS0_IJNS0_IJS3_NS1_ILi0EEEEEENS0_IJSA_SA_EEEEEENS0_IJSA_iEEEEEEEEC2ERKS9_RKSF_,($_ZN7cutlass13device_kernelIN5flash19enable_sm80_to_sm89INS1_16FlashAttnBwdSm80INS1_25CollectiveMainloopBwdSm80ILi2ELi2EN4cute5tupleIJNS5_1CILi128EEES8_NS7_ILi64EEEEEENS_10bfloat16_tEfNS_4arch4Sm80ELb1ELb0ELb1ELb1ELb1ELb0ELb0ELb0ELi2ELi4ELi4ELi4ELb0EEENS1_24CollectiveEpilogueBwdGQAISA_fSD_Li256ELb1ELb1EEENS1_25SingleTileBwdLPTSchedulerILb1ELi128ELb1EEEEEEEEEvNT_6ParamsE$_ZN4cute5tupleIJNS0_IJNS0_IJNS0_IJNS_1CILi8EEENS1_ILi1EEEEEES3_EEENS0_IJNS0_IJS3_S3_EEENS1_ILi2EEEEEEEEENS0_IJNS0_IJNS0_IJS3_NS1_ILi0EEEEEESA_EEENS0_IJNS0_IJSA_SA_EEEiEEEEEEEEC2ERKS9_RKSF_ - $_ZN7cutlass13device_kernelIN5flash19enable_sm80_to_sm89INS1_16FlashAttnBwdSm80INS1_25CollectiveMainloopBwdSm80ILi2ELi2EN4cute5tupleIJNS5_1CILi128EEES8_NS7_ILi64EEEEEENS_10bfloat16_tEfNS_4arch4Sm80ELb1ELb0ELb1ELb1ELb1ELb0ELb0ELb0ELi2ELi4ELi4ELi4ELb0EEENS1_24CollectiveEpilogueBwdGQAISA_fSD_Li256ELb1ELb1EEENS1_25SingleTileBwdLPTSchedulerILb1ELi128ELb1EEEEEEEEEvNT_6ParamsE$_ZN4cute5tupleIJNS0_IJNS0_IJNS0_IJNS_1CILi8EEENS1_ILi1EEEEEENS0_IJS3_S3_EEEEEENS0_IJS3_NS1_ILi2EEEEEEEEENS0_IJNS0_IJNS0_IJS3_NS1_ILi0EEEEEENS0_IJSA_SA_EEEEEENS0_IJSA_iEEEEEEEEC2ERKS9_RKSF_)
$_ZN7cutlass13device_kernelIN5flash19enable_sm80_to_sm89INS1_16FlashAttnBwdSm80INS1_25CollectiveMainloopBwdSm80ILi2ELi2EN4cute5tupleIJNS5_1CILi128EEES8_NS7_ILi64EEEEEENS_10bfloat16_tEfNS_4arch4Sm80ELb1ELb0ELb1ELb1ELb1ELb0ELb0ELb0ELi2ELi4ELi4ELi4ELb0EEENS1_24CollectiveEpilogueBwdGQAISA_fSD_Li256ELb1ELb1EEENS1_25SingleTileBwdLPTSchedulerILb1ELi128ELb1EEEEEEEEEvNT_6ParamsE$_ZN4cute5tupleIJNS0_IJNS0_IJNS0_IJNS_1CILi8EEENS1_ILi1EEEEEENS0_IJS3_S3_EEEEEENS0_IJS3_NS1_ILi2EEEEEEEEENS0_IJNS0_IJNS0_IJS3_NS1_ILi0EEEEEENS0_IJSA_SA_EEEEEENS0_IJSA_iEEEEEEEEC2ERKS9_RKSF_:
[----:B------:R-:W-:Y:S02]  /*ad70*/  MOV R6, 0xad90 ;  /* 0x0000ad9000067802 */ /* 0x000fe40000000f00 */
[----:B------:R-:W-:Y:S05]  /*ad80*/  CALL.REL.NOINC `($_ZN7cutlass13device_kernelIN5flash19enable_sm80_to_sm89INS1_16FlashAttnBwdSm80INS1_25CollectiveMainloopBwdSm80ILi2ELi2EN4cute5tupleIJNS5_1CILi128EEES8_NS7_ILi64EEEEEENS_10bfloat16_tEfNS_4arch4Sm80ELb1ELb0ELb1ELb1ELb1ELb0ELb0ELb0ELi2ELi4ELi4ELi4ELb0EEENS1_24CollectiveEpilogueBwdGQAISA_fSD_Li256ELb1ELb1EEENS1_25SingleTileBwdLPTSchedulerILb1ELi128ELb1EEEEEEEEEvNT_6ParamsE$_ZN4cute3eso3ESOILb1ELb0EJNS_5tupleIJNS2_IJNS2_IJNS_1CILi8EEENS3_ILi1EEEEEENS2_IJS5_S5_EEEEEENS2_IJS5_NS3_ILi2EEEEEEEEENS2_IJNS2_IJNS2_IJS5_NS3_ILi0EEEEEENS2_IJSC_SC_EEEEEENS2_IJSC_iEEEEEEEEC2ERKSB_RKSH_) ;  /* 0xffffdb6000007944 */ /* 0x000fea0003c3ffff */
[----:B------:R-:W-:-:S04]  /*ad90*/  MOV R5, 0x0 ;  /* 0x0000000000057802 */ /* 0x000fc80000000f00 */
[----:B------:R-:W-:Y:S05]  /*ada0*/  RET.REL.NODEC R4 `(_ZN7cutlass13device_kernelIN5flash19enable_sm80_to_sm89INS1_16FlashAttnBwdSm80INS1_25CollectiveMainloopBwdSm80ILi2ELi2EN4cute5tupleIJNS5_1CILi128EEES8_NS7_ILi64EEEEEENS_10bfloat16_tEfNS_4arch4Sm80ELb1ELb0ELb1ELb1ELb1ELb0ELb0ELb0ELi2ELi4ELi4ELi4ELb0EEENS1_24CollectiveEpilogueBwdGQAISA_fSD_Li256ELb1ELb1EEENS1_25SingleTileBwdLPTSchedulerILb1ELi128ELb1EEEEEEEEEvNT_6ParamsE) ;  /* 0xffff525004007950 */ /* 0x000fea0003c3ffff */
        .type           $_ZN7cutlass13device_kernelIN5flash19enable_sm80_to_sm89INS1_16FlashAttnBwdSm80INS1_25CollectiveMainloopBwdSm80ILi2ELi2EN4cute5tupleIJNS5_1CILi128EEES8_NS7_ILi64EEEEEENS_10bfloat16_tEfNS_4arch4Sm80ELb1ELb0ELb1ELb1ELb1ELb0ELb0ELb0ELi2ELi4ELi4ELi4ELb0EEENS1_24CollectiveEpilogueBwdGQAISA_fSD_Li256ELb1ELb1EEENS1_25SingleTileBwdLPTSchedulerILb1ELi128ELb1EEEEEEEEEvNT_6ParamsE$_ZN4cute5tupleIJNS0_IJNS0_IJNS0_IJNS_1CILi8EEENS1_ILi1EEEEEES3_EEENS0_IJNS0_IJS3_S3_EEENS1_ILi2EEEEEEEEENS0_IJNS0_IJNS0_IJS3_NS1_ILi0EEEEEESA_EEENS0_IJNS0_IJSA_SA_EEEiEEEEEEEEC2ERKS9_RKSF_,@function
        .size           $_ZN7cutlass13device_kernelIN5flash19enable_sm80_to_sm89INS1_16FlashAttnBwdSm80INS1_25CollectiveMainloopBwdSm80ILi2ELi2EN4cute5tupleIJNS5_1CILi128EEES8_NS7_ILi64EEEEEENS_10bfloat16_tEfNS_4arch4Sm80ELb1ELb0ELb1ELb1ELb1ELb0ELb0ELb0ELi2ELi4ELi4ELi4ELb0EEENS1_24CollectiveEpilogueBwdGQAISA_fSD_Li256ELb1ELb1EEENS1_25SingleTileBwdLPTSchedulerILb1ELi128ELb1EEEEEEEEEvNT_6ParamsE$_ZN4cute5tupleIJNS0_IJNS0_IJNS0_IJNS_1CILi8EEENS1_ILi1EEEEEES3_EEENS0_IJNS0_IJS3_S3_EEENS1_ILi2EEEEEEEEENS0_IJNS0_IJNS0_IJS3_NS1_ILi0EEEEEESA_EEENS0_IJNS0_IJSA_SA_EEEiEEEEEEEEC2ERKS9_RKSF_,($_ZN7cutlass13device_kernelIN5flash19enable_sm80_to_sm89INS1_16FlashAttnBwdSm80INS1_25CollectiveMainloopBwdSm80ILi2ELi2EN4cute5tupleIJNS5_1CILi128EEES8_NS7_ILi64EEEEEENS_10bfloat16_tEfNS_4arch4Sm80ELb1ELb0ELb1ELb1ELb1ELb0ELb0ELb0ELi2ELi4ELi4ELi4ELb0EEENS1_24CollectiveEpilogueBwdGQAISA_fSD_Li256ELb1ELb1EEENS1_25SingleTileBwdLPTSchedulerILb1ELi128ELb1EEEEEEEEEvNT_6ParamsE$_ZN4cute5tupleIJNS0_IJNS0_IJNS_1CILi1EEENS0_IJS2_NS1_ILi2EEES3_EEEEEES3_NS0_IJS3_S3_EEEEEENS0_IJNS0_IJNS1_ILi0EEENS0_IJS2_NS1_ILi256EEEiEEEEEENS1_ILi2048EEENS0_IJiNS1_ILi4096EEEEEEEEEEEC2ERKS7_RKSF_ - $_ZN7cutlass13device_kernelIN5flash19enable_sm80_to_sm89INS1_16FlashAttnBwdSm80INS1_25CollectiveMainloopBwdSm80ILi2ELi2EN4cute5tupleIJNS5_1CILi128EEES8_NS7_ILi64EEEEEENS_10bfloat16_tEfNS_4arch4Sm80ELb1ELb0ELb1ELb1ELb1ELb0ELb0ELb0ELi2ELi4ELi4ELi4ELb0EEENS1_24CollectiveEpilogueBwdGQAISA_fSD_Li256ELb1ELb1EEENS1_25SingleTileBwdLPTSchedulerILb1ELi128ELb1EEEEEEEEEvNT_6ParamsE$_ZN4cute5tupleIJNS0_IJNS0_IJNS0_IJNS_1CILi8EEENS1_ILi1EEEEEES3_EEENS0_IJNS0_IJS3_S3_EEENS1_ILi2EEEEEEEEENS0_IJNS0_IJNS0_IJS3_NS1_ILi0EEEEEESA_EEENS0_IJNS0_IJSA_SA_EEEiEEEEEEEEC2ERKS9_RKSF_)
$_ZN7cutlass13device_kernelIN5flash19enable_sm80_to_sm89INS1_16FlashAttnBwdSm80INS1_25CollectiveMainloopBwdSm80ILi2ELi2EN4cute5tupleIJNS5_1CILi128EEES8_NS7_ILi64EEEEEENS_10bfloat16_tEfNS_4arch4Sm80ELb1ELb0ELb1ELb1ELb1ELb0ELb0ELb0ELi2ELi4ELi4ELi4ELb0EEENS1_24CollectiveEpilogueBwdGQAISA_fSD_Li256ELb1ELb1EEENS1_25SingleTileBwdLPTSchedulerILb1ELi128ELb1EEEEEEEEEvNT_6ParamsE$_ZN4cute5tupleIJNS0_IJNS0_IJNS0_IJNS_1CILi8EEENS1_ILi1EEEEEES3_EEENS0_IJNS0_IJS3_S3_EEENS1_ILi2EEEEEEEEENS0_IJNS0_IJNS0_IJS3_NS1_ILi0EEEEEESA_EEENS0_IJNS0_IJSA_SA_EEEiEEEEEEEEC2ERKS9_RKSF_:
[----:B------:R-:W-:Y:S02]  /*adb0*/  MOV R6, 0xadd0 ;  /* 0x0000add000067802 */ /* 0x000fe40000000f00 */
[----:B------:R-:W-:Y:S05]  /*adc0*/  CALL.REL.NOINC `($_ZN7cutlass13device_kernelIN5flash19enable_sm80_to_sm89INS1_16FlashAttnBwdSm80INS1_25CollectiveMainloopBwdSm80ILi2ELi2EN4cute5tupleIJNS5_1CILi128EEES8_NS7_ILi64EEEEEENS_10bfloat16_tEfNS_4arch4Sm80ELb1ELb0ELb1ELb1ELb1ELb0ELb0ELb0ELi2ELi4ELi4ELi4ELb0EEENS1_24CollectiveEpilogueBwdGQAISA_fSD_Li256ELb1ELb1EEENS1_25SingleTileBwdLPTSchedulerILb1ELi128ELb1EEEEEEEEEvNT_6ParamsE$_ZN4cute3eso3ESOILb1ELb0EJNS_5tupleIJNS2_IJNS2_IJNS_1CILi8EEENS3_ILi1EEEEEES5_EEENS2_IJNS2_IJS5_S5_EEENS3_ILi2EEEEEEEEENS2_IJNS2_IJNS2_IJS5_NS3_ILi0EEEEEESC_EEENS2_IJNS2_IJSC_SC_EEEiEEEEEEEEC2ERKSB_RKSH_) ;  /* 0xffffdb6000007944 */ /* 0x000fea0003c3ffff */
[----:B------:R-:W-:-:S04]  /*add0*/  MOV R5, 0x0 ;  /* 0x0000000000057802 */ /* 0x000fc80000000f00 */
[----:B------:R-:W-:Y:S05]  /*ade0*/  RET.REL.NODEC R4 `(_ZN7cutlass13device_kernelIN5flash19enable_sm80_to_sm89INS1_16FlashAttnBwdSm80INS1_25CollectiveMainloopBwdSm80ILi2ELi2EN4cute5tupleIJNS5_1CILi128EEES8_NS7_ILi64EEEEEENS_10bfloat16_tEfNS_4arch4Sm80ELb1ELb0ELb1ELb1ELb1ELb0ELb0ELb0ELi2ELi4ELi4ELi4ELb0EEENS1_24CollectiveEpilogueBwdGQAISA_fSD_Li256ELb1ELb1EEENS1_25SingleTileBwdLPTSchedulerILb1ELi128ELb1EEEEEEEEEvNT_6ParamsE) ;  /* 0xffff521004007950 */ /* 0x000fea0003c3ffff */
        .type           $_ZN7cutlass13device_kernelIN5flash19enable_sm80_to_sm89INS1_16FlashAttnBwdSm80INS1_25CollectiveMainloopBwdSm80ILi2ELi2EN4cute5tupleIJNS5_1CILi128EEES8_NS7_ILi64EEEEEENS_10bfloat16_tEfNS_4arch4Sm80ELb1ELb0ELb1ELb1ELb1ELb0ELb0ELb0ELi2ELi4ELi4ELi4ELb0EEENS1_24CollectiveEpilogueBwdGQAISA_fSD_Li256ELb1ELb1EEENS1_25SingleTileBwdLPTSchedulerILb1ELi128ELb1EEEEEEEEEvNT_6ParamsE$_ZN4cute5tupleIJNS0_IJNS0_IJNS_1CILi1EEENS0_IJS2_NS1_ILi2EEES3_EEEEEES3_NS0_IJS3_S3_EEEEEENS0_IJNS0_IJNS1_ILi0EEENS0_IJS2_NS1_ILi256EEEiEEEEEENS1_ILi2048EEENS0_IJiNS1_ILi4096EEEEEEEEEEEC2ERKS7_RKSF_,@function
        .size           $_ZN7cutlass13device_kernelIN5flash19enable_sm80_to_sm89INS1_16FlashAttnBwdSm80INS1_25CollectiveMainloopBwdSm80ILi2ELi2EN4cute5tupleIJNS5_1CILi128EEES8_NS7_ILi64EEEEEENS_10bfloat16_tEfNS_4arch4Sm80ELb1ELb0ELb1ELb1ELb1ELb0ELb0ELb0ELi2ELi4ELi4ELi4ELb0EEENS1_24CollectiveEpilogueBwdGQAISA_fSD_Li256ELb1ELb1EEENS1_25SingleTileBwdLPTSchedulerILb1ELi128ELb1EEEEEEEEEvNT_6ParamsE$_ZN4cute5tupleIJNS0_IJNS0_IJNS_1CILi1EEENS0_IJS2_NS1_ILi2EEES3_EEEEEES3_NS0_IJS3_S3_EEEEEENS0_IJNS0_IJNS1_ILi0EEENS0_IJS2_NS1_ILi256EEEiEEEEEENS1_ILi2048EEENS0_IJiNS1_ILi4096EEEEEEEEEEEC2ERKS7_RKSF_,($_ZN7cutlass13device_kernelIN5flash19enable_sm80_to_sm89INS1_16FlashAttnBwdSm80INS1_25CollectiveMainloopBwdSm80ILi2ELi2EN4cute5tupleIJNS5_1CILi128EEES8_NS7_ILi64EEEEEENS_10bfloat16_tEfNS_4arch4Sm80ELb1ELb0ELb1ELb1ELb1ELb0ELb0ELb0ELi2ELi4ELi4ELi4ELb0EEENS1_24CollectiveEpilogueBwdGQAISA_fSD_Li256ELb1ELb1EEENS1_25SingleTileBwdLPTSchedulerILb1ELi128ELb1EEEEEEEEEvNT_6ParamsE$_ZN4cute5tupleIJNS0_IJNS0_IJNS_1CILi2EEES2_EEENS1_ILi8EEES3_EEENS0_IJNS0_IJNS1_ILi1EEEiEEENS1_ILi1024EEENS0_IJiiEEEEEEEEC2ERKS5_RKSA_ - $_ZN7cutlass13device_kernelIN5flash19enable_sm80_to_sm89INS1_16FlashAttnBwdSm80INS1_25CollectiveMainloopBwdSm80ILi2ELi2EN4cute5tupleIJNS5_1CILi128EEES8_NS7_ILi64EEEEEENS_10bfloat16_tEfNS_4arch4Sm80ELb1ELb0ELb1ELb1ELb1ELb0ELb0ELb0ELi2ELi4ELi4ELi4ELb0EEENS1_24CollectiveEpilogueBwdGQAISA_fSD_Li256ELb1ELb1EEENS1_25SingleTileBwdLPTSchedulerILb1ELi128ELb1EEEEEEEEEvNT_6ParamsE$_ZN4cute5tupleIJNS0_IJNS0_IJNS_1CILi1EEENS0_IJS2_NS1_ILi2EEES3_EEEEEES3_NS0_IJS3_S3_EEEEEENS0_IJNS0_IJNS1_ILi0EEENS0_IJS2_NS1_ILi256EEEiEEEEEENS1_ILi2048EEENS0_IJiNS1_ILi4096EEEEEEEEEEEC2ERKS7_RKSF_)
$_ZN7cutlass13device_kernelIN5flash19enable_sm80_to_sm89INS1_16FlashAttnBwdSm80INS1_25CollectiveMainloopBwdSm80ILi2ELi2EN4cute5tupleIJNS5_1CILi128EEES8_NS7_ILi64EEEEEENS_10bfloat16_tEfNS_4arch4Sm80ELb1ELb0ELb1ELb1ELb1ELb0ELb0ELb0ELi2ELi4ELi4ELi4ELb0EEENS1_24CollectiveEpilogueBwdGQAISA_fSD_Li256ELb1ELb1EEENS1_25SingleTileBwdLPTSchedulerILb1ELi128ELb1EEEEEEEEEvNT_6ParamsE$_ZN4cute5tupleIJNS0_IJNS0_IJNS_1CILi1EEENS0_IJS2_NS1_ILi2EEES3_EEEEEES3_NS0_IJS3_S3_EEEEEENS0_IJNS0_IJNS1_ILi0EEENS0_IJS2_NS1_ILi256EEEiEEEEEENS1_ILi2048EEENS0_IJiNS1_ILi4096EEEEEEEEEEEC2ERKS7_RKSF_:
[----:B------:R-:W-:Y:S02]  /*adf0*/  MOV R6, 0xae10 ;  /* 0x0000ae1000067802 */ /* 0x000fe40000000f00 */
[----:B------:R-:W-:Y:S05]  /*ae00*/  CALL.REL.NOINC `($_ZN7cutlass13device_kernelIN5flash19enable_sm80_to_sm89INS1_16FlashAttnBwdSm80INS1_25CollectiveMainloopBwdSm80ILi2ELi2EN4cute5tupleIJNS5_1CILi128EEES8_NS7_ILi64EEEEEENS_10bfloat16_tEfNS_4arch4Sm80ELb1ELb0ELb1ELb1ELb1ELb0ELb0ELb0ELi2ELi4ELi4ELi4ELb0EEENS1_24CollectiveEpilogueBwdGQAISA_fSD_Li256ELb1ELb1EEENS1_25SingleTileBwdLPTSchedulerILb1ELi128ELb1EEEEEEEEEvNT_6ParamsE$_ZN4cute3eso3ESOILb1ELb0EJNS_5tupleIJNS2_IJNS_1CILi1EEENS2_IJS4_NS3_ILi2EEES5_EEEEEES5_NS2_IJS5_S5_EEEEEENS2_IJNS2_IJNS3_ILi0EEENS2_IJS4_NS3_ILi256EEEiEEEEEENS3_ILi2048EEENS2_IJiNS3_ILi4096EEEEEEEEEEEC2ERKS9_RKSH_) ;  /* 0xffffdb6000007944 */ /* 0x000fea0003c3ffff */
[----:B-1----:R-:W-:-:S04]  /*ae10*/  MOV R5, 0x0 ;  /* 0x0000000000057802 */ /* 0x002fc80000000f00 */
[----:B------:R-:W-:Y:S05]  /*ae20*/  RET.REL.NODEC R4 `(_ZN7cutlass13device_kernelIN5flash19enable_sm80_to_sm89INS1_16FlashAttnBwdSm80INS1_25CollectiveMainloopBwdSm80ILi2ELi2EN4cute5tupleIJNS5_1CILi128EEES8_NS7_ILi64EEEEEENS_10bfloat16_tEfNS_4arch4Sm80ELb1ELb0ELb1ELb1ELb1ELb0ELb0ELb0ELi2ELi4ELi4ELi4ELb0EEENS1_24CollectiveEpilogueBwdGQAISA_fSD_Li256ELb1ELb1EEENS1_25SingleTileBwdLPTSchedulerILb1ELi128ELb1EEEEEEEEEvNT_6ParamsE) ;  /* 0xffff51d004007950 */ /* 0x000fea0003c3ffff */
        .type           $_ZN7cutlass13device_kernelIN5flash19enable_sm80_to_sm89INS1_16FlashAttnBwdSm80INS1_25CollectiveMainloopBwdSm80ILi2ELi2EN4cute5tupleIJNS5_1CILi128EEES8_NS7_ILi64EEEEEENS_10bfloat16_tEfNS_4arch4Sm80ELb1ELb0ELb1ELb1ELb1ELb0ELb0ELb0ELi2ELi4ELi4ELi4ELb0EEENS1_24CollectiveEpilogueBwdGQAISA_fSD_Li256ELb1ELb1EEENS1_25SingleTileBwdLPTSchedulerILb1ELi128ELb1EEEEEEEEEvNT_6ParamsE$_ZN4cute5tupleIJNS0_IJNS0_IJNS_1CILi2EEES2_EEENS1_ILi8EEES3_EEENS0_IJNS0_IJNS1_ILi1EEEiEEENS1_ILi1024EEENS0_IJiiEEEEEEEEC2ERKS5_RKSA_,@function
        .size           $_ZN7cutlass13device_kernelIN5flash19enable_sm80_to_sm89INS1_16FlashAttnBwdSm80INS1_25CollectiveMainloopBwdSm80ILi2ELi2EN4cute5tupleIJNS5_1CILi128EEES8_NS7_ILi64EEEEEENS_10bfloat16_tEfNS_4arch4Sm80ELb1ELb0ELb1ELb1ELb1ELb0ELb0ELb0ELi2ELi4ELi4ELi4ELb0EEENS1_24CollectiveEpilogueBwdGQAISA_fSD_Li256ELb1ELb1EEENS1_25SingleTileBwdLPTSchedulerILb1ELi128ELb1EEEEEEEEEvNT_6ParamsE$_ZN4cute5tupleIJNS0_IJNS0_IJNS_1CILi2EEES2_EEENS1_ILi8EEES3_EEENS0_IJNS0_IJNS1_ILi1EEEiEEENS1_ILi1024EEENS0_IJiiEEEEEEEEC2ERKS5_RKSA_,($_ZN7cutlass13device_kernelIN5flash19enable_sm80_to_sm89INS1_16FlashAttnBwdSm80INS1_25CollectiveMainloopBwdSm80ILi2ELi2EN4cute5tupleIJNS5_1CILi128EEES8_NS7_ILi64EEEEEENS_10bfloat16_tEfNS_4arch4Sm80ELb1ELb0ELb1ELb1ELb1ELb0ELb0ELb0ELi2ELi4ELi4ELi4ELb0EEENS1_24CollectiveEpilogueBwdGQAISA_fSD_Li256ELb1ELb1EEENS1_25SingleTileBwdLPTSchedulerILb1ELi128ELb1EEEEEEEEEvNT_6ParamsE$_ZN4cute5tupleIJNS0_IJNS0_IJNS_1CILi2EEES2_EEES2_EEENS0_IJNS0_IJiiEEENS1_ILi8192EEEEEEEEC2ERKS4_RKS7_ - $_ZN7cutlass13device_kernelIN5flash19enable_sm80_to_sm89INS1_16FlashAttnBwdSm80INS1_25CollectiveMainloopBwdSm80ILi2ELi2EN4cute5tupleIJNS5_1CILi128EEES8_NS7_ILi64EEEEEENS_10bfloat16_tEfNS_4arch4Sm80ELb1ELb0ELb1ELb1ELb1ELb0ELb0ELb0ELi2ELi4ELi4ELi4ELb0EEENS1_24CollectiveEpilogueBwdGQAISA_fSD_Li256ELb1ELb1EEENS1_25SingleTileBwdLPTSchedulerILb1ELi128ELb1EEEEEEEEEvNT_6ParamsE$_ZN4cute5tupleIJNS0_IJNS0_IJNS_1CILi2EEES2_EEENS1_ILi8EEES3_EEENS0_IJNS0_IJNS1_ILi1EEEiEEENS1_ILi1024EEENS0_IJiiEEEEEEEEC2ERKS5_RKSA_)
$_ZN7cutlass13device_kernelIN5flash19enable_sm80_to_sm89INS1_16FlashAttnBwdSm80INS1_25CollectiveMainloopBwdSm80ILi2ELi2EN4cute5tupleIJNS5_1CILi128EEES8_NS7_ILi64EEEEEENS_10bfloat16_tEfNS_4arch4Sm80ELb1ELb0ELb1ELb1ELb1ELb0ELb0ELb0ELi2ELi4ELi4ELi4ELb0EEENS1_24CollectiveEpilogueBwdGQAISA_fSD_Li256ELb1ELb1EEENS1_25SingleTileBwdLPTSchedulerILb1ELi128ELb1EEEEEEEEEvNT_6ParamsE$_ZN4cute5tupleIJNS0_IJNS0_IJNS_1CILi2EEES2_EEENS1_ILi8EEES3_EEENS0_IJNS0_IJNS1_ILi1EEEiEEENS1_ILi1024EEENS0_IJiiEEEEEEEEC2ERKS5_RKSA_:
[----:B------:R-:W-:Y:S02]  /*ae30*/  MOV R8, 0xae50 ;  /* 0x0000ae5000087802 */ /* 0x000fe40000000f00 */
[----:B------:R-:W-:Y:S05]  /*ae40*/  CALL.REL.NOINC `($_ZN7cutlass13device_kernelIN5flash19enable_sm80_to_sm89INS1_16FlashAttnBwdSm80INS1_25CollectiveMainloopBwdSm80ILi2ELi2EN4cute5tupleIJNS5_1CILi128EEES8_NS7_ILi64EEEEEENS_10bfloat16_tEfNS_4arch4Sm80ELb1ELb0ELb1ELb1ELb1ELb0ELb0ELb0ELi2ELi4ELi4ELi4ELb0EEENS1_24CollectiveEpilogueBwdGQAISA_fSD_Li256ELb1ELb1EEENS1_25SingleTileBwdLPTSchedulerILb1ELi128ELb1EEEEEEEEEvNT_6ParamsE$_ZN4cute3eso3ESOILb1ELb0EJNS_5tupleIJNS2_IJNS_1CILi2EEES4_EEENS3_ILi8EEES5_EEENS2_IJNS2_IJNS3_ILi1EEEiEEENS3_ILi1024EEENS2_IJiiEEEEEEEEC2ERKS7_RKSC_) ;  /* 0xffffdc0000007944 */ /* 0x000fea0003c3ffff */
[----:B------:R-:W-:-:S04]  /*ae50*/  MOV R7, 0x0 ;  /* 0x0000000000077802 */ /* 0x000fc80000000f00 */
[----:B------:R-:W-:Y:S05]  /*ae60*/  RET.REL.NODEC R6 `(_ZN7cutlass13device_kernelIN5flash19enable_sm80_to_sm89INS1_16FlashAttnBwdSm80INS1_25CollectiveMainloopBwdSm80ILi2ELi2EN4cute5tupleIJNS5_1CILi128EEES8_NS7_ILi64EEEEEENS_10bfloat16_tEfNS_4arch4Sm80ELb1ELb0ELb1ELb1ELb1ELb0ELb0ELb0ELi2ELi4ELi4ELi4ELb0EEENS1_24CollectiveEpilogueBwdGQAISA_fSD_Li256ELb1ELb1EEENS1_25SingleTileBwdLPTSchedulerILb1ELi128ELb1EEEEEEEEEvNT_6ParamsE) ;  /* 0xffff519006007950 */ /* 0x000fea0003c3ffff */
        .type           $_ZN7cutlass13device_kernelIN5flash19enable_sm80_to_sm89INS1_16FlashAttnBwdSm80INS1_25CollectiveMainloopBwdSm80ILi2ELi2EN4cute5tupleIJNS5_1CILi128EEES8_NS7_ILi64EEEEEENS_10bfloat16_tEfNS_4arch4Sm80ELb1ELb0ELb1ELb1ELb1ELb0ELb0ELb0ELi2ELi4ELi4ELi4ELb0EEENS1_24CollectiveEpilogueBwdGQAISA_fSD_Li256ELb1ELb1EEENS1_25SingleTileBwdLPTSchedulerILb1ELi128ELb1EEEEEEEEEvNT_6ParamsE$_ZN4cute5tupleIJNS0_IJNS0_IJNS_1CILi2EEES2_EEES2_EEENS0_IJNS0_IJiiEEENS1_ILi8192EEEEEEEEC2ERKS4_RKS7_,@function
        .size           $_ZN7cutlass13device_kernelIN5flash19enable_sm80_to_sm89INS1_16FlashAttnBwdSm80INS1_25CollectiveMainloopBwdSm80ILi2ELi2EN4cute5tupleIJNS5_1CILi128EEES8_NS7_ILi64EEEEEENS_10bfloat16_tEfNS_4arch4Sm80ELb1ELb0ELb1ELb1ELb1ELb0ELb0ELb0ELi2ELi4ELi4ELi4ELb0EEENS1_24CollectiveEpilogueBwdGQAISA_fSD_Li256ELb1ELb1EEENS1_25SingleTileBwdLPTSchedulerILb1ELi128ELb1EEEEEEEEEvNT_6ParamsE$_ZN4cute5tupleIJNS0_IJNS0_IJNS_1CILi2EEES2_EEES2_EEENS0_IJNS0_IJiiEEENS1_ILi8192EEEEEEEEC2ERKS4_RKS7_,($_ZN7cutlass13device_kernelIN5flash19enable_sm80_to_sm89INS1_16FlashAttnBwdSm80INS1_25CollectiveMainloopBwdSm80ILi2ELi2EN4cute5tupleIJNS5_1CILi128EEES8_NS7_ILi64EEEEEENS_10bfloat16_tEfNS_4arch4Sm80ELb1ELb0ELb1ELb1ELb1ELb0ELb0ELb0ELi2ELi4ELi4ELi4ELb0EEENS1_24CollectiveEpilogueBwdGQAISA_fSD_Li256ELb1ELb1EEENS1_25SingleTileBwdLPTSchedulerILb1ELi128ELb1EEEEEEEEEvNT_6ParamsE$_ZN4cute5tupleIJNS0_IJNS0_IJNS_1CILi2EEES2_EEES3_NS1_ILi8EEEEEENS0_IJNS0_IJiNS1_ILi512EEEEEENS0_IJiiEEENS1_ILi1024EEEEEEEEC2ERKS5_RKSA_ - $_ZN7cutlass13device_kernelIN5flash19enable_sm80_to_sm89INS1_16FlashAttnBwdSm80INS1_25CollectiveMainloopBwdSm80ILi2ELi2EN4cute5tupleIJNS5_1CILi128EEES8_NS7_ILi64EEEEEENS_10bfloat16_tEfNS_4arch4Sm80ELb1ELb0ELb1ELb1ELb1ELb0ELb0ELb0ELi2ELi4ELi4ELi4ELb0EEENS1_24CollectiveEpilogueBwdGQAISA_fSD_Li256ELb1ELb1EEENS1_25SingleTileBwdLPTSchedulerILb1ELi128ELb1EEEEEEEEEvNT_6ParamsE$_ZN4cute5tupleIJNS0_IJNS0_IJNS_1CILi2EEES2_EEES2_EEENS0_IJNS0_IJiiEEENS1_ILi8192EEEEEEEEC2ERKS4_RKS7_)
$_ZN7cutlass13device_kernelIN5flash19enable_sm80_to_sm89INS1_16FlashAttnBwdSm80INS1_25CollectiveMainloopBwdSm80ILi2ELi2EN4cute5tupleIJNS5_1CILi128EEES8_NS7_ILi64EEEEEENS_10bfloat16_tEfNS_4arch4Sm80ELb1ELb0ELb1ELb1ELb1ELb0ELb0ELb0ELi2ELi4ELi4ELi4ELb0EEENS1_24CollectiveEpilogueBwdGQAISA_fSD_Li256ELb1ELb1EEENS1_25SingleTileBwdLPTSchedulerILb1ELi128ELb1EEEEEEEEEvNT_6ParamsE$_ZN4cute5tupleIJNS0_IJNS0_IJNS_1CILi2EEES2_EEES2_EEENS0_IJNS0_IJiiEEENS1_ILi8192EEEEEEEEC2ERKS4_RKS7_:
[----:B------:R-:W-:Y:S02]  /*ae70*/  MOV R6, 0xae90 ;  /* 0x0000ae9000067802 */ /* 0x000fe40000000f00 */
[----:B------:R-:W-:Y:S05]  /*ae80*/  CALL.REL.NOINC `($_ZN7cutlass13device_kernelIN5flash19enable_sm80_to_sm89INS1_16FlashAttnBwdSm80INS1_25CollectiveMainloopBwdSm80ILi2ELi2EN4cute5tupleIJNS5_1CILi128EEES8_NS7_ILi64EEEEEENS_10bfloat16_tEfNS_4arch4Sm80ELb1ELb0ELb1ELb1ELb1ELb0ELb0ELb0ELi2ELi4ELi4ELi4ELb0EEENS1_24CollectiveEpilogueBwdGQAISA_fSD_Li256ELb1ELb1EEENS1_25SingleTileBwdLPTSchedulerILb1ELi128ELb1EEEEEEEEEvNT_6ParamsE$_ZN4cute3eso3ESOILb1ELb0EJNS_5tupleIJNS2_IJNS_1CILi2EEES4_EEES4_EEENS2_IJNS2_IJiiEEENS3_ILi8192EEEEEEEEC2ERKS6_RKS9_) ;  /* 0xffffdc2000007944 */ /* 0x000fea0003c3ffff */
[----:B------:R-:W-:-:S04]  /*ae90*/  MOV R9, 0x0 ;  /* 0x0000000000097802 */ /* 0x000fc80000000f00 */
[----:B------:R-:W-:Y:S05]  /*aea0*/  RET.REL.NODEC R8 `(_ZN7cutlass13device_kernelIN5flash19enable_sm80_to_sm89INS1_16FlashAttnBwdSm80INS1_25CollectiveMainloopBwdSm80ILi2ELi2EN4cute5tupleIJNS5_1CILi128EEES8_NS7_ILi64EEEEEENS_10bfloat16_tEfNS_4arch4Sm80ELb1ELb0ELb1ELb1ELb1ELb0ELb0ELb0ELi2ELi4ELi4ELi4ELb0EEENS1_24CollectiveEpilogueBwdGQAISA_fSD_Li256ELb1ELb1EEENS1_25SingleTileBwdLPTSchedulerILb1ELi128ELb1EEEEEEEEEvNT_6ParamsE) ;  /* 0xffff515008007950 */ /* 0x000fea0003c3ffff */
        .type           $_ZN7cutlass13device_kernelIN5flash19enable_sm80_to_sm89INS1_16FlashAttnBwdSm80INS1_25CollectiveMainloopBwdSm80ILi2ELi2EN4cute5tupleIJNS5_1CILi128EEES8_NS7_ILi64EEEEEENS_10bfloat16_tEfNS_4arch4Sm80ELb1ELb0ELb1ELb1ELb1ELb0ELb0ELb0ELi2ELi4ELi4ELi4ELb0EEENS1_24CollectiveEpilogueBwdGQAISA_fSD_Li256ELb1ELb1EEENS1_25SingleTileBwdLPTSchedulerILb1ELi128ELb1EEEEEEEEEvNT_6ParamsE$_ZN4cute5tupleIJNS0_IJNS0_IJNS_1CILi2EEES2_EEES3_NS1_ILi8EEEEEENS0_IJNS0_IJiNS1_ILi512EEEEEENS0_IJiiEEENS1_ILi1024EEEEEEEEC2ERKS5_RKSA_,@function
        .size           $_ZN7cutlass13device_kernelIN5flash19enable_sm80_to_sm89INS1_16FlashAttnBwdSm80INS1_25CollectiveMainloopBwdSm80ILi2ELi2EN4cute5tupleIJNS5_1CILi128EEES8_NS7_ILi64EEEEEENS_10bfloat16_tEfNS_4arch4Sm80ELb1ELb0ELb1ELb1ELb1ELb0ELb0ELb0ELi2ELi4ELi4ELi4ELb0EEENS1_24CollectiveEpilogueBwdGQAISA_fSD_Li256ELb1ELb1EEENS1_25SingleTileBwdLPTSchedulerILb1ELi128ELb1EEEEEEEEEvNT_6ParamsE$_ZN4cute5tupleIJNS0_IJNS0_IJNS_1CILi2EEES2_EEES3_NS1_ILi8EEEEEENS0_IJNS0_IJiNS1_ILi512EEEEEENS0_IJiiEEENS1_ILi1024EEEEEEEEC2ERKS5_RKSA_,($_ZN7cutlass13device_kernelIN5flash19enable_sm80_to_sm89INS1_16FlashAttnBwdSm80INS1_25CollectiveMainloopBwdSm80ILi2ELi2EN4cute5tupleIJNS5_1CILi128EEES8_NS7_ILi64EEEEEENS_10bfloat16_tEfNS_4arch4Sm80ELb1ELb0ELb1ELb1ELb1ELb0ELb0ELb0ELi2ELi4ELi4ELi4ELb0EEENS1_24CollectiveEpilogueBwdGQAISA_fSD_Li256ELb1ELb1EEENS1_25SingleTileBwdLPTSchedulerILb1ELi128ELb1EEEEEEEEEvNT_6ParamsE$_ZN4cute5tupleIJNS0_IJNS0_IJNS_1CILi2EEES2_S2_EEES2_NS0_IJNS0_IJS2_S2_EEES2_EEEEEENS0_IJNS0_IJNS1_ILi1EEENS1_ILi512EEEiEEENS1_ILi4096EEENS0_IJNS0_IJiiEEENS1_ILi8192EEEEEEEEEEEC2ERKS6_RKSE_ - $_ZN7cutlass13device_kernelIN5flash19enable_sm80_to_sm89INS1_16FlashAttnBwdSm80INS1_25CollectiveMainloopBwdSm80ILi2ELi2EN4cute5tupleIJNS5_1CILi128EEES8_NS7_ILi64EEEEEENS_10bfloat16_tEfNS_4arch4Sm80ELb1ELb0ELb1ELb1ELb1ELb0ELb0ELb0ELi2ELi4ELi4ELi4ELb0EEENS1_24CollectiveEpilogueBwdGQAISA_fSD_Li256ELb1ELb1EEENS1_25SingleTileBwdLPTSchedulerILb1ELi128ELb1EEEEEEEEEvNT_6ParamsE$_ZN4cute5tupleIJNS0_IJNS0_IJNS_1CILi2EEES2_EEES3_NS1_ILi8EEEEEENS0_IJNS0_IJiNS1_ILi512EEEEEENS0_IJiiEEENS1_ILi1024EEEEEEEEC2ERKS5_RKSA_)
$_ZN7cutlass13device_kernelIN5flash19enable_sm80_to_sm89INS1_16FlashAttnBwdSm80INS1_25CollectiveMainloopBwdSm80ILi2ELi2EN4cute5tupleIJNS5_1CILi128EEES8_NS7_ILi64EEEEEENS_10bfloat16_tEfNS_4arch4Sm80ELb1ELb0ELb1ELb1ELb1ELb0ELb0ELb0ELi2ELi4ELi4ELi4ELb0EEENS1_24CollectiveEpilogueBwdGQAISA_fSD_Li256ELb1ELb1EEENS1_25SingleTileBwdLPTSchedulerILb1ELi128ELb1EEEEEEEEEvNT_6ParamsE$_ZN4cute5tupleIJNS0_IJNS0_IJNS_1CILi2EEES2_EEES3_NS1_ILi8EEEEEENS0_IJNS0_IJiNS1_ILi512EEEEEENS0_IJiiEEENS1_ILi1024EEEEEEEEC2ERKS5_RKSA_:
[----:B------:R-:W-:Y:S02]  /*aeb0*/  MOV R8, 0xaed0 ;  /* 0x0000aed000087802 */ /* 0x000fe40000000f00 */
[----:B------:R-:W-:Y:S05]  /*aec0*/  CALL.REL.NOINC `($_ZN7cutlass13device_kernelIN5flash19enable_sm80_to_sm89INS1_16FlashAttnBwdSm80INS1_25CollectiveMainloopBwdSm80ILi2ELi2EN4cute5tupleIJNS5_1CILi128EEES8_NS7_ILi64EEEEEENS_10bfloat16_tEfNS_4arch4Sm80ELb1ELb0ELb1ELb1ELb1ELb0ELb0ELb0ELi2ELi4ELi4ELi4ELb0EEENS1_24CollectiveEpilogueBwdGQAISA_fSD_Li256ELb1ELb1EEENS1_25SingleTileBwdLPTSchedulerILb1ELi128ELb1EEEEEEEEEvNT_6ParamsE$_ZN4cute3eso3ESOILb1ELb0EJNS_5tupleIJNS2_IJNS_1CILi2EEES4_EEES5_NS3_ILi8EEEEEENS2_IJNS2_IJiNS3_ILi512EEEEEENS2_IJiiEEENS3_ILi1024EEEEEEEEC2ERKS7_RKSC_) ;  /* 0xffffdc4000007944 */ /* 0x000fea0003c3ffff */
[----:B-1----:R-:W-:Y:S02]  /*aed0*/  MOV R2, R6 ;  /* 0x0000000600027202 */ /* 0x002fe40000000f00 */
[----:B------:R-:W-:-:S04]  /*aee0*/  MOV R3, 0x0 ;  /* 0x0000000000037802 */ /* 0x000fc80000000f00 */
[----:B------:R-:W-:Y:S05]  /*aef0*/  RET.REL.NODEC R2 `(_ZN7cutlass13device_kernelIN5flash19enable_sm80_to_sm89INS1_16FlashAttnBwdSm80INS1_25CollectiveMainloopBwdSm80ILi2ELi2EN4cute5tupleIJNS5_1CILi128EEES8_NS7_ILi64EEEEEENS_10bfloat16_tEfNS_4arch4Sm80ELb1ELb0ELb1ELb1ELb1ELb0ELb0ELb0ELi2ELi4ELi4ELi4ELb0EEENS1_24CollectiveEpilogueBwdGQAISA_fSD_Li256ELb1ELb1EEENS1_25SingleTileBwdLPTSchedulerILb1ELi128ELb1EEEEEEEEEvNT_6ParamsE) ;  /* 0xffff510002007950 */ /* 0x000fea0003c3ffff */
        .type           $_ZN7cutlass13device_kernelIN5flash19enable_sm80_to_sm89INS1_16FlashAttnBwdSm80INS1_25CollectiveMainloopBwdSm80ILi2ELi2EN4cute5tupleIJNS5_1CILi128EEES8_NS7_ILi64EEEEEENS_10bfloat16_tEfNS_4arch4Sm80ELb1ELb0ELb1ELb1ELb1ELb0ELb0ELb0ELi2ELi4ELi4ELi4ELb0EEENS1_24CollectiveEpilogueBwdGQAISA_fSD_Li256ELb1ELb1EEENS1_25SingleTileBwdLPTSchedulerILb1ELi128ELb1EEEEEEEEEvNT_6ParamsE$_ZN4cute5tupleIJNS0_IJNS0_IJNS_1CILi2EEES2_S2_EEES2_NS0_IJNS0_IJS2_S2_EEES2_EEEEEENS0_IJNS0_IJNS1_ILi1EEENS1_ILi512EEEiEEENS1_ILi4096EEENS0_IJNS0_IJiiEEENS1_ILi8192EEEEEEEEEEEC2ERKS6_RKSE_,@function
        .size           $_ZN7cutlass13device_kernelIN5flash19enable_sm80_to_sm89INS1_16FlashAttnBwdSm80INS1_25CollectiveMainloopBwdSm80ILi2ELi2EN4cute5tupleIJNS5_1CILi128EEES8_NS7_ILi64EEEEEENS_10bfloat16_tEfNS_4arch4Sm80ELb1ELb0ELb1ELb1ELb1ELb0ELb0ELb0ELi2ELi4ELi4ELi4ELb0EEENS1_24CollectiveEpilogueBwdGQAISA_fSD_Li256ELb1ELb1EEENS1_25SingleTileBwdLPTSchedulerILb1ELi128ELb1EEEEEEEEEvNT_6ParamsE$_ZN4cute5tupleIJNS0_IJNS0_IJNS_1CILi2EEES2_S2_EEES2_NS0_IJNS0_IJS2_S2_EEES2_EEEEEENS0_IJNS0_IJNS1_ILi1EEENS1_ILi512EEEiEEENS1_ILi4096EEENS0_IJNS0_IJiiEEENS1_ILi8192EEEEEEEEEEEC2ERKS6_RKSE_,($_ZN7cutlass13device_kernelIN5flash19enable_sm80_to_sm89INS1_16FlashAttnBwdSm80INS1_25CollectiveMainloopBwdSm80ILi2ELi2EN4cute5tupleIJNS5_1CILi128EEES8_NS7_ILi64EEEEEENS_10bfloat16_tEfNS_4arch4Sm80ELb1ELb0ELb1ELb1ELb1ELb0ELb0ELb0ELi2ELi4ELi4ELi4ELb0EEENS1_24CollectiveEpilogueBwdGQAISA_fSD_Li256ELb1ELb1EEENS1_25SingleTileBwdLPTSchedulerILb1ELi128ELb1EEEEEEEEEvNT_6ParamsE$_ZN4cute5tupleIJNS0_IJNS0_IJNS_1CILi2EEES2_S2_EEES2_NS0_IJS2_S2_EEEEEENS0_IJNS0_IJNS1_ILi1EEENS1_ILi512EEEiEEENS1_ILi4096EEENS0_IJiiEEEEEEEEC2ERKS5_RKSB_ - $_ZN7cutlass13device_kernelIN5flash19enable_sm80_to_sm89INS1_16FlashAttnBwdSm80INS1_25CollectiveMainloopBwdSm80ILi2ELi2EN4cute5tupleIJNS5_1CILi128EEES8_NS7_ILi64EEEEEENS_10bfloat16_tEfNS_4arch4Sm80ELb1ELb0ELb1ELb1ELb1ELb0ELb0ELb0ELi2ELi4ELi4ELi4ELb0EEENS1_24CollectiveEpilogueBwdGQAISA_fSD_Li256ELb1ELb1EEENS1_25SingleTileBwdLPTSchedulerILb1ELi128ELb1EEEEEEEEEvNT_6ParamsE$_ZN4cute5tupleIJNS0_IJNS0_IJNS_1CILi2EEES2_S2_EEES2_NS0_IJNS0_IJS2_S2_EEES2_EEEEEENS0_IJNS0_IJNS1_ILi1EEENS1_ILi512EEEiEEENS1_ILi4096EEENS0_IJNS0_IJiiEEENS1_ILi8192EEEEEEEEEEEC2ERKS6_RKSE_)
$_ZN7cutlass13device_kernelIN5flash19enable_sm80_to_sm89INS1_16FlashAttnBwdSm80INS1_25CollectiveMainloopBwdSm80ILi2ELi2EN4cute5tupleIJNS5_1CILi128EEES8_NS7_ILi64EEEEEENS_10bfloat16_tEfNS_4arch4Sm80ELb1ELb0ELb1ELb1ELb1ELb0ELb0ELb0ELi2ELi4ELi4ELi4ELb0EEENS1_24CollectiveEpilogueBwdGQAISA_fSD_Li256ELb1ELb1EEENS1_25SingleTileBwdLPTSchedulerILb1ELi128ELb1EEEEEEEEEvNT_6ParamsE$_ZN4cute5tupleIJNS0_IJNS0_IJNS_1CILi2EEES2_S2_EEES2_NS0_IJNS0_IJS2_S2_EEES2_EEEEEENS0_IJNS0_IJNS1_ILi1EEENS1_ILi512EEEiEEENS1_ILi4096EEENS0_IJNS0_IJiiEEENS1_ILi8192EEEEEEEEEEEC2ERKS6_RKSE_:
[----:B------:R-:W-:Y:S02]  /*af00*/  MOV R8, 0xaf20 ;  /* 0x0000af2000087802 */ /* 0x000fe40000000f00 */
[----:B------:R-:W-:Y:S05]  /*af10*/  CALL.REL.NOINC `($_ZN7cutlass13device_kernelIN5flash19enable_sm80_to_sm89INS1_16FlashAttnBwdSm80INS1_25CollectiveMainloopBwdSm80ILi2ELi2EN4cute5tupleIJNS5_1CILi128EEES8_NS7_ILi64EEEEEENS_10bfloat16_tEfNS_4arch4Sm80ELb1ELb0ELb1ELb1ELb1ELb0ELb0ELb0ELi2ELi4ELi4ELi4ELb0EEENS1_24CollectiveEpilogueBwdGQAISA_fSD_Li256ELb1ELb1EEENS1_25SingleTileBwdLPTSchedulerILb1ELi128ELb1EEEEEEEEEvNT_6ParamsE$_ZN4cute3eso3ESOILb1ELb0EJNS_5tupleIJNS2_IJNS_1CILi2EEES4_S4_EEES4_NS2_IJNS2_IJS4_S4_EEES4_EEEEEENS2_IJNS2_IJNS3_ILi1EEENS3_ILi512EEEiEEENS3_ILi4096EEENS2_IJNS2_IJiiEEENS3_ILi8192EEEEEEEEEEEC2ERKS8_RKSG_) ;  /* 0xffffdc5000007944 */ /* 0x000fea0003c3ffff */
[----:B-1----:R-:W-:Y:S02]  /*af20*/  MOV R2, R6 ;  /* 0x0000000600027202 */ /* 0x002fe40000000f00 */
[----:B------:R-:W-:-:S04]  /*af30*/  MOV R3, 0x0 ;  /* 0x0000000000037802 */ /* 0x000fc80000000f00 */
[----:B------:R-:W-:Y:S05]  /*af40*/  RET.REL.NODEC R2 `(_ZN7cutlass13device_kernelIN5flash19enable_sm80_to_sm89INS1_16FlashAttnBwdSm80INS1_25CollectiveMainloopBwdSm80ILi2ELi2EN4cute5tupleIJNS5_1CILi128EEES8_NS7_ILi64EEEEEENS_10bfloat16_tEfNS_4arch4Sm80ELb1ELb0ELb1ELb1ELb1ELb0ELb0ELb0ELi2ELi4ELi4ELi4ELb0EEENS1_24CollectiveEpilogueBwdGQAISA_fSD_Li256ELb1ELb1EEENS1_25SingleTileBwdLPTSchedulerILb1ELi128ELb1EEEEEEEEEvNT_6ParamsE) ;  /* 0xffff50b002007950 */ /* 0x000fea0003c3ffff */
        .type           $_ZN7cutlass13device_kernelIN5flash19enable_sm80_to_sm89INS1_16FlashAttnBwdSm80INS1_25CollectiveMainloopBwdSm80ILi2ELi2EN4cute5tupleIJNS5_1CILi128EEES8_NS7_ILi64EEEEEENS_10bfloat16_tEfNS_4arch4Sm80ELb1ELb0ELb1ELb1ELb1ELb0ELb0ELb0ELi2ELi4ELi4ELi4ELb0EEENS1_24CollectiveEpilogueBwdGQAISA_fSD_Li256ELb1ELb1EEENS1_25SingleTileBwdLPTSchedulerILb1ELi128ELb1EEEEEEEEEvNT_6ParamsE$_ZN4cute5tupleIJNS0_IJNS0_IJNS_1CILi2EEES2_S2_EEES2_NS0_IJS2_S2_EEEEEENS0_IJNS0_IJNS1_ILi1EEENS1_ILi512EEEiEEENS1_ILi4096EEENS0_IJiiEEEEEEEEC2ERKS5_RKSB_,@function
        .size           $_ZN7cutlass13device_kernelIN5flash19enable_sm80_to_sm89INS1_16FlashAttnBwdSm80INS1_25CollectiveMainloopBwdSm80ILi2ELi2EN4cute5tupleIJNS5_1CILi128EEES8_NS7_ILi64EEEEEENS_10bfloat16_tEfNS_4arch4Sm80ELb1ELb0ELb1ELb1ELb1ELb0ELb0ELb0ELi2ELi4ELi4ELi4ELb0EEENS1_24CollectiveEpilogueBwdGQAISA_fSD_Li256ELb1ELb1EEENS1_25SingleTileBwdLPTSchedulerILb1ELi128ELb1EEEEEEEEEvNT_6ParamsE$_ZN4cute5tupleIJNS0_IJNS0_IJNS_1CILi2EEES2_S2_EEES2_NS0_IJS2_S2_EEEEEENS0_IJNS0_IJNS1_ILi1EEENS1_ILi512EEEiEEENS1_ILi4096EEENS0_IJiiEEEEEEEEC2ERKS5_RKSB_,($_ZN7cutlass13device_kernelIN5flash19enable_sm80_to_sm89INS1_16FlashAttnBwdSm80INS1_25CollectiveMainloopBwdSm80ILi2ELi2EN4cute5tupleIJNS5_1CILi128EEES8_NS7_ILi64EEEEEENS_10bfloat16_tEfNS_4arch4Sm80ELb1ELb0ELb1ELb1ELb1ELb0ELb0ELb0ELi2ELi4ELi4ELi4ELb0EEENS1_24CollectiveEpilogueBwdGQAISA_fSD_Li256ELb1ELb1EEENS1_25SingleTileBwdLPTSchedulerILb1ELi128ELb1EEEEEEEEEvNT_6ParamsE$_ZN4cute5tupleIJNS0_IJNS0_IJNS_1CILi8EEENS1_ILi1EEEEEENS0_IJNS1_ILi2EEEEEEEEENS0_IJNS0_IJS3_NS1_ILi0EEEEEENS0_IJiEEEEEEEEC2ERKS7_RKSB_ - $_ZN7cutlass13device_kernelIN5flash19enable_sm80_to_sm89INS1_16FlashAttnBwdSm80INS1_25CollectiveMainloopBwdSm80ILi2ELi2EN4cute5tupleIJNS5_1CILi128EEES8_NS7_ILi64EEEEEENS_10bfloat16_tEfNS_4arch4Sm80ELb1ELb0ELb1ELb1ELb1ELb0ELb0ELb0ELi2ELi4ELi4ELi4ELb0EEENS1_24CollectiveEpilogueBwdGQAISA_fSD_Li256ELb1ELb1EEENS1_25SingleTileBwdLPTSchedulerILb1ELi128ELb1EEEEEEEEEvNT_6ParamsE$_ZN4cute5tupleIJNS0_IJNS0_IJNS_1CILi2EEES2_S2_EEES2_NS0_IJS2_S2_EEEEEENS0_IJNS0_IJNS1_ILi1EEENS1_ILi512EEEiEEENS1_ILi4096EEENS0_IJiiEEEEEEEEC2ERKS5_RKSB_)
$_ZN7cutlass13device_kernelIN5flash19enable_sm80_to_sm89INS1_16FlashAttnBwdSm80INS1_25CollectiveMainloopBwdSm80ILi2ELi2EN4cute5tupleIJNS5_1CILi128EEES8_NS7_ILi64EEEEEENS_10bfloat16_tEfNS_4arch4Sm80ELb1ELb0ELb1ELb1ELb1ELb0ELb0ELb0ELi2ELi4ELi4ELi4ELb0EEENS1_24CollectiveEpilogueBwdGQAISA_fSD_Li256ELb1ELb1EEENS1_25SingleTileBwdLPTSchedulerILb1ELi128ELb1EEEEEEEEEvNT_6ParamsE$_ZN4cute5tupleIJNS0_IJNS0_IJNS_1CILi2EEES2_S2_EEES2_NS0_IJS2_S2_EEEEEENS0_IJNS0_IJNS1_ILi1EEENS1_ILi512EEEiEEENS1_ILi4096EEENS0_IJiiEEEEEEEEC2ERKS5_RKSB_:
[----:B------:R-:W-:Y:S02]  /*af50*/  MOV R8, 0xaf70 ;  /* 0x0000af7000087802 */ /* 0x000fe40000000f00 */
[----:B------:R-:W-:Y:S05]  /*af60*/  CALL.REL.NOINC `($_ZN7cutlass13device_kernelIN5flash19enable_sm80_to_sm89INS1_16FlashAttnBwdSm80INS1_25CollectiveMainloopBwdSm80ILi2ELi2EN4cute5tupleIJNS5_1CILi128EEES8_NS7_ILi64EEEEEENS_10bfloat16_tEfNS_4arch4Sm80ELb1ELb0ELb1ELb1ELb1ELb0ELb0ELb0ELi2ELi4ELi4ELi4ELb0EEENS1_24CollectiveEpilogueBwdGQAISA_fSD_Li256ELb1ELb1EEENS1_25SingleTileBwdLPTSchedulerILb1ELi128ELb1EEEEEEEEEvNT_6ParamsE$_ZN4cute3eso3ESOILb1ELb0EJNS_5tupleIJNS2_IJNS_1CILi2EEES4_S4_EEES4_NS2_IJS4_S4_EEEEEENS2_IJNS2_IJNS3_ILi1EEENS3_ILi512EEEiEEENS3_ILi4096EEENS2_IJiiEEEEEEEEC2ERKS7_RKSD_) ;  /* 0xffffdc6000007944 */ /* 0x000fea0003c3ffff */
[----:B-1----:R-:W-:Y:S02]  /*af70*/  MOV R2, R6 ;  /* 0x0000000600027202 */ /* 0x002fe40000000f00 */
[----:B------:R-:W-:-:S04]  /*af80*/  MOV R3, 0x0 ;  /* 0x0000000000037802 */ /* 0x000fc80000000f00 */
[----:B------:R-:W-:Y:S05]  /*af90*/  RET.REL.NODEC R2 `(_ZN7cutlass13device_kernelIN5flash19enable_sm80_to_sm89INS1_16FlashAttnBwdSm80INS1_25CollectiveMainloopBwdSm80ILi2ELi2EN4cute5tupleIJNS5_1CILi128EEES8_NS7_ILi64EEEEEENS_10bfloat16_tEfNS_4arch4Sm80ELb1ELb0ELb1ELb1ELb1ELb0ELb0ELb0ELi2ELi4ELi4ELi4ELb0EEENS1_24CollectiveEpilogueBwdGQAISA_fSD_Li256ELb1ELb1EEENS1_25SingleTileBwdLPTSchedulerILb1ELi128ELb1EEEEEEEEEvNT_6ParamsE) ;  /* 0xffff506002007950 */ /* 0x000fea0003c3ffff */
        .type           $_ZN7cutlass13device_kernelIN5flash19enable_sm80_to_sm89INS1_16FlashAttnBwdSm80INS1_25CollectiveMainloopBwdSm80ILi2ELi2EN4cute5tupleIJNS5_1CILi128EEES8_NS7_ILi64EEEEEENS_10bfloat16_tEfNS_4arch4Sm80ELb1ELb0ELb1ELb1ELb1ELb0ELb0ELb0ELi2ELi4ELi4ELi4ELb0EEENS1_24CollectiveEpilogueBwdGQAISA_fSD_Li256ELb1ELb1EEENS1_25SingleTileBwdLPTSchedulerILb1ELi128ELb1EEEEEEEEEvNT_6ParamsE$_ZN4cute5tupleIJNS0_IJNS0_IJNS_1CILi8EEENS1_ILi1EEEEEENS0_IJNS1_ILi2EEEEEEEEENS0_IJNS0_IJS3_NS1_ILi0EEEEEENS0_IJiEEEEEEEEC2ERKS7_RKSB_,@function
        .size           $_ZN7cutlass13device_kernelIN5flash19enable_sm80_to_sm89INS1_16FlashAttnBwdSm80INS1_25CollectiveMainloopBwdSm80ILi2ELi2EN4cute5tupleIJNS5_1CILi128EEES8_NS7_ILi64EEEEEENS_10bfloat16_tEfNS_4arch4Sm80ELb1ELb0ELb1ELb1ELb1ELb0ELb0ELb0ELi2ELi4ELi4ELi4ELb0EEENS1_24CollectiveEpilogueBwdGQAISA_fSD_Li256ELb1ELb1EEENS1_25SingleTileBwdLPTSchedulerILb1ELi128ELb1EEEEEEEEEvNT_6ParamsE$_ZN4cute5tupleIJNS0_IJNS0_IJNS_1CILi8EEENS1_ILi1EEEEEENS0_IJNS1_ILi2EEEEEEEEENS0_IJNS0_IJS3_NS1_ILi0EEEEEENS0_IJiEEEEEEEEC2ERKS7_RKSB_,($_ZN7cutlass13device_kernelIN5flash19enable_sm80_to_sm89INS1_16FlashAttnBwdSm80INS1_25CollectiveMainloopBwdSm80ILi2ELi2EN4cute5tupleIJNS5_1CILi128EEES8_NS7_ILi64EEEEEENS_10bfloat16_tEfNS_4arch4Sm80ELb1ELb0ELb1ELb1ELb1ELb0ELb0ELb0ELi2ELi4ELi4ELi4ELb0EEENS1_24CollectiveEpilogueBwdGQAISA_fSD_Li256ELb1ELb1EEENS1_25SingleTileBwdLPTSchedulerILb1ELi128ELb1EEEEEEEEEvNT_6ParamsE$_ZN4cute5tupleIJNS0_IJNS0_IJNS_1CILi8EEENS1_ILi1EEEEEENS1_ILi2EEEEEENS0_IJNS0_IJS3_NS1_ILi0EEEEEEiEEEEEC2ERKS6_RKS9_ - $_ZN7cutlass13device_kernelIN5flash19enable_sm80_to_sm89INS1_16FlashAttnBwdSm80INS1_25CollectiveMainloopBwdSm80ILi2ELi2EN4cute5tupleIJNS5_1CILi128EEES8_NS7_ILi64EEEEEENS_10bfloat16_tEfNS_4arch4Sm80ELb1ELb0ELb1ELb1ELb1ELb0ELb0ELb0ELi2ELi4ELi4ELi4ELb0EEENS1_24CollectiveEpilogueBwdGQAISA_fSD_Li256ELb1ELb1EEENS1_25SingleTileBwdLPTSchedulerILb1ELi128ELb1EEEEEEEEEvNT_6ParamsE$_ZN4cute5tupleIJNS0_IJNS0_IJNS_1CILi8EEENS1_ILi1EEEEEENS0_IJNS1_ILi2EEEEEEEEENS0_IJNS0_IJS3_NS1_ILi0EEEEEENS0_IJiEEEEEEEEC2ERKS7_RKSB_)
$_ZN7cutlass13device_kernelIN5flash19enable_sm80_to_sm89INS1_16FlashAttnBwdSm80INS1_25CollectiveMainloopBwdSm80ILi2ELi2EN4cute5tupleIJNS5_1CILi128EEES8_NS7_ILi64EEEEEENS_10bfloat16_tEfNS_4arch4Sm80ELb1ELb0ELb1ELb1ELb1ELb0ELb0ELb0ELi2ELi4ELi4ELi4ELb0EEENS1_24CollectiveEpilogueBwdGQAISA_fSD_Li256ELb1ELb1EEENS1_25SingleTileBwdLPTSchedulerILb1ELi128ELb1EEEEEEEEEvNT_6ParamsE$_ZN4cute5tupleIJNS0_IJNS0_IJNS_1CILi8EEENS1_ILi1EEEEEENS0_IJNS1_ILi2EEEEEEEEENS0_IJNS0_IJS3_NS1_ILi0EEEEEENS0_IJiEEEEEEEEC2ERKS7_RKSB_:
[----:B------:R-:W-:Y:S02]  /*afa0*/  MOV R8, 0xafc0 ;  /* 0x0000afc000087802 */ /* 0x000fe40000000f00 */
[----:B------:R-:W-:Y:S05]  /*afb0*/  CALL.REL.NOINC `($_ZN7cutlass13device_kernelIN5flash19enable_sm80_to_sm89INS1_16FlashAttnBwdSm80INS1_25CollectiveMainloopBwdSm80ILi2ELi2EN4cute5tupleIJNS5_1CILi128EEES8_NS7_ILi64EEEEEENS_10bfloat16_tEfNS_4arch4Sm80ELb1ELb0ELb1ELb1ELb1ELb0ELb0ELb0ELi2ELi4ELi4ELi4ELb0EEENS1_24CollectiveEpilogueBwdGQAISA_fSD_Li256ELb1ELb1EEENS1_25SingleTileBwdLPTSchedulerILb1ELi128ELb1EEEEEEEEEvNT_6ParamsE$_ZN4cute3eso3ESOILb1ELb0EJNS_5tupleIJNS2_IJNS_1CILi8EEENS3_ILi1EEEEEENS2_IJNS3_ILi2EEEEEEEEENS2_IJNS2_IJS5_NS3_ILi0EEEEEENS2_IJiEEEEEEEEC2ERKS9_RKSD_) ;  /* 0xffffdc7000007944 */ /* 0x000fea0003c3ffff */
[----:B------:R-:W-:-:S04]  /*afc0*/  MOV R7, 0x0 ;  /* 0x0000000000077802 */ /* 0x000fc80000000f00 */
[----:B------:R-:W-:Y:S05]  /*afd0*/  RET.REL.NODEC R6 `(_ZN7cutlass13device_kernelIN5flash19enable_sm80_to_sm89INS1_16FlashAttnBwdSm80INS1_25CollectiveMainloopBwdSm80ILi2ELi2EN4cute5tupleIJNS5_1CILi128EEES8_NS7_ILi64EEEEEENS_10bfloat16_tEfNS_4arch4Sm80ELb1ELb0ELb1ELb1ELb1ELb0ELb0ELb0ELi2ELi4ELi4ELi4ELb0EEENS1_24CollectiveEpilogueBwdGQAISA_fSD_Li256ELb1ELb1EEENS1_25SingleTileBwdLPTSchedulerILb1ELi128ELb1EEEEEEEEEvNT_6ParamsE) ;  /* 0xffff502006007950 */ /* 0x000fea0003c3ffff */
        .type           $_ZN7cutlass13device_kernelIN5flash19enable_sm80_to_sm89INS1_16FlashAttnBwdSm80INS1_25CollectiveMainloopBwdSm80ILi2ELi2EN4cute5tupleIJNS5_1CILi128EEES8_NS7_ILi64EEEEEENS_10bfloat16_tEfNS_4arch4Sm80ELb1ELb0ELb1ELb1ELb1ELb0ELb0ELb0ELi2ELi4ELi4ELi4ELb0EEENS1_24CollectiveEpilogueBwdGQAISA_fSD_Li256ELb1ELb1EEENS1_25SingleTileBwdLPTSchedulerILb1ELi128ELb1EEEEEEEEEvNT_6ParamsE$_ZN4cute5tupleIJNS0_IJNS0_IJNS_1CILi8EEENS1_ILi1EEEEEENS1_ILi2EEEEEENS0_IJNS0_IJS3_NS1_ILi0EEEEEEiEEEEEC2ERKS6_RKS9_,@function
        .size           $_ZN7cutlass13device_kernelIN5flash19enable_sm80_to_sm89INS1_16FlashAttnBwdSm80INS1_25CollectiveMainloopBwdSm80ILi2ELi2EN4cute5tupleIJNS5_1CILi128EEES8_NS7_ILi64EEEEEENS_10bfloat16_tEfNS_4arch4Sm80ELb1ELb0ELb1ELb1ELb1ELb0ELb0ELb0ELi2ELi4ELi4ELi4ELb0EEENS1_24CollectiveEpilogueBwdGQAISA_fSD_Li256ELb1ELb1EEENS1_25SingleTileBwdLPTSchedulerILb1ELi128ELb1EEEEEEEEEvNT_6ParamsE$_ZN4cute5tupleIJNS0_IJNS0_IJNS_1CILi8EEENS1_ILi1EEEEEENS1_ILi2EEEEEENS0_IJNS0_IJS3_NS1_ILi0EEEEEEiEEEEEC2ERKS6_RKS9_,($_ZN7cutlass13device_kernelIN5flash19enable_sm80_to_sm89INS1_16FlashAttnBwdSm80INS1_25CollectiveMainloopBwdSm80ILi2ELi2EN4cute5tupleIJNS5_1CILi128EEES8_NS7_ILi64EEEEEENS_10bfloat16_tEfNS_4arch4Sm80ELb1ELb0ELb1ELb1ELb1ELb0ELb0ELb0ELi2ELi4ELi4ELi4ELb0EEENS1_24CollectiveEpilogueBwdGQAISA_fSD_Li256ELb1ELb1EEENS1_25SingleTileBwdLPTSchedulerILb1ELi128ELb1EEEEEEEEEvNT_6ParamsE$_ZN4cute5tupleIJNS0_IJNS0_IJNS_1CILi8EEENS1_ILi1EEEEEENS1_ILi2EEENS0_IJS5_S5_EEEEEENS0_IJNS0_IJS3_NS1_ILi0EEEEEENS1_ILi4096EEENS0_IJiiEEEEEEEEC2ERKS7_RKSC_ - $_ZN7cutlass13device_kernelIN5flash19enable_sm80_to_sm89INS1_16FlashAttnBwdSm80INS1_25CollectiveMainloopBwdSm80ILi2ELi2EN4cute5tupleIJNS5_1CILi128EEES8_NS7_ILi64EEEEEENS_10bfloat16_tEfNS_4arch4Sm80ELb1ELb0ELb1ELb1ELb1ELb0ELb0ELb0ELi2ELi4ELi4ELi4ELb0EEENS1_24CollectiveEpilogueBwdGQAISA_fSD_Li256ELb1ELb1EEENS1_25SingleTileBwdLPTSchedulerILb1ELi128ELb1EEEEEEEEEvNT_6ParamsE$_ZN4cute5tupleIJNS0_IJNS0_IJNS_1CILi8EEENS1_ILi1EEEEEENS1_ILi2EEEEEENS0_IJNS0_IJS3_NS1_ILi0EEEEEEiEEEEEC2ERKS6_RKS9_)
$_ZN7cutlass13device_kernelIN5flash19enable_sm80_to_sm89INS1_16FlashAttnBwdSm80INS1_25CollectiveMainloopBwdSm80ILi2ELi2EN4cute5tupleIJNS5_1CILi128EEES8_NS7_ILi64EEEEEENS_10bfloat16_tEfNS_4arch4Sm80ELb1ELb0ELb1ELb1ELb1ELb0ELb0ELb0ELi2ELi4ELi4ELi4ELb0EEENS1_24CollectiveEpilogueBwdGQAISA_fSD_Li256ELb1ELb1EEENS1_25SingleTileBwdLPTSchedulerILb1ELi128ELb1EEEEEEEEEvNT_6ParamsE$_ZN4cute5tupleIJNS0_IJNS0_IJNS_1CILi8EEENS1_ILi1EEEEEENS1_ILi2EEEEEENS0_IJNS0_IJS3_NS1_ILi0EEEEEEiEEEEEC2ERKS6_RKS9_:
[----:B------:R-:W-:Y:S02]  /*afe0*/  MOV R8, 0xb000 ;  /* 0x0000b00000087802 */ /* 0x000fe40000000f00 */
[----:B------:R-:W-:Y:S05]  /*aff0*/  CALL.REL.NOINC `($_ZN7cutlass13device_kernelIN5flash19enable_sm80_to_sm89INS1_16FlashAttnBwdSm80INS1_25CollectiveMainloopBwdSm80ILi2ELi2EN4cute5tupleIJNS5_1CILi128EEES8_NS7_ILi64EEEEEENS_10bfloat16_tEfNS_4arch4Sm80ELb1ELb0ELb1ELb1ELb1ELb0ELb0ELb0ELi2ELi4ELi4ELi4ELb0EEENS1_24CollectiveEpilogueBwdGQAISA_fSD_Li256ELb1ELb1EEENS1_25SingleTileBwdLPTSchedulerILb1ELi128ELb1EEEEEEEEEvNT_6ParamsE$_ZN4cute3eso3ESOILb1ELb0EJNS_5tupleIJNS2_IJNS_1CILi8EEENS3_ILi1EEEEEENS3_ILi2EEEEEENS2_IJNS2_IJS5_NS3_ILi0EEEEEEiEEEEEC2ERKS8_RKSB_) ;  /* 0xffffdc7000007944 */ /* 0x000fea0003c3ffff */
[----:B------:R-:W-:-:S04]  /*b000*/  MOV R7, 0x0 ;  /* 0x0000000000077802 */ /* 0x000fc80000000f00 */
[----:B------:R-:W-:Y:S05]  /*b010*/  RET.REL.NODEC R6 `(_ZN7cutlass13device_kernelIN5flash19enable_sm80_to_sm89INS1_16FlashAttnBwdSm80INS1_25CollectiveMainloopBwdSm80ILi2ELi2EN4cute5tupleIJNS5_1CILi128EEES8_NS7_ILi64EEEEEENS_10bfloat16_tEfNS_4arch4Sm80ELb1ELb0ELb1ELb1ELb1ELb0ELb0ELb0ELi2ELi4ELi4ELi4ELb0EEENS1_24CollectiveEpilogueBwdGQAISA_fSD_Li256ELb1ELb1EEENS1_25SingleTileBwdLPTSchedulerILb1ELi128ELb1EEEEEEEEEvNT_6ParamsE) ;  /* 0xffff4fe006007950 */ /* 0x000fea0003c3ffff */
        .type           $_ZN7cutlass13device_kernelIN5flash19enable_sm80_to_sm89INS1_16FlashAttnBwdSm80INS1_25CollectiveMainloopBwdSm80ILi2ELi2EN4cute5tupleIJNS5_1CILi128EEES8_NS7_ILi64EEEEEENS_10bfloat16_tEfNS_4arch4Sm80ELb1ELb0ELb1ELb1ELb1ELb0ELb0ELb0ELi2ELi4ELi4ELi4ELb0EEENS1_24CollectiveEpilogueBwdGQAISA_fSD_Li256ELb1ELb1EEENS1_25SingleTileBwdLPTSchedulerILb1ELi128ELb1EEEEEEEEEvNT_6ParamsE$_ZN4cute5tupleIJNS0_IJNS0_IJNS_1CILi8EEENS1_ILi1EEEEEENS1_ILi2EEENS0_IJS5_S5_EEEEEENS0_IJNS0_IJS3_NS1_ILi0EEEEEENS1_ILi4096EEENS0_IJiiEEEEEEEEC2ERKS7_RKSC_,@function
        .size           $_ZN7cutlass13device_kernelIN5flash19enable_sm80_to_sm89INS1_16FlashAttnBwdSm80INS1_25CollectiveMainloopBwdSm80ILi2ELi2EN4cute5tupleIJNS5_1CILi128EEES8_NS7_ILi64EEEEEENS_10bfloat16_tEfNS_4arch4Sm80ELb1ELb0ELb1ELb1ELb1ELb0ELb0ELb0ELi2ELi4ELi4ELi4ELb0EEENS1_24CollectiveEpilogueBwdGQAISA_fSD_Li256ELb1ELb1EEENS1_25SingleTileBwdLPTSchedulerILb1ELi128ELb1EEEEEEEEEvNT_6ParamsE$_ZN4cute5tupleIJNS0_IJNS0_IJNS_1CILi8EEENS1_ILi1EEEEEENS1_ILi2EEENS0_IJS5_S5_EEEEEENS0_IJNS0_IJS3_NS1_ILi0EEEEEENS1_ILi4096EEENS0_IJiiEEEEEEEEC2ERKS7_RKSC_,($_ZN7cutlass13device_kernelIN5flash19enable_sm80_to_sm89INS1_16FlashAttnBwdSm80INS1_25CollectiveMainloopBwdSm80ILi2ELi2EN4cute5tupleIJNS5_1CILi128EEES8_NS7_ILi64EEEEEENS_10bfloat16_tEfNS_4arch4Sm80ELb1ELb0ELb1ELb1ELb1ELb0ELb0ELb0ELi2ELi4ELi4ELi4ELb0EEENS1_24CollectiveEpilogueBwdGQAISA_fSD_Li256ELb1ELb1EEENS1_25SingleTileBwdLPTSchedulerILb1ELi128ELb1EEEEEEEEEvNT_6ParamsE$_ZN4cute5tupleIJNS0_IJNS0_IJNS_1CILi8EEENS1_ILi1EEEEEENS1_ILi2EEES2_EEENS0_IJNS0_IJS3_NS1_ILi0EEEEEEiNS1_ILi1024EEEEEEEEC2ERKS6_RKSA_ - $_ZN7cutlass13device_kernelIN5flash19enable_sm80_to_sm89INS1_16FlashAttnBwdSm80INS1_25CollectiveMainloopBwdSm80ILi2ELi2EN4cute5tupleIJNS5_1CILi128EEES8_NS7_ILi64EEEEEENS_10bfloat16_tEfNS_4arch4Sm80ELb1ELb0ELb1ELb1ELb1ELb0ELb0ELb0ELi2ELi4ELi4ELi4ELb0EEENS1_24CollectiveEpilogueBwdGQAISA_fSD_Li256ELb1ELb1EEENS1_25SingleTileBwdLPTSchedulerILb1ELi128ELb1EEEEEEEEEvNT_6ParamsE$_ZN4cute5tupleIJNS0_IJNS0_IJNS_1CILi8EEENS1_ILi1EEEEEENS1_ILi2EEENS0_IJS5_S5_EEEEEENS0_IJNS0_IJS3_NS1_ILi0EEEEEENS1_ILi4096EEENS0_IJiiEEEEEEEEC2ERKS7_RKSC_)
$_ZN7cutlass13device_kernelIN5flash19enable_sm80_to_sm89INS1_16FlashAttnBwdSm80INS1_25CollectiveMainloopBwdSm80ILi2ELi2EN4cute5tupleIJNS5_1CILi128EEES8_NS7_ILi64EEEEEENS_10bfloat16_tEfNS_4arch4Sm80ELb1ELb0ELb1ELb1ELb1ELb0ELb0ELb0ELi2ELi4ELi4ELi4ELb0EEENS1_24CollectiveEpilogueBwdGQAISA_fSD_Li256ELb1ELb1EEENS1_25SingleTileBwdLPTSchedulerILb1ELi128ELb1EEEEEEEEEvNT_6ParamsE$_ZN4cute5tupleIJNS0_IJNS0_IJNS_1CILi8EEENS1_ILi1EEEEEENS1_ILi2EEENS0_IJS5_S5_EEEEEENS0_IJNS0_IJS3_NS1_ILi0EEEEEENS1_ILi4096EEENS0_IJiiEEEEEEEEC2ERKS7_RKSC_:
[----:B------:R-:W-:Y:S02]  /*b020*/  MOV R6, 0xb040 ;  /* 0x0000b04000067802 */ /* 0x000fe40000000f00 */
[----:B------:R-:W-:Y:S05]  /*b030*/  CALL.REL.NOINC `($_ZN7cutlass13device_kernelIN5flash19enable_sm80_to_sm89INS1_16FlashAttnBwdSm80INS1_25CollectiveMainloopBwdSm80ILi2ELi2EN4cute5tupleIJNS5_1CILi128EEES8_NS7_ILi64EEEEEENS_10bfloat16_tEfNS_4arch4Sm80ELb1ELb0ELb1ELb1ELb1ELb0ELb0ELb0ELi2ELi4ELi4ELi4ELb0EEENS1_24CollectiveEpilogueBwdGQAISA_fSD_Li256ELb1ELb1EEENS1_25SingleTileBwdLPTSchedulerILb1ELi128ELb1EEEEEEEEEvNT_6ParamsE$_ZN4cute3eso3ESOILb1ELb0EJNS_5tupleIJNS2_IJNS_1CILi8EEENS3_ILi1EEEEEENS3_ILi2EEENS2_IJS7_S7_EEEEEENS2_IJNS2_IJS5_NS3_ILi0EEEEEENS3_ILi4096EEENS2_IJiiEEEEEEEEC2ERKS9_RKSE_) ;  /* 0xffffdc7000007944 */ /* 0x000fea0003c3ffff */
[----:B------:R-:W-:-:S04]  /*b040*/  MOV R5, 0x0 ;  /* 0x0000000000057802 */ /* 0x000fc80000000f00 */
[----:B------:R-:W-:Y:S05]  /*b050*/  RET.REL.NODEC R4 `(_ZN7cutlass13device_kernelIN5flash19enable_sm80_to_sm89INS1_16FlashAttnBwdSm80INS1_25CollectiveMainloopBwdSm80ILi2ELi2EN4cute5tupleIJNS5_1CILi128EEES8_NS7_ILi64EEEEEENS_10bfloat16_tEfNS_4arch4Sm80ELb1ELb0ELb1ELb1ELb1ELb0ELb0ELb0ELi2ELi4ELi4ELi4ELb0EEENS1_24CollectiveEpilogueBwdGQAISA_fSD_Li256ELb1ELb1EEENS1_25SingleTileBwdLPTSchedulerILb1ELi128ELb1EEEEEEEEEvNT_6ParamsE) ;  /* 0xffff4fa004007950 */ /* 0x000fea0003c3ffff */
        .type           $_ZN7cutlass13device_kernelIN5flash19enable_sm80_to_sm89INS1_16FlashAttnBwdSm80INS1_25CollectiveMainloopBwdSm80ILi2ELi2EN4cute5tupleIJNS5_1CILi128EEES8_NS7_ILi64EEEEEENS_10bfloat16_tEfNS_4arch4Sm80ELb1ELb0ELb1ELb1ELb1ELb0ELb0ELb0ELi2ELi4ELi4ELi4ELb0EEENS1_24CollectiveEpilogueBwdGQAISA_fSD_Li256ELb1ELb1EEENS1_25SingleTileBwdLPTSchedulerILb1ELi128ELb1EEEEEEEEEvNT_6ParamsE$_ZN4cute5tupleIJNS0_IJNS0_IJNS_1CILi8EEENS1_ILi1EEEEEENS1_ILi2EEES2_EEENS0_IJNS0_IJS3_NS1_ILi0EEEEEEiNS1_ILi1024EEEEEEEEC2ERKS6_RKSA_,@function
        .size           $_ZN7cutlass13device_kernelIN5flash19enable_sm80_to_sm89INS1_16FlashAttnBwdSm80INS1_25CollectiveMainloopBwdSm80ILi2ELi2EN4cute5tupleIJNS5_1CILi128EEES8_NS7_ILi64EEEEEENS_10bfloat16_tEfNS_4arch4Sm80ELb1ELb0ELb1ELb1ELb1ELb0ELb0ELb0ELi2ELi4ELi4ELi4ELb0EEENS1_24CollectiveEpilogueBwdGQAISA_fSD_Li256ELb1ELb1EEENS1_25SingleTileBwdLPTSchedulerILb1ELi128ELb1EEEEEEEEEvNT_6ParamsE$_ZN4cute5tupleIJNS0_IJNS0_IJNS_1CILi8EEENS1_ILi1EEEEEENS1_ILi2EEES2_EEENS0_IJNS0_IJS3_NS1_ILi0EEEEEEiNS1_ILi1024EEEEEEEEC2ERKS6_RKSA_,($_ZN7cutlass13device_kernelIN5flash19enable_sm80_to_sm89INS1_16FlashAttnBwdSm80INS1_25CollectiveMainloopBwdSm80ILi2ELi2EN4cute5tupleIJNS5_1CILi128EEES8_NS7_ILi64EEEEEENS_10bfloat16_tEfNS_4arch4Sm80ELb1ELb0ELb1ELb1ELb1ELb0ELb0ELb0ELi2ELi4ELi4ELi4ELb0EEENS1_24CollectiveEpilogueBwdGQAISA_fSD_Li256ELb1ELb1EEENS1_25SingleTileBwdLPTSchedulerILb1ELi128ELb1EEEEEEEEEvNT_6ParamsE$_ZN4cute5tupleIJNS0_IJNS0_IJNS_1CILi8EEENS1_ILi1EEEEEENS1_ILi4EEES3_EEENS0_IJNS0_IJS3_NS1_ILi0EEEEEElS7_EEEEEC2ERKS6_RKS9_ - $_ZN7cutlass13device_kernelIN5flash19enable_sm80_to_sm89INS1_16FlashAttnBwdSm80INS1_25CollectiveMainloopBwdSm80ILi2ELi2EN4cute5tupleIJNS5_1CILi128EEES8_NS7_ILi64EEEEEENS_10bfloat16_tEfNS_4arch4Sm80ELb1ELb0ELb1ELb1ELb1ELb0ELb0ELb0ELi2ELi4ELi4ELi4ELb0EEENS1_24CollectiveEpilogueBwdGQAISA_fSD_Li256ELb1ELb1EEENS1_25SingleTileBwdLPTSchedulerILb1ELi128ELb1EEEEEEEEEvNT_6ParamsE$_ZN4cute5tupleIJNS0_IJNS0_IJNS_1CILi8EEENS1_ILi1EEEEEENS1_ILi2EEES2_EEENS0_IJNS0_IJS3_NS1_ILi0EEEEEEiNS1_ILi1024EEEEEEEEC2ERKS6_RKSA_)
$_ZN7cutlass13device_kernelIN5flash19enable_sm80_to_sm89INS1_16FlashAttnBwdSm80INS1_25CollectiveMainloopBwdSm80ILi2ELi2EN4cute5tupleIJNS5_1CILi128EEES8_NS7_ILi64EEEEEENS_10bfloat16_tEfNS_4arch4Sm80ELb1ELb0ELb1ELb1ELb1ELb0ELb0ELb0ELi2ELi4ELi4ELi4ELb0EEENS1_24CollectiveEpilogueBwdGQAISA_fSD_Li256ELb1ELb1EEENS1_25SingleTileBwdLPTSchedulerILb1ELi128ELb1EEEEEEEEEvNT_6ParamsE$_ZN4cute5tupleIJNS0_IJNS0_IJNS_1CILi8EEENS1_ILi1EEEEEENS1_ILi2EEES2_EEENS0_IJNS0_IJS3_NS1_ILi0EEEEEEiNS1_ILi1024EEEEEEEEC2ERKS6_RKSA_:
[----:B------:R-:W-:Y:S02]  /*b060*/  MOV R8, 0xb080 ;  /* 0x0000b08000087802 */ /* 0x000fe40000000f00 */
[----:B------:R-:W-:Y:S05]  /*b070*/  CALL.REL.NOINC `($_ZN7cutlass13device_kernelIN5flash19enable_sm80_to_sm89INS1_16FlashAttnBwdSm80INS1_25CollectiveMainloopBwdSm80ILi2ELi2EN4cute5tupleIJNS5_1CILi128EEES8_NS7_ILi64EEEEEENS_10bfloat16_tEfNS_4arch4Sm80ELb1ELb0ELb1ELb1ELb1ELb0ELb0ELb0ELi2ELi4ELi4ELi4ELb0EEENS1_24CollectiveEpilogueBwdGQAISA_fSD_Li256ELb1ELb1EEENS1_25SingleTileBwdLPTSchedulerILb1ELi128ELb1EEEEEEEEEvNT_6ParamsE$_ZN4cute3eso3ESOILb1ELb0EJNS_5tupleIJNS2_IJNS_1CILi8EEENS3_ILi1EEEEEENS3_ILi2EEES4_EEENS2_IJNS2_IJS5_NS3_ILi0EEEEEEiNS3_ILi1024EEEEEEEEC2ERKS8_RKSC_) ;  /* 0xffffdc9000007944 */ /* 0x000fea0003c3ffff */
[----:B-1----:R-:W-:Y:S02]  /*b080*/  MOV R2, R4 ;  /* 0x0000000400027202 */ /* 0x002fe40000000f00 */
[----:B------:R-:W-:-:S04]  /*b090*/  MOV R3, 0x0 ;  /* 0x0000000000037802 */ /* 0x000fc80000000f00 */
[----:B------:R-:W-:Y:S05]  /*b0a0*/  RET.REL.NODEC R2 `(_ZN7cutlass13device_kernelIN5flash19enable_sm80_to_sm89INS1_16FlashAttnBwdSm80INS1_25CollectiveMainloopBwdSm80ILi2ELi2EN4cute5tupleIJNS5_1CILi128EEES8_NS7_ILi64EEEEEENS_10bfloat16_tEfNS_4arch4Sm80ELb1ELb0ELb1ELb1ELb1ELb0ELb0ELb0ELi2ELi4ELi4ELi4ELb0EEENS1_24CollectiveEpilogueBwdGQAISA_fSD_Li256ELb1ELb1EEENS1_25SingleTileBwdLPTSchedulerILb1ELi128ELb1EEEEEEEEEvNT_6ParamsE) ;  /* 0xffff4f5002007950 */ /* 0x000fea0003c3ffff */
        .type           $_ZN7cutlass13device_kernelIN5flash19enable_sm80_to_sm89INS1_16FlashAttnBwdSm80INS1_25CollectiveMainloopBwdSm80ILi2ELi2EN4cute5tupleIJNS5_1CILi128EEES8_NS7_ILi64EEEEEENS_10bfloat16_tEfNS_4arch4Sm80ELb1ELb0ELb1ELb1ELb1ELb0ELb0ELb0ELi2ELi4ELi4ELi4ELb0EEENS1_24CollectiveEpilogueBwdGQAISA_fSD_Li256ELb1ELb1EEENS1_25SingleTileBwdLPTSchedulerILb1ELi128ELb1EEEEEEEEEvNT_6ParamsE$_ZN4cute5tupleIJNS0_IJNS0_IJNS_1CILi8EEENS1_ILi1EEEEEENS1_ILi4EEES3_EEENS0_IJNS0_IJS3_NS1_ILi0EEEEEElS7_EEEEEC2ERKS6_RKS9_,@function
        .size           $_ZN7cutlass13device_kernelIN5flash19enable_sm80_to_sm89INS1_16FlashAttnBwdSm80INS1_25CollectiveMainloopBwdSm80ILi2ELi2EN4cute5tupleIJNS5_1CILi128EEES8_NS7_ILi64EEEEEENS_10bfloat16_tEfNS_4arch4Sm80ELb1ELb0ELb1ELb1ELb1ELb0ELb0ELb0ELi2ELi4ELi4ELi4ELb0EEENS1_24CollectiveEpilogueBwdGQAISA_fSD_Li256ELb1ELb1EEENS1_25SingleTileBwdLPTSchedulerILb1ELi128ELb1EEEEEEEEEvNT_6ParamsE$_ZN4cute5tupleIJNS0_IJNS0_IJNS_1CILi8EEENS1_ILi1EEEEEENS1_ILi4EEES3_EEENS0_IJNS0_IJS3_NS1_ILi0EEEEEElS7_EEEEEC2ERKS6_RKS9_,($_ZN7cutlass13device_kernelIN5flash19enable_sm80_to_sm89INS1_16FlashAttnBwdSm80INS1_25CollectiveMainloopBwdSm80ILi2ELi2EN4cute5tupleIJNS5_1CILi128EEES8_NS7_ILi64EEEEEENS_10bfloat16_tEfNS_4arch4Sm80ELb1ELb0ELb1ELb1ELb1ELb0ELb0ELb0ELi2ELi4ELi4ELi4ELb0EEENS1_24CollectiveEpilogueBwdGQAISA_fSD_Li256ELb1ELb1EEENS1_25SingleTileBwdLPTSchedulerILb1ELi128ELb1EEEEEEEEEvNT_6ParamsE$_ZN4cute5tupleIJNS0_IJNS_1CILi16EEENS1_ILi2EEES3_S3_NS1_ILi4EEES3_EEENS0_IJNS1_ILi1EEEiiiNS1_ILi144EEENS1_ILi512EEEEEEEEC2ERKS5_RKS9_ - $_ZN7cutlass13device_kernelIN5flash19enable_sm80_to_sm89INS1_16FlashAttnBwdSm80INS1_25CollectiveMainloopBwdSm80ILi2ELi2EN4cute5tupleIJNS5_1CILi128EEES8_NS7_ILi64EEEEEENS_10bfloat16_tEfNS_4arch4Sm80ELb1ELb0ELb1ELb1ELb1ELb0ELb0ELb0ELi2ELi4ELi4ELi4ELb0EEENS1_24CollectiveEpilogueBwdGQAISA_fSD_Li256ELb1ELb1EEENS1_25SingleTileBwdLPTSchedulerILb1ELi128ELb1EEEEEEEEEvNT_6ParamsE$_ZN4cute5tupleIJNS0_IJNS0_IJNS_1CILi8EEENS1_ILi1EEEEEENS1_ILi4EEES3_EEENS0_IJNS0_IJS3_NS1_ILi0EEEEEElS7_EEEEEC2ERKS6_RKS9_)
$_ZN7cutlass13device_kernelIN5flash19enable_sm80_to_sm89INS1_16FlashAttnBwdSm80INS1_25CollectiveMainloopBwdSm80ILi2ELi2EN4cute5tupleIJNS5_1CILi128EEES8_NS7_ILi64EEEEEENS_10bfloat16_tEfNS_4arch4Sm80ELb1ELb0ELb1ELb1ELb1ELb0ELb0ELb0ELi2ELi4ELi4ELi4ELb0EEENS1_24CollectiveEpilogueBwdGQAISA_fSD_Li256ELb1ELb1EEENS1_25SingleTileBwdLPTSchedulerILb1ELi128ELb1EEEEEEEEEvNT_6ParamsE$_ZN4cute5tupleIJNS0_IJNS0_IJNS_1CILi8EEENS1_ILi1EEEEEENS1_ILi4EEES3_EEENS0_IJNS0_IJS3_NS1_ILi0EEEEEElS7_EEEEEC2ERKS6_RKS9_:
[----:B------:R-:W-:Y:S02]  /*b0b0*/  MOV R6, 0xb0d0 ;  /* 0x0000b0d000067802 */ /* 0x000fe40000000f00 */
[----:B------:R-:W-:Y:S05]  /*b0c0*/  CALL.REL.NOINC `($_ZN7cutlass13device_kernelIN5flash19enable_sm80_to_sm89INS1_16FlashAttnBwdSm80INS1_25CollectiveMainloopBwdSm80ILi2ELi2EN4cute5tupleIJNS5_1CILi128EEES8_NS7_ILi64EEEEEENS_10bfloat16_tEfNS_4arch4Sm80ELb1ELb0ELb1ELb1ELb1ELb0ELb0ELb0ELi2ELi4ELi4ELi4ELb0EEENS1_24CollectiveEpilogueBwdGQAISA_fSD_Li256ELb1ELb1EEENS1_25SingleTileBwdLPTSchedulerILb1ELi128ELb1EEEEEEEEEvNT_6ParamsE$_ZN4cute3eso3ESOILb1ELb0EJNS_5tupleIJNS2_IJNS_1CILi8EEENS3_ILi1EEEEEENS3_ILi4EEES5_EEENS2_IJNS2_IJS5_NS3_ILi0EEEEEElS9_EEEEEC2ERKS8_RKSB_) ;  /* 0xffffdc8000007944 */ /* 0x000fea0003c3ffff */
[----:B------:R-:W-:-:S04]  /*b0d0*/  MOV R5, 0x0 ;  /* 0x0000000000057802 */ /* 0x000fc80000000f00 */
[----:B------:R-:W-:Y:S05]  /*b0e0*/  RET.REL.NODEC R4 `(_ZN7cutlass13device_kernelIN5flash19enable_sm80_to_sm89INS1_16FlashAttnBwdSm80INS1_25CollectiveMainloopBwdSm80ILi2ELi2EN4cute5tupleIJNS5_1CILi128EEES8_NS7_ILi64EEEEEENS_10bfloat16_tEfNS_4arch4Sm80ELb1ELb0ELb1ELb1ELb1ELb0ELb0ELb0ELi2ELi4ELi4ELi4ELb0EEENS1_24CollectiveEpilogueBwdGQAISA_fSD_Li256ELb1ELb1EEENS1_25SingleTileBwdLPTSchedulerILb1ELi128ELb1EEEEEEEEEvNT_6ParamsE) ;  /* 0xffff4f1004007950 */ /* 0x000fea0003c3ffff */
        .type           $_ZN7cutlass13device_kernelIN5flash19enable_sm80_to_sm89INS1_16FlashAttnBwdSm80INS1_25CollectiveMainloopBwdSm80ILi2ELi2EN4cute5tupleIJNS5_1CILi128EEES8_NS7_ILi64EEEEEENS_10bfloat16_tEfNS_4arch4Sm80ELb1ELb0ELb1ELb1ELb1ELb0ELb0ELb0ELi2ELi4ELi4ELi4ELb0EEENS1_24CollectiveEpilogueBwdGQAISA_fSD_Li256ELb1ELb1EEENS1_25SingleTileBwdLPTSchedulerILb1ELi128ELb1EEEEEEEEEvNT_6ParamsE$_ZN4cute5tupleIJNS0_IJNS_1CILi16EEENS1_ILi2EEES3_S3_NS1_ILi4EEES3_EEENS0_IJNS1_ILi1EEEiiiNS1_ILi144EEENS1_ILi512EEEEEEEEC2ERKS5_RKS9_,@function
        .size           $_ZN7cutlass13device_kernelIN5flash19enable_sm80_to_sm89INS1_16FlashAttnBwdSm80INS1_25CollectiveMainloopBwdSm80ILi2ELi2EN4cute5tupleIJNS5_1CILi128EEES8_NS7_ILi64EEEEEENS_10bfloat16_tEfNS_4arch4Sm80ELb1ELb0ELb1ELb1ELb1ELb0ELb0ELb0ELi2ELi4ELi4ELi4ELb0EEENS1_24CollectiveEpilogueBwdGQAISA_fSD_Li256ELb1ELb1EEENS1_25SingleTileBwdLPTSchedulerILb1ELi128ELb1EEEEEEEEEvNT_6ParamsE$_ZN4cute5tupleIJNS0_IJNS_1CILi16EEENS1_ILi2EEES3_S3_NS1_ILi4EEES3_EEENS0_IJNS1_ILi1EEEiiiNS1_ILi144EEENS1_ILi512EEEEEEEEC2ERKS5_RKS9_,($_ZN7cutlass13device_kernelIN5flash19enable_sm80_to_sm89INS1_16FlashAttnBwdSm80INS1_25CollectiveMainloopBwdSm80ILi2ELi2EN4cute5tupleIJNS5_1CILi128EEES8_NS7_ILi64EEEEEENS_10bfloat16_tEfNS_4arch4Sm80ELb1ELb0ELb1ELb1ELb1ELb0ELb0ELb0ELi2ELi4ELi4ELi4ELb0EEENS1_24CollectiveEpilogueBwdGQAISA_fSD_Li256ELb1ELb1EEENS1_25SingleTileBwdLPTSchedulerILb1ELi128ELb1EEEEEEEEEvNT_6ParamsE$_ZN4cute5tupleIJNS0_IJNS_1CILi1EEENS0_IJS2_NS1_ILi2EEES3_EEEEEENS0_IJNS1_ILi0EEENS0_IJS2_NS1_ILi256EEEiEEEEEEEEC2ERKS5_RKS9_ - $_ZN7cutlass13device_kernelIN5flash19enable_sm80_to_sm89INS1_16FlashAttnBwdSm80INS1_25CollectiveMainloopBwdSm80ILi2ELi2EN4cute5tupleIJNS5_1CILi128EEES8_NS7_ILi64EEEEEENS_10bfloat16_tEfNS_4arch4Sm80ELb1ELb0ELb1ELb1ELb1ELb0ELb0ELb0ELi2ELi4ELi4ELi4ELb0EEENS1_24CollectiveEpilogueBwdGQAISA_fSD_Li256ELb1ELb1EEENS1_25SingleTileBwdLPTSchedulerILb1ELi128ELb1EEEEEEEEEvNT_6ParamsE$_ZN4cute5tupleIJNS0_IJNS_1CILi16EEENS1_ILi2EEES3_S3_NS1_ILi4EEES3_EEENS0_IJNS1_ILi1EEEiiiNS1_ILi144EEENS1_ILi512EEEEEEEEC2ERKS5_RKS9_)
$_ZN7cutlass13device_kernelIN5flash19enable_sm80_to_sm89INS1_16FlashAttnBwdSm80INS1_25CollectiveMainloopBwdSm80ILi2ELi2EN4cute5tupleIJNS5_1CILi128EEES8_NS7_ILi64EEEEEENS_10bfloat16_tEfNS_4arch4Sm80ELb1ELb0ELb1ELb1ELb1ELb0ELb0ELb0ELi2ELi4ELi4ELi4ELb0EEENS1_24CollectiveEpilogueBwdGQAISA_fSD_Li256ELb1ELb1EEENS1_25SingleTileBwdLPTSchedulerILb1ELi128ELb1EEEEEEEEEvNT_6ParamsE$_ZN4cute5tupleIJNS0_IJNS_1CILi16EEENS1_ILi2EEES3_S3_NS1_ILi4EEES3_EEENS0_IJNS1_ILi1EEEiiiNS1_ILi144EEENS1_ILi512EEEEEEEEC2ERKS5_RKS9_:
[----:B------:R-:W-:Y:S02]  /*b0f0*/  MOV R8, 0xb110 ;  /* 0x0000b11000087802 */ /* 0x000fe40000000f00 */
[----:B------:R-:W-:Y:S05]  /*b100*/  CALL.REL.NOINC `($_ZN7cutlass13device_kernelIN5flash19enable_sm80_to_sm89INS1_16FlashAttnBwdSm80INS1_25CollectiveMainloopBwdSm80ILi2ELi2EN4cute5tupleIJNS5_1CILi128EEES8_NS7_ILi64EEEEEENS_10bfloat16_tEfNS_4arch4Sm80ELb1ELb0ELb1ELb1ELb1ELb0ELb0ELb0ELi2ELi4ELi4ELi4ELb0EEENS1_24CollectiveEpilogueBwdGQAISA_fSD_Li256ELb1ELb1EEENS1_25SingleTileBwdLPTSchedulerILb1ELi128ELb1EEEEEEEEEvNT_6ParamsE$_ZN4cute3eso3ESOILb1ELb0EJNS_5tupleIJNS_1CILi16EEENS3_ILi2EEES5_S5_NS3_ILi4EEES5_EEENS2_IJNS3_ILi1EEEiiiNS3_ILi144EEENS3_ILi512EEEEEEEEC2ERKS7_RKSB_) ;  /* 0xffffdcf000007944 */ /* 0x000fea0003c3ffff */
[----:B-1----:R-:W-:Y:S02]  /*b110*/  MOV R2, R6 ;  /* 0x0000000600027202 */ /* 0x002fe40000000f00 */
[----:B------:R-:W-:-:S04]  /*b120*/  MOV R3, 0x0 ;  /* 0x0000000000037802 */ /* 0x000fc80000000f00 */
[----:B------:R-:W-:Y:S05]  /*b130*/  RET.REL.NODEC R2 `(_ZN7cutlass13device_kernelIN5flash19enable_sm80_to_sm89INS1_16FlashAttnBwdSm80INS1_25CollectiveMainloopBwdSm80ILi2ELi2EN4cute5tupleIJNS5_1CILi128EEES8_NS7_ILi64EEEEEENS_10bfloat16_tEfNS_4arch4Sm80ELb1ELb0ELb1ELb1ELb1ELb0ELb0ELb0ELi2ELi4ELi4ELi4ELb0EEENS1_24CollectiveEpilogueBwdGQAISA_fSD_Li256ELb1ELb1EEENS1_25SingleTileBwdLPTSchedulerILb1ELi128ELb1EEEEEEEEEvNT_6ParamsE) ;  /* 0xffff4ec002007950 */ /* 0x000fea0003c3ffff */
        .type           $_ZN7cutlass13device_kernelIN5flash19enable_sm80_to_sm89INS1_16FlashAttnBwdSm80INS1_25CollectiveMainloopBwdSm80ILi2ELi2EN4cute5tupleIJNS5_1CILi128EEES8_NS7_ILi64EEEEEENS_10bfloat16_tEfNS_4arch4Sm80ELb1ELb0ELb1ELb1ELb1ELb0ELb0ELb0ELi2ELi4ELi4ELi4ELb0EEENS1_24CollectiveEpilogueBwdGQAISA_fSD_Li256ELb1ELb1EEENS1_25SingleTileBwdLPTSchedulerILb1ELi128ELb1EEEEEEEEEvNT_6ParamsE$_ZN4cute5tupleIJNS0_IJNS_1CILi1EEENS0_IJS2_NS1_ILi2EEES3_EEEEEENS0_IJNS1_ILi0EEENS0_IJS2_NS1_ILi256EEEiEEEEEEEEC2ERKS5_RKS9_,@function
        .size           $_ZN7cutlass13device_kernelIN5flash19enable_sm80_to_sm89INS1_16FlashAttnBwdSm80INS1_25CollectiveMainloopBwdSm80ILi2ELi2EN4cute5tupleIJNS5_1CILi128EEES8_NS7_ILi64EEEEEENS_10bfloat16_tEfNS_4arch4Sm80ELb1ELb0ELb1ELb1ELb1ELb0ELb0ELb0ELi2ELi4ELi4ELi4ELb0EEENS1_24CollectiveEpilogueBwdGQAISA_fSD_Li256ELb1ELb1EEENS1_25SingleTileBwdLPTSchedulerILb1ELi128ELb1EEEEEEEEEvNT_6ParamsE$_ZN4cute5tupleIJNS0_IJNS_1CILi1EEENS0_IJS2_NS1_ILi2EEES3_EEEEEENS0_IJNS1_ILi0EEENS0_IJS2_NS1_ILi256EEEiEEEEEEEEC2ERKS5_RKS9_,($_ZN7cutlass13device_kernelIN5flash19enable_sm80_to_sm89INS1_16FlashAttnBwdSm80INS1_25CollectiveMainloopBwdSm80ILi2ELi2EN4cute5tupleIJNS5_1CILi128EEES8_NS7_ILi64EEEEEENS_10bfloat16_tEfNS_4arch4Sm80ELb1ELb0ELb1ELb1ELb1ELb0ELb0ELb0ELi2ELi4ELi4ELi4ELb0EEENS1_24CollectiveEpilogueBwdGQAISA_fSD_Li256ELb1ELb1EEENS1_25SingleTileBwdLPTSchedulerILb1ELi128ELb1EEEEEEEEEvNT_6ParamsE$_ZN4cute5tupleIJNS0_IJNS_1CILi1EEENS1_ILi2EEEEEENS0_IJNS1_ILi0EEEiEEEEEC2ERKS4_RKS6_ - $_ZN7cutlass13device_kernelIN5flash19enable_sm80_to_sm89INS1_16FlashAttnBwdSm80INS1_25CollectiveMainloopBwdSm80ILi2ELi2EN4cute5tupleIJNS5_1CILi128EEES8_NS7_ILi64EEEEEENS_10bfloat16_tEfNS_4arch4Sm80ELb1ELb0ELb1ELb1ELb1ELb0ELb0ELb0ELi2ELi4ELi4ELi4ELb0EEENS1_24CollectiveEpilogueBwdGQAISA_fSD_Li256ELb1ELb1EEENS1_25SingleTileBwdLPTSchedulerILb1ELi128ELb1EEEEEEEEEvNT_6ParamsE$_ZN4cute5tupleIJNS0_IJNS_1CILi1EEENS0_IJS2_NS1_ILi2EEES3_EEEEEENS0_IJNS1_ILi0EEENS0_IJS2_NS1_ILi256EEEiEEEEEEEEC2ERKS5_RKS9_)
$_ZN7cutlass13device_kernelIN5flash19enable_sm80_to_sm89INS1_16FlashAttnBwdSm80INS1_25CollectiveMainloopBwdSm80ILi2ELi2EN4cute5tupleIJNS5_1CILi128EEES8_NS7_ILi64EEEEEENS_10bfloat16_tEfNS_4arch4Sm80ELb1ELb0ELb1ELb1ELb1ELb0ELb0ELb0ELi2ELi4ELi4ELi4ELb0EEENS1_24CollectiveEpilogueBwdGQAISA_fSD_Li256ELb1ELb1EEENS1_25SingleTileBwdLPTSchedulerILb1ELi128ELb1EEEEEEEEEvNT_6ParamsE$_ZN4cute5tupleIJNS0_IJNS_1CILi1EEENS0_IJS2_NS1_ILi2EEES3_EEEEEENS0_IJNS1_ILi0EEENS0_IJS2_NS1_ILi256EEEiEEEEEEEEC2ERKS5_RKS9_:
[----:B------:R-:W-:Y:S02]  /*b140*/  MOV R4, 0xb160 ;  /* 0x0000b16000047802 */ /* 0x000fe40000000f00 */
[----:B------:R-:W-:Y:S05]  /*b150*/  CALL.REL.NOINC `($_ZN7cutlass13device_kernelIN5flash19enable_sm80_to_sm89INS1_16FlashAttnBwdSm80INS1_25CollectiveMainloopBwdSm80ILi2ELi2EN4cute5tupleIJNS5_1CILi128EEES8_NS7_ILi64EEEEEENS_10bfloat16_tEfNS_4arch4Sm80ELb1ELb0ELb1ELb1ELb1ELb0ELb0ELb0ELi2ELi4ELi4ELi4ELb0EEENS1_24CollectiveEpilogueBwdGQAISA_fSD_Li256ELb1ELb1EEENS1_25SingleTileBwdLPTSchedulerILb1ELi128ELb1EEEEEEEEEvNT_6ParamsE$_ZN4cute3eso3ESOILb1ELb0EJNS_5tupleIJNS_1CILi1EEENS2_IJS4_NS3_ILi2EEES5_EEEEEENS2_IJNS3_ILi0EEENS2_IJS4_NS3_ILi256EEEiEEEEEEEEC2ERKS7_RKSB_) ;  /* 0xffffdd0000007944 */ /* 0x000fea0003c3ffff */
[----:B-1----:R-:W-:Y:S02]  /*b160*/  MOV R2, R6 ;  /* 0x0000000600027202 */ /* 0x002fe40000000f00 */
[----:B------:R-:W-:-:S04]  /*b170*/  MOV R3, 0x0 ;  /* 0x0000000000037802 */ /* 0x000fc80000000f00 */
[----:B------:R-:W-:Y:S05]  /*b180*/  RET.REL.NODEC R2 `(_ZN7cutlass13device_kernelIN5flash19enable_sm80_to_sm89INS1_16FlashAttnBwdSm80INS1_25CollectiveMainloopBwdSm80ILi2ELi2EN4cute5tupleIJNS5_1CILi128EEES8_NS7_ILi64EEEEEENS_10bfloat16_tEfNS_4arch4Sm80ELb1ELb0ELb1ELb1ELb1ELb0ELb0ELb0ELi2ELi4ELi4ELi4ELb0EEENS1_24CollectiveEpilogueBwdGQAISA_fSD_Li256ELb1ELb1EEENS1_25SingleTileBwdLPTSchedulerILb1ELi128ELb1EEEEEEEEEvNT_6ParamsE) ;  /* 0xffff4e7002007950 */ /* 0x000fea0003c3ffff */
        .type           $_ZN7cutlass13device_kernelIN5flash19enable_sm80_to_sm89INS1_16FlashAttnBwdSm80INS1_25CollectiveMainloopBwdSm80ILi2ELi2EN4cute5tupleIJNS5_1CILi128EEES8_NS7_ILi64EEEEEENS_10bfloat16_tEfNS_4arch4Sm80ELb1ELb0ELb1ELb1ELb1ELb0ELb0ELb0ELi2ELi4ELi4ELi4ELb0EEENS1_24CollectiveEpilogueBwdGQAISA_fSD_Li256ELb1ELb1EEENS1_25SingleTileBwdLPTSchedulerILb1ELi128ELb1EEEEEEEEEvNT_6ParamsE$_ZN4cute5tupleIJNS0_IJNS_1CILi1EEENS1_ILi2EEEEEENS0_IJNS1_ILi0EEEiEEEEEC2ERKS4_RKS6_,@function
        .size           $_ZN7cutlass13device_kernelIN5flash19enable_sm80_to_sm89INS1_16FlashAttnBwdSm80INS1_25CollectiveMainloopBwdSm80ILi2ELi2EN4cute5tupleIJNS5_1CILi128EEES8_NS7_ILi64EEEEEENS_10bfloat16_tEfNS_4arch4Sm80ELb1ELb0ELb1ELb1ELb1ELb0ELb0ELb0ELi2ELi4ELi4ELi4ELb0EEENS1_24CollectiveEpilogueBwdGQAISA_fSD_Li256ELb1ELb1EEENS1_25SingleTileBwdLPTSchedulerILb1ELi128ELb1EEEEEEEEEvNT_6ParamsE$_ZN4cute5tupleIJNS0_IJNS_1CILi1EEENS1_ILi2EEEEEENS0_IJNS1_ILi0EEEiEEEEEC2ERKS4_RKS6_,($_ZN7cutlass13device_kernelIN5flash19enable_sm80_to_sm89INS1_16FlashAttnBwdSm80INS1_25CollectiveMainloopBwdSm80ILi2ELi2EN4cute5tupleIJNS5_1CILi128EEES8_NS7_ILi64EEEEEENS_10bfloat16_tEfNS_4arch4Sm80ELb1ELb0ELb1ELb1ELb1ELb0ELb0ELb0ELi2ELi4ELi4ELi4ELb0EEENS1_24CollectiveEpilogueBwdGQAISA_fSD_Li256ELb1ELb1EEENS1_25SingleTileBwdLPTSchedulerILb1ELi128ELb1EEEEEEEEEvNT_6ParamsE$_ZN4cute5tupleIJNS0_IJNS_1CILi1EEENS1_ILi2EEES3_EEENS0_IJS2_NS1_ILi256EEEiEEEEEC2ERKS4_RKS6_ - $_ZN7cutlass13device_kernelIN5flash19enable_sm80_to_sm89INS1_16FlashAttnBwdSm80INS1_25CollectiveMainloopBwdSm80ILi2ELi2EN4cute5tupleIJNS5_1CILi128EEES8_NS7_ILi64EEEEEENS_10bfloat16_tEfNS_4arch4Sm80ELb1ELb0ELb1ELb1ELb1ELb0ELb0ELb0ELi2ELi4ELi4ELi4ELb0EEENS1_24CollectiveEpilogueBwdGQAISA_fSD_Li256ELb1ELb1EEENS1_25SingleTileBwdLPTSchedulerILb1ELi128ELb1EEEEEEEEEvNT_6ParamsE$_ZN4cute5tupleIJNS0_IJNS_1CILi1EEENS1_ILi2EEEEEENS0_IJNS1_ILi0EEEiEEEEEC2ERKS4_RKS6_)
$_ZN7cutlass13device_kernelIN5flash19enable_sm80_to_sm89INS1_16FlashAttnBwdSm80INS1_25CollectiveMainloopBwdSm80ILi2ELi2EN4cute5tupleIJNS5_1CILi128EEES8_NS7_ILi64EEEEEENS_10bfloat16_tEfNS_4arch4Sm80ELb1ELb0ELb1ELb1ELb1ELb0ELb0ELb0ELi2ELi4ELi4ELi4ELb0EEENS1_24CollectiveEpilogueBwdGQAISA_fSD_Li256ELb1ELb1EEENS1_25SingleTileBwdLPTSchedulerILb1ELi128ELb1EEEEEEEEEvNT_6ParamsE$_ZN4cute5tupleIJNS0_IJNS_1CILi1EEENS1_ILi2EEEEEENS0_IJNS1_ILi0EEEiEEEEEC2ERKS4_RKS6_:
[----:B------:R-:W-:Y:S02]  /*b190*/  MOV R4, 0xb1b0 ;  /* 0x0000b1b000047802 */ /* 0x000fe40000000f00 */
[----:B------:R-:W-:Y:S05]  /*b1a0*/  CALL.REL.NOINC `($_ZN7cutlass13device_kernelIN5flash19enable_sm80_to_sm89INS1_16FlashAttnBwdSm80INS1_25CollectiveMainloopBwdSm80ILi2ELi2EN4cute5tupleIJNS5_1CILi128EEES8_NS7_ILi64EEEEEENS_10bfloat16_tEfNS_4arch4Sm80ELb1ELb0ELb1ELb1ELb1ELb0ELb0ELb0ELi2ELi4ELi4ELi4ELb0EEENS1_24CollectiveEpilogueBwdGQAISA_fSD_Li256ELb1ELb1EEENS1_25SingleTileBwdLPTSchedulerILb1ELi128ELb1EEEEEEEEEvNT_6ParamsE$_ZN4cute3eso3ESOILb1ELb0EJNS_5tupleIJNS_1CILi1EEENS3_ILi2EEEEEENS2_IJNS3_ILi0EEEiEEEEEC2ERKS6_RKS8_) ;  /* 0xffffde8000007944 */ /* 0x000fea0003c3ffff */
[----:B------:R-:W-:-:S04]  /*b1b0*/  MOV R7, 0x0 ;  /* 0x0000000000077802 */ /* 0x000fc80000000f00 */
[----:B------:R-:W-:Y:S05]  /*b1c0*/  RET.REL.NODEC R6 `(_ZN7cutlass13device_kernelIN5flash19enable_sm80_to_sm89INS1_16FlashAttnBwdSm80INS1_25CollectiveMainloopBwdSm80ILi2ELi2EN4cute5tupleIJNS5_1CILi128EEES8_NS7_ILi64EEEEEENS_10bfloat16_tEfNS_4arch4Sm80ELb1ELb0ELb1ELb1ELb1ELb0ELb0ELb0ELi2ELi4ELi4ELi4ELb0EEENS1_24CollectiveEpilogueBwdGQAISA_fSD_Li256ELb1ELb1EEENS1_25SingleTileBwdLPTSchedulerILb1ELi128ELb1EEEEEEEEEvNT_6ParamsE) ;  /* 0xffff4e3006007950 */ /* 0x000fea0003c3ffff */
        .type           $_ZN7cutlass13device_kernelIN5flash19enable_sm80_to_sm89INS1_16FlashAttnBwdSm80INS1_25CollectiveMainloopBwdSm80ILi2ELi2EN4cute5tupleIJNS5_1CILi128EEES8_NS7_ILi64EEEEEENS_10bfloat16_tEfNS_4arch4Sm80ELb1ELb0ELb1ELb1ELb1ELb0ELb0ELb0ELi2ELi4ELi4ELi4ELb0EEENS1_24CollectiveEpilogueBwdGQAISA_fSD_Li256ELb1ELb1EEENS1_25SingleTileBwdLPTSchedulerILb1ELi128ELb1EEEEEEEEEvNT_6ParamsE$_ZN4cute5tupleIJNS0_IJNS_1CILi1EEENS1_ILi2EEES3_EEENS0_IJS2_NS1_ILi256EEEiEEEEEC2ERKS4_RKS6_,@function
        .size           $_ZN7cutlass13device_kernelIN5flash19enable_sm80_to_sm89INS1_16FlashAttnBwdSm80INS1_25CollectiveMainloopBwdSm80ILi2ELi2EN4cute5tupleIJNS5_1CILi128EEES8_NS7_ILi64EEEEEENS_10bfloat16_tEfNS_4arch4Sm80ELb1ELb0ELb1ELb1ELb1ELb0ELb0ELb0ELi2ELi4ELi4ELi4ELb0EEENS1_24CollectiveEpilogueBwdGQAISA_fSD_Li256ELb1ELb1EEENS1_25SingleTileBwdLPTSchedulerILb1ELi128ELb1EEEEEEEEEvNT_6ParamsE$_ZN4cute5tupleIJNS0_IJNS_1CILi1EEENS1_ILi2EEES3_EEENS0_IJS2_NS1_ILi256EEEiEEEEEC2ERKS4_RKS6_,($_ZN7cutlass13device_kernelIN5flash19enable_sm80_to_sm89INS1_16FlashAttnBwdSm80INS1_25CollectiveMainloopBwdSm80ILi2ELi2EN4cute5tupleIJNS5_1CILi128EEES8_NS7_ILi64EEEEEENS_10bfloat16_tEfNS_4arch4Sm80ELb1ELb0ELb1ELb1ELb1ELb0ELb0ELb0ELi2ELi4ELi4ELi4ELb0EEENS1_24CollectiveEpilogueBwdGQAISA_fSD_Li256ELb1ELb1EEENS1_25SingleTileBwdLPTSchedulerILb1ELi128ELb1EEEEEEEEEvNT_6ParamsE$_ZN4cute5tupleIJNS0_IJNS_1CILi2EEEEEENS0_IJiEEEEEC2ERKS3_RKS4_ - $_ZN7cutlass13device_kernelIN5flash19enable_sm80_to_sm89INS1_16FlashAttnBwdSm80INS1_25CollectiveMainloopBwdSm80ILi2ELi2EN4cute5tupleIJNS5_1CILi128EEES8_NS7_ILi64EEEEEENS_10bfloat16_tEfNS_4arch4Sm80ELb1ELb0ELb1ELb1ELb1ELb0ELb0ELb0ELi2ELi4ELi4ELi4ELb0EEENS1_24CollectiveEpilogueBwdGQAISA_fSD_Li256ELb1ELb1EEENS1_25SingleTileBwdLPTSchedulerILb1ELi128ELb1EEEEEEEEEvNT_6ParamsE$_ZN4cute5tupleIJNS0_IJNS_1CILi1EEENS1_ILi2EEES3_EEENS0_IJS2_NS1_ILi256EEEiEEEEEC2ERKS4_RKS6_)
$_ZN7cutlass13device_kernelIN5flash19enable_sm80_to_sm89INS1_16FlashAttnBwdSm80INS1_25CollectiveMainloopBwdSm80ILi2ELi2EN4cute5tupleIJNS5_1CILi128EEES8_NS7_ILi64EEEEEENS_10bfloat16_tEfNS_4arch4Sm80ELb1ELb0ELb1ELb1ELb1ELb0ELb0ELb0ELi2ELi4ELi4ELi4ELb0EEENS1_24CollectiveEpilogueBwdGQAISA_fSD_Li256ELb1ELb1EEENS1_25SingleTileBwdLPTSchedulerILb1ELi128ELb1EEEEEEEEEvNT_6ParamsE$_ZN4cute5tupleIJNS0_IJNS_1CILi1EEENS1_ILi2EEES3_EEENS0_IJS2_NS1_ILi256EEEiEEEEEC2ERKS4_RKS6_:
[----:B------:R-:W-:Y:S02]  /*b1d0*/  MOV R4, 0xb1f0 ;  /* 0x0000b1f000047802 */ /* 0x000fe40000000f00 */
[----:B------:R-:W-:Y:S05]  /*b1e0*/  CALL.REL.NOINC `($_ZN7cutlass13device_kernelIN5flash19enable_sm80_to_sm89INS1_16FlashAttnBwdSm80INS1_25CollectiveMainloopBwdSm80ILi2ELi2EN4cute5tupleIJNS5_1CILi128EEES8_NS7_ILi64EEEEEENS_10bfloat16_tEfNS_4arch4Sm80ELb1ELb0ELb1ELb1ELb1ELb0ELb0ELb0ELi2ELi4ELi4ELi4ELb0EEENS1_24CollectiveEpilogueBwdGQAISA_fSD_Li256ELb1ELb1EEENS1_25SingleTileBwdLPTSchedulerILb1ELi128ELb1EEEEEEEEEvNT_6ParamsE$_ZN4cute3eso3ESOILb1ELb0EJNS_5tupleIJNS_1CILi1EEENS3_ILi2EEES5_EEENS2_IJS4_NS3_ILi256EEEiEEEEEC2ERKS6_RKS8_) ;  /* 0xffffde8000007944 */ /* 0x000fea0003c3ffff */
[----:B-1----:R-:W-:Y:S02]  /*b1f0*/  MOV R2, R6 ;  /* 0x0000000600027202 */ /* 0x002fe40000000f00 */
[----:B------:R-:W-:-:S04]  /*b200*/  MOV R3, 0x0 ;  /* 0x0000000000037802 */ /* 0x000fc80000000f00 */
[----:B------:R-:W-:Y:S05]  /*b210*/  RET.REL.NODEC R2 `(_ZN7cutlass13device_kernelIN5flash19enable_sm80_to_sm89INS1_16FlashAttnBwdSm80INS1_25CollectiveMainloopBwdSm80ILi2ELi2EN4cute5tupleIJNS5_1CILi128EEES8_NS7_ILi64EEEEEENS_10bfloat16_tEfNS_4arch4Sm80ELb1ELb0ELb1ELb1ELb1ELb0ELb0ELb0ELi2ELi4ELi4ELi4ELb0EEENS1_24CollectiveEpilogueBwdGQAISA_fSD_Li256ELb1ELb1EEENS1_25SingleTileBwdLPTSchedulerILb1ELi128ELb1EEEEEEEEEvNT_6ParamsE) ;  /* 0xffff4de002007950 */ /* 0x000fea0003c3ffff */
        .type           $_ZN7cutlass13device_kernelIN5flash19enable_sm80_to_sm89INS1_16FlashAttnBwdSm80INS1_25CollectiveMainloopBwdSm80ILi2ELi2EN4cute5tupleIJNS5_1CILi128EEES8_NS7_ILi64EEEEEENS_10bfloat16_tEfNS_4arch4Sm80ELb1ELb0ELb1ELb1ELb1ELb0ELb0ELb0ELi2ELi4ELi4ELi4ELb0EEENS1_24CollectiveEpilogueBwdGQAISA_fSD_Li256ELb1ELb1EEENS1_25SingleTileBwdLPTSchedulerILb1ELi128ELb1EEEEEEEEEvNT_6ParamsE$_ZN4cute5tupleIJNS0_IJNS_1CILi2EEEEEENS0_IJiEEEEEC2ERKS3_RKS4_,@function
        .size           $_ZN7cutlass13device_kernelIN5flash19enable_sm80_to_sm89INS1_16FlashAttnBwdSm80INS1_25CollectiveMainloopBwdSm80ILi2ELi2EN4cute5tupleIJNS5_1CILi128EEES8_NS7_ILi64EEEEEENS_10bfloat16_tEfNS_4arch4Sm80ELb1ELb0ELb1ELb1ELb1ELb0ELb0ELb0ELi2ELi4ELi4ELi4ELb0EEENS1_24CollectiveEpilogueBwdGQAISA_fSD_Li256ELb1ELb1EEENS1_25SingleTileBwdLPTSchedulerILb1ELi128ELb1EEEEEEEEEvNT_6ParamsE$_ZN4cute5tupleIJNS0_IJNS_1CILi2EEEEEENS0_IJiEEEEEC2ERKS3_RKS4_,($_ZN7cutlass13device_kernelIN5flash19enable_sm80_to_sm89INS1_16FlashAttnBwdSm80INS1_25CollectiveMainloopBwdSm80ILi2ELi2EN4cute5tupleIJNS5_1CILi128EEES8_NS7_ILi64EEEEEENS_10bfloat16_tEfNS_4arch4Sm80ELb1ELb0ELb1ELb1ELb1ELb0ELb0ELb0ELi2ELi4ELi4ELi4ELb0EEENS1_24CollectiveEpilogueBwdGQAISA_fSD_Li256ELb1ELb1EEENS1_25SingleTileBwdLPTSchedulerILb1ELi128ELb1EEEEEEEEEvNT_6ParamsE$_ZN4cute5tupleIJNS0_IJNS_1CILi2EEES2_EEENS0_IJNS1_ILi1EEEiEEEEEC2ERKS3_RKS5_ - $_ZN7cutlass13device_kernelIN5flash19enable_sm80_to_sm89INS1_16FlashAttnBwdSm80INS1_25CollectiveMainloopBwdSm80ILi2ELi2EN4cute5tupleIJNS5_1CILi128EEES8_NS7_ILi64EEEEEENS_10bfloat16_tEfNS_4arch4Sm80ELb1ELb0ELb1ELb1ELb1ELb0ELb0ELb0ELi2ELi4ELi4ELi4ELb0EEENS1_24CollectiveEpilogueBwdGQAISA_fSD_Li256ELb1ELb1EEENS1_25SingleTileBwdLPTSchedulerILb1ELi128ELb1EEEEEEEEEvNT_6ParamsE$_ZN4cute5tupleIJNS0_IJNS_1CILi2EEEEEENS0_IJiEEEEEC2ERKS3_RKS4_)
$_ZN7cutlass13device_kernelIN5flash19enable_sm80_to_sm89INS1_16FlashAttnBwdSm80INS1_25CollectiveMainloopBwdSm80ILi2ELi2EN4cute5tupleIJNS5_1CILi128EEES8_NS7_ILi64EEEEEENS_10bfloat16_tEfNS_4arch4Sm80ELb1ELb0ELb1ELb1ELb1ELb0ELb0ELb0ELi2ELi4ELi4ELi4ELb0EEENS1_24CollectiveEpilogueBwdGQAISA_fSD_Li256ELb1ELb1EEENS1_25SingleTileBwdLPTSchedulerILb1ELi128ELb1EEEEEEEEEvNT_6ParamsE$_ZN4cute5tupleIJNS0_IJNS_1CILi2EEEEEENS0_IJiEEEEEC2ERKS3_RKS4_:
[----:B------:R-:W-:Y:S02]  /*b220*/  MOV R6, 0xb240 ;  /* 0x0000b24000067802 */ /* 0x000fe40000000f00 */
[----:B------:R-:W-:Y:S05]  /*b230*/  CALL.REL.NOINC `($_ZN7cutlass13device_kernelIN5flash19enable_sm80_to_sm89INS1_16FlashAttnBwdSm80INS1_25CollectiveMainloopBwdSm80ILi2ELi2EN4cute5tupleIJNS5_1CILi128EEES8_NS7_ILi64EEEEEENS_10bfloat16_tEfNS_4arch4Sm80ELb1ELb0ELb1ELb1ELb1ELb0ELb0ELb0ELi2ELi4ELi4ELi4ELb0EEENS1_24CollectiveEpilogueBwdGQAISA_fSD_Li256ELb1ELb1EEENS1_25SingleTileBwdLPTSchedulerILb1ELi128ELb1EEEEEEEEEvNT_6ParamsE$_ZN4cute3eso3ESOILb1ELb0EJNS_5tupleIJNS_1CILi2EEEEEENS2_IJiEEEEEC2ERKS5_RKS6_) ;  /* 0xffffde7000007944 */ /* 0x000fea0003c3ffff */
[----:B------:R-:W-:-:S04]  /*b240*/  MOV R5, 0x0 ;  /* 0x0000000000057802 */ /* 0x000fc80000000f00 */
[----:B------:R-:W-:Y:S05]  /*b250*/  RET.REL.NODEC R4 `(_ZN7cutlass13device_kernelIN5flash19enable_sm80_to_sm89INS1_16FlashAttnBwdSm80INS1_25CollectiveMainloopBwdSm80ILi2ELi2EN4cute5tupleIJNS5_1CILi128EEES8_NS7_ILi64EEEEEENS_10bfloat16_tEfNS_4arch4Sm80ELb1ELb0ELb1ELb1ELb1ELb0ELb0ELb0ELi2ELi4ELi4ELi4ELb0EEENS1_24CollectiveEpilogueBwdGQAISA_fSD_Li256ELb1ELb1EEENS1_25SingleTileBwdLPTSchedulerILb1ELi128ELb1EEEEEEEEEvNT_6ParamsE) ;  /* 0xffff4da004007950 */ /* 0x000fea0003c3ffff */
        .type           $_ZN7cutlass13device_kernelIN5flash19enable_sm80_to_sm89INS1_16FlashAttnBwdSm80INS1_25CollectiveMainloopBwdSm80ILi2ELi2EN4cute5tupleIJNS5_1CILi128EEES8_NS7_ILi64EEEEEENS_10bfloat16_tEfNS_4arch4Sm80ELb1ELb0ELb1ELb1ELb1ELb0ELb0ELb0ELi2ELi4ELi4ELi4ELb0EEENS1_24CollectiveEpilogueBwdGQAISA_fSD_Li256ELb1ELb1EEENS1_25SingleTileBwdLPTSchedulerILb1ELi128ELb1EEEEEEEEEvNT_6ParamsE$_ZN4cute5tupleIJNS0_IJNS_1CILi2EEES2_EEENS0_IJNS1_ILi1EEEiEEEEEC2ERKS3_RKS5_,@function
        .size           $_ZN7cutlass13device_kernelIN5flash19enable_sm80_to_sm89INS1_16FlashAttnBwdSm80INS1_25CollectiveMainloopBwdSm80ILi2ELi2EN4cute5tupleIJNS5_1CILi128EEES8_NS7_ILi64EEEEEENS_10bfloat16_tEfNS_4arch4Sm80ELb1ELb0ELb1ELb1ELb1ELb0ELb0ELb0ELi2ELi4ELi4ELi4ELb0EEENS1_24CollectiveEpilogueBwdGQAISA_fSD_Li256ELb1ELb1EEENS1_25SingleTileBwdLPTSchedulerILb1ELi128ELb1EEEEEEEEEvNT_6ParamsE$_ZN4cute5tupleIJNS0_IJNS_1CILi2EEES2_EEENS0_IJNS1_ILi1EEEiEEEEEC2ERKS3_RKS5_,($_ZN7cutlass13device_kernelIN5flash19enable_sm80_to_sm89INS1_16FlashAttnBwdSm80INS1_25CollectiveMainloopBwdSm80ILi2ELi2EN4cute5tupleIJNS5_1CILi128EEES8_NS7_ILi64EEEEEENS_10bfloat16_tEfNS_4arch4Sm80ELb1ELb0ELb1ELb1ELb1ELb0ELb0ELb0ELi2ELi4ELi4ELi4ELb0EEENS1_24CollectiveEpilogueBwdGQAISA_fSD_Li256ELb1ELb1EEENS1_25SingleTileBwdLPTSchedulerILb1ELi128ELb1EEEEEEEEEvNT_6ParamsE$_ZN4cute5tupleIJNS0_IJNS_1CILi2EEES2_EEENS0_IJiNS1_ILi4096EEEEEEEEC2ERKS3_RKS5_ - $_ZN7cutlass13device_kernelIN5flash19enable_sm80_to_sm89INS1_16FlashAttnBwdSm80INS1_25CollectiveMainloopBwdSm80ILi2ELi2EN4cute5tupleIJNS5_1CILi128EEES8_NS7_ILi64EEEEEENS_10bfloat16_tEfNS_4arch4Sm80ELb1ELb0ELb1ELb1ELb1ELb0ELb0ELb0ELi2ELi4ELi4ELi4ELb0EEENS1_24CollectiveEpilogueBwdGQAISA_fSD_Li256ELb1ELb1EEENS1_25SingleTileBwdLPTSchedulerILb1ELi128ELb1EEEEEEEEEvNT_6ParamsE$_ZN4cute5tupleIJNS0_IJNS_1CILi2EEES2_EEENS0_IJNS1_ILi1EEEiEEEEEC2ERKS3_RKS5_)
$_ZN7cutlass13device_kernelIN5flash19enable_sm80_to_sm89INS1_16FlashAttnBwdSm80INS1_25CollectiveMainloopBwdSm80ILi2ELi2EN4cute5tupleIJNS5_1CILi128EEES8_NS7_ILi64EEEEEENS_10bfloat16_tEfNS_4arch4Sm80ELb1ELb0ELb1ELb1ELb1ELb0ELb0ELb0ELi2ELi4ELi4ELi4ELb0EEENS1_24CollectiveEpilogueBwdGQAISA_fSD_Li256ELb1ELb1EEENS1_25SingleTileBwdLPTSchedulerILb1ELi128ELb1EEEEEEEEEvNT_6ParamsE$_ZN4cute5tupleIJNS0_IJNS_1CILi2EEES2_EEENS0_IJNS1_ILi1EEEiEEEEEC2ERKS3_RKS5_:
[----:B------:R-:W-:Y:S02]  /*b260*/  MOV R4, 0xb280 ;  /* 0x0000b28000047802 */ /* 0x000fe40000000f00 */
[----:B------:R-:W-:Y:S05]  /*b270*/  CALL.REL.NOINC `($_ZN7cutlass13device_kernelIN5flash19enable_sm80_to_sm89INS1_16FlashAttnBwdSm80INS1_25CollectiveMainloopBwdSm80ILi2ELi2EN4cute5tupleIJNS5_1CILi128EEES8_NS7_ILi64EEEEEENS_10bfloat16_tEfNS_4arch4Sm80ELb1ELb0ELb1ELb1ELb1ELb0ELb0ELb0ELi2ELi4ELi4ELi4ELb0EEENS1_24CollectiveEpilogueBwdGQAISA_fSD_Li256ELb1ELb1EEENS1_25SingleTileBwdLPTSchedulerILb1ELi128ELb1EEEEEEEEEvNT_6ParamsE$_ZN4cute3eso3ESOILb1ELb0EJNS_5tupleIJNS_1CILi2EEES4_EEENS2_IJNS3_ILi1EEEiEEEEEC2ERKS5_RKS7_) ;  /* 0xffffdf0000007944 */ /* 0x000fea0003c3ffff */
[----:B-1----:R-:W-:Y:S02]  /*b280*/  MOV R2, R6 ;  /* 0x0000000600027202 */ /* 0x002fe40000000f00 */
[----:B------:R-:W-:-:S04]  /*b290*/  MOV R3, 0x0 ;  /* 0x0000000000037802 */ /* 0x000fc80000000f00 */
[----:B------:R-:W-:Y:S05]  /*b2a0*/  RET.REL.NODEC R2 `(_ZN7cutlass13device_kernelIN5flash19enable_sm80_to_sm89INS1_16FlashAttnBwdSm80INS1_25CollectiveMainloopBwdSm80ILi2ELi2EN4cute5tupleIJNS5_1CILi128EEES8_NS7_ILi64EEEEEENS_10bfloat16_tEfNS_4arch4Sm80ELb1ELb0ELb1ELb1ELb1ELb0ELb0ELb0ELi2ELi4ELi4ELi4ELb0EEENS1_24CollectiveEpilogueBwdGQAISA_fSD_Li256ELb1ELb1EEENS1_25SingleTileBwdLPTSchedulerILb1ELi128ELb1EEEEEEEEEvNT_6ParamsE) ;  /* 0xffff4d5002007950 */ /* 0x000fea0003c3ffff */
        .type           $_ZN7cutlass13device_kernelIN5flash19enable_sm80_to_sm89INS1_16FlashAttnBwdSm80INS1_25CollectiveMainloopBwdSm80ILi2ELi2EN4cute5tupleIJNS5_1CILi128EEES8_NS7_ILi64EEEEEENS_10bfloat16_tEfNS_4arch4Sm80ELb1ELb0ELb1ELb1ELb1ELb0ELb0ELb0ELi2ELi4ELi4ELi4ELb0EEENS1_24CollectiveEpilogueBwdGQAISA_fSD_Li256ELb1ELb1EEENS1_25SingleTileBwdLPTSchedulerILb1ELi128ELb1EEEEEEEEEvNT_6ParamsE$_ZN4cute5tupleIJNS0_IJNS_1CILi2EEES2_EEENS0_IJiNS1_ILi4096EEEEEEEEC2ERKS3_RKS5_,@function
        .size           $_ZN7cutlass13device_kernelIN5flash19enable_sm80_to_sm89INS1_16FlashAttnBwdSm80INS1_25CollectiveMainloopBwdSm80ILi2ELi2EN4cute5tupleIJNS5_1CILi128EEES8_NS7_ILi64EEEEEENS_10bfloat16_tEfNS_4arch4Sm80ELb1ELb0ELb1ELb1ELb1ELb0ELb0ELb0ELi2ELi4ELi4ELi4ELb0EEENS1_24CollectiveEpilogueBwdGQAISA_fSD_Li256ELb1ELb1EEENS1_25SingleTileBwdLPTSchedulerILb1ELi128ELb1EEEEEEEEEvNT_6ParamsE$_ZN4cute5tupleIJNS0_IJNS_1CILi2EEES2_EEENS0_IJiNS1_ILi4096EEEEEEEEC2ERKS3_RKS5_,($_ZN7cutlass13device_kernelIN5flash19enable_sm80_to_sm89INS1_16FlashAttnBwdSm80INS1_25CollectiveMainloopBwdSm80ILi2ELi2EN4cute5tupleIJNS5_1CILi128EEES8_NS7_ILi64EEEEEENS_10bfloat16_tEfNS_4arch4Sm80ELb1ELb0ELb1ELb1ELb1ELb0ELb0ELb0ELi2ELi4ELi4ELi4ELb0EEENS1_24CollectiveEpilogueBwdGQAISA_fSD_Li256ELb1ELb1EEENS1_25SingleTileBwdLPTSchedulerILb1ELi128ELb1EEEEEEEEEvNT_6ParamsE$_ZN4cute5tupleIJNS0_IJNS_1CILi2EEES2_EEENS0_IJiNS1_ILi512EEEEEEEEC2ERKS3_RKS5_ - $_ZN7cutlass13device_kernelIN5flash19enable_sm80_to_sm89INS1_16FlashAttnBwdSm80INS1_25CollectiveMainloopBwdSm80ILi2ELi2EN4cute5tupleIJNS5_1CILi128EEES8_NS7_ILi64EEEEEENS_10bfloat16_tEfNS_4arch4Sm80ELb1ELb0ELb1ELb1ELb1ELb0ELb0ELb0ELi2ELi4ELi4ELi4ELb0EEENS1_24CollectiveEpilogueBwdGQAISA_fSD_Li256ELb1ELb1EEENS1_25SingleTileBwdLPTSchedulerILb1ELi128ELb1EEEEEEEEEvNT_6ParamsE$_ZN4cute5tupleIJNS0_IJNS_1CILi2EEES2_EEENS0_IJiNS1_ILi4096EEEEEEEEC2ERKS3_RKS5_)
$_ZN7cutlass13device_kernelIN5flash19enable_sm80_to_sm89INS1_16FlashAttnBwdSm80INS1_25CollectiveMainloopBwdSm80ILi2ELi2EN4cute5tupleIJNS5_1CILi128EEES8_NS7_ILi64EEEEEENS_10bfloat16_tEfNS_4arch4Sm80ELb1ELb0ELb1ELb1ELb1ELb0ELb0ELb0ELi2ELi4ELi4ELi4ELb0EEENS1_24CollectiveEpilogueBwdGQAISA_fSD_Li256ELb1ELb1EEENS1_25SingleTileBwdLPTSchedulerILb1ELi128ELb1EEEEEEEEEvNT_6ParamsE$_ZN4cute5tupleIJNS0_IJNS_1CILi2EEES2_EEENS0_IJiNS1_ILi4096EEEEEEEEC2ERKS3_RKS5_:
[----:B------:R-:W-:Y:S02]  /*b2b0*/  MOV R4, 0xb2d0 ;  /* 0x0000b2d000047802 */ /* 0x000fe40000000f00 */
[----:B------:R-:W-:Y:S05]  /*b2c0*/  CALL.REL.NOINC `($_ZN7cutlass13device_kernelIN5flash19enable_sm80_to_sm89INS1_16FlashAttnBwdSm80INS1_25CollectiveMainloopBwdSm80ILi2ELi2EN4cute5tupleIJNS5_1CILi128EEES8_NS7_ILi64EEEEEENS_10bfloat16_tEfNS_4arch4Sm80ELb1ELb0ELb1ELb1ELb1ELb0ELb0ELb0ELi2ELi4ELi4ELi4ELb0EEENS1_24CollectiveEpilogueBwdGQAISA_fSD_Li256ELb1ELb1EEENS1_25SingleTileBwdLPTSchedulerILb1ELi128ELb1EEEEEEEEEvNT_6ParamsE$_ZN4cute3eso3ESOILb1ELb0EJNS_5tupleIJNS_1CILi2EEES4_EEENS2_IJiNS3_ILi4096EEEEEEEEC2ERKS5_RKS7_) ;  /* 0xffffdef000007944 */ /* 0x000fea0003c3ffff */
[----:B-1----:R-:W-:Y:S02]  /*b2d0*/  MOV R2, R6 ;  /* 0x0000000600027202 */ /* 0x002fe40000000f00 */
[----:B------:R-:W-:-:S04]  /*b2e0*/  MOV R3, 0x0 ;  /* 0x0000000000037802 */ /* 0x000fc80000000f00 */
[----:B------:R-:W-:Y:S05]  /*b2f0*/  RET.REL.NODEC R2 `(_ZN7cutlass13device_kernelIN5flash19enable_sm80_to_sm89INS1_16FlashAttnBwdSm80INS1_25CollectiveMainloopBwdSm80ILi2ELi2EN4cute5tupleIJNS5_1CILi128EEES8_NS7_ILi64EEEEEENS_10bfloat16_tEfNS_4arch4Sm80ELb1ELb0ELb1ELb1ELb1ELb0ELb0ELb0ELi2ELi4ELi4ELi4ELb0EEENS1_24CollectiveEpilogueBwdGQAISA_fSD_Li256ELb1ELb1EEENS1_25SingleTileBwdLPTSchedulerILb1ELi128ELb1EEEEEEEEEvNT_6ParamsE) ;  /* 0xffff4d0002007950 */ /* 0x000fea0003c3ffff */
        .type           $_ZN7cutlass13device_kernelIN5flash19enable_sm80_to_sm89INS1_16FlashAttnBwdSm80INS1_25CollectiveMainloopBwdSm80ILi2ELi2EN4cute5tupleIJNS5_1CILi128EEES8_NS7_ILi64EEEEEENS_10bfloat16_tEfNS_4arch4Sm80ELb1ELb0ELb1ELb1ELb1ELb0ELb0ELb0ELi2ELi4ELi4ELi4ELb0EEENS1_24CollectiveEpilogueBwdGQAISA_fSD_Li256ELb1ELb1EEENS1_25SingleTileBwdLPTSchedulerILb1ELi128ELb1EEEEEEEEEvNT_6ParamsE$_ZN4cute5tupleIJNS0_IJNS_1CILi2EEES2_EEENS0_IJiNS1_ILi512EEEEEEEEC2ERKS3_RKS5_,@function
        .size           $_ZN7cutlass13device_kernelIN5flash19enable_sm80_to_sm89INS1_16FlashAttnBwdSm80INS1_25CollectiveMainloopBwdSm80ILi2ELi2EN4cute5tupleIJNS5_1CILi128EEES8_NS7_ILi64EEEEEENS_10bfloat16_tEfNS_4arch4Sm80ELb1ELb0ELb1ELb1ELb1ELb0ELb0ELb0ELi2ELi4ELi4ELi4ELb0EEENS1_24CollectiveEpilogueBwdGQAISA_fSD_Li256ELb1ELb1EEENS1_25SingleTileBwdLPTSchedulerILb1ELi128ELb1EEEEEEEEEvNT_6ParamsE$_ZN4cute5tupleIJNS0_IJNS_1CILi2EEES2_EEENS0_IJiNS1_ILi512EEEEEEEEC2ERKS3_RKS5_,($_ZN7cutlass13device_kernelIN5flash19enable_sm80_to_sm89INS1_16FlashAttnBwdSm80INS1_25CollectiveMainloopBwdSm80ILi2ELi2EN4cute5tupleIJNS5_1CILi128EEES8_NS7_ILi64EEEEEENS_10bfloat16_tEfNS_4arch4Sm80ELb1ELb0ELb1ELb1ELb1ELb0ELb0ELb0ELi2ELi4ELi4ELi4ELb0EEENS1_24CollectiveEpilogueBwdGQAISA_fSD_Li256ELb1ELb1EEENS1_25SingleTileBwdLPTSchedulerILb1ELi128ELb1EEEEEEEEEvNT_6ParamsE$_ZN4cute5tupleIJNS0_IJNS_1CILi2EEES2_EEENS0_IJiiEEEEEC2ERKS3_RKS4_ - $_ZN7cutlass13device_kernelIN5flash19enable_sm80_to_sm89INS1_16FlashAttnBwdSm80INS1_25CollectiveMainloopBwdSm80ILi2ELi2EN4cute5tupleIJNS5_1CILi128EEES8_NS7_ILi64EEEEEENS_10bfloat16_tEfNS_4arch4Sm80ELb1ELb0ELb1ELb1ELb1ELb0ELb0ELb0ELi2ELi4ELi4ELi4ELb0EEENS1_24CollectiveEpilogueBwdGQAISA_fSD_Li256ELb1ELb1EEENS1_25SingleTileBwdLPTSchedulerILb1ELi128ELb1EEEEEEEEEvNT_6ParamsE$_ZN4cute5tupleIJNS0_IJNS_1CILi2EEES2_EEENS0_IJiNS1_ILi512EEEEEEEEC2ERKS3_RKS5_)
$_ZN7cutlass13device_kernelIN5flash19enable_sm80_to_sm89INS1_16FlashAttnBwdSm80INS1_25CollectiveMainloopBwdSm80ILi2ELi2EN4cute5tupleIJNS5_1CILi128EEES8_NS7_ILi64EEEEEENS_10bfloat16_tEfNS_4arch4Sm80ELb1ELb0ELb1ELb1ELb1ELb0ELb0ELb0ELi2ELi4ELi4ELi4ELb0EEENS1_24CollectiveEpilogueBwdGQAISA_fSD_Li256ELb1ELb1EEENS1_25SingleTileBwdLPTSchedulerILb1ELi128ELb1EEEEEEEEEvNT_6ParamsE$_ZN4cute5tupleIJNS0_IJNS_1CILi2EEES2_EEENS0_IJiNS1_ILi512EEEEEEEEC2ERKS3_RKS5_:
[----:B------:R-:W-:Y:S02]  /*b300*/  MOV R4, 0xb320 ;  /* 0x0000b32000047802 */ /* 0x000fe40000000f00 */
[----:B------:R-:W-:Y:S05]  /*b310*/  CALL.REL.NOINC `($_ZN7cutlass13device_kernelIN5flash19enable_sm80_to_sm89INS1_16FlashAttnBwdSm80INS1_25CollectiveMainloopBwdSm80ILi2ELi2EN4cute5tupleIJNS5_1CILi128EEES8_NS7_ILi64EEEEEENS_10bfloat16_tEfNS_4arch4Sm80ELb1ELb0ELb1ELb1ELb1ELb0ELb0ELb0ELi2ELi4ELi4ELi4ELb0EEENS1_24CollectiveEpilogueBwdGQAISA_fSD_Li256ELb1ELb1EEENS1_25SingleTileBwdLPTSchedulerILb1ELi128ELb1EEEEEEEEEvNT_6ParamsE$_ZN4cute3eso3ESOILb1ELb0EJNS_5tupleIJNS_1CILi2EEES4_EEENS2_IJiNS3_ILi512EEEEEEEEC2ERKS5_RKS7_) ;  /* 0xffffdee000007944 */ /* 0x000fea0003c3ffff */
[----:B-1----:R-:W-:Y:S02]  /*b320*/  MOV R2, R6 ;  /* 0x0000000600027202 */ /* 0x002fe40000000f00 */
[----:B------:R-:W-:-:S04]  /*b330*/  MOV R3, 0x0 ;  /* 0x0000000000037802 */ /* 0x000fc80000000f00 */
[----:B------:R-:W-:Y:S05]  /*b340*/  RET.REL.NODEC R2 `(_ZN7cutlass13device_kernelIN5flash19enable_sm80_to_sm89INS1_16FlashAttnBwdSm80INS1_25CollectiveMainloopBwdSm80ILi2ELi2EN4cute5tupleIJNS5_1CILi128EEES8_NS7_ILi64EEEEEENS_10bfloat16_tEfNS_4arch4Sm80ELb1ELb0ELb1ELb1ELb1ELb0ELb0ELb0ELi2ELi4ELi4ELi4ELb0EEENS1_24CollectiveEpilogueBwdGQAISA_fSD_Li256ELb1ELb1EEENS1_25SingleTileBwdLPTSchedulerILb1ELi128ELb1EEEEEEEEEvNT_6ParamsE) ;  /* 0xffff4cb002007950 */ /* 0x000fea0003c3ffff */
        .type           $_ZN7cutlass13device_kernelIN5flash19enable_sm80_to_sm89INS1_16FlashAttnBwdSm80INS1_25CollectiveMainloopBwdSm80ILi2ELi2EN4cute5tupleIJNS5_1CILi128EEES8_NS7_ILi64EEEEEENS_10bfloat16_tEfNS_4arch4Sm80ELb1ELb0ELb1ELb1ELb1ELb0ELb0ELb0ELi2ELi4ELi4ELi4ELb0EEENS1_24CollectiveEpilogueBwdGQAISA_fSD_Li256ELb1ELb1EEENS1_25SingleTileBwdLPTSchedulerILb1ELi128ELb1EEEEEEEEEvNT_6ParamsE$_ZN4cute5tupleIJNS0_IJNS_1CILi2EEES2_EEENS0_IJiiEEEEEC2ERKS3_RKS4_,@function
        .size           $_ZN7cutlass13device_kernelIN5flash19enable_sm80_to_sm89INS1_16FlashAttnBwdSm80INS1_25CollectiveMainloopBwdSm80ILi2ELi2EN4cute5tupleIJNS5_1CILi128EEES8_NS7_ILi64EEEEEENS_10bfloat16_tEfNS_4arch4Sm80ELb1ELb0ELb1ELb1ELb1ELb0ELb0ELb0ELi2ELi4ELi4ELi4ELb0EEENS1_24CollectiveEpilogueBwdGQAISA_fSD_Li256ELb1ELb1EEENS1_25SingleTileBwdLPTSchedulerILb1ELi128ELb1EEEEEEEEEvNT_6ParamsE$_ZN4cute5tupleIJNS0_IJNS_1CILi2EEES2_EEENS0_IJiiEEEEEC2ERKS3_RKS4_,($_ZN7cutlass13device_kernelIN5flash19enable_sm80_to_sm89INS1_16FlashAttnBwdSm80INS1_25CollectiveMainloopBwdSm80ILi2ELi2EN4cute5tupleIJNS5_1CILi128EEES8_NS7_ILi64EEEEEENS_10bfloat16_tEfNS_4arch4Sm80ELb1ELb0ELb1ELb1ELb1ELb0ELb0ELb0ELi2ELi4ELi4ELi4ELb0EEENS1_24CollectiveEpilogueBwdGQAISA_fSD_Li256ELb1ELb1EEENS1_25SingleTileBwdLPTSchedulerILb1ELi128ELb1EEEEEEEEEvNT_6ParamsE$_ZN4cute5tupleIJNS0_IJNS_1CILi2EEES2_S2_EEENS0_IJNS1_ILi1EEENS1_ILi512EEEiEEEEEC2ERKS3_RKS6_ - $_ZN7cutlass13device_kernelIN5flash19enable_sm80_to_sm89INS1_16FlashAttnBwdSm80INS1_25CollectiveMainloopBwdSm80ILi2ELi2EN4cute5tupleIJNS5_1CILi128EEES8_NS7_ILi64EEEEEENS_10bfloat16_tEfNS_4arch4Sm80ELb1ELb0ELb1ELb1ELb1ELb0ELb0ELb0ELi2ELi4ELi4ELi4ELb0EEENS1_24CollectiveEpilogueBwdGQAISA_fSD_Li256ELb1ELb1EEENS1_25SingleTileBwdLPTSchedulerILb1ELi128ELb1EEEEEEEEEvNT_6ParamsE$_ZN4cute5tupleIJNS0_IJNS_1CILi2EEES2_EEENS0_IJiiEEEEEC2ERKS3_RKS4_)
$_ZN7cutlass13device_kernelIN5flash19enable_sm80_to_sm89INS1_16FlashAttnBwdSm80INS1_25CollectiveMainloopBwdSm80ILi2ELi2EN4cute5tupleIJNS5_1CILi128EEES8_NS7_ILi64EEEEEENS_10bfloat16_tEfNS_4arch4Sm80ELb1ELb0ELb1ELb1ELb1ELb0ELb0ELb0ELi2ELi4ELi4ELi4ELb0EEENS1_24CollectiveEpilogueBwdGQAISA_fSD_Li256ELb1ELb1EEENS1_25SingleTileBwdLPTSchedulerILb1ELi128ELb1EEEEEEEEEvNT_6ParamsE$_ZN4cute5tupleIJNS0_IJNS_1CILi2EEES2_EEENS0_IJiiEEEEEC2ERKS3_RKS4_:
[----:B------:R-:W-:Y:S02]  /*b350*/  MOV R4, 0xb370 ;  /* 0x0000b37000047802 */ /* 0x000fe40000000f00 */
[----:B------:R-:W-:Y:S05]  /*b360*/  CALL.REL.NOINC `($_ZN7cutlass13device_kernelIN5flash19enable_sm80_to_sm89INS1_16FlashAttnBwdSm80INS1_25CollectiveMainloopBwdSm80ILi2ELi2EN4cute5tupleIJNS5_1CILi128EEES8_NS7_ILi64EEEEEENS_10bfloat16_tEfNS_4arch4Sm80ELb1ELb0ELb1ELb1ELb1ELb0ELb0ELb0ELi2ELi4ELi4ELi4ELb0EEENS1_24CollectiveEpilogueBwdGQAISA_fSD_Li256ELb1ELb1EEENS1_25SingleTileBwdLPTSchedulerILb1ELi128ELb1EEEEEEEEEvNT_6ParamsE$_ZN4cute3eso3ESOILb1ELb0EJNS_5tupleIJNS_1CILi2EEES4_EEENS2_IJiiEEEEEC2ERKS5_RKS6_) ;  /* 0xffffded000007944 */ /* 0x000fea0003c3ffff */
[----:B-1----:R-:W-:Y:S02]  /*b370*/  MOV R2, R6 ;  /* 0x0000000600027202 */ /* 0x002fe40000000f00 */
[----:B------:R-:W-:-:S04]  /*b380*/  MOV R3, 0x0 ;  /* 0x0000000000037802 */ /* 0x000fc80000000f00 */
[----:B------:R-:W-:Y:S05]  /*b390*/  RET.REL.NODEC R2 `(_ZN7cutlass13device_kernelIN5flash19enable_sm80_to_sm89INS1_16FlashAttnBwdSm80INS1_25CollectiveMainloopBwdSm80ILi2ELi2EN4cute5tupleIJNS5_1CILi128EEES8_NS7_ILi64EEEEEENS_10bfloat16_tEfNS_4arch4Sm80ELb1ELb0ELb1ELb1ELb1ELb0ELb0ELb0ELi2ELi4ELi4ELi4ELb0EEENS1_24CollectiveEpilogueBwdGQAISA_fSD_Li256ELb1ELb1EEENS1_25SingleTileBwdLPTSchedulerILb1ELi128ELb1EEEEEEEEEvNT_6ParamsE) ;  /* 0xffff4c6002007950 */ /* 0x000fea0003c3ffff */
        .type           $_ZN7cutlass13device_kernelIN5flash19enable_sm80_to_sm89INS1_16FlashAttnBwdSm80INS1_25CollectiveMainloopBwdSm80ILi2ELi2EN4cute5tupleIJNS5_1CILi128EEES8_NS7_ILi64EEEEEENS_10bfloat16_tEfNS_4arch4Sm80ELb1ELb0ELb1ELb1ELb1ELb0ELb0ELb0ELi2ELi4ELi4ELi4ELb0EEENS1_24CollectiveEpilogueBwdGQAISA_fSD_Li256ELb1ELb1EEENS1_25SingleTileBwdLPTSchedulerILb1ELi128ELb1EEEEEEEEEvNT_6ParamsE$_ZN4cute5tupleIJNS0_IJNS_1CILi2EEES2_S2_EEENS0_IJNS1_ILi1EEENS1_ILi512EEEiEEEEEC2ERKS3_RKS6_,@function
        .size           $_ZN7cutlass13device_kernelIN5flash19enable_sm80_to_sm89INS1_16FlashAttnBwdSm80INS1_25CollectiveMainloopBwdSm80ILi2ELi2EN4cute5tupleIJNS5_1CILi128EEES8_NS7_ILi64EEEEEENS_10bfloat16_tEfNS_4arch4Sm80ELb1ELb0ELb1ELb1ELb1ELb0ELb0ELb0ELi2ELi4ELi4ELi4ELb0EEENS1_24CollectiveEpilogueBwdGQAISA_fSD_Li256ELb1ELb1EEENS1_25SingleTileBwdLPTSchedulerILb1ELi128ELb1EEEEEEEEEvNT_6ParamsE$_ZN4cute5tupleIJNS0_IJNS_1CILi2EEES2_S2_EEENS0_IJNS1_ILi1EEENS1_ILi512EEEiEEEEEC2ERKS3_RKS6_,($_ZN7cutlass13device_kernelIN5flash19enable_sm80_to_sm89INS1_16FlashAttnBwdSm80INS1_25CollectiveMainloopBwdSm80ILi2ELi2EN4cute5tupleIJNS5_1CILi128EEES8_NS7_ILi64EEEEEENS_10bfloat16_tEfNS_4arch4Sm80ELb1ELb0ELb1ELb1ELb1ELb0ELb0ELb0ELi2ELi4ELi4ELi4ELb0EEENS1_24CollectiveEpilogueBwdGQAISA_fSD_Li256ELb1ELb1EEENS1_25SingleTileBwdLPTSchedulerILb1ELi128ELb1EEEEEEEEEvNT_6ParamsE$_ZN4cute5tupleIJNS0_IJNS_1CILi8EEENS0_IJNS1_ILi2EEES3_S3_EEENS1_ILi1EEES4_S5_EEENS0_IJS5_NS0_IJS2_iiEEENS1_ILi64EEENS0_IJiNS1_ILi144EEENS1_ILi288EEEEEENS1_ILi512EEEEEEEEC2ERKS6_RKSD_ - $_ZN7cutlass13device_kernelIN5flash19enable_sm80_to_sm89INS1_16FlashAttnBwdSm80INS1_25CollectiveMainloopBwdSm80ILi2ELi2EN4cute5tupleIJNS5_1CILi128EEES8_NS7_ILi64EEEEEENS_10bfloat16_tEfNS_4arch4Sm80ELb1ELb0ELb1ELb1ELb1ELb0ELb0ELb0ELi2ELi4ELi4ELi4ELb0EEENS1_24CollectiveEpilogueBwdGQAISA_fSD_Li256ELb1ELb1EEENS1_25SingleTileBwdLPTSchedulerILb1ELi128ELb1EEEEEEEEEvNT_6ParamsE$_ZN4cute5tupleIJNS0_IJNS_1CILi2EEES2_S2_EEENS0_IJNS1_ILi1EEENS1_ILi512EEEiEEEEEC2ERKS3_RKS6_)
$_ZN7cutlass13device_kernelIN5flash19enable_sm80_to_sm89INS1_16FlashAttnBwdSm80INS1_25CollectiveMainloopBwdSm80ILi2ELi2EN4cute5tupleIJNS5_1CILi128EEES8_NS7_ILi64EEEEEENS_10bfloat16_tEfNS_4arch4Sm80ELb1ELb0ELb1ELb1ELb1ELb0ELb0ELb0ELi2ELi4ELi4ELi4ELb0EEENS1_24CollectiveEpilogueBwdGQAISA_fSD_Li256ELb1ELb1EEENS1_25SingleTileBwdLPTSchedulerILb1ELi128ELb1EEEEEEEEEvNT_6ParamsE$_ZN4cute5tupleIJNS0_IJNS_1CILi2EEES2_S2_EEENS0_IJNS1_ILi1EEENS1_ILi512EEEiEEEEEC2ERKS3_RKS6_:
[----:B------:R-:W-:Y:S02]  /*b3a0*/  MOV R4, 0xb3c0 ;  /* 0x0000b3c000047802 */ /* 0x000fe40000000f00 */
[----:B------:R-:W-:Y:S05]  /*b3b0*/  CALL.REL.NOINC `($_ZN7cutlass13device_kernelIN5flash19enable_sm80_to_sm89INS1_16FlashAttnBwdSm80INS1_25CollectiveMainloopBwdSm80ILi2ELi2EN4cute5tupleIJNS5_1CILi128EEES8_NS7_ILi64EEEEEENS_10bfloat16_tEfNS_4arch4Sm80ELb1ELb0ELb1ELb1ELb1ELb0ELb0ELb0ELi2ELi4ELi4ELi4ELb0EEENS1_24CollectiveEpilogueBwdGQAISA_fSD_Li256ELb1ELb1EEENS1_25SingleTileBwdLPTSchedulerILb1ELi128ELb1EEEEEEEEEvNT_6ParamsE$_ZN4cute3eso3ESOILb1ELb0EJNS_5tupleIJNS_1CILi2EEES4_S4_EEENS2_IJNS3_ILi1EEENS3_ILi512EEEiEEEEEC2ERKS5_RKS8_) ;  /* 0xffffdf3000007944 */ /* 0x000fea0003c3ffff */
[----:B-1----:R-:W-:Y:S02]  /*b3c0*/  MOV R2, R6 ;  /* 0x0000000600027202 */ /* 0x002fe40000000f00 */
[----:B------:R-:W-:-:S04]  /*b3d0*/  MOV R3, 0x0 ;  /* 0x0000000000037802 */ /* 0x000fc80000000f00 */
[----:B------:R-:W-:Y:S05]  /*b3e0*/  RET.REL.NODEC R2 `(_ZN7cutlass13device_kernelIN5flash19enable_sm80_to_sm89INS1_16FlashAttnBwdSm80INS1_25CollectiveMainloopBwdSm80ILi2ELi2EN4cute5tupleIJNS5_1CILi128EEES8_NS7_ILi64EEEEEENS_10bfloat16_tEfNS_4arch4Sm80ELb1ELb0ELb1ELb1ELb1ELb0ELb0ELb0ELi2ELi4ELi4ELi4ELb0EEENS1_24CollectiveEpilogueBwdGQAISA_fSD_Li256ELb1ELb1EEENS1_25SingleTileBwdLPTSchedulerILb1ELi128ELb1EEEEEEEEEvNT_6ParamsE) ;  /* 0xffff4c1002007950 */ /* 0x000fea0003c3ffff */
        .type           $_ZN7cutlass13device_kernelIN5flash19enable_sm80_to_sm89INS1_16FlashAttnBwdSm80INS1_25CollectiveMainloopBwdSm80ILi2ELi2EN4cute5tupleIJNS5_1CILi128EEES8_NS7_ILi64EEEEEENS_10bfloat16_tEfNS_4arch4Sm80ELb1ELb0ELb1ELb1ELb1ELb0ELb0ELb0ELi2ELi4ELi4ELi4ELb0EEENS1_24CollectiveEpilogueBwdGQAISA_fSD_Li256ELb1ELb1EEENS1_25SingleTileBwdLPTSchedulerILb1ELi128ELb1EEEEEEEEEvNT_6ParamsE$_ZN4cute5tupleIJNS0_IJNS_1CILi8EEENS0_IJNS1_ILi2EEES3_S3_EEENS1_ILi1EEES4_S5_EEENS0_IJS5_NS0_IJS2_iiEEENS1_ILi64EEENS0_IJiNS1_ILi144EEENS1_ILi288EEEEEENS1_ILi512EEEEEEEEC2ERKS6_RKSD_,@function
        .size           $_ZN7cutlass13device_kernelIN5flash19enable_sm80_to_sm89INS1_16FlashAttnBwdSm80INS1_25CollectiveMainloopBwdSm80ILi2ELi2EN4cute5tupleIJNS5_1CILi128EEES8_NS7_ILi64EEEEEENS_10bfloat16_tEfNS_4arch4Sm80ELb1ELb0ELb1ELb1ELb1ELb0ELb0ELb0ELi2ELi4ELi4ELi4ELb0EEENS1_24CollectiveEpilogueBwdGQAISA_fSD_Li256ELb1ELb1EEENS1_25SingleTileBwdLPTSchedulerILb1ELi128ELb1EEEEEEEEEvNT_6ParamsE$_ZN4cute5tupleIJNS0_IJNS_1CILi8EEENS0_IJNS1_ILi2EEES3_S3_EEENS1_ILi1EEES4_S5_EEENS0_IJS5_NS0_IJS2_iiEEENS1_ILi64EEENS0_IJiNS1_ILi144EEENS1_ILi288EEEEEENS1_ILi512EEEEEEEEC2ERKS6_RKSD_,($_ZN7cutlass13device_kernelIN5flash19enable_sm80_to_sm89INS1_16FlashAttnBwdSm80INS1_25CollectiveMainloopBwdSm80ILi2ELi2EN4cute5tupleIJNS5_1CILi128EEES8_NS7_ILi64EEEEEENS_10bfloat16_tEfNS_4arch4Sm80ELb1ELb0ELb1ELb1ELb1ELb0ELb0ELb0ELi2ELi4ELi4ELi4ELb0EEENS1_24CollectiveEpilogueBwdGQAISA_fSD_Li256ELb1ELb1EEENS1_25SingleTileBwdLPTSchedulerILb1ELi128ELb1EEEEEEEEEvNT_6ParamsE$_ZN4cute5tupleIJNS0_IJNS_1CILi8EEENS0_IJNS1_ILi2EEES3_S3_EEENS1_ILi1EEES4_S5_EEENS0_IJS5_NS0_IJiiiEEENS1_ILi64EEENS0_IJNS1_ILi72EEENS1_ILi144EEENS1_ILi288EEEEEENS1_ILi512EEEEEEEEC2ERKS6_RKSE_ - $_ZN7cutlass13device_kernelIN5flash19enable_sm80_to_sm89INS1_16FlashAttnBwdSm80INS1_25CollectiveMainloopBwdSm80ILi2ELi2EN4cute5tupleIJNS5_1CILi128EEES8_NS7_ILi64EEEEEENS_10bfloat16_tEfNS_4arch4Sm80ELb1ELb0ELb1ELb1ELb1ELb0ELb0ELb0ELi2ELi4ELi4ELi4ELb0EEENS1_24CollectiveEpilogueBwdGQAISA_fSD_Li256ELb1ELb1EEENS1_25SingleTileBwdLPTSchedulerILb1ELi128ELb1EEEEEEEEEvNT_6ParamsE$_ZN4cute5tupleIJNS0_IJNS_1CILi8EEENS0_IJNS1_ILi2EEES3_S3_EEENS1_ILi1EEES4_S5_EEENS0_IJS5_NS0_IJS2_iiEEENS1_ILi64EEENS0_IJiNS1_ILi144EEENS1_ILi288EEEEEENS1_ILi512EEEEEEEEC2ERKS6_RKSD_)
$_ZN7cutlass13device_kernelIN5flash19enable_sm80_to_sm89INS1_16FlashAttnBwdSm80INS1_25CollectiveMainloopBwdSm80ILi2ELi2EN4cute5tupleIJNS5_1CILi128EEES8_NS7_ILi64EEEEEENS_10bfloat16_tEfNS_4arch4Sm80ELb1ELb0ELb1ELb1ELb1ELb0ELb0ELb0ELi2ELi4ELi4ELi4ELb0EEENS1_24CollectiveEpilogueBwdGQAISA_fSD_Li256ELb1ELb1EEENS1_25SingleTileBwdLPTSchedulerILb1ELi128ELb1EEEEEEEEEvNT_6ParamsE$_ZN4cute5tupleIJNS0_IJNS_1CILi8EEENS0_IJNS1_ILi2EEES3_S3_EEENS1_ILi1EEES4_S5_EEENS0_IJS5_NS0_IJS2_iiEEENS1_ILi64EEENS0_IJiNS1_ILi144EEENS1_ILi288EEEEEENS1_ILi512EEEEEEEEC2ERKS6_RKSD_:
[----:B------:R-:W-:Y:S02]  /*b3f0*/  MOV R8, 0xb410 ;  /* 0x0000b41000087802 */ /* 0x000fe40000000f00 */
[----:B------:R-:W-:Y:S05]  /*b400*/  CALL.REL.NOINC `($_ZN7cutlass13device_kernelIN5flash19enable_sm80_to_sm89INS1_16FlashAttnBwdSm80INS1_25CollectiveMainloopBwdSm80ILi2ELi2EN4cute5tupleIJNS5_1CILi128EEES8_NS7_ILi64EEEEEENS_10bfloat16_tEfNS_4arch4Sm80ELb1ELb0ELb1ELb1ELb1ELb0ELb0ELb0ELi2ELi4ELi4ELi4ELb0EEENS1_24CollectiveEpilogueBwdGQAISA_fSD_Li256ELb1ELb1EEENS1_25SingleTileBwdLPTSchedulerILb1ELi128ELb1EEEEEEEEEvNT_6ParamsE$_ZN4cute3eso3ESOILb1ELb0EJNS_5tupleIJNS_1CILi8EEENS2_IJNS3_ILi2EEES5_S5_EEENS3_ILi1EEES6_S7_EEENS2_IJS7_NS2_IJS4_iiEEENS3_ILi64EEENS2_IJiNS3_ILi144EEENS3_ILi288EEEEEENS3_ILi512EEEEEEEEC2ERKS8_RKSF_) ;  /* 0xffffdf2000007944 */ /* 0x000fea0003c3ffff */
[----:B-1----:R-:W-:Y:S02]  /*b410*/  MOV R2, R6 ;  /* 0x0000000600027202 */ /* 0x002fe40000000f00 */
[----:B------:R-:W-:-:S04]  /*b420*/  MOV R3, 0x0 ;  /* 0x0000000000037802 */ /* 0x000fc80000000f00 */
[----:B------:R-:W-:Y:S05]  /*b430*/  RET.REL.NODEC R2 `(_ZN7cutlass13device_kernelIN5flash19enable_sm80_to_sm89INS1_16FlashAttnBwdSm80INS1_25CollectiveMainloopBwdSm80ILi2ELi2EN4cute5tupleIJNS5_1CILi128EEES8_NS7_ILi64EEEEEENS_10bfloat16_tEfNS_4arch4Sm80ELb1ELb0ELb1ELb1ELb1ELb0ELb0ELb0ELi2ELi4ELi4ELi4ELb0EEENS1_24CollectiveEpilogueBwdGQAISA_fSD_Li256ELb1ELb1EEENS1_25SingleTileBwdLPTSchedulerILb1ELi128ELb1EEEEEEEEEvNT_6ParamsE) ;  /* 0xffff4bc002007950 */ /* 0x000fea0003c3ffff */
        .type           $_ZN7cutlass13device_kernelIN5flash19enable_sm80_to_sm89INS1_16FlashAttnBwdSm80INS1_25CollectiveMainloopBwdSm80ILi2ELi2EN4cute5tupleIJNS5_1CILi128EEES8_NS7_ILi64EEEEEENS_10bfloat16_tEfNS_4arch4Sm80ELb1ELb0ELb1ELb1ELb1ELb0ELb0ELb0ELi2ELi4ELi4ELi4ELb0EEENS1_24CollectiveEpilogueBwdGQAISA_fSD_Li256ELb1ELb1EEENS1_25SingleTileBwdLPTSchedulerILb1ELi128ELb1EEEEEEEEEvNT_6ParamsE$_ZN4cute5tupleIJNS0_IJNS_1CILi8EEENS0_IJNS1_ILi2EEES3_S3_EEENS1_ILi1EEES4_S5_EEENS0_IJS5_NS0_IJiiiEEENS1_ILi64EEENS0_IJNS1_ILi72EEENS1_ILi144EEENS1_ILi288EEEEEENS1_ILi512EEEEEEEEC2ERKS6_RKSE_,@function
        .size           $_ZN7cutlass13device_kernelIN5flash19enable_sm80_to_sm89INS1_16FlashAttnBwdSm80INS1_25CollectiveMainloopBwdSm80ILi2ELi2EN4cute5tupleIJNS5_1CILi128EEES8_NS7_ILi64EEEEEENS_10bfloat16_tEfNS_4arch4Sm80ELb1ELb0ELb1ELb1ELb1ELb0ELb0ELb0ELi2ELi4ELi4ELi4ELb0EEENS1_24CollectiveEpilogueBwdGQAISA_fSD_Li256ELb1ELb1EEENS1_25SingleTileBwdLPTSchedulerILb1ELi128ELb1EEEEEEEEEvNT_6ParamsE$_ZN4cute5tupleIJNS0_IJNS_1CILi8EEENS0_IJNS1_ILi2EEES3_S3_EEENS1_ILi1EEES4_S5_EEENS0_IJS5_NS0_IJiiiEEENS1_ILi64EEENS0_IJNS1_ILi72EEENS1_ILi144EEENS1_ILi288EEEEEENS1_ILi512EEEEEEEEC2ERKS6_RKSE_,($_ZN7cutlass13device_kernelIN5flash19enable_sm80_to_sm89INS1_16FlashAttnBwdSm80INS1_25CollectiveMainloopBwdSm80ILi2ELi2EN4cute5tupleIJNS5_1CILi128EEES8_NS7_ILi64EEEEEENS_10bfloat16_tEfNS_4arch4Sm80ELb1ELb0ELb1ELb1ELb1ELb0ELb0ELb0ELi2ELi4ELi4ELi4ELb0EEENS1_24CollectiveEpilogueBwdGQAISA_fSD_Li256ELb1ELb1EEENS1_25SingleTileBwdLPTSchedulerILb1ELi128ELb1EEEEEEEEEvNT_6ParamsE$_ZN4cute5tupleIJNS0_IJNS_1CILi8EEENS1_ILi2EEES3_S3_S2_S3_EEENS0_IJNS1_ILi1EEEiiiNS1_ILi72EEENS1_ILi512EEEEEEEEC2ERKS4_RKS8_ - $_ZN7cutlass13device_kernelIN5flash19enable_sm80_to_sm89INS1_16FlashAttnBwdSm80INS1_25CollectiveMainloopBwdSm80ILi2ELi2EN4cute5tupleIJNS5_1CILi128EEES8_NS7_ILi64EEEEEENS_10bfloat16_tEfNS_4arch4Sm80ELb1ELb0ELb1ELb1ELb1ELb0ELb0ELb0ELi2ELi4ELi4ELi4ELb0EEENS1_24CollectiveEpilogueBwdGQAISA_fSD_Li256ELb1ELb1EEENS1_25SingleTileBwdLPTSchedulerILb1ELi128ELb1EEEEEEEEEvNT_6ParamsE$_ZN4cute5tupleIJNS0_IJNS_1CILi8EEENS0_IJNS1_ILi2EEES3_S3_EEENS1_ILi1EEES4_S5_EEENS0_IJS5_NS0_IJiiiEEENS1_ILi64EEENS0_IJNS1_ILi72EEENS1_ILi144EEENS1_ILi288EEEEEENS1_ILi512EEEEEEEEC2ERKS6_RKSE_)
$_ZN7cutlass13device_kernelIN5flash19enable_sm80_to_sm89INS1_16FlashAttnBwdSm80INS1_25CollectiveMainloopBwdSm80ILi2ELi2EN4cute5tupleIJNS5_1CILi128EEES8_NS7_ILi64EEEEEENS_10bfloat16_tEfNS_4arch4Sm80ELb1ELb0ELb1ELb1ELb1ELb0ELb0ELb0ELi2ELi4ELi4ELi4ELb0EEENS1_24CollectiveEpilogueBwdGQAISA_fSD_Li256ELb1ELb1EEENS1_25SingleTileBwdLPTSchedulerILb1ELi128ELb1EEEEEEEEEvNT_6ParamsE$_ZN4cute5tupleIJNS0_IJNS_1CILi8EEENS0_IJNS1_ILi2EEES3_S3_EEENS1_ILi1EEES4_S5_EEENS0_IJS5_NS0_IJiiiEEENS1_ILi64EEENS0_IJNS1_ILi72EEENS1_ILi144EEENS1_ILi288EEEEEENS1_ILi512EEEEEEEEC2ERKS6_RKSE_:
[----:B------:R-:W-:Y:S02]  /*b440*/  MOV R8, 0xb460 ;  /* 0x0000b46000087802 */ /* 0x000fe40000000f00 */
[----:B------:R-:W-:Y:S05]  /*b450*/  CALL.REL.NOINC `($_ZN7cutlass13device_kernelIN5flash19enable_sm80_to_sm89INS1_16FlashAttnBwdSm80INS1_25CollectiveMainloopBwdSm80ILi2ELi2EN4cute5tupleIJNS5_1CILi128EEES8_NS7_ILi64EEEEEENS_10bfloat16_tEfNS_4arch4Sm80ELb1ELb0ELb1ELb1ELb1ELb0ELb0ELb0ELi2ELi4ELi4ELi4ELb0EEENS1_24CollectiveEpilogueBwdGQAISA_fSD_Li256ELb1ELb1EEENS1_25SingleTileBwdLPTSchedulerILb1ELi128ELb1EEEEEEEEEvNT_6ParamsE$_ZN4cute3eso3ESOILb1ELb0EJNS_5tupleIJNS_1CILi8EEENS2_IJNS3_ILi2EEES5_S5_EEENS3_ILi1EEES6_S7_EEENS2_IJS7_NS2_IJiiiEEENS3_ILi64EEENS2_IJNS3_ILi72EEENS3_ILi144EEENS3_ILi288EEEEEENS3_ILi512EEEEEEEEC2ERKS8_RKSG_) ;  /* 0xffffdf3000007944 */ /* 0x000fea0003c3ffff */
[----:B-1----:R-:W-:Y:S02]  /*b460*/  MOV R2, R6 ;  /* 0x0000000600027202 */ /* 0x002fe40000000f00 */
[----:B------:R-:W-:-:S04]  /*b470*/  MOV R3, 0x0 ;  /* 0x0000000000037802 */ /* 0x000fc80000000f00 */
[----:B------:R-:W-:Y:S05]  /*b480*/  RET.REL.NODEC R2 `(_ZN7cutlass13device_kernelIN5flash19enable_sm80_to_sm89INS1_16FlashAttnBwdSm80INS1_25CollectiveMainloopBwdSm80ILi2ELi2EN4cute5tupleIJNS5_1CILi128EEES8_NS7_ILi64EEEEEENS_10bfloat16_tEfNS_4arch4Sm80ELb1ELb0ELb1ELb1ELb1ELb0ELb0ELb0ELi2ELi4ELi4ELi4ELb0EEENS1_24CollectiveEpilogueBwdGQAISA_fSD_Li256ELb1ELb1EEENS1_25SingleTileBwdLPTSchedulerILb1ELi128ELb1EEEEEEEEEvNT_6ParamsE) ;  /* 0xffff4b7002007950 */ /* 0x000fea0003c3ffff */
        .type           $_ZN7cutlass13device_kernelIN5flash19enable_sm80_to_sm89INS1_16FlashAttnBwdSm80INS1_25CollectiveMainloopBwdSm80ILi2ELi2EN4cute5tupleIJNS5_1CILi128EEES8_NS7_ILi64EEEEEENS_10bfloat16_tEfNS_4arch4Sm80ELb1ELb0ELb1ELb1ELb1ELb0ELb0ELb0ELi2ELi4ELi4ELi4ELb0EEENS1_24CollectiveEpilogueBwdGQAISA_fSD_Li256ELb1ELb1EEENS1_25SingleTileBwdLPTSchedulerILb1ELi128ELb1EEEEEEEEEvNT_6ParamsE$_ZN4cute5tupleIJNS0_IJNS_1CILi8EEENS1_ILi2EEES3_S3_S2_S3_EEENS0_IJNS1_ILi1EEEiiiNS1_ILi72EEENS1_ILi512EEEEEEEEC2ERKS4_RKS8_,@function
        .size           $_ZN7cutlass13device_kernelIN5flash19enable_sm80_to_sm89INS1_16FlashAttnBwdSm80INS1_25CollectiveMainloopBwdSm80ILi2ELi2EN4cute5tupleIJNS5_1CILi128EEES8_NS7_ILi64EEEEEENS_10bfloat16_tEfNS_4arch4Sm80ELb1ELb0ELb1ELb1ELb1ELb0ELb0ELb0ELi2ELi4ELi4ELi4ELb0EEENS1_24CollectiveEpilogueBwdGQAISA_fSD_Li256ELb1ELb1EEENS1_25SingleTileBwdLPTSchedulerILb1ELi128ELb1EEEEEEEEEvNT_6ParamsE$_ZN4cute5tupleIJNS0_IJNS_1CILi8EEENS1_ILi2EEES3_S3_S2_S3_EEENS0_IJNS1_ILi1EEEiiiNS1_ILi72EEENS1_ILi512EEEEEEEEC2ERKS4_RKS8_,($_ZN7cutlass13device_kernelIN5flash19enable_sm80_to_sm89INS1_16FlashAttnBwdSm80INS1_25CollectiveMainloopBwdSm80ILi2ELi2EN4cute5tupleIJNS5_1CILi128EEES8_NS7_ILi64EEEEEENS_10bfloat16_tEfNS_4arch4Sm80ELb1ELb0ELb1ELb1ELb1ELb0ELb0ELb0ELi2ELi4ELi4ELi4ELb0EEENS1_24CollectiveEpilogueBwdGQAISA_fSD_Li256ELb1ELb1EEENS1_25SingleTileBwdLPTSchedulerILb1ELi128ELb1EEEEEEEEEvNT_6ParamsE$_ZN4cute5tupleIJNS_1CILi0EEEiEEC2ERKS2_RKi - $_ZN7cutlass13device_kernelIN5flash19enable_sm80_to_sm89INS1_16FlashAttnBwdSm80INS1_25CollectiveMainloopBwdSm80ILi2ELi2EN4cute5tupleIJNS5_1CILi128EEES8_NS7_ILi64EEEEEENS_10bfloat16_tEfNS_4arch4Sm80ELb1ELb0ELb1ELb1ELb1ELb0ELb0ELb0ELi2ELi4ELi4ELi4ELb0EEENS1_24CollectiveEpilogueBwdGQAISA_fSD_Li256ELb1ELb1EEENS1_25SingleTileBwdLPTSchedulerILb1ELi128ELb1EEEEEEEEEvNT_6ParamsE$_ZN4cute5tupleIJNS0_IJNS_1CILi8EEENS1_ILi2EEES3_S3_S2_S3_EEENS0_IJNS1_ILi1EEEiiiNS1_ILi72EEENS1_ILi512EEEEEEEEC2ERKS4_RKS8_)
$_ZN7cutlass13device_kernelIN5flash19enable_sm80_to_sm89INS1_16FlashAttnBwdSm80INS1_25CollectiveMainloopBwdSm80ILi2ELi2EN4cute5tupleIJNS5_1CILi128EEES8_NS7_ILi64EEEEEENS_10bfloat16_tEfNS_4arch4Sm80ELb1ELb0ELb1ELb1ELb1ELb0ELb0ELb0ELi2ELi4ELi4ELi4ELb0EEENS1_24CollectiveEpilogueBwdGQAISA_fSD_Li256ELb1ELb1EEENS1_25SingleTileBwdLPTSchedulerILb1ELi128ELb1EEEEEEEEEvNT_6ParamsE$_ZN4cute5tupleIJNS0_IJNS_1CILi8EEENS1_ILi2EEES3_S3_S2_S3_EEENS0_IJNS1_ILi1EEEiiiNS1_ILi72EEENS1_ILi512EEEEEEEEC2ERKS4_RKS8_:
[----:B------:R-:W-:Y:S02]  /*b490*/  MOV R8, 0xb4b0 ;  /* 0x0000b4b000087802 */ /* 0x000fe40000000f00 */
[----:B------:R-:W-:Y:S05]  /*b4a0*/  CALL.REL.NOINC `($_ZN7cutlass13device_kernelIN5flash19enable_sm80_to_sm89INS1_16FlashAttnBwdSm80INS1_25CollectiveMainloopBwdSm80ILi2ELi2EN4cute5tupleIJNS5_1CILi128EEES8_NS7_ILi64EEEEEENS_10bfloat16_tEfNS_4arch4Sm80ELb1ELb0ELb1ELb1ELb1ELb0ELb0ELb0ELi2ELi4ELi4ELi4ELb0EEENS1_24CollectiveEpilogueBwdGQAISA_fSD_Li256ELb1ELb1EEENS1_25SingleTileBwdLPTSchedulerILb1ELi128ELb1EEEEEEEEEvNT_6ParamsE$_ZN4cute3eso3ESOILb1ELb0EJNS_5tupleIJNS_1CILi8EEENS3_ILi2EEES5_S5_S4_S5_EEENS2_IJNS3_ILi1EEEiiiNS3_ILi72EEENS3_ILi512EEEEEEEEC2ERKS6_RKSA_) ;  /* 0xffffdf4000007944 */ /* 0x000fea0003c3ffff */
[----:B-1----:R-:W-:Y:S02]  /*b4b0*/  MOV R2, R6 ;  /* 0x0000000600027202 */ /* 0x002fe40000000f00 */
[----:B------:R-:W-:-:S04]  /*b4c0*/  MOV R3, 0x0 ;  /* 0x0000000000037802 */ /* 0x000fc80000000f00 */
[----:B------:R-:W-:Y:S05]  /*b4d0*/  RET.REL.NODEC R2 `(_ZN7cutlass13device_kernelIN5flash19enable_sm80_to_sm89INS1_16FlashAttnBwdSm80INS1_25CollectiveMainloopBwdSm80ILi2ELi2EN4cute5tupleIJNS5_1CILi128EEES8_NS7_ILi64EEEEEENS_10bfloat16_tEfNS_4arch4Sm80ELb1ELb0ELb1ELb1ELb1ELb0ELb0ELb0ELi2ELi4ELi4ELi4ELb0EEENS1_24CollectiveEpilogueBwdGQAISA_fSD_Li256ELb1ELb1EEENS1_25SingleTileBwdLPTSchedulerILb1ELi128ELb1EEEEEEEEEvNT_6ParamsE) ;  /* 0xffff4b2002007950 */ /* 0x000fea0003c3ffff */
        .type           $_ZN7cutlass13device_kernelIN5flash19enable_sm80_to_sm89INS1_16FlashAttnBwdSm80INS1_25CollectiveMainloopBwdSm80ILi2ELi2EN4cute5tupleIJNS5_1CILi128EEES8_NS7_ILi64EEEEEENS_10bfloat16_tEfNS_4arch4Sm80ELb1ELb0ELb1ELb1ELb1ELb0ELb0ELb0ELi2ELi4ELi4ELi4ELb0EEENS1_24CollectiveEpilogueBwdGQAISA_fSD_Li256ELb1ELb1EEENS1_25SingleTileBwdLPTSchedulerILb1ELi128ELb1EEEEEEEEEvNT_6ParamsE$_ZN4cute5tupleIJNS_1CILi0EEEiEEC2ERKS2_RKi,@function
        .size           $_ZN7cutlass13device_kernelIN5flash19enable_sm80_to_sm89INS1_16FlashAttnBwdSm80INS1_25CollectiveMainloopBwdSm80ILi2ELi2EN4cute5tupleIJNS5_1CILi128EEES8_NS7_ILi64EEEEEENS_10bfloat16_tEfNS_4arch4Sm80ELb1ELb0ELb1ELb1ELb1ELb0ELb0ELb0ELi2ELi4ELi4ELi4ELb0EEENS1_24CollectiveEpilogueBwdGQAISA_fSD_Li256ELb1ELb1EEENS1_25SingleTileBwdLPTSchedulerILb1ELi128ELb1EEEEEEEEEvNT_6ParamsE$_ZN4cute5tupleIJNS_1CILi0EEEiEEC2ERKS2_RKi,($_ZN7cutlass13device_kernelIN5flash19enable_sm80_to_sm89INS1_16FlashAttnBwdSm80INS1_25CollectiveMainloopBwdSm80ILi2ELi2EN4cute5tupleIJNS5_1CILi128EEES8_NS7_ILi64EEEEEENS_10bfloat16_tEfNS_4arch4Sm80ELb1ELb0ELb1ELb1ELb1ELb0ELb0ELb0ELi2ELi4ELi4ELi4ELb0EEENS1_24CollectiveEpilogueBwdGQAISA_fSD_Li256ELb1ELb1EEENS1_25SingleTileBwdLPTSchedulerILb1ELi128ELb1EEEEEEEEEvNT_6ParamsE$_ZN4cute5tupleIJNS_1CILi2EEEiEEC2ERKS2_RKi - $_ZN7cutlass13device_kernelIN5flash19enable_sm80_to_sm89INS1_16FlashAttnBwdSm80INS1_25CollectiveMainloopBwdSm80ILi2ELi2EN4cute5tupleIJNS5_1CILi128EEES8_NS7_ILi64EEEEEENS_10bfloat16_tEfNS_4arch4Sm80ELb1ELb0ELb1ELb1ELb1ELb0ELb0ELb0ELi2ELi4ELi4ELi4ELb0EEENS1_24CollectiveEpilogueBwdGQAISA_fSD_Li256ELb1ELb1EEENS1_25SingleTileBwdLPTSchedulerILb1ELi128ELb1EEEEEEEEEvNT_6ParamsE$_ZN4cute5tupleIJNS_1CILi0EEEiEEC2ERKS2_RKi)
$_ZN7cutlass13device_kernelIN5flash19enable_sm80_to_sm89INS1_16FlashAttnBwdSm80INS1_25CollectiveMainloopBwdSm80ILi2ELi2EN4cute5tupleIJNS5_1CILi128EEES8_NS7_ILi64EEEEEENS_10bfloat16_tEfNS_4arch4Sm80ELb1ELb0ELb1ELb1ELb1ELb0ELb0ELb0ELi2ELi4ELi4ELi4ELb0EEENS1_24CollectiveEpilogueBwdGQAISA_fSD_Li256ELb1ELb1EEENS1_25SingleTileBwdLPTSchedulerILb1ELi128ELb1EEEEEEEEEvNT_6ParamsE$_ZN4cute5tupleIJNS_1CILi0EEEiEEC2ERKS2_RKi:
[----:B------:R-:W-:Y:S02]  /*b4e0*/  MOV R13, R11 ;  /* 0x0000000b000d7202 */ /* 0x000fe40000000f00 */
[----:B------:R-:W-:Y:S02]  /*b4f0*/  MOV R8, 0xb510 ;  /* 0x0000b51000087802 */ /* 0x000fe40000000f00 */
[----:B------:R-:W-:Y:S05]  /*b500*/  CALL.REL.NOINC `($_ZN7cutlass13device_kernelIN5flash19enable_sm80_to_sm89INS1_16FlashAttnBwdSm80INS1_25CollectiveMainloopBwdSm80ILi2ELi2EN4cute5tupleIJNS5_1CILi128EEES8_NS7_ILi64EEEEEENS_10bfloat16_tEfNS_4arch4Sm80ELb1ELb0ELb1ELb1ELb1ELb0ELb0ELb0ELi2ELi4ELi4ELi4ELb0EEENS1_24CollectiveEpilogueBwdGQAISA_fSD_Li256ELb1ELb1EEENS1_25SingleTileBwdLPTSchedulerILb1ELi128ELb1EEEEEEEEEvNT_6ParamsE$_ZN4cute3eso3ESOILb1ELb0EJNS_1CILi0EEEiEEC2ERKS3_RKi) ;  /* 0xffffcb0000007944 */ /* 0x000fea0003c3ffff */
[----:B-1----:R-:W-:Y:S02]  /*b510*/  MOV R2, R6 ;  /* 0x0000000600027202 */ /* 0x002fe40000000f00 */
[----:B------:R-:W-:-:S04]  /*b520*/  MOV R3, 0x0 ;  /* 0x0000000000037802 */ /* 0x000fc80000000f00 */
[----:B------:R-:W-:Y:S05]  /*b530*/  RET.REL.NODEC R2 `(_ZN7cutlass13device_kernelIN5flash19enable_sm80_to_sm89INS1_16FlashAttnBwdSm80INS1_25CollectiveMainloopBwdSm80ILi2ELi2EN4cute5tupleIJNS5_1CILi128EEES8_NS7_ILi64EEEEEENS_10bfloat16_tEfNS_4arch4Sm80ELb1ELb0ELb1ELb1ELb1ELb0ELb0ELb0ELi2ELi4ELi4ELi4ELb0EEENS1_24CollectiveEpilogueBwdGQAISA_fSD_Li256ELb1ELb1EEENS1_25SingleTileBwdLPTSchedulerILb1ELi128ELb1EEEEEEEEEvNT_6ParamsE) ;  /* 0xffff4ac002007950 */ /* 0x000fea0003c3ffff */
        .type           $_ZN7cutlass13device_kernelIN5flash19enable_sm80_to_sm89INS1_16FlashAttnBwdSm80INS1_25CollectiveMainloopBwdSm80ILi2ELi2EN4cute5tupleIJNS5_1CILi128EEES8_NS7_ILi64EEEEEENS_10bfloat16_tEfNS_4arch4Sm80ELb1ELb0ELb1ELb1ELb1ELb0ELb0ELb0ELi2ELi4ELi4ELi4ELb0EEENS1_24CollectiveEpilogueBwdGQAISA_fSD_Li256ELb1ELb1EEENS1_25SingleTileBwdLPTSchedulerILb1ELi128ELb1EEEEEEEEEvNT_6ParamsE$_ZN4cute5tupleIJNS_1CILi2EEEiEEC2ERKS2_RKi,@function
        .size           $_ZN7cutlass13device_kernelIN5flash19enable_sm80_to_sm89INS1_16FlashAttnBwdSm80INS1_25CollectiveMainloopBwdSm80ILi2ELi2EN4cute5tupleIJNS5_1CILi128EEES8_NS7_ILi64EEEEEENS_10bfloat16_tEfNS_4arch4Sm80ELb1ELb0ELb1ELb1ELb1ELb0ELb0ELb0ELi2ELi4ELi4ELi4ELb0EEENS1_24CollectiveEpilogueBwdGQAISA_fSD_Li256ELb1ELb1EEENS1_25SingleTileBwdLPTSchedulerILb1ELi128ELb1EEEEEEEEEvNT_6ParamsE$_ZN4cute5tupleIJNS_1CILi2EEEiEEC2ERKS2_RKi,($_ZN7cutlass13device_kernelIN5flash19enable_sm80_to_sm89INS1_16FlashAttnBwdSm80INS1_25CollectiveMainloopBwdSm80ILi2ELi2EN4cute5tupleIJNS5_1CILi128EEES8_NS7_ILi64EEEEEENS_10bfloat16_tEfNS_4arch4Sm80ELb1ELb0ELb1ELb1ELb1ELb0ELb0ELb0ELi2ELi4ELi4ELi4ELb0EEENS1_24CollectiveEpilogueBwdGQAISA_fSD_Li256ELb1ELb1EEENS1_25SingleTileBwdLPTSchedulerILb1ELi128ELb1EEEEEEEEEvNT_6ParamsE$_ZN4cute5tupleIJNS_7SwizzleILi3ELi3ELi3EEENS_9MixedBitsILj0ELj432EEENS_6LayoutINS0_IJNS0_IJNS_1CILi2EEES7_S7_EEES7_NS6_ILi8EEEEEENS0_IJNS0_IJNS6_ILi64EEES9_NS6_ILi512EEEEEENS6_ILi8192EEENS6_ILi1024EEEEEEEEEEC2ERKS2_RKS4_RKSH_ - $_ZN7cutlass13device_kernelIN5flash19enable_sm80_to_sm89INS1_16FlashAttnBwdSm80INS1_25CollectiveMainloopBwdSm80ILi2ELi2EN4cute5tupleIJNS5_1CILi128EEES8_NS7_ILi64EEEEEENS_10bfloat16_tEfNS_4arch4Sm80ELb1ELb0ELb1ELb1ELb1ELb0ELb0ELb0ELi2ELi4ELi4ELi4ELb0EEENS1_24CollectiveEpilogueBwdGQAISA_fSD_Li256ELb1ELb1EEENS1_25SingleTileBwdLPTSchedulerILb1ELi128ELb1EEEEEEEEEvNT_6ParamsE$_ZN4cute5tupleIJNS_1CILi2EEEiEEC2ERKS2_RKi)
$_ZN7cutlass13device_kernelIN5flash19enable_sm80_to_sm89INS1_16FlashAttnBwdSm80INS1_25CollectiveMainloopBwdSm80ILi2ELi2EN4cute5tupleIJNS5_1CILi128EEES8_NS7_ILi64EEEEEENS_10bfloat16_tEfNS_4arch4Sm80ELb1ELb0ELb1ELb1ELb1ELb0ELb0ELb0ELi2ELi4ELi4ELi4ELb0EEENS1_24CollectiveEpilogueBwdGQAISA_fSD_Li256ELb1ELb1EEENS1_25SingleTileBwdLPTSchedulerILb1ELi128ELb1EEEEEEEEEvNT_6ParamsE$_ZN4cute5tupleIJNS_1CILi2EEEiEEC2ERKS2_RKi:
[----:B------:R-:W-:Y:S02]  /*b540*/  MOV R4, 0xb560 ;  /* 0x0000b56000047802 */ /* 0x000fe40000000f00 */
[----:B------:R-:W-:Y:S05]  /*b550*/  CALL.REL.NOINC `($_ZN7cutlass13device_kernelIN5flash19enable_sm80_to_sm89INS1_16FlashAttnBwdSm80INS1_25CollectiveMainloopBwdSm80ILi2ELi2EN4cute5tupleIJNS5_1CILi128EEES8_NS7_ILi64EEEEEENS_10bfloat16_tEfNS_4arch4Sm80ELb1ELb0ELb1ELb1ELb1ELb0ELb0ELb0ELi2ELi4ELi4ELi4ELb0EEENS1_24CollectiveEpilogueBwdGQAISA_fSD_Li256ELb1ELb1EEENS1_25SingleTileBwdLPTSchedulerILb1ELi128ELb1EEEEEEEEEvNT_6ParamsE$_ZN4cute3eso3ESOILb1ELb0EJNS_1CILi2EEEiEEC2ERKS3_RKi) ;  /* 0xffffd08000007944 */ /* 0x000fea0003c3ffff */
[----:B-1----:R-:W-:Y:S02]  /*b560*/  MOV R2, R6 ;  /* 0x0000000600027202 */ /* 0x002fe40000000f00 */
[----:B------:R-:W-:-:S04]  /*b570*/  MOV R3, 0x0 ;  /* 0x0000000000037802 */ /* 0x000fc80000000f00 */
[----:B------:R-:W-:Y:S05]  /*b580*/  RET.REL.NODEC R2 `(_ZN7cutlass13device_kernelIN5flash19enable_sm80_to_sm89INS1_16FlashAttnBwdSm80INS1_25CollectiveMainloopBwdSm80ILi2ELi2EN4cute5tupleIJNS5_1CILi128EEES8_NS7_ILi64EEEEEENS_10bfloat16_tEfNS_4arch4Sm80ELb1ELb0ELb1ELb1ELb1ELb0ELb0ELb0ELi2ELi4ELi4ELi4ELb0EEENS1_24CollectiveEpilogueBwdGQAISA_fSD_Li256ELb1ELb1EEENS1_25SingleTileBwdLPTSchedulerILb1ELi128ELb1EEEEEEEEEvNT_6ParamsE) ;  /* 0xffff4a7002007950 */ /* 0x000fea0003c3ffff */
        .type           $_ZN7cutlass13device_kernelIN5flash19enable_sm80_to_sm89INS1_16FlashAttnBwdSm80INS1_25CollectiveMainloopBwdSm80ILi2ELi2EN4cute5tupleIJNS5_1CILi128EEES8_NS7_ILi64EEEEEENS_10bfloat16_tEfNS_4arch4Sm80ELb1ELb0ELb1ELb1ELb1ELb0ELb0ELb0ELi2ELi4ELi4ELi4ELb0EEENS1_24CollectiveEpilogueBwdGQAISA_fSD_Li256ELb1ELb1EEENS1_25SingleTileBwdLPTSchedulerILb1ELi128ELb1EEEEEEEEEvNT_6ParamsE$_ZN4cute5tupleIJNS_7SwizzleILi3ELi3ELi3EEENS_9MixedBitsILj0ELj432EEENS_6LayoutINS0_IJNS0_IJNS_1CILi2EEES7_S7_EEES7_NS6_ILi8EEEEEENS0_IJNS0_IJNS6_ILi64EEES9_NS6_ILi512EEEEEENS6_ILi8192EEENS6_ILi1024EEEEEEEEEEC2ERKS2_RKS4_RKSH_,@function
        .size           $_ZN7cutlass13device_kernelIN5flash19enable_sm80_to_sm89INS1_16FlashAttnBwdSm80INS1_25CollectiveMainloopBwdSm80ILi2ELi2EN4cute5tupleIJNS5_1CILi128EEES8_NS7_ILi64EEEEEENS_10bfloat16_tEfNS_4arch4Sm80ELb1ELb0ELb1ELb1ELb1ELb0ELb0ELb0ELi2ELi4ELi4ELi4ELb0EEENS1_24CollectiveEpilogueBwdGQAISA_fSD_Li256ELb1ELb1EEENS1_25SingleTileBwdLPTSchedulerILb1ELi128ELb1EEEEEEEEEvNT_6ParamsE$_ZN4cute5tupleIJNS_7SwizzleILi3ELi3ELi3EEENS_9MixedBitsILj0ELj432EEENS_6LayoutINS0_IJNS0_IJNS_1CILi2EEES7_S7_EEES7_NS6_ILi8EEEEEENS0_IJNS0_IJNS6_ILi64EEES9_NS6_ILi512EEEEEENS6_ILi8192EEENS6_ILi1024EEEEEEEEEEC2ERKS2_RKS4_RKSH_,($_ZN7cutlass13device_kernelIN5flash19enable_sm80_to_sm89INS1_16FlashAttnBwdSm80INS1_25CollectiveMainloopBwdSm80ILi2ELi2EN4cute5tupleIJNS5_1CILi128EEES8_NS7_ILi64EEEEEENS_10bfloat16_tEfNS_4arch4Sm80ELb1ELb0ELb1ELb1ELb1ELb0ELb0ELb0ELi2ELi4ELi4ELi4ELb0EEENS1_24CollectiveEpilogueBwdGQAISA_fSD_Li256ELb1ELb1EEENS1_25SingleTileBwdLPTSchedulerILb1ELi128ELb1EEEEEEEEEvNT_6ParamsE$_ZN4cute5tupleIJiEEC2ERKi - $_ZN7cutlass13device_kernelIN5flash19enable_sm80_to_sm89INS1_16FlashAttnBwdSm80INS1_25CollectiveMainloopBwdSm80ILi2ELi2EN4cute5tupleIJNS5_1CILi128EEES8_NS7_ILi64EEEEEENS_10bfloat16_tEfNS_4arch4Sm80ELb1ELb0ELb1ELb1ELb1ELb0ELb0ELb0ELi2ELi4ELi4ELi4ELb0EEENS1_24CollectiveEpilogueBwdGQAISA_fSD_Li256ELb1ELb1EEENS1_25SingleTileBwdLPTSchedulerILb1ELi128ELb1EEEEEEEEEvNT_6ParamsE$_ZN4cute5tupleIJNS_7SwizzleILi3ELi3ELi3EEENS_9MixedBitsILj0ELj432EEENS_6LayoutINS0_IJNS0_IJNS_1CILi2EEES7_S7_EEES7_NS6_ILi8EEEEEENS0_IJNS0_IJNS6_ILi64EEES9_NS6_ILi512EEEEEENS6_ILi8192EEENS6_ILi1024EEEEEEEEEEC2ERKS2_RKS4_RKSH_)
$_ZN7cutlass13device_kernelIN5flash19enable_sm80_to_sm89INS1_16FlashAttnBwdSm80INS1_25CollectiveMainloopBwdSm80ILi2ELi2EN4cute5tupleIJNS5_1CILi128EEES8_NS7_ILi64EEEEEENS_10bfloat16_tEfNS_4arch4Sm80ELb1ELb0ELb1ELb1ELb1ELb0ELb0ELb0ELi2ELi4ELi4ELi4ELb0EEENS1_24CollectiveEpilogueBwdGQAISA_fSD_Li256ELb1ELb1EEENS1_25SingleTileBwdLPTSchedulerILb1ELi128ELb1EEEEEEEEEvNT_6ParamsE$_ZN4cute5tupleIJNS_7SwizzleILi3ELi3ELi3EEENS_9MixedBitsILj0ELj432EEENS_6LayoutINS0_IJNS0_IJNS_1CILi2EEES7_S7_EEES7_NS6_ILi8EEEEEENS0_IJNS0_IJNS6_ILi64EEES9_NS6_ILi512EEEEEENS6_ILi8192EEENS6_ILi1024EEEEEEEEEEC2ERKS2_RKS4_RKSH_:
[----:B------:R-:W-:Y:S02]  /*b590*/  MOV R6, 0xb5b0 ;  /* 0x0000b5b000067802 */ /* 0x000fe40000000f00 */
[----:B------:R-:W-:Y:S05]  /*b5a0*/  CALL.REL.NOINC `($_ZN7cutlass13device_kernelIN5flash19enable_sm80_to_sm89INS1_16FlashAttnBwdSm80INS1_25CollectiveMainloopBwdSm80ILi2ELi2EN4cute5tupleIJNS5_1CILi128EEES8_NS7_ILi64EEEEEENS_10bfloat16_tEfNS_4arch4Sm80ELb1ELb0ELb1ELb1ELb1ELb0ELb0ELb0ELi2ELi4ELi4ELi4ELb0EEENS1_24CollectiveEpilogueBwdGQAISA_fSD_Li256ELb1ELb1EEENS1_25SingleTileBwdLPTSchedulerILb1ELi128ELb1EEEEEEEEEvNT_6ParamsE$_ZN4cute3eso3ESOILb1ELb0EJNS_7SwizzleILi3ELi3ELi3EEENS_9MixedBitsILj0ELj432EEENS_6LayoutINS_5tupleIJNS7_IJNS_1CILi2EEES9_S9_EEES9_NS8_ILi8EEEEEENS7_IJNS7_IJNS8_ILi64EEESB_NS8_ILi512EEEEEENS8_ILi8192EEENS8_ILi1024EEEEEEEEEEC2ERKS3_RKS5_RKSJ_) ;  /* 0xfffff77000007944 */ /* 0x000fea0003c3ffff */
[----:B------:R-:W-:-:S04]  /*b5b0*/  MOV R5, 0x0 ;  /* 0x0000000000057802 */ /* 0x000fc80000000f00 */
[----:B------:R-:W-:Y:S05]  /*b5c0*/  RET.REL.NODEC R4 `(_ZN7cutlass13device_kernelIN5flash19enable_sm80_to_sm89INS1_16FlashAttnBwdSm80INS1_25CollectiveMainloopBwdSm80ILi2ELi2EN4cute5tupleIJNS5_1CILi128EEES8_NS7_ILi64EEEEEENS_10bfloat16_tEfNS_4arch4Sm80ELb1ELb0ELb1ELb1ELb1ELb0ELb0ELb0ELi2ELi4ELi4ELi4ELb0EEENS1_24CollectiveEpilogueBwdGQAISA_fSD_Li256ELb1ELb1EEENS1_25SingleTileBwdLPTSchedulerILb1ELi128ELb1EEEEEEEEEvNT_6ParamsE) ;  /* 0xffff4a3004007950 */ /* 0x000fea0003c3ffff */
        .type           $_ZN7cutlass13device_kernelIN5flash19enable_sm80_to_sm89INS1_16FlashAttnBwdSm80INS1_25CollectiveMainloopBwdSm80ILi2ELi2EN4cute5tupleIJNS5_1CILi128EEES8_NS7_ILi64EEEEEENS_10bfloat16_tEfNS_4arch4Sm80ELb1ELb0ELb1ELb1ELb1ELb0ELb0ELb0ELi2ELi4ELi4ELi4ELb0EEENS1_24CollectiveEpilogueBwdGQAISA_fSD_Li256ELb1ELb1EEENS1_25SingleTileBwdLPTSchedulerILb1ELi128ELb1EEEEEEEEEvNT_6ParamsE$_ZN4cute5tupleIJiEEC2ERKi,@function
        .size           $_ZN7cutlass13device_kernelIN5flash19enable_sm80_to_sm89INS1_16FlashAttnBwdSm80INS1_25CollectiveMainloopBwdSm80ILi2ELi2EN4cute5tupleIJNS5_1CILi128EEES8_NS7_ILi64EEEEEENS_10bfloat16_tEfNS_4arch4Sm80ELb1ELb0ELb1ELb1ELb1ELb0ELb0ELb0ELi2ELi4ELi4ELi4ELb0EEENS1_24CollectiveEpilogueBwdGQAISA_fSD_Li256ELb1ELb1EEENS1_25SingleTileBwdLPTSchedulerILb1ELi128ELb1EEEEEEEEEvNT_6ParamsE$_ZN4cute5tupleIJiEEC2ERKi,($_ZN7cutlass13device_kernelIN5flash19enable_sm80_to_sm89INS1_16FlashAttnBwdSm80INS1_25CollectiveMainloopBwdSm80ILi2ELi2EN4cute5tupleIJNS5_1CILi128EEES8_NS7_ILi64EEEEEENS_10bfloat16_tEfNS_4arch4Sm80ELb1ELb0ELb1ELb1ELb1ELb0ELb0ELb0ELi2ELi4ELi4ELi4ELb0EEENS1_24CollectiveEpilogueBwdGQAISA_fSD_Li256ELb1ELb1EEENS1_25SingleTileBwdLPTSchedulerILb1ELi128ELb1EEEEEEEEEvNT_6ParamsE$_ZN4cute5tupleIJiNS_1CILi0EEEEEC2ERKiRKS2_ - $_ZN7cutlass13device_kernelIN5flash19enable_sm80_to_sm89INS1_16FlashAttnBwdSm80INS1_25CollectiveMainloopBwdSm80ILi2ELi2EN4cute5tupleIJNS5_1CILi128EEES8_NS7_ILi64EEEEEENS_10bfloat16_tEfNS_4arch4Sm80ELb1ELb0ELb1ELb1ELb1ELb0ELb0ELb0ELi2ELi4ELi4ELi4ELb0EEENS1_24CollectiveEpilogueBwdGQAISA_fSD_Li256ELb1ELb1EEENS1_25SingleTileBwdLPTSchedulerILb1ELi128ELb1EEEEEEEEEvNT_6ParamsE$_ZN4cute5tupleIJiEEC2ERKi)
$_ZN7cutlass13device_kernelIN5flash19enable_sm80_to_sm89INS1_16FlashAttnBwdSm80INS1_25CollectiveMainloopBwdSm80ILi2ELi2EN4cute5tupleIJNS5_1CILi128EEES8_NS7_ILi64EEEEEENS_10bfloat16_tEfNS_4arch4Sm80ELb1ELb0ELb1ELb1ELb1ELb0ELb0ELb0ELi2ELi4ELi4ELi4ELb0EEENS1_24CollectiveEpilogueBwdGQAISA_fSD_Li256ELb1ELb1EEENS1_25SingleTileBwdLPTSchedulerILb1ELi128ELb1EEEEEEEEEvNT_6ParamsE$_ZN4cute5tupleIJiEEC2ERKi:
[----:B------:R-:W-:Y:S02]  /*b5d0*/  MOV R8, 0xb5f0 ;  /* 0x0000b5f000087802 */ /* 0x000fe40000000f00 */
[----:B------:R-:W-:Y:S05]  /*b5e0*/  CALL.REL.NOINC `($_ZN7cutlass13device_kernelIN5flash19enable_sm80_to_sm89INS1_16FlashAttnBwdSm80INS1_25CollectiveMainloopBwdSm80ILi2ELi2EN4cute5tupleIJNS5_1CILi128EEES8_NS7_ILi64EEEEEENS_10bfloat16_tEfNS_4arch4Sm80ELb1ELb0ELb1ELb1ELb1ELb0ELb0ELb0ELi2ELi4ELi4ELi4ELb0EEENS1_24CollectiveEpilogueBwdGQAISA_fSD_Li256ELb1ELb1EEENS1_25SingleTileBwdLPTSchedulerILb1ELi128ELb1EEEEEEEEEvNT_6ParamsE$_ZN4cute3eso3ESOILb0ELb1EJiEEC2ERKi) ;  /* 0xffffc33000007944 */ /* 0x000fea0003c3ffff */
[----:B-1----:R-:W-:Y:S02]  /*b5f0*/  MOV R2, R10 ;  /* 0x0000000a00027202 */ /* 0x002fe40000000f00 */
[----:B------:R-:W-:-:S04]  /*b600*/  MOV R3, 0x0 ;  /* 0x0000000000037802 */ /* 0x000fc80000000f00 */
[----:B------:R-:W-:Y:S05]  /*b610*/  RET.REL.NODEC R2 `(_ZN7cutlass13device_kernelIN5flash19enable_sm80_to_sm89INS1_16FlashAttnBwdSm80INS1_25CollectiveMainloopBwdSm80ILi2ELi2EN4cute5tupleIJNS5_1CILi128EEES8_NS7_ILi64EEEEEENS_10bfloat16_tEfNS_4arch4Sm80ELb1ELb0ELb1ELb1ELb1ELb0ELb0ELb0ELi2ELi4ELi4ELi4ELb0EEENS1_24CollectiveEpilogueBwdGQAISA_fSD_Li256ELb1ELb1EEENS1_25SingleTileBwdLPTSchedulerILb1ELi128ELb1EEEEEEEEEvNT_6ParamsE) ;  /* 0xffff49e002007950 */ /* 0x000fea0003c3ffff */
        .type           $_ZN7cutlass13device_kernelIN5flash19enable_sm80_to_sm89INS1_16FlashAttnBwdSm80INS1_25CollectiveMainloopBwdSm80ILi2ELi2EN4cute5tupleIJNS5_1CILi128EEES8_NS7_ILi64EEEEEENS_10bfloat16_tEfNS_4arch4Sm80ELb1ELb0ELb1ELb1ELb1ELb0ELb0ELb0ELi2ELi4ELi4ELi4ELb0EEENS1_24CollectiveEpilogueBwdGQAISA_fSD_Li256ELb1ELb1EEENS1_25SingleTileBwdLPTSchedulerILb1ELi128ELb1EEEEEEEEEvNT_6ParamsE$_ZN4cute5tupleIJiNS_1CILi0EEEEEC2ERKiRKS2_,@function
        .size           $_ZN7cutlass13device_kernelIN5flash19enable_sm80_to_sm89INS1_16FlashAttnBwdSm80INS1_25CollectiveMainloopBwdSm80ILi2ELi2EN4cute5tupleIJNS5_1CILi128EEES8_NS7_ILi64EEEEEENS_10bfloat16_tEfNS_4arch4Sm80ELb1ELb0ELb1ELb1ELb1ELb0ELb0ELb0ELi2ELi4ELi4ELi4ELb0EEENS1_24CollectiveEpilogueBwdGQAISA_fSD_Li256ELb1ELb1EEENS1_25SingleTileBwdLPTSchedulerILb1ELi128ELb1EEEEEEEEEvNT_6ParamsE$_ZN4cute5tupleIJiNS_1CILi0EEEEEC2ERKiRKS2_,($_ZN7cutlass13device_kernelIN5flash19enable_sm80_to_sm89INS1_16FlashAttnBwdSm80INS1_25CollectiveMainloopBwdSm80ILi2ELi2EN4cute5tupleIJNS5_1CILi128EEES8_NS7_ILi64EEEEEENS_10bfloat16_tEfNS_4arch4Sm80ELb1ELb0ELb1ELb1ELb1ELb0ELb0ELb0ELi2ELi4ELi4ELi4ELb0EEENS1_24CollectiveEpilogueBwdGQAISA_fSD_Li256ELb1ELb1EEENS1_25SingleTileBwdLPTSchedulerILb1ELi128ELb1EEEEEEEEEvNT_6ParamsE$_ZN4cute5tupleIJiiEEC2ERKiS3_ - $_ZN7cutlass13device_kernelIN5flash19enable_sm80_to_sm89INS1_16FlashAttnBwdSm80INS1_25CollectiveMainloopBwdSm80ILi2ELi2EN4cute5tupleIJNS5_1CILi128EEES8_NS7_ILi64EEEEEENS_10bfloat16_tEfNS_4arch4Sm80ELb1ELb0ELb1ELb1ELb1ELb0ELb0ELb0ELi2ELi4ELi4ELi4ELb0EEENS1_24CollectiveEpilogueBwdGQAISA_fSD_Li256ELb1ELb1EEENS1_25SingleTileBwdLPTSchedulerILb1ELi128ELb1EEEEEEEEEvNT_6ParamsE$_ZN4cute5tupleIJiNS_1CILi0EEEEEC2ERKiRKS2_)
$_ZN7cutlass13device_kernelIN5flash19enable_sm80_to_sm89INS1_16FlashAttnBwdSm80INS1_25CollectiveMainloopBwdSm80ILi2ELi2EN4cute5tupleIJNS5_1CILi128EEES8_NS7_ILi64EEEEEENS_10bfloat16_tEfNS_4arch4Sm80ELb1ELb0ELb1ELb1ELb1ELb0ELb0ELb0ELi2ELi4ELi4ELi4ELb0EEENS1_24CollectiveEpilogueBwdGQAISA_fSD_Li256ELb1ELb1EEENS1_25SingleTileBwdLPTSchedulerILb1ELi128ELb1EEEEEEEEEvNT_6ParamsE$_ZN4cute5tupleIJiNS_1CILi0EEEEEC2ERKiRKS2_:
[----:B------:R-:W-:Y:S02]  /*b620*/  MOV R6, 0xb640 ;  /* 0x0000b64000067802 */ /* 0x000fe40000000f00 */
[----:B------:R-:W-:Y:S05]  /*b630*/  CALL.REL.NOINC `($_ZN7cutlass13device_kernelIN5flash19enable_sm80_to_sm89INS1_16FlashAttnBwdSm80INS1_25CollectiveMainloopBwdSm80ILi2ELi2EN4cute5tupleIJNS5_1CILi128EEES8_NS7_ILi64EEEEEENS_10bfloat16_tEfNS_4arch4Sm80ELb1ELb0ELb1ELb1ELb1ELb0ELb0ELb0ELi2ELi4ELi4ELi4ELb0EEENS1_24CollectiveEpilogueBwdGQAISA_fSD_Li256ELb1ELb1EEENS1_25SingleTileBwdLPTSchedulerILb1ELi128ELb1EEEEEEEEEvNT_6ParamsE$_ZN4cute3eso3ESOILb0ELb1EJiNS_1CILi0EEEEEC2ERKiRKS3_) ;  /* 0xffffc32000007944 */ /* 0x000fea0003c3ffff */
[----:B------:R-:W-:-:S04]  /*b640*/  MOV R11, 0x0 ;  /* 0x00000000000b7802 */ /* 0x000fc80000000f00 */
[----:B------:R-:W-:Y:S05]  /*b650*/  RET.REL.NODEC R10 `(_ZN7cutlass13device_kernelIN5flash19enable_sm80_to_sm89INS1_16FlashAttnBwdSm80INS1_25CollectiveMainloopBwdSm80ILi2ELi2EN4cute5tupleIJNS5_1CILi128EEES8_NS7_ILi64EEEEEENS_10bfloat16_tEfNS_4arch4Sm80ELb1ELb0ELb1ELb1ELb1ELb0ELb0ELb0ELi2ELi4ELi4ELi4ELb0EEENS1_24CollectiveEpilogueBwdGQAISA_fSD_Li256ELb1ELb1EEENS1_25SingleTileBwdLPTSchedulerILb1ELi128ELb1EEEEEEEEEvNT_6ParamsE) ;  /* 0xffff49a00a007950 */ /* 0x000fea0003c3ffff */
        .type           $_ZN7cutlass13device_kernelIN5flash19enable_sm80_to_sm89INS1_16FlashAttnBwdSm80INS1_25CollectiveMainloopBwdSm80ILi2ELi2EN4cute5tupleIJNS5_1CILi128EEES8_NS7_ILi64EEEEEENS_10bfloat16_tEfNS_4arch4Sm80ELb1ELb0ELb1ELb1ELb1ELb0ELb0ELb0ELi2ELi4ELi4ELi4ELb0EEENS1_24CollectiveEpilogueBwdGQAISA_fSD_Li256ELb1ELb1EEENS1_25SingleTileBwdLPTSchedulerILb1ELi128ELb1EEEEEEEEEvNT_6ParamsE$_ZN4cute5tupleIJiiEEC2ERKiS3_,@function
        .size           $_ZN7cutlass13device_kernelIN5flash19enable_sm80_to_sm89INS1_16FlashAttnBwdSm80INS1_25CollectiveMainloopBwdSm80ILi2ELi2EN4cute5tupleIJNS5_1CILi128EEES8_NS7_ILi64EEEEEENS_10bfloat16_tEfNS_4arch4Sm80ELb1ELb0ELb1ELb1ELb1ELb0ELb0ELb0ELi2ELi4ELi4ELi4ELb0EEENS1_24CollectiveEpilogueBwdGQAISA_fSD_Li256ELb1ELb1EEENS1_25SingleTileBwdLPTSchedulerILb1ELi128ELb1EEEEEEEEEvNT_6ParamsE$_ZN4cute5tupleIJiiEEC2ERKiS3_,($_ZN7cutlass13device_kernelIN5flash19enable_sm80_to_sm89INS1_16FlashAttnBwdSm80INS1_25CollectiveMainloopBwdSm80ILi2ELi2EN4cute5tupleIJNS5_1CILi128EEES8_NS7_ILi64EEEEEENS_10bfloat16_tEfNS_4arch4Sm80ELb1ELb0ELb1ELb1ELb1ELb0ELb0ELb0ELi2ELi4ELi4ELi4ELb0EEENS1_24CollectiveEpilogueBwdGQAISA_fSD_Li256ELb1ELb1EEENS1_25SingleTileBwdLPTSchedulerILb1ELi128ELb1EEEEEEEEEvNT_6ParamsE$_ZN4cute8gmem_ptrIPKN7cutlass10bfloat16_tEECI1NS_12iter_adaptorIS4_S5_EEES4_ - $_ZN7cutlass13device_kernelIN5flash19enable_sm80_to_sm89INS1_16FlashAttnBwdSm80INS1_25CollectiveMainloopBwdSm80ILi2ELi2EN4cute5tupleIJNS5_1CILi128EEES8_NS7_ILi64EEEEEENS_10bfloat16_tEfNS_4arch4Sm80ELb1ELb0ELb1ELb1ELb1ELb0ELb0ELb0ELi2ELi4ELi4ELi4ELb0EEENS1_24CollectiveEpilogueBwdGQAISA_fSD_Li256ELb1ELb1EEENS1_25SingleTileBwdLPTSchedulerILb1ELi128ELb1EEEEEEEEEvNT_6ParamsE$_ZN4cute5tupleIJiiEEC2ERKiS3_)
$_ZN7cutlass13device_kernelIN5flash19enable_sm80_to_sm89INS1_16FlashAttnBwdSm80INS1_25CollectiveMainloopBwdSm80ILi2ELi2EN4cute5tupleIJNS5_1CILi128EEES8_NS7_ILi64EEEEEENS_10bfloat16_tEfNS_4arch4Sm80ELb1ELb0ELb1ELb1ELb1ELb0ELb0ELb0ELi2ELi4ELi4ELi4ELb0EEENS1_24CollectiveEpilogueBwdGQAISA_fSD_Li256ELb1ELb1EEENS1_25SingleTileBwdLPTSchedulerILb1ELi128ELb1EEEEEEEEEvNT_6ParamsE$_ZN4cute5tupleIJiiEEC2ERKiS3_:
[----:B------:R-:W-:Y:S02]  /*b660*/  MOV R8, 0xb680 ;  /* 0x0000b68000087802 */ /* 0x000fe40000000f00 */
[----:B------:R-:W-:Y:S05]  /*b670*/  CALL.REL.NOINC `($_ZN7cutlass13device_kernelIN5flash19enable_sm80_to_sm89INS1_16FlashAttnBwdSm80INS1_25CollectiveMainloopBwdSm80ILi2ELi2EN4cute5tupleIJNS5_1CILi128EEES8_NS7_ILi64EEEEEENS_10bfloat16_tEfNS_4arch4Sm80ELb1ELb0ELb1ELb1ELb1ELb0ELb0ELb0ELi2ELi4ELi4ELi4ELb0EEENS1_24CollectiveEpilogueBwdGQAISA_fSD_Li256ELb1ELb1EEENS1_25SingleTileBwdLPTSchedulerILb1ELi128ELb1EEEEEEEEEvNT_6ParamsE$_ZN4cute3eso3ESOILb0ELb0EJiiEEC2ERKiS4_) ;  /* 0xffffbaf000007944 */ /* 0x000fea0003c3ffff */
[----:B-1----:R-:W-:Y:S02]  /*b680*/  MOV R2, R6 ;  /* 0x0000000600027202 */ /* 0x002fe40000000f00 */
[----:B------:R-:W-:-:S04]  /*b690*/  MOV R3, 0x0 ;  /* 0x0000000000037802 */ /* 0x000fc80000000f00 */
[----:B------:R-:W-:Y:S05]  /*b6a0*/  RET.REL.NODEC R2 `(_ZN7cutlass13device_kernelIN5flash19enable_sm80_to_sm89INS1_16FlashAttnBwdSm80INS1_25CollectiveMainloopBwdSm80ILi2ELi2EN4cute5tupleIJNS5_1CILi128EEES8_NS7_ILi64EEEEEENS_10bfloat16_tEfNS_4arch4Sm80ELb1ELb0ELb1ELb1ELb1ELb0ELb0ELb0ELi2ELi4ELi4ELi4ELb0EEENS1_24CollectiveEpilogueBwdGQAISA_fSD_Li256ELb1ELb1EEENS1_25SingleTileBwdLPTSchedulerILb1ELi128ELb1EEEEEEEEEvNT_6ParamsE) ;  /* 0xffff495002007950 */ /* 0x000fea0003c3ffff */
        .type           $_ZN7cutlass13device_kernelIN5flash19enable_sm80_to_sm89INS1_16FlashAttnBwdSm80INS1_25CollectiveMainloopBwdSm80ILi2ELi2EN4cute5tupleIJNS5_1CILi128EEES8_NS7_ILi64EEEEEENS_10bfloat16_tEfNS_4arch4Sm80ELb1ELb0ELb1ELb1ELb1ELb0ELb0ELb0ELi2ELi4ELi4ELi4ELb0EEENS1_24CollectiveEpilogueBwdGQAISA_fSD_Li256ELb1ELb1EEENS1_25SingleTileBwdLPTSchedulerILb1ELi128ELb1EEEEEEEEEvNT_6ParamsE$_ZN4cute8gmem_ptrIPKN7cutlass10bfloat16_tEECI1NS_12iter_adaptorIS4_S5_EEES4_,@function
        .size           $_ZN7cutlass13device_kernelIN5flash19enable_sm80_to_sm89INS1_16FlashAttnBwdSm80INS1_25CollectiveMainloopBwdSm80ILi2ELi2EN4cute5tupleIJNS5_1CILi128EEES8_NS7_ILi64EEEEEENS_10bfloat16_tEfNS_4arch4Sm80ELb1ELb0ELb1ELb1ELb1ELb0ELb0ELb0ELi2ELi4ELi4ELi4ELb0EEENS1_24CollectiveEpilogueBwdGQAISA_fSD_Li256ELb1ELb1EEENS1_25SingleTileBwdLPTSchedulerILb1ELi128ELb1EEEEEEEEEvNT_6ParamsE$_ZN4cute8gmem_ptrIPKN7cutlass10bfloat16_tEECI1NS_12iter_adaptorIS4_S5_EEES4_,($_ZN7cutlass13device_kernelIN5flash19enable_sm80_to_sm89INS1_16FlashAttnBwdSm80INS1_25CollectiveMainloopBwdSm80ILi2ELi2EN4cute5tupleIJNS5_1CILi128EEES8_NS7_ILi64EEEEEENS_10bfloat16_tEfNS_4arch4Sm80ELb1ELb0ELb1ELb1ELb1ELb0ELb0ELb0ELi2ELi4ELi4ELi4ELb0EEENS1_24CollectiveEpilogueBwdGQAISA_fSD_Li256ELb1ELb1EEENS1_25SingleTileBwdLPTSchedulerILb1ELi128ELb1EEEEEEEEEvNT_6ParamsE$_ZN4cute8gmem_ptrIPKN7cutlass9uint128_tEECI1NS_12iter_adaptorIS4_S5_EEES4_ - $_ZN7cutlass13device_kernelIN5flash19enable_sm80_to_sm89INS1_16FlashAttnBwdSm80INS1_25CollectiveMainloopBwdSm80ILi2ELi2EN4cute5tupleIJNS5_1CILi128EEES8_NS7_ILi64EEEEEENS_10bfloat16_tEfNS_4arch4Sm80ELb1ELb0ELb1ELb1ELb1ELb0ELb0ELb0ELi2ELi4ELi4ELi4ELb0EEENS1_24CollectiveEpilogueBwdGQAISA_fSD_Li256ELb1ELb1EEENS1_25SingleTileBwdLPTSchedulerILb1ELi128ELb1EEEEEEEEEvNT_6ParamsE$_ZN4cute8gmem_ptrIPKN7cutlass10bfloat16_tEECI1NS_12iter_adaptorIS4_S5_EEES4_)
$_ZN7cutlass13device_kernelIN5flash19enable_sm80_to_sm89INS1_16FlashAttnBwdSm80INS1_25CollectiveMainloopBwdSm80ILi2ELi2EN4cute5tupleIJNS5_1CILi128EEES8_NS7_ILi64EEEEEENS_10bfloat16_tEfNS_4arch4Sm80ELb1ELb0ELb1ELb1ELb1ELb0ELb0ELb0ELi2ELi4ELi4ELi4ELb0EEENS1_24CollectiveEpilogueBwdGQAISA_fSD_Li256ELb1ELb1EEENS1_25SingleTileBwdLPTSchedulerILb1ELi128ELb1EEEEEEEEEvNT_6ParamsE$_ZN4cute8gmem_ptrIPKN7cutlass10bfloat16_tEECI1NS_12iter_adaptorIS4_S5_EEES4_:
[----:B------:R-:W-:Y:S02]  /*b6b0*/  MOV R10, 0xb6d0 ;  /* 0x0000b6d0000a7802 */ /* 0x000fe40000000f00 */
[----:B------:R-:W-:Y:S05]  /*b6c0*/  CALL.REL.NOINC `($_ZN7cutlass13device_kernelIN5flash19enable_sm80_to_sm89INS1_16FlashAttnBwdSm80INS1_25CollectiveMainloopBwdSm80ILi2ELi2EN4cute5tupleIJNS5_1CILi128EEES8_NS7_ILi64EEEEEENS_10bfloat16_tEfNS_4arch4Sm80ELb1ELb0ELb1ELb1ELb1ELb0ELb0ELb0ELi2ELi4ELi4ELi4ELb0EEENS1_24CollectiveEpilogueBwdGQAISA_fSD_Li256ELb1ELb1EEENS1_25SingleTileBwdLPTSchedulerILb1ELi128ELb1EEEEEEEEEvNT_6ParamsE$_ZN4cute12iter_adaptorIPKN7cutlass10bfloat16_tENS_8gmem_ptrIS4_EEEC2ES4_) ;  /* 0xffffa97000007944 */ /* 0x000fea0003c3ffff */
[----:B------:R-:W-:-:S04]  /*b6d0*/  MOV R9, 0x0 ;  /* 0x0000000000097802 */ /* 0x000fc80000000f00 */
[----:B------:R-:W-:Y:S05]  /*b6e0*/  RET.REL.NODEC R8 `(_ZN7cutlass13device_kernelIN5flash19enable_sm80_to_sm89INS1_16FlashAttnBwdSm80INS1_25CollectiveMainloopBwdSm80ILi2ELi2EN4cute5tupleIJNS5_1CILi128EEES8_NS7_ILi64EEEEEENS_10bfloat16_tEfNS_4arch4Sm80ELb1ELb0ELb1ELb1ELb1ELb0ELb0ELb0ELi2ELi4ELi4ELi4ELb0EEENS1_24CollectiveEpilogueBwdGQAISA_fSD_Li256ELb1ELb1EEENS1_25SingleTileBwdLPTSchedulerILb1ELi128ELb1EEEEEEEEEvNT_6ParamsE) ;  /* 0xffff491008007950 */ /* 0x000fea0003c3ffff */
        .type           $_ZN7cutlass13device_kernelIN5flash19enable_sm80_to_sm89INS1_16FlashAttnBwdSm80INS1_25CollectiveMainloopBwdSm80ILi2ELi2EN4cute5tupleIJNS5_1CILi128EEES8_NS7_ILi64EEEEEENS_10bfloat16_tEfNS_4arch4Sm80ELb1ELb0ELb1ELb1ELb1ELb0ELb0ELb0ELi2ELi4ELi4ELi4ELb0EEENS1_24CollectiveEpilogueBwdGQAISA_fSD_Li256ELb1ELb1EEENS1_25SingleTileBwdLPTSchedulerILb1ELi128ELb1EEEEEEEEEvNT_6ParamsE$_ZN4cute8gmem_ptrIPKN7cutlass9uint128_tEECI1NS_12iter_adaptorIS4_S5_EEES4_,@function
        .size           $_ZN7cutlass13device_kernelIN5flash19enable_sm80_to_sm89INS1_16FlashAttnBwdSm80INS1_25CollectiveMainloopBwdSm80ILi2ELi2EN4cute5tupleIJNS5_1CILi128EEES8_NS7_ILi64EEEEEENS_10bfloat16_tEfNS_4arch4Sm80ELb1ELb0ELb1ELb1ELb1ELb0ELb0ELb0ELi2ELi4ELi4ELi4ELb0EEENS1_24CollectiveEpilogueBwdGQAISA_fSD_Li256ELb1ELb1EEENS1_25SingleTileBwdLPTSchedulerILb1ELi128ELb1EEEEEEEEEvNT_6ParamsE$_ZN4cute8gmem_ptrIPKN7cutlass9uint128_tEECI1NS_12iter_adaptorIS4_S5_EEES4_,($_ZN7cutlass13device_kernelIN5flash19enable_sm80_to_sm89INS1_16FlashAttnBwdSm80INS1_25CollectiveMainloopBwdSm80ILi2ELi2EN4cute5tupleIJNS5_1CILi128EEES8_NS7_ILi64EEEEEENS_10bfloat16_tEfNS_4arch4Sm80ELb1ELb0ELb1ELb1ELb1ELb0ELb0ELb0ELi2ELi4ELi4ELi4ELb0EEENS1_24CollectiveEpilogueBwdGQAISA_fSD_Li256ELb1ELb1EEENS1_25SingleTileBwdLPTSchedulerILb1ELi128ELb1EEEEEEEEEvNT_6ParamsE$_ZN4cute8gmem_ptrIPKfECI1NS_12iter_adaptorIS2_S3_EEES2_ - $_ZN7cutlass13device_kernelIN5flash19enable_sm80_to_sm89INS1_16FlashAttnBwdSm80INS1_25CollectiveMainloopBwdSm80ILi2ELi2EN4cute5tupleIJNS5_1CILi128EEES8_NS7_ILi64EEEEEENS_10bfloat16_tEfNS_4arch4Sm80ELb1ELb0ELb1ELb1ELb1ELb0ELb0ELb0ELi2ELi4ELi4ELi4ELb0EEENS1_24CollectiveEpilogueBwdGQAISA_fSD_Li256ELb1ELb1EEENS1_25SingleTileBwdLPTSchedulerILb1ELi128ELb1EEEEEEEEEvNT_6ParamsE$_ZN4cute8gmem_ptrIPKN7cutlass9uint128_tEECI1NS_12iter_adaptorIS4_S5_EEES4_)
$_ZN7cutlass13device_kernelIN5flash19enable_sm80_to_sm89INS1_16FlashAttnBwdSm80INS1_25CollectiveMainloopBwdSm80ILi2ELi2EN4cute5tupleIJNS5_1CILi128EEES8_NS7_ILi64EEEEEENS_10bfloat16_tEfNS_4arch4Sm80ELb1ELb0ELb1ELb1ELb1ELb0ELb0ELb0ELi2ELi4ELi4ELi4ELb0EEENS1_24CollectiveEpilogueBwdGQAISA_fSD_Li256ELb1ELb1EEENS1_25SingleTileBwdLPTSchedulerILb1ELi128ELb1EEEEEEEEEvNT_6ParamsE$_ZN4cute8gmem_ptrIPKN7cutlass9uint128_tEECI1NS_12iter_adaptorIS4_S5_EEES4_:
[----:B------:R-:W-:Y:S02]  /*b6f0*/  MOV R10, 0xb710 ;  /* 0x0000b710000a7802 */ /* 0x000fe40000000f00 */
[----:B------:R-:W-:Y:S05]  /*b700*/  CALL.REL.NOINC `($_ZN7cutlass13device_kernelIN5flash19enable_sm80_to_sm89INS1_16FlashAttnBwdSm80INS1_25CollectiveMainloopBwdSm80ILi2ELi2EN4cute5tupleIJNS5_1CILi128EEES8_NS7_ILi64EEEEEENS_10bfloat16_tEfNS_4arch4Sm80ELb1ELb0ELb1ELb1ELb1ELb0ELb0ELb0ELi2ELi4ELi4ELi4ELb0EEENS1_24CollectiveEpilogueBwdGQAISA_fSD_Li256ELb1ELb1EEENS1_25SingleTileBwdLPTSchedulerILb1ELi128ELb1EEEEEEEEEvNT_6ParamsE$_ZN4cute12iter_adaptorIPKN7cutlass9uint128_tENS_8gmem_ptrIS4_EEEC2ES4_) ;  /* 0xffffa99000007944 */ /* 0x000fea0003c3ffff */
[----:B------:R-:W-:-:S04]  /*b710*/  MOV R9, 0x0 ;  /* 0x0000000000097802 */ /* 0x000fc80000000f00 */
[----:B------:R-:W-:Y:S05]  /*b720*/  RET.REL.NODEC R8 `(_ZN7cutlass13device_kernelIN5flash19enable_sm80_to_sm89INS1_16FlashAttnBwdSm80INS1_25CollectiveMainloopBwdSm80ILi2ELi2EN4cute5tupleIJNS5_1CILi128EEES8_NS7_ILi64EEEEEENS_10bfloat16_tEfNS_4arch4Sm80ELb1ELb0ELb1ELb1ELb1ELb0ELb0ELb0ELi2ELi4ELi4ELi4ELb0EEENS1_24CollectiveEpilogueBwdGQAISA_fSD_Li256ELb1ELb1EEENS1_25SingleTileBwdLPTSchedulerILb1ELi128ELb1EEEEEEEEEvNT_6ParamsE) ;  /* 0xffff48d008007950 */ /* 0x000fea0003c3ffff */
        .type           $_ZN7cutlass13device_kernelIN5flash19enable_sm80_to_sm89INS1_16FlashAttnBwdSm80INS1_25CollectiveMainloopBwdSm80ILi2ELi2EN4cute5tupleIJNS5_1CILi128EEES8_NS7_ILi64EEEEEENS_10bfloat16_tEfNS_4arch4Sm80ELb1ELb0ELb1ELb1ELb1ELb0ELb0ELb0ELi2ELi4ELi4ELi4ELb0EEENS1_24CollectiveEpilogueBwdGQAISA_fSD_Li256ELb1ELb1EEENS1_25SingleTileBwdLPTSchedulerILb1ELi128ELb1EEEEEEEEEvNT_6ParamsE$_ZN4cute8gmem_ptrIPKfECI1NS_12iter_adaptorIS2_S3_EEES2_,@function
        .size           $_ZN7cutlass13device_kernelIN5flash19enable_sm80_to_sm89INS1_16FlashAttnBwdSm80INS1_25CollectiveMainloopBwdSm80ILi2ELi2EN4cute5tupleIJNS5_1CILi128EEES8_NS7_ILi64EEEEEENS_10bfloat16_tEfNS_4arch4Sm80ELb1ELb0ELb1ELb1ELb1ELb0ELb0ELb0ELi2ELi4ELi4ELi4ELb0EEENS1_24CollectiveEpilogueBwdGQAISA_fSD_Li256ELb1ELb1EEENS1_25SingleTileBwdLPTSchedulerILb1ELi128ELb1EEEEEEEEEvNT_6ParamsE$_ZN4cute8gmem_ptrIPKfECI1NS_12iter_adaptorIS2_S3_EEES2_,($_ZN7cutlass13device_kernelIN5flash19enable_sm80_to_sm89INS1_16FlashAttnBwdSm80INS1_25CollectiveMainloopBwdSm80ILi2ELi2EN4cute5tupleIJNS5_1CILi128EEES8_NS7_ILi64EEEEEENS_10bfloat16_tEfNS_4arch4Sm80ELb1ELb0ELb1ELb1ELb1ELb0ELb0ELb0ELi2ELi4ELi4ELi4ELb0EEENS1_24CollectiveEpilogueBwdGQAISA_fSD_Li256ELb1ELb1EEENS1_25SingleTileBwdLPTSchedulerILb1ELi128ELb1EEEEEEEEEvNT_6ParamsE$_ZN4cute8gmem_ptrIPfECI1NS_12iter_adaptorIS1_S2_EEES1_ - $_ZN7cutlass13device_kernelIN5flash19enable_sm80_to_sm89INS1_16FlashAttnBwdSm80INS1_25CollectiveMainloopBwdSm80ILi2ELi2EN4cute5tupleIJNS5_1CILi128EEES8_NS7_ILi64EEEEEENS_10bfloat16_tEfNS_4arch4Sm80ELb1ELb0ELb1ELb1ELb1ELb0ELb0ELb0ELi2ELi4ELi4ELi4ELb0EEENS1_24CollectiveEpilogueBwdGQAISA_fSD_Li256ELb1ELb1EEENS1_25SingleTileBwdLPTSchedulerILb1ELi128ELb1EEEEEEEEEvNT_6ParamsE$_ZN4cute8gmem_ptrIPKfECI1NS_12iter_adaptorIS2_S3_EEES2_)
$_ZN7cutlass13device_kernelIN5flash19enable_sm80_to_sm89INS1_16FlashAttnBwdSm80INS1_25CollectiveMainloopBwdSm80ILi2ELi2EN4cute5tupleIJNS5_1CILi128EEES8_NS7_ILi64EEEEEENS_10bfloat16_tEfNS_4arch4Sm80ELb1ELb0ELb1ELb1ELb1ELb0ELb0ELb0ELi2ELi4ELi4ELi4ELb0EEENS1_24CollectiveEpilogueBwdGQAISA_fSD_Li256ELb1ELb1EEENS1_25SingleTileBwdLPTSchedulerILb1ELi128ELb1EEEEEEEEEvNT_6ParamsE$_ZN4cute8gmem_ptrIPKfECI1NS_12iter_adaptorIS2_S3_EEES2_:
[----:B------:R-:W-:Y:S02]  /*b730*/  MOV R10, 0xb750 ;  /* 0x0000b750000a7802 */ /* 0x000fe40000000f00 */
[----:B------:R-:W-:Y:S05]  /*b740*/  CALL.REL.NOINC `($_ZN7cutlass13device_kernelIN5flash19enable_sm80_to_sm89INS1_16FlashAttnBwdSm80INS1_25CollectiveMainloopBwdSm80ILi2ELi2EN4cute5tupleIJNS5_1CILi128EEES8_NS7_ILi64EEEEEENS_10bfloat16_tEfNS_4arch4Sm80ELb1ELb0ELb1ELb1ELb1ELb0ELb0ELb0ELi2ELi4ELi4ELi4ELb0EEENS1_24CollectiveEpilogueBwdGQAISA_fSD_Li256ELb1ELb1EEENS1_25SingleTileBwdLPTSchedulerILb1ELi128ELb1EEEEEEEEEvNT_6ParamsE$_ZN4cute12iter_adaptorIPKfNS_8gmem_ptrIS2_EEEC2ES2_) ;  /* 0xffffa99000007944 */ /* 0x000fea0003c3ffff */
[----:B------:R-:W-:-:S04]  /*b750*/  MOV R9, 0x0 ;  /* 0x0000000000097802 */ /* 0x000fc80000000f00 */
[----:B------:R-:W-:Y:S05]  /*b760*/  RET.REL.NODEC R8 `(_ZN7cutlass13device_kernelIN5flash19enable_sm80_to_sm89INS1_16FlashAttnBwdSm80INS1_25CollectiveMainloopBwdSm80ILi2ELi2EN4cute5tupleIJNS5_1CILi128EEES8_NS7_ILi64EEEEEENS_10bfloat16_tEfNS_4arch4Sm80ELb1ELb0ELb1ELb1ELb1ELb0ELb0ELb0ELi2ELi4ELi4ELi4ELb0EEENS1_24CollectiveEpilogueBwdGQAISA_fSD_Li256ELb1ELb1EEENS1_25SingleTileBwdLPTSchedulerILb1ELi128ELb1EEEEEEEEEvNT_6ParamsE) ;  /* 0xffff489008007950 */ /* 0x000fea0003c3ffff */
        .type           $_ZN7cutlass13device_kernelIN5flash19enable_sm80_to_sm89INS1_16FlashAttnBwdSm80INS1_25CollectiveMainloopBwdSm80ILi2ELi2EN4cute5tupleIJNS5_1CILi128EEES8_NS7_ILi64EEEEEENS_10bfloat16_tEfNS_4arch4Sm80ELb1ELb0ELb1ELb1ELb1ELb0ELb0ELb0ELi2ELi4ELi4ELi4ELb0EEENS1_24CollectiveEpilogueBwdGQAISA_fSD_Li256ELb1ELb1EEENS1_25SingleTileBwdLPTSchedulerILb1ELi128ELb1EEEEEEEEEvNT_6ParamsE$_ZN4cute8gmem_ptrIPfECI1NS_12iter_adaptorIS1_S2_EEES1_,@function
        .size           $_ZN7cutlass13device_kernelIN5flash19enable_sm80_to_sm89INS1_16FlashAttnBwdSm80INS1_25CollectiveMainloopBwdSm80ILi2ELi2EN4cute5tupleIJNS5_1CILi128EEES8_NS7_ILi64EEEEEENS_10bfloat16_tEfNS_4arch4Sm80ELb1ELb0ELb1ELb1ELb1ELb0ELb0ELb0ELi2ELi4ELi4ELi4ELb0EEENS1_24CollectiveEpilogueBwdGQAISA_fSD_Li256ELb1ELb1EEENS1_25SingleTileBwdLPTSchedulerILb1ELi128ELb1EEEEEEEEEvNT_6ParamsE$_ZN4cute8gmem_ptrIPfECI1NS_12iter_adaptorIS1_S2_EEES1_,($_ZN7cutlass13device_kernelIN5flash19enable_sm80_to_sm89INS1_16FlashAttnBwdSm80INS1_25CollectiveMainloopBwdSm80ILi2ELi2EN4cute5tupleIJNS5_1CILi128EEES8_NS7_ILi64EEEEEENS_10bfloat16_tEfNS_4arch4Sm80ELb1ELb0ELb1ELb1ELb1ELb0ELb0ELb0ELi2ELi4ELi4ELi4ELb0EEENS1_24CollectiveEpilogueBwdGQAISA_fSD_Li256ELb1ELb1EEENS1_25SingleTileBwdLPTSchedulerILb1ELi128ELb1EEEEEEEEEvNT_6ParamsE$_ZN4cute8smem_ptrIPN7cutlass10bfloat16_tEECI1NS_12iter_adaptorIS3_S4_EEES3_ - $_ZN7cutlass13device_kernelIN5flash19enable_sm80_to_sm89INS1_16FlashAttnBwdSm80INS1_25CollectiveMainloopBwdSm80ILi2ELi2EN4cute5tupleIJNS5_1CILi128EEES8_NS7_ILi64EEEEEENS_10bfloat16_tEfNS_4arch4Sm80ELb1ELb0ELb1ELb1ELb1ELb0ELb0ELb0ELi2ELi4ELi4ELi4ELb0EEENS1_24CollectiveEpilogueBwdGQAISA_fSD_Li256ELb1ELb1EEENS1_25SingleTileBwdLPTSchedulerILb1ELi128ELb1EEEEEEEEEvNT_6ParamsE$_ZN4cute8gmem_ptrIPfECI1NS_12iter_adaptorIS1_S2_EEES1_)
$_ZN7cutlass13device_kernelIN5flash19enable_sm80_to_sm89INS1_16FlashAttnBwdSm80INS1_25CollectiveMainloopBwdSm80ILi2ELi2EN4cute5tupleIJNS5_1CILi128EEES8_NS7_ILi64EEEEEENS_10bfloat16_tEfNS_4arch4Sm80ELb1ELb0ELb1ELb1ELb1ELb0ELb0ELb0ELi2ELi4ELi4ELi4ELb0EEENS1_24CollectiveEpilogueBwdGQAISA_fSD_Li256ELb1ELb1EEENS1_25SingleTileBwdLPTSchedulerILb1ELi128ELb1EEEEEEEEEvNT_6ParamsE$_ZN4cute8gmem_ptrIPfECI1NS_12iter_adaptorIS1_S2_EEES1_:
[----:B------:R-:W-:Y:S02]  /*b770*/  MOV R4, 0xb790 ;  /* 0x0000b79000047802 */ /* 0x000fe40000000f00 */
[----:B------:R-:W-:Y:S05]  /*b780*/  CALL.REL.NOINC `($_ZN7cutlass13device_kernelIN5flash19enable_sm80_to_sm89INS1_16FlashAttnBwdSm80INS1_25CollectiveMainloopBwdSm80ILi2ELi2EN4cute5tupleIJNS5_1CILi128EEES8_NS7_ILi64EEEEEENS_10bfloat16_tEfNS_4arch4Sm80ELb1ELb0ELb1ELb1ELb1ELb0ELb0ELb0ELi2ELi4ELi4ELi4ELb0EEENS1_24CollectiveEpilogueBwdGQAISA_fSD_Li256ELb1ELb1EEENS1_25SingleTileBwdLPTSchedulerILb1ELi128ELb1EEEEEEEEEvNT_6ParamsE$_ZN4cute12iter_adaptorIPfNS_8gmem_ptrIS1_EEEC2ES1_) ;  /* 0xffffaa1000007944 */ /* 0x000fea0003c3ffff */
[----:B------:R-:W-:-:S04]  /*b790*/  MOV R9, 0x0 ;  /* 0x0000000000097802 */ /* 0x000fc80000000f00 */
[----:B------:R-:W-:Y:S05]  /*b7a0*/  RET.REL.NODEC R8 `(_ZN7cutlass13device_kernelIN5flash19enable_sm80_to_sm89INS1_16FlashAttnBwdSm80INS1_25CollectiveMainloopBwdSm80ILi2ELi2EN4cute5tupleIJNS5_1CILi128EEES8_NS7_ILi64EEEEEENS_10bfloat16_tEfNS_4arch4Sm80ELb1ELb0ELb1ELb1ELb1ELb0ELb0ELb0ELi2ELi4ELi4ELi4ELb0EEENS1_24CollectiveEpilogueBwdGQAISA_fSD_Li256ELb1ELb1EEENS1_25SingleTileBwdLPTSchedulerILb1ELi128ELb1EEEEEEEEEvNT_6ParamsE) ;  /* 0xffff485008007950 */ /* 0x000fea0003c3ffff */
        .type           $_ZN7cutlass13device_kernelIN5flash19enable_sm80_to_sm89INS1_16FlashAttnBwdSm80INS1_25CollectiveMainloopBwdSm80ILi2ELi2EN4cute5tupleIJNS5_1CILi128EEES8_NS7_ILi64EEEEEENS_10bfloat16_tEfNS_4arch4Sm80ELb1ELb0ELb1ELb1ELb1ELb0ELb0ELb0ELi2ELi4ELi4ELi4ELb0EEENS1_24CollectiveEpilogueBwdGQAISA_fSD_Li256ELb1ELb1EEENS1_25SingleTileBwdLPTSchedulerILb1ELi128ELb1EEEEEEEEEvNT_6ParamsE$_ZN4cute8smem_ptrIPN7cutlass10bfloat16_tEECI1NS_12iter_adaptorIS3_S4_EEES3_,@function
        .size           $_ZN7cutlass13device_kernelIN5flash19enable_sm80_to_sm89INS1_16FlashAttnBwdSm80INS1_25CollectiveMainloopBwdSm80ILi2ELi2EN4cute5tupleIJNS5_1CILi128EEES8_NS7_ILi64EEEEEENS_10bfloat16_tEfNS_4arch4Sm80ELb1ELb0ELb1ELb1ELb1ELb0ELb0ELb0ELi2ELi4ELi4ELi4ELb0EEENS1_24CollectiveEpilogueBwdGQAISA_fSD_Li256ELb1ELb1EEENS1_25SingleTileBwdLPTSchedulerILb1ELi128ELb1EEEEEEEEEvNT_6ParamsE$_ZN4cute8smem_ptrIPN7cutlass10bfloat16_tEECI1NS_12iter_adaptorIS3_S4_EEES3_,($_ZN7cutlass13device_kernelIN5flash19enable_sm80_to_sm89INS1_16FlashAttnBwdSm80INS1_25CollectiveMainloopBwdSm80ILi2ELi2EN4cute5tupleIJNS5_1CILi128EEES8_NS7_ILi64EEEEEENS_10bfloat16_tEfNS_4arch4Sm80ELb1ELb0ELb1ELb1ELb1ELb0ELb0ELb0ELi2ELi4ELi4ELi4ELb0EEENS1_24CollectiveEpilogueBwdGQAISA_fSD_Li256ELb1ELb1EEENS1_25SingleTileBwdLPTSchedulerILb1ELi128ELb1EEEEEEEEEvNT_6ParamsE$_ZN4cute8smem_ptrIPN7cutlass9uint128_tEECI1NS_12iter_adaptorIS3_S4_EEES3_ - $_ZN7cutlass13device_kernelIN5flash19enable_sm80_to_sm89INS1_16FlashAttnBwdSm80INS1_25CollectiveMainloopBwdSm80ILi2ELi2EN4cute5tupleIJNS5_1CILi128EEES8_NS7_ILi64EEEEEENS_10bfloat16_tEfNS_4arch4Sm80ELb1ELb0ELb1ELb1ELb1ELb0ELb0ELb0ELi2ELi4ELi4ELi4ELb0EEENS1_24CollectiveEpilogueBwdGQAISA_fSD_Li256ELb1ELb1EEENS1_25SingleTileBwdLPTSchedulerILb1ELi128ELb1EEEEEEEEEvNT_6ParamsE$_ZN4cute8smem_ptrIPN7cutlass10bfloat16_tEECI1NS_12iter_adaptorIS3_S4_EEES3_)
$_ZN7cutlass13device_kernelIN5flash19enable_sm80_to_sm89INS1_16FlashAttnBwdSm80INS1_25CollectiveMainloopBwdSm80ILi2ELi2EN4cute5tupleIJNS5_1CILi128EEES8_NS7_ILi64EEEEEENS_10bfloat16_tEfNS_4arch4Sm80ELb1ELb0ELb1ELb1ELb1ELb0ELb0ELb0ELi2ELi4ELi4ELi4ELb0EEENS1_24CollectiveEpilogueBwdGQAISA_fSD_Li256ELb1ELb1EEENS1_25SingleTileBwdLPTSchedulerILb1ELi128ELb1EEEEEEEEEvNT_6ParamsE$_ZN4cute8smem_ptrIPN7cutlass10bfloat16_tEECI1NS_12iter_adaptorIS3_S4_EEES3_:
[----:B------:R-:W-:Y:S02]  /*b7b0*/  MOV R10, 0xb7d0 ;  /* 0x0000b7d0000a7802 */ /* 0x000fe40000000f00 */
[----:B------:R-:W-:Y:S05]  /*b7c0*/  CALL.REL.NOINC `($_ZN7cutlass13device_kernelIN5flash19enable_sm80_to_sm89INS1_16FlashAttnBwdSm80INS1_25CollectiveMainloopBwdSm80ILi2ELi2EN4cute5tupleIJNS5_1CILi128EEES8_NS7_ILi64EEEEEENS_10bfloat16_tEfNS_4arch4Sm80ELb1ELb0ELb1ELb1ELb1ELb0ELb0ELb0ELi2ELi4ELi4ELi4ELb0EEENS1_24CollectiveEpilogueBwdGQAISA_fSD_Li256ELb1ELb1EEENS1_25SingleTileBwdLPTSchedulerILb1ELi128ELb1EEEEEEEEEvNT_6ParamsE$_ZN4cute12iter_adaptorIPN7cutlass10bfloat16_tENS_8smem_ptrIS3_EEEC2ES3_) ;  /* 0xffffa95000007944 */ /* 0x000fea0003c3ffff */
[----:B------:R-:W-:-:S04]  /*b7d0*/  MOV R9, 0x0 ;  /* 0x0000000000097802 */ /* 0x000fc80000000f00 */
[----:B------:R-:W-:Y:S05]  /*b7e0*/  RET.REL.NODEC R8 `(_ZN7cutlass13device_kernelIN5flash19enable_sm80_to_sm89INS1_16FlashAttnBwdSm80INS1_25CollectiveMainloopBwdSm80ILi2ELi2EN4cute5tupleIJNS5_1CILi128EEES8_NS7_ILi64EEEEEENS_10bfloat16_tEfNS_4arch4Sm80ELb1ELb0ELb1ELb1ELb1ELb0ELb0ELb0ELi2ELi4ELi4ELi4ELb0EEENS1_24CollectiveEpilogueBwdGQAISA_fSD_Li256ELb1ELb1EEENS1_25SingleTileBwdLPTSchedulerILb1ELi128ELb1EEEEEEEEEvNT_6ParamsE) ;  /* 0xffff481008007950 */ /* 0x000fea0003c3ffff */
        .type           $_ZN7cutlass13device_kernelIN5flash19enable_sm80_to_sm89INS1_16FlashAttnBwdSm80INS1_25CollectiveMainloopBwdSm80ILi2ELi2EN4cute5tupleIJNS5_1CILi128EEES8_NS7_ILi64EEEEEENS_10bfloat16_tEfNS_4arch4Sm80ELb1ELb0ELb1ELb1ELb1ELb0ELb0ELb0ELi2ELi4ELi4ELi4ELb0EEENS1_24CollectiveEpilogueBwdGQAISA_fSD_Li256ELb1ELb1EEENS1_25SingleTileBwdLPTSchedulerILb1ELi128ELb1EEEEEEEEEvNT_6ParamsE$_ZN4cute8smem_ptrIPN7cutlass9uint128_tEECI1NS_12iter_adaptorIS3_S4_EEES3_,@function
        .size           $_ZN7cutlass13device_kernelIN5flash19enable_sm80_to_sm89INS1_16FlashAttnBwdSm80INS1_25CollectiveMainloopBwdSm80ILi2ELi2EN4cute5tupleIJNS5_1CILi128EEES8_NS7_ILi64EEEEEENS_10bfloat16_tEfNS_4arch4Sm80ELb1ELb0ELb1ELb1ELb1ELb0ELb0ELb0ELi2ELi4ELi4ELi4ELb0EEENS1_24CollectiveEpilogueBwdGQAISA_fSD_Li256ELb1ELb1EEENS1_25SingleTileBwdLPTSchedulerILb1ELi128ELb1EEEEEEEEEvNT_6ParamsE$_ZN4cute8smem_ptrIPN7cutlass9uint128_tEECI1NS_12iter_adaptorIS3_S4_EEES3_,($_ZN7cutlass13device_kernelIN5flash19enable_sm80_to_sm89INS1_16FlashAttnBwdSm80INS1_25CollectiveMainloopBwdSm80ILi2ELi2EN4cute5tupleIJNS5_1CILi128EEES8_NS7_ILi64EEEEEENS_10bfloat16_tEfNS_4arch4Sm80ELb1ELb0ELb1ELb1ELb1ELb0ELb0ELb0ELi2ELi4ELi4ELi4ELb0EEENS1_24CollectiveEpilogueBwdGQAISA_fSD_Li256ELb1ELb1EEENS1_25SingleTileBwdLPTSchedulerILb1ELi128ELb1EEEEEEEEEvNT_6ParamsE$_ZN4cute8smem_ptrIPfECI1NS_12iter_adaptorIS1_S2_EEES1_ - $_ZN7cutlass13device_kernelIN5flash19enable_sm80_to_sm89INS1_16FlashAttnBwdSm80INS1_25CollectiveMainloopBwdSm80ILi2ELi2EN4cute5tupleIJNS5_1CILi128EEES8_NS7_ILi64EEEEEENS_10bfloat16_tEfNS_4arch4Sm80ELb1ELb0ELb1ELb1ELb1ELb0ELb0ELb0ELi2ELi4ELi4ELi4ELb0EEENS1_24CollectiveEpilogueBwdGQAISA_fSD_Li256ELb1ELb1EEENS1_25SingleTileBwdLPTSchedulerILb1ELi128ELb1EEEEEEEEEvNT_6ParamsE$_ZN4cute8smem_ptrIPN7cutlass9uint128_tEECI1NS_12iter_adaptorIS3_S4_EEES3_)
$_ZN7cutlass13device_kernelIN5flash19enable_sm80_to_sm89INS1_16FlashAttnBwdSm80INS1_25CollectiveMainloopBwdSm80ILi2ELi2EN4cute5tupleIJNS5_1CILi128EEES8_NS7_ILi64EEEEEENS_10bfloat16_tEfNS_4arch4Sm80ELb1ELb0ELb1ELb1ELb1ELb0ELb0ELb0ELi2ELi4ELi4ELi4ELb0EEENS1_24CollectiveEpilogueBwdGQAISA_fSD_Li256ELb1ELb1EEENS1_25SingleTileBwdLPTSchedulerILb1ELi128ELb1EEEEEEEEEvNT_6ParamsE$_ZN4cute8smem_ptrIPN7cutlass9uint128_tEECI1NS_12iter_adaptorIS3_S4_EEES3_:
[----:B------:R-:W-:Y:S02]  /*b7f0*/  MOV R8, 0xb810 ;  /* 0x0000b81000087802 */ /* 0x000fe40000000f00 */
[----:B------:R-:W-:Y:S05]  /*b800*/  CALL.REL.NOINC `($_ZN7cutlass13device_kernelIN5flash19enable_sm80_to_sm89INS1_16FlashAttnBwdSm80INS1_25CollectiveMainloopBwdSm80ILi2ELi2EN4cute5tupleIJNS5_1CILi128EEES8_NS7_ILi64EEEEEENS_10bfloat16_tEfNS_4arch4Sm80ELb1ELb0ELb1ELb1ELb1ELb0ELb0ELb0ELi2ELi4ELi4ELi4ELb0EEENS1_24CollectiveEpilogueBwdGQAISA_fSD_Li256ELb1ELb1EEENS1_25SingleTileBwdLPTSchedulerILb1ELi128ELb1EEEEEEEEEvNT_6ParamsE$_ZN4cute12iter_adaptorIPN7cutlass9uint128_tENS_8smem_ptrIS3_EEEC2ES3_) ;  /* 0xffffa95000007944 */ /* 0x000fea0003c3ffff */
[----:B------:R-:W-:-:S04]  /*b810*/  MOV R7, 0x0 ;  /* 0x0000000000077802 */ /* 0x000fc80000000f00 */
[----:B------:R-:W-:Y:S05]  /*b820*/  RET.REL.NODEC R6 `(_ZN7cutlass13device_kernelIN5flash19enable_sm80_to_sm89INS1_16FlashAttnBwdSm80INS1_25CollectiveMainloopBwdSm80ILi2ELi2EN4cute5tupleIJNS5_1CILi128EEES8_NS7_ILi64EEEEEENS_10bfloat16_tEfNS_4arch4Sm80ELb1ELb0ELb1ELb1ELb1ELb0ELb0ELb0ELi2ELi4ELi4ELi4ELb0EEENS1_24CollectiveEpilogueBwdGQAISA_fSD_Li256ELb1ELb1EEENS1_25SingleTileBwdLPTSchedulerILb1ELi128ELb1EEEEEEEEEvNT_6ParamsE) ;  /* 0xffff47d006007950 */ /* 0x000fea0003c3ffff */
        .type           $_ZN7cutlass13device_kernelIN5flash19enable_sm80_to_sm89INS1_16FlashAttnBwdSm80INS1_25CollectiveMainloopBwdSm80ILi2ELi2EN4cute5tupleIJNS5_1CILi128EEES8_NS7_ILi64EEEEEENS_10bfloat16_tEfNS_4arch4Sm80ELb1ELb0ELb1ELb1ELb1ELb0ELb0ELb0ELi2ELi4ELi4ELi4ELb0EEENS1_24CollectiveEpilogueBwdGQAISA_fSD_Li256ELb1ELb1EEENS1_25SingleTileBwdLPTSchedulerILb1ELi128ELb1EEEEEEEEEvNT_6ParamsE$_ZN4cute8smem_ptrIPfECI1NS_12iter_adaptorIS1_S2_EEES1_,@function
        .size           $_ZN7cutlass13device_kernelIN5flash19enable_sm80_to_sm89INS1_16FlashAttnBwdSm80INS1_25CollectiveMainloopBwdSm80ILi2ELi2EN4cute5tupleIJNS5_1CILi128EEES8_NS7_ILi64EEEEEENS_10bfloat16_tEfNS_4arch4Sm80ELb1ELb0ELb1ELb1ELb1ELb0ELb0ELb0ELi2ELi4ELi4ELi4ELb0EEENS1_24CollectiveEpilogueBwdGQAISA_fSD_Li256ELb1ELb1EEENS1_25SingleTileBwdLPTSchedulerILb1ELi128ELb1EEEEEEEEEvNT_6ParamsE$_ZN4cute8smem_ptrIPfECI1NS_12iter_adaptorIS1_S2_EEES1_,($_ZN7cutlass13device_kernelIN5flash19enable_sm80_to_sm89INS1_16FlashAttnBwdSm80INS1_25CollectiveMainloopBwdSm80ILi2ELi2EN4cute5tupleIJNS5_1CILi128EEES8_NS7_ILi64EEEEEENS_10bfloat16_tEfNS_4arch4Sm80ELb1ELb0ELb1ELb1ELb1ELb0ELb0ELb0ELi2ELi4ELi4ELi4ELb0EEENS1_24CollectiveEpilogueBwdGQAISA_fSD_Li256ELb1ELb1EEENS1_25SingleTileBwdLPTSchedulerILb1ELi128ELb1EEEEEEEEEvNT_6ParamsE$_ZN4cute8smem_ptrIPjECI1NS_12iter_adaptorIS1_S2_EEES1_ - $_ZN7cutlass13device_kernelIN5flash19enable_sm80_to_sm89INS1_16FlashAttnBwdSm80INS1_25CollectiveMainloopBwdSm80ILi2ELi2EN4cute5tupleIJNS5_1CILi128EEES8_NS7_ILi64EEEEEENS_10bfloat16_tEfNS_4arch4Sm80ELb1ELb0ELb1ELb1ELb1ELb0ELb0ELb0ELi2ELi4ELi4ELi4ELb0EEENS1_24CollectiveEpilogueBwdGQAISA_fSD_Li256ELb1ELb1EEENS1_25SingleTileBwdLPTSchedulerILb1ELi128ELb1EEEEEEEEEvNT_6ParamsE$_ZN4cute8smem_ptrIPfECI1NS_12iter_adaptorIS1_S2_EEES1_)
$_ZN7cutlass13device_kernelIN5flash19enable_sm80_to_sm89INS1_16FlashAttnBwdSm80INS1_25CollectiveMainloopBwdSm80ILi2ELi2EN4cute5tupleIJNS5_1CILi128EEES8_NS7_ILi64EEEEEENS_10bfloat16_tEfNS_4arch4Sm80ELb1ELb0ELb1ELb1ELb1ELb0ELb0ELb0ELi2ELi4ELi4ELi4ELb0EEENS1_24CollectiveEpilogueBwdGQAISA_fSD_Li256ELb1ELb1EEENS1_25SingleTileBwdLPTSchedulerILb1ELi128ELb1EEEEEEEEEvNT_6ParamsE$_ZN4cute8smem_ptrIPfECI1NS_12iter_adaptorIS1_S2_EEES1_:
[----:B------:R-:W-:Y:S02]  /*b830*/  MOV R10, 0xb850 ;  /* 0x0000b850000a7802 */ /* 0x000fe40000000f00 */
[----:B------:R-:W-:Y:S05]  /*b840*/  CALL.REL.NOINC `($_ZN7cutlass13device_kernelIN5flash19enable_sm80_to_sm89INS1_16FlashAttnBwdSm80INS1_25CollectiveMainloopBwdSm80ILi2ELi2EN4cute5tupleIJNS5_1CILi128EEES8_NS7_ILi64EEEEEENS_10bfloat16_tEfNS_4arch4Sm80ELb1ELb0ELb1ELb1ELb1ELb0ELb0ELb0ELi2ELi4ELi4ELi4ELb0EEENS1_24CollectiveEpilogueBwdGQAISA_fSD_Li256ELb1ELb1EEENS1_25SingleTileBwdLPTSchedulerILb1ELi128ELb1EEEEEEEEEvNT_6ParamsE$_ZN4cute12iter_adaptorIPfNS_8smem_ptrIS1_EEEC2ES1_) ;  /* 0xffffa99000007944 */ /* 0x000fea0003c3ffff */
[----:B------:R-:W-:-:S04]  /*b850*/  MOV R9, 0x0 ;  /* 0x0000000000097802 */ /* 0x000fc80000000f00 */
[----:B------:R-:W-:Y:S05]  /*b860*/  RET.REL.NODEC R8 `(_ZN7cutlass13device_kernelIN5flash19enable_sm80_to_sm89INS1_16FlashAttnBwdSm80INS1_25CollectiveMainloopBwdSm80ILi2ELi2EN4cute5tupleIJNS5_1CILi128EEES8_NS7_ILi64EEEEEENS_10bfloat16_tEfNS_4arch4Sm80ELb1ELb0ELb1ELb1ELb1ELb0ELb0ELb0ELi2ELi4ELi4ELi4ELb0EEENS1_24CollectiveEpilogueBwdGQAISA_fSD_Li256ELb1ELb1EEENS1_25SingleTileBwdLPTSchedulerILb1ELi128ELb1EEEEEEEEEvNT_6ParamsE) ;  /* 0xffff479008007950 */ /* 0x000fea0003c3ffff */
        .type           $_ZN7cutlass13device_kernelIN5flash19enable_sm80_to_sm89INS1_16FlashAttnBwdSm80INS1_25CollectiveMainloopBwdSm80ILi2ELi2EN4cute5tupleIJNS5_1CILi128EEES8_NS7_ILi64EEEEEENS_10bfloat16_tEfNS_4arch4Sm80ELb1ELb0ELb1ELb1ELb1ELb0ELb0ELb0ELi2ELi4ELi4ELi4ELb0EEENS1_24CollectiveEpilogueBwdGQAISA_fSD_Li256ELb1ELb1EEENS1_25SingleTileBwdLPTSchedulerILb1ELi128ELb1EEEEEEEEEvNT_6ParamsE$_ZN4cute8smem_ptrIPjECI1NS_12iter_adaptorIS1_S2_EEES1_,@function
        .size           $_ZN7cutlass13device_kernelIN5flash19enable_sm80_to_sm89INS1_16FlashAttnBwdSm80INS1_25CollectiveMainloopBwdSm80ILi2ELi2EN4cute5tupleIJNS5_1CILi128EEES8_NS7_ILi64EEEEEENS_10bfloat16_tEfNS_4arch4Sm80ELb1ELb0ELb1ELb1ELb1ELb0ELb0ELb0ELi2ELi4ELi4ELi4ELb0EEENS1_24CollectiveEpilogueBwdGQAISA_fSD_Li256ELb1ELb1EEENS1_25SingleTileBwdLPTSchedulerILb1ELi128ELb1EEEEEEEEEvNT_6ParamsE$_ZN4cute8smem_ptrIPjECI1NS_12iter_adaptorIS1_S2_EEES1_,($_ZN7cutlass13device_kernelIN5flash19enable_sm80_to_sm89INS1_16FlashAttnBwdSm80INS1_25CollectiveMainloopBwdSm80ILi2ELi2EN4cute5tupleIJNS5_1CILi128EEES8_NS7_ILi64EEEEEENS_10bfloat16_tEfNS_4arch4Sm80ELb1ELb0ELb1ELb1ELb1ELb0ELb0ELb0ELi2ELi4ELi4ELi4ELb0EEENS1_24CollectiveEpilogueBwdGQAISA_fSD_Li256ELb1ELb1EEENS1_25SingleTileBwdLPTSchedulerILb1ELi128ELb1EEEEEEEEEvNT_6ParamsE$_ZN73_INTERNAL_24fd9406_37_flash_bwd_hdim64_bf16_softcap_sm80_cu_8e232a79_330714__viaddmin_s32Eiii - $_ZN7cutlass13device_kernelIN5flash19enable_sm80_to_sm89INS1_16FlashAttnBwdSm80INS1_25CollectiveMainloopBwdSm80ILi2ELi2EN4cute5tupleIJNS5_1CILi128EEES8_NS7_ILi64EEEEEENS_10bfloat16_tEfNS_4arch4Sm80ELb1ELb0ELb1ELb1ELb1ELb0ELb0ELb0ELi2ELi4ELi4ELi4ELb0EEENS1_24CollectiveEpilogueBwdGQAISA_fSD_Li256ELb1ELb1EEENS1_25SingleTileBwdLPTSchedulerILb1ELi128ELb1EEEEEEEEEvNT_6ParamsE$_ZN4cute8smem_ptrIPjECI1NS_12iter_adaptorIS1_S2_EEES1_)
$_ZN7cutlass13device_kernelIN5flash19enable_sm80_to_sm89INS1_16FlashAttnBwdSm80INS1_25CollectiveMainloopBwdSm80ILi2ELi2EN4cute5tupleIJNS5_1CILi128EEES8_NS7_ILi64EEEEEENS_10bfloat16_tEfNS_4arch4Sm80ELb1ELb0ELb1ELb1ELb1ELb0ELb0ELb0ELi2ELi4ELi4ELi4ELb0EEENS1_24CollectiveEpilogueBwdGQAISA_fSD_Li256ELb1ELb1EEENS1_25SingleTileBwdLPTSchedulerILb1ELi128ELb1EEEEEEEEEvNT_6ParamsE$_ZN4cute8smem_ptrIPjECI1NS_12iter_adaptorIS1_S2_EEES1_:
[----:B------:R-:W-:Y:S02]  /*b870*/  MOV R10, 0xb890 ;  /* 0x0000b890000a7802 */ /* 0x000fe40000000f00 */
[----:B------:R-:W-:Y:S05]  /*b880*/  CALL.REL.NOINC `($_ZN7cutlass13device_kernelIN5flash19enable_sm80_to_sm89INS1_16FlashAttnBwdSm80INS1_25CollectiveMainloopBwdSm80ILi2ELi2EN4cute5tupleIJNS5_1CILi128EEES8_NS7_ILi64EEEEEENS_10bfloat16_tEfNS_4arch4Sm80ELb1ELb0ELb1ELb1ELb1ELb0ELb0ELb0ELi2ELi4ELi4ELi4ELb0EEENS1_24CollectiveEpilogueBwdGQAISA_fSD_Li256ELb1ELb1EEENS1_25SingleTileBwdLPTSchedulerILb1ELi128ELb1EEEEEEEEEvNT_6ParamsE$_ZN4cute12iter_adaptorIPjNS_8smem_ptrIS1_EEEC2ES1_) ;  /* 0xffffa99000007944 */ /* 0x000fea0003c3ffff */
[----:B------:R-:W-:-:S04]  /*b890*/  MOV R9, 0x0 ;  /* 0x0000000000097802 */ /* 0x000fc80000000f00 */
[----:B------:R-:W-:Y:S05]  /*b8a0*/  RET.REL.NODEC R8 `(_ZN7cutlass13device_kernelIN5flash19enable_sm80_to_sm89INS1_16FlashAttnBwdSm80INS1_25CollectiveMainloopBwdSm80ILi2ELi2EN4cute5tupleIJNS5_1CILi128EEES8_NS7_ILi64EEEEEENS_10bfloat16_tEfNS_4arch4Sm80ELb1ELb0ELb1ELb1ELb1ELb0ELb0ELb0ELi2ELi4ELi4ELi4ELb0EEENS1_24CollectiveEpilogueBwdGQAISA_fSD_Li256ELb1ELb1EEENS1_25SingleTileBwdLPTSchedulerILb1ELi128ELb1EEEEEEEEEvNT_6ParamsE) ;  /* 0xffff475008007950 */ /* 0x000fea0003c3ffff */
        .type           $_ZN7cutlass13device_kernelIN5flash19enable_sm80_to_sm89INS1_16FlashAttnBwdSm80INS1_25CollectiveMainloopBwdSm80ILi2ELi2EN4cute5tupleIJNS5_1CILi128EEES8_NS7_ILi64EEEEEENS_10bfloat16_tEfNS_4arch4Sm80ELb1ELb0ELb1ELb1ELb1ELb0ELb0ELb0ELi2ELi4ELi4ELi4ELb0EEENS1_24CollectiveEpilogueBwdGQAISA_fSD_Li256ELb1ELb1EEENS1_25SingleTileBwdLPTSchedulerILb1ELi128ELb1EEEEEEEEEvNT_6ParamsE$_ZN73_INTERNAL_24fd9406_37_flash_bwd_hdim64_bf16_softcap_sm80_cu_8e232a79_330714__viaddmin_s32Eiii,@function
        .size           $_ZN7cutlass13device_kernelIN5flash19enable_sm80_to_sm89INS1_16FlashAttnBwdSm80INS1_25CollectiveMainloopBwdSm80ILi2ELi2EN4cute5tupleIJNS5_1CILi128EEES8_NS7_ILi64EEEEEENS_10bfloat16_tEfNS_4arch4Sm80ELb1ELb0ELb1ELb1ELb1ELb0ELb0ELb0ELi2ELi4ELi4ELi4ELb0EEENS1_24CollectiveEpilogueBwdGQAISA_fSD_Li256ELb1ELb1EEENS1_25SingleTileBwdLPTSchedulerILb1ELi128ELb1EEEEEEEEEvNT_6ParamsE$_ZN73_INTERNAL_24fd9406_37_flash_bwd_hdim64_bf16_softcap_sm80_cu_8e232a79_330714__viaddmin_s32Eiii,($_ZN7cutlass13device_kernelIN5flash19enable_sm80_to_sm89INS1_16FlashAttnBwdSm80INS1_25CollectiveMainloopBwdSm80ILi2ELi2EN4cute5tupleIJNS5_1CILi128EEES8_NS7_ILi64EEEEEENS_10bfloat16_tEfNS_4arch4Sm80ELb1ELb0ELb1ELb1ELb1ELb0ELb0ELb0ELi2ELi4ELi4ELi4ELb0EEENS1_24CollectiveEpilogueBwdGQAISA_fSD_Li256ELb1ELb1EEENS1_25SingleTileBwdLPTSchedulerILb1ELi128ELb1EEEEEEEEEvNT_6ParamsE$_ZN73_INTERNAL_24fd9406_37_flash_bwd_hdim64_bf16_softcap_sm80_cu_8e232a79_330724__cvta_generic_to_sharedEPKv - $_ZN7cutlass13device_kernelIN5flash19enable_sm80_to_sm89INS1_16FlashAttnBwdSm80INS1_25CollectiveMainloopBwdSm80ILi2ELi2EN4cute5tupleIJNS5_1CILi128EEES8_NS7_ILi64EEEEEENS_10bfloat16_tEfNS_4arch4Sm80ELb1ELb0ELb1ELb1ELb1ELb0ELb0ELb0ELi2ELi4ELi4ELi4ELb0EEENS1_24CollectiveEpilogueBwdGQAISA_fSD_Li256ELb1ELb1EEENS1_25SingleTileBwdLPTSchedulerILb1ELi128ELb1EEEEEEEEEvNT_6ParamsE$_ZN73_INTERNAL_24fd9406_37_flash_bwd_hdim64_bf16_softcap_sm80_cu_8e232a79_330714__viaddmin_s32Eiii)
$_ZN7cutlass13device_kernelIN5flash19enable_sm80_to_sm89INS1_16FlashAttnBwdSm80INS1_25CollectiveMainloopBwdSm80ILi2ELi2EN4cute5tupleIJNS5_1CILi128EEES8_NS7_ILi64EEEEEENS_10bfloat16_tEfNS_4arch4Sm80ELb1ELb0ELb1ELb1ELb1ELb0ELb0ELb0ELi2ELi4ELi4ELi4ELb0EEENS1_24CollectiveEpilogueBwdGQAISA_fSD_Li256ELb1ELb1EEENS1_25SingleTileBwdLPTSchedulerILb1ELi128ELb1EEEEEEEEEvNT_6ParamsE$_ZN73_INTERNAL_24fd9406_37_flash_bwd_hdim64_bf16_softcap_sm80_cu_8e232a79_330714__viaddmin_s32Eiii:
[----:B------:R-:W-:Y:S02]  /*b8b0*/  IADD3 R3, R3, R46, RZ ;  /* 0x0000002e03037210 */ /* 0x000fe40007ffe0ff */
[----:B------:R-:W-:Y:S02]  /*b8c0*/  MOV R6, 0xb8e0 ;  /* 0x0000b8e000067802 */ /* 0x000fe40000000f00 */
[----:B------:R-:W-:Y:S05]  /*b8d0*/  CALL.REL.NOINC `($_ZN7cutlass13device_kernelIN5flash19enable_sm80_to_sm89INS1_16FlashAttnBwdSm80INS1_25CollectiveMainloopBwdSm80ILi2ELi2EN4cute5tupleIJNS5_1CILi128EEES8_NS7_ILi64EEEEEENS_10bfloat16_tEfNS_4arch4Sm80ELb1ELb0ELb1ELb1ELb1ELb0ELb0ELb0ELi2ELi4ELi4ELi4ELb0EEENS1_24CollectiveEpilogueBwdGQAISA_fSD_Li256ELb1ELb1EEENS1_25SingleTileBwdLPTSchedulerILb1ELi128ELb1EEEEEEEEEvNT_6ParamsE$min) ;  /* 0x0005bd7000007944 */ /* 0x000fea0003c00000 */
[----:B------:R-:W-:-:S04]  /*b8e0*/  MOV R3, 0x0 ;  /* 0x0000000000037802 */ /* 0x000fc80000000f00 */
[----:B------:R-:W-:Y:S05]  /*b8f0*/  RET.REL.NODEC R2 `(_ZN7cutlass13device_kernelIN5flash19enable_sm80_to_sm89INS1_16FlashAttnBwdSm80INS1_25CollectiveMainloopBwdSm80ILi2ELi2EN4cute5tupleIJNS5_1CILi128EEES8_NS7_ILi64EEEEEENS_10bfloat16_tEfNS_4arch4Sm80ELb1ELb0ELb1ELb1ELb1ELb0ELb0ELb0ELi2ELi4ELi4ELi4ELb0EEENS1_24CollectiveEpilogueBwdGQAISA_fSD_Li256ELb1ELb1EEENS1_25SingleTileBwdLPTSchedulerILb1ELi128ELb1EEEEEEEEEvNT_6ParamsE) ;  /* 0xffff470002007950 */ /* 0x000fea0003c3ffff */
        .type           $_ZN7cutlass13device_kernelIN5flash19enable_sm80_to_sm89INS1_16FlashAttnBwdSm80INS1_25CollectiveMainloopBwdSm80ILi2ELi2EN4cute5tupleIJNS5_1CILi128EEES8_NS7_ILi64EEEEEENS_10bfloat16_tEfNS_4arch4Sm80ELb1ELb0ELb1ELb1ELb1ELb0ELb0ELb0ELi2ELi4ELi4ELi4ELb0EEENS1_24CollectiveEpilogueBwdGQAISA_fSD_Li256ELb1ELb1EEENS1_25SingleTileBwdLPTSchedulerILb1ELi128ELb1EEEEEEEEEvNT_6ParamsE$_ZN73_INTERNAL_24fd9406_37_flash_bwd_hdim64_bf16_softcap_sm80_cu_8e232a79_330724__cvta_generic_to_sharedEPKv,@function
        .size           $_ZN7cutlass13device_kernelIN5flash19enable_sm80_to_sm89INS1_16FlashAttnBwdSm80INS1_25CollectiveMainloopBwdSm80ILi2ELi2EN4cute5tupleIJNS5_1CILi128EEES8_NS7_ILi64EEEEEENS_10bfloat16_tEfNS_4arch4Sm80ELb1ELb0ELb1ELb1ELb1ELb0ELb0ELb0ELi2ELi4ELi4ELi4ELb0EEENS1_24CollectiveEpilogueBwdGQAISA_fSD_Li256ELb1ELb1EEENS1_25SingleTileBwdLPTSchedulerILb1ELi128ELb1EEEEEEEEEvNT_6ParamsE$_ZN73_INTERNAL_24fd9406_37_flash_bwd_hdim64_bf16_softcap_sm80_cu_8e232a79_330724__cvta_generic_to_sharedEPKv,($_ZN7cutlass13device_kernelIN5flash19enable_sm80_to_sm89INS1_16FlashAttnBwdSm80INS1_25CollectiveMainloopBwdSm80ILi2ELi2EN4cute5tupleIJNS5_1CILi128EEES8_NS7_ILi64EEEEEENS_10bfloat16_tEfNS_4arch4Sm80ELb1ELb0ELb1ELb1ELb1ELb0ELb0ELb0ELi2ELi4ELi4ELi4ELb0EEENS1_24CollectiveEpilogueBwdGQAISA_fSD_Li256ELb1ELb1EEENS1_25SingleTileBwdLPTSchedulerILb1ELi128ELb1EEEEEEEEEvNT_6ParamsE$_ZN73_INTERNAL_24fd9406_37_flash_bwd_hdim64_bf16_softcap_sm80_cu_8e232a79_33079atomicAddEPff - $_ZN7cutlass13device_kernelIN5flash19enable_sm80_to_sm89INS1_16FlashAttnBwdSm80INS1_25CollectiveMainloopBwdSm80ILi2ELi2EN4cute5tupleIJNS5_1CILi128EEES8_NS7_ILi64EEEEEENS_10bfloat16_tEfNS_4arch4Sm80ELb1ELb0ELb1ELb1ELb1ELb0ELb0ELb0ELi2ELi4ELi4ELi4ELb0EEENS1_24CollectiveEpilogueBwdGQAISA_fSD_Li256ELb1ELb1EEENS1_25SingleTileBwdLPTSchedulerILb1ELi128ELb1EEEEEEEEEvNT_6ParamsE$_ZN73_INTERNAL_24fd9406_37_flash_bwd_hdim64_bf16_softcap_sm80_cu_8e232a79_330724__cvta_generic_to_sharedEPKv)
$_ZN7cutlass13device_kernelIN5flash19enable_sm80_to_sm89INS1_16FlashAttnBwdSm80INS1_25CollectiveMainloopBwdSm80ILi2ELi2EN4cute5tupleIJNS5_1CILi128EEES8_NS7_ILi64EEEEEENS_10bfloat16_tEfNS_4arch4Sm80ELb1ELb0ELb1ELb1ELb1ELb0ELb0ELb0ELi2ELi4ELi4ELi4ELb0EEENS1_24CollectiveEpilogueBwdGQAISA_fSD_Li256ELb1ELb1EEENS1_25SingleTileBwdLPTSchedulerILb1ELi128ELb1EEEEEEEEEvNT_6ParamsE$_ZN73_INTERNAL_24fd9406_37_flash_bwd_hdim64_bf16_softcap_sm80_cu_8e232a79_330724__cvta_generic_to_sharedEPKv:
[----:B------:R-:W-:Y:S02]  /*b900*/  MOV R3, 0x0 ;  /* 0x0000000000037802 */ /* 0x000fe40000000f00 */
[----:B------:R-:W-:Y:S02]  /*b910*/  IADD3 R4, R4, -c[0x0][0x18], RZ ;  /* 0x8000060004047a10 */ /* 0x000fe40007ffe0ff */
[----:B------:R-:W-:Y:S05]  /*b920*/  RET.REL.NODEC R2 `(_ZN7cutlass13device_kernelIN5flash19enable_sm80_to_sm89INS1_16FlashAttnBwdSm80INS1_25CollectiveMainloopBwdSm80ILi2ELi2EN4cute5tupleIJNS5_1CILi128EEES8_NS7_ILi64EEEEEENS_10bfloat16_tEfNS_4arch4Sm80ELb1ELb0ELb1ELb1ELb1ELb0ELb0ELb0ELi2ELi4ELi4ELi4ELb0EEENS1_24CollectiveEpilogueBwdGQAISA_fSD_Li256ELb1ELb1EEENS1_25SingleTileBwdLPTSchedulerILb1ELi128ELb1EEEEEEEEEvNT_6ParamsE) ;  /* 0xffff46d002007950 */ /* 0x000fea0003c3ffff */
        .type           $_ZN7cutlass13device_kernelIN5flash19enable_sm80_to_sm89INS1_16FlashAttnBwdSm80INS1_25CollectiveMainloopBwdSm80ILi2ELi2EN4cute5tupleIJNS5_1CILi128EEES8_NS7_ILi64EEEEEENS_10bfloat16_tEfNS_4arch4Sm80ELb1ELb0ELb1ELb1ELb1ELb0ELb0ELb0ELi2ELi4ELi4ELi4ELb0EEENS1_24CollectiveEpilogueBwdGQAISA_fSD_Li256ELb1ELb1EEENS1_25SingleTileBwdLPTSchedulerILb1ELi128ELb1EEEEEEEEEvNT_6ParamsE$_ZN73_INTERNAL_24fd9406_37_flash_bwd_hdim64_bf16_softcap_sm80_cu_8e232a79_33079atomicAddEPff,@function
        .size           $_ZN7cutlass13device_kernelIN5flash19enable_sm80_to_sm89INS1_16FlashAttnBwdSm80INS1_25CollectiveMainloopBwdSm80ILi2ELi2EN4cute5tupleIJNS5_1CILi128EEES8_NS7_ILi64EEEEEENS_10bfloat16_tEfNS_4arch4Sm80ELb1ELb0ELb1ELb1ELb1ELb0ELb0ELb0ELi2ELi4ELi4ELi4ELb0EEENS1_24CollectiveEpilogueBwdGQAISA_fSD_Li256ELb1ELb1EEENS1_25SingleTileBwdLPTSchedulerILb1ELi128ELb1EEEEEEEEEvNT_6ParamsE$_ZN73_INTERNAL_24fd9406_37_flash_bwd_hdim64_bf16_softcap_sm80_cu_8e232a79_33079atomicAddEPff,($_ZN7cutlass13device_kernelIN5flash19enable_sm80_to_sm89INS1_16FlashAttnBwdSm80INS1_25CollectiveMainloopBwdSm80ILi2ELi2EN4cute5tupleIJNS5_1CILi128EEES8_NS7_ILi64EEEEEENS_10bfloat16_tEfNS_4arch4Sm80ELb1ELb0ELb1ELb1ELb1ELb0ELb0ELb0ELi2ELi4ELi4ELi4ELb0EEENS1_24CollectiveEpilogueBwdGQAISA_fSD_Li256ELb1ELb1EEENS1_25SingleTileBwdLPTSchedulerILb1ELi128ELb1EEEEEEEEEvNT_6ParamsE$_ZZN4cute12filter_tupleINS_5tupleIJNS1_IJNS_10UnderscoreENS_1CILi0EEEEEENS1_IJS4_S2_EEEEEENS1_IJNS1_IJNS1_IJNS3_ILi1EEES4_EEES4_EEENS1_IJNS1_IJS4_S4_EEEiEEEEEEZNS_5sliceIS7_SD_EEDaRKT_RKT0_EUlRKT_RKT0_E_EEDaSH_SK_OT1_ENKUlDpSN_E_clIJNS1_IJS9_EEENS1_IJiEEEEEEDaSU_ - $_ZN7cutlass13device_kernelIN5flash19enable_sm80_to_sm89INS1_16FlashAttnBwdSm80INS1_25CollectiveMainloopBwdSm80ILi2ELi2EN4cute5tupleIJNS5_1CILi128EEES8_NS7_ILi64EEEEEENS_10bfloat16_tEfNS_4arch4Sm80ELb1ELb0ELb1ELb1ELb1ELb0ELb0ELb0ELi2ELi4ELi4ELi4ELb0EEENS1_24CollectiveEpilogueBwdGQAISA_fSD_Li256ELb1ELb1EEENS1_25SingleTileBwdLPTSchedulerILb1ELi128ELb1EEEEEEEEEvNT_6ParamsE$_ZN73_INTERNAL_24fd9406_37_flash_bwd_hdim64_bf16_softcap_sm80_cu_8e232a79_33079atomicAddEPff)
$_ZN7cutlass13device_kernelIN5flash19enable_sm80_to_sm89INS1_16FlashAttnBwdSm80INS1_25CollectiveMainloopBwdSm80ILi2ELi2EN4cute5tupleIJNS5_1CILi128EEES8_NS7_ILi64EEEEEENS_10bfloat16_tEfNS_4arch4Sm80ELb1ELb0ELb1ELb1ELb1ELb0ELb0ELb0ELi2ELi4ELi4ELi4ELb0EEENS1_24CollectiveEpilogueBwdGQAISA_fSD_Li256ELb1ELb1EEENS1_25SingleTileBwdLPTSchedulerILb1ELi128ELb1EEEEEEEEEvNT_6ParamsE$_ZN73_INTERNAL_24fd9406_37_flash_bwd_hdim64_bf16_softcap_sm80_cu_8e232a79_33079atomicAddEPff:
[----:B------:R-:W-:Y:S01]  /*b930*/  BSSY B0, `(.L_x_3032) ;  /* 0x0000003000007945 */ /* 0x000fe20003800000 */
[----:B------:R-:W-:Y:S02]  /*b940*/  MOV R12, 0xb960 ;  /* 0x0000b960000c7802 */ /* 0x000fe40000000f00 */
[----:B------:R-:W-:Y:S05]  /*b950*/  CALL.REL.NOINC `($_ZN7cutlass13device_kernelIN5flash19enable_sm80_to_sm89INS1_16FlashAttnBwdSm80INS1_25CollectiveMainloopBwdSm80ILi2ELi2EN4cute5tupleIJNS5_1CILi128EEES8_NS7_ILi64EEEEEENS_10bfloat16_tEfNS_4arch4Sm80ELb1ELb0ELb1ELb1ELb1ELb0ELb0ELb0ELi2ELi4ELi4ELi4ELb0EEENS1_24CollectiveEpilogueBwdGQAISA_fSD_Li256ELb1ELb1EEENS1_25SingleTileBwdLPTSchedulerILb1ELi128ELb1EEEEEEEEEvNT_6ParamsE$__fAtomicAdd) ;  /* 0x0005bb8000007944 */ /* 0x000fea0003c00000 */
[----:B------:R-:W-:Y:S05]  /*b960*/  BSYNC B0 ;  /* 0x0000000000007941 */ /* 0x000fea0003800000 */
.L_x_3032:
[----:B------:R-:W-:-:S04]  /*b970*/  MOV R11, 0x0 ;  /* 0x00000000000b7802 */ /* 0x000fc80000000f00 */
[----:B------:R-:W-:Y:S05]  /*b980*/  RET.REL.NODEC R10 `(_ZN7cutlass13device_kernelIN5flash19enable_sm80_to_sm89INS1_16FlashAttnBwdSm80INS1_25CollectiveMainloopBwdSm80ILi2ELi2EN4cute5tupleIJNS5_1CILi128EEES8_NS7_ILi64EEEEEENS_10bfloat16_tEfNS_4arch4Sm80ELb1ELb0ELb1ELb1ELb1ELb0ELb0ELb0ELi2ELi4ELi4ELi4ELb0EEENS1_24CollectiveEpilogueBwdGQAISA_fSD_Li256ELb1ELb1EEENS1_25SingleTileBwdLPTSchedulerILb1ELi128ELb1EEEEEEEEEvNT_6ParamsE) ;  /* 0xffff46700a007950 */ /* 0x000fea0003c3ffff */
        .type           $_ZN7cutlass13device_kernelIN5flash19enable_sm80_to_sm89INS1_16FlashAttnBwdSm80INS1_25CollectiveMainloopBwdSm80ILi2ELi2EN4cute5tupleIJNS5_1CILi128EEES8_NS7_ILi64EEEEEENS_10bfloat16_tEfNS_4arch4Sm80ELb1ELb0ELb1ELb1ELb1ELb0ELb0ELb0ELi2ELi4ELi4ELi4ELb0EEENS1_24CollectiveEpilogueBwdGQAISA_fSD_Li256ELb1ELb1EEENS1_25SingleTileBwdLPTSchedulerILb1ELi128ELb1EEEEEEEEEvNT_6ParamsE$_ZZN4cute12filter_tupleINS_5tupleIJNS1_IJNS_10UnderscoreENS_1CILi0EEEEEENS1_IJS4_S2_EEEEEENS1_IJNS1_IJNS1_IJNS3_ILi1EEES4_EEES4_EEENS1_IJNS1_IJS4_S4_EEEiEEEEEEZNS_5sliceIS7_SD_EEDaRKT_RKT0_EUlRKT_RKT0_E_EEDaSH_SK_OT1_ENKUlDpSN_E_clIJNS1_IJS9_EEENS1_IJiEEEEEEDaSU_,@function
        .size           $_ZN7cutlass13device_kernelIN5flash19enable_sm80_to_sm89INS1_16FlashAttnBwdSm80INS1_25CollectiveMainloopBwdSm80ILi2ELi2EN4cute5tupleIJNS5_1CILi128EEES8_NS7_ILi64EEEEEENS_10bfloat16_tEfNS_4arch4Sm80ELb1ELb0ELb1ELb1ELb1ELb0ELb0ELb0ELi2ELi4ELi4ELi4ELb0EEENS1_24CollectiveEpilogueBwdGQAISA_fSD_Li256ELb1ELb1EEENS1_25SingleTileBwdLPTSchedulerILb1ELi128ELb1EEEEEEEEEvNT_6ParamsE$_ZZN4cute12filter_tupleINS_5tupleIJNS1_IJNS_10UnderscoreENS_1CILi0EEEEEENS1_IJS4_S2_EEEEEENS1_IJNS1_IJNS1_IJNS3_ILi1EEES4_EEES4_EEENS1_IJNS1_IJS4_S4_EEEiEEEEEEZNS_5sliceIS7_SD_EEDaRKT_RKT0_EUlRKT_RKT0_E_EEDaSH_SK_OT1_ENKUlDpSN_E_clIJNS1_IJS9_EEENS1_IJiEEEEEEDaSU_,($_ZN7cutlass13device_kernelIN5flash19enable_sm80_to_sm89INS1_16FlashAttnBwdSm80INS1_25CollectiveMainloopBwdSm80ILi2ELi2EN4cute5tupleIJNS5_1CILi128EEES8_NS7_ILi64EEEEEENS_10bfloat16_tEfNS_4arch4Sm80ELb1ELb0ELb1ELb1ELb1ELb0ELb0ELb0ELi2ELi4ELi4ELi4ELb0EEENS1_24CollectiveEpilogueBwdGQAISA_fSD_Li256ELb1ELb1EEENS1_25SingleTileBwdLPTSchedulerILb1ELi128ELb1EEEEEEEEEvNT_6ParamsE$_ZZN4cute12filter_tupleINS_5tupleIJNS1_IJNS_1CILi0EEENS1_IJNS2_ILi1EEENS2_ILi512EEEiEEEEEENS2_ILi4096EEENS1_IJiNS2_ILi8192EEEEEEEEEZNS_7flattenISB_EEDaRKT_EUlRKT_E_EEDaSF_OT0_ENKUlDpSI_E_clIJNS1_IJS3_S4_S5_iEEENS1_IJS8_EEESA_EEEDaSM_ - $_ZN7cutlass13device_kernelIN5flash19enable_sm80_to_sm89INS1_16FlashAttnBwdSm80INS1_25CollectiveMainloopBwdSm80ILi2ELi2EN4cute5tupleIJNS5_1CILi128EEES8_NS7_ILi64EEEEEENS_10bfloat16_tEfNS_4arch4Sm80ELb1ELb0ELb1ELb1ELb1ELb0ELb0ELb0ELi2ELi4ELi4ELi4ELb0EEENS1_24CollectiveEpilogueBwdGQAISA_fSD_Li256ELb1ELb1EEENS1_25SingleTileBwdLPTSchedulerILb1ELi128ELb1EEEEEEEEEvNT_6ParamsE$_ZZN4cute12filter_tupleINS_5tupleIJNS1_IJNS_10UnderscoreENS_1CILi0EEEEEENS1_IJS4_S2_EEEEEENS1_IJNS1_IJNS1_IJNS3_ILi1EEES4_EEES4_EEENS1_IJNS1_IJS4_S4_EEEiEEEEEEZNS_5sliceIS7_SD_EEDaRKT_RKT0_EUlRKT_RKT0_E_EEDaSH_SK_OT1_ENKUlDpSN_E_clIJNS1_IJS9_EEENS1_IJiEEEEEEDaSU_)
$_ZN7cutlass13device_kernelIN5flash19enable_sm80_to_sm89INS1_16FlashAttnBwdSm80INS1_25CollectiveMainloopBwdSm80ILi2ELi2EN4cute5tupleIJNS5_1CILi128EEES8_NS7_ILi64EEEEEENS_10bfloat16_tEfNS_4arch4Sm80ELb1ELb0ELb1ELb1ELb1ELb0ELb0ELb0ELi2ELi4ELi4ELi4ELb0EEENS1_24CollectiveEpilogueBwdGQAISA_fSD_Li256ELb1ELb1EEENS1_25SingleTileBwdLPTSchedulerILb1ELi128ELb1EEEEEEEEEvNT_6ParamsE$_ZZN4cute12filter_tupleINS_5tupleIJNS1_IJNS_10UnderscoreENS_1CILi0EEEEEENS1_IJS4_S2_EEEEEENS1_IJNS1_IJNS1_IJNS3_ILi1EEES4_EEES4_EEENS1_IJNS1_IJS4_S4_EEEiEEEEEEZNS_5sliceIS7_SD_EEDaRKT_RKT0_EUlRKT_RKT0_E_EEDaSH_SK_OT1_ENKUlDpSN_E_clIJNS1_IJS9_EEENS1_IJiEEEEEEDaSU_:
[----:B------:R-:W-:Y:S02]  /*b990*/  IADD3 R2, R1, 0x1680, RZ ;  /* 0x0000168001027810 */ /* 0x000fe40007ffe0ff */
[----:B------:R-:W-:Y:S02]  /*b9a0*/  MOV R6, 0xb9d0 ;  /* 0x0000b9d000067802 */ /* 0x000fe40000000f00 */
[----:B------:R-:W-:Y:S02]  /*b9b0*/  IADD3 R2, R2, c[0x0][0x20], RZ ;  /* 0x0000080002027a10 */ /* 0x000fe40007ffe0ff */
[----:B------:R-:W-:Y:S05]  /*b9c0*/  CALL.REL.NOINC `($_ZN7cutlass13device_kernelIN5flash19enable_sm80_to_sm89INS1_16FlashAttnBwdSm80INS1_25CollectiveMainloopBwdSm80ILi2ELi2EN4cute5tupleIJNS5_1CILi128EEES8_NS7_ILi64EEEEEENS_10bfloat16_tEfNS_4arch4Sm80ELb1ELb0ELb1ELb1ELb1ELb0ELb0ELb0ELi2ELi4ELi4ELi4ELb0EEENS1_24CollectiveEpilogueBwdGQAISA_fSD_Li256ELb1ELb1EEENS1_25SingleTileBwdLPTSchedulerILb1ELi128ELb1EEEEEEEEEvNT_6ParamsE$_ZN4cute3eso3ESOILb1ELb0EJNS_5tupleIJNS_1CILi1EEENS3_ILi0EEEEEEiEEC2ERKS6_RKi) ;  /* 0xffffd57000007944 */ /* 0x000fea0003c3ffff */
[----:B-1----:R1:W5:Y:S01]  /*b9d0*/  LDL R3, [R1+0x1680] ;  /* 0x0016800001037983 */ /* 0x0023620000100800 */
[----:B------:R-:W-:-:S04]  /*b9e0*/  MOV R9, 0x0 ;  /* 0x0000000000097802 */ /* 0x000fc80000000f00 */
[----:B------:R-:W-:Y:S05]  /*b9f0*/  RET.REL.NODEC R8 `(_ZN7cutlass13device_kernelIN5flash19enable_sm80_to_sm89INS1_16FlashAttnBwdSm80INS1_25CollectiveMainloopBwdSm80ILi2ELi2EN4cute5tupleIJNS5_1CILi128EEES8_NS7_ILi64EEEEEENS_10bfloat16_tEfNS_4arch4Sm80ELb1ELb0ELb1ELb1ELb1ELb0ELb0ELb0ELi2ELi4ELi4ELi4ELb0EEENS1_24CollectiveEpilogueBwdGQAISA_fSD_Li256ELb1ELb1EEENS1_25SingleTileBwdLPTSchedulerILb1ELi128ELb1EEEEEEEEEvNT_6ParamsE) ;  /* 0xffff460008007950 */ /* 0x000fea0003c3ffff */
        .type           $_ZN7cutlass13device_kernelIN5flash19enable_sm80_to_sm89INS1_16FlashAttnBwdSm80INS1_25CollectiveMainloopBwdSm80ILi2ELi2EN4cute5tupleIJNS5_1CILi128EEES8_NS7_ILi64EEEEEENS_10bfloat16_tEfNS_4arch4Sm80ELb1ELb0ELb1ELb1ELb1ELb0ELb0ELb0ELi2ELi4ELi4ELi4ELb0EEENS1_24CollectiveEpilogueBwdGQAISA_fSD_Li256ELb1ELb1EEENS1_25SingleTileBwdLPTSchedulerILb1ELi128ELb1EEEEEEEEEvNT_6ParamsE$_ZZN4cute12filter_tupleINS_5tupleIJNS1_IJNS_1CILi0EEENS1_IJNS2_ILi1EEENS2_ILi512EEEiEEEEEENS2_ILi4096EEENS1_IJiNS2_ILi8192EEEEEEEEEZNS_7flattenISB_EEDaRKT_EUlRKT_E_EEDaSF_OT0_ENKUlDpSI_E_clIJNS1_IJS3_S4_S5_iEEENS1_IJS8_EEESA_EEEDaSM_,@function
        .size           $_ZN7cutlass13device_kernelIN5flash19enable_sm80_to_sm89INS1_16FlashAttnBwdSm80INS1_25CollectiveMainloopBwdSm80ILi2ELi2EN4cute5tupleIJNS5_1CILi128EEES8_NS7_ILi64EEEEEENS_10bfloat16_tEfNS_4arch4Sm80ELb1ELb0ELb1ELb1ELb1ELb0ELb0ELb0ELi2ELi4ELi4ELi4ELb0EEENS1_24CollectiveEpilogueBwdGQAISA_fSD_Li256ELb1ELb1EEENS1_25SingleTileBwdLPTSchedulerILb1ELi128ELb1EEEEEEEEEvNT_6ParamsE$_ZZN4cute12filter_tupleINS_5tupleIJNS1_IJNS_1CILi0EEENS1_IJNS2_ILi1EEENS2_ILi512EEEiEEEEEENS2_ILi4096EEENS1_IJiNS2_ILi8192EEEEEEEEEZNS_7flattenISB_EEDaRKT_EUlRKT_E_EEDaSF_OT0_ENKUlDpSI_E_clIJNS1_IJS3_S4_S5_iEEENS1_IJS8_EEESA_EEEDaSM_,($_ZN7cutlass13device_kernelIN5flash19enable_sm80_to_sm89INS1_16FlashAttnBwdSm80INS1_25CollectiveMainloopBwdSm80ILi2ELi2EN4cute5tupleIJNS5_1CILi128EEES8_NS7_ILi64EEEEEENS_10bfloat16_tEfNS_4arch4Sm80ELb1ELb0ELb1ELb1ELb1ELb0ELb0ELb0ELi2ELi4ELi4ELi4ELb0EEENS1_24CollectiveEpilogueBwdGQAISA_fSD_Li256ELb1ELb1EEENS1_25SingleTileBwdLPTSchedulerILb1ELi128ELb1EEEEEEEEEvNT_6ParamsE$_ZZN4cute12filter_tupleINS_5tupleIJNS1_IJiNS1_IJiNS_1CILi0EEEEEEEEENS1_IJNS_10UnderscoreENS1_IJS6_S6_EEEEEEEEES9_ZNS_4diceIS9_S9_EEDaRKT_RKT0_EUlRKT_RKT0_E_EEDaSD_SG_OT1_ENKUlDpSJ_E_clIJNS1_IJiiS3_EEENS1_IJEEEEEEDaSQ_ - $_ZN7cutlass13device_kernelIN5flash19enable_sm80_to_sm89INS1_16FlashAttnBwdSm80INS1_25CollectiveMainloopBwdSm80ILi2ELi2EN4cute5tupleIJNS5_1CILi128EEES8_NS7_ILi64EEEEEENS_10bfloat16_tEfNS_4arch4Sm80ELb1ELb0ELb1ELb1ELb1ELb0ELb0ELb0ELi2ELi4ELi4ELi4ELb0EEENS1_24CollectiveEpilogueBwdGQAISA_fSD_Li256ELb1ELb1EEENS1_25SingleTileBwdLPTSchedulerILb1ELi128ELb1EEEEEEEEEvNT_6ParamsE$_ZZN4cute12filter_tupleINS_5tupleIJNS1_IJNS_1CILi0EEENS1_IJNS2_ILi1EEENS2_ILi512EEEiEEEEEENS2_ILi4096EEENS1_IJiNS2_ILi8192EEEEEEEEEZNS_7flattenISB_EEDaRKT_EUlRKT_E_EEDaSF_OT0_ENKUlDpSI_E_clIJNS1_IJS3_S4_S5_iEEENS1_IJS8_EEESA_EEEDaSM_)
$_ZN7cutlass13device_kernelIN5flash19enable_sm80_to_sm89INS1_16FlashAttnBwdSm80INS1_25CollectiveMainloopBwdSm80ILi2ELi2EN4cute5tupleIJNS5_1CILi128EEES8_NS7_ILi64EEEEEENS_10bfloat16_tEfNS_4arch4Sm80ELb1ELb0ELb1ELb1ELb1ELb0ELb0ELb0ELi2ELi4ELi4ELi4ELb0EEENS1_24CollectiveEpilogueBwdGQAISA_fSD_Li256ELb1ELb1EEENS1_25SingleTileBwdLPTSchedulerILb1ELi128ELb1EEEEEEEEEvNT_6ParamsE$_ZZN4cute12filter_tupleINS_5tupleIJNS1_IJNS_1CILi0EEENS1_IJNS2_ILi1EEENS2_ILi512EEEiEEEEEENS2_ILi4096EEENS1_IJiNS2_ILi8192EEEEEEEEEZNS_7flattenISB_EEDaRKT_EUlRKT_E_EEDaSF_OT0_ENKUlDpSI_E_clIJNS1_IJS3_S4_S5_iEEENS1_IJS8_EEESA_EEEDaSM_:
[----:B------:R-:W-:Y:S02]  /*ba00*/  IADD3 R3, R1, 0x1380, RZ ;  /* 0x0000138001037810 */ /* 0x000fe40007ffe0ff */
[----:B------:R-:W-:Y:S02]  /*ba10*/  MOV R8, 0xba40 ;  /* 0x0000ba4000087802 */ /* 0x000fe40000000f00 */
[----:B------:R-:W-:Y:S02]  /*ba20*/  IADD3 R3, R3, c[0x0][0x20], RZ ;  /* 0x0000080003037a10 */ /* 0x000fe40007ffe0ff */
[----:B------:R-:W-:Y:S05]  /*ba30*/  CALL.REL.NOINC `($_ZN7cutlass13device_kernelIN5flash19enable_sm80_to_sm89INS1_16FlashAttnBwdSm80INS1_25CollectiveMainloopBwdSm80ILi2ELi2EN4cute5tupleIJNS5_1CILi128EEES8_NS7_ILi64EEEEEENS_10bfloat16_tEfNS_4arch4Sm80ELb1ELb0ELb1ELb1ELb1ELb0ELb0ELb0ELi2ELi4ELi4ELi4ELb0EEENS1_24CollectiveEpilogueBwdGQAISA_fSD_Li256ELb1ELb1EEENS1_25SingleTileBwdLPTSchedulerILb1ELi128ELb1EEEEEEEEEvNT_6ParamsE$_ZN4cute3eso3ESOILb1ELb0EJNS_1CILi0EEENS2_ILi1EEENS2_ILi512EEEiNS2_ILi4096EEEiNS2_ILi8192EEEEEC2ERKS3_RKS4_RKS5_RKiRKS6_SG_RKS7_) ;  /* 0xffffc52000007944 */ /* 0x000fea0003c3ffff */
[----:B-1----:R-:W-:Y:S02]  /*ba40*/  MOV R2, R6 ;  /* 0x0000000600027202 */ /* 0x002fe40000000f00 */
[----:B------:R-:W-:-:S04]  /*ba50*/  MOV R3, 0x0 ;  /* 0x0000000000037802 */ /* 0x000fc80000000f00 */
[----:B------:R-:W-:Y:S05]  /*ba60*/  RET.REL.NODEC R2 `(_ZN7cutlass13device_kernelIN5flash19enable_sm80_to_sm89INS1_16FlashAttnBwdSm80INS1_25CollectiveMainloopBwdSm80ILi2ELi2EN4cute5tupleIJNS5_1CILi128EEES8_NS7_ILi64EEEEEENS_10bfloat16_tEfNS_4arch4Sm80ELb1ELb0ELb1ELb1ELb1ELb0ELb0ELb0ELi2ELi4ELi4ELi4ELb0EEENS1_24CollectiveEpilogueBwdGQAISA_fSD_Li256ELb1ELb1EEENS1_25SingleTileBwdLPTSchedulerILb1ELi128ELb1EEEEEEEEEvNT_6ParamsE) ;  /* 0xffff459002007950 */ /* 0x000fea0003c3ffff */
        .type           $_ZN7cutlass13device_kernelIN5flash19enable_sm80_to_sm89INS1_16FlashAttnBwdSm80INS1_25CollectiveMainloopBwdSm80ILi2ELi2EN4cute5tupleIJNS5_1CILi128EEES8_NS7_ILi64EEEEEENS_10bfloat16_tEfNS_4arch4Sm80ELb1ELb0ELb1ELb1ELb1ELb0ELb0ELb0ELi2ELi4ELi4ELi4ELb0EEENS1_24CollectiveEpilogueBwdGQAISA_fSD_Li256ELb1ELb1EEENS1_25SingleTileBwdLPTSchedulerILb1ELi128ELb1EEEEEEEEEvNT_6ParamsE$_ZZN4cute12filter_tupleINS_5tupleIJNS1_IJiNS1_IJiNS_1CILi0EEEEEEEEENS1_IJNS_10UnderscoreENS1_IJS6_S6_EEEEEEEEES9_ZNS_4diceIS9_S9_EEDaRKT_RKT0_EUlRKT_RKT0_E_EEDaSD_SG_OT1_ENKUlDpSJ_E_clIJNS1_IJiiS3_EEENS1_IJEEEEEEDaSQ_,@function
        .size           $_ZN7cutlass13device_kernelIN5flash19enable_sm80_to_sm89INS1_16FlashAttnBwdSm80INS1_25CollectiveMainloopBwdSm80ILi2ELi2EN4cute5tupleIJNS5_1CILi128EEES8_NS7_ILi64EEEEEENS_10bfloat16_tEfNS_4arch4Sm80ELb1ELb0ELb1ELb1ELb1ELb0ELb0ELb0ELi2ELi4ELi4ELi4ELb0EEENS1_24CollectiveEpilogueBwdGQAISA_fSD_Li256ELb1ELb1EEENS1_25SingleTileBwdLPTSchedulerILb1ELi128ELb1EEEEEEEEEvNT_6ParamsE$_ZZN4cute12filter_tupleINS_5tupleIJNS1_IJiNS1_IJiNS_1CILi0EEEEEEEEENS1_IJNS_10UnderscoreENS1_IJS6_S6_EEEEEEEEES9_ZNS_4diceIS9_S9_EEDaRKT_RKT0_EUlRKT_RKT0_E_EEDaSD_SG_OT1_ENKUlDpSJ_E_clIJNS1_IJiiS3_EEENS1_IJEEEEEEDaSQ_,($_ZN7cutlass13device_kernelIN5flash19enable_sm80_to_sm89INS1_16FlashAttnBwdSm80INS1_25CollectiveMainloopBwdSm80ILi2ELi2EN4cute5tupleIJNS5_1CILi128EEES8_NS7_ILi64EEEEEENS_10bfloat16_tEfNS_4arch4Sm80ELb1ELb0ELb1ELb1ELb1ELb0ELb0ELb0ELi2ELi4ELi4ELi4ELb0EEENS1_24CollectiveEpilogueBwdGQAISA_fSD_Li256ELb1ELb1EEENS1_25SingleTileBwdLPTSchedulerILb1ELi128ELb1EEEEEEEEEvNT_6ParamsE$_ZZN4cute12filter_tupleINS_5tupleIJNS1_IJiiEEENS_1CILi1024EEEEEEZNS_16flatten_to_tupleIS5_EEDaRKT_EUlRKT_E_EEDaS9_OT0_ENKUlDpSC_E_clIJS2_NS1_IJS4_EEEEEEDaSG_ - $_ZN7cutlass13device_kernelIN5flash19enable_sm80_to_sm89INS1_16FlashAttnBwdSm80INS1_25CollectiveMainloopBwdSm80ILi2ELi2EN4cute5tupleIJNS5_1CILi128EEES8_NS7_ILi64EEEEEENS_10bfloat16_tEfNS_4arch4Sm80ELb1ELb0ELb1ELb1ELb1ELb0ELb0ELb0ELi2ELi4ELi4ELi4ELb0EEENS1_24CollectiveEpilogueBwdGQAISA_fSD_Li256ELb1ELb1EEENS1_25SingleTileBwdLPTSchedulerILb1ELi128ELb1EEEEEEEEEvNT_6ParamsE$_ZZN4cute12filter_tupleINS_5tupleIJNS1_IJiNS1_IJiNS_1CILi0EEEEEEEEENS1_IJNS_10UnderscoreENS1_IJS6_S6_EEEEEEEEES9_ZNS_4diceIS9_S9_EEDaRKT_RKT0_EUlRKT_RKT0_E_EEDaSD_SG_OT1_ENKUlDpSJ_E_clIJNS1_IJiiS3_EEENS1_IJEEEEEEDaSQ_)
$_ZN7cutlass13device_kernelIN5flash19enable_sm80_to_sm89INS1_16FlashAttnBwdSm80INS1_25CollectiveMainloopBwdSm80ILi2ELi2EN4cute5tupleIJNS5_1CILi128EEES8_NS7_ILi64EEEEEENS_10bfloat16_tEfNS_4arch4Sm80ELb1ELb0ELb1ELb1ELb1ELb0ELb0ELb0ELi2ELi4ELi4ELi4ELb0EEENS1_24CollectiveEpilogueBwdGQAISA_fSD_Li256ELb1ELb1EEENS1_25SingleTileBwdLPTSchedulerILb1ELi128ELb1EEEEEEEEEvNT_6ParamsE$_ZZN4cute12filter_tupleINS_5tupleIJNS1_IJiNS1_IJiNS_1CILi0EEEEEEEEENS1_IJNS_10UnderscoreENS1_IJS6_S6_EEEEEEEEES9_ZNS_4diceIS9_S9_EEDaRKT_RKT0_EUlRKT_RKT0_E_EEDaSD_SG_OT1_ENKUlDpSJ_E_clIJNS1_IJiiS3_EEENS1_IJEEEEEEDaSQ_:
[----:B------:R-:W-:-:S06]  /*ba70*/  IADD3 R11, R4, -c[0x0][0x20], RZ ;  /* 0x80000800040b7a10 */ /* 0x000fcc0007ffe0ff */
[----:B------:R-:W5:Y:S01]  /*ba80*/  LDL R11, [R11] ;  /* 0x000000000b0b7983 */ /* 0x000f620000100800 */
[----:B------:R-:W-:Y:S02]  /*ba90*/  IADD3 R6, R1, 0x1680, RZ ;  /* 0x0000168001067810 */ /* 0x000fe40007ffe0ff */
[----:B------:R-:W-:Y:S02]  /*baa0*/  IADD3 R5, R4, 0x4, RZ ;  /* 0x0000000404057810 */ /* 0x000fe40007ffe0ff */
[----:B------:R-:W-:Y:S02]  /*bab0*/  IADD3 R6, R6, c[0x0][0x20], RZ ;  /* 0x0000080006067a10 */ /* 0x000fe40007ffe0ff */
[----:B------:R-:W-:Y:S02]  /*bac0*/  MOV R10, 0xbae0 ;  /* 0x0000bae0000a7802 */ /* 0x000fe40000000f00 */
[----:B-----5:R-:W-:Y:S05]  /*bad0*/  CALL.REL.NOINC `($_ZN7cutlass13device_kernelIN5flash19enable_sm80_to_sm89INS1_16FlashAttnBwdSm80INS1_25CollectiveMainloopBwdSm80ILi2ELi2EN4cute5tupleIJNS5_1CILi128EEES8_NS7_ILi64EEEEEENS_10bfloat16_tEfNS_4arch4Sm80ELb1ELb0ELb1ELb1ELb1ELb0ELb0ELb0ELi2ELi4ELi4ELi4ELb0EEENS1_24CollectiveEpilogueBwdGQAISA_fSD_Li256ELb1ELb1EEENS1_25SingleTileBwdLPTSchedulerILb1ELi128ELb1EEEEEEEEEvNT_6ParamsE$_ZN4cute3eso3ESOILb0ELb0EJiiNS_1CILi0EEEEEC2ERKiS6_RKS3_) ;  /* 0xffffb70000007944 */ /* 0x020fea0003c3ffff */
[----:B------:R2:W5:Y:S01]  /*bae0*/  LDL.64 R4, [R1+0x1680] ;  /* 0x0016800001047983 */ /* 0x0005620000100a00 */
[----:B------:R-:W-:-:S04]  /*baf0*/  MOV R9, 0x0 ;  /* 0x0000000000097802 */ /* 0x000fc80000000f00 */
[----:B------:R-:W-:Y:S05]  /*bb00*/  RET.REL.NODEC R8 `(_ZN7cutlass13device_kernelIN5flash19enable_sm80_to_sm89INS1_16FlashAttnBwdSm80INS1_25CollectiveMainloopBwdSm80ILi2ELi2EN4cute5tupleIJNS5_1CILi128EEES8_NS7_ILi64EEEEEENS_10bfloat16_tEfNS_4arch4Sm80ELb1ELb0ELb1ELb1ELb1ELb0ELb0ELb0ELi2ELi4ELi4ELi4ELb0EEENS1_24CollectiveEpilogueBwdGQAISA_fSD_Li256ELb1ELb1EEENS1_25SingleTileBwdLPTSchedulerILb1ELi128ELb1EEEEEEEEEvNT_6ParamsE) ;  /* 0xffff44f008007950 */ /* 0x000fea0003c3ffff */
        .type           $_ZN7cutlass13device_kernelIN5flash19enable_sm80_to_sm89INS1_16FlashAttnBwdSm80INS1_25CollectiveMainloopBwdSm80ILi2ELi2EN4cute5tupleIJNS5_1CILi128EEES8_NS7_ILi64EEEEEENS_10bfloat16_tEfNS_4arch4Sm80ELb1ELb0ELb1ELb1ELb1ELb0ELb0ELb0ELi2ELi4ELi4ELi4ELb0EEENS1_24CollectiveEpilogueBwdGQAISA_fSD_Li256ELb1ELb1EEENS1_25SingleTileBwdLPTSchedulerILb1ELi128ELb1EEEEEEEEEvNT_6ParamsE$_ZZN4cute12filter_tupleINS_5tupleIJNS1_IJiiEEENS_1CILi1024EEEEEEZNS_16flatten_to_tupleIS5_EEDaRKT_EUlRKT_E_EEDaS9_OT0_ENKUlDpSC_E_clIJS2_NS1_IJS4_EEEEEEDaSG_,@function
        .size           $_ZN7cutlass13device_kernelIN5flash19enable_sm80_to_sm89INS1_16FlashAttnBwdSm80INS1_25CollectiveMainloopBwdSm80ILi2ELi2EN4cute5tupleIJNS5_1CILi128EEES8_NS7_ILi64EEEEEENS_10bfloat16_tEfNS_4arch4Sm80ELb1ELb0ELb1ELb1ELb1ELb0ELb0ELb0ELi2ELi4ELi4ELi4ELb0EEENS1_24CollectiveEpilogueBwdGQAISA_fSD_Li256ELb1ELb1EEENS1_25SingleTileBwdLPTSchedulerILb1ELi128ELb1EEEEEEEEEvNT_6ParamsE$_ZZN4cute12filter_tupleINS_5tupleIJNS1_IJiiEEENS_1CILi1024EEEEEEZNS_16flatten_to_tupleIS5_EEDaRKT_EUlRKT_E_EEDaS9_OT0_ENKUlDpSC_E_clIJS2_NS1_IJS4_EEEEEEDaSG_,($_ZN7cutlass13device_kernelIN5flash19enable_sm80_to_sm89INS1_16FlashAttnBwdSm80INS1_25CollectiveMainloopBwdSm80ILi2ELi2EN4cute5tupleIJNS5_1CILi128EEES8_NS7_ILi64EEEEEENS_10bfloat16_tEfNS_4arch4Sm80ELb1ELb0ELb1ELb1ELb1ELb0ELb0ELb0ELi2ELi4ELi4ELi4ELb0EEENS1_24CollectiveEpilogueBwdGQAISA_fSD_Li256ELb1ELb1EEENS1_25SingleTileBwdLPTSchedulerILb1ELi128ELb1EEEEEEEEEvNT_6ParamsE$_ZZN4cute12filter_tupleINS_5tupleIJNS1_IJiiEEENS_1CILi8192EEEEEEZNS_16flatten_to_tupleIS5_EEDaRKT_EUlRKT_E_EEDaS9_OT0_ENKUlDpSC_E_clIJS2_NS1_IJS4_EEEEEEDaSG_ - $_ZN7cutlass13device_kernelIN5flash19enable_sm80_to_sm89INS1_16FlashAttnBwdSm80INS1_25CollectiveMainloopBwdSm80ILi2ELi2EN4cute5tupleIJNS5_1CILi128EEES8_NS7_ILi64EEEEEENS_10bfloat16_tEfNS_4arch4Sm80ELb1ELb0ELb1ELb1ELb1ELb0ELb0ELb0ELi2ELi4ELi4ELi4ELb0EEENS1_24CollectiveEpilogueBwdGQAISA_fSD_Li256ELb1ELb1EEENS1_25SingleTileBwdLPTSchedulerILb1ELi128ELb1EEEEEEEEEvNT_6ParamsE$_ZZN4cute12filter_tupleINS_5tupleIJNS1_IJiiEEENS_1CILi1024EEEEEEZNS_16flatten_to_tupleIS5_EEDaRKT_EUlRKT_E_EEDaS9_OT0_ENKUlDpSC_E_clIJS2_NS1_IJS4_EEEEEEDaSG_)
$_ZN7cutlass13device_kernelIN5flash19enable_sm80_to_sm89INS1_16FlashAttnBwdSm80INS1_25CollectiveMainloopBwdSm80ILi2ELi2EN4cute5tupleIJNS5_1CILi128EEES8_NS7_ILi64EEEEEENS_10bfloat16_tEfNS_4arch4Sm80ELb1ELb0ELb1ELb1ELb1ELb0ELb0ELb0ELi2ELi4ELi4ELi4ELb0EEENS1_24CollectiveEpilogueBwdGQAISA_fSD_Li256ELb1ELb1EEENS1_25SingleTileBwdLPTSchedulerILb1ELi128ELb1EEEEEEEEEvNT_6ParamsE$_ZZN4cute12filter_tupleINS_5tupleIJNS1_IJiiEEENS_1CILi1024EEEEEEZNS_16flatten_to_tupleIS5_EEDaRKT_EUlRKT_E_EEDaS9_OT0_ENKUlDpSC_E_clIJS2_NS1_IJS4_EEEEEEDaSG_:
[----:B------:R-:W-:-:S06]  /*bb10*/  IADD3 R8, R60, -c[0x0][0x20], RZ ;  /* 0x800008003c087a10 */ /* 0x000fcc0007ffe0ff */
[----:B------:R-:W5:Y:S01]  /*bb20*/  LDL R8, [R8] ;  /* 0x0000000008087983 */ /* 0x000f620000100800 */
[----:B------:R-:W-:Y:S02]  /*bb30*/  IADD3 R3, R1, 0x1680, RZ ;  /* 0x0000168001037810 */ /* 0x000fe40007ffe0ff */
[----:B------:R-:W-:Y:S02]  /*bb40*/  IADD3 R2, R60, 0x4, RZ ;  /* 0x000000043c027810 */ /* 0x000fe40007ffe0ff */
[----:B------:R-:W-:Y:S02]  /*bb50*/  IADD3 R3, R3, c[0x0][0x20], RZ ;  /* 0x0000080003037a10 */ /* 0x000fe40007ffe0ff */
[----:B------:R-:W-:Y:S02]  /*bb60*/  MOV R6, 0xbb80 ;  /* 0x0000bb8000067802 */ /* 0x000fe40000000f00 */
[----:B-----5:R-:W-:Y:S05]  /*bb70*/  CALL.REL.NOINC `($_ZN7cutlass13device_kernelIN5flash19enable_sm80_to_sm89INS1_16FlashAttnBwdSm80INS1_25CollectiveMainloopBwdSm80ILi2ELi2EN4cute5tupleIJNS5_1CILi128EEES8_NS7_ILi64EEEEEENS_10bfloat16_tEfNS_4arch4Sm80ELb1ELb0ELb1ELb1ELb1ELb0ELb0ELb0ELi2ELi4ELi4ELi4ELb0EEENS1_24CollectiveEpilogueBwdGQAISA_fSD_Li256ELb1ELb1EEENS1_25SingleTileBwdLPTSchedulerILb1ELi128ELb1EEEEEEEEEvNT_6ParamsE$_ZN4cute3eso3ESOILb0ELb0EJiiNS_1CILi1024EEEEEC2ERKiS6_RKS3_) ;  /* 0xffffb6e000007944 */ /* 0x020fea0003c3ffff */
[----:B------:R-:W-:-:S04]  /*bb80*/  MOV R5, 0x0 ;  /* 0x0000000000057802 */ /* 0x000fc80000000f00 */
[----:B------:R-:W-:Y:S05]  /*bb90*/  RET.REL.NODEC R4 `(_ZN7cutlass13device_kernelIN5flash19enable_sm80_to_sm89INS1_16FlashAttnBwdSm80INS1_25CollectiveMainloopBwdSm80ILi2ELi2EN4cute5tupleIJNS5_1CILi128EEES8_NS7_ILi64EEEEEENS_10bfloat16_tEfNS_4arch4Sm80ELb1ELb0ELb1ELb1ELb1ELb0ELb0ELb0ELi2ELi4ELi4ELi4ELb0EEENS1_24CollectiveEpilogueBwdGQAISA_fSD_Li256ELb1ELb1EEENS1_25SingleTileBwdLPTSchedulerILb1ELi128ELb1EEEEEEEEEvNT_6ParamsE) ;  /* 0xffff446004007950 */ /* 0x000fea0003c3ffff */
        .type           $_ZN7cutlass13device_kernelIN5flash19enable_sm80_to_sm89INS1_16FlashAttnBwdSm80INS1_25CollectiveMainloopBwdSm80ILi2ELi2EN4cute5tupleIJNS5_1CILi128EEES8_NS7_ILi64EEEEEENS_10bfloat16_tEfNS_4arch4Sm80ELb1ELb0ELb1ELb1ELb1ELb0ELb0ELb0ELi2ELi4ELi4ELi4ELb0EEENS1_24CollectiveEpilogueBwdGQAISA_fSD_Li256ELb1ELb1EEENS1_25SingleTileBwdLPTSchedulerILb1ELi128ELb1EEEEEEEEEvNT_6ParamsE$_ZZN4cute12filter_tupleINS_5tupleIJNS1_IJiiEEENS_1CILi8192EEEEEEZNS_16flatten_to_tupleIS5_EEDaRKT_EUlRKT_E_EEDaS9_OT0_ENKUlDpSC_E_clIJS2_NS1_IJS4_EEEEEEDaSG_,@function
        .size           $_ZN7cutlass13device_kernelIN5flash19enable_sm80_to_sm89INS1_16FlashAttnBwdSm80INS1_25CollectiveMainloopBwdSm80ILi2ELi2EN4cute5tupleIJNS5_1CILi128EEES8_NS7_ILi64EEEEEENS_10bfloat16_tEfNS_4arch4Sm80ELb1ELb0ELb1ELb1ELb1ELb0ELb0ELb0ELi2ELi4ELi4ELi4ELb0EEENS1_24CollectiveEpilogueBwdGQAISA_fSD_Li256ELb1ELb1EEENS1_25SingleTileBwdLPTSchedulerILb1ELi128ELb1EEEEEEEEEvNT_6ParamsE$_ZZN4cute12filter_tupleINS_5tupleIJNS1_IJiiEEENS_1CILi8192EEEEEEZNS_16flatten_to_tupleIS5_EEDaRKT_EUlRKT_E_EEDaS9_OT0_ENKUlDpSC_E_clIJS2_NS1_IJS4_EEEEEEDaSG_,($_ZN7cutlass13device_kernelIN5flash19enable_sm80_to_sm89INS1_16FlashAttnBwdSm80INS1_25CollectiveMainloopBwdSm80ILi2ELi2EN4cute5tupleIJNS5_1CILi128EEES8_NS7_ILi64EEEEEENS_10bfloat16_tEfNS_4arch4Sm80ELb1ELb0ELb1ELb1ELb1ELb0ELb0ELb0ELi2ELi4ELi4ELi4ELb0EEENS1_24CollectiveEpilogueBwdGQAISA_fSD_Li256ELb1ELb1EEENS1_25SingleTileBwdLPTSchedulerILb1ELi128ELb1EEEEEEEEEvNT_6ParamsE$_ZZN4cute12filter_tupleINS_5tupleIJNS_10UnderscoreES2_NS_1CILi0EEEEEENS1_IJNS1_IJNS3_ILi1EEES4_EEEiNS3_ILi1024EEEEEEZNS_5sliceIS5_S9_EEDaRKT_RKT0_EUlRKT_RKT0_E_EEDaSD_SG_OT1_ENKUlDpSJ_E_clIJNS1_IJS7_EEENS1_IJiEEENS1_IJEEEEEEDaSQ_ - $_ZN7cutlass13device_kernelIN5flash19enable_sm80_to_sm89INS1_16FlashAttnBwdSm80INS1_25CollectiveMainloopBwdSm80ILi2ELi2EN4cute5tupleIJNS5_1CILi128EEES8_NS7_ILi64EEEEEENS_10bfloat16_tEfNS_4arch4Sm80ELb1ELb0ELb1ELb1ELb1ELb0ELb0ELb0ELi2ELi4ELi4ELi4ELb0EEENS1_24CollectiveEpilogueBwdGQAISA_fSD_Li256ELb1ELb1EEENS1_25SingleTileBwdLPTSchedulerILb1ELi128ELb1EEEEEEEEEvNT_6ParamsE$_ZZN4cute12filter_tupleINS_5tupleIJNS1_IJiiEEENS_1CILi8192EEEEEEZNS_16flatten_to_tupleIS5_EEDaRKT_EUlRKT_E_EEDaS9_OT0_ENKUlDpSC_E_clIJS2_NS1_IJS4_EEEEEEDaSG_)
$_ZN7cutlass13device_kernelIN5flash19enable_sm80_to_sm89INS1_16FlashAttnBwdSm80INS1_25CollectiveMainloopBwdSm80ILi2ELi2EN4cute5tupleIJNS5_1CILi128EEES8_NS7_ILi64EEEEEENS_10bfloat16_tEfNS_4arch4Sm80ELb1ELb0ELb1ELb1ELb1ELb0ELb0ELb0ELi2ELi4ELi4ELi4ELb0EEENS1_24CollectiveEpilogueBwdGQAISA_fSD_Li256ELb1ELb1EEENS1_25SingleTileBwdLPTSchedulerILb1ELi128ELb1EEEEEEEEEvNT_6ParamsE$_ZZN4cute12filter_tupleINS_5tupleIJNS1_IJiiEEENS_1CILi8192EEEEEEZNS_16flatten_to_tupleIS5_EEDaRKT_EUlRKT_E_EEDaS9_OT0_ENKUlDpSC_E_clIJS2_NS1_IJS4_EEEEEEDaSG_:
[----:B------:R-:W-:-:S06]  /*bba0*/  IADD3 R10, R5, -c[0x0][0x20], RZ ;  /* 0x80000800050a7a10 */ /* 0x000fcc0007ffe0ff */
[----:B------:R-:W5:Y:S01]  /*bbb0*/  LDL R10, [R10] ;  /* 0x000000000a0a7983 */ /* 0x000f620000100800 */
[----:B------:R-:W-:Y:S02]  /*bbc0*/  IADD3 R3, R1, 0x1688, RZ ;  /* 0x0000168801037810 */ /* 0x000fe40007ffe0ff */
[----:B------:R-:W-:Y:S02]  /*bbd0*/  IADD3 R2, R5, 0x4, RZ ;  /* 0x0000000405027810 */ /* 0x000fe40007ffe0ff */
[----:B------:R-:W-:Y:S02]  /*bbe0*/  IADD3 R3, R3, c[0x0][0x20], RZ ;  /* 0x0000080003037a10 */ /* 0x000fe40007ffe0ff */
[----:B------:R-:W-:Y:S02]  /*bbf0*/  MOV R8, 0xbc10 ;  /* 0x0000bc1000087802 */ /* 0x000fe40000000f00 */
[----:B-----5:R-:W-:Y:S05]  /*bc00*/  CALL.REL.NOINC `($_ZN7cutlass13device_kernelIN5flash19enable_sm80_to_sm89INS1_16FlashAttnBwdSm80INS1_25CollectiveMainloopBwdSm80ILi2ELi2EN4cute5tupleIJNS5_1CILi128EEES8_NS7_ILi64EEEEEENS_10bfloat16_tEfNS_4arch4Sm80ELb1ELb0ELb1ELb1ELb1ELb0ELb0ELb0ELi2ELi4ELi4ELi4ELb0EEENS1_24CollectiveEpilogueBwdGQAISA_fSD_Li256ELb1ELb1EEENS1_25SingleTileBwdLPTSchedulerILb1ELi128ELb1EEEEEEEEEvNT_6ParamsE$_ZN4cute3eso3ESOILb0ELb0EJiiNS_1CILi8192EEEEEC2ERKiS6_RKS3_) ;  /* 0xffffb7c000007944 */ /* 0x020fea0003c3ffff */
[----:B-1----:R1:W5:Y:S01]  /*bc10*/  LDL.64 R2, [R1+0x1688] ;  /* 0x0016880001027983 */ /* 0x0023620000100a00 */
[----:B------:R-:W-:Y:S02]  /*bc20*/  MOV R8, R6 ;  /* 0x0000000600087202 */ /* 0x000fe40000000f00 */
[----:B------:R-:W-:-:S04]  /*bc30*/  MOV R9, 0x0 ;  /* 0x0000000000097802 */ /* 0x000fc80000000f00 */
[----:B------:R-:W-:Y:S05]  /*bc40*/  RET.REL.NODEC R8 `(_ZN7cutlass13device_kernelIN5flash19enable_sm80_to_sm89INS1_16FlashAttnBwdSm80INS1_25CollectiveMainloopBwdSm80ILi2ELi2EN4cute5tupleIJNS5_1CILi128EEES8_NS7_ILi64EEEEEENS_10bfloat16_tEfNS_4arch4Sm80ELb1ELb0ELb1ELb1ELb1ELb0ELb0ELb0ELi2ELi4ELi4ELi4ELb0EEENS1_24CollectiveEpilogueBwdGQAISA_fSD_Li256ELb1ELb1EEENS1_25SingleTileBwdLPTSchedulerILb1ELi128ELb1EEEEEEEEEvNT_6ParamsE) ;  /* 0xffff43b008007950 */ /* 0x000fea0003c3ffff */
        .type           $_ZN7cutlass13device_kernelIN5flash19enable_sm80_to_sm89INS1_16FlashAttnBwdSm80INS1_25CollectiveMainloopBwdSm80ILi2ELi2EN4cute5tupleIJNS5_1CILi128EEES8_NS7_ILi64EEEEEENS_10bfloat16_tEfNS_4arch4Sm80ELb1ELb0ELb1ELb1ELb1ELb0ELb0ELb0ELi2ELi4ELi4ELi4ELb0EEENS1_24CollectiveEpilogueBwdGQAISA_fSD_Li256ELb1ELb1EEENS1_25SingleTileBwdLPTSchedulerILb1ELi128ELb1EEEEEEEEEvNT_6ParamsE$_ZZN4cute12filter_tupleINS_5tupleIJNS_10UnderscoreES2_NS_1CILi0EEEEEENS1_IJNS1_IJNS3_ILi1EEES4_EEEiNS3_ILi1024EEEEEEZNS_5sliceIS5_S9_EEDaRKT_RKT0_EUlRKT_RKT0_E_EEDaSD_SG_OT1_ENKUlDpSJ_E_clIJNS1_IJS7_EEENS1_IJiEEENS1_IJEEEEEEDaSQ_,@function
        .size           $_ZN7cutlass13device_kernelIN5flash19enable_sm80_to_sm89INS1_16FlashAttnBwdSm80INS1_25CollectiveMainloopBwdSm80ILi2ELi2EN4cute5tupleIJNS5_1CILi128EEES8_NS7_ILi64EEEEEENS_10bfloat16_tEfNS_4arch4Sm80ELb1ELb0ELb1ELb1ELb1ELb0ELb0ELb0ELi2ELi4ELi4ELi4ELb0EEENS1_24CollectiveEpilogueBwdGQAISA_fSD_Li256ELb1ELb1EEENS1_25SingleTileBwdLPTSchedulerILb1ELi128ELb1EEEEEEEEEvNT_6ParamsE$_ZZN4cute12filter_tupleINS_5tupleIJNS_10UnderscoreES2_NS_1CILi0EEEEEENS1_IJNS1_IJNS3_ILi1EEES4_EEEiNS3_ILi1024EEEEEEZNS_5sliceIS5_S9_EEDaRKT_RKT0_EUlRKT_RKT0_E_EEDaSD_SG_OT1_ENKUlDpSJ_E_clIJNS1_IJS7_EEENS1_IJiEEENS1_IJEEEEEEDaSQ_,($_ZN7cutlass13device_kernelIN5flash19enable_sm80_to_sm89INS1_16FlashAttnBwdSm80INS1_25CollectiveMainloopBwdSm80ILi2ELi2EN4cute5tupleIJNS5_1CILi128EEES8_NS7_ILi64EEEEEENS_10bfloat16_tEfNS_4arch4Sm80ELb1ELb0ELb1ELb1ELb1ELb0ELb0ELb0ELi2ELi4ELi4ELi4ELb0EEENS1_24CollectiveEpilogueBwdGQAISA_fSD_Li256ELb1ELb1EEENS1_25SingleTileBwdLPTSchedulerILb1ELi128ELb1EEEEEEEEEvNT_6ParamsE$_ZZN4cute12filter_tupleINS_5tupleIJNS_10UnderscoreES2_S2_iEEENS1_IJNS1_IJNS_1CILi1EEENS4_ILi0EEEEEENS4_ILi4096EEENS1_IJiiEEENS1_IJS6_NS4_ILi8192EEEEEEEEEZNS_5sliceIS3_SC_EEDaRKT_RKT0_EUlRKT_RKT0_E_EEDaSG_SJ_OT1_ENKUlDpSM_E_clIJNS1_IJS7_EEENS1_IJS8_EEENS1_IJS9_EEENS1_IJEEEEEEDaST_ - $_ZN7cutlass13device_kernelIN5flash19enable_sm80_to_sm89INS1_16FlashAttnBwdSm80INS1_25CollectiveMainloopBwdSm80ILi2ELi2EN4cute5tupleIJNS5_1CILi128EEES8_NS7_ILi64EEEEEENS_10bfloat16_tEfNS_4arch4Sm80ELb1ELb0ELb1ELb1ELb1ELb0ELb0ELb0ELi2ELi4ELi4ELi4ELb0EEENS1_24CollectiveEpilogueBwdGQAISA_fSD_Li256ELb1ELb1EEENS1_25SingleTileBwdLPTSchedulerILb1ELi128ELb1EEEEEEEEEvNT_6ParamsE$_ZZN4cute12filter_tupleINS_5tupleIJNS_10UnderscoreES2_NS_1CILi0EEEEEENS1_IJNS1_IJNS3_ILi1EEES4_EEEiNS3_ILi1024EEEEEEZNS_5sliceIS5_S9_EEDaRKT_RKT0_EUlRKT_RKT0_E_EEDaSD_SG_OT1_ENKUlDpSJ_E_clIJNS1_IJS7_EEENS1_IJiEEENS1_IJEEEEEEDaSQ_)
$_ZN7cutlass13device_kernelIN5flash19enable_sm80_to_sm89INS1_16FlashAttnBwdSm80INS1_25CollectiveMainloopBwdSm80ILi2ELi2EN4cute5tupleIJNS5_1CILi128EEES8_NS7_ILi64EEEEEENS_10bfloat16_tEfNS_4arch4Sm80ELb1ELb0ELb1ELb1ELb1ELb0ELb0ELb0ELi2ELi4ELi4ELi4ELb0EEENS1_24CollectiveEpilogueBwdGQAISA_fSD_Li256ELb1ELb1EEENS1_25SingleTileBwdLPTSchedulerILb1ELi128ELb1EEEEEEEEEvNT_6ParamsE$_ZZN4cute12filter_tupleINS_5tupleIJNS_10UnderscoreES2_NS_1CILi0EEEEEENS1_IJNS1_IJNS3_ILi1EEES4_EEEiNS3_ILi1024EEEEEEZNS_5sliceIS5_S9_EEDaRKT_RKT0_EUlRKT_RKT0_E_EEDaSD_SG_OT1_ENKUlDpSJ_E_clIJNS1_IJS7_EEENS1_IJiEEENS1_IJEEEEEEDaSQ_:
[----:B------:R-:W-:Y:S02]  /*bc50*/  IADD3 R2, R1, 0x1680, RZ ;  /* 0x0000168001027810 */ /* 0x000fe40007ffe0ff */
[----:B------:R-:W-:Y:S02]  /*bc60*/  MOV R6, 0xbc90 ;  /* 0x0000bc9000067802 */ /* 0x000fe40000000f00 */
[----:B------:R-:W-:Y:S02]  /*bc70*/  IADD3 R2, R2, c[0x0][0x20], RZ ;  /* 0x0000080002027a10 */ /* 0x000fe40007ffe0ff */
[----:B------:R-:W-:Y:S05]  /*bc80*/  CALL.REL.NOINC `($_ZN7cutlass13device_kernelIN5flash19enable_sm80_to_sm89INS1_16FlashAttnBwdSm80INS1_25CollectiveMainloopBwdSm80ILi2ELi2EN4cute5tupleIJNS5_1CILi128EEES8_NS7_ILi64EEEEEENS_10bfloat16_tEfNS_4arch4Sm80ELb1ELb0ELb1ELb1ELb1ELb0ELb0ELb0ELi2ELi4ELi4ELi4ELb0EEENS1_24CollectiveEpilogueBwdGQAISA_fSD_Li256ELb1ELb1EEENS1_25SingleTileBwdLPTSchedulerILb1ELi128ELb1EEEEEEEEEvNT_6ParamsE$_ZN4cute3eso3ESOILb1ELb0EJNS_5tupleIJNS_1CILi1EEENS3_ILi0EEEEEEiEEC2ERKS6_RKi) ;  /* 0xffffd2b000007944 */ /* 0x000fea0003c3ffff */
[----:B-1----:R1:W5:Y:S01]  /*bc90*/  LDL R3, [R1+0x1680] ;  /* 0x0016800001037983 */ /* 0x0023620000100800 */
[----:B------:R-:W-:-:S04]  /*bca0*/  MOV R5, 0x0 ;  /* 0x0000000000057802 */ /* 0x000fc80000000f00 */
[----:B------:R-:W-:Y:S05]  /*bcb0*/  RET.REL.NODEC R4 `(_ZN7cutlass13device_kernelIN5flash19enable_sm80_to_sm89INS1_16FlashAttnBwdSm80INS1_25CollectiveMainloopBwdSm80ILi2ELi2EN4cute5tupleIJNS5_1CILi128EEES8_NS7_ILi64EEEEEENS_10bfloat16_tEfNS_4arch4Sm80ELb1ELb0ELb1ELb1ELb1ELb0ELb0ELb0ELi2ELi4ELi4ELi4ELb0EEENS1_24CollectiveEpilogueBwdGQAISA_fSD_Li256ELb1ELb1EEENS1_25SingleTileBwdLPTSchedulerILb1ELi128ELb1EEEEEEEEEvNT_6ParamsE) ;  /* 0xffff434004007950 */ /* 0x000fea0003c3ffff */
        .type           $_ZN7cutlass13device_kernelIN5flash19enable_sm80_to_sm89INS1_16FlashAttnBwdSm80INS1_25CollectiveMainloopBwdSm80ILi2ELi2EN4cute5tupleIJNS5_1CILi128EEES8_NS7_ILi64EEEEEENS_10bfloat16_tEfNS_4arch4Sm80ELb1ELb0ELb1ELb1ELb1ELb0ELb0ELb0ELi2ELi4ELi4ELi4ELb0EEENS1_24CollectiveEpilogueBwdGQAISA_fSD_Li256ELb1ELb1EEENS1_25SingleTileBwdLPTSchedulerILb1ELi128ELb1EEEEEEEEEvNT_6ParamsE$_ZZN4cute12filter_tupleINS_5tupleIJNS_10UnderscoreES2_S2_iEEENS1_IJNS1_IJNS_1CILi1EEENS4_ILi0EEEEEENS4_ILi4096EEENS1_IJiiEEENS1_IJS6_NS4_ILi8192EEEEEEEEEZNS_5sliceIS3_SC_EEDaRKT_RKT0_EUlRKT_RKT0_E_EEDaSG_SJ_OT1_ENKUlDpSM_E_clIJNS1_IJS7_EEENS1_IJS8_EEENS1_IJS9_EEENS1_IJEEEEEEDaST_,@function
        .size           $_ZN7cutlass13device_kernelIN5flash19enable_sm80_to_sm89INS1_16FlashAttnBwdSm80INS1_25CollectiveMainloopBwdSm80ILi2ELi2EN4cute5tupleIJNS5_1CILi128EEES8_NS7_ILi64EEEEEENS_10bfloat16_tEfNS_4arch4Sm80ELb1ELb0ELb1ELb1ELb1ELb0ELb0ELb0ELi2ELi4ELi4ELi4ELb0EEENS1_24CollectiveEpilogueBwdGQAISA_fSD_Li256ELb1ELb1EEENS1_25SingleTileBwdLPTSchedulerILb1ELi128ELb1EEEEEEEEEvNT_6ParamsE$_ZZN4cute12filter_tupleINS_5tupleIJNS_10UnderscoreES2_S2_iEEENS1_IJNS1_IJNS_1CILi1EEENS4_ILi0EEEEEENS4_ILi4096EEENS1_IJiiEEENS1_IJS6_NS4_ILi8192EEEEEEEEEZNS_5sliceIS3_SC_EEDaRKT_RKT0_EUlRKT_RKT0_E_EEDaSG_SJ_OT1_ENKUlDpSM_E_clIJNS1_IJS7_EEENS1_IJS8_EEENS1_IJS9_EEENS1_IJEEEEEEDaST_,($_ZN7cutlass13device_kernelIN5flash19enable_sm80_to_sm89INS1_16FlashAttnBwdSm80INS1_25CollectiveMainloopBwdSm80ILi2ELi2EN4cute5tupleIJNS5_1CILi128EEES8_NS7_ILi64EEEEEENS_10bfloat16_tEfNS_4arch4Sm80ELb1ELb0ELb1ELb1ELb1ELb0ELb0ELb0ELi2ELi4ELi4ELi4ELb0EEENS1_24CollectiveEpilogueBwdGQAISA_fSD_Li256ELb1ELb1EEENS1_25SingleTileBwdLPTSchedulerILb1ELi128ELb1EEEEEEEEEvNT_6ParamsE$_ZZN4cute12filter_tupleINS_5tupleIJNS_10UnderscoreES2_S2_iEEENS1_IJNS1_IJNS_1CILi1EEENS4_ILi0EEEEEEiNS4_ILi1024EEENS4_ILi8192EEEEEEZNS_5sliceIS3_SA_EEDaRKT_RKT0_EUlRKT_RKT0_E_EEDaSE_SH_OT1_ENKUlDpSK_E_clIJNS1_IJS7_EEENS1_IJiEEENS1_IJS8_EEENS1_IJEEEEEEDaSR_ - $_ZN7cutlass13device_kernelIN5flash19enable_sm80_to_sm89INS1_16FlashAttnBwdSm80INS1_25CollectiveMainloopBwdSm80ILi2ELi2EN4cute5tupleIJNS5_1CILi128EEES8_NS7_ILi64EEEEEENS_10bfloat16_tEfNS_4arch4Sm80ELb1ELb0ELb1ELb1ELb1ELb0ELb0ELb0ELi2ELi4ELi4ELi4ELb0EEENS1_24CollectiveEpilogueBwdGQAISA_fSD_Li256ELb1ELb1EEENS1_25SingleTileBwdLPTSchedulerILb1ELi128ELb1EEEEEEEEEvNT_6ParamsE$_ZZN4cute12filter_tupleINS_5tupleIJNS_10UnderscoreES2_S2_iEEENS1_IJNS1_IJNS_1CILi1EEENS4_ILi0EEEEEENS4_ILi4096EEENS1_IJiiEEENS1_IJS6_NS4_ILi8192EEEEEEEEEZNS_5sliceIS3_SC_EEDaRKT_RKT0_EUlRKT_RKT0_E_EEDaSG_SJ_OT1_ENKUlDpSM_E_clIJNS1_IJS7_EEENS1_IJS8_EEENS1_IJS9_EEENS1_IJEEEEEEDaST_)
$_ZN7cutlass13device_kernelIN5flash19enable_sm80_to_sm89INS1_16FlashAttnBwdSm80INS1_25CollectiveMainloopBwdSm80ILi2ELi2EN4cute5tupleIJNS5_1CILi128EEES8_NS7_ILi64EEEEEENS_10bfloat16_tEfNS_4arch4Sm80ELb1ELb0ELb1ELb1ELb1ELb0ELb0ELb0ELi2ELi4ELi4ELi4ELb0EEENS1_24CollectiveEpilogueBwdGQAISA_fSD_Li256ELb1ELb1EEENS1_25SingleTileBwdLPTSchedulerILb1ELi128ELb1EEEEEEEEEvNT_6ParamsE$_ZZN4cute12filter_tupleINS_5tupleIJNS_10UnderscoreES2_S2_iEEENS1_IJNS1_IJNS_1CILi1EEENS4_ILi0EEEEEENS4_ILi4096EEENS1_IJiiEEENS1_IJS6_NS4_ILi8192EEEEEEEEEZNS_5sliceIS3_SC_EEDaRKT_RKT0_EUlRKT_RKT0_E_EEDaSG_SJ_OT1_ENKUlDpSM_E_clIJNS1_IJS7_EEENS1_IJS8_EEENS1_IJS9_EEENS1_IJEEEEEEDaST_:
[----:B------:R-:W-:-:S05]  /*bcc0*/  IADD3 R8, R58, -c[0x0][0x20], RZ ;  /* 0x800008003a087a10 */ /* 0x000fca0007ffe0ff */
[----:B------:R1:W5:Y:S04]  /*bcd0*/  LDL R5, [R8] ;  /* 0x0000000008057983 */ /* 0x0003680000100800 */
[----:B------:R1:W5:Y:S01]  /*bce0*/  LDL R3, [R8+0x4] ;  /* 0x0000040008037983 */ /* 0x0003620000100800 */
[----:B------:R-:W-:Y:S02]  /*bcf0*/  IADD3 R2, R1, 0x1380, RZ ;  /* 0x0000138001027810 */ /* 0x000fe40007ffe0ff */
[----:B------:R-:W-:Y:S02]  /*bd00*/  MOV R6, 0xbd30 ;  /* 0x0000bd3000067802 */ /* 0x000fe40000000f00 */
[----:B------:R-:W-:Y:S02]  /*bd10*/  IADD3 R2, R2, c[0x0][0x20], RZ ;  /* 0x0000080002027a10 */ /* 0x000fe40007ffe0ff */
[----:B-1---5:R-:W-:Y:S05]  /*bd20*/  CALL.REL.NOINC `($_ZN7cutlass13device_kernelIN5flash19enable_sm80_to_sm89INS1_16FlashAttnBwdSm80INS1_25CollectiveMainloopBwdSm80ILi2ELi2EN4cute5tupleIJNS5_1CILi128EEES8_NS7_ILi64EEEEEENS_10bfloat16_tEfNS_4arch4Sm80ELb1ELb0ELb1ELb1ELb1ELb0ELb0ELb0ELi2ELi4ELi4ELi4ELb0EEENS1_24CollectiveEpilogueBwdGQAISA_fSD_Li256ELb1ELb1EEENS1_25SingleTileBwdLPTSchedulerILb1ELi128ELb1EEEEEEEEEvNT_6ParamsE$_ZN4cute3eso3ESOILb1ELb0EJNS_5tupleIJNS_1CILi1EEENS3_ILi0EEEEEENS3_ILi4096EEENS2_IJiiEEEEEC2ERKS6_RKS7_RKS8_) ;  /* 0xffffd1b000007944 */ /* 0x022fea0003c3ffff */
[----:B-1----:R1:W5:Y:S01]  /*bd30*/  LDL.64 R2, [R1+0x1380] ;  /* 0x0013800001027983 */ /* 0x0023620000100a00 */
[----:B------:R-:W-:-:S04]  /*bd40*/  MOV R5, 0x0 ;  /* 0x0000000000057802 */ /* 0x000fc80000000f00 */
[----:B------:R-:W-:Y:S05]  /*bd50*/  RET.REL.NODEC R4 `(_ZN7cutlass13device_kernelIN5flash19enable_sm80_to_sm89INS1_16FlashAttnBwdSm80INS1_25CollectiveMainloopBwdSm80ILi2ELi2EN4cute5tupleIJNS5_1CILi128EEES8_NS7_ILi64EEEEEENS_10bfloat16_tEfNS_4arch4Sm80ELb1ELb0ELb1ELb1ELb1ELb0ELb0ELb0ELi2ELi4ELi4ELi4ELb0EEENS1_24CollectiveEpilogueBwdGQAISA_fSD_Li256ELb1ELb1EEENS1_25SingleTileBwdLPTSchedulerILb1ELi128ELb1EEEEEEEEEvNT_6ParamsE) ;  /* 0xffff42a004007950 */ /* 0x000fea0003c3ffff */
        .type           $_ZN7cutlass13device_kernelIN5flash19enable_sm80_to_sm89INS1_16FlashAttnBwdSm80INS1_25CollectiveMainloopBwdSm80ILi2ELi2EN4cute5tupleIJNS5_1CILi128EEES8_NS7_ILi64EEEEEENS_10bfloat16_tEfNS_4arch4Sm80ELb1ELb0ELb1ELb1ELb1ELb0ELb0ELb0ELi2ELi4ELi4ELi4ELb0EEENS1_24CollectiveEpilogueBwdGQAISA_fSD_Li256ELb1ELb1EEENS1_25SingleTileBwdLPTSchedulerILb1ELi128ELb1EEEEEEEEEvNT_6ParamsE$_ZZN4cute12filter_tupleINS_5tupleIJNS_10UnderscoreES2_S2_iEEENS1_IJNS1_IJNS_1CILi1EEENS4_ILi0EEEEEEiNS4_ILi1024EEENS4_ILi8192EEEEEEZNS_5sliceIS3_SA_EEDaRKT_RKT0_EUlRKT_RKT0_E_EEDaSE_SH_OT1_ENKUlDpSK_E_clIJNS1_IJS7_EEENS1_IJiEEENS1_IJS8_EEENS1_IJEEEEEEDaSR_,@function
        .size           $_ZN7cutlass13device_kernelIN5flash19enable_sm80_to_sm89INS1_16FlashAttnBwdSm80INS1_25CollectiveMainloopBwdSm80ILi2ELi2EN4cute5tupleIJNS5_1CILi128EEES8_NS7_ILi64EEEEEENS_10bfloat16_tEfNS_4arch4Sm80ELb1ELb0ELb1ELb1ELb1ELb0ELb0ELb0ELi2ELi4ELi4ELi4ELb0EEENS1_24CollectiveEpilogueBwdGQAISA_fSD_Li256ELb1ELb1EEENS1_25SingleTileBwdLPTSchedulerILb1ELi128ELb1EEEEEEEEEvNT_6ParamsE$_ZZN4cute12filter_tupleINS_5tupleIJNS_10UnderscoreES2_S2_iEEENS1_IJNS1_IJNS_1CILi1EEENS4_ILi0EEEEEEiNS4_ILi1024EEENS4_ILi8192EEEEEEZNS_5sliceIS3_SA_EEDaRKT_RKT0_EUlRKT_RKT0_E_EEDaSE_SH_OT1_ENKUlDpSK_E_clIJNS1_IJS7_EEENS1_IJiEEENS1_IJS8_EEENS1_IJEEEEEEDaSR_,($_ZN7cutlass13device_kernelIN5flash19enable_sm80_to_sm89INS1_16FlashAttnBwdSm80INS1_25CollectiveMainloopBwdSm80ILi2ELi2EN4cute5tupleIJNS5_1CILi128EEES8_NS7_ILi64EEEEEENS_10bfloat16_tEfNS_4arch4Sm80ELb1ELb0ELb1ELb1ELb1ELb0ELb0ELb0ELi2ELi4ELi4ELi4ELb0EEENS1_24CollectiveEpilogueBwdGQAISA_fSD_Li256ELb1ELb1EEENS1_25SingleTileBwdLPTSchedulerILb1ELi128ELb1EEEEEEEEEvNT_6ParamsE$_ZZN4cute12filter_tupleINS_5tupleIJNS_10UnderscoreES2_S2_iEEENS1_IJNS1_IJNS_1CILi1EEENS4_ILi0EEEEEElS6_lEEEZNS_5sliceIS3_S8_EEDaRKT_RKT0_EUlRKT_RKT0_E_EEDaSC_SF_OT1_ENKUlDpSI_E_clIJNS1_IJS7_EEENS1_IJlEEENS1_IJS6_EEENS1_IJEEEEEEDaSP_ - $_ZN7cutlass13device_kernelIN5flash19enable_sm80_to_sm89INS1_16FlashAttnBwdSm80INS1_25CollectiveMainloopBwdSm80ILi2ELi2EN4cute5tupleIJNS5_1CILi128EEES8_NS7_ILi64EEEEEENS_10bfloat16_tEfNS_4arch4Sm80ELb1ELb0ELb1ELb1ELb1ELb0ELb0ELb0ELi2ELi4ELi4ELi4ELb0EEENS1_24CollectiveEpilogueBwdGQAISA_fSD_Li256ELb1ELb1EEENS1_25SingleTileBwdLPTSchedulerILb1ELi128ELb1EEEEEEEEEvNT_6ParamsE$_ZZN4cute12filter_tupleINS_5tupleIJNS_10UnderscoreES2_S2_iEEENS1_IJNS1_IJNS_1CILi1EEENS4_ILi0EEEEEEiNS4_ILi1024EEENS4_ILi8192EEEEEEZNS_5sliceIS3_SA_EEDaRKT_RKT0_EUlRKT_RKT0_E_EEDaSE_SH_OT1_ENKUlDpSK_E_clIJNS1_IJS7_EEENS1_IJiEEENS1_IJS8_EEENS1_IJEEEEEEDaSR_)
$_ZN7cutlass13device_kernelIN5flash19enable_sm80_to_sm89INS1_16FlashAttnBwdSm80INS1_25CollectiveMainloopBwdSm80ILi2ELi2EN4cute5tupleIJNS5_1CILi128EEES8_NS7_ILi64EEEEEENS_10bfloat16_tEfNS_4arch4Sm80ELb1ELb0ELb1ELb1ELb1ELb0ELb0ELb0ELi2ELi4ELi4ELi4ELb0EEENS1_24CollectiveEpilogueBwdGQAISA_fSD_Li256ELb1ELb1EEENS1_25SingleTileBwdLPTSchedulerILb1ELi128ELb1EEEEEEEEEvNT_6ParamsE$_ZZN4cute12filter_tupleINS_5tupleIJNS_10UnderscoreES2_S2_iEEENS1_IJNS1_IJNS_1CILi1EEENS4_ILi0EEEEEEiNS4_ILi1024EEENS4_ILi8192EEEEEEZNS_5sliceIS3_SA_EEDaRKT_RKT0_EUlRKT_RKT0_E_EEDaSE_SH_OT1_ENKUlDpSK_E_clIJNS1_IJS7_EEENS1_IJiEEENS1_IJS8_EEENS1_IJEEEEEEDaSR_:
[----:B------:R-:W-:Y:S02]  /*bd60*/  IADD3 R2, R1, 0x1380, RZ ;  /* 0x0000138001027810 */ /* 0x000fe40007ffe0ff */
[----:B------:R-:W-:Y:S02]  /*bd70*/  MOV R8, 0xbda0 ;  /* 0x0000bda000087802 */ /* 0x000fe40000000f00 */
[----:B------:R-:W-:Y:S02]  /*bd80*/  IADD3 R2, R2, c[0x0][0x20], RZ ;  /* 0x0000080002027a10 */ /* 0x000fe40007ffe0ff */
[----:B------:R-:W-:Y:S05]  /*bd90*/  CALL.REL.NOINC `($_ZN7cutlass13device_kernelIN5flash19enable_sm80_to_sm89INS1_16FlashAttnBwdSm80INS1_25CollectiveMainloopBwdSm80ILi2ELi2EN4cute5tupleIJNS5_1CILi128EEES8_NS7_ILi64EEEEEENS_10bfloat16_tEfNS_4arch4Sm80ELb1ELb0ELb1ELb1ELb1ELb0ELb0ELb0ELi2ELi4ELi4ELi4ELb0EEENS1_24CollectiveEpilogueBwdGQAISA_fSD_Li256ELb1ELb1EEENS1_25SingleTileBwdLPTSchedulerILb1ELi128ELb1EEEEEEEEEvNT_6ParamsE$_ZN4cute3eso3ESOILb1ELb0EJNS_5tupleIJNS_1CILi1EEENS3_ILi0EEEEEEiNS3_ILi1024EEEEEC2ERKS6_RKiRKS7_) ;  /* 0xffffd1e000007944 */ /* 0x000fea0003c3ffff */
[----:B-1----:R1:W5:Y:S01]  /*bda0*/  LDL R3, [R1+0x1380] ;  /* 0x0013800001037983 */ /* 0x0023620000100800 */
[----:B------:R-:W-:Y:S02]  /*bdb0*/  MOV R8, R4 ;  /* 0x0000000400087202 */ /* 0x000fe40000000f00 */
[----:B------:R-:W-:-:S04]  /*bdc0*/  MOV R9, 0x0 ;  /* 0x0000000000097802 */ /* 0x000fc80000000f00 */
[----:B------:R-:W-:Y:S05]  /*bdd0*/  RET.REL.NODEC R8 `(_ZN7cutlass13device_kernelIN5flash19enable_sm80_to_sm89INS1_16FlashAttnBwdSm80INS1_25CollectiveMainloopBwdSm80ILi2ELi2EN4cute5tupleIJNS5_1CILi128EEES8_NS7_ILi64EEEEEENS_10bfloat16_tEfNS_4arch4Sm80ELb1ELb0ELb1ELb1ELb1ELb0ELb0ELb0ELi2ELi4ELi4ELi4ELb0EEENS1_24CollectiveEpilogueBwdGQAISA_fSD_Li256ELb1ELb1EEENS1_25SingleTileBwdLPTSchedulerILb1ELi128ELb1EEEEEEEEEvNT_6ParamsE) ;  /* 0xffff422008007950 */ /* 0x000fea0003c3ffff */
        .type           $_ZN7cutlass13device_kernelIN5flash19enable_sm80_to_sm89INS1_16FlashAttnBwdSm80INS1_25CollectiveMainloopBwdSm80ILi2ELi2EN4cute5tupleIJNS5_1CILi128EEES8_NS7_ILi64EEEEEENS_10bfloat16_tEfNS_4arch4Sm80ELb1ELb0ELb1ELb1ELb1ELb0ELb0ELb0ELi2ELi4ELi4ELi4ELb0EEENS1_24CollectiveEpilogueBwdGQAISA_fSD_Li256ELb1ELb1EEENS1_25SingleTileBwdLPTSchedulerILb1ELi128ELb1EEEEEEEEEvNT_6ParamsE$_ZZN4cute12filter_tupleINS_5tupleIJNS_10UnderscoreES2_S2_iEEENS1_IJNS1_IJNS_1CILi1EEENS4_ILi0EEEEEElS6_lEEEZNS_5sliceIS3_S8_EEDaRKT_RKT0_EUlRKT_RKT0_E_EEDaSC_SF_OT1_ENKUlDpSI_E_clIJNS1_IJS7_EEENS1_IJlEEENS1_IJS6_EEENS1_IJEEEEEEDaSP_,@function
        .size           $_ZN7cutlass13device_kernelIN5flash19enable_sm80_to_sm89INS1_16FlashAttnBwdSm80INS1_25CollectiveMainloopBwdSm80ILi2ELi2EN4cute5tupleIJNS5_1CILi128EEES8_NS7_ILi64EEEEEENS_10bfloat16_tEfNS_4arch4Sm80ELb1ELb0ELb1ELb1ELb1ELb0ELb0ELb0ELi2ELi4ELi4ELi4ELb0EEENS1_24CollectiveEpilogueBwdGQAISA_fSD_Li256ELb1ELb1EEENS1_25SingleTileBwdLPTSchedulerILb1ELi128ELb1EEEEEEEEEvNT_6ParamsE$_ZZN4cute12filter_tupleINS_5tupleIJNS_10UnderscoreES2_S2_iEEENS1_IJNS1_IJNS_1CILi1EEENS4_ILi0EEEEEElS6_lEEEZNS_5sliceIS3_S8_EEDaRKT_RKT0_EUlRKT_RKT0_E_EEDaSC_SF_OT1_ENKUlDpSI_E_clIJNS1_IJS7_EEENS1_IJlEEENS1_IJS6_EEENS1_IJEEEEEEDaSP_,($_ZN7cutlass13device_kernelIN5flash19enable_sm80_to_sm89INS1_16FlashAttnBwdSm80INS1_25CollectiveMainloopBwdSm80ILi2ELi2EN4cute5tupleIJNS5_1CILi128EEES8_NS7_ILi64EEEEEENS_10bfloat16_tEfNS_4arch4Sm80ELb1ELb0ELb1ELb1ELb1ELb0ELb0ELb0ELi2ELi4ELi4ELi4ELb0EEENS1_24CollectiveEpilogueBwdGQAISA_fSD_Li256ELb1ELb1EEENS1_25SingleTileBwdLPTSchedulerILb1ELi128ELb1EEEEEEEEEvNT_6ParamsE$_ZZN4cute12filter_tupleINS_5tupleIJNS_10UnderscoreES2_iEEENS1_IJNS1_IJNS_1CILi1EEENS4_ILi0EEEEEEiNS4_ILi1024EEEEEEZNS_5sliceIS3_S9_EEDaRKT_RKT0_EUlRKT_RKT0_E_EEDaSD_SG_OT1_ENKUlDpSJ_E_clIJNS1_IJS7_EEENS1_IJiEEENS1_IJEEEEEEDaSQ_ - $_ZN7cutlass13device_kernelIN5flash19enable_sm80_to_sm89INS1_16FlashAttnBwdSm80INS1_25CollectiveMainloopBwdSm80ILi2ELi2EN4cute5tupleIJNS5_1CILi128EEES8_NS7_ILi64EEEEEENS_10bfloat16_tEfNS_4arch4Sm80ELb1ELb0ELb1ELb1ELb1ELb0ELb0ELb0ELi2ELi4ELi4ELi4ELb0EEENS1_24CollectiveEpilogueBwdGQAISA_fSD_Li256ELb1ELb1EEENS1_25SingleTileBwdLPTSchedulerILb1ELi128ELb1EEEEEEEEEvNT_6ParamsE$_ZZN4cute12filter_tupleINS_5tupleIJNS_10UnderscoreES2_S2_iEEENS1_IJNS1_IJNS_1CILi1EEENS4_ILi0EEEEEElS6_lEEEZNS_5sliceIS3_S8_EEDaRKT_RKT0_EUlRKT_RKT0_E_EEDaSC_SF_OT1_ENKUlDpSI_E_clIJNS1_IJS7_EEENS1_IJlEEENS1_IJS6_EEENS1_IJEEEEEEDaSP_)
$_ZN7cutlass13device_kernelIN5flash19enable_sm80_to_sm89INS1_16FlashAttnBwdSm80INS1_25CollectiveMainloopBwdSm80ILi2ELi2EN4cute5tupleIJNS5_1CILi128EEES8_NS7_ILi64EEEEEENS_10bfloat16_tEfNS_4arch4Sm80ELb1ELb0ELb1ELb1ELb1ELb0ELb0ELb0ELi2ELi4ELi4ELi4ELb0EEENS1_24CollectiveEpilogueBwdGQAISA_fSD_Li256ELb1ELb1EEENS1_25SingleTileBwdLPTSchedulerILb1ELi128ELb1EEEEEEEEEvNT_6ParamsE$_ZZN4cute12filter_tupleINS_5tupleIJNS_10UnderscoreES2_S2_iEEENS1_IJNS1_IJNS_1CILi1EEENS4_ILi0EEEEEElS6_lEEEZNS_5sliceIS3_S8_EEDaRKT_RKT0_EUlRKT_RKT0_E_EEDaSC_SF_OT1_ENKUlDpSI_E_clIJNS1_IJS7_EEENS1_IJlEEENS1_IJS6_EEENS1_IJEEEEEEDaSP_:
[----:B------:R-:W-:Y:S02]  /*bde0*/  IADD3 R3, R1, 0x16a8, RZ ;  /* 0x000016a801037810 */ /* 0x000fe40007ffe0ff */
[----:B------:R-:W-:Y:S02]  /*bdf0*/  MOV R6, 0xbe20 ;  /* 0x0000be2000067802 */ /* 0x000fe40000000f00 */
[----:B------:R-:W-:Y:S02]  /*be00*/  IADD3 R3, R3, c[0x0][0x20], RZ ;  /* 0x0000080003037a10 */ /* 0x000fe40007ffe0ff */
[----:B------:R-:W-:Y:S05]  /*be10*/  CALL.REL.NOINC `($_ZN7cutlass13device_kernelIN5flash19enable_sm80_to_sm89INS1_16FlashAttnBwdSm80INS1_25CollectiveMainloopBwdSm80ILi2ELi2EN4cute5tupleIJNS5_1CILi128EEES8_NS7_ILi64EEEEEENS_10bfloat16_tEfNS_4arch4Sm80ELb1ELb0ELb1ELb1ELb1ELb0ELb0ELb0ELi2ELi4ELi4ELi4ELb0EEENS1_24CollectiveEpilogueBwdGQAISA_fSD_Li256ELb1ELb1EEENS1_25SingleTileBwdLPTSchedulerILb1ELi128ELb1EEEEEEEEEvNT_6ParamsE$_ZN4cute3eso3ESOILb1ELb0EJNS_5tupleIJNS_1CILi1EEENS3_ILi0EEEEEElS5_EEC2ERKS6_RKlRKS5_) ;  /* 0xffffd1a000007944 */ /* 0x000fea0003c3ffff */
[----:B-1----:R1:W5:Y:S01]  /*be20*/  LDL.64 R2, [R1+0x16a8] ;  /* 0x0016a80001027983 */ /* 0x0023620000100a00 */
[----:B------:R-:W-:-:S04]  /*be30*/  MOV R5, 0x0 ;  /* 0x0000000000057802 */ /* 0x000fc80000000f00 */
[----:B------:R-:W-:Y:S05]  /*be40*/  RET.REL.NODEC R4 `(_ZN7cutlass13device_kernelIN5flash19enable_sm80_to_sm89INS1_16FlashAttnBwdSm80INS1_25CollectiveMainloopBwdSm80ILi2ELi2EN4cute5tupleIJNS5_1CILi128EEES8_NS7_ILi64EEEEEENS_10bfloat16_tEfNS_4arch4Sm80ELb1ELb0ELb1ELb1ELb1ELb0ELb0ELb0ELi2ELi4ELi4ELi4ELb0EEENS1_24CollectiveEpilogueBwdGQAISA_fSD_Li256ELb1ELb1EEENS1_25SingleTileBwdLPTSchedulerILb1ELi128ELb1EEEEEEEEEvNT_6ParamsE) ;  /* 0xffff41b004007950 */ /* 0x000fea0003c3ffff */
        .type           $_ZN7cutlass13device_kernelIN5flash19enable_sm80_to_sm89INS1_16FlashAttnBwdSm80INS1_25CollectiveMainloopBwdSm80ILi2ELi2EN4cute5tupleIJNS5_1CILi128EEES8_NS7_ILi64EEEEEENS_10bfloat16_tEfNS_4arch4Sm80ELb1ELb0ELb1ELb1ELb1ELb0ELb0ELb0ELi2ELi4ELi4ELi4ELb0EEENS1_24CollectiveEpilogueBwdGQAISA_fSD_Li256ELb1ELb1EEENS1_25SingleTileBwdLPTSchedulerILb1ELi128ELb1EEEEEEEEEvNT_6ParamsE$_ZZN4cute12filter_tupleINS_5tupleIJNS_10UnderscoreES2_iEEENS1_IJNS1_IJNS_1CILi1EEENS4_ILi0EEEEEEiNS4_ILi1024EEEEEEZNS_5sliceIS3_S9_EEDaRKT_RKT0_EUlRKT_RKT0_E_EEDaSD_SG_OT1_ENKUlDpSJ_E_clIJNS1_IJS7_EEENS1_IJiEEENS1_IJEEEEEEDaSQ_,@function
        .size           $_ZN7cutlass13device_kernelIN5flash19enable_sm80_to_sm89INS1_16FlashAttnBwdSm80INS1_25CollectiveMainloopBwdSm80ILi2ELi2EN4cute5tupleIJNS5_1CILi128EEES8_NS7_ILi64EEEEEENS_10bfloat16_tEfNS_4arch4Sm80ELb1ELb0ELb1ELb1ELb1ELb0ELb0ELb0ELi2ELi4ELi4ELi4ELb0EEENS1_24CollectiveEpilogueBwdGQAISA_fSD_Li256ELb1ELb1EEENS1_25SingleTileBwdLPTSchedulerILb1ELi128ELb1EEEEEEEEEvNT_6ParamsE$_ZZN4cute12filter_tupleINS_5tupleIJNS_10UnderscoreES2_iEEENS1_IJNS1_IJNS_1CILi1EEENS4_ILi0EEEEEEiNS4_ILi1024EEEEEEZNS_5sliceIS3_S9_EEDaRKT_RKT0_EUlRKT_RKT0_E_EEDaSD_SG_OT1_ENKUlDpSJ_E_clIJNS1_IJS7_EEENS1_IJiEEENS1_IJEEEEEEDaSQ_,($_ZN7cutlass13device_kernelIN5flash19enable_sm80_to_sm89INS1_16FlashAttnBwdSm80INS1_25CollectiveMainloopBwdSm80ILi2ELi2EN4cute5tupleIJNS5_1CILi128EEES8_NS7_ILi64EEEEEENS_10bfloat16_tEfNS_4arch4Sm80ELb1ELb0ELb1ELb1ELb1ELb0ELb0ELb0ELi2ELi4ELi4ELi4ELb0EEENS1_24CollectiveEpilogueBwdGQAISA_fSD_Li256ELb1ELb1EEENS1_25SingleTileBwdLPTSchedulerILb1ELi128ELb1EEEEEEEEEvNT_6ParamsE$_ZZN4cute12filter_tupleINS_5tupleIJNS_1CILi0EEENS1_IJNS2_ILi1EEENS2_ILi512EEEiEEEEEEZNS_16flatten_to_tupleIS7_EEDaRKT_EUlRKT_E_EEDaSB_OT0_ENKUlDpSE_E_clIJNS1_IJS3_EEES6_EEEDaSI_ - $_ZN7cutlass13device_kernelIN5flash19enable_sm80_to_sm89INS1_16FlashAttnBwdSm80INS1_25CollectiveMainloopBwdSm80ILi2ELi2EN4cute5tupleIJNS5_1CILi128EEES8_NS7_ILi64EEEEEENS_10bfloat16_tEfNS_4arch4Sm80ELb1ELb0ELb1ELb1ELb1ELb0ELb0ELb0ELi2ELi4ELi4ELi4ELb0EEENS1_24CollectiveEpilogueBwdGQAISA_fSD_Li256ELb1ELb1EEENS1_25SingleTileBwdLPTSchedulerILb1ELi128ELb1EEEEEEEEEvNT_6ParamsE$_ZZN4cute12filter_tupleINS_5tupleIJNS_10UnderscoreES2_iEEENS1_IJNS1_IJNS_1CILi1EEENS4_ILi0EEEEEEiNS4_ILi1024EEEEEEZNS_5sliceIS3_S9_EEDaRKT_RKT0_EUlRKT_RKT0_E_EEDaSD_SG_OT1_ENKUlDpSJ_E_clIJNS1_IJS7_EEENS1_IJiEEENS1_IJEEEEEEDaSQ_)
$_ZN7cutlass13device_kernelIN5flash19enable_sm80_to_sm89INS1_16FlashAttnBwdSm80INS1_25CollectiveMainloopBwdSm80ILi2ELi2EN4cute5tupleIJNS5_1CILi128EEES8_NS7_ILi64EEEEEENS_10bfloat16_tEfNS_4arch4Sm80ELb1ELb0ELb1ELb1ELb1ELb0ELb0ELb0ELi2ELi4ELi4ELi4ELb0EEENS1_24CollectiveEpilogueBwdGQAISA_fSD_Li256ELb1ELb1EEENS1_25SingleTileBwdLPTSchedulerILb1ELi128ELb1EEEEEEEEEvNT_6ParamsE$_ZZN4cute12filter_tupleINS_5tupleIJNS_10UnderscoreES2_iEEENS1_IJNS1_IJNS_1CILi1EEENS4_ILi0EEEEEEiNS4_ILi1024EEEEEEZNS_5sliceIS3_S9_EEDaRKT_RKT0_EUlRKT_RKT0_E_EEDaSD_SG_OT1_ENKUlDpSJ_E_clIJNS1_IJS7_EEENS1_IJiEEENS1_IJEEEEEEDaSQ_:
[----:B------:R-:W-:Y:S02]  /*be50*/  IADD3 R2, R1, 0x1680, RZ ;  /* 0x0000168001027810 */ /* 0x000fe40007ffe0ff */
[----:B------:R-:W-:Y:S02]  /*be60*/  MOV R6, 0xbe90 ;  /* 0x0000be9000067802 */ /* 0x000fe40000000f00 */
[----:B------:R-:W-:Y:S02]  /*be70*/  IADD3 R2, R2, c[0x0][0x20], RZ ;  /* 0x0000080002027a10 */ /* 0x000fe40007ffe0ff */
[----:B------:R-:W-:Y:S05]  /*be80*/  CALL.REL.NOINC `($_ZN7cutlass13device_kernelIN5flash19enable_sm80_to_sm89INS1_16FlashAttnBwdSm80INS1_25CollectiveMainloopBwdSm80ILi2ELi2EN4cute5tupleIJNS5_1CILi128EEES8_NS7_ILi64EEEEEENS_10bfloat16_tEfNS_4arch4Sm80ELb1ELb0ELb1ELb1ELb1ELb0ELb0ELb0ELi2ELi4ELi4ELi4ELb0EEENS1_24CollectiveEpilogueBwdGQAISA_fSD_Li256ELb1ELb1EEENS1_25SingleTileBwdLPTSchedulerILb1ELi128ELb1EEEEEEEEEvNT_6ParamsE$_ZN4cute3eso3ESOILb1ELb0EJNS_5tupleIJNS_1CILi1EEENS3_ILi0EEEEEEiEEC2ERKS6_RKi) ;  /* 0xffffd0b000007944 */ /* 0x000fea0003c3ffff */
[----:B-1----:R1:W5:Y:S01]  /*be90*/  LDL R3, [R1+0x1680] ;  /* 0x0016800001037983 */ /* 0x0023620000100800 */
[----:B------:R-:W-:Y:S02]  /*bea0*/  MOV R6, R4 ;  /* 0x0000000400067202 */ /* 0x000fe40000000f00 */
[----:B------:R-:W-:-:S04]  /*beb0*/  MOV R7, 0x0 ;  /* 0x0000000000077802 */ /* 0x000fc80000000f00 */
[----:B------:R-:W-:Y:S05]  /*bec0*/  RET.REL.NODEC R6 `(_ZN7cutlass13device_kernelIN5flash19enable_sm80_to_sm89INS1_16FlashAttnBwdSm80INS1_25CollectiveMainloopBwdSm80ILi2ELi2EN4cute5tupleIJNS5_1CILi128EEES8_NS7_ILi64EEEEEENS_10bfloat16_tEfNS_4arch4Sm80ELb1ELb0ELb1ELb1ELb1ELb0ELb0ELb0ELi2ELi4ELi4ELi4ELb0EEENS1_24CollectiveEpilogueBwdGQAISA_fSD_Li256ELb1ELb1EEENS1_25SingleTileBwdLPTSchedulerILb1ELi128ELb1EEEEEEEEEvNT_6ParamsE) ;  /* 0xffff413006007950 */ /* 0x000fea0003c3ffff */
        .type           $_ZN7cutlass13device_kernelIN5flash19enable_sm80_to_sm89INS1_16FlashAttnBwdSm80INS1_25CollectiveMainloopBwdSm80ILi2ELi2EN4cute5tupleIJNS5_1CILi128EEES8_NS7_ILi64EEEEEENS_10bfloat16_tEfNS_4arch4Sm80ELb1ELb0ELb1ELb1ELb1ELb0ELb0ELb0ELi2ELi4ELi4ELi4ELb0EEENS1_24CollectiveEpilogueBwdGQAISA_fSD_Li256ELb1ELb1EEENS1_25SingleTileBwdLPTSchedulerILb1ELi128ELb1EEEEEEEEEvNT_6ParamsE$_ZZN4cute12filter_tupleINS_5tupleIJNS_1CILi0EEENS1_IJNS2_ILi1EEENS2_ILi512EEEiEEEEEEZNS_16flatten_to_tupleIS7_EEDaRKT_EUlRKT_E_EEDaSB_OT0_ENKUlDpSE_E_clIJNS1_IJS3_EEES6_EEEDaSI_,@function
        .size           $_ZN7cutlass13device_kernelIN5flash19enable_sm80_to_sm89INS1_16FlashAttnBwdSm80INS1_25CollectiveMainloopBwdSm80ILi2ELi2EN4cute5tupleIJNS5_1CILi128EEES8_NS7_ILi64EEEEEENS_10bfloat16_tEfNS_4arch4Sm80ELb1ELb0ELb1ELb1ELb1ELb0ELb0ELb0ELi2ELi4ELi4ELi4ELb0EEENS1_24CollectiveEpilogueBwdGQAISA_fSD_Li256ELb1ELb1EEENS1_25SingleTileBwdLPTSchedulerILb1ELi128ELb1EEEEEEEEEvNT_6ParamsE$_ZZN4cute12filter_tupleINS_5tupleIJNS_1CILi0EEENS1_IJNS2_ILi1EEENS2_ILi512EEEiEEEEEEZNS_16flatten_to_tupleIS7_EEDaRKT_EUlRKT_E_EEDaSB_OT0_ENKUlDpSE_E_clIJNS1_IJS3_EEES6_EEEDaSI_,($_ZN7cutlass13device_kernelIN5flash19enable_sm80_to_sm89INS1_16FlashAttnBwdSm80INS1_25CollectiveMainloopBwdSm80ILi2ELi2EN4cute5tupleIJNS5_1CILi128EEES8_NS7_ILi64EEEEEENS_10bfloat16_tEfNS_4arch4Sm80ELb1ELb0ELb1ELb1ELb1ELb0ELb0ELb0ELi2ELi4ELi4ELi4ELb0EEENS1_24CollectiveEpilogueBwdGQAISA_fSD_Li256ELb1ELb1EEENS1_25SingleTileBwdLPTSchedulerILb1ELi128ELb1EEEEEEEEEvNT_6ParamsE$_ZZN4cute12filter_tupleINS_5tupleIJNS_1CILi0EEENS_10UnderscoreEEEENS1_IJNS1_IJS3_S3_EEEiEEEZNS_6detail10lift_sliceIS5_S7_EEDaRKT_RKT0_EUlRKT_RKT0_E_EEDaSC_SF_OT1_ENKUlDpSI_E_clIJNS1_IJEEENS1_IJiEEEEEEDaSP_ - $_ZN7cutlass13device_kernelIN5flash19enable_sm80_to_sm89INS1_16FlashAttnBwdSm80INS1_25CollectiveMainloopBwdSm80ILi2ELi2EN4cute5tupleIJNS5_1CILi128EEES8_NS7_ILi64EEEEEENS_10bfloat16_tEfNS_4arch4Sm80ELb1ELb0ELb1ELb1ELb1ELb0ELb0ELb0ELi2ELi4ELi4ELi4ELb0EEENS1_24CollectiveEpilogueBwdGQAISA_fSD_Li256ELb1ELb1EEENS1_25SingleTileBwdLPTSchedulerILb1ELi128ELb1EEEEEEEEEvNT_6ParamsE$_ZZN4cute12filter_tupleINS_5tupleIJNS_1CILi0EEENS1_IJNS2_ILi1EEENS2_ILi512EEEiEEEEEEZNS_16flatten_to_tupleIS7_EEDaRKT_EUlRKT_E_EEDaSB_OT0_ENKUlDpSE_E_clIJNS1_IJS3_EEES6_EEEDaSI_)
$_ZN7cutlass13device_kernelIN5flash19enable_sm80_to_sm89INS1_16FlashAttnBwdSm80INS1_25CollectiveMainloopBwdSm80ILi2ELi2EN4cute5tupleIJNS5_1CILi128EEES8_NS7_ILi64EEEEEENS_10bfloat16_tEfNS_4arch4Sm80ELb1ELb0ELb1ELb1ELb1ELb0ELb0ELb0ELi2ELi4ELi4ELi4ELb0EEENS1_24CollectiveEpilogueBwdGQAISA_fSD_Li256ELb1ELb1EEENS1_25SingleTileBwdLPTSchedulerILb1ELi128ELb1EEEEEEEEEvNT_6ParamsE$_ZZN4cute12filter_tupleINS_5tupleIJNS_1CILi0EEENS1_IJNS2_ILi1EEENS2_ILi512EEEiEEEEEEZNS_16flatten_to_tupleIS7_EEDaRKT_EUlRKT_E_EEDaSB_OT0_ENKUlDpSE_E_clIJNS1_IJS3_EEES6_EEEDaSI_:
[----:B------:R-:W-:Y:S02]  /*bed0*/  IADD3 R2, R1, 0x1380, RZ ;  /* 0x0000138001027810 */ /* 0x000fe40007ffe0ff */
[----:B------:R-:W-:Y:S02]  /*bee0*/  MOV R8, 0xbf10 ;  /* 0x0000bf1000087802 */ /* 0x000fe40000000f00 */
[----:B------:R-:W-:Y:S02]  /*bef0*/  IADD3 R2, R2, c[0x0][0x20], RZ ;  /* 0x0000080002027a10 */ /* 0x000fe40007ffe0ff */
[----:B------:R-:W-:Y:S05]  /*bf00*/  CALL.REL.NOINC `($_ZN7cutlass13device_kernelIN5flash19enable_sm80_to_sm89INS1_16FlashAttnBwdSm80INS1_25CollectiveMainloopBwdSm80ILi2ELi2EN4cute5tupleIJNS5_1CILi128EEES8_NS7_ILi64EEEEEENS_10bfloat16_tEfNS_4arch4Sm80ELb1ELb0ELb1ELb1ELb1ELb0ELb0ELb0ELi2ELi4ELi4ELi4ELb0EEENS1_24CollectiveEpilogueBwdGQAISA_fSD_Li256ELb1ELb1EEENS1_25SingleTileBwdLPTSchedulerILb1ELi128ELb1EEEEEEEEEvNT_6ParamsE$_ZN4cute3eso3ESOILb1ELb0EJNS_1CILi0EEENS2_ILi1EEENS2_ILi512EEEiEEC2ERKS3_RKS4_RKS5_RKi) ;  /* 0xffffc01000007944 */ /* 0x000fea0003c3ffff */
[----:B-1----:R1:W5:Y:S01]  /*bf10*/  LDL R2, [R1+0x1380] ;  /* 0x0013800001027983 */ /* 0x0023620000100800 */
[----:B------:R-:W-:-:S04]  /*bf20*/  MOV R11, 0x0 ;  /* 0x00000000000b7802 */ /* 0x000fc80000000f00 */
[----:B------:R-:W-:Y:S05]  /*bf30*/  RET.REL.NODEC R10 `(_ZN7cutlass13device_kernelIN5flash19enable_sm80_to_sm89INS1_16FlashAttnBwdSm80INS1_25CollectiveMainloopBwdSm80ILi2ELi2EN4cute5tupleIJNS5_1CILi128EEES8_NS7_ILi64EEEEEENS_10bfloat16_tEfNS_4arch4Sm80ELb1ELb0ELb1ELb1ELb1ELb0ELb0ELb0ELi2ELi4ELi4ELi4ELb0EEENS1_24CollectiveEpilogueBwdGQAISA_fSD_Li256ELb1ELb1EEENS1_25SingleTileBwdLPTSchedulerILb1ELi128ELb1EEEEEEEEEvNT_6ParamsE) ;  /* 0xffff40c00a007950 */ /* 0x000fea0003c3ffff */
        .type           $_ZN7cutlass13device_kernelIN5flash19enable_sm80_to_sm89INS1_16FlashAttnBwdSm80INS1_25CollectiveMainloopBwdSm80ILi2ELi2EN4cute5tupleIJNS5_1CILi128EEES8_NS7_ILi64EEEEEENS_10bfloat16_tEfNS_4arch4Sm80ELb1ELb0ELb1ELb1ELb1ELb0ELb0ELb0ELi2ELi4ELi4ELi4ELb0EEENS1_24CollectiveEpilogueBwdGQAISA_fSD_Li256ELb1ELb1EEENS1_25SingleTileBwdLPTSchedulerILb1ELi128ELb1EEEEEEEEEvNT_6ParamsE$_ZZN4cute12filter_tupleINS_5tupleIJNS_1CILi0EEENS_10UnderscoreEEEENS1_IJNS1_IJS3_S3_EEEiEEEZNS_6detail10lift_sliceIS5_S7_EEDaRKT_RKT0_EUlRKT_RKT0_E_EEDaSC_SF_OT1_ENKUlDpSI_E_clIJNS1_IJEEENS1_IJiEEEEEEDaSP_,@function
        .size           $_ZN7cutlass13device_kernelIN5flash19enable_sm80_to_sm89INS1_16FlashAttnBwdSm80INS1_25CollectiveMainloopBwdSm80ILi2ELi2EN4cute5tupleIJNS5_1CILi128EEES8_NS7_ILi64EEEEEENS_10bfloat16_tEfNS_4arch4Sm80ELb1ELb0ELb1ELb1ELb1ELb0ELb0ELb0ELi2ELi4ELi4ELi4ELb0EEENS1_24CollectiveEpilogueBwdGQAISA_fSD_Li256ELb1ELb1EEENS1_25SingleTileBwdLPTSchedulerILb1ELi128ELb1EEEEEEEEEvNT_6ParamsE$_ZZN4cute12filter_tupleINS_5tupleIJNS_1CILi0EEENS_10UnderscoreEEEENS1_IJNS1_IJS3_S3_EEEiEEEZNS_6detail10lift_sliceIS5_S7_EEDaRKT_RKT0_EUlRKT_RKT0_E_EEDaSC_SF_OT1_ENKUlDpSI_E_clIJNS1_IJEEENS1_IJiEEEEEEDaSP_,($_ZN7cutlass13device_kernelIN5flash19enable_sm80_to_sm89INS1_16FlashAttnBwdSm80INS1_25CollectiveMainloopBwdSm80ILi2ELi2EN4cute5tupleIJNS5_1CILi128EEES8_NS7_ILi64EEEEEENS_10bfloat16_tEfNS_4arch4Sm80ELb1ELb0ELb1ELb1ELb1ELb0ELb0ELb0ELi2ELi4ELi4ELi4ELb0EEENS1_24CollectiveEpilogueBwdGQAISA_fSD_Li256ELb1ELb1EEENS1_25SingleTileBwdLPTSchedulerILb1ELi128ELb1EEEEEEEEEvNT_6ParamsE$_ZZN4cute12filter_tupleINS_5tupleIJNS_1CILi1024EEENS1_IJiiEEEEEEZNS_16flatten_to_tupleIS5_EEDaRKT_EUlRKT_E_EEDaS9_OT0_ENKUlDpSC_E_clIJNS1_IJS3_EEES4_EEEDaSG_ - $_ZN7cutlass13device_kernelIN5flash19enable_sm80_to_sm89INS1_16FlashAttnBwdSm80INS1_25CollectiveMainloopBwdSm80ILi2ELi2EN4cute5tupleIJNS5_1CILi128EEES8_NS7_ILi64EEEEEENS_10bfloat16_tEfNS_4arch4Sm80ELb1ELb0ELb1ELb1ELb1ELb0ELb0ELb0ELi2ELi4ELi4ELi4ELb0EEENS1_24CollectiveEpilogueBwdGQAISA_fSD_Li256ELb1ELb1EEENS1_25SingleTileBwdLPTSchedulerILb1ELi128ELb1EEEEEEEEEvNT_6ParamsE$_ZZN4cute12filter_tupleINS_5tupleIJNS_1CILi0EEENS_10UnderscoreEEEENS1_IJNS1_IJS3_S3_EEEiEEEZNS_6detail10lift_sliceIS5_S7_EEDaRKT_RKT0_EUlRKT_RKT0_E_EEDaSC_SF_OT1_ENKUlDpSI_E_clIJNS1_IJEEENS1_IJiEEEEEEDaSP_)
$_ZN7cutlass13device_kernelIN5flash19enable_sm80_to_sm89INS1_16FlashAttnBwdSm80INS1_25CollectiveMainloopBwdSm80ILi2ELi2EN4cute5tupleIJNS5_1CILi128EEES8_NS7_ILi64EEEEEENS_10bfloat16_tEfNS_4arch4Sm80ELb1ELb0ELb1ELb1ELb1ELb0ELb0ELb0ELi2ELi4ELi4ELi4ELb0EEENS1_24CollectiveEpilogueBwdGQAISA_fSD_Li256ELb1ELb1EEENS1_25SingleTileBwdLPTSchedulerILb1ELi128ELb1EEEEEEEEEvNT_6ParamsE$_ZZN4cute12filter_tupleINS_5tupleIJNS_1CILi0EEENS_10UnderscoreEEEENS1_IJNS1_IJS3_S3_EEEiEEEZNS_6detail10lift_sliceIS5_S7_EEDaRKT_RKT0_EUlRKT_RKT0_E_EEDaSC_SF_OT1_ENKUlDpSI_E_clIJNS1_IJEEENS1_IJiEEEEEEDaSP_:
[----:B------:R-:W-:Y:S02]  /*bf40*/  IADD3 R2, R1, 0x1680, RZ ;  /* 0x0000168001027810 */ /* 0x000fe40007ffe0ff */
[----:B------:R-:W-:Y:S02]  /*bf50*/  MOV R8, 0xbf80 ;  /* 0x0000bf8000087802 */ /* 0x000fe40000000f00 */
[----:B------:R-:W-:Y:S02]  /*bf60*/  IADD3 R2, R2, c[0x0][0x20], RZ ;  /* 0x0000080002027a10 */ /* 0x000fe40007ffe0ff */
[----:B------:R-:W-:Y:S05]  /*bf70*/  CALL.REL.NOINC `($_ZN7cutlass13device_kernelIN5flash19enable_sm80_to_sm89INS1_16FlashAttnBwdSm80INS1_25CollectiveMainloopBwdSm80ILi2ELi2EN4cute5tupleIJNS5_1CILi128EEES8_NS7_ILi64EEEEEENS_10bfloat16_tEfNS_4arch4Sm80ELb1ELb0ELb1ELb1ELb1ELb0ELb0ELb0ELi2ELi4ELi4ELi4ELb0EEENS1_24CollectiveEpilogueBwdGQAISA_fSD_Li256ELb1ELb1EEENS1_25SingleTileBwdLPTSchedulerILb1ELi128ELb1EEEEEEEEEvNT_6ParamsE$_ZN4cute3eso3ESOILb0ELb1EJiEEC2ERKi) ;  /* 0xffffb9a000007944 */ /* 0x000fea0003c3ffff */
[----:B-1----:R1:W5:Y:S01]  /*bf80*/  LDL R2, [R1+0x1680] ;  /* 0x0016800001027983 */ /* 0x0023620000100800 */
[----:B------:R-:W-:-:S04]  /*bf90*/  MOV R11, 0x0 ;  /* 0x00000000000b7802 */ /* 0x000fc80000000f00 */
[----:B------:R-:W-:Y:S05]  /*bfa0*/  RET.REL.NODEC R10 `(_ZN7cutlass13device_kernelIN5flash19enable_sm80_to_sm89INS1_16FlashAttnBwdSm80INS1_25CollectiveMainloopBwdSm80ILi2ELi2EN4cute5tupleIJNS5_1CILi128EEES8_NS7_ILi64EEEEEENS_10bfloat16_tEfNS_4arch4Sm80ELb1ELb0ELb1ELb1ELb1ELb0ELb0ELb0ELi2ELi4ELi4ELi4ELb0EEENS1_24CollectiveEpilogueBwdGQAISA_fSD_Li256ELb1ELb1EEENS1_25SingleTileBwdLPTSchedulerILb1ELi128ELb1EEEEEEEEEvNT_6ParamsE) ;  /* 0xffff40500a007950 */ /* 0x000fea0003c3ffff */
        .type           $_ZN7cutlass13device_kernelIN5flash19enable_sm80_to_sm89INS1_16FlashAttnBwdSm80INS1_25CollectiveMainloopBwdSm80ILi2ELi2EN4cute5tupleIJNS5_1CILi128EEES8_NS7_ILi64EEEEEENS_10bfloat16_tEfNS_4arch4Sm80ELb1ELb0ELb1ELb1ELb1ELb0ELb0ELb0ELi2ELi4ELi4ELi4ELb0EEENS1_24CollectiveEpilogueBwdGQAISA_fSD_Li256ELb1ELb1EEENS1_25SingleTileBwdLPTSchedulerILb1ELi128ELb1EEEEEEEEEvNT_6ParamsE$_ZZN4cute12filter_tupleINS_5tupleIJNS_1CILi1024EEENS1_IJiiEEEEEEZNS_16flatten_to_tupleIS5_EEDaRKT_EUlRKT_E_EEDaS9_OT0_ENKUlDpSC_E_clIJNS1_IJS3_EEES4_EEEDaSG_,@function
        .size           $_ZN7cutlass13device_kernelIN5flash19enable_sm80_to_sm89INS1_16FlashAttnBwdSm80INS1_25CollectiveMainloopBwdSm80ILi2ELi2EN4cute5tupleIJNS5_1CILi128EEES8_NS7_ILi64EEEEEENS_10bfloat16_tEfNS_4arch4Sm80ELb1ELb0ELb1ELb1ELb1ELb0ELb0ELb0ELi2ELi4ELi4ELi4ELb0EEENS1_24CollectiveEpilogueBwdGQAISA_fSD_Li256ELb1ELb1EEENS1_25SingleTileBwdLPTSchedulerILb1ELi128ELb1EEEEEEEEEvNT_6ParamsE$_ZZN4cute12filter_tupleINS_5tupleIJNS_1CILi1024EEENS1_IJiiEEEEEEZNS_16flatten_to_tupleIS5_EEDaRKT_EUlRKT_E_EEDaS9_OT0_ENKUlDpSC_E_clIJNS1_IJS3_EEES4_EEEDaSG_,($_ZN7cutlass13device_kernelIN5flash19enable_sm80_to_sm89INS1_16FlashAttnBwdSm80INS1_25CollectiveMainloopBwdSm80ILi2ELi2EN4cute5tupleIJNS5_1CILi128EEES8_NS7_ILi64EEEEEENS_10bfloat16_tEfNS_4arch4Sm80ELb1ELb0ELb1ELb1ELb1ELb0ELb0ELb0ELi2ELi4ELi4ELi4ELb0EEENS1_24CollectiveEpilogueBwdGQAISA_fSD_Li256ELb1ELb1EEENS1_25SingleTileBwdLPTSchedulerILb1ELi128ELb1EEEEEEEEEvNT_6ParamsE$_ZZN4cute12filter_tupleINS_5tupleIJNS_1CILi1EEENS1_IJNS2_ILi8EEEiiEEENS2_ILi64EEENS1_IJiNS2_ILi144EEENS2_ILi288EEEEEENS2_ILi512EEEEEEZNS_7flattenISB_EEDaRKT_EUlRKT_E_EEDaSF_OT0_ENKUlDpSI_E_clIJNS1_IJS3_EEES5_NS1_IJS6_EEES9_NS1_IJSA_EEEEEEDaSM_ - $_ZN7cutlass13device_kernelIN5flash19enable_sm80_to_sm89INS1_16FlashAttnBwdSm80INS1_25CollectiveMainloopBwdSm80ILi2ELi2EN4cute5tupleIJNS5_1CILi128EEES8_NS7_ILi64EEEEEENS_10bfloat16_tEfNS_4arch4Sm80ELb1ELb0ELb1ELb1ELb1ELb0ELb0ELb0ELi2ELi4ELi4ELi4ELb0EEENS1_24CollectiveEpilogueBwdGQAISA_fSD_Li256ELb1ELb1EEENS1_25SingleTileBwdLPTSchedulerILb1ELi128ELb1EEEEEEEEEvNT_6ParamsE$_ZZN4cute12filter_tupleINS_5tupleIJNS_1CILi1024EEENS1_IJiiEEEEEEZNS_16flatten_to_tupleIS5_EEDaRKT_EUlRKT_E_EEDaS9_OT0_ENKUlDpSC_E_clIJNS1_IJS3_EEES4_EEEDaSG_)
$_ZN7cutlass13device_kernelIN5flash19enable_sm80_to_sm89INS1_16FlashAttnBwdSm80INS1_25CollectiveMainloopBwdSm80ILi2ELi2EN4cute5tupleIJNS5_1CILi128EEES8_NS7_ILi64EEEEEENS_10bfloat16_tEfNS_4arch4Sm80ELb1ELb0ELb1ELb1ELb1ELb0ELb0ELb0ELi2ELi4ELi4ELi4ELb0EEENS1_24CollectiveEpilogueBwdGQAISA_fSD_Li256ELb1ELb1EEENS1_25SingleTileBwdLPTSchedulerILb1ELi128ELb1EEEEEEEEEvNT_6ParamsE$_ZZN4cute12filter_tupleINS_5tupleIJNS_1CILi1024EEENS1_IJiiEEEEEEZNS_16flatten_to_tupleIS5_EEDaRKT_EUlRKT_E_EEDaS9_OT0_ENKUlDpSC_E_clIJNS1_IJS3_EEES4_EEEDaSG_:
[----:B------:R-:W-:-:S06]  /*bfb0*/  IADD3 R8, R58, -c[0x0][0x20], RZ ;  /* 0x800008003a087a10 */ /* 0x000fcc0007ffe0ff */
[----:B------:R-:W5:Y:S01]  /*bfc0*/  LDL R8, [R8] ;  /* 0x0000000008087983 */ /* 0x000f620000100800 */
[----:B------:R-:W-:Y:S02]  /*bfd0*/  IADD3 R3, R1, 0x1380, RZ ;  /* 0x0000138001037810 */ /* 0x000fe40007ffe0ff */
[----:B------:R-:W-:Y:S02]  /*bfe0*/  IADD3 R2, R58, 0x4, RZ ;  /* 0x000000043a027810 */ /* 0x000fe40007ffe0ff */
[----:B------:R-:W-:Y:S02]  /*bff0*/  IADD3 R3, R3, c[0x0][0x20], RZ ;  /* 0x0000080003037a10 */ /* 0x000fe40007ffe0ff */
[----:B------:R-:W-:Y:S02]  /*c000*/  MOV R6, 0xc020 ;  /* 0x0000c02000067802 */ /* 0x000fe40000000f00 */
[----:B-----5:R-:W-:Y:S05]  /*c010*/  CALL.REL.NOINC `($_ZN7cutlass13device_kernelIN5flash19enable_sm80_to_sm89INS1_16FlashAttnBwdSm80INS1_25CollectiveMainloopBwdSm80ILi2ELi2EN4cute5tupleIJNS5_1CILi128EEES8_NS7_ILi64EEEEEENS_10bfloat16_tEfNS_4arch4Sm80ELb1ELb0ELb1ELb1ELb1ELb0ELb0ELb0ELi2ELi4ELi4ELi4ELb0EEENS1_24CollectiveEpilogueBwdGQAISA_fSD_Li256ELb1ELb1EEENS1_25SingleTileBwdLPTSchedulerILb1ELi128ELb1EEEEEEEEEvNT_6ParamsE$_ZN4cute3eso3ESOILb1ELb0EJNS_1CILi1024EEEiiEEC2ERKS3_RKiS8_) ;  /* 0xffffc0c000007944 */ /* 0x020fea0003c3ffff */
[----:B------:R-:W-:-:S04]  /*c020*/  MOV R5, 0x0 ;  /* 0x0000000000057802 */ /* 0x000fc80000000f00 */
[----:B------:R-:W-:Y:S05]  /*c030*/  RET.REL.NODEC R4 `(_ZN7cutlass13device_kernelIN5flash19enable_sm80_to_sm89INS1_16FlashAttnBwdSm80INS1_25CollectiveMainloopBwdSm80ILi2ELi2EN4cute5tupleIJNS5_1CILi128EEES8_NS7_ILi64EEEEEENS_10bfloat16_tEfNS_4arch4Sm80ELb1ELb0ELb1ELb1ELb1ELb0ELb0ELb0ELi2ELi4ELi4ELi4ELb0EEENS1_24CollectiveEpilogueBwdGQAISA_fSD_Li256ELb1ELb1EEENS1_25SingleTileBwdLPTSchedulerILb1ELi128ELb1EEEEEEEEEvNT_6ParamsE) ;  /* 0xffff3fc004007950 */ /* 0x000fea0003c3ffff */
        .type           $_ZN7cutlass13device_kernelIN5flash19enable_sm80_to_sm89INS1_16FlashAttnBwdSm80INS1_25CollectiveMainloopBwdSm80ILi2ELi2EN4cute5tupleIJNS5_1CILi128EEES8_NS7_ILi64EEEEEENS_10bfloat16_tEfNS_4arch4Sm80ELb1ELb0ELb1ELb1ELb1ELb0ELb0ELb0ELi2ELi4ELi4ELi4ELb0EEENS1_24CollectiveEpilogueBwdGQAISA_fSD_Li256ELb1ELb1EEENS1_25SingleTileBwdLPTSchedulerILb1ELi128ELb1EEEEEEEEEvNT_6ParamsE$_ZZN4cute12filter_tupleINS_5tupleIJNS_1CILi1EEENS1_IJNS2_ILi8EEEiiEEENS2_ILi64EEENS1_IJiNS2_ILi144EEENS2_ILi288EEEEEENS2_ILi512EEEEEEZNS_7flattenISB_EEDaRKT_EUlRKT_E_EEDaSF_OT0_ENKUlDpSI_E_clIJNS1_IJS3_EEES5_NS1_IJS6_EEES9_NS1_IJSA_EEEEEEDaSM_,@function
        .size           $_ZN7cutlass13device_kernelIN5flash19enable_sm80_to_sm89INS1_16FlashAttnBwdSm80INS1_25CollectiveMainloopBwdSm80ILi2ELi2EN4cute5tupleIJNS5_1CILi128EEES8_NS7_ILi64EEEEEENS_10bfloat16_tEfNS_4arch4Sm80ELb1ELb0ELb1ELb1ELb1ELb0ELb0ELb0ELi2ELi4ELi4ELi4ELb0EEENS1_24CollectiveEpilogueBwdGQAISA_fSD_Li256ELb1ELb1EEENS1_25SingleTileBwdLPTSchedulerILb1ELi128ELb1EEEEEEEEEvNT_6ParamsE$_ZZN4cute12filter_tupleINS_5tupleIJNS_1CILi1EEENS1_IJNS2_ILi8EEEiiEEENS2_ILi64EEENS1_IJiNS2_ILi144EEENS2_ILi288EEEEEENS2_ILi512EEEEEEZNS_7flattenISB_EEDaRKT_EUlRKT_E_EEDaSF_OT0_ENKUlDpSI_E_clIJNS1_IJS3_EEES5_NS1_IJS6_EEES9_NS1_IJSA_EEEEEEDaSM_,($_ZN7cutlass13device_kernelIN5flash19enable_sm80_to_sm89INS1_16FlashAttnBwdSm80INS1_25CollectiveMainloopBwdSm80ILi2ELi2EN4cute5tupleIJNS5_1CILi128EEES8_NS7_ILi64EEEEEENS_10bfloat16_tEfNS_4arch4Sm80ELb1ELb0ELb1ELb1ELb1ELb0ELb0ELb0ELi2ELi4ELi4ELi4ELb0EEENS1_24CollectiveEpilogueBwdGQAISA_fSD_Li256ELb1ELb1EEENS1_25SingleTileBwdLPTSchedulerILb1ELi128ELb1EEEEEEEEEvNT_6ParamsE$_ZZN4cute12filter_tupleINS_5tupleIJNS_1CILi1EEENS1_IJiiiEEENS2_ILi64EEENS1_IJNS2_ILi72EEENS2_ILi144EEENS2_ILi288EEEEEENS2_ILi512EEEEEEZNS_7flattenISB_EEDaRKT_EUlRKT_E_EEDaSF_OT0_ENKUlDpSI_E_clIJNS1_IJS3_EEES4_NS1_IJS5_EEES9_NS1_IJSA_EEEEEEDaSM_ - $_ZN7cutlass13device_kernelIN5flash19enable_sm80_to_sm89INS1_16FlashAttnBwdSm80INS1_25CollectiveMainloopBwdSm80ILi2ELi2EN4cute5tupleIJNS5_1CILi128EEES8_NS7_ILi64EEEEEENS_10bfloat16_tEfNS_4arch4Sm80ELb1ELb0ELb1ELb1ELb1ELb0ELb0ELb0ELi2ELi4ELi4ELi4ELb0EEENS1_24CollectiveEpilogueBwdGQAISA_fSD_Li256ELb1ELb1EEENS1_25SingleTileBwdLPTSchedulerILb1ELi128ELb1EEEEEEEEEvNT_6ParamsE$_ZZN4cute12filter_tupleINS_5tupleIJNS_1CILi1EEENS1_IJNS2_ILi8EEEiiEEENS2_ILi64EEENS1_IJiNS2_ILi144EEENS2_ILi288EEEEEENS2_ILi512EEEEEEZNS_7flattenISB_EEDaRKT_EUlRKT_E_EEDaSF_OT0_ENKUlDpSI_E_clIJNS1_IJS3_EEES5_NS1_IJS6_EEES9_NS1_IJSA_EEEEEEDaSM_)
$_ZN7cutlass13device_kernelIN5flash19enable_sm80_to_sm89INS1_16FlashAttnBwdSm80INS1_25CollectiveMainloopBwdSm80ILi2ELi2EN4cute5tupleIJNS5_1CILi128EEES8_NS7_ILi64EEEEEENS_10bfloat16_tEfNS_4arch4Sm80ELb1ELb0ELb1ELb1ELb1ELb0ELb0ELb0ELi2ELi4ELi4ELi4ELb0EEENS1_24CollectiveEpilogueBwdGQAISA_fSD_Li256ELb1ELb1EEENS1_25SingleTileBwdLPTSchedulerILb1ELi128ELb1EEEEEEEEEvNT_6ParamsE$_ZZN4cute12filter_tupleINS_5tupleIJNS_1CILi1EEENS1_IJNS2_ILi8EEEiiEEENS2_ILi64EEENS1_IJiNS2_ILi144EEENS2_ILi288EEEEEENS2_ILi512EEEEEEZNS_7flattenISB_EEDaRKT_EUlRKT_E_EEDaSF_OT0_ENKUlDpSI_E_clIJNS1_IJS3_EEES5_NS1_IJS6_EEES9_NS1_IJSA_EEEEEEDaSM_:
[----:B------:R-:W-:-:S06]  /*c040*/  IADD3 R8, R60, -c[0x0][0x20], RZ ;  /* 0x800008003c087a10 */ /* 0x000fcc0007ffe0ff */
[----:B------:R-:W5:Y:S01]  /*c050*/  LDL R8, [R8] ;  /* 0x0000000008087983 */ /* 0x000f620000100800 */
[----:B------:R-:W-:Y:S02]  /*c060*/  IADD3 R3, R1, 0x1680, RZ ;  /* 0x0000168001037810 */ /* 0x000fe40007ffe0ff */
[----:B------:R-:W-:Y:S02]  /*c070*/  IADD3 R2, R60, 0x4, RZ ;  /* 0x000000043c027810 */ /* 0x000fe40007ffe0ff */
[----:B------:R-:W-:Y:S02]  /*c080*/  IADD3 R3, R3, c[0x0][0x20], RZ ;  /* 0x0000080003037a10 */ /* 0x000fe40007ffe0ff */
[----:B------:R-:W-:Y:S02]  /*c090*/  MOV R6, 0xc0b0 ;  /* 0x0000c0b000067802 */ /* 0x000fe40000000f00 */
[----:B-----5:R-:W-:Y:S05]  /*c0a0*/  CALL.REL.NOINC `($_ZN7cutlass13device_kernelIN5flash19enable_sm80_to_sm89INS1_16FlashAttnBwdSm80INS1_25CollectiveMainloopBwdSm80ILi2ELi2EN4cute5tupleIJNS5_1CILi128EEES8_NS7_ILi64EEEEEENS_10bfloat16_tEfNS_4arch4Sm80ELb1ELb0ELb1ELb1ELb1ELb0ELb0ELb0ELi2ELi4ELi4ELi4ELb0EEENS1_24CollectiveEpilogueBwdGQAISA_fSD_Li256ELb1ELb1EEENS1_25SingleTileBwdLPTSchedulerILb1ELi128ELb1EEEEEEEEEvNT_6ParamsE$_ZN4cute3eso3ESOILb1ELb0EJNS_1CILi1EEENS2_ILi8EEEiiNS2_ILi64EEEiNS2_ILi144EEENS2_ILi288EEENS2_ILi512EEEEEC2ERKS3_RKS4_RKiSF_RKS5_SF_RKS6_RKS7_RKS8_) ;  /* 0xffffc13000007944 */ /* 0x020fea0003c3ffff */
[----:B------:R2:W5:Y:S04]  /*c0b0*/  LDL R5, [R1+0x1688] ;  /* 0x0016880001057983 */ /* 0x0005680000100800 */
[----:B-1----:R2:W5:Y:S01]  /*c0c0*/  LDL.64 R2, [R1+0x1680] ;  /* 0x0016800001027983 */ /* 0x0025620000100a00 */
[----:B------:R-:W-:-:S02]  /*c0d0*/  MOV R8, R4 ;  /* 0x0000000400087202 */ /* 0x000fc40000000f00 */
[----:B------:R-:W-:-:S04]  /*c0e0*/  MOV R9, 0x0 ;  /* 0x0000000000097802 */ /* 0x000fc80000000f00 */
[----:B------:R-:W-:Y:S05]  /*c0f0*/  RET.REL.NODEC R8 `(_ZN7cutlass13device_kernelIN5flash19enable_sm80_to_sm89INS1_16FlashAttnBwdSm80INS1_25CollectiveMainloopBwdSm80ILi2ELi2EN4cute5tupleIJNS5_1CILi128EEES8_NS7_ILi64EEEEEENS_10bfloat16_tEfNS_4arch4Sm80ELb1ELb0ELb1ELb1ELb1ELb0ELb0ELb0ELi2ELi4ELi4ELi4ELb0EEENS1_24CollectiveEpilogueBwdGQAISA_fSD_Li256ELb1ELb1EEENS1_25SingleTileBwdLPTSchedulerILb1ELi128ELb1EEEEEEEEEvNT_6ParamsE) ;  /* 0xffff3f0008007950 */ /* 0x000fea0003c3ffff */
        .type           $_ZN7cutlass13device_kernelIN5flash19enable_sm80_to_sm89INS1_16FlashAttnBwdSm80INS1_25CollectiveMainloopBwdSm80ILi2ELi2EN4cute5tupleIJNS5_1CILi128EEES8_NS7_ILi64EEEEEENS_10bfloat16_tEfNS_4arch4Sm80ELb1ELb0ELb1ELb1ELb1ELb0ELb0ELb0ELi2ELi4ELi4ELi4ELb0EEENS1_24CollectiveEpilogueBwdGQAISA_fSD_Li256ELb1ELb1EEENS1_25SingleTileBwdLPTSchedulerILb1ELi128ELb1EEEEEEEEEvNT_6ParamsE$_ZZN4cute12filter_tupleINS_5tupleIJNS_1CILi1EEENS1_IJiiiEEENS2_ILi64EEENS1_IJNS2_ILi72EEENS2_ILi144EEENS2_ILi288EEEEEENS2_ILi512EEEEEEZNS_7flattenISB_EEDaRKT_EUlRKT_E_EEDaSF_OT0_ENKUlDpSI_E_clIJNS1_IJS3_EEES4_NS1_IJS5_EEES9_NS1_IJSA_EEEEEEDaSM_,@function
        .size           $_ZN7cutlass13device_kernelIN5flash19enable_sm80_to_sm89INS1_16FlashAttnBwdSm80INS1_25CollectiveMainloopBwdSm80ILi2ELi2EN4cute5tupleIJNS5_1CILi128EEES8_NS7_ILi64EEEEEENS_10bfloat16_tEfNS_4arch4Sm80ELb1ELb0ELb1ELb1ELb1ELb0ELb0ELb0ELi2ELi4ELi4ELi4ELb0EEENS1_24CollectiveEpilogueBwdGQAISA_fSD_Li256ELb1ELb1EEENS1_25SingleTileBwdLPTSchedulerILb1ELi128ELb1EEEEEEEEEvNT_6ParamsE$_ZZN4cute12filter_tupleINS_5tupleIJNS_1CILi1EEENS1_IJiiiEEENS2_ILi64EEENS1_IJNS2_ILi72EEENS2_ILi144EEENS2_ILi288EEEEEENS2_ILi512EEEEEEZNS_7flattenISB_EEDaRKT_EUlRKT_E_EEDaSF_OT0_ENKUlDpSI_E_clIJNS1_IJS3_EEES4_NS1_IJS5_EEES9_NS1_IJSA_EEEEEEDaSM_,($_ZN7cutlass13device_kernelIN5flash19enable_sm80_to_sm89INS1_16FlashAttnBwdSm80INS1_25CollectiveMainloopBwdSm80ILi2ELi2EN4cute5tupleIJNS5_1CILi128EEES8_NS7_ILi64EEEEEENS_10bfloat16_tEfNS_4arch4Sm80ELb1ELb0ELb1ELb1ELb1ELb0ELb0ELb0ELi2ELi4ELi4ELi4ELb0EEENS1_24CollectiveEpilogueBwdGQAISA_fSD_Li256ELb1ELb1EEENS1_25SingleTileBwdLPTSchedulerILb1ELi128ELb1EEEEEEEEEvNT_6ParamsE$_ZZN4cute12filter_tupleINS_5tupleIJNS_1CILi4096EEENS1_IJNS1_IJiiEEENS2_ILi8192EEEEEEEEEZNS_16flatten_to_tupleIS7_EEDaRKT_EUlRKT_E_EEDaSB_OT0_ENKUlDpSE_E_clIJNS1_IJS3_EEENS1_IJiiS5_EEEEEEDaSI_ - $_ZN7cutlass13device_kernelIN5flash19enable_sm80_to_sm89INS1_16FlashAttnBwdSm80INS1_25CollectiveMainloopBwdSm80ILi2ELi2EN4cute5tupleIJNS5_1CILi128EEES8_NS7_ILi64EEEEEENS_10bfloat16_tEfNS_4arch4Sm80ELb1ELb0ELb1ELb1ELb1ELb0ELb0ELb0ELi2ELi4ELi4ELi4ELb0EEENS1_24CollectiveEpilogueBwdGQAISA_fSD_Li256ELb1ELb1EEENS1_25SingleTileBwdLPTSchedulerILb1ELi128ELb1EEEEEEEEEvNT_6ParamsE$_ZZN4cute12filter_tupleINS_5tupleIJNS_1CILi1EEENS1_IJiiiEEENS2_ILi64EEENS1_IJNS2_ILi72EEENS2_ILi144EEENS2_ILi288EEEEEENS2_ILi512EEEEEEZNS_7flattenISB_EEDaRKT_EUlRKT_E_EEDaSF_OT0_ENKUlDpSI_E_clIJNS1_IJS3_EEES4_NS1_IJS5_EEES9_NS1_IJSA_EEEEEEDaSM_)
$_ZN7cutlass13device_kernelIN5flash19enable_sm80_to_sm89INS1_16FlashAttnBwdSm80INS1_25CollectiveMainloopBwdSm80ILi2ELi2EN4cute5tupleIJNS5_1CILi128EEES8_NS7_ILi64EEEEEENS_10bfloat16_tEfNS_4arch4Sm80ELb1ELb0ELb1ELb1ELb1ELb0ELb0ELb0ELi2ELi4ELi4ELi4ELb0EEENS1_24CollectiveEpilogueBwdGQAISA_fSD_Li256ELb1ELb1EEENS1_25SingleTileBwdLPTSchedulerILb1ELi128ELb1EEEEEEEEEvNT_6ParamsE$_ZZN4cute12filter_tupleINS_5tupleIJNS_1CILi1EEENS1_IJiiiEEENS2_ILi64EEENS1_IJNS2_ILi72EEENS2_ILi144EEENS2_ILi288EEEEEENS2_ILi512EEEEEEZNS_7flattenISB_EEDaRKT_EUlRKT_E_EEDaSF_OT0_ENKUlDpSI_E_clIJNS1_IJS3_EEES4_NS1_IJS5_EEES9_NS1_IJSA_EEEEEEDaSM_:
[----:B------:R-:W-:-:S06]  /*c100*/  IADD3 R8, R6, -c[0x0][0x20], RZ ;  /* 0x8000080006087a10 */ /* 0x000fcc0007ffe0ff */
[----:B------:R-:W5:Y:S01]  /*c110*/  LDL R8, [R8] ;  /* 0x0000000008087983 */ /* 0x000f620000100800 */
[----:B------:R-:W-:Y:S02]  /*c120*/  IADD3 R3, R1, 0x1680, RZ ;  /* 0x0000168001037810 */ /* 0x000fe40007ffe0ff */
[C---:B------:R-:W-:Y:S02]  /*c130*/  IADD3 R2, R6.reuse, 0x4, RZ ;  /* 0x0000000406027810 */ /* 0x040fe40007ffe0ff */
[----:B------:R-:W-:Y:S02]  /*c140*/  IADD3 R5, R6, 0x8, RZ ;  /* 0x0000000806057810 */ /* 0x000fe40007ffe0ff */
[----:B------:R-:W-:Y:S02]  /*c150*/  IADD3 R3, R3, c[0x0][0x20], RZ ;  /* 0x0000080003037a10 */ /* 0x000fe40007ffe0ff */
[----:B------:R-:W-:Y:S02]  /*c160*/  MOV R6, 0xc180 ;  /* 0x0000c18000067802 */ /* 0x000fe40000000f00 */
[----:B-----5:R-:W-:Y:S05]  /*c170*/  CALL.REL.NOINC `($_ZN7cutlass13device_kernelIN5flash19enable_sm80_to_sm89INS1_16FlashAttnBwdSm80INS1_25CollectiveMainloopBwdSm80ILi2ELi2EN4cute5tupleIJNS5_1CILi128EEES8_NS7_ILi64EEEEEENS_10bfloat16_tEfNS_4arch4Sm80ELb1ELb0ELb1ELb1ELb1ELb0ELb0ELb0ELi2ELi4ELi4ELi4ELb0EEENS1_24CollectiveEpilogueBwdGQAISA_fSD_Li256ELb1ELb1EEENS1_25SingleTileBwdLPTSchedulerILb1ELi128ELb1EEEEEEEEEvNT_6ParamsE$_ZN4cute3eso3ESOILb1ELb0EJNS_1CILi1EEEiiiNS2_ILi64EEENS2_ILi72EEENS2_ILi144EEENS2_ILi288EEENS2_ILi512EEEEEC2ERKS3_RKiSD_SD_RKS4_RKS5_RKS6_RKS7_RKS8_) ;  /* 0xffffc30000007944 */ /* 0x020fea0003c3ffff */
[----:B------:R2:W5:Y:S04]  /*c180*/  LDL R5, [R1+0x1688] ;  /* 0x0016880001057983 */ /* 0x0005680000100800 */
[----:B-1----:R2:W5:Y:S01]  /*c190*/  LDL.64 R2, [R1+0x1680] ;  /* 0x0016800001027983 */ /* 0x0025620000100a00 */
[----:B------:R-:W-:-:S02]  /*c1a0*/  MOV R8, R4 ;  /* 0x0000000400087202 */ /* 0x000fc40000000f00 */
[----:B------:R-:W-:-:S04]  /*c1b0*/  MOV R9, 0x0 ;  /* 0x0000000000097802 */ /* 0x000fc80000000f00 */
[----:B------:R-:W-:Y:S05]  /*c1c0*/  RET.REL.NODEC R8 `(_ZN7cutlass13device_kernelIN5flash19enable_sm80_to_sm89INS1_16FlashAttnBwdSm80INS1_25CollectiveMainloopBwdSm80ILi2ELi2EN4cute5tupleIJNS5_1CILi128EEES8_NS7_ILi64EEEEEENS_10bfloat16_tEfNS_4arch4Sm80ELb1ELb0ELb1ELb1ELb1ELb0ELb0ELb0ELi2ELi4ELi4ELi4ELb0EEENS1_24CollectiveEpilogueBwdGQAISA_fSD_Li256ELb1ELb1EEENS1_25SingleTileBwdLPTSchedulerILb1ELi128ELb1EEEEEEEEEvNT_6ParamsE) ;  /* 0xffff3e3008007950 */ /* 0x000fea0003c3ffff */
        .type           $_ZN7cutlass13device_kernelIN5flash19enable_sm80_to_sm89INS1_16FlashAttnBwdSm80INS1_25CollectiveMainloopBwdSm80ILi2ELi2EN4cute5tupleIJNS5_1CILi128EEES8_NS7_ILi64EEEEEENS_10bfloat16_tEfNS_4arch4Sm80ELb1ELb0ELb1ELb1ELb1ELb0ELb0ELb0ELi2ELi4ELi4ELi4ELb0EEENS1_24CollectiveEpilogueBwdGQAISA_fSD_Li256ELb1ELb1EEENS1_25SingleTileBwdLPTSchedulerILb1ELi128ELb1EEEEEEEEEvNT_6ParamsE$_ZZN4cute12filter_tupleINS_5tupleIJNS_1CILi4096EEENS1_IJNS1_IJiiEEENS2_ILi8192EEEEEEEEEZNS_16flatten_to_tupleIS7_EEDaRKT_EUlRKT_E_EEDaSB_OT0_ENKUlDpSE_E_clIJNS1_IJS3_EEENS1_IJiiS5_EEEEEEDaSI_,@function
        .size           $_ZN7cutlass13device_kernelIN5flash19enable_sm80_to_sm89INS1_16FlashAttnBwdSm80INS1_25CollectiveMainloopBwdSm80ILi2ELi2EN4cute5tupleIJNS5_1CILi128EEES8_NS7_ILi64EEEEEENS_10bfloat16_tEfNS_4arch4Sm80ELb1ELb0ELb1ELb1ELb1ELb0ELb0ELb0ELi2ELi4ELi4ELi4ELb0EEENS1_24CollectiveEpilogueBwdGQAISA_fSD_Li256ELb1ELb1EEENS1_25SingleTileBwdLPTSchedulerILb1ELi128ELb1EEEEEEEEEvNT_6ParamsE$_ZZN4cute12filter_tupleINS_5tupleIJNS_1CILi4096EEENS1_IJNS1_IJiiEEENS2_ILi8192EEEEEEEEEZNS_16flatten_to_tupleIS7_EEDaRKT_EUlRKT_E_EEDaSB_OT0_ENKUlDpSE_E_clIJNS1_IJS3_EEENS1_IJiiS5_EEEEEEDaSI_,($_ZN7cutlass13device_kernelIN5flash19enable_sm80_to_sm89INS1_16FlashAttnBwdSm80INS1_25CollectiveMainloopBwdSm80ILi2ELi2EN4cute5tupleIJNS5_1CILi128EEES8_NS7_ILi64EEEEEENS_10bfloat16_tEfNS_4arch4Sm80ELb1ELb0ELb1ELb1ELb1ELb0ELb0ELb0ELi2ELi4ELi4ELi4ELb0EEENS1_24CollectiveEpilogueBwdGQAISA_fSD_Li256ELb1ELb1EEENS1_25SingleTileBwdLPTSchedulerILb1ELi128ELb1EEEEEEEEEvNT_6ParamsE$_ZZN4cute12filter_tupleINS_5tupleIJNS_1CILi4096EEENS1_IJiiEEEEEEZNS_16flatten_to_tupleIS5_EEDaRKT_EUlRKT_E_EEDaS9_OT0_ENKUlDpSC_E_clIJNS1_IJS3_EEES4_EEEDaSG_ - $_ZN7cutlass13device_kernelIN5flash19enable_sm80_to_sm89INS1_16FlashAttnBwdSm80INS1_25CollectiveMainloopBwdSm80ILi2ELi2EN4cute5tupleIJNS5_1CILi128EEES8_NS7_ILi64EEEEEENS_10bfloat16_tEfNS_4arch4Sm80ELb1ELb0ELb1ELb1ELb1ELb0ELb0ELb0ELi2ELi4ELi4ELi4ELb0EEENS1_24CollectiveEpilogueBwdGQAISA_fSD_Li256ELb1ELb1EEENS1_25SingleTileBwdLPTSchedulerILb1ELi128ELb1EEEEEEEEEvNT_6ParamsE$_ZZN4cute12filter_tupleINS_5tupleIJNS_1CILi4096EEENS1_IJNS1_IJiiEEENS2_ILi8192EEEEEEEEEZNS_16flatten_to_tupleIS7_EEDaRKT_EUlRKT_E_EEDaSB_OT0_ENKUlDpSE_E_clIJNS1_IJS3_EEENS1_IJiiS5_EEEEEEDaSI_)
$_ZN7cutlass13device_kernelIN5flash19enable_sm80_to_sm89INS1_16FlashAttnBwdSm80INS1_25CollectiveMainloopBwdSm80ILi2ELi2EN4cute5tupleIJNS5_1CILi128EEES8_NS7_ILi64EEEEEENS_10bfloat16_tEfNS_4arch4Sm80ELb1ELb0ELb1ELb1ELb1ELb0ELb0ELb0ELi2ELi4ELi4ELi4ELb0EEENS1_24CollectiveEpilogueBwdGQAISA_fSD_Li256ELb1ELb1EEENS1_25SingleTileBwdLPTSchedulerILb1ELi128ELb1EEEEEEEEEvNT_6ParamsE$_ZZN4cute12filter_tupleINS_5tupleIJNS_1CILi4096EEENS1_IJNS1_IJiiEEENS2_ILi8192EEEEEEEEEZNS_16flatten_to_tupleIS7_EEDaRKT_EUlRKT_E_EEDaSB_OT0_ENKUlDpSE_E_clIJNS1_IJS3_EEENS1_IJiiS5_EEEEEEDaSI_:
[----:B------:R-:W-:-:S06]  /*c1d0*/  IADD3 R8, R60, -c[0x0][0x20], RZ ;  /* 0x800008003c087a10 */ /* 0x000fcc0007ffe0ff */
[----:B------:R-:W5:Y:S01]  /*c1e0*/  LDL R8, [R8] ;  /* 0x0000000008087983 */ /* 0x000f620000100800 */
[----:B------:R-:W-:Y:S02]  /*c1f0*/  IADD3 R3, R1, 0x1680, RZ ;  /* 0x0000168001037810 */ /* 0x000fe40007ffe0ff */
[----:B------:R-:W-:Y:S02]  /*c200*/  IADD3 R2, R60, 0x4, RZ ;  /* 0x000000043c027810 */ /* 0x000fe40007ffe0ff */
[----:B------:R-:W-:Y:S02]  /*c210*/  IADD3 R3, R3, c[0x0][0x20], RZ ;  /* 0x0000080003037a10 */ /* 0x000fe40007ffe0ff */
[----:B------:R-:W-:Y:S02]  /*c220*/  MOV R6, 0xc240 ;  /* 0x0000c24000067802 */ /* 0x000fe40000000f00 */
[----:B-----5:R-:W-:Y:S05]  /*c230*/  CALL.REL.NOINC `($_ZN7cutlass13device_kernelIN5flash19enable_sm80_to_sm89INS1_16FlashAttnBwdSm80INS1_25CollectiveMainloopBwdSm80ILi2ELi2EN4cute5tupleIJNS5_1CILi128EEES8_NS7_ILi64EEEEEENS_10bfloat16_tEfNS_4arch4Sm80ELb1ELb0ELb1ELb1ELb1ELb0ELb0ELb0ELi2ELi4ELi4ELi4ELb0EEENS1_24CollectiveEpilogueBwdGQAISA_fSD_Li256ELb1ELb1EEENS1_25SingleTileBwdLPTSchedulerILb1ELi128ELb1EEEEEEEEEvNT_6ParamsE$_ZN4cute3eso3ESOILb1ELb0EJNS_1CILi4096EEEiiNS2_ILi8192EEEEEC2ERKS3_RKiS9_RKS4_) ;  /* 0xffffc52000007944 */ /* 0x020fea0003c3ffff */
[----:B------:R-:W-:-:S04]  /*c240*/  MOV R5, 0x0 ;  /* 0x0000000000057802 */ /* 0x000fc80000000f00 */
[----:B------:R-:W-:Y:S05]  /*c250*/  RET.REL.NODEC R4 `(_ZN7cutlass13device_kernelIN5flash19enable_sm80_to_sm89INS1_16FlashAttnBwdSm80INS1_25CollectiveMainloopBwdSm80ILi2ELi2EN4cute5tupleIJNS5_1CILi128EEES8_NS7_ILi64EEEEEENS_10bfloat16_tEfNS_4arch4Sm80ELb1ELb0ELb1ELb1ELb1ELb0ELb0ELb0ELi2ELi4ELi4ELi4ELb0EEENS1_24CollectiveEpilogueBwdGQAISA_fSD_Li256ELb1ELb1EEENS1_25SingleTileBwdLPTSchedulerILb1ELi128ELb1EEEEEEEEEvNT_6ParamsE) ;  /* 0xffff3da004007950 */ /* 0x000fea0003c3ffff */
        .type           $_ZN7cutlass13device_kernelIN5flash19enable_sm80_to_sm89INS1_16FlashAttnBwdSm80INS1_25CollectiveMainloopBwdSm80ILi2ELi2EN4cute5tupleIJNS5_1CILi128EEES8_NS7_ILi64EEEEEENS_10bfloat16_tEfNS_4arch4Sm80ELb1ELb0ELb1ELb1ELb1ELb0ELb0ELb0ELi2ELi4ELi4ELi4ELb0EEENS1_24CollectiveEpilogueBwdGQAISA_fSD_Li256ELb1ELb1EEENS1_25SingleTileBwdLPTSchedulerILb1ELi128ELb1EEEEEEEEEvNT_6ParamsE$_ZZN4cute12filter_tupleINS_5tupleIJNS_1CILi4096EEENS1_IJiiEEEEEEZNS_16flatten_to_tupleIS5_EEDaRKT_EUlRKT_E_EEDaS9_OT0_ENKUlDpSC_E_clIJNS1_IJS3_EEES4_EEEDaSG_,@function
        .size           $_ZN7cutlass13device_kernelIN5flash19enable_sm80_to_sm89INS1_16FlashAttnBwdSm80INS1_25CollectiveMainloopBwdSm80ILi2ELi2EN4cute5tupleIJNS5_1CILi128EEES8_NS7_ILi64EEEEEENS_10bfloat16_tEfNS_4arch4Sm80ELb1ELb0ELb1ELb1ELb1ELb0ELb0ELb0ELi2ELi4ELi4ELi4ELb0EEENS1_24CollectiveEpilogueBwdGQAISA_fSD_Li256ELb1ELb1EEENS1_25SingleTileBwdLPTSchedulerILb1ELi128ELb1EEEEEEEEEvNT_6ParamsE$_ZZN4cute12filter_tupleINS_5tupleIJNS_1CILi4096EEENS1_IJiiEEEEEEZNS_16flatten_to_tupleIS5_EEDaRKT_EUlRKT_E_EEDaS9_OT0_ENKUlDpSC_E_clIJNS1_IJS3_EEES4_EEEDaSG_,($_ZN7cutlass13device_kernelIN5flash19enable_sm80_to_sm89INS1_16FlashAttnBwdSm80INS1_25CollectiveMainloopBwdSm80ILi2ELi2EN4cute5tupleIJNS5_1CILi128EEES8_NS7_ILi64EEEEEENS_10bfloat16_tEfNS_4arch4Sm80ELb1ELb0ELb1ELb1ELb1ELb0ELb0ELb0ELi2ELi4ELi4ELi4ELb0EEENS1_24CollectiveEpilogueBwdGQAISA_fSD_Li256ELb1ELb1EEENS1_25SingleTileBwdLPTSchedulerILb1ELi128ELb1EEEEEEEEEvNT_6ParamsE$_ZZN4cute12filter_tupleINS_5tupleIJiNS1_IJiNS_1CILi0EEEEEEEEES5_ZNS_6detail9lift_diceIS5_S5_EEDaRKT_RKT0_EUlRKT_RKT0_E_EEDaSA_SD_OT1_ENKUlDpSG_E_clIJNS1_IJiEEES4_EEEDaSN_ - $_ZN7cutlass13device_kernelIN5flash19enable_sm80_to_sm89INS1_16FlashAttnBwdSm80INS1_25CollectiveMainloopBwdSm80ILi2ELi2EN4cute5tupleIJNS5_1CILi128EEES8_NS7_ILi64EEEEEENS_10bfloat16_tEfNS_4arch4Sm80ELb1ELb0ELb1ELb1ELb1ELb0ELb0ELb0ELi2ELi4ELi4ELi4ELb0EEENS1_24CollectiveEpilogueBwdGQAISA_fSD_Li256ELb1ELb1EEENS1_25SingleTileBwdLPTSchedulerILb1ELi128ELb1EEEEEEEEEvNT_6ParamsE$_ZZN4cute12filter_tupleINS_5tupleIJNS_1CILi4096EEENS1_IJiiEEEEEEZNS_16flatten_to_tupleIS5_EEDaRKT_EUlRKT_E_EEDaS9_OT0_ENKUlDpSC_E_clIJNS1_IJS3_EEES4_EEEDaSG_)
$_ZN7cutlass13device_kernelIN5flash19enable_sm80_to_sm89INS1_16FlashAttnBwdSm80INS1_25CollectiveMainloopBwdSm80ILi2ELi2EN4cute5tupleIJNS5_1CILi128EEES8_NS7_ILi64EEEEEENS_10bfloat16_tEfNS_4arch4Sm80ELb1ELb0ELb1ELb1ELb1ELb0ELb0ELb0ELi2ELi4ELi4ELi4ELb0EEENS1_24CollectiveEpilogueBwdGQAISA_fSD_Li256ELb1ELb1EEENS1_25SingleTileBwdLPTSchedulerILb1ELi128ELb1EEEEEEEEEvNT_6ParamsE$_ZZN4cute12filter_tupleINS_5tupleIJNS_1CILi4096EEENS1_IJiiEEEEEEZNS_16flatten_to_tupleIS5_EEDaRKT_EUlRKT_E_EEDaS9_OT0_ENKUlDpSC_E_clIJNS1_IJS3_EEES4_EEEDaSG_:
[----:B------:R-:W-:-:S06]  /*c260*/  IADD3 R8, R58, -c[0x0][0x20], RZ ;  /* 0x800008003a087a10 */ /* 0x000fcc0007ffe0ff */
[----:B------:R-:W5:Y:S01]  /*c270*/  LDL R8, [R8] ;  /* 0x0000000008087983 */ /* 0x000f620000100800 */
[----:B------:R-:W-:Y:S02]  /*c280*/  IADD3 R3, R1, 0x1380, RZ ;  /* 0x0000138001037810 */ /* 0x000fe40007ffe0ff */
[----:B------:R-:W-:Y:S02]  /*c290*/  IADD3 R2, R58, 0x4, RZ ;  /* 0x000000043a027810 */ /* 0x000fe40007ffe0ff */
[----:B------:R-:W-:Y:S02]  /*c2a0*/  IADD3 R3, R3, c[0x0][0x20], RZ ;  /* 0x0000080003037a10 */ /* 0x000fe40007ffe0ff */
[----:B------:R-:W-:Y:S02]  /*c2b0*/  MOV R6, 0xc2d0 ;  /* 0x0000c2d000067802 */ /* 0x000fe40000000f00 */
[----:B-----5:R-:W-:Y:S05]  /*c2c0*/  CALL.REL.NOINC `($_ZN7cutlass13device_kernelIN5flash19enable_sm80_to_sm89INS1_16FlashAttnBwdSm80INS1_25CollectiveMainloopBwdSm80ILi2ELi2EN4cute5tupleIJNS5_1CILi128EEES8_NS7_ILi64EEEEEENS_10bfloat16_tEfNS_4arch4Sm80ELb1ELb0ELb1ELb1ELb1ELb0ELb0ELb0ELi2ELi4ELi4ELi4ELb0EEENS1_24CollectiveEpilogueBwdGQAISA_fSD_Li256ELb1ELb1EEENS1_25SingleTileBwdLPTSchedulerILb1ELi128ELb1EEEEEEEEEvNT_6ParamsE$_ZN4cute3eso3ESOILb1ELb0EJNS_1CILi4096EEEiiEEC2ERKS3_RKiS8_) ;  /* 0xffffc41000007944 */ /* 0x020fea0003c3ffff */
[----:B------:R-:W-:-:S04]  /*c2d0*/  MOV R5, 0x0 ;  /* 0x0000000000057802 */ /* 0x000fc80000000f00 */
[----:B------:R-:W-:Y:S05]  /*c2e0*/  RET.REL.NODEC R4 `(_ZN7cutlass13device_kernelIN5flash19enable_sm80_to_sm89INS1_16FlashAttnBwdSm80INS1_25CollectiveMainloopBwdSm80ILi2ELi2EN4cute5tupleIJNS5_1CILi128EEES8_NS7_ILi64EEEEEENS_10bfloat16_tEfNS_4arch4Sm80ELb1ELb0ELb1ELb1ELb1ELb0ELb0ELb0ELi2ELi4ELi4ELi4ELb0EEENS1_24CollectiveEpilogueBwdGQAISA_fSD_Li256ELb1ELb1EEENS1_25SingleTileBwdLPTSchedulerILb1ELi128ELb1EEEEEEEEEvNT_6ParamsE) ;  /* 0xffff3d1004007950 */ /* 0x000fea0003c3ffff */
        .type           $_ZN7cutlass13device_kernelIN5flash19enable_sm80_to_sm89INS1_16FlashAttnBwdSm80INS1_25CollectiveMainloopBwdSm80ILi2ELi2EN4cute5tupleIJNS5_1CILi128EEES8_NS7_ILi64EEEEEENS_10bfloat16_tEfNS_4arch4Sm80ELb1ELb0ELb1ELb1ELb1ELb0ELb0ELb0ELi2ELi4ELi4ELi4ELb0EEENS1_24CollectiveEpilogueBwdGQAISA_fSD_Li256ELb1ELb1EEENS1_25SingleTileBwdLPTSchedulerILb1ELi128ELb1EEEEEEEEEvNT_6ParamsE$_ZZN4cute12filter_tupleINS_5tupleIJiNS1_IJiNS_1CILi0EEEEEEEEES5_ZNS_6detail9lift_diceIS5_S5_EEDaRKT_RKT0_EUlRKT_RKT0_E_EEDaSA_SD_OT1_ENKUlDpSG_E_clIJNS1_IJiEEES4_EEEDaSN_,@function
        .size           $_ZN7cutlass13device_kernelIN5flash19enable_sm80_to_sm89INS1_16FlashAttnBwdSm80INS1_25CollectiveMainloopBwdSm80ILi2ELi2EN4cute5tupleIJNS5_1CILi128EEES8_NS7_ILi64EEEEEENS_10bfloat16_tEfNS_4arch4Sm80ELb1ELb0ELb1ELb1ELb1ELb0ELb0ELb0ELi2ELi4ELi4ELi4ELb0EEENS1_24CollectiveEpilogueBwdGQAISA_fSD_Li256ELb1ELb1EEENS1_25SingleTileBwdLPTSchedulerILb1ELi128ELb1EEEEEEEEEvNT_6ParamsE$_ZZN4cute12filter_tupleINS_5tupleIJiNS1_IJiNS_1CILi0EEEEEEEEES5_ZNS_6detail9lift_diceIS5_S5_EEDaRKT_RKT0_EUlRKT_RKT0_E_EEDaSA_SD_OT1_ENKUlDpSG_E_clIJNS1_IJiEEES4_EEEDaSN_,($_ZN7cutlass13device_kernelIN5flash19enable_sm80_to_sm89INS1_16FlashAttnBwdSm80INS1_25CollectiveMainloopBwdSm80ILi2ELi2EN4cute5tupleIJNS5_1CILi128EEES8_NS7_ILi64EEEEEENS_10bfloat16_tEfNS_4arch4Sm80ELb1ELb0ELb1ELb1ELb1ELb0ELb0ELb0ELi2ELi4ELi4ELi4ELb0EEENS1_24CollectiveEpilogueBwdGQAISA_fSD_Li256ELb1ELb1EEENS1_25SingleTileBwdLPTSchedulerILb1ELi128ELb1EEEEEEEEEvNT_6ParamsE$_ZZN4cute12filter_tupleINS_5tupleIJiNS_1CILi0EEEEEES4_ZNS_6detail9lift_diceIS4_S4_EEDaRKT_RKT0_EUlRKT_RKT0_E_EEDaS9_SC_OT1_ENKUlDpSF_E_clIJNS1_IJiEEENS1_IJS3_EEEEEEDaSM_ - $_ZN7cutlass13device_kernelIN5flash19enable_sm80_to_sm89INS1_16FlashAttnBwdSm80INS1_25CollectiveMainloopBwdSm80ILi2ELi2EN4cute5tupleIJNS5_1CILi128EEES8_NS7_ILi64EEEEEENS_10bfloat16_tEfNS_4arch4Sm80ELb1ELb0ELb1ELb1ELb1ELb0ELb0ELb0ELi2ELi4ELi4ELi4ELb0EEENS1_24CollectiveEpilogueBwdGQAISA_fSD_Li256ELb1ELb1EEENS1_25SingleTileBwdLPTSchedulerILb1ELi128ELb1EEEEEEEEEvNT_6ParamsE$_ZZN4cute12filter_tupleINS_5tupleIJiNS1_IJiNS_1CILi0EEEEEEEEES5_ZNS_6detail9lift_diceIS5_S5_EEDaRKT_RKT0_EUlRKT_RKT0_E_EEDaSA_SD_OT1_ENKUlDpSG_E_clIJNS1_IJiEEES4_EEEDaSN_)
$_ZN7cutlass13device_kernelIN5flash19enable_sm80_to_sm89INS1_16FlashAttnBwdSm80INS1_25CollectiveMainloopBwdSm80ILi2ELi2EN4cute5tupleIJNS5_1CILi128EEES8_NS7_ILi64EEEEEENS_10bfloat16_tEfNS_4arch4Sm80ELb1ELb0ELb1ELb1ELb1ELb0ELb0ELb0ELi2ELi4ELi4ELi4ELb0EEENS1_24CollectiveEpilogueBwdGQAISA_fSD_Li256ELb1ELb1EEENS1_25SingleTileBwdLPTSchedulerILb1ELi128ELb1EEEEEEEEEvNT_6ParamsE$_ZZN4cute12filter_tupleINS_5tupleIJiNS1_IJiNS_1CILi0EEEEEEEEES5_ZNS_6detail9lift_diceIS5_S5_EEDaRKT_RKT0_EUlRKT_RKT0_E_EEDaSA_SD_OT1_ENKUlDpSG_E_clIJNS1_IJiEEES4_EEEDaSN_:
[----:B------:R-:W-:Y:S02]  /*c2f0*/  IADD3 R6, R1, 0x1684, RZ ;  /* 0x0000168401067810 */ /* 0x000fe40007ffe0ff */
[----:B------:R-:W-:Y:S02]  /*c300*/  MOV R10, 0xc330 ;  /* 0x0000c330000a7802 */ /* 0x000fe40000000f00 */
[----:B------:R-:W-:Y:S02]  /*c310*/  IADD3 R6, R6, c[0x0][0x20], RZ ;  /* 0x0000080006067a10 */ /* 0x000fe40007ffe0ff */
[----:B------:R-:W-:Y:S05]  /*c320*/  CALL.REL.NOINC `($_ZN7cutlass13device_kernelIN5flash19enable_sm80_to_sm89INS1_16FlashAttnBwdSm80INS1_25CollectiveMainloopBwdSm80ILi2ELi2EN4cute5tupleIJNS5_1CILi128EEES8_NS7_ILi64EEEEEENS_10bfloat16_tEfNS_4arch4Sm80ELb1ELb0ELb1ELb1ELb1ELb0ELb0ELb0ELi2ELi4ELi4ELi4ELb0EEENS1_24CollectiveEpilogueBwdGQAISA_fSD_Li256ELb1ELb1EEENS1_25SingleTileBwdLPTSchedulerILb1ELi128ELb1EEEEEEEEEvNT_6ParamsE$_ZN4cute3eso3ESOILb0ELb0EJiiNS_1CILi0EEEEEC2ERKiS6_RKS3_) ;  /* 0xffffaeb000007944 */ /* 0x000fea0003c3ffff */
[----:B-1----:R1:W5:Y:S04]  /*c330*/  LDL R3, [R1+0x1688] ;  /* 0x0016880001037983 */ /* 0x0023680000100800 */
[----:B------:R1:W5:Y:S01]  /*c340*/  LDL R5, [R1+0x1684] ;  /* 0x0016840001057983 */ /* 0x0003620000100800 */
[----:B------:R-:W-:Y:S02]  /*c350*/  MOV R8, R2 ;  /* 0x0000000200087202 */ /* 0x000fe40000000f00 */
[----:B------:R-:W-:-:S04]  /*c360*/  MOV R9, 0x0 ;  /* 0x0000000000097802 */ /* 0x000fc80000000f00 */
[----:B------:R-:W-:Y:S05]  /*c370*/  RET.REL.NODEC R8 `(_ZN7cutlass13device_kernelIN5flash19enable_sm80_to_sm89INS1_16FlashAttnBwdSm80INS1_25CollectiveMainloopBwdSm80ILi2ELi2EN4cute5tupleIJNS5_1CILi128EEES8_NS7_ILi64EEEEEENS_10bfloat16_tEfNS_4arch4Sm80ELb1ELb0ELb1ELb1ELb1ELb0ELb0ELb0ELi2ELi4ELi4ELi4ELb0EEENS1_24CollectiveEpilogueBwdGQAISA_fSD_Li256ELb1ELb1EEENS1_25SingleTileBwdLPTSchedulerILb1ELi128ELb1EEEEEEEEEvNT_6ParamsE) ;  /* 0xffff3c8008007950 */ /* 0x000fea0003c3ffff */
        .type           $_ZN7cutlass13device_kernelIN5flash19enable_sm80_to_sm89INS1_16FlashAttnBwdSm80INS1_25CollectiveMainloopBwdSm80ILi2ELi2EN4cute5tupleIJNS5_1CILi128EEES8_NS7_ILi64EEEEEENS_10bfloat16_tEfNS_4arch4Sm80ELb1ELb0ELb1ELb1ELb1ELb0ELb0ELb0ELi2ELi4ELi4ELi4ELb0EEENS1_24CollectiveEpilogueBwdGQAISA_fSD_Li256ELb1ELb1EEENS1_25SingleTileBwdLPTSchedulerILb1ELi128ELb1EEEEEEEEEvNT_6ParamsE$_ZZN4cute12filter_tupleINS_5tupleIJiNS_1CILi0EEEEEES4_ZNS_6detail9lift_diceIS4_S4_EEDaRKT_RKT0_EUlRKT_RKT0_E_EEDaS9_SC_OT1_ENKUlDpSF_E_clIJNS1_IJiEEENS1_IJS3_EEEEEEDaSM_,@function
        .size           $_ZN7cutlass13device_kernelIN5flash19enable_sm80_to_sm89INS1_16FlashAttnBwdSm80INS1_25CollectiveMainloopBwdSm80ILi2ELi2EN4cute5tupleIJNS5_1CILi128EEES8_NS7_ILi64EEEEEENS_10bfloat16_tEfNS_4arch4Sm80ELb1ELb0ELb1ELb1ELb1ELb0ELb0ELb0ELi2ELi4ELi4ELi4ELb0EEENS1_24CollectiveEpilogueBwdGQAISA_fSD_Li256ELb1ELb1EEENS1_25SingleTileBwdLPTSchedulerILb1ELi128ELb1EEEEEEEEEvNT_6ParamsE$_ZZN4cute12filter_tupleINS_5tupleIJiNS_1CILi0EEEEEES4_ZNS_6detail9lift_diceIS4_S4_EEDaRKT_RKT0_EUlRKT_RKT0_E_EEDaS9_SC_OT1_ENKUlDpSF_E_clIJNS1_IJiEEENS1_IJS3_EEEEEEDaSM_,($_ZN7cutlass13device_kernelIN5flash19enable_sm80_to_sm89INS1_16FlashAttnBwdSm80INS1_25CollectiveMainloopBwdSm80ILi2ELi2EN4cute5tupleIJNS5_1CILi128EEES8_NS7_ILi64EEEEEENS_10bfloat16_tEfNS_4arch4Sm80ELb1ELb0ELb1ELb1ELb1ELb0ELb0ELb0ELi2ELi4ELi4ELi4ELb0EEENS1_24CollectiveEpilogueBwdGQAISA_fSD_Li256ELb1ELb1EEENS1_25SingleTileBwdLPTSchedulerILb1ELi128ELb1EEEEEEEEEvNT_6ParamsE$_ZZN4cute13to_mixed_bitsINS_5tupleIJNS1_IJNS_1CILi4EEENS2_ILi8EEEEEENS2_ILi2EEENS2_ILi1EEEEEENS1_IJNS1_IJNS2_ILi0EEENS2_ILi64EEEEEES9_S9_EEENS1_IJNS1_IJiiEEEiS9_EEEEEDaRKT_RKT0_RKT1_ENKUlDpRKT_E_clIJNS_9MixedBitsILj0ELj448EEENS2_ILj0EEESW_EEEDaSR_ - $_ZN7cutlass13device_kernelIN5flash19enable_sm80_to_sm89INS1_16FlashAttnBwdSm80INS1_25CollectiveMainloopBwdSm80ILi2ELi2EN4cute5tupleIJNS5_1CILi128EEES8_NS7_ILi64EEEEEENS_10bfloat16_tEfNS_4arch4Sm80ELb1ELb0ELb1ELb1ELb1ELb0ELb0ELb0ELi2ELi4ELi4ELi4ELb0EEENS1_24CollectiveEpilogueBwdGQAISA_fSD_Li256ELb1ELb1EEENS1_25SingleTileBwdLPTSchedulerILb1ELi128ELb1EEEEEEEEEvNT_6ParamsE$_ZZN4cute12filter_tupleINS_5tupleIJiNS_1CILi0EEEEEES4_ZNS_6detail9lift_diceIS4_S4_EEDaRKT_RKT0_EUlRKT_RKT0_E_EEDaS9_SC_OT1_ENKUlDpSF_E_clIJNS1_IJiEEENS1_IJS3_EEEEEEDaSM_)
$_ZN7cutlass13device_kernelIN5flash19enable_sm80_to_sm89INS1_16FlashAttnBwdSm80INS1_25CollectiveMainloopBwdSm80ILi2ELi2EN4cute5tupleIJNS5_1CILi128EEES8_NS7_ILi64EEEEEENS_10bfloat16_tEfNS_4arch4Sm80ELb1ELb0ELb1ELb1ELb1ELb0ELb0ELb0ELi2ELi4ELi4ELi4ELb0EEENS1_24CollectiveEpilogueBwdGQAISA_fSD_Li256ELb1ELb1EEENS1_25SingleTileBwdLPTSchedulerILb1ELi128ELb1EEEEEEEEEvNT_6ParamsE$_ZZN4cute12filter_tupleINS_5tupleIJiNS_1CILi0EEEEEES4_ZNS_6detail9lift_diceIS4_S4_EEDaRKT_RKT0_EUlRKT_RKT0_E_EEDaS9_SC_OT1_ENKUlDpSF_E_clIJNS1_IJiEEENS1_IJS3_EEEEEEDaSM_:
[----:B------:R-:W-:Y:S02]  /*c380*/  IADD3 R2, R1, 0x1684, RZ ;  /* 0x0000168401027810 */ /* 0x000fe40007ffe0ff */
[----:B------:R-:W-:Y:S02]  /*c390*/  MOV R6, 0xc3c0 ;  /* 0x0000c3c000067802 */ /* 0x000fe40000000f00 */
[----:B------:R-:W-:Y:S02]  /*c3a0*/  IADD3 R2, R2, c[0x0][0x20], RZ ;  /* 0x0000080002027a10 */ /* 0x000fe40007ffe0ff */
[----:B------:R-:W-:Y:S05]  /*c3b0*/  CALL.REL.NOINC `($_ZN7cutlass13device_kernelIN5flash19enable_sm80_to_sm89INS1_16FlashAttnBwdSm80INS1_25CollectiveMainloopBwdSm80ILi2ELi2EN4cute5tupleIJNS5_1CILi128EEES8_NS7_ILi64EEEEEENS_10bfloat16_tEfNS_4arch4Sm80ELb1ELb0ELb1ELb1ELb1ELb0ELb0ELb0ELi2ELi4ELi4ELi4ELb0EEENS1_24CollectiveEpilogueBwdGQAISA_fSD_Li256ELb1ELb1EEENS1_25SingleTileBwdLPTSchedulerILb1ELi128ELb1EEEEEEEEEvNT_6ParamsE$_ZN4cute3eso3ESOILb0ELb1EJiNS_1CILi0EEEEEC2ERKiRKS3_) ;  /* 0xffffb5a000007944 */ /* 0x000fea0003c3ffff */
[----:B-1----:R1:W5:Y:S01]  /*c3c0*/  LDL R2, [R1+0x1684] ;  /* 0x0016840001027983 */ /* 0x0023620000100800 */
[----:B------:R-:W-:Y:S02]  /*c3d0*/  MOV R8, R72 ;  /* 0x0000004800087202 */ /* 0x000fe40000000f00 */
[----:B------:R-:W-:-:S04]  /*c3e0*/  MOV R9, 0x0 ;  /* 0x0000000000097802 */ /* 0x000fc80000000f00 */
[----:B------:R-:W-:Y:S05]  /*c3f0*/  RET.REL.NODEC R8 `(_ZN7cutlass13device_kernelIN5flash19enable_sm80_to_sm89INS1_16FlashAttnBwdSm80INS1_25CollectiveMainloopBwdSm80ILi2ELi2EN4cute5tupleIJNS5_1CILi128EEES8_NS7_ILi64EEEEEENS_10bfloat16_tEfNS_4arch4Sm80ELb1ELb0ELb1ELb1ELb1ELb0ELb0ELb0ELi2ELi4ELi4ELi4ELb0EEENS1_24CollectiveEpilogueBwdGQAISA_fSD_Li256ELb1ELb1EEENS1_25SingleTileBwdLPTSchedulerILb1ELi128ELb1EEEEEEEEEvNT_6ParamsE) ;  /* 0xffff3c0008007950 */ /* 0x000fea0003c3ffff */
        .type           $_ZN7cutlass13device_kernelIN5flash19enable_sm80_to_sm89INS1_16FlashAttnBwdSm80INS1_25CollectiveMainloopBwdSm80ILi2ELi2EN4cute5tupleIJNS5_1CILi128EEES8_NS7_ILi64EEEEEENS_10bfloat16_tEfNS_4arch4Sm80ELb1ELb0ELb1ELb1ELb1ELb0ELb0ELb0ELi2ELi4ELi4ELi4ELb0EEENS1_24CollectiveEpilogueBwdGQAISA_fSD_Li256ELb1ELb1EEENS1_25SingleTileBwdLPTSchedulerILb1ELi128ELb1EEEEEEEEEvNT_6ParamsE$_ZZN4cute13to_mixed_bitsINS_5tupleIJNS1_IJNS_1CILi4EEENS2_ILi8EEEEEENS2_ILi2EEENS2_ILi1EEEEEENS1_IJNS1_IJNS2_ILi0EEENS2_ILi64EEEEEES9_S9_EEENS1_IJNS1_IJiiEEEiS9_EEEEEDaRKT_RKT0_RKT1_ENKUlDpRKT_E_clIJNS_9MixedBitsILj0ELj448EEENS2_ILj0EEESW_EEEDaSR_,@function
        .size           $_ZN7cutlass13device_kernelIN5flash19enable_sm80_to_sm89INS1_16FlashAttnBwdSm80INS1_25CollectiveMainloopBwdSm80ILi2ELi2EN4cute5tupleIJNS5_1CILi128EEES8_NS7_ILi64EEEEEENS_10bfloat16_tEfNS_4arch4Sm80ELb1ELb0ELb1ELb1ELb1ELb0ELb0ELb0ELi2ELi4ELi4ELi4ELb0EEENS1_24CollectiveEpilogueBwdGQAISA_fSD_Li256ELb1ELb1EEENS1_25SingleTileBwdLPTSchedulerILb1ELi128ELb1EEEEEEEEEvNT_6ParamsE$_ZZN4cute13to_mixed_bitsINS_5tupleIJNS1_IJNS_1CILi4EEENS2_ILi8EEEEEENS2_ILi2EEENS2_ILi1EEEEEENS1_IJNS1_IJNS2_ILi0EEENS2_ILi64EEEEEES9_S9_EEENS1_IJNS1_IJiiEEEiS9_EEEEEDaRKT_RKT0_RKT1_ENKUlDpRKT_E_clIJNS_9MixedBitsILj0ELj448EEENS2_ILj0EEESW_EEEDaSR_,($_ZN7cutlass13device_kernelIN5flash19enable_sm80_to_sm89INS1_16FlashAttnBwdSm80INS1_25CollectiveMainloopBwdSm80ILi2ELi2EN4cute5tupleIJNS5_1CILi128EEES8_NS7_ILi64EEEEEENS_10bfloat16_tEfNS_4arch4Sm80ELb1ELb0ELb1ELb1ELb1ELb0ELb0ELb0ELi2ELi4ELi4ELi4ELb0EEENS1_24CollectiveEpilogueBwdGQAISA_fSD_Li256ELb1ELb1EEENS1_25SingleTileBwdLPTSchedulerILb1ELi128ELb1EEEEEEEEEvNT_6ParamsE$_ZZN4cute13to_mixed_bitsINS_5tupleIJNS1_IJNS_1CILi4EEENS2_ILi8EEEEEENS2_ILi2EEENS2_ILi1EEEEEENS1_IJNS1_IJNS2_ILi0EEENS2_ILi64EEEEEES9_S9_EEENS1_IJNS1_IJiiEEEiS9_EEEEEDaRKT_RKT0_RKT1_ENKUlRKT_RKT0_RKT1_E_clIS5_SB_SD_EEDaSQ_ST_SW_ - $_ZN7cutlass13device_kernelIN5flash19enable_sm80_to_sm89INS1_16FlashAttnBwdSm80INS1_25CollectiveMainloopBwdSm80ILi2ELi2EN4cute5tupleIJNS5_1CILi128EEES8_NS7_ILi64EEEEEENS_10bfloat16_tEfNS_4arch4Sm80ELb1ELb0ELb1ELb1ELb1ELb0ELb0ELb0ELi2ELi4ELi4ELi4ELb0EEENS1_24CollectiveEpilogueBwdGQAISA_fSD_Li256ELb1ELb1EEENS1_25SingleTileBwdLPTSchedulerILb1ELi128ELb1EEEEEEEEEvNT_6ParamsE$_ZZN4cute13to_mixed_bitsINS_5tupleIJNS1_IJNS_1CILi4EEENS2_ILi8EEEEEENS2_ILi2EEENS2_ILi1EEEEEENS1_IJNS1_IJNS2_ILi0EEENS2_ILi64EEEEEES9_S9_EEENS1_IJNS1_IJiiEEEiS9_EEEEEDaRKT_RKT0_RKT1_ENKUlDpRKT_E_clIJNS_9MixedBitsILj0ELj448EEENS2_ILj0EEESW_EEEDaSR_)
$_ZN7cutlass13device_kernelIN5flash19enable_sm80_to_sm89INS1_16FlashAttnBwdSm80INS1_25CollectiveMainloopBwdSm80ILi2ELi2EN4cute5tupleIJNS5_1CILi128EEES8_NS7_ILi64EEEEEENS_10bfloat16_tEfNS_4arch4Sm80ELb1ELb0ELb1ELb1ELb1ELb0ELb0ELb0ELi2ELi4ELi4ELi4ELb0EEENS1_24CollectiveEpilogueBwdGQAISA_fSD_Li256ELb1ELb1EEENS1_25SingleTileBwdLPTSchedulerILb1ELi128ELb1EEEEEEEEEvNT_6ParamsE$_ZZN4cute13to_mixed_bitsINS_5tupleIJNS1_IJNS_1CILi4EEENS2_ILi8EEEEEENS2_ILi2EEENS2_ILi1EEEEEENS1_IJNS1_IJNS2_ILi0EEENS2_ILi64EEEEEES9_S9_EEENS1_IJNS1_IJiiEEEiS9_EEEEEDaRKT_RKT0_RKT1_ENKUlDpRKT_E_clIJNS_9MixedBitsILj0ELj448EEENS2_ILj0EEESW_EEEDaSR_:
[----:B------:R-:W-:Y:S02]  /*c400*/  MOV R3, 0x0 ;  /* 0x0000000000037802 */ /* 0x000fe40000000f00 */
[----:B------:R-:W-:Y:S02]  /*c410*/  LOP3.LUT R13, R13, 0x1c0, RZ, 0xc0, !PT ;  /* 0x000001c00d0d7812 */ /* 0x000fe400078ec0ff */
[----:B------:R-:W-:Y:S05]  /*c420*/  RET.REL.NODEC R2 `(_ZN7cutlass13device_kernelIN5flash19enable_sm80_to_sm89INS1_16FlashAttnBwdSm80INS1_25CollectiveMainloopBwdSm80ILi2ELi2EN4cute5tupleIJNS5_1CILi128EEES8_NS7_ILi64EEEEEENS_10bfloat16_tEfNS_4arch4Sm80ELb1ELb0ELb1ELb1ELb1ELb0ELb0ELb0ELi2ELi4ELi4ELi4ELb0EEENS1_24CollectiveEpilogueBwdGQAISA_fSD_Li256ELb1ELb1EEENS1_25SingleTileBwdLPTSchedulerILb1ELi128ELb1EEEEEEEEEvNT_6ParamsE) ;  /* 0xffff3bd002007950 */ /* 0x000fea0003c3ffff */
        .type           $_ZN7cutlass13device_kernelIN5flash19enable_sm80_to_sm89INS1_16FlashAttnBwdSm80INS1_25CollectiveMainloopBwdSm80ILi2ELi2EN4cute5tupleIJNS5_1CILi128EEES8_NS7_ILi64EEEEEENS_10bfloat16_tEfNS_4arch4Sm80ELb1ELb0ELb1ELb1ELb1ELb0ELb0ELb0ELi2ELi4ELi4ELi4ELb0EEENS1_24CollectiveEpilogueBwdGQAISA_fSD_Li256ELb1ELb1EEENS1_25SingleTileBwdLPTSchedulerILb1ELi128ELb1EEEEEEEEEvNT_6ParamsE$_ZZN4cute13to_mixed_bitsINS_5tupleIJNS1_IJNS_1CILi4EEENS2_ILi8EEEEEENS2_ILi2EEENS2_ILi1EEEEEENS1_IJNS1_IJNS2_ILi0EEENS2_ILi64EEEEEES9_S9_EEENS1_IJNS1_IJiiEEEiS9_EEEEEDaRKT_RKT0_RKT1_ENKUlRKT_RKT0_RKT1_E_clIS5_SB_SD_EEDaSQ_ST_SW_,@function
        .size           $_ZN7cutlass13device_kernelIN5flash19enable_sm80_to_sm89INS1_16FlashAttnBwdSm80INS1_25CollectiveMainloopBwdSm80ILi2ELi2EN4cute5tupleIJNS5_1CILi128EEES8_NS7_ILi64EEEEEENS_10bfloat16_tEfNS_4arch4Sm80ELb1ELb0ELb1ELb1ELb1ELb0ELb0ELb0ELi2ELi4ELi4ELi4ELb0EEENS1_24CollectiveEpilogueBwdGQAISA_fSD_Li256ELb1ELb1EEENS1_25SingleTileBwdLPTSchedulerILb1ELi128ELb1EEEEEEEEEvNT_6ParamsE$_ZZN4cute13to_mixed_bitsINS_5tupleIJNS1_IJNS_1CILi4EEENS2_ILi8EEEEEENS2_ILi2EEENS2_ILi1EEEEEENS1_IJNS1_IJNS2_ILi0EEENS2_ILi64EEEEEES9_S9_EEENS1_IJNS1_IJiiEEEiS9_EEEEEDaRKT_RKT0_RKT1_ENKUlRKT_RKT0_RKT1_E_clIS5_SB_SD_EEDaSQ_ST_SW_,($_ZN7cutlass13device_kernelIN5flash19enable_sm80_to_sm89INS1_16FlashAttnBwdSm80INS1_25CollectiveMainloopBwdSm80ILi2ELi2EN4cute5tupleIJNS5_1CILi128EEES8_NS7_ILi64EEEEEENS_10bfloat16_tEfNS_4arch4Sm80ELb1ELb0ELb1ELb1ELb1ELb0ELb0ELb0ELi2ELi4ELi4ELi4ELb0EEENS1_24CollectiveEpilogueBwdGQAISA_fSD_Li256ELb1ELb1EEENS1_25SingleTileBwdLPTSchedulerILb1ELi128ELb1EEEEEEEEEvNT_6ParamsE$_ZZN4cute13to_mixed_bitsINS_5tupleIJNS1_IJNS_1CILi4EEENS2_ILi8EEEEEENS2_ILi2EEENS2_ILi1EEEEEENS1_IJNS1_IJNS2_ILi128EEENS2_ILi0EEEEEES4_SA_EEENS1_IJNS1_IJiiEEEiSA_EEEEEDaRKT_RKT0_RKT1_ENKUlDpRKT_E_clIJNS_9MixedBitsILj0ELj384EEENSU_ILj0ELj8EEENS2_ILj0EEEEEEDaSR_ - $_ZN7cutlass13device_kernelIN5flash19enable_sm80_to_sm89INS1_16FlashAttnBwdSm80INS1_25CollectiveMainloopBwdSm80ILi2ELi2EN4cute5tupleIJNS5_1CILi128EEES8_NS7_ILi64EEEEEENS_10bfloat16_tEfNS_4arch4Sm80ELb1ELb0ELb1ELb1ELb1ELb0ELb0ELb0ELi2ELi4ELi4ELi4ELb0EEENS1_24CollectiveEpilogueBwdGQAISA_fSD_Li256ELb1ELb1EEENS1_25SingleTileBwdLPTSchedulerILb1ELi128ELb1EEEEEEEEEvNT_6ParamsE$_ZZN4cute13to_mixed_bitsINS_5tupleIJNS1_IJNS_1CILi4EEENS2_ILi8EEEEEENS2_ILi2EEENS2_ILi1EEEEEENS1_IJNS1_IJNS2_ILi0EEENS2_ILi64EEEEEES9_S9_EEENS1_IJNS1_IJiiEEEiS9_EEEEEDaRKT_RKT0_RKT1_ENKUlRKT_RKT0_RKT1_E_clIS5_SB_SD_EEDaSQ_ST_SW_)
$_ZN7cutlass13device_kernelIN5flash19enable_sm80_to_sm89INS1_16FlashAttnBwdSm80INS1_25CollectiveMainloopBwdSm80ILi2ELi2EN4cute5tupleIJNS5_1CILi128EEES8_NS7_ILi64EEEEEENS_10bfloat16_tEfNS_4arch4Sm80ELb1ELb0ELb1ELb1ELb1ELb0ELb0ELb0ELi2ELi4ELi4ELi4ELb0EEENS1_24CollectiveEpilogueBwdGQAISA_fSD_Li256ELb1ELb1EEENS1_25SingleTileBwdLPTSchedulerILb1ELi128ELb1EEEEEEEEEvNT_6ParamsE$_ZZN4cute13to_mixed_bitsINS_5tupleIJNS1_IJNS_1CILi4EEENS2_ILi8EEEEEENS2_ILi2EEENS2_ILi1EEEEEENS1_IJNS1_IJNS2_ILi0EEENS2_ILi64EEEEEES9_S9_EEENS1_IJNS1_IJiiEEEiS9_EEEEEDaRKT_RKT0_RKT1_ENKUlRKT_RKT0_RKT1_E_clIS5_SB_SD_EEDaSQ_ST_SW_:
[----:B------:R-:W-:Y:S02]  /*c430*/  MOV R2, 0xc450 ;  /* 0x0000c45000027802 */ /* 0x000fe40000000f00 */
[----:B------:R-:W-:Y:S05]  /*c440*/  CALL.REL.NOINC `($_ZN7cutlass13device_kernelIN5flash19enable_sm80_to_sm89INS1_16FlashAttnBwdSm80INS1_25CollectiveMainloopBwdSm80ILi2ELi2EN4cute5tupleIJNS5_1CILi128EEES8_NS7_ILi64EEEEEENS_10bfloat16_tEfNS_4arch4Sm80ELb1ELb0ELb1ELb1ELb1ELb0ELb0ELb0ELi2ELi4ELi4ELi4ELb0EEENS1_24CollectiveEpilogueBwdGQAISA_fSD_Li256ELb1ELb1EEENS1_25SingleTileBwdLPTSchedulerILb1ELi128ELb1EEEEEEEEEvNT_6ParamsE$_ZZN4cute13to_mixed_bitsINS_5tupleIJNS_1CILi4EEENS2_ILi8EEEEEENS1_IJNS2_ILi0EEENS2_ILi64EEEEEENS1_IJiiEEEEEDaRKT_RKT0_RKT1_ENKUlRKT_RKT0_RKT1_E_clIS4_S7_iEEDaSL_SO_SR_) ;  /* 0x0000038000007944 */ /* 0x000fea0003c00000 */
[----:B------:R-:W-:Y:S02]  /*c450*/  MOV R2, 0xc470 ;  /* 0x0000c47000027802 */ /* 0x000fe40000000f00 */
[----:B------:R-:W-:Y:S05]  /*c460*/  CALL.REL.NOINC `($_ZN7cutlass13device_kernelIN5flash19enable_sm80_to_sm89INS1_16FlashAttnBwdSm80INS1_25CollectiveMainloopBwdSm80ILi2ELi2EN4cute5tupleIJNS5_1CILi128EEES8_NS7_ILi64EEEEEENS_10bfloat16_tEfNS_4arch4Sm80ELb1ELb0ELb1ELb1ELb1ELb0ELb0ELb0ELi2ELi4ELi4ELi4ELb0EEENS1_24CollectiveEpilogueBwdGQAISA_fSD_Li256ELb1ELb1EEENS1_25SingleTileBwdLPTSchedulerILb1ELi128ELb1EEEEEEEEEvNT_6ParamsE$_ZZN4cute13to_mixed_bitsINS_5tupleIJNS_1CILi4EEENS2_ILi8EEEEEENS1_IJNS2_ILi0EEENS2_ILi64EEEEEENS1_IJiiEEEEEDaRKT_RKT0_RKT1_ENKUlDpRKT_E_clIJNS2_ILj0EEENS_9MixedBitsILj0ELj448EEEEEEDaSM_) ;  /* 0x0000032000007944 */ /* 0x000fea0003c00000 */
[----:B------:R-:W-:Y:S02]  /*c470*/  MOV R13, R3 ;  /* 0x00000003000d7202 */ /* 0x000fe40000000f00 */
[----:B------:R-:W-:Y:S02]  /*c480*/  MOV R2, R6 ;  /* 0x0000000600027202 */ /* 0x000fe40000000f00 */
[----:B------:R-:W-:-:S04]  /*c490*/  MOV R3, 0x0 ;  /* 0x0000000000037802 */ /* 0x000fc80000000f00 */
[----:B------:R-:W-:Y:S05]  /*c4a0*/  RET.REL.NODEC R2 `(_ZN7cutlass13device_kernelIN5flash19enable_sm80_to_sm89INS1_16FlashAttnBwdSm80INS1_25CollectiveMainloopBwdSm80ILi2ELi2EN4cute5tupleIJNS5_1CILi128EEES8_NS7_ILi64EEEEEENS_10bfloat16_tEfNS_4arch4Sm80ELb1ELb0ELb1ELb1ELb1ELb0ELb0ELb0ELi2ELi4ELi4ELi4ELb0EEENS1_24CollectiveEpilogueBwdGQAISA_fSD_Li256ELb1ELb1EEENS1_25SingleTileBwdLPTSchedulerILb1ELi128ELb1EEEEEEEEEvNT_6ParamsE) ;  /* 0xffff3b5002007950 */ /* 0x000fea0003c3ffff */
        .type           $_ZN7cutlass13device_kernelIN5flash19enable_sm80_to_sm89INS1_16FlashAttnBwdSm80INS1_25CollectiveMainloopBwdSm80ILi2ELi2EN4cute5tupleIJNS5_1CILi128EEES8_NS7_ILi64EEEEEENS_10bfloat16_tEfNS_4arch4Sm80ELb1ELb0ELb1ELb1ELb1ELb0ELb0ELb0ELi2ELi4ELi4ELi4ELb0EEENS1_24CollectiveEpilogueBwdGQAISA_fSD_Li256ELb1ELb1EEENS1_25SingleTileBwdLPTSchedulerILb1ELi128ELb1EEEEEEEEEvNT_6ParamsE$_ZZN4cute13to_mixed_bitsINS_5tupleIJNS1_IJNS_1CILi4EEENS2_ILi8EEEEEENS2_ILi2EEENS2_ILi1EEEEEENS1_IJNS1_IJNS2_ILi128EEENS2_ILi0EEEEEES4_SA_EEENS1_IJNS1_IJiiEEEiSA_EEEEEDaRKT_RKT0_RKT1_ENKUlDpRKT_E_clIJNS_9MixedBitsILj0ELj384EEENSU_ILj0ELj8EEENS2_ILj0EEEEEEDaSR_,@function
        .size           $_ZN7cutlass13device_kernelIN5flash19enable_sm80_to_sm89INS1_16FlashAttnBwdSm80INS1_25CollectiveMainloopBwdSm80ILi2ELi2EN4cute5tupleIJNS5_1CILi128EEES8_NS7_ILi64EEEEEENS_10bfloat16_tEfNS_4arch4Sm80ELb1ELb0ELb1ELb1ELb1ELb0ELb0ELb0ELi2ELi4ELi4ELi4ELb0EEENS1_24CollectiveEpilogueBwdGQAISA_fSD_Li256ELb1ELb1EEENS1_25SingleTileBwdLPTSchedulerILb1ELi128ELb1EEEEEEEEEvNT_6ParamsE$_ZZN4cute13to_mixed_bitsINS_5tupleIJNS1_IJNS_1CILi4EEENS2_ILi8EEEEEENS2_ILi2EEENS2_ILi1EEEEEENS1_IJNS1_IJNS2_ILi128EEENS2_ILi0EEEEEES4_SA_EEENS1_IJNS1_IJiiEEEiSA_EEEEEDaRKT_RKT0_RKT1_ENKUlDpRKT_E_clIJNS_9MixedBitsILj0ELj384EEENSU_ILj0ELj8EEENS2_ILj0EEEEEEDaSR_,($_ZN7cutlass13device_kernelIN5flash19enable_sm80_to_sm89INS1_16FlashAttnBwdSm80INS1_25CollectiveMainloopBwdSm80ILi2ELi2EN4cute5tupleIJNS5_1CILi128EEES8_NS7_ILi64EEEEEENS_10bfloat16_tEfNS_4arch4Sm80ELb1ELb0ELb1ELb1ELb1ELb0ELb0ELb0ELi2ELi4ELi4ELi4ELb0EEENS1_24CollectiveEpilogueBwdGQAISA_fSD_Li256ELb1ELb1EEENS1_25SingleTileBwdLPTSchedulerILb1ELi128ELb1EEEEEEEEEvNT_6ParamsE$_ZZN4cute13to_mixed_bitsINS_5tupleIJNS1_IJNS_1CILi4EEENS2_ILi8EEEEEENS2_ILi2EEENS2_ILi1EEEEEENS1_IJNS1_IJNS2_ILi128EEENS2_ILi0EEEEEES4_SA_EEENS1_IJNS1_IJiiEEEiSA_EEEEEDaRKT_RKT0_RKT1_ENKUlRKT_RKT0_RKT1_E_clIS5_SB_SD_EEDaSQ_ST_SW_ - $_ZN7cutlass13device_kernelIN5flash19enable_sm80_to_sm89INS1_16FlashAttnBwdSm80INS1_25CollectiveMainloopBwdSm80ILi2ELi2EN4cute5tupleIJNS5_1CILi128EEES8_NS7_ILi64EEEEEENS_10bfloat16_tEfNS_4arch4Sm80ELb1ELb0ELb1ELb1ELb1ELb0ELb0ELb0ELi2ELi4ELi4ELi4ELb0EEENS1_24CollectiveEpilogueBwdGQAISA_fSD_Li256ELb1ELb1EEENS1_25SingleTileBwdLPTSchedulerILb1ELi128ELb1EEEEEEEEEvNT_6ParamsE$_ZZN4cute13to_mixed_bitsINS_5tupleIJNS1_IJNS_1CILi4EEENS2_ILi8EEEEEENS2_ILi2EEENS2_ILi1EEEEEENS1_IJNS1_IJNS2_ILi128EEENS2_ILi0EEEEEES4_SA_EEENS1_IJNS1_IJiiEEEiSA_EEEEEDaRKT_RKT0_RKT1_ENKUlDpRKT_E_clIJNS_9MixedBitsILj0ELj384EEENSU_ILj0ELj8EEENS2_ILj0EEEEEEDaSR_)
$_ZN7cutlass13device_kernelIN5flash19enable_sm80_to_sm89INS1_16FlashAttnBwdSm80INS1_25CollectiveMainloopBwdSm80ILi2ELi2EN4cute5tupleIJNS5_1CILi128EEES8_NS7_ILi64EEEEEENS_10bfloat16_tEfNS_4arch4Sm80ELb1ELb0ELb1ELb1ELb1ELb0ELb0ELb0ELi2ELi4ELi4ELi4ELb0EEENS1_24CollectiveEpilogueBwdGQAISA_fSD_Li256ELb1ELb1EEENS1_25SingleTileBwdLPTSchedulerILb1ELi128ELb1EEEEEEEEEvNT_6ParamsE$_ZZN4cute13to_mixed_bitsINS_5tupleIJNS1_IJNS_1CILi4EEENS2_ILi8EEEEEENS2_ILi2EEENS2_ILi1EEEEEENS1_IJNS1_IJNS2_ILi128EEENS2_ILi0EEEEEES4_SA_EEENS1_IJNS1_IJiiEEEiSA_EEEEEDaRKT_RKT0_RKT1_ENKUlDpRKT_E_clIJNS_9MixedBitsILj0ELj384EEENSU_ILj0ELj8EEENS2_ILj0EEEEEEDaSR_:
[----:B------:R-:W-:-:S04]  /*c4b0*/  LOP3.LUT R6, R5, 0x8, RZ, 0xc0, !PT ;  /* 0x0000000805067812 */ /* 0x000fc800078ec0ff */
[----:B------:R-:W-:Y:S01]  /*c4c0*/  LOP3.LUT R11, R6, 0x188, R3, 0x78, !PT ;  /* 0x00000188060b7812 */ /* 0x000fe200078e7803 */
[----:B------:R-:W-:-:S04]  /*c4d0*/  IMAD.MOV.U32 R3, RZ, RZ, 0x0 ;  /* 0x00000000ff037424 */ /* 0x000fc800078e00ff */
[----:B------:R-:W-:Y:S05]  /*c4e0*/  RET.REL.NODEC R2 `(_ZN7cutlass13device_kernelIN5flash19enable_sm80_to_sm89INS1_16FlashAttnBwdSm80INS1_25CollectiveMainloopBwdSm80ILi2ELi2EN4cute5tupleIJNS5_1CILi128EEES8_NS7_ILi64EEEEEENS_10bfloat16_tEfNS_4arch4Sm80ELb1ELb0ELb1ELb1ELb1ELb0ELb0ELb0ELi2ELi4ELi4ELi4ELb0EEENS1_24CollectiveEpilogueBwdGQAISA_fSD_Li256ELb1ELb1EEENS1_25SingleTileBwdLPTSchedulerILb1ELi128ELb1EEEEEEEEEvNT_6ParamsE) ;  /* 0xffff3b1002007950 */ /* 0x000fea0003c3ffff */
        .type           $_ZN7cutlass13device_kernelIN5flash19enable_sm80_to_sm89INS1_16FlashAttnBwdSm80INS1_25CollectiveMainloopBwdSm80ILi2ELi2EN4cute5tupleIJNS5_1CILi128EEES8_NS7_ILi64EEEEEENS_10bfloat16_tEfNS_4arch4Sm80ELb1ELb0ELb1ELb1ELb1ELb0ELb0ELb0ELi2ELi4ELi4ELi4ELb0EEENS1_24CollectiveEpilogueBwdGQAISA_fSD_Li256ELb1ELb1EEENS1_25SingleTileBwdLPTSchedulerILb1ELi128ELb1EEEEEEEEEvNT_6ParamsE$_ZZN4cute13to_mixed_bitsINS_5tupleIJNS1_IJNS_1CILi4EEENS2_ILi8EEEEEENS2_ILi2EEENS2_ILi1EEEEEENS1_IJNS1_IJNS2_ILi128EEENS2_ILi0EEEEEES4_SA_EEENS1_IJNS1_IJiiEEEiSA_EEEEEDaRKT_RKT0_RKT1_ENKUlRKT_RKT0_RKT1_E_clIS5_SB_SD_EEDaSQ_ST_SW_,@function
        .size           $_ZN7cutlass13device_kernelIN5flash19enable_sm80_to_sm89INS1_16FlashAttnBwdSm80INS1_25CollectiveMainloopBwdSm80ILi2ELi2EN4cute5tupleIJNS5_1CILi128EEES8_NS7_ILi64EEEEEENS_10bfloat16_tEfNS_4arch4Sm80ELb1ELb0ELb1ELb1ELb1ELb0ELb0ELb0ELi2ELi4ELi4ELi4ELb0EEENS1_24CollectiveEpilogueBwdGQAISA_fSD_Li256ELb1ELb1EEENS1_25SingleTileBwdLPTSchedulerILb1ELi128ELb1EEEEEEEEEvNT_6ParamsE$_ZZN4cute13to_mixed_bitsINS_5tupleIJNS1_IJNS_1CILi4EEENS2_ILi8EEEEEENS2_ILi2EEENS2_ILi1EEEEEENS1_IJNS1_IJNS2_ILi128EEENS2_ILi0EEEEEES4_SA_EEENS1_IJNS1_IJiiEEEiSA_EEEEEDaRKT_RKT0_RKT1_ENKUlRKT_RKT0_RKT1_E_clIS5_SB_SD_EEDaSQ_ST_SW_,($_ZN7cutlass13device_kernelIN5flash19enable_sm80_to_sm89INS1_16FlashAttnBwdSm80INS1_25CollectiveMainloopBwdSm80ILi2ELi2EN4cute5tupleIJNS5_1CILi128EEES8_NS7_ILi64EEEEEENS_10bfloat16_tEfNS_4arch4Sm80ELb1ELb0ELb1ELb1ELb1ELb0ELb0ELb0ELi2ELi4ELi4ELi4ELb0EEENS1_24CollectiveEpilogueBwdGQAISA_fSD_Li256ELb1ELb1EEENS1_25SingleTileBwdLPTSchedulerILb1ELi128ELb1EEEEEEEEEvNT_6ParamsE$_ZZN4cute13to_mixed_bitsINS_5tupleIJNS1_IJNS_1CILi4EEENS2_ILi8EEEEEENS2_ILi2EEENS2_ILi1EEEEEENS1_IJNS1_IJNS2_ILi128EEENS2_ILi0EEEEEES4_SA_EEENS1_IJNS1_IJiiEEEiSA_EEEEEDaRKT_RKT0_RKT1_ENKUlRKT_RKT0_RKT1_E_clIS6_S4_iEEDaSQ_ST_SW_ - $_ZN7cutlass13device_kernelIN5flash19enable_sm80_to_sm89INS1_16FlashAttnBwdSm80INS1_25CollectiveMainloopBwdSm80ILi2ELi2EN4cute5tupleIJNS5_1CILi128EEES8_NS7_ILi64EEEEEENS_10bfloat16_tEfNS_4arch4Sm80ELb1ELb0ELb1ELb1ELb1ELb0ELb0ELb0ELi2ELi4ELi4ELi4ELb0EEENS1_24CollectiveEpilogueBwdGQAISA_fSD_Li256ELb1ELb1EEENS1_25SingleTileBwdLPTSchedulerILb1ELi128ELb1EEEEEEEEEvNT_6ParamsE$_ZZN4cute13to_mixed_bitsINS_5tupleIJNS1_IJNS_1CILi4EEENS2_ILi8EEEEEENS2_ILi2EEENS2_ILi1EEEEEENS1_IJNS1_IJNS2_ILi128EEENS2_ILi0EEEEEES4_SA_EEENS1_IJNS1_IJiiEEEiSA_EEEEEDaRKT_RKT0_RKT1_ENKUlRKT_RKT0_RKT1_E_clIS5_SB_SD_EEDaSQ_ST_SW_)
$_ZN7cutlass13device_kernelIN5flash19enable_sm80_to_sm89INS1_16FlashAttnBwdSm80INS1_25CollectiveMainloopBwdSm80ILi2ELi2EN4cute5tupleIJNS5_1CILi128EEES8_NS7_ILi64EEEEEENS_10bfloat16_tEfNS_4arch4Sm80ELb1ELb0ELb1ELb1ELb1ELb0ELb0ELb0ELi2ELi4ELi4ELi4ELb0EEENS1_24CollectiveEpilogueBwdGQAISA_fSD_Li256ELb1ELb1EEENS1_25SingleTileBwdLPTSchedulerILb1ELi128ELb1EEEEEEEEEvNT_6ParamsE$_ZZN4cute13to_mixed_bitsINS_5tupleIJNS1_IJNS_1CILi4EEENS2_ILi8EEEEEENS2_ILi2EEENS2_ILi1EEEEEENS1_IJNS1_IJNS2_ILi128EEENS2_ILi0EEEEEES4_SA_EEENS1_IJNS1_IJiiEEEiSA_EEEEEDaRKT_RKT0_RKT1_ENKUlRKT_RKT0_RKT1_E_clIS5_SB_SD_EEDaSQ_ST_SW_:
[----:B------:R-:W-:Y:S02]  /*c4f0*/  MOV R3, R2 ;  /* 0x0000000200037202 */ /* 0x000fe40000000f00 */
[----:B------:R-:W-:Y:S02]  /*c500*/  MOV R2, 0xc520 ;  /* 0x0000c52000027802 */ /* 0x000fe40000000f00 */
[----:B------:R-:W-:Y:S05]  /*c510*/  CALL.REL.NOINC `($_ZN7cutlass13device_kernelIN5flash19enable_sm80_to_sm89INS1_16FlashAttnBwdSm80INS1_25CollectiveMainloopBwdSm80ILi2ELi2EN4cute5tupleIJNS5_1CILi128EEES8_NS7_ILi64EEEEEENS_10bfloat16_tEfNS_4arch4Sm80ELb1ELb0ELb1ELb1ELb1ELb0ELb0ELb0ELi2ELi4ELi4ELi4ELb0EEENS1_24CollectiveEpilogueBwdGQAISA_fSD_Li256ELb1ELb1EEENS1_25SingleTileBwdLPTSchedulerILb1ELi128ELb1EEEEEEEEEvNT_6ParamsE$_ZZN4cute13to_mixed_bitsINS_5tupleIJNS_1CILi4EEENS2_ILi8EEEEEENS1_IJNS2_ILi128EEENS2_ILi0EEEEEENS1_IJiiEEEEEDaRKT_RKT0_RKT1_ENKUlRKT_RKT0_RKT1_E_clIS3_S6_iEEDaSL_SO_SR_) ;  /* 0x0000034000007944 */ /* 0x000fea0003c00000 */
[----:B------:R-:W-:Y:S02]  /*c520*/  MOV R2, 0xc540 ;  /* 0x0000c54000027802 */ /* 0x000fe40000000f00 */
[----:B------:R-:W-:Y:S05]  /*c530*/  CALL.REL.NOINC `($_ZN7cutlass13device_kernelIN5flash19enable_sm80_to_sm89INS1_16FlashAttnBwdSm80INS1_25CollectiveMainloopBwdSm80ILi2ELi2EN4cute5tupleIJNS5_1CILi128EEES8_NS7_ILi64EEEEEENS_10bfloat16_tEfNS_4arch4Sm80ELb1ELb0ELb1ELb1ELb1ELb0ELb0ELb0ELi2ELi4ELi4ELi4ELb0EEENS1_24CollectiveEpilogueBwdGQAISA_fSD_Li256ELb1ELb1EEENS1_25SingleTileBwdLPTSchedulerILb1ELi128ELb1EEEEEEEEEvNT_6ParamsE$_ZZN4cute13to_mixed_bitsINS_5tupleIJNS_1CILi4EEENS2_ILi8EEEEEENS1_IJNS2_ILi128EEENS2_ILi0EEEEEENS1_IJiiEEEEEDaRKT_RKT0_RKT1_ENKUlDpRKT_E_clIJNS_9MixedBitsILj0ELj384EEENS2_ILj0EEEEEEDaSM_) ;  /* 0x000002e000007944 */ /* 0x000fea0003c00000 */
[----:B------:R-:W-:Y:S02]  /*c540*/  MOV R8, R6 ;  /* 0x0000000600087202 */ /* 0x000fe40000000f00 */
[----:B------:R-:W-:-:S04]  /*c550*/  MOV R9, 0x0 ;  /* 0x0000000000097802 */ /* 0x000fc80000000f00 */
[----:B------:R-:W-:Y:S05]  /*c560*/  RET.REL.NODEC R8 `(_ZN7cutlass13device_kernelIN5flash19enable_sm80_to_sm89INS1_16FlashAttnBwdSm80INS1_25CollectiveMainloopBwdSm80ILi2ELi2EN4cute5tupleIJNS5_1CILi128EEES8_NS7_ILi64EEEEEENS_10bfloat16_tEfNS_4arch4Sm80ELb1ELb0ELb1ELb1ELb1ELb0ELb0ELb0ELi2ELi4ELi4ELi4ELb0EEENS1_24CollectiveEpilogueBwdGQAISA_fSD_Li256ELb1ELb1EEENS1_25SingleTileBwdLPTSchedulerILb1ELi128ELb1EEEEEEEEEvNT_6ParamsE) ;  /* 0xffff3a9008007950 */ /* 0x000fea0003c3ffff */
        .type           $_ZN7cutlass13device_kernelIN5flash19enable_sm80_to_sm89INS1_16FlashAttnBwdSm80INS1_25CollectiveMainloopBwdSm80ILi2ELi2EN4cute5tupleIJNS5_1CILi128EEES8_NS7_ILi64EEEEEENS_10bfloat16_tEfNS_4arch4Sm80ELb1ELb0ELb1ELb1ELb1ELb0ELb0ELb0ELi2ELi4ELi4ELi4ELb0EEENS1_24CollectiveEpilogueBwdGQAISA_fSD_Li256ELb1ELb1EEENS1_25SingleTileBwdLPTSchedulerILb1ELi128ELb1EEEEEEEEEvNT_6ParamsE$_ZZN4cute13to_mixed_bitsINS_5tupleIJNS1_IJNS_1CILi4EEENS2_ILi8EEEEEENS2_ILi2EEENS2_ILi1EEEEEENS1_IJNS1_IJNS2_ILi128EEENS2_ILi0EEEEEES4_SA_EEENS1_IJNS1_IJiiEEEiSA_EEEEEDaRKT_RKT0_RKT1_ENKUlRKT_RKT0_RKT1_E_clIS6_S4_iEEDaSQ_ST_SW_,@function
        .size           $_ZN7cutlass13device_kernelIN5flash19enable_sm80_to_sm89INS1_16FlashAttnBwdSm80INS1_25CollectiveMainloopBwdSm80ILi2ELi2EN4cute5tupleIJNS5_1CILi128EEES8_NS7_ILi64EEEEEENS_10bfloat16_tEfNS_4arch4Sm80ELb1ELb0ELb1ELb1ELb1ELb0ELb0ELb0ELi2ELi4ELi4ELi4ELb0EEENS1_24CollectiveEpilogueBwdGQAISA_fSD_Li256ELb1ELb1EEENS1_25SingleTileBwdLPTSchedulerILb1ELi128ELb1EEEEEEEEEvNT_6ParamsE$_ZZN4cute13to_mixed_bitsINS_5tupleIJNS1_IJNS_1CILi4EEENS2_ILi8EEEEEENS2_ILi2EEENS2_ILi1EEEEEENS1_IJNS1_IJNS2_ILi128EEENS2_ILi0EEEEEES4_SA_EEENS1_IJNS1_IJiiEEEiSA_EEEEEDaRKT_RKT0_RKT1_ENKUlRKT_RKT0_RKT1_E_clIS6_S4_iEEDaSQ_ST_SW_,($_ZN7cutlass13device_kernelIN5flash19enable_sm80_to_sm89INS1_16FlashAttnBwdSm80INS1_25CollectiveMainloopBwdSm80ILi2ELi2EN4cute5tupleIJNS5_1CILi128EEES8_NS7_ILi64EEEEEENS_10bfloat16_tEfNS_4arch4Sm80ELb1ELb0ELb1ELb1ELb1ELb0ELb0ELb0ELi2ELi4ELi4ELi4ELb0EEENS1_24CollectiveEpilogueBwdGQAISA_fSD_Li256ELb1ELb1EEENS1_25SingleTileBwdLPTSchedulerILb1ELi128ELb1EEEEEEEEEvNT_6ParamsE$_ZZN4cute13to_mixed_bitsINS_5tupleIJNS1_IJNS_1CILi4EEENS2_ILi8EEEEEES3_NS2_ILi1EEEEEENS1_IJNS1_IJNS2_ILi0EEENS2_ILi64EEEEEES8_S8_EEENS1_IJNS1_IJiiEEEiS8_EEEEEDaRKT_RKT0_RKT1_ENKUlDpRKT_E_clIJNS_9MixedBitsILj0ELj448EEENS2_ILj0EEESV_EEEDaSQ_ - $_ZN7cutlass13device_kernelIN5flash19enable_sm80_to_sm89INS1_16FlashAttnBwdSm80INS1_25CollectiveMainloopBwdSm80ILi2ELi2EN4cute5tupleIJNS5_1CILi128EEES8_NS7_ILi64EEEEEENS_10bfloat16_tEfNS_4arch4Sm80ELb1ELb0ELb1ELb1ELb1ELb0ELb0ELb0ELi2ELi4ELi4ELi4ELb0EEENS1_24CollectiveEpilogueBwdGQAISA_fSD_Li256ELb1ELb1EEENS1_25SingleTileBwdLPTSchedulerILb1ELi128ELb1EEEEEEEEEvNT_6ParamsE$_ZZN4cute13to_mixed_bitsINS_5tupleIJNS1_IJNS_1CILi4EEENS2_ILi8EEEEEENS2_ILi2EEENS2_ILi1EEEEEENS1_IJNS1_IJNS2_ILi128EEENS2_ILi0EEEEEES4_SA_EEENS1_IJNS1_IJiiEEEiSA_EEEEEDaRKT_RKT0_RKT1_ENKUlRKT_RKT0_RKT1_E_clIS6_S4_iEEDaSQ_ST_SW_)
$_ZN7cutlass13device_kernelIN5flash19enable_sm80_to_sm89INS1_16FlashAttnBwdSm80INS1_25CollectiveMainloopBwdSm80ILi2ELi2EN4cute5tupleIJNS5_1CILi128EEES8_NS7_ILi64EEEEEENS_10bfloat16_tEfNS_4arch4Sm80ELb1ELb0ELb1ELb1ELb1ELb0ELb0ELb0ELi2ELi4ELi4ELi4ELb0EEENS1_24CollectiveEpilogueBwdGQAISA_fSD_Li256ELb1ELb1EEENS1_25SingleTileBwdLPTSchedulerILb1ELi128ELb1EEEEEEEEEvNT_6ParamsE$_ZZN4cute13to_mixed_bitsINS_5tupleIJNS1_IJNS_1CILi4EEENS2_ILi8EEEEEENS2_ILi2EEENS2_ILi1EEEEEENS1_IJNS1_IJNS2_ILi128EEENS2_ILi0EEEEEES4_SA_EEENS1_IJNS1_IJiiEEEiSA_EEEEEDaRKT_RKT0_RKT1_ENKUlRKT_RKT0_RKT1_E_clIS6_S4_iEEDaSQ_ST_SW_:
[----:B------:R-:W-:Y:S01]  /*c570*/  MOV R8, R6 ;  /* 0x0000000600087202 */ /* 0x000fe20000000f00 */
[----:B------:R-:W-:Y:S02]  /*c580*/  IMAD.MOV.U32 R9, RZ, RZ, 0x0 ;  /* 0x00000000ff097424 */ /* 0x000fe400078e00ff */
[----:B------:R-:W-:-:S05]  /*c590*/  IMAD.SHL.U32 R2, R31, 0x8, RZ ;  /* 0x000000081f027824 */ /* 0x000fca00078e00ff */
[----:B------:R-:W-:Y:S01]  /*c5a0*/  LOP3.LUT R2, R2, 0x8, RZ, 0xc0, !PT ;  /* 0x0000000802027812 */ /* 0x000fe200078ec0ff */
[----:B------:R-:W-:Y:S06]  /*c5b0*/  RET.REL.NODEC R8 `(_ZN7cutlass13device_kernelIN5flash19enable_sm80_to_sm89INS1_16FlashAttnBwdSm80INS1_25CollectiveMainloopBwdSm80ILi2ELi2EN4cute5tupleIJNS5_1CILi128EEES8_NS7_ILi64EEEEEENS_10bfloat16_tEfNS_4arch4Sm80ELb1ELb0ELb1ELb1ELb1ELb0ELb0ELb0ELi2ELi4ELi4ELi4ELb0EEENS1_24CollectiveEpilogueBwdGQAISA_fSD_Li256ELb1ELb1EEENS1_25SingleTileBwdLPTSchedulerILb1ELi128ELb1EEEEEEEEEvNT_6ParamsE) ;  /* 0xffff3a4008007950 */ /* 0x000fec0003c3ffff */
        .type           $_ZN7cutlass13device_kernelIN5flash19enable_sm80_to_sm89INS1_16FlashAttnBwdSm80INS1_25CollectiveMainloopBwdSm80ILi2ELi2EN4cute5tupleIJNS5_1CILi128EEES8_NS7_ILi64EEEEEENS_10bfloat16_tEfNS_4arch4Sm80ELb1ELb0ELb1ELb1ELb1ELb0ELb0ELb0ELi2ELi4ELi4ELi4ELb0EEENS1_24CollectiveEpilogueBwdGQAISA_fSD_Li256ELb1ELb1EEENS1_25SingleTileBwdLPTSchedulerILb1ELi128ELb1EEEEEEEEEvNT_6ParamsE$_ZZN4cute13to_mixed_bitsINS_5tupleIJNS1_IJNS_1CILi4EEENS2_ILi8EEEEEES3_NS2_ILi1EEEEEENS1_IJNS1_IJNS2_ILi0EEENS2_ILi64EEEEEES8_S8_EEENS1_IJNS1_IJiiEEEiS8_EEEEEDaRKT_RKT0_RKT1_ENKUlDpRKT_E_clIJNS_9MixedBitsILj0ELj448EEENS2_ILj0EEESV_EEEDaSQ_,@function
        .size           $_ZN7cutlass13device_kernelIN5flash19enable_sm80_to_sm89INS1_16FlashAttnBwdSm80INS1_25CollectiveMainloopBwdSm80ILi2ELi2EN4cute5tupleIJNS5_1CILi128EEES8_NS7_ILi64EEEEEENS_10bfloat16_tEfNS_4arch4Sm80ELb1ELb0ELb1ELb1ELb1ELb0ELb0ELb0ELi2ELi4ELi4ELi4ELb0EEENS1_24CollectiveEpilogueBwdGQAISA_fSD_Li256ELb1ELb1EEENS1_25SingleTileBwdLPTSchedulerILb1ELi128ELb1EEEEEEEEEvNT_6ParamsE$_ZZN4cute13to_mixed_bitsINS_5tupleIJNS1_IJNS_1CILi4EEENS2_ILi8EEEEEES3_NS2_ILi1EEEEEENS1_IJNS1_IJNS2_ILi0EEENS2_ILi64EEEEEES8_S8_EEENS1_IJNS1_IJiiEEEiS8_EEEEEDaRKT_RKT0_RKT1_ENKUlDpRKT_E_clIJNS_9MixedBitsILj0ELj448EEENS2_ILj0EEESV_EEEDaSQ_,($_ZN7cutlass13device_kernelIN5flash19enable_sm80_to_sm89INS1_16FlashAttnBwdSm80INS1_25CollectiveMainloopBwdSm80ILi2ELi2EN4cute5tupleIJNS5_1CILi128EEES8_NS7_ILi64EEEEEENS_10bfloat16_tEfNS_4arch4Sm80ELb1ELb0ELb1ELb1ELb1ELb0ELb0ELb0ELi2ELi4ELi4ELi4ELb0EEENS1_24CollectiveEpilogueBwdGQAISA_fSD_Li256ELb1ELb1EEENS1_25SingleTileBwdLPTSchedulerILb1ELi128ELb1EEEEEEEEEvNT_6ParamsE$_ZZN4cute13to_mixed_bitsINS_5tupleIJNS1_IJNS_1CILi4EEENS2_ILi8EEEEEES3_NS2_ILi1EEEEEENS1_IJNS1_IJNS2_ILi0EEENS2_ILi64EEEEEES8_S8_EEENS1_IJNS1_IJiiEEEiS8_EEEEEDaRKT_RKT0_RKT1_ENKUlRKT_RKT0_RKT1_E_clIS5_SA_SC_EEDaSP_SS_SV_ - $_ZN7cutlass13device_kernelIN5flash19enable_sm80_to_sm89INS1_16FlashAttnBwdSm80INS1_25CollectiveMainloopBwdSm80ILi2ELi2EN4cute5tupleIJNS5_1CILi128EEES8_NS7_ILi64EEEEEENS_10bfloat16_tEfNS_4arch4Sm80ELb1ELb0ELb1ELb1ELb1ELb0ELb0ELb0ELi2ELi4ELi4ELi4ELb0EEENS1_24CollectiveEpilogueBwdGQAISA_fSD_Li256ELb1ELb1EEENS1_25SingleTileBwdLPTSchedulerILb1ELi128ELb1EEEEEEEEEvNT_6ParamsE$_ZZN4cute13to_mixed_bitsINS_5tupleIJNS1_IJNS_1CILi4EEENS2_ILi8EEEEEES3_NS2_ILi1EEEEEENS1_IJNS1_IJNS2_ILi0EEENS2_ILi64EEEEEES8_S8_EEENS1_IJNS1_IJiiEEEiS8_EEEEEDaRKT_RKT0_RKT1_ENKUlDpRKT_E_clIJNS_9MixedBitsILj0ELj448EEENS2_ILj0EEESV_EEEDaSQ_)
$_ZN7cutlass13device_kernelIN5flash19enable_sm80_to_sm89INS1_16FlashAttnBwdSm80INS1_25CollectiveMainloopBwdSm80ILi2ELi2EN4cute5tupleIJNS5_1CILi128EEES8_NS7_ILi64EEEEEENS_10bfloat16_tEfNS_4arch4Sm80ELb1ELb0ELb1ELb1ELb1ELb0ELb0ELb0ELi2ELi4ELi4ELi4ELb0EEENS1_24CollectiveEpilogueBwdGQAISA_fSD_Li256ELb1ELb1EEENS1_25SingleTileBwdLPTSchedulerILb1ELi128ELb1EEEEEEEEEvNT_6ParamsE$_ZZN4cute13to_mixed_bitsINS_5tupleIJNS1_IJNS_1CILi4EEENS2_ILi8EEEEEES3_NS2_ILi1EEEEEENS1_IJNS1_IJNS2_ILi0EEENS2_ILi64EEEEEES8_S8_EEENS1_IJNS1_IJiiEEEiS8_EEEEEDaRKT_RKT0_RKT1_ENKUlDpRKT_E_clIJNS_9MixedBitsILj0ELj448EEENS2_ILj0EEESV_EEEDaSQ_:
[----:B------:R-:W-:Y:S02]  /*c5c0*/  MOV R3, 0x0 ;  /* 0x0000000000037802 */ /* 0x000fe40000000f00 */
[----:B------:R-:W-:Y:S02]  /*c5d0*/  LOP3.LUT R13, R13, 0x1c0, RZ, 0xc0, !PT ;  /* 0x000001c00d0d7812 */ /* 0x000fe400078ec0ff */
[----:B------:R-:W-:Y:S05]  /*c5e0*/  RET.REL.NODEC R2 `(_ZN7cutlass13device_kernelIN5flash19enable_sm80_to_sm89INS1_16FlashAttnBwdSm80INS1_25CollectiveMainloopBwdSm80ILi2ELi2EN4cute5tupleIJNS5_1CILi128EEES8_NS7_ILi64EEEEEENS_10bfloat16_tEfNS_4arch4Sm80ELb1ELb0ELb1ELb1ELb1ELb0ELb0ELb0ELi2ELi4ELi4ELi4ELb0EEENS1_24CollectiveEpilogueBwdGQAISA_fSD_Li256ELb1ELb1EEENS1_25SingleTileBwdLPTSchedulerILb1ELi128ELb1EEEEEEEEEvNT_6ParamsE) ;  /* 0xffff3a1002007950 */ /* 0x000fea0003c3ffff */
        .type           $_ZN7cutlass13device_kernelIN5flash19enable_sm80_to_sm89INS1_16FlashAttnBwdSm80INS1_25CollectiveMainloopBwdSm80ILi2ELi2EN4cute5tupleIJNS5_1CILi128EEES8_NS7_ILi64EEEEEENS_10bfloat16_tEfNS_4arch4Sm80ELb1ELb0ELb1ELb1ELb1ELb0ELb0ELb0ELi2ELi4ELi4ELi4ELb0EEENS1_24CollectiveEpilogueBwdGQAISA_fSD_Li256ELb1ELb1EEENS1_25SingleTileBwdLPTSchedulerILb1ELi128ELb1EEEEEEEEEvNT_6ParamsE$_ZZN4cute13to_mixed_bitsINS_5tupleIJNS1_IJNS_1CILi4EEENS2_ILi8EEEEEES3_NS2_ILi1EEEEEENS1_IJNS1_IJNS2_ILi0EEENS2_ILi64EEEEEES8_S8_EEENS1_IJNS1_IJiiEEEiS8_EEEEEDaRKT_RKT0_RKT1_ENKUlRKT_RKT0_RKT1_E_clIS5_SA_SC_EEDaSP_SS_SV_,@function
        .size           $_ZN7cutlass13device_kernelIN5flash19enable_sm80_to_sm89INS1_16FlashAttnBwdSm80INS1_25CollectiveMainloopBwdSm80ILi2ELi2EN4cute5tupleIJNS5_1CILi128EEES8_NS7_ILi64EEEEEENS_10bfloat16_tEfNS_4arch4Sm80ELb1ELb0ELb1ELb1ELb1ELb0ELb0ELb0ELi2ELi4ELi4ELi4ELb0EEENS1_24CollectiveEpilogueBwdGQAISA_fSD_Li256ELb1ELb1EEENS1_25SingleTileBwdLPTSchedulerILb1ELi128ELb1EEEEEEEEEvNT_6ParamsE$_ZZN4cute13to_mixed_bitsINS_5tupleIJNS1_IJNS_1CILi4EEENS2_ILi8EEEEEES3_NS2_ILi1EEEEEENS1_IJNS1_IJNS2_ILi0EEENS2_ILi64EEEEEES8_S8_EEENS1_IJNS1_IJiiEEEiS8_EEEEEDaRKT_RKT0_RKT1_ENKUlRKT_RKT0_RKT1_E_clIS5_SA_SC_EEDaSP_SS_SV_,($_ZN7cutlass13device_kernelIN5flash19enable_sm80_to_sm89INS1_16FlashAttnBwdSm80INS1_25CollectiveMainloopBwdSm80ILi2ELi2EN4cute5tupleIJNS5_1CILi128EEES8_NS7_ILi64EEEEEENS_10bfloat16_tEfNS_4arch4Sm80ELb1ELb0ELb1ELb1ELb1ELb0ELb0ELb0ELi2ELi4ELi4ELi4ELb0EEENS1_24CollectiveEpilogueBwdGQAISA_fSD_Li256ELb1ELb1EEENS1_25SingleTileBwdLPTSchedulerILb1ELi128ELb1EEEEEEEEEvNT_6ParamsE$_ZZN4cute13to_mixed_bitsINS_5tupleIJNS1_IJNS_1CILi4EEENS2_ILi8EEEEEES3_NS2_ILi1EEEEEENS1_IJNS1_IJNS2_ILi128EEENS2_ILi0EEEEEENS2_ILi16EEES9_EEENS1_IJNS1_IJiiEEEiS9_EEEEEDaRKT_RKT0_RKT1_ENKUlDpRKT_E_clIJNS_9MixedBitsILj0ELj384EEENSU_ILj0ELj48EEENS2_ILj0EEEEEEDaSR_ - $_ZN7cutlass13device_kernelIN5flash19enable_sm80_to_sm89INS1_16FlashAttnBwdSm80INS1_25CollectiveMainloopBwdSm80ILi2ELi2EN4cute5tupleIJNS5_1CILi128EEES8_NS7_ILi64EEEEEENS_10bfloat16_tEfNS_4arch4Sm80ELb1ELb0ELb1ELb1ELb1ELb0ELb0ELb0ELi2ELi4ELi4ELi4ELb0EEENS1_24CollectiveEpilogueBwdGQAISA_fSD_Li256ELb1ELb1EEENS1_25SingleTileBwdLPTSchedulerILb1ELi128ELb1EEEEEEEEEvNT_6ParamsE$_ZZN4cute13to_mixed_bitsINS_5tupleIJNS1_IJNS_1CILi4EEENS2_ILi8EEEEEES3_NS2_ILi1EEEEEENS1_IJNS1_IJNS2_ILi0EEENS2_ILi64EEEEEES8_S8_EEENS1_IJNS1_IJiiEEEiS8_EEEEEDaRKT_RKT0_RKT1_ENKUlRKT_RKT0_RKT1_E_clIS5_SA_SC_EEDaSP_SS_SV_)
$_ZN7cutlass13device_kernelIN5flash19enable_sm80_to_sm89INS1_16FlashAttnBwdSm80INS1_25CollectiveMainloopBwdSm80ILi2ELi2EN4cute5tupleIJNS5_1CILi128EEES8_NS7_ILi64EEEEEENS_10bfloat16_tEfNS_4arch4Sm80ELb1ELb0ELb1ELb1ELb1ELb0ELb0ELb0ELi2ELi4ELi4ELi4ELb0EEENS1_24CollectiveEpilogueBwdGQAISA_fSD_Li256ELb1ELb1EEENS1_25SingleTileBwdLPTSchedulerILb1ELi128ELb1EEEEEEEEEvNT_6ParamsE$_ZZN4cute13to_mixed_bitsINS_5tupleIJNS1_IJNS_1CILi4EEENS2_ILi8EEEEEES3_NS2_ILi1EEEEEENS1_IJNS1_IJNS2_ILi0EEENS2_ILi64EEEEEES8_S8_EEENS1_IJNS1_IJiiEEEiS8_EEEEEDaRKT_RKT0_RKT1_ENKUlRKT_RKT0_RKT1_E_clIS5_SA_SC_EEDaSP_SS_SV_:
        /* <DEDUP_REMOVED lines=8> */
        .type           $_ZN7cutlass13device_kernelIN5flash19enable_sm80_to_sm89INS1_16FlashAttnBwdSm80INS1_25CollectiveMainloopBwdSm80ILi2ELi2EN4cute5tupleIJNS5_1CILi128EEES8_NS7_ILi64EEEEEENS_10bfloat16_tEfNS_4arch4Sm80ELb1ELb0ELb1ELb1ELb1ELb0ELb0ELb0ELi2ELi4ELi4ELi4ELb0EEENS1_24CollectiveEpilogueBwdGQAISA_fSD_Li256ELb1ELb1EEENS1_25SingleTileBwdLPTSchedulerILb1ELi128ELb1EEEEEEEEEvNT_6ParamsE$_ZZN4cute13to_mixed_bitsINS_5tupleIJNS1_IJNS_1CILi4EEENS2_ILi8EEEEEES3_NS2_ILi1EEEEEENS1_IJNS1_IJNS2_ILi128EEENS2_ILi0EEEEEENS2_ILi16EEES9_EEENS1_IJNS1_IJiiEEEiS9_EEEEEDaRKT_RKT0_RKT1_ENKUlDpRKT_E_clIJNS_9MixedBitsILj0ELj384EEENSU_ILj0ELj48EEENS2_ILj0EEEEEEDaSR_,@function
        .size           $_ZN7cutlass13device_kernelIN5flash19enable_sm80_to_sm89INS1_16FlashAttnBwdSm80INS1_25CollectiveMainloopBwdSm80ILi2ELi2EN4cute5tupleIJNS5_1CILi128EEES8_NS7_ILi64EEEEEENS_10bfloat16_tEfNS_4arch4Sm80ELb1ELb0ELb1ELb1ELb1ELb0ELb0ELb0ELi2ELi4ELi4ELi4ELb0EEENS1_24CollectiveEpilogueBwdGQAISA_fSD_Li256ELb1ELb1EEENS1_25SingleTileBwdLPTSchedulerILb1ELi128ELb1EEEEEEEEEvNT_6ParamsE$_ZZN4cute13to_mixed_bitsINS_5tupleIJNS1_IJNS_1CILi4EEENS2_ILi8EEEEEES3_NS2_ILi1EEEEEENS1_IJNS1_IJNS2_ILi128EEENS2_ILi0EEEEEENS2_ILi16EEES9_EEENS1_IJNS1_IJiiEEEiS9_EEEEEDaRKT_RKT0_RKT1_ENKUlDpRKT_E_clIJNS_9MixedBitsILj0ELj384EEENSU_ILj0ELj48EEENS2_ILj0EEEEEEDaSR_,($_ZN7cutlass13device_kernelIN5flash19enable_sm80_to_sm89INS1_16FlashAttnBwdSm80INS1_25CollectiveMainloopBwdSm80ILi2ELi2EN4cute5tupleIJNS5_1CILi128EEES8_NS7_ILi64EEEEEENS_10bfloat16_tEfNS_4arch4Sm80ELb1ELb0ELb1ELb1ELb1ELb0ELb0ELb0ELi2ELi4ELi4ELi4ELb0EEENS1_24CollectiveEpilogueBwdGQAISA_fSD_Li256ELb1ELb1EEENS1_25SingleTileBwdLPTSchedulerILb1ELi128ELb1EEEEEEEEEvNT_6ParamsE$_ZZN4cute13to_mixed_bitsINS_5tupleIJNS1_IJNS_1CILi4EEENS2_ILi8EEEEEES3_NS2_ILi1EEEEEENS1_IJNS1_IJNS2_ILi128EEENS2_ILi0EEEEEENS2_ILi16EEES9_EEENS1_IJNS1_IJiiEEEiS9_EEEEEDaRKT_RKT0_RKT1_ENKUlRKT_RKT0_RKT1_E_clIS3_SB_iEEDaSQ_ST_SW_ - $_ZN7cutlass13device_kernelIN5flash19enable_sm80_to_sm89INS1_16FlashAttnBwdSm80INS1_25CollectiveMainloopBwdSm80ILi2ELi2EN4cute5tupleIJNS5_1CILi128EEES8_NS7_ILi64EEEEEENS_10bfloat16_tEfNS_4arch4Sm80ELb1ELb0ELb1ELb1ELb1ELb0ELb0ELb0ELi2ELi4ELi4ELi4ELb0EEENS1_24CollectiveEpilogueBwdGQAISA_fSD_Li256ELb1ELb1EEENS1_25SingleTileBwdLPTSchedulerILb1ELi128ELb1EEEEEEEEEvNT_6ParamsE$_ZZN4cute13to_mixed_bitsINS_5tupleIJNS1_IJNS_1CILi4EEENS2_ILi8EEEEEES3_NS2_ILi1EEEEEENS1_IJNS1_IJNS2_ILi128EEENS2_ILi0EEEEEENS2_ILi16EEES9_EEENS1_IJNS1_IJiiEEEiS9_EEEEEDaRKT_RKT0_RKT1_ENKUlDpRKT_E_clIJNS_9MixedBitsILj0ELj384EEENSU_ILj0ELj48EEENS2_ILj0EEEEEEDaSR_)
$_ZN7cutlass13device_kernelIN5flash19enable_sm80_to_sm89INS1_16FlashAttnBwdSm80INS1_25CollectiveMainloopBwdSm80ILi2ELi2EN4cute5tupleIJNS5_1CILi128EEES8_NS7_ILi64EEEEEENS_10bfloat16_tEfNS_4arch4Sm80ELb1ELb0ELb1ELb1ELb1ELb0ELb0ELb0ELi2ELi4ELi4ELi4ELb0EEENS1_24CollectiveEpilogueBwdGQAISA_fSD_Li256ELb1ELb1EEENS1_25SingleTileBwdLPTSchedulerILb1ELi128ELb1EEEEEEEEEvNT_6ParamsE$_ZZN4cute13to_mixed_bitsINS_5tupleIJNS1_IJNS_1CILi4EEENS2_ILi8EEEEEES3_NS2_ILi1EEEEEENS1_IJNS1_IJNS2_ILi128EEENS2_ILi0EEEEEENS2_ILi16EEES9_EEENS1_IJNS1_IJiiEEEiS9_EEEEEDaRKT_RKT0_RKT1_ENKUlDpRKT_E_clIJNS_9MixedBitsILj0ELj384EEENSU_ILj0ELj48EEENS2_ILj0EEEEEEDaSR_:
[----:B------:R-:W-:Y:S01]  /*c670*/  IMAD.MOV.U32 R8, RZ, RZ, R2 ;  /* 0x000000ffff087224 */ /* 0x000fe200078e0002 */
[----:B------:R-:W-:Y:S01]  /*c680*/  LOP3.LUT R6, R5, 0x30, RZ, 0xc0, !PT ;  /* 0x0000003005067812 */ /* 0x000fe200078ec0ff */
[----:B------:R-:W-:-:S03]  /*c690*/  IMAD.MOV.U32 R9, RZ, RZ, 0x0 ;  /* 0x00000000ff097424 */ /* 0x000fc600078e00ff */
[----:B------:R-:W-:Y:S01]  /*c6a0*/  LOP3.LUT R3, R6, 0x1b0, R3, 0x78, !PT ;  /* 0x000001b006037812 */ /* 0x000fe200078e7803 */
[----:B------:R-:W-:Y:S06]  /*c6b0*/  RET.REL.NODEC R8 `(_ZN7cutlass13device_kernelIN5flash19enable_sm80_to_sm89INS1_16FlashAttnBwdSm80INS1_25CollectiveMainloopBwdSm80ILi2ELi2EN4cute5tupleIJNS5_1CILi128EEES8_NS7_ILi64EEEEEENS_10bfloat16_tEfNS_4arch4Sm80ELb1ELb0ELb1ELb1ELb1ELb0ELb0ELb0ELi2ELi4ELi4ELi4ELb0EEENS1_24CollectiveEpilogueBwdGQAISA_fSD_Li256ELb1ELb1EEENS1_25SingleTileBwdLPTSchedulerILb1ELi128ELb1EEEEEEEEEvNT_6ParamsE) ;  /* 0xffff394008007950 */ /* 0x000fec0003c3ffff */
        .type           $_ZN7cutlass13device_kernelIN5flash19enable_sm80_to_sm89INS1_16FlashAttnBwdSm80INS1_25CollectiveMainloopBwdSm80ILi2ELi2EN4cute5tupleIJNS5_1CILi128EEES8_NS7_ILi64EEEEEENS_10bfloat16_tEfNS_4arch4Sm80ELb1ELb0ELb1ELb1ELb1ELb0ELb0ELb0ELi2ELi4ELi4ELi4ELb0EEENS1_24CollectiveEpilogueBwdGQAISA_fSD_Li256ELb1ELb1EEENS1_25SingleTileBwdLPTSchedulerILb1ELi128ELb1EEEEEEEEEvNT_6ParamsE$_ZZN4cute13to_mixed_bitsINS_5tupleIJNS1_IJNS_1CILi4EEENS2_ILi8EEEEEES3_NS2_ILi1EEEEEENS1_IJNS1_IJNS2_ILi128EEENS2_ILi0EEEEEENS2_ILi16EEES9_EEENS1_IJNS1_IJiiEEEiS9_EEEEEDaRKT_RKT0_RKT1_ENKUlRKT_RKT0_RKT1_E_clIS3_SB_iEEDaSQ_ST_SW_,@function
        .size           $_ZN7cutlass13device_kernelIN5flash19enable_sm80_to_sm89INS1_16FlashAttnBwdSm80INS1_25CollectiveMainloopBwdSm80ILi2ELi2EN4cute5tupleIJNS5_1CILi128EEES8_NS7_ILi64EEEEEENS_10bfloat16_tEfNS_4arch4Sm80ELb1ELb0ELb1ELb1ELb1ELb0ELb0ELb0ELi2ELi4ELi4ELi4ELb0EEENS1_24CollectiveEpilogueBwdGQAISA_fSD_Li256ELb1ELb1EEENS1_25SingleTileBwdLPTSchedulerILb1ELi128ELb1EEEEEEEEEvNT_6ParamsE$_ZZN4cute13to_mixed_bitsINS_5tupleIJNS1_IJNS_1CILi4EEENS2_ILi8EEEEEES3_NS2_ILi1EEEEEENS1_IJNS1_IJNS2_ILi128EEENS2_ILi0EEEEEENS2_ILi16EEES9_EEENS1_IJNS1_IJiiEEEiS9_EEEEEDaRKT_RKT0_RKT1_ENKUlRKT_RKT0_RKT1_E_clIS3_SB_iEEDaSQ_ST_SW_,($_ZN7cutlass13device_kernelIN5flash19enable_sm80_to_sm89INS1_16FlashAttnBwdSm80INS1_25CollectiveMainloopBwdSm80ILi2ELi2EN4cute5tupleIJNS5_1CILi128EEES8_NS7_ILi64EEEEEENS_10bfloat16_tEfNS_4arch4Sm80ELb1ELb0ELb1ELb1ELb1ELb0ELb0ELb0ELi2ELi4ELi4ELi4ELb0EEENS1_24CollectiveEpilogueBwdGQAISA_fSD_Li256ELb1ELb1EEENS1_25SingleTileBwdLPTSchedulerILb1ELi128ELb1EEEEEEEEEvNT_6ParamsE$_ZZN4cute13to_mixed_bitsINS_5tupleIJNS1_IJNS_1CILi4EEENS2_ILi8EEEEEES3_NS2_ILi1EEEEEENS1_IJNS1_IJNS2_ILi128EEENS2_ILi0EEEEEENS2_ILi16EEES9_EEENS1_IJNS1_IJiiEEEiS9_EEEEEDaRKT_RKT0_RKT1_ENKUlRKT_RKT0_RKT1_E_clIS5_SA_SD_EEDaSQ_ST_SW_ - $_ZN7cutlass13device_kernelIN5flash19enable_sm80_to_sm89INS1_16FlashAttnBwdSm80INS1_25CollectiveMainloopBwdSm80ILi2ELi2EN4cute5tupleIJNS5_1CILi128EEES8_NS7_ILi64EEEEEENS_10bfloat16_tEfNS_4arch4Sm80ELb1ELb0ELb1ELb1ELb1ELb0ELb0ELb0ELi2ELi4ELi4ELi4ELb0EEENS1_24CollectiveEpilogueBwdGQAISA_fSD_Li256ELb1ELb1EEENS1_25SingleTileBwdLPTSchedulerILb1ELi128ELb1EEEEEEEEEvNT_6ParamsE$_ZZN4cute13to_mixed_bitsINS_5tupleIJNS1_IJNS_1CILi4EEENS2_ILi8EEEEEES3_NS2_ILi1EEEEEENS1_IJNS1_IJNS2_ILi128EEENS2_ILi0EEEEEENS2_ILi16EEES9_EEENS1_IJNS1_IJiiEEEiS9_EEEEEDaRKT_RKT0_RKT1_ENKUlRKT_RKT0_RKT1_E_clIS3_SB_iEEDaSQ_ST_SW_)
$_ZN7cutlass13device_kernelIN5flash19enable_sm80_to_sm89INS1_16FlashAttnBwdSm80INS1_25CollectiveMainloopBwdSm80ILi2ELi2EN4cute5tupleIJNS5_1CILi128EEES8_NS7_ILi64EEEEEENS_10bfloat16_tEfNS_4arch4Sm80ELb1ELb0ELb1ELb1ELb1ELb0ELb0ELb0ELi2ELi4ELi4ELi4ELb0EEENS1_24CollectiveEpilogueBwdGQAISA_fSD_Li256ELb1ELb1EEENS1_25SingleTileBwdLPTSchedulerILb1ELi128ELb1EEEEEEEEEvNT_6ParamsE$_ZZN4cute13to_mixed_bitsINS_5tupleIJNS1_IJNS_1CILi4EEENS2_ILi8EEEEEES3_NS2_ILi1EEEEEENS1_IJNS1_IJNS2_ILi128EEENS2_ILi0EEEEEENS2_ILi16EEES9_EEENS1_IJNS1_IJiiEEEiS9_EEEEEDaRKT_RKT0_RKT1_ENKUlRKT_RKT0_RKT1_E_clIS3_SB_iEEDaSQ_ST_SW_:
[----:B------:R-:W-:Y:S01]  /*c6c0*/  MOV R8, R6 ;  /* 0x0000000600087202 */ /* 0x000fe20000000f00 */
[----:B------:R-:W-:Y:S02]  /*c6d0*/  IMAD.MOV.U32 R9, RZ, RZ, 0x0 ;  /* 0x00000000ff097424 */ /* 0x000fe400078e00ff */
[----:B------:R-:W-:-:S05]  /*c6e0*/  IMAD.SHL.U32 R2, R29, 0x10, RZ ;  /* 0x000000101d027824 */ /* 0x000fca00078e00ff */
[----:B------:R-:W-:Y:S01]  /*c6f0*/  LOP3.LUT R2, R2, 0x30, RZ, 0xc0, !PT ;  /* 0x0000003002027812 */ /* 0x000fe200078ec0ff */
[----:B------:R-:W-:Y:S06]  /*c700*/  RET.REL.NODEC R8 `(_ZN7cutlass13device_kernelIN5flash19enable_sm80_to_sm89INS1_16FlashAttnBwdSm80INS1_25CollectiveMainloopBwdSm80ILi2ELi2EN4cute5tupleIJNS5_1CILi128EEES8_NS7_ILi64EEEEEENS_10bfloat16_tEfNS_4arch4Sm80ELb1ELb0ELb1ELb1ELb1ELb0ELb0ELb0ELi2ELi4ELi4ELi4ELb0EEENS1_24CollectiveEpilogueBwdGQAISA_fSD_Li256ELb1ELb1EEENS1_25SingleTileBwdLPTSchedulerILb1ELi128ELb1EEEEEEEEEvNT_6ParamsE) ;  /* 0xffff38f008007950 */ /* 0x000fec0003c3ffff */
        .type           $_ZN7cutlass13device_kernelIN5flash19enable_sm80_to_sm89INS1_16FlashAttnBwdSm80INS1_25CollectiveMainloopBwdSm80ILi2ELi2EN4cute5tupleIJNS5_1CILi128EEES8_NS7_ILi64EEEEEENS_10bfloat16_tEfNS_4arch4Sm80ELb1ELb0ELb1ELb1ELb1ELb0ELb0ELb0ELi2ELi4ELi4ELi4ELb0EEENS1_24CollectiveEpilogueBwdGQAISA_fSD_Li256ELb1ELb1EEENS1_25SingleTileBwdLPTSchedulerILb1ELi128ELb1EEEEEEEEEvNT_6ParamsE$_ZZN4cute13to_mixed_bitsINS_5tupleIJNS1_IJNS_1CILi4EEENS2_ILi8EEEEEES3_NS2_ILi1EEEEEENS1_IJNS1_IJNS2_ILi128EEENS2_ILi0EEEEEENS2_ILi16EEES9_EEENS1_IJNS1_IJiiEEEiS9_EEEEEDaRKT_RKT0_RKT1_ENKUlRKT_RKT0_RKT1_E_clIS5_SA_SD_EEDaSQ_ST_SW_,@function
        .size           $_ZN7cutlass13device_kernelIN5flash19enable_sm80_to_sm89INS1_16FlashAttnBwdSm80INS1_25CollectiveMainloopBwdSm80ILi2ELi2EN4cute5tupleIJNS5_1CILi128EEES8_NS7_ILi64EEEEEENS_10bfloat16_tEfNS_4arch4Sm80ELb1ELb0ELb1ELb1ELb1ELb0ELb0ELb0ELi2ELi4ELi4ELi4ELb0EEENS1_24CollectiveEpilogueBwdGQAISA_fSD_Li256ELb1ELb1EEENS1_25SingleTileBwdLPTSchedulerILb1ELi128ELb1EEEEEEEEEvNT_6ParamsE$_ZZN4cute13to_mixed_bitsINS_5tupleIJNS1_IJNS_1CILi4EEENS2_ILi8EEEEEES3_NS2_ILi1EEEEEENS1_IJNS1_IJNS2_ILi128EEENS2_ILi0EEEEEENS2_ILi16EEES9_EEENS1_IJNS1_IJiiEEEiS9_EEEEEDaRKT_RKT0_RKT1_ENKUlRKT_RKT0_RKT1_E_clIS5_SA_SD_EEDaSQ_ST_SW_,($_ZN7cutlass13device_kernelIN5flash19enable_sm80_to_sm89INS1_16FlashAttnBwdSm80INS1_25CollectiveMainloopBwdSm80ILi2ELi2EN4cute5tupleIJNS5_1CILi128EEES8_NS7_ILi64EEEEEENS_10bfloat16_tEfNS_4arch4Sm80ELb1ELb0ELb1ELb1ELb1ELb0ELb0ELb0ELi2ELi4ELi4ELi4ELb0EEENS1_24CollectiveEpilogueBwdGQAISA_fSD_Li256ELb1ELb1EEENS1_25SingleTileBwdLPTSchedulerILb1ELi128ELb1EEEEEEEEEvNT_6ParamsE$_ZZN4cute13to_mixed_bitsINS_5tupleIJNS_1CILi4EEENS2_ILi8EEEEEENS1_IJNS2_ILi0EEENS2_ILi64EEEEEENS1_IJiiEEEEEDaRKT_RKT0_RKT1_ENKUlDpRKT_E_clIJNS2_ILj0EEENS_9MixedBitsILj0ELj448EEEEEEDaSM_ - $_ZN7cutlass13device_kernelIN5flash19enable_sm80_to_sm89INS1_16FlashAttnBwdSm80INS1_25CollectiveMainloopBwdSm80ILi2ELi2EN4cute5tupleIJNS5_1CILi128EEES8_NS7_ILi64EEEEEENS_10bfloat16_tEfNS_4arch4Sm80ELb1ELb0ELb1ELb1ELb1ELb0ELb0ELb0ELi2ELi4ELi4ELi4ELb0EEENS1_24CollectiveEpilogueBwdGQAISA_fSD_Li256ELb1ELb1EEENS1_25SingleTileBwdLPTSchedulerILb1ELi128ELb1EEEEEEEEEvNT_6ParamsE$_ZZN4cute13to_mixed_bitsINS_5tupleIJNS1_IJNS_1CILi4EEENS2_ILi8EEEEEES3_NS2_ILi1EEEEEENS1_IJNS1_IJNS2_ILi128EEENS2_ILi0EEEEEENS2_ILi16EEES9_EEENS1_IJNS1_IJiiEEEiS9_EEEEEDaRKT_RKT0_RKT1_ENKUlRKT_RKT0_RKT1_E_clIS5_SA_SD_EEDaSQ_ST_SW_)
$_ZN7cutlass13device_kernelIN5flash19enable_sm80_to_sm89INS1_16FlashAttnBwdSm80INS1_25CollectiveMainloopBwdSm80ILi2ELi2EN4cute5tupleIJNS5_1CILi128EEES8_NS7_ILi64EEEEEENS_10bfloat16_tEfNS_4arch4Sm80ELb1ELb0ELb1ELb1ELb1ELb0ELb0ELb0ELi2ELi4ELi4ELi4ELb0EEENS1_24CollectiveEpilogueBwdGQAISA_fSD_Li256ELb1ELb1EEENS1_25SingleTileBwdLPTSchedulerILb1ELi128ELb1EEEEEEEEEvNT_6ParamsE$_ZZN4cute13to_mixed_bitsINS_5tupleIJNS1_IJNS_1CILi4EEENS2_ILi8EEEEEES3_NS2_ILi1EEEEEENS1_IJNS1_IJNS2_ILi128EEENS2_ILi0EEEEEENS2_ILi16EEES9_EEENS1_IJNS1_IJiiEEEiS9_EEEEEDaRKT_RKT0_RKT1_ENKUlRKT_RKT0_RKT1_E_clIS5_SA_SD_EEDaSQ_ST_SW_:
        /* <DEDUP_REMOVED lines=8> */
        .type           $_ZN7cutlass13device_kernelIN5flash19enable_sm80_to_sm89INS1_16FlashAttnBwdSm80INS1_25CollectiveMainloopBwdSm80ILi2ELi2EN4cute5tupleIJNS5_1CILi128EEES8_NS7_ILi64EEEEEENS_10bfloat16_tEfNS_4arch4Sm80ELb1ELb0ELb1ELb1ELb1ELb0ELb0ELb0ELi2ELi4ELi4ELi4ELb0EEENS1_24CollectiveEpilogueBwdGQAISA_fSD_Li256ELb1ELb1EEENS1_25SingleTileBwdLPTSchedulerILb1ELi128ELb1EEEEEEEEEvNT_6ParamsE$_ZZN4cute13to_mixed_bitsINS_5tupleIJNS_1CILi4EEENS2_ILi8EEEEEENS1_IJNS2_ILi0EEENS2_ILi64EEEEEENS1_IJiiEEEEEDaRKT_RKT0_RKT1_ENKUlDpRKT_E_clIJNS2_ILj0EEENS_9MixedBitsILj0ELj448EEEEEEDaSM_,@function
        .size           $_ZN7cutlass13device_kernelIN5flash19enable_sm80_to_sm89INS1_16FlashAttnBwdSm80INS1_25CollectiveMainloopBwdSm80ILi2ELi2EN4cute5tupleIJNS5_1CILi128EEES8_NS7_ILi64EEEEEENS_10bfloat16_tEfNS_4arch4Sm80ELb1ELb0ELb1ELb1ELb1ELb0ELb0ELb0ELi2ELi4ELi4ELi4ELb0EEENS1_24CollectiveEpilogueBwdGQAISA_fSD_Li256ELb1ELb1EEENS1_25SingleTileBwdLPTSchedulerILb1ELi128ELb1EEEEEEEEEvNT_6ParamsE$_ZZN4cute13to_mixed_bitsINS_5tupleIJNS_1CILi4EEENS2_ILi8EEEEEENS1_IJNS2_ILi0EEENS2_ILi64EEEEEENS1_IJiiEEEEEDaRKT_RKT0_RKT1_ENKUlDpRKT_E_clIJNS2_ILj0EEENS_9MixedBitsILj0ELj448EEEEEEDaSM_,($_ZN7cutlass13device_kernelIN5flash19enable_sm80_to_sm89INS1_16FlashAttnBwdSm80INS1_25CollectiveMainloopBwdSm80ILi2ELi2EN4cute5tupleIJNS5_1CILi128EEES8_NS7_ILi64EEEEEENS_10bfloat16_tEfNS_4arch4Sm80ELb1ELb0ELb1ELb1ELb1ELb0ELb0ELb0ELi2ELi4ELi4ELi4ELb0EEENS1_24CollectiveEpilogueBwdGQAISA_fSD_Li256ELb1ELb1EEENS1_25SingleTileBwdLPTSchedulerILb1ELi128ELb1EEEEEEEEEvNT_6ParamsE$_ZZN4cute13to_mixed_bitsINS_5tupleIJNS_1CILi4EEENS2_ILi8EEEEEENS1_IJNS2_ILi0EEENS2_ILi64EEEEEENS1_IJiiEEEEEDaRKT_RKT0_RKT1_ENKUlRKT_RKT0_RKT1_E_clIS4_S7_iEEDaSL_SO_SR_ - $_ZN7cutlass13device_kernelIN5flash19enable_sm80_to_sm89INS1_16FlashAttnBwdSm80INS1_25CollectiveMainloopBwdSm80ILi2ELi2EN4cute5tupleIJNS5_1CILi128EEES8_NS7_ILi64EEEEEENS_10bfloat16_tEfNS_4arch4Sm80ELb1ELb0ELb1ELb1ELb1ELb0ELb0ELb0ELi2ELi4ELi4ELi4ELb0EEENS1_24CollectiveEpilogueBwdGQAISA_fSD_Li256ELb1ELb1EEENS1_25SingleTileBwdLPTSchedulerILb1ELi128ELb1EEEEEEEEEvNT_6ParamsE$_ZZN4cute13to_mixed_bitsINS_5tupleIJNS_1CILi4EEENS2_ILi8EEEEEENS1_IJNS2_ILi0EEENS2_ILi64EEEEEENS1_IJiiEEEEEDaRKT_RKT0_RKT1_ENKUlDpRKT_E_clIJNS2_ILj0EEENS_9MixedBitsILj0ELj448EEEEEEDaSM_)
$_ZN7cutlass13device_kernelIN5flash19enable_sm80_to_sm89INS1_16FlashAttnBwdSm80INS1_25CollectiveMainloopBwdSm80ILi2ELi2EN4cute5tupleIJNS5_1CILi128EEES8_NS7_ILi64EEEEEENS_10bfloat16_tEfNS_4arch4Sm80ELb1ELb0ELb1ELb1ELb1ELb0ELb0ELb0ELi2ELi4ELi4ELi4ELb0EEENS1_24CollectiveEpilogueBwdGQAISA_fSD_Li256ELb1ELb1EEENS1_25SingleTileBwdLPTSchedulerILb1ELi128ELb1EEEEEEEEEvNT_6ParamsE$_ZZN4cute13to_mixed_bitsINS_5tupleIJNS_1CILi4EEENS2_ILi8EEEEEENS1_IJNS2_ILi0EEENS2_ILi64EEEEEENS1_IJiiEEEEEDaRKT_RKT0_RKT1_ENKUlDpRKT_E_clIJNS2_ILj0EEENS_9MixedBitsILj0ELj448EEEEEEDaSM_:
[----:B------:R-:W-:Y:S01]  /*c790*/  IMAD.MOV.U32 R8, RZ, RZ, R2 ;  /* 0x000000ffff087224 */ /* 0x000fe200078e0002 */
[----:B------:R-:W-:Y:S02]  /*c7a0*/  MOV R9, 0x0 ;  /* 0x0000000000097802 */ /* 0x000fe40000000f00 */
[----:B------:R-:W-:Y:S02]  /*c7b0*/  LOP3.LUT R3, R3, 0x1c0, RZ, 0xc0, !PT ;  /* 0x000001c003037812 */ /* 0x000fe400078ec0ff */
[----:B------:R-:W-:Y:S05]  /*c7c0*/  RET.REL.NODEC R8 `(_ZN7cutlass13device_kernelIN5flash19enable_sm80_to_sm89INS1_16FlashAttnBwdSm80INS1_25CollectiveMainloopBwdSm80ILi2ELi2EN4cute5tupleIJNS5_1CILi128EEES8_NS7_ILi64EEEEEENS_10bfloat16_tEfNS_4arch4Sm80ELb1ELb0ELb1ELb1ELb1ELb0ELb0ELb0ELi2ELi4ELi4ELi4ELb0EEENS1_24CollectiveEpilogueBwdGQAISA_fSD_Li256ELb1ELb1EEENS1_25SingleTileBwdLPTSchedulerILb1ELi128ELb1EEEEEEEEEvNT_6ParamsE) ;  /* 0xffff383008007950 */ /* 0x000fea0003c3ffff */
        .type           $_ZN7cutlass13device_kernelIN5flash19enable_sm80_to_sm89INS1_16FlashAttnBwdSm80INS1_25CollectiveMainloopBwdSm80ILi2ELi2EN4cute5tupleIJNS5_1CILi128EEES8_NS7_ILi64EEEEEENS_10bfloat16_tEfNS_4arch4Sm80ELb1ELb0ELb1ELb1ELb1ELb0ELb0ELb0ELi2ELi4ELi4ELi4ELb0EEENS1_24CollectiveEpilogueBwdGQAISA_fSD_Li256ELb1ELb1EEENS1_25SingleTileBwdLPTSchedulerILb1ELi128ELb1EEEEEEEEEvNT_6ParamsE$_ZZN4cute13to_mixed_bitsINS_5tupleIJNS_1CILi4EEENS2_ILi8EEEEEENS1_IJNS2_ILi0EEENS2_ILi64EEEEEENS1_IJiiEEEEEDaRKT_RKT0_RKT1_ENKUlRKT_RKT0_RKT1_E_clIS4_S7_iEEDaSL_SO_SR_,@function
        .size           $_ZN7cutlass13device_kernelIN5flash19enable_sm80_to_sm89INS1_16FlashAttnBwdSm80INS1_25CollectiveMainloopBwdSm80ILi2ELi2EN4cute5tupleIJNS5_1CILi128EEES8_NS7_ILi64EEEEEENS_10bfloat16_tEfNS_4arch4Sm80ELb1ELb0ELb1ELb1ELb1ELb0ELb0ELb0ELi2ELi4ELi4ELi4ELb0EEENS1_24CollectiveEpilogueBwdGQAISA_fSD_Li256ELb1ELb1EEENS1_25SingleTileBwdLPTSchedulerILb1ELi128ELb1EEEEEEEEEvNT_6ParamsE$_ZZN4cute13to_mixed_bitsINS_5tupleIJNS_1CILi4EEENS2_ILi8EEEEEENS1_IJNS2_ILi0EEENS2_ILi64EEEEEENS1_IJiiEEEEEDaRKT_RKT0_RKT1_ENKUlRKT_RKT0_RKT1_E_clIS4_S7_iEEDaSL_SO_SR_,($_ZN7cutlass13device_kernelIN5flash19enable_sm80_to_sm89INS1_16FlashAttnBwdSm80INS1_25CollectiveMainloopBwdSm80ILi2ELi2EN4cute5tupleIJNS5_1CILi128EEES8_NS7_ILi64EEEEEENS_10bfloat16_tEfNS_4arch4Sm80ELb1ELb0ELb1ELb1ELb1ELb0ELb0ELb0ELi2ELi4ELi4ELi4ELb0EEENS1_24CollectiveEpilogueBwdGQAISA_fSD_Li256ELb1ELb1EEENS1_25SingleTileBwdLPTSchedulerILb1ELi128ELb1EEEEEEEEEvNT_6ParamsE$_ZZN4cute13to_mixed_bitsINS_5tupleIJNS_1CILi4EEENS2_ILi8EEEEEENS1_IJNS2_ILi128EEENS2_ILi0EEEEEENS1_IJiiEEEEEDaRKT_RKT0_RKT1_ENKUlDpRKT_E_clIJNS_9MixedBitsILj0ELj384EEENS2_ILj0EEEEEEDaSM_ - $_ZN7cutlass13device_kernelIN5flash19enable_sm80_to_sm89INS1_16FlashAttnBwdSm80INS1_25CollectiveMainloopBwdSm80ILi2ELi2EN4cute5tupleIJNS5_1CILi128EEES8_NS7_ILi64EEEEEENS_10bfloat16_tEfNS_4arch4Sm80ELb1ELb0ELb1ELb1ELb1ELb0ELb0ELb0ELi2ELi4ELi4ELi4ELb0EEENS1_24CollectiveEpilogueBwdGQAISA_fSD_Li256ELb1ELb1EEENS1_25SingleTileBwdLPTSchedulerILb1ELi128ELb1EEEEEEEEEvNT_6ParamsE$_ZZN4cute13to_mixed_bitsINS_5tupleIJNS_1CILi4EEENS2_ILi8EEEEEENS1_IJNS2_ILi0EEENS2_ILi64EEEEEENS1_IJiiEEEEEDaRKT_RKT0_RKT1_ENKUlRKT_RKT0_RKT1_E_clIS4_S7_iEEDaSL_SO_SR_)
$_ZN7cutlass13device_kernelIN5flash19enable_sm80_to_sm89INS1_16FlashAttnBwdSm80INS1_25CollectiveMainloopBwdSm80ILi2ELi2EN4cute5tupleIJNS5_1CILi128EEES8_NS7_ILi64EEEEEENS_10bfloat16_tEfNS_4arch4Sm80ELb1ELb0ELb1ELb1ELb1ELb0ELb0ELb0ELi2ELi4ELi4ELi4ELb0EEENS1_24CollectiveEpilogueBwdGQAISA_fSD_Li256ELb1ELb1EEENS1_25SingleTileBwdLPTSchedulerILb1ELi128ELb1EEEEEEEEEvNT_6ParamsE$_ZZN4cute13to_mixed_bitsINS_5tupleIJNS_1CILi4EEENS2_ILi8EEEEEENS1_IJNS2_ILi0EEENS2_ILi64EEEEEENS1_IJiiEEEEEDaRKT_RKT0_RKT1_ENKUlRKT_RKT0_RKT1_E_clIS4_S7_iEEDaSL_SO_SR_:
[----:B------:R-:W-:Y:S01]  /*c7d0*/  MOV R8, R2 ;  /* 0x0000000200087202 */ /* 0x000fe20000000f00 */
[----:B------:R-:W-:Y:S02]  /*c7e0*/  IMAD.MOV.U32 R9, RZ, RZ, 0x0 ;  /* 0x00000000ff097424 */ /* 0x000fe400078e00ff */
[----:B------:R-:W-:-:S05]  /*c7f0*/  IMAD.SHL.U32 R3, R3, 0x40, RZ ;  /* 0x0000004003037824 */ /* 0x000fca00078e00ff */
[----:B------:R-:W-:Y:S01]  /*c800*/  LOP3.LUT R3, R3, 0x1c0, RZ, 0xc0, !PT ;  /* 0x000001c003037812 */ /* 0x000fe200078ec0ff */
[----:B------:R-:W-:Y:S06]  /*c810*/  RET.REL.NODEC R8 `(_ZN7cutlass13device_kernelIN5flash19enable_sm80_to_sm89INS1_16FlashAttnBwdSm80INS1_25CollectiveMainloopBwdSm80ILi2ELi2EN4cute5tupleIJNS5_1CILi128EEES8_NS7_ILi64EEEEEENS_10bfloat16_tEfNS_4arch4Sm80ELb1ELb0ELb1ELb1ELb1ELb0ELb0ELb0ELi2ELi4ELi4ELi4ELb0EEENS1_24CollectiveEpilogueBwdGQAISA_fSD_Li256ELb1ELb1EEENS1_25SingleTileBwdLPTSchedulerILb1ELi128ELb1EEEEEEEEEvNT_6ParamsE) ;  /* 0xffff37e008007950 */ /* 0x000fec0003c3ffff */
        .type           $_ZN7cutlass13device_kernelIN5flash19enable_sm80_to_sm89INS1_16FlashAttnBwdSm80INS1_25CollectiveMainloopBwdSm80ILi2ELi2EN4cute5tupleIJNS5_1CILi128EEES8_NS7_ILi64EEEEEENS_10bfloat16_tEfNS_4arch4Sm80ELb1ELb0ELb1ELb1ELb1ELb0ELb0ELb0ELi2ELi4ELi4ELi4ELb0EEENS1_24CollectiveEpilogueBwdGQAISA_fSD_Li256ELb1ELb1EEENS1_25SingleTileBwdLPTSchedulerILb1ELi128ELb1EEEEEEEEEvNT_6ParamsE$_ZZN4cute13to_mixed_bitsINS_5tupleIJNS_1CILi4EEENS2_ILi8EEEEEENS1_IJNS2_ILi128EEENS2_ILi0EEEEEENS1_IJiiEEEEEDaRKT_RKT0_RKT1_ENKUlDpRKT_E_clIJNS_9MixedBitsILj0ELj384EEENS2_ILj0EEEEEEDaSM_,@function
        .size           $_ZN7cutlass13device_kernelIN5flash19enable_sm80_to_sm89INS1_16FlashAttnBwdSm80INS1_25CollectiveMainloopBwdSm80ILi2ELi2EN4cute5tupleIJNS5_1CILi128EEES8_NS7_ILi64EEEEEENS_10bfloat16_tEfNS_4arch4Sm80ELb1ELb0ELb1ELb1ELb1ELb0ELb0ELb0ELi2ELi4ELi4ELi4ELb0EEENS1_24CollectiveEpilogueBwdGQAISA_fSD_Li256ELb1ELb1EEENS1_25SingleTileBwdLPTSchedulerILb1ELi128ELb1EEEEEEEEEvNT_6ParamsE$_ZZN4cute13to_mixed_bitsINS_5tupleIJNS_1CILi4EEENS2_ILi8EEEEEENS1_IJNS2_ILi128EEENS2_ILi0EEEEEENS1_IJiiEEEEEDaRKT_RKT0_RKT1_ENKUlDpRKT_E_clIJNS_9MixedBitsILj0ELj384EEENS2_ILj0EEEEEEDaSM_,($_ZN7cutlass13device_kernelIN5flash19enable_sm80_to_sm89INS1_16FlashAttnBwdSm80INS1_25CollectiveMainloopBwdSm80ILi2ELi2EN4cute5tupleIJNS5_1CILi128EEES8_NS7_ILi64EEEEEENS_10bfloat16_tEfNS_4arch4Sm80ELb1ELb0ELb1ELb1ELb1ELb0ELb0ELb0ELi2ELi4ELi4ELi4ELb0EEENS1_24CollectiveEpilogueBwdGQAISA_fSD_Li256ELb1ELb1EEENS1_25SingleTileBwdLPTSchedulerILb1ELi128ELb1EEEEEEEEEvNT_6ParamsE$_ZZN4cute13to_mixed_bitsINS_5tupleIJNS_1CILi4EEENS2_ILi8EEEEEENS1_IJNS2_ILi128EEENS2_ILi0EEEEEENS1_IJiiEEEEEDaRKT_RKT0_RKT1_ENKUlRKT_RKT0_RKT1_E_clIS3_S6_iEEDaSL_SO_SR_ - $_ZN7cutlass13device_kernelIN5flash19enable_sm80_to_sm89INS1_16FlashAttnBwdSm80INS1_25CollectiveMainloopBwdSm80ILi2ELi2EN4cute5tupleIJNS5_1CILi128EEES8_NS7_ILi64EEEEEENS_10bfloat16_tEfNS_4arch4Sm80ELb1ELb0ELb1ELb1ELb1ELb0ELb0ELb0ELi2ELi4ELi4ELi4ELb0EEENS1_24CollectiveEpilogueBwdGQAISA_fSD_Li256ELb1ELb1EEENS1_25SingleTileBwdLPTSchedulerILb1ELi128ELb1EEEEEEEEEvNT_6ParamsE$_ZZN4cute13to_mixed_bitsINS_5tupleIJNS_1CILi4EEENS2_ILi8EEEEEENS1_IJNS2_ILi128EEENS2_ILi0EEEEEENS1_IJiiEEEEEDaRKT_RKT0_RKT1_ENKUlDpRKT_E_clIJNS_9MixedBitsILj0ELj384EEENS2_ILj0EEEEEEDaSM_)
$_ZN7cutlass13device_kernelIN5flash19enable_sm80_to_sm89INS1_16FlashAttnBwdSm80INS1_25CollectiveMainloopBwdSm80ILi2ELi2EN4cute5tupleIJNS5_1CILi128EEES8_NS7_ILi64EEEEEENS_10bfloat16_tEfNS_4arch4Sm80ELb1ELb0ELb1ELb1ELb1ELb0ELb0ELb0ELi2ELi4ELi4ELi4ELb0EEENS1_24CollectiveEpilogueBwdGQAISA_fSD_Li256ELb1ELb1EEENS1_25SingleTileBwdLPTSchedulerILb1ELi128ELb1EEEEEEEEEvNT_6ParamsE$_ZZN4cute13to_mixed_bitsINS_5tupleIJNS_1CILi4EEENS2_ILi8EEEEEENS1_IJNS2_ILi128EEENS2_ILi0EEEEEENS1_IJiiEEEEEDaRKT_RKT0_RKT1_ENKUlDpRKT_E_clIJNS_9MixedBitsILj0ELj384EEENS2_ILj0EEEEEEDaSM_:
[----:B------:R-:W-:Y:S01]  /*c820*/  IMAD.MOV.U32 R8, RZ, RZ, R2 ;  /* 0x000000ffff087224 */ /* 0x000fe200078e0002 */
[----:B------:R-:W-:Y:S02]  /*c830*/  MOV R9, 0x0 ;  /* 0x0000000000097802 */ /* 0x000fe40000000f00 */
[----:B------:R-:W-:Y:S02]  /*c840*/  LOP3.LUT R3, R3, 0x180, RZ, 0xc0, !PT ;  /* 0x0000018003037812 */ /* 0x000fe400078ec0ff */
[----:B------:R-:W-:Y:S05]  /*c850*/  RET.REL.NODEC R8 `(_ZN7cutlass13device_kernelIN5flash19enable_sm80_to_sm89INS1_16FlashAttnBwdSm80INS1_25CollectiveMainloopBwdSm80ILi2ELi2EN4cute5tupleIJNS5_1CILi128EEES8_NS7_ILi64EEEEEENS_10bfloat16_tEfNS_4arch4Sm80ELb1ELb0ELb1ELb1ELb1ELb0ELb0ELb0ELi2ELi4ELi4ELi4ELb0EEENS1_24CollectiveEpilogueBwdGQAISA_fSD_Li256ELb1ELb1EEENS1_25SingleTileBwdLPTSchedulerILb1ELi128ELb1EEEEEEEEEvNT_6ParamsE) ;  /* 0xffff37a008007950 */ /* 0x000fea0003c3ffff */
        .type           $_ZN7cutlass13device_kernelIN5flash19enable_sm80_to_sm89INS1_16FlashAttnBwdSm80INS1_25CollectiveMainloopBwdSm80ILi2ELi2EN4cute5tupleIJNS5_1CILi128EEES8_NS7_ILi64EEEEEENS_10bfloat16_tEfNS_4arch4Sm80ELb1ELb0ELb1ELb1ELb1ELb0ELb0ELb0ELi2ELi4ELi4ELi4ELb0EEENS1_24CollectiveEpilogueBwdGQAISA_fSD_Li256ELb1ELb1EEENS1_25SingleTileBwdLPTSchedulerILb1ELi128ELb1EEEEEEEEEvNT_6ParamsE$_ZZN4cute13to_mixed_bitsINS_5tupleIJNS_1CILi4EEENS2_ILi8EEEEEENS1_IJNS2_ILi128EEENS2_ILi0EEEEEENS1_IJiiEEEEEDaRKT_RKT0_RKT1_ENKUlRKT_RKT0_RKT1_E_clIS3_S6_iEEDaSL_SO_SR_,@function
        .size           $_ZN7cutlass13device_kernelIN5flash19enable_sm80_to_sm89INS1_16FlashAttnBwdSm80INS1_25CollectiveMainloopBwdSm80ILi2ELi2EN4cute5tupleIJNS5_1CILi128EEES8_NS7_ILi64EEEEEENS_10bfloat16_tEfNS_4arch4Sm80ELb1ELb0ELb1ELb1ELb1ELb0ELb0ELb0ELi2ELi4ELi4ELi4ELb0EEENS1_24CollectiveEpilogueBwdGQAISA_fSD_Li256ELb1ELb1EEENS1_25SingleTileBwdLPTSchedulerILb1ELi128ELb1EEEEEEEEEvNT_6ParamsE$_ZZN4cute13to_mixed_bitsINS_5tupleIJNS_1CILi4EEENS2_ILi8EEEEEENS1_IJNS2_ILi128EEENS2_ILi0EEEEEENS1_IJiiEEEEEDaRKT_RKT0_RKT1_ENKUlRKT_RKT0_RKT1_E_clIS3_S6_iEEDaSL_SO_SR_,($_ZN7cutlass13device_kernelIN5flash19enable_sm80_to_sm89INS1_16FlashAttnBwdSm80INS1_25CollectiveMainloopBwdSm80ILi2ELi2EN4cute5tupleIJNS5_1CILi128EEES8_NS7_ILi64EEEEEENS_10bfloat16_tEfNS_4arch4Sm80ELb1ELb0ELb1ELb1ELb1ELb0ELb0ELb0ELi2ELi4ELi4ELi4ELb0EEENS1_24CollectiveEpilogueBwdGQAISA_fSD_Li256ELb1ELb1EEENS1_25SingleTileBwdLPTSchedulerILb1ELi128ELb1EEEEEEEEEvNT_6ParamsE$_ZZN4cute14logical_divideINS_5tupleIJNS1_IJNS_1CILi8EEENS2_ILi1EEEEEENS1_IJNS2_ILi2EEEEEEEEENS1_IJNS1_IJS4_NS2_ILi0EEEEEENS1_IJiEEEEEENS1_IJS5_NS_6LayoutIS4_S9_EEEEEEEDaRKNSD_IT_T0_EERKT1_ENKUlRKT_RKT0_E_clINSD_IS7_SB_EESE_EEDaSQ_ST_ - $_ZN7cutlass13device_kernelIN5flash19enable_sm80_to_sm89INS1_16FlashAttnBwdSm80INS1_25CollectiveMainloopBwdSm80ILi2ELi2EN4cute5tupleIJNS5_1CILi128EEES8_NS7_ILi64EEEEEENS_10bfloat16_tEfNS_4arch4Sm80ELb1ELb0ELb1ELb1ELb1ELb0ELb0ELb0ELi2ELi4ELi4ELi4ELb0EEENS1_24CollectiveEpilogueBwdGQAISA_fSD_Li256ELb1ELb1EEENS1_25SingleTileBwdLPTSchedulerILb1ELi128ELb1EEEEEEEEEvNT_6ParamsE$_ZZN4cute13to_mixed_bitsINS_5tupleIJNS_1CILi4EEENS2_ILi8EEEEEENS1_IJNS2_ILi128EEENS2_ILi0EEEEEENS1_IJiiEEEEEDaRKT_RKT0_RKT1_ENKUlRKT_RKT0_RKT1_E_clIS3_S6_iEEDaSL_SO_SR_)
$_ZN7cutlass13device_kernelIN5flash19enable_sm80_to_sm89INS1_16FlashAttnBwdSm80INS1_25CollectiveMainloopBwdSm80ILi2ELi2EN4cute5tupleIJNS5_1CILi128EEES8_NS7_ILi64EEEEEENS_10bfloat16_tEfNS_4arch4Sm80ELb1ELb0ELb1ELb1ELb1ELb0ELb0ELb0ELi2ELi4ELi4ELi4ELb0EEENS1_24CollectiveEpilogueBwdGQAISA_fSD_Li256ELb1ELb1EEENS1_25SingleTileBwdLPTSchedulerILb1ELi128ELb1EEEEEEEEEvNT_6ParamsE$_ZZN4cute13to_mixed_bitsINS_5tupleIJNS_1CILi4EEENS2_ILi8EEEEEENS1_IJNS2_ILi128EEENS2_ILi0EEEEEENS1_IJiiEEEEEDaRKT_RKT0_RKT1_ENKUlRKT_RKT0_RKT1_E_clIS3_S6_iEEDaSL_SO_SR_:
[----:B------:R-:W-:Y:S01]  /*c860*/  MOV R8, R2 ;  /* 0x0000000200087202 */ /* 0x000fe20000000f00 */
[----:B------:R-:W-:Y:S02]  /*c870*/  IMAD.MOV.U32 R9, RZ, RZ, 0x0 ;  /* 0x00000000ff097424 */ /* 0x000fe400078e00ff */
[----:B------:R-:W-:-:S05]  /*c880*/  IMAD.SHL.U32 R3, R3, 0x80, RZ ;  /* 0x0000008003037824 */ /* 0x000fca00078e00ff */
[----:B------:R-:W-:Y:S01]  /*c890*/  LOP3.LUT R3, R3, 0x180, RZ, 0xc0, !PT ;  /* 0x0000018003037812 */ /* 0x000fe200078ec0ff */
[----:B------:R-:W-:Y:S06]  /*c8a0*/  RET.REL.NODEC R8 `(_ZN7cutlass13device_kernelIN5flash19enable_sm80_to_sm89INS1_16FlashAttnBwdSm80INS1_25CollectiveMainloopBwdSm80ILi2ELi2EN4cute5tupleIJNS5_1CILi128EEES8_NS7_ILi64EEEEEENS_10bfloat16_tEfNS_4arch4Sm80ELb1ELb0ELb1ELb1ELb1ELb0ELb0ELb0ELi2ELi4ELi4ELi4ELb0EEENS1_24CollectiveEpilogueBwdGQAISA_fSD_Li256ELb1ELb1EEENS1_25SingleTileBwdLPTSchedulerILb1ELi128ELb1EEEEEEEEEvNT_6ParamsE) ;  /* 0xffff375008007950 */ /* 0x000fec0003c3ffff */
        .type           $_ZN7cutlass13device_kernelIN5flash19enable_sm80_to_sm89INS1_16FlashAttnBwdSm80INS1_25CollectiveMainloopBwdSm80ILi2ELi2EN4cute5tupleIJNS5_1CILi128EEES8_NS7_ILi64EEEEEENS_10bfloat16_tEfNS_4arch4Sm80ELb1ELb0ELb1ELb1ELb1ELb0ELb0ELb0ELi2ELi4ELi4ELi4ELb0EEENS1_24CollectiveEpilogueBwdGQAISA_fSD_Li256ELb1ELb1EEENS1_25SingleTileBwdLPTSchedulerILb1ELi128ELb1EEEEEEEEEvNT_6ParamsE$_ZZN4cute14logical_divideINS_5tupleIJNS1_IJNS_1CILi8EEENS2_ILi1EEEEEENS1_IJNS2_ILi2EEEEEEEEENS1_IJNS1_IJS4_NS2_ILi0EEEEEENS1_IJiEEEEEENS1_IJS5_NS_6LayoutIS4_S9_EEEEEEEDaRKNSD_IT_T0_EERKT1_ENKUlRKT_RKT0_E_clINSD_IS7_SB_EESE_EEDaSQ_ST_,@function
        .size           $_ZN7cutlass13device_kernelIN5flash19enable_sm80_to_sm89INS1_16FlashAttnBwdSm80INS1_25CollectiveMainloopBwdSm80ILi2ELi2EN4cute5tupleIJNS5_1CILi128EEES8_NS7_ILi64EEEEEENS_10bfloat16_tEfNS_4arch4Sm80ELb1ELb0ELb1ELb1ELb1ELb0ELb0ELb0ELi2ELi4ELi4ELi4ELb0EEENS1_24CollectiveEpilogueBwdGQAISA_fSD_Li256ELb1ELb1EEENS1_25SingleTileBwdLPTSchedulerILb1ELi128ELb1EEEEEEEEEvNT_6ParamsE$_ZZN4cute14logical_divideINS_5tupleIJNS1_IJNS_1CILi8EEENS2_ILi1EEEEEENS1_IJNS2_ILi2EEEEEEEEENS1_IJNS1_IJS4_NS2_ILi0EEEEEENS1_IJiEEEEEENS1_IJS5_NS_6LayoutIS4_S9_EEEEEEEDaRKNSD_IT_T0_EERKT1_ENKUlRKT_RKT0_E_clINSD_IS7_SB_EESE_EEDaSQ_ST_,($_ZN7cutlass13device_kernelIN5flash19enable_sm80_to_sm89INS1_16FlashAttnBwdSm80INS1_25CollectiveMainloopBwdSm80ILi2ELi2EN4cute5tupleIJNS5_1CILi128EEES8_NS7_ILi64EEEEEENS_10bfloat16_tEfNS_4arch4Sm80ELb1ELb0ELb1ELb1ELb1ELb0ELb0ELb0ELi2ELi4ELi4ELi4ELb0EEENS1_24CollectiveEpilogueBwdGQAISA_fSD_Li256ELb1ELb1EEENS1_25SingleTileBwdLPTSchedulerILb1ELi128ELb1EEEEEEEEEvNT_6ParamsE$_ZZN4cute14transform_leafINS_15ArithmeticTupleIJiiEEENS_8identityEEEDaRKT_OT0_ENKUlRKT_E_clIiEEDaSB_ - $_ZN7cutlass13device_kernelIN5flash19enable_sm80_to_sm89INS1_16FlashAttnBwdSm80INS1_25CollectiveMainloopBwdSm80ILi2ELi2EN4cute5tupleIJNS5_1CILi128EEES8_NS7_ILi64EEEEEENS_10bfloat16_tEfNS_4arch4Sm80ELb1ELb0ELb1ELb1ELb1ELb0ELb0ELb0ELi2ELi4ELi4ELi4ELb0EEENS1_24CollectiveEpilogueBwdGQAISA_fSD_Li256ELb1ELb1EEENS1_25SingleTileBwdLPTSchedulerILb1ELi128ELb1EEEEEEEEEvNT_6ParamsE$_ZZN4cute14logical_divideINS_5tupleIJNS1_IJNS_1CILi8EEENS2_ILi1EEEEEENS1_IJNS2_ILi2EEEEEEEEENS1_IJNS1_IJS4_NS2_ILi0EEEEEENS1_IJiEEEEEENS1_IJS5_NS_6LayoutIS4_S9_EEEEEEEDaRKNSD_IT_T0_EERKT1_ENKUlRKT_RKT0_E_clINSD_IS7_SB_EESE_EEDaSQ_ST_)
$_ZN7cutlass13device_kernelIN5flash19enable_sm80_to_sm89INS1_16FlashAttnBwdSm80INS1_25CollectiveMainloopBwdSm80ILi2ELi2EN4cute5tupleIJNS5_1CILi128EEES8_NS7_ILi64EEEEEENS_10bfloat16_tEfNS_4arch4Sm80ELb1ELb0ELb1ELb1ELb1ELb0ELb0ELb0ELi2ELi4ELi4ELi4ELb0EEENS1_24CollectiveEpilogueBwdGQAISA_fSD_Li256ELb1ELb1EEENS1_25SingleTileBwdLPTSchedulerILb1ELi128ELb1EEEEEEEEEvNT_6ParamsE$_ZZN4cute14logical_divideINS_5tupleIJNS1_IJNS_1CILi8EEENS2_ILi1EEEEEENS1_IJNS2_ILi2EEEEEEEEENS1_IJNS1_IJS4_NS2_ILi0EEEEEENS1_IJiEEEEEENS1_IJS5_NS_6LayoutIS4_S9_EEEEEEEDaRKNSD_IT_T0_EERKT1_ENKUlRKT_RKT0_E_clINSD_IS7_SB_EESE_EEDaSQ_ST_:
[----:B------:R-:W-:-:S05]  /*c8b0*/  IADD3 R7, R2, -c[0x0][0x20], RZ ;  /* 0x8000080002077a10 */ /* 0x000fca0007ffe0ff */
[----:B------:R1:W5:Y:S01]  /*c8c0*/  LDL R3, [R7] ;  /* 0x0000000007037983 */ /* 0x0003620000100800 */
[----:B------:R-:W-:Y:S02]  /*c8d0*/  IADD3 R13, R1, 0x1680, RZ ;  /* 0x00001680010d7810 */ /* 0x000fe40007ffe0ff */
[----:B------:R-:W-:Y:S02]  /*c8e0*/  MOV R6, 0xc920 ;  /* 0x0000c92000067802 */ /* 0x000fe40000000f00 */
[----:B------:R-:W-:-:S04]  /*c8f0*/  IADD3 R13, R13, c[0x0][0x20], RZ ;  /* 0x000008000d0d7a10 */ /* 0x000fc80007ffe0ff */
[----:B------:R-:W-:Y:S02]  /*c900*/  IADD3 R2, R13, 0x4, RZ ;  /* 0x000000040d027810 */ /* 0x000fe40007ffe0ff */
[----:B-1---5:R-:W-:Y:S05]  /*c910*/  CALL.REL.NOINC `($_ZN7cutlass13device_kernelIN5flash19enable_sm80_to_sm89INS1_16FlashAttnBwdSm80INS1_25CollectiveMainloopBwdSm80ILi2ELi2EN4cute5tupleIJNS5_1CILi128EEES8_NS7_ILi64EEEEEENS_10bfloat16_tEfNS_4arch4Sm80ELb1ELb0ELb1ELb1ELb1ELb0ELb0ELb0ELi2ELi4ELi4ELi4ELb0EEENS1_24CollectiveEpilogueBwdGQAISA_fSD_Li256ELb1ELb1EEENS1_25SingleTileBwdLPTSchedulerILb1ELi128ELb1EEEEEEEEEvNT_6ParamsE$_ZN4cute5tupleIJNS_1CILi2EEEiEEC2ERKS2_RKi) ;  /* 0xffffec2000007944 */ /* 0x022fea0003c3ffff */
[----:B------:R1:W5:Y:S01]  /*c920*/  LDL R3, [R7] ;  /* 0x0000000007037983 */ /* 0x0003620000100800 */
[----:B------:R-:W-:Y:S02]  /*c930*/  MOV R2, R13 ;  /* 0x0000000d00027202 */ /* 0x000fe40000000f00 */
[----:B------:R-:W-:Y:S02]  /*c940*/  MOV R6, 0xc960 ;  /* 0x0000c96000067802 */ /* 0x000fe40000000f00 */
[----:B-1---5:R-:W-:Y:S05]  /*c950*/  CALL.REL.NOINC `($_ZN7cutlass13device_kernelIN5flash19enable_sm80_to_sm89INS1_16FlashAttnBwdSm80INS1_25CollectiveMainloopBwdSm80ILi2ELi2EN4cute5tupleIJNS5_1CILi128EEES8_NS7_ILi64EEEEEENS_10bfloat16_tEfNS_4arch4Sm80ELb1ELb0ELb1ELb1ELb1ELb0ELb0ELb0ELi2ELi4ELi4ELi4ELb0EEENS1_24CollectiveEpilogueBwdGQAISA_fSD_Li256ELb1ELb1EEENS1_25SingleTileBwdLPTSchedulerILb1ELi128ELb1EEEEEEEEEvNT_6ParamsE$_ZN4cute5tupleIJNS_1CILi2EEEiEEC2ERKS2_RKi) ;  /* 0xffffebe000007944 */ /* 0x022fea0003c3ffff */
[----:B------:R1:W5:Y:S01]  /*c960*/  LDL R3, [R1+0x1680] ;  /* 0x0016800001037983 */ /* 0x0003620000100800 */
[----:B------:R-:W-:-:S03]  /*c970*/  MOV R8, 0xc990 ;  /* 0x0000c99000087802 */ /* 0x000fc60000000f00 */
[----:B-1---5:R-:W-:Y:S05]  /*c980*/  CALL.REL.NOINC `($_ZN7cutlass13device_kernelIN5flash19enable_sm80_to_sm89INS1_16FlashAttnBwdSm80INS1_25CollectiveMainloopBwdSm80ILi2ELi2EN4cute5tupleIJNS5_1CILi128EEES8_NS7_ILi64EEEEEENS_10bfloat16_tEfNS_4arch4Sm80ELb1ELb0ELb1ELb1ELb1ELb0ELb0ELb0ELi2ELi4ELi4ELi4ELb0EEENS1_24CollectiveEpilogueBwdGQAISA_fSD_Li256ELb1ELb1EEENS1_25SingleTileBwdLPTSchedulerILb1ELi128ELb1EEEEEEEEEvNT_6ParamsE$_ZZN4cute6detail16composition_implINS_1CILi2EEEiNS_5tupleIJNS2_ILi1EEES3_EEENS4_IJNS2_ILi0EEES5_EEEEEDaRKT_RKT0_RKT1_RKT2_ENKUlRKT_RKT0_E_clIS3_S5_EEDaSN_SQ_) ;  /* 0x0000095000007944 */ /* 0x022fea0003c00000 */
[----:B------:R-:W-:Y:S02]  /*c990*/  MOV R8, 0xc9b0 ;  /* 0x0000c9b000087802 */ /* 0x000fe40000000f00 */
[----:B-1---5:R-:W-:Y:S05]  /*c9a0*/  CALL.REL.NOINC `($_ZN7cutlass13device_kernelIN5flash19enable_sm80_to_sm89INS1_16FlashAttnBwdSm80INS1_25CollectiveMainloopBwdSm80ILi2ELi2EN4cute5tupleIJNS5_1CILi128EEES8_NS7_ILi64EEEEEENS_10bfloat16_tEfNS_4arch4Sm80ELb1ELb0ELb1ELb1ELb1ELb0ELb0ELb0ELi2ELi4ELi4ELi4ELb0EEENS1_24CollectiveEpilogueBwdGQAISA_fSD_Li256ELb1ELb1EEENS1_25SingleTileBwdLPTSchedulerILb1ELi128ELb1EEEEEEEEEvNT_6ParamsE$_ZN4cute3eso3ESOILb1ELb0EJNS_1CILi0EEEiEEC2ERKS3_RKi) ;  /* 0xffffb66000007944 */ /* 0x022fea0003c3ffff */
[----:B-1----:R1:W5:Y:S01]  /*c9b0*/  LDL R2, [R1+0x1680] ;  /* 0x0016800001027983 */ /* 0x0023620000100800 */
[----:B------:R-:W-:-:S03]  /*c9c0*/  MOV R6, 0xc9e0 ;  /* 0x0000c9e000067802 */ /* 0x000fc60000000f00 */
[----:B-1---5:R-:W-:Y:S05]  /*c9d0*/  CALL.REL.NOINC `($_ZN7cutlass13device_kernelIN5flash19enable_sm80_to_sm89INS1_16FlashAttnBwdSm80INS1_25CollectiveMainloopBwdSm80ILi2ELi2EN4cute5tupleIJNS5_1CILi128EEES8_NS7_ILi64EEEEEENS_10bfloat16_tEfNS_4arch4Sm80ELb1ELb0ELb1ELb1ELb1ELb0ELb0ELb0ELi2ELi4ELi4ELi4ELb0EEENS1_24CollectiveEpilogueBwdGQAISA_fSD_Li256ELb1ELb1EEENS1_25SingleTileBwdLPTSchedulerILb1ELi128ELb1EEEEEEEEEvNT_6ParamsE$_ZN4cute5tupleIJNS0_IJNS_1CILi1EEENS1_ILi2EEEEEENS0_IJNS1_ILi0EEEiEEEEEC2ERKS4_RKS6_) ;  /* 0xffffe7b000007944 */ /* 0x022fea0003c3ffff */
[----:B-1----:R1:W5:Y:S01]  /*c9e0*/  LDL R3, [R1+0x1680] ;  /* 0x0016800001037983 */ /* 0x0023620000100800 */
[----:B------:R-:W-:-:S04]  /*c9f0*/  MOV R13, 0x0 ;  /* 0x00000000000d7802 */ /* 0x000fc80000000f00 */
[----:B------:R-:W-:Y:S05]  /*ca00*/  RET.REL.NODEC R12 `(_ZN7cutlass13device_kernelIN5flash19enable_sm80_to_sm89INS1_16FlashAttnBwdSm80INS1_25CollectiveMainloopBwdSm80ILi2ELi2EN4cute5tupleIJNS5_1CILi128EEES8_NS7_ILi64EEEEEENS_10bfloat16_tEfNS_4arch4Sm80ELb1ELb0ELb1ELb1ELb1ELb0ELb0ELb0ELi2ELi4ELi4ELi4ELb0EEENS1_24CollectiveEpilogueBwdGQAISA_fSD_Li256ELb1ELb1EEENS1_25SingleTileBwdLPTSchedulerILb1ELi128ELb1EEEEEEEEEvNT_6ParamsE) ;  /* 0xffff35f00c007950 */ /* 0x000fea0003c3ffff */
        .type           $_ZN7cutlass13device_kernelIN5flash19enable_sm80_to_sm89INS1_16FlashAttnBwdSm80INS1_25CollectiveMainloopBwdSm80ILi2ELi2EN4cute5tupleIJNS5_1CILi128EEES8_NS7_ILi64EEEEEENS_10bfloat16_tEfNS_4arch4Sm80ELb1ELb0ELb1ELb1ELb1ELb0ELb0ELb0ELi2ELi4ELi4ELi4ELb0EEENS1_24CollectiveEpilogueBwdGQAISA_fSD_Li256ELb1ELb1EEENS1_25SingleTileBwdLPTSchedulerILb1ELi128ELb1EEEEEEEEEvNT_6ParamsE$_ZZN4cute14transform_leafINS_15ArithmeticTupleIJiiEEENS_8identityEEEDaRKT_OT0_ENKUlRKT_E_clIiEEDaSB_,@function
        .size           $_ZN7cutlass13device_kernelIN5flash19enable_sm80_to_sm89INS1_16FlashAttnBwdSm80INS1_25CollectiveMainloopBwdSm80ILi2ELi2EN4cute5tupleIJNS5_1CILi128EEES8_NS7_ILi64EEEEEENS_10bfloat16_tEfNS_4arch4Sm80ELb1ELb0ELb1ELb1ELb1ELb0ELb0ELb0ELi2ELi4ELi4ELi4ELb0EEENS1_24CollectiveEpilogueBwdGQAISA_fSD_Li256ELb1ELb1EEENS1_25SingleTileBwdLPTSchedulerILb1ELi128ELb1EEEEEEEEEvNT_6ParamsE$_ZZN4cute14transform_leafINS_15ArithmeticTupleIJiiEEENS_8identityEEEDaRKT_OT0_ENKUlRKT_E_clIiEEDaSB_,($_ZN7cutlass13device_kernelIN5flash19enable_sm80_to_sm89INS1_16FlashAttnBwdSm80INS1_25CollectiveMainloopBwdSm80ILi2ELi2EN4cute5tupleIJNS5_1CILi128EEES8_NS7_ILi64EEEEEENS_10bfloat16_tEfNS_4arch4Sm80ELb1ELb0ELb1ELb1ELb1ELb0ELb0ELb0ELi2ELi4ELi4ELi4ELb0EEENS1_24CollectiveEpilogueBwdGQAISA_fSD_Li256ELb1ELb1EEENS1_25SingleTileBwdLPTSchedulerILb1ELi128ELb1EEEEEEEEEvNT_6ParamsE$_ZZN4cute16flatten_to_tupleINS_5tupleIJNS1_IJiiEEENS_1CILi1024EEEEEEEEDaRKT_ENKUlRKT_E_clIS2_EEDaSB_ - $_ZN7cutlass13device_kernelIN5flash19enable_sm80_to_sm89INS1_16FlashAttnBwdSm80INS1_25CollectiveMainloopBwdSm80ILi2ELi2EN4cute5tupleIJNS5_1CILi128EEES8_NS7_ILi64EEEEEENS_10bfloat16_tEfNS_4arch4Sm80ELb1ELb0ELb1ELb1ELb1ELb0ELb0ELb0ELi2ELi4ELi4ELi4ELb0EEENS1_24CollectiveEpilogueBwdGQAISA_fSD_Li256ELb1ELb1EEENS1_25SingleTileBwdLPTSchedulerILb1ELi128ELb1EEEEEEEEEvNT_6ParamsE$_ZZN4cute14transform_leafINS_15ArithmeticTupleIJiiEEENS_8identityEEEDaRKT_OT0_ENKUlRKT_E_clIiEEDaSB_)
$_ZN7cutlass13device_kernelIN5flash19enable_sm80_to_sm89INS1_16FlashAttnBwdSm80INS1_25CollectiveMainloopBwdSm80ILi2ELi2EN4cute5tupleIJNS5_1CILi128EEES8_NS7_ILi64EEEEEENS_10bfloat16_tEfNS_4arch4Sm80ELb1ELb0ELb1ELb1ELb1ELb0ELb0ELb0ELi2ELi4ELi4ELi4ELb0EEENS1_24CollectiveEpilogueBwdGQAISA_fSD_Li256ELb1ELb1EEENS1_25SingleTileBwdLPTSchedulerILb1ELi128ELb1EEEEEEEEEvNT_6ParamsE$_ZZN4cute14transform_leafINS_15ArithmeticTupleIJiiEEENS_8identityEEEDaRKT_OT0_ENKUlRKT_E_clIiEEDaSB_:
[----:B------:R-:W-:Y:S02]  /*ca10*/  MOV R86, R2 ;  /* 0x0000000200567202 */ /* 0x000fe40000000f00 */
[----:B------:R-:W-:Y:S02]  /*ca20*/  MOV R87, 0x0 ;  /* 0x0000000000577802 */ /* 0x000fe40000000f00 */
[----:B------:R-:W-:Y:S02]  /*ca30*/  MOV R8, R6 ;  /* 0x0000000600087202 */ /* 0x000fe40000000f00 */
[----:B------:R-:W-:Y:S05]  /*ca40*/  RET.REL.NODEC R86 `(_ZN7cutlass13device_kernelIN5flash19enable_sm80_to_sm89INS1_16FlashAttnBwdSm80INS1_25CollectiveMainloopBwdSm80ILi2ELi2EN4cute5tupleIJNS5_1CILi128EEES8_NS7_ILi64EEEEEENS_10bfloat16_tEfNS_4arch4Sm80ELb1ELb0ELb1ELb1ELb1ELb0ELb0ELb0ELi2ELi4ELi4ELi4ELb0EEENS1_24CollectiveEpilogueBwdGQAISA_fSD_Li256ELb1ELb1EEENS1_25SingleTileBwdLPTSchedulerILb1ELi128ELb1EEEEEEEEEvNT_6ParamsE) ;  /* 0xffff35b056007950 */ /* 0x000fea0003c3ffff */
        .type           $_ZN7cutlass13device_kernelIN5flash19enable_sm80_to_sm89INS1_16FlashAttnBwdSm80INS1_25CollectiveMainloopBwdSm80ILi2ELi2EN4cute5tupleIJNS5_1CILi128EEES8_NS7_ILi64EEEEEENS_10bfloat16_tEfNS_4arch4Sm80ELb1ELb0ELb1ELb1ELb1ELb0ELb0ELb0ELi2ELi4ELi4ELi4ELb0EEENS1_24CollectiveEpilogueBwdGQAISA_fSD_Li256ELb1ELb1EEENS1_25SingleTileBwdLPTSchedulerILb1ELi128ELb1EEEEEEEEEvNT_6ParamsE$_ZZN4cute16flatten_to_tupleINS_5tupleIJNS1_IJiiEEENS_1CILi1024EEEEEEEEDaRKT_ENKUlRKT_E_clIS2_EEDaSB_,@function
        .size           $_ZN7cutlass13device_kernelIN5flash19enable_sm80_to_sm89INS1_16FlashAttnBwdSm80INS1_25CollectiveMainloopBwdSm80ILi2ELi2EN4cute5tupleIJNS5_1CILi128EEES8_NS7_ILi64EEEEEENS_10bfloat16_tEfNS_4arch4Sm80ELb1ELb0ELb1ELb1ELb1ELb0ELb0ELb0ELi2ELi4ELi4ELi4ELb0EEENS1_24CollectiveEpilogueBwdGQAISA_fSD_Li256ELb1ELb1EEENS1_25SingleTileBwdLPTSchedulerILb1ELi128ELb1EEEEEEEEEvNT_6ParamsE$_ZZN4cute16flatten_to_tupleINS_5tupleIJNS1_IJiiEEENS_1CILi1024EEEEEEEEDaRKT_ENKUlRKT_E_clIS2_EEDaSB_,($_ZN7cutlass13device_kernelIN5flash19enable_sm80_to_sm89INS1_16FlashAttnBwdSm80INS1_25CollectiveMainloopBwdSm80ILi2ELi2EN4cute5tupleIJNS5_1CILi128EEES8_NS7_ILi64EEEEEENS_10bfloat16_tEfNS_4arch4Sm80ELb1ELb0ELb1ELb1ELb1ELb0ELb0ELb0ELi2ELi4ELi4ELi4ELb0EEENS1_24CollectiveEpilogueBwdGQAISA_fSD_Li256ELb1ELb1EEENS1_25SingleTileBwdLPTSchedulerILb1ELi128ELb1EEEEEEEEEvNT_6ParamsE$_ZZN4cute16flatten_to_tupleINS_5tupleIJNS1_IJiiEEENS_1CILi8192EEEEEEEEDaRKT_ENKUlRKT_E_clIS2_EEDaSB_ - $_ZN7cutlass13device_kernelIN5flash19enable_sm80_to_sm89INS1_16FlashAttnBwdSm80INS1_25CollectiveMainloopBwdSm80ILi2ELi2EN4cute5tupleIJNS5_1CILi128EEES8_NS7_ILi64EEEEEENS_10bfloat16_tEfNS_4arch4Sm80ELb1ELb0ELb1ELb1ELb1ELb0ELb0ELb0ELi2ELi4ELi4ELi4ELb0EEENS1_24CollectiveEpilogueBwdGQAISA_fSD_Li256ELb1ELb1EEENS1_25SingleTileBwdLPTSchedulerILb1ELi128ELb1EEEEEEEEEvNT_6ParamsE$_ZZN4cute16flatten_to_tupleINS_5tupleIJNS1_IJiiEEENS_1CILi1024EEEEEEEEDaRKT_ENKUlRKT_E_clIS2_EEDaSB_)
$_ZN7cutlass13device_kernelIN5flash19enable_sm80_to_sm89INS1_16FlashAttnBwdSm80INS1_25CollectiveMainloopBwdSm80ILi2ELi2EN4cute5tupleIJNS5_1CILi128EEES8_NS7_ILi64EEEEEENS_10bfloat16_tEfNS_4arch4Sm80ELb1ELb0ELb1ELb1ELb1ELb0ELb0ELb0ELi2ELi4ELi4ELi4ELb0EEENS1_24CollectiveEpilogueBwdGQAISA_fSD_Li256ELb1ELb1EEENS1_25SingleTileBwdLPTSchedulerILb1ELi128ELb1EEEEEEEEEvNT_6ParamsE$_ZZN4cute16flatten_to_tupleINS_5tupleIJNS1_IJiiEEENS_1CILi1024EEEEEEEEDaRKT_ENKUlRKT_E_clIS2_EEDaSB_:
[----:B------:R-:W-:-:S04]  /*ca50*/  MOV R5, 0x0 ;  /* 0x0000000000057802 */ /* 0x000fc80000000f00 */
[----:B------:R-:W-:Y:S05]  /*ca60*/  RET.REL.NODEC R4 `(_ZN7cutlass13device_kernelIN5flash19enable_sm80_to_sm89INS1_16FlashAttnBwdSm80INS1_25CollectiveMainloopBwdSm80ILi2ELi2EN4cute5tupleIJNS5_1CILi128EEES8_NS7_ILi64EEEEEENS_10bfloat16_tEfNS_4arch4Sm80ELb1ELb0ELb1ELb1ELb1ELb0ELb0ELb0ELi2ELi4ELi4ELi4ELb0EEENS1_24CollectiveEpilogueBwdGQAISA_fSD_Li256ELb1ELb1EEENS1_25SingleTileBwdLPTSchedulerILb1ELi128ELb1EEEEEEEEEvNT_6ParamsE) ;  /* 0xffff359004007950 */ /* 0x000fea0003c3ffff */
        .type           $_ZN7cutlass13device_kernelIN5flash19enable_sm80_to_sm89INS1_16FlashAttnBwdSm80INS1_25CollectiveMainloopBwdSm80ILi2ELi2EN4cute5tupleIJNS5_1CILi128EEES8_NS7_ILi64EEEEEENS_10bfloat16_tEfNS_4arch4Sm80ELb1ELb0ELb1ELb1ELb1ELb0ELb0ELb0ELi2ELi4ELi4ELi4ELb0EEENS1_24CollectiveEpilogueBwdGQAISA_fSD_Li256ELb1ELb1EEENS1_25SingleTileBwdLPTSchedulerILb1ELi128ELb1EEEEEEEEEvNT_6ParamsE$_ZZN4cute16flatten_to_tupleINS_5tupleIJNS1_IJiiEEENS_1CILi8192EEEEEEEEDaRKT_ENKUlRKT_E_clIS2_EEDaSB_,@function
        .size           $_ZN7cutlass13device_kernelIN5flash19enable_sm80_to_sm89INS1_16FlashAttnBwdSm80INS1_25CollectiveMainloopBwdSm80ILi2ELi2EN4cute5tupleIJNS5_1CILi128EEES8_NS7_ILi64EEEEEENS_10bfloat16_tEfNS_4arch4Sm80ELb1ELb0ELb1ELb1ELb1ELb0ELb0ELb0ELi2ELi4ELi4ELi4ELb0EEENS1_24CollectiveEpilogueBwdGQAISA_fSD_Li256ELb1ELb1EEENS1_25SingleTileBwdLPTSchedulerILb1ELi128ELb1EEEEEEEEEvNT_6ParamsE$_ZZN4cute16flatten_to_tupleINS_5tupleIJNS1_IJiiEEENS_1CILi8192EEEEEEEEDaRKT_ENKUlRKT_E_clIS2_EEDaSB_,($_ZN7cutlass13device_kernelIN5flash19enable_sm80_to_sm89INS1_16FlashAttnBwdSm80INS1_25CollectiveMainloopBwdSm80ILi2ELi2EN4cute5tupleIJNS5_1CILi128EEES8_NS7_ILi64EEEEEENS_10bfloat16_tEfNS_4arch4Sm80ELb1ELb0ELb1ELb1ELb1ELb0ELb0ELb0ELi2ELi4ELi4ELi4ELb0EEENS1_24CollectiveEpilogueBwdGQAISA_fSD_Li256ELb1ELb1EEENS1_25SingleTileBwdLPTSchedulerILb1ELi128ELb1EEEEEEEEEvNT_6ParamsE$_ZZN4cute16flatten_to_tupleINS_5tupleIJNS_1CILi0EEENS1_IJNS2_ILi1EEENS2_ILi512EEEiEEEEEEEEDaRKT_ENKUlRKT_E_clIS6_EEDaSD_ - $_ZN7cutlass13device_kernelIN5flash19enable_sm80_to_sm89INS1_16FlashAttnBwdSm80INS1_25CollectiveMainloopBwdSm80ILi2ELi2EN4cute5tupleIJNS5_1CILi128EEES8_NS7_ILi64EEEEEENS_10bfloat16_tEfNS_4arch4Sm80ELb1ELb0ELb1ELb1ELb1ELb0ELb0ELb0ELi2ELi4ELi4ELi4ELb0EEENS1_24CollectiveEpilogueBwdGQAISA_fSD_Li256ELb1ELb1EEENS1_25SingleTileBwdLPTSchedulerILb1ELi128ELb1EEEEEEEEEvNT_6ParamsE$_ZZN4cute16flatten_to_tupleINS_5tupleIJNS1_IJiiEEENS_1CILi8192EEEEEEEEDaRKT_ENKUlRKT_E_clIS2_EEDaSB_)
$_ZN7cutlass13device_kernelIN5flash19enable_sm80_to_sm89INS1_16FlashAttnBwdSm80INS1_25CollectiveMainloopBwdSm80ILi2ELi2EN4cute5tupleIJNS5_1CILi128EEES8_NS7_ILi64EEEEEENS_10bfloat16_tEfNS_4arch4Sm80ELb1ELb0ELb1ELb1ELb1ELb0ELb0ELb0ELi2ELi4ELi4ELi4ELb0EEENS1_24CollectiveEpilogueBwdGQAISA_fSD_Li256ELb1ELb1EEENS1_25SingleTileBwdLPTSchedulerILb1ELi128ELb1EEEEEEEEEvNT_6ParamsE$_ZZN4cute16flatten_to_tupleINS_5tupleIJNS1_IJiiEEENS_1CILi8192EEEEEEEEDaRKT_ENKUlRKT_E_clIS2_EEDaSB_:
[----:B------:R-:W-:Y:S02]  /*ca70*/  MOV R8, R6 ;  /* 0x0000000600087202 */ /* 0x000fe40000000f00 */
[----:B------:R-:W-:-:S04]  /*ca80*/  MOV R9, 0x0 ;  /* 0x0000000000097802 */ /* 0x000fc80000000f00 */
[----:B------:R-:W-:Y:S05]  /*ca90*/  RET.REL.NODEC R8 `(_ZN7cutlass13device_kernelIN5flash19enable_sm80_to_sm89INS1_16FlashAttnBwdSm80INS1_25CollectiveMainloopBwdSm80ILi2ELi2EN4cute5tupleIJNS5_1CILi128EEES8_NS7_ILi64EEEEEENS_10bfloat16_tEfNS_4arch4Sm80ELb1ELb0ELb1ELb1ELb1ELb0ELb0ELb0ELi2ELi4ELi4ELi4ELb0EEENS1_24CollectiveEpilogueBwdGQAISA_fSD_Li256ELb1ELb1EEENS1_25SingleTileBwdLPTSchedulerILb1ELi128ELb1EEEEEEEEEvNT_6ParamsE) ;  /* 0xffff356008007950 */ /* 0x000fea0003c3ffff */
        .type           $_ZN7cutlass13device_kernelIN5flash19enable_sm80_to_sm89INS1_16FlashAttnBwdSm80INS1_25CollectiveMainloopBwdSm80ILi2ELi2EN4cute5tupleIJNS5_1CILi128EEES8_NS7_ILi64EEEEEENS_10bfloat16_tEfNS_4arch4Sm80ELb1ELb0ELb1ELb1ELb1ELb0ELb0ELb0ELi2ELi4ELi4ELi4ELb0EEENS1_24CollectiveEpilogueBwdGQAISA_fSD_Li256ELb1ELb1EEENS1_25SingleTileBwdLPTSchedulerILb1ELi128ELb1EEEEEEEEEvNT_6ParamsE$_ZZN4cute16flatten_to_tupleINS_5tupleIJNS_1CILi0EEENS1_IJNS2_ILi1EEENS2_ILi512EEEiEEEEEEEEDaRKT_ENKUlRKT_E_clIS6_EEDaSD_,@function
        .size           $_ZN7cutlass13device_kernelIN5flash19enable_sm80_to_sm89INS1_16FlashAttnBwdSm80INS1_25CollectiveMainloopBwdSm80ILi2ELi2EN4cute5tupleIJNS5_1CILi128EEES8_NS7_ILi64EEEEEENS_10bfloat16_tEfNS_4arch4Sm80ELb1ELb0ELb1ELb1ELb1ELb0ELb0ELb0ELi2ELi4ELi4ELi4ELb0EEENS1_24CollectiveEpilogueBwdGQAISA_fSD_Li256ELb1ELb1EEENS1_25SingleTileBwdLPTSchedulerILb1ELi128ELb1EEEEEEEEEvNT_6ParamsE$_ZZN4cute16flatten_to_tupleINS_5tupleIJNS_1CILi0EEENS1_IJNS2_ILi1EEENS2_ILi512EEEiEEEEEEEEDaRKT_ENKUlRKT_E_clIS6_EEDaSD_,($_ZN7cutlass13device_kernelIN5flash19enable_sm80_to_sm89INS1_16FlashAttnBwdSm80INS1_25CollectiveMainloopBwdSm80ILi2ELi2EN4cute5tupleIJNS5_1CILi128EEES8_NS7_ILi64EEEEEENS_10bfloat16_tEfNS_4arch4Sm80ELb1ELb0ELb1ELb1ELb1ELb0ELb0ELb0ELi2ELi4ELi4ELi4ELb0EEENS1_24CollectiveEpilogueBwdGQAISA_fSD_Li256ELb1ELb1EEENS1_25SingleTileBwdLPTSchedulerILb1ELi128ELb1EEEEEEEEEvNT_6ParamsE$_ZZN4cute16flatten_to_tupleINS_5tupleIJNS_1CILi1024EEENS1_IJiiEEEEEEEEDaRKT_ENKUlRKT_E_clIS4_EEDaSB_ - $_ZN7cutlass13device_kernelIN5flash19enable_sm80_to_sm89INS1_16FlashAttnBwdSm80INS1_25CollectiveMainloopBwdSm80ILi2ELi2EN4cute5tupleIJNS5_1CILi128EEES8_NS7_ILi64EEEEEENS_10bfloat16_tEfNS_4arch4Sm80ELb1ELb0ELb1ELb1ELb1ELb0ELb0ELb0ELi2ELi4ELi4ELi4ELb0EEENS1_24CollectiveEpilogueBwdGQAISA_fSD_Li256ELb1ELb1EEENS1_25SingleTileBwdLPTSchedulerILb1ELi128ELb1EEEEEEEEEvNT_6ParamsE$_ZZN4cute16flatten_to_tupleINS_5tupleIJNS_1CILi0EEENS1_IJNS2_ILi1EEENS2_ILi512EEEiEEEEEEEEDaRKT_ENKUlRKT_E_clIS6_EEDaSD_)
$_ZN7cutlass13device_kernelIN5flash19enable_sm80_to_sm89INS1_16FlashAttnBwdSm80INS1_25CollectiveMainloopBwdSm80ILi2ELi2EN4cute5tupleIJNS5_1CILi128EEES8_NS7_ILi64EEEEEENS_10bfloat16_tEfNS_4arch4Sm80ELb1ELb0ELb1ELb1ELb1ELb0ELb0ELb0ELi2ELi4ELi4ELi4ELb0EEENS1_24CollectiveEpilogueBwdGQAISA_fSD_Li256ELb1ELb1EEENS1_25SingleTileBwdLPTSchedulerILb1ELi128ELb1EEEEEEEEEvNT_6ParamsE$_ZZN4cute16flatten_to_tupleINS_5tupleIJNS_1CILi0EEENS1_IJNS2_ILi1EEENS2_ILi512EEEiEEEEEEEEDaRKT_ENKUlRKT_E_clIS6_EEDaSD_:
[----:B------:R-:W-:Y:S02]  /*caa0*/  MOV R8, R2 ;  /* 0x0000000200087202 */ /* 0x000fe40000000f00 */
[----:B------:R-:W-:-:S04]  /*cab0*/  MOV R9, 0x0 ;  /* 0x0000000000097802 */ /* 0x000fc80000000f00 */
[----:B------:R-:W-:Y:S05]  /*cac0*/  RET.REL.NODEC R8 `(_ZN7cutlass13device_kernelIN5flash19enable_sm80_to_sm89INS1_16FlashAttnBwdSm80INS1_25CollectiveMainloopBwdSm80ILi2ELi2EN4cute5tupleIJNS5_1CILi128EEES8_NS7_ILi64EEEEEENS_10bfloat16_tEfNS_4arch4Sm80ELb1ELb0ELb1ELb1ELb1ELb0ELb0ELb0ELi2ELi4ELi4ELi4ELb0EEENS1_24CollectiveEpilogueBwdGQAISA_fSD_Li256ELb1ELb1EEENS1_25SingleTileBwdLPTSchedulerILb1ELi128ELb1EEEEEEEEEvNT_6ParamsE) ;  /* 0xffff353008007950 */ /* 0x000fea0003c3ffff */
        .type           $_ZN7cutlass13device_kernelIN5flash19enable_sm80_to_sm89INS1_16FlashAttnBwdSm80INS1_25CollectiveMainloopBwdSm80ILi2ELi2EN4cute5tupleIJNS5_1CILi128EEES8_NS7_ILi64EEEEEENS_10bfloat16_tEfNS_4arch4Sm80ELb1ELb0ELb1ELb1ELb1ELb0ELb0ELb0ELi2ELi4ELi4ELi4ELb0EEENS1_24CollectiveEpilogueBwdGQAISA_fSD_Li256ELb1ELb1EEENS1_25SingleTileBwdLPTSchedulerILb1ELi128ELb1EEEEEEEEEvNT_6ParamsE$_ZZN4cute16flatten_to_tupleINS_5tupleIJNS_1CILi1024EEENS1_IJiiEEEEEEEEDaRKT_ENKUlRKT_E_clIS4_EEDaSB_,@function
        .size           $_ZN7cutlass13device_kernelIN5flash19enable_sm80_to_sm89INS1_16FlashAttnBwdSm80INS1_25CollectiveMainloopBwdSm80ILi2ELi2EN4cute5tupleIJNS5_1CILi128EEES8_NS7_ILi64EEEEEENS_10bfloat16_tEfNS_4arch4Sm80ELb1ELb0ELb1ELb1ELb1ELb0ELb0ELb0ELi2ELi4ELi4ELi4ELb0EEENS1_24CollectiveEpilogueBwdGQAISA_fSD_Li256ELb1ELb1EEENS1_25SingleTileBwdLPTSchedulerILb1ELi128ELb1EEEEEEEEEvNT_6ParamsE$_ZZN4cute16flatten_to_tupleINS_5tupleIJNS_1CILi1024EEENS1_IJiiEEEEEEEEDaRKT_ENKUlRKT_E_clIS4_EEDaSB_,($_ZN7cutlass13device_kernelIN5flash19enable_sm80_to_sm89INS1_16FlashAttnBwdSm80INS1_25CollectiveMainloopBwdSm80ILi2ELi2EN4cute5tupleIJNS5_1CILi128EEES8_NS7_ILi64EEEEEENS_10bfloat16_tEfNS_4arch4Sm80ELb1ELb0ELb1ELb1ELb1ELb0ELb0ELb0ELi2ELi4ELi4ELi4ELb0EEENS1_24CollectiveEpilogueBwdGQAISA_fSD_Li256ELb1ELb1EEENS1_25SingleTileBwdLPTSchedulerILb1ELi128ELb1EEEEEEEEEvNT_6ParamsE$_ZZN4cute16flatten_to_tupleINS_5tupleIJNS_1CILi4096EEENS1_IJNS1_IJiiEEENS2_ILi8192EEEEEEEEEEEDaRKT_ENKUlRKT_E_clIS6_EEDaSD_ - $_ZN7cutlass13device_kernelIN5flash19enable_sm80_to_sm89INS1_16FlashAttnBwdSm80INS1_25CollectiveMainloopBwdSm80ILi2ELi2EN4cute5tupleIJNS5_1CILi128EEES8_NS7_ILi64EEEEEENS_10bfloat16_tEfNS_4arch4Sm80ELb1ELb0ELb1ELb1ELb1ELb0ELb0ELb0ELi2ELi4ELi4ELi4ELb0EEENS1_24CollectiveEpilogueBwdGQAISA_fSD_Li256ELb1ELb1EEENS1_25SingleTileBwdLPTSchedulerILb1ELi128ELb1EEEEEEEEEvNT_6ParamsE$_ZZN4cute16flatten_to_tupleINS_5tupleIJNS_1CILi1024EEENS1_IJiiEEEEEEEEDaRKT_ENKUlRKT_E_clIS4_EEDaSB_)
$_ZN7cutlass13device_kernelIN5flash19enable_sm80_to_sm89INS1_16FlashAttnBwdSm80INS1_25CollectiveMainloopBwdSm80ILi2ELi2EN4cute5tupleIJNS5_1CILi128EEES8_NS7_ILi64EEEEEENS_10bfloat16_tEfNS_4arch4Sm80ELb1ELb0ELb1ELb1ELb1ELb0ELb0ELb0ELi2ELi4ELi4ELi4ELb0EEENS1_24CollectiveEpilogueBwdGQAISA_fSD_Li256ELb1ELb1EEENS1_25SingleTileBwdLPTSchedulerILb1ELi128ELb1EEEEEEEEEvNT_6ParamsE$_ZZN4cute16flatten_to_tupleINS_5tupleIJNS_1CILi1024EEENS1_IJiiEEEEEEEEDaRKT_ENKUlRKT_E_clIS4_EEDaSB_:
[----:B------:R-:W-:-:S04]  /*cad0*/  MOV R5, 0x0 ;  /* 0x0000000000057802 */ /* 0x000fc80000000f00 */
[----:B------:R-:W-:Y:S05]  /*cae0*/  RET.REL.NODEC R4 `(_ZN7cutlass13device_kernelIN5flash19enable_sm80_to_sm89INS1_16FlashAttnBwdSm80INS1_25CollectiveMainloopBwdSm80ILi2ELi2EN4cute5tupleIJNS5_1CILi128EEES8_NS7_ILi64EEEEEENS_10bfloat16_tEfNS_4arch4Sm80ELb1ELb0ELb1ELb1ELb1ELb0ELb0ELb0ELi2ELi4ELi4ELi4ELb0EEENS1_24CollectiveEpilogueBwdGQAISA_fSD_Li256ELb1ELb1EEENS1_25SingleTileBwdLPTSchedulerILb1ELi128ELb1EEEEEEEEEvNT_6ParamsE) ;  /* 0xffff351004007950 */ /* 0x000fea0003c3ffff */
        .type           $_ZN7cutlass13device_kernelIN5flash19enable_sm80_to_sm89INS1_16FlashAttnBwdSm80INS1_25CollectiveMainloopBwdSm80ILi2ELi2EN4cute5tupleIJNS5_1CILi128EEES8_NS7_ILi64EEEEEENS_10bfloat16_tEfNS_4arch4Sm80ELb1ELb0ELb1ELb1ELb1ELb0ELb0ELb0ELi2ELi4ELi4ELi4ELb0EEENS1_24CollectiveEpilogueBwdGQAISA_fSD_Li256ELb1ELb1EEENS1_25SingleTileBwdLPTSchedulerILb1ELi128ELb1EEEEEEEEEvNT_6ParamsE$_ZZN4cute16flatten_to_tupleINS_5tupleIJNS_1CILi4096EEENS1_IJNS1_IJiiEEENS2_ILi8192EEEEEEEEEEEDaRKT_ENKUlRKT_E_clIS6_EEDaSD_,@function
        .size           $_ZN7cutlass13device_kernelIN5flash19enable_sm80_to_sm89INS1_16FlashAttnBwdSm80INS1_25CollectiveMainloopBwdSm80ILi2ELi2EN4cute5tupleIJNS5_1CILi128EEES8_NS7_ILi64EEEEEENS_10bfloat16_tEfNS_4arch4Sm80ELb1ELb0ELb1ELb1ELb1ELb0ELb0ELb0ELi2ELi4ELi4ELi4ELb0EEENS1_24CollectiveEpilogueBwdGQAISA_fSD_Li256ELb1ELb1EEENS1_25SingleTileBwdLPTSchedulerILb1ELi128ELb1EEEEEEEEEvNT_6ParamsE$_ZZN4cute16flatten_to_tupleINS_5tupleIJNS_1CILi4096EEENS1_IJNS1_IJiiEEENS2_ILi8192EEEEEEEEEEEDaRKT_ENKUlRKT_E_clIS6_EEDaSD_,($_ZN7cutlass13device_kernelIN5flash19enable_sm80_to_sm89INS1_16FlashAttnBwdSm80INS1_25CollectiveMainloopBwdSm80ILi2ELi2EN4cute5tupleIJNS5_1CILi128EEES8_NS7_ILi64EEEEEENS_10bfloat16_tEfNS_4arch4Sm80ELb1ELb0ELb1ELb1ELb1ELb0ELb0ELb0ELi2ELi4ELi4ELi4ELb0EEENS1_24CollectiveEpilogueBwdGQAISA_fSD_Li256ELb1ELb1EEENS1_25SingleTileBwdLPTSchedulerILb1ELi128ELb1EEEEEEEEEvNT_6ParamsE$_ZZN4cute16flatten_to_tupleINS_5tupleIJNS_1CILi4096EEENS1_IJiiEEEEEEEEDaRKT_ENKUlRKT_E_clIS4_EEDaSB_ - $_ZN7cutlass13device_kernelIN5flash19enable_sm80_to_sm89INS1_16FlashAttnBwdSm80INS1_25CollectiveMainloopBwdSm80ILi2ELi2EN4cute5tupleIJNS5_1CILi128EEES8_NS7_ILi64EEEEEENS_10bfloat16_tEfNS_4arch4Sm80ELb1ELb0ELb1ELb1ELb1ELb0ELb0ELb0ELi2ELi4ELi4ELi4ELb0EEENS1_24CollectiveEpilogueBwdGQAISA_fSD_Li256ELb1ELb1EEENS1_25SingleTileBwdLPTSchedulerILb1ELi128ELb1EEEEEEEEEvNT_6ParamsE$_ZZN4cute16flatten_to_tupleINS_5tupleIJNS_1CILi4096EEENS1_IJNS1_IJiiEEENS2_ILi8192EEEEEEEEEEEDaRKT_ENKUlRKT_E_clIS6_EEDaSD_)
$_ZN7cutlass13device_kernelIN5flash19enable_sm80_to_sm89INS1_16FlashAttnBwdSm80INS1_25CollectiveMainloopBwdSm80ILi2ELi2EN4cute5tupleIJNS5_1CILi128EEES8_NS7_ILi64EEEEEENS_10bfloat16_tEfNS_4arch4Sm80ELb1ELb0ELb1ELb1ELb1ELb0ELb0ELb0ELi2ELi4ELi4ELi4ELb0EEENS1_24CollectiveEpilogueBwdGQAISA_fSD_Li256ELb1ELb1EEENS1_25SingleTileBwdLPTSchedulerILb1ELi128ELb1EEEEEEEEEvNT_6ParamsE$_ZZN4cute16flatten_to_tupleINS_5tupleIJNS_1CILi4096EEENS1_IJNS1_IJiiEEENS2_ILi8192EEEEEEEEEEEDaRKT_ENKUlRKT_E_clIS6_EEDaSD_:
[----:B------:R-:W-:-:S05]  /*caf0*/  IADD3 R8, R67, -c[0x0][0x20], RZ ;  /* 0x8000080043087a10 */ /* 0x000fca0007ffe0ff */
[----:B------:R1:W5:Y:S04]  /*cb00*/  LDL R2, [R8] ;  /* 0x0000000008027983 */ /* 0x0003680000100800 */
[----:B------:R1:W5:Y:S01]  /*cb10*/  LDL R3, [R8+0x4] ;  /* 0x0000040008037983 */ /* 0x0003620000100800 */
[----:B------:R-:W-:Y:S02]  /*cb20*/  IADD3 R5, R1, 0x1680, RZ ;  /* 0x0000168001057810 */ /* 0x000fe40007ffe0ff */
[----:B------:R-:W-:Y:S02]  /*cb30*/  MOV R6, 0xcb60 ;  /* 0x0000cb6000067802 */ /* 0x000fe40000000f00 */
[----:B------:R-:W-:Y:S02]  /*cb40*/  IADD3 R5, R5, c[0x0][0x20], RZ ;  /* 0x0000080005057a10 */ /* 0x000fe40007ffe0ff */
[----:B-1---5:R-:W-:Y:S05]  /*cb50*/  CALL.REL.NOINC `($_ZN7cutlass13device_kernelIN5flash19enable_sm80_to_sm89INS1_16FlashAttnBwdSm80INS1_25CollectiveMainloopBwdSm80ILi2ELi2EN4cute5tupleIJNS5_1CILi128EEES8_NS7_ILi64EEEEEENS_10bfloat16_tEfNS_4arch4Sm80ELb1ELb0ELb1ELb1ELb1ELb0ELb0ELb0ELi2ELi4ELi4ELi4ELb0EEENS1_24CollectiveEpilogueBwdGQAISA_fSD_Li256ELb1ELb1EEENS1_25SingleTileBwdLPTSchedulerILb1ELi128ELb1EEEEEEEEEvNT_6ParamsE$_ZZN4cute16flatten_to_tupleINS_5tupleIJNS1_IJiiEEENS_1CILi8192EEEEEEEEDaRKT_ENKUlRKT_E_clIS2_EEDaSB_) ;  /* 0xffffff1000007944 */ /* 0x022fea0003c3ffff */
[----:B------:R1:W-:Y:S01]  /*cb60*/  STL.64 [R1+0x1680], R2 ;  /* 0x0016800201007387 */ /* 0x0003e20000100a00 */
[----:B------:R-:W-:-:S03]  /*cb70*/  MOV R6, 0xcb90 ;  /* 0x0000cb9000067802 */ /* 0x000fc60000000f00 */
[----:B-1----:R-:W-:Y:S05]  /*cb80*/  CALL.REL.NOINC `($_ZN7cutlass13device_kernelIN5flash19enable_sm80_to_sm89INS1_16FlashAttnBwdSm80INS1_25CollectiveMainloopBwdSm80ILi2ELi2EN4cute5tupleIJNS5_1CILi128EEES8_NS7_ILi64EEEEEENS_10bfloat16_tEfNS_4arch4Sm80ELb1ELb0ELb1ELb1ELb1ELb0ELb0ELb0ELi2ELi4ELi4ELi4ELb0EEENS1_24CollectiveEpilogueBwdGQAISA_fSD_Li256ELb1ELb1EEENS1_25SingleTileBwdLPTSchedulerILb1ELi128ELb1EEEEEEEEEvNT_6ParamsE$_ZZN4cute12filter_tupleINS_5tupleIJNS1_IJiiEEENS_1CILi8192EEEEEEZNS_16flatten_to_tupleIS5_EEDaRKT_EUlRKT_E_EEDaS9_OT0_ENKUlDpSC_E_clIJS2_NS1_IJS4_EEEEEEDaSG_) ;  /* 0xfffff01000007944 */ /* 0x002fea0003c3ffff */
[----:B------:R-:W-:-:S04]  /*cb90*/  MOV R5, 0x0 ;  /* 0x0000000000057802 */ /* 0x000fc80000000f00 */
[----:B------:R-:W-:Y:S05]  /*cba0*/  RET.REL.NODEC R4 `(_ZN7cutlass13device_kernelIN5flash19enable_sm80_to_sm89INS1_16FlashAttnBwdSm80INS1_25CollectiveMainloopBwdSm80ILi2ELi2EN4cute5tupleIJNS5_1CILi128EEES8_NS7_ILi64EEEEEENS_10bfloat16_tEfNS_4arch4Sm80ELb1ELb0ELb1ELb1ELb1ELb0ELb0ELb0ELi2ELi4ELi4ELi4ELb0EEENS1_24CollectiveEpilogueBwdGQAISA_fSD_Li256ELb1ELb1EEENS1_25SingleTileBwdLPTSchedulerILb1ELi128ELb1EEEEEEEEEvNT_6ParamsE) ;  /* 0xffff345004007950 */ /* 0x000fea0003c3ffff */
        .type           $_ZN7cutlass13device_kernelIN5flash19enable_sm80_to_sm89INS1_16FlashAttnBwdSm80INS1_25CollectiveMainloopBwdSm80ILi2ELi2EN4cute5tupleIJNS5_1CILi128EEES8_NS7_ILi64EEEEEENS_10bfloat16_tEfNS_4arch4Sm80ELb1ELb0ELb1ELb1ELb1ELb0ELb0ELb0ELi2ELi4ELi4ELi4ELb0EEENS1_24CollectiveEpilogueBwdGQAISA_fSD_Li256ELb1ELb1EEENS1_25SingleTileBwdLPTSchedulerILb1ELi128ELb1EEEEEEEEEvNT_6ParamsE$_ZZN4cute16flatten_to_tupleINS_5tupleIJNS_1CILi4096EEENS1_IJiiEEEEEEEEDaRKT_ENKUlRKT_E_clIS4_EEDaSB_,@function
        .size           $_ZN7cutlass13device_kernelIN5flash19enable_sm80_to_sm89INS1_16FlashAttnBwdSm80INS1_25CollectiveMainloopBwdSm80ILi2ELi2EN4cute5tupleIJNS5_1CILi128EEES8_NS7_ILi64EEEEEENS_10bfloat16_tEfNS_4arch4Sm80ELb1ELb0ELb1ELb1ELb1ELb0ELb0ELb0ELi2ELi4ELi4ELi4ELb0EEENS1_24CollectiveEpilogueBwdGQAISA_fSD_Li256ELb1ELb1EEENS1_25SingleTileBwdLPTSchedulerILb1ELi128ELb1EEEEEEEEEvNT_6ParamsE$_ZZN4cute16flatten_to_tupleINS_5tupleIJNS_1CILi4096EEENS1_IJiiEEEEEEEEDaRKT_ENKUlRKT_E_clIS4_EEDaSB_,($_ZN7cutlass13device_kernelIN5flash19enable_sm80_to_sm89INS1_16FlashAttnBwdSm80INS1_25CollectiveMainloopBwdSm80ILi2ELi2EN4cute5tupleIJNS5_1CILi128EEES8_NS7_ILi64EEEEEENS_10bfloat16_tEfNS_4arch4Sm80ELb1ELb0ELb1ELb1ELb1ELb0ELb0ELb0ELi2ELi4ELi4ELi4ELb0EEENS1_24CollectiveEpilogueBwdGQAISA_fSD_Li256ELb1ELb1EEENS1_25SingleTileBwdLPTSchedulerILb1ELi128ELb1EEEEEEEEEvNT_6ParamsE$_ZZN4cute19as_arithmetic_tupleINS_15ArithmeticTupleIJiiEEEEEDaRKT_ENKUlDpRKT_E_clIJiiEEEDaS9_ - $_ZN7cutlass13device_kernelIN5flash19enable_sm80_to_sm89INS1_16FlashAttnBwdSm80INS1_25CollectiveMainloopBwdSm80ILi2ELi2EN4cute5tupleIJNS5_1CILi128EEES8_NS7_ILi64EEEEEENS_10bfloat16_tEfNS_4arch4Sm80ELb1ELb0ELb1ELb1ELb1ELb0ELb0ELb0ELi2ELi4ELi4ELi4ELb0EEENS1_24CollectiveEpilogueBwdGQAISA_fSD_Li256ELb1ELb1EEENS1_25SingleTileBwdLPTSchedulerILb1ELi128ELb1EEEEEEEEEvNT_6ParamsE$_ZZN4cute16flatten_to_tupleINS_5tupleIJNS_1CILi4096EEENS1_IJiiEEEEEEEEDaRKT_ENKUlRKT_E_clIS4_EEDaSB_)
$_ZN7cutlass13device_kernelIN5flash19enable_sm80_to_sm89INS1_16FlashAttnBwdSm80INS1_25CollectiveMainloopBwdSm80ILi2ELi2EN4cute5tupleIJNS5_1CILi128EEES8_NS7_ILi64EEEEEENS_10bfloat16_tEfNS_4arch4Sm80ELb1ELb0ELb1ELb1ELb1ELb0ELb0ELb0ELi2ELi4ELi4ELi4ELb0EEENS1_24CollectiveEpilogueBwdGQAISA_fSD_Li256ELb1ELb1EEENS1_25SingleTileBwdLPTSchedulerILb1ELi128ELb1EEEEEEEEEvNT_6ParamsE$_ZZN4cute16flatten_to_tupleINS_5tupleIJNS_1CILi4096EEENS1_IJiiEEEEEEEEDaRKT_ENKUlRKT_E_clIS4_EEDaSB_:
[----:B------:R-:W-:-:S04]  /*cbb0*/  MOV R5, 0x0 ;  /* 0x0000000000057802 */ /* 0x000fc80000000f00 */
[----:B------:R-:W-:Y:S05]  /*cbc0*/  RET.REL.NODEC R4 `(_ZN7cutlass13device_kernelIN5flash19enable_sm80_to_sm89INS1_16FlashAttnBwdSm80INS1_25CollectiveMainloopBwdSm80ILi2ELi2EN4cute5tupleIJNS5_1CILi128EEES8_NS7_ILi64EEEEEENS_10bfloat16_tEfNS_4arch4Sm80ELb1ELb0ELb1ELb1ELb1ELb0ELb0ELb0ELi2ELi4ELi4ELi4ELb0EEENS1_24CollectiveEpilogueBwdGQAISA_fSD_Li256ELb1ELb1EEENS1_25SingleTileBwdLPTSchedulerILb1ELi128ELb1EEEEEEEEEvNT_6ParamsE) ;  /* 0xffff343004007950 */ /* 0x000fea0003c3ffff */
        .type           $_ZN7cutlass13device_kernelIN5flash19enable_sm80_to_sm89INS1_16FlashAttnBwdSm80INS1_25CollectiveMainloopBwdSm80ILi2ELi2EN4cute5tupleIJNS5_1CILi128EEES8_NS7_ILi64EEEEEENS_10bfloat16_tEfNS_4arch4Sm80ELb1ELb0ELb1ELb1ELb1ELb0ELb0ELb0ELi2ELi4ELi4ELi4ELb0EEENS1_24CollectiveEpilogueBwdGQAISA_fSD_Li256ELb1ELb1EEENS1_25SingleTileBwdLPTSchedulerILb1ELi128ELb1EEEEEEEEEvNT_6ParamsE$_ZZN4cute19as_arithmetic_tupleINS_15ArithmeticTupleIJiiEEEEEDaRKT_ENKUlDpRKT_E_clIJiiEEEDaS9_,@function
        .size           $_ZN7cutlass13device_kernelIN5flash19enable_sm80_to_sm89INS1_16FlashAttnBwdSm80INS1_25CollectiveMainloopBwdSm80ILi2ELi2EN4cute5tupleIJNS5_1CILi128EEES8_NS7_ILi64EEEEEENS_10bfloat16_tEfNS_4arch4Sm80ELb1ELb0ELb1ELb1ELb1ELb0ELb0ELb0ELi2ELi4ELi4ELi4ELb0EEENS1_24CollectiveEpilogueBwdGQAISA_fSD_Li256ELb1ELb1EEENS1_25SingleTileBwdLPTSchedulerILb1ELi128ELb1EEEEEEEEEvNT_6ParamsE$_ZZN4cute19as_arithmetic_tupleINS_15ArithmeticTupleIJiiEEEEEDaRKT_ENKUlDpRKT_E_clIJiiEEEDaS9_,($_ZN7cutlass13device_kernelIN5flash19enable_sm80_to_sm89INS1_16FlashAttnBwdSm80INS1_25CollectiveMainloopBwdSm80ILi2ELi2EN4cute5tupleIJNS5_1CILi128EEES8_NS7_ILi64EEEEEENS_10bfloat16_tEfNS_4arch4Sm80ELb1ELb0ELb1ELb1ELb1ELb0ELb0ELb0ELi2ELi4ELi4ELi4ELb0EEENS1_24CollectiveEpilogueBwdGQAISA_fSD_Li256ELb1ELb1EEENS1_25SingleTileBwdLPTSchedulerILb1ELi128ELb1EEEEEEEEEvNT_6ParamsE$_ZZN4cute19as_arithmetic_tupleINS_15ArithmeticTupleIJiiEEEEEDaRKT_ENKUlRKT_E_clIiEEDaS8_ - $_ZN7cutlass13device_kernelIN5flash19enable_sm80_to_sm89INS1_16FlashAttnBwdSm80INS1_25CollectiveMainloopBwdSm80ILi2ELi2EN4cute5tupleIJNS5_1CILi128EEES8_NS7_ILi64EEEEEENS_10bfloat16_tEfNS_4arch4Sm80ELb1ELb0ELb1ELb1ELb1ELb0ELb0ELb0ELi2ELi4ELi4ELi4ELb0EEENS1_24CollectiveEpilogueBwdGQAISA_fSD_Li256ELb1ELb1EEENS1_25SingleTileBwdLPTSchedulerILb1ELi128ELb1EEEEEEEEEvNT_6ParamsE$_ZZN4cute19as_arithmetic_tupleINS_15ArithmeticTupleIJiiEEEEEDaRKT_ENKUlDpRKT_E_clIJiiEEEDaS9_)
$_ZN7cutlass13device_kernelIN5flash19enable_sm80_to_sm89INS1_16FlashAttnBwdSm80INS1_25CollectiveMainloopBwdSm80ILi2ELi2EN4cute5tupleIJNS5_1CILi128EEES8_NS7_ILi64EEEEEENS_10bfloat16_tEfNS_4arch4Sm80ELb1ELb0ELb1ELb1ELb1ELb0ELb0ELb0ELi2ELi4ELi4ELi4ELb0EEENS1_24CollectiveEpilogueBwdGQAISA_fSD_Li256ELb1ELb1EEENS1_25SingleTileBwdLPTSchedulerILb1ELi128ELb1EEEEEEEEEvNT_6ParamsE$_ZZN4cute19as_arithmetic_tupleINS_15ArithmeticTupleIJiiEEEEEDaRKT_ENKUlDpRKT_E_clIJiiEEEDaS9_:
[----:B------:R-:W-:Y:S01]  /*cbd0*/  IADD3 R3, R1, 0x1688, RZ ;  /* 0x0000168801037810 */ /* 0x000fe20007ffe0ff */
[----:B------:R-:W-:Y:S01]  /*cbe0*/  IMAD.MOV.U32 R2, RZ, RZ, R11 ;  /* 0x000000ffff027224 */ /* 0x000fe200078e000b */
[----:B------:R-:W-:Y:S02]  /*cbf0*/  MOV R6, 0xcc20 ;  /* 0x0000cc2000067802 */ /* 0x000fe40000000f00 */
[----:B------:R-:W-:Y:S02]  /*cc00*/  IADD3 R3, R3, c[0x0][0x20], RZ ;  /* 0x0000080003037a10 */ /* 0x000fe40007ffe0ff */
[----:B------:R-:W-:Y:S05]  /*cc10*/  CALL.REL.NOINC `($_ZN7cutlass13device_kernelIN5flash19enable_sm80_to_sm89INS1_16FlashAttnBwdSm80INS1_25CollectiveMainloopBwdSm80ILi2ELi2EN4cute5tupleIJNS5_1CILi128EEES8_NS7_ILi64EEEEEENS_10bfloat16_tEfNS_4arch4Sm80ELb1ELb0ELb1ELb1ELb1ELb0ELb0ELb0ELi2ELi4ELi4ELi4ELb0EEENS1_24CollectiveEpilogueBwdGQAISA_fSD_Li256ELb1ELb1EEENS1_25SingleTileBwdLPTSchedulerILb1ELi128ELb1EEEEEEEEEvNT_6ParamsE$_ZN4cute5tupleIJiiEEC2ERKiS3_) ;  /* 0xffffea4000007944 */ /* 0x000fea0003c3ffff */
[----:B------:R1:W5:Y:S01]  /*cc20*/  LDL.64 R2, [R1+0x1688] ;  /* 0x0016880001027983 */ /* 0x0003620000100a00 */
[----:B------:R-:W-:-:S04]  /*cc30*/  MOV R87, 0x0 ;  /* 0x0000000000577802 */ /* 0x000fc80000000f00 */
[----:B------:R-:W-:Y:S05]  /*cc40*/  RET.REL.NODEC R86 `(_ZN7cutlass13device_kernelIN5flash19enable_sm80_to_sm89INS1_16FlashAttnBwdSm80INS1_25CollectiveMainloopBwdSm80ILi2ELi2EN4cute5tupleIJNS5_1CILi128EEES8_NS7_ILi64EEEEEENS_10bfloat16_tEfNS_4arch4Sm80ELb1ELb0ELb1ELb1ELb1ELb0ELb0ELb0ELi2ELi4ELi4ELi4ELb0EEENS1_24CollectiveEpilogueBwdGQAISA_fSD_Li256ELb1ELb1EEENS1_25SingleTileBwdLPTSchedulerILb1ELi128ELb1EEEEEEEEEvNT_6ParamsE) ;  /* 0xffff33b056007950 */ /* 0x000fea0003c3ffff */
        .type           $_ZN7cutlass13device_kernelIN5flash19enable_sm80_to_sm89INS1_16FlashAttnBwdSm80INS1_25CollectiveMainloopBwdSm80ILi2ELi2EN4cute5tupleIJNS5_1CILi128EEES8_NS7_ILi64EEEEEENS_10bfloat16_tEfNS_4arch4Sm80ELb1ELb0ELb1ELb1ELb1ELb0ELb0ELb0ELi2ELi4ELi4ELi4ELb0EEENS1_24CollectiveEpilogueBwdGQAISA_fSD_Li256ELb1ELb1EEENS1_25SingleTileBwdLPTSchedulerILb1ELi128ELb1EEEEEEEEEvNT_6ParamsE$_ZZN4cute19as_arithmetic_tupleINS_15ArithmeticTupleIJiiEEEEEDaRKT_ENKUlRKT_E_clIiEEDaS8_,@function
        .size           $_ZN7cutlass13device_kernelIN5flash19enable_sm80_to_sm89INS1_16FlashAttnBwdSm80INS1_25CollectiveMainloopBwdSm80ILi2ELi2EN4cute5tupleIJNS5_1CILi128EEES8_NS7_ILi64EEEEEENS_10bfloat16_tEfNS_4arch4Sm80ELb1ELb0ELb1ELb1ELb1ELb0ELb0ELb0ELi2ELi4ELi4ELi4ELb0EEENS1_24CollectiveEpilogueBwdGQAISA_fSD_Li256ELb1ELb1EEENS1_25SingleTileBwdLPTSchedulerILb1ELi128ELb1EEEEEEEEEvNT_6ParamsE$_ZZN4cute19as_arithmetic_tupleINS_15ArithmeticTupleIJiiEEEEEDaRKT_ENKUlRKT_E_clIiEEDaS8_,($_ZN7cutlass13device_kernelIN5flash19enable_sm80_to_sm89INS1_16FlashAttnBwdSm80INS1_25CollectiveMainloopBwdSm80ILi2ELi2EN4cute5tupleIJNS5_1CILi128EEES8_NS7_ILi64EEEEEENS_10bfloat16_tEfNS_4arch4Sm80ELb1ELb0ELb1ELb1ELb1ELb0ELb0ELb0ELi2ELi4ELi4ELi4ELb0EEENS1_24CollectiveEpilogueBwdGQAISA_fSD_Li256ELb1ELb1EEENS1_25SingleTileBwdLPTSchedulerILb1ELi128ELb1EEEEEEEEEvNT_6ParamsE$_ZZN4cute4diceINS_5tupleIJNS1_IJiNS1_IJiNS_1CILi0EEEEEEEEENS1_IJNS_10UnderscoreENS1_IJS6_S6_EEEEEEEEES9_EEDaRKT_RKT0_ENKUlRKT_RKT0_E_clIS5_S5_EEDaSI_SL_ - $_ZN7cutlass13device_kernelIN5flash19enable_sm80_to_sm89INS1_16FlashAttnBwdSm80INS1_25CollectiveMainloopBwdSm80ILi2ELi2EN4cute5tupleIJNS5_1CILi128EEES8_NS7_ILi64EEEEEENS_10bfloat16_tEfNS_4arch4Sm80ELb1ELb0ELb1ELb1ELb1ELb0ELb0ELb0ELi2ELi4ELi4ELi4ELb0EEENS1_24CollectiveEpilogueBwdGQAISA_fSD_Li256ELb1ELb1EEENS1_25SingleTileBwdLPTSchedulerILb1ELi128ELb1EEEEEEEEEvNT_6ParamsE$_ZZN4cute19as_arithmetic_tupleINS_15ArithmeticTupleIJiiEEEEEDaRKT_ENKUlRKT_E_clIiEEDaS8_)
$_ZN7cutlass13device_kernelIN5flash19enable_sm80_to_sm89INS1_16FlashAttnBwdSm80INS1_25CollectiveMainloopBwdSm80ILi2ELi2EN4cute5tupleIJNS5_1CILi128EEES8_NS7_ILi64EEEEEENS_10bfloat16_tEfNS_4arch4Sm80ELb1ELb0ELb1ELb1ELb1ELb0ELb0ELb0ELi2ELi4ELi4ELi4ELb0EEENS1_24CollectiveEpilogueBwdGQAISA_fSD_Li256ELb1ELb1EEENS1_25SingleTileBwdLPTSchedulerILb1ELi128ELb1EEEEEEEEEvNT_6ParamsE$_ZZN4cute19as_arithmetic_tupleINS_15ArithmeticTupleIJiiEEEEEDaRKT_ENKUlRKT_E_clIiEEDaS8_:
[----:B------:R-:W-:Y:S02]  /*cc50*/  MOV R6, R8 ;  /* 0x0000000800067202 */ /* 0x000fe40000000f00 */
[----:B------:R-:W-:Y:S02]  /*cc60*/  MOV R8, R2 ;  /* 0x0000000200087202 */ /* 0x000fe40000000f00 */
[----:B------:R-:W-:-:S04]  /*cc70*/  MOV R9, 0x0 ;  /* 0x0000000000097802 */ /* 0x000fc80000000f00 */
[----:B------:R-:W-:Y:S05]  /*cc80*/  RET.REL.NODEC R8 `(_ZN7cutlass13device_kernelIN5flash19enable_sm80_to_sm89INS1_16FlashAttnBwdSm80INS1_25CollectiveMainloopBwdSm80ILi2ELi2EN4cute5tupleIJNS5_1CILi128EEES8_NS7_ILi64EEEEEENS_10bfloat16_tEfNS_4arch4Sm80ELb1ELb0ELb1ELb1ELb1ELb0ELb0ELb0ELi2ELi4ELi4ELi4ELb0EEENS1_24CollectiveEpilogueBwdGQAISA_fSD_Li256ELb1ELb1EEENS1_25SingleTileBwdLPTSchedulerILb1ELi128ELb1EEEEEEEEEvNT_6ParamsE) ;  /* 0xffff337008007950 */ /* 0x000fea0003c3ffff */
        .type           $_ZN7cutlass13device_kernelIN5flash19enable_sm80_to_sm89INS1_16FlashAttnBwdSm80INS1_25CollectiveMainloopBwdSm80ILi2ELi2EN4cute5tupleIJNS5_1CILi128EEES8_NS7_ILi64EEEEEENS_10bfloat16_tEfNS_4arch4Sm80ELb1ELb0ELb1ELb1ELb1ELb0ELb0ELb0ELi2ELi4ELi4ELi4ELb0EEENS1_24CollectiveEpilogueBwdGQAISA_fSD_Li256ELb1ELb1EEENS1_25SingleTileBwdLPTSchedulerILb1ELi128ELb1EEEEEEEEEvNT_6ParamsE$_ZZN4cute4diceINS_5tupleIJNS1_IJiNS1_IJiNS_1CILi0EEEEEEEEENS1_IJNS_10UnderscoreENS1_IJS6_S6_EEEEEEEEES9_EEDaRKT_RKT0_ENKUlRKT_RKT0_E_clIS5_S5_EEDaSI_SL_,@function
        .size           $_ZN7cutlass13device_kernelIN5flash19enable_sm80_to_sm89INS1_16FlashAttnBwdSm80INS1_25CollectiveMainloopBwdSm80ILi2ELi2EN4cute5tupleIJNS5_1CILi128EEES8_NS7_ILi64EEEEEENS_10bfloat16_tEfNS_4arch4Sm80ELb1ELb0ELb1ELb1ELb1ELb0ELb0ELb0ELi2ELi4ELi4ELi4ELb0EEENS1_24CollectiveEpilogueBwdGQAISA_fSD_Li256ELb1ELb1EEENS1_25SingleTileBwdLPTSchedulerILb1ELi128ELb1EEEEEEEEEvNT_6ParamsE$_ZZN4cute4diceINS_5tupleIJNS1_IJiNS1_IJiNS_1CILi0EEEEEEEEENS1_IJNS_10UnderscoreENS1_IJS6_S6_EEEEEEEEES9_EEDaRKT_RKT0_ENKUlRKT_RKT0_E_clIS5_S5_EEDaSI_SL_,($_ZN7cutlass13device_kernelIN5flash19enable_sm80_to_sm89INS1_16FlashAttnBwdSm80INS1_25CollectiveMainloopBwdSm80ILi2ELi2EN4cute5tupleIJNS5_1CILi128EEES8_NS7_ILi64EEEEEENS_10bfloat16_tEfNS_4arch4Sm80ELb1ELb0ELb1ELb1ELb1ELb0ELb0ELb0ELi2ELi4ELi4ELi4ELb0EEENS1_24CollectiveEpilogueBwdGQAISA_fSD_Li256ELb1ELb1EEENS1_25SingleTileBwdLPTSchedulerILb1ELi128ELb1EEEEEEEEEvNT_6ParamsE$_ZZN4cute4takeILi1ELi2ENS_5tupleIJNS1_IJNS_1CILi1EEENS2_ILi0EEEEEEiEEEEEDaRKT1_ENKUlDpRKT_E_clIJiEEEDaSD_ - $_ZN7cutlass13device_kernelIN5flash19enable_sm80_to_sm89INS1_16FlashAttnBwdSm80INS1_25CollectiveMainloopBwdSm80ILi2ELi2EN4cute5tupleIJNS5_1CILi128EEES8_NS7_ILi64EEEEEENS_10bfloat16_tEfNS_4arch4Sm80ELb1ELb0ELb1ELb1ELb1ELb0ELb0ELb0ELi2ELi4ELi4ELi4ELb0EEENS1_24CollectiveEpilogueBwdGQAISA_fSD_Li256ELb1ELb1EEENS1_25SingleTileBwdLPTSchedulerILb1ELi128ELb1EEEEEEEEEvNT_6ParamsE$_ZZN4cute4diceINS_5tupleIJNS1_IJiNS1_IJiNS_1CILi0EEEEEEEEENS1_IJNS_10UnderscoreENS1_IJS6_S6_EEEEEEEEES9_EEDaRKT_RKT0_ENKUlRKT_RKT0_E_clIS5_S5_EEDaSI_SL_)
$_ZN7cutlass13device_kernelIN5flash19enable_sm80_to_sm89INS1_16FlashAttnBwdSm80INS1_25CollectiveMainloopBwdSm80ILi2ELi2EN4cute5tupleIJNS5_1CILi128EEES8_NS7_ILi64EEEEEENS_10bfloat16_tEfNS_4arch4Sm80ELb1ELb0ELb1ELb1ELb1ELb0ELb0ELb0ELi2ELi4ELi4ELi4ELb0EEENS1_24CollectiveEpilogueBwdGQAISA_fSD_Li256ELb1ELb1EEENS1_25SingleTileBwdLPTSchedulerILb1ELi128ELb1EEEEEEEEEvNT_6ParamsE$_ZZN4cute4diceINS_5tupleIJNS1_IJiNS1_IJiNS_1CILi0EEEEEEEEENS1_IJNS_10UnderscoreENS1_IJS6_S6_EEEEEEEEES9_EEDaRKT_RKT0_ENKUlRKT_RKT0_E_clIS5_S5_EEDaSI_SL_:
[----:B------:R-:W-:-:S05]  /*cc90*/  IADD3 R6, R2, -c[0x0][0x20], RZ ;  /* 0x8000080002067a10 */ /* 0x000fca0007ffe0ff */
[----:B------:R1:W5:Y:S01]  /*cca0*/  LDL R3, [R6] ;  /* 0x0000000006037983 */ /* 0x0003620000100800 */
[----:B------:R-:W-:Y:S02]  /*ccb0*/  IADD3 R5, R1, 0x1680, RZ ;  /* 0x0000168001057810 */ /* 0x000fe40007ffe0ff */
[----:B------:R-:W-:Y:S02]  /*ccc0*/  MOV R10, 0xccf0 ;  /* 0x0000ccf0000a7802 */ /* 0x000fe40000000f00 */
[----:B------:R-:W-:Y:S02]  /*ccd0*/  IADD3 R5, R5, c[0x0][0x20], RZ ;  /* 0x0000080005057a10 */ /* 0x000fe40007ffe0ff */
[----:B-1---5:R-:W-:Y:S05]  /*cce0*/  CALL.REL.NOINC `($_ZN7cutlass13device_kernelIN5flash19enable_sm80_to_sm89INS1_16FlashAttnBwdSm80INS1_25CollectiveMainloopBwdSm80ILi2ELi2EN4cute5tupleIJNS5_1CILi128EEES8_NS7_ILi64EEEEEENS_10bfloat16_tEfNS_4arch4Sm80ELb1ELb0ELb1ELb1ELb1ELb0ELb0ELb0ELi2ELi4ELi4ELi4ELb0EEENS1_24CollectiveEpilogueBwdGQAISA_fSD_Li256ELb1ELb1EEENS1_25SingleTileBwdLPTSchedulerILb1ELi128ELb1EEEEEEEEEvNT_6ParamsE$_ZZN4cute6detail9lift_diceINS_5tupleIJiNS2_IJiNS_1CILi0EEEEEEEEES6_EEDaRKT_RKT0_ENKUlRKT_RKT0_E_clIiiEEDaSF_SI_) ;  /* 0x0000245000007944 */ /* 0x022fea0003c00000 */
[----:B------:R1:W5:Y:S01]  /*ccf0*/  LDL R3, [R6+0x4] ;  /* 0x0000040006037983 */ /* 0x0003620000100800 */
[----:B------:R-:W-:-:S03]  /*cd00*/  MOV R10, 0xcd20 ;  /* 0x0000cd20000a7802 */ /* 0x000fc60000000f00 */
[----:B-12--5:R-:W-:Y:S05]  /*cd10*/  CALL.REL.NOINC `($_ZN7cutlass13device_kernelIN5flash19enable_sm80_to_sm89INS1_16FlashAttnBwdSm80INS1_25CollectiveMainloopBwdSm80ILi2ELi2EN4cute5tupleIJNS5_1CILi128EEES8_NS7_ILi64EEEEEENS_10bfloat16_tEfNS_4arch4Sm80ELb1ELb0ELb1ELb1ELb1ELb0ELb0ELb0ELi2ELi4ELi4ELi4ELb0EEENS1_24CollectiveEpilogueBwdGQAISA_fSD_Li256ELb1ELb1EEENS1_25SingleTileBwdLPTSchedulerILb1ELi128ELb1EEEEEEEEEvNT_6ParamsE$_ZZN4cute6detail9lift_diceINS_5tupleIJiNS2_IJiNS_1CILi0EEEEEEEEES6_EEDaRKT_RKT0_ENKUlRKT_RKT0_E_clIS5_S5_EEDaSF_SI_) ;  /* 0x000023a000007944 */ /* 0x026fea0003c00000 */
[----:B------:R2:W-:Y:S01]  /*cd20*/  STL [R1+0x1680], R6 ;  /* 0x0016800601007387 */ /* 0x0005e20000100800 */
[----:B------:R-:W-:-:S03]  /*cd30*/  MOV R2, 0xcd50 ;  /* 0x0000cd5000027802 */ /* 0x000fc60000000f00 */
[----:B-12---:R-:W-:Y:S05]  /*cd40*/  CALL.REL.NOINC `($_ZN7cutlass13device_kernelIN5flash19enable_sm80_to_sm89INS1_16FlashAttnBwdSm80INS1_25CollectiveMainloopBwdSm80ILi2ELi2EN4cute5tupleIJNS5_1CILi128EEES8_NS7_ILi64EEEEEENS_10bfloat16_tEfNS_4arch4Sm80ELb1ELb0ELb1ELb1ELb1ELb0ELb0ELb0ELi2ELi4ELi4ELi4ELb0EEENS1_24CollectiveEpilogueBwdGQAISA_fSD_Li256ELb1ELb1EEENS1_25SingleTileBwdLPTSchedulerILb1ELi128ELb1EEEEEEEEEvNT_6ParamsE$_ZZN4cute12filter_tupleINS_5tupleIJiNS1_IJiNS_1CILi0EEEEEEEEES5_ZNS_6detail9lift_diceIS5_S5_EEDaRKT_RKT0_EUlRKT_RKT0_E_EEDaSA_SD_OT1_ENKUlDpSG_E_clIJNS1_IJiEEES4_EEEDaSN_) ;  /* 0xfffff5a000007944 */ /* 0x006fea0003c3ffff */
[----:B-----5:R-:W-:Y:S02]  /*cd50*/  MOV R2, R5 ;  /* 0x0000000500027202 */ /* 0x020fe40000000f00 */
[----:B------:R-:W-:-:S04]  /*cd60*/  MOV R5, 0x0 ;  /* 0x0000000000057802 */ /* 0x000fc80000000f00 */
[----:B------:R-:W-:Y:S05]  /*cd70*/  RET.REL.NODEC R4 `(_ZN7cutlass13device_kernelIN5flash19enable_sm80_to_sm89INS1_16FlashAttnBwdSm80INS1_25CollectiveMainloopBwdSm80ILi2ELi2EN4cute5tupleIJNS5_1CILi128EEES8_NS7_ILi64EEEEEENS_10bfloat16_tEfNS_4arch4Sm80ELb1ELb0ELb1ELb1ELb1ELb0ELb0ELb0ELi2ELi4ELi4ELi4ELb0EEENS1_24CollectiveEpilogueBwdGQAISA_fSD_Li256ELb1ELb1EEENS1_25SingleTileBwdLPTSchedulerILb1ELi128ELb1EEEEEEEEEvNT_6ParamsE) ;  /* 0xffff328004007950 */ /* 0x000fea0003c3ffff */
        .type           $_ZN7cutlass13device_kernelIN5flash19enable_sm80_to_sm89INS1_16FlashAttnBwdSm80INS1_25CollectiveMainloopBwdSm80ILi2ELi2EN4cute5tupleIJNS5_1CILi128EEES8_NS7_ILi64EEEEEENS_10bfloat16_tEfNS_4arch4Sm80ELb1ELb0ELb1ELb1ELb1ELb0ELb0ELb0ELi2ELi4ELi4ELi4ELb0EEENS1_24CollectiveEpilogueBwdGQAISA_fSD_Li256ELb1ELb1EEENS1_25SingleTileBwdLPTSchedulerILb1ELi128ELb1EEEEEEEEEvNT_6ParamsE$_ZZN4cute4takeILi1ELi2ENS_5tupleIJNS1_IJNS_1CILi1EEENS2_ILi0EEEEEEiEEEEEDaRKT1_ENKUlDpRKT_E_clIJiEEEDaSD_,@function
        .size           $_ZN7cutlass13device_kernelIN5flash19enable_sm80_to_sm89INS1_16FlashAttnBwdSm80INS1_25CollectiveMainloopBwdSm80ILi2ELi2EN4cute5tupleIJNS5_1CILi128EEES8_NS7_ILi64EEEEEENS_10bfloat16_tEfNS_4arch4Sm80ELb1ELb0ELb1ELb1ELb1ELb0ELb0ELb0ELi2ELi4ELi4ELi4ELb0EEENS1_24CollectiveEpilogueBwdGQAISA_fSD_Li256ELb1ELb1EEENS1_25SingleTileBwdLPTSchedulerILb1ELi128ELb1EEEEEEEEEvNT_6ParamsE$_ZZN4cute4takeILi1ELi2ENS_5tupleIJNS1_IJNS_1CILi1EEENS2_ILi0EEEEEEiEEEEEDaRKT1_ENKUlDpRKT_E_clIJiEEEDaSD_,($_ZN7cutlass13device_kernelIN5flash19enable_sm80_to_sm89INS1_16FlashAttnBwdSm80INS1_25CollectiveMainloopBwdSm80ILi2ELi2EN4cute5tupleIJNS5_1CILi128EEES8_NS7_ILi64EEEEEENS_10bfloat16_tEfNS_4arch4Sm80ELb1ELb0ELb1ELb1ELb1ELb0ELb0ELb0ELi2ELi4ELi4ELi4ELb0EEENS1_24CollectiveEpilogueBwdGQAISA_fSD_Li256ELb1ELb1EEENS1_25SingleTileBwdLPTSchedulerILb1ELi128ELb1EEEEEEEEEvNT_6ParamsE$_ZZN4cute4takeILi1ELi3ENS_5tupleIJNS1_IJNS_1CILi1EEENS2_ILi512EEEiEEENS2_ILi4096EEENS1_IJNS1_IJiiEEENS2_ILi8192EEEEEEEEEEEDaRKT1_ENKUlDpRKT_E_clIJS6_S9_EEEDaSH_ - $_ZN7cutlass13device_kernelIN5flash19enable_sm80_to_sm89INS1_16FlashAttnBwdSm80INS1_25CollectiveMainloopBwdSm80ILi2ELi2EN4cute5tupleIJNS5_1CILi128EEES8_NS7_ILi64EEEEEENS_10bfloat16_tEfNS_4arch4Sm80ELb1ELb0ELb1ELb1ELb1ELb0ELb0ELb0ELi2ELi4ELi4ELi4ELb0EEENS1_24CollectiveEpilogueBwdGQAISA_fSD_Li256ELb1ELb1EEENS1_25SingleTileBwdLPTSchedulerILb1ELi128ELb1EEEEEEEEEvNT_6ParamsE$_ZZN4cute4takeILi1ELi2ENS_5tupleIJNS1_IJNS_1CILi1EEENS2_ILi0EEEEEEiEEEEEDaRKT1_ENKUlDpRKT_E_clIJiEEEDaSD_)
$_ZN7cutlass13device_kernelIN5flash19enable_sm80_to_sm89INS1_16FlashAttnBwdSm80INS1_25CollectiveMainloopBwdSm80ILi2ELi2EN4cute5tupleIJNS5_1CILi128EEES8_NS7_ILi64EEEEEENS_10bfloat16_tEfNS_4arch4Sm80ELb1ELb0ELb1ELb1ELb1ELb0ELb0ELb0ELi2ELi4ELi4ELi4ELb0EEENS1_24CollectiveEpilogueBwdGQAISA_fSD_Li256ELb1ELb1EEENS1_25SingleTileBwdLPTSchedulerILb1ELi128ELb1EEEEEEEEEvNT_6ParamsE$_ZZN4cute4takeILi1ELi2ENS_5tupleIJNS1_IJNS_1CILi1EEENS2_ILi0EEEEEEiEEEEEDaRKT1_ENKUlDpRKT_E_clIJiEEEDaSD_:
[----:B------:R-:W-:Y:S02]  /*cd80*/  IADD3 R2, R1, 0x1680, RZ ;  /* 0x0000168001027810 */ /* 0x000fe40007ffe0ff */
[----:B------:R-:W-:Y:S02]  /*cd90*/  MOV R8, 0xcdc0 ;  /* 0x0000cdc000087802 */ /* 0x000fe40000000f00 */
[----:B------:R-:W-:Y:S02]  /*cda0*/  IADD3 R2, R2, c[0x0][0x20], RZ ;  /* 0x0000080002027a10 */ /* 0x000fe40007ffe0ff */
[----:B------:R-:W-:Y:S05]  /*cdb0*/  CALL.REL.NOINC `($_ZN7cutlass13device_kernelIN5flash19enable_sm80_to_sm89INS1_16FlashAttnBwdSm80INS1_25CollectiveMainloopBwdSm80ILi2ELi2EN4cute5tupleIJNS5_1CILi128EEES8_NS7_ILi64EEEEEENS_10bfloat16_tEfNS_4arch4Sm80ELb1ELb0ELb1ELb1ELb1ELb0ELb0ELb0ELi2ELi4ELi4ELi4ELb0EEENS1_24CollectiveEpilogueBwdGQAISA_fSD_Li256ELb1ELb1EEENS1_25SingleTileBwdLPTSchedulerILb1ELi128ELb1EEEEEEEEEvNT_6ParamsE$_ZN4cute3eso3ESOILb0ELb1EJiEEC2ERKi) ;  /* 0xffffab6000007944 */ /* 0x000fea0003c3ffff */
[----:B-1----:R1:W5:Y:S01]  /*cdc0*/  LDL R3, [R1+0x1680] ;  /* 0x0016800001037983 */ /* 0x0023620000100800 */
[----:B------:R-:W-:-:S04]  /*cdd0*/  MOV R7, 0x0 ;  /* 0x0000000000077802 */ /* 0x000fc80000000f00 */
[----:B------:R-:W-:Y:S05]  /*cde0*/  RET.REL.NODEC R6 `(_ZN7cutlass13device_kernelIN5flash19enable_sm80_to_sm89INS1_16FlashAttnBwdSm80INS1_25CollectiveMainloopBwdSm80ILi2ELi2EN4cute5tupleIJNS5_1CILi128EEES8_NS7_ILi64EEEEEENS_10bfloat16_tEfNS_4arch4Sm80ELb1ELb0ELb1ELb1ELb1ELb0ELb0ELb0ELi2ELi4ELi4ELi4ELb0EEENS1_24CollectiveEpilogueBwdGQAISA_fSD_Li256ELb1ELb1EEENS1_25SingleTileBwdLPTSchedulerILb1ELi128ELb1EEEEEEEEEvNT_6ParamsE) ;  /* 0xffff321006007950 */ /* 0x000fea0003c3ffff */
        .type           $_ZN7cutlass13device_kernelIN5flash19enable_sm80_to_sm89INS1_16FlashAttnBwdSm80INS1_25CollectiveMainloopBwdSm80ILi2ELi2EN4cute5tupleIJNS5_1CILi128EEES8_NS7_ILi64EEEEEENS_10bfloat16_tEfNS_4arch4Sm80ELb1ELb0ELb1ELb1ELb1ELb0ELb0ELb0ELi2ELi4ELi4ELi4ELb0EEENS1_24CollectiveEpilogueBwdGQAISA_fSD_Li256ELb1ELb1EEENS1_25SingleTileBwdLPTSchedulerILb1ELi128ELb1EEEEEEEEEvNT_6ParamsE$_ZZN4cute4takeILi1ELi3ENS_5tupleIJNS1_IJNS_1CILi1EEENS2_ILi512EEEiEEENS2_ILi4096EEENS1_IJNS1_IJiiEEENS2_ILi8192EEEEEEEEEEEDaRKT1_ENKUlDpRKT_E_clIJS6_S9_EEEDaSH_,@function
        .size           $_ZN7cutlass13device_kernelIN5flash19enable_sm80_to_sm89INS1_16FlashAttnBwdSm80INS1_25CollectiveMainloopBwdSm80ILi2ELi2EN4cute5tupleIJNS5_1CILi128EEES8_NS7_ILi64EEEEEENS_10bfloat16_tEfNS_4arch4Sm80ELb1ELb0ELb1ELb1ELb1ELb0ELb0ELb0ELi2ELi4ELi4ELi4ELb0EEENS1_24CollectiveEpilogueBwdGQAISA_fSD_Li256ELb1ELb1EEENS1_25SingleTileBwdLPTSchedulerILb1ELi128ELb1EEEEEEEEEvNT_6ParamsE$_ZZN4cute4takeILi1ELi3ENS_5tupleIJNS1_IJNS_1CILi1EEENS2_ILi512EEEiEEENS2_ILi4096EEENS1_IJNS1_IJiiEEENS2_ILi8192EEEEEEEEEEEDaRKT1_ENKUlDpRKT_E_clIJS6_S9_EEEDaSH_,($_ZN7cutlass13device_kernelIN5flash19enable_sm80_to_sm89INS1_16FlashAttnBwdSm80INS1_25CollectiveMainloopBwdSm80ILi2ELi2EN4cute5tupleIJNS5_1CILi128EEES8_NS7_ILi64EEEEEENS_10bfloat16_tEfNS_4arch4Sm80ELb1ELb0ELb1ELb1ELb1ELb0ELb0ELb0ELi2ELi4ELi4ELi4ELb0EEENS1_24CollectiveEpilogueBwdGQAISA_fSD_Li256ELb1ELb1EEENS1_25SingleTileBwdLPTSchedulerILb1ELi128ELb1EEEEEEEEEvNT_6ParamsE$_ZZN4cute4takeILi1ELi3ENS_5tupleIJNS1_IJNS_1CILi1EEENS2_ILi512EEEiEEENS2_ILi4096EEENS1_IJiiEEEEEEEEDaRKT1_ENKUlDpRKT_E_clIJS6_S7_EEEDaSF_ - $_ZN7cutlass13device_kernelIN5flash19enable_sm80_to_sm89INS1_16FlashAttnBwdSm80INS1_25CollectiveMainloopBwdSm80ILi2ELi2EN4cute5tupleIJNS5_1CILi128EEES8_NS7_ILi64EEEEEENS_10bfloat16_tEfNS_4arch4Sm80ELb1ELb0ELb1ELb1ELb1ELb0ELb0ELb0ELi2ELi4ELi4ELi4ELb0EEENS1_24CollectiveEpilogueBwdGQAISA_fSD_Li256ELb1ELb1EEENS1_25SingleTileBwdLPTSchedulerILb1ELi128ELb1EEEEEEEEEvNT_6ParamsE$_ZZN4cute4takeILi1ELi3ENS_5tupleIJNS1_IJNS_1CILi1EEENS2_ILi512EEEiEEENS2_ILi4096EEENS1_IJNS1_IJiiEEENS2_ILi8192EEEEEEEEEEEDaRKT1_ENKUlDpRKT_E_clIJS6_S9_EEEDaSH_)
$_ZN7cutlass13device_kernelIN5flash19enable_sm80_to_sm89INS1_16FlashAttnBwdSm80INS1_25CollectiveMainloopBwdSm80ILi2ELi2EN4cute5tupleIJNS5_1CILi128EEES8_NS7_ILi64EEEEEENS_10bfloat16_tEfNS_4arch4Sm80ELb1ELb0ELb1ELb1ELb1ELb0ELb0ELb0ELi2ELi4ELi4ELi4ELb0EEENS1_24CollectiveEpilogueBwdGQAISA_fSD_Li256ELb1ELb1EEENS1_25SingleTileBwdLPTSchedulerILb1ELi128ELb1EEEEEEEEEvNT_6ParamsE$_ZZN4cute4takeILi1ELi3ENS_5tupleIJNS1_IJNS_1CILi1EEENS2_ILi512EEEiEEENS2_ILi4096EEENS1_IJNS1_IJiiEEENS2_ILi8192EEEEEEEEEEEDaRKT1_ENKUlDpRKT_E_clIJS6_S9_EEEDaSH_:
[----:B------:R-:W-:Y:S02]  /*cdf0*/  IADD3 R2, R1, 0x1680, RZ ;  /* 0x0000168001027810 */ /* 0x000fe40007ffe0ff */
[----:B------:R-:W-:Y:S02]  /*ce00*/  MOV R6, 0xce30 ;  /* 0x0000ce3000067802 */ /* 0x000fe40000000f00 */
[----:B------:R-:W-:Y:S02]  /*ce10*/  IADD3 R2, R2, c[0x0][0x20], RZ ;  /* 0x0000080002027a10 */ /* 0x000fe40007ffe0ff */
[----:B------:R-:W-:Y:S05]  /*ce20*/  CALL.REL.NOINC `($_ZN7cutlass13device_kernelIN5flash19enable_sm80_to_sm89INS1_16FlashAttnBwdSm80INS1_25CollectiveMainloopBwdSm80ILi2ELi2EN4cute5tupleIJNS5_1CILi128EEES8_NS7_ILi64EEEEEENS_10bfloat16_tEfNS_4arch4Sm80ELb1ELb0ELb1ELb1ELb1ELb0ELb0ELb0ELi2ELi4ELi4ELi4ELb0EEENS1_24CollectiveEpilogueBwdGQAISA_fSD_Li256ELb1ELb1EEENS1_25SingleTileBwdLPTSchedulerILb1ELi128ELb1EEEEEEEEEvNT_6ParamsE$_ZN4cute3eso3ESOILb1ELb0EJNS_1CILi4096EEENS_5tupleIJNS4_IJiiEEENS2_ILi8192EEEEEEEEC2ERKS3_RKS7_) ;  /* 0xffffb7f000007944 */ /* 0x000fea0003c3ffff */
[----:B-1----:R1:W5:Y:S01]  /*ce30*/  LDL.64 R2, [R1+0x1680] ;  /* 0x0016800001027983 */ /* 0x0023620000100a00 */
[----:B------:R-:W-:-:S04]  /*ce40*/  MOV R5, 0x0 ;  /* 0x0000000000057802 */ /* 0x000fc80000000f00 */
[----:B------:R-:W-:Y:S05]  /*ce50*/  RET.REL.NODEC R4 `(_ZN7cutlass13device_kernelIN5flash19enable_sm80_to_sm89INS1_16FlashAttnBwdSm80INS1_25CollectiveMainloopBwdSm80ILi2ELi2EN4cute5tupleIJNS5_1CILi128EEES8_NS7_ILi64EEEEEENS_10bfloat16_tEfNS_4arch4Sm80ELb1ELb0ELb1ELb1ELb1ELb0ELb0ELb0ELi2ELi4ELi4ELi4ELb0EEENS1_24CollectiveEpilogueBwdGQAISA_fSD_Li256ELb1ELb1EEENS1_25SingleTileBwdLPTSchedulerILb1ELi128ELb1EEEEEEEEEvNT_6ParamsE) ;  /* 0xffff31a004007950 */ /* 0x000fea0003c3ffff */
        .type           $_ZN7cutlass13device_kernelIN5flash19enable_sm80_to_sm89INS1_16FlashAttnBwdSm80INS1_25CollectiveMainloopBwdSm80ILi2ELi2EN4cute5tupleIJNS5_1CILi128EEES8_NS7_ILi64EEEEEENS_10bfloat16_tEfNS_4arch4Sm80ELb1ELb0ELb1ELb1ELb1ELb0ELb0ELb0ELi2ELi4ELi4ELi4ELb0EEENS1_24CollectiveEpilogueBwdGQAISA_fSD_Li256ELb1ELb1EEENS1_25SingleTileBwdLPTSchedulerILb1ELi128ELb1EEEEEEEEEvNT_6ParamsE$_ZZN4cute4takeILi1ELi3ENS_5tupleIJNS1_IJNS_1CILi1EEENS2_ILi512EEEiEEENS2_ILi4096EEENS1_IJiiEEEEEEEEDaRKT1_ENKUlDpRKT_E_clIJS6_S7_EEEDaSF_,@function
        .size           $_ZN7cutlass13device_kernelIN5flash19enable_sm80_to_sm89INS1_16FlashAttnBwdSm80INS1_25CollectiveMainloopBwdSm80ILi2ELi2EN4cute5tupleIJNS5_1CILi128EEES8_NS7_ILi64EEEEEENS_10bfloat16_tEfNS_4arch4Sm80ELb1ELb0ELb1ELb1ELb1ELb0ELb0ELb0ELi2ELi4ELi4ELi4ELb0EEENS1_24CollectiveEpilogueBwdGQAISA_fSD_Li256ELb1ELb1EEENS1_25SingleTileBwdLPTSchedulerILb1ELi128ELb1EEEEEEEEEvNT_6ParamsE$_ZZN4cute4takeILi1ELi3ENS_5tupleIJNS1_IJNS_1CILi1EEENS2_ILi512EEEiEEENS2_ILi4096EEENS1_IJiiEEEEEEEEDaRKT1_ENKUlDpRKT_E_clIJS6_S7_EEEDaSF_,($_ZN7cutlass13device_kernelIN5flash19enable_sm80_to_sm89INS1_16FlashAttnBwdSm80INS1_25CollectiveMainloopBwdSm80ILi2ELi2EN4cute5tupleIJNS5_1CILi128EEES8_NS7_ILi64EEEEEENS_10bfloat16_tEfNS_4arch4Sm80ELb1ELb0ELb1ELb1ELb1ELb0ELb0ELb0ELi2ELi4ELi4ELi4ELb0EEENS1_24CollectiveEpilogueBwdGQAISA_fSD_Li256ELb1ELb1EEENS1_25SingleTileBwdLPTSchedulerILb1ELi128ELb1EEEEEEEEEvNT_6ParamsE$_ZZN4cute4takeILi1ELi3ENS_5tupleIJNS1_IJNS_1CILi1EEEiEEENS2_ILi1024EEENS1_IJiiEEEEEEEEDaRKT1_ENKUlDpRKT_E_clIJS5_S6_EEEDaSE_ - $_ZN7cutlass13device_kernelIN5flash19enable_sm80_to_sm89INS1_16FlashAttnBwdSm80INS1_25CollectiveMainloopBwdSm80ILi2ELi2EN4cute5tupleIJNS5_1CILi128EEES8_NS7_ILi64EEEEEENS_10bfloat16_tEfNS_4arch4Sm80ELb1ELb0ELb1ELb1ELb1ELb0ELb0ELb0ELi2ELi4ELi4ELi4ELb0EEENS1_24CollectiveEpilogueBwdGQAISA_fSD_Li256ELb1ELb1EEENS1_25SingleTileBwdLPTSchedulerILb1ELi128ELb1EEEEEEEEEvNT_6ParamsE$_ZZN4cute4takeILi1ELi3ENS_5tupleIJNS1_IJNS_1CILi1EEENS2_ILi512EEEiEEENS2_ILi4096EEENS1_IJiiEEEEEEEEDaRKT1_ENKUlDpRKT_E_clIJS6_S7_EEEDaSF_)
$_ZN7cutlass13device_kernelIN5flash19enable_sm80_to_sm89INS1_16FlashAttnBwdSm80INS1_25CollectiveMainloopBwdSm80ILi2ELi2EN4cute5tupleIJNS5_1CILi128EEES8_NS7_ILi64EEEEEENS_10bfloat16_tEfNS_4arch4Sm80ELb1ELb0ELb1ELb1ELb1ELb0ELb0ELb0ELi2ELi4ELi4ELi4ELb0EEENS1_24CollectiveEpilogueBwdGQAISA_fSD_Li256ELb1ELb1EEENS1_25SingleTileBwdLPTSchedulerILb1ELi128ELb1EEEEEEEEEvNT_6ParamsE$_ZZN4cute4takeILi1ELi3ENS_5tupleIJNS1_IJNS_1CILi1EEENS2_ILi512EEEiEEENS2_ILi4096EEENS1_IJiiEEEEEEEEDaRKT1_ENKUlDpRKT_E_clIJS6_S7_EEEDaSF_:
[----:B------:R-:W-:Y:S02]  /*ce60*/  IADD3 R2, R1, 0x1380, RZ ;  /* 0x0000138001027810 */ /* 0x000fe40007ffe0ff */
[----:B------:R-:W-:Y:S02]  /*ce70*/  MOV R6, 0xcea0 ;  /* 0x0000cea000067802 */ /* 0x000fe40000000f00 */
[----:B------:R-:W-:Y:S02]  /*ce80*/  IADD3 R2, R2, c[0x0][0x20], RZ ;  /* 0x0000080002027a10 */ /* 0x000fe40007ffe0ff */
[----:B------:R-:W-:Y:S05]  /*ce90*/  CALL.REL.NOINC `($_ZN7cutlass13device_kernelIN5flash19enable_sm80_to_sm89INS1_16FlashAttnBwdSm80INS1_25CollectiveMainloopBwdSm80ILi2ELi2EN4cute5tupleIJNS5_1CILi128EEES8_NS7_ILi64EEEEEENS_10bfloat16_tEfNS_4arch4Sm80ELb1ELb0ELb1ELb1ELb1ELb0ELb0ELb0ELi2ELi4ELi4ELi4ELb0EEENS1_24CollectiveEpilogueBwdGQAISA_fSD_Li256ELb1ELb1EEENS1_25SingleTileBwdLPTSchedulerILb1ELi128ELb1EEEEEEEEEvNT_6ParamsE$_ZN4cute3eso3ESOILb1ELb0EJNS_1CILi4096EEENS_5tupleIJiiEEEEEC2ERKS3_RKS5_) ;  /* 0xffffb7e000007944 */ /* 0x000fea0003c3ffff */
[----:B-1----:R1:W5:Y:S01]  /*cea0*/  LDL.64 R2, [R1+0x1380] ;  /* 0x0013800001027983 */ /* 0x0023620000100a00 */
[----:B------:R-:W-:-:S04]  /*ceb0*/  MOV R5, 0x0 ;  /* 0x0000000000057802 */ /* 0x000fc80000000f00 */
[----:B------:R-:W-:Y:S05]  /*cec0*/  RET.REL.NODEC R4 `(_ZN7cutlass13device_kernelIN5flash19enable_sm80_to_sm89INS1_16FlashAttnBwdSm80INS1_25CollectiveMainloopBwdSm80ILi2ELi2EN4cute5tupleIJNS5_1CILi128EEES8_NS7_ILi64EEEEEENS_10bfloat16_tEfNS_4arch4Sm80ELb1ELb0ELb1ELb1ELb1ELb0ELb0ELb0ELi2ELi4ELi4ELi4ELb0EEENS1_24CollectiveEpilogueBwdGQAISA_fSD_Li256ELb1ELb1EEENS1_25SingleTileBwdLPTSchedulerILb1ELi128ELb1EEEEEEEEEvNT_6ParamsE) ;  /* 0xffff313004007950 */ /* 0x000fea0003c3ffff */
        .type           $_ZN7cutlass13device_kernelIN5flash19enable_sm80_to_sm89INS1_16FlashAttnBwdSm80INS1_25CollectiveMainloopBwdSm80ILi2ELi2EN4cute5tupleIJNS5_1CILi128EEES8_NS7_ILi64EEEEEENS_10bfloat16_tEfNS_4arch4Sm80ELb1ELb0ELb1ELb1ELb1ELb0ELb0ELb0ELi2ELi4ELi4ELi4ELb0EEENS1_24CollectiveEpilogueBwdGQAISA_fSD_Li256ELb1ELb1EEENS1_25SingleTileBwdLPTSchedulerILb1ELi128ELb1EEEEEEEEEvNT_6ParamsE$_ZZN4cute4takeILi1ELi3ENS_5tupleIJNS1_IJNS_1CILi1EEEiEEENS2_ILi1024EEENS1_IJiiEEEEEEEEDaRKT1_ENKUlDpRKT_E_clIJS5_S6_EEEDaSE_,@function
        .size           $_ZN7cutlass13device_kernelIN5flash19enable_sm80_to_sm89INS1_16FlashAttnBwdSm80INS1_25CollectiveMainloopBwdSm80ILi2ELi2EN4cute5tupleIJNS5_1CILi128EEES8_NS7_ILi64EEEEEENS_10bfloat16_tEfNS_4arch4Sm80ELb1ELb0ELb1ELb1ELb1ELb0ELb0ELb0ELi2ELi4ELi4ELi4ELb0EEENS1_24CollectiveEpilogueBwdGQAISA_fSD_Li256ELb1ELb1EEENS1_25SingleTileBwdLPTSchedulerILb1ELi128ELb1EEEEEEEEEvNT_6ParamsE$_ZZN4cute4takeILi1ELi3ENS_5tupleIJNS1_IJNS_1CILi1EEEiEEENS2_ILi1024EEENS1_IJiiEEEEEEEEDaRKT1_ENKUlDpRKT_E_clIJS5_S6_EEEDaSE_,($_ZN7cutlass13device_kernelIN5flash19enable_sm80_to_sm89INS1_16FlashAttnBwdSm80INS1_25CollectiveMainloopBwdSm80ILi2ELi2EN4cute5tupleIJNS5_1CILi128EEES8_NS7_ILi64EEEEEENS_10bfloat16_tEfNS_4arch4Sm80ELb1ELb0ELb1ELb1ELb1ELb0ELb0ELb0ELi2ELi4ELi4ELi4ELb0EEENS1_24CollectiveEpilogueBwdGQAISA_fSD_Li256ELb1ELb1EEENS1_25SingleTileBwdLPTSchedulerILb1ELi128ELb1EEEEEEEEEvNT_6ParamsE$_ZZN4cute4takeILi1ELi3ENS_5tupleIJNS1_IJiNS_1CILi512EEEEEENS1_IJiiEEENS2_ILi1024EEEEEEEEDaRKT1_ENKUlDpRKT_E_clIJS5_S6_EEEDaSE_ - $_ZN7cutlass13device_kernelIN5flash19enable_sm80_to_sm89INS1_16FlashAttnBwdSm80INS1_25CollectiveMainloopBwdSm80ILi2ELi2EN4cute5tupleIJNS5_1CILi128EEES8_NS7_ILi64EEEEEENS_10bfloat16_tEfNS_4arch4Sm80ELb1ELb0ELb1ELb1ELb1ELb0ELb0ELb0ELi2ELi4ELi4ELi4ELb0EEENS1_24CollectiveEpilogueBwdGQAISA_fSD_Li256ELb1ELb1EEENS1_25SingleTileBwdLPTSchedulerILb1ELi128ELb1EEEEEEEEEvNT_6ParamsE$_ZZN4cute4takeILi1ELi3ENS_5tupleIJNS1_IJNS_1CILi1EEEiEEENS2_ILi1024EEENS1_IJiiEEEEEEEEDaRKT1_ENKUlDpRKT_E_clIJS5_S6_EEEDaSE_)
$_ZN7cutlass13device_kernelIN5flash19enable_sm80_to_sm89INS1_16FlashAttnBwdSm80INS1_25CollectiveMainloopBwdSm80ILi2ELi2EN4cute5tupleIJNS5_1CILi128EEES8_NS7_ILi64EEEEEENS_10bfloat16_tEfNS_4arch4Sm80ELb1ELb0ELb1ELb1ELb1ELb0ELb0ELb0ELi2ELi4ELi4ELi4ELb0EEENS1_24CollectiveEpilogueBwdGQAISA_fSD_Li256ELb1ELb1EEENS1_25SingleTileBwdLPTSchedulerILb1ELi128ELb1EEEEEEEEEvNT_6ParamsE$_ZZN4cute4takeILi1ELi3ENS_5tupleIJNS1_IJNS_1CILi1EEEiEEENS2_ILi1024EEENS1_IJiiEEEEEEEEDaRKT1_ENKUlDpRKT_E_clIJS5_S6_EEEDaSE_:
[----:B------:R-:W-:Y:S02]  /*ced0*/  IADD3 R2, R1, 0x1380, RZ ;  /* 0x0000138001027810 */ /* 0x000fe40007ffe0ff */
[----:B------:R-:W-:Y:S02]  /*cee0*/  MOV R6, 0xcf10 ;  /* 0x0000cf1000067802 */ /* 0x000fe40000000f00 */
[----:B------:R-:W-:Y:S02]  /*cef0*/  IADD3 R2, R2, c[0x0][0x20], RZ ;  /* 0x0000080002027a10 */ /* 0x000fe40007ffe0ff */
[----:B------:R-:W-:Y:S05]  /*cf00*/  CALL.REL.NOINC `($_ZN7cutlass13device_kernelIN5flash19enable_sm80_to_sm89INS1_16FlashAttnBwdSm80INS1_25CollectiveMainloopBwdSm80ILi2ELi2EN4cute5tupleIJNS5_1CILi128EEES8_NS7_ILi64EEEEEENS_10bfloat16_tEfNS_4arch4Sm80ELb1ELb0ELb1ELb1ELb1ELb0ELb0ELb0ELi2ELi4ELi4ELi4ELb0EEENS1_24CollectiveEpilogueBwdGQAISA_fSD_Li256ELb1ELb1EEENS1_25SingleTileBwdLPTSchedulerILb1ELi128ELb1EEEEEEEEEvNT_6ParamsE$_ZN4cute3eso3ESOILb1ELb0EJNS_1CILi1024EEENS_5tupleIJiiEEEEEC2ERKS3_RKS5_) ;  /* 0xffffb18000007944 */ /* 0x000fea0003c3ffff */
[----:B-1----:R1:W5:Y:S01]  /*cf10*/  LDL.64 R2, [R1+0x1380] ;  /* 0x0013800001027983 */ /* 0x0023620000100a00 */
[----:B------:R-:W-:-:S04]  /*cf20*/  MOV R5, 0x0 ;  /* 0x0000000000057802 */ /* 0x000fc80000000f00 */
[----:B------:R-:W-:Y:S05]  /*cf30*/  RET.REL.NODEC R4 `(_ZN7cutlass13device_kernelIN5flash19enable_sm80_to_sm89INS1_16FlashAttnBwdSm80INS1_25CollectiveMainloopBwdSm80ILi2ELi2EN4cute5tupleIJNS5_1CILi128EEES8_NS7_ILi64EEEEEENS_10bfloat16_tEfNS_4arch4Sm80ELb1ELb0ELb1ELb1ELb1ELb0ELb0ELb0ELi2ELi4ELi4ELi4ELb0EEENS1_24CollectiveEpilogueBwdGQAISA_fSD_Li256ELb1ELb1EEENS1_25SingleTileBwdLPTSchedulerILb1ELi128ELb1EEEEEEEEEvNT_6ParamsE) ;  /* 0xffff30c004007950 */ /* 0x000fea0003c3ffff */
        .type           $_ZN7cutlass13device_kernelIN5flash19enable_sm80_to_sm89INS1_16FlashAttnBwdSm80INS1_25CollectiveMainloopBwdSm80ILi2ELi2EN4cute5tupleIJNS5_1CILi128EEES8_NS7_ILi64EEEEEENS_10bfloat16_tEfNS_4arch4Sm80ELb1ELb0ELb1ELb1ELb1ELb0ELb0ELb0ELi2ELi4ELi4ELi4ELb0EEENS1_24CollectiveEpilogueBwdGQAISA_fSD_Li256ELb1ELb1EEENS1_25SingleTileBwdLPTSchedulerILb1ELi128ELb1EEEEEEEEEvNT_6ParamsE$_ZZN4cute4takeILi1ELi3ENS_5tupleIJNS1_IJiNS_1CILi512EEEEEENS1_IJiiEEENS2_ILi1024EEEEEEEEDaRKT1_ENKUlDpRKT_E_clIJS5_S6_EEEDaSE_,@function
        .size           $_ZN7cutlass13device_kernelIN5flash19enable_sm80_to_sm89INS1_16FlashAttnBwdSm80INS1_25CollectiveMainloopBwdSm80ILi2ELi2EN4cute5tupleIJNS5_1CILi128EEES8_NS7_ILi64EEEEEENS_10bfloat16_tEfNS_4arch4Sm80ELb1ELb0ELb1ELb1ELb1ELb0ELb0ELb0ELi2ELi4ELi4ELi4ELb0EEENS1_24CollectiveEpilogueBwdGQAISA_fSD_Li256ELb1ELb1EEENS1_25SingleTileBwdLPTSchedulerILb1ELi128ELb1EEEEEEEEEvNT_6ParamsE$_ZZN4cute4takeILi1ELi3ENS_5tupleIJNS1_IJiNS_1CILi512EEEEEENS1_IJiiEEENS2_ILi1024EEEEEEEEDaRKT1_ENKUlDpRKT_E_clIJS5_S6_EEEDaSE_,($_ZN7cutlass13device_kernelIN5flash19enable_sm80_to_sm89INS1_16FlashAttnBwdSm80INS1_25CollectiveMainloopBwdSm80ILi2ELi2EN4cute5tupleIJNS5_1CILi128EEES8_NS7_ILi64EEEEEENS_10bfloat16_tEfNS_4arch4Sm80ELb1ELb0ELb1ELb1ELb1ELb0ELb0ELb0ELi2ELi4ELi4ELi4ELb0EEENS1_24CollectiveEpilogueBwdGQAISA_fSD_Li256ELb1ELb1EEENS1_25SingleTileBwdLPTSchedulerILb1ELi128ELb1EEEEEEEEEvNT_6ParamsE$_ZZN4cute5sliceINS_5tupleIJNS1_IJNS_10UnderscoreENS_1CILi0EEEEEENS1_IJS4_S2_EEEEEENS1_IJNS1_IJNS1_IJNS3_ILi1EEES4_EEES4_EEENS1_IJNS1_IJS4_S4_EEEiEEEEEEEEDaRKT_RKT0_ENKUlRKT_RKT0_E_clIS6_SC_EEDaSM_SP_ - $_ZN7cutlass13device_kernelIN5flash19enable_sm80_to_sm89INS1_16FlashAttnBwdSm80INS1_25CollectiveMainloopBwdSm80ILi2ELi2EN4cute5tupleIJNS5_1CILi128EEES8_NS7_ILi64EEEEEENS_10bfloat16_tEfNS_4arch4Sm80ELb1ELb0ELb1ELb1ELb1ELb0ELb0ELb0ELi2ELi4ELi4ELi4ELb0EEENS1_24CollectiveEpilogueBwdGQAISA_fSD_Li256ELb1ELb1EEENS1_25SingleTileBwdLPTSchedulerILb1ELi128ELb1EEEEEEEEEvNT_6ParamsE$_ZZN4cute4takeILi1ELi3ENS_5tupleIJNS1_IJiNS_1CILi512EEEEEENS1_IJiiEEENS2_ILi1024EEEEEEEEDaRKT1_ENKUlDpRKT_E_clIJS5_S6_EEEDaSE_)
$_ZN7cutlass13device_kernelIN5flash19enable_sm80_to_sm89INS1_16FlashAttnBwdSm80INS1_25CollectiveMainloopBwdSm80ILi2ELi2EN4cute5tupleIJNS5_1CILi128EEES8_NS7_ILi64EEEEEENS_10bfloat16_tEfNS_4arch4Sm80ELb1ELb0ELb1ELb1ELb1ELb0ELb0ELb0ELi2ELi4ELi4ELi4ELb0EEENS1_24CollectiveEpilogueBwdGQAISA_fSD_Li256ELb1ELb1EEENS1_25SingleTileBwdLPTSchedulerILb1ELi128ELb1EEEEEEEEEvNT_6ParamsE$_ZZN4cute4takeILi1ELi3ENS_5tupleIJNS1_IJiNS_1CILi512EEEEEENS1_IJiiEEENS2_ILi1024EEEEEEEEDaRKT1_ENKUlDpRKT_E_clIJS5_S6_EEEDaSE_:
[----:B------:R-:W-:Y:S02]  /*cf40*/  IADD3 R2, R1, 0x1680, RZ ;  /* 0x0000168001027810 */ /* 0x000fe40007ffe0ff */
[----:B------:R-:W-:Y:S02]  /*cf50*/  MOV R6, 0xcf80 ;  /* 0x0000cf8000067802 */ /* 0x000fe40000000f00 */
[----:B------:R-:W-:Y:S02]  /*cf60*/  IADD3 R2, R2, c[0x0][0x20], RZ ;  /* 0x0000080002027a10 */ /* 0x000fe40007ffe0ff */
[----:B------:R-:W-:Y:S05]  /*cf70*/  CALL.REL.NOINC `($_ZN7cutlass13device_kernelIN5flash19enable_sm80_to_sm89INS1_16FlashAttnBwdSm80INS1_25CollectiveMainloopBwdSm80ILi2ELi2EN4cute5tupleIJNS5_1CILi128EEES8_NS7_ILi64EEEEEENS_10bfloat16_tEfNS_4arch4Sm80ELb1ELb0ELb1ELb1ELb1ELb0ELb0ELb0ELi2ELi4ELi4ELi4ELb0EEENS1_24CollectiveEpilogueBwdGQAISA_fSD_Li256ELb1ELb1EEENS1_25SingleTileBwdLPTSchedulerILb1ELi128ELb1EEEEEEEEEvNT_6ParamsE$_ZN4cute3eso3ESOILb0ELb1EJNS_5tupleIJiiEEENS_1CILi1024EEEEEC2ERKS3_RKS5_) ;  /* 0xffffa8a000007944 */ /* 0x000fea0003c3ffff */
[----:B-1----:R1:W5:Y:S01]  /*cf80*/  LDL.64 R2, [R1+0x1680] ;  /* 0x0016800001027983 */ /* 0x0023620000100a00 */
[----:B------:R-:W-:-:S04]  /*cf90*/  MOV R5, 0x0 ;  /* 0x0000000000057802 */ /* 0x000fc80000000f00 */
[----:B------:R-:W-:Y:S05]  /*cfa0*/  RET.REL.NODEC R4 `(_ZN7cutlass13device_kernelIN5flash19enable_sm80_to_sm89INS1_16FlashAttnBwdSm80INS1_25CollectiveMainloopBwdSm80ILi2ELi2EN4cute5tupleIJNS5_1CILi128EEES8_NS7_ILi64EEEEEENS_10bfloat16_tEfNS_4arch4Sm80ELb1ELb0ELb1ELb1ELb1ELb0ELb0ELb0ELi2ELi4ELi4ELi4ELb0EEENS1_24CollectiveEpilogueBwdGQAISA_fSD_Li256ELb1ELb1EEENS1_25SingleTileBwdLPTSchedulerILb1ELi128ELb1EEEEEEEEEvNT_6ParamsE) ;  /* 0xffff305004007950 */ /* 0x000fea0003c3ffff */
        .type           $_ZN7cutlass13device_kernelIN5flash19enable_sm80_to_sm89INS1_16FlashAttnBwdSm80INS1_25CollectiveMainloopBwdSm80ILi2ELi2EN4cute5tupleIJNS5_1CILi128EEES8_NS7_ILi64EEEEEENS_10bfloat16_tEfNS_4arch4Sm80ELb1ELb0ELb1ELb1ELb1ELb0ELb0ELb0ELi2ELi4ELi4ELi4ELb0EEENS1_24CollectiveEpilogueBwdGQAISA_fSD_Li256ELb1ELb1EEENS1_25SingleTileBwdLPTSchedulerILb1ELi128ELb1EEEEEEEEEvNT_6ParamsE$_ZZN4cute5sliceINS_5tupleIJNS1_IJNS_10UnderscoreENS_1CILi0EEEEEENS1_IJS4_S2_EEEEEENS1_IJNS1_IJNS1_IJNS3_ILi1EEES4_EEES4_EEENS1_IJNS1_IJS4_S4_EEEiEEEEEEEEDaRKT_RKT0_ENKUlRKT_RKT0_E_clIS6_SC_EEDaSM_SP_,@function
        .size           $_ZN7cutlass13device_kernelIN5flash19enable_sm80_to_sm89INS1_16FlashAttnBwdSm80INS1_25CollectiveMainloopBwdSm80ILi2ELi2EN4cute5tupleIJNS5_1CILi128EEES8_NS7_ILi64EEEEEENS_10bfloat16_tEfNS_4arch4Sm80ELb1ELb0ELb1ELb1ELb1ELb0ELb0ELb0ELi2ELi4ELi4ELi4ELb0EEENS1_24CollectiveEpilogueBwdGQAISA_fSD_Li256ELb1ELb1EEENS1_25SingleTileBwdLPTSchedulerILb1ELi128ELb1EEEEEEEEEvNT_6ParamsE$_ZZN4cute5sliceINS_5tupleIJNS1_IJNS_10UnderscoreENS_1CILi0EEEEEENS1_IJS4_S2_EEEEEENS1_IJNS1_IJNS1_IJNS3_ILi1EEES4_EEES4_EEENS1_IJNS1_IJS4_S4_EEEiEEEEEEEEDaRKT_RKT0_ENKUlRKT_RKT0_E_clIS6_SC_EEDaSM_SP_,($_ZN7cutlass13device_kernelIN5flash19enable_sm80_to_sm89INS1_16FlashAttnBwdSm80INS1_25CollectiveMainloopBwdSm80ILi2ELi2EN4cute5tupleIJNS5_1CILi128EEES8_NS7_ILi64EEEEEENS_10bfloat16_tEfNS_4arch4Sm80ELb1ELb0ELb1ELb1ELb1ELb0ELb0ELb0ELi2ELi4ELi4ELi4ELb0EEENS1_24CollectiveEpilogueBwdGQAISA_fSD_Li256ELb1ELb1EEENS1_25SingleTileBwdLPTSchedulerILb1ELi128ELb1EEEEEEEEEvNT_6ParamsE$_ZZN4cute5sliceINS_5tupleIJNS_10UnderscoreES2_NS_1CILi0EEEEEENS1_IJNS1_IJNS3_ILi1EEES4_EEEiNS3_ILi1024EEEEEEEEDaRKT_RKT0_ENKUlRKT_RKT0_E_clIS2_iEEDaSI_SL_ - $_ZN7cutlass13device_kernelIN5flash19enable_sm80_to_sm89INS1_16FlashAttnBwdSm80INS1_25CollectiveMainloopBwdSm80ILi2ELi2EN4cute5tupleIJNS5_1CILi128EEES8_NS7_ILi64EEEEEENS_10bfloat16_tEfNS_4arch4Sm80ELb1ELb0ELb1ELb1ELb1ELb0ELb0ELb0ELi2ELi4ELi4ELi4ELb0EEENS1_24CollectiveEpilogueBwdGQAISA_fSD_Li256ELb1ELb1EEENS1_25SingleTileBwdLPTSchedulerILb1ELi128ELb1EEEEEEEEEvNT_6ParamsE$_ZZN4cute5sliceINS_5tupleIJNS1_IJNS_10UnderscoreENS_1CILi0EEEEEENS1_IJS4_S2_EEEEEENS1_IJNS1_IJNS1_IJNS3_ILi1EEES4_EEES4_EEENS1_IJNS1_IJS4_S4_EEEiEEEEEEEEDaRKT_RKT0_ENKUlRKT_RKT0_E_clIS6_SC_EEDaSM_SP_)
$_ZN7cutlass13device_kernelIN5flash19enable_sm80_to_sm89INS1_16FlashAttnBwdSm80INS1_25CollectiveMainloopBwdSm80ILi2ELi2EN4cute5tupleIJNS5_1CILi128EEES8_NS7_ILi64EEEEEENS_10bfloat16_tEfNS_4arch4Sm80ELb1ELb0ELb1ELb1ELb1ELb0ELb0ELb0ELi2ELi4ELi4ELi4ELb0EEENS1_24CollectiveEpilogueBwdGQAISA_fSD_Li256ELb1ELb1EEENS1_25SingleTileBwdLPTSchedulerILb1ELi128ELb1EEEEEEEEEvNT_6ParamsE$_ZZN4cute5sliceINS_5tupleIJNS1_IJNS_10UnderscoreENS_1CILi0EEEEEENS1_IJS4_S2_EEEEEENS1_IJNS1_IJNS1_IJNS3_ILi1EEES4_EEES4_EEENS1_IJNS1_IJS4_S4_EEEiEEEEEEEEDaRKT_RKT0_ENKUlRKT_RKT0_E_clIS6_SC_EEDaSM_SP_:
[----:B------:R-:W-:Y:S02]  /*cfb0*/  MOV R10, 0xcfd0 ;  /* 0x0000cfd0000a7802 */ /* 0x000fe40000000f00 */
[----:B------:R-:W-:Y:S05]  /*cfc0*/  CALL.REL.NOINC `($_ZN7cutlass13device_kernelIN5flash19enable_sm80_to_sm89INS1_16FlashAttnBwdSm80INS1_25CollectiveMainloopBwdSm80ILi2ELi2EN4cute5tupleIJNS5_1CILi128EEES8_NS7_ILi64EEEEEENS_10bfloat16_tEfNS_4arch4Sm80ELb1ELb0ELb1ELb1ELb1ELb0ELb0ELb0ELi2ELi4ELi4ELi4ELb0EEENS1_24CollectiveEpilogueBwdGQAISA_fSD_Li256ELb1ELb1EEENS1_25SingleTileBwdLPTSchedulerILb1ELi128ELb1EEEEEEEEEvNT_6ParamsE$_ZZN4cute6detail10lift_sliceINS_5tupleIJNS_1CILi0EEENS_10UnderscoreEEEENS2_IJNS2_IJS4_S4_EEEiEEEEEDaRKT_RKT0_ENKUlRKT_RKT0_E_clIS5_iEEDaSH_SK_) ;  /* 0x000002a000007944 */ /* 0x000fea0003c00000 */
[----:B------:R-:W-:Y:S02]  /*cfd0*/  MOV R10, 0xcff0 ;  /* 0x0000cff0000a7802 */ /* 0x000fe40000000f00 */
[----:B-1---5:R-:W-:Y:S05]  /*cfe0*/  CALL.REL.NOINC `($_ZN7cutlass13device_kernelIN5flash19enable_sm80_to_sm89INS1_16FlashAttnBwdSm80INS1_25CollectiveMainloopBwdSm80ILi2ELi2EN4cute5tupleIJNS5_1CILi128EEES8_NS7_ILi64EEEEEENS_10bfloat16_tEfNS_4arch4Sm80ELb1ELb0ELb1ELb1ELb1ELb0ELb0ELb0ELi2ELi4ELi4ELi4ELb0EEENS1_24CollectiveEpilogueBwdGQAISA_fSD_Li256ELb1ELb1EEENS1_25SingleTileBwdLPTSchedulerILb1ELi128ELb1EEEEEEEEEvNT_6ParamsE$_ZZN4cute12filter_tupleINS_5tupleIJNS_1CILi0EEENS_10UnderscoreEEEENS1_IJNS1_IJS3_S3_EEEiEEEZNS_6detail10lift_sliceIS5_S7_EEDaRKT_RKT0_EUlRKT_RKT0_E_EEDaSC_SF_OT1_ENKUlDpSI_E_clIJNS1_IJEEENS1_IJiEEEEEEDaSP_) ;  /* 0xffffef5000007944 */ /* 0x022fea0003c3ffff */
[----:B------:R-:W-:Y:S02]  /*cff0*/  MOV R7, 0x0 ;  /* 0x0000000000077802 */ /* 0x000fe40000000f00 */
[----:B-----5:R-:W-:Y:S02]  /*d000*/  MOV R3, R2 ;  /* 0x0000000200037202 */ /* 0x020fe40000000f00 */
[----:B------:R-:W-:Y:S05]  /*d010*/  RET.REL.NODEC R6 `(_ZN7cutlass13device_kernelIN5flash19enable_sm80_to_sm89INS1_16FlashAttnBwdSm80INS1_25CollectiveMainloopBwdSm80ILi2ELi2EN4cute5tupleIJNS5_1CILi128EEES8_NS7_ILi64EEEEEENS_10bfloat16_tEfNS_4arch4Sm80ELb1ELb0ELb1ELb1ELb1ELb0ELb0ELb0ELi2ELi4ELi4ELi4ELb0EEENS1_24CollectiveEpilogueBwdGQAISA_fSD_Li256ELb1ELb1EEENS1_25SingleTileBwdLPTSchedulerILb1ELi128ELb1EEEEEEEEEvNT_6ParamsE) ;  /* 0xffff2fe006007950 */ /* 0x000fea0003c3ffff */
        .type           $_ZN7cutlass13device_kernelIN5flash19enable_sm80_to_sm89INS1_16FlashAttnBwdSm80INS1_25CollectiveMainloopBwdSm80ILi2ELi2EN4cute5tupleIJNS5_1CILi128EEES8_NS7_ILi64EEEEEENS_10bfloat16_tEfNS_4arch4Sm80ELb1ELb0ELb1ELb1ELb1ELb0ELb0ELb0ELi2ELi4ELi4ELi4ELb0EEENS1_24CollectiveEpilogueBwdGQAISA_fSD_Li256ELb1ELb1EEENS1_25SingleTileBwdLPTSchedulerILb1ELi128ELb1EEEEEEEEEvNT_6ParamsE$_ZZN4cute5sliceINS_5tupleIJNS_10UnderscoreES2_NS_1CILi0EEEEEENS1_IJNS1_IJNS3_ILi1EEES4_EEEiNS3_ILi1024EEEEEEEEDaRKT_RKT0_ENKUlRKT_RKT0_E_clIS2_iEEDaSI_SL_,@function
        .size           $_ZN7cutlass13device_kernelIN5flash19enable_sm80_to_sm89INS1_16FlashAttnBwdSm80INS1_25CollectiveMainloopBwdSm80ILi2ELi2EN4cute5tupleIJNS5_1CILi128EEES8_NS7_ILi64EEEEEENS_10bfloat16_tEfNS_4arch4Sm80ELb1ELb0ELb1ELb1ELb1ELb0ELb0ELb0ELi2ELi4ELi4ELi4ELb0EEENS1_24CollectiveEpilogueBwdGQAISA_fSD_Li256ELb1ELb1EEENS1_25SingleTileBwdLPTSchedulerILb1ELi128ELb1EEEEEEEEEvNT_6ParamsE$_ZZN4cute5sliceINS_5tupleIJNS_10UnderscoreES2_NS_1CILi0EEEEEENS1_IJNS1_IJNS3_ILi1EEES4_EEEiNS3_ILi1024EEEEEEEEDaRKT_RKT0_ENKUlRKT_RKT0_E_clIS2_iEEDaSI_SL_,($_ZN7cutlass13device_kernelIN5flash19enable_sm80_to_sm89INS1_16FlashAttnBwdSm80INS1_25CollectiveMainloopBwdSm80ILi2ELi2EN4cute5tupleIJNS5_1CILi128EEES8_NS7_ILi64EEEEEENS_10bfloat16_tEfNS_4arch4Sm80ELb1ELb0ELb1ELb1ELb1ELb0ELb0ELb0ELi2ELi4ELi4ELi4ELb0EEENS1_24CollectiveEpilogueBwdGQAISA_fSD_Li256ELb1ELb1EEENS1_25SingleTileBwdLPTSchedulerILb1ELi128ELb1EEEEEEEEEvNT_6ParamsE$_ZZN4cute5sliceINS_5tupleIJNS_10UnderscoreES2_S2_iEEENS1_IJNS1_IJNS_1CILi1EEENS4_ILi0EEEEEENS4_ILi4096EEENS1_IJiiEEENS1_IJS6_NS4_ILi8192EEEEEEEEEEEDaRKT_RKT0_ENKUlRKT_RKT0_E_clIS2_S9_EEDaSL_SO_ - $_ZN7cutlass13device_kernelIN5flash19enable_sm80_to_sm89INS1_16FlashAttnBwdSm80INS1_25CollectiveMainloopBwdSm80ILi2ELi2EN4cute5tupleIJNS5_1CILi128EEES8_NS7_ILi64EEEEEENS_10bfloat16_tEfNS_4arch4Sm80ELb1ELb0ELb1ELb1ELb1ELb0ELb0ELb0ELi2ELi4ELi4ELi4ELb0EEENS1_24CollectiveEpilogueBwdGQAISA_fSD_Li256ELb1ELb1EEENS1_25SingleTileBwdLPTSchedulerILb1ELi128ELb1EEEEEEEEEvNT_6ParamsE$_ZZN4cute5sliceINS_5tupleIJNS_10UnderscoreES2_NS_1CILi0EEEEEENS1_IJNS1_IJNS3_ILi1EEES4_EEEiNS3_ILi1024EEEEEEEEDaRKT_RKT0_ENKUlRKT_RKT0_E_clIS2_iEEDaSI_SL_)
$_ZN7cutlass13device_kernelIN5flash19enable_sm80_to_sm89INS1_16FlashAttnBwdSm80INS1_25CollectiveMainloopBwdSm80ILi2ELi2EN4cute5tupleIJNS5_1CILi128EEES8_NS7_ILi64EEEEEENS_10bfloat16_tEfNS_4arch4Sm80ELb1ELb0ELb1ELb1ELb1ELb0ELb0ELb0ELi2ELi4ELi4ELi4ELb0EEENS1_24CollectiveEpilogueBwdGQAISA_fSD_Li256ELb1ELb1EEENS1_25SingleTileBwdLPTSchedulerILb1ELi128ELb1EEEEEEEEEvNT_6ParamsE$_ZZN4cute5sliceINS_5tupleIJNS_10UnderscoreES2_NS_1CILi0EEEEEENS1_IJNS1_IJNS3_ILi1EEES4_EEEiNS3_ILi1024EEEEEEEEDaRKT_RKT0_ENKUlRKT_RKT0_E_clIS2_iEEDaSI_SL_:
[----:B------:R-:W-:Y:S02]  /*d020*/  IADD3 R2, R1, 0x1680, RZ ;  /* 0x0000168001027810 */ /* 0x000fe40007ffe0ff */
[----:B------:R-:W-:Y:S02]  /*d030*/  MOV R8, 0xd060 ;  /* 0x0000d06000087802 */ /* 0x000fe40000000f00 */
[----:B------:R-:W-:Y:S02]  /*d040*/  IADD3 R2, R2, c[0x0][0x20], RZ ;  /* 0x0000080002027a10 */ /* 0x000fe40007ffe0ff */
[----:B------:R-:W-:Y:S05]  /*d050*/  CALL.REL.NOINC `($_ZN7cutlass13device_kernelIN5flash19enable_sm80_to_sm89INS1_16FlashAttnBwdSm80INS1_25CollectiveMainloopBwdSm80ILi2ELi2EN4cute5tupleIJNS5_1CILi128EEES8_NS7_ILi64EEEEEENS_10bfloat16_tEfNS_4arch4Sm80ELb1ELb0ELb1ELb1ELb1ELb0ELb0ELb0ELi2ELi4ELi4ELi4ELb0EEENS1_24CollectiveEpilogueBwdGQAISA_fSD_Li256ELb1ELb1EEENS1_25SingleTileBwdLPTSchedulerILb1ELi128ELb1EEEEEEEEEvNT_6ParamsE$_ZN4cute3eso3ESOILb0ELb1EJiEEC2ERKi) ;  /* 0xffffa8c000007944 */ /* 0x000fea0003c3ffff */
[----:B-1----:R1:W5:Y:S01]  /*d060*/  LDL R3, [R1+0x1680] ;  /* 0x0016800001037983 */ /* 0x0023620000100800 */
[----:B------:R-:W-:-:S04]  /*d070*/  MOV R11, 0x0 ;  /* 0x00000000000b7802 */ /* 0x000fc80000000f00 */
[----:B------:R-:W-:Y:S05]  /*d080*/  RET.REL.NODEC R10 `(_ZN7cutlass13device_kernelIN5flash19enable_sm80_to_sm89INS1_16FlashAttnBwdSm80INS1_25CollectiveMainloopBwdSm80ILi2ELi2EN4cute5tupleIJNS5_1CILi128EEES8_NS7_ILi64EEEEEENS_10bfloat16_tEfNS_4arch4Sm80ELb1ELb0ELb1ELb1ELb1ELb0ELb0ELb0ELi2ELi4ELi4ELi4ELb0EEENS1_24CollectiveEpilogueBwdGQAISA_fSD_Li256ELb1ELb1EEENS1_25SingleTileBwdLPTSchedulerILb1ELi128ELb1EEEEEEEEEvNT_6ParamsE) ;  /* 0xffff2f700a007950 */ /* 0x000fea0003c3ffff */
        .type           $_ZN7cutlass13device_kernelIN5flash19enable_sm80_to_sm89INS1_16FlashAttnBwdSm80INS1_25CollectiveMainloopBwdSm80ILi2ELi2EN4cute5tupleIJNS5_1CILi128EEES8_NS7_ILi64EEEEEENS_10bfloat16_tEfNS_4arch4Sm80ELb1ELb0ELb1ELb1ELb1ELb0ELb0ELb0ELi2ELi4ELi4ELi4ELb0EEENS1_24CollectiveEpilogueBwdGQAISA_fSD_Li256ELb1ELb1EEENS1_25SingleTileBwdLPTSchedulerILb1ELi128ELb1EEEEEEEEEvNT_6ParamsE$_ZZN4cute5sliceINS_5tupleIJNS_10UnderscoreES2_S2_iEEENS1_IJNS1_IJNS_1CILi1EEENS4_ILi0EEEEEENS4_ILi4096EEENS1_IJiiEEENS1_IJS6_NS4_ILi8192EEEEEEEEEEEDaRKT_RKT0_ENKUlRKT_RKT0_E_clIS2_S9_EEDaSL_SO_,@function
        .size           $_ZN7cutlass13device_kernelIN5flash19enable_sm80_to_sm89INS1_16FlashAttnBwdSm80INS1_25CollectiveMainloopBwdSm80ILi2ELi2EN4cute5tupleIJNS5_1CILi128EEES8_NS7_ILi64EEEEEENS_10bfloat16_tEfNS_4arch4Sm80ELb1ELb0ELb1ELb1ELb1ELb0ELb0ELb0ELi2ELi4ELi4ELi4ELb0EEENS1_24CollectiveEpilogueBwdGQAISA_fSD_Li256ELb1ELb1EEENS1_25SingleTileBwdLPTSchedulerILb1ELi128ELb1EEEEEEEEEvNT_6ParamsE$_ZZN4cute5sliceINS_5tupleIJNS_10UnderscoreES2_S2_iEEENS1_IJNS1_IJNS_1CILi1EEENS4_ILi0EEEEEENS4_ILi4096EEENS1_IJiiEEENS1_IJS6_NS4_ILi8192EEEEEEEEEEEDaRKT_RKT0_ENKUlRKT_RKT0_E_clIS2_S9_EEDaSL_SO_,($_ZN7cutlass13device_kernelIN5flash19enable_sm80_to_sm89INS1_16FlashAttnBwdSm80INS1_25CollectiveMainloopBwdSm80ILi2ELi2EN4cute5tupleIJNS5_1CILi128EEES8_NS7_ILi64EEEEEENS_10bfloat16_tEfNS_4arch4Sm80ELb1ELb0ELb1ELb1ELb1ELb0ELb0ELb0ELi2ELi4ELi4ELi4ELb0EEENS1_24CollectiveEpilogueBwdGQAISA_fSD_Li256ELb1ELb1EEENS1_25SingleTileBwdLPTSchedulerILb1ELi128ELb1EEEEEEEEEvNT_6ParamsE$_ZZN4cute5sliceINS_5tupleIJNS_10UnderscoreES2_S2_iEEENS1_IJNS1_IJNS_1CILi1EEENS4_ILi0EEEEEEiNS4_ILi1024EEENS4_ILi8192EEEEEEEEDaRKT_RKT0_ENKUlRKT_RKT0_E_clIS2_iEEDaSJ_SM_ - $_ZN7cutlass13device_kernelIN5flash19enable_sm80_to_sm89INS1_16FlashAttnBwdSm80INS1_25CollectiveMainloopBwdSm80ILi2ELi2EN4cute5tupleIJNS5_1CILi128EEES8_NS7_ILi64EEEEEENS_10bfloat16_tEfNS_4arch4Sm80ELb1ELb0ELb1ELb1ELb1ELb0ELb0ELb0ELi2ELi4ELi4ELi4ELb0EEENS1_24CollectiveEpilogueBwdGQAISA_fSD_Li256ELb1ELb1EEENS1_25SingleTileBwdLPTSchedulerILb1ELi128ELb1EEEEEEEEEvNT_6ParamsE$_ZZN4cute5sliceINS_5tupleIJNS_10UnderscoreES2_S2_iEEENS1_IJNS1_IJNS_1CILi1EEENS4_ILi0EEEEEENS4_ILi4096EEENS1_IJiiEEENS1_IJS6_NS4_ILi8192EEEEEEEEEEEDaRKT_RKT0_ENKUlRKT_RKT0_E_clIS2_S9_EEDaSL_SO_)
$_ZN7cutlass13device_kernelIN5flash19enable_sm80_to_sm89INS1_16FlashAttnBwdSm80INS1_25CollectiveMainloopBwdSm80ILi2ELi2EN4cute5tupleIJNS5_1CILi128EEES8_NS7_ILi64EEEEEENS_10bfloat16_tEfNS_4arch4Sm80ELb1ELb0ELb1ELb1ELb1ELb0ELb0ELb0ELi2ELi4ELi4ELi4ELb0EEENS1_24CollectiveEpilogueBwdGQAISA_fSD_Li256ELb1ELb1EEENS1_25SingleTileBwdLPTSchedulerILb1ELi128ELb1EEEEEEEEEvNT_6ParamsE$_ZZN4cute5sliceINS_5tupleIJNS_10UnderscoreES2_S2_iEEENS1_IJNS1_IJNS_1CILi1EEENS4_ILi0EEEEEENS4_ILi4096EEENS1_IJiiEEENS1_IJS6_NS4_ILi8192EEEEEEEEEEEDaRKT_RKT0_ENKUlRKT_RKT0_E_clIS2_S9_EEDaSL_SO_:
[----:B------:R-:W-:Y:S02]  /*d090*/  IADD3 R2, R1, 0x1380, RZ ;  /* 0x0000138001027810 */ /* 0x000fe40007ffe0ff */
[----:B------:R-:W-:Y:S02]  /*d0a0*/  MOV R6, 0xd0d0 ;  /* 0x0000d0d000067802 */ /* 0x000fe40000000f00 */
[----:B------:R-:W-:Y:S02]  /*d0b0*/  IADD3 R2, R2, c[0x0][0x20], RZ ;  /* 0x0000080002027a10 */ /* 0x000fe40007ffe0ff */
[----:B------:R-:W-:Y:S05]  /*d0c0*/  CALL.REL.NOINC `($_ZN7cutlass13device_kernelIN5flash19enable_sm80_to_sm89INS1_16FlashAttnBwdSm80INS1_25CollectiveMainloopBwdSm80ILi2ELi2EN4cute5tupleIJNS5_1CILi128EEES8_NS7_ILi64EEEEEENS_10bfloat16_tEfNS_4arch4Sm80ELb1ELb0ELb1ELb1ELb1ELb0ELb0ELb0ELi2ELi4ELi4ELi4ELb0EEENS1_24CollectiveEpilogueBwdGQAISA_fSD_Li256ELb1ELb1EEENS1_25SingleTileBwdLPTSchedulerILb1ELi128ELb1EEEEEEEEEvNT_6ParamsE$_ZN4cute3eso3ESOILb0ELb1EJNS_5tupleIJiiEEEEEC2ERKS3_) ;  /* 0xffffa6f000007944 */ /* 0x000fea0003c3ffff */
[----:B-1----:R1:W5:Y:S01]  /*d0d0*/  LDL.64 R2, [R1+0x1380] ;  /* 0x0013800001027983 */ /* 0x0023620000100a00 */
[----:B------:R-:W-:-:S04]  /*d0e0*/  MOV R5, 0x0 ;  /* 0x0000000000057802 */ /* 0x000fc80000000f00 */
[----:B------:R-:W-:Y:S05]  /*d0f0*/  RET.REL.NODEC R4 `(_ZN7cutlass13device_kernelIN5flash19enable_sm80_to_sm89INS1_16FlashAttnBwdSm80INS1_25CollectiveMainloopBwdSm80ILi2ELi2EN4cute5tupleIJNS5_1CILi128EEES8_NS7_ILi64EEEEEENS_10bfloat16_tEfNS_4arch4Sm80ELb1ELb0ELb1ELb1ELb1ELb0ELb0ELb0ELi2ELi4ELi4ELi4ELb0EEENS1_24CollectiveEpilogueBwdGQAISA_fSD_Li256ELb1ELb1EEENS1_25SingleTileBwdLPTSchedulerILb1ELi128ELb1EEEEEEEEEvNT_6ParamsE) ;  /* 0xffff2f0004007950 */ /* 0x000fea0003c3ffff */
        .type           $_ZN7cutlass13device_kernelIN5flash19enable_sm80_to_sm89INS1_16FlashAttnBwdSm80INS1_25CollectiveMainloopBwdSm80ILi2ELi2EN4cute5tupleIJNS5_1CILi128EEES8_NS7_ILi64EEEEEENS_10bfloat16_tEfNS_4arch4Sm80ELb1ELb0ELb1ELb1ELb1ELb0ELb0ELb0ELi2ELi4ELi4ELi4ELb0EEENS1_24CollectiveEpilogueBwdGQAISA_fSD_Li256ELb1ELb1EEENS1_25SingleTileBwdLPTSchedulerILb1ELi128ELb1EEEEEEEEEvNT_6ParamsE$_ZZN4cute5sliceINS_5tupleIJNS_10UnderscoreES2_S2_iEEENS1_IJNS1_IJNS_1CILi1EEENS4_ILi0EEEEEEiNS4_ILi1024EEENS4_ILi8192EEEEEEEEDaRKT_RKT0_ENKUlRKT_RKT0_E_clIS2_iEEDaSJ_SM_,@function
        .size           $_ZN7cutlass13device_kernelIN5flash19enable_sm80_to_sm89INS1_16FlashAttnBwdSm80INS1_25CollectiveMainloopBwdSm80ILi2ELi2EN4cute5tupleIJNS5_1CILi128EEES8_NS7_ILi64EEEEEENS_10bfloat16_tEfNS_4arch4Sm80ELb1ELb0ELb1ELb1ELb1ELb0ELb0ELb0ELi2ELi4ELi4ELi4ELb0EEENS1_24CollectiveEpilogueBwdGQAISA_fSD_Li256ELb1ELb1EEENS1_25SingleTileBwdLPTSchedulerILb1ELi128ELb1EEEEEEEEEvNT_6ParamsE$_ZZN4cute5sliceINS_5tupleIJNS_10UnderscoreES2_S2_iEEENS1_IJNS1_IJNS_1CILi1EEENS4_ILi0EEEEEEiNS4_ILi1024EEENS4_ILi8192EEEEEEEEDaRKT_RKT0_ENKUlRKT_RKT0_E_clIS2_iEEDaSJ_SM_,($_ZN7cutlass13device_kernelIN5flash19enable_sm80_to_sm89INS1_16FlashAttnBwdSm80INS1_25CollectiveMainloopBwdSm80ILi2ELi2EN4cute5tupleIJNS5_1CILi128EEES8_NS7_ILi64EEEEEENS_10bfloat16_tEfNS_4arch4Sm80ELb1ELb0ELb1ELb1ELb1ELb0ELb0ELb0ELi2ELi4ELi4ELi4ELb0EEENS1_24CollectiveEpilogueBwdGQAISA_fSD_Li256ELb1ELb1EEENS1_25SingleTileBwdLPTSchedulerILb1ELi128ELb1EEEEEEEEEvNT_6ParamsE$_ZZN4cute5sliceINS_5tupleIJNS_10UnderscoreES2_S2_iEEENS1_IJNS1_IJNS_1CILi1EEENS4_ILi0EEEEEElS6_lEEEEEDaRKT_RKT0_ENKUlRKT_RKT0_E_clIS2_lEEDaSH_SK_ - $_ZN7cutlass13device_kernelIN5flash19enable_sm80_to_sm89INS1_16FlashAttnBwdSm80INS1_25CollectiveMainloopBwdSm80ILi2ELi2EN4cute5tupleIJNS5_1CILi128EEES8_NS7_ILi64EEEEEENS_10bfloat16_tEfNS_4arch4Sm80ELb1ELb0ELb1ELb1ELb1ELb0ELb0ELb0ELi2ELi4ELi4ELi4ELb0EEENS1_24CollectiveEpilogueBwdGQAISA_fSD_Li256ELb1ELb1EEENS1_25SingleTileBwdLPTSchedulerILb1ELi128ELb1EEEEEEEEEvNT_6ParamsE$_ZZN4cute5sliceINS_5tupleIJNS_10UnderscoreES2_S2_iEEENS1_IJNS1_IJNS_1CILi1EEENS4_ILi0EEEEEEiNS4_ILi1024EEENS4_ILi8192EEEEEEEEDaRKT_RKT0_ENKUlRKT_RKT0_E_clIS2_iEEDaSJ_SM_)
$_ZN7cutlass13device_kernelIN5flash19enable_sm80_to_sm89INS1_16FlashAttnBwdSm80INS1_25CollectiveMainloopBwdSm80ILi2ELi2EN4cute5tupleIJNS5_1CILi128EEES8_NS7_ILi64EEEEEENS_10bfloat16_tEfNS_4arch4Sm80ELb1ELb0ELb1ELb1ELb1ELb0ELb0ELb0ELi2ELi4ELi4ELi4ELb0EEENS1_24CollectiveEpilogueBwdGQAISA_fSD_Li256ELb1ELb1EEENS1_25SingleTileBwdLPTSchedulerILb1ELi128ELb1EEEEEEEEEvNT_6ParamsE$_ZZN4cute5sliceINS_5tupleIJNS_10UnderscoreES2_S2_iEEENS1_IJNS1_IJNS_1CILi1EEENS4_ILi0EEEEEEiNS4_ILi1024EEENS4_ILi8192EEEEEEEEDaRKT_RKT0_ENKUlRKT_RKT0_E_clIS2_iEEDaSJ_SM_:
[----:B------:R-:W-:Y:S02]  /*d100*/  IADD3 R2, R1, 0x1380, RZ ;  /* 0x0000138001027810 */ /* 0x000fe40007ffe0ff */
[----:B------:R-:W-:Y:S02]  /*d110*/  MOV R8, 0xd140 ;  /* 0x0000d14000087802 */ /* 0x000fe40000000f00 */
[----:B------:R-:W-:Y:S02]  /*d120*/  IADD3 R2, R2, c[0x0][0x20], RZ ;  /* 0x0000080002027a10 */ /* 0x000fe40007ffe0ff */
[----:B------:R-:W-:Y:S05]  /*d130*/  CALL.REL.NOINC `($_ZN7cutlass13device_kernelIN5flash19enable_sm80_to_sm89INS1_16FlashAttnBwdSm80INS1_25CollectiveMainloopBwdSm80ILi2ELi2EN4cute5tupleIJNS5_1CILi128EEES8_NS7_ILi64EEEEEENS_10bfloat16_tEfNS_4arch4Sm80ELb1ELb0ELb1ELb1ELb1ELb0ELb0ELb0ELi2ELi4ELi4ELi4ELb0EEENS1_24CollectiveEpilogueBwdGQAISA_fSD_Li256ELb1ELb1EEENS1_25SingleTileBwdLPTSchedulerILb1ELi128ELb1EEEEEEEEEvNT_6ParamsE$_ZN4cute3eso3ESOILb0ELb1EJiEEC2ERKi) ;  /* 0xffffa7e000007944 */ /* 0x000fea0003c3ffff */
[----:B-1----:R1:W5:Y:S01]  /*d140*/  LDL R3, [R1+0x1380] ;  /* 0x0013800001037983 */ /* 0x0023620000100800 */
[----:B------:R-:W-:Y:S02]  /*d150*/  MOV R8, R4 ;  /* 0x0000000400087202 */ /* 0x000fe40000000f00 */
[----:B------:R-:W-:-:S04]  /*d160*/  MOV R9, 0x0 ;  /* 0x0000000000097802 */ /* 0x000fc80000000f00 */
[----:B------:R-:W-:Y:S05]  /*d170*/  RET.REL.NODEC R8 `(_ZN7cutlass13device_kernelIN5flash19enable_sm80_to_sm89INS1_16FlashAttnBwdSm80INS1_25CollectiveMainloopBwdSm80ILi2ELi2EN4cute5tupleIJNS5_1CILi128EEES8_NS7_ILi64EEEEEENS_10bfloat16_tEfNS_4arch4Sm80ELb1ELb0ELb1ELb1ELb1ELb0ELb0ELb0ELi2ELi4ELi4ELi4ELb0EEENS1_24CollectiveEpilogueBwdGQAISA_fSD_Li256ELb1ELb1EEENS1_25SingleTileBwdLPTSchedulerILb1ELi128ELb1EEEEEEEEEvNT_6ParamsE) ;  /* 0xffff2e8008007950 */ /* 0x000fea0003c3ffff */
        .type           $_ZN7cutlass13device_kernelIN5flash19enable_sm80_to_sm89INS1_16FlashAttnBwdSm80INS1_25CollectiveMainloopBwdSm80ILi2ELi2EN4cute5tupleIJNS5_1CILi128EEES8_NS7_ILi64EEEEEENS_10bfloat16_tEfNS_4arch4Sm80ELb1ELb0ELb1ELb1ELb1ELb0ELb0ELb0ELi2ELi4ELi4ELi4ELb0EEENS1_24CollectiveEpilogueBwdGQAISA_fSD_Li256ELb1ELb1EEENS1_25SingleTileBwdLPTSchedulerILb1ELi128ELb1EEEEEEEEEvNT_6ParamsE$_ZZN4cute5sliceINS_5tupleIJNS_10UnderscoreES2_S2_iEEENS1_IJNS1_IJNS_1CILi1EEENS4_ILi0EEEEEElS6_lEEEEEDaRKT_RKT0_ENKUlRKT_RKT0_E_clIS2_lEEDaSH_SK_,@function
        .size           $_ZN7cutlass13device_kernelIN5flash19enable_sm80_to_sm89INS1_16FlashAttnBwdSm80INS1_25CollectiveMainloopBwdSm80ILi2ELi2EN4cute5tupleIJNS5_1CILi128EEES8_NS7_ILi64EEEEEENS_10bfloat16_tEfNS_4arch4Sm80ELb1ELb0ELb1ELb1ELb1ELb0ELb0ELb0ELi2ELi4ELi4ELi4ELb0EEENS1_24CollectiveEpilogueBwdGQAISA_fSD_Li256ELb1ELb1EEENS1_25SingleTileBwdLPTSchedulerILb1ELi128ELb1EEEEEEEEEvNT_6ParamsE$_ZZN4cute5sliceINS_5tupleIJNS_10UnderscoreES2_S2_iEEENS1_IJNS1_IJNS_1CILi1EEENS4_ILi0EEEEEElS6_lEEEEEDaRKT_RKT0_ENKUlRKT_RKT0_E_clIS2_lEEDaSH_SK_,($_ZN7cutlass13device_kernelIN5flash19enable_sm80_to_sm89INS1_16FlashAttnBwdSm80INS1_25CollectiveMainloopBwdSm80ILi2ELi2EN4cute5tupleIJNS5_1CILi128EEES8_NS7_ILi64EEEEEENS_10bfloat16_tEfNS_4arch4Sm80ELb1ELb0ELb1ELb1ELb1ELb0ELb0ELb0ELi2ELi4ELi4ELi4ELb0EEENS1_24CollectiveEpilogueBwdGQAISA_fSD_Li256ELb1ELb1EEENS1_25SingleTileBwdLPTSchedulerILb1ELi128ELb1EEEEEEEEEvNT_6ParamsE$_ZZN4cute5sliceINS_5tupleIJNS_10UnderscoreES2_iEEENS1_IJNS1_IJNS_1CILi1EEENS4_ILi0EEEEEEiNS4_ILi1024EEEEEEEEDaRKT_RKT0_ENKUlRKT_RKT0_E_clIS2_iEEDaSI_SL_ - $_ZN7cutlass13device_kernelIN5flash19enable_sm80_to_sm89INS1_16FlashAttnBwdSm80INS1_25CollectiveMainloopBwdSm80ILi2ELi2EN4cute5tupleIJNS5_1CILi128EEES8_NS7_ILi64EEEEEENS_10bfloat16_tEfNS_4arch4Sm80ELb1ELb0ELb1ELb1ELb1ELb0ELb0ELb0ELi2ELi4ELi4ELi4ELb0EEENS1_24CollectiveEpilogueBwdGQAISA_fSD_Li256ELb1ELb1EEENS1_25SingleTileBwdLPTSchedulerILb1ELi128ELb1EEEEEEEEEvNT_6ParamsE$_ZZN4cute5sliceINS_5tupleIJNS_10UnderscoreES2_S2_iEEENS1_IJNS1_IJNS_1CILi1EEENS4_ILi0EEEEEElS6_lEEEEEDaRKT_RKT0_ENKUlRKT_RKT0_E_clIS2_lEEDaSH_SK_)
$_ZN7cutlass13device_kernelIN5flash19enable_sm80_to_sm89INS1_16FlashAttnBwdSm80INS1_25CollectiveMainloopBwdSm80ILi2ELi2EN4cute5tupleIJNS5_1CILi128EEES8_NS7_ILi64EEEEEENS_10bfloat16_tEfNS_4arch4Sm80ELb1ELb0ELb1ELb1ELb1ELb0ELb0ELb0ELi2ELi4ELi4ELi4ELb0EEENS1_24CollectiveEpilogueBwdGQAISA_fSD_Li256ELb1ELb1EEENS1_25SingleTileBwdLPTSchedulerILb1ELi128ELb1EEEEEEEEEvNT_6ParamsE$_ZZN4cute5sliceINS_5tupleIJNS_10UnderscoreES2_S2_iEEENS1_IJNS1_IJNS_1CILi1EEENS4_ILi0EEEEEElS6_lEEEEEDaRKT_RKT0_ENKUlRKT_RKT0_E_clIS2_lEEDaSH_SK_:
[----:B------:R-:W-:Y:S02]  /*d180*/  IADD3 R5, R1, 0x16a8, RZ ;  /* 0x000016a801057810 */ /* 0x000fe40007ffe0ff */
[----:B------:R-:W-:Y:S02]  /*d190*/  MOV R6, 0xd1c0 ;  /* 0x0000d1c000067802 */ /* 0x000fe40000000f00 */
[----:B------:R-:W-:Y:S02]  /*d1a0*/  IADD3 R5, R5, c[0x0][0x20], RZ ;  /* 0x0000080005057a10 */ /* 0x000fe40007ffe0ff */
[----:B------:R-:W-:Y:S05]  /*d1b0*/  CALL.REL.NOINC `($_ZN7cutlass13device_kernelIN5flash19enable_sm80_to_sm89INS1_16FlashAttnBwdSm80INS1_25CollectiveMainloopBwdSm80ILi2ELi2EN4cute5tupleIJNS5_1CILi128EEES8_NS7_ILi64EEEEEENS_10bfloat16_tEfNS_4arch4Sm80ELb1ELb0ELb1ELb1ELb1ELb0ELb0ELb0ELi2ELi4ELi4ELi4ELb0EEENS1_24CollectiveEpilogueBwdGQAISA_fSD_Li256ELb1ELb1EEENS1_25SingleTileBwdLPTSchedulerILb1ELi128ELb1EEEEEEEEEvNT_6ParamsE$_ZN4cute3eso3ESOILb0ELb1EJlEEC2ERKl) ;  /* 0xffffa96000007944 */ /* 0x000fea0003c3ffff */
[----:B-1----:R1:W5:Y:S01]  /*d1c0*/  LDL.64 R2, [R1+0x16a8] ;  /* 0x0016a80001027983 */ /* 0x0023620000100a00 */
[----:B------:R-:W-:-:S04]  /*d1d0*/  MOV R5, 0x0 ;  /* 0x0000000000057802 */ /* 0x000fc80000000f00 */
[----:B------:R-:W-:Y:S05]  /*d1e0*/  RET.REL.NODEC R4 `(_ZN7cutlass13device_kernelIN5flash19enable_sm80_to_sm89INS1_16FlashAttnBwdSm80INS1_25CollectiveMainloopBwdSm80ILi2ELi2EN4cute5tupleIJNS5_1CILi128EEES8_NS7_ILi64EEEEEENS_10bfloat16_tEfNS_4arch4Sm80ELb1ELb0ELb1ELb1ELb1ELb0ELb0ELb0ELi2ELi4ELi4ELi4ELb0EEENS1_24CollectiveEpilogueBwdGQAISA_fSD_Li256ELb1ELb1EEENS1_25SingleTileBwdLPTSchedulerILb1ELi128ELb1EEEEEEEEEvNT_6ParamsE) ;  /* 0xffff2e1004007950 */ /* 0x000fea0003c3ffff */
        .type           $_ZN7cutlass13device_kernelIN5flash19enable_sm80_to_sm89INS1_16FlashAttnBwdSm80INS1_25CollectiveMainloopBwdSm80ILi2ELi2EN4cute5tupleIJNS5_1CILi128EEES8_NS7_ILi64EEEEEENS_10bfloat16_tEfNS_4arch4Sm80ELb1ELb0ELb1ELb1ELb1ELb0ELb0ELb0ELi2ELi4ELi4ELi4ELb0EEENS1_24CollectiveEpilogueBwdGQAISA_fSD_Li256ELb1ELb1EEENS1_25SingleTileBwdLPTSchedulerILb1ELi128ELb1EEEEEEEEEvNT_6ParamsE$_ZZN4cute5sliceINS_5tupleIJNS_10UnderscoreES2_iEEENS1_IJNS1_IJNS_1CILi1EEENS4_ILi0EEEEEEiNS4_ILi1024EEEEEEEEDaRKT_RKT0_ENKUlRKT_RKT0_E_clIS2_iEEDaSI_SL_,@function
        .size           $_ZN7cutlass13device_kernelIN5flash19enable_sm80_to_sm89INS1_16FlashAttnBwdSm80INS1_25CollectiveMainloopBwdSm80ILi2ELi2EN4cute5tupleIJNS5_1CILi128EEES8_NS7_ILi64EEEEEENS_10bfloat16_tEfNS_4arch4Sm80ELb1ELb0ELb1ELb1ELb1ELb0ELb0ELb0ELi2ELi4ELi4ELi4ELb0EEENS1_24CollectiveEpilogueBwdGQAISA_fSD_Li256ELb1ELb1EEENS1_25SingleTileBwdLPTSchedulerILb1ELi128ELb1EEEEEEEEEvNT_6ParamsE$_ZZN4cute5sliceINS_5tupleIJNS_10UnderscoreES2_iEEENS1_IJNS1_IJNS_1CILi1EEENS4_ILi0EEEEEEiNS4_ILi1024EEEEEEEEDaRKT_RKT0_ENKUlRKT_RKT0_E_clIS2_iEEDaSI_SL_,($_ZN7cutlass13device_kernelIN5flash19enable_sm80_to_sm89INS1_16FlashAttnBwdSm80INS1_25CollectiveMainloopBwdSm80ILi2ELi2EN4cute5tupleIJNS5_1CILi128EEES8_NS7_ILi64EEEEEENS_10bfloat16_tEfNS_4arch4Sm80ELb1ELb0ELb1ELb1ELb1ELb0ELb0ELb0ELi2ELi4ELi4ELi4ELb0EEENS1_24CollectiveEpilogueBwdGQAISA_fSD_Li256ELb1ELb1EEENS1_25SingleTileBwdLPTSchedulerILb1ELi128ELb1EEEEEEEEEvNT_6ParamsE$_ZZN4cute6detail10lift_sliceINS_5tupleIJNS_1CILi0EEENS_10UnderscoreEEEENS2_IJNS2_IJS4_S4_EEEiEEEEEDaRKT_RKT0_ENKUlRKT_RKT0_E_clIS5_iEEDaSH_SK_ - $_ZN7cutlass13device_kernelIN5flash19enable_sm80_to_sm89INS1_16FlashAttnBwdSm80INS1_25CollectiveMainloopBwdSm80ILi2ELi2EN4cute5tupleIJNS5_1CILi128EEES8_NS7_ILi64EEEEEENS_10bfloat16_tEfNS_4arch4Sm80ELb1ELb0ELb1ELb1ELb1ELb0ELb0ELb0ELi2ELi4ELi4ELi4ELb0EEENS1_24CollectiveEpilogueBwdGQAISA_fSD_Li256ELb1ELb1EEENS1_25SingleTileBwdLPTSchedulerILb1ELi128ELb1EEEEEEEEEvNT_6ParamsE$_ZZN4cute5sliceINS_5tupleIJNS_10UnderscoreES2_iEEENS1_IJNS1_IJNS_1CILi1EEENS4_ILi0EEEEEEiNS4_ILi1024EEEEEEEEDaRKT_RKT0_ENKUlRKT_RKT0_E_clIS2_iEEDaSI_SL_)
$_ZN7cutlass13device_kernelIN5flash19enable_sm80_to_sm89INS1_16FlashAttnBwdSm80INS1_25CollectiveMainloopBwdSm80ILi2ELi2EN4cute5tupleIJNS5_1CILi128EEES8_NS7_ILi64EEEEEENS_10bfloat16_tEfNS_4arch4Sm80ELb1ELb0ELb1ELb1ELb1ELb0ELb0ELb0ELi2ELi4ELi4ELi4ELb0EEENS1_24CollectiveEpilogueBwdGQAISA_fSD_Li256ELb1ELb1EEENS1_25SingleTileBwdLPTSchedulerILb1ELi128ELb1EEEEEEEEEvNT_6ParamsE$_ZZN4cute5sliceINS_5tupleIJNS_10UnderscoreES2_iEEENS1_IJNS1_IJNS_1CILi1EEENS4_ILi0EEEEEEiNS4_ILi1024EEEEEEEEDaRKT_RKT0_ENKUlRKT_RKT0_E_clIS2_iEEDaSI_SL_:
        /* <DEDUP_REMOVED lines=8> */
        .type           $_ZN7cutlass13device_kernelIN5flash19enable_sm80_to_sm89INS1_16FlashAttnBwdSm80INS1_25CollectiveMainloopBwdSm80ILi2ELi2EN4cute5tupleIJNS5_1CILi128EEES8_NS7_ILi64EEEEEENS_10bfloat16_tEfNS_4arch4Sm80ELb1ELb0ELb1ELb1ELb1ELb0ELb0ELb0ELi2ELi4ELi4ELi4ELb0EEENS1_24CollectiveEpilogueBwdGQAISA_fSD_Li256ELb1ELb1EEENS1_25SingleTileBwdLPTSchedulerILb1ELi128ELb1EEEEEEEEEvNT_6ParamsE$_ZZN4cute6detail10lift_sliceINS_5tupleIJNS_1CILi0EEENS_10UnderscoreEEEENS2_IJNS2_IJS4_S4_EEEiEEEEEDaRKT_RKT0_ENKUlRKT_RKT0_E_clIS5_iEEDaSH_SK_,@function
        .size           $_ZN7cutlass13device_kernelIN5flash19enable_sm80_to_sm89INS1_16FlashAttnBwdSm80INS1_25CollectiveMainloopBwdSm80ILi2ELi2EN4cute5tupleIJNS5_1CILi128EEES8_NS7_ILi64EEEEEENS_10bfloat16_tEfNS_4arch4Sm80ELb1ELb0ELb1ELb1ELb1ELb0ELb0ELb0ELi2ELi4ELi4ELi4ELb0EEENS1_24CollectiveEpilogueBwdGQAISA_fSD_Li256ELb1ELb1EEENS1_25SingleTileBwdLPTSchedulerILb1ELi128ELb1EEEEEEEEEvNT_6ParamsE$_ZZN4cute6detail10lift_sliceINS_5tupleIJNS_1CILi0EEENS_10UnderscoreEEEENS2_IJNS2_IJS4_S4_EEEiEEEEEDaRKT_RKT0_ENKUlRKT_RKT0_E_clIS5_iEEDaSH_SK_,($_ZN7cutlass13device_kernelIN5flash19enable_sm80_to_sm89INS1_16FlashAttnBwdSm80INS1_25CollectiveMainloopBwdSm80ILi2ELi2EN4cute5tupleIJNS5_1CILi128EEES8_NS7_ILi64EEEEEENS_10bfloat16_tEfNS_4arch4Sm80ELb1ELb0ELb1ELb1ELb1ELb0ELb0ELb0ELi2ELi4ELi4ELi4ELb0EEENS1_24CollectiveEpilogueBwdGQAISA_fSD_Li256ELb1ELb1EEENS1_25SingleTileBwdLPTSchedulerILb1ELi128ELb1EEEEEEEEEvNT_6ParamsE$_ZZN4cute6detail16composition_implINS_1CILi2EEEiNS_5tupleIJNS2_ILi1EEES3_EEENS4_IJNS2_ILi0EEES5_EEEEEDaRKT_RKT0_RKT1_RKT2_ENKUlRKT_RKT0_E_clIS3_S5_EEDaSN_SQ_ - $_ZN7cutlass13device_kernelIN5flash19enable_sm80_to_sm89INS1_16FlashAttnBwdSm80INS1_25CollectiveMainloopBwdSm80ILi2ELi2EN4cute5tupleIJNS5_1CILi128EEES8_NS7_ILi64EEEEEENS_10bfloat16_tEfNS_4arch4Sm80ELb1ELb0ELb1ELb1ELb1ELb0ELb0ELb0ELi2ELi4ELi4ELi4ELb0EEENS1_24CollectiveEpilogueBwdGQAISA_fSD_Li256ELb1ELb1EEENS1_25SingleTileBwdLPTSchedulerILb1ELi128ELb1EEEEEEEEEvNT_6ParamsE$_ZZN4cute6detail10lift_sliceINS_5tupleIJNS_1CILi0EEENS_10UnderscoreEEEENS2_IJNS2_IJS4_S4_EEEiEEEEEDaRKT_RKT0_ENKUlRKT_RKT0_E_clIS5_iEEDaSH_SK_)
$_ZN7cutlass13device_kernelIN5flash19enable_sm80_to_sm89INS1_16FlashAttnBwdSm80INS1_25CollectiveMainloopBwdSm80ILi2ELi2EN4cute5tupleIJNS5_1CILi128EEES8_NS7_ILi64EEEEEENS_10bfloat16_tEfNS_4arch4Sm80ELb1ELb0ELb1ELb1ELb1ELb0ELb0ELb0ELi2ELi4ELi4ELi4ELb0EEENS1_24CollectiveEpilogueBwdGQAISA_fSD_Li256ELb1ELb1EEENS1_25SingleTileBwdLPTSchedulerILb1ELi128ELb1EEEEEEEEEvNT_6ParamsE$_ZZN4cute6detail10lift_sliceINS_5tupleIJNS_1CILi0EEENS_10UnderscoreEEEENS2_IJNS2_IJS4_S4_EEEiEEEEEDaRKT_RKT0_ENKUlRKT_RKT0_E_clIS5_iEEDaSH_SK_:
[----:B------:R-:W-:Y:S02]  /*d270*/  IADD3 R2, R1, 0x1680, RZ ;  /* 0x0000168001027810 */ /* 0x000fe40007ffe0ff */
[----:B------:R-:W-:Y:S02]  /*d280*/  MOV R8, 0xd2b0 ;  /* 0x0000d2b000087802 */ /* 0x000fe40000000f00 */
[----:B------:R-:W-:Y:S02]  /*d290*/  IADD3 R2, R2, c[0x0][0x20], RZ ;  /* 0x0000080002027a10 */ /* 0x000fe40007ffe0ff */
[----:B------:R-:W-:Y:S05]  /*d2a0*/  CALL.REL.NOINC `($_ZN7cutlass13device_kernelIN5flash19enable_sm80_to_sm89INS1_16FlashAttnBwdSm80INS1_25CollectiveMainloopBwdSm80ILi2ELi2EN4cute5tupleIJNS5_1CILi128EEES8_NS7_ILi64EEEEEENS_10bfloat16_tEfNS_4arch4Sm80ELb1ELb0ELb1ELb1ELb1ELb0ELb0ELb0ELi2ELi4ELi4ELi4ELb0EEENS1_24CollectiveEpilogueBwdGQAISA_fSD_Li256ELb1ELb1EEENS1_25SingleTileBwdLPTSchedulerILb1ELi128ELb1EEEEEEEEEvNT_6ParamsE$_ZN4cute3eso3ESOILb0ELb1EJiEEC2ERKi) ;  /* 0xffffa67000007944 */ /* 0x000fea0003c3ffff */
[----:B-1----:R1:W5:Y:S01]  /*d2b0*/  LDL R3, [R1+0x1680] ;  /* 0x0016800001037983 */ /* 0x0023620000100800 */
[----:B------:R-:W-:-:S04]  /*d2c0*/  MOV R11, 0x0 ;  /* 0x00000000000b7802 */ /* 0x000fc80000000f00 */
[----:B------:R-:W-:Y:S05]  /*d2d0*/  RET.REL.NODEC R10 `(_ZN7cutlass13device_kernelIN5flash19enable_sm80_to_sm89INS1_16FlashAttnBwdSm80INS1_25CollectiveMainloopBwdSm80ILi2ELi2EN4cute5tupleIJNS5_1CILi128EEES8_NS7_ILi64EEEEEENS_10bfloat16_tEfNS_4arch4Sm80ELb1ELb0ELb1ELb1ELb1ELb0ELb0ELb0ELi2ELi4ELi4ELi4ELb0EEENS1_24CollectiveEpilogueBwdGQAISA_fSD_Li256ELb1ELb1EEENS1_25SingleTileBwdLPTSchedulerILb1ELi128ELb1EEEEEEEEEvNT_6ParamsE) ;  /* 0xffff2d200a007950 */ /* 0x000fea0003c3ffff */
        .type           $_ZN7cutlass13device_kernelIN5flash19enable_sm80_to_sm89INS1_16FlashAttnBwdSm80INS1_25CollectiveMainloopBwdSm80ILi2ELi2EN4cute5tupleIJNS5_1CILi128EEES8_NS7_ILi64EEEEEENS_10bfloat16_tEfNS_4arch4Sm80ELb1ELb0ELb1ELb1ELb1ELb0ELb0ELb0ELi2ELi4ELi4ELi4ELb0EEENS1_24CollectiveEpilogueBwdGQAISA_fSD_Li256ELb1ELb1EEENS1_25SingleTileBwdLPTSchedulerILb1ELi128ELb1EEEEEEEEEvNT_6ParamsE$_ZZN4cute6detail16composition_implINS_1CILi2EEEiNS_5tupleIJNS2_ILi1EEES3_EEENS4_IJNS2_ILi0EEES5_EEEEEDaRKT_RKT0_RKT1_RKT2_ENKUlRKT_RKT0_E_clIS3_S5_EEDaSN_SQ_,@function
        .size           $_ZN7cutlass13device_kernelIN5flash19enable_sm80_to_sm89INS1_16FlashAttnBwdSm80INS1_25CollectiveMainloopBwdSm80ILi2ELi2EN4cute5tupleIJNS5_1CILi128EEES8_NS7_ILi64EEEEEENS_10bfloat16_tEfNS_4arch4Sm80ELb1ELb0ELb1ELb1ELb1ELb0ELb0ELb0ELi2ELi4ELi4ELi4ELb0EEENS1_24CollectiveEpilogueBwdGQAISA_fSD_Li256ELb1ELb1EEENS1_25SingleTileBwdLPTSchedulerILb1ELi128ELb1EEEEEEEEEvNT_6ParamsE$_ZZN4cute6detail16composition_implINS_1CILi2EEEiNS_5tupleIJNS2_ILi1EEES3_EEENS4_IJNS2_ILi0EEES5_EEEEEDaRKT_RKT0_RKT1_RKT2_ENKUlRKT_RKT0_E_clIS3_S5_EEDaSN_SQ_,($_ZN7cutlass13device_kernelIN5flash19enable_sm80_to_sm89INS1_16FlashAttnBwdSm80INS1_25CollectiveMainloopBwdSm80ILi2ELi2EN4cute5tupleIJNS5_1CILi128EEES8_NS7_ILi64EEEEEENS_10bfloat16_tEfNS_4arch4Sm80ELb1ELb0ELb1ELb1ELb1ELb0ELb0ELb0ELi2ELi4ELi4ELi4ELb0EEENS1_24CollectiveEpilogueBwdGQAISA_fSD_Li256ELb1ELb1EEENS1_25SingleTileBwdLPTSchedulerILb1ELi128ELb1EEEEEEEEEvNT_6ParamsE$_ZZN4cute6detail16composition_implINS_5tupleIJNS_1CILi16EEENS3_ILi2EEES5_S5_NS3_ILi4EEES5_EEENS2_IJNS3_ILi1EEEiiiNS3_ILi144EEENS3_ILi512EEEEEENS2_IJNS2_IJS5_S5_EEES6_NS3_ILi8EEEEEENS2_IJNS2_IJNS3_ILi64EEESA_EEES4_NS3_ILi1024EEEEEEEEDaRKT_RKT0_RKT1_RKT2_ENKUlRKT_RKT0_E_clIS6_S4_EEDaSX_S10_ - $_ZN7cutlass13device_kernelIN5flash19enable_sm80_to_sm89INS1_16FlashAttnBwdSm80INS1_25CollectiveMainloopBwdSm80ILi2ELi2EN4cute5tupleIJNS5_1CILi128EEES8_NS7_ILi64EEEEEENS_10bfloat16_tEfNS_4arch4Sm80ELb1ELb0ELb1ELb1ELb1ELb0ELb0ELb0ELi2ELi4ELi4ELi4ELb0EEENS1_24CollectiveEpilogueBwdGQAISA_fSD_Li256ELb1ELb1EEENS1_25SingleTileBwdLPTSchedulerILb1ELi128ELb1EEEEEEEEEvNT_6ParamsE$_ZZN4cute6detail16composition_implINS_1CILi2EEEiNS_5tupleIJNS2_ILi1EEES3_EEENS4_IJNS2_ILi0EEES5_EEEEEDaRKT_RKT0_RKT1_RKT2_ENKUlRKT_RKT0_E_clIS3_S5_EEDaSN_SQ_)
$_ZN7cutlass13device_kernelIN5flash19enable_sm80_to_sm89INS1_16FlashAttnBwdSm80INS1_25CollectiveMainloopBwdSm80ILi2ELi2EN4cute5tupleIJNS5_1CILi128EEES8_NS7_ILi64EEEEEENS_10bfloat16_tEfNS_4arch4Sm80ELb1ELb0ELb1ELb1ELb1ELb0ELb0ELb0ELi2ELi4ELi4ELi4ELb0EEENS1_24CollectiveEpilogueBwdGQAISA_fSD_Li256ELb1ELb1EEENS1_25SingleTileBwdLPTSchedulerILb1ELi128ELb1EEEEEEEEEvNT_6ParamsE$_ZZN4cute6detail16composition_implINS_1CILi2EEEiNS_5tupleIJNS2_ILi1EEES3_EEENS4_IJNS2_ILi0EEES5_EEEEEDaRKT_RKT0_RKT1_RKT2_ENKUlRKT_RKT0_E_clIS3_S5_EEDaSN_SQ_:
[----:B------:R-:W-:Y:S02]  /*d2e0*/  IADD3 R2, R1, 0x1688, RZ ;  /* 0x0000168801027810 */ /* 0x000fe40007ffe0ff */
[----:B------:R-:W-:Y:S02]  /*d2f0*/  MOV R6, 0xd320 ;  /* 0x0000d32000067802 */ /* 0x000fe40000000f00 */
[----:B------:R-:W-:Y:S02]  /*d300*/  IADD3 R2, R2, c[0x0][0x20], RZ ;  /* 0x0000080002027a10 */ /* 0x000fe40007ffe0ff */
[----:B------:R-:W-:Y:S05]  /*d310*/  CALL.REL.NOINC `($_ZN7cutlass13device_kernelIN5flash19enable_sm80_to_sm89INS1_16FlashAttnBwdSm80INS1_25CollectiveMainloopBwdSm80ILi2ELi2EN4cute5tupleIJNS5_1CILi128EEES8_NS7_ILi64EEEEEENS_10bfloat16_tEfNS_4arch4Sm80ELb1ELb0ELb1ELb1ELb1ELb0ELb0ELb0ELi2ELi4ELi4ELi4ELb0EEENS1_24CollectiveEpilogueBwdGQAISA_fSD_Li256ELb1ELb1EEENS1_25SingleTileBwdLPTSchedulerILb1ELi128ELb1EEEEEEEEEvNT_6ParamsE$_ZN4cute5tupleIJNS_1CILi2EEEiEEC2ERKS2_RKi) ;  /* 0xffffe22000007944 */ /* 0x000fea0003c3ffff */
[----:B------:R1:W5:Y:S01]  /*d320*/  LDL R3, [R1+0x1688] ;  /* 0x0016880001037983 */ /* 0x0003620000100800 */
[----:B------:R-:W-:-:S04]  /*d330*/  MOV R9, 0x0 ;  /* 0x0000000000097802 */ /* 0x000fc80000000f00 */
[----:B------:R-:W-:Y:S05]  /*d340*/  RET.REL.NODEC R8 `(_ZN7cutlass13device_kernelIN5flash19enable_sm80_to_sm89INS1_16FlashAttnBwdSm80INS1_25CollectiveMainloopBwdSm80ILi2ELi2EN4cute5tupleIJNS5_1CILi128EEES8_NS7_ILi64EEEEEENS_10bfloat16_tEfNS_4arch4Sm80ELb1ELb0ELb1ELb1ELb1ELb0ELb0ELb0ELi2ELi4ELi4ELi4ELb0EEENS1_24CollectiveEpilogueBwdGQAISA_fSD_Li256ELb1ELb1EEENS1_25SingleTileBwdLPTSchedulerILb1ELi128ELb1EEEEEEEEEvNT_6ParamsE) ;  /* 0xffff2cb008007950 */ /* 0x000fea0003c3ffff */
        .type           $_ZN7cutlass13device_kernelIN5flash19enable_sm80_to_sm89INS1_16FlashAttnBwdSm80INS1_25CollectiveMainloopBwdSm80ILi2ELi2EN4cute5tupleIJNS5_1CILi128EEES8_NS7_ILi64EEEEEENS_10bfloat16_tEfNS_4arch4Sm80ELb1ELb0ELb1ELb1ELb1ELb0ELb0ELb0ELi2ELi4ELi4ELi4ELb0EEENS1_24CollectiveEpilogueBwdGQAISA_fSD_Li256ELb1ELb1EEENS1_25SingleTileBwdLPTSchedulerILb1ELi128ELb1EEEEEEEEEvNT_6ParamsE$_ZZN4cute6detail16composition_implINS_5tupleIJNS_1CILi16EEENS3_ILi2EEES5_S5_NS3_ILi4EEES5_EEENS2_IJNS3_ILi1EEEiiiNS3_ILi144EEENS3_ILi512EEEEEENS2_IJNS2_IJS5_S5_EEES6_NS3_ILi8EEEEEENS2_IJNS2_IJNS3_ILi64EEESA_EEES4_NS3_ILi1024EEEEEEEEDaRKT_RKT0_RKT1_RKT2_ENKUlRKT_RKT0_E_clIS6_S4_EEDaSX_S10_,@function
        .size           $_ZN7cutlass13device_kernelIN5flash19enable_sm80_to_sm89INS1_16FlashAttnBwdSm80INS1_25CollectiveMainloopBwdSm80ILi2ELi2EN4cute5tupleIJNS5_1CILi128EEES8_NS7_ILi64EEEEEENS_10bfloat16_tEfNS_4arch4Sm80ELb1ELb0ELb1ELb1ELb1ELb0ELb0ELb0ELi2ELi4ELi4ELi4ELb0EEENS1_24CollectiveEpilogueBwdGQAISA_fSD_Li256ELb1ELb1EEENS1_25SingleTileBwdLPTSchedulerILb1ELi128ELb1EEEEEEEEEvNT_6ParamsE$_ZZN4cute6detail16composition_implINS_5tupleIJNS_1CILi16EEENS3_ILi2EEES5_S5_NS3_ILi4EEES5_EEENS2_IJNS3_ILi1EEEiiiNS3_ILi144EEENS3_ILi512EEEEEENS2_IJNS2_IJS5_S5_EEES6_NS3_ILi8EEEEEENS2_IJNS2_IJNS3_ILi64EEESA_EEES4_NS3_ILi1024EEEEEEEEDaRKT_RKT0_RKT1_RKT2_ENKUlRKT_RKT0_E_clIS6_S4_EEDaSX_S10_,($_ZN7cutlass13device_kernelIN5flash19enable_sm80_to_sm89INS1_16FlashAttnBwdSm80INS1_25CollectiveMainloopBwdSm80ILi2ELi2EN4cute5tupleIJNS5_1CILi128EEES8_NS7_ILi64EEEEEENS_10bfloat16_tEfNS_4arch4Sm80ELb1ELb0ELb1ELb1ELb1ELb0ELb0ELb0ELi2ELi4ELi4ELi4ELb0EEENS1_24CollectiveEpilogueBwdGQAISA_fSD_Li256ELb1ELb1EEENS1_25SingleTileBwdLPTSchedulerILb1ELi128ELb1EEEEEEEEEvNT_6ParamsE$_ZZN4cute6detail16composition_implINS_5tupleIJNS_1CILi16EEENS3_ILi2EEES5_S5_NS3_ILi4EEES5_EEENS2_IJNS3_ILi1EEEiiiNS3_ILi144EEENS3_ILi512EEEEEENS2_IJNS2_IJS5_S5_EEES6_NS3_ILi8EEEEEENS2_IJNS2_IJNS3_ILi64EEESA_EEES4_NS3_ILi1024EEEEEEEEDaRKT_RKT0_RKT1_RKT2_ENKUlRKT_RKT0_E_clISC_SG_EEDaSX_S10_ - $_ZN7cutlass13device_kernelIN5flash19enable_sm80_to_sm89INS1_16FlashAttnBwdSm80INS1_25CollectiveMainloopBwdSm80ILi2ELi2EN4cute5tupleIJNS5_1CILi128EEES8_NS7_ILi64EEEEEENS_10bfloat16_tEfNS_4arch4Sm80ELb1ELb0ELb1ELb1ELb1ELb0ELb0ELb0ELi2ELi4ELi4ELi4ELb0EEENS1_24CollectiveEpilogueBwdGQAISA_fSD_Li256ELb1ELb1EEENS1_25SingleTileBwdLPTSchedulerILb1ELi128ELb1EEEEEEEEEvNT_6ParamsE$_ZZN4cute6detail16composition_implINS_5tupleIJNS_1CILi16EEENS3_ILi2EEES5_S5_NS3_ILi4EEES5_EEENS2_IJNS3_ILi1EEEiiiNS3_ILi144EEENS3_ILi512EEEEEENS2_IJNS2_IJS5_S5_EEES6_NS3_ILi8EEEEEENS2_IJNS2_IJNS3_ILi64EEESA_EEES4_NS3_ILi1024EEEEEEEEDaRKT_RKT0_RKT1_RKT2_ENKUlRKT_RKT0_E_clIS6_S4_EEDaSX_S10_)
$_ZN7cutlass13device_kernelIN5flash19enable_sm80_to_sm89INS1_16FlashAttnBwdSm80INS1_25CollectiveMainloopBwdSm80ILi2ELi2EN4cute5tupleIJNS5_1CILi128EEES8_NS7_ILi64EEEEEENS_10bfloat16_tEfNS_4arch4Sm80ELb1ELb0ELb1ELb1ELb1ELb0ELb0ELb0ELi2ELi4ELi4ELi4ELb0EEENS1_24CollectiveEpilogueBwdGQAISA_fSD_Li256ELb1ELb1EEENS1_25SingleTileBwdLPTSchedulerILb1ELi128ELb1EEEEEEEEEvNT_6ParamsE$_ZZN4cute6detail16composition_implINS_5tupleIJNS_1CILi16EEENS3_ILi2EEES5_S5_NS3_ILi4EEES5_EEENS2_IJNS3_ILi1EEEiiiNS3_ILi144EEENS3_ILi512EEEEEENS2_IJNS2_IJS5_S5_EEES6_NS3_ILi8EEEEEENS2_IJNS2_IJNS3_ILi64EEESA_EEES4_NS3_ILi1024EEEEEEEEDaRKT_RKT0_RKT1_RKT2_ENKUlRKT_RKT0_E_clIS6_S4_EEDaSX_S10_:
        /* <DEDUP_REMOVED lines=14> */
[----:B-1---5:R-:W-:Y:S05]  /*d430*/  CALL.REL.NOINC `($_ZN7cutlass13device_kernelIN5flash19enable_sm80_to_sm89INS1_16FlashAttnBwdSm80INS1_25CollectiveMainloopBwdSm80ILi2ELi2EN4cute5tupleIJNS5_1CILi128EEES8_NS7_ILi64EEEEEENS_10bfloat16_tEfNS_4arch4Sm80ELb1ELb0ELb1ELb1ELb1ELb0ELb0ELb0ELi2ELi4ELi4ELi4ELb0EEENS1_24CollectiveEpilogueBwdGQAISA_fSD_Li256ELb1ELb1EEENS1_25SingleTileBwdLPTSchedulerILb1ELi128ELb1EEEEEEEEEvNT_6ParamsE$_ZZN4cute6detail16composition_implINS_5tupleIJNS_1CILi16EEENS3_ILi2EEES5_S5_NS3_ILi4EEES5_EEENS2_IJNS3_ILi1EEEiiiNS3_ILi144EEENS3_ILi512EEEEEES6_S4_EEDaRKT_RKT0_RKT1_RKT2_ENKUlRKT_T0_E_clINS2_IJNS2_IJEEESU_S6_S8_EEENS_17integral_constantIiLi1EEEEEDaSQ_SR_) ;  /* 0x0000055000007944 */ /* 0x022fea0003c00000 */
[----:B-----5:R2:W-:Y:S04]  /*d440*/  STL [R1+0x16a8], R2 ;  /* 0x0016a80201007387 */ /* 0x0205e80000100800 */
[----:B------:R2:W-:Y:S04]  /*d450*/  STL.64 [R1+0x16a0], R74 ;  /* 0x0016a04a01007387 */ /* 0x0005e80000100a00 */
[----:B------:R-:W5:Y:S01]  /*d460*/  LDL R6, [R6+0x4] ;  /* 0x0000040006067983 */ /* 0x000f620000100800 */
[----:B------:R-:W-:Y:S02]  /*d470*/  IADD3 R3, R70, 0x28, RZ ;  /* 0x0000002846037810 */ /* 0x000fe40007ffe0ff */
[----:B------:R-:W-:-:S02]  /*d480*/  MOV R72, 0xd4a0 ;  /* 0x0000d4a000487802 */ /* 0x000fc40000000f00 */
[----:B-12--5:R-:W-:Y:S05]  /*d490*/  CALL.REL.NOINC `($_ZN7cutlass13device_kernelIN5flash19enable_sm80_to_sm89INS1_16FlashAttnBwdSm80INS1_25CollectiveMainloopBwdSm80ILi2ELi2EN4cute5tupleIJNS5_1CILi128EEES8_NS7_ILi64EEEEEENS_10bfloat16_tEfNS_4arch4Sm80ELb1ELb0ELb1ELb1ELb1ELb0ELb0ELb0ELi2ELi4ELi4ELi4ELb0EEENS1_24CollectiveEpilogueBwdGQAISA_fSD_Li256ELb1ELb1EEENS1_25SingleTileBwdLPTSchedulerILb1ELi128ELb1EEEEEEEEEvNT_6ParamsE$_ZZN4cute6detail16composition_implINS_5tupleIJNS_1CILi16EEENS3_ILi2EEES5_S5_NS3_ILi4EEES5_EEENS2_IJNS3_ILi1EEEiiiNS3_ILi144EEENS3_ILi512EEEEEES6_S4_EEDaRKT_RKT0_RKT1_RKT2_ENKUlRKT_T0_E_clINS2_IJNS2_IJS5_EEENS2_IJiEEES5_S8_EEENS_17integral_constantIiLi2EEEEEDaSQ_SR_) ;  /* 0x000005c000007944 */ /* 0x026fea0003c00000 */
[----:B------:R-:W2:Y:S01]  /*d4a0*/  LDL.64 R72, [R1+0x16a0] ;  /* 0x0016a00001487983 */ /* 0x000ea20000100a00 */
[----:B------:R-:W-:-:S02]  /*d4b0*/  IADD3 R5, R70, 0x18, RZ ;  /* 0x0000001846057810 */ /* 0x000fc40007ffe0ff */
[----:B------:R-:W-:Y:S01]  /*d4c0*/  MOV R8, 0xd500 ;  /* 0x0000d50000087802 */ /* 0x000fe20000000f00 */
[----:B-----5:R3:W-:Y:S04]  /*d4d0*/  STL.64 [R1+0x1698], R2 ;  /* 0x0016980201007387 */ /* 0x0207e80000100a00 */
[----:B--2---:R3:W-:Y:S02]  /*d4e0*/  STL.64 [R1+0x1690], R72 ;  /* 0x0016904801007387 */ /* 0x0047e40000100a00 */
[----:B-1-3--:R-:W-:Y:S05]  /*d4f0*/  CALL.REL.NOINC `($_ZN7cutlass13device_kernelIN5flash19enable_sm80_to_sm89INS1_16FlashAttnBwdSm80INS1_25CollectiveMainloopBwdSm80ILi2ELi2EN4cute5tupleIJNS5_1CILi128EEES8_NS7_ILi64EEEEEENS_10bfloat16_tEfNS_4arch4Sm80ELb1ELb0ELb1ELb1ELb1ELb0ELb0ELb0ELi2ELi4ELi4ELi4ELb0EEENS1_24CollectiveEpilogueBwdGQAISA_fSD_Li256ELb1ELb1EEENS1_25SingleTileBwdLPTSchedulerILb1ELi128ELb1EEEEEEEEEvNT_6ParamsE$_ZZN4cute6detail16composition_implINS_5tupleIJNS_1CILi16EEENS3_ILi2EEES5_S5_NS3_ILi4EEES5_EEENS2_IJNS3_ILi1EEEiiiNS3_ILi144EEENS3_ILi512EEEEEES6_S4_EEDaRKT_RKT0_RKT1_RKT2_ENKUlRKT_T0_E_clINS2_IJNS2_IJS5_S5_EEENS2_IJiiEEES8_S8_EEENS_17integral_constantIiLi3EEEEEDaSQ_SR_) ;  /* 0x0000065000007944 */ /* 0x00afea0003c00000 */
[----:B------:R-:W2:Y:S01]  /*d500*/  LDL.64 R72, [R1+0x1690] ;  /* 0x0016900001487983 */ /* 0x000ea20000100a00 */
[----:B------:R-:W-:Y:S02]  /*d510*/  IADD3 R5, R70, 0x8, RZ ;  /* 0x0000000846057810 */ /* 0x000fe40007ffe0ff */
[----:B------:R-:W-:Y:S01]  /*d520*/  MOV R8, 0xd560 ;  /* 0x0000d56000087802 */ /* 0x000fe20000000f00 */
[----:B-----5:R3:W-:Y:S04]  /*d530*/  STL.64 [R1+0x1688], R2 ;  /* 0x0016880201007387 */ /* 0x0207e80000100a00 */
[----:B--2---:R3:W-:Y:S02]  /*d540*/  STL.64 [R1+0x1680], R72 ;  /* 0x0016804801007387 */ /* 0x0047e40000100a00 */
[----:B-1-3--:R-:W-:Y:S05]  /*d550*/  CALL.REL.NOINC `($_ZN7cutlass13device_kernelIN5flash19enable_sm80_to_sm89INS1_16FlashAttnBwdSm80INS1_25CollectiveMainloopBwdSm80ILi2ELi2EN4cute5tupleIJNS5_1CILi128EEES8_NS7_ILi64EEEEEENS_10bfloat16_tEfNS_4arch4Sm80ELb1ELb0ELb1ELb1ELb1ELb0ELb0ELb0ELi2ELi4ELi4ELi4ELb0EEENS1_24CollectiveEpilogueBwdGQAISA_fSD_Li256ELb1ELb1EEENS1_25SingleTileBwdLPTSchedulerILb1ELi128ELb1EEEEEEEEEvNT_6ParamsE$_ZZN4cute6detail16composition_implINS_5tupleIJNS_1CILi16EEENS3_ILi2EEES5_S5_NS3_ILi4EEES5_EEENS2_IJNS3_ILi1EEEiiiNS3_ILi144EEENS3_ILi512EEEEEES6_S4_EEDaRKT_RKT0_RKT1_RKT2_ENKUlRKT_T0_E_clINS2_IJNS2_IJS5_S5_EEENS2_IJiiEEES8_S8_EEENS_17integral_constantIiLi4EEEEEDaSQ_SR_) ;  /* 0x0000069000007944 */ /* 0x00afea0003c00000 */
[----:B-----5:R-:W-:Y:S01]  /*d560*/  IMAD.MOV.U32 R8, RZ, RZ, R3 ;  /* 0x000000ffff087224 */ /* 0x020fe200078e0003 */
[----:B------:R-:W-:-:S02]  /*d570*/  MOV R3, R17 ;  /* 0x0000001100037202 */ /* 0x000fc40000000f00 */
[----:B------:R-:W-:Y:S02]  /*d580*/  MOV R6, 0xd5a0 ;  /* 0x0000d5a000067802 */ /* 0x000fe40000000f00 */
[----:B-1----:R-:W-:Y:S05]  /*d590*/  CALL.REL.NOINC `($_ZN7cutlass13device_kernelIN5flash19enable_sm80_to_sm89INS1_16FlashAttnBwdSm80INS1_25CollectiveMainloopBwdSm80ILi2ELi2EN4cute5tupleIJNS5_1CILi128EEES8_NS7_ILi64EEEEEENS_10bfloat16_tEfNS_4arch4Sm80ELb1ELb0ELb1ELb1ELb1ELb0ELb0ELb0ELi2ELi4ELi4ELi4ELb0EEENS1_24CollectiveEpilogueBwdGQAISA_fSD_Li256ELb1ELb1EEENS1_25SingleTileBwdLPTSchedulerILb1ELi128ELb1EEEEEEEEEvNT_6ParamsE$_ZN4cute5tupleIJNS0_IJNS_1CILi2EEES2_EEENS0_IJiiEEEEEC2ERKS3_RKS4_) ;  /* 0xffffddb000007944 */ /* 0x002fea0003c3ffff */
[----:B------:R1:W5:Y:S01]  /*d5a0*/  LDL.64 R2, [R1+0x16c0] ;  /* 0x0016c00001027983 */ /* 0x0003620000100a00 */
[----:B------:R-:W-:-:S04]  /*d5b0*/  MOV R17, 0x0 ;  /* 0x0000000000117802 */ /* 0x000fc80000000f00 */
[----:B------:R-:W-:Y:S05]  /*d5c0*/  RET.REL.NODEC R16 `(_ZN7cutlass13device_kernelIN5flash19enable_sm80_to_sm89INS1_16FlashAttnBwdSm80INS1_25CollectiveMainloopBwdSm80ILi2ELi2EN4cute5tupleIJNS5_1CILi128EEES8_NS7_ILi64EEEEEENS_10bfloat16_tEfNS_4arch4Sm80ELb1ELb0ELb1ELb1ELb1ELb0ELb0ELb0ELi2ELi4ELi4ELi4ELb0EEENS1_24CollectiveEpilogueBwdGQAISA_fSD_Li256ELb1ELb1EEENS1_25SingleTileBwdLPTSchedulerILb1ELi128ELb1EEEEEEEEEvNT_6ParamsE) ;  /* 0xffff2a3010007950 */ /* 0x000fea0003c3ffff */
        .type           $_ZN7cutlass13device_kernelIN5flash19enable_sm80_to_sm89INS1_16FlashAttnBwdSm80INS1_25CollectiveMainloopBwdSm80ILi2ELi2EN4cute5tupleIJNS5_1CILi128EEES8_NS7_ILi64EEEEEENS_10bfloat16_tEfNS_4arch4Sm80ELb1ELb0ELb1ELb1ELb1ELb0ELb0ELb0ELi2ELi4ELi4ELi4ELb0EEENS1_24CollectiveEpilogueBwdGQAISA_fSD_Li256ELb1ELb1EEENS1_25SingleTileBwdLPTSchedulerILb1ELi128ELb1EEEEEEEEEvNT_6ParamsE$_ZZN4cute6detail16composition_implINS_5tupleIJNS_1CILi16EEENS3_ILi2EEES5_S5_NS3_ILi4EEES5_EEENS2_IJNS3_ILi1EEEiiiNS3_ILi144EEENS3_ILi512EEEEEENS2_IJNS2_IJS5_S5_EEES6_NS3_ILi8EEEEEENS2_IJNS2_IJNS3_ILi64EEESA_EEES4_NS3_ILi1024EEEEEEEEDaRKT_RKT0_RKT1_RKT2_ENKUlRKT_RKT0_E_clISC_SG_EEDaSX_S10_,@function
        .size           $_ZN7cutlass13device_kernelIN5flash19enable_sm80_to_sm89INS1_16FlashAttnBwdSm80INS1_25CollectiveMainloopBwdSm80ILi2ELi2EN4cute5tupleIJNS5_1CILi128EEES8_NS7_ILi64EEEEEENS_10bfloat16_tEfNS_4arch4Sm80ELb1ELb0ELb1ELb1ELb1ELb0ELb0ELb0ELi2ELi4ELi4ELi4ELb0EEENS1_24CollectiveEpilogueBwdGQAISA_fSD_Li256ELb1ELb1EEENS1_25SingleTileBwdLPTSchedulerILb1ELi128ELb1EEEEEEEEEvNT_6ParamsE$_ZZN4cute6detail16composition_implINS_5tupleIJNS_1CILi16EEENS3_ILi2EEES5_S5_NS3_ILi4EEES5_EEENS2_IJNS3_ILi1EEEiiiNS3_ILi144EEENS3_ILi512EEEEEENS2_IJNS2_IJS5_S5_EEES6_NS3_ILi8EEEEEENS2_IJNS2_IJNS3_ILi64EEESA_EEES4_NS3_ILi1024EEEEEEEEDaRKT_RKT0_RKT1_RKT2_ENKUlRKT_RKT0_E_clISC_SG_EEDaSX_S10_,($_ZN7cutlass13device_kernelIN5flash19enable_sm80_to_sm89INS1_16FlashAttnBwdSm80INS1_25CollectiveMainloopBwdSm80ILi2ELi2EN4cute5tupleIJNS5_1CILi128EEES8_NS7_ILi64EEEEEENS_10bfloat16_tEfNS_4arch4Sm80ELb1ELb0ELb1ELb1ELb1ELb0ELb0ELb0ELi2ELi4ELi4ELi4ELb0EEENS1_24CollectiveEpilogueBwdGQAISA_fSD_Li256ELb1ELb1EEENS1_25SingleTileBwdLPTSchedulerILb1ELi128ELb1EEEEEEEEEvNT_6ParamsE$_ZZN4cute6detail16composition_implINS_5tupleIJNS_1CILi16EEENS3_ILi2EEES5_S5_NS3_ILi4EEES5_EEENS2_IJNS3_ILi1EEEiiiNS3_ILi144EEENS3_ILi512EEEEEENS2_IJS5_S5_EEENS2_IJNS3_ILi64EEESA_EEEEEDaRKT_RKT0_RKT1_RKT2_ENKUlRKT_RKT0_E_clIS5_SD_EEDaST_SW_ - $_ZN7cutlass13device_kernelIN5flash19enable_sm80_to_sm89INS1_16FlashAttnBwdSm80INS1_25CollectiveMainloopBwdSm80ILi2ELi2EN4cute5tupleIJNS5_1CILi128EEES8_NS7_ILi64EEEEEENS_10bfloat16_tEfNS_4arch4Sm80ELb1ELb0ELb1ELb1ELb1ELb0ELb0ELb0ELi2ELi4ELi4ELi4ELb0EEENS1_24CollectiveEpilogueBwdGQAISA_fSD_Li256ELb1ELb1EEENS1_25SingleTileBwdLPTSchedulerILb1ELi128ELb1EEEEEEEEEvNT_6ParamsE$_ZZN4cute6detail16composition_implINS_5tupleIJNS_1CILi16EEENS3_ILi2EEES5_S5_NS3_ILi4EEES5_EEENS2_IJNS3_ILi1EEEiiiNS3_ILi144EEENS3_ILi512EEEEEENS2_IJNS2_IJS5_S5_EEES6_NS3_ILi8EEEEEENS2_IJNS2_IJNS3_ILi64EEESA_EEES4_NS3_ILi1024EEEEEEEEDaRKT_RKT0_RKT1_RKT2_ENKUlRKT_RKT0_E_clISC_SG_EEDaSX_S10_)
$_ZN7cutlass13device_kernelIN5flash19enable_sm80_to_sm89INS1_16FlashAttnBwdSm80INS1_25CollectiveMainloopBwdSm80ILi2ELi2EN4cute5tupleIJNS5_1CILi128EEES8_NS7_ILi64EEEEEENS_10bfloat16_tEfNS_4arch4Sm80ELb1ELb0ELb1ELb1ELb1ELb0ELb0ELb0ELi2ELi4ELi4ELi4ELb0EEENS1_24CollectiveEpilogueBwdGQAISA_fSD_Li256ELb1ELb1EEENS1_25SingleTileBwdLPTSchedulerILb1ELi128ELb1EEEEEEEEEvNT_6ParamsE$_ZZN4cute6detail16composition_implINS_5tupleIJNS_1CILi16EEENS3_ILi2EEES5_S5_NS3_ILi4EEES5_EEENS2_IJNS3_ILi1EEEiiiNS3_ILi144EEENS3_ILi512EEEEEENS2_IJNS2_IJS5_S5_EEES6_NS3_ILi8EEEEEENS2_IJNS2_IJNS3_ILi64EEESA_EEES4_NS3_ILi1024EEEEEEEEDaRKT_RKT0_RKT1_RKT2_ENKUlRKT_RKT0_E_clISC_SG_EEDaSX_S10_:
[----:B------:R-:W-:Y:S02]  /*d5d0*/  IADD3 R35, R1, 0x1680, RZ ;  /* 0x0000168001237810 */ /* 0x000fe40007ffe0ff */
[----:B------:R-:W-:Y:S02]  /*d5e0*/  MOV R72, 0xd620 ;  /* 0x0000d62000487802 */ /* 0x000fe40000000f00 */
[----:B------:R-:W-:-:S04]  /*d5f0*/  IADD3 R35, R35, c[0x0][0x20], RZ ;  /* 0x0000080023237a10 */ /* 0x000fc80007ffe0ff */
[----:B------:R-:W-:Y:S02]  /*d600*/  IADD3 R70, R35, 0x4, RZ ;  /* 0x0000000423467810 */ /* 0x000fe40007ffe0ff */
[----:B------:R-:W-:Y:S05]  /*d610*/  CALL.REL.NOINC `($_ZN7cutlass13device_kernelIN5flash19enable_sm80_to_sm89INS1_16FlashAttnBwdSm80INS1_25CollectiveMainloopBwdSm80ILi2ELi2EN4cute5tupleIJNS5_1CILi128EEES8_NS7_ILi64EEEEEENS_10bfloat16_tEfNS_4arch4Sm80ELb1ELb0ELb1ELb1ELb1ELb0ELb0ELb0ELi2ELi4ELi4ELi4ELb0EEENS1_24CollectiveEpilogueBwdGQAISA_fSD_Li256ELb1ELb1EEENS1_25SingleTileBwdLPTSchedulerILb1ELi128ELb1EEEEEEEEEvNT_6ParamsE$_ZZN4cute6detail16composition_implINS_5tupleIJNS_1CILi16EEENS3_ILi2EEES5_S5_NS3_ILi4EEES5_EEENS2_IJNS3_ILi1EEEiiiNS3_ILi144EEENS3_ILi512EEEEEENS2_IJS5_S5_EEENS2_IJNS3_ILi64EEESA_EEEEEDaRKT_RKT0_RKT1_RKT2_ENKUlRKT_RKT0_E_clIS5_SD_EEDaST_SW_) ;  /* 0x0000009000007944 */ /* 0x000fea0003c00000 */
[----:B------:R-:W-:Y:S02]  /*d620*/  MOV R4, 0xd640 ;  /* 0x0000d64000047802 */ /* 0x000fe40000000f00 */
[----:B-1---5:R-:W-:Y:S05]  /*d630*/  CALL.REL.NOINC `($_ZN7cutlass13device_kernelIN5flash19enable_sm80_to_sm89INS1_16FlashAttnBwdSm80INS1_25CollectiveMainloopBwdSm80ILi2ELi2EN4cute5tupleIJNS5_1CILi128EEES8_NS7_ILi64EEEEEENS_10bfloat16_tEfNS_4arch4Sm80ELb1ELb0ELb1ELb1ELb1ELb0ELb0ELb0ELi2ELi4ELi4ELi4ELb0EEENS1_24CollectiveEpilogueBwdGQAISA_fSD_Li256ELb1ELb1EEENS1_25SingleTileBwdLPTSchedulerILb1ELi128ELb1EEEEEEEEEvNT_6ParamsE$_ZN4cute3eso3ESOILb0ELb1EJiNS_1CILi512EEEEEC2ERKiRKS3_) ;  /* 0xffffa45000007944 */ /* 0x022fea0003c3ffff */
[----:B-1----:R1:W5:Y:S01]  /*d640*/  LDL R2, [R1+0x1684] ;  /* 0x0016840001027983 */ /* 0x0023620000100800 */
[----:B------:R-:W-:-:S03]  /*d650*/  MOV R6, 0xd670 ;  /* 0x0000d67000067802 */ /* 0x000fc60000000f00 */
[----:B-1---5:R-:W-:Y:S05]  /*d660*/  CALL.REL.NOINC `($_ZN7cutlass13device_kernelIN5flash19enable_sm80_to_sm89INS1_16FlashAttnBwdSm80INS1_25CollectiveMainloopBwdSm80ILi2ELi2EN4cute5tupleIJNS5_1CILi128EEES8_NS7_ILi64EEEEEENS_10bfloat16_tEfNS_4arch4Sm80ELb1ELb0ELb1ELb1ELb1ELb0ELb0ELb0ELi2ELi4ELi4ELi4ELb0EEENS1_24CollectiveEpilogueBwdGQAISA_fSD_Li256ELb1ELb1EEENS1_25SingleTileBwdLPTSchedulerILb1ELi128ELb1EEEEEEEEEvNT_6ParamsE$_ZN4cute5tupleIJNS0_IJNS_1CILi2EEES2_EEENS0_IJiNS1_ILi512EEEEEEEEC2ERKS3_RKS5_) ;  /* 0xffffdc9000007944 */ /* 0x022fea0003c3ffff */
[----:B------:R1:W5:Y:S01]  /*d670*/  LDL R35, [R1+0x1680] ;  /* 0x0016800001237983 */ /* 0x0003620000100800 */
[----:B------:R-:W-:Y:S02]  /*d680*/  MOV R2, R10 ;  /* 0x0000000a00027202 */ /* 0x000fe40000000f00 */
[----:B------:R-:W-:-:S04]  /*d690*/  MOV R3, 0x0 ;  /* 0x0000000000037802 */ /* 0x000fc80000000f00 */
[----:B------:R-:W-:Y:S05]  /*d6a0*/  RET.REL.NODEC R2 `(_ZN7cutlass13device_kernelIN5flash19enable_sm80_to_sm89INS1_16FlashAttnBwdSm80INS1_25CollectiveMainloopBwdSm80ILi2ELi2EN4cute5tupleIJNS5_1CILi128EEES8_NS7_ILi64EEEEEENS_10bfloat16_tEfNS_4arch4Sm80ELb1ELb0ELb1ELb1ELb1ELb0ELb0ELb0ELi2ELi4ELi4ELi4ELb0EEENS1_24CollectiveEpilogueBwdGQAISA_fSD_Li256ELb1ELb1EEENS1_25SingleTileBwdLPTSchedulerILb1ELi128ELb1EEEEEEEEEvNT_6ParamsE) ;  /* 0xffff295002007950 */ /* 0x000fea0003c3ffff */
        .type           $_ZN7cutlass13device_kernelIN5flash19enable_sm80_to_sm89INS1_16FlashAttnBwdSm80INS1_25CollectiveMainloopBwdSm80ILi2ELi2EN4cute5tupleIJNS5_1CILi128EEES8_NS7_ILi64EEEEEENS_10bfloat16_tEfNS_4arch4Sm80ELb1ELb0ELb1ELb1ELb1ELb0ELb0ELb0ELi2ELi4ELi4ELi4ELb0EEENS1_24CollectiveEpilogueBwdGQAISA_fSD_Li256ELb1ELb1EEENS1_25SingleTileBwdLPTSchedulerILb1ELi128ELb1EEEEEEEEEvNT_6ParamsE$_ZZN4cute6detail16composition_implINS_5tupleIJNS_1CILi16EEENS3_ILi2EEES5_S5_NS3_ILi4EEES5_EEENS2_IJNS3_ILi1EEEiiiNS3_ILi144EEENS3_ILi512EEEEEENS2_IJS5_S5_EEENS2_IJNS3_ILi64EEESA_EEEEEDaRKT_RKT0_RKT1_RKT2_ENKUlRKT_RKT0_E_clIS5_SD_EEDaST_SW_,@function
        .size           $_ZN7cutlass13device_kernelIN5flash19enable_sm80_to_sm89INS1_16FlashAttnBwdSm80INS1_25CollectiveMainloopBwdSm80ILi2ELi2EN4cute5tupleIJNS5_1CILi128EEES8_NS7_ILi64EEEEEENS_10bfloat16_tEfNS_4arch4Sm80ELb1ELb0ELb1ELb1ELb1ELb0ELb0ELb0ELi2ELi4ELi4ELi4ELb0EEENS1_24CollectiveEpilogueBwdGQAISA_fSD_Li256ELb1ELb1EEENS1_25SingleTileBwdLPTSchedulerILb1ELi128ELb1EEEEEEEEEvNT_6ParamsE$_ZZN4cute6detail16composition_implINS_5tupleIJNS_1CILi16EEENS3_ILi2EEES5_S5_NS3_ILi4EEES5_EEENS2_IJNS3_ILi1EEEiiiNS3_ILi144EEENS3_ILi512EEEEEENS2_IJS5_S5_EEENS2_IJNS3_ILi64EEESA_EEEEEDaRKT_RKT0_RKT1_RKT2_ENKUlRKT_RKT0_E_clIS5_SD_EEDaST_SW_,($_ZN7cutlass13device_kernelIN5flash19enable_sm80_to_sm89INS1_16FlashAttnBwdSm80INS1_25CollectiveMainloopBwdSm80ILi2ELi2EN4cute5tupleIJNS5_1CILi128EEES8_NS7_ILi64EEEEEENS_10bfloat16_tEfNS_4arch4Sm80ELb1ELb0ELb1ELb1ELb1ELb0ELb0ELb0ELi2ELi4ELi4ELi4ELb0EEENS1_24CollectiveEpilogueBwdGQAISA_fSD_Li256ELb1ELb1EEENS1_25SingleTileBwdLPTSchedulerILb1ELi128ELb1EEEEEEEEEvNT_6ParamsE$_ZZN4cute6detail16composition_implINS_5tupleIJNS_1CILi16EEENS3_ILi2EEES5_S5_NS3_ILi4EEES5_EEENS2_IJNS3_ILi1EEEiiiNS3_ILi144EEENS3_ILi512EEEEEES5_NS3_ILi64EEEEEDaRKT_RKT0_RKT1_RKT2_ENKUlRKT_T0_E_clINS2_IJNS2_IJEEESV_S5_S8_EEENS_17integral_constantIiLi3EEEEEDaSR_SS_ - $_ZN7cutlass13device_kernelIN5flash19enable_sm80_to_sm89INS1_16FlashAttnBwdSm80INS1_25CollectiveMainloopBwdSm80ILi2ELi2EN4cute5tupleIJNS5_1CILi128EEES8_NS7_ILi64EEEEEENS_10bfloat16_tEfNS_4arch4Sm80ELb1ELb0ELb1ELb1ELb1ELb0ELb0ELb0ELi2ELi4ELi4ELi4ELb0EEENS1_24CollectiveEpilogueBwdGQAISA_fSD_Li256ELb1ELb1EEENS1_25SingleTileBwdLPTSchedulerILb1ELi128ELb1EEEEEEEEEvNT_6ParamsE$_ZZN4cute6detail16composition_implINS_5tupleIJNS_1CILi16EEENS3_ILi2EEES5_S5_NS3_ILi4EEES5_EEENS2_IJNS3_ILi1EEEiiiNS3_ILi144EEENS3_ILi512EEEEEENS2_IJS5_S5_EEENS2_IJNS3_ILi64EEESA_EEEEEDaRKT_RKT0_RKT1_RKT2_ENKUlRKT_RKT0_E_clIS5_SD_EEDaST_SW_)
$_ZN7cutlass13device_kernelIN5flash19enable_sm80_to_sm89INS1_16FlashAttnBwdSm80INS1_25CollectiveMainloopBwdSm80ILi2ELi2EN4cute5tupleIJNS5_1CILi128EEES8_NS7_ILi64EEEEEENS_10bfloat16_tEfNS_4arch4Sm80ELb1ELb0ELb1ELb1ELb1ELb0ELb0ELb0ELi2ELi4ELi4ELi4ELb0EEENS1_24CollectiveEpilogueBwdGQAISA_fSD_Li256ELb1ELb1EEENS1_25SingleTileBwdLPTSchedulerILb1ELi128ELb1EEEEEEEEEvNT_6ParamsE$_ZZN4cute6detail16composition_implINS_5tupleIJNS_1CILi16EEENS3_ILi2EEES5_S5_NS3_ILi4EEES5_EEENS2_IJNS3_ILi1EEEiiiNS3_ILi144EEENS3_ILi512EEEEEENS2_IJS5_S5_EEENS2_IJNS3_ILi64EEESA_EEEEEDaRKT_RKT0_RKT1_RKT2_ENKUlRKT_RKT0_E_clIS5_SD_EEDaST_SW_:
        /* <DEDUP_REMOVED lines=13> */
[----:B-1---5:R-:W-:Y:S05]  /*d780*/  CALL.REL.NOINC `($_ZN7cutlass13device_kernelIN5flash19enable_sm80_to_sm89INS1_16FlashAttnBwdSm80INS1_25CollectiveMainloopBwdSm80ILi2ELi2EN4cute5tupleIJNS5_1CILi128EEES8_NS7_ILi64EEEEEENS_10bfloat16_tEfNS_4arch4Sm80ELb1ELb0ELb1ELb1ELb1ELb0ELb0ELb0ELi2ELi4ELi4ELi4ELb0EEENS1_24CollectiveEpilogueBwdGQAISA_fSD_Li256ELb1ELb1EEENS1_25SingleTileBwdLPTSchedulerILb1ELi128ELb1EEEEEEEEEvNT_6ParamsE$_ZZN4cute6detail16composition_implINS_5tupleIJNS_1CILi16EEENS3_ILi2EEES5_S5_NS3_ILi4EEES5_EEENS2_IJNS3_ILi1EEEiiiNS3_ILi144EEENS3_ILi512EEEEEES5_NS3_ILi64EEEEEDaRKT_RKT0_RKT1_RKT2_ENKUlRKT_T0_E_clINS2_IJNS2_IJEEESV_S5_S8_EEENS_17integral_constantIiLi3EEEEEDaSR_SS_) ;  /* 0x000000b000007944 */ /* 0x022fea0003c00000 */
[----:B-----5:R2:W-:Y:S01]  /*d790*/  STL [R1+0x1690], R2 ;  /* 0x0016900201007387 */ /* 0x0205e20000100800 */
[----:B------:R-:W-:Y:S02]  /*d7a0*/  IADD3 R5, R5, 0x8, RZ ;  /* 0x0000000805057810 */ /* 0x000fe40007ffe0ff */
[----:B------:R-:W-:Y:S01]  /*d7b0*/  MOV R74, 0xd7e0 ;  /* 0x0000d7e0004a7802 */ /* 0x000fe20000000f00 */
[----:B------:R2:W-:Y:S04]  /*d7c0*/  STL.64 [R1+0x1688], R76 ;  /* 0x0016884c01007387 */ /* 0x0005e80000100a00 */
[----:B-12---:R-:W-:Y:S05]  /*d7d0*/  CALL.REL.NOINC `($_ZN7cutlass13device_kernelIN5flash19enable_sm80_to_sm89INS1_16FlashAttnBwdSm80INS1_25CollectiveMainloopBwdSm80ILi2ELi2EN4cute5tupleIJNS5_1CILi128EEES8_NS7_ILi64EEEEEENS_10bfloat16_tEfNS_4arch4Sm80ELb1ELb0ELb1ELb1ELb1ELb0ELb0ELb0ELi2ELi4ELi4ELi4ELb0EEENS1_24CollectiveEpilogueBwdGQAISA_fSD_Li256ELb1ELb1EEENS1_25SingleTileBwdLPTSchedulerILb1ELi128ELb1EEEEEEEEEvNT_6ParamsE$_ZZN4cute6detail16composition_implINS_5tupleIJNS_1CILi16EEENS3_ILi2EEES5_S5_NS3_ILi4EEES5_EEENS2_IJNS3_ILi1EEEiiiNS3_ILi144EEENS3_ILi512EEEEEES5_NS3_ILi64EEEEEDaRKT_RKT0_RKT1_RKT2_ENKUlRKT_T0_E_clINS2_IJNS2_IJS5_EEENS2_IJiEEES8_S8_EEENS_17integral_constantIiLi4EEEEEDaSR_SS_) ;  /* 0x0000012000007944 */ /* 0x006fea0003c00000 */
[----:B------:R-:W-:Y:S02]  /*d7e0*/  MOV R2, R6 ;  /* 0x0000000600027202 */ /* 0x000fe40000000f00 */
[----:B------:R-:W-:Y:S02]  /*d7f0*/  MOV R6, 0xd810 ;  /* 0x0000d81000067802 */ /* 0x000fe40000000f00 */
[----:B-1---5:R-:W-:Y:S05]  /*d800*/  CALL.REL.NOINC `($_ZN7cutlass13device_kernelIN5flash19enable_sm80_to_sm89INS1_16FlashAttnBwdSm80INS1_25CollectiveMainloopBwdSm80ILi2ELi2EN4cute5tupleIJNS5_1CILi128EEES8_NS7_ILi64EEEEEENS_10bfloat16_tEfNS_4arch4Sm80ELb1ELb0ELb1ELb1ELb1ELb0ELb0ELb0ELi2ELi4ELi4ELi4ELb0EEENS1_24CollectiveEpilogueBwdGQAISA_fSD_Li256ELb1ELb1EEENS1_25SingleTileBwdLPTSchedulerILb1ELi128ELb1EEEEEEEEEvNT_6ParamsE$_ZN4cute5tupleIJNS_1CILi2EEEiEEC2ERKS2_RKi) ;  /* 0xffffdd3000007944 */ /* 0x022fea0003c3ffff */
[----:B------:R1:W5:Y:S01]  /*d810*/  LDL R2, [R1+0x16a8] ;  /* 0x0016a80001027983 */ /* 0x0003620000100800 */
[----:B------:R-:W-:-:S04]  /*d820*/  MOV R73, 0x0 ;  /* 0x0000000000497802 */ /* 0x000fc80000000f00 */
[----:B------:R-:W-:Y:S05]  /*d830*/  RET.REL.NODEC R72 `(_ZN7cutlass13device_kernelIN5flash19enable_sm80_to_sm89INS1_16FlashAttnBwdSm80INS1_25CollectiveMainloopBwdSm80ILi2ELi2EN4cute5tupleIJNS5_1CILi128EEES8_NS7_ILi64EEEEEENS_10bfloat16_tEfNS_4arch4Sm80ELb1ELb0ELb1ELb1ELb1ELb0ELb0ELb0ELi2ELi4ELi4ELi4ELb0EEENS1_24CollectiveEpilogueBwdGQAISA_fSD_Li256ELb1ELb1EEENS1_25SingleTileBwdLPTSchedulerILb1ELi128ELb1EEEEEEEEEvNT_6ParamsE) ;  /* 0xffff27c048007950 */ /* 0x000fea0003c3ffff */
        .type           $_ZN7cutlass13device_kernelIN5flash19enable_sm80_to_sm89INS1_16FlashAttnBwdSm80INS1_25CollectiveMainloopBwdSm80ILi2ELi2EN4cute5tupleIJNS5_1CILi128EEES8_NS7_ILi64EEEEEENS_10bfloat16_tEfNS_4arch4Sm80ELb1ELb0ELb1ELb1ELb1ELb0ELb0ELb0ELi2ELi4ELi4ELi4ELb0EEENS1_24CollectiveEpilogueBwdGQAISA_fSD_Li256ELb1ELb1EEENS1_25SingleTileBwdLPTSchedulerILb1ELi128ELb1EEEEEEEEEvNT_6ParamsE$_ZZN4cute6detail16composition_implINS_5tupleIJNS_1CILi16EEENS3_ILi2EEES5_S5_NS3_ILi4EEES5_EEENS2_IJNS3_ILi1EEEiiiNS3_ILi144EEENS3_ILi512EEEEEES5_NS3_ILi64EEEEEDaRKT_RKT0_RKT1_RKT2_ENKUlRKT_T0_E_clINS2_IJNS2_IJEEESV_S5_S8_EEENS_17integral_constantIiLi3EEEEEDaSR_SS_,@function
        .size           $_ZN7cutlass13device_kernelIN5flash19enable_sm80_to_sm89INS1_16FlashAttnBwdSm80INS1_25CollectiveMainloopBwdSm80ILi2ELi2EN4cute5tupleIJNS5_1CILi128EEES8_NS7_ILi64EEEEEENS_10bfloat16_tEfNS_4arch4Sm80ELb1ELb0ELb1ELb1ELb1ELb0ELb0ELb0ELi2ELi4ELi4ELi4ELb0EEENS1_24CollectiveEpilogueBwdGQAISA_fSD_Li256ELb1ELb1EEENS1_25SingleTileBwdLPTSchedulerILb1ELi128ELb1EEEEEEEEEvNT_6ParamsE$_ZZN4cute6detail16composition_implINS_5tupleIJNS_1CILi16EEENS3_ILi2EEES5_S5_NS3_ILi4EEES5_EEENS2_IJNS3_ILi1EEEiiiNS3_ILi144EEENS3_ILi512EEEEEES5_NS3_ILi64EEEEEDaRKT_RKT0_RKT1_RKT2_ENKUlRKT_T0_E_clINS2_IJNS2_IJEEESV_S5_S8_EEENS_17integral_constantIiLi3EEEEEDaSR_SS_,($_ZN7cutlass13device_kernelIN5flash19enable_sm80_to_sm89INS1_16FlashAttnBwdSm80INS1_25CollectiveMainloopBwdSm80ILi2ELi2EN4cute5tupleIJNS5_1CILi128EEES8_NS7_ILi64EEEEEENS_10bfloat16_tEfNS_4arch4Sm80ELb1ELb0ELb1ELb1ELb1ELb0ELb0ELb0ELi2ELi4ELi4ELi4ELb0EEENS1_24CollectiveEpilogueBwdGQAISA_fSD_Li256ELb1ELb1EEENS1_25SingleTileBwdLPTSchedulerILb1ELi128ELb1EEEEEEEEEvNT_6ParamsE$_ZZN4cute6detail16composition_implINS_5tupleIJNS_1CILi16EEENS3_ILi2EEES5_S5_NS3_ILi4EEES5_EEENS2_IJNS3_ILi1EEEiiiNS3_ILi144EEENS3_ILi512EEEEEES5_NS3_ILi64EEEEEDaRKT_RKT0_RKT1_RKT2_ENKUlRKT_T0_E_clINS2_IJNS2_IJS5_EEENS2_IJiEEES8_S8_EEENS_17integral_constantIiLi4EEEEEDaSR_SS_ - $_ZN7cutlass13device_kernelIN5flash19enable_sm80_to_sm89INS1_16FlashAttnBwdSm80INS1_25CollectiveMainloopBwdSm80ILi2ELi2EN4cute5tupleIJNS5_1CILi128EEES8_NS7_ILi64EEEEEENS_10bfloat16_tEfNS_4arch4Sm80ELb1ELb0ELb1ELb1ELb1ELb0ELb0ELb0ELi2ELi4ELi4ELi4ELb0EEENS1_24CollectiveEpilogueBwdGQAISA_fSD_Li256ELb1ELb1EEENS1_25SingleTileBwdLPTSchedulerILb1ELi128ELb1EEEEEEEEEvNT_6ParamsE$_ZZN4cute6detail16composition_implINS_5tupleIJNS_1CILi16EEENS3_ILi2EEES5_S5_NS3_ILi4EEES5_EEENS2_IJNS3_ILi1EEEiiiNS3_ILi144EEENS3_ILi512EEEEEES5_NS3_ILi64EEEEEDaRKT_RKT0_RKT1_RKT2_ENKUlRKT_T0_E_clINS2_IJNS2_IJEEESV_S5_S8_EEENS_17integral_constantIiLi3EEEEEDaSR_SS_)
$_ZN7cutlass13device_kernelIN5flash19enable_sm80_to_sm89INS1_16FlashAttnBwdSm80INS1_25CollectiveMainloopBwdSm80ILi2ELi2EN4cute5tupleIJNS5_1CILi128EEES8_NS7_ILi64EEEEEENS_10bfloat16_tEfNS_4arch4Sm80ELb1ELb0ELb1ELb1ELb1ELb0ELb0ELb0ELi2ELi4ELi4ELi4ELb0EEENS1_24CollectiveEpilogueBwdGQAISA_fSD_Li256ELb1ELb1EEENS1_25SingleTileBwdLPTSchedulerILb1ELi128ELb1EEEEEEEEEvNT_6ParamsE$_ZZN4cute6detail16composition_implINS_5tupleIJNS_1CILi16EEENS3_ILi2EEES5_S5_NS3_ILi4EEES5_EEENS2_IJNS3_ILi1EEEiiiNS3_ILi144EEENS3_ILi512EEEEEES5_NS3_ILi64EEEEEDaRKT_RKT0_RKT1_RKT2_ENKUlRKT_T0_E_clINS2_IJNS2_IJEEESV_S5_S8_EEENS_17integral_constantIiLi3EEEEEDaSR_SS_:
[----:B------:R-:W-:Y:S02]  /*d840*/  IADD3 R4, R1, 0x16b0, RZ ;  /* 0x000016b001047810 */ /* 0x000fe40007ffe0ff */
[----:B------:R-:W-:Y:S02]  /*d850*/  MOV R8, 0xd890 ;  /* 0x0000d89000087802 */ /* 0x000fe40000000f00 */
[----:B------:R-:W-:-:S04]  /*d860*/  IADD3 R4, R4, c[0x0][0x20], RZ ;  /* 0x0000080004047a10 */ /* 0x000fc80007ffe0ff */
[----:B------:R-:W-:Y:S02]  /*d870*/  IADD3 R2, R4, 0x4, RZ ;  /* 0x0000000404027810 */ /* 0x000fe40007ffe0ff */
[----:B------:R-:W-:Y:S05]  /*d880*/  CALL.REL.NOINC `($_ZN7cutlass13device_kernelIN5flash19enable_sm80_to_sm89INS1_16FlashAttnBwdSm80INS1_25CollectiveMainloopBwdSm80ILi2ELi2EN4cute5tupleIJNS5_1CILi128EEES8_NS7_ILi64EEEEEENS_10bfloat16_tEfNS_4arch4Sm80ELb1ELb0ELb1ELb1ELb1ELb0ELb0ELb0ELi2ELi4ELi4ELi4ELb0EEENS1_24CollectiveEpilogueBwdGQAISA_fSD_Li256ELb1ELb1EEENS1_25SingleTileBwdLPTSchedulerILb1ELi128ELb1EEEEEEEEEvNT_6ParamsE$_ZN4cute3eso3ESOILb0ELb1EJiEEC2ERKi) ;  /* 0xffffa09000007944 */ /* 0x000fea0003c3ffff */
[----:B-1----:R1:W5:Y:S01]  /*d890*/  LDL R3, [R1+0x16b4] ;  /* 0x0016b40001037983 */ /* 0x0023620000100800 */
[----:B------:R-:W-:Y:S02]  /*d8a0*/  MOV R2, R4 ;  /* 0x0000000400027202 */ /* 0x000fe40000000f00 */
[----:B------:R-:W-:Y:S02]  /*d8b0*/  MOV R4, 0xd8d0 ;  /* 0x0000d8d000047802 */ /* 0x000fe40000000f00 */
[----:B-1---5:R-:W-:Y:S05]  /*d8c0*/  CALL.REL.NOINC `($_ZN7cutlass13device_kernelIN5flash19enable_sm80_to_sm89INS1_16FlashAttnBwdSm80INS1_25CollectiveMainloopBwdSm80ILi2ELi2EN4cute5tupleIJNS5_1CILi128EEES8_NS7_ILi64EEEEEENS_10bfloat16_tEfNS_4arch4Sm80ELb1ELb0ELb1ELb1ELb1ELb0ELb0ELb0ELi2ELi4ELi4ELi4ELb0EEENS1_24CollectiveEpilogueBwdGQAISA_fSD_Li256ELb1ELb1EEENS1_25SingleTileBwdLPTSchedulerILb1ELi128ELb1EEEEEEEEEvNT_6ParamsE$_ZN4cute3eso3ESOILb1ELb0EJNS_5tupleIJNS_1CILi2EEEEEENS2_IJiEEENS3_ILi1EEES7_EEC2ERKS5_RKS6_RKS7_SE_) ;  /* 0xffffb82000007944 */ /* 0x022fea0003c3ffff */
[----:B-1----:R1:W5:Y:S01]  /*d8d0*/  LDL R2, [R1+0x16b0] ;  /* 0x0016b00001027983 */ /* 0x0023620000100800 */
[----:B------:R-:W-:-:S04]  /*d8e0*/  MOV R75, 0x0 ;  /* 0x00000000004b7802 */ /* 0x000fc80000000f00 */
[----:B------:R-:W-:Y:S05]  /*d8f0*/  RET.REL.NODEC R74 `(_ZN7cutlass13device_kernelIN5flash19enable_sm80_to_sm89INS1_16FlashAttnBwdSm80INS1_25CollectiveMainloopBwdSm80ILi2ELi2EN4cute5tupleIJNS5_1CILi128EEES8_NS7_ILi64EEEEEENS_10bfloat16_tEfNS_4arch4Sm80ELb1ELb0ELb1ELb1ELb1ELb0ELb0ELb0ELi2ELi4ELi4ELi4ELb0EEENS1_24CollectiveEpilogueBwdGQAISA_fSD_Li256ELb1ELb1EEENS1_25SingleTileBwdLPTSchedulerILb1ELi128ELb1EEEEEEEEEvNT_6ParamsE) ;  /* 0xffff27004a007950 */ /* 0x000fea0003c3ffff */
        .type           $_ZN7cutlass13device_kernelIN5flash19enable_sm80_to_sm89INS1_16FlashAttnBwdSm80INS1_25CollectiveMainloopBwdSm80ILi2ELi2EN4cute5tupleIJNS5_1CILi128EEES8_NS7_ILi64EEEEEENS_10bfloat16_tEfNS_4arch4Sm80ELb1ELb0ELb1ELb1ELb1ELb0ELb0ELb0ELi2ELi4ELi4ELi4ELb0EEENS1_24CollectiveEpilogueBwdGQAISA_fSD_Li256ELb1ELb1EEENS1_25SingleTileBwdLPTSchedulerILb1ELi128ELb1EEEEEEEEEvNT_6ParamsE$_ZZN4cute6detail16composition_implINS_5tupleIJNS_1CILi16EEENS3_ILi2EEES5_S5_NS3_ILi4EEES5_EEENS2_IJNS3_ILi1EEEiiiNS3_ILi144EEENS3_ILi512EEEEEES5_NS3_ILi64EEEEEDaRKT_RKT0_RKT1_RKT2_ENKUlRKT_T0_E_clINS2_IJNS2_IJS5_EEENS2_IJiEEES8_S8_EEENS_17integral_constantIiLi4EEEEEDaSR_SS_,@function
        .size           $_ZN7cutlass13device_kernelIN5flash19enable_sm80_to_sm89INS1_16FlashAttnBwdSm80INS1_25CollectiveMainloopBwdSm80ILi2ELi2EN4cute5tupleIJNS5_1CILi128EEES8_NS7_ILi64EEEEEENS_10bfloat16_tEfNS_4arch4Sm80ELb1ELb0ELb1ELb1ELb1ELb0ELb0ELb0ELi2ELi4ELi4ELi4ELb0EEENS1_24CollectiveEpilogueBwdGQAISA_fSD_Li256ELb1ELb1EEENS1_25SingleTileBwdLPTSchedulerILb1ELi128ELb1EEEEEEEEEvNT_6ParamsE$_ZZN4cute6detail16composition_implINS_5tupleIJNS_1CILi16EEENS3_ILi2EEES5_S5_NS3_ILi4EEES5_EEENS2_IJNS3_ILi1EEEiiiNS3_ILi144EEENS3_ILi512EEEEEES5_NS3_ILi64EEEEEDaRKT_RKT0_RKT1_RKT2_ENKUlRKT_T0_E_clINS2_IJNS2_IJS5_EEENS2_IJiEEES8_S8_EEENS_17integral_constantIiLi4EEEEEDaSR_SS_,($_ZN7cutlass13device_kernelIN5flash19enable_sm80_to_sm89INS1_16FlashAttnBwdSm80INS1_25CollectiveMainloopBwdSm80ILi2ELi2EN4cute5tupleIJNS5_1CILi128EEES8_NS7_ILi64EEEEEENS_10bfloat16_tEfNS_4arch4Sm80ELb1ELb0ELb1ELb1ELb1ELb0ELb0ELb0ELi2ELi4ELi4ELi4ELb0EEENS1_24CollectiveEpilogueBwdGQAISA_fSD_Li256ELb1ELb1EEENS1_25SingleTileBwdLPTSchedulerILb1ELi128ELb1EEEEEEEEEvNT_6ParamsE$_ZZN4cute6detail16composition_implINS_5tupleIJNS_1CILi16EEENS3_ILi2EEES5_S5_NS3_ILi4EEES5_EEENS2_IJNS3_ILi1EEEiiiNS3_ILi144EEENS3_ILi512EEEEEES6_S4_EEDaRKT_RKT0_RKT1_RKT2_ENKUlRKT_T0_E_clINS2_IJNS2_IJEEESU_S6_S8_EEENS_17integral_constantIiLi1EEEEEDaSQ_SR_ - $_ZN7cutlass13device_kernelIN5flash19enable_sm80_to_sm89INS1_16FlashAttnBwdSm80INS1_25CollectiveMainloopBwdSm80ILi2ELi2EN4cute5tupleIJNS5_1CILi128EEES8_NS7_ILi64EEEEEENS_10bfloat16_tEfNS_4arch4Sm80ELb1ELb0ELb1ELb1ELb1ELb0ELb0ELb0ELi2ELi4ELi4ELi4ELb0EEENS1_24CollectiveEpilogueBwdGQAISA_fSD_Li256ELb1ELb1EEENS1_25SingleTileBwdLPTSchedulerILb1ELi128ELb1EEEEEEEEEvNT_6ParamsE$_ZZN4cute6detail16composition_implINS_5tupleIJNS_1CILi16EEENS3_ILi2EEES5_S5_NS3_ILi4EEES5_EEENS2_IJNS3_ILi1EEEiiiNS3_ILi144EEENS3_ILi512EEEEEES5_NS3_ILi64EEEEEDaRKT_RKT0_RKT1_RKT2_ENKUlRKT_T0_E_clINS2_IJNS2_IJS5_EEENS2_IJiEEES8_S8_EEENS_17integral_constantIiLi4EEEEEDaSR_SS_)
$_ZN7cutlass13device_kernelIN5flash19enable_sm80_to_sm89INS1_16FlashAttnBwdSm80INS1_25CollectiveMainloopBwdSm80ILi2ELi2EN4cute5tupleIJNS5_1CILi128EEES8_NS7_ILi64EEEEEENS_10bfloat16_tEfNS_4arch4Sm80ELb1ELb0ELb1ELb1ELb1ELb0ELb0ELb0ELi2ELi4ELi4ELi4ELb0EEENS1_24CollectiveEpilogueBwdGQAISA_fSD_Li256ELb1ELb1EEENS1_25SingleTileBwdLPTSchedulerILb1ELi128ELb1EEEEEEEEEvNT_6ParamsE$_ZZN4cute6detail16composition_implINS_5tupleIJNS_1CILi16EEENS3_ILi2EEES5_S5_NS3_ILi4EEES5_EEENS2_IJNS3_ILi1EEEiiiNS3_ILi144EEENS3_ILi512EEEEEES5_NS3_ILi64EEEEEDaRKT_RKT0_RKT1_RKT2_ENKUlRKT_T0_E_clINS2_IJNS2_IJS5_EEENS2_IJiEEES8_S8_EEENS_17integral_constantIiLi4EEEEEDaSR_SS_:
[----:B------:R-:W-:-:S05]  /*d900*/  IADD3 R5, R5, -c[0x0][0x20], RZ ;  /* 0x8000080005057a10 */ /* 0x000fca0007ffe0ff */
[----:B------:R1:W5:Y:S01]  /*d910*/  LDL R3, [R5] ;  /* 0x0000000005037983 */ /* 0x0003620000100800 */
[----:B------:R-:W-:Y:S02]  /*d920*/  IADD3 R2, R1, 0x16b0, RZ ;  /* 0x000016b001027810 */ /* 0x000fe40007ffe0ff */
[----:B------:R-:W-:Y:S02]  /*d930*/  MOV R4, 0xd960 ;  /* 0x0000d96000047802 */ /* 0x000fe40000000f00 */
[----:B------:R-:W-:Y:S02]  /*d940*/  IADD3 R2, R2, c[0x0][0x20], RZ ;  /* 0x0000080002027a10 */ /* 0x000fe40007ffe0ff */
[----:B-1---5:R-:W-:Y:S05]  /*d950*/  CALL.REL.NOINC `($_ZN7cutlass13device_kernelIN5flash19enable_sm80_to_sm89INS1_16FlashAttnBwdSm80INS1_25CollectiveMainloopBwdSm80ILi2ELi2EN4cute5tupleIJNS5_1CILi128EEES8_NS7_ILi64EEEEEENS_10bfloat16_tEfNS_4arch4Sm80ELb1ELb0ELb1ELb1ELb1ELb0ELb0ELb0ELi2ELi4ELi4ELi4ELb0EEENS1_24CollectiveEpilogueBwdGQAISA_fSD_Li256ELb1ELb1EEENS1_25SingleTileBwdLPTSchedulerILb1ELi128ELb1EEEEEEEEEvNT_6ParamsE$_ZN4cute3eso3ESOILb1ELb0EJNS_5tupleIJNS_1CILi2EEEEEENS2_IJiEEENS3_ILi1EEES7_EEC2ERKS5_RKS6_RKS7_SE_) ;  /* 0xffffb79000007944 */ /* 0x022fea0003c3ffff */
[----:B-1----:R1:W5:Y:S01]  /*d960*/  LDL R3, [R1+0x16b0] ;  /* 0x0016b00001037983 */ /* 0x0023620000100800 */
[----:B------:R-:W-:-:S04]  /*d970*/  MOV R75, 0x0 ;  /* 0x00000000004b7802 */ /* 0x000fc80000000f00 */
[----:B------:R-:W-:Y:S05]  /*d980*/  RET.REL.NODEC R74 `(_ZN7cutlass13device_kernelIN5flash19enable_sm80_to_sm89INS1_16FlashAttnBwdSm80INS1_25CollectiveMainloopBwdSm80ILi2ELi2EN4cute5tupleIJNS5_1CILi128EEES8_NS7_ILi64EEEEEENS_10bfloat16_tEfNS_4arch4Sm80ELb1ELb0ELb1ELb1ELb1ELb0ELb0ELb0ELi2ELi4ELi4ELi4ELb0EEENS1_24CollectiveEpilogueBwdGQAISA_fSD_Li256ELb1ELb1EEENS1_25SingleTileBwdLPTSchedulerILb1ELi128ELb1EEEEEEEEEvNT_6ParamsE) ;  /* 0xffff26704a007950 */ /* 0x000fea0003c3ffff */
        .type           $_ZN7cutlass13device_kernelIN5flash19enable_sm80_to_sm89INS1_16FlashAttnBwdSm80INS1_25CollectiveMainloopBwdSm80ILi2ELi2EN4cute5tupleIJNS5_1CILi128EEES8_NS7_ILi64EEEEEENS_10bfloat16_tEfNS_4arch4Sm80ELb1ELb0ELb1ELb1ELb1ELb0ELb0ELb0ELi2ELi4ELi4ELi4ELb0EEENS1_24CollectiveEpilogueBwdGQAISA_fSD_Li256ELb1ELb1EEENS1_25SingleTileBwdLPTSchedulerILb1ELi128ELb1EEEEEEEEEvNT_6ParamsE$_ZZN4cute6detail16composition_implINS_5tupleIJNS_1CILi16EEENS3_ILi2EEES5_S5_NS3_ILi4EEES5_EEENS2_IJNS3_ILi1EEEiiiNS3_ILi144EEENS3_ILi512EEEEEES6_S4_EEDaRKT_RKT0_RKT1_RKT2_ENKUlRKT_T0_E_clINS2_IJNS2_IJEEESU_S6_S8_EEENS_17integral_constantIiLi1EEEEEDaSQ_SR_,@function
        .size           $_ZN7cutlass13device_kernelIN5flash19enable_sm80_to_sm89INS1_16FlashAttnBwdSm80INS1_25CollectiveMainloopBwdSm80ILi2ELi2EN4cute5tupleIJNS5_1CILi128EEES8_NS7_ILi64EEEEEENS_10bfloat16_tEfNS_4arch4Sm80ELb1ELb0ELb1ELb1ELb1ELb0ELb0ELb0ELi2ELi4ELi4ELi4ELb0EEENS1_24CollectiveEpilogueBwdGQAISA_fSD_Li256ELb1ELb1EEENS1_25SingleTileBwdLPTSchedulerILb1ELi128ELb1EEEEEEEEEvNT_6ParamsE$_ZZN4cute6detail16composition_implINS_5tupleIJNS_1CILi16EEENS3_ILi2EEES5_S5_NS3_ILi4EEES5_EEENS2_IJNS3_ILi1EEEiiiNS3_ILi144EEENS3_ILi512EEEEEES6_S4_EEDaRKT_RKT0_RKT1_RKT2_ENKUlRKT_T0_E_clINS2_IJNS2_IJEEESU_S6_S8_EEENS_17integral_constantIiLi1EEEEEDaSQ_SR_,($_ZN7cutlass13device_kernelIN5flash19enable_sm80_to_sm89INS1_16FlashAttnBwdSm80INS1_25CollectiveMainloopBwdSm80ILi2ELi2EN4cute5tupleIJNS5_1CILi128EEES8_NS7_ILi64EEEEEENS_10bfloat16_tEfNS_4arch4Sm80ELb1ELb0ELb1ELb1ELb1ELb0ELb0ELb0ELi2ELi4ELi4ELi4ELb0EEENS1_24CollectiveEpilogueBwdGQAISA_fSD_Li256ELb1ELb1EEENS1_25SingleTileBwdLPTSchedulerILb1ELi128ELb1EEEEEEEEEvNT_6ParamsE$_ZZN4cute6detail16composition_implINS_5tupleIJNS_1CILi16EEENS3_ILi2EEES5_S5_NS3_ILi4EEES5_EEENS2_IJNS3_ILi1EEEiiiNS3_ILi144EEENS3_ILi512EEEEEES6_S4_EEDaRKT_RKT0_RKT1_RKT2_ENKUlRKT_T0_E_clINS2_IJNS2_IJS5_EEENS2_IJiEEES5_S8_EEENS_17integral_constantIiLi2EEEEEDaSQ_SR_ - $_ZN7cutlass13device_kernelIN5flash19enable_sm80_to_sm89INS1_16FlashAttnBwdSm80INS1_25CollectiveMainloopBwdSm80ILi2ELi2EN4cute5tupleIJNS5_1CILi128EEES8_NS7_ILi64EEEEEENS_10bfloat16_tEfNS_4arch4Sm80ELb1ELb0ELb1ELb1ELb1ELb0ELb0ELb0ELi2ELi4ELi4ELi4ELb0EEENS1_24CollectiveEpilogueBwdGQAISA_fSD_Li256ELb1ELb1EEENS1_25SingleTileBwdLPTSchedulerILb1ELi128ELb1EEEEEEEEEvNT_6ParamsE$_ZZN4cute6detail16composition_implINS_5tupleIJNS_1CILi16EEENS3_ILi2EEES5_S5_NS3_ILi4EEES5_EEENS2_IJNS3_ILi1EEEiiiNS3_ILi144EEENS3_ILi512EEEEEES6_S4_EEDaRKT_RKT0_RKT1_RKT2_ENKUlRKT_T0_E_clINS2_IJNS2_IJEEESU_S6_S8_EEENS_17integral_constantIiLi1EEEEEDaSQ_SR_)
$_ZN7cutlass13device_kernelIN5flash19enable_sm80_to_sm89INS1_16FlashAttnBwdSm80INS1_25CollectiveMainloopBwdSm80ILi2ELi2EN4cute5tupleIJNS5_1CILi128EEES8_NS7_ILi64EEEEEENS_10bfloat16_tEfNS_4arch4Sm80ELb1ELb0ELb1ELb1ELb1ELb0ELb0ELb0ELi2ELi4ELi4ELi4ELb0EEENS1_24CollectiveEpilogueBwdGQAISA_fSD_Li256ELb1ELb1EEENS1_25SingleTileBwdLPTSchedulerILb1ELi128ELb1EEEEEEEEEvNT_6ParamsE$_ZZN4cute6detail16composition_implINS_5tupleIJNS_1CILi16EEENS3_ILi2EEES5_S5_NS3_ILi4EEES5_EEENS2_IJNS3_ILi1EEEiiiNS3_ILi144EEENS3_ILi512EEEEEES6_S4_EEDaRKT_RKT0_RKT1_RKT2_ENKUlRKT_T0_E_clINS2_IJNS2_IJEEESU_S6_S8_EEENS_17integral_constantIiLi1EEEEEDaSQ_SR_:
        /* <DEDUP_REMOVED lines=8> */
[----:B-1---5:R-:W-:Y:S05]  /*da10*/  CALL.REL.NOINC `($_ZN7cutlass13device_kernelIN5flash19enable_sm80_to_sm89INS1_16FlashAttnBwdSm80INS1_25CollectiveMainloopBwdSm80ILi2ELi2EN4cute5tupleIJNS5_1CILi128EEES8_NS7_ILi64EEEEEENS_10bfloat16_tEfNS_4arch4Sm80ELb1ELb0ELb1ELb1ELb1ELb0ELb0ELb0ELi2ELi4ELi4ELi4ELb0EEENS1_24CollectiveEpilogueBwdGQAISA_fSD_Li256ELb1ELb1EEENS1_25SingleTileBwdLPTSchedulerILb1ELi128ELb1EEEEEEEEEvNT_6ParamsE$_ZN4cute3eso3ESOILb1ELb0EJNS_5tupleIJNS_1CILi2EEEEEENS2_IJiEEES4_NS3_ILi1EEEEEC2ERKS5_RKS6_RKS4_RKS7_) ;  /* 0xffffb72000007944 */ /* 0x022fea0003c3ffff */
[----:B-1----:R1:W5:Y:S01]  /*da20*/  LDL R2, [R1+0x16c8] ;  /* 0x0016c80001027983 */ /* 0x0023620000100800 */
[----:B------:R-:W-:Y:S02]  /*da30*/  MOV R4, R10 ;  /* 0x0000000a00047202 */ /* 0x000fe40000000f00 */
[----:B------:R-:W-:-:S04]  /*da40*/  MOV R5, 0x0 ;  /* 0x0000000000057802 */ /* 0x000fc80000000f00 */
[----:B------:R-:W-:Y:S05]  /*da50*/  RET.REL.NODEC R4 `(_ZN7cutlass13device_kernelIN5flash19enable_sm80_to_sm89INS1_16FlashAttnBwdSm80INS1_25CollectiveMainloopBwdSm80ILi2ELi2EN4cute5tupleIJNS5_1CILi128EEES8_NS7_ILi64EEEEEENS_10bfloat16_tEfNS_4arch4Sm80ELb1ELb0ELb1ELb1ELb1ELb0ELb0ELb0ELi2ELi4ELi4ELi4ELb0EEENS1_24CollectiveEpilogueBwdGQAISA_fSD_Li256ELb1ELb1EEENS1_25SingleTileBwdLPTSchedulerILb1ELi128ELb1EEEEEEEEEvNT_6ParamsE) ;  /* 0xffff25a004007950 */ /* 0x000fea0003c3ffff */
        .type           $_ZN7cutlass13device_kernelIN5flash19enable_sm80_to_sm89INS1_16FlashAttnBwdSm80INS1_25CollectiveMainloopBwdSm80ILi2ELi2EN4cute5tupleIJNS5_1CILi128EEES8_NS7_ILi64EEEEEENS_10bfloat16_tEfNS_4arch4Sm80ELb1ELb0ELb1ELb1ELb1ELb0ELb0ELb0ELi2ELi4ELi4ELi4ELb0EEENS1_24CollectiveEpilogueBwdGQAISA_fSD_Li256ELb1ELb1EEENS1_25SingleTileBwdLPTSchedulerILb1ELi128ELb1EEEEEEEEEvNT_6ParamsE$_ZZN4cute6detail16composition_implINS_5tupleIJNS_1CILi16EEENS3_ILi2EEES5_S5_NS3_ILi4EEES5_EEENS2_IJNS3_ILi1EEEiiiNS3_ILi144EEENS3_ILi512EEEEEES6_S4_EEDaRKT_RKT0_RKT1_RKT2_ENKUlRKT_T0_E_clINS2_IJNS2_IJS5_EEENS2_IJiEEES5_S8_EEENS_17integral_constantIiLi2EEEEEDaSQ_SR_,@function
        .size           $_ZN7cutlass13device_kernelIN5flash19enable_sm80_to_sm89INS1_16FlashAttnBwdSm80INS1_25CollectiveMainloopBwdSm80ILi2ELi2EN4cute5tupleIJNS5_1CILi128EEES8_NS7_ILi64EEEEEENS_10bfloat16_tEfNS_4arch4Sm80ELb1ELb0ELb1ELb1ELb1ELb0ELb0ELb0ELi2ELi4ELi4ELi4ELb0EEENS1_24CollectiveEpilogueBwdGQAISA_fSD_Li256ELb1ELb1EEENS1_25SingleTileBwdLPTSchedulerILb1ELi128ELb1EEEEEEEEEvNT_6ParamsE$_ZZN4cute6detail16composition_implINS_5tupleIJNS_1CILi16EEENS3_ILi2EEES5_S5_NS3_ILi4EEES5_EEENS2_IJNS3_ILi1EEEiiiNS3_ILi144EEENS3_ILi512EEEEEES6_S4_EEDaRKT_RKT0_RKT1_RKT2_ENKUlRKT_T0_E_clINS2_IJNS2_IJS5_EEENS2_IJiEEES5_S8_EEENS_17integral_constantIiLi2EEEEEDaSQ_SR_,($_ZN7cutlass13device_kernelIN5flash19enable_sm80_to_sm89INS1_16FlashAttnBwdSm80INS1_25CollectiveMainloopBwdSm80ILi2ELi2EN4cute5tupleIJNS5_1CILi128EEES8_NS7_ILi64EEEEEENS_10bfloat16_tEfNS_4arch4Sm80ELb1ELb0ELb1ELb1ELb1ELb0ELb0ELb0ELi2ELi4ELi4ELi4ELb0EEENS1_24CollectiveEpilogueBwdGQAISA_fSD_Li256ELb1ELb1EEENS1_25SingleTileBwdLPTSchedulerILb1ELi128ELb1EEEEEEEEEvNT_6ParamsE$_ZZN4cute6detail16composition_implINS_5tupleIJNS_1CILi16EEENS3_ILi2EEES5_S5_NS3_ILi4EEES5_EEENS2_IJNS3_ILi1EEEiiiNS3_ILi144EEENS3_ILi512EEEEEES6_S4_EEDaRKT_RKT0_RKT1_RKT2_ENKUlRKT_T0_E_clINS2_IJNS2_IJS5_S5_EEENS2_IJiiEEES8_S8_EEENS_17integral_constantIiLi3EEEEEDaSQ_SR_ - $_ZN7cutlass13device_kernelIN5flash19enable_sm80_to_sm89INS1_16FlashAttnBwdSm80INS1_25CollectiveMainloopBwdSm80ILi2ELi2EN4cute5tupleIJNS5_1CILi128EEES8_NS7_ILi64EEEEEENS_10bfloat16_tEfNS_4arch4Sm80ELb1ELb0ELb1ELb1ELb1ELb0ELb0ELb0ELi2ELi4ELi4ELi4ELb0EEENS1_24CollectiveEpilogueBwdGQAISA_fSD_Li256ELb1ELb1EEENS1_25SingleTileBwdLPTSchedulerILb1ELi128ELb1EEEEEEEEEvNT_6ParamsE$_ZZN4cute6detail16composition_implINS_5tupleIJNS_1CILi16EEENS3_ILi2EEES5_S5_NS3_ILi4EEES5_EEENS2_IJNS3_ILi1EEEiiiNS3_ILi144EEENS3_ILi512EEEEEES6_S4_EEDaRKT_RKT0_RKT1_RKT2_ENKUlRKT_T0_E_clINS2_IJNS2_IJS5_EEENS2_IJiEEES5_S8_EEENS_17integral_constantIiLi2EEEEEDaSQ_SR_)
$_ZN7cutlass13device_kernelIN5flash19enable_sm80_to_sm89INS1_16FlashAttnBwdSm80INS1_25CollectiveMainloopBwdSm80ILi2ELi2EN4cute5tupleIJNS5_1CILi128EEES8_NS7_ILi64EEEEEENS_10bfloat16_tEfNS_4arch4Sm80ELb1ELb0ELb1ELb1ELb1ELb0ELb0ELb0ELi2ELi4ELi4ELi4ELb0EEENS1_24CollectiveEpilogueBwdGQAISA_fSD_Li256ELb1ELb1EEENS1_25SingleTileBwdLPTSchedulerILb1ELi128ELb1EEEEEEEEEvNT_6ParamsE$_ZZN4cute6detail16composition_implINS_5tupleIJNS_1CILi16EEENS3_ILi2EEES5_S5_NS3_ILi4EEES5_EEENS2_IJNS3_ILi1EEEiiiNS3_ILi144EEENS3_ILi512EEEEEES6_S4_EEDaRKT_RKT0_RKT1_RKT2_ENKUlRKT_T0_E_clINS2_IJNS2_IJS5_EEENS2_IJiEEES5_S8_EEENS_17integral_constantIiLi2EEEEEDaSQ_SR_:
        /* <DEDUP_REMOVED lines=8> */
[----:B-1---5:R-:W-:Y:S05]  /*dae0*/  CALL.REL.NOINC `($_ZN7cutlass13device_kernelIN5flash19enable_sm80_to_sm89INS1_16FlashAttnBwdSm80INS1_25CollectiveMainloopBwdSm80ILi2ELi2EN4cute5tupleIJNS5_1CILi128EEES8_NS7_ILi64EEEEEENS_10bfloat16_tEfNS_4arch4Sm80ELb1ELb0ELb1ELb1ELb1ELb0ELb0ELb0ELi2ELi4ELi4ELi4ELb0EEENS1_24CollectiveEpilogueBwdGQAISA_fSD_Li256ELb1ELb1EEENS1_25SingleTileBwdLPTSchedulerILb1ELi128ELb1EEEEEEEEEvNT_6ParamsE$_ZN4cute3eso3ESOILb0ELb0EJiiEEC2ERKiS4_) ;  /* 0xffff968000007944 */ /* 0x022fea0003c3ffff */
[----:B-1----:R1:W5:Y:S01]  /*daf0*/  LDL.64 R2, [R1+0x16c8] ;  /* 0x0016c80001027983 */ /* 0x0023620000100a00 */
[----:B------:R-:W-:-:S03]  /*db00*/  MOV R6, 0xdb20 ;  /* 0x0000db2000067802 */ /* 0x000fc60000000f00 */
[----:B-1---5:R-:W-:Y:S05]  /*db10*/  CALL.REL.NOINC `($_ZN7cutlass13device_kernelIN5flash19enable_sm80_to_sm89INS1_16FlashAttnBwdSm80INS1_25CollectiveMainloopBwdSm80ILi2ELi2EN4cute5tupleIJNS5_1CILi128EEES8_NS7_ILi64EEEEEENS_10bfloat16_tEfNS_4arch4Sm80ELb1ELb0ELb1ELb1ELb1ELb0ELb0ELb0ELi2ELi4ELi4ELi4ELb0EEENS1_24CollectiveEpilogueBwdGQAISA_fSD_Li256ELb1ELb1EEENS1_25SingleTileBwdLPTSchedulerILb1ELi128ELb1EEEEEEEEEvNT_6ParamsE$_ZN4cute3eso3ESOILb1ELb0EJNS_5tupleIJNS_1CILi2EEES4_EEENS2_IJiiEEENS3_ILi1EEES7_EEC2ERKS5_RKS6_RKS7_SE_) ;  /* 0xffffb77000007944 */ /* 0x022fea0003c3ffff */
[----:B-1----:R1:W5:Y:S01]  /*db20*/  LDL.64 R2, [R1+0x16c8] ;  /* 0x0016c80001027983 */ /* 0x0023620000100a00 */
[----:B------:R-:W-:-:S04]  /*db30*/  MOV R73, 0x0 ;  /* 0x0000000000497802 */ /* 0x000fc80000000f00 */
[----:B------:R-:W-:Y:S05]  /*db40*/  RET.REL.NODEC R72 `(_ZN7cutlass13device_kernelIN5flash19enable_sm80_to_sm89INS1_16FlashAttnBwdSm80INS1_25CollectiveMainloopBwdSm80ILi2ELi2EN4cute5tupleIJNS5_1CILi128EEES8_NS7_ILi64EEEEEENS_10bfloat16_tEfNS_4arch4Sm80ELb1ELb0ELb1ELb1ELb1ELb0ELb0ELb0ELi2ELi4ELi4ELi4ELb0EEENS1_24CollectiveEpilogueBwdGQAISA_fSD_Li256ELb1ELb1EEENS1_25SingleTileBwdLPTSchedulerILb1ELi128ELb1EEEEEEEEEvNT_6ParamsE) ;  /* 0xffff24b048007950 */ /* 0x000fea0003c3ffff */
        .type           $_ZN7cutlass13device_kernelIN5flash19enable_sm80_to_sm89INS1_16FlashAttnBwdSm80INS1_25CollectiveMainloopBwdSm80ILi2ELi2EN4cute5tupleIJNS5_1CILi128EEES8_NS7_ILi64EEEEEENS_10bfloat16_tEfNS_4arch4Sm80ELb1ELb0ELb1ELb1ELb1ELb0ELb0ELb0ELi2ELi4ELi4ELi4ELb0EEENS1_24CollectiveEpilogueBwdGQAISA_fSD_Li256ELb1ELb1EEENS1_25SingleTileBwdLPTSchedulerILb1ELi128ELb1EEEEEEEEEvNT_6ParamsE$_ZZN4cute6detail16composition_implINS_5tupleIJNS_1CILi16EEENS3_ILi2EEES5_S5_NS3_ILi4EEES5_EEENS2_IJNS3_ILi1EEEiiiNS3_ILi144EEENS3_ILi512EEEEEES6_S4_EEDaRKT_RKT0_RKT1_RKT2_ENKUlRKT_T0_E_clINS2_IJNS2_IJS5_S5_EEENS2_IJiiEEES8_S8_EEENS_17integral_constantIiLi3EEEEEDaSQ_SR_,@function
        .size           $_ZN7cutlass13device_kernelIN5flash19enable_sm80_to_sm89INS1_16FlashAttnBwdSm80INS1_25CollectiveMainloopBwdSm80ILi2ELi2EN4cute5tupleIJNS5_1CILi128EEES8_NS7_ILi64EEEEEENS_10bfloat16_tEfNS_4arch4Sm80ELb1ELb0ELb1ELb1ELb1ELb0ELb0ELb0ELi2ELi4ELi4ELi4ELb0EEENS1_24CollectiveEpilogueBwdGQAISA_fSD_Li256ELb1ELb1EEENS1_25SingleTileBwdLPTSchedulerILb1ELi128ELb1EEEEEEEEEvNT_6ParamsE$_ZZN4cute6detail16composition_implINS_5tupleIJNS_1CILi16EEENS3_ILi2EEES5_S5_NS3_ILi4EEES5_EEENS2_IJNS3_ILi1EEEiiiNS3_ILi144EEENS3_ILi512EEEEEES6_S4_EEDaRKT_RKT0_RKT1_RKT2_ENKUlRKT_T0_E_clINS2_IJNS2_IJS5_S5_EEENS2_IJiiEEES8_S8_EEENS_17integral_constantIiLi3EEEEEDaSQ_SR_,($_ZN7cutlass13device_kernelIN5flash19enable_sm80_to_sm89INS1_16FlashAttnBwdSm80INS1_25CollectiveMainloopBwdSm80ILi2ELi2EN4cute5tupleIJNS5_1CILi128EEES8_NS7_ILi64EEEEEENS_10bfloat16_tEfNS_4arch4Sm80ELb1ELb0ELb1ELb1ELb1ELb0ELb0ELb0ELi2ELi4ELi4ELi4ELb0EEENS1_24CollectiveEpilogueBwdGQAISA_fSD_Li256ELb1ELb1EEENS1_25SingleTileBwdLPTSchedulerILb1ELi128ELb1EEEEEEEEEvNT_6ParamsE$_ZZN4cute6detail16composition_implINS_5tupleIJNS_1CILi16EEENS3_ILi2EEES5_S5_NS3_ILi4EEES5_EEENS2_IJNS3_ILi1EEEiiiNS3_ILi144EEENS3_ILi512EEEEEES6_S4_EEDaRKT_RKT0_RKT1_RKT2_ENKUlRKT_T0_E_clINS2_IJNS2_IJS5_S5_EEENS2_IJiiEEES8_S8_EEENS_17integral_constantIiLi4EEEEEDaSQ_SR_ - $_ZN7cutlass13device_kernelIN5flash19enable_sm80_to_sm89INS1_16FlashAttnBwdSm80INS1_25CollectiveMainloopBwdSm80ILi2ELi2EN4cute5tupleIJNS5_1CILi128EEES8_NS7_ILi64EEEEEENS_10bfloat16_tEfNS_4arch4Sm80ELb1ELb0ELb1ELb1ELb1ELb0ELb0ELb0ELi2ELi4ELi4ELi4ELb0EEENS1_24CollectiveEpilogueBwdGQAISA_fSD_Li256ELb1ELb1EEENS1_25SingleTileBwdLPTSchedulerILb1ELi128ELb1EEEEEEEEEvNT_6ParamsE$_ZZN4cute6detail16composition_implINS_5tupleIJNS_1CILi16EEENS3_ILi2EEES5_S5_NS3_ILi4EEES5_EEENS2_IJNS3_ILi1EEEiiiNS3_ILi144EEENS3_ILi512EEEEEES6_S4_EEDaRKT_RKT0_RKT1_RKT2_ENKUlRKT_T0_E_clINS2_IJNS2_IJS5_S5_EEENS2_IJiiEEES8_S8_EEENS_17integral_constantIiLi3EEEEEDaSQ_SR_)
$_ZN7cutlass13device_kernelIN5flash19enable_sm80_to_sm89INS1_16FlashAttnBwdSm80INS1_25CollectiveMainloopBwdSm80ILi2ELi2EN4cute5tupleIJNS5_1CILi128EEES8_NS7_ILi64EEEEEENS_10bfloat16_tEfNS_4arch4Sm80ELb1ELb0ELb1ELb1ELb1ELb0ELb0ELb0ELi2ELi4ELi4ELi4ELb0EEENS1_24CollectiveEpilogueBwdGQAISA_fSD_Li256ELb1ELb1EEENS1_25SingleTileBwdLPTSchedulerILb1ELi128ELb1EEEEEEEEEvNT_6ParamsE$_ZZN4cute6detail16composition_implINS_5tupleIJNS_1CILi16EEENS3_ILi2EEES5_S5_NS3_ILi4EEES5_EEENS2_IJNS3_ILi1EEEiiiNS3_ILi144EEENS3_ILi512EEEEEES6_S4_EEDaRKT_RKT0_RKT1_RKT2_ENKUlRKT_T0_E_clINS2_IJNS2_IJS5_S5_EEENS2_IJiiEEES8_S8_EEENS_17integral_constantIiLi3EEEEEDaSQ_SR_:
[----:B------:R-:W-:-:S05]  /*db50*/  IADD3 R5, R5, -c[0x0][0x20], RZ ;  /* 0x8000080005057a10 */ /* 0x000fca0007ffe0ff */
[----:B------:R1:W5:Y:S04]  /*db60*/  LDL R2, [R5] ;  /* 0x0000000005027983 */ /* 0x0003680000100800 */
[----:B------:R1:W5:Y:S01]  /*db70*/  LDL R3, [R5+0x4] ;  /* 0x0000040005037983 */ /* 0x0003620000100800 */
[----:B------:R-:W-:Y:S02]  /*db80*/  IADD3 R4, R1, 0x16c8, RZ ;  /* 0x000016c801047810 */ /* 0x000fe40007ffe0ff */
[----:B------:R-:W-:Y:S02]  /*db90*/  MOV R6, 0xdbc0 ;  /* 0x0000dbc000067802 */ /* 0x000fe40000000f00 */
[----:B------:R-:W-:Y:S02]  /*dba0*/  IADD3 R4, R4, c[0x0][0x20], RZ ;  /* 0x0000080004047a10 */ /* 0x000fe40007ffe0ff */
[----:B-1---5:R-:W-:Y:S05]  /*dbb0*/  CALL.REL.NOINC `($_ZN7cutlass13device_kernelIN5flash19enable_sm80_to_sm89INS1_16FlashAttnBwdSm80INS1_25CollectiveMainloopBwdSm80ILi2ELi2EN4cute5tupleIJNS5_1CILi128EEES8_NS7_ILi64EEEEEENS_10bfloat16_tEfNS_4arch4Sm80ELb1ELb0ELb1ELb1ELb1ELb0ELb0ELb0ELi2ELi4ELi4ELi4ELb0EEENS1_24CollectiveEpilogueBwdGQAISA_fSD_Li256ELb1ELb1EEENS1_25SingleTileBwdLPTSchedulerILb1ELi128ELb1EEEEEEEEEvNT_6ParamsE$_ZN4cute3eso3ESOILb1ELb0EJNS_5tupleIJNS_1CILi2EEES4_EEENS2_IJiiEEENS3_ILi1EEES7_EEC2ERKS5_RKS6_RKS7_SE_) ;  /* 0xffffb6d000007944 */ /* 0x022fea0003c3ffff */
[----:B-1----:R1:W5:Y:S01]  /*dbc0*/  LDL.64 R2, [R1+0x16c8] ;  /* 0x0016c80001027983 */ /* 0x0023620000100a00 */
[----:B------:R-:W-:-:S04]  /*dbd0*/  MOV R9, 0x0 ;  /* 0x0000000000097802 */ /* 0x000fc80000000f00 */
[----:B------:R-:W-:Y:S05]  /*dbe0*/  RET.REL.NODEC R8 `(_ZN7cutlass13device_kernelIN5flash19enable_sm80_to_sm89INS1_16FlashAttnBwdSm80INS1_25CollectiveMainloopBwdSm80ILi2ELi2EN4cute5tupleIJNS5_1CILi128EEES8_NS7_ILi64EEEEEENS_10bfloat16_tEfNS_4arch4Sm80ELb1ELb0ELb1ELb1ELb1ELb0ELb0ELb0ELi2ELi4ELi4ELi4ELb0EEENS1_24CollectiveEpilogueBwdGQAISA_fSD_Li256ELb1ELb1EEENS1_25SingleTileBwdLPTSchedulerILb1ELi128ELb1EEEEEEEEEvNT_6ParamsE) ;  /* 0xffff241008007950 */ /* 0x000fea0003c3ffff */
        .type           $_ZN7cutlass13device_kernelIN5flash19enable_sm80_to_sm89INS1_16FlashAttnBwdSm80INS1_25CollectiveMainloopBwdSm80ILi2ELi2EN4cute5tupleIJNS5_1CILi128EEES8_NS7_ILi64EEEEEENS_10bfloat16_tEfNS_4arch4Sm80ELb1ELb0ELb1ELb1ELb1ELb0ELb0ELb0ELi2ELi4ELi4ELi4ELb0EEENS1_24CollectiveEpilogueBwdGQAISA_fSD_Li256ELb1ELb1EEENS1_25SingleTileBwdLPTSchedulerILb1ELi128ELb1EEEEEEEEEvNT_6ParamsE$_ZZN4cute6detail16composition_implINS_5tupleIJNS_1CILi16EEENS3_ILi2EEES5_S5_NS3_ILi4EEES5_EEENS2_IJNS3_ILi1EEEiiiNS3_ILi144EEENS3_ILi512EEEEEES6_S4_EEDaRKT_RKT0_RKT1_RKT2_ENKUlRKT_T0_E_clINS2_IJNS2_IJS5_S5_EEENS2_IJiiEEES8_S8_EEENS_17integral_constantIiLi4EEEEEDaSQ_SR_,@function
        .size           $_ZN7cutlass13device_kernelIN5flash19enable_sm80_to_sm89INS1_16FlashAttnBwdSm80INS1_25CollectiveMainloopBwdSm80ILi2ELi2EN4cute5tupleIJNS5_1CILi128EEES8_NS7_ILi64EEEEEENS_10bfloat16_tEfNS_4arch4Sm80ELb1ELb0ELb1ELb1ELb1ELb0ELb0ELb0ELi2ELi4ELi4ELi4ELb0EEENS1_24CollectiveEpilogueBwdGQAISA_fSD_Li256ELb1ELb1EEENS1_25SingleTileBwdLPTSchedulerILb1ELi128ELb1EEEEEEEEEvNT_6ParamsE$_ZZN4cute6detail16composition_implINS_5tupleIJNS_1CILi16EEENS3_ILi2EEES5_S5_NS3_ILi4EEES5_EEENS2_IJNS3_ILi1EEEiiiNS3_ILi144EEENS3_ILi512EEEEEES6_S4_EEDaRKT_RKT0_RKT1_RKT2_ENKUlRKT_T0_E_clINS2_IJNS2_IJS5_S5_EEENS2_IJiiEEES8_S8_EEENS_17integral_constantIiLi4EEEEEDaSQ_SR_,($_ZN7cutlass13device_kernelIN5flash19enable_sm80_to_sm89INS1_16FlashAttnBwdSm80INS1_25CollectiveMainloopBwdSm80ILi2ELi2EN4cute5tupleIJNS5_1CILi128EEES8_NS7_ILi64EEEEEENS_10bfloat16_tEfNS_4arch4Sm80ELb1ELb0ELb1ELb1ELb1ELb0ELb0ELb0ELi2ELi4ELi4ELi4ELb0EEENS1_24CollectiveEpilogueBwdGQAISA_fSD_Li256ELb1ELb1EEENS1_25SingleTileBwdLPTSchedulerILb1ELi128ELb1EEEEEEEEEvNT_6ParamsE$_ZZN4cute6detail16composition_implINS_5tupleIJNS_1CILi8EEENS3_ILi2EEES5_S5_S4_S5_EEENS2_IJNS3_ILi1EEEiiiNS3_ILi72EEENS3_ILi512EEEEEENS2_IJNS2_IJS5_S5_EEES4_NS3_ILi4EEEEEENS2_IJNS2_IJS7_S4_EEENS3_ILi1024EEENS3_ILi16EEEEEEEEDaRKT_RKT0_RKT1_RKT2_ENKUlRKT_RKT0_E_clISB_SE_EEDaSW_SZ_ - $_ZN7cutlass13device_kernelIN5flash19enable_sm80_to_sm89INS1_16FlashAttnBwdSm80INS1_25CollectiveMainloopBwdSm80ILi2ELi2EN4cute5tupleIJNS5_1CILi128EEES8_NS7_ILi64EEEEEENS_10bfloat16_tEfNS_4arch4Sm80ELb1ELb0ELb1ELb1ELb1ELb0ELb0ELb0ELi2ELi4ELi4ELi4ELb0EEENS1_24CollectiveEpilogueBwdGQAISA_fSD_Li256ELb1ELb1EEENS1_25SingleTileBwdLPTSchedulerILb1ELi128ELb1EEEEEEEEEvNT_6ParamsE$_ZZN4cute6detail16composition_implINS_5tupleIJNS_1CILi16EEENS3_ILi2EEES5_S5_NS3_ILi4EEES5_EEENS2_IJNS3_ILi1EEEiiiNS3_ILi144EEENS3_ILi512EEEEEES6_S4_EEDaRKT_RKT0_RKT1_RKT2_ENKUlRKT_T0_E_clINS2_IJNS2_IJS5_S5_EEENS2_IJiiEEES8_S8_EEENS_17integral_constantIiLi4EEEEEDaSQ_SR_)
$_ZN7cutlass13device_kernelIN5flash19enable_sm80_to_sm89INS1_16FlashAttnBwdSm80INS1_25CollectiveMainloopBwdSm80ILi2ELi2EN4cute5tupleIJNS5_1CILi128EEES8_NS7_ILi64EEEEEENS_10bfloat16_tEfNS_4arch4Sm80ELb1ELb0ELb1ELb1ELb1ELb0ELb0ELb0ELi2ELi4ELi4ELi4ELb0EEENS1_24CollectiveEpilogueBwdGQAISA_fSD_Li256ELb1ELb1EEENS1_25SingleTileBwdLPTSchedulerILb1ELi128ELb1EEEEEEEEEvNT_6ParamsE$_ZZN4cute6detail16composition_implINS_5tupleIJNS_1CILi16EEENS3_ILi2EEES5_S5_NS3_ILi4EEES5_EEENS2_IJNS3_ILi1EEEiiiNS3_ILi144EEENS3_ILi512EEEEEES6_S4_EEDaRKT_RKT0_RKT1_RKT2_ENKUlRKT_T0_E_clINS2_IJNS2_IJS5_S5_EEENS2_IJiiEEES8_S8_EEENS_17integral_constantIiLi4EEEEEDaSQ_SR_:
        /* <DEDUP_REMOVED lines=10> */
        .type           $_ZN7cutlass13device_kernelIN5flash19enable_sm80_to_sm89INS1_16FlashAttnBwdSm80INS1_25CollectiveMainloopBwdSm80ILi2ELi2EN4cute5tupleIJNS5_1CILi128EEES8_NS7_ILi64EEEEEENS_10bfloat16_tEfNS_4arch4Sm80ELb1ELb0ELb1ELb1ELb1ELb0ELb0ELb0ELi2ELi4ELi4ELi4ELb0EEENS1_24CollectiveEpilogueBwdGQAISA_fSD_Li256ELb1ELb1EEENS1_25SingleTileBwdLPTSchedulerILb1ELi128ELb1EEEEEEEEEvNT_6ParamsE$_ZZN4cute6detail16composition_implINS_5tupleIJNS_1CILi8EEENS3_ILi2EEES5_S5_S4_S5_EEENS2_IJNS3_ILi1EEEiiiNS3_ILi72EEENS3_ILi512EEEEEENS2_IJNS2_IJS5_S5_EEES4_NS3_ILi4EEEEEENS2_IJNS2_IJS7_S4_EEENS3_ILi1024EEENS3_ILi16EEEEEEEEDaRKT_RKT0_RKT1_RKT2_ENKUlRKT_RKT0_E_clISB_SE_EEDaSW_SZ_,@function
        .size           $_ZN7cutlass13device_kernelIN5flash19enable_sm80_to_sm89INS1_16FlashAttnBwdSm80INS1_25CollectiveMainloopBwdSm80ILi2ELi2EN4cute5tupleIJNS5_1CILi128EEES8_NS7_ILi64EEEEEENS_10bfloat16_tEfNS_4arch4Sm80ELb1ELb0ELb1ELb1ELb1ELb0ELb0ELb0ELi2ELi4ELi4ELi4ELb0EEENS1_24CollectiveEpilogueBwdGQAISA_fSD_Li256ELb1ELb1EEENS1_25SingleTileBwdLPTSchedulerILb1ELi128ELb1EEEEEEEEEvNT_6ParamsE$_ZZN4cute6detail16composition_implINS_5tupleIJNS_1CILi8EEENS3_ILi2EEES5_S5_S4_S5_EEENS2_IJNS3_ILi1EEEiiiNS3_ILi72EEENS3_ILi512EEEEEENS2_IJNS2_IJS5_S5_EEES4_NS3_ILi4EEEEEENS2_IJNS2_IJS7_S4_EEENS3_ILi1024EEENS3_ILi16EEEEEEEEDaRKT_RKT0_RKT1_RKT2_ENKUlRKT_RKT0_E_clISB_SE_EEDaSW_SZ_,($_ZN7cutlass13device_kernelIN5flash19enable_sm80_to_sm89INS1_16FlashAttnBwdSm80INS1_25CollectiveMainloopBwdSm80ILi2ELi2EN4cute5tupleIJNS5_1CILi128EEES8_NS7_ILi64EEEEEENS_10bfloat16_tEfNS_4arch4Sm80ELb1ELb0ELb1ELb1ELb1ELb0ELb0ELb0ELi2ELi4ELi4ELi4ELb0EEENS1_24CollectiveEpilogueBwdGQAISA_fSD_Li256ELb1ELb1EEENS1_25SingleTileBwdLPTSchedulerILb1ELi128ELb1EEEEEEEEEvNT_6ParamsE$_ZZN4cute6detail16composition_implINS_5tupleIJNS_1CILi8EEENS3_ILi2EEES5_S5_S4_S5_EEENS2_IJNS3_ILi1EEEiiiNS3_ILi72EEENS3_ILi512EEEEEENS2_IJNS2_IJS5_S5_EEES4_NS3_ILi4EEEEEENS2_IJNS2_IJS7_S4_EEENS3_ILi1024EEENS3_ILi16EEEEEEEEDaRKT_RKT0_RKT1_RKT2_ENKUlRKT_RKT0_E_clISC_SG_EEDaSW_SZ_ - $_ZN7cutlass13device_kernelIN5flash19enable_sm80_to_sm89INS1_16FlashAttnBwdSm80INS1_25CollectiveMainloopBwdSm80ILi2ELi2EN4cute5tupleIJNS5_1CILi128EEES8_NS7_ILi64EEEEEENS_10bfloat16_tEfNS_4arch4Sm80ELb1ELb0ELb1ELb1ELb1ELb0ELb0ELb0ELi2ELi4ELi4ELi4ELb0EEENS1_24CollectiveEpilogueBwdGQAISA_fSD_Li256ELb1ELb1EEENS1_25SingleTileBwdLPTSchedulerILb1ELi128ELb1EEEEEEEEEvNT_6ParamsE$_ZZN4cute6detail16composition_implINS_5tupleIJNS_1CILi8EEENS3_ILi2EEES5_S5_S4_S5_EEENS2_IJNS3_ILi1EEEiiiNS3_ILi72EEENS3_ILi512EEEEEENS2_IJNS2_IJS5_S5_EEES4_NS3_ILi4EEEEEENS2_IJNS2_IJS7_S4_EEENS3_ILi1024EEENS3_ILi16EEEEEEEEDaRKT_RKT0_RKT1_RKT2_ENKUlRKT_RKT0_E_clISB_SE_EEDaSW_SZ_)
$_ZN7cutlass13device_kernelIN5flash19enable_sm80_to_sm89INS1_16FlashAttnBwdSm80INS1_25CollectiveMainloopBwdSm80ILi2ELi2EN4cute5tupleIJNS5_1CILi128EEES8_NS7_ILi64EEEEEENS_10bfloat16_tEfNS_4arch4Sm80ELb1ELb0ELb1ELb1ELb1ELb0ELb0ELb0ELi2ELi4ELi4ELi4ELb0EEENS1_24CollectiveEpilogueBwdGQAISA_fSD_Li256ELb1ELb1EEENS1_25SingleTileBwdLPTSchedulerILb1ELi128ELb1EEEEEEEEEvNT_6ParamsE$_ZZN4cute6detail16composition_implINS_5tupleIJNS_1CILi8EEENS3_ILi2EEES5_S5_S4_S5_EEENS2_IJNS3_ILi1EEEiiiNS3_ILi72EEENS3_ILi512EEEEEENS2_IJNS2_IJS5_S5_EEES4_NS3_ILi4EEEEEENS2_IJNS2_IJS7_S4_EEENS3_ILi1024EEENS3_ILi16EEEEEEEEDaRKT_RKT0_RKT1_RKT2_ENKUlRKT_RKT0_E_clISB_SE_EEDaSW_SZ_:
[----:B------:R-:W-:Y:S02]  /*dc90*/  IADD3 R34, R1, 0x1380, RZ ;  /* 0x0000138001227810 */ /* 0x000fe40007ffe0ff */
[----:B------:R-:W-:Y:S02]  /*dca0*/  MOV R68, 0xdce0 ;  /* 0x0000dce000447802 */ /* 0x000fe40000000f00 */
[----:B------:R-:W-:-:S04]  /*dcb0*/  IADD3 R34, R34, c[0x0][0x20], RZ ;  /* 0x0000080022227a10 */ /* 0x000fc80007ffe0ff */
[----:B------:R-:W-:Y:S02]  /*dcc0*/  IADD3 R62, R34, 0x4, RZ ;  /* 0x00000004223e7810 */ /* 0x000fe40007ffe0ff */
[----:B------:R-:W-:Y:S05]  /*dcd0*/  CALL.REL.NOINC `($_ZN7cutlass13device_kernelIN5flash19enable_sm80_to_sm89INS1_16FlashAttnBwdSm80INS1_25CollectiveMainloopBwdSm80ILi2ELi2EN4cute5tupleIJNS5_1CILi128EEES8_NS7_ILi64EEEEEENS_10bfloat16_tEfNS_4arch4Sm80ELb1ELb0ELb1ELb1ELb1ELb0ELb0ELb0ELi2ELi4ELi4ELi4ELb0EEENS1_24CollectiveEpilogueBwdGQAISA_fSD_Li256ELb1ELb1EEENS1_25SingleTileBwdLPTSchedulerILb1ELi128ELb1EEEEEEEEEvNT_6ParamsE$_ZZN4cute6detail16composition_implINS_5tupleIJNS_1CILi8EEENS3_ILi2EEES5_S5_S4_S5_EEENS2_IJNS3_ILi1EEEiiiNS3_ILi72EEENS3_ILi512EEEEEENS2_IJS5_S5_EEENS2_IJS7_S4_EEEEEDaRKT_RKT0_RKT1_RKT2_ENKUlRKT_RKT0_E_clIS5_S4_EEDaSR_SU_) ;  /* 0x000009d000007944 */ /* 0x000fea0003c00000 */
[----:B------:R-:W-:Y:S02]  /*dce0*/  MOV R4, 0xdd00 ;  /* 0x0000dd0000047802 */ /* 0x000fe40000000f00 */
[----:B-1---5:R-:W-:Y:S05]  /*dcf0*/  CALL.REL.NOINC `($_ZN7cutlass13device_kernelIN5flash19enable_sm80_to_sm89INS1_16FlashAttnBwdSm80INS1_25CollectiveMainloopBwdSm80ILi2ELi2EN4cute5tupleIJNS5_1CILi128EEES8_NS7_ILi64EEEEEENS_10bfloat16_tEfNS_4arch4Sm80ELb1ELb0ELb1ELb1ELb1ELb0ELb0ELb0ELi2ELi4ELi4ELi4ELb0EEENS1_24CollectiveEpilogueBwdGQAISA_fSD_Li256ELb1ELb1EEENS1_25SingleTileBwdLPTSchedulerILb1ELi128ELb1EEEEEEEEEvNT_6ParamsE$_ZN4cute3eso3ESOILb1ELb0EJNS_1CILi1EEEiEEC2ERKS3_RKi) ;  /* 0xffffa69000007944 */ /* 0x022fea0003c3ffff */
[----:B-1----:R1:W5:Y:S01]  /*dd00*/  LDL R2, [R1+0x1384] ;  /* 0x0013840001027983 */ /* 0x0023620000100800 */
[----:B------:R-:W-:-:S03]  /*dd10*/  MOV R6, 0xdd30 ;  /* 0x0000dd3000067802 */ /* 0x000fc60000000f00 */
[----:B-1---5:R-:W-:Y:S05]  /*dd20*/  CALL.REL.NOINC `($_ZN7cutlass13device_kernelIN5flash19enable_sm80_to_sm89INS1_16FlashAttnBwdSm80INS1_25CollectiveMainloopBwdSm80ILi2ELi2EN4cute5tupleIJNS5_1CILi128EEES8_NS7_ILi64EEEEEENS_10bfloat16_tEfNS_4arch4Sm80ELb1ELb0ELb1ELb1ELb1ELb0ELb0ELb0ELi2ELi4ELi4ELi4ELb0EEENS1_24CollectiveEpilogueBwdGQAISA_fSD_Li256ELb1ELb1EEENS1_25SingleTileBwdLPTSchedulerILb1ELi128ELb1EEEEEEEEEvNT_6ParamsE$_ZN4cute5tupleIJNS0_IJNS_1CILi2EEES2_EEENS0_IJNS1_ILi1EEEiEEEEEC2ERKS3_RKS5_) ;  /* 0xffffd53000007944 */ /* 0x022fea0003c3ffff */
[----:B------:R1:W5:Y:S01]  /*dd30*/  LDL R34, [R1+0x1380] ;  /* 0x0013800001227983 */ /* 0x0003620000100800 */
[----:B------:R-:W-:Y:S02]  /*dd40*/  MOV R2, R10 ;  /* 0x0000000a00027202 */ /* 0x000fe40000000f00 */
[----:B------:R-:W-:-:S04]  /*dd50*/  MOV R3, 0x0 ;  /* 0x0000000000037802 */ /* 0x000fc80000000f00 */
[----:B------:R-:W-:Y:S05]  /*dd60*/  RET.REL.NODEC R2 `(_ZN7cutlass13device_kernelIN5flash19enable_sm80_to_sm89INS1_16FlashAttnBwdSm80INS1_25CollectiveMainloopBwdSm80ILi2ELi2EN4cute5tupleIJNS5_1CILi128EEES8_NS7_ILi64EEEEEENS_10bfloat16_tEfNS_4arch4Sm80ELb1ELb0ELb1ELb1ELb1ELb0ELb0ELb0ELi2ELi4ELi4ELi4ELb0EEENS1_24CollectiveEpilogueBwdGQAISA_fSD_Li256ELb1ELb1EEENS1_25SingleTileBwdLPTSchedulerILb1ELi128ELb1EEEEEEEEEvNT_6ParamsE) ;  /* 0xffff229002007950 */ /* 0x000fea0003c3ffff */
        .type           $_ZN7cutlass13device_kernelIN5flash19enable_sm80_to_sm89INS1_16FlashAttnBwdSm80INS1_25CollectiveMainloopBwdSm80ILi2ELi2EN4cute5tupleIJNS5_1CILi128EEES8_NS7_ILi64EEEEEENS_10bfloat16_tEfNS_4arch4Sm80ELb1ELb0ELb1ELb1ELb1ELb0ELb0ELb0ELi2ELi4ELi4ELi4ELb0EEENS1_24CollectiveEpilogueBwdGQAISA_fSD_Li256ELb1ELb1EEENS1_25SingleTileBwdLPTSchedulerILb1ELi128ELb1EEEEEEEEEvNT_6ParamsE$_ZZN4cute6detail16composition_implINS_5tupleIJNS_1CILi8EEENS3_ILi2EEES5_S5_S4_S5_EEENS2_IJNS3_ILi1EEEiiiNS3_ILi72EEENS3_ILi512EEEEEENS2_IJNS2_IJS5_S5_EEES4_NS3_ILi4EEEEEENS2_IJNS2_IJS7_S4_EEENS3_ILi1024EEENS3_ILi16EEEEEEEEDaRKT_RKT0_RKT1_RKT2_ENKUlRKT_RKT0_E_clISC_SG_EEDaSW_SZ_,@function
        .size           $_ZN7cutlass13device_kernelIN5flash19enable_sm80_to_sm89INS1_16FlashAttnBwdSm80INS1_25CollectiveMainloopBwdSm80ILi2ELi2EN4cute5tupleIJNS5_1CILi128EEES8_NS7_ILi64EEEEEENS_10bfloat16_tEfNS_4arch4Sm80ELb1ELb0ELb1ELb1ELb1ELb0ELb0ELb0ELi2ELi4ELi4ELi4ELb0EEENS1_24CollectiveEpilogueBwdGQAISA_fSD_Li256ELb1ELb1EEENS1_25SingleTileBwdLPTSchedulerILb1ELi128ELb1EEEEEEEEEvNT_6ParamsE$_ZZN4cute6detail16composition_implINS_5tupleIJNS_1CILi8EEENS3_ILi2EEES5_S5_S4_S5_EEENS2_IJNS3_ILi1EEEiiiNS3_ILi72EEENS3_ILi512EEEEEENS2_IJNS2_IJS5_S5_EEES4_NS3_ILi4EEEEEENS2_IJNS2_IJS7_S4_EEENS3_ILi1024EEENS3_ILi16EEEEEEEEDaRKT_RKT0_RKT1_RKT2_ENKUlRKT_RKT0_E_clISC_SG_EEDaSW_SZ_,($_ZN7cutlass13device_kernelIN5flash19enable_sm80_to_sm89INS1_16FlashAttnBwdSm80INS1_25CollectiveMainloopBwdSm80ILi2ELi2EN4cute5tupleIJNS5_1CILi128EEES8_NS7_ILi64EEEEEENS_10bfloat16_tEfNS_4arch4Sm80ELb1ELb0ELb1ELb1ELb1ELb0ELb0ELb0ELi2ELi4ELi4ELi4ELb0EEENS1_24CollectiveEpilogueBwdGQAISA_fSD_Li256ELb1ELb1EEENS1_25SingleTileBwdLPTSchedulerILb1ELi128ELb1EEEEEEEEEvNT_6ParamsE$_ZZN4cute6detail16composition_implINS_5tupleIJNS_1CILi8EEENS3_ILi2EEES5_S5_S4_S5_EEENS2_IJNS3_ILi1EEEiiiNS3_ILi72EEENS3_ILi512EEEEEENS2_IJNS2_IJS5_S5_S5_EEES5_NS2_IJNS3_ILi4EEES5_EEEEEENS2_IJNS2_IJS7_S9_S4_EEENS3_ILi4096EEENS2_IJNS3_ILi16EEENS3_ILi8192EEEEEEEEEEEDaRKT_RKT0_RKT1_RKT2_ENKUlRKT_RKT0_E_clISB_SF_EEDaSZ_S12_ - $_ZN7cutlass13device_kernelIN5flash19enable_sm80_to_sm89INS1_16FlashAttnBwdSm80INS1_25CollectiveMainloopBwdSm80ILi2ELi2EN4cute5tupleIJNS5_1CILi128EEES8_NS7_ILi64EEEEEENS_10bfloat16_tEfNS_4arch4Sm80ELb1ELb0ELb1ELb1ELb1ELb0ELb0ELb0ELi2ELi4ELi4ELi4ELb0EEENS1_24CollectiveEpilogueBwdGQAISA_fSD_Li256ELb1ELb1EEENS1_25SingleTileBwdLPTSchedulerILb1ELi128ELb1EEEEEEEEEvNT_6ParamsE$_ZZN4cute6detail16composition_implINS_5tupleIJNS_1CILi8EEENS3_ILi2EEES5_S5_S4_S5_EEENS2_IJNS3_ILi1EEEiiiNS3_ILi72EEENS3_ILi512EEEEEENS2_IJNS2_IJS5_S5_EEES4_NS3_ILi4EEEEEENS2_IJNS2_IJS7_S4_EEENS3_ILi1024EEENS3_ILi16EEEEEEEEDaRKT_RKT0_RKT1_RKT2_ENKUlRKT_RKT0_E_clISC_SG_EEDaSW_SZ_)
$_ZN7cutlass13device_kernelIN5flash19enable_sm80_to_sm89INS1_16FlashAttnBwdSm80INS1_25CollectiveMainloopBwdSm80ILi2ELi2EN4cute5tupleIJNS5_1CILi128EEES8_NS7_ILi64EEEEEENS_10bfloat16_tEfNS_4arch4Sm80ELb1ELb0ELb1ELb1ELb1ELb0ELb0ELb0ELi2ELi4ELi4ELi4ELb0EEENS1_24CollectiveEpilogueBwdGQAISA_fSD_Li256ELb1ELb1EEENS1_25SingleTileBwdLPTSchedulerILb1ELi128ELb1EEEEEEEEEvNT_6ParamsE$_ZZN4cute6detail16composition_implINS_5tupleIJNS_1CILi8EEENS3_ILi2EEES5_S5_S4_S5_EEENS2_IJNS3_ILi1EEEiiiNS3_ILi72EEENS3_ILi512EEEEEENS2_IJNS2_IJS5_S5_EEES4_NS3_ILi4EEEEEENS2_IJNS2_IJS7_S4_EEENS3_ILi1024EEENS3_ILi16EEEEEEEEDaRKT_RKT0_RKT1_RKT2_ENKUlRKT_RKT0_E_clISC_SG_EEDaSW_SZ_:
        /* <DEDUP_REMOVED lines=14> */
[----:B-1---5:R-:W-:Y:S05]  /*de50*/  CALL.REL.NOINC `($_ZN7cutlass13device_kernelIN5flash19enable_sm80_to_sm89INS1_16FlashAttnBwdSm80INS1_25CollectiveMainloopBwdSm80ILi2ELi2EN4cute5tupleIJNS5_1CILi128EEES8_NS7_ILi64EEEEEENS_10bfloat16_tEfNS_4arch4Sm80ELb1ELb0ELb1ELb1ELb1ELb0ELb0ELb0ELi2ELi4ELi4ELi4ELb0EEENS1_24CollectiveEpilogueBwdGQAISA_fSD_Li256ELb1ELb1EEENS1_25SingleTileBwdLPTSchedulerILb1ELi128ELb1EEEEEEEEEvNT_6ParamsE$_ZZN4cute6detail16composition_implINS_5tupleIJNS_1CILi8EEENS3_ILi2EEES5_S5_S4_S5_EEENS2_IJNS3_ILi1EEEiiiNS3_ILi72EEENS3_ILi512EEEEEENS3_ILi4EEENS3_ILi16EEEEEDaRKT_RKT0_RKT1_RKT2_ENKUlRKT_T0_E_clINS2_IJNS2_IJEEESV_SB_S7_EEENS_17integral_constantIiLi2EEEEEDaSR_SS_) ;  /* 0x00000d4000007944 */ /* 0x022fea0003c00000 */
[----:B-----5:R2:W-:Y:S04]  /*de60*/  STL [R1+0x1398], R2 ;  /* 0x0013980201007387 */ /* 0x0205e80000100800 */
[----:B------:R2:W-:Y:S04]  /*de70*/  STL.64 [R1+0x1390], R62 ;  /* 0x0013903e01007387 */ /* 0x0005e80000100a00 */
[----:B------:R2:W5:Y:S01]  /*de80*/  LDL R6, [R49+0x8] ;  /* 0x0000080031067983 */ /* 0x0005620000100800 */
[----:B------:R-:W-:Y:S02]  /*de90*/  IADD3 R10, R45, 0x18, RZ ;  /* 0x000000182d0a7810 */ /* 0x000fe40007ffe0ff */
[----:B------:R-:W-:-:S02]  /*dea0*/  MOV R72, 0xdec0 ;  /* 0x0000dec000487802 */ /* 0x000fc40000000f00 */
[----:B-12--5:R-:W-:Y:S05]  /*deb0*/  CALL.REL.NOINC `($_ZN7cutlass13device_kernelIN5flash19enable_sm80_to_sm89INS1_16FlashAttnBwdSm80INS1_25CollectiveMainloopBwdSm80ILi2ELi2EN4cute5tupleIJNS5_1CILi128EEES8_NS7_ILi64EEEEEENS_10bfloat16_tEfNS_4arch4Sm80ELb1ELb0ELb1ELb1ELb1ELb0ELb0ELb0ELi2ELi4ELi4ELi4ELb0EEENS1_24CollectiveEpilogueBwdGQAISA_fSD_Li256ELb1ELb1EEENS1_25SingleTileBwdLPTSchedulerILb1ELi128ELb1EEEEEEEEEvNT_6ParamsE$_ZZN4cute6detail16composition_implINS_5tupleIJNS_1CILi8EEENS3_ILi2EEES5_S5_S4_S5_EEENS2_IJNS3_ILi1EEEiiiNS3_ILi72EEENS3_ILi512EEEEEENS3_ILi4EEENS3_ILi16EEEEEDaRKT_RKT0_RKT1_RKT2_ENKUlRKT_T0_E_clINS2_IJNS2_IJS5_EEENS2_IJiEEES5_S7_EEENS_17integral_constantIiLi3EEEEEDaSR_SS_) ;  /* 0x00000db000007944 */ /* 0x026fea0003c00000 */
[----:B------:R-:W2:Y:S01]  /*dec0*/  LDL.64 R62, [R1+0x1390] ;  /* 0x00139000013e7983 */ /* 0x000ea20000100a00 */
[----:B------:R-:W-:-:S02]  /*ded0*/  IADD3 R5, R45, 0x8, RZ ;  /* 0x000000082d057810 */ /* 0x000fc40007ffe0ff */
[----:B------:R-:W-:Y:S01]  /*dee0*/  MOV R8, 0xdf20 ;  /* 0x0000df2000087802 */ /* 0x000fe20000000f00 */
[----:B-----5:R3:W-:Y:S04]  /*def0*/  STL.64 [R1+0x1388], R2 ;  /* 0x0013880201007387 */ /* 0x0207e80000100a00 */
[----:B--2---:R3:W-:Y:S02]  /*df00*/  STL.64 [R1+0x1380], R62 ;  /* 0x0013803e01007387 */ /* 0x0047e40000100a00 */
[----:B-1-3--:R-:W-:Y:S05]  /*df10*/  CALL.REL.NOINC `($_ZN7cutlass13device_kernelIN5flash19enable_sm80_to_sm89INS1_16FlashAttnBwdSm80INS1_25CollectiveMainloopBwdSm80ILi2ELi2EN4cute5tupleIJNS5_1CILi128EEES8_NS7_ILi64EEEEEENS_10bfloat16_tEfNS_4arch4Sm80ELb1ELb0ELb1ELb1ELb1ELb0ELb0ELb0ELi2ELi4ELi4ELi4ELb0EEENS1_24CollectiveEpilogueBwdGQAISA_fSD_Li256ELb1ELb1EEENS1_25SingleTileBwdLPTSchedulerILb1ELi128ELb1EEEEEEEEEvNT_6ParamsE$_ZZN4cute6detail16composition_implINS_5tupleIJNS_1CILi8EEENS3_ILi2EEES5_S5_S4_S5_EEENS2_IJNS3_ILi1EEEiiiNS3_ILi72EEENS3_ILi512EEEEEENS3_ILi4EEENS3_ILi16EEEEEDaRKT_RKT0_RKT1_RKT2_ENKUlRKT_T0_E_clINS2_IJNS2_IJS5_S5_EEENS2_IJiiEEES7_S7_EEENS_17integral_constantIiLi4EEEEEDaSR_SS_) ;  /* 0x00000e5000007944 */ /* 0x00afea0003c00000 */
[----:B-----5:R-:W-:Y:S01]  /*df20*/  IMAD.MOV.U32 R8, RZ, RZ, R3 ;  /* 0x000000ffff087224 */ /* 0x020fe200078e0003 */
[----:B------:R-:W-:Y:S02]  /*df30*/  MOV R3, R7 ;  /* 0x0000000700037202 */ /* 0x000fe40000000f00 */
[----:B------:R-:W-:Y:S02]  /*df40*/  MOV R6, 0xdf60 ;  /* 0x0000df6000067802 */ /* 0x000fe40000000f00 */
[----:B-1----:R-:W-:Y:S05]  /*df50*/  CALL.REL.NOINC `($_ZN7cutlass13device_kernelIN5flash19enable_sm80_to_sm89INS1_16FlashAttnBwdSm80INS1_25CollectiveMainloopBwdSm80ILi2ELi2EN4cute5tupleIJNS5_1CILi128EEES8_NS7_ILi64EEEEEENS_10bfloat16_tEfNS_4arch4Sm80ELb1ELb0ELb1ELb1ELb1ELb0ELb0ELb0ELi2ELi4ELi4ELi4ELb0EEENS1_24CollectiveEpilogueBwdGQAISA_fSD_Li256ELb1ELb1EEENS1_25SingleTileBwdLPTSchedulerILb1ELi128ELb1EEEEEEEEEvNT_6ParamsE$_ZN4cute5tupleIJNS0_IJNS_1CILi2EEES2_EEENS0_IJiiEEEEEC2ERKS3_RKS4_) ;  /* 0xffffd3f000007944 */ /* 0x002fea0003c3ffff */
[----:B------:R1:W5:Y:S01]  /*df60*/  LDL.64 R2, [R1+0x13b0] ;  /* 0x0013b00001027983 */ /* 0x0003620000100a00 */
[----:B------:R-:W-:-:S04]  /*df70*/  MOV R45, 0x0 ;  /* 0x00000000002d7802 */ /* 0x000fc80000000f00 */
[----:B------:R-:W-:Y:S05]  /*df80*/  RET.REL.NODEC R44 `(_ZN7cutlass13device_kernelIN5flash19enable_sm80_to_sm89INS1_16FlashAttnBwdSm80INS1_25CollectiveMainloopBwdSm80ILi2ELi2EN4cute5tupleIJNS5_1CILi128EEES8_NS7_ILi64EEEEEENS_10bfloat16_tEfNS_4arch4Sm80ELb1ELb0ELb1ELb1ELb1ELb0ELb0ELb0ELi2ELi4ELi4ELi4ELb0EEENS1_24CollectiveEpilogueBwdGQAISA_fSD_Li256ELb1ELb1EEENS1_25SingleTileBwdLPTSchedulerILb1ELi128ELb1EEEEEEEEEvNT_6ParamsE) ;  /* 0xffff20702c007950 */ /* 0x000fea0003c3ffff */
        .type           $_ZN7cutlass13device_kernelIN5flash19enable_sm80_to_sm89INS1_16FlashAttnBwdSm80INS1_25CollectiveMainloopBwdSm80ILi2ELi2EN4cute5tupleIJNS5_1CILi128EEES8_NS7_ILi64EEEEEENS_10bfloat16_tEfNS_4arch4Sm80ELb1ELb0ELb1ELb1ELb1ELb0ELb0ELb0ELi2ELi4ELi4ELi4ELb0EEENS1_24CollectiveEpilogueBwdGQAISA_fSD_Li256ELb1ELb1EEENS1_25SingleTileBwdLPTSchedulerILb1ELi128ELb1EEEEEEEEEvNT_6ParamsE$_ZZN4cute6detail16composition_implINS_5tupleIJNS_1CILi8EEENS3_ILi2EEES5_S5_S4_S5_EEENS2_IJNS3_ILi1EEEiiiNS3_ILi72EEENS3_ILi512EEEEEENS2_IJNS2_IJS5_S5_S5_EEES5_NS2_IJNS3_ILi4EEES5_EEEEEENS2_IJNS2_IJS7_S9_S4_EEENS3_ILi4096EEENS2_IJNS3_ILi16EEENS3_ILi8192EEEEEEEEEEEDaRKT_RKT0_RKT1_RKT2_ENKUlRKT_RKT0_E_clISB_SF_EEDaSZ_S12_,@function
        .size           $_ZN7cutlass13device_kernelIN5flash19enable_sm80_to_sm89INS1_16FlashAttnBwdSm80INS1_25CollectiveMainloopBwdSm80ILi2ELi2EN4cute5tupleIJNS5_1CILi128EEES8_NS7_ILi64EEEEEENS_10bfloat16_tEfNS_4arch4Sm80ELb1ELb0ELb1ELb1ELb1ELb0ELb0ELb0ELi2ELi4ELi4ELi4ELb0EEENS1_24CollectiveEpilogueBwdGQAISA_fSD_Li256ELb1ELb1EEENS1_25SingleTileBwdLPTSchedulerILb1ELi128ELb1EEEEEEEEEvNT_6ParamsE$_ZZN4cute6detail16composition_implINS_5tupleIJNS_1CILi8EEENS3_ILi2EEES5_S5_S4_S5_EEENS2_IJNS3_ILi1EEEiiiNS3_ILi72EEENS3_ILi512EEEEEENS2_IJNS2_IJS5_S5_S5_EEES5_NS2_IJNS3_ILi4EEES5_EEEEEENS2_IJNS2_IJS7_S9_S4_EEENS3_ILi4096EEENS2_IJNS3_ILi16EEENS3_ILi8192EEEEEEEEEEEDaRKT_RKT0_RKT1_RKT2_ENKUlRKT_RKT0_E_clISB_SF_EEDaSZ_S12_,($_ZN7cutlass13device_kernelIN5flash19enable_sm80_to_sm89INS1_16FlashAttnBwdSm80INS1_25CollectiveMainloopBwdSm80ILi2ELi2EN4cute5tupleIJNS5_1CILi128EEES8_NS7_ILi64EEEEEENS_10bfloat16_tEfNS_4arch4Sm80ELb1ELb0ELb1ELb1ELb1ELb0ELb0ELb0ELi2ELi4ELi4ELi4ELb0EEENS1_24CollectiveEpilogueBwdGQAISA_fSD_Li256ELb1ELb1EEENS1_25SingleTileBwdLPTSchedulerILb1ELi128ELb1EEEEEEEEEvNT_6ParamsE$_ZZN4cute6detail16composition_implINS_5tupleIJNS_1CILi8EEENS3_ILi2EEES5_S5_S4_S5_EEENS2_IJNS3_ILi1EEEiiiNS3_ILi72EEENS3_ILi512EEEEEENS2_IJNS2_IJS5_S5_S5_EEES5_NS2_IJNS3_ILi4EEES5_EEEEEENS2_IJNS2_IJS7_S9_S4_EEENS3_ILi4096EEENS2_IJNS3_ILi16EEENS3_ILi8192EEEEEEEEEEEDaRKT_RKT0_RKT1_RKT2_ENKUlRKT_RKT0_E_clISD_SJ_EEDaSZ_S12_ - $_ZN7cutlass13device_kernelIN5flash19enable_sm80_to_sm89INS1_16FlashAttnBwdSm80INS1_25CollectiveMainloopBwdSm80ILi2ELi2EN4cute5tupleIJNS5_1CILi128EEES8_NS7_ILi64EEEEEENS_10bfloat16_tEfNS_4arch4Sm80ELb1ELb0ELb1ELb1ELb1ELb0ELb0ELb0ELi2ELi4ELi4ELi4ELb0EEENS1_24CollectiveEpilogueBwdGQAISA_fSD_Li256ELb1ELb1EEENS1_25SingleTileBwdLPTSchedulerILb1ELi128ELb1EEEEEEEEEvNT_6ParamsE$_ZZN4cute6detail16composition_implINS_5tupleIJNS_1CILi8EEENS3_ILi2EEES5_S5_S4_S5_EEENS2_IJNS3_ILi1EEEiiiNS3_ILi72EEENS3_ILi512EEEEEENS2_IJNS2_IJS5_S5_S5_EEES5_NS2_IJNS3_ILi4EEES5_EEEEEENS2_IJNS2_IJS7_S9_S4_EEENS3_ILi4096EEENS2_IJNS3_ILi16EEENS3_ILi8192EEEEEEEEEEEDaRKT_RKT0_RKT1_RKT2_ENKUlRKT_RKT0_E_clISB_SF_EEDaSZ_S12_)
$_ZN7cutlass13device_kernelIN5flash19enable_sm80_to_sm89INS1_16FlashAttnBwdSm80INS1_25CollectiveMainloopBwdSm80ILi2ELi2EN4cute5tupleIJNS5_1CILi128EEES8_NS7_ILi64EEEEEENS_10bfloat16_tEfNS_4arch4Sm80ELb1ELb0ELb1ELb1ELb1ELb0ELb0ELb0ELi2ELi4ELi4ELi4ELb0EEENS1_24CollectiveEpilogueBwdGQAISA_fSD_Li256ELb1ELb1EEENS1_25SingleTileBwdLPTSchedulerILb1ELi128ELb1EEEEEEEEEvNT_6ParamsE$_ZZN4cute6detail16composition_implINS_5tupleIJNS_1CILi8EEENS3_ILi2EEES5_S5_S4_S5_EEENS2_IJNS3_ILi1EEEiiiNS3_ILi72EEENS3_ILi512EEEEEENS2_IJNS2_IJS5_S5_S5_EEES5_NS2_IJNS3_ILi4EEES5_EEEEEENS2_IJNS2_IJS7_S9_S4_EEENS3_ILi4096EEENS2_IJNS3_ILi16EEENS3_ILi8192EEEEEEEEEEEDaRKT_RKT0_RKT1_RKT2_ENKUlRKT_RKT0_E_clISB_SF_EEDaSZ_S12_:
[----:B------:R-:W-:Y:S01]  /*df90*/  IADD3 R77, R1, 0x1680, RZ ;  /* 0x00001680014d7810 */ /* 0x000fe20007ffe0ff */
[----:B------:R-:W-:Y:S01]  /*dfa0*/  IMAD.MOV.U32 R72, RZ, RZ, R70 ;  /* 0x000000ffff487224 */ /* 0x000fe200078e0046 */
[----:B------:R-:W-:Y:S01]  /*dfb0*/  MOV R10, 0xe000 ;  /* 0x0000e000000a7802 */ /* 0x000fe20000000f00 */
[----:B------:R-:W-:Y:S01]  /*dfc0*/  IMAD.MOV.U32 R5, RZ, RZ, R65 ;  /* 0x000000ffff057224 */ /* 0x000fe200078e0041 */
[----:B------:R-:W-:-:S04]  /*dfd0*/  IADD3 R77, R77, c[0x0][0x20], RZ ;  /* 0x000008004d4d7a10 */ /* 0x000fc80007ffe0ff */
[----:B------:R-:W-:Y:S02]  /*dfe0*/  IADD3 R86, R77, 0x4, RZ ;  /* 0x000000044d567810 */ /* 0x000fe40007ffe0ff */
[----:B------:R-:W-:Y:S05]  /*dff0*/  CALL.REL.NOINC `($_ZN7cutlass13device_kernelIN5flash19enable_sm80_to_sm89INS1_16FlashAttnBwdSm80INS1_25CollectiveMainloopBwdSm80ILi2ELi2EN4cute5tupleIJNS5_1CILi128EEES8_NS7_ILi64EEEEEENS_10bfloat16_tEfNS_4arch4Sm80ELb1ELb0ELb1ELb1ELb1ELb0ELb0ELb0ELi2ELi4ELi4ELi4ELb0EEENS1_24CollectiveEpilogueBwdGQAISA_fSD_Li256ELb1ELb1EEENS1_25SingleTileBwdLPTSchedulerILb1ELi128ELb1EEEEEEEEEvNT_6ParamsE$_ZZN4cute6detail16composition_implINS_5tupleIJNS_1CILi8EEENS3_ILi2EEES5_S5_S4_S5_EEENS2_IJNS3_ILi1EEEiiiNS3_ILi72EEENS3_ILi512EEEEEENS2_IJS5_S5_S5_EEENS2_IJS7_S9_S4_EEEEEDaRKT_RKT0_RKT1_RKT2_ENKUlRKT_RKT0_E_clIS5_S4_EEDaSR_SU_) ;  /* 0x0000092000007944 */ /* 0x000fea0003c00000 */
[----:B-----5:R-:W-:Y:S02]  /*e000*/  MOV R3, R2 ;  /* 0x0000000200037202 */ /* 0x020fe40000000f00 */
[----:B------:R-:W-:Y:S02]  /*e010*/  MOV R2, 0xe030 ;  /* 0x0000e03000027802 */ /* 0x000fe40000000f00 */
[----:B-1----:R-:W-:Y:S05]  /*e020*/  CALL.REL.NOINC `($_ZN7cutlass13device_kernelIN5flash19enable_sm80_to_sm89INS1_16FlashAttnBwdSm80INS1_25CollectiveMainloopBwdSm80ILi2ELi2EN4cute5tupleIJNS5_1CILi128EEES8_NS7_ILi64EEEEEENS_10bfloat16_tEfNS_4arch4Sm80ELb1ELb0ELb1ELb1ELb1ELb0ELb0ELb0ELi2ELi4ELi4ELi4ELb0EEENS1_24CollectiveEpilogueBwdGQAISA_fSD_Li256ELb1ELb1EEENS1_25SingleTileBwdLPTSchedulerILb1ELi128ELb1EEEEEEEEEvNT_6ParamsE$_ZN4cute3eso3ESOILb1ELb0EJNS_1CILi1EEENS2_ILi512EEEiEEC2ERKS3_RKS4_RKi) ;  /* 0xffffa16000007944 */ /* 0x002fea0003c3ffff */
[----:B------:R2:W5:Y:S01]  /*e030*/  LDL R2, [R1+0x1684] ;  /* 0x0016840001027983 */ /* 0x0005620000100800 */
[----:B------:R-:W-:-:S03]  /*e040*/  MOV R6, 0xe060 ;  /* 0x0000e06000067802 */ /* 0x000fc60000000f00 */
[----:B-12--5:R-:W-:Y:S05]  /*e050*/  CALL.REL.NOINC `($_ZN7cutlass13device_kernelIN5flash19enable_sm80_to_sm89INS1_16FlashAttnBwdSm80INS1_25CollectiveMainloopBwdSm80ILi2ELi2EN4cute5tupleIJNS5_1CILi128EEES8_NS7_ILi64EEEEEENS_10bfloat16_tEfNS_4arch4Sm80ELb1ELb0ELb1ELb1ELb1ELb0ELb0ELb0ELi2ELi4ELi4ELi4ELb0EEENS1_24CollectiveEpilogueBwdGQAISA_fSD_Li256ELb1ELb1EEENS1_25SingleTileBwdLPTSchedulerILb1ELi128ELb1EEEEEEEEEvNT_6ParamsE$_ZN4cute5tupleIJNS0_IJNS_1CILi2EEES2_S2_EEENS0_IJNS1_ILi1EEENS1_ILi512EEEiEEEEEC2ERKS3_RKS6_) ;  /* 0xffffd34000007944 */ /* 0x026fea0003c3ffff */
[----:B------:R1:W5:Y:S01]  /*e060*/  LDL R77, [R1+0x1680] ;  /* 0x00168000014d7983 */ /* 0x0003620000100800 */
[----:B------:R-:W-:-:S04]  /*e070*/  MOV R91, 0x0 ;  /* 0x00000000005b7802 */ /* 0x000fc80000000f00 */
[----:B------:R-:W-:Y:S05]  /*e080*/  RET.REL.NODEC R90 `(_ZN7cutlass13device_kernelIN5flash19enable_sm80_to_sm89INS1_16FlashAttnBwdSm80INS1_25CollectiveMainloopBwdSm80ILi2ELi2EN4cute5tupleIJNS5_1CILi128EEES8_NS7_ILi64EEEEEENS_10bfloat16_tEfNS_4arch4Sm80ELb1ELb0ELb1ELb1ELb1ELb0ELb0ELb0ELi2ELi4ELi4ELi4ELb0EEENS1_24CollectiveEpilogueBwdGQAISA_fSD_Li256ELb1ELb1EEENS1_25SingleTileBwdLPTSchedulerILb1ELi128ELb1EEEEEEEEEvNT_6ParamsE) ;  /* 0xffff1f705a007950 */ /* 0x000fea0003c3ffff */
        .type           $_ZN7cutlass13device_kernelIN5flash19enable_sm80_to_sm89INS1_16FlashAttnBwdSm80INS1_25CollectiveMainloopBwdSm80ILi2ELi2EN4cute5tupleIJNS5_1CILi128EEES8_NS7_ILi64EEEEEENS_10bfloat16_tEfNS_4arch4Sm80ELb1ELb0ELb1ELb1ELb1ELb0ELb0ELb0ELi2ELi4ELi4ELi4ELb0EEENS1_24CollectiveEpilogueBwdGQAISA_fSD_Li256ELb1ELb1EEENS1_25SingleTileBwdLPTSchedulerILb1ELi128ELb1EEEEEEEEEvNT_6ParamsE$_ZZN4cute6detail16composition_implINS_5tupleIJNS_1CILi8EEENS3_ILi2EEES5_S5_S4_S5_EEENS2_IJNS3_ILi1EEEiiiNS3_ILi72EEENS3_ILi512EEEEEENS2_IJNS2_IJS5_S5_S5_EEES5_NS2_IJNS3_ILi4EEES5_EEEEEENS2_IJNS2_IJS7_S9_S4_EEENS3_ILi4096EEENS2_IJNS3_ILi16EEENS3_ILi8192EEEEEEEEEEEDaRKT_RKT0_RKT1_RKT2_ENKUlRKT_RKT0_E_clISD_SJ_EEDaSZ_S12_,@function
        .size           $_ZN7cutlass13device_kernelIN5flash19enable_sm80_to_sm89INS1_16FlashAttnBwdSm80INS1_25CollectiveMainloopBwdSm80ILi2ELi2EN4cute5tupleIJNS5_1CILi128EEES8_NS7_ILi64EEEEEENS_10bfloat16_tEfNS_4arch4Sm80ELb1ELb0ELb1ELb1ELb1ELb0ELb0ELb0ELi2ELi4ELi4ELi4ELb0EEENS1_24CollectiveEpilogueBwdGQAISA_fSD_Li256ELb1ELb1EEENS1_25SingleTileBwdLPTSchedulerILb1ELi128ELb1EEEEEEEEEvNT_6ParamsE$_ZZN4cute6detail16composition_implINS_5tupleIJNS_1CILi8EEENS3_ILi2EEES5_S5_S4_S5_EEENS2_IJNS3_ILi1EEEiiiNS3_ILi72EEENS3_ILi512EEEEEENS2_IJNS2_IJS5_S5_S5_EEES5_NS2_IJNS3_ILi4EEES5_EEEEEENS2_IJNS2_IJS7_S9_S4_EEENS3_ILi4096EEENS2_IJNS3_ILi16EEENS3_ILi8192EEEEEEEEEEEDaRKT_RKT0_RKT1_RKT2_ENKUlRKT_RKT0_E_clISD_SJ_EEDaSZ_S12_,($_ZN7cutlass13device_kernelIN5flash19enable_sm80_to_sm89INS1_16FlashAttnBwdSm80INS1_25CollectiveMainloopBwdSm80ILi2ELi2EN4cute5tupleIJNS5_1CILi128EEES8_NS7_ILi64EEEEEENS_10bfloat16_tEfNS_4arch4Sm80ELb1ELb0ELb1ELb1ELb1ELb0ELb0ELb0ELi2ELi4ELi4ELi4ELb0EEENS1_24CollectiveEpilogueBwdGQAISA_fSD_Li256ELb1ELb1EEENS1_25SingleTileBwdLPTSchedulerILb1ELi128ELb1EEEEEEEEEvNT_6ParamsE$_ZZN4cute6detail16composition_implINS_5tupleIJNS_1CILi8EEENS3_ILi2EEES5_S5_S4_S5_EEENS2_IJNS3_ILi1EEEiiiNS3_ILi72EEENS3_ILi512EEEEEENS2_IJNS2_IJS5_S5_S5_EEES5_NS3_ILi4EEEEEENS2_IJNS2_IJS7_S9_S4_EEENS3_ILi4096EEENS3_ILi16EEEEEEEEDaRKT_RKT0_RKT1_RKT2_ENKUlRKT_RKT0_E_clISB_SE_EEDaSW_SZ_ - $_ZN7cutlass13device_kernelIN5flash19enable_sm80_to_sm89INS1_16FlashAttnBwdSm80INS1_25CollectiveMainloopBwdSm80ILi2ELi2EN4cute5tupleIJNS5_1CILi128EEES8_NS7_ILi64EEEEEENS_10bfloat16_tEfNS_4arch4Sm80ELb1ELb0ELb1ELb1ELb1ELb0ELb0ELb0ELi2ELi4ELi4ELi4ELb0EEENS1_24CollectiveEpilogueBwdGQAISA_fSD_Li256ELb1ELb1EEENS1_25SingleTileBwdLPTSchedulerILb1ELi128ELb1EEEEEEEEEvNT_6ParamsE$_ZZN4cute6detail16composition_implINS_5tupleIJNS_1CILi8EEENS3_ILi2EEES5_S5_S4_S5_EEENS2_IJNS3_ILi1EEEiiiNS3_ILi72EEENS3_ILi512EEEEEENS2_IJNS2_IJS5_S5_S5_EEES5_NS2_IJNS3_ILi4EEES5_EEEEEENS2_IJNS2_IJS7_S9_S4_EEENS3_ILi4096EEENS2_IJNS3_ILi16EEENS3_ILi8192EEEEEEEEEEEDaRKT_RKT0_RKT1_RKT2_ENKUlRKT_RKT0_E_clISD_SJ_EEDaSZ_S12_)
$_ZN7cutlass13device_kernelIN5flash19enable_sm80_to_sm89INS1_16FlashAttnBwdSm80INS1_25CollectiveMainloopBwdSm80ILi2ELi2EN4cute5tupleIJNS5_1CILi128EEES8_NS7_ILi64EEEEEENS_10bfloat16_tEfNS_4arch4Sm80ELb1ELb0ELb1ELb1ELb1ELb0ELb0ELb0ELi2ELi4ELi4ELi4ELb0EEENS1_24CollectiveEpilogueBwdGQAISA_fSD_Li256ELb1ELb1EEENS1_25SingleTileBwdLPTSchedulerILb1ELi128ELb1EEEEEEEEEvNT_6ParamsE$_ZZN4cute6detail16composition_implINS_5tupleIJNS_1CILi8EEENS3_ILi2EEES5_S5_S4_S5_EEENS2_IJNS3_ILi1EEEiiiNS3_ILi72EEENS3_ILi512EEEEEENS2_IJNS2_IJS5_S5_S5_EEES5_NS2_IJNS3_ILi4EEES5_EEEEEENS2_IJNS2_IJS7_S9_S4_EEENS3_ILi4096EEENS2_IJNS3_ILi16EEENS3_ILi8192EEEEEEEEEEEDaRKT_RKT0_RKT1_RKT2_ENKUlRKT_RKT0_E_clISD_SJ_EEDaSZ_S12_:
[----:B------:R-:W-:Y:S01]  /*e090*/  IADD3 R2, R1, 0x1680, RZ ;  /* 0x0000168001027810 */ /* 0x000fe20007ffe0ff */
[----:B------:R-:W-:Y:S01]  /*e0a0*/  IMAD.MOV.U32 R3, RZ, RZ, R65 ;  /* 0x000000ffff037224 */ /* 0x000fe200078e0041 */
[----:B------:R-:W-:Y:S02]  /*e0b0*/  MOV R92, 0xe0e0 ;  /* 0x0000e0e0005c7802 */ /* 0x000fe40000000f00 */
[----:B------:R-:W-:Y:S02]  /*e0c0*/  IADD3 R65, R2, c[0x0][0x20], RZ ;  /* 0x0000080002417a10 */ /* 0x000fe40007ffe0ff */
[----:B------:R-:W-:Y:S05]  /*e0d0*/  CALL.REL.NOINC `($_ZN7cutlass13device_kernelIN5flash19enable_sm80_to_sm89INS1_16FlashAttnBwdSm80INS1_25CollectiveMainloopBwdSm80ILi2ELi2EN4cute5tupleIJNS5_1CILi128EEES8_NS7_ILi64EEEEEENS_10bfloat16_tEfNS_4arch4Sm80ELb1ELb0ELb1ELb1ELb1ELb0ELb0ELb0ELi2ELi4ELi4ELi4ELb0EEENS1_24CollectiveEpilogueBwdGQAISA_fSD_Li256ELb1ELb1EEENS1_25SingleTileBwdLPTSchedulerILb1ELi128ELb1EEEEEEEEEvNT_6ParamsE$_ZZN4cute6detail16composition_implINS_5tupleIJNS_1CILi8EEENS3_ILi2EEES5_S5_S4_S5_EEENS2_IJNS3_ILi1EEEiiiNS3_ILi72EEENS3_ILi512EEEEEENS2_IJNS3_ILi4EEES5_EEENS2_IJNS3_ILi16EEENS3_ILi8192EEEEEEEEDaRKT_RKT0_RKT1_RKT2_ENKUlRKT_RKT0_E_clISB_SD_EEDaSU_SX_) ;  /* 0x000003a000007944 */ /* 0x000fea0003c00000 */
[----:B------:R-:W-:Y:S02]  /*e0e0*/  MOV R6, 0xe100 ;  /* 0x0000e10000067802 */ /* 0x000fe40000000f00 */
[----:B-1---5:R-:W-:Y:S05]  /*e0f0*/  CALL.REL.NOINC `($_ZN7cutlass13device_kernelIN5flash19enable_sm80_to_sm89INS1_16FlashAttnBwdSm80INS1_25CollectiveMainloopBwdSm80ILi2ELi2EN4cute5tupleIJNS5_1CILi128EEES8_NS7_ILi64EEEEEENS_10bfloat16_tEfNS_4arch4Sm80ELb1ELb0ELb1ELb1ELb1ELb0ELb0ELb0ELi2ELi4ELi4ELi4ELb0EEENS1_24CollectiveEpilogueBwdGQAISA_fSD_Li256ELb1ELb1EEENS1_25SingleTileBwdLPTSchedulerILb1ELi128ELb1EEEEEEEEEvNT_6ParamsE$_ZN4cute3eso3ESOILb0ELb1EJNS_5tupleIJiiEEENS_1CILi8192EEEEEC2ERKS3_RKS5_) ;  /* 0xffff978000007944 */ /* 0x022fea0003c3ffff */
[----:B-1----:R1:W5:Y:S01]  /*e100*/  LDL.64 R2, [R1+0x1680] ;  /* 0x0016800001027983 */ /* 0x0023620000100a00 */
[----:B------:R-:W-:-:S03]  /*e110*/  MOV R8, 0xe130 ;  /* 0x0000e13000087802 */ /* 0x000fc60000000f00 */
[----:B-1---5:R-:W-:Y:S05]  /*e120*/  CALL.REL.NOINC `($_ZN7cutlass13device_kernelIN5flash19enable_sm80_to_sm89INS1_16FlashAttnBwdSm80INS1_25CollectiveMainloopBwdSm80ILi2ELi2EN4cute5tupleIJNS5_1CILi128EEES8_NS7_ILi64EEEEEENS_10bfloat16_tEfNS_4arch4Sm80ELb1ELb0ELb1ELb1ELb1ELb0ELb0ELb0ELi2ELi4ELi4ELi4ELb0EEENS1_24CollectiveEpilogueBwdGQAISA_fSD_Li256ELb1ELb1EEENS1_25SingleTileBwdLPTSchedulerILb1ELi128ELb1EEEEEEEEEvNT_6ParamsE$_ZN4cute5tupleIJNS0_IJNS0_IJNS_1CILi2EEES2_EEES2_EEENS0_IJNS0_IJiiEEENS1_ILi8192EEEEEEEEC2ERKS4_RKS7_) ;  /* 0xffffcd4000007944 */ /* 0x022fea0003c3ffff */
[----:B-1----:R1:W5:Y:S01]  /*e130*/  LDL.64 R2, [R1+0x1680] ;  /* 0x0016800001027983 */ /* 0x0023620000100a00 */
[----:B------:R-:W-:-:S04]  /*e140*/  MOV R87, 0x0 ;  /* 0x0000000000577802 */ /* 0x000fc80000000f00 */
[----:B------:R-:W-:Y:S05]  /*e150*/  RET.REL.NODEC R86 `(_ZN7cutlass13device_kernelIN5flash19enable_sm80_to_sm89INS1_16FlashAttnBwdSm80INS1_25CollectiveMainloopBwdSm80ILi2ELi2EN4cute5tupleIJNS5_1CILi128EEES8_NS7_ILi64EEEEEENS_10bfloat16_tEfNS_4arch4Sm80ELb1ELb0ELb1ELb1ELb1ELb0ELb0ELb0ELi2ELi4ELi4ELi4ELb0EEENS1_24CollectiveEpilogueBwdGQAISA_fSD_Li256ELb1ELb1EEENS1_25SingleTileBwdLPTSchedulerILb1ELi128ELb1EEEEEEEEEvNT_6ParamsE) ;  /* 0xffff1ea056007950 */ /* 0x000fea0003c3ffff */
        .type           $_ZN7cutlass13device_kernelIN5flash19enable_sm80_to_sm89INS1_16FlashAttnBwdSm80INS1_25CollectiveMainloopBwdSm80ILi2ELi2EN4cute5tupleIJNS5_1CILi128EEES8_NS7_ILi64EEEEEENS_10bfloat16_tEfNS_4arch4Sm80ELb1ELb0ELb1ELb1ELb1ELb0ELb0ELb0ELi2ELi4ELi4ELi4ELb0EEENS1_24CollectiveEpilogueBwdGQAISA_fSD_Li256ELb1ELb1EEENS1_25SingleTileBwdLPTSchedulerILb1ELi128ELb1EEEEEEEEEvNT_6ParamsE$_ZZN4cute6detail16composition_implINS_5tupleIJNS_1CILi8EEENS3_ILi2EEES5_S5_S4_S5_EEENS2_IJNS3_ILi1EEEiiiNS3_ILi72EEENS3_ILi512EEEEEENS2_IJNS2_IJS5_S5_S5_EEES5_NS3_ILi4EEEEEENS2_IJNS2_IJS7_S9_S4_EEENS3_ILi4096EEENS3_ILi16EEEEEEEEDaRKT_RKT0_RKT1_RKT2_ENKUlRKT_RKT0_E_clISB_SE_EEDaSW_SZ_,@function
        .size           $_ZN7cutlass13device_kernelIN5flash19enable_sm80_to_sm89INS1_16FlashAttnBwdSm80INS1_25CollectiveMainloopBwdSm80ILi2ELi2EN4cute5tupleIJNS5_1CILi128EEES8_NS7_ILi64EEEEEENS_10bfloat16_tEfNS_4arch4Sm80ELb1ELb0ELb1ELb1ELb1ELb0ELb0ELb0ELi2ELi4ELi4ELi4ELb0EEENS1_24CollectiveEpilogueBwdGQAISA_fSD_Li256ELb1ELb1EEENS1_25SingleTileBwdLPTSchedulerILb1ELi128ELb1EEEEEEEEEvNT_6ParamsE$_ZZN4cute6detail16composition_implINS_5tupleIJNS_1CILi8EEENS3_ILi2EEES5_S5_S4_S5_EEENS2_IJNS3_ILi1EEEiiiNS3_ILi72EEENS3_ILi512EEEEEENS2_IJNS2_IJS5_S5_S5_EEES5_NS3_ILi4EEEEEENS2_IJNS2_IJS7_S9_S4_EEENS3_ILi4096EEENS3_ILi16EEEEEEEEDaRKT_RKT0_RKT1_RKT2_ENKUlRKT_RKT0_E_clISB_SE_EEDaSW_SZ_,($_ZN7cutlass13device_kernelIN5flash19enable_sm80_to_sm89INS1_16FlashAttnBwdSm80INS1_25CollectiveMainloopBwdSm80ILi2ELi2EN4cute5tupleIJNS5_1CILi128EEES8_NS7_ILi64EEEEEENS_10bfloat16_tEfNS_4arch4Sm80ELb1ELb0ELb1ELb1ELb1ELb0ELb0ELb0ELi2ELi4ELi4ELi4ELb0EEENS1_24CollectiveEpilogueBwdGQAISA_fSD_Li256ELb1ELb1EEENS1_25SingleTileBwdLPTSchedulerILb1ELi128ELb1EEEEEEEEEvNT_6ParamsE$_ZZN4cute6detail16composition_implINS_5tupleIJNS_1CILi8EEENS3_ILi2EEES5_S5_S4_S5_EEENS2_IJNS3_ILi1EEEiiiNS3_ILi72EEENS3_ILi512EEEEEENS2_IJNS2_IJS5_S5_S5_EEES5_NS3_ILi4EEEEEENS2_IJNS2_IJS7_S9_S4_EEENS3_ILi4096EEENS3_ILi16EEEEEEEEDaRKT_RKT0_RKT1_RKT2_ENKUlRKT_RKT0_E_clISC_SG_EEDaSW_SZ_ - $_ZN7cutlass13device_kernelIN5flash19enable_sm80_to_sm89INS1_16FlashAttnBwdSm80INS1_25CollectiveMainloopBwdSm80ILi2ELi2EN4cute5tupleIJNS5_1CILi128EEES8_NS7_ILi64EEEEEENS_10bfloat16_tEfNS_4arch4Sm80ELb1ELb0ELb1ELb1ELb1ELb0ELb0ELb0ELi2ELi4ELi4ELi4ELb0EEENS1_24CollectiveEpilogueBwdGQAISA_fSD_Li256ELb1ELb1EEENS1_25SingleTileBwdLPTSchedulerILb1ELi128ELb1EEEEEEEEEvNT_6ParamsE$_ZZN4cute6detail16composition_implINS_5tupleIJNS_1CILi8EEENS3_ILi2EEES5_S5_S4_S5_EEENS2_IJNS3_ILi1EEEiiiNS3_ILi72EEENS3_ILi512EEEEEENS2_IJNS2_IJS5_S5_S5_EEES5_NS3_ILi4EEEEEENS2_IJNS2_IJS7_S9_S4_EEENS3_ILi4096EEENS3_ILi16EEEEEEEEDaRKT_RKT0_RKT1_RKT2_ENKUlRKT_RKT0_E_clISB_SE_EEDaSW_SZ_)
$_ZN7cutlass13device_kernelIN5flash19enable_sm80_to_sm89INS1_16FlashAttnBwdSm80INS1_25CollectiveMainloopBwdSm80ILi2ELi2EN4cute5tupleIJNS5_1CILi128EEES8_NS7_ILi64EEEEEENS_10bfloat16_tEfNS_4arch4Sm80ELb1ELb0ELb1ELb1ELb1ELb0ELb0ELb0ELi2ELi4ELi4ELi4ELb0EEENS1_24CollectiveEpilogueBwdGQAISA_fSD_Li256ELb1ELb1EEENS1_25SingleTileBwdLPTSchedulerILb1ELi128ELb1EEEEEEEEEvNT_6ParamsE$_ZZN4cute6detail16composition_implINS_5tupleIJNS_1CILi8EEENS3_ILi2EEES5_S5_S4_S5_EEENS2_IJNS3_ILi1EEEiiiNS3_ILi72EEENS3_ILi512EEEEEENS2_IJNS2_IJS5_S5_S5_EEES5_NS3_ILi4EEEEEENS2_IJNS2_IJS7_S9_S4_EEENS3_ILi4096EEENS3_ILi16EEEEEEEEDaRKT_RKT0_RKT1_RKT2_ENKUlRKT_RKT0_E_clISB_SE_EEDaSW_SZ_:
[----:B------:R-:W-:Y:S01]  /*e160*/  IADD3 R33, R1, 0x1380, RZ ;  /* 0x0000138001217810 */ /* 0x000fe20007ffe0ff */
[----:B------:R-:W-:Y:S01]  /*e170*/  IMAD.MOV.U32 R59, RZ, RZ, R58 ;  /* 0x000000ffff3b7224 */ /* 0x000fe200078e003a */
[----:B------:R-:W-:Y:S02]  /*e180*/  MOV R10, 0xe1c0 ;  /* 0x0000e1c0000a7802 */ /* 0x000fe40000000f00 */
[----:B------:R-:W-:-:S04]  /*e190*/  IADD3 R33, R33, c[0x0][0x20], RZ ;  /* 0x0000080021217a10 */ /* 0x000fc80007ffe0ff */
[----:B------:R-:W-:Y:S02]  /*e1a0*/  IADD3 R55, R33, 0x4, RZ ;  /* 0x0000000421377810 */ /* 0x000fe40007ffe0ff */
[----:B------:R-:W-:Y:S05]  /*e1b0*/  CALL.REL.NOINC `($_ZN7cutlass13device_kernelIN5flash19enable_sm80_to_sm89INS1_16FlashAttnBwdSm80INS1_25CollectiveMainloopBwdSm80ILi2ELi2EN4cute5tupleIJNS5_1CILi128EEES8_NS7_ILi64EEEEEENS_10bfloat16_tEfNS_4arch4Sm80ELb1ELb0ELb1ELb1ELb1ELb0ELb0ELb0ELi2ELi4ELi4ELi4ELb0EEENS1_24CollectiveEpilogueBwdGQAISA_fSD_Li256ELb1ELb1EEENS1_25SingleTileBwdLPTSchedulerILb1ELi128ELb1EEEEEEEEEvNT_6ParamsE$_ZZN4cute6detail16composition_implINS_5tupleIJNS_1CILi8EEENS3_ILi2EEES5_S5_S4_S5_EEENS2_IJNS3_ILi1EEEiiiNS3_ILi72EEENS3_ILi512EEEEEENS2_IJS5_S5_S5_EEENS2_IJS7_S9_S4_EEEEEDaRKT_RKT0_RKT1_RKT2_ENKUlRKT_RKT0_E_clIS5_S4_EEDaSR_SU_) ;  /* 0x0000076000007944 */ /* 0x000fea0003c00000 */
[----:B-----5:R-:W-:Y:S01]  /*e1c0*/  MOV R3, R2 ;  /* 0x0000000200037202 */ /* 0x020fe20000000f00 */
[----:B------:R-:W-:Y:S01]  /*e1d0*/  IMAD.MOV.U32 R86, RZ, RZ, R55 ;  /* 0x000000ffff567224 */ /* 0x000fe200078e0037 */
[----:B------:R-:W-:Y:S02]  /*e1e0*/  MOV R2, 0xe200 ;  /* 0x0000e20000027802 */ /* 0x000fe40000000f00 */
[----:B-1----:R-:W-:Y:S05]  /*e1f0*/  CALL.REL.NOINC `($_ZN7cutlass13device_kernelIN5flash19enable_sm80_to_sm89INS1_16FlashAttnBwdSm80INS1_25CollectiveMainloopBwdSm80ILi2ELi2EN4cute5tupleIJNS5_1CILi128EEES8_NS7_ILi64EEEEEENS_10bfloat16_tEfNS_4arch4Sm80ELb1ELb0ELb1ELb1ELb1ELb0ELb0ELb0ELi2ELi4ELi4ELi4ELb0EEENS1_24CollectiveEpilogueBwdGQAISA_fSD_Li256ELb1ELb1EEENS1_25SingleTileBwdLPTSchedulerILb1ELi128ELb1EEEEEEEEEvNT_6ParamsE$_ZN4cute3eso3ESOILb1ELb0EJNS_1CILi1EEENS2_ILi512EEEiEEC2ERKS3_RKS4_RKi) ;  /* 0xffff9f9000007944 */ /* 0x002fea0003c3ffff */
[----:B------:R2:W5:Y:S01]  /*e200*/  LDL R2, [R1+0x1384] ;  /* 0x0013840001027983 */ /* 0x0005620000100800 */
[----:B------:R-:W-:Y:S02]  /*e210*/  MOV R77, R33 ;  /* 0x00000021004d7202 */ /* 0x000fe40000000f00 */
[----:B------:R-:W-:Y:S02]  /*e220*/  MOV R6, 0xe240 ;  /* 0x0000e24000067802 */ /* 0x000fe40000000f00 */
[----:B-12--5:R-:W-:Y:S05]  /*e230*/  CALL.REL.NOINC `($_ZN7cutlass13device_kernelIN5flash19enable_sm80_to_sm89INS1_16FlashAttnBwdSm80INS1_25CollectiveMainloopBwdSm80ILi2ELi2EN4cute5tupleIJNS5_1CILi128EEES8_NS7_ILi64EEEEEENS_10bfloat16_tEfNS_4arch4Sm80ELb1ELb0ELb1ELb1ELb1ELb0ELb0ELb0ELi2ELi4ELi4ELi4ELb0EEENS1_24CollectiveEpilogueBwdGQAISA_fSD_Li256ELb1ELb1EEENS1_25SingleTileBwdLPTSchedulerILb1ELi128ELb1EEEEEEEEEvNT_6ParamsE$_ZN4cute5tupleIJNS0_IJNS_1CILi2EEES2_S2_EEENS0_IJNS1_ILi1EEENS1_ILi512EEEiEEEEEC2ERKS3_RKS6_) ;  /* 0xffffd16000007944 */ /* 0x026fea0003c3ffff */
[----:B------:R1:W5:Y:S01]  /*e240*/  LDL R33, [R1+0x1380] ;  /* 0x0013800001217983 */ /* 0x0003620000100800 */
[----:B------:R-:W-:-:S04]  /*e250*/  MOV R63, 0x0 ;  /* 0x00000000003f7802 */ /* 0x000fc80000000f00 */
[----:B------:R-:W-:Y:S05]  /*e260*/  RET.REL.NODEC R62 `(_ZN7cutlass13device_kernelIN5flash19enable_sm80_to_sm89INS1_16FlashAttnBwdSm80INS1_25CollectiveMainloopBwdSm80ILi2ELi2EN4cute5tupleIJNS5_1CILi128EEES8_NS7_ILi64EEEEEENS_10bfloat16_tEfNS_4arch4Sm80ELb1ELb0ELb1ELb1ELb1ELb0ELb0ELb0ELi2ELi4ELi4ELi4ELb0EEENS1_24CollectiveEpilogueBwdGQAISA_fSD_Li256ELb1ELb1EEENS1_25SingleTileBwdLPTSchedulerILb1ELi128ELb1EEEEEEEEEvNT_6ParamsE) ;  /* 0xffff1d903e007950 */ /* 0x000fea0003c3ffff */
        .type           $_ZN7cutlass13device_kernelIN5flash19enable_sm80_to_sm89INS1_16FlashAttnBwdSm80INS1_25CollectiveMainloopBwdSm80ILi2ELi2EN4cute5tupleIJNS5_1CILi128EEES8_NS7_ILi64EEEEEENS_10bfloat16_tEfNS_4arch4Sm80ELb1ELb0ELb1ELb1ELb1ELb0ELb0ELb0ELi2ELi4ELi4ELi4ELb0EEENS1_24CollectiveEpilogueBwdGQAISA_fSD_Li256ELb1ELb1EEENS1_25SingleTileBwdLPTSchedulerILb1ELi128ELb1EEEEEEEEEvNT_6ParamsE$_ZZN4cute6detail16composition_implINS_5tupleIJNS_1CILi8EEENS3_ILi2EEES5_S5_S4_S5_EEENS2_IJNS3_ILi1EEEiiiNS3_ILi72EEENS3_ILi512EEEEEENS2_IJNS2_IJS5_S5_S5_EEES5_NS3_ILi4EEEEEENS2_IJNS2_IJS7_S9_S4_EEENS3_ILi4096EEENS3_ILi16EEEEEEEEDaRKT_RKT0_RKT1_RKT2_ENKUlRKT_RKT0_E_clISC_SG_EEDaSW_SZ_,@function
        .size           $_ZN7cutlass13device_kernelIN5flash19enable_sm80_to_sm89INS1_16FlashAttnBwdSm80INS1_25CollectiveMainloopBwdSm80ILi2ELi2EN4cute5tupleIJNS5_1CILi128EEES8_NS7_ILi64EEEEEENS_10bfloat16_tEfNS_4arch4Sm80ELb1ELb0ELb1ELb1ELb1ELb0ELb0ELb0ELi2ELi4ELi4ELi4ELb0EEENS1_24CollectiveEpilogueBwdGQAISA_fSD_Li256ELb1ELb1EEENS1_25SingleTileBwdLPTSchedulerILb1ELi128ELb1EEEEEEEEEvNT_6ParamsE$_ZZN4cute6detail16composition_implINS_5tupleIJNS_1CILi8EEENS3_ILi2EEES5_S5_S4_S5_EEENS2_IJNS3_ILi1EEEiiiNS3_ILi72EEENS3_ILi512EEEEEENS2_IJNS2_IJS5_S5_S5_EEES5_NS3_ILi4EEEEEENS2_IJNS2_IJS7_S9_S4_EEENS3_ILi4096EEENS3_ILi16EEEEEEEEDaRKT_RKT0_RKT1_RKT2_ENKUlRKT_RKT0_E_clISC_SG_EEDaSW_SZ_,($_ZN7cutlass13device_kernelIN5flash19enable_sm80_to_sm89INS1_16FlashAttnBwdSm80INS1_25CollectiveMainloopBwdSm80ILi2ELi2EN4cute5tupleIJNS5_1CILi128EEES8_NS7_ILi64EEEEEENS_10bfloat16_tEfNS_4arch4Sm80ELb1ELb0ELb1ELb1ELb1ELb0ELb0ELb0ELi2ELi4ELi4ELi4ELb0EEENS1_24CollectiveEpilogueBwdGQAISA_fSD_Li256ELb1ELb1EEENS1_25SingleTileBwdLPTSchedulerILb1ELi128ELb1EEEEEEEEEvNT_6ParamsE$_ZZN4cute6detail16composition_implINS_5tupleIJNS_1CILi8EEENS3_ILi2EEES5_S5_S4_S5_EEENS2_IJNS3_ILi1EEEiiiNS3_ILi72EEENS3_ILi512EEEEEENS2_IJNS3_ILi4EEES5_EEENS2_IJNS3_ILi16EEENS3_ILi8192EEEEEEEEDaRKT_RKT0_RKT1_RKT2_ENKUlRKT_RKT0_E_clISB_SD_EEDaSU_SX_ - $_ZN7cutlass13device_kernelIN5flash19enable_sm80_to_sm89INS1_16FlashAttnBwdSm80INS1_25CollectiveMainloopBwdSm80ILi2ELi2EN4cute5tupleIJNS5_1CILi128EEES8_NS7_ILi64EEEEEENS_10bfloat16_tEfNS_4arch4Sm80ELb1ELb0ELb1ELb1ELb1ELb0ELb0ELb0ELi2ELi4ELi4ELi4ELb0EEENS1_24CollectiveEpilogueBwdGQAISA_fSD_Li256ELb1ELb1EEENS1_25SingleTileBwdLPTSchedulerILb1ELi128ELb1EEEEEEEEEvNT_6ParamsE$_ZZN4cute6detail16composition_implINS_5tupleIJNS_1CILi8EEENS3_ILi2EEES5_S5_S4_S5_EEENS2_IJNS3_ILi1EEEiiiNS3_ILi72EEENS3_ILi512EEEEEENS2_IJNS2_IJS5_S5_S5_EEES5_NS3_ILi4EEEEEENS2_IJNS2_IJS7_S9_S4_EEENS3_ILi4096EEENS3_ILi16EEEEEEEEDaRKT_RKT0_RKT1_RKT2_ENKUlRKT_RKT0_E_clISC_SG_EEDaSW_SZ_)
$_ZN7cutlass13device_kernelIN5flash19enable_sm80_to_sm89INS1_16FlashAttnBwdSm80INS1_25CollectiveMainloopBwdSm80ILi2ELi2EN4cute5tupleIJNS5_1CILi128EEES8_NS7_ILi64EEEEEENS_10bfloat16_tEfNS_4arch4Sm80ELb1ELb0ELb1ELb1ELb1ELb0ELb0ELb0ELi2ELi4ELi4ELi4ELb0EEENS1_24CollectiveEpilogueBwdGQAISA_fSD_Li256ELb1ELb1EEENS1_25SingleTileBwdLPTSchedulerILb1ELi128ELb1EEEEEEEEEvNT_6ParamsE$_ZZN4cute6detail16composition_implINS_5tupleIJNS_1CILi8EEENS3_ILi2EEES5_S5_S4_S5_EEENS2_IJNS3_ILi1EEEiiiNS3_ILi72EEENS3_ILi512EEEEEENS2_IJNS2_IJS5_S5_S5_EEES5_NS3_ILi4EEEEEENS2_IJNS2_IJS7_S9_S4_EEENS3_ILi4096EEENS3_ILi16EEEEEEEEDaRKT_RKT0_RKT1_RKT2_ENKUlRKT_RKT0_E_clISC_SG_EEDaSW_SZ_:
        /* <DEDUP_REMOVED lines=33> */
        .type           $_ZN7cutlass13device_kernelIN5flash19enable_sm80_to_sm89INS1_16FlashAttnBwdSm80INS1_25CollectiveMainloopBwdSm80ILi2ELi2EN4cute5tupleIJNS5_1CILi128EEES8_NS7_ILi64EEEEEENS_10bfloat16_tEfNS_4arch4Sm80ELb1ELb0ELb1ELb1ELb1ELb0ELb0ELb0ELi2ELi4ELi4ELi4ELb0EEENS1_24CollectiveEpilogueBwdGQAISA_fSD_Li256ELb1ELb1EEENS1_25SingleTileBwdLPTSchedulerILb1ELi128ELb1EEEEEEEEEvNT_6ParamsE$_ZZN4cute6detail16composition_implINS_5tupleIJNS_1CILi8EEENS3_ILi2EEES5_S5_S4_S5_EEENS2_IJNS3_ILi1EEEiiiNS3_ILi72EEENS3_ILi512EEEEEENS2_IJNS3_ILi4EEES5_EEENS2_IJNS3_ILi16EEENS3_ILi8192EEEEEEEEDaRKT_RKT0_RKT1_RKT2_ENKUlRKT_RKT0_E_clISB_SD_EEDaSU_SX_,@function
        .size           $_ZN7cutlass13device_kernelIN5flash19enable_sm80_to_sm89INS1_16FlashAttnBwdSm80INS1_25CollectiveMainloopBwdSm80ILi2ELi2EN4cute5tupleIJNS5_1CILi128EEES8_NS7_ILi64EEEEEENS_10bfloat16_tEfNS_4arch4Sm80ELb1ELb0ELb1ELb1ELb1ELb0ELb0ELb0ELi2ELi4ELi4ELi4ELb0EEENS1_24CollectiveEpilogueBwdGQAISA_fSD_Li256ELb1ELb1EEENS1_25SingleTileBwdLPTSchedulerILb1ELi128ELb1EEEEEEEEEvNT_6ParamsE$_ZZN4cute6detail16composition_implINS_5tupleIJNS_1CILi8EEENS3_ILi2EEES5_S5_S4_S5_EEENS2_IJNS3_ILi1EEEiiiNS3_ILi72EEENS3_ILi512EEEEEENS2_IJNS3_ILi4EEES5_EEENS2_IJNS3_ILi16EEENS3_ILi8192EEEEEEEEDaRKT_RKT0_RKT1_RKT2_ENKUlRKT_RKT0_E_clISB_SD_EEDaSU_SX_,($_ZN7cutlass13device_kernelIN5flash19enable_sm80_to_sm89INS1_16FlashAttnBwdSm80INS1_25CollectiveMainloopBwdSm80ILi2ELi2EN4cute5tupleIJNS5_1CILi128EEES8_NS7_ILi64EEEEEENS_10bfloat16_tEfNS_4arch4Sm80ELb1ELb0ELb1ELb1ELb1ELb0ELb0ELb0ELi2ELi4ELi4ELi4ELb0EEENS1_24CollectiveEpilogueBwdGQAISA_fSD_Li256ELb1ELb1EEENS1_25SingleTileBwdLPTSchedulerILb1ELi128ELb1EEEEEEEEEvNT_6ParamsE$_ZZN4cute6detail16composition_implINS_5tupleIJNS_1CILi8EEENS3_ILi2EEES5_S5_S4_S5_EEENS2_IJNS3_ILi1EEEiiiNS3_ILi72EEENS3_ILi512EEEEEENS2_IJS5_S5_EEENS2_IJS7_S4_EEEEEDaRKT_RKT0_RKT1_RKT2_ENKUlRKT_RKT0_E_clIS5_S4_EEDaSR_SU_ - $_ZN7cutlass13device_kernelIN5flash19enable_sm80_to_sm89INS1_16FlashAttnBwdSm80INS1_25CollectiveMainloopBwdSm80ILi2ELi2EN4cute5tupleIJNS5_1CILi128EEES8_NS7_ILi64EEEEEENS_10bfloat16_tEfNS_4arch4Sm80ELb1ELb0ELb1ELb1ELb1ELb0ELb0ELb0ELi2ELi4ELi4ELi4ELb0EEENS1_24CollectiveEpilogueBwdGQAISA_fSD_Li256ELb1ELb1EEENS1_25SingleTileBwdLPTSchedulerILb1ELi128ELb1EEEEEEEEEvNT_6ParamsE$_ZZN4cute6detail16composition_implINS_5tupleIJNS_1CILi8EEENS3_ILi2EEES5_S5_S4_S5_EEENS2_IJNS3_ILi1EEEiiiNS3_ILi72EEENS3_ILi512EEEEEENS2_IJNS3_ILi4EEES5_EEENS2_IJNS3_ILi16EEENS3_ILi8192EEEEEEEEDaRKT_RKT0_RKT1_RKT2_ENKUlRKT_RKT0_E_clISB_SD_EEDaSU_SX_)
$_ZN7cutlass13device_kernelIN5flash19enable_sm80_to_sm89INS1_16FlashAttnBwdSm80INS1_25CollectiveMainloopBwdSm80ILi2ELi2EN4cute5tupleIJNS5_1CILi128EEES8_NS7_ILi64EEEEEENS_10bfloat16_tEfNS_4arch4Sm80ELb1ELb0ELb1ELb1ELb1ELb0ELb0ELb0ELi2ELi4ELi4ELi4ELb0EEENS1_24CollectiveEpilogueBwdGQAISA_fSD_Li256ELb1ELb1EEENS1_25SingleTileBwdLPTSchedulerILb1ELi128ELb1EEEEEEEEEvNT_6ParamsE$_ZZN4cute6detail16composition_implINS_5tupleIJNS_1CILi8EEENS3_ILi2EEES5_S5_S4_S5_EEENS2_IJNS3_ILi1EEEiiiNS3_ILi72EEENS3_ILi512EEEEEENS2_IJNS3_ILi4EEES5_EEENS2_IJNS3_ILi16EEENS3_ILi8192EEEEEEEEDaRKT_RKT0_RKT1_RKT2_ENKUlRKT_RKT0_E_clISB_SD_EEDaSU_SX_:
        /* <DEDUP_REMOVED lines=35> */
        .type           $_ZN7cutlass13device_kernelIN5flash19enable_sm80_to_sm89INS1_16FlashAttnBwdSm80INS1_25CollectiveMainloopBwdSm80ILi2ELi2EN4cute5tupleIJNS5_1CILi128EEES8_NS7_ILi64EEEEEENS_10bfloat16_tEfNS_4arch4Sm80ELb1ELb0ELb1ELb1ELb1ELb0ELb0ELb0ELi2ELi4ELi4ELi4ELb0EEENS1_24CollectiveEpilogueBwdGQAISA_fSD_Li256ELb1ELb1EEENS1_25SingleTileBwdLPTSchedulerILb1ELi128ELb1EEEEEEEEEvNT_6ParamsE$_ZZN4cute6detail16composition_implINS_5tupleIJNS_1CILi8EEENS3_ILi2EEES5_S5_S4_S5_EEENS2_IJNS3_ILi1EEEiiiNS3_ILi72EEENS3_ILi512EEEEEENS2_IJS5_S5_EEENS2_IJS7_S4_EEEEEDaRKT_RKT0_RKT1_RKT2_ENKUlRKT_RKT0_E_clIS5_S4_EEDaSR_SU_,@function
        .size           $_ZN7cutlass13device_kernelIN5flash19enable_sm80_to_sm89INS1_16FlashAttnBwdSm80INS1_25CollectiveMainloopBwdSm80ILi2ELi2EN4cute5tupleIJNS5_1CILi128EEES8_NS7_ILi64EEEEEENS_10bfloat16_tEfNS_4arch4Sm80ELb1ELb0ELb1ELb1ELb1ELb0ELb0ELb0ELi2ELi4ELi4ELi4ELb0EEENS1_24CollectiveEpilogueBwdGQAISA_fSD_Li256ELb1ELb1EEENS1_25SingleTileBwdLPTSchedulerILb1ELi128ELb1EEEEEEEEEvNT_6ParamsE$_ZZN4cute6detail16composition_implINS_5tupleIJNS_1CILi8EEENS3_ILi2EEES5_S5_S4_S5_EEENS2_IJNS3_ILi1EEEiiiNS3_ILi72EEENS3_ILi512EEEEEENS2_IJS5_S5_EEENS2_IJS7_S4_EEEEEDaRKT_RKT0_RKT1_RKT2_ENKUlRKT_RKT0_E_clIS5_S4_EEDaSR_SU_,($_ZN7cutlass13device_kernelIN5flash19enable_sm80_to_sm89INS1_16FlashAttnBwdSm80INS1_25CollectiveMainloopBwdSm80ILi2ELi2EN4cute5tupleIJNS5_1CILi128EEES8_NS7_ILi64EEEEEENS_10bfloat16_tEfNS_4arch4Sm80ELb1ELb0ELb1ELb1ELb1ELb0ELb0ELb0ELi2ELi4ELi4ELi4ELb0EEENS1_24CollectiveEpilogueBwdGQAISA_fSD_Li256ELb1ELb1EEENS1_25SingleTileBwdLPTSchedulerILb1ELi128ELb1EEEEEEEEEvNT_6ParamsE$_ZZN4cute6detail16composition_implINS_5tupleIJNS_1CILi8EEENS3_ILi2EEES5_S5_S4_S5_EEENS2_IJNS3_ILi1EEEiiiNS3_ILi72EEENS3_ILi512EEEEEENS2_IJS5_S5_S5_EEENS2_IJS7_S9_S4_EEEEEDaRKT_RKT0_RKT1_RKT2_ENKUlRKT_RKT0_E_clIS5_S4_EEDaSR_SU_ - $_ZN7cutlass13device_kernelIN5flash19enable_sm80_to_sm89INS1_16FlashAttnBwdSm80INS1_25CollectiveMainloopBwdSm80ILi2ELi2EN4cute5tupleIJNS5_1CILi128EEES8_NS7_ILi64EEEEEENS_10bfloat16_tEfNS_4arch4Sm80ELb1ELb0ELb1ELb1ELb1ELb0ELb0ELb0ELi2ELi4ELi4ELi4ELb0EEENS1_24CollectiveEpilogueBwdGQAISA_fSD_Li256ELb1ELb1EEENS1_25SingleTileBwdLPTSchedulerILb1ELi128ELb1EEEEEEEEEvNT_6ParamsE$_ZZN4cute6detail16composition_implINS_5tupleIJNS_1CILi8EEENS3_ILi2EEES5_S5_S4_S5_EEENS2_IJNS3_ILi1EEEiiiNS3_ILi72EEENS3_ILi512EEEEEENS2_IJS5_S5_EEENS2_IJS7_S4_EEEEEDaRKT_RKT0_RKT1_RKT2_ENKUlRKT_RKT0_E_clIS5_S4_EEDaSR_SU_)
$_ZN7cutlass13device_kernelIN5flash19enable_sm80_to_sm89INS1_16FlashAttnBwdSm80INS1_25CollectiveMainloopBwdSm80ILi2ELi2EN4cute5tupleIJNS5_1CILi128EEES8_NS7_ILi64EEEEEENS_10bfloat16_tEfNS_4arch4Sm80ELb1ELb0ELb1ELb1ELb1ELb0ELb0ELb0ELi2ELi4ELi4ELi4ELb0EEENS1_24CollectiveEpilogueBwdGQAISA_fSD_Li256ELb1ELb1EEENS1_25SingleTileBwdLPTSchedulerILb1ELi128ELb1EEEEEEEEEvNT_6ParamsE$_ZZN4cute6detail16composition_implINS_5tupleIJNS_1CILi8EEENS3_ILi2EEES5_S5_S4_S5_EEENS2_IJNS3_ILi1EEEiiiNS3_ILi72EEENS3_ILi512EEEEEENS2_IJS5_S5_EEENS2_IJS7_S4_EEEEEDaRKT_RKT0_RKT1_RKT2_ENKUlRKT_RKT0_E_clIS5_S4_EEDaSR_SU_:
        /* <DEDUP_REMOVED lines=15> */
[----:B-1---5:R-:W-:Y:S05]  /*e7a0*/  CALL.REL.NOINC `($_ZN7cutlass13device_kernelIN5flash19enable_sm80_to_sm89INS1_16FlashAttnBwdSm80INS1_25CollectiveMainloopBwdSm80ILi2ELi2EN4cute5tupleIJNS5_1CILi128EEES8_NS7_ILi64EEEEEENS_10bfloat16_tEfNS_4arch4Sm80ELb1ELb0ELb1ELb1ELb1ELb0ELb0ELb0ELi2ELi4ELi4ELi4ELb0EEENS1_24CollectiveEpilogueBwdGQAISA_fSD_Li256ELb1ELb1EEENS1_25SingleTileBwdLPTSchedulerILb1ELi128ELb1EEEEEEEEEvNT_6ParamsE$_ZZN4cute6detail16composition_implINS_5tupleIJNS_1CILi8EEENS3_ILi2EEES5_S5_S4_S5_EEENS2_IJNS3_ILi1EEEiiiNS3_ILi72EEENS3_ILi512EEEEEES5_S4_EEDaRKT_RKT0_RKT1_RKT2_ENKUlRKT_T0_E_clINS2_IJNS2_IJEEEST_S5_S7_EEENS_17integral_constantIiLi1EEEEEDaSP_SQ_) ;  /* 0x0000066000007944 */ /* 0x022fea0003c00000 */
[----:B-----5:R2:W-:Y:S01]  /*e7b0*/  STL [R1+0x13b0], R2 ;  /* 0x0013b00201007387 */ /* 0x0205e20000100800 */
[----:B------:R-:W-:Y:S02]  /*e7c0*/  IADD3 R3, R5, 0x28, RZ ;  /* 0x0000002805037810 */ /* 0x000fe40007ffe0ff */
[----:B------:R-:W-:Y:S01]  /*e7d0*/  MOV R6, 0xe800 ;  /* 0x0000e80000067802 */ /* 0x000fe20000000f00 */
[----:B------:R2:W-:Y:S04]  /*e7e0*/  STL.64 [R1+0x13a8], R72 ;  /* 0x0013a84801007387 */ /* 0x0005e80000100a00 */
[----:B-12---:R-:W-:Y:S05]  /*e7f0*/  CALL.REL.NOINC `($_ZN7cutlass13device_kernelIN5flash19enable_sm80_to_sm89INS1_16FlashAttnBwdSm80INS1_25CollectiveMainloopBwdSm80ILi2ELi2EN4cute5tupleIJNS5_1CILi128EEES8_NS7_ILi64EEEEEENS_10bfloat16_tEfNS_4arch4Sm80ELb1ELb0ELb1ELb1ELb1ELb0ELb0ELb0ELi2ELi4ELi4ELi4ELb0EEENS1_24CollectiveEpilogueBwdGQAISA_fSD_Li256ELb1ELb1EEENS1_25SingleTileBwdLPTSchedulerILb1ELi128ELb1EEEEEEEEEvNT_6ParamsE$_ZZN4cute6detail16composition_implINS_5tupleIJNS_1CILi8EEENS3_ILi2EEES5_S5_S4_S5_EEENS2_IJNS3_ILi1EEEiiiNS3_ILi72EEENS3_ILi512EEEEEES5_S4_EEDaRKT_RKT0_RKT1_RKT2_ENKUlRKT_T0_E_clINS2_IJNS2_IJS5_EEENS2_IJiEEES7_S7_EEENS_17integral_constantIiLi2EEEEEDaSP_SQ_) ;  /* 0x000006e000007944 */ /* 0x006fea0003c00000 */
[----:B------:R-:W2:Y:S01]  /*e800*/  LDL.64 R8, [R1+0x13a8] ;  /* 0x0013a80001087983 */ /* 0x000ea20000100a00 */
[----:B------:R-:W-:Y:S02]  /*e810*/  IADD3 R3, R5, 0x18, RZ ;  /* 0x0000001805037810 */ /* 0x000fe40007ffe0ff */
[----:B------:R-:W-:Y:S01]  /*e820*/  MOV R6, 0xe860 ;  /* 0x0000e86000067802 */ /* 0x000fe20000000f00 */
[----:B-----5:R3:W-:Y:S04]  /*e830*/  STL [R1+0x13a0], R2 ;  /* 0x0013a00201007387 */ /* 0x0207e80000100800 */
[----:B--2---:R3:W-:Y:S02]  /*e840*/  STL.64 [R1+0x1398], R8 ;  /* 0x0013980801007387 */ /* 0x0047e40000100a00 */
[----:B-1-3--:R-:W-:Y:S05]  /*e850*/  CALL.REL.NOINC `($_ZN7cutlass13device_kernelIN5flash19enable_sm80_to_sm89INS1_16FlashAttnBwdSm80INS1_25CollectiveMainloopBwdSm80ILi2ELi2EN4cute5tupleIJNS5_1CILi128EEES8_NS7_ILi64EEEEEENS_10bfloat16_tEfNS_4arch4Sm80ELb1ELb0ELb1ELb1ELb1ELb0ELb0ELb0ELi2ELi4ELi4ELi4ELb0EEENS1_24CollectiveEpilogueBwdGQAISA_fSD_Li256ELb1ELb1EEENS1_25SingleTileBwdLPTSchedulerILb1ELi128ELb1EEEEEEEEEvNT_6ParamsE$_ZZN4cute6detail16composition_implINS_5tupleIJNS_1CILi8EEENS3_ILi2EEES5_S5_S4_S5_EEENS2_IJNS3_ILi1EEEiiiNS3_ILi72EEENS3_ILi512EEEEEES5_S4_EEDaRKT_RKT0_RKT1_RKT2_ENKUlRKT_T0_E_clINS2_IJNS2_IJS5_EEENS2_IJiEEES7_S7_EEENS_17integral_constantIiLi3EEEEEDaSP_SQ_) ;  /* 0x0000072000007944 */ /* 0x00afea0003c00000 */
[----:B------:R-:W2:Y:S01]  /*e860*/  LDL.64 R8, [R1+0x1398] ;  /* 0x0013980001087983 */ /* 0x000ea20000100a00 */
[----:B------:R-:W-:-:S02]  /*e870*/  IADD3 R3, R5, 0x8, RZ ;  /* 0x0000000805037810 */ /* 0x000fc40007ffe0ff */
[----:B------:R-:W-:Y:S01]  /*e880*/  MOV R6, 0xe8c0 ;  /* 0x0000e8c000067802 */ /* 0x000fe20000000f00 */
[----:B-----5:R3:W-:Y:S04]  /*e890*/  STL [R1+0x1390], R2 ;  /* 0x0013900201007387 */ /* 0x0207e80000100800 */
[----:B--2---:R3:W-:Y:S02]  /*e8a0*/  STL.64 [R1+0x1388], R8 ;  /* 0x0013880801007387 */ /* 0x0047e40000100a00 */
[----:B-1-3--:R-:W-:Y:S05]  /*e8b0*/  CALL.REL.NOINC `($_ZN7cutlass13device_kernelIN5flash19enable_sm80_to_sm89INS1_16FlashAttnBwdSm80INS1_25CollectiveMainloopBwdSm80ILi2ELi2EN4cute5tupleIJNS5_1CILi128EEES8_NS7_ILi64EEEEEENS_10bfloat16_tEfNS_4arch4Sm80ELb1ELb0ELb1ELb1ELb1ELb0ELb0ELb0ELi2ELi4ELi4ELi4ELb0EEENS1_24CollectiveEpilogueBwdGQAISA_fSD_Li256ELb1ELb1EEENS1_25SingleTileBwdLPTSchedulerILb1ELi128ELb1EEEEEEEEEvNT_6ParamsE$_ZZN4cute6detail16composition_implINS_5tupleIJNS_1CILi8EEENS3_ILi2EEES5_S5_S4_S5_EEENS2_IJNS3_ILi1EEEiiiNS3_ILi72EEENS3_ILi512EEEEEES5_S4_EEDaRKT_RKT0_RKT1_RKT2_ENKUlRKT_T0_E_clINS2_IJNS2_IJS5_EEENS2_IJiEEES7_S7_EEENS_17integral_constantIiLi4EEEEEDaSP_SQ_) ;  /* 0x0000076000007944 */ /* 0x00afea0003c00000 */
[----:B------:R-:W-:Y:S02]  /*e8c0*/  MOV R2, R63 ;  /* 0x0000003f00027202 */ /* 0x000fe40000000f00 */
[----:B------:R-:W-:Y:S02]  /*e8d0*/  MOV R6, 0xe8f0 ;  /* 0x0000e8f000067802 */ /* 0x000fe40000000f00 */
[----:B-1---5:R-:W-:Y:S05]  /*e8e0*/  CALL.REL.NOINC `($_ZN7cutlass13device_kernelIN5flash19enable_sm80_to_sm89INS1_16FlashAttnBwdSm80INS1_25CollectiveMainloopBwdSm80ILi2ELi2EN4cute5tupleIJNS5_1CILi128EEES8_NS7_ILi64EEEEEENS_10bfloat16_tEfNS_4arch4Sm80ELb1ELb0ELb1ELb1ELb1ELb0ELb0ELb0ELi2ELi4ELi4ELi4ELb0EEENS1_24CollectiveEpilogueBwdGQAISA_fSD_Li256ELb1ELb1EEENS1_25SingleTileBwdLPTSchedulerILb1ELi128ELb1EEEEEEEEEvNT_6ParamsE$_ZN4cute5tupleIJNS_1CILi2EEEiEEC2ERKS2_RKi) ;  /* 0xffffcc5000007944 */ /* 0x022fea0003c3ffff */
[----:B------:R1:W5:Y:S01]  /*e8f0*/  LDL R2, [R1+0x13c8] ;  /* 0x0013c80001027983 */ /* 0x0003620000100800 */
[----:B------:R-:W-:-:S04]  /*e900*/  MOV R69, 0x0 ;  /* 0x0000000000457802 */ /* 0x000fc80000000f00 */
[----:B------:R-:W-:Y:S05]  /*e910*/  RET.REL.NODEC R68 `(_ZN7cutlass13device_kernelIN5flash19enable_sm80_to_sm89INS1_16FlashAttnBwdSm80INS1_25CollectiveMainloopBwdSm80ILi2ELi2EN4cute5tupleIJNS5_1CILi128EEES8_NS7_ILi64EEEEEENS_10bfloat16_tEfNS_4arch4Sm80ELb1ELb0ELb1ELb1ELb1ELb0ELb0ELb0ELi2ELi4ELi4ELi4ELb0EEENS1_24CollectiveEpilogueBwdGQAISA_fSD_Li256ELb1ELb1EEENS1_25SingleTileBwdLPTSchedulerILb1ELi128ELb1EEEEEEEEEvNT_6ParamsE) ;  /* 0xffff16e044007950 */ /* 0x000fea0003c3ffff */
        .type           $_ZN7cutlass13device_kernelIN5flash19enable_sm80_to_sm89INS1_16FlashAttnBwdSm80INS1_25CollectiveMainloopBwdSm80ILi2ELi2EN4cute5tupleIJNS5_1CILi128EEES8_NS7_ILi64EEEEEENS_10bfloat16_tEfNS_4arch4Sm80ELb1ELb0ELb1ELb1ELb1ELb0ELb0ELb0ELi2ELi4ELi4ELi4ELb0EEENS1_24CollectiveEpilogueBwdGQAISA_fSD_Li256ELb1ELb1EEENS1_25SingleTileBwdLPTSchedulerILb1ELi128ELb1EEEEEEEEEvNT_6ParamsE$_ZZN4cute6detail16composition_implINS_5tupleIJNS_1CILi8EEENS3_ILi2EEES5_S5_S4_S5_EEENS2_IJNS3_ILi1EEEiiiNS3_ILi72EEENS3_ILi512EEEEEENS2_IJS5_S5_S5_EEENS2_IJS7_S9_S4_EEEEEDaRKT_RKT0_RKT1_RKT2_ENKUlRKT_RKT0_E_clIS5_S4_EEDaSR_SU_,@function
        .size           $_ZN7cutlass13device_kernelIN5flash19enable_sm80_to_sm89INS1_16FlashAttnBwdSm80INS1_25CollectiveMainloopBwdSm80ILi2ELi2EN4cute5tupleIJNS5_1CILi128EEES8_NS7_ILi64EEEEEENS_10bfloat16_tEfNS_4arch4Sm80ELb1ELb0ELb1ELb1ELb1ELb0ELb0ELb0ELi2ELi4ELi4ELi4ELb0EEENS1_24CollectiveEpilogueBwdGQAISA_fSD_Li256ELb1ELb1EEENS1_25SingleTileBwdLPTSchedulerILb1ELi128ELb1EEEEEEEEEvNT_6ParamsE$_ZZN4cute6detail16composition_implINS_5tupleIJNS_1CILi8EEENS3_ILi2EEES5_S5_S4_S5_EEENS2_IJNS3_ILi1EEEiiiNS3_ILi72EEENS3_ILi512EEEEEENS2_IJS5_S5_S5_EEENS2_IJS7_S9_S4_EEEEEDaRKT_RKT0_RKT1_RKT2_ENKUlRKT_RKT0_E_clIS5_S4_EEDaSR_SU_,($_ZN7cutlass13device_kernelIN5flash19enable_sm80_to_sm89INS1_16FlashAttnBwdSm80INS1_25CollectiveMainloopBwdSm80ILi2ELi2EN4cute5tupleIJNS5_1CILi128EEES8_NS7_ILi64EEEEEENS_10bfloat16_tEfNS_4arch4Sm80ELb1ELb0ELb1ELb1ELb1ELb0ELb0ELb0ELi2ELi4ELi4ELi4ELb0EEENS1_24CollectiveEpilogueBwdGQAISA_fSD_Li256ELb1ELb1EEENS1_25SingleTileBwdLPTSchedulerILb1ELi128ELb1EEEEEEEEEvNT_6ParamsE$_ZZN4cute6detail16composition_implINS_5tupleIJNS_1CILi8EEENS3_ILi2EEES5_S5_S4_S5_EEENS2_IJNS3_ILi1EEEiiiNS3_ILi72EEENS3_ILi512EEEEEENS3_ILi4EEENS3_ILi16EEEEEDaRKT_RKT0_RKT1_RKT2_ENKUlRKT_T0_E_clINS2_IJNS2_IJEEESV_SB_S7_EEENS_17integral_constantIiLi2EEEEEDaSR_SS_ - $_ZN7cutlass13device_kernelIN5flash19enable_sm80_to_sm89INS1_16FlashAttnBwdSm80INS1_25CollectiveMainloopBwdSm80ILi2ELi2EN4cute5tupleIJNS5_1CILi128EEES8_NS7_ILi64EEEEEENS_10bfloat16_tEfNS_4arch4Sm80ELb1ELb0ELb1ELb1ELb1ELb0ELb0ELb0ELi2ELi4ELi4ELi4ELb0EEENS1_24CollectiveEpilogueBwdGQAISA_fSD_Li256ELb1ELb1EEENS1_25SingleTileBwdLPTSchedulerILb1ELi128ELb1EEEEEEEEEvNT_6ParamsE$_ZZN4cute6detail16composition_implINS_5tupleIJNS_1CILi8EEENS3_ILi2EEES5_S5_S4_S5_EEENS2_IJNS3_ILi1EEEiiiNS3_ILi72EEENS3_ILi512EEEEEENS2_IJS5_S5_S5_EEENS2_IJS7_S9_S4_EEEEEDaRKT_RKT0_RKT1_RKT2_ENKUlRKT_RKT0_E_clIS5_S4_EEDaSR_SU_)
$_ZN7cutlass13device_kernelIN5flash19enable_sm80_to_sm89INS1_16FlashAttnBwdSm80INS1_25CollectiveMainloopBwdSm80ILi2ELi2EN4cute5tupleIJNS5_1CILi128EEES8_NS7_ILi64EEEEEENS_10bfloat16_tEfNS_4arch4Sm80ELb1ELb0ELb1ELb1ELb1ELb0ELb0ELb0ELi2ELi4ELi4ELi4ELb0EEENS1_24CollectiveEpilogueBwdGQAISA_fSD_Li256ELb1ELb1EEENS1_25SingleTileBwdLPTSchedulerILb1ELi128ELb1EEEEEEEEEvNT_6ParamsE$_ZZN4cute6detail16composition_implINS_5tupleIJNS_1CILi8EEENS3_ILi2EEES5_S5_S4_S5_EEENS2_IJNS3_ILi1EEEiiiNS3_ILi72EEENS3_ILi512EEEEEENS2_IJS5_S5_S5_EEENS2_IJS7_S9_S4_EEEEEDaRKT_RKT0_RKT1_RKT2_ENKUlRKT_RKT0_E_clIS5_S4_EEDaSR_SU_:
        /* <DEDUP_REMOVED lines=37> */
[----:B------:R-:W-:Y:S02]  /*eb70*/  MOV R4, R10 ;  /* 0x0000000a00047202 */ /* 0x000fe40000000f00 */
[----:B------:R-:W-:-:S04]  /*eb80*/  MOV R5, 0x0 ;  /* 0x0000000000057802 */ /* 0x000fc80000000f00 */
[----:B------:R-:W-:Y:S05]  /*eb90*/  RET.REL.NODEC R4 `(_ZN7cutlass13device_kernelIN5flash19enable_sm80_to_sm89INS1_16FlashAttnBwdSm80INS1_25CollectiveMainloopBwdSm80ILi2ELi2EN4cute5tupleIJNS5_1CILi128EEES8_NS7_ILi64EEEEEENS_10bfloat16_tEfNS_4arch4Sm80ELb1ELb0ELb1ELb1ELb1ELb0ELb0ELb0ELi2ELi4ELi4ELi4ELb0EEENS1_24CollectiveEpilogueBwdGQAISA_fSD_Li256ELb1ELb1EEENS1_25SingleTileBwdLPTSchedulerILb1ELi128ELb1EEEEEEEEEvNT_6ParamsE) ;  /* 0xffff146004007950 */ /* 0x000fea0003c3ffff */
        .type           $_ZN7cutlass13device_kernelIN5flash19enable_sm80_to_sm89INS1_16FlashAttnBwdSm80INS1_25CollectiveMainloopBwdSm80ILi2ELi2EN4cute5tupleIJNS5_1CILi128EEES8_NS7_ILi64EEEEEENS_10bfloat16_tEfNS_4arch4Sm80ELb1ELb0ELb1ELb1ELb1ELb0ELb0ELb0ELi2ELi4ELi4ELi4ELb0EEENS1_24CollectiveEpilogueBwdGQAISA_fSD_Li256ELb1ELb1EEENS1_25SingleTileBwdLPTSchedulerILb1ELi128ELb1EEEEEEEEEvNT_6ParamsE$_ZZN4cute6detail16composition_implINS_5tupleIJNS_1CILi8EEENS3_ILi2EEES5_S5_S4_S5_EEENS2_IJNS3_ILi1EEEiiiNS3_ILi72EEENS3_ILi512EEEEEENS3_ILi4EEENS3_ILi16EEEEEDaRKT_RKT0_RKT1_RKT2_ENKUlRKT_T0_E_clINS2_IJNS2_IJEEESV_SB_S7_EEENS_17integral_constantIiLi2EEEEEDaSR_SS_,@function
        .size           $_ZN7cutlass13device_kernelIN5flash19enable_sm80_to_sm89INS1_16FlashAttnBwdSm80INS1_25CollectiveMainloopBwdSm80ILi2ELi2EN4cute5tupleIJNS5_1CILi128EEES8_NS7_ILi64EEEEEENS_10bfloat16_tEfNS_4arch4Sm80ELb1ELb0ELb1ELb1ELb1ELb0ELb0ELb0ELi2ELi4ELi4ELi4ELb0EEENS1_24CollectiveEpilogueBwdGQAISA_fSD_Li256ELb1ELb1EEENS1_25SingleTileBwdLPTSchedulerILb1ELi128ELb1EEEEEEEEEvNT_6ParamsE$_ZZN4cute6detail16composition_implINS_5tupleIJNS_1CILi8EEENS3_ILi2EEES5_S5_S4_S5_EEENS2_IJNS3_ILi1EEEiiiNS3_ILi72EEENS3_ILi512EEEEEENS3_ILi4EEENS3_ILi16EEEEEDaRKT_RKT0_RKT1_RKT2_ENKUlRKT_T0_E_clINS2_IJNS2_IJEEESV_SB_S7_EEENS_17integral_constantIiLi2EEEEEDaSR_SS_,($_ZN7cutlass13device_kernelIN5flash19enable_sm80_to_sm89INS1_16FlashAttnBwdSm80INS1_25CollectiveMainloopBwdSm80ILi2ELi2EN4cute5tupleIJNS5_1CILi128EEES8_NS7_ILi64EEEEEENS_10bfloat16_tEfNS_4arch4Sm80ELb1ELb0ELb1ELb1ELb1ELb0ELb0ELb0ELi2ELi4ELi4ELi4ELb0EEENS1_24CollectiveEpilogueBwdGQAISA_fSD_Li256ELb1ELb1EEENS1_25SingleTileBwdLPTSchedulerILb1ELi128ELb1EEEEEEEEEvNT_6ParamsE$_ZZN4cute6detail16composition_implINS_5tupleIJNS_1CILi8EEENS3_ILi2EEES5_S5_S4_S5_EEENS2_IJNS3_ILi1EEEiiiNS3_ILi72EEENS3_ILi512EEEEEENS3_ILi4EEENS3_ILi16EEEEEDaRKT_RKT0_RKT1_RKT2_ENKUlRKT_T0_E_clINS2_IJNS2_IJS5_EEENS2_IJiEEES5_S7_EEENS_17integral_constantIiLi3EEEEEDaSR_SS_ - $_ZN7cutlass13device_kernelIN5flash19enable_sm80_to_sm89INS1_16FlashAttnBwdSm80INS1_25CollectiveMainloopBwdSm80ILi2ELi2EN4cute5tupleIJNS5_1CILi128EEES8_NS7_ILi64EEEEEENS_10bfloat16_tEfNS_4arch4Sm80ELb1ELb0ELb1ELb1ELb1ELb0ELb0ELb0ELi2ELi4ELi4ELi4ELb0EEENS1_24CollectiveEpilogueBwdGQAISA_fSD_Li256ELb1ELb1EEENS1_25SingleTileBwdLPTSchedulerILb1ELi128ELb1EEEEEEEEEvNT_6ParamsE$_ZZN4cute6detail16composition_implINS_5tupleIJNS_1CILi8EEENS3_ILi2EEES5_S5_S4_S5_EEENS2_IJNS3_ILi1EEEiiiNS3_ILi72EEENS3_ILi512EEEEEENS3_ILi4EEENS3_ILi16EEEEEDaRKT_RKT0_RKT1_RKT2_ENKUlRKT_T0_E_clINS2_IJNS2_IJEEESV_SB_S7_EEENS_17integral_constantIiLi2EEEEEDaSR_SS_)
$_ZN7cutlass13device_kernelIN5flash19enable_sm80_to_sm89INS1_16FlashAttnBwdSm80INS1_25CollectiveMainloopBwdSm80ILi2ELi2EN4cute5tupleIJNS5_1CILi128EEES8_NS7_ILi64EEEEEENS_10bfloat16_tEfNS_4arch4Sm80ELb1ELb0ELb1ELb1ELb1ELb0ELb0ELb0ELi2ELi4ELi4ELi4ELb0EEENS1_24CollectiveEpilogueBwdGQAISA_fSD_Li256ELb1ELb1EEENS1_25SingleTileBwdLPTSchedulerILb1ELi128ELb1EEEEEEEEEvNT_6ParamsE$_ZZN4cute6detail16composition_implINS_5tupleIJNS_1CILi8EEENS3_ILi2EEES5_S5_S4_S5_EEENS2_IJNS3_ILi1EEEiiiNS3_ILi72EEENS3_ILi512EEEEEENS3_ILi4EEENS3_ILi16EEEEEDaRKT_RKT0_RKT1_RKT2_ENKUlRKT_T0_E_clINS2_IJNS2_IJEEESV_SB_S7_EEENS_17integral_constantIiLi2EEEEEDaSR_SS_:
        /* <DEDUP_REMOVED lines=13> */
        .type           $_ZN7cutlass13device_kernelIN5flash19enable_sm80_to_sm89INS1_16FlashAttnBwdSm80INS1_25CollectiveMainloopBwdSm80ILi2ELi2EN4cute5tupleIJNS5_1CILi128EEES8_NS7_ILi64EEEEEENS_10bfloat16_tEfNS_4arch4Sm80ELb1ELb0ELb1ELb1ELb1ELb0ELb0ELb0ELi2ELi4ELi4ELi4ELb0EEENS1_24CollectiveEpilogueBwdGQAISA_fSD_Li256ELb1ELb1EEENS1_25SingleTileBwdLPTSchedulerILb1ELi128ELb1EEEEEEEEEvNT_6ParamsE$_ZZN4cute6detail16composition_implINS_5tupleIJNS_1CILi8EEENS3_ILi2EEES5_S5_S4_S5_EEENS2_IJNS3_ILi1EEEiiiNS3_ILi72EEENS3_ILi512EEEEEENS3_ILi4EEENS3_ILi16EEEEEDaRKT_RKT0_RKT1_RKT2_ENKUlRKT_T0_E_clINS2_IJNS2_IJS5_EEENS2_IJiEEES5_S7_EEENS_17integral_constantIiLi3EEEEEDaSR_SS_,@function
        .size           $_ZN7cutlass13device_kernelIN5flash19enable_sm80_to_sm89INS1_16FlashAttnBwdSm80INS1_25CollectiveMainloopBwdSm80ILi2ELi2EN4cute5tupleIJNS5_1CILi128EEES8_NS7_ILi64EEEEEENS_10bfloat16_tEfNS_4arch4Sm80ELb1ELb0ELb1ELb1ELb1ELb0ELb0ELb0ELi2ELi4ELi4ELi4ELb0EEENS1_24CollectiveEpilogueBwdGQAISA_fSD_Li256ELb1ELb1EEENS1_25SingleTileBwdLPTSchedulerILb1ELi128ELb1EEEEEEEEEvNT_6ParamsE$_ZZN4cute6detail16composition_implINS_5tupleIJNS_1CILi8EEENS3_ILi2EEES5_S5_S4_S5_EEENS2_IJNS3_ILi1EEEiiiNS3_ILi72EEENS3_ILi512EEEEEENS3_ILi4EEENS3_ILi16EEEEEDaRKT_RKT0_RKT1_RKT2_ENKUlRKT_T0_E_clINS2_IJNS2_IJS5_EEENS2_IJiEEES5_S7_EEENS_17integral_constantIiLi3EEEEEDaSR_SS_,($_ZN7cutlass13device_kernelIN5flash19enable_sm80_to_sm89INS1_16FlashAttnBwdSm80INS1_25CollectiveMainloopBwdSm80ILi2ELi2EN4cute5tupleIJNS5_1CILi128EEES8_NS7_ILi64EEEEEENS_10bfloat16_tEfNS_4arch4Sm80ELb1ELb0ELb1ELb1ELb1ELb0ELb0ELb0ELi2ELi4ELi4ELi4ELb0EEENS1_24CollectiveEpilogueBwdGQAISA_fSD_Li256ELb1ELb1EEENS1_25SingleTileBwdLPTSchedulerILb1ELi128ELb1EEEEEEEEEvNT_6ParamsE$_ZZN4cute6detail16composition_implINS_5tupleIJNS_1CILi8EEENS3_ILi2EEES5_S5_S4_S5_EEENS2_IJNS3_ILi1EEEiiiNS3_ILi72EEENS3_ILi512EEEEEENS3_ILi4EEENS3_ILi16EEEEEDaRKT_RKT0_RKT1_RKT2_ENKUlRKT_T0_E_clINS2_IJNS2_IJS5_S5_EEENS2_IJiiEEES7_S7_EEENS_17integral_constantIiLi4EEEEEDaSR_SS_ - $_ZN7cutlass13device_kernelIN5flash19enable_sm80_to_sm89INS1_16FlashAttnBwdSm80INS1_25CollectiveMainloopBwdSm80ILi2ELi2EN4cute5tupleIJNS5_1CILi128EEES8_NS7_ILi64EEEEEENS_10bfloat16_tEfNS_4arch4Sm80ELb1ELb0ELb1ELb1ELb1ELb0ELb0ELb0ELi2ELi4ELi4ELi4ELb0EEENS1_24CollectiveEpilogueBwdGQAISA_fSD_Li256ELb1ELb1EEENS1_25SingleTileBwdLPTSchedulerILb1ELi128ELb1EEEEEEEEEvNT_6ParamsE$_ZZN4cute6detail16composition_implINS_5tupleIJNS_1CILi8EEENS3_ILi2EEES5_S5_S4_S5_EEENS2_IJNS3_ILi1EEEiiiNS3_ILi72EEENS3_ILi512EEEEEENS3_ILi4EEENS3_ILi16EEEEEDaRKT_RKT0_RKT1_RKT2_ENKUlRKT_T0_E_clINS2_IJNS2_IJS5_EEENS2_IJiEEES5_S7_EEENS_17integral_constantIiLi3EEEEEDaSR_SS_)
$_ZN7cutlass13device_kernelIN5flash19enable_sm80_to_sm89INS1_16FlashAttnBwdSm80INS1_25CollectiveMainloopBwdSm80ILi2ELi2EN4cute5tupleIJNS5_1CILi128EEES8_NS7_ILi64EEEEEENS_10bfloat16_tEfNS_4arch4Sm80ELb1ELb0ELb1ELb1ELb1ELb0ELb0ELb0ELi2ELi4ELi4ELi4ELb0EEENS1_24CollectiveEpilogueBwdGQAISA_fSD_Li256ELb1ELb1EEENS1_25SingleTileBwdLPTSchedulerILb1ELi128ELb1EEEEEEEEEvNT_6ParamsE$_ZZN4cute6detail16composition_implINS_5tupleIJNS_1CILi8EEENS3_ILi2EEES5_S5_S4_S5_EEENS2_IJNS3_ILi1EEEiiiNS3_ILi72EEENS3_ILi512EEEEEENS3_ILi4EEENS3_ILi16EEEEEDaRKT_RKT0_RKT1_RKT2_ENKUlRKT_T0_E_clINS2_IJNS2_IJS5_EEENS2_IJiEEES5_S7_EEENS_17integral_constantIiLi3EEEEEDaSR_SS_:
        /* <DEDUP_REMOVED lines=13> */
[----:B------:R-:W-:Y:S02]  /*ed40*/  MOV R4, R72 ;  /* 0x0000004800047202 */ /* 0x000fe40000000f00 */
[----:B------:R-:W-:-:S04]  /*ed50*/  MOV R5, 0x0 ;  /* 0x0000000000057802 */ /* 0x000fc80000000f00 */
[----:B------:R-:W-:Y:S05]  /*ed60*/  RET.REL.NODEC R4 `(_ZN7cutlass13device_kernelIN5flash19enable_sm80_to_sm89INS1_16FlashAttnBwdSm80INS1_25CollectiveMainloopBwdSm80ILi2ELi2EN4cute5tupleIJNS5_1CILi128EEES8_NS7_ILi64EEEEEENS_10bfloat16_tEfNS_4arch4Sm80ELb1ELb0ELb1ELb1ELb1ELb0ELb0ELb0ELi2ELi4ELi4ELi4ELb0EEENS1_24CollectiveEpilogueBwdGQAISA_fSD_Li256ELb1ELb1EEENS1_25SingleTileBwdLPTSchedulerILb1ELi128ELb1EEEEEEEEEvNT_6ParamsE) ;  /* 0xffff129004007950 */ /* 0x000fea0003c3ffff */
        .type           $_ZN7cutlass13device_kernelIN5flash19enable_sm80_to_sm89INS1_16FlashAttnBwdSm80INS1_25CollectiveMainloopBwdSm80ILi2ELi2EN4cute5tupleIJNS5_1CILi128EEES8_NS7_ILi64EEEEEENS_10bfloat16_tEfNS_4arch4Sm80ELb1ELb0ELb1ELb1ELb1ELb0ELb0ELb0ELi2ELi4ELi4ELi4ELb0EEENS1_24CollectiveEpilogueBwdGQAISA_fSD_Li256ELb1ELb1EEENS1_25SingleTileBwdLPTSchedulerILb1ELi128ELb1EEEEEEEEEvNT_6ParamsE$_ZZN4cute6detail16composition_implINS_5tupleIJNS_1CILi8EEENS3_ILi2EEES5_S5_S4_S5_EEENS2_IJNS3_ILi1EEEiiiNS3_ILi72EEENS3_ILi512EEEEEENS3_ILi4EEENS3_ILi16EEEEEDaRKT_RKT0_RKT1_RKT2_ENKUlRKT_T0_E_clINS2_IJNS2_IJS5_S5_EEENS2_IJiiEEES7_S7_EEENS_17integral_constantIiLi4EEEEEDaSR_SS_,@function
        .size           $_ZN7cutlass13device_kernelIN5flash19enable_sm80_to_sm89INS1_16FlashAttnBwdSm80INS1_25CollectiveMainloopBwdSm80ILi2ELi2EN4cute5tupleIJNS5_1CILi128EEES8_NS7_ILi64EEEEEENS_10bfloat16_tEfNS_4arch4Sm80ELb1ELb0ELb1ELb1ELb1ELb0ELb0ELb0ELi2ELi4ELi4ELi4ELb0EEENS1_24CollectiveEpilogueBwdGQAISA_fSD_Li256ELb1ELb1EEENS1_25SingleTileBwdLPTSchedulerILb1ELi128ELb1EEEEEEEEEvNT_6ParamsE$_ZZN4cute6detail16composition_implINS_5tupleIJNS_1CILi8EEENS3_ILi2EEES5_S5_S4_S5_EEENS2_IJNS3_ILi1EEEiiiNS3_ILi72EEENS3_ILi512EEEEEENS3_ILi4EEENS3_ILi16EEEEEDaRKT_RKT0_RKT1_RKT2_ENKUlRKT_T0_E_clINS2_IJNS2_IJS5_S5_EEENS2_IJiiEEES7_S7_EEENS_17integral_constantIiLi4EEEEEDaSR_SS_,($_ZN7cutlass13device_kernelIN5flash19enable_sm80_to_sm89INS1_16FlashAttnBwdSm80INS1_25CollectiveMainloopBwdSm80ILi2ELi2EN4cute5tupleIJNS5_1CILi128EEES8_NS7_ILi64EEEEEENS_10bfloat16_tEfNS_4arch4Sm80ELb1ELb0ELb1ELb1ELb1ELb0ELb0ELb0ELi2ELi4ELi4ELi4ELb0EEENS1_24CollectiveEpilogueBwdGQAISA_fSD_Li256ELb1ELb1EEENS1_25SingleTileBwdLPTSchedulerILb1ELi128ELb1EEEEEEEEEvNT_6ParamsE$_ZZN4cute6detail16composition_implINS_5tupleIJNS_1CILi8EEENS3_ILi2EEES5_S5_S4_S5_EEENS2_IJNS3_ILi1EEEiiiNS3_ILi72EEENS3_ILi512EEEEEES5_S4_EEDaRKT_RKT0_RKT1_RKT2_ENKUlRKT_T0_E_clINS2_IJNS2_IJEEEST_S5_S7_EEENS_17integral_constantIiLi1EEEEEDaSP_SQ_ - $_ZN7cutlass13device_kernelIN5flash19enable_sm80_to_sm89INS1_16FlashAttnBwdSm80INS1_25CollectiveMainloopBwdSm80ILi2ELi2EN4cute5tupleIJNS5_1CILi128EEES8_NS7_ILi64EEEEEENS_10bfloat16_tEfNS_4arch4Sm80ELb1ELb0ELb1ELb1ELb1ELb0ELb0ELb0ELi2ELi4ELi4ELi4ELb0EEENS1_24CollectiveEpilogueBwdGQAISA_fSD_Li256ELb1ELb1EEENS1_25SingleTileBwdLPTSchedulerILb1ELi128ELb1EEEEEEEEEvNT_6ParamsE$_ZZN4cute6detail16composition_implINS_5tupleIJNS_1CILi8EEENS3_ILi2EEES5_S5_S4_S5_EEENS2_IJNS3_ILi1EEEiiiNS3_ILi72EEENS3_ILi512EEEEEENS3_ILi4EEENS3_ILi16EEEEEDaRKT_RKT0_RKT1_RKT2_ENKUlRKT_T0_E_clINS2_IJNS2_IJS5_S5_EEENS2_IJiiEEES7_S7_EEENS_17integral_constantIiLi4EEEEEDaSR_SS_)
$_ZN7cutlass13device_kernelIN5flash19enable_sm80_to_sm89INS1_16FlashAttnBwdSm80INS1_25CollectiveMainloopBwdSm80ILi2ELi2EN4cute5tupleIJNS5_1CILi128EEES8_NS7_ILi64EEEEEENS_10bfloat16_tEfNS_4arch4Sm80ELb1ELb0ELb1ELb1ELb1ELb0ELb0ELb0ELi2ELi4ELi4ELi4ELb0EEENS1_24CollectiveEpilogueBwdGQAISA_fSD_Li256ELb1ELb1EEENS1_25SingleTileBwdLPTSchedulerILb1ELi128ELb1EEEEEEEEEvNT_6ParamsE$_ZZN4cute6detail16composition_implINS_5tupleIJNS_1CILi8EEENS3_ILi2EEES5_S5_S4_S5_EEENS2_IJNS3_ILi1EEEiiiNS3_ILi72EEENS3_ILi512EEEEEENS3_ILi4EEENS3_ILi16EEEEEDaRKT_RKT0_RKT1_RKT2_ENKUlRKT_T0_E_clINS2_IJNS2_IJS5_S5_EEENS2_IJiiEEES7_S7_EEENS_17integral_constantIiLi4EEEEEDaSR_SS_:
        /* <DEDUP_REMOVED lines=10> */
        .type           $_ZN7cutlass13device_kernelIN5flash19enable_sm80_to_sm89INS1_16FlashAttnBwdSm80INS1_25CollectiveMainloopBwdSm80ILi2ELi2EN4cute5tupleIJNS5_1CILi128EEES8_NS7_ILi64EEEEEENS_10bfloat16_tEfNS_4arch4Sm80ELb1ELb0ELb1ELb1ELb1ELb0ELb0ELb0ELi2ELi4ELi4ELi4ELb0EEENS1_24CollectiveEpilogueBwdGQAISA_fSD_Li256ELb1ELb1EEENS1_25SingleTileBwdLPTSchedulerILb1ELi128ELb1EEEEEEEEEvNT_6ParamsE$_ZZN4cute6detail16composition_implINS_5tupleIJNS_1CILi8EEENS3_ILi2EEES5_S5_S4_S5_EEENS2_IJNS3_ILi1EEEiiiNS3_ILi72EEENS3_ILi512EEEEEES5_S4_EEDaRKT_RKT0_RKT1_RKT2_ENKUlRKT_T0_E_clINS2_IJNS2_IJEEEST_S5_S7_EEENS_17integral_constantIiLi1EEEEEDaSP_SQ_,@function
        .size           $_ZN7cutlass13device_kernelIN5flash19enable_sm80_to_sm89INS1_16FlashAttnBwdSm80INS1_25CollectiveMainloopBwdSm80ILi2ELi2EN4cute5tupleIJNS5_1CILi128EEES8_NS7_ILi64EEEEEENS_10bfloat16_tEfNS_4arch4Sm80ELb1ELb0ELb1ELb1ELb1ELb0ELb0ELb0ELi2ELi4ELi4ELi4ELb0EEENS1_24CollectiveEpilogueBwdGQAISA_fSD_Li256ELb1ELb1EEENS1_25SingleTileBwdLPTSchedulerILb1ELi128ELb1EEEEEEEEEvNT_6ParamsE$_ZZN4cute6detail16composition_implINS_5tupleIJNS_1CILi8EEENS3_ILi2EEES5_S5_S4_S5_EEENS2_IJNS3_ILi1EEEiiiNS3_ILi72EEENS3_ILi512EEEEEES5_S4_EEDaRKT_RKT0_RKT1_RKT2_ENKUlRKT_T0_E_clINS2_IJNS2_IJEEEST_S5_S7_EEENS_17integral_constantIiLi1EEEEEDaSP_SQ_,($_ZN7cutlass13device_kernelIN5flash19enable_sm80_to_sm89INS1_16FlashAttnBwdSm80INS1_25CollectiveMainloopBwdSm80ILi2ELi2EN4cute5tupleIJNS5_1CILi128EEES8_NS7_ILi64EEEEEENS_10bfloat16_tEfNS_4arch4Sm80ELb1ELb0ELb1ELb1ELb1ELb0ELb0ELb0ELi2ELi4ELi4ELi4ELb0EEENS1_24CollectiveEpilogueBwdGQAISA_fSD_Li256ELb1ELb1EEENS1_25SingleTileBwdLPTSchedulerILb1ELi128ELb1EEEEEEEEEvNT_6ParamsE$_ZZN4cute6detail16composition_implINS_5tupleIJNS_1CILi8EEENS3_ILi2EEES5_S5_S4_S5_EEENS2_IJNS3_ILi1EEEiiiNS3_ILi72EEENS3_ILi512EEEEEES5_S4_EEDaRKT_RKT0_RKT1_RKT2_ENKUlRKT_T0_E_clINS2_IJNS2_IJS5_EEENS2_IJiEEES7_S7_EEENS_17integral_constantIiLi2EEEEEDaSP_SQ_ - $_ZN7cutlass13device_kernelIN5flash19enable_sm80_to_sm89INS1_16FlashAttnBwdSm80INS1_25CollectiveMainloopBwdSm80ILi2ELi2EN4cute5tupleIJNS5_1CILi128EEES8_NS7_ILi64EEEEEENS_10bfloat16_tEfNS_4arch4Sm80ELb1ELb0ELb1ELb1ELb1ELb0ELb0ELb0ELi2ELi4ELi4ELi4ELb0EEENS1_24CollectiveEpilogueBwdGQAISA_fSD_Li256ELb1ELb1EEENS1_25SingleTileBwdLPTSchedulerILb1ELi128ELb1EEEEEEEEEvNT_6ParamsE$_ZZN4cute6detail16composition_implINS_5tupleIJNS_1CILi8EEENS3_ILi2EEES5_S5_S4_S5_EEENS2_IJNS3_ILi1EEEiiiNS3_ILi72EEENS3_ILi512EEEEEES5_S4_EEDaRKT_RKT0_RKT1_RKT2_ENKUlRKT_T0_E_clINS2_IJNS2_IJEEEST_S5_S7_EEENS_17integral_constantIiLi1EEEEEDaSP_SQ_)
$_ZN7cutlass13device_kernelIN5flash19enable_sm80_to_sm89INS1_16FlashAttnBwdSm80INS1_25CollectiveMainloopBwdSm80ILi2ELi2EN4cute5tupleIJNS5_1CILi128EEES8_NS7_ILi64EEEEEENS_10bfloat16_tEfNS_4arch4Sm80ELb1ELb0ELb1ELb1ELb1ELb0ELb0ELb0ELi2ELi4ELi4ELi4ELb0EEENS1_24CollectiveEpilogueBwdGQAISA_fSD_Li256ELb1ELb1EEENS1_25SingleTileBwdLPTSchedulerILb1ELi128ELb1EEEEEEEEEvNT_6ParamsE$_ZZN4cute6detail16composition_implINS_5tupleIJNS_1CILi8EEENS3_ILi2EEES5_S5_S4_S5_EEENS2_IJNS3_ILi1EEEiiiNS3_ILi72EEENS3_ILi512EEEEEES5_S4_EEDaRKT_RKT0_RKT1_RKT2_ENKUlRKT_T0_E_clINS2_IJNS2_IJEEEST_S5_S7_EEENS_17integral_constantIiLi1EEEEEDaSP_SQ_:
        /* <DEDUP_REMOVED lines=10> */
[----:B------:R-:W-:Y:S02]  /*eeb0*/  MOV R8, R6 ;  /* 0x0000000600087202 */ /* 0x000fe40000000f00 */
[----:B------:R-:W-:-:S04]  /*eec0*/  MOV R9, 0x0 ;  /* 0x0000000000097802 */ /* 0x000fc80000000f00 */
[----:B------:R-:W-:Y:S05]  /*eed0*/  RET.REL.NODEC R8 `(_ZN7cutlass13device_kernelIN5flash19enable_sm80_to_sm89INS1_16FlashAttnBwdSm80INS1_25CollectiveMainloopBwdSm80ILi2ELi2EN4cute5tupleIJNS5_1CILi128EEES8_NS7_ILi64EEEEEENS_10bfloat16_tEfNS_4arch4Sm80ELb1ELb0ELb1ELb1ELb1ELb0ELb0ELb0ELi2ELi4ELi4ELi4ELb0EEENS1_24CollectiveEpilogueBwdGQAISA_fSD_Li256ELb1ELb1EEENS1_25SingleTileBwdLPTSchedulerILb1ELi128ELb1EEEEEEEEEvNT_6ParamsE) ;  /* 0xffff112008007950 */ /* 0x000fea0003c3ffff */
        .type           $_ZN7cutlass13device_kernelIN5flash19enable_sm80_to_sm89INS1_16FlashAttnBwdSm80INS1_25CollectiveMainloopBwdSm80ILi2ELi2EN4cute5tupleIJNS5_1CILi128EEES8_NS7_ILi64EEEEEENS_10bfloat16_tEfNS_4arch4Sm80ELb1ELb0ELb1ELb1ELb1ELb0ELb0ELb0ELi2ELi4ELi4ELi4ELb0EEENS1_24CollectiveEpilogueBwdGQAISA_fSD_Li256ELb1ELb1EEENS1_25SingleTileBwdLPTSchedulerILb1ELi128ELb1EEEEEEEEEvNT_6ParamsE$_ZZN4cute6detail16composition_implINS_5tupleIJNS_1CILi8EEENS3_ILi2EEES5_S5_S4_S5_EEENS2_IJNS3_ILi1EEEiiiNS3_ILi72EEENS3_ILi512EEEEEES5_S4_EEDaRKT_RKT0_RKT1_RKT2_ENKUlRKT_T0_E_clINS2_IJNS2_IJS5_EEENS2_IJiEEES7_S7_EEENS_17integral_constantIiLi2EEEEEDaSP_SQ_,@function
        .size           $_ZN7cutlass13device_kernelIN5flash19enable_sm80_to_sm89INS1_16FlashAttnBwdSm80INS1_25CollectiveMainloopBwdSm80ILi2ELi2EN4cute5tupleIJNS5_1CILi128EEES8_NS7_ILi64EEEEEENS_10bfloat16_tEfNS_4arch4Sm80ELb1ELb0ELb1ELb1ELb1ELb0ELb0ELb0ELi2ELi4ELi4ELi4ELb0EEENS1_24CollectiveEpilogueBwdGQAISA_fSD_Li256ELb1ELb1EEENS1_25SingleTileBwdLPTSchedulerILb1ELi128ELb1EEEEEEEEEvNT_6ParamsE$_ZZN4cute6detail16composition_implINS_5tupleIJNS_1CILi8EEENS3_ILi2EEES5_S5_S4_S5_EEENS2_IJNS3_ILi1EEEiiiNS3_ILi72EEENS3_ILi512EEEEEES5_S4_EEDaRKT_RKT0_RKT1_RKT2_ENKUlRKT_T0_E_clINS2_IJNS2_IJS5_EEENS2_IJiEEES7_S7_EEENS_17integral_constantIiLi2EEEEEDaSP_SQ_,($_ZN7cutlass13device_kernelIN5flash19enable_sm80_to_sm89INS1_16FlashAttnBwdSm80INS1_25CollectiveMainloopBwdSm80ILi2ELi2EN4cute5tupleIJNS5_1CILi128EEES8_NS7_ILi64EEEEEENS_10bfloat16_tEfNS_4arch4Sm80ELb1ELb0ELb1ELb1ELb1ELb0ELb0ELb0ELi2ELi4ELi4ELi4ELb0EEENS1_24CollectiveEpilogueBwdGQAISA_fSD_Li256ELb1ELb1EEENS1_25SingleTileBwdLPTSchedulerILb1ELi128ELb1EEEEEEEEEvNT_6ParamsE$_ZZN4cute6detail16composition_implINS_5tupleIJNS_1CILi8EEENS3_ILi2EEES5_S5_S4_S5_EEENS2_IJNS3_ILi1EEEiiiNS3_ILi72EEENS3_ILi512EEEEEES5_S4_EEDaRKT_RKT0_RKT1_RKT2_ENKUlRKT_T0_E_clINS2_IJNS2_IJS5_EEENS2_IJiEEES7_S7_EEENS_17integral_constantIiLi3EEEEEDaSP_SQ_ - $_ZN7cutlass13device_kernelIN5flash19enable_sm80_to_sm89INS1_16FlashAttnBwdSm80INS1_25CollectiveMainloopBwdSm80ILi2ELi2EN4cute5tupleIJNS5_1CILi128EEES8_NS7_ILi64EEEEEENS_10bfloat16_tEfNS_4arch4Sm80ELb1ELb0ELb1ELb1ELb1ELb0ELb0ELb0ELi2ELi4ELi4ELi4ELb0EEENS1_24CollectiveEpilogueBwdGQAISA_fSD_Li256ELb1ELb1EEENS1_25SingleTileBwdLPTSchedulerILb1ELi128ELb1EEEEEEEEEvNT_6ParamsE$_ZZN4cute6detail16composition_implINS_5tupleIJNS_1CILi8EEENS3_ILi2EEES5_S5_S4_S5_EEENS2_IJNS3_ILi1EEEiiiNS3_ILi72EEENS3_ILi512EEEEEES5_S4_EEDaRKT_RKT0_RKT1_RKT2_ENKUlRKT_T0_E_clINS2_IJNS2_IJS5_EEENS2_IJiEEES7_S7_EEENS_17integral_constantIiLi2EEEEEDaSP_SQ_)
$_ZN7cutlass13device_kernelIN5flash19enable_sm80_to_sm89INS1_16FlashAttnBwdSm80INS1_25CollectiveMainloopBwdSm80ILi2ELi2EN4cute5tupleIJNS5_1CILi128EEES8_NS7_ILi64EEEEEENS_10bfloat16_tEfNS_4arch4Sm80ELb1ELb0ELb1ELb1ELb1ELb0ELb0ELb0ELi2ELi4ELi4ELi4ELb0EEENS1_24CollectiveEpilogueBwdGQAISA_fSD_Li256ELb1ELb1EEENS1_25SingleTileBwdLPTSchedulerILb1ELi128ELb1EEEEEEEEEvNT_6ParamsE$_ZZN4cute6detail16composition_implINS_5tupleIJNS_1CILi8EEENS3_ILi2EEES5_S5_S4_S5_EEENS2_IJNS3_ILi1EEEiiiNS3_ILi72EEENS3_ILi512EEEEEES5_S4_EEDaRKT_RKT0_RKT1_RKT2_ENKUlRKT_T0_E_clINS2_IJNS2_IJS5_EEENS2_IJiEEES7_S7_EEENS_17integral_constantIiLi2EEEEEDaSP_SQ_:
[----:B------:R-:W-:-:S06]  /*eee0*/  IADD3 R3, R3, -c[0x0][0x20], RZ ;  /* 0x8000080003037a10 */ /* 0x000fcc0007ffe0ff */
[----:B------:R-:W5:Y:S01]  /*eef0*/  LDL R3, [R3] ;  /* 0x0000000003037983 */ /* 0x000f620000100800 */
[----:B------:R-:W-:Y:S02]  /*ef00*/  IADD3 R2, R1, 0x16d0, RZ ;  /* 0x000016d001027810 */ /* 0x000fe40007ffe0ff */
[----:B------:R-:W-:Y:S02]  /*ef10*/  MOV R4, 0xef40 ;  /* 0x0000ef4000047802 */ /* 0x000fe40000000f00 */
[----:B------:R-:W-:Y:S02]  /*ef20*/  IADD3 R2, R2, c[0x0][0x20], RZ ;  /* 0x0000080002027a10 */ /* 0x000fe40007ffe0ff */
[----:B-----5:R-:W-:Y:S05]  /*ef30*/  CALL.REL.NOINC `($_ZN7cutlass13device_kernelIN5flash19enable_sm80_to_sm89INS1_16FlashAttnBwdSm80INS1_25CollectiveMainloopBwdSm80ILi2ELi2EN4cute5tupleIJNS5_1CILi128EEES8_NS7_ILi64EEEEEENS_10bfloat16_tEfNS_4arch4Sm80ELb1ELb0ELb1ELb1ELb1ELb0ELb0ELb0ELi2ELi4ELi4ELi4ELb0EEENS1_24CollectiveEpilogueBwdGQAISA_fSD_Li256ELb1ELb1EEENS1_25SingleTileBwdLPTSchedulerILb1ELi128ELb1EEEEEEEEEvNT_6ParamsE$_ZN4cute3eso3ESOILb1ELb0EJNS_5tupleIJNS_1CILi2EEEEEENS2_IJiEEENS3_ILi1EEES7_EEC2ERKS5_RKS6_RKS7_SE_) ;  /* 0xffffa1b000007944 */ /* 0x020fea0003c3ffff */
[----:B-1----:R1:W5:Y:S01]  /*ef40*/  LDL R2, [R1+0x16d0] ;  /* 0x0016d00001027983 */ /* 0x0023620000100800 */
[----:B------:R-:W-:Y:S02]  /*ef50*/  MOV R8, R6 ;  /* 0x0000000600087202 */ /* 0x000fe40000000f00 */
[----:B------:R-:W-:-:S04]  /*ef60*/  MOV R9, 0x0 ;  /* 0x0000000000097802 */ /* 0x000fc80000000f00 */
[----:B------:R-:W-:Y:S05]  /*ef70*/  RET.REL.NODEC R8 `(_ZN7cutlass13device_kernelIN5flash19enable_sm80_to_sm89INS1_16FlashAttnBwdSm80INS1_25CollectiveMainloopBwdSm80ILi2ELi2EN4cute5tupleIJNS5_1CILi128EEES8_NS7_ILi64EEEEEENS_10bfloat16_tEfNS_4arch4Sm80ELb1ELb0ELb1ELb1ELb1ELb0ELb0ELb0ELi2ELi4ELi4ELi4ELb0EEENS1_24CollectiveEpilogueBwdGQAISA_fSD_Li256ELb1ELb1EEENS1_25SingleTileBwdLPTSchedulerILb1ELi128ELb1EEEEEEEEEvNT_6ParamsE) ;  /* 0xffff108008007950 */ /* 0x000fea0003c3ffff */
        .type           $_ZN7cutlass13device_kernelIN5flash19enable_sm80_to_sm89INS1_16FlashAttnBwdSm80INS1_25CollectiveMainloopBwdSm80ILi2ELi2EN4cute5tupleIJNS5_1CILi128EEES8_NS7_ILi64EEEEEENS_10bfloat16_tEfNS_4arch4Sm80ELb1ELb0ELb1ELb1ELb1ELb0ELb0ELb0ELi2ELi4ELi4ELi4ELb0EEENS1_24CollectiveEpilogueBwdGQAISA_fSD_Li256ELb1ELb1EEENS1_25SingleTileBwdLPTSchedulerILb1ELi128ELb1EEEEEEEEEvNT_6ParamsE$_ZZN4cute6detail16composition_implINS_5tupleIJNS_1CILi8EEENS3_ILi2EEES5_S5_S4_S5_EEENS2_IJNS3_ILi1EEEiiiNS3_ILi72EEENS3_ILi512EEEEEES5_S4_EEDaRKT_RKT0_RKT1_RKT2_ENKUlRKT_T0_E_clINS2_IJNS2_IJS5_EEENS2_IJiEEES7_S7_EEENS_17integral_constantIiLi3EEEEEDaSP_SQ_,@function
        .size           $_ZN7cutlass13device_kernelIN5flash19enable_sm80_to_sm89INS1_16FlashAttnBwdSm80INS1_25CollectiveMainloopBwdSm80ILi2ELi2EN4cute5tupleIJNS5_1CILi128EEES8_NS7_ILi64EEEEEENS_10bfloat16_tEfNS_4arch4Sm80ELb1ELb0ELb1ELb1ELb1ELb0ELb0ELb0ELi2ELi4ELi4ELi4ELb0EEENS1_24CollectiveEpilogueBwdGQAISA_fSD_Li256ELb1ELb1EEENS1_25SingleTileBwdLPTSchedulerILb1ELi128ELb1EEEEEEEEEvNT_6ParamsE$_ZZN4cute6detail16composition_implINS_5tupleIJNS_1CILi8EEENS3_ILi2EEES5_S5_S4_S5_EEENS2_IJNS3_ILi1EEEiiiNS3_ILi72EEENS3_ILi512EEEEEES5_S4_EEDaRKT_RKT0_RKT1_RKT2_ENKUlRKT_T0_E_clINS2_IJNS2_IJS5_EEENS2_IJiEEES7_S7_EEENS_17integral_constantIiLi3EEEEEDaSP_SQ_,($_ZN7cutlass13device_kernelIN5flash19enable_sm80_to_sm89INS1_16FlashAttnBwdSm80INS1_25CollectiveMainloopBwdSm80ILi2ELi2EN4cute5tupleIJNS5_1CILi128EEES8_NS7_ILi64EEEEEENS_10bfloat16_tEfNS_4arch4Sm80ELb1ELb0ELb1ELb1ELb1ELb0ELb0ELb0ELi2ELi4ELi4ELi4ELb0EEENS1_24CollectiveEpilogueBwdGQAISA_fSD_Li256ELb1ELb1EEENS1_25SingleTileBwdLPTSchedulerILb1ELi128ELb1EEEEEEEEEvNT_6ParamsE$_ZZN4cute6detail16composition_implINS_5tupleIJNS_1CILi8EEENS3_ILi2EEES5_S5_S4_S5_EEENS2_IJNS3_ILi1EEEiiiNS3_ILi72EEENS3_ILi512EEEEEES5_S4_EEDaRKT_RKT0_RKT1_RKT2_ENKUlRKT_T0_E_clINS2_IJNS2_IJS5_EEENS2_IJiEEES7_S7_EEENS_17integral_constantIiLi4EEEEEDaSP_SQ_ - $_ZN7cutlass13device_kernelIN5flash19enable_sm80_to_sm89INS1_16FlashAttnBwdSm80INS1_25CollectiveMainloopBwdSm80ILi2ELi2EN4cute5tupleIJNS5_1CILi128EEES8_NS7_ILi64EEEEEENS_10bfloat16_tEfNS_4arch4Sm80ELb1ELb0ELb1ELb1ELb1ELb0ELb0ELb0ELi2ELi4ELi4ELi4ELb0EEENS1_24CollectiveEpilogueBwdGQAISA_fSD_Li256ELb1ELb1EEENS1_25SingleTileBwdLPTSchedulerILb1ELi128ELb1EEEEEEEEEvNT_6ParamsE$_ZZN4cute6detail16composition_implINS_5tupleIJNS_1CILi8EEENS3_ILi2EEES5_S5_S4_S5_EEENS2_IJNS3_ILi1EEEiiiNS3_ILi72EEENS3_ILi512EEEEEES5_S4_EEDaRKT_RKT0_RKT1_RKT2_ENKUlRKT_T0_E_clINS2_IJNS2_IJS5_EEENS2_IJiEEES7_S7_EEENS_17integral_constantIiLi3EEEEEDaSP_SQ_)
$_ZN7cutlass13device_kernelIN5flash19enable_sm80_to_sm89INS1_16FlashAttnBwdSm80INS1_25CollectiveMainloopBwdSm80ILi2ELi2EN4cute5tupleIJNS5_1CILi128EEES8_NS7_ILi64EEEEEENS_10bfloat16_tEfNS_4arch4Sm80ELb1ELb0ELb1ELb1ELb1ELb0ELb0ELb0ELi2ELi4ELi4ELi4ELb0EEENS1_24CollectiveEpilogueBwdGQAISA_fSD_Li256ELb1ELb1EEENS1_25SingleTileBwdLPTSchedulerILb1ELi128ELb1EEEEEEEEEvNT_6ParamsE$_ZZN4cute6detail16composition_implINS_5tupleIJNS_1CILi8EEENS3_ILi2EEES5_S5_S4_S5_EEENS2_IJNS3_ILi1EEEiiiNS3_ILi72EEENS3_ILi512EEEEEES5_S4_EEDaRKT_RKT0_RKT1_RKT2_ENKUlRKT_T0_E_clINS2_IJNS2_IJS5_EEENS2_IJiEEES7_S7_EEENS_17integral_constantIiLi3EEEEEDaSP_SQ_:
        /* <DEDUP_REMOVED lines=10> */
        .type           $_ZN7cutlass13device_kernelIN5flash19enable_sm80_to_sm89INS1_16FlashAttnBwdSm80INS1_25CollectiveMainloopBwdSm80ILi2ELi2EN4cute5tupleIJNS5_1CILi128EEES8_NS7_ILi64EEEEEENS_10bfloat16_tEfNS_4arch4Sm80ELb1ELb0ELb1ELb1ELb1ELb0ELb0ELb0ELi2ELi4ELi4ELi4ELb0EEENS1_24CollectiveEpilogueBwdGQAISA_fSD_Li256ELb1ELb1EEENS1_25SingleTileBwdLPTSchedulerILb1ELi128ELb1EEEEEEEEEvNT_6ParamsE$_ZZN4cute6detail16composition_implINS_5tupleIJNS_1CILi8EEENS3_ILi2EEES5_S5_S4_S5_EEENS2_IJNS3_ILi1EEEiiiNS3_ILi72EEENS3_ILi512EEEEEES5_S4_EEDaRKT_RKT0_RKT1_RKT2_ENKUlRKT_T0_E_clINS2_IJNS2_IJS5_EEENS2_IJiEEES7_S7_EEENS_17integral_constantIiLi4EEEEEDaSP_SQ_,@function
        .size           $_ZN7cutlass13device_kernelIN5flash19enable_sm80_to_sm89INS1_16FlashAttnBwdSm80INS1_25CollectiveMainloopBwdSm80ILi2ELi2EN4cute5tupleIJNS5_1CILi128EEES8_NS7_ILi64EEEEEENS_10bfloat16_tEfNS_4arch4Sm80ELb1ELb0ELb1ELb1ELb1ELb0ELb0ELb0ELi2ELi4ELi4ELi4ELb0EEENS1_24CollectiveEpilogueBwdGQAISA_fSD_Li256ELb1ELb1EEENS1_25SingleTileBwdLPTSchedulerILb1ELi128ELb1EEEEEEEEEvNT_6ParamsE$_ZZN4cute6detail16composition_implINS_5tupleIJNS_1CILi8EEENS3_ILi2EEES5_S5_S4_S5_EEENS2_IJNS3_ILi1EEEiiiNS3_ILi72EEENS3_ILi512EEEEEES5_S4_EEDaRKT_RKT0_RKT1_RKT2_ENKUlRKT_T0_E_clINS2_IJNS2_IJS5_EEENS2_IJiEEES7_S7_EEENS_17integral_constantIiLi4EEEEEDaSP_SQ_,($_ZN7cutlass13device_kernelIN5flash19enable_sm80_to_sm89INS1_16FlashAttnBwdSm80INS1_25CollectiveMainloopBwdSm80ILi2ELi2EN4cute5tupleIJNS5_1CILi128EEES8_NS7_ILi64EEEEEENS_10bfloat16_tEfNS_4arch4Sm80ELb1ELb0ELb1ELb1ELb1ELb0ELb0ELb0ELi2ELi4ELi4ELi4ELb0EEENS1_24CollectiveEpilogueBwdGQAISA_fSD_Li256ELb1ELb1EEENS1_25SingleTileBwdLPTSchedulerILb1ELi128ELb1EEEEEEEEEvNT_6ParamsE$_ZZN4cute6detail9lift_diceINS_5tupleIJiNS2_IJiNS_1CILi0EEEEEEEEES6_EEDaRKT_RKT0_ENKUlRKT_RKT0_E_clIS5_S5_EEDaSF_SI_ - $_ZN7cutlass13device_kernelIN5flash19enable_sm80_to_sm89INS1_16FlashAttnBwdSm80INS1_25CollectiveMainloopBwdSm80ILi2ELi2EN4cute5tupleIJNS5_1CILi128EEES8_NS7_ILi64EEEEEENS_10bfloat16_tEfNS_4arch4Sm80ELb1ELb0ELb1ELb1ELb1ELb0ELb0ELb0ELi2ELi4ELi4ELi4ELb0EEENS1_24CollectiveEpilogueBwdGQAISA_fSD_Li256ELb1ELb1EEENS1_25SingleTileBwdLPTSchedulerILb1ELi128ELb1EEEEEEEEEvNT_6ParamsE$_ZZN4cute6detail16composition_implINS_5tupleIJNS_1CILi8EEENS3_ILi2EEES5_S5_S4_S5_EEENS2_IJNS3_ILi1EEEiiiNS3_ILi72EEENS3_ILi512EEEEEES5_S4_EEDaRKT_RKT0_RKT1_RKT2_ENKUlRKT_T0_E_clINS2_IJNS2_IJS5_EEENS2_IJiEEES7_S7_EEENS_17integral_constantIiLi4EEEEEDaSP_SQ_)
$_ZN7cutlass13device_kernelIN5flash19enable_sm80_to_sm89INS1_16FlashAttnBwdSm80INS1_25CollectiveMainloopBwdSm80ILi2ELi2EN4cute5tupleIJNS5_1CILi128EEES8_NS7_ILi64EEEEEENS_10bfloat16_tEfNS_4arch4Sm80ELb1ELb0ELb1ELb1ELb1ELb0ELb0ELb0ELi2ELi4ELi4ELi4ELb0EEENS1_24CollectiveEpilogueBwdGQAISA_fSD_Li256ELb1ELb1EEENS1_25SingleTileBwdLPTSchedulerILb1ELi128ELb1EEEEEEEEEvNT_6ParamsE$_ZZN4cute6detail16composition_implINS_5tupleIJNS_1CILi8EEENS3_ILi2EEES5_S5_S4_S5_EEENS2_IJNS3_ILi1EEEiiiNS3_ILi72EEENS3_ILi512EEEEEES5_S4_EEDaRKT_RKT0_RKT1_RKT2_ENKUlRKT_T0_E_clINS2_IJNS2_IJS5_EEENS2_IJiEEES7_S7_EEENS_17integral_constantIiLi4EEEEEDaSP_SQ_:
        /* <DEDUP_REMOVED lines=10> */
        .type           $_ZN7cutlass13device_kernelIN5flash19enable_sm80_to_sm89INS1_16FlashAttnBwdSm80INS1_25CollectiveMainloopBwdSm80ILi2ELi2EN4cute5tupleIJNS5_1CILi128EEES8_NS7_ILi64EEEEEENS_10bfloat16_tEfNS_4arch4Sm80ELb1ELb0ELb1ELb1ELb1ELb0ELb0ELb0ELi2ELi4ELi4ELi4ELb0EEENS1_24CollectiveEpilogueBwdGQAISA_fSD_Li256ELb1ELb1EEENS1_25SingleTileBwdLPTSchedulerILb1ELi128ELb1EEEEEEEEEvNT_6ParamsE$_ZZN4cute6detail9lift_diceINS_5tupleIJiNS2_IJiNS_1CILi0EEEEEEEEES6_EEDaRKT_RKT0_ENKUlRKT_RKT0_E_clIS5_S5_EEDaSF_SI_,@function
        .size           $_ZN7cutlass13device_kernelIN5flash19enable_sm80_to_sm89INS1_16FlashAttnBwdSm80INS1_25CollectiveMainloopBwdSm80ILi2ELi2EN4cute5tupleIJNS5_1CILi128EEES8_NS7_ILi64EEEEEENS_10bfloat16_tEfNS_4arch4Sm80ELb1ELb0ELb1ELb1ELb1ELb0ELb0ELb0ELi2ELi4ELi4ELi4ELb0EEENS1_24CollectiveEpilogueBwdGQAISA_fSD_Li256ELb1ELb1EEENS1_25SingleTileBwdLPTSchedulerILb1ELi128ELb1EEEEEEEEEvNT_6ParamsE$_ZZN4cute6detail9lift_diceINS_5tupleIJiNS2_IJiNS_1CILi0EEEEEEEEES6_EEDaRKT_RKT0_ENKUlRKT_RKT0_E_clIS5_S5_EEDaSF_SI_,($_ZN7cutlass13device_kernelIN5flash19enable_sm80_to_sm89INS1_16FlashAttnBwdSm80INS1_25CollectiveMainloopBwdSm80ILi2ELi2EN4cute5tupleIJNS5_1CILi128EEES8_NS7_ILi64EEEEEENS_10bfloat16_tEfNS_4arch4Sm80ELb1ELb0ELb1ELb1ELb1ELb0ELb0ELb0ELi2ELi4ELi4ELi4ELb0EEENS1_24CollectiveEpilogueBwdGQAISA_fSD_Li256ELb1ELb1EEENS1_25SingleTileBwdLPTSchedulerILb1ELi128ELb1EEEEEEEEEvNT_6ParamsE$_ZZN4cute6detail9lift_diceINS_5tupleIJiNS2_IJiNS_1CILi0EEEEEEEEES6_EEDaRKT_RKT0_ENKUlRKT_RKT0_E_clIiiEEDaSF_SI_ - $_ZN7cutlass13device_kernelIN5flash19enable_sm80_to_sm89INS1_16FlashAttnBwdSm80INS1_25CollectiveMainloopBwdSm80ILi2ELi2EN4cute5tupleIJNS5_1CILi128EEES8_NS7_ILi64EEEEEENS_10bfloat16_tEfNS_4arch4Sm80ELb1ELb0ELb1ELb1ELb1ELb0ELb0ELb0ELi2ELi4ELi4ELi4ELb0EEENS1_24CollectiveEpilogueBwdGQAISA_fSD_Li256ELb1ELb1EEENS1_25SingleTileBwdLPTSchedulerILb1ELi128ELb1EEEEEEEEEvNT_6ParamsE$_ZZN4cute6detail9lift_diceINS_5tupleIJiNS2_IJiNS_1CILi0EEEEEEEEES6_EEDaRKT_RKT0_ENKUlRKT_RKT0_E_clIS5_S5_EEDaSF_SI_)
$_ZN7cutlass13device_kernelIN5flash19enable_sm80_to_sm89INS1_16FlashAttnBwdSm80INS1_25CollectiveMainloopBwdSm80ILi2ELi2EN4cute5tupleIJNS5_1CILi128EEES8_NS7_ILi64EEEEEENS_10bfloat16_tEfNS_4arch4Sm80ELb1ELb0ELb1ELb1ELb1ELb0ELb0ELb0ELi2ELi4ELi4ELi4ELb0EEENS1_24CollectiveEpilogueBwdGQAISA_fSD_Li256ELb1ELb1EEENS1_25SingleTileBwdLPTSchedulerILb1ELi128ELb1EEEEEEEEEvNT_6ParamsE$_ZZN4cute6detail9lift_diceINS_5tupleIJiNS2_IJiNS_1CILi0EEEEEEEEES6_EEDaRKT_RKT0_ENKUlRKT_RKT0_E_clIS5_S5_EEDaSF_SI_:
[----:B------:R-:W-:Y:S02]  /*f0c0*/  MOV R6, 0xf0e0 ;  /* 0x0000f0e000067802 */ /* 0x000fe40000000f00 */
[----:B------:R-:W-:Y:S05]  /*f0d0*/  CALL.REL.NOINC `($_ZN7cutlass13device_kernelIN5flash19enable_sm80_to_sm89INS1_16FlashAttnBwdSm80INS1_25CollectiveMainloopBwdSm80ILi2ELi2EN4cute5tupleIJNS5_1CILi128EEES8_NS7_ILi64EEEEEENS_10bfloat16_tEfNS_4arch4Sm80ELb1ELb0ELb1ELb1ELb1ELb0ELb0ELb0ELi2ELi4ELi4ELi4ELb0EEENS1_24CollectiveEpilogueBwdGQAISA_fSD_Li256ELb1ELb1EEENS1_25SingleTileBwdLPTSchedulerILb1ELi128ELb1EEEEEEEEEvNT_6ParamsE$_ZZN4cute6detail9lift_diceINS_5tupleIJiNS_1CILi0EEEEEES5_EEDaRKT_RKT0_ENKUlRKT_RKT0_E_clIiiEEDaSE_SH_) ;  /* 0x000000e000007944 */ /* 0x000fea0003c00000 */
[----:B------:R-:W-:Y:S02]  /*f0e0*/  MOV R72, 0xf100 ;  /* 0x0000f10000487802 */ /* 0x000fe40000000f00 */
[----:B-1---5:R-:W-:Y:S05]  /*f0f0*/  CALL.REL.NOINC `($_ZN7cutlass13device_kernelIN5flash19enable_sm80_to_sm89INS1_16FlashAttnBwdSm80INS1_25CollectiveMainloopBwdSm80ILi2ELi2EN4cute5tupleIJNS5_1CILi128EEES8_NS7_ILi64EEEEEENS_10bfloat16_tEfNS_4arch4Sm80ELb1ELb0ELb1ELb1ELb1ELb0ELb0ELb0ELi2ELi4ELi4ELi4ELb0EEENS1_24CollectiveEpilogueBwdGQAISA_fSD_Li256ELb1ELb1EEENS1_25SingleTileBwdLPTSchedulerILb1ELi128ELb1EEEEEEEEEvNT_6ParamsE$_ZZN4cute12filter_tupleINS_5tupleIJiNS_1CILi0EEEEEES4_ZNS_6detail9lift_diceIS4_S4_EEDaRKT_RKT0_EUlRKT_RKT0_E_EEDaS9_SC_OT1_ENKUlDpSF_E_clIJNS1_IJiEEENS1_IJS3_EEEEEEDaSM_) ;  /* 0xffffd28000007944 */ /* 0x022fea0003c3ffff */
[----:B-----5:R-:W-:Y:S02]  /*f100*/  MOV R6, R2 ;  /* 0x0000000200067202 */ /* 0x020fe40000000f00 */
[----:B------:R-:W-:Y:S02]  /*f110*/  MOV R2, R10 ;  /* 0x0000000a00027202 */ /* 0x000fe40000000f00 */
[----:B------:R-:W-:-:S04]  /*f120*/  MOV R3, 0x0 ;  /* 0x0000000000037802 */ /* 0x000fc80000000f00 */
[----:B------:R-:W-:Y:S05]  /*f130*/  RET.REL.NODEC R2 `(_ZN7cutlass13device_kernelIN5flash19enable_sm80_to_sm89INS1_16FlashAttnBwdSm80INS1_25CollectiveMainloopBwdSm80ILi2ELi2EN4cute5tupleIJNS5_1CILi128EEES8_NS7_ILi64EEEEEENS_10bfloat16_tEfNS_4arch4Sm80ELb1ELb0ELb1ELb1ELb1ELb0ELb0ELb0ELi2ELi4ELi4ELi4ELb0EEENS1_24CollectiveEpilogueBwdGQAISA_fSD_Li256ELb1ELb1EEENS1_25SingleTileBwdLPTSchedulerILb1ELi128ELb1EEEEEEEEEvNT_6ParamsE) ;  /* 0xffff0ec002007950 */ /* 0x000fea0003c3ffff */
        .type           $_ZN7cutlass13device_kernelIN5flash19enable_sm80_to_sm89INS1_16FlashAttnBwdSm80INS1_25CollectiveMainloopBwdSm80ILi2ELi2EN4cute5tupleIJNS5_1CILi128EEES8_NS7_ILi64EEEEEENS_10bfloat16_tEfNS_4arch4Sm80ELb1ELb0ELb1ELb1ELb1ELb0ELb0ELb0ELi2ELi4ELi4ELi4ELb0EEENS1_24CollectiveEpilogueBwdGQAISA_fSD_Li256ELb1ELb1EEENS1_25SingleTileBwdLPTSchedulerILb1ELi128ELb1EEEEEEEEEvNT_6ParamsE$_ZZN4cute6detail9lift_diceINS_5tupleIJiNS2_IJiNS_1CILi0EEEEEEEEES6_EEDaRKT_RKT0_ENKUlRKT_RKT0_E_clIiiEEDaSF_SI_,@function
        .size           $_ZN7cutlass13device_kernelIN5flash19enable_sm80_to_sm89INS1_16FlashAttnBwdSm80INS1_25CollectiveMainloopBwdSm80ILi2ELi2EN4cute5tupleIJNS5_1CILi128EEES8_NS7_ILi64EEEEEENS_10bfloat16_tEfNS_4arch4Sm80ELb1ELb0ELb1ELb1ELb1ELb0ELb0ELb0ELi2ELi4ELi4ELi4ELb0EEENS1_24CollectiveEpilogueBwdGQAISA_fSD_Li256ELb1ELb1EEENS1_25SingleTileBwdLPTSchedulerILb1ELi128ELb1EEEEEEEEEvNT_6ParamsE$_ZZN4cute6detail9lift_diceINS_5tupleIJiNS2_IJiNS_1CILi0EEEEEEEEES6_EEDaRKT_RKT0_ENKUlRKT_RKT0_E_clIiiEEDaSF_SI_,($_ZN7cutlass13device_kernelIN5flash19enable_sm80_to_sm89INS1_16FlashAttnBwdSm80INS1_25CollectiveMainloopBwdSm80ILi2ELi2EN4cute5tupleIJNS5_1CILi128EEES8_NS7_ILi64EEEEEENS_10bfloat16_tEfNS_4arch4Sm80ELb1ELb0ELb1ELb1ELb1ELb0ELb0ELb0ELi2ELi4ELi4ELi4ELb0EEENS1_24CollectiveEpilogueBwdGQAISA_fSD_Li256ELb1ELb1EEENS1_25SingleTileBwdLPTSchedulerILb1ELi128ELb1EEEEEEEEEvNT_6ParamsE$_ZZN4cute6detail9lift_diceINS_5tupleIJiNS_1CILi0EEEEEES5_EEDaRKT_RKT0_ENKUlRKT_RKT0_E_clIiiEEDaSE_SH_ - $_ZN7cutlass13device_kernelIN5flash19enable_sm80_to_sm89INS1_16FlashAttnBwdSm80INS1_25CollectiveMainloopBwdSm80ILi2ELi2EN4cute5tupleIJNS5_1CILi128EEES8_NS7_ILi64EEEEEENS_10bfloat16_tEfNS_4arch4Sm80ELb1ELb0ELb1ELb1ELb1ELb0ELb0ELb0ELi2ELi4ELi4ELi4ELb0EEENS1_24CollectiveEpilogueBwdGQAISA_fSD_Li256ELb1ELb1EEENS1_25SingleTileBwdLPTSchedulerILb1ELi128ELb1EEEEEEEEEvNT_6ParamsE$_ZZN4cute6detail9lift_diceINS_5tupleIJiNS2_IJiNS_1CILi0EEEEEEEEES6_EEDaRKT_RKT0_ENKUlRKT_RKT0_E_clIiiEEDaSF_SI_)
$_ZN7cutlass13device_kernelIN5flash19enable_sm80_to_sm89INS1_16FlashAttnBwdSm80INS1_25CollectiveMainloopBwdSm80ILi2ELi2EN4cute5tupleIJNS5_1CILi128EEES8_NS7_ILi64EEEEEENS_10bfloat16_tEfNS_4arch4Sm80ELb1ELb0ELb1ELb1ELb1ELb0ELb0ELb0ELi2ELi4ELi4ELi4ELb0EEENS1_24CollectiveEpilogueBwdGQAISA_fSD_Li256ELb1ELb1EEENS1_25SingleTileBwdLPTSchedulerILb1ELi128ELb1EEEEEEEEEvNT_6ParamsE$_ZZN4cute6detail9lift_diceINS_5tupleIJiNS2_IJiNS_1CILi0EEEEEEEEES6_EEDaRKT_RKT0_ENKUlRKT_RKT0_E_clIiiEEDaSF_SI_:
[----:B------:R-:W-:Y:S02]  /*f140*/  IADD3 R2, R1, 0x1684, RZ ;  /* 0x0000168401027810 */ /* 0x000fe40007ffe0ff */
[----:B------:R-:W-:Y:S02]  /*f150*/  MOV R8, 0xf180 ;  /* 0x0000f18000087802 */ /* 0x000fe40000000f00 */
[----:B------:R-:W-:Y:S02]  /*f160*/  IADD3 R2, R2, c[0x0][0x20], RZ ;  /* 0x0000080002027a10 */ /* 0x000fe40007ffe0ff */
[----:B------:R-:W-:Y:S05]  /*f170*/  CALL.REL.NOINC `($_ZN7cutlass13device_kernelIN5flash19enable_sm80_to_sm89INS1_16FlashAttnBwdSm80INS1_25CollectiveMainloopBwdSm80ILi2ELi2EN4cute5tupleIJNS5_1CILi128EEES8_NS7_ILi64EEEEEENS_10bfloat16_tEfNS_4arch4Sm80ELb1ELb0ELb1ELb1ELb1ELb0ELb0ELb0ELi2ELi4ELi4ELi4ELb0EEENS1_24CollectiveEpilogueBwdGQAISA_fSD_Li256ELb1ELb1EEENS1_25SingleTileBwdLPTSchedulerILb1ELi128ELb1EEEEEEEEEvNT_6ParamsE$_ZN4cute3eso3ESOILb0ELb1EJiEEC2ERKi) ;  /* 0xffff87a000007944 */ /* 0x000fea0003c3ffff */
[----:B------:R2:W5:Y:S01]  /*f180*/  LDL R11, [R1+0x1684] ;  /* 0x00168400010b7983 */ /* 0x0005620000100800 */
[----:B-1----:R-:W-:Y:S02]  /*f190*/  MOV R2, R10 ;  /* 0x0000000a00027202 */ /* 0x002fe40000000f00 */
[----:B------:R-:W-:-:S04]  /*f1a0*/  MOV R3, 0x0 ;  /* 0x0000000000037802 */ /* 0x000fc80000000f00 */
[----:B------:R-:W-:Y:S05]  /*f1b0*/  RET.REL.NODEC R2 `(_ZN7cutlass13device_kernelIN5flash19enable_sm80_to_sm89INS1_16FlashAttnBwdSm80INS1_25CollectiveMainloopBwdSm80ILi2ELi2EN4cute5tupleIJNS5_1CILi128EEES8_NS7_ILi64EEEEEENS_10bfloat16_tEfNS_4arch4Sm80ELb1ELb0ELb1ELb1ELb1ELb0ELb0ELb0ELi2ELi4ELi4ELi4ELb0EEENS1_24CollectiveEpilogueBwdGQAISA_fSD_Li256ELb1ELb1EEENS1_25SingleTileBwdLPTSchedulerILb1ELi128ELb1EEEEEEEEEvNT_6ParamsE) ;  /* 0xffff0e4002007950 */ /* 0x000fea0003c3ffff */
        .type           $_ZN7cutlass13device_kernelIN5flash19enable_sm80_to_sm89INS1_16FlashAttnBwdSm80INS1_25CollectiveMainloopBwdSm80ILi2ELi2EN4cute5tupleIJNS5_1CILi128EEES8_NS7_ILi64EEEEEENS_10bfloat16_tEfNS_4arch4Sm80ELb1ELb0ELb1ELb1ELb1ELb0ELb0ELb0ELi2ELi4ELi4ELi4ELb0EEENS1_24CollectiveEpilogueBwdGQAISA_fSD_Li256ELb1ELb1EEENS1_25SingleTileBwdLPTSchedulerILb1ELi128ELb1EEEEEEEEEvNT_6ParamsE$_ZZN4cute6detail9lift_diceINS_5tupleIJiNS_1CILi0EEEEEES5_EEDaRKT_RKT0_ENKUlRKT_RKT0_E_clIiiEEDaSE_SH_,@function
        .size           $_ZN7cutlass13device_kernelIN5flash19enable_sm80_to_sm89INS1_16FlashAttnBwdSm80INS1_25CollectiveMainloopBwdSm80ILi2ELi2EN4cute5tupleIJNS5_1CILi128EEES8_NS7_ILi64EEEEEENS_10bfloat16_tEfNS_4arch4Sm80ELb1ELb0ELb1ELb1ELb1ELb0ELb0ELb0ELi2ELi4ELi4ELi4ELb0EEENS1_24CollectiveEpilogueBwdGQAISA_fSD_Li256ELb1ELb1EEENS1_25SingleTileBwdLPTSchedulerILb1ELi128ELb1EEEEEEEEEvNT_6ParamsE$_ZZN4cute6detail9lift_diceINS_5tupleIJiNS_1CILi0EEEEEES5_EEDaRKT_RKT0_ENKUlRKT_RKT0_E_clIiiEEDaSE_SH_,($_ZN7cutlass13device_kernelIN5flash19enable_sm80_to_sm89INS1_16FlashAttnBwdSm80INS1_25CollectiveMainloopBwdSm80ILi2ELi2EN4cute5tupleIJNS5_1CILi128EEES8_NS7_ILi64EEEEEENS_10bfloat16_tEfNS_4arch4Sm80ELb1ELb0ELb1ELb1ELb1ELb0ELb0ELb0ELi2ELi4ELi4ELi4ELb0EEENS1_24CollectiveEpilogueBwdGQAISA_fSD_Li256ELb1ELb1EEENS1_25SingleTileBwdLPTSchedulerILb1ELi128ELb1EEEEEEEEEvNT_6ParamsE$_ZZN4cute6upcastILi2ENS_5tupleIJNS1_IJNS_1CILi1EEENS1_IJNS2_ILi2EEES4_S4_EEEEEES4_NS1_IJS4_S4_EEEEEENS1_IJNS1_IJNS2_ILi0EEENS1_IJS3_NS2_ILi512EEEiEEEEEENS2_ILi4096EEENS1_IJiNS2_ILi8192EEEEEEEEEEEDaRKT0_RKT1_ENKUlRKT_RKT0_E_clIS6_SC_EEDaSP_SS_ - $_ZN7cutlass13device_kernelIN5flash19enable_sm80_to_sm89INS1_16FlashAttnBwdSm80INS1_25CollectiveMainloopBwdSm80ILi2ELi2EN4cute5tupleIJNS5_1CILi128EEES8_NS7_ILi64EEEEEENS_10bfloat16_tEfNS_4arch4Sm80ELb1ELb0ELb1ELb1ELb1ELb0ELb0ELb0ELi2ELi4ELi4ELi4ELb0EEENS1_24CollectiveEpilogueBwdGQAISA_fSD_Li256ELb1ELb1EEENS1_25SingleTileBwdLPTSchedulerILb1ELi128ELb1EEEEEEEEEvNT_6ParamsE$_ZZN4cute6detail9lift_diceINS_5tupleIJiNS_1CILi0EEEEEES5_EEDaRKT_RKT0_ENKUlRKT_RKT0_E_clIiiEEDaSE_SH_)
$_ZN7cutlass13device_kernelIN5flash19enable_sm80_to_sm89INS1_16FlashAttnBwdSm80INS1_25CollectiveMainloopBwdSm80ILi2ELi2EN4cute5tupleIJNS5_1CILi128EEES8_NS7_ILi64EEEEEENS_10bfloat16_tEfNS_4arch4Sm80ELb1ELb0ELb1ELb1ELb1ELb0ELb0ELb0ELi2ELi4ELi4ELi4ELb0EEENS1_24CollectiveEpilogueBwdGQAISA_fSD_Li256ELb1ELb1EEENS1_25SingleTileBwdLPTSchedulerILb1ELi128ELb1EEEEEEEEEvNT_6ParamsE$_ZZN4cute6detail9lift_diceINS_5tupleIJiNS_1CILi0EEEEEES5_EEDaRKT_RKT0_ENKUlRKT_RKT0_E_clIiiEEDaSE_SH_:
        /* <DEDUP_REMOVED lines=8> */
        .type           $_ZN7cutlass13device_kernelIN5flash19enable_sm80_to_sm89INS1_16FlashAttnBwdSm80INS1_25CollectiveMainloopBwdSm80ILi2ELi2EN4cute5tupleIJNS5_1CILi128EEES8_NS7_ILi64EEEEEENS_10bfloat16_tEfNS_4arch4Sm80ELb1ELb0ELb1ELb1ELb1ELb0ELb0ELb0ELi2ELi4ELi4ELi4ELb0EEENS1_24CollectiveEpilogueBwdGQAISA_fSD_Li256ELb1ELb1EEENS1_25SingleTileBwdLPTSchedulerILb1ELi128ELb1EEEEEEEEEvNT_6ParamsE$_ZZN4cute6upcastILi2ENS_5tupleIJNS1_IJNS_1CILi1EEENS1_IJNS2_ILi2EEES4_S4_EEEEEES4_NS1_IJS4_S4_EEEEEENS1_IJNS1_IJNS2_ILi0EEENS1_IJS3_NS2_ILi512EEEiEEEEEENS2_ILi4096EEENS1_IJiNS2_ILi8192EEEEEEEEEEEDaRKT0_RKT1_ENKUlRKT_RKT0_E_clIS6_SC_EEDaSP_SS_,@function
        .size           $_ZN7cutlass13device_kernelIN5flash19enable_sm80_to_sm89INS1_16FlashAttnBwdSm80INS1_25CollectiveMainloopBwdSm80ILi2ELi2EN4cute5tupleIJNS5_1CILi128EEES8_NS7_ILi64EEEEEENS_10bfloat16_tEfNS_4arch4Sm80ELb1ELb0ELb1ELb1ELb1ELb0ELb0ELb0ELi2ELi4ELi4ELi4ELb0EEENS1_24CollectiveEpilogueBwdGQAISA_fSD_Li256ELb1ELb1EEENS1_25SingleTileBwdLPTSchedulerILb1ELi128ELb1EEEEEEEEEvNT_6ParamsE$_ZZN4cute6upcastILi2ENS_5tupleIJNS1_IJNS_1CILi1EEENS1_IJNS2_ILi2EEES4_S4_EEEEEES4_NS1_IJS4_S4_EEEEEENS1_IJNS1_IJNS2_ILi0EEENS1_IJS3_NS2_ILi512EEEiEEEEEENS2_ILi4096EEENS1_IJiNS2_ILi8192EEEEEEEEEEEDaRKT0_RKT1_ENKUlRKT_RKT0_E_clIS6_SC_EEDaSP_SS_,($_ZN7cutlass13device_kernelIN5flash19enable_sm80_to_sm89INS1_16FlashAttnBwdSm80INS1_25CollectiveMainloopBwdSm80ILi2ELi2EN4cute5tupleIJNS5_1CILi128EEES8_NS7_ILi64EEEEEENS_10bfloat16_tEfNS_4arch4Sm80ELb1ELb0ELb1ELb1ELb1ELb0ELb0ELb0ELi2ELi4ELi4ELi4ELb0EEENS1_24CollectiveEpilogueBwdGQAISA_fSD_Li256ELb1ELb1EEENS1_25SingleTileBwdLPTSchedulerILb1ELi128ELb1EEEEEEEEEvNT_6ParamsE$_ZZN4cute6upcastILi2ENS_5tupleIJNS1_IJNS_1CILi1EEENS1_IJNS2_ILi2EEES4_S4_EEEEEES4_NS1_IJS4_S4_EEEEEENS1_IJNS1_IJNS2_ILi0EEENS1_IJS3_NS2_ILi512EEEiEEEEEENS2_ILi4096EEENS1_IJiNS2_ILi8192EEEEEEEEEEEDaRKT0_RKT1_ENKUlRKT_RKT0_E_clIS7_SF_EEDaSP_SS_ - $_ZN7cutlass13device_kernelIN5flash19enable_sm80_to_sm89INS1_16FlashAttnBwdSm80INS1_25CollectiveMainloopBwdSm80ILi2ELi2EN4cute5tupleIJNS5_1CILi128EEES8_NS7_ILi64EEEEEENS_10bfloat16_tEfNS_4arch4Sm80ELb1ELb0ELb1ELb1ELb1ELb0ELb0ELb0ELi2ELi4ELi4ELi4ELb0EEENS1_24CollectiveEpilogueBwdGQAISA_fSD_Li256ELb1ELb1EEENS1_25SingleTileBwdLPTSchedulerILb1ELi128ELb1EEEEEEEEEvNT_6ParamsE$_ZZN4cute6upcastILi2ENS_5tupleIJNS1_IJNS_1CILi1EEENS1_IJNS2_ILi2EEES4_S4_EEEEEES4_NS1_IJS4_S4_EEEEEENS1_IJNS1_IJNS2_ILi0EEENS1_IJS3_NS2_ILi512EEEiEEEEEENS2_ILi4096EEENS1_IJiNS2_ILi8192EEEEEEEEEEEDaRKT0_RKT1_ENKUlRKT_RKT0_E_clIS6_SC_EEDaSP_SS_)
$_ZN7cutlass13device_kernelIN5flash19enable_sm80_to_sm89INS1_16FlashAttnBwdSm80INS1_25CollectiveMainloopBwdSm80ILi2ELi2EN4cute5tupleIJNS5_1CILi128EEES8_NS7_ILi64EEEEEENS_10bfloat16_tEfNS_4arch4Sm80ELb1ELb0ELb1ELb1ELb1ELb0ELb0ELb0ELi2ELi4ELi4ELi4ELb0EEENS1_24CollectiveEpilogueBwdGQAISA_fSD_Li256ELb1ELb1EEENS1_25SingleTileBwdLPTSchedulerILb1ELi128ELb1EEEEEEEEEvNT_6ParamsE$_ZZN4cute6upcastILi2ENS_5tupleIJNS1_IJNS_1CILi1EEENS1_IJNS2_ILi2EEES4_S4_EEEEEES4_NS1_IJS4_S4_EEEEEENS1_IJNS1_IJNS2_ILi0EEENS1_IJS3_NS2_ILi512EEEiEEEEEENS2_ILi4096EEENS1_IJiNS2_ILi8192EEEEEEEEEEEDaRKT0_RKT1_ENKUlRKT_RKT0_E_clIS6_SC_EEDaSP_SS_:
[----:B------:R-:W-:-:S06]  /*f240*/  IADD3 R3, R42, -c[0x0][0x20], RZ ;  /* 0x800008002a037a10 */ /* 0x000fcc0007ffe0ff */
[----:B------:R-:W5:Y:S01]  /*f250*/  LDL R3, [R3] ;  /* 0x0000000003037983 */ /* 0x000f620000100800 */
[----:B------:R-:W-:Y:S02]  /*f260*/  IADD3 R9, R1, 0x1380, RZ ;  /* 0x0000138001097810 */ /* 0x000fe40007ffe0ff */
[----:B------:R-:W-:Y:S02]  /*f270*/  MOV R56, 0xf2b0 ;  /* 0x0000f2b000387802 */ /* 0x000fe40000000f00 */
[----:B------:R-:W-:-:S04]  /*f280*/  IADD3 R9, R9, c[0x0][0x20], RZ ;  /* 0x0000080009097a10 */ /* 0x000fc80007ffe0ff */
[----:B------:R-:W-:Y:S02]  /*f290*/  IADD3 R10, R9, 0x4, RZ ;  /* 0x00000004090a7810 */ /* 0x000fe40007ffe0ff */
[----:B-----5:R-:W-:Y:S05]  /*f2a0*/  CALL.REL.NOINC `($_ZN7cutlass13device_kernelIN5flash19enable_sm80_to_sm89INS1_16FlashAttnBwdSm80INS1_25CollectiveMainloopBwdSm80ILi2ELi2EN4cute5tupleIJNS5_1CILi128EEES8_NS7_ILi64EEEEEENS_10bfloat16_tEfNS_4arch4Sm80ELb1ELb0ELb1ELb1ELb1ELb0ELb0ELb0ELi2ELi4ELi4ELi4ELb0EEENS1_24CollectiveEpilogueBwdGQAISA_fSD_Li256ELb1ELb1EEENS1_25SingleTileBwdLPTSchedulerILb1ELi128ELb1EEEEEEEEEvNT_6ParamsE$_ZZN4cute6upcastILi2ENS_5tupleIJNS_1CILi1EEENS1_IJNS2_ILi2EEES4_S4_EEEEEENS1_IJNS2_ILi0EEENS1_IJS3_NS2_ILi512EEEiEEEEEEEEDaRKT0_RKT1_ENKUlRKT_RKT0_E_clIS5_S9_EEDaSJ_SM_) ;  /* 0x0000015000007944 */ /* 0x020fea0003c00000 */
[----:B------:R-:W-:Y:S02]  /*f2b0*/  MOV R4, 0xf2d0 ;  /* 0x0000f2d000047802 */ /* 0x000fe40000000f00 */
[----:B-1---5:R-:W-:Y:S05]  /*f2c0*/  CALL.REL.NOINC `($_ZN7cutlass13device_kernelIN5flash19enable_sm80_to_sm89INS1_16FlashAttnBwdSm80INS1_25CollectiveMainloopBwdSm80ILi2ELi2EN4cute5tupleIJNS5_1CILi128EEES8_NS7_ILi64EEEEEENS_10bfloat16_tEfNS_4arch4Sm80ELb1ELb0ELb1ELb1ELb1ELb0ELb0ELb0ELi2ELi4ELi4ELi4ELb0EEENS1_24CollectiveEpilogueBwdGQAISA_fSD_Li256ELb1ELb1EEENS1_25SingleTileBwdLPTSchedulerILb1ELi128ELb1EEEEEEEEEvNT_6ParamsE$_ZN4cute3eso3ESOILb1ELb0EJNS_1CILi0EEENS_5tupleIJNS2_ILi1EEENS2_ILi256EEEiEEEEEC2ERKS3_RKS7_) ;  /* 0xffff8d0000007944 */ /* 0x022fea0003c3ffff */
[----:B-1----:R1:W5:Y:S01]  /*f2d0*/  LDL R2, [R1+0x1384] ;  /* 0x0013840001027983 */ /* 0x0023620000100800 */
[----:B------:R-:W-:-:S03]  /*f2e0*/  MOV R6, 0xf300 ;  /* 0x0000f30000067802 */ /* 0x000fc60000000f00 */
[----:B-1---5:R-:W-:Y:S05]  /*f2f0*/  CALL.REL.NOINC `($_ZN7cutlass13device_kernelIN5flash19enable_sm80_to_sm89INS1_16FlashAttnBwdSm80INS1_25CollectiveMainloopBwdSm80ILi2ELi2EN4cute5tupleIJNS5_1CILi128EEES8_NS7_ILi64EEEEEENS_10bfloat16_tEfNS_4arch4Sm80ELb1ELb0ELb1ELb1ELb1ELb0ELb0ELb0ELi2ELi4ELi4ELi4ELb0EEENS1_24CollectiveEpilogueBwdGQAISA_fSD_Li256ELb1ELb1EEENS1_25SingleTileBwdLPTSchedulerILb1ELi128ELb1EEEEEEEEEvNT_6ParamsE$_ZN4cute5tupleIJNS0_IJNS_1CILi1EEENS0_IJS2_NS1_ILi2EEES3_EEEEEENS0_IJNS1_ILi0EEENS0_IJS2_NS1_ILi256EEEiEEEEEEEEC2ERKS5_RKS9_) ;  /* 0xffffbe4000007944 */ /* 0x022fea0003c3ffff */
[----:B------:R1:W5:Y:S01]  /*f300*/  LDL R32, [R1+0x1380] ;  /* 0x0013800001207983 */ /* 0x0003620000100800 */
[----:B------:R-:W-:-:S04]  /*f310*/  MOV R9, 0x0 ;  /* 0x0000000000097802 */ /* 0x000fc80000000f00 */
[----:B------:R-:W-:Y:S05]  /*f320*/  RET.REL.NODEC R8 `(_ZN7cutlass13device_kernelIN5flash19enable_sm80_to_sm89INS1_16FlashAttnBwdSm80INS1_25CollectiveMainloopBwdSm80ILi2ELi2EN4cute5tupleIJNS5_1CILi128EEES8_NS7_ILi64EEEEEENS_10bfloat16_tEfNS_4arch4Sm80ELb1ELb0ELb1ELb1ELb1ELb0ELb0ELb0ELi2ELi4ELi4ELi4ELb0EEENS1_24CollectiveEpilogueBwdGQAISA_fSD_Li256ELb1ELb1EEENS1_25SingleTileBwdLPTSchedulerILb1ELi128ELb1EEEEEEEEEvNT_6ParamsE) ;  /* 0xffff0cd008007950 */ /* 0x000fea0003c3ffff */
        .type           $_ZN7cutlass13device_kernelIN5flash19enable_sm80_to_sm89INS1_16FlashAttnBwdSm80INS1_25CollectiveMainloopBwdSm80ILi2ELi2EN4cute5tupleIJNS5_1CILi128EEES8_NS7_ILi64EEEEEENS_10bfloat16_tEfNS_4arch4Sm80ELb1ELb0ELb1ELb1ELb1ELb0ELb0ELb0ELi2ELi4ELi4ELi4ELb0EEENS1_24CollectiveEpilogueBwdGQAISA_fSD_Li256ELb1ELb1EEENS1_25SingleTileBwdLPTSchedulerILb1ELi128ELb1EEEEEEEEEvNT_6ParamsE$_ZZN4cute6upcastILi2ENS_5tupleIJNS1_IJNS_1CILi1EEENS1_IJNS2_ILi2EEES4_S4_EEEEEES4_NS1_IJS4_S4_EEEEEENS1_IJNS1_IJNS2_ILi0EEENS1_IJS3_NS2_ILi512EEEiEEEEEENS2_ILi4096EEENS1_IJiNS2_ILi8192EEEEEEEEEEEDaRKT0_RKT1_ENKUlRKT_RKT0_E_clIS7_SF_EEDaSP_SS_,@function
        .size           $_ZN7cutlass13device_kernelIN5flash19enable_sm80_to_sm89INS1_16FlashAttnBwdSm80INS1_25CollectiveMainloopBwdSm80ILi2ELi2EN4cute5tupleIJNS5_1CILi128EEES8_NS7_ILi64EEEEEENS_10bfloat16_tEfNS_4arch4Sm80ELb1ELb0ELb1ELb1ELb1ELb0ELb0ELb0ELi2ELi4ELi4ELi4ELb0EEENS1_24CollectiveEpilogueBwdGQAISA_fSD_Li256ELb1ELb1EEENS1_25SingleTileBwdLPTSchedulerILb1ELi128ELb1EEEEEEEEEvNT_6ParamsE$_ZZN4cute6upcastILi2ENS_5tupleIJNS1_IJNS_1CILi1EEENS1_IJNS2_ILi2EEES4_S4_EEEEEES4_NS1_IJS4_S4_EEEEEENS1_IJNS1_IJNS2_ILi0EEENS1_IJS3_NS2_ILi512EEEiEEEEEENS2_ILi4096EEENS1_IJiNS2_ILi8192EEEEEEEEEEEDaRKT0_RKT1_ENKUlRKT_RKT0_E_clIS7_SF_EEDaSP_SS_,($_ZN7cutlass13device_kernelIN5flash19enable_sm80_to_sm89INS1_16FlashAttnBwdSm80INS1_25CollectiveMainloopBwdSm80ILi2ELi2EN4cute5tupleIJNS5_1CILi128EEES8_NS7_ILi64EEEEEENS_10bfloat16_tEfNS_4arch4Sm80ELb1ELb0ELb1ELb1ELb1ELb0ELb0ELb0ELi2ELi4ELi4ELi4ELb0EEENS1_24CollectiveEpilogueBwdGQAISA_fSD_Li256ELb1ELb1EEENS1_25SingleTileBwdLPTSchedulerILb1ELi128ELb1EEEEEEEEEvNT_6ParamsE$_ZZN4cute6upcastILi2ENS_5tupleIJNS_1CILi1EEENS1_IJNS2_ILi2EEES4_S4_EEEEEENS1_IJNS2_ILi0EEENS1_IJS3_NS2_ILi512EEEiEEEEEEEEDaRKT0_RKT1_ENKUlRKT_RKT0_E_clIS5_S9_EEDaSJ_SM_ - $_ZN7cutlass13device_kernelIN5flash19enable_sm80_to_sm89INS1_16FlashAttnBwdSm80INS1_25CollectiveMainloopBwdSm80ILi2ELi2EN4cute5tupleIJNS5_1CILi128EEES8_NS7_ILi64EEEEEENS_10bfloat16_tEfNS_4arch4Sm80ELb1ELb0ELb1ELb1ELb1ELb0ELb0ELb0ELi2ELi4ELi4ELi4ELb0EEENS1_24CollectiveEpilogueBwdGQAISA_fSD_Li256ELb1ELb1EEENS1_25SingleTileBwdLPTSchedulerILb1ELi128ELb1EEEEEEEEEvNT_6ParamsE$_ZZN4cute6upcastILi2ENS_5tupleIJNS1_IJNS_1CILi1EEENS1_IJNS2_ILi2EEES4_S4_EEEEEES4_NS1_IJS4_S4_EEEEEENS1_IJNS1_IJNS2_ILi0EEENS1_IJS3_NS2_ILi512EEEiEEEEEENS2_ILi4096EEENS1_IJiNS2_ILi8192EEEEEEEEEEEDaRKT0_RKT1_ENKUlRKT_RKT0_E_clIS7_SF_EEDaSP_SS_)
$_ZN7cutlass13device_kernelIN5flash19enable_sm80_to_sm89INS1_16FlashAttnBwdSm80INS1_25CollectiveMainloopBwdSm80ILi2ELi2EN4cute5tupleIJNS5_1CILi128EEES8_NS7_ILi64EEEEEENS_10bfloat16_tEfNS_4arch4Sm80ELb1ELb0ELb1ELb1ELb1ELb0ELb0ELb0ELi2ELi4ELi4ELi4ELb0EEENS1_24CollectiveEpilogueBwdGQAISA_fSD_Li256ELb1ELb1EEENS1_25SingleTileBwdLPTSchedulerILb1ELi128ELb1EEEEEEEEEvNT_6ParamsE$_ZZN4cute6upcastILi2ENS_5tupleIJNS1_IJNS_1CILi1EEENS1_IJNS2_ILi2EEES4_S4_EEEEEES4_NS1_IJS4_S4_EEEEEENS1_IJNS1_IJNS2_ILi0EEENS1_IJS3_NS2_ILi512EEEiEEEEEENS2_ILi4096EEENS1_IJiNS2_ILi8192EEEEEEEEEEEDaRKT0_RKT1_ENKUlRKT_RKT0_E_clIS7_SF_EEDaSP_SS_:
[----:B------:R-:W-:Y:S02]  /*f330*/  IADD3 R8, R1, 0x1380, RZ ;  /* 0x0000138001087810 */ /* 0x000fe40007ffe0ff */
[----:B------:R-:W-:Y:S02]  /*f340*/  MOV R54, 0xf380 ;  /* 0x0000f38000367802 */ /* 0x000fe40000000f00 */
[----:B------:R-:W-:-:S04]  /*f350*/  IADD3 R8, R8, c[0x0][0x20], RZ ;  /* 0x0000080008087a10 */ /* 0x000fc80007ffe0ff */
[----:B------:R-:W-:Y:S02]  /*f360*/  IADD3 R9, R8, 0x4, RZ ;  /* 0x0000000408097810 */ /* 0x000fe40007ffe0ff */
[----:B------:R-:W-:Y:S05]  /*f370*/  CALL.REL.NOINC `($_ZN7cutlass13device_kernelIN5flash19enable_sm80_to_sm89INS1_16FlashAttnBwdSm80INS1_25CollectiveMainloopBwdSm80ILi2ELi2EN4cute5tupleIJNS5_1CILi128EEES8_NS7_ILi64EEEEEENS_10bfloat16_tEfNS_4arch4Sm80ELb1ELb0ELb1ELb1ELb1ELb0ELb0ELb0ELi2ELi4ELi4ELi4ELb0EEENS1_24CollectiveEpilogueBwdGQAISA_fSD_Li256ELb1ELb1EEENS1_25SingleTileBwdLPTSchedulerILb1ELi128ELb1EEEEEEEEEvNT_6ParamsE$_ZZN4cute6upcastILi2ENS_5tupleIJNS_1CILi2EEES3_EEENS1_IJiNS2_ILi8192EEEEEEEEDaRKT0_RKT1_ENKUlRKT_RKT0_E_clIS3_iEEDaSF_SI_) ;  /* 0x0000015000007944 */ /* 0x000fea0003c00000 */
[----:B------:R-:W-:Y:S02]  /*f380*/  MOV R4, 0xf3a0 ;  /* 0x0000f3a000047802 */ /* 0x000fe40000000f00 */
[----:B-1---5:R-:W-:Y:S05]  /*f390*/  CALL.REL.NOINC `($_ZN7cutlass13device_kernelIN5flash19enable_sm80_to_sm89INS1_16FlashAttnBwdSm80INS1_25CollectiveMainloopBwdSm80ILi2ELi2EN4cute5tupleIJNS5_1CILi128EEES8_NS7_ILi64EEEEEENS_10bfloat16_tEfNS_4arch4Sm80ELb1ELb0ELb1ELb1ELb1ELb0ELb0ELb0ELi2ELi4ELi4ELi4ELb0EEENS1_24CollectiveEpilogueBwdGQAISA_fSD_Li256ELb1ELb1EEENS1_25SingleTileBwdLPTSchedulerILb1ELi128ELb1EEEEEEEEEvNT_6ParamsE$_ZN4cute3eso3ESOILb0ELb1EJiNS_1CILi4096EEEEEC2ERKiRKS3_) ;  /* 0xffff86b000007944 */ /* 0x022fea0003c3ffff */
[----:B-1----:R1:W5:Y:S01]  /*f3a0*/  LDL R2, [R1+0x1384] ;  /* 0x0013840001027983 */ /* 0x0023620000100800 */
[----:B------:R-:W-:-:S03]  /*f3b0*/  MOV R6, 0xf3d0 ;  /* 0x0000f3d000067802 */ /* 0x000fc60000000f00 */
[----:B-1---5:R-:W-:Y:S05]  /*f3c0*/  CALL.REL.NOINC `($_ZN7cutlass13device_kernelIN5flash19enable_sm80_to_sm89INS1_16FlashAttnBwdSm80INS1_25CollectiveMainloopBwdSm80ILi2ELi2EN4cute5tupleIJNS5_1CILi128EEES8_NS7_ILi64EEEEEENS_10bfloat16_tEfNS_4arch4Sm80ELb1ELb0ELb1ELb1ELb1ELb0ELb0ELb0ELi2ELi4ELi4ELi4ELb0EEENS1_24CollectiveEpilogueBwdGQAISA_fSD_Li256ELb1ELb1EEENS1_25SingleTileBwdLPTSchedulerILb1ELi128ELb1EEEEEEEEEvNT_6ParamsE$_ZN4cute5tupleIJNS0_IJNS_1CILi2EEES2_EEENS0_IJiNS1_ILi4096EEEEEEEEC2ERKS3_RKS5_) ;  /* 0xffffbee000007944 */ /* 0x022fea0003c3ffff */
[----:B------:R1:W5:Y:S01]  /*f3d0*/  LDL R2, [R1+0x1380] ;  /* 0x0013800001027983 */ /* 0x0003620000100800 */
[----:B------:R-:W-:-:S04]  /*f3e0*/  MOV R11, 0x0 ;  /* 0x00000000000b7802 */ /* 0x000fc80000000f00 */
[----:B------:R-:W-:Y:S05]  /*f3f0*/  RET.REL.NODEC R10 `(_ZN7cutlass13device_kernelIN5flash19enable_sm80_to_sm89INS1_16FlashAttnBwdSm80INS1_25CollectiveMainloopBwdSm80ILi2ELi2EN4cute5tupleIJNS5_1CILi128EEES8_NS7_ILi64EEEEEENS_10bfloat16_tEfNS_4arch4Sm80ELb1ELb0ELb1ELb1ELb1ELb0ELb0ELb0ELi2ELi4ELi4ELi4ELb0EEENS1_24CollectiveEpilogueBwdGQAISA_fSD_Li256ELb1ELb1EEENS1_25SingleTileBwdLPTSchedulerILb1ELi128ELb1EEEEEEEEEvNT_6ParamsE) ;  /* 0xffff0c000a007950 */ /* 0x000fea0003c3ffff */
        .type           $_ZN7cutlass13device_kernelIN5flash19enable_sm80_to_sm89INS1_16FlashAttnBwdSm80INS1_25CollectiveMainloopBwdSm80ILi2ELi2EN4cute5tupleIJNS5_1CILi128EEES8_NS7_ILi64EEEEEENS_10bfloat16_tEfNS_4arch4Sm80ELb1ELb0ELb1ELb1ELb1ELb0ELb0ELb0ELi2ELi4ELi4ELi4ELb0EEENS1_24CollectiveEpilogueBwdGQAISA_fSD_Li256ELb1ELb1EEENS1_25SingleTileBwdLPTSchedulerILb1ELi128ELb1EEEEEEEEEvNT_6ParamsE$_ZZN4cute6upcastILi2ENS_5tupleIJNS_1CILi1EEENS1_IJNS2_ILi2EEES4_S4_EEEEEENS1_IJNS2_ILi0EEENS1_IJS3_NS2_ILi512EEEiEEEEEEEEDaRKT0_RKT1_ENKUlRKT_RKT0_E_clIS5_S9_EEDaSJ_SM_,@function
        .size           $_ZN7cutlass13device_kernelIN5flash19enable_sm80_to_sm89INS1_16FlashAttnBwdSm80INS1_25CollectiveMainloopBwdSm80ILi2ELi2EN4cute5tupleIJNS5_1CILi128EEES8_NS7_ILi64EEEEEENS_10bfloat16_tEfNS_4arch4Sm80ELb1ELb0ELb1ELb1ELb1ELb0ELb0ELb0ELi2ELi4ELi4ELi4ELb0EEENS1_24CollectiveEpilogueBwdGQAISA_fSD_Li256ELb1ELb1EEENS1_25SingleTileBwdLPTSchedulerILb1ELi128ELb1EEEEEEEEEvNT_6ParamsE$_ZZN4cute6upcastILi2ENS_5tupleIJNS_1CILi1EEENS1_IJNS2_ILi2EEES4_S4_EEEEEENS1_IJNS2_ILi0EEENS1_IJS3_NS2_ILi512EEEiEEEEEEEEDaRKT0_RKT1_ENKUlRKT_RKT0_E_clIS5_S9_EEDaSJ_SM_,($_ZN7cutlass13device_kernelIN5flash19enable_sm80_to_sm89INS1_16FlashAttnBwdSm80INS1_25CollectiveMainloopBwdSm80ILi2ELi2EN4cute5tupleIJNS5_1CILi128EEES8_NS7_ILi64EEEEEENS_10bfloat16_tEfNS_4arch4Sm80ELb1ELb0ELb1ELb1ELb1ELb0ELb0ELb0ELi2ELi4ELi4ELi4ELb0EEENS1_24CollectiveEpilogueBwdGQAISA_fSD_Li256ELb1ELb1EEENS1_25SingleTileBwdLPTSchedulerILb1ELi128ELb1EEEEEEEEEvNT_6ParamsE$_ZZN4cute6upcastILi2ENS_5tupleIJNS_1CILi2EEES3_EEENS1_IJiNS2_ILi8192EEEEEEEEDaRKT0_RKT1_ENKUlRKT_RKT0_E_clIS3_iEEDaSF_SI_ - $_ZN7cutlass13device_kernelIN5flash19enable_sm80_to_sm89INS1_16FlashAttnBwdSm80INS1_25CollectiveMainloopBwdSm80ILi2ELi2EN4cute5tupleIJNS5_1CILi128EEES8_NS7_ILi64EEEEEENS_10bfloat16_tEfNS_4arch4Sm80ELb1ELb0ELb1ELb1ELb1ELb0ELb0ELb0ELi2ELi4ELi4ELi4ELb0EEENS1_24CollectiveEpilogueBwdGQAISA_fSD_Li256ELb1ELb1EEENS1_25SingleTileBwdLPTSchedulerILb1ELi128ELb1EEEEEEEEEvNT_6ParamsE$_ZZN4cute6upcastILi2ENS_5tupleIJNS_1CILi1EEENS1_IJNS2_ILi2EEES4_S4_EEEEEENS1_IJNS2_ILi0EEENS1_IJS3_NS2_ILi512EEEiEEEEEEEEDaRKT0_RKT1_ENKUlRKT_RKT0_E_clIS5_S9_EEDaSJ_SM_)
$_ZN7cutlass13device_kernelIN5flash19enable_sm80_to_sm89INS1_16FlashAttnBwdSm80INS1_25CollectiveMainloopBwdSm80ILi2ELi2EN4cute5tupleIJNS5_1CILi128EEES8_NS7_ILi64EEEEEENS_10bfloat16_tEfNS_4arch4Sm80ELb1ELb0ELb1ELb1ELb1ELb0ELb0ELb0ELi2ELi4ELi4ELi4ELb0EEENS1_24CollectiveEpilogueBwdGQAISA_fSD_Li256ELb1ELb1EEENS1_25SingleTileBwdLPTSchedulerILb1ELi128ELb1EEEEEEEEEvNT_6ParamsE$_ZZN4cute6upcastILi2ENS_5tupleIJNS_1CILi1EEENS1_IJNS2_ILi2EEES4_S4_EEEEEENS1_IJNS2_ILi0EEENS1_IJS3_NS2_ILi512EEEiEEEEEEEEDaRKT0_RKT1_ENKUlRKT_RKT0_E_clIS5_S9_EEDaSJ_SM_:
[----:B------:R-:W-:Y:S02]  /*f400*/  IADD3 R11, R1, 0x1388, RZ ;  /* 0x00001388010b7810 */ /* 0x000fe40007ffe0ff */
[----:B------:R-:W-:Y:S02]  /*f410*/  MOV R54, 0xf450 ;  /* 0x0000f45000367802 */ /* 0x000fe40000000f00 */
[----:B------:R-:W-:-:S04]  /*f420*/  IADD3 R11, R11, c[0x0][0x20], RZ ;  /* 0x000008000b0b7a10 */ /* 0x000fc80007ffe0ff */
[----:B------:R-:W-:Y:S02]  /*f430*/  IADD3 R32, R11, 0x4, RZ ;  /* 0x000000040b207810 */ /* 0x000fe40007ffe0ff */
[----:B------:R-:W-:Y:S05]  /*f440*/  CALL.REL.NOINC `($_ZN7cutlass13device_kernelIN5flash19enable_sm80_to_sm89INS1_16FlashAttnBwdSm80INS1_25CollectiveMainloopBwdSm80ILi2ELi2EN4cute5tupleIJNS5_1CILi128EEES8_NS7_ILi64EEEEEENS_10bfloat16_tEfNS_4arch4Sm80ELb1ELb0ELb1ELb1ELb1ELb0ELb0ELb0ELi2ELi4ELi4ELi4ELb0EEENS1_24CollectiveEpilogueBwdGQAISA_fSD_Li256ELb1ELb1EEENS1_25SingleTileBwdLPTSchedulerILb1ELi128ELb1EEEEEEEEEvNT_6ParamsE$_ZZN4cute6upcastILi2ENS_5tupleIJNS_1CILi2EEES3_S3_EEENS1_IJNS2_ILi1EEENS2_ILi512EEEiEEEEEDaRKT0_RKT1_ENKUlRKT_RKT0_E_clIS3_iEEDaSG_SJ_) ;  /* 0x0000011000007944 */ /* 0x000fea0003c00000 */
[----:B------:R-:W-:Y:S02]  /*f450*/  MOV R4, 0xf470 ;  /* 0x0000f47000047802 */ /* 0x000fe40000000f00 */
[----:B-1---5:R-:W-:Y:S05]  /*f460*/  CALL.REL.NOINC `($_ZN7cutlass13device_kernelIN5flash19enable_sm80_to_sm89INS1_16FlashAttnBwdSm80INS1_25CollectiveMainloopBwdSm80ILi2ELi2EN4cute5tupleIJNS5_1CILi128EEES8_NS7_ILi64EEEEEENS_10bfloat16_tEfNS_4arch4Sm80ELb1ELb0ELb1ELb1ELb1ELb0ELb0ELb0ELi2ELi4ELi4ELi4ELb0EEENS1_24CollectiveEpilogueBwdGQAISA_fSD_Li256ELb1ELb1EEENS1_25SingleTileBwdLPTSchedulerILb1ELi128ELb1EEEEEEEEEvNT_6ParamsE$_ZN4cute3eso3ESOILb1ELb0EJNS_1CILi1EEENS2_ILi256EEEiEEC2ERKS3_RKS4_RKi) ;  /* 0xffff8ce000007944 */ /* 0x022fea0003c3ffff */
[----:B-1----:R1:W5:Y:S01]  /*f470*/  LDL R2, [R1+0x138c] ;  /* 0x00138c0001027983 */ /* 0x0023620000100800 */
[----:B------:R-:W-:-:S03]  /*f480*/  MOV R6, 0xf4a0 ;  /* 0x0000f4a000067802 */ /* 0x000fc60000000f00 */
[----:B-1---5:R-:W-:Y:S05]  /*f490*/  CALL.REL.NOINC `($_ZN7cutlass13device_kernelIN5flash19enable_sm80_to_sm89INS1_16FlashAttnBwdSm80INS1_25CollectiveMainloopBwdSm80ILi2ELi2EN4cute5tupleIJNS5_1CILi128EEES8_NS7_ILi64EEEEEENS_10bfloat16_tEfNS_4arch4Sm80ELb1ELb0ELb1ELb1ELb1ELb0ELb0ELb0ELi2ELi4ELi4ELi4ELb0EEENS1_24CollectiveEpilogueBwdGQAISA_fSD_Li256ELb1ELb1EEENS1_25SingleTileBwdLPTSchedulerILb1ELi128ELb1EEEEEEEEEvNT_6ParamsE$_ZN4cute5tupleIJNS0_IJNS_1CILi1EEENS1_ILi2EEES3_EEENS0_IJS2_NS1_ILi256EEEiEEEEEC2ERKS4_RKS6_) ;  /* 0xffffbd3000007944 */ /* 0x022fea0003c3ffff */
[----:B------:R1:W5:Y:S01]  /*f4a0*/  LDL R2, [R1+0x1388] ;  /* 0x0013880001027983 */ /* 0x0003620000100800 */
[----:B------:R-:W-:-:S04]  /*f4b0*/  MOV R57, 0x0 ;  /* 0x0000000000397802 */ /* 0x000fc80000000f00 */
[----:B------:R-:W-:Y:S05]  /*f4c0*/  RET.REL.NODEC R56 `(_ZN7cutlass13device_kernelIN5flash19enable_sm80_to_sm89INS1_16FlashAttnBwdSm80INS1_25CollectiveMainloopBwdSm80ILi2ELi2EN4cute5tupleIJNS5_1CILi128EEES8_NS7_ILi64EEEEEENS_10bfloat16_tEfNS_4arch4Sm80ELb1ELb0ELb1ELb1ELb1ELb0ELb0ELb0ELi2ELi4ELi4ELi4ELb0EEENS1_24CollectiveEpilogueBwdGQAISA_fSD_Li256ELb1ELb1EEENS1_25SingleTileBwdLPTSchedulerILb1ELi128ELb1EEEEEEEEEvNT_6ParamsE) ;  /* 0xffff0b3038007950 */ /* 0x000fea0003c3ffff */
        .type           $_ZN7cutlass13device_kernelIN5flash19enable_sm80_to_sm89INS1_16FlashAttnBwdSm80INS1_25CollectiveMainloopBwdSm80ILi2ELi2EN4cute5tupleIJNS5_1CILi128EEES8_NS7_ILi64EEEEEENS_10bfloat16_tEfNS_4arch4Sm80ELb1ELb0ELb1ELb1ELb1ELb0ELb0ELb0ELi2ELi4ELi4ELi4ELb0EEENS1_24CollectiveEpilogueBwdGQAISA_fSD_Li256ELb1ELb1EEENS1_25SingleTileBwdLPTSchedulerILb1ELi128ELb1EEEEEEEEEvNT_6ParamsE$_ZZN4cute6upcastILi2ENS_5tupleIJNS_1CILi2EEES3_EEENS1_IJiNS2_ILi8192EEEEEEEEDaRKT0_RKT1_ENKUlRKT_RKT0_E_clIS3_iEEDaSF_SI_,@function
        .size           $_ZN7cutlass13device_kernelIN5flash19enable_sm80_to_sm89INS1_16FlashAttnBwdSm80INS1_25CollectiveMainloopBwdSm80ILi2ELi2EN4cute5tupleIJNS5_1CILi128EEES8_NS7_ILi64EEEEEENS_10bfloat16_tEfNS_4arch4Sm80ELb1ELb0ELb1ELb1ELb1ELb0ELb0ELb0ELi2ELi4ELi4ELi4ELb0EEENS1_24CollectiveEpilogueBwdGQAISA_fSD_Li256ELb1ELb1EEENS1_25SingleTileBwdLPTSchedulerILb1ELi128ELb1EEEEEEEEEvNT_6ParamsE$_ZZN4cute6upcastILi2ENS_5tupleIJNS_1CILi2EEES3_EEENS1_IJiNS2_ILi8192EEEEEEEEDaRKT0_RKT1_ENKUlRKT_RKT0_E_clIS3_iEEDaSF_SI_,($_ZN7cutlass13device_kernelIN5flash19enable_sm80_to_sm89INS1_16FlashAttnBwdSm80INS1_25CollectiveMainloopBwdSm80ILi2ELi2EN4cute5tupleIJNS5_1CILi128EEES8_NS7_ILi64EEEEEENS_10bfloat16_tEfNS_4arch4Sm80ELb1ELb0ELb1ELb1ELb1ELb0ELb0ELb0ELi2ELi4ELi4ELi4ELb0EEENS1_24CollectiveEpilogueBwdGQAISA_fSD_Li256ELb1ELb1EEENS1_25SingleTileBwdLPTSchedulerILb1ELi128ELb1EEEEEEEEEvNT_6ParamsE$_ZZN4cute6upcastILi2ENS_5tupleIJNS_1CILi2EEES3_S3_EEENS1_IJNS2_ILi1EEENS2_ILi512EEEiEEEEEDaRKT0_RKT1_ENKUlRKT_RKT0_E_clIS3_iEEDaSG_SJ_ - $_ZN7cutlass13device_kernelIN5flash19enable_sm80_to_sm89INS1_16FlashAttnBwdSm80INS1_25CollectiveMainloopBwdSm80ILi2ELi2EN4cute5tupleIJNS5_1CILi128EEES8_NS7_ILi64EEEEEENS_10bfloat16_tEfNS_4arch4Sm80ELb1ELb0ELb1ELb1ELb1ELb0ELb0ELb0ELi2ELi4ELi4ELi4ELb0EEENS1_24CollectiveEpilogueBwdGQAISA_fSD_Li256ELb1ELb1EEENS1_25SingleTileBwdLPTSchedulerILb1ELi128ELb1EEEEEEEEEvNT_6ParamsE$_ZZN4cute6upcastILi2ENS_5tupleIJNS_1CILi2EEES3_EEENS1_IJiNS2_ILi8192EEEEEEEEDaRKT0_RKT1_ENKUlRKT_RKT0_E_clIS3_iEEDaSF_SI_)
$_ZN7cutlass13device_kernelIN5flash19enable_sm80_to_sm89INS1_16FlashAttnBwdSm80INS1_25CollectiveMainloopBwdSm80ILi2ELi2EN4cute5tupleIJNS5_1CILi128EEES8_NS7_ILi64EEEEEENS_10bfloat16_tEfNS_4arch4Sm80ELb1ELb0ELb1ELb1ELb1ELb0ELb0ELb0ELi2ELi4ELi4ELi4ELb0EEENS1_24CollectiveEpilogueBwdGQAISA_fSD_Li256ELb1ELb1EEENS1_25SingleTileBwdLPTSchedulerILb1ELi128ELb1EEEEEEEEEvNT_6ParamsE$_ZZN4cute6upcastILi2ENS_5tupleIJNS_1CILi2EEES3_EEENS1_IJiNS2_ILi8192EEEEEEEEDaRKT0_RKT1_ENKUlRKT_RKT0_E_clIS3_iEEDaSF_SI_:
[----:B------:R-:W-:Y:S02]  /*f4d0*/  LEA.HI R3, R3, R3, RZ, 0x1 ;  /* 0x0000000303037211 */ /* 0x000fe400078f08ff */
[----:B------:R-:W-:Y:S02]  /*f4e0*/  IADD3 R2, R1, 0x1388, RZ ;  /* 0x0000138801027810 */ /* 0x000fe40007ffe0ff */
[----:B------:R-:W-:Y:S02]  /*f4f0*/  SHF.R.S32.HI R3, RZ, 0x1, R3 ;  /* 0x00000001ff037819 */ /* 0x000fe40000011403 */
[----:B------:R-:W-:Y:S02]  /*f500*/  IADD3 R2, R2, c[0x0][0x20], RZ ;  /* 0x0000080002027a10 */ /* 0x000fe40007ffe0ff */
[----:B------:R-:W-:Y:S02]  /*f510*/  MOV R6, 0xf530 ;  /* 0x0000f53000067802 */ /* 0x000fe40000000f00 */
[----:B------:R-:W-:Y:S05]  /*f520*/  CALL.REL.NOINC `($_ZN7cutlass13device_kernelIN5flash19enable_sm80_to_sm89INS1_16FlashAttnBwdSm80INS1_25CollectiveMainloopBwdSm80ILi2ELi2EN4cute5tupleIJNS5_1CILi128EEES8_NS7_ILi64EEEEEENS_10bfloat16_tEfNS_4arch4Sm80ELb1ELb0ELb1ELb1ELb1ELb0ELb0ELb0ELi2ELi4ELi4ELi4ELb0EEENS1_24CollectiveEpilogueBwdGQAISA_fSD_Li256ELb1ELb1EEENS1_25SingleTileBwdLPTSchedulerILb1ELi128ELb1EEEEEEEEEvNT_6ParamsE$_ZN4cute5tupleIJNS_1CILi2EEEiEEC2ERKS2_RKi) ;  /* 0xffffc01000007944 */ /* 0x000fea0003c3ffff */
[----:B------:R1:W5:Y:S01]  /*f530*/  LDL R2, [R1+0x1388] ;  /* 0x0013880001027983 */ /* 0x0003620000100800 */
[----:B------:R-:W-:-:S04]  /*f540*/  MOV R55, 0x0 ;  /* 0x0000000000377802 */ /* 0x000fc80000000f00 */
[----:B------:R-:W-:Y:S05]  /*f550*/  RET.REL.NODEC R54 `(_ZN7cutlass13device_kernelIN5flash19enable_sm80_to_sm89INS1_16FlashAttnBwdSm80INS1_25CollectiveMainloopBwdSm80ILi2ELi2EN4cute5tupleIJNS5_1CILi128EEES8_NS7_ILi64EEEEEENS_10bfloat16_tEfNS_4arch4Sm80ELb1ELb0ELb1ELb1ELb1ELb0ELb0ELb0ELi2ELi4ELi4ELi4ELb0EEENS1_24CollectiveEpilogueBwdGQAISA_fSD_Li256ELb1ELb1EEENS1_25SingleTileBwdLPTSchedulerILb1ELi128ELb1EEEEEEEEEvNT_6ParamsE) ;  /* 0xffff0aa036007950 */ /* 0x000fea0003c3ffff */
        .type           $_ZN7cutlass13device_kernelIN5flash19enable_sm80_to_sm89INS1_16FlashAttnBwdSm80INS1_25CollectiveMainloopBwdSm80ILi2ELi2EN4cute5tupleIJNS5_1CILi128EEES8_NS7_ILi64EEEEEENS_10bfloat16_tEfNS_4arch4Sm80ELb1ELb0ELb1ELb1ELb1ELb0ELb0ELb0ELi2ELi4ELi4ELi4ELb0EEENS1_24CollectiveEpilogueBwdGQAISA_fSD_Li256ELb1ELb1EEENS1_25SingleTileBwdLPTSchedulerILb1ELi128ELb1EEEEEEEEEvNT_6ParamsE$_ZZN4cute6upcastILi2ENS_5tupleIJNS_1CILi2EEES3_S3_EEENS1_IJNS2_ILi1EEENS2_ILi512EEEiEEEEEDaRKT0_RKT1_ENKUlRKT_RKT0_E_clIS3_iEEDaSG_SJ_,@function
        .size           $_ZN7cutlass13device_kernelIN5flash19enable_sm80_to_sm89INS1_16FlashAttnBwdSm80INS1_25CollectiveMainloopBwdSm80ILi2ELi2EN4cute5tupleIJNS5_1CILi128EEES8_NS7_ILi64EEEEEENS_10bfloat16_tEfNS_4arch4Sm80ELb1ELb0ELb1ELb1ELb1ELb0ELb0ELb0ELi2ELi4ELi4ELi4ELb0EEENS1_24CollectiveEpilogueBwdGQAISA_fSD_Li256ELb1ELb1EEENS1_25SingleTileBwdLPTSchedulerILb1ELi128ELb1EEEEEEEEEvNT_6ParamsE$_ZZN4cute6upcastILi2ENS_5tupleIJNS_1CILi2EEES3_S3_EEENS1_IJNS2_ILi1EEENS2_ILi512EEEiEEEEEDaRKT0_RKT1_ENKUlRKT_RKT0_E_clIS3_iEEDaSG_SJ_,($_ZN7cutlass13device_kernelIN5flash19enable_sm80_to_sm89INS1_16FlashAttnBwdSm80INS1_25CollectiveMainloopBwdSm80ILi2ELi2EN4cute5tupleIJNS5_1CILi128EEES8_NS7_ILi64EEEEEENS_10bfloat16_tEfNS_4arch4Sm80ELb1ELb0ELb1ELb1ELb1ELb0ELb0ELb0ELi2ELi4ELi4ELi4ELb0EEENS1_24CollectiveEpilogueBwdGQAISA_fSD_Li256ELb1ELb1EEENS1_25SingleTileBwdLPTSchedulerILb1ELi128ELb1EEEEEEEEEvNT_6ParamsE$_ZZN4cute7crd2crdINS_5tupleIJiiiNS_1CILi0EEEEEENS1_IJNS2_ILi32EEENS2_ILi4EEENS2_ILi2EEENS2_ILi1EEEEEENS1_IJS8_S8_S8_S8_EEEEEDaRKT_RKT0_RKT1_ENKUlRKT_RKT0_RKT1_E_clIiS5_S8_EEDaSM_SP_SS_ - $_ZN7cutlass13device_kernelIN5flash19enable_sm80_to_sm89INS1_16FlashAttnBwdSm80INS1_25CollectiveMainloopBwdSm80ILi2ELi2EN4cute5tupleIJNS5_1CILi128EEES8_NS7_ILi64EEEEEENS_10bfloat16_tEfNS_4arch4Sm80ELb1ELb0ELb1ELb1ELb1ELb0ELb0ELb0ELi2ELi4ELi4ELi4ELb0EEENS1_24CollectiveEpilogueBwdGQAISA_fSD_Li256ELb1ELb1EEENS1_25SingleTileBwdLPTSchedulerILb1ELi128ELb1EEEEEEEEEvNT_6ParamsE$_ZZN4cute6upcastILi2ENS_5tupleIJNS_1CILi2EEES3_S3_EEENS1_IJNS2_ILi1EEENS2_ILi512EEEiEEEEEDaRKT0_RKT1_ENKUlRKT_RKT0_E_clIS3_iEEDaSG_SJ_)
$_ZN7cutlass13device_kernelIN5flash19enable_sm80_to_sm89INS1_16FlashAttnBwdSm80INS1_25CollectiveMainloopBwdSm80ILi2ELi2EN4cute5tupleIJNS5_1CILi128EEES8_NS7_ILi64EEEEEENS_10bfloat16_tEfNS_4arch4Sm80ELb1ELb0ELb1ELb1ELb1ELb0ELb0ELb0ELi2ELi4ELi4ELi4ELb0EEENS1_24CollectiveEpilogueBwdGQAISA_fSD_Li256ELb1ELb1EEENS1_25SingleTileBwdLPTSchedulerILb1ELi128ELb1EEEEEEEEEvNT_6ParamsE$_ZZN4cute6upcastILi2ENS_5tupleIJNS_1CILi2EEES3_S3_EEENS1_IJNS2_ILi1EEENS2_ILi512EEEiEEEEEDaRKT0_RKT1_ENKUlRKT_RKT0_E_clIS3_iEEDaSG_SJ_:
        /* <DEDUP_REMOVED lines=9> */
        .type           $_ZN7cutlass13device_kernelIN5flash19enable_sm80_to_sm89INS1_16FlashAttnBwdSm80INS1_25CollectiveMainloopBwdSm80ILi2ELi2EN4cute5tupleIJNS5_1CILi128EEES8_NS7_ILi64EEEEEENS_10bfloat16_tEfNS_4arch4Sm80ELb1ELb0ELb1ELb1ELb1ELb0ELb0ELb0ELi2ELi4ELi4ELi4ELb0EEENS1_24CollectiveEpilogueBwdGQAISA_fSD_Li256ELb1ELb1EEENS1_25SingleTileBwdLPTSchedulerILb1ELi128ELb1EEEEEEEEEvNT_6ParamsE$_ZZN4cute7crd2crdINS_5tupleIJiiiNS_1CILi0EEEEEENS1_IJNS2_ILi32EEENS2_ILi4EEENS2_ILi2EEENS2_ILi1EEEEEENS1_IJS8_S8_S8_S8_EEEEEDaRKT_RKT0_RKT1_ENKUlRKT_RKT0_RKT1_E_clIiS5_S8_EEDaSM_SP_SS_,@function
        .size           $_ZN7cutlass13device_kernelIN5flash19enable_sm80_to_sm89INS1_16FlashAttnBwdSm80INS1_25CollectiveMainloopBwdSm80ILi2ELi2EN4cute5tupleIJNS5_1CILi128EEES8_NS7_ILi64EEEEEENS_10bfloat16_tEfNS_4arch4Sm80ELb1ELb0ELb1ELb1ELb1ELb0ELb0ELb0ELi2ELi4ELi4ELi4ELb0EEENS1_24CollectiveEpilogueBwdGQAISA_fSD_Li256ELb1ELb1EEENS1_25SingleTileBwdLPTSchedulerILb1ELi128ELb1EEEEEEEEEvNT_6ParamsE$_ZZN4cute7crd2crdINS_5tupleIJiiiNS_1CILi0EEEEEENS1_IJNS2_ILi32EEENS2_ILi4EEENS2_ILi2EEENS2_ILi1EEEEEENS1_IJS8_S8_S8_S8_EEEEEDaRKT_RKT0_RKT1_ENKUlRKT_RKT0_RKT1_E_clIiS5_S8_EEDaSM_SP_SS_,($_ZN7cutlass13device_kernelIN5flash19enable_sm80_to_sm89INS1_16FlashAttnBwdSm80INS1_25CollectiveMainloopBwdSm80ILi2ELi2EN4cute5tupleIJNS5_1CILi128EEES8_NS7_ILi64EEEEEENS_10bfloat16_tEfNS_4arch4Sm80ELb1ELb0ELb1ELb1ELb1ELb0ELb0ELb0ELi2ELi4ELi4ELi4ELb0EEENS1_24CollectiveEpilogueBwdGQAISA_fSD_Li256ELb1ELb1EEENS1_25SingleTileBwdLPTSchedulerILb1ELi128ELb1EEEEEEEEEvNT_6ParamsE$_ZZN4cute7crd2crdINS_5tupleIJiiiNS_1CILi0EEEEEENS1_IJNS2_ILi32EEENS2_ILi4EEENS2_ILi2EEENS2_ILi1EEEEEENS1_IJS8_S8_S8_S8_EEEEEDaRKT_RKT0_RKT1_ENKUlRKT_RKT0_RKT1_E_clIiS6_S8_EEDaSM_SP_SS_ - $_ZN7cutlass13device_kernelIN5flash19enable_sm80_to_sm89INS1_16FlashAttnBwdSm80INS1_25CollectiveMainloopBwdSm80ILi2ELi2EN4cute5tupleIJNS5_1CILi128EEES8_NS7_ILi64EEEEEENS_10bfloat16_tEfNS_4arch4Sm80ELb1ELb0ELb1ELb1ELb1ELb0ELb0ELb0ELi2ELi4ELi4ELi4ELb0EEENS1_24CollectiveEpilogueBwdGQAISA_fSD_Li256ELb1ELb1EEENS1_25SingleTileBwdLPTSchedulerILb1ELi128ELb1EEEEEEEEEvNT_6ParamsE$_ZZN4cute7crd2crdINS_5tupleIJiiiNS_1CILi0EEEEEENS1_IJNS2_ILi32EEENS2_ILi4EEENS2_ILi2EEENS2_ILi1EEEEEENS1_IJS8_S8_S8_S8_EEEEEDaRKT_RKT0_RKT1_ENKUlRKT_RKT0_RKT1_E_clIiS5_S8_EEDaSM_SP_SS_)
$_ZN7cutlass13device_kernelIN5flash19enable_sm80_to_sm89INS1_16FlashAttnBwdSm80INS1_25CollectiveMainloopBwdSm80ILi2ELi2EN4cute5tupleIJNS5_1CILi128EEES8_NS7_ILi64EEEEEENS_10bfloat16_tEfNS_4arch4Sm80ELb1ELb0ELb1ELb1ELb1ELb0ELb0ELb0ELi2ELi4ELi4ELi4ELb0EEENS1_24CollectiveEpilogueBwdGQAISA_fSD_Li256ELb1ELb1EEENS1_25SingleTileBwdLPTSchedulerILb1ELi128ELb1EEEEEEEEEvNT_6ParamsE$_ZZN4cute7crd2crdINS_5tupleIJiiiNS_1CILi0EEEEEENS1_IJNS2_ILi32EEENS2_ILi4EEENS2_ILi2EEENS2_ILi1EEEEEENS1_IJS8_S8_S8_S8_EEEEEDaRKT_RKT0_RKT1_ENKUlRKT_RKT0_RKT1_E_clIiS5_S8_EEDaSM_SP_SS_:
[----:B------:R-:W-:Y:S02]  /*f5f0*/  MOV R8, R4 ;  /* 0x0000000400087202 */ /* 0x000fe40000000f00 */
[----:B------:R-:W-:-:S04]  /*f600*/  MOV R9, 0x0 ;  /* 0x0000000000097802 */ /* 0x000fc80000000f00 */
[----:B------:R-:W-:Y:S05]  /*f610*/  RET.REL.NODEC R8 `(_ZN7cutlass13device_kernelIN5flash19enable_sm80_to_sm89INS1_16FlashAttnBwdSm80INS1_25CollectiveMainloopBwdSm80ILi2ELi2EN4cute5tupleIJNS5_1CILi128EEES8_NS7_ILi64EEEEEENS_10bfloat16_tEfNS_4arch4Sm80ELb1ELb0ELb1ELb1ELb1ELb0ELb0ELb0ELi2ELi4ELi4ELi4ELb0EEENS1_24CollectiveEpilogueBwdGQAISA_fSD_Li256ELb1ELb1EEENS1_25SingleTileBwdLPTSchedulerILb1ELi128ELb1EEEEEEEEEvNT_6ParamsE) ;  /* 0xffff09e008007950 */ /* 0x000fea0003c3ffff */
        .type           $_ZN7cutlass13device_kernelIN5flash19enable_sm80_to_sm89INS1_16FlashAttnBwdSm80INS1_25CollectiveMainloopBwdSm80ILi2ELi2EN4cute5tupleIJNS5_1CILi128EEES8_NS7_ILi64EEEEEENS_10bfloat16_tEfNS_4arch4Sm80ELb1ELb0ELb1ELb1ELb1ELb0ELb0ELb0ELi2ELi4ELi4ELi4ELb0EEENS1_24CollectiveEpilogueBwdGQAISA_fSD_Li256ELb1ELb1EEENS1_25SingleTileBwdLPTSchedulerILb1ELi128ELb1EEEEEEEEEvNT_6ParamsE$_ZZN4cute7crd2crdINS_5tupleIJiiiNS_1CILi0EEEEEENS1_IJNS2_ILi32EEENS2_ILi4EEENS2_ILi2EEENS2_ILi1EEEEEENS1_IJS8_S8_S8_S8_EEEEEDaRKT_RKT0_RKT1_ENKUlRKT_RKT0_RKT1_E_clIiS6_S8_EEDaSM_SP_SS_,@function
        .size           $_ZN7cutlass13device_kernelIN5flash19enable_sm80_to_sm89INS1_16FlashAttnBwdSm80INS1_25CollectiveMainloopBwdSm80ILi2ELi2EN4cute5tupleIJNS5_1CILi128EEES8_NS7_ILi64EEEEEENS_10bfloat16_tEfNS_4arch4Sm80ELb1ELb0ELb1ELb1ELb1ELb0ELb0ELb0ELi2ELi4ELi4ELi4ELb0EEENS1_24CollectiveEpilogueBwdGQAISA_fSD_Li256ELb1ELb1EEENS1_25SingleTileBwdLPTSchedulerILb1ELi128ELb1EEEEEEEEEvNT_6ParamsE$_ZZN4cute7crd2crdINS_5tupleIJiiiNS_1CILi0EEEEEENS1_IJNS2_ILi32EEENS2_ILi4EEENS2_ILi2EEENS2_ILi1EEEEEENS1_IJS8_S8_S8_S8_EEEEEDaRKT_RKT0_RKT1_ENKUlRKT_RKT0_RKT1_E_clIiS6_S8_EEDaSM_SP_SS_,($_ZN7cutlass13device_kernelIN5flash19enable_sm80_to_sm89INS1_16FlashAttnBwdSm80INS1_25CollectiveMainloopBwdSm80ILi2ELi2EN4cute5tupleIJNS5_1CILi128EEES8_NS7_ILi64EEEEEENS_10bfloat16_tEfNS_4arch4Sm80ELb1ELb0ELb1ELb1ELb1ELb0ELb0ELb0ELi2ELi4ELi4ELi4ELb0EEENS1_24CollectiveEpilogueBwdGQAISA_fSD_Li256ELb1ELb1EEENS1_25SingleTileBwdLPTSchedulerILb1ELi128ELb1EEEEEEEEEvNT_6ParamsE$_ZZN4cute7crd2crdINS_5tupleIJiiiNS_1CILi0EEEEEENS1_IJNS2_ILi32EEENS2_ILi4EEENS2_ILi2EEENS2_ILi1EEEEEENS1_IJS8_S8_S8_S8_EEEEEDaRKT_RKT0_RKT1_ENKUlRKT_RKT0_RKT1_E_clIiS7_S8_EEDaSM_SP_SS_ - $_ZN7cutlass13device_kernelIN5flash19enable_sm80_to_sm89INS1_16FlashAttnBwdSm80INS1_25CollectiveMainloopBwdSm80ILi2ELi2EN4cute5tupleIJNS5_1CILi128EEES8_NS7_ILi64EEEEEENS_10bfloat16_tEfNS_4arch4Sm80ELb1ELb0ELb1ELb1ELb1ELb0ELb0ELb0ELi2ELi4ELi4ELi4ELb0EEENS1_24CollectiveEpilogueBwdGQAISA_fSD_Li256ELb1ELb1EEENS1_25SingleTileBwdLPTSchedulerILb1ELi128ELb1EEEEEEEEEvNT_6ParamsE$_ZZN4cute7crd2crdINS_5tupleIJiiiNS_1CILi0EEEEEENS1_IJNS2_ILi32EEENS2_ILi4EEENS2_ILi2EEENS2_ILi1EEEEEENS1_IJS8_S8_S8_S8_EEEEEDaRKT_RKT0_RKT1_ENKUlRKT_RKT0_RKT1_E_clIiS6_S8_EEDaSM_SP_SS_)
$_ZN7cutlass13device_kernelIN5flash19enable_sm80_to_sm89INS1_16FlashAttnBwdSm80INS1_25CollectiveMainloopBwdSm80ILi2ELi2EN4cute5tupleIJNS5_1CILi128EEES8_NS7_ILi64EEEEEENS_10bfloat16_tEfNS_4arch4Sm80ELb1ELb0ELb1ELb1ELb1ELb0ELb0ELb0ELi2ELi4ELi4ELi4ELb0EEENS1_24CollectiveEpilogueBwdGQAISA_fSD_Li256ELb1ELb1EEENS1_25SingleTileBwdLPTSchedulerILb1ELi128ELb1EEEEEEEEEvNT_6ParamsE$_ZZN4cute7crd2crdINS_5tupleIJiiiNS_1CILi0EEEEEENS1_IJNS2_ILi32EEENS2_ILi4EEENS2_ILi2EEENS2_ILi1EEEEEENS1_IJS8_S8_S8_S8_EEEEEDaRKT_RKT0_RKT1_ENKUlRKT_RKT0_RKT1_E_clIiS6_S8_EEDaSM_SP_SS_:
[----:B------:R-:W-:Y:S02]  /*f620*/  MOV R10, R2 ;  /* 0x00000002000a7202 */ /* 0x000fe40000000f00 */
[----:B------:R-:W-:-:S04]  /*f630*/  MOV R11, 0x0 ;  /* 0x00000000000b7802 */ /* 0x000fc80000000f00 */
[----:B------:R-:W-:Y:S05]  /*f640*/  RET.REL.NODEC R10 `(_ZN7cutlass13device_kernelIN5flash19enable_sm80_to_sm89INS1_16FlashAttnBwdSm80INS1_25CollectiveMainloopBwdSm80ILi2ELi2EN4cute5tupleIJNS5_1CILi128EEES8_NS7_ILi64EEEEEENS_10bfloat16_tEfNS_4arch4Sm80ELb1ELb0ELb1ELb1ELb1ELb0ELb0ELb0ELi2ELi4ELi4ELi4ELb0EEENS1_24CollectiveEpilogueBwdGQAISA_fSD_Li256ELb1ELb1EEENS1_25SingleTileBwdLPTSchedulerILb1ELi128ELb1EEEEEEEEEvNT_6ParamsE) ;  /* 0xffff09b00a007950 */ /* 0x000fea0003c3ffff */
        .type           $_ZN7cutlass13device_kernelIN5flash19enable_sm80_to_sm89INS1_16FlashAttnBwdSm80INS1_25CollectiveMainloopBwdSm80ILi2ELi2EN4cute5tupleIJNS5_1CILi128EEES8_NS7_ILi64EEEEEENS_10bfloat16_tEfNS_4arch4Sm80ELb1ELb0ELb1ELb1ELb1ELb0ELb0ELb0ELi2ELi4ELi4ELi4ELb0EEENS1_24CollectiveEpilogueBwdGQAISA_fSD_Li256ELb1ELb1EEENS1_25SingleTileBwdLPTSchedulerILb1ELi128ELb1EEEEEEEEEvNT_6ParamsE$_ZZN4cute7crd2crdINS_5tupleIJiiiNS_1CILi0EEEEEENS1_IJNS2_ILi32EEENS2_ILi4EEENS2_ILi2EEENS2_ILi1EEEEEENS1_IJS8_S8_S8_S8_EEEEEDaRKT_RKT0_RKT1_ENKUlRKT_RKT0_RKT1_E_clIiS7_S8_EEDaSM_SP_SS_,@function
        .size           $_ZN7cutlass13device_kernelIN5flash19enable_sm80_to_sm89INS1_16FlashAttnBwdSm80INS1_25CollectiveMainloopBwdSm80ILi2ELi2EN4cute5tupleIJNS5_1CILi128EEES8_NS7_ILi64EEEEEENS_10bfloat16_tEfNS_4arch4Sm80ELb1ELb0ELb1ELb1ELb1ELb0ELb0ELb0ELi2ELi4ELi4ELi4ELb0EEENS1_24CollectiveEpilogueBwdGQAISA_fSD_Li256ELb1ELb1EEENS1_25SingleTileBwdLPTSchedulerILb1ELi128ELb1EEEEEEEEEvNT_6ParamsE$_ZZN4cute7crd2crdINS_5tupleIJiiiNS_1CILi0EEEEEENS1_IJNS2_ILi32EEENS2_ILi4EEENS2_ILi2EEENS2_ILi1EEEEEENS1_IJS8_S8_S8_S8_EEEEEDaRKT_RKT0_RKT1_ENKUlRKT_RKT0_RKT1_E_clIiS7_S8_EEDaSM_SP_SS_,($_ZN7cutlass13device_kernelIN5flash19enable_sm80_to_sm89INS1_16FlashAttnBwdSm80INS1_25CollectiveMainloopBwdSm80ILi2ELi2EN4cute5tupleIJNS5_1CILi128EEES8_NS7_ILi64EEEEEENS_10bfloat16_tEfNS_4arch4Sm80ELb1ELb0ELb1ELb1ELb1ELb0ELb0ELb0ELi2ELi4ELi4ELi4ELb0EEENS1_24CollectiveEpilogueBwdGQAISA_fSD_Li256ELb1ELb1EEENS1_25SingleTileBwdLPTSchedulerILb1ELi128ELb1EEEEEEEEEvNT_6ParamsE$_ZZN4cute7flattenINS_5tupleIJNS1_IJNS_1CILi0EEENS1_IJNS2_ILi1EEENS2_ILi512EEEiEEEEEENS2_ILi4096EEENS1_IJiNS2_ILi8192EEEEEEEEEEEDaRKT_ENKUlRKT_E_clIS7_EEDaSH_ - $_ZN7cutlass13device_kernelIN5flash19enable_sm80_to_sm89INS1_16FlashAttnBwdSm80INS1_25CollectiveMainloopBwdSm80ILi2ELi2EN4cute5tupleIJNS5_1CILi128EEES8_NS7_ILi64EEEEEENS_10bfloat16_tEfNS_4arch4Sm80ELb1ELb0ELb1ELb1ELb1ELb0ELb0ELb0ELi2ELi4ELi4ELi4ELb0EEENS1_24CollectiveEpilogueBwdGQAISA_fSD_Li256ELb1ELb1EEENS1_25SingleTileBwdLPTSchedulerILb1ELi128ELb1EEEEEEEEEvNT_6ParamsE$_ZZN4cute7crd2crdINS_5tupleIJiiiNS_1CILi0EEEEEENS1_IJNS2_ILi32EEENS2_ILi4EEENS2_ILi2EEENS2_ILi1EEEEEENS1_IJS8_S8_S8_S8_EEEEEDaRKT_RKT0_RKT1_ENKUlRKT_RKT0_RKT1_E_clIiS7_S8_EEDaSM_SP_SS_)
$_ZN7cutlass13device_kernelIN5flash19enable_sm80_to_sm89INS1_16FlashAttnBwdSm80INS1_25CollectiveMainloopBwdSm80ILi2ELi2EN4cute5tupleIJNS5_1CILi128EEES8_NS7_ILi64EEEEEENS_10bfloat16_tEfNS_4arch4Sm80ELb1ELb0ELb1ELb1ELb1ELb0ELb0ELb0ELi2ELi4ELi4ELi4ELb0EEENS1_24CollectiveEpilogueBwdGQAISA_fSD_Li256ELb1ELb1EEENS1_25SingleTileBwdLPTSchedulerILb1ELi128ELb1EEEEEEEEEvNT_6ParamsE$_ZZN4cute7crd2crdINS_5tupleIJiiiNS_1CILi0EEEEEENS1_IJNS2_ILi32EEENS2_ILi4EEENS2_ILi2EEENS2_ILi1EEEEEENS1_IJS8_S8_S8_S8_EEEEEDaRKT_RKT0_RKT1_ENKUlRKT_RKT0_RKT1_E_clIiS7_S8_EEDaSM_SP_SS_:
[----:B------:R-:W-:-:S04]  /*f650*/  MOV R3, 0x0 ;  /* 0x0000000000037802 */ /* 0x000fc80000000f00 */
[----:B------:R-:W-:Y:S05]  /*f660*/  RET.REL.NODEC R2 `(_ZN7cutlass13device_kernelIN5flash19enable_sm80_to_sm89INS1_16FlashAttnBwdSm80INS1_25CollectiveMainloopBwdSm80ILi2ELi2EN4cute5tupleIJNS5_1CILi128EEES8_NS7_ILi64EEEEEENS_10bfloat16_tEfNS_4arch4Sm80ELb1ELb0ELb1ELb1ELb1ELb0ELb0ELb0ELi2ELi4ELi4ELi4ELb0EEENS1_24CollectiveEpilogueBwdGQAISA_fSD_Li256ELb1ELb1EEENS1_25SingleTileBwdLPTSchedulerILb1ELi128ELb1EEEEEEEEEvNT_6ParamsE) ;  /* 0xffff099002007950 */ /* 0x000fea0003c3ffff */
        .type           $_ZN7cutlass13device_kernelIN5flash19enable_sm80_to_sm89INS1_16FlashAttnBwdSm80INS1_25CollectiveMainloopBwdSm80ILi2ELi2EN4cute5tupleIJNS5_1CILi128EEES8_NS7_ILi64EEEEEENS_10bfloat16_tEfNS_4arch4Sm80ELb1ELb0ELb1ELb1ELb1ELb0ELb0ELb0ELi2ELi4ELi4ELi4ELb0EEENS1_24CollectiveEpilogueBwdGQAISA_fSD_Li256ELb1ELb1EEENS1_25SingleTileBwdLPTSchedulerILb1ELi128ELb1EEEEEEEEEvNT_6ParamsE$_ZZN4cute7flattenINS_5tupleIJNS1_IJNS_1CILi0EEENS1_IJNS2_ILi1EEENS2_ILi512EEEiEEEEEENS2_ILi4096EEENS1_IJiNS2_ILi8192EEEEEEEEEEEDaRKT_ENKUlRKT_E_clIS7_EEDaSH_,@function
        .size           $_ZN7cutlass13device_kernelIN5flash19enable_sm80_to_sm89INS1_16FlashAttnBwdSm80INS1_25CollectiveMainloopBwdSm80ILi2ELi2EN4cute5tupleIJNS5_1CILi128EEES8_NS7_ILi64EEEEEENS_10bfloat16_tEfNS_4arch4Sm80ELb1ELb0ELb1ELb1ELb1ELb0ELb0ELb0ELi2ELi4ELi4ELi4ELb0EEENS1_24CollectiveEpilogueBwdGQAISA_fSD_Li256ELb1ELb1EEENS1_25SingleTileBwdLPTSchedulerILb1ELi128ELb1EEEEEEEEEvNT_6ParamsE$_ZZN4cute7flattenINS_5tupleIJNS1_IJNS_1CILi0EEENS1_IJNS2_ILi1EEENS2_ILi512EEEiEEEEEENS2_ILi4096EEENS1_IJiNS2_ILi8192EEEEEEEEEEEDaRKT_ENKUlRKT_E_clIS7_EEDaSH_,($_ZN7cutlass13device_kernelIN5flash19enable_sm80_to_sm89INS1_16FlashAttnBwdSm80INS1_25CollectiveMainloopBwdSm80ILi2ELi2EN4cute5tupleIJNS5_1CILi128EEES8_NS7_ILi64EEEEEENS_10bfloat16_tEfNS_4arch4Sm80ELb1ELb0ELb1ELb1ELb1ELb0ELb0ELb0ELi2ELi4ELi4ELi4ELb0EEENS1_24CollectiveEpilogueBwdGQAISA_fSD_Li256ELb1ELb1EEENS1_25SingleTileBwdLPTSchedulerILb1ELi128ELb1EEEEEEEEEvNT_6ParamsE$_ZZN4cute7flattenINS_5tupleIJNS1_IJNS_1CILi0EEENS1_IJNS2_ILi1EEENS2_ILi512EEEiEEEEEENS2_ILi4096EEENS1_IJiNS2_ILi8192EEEEEEEEEEEDaRKT_ENKUlRKT_E_clISA_EEDaSH_ - $_ZN7cutlass13device_kernelIN5flash19enable_sm80_to_sm89INS1_16FlashAttnBwdSm80INS1_25CollectiveMainloopBwdSm80ILi2ELi2EN4cute5tupleIJNS5_1CILi128EEES8_NS7_ILi64EEEEEENS_10bfloat16_tEfNS_4arch4Sm80ELb1ELb0ELb1ELb1ELb1ELb0ELb0ELb0ELi2ELi4ELi4ELi4ELb0EEENS1_24CollectiveEpilogueBwdGQAISA_fSD_Li256ELb1ELb1EEENS1_25SingleTileBwdLPTSchedulerILb1ELi128ELb1EEEEEEEEEvNT_6ParamsE$_ZZN4cute7flattenINS_5tupleIJNS1_IJNS_1CILi0EEENS1_IJNS2_ILi1EEENS2_ILi512EEEiEEEEEENS2_ILi4096EEENS1_IJiNS2_ILi8192EEEEEEEEEEEDaRKT_ENKUlRKT_E_clIS7_EEDaSH_)
$_ZN7cutlass13device_kernelIN5flash19enable_sm80_to_sm89INS1_16FlashAttnBwdSm80INS1_25CollectiveMainloopBwdSm80ILi2ELi2EN4cute5tupleIJNS5_1CILi128EEES8_NS7_ILi64EEEEEENS_10bfloat16_tEfNS_4arch4Sm80ELb1ELb0ELb1ELb1ELb1ELb0ELb0ELb0ELi2ELi4ELi4ELi4ELb0EEENS1_24CollectiveEpilogueBwdGQAISA_fSD_Li256ELb1ELb1EEENS1_25SingleTileBwdLPTSchedulerILb1ELi128ELb1EEEEEEEEEvNT_6ParamsE$_ZZN4cute7flattenINS_5tupleIJNS1_IJNS_1CILi0EEENS1_IJNS2_ILi1EEENS2_ILi512EEEiEEEEEENS2_ILi4096EEENS1_IJiNS2_ILi8192EEEEEEEEEEEDaRKT_ENKUlRKT_E_clIS7_EEDaSH_:
[----:B------:R-:W-:-:S06]  /*f670*/  IADD3 R3, R42, -c[0x0][0x20], RZ ;  /* 0x800008002a037a10 */ /* 0x000fcc0007ffe0ff */
[----:B------:R-:W5:Y:S01]  /*f680*/  LDL R3, [R3] ;  /* 0x0000000003037983 */ /* 0x000f620000100800 */
[----:B------:R-:W-:-:S03]  /*f690*/  MOV R2, 0xf6b0 ;  /* 0x0000f6b000027802 */ /* 0x000fc60000000f00 */
[----:B-----5:R-:W-:Y:S05]  /*f6a0*/  CALL.REL.NOINC `($_ZN7cutlass13device_kernelIN5flash19enable_sm80_to_sm89INS1_16FlashAttnBwdSm80INS1_25CollectiveMainloopBwdSm80ILi2ELi2EN4cute5tupleIJNS5_1CILi128EEES8_NS7_ILi64EEEEEENS_10bfloat16_tEfNS_4arch4Sm80ELb1ELb0ELb1ELb1ELb1ELb0ELb0ELb0ELi2ELi4ELi4ELi4ELb0EEENS1_24CollectiveEpilogueBwdGQAISA_fSD_Li256ELb1ELb1EEENS1_25SingleTileBwdLPTSchedulerILb1ELi128ELb1EEEEEEEEEvNT_6ParamsE$_ZZN4cute16flatten_to_tupleINS_5tupleIJNS_1CILi0EEENS1_IJNS2_ILi1EEENS2_ILi512EEEiEEEEEEEEDaRKT_ENKUlRKT_E_clIS6_EEDaSD_) ;  /* 0xffffd3f000007944 */ /* 0x020fea0003c3ffff */
[----:B------:R-:W-:Y:S02]  /*f6b0*/  MOV R10, 0xf6d0 ;  /* 0x0000f6d0000a7802 */ /* 0x000fe40000000f00 */
[----:B------:R-:W-:Y:S05]  /*f6c0*/  CALL.REL.NOINC `($_ZN7cutlass13device_kernelIN5flash19enable_sm80_to_sm89INS1_16FlashAttnBwdSm80INS1_25CollectiveMainloopBwdSm80ILi2ELi2EN4cute5tupleIJNS5_1CILi128EEES8_NS7_ILi64EEEEEENS_10bfloat16_tEfNS_4arch4Sm80ELb1ELb0ELb1ELb1ELb1ELb0ELb0ELb0ELi2ELi4ELi4ELi4ELb0EEENS1_24CollectiveEpilogueBwdGQAISA_fSD_Li256ELb1ELb1EEENS1_25SingleTileBwdLPTSchedulerILb1ELi128ELb1EEEEEEEEEvNT_6ParamsE$_ZZN4cute12filter_tupleINS_5tupleIJNS_1CILi0EEENS1_IJNS2_ILi1EEENS2_ILi512EEEiEEEEEEZNS_16flatten_to_tupleIS7_EEDaRKT_EUlRKT_E_EEDaSB_OT0_ENKUlDpSE_E_clIJNS1_IJS3_EEES6_EEEDaSI_) ;  /* 0xffffc80000007944 */ /* 0x000fea0003c3ffff */
[----:B-----5:R-:W-:Y:S02]  /*f6d0*/  MOV R10, R2 ;  /* 0x00000002000a7202 */ /* 0x020fe40000000f00 */
[----:B------:R-:W-:Y:S02]  /*f6e0*/  MOV R2, R6 ;  /* 0x0000000600027202 */ /* 0x000fe40000000f00 */
[----:B------:R-:W-:-:S04]  /*f6f0*/  MOV R3, 0x0 ;  /* 0x0000000000037802 */ /* 0x000fc80000000f00 */
[----:B------:R-:W-:Y:S05]  /*f700*/  RET.REL.NODEC R2 `(_ZN7cutlass13device_kernelIN5flash19enable_sm80_to_sm89INS1_16FlashAttnBwdSm80INS1_25CollectiveMainloopBwdSm80ILi2ELi2EN4cute5tupleIJNS5_1CILi128EEES8_NS7_ILi64EEEEEENS_10bfloat16_tEfNS_4arch4Sm80ELb1ELb0ELb1ELb1ELb1ELb0ELb0ELb0ELi2ELi4ELi4ELi4ELb0EEENS1_24CollectiveEpilogueBwdGQAISA_fSD_Li256ELb1ELb1EEENS1_25SingleTileBwdLPTSchedulerILb1ELi128ELb1EEEEEEEEEvNT_6ParamsE) ;  /* 0xffff08f002007950 */ /* 0x000fea0003c3ffff */
        .type           $_ZN7cutlass13device_kernelIN5flash19enable_sm80_to_sm89INS1_16FlashAttnBwdSm80INS1_25CollectiveMainloopBwdSm80ILi2ELi2EN4cute5tupleIJNS5_1CILi128EEES8_NS7_ILi64EEEEEENS_10bfloat16_tEfNS_4arch4Sm80ELb1ELb0ELb1ELb1ELb1ELb0ELb0ELb0ELi2ELi4ELi4ELi4ELb0EEENS1_24CollectiveEpilogueBwdGQAISA_fSD_Li256ELb1ELb1EEENS1_25SingleTileBwdLPTSchedulerILb1ELi128ELb1EEEEEEEEEvNT_6ParamsE$_ZZN4cute7flattenINS_5tupleIJNS1_IJNS_1CILi0EEENS1_IJNS2_ILi1EEENS2_ILi512EEEiEEEEEENS2_ILi4096EEENS1_IJiNS2_ILi8192EEEEEEEEEEEDaRKT_ENKUlRKT_E_clISA_EEDaSH_,@function
        .size           $_ZN7cutlass13device_kernelIN5flash19enable_sm80_to_sm89INS1_16FlashAttnBwdSm80INS1_25CollectiveMainloopBwdSm80ILi2ELi2EN4cute5tupleIJNS5_1CILi128EEES8_NS7_ILi64EEEEEENS_10bfloat16_tEfNS_4arch4Sm80ELb1ELb0ELb1ELb1ELb1ELb0ELb0ELb0ELi2ELi4ELi4ELi4ELb0EEENS1_24CollectiveEpilogueBwdGQAISA_fSD_Li256ELb1ELb1EEENS1_25SingleTileBwdLPTSchedulerILb1ELi128ELb1EEEEEEEEEvNT_6ParamsE$_ZZN4cute7flattenINS_5tupleIJNS1_IJNS_1CILi0EEENS1_IJNS2_ILi1EEENS2_ILi512EEEiEEEEEENS2_ILi4096EEENS1_IJiNS2_ILi8192EEEEEEEEEEEDaRKT_ENKUlRKT_E_clISA_EEDaSH_,($_ZN7cutlass13device_kernelIN5flash19enable_sm80_to_sm89INS1_16FlashAttnBwdSm80INS1_25CollectiveMainloopBwdSm80ILi2ELi2EN4cute5tupleIJNS5_1CILi128EEES8_NS7_ILi64EEEEEENS_10bfloat16_tEfNS_4arch4Sm80ELb1ELb0ELb1ELb1ELb1ELb0ELb0ELb0ELi2ELi4ELi4ELi4ELb0EEENS1_24CollectiveEpilogueBwdGQAISA_fSD_Li256ELb1ELb1EEENS1_25SingleTileBwdLPTSchedulerILb1ELi128ELb1EEEEEEEEEvNT_6ParamsE$_ZZN4cute7flattenINS_5tupleIJNS_1CILi1EEENS1_IJNS2_ILi8EEEiiEEENS2_ILi64EEENS1_IJiNS2_ILi144EEENS2_ILi288EEEEEENS2_ILi512EEEEEEEEDaRKT_ENKUlRKT_E_clIS5_EEDaSH_ - $_ZN7cutlass13device_kernelIN5flash19enable_sm80_to_sm89INS1_16FlashAttnBwdSm80INS1_25CollectiveMainloopBwdSm80ILi2ELi2EN4cute5tupleIJNS5_1CILi128EEES8_NS7_ILi64EEEEEENS_10bfloat16_tEfNS_4arch4Sm80ELb1ELb0ELb1ELb1ELb1ELb0ELb0ELb0ELi2ELi4ELi4ELi4ELb0EEENS1_24CollectiveEpilogueBwdGQAISA_fSD_Li256ELb1ELb1EEENS1_25SingleTileBwdLPTSchedulerILb1ELi128ELb1EEEEEEEEEvNT_6ParamsE$_ZZN4cute7flattenINS_5tupleIJNS1_IJNS_1CILi0EEENS1_IJNS2_ILi1EEENS2_ILi512EEEiEEEEEENS2_ILi4096EEENS1_IJiNS2_ILi8192EEEEEEEEEEEDaRKT_ENKUlRKT_E_clISA_EEDaSH_)
$_ZN7cutlass13device_kernelIN5flash19enable_sm80_to_sm89INS1_16FlashAttnBwdSm80INS1_25CollectiveMainloopBwdSm80ILi2ELi2EN4cute5tupleIJNS5_1CILi128EEES8_NS7_ILi64EEEEEENS_10bfloat16_tEfNS_4arch4Sm80ELb1ELb0ELb1ELb1ELb1ELb0ELb0ELb0ELi2ELi4ELi4ELi4ELb0EEENS1_24CollectiveEpilogueBwdGQAISA_fSD_Li256ELb1ELb1EEENS1_25SingleTileBwdLPTSchedulerILb1ELi128ELb1EEEEEEEEEvNT_6ParamsE$_ZZN4cute7flattenINS_5tupleIJNS1_IJNS_1CILi0EEENS1_IJNS2_ILi1EEENS2_ILi512EEEiEEEEEENS2_ILi4096EEENS1_IJiNS2_ILi8192EEEEEEEEEEEDaRKT_ENKUlRKT_E_clISA_EEDaSH_:
[----:B------:R-:W-:Y:S02]  /*f710*/  MOV R8, R2 ;  /* 0x0000000200087202 */ /* 0x000fe40000000f00 */
[----:B------:R-:W-:-:S04]  /*f720*/  MOV R9, 0x0 ;  /* 0x0000000000097802 */ /* 0x000fc80000000f00 */
[----:B------:R-:W-:Y:S05]  /*f730*/  RET.REL.NODEC R8 `(_ZN7cutlass13device_kernelIN5flash19enable_sm80_to_sm89INS1_16FlashAttnBwdSm80INS1_25CollectiveMainloopBwdSm80ILi2ELi2EN4cute5tupleIJNS5_1CILi128EEES8_NS7_ILi64EEEEEENS_10bfloat16_tEfNS_4arch4Sm80ELb1ELb0ELb1ELb1ELb1ELb0ELb0ELb0ELi2ELi4ELi4ELi4ELb0EEENS1_24CollectiveEpilogueBwdGQAISA_fSD_Li256ELb1ELb1EEENS1_25SingleTileBwdLPTSchedulerILb1ELi128ELb1EEEEEEEEEvNT_6ParamsE) ;  /* 0xffff08c008007950 */ /* 0x000fea0003c3ffff */
        .type           $_ZN7cutlass13device_kernelIN5flash19enable_sm80_to_sm89INS1_16FlashAttnBwdSm80INS1_25CollectiveMainloopBwdSm80ILi2ELi2EN4cute5tupleIJNS5_1CILi128EEES8_NS7_ILi64EEEEEENS_10bfloat16_tEfNS_4arch4Sm80ELb1ELb0ELb1ELb1ELb1ELb0ELb0ELb0ELi2ELi4ELi4ELi4ELb0EEENS1_24CollectiveEpilogueBwdGQAISA_fSD_Li256ELb1ELb1EEENS1_25SingleTileBwdLPTSchedulerILb1ELi128ELb1EEEEEEEEEvNT_6ParamsE$_ZZN4cute7flattenINS_5tupleIJNS_1CILi1EEENS1_IJNS2_ILi8EEEiiEEENS2_ILi64EEENS1_IJiNS2_ILi144EEENS2_ILi288EEEEEENS2_ILi512EEEEEEEEDaRKT_ENKUlRKT_E_clIS5_EEDaSH_,@function
        .size           $_ZN7cutlass13device_kernelIN5flash19enable_sm80_to_sm89INS1_16FlashAttnBwdSm80INS1_25CollectiveMainloopBwdSm80ILi2ELi2EN4cute5tupleIJNS5_1CILi128EEES8_NS7_ILi64EEEEEENS_10bfloat16_tEfNS_4arch4Sm80ELb1ELb0ELb1ELb1ELb1ELb0ELb0ELb0ELi2ELi4ELi4ELi4ELb0EEENS1_24CollectiveEpilogueBwdGQAISA_fSD_Li256ELb1ELb1EEENS1_25SingleTileBwdLPTSchedulerILb1ELi128ELb1EEEEEEEEEvNT_6ParamsE$_ZZN4cute7flattenINS_5tupleIJNS_1CILi1EEENS1_IJNS2_ILi8EEEiiEEENS2_ILi64EEENS1_IJiNS2_ILi144EEENS2_ILi288EEEEEENS2_ILi512EEEEEEEEDaRKT_ENKUlRKT_E_clIS5_EEDaSH_,($_ZN7cutlass13device_kernelIN5flash19enable_sm80_to_sm89INS1_16FlashAttnBwdSm80INS1_25CollectiveMainloopBwdSm80ILi2ELi2EN4cute5tupleIJNS5_1CILi128EEES8_NS7_ILi64EEEEEENS_10bfloat16_tEfNS_4arch4Sm80ELb1ELb0ELb1ELb1ELb1ELb0ELb0ELb0ELi2ELi4ELi4ELi4ELb0EEENS1_24CollectiveEpilogueBwdGQAISA_fSD_Li256ELb1ELb1EEENS1_25SingleTileBwdLPTSchedulerILb1ELi128ELb1EEEEEEEEEvNT_6ParamsE$_ZZN4cute7flattenINS_5tupleIJNS_1CILi1EEENS1_IJNS2_ILi8EEEiiEEENS2_ILi64EEENS1_IJiNS2_ILi144EEENS2_ILi288EEEEEENS2_ILi512EEEEEEEEDaRKT_ENKUlRKT_E_clIS9_EEDaSH_ - $_ZN7cutlass13device_kernelIN5flash19enable_sm80_to_sm89INS1_16FlashAttnBwdSm80INS1_25CollectiveMainloopBwdSm80ILi2ELi2EN4cute5tupleIJNS5_1CILi128EEES8_NS7_ILi64EEEEEENS_10bfloat16_tEfNS_4arch4Sm80ELb1ELb0ELb1ELb1ELb1ELb0ELb0ELb0ELi2ELi4ELi4ELi4ELb0EEENS1_24CollectiveEpilogueBwdGQAISA_fSD_Li256ELb1ELb1EEENS1_25SingleTileBwdLPTSchedulerILb1ELi128ELb1EEEEEEEEEvNT_6ParamsE$_ZZN4cute7flattenINS_5tupleIJNS_1CILi1EEENS1_IJNS2_ILi8EEEiiEEENS2_ILi64EEENS1_IJiNS2_ILi144EEENS2_ILi288EEEEEENS2_ILi512EEEEEEEEDaRKT_ENKUlRKT_E_clIS5_EEDaSH_)
$_ZN7cutlass13device_kernelIN5flash19enable_sm80_to_sm89INS1_16FlashAttnBwdSm80INS1_25CollectiveMainloopBwdSm80ILi2ELi2EN4cute5tupleIJNS5_1CILi128EEES8_NS7_ILi64EEEEEENS_10bfloat16_tEfNS_4arch4Sm80ELb1ELb0ELb1ELb1ELb1ELb0ELb0ELb0ELi2ELi4ELi4ELi4ELb0EEENS1_24CollectiveEpilogueBwdGQAISA_fSD_Li256ELb1ELb1EEENS1_25SingleTileBwdLPTSchedulerILb1ELi128ELb1EEEEEEEEEvNT_6ParamsE$_ZZN4cute7flattenINS_5tupleIJNS_1CILi1EEENS1_IJNS2_ILi8EEEiiEEENS2_ILi64EEENS1_IJiNS2_ILi144EEENS2_ILi288EEEEEENS2_ILi512EEEEEEEEDaRKT_ENKUlRKT_E_clIS5_EEDaSH_:
[----:B------:R-:W-:-:S04]  /*f740*/  MOV R5, 0x0 ;  /* 0x0000000000057802 */ /* 0x000fc80000000f00 */
[----:B------:R-:W-:Y:S05]  /*f750*/  RET.REL.NODEC R4 `(_ZN7cutlass13device_kernelIN5flash19enable_sm80_to_sm89INS1_16FlashAttnBwdSm80INS1_25CollectiveMainloopBwdSm80ILi2ELi2EN4cute5tupleIJNS5_1CILi128EEES8_NS7_ILi64EEEEEENS_10bfloat16_tEfNS_4arch4Sm80ELb1ELb0ELb1ELb1ELb1ELb0ELb0ELb0ELi2ELi4ELi4ELi4ELb0EEENS1_24CollectiveEpilogueBwdGQAISA_fSD_Li256ELb1ELb1EEENS1_25SingleTileBwdLPTSchedulerILb1ELi128ELb1EEEEEEEEEvNT_6ParamsE) ;  /* 0xffff08a004007950 */ /* 0x000fea0003c3ffff */
        .type           $_ZN7cutlass13device_kernelIN5flash19enable_sm80_to_sm89INS1_16FlashAttnBwdSm80INS1_25CollectiveMainloopBwdSm80ILi2ELi2EN4cute5tupleIJNS5_1CILi128EEES8_NS7_ILi64EEEEEENS_10bfloat16_tEfNS_4arch4Sm80ELb1ELb0ELb1ELb1ELb1ELb0ELb0ELb0ELi2ELi4ELi4ELi4ELb0EEENS1_24CollectiveEpilogueBwdGQAISA_fSD_Li256ELb1ELb1EEENS1_25SingleTileBwdLPTSchedulerILb1ELi128ELb1EEEEEEEEEvNT_6ParamsE$_ZZN4cute7flattenINS_5tupleIJNS_1CILi1EEENS1_IJNS2_ILi8EEEiiEEENS2_ILi64EEENS1_IJiNS2_ILi144EEENS2_ILi288EEEEEENS2_ILi512EEEEEEEEDaRKT_ENKUlRKT_E_clIS9_EEDaSH_,@function
        .size           $_ZN7cutlass13device_kernelIN5flash19enable_sm80_to_sm89INS1_16FlashAttnBwdSm80INS1_25CollectiveMainloopBwdSm80ILi2ELi2EN4cute5tupleIJNS5_1CILi128EEES8_NS7_ILi64EEEEEENS_10bfloat16_tEfNS_4arch4Sm80ELb1ELb0ELb1ELb1ELb1ELb0ELb0ELb0ELi2ELi4ELi4ELi4ELb0EEENS1_24CollectiveEpilogueBwdGQAISA_fSD_Li256ELb1ELb1EEENS1_25SingleTileBwdLPTSchedulerILb1ELi128ELb1EEEEEEEEEvNT_6ParamsE$_ZZN4cute7flattenINS_5tupleIJNS_1CILi1EEENS1_IJNS2_ILi8EEEiiEEENS2_ILi64EEENS1_IJiNS2_ILi144EEENS2_ILi288EEEEEENS2_ILi512EEEEEEEEDaRKT_ENKUlRKT_E_clIS9_EEDaSH_,($_ZN7cutlass13device_kernelIN5flash19enable_sm80_to_sm89INS1_16FlashAttnBwdSm80INS1_25CollectiveMainloopBwdSm80ILi2ELi2EN4cute5tupleIJNS5_1CILi128EEES8_NS7_ILi64EEEEEENS_10bfloat16_tEfNS_4arch4Sm80ELb1ELb0ELb1ELb1ELb1ELb0ELb0ELb0ELi2ELi4ELi4ELi4ELb0EEENS1_24CollectiveEpilogueBwdGQAISA_fSD_Li256ELb1ELb1EEENS1_25SingleTileBwdLPTSchedulerILb1ELi128ELb1EEEEEEEEEvNT_6ParamsE$_ZZN4cute7flattenINS_5tupleIJNS_1CILi1EEENS1_IJiiiEEENS2_ILi64EEENS1_IJNS2_ILi72EEENS2_ILi144EEENS2_ILi288EEEEEENS2_ILi512EEEEEEEEDaRKT_ENKUlRKT_E_clIS4_EEDaSH_ - $_ZN7cutlass13device_kernelIN5flash19enable_sm80_to_sm89INS1_16FlashAttnBwdSm80INS1_25CollectiveMainloopBwdSm80ILi2ELi2EN4cute5tupleIJNS5_1CILi128EEES8_NS7_ILi64EEEEEENS_10bfloat16_tEfNS_4arch4Sm80ELb1ELb0ELb1ELb1ELb1ELb0ELb0ELb0ELi2ELi4ELi4ELi4ELb0EEENS1_24CollectiveEpilogueBwdGQAISA_fSD_Li256ELb1ELb1EEENS1_25SingleTileBwdLPTSchedulerILb1ELi128ELb1EEEEEEEEEvNT_6ParamsE$_ZZN4cute7flattenINS_5tupleIJNS_1CILi1EEENS1_IJNS2_ILi8EEEiiEEENS2_ILi64EEENS1_IJiNS2_ILi144EEENS2_ILi288EEEEEENS2_ILi512EEEEEEEEDaRKT_ENKUlRKT_E_clIS9_EEDaSH_)
$_ZN7cutlass13device_kernelIN5flash19enable_sm80_to_sm89INS1_16FlashAttnBwdSm80INS1_25CollectiveMainloopBwdSm80ILi2ELi2EN4cute5tupleIJNS5_1CILi128EEES8_NS7_ILi64EEEEEENS_10bfloat16_tEfNS_4arch4Sm80ELb1ELb0ELb1ELb1ELb1ELb0ELb0ELb0ELi2ELi4ELi4ELi4ELb0EEENS1_24CollectiveEpilogueBwdGQAISA_fSD_Li256ELb1ELb1EEENS1_25SingleTileBwdLPTSchedulerILb1ELi128ELb1EEEEEEEEEvNT_6ParamsE$_ZZN4cute7flattenINS_5tupleIJNS_1CILi1EEENS1_IJNS2_ILi8EEEiiEEENS2_ILi64EEENS1_IJiNS2_ILi144EEENS2_ILi288EEEEEENS2_ILi512EEEEEEEEDaRKT_ENKUlRKT_E_clIS9_EEDaSH_:
[----:B------:R-:W-:Y:S02]  /*f760*/  MOV R2, R5 ;  /* 0x0000000500027202 */ /* 0x000fe40000000f00 */
[----:B------:R-:W-:-:S04]  /*f770*/  MOV R5, 0x0 ;  /* 0x0000000000057802 */ /* 0x000fc80000000f00 */
[----:B------:R-:W-:Y:S05]  /*f780*/  RET.REL.NODEC R4 `(_ZN7cutlass13device_kernelIN5flash19enable_sm80_to_sm89INS1_16FlashAttnBwdSm80INS1_25CollectiveMainloopBwdSm80ILi2ELi2EN4cute5tupleIJNS5_1CILi128EEES8_NS7_ILi64EEEEEENS_10bfloat16_tEfNS_4arch4Sm80ELb1ELb0ELb1ELb1ELb1ELb0ELb0ELb0ELi2ELi4ELi4ELi4ELb0EEENS1_24CollectiveEpilogueBwdGQAISA_fSD_Li256ELb1ELb1EEENS1_25SingleTileBwdLPTSchedulerILb1ELi128ELb1EEEEEEEEEvNT_6ParamsE) ;  /* 0xffff087004007950 */ /* 0x000fea0003c3ffff */
        .type           $_ZN7cutlass13device_kernelIN5flash19enable_sm80_to_sm89INS1_16FlashAttnBwdSm80INS1_25CollectiveMainloopBwdSm80ILi2ELi2EN4cute5tupleIJNS5_1CILi128EEES8_NS7_ILi64EEEEEENS_10bfloat16_tEfNS_4arch4Sm80ELb1ELb0ELb1ELb1ELb1ELb0ELb0ELb0ELi2ELi4ELi4ELi4ELb0EEENS1_24CollectiveEpilogueBwdGQAISA_fSD_Li256ELb1ELb1EEENS1_25SingleTileBwdLPTSchedulerILb1ELi128ELb1EEEEEEEEEvNT_6ParamsE$_ZZN4cute7flattenINS_5tupleIJNS_1CILi1EEENS1_IJiiiEEENS2_ILi64EEENS1_IJNS2_ILi72EEENS2_ILi144EEENS2_ILi288EEEEEENS2_ILi512EEEEEEEEDaRKT_ENKUlRKT_E_clIS4_EEDaSH_,@function
        .size           $_ZN7cutlass13device_kernelIN5flash19enable_sm80_to_sm89INS1_16FlashAttnBwdSm80INS1_25CollectiveMainloopBwdSm80ILi2ELi2EN4cute5tupleIJNS5_1CILi128EEES8_NS7_ILi64EEEEEENS_10bfloat16_tEfNS_4arch4Sm80ELb1ELb0ELb1ELb1ELb1ELb0ELb0ELb0ELi2ELi4ELi4ELi4ELb0EEENS1_24CollectiveEpilogueBwdGQAISA_fSD_Li256ELb1ELb1EEENS1_25SingleTileBwdLPTSchedulerILb1ELi128ELb1EEEEEEEEEvNT_6ParamsE$_ZZN4cute7flattenINS_5tupleIJNS_1CILi1EEENS1_IJiiiEEENS2_ILi64EEENS1_IJNS2_ILi72EEENS2_ILi144EEENS2_ILi288EEEEEENS2_ILi512EEEEEEEEDaRKT_ENKUlRKT_E_clIS4_EEDaSH_,($_ZN7cutlass13device_kernelIN5flash19enable_sm80_to_sm89INS1_16FlashAttnBwdSm80INS1_25CollectiveMainloopBwdSm80ILi2ELi2EN4cute5tupleIJNS5_1CILi128EEES8_NS7_ILi64EEEEEENS_10bfloat16_tEfNS_4arch4Sm80ELb1ELb0ELb1ELb1ELb1ELb0ELb0ELb0ELi2ELi4ELi4ELi4ELb0EEENS1_24CollectiveEpilogueBwdGQAISA_fSD_Li256ELb1ELb1EEENS1_25SingleTileBwdLPTSchedulerILb1ELi128ELb1EEEEEEEEEvNT_6ParamsE$_ZZN4cute7idx2crdINS_5tupleIJiiNS_1CILi0EEEEEENS1_IJNS1_IJNS2_ILi4EEENS2_ILi8EEEEEENS2_ILi2EEENS2_ILi1EEEEEEEEDaRKT_RKT0_ENKUlRKT_RKT0_E_clIiS7_EEDaSJ_SM_ - $_ZN7cutlass13device_kernelIN5flash19enable_sm80_to_sm89INS1_16FlashAttnBwdSm80INS1_25CollectiveMainloopBwdSm80ILi2ELi2EN4cute5tupleIJNS5_1CILi128EEES8_NS7_ILi64EEEEEENS_10bfloat16_tEfNS_4arch4Sm80ELb1ELb0ELb1ELb1ELb1ELb0ELb0ELb0ELi2ELi4ELi4ELi4ELb0EEENS1_24CollectiveEpilogueBwdGQAISA_fSD_Li256ELb1ELb1EEENS1_25SingleTileBwdLPTSchedulerILb1ELi128ELb1EEEEEEEEEvNT_6ParamsE$_ZZN4cute7flattenINS_5tupleIJNS_1CILi1EEENS1_IJiiiEEENS2_ILi64EEENS1_IJNS2_ILi72EEENS2_ILi144EEENS2_ILi288EEEEEENS2_ILi512EEEEEEEEDaRKT_ENKUlRKT_E_clIS4_EEDaSH_)
$_ZN7cutlass13device_kernelIN5flash19enable_sm80_to_sm89INS1_16FlashAttnBwdSm80INS1_25CollectiveMainloopBwdSm80ILi2ELi2EN4cute5tupleIJNS5_1CILi128EEES8_NS7_ILi64EEEEEENS_10bfloat16_tEfNS_4arch4Sm80ELb1ELb0ELb1ELb1ELb1ELb0ELb0ELb0ELi2ELi4ELi4ELi4ELb0EEENS1_24CollectiveEpilogueBwdGQAISA_fSD_Li256ELb1ELb1EEENS1_25SingleTileBwdLPTSchedulerILb1ELi128ELb1EEEEEEEEEvNT_6ParamsE$_ZZN4cute7flattenINS_5tupleIJNS_1CILi1EEENS1_IJiiiEEENS2_ILi64EEENS1_IJNS2_ILi72EEENS2_ILi144EEENS2_ILi288EEEEEENS2_ILi512EEEEEEEEDaRKT_ENKUlRKT_E_clIS4_EEDaSH_:
[----:B------:R-:W-:Y:S02]  /*f790*/  MOV R8, R4 ;  /* 0x0000000400087202 */ /* 0x000fe40000000f00 */
[----:B------:R-:W-:-:S04]  /*f7a0*/  MOV R9, 0x0 ;  /* 0x0000000000097802 */ /* 0x000fc80000000f00 */
[----:B------:R-:W-:Y:S05]  /*f7b0*/  RET.REL.NODEC R8 `(_ZN7cutlass13device_kernelIN5flash19enable_sm80_to_sm89INS1_16FlashAttnBwdSm80INS1_25CollectiveMainloopBwdSm80ILi2ELi2EN4cute5tupleIJNS5_1CILi128EEES8_NS7_ILi64EEEEEENS_10bfloat16_tEfNS_4arch4Sm80ELb1ELb0ELb1ELb1ELb1ELb0ELb0ELb0ELi2ELi4ELi4ELi4ELb0EEENS1_24CollectiveEpilogueBwdGQAISA_fSD_Li256ELb1ELb1EEENS1_25SingleTileBwdLPTSchedulerILb1ELi128ELb1EEEEEEEEEvNT_6ParamsE) ;  /* 0xffff084008007950 */ /* 0x000fea0003c3ffff */
        .type           $_ZN7cutlass13device_kernelIN5flash19enable_sm80_to_sm89INS1_16FlashAttnBwdSm80INS1_25CollectiveMainloopBwdSm80ILi2ELi2EN4cute5tupleIJNS5_1CILi128EEES8_NS7_ILi64EEEEEENS_10bfloat16_tEfNS_4arch4Sm80ELb1ELb0ELb1ELb1ELb1ELb0ELb0ELb0ELi2ELi4ELi4ELi4ELb0EEENS1_24CollectiveEpilogueBwdGQAISA_fSD_Li256ELb1ELb1EEENS1_25SingleTileBwdLPTSchedulerILb1ELi128ELb1EEEEEEEEEvNT_6ParamsE$_ZZN4cute7idx2crdINS_5tupleIJiiNS_1CILi0EEEEEENS1_IJNS1_IJNS2_ILi4EEENS2_ILi8EEEEEENS2_ILi2EEENS2_ILi1EEEEEEEEDaRKT_RKT0_ENKUlRKT_RKT0_E_clIiS7_EEDaSJ_SM_,@function
        .size           $_ZN7cutlass13device_kernelIN5flash19enable_sm80_to_sm89INS1_16FlashAttnBwdSm80INS1_25CollectiveMainloopBwdSm80ILi2ELi2EN4cute5tupleIJNS5_1CILi128EEES8_NS7_ILi64EEEEEENS_10bfloat16_tEfNS_4arch4Sm80ELb1ELb0ELb1ELb1ELb1ELb0ELb0ELb0ELi2ELi4ELi4ELi4ELb0EEENS1_24CollectiveEpilogueBwdGQAISA_fSD_Li256ELb1ELb1EEENS1_25SingleTileBwdLPTSchedulerILb1ELi128ELb1EEEEEEEEEvNT_6ParamsE$_ZZN4cute7idx2crdINS_5tupleIJiiNS_1CILi0EEEEEENS1_IJNS1_IJNS2_ILi4EEENS2_ILi8EEEEEENS2_ILi2EEENS2_ILi1EEEEEEEEDaRKT_RKT0_ENKUlRKT_RKT0_E_clIiS7_EEDaSJ_SM_,($_ZN7cutlass13device_kernelIN5flash19enable_sm80_to_sm89INS1_16FlashAttnBwdSm80INS1_25CollectiveMainloopBwdSm80ILi2ELi2EN4cute5tupleIJNS5_1CILi128EEES8_NS7_ILi64EEEEEENS_10bfloat16_tEfNS_4arch4Sm80ELb1ELb0ELb1ELb1ELb1ELb0ELb0ELb0ELi2ELi4ELi4ELi4ELb0EEENS1_24CollectiveEpilogueBwdGQAISA_fSD_Li256ELb1ELb1EEENS1_25SingleTileBwdLPTSchedulerILb1ELi128ELb1EEEEEEEEEvNT_6ParamsE$_ZZN4cute7idx2crdINS_5tupleIJiiNS_1CILi0EEEEEENS1_IJNS1_IJNS2_ILi4EEENS2_ILi8EEEEEENS2_ILi2EEENS2_ILi1EEEEEEEEDaRKT_RKT0_ENKUlRKT_RKT0_E_clIiS8_EEDaSJ_SM_ - $_ZN7cutlass13device_kernelIN5flash19enable_sm80_to_sm89INS1_16FlashAttnBwdSm80INS1_25CollectiveMainloopBwdSm80ILi2ELi2EN4cute5tupleIJNS5_1CILi128EEES8_NS7_ILi64EEEEEENS_10bfloat16_tEfNS_4arch4Sm80ELb1ELb0ELb1ELb1ELb1ELb0ELb0ELb0ELi2ELi4ELi4ELi4ELb0EEENS1_24CollectiveEpilogueBwdGQAISA_fSD_Li256ELb1ELb1EEENS1_25SingleTileBwdLPTSchedulerILb1ELi128ELb1EEEEEEEEEvNT_6ParamsE$_ZZN4cute7idx2crdINS_5tupleIJiiNS_1CILi0EEEEEENS1_IJNS1_IJNS2_ILi4EEENS2_ILi8EEEEEENS2_ILi2EEENS2_ILi1EEEEEEEEDaRKT_RKT0_ENKUlRKT_RKT0_E_clIiS7_EEDaSJ_SM_)
$_ZN7cutlass13device_kernelIN5flash19enable_sm80_to_sm89INS1_16FlashAttnBwdSm80INS1_25CollectiveMainloopBwdSm80ILi2ELi2EN4cute5tupleIJNS5_1CILi128EEES8_NS7_ILi64EEEEEENS_10bfloat16_tEfNS_4arch4Sm80ELb1ELb0ELb1ELb1ELb1ELb0ELb0ELb0ELi2ELi4ELi4ELi4ELb0EEENS1_24CollectiveEpilogueBwdGQAISA_fSD_Li256ELb1ELb1EEENS1_25SingleTileBwdLPTSchedulerILb1ELi128ELb1EEEEEEEEEvNT_6ParamsE$_ZZN4cute7idx2crdINS_5tupleIJiiNS_1CILi0EEEEEENS1_IJNS1_IJNS2_ILi4EEENS2_ILi8EEEEEENS2_ILi2EEENS2_ILi1EEEEEEEEDaRKT_RKT0_ENKUlRKT_RKT0_E_clIiS7_EEDaSJ_SM_:
        /* <DEDUP_REMOVED lines=10> */
[----:B------:R-:W-:Y:S05]  /*f860*/  CALL.REL.NOINC `($_ZN7cutlass13device_kernelIN5flash19enable_sm80_to_sm89INS1_16FlashAttnBwdSm80INS1_25CollectiveMainloopBwdSm80ILi2ELi2EN4cute5tupleIJNS5_1CILi128EEES8_NS7_ILi64EEEEEENS_10bfloat16_tEfNS_4arch4Sm80ELb1ELb0ELb1ELb1ELb1ELb0ELb0ELb0ELi2ELi4ELi4ELi4ELb0EEENS1_24CollectiveEpilogueBwdGQAISA_fSD_Li256ELb1ELb1EEENS1_25SingleTileBwdLPTSchedulerILb1ELi128ELb1EEEEEEEEEvNT_6ParamsE$_ZN4cute5tupleIJiEEC2ERKi) ;  /* 0xffffbd6000007944 */ /* 0x000fea0003c3ffff */
[----:B------:R1:W5:Y:S01]  /*f870*/  LDL R73, [R1+0x1680] ;  /* 0x0016800001497983 */ /* 0x0003620000100800 */
[----:B------:R-:W-:Y:S01]  /*f880*/  IMAD.MOV.U32 R3, RZ, RZ, R13 ;  /* 0x000000ffff037224 */ /* 0x000fe200078e000d */
[----:B------:R-:W-:-:S02]  /*f890*/  MOV R2, R11 ;  /* 0x0000000b00027202 */ /* 0x000fc40000000f00 */
[----:B------:R-:W-:Y:S02]  /*f8a0*/  MOV R10, 0xf8c0 ;  /* 0x0000f8c0000a7802 */ /* 0x000fe40000000f00 */
[----:B-1---5:R-:W-:Y:S05]  /*f8b0*/  CALL.REL.NOINC `($_ZN7cutlass13device_kernelIN5flash19enable_sm80_to_sm89INS1_16FlashAttnBwdSm80INS1_25CollectiveMainloopBwdSm80ILi2ELi2EN4cute5tupleIJNS5_1CILi128EEES8_NS7_ILi64EEEEEENS_10bfloat16_tEfNS_4arch4Sm80ELb1ELb0ELb1ELb1ELb1ELb0ELb0ELb0ELi2ELi4ELi4ELi4ELb0EEENS1_24CollectiveEpilogueBwdGQAISA_fSD_Li256ELb1ELb1EEENS1_25SingleTileBwdLPTSchedulerILb1ELi128ELb1EEEEEEEEEvNT_6ParamsE$_ZN4cute5tupleIJiEEC2ERKi) ;  /* 0xffffbd1000007944 */ /* 0x022fea0003c3ffff */
[----:B------:R1:W5:Y:S01]  /*f8c0*/  LDL R13, [R1+0x1680] ;  /* 0x00168000010d7983 */ /* 0x0003620000100800 */
[----:B------:R-:W-:Y:S01]  /*f8d0*/  IMAD.MOV.U32 R3, RZ, RZ, R73 ;  /* 0x000000ffff037224 */ /* 0x000fe200078e0049 */
[----:B------:R-:W-:Y:S02]  /*f8e0*/  MOV R2, R6 ;  /* 0x0000000600027202 */ /* 0x000fe40000000f00 */
[----:B------:R-:W-:Y:S02]  /*f8f0*/  MOV R10, 0xf910 ;  /* 0x0000f910000a7802 */ /* 0x000fe40000000f00 */
[----:B-1---5:R-:W-:Y:S05]  /*f900*/  CALL.REL.NOINC `($_ZN7cutlass13device_kernelIN5flash19enable_sm80_to_sm89INS1_16FlashAttnBwdSm80INS1_25CollectiveMainloopBwdSm80ILi2ELi2EN4cute5tupleIJNS5_1CILi128EEES8_NS7_ILi64EEEEEENS_10bfloat16_tEfNS_4arch4Sm80ELb1ELb0ELb1ELb1ELb1ELb0ELb0ELb0ELi2ELi4ELi4ELi4ELb0EEENS1_24CollectiveEpilogueBwdGQAISA_fSD_Li256ELb1ELb1EEENS1_25SingleTileBwdLPTSchedulerILb1ELi128ELb1EEEEEEEEEvNT_6ParamsE$_ZN4cute5tupleIJiEEC2ERKi) ;  /* 0xffffbcc000007944 */ /* 0x022fea0003c3ffff */
[----:B------:R1:W5:Y:S01]  /*f910*/  LDL R3, [R1+0x1684] ;  /* 0x0016840001037983 */ /* 0x0003620000100800 */
[----:B------:R-:W-:Y:S02]  /*f920*/  MOV R2, R11 ;  /* 0x0000000b00027202 */ /* 0x000fe40000000f00 */
[----:B------:R-:W-:Y:S02]  /*f930*/  MOV R10, 0xf950 ;  /* 0x0000f950000a7802 */ /* 0x000fe40000000f00 */
[----:B-1---5:R-:W-:Y:S05]  /*f940*/  CALL.REL.NOINC `($_ZN7cutlass13device_kernelIN5flash19enable_sm80_to_sm89INS1_16FlashAttnBwdSm80INS1_25CollectiveMainloopBwdSm80ILi2ELi2EN4cute5tupleIJNS5_1CILi128EEES8_NS7_ILi64EEEEEENS_10bfloat16_tEfNS_4arch4Sm80ELb1ELb0ELb1ELb1ELb1ELb0ELb0ELb0ELi2ELi4ELi4ELi4ELb0EEENS1_24CollectiveEpilogueBwdGQAISA_fSD_Li256ELb1ELb1EEENS1_25SingleTileBwdLPTSchedulerILb1ELi128ELb1EEEEEEEEEvNT_6ParamsE$_ZN4cute5tupleIJiEEC2ERKi) ;  /* 0xffffbc8000007944 */ /* 0x022fea0003c3ffff */
[----:B------:R1:W5:Y:S01]  /*f950*/  LDL R73, [R1+0x1680] ;  /* 0x0016800001497983 */ /* 0x0003620000100800 */
[----:B------:R-:W-:Y:S01]  /*f960*/  IMAD.MOV.U32 R2, RZ, RZ, R6 ;  /* 0x000000ffff027224 */ /* 0x000fe200078e0006 */
[----:B------:R-:W-:Y:S02]  /*f970*/  MOV R3, R13 ;  /* 0x0000000d00037202 */ /* 0x000fe40000000f00 */
[----:B------:R-:W-:-:S02]  /*f980*/  MOV R10, 0xf9a0 ;  /* 0x0000f9a0000a7802 */ /* 0x000fc40000000f00 */
[----:B-1---5:R-:W-:Y:S05]  /*f990*/  CALL.REL.NOINC `($_ZN7cutlass13device_kernelIN5flash19enable_sm80_to_sm89INS1_16FlashAttnBwdSm80INS1_25CollectiveMainloopBwdSm80ILi2ELi2EN4cute5tupleIJNS5_1CILi128EEES8_NS7_ILi64EEEEEENS_10bfloat16_tEfNS_4arch4Sm80ELb1ELb0ELb1ELb1ELb1ELb0ELb0ELb0ELi2ELi4ELi4ELi4ELb0EEENS1_24CollectiveEpilogueBwdGQAISA_fSD_Li256ELb1ELb1EEENS1_25SingleTileBwdLPTSchedulerILb1ELi128ELb1EEEEEEEEEvNT_6ParamsE$_ZN4cute5tupleIJiEEC2ERKi) ;  /* 0xffffbc3000007944 */ /* 0x022fea0003c3ffff */
[----:B------:R1:W5:Y:S01]  /*f9a0*/  LDL R3, [R1+0x1684] ;  /* 0x0016840001037983 */ /* 0x0003620000100800 */
[----:B------:R-:W-:-:S03]  /*f9b0*/  MOV R6, 0xf9d0 ;  /* 0x0000f9d000067802 */ /* 0x000fc60000000f00 */
[----:B-1---5:R-:W-:Y:S05]  /*f9c0*/  CALL.REL.NOINC `($_ZN7cutlass13device_kernelIN5flash19enable_sm80_to_sm89INS1_16FlashAttnBwdSm80INS1_25CollectiveMainloopBwdSm80ILi2ELi2EN4cute5tupleIJNS5_1CILi128EEES8_NS7_ILi64EEEEEENS_10bfloat16_tEfNS_4arch4Sm80ELb1ELb0ELb1ELb1ELb1ELb0ELb0ELb0ELi2ELi4ELi4ELi4ELb0EEENS1_24CollectiveEpilogueBwdGQAISA_fSD_Li256ELb1ELb1EEENS1_25SingleTileBwdLPTSchedulerILb1ELi128ELb1EEEEEEEEEvNT_6ParamsE$_ZN4cute5tupleIJNS_1CILi0EEEiEEC2ERKS2_RKi) ;  /* 0xffffbb1000007944 */ /* 0x022fea0003c3ffff */
[----:B------:R1:W5:Y:S01]  /*f9d0*/  LDL R74, [R1+0x1680] ;  /* 0x00168000014a7983 */ /* 0x0003620000100800 */
[----:B------:R-:W-:Y:S01]  /*f9e0*/  IMAD.MOV.U32 R3, RZ, RZ, R73 ;  /* 0x000000ffff037224 */ /* 0x000fe200078e0049 */
[----:B------:R-:W-:-:S02]  /*f9f0*/  MOV R2, R11 ;  /* 0x0000000b00027202 */ /* 0x000fc40000000f00 */
[----:B------:R-:W-:Y:S02]  /*fa00*/  MOV R6, 0xfa20 ;  /* 0x0000fa2000067802 */ /* 0x000fe40000000f00 */
[----:B-1---5:R-:W-:Y:S05]  /*fa10*/  CALL.REL.NOINC `($_ZN7cutlass13device_kernelIN5flash19enable_sm80_to_sm89INS1_16FlashAttnBwdSm80INS1_25CollectiveMainloopBwdSm80ILi2ELi2EN4cute5tupleIJNS5_1CILi128EEES8_NS7_ILi64EEEEEENS_10bfloat16_tEfNS_4arch4Sm80ELb1ELb0ELb1ELb1ELb1ELb0ELb0ELb0ELi2ELi4ELi4ELi4ELb0EEENS1_24CollectiveEpilogueBwdGQAISA_fSD_Li256ELb1ELb1EEENS1_25SingleTileBwdLPTSchedulerILb1ELi128ELb1EEEEEEEEEvNT_6ParamsE$_ZN4cute3eso3ESOILb0ELb1EJiNS_1CILi0EEEEEC2ERKiRKS3_) ;  /* 0xffff7f4000007944 */ /* 0x022fea0003c3ffff */
[----:B------:R2:W5:Y:S01]  /*fa20*/  LDL R10, [R1+0x1680] ;  /* 0x00168000010a7983 */ /* 0x0005620000100800 */
[----:B------:R-:W-:-:S03]  /*fa30*/  MOV R86, 0xfa60 ;  /* 0x0000fa6000567802 */ /* 0x000fc60000000f00 */
[----:B------:R2:W-:Y:S04]  /*fa40*/  STL [R1+0x1680], R74 ;  /* 0x0016804a01007387 */ /* 0x0005e80000100800 */
[----:B-12--5:R-:W-:Y:S05]  /*fa50*/  CALL.REL.NOINC `($_ZN7cutlass13device_kernelIN5flash19enable_sm80_to_sm89INS1_16FlashAttnBwdSm80INS1_25CollectiveMainloopBwdSm80ILi2ELi2EN4cute5tupleIJNS5_1CILi128EEES8_NS7_ILi64EEEEEENS_10bfloat16_tEfNS_4arch4Sm80ELb1ELb0ELb1ELb1ELb1ELb0ELb0ELb0ELi2ELi4ELi4ELi4ELb0EEENS1_24CollectiveEpilogueBwdGQAISA_fSD_Li256ELb1ELb1EEENS1_25SingleTileBwdLPTSchedulerILb1ELi128ELb1EEEEEEEEEvNT_6ParamsE$_ZZN4cuteplIJiEJNS_1CILi0EEEiEEEDaRKNS_15ArithmeticTupleIJDpT_EEERKNS3_IJDpT0_EEEENKUlDpRKT_E_clIJiiEEEDaSH_) ;  /* 0x00000e5000007944 */ /* 0x026fea0003c00000 */
[----:B-----5:R-:W-:Y:S02]  /*fa60*/  MOV R8, R2 ;  /* 0x0000000200087202 */ /* 0x020fe40000000f00 */
[----:B------:R-:W-:Y:S02]  /*fa70*/  MOV R2, 0xfa90 ;  /* 0x0000fa9000027802 */ /* 0x000fe40000000f00 */
[----:B-1----:R-:W-:Y:S05]  /*fa80*/  CALL.REL.NOINC `($_ZN7cutlass13device_kernelIN5flash19enable_sm80_to_sm89INS1_16FlashAttnBwdSm80INS1_25CollectiveMainloopBwdSm80ILi2ELi2EN4cute5tupleIJNS5_1CILi128EEES8_NS7_ILi64EEEEEENS_10bfloat16_tEfNS_4arch4Sm80ELb1ELb0ELb1ELb1ELb1ELb0ELb0ELb0ELi2ELi4ELi4ELi4ELb0EEENS1_24CollectiveEpilogueBwdGQAISA_fSD_Li256ELb1ELb1EEENS1_25SingleTileBwdLPTSchedulerILb1ELi128ELb1EEEEEEEEEvNT_6ParamsE$_ZZN4cute19as_arithmetic_tupleINS_15ArithmeticTupleIJiiEEEEEDaRKT_ENKUlRKT_E_clIiEEDaS8_) ;  /* 0xffffd1c000007944 */ /* 0x002fea0003c3ffff */
[----:B------:R-:W-:Y:S01]  /*fa90*/  IMAD.MOV.U32 R8, RZ, RZ, R3 ;  /* 0x000000ffff087224 */ /* 0x000fe200078e0003 */
[----:B------:R-:W-:Y:S02]  /*faa0*/  MOV R10, R6 ;  /* 0x00000006000a7202 */ /* 0x000fe40000000f00 */
[----:B------:R-:W-:Y:S02]  /*fab0*/  MOV R2, 0xfad0 ;  /* 0x0000fad000027802 */ /* 0x000fe40000000f00 */
[----:B------:R-:W-:Y:S05]  /*fac0*/  CALL.REL.NOINC `($_ZN7cutlass13device_kernelIN5flash19enable_sm80_to_sm89INS1_16FlashAttnBwdSm80INS1_25CollectiveMainloopBwdSm80ILi2ELi2EN4cute5tupleIJNS5_1CILi128EEES8_NS7_ILi64EEEEEENS_10bfloat16_tEfNS_4arch4Sm80ELb1ELb0ELb1ELb1ELb1ELb0ELb0ELb0ELi2ELi4ELi4ELi4ELb0EEENS1_24CollectiveEpilogueBwdGQAISA_fSD_Li256ELb1ELb1EEENS1_25SingleTileBwdLPTSchedulerILb1ELi128ELb1EEEEEEEEEvNT_6ParamsE$_ZZN4cute19as_arithmetic_tupleINS_15ArithmeticTupleIJiiEEEEEDaRKT_ENKUlRKT_E_clIiEEDaS8_) ;  /* 0xffffd18000007944 */ /* 0x000fea0003c3ffff */
[----:B------:R1:W-:Y:S01]  /*fad0*/  STL [R1+0x1680], R6 ;  /* 0x0016800601007387 */ /* 0x0003e20000100800 */
[----:B------:R-:W-:-:S03]  /*fae0*/  MOV R86, 0xfb00 ;  /* 0x0000fb0000567802 */ /* 0x000fc60000000f00 */
[----:B-1----:R-:W-:Y:S05]  /*faf0*/  CALL.REL.NOINC `($_ZN7cutlass13device_kernelIN5flash19enable_sm80_to_sm89INS1_16FlashAttnBwdSm80INS1_25CollectiveMainloopBwdSm80ILi2ELi2EN4cute5tupleIJNS5_1CILi128EEES8_NS7_ILi64EEEEEENS_10bfloat16_tEfNS_4arch4Sm80ELb1ELb0ELb1ELb1ELb1ELb0ELb0ELb0ELi2ELi4ELi4ELi4ELb0EEENS1_24CollectiveEpilogueBwdGQAISA_fSD_Li256ELb1ELb1EEENS1_25SingleTileBwdLPTSchedulerILb1ELi128ELb1EEEEEEEEEvNT_6ParamsE$_ZZN4cute19as_arithmetic_tupleINS_15ArithmeticTupleIJiiEEEEEDaRKT_ENKUlDpRKT_E_clIJiiEEEDaS9_) ;  /* 0xffffd0d000007944 */ /* 0x002fea0003c3ffff */
[----:B-----5:R-:W-:Y:S02]  /*fb00*/  MOV R6, R2 ;  /* 0x0000000200067202 */ /* 0x020fe40000000f00 */
[----:B------:R-:W-:Y:S02]  /*fb10*/  MOV R2, 0xfb30 ;  /* 0x0000fb3000027802 */ /* 0x000fe40000000f00 */
[----:B-1----:R-:W-:Y:S05]  /*fb20*/  CALL.REL.NOINC `($_ZN7cutlass13device_kernelIN5flash19enable_sm80_to_sm89INS1_16FlashAttnBwdSm80INS1_25CollectiveMainloopBwdSm80ILi2ELi2EN4cute5tupleIJNS5_1CILi128EEES8_NS7_ILi64EEEEEENS_10bfloat16_tEfNS_4arch4Sm80ELb1ELb0ELb1ELb1ELb1ELb0ELb0ELb0ELi2ELi4ELi4ELi4ELb0EEENS1_24CollectiveEpilogueBwdGQAISA_fSD_Li256ELb1ELb1EEENS1_25SingleTileBwdLPTSchedulerILb1ELi128ELb1EEEEEEEEEvNT_6ParamsE$_ZZN4cute14transform_leafINS_15ArithmeticTupleIJiiEEENS_8identityEEEDaRKT_OT0_ENKUlRKT_E_clIiEEDaSB_) ;  /* 0xffffcee000007944 */ /* 0x002fea0003c3ffff */
[----:B------:R-:W-:Y:S01]  /*fb30*/  IMAD.MOV.U32 R6, RZ, RZ, R3 ;  /* 0x000000ffff067224 */ /* 0x000fe200078e0003 */
[----:B------:R-:W-:Y:S02]  /*fb40*/  MOV R10, R8 ;  /* 0x00000008000a7202 */ /* 0x000fe40000000f00 */
[----:B------:R-:W-:-:S02]  /*fb50*/  MOV R2, 0xfb70 ;  /* 0x0000fb7000027802 */ /* 0x000fc40000000f00 */
[----:B------:R-:W-:Y:S05]  /*fb60*/  CALL.REL.NOINC `($_ZN7cutlass13device_kernelIN5flash19enable_sm80_to_sm89INS1_16FlashAttnBwdSm80INS1_25CollectiveMainloopBwdSm80ILi2ELi2EN4cute5tupleIJNS5_1CILi128EEES8_NS7_ILi64EEEEEENS_10bfloat16_tEfNS_4arch4Sm80ELb1ELb0ELb1ELb1ELb1ELb0ELb0ELb0ELi2ELi4ELi4ELi4ELb0EEENS1_24CollectiveEpilogueBwdGQAISA_fSD_Li256ELb1ELb1EEENS1_25SingleTileBwdLPTSchedulerILb1ELi128ELb1EEEEEEEEEvNT_6ParamsE$_ZZN4cute14transform_leafINS_15ArithmeticTupleIJiiEEENS_8identityEEEDaRKT_OT0_ENKUlRKT_E_clIiEEDaSB_) ;  /* 0xffffcea000007944 */ /* 0x000fea0003c3ffff */
[----:B------:R1:W-:Y:S01]  /*fb70*/  STL [R1+0x1680], R8 ;  /* 0x0016800801007387 */ /* 0x0003e20000100800 */
[----:B------:R-:W-:-:S03]  /*fb80*/  MOV R6, 0xfba0 ;  /* 0x0000fba000067802 */ /* 0x000fc60000000f00 */
[----:B-1----:R-:W-:Y:S05]  /*fb90*/  CALL.REL.NOINC `($_ZN7cutlass13device_kernelIN5flash19enable_sm80_to_sm89INS1_16FlashAttnBwdSm80INS1_25CollectiveMainloopBwdSm80ILi2ELi2EN4cute5tupleIJNS5_1CILi128EEES8_NS7_ILi64EEEEEENS_10bfloat16_tEfNS_4arch4Sm80ELb1ELb0ELb1ELb1ELb1ELb0ELb0ELb0ELi2ELi4ELi4ELi4ELb0EEENS1_24CollectiveEpilogueBwdGQAISA_fSD_Li256ELb1ELb1EEENS1_25SingleTileBwdLPTSchedulerILb1ELi128ELb1EEEEEEEEEvNT_6ParamsE$_ZZN4cute9transformINS_15ArithmeticTupleIJiiEEEZNS_14transform_leafIS2_NS_8identityEEEDaRKT_OT0_EUlRKT_E_EEDaS7_S9_ENKUlDpSC_E_clIJiiEEEDaSE_) ;  /* 0x0000064000007944 */ /* 0x002fea0003c00000 */
[----:B------:R-:W-:Y:S02]  /*fba0*/  MOV R73, 0x0 ;  /* 0x0000000000497802 */ /* 0x000fe40000000f00 */
[----:B-----5:R-:W-:-:S02]  /*fbb0*/  MOV R10, R2 ;  /* 0x00000002000a7202 */ /* 0x020fc40000000f00 */
[----:B------:R-:W-:Y:S01]  /*fbc0*/  MOV R8, R3 ;  /* 0x0000000300087202 */ /* 0x000fe20000000f00 */
[----:B------:R-:W-:Y:S06]  /*fbd0*/  RET.REL.NODEC R72 `(_ZN7cutlass13device_kernelIN5flash19enable_sm80_to_sm89INS1_16FlashAttnBwdSm80INS1_25CollectiveMainloopBwdSm80ILi2ELi2EN4cute5tupleIJNS5_1CILi128EEES8_NS7_ILi64EEEEEENS_10bfloat16_tEfNS_4arch4Sm80ELb1ELb0ELb1ELb1ELb1ELb0ELb0ELb0ELi2ELi4ELi4ELi4ELb0EEENS1_24CollectiveEpilogueBwdGQAISA_fSD_Li256ELb1ELb1EEENS1_25SingleTileBwdLPTSchedulerILb1ELi128ELb1EEEEEEEEEvNT_6ParamsE) ;  /* 0xffff042048007950 */ /* 0x000fec0003c3ffff */
        .type           $_ZN7cutlass13device_kernelIN5flash19enable_sm80_to_sm89INS1_16FlashAttnBwdSm80INS1_25CollectiveMainloopBwdSm80ILi2ELi2EN4cute5tupleIJNS5_1CILi128EEES8_NS7_ILi64EEEEEENS_10bfloat16_tEfNS_4arch4Sm80ELb1ELb0ELb1ELb1ELb1ELb0ELb0ELb0ELi2ELi4ELi4ELi4ELb0EEENS1_24CollectiveEpilogueBwdGQAISA_fSD_Li256ELb1ELb1EEENS1_25SingleTileBwdLPTSchedulerILb1ELi128ELb1EEEEEEEEEvNT_6ParamsE$_ZZN4cute7idx2crdINS_5tupleIJiiNS_1CILi0EEEEEENS1_IJNS1_IJNS2_ILi4EEENS2_ILi8EEEEEENS2_ILi2EEENS2_ILi1EEEEEEEEDaRKT_RKT0_ENKUlRKT_RKT0_E_clIiS8_EEDaSJ_SM_,@function
        .size           $_ZN7cutlass13device_kernelIN5flash19enable_sm80_to_sm89INS1_16FlashAttnBwdSm80INS1_25CollectiveMainloopBwdSm80ILi2ELi2EN4cute5tupleIJNS5_1CILi128EEES8_NS7_ILi64EEEEEENS_10bfloat16_tEfNS_4arch4Sm80ELb1ELb0ELb1ELb1ELb1ELb0ELb0ELb0ELi2ELi4ELi4ELi4ELb0EEENS1_24CollectiveEpilogueBwdGQAISA_fSD_Li256ELb1ELb1EEENS1_25SingleTileBwdLPTSchedulerILb1ELi128ELb1EEEEEEEEEvNT_6ParamsE$_ZZN4cute7idx2crdINS_5tupleIJiiNS_1CILi0EEEEEENS1_IJNS1_IJNS2_ILi4EEENS2_ILi8EEEEEENS2_ILi2EEENS2_ILi1EEEEEEEEDaRKT_RKT0_ENKUlRKT_RKT0_E_clIiS8_EEDaSJ_SM_,($_ZN7cutlass13device_kernelIN5flash19enable_sm80_to_sm89INS1_16FlashAttnBwdSm80INS1_25CollectiveMainloopBwdSm80ILi2ELi2EN4cute5tupleIJNS5_1CILi128EEES8_NS7_ILi64EEEEEENS_10bfloat16_tEfNS_4arch4Sm80ELb1ELb0ELb1ELb1ELb1ELb0ELb0ELb0ELi2ELi4ELi4ELi4ELb0EEENS1_24CollectiveEpilogueBwdGQAISA_fSD_Li256ELb1ELb1EEENS1_25SingleTileBwdLPTSchedulerILb1ELi128ELb1EEEEEEEEEvNT_6ParamsE$_ZZN4cute7idx2crdINS_5tupleIJiiNS_1CILi0EEEEEENS1_IJNS1_IJNS2_ILi4EEENS2_ILi8EEEEEES5_NS2_ILi1EEEEEEEEDaRKT_RKT0_ENKUlRKT_RKT0_E_clIiS5_EEDaSI_SL_ - $_ZN7cutlass13device_kernelIN5flash19enable_sm80_to_sm89INS1_16FlashAttnBwdSm80INS1_25CollectiveMainloopBwdSm80ILi2ELi2EN4cute5tupleIJNS5_1CILi128EEES8_NS7_ILi64EEEEEENS_10bfloat16_tEfNS_4arch4Sm80ELb1ELb0ELb1ELb1ELb1ELb0ELb0ELb0ELi2ELi4ELi4ELi4ELb0EEENS1_24CollectiveEpilogueBwdGQAISA_fSD_Li256ELb1ELb1EEENS1_25SingleTileBwdLPTSchedulerILb1ELi128ELb1EEEEEEEEEvNT_6ParamsE$_ZZN4cute7idx2crdINS_5tupleIJiiNS_1CILi0EEEEEENS1_IJNS1_IJNS2_ILi4EEENS2_ILi8EEEEEENS2_ILi2EEENS2_ILi1EEEEEEEEDaRKT_RKT0_ENKUlRKT_RKT0_E_clIiS8_EEDaSJ_SM_)
$_ZN7cutlass13device_kernelIN5flash19enable_sm80_to_sm89INS1_16FlashAttnBwdSm80INS1_25CollectiveMainloopBwdSm80ILi2ELi2EN4cute5tupleIJNS5_1CILi128EEES8_NS7_ILi64EEEEEENS_10bfloat16_tEfNS_4arch4Sm80ELb1ELb0ELb1ELb1ELb1ELb0ELb0ELb0ELi2ELi4ELi4ELi4ELb0EEENS1_24CollectiveEpilogueBwdGQAISA_fSD_Li256ELb1ELb1EEENS1_25SingleTileBwdLPTSchedulerILb1ELi128ELb1EEEEEEEEEvNT_6ParamsE$_ZZN4cute7idx2crdINS_5tupleIJiiNS_1CILi0EEEEEENS1_IJNS1_IJNS2_ILi4EEENS2_ILi8EEEEEENS2_ILi2EEENS2_ILi1EEEEEEEEDaRKT_RKT0_ENKUlRKT_RKT0_E_clIiS8_EEDaSJ_SM_:
[----:B------:R-:W-:Y:S02]  /*fbe0*/  MOV R3, 0x0 ;  /* 0x0000000000037802 */ /* 0x000fe40000000f00 */
[----:B------:R-:W-:Y:S02]  /*fbf0*/  MOV R6, R5 ;  /* 0x0000000500067202 */ /* 0x000fe40000000f00 */
[----:B------:R-:W-:Y:S05]  /*fc00*/  RET.REL.NODEC R2 `(_ZN7cutlass13device_kernelIN5flash19enable_sm80_to_sm89INS1_16FlashAttnBwdSm80INS1_25CollectiveMainloopBwdSm80ILi2ELi2EN4cute5tupleIJNS5_1CILi128EEES8_NS7_ILi64EEEEEENS_10bfloat16_tEfNS_4arch4Sm80ELb1ELb0ELb1ELb1ELb1ELb0ELb0ELb0ELi2ELi4ELi4ELi4ELb0EEENS1_24CollectiveEpilogueBwdGQAISA_fSD_Li256ELb1ELb1EEENS1_25SingleTileBwdLPTSchedulerILb1ELi128ELb1EEEEEEEEEvNT_6ParamsE) ;  /* 0xffff03f002007950 */ /* 0x000fea0003c3ffff */
        .type           $_ZN7cutlass13device_kernelIN5flash19enable_sm80_to_sm89INS1_16FlashAttnBwdSm80INS1_25CollectiveMainloopBwdSm80ILi2ELi2EN4cute5tupleIJNS5_1CILi128EEES8_NS7_ILi64EEEEEENS_10bfloat16_tEfNS_4arch4Sm80ELb1ELb0ELb1ELb1ELb1ELb0ELb0ELb0ELi2ELi4ELi4ELi4ELb0EEENS1_24CollectiveEpilogueBwdGQAISA_fSD_Li256ELb1ELb1EEENS1_25SingleTileBwdLPTSchedulerILb1ELi128ELb1EEEEEEEEEvNT_6ParamsE$_ZZN4cute7idx2crdINS_5tupleIJiiNS_1CILi0EEEEEENS1_IJNS1_IJNS2_ILi4EEENS2_ILi8EEEEEES5_NS2_ILi1EEEEEEEEDaRKT_RKT0_ENKUlRKT_RKT0_E_clIiS5_EEDaSI_SL_,@function
        .size           $_ZN7cutlass13device_kernelIN5flash19enable_sm80_to_sm89INS1_16FlashAttnBwdSm80INS1_25CollectiveMainloopBwdSm80ILi2ELi2EN4cute5tupleIJNS5_1CILi128EEES8_NS7_ILi64EEEEEENS_10bfloat16_tEfNS_4arch4Sm80ELb1ELb0ELb1ELb1ELb1ELb0ELb0ELb0ELi2ELi4ELi4ELi4ELb0EEENS1_24CollectiveEpilogueBwdGQAISA_fSD_Li256ELb1ELb1EEENS1_25SingleTileBwdLPTSchedulerILb1ELi128ELb1EEEEEEEEEvNT_6ParamsE$_ZZN4cute7idx2crdINS_5tupleIJiiNS_1CILi0EEEEEENS1_IJNS1_IJNS2_ILi4EEENS2_ILi8EEEEEES5_NS2_ILi1EEEEEEEEDaRKT_RKT0_ENKUlRKT_RKT0_E_clIiS5_EEDaSI_SL_,($_ZN7cutlass13device_kernelIN5flash19enable_sm80_to_sm89INS1_16FlashAttnBwdSm80INS1_25CollectiveMainloopBwdSm80ILi2ELi2EN4cute5tupleIJNS5_1CILi128EEES8_NS7_ILi64EEEEEENS_10bfloat16_tEfNS_4arch4Sm80ELb1ELb0ELb1ELb1ELb1ELb0ELb0ELb0ELi2ELi4ELi4ELi4ELb0EEENS1_24CollectiveEpilogueBwdGQAISA_fSD_Li256ELb1ELb1EEENS1_25SingleTileBwdLPTSchedulerILb1ELi128ELb1EEEEEEEEEvNT_6ParamsE$_ZZN4cute7idx2crdINS_5tupleIJiiNS_1CILi0EEEEEENS1_IJNS1_IJNS2_ILi4EEENS2_ILi8EEEEEES5_NS2_ILi1EEEEEEEEDaRKT_RKT0_ENKUlRKT_RKT0_E_clIiS7_EEDaSI_SL_ - $_ZN7cutlass13device_kernelIN5flash19enable_sm80_to_sm89INS1_16FlashAttnBwdSm80INS1_25CollectiveMainloopBwdSm80ILi2ELi2EN4cute5tupleIJNS5_1CILi128EEES8_NS7_ILi64EEEEEENS_10bfloat16_tEfNS_4arch4Sm80ELb1ELb0ELb1ELb1ELb1ELb0ELb0ELb0ELi2ELi4ELi4ELi4ELb0EEENS1_24CollectiveEpilogueBwdGQAISA_fSD_Li256ELb1ELb1EEENS1_25SingleTileBwdLPTSchedulerILb1ELi128ELb1EEEEEEEEEvNT_6ParamsE$_ZZN4cute7idx2crdINS_5tupleIJiiNS_1CILi0EEEEEENS1_IJNS1_IJNS2_ILi4EEENS2_ILi8EEEEEES5_NS2_ILi1EEEEEEEEDaRKT_RKT0_ENKUlRKT_RKT0_E_clIiS5_EEDaSI_SL_)
$_ZN7cutlass13device_kernelIN5flash19enable_sm80_to_sm89INS1_16FlashAttnBwdSm80INS1_25CollectiveMainloopBwdSm80ILi2ELi2EN4cute5tupleIJNS5_1CILi128EEES8_NS7_ILi64EEEEEENS_10bfloat16_tEfNS_4arch4Sm80ELb1ELb0ELb1ELb1ELb1ELb0ELb0ELb0ELi2ELi4ELi4ELi4ELb0EEENS1_24CollectiveEpilogueBwdGQAISA_fSD_Li256ELb1ELb1EEENS1_25SingleTileBwdLPTSchedulerILb1ELi128ELb1EEEEEEEEEvNT_6ParamsE$_ZZN4cute7idx2crdINS_5tupleIJiiNS_1CILi0EEEEEENS1_IJNS1_IJNS2_ILi4EEENS2_ILi8EEEEEES5_NS2_ILi1EEEEEEEEDaRKT_RKT0_ENKUlRKT_RKT0_E_clIiS5_EEDaSI_SL_:
[----:B------:R-:W-:Y:S02]  /*fc10*/  MOV R3, 0x0 ;  /* 0x0000000000037802 */ /* 0x000fe40000000f00 */
[----:B------:R-:W-:Y:S02]  /*fc20*/  MOV R6, R5 ;  /* 0x0000000500067202 */ /* 0x000fe40000000f00 */
[----:B------:R-:W-:Y:S05]  /*fc30*/  RET.REL.NODEC R2 `(_ZN7cutlass13device_kernelIN5flash19enable_sm80_to_sm89INS1_16FlashAttnBwdSm80INS1_25CollectiveMainloopBwdSm80ILi2ELi2EN4cute5tupleIJNS5_1CILi128EEES8_NS7_ILi64EEEEEENS_10bfloat16_tEfNS_4arch4Sm80ELb1ELb0ELb1ELb1ELb1ELb0ELb0ELb0ELi2ELi4ELi4ELi4ELb0EEENS1_24CollectiveEpilogueBwdGQAISA_fSD_Li256ELb1ELb1EEENS1_25SingleTileBwdLPTSchedulerILb1ELi128ELb1EEEEEEEEEvNT_6ParamsE) ;  /* 0xffff03c002007950 */ /* 0x000fea0003c3ffff */
        .type           $_ZN7cutlass13device_kernelIN5flash19enable_sm80_to_sm89INS1_16FlashAttnBwdSm80INS1_25CollectiveMainloopBwdSm80ILi2ELi2EN4cute5tupleIJNS5_1CILi128EEES8_NS7_ILi64EEEEEENS_10bfloat16_tEfNS_4arch4Sm80ELb1ELb0ELb1ELb1ELb1ELb0ELb0ELb0ELi2ELi4ELi4ELi4ELb0EEENS1_24CollectiveEpilogueBwdGQAISA_fSD_Li256ELb1ELb1EEENS1_25SingleTileBwdLPTSchedulerILb1ELi128ELb1EEEEEEEEEvNT_6ParamsE$_ZZN4cute7idx2crdINS_5tupleIJiiNS_1CILi0EEEEEENS1_IJNS1_IJNS2_ILi4EEENS2_ILi8EEEEEES5_NS2_ILi1EEEEEEEEDaRKT_RKT0_ENKUlRKT_RKT0_E_clIiS7_EEDaSI_SL_,@function
        .size           $_ZN7cutlass13device_kernelIN5flash19enable_sm80_to_sm89INS1_16FlashAttnBwdSm80INS1_25CollectiveMainloopBwdSm80ILi2ELi2EN4cute5tupleIJNS5_1CILi128EEES8_NS7_ILi64EEEEEENS_10bfloat16_tEfNS_4arch4Sm80ELb1ELb0ELb1ELb1ELb1ELb0ELb0ELb0ELi2ELi4ELi4ELi4ELb0EEENS1_24CollectiveEpilogueBwdGQAISA_fSD_Li256ELb1ELb1EEENS1_25SingleTileBwdLPTSchedulerILb1ELi128ELb1EEEEEEEEEvNT_6ParamsE$_ZZN4cute7idx2crdINS_5tupleIJiiNS_1CILi0EEEEEENS1_IJNS1_IJNS2_ILi4EEENS2_ILi8EEEEEES5_NS2_ILi1EEEEEEEEDaRKT_RKT0_ENKUlRKT_RKT0_E_clIiS7_EEDaSI_SL_,($_ZN7cutlass13device_kernelIN5flash19enable_sm80_to_sm89INS1_16FlashAttnBwdSm80INS1_25CollectiveMainloopBwdSm80ILi2ELi2EN4cute5tupleIJNS5_1CILi128EEES8_NS7_ILi64EEEEEENS_10bfloat16_tEfNS_4arch4Sm80ELb1ELb0ELb1ELb1ELb1ELb0ELb0ELb0ELi2ELi4ELi4ELi4ELb0EEENS1_24CollectiveEpilogueBwdGQAISA_fSD_Li256ELb1ELb1EEENS1_25SingleTileBwdLPTSchedulerILb1ELi128ELb1EEEEEEEEEvNT_6ParamsE$_ZZN4cute7idx2crdIiNS_5tupleIJNS_1CILi32EEENS2_ILi4EEENS2_ILi2EEENS2_ILi1EEEEEENS1_IJS6_S3_NS2_ILi128EEENS2_ILi0EEEEEEEEDaRKT_RKT0_RKT1_ENKUlRKT_RKT0_E_clIS3_S6_EEDaSM_SP_ - $_ZN7cutlass13device_kernelIN5flash19enable_sm80_to_sm89INS1_16FlashAttnBwdSm80INS1_25CollectiveMainloopBwdSm80ILi2ELi2EN4cute5tupleIJNS5_1CILi128EEES8_NS7_ILi64EEEEEENS_10bfloat16_tEfNS_4arch4Sm80ELb1ELb0ELb1ELb1ELb1ELb0ELb0ELb0ELi2ELi4ELi4ELi4ELb0EEENS1_24CollectiveEpilogueBwdGQAISA_fSD_Li256ELb1ELb1EEENS1_25SingleTileBwdLPTSchedulerILb1ELi128ELb1EEEEEEEEEvNT_6ParamsE$_ZZN4cute7idx2crdINS_5tupleIJiiNS_1CILi0EEEEEENS1_IJNS1_IJNS2_ILi4EEENS2_ILi8EEEEEES5_NS2_ILi1EEEEEEEEDaRKT_RKT0_ENKUlRKT_RKT0_E_clIiS7_EEDaSI_SL_)
$_ZN7cutlass13device_kernelIN5flash19enable_sm80_to_sm89INS1_16FlashAttnBwdSm80INS1_25CollectiveMainloopBwdSm80ILi2ELi2EN4cute5tupleIJNS5_1CILi128EEES8_NS7_ILi64EEEEEENS_10bfloat16_tEfNS_4arch4Sm80ELb1ELb0ELb1ELb1ELb1ELb0ELb0ELb0ELi2ELi4ELi4ELi4ELb0EEENS1_24CollectiveEpilogueBwdGQAISA_fSD_Li256ELb1ELb1EEENS1_25SingleTileBwdLPTSchedulerILb1ELi128ELb1EEEEEEEEEvNT_6ParamsE$_ZZN4cute7idx2crdINS_5tupleIJiiNS_1CILi0EEEEEENS1_IJNS1_IJNS2_ILi4EEENS2_ILi8EEEEEES5_NS2_ILi1EEEEEEEEDaRKT_RKT0_ENKUlRKT_RKT0_E_clIiS7_EEDaSI_SL_:
        /* <DEDUP_REMOVED lines=62> */
[----:B-----5:R-:W-:Y:S01]  /*10020*/  IMAD.MOV.U32 R10, RZ, RZ, R2 ;  /* 0x000000ffff0a7224 */ /* 0x020fe200078e0002 */
[----:B------:R-:W-:Y:S01]  /*10030*/  MOV R2, R72 ;  /* 0x0000004800027202 */ /* 0x000fe20000000f00 */
[----:B------:R-:W-:Y:S01]  /*10040*/  IMAD.MOV.U32 R8, RZ, RZ, R3 ;  /* 0x000000ffff087224 */ /* 0x000fe200078e0003 */
[----:B------:R-:W-:-:S04]  /*10050*/  MOV R3, 0x0 ;  /* 0x0000000000037802 */ /* 0x000fc80000000f00 */
[----:B------:R-:W-:Y:S05]  /*10060*/  RET.REL.NODEC R2 `(_ZN7cutlass13device_kernelIN5flash19enable_sm80_to_sm89INS1_16FlashAttnBwdSm80INS1_25CollectiveMainloopBwdSm80ILi2ELi2EN4cute5tupleIJNS5_1CILi128EEES8_NS7_ILi64EEEEEENS_10bfloat16_tEfNS_4arch4Sm80ELb1ELb0ELb1ELb1ELb1ELb0ELb0ELb0ELi2ELi4ELi4ELi4ELb0EEENS1_24CollectiveEpilogueBwdGQAISA_fSD_Li256ELb1ELb1EEENS1_25SingleTileBwdLPTSchedulerILb1ELi128ELb1EEEEEEEEEvNT_6ParamsE) ;  /* 0xfffeff9002007950 */ /* 0x000fea0003c3ffff */
        .type           $_ZN7cutlass13device_kernelIN5flash19enable_sm80_to_sm89INS1_16FlashAttnBwdSm80INS1_25CollectiveMainloopBwdSm80ILi2ELi2EN4cute5tupleIJNS5_1CILi128EEES8_NS7_ILi64EEEEEENS_10bfloat16_tEfNS_4arch4Sm80ELb1ELb0ELb1ELb1ELb1ELb0ELb0ELb0ELi2ELi4ELi4ELi4ELb0EEENS1_24CollectiveEpilogueBwdGQAISA_fSD_Li256ELb1ELb1EEENS1_25SingleTileBwdLPTSchedulerILb1ELi128ELb1EEEEEEEEEvNT_6ParamsE$_ZZN4cute7idx2crdIiNS_5tupleIJNS_1CILi32EEENS2_ILi4EEENS2_ILi2EEENS2_ILi1EEEEEENS1_IJS6_S3_NS2_ILi128EEENS2_ILi0EEEEEEEEDaRKT_RKT0_RKT1_ENKUlRKT_RKT0_E_clIS3_S6_EEDaSM_SP_,@function
        .size           $_ZN7cutlass13device_kernelIN5flash19enable_sm80_to_sm89INS1_16FlashAttnBwdSm80INS1_25CollectiveMainloopBwdSm80ILi2ELi2EN4cute5tupleIJNS5_1CILi128EEES8_NS7_ILi64EEEEEENS_10bfloat16_tEfNS_4arch4Sm80ELb1ELb0ELb1ELb1ELb1ELb0ELb0ELb0ELi2ELi4ELi4ELi4ELb0EEENS1_24CollectiveEpilogueBwdGQAISA_fSD_Li256ELb1ELb1EEENS1_25SingleTileBwdLPTSchedulerILb1ELi128ELb1EEEEEEEEEvNT_6ParamsE$_ZZN4cute7idx2crdIiNS_5tupleIJNS_1CILi32EEENS2_ILi4EEENS2_ILi2EEENS2_ILi1EEEEEENS1_IJS6_S3_NS2_ILi128EEENS2_ILi0EEEEEEEEDaRKT_RKT0_RKT1_ENKUlRKT_RKT0_E_clIS3_S6_EEDaSM_SP_,($_ZN7cutlass13device_kernelIN5flash19enable_sm80_to_sm89INS1_16FlashAttnBwdSm80INS1_25CollectiveMainloopBwdSm80ILi2ELi2EN4cute5tupleIJNS5_1CILi128EEES8_NS7_ILi64EEEEEENS_10bfloat16_tEfNS_4arch4Sm80ELb1ELb0ELb1ELb1ELb1ELb0ELb0ELb0ELi2ELi4ELi4ELi4ELb0EEENS1_24CollectiveEpilogueBwdGQAISA_fSD_Li256ELb1ELb1EEENS1_25SingleTileBwdLPTSchedulerILb1ELi128ELb1EEEEEEEEEvNT_6ParamsE$_ZZN4cute7idx2crdIiNS_5tupleIJNS_1CILi32EEENS2_ILi4EEENS2_ILi2EEENS2_ILi1EEEEEENS1_IJS6_S3_NS2_ILi128EEENS2_ILi0EEEEEEEEDaRKT_RKT0_RKT1_ENKUlRKT_RKT0_E_clIS4_S3_EEDaSM_SP_ - $_ZN7cutlass13device_kernelIN5flash19enable_sm80_to_sm89INS1_16FlashAttnBwdSm80INS1_25CollectiveMainloopBwdSm80ILi2ELi2EN4cute5tupleIJNS5_1CILi128EEES8_NS7_ILi64EEEEEENS_10bfloat16_tEfNS_4arch4Sm80ELb1ELb0ELb1ELb1ELb1ELb0ELb0ELb0ELi2ELi4ELi4ELi4ELb0EEENS1_24CollectiveEpilogueBwdGQAISA_fSD_Li256ELb1ELb1EEENS1_25SingleTileBwdLPTSchedulerILb1ELi128ELb1EEEEEEEEEvNT_6ParamsE$_ZZN4cute7idx2crdIiNS_5tupleIJNS_1CILi32EEENS2_ILi4EEENS2_ILi2EEENS2_ILi1EEEEEENS1_IJS6_S3_NS2_ILi128EEENS2_ILi0EEEEEEEEDaRKT_RKT0_RKT1_ENKUlRKT_RKT0_E_clIS3_S6_EEDaSM_SP_)
$_ZN7cutlass13device_kernelIN5flash19enable_sm80_to_sm89INS1_16FlashAttnBwdSm80INS1_25CollectiveMainloopBwdSm80ILi2ELi2EN4cute5tupleIJNS5_1CILi128EEES8_NS7_ILi64EEEEEENS_10bfloat16_tEfNS_4arch4Sm80ELb1ELb0ELb1ELb1ELb1ELb0ELb0ELb0ELi2ELi4ELi4ELi4ELb0EEENS1_24CollectiveEpilogueBwdGQAISA_fSD_Li256ELb1ELb1EEENS1_25SingleTileBwdLPTSchedulerILb1ELi128ELb1EEEEEEEEEvNT_6ParamsE$_ZZN4cute7idx2crdIiNS_5tupleIJNS_1CILi32EEENS2_ILi4EEENS2_ILi2EEENS2_ILi1EEEEEENS1_IJS6_S3_NS2_ILi128EEENS2_ILi0EEEEEEEEDaRKT_RKT0_RKT1_ENKUlRKT_RKT0_E_clIS3_S6_EEDaSM_SP_:
[----:B------:R-:W-:Y:S01]  /*10070*/  SHF.R.S32.HI R3, RZ, 0x1f, R2 ;  /* 0x0000001fff037819 */ /* 0x000fe20000011402 */
[----:B------:R-:W-:-:S03]  /*10080*/  IMAD.MOV.U32 R5, RZ, RZ, 0x0 ;  /* 0x00000000ff057424 */ /* 0x000fc600078e00ff */
[----:B------:R-:W-:-:S04]  /*10090*/  LEA.HI R3, R3, R2, RZ, 0x5 ;  /* 0x0000000203037211 */ /* 0x000fc800078f28ff */
[----:B------:R-:W-:-:S05]  /*100a0*/  LOP3.LUT R3, R3, 0xffffffe0, RZ, 0xc0, !PT ;  /* 0xffffffe003037812 */ /* 0x000fca00078ec0ff */
[----:B------:R-:W-:Y:S01]  /*100b0*/  IMAD.IADD R8, R2, 0x1, -R3 ;  /* 0x0000000102087824 */ /* 0x000fe200078e0a03 */
[----:B------:R-:W-:Y:S06]  /*100c0*/  RET.REL.NODEC R4 `(_ZN7cutlass13device_kernelIN5flash19enable_sm80_to_sm89INS1_16FlashAttnBwdSm80INS1_25CollectiveMainloopBwdSm80ILi2ELi2EN4cute5tupleIJNS5_1CILi128EEES8_NS7_ILi64EEEEEENS_10bfloat16_tEfNS_4arch4Sm80ELb1ELb0ELb1ELb1ELb1ELb0ELb0ELb0ELi2ELi4ELi4ELi4ELb0EEENS1_24CollectiveEpilogueBwdGQAISA_fSD_Li256ELb1ELb1EEENS1_25SingleTileBwdLPTSchedulerILb1ELi128ELb1EEEEEEEEEvNT_6ParamsE) ;  /* 0xfffeff3004007950 */ /* 0x000fec0003c3ffff */
        .type           $_ZN7cutlass13device_kernelIN5flash19enable_sm80_to_sm89INS1_16FlashAttnBwdSm80INS1_25CollectiveMainloopBwdSm80ILi2ELi2EN4cute5tupleIJNS5_1CILi128EEES8_NS7_ILi64EEEEEENS_10bfloat16_tEfNS_4arch4Sm80ELb1ELb0ELb1ELb1ELb1ELb0ELb0ELb0ELi2ELi4ELi4ELi4ELb0EEENS1_24CollectiveEpilogueBwdGQAISA_fSD_Li256ELb1ELb1EEENS1_25SingleTileBwdLPTSchedulerILb1ELi128ELb1EEEEEEEEEvNT_6ParamsE$_ZZN4cute7idx2crdIiNS_5tupleIJNS_1CILi32EEENS2_ILi4EEENS2_ILi2EEENS2_ILi1EEEEEENS1_IJS6_S3_NS2_ILi128EEENS2_ILi0EEEEEEEEDaRKT_RKT0_RKT1_ENKUlRKT_RKT0_E_clIS4_S3_EEDaSM_SP_,@function
        .size           $_ZN7cutlass13device_kernelIN5flash19enable_sm80_to_sm89INS1_16FlashAttnBwdSm80INS1_25CollectiveMainloopBwdSm80ILi2ELi2EN4cute5tupleIJNS5_1CILi128EEES8_NS7_ILi64EEEEEENS_10bfloat16_tEfNS_4arch4Sm80ELb1ELb0ELb1ELb1ELb1ELb0ELb0ELb0ELi2ELi4ELi4ELi4ELb0EEENS1_24CollectiveEpilogueBwdGQAISA_fSD_Li256ELb1ELb1EEENS1_25SingleTileBwdLPTSchedulerILb1ELi128ELb1EEEEEEEEEvNT_6ParamsE$_ZZN4cute7idx2crdIiNS_5tupleIJNS_1CILi32EEENS2_ILi4EEENS2_ILi2EEENS2_ILi1EEEEEENS1_IJS6_S3_NS2_ILi128EEENS2_ILi0EEEEEEEEDaRKT_RKT0_RKT1_ENKUlRKT_RKT0_E_clIS4_S3_EEDaSM_SP_,($_ZN7cutlass13device_kernelIN5flash19enable_sm80_to_sm89INS1_16FlashAttnBwdSm80INS1_25CollectiveMainloopBwdSm80ILi2ELi2EN4cute5tupleIJNS5_1CILi128EEES8_NS7_ILi64EEEEEENS_10bfloat16_tEfNS_4arch4Sm80ELb1ELb0ELb1ELb1ELb1ELb0ELb0ELb0ELi2ELi4ELi4ELi4ELb0EEENS1_24CollectiveEpilogueBwdGQAISA_fSD_Li256ELb1ELb1EEENS1_25SingleTileBwdLPTSchedulerILb1ELi128ELb1EEEEEEEEEvNT_6ParamsE$_ZZN4cute7idx2crdIiNS_5tupleIJNS_1CILi32EEENS2_ILi4EEENS2_ILi2EEENS2_ILi1EEEEEENS1_IJS6_S3_NS2_ILi128EEENS2_ILi0EEEEEEEEDaRKT_RKT0_RKT1_ENKUlRKT_RKT0_E_clIS5_S8_EEDaSM_SP_ - $_ZN7cutlass13device_kernelIN5flash19enable_sm80_to_sm89INS1_16FlashAttnBwdSm80INS1_25CollectiveMainloopBwdSm80ILi2ELi2EN4cute5tupleIJNS5_1CILi128EEES8_NS7_ILi64EEEEEENS_10bfloat16_tEfNS_4arch4Sm80ELb1ELb0ELb1ELb1ELb1ELb0ELb0ELb0ELi2ELi4ELi4ELi4ELb0EEENS1_24CollectiveEpilogueBwdGQAISA_fSD_Li256ELb1ELb1EEENS1_25SingleTileBwdLPTSchedulerILb1ELi128ELb1EEEEEEEEEvNT_6ParamsE$_ZZN4cute7idx2crdIiNS_5tupleIJNS_1CILi32EEENS2_ILi4EEENS2_ILi2EEENS2_ILi1EEEEEENS1_IJS6_S3_NS2_ILi128EEENS2_ILi0EEEEEEEEDaRKT_RKT0_RKT1_ENKUlRKT_RKT0_E_clIS4_S3_EEDaSM_SP_)
$_ZN7cutlass13device_kernelIN5flash19enable_sm80_to_sm89INS1_16FlashAttnBwdSm80INS1_25CollectiveMainloopBwdSm80ILi2ELi2EN4cute5tupleIJNS5_1CILi128EEES8_NS7_ILi64EEEEEENS_10bfloat16_tEfNS_4arch4Sm80ELb1ELb0ELb1ELb1ELb1ELb0ELb0ELb0ELi2ELi4ELi4ELi4ELb0EEENS1_24CollectiveEpilogueBwdGQAISA_fSD_Li256ELb1ELb1EEENS1_25SingleTileBwdLPTSchedulerILb1ELi128ELb1EEEEEEEEEvNT_6ParamsE$_ZZN4cute7idx2crdIiNS_5tupleIJNS_1CILi32EEENS2_ILi4EEENS2_ILi2EEENS2_ILi1EEEEEENS1_IJS6_S3_NS2_ILi128EEENS2_ILi0EEEEEEEEDaRKT_RKT0_RKT1_ENKUlRKT_RKT0_E_clIS4_S3_EEDaSM_SP_:
        /* <DEDUP_REMOVED lines=8> */
[----:B------:R-:W-:Y:S06]  /*10150*/  RET.REL.NODEC R4 `(_ZN7cutlass13device_kernelIN5flash19enable_sm80_to_sm89INS1_16FlashAttnBwdSm80INS1_25CollectiveMainloopBwdSm80ILi2ELi2EN4cute5tupleIJNS5_1CILi128EEES8_NS7_ILi64EEEEEENS_10bfloat16_tEfNS_4arch4Sm80ELb1ELb0ELb1ELb1ELb1ELb0ELb0ELb0ELi2ELi4ELi4ELi4ELb0EEENS1_24CollectiveEpilogueBwdGQAISA_fSD_Li256ELb1ELb1EEENS1_25SingleTileBwdLPTSchedulerILb1ELi128ELb1EEEEEEEEEvNT_6ParamsE) ;  /* 0xfffefea004007950 */ /* 0x000fec0003c3ffff */
        .type           $_ZN7cutlass13device_kernelIN5flash19enable_sm80_to_sm89INS1_16FlashAttnBwdSm80INS1_25CollectiveMainloopBwdSm80ILi2ELi2EN4cute5tupleIJNS5_1CILi128EEES8_NS7_ILi64EEEEEENS_10bfloat16_tEfNS_4arch4Sm80ELb1ELb0ELb1ELb1ELb1ELb0ELb0ELb0ELi2ELi4ELi4ELi4ELb0EEENS1_24CollectiveEpilogueBwdGQAISA_fSD_Li256ELb1ELb1EEENS1_25SingleTileBwdLPTSchedulerILb1ELi128ELb1EEEEEEEEEvNT_6ParamsE$_ZZN4cute7idx2crdIiNS_5tupleIJNS_1CILi32EEENS2_ILi4EEENS2_ILi2EEENS2_ILi1EEEEEENS1_IJS6_S3_NS2_ILi128EEENS2_ILi0EEEEEEEEDaRKT_RKT0_RKT1_ENKUlRKT_RKT0_E_clIS5_S8_EEDaSM_SP_,@function
        .size           $_ZN7cutlass13device_kernelIN5flash19enable_sm80_to_sm89INS1_16FlashAttnBwdSm80INS1_25CollectiveMainloopBwdSm80ILi2ELi2EN4cute5tupleIJNS5_1CILi128EEES8_NS7_ILi64EEEEEENS_10bfloat16_tEfNS_4arch4Sm80ELb1ELb0ELb1ELb1ELb1ELb0ELb0ELb0ELi2ELi4ELi4ELi4ELb0EEENS1_24CollectiveEpilogueBwdGQAISA_fSD_Li256ELb1ELb1EEENS1_25SingleTileBwdLPTSchedulerILb1ELi128ELb1EEEEEEEEEvNT_6ParamsE$_ZZN4cute7idx2crdIiNS_5tupleIJNS_1CILi32EEENS2_ILi4EEENS2_ILi2EEENS2_ILi1EEEEEENS1_IJS6_S3_NS2_ILi128EEENS2_ILi0EEEEEEEEDaRKT_RKT0_RKT1_ENKUlRKT_RKT0_E_clIS5_S8_EEDaSM_SP_,($_ZN7cutlass13device_kernelIN5flash19enable_sm80_to_sm89INS1_16FlashAttnBwdSm80INS1_25CollectiveMainloopBwdSm80ILi2ELi2EN4cute5tupleIJNS5_1CILi128EEES8_NS7_ILi64EEEEEENS_10bfloat16_tEfNS_4arch4Sm80ELb1ELb0ELb1ELb1ELb1ELb0ELb0ELb0ELi2ELi4ELi4ELi4ELb0EEENS1_24CollectiveEpilogueBwdGQAISA_fSD_Li256ELb1ELb1EEENS1_25SingleTileBwdLPTSchedulerILb1ELi128ELb1EEEEEEEEEvNT_6ParamsE$_ZZN4cute9transformINS_15ArithmeticTupleIJiiEEEZNS_14transform_leafIS2_NS_8identityEEEDaRKT_OT0_EUlRKT_E_EEDaS7_S9_ENKUlDpSC_E_clIJiiEEEDaSE_ - $_ZN7cutlass13device_kernelIN5flash19enable_sm80_to_sm89INS1_16FlashAttnBwdSm80INS1_25CollectiveMainloopBwdSm80ILi2ELi2EN4cute5tupleIJNS5_1CILi128EEES8_NS7_ILi64EEEEEENS_10bfloat16_tEfNS_4arch4Sm80ELb1ELb0ELb1ELb1ELb1ELb0ELb0ELb0ELi2ELi4ELi4ELi4ELb0EEENS1_24CollectiveEpilogueBwdGQAISA_fSD_Li256ELb1ELb1EEENS1_25SingleTileBwdLPTSchedulerILb1ELi128ELb1EEEEEEEEEvNT_6ParamsE$_ZZN4cute7idx2crdIiNS_5tupleIJNS_1CILi32EEENS2_ILi4EEENS2_ILi2EEENS2_ILi1EEEEEENS1_IJS6_S3_NS2_ILi128EEENS2_ILi0EEEEEEEEDaRKT_RKT0_RKT1_ENKUlRKT_RKT0_E_clIS5_S8_EEDaSM_SP_)
$_ZN7cutlass13device_kernelIN5flash19enable_sm80_to_sm89INS1_16FlashAttnBwdSm80INS1_25CollectiveMainloopBwdSm80ILi2ELi2EN4cute5tupleIJNS5_1CILi128EEES8_NS7_ILi64EEEEEENS_10bfloat16_tEfNS_4arch4Sm80ELb1ELb0ELb1ELb1ELb1ELb0ELb0ELb0ELi2ELi4ELi4ELi4ELb0EEENS1_24CollectiveEpilogueBwdGQAISA_fSD_Li256ELb1ELb1EEENS1_25SingleTileBwdLPTSchedulerILb1ELi128ELb1EEEEEEEEEvNT_6ParamsE$_ZZN4cute7idx2crdIiNS_5tupleIJNS_1CILi32EEENS2_ILi4EEENS2_ILi2EEENS2_ILi1EEEEEENS1_IJS6_S3_NS2_ILi128EEENS2_ILi0EEEEEEEEDaRKT_RKT0_RKT1_ENKUlRKT_RKT0_E_clIS5_S8_EEDaSM_SP_:
[----:B------:R-:W-:Y:S01]  /*10160*/  SHF.R.S32.HI R3, RZ, 0x1f, R2 ;  /* 0x0000001fff037819 */ /* 0x000fe20000011402 */
[----:B------:R-:W-:-:S03]  /*10170*/  IMAD.MOV.U32 R5, RZ, RZ, 0x0 ;  /* 0x00000000ff057424 */ /* 0x000fc600078e00ff */
[----:B------:R-:W-:-:S04]  /*10180*/  LEA.HI R2, R3, R2, RZ, 0x7 ;  /* 0x0000000203027211 */ /* 0x000fc800078f38ff */
[----:B------:R-:W-:-:S04]  /*10190*/  SHF.R.S32.HI R3, RZ, 0x7, R2 ;  /* 0x00000007ff037819 */ /* 0x000fc80000011402 */
[----:B------:R-:W-:-:S04]  /*101a0*/  LEA.HI R2, R2, R3, RZ, 0x1 ;  /* 0x0000000302027211 */ /* 0x000fc800078f08ff */
[----:B------:R-:W-:-:S05]  /*101b0*/  LOP3.LUT R2, R2, 0xfffffffe, RZ, 0xc0, !PT ;  /* 0xfffffffe02027812 */ /* 0x000fca00078ec0ff */
[----:B------:R-:W-:Y:S01]  /*101c0*/  IMAD.IADD R2, R3, 0x1, -R2 ;  /* 0x0000000103027824 */ /* 0x000fe200078e0a02 */
[----:B------:R-:W-:Y:S06]  /*101d0*/  RET.REL.NODEC R4 `(_ZN7cutlass13device_kernelIN5flash19enable_sm80_to_sm89INS1_16FlashAttnBwdSm80INS1_25CollectiveMainloopBwdSm80ILi2ELi2EN4cute5tupleIJNS5_1CILi128EEES8_NS7_ILi64EEEEEENS_10bfloat16_tEfNS_4arch4Sm80ELb1ELb0ELb1ELb1ELb1ELb0ELb0ELb0ELi2ELi4ELi4ELi4ELb0EEENS1_24CollectiveEpilogueBwdGQAISA_fSD_Li256ELb1ELb1EEENS1_25SingleTileBwdLPTSchedulerILb1ELi128ELb1EEEEEEEEEvNT_6ParamsE) ;  /* 0xfffefe2004007950 */ /* 0x000fec0003c3ffff */
        .type           $_ZN7cutlass13device_kernelIN5flash19enable_sm80_to_sm89INS1_16FlashAttnBwdSm80INS1_25CollectiveMainloopBwdSm80ILi2ELi2EN4cute5tupleIJNS5_1CILi128EEES8_NS7_ILi64EEEEEENS_10bfloat16_tEfNS_4arch4Sm80ELb1ELb0ELb1ELb1ELb1ELb0ELb0ELb0ELi2ELi4ELi4ELi4ELb0EEENS1_24CollectiveEpilogueBwdGQAISA_fSD_Li256ELb1ELb1EEENS1_25SingleTileBwdLPTSchedulerILb1ELi128ELb1EEEEEEEEEvNT_6ParamsE$_ZZN4cute9transformINS_15ArithmeticTupleIJiiEEEZNS_14transform_leafIS2_NS_8identityEEEDaRKT_OT0_EUlRKT_E_EEDaS7_S9_ENKUlDpSC_E_clIJiiEEEDaSE_,@function
        .size           $_ZN7cutlass13device_kernelIN5flash19enable_sm80_to_sm89INS1_16FlashAttnBwdSm80INS1_25CollectiveMainloopBwdSm80ILi2ELi2EN4cute5tupleIJNS5_1CILi128EEES8_NS7_ILi64EEEEEENS_10bfloat16_tEfNS_4arch4Sm80ELb1ELb0ELb1ELb1ELb1ELb0ELb0ELb0ELi2ELi4ELi4ELi4ELb0EEENS1_24CollectiveEpilogueBwdGQAISA_fSD_Li256ELb1ELb1EEENS1_25SingleTileBwdLPTSchedulerILb1ELi128ELb1EEEEEEEEEvNT_6ParamsE$_ZZN4cute9transformINS_15ArithmeticTupleIJiiEEEZNS_14transform_leafIS2_NS_8identityEEEDaRKT_OT0_EUlRKT_E_EEDaS7_S9_ENKUlDpSC_E_clIJiiEEEDaSE_,($_ZN7cutlass13device_kernelIN5flash19enable_sm80_to_sm89INS1_16FlashAttnBwdSm80INS1_25CollectiveMainloopBwdSm80ILi2ELi2EN4cute5tupleIJNS5_1CILi128EEES8_NS7_ILi64EEEEEENS_10bfloat16_tEfNS_4arch4Sm80ELb1ELb0ELb1ELb1ELb1ELb0ELb0ELb0ELi2ELi4ELi4ELi4ELb0EEENS1_24CollectiveEpilogueBwdGQAISA_fSD_Li256ELb1ELb1EEENS1_25SingleTileBwdLPTSchedulerILb1ELi128ELb1EEEEEEEEEvNT_6ParamsE$_ZZN4cute9transformINS_5tupleIJNS_1CILi32EEENS2_ILi4EEENS2_ILi2EEENS2_ILi1EEEEEENS1_IJS6_S3_NS2_ILi128EEENS2_ILi0EEEEEEZNS_7idx2crdIiS7_SA_EEDaRKT_RKT0_RKT1_EUlRKT_RKT0_E_EEDaSE_SH_OSI_ENKUlDpSN_E_clIJiiiS9_EEEDaST_ - $_ZN7cutlass13device_kernelIN5flash19enable_sm80_to_sm89INS1_16FlashAttnBwdSm80INS1_25CollectiveMainloopBwdSm80ILi2ELi2EN4cute5tupleIJNS5_1CILi128EEES8_NS7_ILi64EEEEEENS_10bfloat16_tEfNS_4arch4Sm80ELb1ELb0ELb1ELb1ELb1ELb0ELb0ELb0ELi2ELi4ELi4ELi4ELb0EEENS1_24CollectiveEpilogueBwdGQAISA_fSD_Li256ELb1ELb1EEENS1_25SingleTileBwdLPTSchedulerILb1ELi128ELb1EEEEEEEEEvNT_6ParamsE$_ZZN4cute9transformINS_15ArithmeticTupleIJiiEEEZNS_14transform_leafIS2_NS_8identityEEEDaRKT_OT0_EUlRKT_E_EEDaS7_S9_ENKUlDpSC_E_clIJiiEEEDaSE_)
$_ZN7cutlass13device_kernelIN5flash19enable_sm80_to_sm89INS1_16FlashAttnBwdSm80INS1_25CollectiveMainloopBwdSm80ILi2ELi2EN4cute5tupleIJNS5_1CILi128EEES8_NS7_ILi64EEEEEENS_10bfloat16_tEfNS_4arch4Sm80ELb1ELb0ELb1ELb1ELb1ELb0ELb0ELb0ELi2ELi4ELi4ELi4ELb0EEENS1_24CollectiveEpilogueBwdGQAISA_fSD_Li256ELb1ELb1EEENS1_25SingleTileBwdLPTSchedulerILb1ELi128ELb1EEEEEEEEEvNT_6ParamsE$_ZZN4cute9transformINS_15ArithmeticTupleIJiiEEEZNS_14transform_leafIS2_NS_8identityEEEDaRKT_OT0_EUlRKT_E_EEDaS7_S9_ENKUlDpSC_E_clIJiiEEEDaSE_:
[----:B------:R-:W-:Y:S01]  /*101e0*/  IADD3 R3, R1, 0x1688, RZ ;  /* 0x0000168801037810 */ /* 0x000fe20007ffe0ff */
[----:B------:R-:W-:Y:S01]  /*101f0*/  IMAD.MOV.U32 R2, RZ, RZ, R11 ;  /* 0x000000ffff027224 */ /* 0x000fe200078e000b */
[----:B------:R-:W-:Y:S02]  /*10200*/  MOV R8, 0x10230 ;  /* 0x0001023000087802 */ /* 0x000fe40000000f00 */
[----:B------:R-:W-:Y:S02]  /*10210*/  IADD3 R3, R3, c[0x0][0x20], RZ ;  /* 0x0000080003037a10 */ /* 0x000fe40007ffe0ff */
[----:B------:R-:W-:Y:S05]  /*10220*/  CALL.REL.NOINC `($_ZN7cutlass13device_kernelIN5flash19enable_sm80_to_sm89INS1_16FlashAttnBwdSm80INS1_25CollectiveMainloopBwdSm80ILi2ELi2EN4cute5tupleIJNS5_1CILi128EEES8_NS7_ILi64EEEEEENS_10bfloat16_tEfNS_4arch4Sm80ELb1ELb0ELb1ELb1ELb1ELb0ELb0ELb0ELi2ELi4ELi4ELi4ELb0EEENS1_24CollectiveEpilogueBwdGQAISA_fSD_Li256ELb1ELb1EEENS1_25SingleTileBwdLPTSchedulerILb1ELi128ELb1EEEEEEEEEvNT_6ParamsE$_ZN4cute3eso3ESOILb0ELb0EJiiEEC2ERKiS4_) ;  /* 0xffff6f4000007944 */ /* 0x000fea0003c3ffff */
[----:B-1----:R1:W5:Y:S01]  /*10230*/  LDL.64 R2, [R1+0x1688] ;  /* 0x0016880001027983 */ /* 0x0023620000100a00 */
[----:B------:R-:W-:Y:S02]  /*10240*/  MOV R8, R6 ;  /* 0x0000000600087202 */ /* 0x000fe40000000f00 */
[----:B------:R-:W-:-:S04]  /*10250*/  MOV R9, 0x0 ;  /* 0x0000000000097802 */ /* 0x000fc80000000f00 */
[----:B------:R-:W-:Y:S05]  /*10260*/  RET.REL.NODEC R8 `(_ZN7cutlass13device_kernelIN5flash19enable_sm80_to_sm89INS1_16FlashAttnBwdSm80INS1_25CollectiveMainloopBwdSm80ILi2ELi2EN4cute5tupleIJNS5_1CILi128EEES8_NS7_ILi64EEEEEENS_10bfloat16_tEfNS_4arch4Sm80ELb1ELb0ELb1ELb1ELb1ELb0ELb0ELb0ELi2ELi4ELi4ELi4ELb0EEENS1_24CollectiveEpilogueBwdGQAISA_fSD_Li256ELb1ELb1EEENS1_25SingleTileBwdLPTSchedulerILb1ELi128ELb1EEEEEEEEEvNT_6ParamsE) ;  /* 0xfffefd9008007950 */ /* 0x000fea0003c3ffff */
        .type           $_ZN7cutlass13device_kernelIN5flash19enable_sm80_to_sm89INS1_16FlashAttnBwdSm80INS1_25CollectiveMainloopBwdSm80ILi2ELi2EN4cute5tupleIJNS5_1CILi128EEES8_NS7_ILi64EEEEEENS_10bfloat16_tEfNS_4arch4Sm80ELb1ELb0ELb1ELb1ELb1ELb0ELb0ELb0ELi2ELi4ELi4ELi4ELb0EEENS1_24CollectiveEpilogueBwdGQAISA_fSD_Li256ELb1ELb1EEENS1_25SingleTileBwdLPTSchedulerILb1ELi128ELb1EEEEEEEEEvNT_6ParamsE$_ZZN4cute9transformINS_5tupleIJNS_1CILi32EEENS2_ILi4EEENS2_ILi2EEENS2_ILi1EEEEEENS1_IJS6_S3_NS2_ILi128EEENS2_ILi0EEEEEEZNS_7idx2crdIiS7_SA_EEDaRKT_RKT0_RKT1_EUlRKT_RKT0_E_EEDaSE_SH_OSI_ENKUlDpSN_E_clIJiiiS9_EEEDaST_,@function
        .size           $_ZN7cutlass13device_kernelIN5flash19enable_sm80_to_sm89INS1_16FlashAttnBwdSm80INS1_25CollectiveMainloopBwdSm80ILi2ELi2EN4cute5tupleIJNS5_1CILi128EEES8_NS7_ILi64EEEEEENS_10bfloat16_tEfNS_4arch4Sm80ELb1ELb0ELb1ELb1ELb1ELb0ELb0ELb0ELi2ELi4ELi4ELi4ELb0EEENS1_24CollectiveEpilogueBwdGQAISA_fSD_Li256ELb1ELb1EEENS1_25SingleTileBwdLPTSchedulerILb1ELi128ELb1EEEEEEEEEvNT_6ParamsE$_ZZN4cute9transformINS_5tupleIJNS_1CILi32EEENS2_ILi4EEENS2_ILi2EEENS2_ILi1EEEEEENS1_IJS6_S3_NS2_ILi128EEENS2_ILi0EEEEEEZNS_7idx2crdIiS7_SA_EEDaRKT_RKT0_RKT1_EUlRKT_RKT0_E_EEDaSE_SH_OSI_ENKUlDpSN_E_clIJiiiS9_EEEDaST_,($_ZN7cutlass13device_kernelIN5flash19enable_sm80_to_sm89INS1_16FlashAttnBwdSm80INS1_25CollectiveMainloopBwdSm80ILi2ELi2EN4cute5tupleIJNS5_1CILi128EEES8_NS7_ILi64EEEEEENS_10bfloat16_tEfNS_4arch4Sm80ELb1ELb0ELb1ELb1ELb1ELb0ELb0ELb0ELi2ELi4ELi4ELi4ELb0EEENS1_24CollectiveEpilogueBwdGQAISA_fSD_Li256ELb1ELb1EEENS1_25SingleTileBwdLPTSchedulerILb1ELi128ELb1EEEEEEEEEvNT_6ParamsE$_ZZN4cute9transformINS_5tupleIJiiNS_1CILi0EEEEEENS1_IJNS1_IJNS2_ILi4EEENS2_ILi8EEEEEENS2_ILi2EEENS2_ILi1EEEEEEZNS_7idx2crdIS4_SA_EEDaRKT_RKT0_EUlRKT_RKT0_E_EEDaSE_SH_OT1_ENKUlDpSK_E_clIJNS1_IJiiEEEiS3_EEEDaSR_ - $_ZN7cutlass13device_kernelIN5flash19enable_sm80_to_sm89INS1_16FlashAttnBwdSm80INS1_25CollectiveMainloopBwdSm80ILi2ELi2EN4cute5tupleIJNS5_1CILi128EEES8_NS7_ILi64EEEEEENS_10bfloat16_tEfNS_4arch4Sm80ELb1ELb0ELb1ELb1ELb1ELb0ELb0ELb0ELi2ELi4ELi4ELi4ELb0EEENS1_24CollectiveEpilogueBwdGQAISA_fSD_Li256ELb1ELb1EEENS1_25SingleTileBwdLPTSchedulerILb1ELi128ELb1EEEEEEEEEvNT_6ParamsE$_ZZN4cute9transformINS_5tupleIJNS_1CILi32EEENS2_ILi4EEENS2_ILi2EEENS2_ILi1EEEEEENS1_IJS6_S3_NS2_ILi128EEENS2_ILi0EEEEEEZNS_7idx2crdIiS7_SA_EEDaRKT_RKT0_RKT1_EUlRKT_RKT0_E_EEDaSE_SH_OSI_ENKUlDpSN_E_clIJiiiS9_EEEDaST_)
$_ZN7cutlass13device_kernelIN5flash19enable_sm80_to_sm89INS1_16FlashAttnBwdSm80INS1_25CollectiveMainloopBwdSm80ILi2ELi2EN4cute5tupleIJNS5_1CILi128EEES8_NS7_ILi64EEEEEENS_10bfloat16_tEfNS_4arch4Sm80ELb1ELb0ELb1ELb1ELb1ELb0ELb0ELb0ELi2ELi4ELi4ELi4ELb0EEENS1_24CollectiveEpilogueBwdGQAISA_fSD_Li256ELb1ELb1EEENS1_25SingleTileBwdLPTSchedulerILb1ELi128ELb1EEEEEEEEEvNT_6ParamsE$_ZZN4cute9transformINS_5tupleIJNS_1CILi32EEENS2_ILi4EEENS2_ILi2EEENS2_ILi1EEEEEENS1_IJS6_S3_NS2_ILi128EEENS2_ILi0EEEEEEZNS_7idx2crdIiS7_SA_EEDaRKT_RKT0_RKT1_EUlRKT_RKT0_E_EEDaSE_SH_OSI_ENKUlDpSN_E_clIJiiiS9_EEEDaST_:
[----:B------:R-:W-:Y:S02]  /*10270*/  IADD3 R3, R1, 0x13b8, RZ ;  /* 0x000013b801037810 */ /* 0x000fe40007ffe0ff */
[----:B------:R-:W-:Y:S02]  /*10280*/  MOV R6, 0x102b0 ;  /* 0x000102b000067802 */ /* 0x000fe40000000f00 */
[----:B------:R-:W-:Y:S02]  /*10290*/  IADD3 R3, R3, c[0x0][0x20], RZ ;  /* 0x0000080003037a10 */ /* 0x000fe40007ffe0ff */
[----:B------:R-:W-:Y:S05]  /*102a0*/  CALL.REL.NOINC `($_ZN7cutlass13device_kernelIN5flash19enable_sm80_to_sm89INS1_16FlashAttnBwdSm80INS1_25CollectiveMainloopBwdSm80ILi2ELi2EN4cute5tupleIJNS5_1CILi128EEES8_NS7_ILi64EEEEEENS_10bfloat16_tEfNS_4arch4Sm80ELb1ELb0ELb1ELb1ELb1ELb0ELb0ELb0ELi2ELi4ELi4ELi4ELb0EEENS1_24CollectiveEpilogueBwdGQAISA_fSD_Li256ELb1ELb1EEENS1_25SingleTileBwdLPTSchedulerILb1ELi128ELb1EEEEEEEEEvNT_6ParamsE$_ZN4cute3eso3ESOILb0ELb0EJiiiNS_1CILi0EEEEEC2ERKiS6_S6_RKS3_) ;  /* 0xffff723000007944 */ /* 0x000fea0003c3ffff */
[----:B------:R2:W5:Y:S04]  /*102b0*/  LDL R5, [R1+0x13c0] ;  /* 0x0013c00001057983 */ /* 0x0005680000100800 */
[----:B-1----:R2:W5:Y:S01]  /*102c0*/  LDL.64 R2, [R1+0x13b8] ;  /* 0x0013b80001027983 */ /* 0x0025620000100a00 */
[----:B------:R-:W-:Y:S02]  /*102d0*/  MOV R8, R4 ;  /* 0x0000000400087202 */ /* 0x000fe40000000f00 */
[----:B------:R-:W-:-:S04]  /*102e0*/  MOV R9, 0x0 ;  /* 0x0000000000097802 */ /* 0x000fc80000000f00 */
[----:B------:R-:W-:Y:S05]  /*102f0*/  RET.REL.NODEC R8 `(_ZN7cutlass13device_kernelIN5flash19enable_sm80_to_sm89INS1_16FlashAttnBwdSm80INS1_25CollectiveMainloopBwdSm80ILi2ELi2EN4cute5tupleIJNS5_1CILi128EEES8_NS7_ILi64EEEEEENS_10bfloat16_tEfNS_4arch4Sm80ELb1ELb0ELb1ELb1ELb1ELb0ELb0ELb0ELi2ELi4ELi4ELi4ELb0EEENS1_24CollectiveEpilogueBwdGQAISA_fSD_Li256ELb1ELb1EEENS1_25SingleTileBwdLPTSchedulerILb1ELi128ELb1EEEEEEEEEvNT_6ParamsE) ;  /* 0xfffefd0008007950 */ /* 0x000fea0003c3ffff */
        .type           $_ZN7cutlass13device_kernelIN5flash19enable_sm80_to_sm89INS1_16FlashAttnBwdSm80INS1_25CollectiveMainloopBwdSm80ILi2ELi2EN4cute5tupleIJNS5_1CILi128EEES8_NS7_ILi64EEEEEENS_10bfloat16_tEfNS_4arch4Sm80ELb1ELb0ELb1ELb1ELb1ELb0ELb0ELb0ELi2ELi4ELi4ELi4ELb0EEENS1_24CollectiveEpilogueBwdGQAISA_fSD_Li256ELb1ELb1EEENS1_25SingleTileBwdLPTSchedulerILb1ELi128ELb1EEEEEEEEEvNT_6ParamsE$_ZZN4cute9transformINS_5tupleIJiiNS_1CILi0EEEEEENS1_IJNS1_IJNS2_ILi4EEENS2_ILi8EEEEEENS2_ILi2EEENS2_ILi1EEEEEEZNS_7idx2crdIS4_SA_EEDaRKT_RKT0_EUlRKT_RKT0_E_EEDaSE_SH_OT1_ENKUlDpSK_E_clIJNS1_IJiiEEEiS3_EEEDaSR_,@function
        .size           $_ZN7cutlass13device_kernelIN5flash19enable_sm80_to_sm89INS1_16FlashAttnBwdSm80INS1_25CollectiveMainloopBwdSm80ILi2ELi2EN4cute5tupleIJNS5_1CILi128EEES8_NS7_ILi64EEEEEENS_10bfloat16_tEfNS_4arch4Sm80ELb1ELb0ELb1ELb1ELb1ELb0ELb0ELb0ELi2ELi4ELi4ELi4ELb0EEENS1_24CollectiveEpilogueBwdGQAISA_fSD_Li256ELb1ELb1EEENS1_25SingleTileBwdLPTSchedulerILb1ELi128ELb1EEEEEEEEEvNT_6ParamsE$_ZZN4cute9transformINS_5tupleIJiiNS_1CILi0EEEEEENS1_IJNS1_IJNS2_ILi4EEENS2_ILi8EEEEEENS2_ILi2EEENS2_ILi1EEEEEEZNS_7idx2crdIS4_SA_EEDaRKT_RKT0_EUlRKT_RKT0_E_EEDaSE_SH_OT1_ENKUlDpSK_E_clIJNS1_IJiiEEEiS3_EEEDaSR_,($_ZN7cutlass13device_kernelIN5flash19enable_sm80_to_sm89INS1_16FlashAttnBwdSm80INS1_25CollectiveMainloopBwdSm80ILi2ELi2EN4cute5tupleIJNS5_1CILi128EEES8_NS7_ILi64EEEEEENS_10bfloat16_tEfNS_4arch4Sm80ELb1ELb0ELb1ELb1ELb1ELb0ELb0ELb0ELi2ELi4ELi4ELi4ELb0EEENS1_24CollectiveEpilogueBwdGQAISA_fSD_Li256ELb1ELb1EEENS1_25SingleTileBwdLPTSchedulerILb1ELi128ELb1EEEEEEEEEvNT_6ParamsE$_ZZN4cute9transformINS_5tupleIJiiNS_1CILi0EEEEEENS1_IJNS1_IJNS2_ILi4EEENS2_ILi8EEEEEES5_NS2_ILi1EEEEEEZNS_7idx2crdIS4_S9_EEDaRKT_RKT0_EUlRKT_RKT0_E_EEDaSD_SG_OT1_ENKUlDpSJ_E_clIJNS1_IJiiEEEiS3_EEEDaSQ_ - $_ZN7cutlass13device_kernelIN5flash19enable_sm80_to_sm89INS1_16FlashAttnBwdSm80INS1_25CollectiveMainloopBwdSm80ILi2ELi2EN4cute5tupleIJNS5_1CILi128EEES8_NS7_ILi64EEEEEENS_10bfloat16_tEfNS_4arch4Sm80ELb1ELb0ELb1ELb1ELb1ELb0ELb0ELb0ELi2ELi4ELi4ELi4ELb0EEENS1_24CollectiveEpilogueBwdGQAISA_fSD_Li256ELb1ELb1EEENS1_25SingleTileBwdLPTSchedulerILb1ELi128ELb1EEEEEEEEEvNT_6ParamsE$_ZZN4cute9transformINS_5tupleIJiiNS_1CILi0EEEEEENS1_IJNS1_IJNS2_ILi4EEENS2_ILi8EEEEEENS2_ILi2EEENS2_ILi1EEEEEEZNS_7idx2crdIS4_SA_EEDaRKT_RKT0_EUlRKT_RKT0_E_EEDaSE_SH_OT1_ENKUlDpSK_E_clIJNS1_IJiiEEEiS3_EEEDaSR_)
$_ZN7cutlass13device_kernelIN5flash19enable_sm80_to_sm89INS1_16FlashAttnBwdSm80INS1_25CollectiveMainloopBwdSm80ILi2ELi2EN4cute5tupleIJNS5_1CILi128EEES8_NS7_ILi64EEEEEENS_10bfloat16_tEfNS_4arch4Sm80ELb1ELb0ELb1ELb1ELb1ELb0ELb0ELb0ELi2ELi4ELi4ELi4ELb0EEENS1_24CollectiveEpilogueBwdGQAISA_fSD_Li256ELb1ELb1EEENS1_25SingleTileBwdLPTSchedulerILb1ELi128ELb1EEEEEEEEEvNT_6ParamsE$_ZZN4cute9transformINS_5tupleIJiiNS_1CILi0EEEEEENS1_IJNS1_IJNS2_ILi4EEENS2_ILi8EEEEEENS2_ILi2EEENS2_ILi1EEEEEEZNS_7idx2crdIS4_SA_EEDaRKT_RKT0_EUlRKT_RKT0_E_EEDaSE_SH_OT1_ENKUlDpSK_E_clIJNS1_IJiiEEEiS3_EEEDaSR_:
[----:B------:R-:W-:Y:S02]  /*10300*/  IADD3 R3, R1, 0x1680, RZ ;  /* 0x0000168001037810 */ /* 0x000fe40007ffe0ff */
[----:B------:R-:W-:Y:S02]  /*10310*/  MOV R6, 0x10340 ;  /* 0x0001034000067802 */ /* 0x000fe40000000f00 */
[----:B------:R-:W-:Y:S02]  /*10320*/  IADD3 R3, R3, c[0x0][0x20], RZ ;  /* 0x0000080003037a10 */ /* 0x000fe40007ffe0ff */
[----:B------:R-:W-:Y:S05]  /*10330*/  CALL.REL.NOINC `($_ZN7cutlass13device_kernelIN5flash19enable_sm80_to_sm89INS1_16FlashAttnBwdSm80INS1_25CollectiveMainloopBwdSm80ILi2ELi2EN4cute5tupleIJNS5_1CILi128EEES8_NS7_ILi64EEEEEENS_10bfloat16_tEfNS_4arch4Sm80ELb1ELb0ELb1ELb1ELb1ELb0ELb0ELb0ELi2ELi4ELi4ELi4ELb0EEENS1_24CollectiveEpilogueBwdGQAISA_fSD_Li256ELb1ELb1EEENS1_25SingleTileBwdLPTSchedulerILb1ELi128ELb1EEEEEEEEEvNT_6ParamsE$_ZN4cute3eso3ESOILb0ELb0EJNS_5tupleIJiiEEEiNS_1CILi0EEEEEC2ERKS3_RKiRKS5_) ;  /* 0xffff62d000007944 */ /* 0x000fea0003c3ffff */
[----:B------:R2:W5:Y:S04]  /*10340*/  LDL R31, [R1+0x1688] ;  /* 0x00168800011f7983 */ /* 0x0005680000100800 */
[----:B-1----:R2:W5:Y:S01]  /*10350*/  LDL.64 R2, [R1+0x1680] ;  /* 0x0016800001027983 */ /* 0x0025620000100a00 */
[----:B------:R-:W-:-:S04]  /*10360*/  MOV R73, 0x0 ;  /* 0x0000000000497802 */ /* 0x000fc80000000f00 */
[----:B------:R-:W-:Y:S05]  /*10370*/  RET.REL.NODEC R72 `(_ZN7cutlass13device_kernelIN5flash19enable_sm80_to_sm89INS1_16FlashAttnBwdSm80INS1_25CollectiveMainloopBwdSm80ILi2ELi2EN4cute5tupleIJNS5_1CILi128EEES8_NS7_ILi64EEEEEENS_10bfloat16_tEfNS_4arch4Sm80ELb1ELb0ELb1ELb1ELb1ELb0ELb0ELb0ELi2ELi4ELi4ELi4ELb0EEENS1_24CollectiveEpilogueBwdGQAISA_fSD_Li256ELb1ELb1EEENS1_25SingleTileBwdLPTSchedulerILb1ELi128ELb1EEEEEEEEEvNT_6ParamsE) ;  /* 0xfffefc8048007950 */ /* 0x000fea0003c3ffff */
        .type           $_ZN7cutlass13device_kernelIN5flash19enable_sm80_to_sm89INS1_16FlashAttnBwdSm80INS1_25CollectiveMainloopBwdSm80ILi2ELi2EN4cute5tupleIJNS5_1CILi128EEES8_NS7_ILi64EEEEEENS_10bfloat16_tEfNS_4arch4Sm80ELb1ELb0ELb1ELb1ELb1ELb0ELb0ELb0ELi2ELi4ELi4ELi4ELb0EEENS1_24CollectiveEpilogueBwdGQAISA_fSD_Li256ELb1ELb1EEENS1_25SingleTileBwdLPTSchedulerILb1ELi128ELb1EEEEEEEEEvNT_6ParamsE$_ZZN4cute9transformINS_5tupleIJiiNS_1CILi0EEEEEENS1_IJNS1_IJNS2_ILi4EEENS2_ILi8EEEEEES5_NS2_ILi1EEEEEEZNS_7idx2crdIS4_S9_EEDaRKT_RKT0_EUlRKT_RKT0_E_EEDaSD_SG_OT1_ENKUlDpSJ_E_clIJNS1_IJiiEEEiS3_EEEDaSQ_,@function
        .size           $_ZN7cutlass13device_kernelIN5flash19enable_sm80_to_sm89INS1_16FlashAttnBwdSm80INS1_25CollectiveMainloopBwdSm80ILi2ELi2EN4cute5tupleIJNS5_1CILi128EEES8_NS7_ILi64EEEEEENS_10bfloat16_tEfNS_4arch4Sm80ELb1ELb0ELb1ELb1ELb1ELb0ELb0ELb0ELi2ELi4ELi4ELi4ELb0EEENS1_24CollectiveEpilogueBwdGQAISA_fSD_Li256ELb1ELb1EEENS1_25SingleTileBwdLPTSchedulerILb1ELi128ELb1EEEEEEEEEvNT_6ParamsE$_ZZN4cute9transformINS_5tupleIJiiNS_1CILi0EEEEEENS1_IJNS1_IJNS2_ILi4EEENS2_ILi8EEEEEES5_NS2_ILi1EEEEEEZNS_7idx2crdIS4_S9_EEDaRKT_RKT0_EUlRKT_RKT0_E_EEDaSD_SG_OT1_ENKUlDpSJ_E_clIJNS1_IJiiEEEiS3_EEEDaSQ_,($_ZN7cutlass13device_kernelIN5flash19enable_sm80_to_sm89INS1_16FlashAttnBwdSm80INS1_25CollectiveMainloopBwdSm80ILi2ELi2EN4cute5tupleIJNS5_1CILi128EEES8_NS7_ILi64EEEEEENS_10bfloat16_tEfNS_4arch4Sm80ELb1ELb0ELb1ELb1ELb1ELb0ELb0ELb0ELi2ELi4ELi4ELi4ELb0EEENS1_24CollectiveEpilogueBwdGQAISA_fSD_Li256ELb1ELb1EEENS1_25SingleTileBwdLPTSchedulerILb1ELi128ELb1EEEEEEEEEvNT_6ParamsE$_ZZN4cute9transformINS_5tupleIJiiiNS_1CILi0EEEEEENS1_IJNS2_ILi32EEENS2_ILi4EEENS2_ILi2EEENS2_ILi1EEEEEENS1_IJS8_S8_S8_S8_EEEZNS_7crd2crdIS4_S9_SA_EEDaRKT_RKT0_RKT1_EUlRKT_RKT0_RKT1_E_EEDaSE_SH_SK_OT2_ENKUlDpSN_E_clIJiiiS3_EEEDaSX_ - $_ZN7cutlass13device_kernelIN5flash19enable_sm80_to_sm89INS1_16FlashAttnBwdSm80INS1_25CollectiveMainloopBwdSm80ILi2ELi2EN4cute5tupleIJNS5_1CILi128EEES8_NS7_ILi64EEEEEENS_10bfloat16_tEfNS_4arch4Sm80ELb1ELb0ELb1ELb1ELb1ELb0ELb0ELb0ELi2ELi4ELi4ELi4ELb0EEENS1_24CollectiveEpilogueBwdGQAISA_fSD_Li256ELb1ELb1EEENS1_25SingleTileBwdLPTSchedulerILb1ELi128ELb1EEEEEEEEEvNT_6ParamsE$_ZZN4cute9transformINS_5tupleIJiiNS_1CILi0EEEEEENS1_IJNS1_IJNS2_ILi4EEENS2_ILi8EEEEEES5_NS2_ILi1EEEEEEZNS_7idx2crdIS4_S9_EEDaRKT_RKT0_EUlRKT_RKT0_E_EEDaSD_SG_OT1_ENKUlDpSJ_E_clIJNS1_IJiiEEEiS3_EEEDaSQ_)
$_ZN7cutlass13device_kernelIN5flash19enable_sm80_to_sm89INS1_16FlashAttnBwdSm80INS1_25CollectiveMainloopBwdSm80ILi2ELi2EN4cute5tupleIJNS5_1CILi128EEES8_NS7_ILi64EEEEEENS_10bfloat16_tEfNS_4arch4Sm80ELb1ELb0ELb1ELb1ELb1ELb0ELb0ELb0ELi2ELi4ELi4ELi4ELb0EEENS1_24CollectiveEpilogueBwdGQAISA_fSD_Li256ELb1ELb1EEENS1_25SingleTileBwdLPTSchedulerILb1ELi128ELb1EEEEEEEEEvNT_6ParamsE$_ZZN4cute9transformINS_5tupleIJiiNS_1CILi0EEEEEENS1_IJNS1_IJNS2_ILi4EEENS2_ILi8EEEEEES5_NS2_ILi1EEEEEEZNS_7idx2crdIS4_S9_EEDaRKT_RKT0_EUlRKT_RKT0_E_EEDaSD_SG_OT1_ENKUlDpSJ_E_clIJNS1_IJiiEEEiS3_EEEDaSQ_:
[----:B------:R-:W-:Y:S02]  /*10380*/  IADD3 R3, R1, 0x1680, RZ ;  /* 0x0000168001037810 */ /* 0x000fe40007ffe0ff */
[----:B------:R-:W-:Y:S02]  /*10390*/  MOV R6, 0x103c0 ;  /* 0x000103c000067802 */ /* 0x000fe40000000f00 */
[----:B------:R-:W-:Y:S02]  /*103a0*/  IADD3 R3, R3, c[0x0][0x20], RZ ;  /* 0x0000080003037a10 */ /* 0x000fe40007ffe0ff */
[----:B------:R-:W-:Y:S05]  /*103b0*/  CALL.REL.NOINC `($_ZN7cutlass13device_kernelIN5flash19enable_sm80_to_sm89INS1_16FlashAttnBwdSm80INS1_25CollectiveMainloopBwdSm80ILi2ELi2EN4cute5tupleIJNS5_1CILi128EEES8_NS7_ILi64EEEEEENS_10bfloat16_tEfNS_4arch4Sm80ELb1ELb0ELb1ELb1ELb1ELb0ELb0ELb0ELi2ELi4ELi4ELi4ELb0EEENS1_24CollectiveEpilogueBwdGQAISA_fSD_Li256ELb1ELb1EEENS1_25SingleTileBwdLPTSchedulerILb1ELi128ELb1EEEEEEEEEvNT_6ParamsE$_ZN4cute3eso3ESOILb0ELb0EJNS_5tupleIJiiEEEiNS_1CILi0EEEEEC2ERKS3_RKiRKS5_) ;  /* 0xffff625000007944 */ /* 0x000fea0003c3ffff */
[----:B------:R2:W5:Y:S04]  /*103c0*/  LDL R29, [R1+0x1688] ;  /* 0x00168800011d7983 */ /* 0x0005680000100800 */
[----:B-1----:R2:W5:Y:S01]  /*103d0*/  LDL.64 R2, [R1+0x1680] ;  /* 0x0016800001027983 */ /* 0x0025620000100a00 */
[----:B------:R-:W-:Y:S02]  /*103e0*/  MOV R8, R72 ;  /* 0x0000004800087202 */ /* 0x000fe40000000f00 */
[----:B------:R-:W-:-:S04]  /*103f0*/  MOV R9, 0x0 ;  /* 0x0000000000097802 */ /* 0x000fc80000000f00 */
[----:B------:R-:W-:Y:S05]  /*10400*/  RET.REL.NODEC R8 `(_ZN7cutlass13device_kernelIN5flash19enable_sm80_to_sm89INS1_16FlashAttnBwdSm80INS1_25CollectiveMainloopBwdSm80ILi2ELi2EN4cute5tupleIJNS5_1CILi128EEES8_NS7_ILi64EEEEEENS_10bfloat16_tEfNS_4arch4Sm80ELb1ELb0ELb1ELb1ELb1ELb0ELb0ELb0ELi2ELi4ELi4ELi4ELb0EEENS1_24CollectiveEpilogueBwdGQAISA_fSD_Li256ELb1ELb1EEENS1_25SingleTileBwdLPTSchedulerILb1ELi128ELb1EEEEEEEEEvNT_6ParamsE) ;  /* 0xfffefbf008007950 */ /* 0x000fea0003c3ffff */
        .type           $_ZN7cutlass13device_kernelIN5flash19enable_sm80_to_sm89INS1_16FlashAttnBwdSm80INS1_25CollectiveMainloopBwdSm80ILi2ELi2EN4cute5tupleIJNS5_1CILi128EEES8_NS7_ILi64EEEEEENS_10bfloat16_tEfNS_4arch4Sm80ELb1ELb0ELb1ELb1ELb1ELb0ELb0ELb0ELi2ELi4ELi4ELi4ELb0EEENS1_24CollectiveEpilogueBwdGQAISA_fSD_Li256ELb1ELb1EEENS1_25SingleTileBwdLPTSchedulerILb1ELi128ELb1EEEEEEEEEvNT_6ParamsE$_ZZN4cute9transformINS_5tupleIJiiiNS_1CILi0EEEEEENS1_IJNS2_ILi32EEENS2_ILi4EEENS2_ILi2EEENS2_ILi1EEEEEENS1_IJS8_S8_S8_S8_EEEZNS_7crd2crdIS4_S9_SA_EEDaRKT_RKT0_RKT1_EUlRKT_RKT0_RKT1_E_EEDaSE_SH_SK_OT2_ENKUlDpSN_E_clIJiiiS3_EEEDaSX_,@function
        .size           $_ZN7cutlass13device_kernelIN5flash19enable_sm80_to_sm89INS1_16FlashAttnBwdSm80INS1_25CollectiveMainloopBwdSm80ILi2ELi2EN4cute5tupleIJNS5_1CILi128EEES8_NS7_ILi64EEEEEENS_10bfloat16_tEfNS_4arch4Sm80ELb1ELb0ELb1ELb1ELb1ELb0ELb0ELb0ELi2ELi4ELi4ELi4ELb0EEENS1_24CollectiveEpilogueBwdGQAISA_fSD_Li256ELb1ELb1EEENS1_25SingleTileBwdLPTSchedulerILb1ELi128ELb1EEEEEEEEEvNT_6ParamsE$_ZZN4cute9transformINS_5tupleIJiiiNS_1CILi0EEEEEENS1_IJNS2_ILi32EEENS2_ILi4EEENS2_ILi2EEENS2_ILi1EEEEEENS1_IJS8_S8_S8_S8_EEEZNS_7crd2crdIS4_S9_SA_EEDaRKT_RKT0_RKT1_EUlRKT_RKT0_RKT1_E_EEDaSE_SH_SK_OT2_ENKUlDpSN_E_clIJiiiS3_EEEDaSX_,($_ZN7cutlass13device_kernelIN5flash19enable_sm80_to_sm89INS1_16FlashAttnBwdSm80INS1_25CollectiveMainloopBwdSm80ILi2ELi2EN4cute5tupleIJNS5_1CILi128EEES8_NS7_ILi64EEEEEENS_10bfloat16_tEfNS_4arch4Sm80ELb1ELb0ELb1ELb1ELb1ELb0ELb0ELb0ELi2ELi4ELi4ELi4ELb0EEENS1_24CollectiveEpilogueBwdGQAISA_fSD_Li256ELb1ELb1EEENS1_25SingleTileBwdLPTSchedulerILb1ELi128ELb1EEEEEEEEEvNT_6ParamsE$_ZZN4cuteplIJNS_1CILi0EEEEJS2_iEEEDaRKNS_15ArithmeticTupleIJDpT_EEERKNS3_IJDpT0_EEEENKUlDpRKT_E_clIJS2_iEEEDaSH_ - $_ZN7cutlass13device_kernelIN5flash19enable_sm80_to_sm89INS1_16FlashAttnBwdSm80INS1_25CollectiveMainloopBwdSm80ILi2ELi2EN4cute5tupleIJNS5_1CILi128EEES8_NS7_ILi64EEEEEENS_10bfloat16_tEfNS_4arch4Sm80ELb1ELb0ELb1ELb1ELb1ELb0ELb0ELb0ELi2ELi4ELi4ELi4ELb0EEENS1_24CollectiveEpilogueBwdGQAISA_fSD_Li256ELb1ELb1EEENS1_25SingleTileBwdLPTSchedulerILb1ELi128ELb1EEEEEEEEEvNT_6ParamsE$_ZZN4cute9transformINS_5tupleIJiiiNS_1CILi0EEEEEENS1_IJNS2_ILi32EEENS2_ILi4EEENS2_ILi2EEENS2_ILi1EEEEEENS1_IJS8_S8_S8_S8_EEEZNS_7crd2crdIS4_S9_SA_EEDaRKT_RKT0_RKT1_EUlRKT_RKT0_RKT1_E_EEDaSE_SH_SK_OT2_ENKUlDpSN_E_clIJiiiS3_EEEDaSX_)
$_ZN7cutlass13device_kernelIN5flash19enable_sm80_to_sm89INS1_16FlashAttnBwdSm80INS1_25CollectiveMainloopBwdSm80ILi2ELi2EN4cute5tupleIJNS5_1CILi128EEES8_NS7_ILi64EEEEEENS_10bfloat16_tEfNS_4arch4Sm80ELb1ELb0ELb1ELb1ELb1ELb0ELb0ELb0ELi2ELi4ELi4ELi4ELb0EEENS1_24CollectiveEpilogueBwdGQAISA_fSD_Li256ELb1ELb1EEENS1_25SingleTileBwdLPTSchedulerILb1ELi128ELb1EEEEEEEEEvNT_6ParamsE$_ZZN4cute9transformINS_5tupleIJiiiNS_1CILi0EEEEEENS1_IJNS2_ILi32EEENS2_ILi4EEENS2_ILi2EEENS2_ILi1EEEEEENS1_IJS8_S8_S8_S8_EEEZNS_7crd2crdIS4_S9_SA_EEDaRKT_RKT0_RKT1_EUlRKT_RKT0_RKT1_E_EEDaSE_SH_SK_OT2_ENKUlDpSN_E_clIJiiiS3_EEEDaSX_:
[----:B------:R-:W-:Y:S02]  /*10410*/  IADD3 R3, R1, 0x13b8, RZ ;  /* 0x000013b801037810 */ /* 0x000fe40007ffe0ff */
[----:B------:R-:W-:Y:S02]  /*10420*/  MOV R6, 0x10450 ;  /* 0x0001045000067802 */ /* 0x000fe40000000f00 */
[----:B------:R-:W-:Y:S02]  /*10430*/  IADD3 R3, R3, c[0x0][0x20], RZ ;  /* 0x0000080003037a10 */ /* 0x000fe40007ffe0ff */
[----:B------:R-:W-:Y:S05]  /*10440*/  CALL.REL.NOINC `($_ZN7cutlass13device_kernelIN5flash19enable_sm80_to_sm89INS1_16FlashAttnBwdSm80INS1_25CollectiveMainloopBwdSm80ILi2ELi2EN4cute5tupleIJNS5_1CILi128EEES8_NS7_ILi64EEEEEENS_10bfloat16_tEfNS_4arch4Sm80ELb1ELb0ELb1ELb1ELb1ELb0ELb0ELb0ELi2ELi4ELi4ELi4ELb0EEENS1_24CollectiveEpilogueBwdGQAISA_fSD_Li256ELb1ELb1EEENS1_25SingleTileBwdLPTSchedulerILb1ELi128ELb1EEEEEEEEEvNT_6ParamsE$_ZN4cute3eso3ESOILb0ELb0EJiiiNS_1CILi0EEEEEC2ERKiS6_S6_RKS3_) ;  /* 0xffff709000007944 */ /* 0x000fea0003c3ffff */
[----:B-1----:R1:W5:Y:S04]  /*10450*/  LDL R8, [R1+0x13c0] ;  /* 0x0013c00001087983 */ /* 0x0023680000100800 */
[----:B------:R1:W5:Y:S01]  /*10460*/  LDL.64 R2, [R1+0x13b8] ;  /* 0x0013b80001027983 */ /* 0x0003620000100a00 */
[----:B------:R-:W-:-:S04]  /*10470*/  MOV R5, 0x0 ;  /* 0x0000000000057802 */ /* 0x000fc80000000f00 */
[----:B------:R-:W-:Y:S05]  /*10480*/  RET.REL.NODEC R4 `(_ZN7cutlass13device_kernelIN5flash19enable_sm80_to_sm89INS1_16FlashAttnBwdSm80INS1_25CollectiveMainloopBwdSm80ILi2ELi2EN4cute5tupleIJNS5_1CILi128EEES8_NS7_ILi64EEEEEENS_10bfloat16_tEfNS_4arch4Sm80ELb1ELb0ELb1ELb1ELb1ELb0ELb0ELb0ELi2ELi4ELi4ELi4ELb0EEENS1_24CollectiveEpilogueBwdGQAISA_fSD_Li256ELb1ELb1EEENS1_25SingleTileBwdLPTSchedulerILb1ELi128ELb1EEEEEEEEEvNT_6ParamsE) ;  /* 0xfffefb7004007950 */ /* 0x000fea0003c3ffff */
        .type           $_ZN7cutlass13device_kernelIN5flash19enable_sm80_to_sm89INS1_16FlashAttnBwdSm80INS1_25CollectiveMainloopBwdSm80ILi2ELi2EN4cute5tupleIJNS5_1CILi128EEES8_NS7_ILi64EEEEEENS_10bfloat16_tEfNS_4arch4Sm80ELb1ELb0ELb1ELb1ELb1ELb0ELb0ELb0ELi2ELi4ELi4ELi4ELb0EEENS1_24CollectiveEpilogueBwdGQAISA_fSD_Li256ELb1ELb1EEENS1_25SingleTileBwdLPTSchedulerILb1ELi128ELb1EEEEEEEEEvNT_6ParamsE$_ZZN4cuteplIJNS_1CILi0EEEEJS2_iEEEDaRKNS_15ArithmeticTupleIJDpT_EEERKNS3_IJDpT0_EEEENKUlDpRKT_E_clIJS2_iEEEDaSH_,@function
        .size           $_ZN7cutlass13device_kernelIN5flash19enable_sm80_to_sm89INS1_16FlashAttnBwdSm80INS1_25CollectiveMainloopBwdSm80ILi2ELi2EN4cute5tupleIJNS5_1CILi128EEES8_NS7_ILi64EEEEEENS_10bfloat16_tEfNS_4arch4Sm80ELb1ELb0ELb1ELb1ELb1ELb0ELb0ELb0ELi2ELi4ELi4ELi4ELb0EEENS1_24CollectiveEpilogueBwdGQAISA_fSD_Li256ELb1ELb1EEENS1_25SingleTileBwdLPTSchedulerILb1ELi128ELb1EEEEEEEEEvNT_6ParamsE$_ZZN4cuteplIJNS_1CILi0EEEEJS2_iEEEDaRKNS_15ArithmeticTupleIJDpT_EEERKNS3_IJDpT0_EEEENKUlDpRKT_E_clIJS2_iEEEDaSH_,($_ZN7cutlass13device_kernelIN5flash19enable_sm80_to_sm89INS1_16FlashAttnBwdSm80INS1_25CollectiveMainloopBwdSm80ILi2ELi2EN4cute5tupleIJNS5_1CILi128EEES8_NS7_ILi64EEEEEENS_10bfloat16_tEfNS_4arch4Sm80ELb1ELb0ELb1ELb1ELb1ELb0ELb0ELb0ELi2ELi4ELi4ELi4ELb0EEENS1_24CollectiveEpilogueBwdGQAISA_fSD_Li256ELb1ELb1EEENS1_25SingleTileBwdLPTSchedulerILb1ELi128ELb1EEEEEEEEEvNT_6ParamsE$_ZZN4cuteplIJNS_1CILi0EEES2_EJS2_iEEEDaRKNS_15ArithmeticTupleIJDpT_EEERKNS3_IJDpT0_EEEENKUlDpRKT_E_clIJS2_iEEEDaSH_ - $_ZN7cutlass13device_kernelIN5flash19enable_sm80_to_sm89INS1_16FlashAttnBwdSm80INS1_25CollectiveMainloopBwdSm80ILi2ELi2EN4cute5tupleIJNS5_1CILi128EEES8_NS7_ILi64EEEEEENS_10bfloat16_tEfNS_4arch4Sm80ELb1ELb0ELb1ELb1ELb1ELb0ELb0ELb0ELi2ELi4ELi4ELi4ELb0EEENS1_24CollectiveEpilogueBwdGQAISA_fSD_Li256ELb1ELb1EEENS1_25SingleTileBwdLPTSchedulerILb1ELi128ELb1EEEEEEEEEvNT_6ParamsE$_ZZN4cuteplIJNS_1CILi0EEEEJS2_iEEEDaRKNS_15ArithmeticTupleIJDpT_EEERKNS3_IJDpT0_EEEENKUlDpRKT_E_clIJS2_iEEEDaSH_)
$_ZN7cutlass13device_kernelIN5flash19enable_sm80_to_sm89INS1_16FlashAttnBwdSm80INS1_25CollectiveMainloopBwdSm80ILi2ELi2EN4cute5tupleIJNS5_1CILi128EEES8_NS7_ILi64EEEEEENS_10bfloat16_tEfNS_4arch4Sm80ELb1ELb0ELb1ELb1ELb1ELb0ELb0ELb0ELi2ELi4ELi4ELi4ELb0EEENS1_24CollectiveEpilogueBwdGQAISA_fSD_Li256ELb1ELb1EEENS1_25SingleTileBwdLPTSchedulerILb1ELi128ELb1EEEEEEEEEvNT_6ParamsE$_ZZN4cuteplIJNS_1CILi0EEEEJS2_iEEEDaRKNS_15ArithmeticTupleIJDpT_EEERKNS3_IJDpT0_EEEENKUlDpRKT_E_clIJS2_iEEEDaSH_:
[----:B------:R-:W-:Y:S02]  /*10490*/  IADD3 R11, R1, 0x13b8, RZ ;  /* 0x000013b8010b7810 */ /* 0x000fe40007ffe0ff */
[----:B------:R-:W-:Y:S02]  /*104a0*/  MOV R6, 0x104d0 ;  /* 0x000104d000067802 */ /* 0x000fe40000000f00 */
[----:B------:R-:W-:Y:S02]  /*104b0*/  IADD3 R11, R11, c[0x0][0x20], RZ ;  /* 0x000008000b0b7a10 */ /* 0x000fe40007ffe0ff */
[----:B------:R-:W-:Y:S05]  /*104c0*/  CALL.REL.NOINC `($_ZN7cutlass13device_kernelIN5flash19enable_sm80_to_sm89INS1_16FlashAttnBwdSm80INS1_25CollectiveMainloopBwdSm80ILi2ELi2EN4cute5tupleIJNS5_1CILi128EEES8_NS7_ILi64EEEEEENS_10bfloat16_tEfNS_4arch4Sm80ELb1ELb0ELb1ELb1ELb1ELb0ELb0ELb0ELi2ELi4ELi4ELi4ELb0EEENS1_24CollectiveEpilogueBwdGQAISA_fSD_Li256ELb1ELb1EEENS1_25SingleTileBwdLPTSchedulerILb1ELi128ELb1EEEEEEEEEvNT_6ParamsE$_ZN4cute5tupleIJNS_1CILi0EEEiEEC2ERKS2_RKi) ;  /* 0xffffb01000007944 */ /* 0x000fea0003c3ffff */
[----:B------:R1:W5:Y:S01]  /*104d0*/  LDL R3, [R1+0x13b8] ;  /* 0x0013b80001037983 */ /* 0x0003620000100800 */
[----:B------:R-:W-:-:S04]  /*104e0*/  MOV R11, 0x0 ;  /* 0x00000000000b7802 */ /* 0x000fc80000000f00 */
[----:B------:R-:W-:Y:S05]  /*104f0*/  RET.REL.NODEC R10 `(_ZN7cutlass13device_kernelIN5flash19enable_sm80_to_sm89INS1_16FlashAttnBwdSm80INS1_25CollectiveMainloopBwdSm80ILi2ELi2EN4cute5tupleIJNS5_1CILi128EEES8_NS7_ILi64EEEEEENS_10bfloat16_tEfNS_4arch4Sm80ELb1ELb0ELb1ELb1ELb1ELb0ELb0ELb0ELi2ELi4ELi4ELi4ELb0EEENS1_24CollectiveEpilogueBwdGQAISA_fSD_Li256ELb1ELb1EEENS1_25SingleTileBwdLPTSchedulerILb1ELi128ELb1EEEEEEEEEvNT_6ParamsE) ;  /* 0xfffefb000a007950 */ /* 0x000fea0003c3ffff */
        .type           $_ZN7cutlass13device_kernelIN5flash19enable_sm80_to_sm89INS1_16FlashAttnBwdSm80INS1_25CollectiveMainloopBwdSm80ILi2ELi2EN4cute5tupleIJNS5_1CILi128EEES8_NS7_ILi64EEEEEENS_10bfloat16_tEfNS_4arch4Sm80ELb1ELb0ELb1ELb1ELb1ELb0ELb0ELb0ELi2ELi4ELi4ELi4ELb0EEENS1_24CollectiveEpilogueBwdGQAISA_fSD_Li256ELb1ELb1EEENS1_25SingleTileBwdLPTSchedulerILb1ELi128ELb1EEEEEEEEEvNT_6ParamsE$_ZZN4cuteplIJNS_1CILi0EEES2_EJS2_iEEEDaRKNS_15ArithmeticTupleIJDpT_EEERKNS3_IJDpT0_EEEENKUlDpRKT_E_clIJS2_iEEEDaSH_,@function
        .size           $_ZN7cutlass13device_kernelIN5flash19enable_sm80_to_sm89INS1_16FlashAttnBwdSm80INS1_25CollectiveMainloopBwdSm80ILi2ELi2EN4cute5tupleIJNS5_1CILi128EEES8_NS7_ILi64EEEEEENS_10bfloat16_tEfNS_4arch4Sm80ELb1ELb0ELb1ELb1ELb1ELb0ELb0ELb0ELi2ELi4ELi4ELi4ELb0EEENS1_24CollectiveEpilogueBwdGQAISA_fSD_Li256ELb1ELb1EEENS1_25SingleTileBwdLPTSchedulerILb1ELi128ELb1EEEEEEEEEvNT_6ParamsE$_ZZN4cuteplIJNS_1CILi0EEES2_EJS2_iEEEDaRKNS_15ArithmeticTupleIJDpT_EEERKNS3_IJDpT0_EEEENKUlDpRKT_E_clIJS2_iEEEDaSH_,($_ZN7cutlass13device_kernelIN5flash19enable_sm80_to_sm89INS1_16FlashAttnBwdSm80INS1_25CollectiveMainloopBwdSm80ILi2ELi2EN4cute5tupleIJNS5_1CILi128EEES8_NS7_ILi64EEEEEENS_10bfloat16_tEfNS_4arch4Sm80ELb1ELb0ELb1ELb1ELb1ELb0ELb0ELb0ELi2ELi4ELi4ELi4ELb0EEENS1_24CollectiveEpilogueBwdGQAISA_fSD_Li256ELb1ELb1EEENS1_25SingleTileBwdLPTSchedulerILb1ELi128ELb1EEEEEEEEEvNT_6ParamsE$_ZZN4cuteplIJNS_1CILi0EEES2_EJiEEEDaRKNS_15ArithmeticTupleIJDpT_EEERKNS3_IJDpT0_EEEENKUlDpRKT_E_clIJiS2_EEEDaSH_ - $_ZN7cutlass13device_kernelIN5flash19enable_sm80_to_sm89INS1_16FlashAttnBwdSm80INS1_25CollectiveMainloopBwdSm80ILi2ELi2EN4cute5tupleIJNS5_1CILi128EEES8_NS7_ILi64EEEEEENS_10bfloat16_tEfNS_4arch4Sm80ELb1ELb0ELb1ELb1ELb1ELb0ELb0ELb0ELi2ELi4ELi4ELi4ELb0EEENS1_24CollectiveEpilogueBwdGQAISA_fSD_Li256ELb1ELb1EEENS1_25SingleTileBwdLPTSchedulerILb1ELi128ELb1EEEEEEEEEvNT_6ParamsE$_ZZN4cuteplIJNS_1CILi0EEES2_EJS2_iEEEDaRKNS_15ArithmeticTupleIJDpT_EEERKNS3_IJDpT0_EEEENKUlDpRKT_E_clIJS2_iEEEDaSH_)
$_ZN7cutlass13device_kernelIN5flash19enable_sm80_to_sm89INS1_16FlashAttnBwdSm80INS1_25CollectiveMainloopBwdSm80ILi2ELi2EN4cute5tupleIJNS5_1CILi128EEES8_NS7_ILi64EEEEEENS_10bfloat16_tEfNS_4arch4Sm80ELb1ELb0ELb1ELb1ELb1ELb0ELb0ELb0ELi2ELi4ELi4ELi4ELb0EEENS1_24CollectiveEpilogueBwdGQAISA_fSD_Li256ELb1ELb1EEENS1_25SingleTileBwdLPTSchedulerILb1ELi128ELb1EEEEEEEEEvNT_6ParamsE$_ZZN4cuteplIJNS_1CILi0EEES2_EJS2_iEEEDaRKNS_15ArithmeticTupleIJDpT_EEERKNS3_IJDpT0_EEEENKUlDpRKT_E_clIJS2_iEEEDaSH_:
[----:B------:R-:W-:Y:S02]  /*10500*/  IADD3 R11, R1, 0x13b8, RZ ;  /* 0x000013b8010b7810 */ /* 0x000fe40007ffe0ff */
[----:B------:R-:W-:Y:S02]  /*10510*/  MOV R6, 0x10540 ;  /* 0x0001054000067802 */ /* 0x000fe40000000f00 */
[----:B------:R-:W-:Y:S02]  /*10520*/  IADD3 R11, R11, c[0x0][0x20], RZ ;  /* 0x000008000b0b7a10 */ /* 0x000fe40007ffe0ff */
[----:B------:R-:W-:Y:S05]  /*10530*/  CALL.REL.NOINC `($_ZN7cutlass13device_kernelIN5flash19enable_sm80_to_sm89INS1_16FlashAttnBwdSm80INS1_25CollectiveMainloopBwdSm80ILi2ELi2EN4cute5tupleIJNS5_1CILi128EEES8_NS7_ILi64EEEEEENS_10bfloat16_tEfNS_4arch4Sm80ELb1ELb0ELb1ELb1ELb1ELb0ELb0ELb0ELi2ELi4ELi4ELi4ELb0EEENS1_24CollectiveEpilogueBwdGQAISA_fSD_Li256ELb1ELb1EEENS1_25SingleTileBwdLPTSchedulerILb1ELi128ELb1EEEEEEEEEvNT_6ParamsE$_ZN4cute5tupleIJNS_1CILi0EEEiEEC2ERKS2_RKi) ;  /* 0xffffafa000007944 */ /* 0x000fea0003c3ffff */
[----:B------:R1:W5:Y:S01]  /*10540*/  LDL R2, [R1+0x13b8] ;  /* 0x0013b80001027983 */ /* 0x0003620000100800 */
[----:B------:R-:W-:-:S04]  /*10550*/  MOV R11, 0x0 ;  /* 0x00000000000b7802 */ /* 0x000fc80000000f00 */
[----:B------:R-:W-:Y:S05]  /*10560*/  RET.REL.NODEC R10 `(_ZN7cutlass13device_kernelIN5flash19enable_sm80_to_sm89INS1_16FlashAttnBwdSm80INS1_25CollectiveMainloopBwdSm80ILi2ELi2EN4cute5tupleIJNS5_1CILi128EEES8_NS7_ILi64EEEEEENS_10bfloat16_tEfNS_4arch4Sm80ELb1ELb0ELb1ELb1ELb1ELb0ELb0ELb0ELi2ELi4ELi4ELi4ELb0EEENS1_24CollectiveEpilogueBwdGQAISA_fSD_Li256ELb1ELb1EEENS1_25SingleTileBwdLPTSchedulerILb1ELi128ELb1EEEEEEEEEvNT_6ParamsE) ;  /* 0xfffefa900a007950 */ /* 0x000fea0003c3ffff */
        .type           $_ZN7cutlass13device_kernelIN5flash19enable_sm80_to_sm89INS1_16FlashAttnBwdSm80INS1_25CollectiveMainloopBwdSm80ILi2ELi2EN4cute5tupleIJNS5_1CILi128EEES8_NS7_ILi64EEEEEENS_10bfloat16_tEfNS_4arch4Sm80ELb1ELb0ELb1ELb1ELb1ELb0ELb0ELb0ELi2ELi4ELi4ELi4ELb0EEENS1_24CollectiveEpilogueBwdGQAISA_fSD_Li256ELb1ELb1EEENS1_25SingleTileBwdLPTSchedulerILb1ELi128ELb1EEEEEEEEEvNT_6ParamsE$_ZZN4cuteplIJNS_1CILi0EEES2_EJiEEEDaRKNS_15ArithmeticTupleIJDpT_EEERKNS3_IJDpT0_EEEENKUlDpRKT_E_clIJiS2_EEEDaSH_,@function
        .size           $_ZN7cutlass13device_kernelIN5flash19enable_sm80_to_sm89INS1_16FlashAttnBwdSm80INS1_25CollectiveMainloopBwdSm80ILi2ELi2EN4cute5tupleIJNS5_1CILi128EEES8_NS7_ILi64EEEEEENS_10bfloat16_tEfNS_4arch4Sm80ELb1ELb0ELb1ELb1ELb1ELb0ELb0ELb0ELi2ELi4ELi4ELi4ELb0EEENS1_24CollectiveEpilogueBwdGQAISA_fSD_Li256ELb1ELb1EEENS1_25SingleTileBwdLPTSchedulerILb1ELi128ELb1EEEEEEEEEvNT_6ParamsE$_ZZN4cuteplIJNS_1CILi0EEES2_EJiEEEDaRKNS_15ArithmeticTupleIJDpT_EEERKNS3_IJDpT0_EEEENKUlDpRKT_E_clIJiS2_EEEDaSH_,($_ZN7cutlass13device_kernelIN5flash19enable_sm80_to_sm89INS1_16FlashAttnBwdSm80INS1_25CollectiveMainloopBwdSm80ILi2ELi2EN4cute5tupleIJNS5_1CILi128EEES8_NS7_ILi64EEEEEENS_10bfloat16_tEfNS_4arch4Sm80ELb1ELb0ELb1ELb1ELb1ELb0ELb0ELb0ELi2ELi4ELi4ELi4ELb0EEENS1_24CollectiveEpilogueBwdGQAISA_fSD_Li256ELb1ELb1EEENS1_25SingleTileBwdLPTSchedulerILb1ELi128ELb1EEEEEEEEEvNT_6ParamsE$_ZZN4cuteplIJNS_1CILi0EEES2_EJiS2_EEEDaRKNS_15ArithmeticTupleIJDpT_EEERKNS3_IJDpT0_EEEENKUlDpRKT_E_clIJiS2_EEEDaSH_ - $_ZN7cutlass13device_kernelIN5flash19enable_sm80_to_sm89INS1_16FlashAttnBwdSm80INS1_25CollectiveMainloopBwdSm80ILi2ELi2EN4cute5tupleIJNS5_1CILi128EEES8_NS7_ILi64EEEEEENS_10bfloat16_tEfNS_4arch4Sm80ELb1ELb0ELb1ELb1ELb1ELb0ELb0ELb0ELi2ELi4ELi4ELi4ELb0EEENS1_24CollectiveEpilogueBwdGQAISA_fSD_Li256ELb1ELb1EEENS1_25SingleTileBwdLPTSchedulerILb1ELi128ELb1EEEEEEEEEvNT_6ParamsE$_ZZN4cuteplIJNS_1CILi0EEES2_EJiEEEDaRKNS_15ArithmeticTupleIJDpT_EEERKNS3_IJDpT0_EEEENKUlDpRKT_E_clIJiS2_EEEDaSH_)
$_ZN7cutlass13device_kernelIN5flash19enable_sm80_to_sm89INS1_16FlashAttnBwdSm80INS1_25CollectiveMainloopBwdSm80ILi2ELi2EN4cute5tupleIJNS5_1CILi128EEES8_NS7_ILi64EEEEEENS_10bfloat16_tEfNS_4arch4Sm80ELb1ELb0ELb1ELb1ELb1ELb0ELb0ELb0ELi2ELi4ELi4ELi4ELb0EEENS1_24CollectiveEpilogueBwdGQAISA_fSD_Li256ELb1ELb1EEENS1_25SingleTileBwdLPTSchedulerILb1ELi128ELb1EEEEEEEEEvNT_6ParamsE$_ZZN4cuteplIJNS_1CILi0EEES2_EJiEEEDaRKNS_15ArithmeticTupleIJDpT_EEERKNS3_IJDpT0_EEEENKUlDpRKT_E_clIJiS2_EEEDaSH_:
[----:B------:R-:W-:Y:S02]  /*10570*/  IADD3 R2, R1, 0x16a8, RZ ;  /* 0x000016a801027810 */ /* 0x000fe40007ffe0ff */
[----:B------:R-:W-:Y:S02]  /*10580*/  MOV R10, 0x105b0 ;  /* 0x000105b0000a7802 */ /* 0x000fe40000000f00 */
[----:B------:R-:W-:Y:S02]  /*10590*/  IADD3 R2, R2, c[0x0][0x20], RZ ;  /* 0x0000080002027a10 */ /* 0x000fe40007ffe0ff */
[----:B------:R-:W-:Y:S05]  /*105a0*/  CALL.REL.NOINC `($_ZN7cutlass13device_kernelIN5flash19enable_sm80_to_sm89INS1_16FlashAttnBwdSm80INS1_25CollectiveMainloopBwdSm80ILi2ELi2EN4cute5tupleIJNS5_1CILi128EEES8_NS7_ILi64EEEEEENS_10bfloat16_tEfNS_4arch4Sm80ELb1ELb0ELb1ELb1ELb1ELb0ELb0ELb0ELi2ELi4ELi4ELi4ELb0EEENS1_24CollectiveEpilogueBwdGQAISA_fSD_Li256ELb1ELb1EEENS1_25SingleTileBwdLPTSchedulerILb1ELi128ELb1EEEEEEEEEvNT_6ParamsE$_ZN4cute5tupleIJiNS_1CILi0EEEEEC2ERKiRKS2_) ;  /* 0xffffb07000007944 */ /* 0x000fea0003c3ffff */
[----:B-1----:R1:W5:Y:S01]  /*105b0*/  LDL R3, [R1+0x16a8] ;  /* 0x0016a80001037983 */ /* 0x0023620000100800 */
[----:B------:R-:W-:-:S04]  /*105c0*/  MOV R5, 0x0 ;  /* 0x0000000000057802 */ /* 0x000fc80000000f00 */
[----:B------:R-:W-:Y:S05]  /*105d0*/  RET.REL.NODEC R4 `(_ZN7cutlass13device_kernelIN5flash19enable_sm80_to_sm89INS1_16FlashAttnBwdSm80INS1_25CollectiveMainloopBwdSm80ILi2ELi2EN4cute5tupleIJNS5_1CILi128EEES8_NS7_ILi64EEEEEENS_10bfloat16_tEfNS_4arch4Sm80ELb1ELb0ELb1ELb1ELb1ELb0ELb0ELb0ELi2ELi4ELi4ELi4ELb0EEENS1_24CollectiveEpilogueBwdGQAISA_fSD_Li256ELb1ELb1EEENS1_25SingleTileBwdLPTSchedulerILb1ELi128ELb1EEEEEEEEEvNT_6ParamsE) ;  /* 0xfffefa2004007950 */ /* 0x000fea0003c3ffff */
        .type           $_ZN7cutlass13device_kernelIN5flash19enable_sm80_to_sm89INS1_16FlashAttnBwdSm80INS1_25CollectiveMainloopBwdSm80ILi2ELi2EN4cute5tupleIJNS5_1CILi128EEES8_NS7_ILi64EEEEEENS_10bfloat16_tEfNS_4arch4Sm80ELb1ELb0ELb1ELb1ELb1ELb0ELb0ELb0ELi2ELi4ELi4ELi4ELb0EEENS1_24CollectiveEpilogueBwdGQAISA_fSD_Li256ELb1ELb1EEENS1_25SingleTileBwdLPTSchedulerILb1ELi128ELb1EEEEEEEEEvNT_6ParamsE$_ZZN4cuteplIJNS_1CILi0EEES2_EJiS2_EEEDaRKNS_15ArithmeticTupleIJDpT_EEERKNS3_IJDpT0_EEEENKUlDpRKT_E_clIJiS2_EEEDaSH_,@function
        .size           $_ZN7cutlass13device_kernelIN5flash19enable_sm80_to_sm89INS1_16FlashAttnBwdSm80INS1_25CollectiveMainloopBwdSm80ILi2ELi2EN4cute5tupleIJNS5_1CILi128EEES8_NS7_ILi64EEEEEENS_10bfloat16_tEfNS_4arch4Sm80ELb1ELb0ELb1ELb1ELb1ELb0ELb0ELb0ELi2ELi4ELi4ELi4ELb0EEENS1_24CollectiveEpilogueBwdGQAISA_fSD_Li256ELb1ELb1EEENS1_25SingleTileBwdLPTSchedulerILb1ELi128ELb1EEEEEEEEEvNT_6ParamsE$_ZZN4cuteplIJNS_1CILi0EEES2_EJiS2_EEEDaRKNS_15ArithmeticTupleIJDpT_EEERKNS3_IJDpT0_EEEENKUlDpRKT_E_clIJiS2_EEEDaSH_,($_ZN7cutlass13device_kernelIN5flash19enable_sm80_to_sm89INS1_16FlashAttnBwdSm80INS1_25CollectiveMainloopBwdSm80ILi2ELi2EN4cute5tupleIJNS5_1CILi128EEES8_NS7_ILi64EEEEEENS_10bfloat16_tEfNS_4arch4Sm80ELb1ELb0ELb1ELb1ELb1ELb0ELb0ELb0ELi2ELi4ELi4ELi4ELb0EEENS1_24CollectiveEpilogueBwdGQAISA_fSD_Li256ELb1ELb1EEENS1_25SingleTileBwdLPTSchedulerILb1ELi128ELb1EEEEEEEEEvNT_6ParamsE$_ZZN4cuteplIJNS_1CILi0EEES2_EJiiEEEDaRKNS_15ArithmeticTupleIJDpT_EEERKNS3_IJDpT0_EEEENKUlDpRKT_E_clIJiiEEEDaSH_ - $_ZN7cutlass13device_kernelIN5flash19enable_sm80_to_sm89INS1_16FlashAttnBwdSm80INS1_25CollectiveMainloopBwdSm80ILi2ELi2EN4cute5tupleIJNS5_1CILi128EEES8_NS7_ILi64EEEEEENS_10bfloat16_tEfNS_4arch4Sm80ELb1ELb0ELb1ELb1ELb1ELb0ELb0ELb0ELi2ELi4ELi4ELi4ELb0EEENS1_24CollectiveEpilogueBwdGQAISA_fSD_Li256ELb1ELb1EEENS1_25SingleTileBwdLPTSchedulerILb1ELi128ELb1EEEEEEEEEvNT_6ParamsE$_ZZN4cuteplIJNS_1CILi0EEES2_EJiS2_EEEDaRKNS_15ArithmeticTupleIJDpT_EEERKNS3_IJDpT0_EEEENKUlDpRKT_E_clIJiS2_EEEDaSH_)
$_ZN7cutlass13device_kernelIN5flash19enable_sm80_to_sm89INS1_16FlashAttnBwdSm80INS1_25CollectiveMainloopBwdSm80ILi2ELi2EN4cute5tupleIJNS5_1CILi128EEES8_NS7_ILi64EEEEEENS_10bfloat16_tEfNS_4arch4Sm80ELb1ELb0ELb1ELb1ELb1ELb0ELb0ELb0ELi2ELi4ELi4ELi4ELb0EEENS1_24CollectiveEpilogueBwdGQAISA_fSD_Li256ELb1ELb1EEENS1_25SingleTileBwdLPTSchedulerILb1ELi128ELb1EEEEEEEEEvNT_6ParamsE$_ZZN4cuteplIJNS_1CILi0EEES2_EJiS2_EEEDaRKNS_15ArithmeticTupleIJDpT_EEERKNS3_IJDpT0_EEEENKUlDpRKT_E_clIJiS2_EEEDaSH_:
[----:B------:R-:W-:Y:S02]  /*105e0*/  IADD3 R2, R1, 0x16a8, RZ ;  /* 0x000016a801027810 */ /* 0x000fe40007ffe0ff */
[----:B------:R-:W-:Y:S02]  /*105f0*/  MOV R10, 0x10620 ;  /* 0x00010620000a7802 */ /* 0x000fe40000000f00 */
[----:B------:R-:W-:Y:S02]  /*10600*/  IADD3 R2, R2, c[0x0][0x20], RZ ;  /* 0x0000080002027a10 */ /* 0x000fe40007ffe0ff */
[----:B------:R-:W-:Y:S05]  /*10610*/  CALL.REL.NOINC `($_ZN7cutlass13device_kernelIN5flash19enable_sm80_to_sm89INS1_16FlashAttnBwdSm80INS1_25CollectiveMainloopBwdSm80ILi2ELi2EN4cute5tupleIJNS5_1CILi128EEES8_NS7_ILi64EEEEEENS_10bfloat16_tEfNS_4arch4Sm80ELb1ELb0ELb1ELb1ELb1ELb0ELb0ELb0ELi2ELi4ELi4ELi4ELb0EEENS1_24CollectiveEpilogueBwdGQAISA_fSD_Li256ELb1ELb1EEENS1_25SingleTileBwdLPTSchedulerILb1ELi128ELb1EEEEEEEEEvNT_6ParamsE$_ZN4cute5tupleIJiNS_1CILi0EEEEEC2ERKiRKS2_) ;  /* 0xffffb00000007944 */ /* 0x000fea0003c3ffff */
[----:B------:R2:W5:Y:S01]  /*10620*/  LDL R27, [R1+0x16a8] ;  /* 0x0016a800011b7983 */ /* 0x0005620000100800 */
[----:B------:R-:W-:-:S04]  /*10630*/  MOV R5, 0x0 ;  /* 0x0000000000057802 */ /* 0x000fc80000000f00 */
[----:B------:R-:W-:Y:S05]  /*10640*/  RET.REL.NODEC R4 `(_ZN7cutlass13device_kernelIN5flash19enable_sm80_to_sm89INS1_16FlashAttnBwdSm80INS1_25CollectiveMainloopBwdSm80ILi2ELi2EN4cute5tupleIJNS5_1CILi128EEES8_NS7_ILi64EEEEEENS_10bfloat16_tEfNS_4arch4Sm80ELb1ELb0ELb1ELb1ELb1ELb0ELb0ELb0ELi2ELi4ELi4ELi4ELb0EEENS1_24CollectiveEpilogueBwdGQAISA_fSD_Li256ELb1ELb1EEENS1_25SingleTileBwdLPTSchedulerILb1ELi128ELb1EEEEEEEEEvNT_6ParamsE) ;  /* 0xfffef9b004007950 */ /* 0x000fea0003c3ffff */
        .type           $_ZN7cutlass13device_kernelIN5flash19enable_sm80_to_sm89INS1_16FlashAttnBwdSm80INS1_25CollectiveMainloopBwdSm80ILi2ELi2EN4cute5tupleIJNS5_1CILi128EEES8_NS7_ILi64EEEEEENS_10bfloat16_tEfNS_4arch4Sm80ELb1ELb0ELb1ELb1ELb1ELb0ELb0ELb0ELi2ELi4ELi4ELi4ELb0EEENS1_24CollectiveEpilogueBwdGQAISA_fSD_Li256ELb1ELb1EEENS1_25SingleTileBwdLPTSchedulerILb1ELi128ELb1EEEEEEEEEvNT_6ParamsE$_ZZN4cuteplIJNS_1CILi0EEES2_EJiiEEEDaRKNS_15ArithmeticTupleIJDpT_EEERKNS3_IJDpT0_EEEENKUlDpRKT_E_clIJiiEEEDaSH_,@function
        .size           $_ZN7cutlass13device_kernelIN5flash19enable_sm80_to_sm89INS1_16FlashAttnBwdSm80INS1_25CollectiveMainloopBwdSm80ILi2ELi2EN4cute5tupleIJNS5_1CILi128EEES8_NS7_ILi64EEEEEENS_10bfloat16_tEfNS_4arch4Sm80ELb1ELb0ELb1ELb1ELb1ELb0ELb0ELb0ELi2ELi4ELi4ELi4ELb0EEENS1_24CollectiveEpilogueBwdGQAISA_fSD_Li256ELb1ELb1EEENS1_25SingleTileBwdLPTSchedulerILb1ELi128ELb1EEEEEEEEEvNT_6ParamsE$_ZZN4cuteplIJNS_1CILi0EEES2_EJiiEEEDaRKNS_15ArithmeticTupleIJDpT_EEERKNS3_IJDpT0_EEEENKUlDpRKT_E_clIJiiEEEDaSH_,($_ZN7cutlass13device_kernelIN5flash19enable_sm80_to_sm89INS1_16FlashAttnBwdSm80INS1_25CollectiveMainloopBwdSm80ILi2ELi2EN4cute5tupleIJNS5_1CILi128EEES8_NS7_ILi64EEEEEENS_10bfloat16_tEfNS_4arch4Sm80ELb1ELb0ELb1ELb1ELb1ELb0ELb0ELb0ELi2ELi4ELi4ELi4ELb0EEENS1_24CollectiveEpilogueBwdGQAISA_fSD_Li256ELb1ELb1EEENS1_25SingleTileBwdLPTSchedulerILb1ELi128ELb1EEEEEEEEEvNT_6ParamsE$_ZZN4cuteplIJNS_1CILi0EEEiEJS2_iEEEDaRKNS_15ArithmeticTupleIJDpT_EEERKNS3_IJDpT0_EEEENKUlDpRKT_E_clIJS2_iEEEDaSH_ - $_ZN7cutlass13device_kernelIN5flash19enable_sm80_to_sm89INS1_16FlashAttnBwdSm80INS1_25CollectiveMainloopBwdSm80ILi2ELi2EN4cute5tupleIJNS5_1CILi128EEES8_NS7_ILi64EEEEEENS_10bfloat16_tEfNS_4arch4Sm80ELb1ELb0ELb1ELb1ELb1ELb0ELb0ELb0ELi2ELi4ELi4ELi4ELb0EEENS1_24CollectiveEpilogueBwdGQAISA_fSD_Li256ELb1ELb1EEENS1_25SingleTileBwdLPTSchedulerILb1ELi128ELb1EEEEEEEEEvNT_6ParamsE$_ZZN4cuteplIJNS_1CILi0EEES2_EJiiEEEDaRKNS_15ArithmeticTupleIJDpT_EEERKNS3_IJDpT0_EEEENKUlDpRKT_E_clIJiiEEEDaSH_)
$_ZN7cutlass13device_kernelIN5flash19enable_sm80_to_sm89INS1_16FlashAttnBwdSm80INS1_25CollectiveMainloopBwdSm80ILi2ELi2EN4cute5tupleIJNS5_1CILi128EEES8_NS7_ILi64EEEEEENS_10bfloat16_tEfNS_4arch4Sm80ELb1ELb0ELb1ELb1ELb1ELb0ELb0ELb0ELi2ELi4ELi4ELi4ELb0EEENS1_24CollectiveEpilogueBwdGQAISA_fSD_Li256ELb1ELb1EEENS1_25SingleTileBwdLPTSchedulerILb1ELi128ELb1EEEEEEEEEvNT_6ParamsE$_ZZN4cuteplIJNS_1CILi0EEES2_EJiiEEEDaRKNS_15ArithmeticTupleIJDpT_EEERKNS3_IJDpT0_EEEENKUlDpRKT_E_clIJiiEEEDaSH_:
        /* <DEDUP_REMOVED lines=8> */
        .type           $_ZN7cutlass13device_kernelIN5flash19enable_sm80_to_sm89INS1_16FlashAttnBwdSm80INS1_25CollectiveMainloopBwdSm80ILi2ELi2EN4cute5tupleIJNS5_1CILi128EEES8_NS7_ILi64EEEEEENS_10bfloat16_tEfNS_4arch4Sm80ELb1ELb0ELb1ELb1ELb1ELb0ELb0ELb0ELi2ELi4ELi4ELi4ELb0EEENS1_24CollectiveEpilogueBwdGQAISA_fSD_Li256ELb1ELb1EEENS1_25SingleTileBwdLPTSchedulerILb1ELi128ELb1EEEEEEEEEvNT_6ParamsE$_ZZN4cuteplIJNS_1CILi0EEEiEJS2_iEEEDaRKNS_15ArithmeticTupleIJDpT_EEERKNS3_IJDpT0_EEEENKUlDpRKT_E_clIJS2_iEEEDaSH_,@function
        .size           $_ZN7cutlass13device_kernelIN5flash19enable_sm80_to_sm89INS1_16FlashAttnBwdSm80INS1_25CollectiveMainloopBwdSm80ILi2ELi2EN4cute5tupleIJNS5_1CILi128EEES8_NS7_ILi64EEEEEENS_10bfloat16_tEfNS_4arch4Sm80ELb1ELb0ELb1ELb1ELb1ELb0ELb0ELb0ELi2ELi4ELi4ELi4ELb0EEENS1_24CollectiveEpilogueBwdGQAISA_fSD_Li256ELb1ELb1EEENS1_25SingleTileBwdLPTSchedulerILb1ELi128ELb1EEEEEEEEEvNT_6ParamsE$_ZZN4cuteplIJNS_1CILi0EEEiEJS2_iEEEDaRKNS_15ArithmeticTupleIJDpT_EEERKNS3_IJDpT0_EEEENKUlDpRKT_E_clIJS2_iEEEDaSH_,($_ZN7cutlass13device_kernelIN5flash19enable_sm80_to_sm89INS1_16FlashAttnBwdSm80INS1_25CollectiveMainloopBwdSm80ILi2ELi2EN4cute5tupleIJNS5_1CILi128EEES8_NS7_ILi64EEEEEENS_10bfloat16_tEfNS_4arch4Sm80ELb1ELb0ELb1ELb1ELb1ELb0ELb0ELb0ELi2ELi4ELi4ELi4ELb0EEENS1_24CollectiveEpilogueBwdGQAISA_fSD_Li256ELb1ELb1EEENS1_25SingleTileBwdLPTSchedulerILb1ELi128ELb1EEEEEEEEEvNT_6ParamsE$_ZZN4cuteplIJNS_1CILi0EEEiEJiEEEDaRKNS_15ArithmeticTupleIJDpT_EEERKNS3_IJDpT0_EEEENKUlDpRKT_E_clIJiiEEEDaSH_ - $_ZN7cutlass13device_kernelIN5flash19enable_sm80_to_sm89INS1_16FlashAttnBwdSm80INS1_25CollectiveMainloopBwdSm80ILi2ELi2EN4cute5tupleIJNS5_1CILi128EEES8_NS7_ILi64EEEEEENS_10bfloat16_tEfNS_4arch4Sm80ELb1ELb0ELb1ELb1ELb1ELb0ELb0ELb0ELi2ELi4ELi4ELi4ELb0EEENS1_24CollectiveEpilogueBwdGQAISA_fSD_Li256ELb1ELb1EEENS1_25SingleTileBwdLPTSchedulerILb1ELi128ELb1EEEEEEEEEvNT_6ParamsE$_ZZN4cuteplIJNS_1CILi0EEEiEJS2_iEEEDaRKNS_15ArithmeticTupleIJDpT_EEERKNS3_IJDpT0_EEEENKUlDpRKT_E_clIJS2_iEEEDaSH_)
$_ZN7cutlass13device_kernelIN5flash19enable_sm80_to_sm89INS1_16FlashAttnBwdSm80INS1_25CollectiveMainloopBwdSm80ILi2ELi2EN4cute5tupleIJNS5_1CILi128EEES8_NS7_ILi64EEEEEENS_10bfloat16_tEfNS_4arch4Sm80ELb1ELb0ELb1ELb1ELb1ELb0ELb0ELb0ELi2ELi4ELi4ELi4ELb0EEENS1_24CollectiveEpilogueBwdGQAISA_fSD_Li256ELb1ELb1EEENS1_25SingleTileBwdLPTSchedulerILb1ELi128ELb1EEEEEEEEEvNT_6ParamsE$_ZZN4cuteplIJNS_1CILi0EEEiEJS2_iEEEDaRKNS_15ArithmeticTupleIJDpT_EEERKNS3_IJDpT0_EEEENKUlDpRKT_E_clIJS2_iEEEDaSH_:
[----:B------:R-:W-:Y:S02]  /*106d0*/  IADD3 R11, R1, 0x13b8, RZ ;  /* 0x000013b8010b7810 */ /* 0x000fe40007ffe0ff */
[----:B------:R-:W-:Y:S02]  /*106e0*/  MOV R6, 0x10710 ;  /* 0x0001071000067802 */ /* 0x000fe40000000f00 */
[----:B------:R-:W-:Y:S02]  /*106f0*/  IADD3 R11, R11, c[0x0][0x20], RZ ;  /* 0x000008000b0b7a10 */ /* 0x000fe40007ffe0ff */
[----:B------:R-:W-:Y:S05]  /*10700*/  CALL.REL.NOINC `($_ZN7cutlass13device_kernelIN5flash19enable_sm80_to_sm89INS1_16FlashAttnBwdSm80INS1_25CollectiveMainloopBwdSm80ILi2ELi2EN4cute5tupleIJNS5_1CILi128EEES8_NS7_ILi64EEEEEENS_10bfloat16_tEfNS_4arch4Sm80ELb1ELb0ELb1ELb1ELb1ELb0ELb0ELb0ELi2ELi4ELi4ELi4ELb0EEENS1_24CollectiveEpilogueBwdGQAISA_fSD_Li256ELb1ELb1EEENS1_25SingleTileBwdLPTSchedulerILb1ELi128ELb1EEEEEEEEEvNT_6ParamsE$_ZN4cute5tupleIJNS_1CILi0EEEiEEC2ERKS2_RKi) ;  /* 0xffffadd000007944 */ /* 0x000fea0003c3ffff */
[----:B------:R1:W5:Y:S01]  /*10710*/  LDL R3, [R1+0x13b8] ;  /* 0x0013b80001037983 */ /* 0x0003620000100800 */
[----:B------:R-:W-:-:S04]  /*10720*/  MOV R11, 0x0 ;  /* 0x00000000000b7802 */ /* 0x000fc80000000f00 */
[----:B------:R-:W-:Y:S05]  /*10730*/  RET.REL.NODEC R10 `(_ZN7cutlass13device_kernelIN5flash19enable_sm80_to_sm89INS1_16FlashAttnBwdSm80INS1_25CollectiveMainloopBwdSm80ILi2ELi2EN4cute5tupleIJNS5_1CILi128EEES8_NS7_ILi64EEEEEENS_10bfloat16_tEfNS_4arch4Sm80ELb1ELb0ELb1ELb1ELb1ELb0ELb0ELb0ELi2ELi4ELi4ELi4ELb0EEENS1_24CollectiveEpilogueBwdGQAISA_fSD_Li256ELb1ELb1EEENS1_25SingleTileBwdLPTSchedulerILb1ELi128ELb1EEEEEEEEEvNT_6ParamsE) ;  /* 0xfffef8c00a007950 */ /* 0x000fea0003c3ffff */
        .type           $_ZN7cutlass13device_kernelIN5flash19enable_sm80_to_sm89INS1_16FlashAttnBwdSm80INS1_25CollectiveMainloopBwdSm80ILi2ELi2EN4cute5tupleIJNS5_1CILi128EEES8_NS7_ILi64EEEEEENS_10bfloat16_tEfNS_4arch4Sm80ELb1ELb0ELb1ELb1ELb1ELb0ELb0ELb0ELi2ELi4ELi4ELi4ELb0EEENS1_24CollectiveEpilogueBwdGQAISA_fSD_Li256ELb1ELb1EEENS1_25SingleTileBwdLPTSchedulerILb1ELi128ELb1EEEEEEEEEvNT_6ParamsE$_ZZN4cuteplIJNS_1CILi0EEEiEJiEEEDaRKNS_15ArithmeticTupleIJDpT_EEERKNS3_IJDpT0_EEEENKUlDpRKT_E_clIJiiEEEDaSH_,@function
        .size           $_ZN7cutlass13device_kernelIN5flash19enable_sm80_to_sm89INS1_16FlashAttnBwdSm80INS1_25CollectiveMainloopBwdSm80ILi2ELi2EN4cute5tupleIJNS5_1CILi128EEES8_NS7_ILi64EEEEEENS_10bfloat16_tEfNS_4arch4Sm80ELb1ELb0ELb1ELb1ELb1ELb0ELb0ELb0ELi2ELi4ELi4ELi4ELb0EEENS1_24CollectiveEpilogueBwdGQAISA_fSD_Li256ELb1ELb1EEENS1_25SingleTileBwdLPTSchedulerILb1ELi128ELb1EEEEEEEEEvNT_6ParamsE$_ZZN4cuteplIJNS_1CILi0EEEiEJiEEEDaRKNS_15ArithmeticTupleIJDpT_EEERKNS3_IJDpT0_EEEENKUlDpRKT_E_clIJiiEEEDaSH_,($_ZN7cutlass13device_kernelIN5flash19enable_sm80_to_sm89INS1_16FlashAttnBwdSm80INS1_25CollectiveMainloopBwdSm80ILi2ELi2EN4cute5tupleIJNS5_1CILi128EEES8_NS7_ILi64EEEEEENS_10bfloat16_tEfNS_4arch4Sm80ELb1ELb0ELb1ELb1ELb1ELb0ELb0ELb0ELi2ELi4ELi4ELi4ELb0EEENS1_24CollectiveEpilogueBwdGQAISA_fSD_Li256ELb1ELb1EEENS1_25SingleTileBwdLPTSchedulerILb1ELi128ELb1EEEEEEEEEvNT_6ParamsE$_ZZN4cuteplIJiEJNS_1CILi0EEEEEEDaRKNS_15ArithmeticTupleIJDpT_EEERKNS3_IJDpT0_EEEENKUlDpRKT_E_clIJiEEEDaSH_ - $_ZN7cutlass13device_kernelIN5flash19enable_sm80_to_sm89INS1_16FlashAttnBwdSm80INS1_25CollectiveMainloopBwdSm80ILi2ELi2EN4cute5tupleIJNS5_1CILi128EEES8_NS7_ILi64EEEEEENS_10bfloat16_tEfNS_4arch4Sm80ELb1ELb0ELb1ELb1ELb1ELb0ELb0ELb0ELi2ELi4ELi4ELi4ELb0EEENS1_24CollectiveEpilogueBwdGQAISA_fSD_Li256ELb1ELb1EEENS1_25SingleTileBwdLPTSchedulerILb1ELi128ELb1EEEEEEEEEvNT_6ParamsE$_ZZN4cuteplIJNS_1CILi0EEEiEJiEEEDaRKNS_15ArithmeticTupleIJDpT_EEERKNS3_IJDpT0_EEEENKUlDpRKT_E_clIJiiEEEDaSH_)
$_ZN7cutlass13device_kernelIN5flash19enable_sm80_to_sm89INS1_16FlashAttnBwdSm80INS1_25CollectiveMainloopBwdSm80ILi2ELi2EN4cute5tupleIJNS5_1CILi128EEES8_NS7_ILi64EEEEEENS_10bfloat16_tEfNS_4arch4Sm80ELb1ELb0ELb1ELb1ELb1ELb0ELb0ELb0ELi2ELi4ELi4ELi4ELb0EEENS1_24CollectiveEpilogueBwdGQAISA_fSD_Li256ELb1ELb1EEENS1_25SingleTileBwdLPTSchedulerILb1ELi128ELb1EEEEEEEEEvNT_6ParamsE$_ZZN4cuteplIJNS_1CILi0EEEiEJiEEEDaRKNS_15ArithmeticTupleIJDpT_EEERKNS3_IJDpT0_EEEENKUlDpRKT_E_clIJiiEEEDaSH_:
[----:B------:R-:W-:Y:S01]  /*10740*/  IADD3 R3, R1, 0x13b8, RZ ;  /* 0x000013b801037810 */ /* 0x000fe20007ffe0ff */
[----:B------:R-:W-:Y:S01]  /*10750*/  IMAD.MOV.U32 R2, RZ, RZ, R81 ;  /* 0x000000ffff027224 */ /* 0x000fe200078e0051 */
[----:B------:R-:W-:Y:S02]  /*10760*/  MOV R6, 0x10790 ;  /* 0x0001079000067802 */ /* 0x000fe40000000f00 */
[----:B------:R-:W-:Y:S02]  /*10770*/  IADD3 R3, R3, c[0x0][0x20], RZ ;  /* 0x0000080003037a10 */ /* 0x000fe40007ffe0ff */
[----:B------:R-:W-:Y:S05]  /*10780*/  CALL.REL.NOINC `($_ZN7cutlass13device_kernelIN5flash19enable_sm80_to_sm89INS1_16FlashAttnBwdSm80INS1_25CollectiveMainloopBwdSm80ILi2ELi2EN4cute5tupleIJNS5_1CILi128EEES8_NS7_ILi64EEEEEENS_10bfloat16_tEfNS_4arch4Sm80ELb1ELb0ELb1ELb1ELb1ELb0ELb0ELb0ELi2ELi4ELi4ELi4ELb0EEENS1_24CollectiveEpilogueBwdGQAISA_fSD_Li256ELb1ELb1EEENS1_25SingleTileBwdLPTSchedulerILb1ELi128ELb1EEEEEEEEEvNT_6ParamsE$_ZN4cute5tupleIJiiEEC2ERKiS3_) ;  /* 0xffffaed000007944 */ /* 0x000fea0003c3ffff */
[----:B------:R1:W5:Y:S01]  /*10790*/  LDL.64 R18, [R1+0x13b8] ;  /* 0x0013b80001127983 */ /* 0x0003620000100a00 */
[----:B------:R-:W-:Y:S02]  /*107a0*/  MOV R2, R4 ;  /* 0x0000000400027202 */ /* 0x000fe40000000f00 */
[----:B------:R-:W-:-:S04]  /*107b0*/  MOV R3, 0x0 ;  /* 0x0000000000037802 */ /* 0x000fc80000000f00 */
[----:B------:R-:W-:Y:S05]  /*107c0*/  RET.REL.NODEC R2 `(_ZN7cutlass13device_kernelIN5flash19enable_sm80_to_sm89INS1_16FlashAttnBwdSm80INS1_25CollectiveMainloopBwdSm80ILi2ELi2EN4cute5tupleIJNS5_1CILi128EEES8_NS7_ILi64EEEEEENS_10bfloat16_tEfNS_4arch4Sm80ELb1ELb0ELb1ELb1ELb1ELb0ELb0ELb0ELi2ELi4ELi4ELi4ELb0EEENS1_24CollectiveEpilogueBwdGQAISA_fSD_Li256ELb1ELb1EEENS1_25SingleTileBwdLPTSchedulerILb1ELi128ELb1EEEEEEEEEvNT_6ParamsE) ;  /* 0xfffef83002007950 */ /* 0x000fea0003c3ffff */
        .type           $_ZN7cutlass13device_kernelIN5flash19enable_sm80_to_sm89INS1_16FlashAttnBwdSm80INS1_25CollectiveMainloopBwdSm80ILi2ELi2EN4cute5tupleIJNS5_1CILi128EEES8_NS7_ILi64EEEEEENS_10bfloat16_tEfNS_4arch4Sm80ELb1ELb0ELb1ELb1ELb1ELb0ELb0ELb0ELi2ELi4ELi4ELi4ELb0EEENS1_24CollectiveEpilogueBwdGQAISA_fSD_Li256ELb1ELb1EEENS1_25SingleTileBwdLPTSchedulerILb1ELi128ELb1EEEEEEEEEvNT_6ParamsE$_ZZN4cuteplIJiEJNS_1CILi0EEEEEEDaRKNS_15ArithmeticTupleIJDpT_EEERKNS3_IJDpT0_EEEENKUlDpRKT_E_clIJiEEEDaSH_,@function
        .size           $_ZN7cutlass13device_kernelIN5flash19enable_sm80_to_sm89INS1_16FlashAttnBwdSm80INS1_25CollectiveMainloopBwdSm80ILi2ELi2EN4cute5tupleIJNS5_1CILi128EEES8_NS7_ILi64EEEEEENS_10bfloat16_tEfNS_4arch4Sm80ELb1ELb0ELb1ELb1ELb1ELb0ELb0ELb0ELi2ELi4ELi4ELi4ELb0EEENS1_24CollectiveEpilogueBwdGQAISA_fSD_Li256ELb1ELb1EEENS1_25SingleTileBwdLPTSchedulerILb1ELi128ELb1EEEEEEEEEvNT_6ParamsE$_ZZN4cuteplIJiEJNS_1CILi0EEEEEEDaRKNS_15ArithmeticTupleIJDpT_EEERKNS3_IJDpT0_EEEENKUlDpRKT_E_clIJiEEEDaSH_,($_ZN7cutlass13device_kernelIN5flash19enable_sm80_to_sm89INS1_16FlashAttnBwdSm80INS1_25CollectiveMainloopBwdSm80ILi2ELi2EN4cute5tupleIJNS5_1CILi128EEES8_NS7_ILi64EEEEEENS_10bfloat16_tEfNS_4arch4Sm80ELb1ELb0ELb1ELb1ELb1ELb0ELb0ELb0ELi2ELi4ELi4ELi4ELb0EEENS1_24CollectiveEpilogueBwdGQAISA_fSD_Li256ELb1ELb1EEENS1_25SingleTileBwdLPTSchedulerILb1ELi128ELb1EEEEEEEEEvNT_6ParamsE$_ZZN4cuteplIJiEJNS_1CILi0EEES2_EEEDaRKNS_15ArithmeticTupleIJDpT_EEERKNS3_IJDpT0_EEEENKUlDpRKT_E_clIJiS2_EEEDaSH_ - $_ZN7cutlass13device_kernelIN5flash19enable_sm80_to_sm89INS1_16FlashAttnBwdSm80INS1_25CollectiveMainloopBwdSm80ILi2ELi2EN4cute5tupleIJNS5_1CILi128EEES8_NS7_ILi64EEEEEENS_10bfloat16_tEfNS_4arch4Sm80ELb1ELb0ELb1ELb1ELb1ELb0ELb0ELb0ELi2ELi4ELi4ELi4ELb0EEENS1_24CollectiveEpilogueBwdGQAISA_fSD_Li256ELb1ELb1EEENS1_25SingleTileBwdLPTSchedulerILb1ELi128ELb1EEEEEEEEEvNT_6ParamsE$_ZZN4cuteplIJiEJNS_1CILi0EEEEEEDaRKNS_15ArithmeticTupleIJDpT_EEERKNS3_IJDpT0_EEEENKUlDpRKT_E_clIJiEEEDaSH_)
$_ZN7cutlass13device_kernelIN5flash19enable_sm80_to_sm89INS1_16FlashAttnBwdSm80INS1_25CollectiveMainloopBwdSm80ILi2ELi2EN4cute5tupleIJNS5_1CILi128EEES8_NS7_ILi64EEEEEENS_10bfloat16_tEfNS_4arch4Sm80ELb1ELb0ELb1ELb1ELb1ELb0ELb0ELb0ELi2ELi4ELi4ELi4ELb0EEENS1_24CollectiveEpilogueBwdGQAISA_fSD_Li256ELb1ELb1EEENS1_25SingleTileBwdLPTSchedulerILb1ELi128ELb1EEEEEEEEEvNT_6ParamsE$_ZZN4cuteplIJiEJNS_1CILi0EEEEEEDaRKNS_15ArithmeticTupleIJDpT_EEERKNS3_IJDpT0_EEEENKUlDpRKT_E_clIJiEEEDaSH_:
[----:B------:R-:W-:Y:S02]  /*107d0*/  IADD3 R2, R1, 0x16a8, RZ ;  /* 0x000016a801027810 */ /* 0x000fe40007ffe0ff */
[----:B------:R-:W-:Y:S02]  /*107e0*/  MOV R10, 0x10810 ;  /* 0x00010810000a7802 */ /* 0x000fe40000000f00 */
[----:B------:R-:W-:Y:S02]  /*107f0*/  IADD3 R2, R2, c[0x0][0x20], RZ ;  /* 0x0000080002027a10 */ /* 0x000fe40007ffe0ff */
[----:B------:R-:W-:Y:S05]  /*10800*/  CALL.REL.NOINC `($_ZN7cutlass13device_kernelIN5flash19enable_sm80_to_sm89INS1_16FlashAttnBwdSm80INS1_25CollectiveMainloopBwdSm80ILi2ELi2EN4cute5tupleIJNS5_1CILi128EEES8_NS7_ILi64EEEEEENS_10bfloat16_tEfNS_4arch4Sm80ELb1ELb0ELb1ELb1ELb1ELb0ELb0ELb0ELi2ELi4ELi4ELi4ELb0EEENS1_24CollectiveEpilogueBwdGQAISA_fSD_Li256ELb1ELb1EEENS1_25SingleTileBwdLPTSchedulerILb1ELi128ELb1EEEEEEEEEvNT_6ParamsE$_ZN4cute5tupleIJiEEC2ERKi) ;  /* 0xffffadc000007944 */ /* 0x000fea0003c3ffff */
[----:B------:R1:W5:Y:S01]  /*10810*/  LDL R2, [R1+0x16a8] ;  /* 0x0016a80001027983 */ /* 0x0003620000100800 */
[----:B------:R-:W-:-:S04]  /*10820*/  MOV R17, 0x0 ;  /* 0x0000000000117802 */ /* 0x000fc80000000f00 */
[----:B------:R-:W-:Y:S05]  /*10830*/  RET.REL.NODEC R16 `(_ZN7cutlass13device_kernelIN5flash19enable_sm80_to_sm89INS1_16FlashAttnBwdSm80INS1_25CollectiveMainloopBwdSm80ILi2ELi2EN4cute5tupleIJNS5_1CILi128EEES8_NS7_ILi64EEEEEENS_10bfloat16_tEfNS_4arch4Sm80ELb1ELb0ELb1ELb1ELb1ELb0ELb0ELb0ELi2ELi4ELi4ELi4ELb0EEENS1_24CollectiveEpilogueBwdGQAISA_fSD_Li256ELb1ELb1EEENS1_25SingleTileBwdLPTSchedulerILb1ELi128ELb1EEEEEEEEEvNT_6ParamsE) ;  /* 0xfffef7c010007950 */ /* 0x000fea0003c3ffff */
        .type           $_ZN7cutlass13device_kernelIN5flash19enable_sm80_to_sm89INS1_16FlashAttnBwdSm80INS1_25CollectiveMainloopBwdSm80ILi2ELi2EN4cute5tupleIJNS5_1CILi128EEES8_NS7_ILi64EEEEEENS_10bfloat16_tEfNS_4arch4Sm80ELb1ELb0ELb1ELb1ELb1ELb0ELb0ELb0ELi2ELi4ELi4ELi4ELb0EEENS1_24CollectiveEpilogueBwdGQAISA_fSD_Li256ELb1ELb1EEENS1_25SingleTileBwdLPTSchedulerILb1ELi128ELb1EEEEEEEEEvNT_6ParamsE$_ZZN4cuteplIJiEJNS_1CILi0EEES2_EEEDaRKNS_15ArithmeticTupleIJDpT_EEERKNS3_IJDpT0_EEEENKUlDpRKT_E_clIJiS2_EEEDaSH_,@function
        .size           $_ZN7cutlass13device_kernelIN5flash19enable_sm80_to_sm89INS1_16FlashAttnBwdSm80INS1_25CollectiveMainloopBwdSm80ILi2ELi2EN4cute5tupleIJNS5_1CILi128EEES8_NS7_ILi64EEEEEENS_10bfloat16_tEfNS_4arch4Sm80ELb1ELb0ELb1ELb1ELb1ELb0ELb0ELb0ELi2ELi4ELi4ELi4ELb0EEENS1_24CollectiveEpilogueBwdGQAISA_fSD_Li256ELb1ELb1EEENS1_25SingleTileBwdLPTSchedulerILb1ELi128ELb1EEEEEEEEEvNT_6ParamsE$_ZZN4cuteplIJiEJNS_1CILi0EEES2_EEEDaRKNS_15ArithmeticTupleIJDpT_EEERKNS3_IJDpT0_EEEENKUlDpRKT_E_clIJiS2_EEEDaSH_,($_ZN7cutlass13device_kernelIN5flash19enable_sm80_to_sm89INS1_16FlashAttnBwdSm80INS1_25CollectiveMainloopBwdSm80ILi2ELi2EN4cute5tupleIJNS5_1CILi128EEES8_NS7_ILi64EEEEEENS_10bfloat16_tEfNS_4arch4Sm80ELb1ELb0ELb1ELb1ELb1ELb0ELb0ELb0ELi2ELi4ELi4ELi4ELb0EEENS1_24CollectiveEpilogueBwdGQAISA_fSD_Li256ELb1ELb1EEENS1_25SingleTileBwdLPTSchedulerILb1ELi128ELb1EEEEEEEEEvNT_6ParamsE$_ZZN4cuteplIJiEJNS_1CILi0EEEiEEEDaRKNS_15ArithmeticTupleIJDpT_EEERKNS3_IJDpT0_EEEENKUlDpRKT_E_clIJiiEEEDaSH_ - $_ZN7cutlass13device_kernelIN5flash19enable_sm80_to_sm89INS1_16FlashAttnBwdSm80INS1_25CollectiveMainloopBwdSm80ILi2ELi2EN4cute5tupleIJNS5_1CILi128EEES8_NS7_ILi64EEEEEENS_10bfloat16_tEfNS_4arch4Sm80ELb1ELb0ELb1ELb1ELb1ELb0ELb0ELb0ELi2ELi4ELi4ELi4ELb0EEENS1_24CollectiveEpilogueBwdGQAISA_fSD_Li256ELb1ELb1EEENS1_25SingleTileBwdLPTSchedulerILb1ELi128ELb1EEEEEEEEEvNT_6ParamsE$_ZZN4cuteplIJiEJNS_1CILi0EEES2_EEEDaRKNS_15ArithmeticTupleIJDpT_EEERKNS3_IJDpT0_EEEENKUlDpRKT_E_clIJiS2_EEEDaSH_)
$_ZN7cutlass13device_kernelIN5flash19enable_sm80_to_sm89INS1_16FlashAttnBwdSm80INS1_25CollectiveMainloopBwdSm80ILi2ELi2EN4cute5tupleIJNS5_1CILi128EEES8_NS7_ILi64EEEEEENS_10bfloat16_tEfNS_4arch4Sm80ELb1ELb0ELb1ELb1ELb1ELb0ELb0ELb0ELi2ELi4ELi4ELi4ELb0EEENS1_24CollectiveEpilogueBwdGQAISA_fSD_Li256ELb1ELb1EEENS1_25SingleTileBwdLPTSchedulerILb1ELi128ELb1EEEEEEEEEvNT_6ParamsE$_ZZN4cuteplIJiEJNS_1CILi0EEES2_EEEDaRKNS_15ArithmeticTupleIJDpT_EEERKNS3_IJDpT0_EEEENKUlDpRKT_E_clIJiS2_EEEDaSH_:
[----:B------:R-:W-:Y:S02]  /*10840*/  IADD3 R2, R1, 0x13b8, RZ ;  /* 0x000013b801027810 */ /* 0x000fe40007ffe0ff */
[----:B------:R-:W-:Y:S02]  /*10850*/  MOV R10, 0x10880 ;  /* 0x00010880000a7802 */ /* 0x000fe40000000f00 */
[----:B------:R-:W-:Y:S02]  /*10860*/  IADD3 R2, R2, c[0x0][0x20], RZ ;  /* 0x0000080002027a10 */ /* 0x000fe40007ffe0ff */
[----:B------:R-:W-:Y:S05]  /*10870*/  CALL.REL.NOINC `($_ZN7cutlass13device_kernelIN5flash19enable_sm80_to_sm89INS1_16FlashAttnBwdSm80INS1_25CollectiveMainloopBwdSm80ILi2ELi2EN4cute5tupleIJNS5_1CILi128EEES8_NS7_ILi64EEEEEENS_10bfloat16_tEfNS_4arch4Sm80ELb1ELb0ELb1ELb1ELb1ELb0ELb0ELb0ELi2ELi4ELi4ELi4ELb0EEENS1_24CollectiveEpilogueBwdGQAISA_fSD_Li256ELb1ELb1EEENS1_25SingleTileBwdLPTSchedulerILb1ELi128ELb1EEEEEEEEEvNT_6ParamsE$_ZN4cute5tupleIJiNS_1CILi0EEEEEC2ERKiRKS2_) ;  /* 0xffffada000007944 */ /* 0x000fea0003c3ffff */
[----:B-1----:R1:W5:Y:S01]  /*10880*/  LDL R3, [R1+0x13b8] ;  /* 0x0013b80001037983 */ /* 0x0023620000100800 */
[----:B------:R-:W-:-:S04]  /*10890*/  MOV R51, 0x0 ;  /* 0x0000000000337802 */ /* 0x000fc80000000f00 */
[----:B------:R-:W-:Y:S05]  /*108a0*/  RET.REL.NODEC R50 `(_ZN7cutlass13device_kernelIN5flash19enable_sm80_to_sm89INS1_16FlashAttnBwdSm80INS1_25CollectiveMainloopBwdSm80ILi2ELi2EN4cute5tupleIJNS5_1CILi128EEES8_NS7_ILi64EEEEEENS_10bfloat16_tEfNS_4arch4Sm80ELb1ELb0ELb1ELb1ELb1ELb0ELb0ELb0ELi2ELi4ELi4ELi4ELb0EEENS1_24CollectiveEpilogueBwdGQAISA_fSD_Li256ELb1ELb1EEENS1_25SingleTileBwdLPTSchedulerILb1ELi128ELb1EEEEEEEEEvNT_6ParamsE) ;  /* 0xfffef75032007950 */ /* 0x000fea0003c3ffff */
        .type           $_ZN7cutlass13device_kernelIN5flash19enable_sm80_to_sm89INS1_16FlashAttnBwdSm80INS1_25CollectiveMainloopBwdSm80ILi2ELi2EN4cute5tupleIJNS5_1CILi128EEES8_NS7_ILi64EEEEEENS_10bfloat16_tEfNS_4arch4Sm80ELb1ELb0ELb1ELb1ELb1ELb0ELb0ELb0ELi2ELi4ELi4ELi4ELb0EEENS1_24CollectiveEpilogueBwdGQAISA_fSD_Li256ELb1ELb1EEENS1_25SingleTileBwdLPTSchedulerILb1ELi128ELb1EEEEEEEEEvNT_6ParamsE$_ZZN4cuteplIJiEJNS_1CILi0EEEiEEEDaRKNS_15ArithmeticTupleIJDpT_EEERKNS3_IJDpT0_EEEENKUlDpRKT_E_clIJiiEEEDaSH_,@function
        .size           $_ZN7cutlass13device_kernelIN5flash19enable_sm80_to_sm89INS1_16FlashAttnBwdSm80INS1_25CollectiveMainloopBwdSm80ILi2ELi2EN4cute5tupleIJNS5_1CILi128EEES8_NS7_ILi64EEEEEENS_10bfloat16_tEfNS_4arch4Sm80ELb1ELb0ELb1ELb1ELb1ELb0ELb0ELb0ELi2ELi4ELi4ELi4ELb0EEENS1_24CollectiveEpilogueBwdGQAISA_fSD_Li256ELb1ELb1EEENS1_25SingleTileBwdLPTSchedulerILb1ELi128ELb1EEEEEEEEEvNT_6ParamsE$_ZZN4cuteplIJiEJNS_1CILi0EEEiEEEDaRKNS_15ArithmeticTupleIJDpT_EEERKNS3_IJDpT0_EEEENKUlDpRKT_E_clIJiiEEEDaSH_,($_ZN7cutlass13device_kernelIN5flash19enable_sm80_to_sm89INS1_16FlashAttnBwdSm80INS1_25CollectiveMainloopBwdSm80ILi2ELi2EN4cute5tupleIJNS5_1CILi128EEES8_NS7_ILi64EEEEEENS_10bfloat16_tEfNS_4arch4Sm80ELb1ELb0ELb1ELb1ELb1ELb0ELb0ELb0ELi2ELi4ELi4ELi4ELb0EEENS1_24CollectiveEpilogueBwdGQAISA_fSD_Li256ELb1ELb1EEENS1_25SingleTileBwdLPTSchedulerILb1ELi128ELb1EEEEEEEEEvNT_6ParamsE$_ZZN4cuteplIJiEJiEEEDaRKNS_15ArithmeticTupleIJDpT_EEERKNS1_IJDpT0_EEEENKUlDpRKT_E_clIJiEEEDaSF_ - $_ZN7cutlass13device_kernelIN5flash19enable_sm80_to_sm89INS1_16FlashAttnBwdSm80INS1_25CollectiveMainloopBwdSm80ILi2ELi2EN4cute5tupleIJNS5_1CILi128EEES8_NS7_ILi64EEEEEENS_10bfloat16_tEfNS_4arch4Sm80ELb1ELb0ELb1ELb1ELb1ELb0ELb0ELb0ELi2ELi4ELi4ELi4ELb0EEENS1_24CollectiveEpilogueBwdGQAISA_fSD_Li256ELb1ELb1EEENS1_25SingleTileBwdLPTSchedulerILb1ELi128ELb1EEEEEEEEEvNT_6ParamsE$_ZZN4cuteplIJiEJNS_1CILi0EEEiEEEDaRKNS_15ArithmeticTupleIJDpT_EEERKNS3_IJDpT0_EEEENKUlDpRKT_E_clIJiiEEEDaSH_)
$_ZN7cutlass13device_kernelIN5flash19enable_sm80_to_sm89INS1_16FlashAttnBwdSm80INS1_25CollectiveMainloopBwdSm80ILi2ELi2EN4cute5tupleIJNS5_1CILi128EEES8_NS7_ILi64EEEEEENS_10bfloat16_tEfNS_4arch4Sm80ELb1ELb0ELb1ELb1ELb1ELb0ELb0ELb0ELi2ELi4ELi4ELi4ELb0EEENS1_24CollectiveEpilogueBwdGQAISA_fSD_Li256ELb1ELb1EEENS1_25SingleTileBwdLPTSchedulerILb1ELi128ELb1EEEEEEEEEvNT_6ParamsE$_ZZN4cuteplIJiEJNS_1CILi0EEEiEEEDaRKNS_15ArithmeticTupleIJDpT_EEERKNS3_IJDpT0_EEEENKUlDpRKT_E_clIJiiEEEDaSH_:
        /* <DEDUP_REMOVED lines=8> */
        .type           $_ZN7cutlass13device_kernelIN5flash19enable_sm80_to_sm89INS1_16FlashAttnBwdSm80INS1_25CollectiveMainloopBwdSm80ILi2ELi2EN4cute5tupleIJNS5_1CILi128EEES8_NS7_ILi64EEEEEENS_10bfloat16_tEfNS_4arch4Sm80ELb1ELb0ELb1ELb1ELb1ELb0ELb0ELb0ELi2ELi4ELi4ELi4ELb0EEENS1_24CollectiveEpilogueBwdGQAISA_fSD_Li256ELb1ELb1EEENS1_25SingleTileBwdLPTSchedulerILb1ELi128ELb1EEEEEEEEEvNT_6ParamsE$_ZZN4cuteplIJiEJiEEEDaRKNS_15ArithmeticTupleIJDpT_EEERKNS1_IJDpT0_EEEENKUlDpRKT_E_clIJiEEEDaSF_,@function
        .size           $_ZN7cutlass13device_kernelIN5flash19enable_sm80_to_sm89INS1_16FlashAttnBwdSm80INS1_25CollectiveMainloopBwdSm80ILi2ELi2EN4cute5tupleIJNS5_1CILi128EEES8_NS7_ILi64EEEEEENS_10bfloat16_tEfNS_4arch4Sm80ELb1ELb0ELb1ELb1ELb1ELb0ELb0ELb0ELi2ELi4ELi4ELi4ELb0EEENS1_24CollectiveEpilogueBwdGQAISA_fSD_Li256ELb1ELb1EEENS1_25SingleTileBwdLPTSchedulerILb1ELi128ELb1EEEEEEEEEvNT_6ParamsE$_ZZN4cuteplIJiEJiEEEDaRKNS_15ArithmeticTupleIJDpT_EEERKNS1_IJDpT0_EEEENKUlDpRKT_E_clIJiEEEDaSF_,($_ZN7cutlass13device_kernelIN5flash19enable_sm80_to_sm89INS1_16FlashAttnBwdSm80INS1_25CollectiveMainloopBwdSm80ILi2ELi2EN4cute5tupleIJNS5_1CILi128EEES8_NS7_ILi64EEEEEENS_10bfloat16_tEfNS_4arch4Sm80ELb1ELb0ELb1ELb1ELb1ELb0ELb0ELb0ELi2ELi4ELi4ELi4ELb0EEENS1_24CollectiveEpilogueBwdGQAISA_fSD_Li256ELb1ELb1EEENS1_25SingleTileBwdLPTSchedulerILb1ELi128ELb1EEEEEEEEEvNT_6ParamsE$_ZZN4cuteplIJiiEJNS_1CILi0EEES2_EEEDaRKNS_15ArithmeticTupleIJDpT_EEERKNS3_IJDpT0_EEEENKUlDpRKT_E_clIJiiEEEDaSH_ - $_ZN7cutlass13device_kernelIN5flash19enable_sm80_to_sm89INS1_16FlashAttnBwdSm80INS1_25CollectiveMainloopBwdSm80ILi2ELi2EN4cute5tupleIJNS5_1CILi128EEES8_NS7_ILi64EEEEEENS_10bfloat16_tEfNS_4arch4Sm80ELb1ELb0ELb1ELb1ELb1ELb0ELb0ELb0ELi2ELi4ELi4ELi4ELb0EEENS1_24CollectiveEpilogueBwdGQAISA_fSD_Li256ELb1ELb1EEENS1_25SingleTileBwdLPTSchedulerILb1ELi128ELb1EEEEEEEEEvNT_6ParamsE$_ZZN4cuteplIJiEJiEEEDaRKNS_15ArithmeticTupleIJDpT_EEERKNS1_IJDpT0_EEEENKUlDpRKT_E_clIJiEEEDaSF_)
$_ZN7cutlass13device_kernelIN5flash19enable_sm80_to_sm89INS1_16FlashAttnBwdSm80INS1_25CollectiveMainloopBwdSm80ILi2ELi2EN4cute5tupleIJNS5_1CILi128EEES8_NS7_ILi64EEEEEENS_10bfloat16_tEfNS_4arch4Sm80ELb1ELb0ELb1ELb1ELb1ELb0ELb0ELb0ELi2ELi4ELi4ELi4ELb0EEENS1_24CollectiveEpilogueBwdGQAISA_fSD_Li256ELb1ELb1EEENS1_25SingleTileBwdLPTSchedulerILb1ELi128ELb1EEEEEEEEEvNT_6ParamsE$_ZZN4cuteplIJiEJiEEEDaRKNS_15ArithmeticTupleIJDpT_EEERKNS1_IJDpT0_EEEENKUlDpRKT_E_clIJiEEEDaSF_:
[----:B------:R-:W-:Y:S02]  /*10930*/  IADD3 R2, R1, 0x13b8, RZ ;  /* 0x000013b801027810 */ /* 0x000fe40007ffe0ff */
[----:B------:R-:W-:Y:S02]  /*10940*/  MOV R10, 0x10970 ;  /* 0x00010970000a7802 */ /* 0x000fe40000000f00 */
[----:B------:R-:W-:Y:S02]  /*10950*/  IADD3 R2, R2, c[0x0][0x20], RZ ;  /* 0x0000080002027a10 */ /* 0x000fe40007ffe0ff */
[----:B------:R-:W-:Y:S05]  /*10960*/  CALL.REL.NOINC `($_ZN7cutlass13device_kernelIN5flash19enable_sm80_to_sm89INS1_16FlashAttnBwdSm80INS1_25CollectiveMainloopBwdSm80ILi2ELi2EN4cute5tupleIJNS5_1CILi128EEES8_NS7_ILi64EEEEEENS_10bfloat16_tEfNS_4arch4Sm80ELb1ELb0ELb1ELb1ELb1ELb0ELb0ELb0ELi2ELi4ELi4ELi4ELb0EEENS1_24CollectiveEpilogueBwdGQAISA_fSD_Li256ELb1ELb1EEENS1_25SingleTileBwdLPTSchedulerILb1ELi128ELb1EEEEEEEEEvNT_6ParamsE$_ZN4cute5tupleIJiEEC2ERKi) ;  /* 0xffffac6000007944 */ /* 0x000fea0003c3ffff */
[----:B------:R1:W5:Y:S01]  /*10970*/  LDL R3, [R1+0x13b8] ;  /* 0x0013b80001037983 */ /* 0x0003620000100800 */
[----:B------:R-:W-:Y:S02]  /*10980*/  MOV R8, R6 ;  /* 0x0000000600087202 */ /* 0x000fe40000000f00 */
[----:B------:R-:W-:-:S04]  /*10990*/  MOV R9, 0x0 ;  /* 0x0000000000097802 */ /* 0x000fc80000000f00 */
[----:B------:R-:W-:Y:S05]  /*109a0*/  RET.REL.NODEC R8 `(_ZN7cutlass13device_kernelIN5flash19enable_sm80_to_sm89INS1_16FlashAttnBwdSm80INS1_25CollectiveMainloopBwdSm80ILi2ELi2EN4cute5tupleIJNS5_1CILi128EEES8_NS7_ILi64EEEEEENS_10bfloat16_tEfNS_4arch4Sm80ELb1ELb0ELb1ELb1ELb1ELb0ELb0ELb0ELi2ELi4ELi4ELi4ELb0EEENS1_24CollectiveEpilogueBwdGQAISA_fSD_Li256ELb1ELb1EEENS1_25SingleTileBwdLPTSchedulerILb1ELi128ELb1EEEEEEEEEvNT_6ParamsE) ;  /* 0xfffef65008007950 */ /* 0x000fea0003c3ffff */
        .type           $_ZN7cutlass13device_kernelIN5flash19enable_sm80_to_sm89INS1_16FlashAttnBwdSm80INS1_25CollectiveMainloopBwdSm80ILi2ELi2EN4cute5tupleIJNS5_1CILi128EEES8_NS7_ILi64EEEEEENS_10bfloat16_tEfNS_4arch4Sm80ELb1ELb0ELb1ELb1ELb1ELb0ELb0ELb0ELi2ELi4ELi4ELi4ELb0EEENS1_24CollectiveEpilogueBwdGQAISA_fSD_Li256ELb1ELb1EEENS1_25SingleTileBwdLPTSchedulerILb1ELi128ELb1EEEEEEEEEvNT_6ParamsE$_ZZN4cuteplIJiiEJNS_1CILi0EEES2_EEEDaRKNS_15ArithmeticTupleIJDpT_EEERKNS3_IJDpT0_EEEENKUlDpRKT_E_clIJiiEEEDaSH_,@function
        .size           $_ZN7cutlass13device_kernelIN5flash19enable_sm80_to_sm89INS1_16FlashAttnBwdSm80INS1_25CollectiveMainloopBwdSm80ILi2ELi2EN4cute5tupleIJNS5_1CILi128EEES8_NS7_ILi64EEEEEENS_10bfloat16_tEfNS_4arch4Sm80ELb1ELb0ELb1ELb1ELb1ELb0ELb0ELb0ELi2ELi4ELi4ELi4ELb0EEENS1_24CollectiveEpilogueBwdGQAISA_fSD_Li256ELb1ELb1EEENS1_25SingleTileBwdLPTSchedulerILb1ELi128ELb1EEEEEEEEEvNT_6ParamsE$_ZZN4cuteplIJiiEJNS_1CILi0EEES2_EEEDaRKNS_15ArithmeticTupleIJDpT_EEERKNS3_IJDpT0_EEEENKUlDpRKT_E_clIJiiEEEDaSH_,($_ZN7cutlass13device_kernelIN5flash19enable_sm80_to_sm89INS1_16FlashAttnBwdSm80INS1_25CollectiveMainloopBwdSm80ILi2ELi2EN4cute5tupleIJNS5_1CILi128EEES8_NS7_ILi64EEEEEENS_10bfloat16_tEfNS_4arch4Sm80ELb1ELb0ELb1ELb1ELb1ELb0ELb0ELb0ELi2ELi4ELi4ELi4ELb0EEENS1_24CollectiveEpilogueBwdGQAISA_fSD_Li256ELb1ELb1EEENS1_25SingleTileBwdLPTSchedulerILb1ELi128ELb1EEEEEEEEEvNT_6ParamsE$_ZZN4cuteplIJiiEJiNS_1CILi0EEEEEEDaRKNS_15ArithmeticTupleIJDpT_EEERKNS3_IJDpT0_EEEENKUlDpRKT_E_clIJiiEEEDaSH_ - $_ZN7cutlass13device_kernelIN5flash19enable_sm80_to_sm89INS1_16FlashAttnBwdSm80INS1_25CollectiveMainloopBwdSm80ILi2ELi2EN4cute5tupleIJNS5_1CILi128EEES8_NS7_ILi64EEEEEENS_10bfloat16_tEfNS_4arch4Sm80ELb1ELb0ELb1ELb1ELb1ELb0ELb0ELb0ELi2ELi4ELi4ELi4ELb0EEENS1_24CollectiveEpilogueBwdGQAISA_fSD_Li256ELb1ELb1EEENS1_25SingleTileBwdLPTSchedulerILb1ELi128ELb1EEEEEEEEEvNT_6ParamsE$_ZZN4cuteplIJiiEJNS_1CILi0EEES2_EEEDaRKNS_15ArithmeticTupleIJDpT_EEERKNS3_IJDpT0_EEEENKUlDpRKT_E_clIJiiEEEDaSH_)
$_ZN7cutlass13device_kernelIN5flash19enable_sm80_to_sm89INS1_16FlashAttnBwdSm80INS1_25CollectiveMainloopBwdSm80ILi2ELi2EN4cute5tupleIJNS5_1CILi128EEES8_NS7_ILi64EEEEEENS_10bfloat16_tEfNS_4arch4Sm80ELb1ELb0ELb1ELb1ELb1ELb0ELb0ELb0ELi2ELi4ELi4ELi4ELb0EEENS1_24CollectiveEpilogueBwdGQAISA_fSD_Li256ELb1ELb1EEENS1_25SingleTileBwdLPTSchedulerILb1ELi128ELb1EEEEEEEEEvNT_6ParamsE$_ZZN4cuteplIJiiEJNS_1CILi0EEES2_EEEDaRKNS_15ArithmeticTupleIJDpT_EEERKNS3_IJDpT0_EEEENKUlDpRKT_E_clIJiiEEEDaSH_:
[----:B------:R-:W-:Y:S01]  /*109b0*/  IADD3 R3, R1, 0x16a8, RZ ;  /* 0x000016a801037810 */ /* 0x000fe20007ffe0ff */
[----:B------:R-:W-:Y:S01]  /*109c0*/  IMAD.MOV.U32 R10, RZ, RZ, R4 ;  /* 0x000000ffff0a7224 */ /* 0x000fe200078e0004 */
[----:B------:R-:W-:Y:S01]  /*109d0*/  MOV R6, 0x10a10 ;  /* 0x00010a1000067802 */ /* 0x000fe20000000f00 */
[----:B------:R-:W-:Y:S01]  /*109e0*/  IMAD.MOV.U32 R2, RZ, RZ, R81 ;  /* 0x000000ffff027224 */ /* 0x000fe200078e0051 */
[----:B------:R-:W-:Y:S02]  /*109f0*/  IADD3 R3, R3, c[0x0][0x20], RZ ;  /* 0x0000080003037a10 */ /* 0x000fe40007ffe0ff */
[----:B------:R-:W-:Y:S05]  /*10a00*/  CALL.REL.NOINC `($_ZN7cutlass13device_kernelIN5flash19enable_sm80_to_sm89INS1_16FlashAttnBwdSm80INS1_25CollectiveMainloopBwdSm80ILi2ELi2EN4cute5tupleIJNS5_1CILi128EEES8_NS7_ILi64EEEEEENS_10bfloat16_tEfNS_4arch4Sm80ELb1ELb0ELb1ELb1ELb1ELb0ELb0ELb0ELi2ELi4ELi4ELi4ELb0EEENS1_24CollectiveEpilogueBwdGQAISA_fSD_Li256ELb1ELb1EEENS1_25SingleTileBwdLPTSchedulerILb1ELi128ELb1EEEEEEEEEvNT_6ParamsE$_ZN4cute5tupleIJiiEEC2ERKiS3_) ;  /* 0xffffac5000007944 */ /* 0x000fea0003c3ffff */
[----:B------:R1:W5:Y:S01]  /*10a10*/  LDL.64 R2, [R1+0x16a8] ;  /* 0x0016a80001027983 */ /* 0x0003620000100a00 */
[----:B------:R-:W-:-:S04]  /*10a20*/  MOV R79, 0x0 ;  /* 0x00000000004f7802 */ /* 0x000fc80000000f00 */
[----:B------:R-:W-:Y:S05]  /*10a30*/  RET.REL.NODEC R78 `(_ZN7cutlass13device_kernelIN5flash19enable_sm80_to_sm89INS1_16FlashAttnBwdSm80INS1_25CollectiveMainloopBwdSm80ILi2ELi2EN4cute5tupleIJNS5_1CILi128EEES8_NS7_ILi64EEEEEENS_10bfloat16_tEfNS_4arch4Sm80ELb1ELb0ELb1ELb1ELb1ELb0ELb0ELb0ELi2ELi4ELi4ELi4ELb0EEENS1_24CollectiveEpilogueBwdGQAISA_fSD_Li256ELb1ELb1EEENS1_25SingleTileBwdLPTSchedulerILb1ELi128ELb1EEEEEEEEEvNT_6ParamsE) ;  /* 0xfffef5c04e007950 */ /* 0x000fea0003c3ffff */
        .type           $_ZN7cutlass13device_kernelIN5flash19enable_sm80_to_sm89INS1_16FlashAttnBwdSm80INS1_25CollectiveMainloopBwdSm80ILi2ELi2EN4cute5tupleIJNS5_1CILi128EEES8_NS7_ILi64EEEEEENS_10bfloat16_tEfNS_4arch4Sm80ELb1ELb0ELb1ELb1ELb1ELb0ELb0ELb0ELi2ELi4ELi4ELi4ELb0EEENS1_24CollectiveEpilogueBwdGQAISA_fSD_Li256ELb1ELb1EEENS1_25SingleTileBwdLPTSchedulerILb1ELi128ELb1EEEEEEEEEvNT_6ParamsE$_ZZN4cuteplIJiiEJiNS_1CILi0EEEEEEDaRKNS_15ArithmeticTupleIJDpT_EEERKNS3_IJDpT0_EEEENKUlDpRKT_E_clIJiiEEEDaSH_,@function
        .size           $_ZN7cutlass13device_kernelIN5flash19enable_sm80_to_sm89INS1_16FlashAttnBwdSm80INS1_25CollectiveMainloopBwdSm80ILi2ELi2EN4cute5tupleIJNS5_1CILi128EEES8_NS7_ILi64EEEEEENS_10bfloat16_tEfNS_4arch4Sm80ELb1ELb0ELb1ELb1ELb1ELb0ELb0ELb0ELi2ELi4ELi4ELi4ELb0EEENS1_24CollectiveEpilogueBwdGQAISA_fSD_Li256ELb1ELb1EEENS1_25SingleTileBwdLPTSchedulerILb1ELi128ELb1EEEEEEEEEvNT_6ParamsE$_ZZN4cuteplIJiiEJiNS_1CILi0EEEEEEDaRKNS_15ArithmeticTupleIJDpT_EEERKNS3_IJDpT0_EEEENKUlDpRKT_E_clIJiiEEEDaSH_,($_ZN7cutlass13device_kernelIN5flash19enable_sm80_to_sm89INS1_16FlashAttnBwdSm80INS1_25CollectiveMainloopBwdSm80ILi2ELi2EN4cute5tupleIJNS5_1CILi128EEES8_NS7_ILi64EEEEEENS_10bfloat16_tEfNS_4arch4Sm80ELb1ELb0ELb1ELb1ELb1ELb0ELb0ELb0ELi2ELi4ELi4ELi4ELb0EEENS1_24CollectiveEpilogueBwdGQAISA_fSD_Li256ELb1ELb1EEENS1_25SingleTileBwdLPTSchedulerILb1ELi128ELb1EEEEEEEEEvNT_6ParamsE$_ZZN4cuteplIJiiEJiiEEEDaRKNS_15ArithmeticTupleIJDpT_EEERKNS1_IJDpT0_EEEENKUlDpRKT_E_clIJiiEEEDaSF_ - $_ZN7cutlass13device_kernelIN5flash19enable_sm80_to_sm89INS1_16FlashAttnBwdSm80INS1_25CollectiveMainloopBwdSm80ILi2ELi2EN4cute5tupleIJNS5_1CILi128EEES8_NS7_ILi64EEEEEENS_10bfloat16_tEfNS_4arch4Sm80ELb1ELb0ELb1ELb1ELb1ELb0ELb0ELb0ELi2ELi4ELi4ELi4ELb0EEENS1_24CollectiveEpilogueBwdGQAISA_fSD_Li256ELb1ELb1EEENS1_25SingleTileBwdLPTSchedulerILb1ELi128ELb1EEEEEEEEEvNT_6ParamsE$_ZZN4cuteplIJiiEJiNS_1CILi0EEEEEEDaRKNS_15ArithmeticTupleIJDpT_EEERKNS3_IJDpT0_EEEENKUlDpRKT_E_clIJiiEEEDaSH_)
$_ZN7cutlass13device_kernelIN5flash19enable_sm80_to_sm89INS1_16FlashAttnBwdSm80INS1_25CollectiveMainloopBwdSm80ILi2ELi2EN4cute5tupleIJNS5_1CILi128EEES8_NS7_ILi64EEEEEENS_10bfloat16_tEfNS_4arch4Sm80ELb1ELb0ELb1ELb1ELb1ELb0ELb0ELb0ELi2ELi4ELi4ELi4ELb0EEENS1_24CollectiveEpilogueBwdGQAISA_fSD_Li256ELb1ELb1EEENS1_25SingleTileBwdLPTSchedulerILb1ELi128ELb1EEEEEEEEEvNT_6ParamsE$_ZZN4cuteplIJiiEJiNS_1CILi0EEEEEEDaRKNS_15ArithmeticTupleIJDpT_EEERKNS3_IJDpT0_EEEENKUlDpRKT_E_clIJiiEEEDaSH_:
[----:B------:R-:W-:Y:S01]  /*10a40*/  IADD3 R3, R1, 0x13b8, RZ ;  /* 0x000013b801037810 */ /* 0x000fe20007ffe0ff */
[----:B------:R-:W-:Y:S01]  /*10a50*/  IMAD.MOV.U32 R2, RZ, RZ, R81 ;  /* 0x000000ffff027224 */ /* 0x000fe200078e0051 */
[----:B------:R-:W-:Y:S02]  /*10a60*/  MOV R6, 0x10a90 ;  /* 0x00010a9000067802 */ /* 0x000fe40000000f00 */
[----:B------:R-:W-:Y:S02]  /*10a70*/  IADD3 R3, R3, c[0x0][0x20], RZ ;  /* 0x0000080003037a10 */ /* 0x000fe40007ffe0ff */
[----:B------:R-:W-:Y:S05]  /*10a80*/  CALL.REL.NOINC `($_ZN7cutlass13device_kernelIN5flash19enable_sm80_to_sm89INS1_16FlashAttnBwdSm80INS1_25CollectiveMainloopBwdSm80ILi2ELi2EN4cute5tupleIJNS5_1CILi128EEES8_NS7_ILi64EEEEEENS_10bfloat16_tEfNS_4arch4Sm80ELb1ELb0ELb1ELb1ELb1ELb0ELb0ELb0ELi2ELi4ELi4ELi4ELb0EEENS1_24CollectiveEpilogueBwdGQAISA_fSD_Li256ELb1ELb1EEENS1_25SingleTileBwdLPTSchedulerILb1ELi128ELb1EEEEEEEEEvNT_6ParamsE$_ZN4cute5tupleIJiiEEC2ERKiS3_) ;  /* 0xffffabd000007944 */ /* 0x000fea0003c3ffff */
[----:B------:R1:W5:Y:S01]  /*10a90*/  LDL R2, [R1+0x13b8] ;  /* 0x0013b80001027983 */ /* 0x0003620000100800 */
[----:B------:R-:W-:-:S04]  /*10aa0*/  MOV R51, 0x0 ;  /* 0x0000000000337802 */ /* 0x000fc80000000f00 */
[----:B------:R-:W-:Y:S05]  /*10ab0*/  RET.REL.NODEC R50 `(_ZN7cutlass13device_kernelIN5flash19enable_sm80_to_sm89INS1_16FlashAttnBwdSm80INS1_25CollectiveMainloopBwdSm80ILi2ELi2EN4cute5tupleIJNS5_1CILi128EEES8_NS7_ILi64EEEEEENS_10bfloat16_tEfNS_4arch4Sm80ELb1ELb0ELb1ELb1ELb1ELb0ELb0ELb0ELi2ELi4ELi4ELi4ELb0EEENS1_24CollectiveEpilogueBwdGQAISA_fSD_Li256ELb1ELb1EEENS1_25SingleTileBwdLPTSchedulerILb1ELi128ELb1EEEEEEEEEvNT_6ParamsE) ;  /* 0xfffef54032007950 */ /* 0x000fea0003c3ffff */
        .type           $_ZN7cutlass13device_kernelIN5flash19enable_sm80_to_sm89INS1_16FlashAttnBwdSm80INS1_25CollectiveMainloopBwdSm80ILi2ELi2EN4cute5tupleIJNS5_1CILi128EEES8_NS7_ILi64EEEEEENS_10bfloat16_tEfNS_4arch4Sm80ELb1ELb0ELb1ELb1ELb1ELb0ELb0ELb0ELi2ELi4ELi4ELi4ELb0EEENS1_24CollectiveEpilogueBwdGQAISA_fSD_Li256ELb1ELb1EEENS1_25SingleTileBwdLPTSchedulerILb1ELi128ELb1EEEEEEEEEvNT_6ParamsE$_ZZN4cuteplIJiiEJiiEEEDaRKNS_15ArithmeticTupleIJDpT_EEERKNS1_IJDpT0_EEEENKUlDpRKT_E_clIJiiEEEDaSF_,@function
        .size           $_ZN7cutlass13device_kernelIN5flash19enable_sm80_to_sm89INS1_16FlashAttnBwdSm80INS1_25CollectiveMainloopBwdSm80ILi2ELi2EN4cute5tupleIJNS5_1CILi128EEES8_NS7_ILi64EEEEEENS_10bfloat16_tEfNS_4arch4Sm80ELb1ELb0ELb1ELb1ELb1ELb0ELb0ELb0ELi2ELi4ELi4ELi4ELb0EEENS1_24CollectiveEpilogueBwdGQAISA_fSD_Li256ELb1ELb1EEENS1_25SingleTileBwdLPTSchedulerILb1ELi128ELb1EEEEEEEEEvNT_6ParamsE$_ZZN4cuteplIJiiEJiiEEEDaRKNS_15ArithmeticTupleIJDpT_EEERKNS1_IJDpT0_EEEENKUlDpRKT_E_clIJiiEEEDaSF_,($_ZN7cutlass13device_kernelIN5flash19enable_sm80_to_sm89INS1_16FlashAttnBwdSm80INS1_25CollectiveMainloopBwdSm80ILi2ELi2EN4cute5tupleIJNS5_1CILi128EEES8_NS7_ILi64EEEEEENS_10bfloat16_tEfNS_4arch4Sm80ELb1ELb0ELb1ELb1ELb1ELb0ELb0ELb0ELi2ELi4ELi4ELi4ELb0EEENS1_24CollectiveEpilogueBwdGQAISA_fSD_Li256ELb1ELb1EEENS1_25SingleTileBwdLPTSchedulerILb1ELi128ELb1EEEEEEEEEvNT_6ParamsE$_ZZN5flash25CollectiveMainloopBwdSm80ILi2ELi2EN4cute5tupleIJNS1_1CILi128EEES4_NS3_ILi64EEEEEEN7cutlass10bfloat16_tEfNS7_4arch4Sm80ELb1ELb0ELb1ELb1ELb1ELb0ELb0ELb0ELi2ELi4ELi4ELi4ELb0EE3mmaINS_16FlashAttnBwdSm80ISB_NS_24CollectiveEpilogueBwdGQAIS6_fSA_Li256ELb1ELb1EEENS_25SingleTileBwdLPTSchedulerILb1ELi128ELb1EEEE13SharedStorageENS1_6TensorINS1_11ArrayEngineIfLm32EEENS1_6LayoutINS2_IJNS2_IJNS3_ILi2EEESO_EEESO_NS3_ILi4EEEEEENS2_IJNS2_IJNS3_ILi1EEESO_EEESQ_NS3_ILi8EEEEEEEEEEEEbRKNSB_6ParamsERT0_S12_iNS2_IJiiiEEERT_ENKUlRT_iE_clINSK_INSL_IfLm64EEENSN_INS2_IJSP_SO_SU_EEESV_EEEEEEDaS17_i - $_ZN7cutlass13device_kernelIN5flash19enable_sm80_to_sm89INS1_16FlashAttnBwdSm80INS1_25CollectiveMainloopBwdSm80ILi2ELi2EN4cute5tupleIJNS5_1CILi128EEES8_NS7_ILi64EEEEEENS_10bfloat16_tEfNS_4arch4Sm80ELb1ELb0ELb1ELb1ELb1ELb0ELb0ELb0ELi2ELi4ELi4ELi4ELb0EEENS1_24CollectiveEpilogueBwdGQAISA_fSD_Li256ELb1ELb1EEENS1_25SingleTileBwdLPTSchedulerILb1ELi128ELb1EEEEEEEEEvNT_6ParamsE$_ZZN4cuteplIJiiEJiiEEEDaRKNS_15ArithmeticTupleIJDpT_EEERKNS1_IJDpT0_EEEENKUlDpRKT_E_clIJiiEEEDaSF_)
$_ZN7cutlass13device_kernelIN5flash19enable_sm80_to_sm89INS1_16FlashAttnBwdSm80INS1_25CollectiveMainloopBwdSm80ILi2ELi2EN4cute5tupleIJNS5_1CILi128EEES8_NS7_ILi64EEEEEENS_10bfloat16_tEfNS_4arch4Sm80ELb1ELb0ELb1ELb1ELb1ELb0ELb0ELb0ELi2ELi4ELi4ELi4ELb0EEENS1_24CollectiveEpilogueBwdGQAISA_fSD_Li256ELb1ELb1EEENS1_25SingleTileBwdLPTSchedulerILb1ELi128ELb1EEEEEEEEEvNT_6ParamsE$_ZZN4cuteplIJiiEJiiEEEDaRKNS_15ArithmeticTupleIJDpT_EEERKNS1_IJDpT0_EEEENKUlDpRKT_E_clIJiiEEEDaSF_:
        /* <DEDUP_REMOVED lines=8> */
        .type           $_ZN7cutlass13device_kernelIN5flash19enable_sm80_to_sm89INS1_16FlashAttnBwdSm80INS1_25CollectiveMainloopBwdSm80ILi2ELi2EN4cute5tupleIJNS5_1CILi128EEES8_NS7_ILi64EEEEEENS_10bfloat16_tEfNS_4arch4Sm80ELb1ELb0ELb1ELb1ELb1ELb0ELb0ELb0ELi2ELi4ELi4ELi4ELb0EEENS1_24CollectiveEpilogueBwdGQAISA_fSD_Li256ELb1ELb1EEENS1_25SingleTileBwdLPTSchedulerILb1ELi128ELb1EEEEEEEEEvNT_6ParamsE$_ZZN5flash25CollectiveMainloopBwdSm80ILi2ELi2EN4cute5tupleIJNS1_1CILi128EEES4_NS3_ILi64EEEEEEN7cutlass10bfloat16_tEfNS7_4arch4Sm80ELb1ELb0ELb1ELb1ELb1ELb0ELb0ELb0ELi2ELi4ELi4ELi4ELb0EE3mmaINS_16FlashAttnBwdSm80ISB_NS_24CollectiveEpilogueBwdGQAIS6_fSA_Li256ELb1ELb1EEENS_25SingleTileBwdLPTSchedulerILb1ELi128ELb1EEEE13SharedStorageENS1_6TensorINS1_11ArrayEngineIfLm32EEENS1_6LayoutINS2_IJNS2_IJNS3_ILi2EEESO_EEESO_NS3_ILi4EEEEEENS2_IJNS2_IJNS3_ILi1EEESO_EEESQ_NS3_ILi8EEEEEEEEEEEEbRKNSB_6ParamsERT0_S12_iNS2_IJiiiEEERT_ENKUlRT_iE_clINSK_INSL_IfLm64EEENSN_INS2_IJSP_SO_SU_EEESV_EEEEEEDaS17_i,@function
        .size           $_ZN7cutlass13device_kernelIN5flash19enable_sm80_to_sm89INS1_16FlashAttnBwdSm80INS1_25CollectiveMainloopBwdSm80ILi2ELi2EN4cute5tupleIJNS5_1CILi128EEES8_NS7_ILi64EEEEEENS_10bfloat16_tEfNS_4arch4Sm80ELb1ELb0ELb1ELb1ELb1ELb0ELb0ELb0ELi2ELi4ELi4ELi4ELb0EEENS1_24CollectiveEpilogueBwdGQAISA_fSD_Li256ELb1ELb1EEENS1_25SingleTileBwdLPTSchedulerILb1ELi128ELb1EEEEEEEEEvNT_6ParamsE$_ZZN5flash25CollectiveMainloopBwdSm80ILi2ELi2EN4cute5tupleIJNS1_1CILi128EEES4_NS3_ILi64EEEEEEN7cutlass10bfloat16_tEfNS7_4arch4Sm80ELb1ELb0ELb1ELb1ELb1ELb0ELb0ELb0ELi2ELi4ELi4ELi4ELb0EE3mmaINS_16FlashAttnBwdSm80ISB_NS_24CollectiveEpilogueBwdGQAIS6_fSA_Li256ELb1ELb1EEENS_25SingleTileBwdLPTSchedulerILb1ELi128ELb1EEEE13SharedStorageENS1_6TensorINS1_11ArrayEngineIfLm32EEENS1_6LayoutINS2_IJNS2_IJNS3_ILi2EEESO_EEESO_NS3_ILi4EEEEEENS2_IJNS2_IJNS3_ILi1EEESO_EEESQ_NS3_ILi8EEEEEEEEEEEEbRKNSB_6ParamsERT0_S12_iNS2_IJiiiEEERT_ENKUlRT_iE_clINSK_INSL_IfLm64EEENSN_INS2_IJSP_SO_SU_EEESV_EEEEEEDaS17_i,($_ZN7cutlass13device_kernelIN5flash19enable_sm80_to_sm89INS1_16FlashAttnBwdSm80INS1_25CollectiveMainloopBwdSm80ILi2ELi2EN4cute5tupleIJNS5_1CILi128EEES8_NS7_ILi64EEEEEENS_10bfloat16_tEfNS_4arch4Sm80ELb1ELb0ELb1ELb1ELb1ELb0ELb0ELb0ELi2ELi4ELi4ELi4ELb0EEENS1_24CollectiveEpilogueBwdGQAISA_fSD_Li256ELb1ELb1EEENS1_25SingleTileBwdLPTSchedulerILb1ELi128ELb1EEEEEEEEEvNT_6ParamsE$_ZZN5flash25CollectiveMainloopBwdSm80ILi2ELi2EN4cute5tupleIJNS1_1CILi128EEES4_NS3_ILi64EEEEEEN7cutlass10bfloat16_tEfNS7_4arch4Sm80ELb1ELb0ELb1ELb1ELb1ELb0ELb0ELb0ELi2ELi4ELi4ELi4ELb0EE3mmaINS_16FlashAttnBwdSm80ISB_NS_24CollectiveEpilogueBwdGQAIS6_fSA_Li256ELb1ELb1EEENS_25SingleTileBwdLPTSchedulerILb1ELi128ELb1EEEE13SharedStorageENS1_6TensorINS1_11ArrayEngineIfLm32EEENS1_6LayoutINS2_IJNS2_IJNS3_ILi2EEESO_EEESO_NS3_ILi4EEEEEENS2_IJNS2_IJNS3_ILi1EEESO_EEESQ_NS3_ILi8EEEEEEEEEEEEbRKNSB_6ParamsERT0_S12_iNS2_IJiiiEEERT_ENKUliT_E_clIZSC_ISJ_SX_EbS10_S12_S12_iS13_S15_EUlRS16_iE_EEDaiS16_ - $_ZN7cutlass13device_kernelIN5flash19enable_sm80_to_sm89INS1_16FlashAttnBwdSm80INS1_25CollectiveMainloopBwdSm80ILi2ELi2EN4cute5tupleIJNS5_1CILi128EEES8_NS7_ILi64EEEEEENS_10bfloat16_tEfNS_4arch4Sm80ELb1ELb0ELb1ELb1ELb1ELb0ELb0ELb0ELi2ELi4ELi4ELi4ELb0EEENS1_24CollectiveEpilogueBwdGQAISA_fSD_Li256ELb1ELb1EEENS1_25SingleTileBwdLPTSchedulerILb1ELi128ELb1EEEEEEEEEvNT_6ParamsE$_ZZN5flash25CollectiveMainloopBwdSm80ILi2ELi2EN4cute5tupleIJNS1_1CILi128EEES4_NS3_ILi64EEEEEEN7cutlass10bfloat16_tEfNS7_4arch4Sm80ELb1ELb0ELb1ELb1ELb1ELb0ELb0ELb0ELi2ELi4ELi4ELi4ELb0EE3mmaINS_16FlashAttnBwdSm80ISB_NS_24CollectiveEpilogueBwdGQAIS6_fSA_Li256ELb1ELb1EEENS_25SingleTileBwdLPTSchedulerILb1ELi128ELb1EEEE13SharedStorageENS1_6TensorINS1_11ArrayEngineIfLm32EEENS1_6LayoutINS2_IJNS2_IJNS3_ILi2EEESO_EEESO_NS3_ILi4EEEEEENS2_IJNS2_IJNS3_ILi1EEESO_EEESQ_NS3_ILi8EEEEEEEEEEEEbRKNSB_6ParamsERT0_S12_iNS2_IJiiiEEERT_ENKUlRT_iE_clINSK_INSL_IfLm64EEENSN_INS2_IJSP_SO_SU_EEESV_EEEEEEDaS17_i)
$_ZN7cutlass13device_kernelIN5flash19enable_sm80_to_sm89INS1_16FlashAttnBwdSm80INS1_25CollectiveMainloopBwdSm80ILi2ELi2EN4cute5tupleIJNS5_1CILi128EEES8_NS7_ILi64EEEEEENS_10bfloat16_tEfNS_4arch4Sm80ELb1ELb0ELb1ELb1ELb1ELb0ELb0ELb0ELi2ELi4ELi4ELi4ELb0EEENS1_24CollectiveEpilogueBwdGQAISA_fSD_Li256ELb1ELb1EEENS1_25SingleTileBwdLPTSchedulerILb1ELi128ELb1EEEEEEEEEvNT_6ParamsE$_ZZN5flash25CollectiveMainloopBwdSm80ILi2ELi2EN4cute5tupleIJNS1_1CILi128EEES4_NS3_ILi64EEEEEEN7cutlass10bfloat16_tEfNS7_4arch4Sm80ELb1ELb0ELb1ELb1ELb1ELb0ELb0ELb0ELi2ELi4ELi4ELi4ELb0EE3mmaINS_16FlashAttnBwdSm80ISB_NS_24CollectiveEpilogueBwdGQAIS6_fSA_Li256ELb1ELb1EEENS_25SingleTileBwdLPTSchedulerILb1ELi128ELb1EEEE13SharedStorageENS1_6TensorINS1_11ArrayEngineIfLm32EEENS1_6LayoutINS2_IJNS2_IJNS3_ILi2EEESO_EEESO_NS3_ILi4EEEEEENS2_IJNS2_IJNS3_ILi1EEESO_EEESQ_NS3_ILi8EEEEEEEEEEEEbRKNSB_6ParamsERT0_S12_iNS2_IJiiiEEERT_ENKUlRT_iE_clINSK_INSL_IfLm64EEENSN_INS2_IJSP_SO_SU_EEESV_EEEEEEDaS17_i:
        /* <DEDUP_REMOVED lines=13> */
[----:B-1---5:R-:W-:Y:S05]  /*10c10*/  CALL.REL.NOINC `($_ZN7cutlass13device_kernelIN5flash19enable_sm80_to_sm89INS1_16FlashAttnBwdSm80INS1_25CollectiveMainloopBwdSm80ILi2ELi2EN4cute5tupleIJNS5_1CILi128EEES8_NS7_ILi64EEEEEENS_10bfloat16_tEfNS_4arch4Sm80ELb1ELb0ELb1ELb1ELb1ELb0ELb0ELb0ELi2ELi4ELi4ELi4ELb0EEENS1_24CollectiveEpilogueBwdGQAISA_fSD_Li256ELb1ELb1EEENS1_25SingleTileBwdLPTSchedulerILb1ELi128ELb1EEEEEEEEEvNT_6ParamsE$_ZZN4cute7idx2crdIiNS_5tupleIJNS_1CILi32EEENS2_ILi4EEENS2_ILi2EEENS2_ILi1EEEEEENS1_IJS6_S3_NS2_ILi128EEENS2_ILi0EEEEEEEEDaRKT_RKT0_RKT1_ENKUlRKT_RKT0_E_clIS3_S6_EEDaSM_SP_) ;  /* 0xfffff45000007944 */ /* 0x022fea0003c3ffff */
[----:B------:R-:W-:Y:S02]  /*10c20*/  MOV R4, 0x10c40 ;  /* 0x00010c4000047802 */ /* 0x000fe40000000f00 */
[----:B------:R-:W-:Y:S05]  /*10c30*/  CALL.REL.NOINC `($_ZN7cutlass13device_kernelIN5flash19enable_sm80_to_sm89INS1_16FlashAttnBwdSm80INS1_25CollectiveMainloopBwdSm80ILi2ELi2EN4cute5tupleIJNS5_1CILi128EEES8_NS7_ILi64EEEEEENS_10bfloat16_tEfNS_4arch4Sm80ELb1ELb0ELb1ELb1ELb1ELb0ELb0ELb0ELi2ELi4ELi4ELi4ELb0EEENS1_24CollectiveEpilogueBwdGQAISA_fSD_Li256ELb1ELb1EEENS1_25SingleTileBwdLPTSchedulerILb1ELi128ELb1EEEEEEEEEvNT_6ParamsE$_ZZN4cute7idx2crdIiNS_5tupleIJNS_1CILi32EEENS2_ILi4EEENS2_ILi2EEENS2_ILi1EEEEEENS1_IJS6_S3_NS2_ILi128EEENS2_ILi0EEEEEEEEDaRKT_RKT0_RKT1_ENKUlRKT_RKT0_E_clIS4_S3_EEDaSM_SP_) ;  /* 0xfffff49000007944 */ /* 0x000fea0003c3ffff */
[----:B------:R1:W-:Y:S01]  /*10c40*/  STL [R1+0x1388], R6 ;  /* 0x0013880601007387 */ /* 0x0003e20000100800 */
[----:B------:R-:W-:-:S03]  /*10c50*/  MOV R4, 0x10c70 ;  /* 0x00010c7000047802 */ /* 0x000fc60000000f00 */
[----:B-1----:R-:W-:Y:S05]  /*10c60*/  CALL.REL.NOINC `($_ZN7cutlass13device_kernelIN5flash19enable_sm80_to_sm89INS1_16FlashAttnBwdSm80INS1_25CollectiveMainloopBwdSm80ILi2ELi2EN4cute5tupleIJNS5_1CILi128EEES8_NS7_ILi64EEEEEENS_10bfloat16_tEfNS_4arch4Sm80ELb1ELb0ELb1ELb1ELb1ELb0ELb0ELb0ELi2ELi4ELi4ELi4ELb0EEENS1_24CollectiveEpilogueBwdGQAISA_fSD_Li256ELb1ELb1EEENS1_25SingleTileBwdLPTSchedulerILb1ELi128ELb1EEEEEEEEEvNT_6ParamsE$_ZZN4cute7idx2crdIiNS_5tupleIJNS_1CILi32EEENS2_ILi4EEENS2_ILi2EEENS2_ILi1EEEEEENS1_IJS6_S3_NS2_ILi128EEENS2_ILi0EEEEEEEEDaRKT_RKT0_RKT1_ENKUlRKT_RKT0_E_clIS5_S8_EEDaSM_SP_) ;  /* 0xfffff4f000007944 */ /* 0x002fea0003c3ffff */
[----:B------:R1:W-:Y:S01]  /*10c70*/  STL [R1+0x1394], R2 ;  /* 0x0013940201007387 */ /* 0x0003e20000100800 */
[----:B------:R-:W-:-:S03]  /*10c80*/  MOV R4, 0x10ca0 ;  /* 0x00010ca000047802 */ /* 0x000fc60000000f00 */
[----:B-1----:R-:W-:Y:S05]  /*10c90*/  CALL.REL.NOINC `($_ZN7cutlass13device_kernelIN5flash19enable_sm80_to_sm89INS1_16FlashAttnBwdSm80INS1_25CollectiveMainloopBwdSm80ILi2ELi2EN4cute5tupleIJNS5_1CILi128EEES8_NS7_ILi64EEEEEENS_10bfloat16_tEfNS_4arch4Sm80ELb1ELb0ELb1ELb1ELb1ELb0ELb0ELb0ELi2ELi4ELi4ELi4ELb0EEENS1_24CollectiveEpilogueBwdGQAISA_fSD_Li256ELb1ELb1EEENS1_25SingleTileBwdLPTSchedulerILb1ELi128ELb1EEEEEEEEEvNT_6ParamsE$_ZZN4cute9transformINS_5tupleIJNS_1CILi32EEENS2_ILi4EEENS2_ILi2EEENS2_ILi1EEEEEENS1_IJS6_S3_NS2_ILi128EEENS2_ILi0EEEEEEZNS_7idx2crdIiS7_SA_EEDaRKT_RKT0_RKT1_EUlRKT_RKT0_E_EEDaSE_SH_OSI_ENKUlDpSN_E_clIJiiiS9_EEEDaST_) ;  /* 0xfffff5d000007944 */ /* 0x002fea0003c3ffff */
[----:B------:R-:W-:Y:S02]  /*10ca0*/  MOV R4, 0x10cc0 ;  /* 0x00010cc000047802 */ /* 0x000fe40000000f00 */
[----:B--2--5:R-:W-:Y:S05]  /*10cb0*/  CALL.REL.NOINC `($_ZN7cutlass13device_kernelIN5flash19enable_sm80_to_sm89INS1_16FlashAttnBwdSm80INS1_25CollectiveMainloopBwdSm80ILi2ELi2EN4cute5tupleIJNS5_1CILi128EEES8_NS7_ILi64EEEEEENS_10bfloat16_tEfNS_4arch4Sm80ELb1ELb0ELb1ELb1ELb1ELb0ELb0ELb0ELi2ELi4ELi4ELi4ELb0EEENS1_24CollectiveEpilogueBwdGQAISA_fSD_Li256ELb1ELb1EEENS1_25SingleTileBwdLPTSchedulerILb1ELi128ELb1EEEEEEEEEvNT_6ParamsE$_ZZN4cute7crd2crdINS_5tupleIJiiiNS_1CILi0EEEEEENS1_IJNS2_ILi32EEENS2_ILi4EEENS2_ILi2EEENS2_ILi1EEEEEENS1_IJS8_S8_S8_S8_EEEEEDaRKT_RKT0_RKT1_ENKUlRKT_RKT0_RKT1_E_clIiS5_S8_EEDaSM_SP_SS_) ;  /* 0xffffe93000007944 */ /* 0x024fea0003c3ffff */
[----:B------:R-:W-:Y:S02]  /*10cc0*/  MOV R8, R2 ;  /* 0x0000000200087202 */ /* 0x000fe40000000f00 */
[----:B------:R-:W-:Y:S02]  /*10cd0*/  MOV R2, 0x10cf0 ;  /* 0x00010cf000027802 */ /* 0x000fe40000000f00 */
[----:B------:R-:W-:Y:S05]  /*10ce0*/  CALL.REL.NOINC `($_ZN7cutlass13device_kernelIN5flash19enable_sm80_to_sm89INS1_16FlashAttnBwdSm80INS1_25CollectiveMainloopBwdSm80ILi2ELi2EN4cute5tupleIJNS5_1CILi128EEES8_NS7_ILi64EEEEEENS_10bfloat16_tEfNS_4arch4Sm80ELb1ELb0ELb1ELb1ELb1ELb0ELb0ELb0ELi2ELi4ELi4ELi4ELb0EEENS1_24CollectiveEpilogueBwdGQAISA_fSD_Li256ELb1ELb1EEENS1_25SingleTileBwdLPTSchedulerILb1ELi128ELb1EEEEEEEEEvNT_6ParamsE$_ZZN4cute7crd2crdINS_5tupleIJiiiNS_1CILi0EEEEEENS1_IJNS2_ILi32EEENS2_ILi4EEENS2_ILi2EEENS2_ILi1EEEEEENS1_IJS8_S8_S8_S8_EEEEEDaRKT_RKT0_RKT1_ENKUlRKT_RKT0_RKT1_E_clIiS6_S8_EEDaSM_SP_SS_) ;  /* 0xffffe93000007944 */ /* 0x000fea0003c3ffff */
[----:B------:R1:W-:Y:S01]  /*10cf0*/  STL [R1+0x1388], R3 ;  /* 0x0013880301007387 */ /* 0x0003e20000100800 */
[----:B------:R-:W-:-:S03]  /*10d00*/  MOV R2, 0x10d20 ;  /* 0x00010d2000027802 */ /* 0x000fc60000000f00 */
[----:B-1----:R-:W-:Y:S05]  /*10d10*/  CALL.REL.NOINC `($_ZN7cutlass13device_kernelIN5flash19enable_sm80_to_sm89INS1_16FlashAttnBwdSm80INS1_25CollectiveMainloopBwdSm80ILi2ELi2EN4cute5tupleIJNS5_1CILi128EEES8_NS7_ILi64EEEEEENS_10bfloat16_tEfNS_4arch4Sm80ELb1ELb0ELb1ELb1ELb1ELb0ELb0ELb0ELi2ELi4ELi4ELi4ELb0EEENS1_24CollectiveEpilogueBwdGQAISA_fSD_Li256ELb1ELb1EEENS1_25SingleTileBwdLPTSchedulerILb1ELi128ELb1EEEEEEEEEvNT_6ParamsE$_ZZN4cute7crd2crdINS_5tupleIJiiiNS_1CILi0EEEEEENS1_IJNS2_ILi32EEENS2_ILi4EEENS2_ILi2EEENS2_ILi1EEEEEENS1_IJS8_S8_S8_S8_EEEEEDaRKT_RKT0_RKT1_ENKUlRKT_RKT0_RKT1_E_clIiS7_S8_EEDaSM_SP_SS_) ;  /* 0xffffe93000007944 */ /* 0x002fea0003c3ffff */
[----:B------:R1:W-:Y:S01]  /*10d20*/  STL [R1+0x1394], R5 ;  /* 0x0013940501007387 */ /* 0x0003e20000100800 */
[----:B------:R-:W-:-:S03]  /*10d30*/  MOV R4, 0x10d50 ;  /* 0x00010d5000047802 */ /* 0x000fc60000000f00 */
[----:B-1----:R-:W-:Y:S05]  /*10d40*/  CALL.REL.NOINC `($_ZN7cutlass13device_kernelIN5flash19enable_sm80_to_sm89INS1_16FlashAttnBwdSm80INS1_25CollectiveMainloopBwdSm80ILi2ELi2EN4cute5tupleIJNS5_1CILi128EEES8_NS7_ILi64EEEEEENS_10bfloat16_tEfNS_4arch4Sm80ELb1ELb0ELb1ELb1ELb1ELb0ELb0ELb0ELi2ELi4ELi4ELi4ELb0EEENS1_24CollectiveEpilogueBwdGQAISA_fSD_Li256ELb1ELb1EEENS1_25SingleTileBwdLPTSchedulerILb1ELi128ELb1EEEEEEEEEvNT_6ParamsE$_ZZN4cute9transformINS_5tupleIJiiiNS_1CILi0EEEEEENS1_IJNS2_ILi32EEENS2_ILi4EEENS2_ILi2EEENS2_ILi1EEEEEENS1_IJS8_S8_S8_S8_EEEZNS_7crd2crdIS4_S9_SA_EEDaRKT_RKT0_RKT1_EUlRKT_RKT0_RKT1_E_EEDaSE_SH_SK_OT2_ENKUlDpSN_E_clIJiiiS3_EEEDaSX_) ;  /* 0xfffff6c000007944 */ /* 0x002fea0003c3ffff */
[----:B-----5:R2:W-:Y:S01]  /*10d50*/  STL [R1+0x13a8], R8 ;  /* 0x0013a80801007387 */ /* 0x0205e20000100800 */
[----:B------:R-:W-:Y:S01]  /*10d60*/  IADD3 R46, R7, 0x30, RZ ;  /* 0x00000030072e7810 */ /* 0x000fe20007ffe0ff */
[----:B------:R-:W-:Y:S01]  /*10d70*/  IMAD.MOV.U32 R4, RZ, RZ, R2 ;  /* 0x000000ffff047224 */ /* 0x000fe200078e0002 */
[----:B------:R-:W-:Y:S01]  /*10d80*/  MOV R6, 0x10dd0 ;  /* 0x00010dd000067802 */ /* 0x000fe20000000f00 */
[----:B------:R2:W-:Y:S01]  /*10d90*/  STL.U8 [R1+0x139c], RZ ;  /* 0x00139cff01007387 */ /* 0x0005e20000100000 */
[----:B------:R-:W-:-:S03]  /*10da0*/  IMAD.MOV.U32 R47, RZ, RZ, RZ ;  /* 0x000000ffff2f7224 */ /* 0x000fc600078e00ff */
[----:B------:R2:W-:Y:S04]  /*10db0*/  STL.64 [R1+0x13a0], R2 ;  /* 0x0013a00201007387 */ /* 0x0005e80000100a00 */
[----:B-12---:R-:W-:Y:S05]  /*10dc0*/  CALL.REL.NOINC `($_ZN7cutlass13device_kernelIN5flash19enable_sm80_to_sm89INS1_16FlashAttnBwdSm80INS1_25CollectiveMainloopBwdSm80ILi2ELi2EN4cute5tupleIJNS5_1CILi128EEES8_NS7_ILi64EEEEEENS_10bfloat16_tEfNS_4arch4Sm80ELb1ELb0ELb1ELb1ELb1ELb0ELb0ELb0ELi2ELi4ELi4ELi4ELb0EEENS1_24CollectiveEpilogueBwdGQAISA_fSD_Li256ELb1ELb1EEENS1_25SingleTileBwdLPTSchedulerILb1ELi128ELb1EEEEEEEEEvNT_6ParamsE$_ZN4cute3eso3ESOILb1ELb0EJNS_6LayoutINS_5tupleIJNS3_IJNS3_IJNS_1CILi4EEENS4_ILi8EEEEEENS3_IJS5_NS4_ILi2EEEEEEEEENS3_IJNS3_IJS8_S8_EEENS3_IJS8_S6_EEEEEEEEENS3_IJNS3_IJNS3_IJNS_11ScaledBasisIS8_JLi1EEEENSF_INS4_ILi1EEEJLi0EEEEEEENS3_IJNSF_INS4_ILi16EEEJLi0EEEENSF_IS6_JLi1EEEEEEEEEENS3_IJNS3_IJNSF_ISH_JLi1EEEENSF_IS6_JLi0EEEEEEENS3_IJNSF_INS4_ILi64EEEJLi0EEEENSF_ISK_JLi1EEEEEEEEEEEEEEENS_10ViewEngineINS_23ArithmeticTupleIteratorINS_15ArithmeticTupleIJNS4_ILi0EEES12_EEEEEEEEEC2ERKSY_RKS15_) ;  /* 0xffff88a000007944 */ /* 0x006fea0003c3ffff */
[----:B------:R-:W-:Y:S01]  /*10dd0*/  IMAD.MOV.U32 R10, RZ, RZ, R3 ;  /* 0x000000ffff0a7224 */ /* 0x000fe200078e0003 */
[----:B-1----:R-:W-:Y:S01]  /*10de0*/  IADD3 R2, R7, 0x28, RZ ;  /* 0x0000002807027810 */ /* 0x002fe20007ffe0ff */
[----:B------:R-:W-:Y:S01]  /*10df0*/  IMAD.MOV.U32 R3, RZ, RZ, R81 ;  /* 0x000000ffff037224 */ /* 0x000fe200078e0051 */
[----:B------:R-:W-:Y:S02]  /*10e00*/  MOV R8, 0x10e20 ;  /* 0x00010e2000087802 */ /* 0x000fe40000000f00 */
[----:B------:R-:W-:Y:S05]  /*10e10*/  CALL.REL.NOINC `($_ZN7cutlass13device_kernelIN5flash19enable_sm80_to_sm89INS1_16FlashAttnBwdSm80INS1_25CollectiveMainloopBwdSm80ILi2ELi2EN4cute5tupleIJNS5_1CILi128EEES8_NS7_ILi64EEEEEENS_10bfloat16_tEfNS_4arch4Sm80ELb1ELb0ELb1ELb1ELb1ELb0ELb0ELb0ELi2ELi4ELi4ELi4ELb0EEENS1_24CollectiveEpilogueBwdGQAISA_fSD_Li256ELb1ELb1EEENS1_25SingleTileBwdLPTSchedulerILb1ELi128ELb1EEEEEEEEEvNT_6ParamsE$_ZN4cute3eso3ESOILb0ELb0EJiiEEC2ERKiS4_) ;  /* 0xffff635000007944 */ /* 0x000fea0003c3ffff */
[----:B-1----:R-:W2:Y:S01]  /*10e20*/  LDL.64 R2, [R1+0x1388] ;  /* 0x0013880001027983 */ /* 0x002ea20000100a00 */
[----:B------:R-:W-:-:S03]  /*10e30*/  MOV R6, 0x10e70 ;  /* 0x00010e7000067802 */ /* 0x000fc60000000f00 */
[----:B--2---:R1:W-:Y:S04]  /*10e40*/  STL [R1+0x1394], R2 ;  /* 0x0013940201007387 */ /* 0x0043e80000100800 */
[----:B------:R1:W-:Y:S02]  /*10e50*/  STL [R1+0x1398], R3 ;  /* 0x0013980301007387 */ /* 0x0003e40000100800 */
[----:B-1----:R-:W-:Y:S05]  /*10e60*/  CALL.REL.NOINC `($_ZN7cutlass13device_kernelIN5flash19enable_sm80_to_sm89INS1_16FlashAttnBwdSm80INS1_25CollectiveMainloopBwdSm80ILi2ELi2EN4cute5tupleIJNS5_1CILi128EEES8_NS7_ILi64EEEEEENS_10bfloat16_tEfNS_4arch4Sm80ELb1ELb0ELb1ELb1ELb1ELb0ELb0ELb0ELi2ELi4ELi4ELi4ELb0EEENS1_24CollectiveEpilogueBwdGQAISA_fSD_Li256ELb1ELb1EEENS1_25SingleTileBwdLPTSchedulerILb1ELi128ELb1EEEEEEEEEvNT_6ParamsE$_ZN4cute3eso3ESOILb0ELb0EJiNS_5tupleIJiiEEEEEC2ERKiRKS3_) ;  /* 0xffff626000007944 */ /* 0x002fea0003c3ffff */
[----:B------:R2:W5:Y:S04]  /*10e70*/  LDL R5, [R1+0x1390] ;  /* 0x0013900001057983 */ /* 0x0005680000100800 */
[----:B-1----:R2:W5:Y:S01]  /*10e80*/  LDL.64 R2, [R1+0x1388] ;  /* 0x0013880001027983 */ /* 0x0025620000100a00 */
[----:B------:R-:W-:-:S03]  /*10e90*/  MOV R6, 0x10eb0 ;  /* 0x00010eb000067802 */ /* 0x000fc60000000f00 */
[----:B--2--5:R-:W-:Y:S05]  /*10ea0*/  CALL.REL.NOINC `($_ZN7cutlass13device_kernelIN5flash19enable_sm80_to_sm89INS1_16FlashAttnBwdSm80INS1_25CollectiveMainloopBwdSm80ILi2ELi2EN4cute5tupleIJNS5_1CILi128EEES8_NS7_ILi64EEEEEENS_10bfloat16_tEfNS_4arch4Sm80ELb1ELb0ELb1ELb1ELb1ELb0ELb0ELb0ELi2ELi4ELi4ELi4ELb0EEENS1_24CollectiveEpilogueBwdGQAISA_fSD_Li256ELb1ELb1EEENS1_25SingleTileBwdLPTSchedulerILb1ELi128ELb1EEEEEEEEEvNT_6ParamsE$_ZN4cute3eso3ESOILb0ELb1EJNS_5tupleIJiNS2_IJiiEEEEEENS2_IJNS_10UnderscoreENS2_IJS5_S5_EEEEEEEEC2ERKS4_RKS7_) ;  /* 0xffff68a000007944 */ /* 0x024fea0003c3ffff */
        /* <DEDUP_REMOVED lines=10> */
[----:B-1---5:R-:W-:Y:S05]  /*10f50*/  CALL.REL.NOINC `($_ZN7cutlass13device_kernelIN5flash19enable_sm80_to_sm89INS1_16FlashAttnBwdSm80INS1_25CollectiveMainloopBwdSm80ILi2ELi2EN4cute5tupleIJNS5_1CILi128EEES8_NS7_ILi64EEEEEENS_10bfloat16_tEfNS_4arch4Sm80ELb1ELb0ELb1ELb1ELb1ELb0ELb0ELb0ELi2ELi4ELi4ELi4ELb0EEENS1_24CollectiveEpilogueBwdGQAISA_fSD_Li256ELb1ELb1EEENS1_25SingleTileBwdLPTSchedulerILb1ELi128ELb1EEEEEEEEEvNT_6ParamsE$_ZN4cute5tupleIJiEEC2ERKi) ;  /* 0xffffa67000007944 */ /* 0x022fea0003c3ffff */
[----:B------:R1:W5:Y:S01]  /*10f60*/  LDL R6, [R1+0x1388] ;  /* 0x0013880001067983 */ /* 0x0003620000100800 */
[----:B------:R-:W-:Y:S01]  /*10f70*/  IMAD.MOV.U32 R3, RZ, RZ, R4 ;  /* 0x000000ffff037224 */ /* 0x000fe200078e0004 */
[----:B------:R-:W-:Y:S02]  /*10f80*/  MOV R2, R81 ;  /* 0x0000005100027202 */ /* 0x000fe40000000f00 */
        /* <DEDUP_REMOVED lines=9> */
[----:B------:R-:W-:-:S02]  /*11020*/  MOV R6, 0x11040 ;  /* 0x0001104000067802 */ /* 0x000fc40000000f00 */
[----:B-1---5:R-:W-:Y:S05]  /*11030*/  CALL.REL.NOINC `($_ZN7cutlass13device_kernelIN5flash19enable_sm80_to_sm89INS1_16FlashAttnBwdSm80INS1_25CollectiveMainloopBwdSm80ILi2ELi2EN4cute5tupleIJNS5_1CILi128EEES8_NS7_ILi64EEEEEENS_10bfloat16_tEfNS_4arch4Sm80ELb1ELb0ELb1ELb1ELb1ELb0ELb0ELb0ELi2ELi4ELi4ELi4ELb0EEENS1_24CollectiveEpilogueBwdGQAISA_fSD_Li256ELb1ELb1EEENS1_25SingleTileBwdLPTSchedulerILb1ELi128ELb1EEEEEEEEEvNT_6ParamsE$_ZN4cute5tupleIJNS_1CILi0EEEiEEC2ERKS2_RKi) ;  /* 0xffffa4a000007944 */ /* 0x022fea0003c3ffff */
[----:B------:R1:W5:Y:S01]  /*11040*/  LDL R54, [R1+0x1388] ;  /* 0x0013880001367983 */ /* 0x0003620000100800 */
[----:B------:R-:W-:Y:S01]  /*11050*/  IMAD.MOV.U32 R3, RZ, RZ, R4 ;  /* 0x000000ffff037224 */ /* 0x000fe200078e0004 */
[----:B------:R-:W-:-:S02]  /*11060*/  MOV R2, R7 ;  /* 0x0000000700027202 */ /* 0x000fc40000000f00 */
[----:B------:R-:W-:Y:S02]  /*11070*/  MOV R10, 0x11090 ;  /* 0x00011090000a7802 */ /* 0x000fe40000000f00 */
[----:B-1---5:R-:W-:Y:S05]  /*11080*/  CALL.REL.NOINC `($_ZN7cutlass13device_kernelIN5flash19enable_sm80_to_sm89INS1_16FlashAttnBwdSm80INS1_25CollectiveMainloopBwdSm80ILi2ELi2EN4cute5tupleIJNS5_1CILi128EEES8_NS7_ILi64EEEEEENS_10bfloat16_tEfNS_4arch4Sm80ELb1ELb0ELb1ELb1ELb1ELb0ELb0ELb0ELi2ELi4ELi4ELi4ELb0EEENS1_24CollectiveEpilogueBwdGQAISA_fSD_Li256ELb1ELb1EEENS1_25SingleTileBwdLPTSchedulerILb1ELi128ELb1EEEEEEEEEvNT_6ParamsE$_ZN4cute5tupleIJiEEC2ERKi) ;  /* 0xffffa54000007944 */ /* 0x022fea0003c3ffff */
[----:B------:R1:W5:Y:S01]  /*11090*/  LDL R3, [R1+0x1380] ;  /* 0x0013800001037983 */ /* 0x0003620000100800 */
[----:B------:R-:W-:Y:S02]  /*110a0*/  MOV R2, R81 ;  /* 0x0000005100027202 */ /* 0x000fe40000000f00 */
[----:B------:R-:W-:Y:S02]  /*110b0*/  MOV R10, 0x110d0 ;  /* 0x000110d0000a7802 */ /* 0x000fe40000000f00 */
[----:B-1---5:R-:W-:Y:S05]  /*110c0*/  CALL.REL.NOINC `($_ZN7cutlass13device_kernelIN5flash19enable_sm80_to_sm89INS1_16FlashAttnBwdSm80INS1_25CollectiveMainloopBwdSm80ILi2ELi2EN4cute5tupleIJNS5_1CILi128EEES8_NS7_ILi64EEEEEENS_10bfloat16_tEfNS_4arch4Sm80ELb1ELb0ELb1ELb1ELb1ELb0ELb0ELb0ELi2ELi4ELi4ELi4ELb0EEENS1_24CollectiveEpilogueBwdGQAISA_fSD_Li256ELb1ELb1EEENS1_25SingleTileBwdLPTSchedulerILb1ELi128ELb1EEEEEEEEEvNT_6ParamsE$_ZN4cute5tupleIJiEEC2ERKi) ;  /* 0xffffa50000007944 */ /* 0x022fea0003c3ffff */
[----:B------:R1:W5:Y:S01]  /*110d0*/  LDL R3, [R1+0x1388] ;  /* 0x0013880001037983 */ /* 0x0003620000100800 */
[----:B------:R-:W-:Y:S02]  /*110e0*/  MOV R2, R81 ;  /* 0x0000005100027202 */ /* 0x000fe40000000f00 */
[----:B------:R-:W-:Y:S02]  /*110f0*/  MOV R6, 0x11110 ;  /* 0x0001111000067802 */ /* 0x000fe40000000f00 */
[----:B-1---5:R-:W-:Y:S05]  /*11100*/  CALL.REL.NOINC `($_ZN7cutlass13device_kernelIN5flash19enable_sm80_to_sm89INS1_16FlashAttnBwdSm80INS1_25CollectiveMainloopBwdSm80ILi2ELi2EN4cute5tupleIJNS5_1CILi128EEES8_NS7_ILi64EEEEEENS_10bfloat16_tEfNS_4arch4Sm80ELb1ELb0ELb1ELb1ELb1ELb0ELb0ELb0ELi2ELi4ELi4ELi4ELb0EEENS1_24CollectiveEpilogueBwdGQAISA_fSD_Li256ELb1ELb1EEENS1_25SingleTileBwdLPTSchedulerILb1ELi128ELb1EEEEEEEEEvNT_6ParamsE$_ZN4cute3eso3ESOILb0ELb1EJiNS_1CILi0EEEEEC2ERKiRKS3_) ;  /* 0xffff685000007944 */ /* 0x022fea0003c3ffff */
[----:B------:R2:W5:Y:S01]  /*11110*/  LDL R10, [R1+0x1388] ;  /* 0x00138800010a7983 */ /* 0x0005620000100800 */
[----:B------:R-:W-:-:S03]  /*11120*/  MOV R4, 0x11150 ;  /* 0x0001115000047802 */ /* 0x000fc60000000f00 */
[----:B------:R2:W-:Y:S04]  /*11130*/  STL [R1+0x1388], R54 ;  /* 0x0013883601007387 */ /* 0x0005e80000100800 */
[----:B-12--5:R-:W-:Y:S05]  /*11140*/  CALL.REL.NOINC `($_ZN7cutlass13device_kernelIN5flash19enable_sm80_to_sm89INS1_16FlashAttnBwdSm80INS1_25CollectiveMainloopBwdSm80ILi2ELi2EN4cute5tupleIJNS5_1CILi128EEES8_NS7_ILi64EEEEEENS_10bfloat16_tEfNS_4arch4Sm80ELb1ELb0ELb1ELb1ELb1ELb0ELb0ELb0ELi2ELi4ELi4ELi4ELb0EEENS1_24CollectiveEpilogueBwdGQAISA_fSD_Li256ELb1ELb1EEENS1_25SingleTileBwdLPTSchedulerILb1ELi128ELb1EEEEEEEEEvNT_6ParamsE$_ZZN4cuteplIJNS_1CILi0EEEiEJiEEEDaRKNS_15ArithmeticTupleIJDpT_EEERKNS3_IJDpT0_EEEENKUlDpRKT_E_clIJiiEEEDaSH_) ;  /* 0xfffff5f000007944 */ /* 0x026fea0003c3ffff */
[----:B------:R-:W-:Y:S01]  /*11150*/  IMAD.SHL.U32 R3, R5, 0x10, RZ ;  /* 0x0000001005037824 */ /* 0x000fe200078e00ff */
[----:B------:R-:W-:Y:S02]  /*11160*/  MOV R2, R81 ;  /* 0x0000005100027202 */ /* 0x000fe40000000f00 */
[----:B------:R-:W-:Y:S02]  /*11170*/  MOV R10, 0x11190 ;  /* 0x00011190000a7802 */ /* 0x000fe40000000f00 */
[----:B-1---5:R-:W-:Y:S05]  /*11180*/  CALL.REL.NOINC `($_ZN7cutlass13device_kernelIN5flash19enable_sm80_to_sm89INS1_16FlashAttnBwdSm80INS1_25CollectiveMainloopBwdSm80ILi2ELi2EN4cute5tupleIJNS5_1CILi128EEES8_NS7_ILi64EEEEEENS_10bfloat16_tEfNS_4arch4Sm80ELb1ELb0ELb1ELb1ELb1ELb0ELb0ELb0ELi2ELi4ELi4ELi4ELb0EEENS1_24CollectiveEpilogueBwdGQAISA_fSD_Li256ELb1ELb1EEENS1_25SingleTileBwdLPTSchedulerILb1ELi128ELb1EEEEEEEEEvNT_6ParamsE$_ZN4cute5tupleIJiEEC2ERKi) ;  /* 0xffffa44000007944 */ /* 0x022fea0003c3ffff */
[----:B------:R1:W5:Y:S01]  /*11190*/  LDL R4, [R1+0x1388] ;  /* 0x0013880001047983 */ /* 0x0003620000100800 */
[----:B------:R-:W-:Y:S01]  /*111a0*/  IMAD.SHL.U32 R3, R52, 0x8, RZ ;  /* 0x0000000834037824 */ /* 0x000fe200078e00ff */
        /* <DEDUP_REMOVED lines=20> */
[----:B-1---5:R-:W-:Y:S05]  /*112f0*/  CALL.REL.NOINC `($_ZN7cutlass13device_kernelIN5flash19enable_sm80_to_sm89INS1_16FlashAttnBwdSm80INS1_25CollectiveMainloopBwdSm80ILi2ELi2EN4cute5tupleIJNS5_1CILi128EEES8_NS7_ILi64EEEEEENS_10bfloat16_tEfNS_4arch4Sm80ELb1ELb0ELb1ELb1ELb1ELb0ELb0ELb0ELi2ELi4ELi4ELi4ELb0EEENS1_24CollectiveEpilogueBwdGQAISA_fSD_Li256ELb1ELb1EEENS1_25SingleTileBwdLPTSchedulerILb1ELi128ELb1EEEEEEEEEvNT_6ParamsE$_ZN4cute5tupleIJNS_1CILi0EEEiEEC2ERKS2_RKi) ;  /* 0xffffa1e000007944 */ /* 0x022fea0003c3ffff */
[----:B------:R1:W5:Y:S01]  /*11300*/  LDL R52, [R1+0x1388] ;  /* 0x0013880001347983 */ /* 0x0003620000100800 */
[----:B------:R-:W-:Y:S01]  /*11310*/  IMAD.MOV.U32 R3, RZ, RZ, R4 ;  /* 0x000000ffff037224 */ /* 0x000fe200078e0004 */
[----:B------:R-:W-:Y:S02]  /*11320*/  MOV R2, R81 ;  /* 0x0000005100027202 */ /* 0x000fe40000000f00 */
[----:B------:R-:W-:-:S02]  /*11330*/  MOV R6, 0x11350 ;  /* 0x0001135000067802 */ /* 0x000fc40000000f00 */
[----:B-1---5:R-:W-:Y:S05]  /*11340*/  CALL.REL.NOINC `($_ZN7cutlass13device_kernelIN5flash19enable_sm80_to_sm89INS1_16FlashAttnBwdSm80INS1_25CollectiveMainloopBwdSm80ILi2ELi2EN4cute5tupleIJNS5_1CILi128EEES8_NS7_ILi64EEEEEENS_10bfloat16_tEfNS_4arch4Sm80ELb1ELb0ELb1ELb1ELb1ELb0ELb0ELb0ELi2ELi4ELi4ELi4ELb0EEENS1_24CollectiveEpilogueBwdGQAISA_fSD_Li256ELb1ELb1EEENS1_25SingleTileBwdLPTSchedulerILb1ELi128ELb1EEEEEEEEEvNT_6ParamsE$_ZN4cute3eso3ESOILb0ELb1EJiNS_1CILi0EEEEEC2ERKiRKS3_) ;  /* 0xffff661000007944 */ /* 0x022fea0003c3ffff */
[----:B------:R2:W5:Y:S01]  /*11350*/  LDL R10, [R1+0x1388] ;  /* 0x00138800010a7983 */ /* 0x0005620000100800 */
[----:B------:R-:W-:-:S02]  /*11360*/  MOV R11, R81 ;  /* 0x00000051000b7202 */ /* 0x000fc40000000f00 */
[----:B------:R-:W-:Y:S01]  /*11370*/  MOV R86, 0x113a0 ;  /* 0x000113a000567802 */ /* 0x000fe20000000f00 */
[----:B------:R2:W-:Y:S04]  /*11380*/  STL [R1+0x1388], R52 ;  /* 0x0013883401007387 */ /* 0x0005e80000100800 */
[----:B-12--5:R-:W-:Y:S05]  /*11390*/  CALL.REL.NOINC `($_ZN7cutlass13device_kernelIN5flash19enable_sm80_to_sm89INS1_16FlashAttnBwdSm80INS1_25CollectiveMainloopBwdSm80ILi2ELi2EN4cute5tupleIJNS5_1CILi128EEES8_NS7_ILi64EEEEEENS_10bfloat16_tEfNS_4arch4Sm80ELb1ELb0ELb1ELb1ELb1ELb0ELb0ELb0ELi2ELi4ELi4ELi4ELb0EEENS1_24CollectiveEpilogueBwdGQAISA_fSD_Li256ELb1ELb1EEENS1_25SingleTileBwdLPTSchedulerILb1ELi128ELb1EEEEEEEEEvNT_6ParamsE$_ZZN4cuteplIJiEJNS_1CILi0EEEiEEEDaRKNS_15ArithmeticTupleIJDpT_EEERKNS3_IJDpT0_EEEENKUlDpRKT_E_clIJiiEEEDaSH_) ;  /* 0xfffff51000007944 */ /* 0x026fea0003c3ffff */
[----:B-----5:R-:W-:Y:S01]  /*113a0*/  IMAD.IADD R4, R3, 0x1, R19 ;  /* 0x0000000103047824 */ /* 0x020fe200078e0213 */
[----:B------:R-:W-:Y:S02]  /*113b0*/  IADD3 R10, R18, R2, RZ ;  /* 0x00000002120a7210 */ /* 0x000fe40007ffe0ff */
[----:B------:R-:W-:Y:S02]  /*113c0*/  MOV R52, 0x113f0 ;  /* 0x000113f000347802 */ /* 0x000fe40000000f00 */
[----:B------:R2:W-:Y:S04]  /*113d0*/  STL [R1+0x1388], R4 ;  /* 0x0013880401007387 */ /* 0x0005e80000100800 */
[----:B-12---:R-:W-:Y:S05]  /*113e0*/  CALL.REL.NOINC `($_ZN7cutlass13device_kernelIN5flash19enable_sm80_to_sm89INS1_16FlashAttnBwdSm80INS1_25CollectiveMainloopBwdSm80ILi2ELi2EN4cute5tupleIJNS5_1CILi128EEES8_NS7_ILi64EEEEEENS_10bfloat16_tEfNS_4arch4Sm80ELb1ELb0ELb1ELb1ELb1ELb0ELb0ELb0ELi2ELi4ELi4ELi4ELb0EEENS1_24CollectiveEpilogueBwdGQAISA_fSD_Li256ELb1ELb1EEENS1_25SingleTileBwdLPTSchedulerILb1ELi128ELb1EEEEEEEEEvNT_6ParamsE$_ZZN4cuteplIJiiEJiiEEEDaRKNS_15ArithmeticTupleIJDpT_EEERKNS1_IJDpT0_EEEENKUlDpRKT_E_clIJiiEEEDaSF_) ;  /* 0xfffff6d000007944 */ /* 0x006fea0003c3ffff */
[----:B-----5:R2:W-:Y:S01]  /*113f0*/  STL [R1+0x1388], R5 ;  /* 0x0013880501007387 */ /* 0x0205e20000100800 */
[----:B------:R-:W-:-:S03]  /*11400*/  MOV R78, 0x11420 ;  /* 0x00011420004e7802 */ /* 0x000fc60000000f00 */
[----:B-12---:R-:W-:Y:S05]  /*11410*/  CALL.REL.NOINC `($_ZN7cutlass13device_kernelIN5flash19enable_sm80_to_sm89INS1_16FlashAttnBwdSm80INS1_25CollectiveMainloopBwdSm80ILi2ELi2EN4cute5tupleIJNS5_1CILi128EEES8_NS7_ILi64EEEEEENS_10bfloat16_tEfNS_4arch4Sm80ELb1ELb0ELb1ELb1ELb1ELb0ELb0ELb0ELi2ELi4ELi4ELi4ELb0EEENS1_24CollectiveEpilogueBwdGQAISA_fSD_Li256ELb1ELb1EEENS1_25SingleTileBwdLPTSchedulerILb1ELi128ELb1EEEEEEEEEvNT_6ParamsE$_ZZN4cuteplIJiiEJNS_1CILi0EEES2_EEEDaRKNS_15ArithmeticTupleIJDpT_EEERKNS3_IJDpT0_EEEENKUlDpRKT_E_clIJiiEEEDaSH_) ;  /* 0xfffff59000007944 */ /* 0x006fea0003c3ffff */
[----:B------:R-:W-:Y:S02]  /*11420*/  MOV R6, 0x11440 ;  /* 0x0001144000067802 */ /* 0x000fe40000000f00 */
[----:B-1---5:R-:W-:Y:S05]  /*11430*/  CALL.REL.NOINC `($_ZN7cutlass13device_kernelIN5flash19enable_sm80_to_sm89INS1_16FlashAttnBwdSm80INS1_25CollectiveMainloopBwdSm80ILi2ELi2EN4cute5tupleIJNS5_1CILi128EEES8_NS7_ILi64EEEEEENS_10bfloat16_tEfNS_4arch4Sm80ELb1ELb0ELb1ELb1ELb1ELb0ELb0ELb0ELi2ELi4ELi4ELi4ELb0EEENS1_24CollectiveEpilogueBwdGQAISA_fSD_Li256ELb1ELb1EEENS1_25SingleTileBwdLPTSchedulerILb1ELi128ELb1EEEEEEEEEvNT_6ParamsE$_ZN4cute3eso3ESOILb1ELb0EJNS_6LayoutINS_5tupleIJNS3_IJNS_1CILi2EEES5_EEES5_NS4_ILi8EEEEEENS3_IJNS3_IJNS_11ScaledBasisINS4_ILi1EEEJLi1EEEENS9_IS7_JLi0EEEEEEENS9_INS4_ILi64EEEJLi0EEEENS9_INS4_ILi16EEEJLi1EEEEEEEEENS_15ArithmeticTupleIJiiEEEEEC2ERKSJ_RKSL_) ;  /* 0xffff8b2000007944 */ /* 0x022fea0003c3ffff */
[----:B------:R-:W2:Y:S01]  /*11440*/  LDL.64 R10, [R1+0x1388] ;  /* 0x00138800010a7983 */ /* 0x000ea20000100a00 */
[----:B-1----:R-:W-:-:S03]  /*11450*/  MOV R4, 0x11480 ;  /* 0x0001148000047802 */ /* 0x002fc60000000f00 */
[----:B--2---:R1:W-:Y:S04]  /*11460*/  STL [R1+0x1388], R11 ;  /* 0x0013880b01007387 */ /* 0x0043e80000100800 */
[----:B-1----:R-:W-:Y:S05]  /*11470*/  CALL.REL.NOINC `($_ZN7cutlass13device_kernelIN5flash19enable_sm80_to_sm89INS1_16FlashAttnBwdSm80INS1_25CollectiveMainloopBwdSm80ILi2ELi2EN4cute5tupleIJNS5_1CILi128EEES8_NS7_ILi64EEEEEENS_10bfloat16_tEfNS_4arch4Sm80ELb1ELb0ELb1ELb1ELb1ELb0ELb0ELb0ELi2ELi4ELi4ELi4ELb0EEENS1_24CollectiveEpilogueBwdGQAISA_fSD_Li256ELb1ELb1EEENS1_25SingleTileBwdLPTSchedulerILb1ELi128ELb1EEEEEEEEEvNT_6ParamsE$_ZZN4cuteplIJNS_1CILi0EEES2_EJiiEEEDaRKNS_15ArithmeticTupleIJDpT_EEERKNS3_IJDpT0_EEEENKUlDpRKT_E_clIJiiEEEDaSH_) ;  /* 0xfffff1d000007944 */ /* 0x002fea0003c3ffff */
[----:B------:R-:W-:Y:S02]  /*11480*/  MOV R6, 0x114a0 ;  /* 0x000114a000067802 */ /* 0x000fe40000000f00 */
[----:B-1---5:R-:W-:Y:S05]  /*11490*/  CALL.REL.NOINC `($_ZN7cutlass13device_kernelIN5flash19enable_sm80_to_sm89INS1_16FlashAttnBwdSm80INS1_25CollectiveMainloopBwdSm80ILi2ELi2EN4cute5tupleIJNS5_1CILi128EEES8_NS7_ILi64EEEEEENS_10bfloat16_tEfNS_4arch4Sm80ELb1ELb0ELb1ELb1ELb1ELb0ELb0ELb0ELi2ELi4ELi4ELi4ELb0EEENS1_24CollectiveEpilogueBwdGQAISA_fSD_Li256ELb1ELb1EEENS1_25SingleTileBwdLPTSchedulerILb1ELi128ELb1EEEEEEEEEvNT_6ParamsE$_ZN4cute3eso3ESOILb1ELb0EJNS_6LayoutINS_5tupleIJNS3_IJNS_1CILi2EEES5_EEES5_NS4_ILi8EEEEEENS3_IJNS3_IJNS_11ScaledBasisINS4_ILi1EEEJLi1EEEENS9_IS7_JLi0EEEEEEENS9_INS4_ILi64EEEJLi0EEEENS9_INS4_ILi16EEEJLi1EEEEEEEEENS_10ViewEngineINS_23ArithmeticTupleIteratorINS_15ArithmeticTupleIJiiEEEEEEEEEC2ERKSJ_RKSP_) ;  /* 0xffff8a6000007944 */ /* 0x022fea0003c3ffff */
[----:B-1----:R1:W5:Y:S01]  /*114a0*/  LDL.64 R2, [R1+0x1388] ;  /* 0x0013880001027983 */ /* 0x0023620000100a00 */
[----:B------:R-:W-:-:S03]  /*114b0*/  MOV R6, 0x114d0 ;  /* 0x000114d000067802 */ /* 0x000fc60000000f00 */
[----:B-1---5:R-:W-:Y:S05]  /*114c0*/  CALL.REL.NOINC `($_ZN7cutlass13device_kernelIN5flash19enable_sm80_to_sm89INS1_16FlashAttnBwdSm80INS1_25CollectiveMainloopBwdSm80ILi2ELi2EN4cute5tupleIJNS5_1CILi128EEES8_NS7_ILi64EEEEEENS_10bfloat16_tEfNS_4arch4Sm80ELb1ELb0ELb1ELb1ELb1ELb0ELb0ELb0ELi2ELi4ELi4ELi4ELb0EEENS1_24CollectiveEpilogueBwdGQAISA_fSD_Li256ELb1ELb1EEENS1_25SingleTileBwdLPTSchedulerILb1ELi128ELb1EEEEEEEEEvNT_6ParamsE$_ZN4cute3eso3ESOILb1ELb0EJNS_6LayoutINS_5tupleIJNS3_IJNS_1CILi2EEES5_EEENS3_IJS5_NS4_ILi8EEEEEEEEENS3_IJNS3_IJS5_NS4_ILi4EEEEEENS3_IJNS4_ILi1EEES7_EEEEEEEENS_10ViewEngineIPfEEEEC2ERKSF_RKSI_) ;  /* 0xffff895000007944 */ /* 0x022fea0003c3ffff */
[----:B-1----:R1:W5:Y:S01]  /*114d0*/  LDL.64 R48, [R1+0x1388] ;  /* 0x0013880001307983 */ /* 0x0023620000100a00 */
[----:B------:R-:W-:-:S03]  /*114e0*/  MOV R6, 0x11500 ;  /* 0x0001150000067802 */ /* 0x000fc60000000f00 */
[----:B-1---5:R-:W-:Y:S05]  /*114f0*/  CALL.REL.NOINC `($_ZN7cutlass13device_kernelIN5flash19enable_sm80_to_sm89INS1_16FlashAttnBwdSm80INS1_25CollectiveMainloopBwdSm80ILi2ELi2EN4cute5tupleIJNS5_1CILi128EEES8_NS7_ILi64EEEEEENS_10bfloat16_tEfNS_4arch4Sm80ELb1ELb0ELb1ELb1ELb1ELb0ELb0ELb0ELi2ELi4ELi4ELi4ELb0EEENS1_24CollectiveEpilogueBwdGQAISA_fSD_Li256ELb1ELb1EEENS1_25SingleTileBwdLPTSchedulerILb1ELi128ELb1EEEEEEEEEvNT_6ParamsE$_ZN4cute3eso3ESOILb1ELb0EJNS_6LayoutINS_5tupleIJNS3_IJNS_1CILi2EEES5_EEENS3_IJS5_NS4_ILi8EEEEEEEEENS3_IJNS3_IJNS_11ScaledBasisIS7_JLi0EEEENSA_INS4_ILi64EEEJLi0EEEEEEENS3_IJNSA_INS4_ILi1EEEJLi1EEEENSA_INS4_ILi16EEEJLi1EEEEEEEEEEEENS_10ViewEngineINS_23ArithmeticTupleIteratorINS_15ArithmeticTupleIJiiEEEEEEEEEC2ERKSL_RKSR_) ;  /* 0xffff88c000007944 */ /* 0x022fea0003c3ffff */
[----:B-1----:R1:W5:Y:S01]  /*11500*/  LDL.64 R4, [R1+0x1388] ;  /* 0x0013880001047983 */ /* 0x0023620000100a00 */
[----:B------:R-:W-:-:S03]  /*11510*/  MOV R6, 0x11530 ;  /* 0x0001153000067802 */ /* 0x000fc60000000f00 */
[----:B-1---5:R-:W-:Y:S05]  /*11520*/  CALL.REL.NOINC `($_ZN7cutlass13device_kernelIN5flash19enable_sm80_to_sm89INS1_16FlashAttnBwdSm80INS1_25CollectiveMainloopBwdSm80ILi2ELi2EN4cute5tupleIJNS5_1CILi128EEES8_NS7_ILi64EEEEEENS_10bfloat16_tEfNS_4arch4Sm80ELb1ELb0ELb1ELb1ELb1ELb0ELb0ELb0ELi2ELi4ELi4ELi4ELb0EEENS1_24CollectiveEpilogueBwdGQAISA_fSD_Li256ELb1ELb1EEENS1_25SingleTileBwdLPTSchedulerILb1ELi128ELb1EEEEEEEEEvNT_6ParamsE$_ZN4cute3eso3ESOILb1ELb0EJNS_6LayoutINS_5tupleIJNS3_IJNS3_IJNS_1CILi4EEENS4_ILi8EEEEEENS3_IJS5_NS4_ILi2EEEEEEEEENS3_IJNS3_IJS8_S8_EEENS3_IJS8_S6_EEEEEEEEENS3_IJNS3_IJNS3_IJNS_11ScaledBasisIS8_JLi1EEEENSF_INS4_ILi1EEEJLi0EEEEEEENS3_IJNSF_INS4_ILi16EEEJLi0EEEENSF_IS6_JLi1EEEEEEEEEENS3_IJNS3_IJNSF_ISH_JLi1EEEENSF_IS6_JLi0EEEEEEENS3_IJNSF_INS4_ILi64EEEJLi0EEEENSF_ISK_JLi1EEEEEEEEEEEEEEENS_10ViewEngineINS_23ArithmeticTupleIteratorINS_15ArithmeticTupleIJNS4_ILi0EEES12_EEEEEEEEEC2ERKSY_RKS15_) ;  /* 0xffff814000007944 */ /* 0x022fea0003c3ffff */
[----:B-1----:R-:W-:Y:S02]  /*11530*/  MOV R2, 0x11550 ;  /* 0x0001155000027802 */ /* 0x002fe40000000f00 */
[----:B------:R-:W-:Y:S05]  /*11540*/  CALL.REL.NOINC `($_ZN7cutlass13device_kernelIN5flash19enable_sm80_to_sm89INS1_16FlashAttnBwdSm80INS1_25CollectiveMainloopBwdSm80ILi2ELi2EN4cute5tupleIJNS5_1CILi128EEES8_NS7_ILi64EEEEEENS_10bfloat16_tEfNS_4arch4Sm80ELb1ELb0ELb1ELb1ELb1ELb0ELb0ELb0ELi2ELi4ELi4ELi4ELb0EEENS1_24CollectiveEpilogueBwdGQAISA_fSD_Li256ELb1ELb1EEENS1_25SingleTileBwdLPTSchedulerILb1ELi128ELb1EEEEEEEEEvNT_6ParamsE$_ZN4cute3eso3ESOILb1ELb0EJNS_6LayoutINS_5tupleIJNS3_IJNS_1CILi2EEES5_EEENS3_IJS5_NS4_ILi8EEEEEEEEENS3_IJNS3_IJNS_11ScaledBasisIS7_JLi0EEEENSA_INS4_ILi64EEEJLi0EEEEEEENS3_IJNSA_INS4_ILi1EEEJLi1EEEENSA_INS4_ILi16EEEJLi1EEEEEEEEEEEENS_10ViewEngineINS_23ArithmeticTupleIteratorINS_15ArithmeticTupleIJNS4_ILi0EEESP_EEEEEEEEEC2ERKSL_RKSS_) ;  /* 0xffff881000007944 */ /* 0x000fea0003c3ffff */
[----:B------:R2:W-:Y:S01]  /*11550*/  STL [R1+0x1388], R5 ;  /* 0x0013880501007387 */ /* 0x0005e20000100800 */
[----:B------:R-:W-:-:S03]  /*11560*/  MOV R78, 0x11580 ;  /* 0x00011580004e7802 */ /* 0x000fc60000000f00 */
[----:B-12---:R-:W-:Y:S05]  /*11570*/  CALL.REL.NOINC `($_ZN7cutlass13device_kernelIN5flash19enable_sm80_to_sm89INS1_16FlashAttnBwdSm80INS1_25CollectiveMainloopBwdSm80ILi2ELi2EN4cute5tupleIJNS5_1CILi128EEES8_NS7_ILi64EEEEEENS_10bfloat16_tEfNS_4arch4Sm80ELb1ELb0ELb1ELb1ELb1ELb0ELb0ELb0ELi2ELi4ELi4ELi4ELb0EEENS1_24CollectiveEpilogueBwdGQAISA_fSD_Li256ELb1ELb1EEENS1_25SingleTileBwdLPTSchedulerILb1ELi128ELb1EEEEEEEEEvNT_6ParamsE$_ZZN4cuteplIJiiEJNS_1CILi0EEES2_EEEDaRKNS_15ArithmeticTupleIJDpT_EEERKNS3_IJDpT0_EEEENKUlDpRKT_E_clIJiiEEEDaSH_) ;  /* 0xfffff43000007944 */ /* 0x006fea0003c3ffff */
        /* <DEDUP_REMOVED lines=11> */
[----:B-1----:R-:W-:Y:S05]  /*11630*/  CALL.REL.NOINC `($_ZN7cutlass13device_kernelIN5flash19enable_sm80_to_sm89INS1_16FlashAttnBwdSm80INS1_25CollectiveMainloopBwdSm80ILi2ELi2EN4cute5tupleIJNS5_1CILi128EEES8_NS7_ILi64EEEEEENS_10bfloat16_tEfNS_4arch4Sm80ELb1ELb0ELb1ELb1ELb1ELb0ELb0ELb0ELi2ELi4ELi4ELi4ELb0EEENS1_24CollectiveEpilogueBwdGQAISA_fSD_Li256ELb1ELb1EEENS1_25SingleTileBwdLPTSchedulerILb1ELi128ELb1EEEEEEEEEvNT_6ParamsE$_ZN4cute3eso3ESOILb0ELb1EJiNS_1CILi0EEEEEC2ERKiRKS3_) ;  /* 0xffff632000007944 */ /* 0x002fea0003c3ffff */
[----:B-1----:R-:W2:Y:S01]  /*11640*/  LDL R2, [R1+0x1388] ;  /* 0x0013880001027983 */ /* 0x002ea20000100800 */
[----:B------:R-:W-:Y:S02]  /*11650*/  MOV R10, 0x116c0 ;  /* 0x000116c0000a7802 */ /* 0x000fe40000000f00 */
[----:B--2---:R-:W-:-:S04]  /*11660*/  LEA.HI R11, R2, R2, RZ, 0x1 ;  /* 0x00000002020b7211 */ /* 0x004fc800078f08ff */
[----:B------:R-:W-:-:S05]  /*11670*/  LOP3.LUT R3, R11, 0x1ffffffe, RZ, 0xc0, !PT ;  /* 0x1ffffffe0b037812 */ /* 0x000fca00078ec0ff */
[----:B------:R-:W-:Y:S02]  /*11680*/  IMAD.IADD R3, R2, 0x1, -R3 ;  /* 0x0000000102037824 */ /* 0x000fe400078e0a03 */
[----:B------:R-:W-:Y:S02]  /*11690*/  IMAD.MOV.U32 R2, RZ, RZ, R81 ;  /* 0x000000ffff027224 */ /* 0x000fe400078e0051 */
[----:B------:R-:W-:Y:S02]  /*116a0*/  IMAD.SHL.U32 R3, R3, 0x8, RZ ;  /* 0x0000000803037824 */ /* 0x000fe400078e00ff */
[----:B------:R-:W-:Y:S05]  /*116b0*/  CALL.REL.NOINC `($_ZN7cutlass13device_kernelIN5flash19enable_sm80_to_sm89INS1_16FlashAttnBwdSm80INS1_25CollectiveMainloopBwdSm80ILi2ELi2EN4cute5tupleIJNS5_1CILi128EEES8_NS7_ILi64EEEEEENS_10bfloat16_tEfNS_4arch4Sm80ELb1ELb0ELb1ELb1ELb1ELb0ELb0ELb0ELi2ELi4ELi4ELi4ELb0EEENS1_24CollectiveEpilogueBwdGQAISA_fSD_Li256ELb1ELb1EEENS1_25SingleTileBwdLPTSchedulerILb1ELi128ELb1EEEEEEEEEvNT_6ParamsE$_ZN4cute5tupleIJiEEC2ERKi) ;  /* 0xffff9f1000007944 */ /* 0x000fea0003c3ffff */
[----:B------:R1:W5:Y:S01]  /*116c0*/  LDL R6, [R1+0x1388] ;  /* 0x0013880001067983 */ /* 0x0003620000100800 */
[----:B------:R-:W-:Y:S01]  /*116d0*/  IMAD.SHL.U32 R3, R11, 0x20, RZ ;  /* 0x000000200b037824 */ /* 0x000fe200078e00ff */
[----:B------:R-:W-:Y:S01]  /*116e0*/  MOV R10, 0x11720 ;  /* 0x00011720000a7802 */ /* 0x000fe20000000f00 */
[----:B------:R-:W-:-:S03]  /*116f0*/  IMAD.MOV.U32 R2, RZ, RZ, R81 ;  /* 0x000000ffff027224 */ /* 0x000fc600078e0051 */
[----:B------:R-:W-:Y:S02]  /*11700*/  LOP3.LUT R3, R3, 0xffffffc0, RZ, 0xc0, !PT ;  /* 0xffffffc003037812 */ /* 0x000fe400078ec0ff */
        /* <DEDUP_REMOVED lines=19> */
[----:B------:R-:W2:Y:S02]  /*11840*/  LDL R3, [R1+0x1388] ;  /* 0x0013880001037983 */ /* 0x000ea40000100800 */
[----:B--2---:R-:W-:Y:S02]  /*11850*/  IADD3 R3, R6, R3, RZ ;  /* 0x0000000306037210 */ /* 0x004fe40007ffe0ff */
[----:B------:R-:W-:Y:S02]  /*11860*/  MOV R6, 0x11880 ;  /* 0x0001188000067802 */ /* 0x000fe40000000f00 */
[----:B------:R-:W-:Y:S05]  /*11870*/  CALL.REL.NOINC `($_ZN7cutlass13device_kernelIN5flash19enable_sm80_to_sm89INS1_16FlashAttnBwdSm80INS1_25CollectiveMainloopBwdSm80ILi2ELi2EN4cute5tupleIJNS5_1CILi128EEES8_NS7_ILi64EEEEEENS_10bfloat16_tEfNS_4arch4Sm80ELb1ELb0ELb1ELb1ELb1ELb0ELb0ELb0ELi2ELi4ELi4ELi4ELb0EEENS1_24CollectiveEpilogueBwdGQAISA_fSD_Li256ELb1ELb1EEENS1_25SingleTileBwdLPTSchedulerILb1ELi128ELb1EEEEEEEEEvNT_6ParamsE$_ZZN4cuteplIJiEJiEEEDaRKNS_15ArithmeticTupleIJDpT_EEERKNS1_IJDpT0_EEEENKUlDpRKT_E_clIJiEEEDaSF_) ;  /* 0xfffff0b000007944 */ /* 0x000fea0003c3ffff */
[----:B------:R-:W-:Y:S02]  /*11880*/  MOV R2, R81 ;  /* 0x0000005100027202 */ /* 0x000fe40000000f00 */
[----:B------:R-:W-:Y:S02]  /*11890*/  MOV R6, 0x118b0 ;  /* 0x000118b000067802 */ /* 0x000fe40000000f00 */
[----:B-1---5:R-:W-:Y:S05]  /*118a0*/  CALL.REL.NOINC `($_ZN7cutlass13device_kernelIN5flash19enable_sm80_to_sm89INS1_16FlashAttnBwdSm80INS1_25CollectiveMainloopBwdSm80ILi2ELi2EN4cute5tupleIJNS5_1CILi128EEES8_NS7_ILi64EEEEEENS_10bfloat16_tEfNS_4arch4Sm80ELb1ELb0ELb1ELb1ELb1ELb0ELb0ELb0ELi2ELi4ELi4ELi4ELb0EEENS1_24CollectiveEpilogueBwdGQAISA_fSD_Li256ELb1ELb1EEENS1_25SingleTileBwdLPTSchedulerILb1ELi128ELb1EEEEEEEEEvNT_6ParamsE$_ZN4cute3eso3ESOILb0ELb1EJiNS_1CILi0EEEEEC2ERKiRKS3_) ;  /* 0xffff60b000007944 */ /* 0x022fea0003c3ffff */
[----:B-1----:R1:W5:Y:S01]  /*118b0*/  LDL R3, [R1+0x1388] ;  /* 0x0013880001037983 */ /* 0x0023620000100800 */
[----:B------:R-:W-:-:S03]  /*118c0*/  MOV R50, 0x118e0 ;  /* 0x000118e000327802 */ /* 0x000fc60000000f00 */
[----:B-1---5:R-:W-:Y:S05]  /*118d0*/  CALL.REL.NOINC `($_ZN7cutlass13device_kernelIN5flash19enable_sm80_to_sm89INS1_16FlashAttnBwdSm80INS1_25CollectiveMainloopBwdSm80ILi2ELi2EN4cute5tupleIJNS5_1CILi128EEES8_NS7_ILi64EEEEEENS_10bfloat16_tEfNS_4arch4Sm80ELb1ELb0ELb1ELb1ELb1ELb0ELb0ELb0ELi2ELi4ELi4ELi4ELb0EEENS1_24CollectiveEpilogueBwdGQAISA_fSD_Li256ELb1ELb1EEENS1_25SingleTileBwdLPTSchedulerILb1ELi128ELb1EEEEEEEEEvNT_6ParamsE$_ZZN4cuteplIJiEJNS_1CILi0EEES2_EEEDaRKNS_15ArithmeticTupleIJDpT_EEERKNS3_IJDpT0_EEEENKUlDpRKT_E_clIJiS2_EEEDaSH_) ;  /* 0xffffef6000007944 */ /* 0x022fea0003c3ffff */
[----:B------:R2:W-:Y:S01]  /*118e0*/  STL [R1+0x1388], R5 ;  /* 0x0013880501007387 */ /* 0x0005e20000100800 */
[----:B-----5:R-:W-:Y:S02]  /*118f0*/  IADD3 R10, R3, R4, RZ ;  /* 0x00000004030a7210 */ /* 0x020fe40007ffe0ff */
[----:B------:R-:W-:-:S02]  /*11900*/  MOV R50, 0x11920 ;  /* 0x0001192000327802 */ /* 0x000fc40000000f00 */
[----:B-12---:R-:W-:Y:S05]  /*11910*/  CALL.REL.NOINC `($_ZN7cutlass13device_kernelIN5flash19enable_sm80_to_sm89INS1_16FlashAttnBwdSm80INS1_25CollectiveMainloopBwdSm80ILi2ELi2EN4cute5tupleIJNS5_1CILi128EEES8_NS7_ILi64EEEEEENS_10bfloat16_tEfNS_4arch4Sm80ELb1ELb0ELb1ELb1ELb1ELb0ELb0ELb0ELi2ELi4ELi4ELi4ELb0EEENS1_24CollectiveEpilogueBwdGQAISA_fSD_Li256ELb1ELb1EEENS1_25SingleTileBwdLPTSchedulerILb1ELi128ELb1EEEEEEEEEvNT_6ParamsE$_ZZN4cuteplIJiiEJiNS_1CILi0EEEEEEDaRKNS_15ArithmeticTupleIJDpT_EEERKNS3_IJDpT0_EEEENKUlDpRKT_E_clIJiiEEEDaSH_) ;  /* 0xfffff12000007944 */ /* 0x006fea0003c3ffff */
[----:B-----5:R-:W-:Y:S02]  /*11920*/  LEA R3, R17, R2, 0x7 ;  /* 0x0000000211037211 */ /* 0x020fe400078e38ff */
[----:B------:R-:W-:-:S02]  /*11930*/  MOV R2, 0x11950 ;  /* 0x0001195000027802 */ /* 0x000fc40000000f00 */
[----:B-1----:R-:W-:Y:S05]  /*11940*/  CALL.REL.NOINC `($_ZN7cutlass13device_kernelIN5flash19enable_sm80_to_sm89INS1_16FlashAttnBwdSm80INS1_25CollectiveMainloopBwdSm80ILi2ELi2EN4cute5tupleIJNS5_1CILi128EEES8_NS7_ILi64EEEEEENS_10bfloat16_tEfNS_4arch4Sm80ELb1ELb0ELb1ELb1ELb1ELb0ELb0ELb0ELi2ELi4ELi4ELi4ELb0EEENS1_24CollectiveEpilogueBwdGQAISA_fSD_Li256ELb1ELb1EEENS1_25SingleTileBwdLPTSchedulerILb1ELi128ELb1EEEEEEEEEvNT_6ParamsE$_ZN73_INTERNAL_24fd9406_37_flash_bwd_hdim64_bf16_softcap_sm80_cu_8e232a79_330714__viaddmin_s32Eiii) ;  /* 0xffff9f6000007944 */ /* 0x002fea0003c3ffff */
[----:B------:R1:W-:Y:S02]  /*11950*/  STL [R1+0x13ac], RZ ;  /* 0x0013acff01007387 */ /* 0x0003e40000100800 */
.L_x_3035:
[C---:B--2---:R-:W-:Y:S01]  /*11960*/  IADD3 R50, R15.reuse, 0x1, RZ ;  /* 0x000000010f327810 */ /* 0x044fe20007ffe0ff */
[----:B------:R-:W-:Y:S01]  /*11970*/  IMAD.MOV.U32 R3, RZ, RZ, R15 ;  /* 0x000000ffff037224 */ /* 0x000fe200078e000f */
[----:B------:R-:W-:Y:S01]  /*11980*/  ISETP.GE.U32.AND P0, PT, R15, 0xf, PT ;  /* 0x0000000f0f00780c */ /* 0x000fe20003f06070 */
[----:B------:R-:W-:Y:S01]  /*11990*/  IMAD.MOV.U32 R13, RZ, RZ, R81 ;  /* 0x000000ffff0d7224 */ /* 0x000fe200078e0051 */
[----:B-1----:R-:W-:Y:S01]  /*119a0*/  MOV R8, 0x119d0 ;  /* 0x000119d000087802 */ /* 0x002fe20000000f00 */
[----:B------:R-:W-:-:S05]  /*119b0*/  IMAD.MOV.U32 R15, RZ, RZ, R50 ;  /* 0x000000ffff0f7224 */ /* 0x000fca00078e0032 */
[----:B-1----:R-:W-:Y:S05]  /*119c0*/  CALL.REL.NOINC `($_ZN7cutlass13device_kernelIN5flash19enable_sm80_to_sm89INS1_16FlashAttnBwdSm80INS1_25CollectiveMainloopBwdSm80ILi2ELi2EN4cute5tupleIJNS5_1CILi128EEES8_NS7_ILi64EEEEEENS_10bfloat16_tEfNS_4arch4Sm80ELb1ELb0ELb1ELb1ELb1ELb0ELb0ELb0ELi2ELi4ELi4ELi4ELb0EEENS1_24CollectiveEpilogueBwdGQAISA_fSD_Li256ELb1ELb1EEENS1_25SingleTileBwdLPTSchedulerILb1ELi128ELb1EEEEEEEEEvNT_6ParamsE$_ZN4cute3eso3ESOILb1ELb0EJNS_1CILi0EEEiEEC2ERKS3_RKi) ;  /* 0xffff664000007944 */ /* 0x002fea0003c3ffff */
[----:B------:R-:W2:Y:S01]  /*119d0*/  LDL R6, [R1+0x1388] ;  /* 0x0013880001067983 */ /* 0x000ea20000100800 */
[----:B-1----:R-:W-:Y:S01]  /*119e0*/  IMAD.MOV.U32 R2, RZ, RZ, R81 ;  /* 0x000000ffff027224 */ /* 0x002fe200078e0051 */
[----:B------:R-:W-:-:S02]  /*119f0*/  MOV R10, 0x11a40 ;  /* 0x00011a40000a7802 */ /* 0x000fc40000000f00 */
[----:B--2---:R-:W-:-:S04]  /*11a00*/  LEA.HI R11, R6, R6, RZ, 0x1 ;  /* 0x00000006060b7211 */ /* 0x004fc800078f08ff */
[----:B------:R-:W-:-:S05]  /*11a10*/  LOP3.LUT R3, R11, 0xfffffffe, RZ, 0xc0, !PT ;  /* 0xfffffffe0b037812 */ /* 0x000fca00078ec0ff */
[----:B------:R-:W-:Y:S02]  /*11a20*/  IMAD.IADD R3, R6, 0x1, -R3 ;  /* 0x0000000106037824 */ /* 0x000fe400078e0a03 */
        /* <DEDUP_REMOVED lines=24> */
[----:B-1---5:R-:W-:Y:S05]  /*11bb0*/  CALL.REL.NOINC `($_ZN7cutlass13device_kernelIN5flash19enable_sm80_to_sm89INS1_16FlashAttnBwdSm80INS1_25CollectiveMainloopBwdSm80ILi2ELi2EN4cute5tupleIJNS5_1CILi128EEES8_NS7_ILi64EEEEEENS_10bfloat16_tEfNS_4arch4Sm80ELb1ELb0ELb1ELb1ELb1ELb0ELb0ELb0ELi2ELi4ELi4ELi4ELb0EEENS1_24CollectiveEpilogueBwdGQAISA_fSD_Li256ELb1ELb1EEENS1_25SingleTileBwdLPTSchedulerILb1ELi128ELb1EEEEEEEEEvNT_6ParamsE$_ZN4cute5tupleIJNS_1CILi0EEEiEEC2ERKS2_RKi) ;  /* 0xffff992000007944 */ /* 0x022fea0003c3ffff */
[----:B------:R-:W2:Y:S01]  /*11bc0*/  LDL R2, [R1+0x1388] ;  /* 0x0013880001027983 */ /* 0x000ea20000100800 */
[----:B------:R-:W-:Y:S02]  /*11bd0*/  MOV R10, 0x11c00 ;  /* 0x00011c00000a7802 */ /* 0x000fe40000000f00 */
[----:B--2---:R-:W-:Y:S02]  /*11be0*/  IADD3 R3, R51, R2, RZ ;  /* 0x0000000233037210 */ /* 0x004fe40007ffe0ff */
[----:B------:R-:W-:Y:S05]  /*11bf0*/  CALL.REL.NOINC `($_ZN7cutlass13device_kernelIN5flash19enable_sm80_to_sm89INS1_16FlashAttnBwdSm80INS1_25CollectiveMainloopBwdSm80ILi2ELi2EN4cute5tupleIJNS5_1CILi128EEES8_NS7_ILi64EEEEEENS_10bfloat16_tEfNS_4arch4Sm80ELb1ELb0ELb1ELb1ELb1ELb0ELb0ELb0ELi2ELi4ELi4ELi4ELb0EEENS1_24CollectiveEpilogueBwdGQAISA_fSD_Li256ELb1ELb1EEENS1_25SingleTileBwdLPTSchedulerILb1ELi128ELb1EEEEEEEEEvNT_6ParamsE$_ZZN4cuteplIJNS_1CILi0EEEiEJS2_iEEEDaRKNS_15ArithmeticTupleIJDpT_EEERKNS3_IJDpT0_EEEENKUlDpRKT_E_clIJS2_iEEEDaSH_) ;  /* 0xffffead000007944 */ /* 0x000fea0003c3ffff */
[----:B------:R-:W-:Y:S02]  /*11c00*/  MOV R10, 0x11c20 ;  /* 0x00011c20000a7802 */ /* 0x000fe40000000f00 */
[----:B-1---5:R-:W-:Y:S05]  /*11c10*/  CALL.REL.NOINC `($_ZN7cutlass13device_kernelIN5flash19enable_sm80_to_sm89INS1_16FlashAttnBwdSm80INS1_25CollectiveMainloopBwdSm80ILi2ELi2EN4cute5tupleIJNS5_1CILi128EEES8_NS7_ILi64EEEEEENS_10bfloat16_tEfNS_4arch4Sm80ELb1ELb0ELb1ELb1ELb1ELb0ELb0ELb0ELi2ELi4ELi4ELi4ELb0EEENS1_24CollectiveEpilogueBwdGQAISA_fSD_Li256ELb1ELb1EEENS1_25SingleTileBwdLPTSchedulerILb1ELi128ELb1EEEEEEEEEvNT_6ParamsE$_ZZN4cuteplIJNS_1CILi0EEEEJS2_iEEEDaRKNS_15ArithmeticTupleIJDpT_EEERKNS3_IJDpT0_EEEENKUlDpRKT_E_clIJS2_iEEEDaSH_) ;  /* 0xffffe87000007944 */ /* 0x022fea0003c3ffff */
[----:B------:R-:W-:Y:S02]  /*11c20*/  MOV R10, 0x11c40 ;  /* 0x00011c40000a7802 */ /* 0x000fe40000000f00 */
[----:B-1---5:R-:W-:Y:S05]  /*11c30*/  CALL.REL.NOINC `($_ZN7cutlass13device_kernelIN5flash19enable_sm80_to_sm89INS1_16FlashAttnBwdSm80INS1_25CollectiveMainloopBwdSm80ILi2ELi2EN4cute5tupleIJNS5_1CILi128EEES8_NS7_ILi64EEEEEENS_10bfloat16_tEfNS_4arch4Sm80ELb1ELb0ELb1ELb1ELb1ELb0ELb0ELb0ELi2ELi4ELi4ELi4ELb0EEENS1_24CollectiveEpilogueBwdGQAISA_fSD_Li256ELb1ELb1EEENS1_25SingleTileBwdLPTSchedulerILb1ELi128ELb1EEEEEEEEEvNT_6ParamsE$_ZZN4cuteplIJNS_1CILi0EEES2_EJS2_iEEEDaRKNS_15ArithmeticTupleIJDpT_EEERKNS3_IJDpT0_EEEENKUlDpRKT_E_clIJS2_iEEEDaSH_) ;  /* 0xffffe8c000007944 */ /* 0x022fea0003c3ffff */
[----:B-----5:R-:W-:Y:S01]  /*11c40*/  ISETP.GE.AND P1, PT, R2, R47, PT ;  /* 0x0000002f0200720c */ /* 0x020fe20003f26270 */
[----:B------:R-:W-:-:S12]  /*11c50*/  BSSY B0, `(.L_x_3033) ;  /* 0x0000017000007945 */ /* 0x000fd80003800000 */
[----:B------:R-:W-:Y:S05]  /*11c60*/  @!P1 BRA `(.L_x_3034) ;  /* 0x0000015000009947 */ /* 0x000fea0003800000 */
[----:B------:R-:W-:Y:S01]  /*11c70*/  IMAD.MOV.U32 R3, RZ, RZ, R81 ;  /* 0x000000ffff037224 */ /* 0x000fe200078e0051 */
[----:B------:R-:W-:Y:S01]  /*11c80*/  MOV R10, RZ ;  /* 0x000000ff000a7202 */ /* 0x000fe20000000f00 */
[----:B------:R-:W-:Y:S01]  /*11c90*/  IMAD.MOV.U32 R2, RZ, RZ, R14 ;  /* 0x000000ffff027224 */ /* 0x000fe200078e000e */
[----:B------:R-:W-:Y:S02]  /*11ca0*/  MOV R8, 0x11cc0 ;  /* 0x00011cc000087802 */ /* 0x000fe40000000f00 */
[----:B-1----:R-:W-:Y:S05]  /*11cb0*/  CALL.REL.NOINC `($_ZN7cutlass13device_kernelIN5flash19enable_sm80_to_sm89INS1_16FlashAttnBwdSm80INS1_25CollectiveMainloopBwdSm80ILi2ELi2EN4cute5tupleIJNS5_1CILi128EEES8_NS7_ILi64EEEEEENS_10bfloat16_tEfNS_4arch4Sm80ELb1ELb0ELb1ELb1ELb1ELb0ELb0ELb0ELi2ELi4ELi4ELi4ELb0EEENS1_24CollectiveEpilogueBwdGQAISA_fSD_Li256ELb1ELb1EEENS1_25SingleTileBwdLPTSchedulerILb1ELi128ELb1EEEEEEEEEvNT_6ParamsE$_ZN4cute3eso3ESOILb0ELb0EJiiEEC2ERKiS4_) ;  /* 0xffff54b000007944 */ /* 0x002fea0003c3ffff */
        /* <DEDUP_REMOVED lines=16> */
.L_x_3034:
[----:B------:R-:W-:Y:S05]  /*11dc0*/  BSYNC B0 ;  /* 0x0000000000007941 */ /* 0x000fea0003800000 */
.L_x_3033:
[----:B------:R2:W-:Y:S01]  /*11dd0*/  STL [R1+0x13ac], R50 ;  /* 0x0013ac3201007387 */ /* 0x0005e20000100800 */
[----:B------:R-:W-:Y:S05]  /*11de0*/  @!P0 BRA `(.L_x_3035) ;  /* 0xfffffb7000008947 */ /* 0x000fea000383ffff */
[----:B-1----:R-:W-:Y:S01]  /*11df0*/  IMAD.MOV.U32 R2, RZ, RZ, R81 ;  /* 0x000000ffff027224 */ /* 0x002fe200078e0051 */
[----:B------:R-:W-:Y:S01]  /*11e00*/  MOV R3, 0x1 ;  /* 0x0000000100037802 */ /* 0x000fe20000000f00 */
[----:B------:R-:W-:Y:S01]  /*11e10*/  IMAD.MOV.U32 R15, RZ, RZ, RZ ;  /* 0x000000ffff0f7224 */ /* 0x000fe200078e00ff */
[----:B------:R-:W-:Y:S02]  /*11e20*/  MOV R6, 0x11e40 ;  /* 0x00011e4000067802 */ /* 0x000fe40000000f00 */
[----:B--2---:R-:W-:Y:S05]  /*11e30*/  CALL.REL.NOINC `($_ZN7cutlass13device_kernelIN5flash19enable_sm80_to_sm89INS1_16FlashAttnBwdSm80INS1_25CollectiveMainloopBwdSm80ILi2ELi2EN4cute5tupleIJNS5_1CILi128EEES8_NS7_ILi64EEEEEENS_10bfloat16_tEfNS_4arch4Sm80ELb1ELb0ELb1ELb1ELb1ELb0ELb0ELb0ELi2ELi4ELi4ELi4ELb0EEENS1_24CollectiveEpilogueBwdGQAISA_fSD_Li256ELb1ELb1EEENS1_25SingleTileBwdLPTSchedulerILb1ELi128ELb1EEEEEEEEEvNT_6ParamsE$_ZN4cute3eso3ESOILb0ELb1EJiNS_1CILi0EEEEEC2ERKiRKS3_) ;  /* 0xffff5b2000007944 */ /* 0x004fea0003c3ffff */
        /* <DEDUP_REMOVED lines=50> */
.L_x_3038:
        /* <DEDUP_REMOVED lines=50> */
[----:B------:R-:W-:Y:S01]  /*12480*/  MOV R10, 0x1 ;  /* 0x00000001000a7802 */ /* 0x000fe20000000f00 */
        /* <DEDUP_REMOVED lines=19> */
.L_x_3037:
[----:B------:R-:W-:Y:S05]  /*125c0*/  BSYNC B0 ;  /* 0x0000000000007941 */ /* 0x000fea0003800000 */
.L_x_3036:
        /* <DEDUP_REMOVED lines=57> */
.L_x_3041:
        /* <DEDUP_REMOVED lines=70> */
.L_x_3040:
[----:B------:R-:W-:Y:S05]  /*12dc0*/  BSYNC B0 ;  /* 0x0000000000007941 */ /* 0x000fea0003800000 */
.L_x_3039:
        /* <DEDUP_REMOVED lines=57> */
.L_x_3044:
        /* <DEDUP_REMOVED lines=70> */
.L_x_3043:
[----:B------:R-:W-:Y:S05]  /*135c0*/  BSYNC B0 ;  /* 0x0000000000007941 */ /* 0x000fea0003800000 */
.L_x_3042:
[----:B------:R2:W-:Y:S01]  /*135d0*/  STL [R1+0x13ac], R4 ;  /* 0x0013ac0401007387 */ /* 0x0005e20000100800 */
[----:B------:R-:W-:Y:S05]  /*135e0*/  @!P0 BRA `(.L_x_3044) ;  /* 0xfffffb7000008947 */ /* 0x000fea000383ffff */
[----:B------:R-:W-:-:S04]  /*135f0*/  MOV R45, 0x0 ;  /* 0x00000000002d7802 */ /* 0x000fc80000000f00 */
[----:B------:R-:W-:Y:S05]  /*13600*/  RET.REL.NODEC R44 `(_ZN7cutlass13device_kernelIN5flash19enable_sm80_to_sm89INS1_16FlashAttnBwdSm80INS1_25CollectiveMainloopBwdSm80ILi2ELi2EN4cute5tupleIJNS5_1CILi128EEES8_NS7_ILi64EEEEEENS_10bfloat16_tEfNS_4arch4Sm80ELb1ELb0ELb1ELb1ELb1ELb0ELb0ELb0ELi2ELi4ELi4ELi4ELb0EEENS1_24CollectiveEpilogueBwdGQAISA_fSD_Li256ELb1ELb1EEENS1_25SingleTileBwdLPTSchedulerILb1ELi128ELb1EEEEEEEEEvNT_6ParamsE) ;  /* 0xfffec9f02c007950 */ /* 0x000fea0003c3ffff */
        .type           $_ZN7cutlass13device_kernelIN5flash19enable_sm80_to_sm89INS1_16FlashAttnBwdSm80INS1_25CollectiveMainloopBwdSm80ILi2ELi2EN4cute5tupleIJNS5_1CILi128EEES8_NS7_ILi64EEEEEENS_10bfloat16_tEfNS_4arch4Sm80ELb1ELb0ELb1ELb1ELb1ELb0ELb0ELb0ELi2ELi4ELi4ELi4ELb0EEENS1_24CollectiveEpilogueBwdGQAISA_fSD_Li256ELb1ELb1EEENS1_25SingleTileBwdLPTSchedulerILb1ELi128ELb1EEEEEEEEEvNT_6ParamsE$_ZZN5flash25CollectiveMainloopBwdSm80ILi2ELi2EN4cute5tupleIJNS1_1CILi128EEES4_NS3_ILi64EEEEEEN7cutlass10bfloat16_tEfNS7_4arch4Sm80ELb1ELb0ELb1ELb1ELb1ELb0ELb0ELb0ELi2ELi4ELi4ELi4ELb0EE3mmaINS_16FlashAttnBwdSm80ISB_NS_24CollectiveEpilogueBwdGQAIS6_fSA_Li256ELb1ELb1EEENS_25SingleTileBwdLPTSchedulerILb1ELi128ELb1EEEE13SharedStorageENS1_6TensorINS1_11ArrayEngineIfLm32EEENS1_6LayoutINS2_IJNS2_IJNS3_ILi2EEESO_EEESO_NS3_ILi4EEEEEENS2_IJNS2_IJNS3_ILi1EEESO_EEESQ_NS3_ILi8EEEEEEEEEEEEbRKNSB_6ParamsERT0_S12_iNS2_IJiiiEEERT_ENKUliT_E_clIZSC_ISJ_SX_EbS10_S12_S12_iS13_S15_EUlRS16_iE_EEDaiS16_,@function
        .size           $_ZN7cutlass13device_kernelIN5flash19enable_sm80_to_sm89INS1_16FlashAttnBwdSm80INS1_25CollectiveMainloopBwdSm80ILi2ELi2EN4cute5tupleIJNS5_1CILi128EEES8_NS7_ILi64EEEEEENS_10bfloat16_tEfNS_4arch4Sm80ELb1ELb0ELb1ELb1ELb1ELb0ELb0ELb0ELi2ELi4ELi4ELi4ELb0EEENS1_24CollectiveEpilogueBwdGQAISA_fSD_Li256ELb1ELb1EEENS1_25SingleTileBwdLPTSchedulerILb1ELi128ELb1EEEEEEEEEvNT_6ParamsE$_ZZN5flash25CollectiveMainloopBwdSm80ILi2ELi2EN4cute5tupleIJNS1_1CILi128EEES4_NS3_ILi64EEEEEEN7cutlass10bfloat16_tEfNS7_4arch4Sm80ELb1ELb0ELb1ELb1ELb1ELb0ELb0ELb0ELi2ELi4ELi4ELi4ELb0EE3mmaINS_16FlashAttnBwdSm80ISB_NS_24CollectiveEpilogueBwdGQAIS6_fSA_Li256ELb1ELb1EEENS_25SingleTileBwdLPTSchedulerILb1ELi128ELb1EEEE13SharedStorageENS1_6TensorINS1_11ArrayEngineIfLm32EEENS1_6LayoutINS2_IJNS2_IJNS3_ILi2EEESO_EEESO_NS3_ILi4EEEEEENS2_IJNS2_IJNS3_ILi1EEESO_EEESQ_NS3_ILi8EEEEEEEEEEEEbRKNSB_6ParamsERT0_S12_iNS2_IJiiiEEERT_ENKUliT_E_clIZSC_ISJ_SX_EbS10_S12_S12_iS13_S15_EUlRS16_iE_EEDaiS16_,($_ZN7cutlass13device_kernelIN5flash19enable_sm80_to_sm89INS1_16FlashAttnBwdSm80INS1_25CollectiveMainloopBwdSm80ILi2ELi2EN4cute5tupleIJNS5_1CILi128EEES8_NS7_ILi64EEEEEENS_10bfloat16_tEfNS_4arch4Sm80ELb1ELb0ELb1ELb1ELb1ELb0ELb0ELb0ELi2ELi4ELi4ELi4ELb0EEENS1_24CollectiveEpilogueBwdGQAISA_fSD_Li256ELb1ELb1EEENS1_25SingleTileBwdLPTSchedulerILb1ELi128ELb1EEEEEEEEEvNT_6ParamsE$_ZZN5flash25CollectiveMainloopBwdSm80ILi2ELi2EN4cute5tupleIJNS1_1CILi128EEES4_NS3_ILi64EEEEEEN7cutlass10bfloat16_tEfNS7_4arch4Sm80ELb1ELb0ELb1ELb1ELb1ELb0ELb0ELb0ELi2ELi4ELi4ELi4ELb0EE3mmaINS_16FlashAttnBwdSm80ISB_NS_24CollectiveEpilogueBwdGQAIS6_fSA_Li256ELb1ELb1EEENS_25SingleTileBwdLPTSchedulerILb1ELi128ELb1EEEE13SharedStorageENS1_6TensorINS1_11ArrayEngineIfLm32EEENS1_6LayoutINS2_IJNS2_IJNS3_ILi2EEESO_EEESO_NS3_ILi4EEEEEENS2_IJNS2_IJNS3_ILi1EEESO_EEESQ_NS3_ILi8EEEEEEEEEEEEbRKNSB_6ParamsERT0_S12_iNS2_IJiiiEEERT_ENKUliiE0_clEii - $_ZN7cutlass13device_kernelIN5flash19enable_sm80_to_sm89INS1_16FlashAttnBwdSm80INS1_25CollectiveMainloopBwdSm80ILi2ELi2EN4cute5tupleIJNS5_1CILi128EEES8_NS7_ILi64EEEEEENS_10bfloat16_tEfNS_4arch4Sm80ELb1ELb0ELb1ELb1ELb1ELb0ELb0ELb0ELi2ELi4ELi4ELi4ELb0EEENS1_24CollectiveEpilogueBwdGQAISA_fSD_Li256ELb1ELb1EEENS1_25SingleTileBwdLPTSchedulerILb1ELi128ELb1EEEEEEEEEvNT_6ParamsE$_ZZN5flash25CollectiveMainloopBwdSm80ILi2ELi2EN4cute5tupleIJNS1_1CILi128EEES4_NS3_ILi64EEEEEEN7cutlass10bfloat16_tEfNS7_4arch4Sm80ELb1ELb0ELb1ELb1ELb1ELb0ELb0ELb0ELi2ELi4ELi4ELi4ELb0EE3mmaINS_16FlashAttnBwdSm80ISB_NS_24CollectiveEpilogueBwdGQAIS6_fSA_Li256ELb1ELb1EEENS_25SingleTileBwdLPTSchedulerILb1ELi128ELb1EEEE13SharedStorageENS1_6TensorINS1_11ArrayEngineIfLm32EEENS1_6LayoutINS2_IJNS2_IJNS3_ILi2EEESO_EEESO_NS3_ILi4EEEEEENS2_IJNS2_IJNS3_ILi1EEESO_EEESQ_NS3_ILi8EEEEEEEEEEEEbRKNSB_6ParamsERT0_S12_iNS2_IJiiiEEERT_ENKUliT_E_clIZSC_ISJ_SX_EbS10_S12_S12_iS13_S15_EUlRS16_iE_EEDaiS16_)
$_ZN7cutlass13device_kernelIN5flash19enable_sm80_to_sm89INS1_16FlashAttnBwdSm80INS1_25CollectiveMainloopBwdSm80ILi2ELi2EN4cute5tupleIJNS5_1CILi128EEES8_NS7_ILi64EEEEEENS_10bfloat16_tEfNS_4arch4Sm80ELb1ELb0ELb1ELb1ELb1ELb0ELb0ELb0ELi2ELi4ELi4ELi4ELb0EEENS1_24CollectiveEpilogueBwdGQAISA_fSD_Li256ELb1ELb1EEENS1_25SingleTileBwdLPTSchedulerILb1ELi128ELb1EEEEEEEEEvNT_6ParamsE$_ZZN5flash25CollectiveMainloopBwdSm80ILi2ELi2EN4cute5tupleIJNS1_1CILi128EEES4_NS3_ILi64EEEEEEN7cutlass10bfloat16_tEfNS7_4arch4Sm80ELb1ELb0ELb1ELb1ELb1ELb0ELb0ELb0ELi2ELi4ELi4ELi4ELb0EE3mmaINS_16FlashAttnBwdSm80ISB_NS_24CollectiveEpilogueBwdGQAIS6_fSA_Li256ELb1ELb1EEENS_25SingleTileBwdLPTSchedulerILb1ELi128ELb1EEEE13SharedStorageENS1_6TensorINS1_11ArrayEngineIfLm32EEENS1_6LayoutINS2_IJNS2_IJNS3_ILi2EEESO_EEESO_NS3_ILi4EEEEEENS2_IJNS2_IJNS3_ILi1EEESO_EEESQ_NS3_ILi8EEEEEEEEEEEEbRKNSB_6ParamsERT0_S12_iNS2_IJiiiEEERT_ENKUliT_E_clIZSC_ISJ_SX_EbS10_S12_S12_iS13_S15_EUlRS16_iE_EEDaiS16_:
        /* <DEDUP_REMOVED lines=48> */
[----:B-1---5:R-:W-:Y:S05]  /*13910*/  CALL.REL.NOINC `($_ZN7cutlass13device_kernelIN5flash19enable_sm80_to_sm89INS1_16FlashAttnBwdSm80INS1_25CollectiveMainloopBwdSm80ILi2ELi2EN4cute5tupleIJNS5_1CILi128EEES8_NS7_ILi64EEEEEENS_10bfloat16_tEfNS_4arch4Sm80ELb1ELb0ELb1ELb1ELb1ELb0ELb0ELb0ELi2ELi4ELi4ELi4ELb0EEENS1_24CollectiveEpilogueBwdGQAISA_fSD_Li256ELb1ELb1EEENS1_25SingleTileBwdLPTSchedulerILb1ELi128ELb1EEEEEEEEEvNT_6ParamsE$_ZN4cute8smem_ptrIPN7cutlass10bfloat16_tEECI1NS_12iter_adaptorIS3_S4_EEES3_) ;  /* 0xffff7e9000007944 */ /* 0x022fea0003c3ffff */
[----:B-1----:R1:W5:Y:S01]  /*13920*/  LDL.64 R2, [R1+0x758] ;  /* 0x0007580001027983 */ /* 0x0023620000100a00 */
[----:B------:R-:W-:-:S03]  /*13930*/  MOV R6, 0x13950 ;  /* 0x0001395000067802 */ /* 0x000fc60000000f00 */
[----:B-1---5:R-:W-:Y:S05]  /*13940*/  CALL.REL.NOINC `($_ZN7cutlass13device_kernelIN5flash19enable_sm80_to_sm89INS1_16FlashAttnBwdSm80INS1_25CollectiveMainloopBwdSm80ILi2ELi2EN4cute5tupleIJNS5_1CILi128EEES8_NS7_ILi64EEEEEENS_10bfloat16_tEfNS_4arch4Sm80ELb1ELb0ELb1ELb1ELb1ELb0ELb0ELb0ELi2ELi4ELi4ELi4ELb0EEENS1_24CollectiveEpilogueBwdGQAISA_fSD_Li256ELb1ELb1EEENS1_25SingleTileBwdLPTSchedulerILb1ELi128ELb1EEEEEEEEEvNT_6ParamsE$_ZN4cute3eso3ESOILb1ELb0EJNS_14ComposedLayoutINS_7SwizzleILi3ELi3ELi3EEENS_1CILj0EEENS_6LayoutINS_5tupleIJNS8_IJNS5_ILi8EEENS5_ILi16EEEEEENS8_IJNS5_ILi64EEENS5_ILi1EEEEEEEEENS8_IJNS8_IJSC_NS5_ILi512EEEEEENS8_IJSD_NS5_ILi0EEEEEEEEEEEEENS_10ViewEngineINS_8smem_ptrIPN7cutlass10bfloat16_tEEEEEEEC2ERKSM_RKST_) ;  /* 0xffff44e000007944 */ /* 0x022fea0003c3ffff */
[----:B-1----:R1:W5:Y:S01]  /*13950*/  LDL.64 R2, [R1+0x758] ;  /* 0x0007580001027983 */ /* 0x0023620000100a00 */
[----:B------:R-:W-:-:S03]  /*13960*/  MOV R6, 0x13980 ;  /* 0x0001398000067802 */ /* 0x000fc60000000f00 */
[----:B-1---5:R-:W-:Y:S05]  /*13970*/  CALL.REL.NOINC `($_ZN7cutlass13device_kernelIN5flash19enable_sm80_to_sm89INS1_16FlashAttnBwdSm80INS1_25CollectiveMainloopBwdSm80ILi2ELi2EN4cute5tupleIJNS5_1CILi128EEES8_NS7_ILi64EEEEEENS_10bfloat16_tEfNS_4arch4Sm80ELb1ELb0ELb1ELb1ELb1ELb0ELb0ELb0ELi2ELi4ELi4ELi4ELb0EEENS1_24CollectiveEpilogueBwdGQAISA_fSD_Li256ELb1ELb1EEENS1_25SingleTileBwdLPTSchedulerILb1ELi128ELb1EEEEEEEEEvNT_6ParamsE$_ZN4cute3eso3ESOILb1ELb0EJNS_14ComposedLayoutINS_7SwizzleILi3ELi3ELi3EEENS_1CILj0EEENS_6LayoutINS_5tupleIJNS8_IJNS8_IJNS5_ILi4EEENS5_ILi8EEEEEENS8_IJS9_NS5_ILi1EEEEEEEEENS8_IJNS8_IJNS5_ILi2EEESF_SF_EEENS8_IJSF_S9_EEEEEEEEENS8_IJNS8_IJNS8_IJSF_NS5_ILi64EEEEEENS8_IJNS5_ILi1024EEENS5_ILi0EEEEEEEEENS8_IJNS8_IJSC_NS5_ILi512EEESA_EEENS8_IJNS5_ILi4096EEENS5_ILi16EEEEEEEEEEEEEEEENS_10ViewEngineINS_8smem_ptrIPN7cutlass10bfloat16_tEEEEEEEC2ERKSY_RKS15_) ;  /* 0xffff455000007944 */ /* 0x022fea0003c3ffff */
[----:B------:R-:W-:Y:S01]  /*13980*/  ULDC.64 UR4, c[0x0][0x118] ;  /* 0x0000460000047ab9 */ /* 0x000fe20000000a00 */
[----:B------:R2:W5:Y:S04]  /*13990*/  LDL.64 R56, [R1+0x758] ;  /* 0x0007580001387983 */ /* 0x0005680000100a00 */
[----:B-1----:R2:W5:Y:S01]  /*139a0*/  LD.E R3, [R54.64+0x8] ;  /* 0x0000080436037980 */ /* 0x002562000c101900 */
[----:B------:R-:W-:-:S02]  /*139b0*/  MOV R2, R23 ;  /* 0x0000001700027202 */ /* 0x000fc40000000f00 */
[----:B------:R-:W-:Y:S02]  /*139c0*/  MOV R6, 0x139e0 ;  /* 0x000139e000067802 */ /* 0x000fe40000000f00 */
[----:B--2--5:R-:W-:Y:S05]  /*139d0*/  CALL.REL.NOINC `($_ZN7cutlass13device_kernelIN5flash19enable_sm80_to_sm89INS1_16FlashAttnBwdSm80INS1_25CollectiveMainloopBwdSm80ILi2ELi2EN4cute5tupleIJNS5_1CILi128EEES8_NS7_ILi64EEEEEENS_10bfloat16_tEfNS_4arch4Sm80ELb1ELb0ELb1ELb1ELb1ELb0ELb0ELb0ELi2ELi4ELi4ELi4ELb0EEENS1_24CollectiveEpilogueBwdGQAISA_fSD_Li256ELb1ELb1EEENS1_25SingleTileBwdLPTSchedulerILb1ELi128ELb1EEEEEEEEEvNT_6ParamsE$_ZN4cute3eso3ESOILb0ELb1EJiNS_1CILi0EEEEEC2ERKiRKS3_) ;  /* 0xffff3f8000007944 */ /* 0x024fea0003c3ffff */
[----:B------:R-:W2:Y:S01]  /*139e0*/  LDL R8, [R1+0x758] ;  /* 0x0007580001087983 */ /* 0x000ea20000100800 */
[----:B------:R-:W-:Y:S01]  /*139f0*/  ULDC.64 UR4, c[0x0][0x118] ;  /* 0x0000460000047ab9 */ /* 0x000fe20000000a00 */
[----:B-1----:R-:W-:Y:S01]  /*13a00*/  IMAD.MOV.U32 R3, RZ, RZ, R23 ;  /* 0x000000ffff037224 */ /* 0x002fe200078e0017 */
[----:B------:R-:W-:Y:S01]  /*13a10*/  MOV R2, R49 ;  /* 0x0000003100027202 */ /* 0x000fe20000000f00 */
[----:B--2---:R1:W-:Y:S04]  /*13a20*/  STL [R1+0x11e8], R8 ;  /* 0x0011e80801007387 */ /* 0x0043e80000100800 */
[----:B------:R1:W5:Y:S01]  /*13a30*/  LD.E R6, [R54.64+0x4] ;  /* 0x0000040436067980 */ /* 0x000362000c101900 */
[----:B------:R-:W-:-:S03]  /*13a40*/  MOV R4, 0x13a60 ;  /* 0x00013a6000047802 */ /* 0x000fc60000000f00 */
[----:B-1---5:R-:W-:Y:S05]  /*13a50*/  CALL.REL.NOINC `($_ZN7cutlass13device_kernelIN5flash19enable_sm80_to_sm89INS1_16FlashAttnBwdSm80INS1_25CollectiveMainloopBwdSm80ILi2ELi2EN4cute5tupleIJNS5_1CILi128EEES8_NS7_ILi64EEEEEENS_10bfloat16_tEfNS_4arch4Sm80ELb1ELb0ELb1ELb1ELb1ELb0ELb0ELb0ELi2ELi4ELi4ELi4ELb0EEENS1_24CollectiveEpilogueBwdGQAISA_fSD_Li256ELb1ELb1EEENS1_25SingleTileBwdLPTSchedulerILb1ELi128ELb1EEEEEEEEEvNT_6ParamsE$_ZN4cute3eso3ESOILb0ELb0EJiNS_5tupleIJiNS_1CILi0EEEEEEEEC2ERKiRKS5_) ;  /* 0xffff360000007944 */ /* 0x022fea0003c3ffff */
[----:B-1----:R1:W5:Y:S01]  /*13a60*/  LDL.64 R2, [R1+0x758] ;  /* 0x0007580001027983 */ /* 0x0023620000100a00 */
[----:B------:R-:W-:-:S02]  /*13a70*/  MOV R4, R23 ;  /* 0x0000001700047202 */ /* 0x000fc40000000f00 */
[----:B------:R-:W-:Y:S02]  /*13a80*/  MOV R6, 0x13aa0 ;  /* 0x00013aa000067802 */ /* 0x000fe40000000f00 */
[----:B-1---5:R-:W-:Y:S05]  /*13a90*/  CALL.REL.NOINC `($_ZN7cutlass13device_kernelIN5flash19enable_sm80_to_sm89INS1_16FlashAttnBwdSm80INS1_25CollectiveMainloopBwdSm80ILi2ELi2EN4cute5tupleIJNS5_1CILi128EEES8_NS7_ILi64EEEEEENS_10bfloat16_tEfNS_4arch4Sm80ELb1ELb0ELb1ELb1ELb1ELb0ELb0ELb0ELi2ELi4ELi4ELi4ELb0EEENS1_24CollectiveEpilogueBwdGQAISA_fSD_Li256ELb1ELb1EEENS1_25SingleTileBwdLPTSchedulerILb1ELi128ELb1EEEEEEEEEvNT_6ParamsE$_ZN4cute3eso3ESOILb0ELb1EJNS_5tupleIJiNS2_IJiNS_1CILi0EEEEEEEEENS2_IJNS_10UnderscoreENS2_IJS7_S7_EEEEEEEEC2ERKS6_RKS9_) ;  /* 0xffff3c5000007944 */ /* 0x022fea0003c3ffff */
[----:B------:R-:W2:Y:S01]  /*13aa0*/  LDL.64 R8, [R1+0x758] ;  /* 0x0007580001087983 */ /* 0x000ea20000100a00 */
[----:B-1----:R-:W-:Y:S02]  /*13ab0*/  MOV R2, R52 ;  /* 0x0000003400027202 */ /* 0x002fe40000000f00 */
[----:B------:R-:W-:Y:S01]  /*13ac0*/  MOV R4, 0x13b00 ;  /* 0x00013b0000047802 */ /* 0x000fe20000000f00 */
[----:B--2---:R1:W-:Y:S04]  /*13ad0*/  STL [R1+0x11ec], R8 ;  /* 0x0011ec0801007387 */ /* 0x0043e80000100800 */
[----:B------:R1:W-:Y:S02]  /*13ae0*/  STL [R1+0x11f0], R9 ;  /* 0x0011f00901007387 */ /* 0x0003e40000100800 */
[----:B-1----:R-:W-:Y:S05]  /*13af0*/  CALL.REL.NOINC `($_ZN7cutlass13device_kernelIN5flash19enable_sm80_to_sm89INS1_16FlashAttnBwdSm80INS1_25CollectiveMainloopBwdSm80ILi2ELi2EN4cute5tupleIJNS5_1CILi128EEES8_NS7_ILi64EEEEEENS_10bfloat16_tEfNS_4arch4Sm80ELb1ELb0ELb1ELb1ELb1ELb0ELb0ELb0ELi2ELi4ELi4ELi4ELb0EEENS1_24CollectiveEpilogueBwdGQAISA_fSD_Li256ELb1ELb1EEENS1_25SingleTileBwdLPTSchedulerILb1ELi128ELb1EEEEEEEEEvNT_6ParamsE$_ZZN4cute4diceINS_5tupleIJNS1_IJiNS1_IJiNS_1CILi0EEEEEEEEENS1_IJNS_10UnderscoreENS1_IJS6_S6_EEEEEEEEES9_EEDaRKT_RKT0_ENKUlRKT_RKT0_E_clIS5_S5_EEDaSI_SL_) ;  /* 0xffff919000007944 */ /* 0x002fea0003c3ffff */
[----:B------:R2:W-:Y:S01]  /*13b00*/  STL.64 [R1+0x758], R2 ;  /* 0x0007580201007387 */ /* 0x0005e20000100a00 */
[----:B------:R-:W-:Y:S02]  /*13b10*/  MOV R4, R23 ;  /* 0x0000001700047202 */ /* 0x000fe40000000f00 */
[----:B------:R-:W-:-:S02]  /*13b20*/  MOV R8, 0x13b40 ;  /* 0x00013b4000087802 */ /* 0x000fc40000000f00 */
[----:B-12---:R-:W-:Y:S05]  /*13b30*/  CALL.REL.NOINC `($_ZN7cutlass13device_kernelIN5flash19enable_sm80_to_sm89INS1_16FlashAttnBwdSm80INS1_25CollectiveMainloopBwdSm80ILi2ELi2EN4cute5tupleIJNS5_1CILi128EEES8_NS7_ILi64EEEEEENS_10bfloat16_tEfNS_4arch4Sm80ELb1ELb0ELb1ELb1ELb1ELb0ELb0ELb0ELi2ELi4ELi4ELi4ELb0EEENS1_24CollectiveEpilogueBwdGQAISA_fSD_Li256ELb1ELb1EEENS1_25SingleTileBwdLPTSchedulerILb1ELi128ELb1EEEEEEEEEvNT_6ParamsE$_ZZN4cute12filter_tupleINS_5tupleIJNS1_IJiNS1_IJiNS_1CILi0EEEEEEEEENS1_IJNS_10UnderscoreENS1_IJS6_S6_EEEEEEEEES9_ZNS_4diceIS9_S9_EEDaRKT_RKT0_EUlRKT_RKT0_E_EEDaSD_SG_OT1_ENKUlDpSJ_E_clIJNS1_IJiiS3_EEENS1_IJEEEEEEDaSQ_) ;  /* 0xffff7f3000007944 */ /* 0x006fea0003c3ffff */
[----:B------:R-:W-:Y:S02]  /*13b40*/  MOV R72, 0x13b60 ;  /* 0x00013b6000487802 */ /* 0x000fe40000000f00 */
[----:B-12--5:R-:W-:Y:S05]  /*13b50*/  CALL.REL.NOINC `($_ZN7cutlass13device_kernelIN5flash19enable_sm80_to_sm89INS1_16FlashAttnBwdSm80INS1_25CollectiveMainloopBwdSm80ILi2ELi2EN4cute5tupleIJNS5_1CILi128EEES8_NS7_ILi64EEEEEENS_10bfloat16_tEfNS_4arch4Sm80ELb1ELb0ELb1ELb1ELb1ELb0ELb0ELb0ELi2ELi4ELi4ELi4ELb0EEENS1_24CollectiveEpilogueBwdGQAISA_fSD_Li256ELb1ELb1EEENS1_25SingleTileBwdLPTSchedulerILb1ELi128ELb1EEEEEEEEEvNT_6ParamsE$_ZZN4cute7idx2crdINS_5tupleIJiiNS_1CILi0EEEEEENS1_IJNS1_IJNS2_ILi4EEENS2_ILi8EEEEEES5_NS2_ILi1EEEEEEEEDaRKT_RKT0_ENKUlRKT_RKT0_E_clIiS7_EEDaSI_SL_) ;  /* 0xffffc0e000007944 */ /* 0x026fea0003c3ffff */
[----:B------:R-:W-:Y:S02]  /*13b60*/  MOV R2, 0x13b80 ;  /* 0x00013b8000027802 */ /* 0x000fe40000000f00 */
[----:B-1----:R-:W-:Y:S05]  /*13b70*/  CALL.REL.NOINC `($_ZN7cutlass13device_kernelIN5flash19enable_sm80_to_sm89INS1_16FlashAttnBwdSm80INS1_25CollectiveMainloopBwdSm80ILi2ELi2EN4cute5tupleIJNS5_1CILi128EEES8_NS7_ILi64EEEEEENS_10bfloat16_tEfNS_4arch4Sm80ELb1ELb0ELb1ELb1ELb1ELb0ELb0ELb0ELi2ELi4ELi4ELi4ELb0EEENS1_24CollectiveEpilogueBwdGQAISA_fSD_Li256ELb1ELb1EEENS1_25SingleTileBwdLPTSchedulerILb1ELi128ELb1EEEEEEEEEvNT_6ParamsE$_ZZN4cute7idx2crdINS_5tupleIJiiNS_1CILi0EEEEEENS1_IJNS1_IJNS2_ILi4EEENS2_ILi8EEEEEES5_NS2_ILi1EEEEEEEEDaRKT_RKT0_ENKUlRKT_RKT0_E_clIiS5_EEDaSI_SL_) ;  /* 0xffffc09000007944 */ /* 0x002fea0003c3ffff */
[----:B------:R1:W-:Y:S01]  /*13b80*/  STL [R1+0x758], R6 ;  /* 0x0007580601007387 */ /* 0x0003e20000100800 */
[----:B------:R-:W-:-:S02]  /*13b90*/  MOV R2, R23 ;  /* 0x0000001700027202 */ /* 0x000fc40000000f00 */
[----:B------:R-:W-:Y:S02]  /*13ba0*/  MOV R72, 0x13bc0 ;  /* 0x00013bc000487802 */ /* 0x000fe40000000f00 */
[----:B-1----:R-:W-:Y:S05]  /*13bb0*/  CALL.REL.NOINC `($_ZN7cutlass13device_kernelIN5flash19enable_sm80_to_sm89INS1_16FlashAttnBwdSm80INS1_25CollectiveMainloopBwdSm80ILi2ELi2EN4cute5tupleIJNS5_1CILi128EEES8_NS7_ILi64EEEEEENS_10bfloat16_tEfNS_4arch4Sm80ELb1ELb0ELb1ELb1ELb1ELb0ELb0ELb0ELi2ELi4ELi4ELi4ELb0EEENS1_24CollectiveEpilogueBwdGQAISA_fSD_Li256ELb1ELb1EEENS1_25SingleTileBwdLPTSchedulerILb1ELi128ELb1EEEEEEEEEvNT_6ParamsE$_ZZN4cute9transformINS_5tupleIJiiNS_1CILi0EEEEEENS1_IJNS1_IJNS2_ILi4EEENS2_ILi8EEEEEES5_NS2_ILi1EEEEEEZNS_7idx2crdIS4_S9_EEDaRKT_RKT0_EUlRKT_RKT0_E_EEDaSD_SG_OT1_ENKUlDpSJ_E_clIJNS1_IJiiEEEiS3_EEEDaSQ_) ;  /* 0xffffc7c000007944 */ /* 0x002fea0003c3ffff */
[----:B------:R-:W-:Y:S02]  /*13bc0*/  MOV R6, 0x13be0 ;  /* 0x00013be000067802 */ /* 0x000fe40000000f00 */
[----:B--2--5:R-:W-:Y:S05]  /*13bd0*/  CALL.REL.NOINC `($_ZN7cutlass13device_kernelIN5flash19enable_sm80_to_sm89INS1_16FlashAttnBwdSm80INS1_25CollectiveMainloopBwdSm80ILi2ELi2EN4cute5tupleIJNS5_1CILi128EEES8_NS7_ILi64EEEEEENS_10bfloat16_tEfNS_4arch4Sm80ELb1ELb0ELb1ELb1ELb1ELb0ELb0ELb0ELi2ELi4ELi4ELi4ELb0EEENS1_24CollectiveEpilogueBwdGQAISA_fSD_Li256ELb1ELb1EEENS1_25SingleTileBwdLPTSchedulerILb1ELi128ELb1EEEEEEEEEvNT_6ParamsE$_ZZN4cute13to_mixed_bitsINS_5tupleIJNS1_IJNS_1CILi4EEENS2_ILi8EEEEEES3_NS2_ILi1EEEEEENS1_IJNS1_IJNS2_ILi0EEENS2_ILi64EEEEEES8_S8_EEENS1_IJNS1_IJiiEEEiS8_EEEEEDaRKT_RKT0_RKT1_ENKUlRKT_RKT0_RKT1_E_clIS5_SA_SC_EEDaSP_SS_SV_) ;  /* 0xffff8a1000007944 */ /* 0x024fea0003c3ffff */
[----:B------:R-:W-:Y:S02]  /*13be0*/  MOV R2, 0x13c00 ;  /* 0x00013c0000027802 */ /* 0x000fe40000000f00 */
[----:B------:R-:W-:Y:S05]  /*13bf0*/  CALL.REL.NOINC `($_ZN7cutlass13device_kernelIN5flash19enable_sm80_to_sm89INS1_16FlashAttnBwdSm80INS1_25CollectiveMainloopBwdSm80ILi2ELi2EN4cute5tupleIJNS5_1CILi128EEES8_NS7_ILi64EEEEEENS_10bfloat16_tEfNS_4arch4Sm80ELb1ELb0ELb1ELb1ELb1ELb0ELb0ELb0ELi2ELi4ELi4ELi4ELb0EEENS1_24CollectiveEpilogueBwdGQAISA_fSD_Li256ELb1ELb1EEENS1_25SingleTileBwdLPTSchedulerILb1ELi128ELb1EEEEEEEEEvNT_6ParamsE$_ZZN4cute13to_mixed_bitsINS_5tupleIJNS1_IJNS_1CILi4EEENS2_ILi8EEEEEES3_NS2_ILi1EEEEEENS1_IJNS1_IJNS2_ILi0EEENS2_ILi64EEEEEES8_S8_EEENS1_IJNS1_IJiiEEEiS8_EEEEEDaRKT_RKT0_RKT1_ENKUlDpRKT_E_clIJNS_9MixedBitsILj0ELj448EEENS2_ILj0EEESV_EEEDaSQ_) ;  /* 0xffff89c000007944 */ /* 0x000fea0003c3ffff */
        /* <DEDUP_REMOVED lines=21> */
[----:B-1----:R-:W-:Y:S05]  /*13d50*/  CALL.REL.NOINC `($_ZN7cutlass13device_kernelIN5flash19enable_sm80_to_sm89INS1_16FlashAttnBwdSm80INS1_25CollectiveMainloopBwdSm80ILi2ELi2EN4cute5tupleIJNS5_1CILi128EEES8_NS7_ILi64EEEEEENS_10bfloat16_tEfNS_4arch4Sm80ELb1ELb0ELb1ELb1ELb1ELb0ELb0ELb0ELi2ELi4ELi4ELi4ELb0EEENS1_24CollectiveEpilogueBwdGQAISA_fSD_Li256ELb1ELb1EEENS1_25SingleTileBwdLPTSchedulerILb1ELi128ELb1EEEEEEEEEvNT_6ParamsE$_ZN4cute3eso3ESOILb0ELb0EJiiiEEC2ERKiS4_S4_) ;  /* 0xffff36e000007944 */ /* 0x002fea0003c3ffff */
[----:B------:R2:W5:Y:S04]  /*13d60*/  LDL R5, [R1+0x760] ;  /* 0x0007600001057983 */ /* 0x0005680000100800 */
[----:B-1----:R2:W5:Y:S01]  /*13d70*/  LDL.64 R2, [R1+0x758] ;  /* 0x0007580001027983 */ /* 0x0025620000100a00 */
[----:B------:R-:W-:Y:S02]  /*13d80*/  MOV R4, R23 ;  /* 0x0000001700047202 */ /* 0x000fe40000000f00 */
[----:B------:R-:W-:Y:S02]  /*13d90*/  MOV R6, 0x13db0 ;  /* 0x00013db000067802 */ /* 0x000fe40000000f00 */
[----:B--2--5:R-:W-:Y:S05]  /*13da0*/  CALL.REL.NOINC `($_ZN7cutlass13device_kernelIN5flash19enable_sm80_to_sm89INS1_16FlashAttnBwdSm80INS1_25CollectiveMainloopBwdSm80ILi2ELi2EN4cute5tupleIJNS5_1CILi128EEES8_NS7_ILi64EEEEEENS_10bfloat16_tEfNS_4arch4Sm80ELb1ELb0ELb1ELb1ELb1ELb0ELb0ELb0ELi2ELi4ELi4ELi4ELb0EEENS1_24CollectiveEpilogueBwdGQAISA_fSD_Li256ELb1ELb1EEENS1_25SingleTileBwdLPTSchedulerILb1ELi128ELb1EEEEEEEEEvNT_6ParamsE$_ZN4cute3eso3ESOILb1ELb0EJNS_1CILi1EEENS_5tupleIJiiiEEENS2_ILi64EEENS4_IJNS2_ILi72EEENS2_ILi144EEENS2_ILi288EEEEEENS2_ILi512EEEEEC2ERKS3_RKS5_RKS6_RKSA_RKSB_) ;  /* 0xffff457000007944 */ /* 0x024fea0003c3ffff */
[----:B-1----:R1:W5:Y:S04]  /*13db0*/  LDL R5, [R1+0x760] ;  /* 0x0007600001057983 */ /* 0x0023680000100800 */
[----:B------:R1:W5:Y:S01]  /*13dc0*/  LDL.64 R2, [R1+0x758] ;  /* 0x0007580001027983 */ /* 0x0003620000100a00 */
[----:B------:R-:W-:-:S02]  /*13dd0*/  MOV R4, R23 ;  /* 0x0000001700047202 */ /* 0x000fc40000000f00 */
[----:B------:R-:W-:Y:S02]  /*13de0*/  MOV R6, 0x13e00 ;  /* 0x00013e0000067802 */ /* 0x000fe40000000f00 */
[----:B-1---5:R-:W-:Y:S05]  /*13df0*/  CALL.REL.NOINC `($_ZN7cutlass13device_kernelIN5flash19enable_sm80_to_sm89INS1_16FlashAttnBwdSm80INS1_25CollectiveMainloopBwdSm80ILi2ELi2EN4cute5tupleIJNS5_1CILi128EEES8_NS7_ILi64EEEEEENS_10bfloat16_tEfNS_4arch4Sm80ELb1ELb0ELb1ELb1ELb1ELb0ELb0ELb0ELi2ELi4ELi4ELi4ELb0EEENS1_24CollectiveEpilogueBwdGQAISA_fSD_Li256ELb1ELb1EEENS1_25SingleTileBwdLPTSchedulerILb1ELi128ELb1EEEEEEEEEvNT_6ParamsE$_ZN4cute5tupleIJNS0_IJNS_1CILi8EEENS0_IJNS1_ILi2EEES3_S3_EEENS1_ILi1EEES4_S5_EEENS0_IJS5_NS0_IJiiiEEENS1_ILi64EEENS0_IJNS1_ILi72EEENS1_ILi144EEENS1_ILi288EEEEEENS1_ILi512EEEEEEEEC2ERKS6_RKSE_) ;  /* 0xffff764000007944 */ /* 0x022fea0003c3ffff */
[----:B------:R1:W5:Y:S04]  /*13e00*/  LDL R5, [R1+0x760] ;  /* 0x0007600001057983 */ /* 0x0003680000100800 */
[----:B------:R1:W5:Y:S01]  /*13e10*/  LDL.64 R2, [R1+0x758] ;  /* 0x0007580001027983 */ /* 0x0003620000100a00 */
[----:B------:R-:W-:-:S03]  /*13e20*/  MOV R4, 0x13e40 ;  /* 0x00013e4000047802 */ /* 0x000fc60000000f00 */
[----:B-1---5:R-:W-:Y:S05]  /*13e30*/  CALL.REL.NOINC `($_ZN7cutlass13device_kernelIN5flash19enable_sm80_to_sm89INS1_16FlashAttnBwdSm80INS1_25CollectiveMainloopBwdSm80ILi2ELi2EN4cute5tupleIJNS5_1CILi128EEES8_NS7_ILi64EEEEEENS_10bfloat16_tEfNS_4arch4Sm80ELb1ELb0ELb1ELb1ELb1ELb0ELb0ELb0ELi2ELi4ELi4ELi4ELb0EEENS1_24CollectiveEpilogueBwdGQAISA_fSD_Li256ELb1ELb1EEENS1_25SingleTileBwdLPTSchedulerILb1ELi128ELb1EEEEEEEEEvNT_6ParamsE$_ZZN4cute7flattenINS_5tupleIJNS_1CILi1EEENS1_IJiiiEEENS2_ILi64EEENS1_IJNS2_ILi72EEENS2_ILi144EEENS2_ILi288EEEEEENS2_ILi512EEEEEEEEDaRKT_ENKUlRKT_E_clIS4_EEDaSH_) ;  /* 0xffffb95000007944 */ /* 0x022fea0003c3ffff */
[----:B------:R1:W-:Y:S01]  /*13e40*/  STL.64 [R1+0x758], R2 ;  /* 0x0007580201007387 */ /* 0x0003e20000100a00 */
[----:B------:R-:W-:Y:S02]  /*13e50*/  MOV R6, R23 ;  /* 0x0000001700067202 */ /* 0x000fe40000000f00 */
[----:B------:R-:W-:Y:S01]  /*13e60*/  MOV R4, 0x13e90 ;  /* 0x00013e9000047802 */ /* 0x000fe20000000f00 */
[----:B------:R1:W-:Y:S04]  /*13e70*/  STL [R1+0x760], R5 ;  /* 0x0007600501007387 */ /* 0x0003e80000100800 */
[----:B-1----:R-:W-:Y:S05]  /*13e80*/  CALL.REL.NOINC `($_ZN7cutlass13device_kernelIN5flash19enable_sm80_to_sm89INS1_16FlashAttnBwdSm80INS1_25CollectiveMainloopBwdSm80ILi2ELi2EN4cute5tupleIJNS5_1CILi128EEES8_NS7_ILi64EEEEEENS_10bfloat16_tEfNS_4arch4Sm80ELb1ELb0ELb1ELb1ELb1ELb0ELb0ELb0ELi2ELi4ELi4ELi4ELb0EEENS1_24CollectiveEpilogueBwdGQAISA_fSD_Li256ELb1ELb1EEENS1_25SingleTileBwdLPTSchedulerILb1ELi128ELb1EEEEEEEEEvNT_6ParamsE$_ZZN4cute12filter_tupleINS_5tupleIJNS_1CILi1EEENS1_IJiiiEEENS2_ILi64EEENS1_IJNS2_ILi72EEENS2_ILi144EEENS2_ILi288EEEEEENS2_ILi512EEEEEEZNS_7flattenISB_EEDaRKT_EUlRKT_E_EEDaSF_OT0_ENKUlDpSI_E_clIJNS1_IJS3_EEES4_NS1_IJS5_EEES9_NS1_IJSA_EEEEEEDaSM_) ;  /* 0xffff827000007944 */ /* 0x002fea0003c3ffff */
[----:B------:R-:W-:Y:S02]  /*13e90*/  MOV R4, R23 ;  /* 0x0000001700047202 */ /* 0x000fe40000000f00 */
[----:B------:R-:W-:-:S02]  /*13ea0*/  MOV R6, 0x13ec0 ;  /* 0x00013ec000067802 */ /* 0x000fc40000000f00 */
[----:B--2--5:R-:W-:Y:S05]  /*13eb0*/  CALL.REL.NOINC `($_ZN7cutlass13device_kernelIN5flash19enable_sm80_to_sm89INS1_16FlashAttnBwdSm80INS1_25CollectiveMainloopBwdSm80ILi2ELi2EN4cute5tupleIJNS5_1CILi128EEES8_NS7_ILi64EEEEEENS_10bfloat16_tEfNS_4arch4Sm80ELb1ELb0ELb1ELb1ELb1ELb0ELb0ELb0ELi2ELi4ELi4ELi4ELb0EEENS1_24CollectiveEpilogueBwdGQAISA_fSD_Li256ELb1ELb1EEENS1_25SingleTileBwdLPTSchedulerILb1ELi128ELb1EEEEEEEEEvNT_6ParamsE$_ZN4cute3eso3ESOILb0ELb1EJiNS_1CILi72EEENS2_ILi512EEEEEC2ERKiRKS3_RKS4_) ;  /* 0xffff3c1000007944 */ /* 0x024fea0003c3ffff */
[----:B-1----:R-:W2:Y:S01]  /*13ec0*/  LDL R4, [R1+0x758] ;  /* 0x0007580001047983 */ /* 0x002ea20000100800 */
[----:B------:R-:W-:Y:S01]  /*13ed0*/  IMAD.MOV.U32 R5, RZ, RZ, R3 ;  /* 0x000000ffff057224 */ /* 0x000fe200078e0003 */
[----:B------:R-:W-:Y:S01]  /*13ee0*/  MOV R3, R23 ;  /* 0x0000001700037202 */ /* 0x000fe20000000f00 */
[----:B------:R-:W-:Y:S01]  /*13ef0*/  IMAD.MOV.U32 R8, RZ, RZ, R51 ;  /* 0x000000ffff087224 */ /* 0x000fe200078e0033 */
[----:B------:R-:W-:Y:S01]  /*13f00*/  MOV R6, 0x13f30 ;  /* 0x00013f3000067802 */ /* 0x000fe20000000f00 */
[----:B--2---:R1:W-:Y:S04]  /*13f10*/  STL [R1+0x790], R4 ;  /* 0x0007900401007387 */ /* 0x0043e80000100800 */
[----:B-1----:R-:W-:Y:S05]  /*13f20*/  CALL.REL.NOINC `($_ZN7cutlass13device_kernelIN5flash19enable_sm80_to_sm89INS1_16FlashAttnBwdSm80INS1_25CollectiveMainloopBwdSm80ILi2ELi2EN4cute5tupleIJNS5_1CILi128EEES8_NS7_ILi64EEEEEENS_10bfloat16_tEfNS_4arch4Sm80ELb1ELb0ELb1ELb1ELb1ELb0ELb0ELb0ELi2ELi4ELi4ELi4ELb0EEENS1_24CollectiveEpilogueBwdGQAISA_fSD_Li256ELb1ELb1EEENS1_25SingleTileBwdLPTSchedulerILb1ELi128ELb1EEEEEEEEEvNT_6ParamsE$_ZN4cute3eso3ESOILb0ELb0EJiiNS_1CILi72EEENS2_ILi512EEEEEC2ERKiS7_RKS3_RKS4_) ;  /* 0xffff342000007944 */ /* 0x002fea0003c3ffff */
        /* <DEDUP_REMOVED lines=8> */
[----:B-1----:R-:W-:Y:S05]  /*13fb0*/  CALL.REL.NOINC `($_ZN7cutlass13device_kernelIN5flash19enable_sm80_to_sm89INS1_16FlashAttnBwdSm80INS1_25CollectiveMainloopBwdSm80ILi2ELi2EN4cute5tupleIJNS5_1CILi128EEES8_NS7_ILi64EEEEEENS_10bfloat16_tEfNS_4arch4Sm80ELb1ELb0ELb1ELb1ELb1ELb0ELb0ELb0ELi2ELi4ELi4ELi4ELb0EEENS1_24CollectiveEpilogueBwdGQAISA_fSD_Li256ELb1ELb1EEENS1_25SingleTileBwdLPTSchedulerILb1ELi128ELb1EEEEEEEEEvNT_6ParamsE$_ZN4cute3eso3ESOILb0ELb0EJiiiNS_1CILi72EEENS2_ILi512EEEEEC2ERKiS7_S7_RKS3_RKS4_) ;  /* 0xffff368000007944 */ /* 0x002fea0003c3ffff */
        /* <DEDUP_REMOVED lines=10> */
[----:B-1----:R-:W-:Y:S05]  /*14060*/  CALL.REL.NOINC `($_ZN7cutlass13device_kernelIN5flash19enable_sm80_to_sm89INS1_16FlashAttnBwdSm80INS1_25CollectiveMainloopBwdSm80ILi2ELi2EN4cute5tupleIJNS5_1CILi128EEES8_NS7_ILi64EEEEEENS_10bfloat16_tEfNS_4arch4Sm80ELb1ELb0ELb1ELb1ELb1ELb0ELb0ELb0ELi2ELi4ELi4ELi4ELb0EEENS1_24CollectiveEpilogueBwdGQAISA_fSD_Li256ELb1ELb1EEENS1_25SingleTileBwdLPTSchedulerILb1ELi128ELb1EEEEEEEEEvNT_6ParamsE$_ZN4cute3eso3ESOILb1ELb0EJNS_1CILi1EEEiiiNS2_ILi72EEENS2_ILi512EEEEEC2ERKS3_RKiSA_SA_RKS4_RKS5_) ;  /* 0xffff44c000007944 */ /* 0x002fea0003c3ffff */
[----:B-1----:R1:W5:Y:S04]  /*14070*/  LDL R5, [R1+0x778] ;  /* 0x0007780001057983 */ /* 0x0023680000100800 */
[----:B------:R1:W5:Y:S01]  /*14080*/  LDL.64 R2, [R1+0x770] ;  /* 0x0007700001027983 */ /* 0x0003620000100a00 */
[----:B------:R-:W-:-:S02]  /*14090*/  MOV R4, R22 ;  /* 0x0000001600047202 */ /* 0x000fc40000000f00 */
[----:B------:R-:W-:Y:S02]  /*140a0*/  MOV R6, 0x140c0 ;  /* 0x000140c000067802 */ /* 0x000fe40000000f00 */
[----:B-1---5:R-:W-:Y:S05]  /*140b0*/  CALL.REL.NOINC `($_ZN7cutlass13device_kernelIN5flash19enable_sm80_to_sm89INS1_16FlashAttnBwdSm80INS1_25CollectiveMainloopBwdSm80ILi2ELi2EN4cute5tupleIJNS5_1CILi128EEES8_NS7_ILi64EEEEEENS_10bfloat16_tEfNS_4arch4Sm80ELb1ELb0ELb1ELb1ELb1ELb0ELb0ELb0ELi2ELi4ELi4ELi4ELb0EEENS1_24CollectiveEpilogueBwdGQAISA_fSD_Li256ELb1ELb1EEENS1_25SingleTileBwdLPTSchedulerILb1ELi128ELb1EEEEEEEEEvNT_6ParamsE$_ZN4cute5tupleIJNS0_IJNS_1CILi8EEENS1_ILi2EEES3_S3_S2_S3_EEENS0_IJNS1_ILi1EEEiiiNS1_ILi72EEENS1_ILi512EEEEEEEEC2ERKS4_RKS8_) ;  /* 0xffff73d000007944 */ /* 0x022fea0003c3ffff */
        /* <DEDUP_REMOVED lines=11> */
[----:B-1----:R-:W-:Y:S05]  /*14170*/  CALL.REL.NOINC `($_ZN7cutlass13device_kernelIN5flash19enable_sm80_to_sm89INS1_16FlashAttnBwdSm80INS1_25CollectiveMainloopBwdSm80ILi2ELi2EN4cute5tupleIJNS5_1CILi128EEES8_NS7_ILi64EEEEEENS_10bfloat16_tEfNS_4arch4Sm80ELb1ELb0ELb1ELb1ELb1ELb0ELb0ELb0ELi2ELi4ELi4ELi4ELb0EEENS1_24CollectiveEpilogueBwdGQAISA_fSD_Li256ELb1ELb1EEENS1_25SingleTileBwdLPTSchedulerILb1ELi128ELb1EEEEEEEEEvNT_6ParamsE$_ZZN4cute6detail16composition_implINS_5tupleIJNS_1CILi8EEENS3_ILi2EEES5_S5_S4_S5_EEENS2_IJNS3_ILi1EEEiiiNS3_ILi72EEENS3_ILi512EEEEEENS2_IJNS2_IJS5_S5_S5_EEES5_NS3_ILi4EEEEEENS2_IJNS2_IJS7_S9_S4_EEENS3_ILi4096EEENS3_ILi16EEEEEEEEDaRKT_RKT0_RKT1_RKT2_ENKUlRKT_RKT0_E_clISB_SE_EEDaSW_SZ_) ;  /* 0xffff9fe000007944 */ /* 0x002fea0003c3ffff */
[----:B------:R-:W-:Y:S01]  /*14180*/  IMAD.MOV.U32 R4, RZ, RZ, R45 ;  /* 0x000000ffff047224 */ /* 0x000fe200078e002d */
[----:B------:R-:W-:Y:S01]  /*14190*/  MOV R58, R12 ;  /* 0x0000000c003a7202 */ /* 0x000fe20000000f00 */
[----:B------:R-:W-:Y:S01]  /*141a0*/  IMAD.MOV.U32 R5, RZ, RZ, R44 ;  /* 0x000000ffff057224 */ /* 0x000fe200078e002c */
[----:B------:R-:W-:Y:S02]  /*141b0*/  MOV R3, R7 ;  /* 0x0000000700037202 */ /* 0x000fe40000000f00 */
[----:B------:R-:W-:Y:S02]  /*141c0*/  MOV R62, 0x141e0 ;  /* 0x000141e0003e7802 */ /* 0x000fe40000000f00 */
[----:B-1---5:R-:W-:Y:S05]  /*141d0*/  CALL.REL.NOINC `($_ZN7cutlass13device_kernelIN5flash19enable_sm80_to_sm89INS1_16FlashAttnBwdSm80INS1_25CollectiveMainloopBwdSm80ILi2ELi2EN4cute5tupleIJNS5_1CILi128EEES8_NS7_ILi64EEEEEENS_10bfloat16_tEfNS_4arch4Sm80ELb1ELb0ELb1ELb1ELb1ELb0ELb0ELb0ELi2ELi4ELi4ELi4ELb0EEENS1_24CollectiveEpilogueBwdGQAISA_fSD_Li256ELb1ELb1EEENS1_25SingleTileBwdLPTSchedulerILb1ELi128ELb1EEEEEEEEEvNT_6ParamsE$_ZZN4cute6detail16composition_implINS_5tupleIJNS_1CILi8EEENS3_ILi2EEES5_S5_S4_S5_EEENS2_IJNS3_ILi1EEEiiiNS3_ILi72EEENS3_ILi512EEEEEENS2_IJNS2_IJS5_S5_S5_EEES5_NS3_ILi4EEEEEENS2_IJNS2_IJS7_S9_S4_EEENS3_ILi4096EEENS3_ILi16EEEEEEEEDaRKT_RKT0_RKT1_RKT2_ENKUlRKT_RKT0_E_clISC_SG_EEDaSW_SZ_) ;  /* 0xffffa09000007944 */ /* 0x022fea0003c3ffff */
[----:B-----5:R2:W-:Y:S01]  /*141e0*/  STL.64 [R1+0x770], R2 ;  /* 0x0007700201007387 */ /* 0x0205e20000100a00 */
[----:B------:R-:W-:-:S03]  /*141f0*/  MOV R4, 0x14210 ;  /* 0x0001421000047802 */ /* 0x000fc60000000f00 */
[----:B-12---:R-:W-:Y:S05]  /*14200*/  CALL.REL.NOINC `($_ZN7cutlass13device_kernelIN5flash19enable_sm80_to_sm89INS1_16FlashAttnBwdSm80INS1_25CollectiveMainloopBwdSm80ILi2ELi2EN4cute5tupleIJNS5_1CILi128EEES8_NS7_ILi64EEEEEENS_10bfloat16_tEfNS_4arch4Sm80ELb1ELb0ELb1ELb1ELb1ELb0ELb0ELb0ELi2ELi4ELi4ELi4ELb0EEENS1_24CollectiveEpilogueBwdGQAISA_fSD_Li256ELb1ELb1EEENS1_25SingleTileBwdLPTSchedulerILb1ELi128ELb1EEEEEEEEEvNT_6ParamsE$_ZN4cute3eso3ESOILb0ELb0EJNS_5tupleIJNS_1CILi1EEENS3_ILi512EEEiEEENS3_ILi4096EEENS2_IJiiEEEEEC2ERKS6_RKS7_RKS8_) ;  /* 0xffff225000007944 */ /* 0x006fea0003c3ffff */
[----:B------:R2:W5:Y:S04]  /*14210*/  LDL R5, [R1+0x760] ;  /* 0x0007600001057983 */ /* 0x0005680000100800 */
[----:B-1----:R2:W5:Y:S01]  /*14220*/  LDL.64 R2, [R1+0x758] ;  /* 0x0007580001027983 */ /* 0x0025620000100a00 */
[----:B------:R-:W-:-:S03]  /*14230*/  MOV R6, 0x14250 ;  /* 0x0001425000067802 */ /* 0x000fc60000000f00 */
[----:B--2--5:R-:W-:Y:S05]  /*14240*/  CALL.REL.NOINC `($_ZN7cutlass13device_kernelIN5flash19enable_sm80_to_sm89INS1_16FlashAttnBwdSm80INS1_25CollectiveMainloopBwdSm80ILi2ELi2EN4cute5tupleIJNS5_1CILi128EEES8_NS7_ILi64EEEEEENS_10bfloat16_tEfNS_4arch4Sm80ELb1ELb0ELb1ELb1ELb1ELb0ELb0ELb0ELi2ELi4ELi4ELi4ELb0EEENS1_24CollectiveEpilogueBwdGQAISA_fSD_Li256ELb1ELb1EEENS1_25SingleTileBwdLPTSchedulerILb1ELi128ELb1EEEEEEEEEvNT_6ParamsE$_ZN4cute5tupleIJNS0_IJNS0_IJNS_1CILi2EEES2_S2_EEES2_NS0_IJS2_S2_EEEEEENS0_IJNS0_IJNS1_ILi1EEENS1_ILi512EEEiEEENS1_ILi4096EEENS0_IJiiEEEEEEEEC2ERKS5_RKSB_) ;  /* 0xffff6d0000007944 */ /* 0x024fea0003c3ffff */
[----:B------:R1:W5:Y:S04]  /*14250*/  LDL R4, [R1+0x760] ;  /* 0x0007600001047983 */ /* 0x0003680000100800 */
[----:B------:R1:W5:Y:S01]  /*14260*/  LDL.64 R2, [R1+0x758] ;  /* 0x0007580001027983 */ /* 0x0003620000100a00 */
[----:B------:R-:W-:-:S05]  /*14270*/  LEA.HI R6, R13, R13, RZ, 0x1d ;  /* 0x0000000d0d067211 */ /* 0x000fca00078fe8ff */
[----:B------:R-:W-:Y:S01]  /*14280*/  IMAD.U32 R8, R11, 0x2, R6 ;  /* 0x000000020b087824 */ /* 0x000fe200078e0006 */
[----:B------:R-:W-:-:S04]  /*14290*/  MOV R6, 0x142c0 ;  /* 0x000142c000067802 */ /* 0x000fc80000000f00 */
[----:B------:R1:W-:Y:S03]  /*142a0*/  STL [R1+0x11e4], R8 ;  /* 0x0011e40801007387 */ /* 0x0003e60000100800 */
[----:B-1---5:R-:W-:Y:S05]  /*142b0*/  CALL.REL.NOINC `($_ZN7cutlass13device_kernelIN5flash19enable_sm80_to_sm89INS1_16FlashAttnBwdSm80INS1_25CollectiveMainloopBwdSm80ILi2ELi2EN4cute5tupleIJNS5_1CILi128EEES8_NS7_ILi64EEEEEENS_10bfloat16_tEfNS_4arch4Sm80ELb1ELb0ELb1ELb1ELb1ELb0ELb0ELb0ELi2ELi4ELi4ELi4ELb0EEENS1_24CollectiveEpilogueBwdGQAISA_fSD_Li256ELb1ELb1EEENS1_25SingleTileBwdLPTSchedulerILb1ELi128ELb1EEEEEEEEEvNT_6ParamsE$_ZN4cute3eso3ESOILb0ELb0EJNS_6LayoutINS_5tupleIJNS3_IJNS_1CILi2EEES5_S5_EEES5_NS3_IJS5_S5_EEEEEENS3_IJNS3_IJNS4_ILi1EEENS4_ILi512EEEiEEENS4_ILi4096EEENS3_IJiiEEEEEEEEjEEC2ERKSF_RKj) ;  /* 0xffff28d000007944 */ /* 0x022fea0003c3ffff */
[----:B------:R-:W2:Y:S04]  /*142c0*/  LDL.64 R58, [R1+0x760] ;  /* 0x00076000013a7983 */ /* 0x000ea80000100a00 */
[----:B-1----:R1:W5:Y:S01]  /*142d0*/  LDL.64 R4, [R1+0x758] ;  /* 0x0007580001047983 */ /* 0x0023620000100a00 */
[----:B------:R-:W-:Y:S02]  /*142e0*/  MOV R9, R23 ;  /* 0x0000001700097202 */ /* 0x000fe40000000f00 */
[----:B------:R-:W-:Y:S01]  /*142f0*/  MOV R8, 0x14320 ;  /* 0x0001432000087802 */ /* 0x000fe20000000f00 */
[----:B--2---:R-:W-:-:S04]  /*14300*/  IMAD.WIDE.U32 R2, R59, 0x2, R56 ;  /* 0x000000023b027825 */ /* 0x004fc800078e0038 */
[----:B-1---5:R-:W-:Y:S05]  /*14310*/  CALL.REL.NOINC `($_ZN7cutlass13device_kernelIN5flash19enable_sm80_to_sm89INS1_16FlashAttnBwdSm80INS1_25CollectiveMainloopBwdSm80ILi2ELi2EN4cute5tupleIJNS5_1CILi128EEES8_NS7_ILi64EEEEEENS_10bfloat16_tEfNS_4arch4Sm80ELb1ELb0ELb1ELb1ELb1ELb0ELb0ELb0ELi2ELi4ELi4ELi4ELb0EEENS1_24CollectiveEpilogueBwdGQAISA_fSD_Li256ELb1ELb1EEENS1_25SingleTileBwdLPTSchedulerILb1ELi128ELb1EEEEEEEEEvNT_6ParamsE$_ZN4cute8smem_ptrIPN7cutlass10bfloat16_tEECI1NS_12iter_adaptorIS3_S4_EEES3_) ;  /* 0xffff749000007944 */ /* 0x022fea0003c3ffff */
[----:B------:R-:W2:Y:S01]  /*14320*/  LDL.64 R10, [R1+0x758] ;  /* 0x00075800010a7983 */ /* 0x000ea20000100a00 */
[----:B-1----:R-:W-:Y:S01]  /*14330*/  IMAD.MOV.U32 R6, RZ, RZ, R58 ;  /* 0x000000ffff067224 */ /* 0x002fe200078e003a */
[----:B------:R-:W-:Y:S01]  /*14340*/  MOV R2, R4 ;  /* 0x0000000400027202 */ /* 0x000fe20000000f00 */
[----:B------:R-:W-:Y:S01]  /*14350*/  IMAD.MOV.U32 R3, RZ, RZ, R5 ;  /* 0x000000ffff037224 */ /* 0x000fe200078e0005 */
[----:B------:R-:W-:Y:S01]  /*14360*/  MOV R8, 0x14390 ;  /* 0x0001439000087802 */ /* 0x000fe20000000f00 */
[----:B--2---:R1:W-:Y:S04]  /*14370*/  STL.64 [R1+0x770], R10 ;  /* 0x0007700a01007387 */ /* 0x0043e80000100a00 */
[----:B-1----:R-:W-:Y:S05]  /*14380*/  CALL.REL.NOINC `($_ZN7cutlass13device_kernelIN5flash19enable_sm80_to_sm89INS1_16FlashAttnBwdSm80INS1_25CollectiveMainloopBwdSm80ILi2ELi2EN4cute5tupleIJNS5_1CILi128EEES8_NS7_ILi64EEEEEENS_10bfloat16_tEfNS_4arch4Sm80ELb1ELb0ELb1ELb1ELb1ELb0ELb0ELb0ELi2ELi4ELi4ELi4ELb0EEENS1_24CollectiveEpilogueBwdGQAISA_fSD_Li256ELb1ELb1EEENS1_25SingleTileBwdLPTSchedulerILb1ELi128ELb1EEEEEEEEEvNT_6ParamsE$_ZN4cute3eso3ESOILb0ELb0EJNS_6LayoutINS_5tupleIJNS3_IJNS_1CILi2EEES5_S5_EEES5_NS3_IJS5_S5_EEEEEENS3_IJNS3_IJNS4_ILi1EEENS4_ILi512EEEiEEENS4_ILi4096EEENS3_IJiiEEEEEEEENS_10ViewEngineINS_8smem_ptrIPN7cutlass10bfloat16_tEEEEEEEC2ERKSF_RKSM_) ;  /* 0xffff278000007944 */ /* 0x002fea0003c3ffff */
[----:B-1----:R1:W5:Y:S04]  /*14390*/  LDL R5, [R1+0x75c] ;  /* 0x00075c0001057983 */ /* 0x0023680000100800 */
[----:B------:R1:W5:Y:S01]  /*143a0*/  LDL R3, [R1+0x760] ;  /* 0x0007600001037983 */ /* 0x0003620000100800 */
[----:B------:R-:W-:-:S03]  /*143b0*/  MOV R4, 0x143d0 ;  /* 0x000143d000047802 */ /* 0x000fc60000000f00 */
[----:B-1---5:R-:W-:Y:S05]  /*143c0*/  CALL.REL.NOINC `($_ZN7cutlass13device_kernelIN5flash19enable_sm80_to_sm89INS1_16FlashAttnBwdSm80INS1_25CollectiveMainloopBwdSm80ILi2ELi2EN4cute5tupleIJNS5_1CILi128EEES8_NS7_ILi64EEEEEENS_10bfloat16_tEfNS_4arch4Sm80ELb1ELb0ELb1ELb1ELb1ELb0ELb0ELb0ELi2ELi4ELi4ELi4ELb0EEENS1_24CollectiveEpilogueBwdGQAISA_fSD_Li256ELb1ELb1EEENS1_25SingleTileBwdLPTSchedulerILb1ELi128ELb1EEEEEEEEEvNT_6ParamsE$_ZZN4cute4takeILi1ELi3ENS_5tupleIJNS1_IJNS_1CILi1EEENS2_ILi512EEEiEEENS2_ILi4096EEENS1_IJiiEEEEEEEEDaRKT1_ENKUlDpRKT_E_clIJS6_S7_EEEDaSF_) ;  /* 0xffff8a9000007944 */ /* 0x022fea0003c3ffff */
[----:B------:R-:W-:Y:S02]  /*143d0*/  MOV R4, 0x143f0 ;  /* 0x000143f000047802 */ /* 0x000fe40000000f00 */
[----:B-1---5:R-:W-:Y:S05]  /*143e0*/  CALL.REL.NOINC `($_ZN7cutlass13device_kernelIN5flash19enable_sm80_to_sm89INS1_16FlashAttnBwdSm80INS1_25CollectiveMainloopBwdSm80ILi2ELi2EN4cute5tupleIJNS5_1CILi128EEES8_NS7_ILi64EEEEEENS_10bfloat16_tEfNS_4arch4Sm80ELb1ELb0ELb1ELb1ELb1ELb0ELb0ELb0ELi2ELi4ELi4ELi4ELb0EEENS1_24CollectiveEpilogueBwdGQAISA_fSD_Li256ELb1ELb1EEENS1_25SingleTileBwdLPTSchedulerILb1ELi128ELb1EEEEEEEEEvNT_6ParamsE$_ZZN4cute16flatten_to_tupleINS_5tupleIJNS_1CILi4096EEENS1_IJiiEEEEEEEEDaRKT_ENKUlRKT_E_clIS4_EEDaSB_) ;  /* 0xffff87c000007944 */ /* 0x022fea0003c3ffff */
[----:B------:R1:W-:Y:S01]  /*143f0*/  STL.64 [R1+0x758], R2 ;  /* 0x0007580201007387 */ /* 0x0003e20000100a00 */
[----:B------:R-:W-:-:S02]  /*14400*/  MOV R58, R23 ;  /* 0x00000017003a7202 */ /* 0x000fc40000000f00 */
[----:B------:R-:W-:Y:S02]  /*14410*/  MOV R4, 0x14430 ;  /* 0x0001443000047802 */ /* 0x000fe40000000f00 */
[----:B-1----:R-:W-:Y:S05]  /*14420*/  CALL.REL.NOINC `($_ZN7cutlass13device_kernelIN5flash19enable_sm80_to_sm89INS1_16FlashAttnBwdSm80INS1_25CollectiveMainloopBwdSm80ILi2ELi2EN4cute5tupleIJNS5_1CILi128EEES8_NS7_ILi64EEEEEENS_10bfloat16_tEfNS_4arch4Sm80ELb1ELb0ELb1ELb1ELb1ELb0ELb0ELb0ELi2ELi4ELi4ELi4ELb0EEENS1_24CollectiveEpilogueBwdGQAISA_fSD_Li256ELb1ELb1EEENS1_25SingleTileBwdLPTSchedulerILb1ELi128ELb1EEEEEEEEEvNT_6ParamsE$_ZZN4cute12filter_tupleINS_5tupleIJNS_1CILi4096EEENS1_IJiiEEEEEEZNS_16flatten_to_tupleIS5_EEDaRKT_EUlRKT_E_EEDaS9_OT0_ENKUlDpSC_E_clIJNS1_IJS3_EEES4_EEEDaSG_) ;  /* 0xffff7e3000007944 */ /* 0x002fea0003c3ffff */
        /* <DEDUP_REMOVED lines=14> */
[----:B--2--5:R-:W-:Y:S05]  /*14510*/  CALL.REL.NOINC `($_ZN7cutlass13device_kernelIN5flash19enable_sm80_to_sm89INS1_16FlashAttnBwdSm80INS1_25CollectiveMainloopBwdSm80ILi2ELi2EN4cute5tupleIJNS5_1CILi128EEES8_NS7_ILi64EEEEEENS_10bfloat16_tEfNS_4arch4Sm80ELb1ELb0ELb1ELb1ELb1ELb0ELb0ELb0ELi2ELi4ELi4ELi4ELb0EEENS1_24CollectiveEpilogueBwdGQAISA_fSD_Li256ELb1ELb1EEENS1_25SingleTileBwdLPTSchedulerILb1ELi128ELb1EEEEEEEEEvNT_6ParamsE$_ZN4cute3eso3ESOILb1ELb0EJNS_14ComposedLayoutINS_7SwizzleILi3ELi3ELi3EEENS_1CILi0EEENS_6LayoutINS_5tupleIJNS8_IJNS8_IJNS5_ILi4EEENS5_ILi8EEEEEENS8_IJNS5_ILi2EEENS5_ILi1EEEEEEEEENS8_IJNS8_IJSC_SC_EEENS8_IJSA_S9_EEEEEEEEENS8_IJNS8_IJNS8_IJSC_NS5_ILi64EEEEEENS8_IJNS5_ILi512EEES6_EEEEEENS8_IJNS8_IJSD_SA_EEENS8_IJNS5_ILi1024EEENS5_ILi16EEEEEEEEEEEEEEEENS_10ViewEngineINS_8smem_ptrIPN7cutlass10bfloat16_tEEEEEEEC2ERKSW_RKS13_) ;  /* 0xffff378000007944 */ /* 0x024fea0003c3ffff */
        /* <DEDUP_REMOVED lines=29> */
[----:B-12--5:R-:W-:Y:S05]  /*146f0*/  CALL.REL.NOINC `($_ZN7cutlass13device_kernelIN5flash19enable_sm80_to_sm89INS1_16FlashAttnBwdSm80INS1_25CollectiveMainloopBwdSm80ILi2ELi2EN4cute5tupleIJNS5_1CILi128EEES8_NS7_ILi64EEEEEENS_10bfloat16_tEfNS_4arch4Sm80ELb1ELb0ELb1ELb1ELb1ELb0ELb0ELb0ELi2ELi4ELi4ELi4ELb0EEENS1_24CollectiveEpilogueBwdGQAISA_fSD_Li256ELb1ELb1EEENS1_25SingleTileBwdLPTSchedulerILb1ELi128ELb1EEEEEEEEEvNT_6ParamsE$_ZZN4cute7idx2crdINS_5tupleIJiiNS_1CILi0EEEEEENS1_IJNS1_IJNS2_ILi4EEENS2_ILi8EEEEEENS2_ILi2EEENS2_ILi1EEEEEEEEDaRKT_RKT0_ENKUlRKT_RKT0_E_clIiS7_EEDaSJ_SM_) ;  /* 0xffffb0c000007944 */ /* 0x026fea0003c3ffff */
[----:B------:R-:W-:Y:S02]  /*14700*/  MOV R2, 0x14720 ;  /* 0x0001472000027802 */ /* 0x000fe40000000f00 */
[----:B-1----:R-:W-:Y:S05]  /*14710*/  CALL.REL.NOINC `($_ZN7cutlass13device_kernelIN5flash19enable_sm80_to_sm89INS1_16FlashAttnBwdSm80INS1_25CollectiveMainloopBwdSm80ILi2ELi2EN4cute5tupleIJNS5_1CILi128EEES8_NS7_ILi64EEEEEENS_10bfloat16_tEfNS_4arch4Sm80ELb1ELb0ELb1ELb1ELb1ELb0ELb0ELb0ELi2ELi4ELi4ELi4ELb0EEENS1_24CollectiveEpilogueBwdGQAISA_fSD_Li256ELb1ELb1EEENS1_25SingleTileBwdLPTSchedulerILb1ELi128ELb1EEEEEEEEEvNT_6ParamsE$_ZZN4cute7idx2crdINS_5tupleIJiiNS_1CILi0EEEEEENS1_IJNS1_IJNS2_ILi4EEENS2_ILi8EEEEEENS2_ILi2EEENS2_ILi1EEEEEEEEDaRKT_RKT0_ENKUlRKT_RKT0_E_clIiS8_EEDaSJ_SM_) ;  /* 0xffffb4c000007944 */ /* 0x002fea0003c3ffff */
[----:B------:R1:W-:Y:S01]  /*14720*/  STL [R1+0x758], R6 ;  /* 0x0007580601007387 */ /* 0x0003e20000100800 */
[----:B------:R-:W-:-:S02]  /*14730*/  MOV R2, R23 ;  /* 0x0000001700027202 */ /* 0x000fc40000000f00 */
[----:B------:R-:W-:Y:S02]  /*14740*/  MOV R72, 0x14760 ;  /* 0x0001476000487802 */ /* 0x000fe40000000f00 */
[----:B-1----:R-:W-:Y:S05]  /*14750*/  CALL.REL.NOINC `($_ZN7cutlass13device_kernelIN5flash19enable_sm80_to_sm89INS1_16FlashAttnBwdSm80INS1_25CollectiveMainloopBwdSm80ILi2ELi2EN4cute5tupleIJNS5_1CILi128EEES8_NS7_ILi64EEEEEENS_10bfloat16_tEfNS_4arch4Sm80ELb1ELb0ELb1ELb1ELb1ELb0ELb0ELb0ELi2ELi4ELi4ELi4ELb0EEENS1_24CollectiveEpilogueBwdGQAISA_fSD_Li256ELb1ELb1EEENS1_25SingleTileBwdLPTSchedulerILb1ELi128ELb1EEEEEEEEEvNT_6ParamsE$_ZZN4cute9transformINS_5tupleIJiiNS_1CILi0EEEEEENS1_IJNS1_IJNS2_ILi4EEENS2_ILi8EEEEEENS2_ILi2EEENS2_ILi1EEEEEEZNS_7idx2crdIS4_SA_EEDaRKT_RKT0_EUlRKT_RKT0_E_EEDaSE_SH_OT1_ENKUlDpSK_E_clIJNS1_IJiiEEEiS3_EEEDaSR_) ;  /* 0xffffbba000007944 */ /* 0x002fea0003c3ffff */
[----:B------:R-:W-:Y:S02]  /*14760*/  MOV R6, 0x14780 ;  /* 0x0001478000067802 */ /* 0x000fe40000000f00 */
[----:B--2--5:R-:W-:Y:S05]  /*14770*/  CALL.REL.NOINC `($_ZN7cutlass13device_kernelIN5flash19enable_sm80_to_sm89INS1_16FlashAttnBwdSm80INS1_25CollectiveMainloopBwdSm80ILi2ELi2EN4cute5tupleIJNS5_1CILi128EEES8_NS7_ILi64EEEEEENS_10bfloat16_tEfNS_4arch4Sm80ELb1ELb0ELb1ELb1ELb1ELb0ELb0ELb0ELi2ELi4ELi4ELi4ELb0EEENS1_24CollectiveEpilogueBwdGQAISA_fSD_Li256ELb1ELb1EEENS1_25SingleTileBwdLPTSchedulerILb1ELi128ELb1EEEEEEEEEvNT_6ParamsE$_ZZN4cute13to_mixed_bitsINS_5tupleIJNS1_IJNS_1CILi4EEENS2_ILi8EEEEEENS2_ILi2EEENS2_ILi1EEEEEENS1_IJNS1_IJNS2_ILi0EEENS2_ILi64EEEEEES9_S9_EEENS1_IJNS1_IJiiEEEiS9_EEEEEDaRKT_RKT0_RKT1_ENKUlRKT_RKT0_RKT1_E_clIS5_SB_SD_EEDaSQ_ST_SW_) ;  /* 0xffff7cb000007944 */ /* 0x024fea0003c3ffff */
[----:B------:R-:W-:Y:S02]  /*14780*/  MOV R2, 0x147a0 ;  /* 0x000147a000027802 */ /* 0x000fe40000000f00 */
[----:B------:R-:W-:Y:S05]  /*14790*/  CALL.REL.NOINC `($_ZN7cutlass13device_kernelIN5flash19enable_sm80_to_sm89INS1_16FlashAttnBwdSm80INS1_25CollectiveMainloopBwdSm80ILi2ELi2EN4cute5tupleIJNS5_1CILi128EEES8_NS7_ILi64EEEEEENS_10bfloat16_tEfNS_4arch4Sm80ELb1ELb0ELb1ELb1ELb1ELb0ELb0ELb0ELi2ELi4ELi4ELi4ELb0EEENS1_24CollectiveEpilogueBwdGQAISA_fSD_Li256ELb1ELb1EEENS1_25SingleTileBwdLPTSchedulerILb1ELi128ELb1EEEEEEEEEvNT_6ParamsE$_ZZN4cute13to_mixed_bitsINS_5tupleIJNS1_IJNS_1CILi4EEENS2_ILi8EEEEEENS2_ILi2EEENS2_ILi1EEEEEENS1_IJNS1_IJNS2_ILi0EEENS2_ILi64EEEEEES9_S9_EEENS1_IJNS1_IJiiEEEiS9_EEEEEDaRKT_RKT0_RKT1_ENKUlDpRKT_E_clIJNS_9MixedBitsILj0ELj448EEENS2_ILj0EEESW_EEEDaSR_) ;  /* 0xffff7c6000007944 */ /* 0x000fea0003c3ffff */
        /* <DEDUP_REMOVED lines=52> */
[----:B------:R-:W-:Y:S01]  /*14ae0*/  IMAD.MOV.U32 R8, RZ, RZ, R2 ;  /* 0x000000ffff087224 */ /* 0x000fe200078e0002 */
[----:B------:R-:W-:Y:S01]  /*14af0*/  MOV R2, R22 ;  /* 0x0000001600027202 */ /* 0x000fe20000000f00 */
[----:B------:R-:W-:Y:S01]  /*14b00*/  IMAD.MOV.U32 R10, RZ, RZ, R50 ;  /* 0x000000ffff0a7224 */ /* 0x000fe200078e0032 */
[----:B------:R-:W-:-:S02]  /*14b10*/  MOV R9, R43 ;  /* 0x0000002b00097202 */ /* 0x000fc40000000f00 */
[----:B------:R-:W-:Y:S01]  /*14b20*/  MOV R6, 0x14b50 ;  /* 0x00014b5000067802 */ /* 0x000fe20000000f00 */
[----:B--2---:R1:W-:Y:S04]  /*14b30*/  STL.64 [R1+0x788], R4 ;  /* 0x0007880401007387 */ /* 0x0043e80000100a00 */
[----:B-1----:R-:W-:Y:S05]  /*14b40*/  CALL.REL.NOINC `($_ZN7cutlass13device_kernelIN5flash19enable_sm80_to_sm89INS1_16FlashAttnBwdSm80INS1_25CollectiveMainloopBwdSm80ILi2ELi2EN4cute5tupleIJNS5_1CILi128EEES8_NS7_ILi64EEEEEENS_10bfloat16_tEfNS_4arch4Sm80ELb1ELb0ELb1ELb1ELb1ELb0ELb0ELb0ELi2ELi4ELi4ELi4ELb0EEENS1_24CollectiveEpilogueBwdGQAISA_fSD_Li256ELb1ELb1EEENS1_25SingleTileBwdLPTSchedulerILb1ELi128ELb1EEEEEEEEEvNT_6ParamsE$_ZN4cute3eso3ESOILb0ELb0EJiiiNS_1CILi72EEENS2_ILi512EEEEEC2ERKiS7_S7_RKS3_RKS4_) ;  /* 0xffff2af000007944 */ /* 0x002fea0003c3ffff */
        /* <DEDUP_REMOVED lines=23> */
[----:B-1----:R-:W-:Y:S05]  /*14cc0*/  CALL.REL.NOINC `($_ZN7cutlass13device_kernelIN5flash19enable_sm80_to_sm89INS1_16FlashAttnBwdSm80INS1_25CollectiveMainloopBwdSm80ILi2ELi2EN4cute5tupleIJNS5_1CILi128EEES8_NS7_ILi64EEEEEENS_10bfloat16_tEfNS_4arch4Sm80ELb1ELb0ELb1ELb1ELb1ELb0ELb0ELb0ELi2ELi4ELi4ELi4ELb0EEENS1_24CollectiveEpilogueBwdGQAISA_fSD_Li256ELb1ELb1EEENS1_25SingleTileBwdLPTSchedulerILb1ELi128ELb1EEEEEEEEEvNT_6ParamsE$_ZZN4cute6detail16composition_implINS_5tupleIJNS_1CILi8EEENS3_ILi2EEES5_S5_S4_S5_EEENS2_IJNS3_ILi1EEEiiiNS3_ILi72EEENS3_ILi512EEEEEENS2_IJNS2_IJS5_S5_EEES4_NS3_ILi4EEEEEENS2_IJNS2_IJS7_S4_EEENS3_ILi1024EEENS3_ILi16EEEEEEEEDaRKT_RKT0_RKT1_RKT2_ENKUlRKT_RKT0_E_clISB_SE_EEDaSW_SZ_) ;  /* 0xffff8fc000007944 */ /* 0x002fea0003c3ffff */
[----:B------:R-:W-:Y:S01]  /*14cd0*/  IMAD.MOV.U32 R2, RZ, RZ, R45 ;  /* 0x000000ffff027224 */ /* 0x000fe200078e002d */
[----:B------:R-:W-:Y:S01]  /*14ce0*/  MOV R45, R44 ;  /* 0x0000002c002d7202 */ /* 0x000fe20000000f00 */
[----:B------:R-:W-:Y:S01]  /*14cf0*/  IMAD.MOV.U32 R4, RZ, RZ, R12 ;  /* 0x000000ffff047224 */ /* 0x000fe200078e000c */
[----:B------:R-:W-:Y:S02]  /*14d00*/  MOV R44, 0x14d20 ;  /* 0x00014d20002c7802 */ /* 0x000fe40000000f00 */
[----:B-1---5:R-:W-:Y:S05]  /*14d10*/  CALL.REL.NOINC `($_ZN7cutlass13device_kernelIN5flash19enable_sm80_to_sm89INS1_16FlashAttnBwdSm80INS1_25CollectiveMainloopBwdSm80ILi2ELi2EN4cute5tupleIJNS5_1CILi128EEES8_NS7_ILi64EEEEEENS_10bfloat16_tEfNS_4arch4Sm80ELb1ELb0ELb1ELb1ELb1ELb0ELb0ELb0ELi2ELi4ELi4ELi4ELb0EEENS1_24CollectiveEpilogueBwdGQAISA_fSD_Li256ELb1ELb1EEENS1_25SingleTileBwdLPTSchedulerILb1ELi128ELb1EEEEEEEEEvNT_6ParamsE$_ZZN4cute6detail16composition_implINS_5tupleIJNS_1CILi8EEENS3_ILi2EEES5_S5_S4_S5_EEENS2_IJNS3_ILi1EEEiiiNS3_ILi72EEENS3_ILi512EEEEEENS2_IJNS2_IJS5_S5_EEES4_NS3_ILi4EEEEEENS2_IJNS2_IJS7_S4_EEENS3_ILi1024EEENS3_ILi16EEEEEEEEDaRKT_RKT0_RKT1_RKT2_ENKUlRKT_RKT0_E_clISC_SG_EEDaSW_SZ_) ;  /* 0xffff905000007944 */ /* 0x022fea0003c3ffff */
[----:B-----5:R2:W-:Y:S01]  /*14d20*/  STL.64 [R1+0x770], R2 ;  /* 0x0007700201007387 */ /* 0x0205e20000100a00 */
[----:B------:R-:W-:-:S03]  /*14d30*/  MOV R4, 0x14d50 ;  /* 0x00014d5000047802 */ /* 0x000fc60000000f00 */
[----:B-12---:R-:W-:Y:S05]  /*14d40*/  CALL.REL.NOINC `($_ZN7cutlass13device_kernelIN5flash19enable_sm80_to_sm89INS1_16FlashAttnBwdSm80INS1_25CollectiveMainloopBwdSm80ILi2ELi2EN4cute5tupleIJNS5_1CILi128EEES8_NS7_ILi64EEEEEENS_10bfloat16_tEfNS_4arch4Sm80ELb1ELb0ELb1ELb1ELb1ELb0ELb0ELb0ELi2ELi4ELi4ELi4ELb0EEENS1_24CollectiveEpilogueBwdGQAISA_fSD_Li256ELb1ELb1EEENS1_25SingleTileBwdLPTSchedulerILb1ELi128ELb1EEEEEEEEEvNT_6ParamsE$_ZN4cute3eso3ESOILb0ELb0EJNS_5tupleIJNS_1CILi1EEEiEEENS3_ILi1024EEENS2_IJiiEEEEEC2ERKS5_RKS6_RKS7_) ;  /* 0xffff17a000007944 */ /* 0x006fea0003c3ffff */
[----:B------:R2:W5:Y:S04]  /*14d50*/  LDL R5, [R1+0x760] ;  /* 0x0007600001057983 */ /* 0x0005680000100800 */
[----:B-1----:R2:W5:Y:S01]  /*14d60*/  LDL.64 R2, [R1+0x758] ;  /* 0x0007580001027983 */ /* 0x0025620000100a00 */
[----:B------:R-:W-:-:S03]  /*14d70*/  MOV R6, 0x14d90 ;  /* 0x00014d9000067802 */ /* 0x000fc60000000f00 */
[----:B--2--5:R-:W-:Y:S05]  /*14d80*/  CALL.REL.NOINC `($_ZN7cutlass13device_kernelIN5flash19enable_sm80_to_sm89INS1_16FlashAttnBwdSm80INS1_25CollectiveMainloopBwdSm80ILi2ELi2EN4cute5tupleIJNS5_1CILi128EEES8_NS7_ILi64EEEEEENS_10bfloat16_tEfNS_4arch4Sm80ELb1ELb0ELb1ELb1ELb1ELb0ELb0ELb0ELi2ELi4ELi4ELi4ELb0EEENS1_24CollectiveEpilogueBwdGQAISA_fSD_Li256ELb1ELb1EEENS1_25SingleTileBwdLPTSchedulerILb1ELi128ELb1EEEEEEEEEvNT_6ParamsE$_ZN4cute5tupleIJNS0_IJNS0_IJNS_1CILi2EEES2_EEENS1_ILi8EEES3_EEENS0_IJNS0_IJNS1_ILi1EEEiEEENS1_ILi1024EEENS0_IJiiEEEEEEEEC2ERKS5_RKSA_) ;  /* 0xffff60a000007944 */ /* 0x024fea0003c3ffff */
[----:B-1----:R1:W5:Y:S04]  /*14d90*/  LDL R4, [R1+0x760] ;  /* 0x0007600001047983 */ /* 0x0023680000100800 */
[----:B------:R1:W5:Y:S01]  /*14da0*/  LDL.64 R2, [R1+0x758] ;  /* 0x0007580001027983 */ /* 0x0003620000100a00 */
[----:B------:R-:W-:Y:S01]  /*14db0*/  LEA.HI R6, R13, R13, RZ, 0x1d ;  /* 0x0000000d0d067211 */ /* 0x000fe200078fe8ff */
[----:B------:R-:W-:-:S04]  /*14dc0*/  IMAD.MOV.U32 R12, RZ, RZ, R48 ;  /* 0x000000ffff0c7224 */ /* 0x000fc800078e0030 */
[----:B------:R-:W-:Y:S01]  /*14dd0*/  IMAD.U32 R8, R11, 0x2, R6 ;  /* 0x000000020b087824 */ /* 0x000fe200078e0006 */
[----:B------:R-:W-:-:S04]  /*14de0*/  MOV R6, 0x14e10 ;  /* 0x00014e1000067802 */ /* 0x000fc80000000f00 */
[----:B------:R1:W-:Y:S03]  /*14df0*/  STL [R1+0x11e4], R8 ;  /* 0x0011e40801007387 */ /* 0x0003e60000100800 */
[----:B-1---5:R-:W-:Y:S05]  /*14e00*/  CALL.REL.NOINC `($_ZN7cutlass13device_kernelIN5flash19enable_sm80_to_sm89INS1_16FlashAttnBwdSm80INS1_25CollectiveMainloopBwdSm80ILi2ELi2EN4cute5tupleIJNS5_1CILi128EEES8_NS7_ILi64EEEEEENS_10bfloat16_tEfNS_4arch4Sm80ELb1ELb0ELb1ELb1ELb1ELb0ELb0ELb0ELi2ELi4ELi4ELi4ELb0EEENS1_24CollectiveEpilogueBwdGQAISA_fSD_Li256ELb1ELb1EEENS1_25SingleTileBwdLPTSchedulerILb1ELi128ELb1EEEEEEEEEvNT_6ParamsE$_ZN4cute3eso3ESOILb0ELb0EJNS_6LayoutINS_5tupleIJNS3_IJNS_1CILi2EEES5_EEENS4_ILi8EEES6_EEENS3_IJNS3_IJNS4_ILi1EEEiEEENS4_ILi1024EEENS3_IJiiEEEEEEEEjEEC2ERKSE_RKj) ;  /* 0xffff1a0000007944 */ /* 0x022fea0003c3ffff */
[----:B------:R-:W2:Y:S04]  /*14e10*/  LDL.64 R12, [R1+0x760] ;  /* 0x00076000010c7983 */ /* 0x000ea80000100a00 */
[----:B-1----:R1:W5:Y:S01]  /*14e20*/  LDL.64 R4, [R1+0x758] ;  /* 0x0007580001047983 */ /* 0x0023620000100a00 */
[----:B------:R-:W-:Y:S02]  /*14e30*/  MOV R9, R23 ;  /* 0x0000001700097202 */ /* 0x000fe40000000f00 */
[----:B------:R-:W-:Y:S01]  /*14e40*/  MOV R8, 0x14e70 ;  /* 0x00014e7000087802 */ /* 0x000fe20000000f00 */
[----:B--2---:R-:W-:-:S04]  /*14e50*/  IMAD.WIDE.U32 R2, R13, 0x2, R58 ;  /* 0x000000020d027825 */ /* 0x004fc800078e003a */
[----:B-1---5:R-:W-:Y:S05]  /*14e60*/  CALL.REL.NOINC `($_ZN7cutlass13device_kernelIN5flash19enable_sm80_to_sm89INS1_16FlashAttnBwdSm80INS1_25CollectiveMainloopBwdSm80ILi2ELi2EN4cute5tupleIJNS5_1CILi128EEES8_NS7_ILi64EEEEEENS_10bfloat16_tEfNS_4arch4Sm80ELb1ELb0ELb1ELb1ELb1ELb0ELb0ELb0ELi2ELi4ELi4ELi4ELb0EEENS1_24CollectiveEpilogueBwdGQAISA_fSD_Li256ELb1ELb1EEENS1_25SingleTileBwdLPTSchedulerILb1ELi128ELb1EEEEEEEEEvNT_6ParamsE$_ZN4cute8smem_ptrIPN7cutlass10bfloat16_tEECI1NS_12iter_adaptorIS3_S4_EEES3_) ;  /* 0xffff694000007944 */ /* 0x022fea0003c3ffff */
[----:B-1----:R-:W2:Y:S01]  /*14e70*/  LDL.64 R2, [R1+0x758] ;  /* 0x0007580001027983 */ /* 0x002ea20000100a00 */
[----:B------:R-:W-:-:S03]  /*14e80*/  MOV R6, 0x14eb0 ;  /* 0x00014eb000067802 */ /* 0x000fc60000000f00 */
[----:B--2---:R1:W-:Y:S04]  /*14e90*/  STL.64 [R1+0x770], R2 ;  /* 0x0007700201007387 */ /* 0x0043e80000100a00 */
[----:B-1----:R-:W-:Y:S05]  /*14ea0*/  CALL.REL.NOINC `($_ZN7cutlass13device_kernelIN5flash19enable_sm80_to_sm89INS1_16FlashAttnBwdSm80INS1_25CollectiveMainloopBwdSm80ILi2ELi2EN4cute5tupleIJNS5_1CILi128EEES8_NS7_ILi64EEEEEENS_10bfloat16_tEfNS_4arch4Sm80ELb1ELb0ELb1ELb1ELb1ELb0ELb0ELb0ELi2ELi4ELi4ELi4ELb0EEENS1_24CollectiveEpilogueBwdGQAISA_fSD_Li256ELb1ELb1EEENS1_25SingleTileBwdLPTSchedulerILb1ELi128ELb1EEEEEEEEEvNT_6ParamsE$_ZN4cute3eso3ESOILb0ELb0EJNS_6LayoutINS_5tupleIJNS3_IJNS_1CILi2EEES5_EEENS4_ILi8EEES6_EEENS3_IJNS3_IJNS4_ILi1EEEiEEENS4_ILi1024EEENS3_IJiiEEEEEEEENS_10ViewEngineINS_8smem_ptrIPN7cutlass10bfloat16_tEEEEEEEC2ERKSE_RKSL_) ;  /* 0xffff18e000007944 */ /* 0x002fea0003c3ffff */
[----:B-1----:R1:W5:Y:S04]  /*14eb0*/  LDL R5, [R1+0x75c] ;  /* 0x00075c0001057983 */ /* 0x0023680000100800 */
[----:B------:R1:W5:Y:S01]  /*14ec0*/  LDL R3, [R1+0x760] ;  /* 0x0007600001037983 */ /* 0x0003620000100800 */
[----:B------:R-:W-:-:S03]  /*14ed0*/  MOV R4, 0x14ef0 ;  /* 0x00014ef000047802 */ /* 0x000fc60000000f00 */
[----:B-1---5:R-:W-:Y:S05]  /*14ee0*/  CALL.REL.NOINC `($_ZN7cutlass13device_kernelIN5flash19enable_sm80_to_sm89INS1_16FlashAttnBwdSm80INS1_25CollectiveMainloopBwdSm80ILi2ELi2EN4cute5tupleIJNS5_1CILi128EEES8_NS7_ILi64EEEEEENS_10bfloat16_tEfNS_4arch4Sm80ELb1ELb0ELb1ELb1ELb1ELb0ELb0ELb0ELi2ELi4ELi4ELi4ELb0EEENS1_24CollectiveEpilogueBwdGQAISA_fSD_Li256ELb1ELb1EEENS1_25SingleTileBwdLPTSchedulerILb1ELi128ELb1EEEEEEEEEvNT_6ParamsE$_ZZN4cute4takeILi1ELi3ENS_5tupleIJNS1_IJNS_1CILi1EEEiEEENS2_ILi1024EEENS1_IJiiEEEEEEEEDaRKT1_ENKUlDpRKT_E_clIJS5_S6_EEEDaSE_) ;  /* 0xffff7fe000007944 */ /* 0x022fea0003c3ffff */
[----:B------:R-:W-:Y:S02]  /*14ef0*/  MOV R4, 0x14f10 ;  /* 0x00014f1000047802 */ /* 0x000fe40000000f00 */
[----:B-1---5:R-:W-:Y:S05]  /*14f00*/  CALL.REL.NOINC `($_ZN7cutlass13device_kernelIN5flash19enable_sm80_to_sm89INS1_16FlashAttnBwdSm80INS1_25CollectiveMainloopBwdSm80ILi2ELi2EN4cute5tupleIJNS5_1CILi128EEES8_NS7_ILi64EEEEEENS_10bfloat16_tEfNS_4arch4Sm80ELb1ELb0ELb1ELb1ELb1ELb0ELb0ELb0ELi2ELi4ELi4ELi4ELb0EEENS1_24CollectiveEpilogueBwdGQAISA_fSD_Li256ELb1ELb1EEENS1_25SingleTileBwdLPTSchedulerILb1ELi128ELb1EEEEEEEEEvNT_6ParamsE$_ZZN4cute16flatten_to_tupleINS_5tupleIJNS_1CILi1024EEENS1_IJiiEEEEEEEEDaRKT_ENKUlRKT_E_clIS4_EEDaSB_) ;  /* 0xffff7bc000007944 */ /* 0x022fea0003c3ffff */
[----:B------:R1:W-:Y:S01]  /*14f10*/  STL.64 [R1+0x758], R2 ;  /* 0x0007580201007387 */ /* 0x0003e20000100a00 */
[----:B------:R-:W-:Y:S02]  /*14f20*/  MOV R58, R23 ;  /* 0x00000017003a7202 */ /* 0x000fe40000000f00 */
[----:B------:R-:W-:Y:S02]  /*14f30*/  MOV R4, 0x14f50 ;  /* 0x00014f5000047802 */ /* 0x000fe40000000f00 */
[----:B-1----:R-:W-:Y:S05]  /*14f40*/  CALL.REL.NOINC `($_ZN7cutlass13device_kernelIN5flash19enable_sm80_to_sm89INS1_16FlashAttnBwdSm80INS1_25CollectiveMainloopBwdSm80ILi2ELi2EN4cute5tupleIJNS5_1CILi128EEES8_NS7_ILi64EEEEEENS_10bfloat16_tEfNS_4arch4Sm80ELb1ELb0ELb1ELb1ELb1ELb0ELb0ELb0ELi2ELi4ELi4ELi4ELb0EEENS1_24CollectiveEpilogueBwdGQAISA_fSD_Li256ELb1ELb1EEENS1_25SingleTileBwdLPTSchedulerILb1ELi128ELb1EEEEEEEEEvNT_6ParamsE$_ZZN4cute12filter_tupleINS_5tupleIJNS_1CILi1024EEENS1_IJiiEEEEEEZNS_16flatten_to_tupleIS5_EEDaRKT_EUlRKT_E_EEDaS9_OT0_ENKUlDpSC_E_clIJNS1_IJS3_EEES4_EEEDaSG_) ;  /* 0xffff706000007944 */ /* 0x002fea0003c3ffff */
        /* <DEDUP_REMOVED lines=22> */
[----:B--2--5:R-:W-:Y:S05]  /*150b0*/  CALL.REL.NOINC `($_ZN7cutlass13device_kernelIN5flash19enable_sm80_to_sm89INS1_16FlashAttnBwdSm80INS1_25CollectiveMainloopBwdSm80ILi2ELi2EN4cute5tupleIJNS5_1CILi128EEES8_NS7_ILi64EEEEEENS_10bfloat16_tEfNS_4arch4Sm80ELb1ELb0ELb1ELb1ELb1ELb0ELb0ELb0ELi2ELi4ELi4ELi4ELb0EEENS1_24CollectiveEpilogueBwdGQAISA_fSD_Li256ELb1ELb1EEENS1_25SingleTileBwdLPTSchedulerILb1ELi128ELb1EEEEEEEEEvNT_6ParamsE$_ZN4cute3eso3ESOILb1ELb0EJNS_10UnderscoreES2_S2_iEEC2ERKS2_S5_S5_RKi) ;  /* 0xffff2ab000007944 */ /* 0x024fea0003c3ffff */
[----:B------:R-:W-:Y:S01]  /*150c0*/  ULDC.64 UR4, c[0x0][0x118] ;  /* 0x0000460000047ab9 */ /* 0x000fe20000000a00 */
[----:B------:R2:W5:Y:S04]  /*150d0*/  LDL R7, [R1+0x758] ;  /* 0x0007580001077983 */ /* 0x0005680000100800 */
[----:B------:R2:W5:Y:S04]  /*150e0*/  LD.E R5, [R10.64] ;  /* 0x000000040a057980 */ /* 0x000568000c101900 */
[----:B-1----:R2:W5:Y:S01]  /*150f0*/  LD.E R3, [R10.64+0x4] ;  /* 0x000004040a037980 */ /* 0x002562000c101900 */
[----:B------:R-:W-:-:S03]  /*15100*/  MOV R4, 0x15120 ;  /* 0x0001512000047802 */ /* 0x000fc60000000f00 */
[----:B--2--5:R-:W-:Y:S05]  /*15110*/  CALL.REL.NOINC `($_ZN7cutlass13device_kernelIN5flash19enable_sm80_to_sm89INS1_16FlashAttnBwdSm80INS1_25CollectiveMainloopBwdSm80ILi2ELi2EN4cute5tupleIJNS5_1CILi128EEES8_NS7_ILi64EEEEEENS_10bfloat16_tEfNS_4arch4Sm80ELb1ELb0ELb1ELb1ELb1ELb0ELb0ELb0ELi2ELi4ELi4ELi4ELb0EEENS1_24CollectiveEpilogueBwdGQAISA_fSD_Li256ELb1ELb1EEENS1_25SingleTileBwdLPTSchedulerILb1ELi128ELb1EEEEEEEEEvNT_6ParamsE$_ZZN4cute5sliceINS_5tupleIJNS_10UnderscoreES2_S2_iEEENS1_IJNS1_IJNS_1CILi1EEENS4_ILi0EEEEEENS4_ILi4096EEENS1_IJiiEEENS1_IJS6_NS4_ILi8192EEEEEEEEEEEDaRKT_RKT0_ENKUlRKT_RKT0_E_clIS2_S9_EEDaSL_SO_) ;  /* 0xffff7f7000007944 */ /* 0x024fea0003c3ffff */
[----:B-----5:R2:W-:Y:S01]  /*15120*/  STL.64 [R1+0x758], R2 ;  /* 0x0007580201007387 */ /* 0x0205e20000100a00 */
[----:B------:R-:W-:-:S02]  /*15130*/  MOV R58, R23 ;  /* 0x00000017003a7202 */ /* 0x000fc40000000f00 */
[----:B------:R-:W-:Y:S02]  /*15140*/  MOV R4, 0x15160 ;  /* 0x0001516000047802 */ /* 0x000fe40000000f00 */
[----:B-12---:R-:W-:Y:S05]  /*15150*/  CALL.REL.NOINC `($_ZN7cutlass13device_kernelIN5flash19enable_sm80_to_sm89INS1_16FlashAttnBwdSm80INS1_25CollectiveMainloopBwdSm80ILi2ELi2EN4cute5tupleIJNS5_1CILi128EEES8_NS7_ILi64EEEEEENS_10bfloat16_tEfNS_4arch4Sm80ELb1ELb0ELb1ELb1ELb1ELb0ELb0ELb0ELi2ELi4ELi4ELi4ELb0EEENS1_24CollectiveEpilogueBwdGQAISA_fSD_Li256ELb1ELb1EEENS1_25SingleTileBwdLPTSchedulerILb1ELi128ELb1EEEEEEEEEvNT_6ParamsE$_ZZN4cute12filter_tupleINS_5tupleIJNS_10UnderscoreES2_S2_iEEENS1_IJNS1_IJNS_1CILi1EEENS4_ILi0EEEEEENS4_ILi4096EEENS1_IJiiEEENS1_IJS6_NS4_ILi8192EEEEEEEEEZNS_5sliceIS3_SC_EEDaRKT_RKT0_EUlRKT_RKT0_E_EEDaSG_SJ_OT1_ENKUlDpSM_E_clIJNS1_IJS7_EEENS1_IJS8_EEENS1_IJS9_EEENS1_IJEEEEEEDaST_) ;  /* 0xffff6b6000007944 */ /* 0x006fea0003c3ffff */
[----:B-----5:R-:W-:Y:S02]  /*15160*/  MOV R8, R3 ;  /* 0x0000000300087202 */ /* 0x020fe40000000f00 */
[----:B------:R-:W-:Y:S02]  /*15170*/  MOV R4, 0x15190 ;  /* 0x0001519000047802 */ /* 0x000fe40000000f00 */
[----:B-1----:R-:W-:Y:S05]  /*15180*/  CALL.REL.NOINC `($_ZN7cutlass13device_kernelIN5flash19enable_sm80_to_sm89INS1_16FlashAttnBwdSm80INS1_25CollectiveMainloopBwdSm80ILi2ELi2EN4cute5tupleIJNS5_1CILi128EEES8_NS7_ILi64EEEEEENS_10bfloat16_tEfNS_4arch4Sm80ELb1ELb0ELb1ELb1ELb1ELb0ELb0ELb0ELi2ELi4ELi4ELi4ELb0EEENS1_24CollectiveEpilogueBwdGQAISA_fSD_Li256ELb1ELb1EEENS1_25SingleTileBwdLPTSchedulerILb1ELi128ELb1EEEEEEEEEvNT_6ParamsE$_ZN4cute5tupleIJNS0_IJNS0_IJNS_1CILi8EEENS1_ILi1EEEEEENS1_ILi2EEENS0_IJS5_S5_EEEEEENS0_IJNS0_IJS3_NS1_ILi0EEEEEENS1_ILi4096EEENS0_IJiiEEEEEEEEC2ERKS7_RKSC_) ;  /* 0xffff5e9000007944 */ /* 0x002fea0003c3ffff */
[----:B-1----:R1:W5:Y:S01]  /*15190*/  LDL.64 R2, [R1+0x758] ;  /* 0x0007580001027983 */ /* 0x0023620000100a00 */
[----:B------:R-:W-:Y:S02]  /*151a0*/  SHF.L.U32 R4, R7, 0xd, RZ ;  /* 0x0000000d07047819 */ /* 0x000fe400000006ff */
[----:B------:R-:W-:-:S03]  /*151b0*/  MOV R6, 0x151e0 ;  /* 0x000151e000067802 */ /* 0x000fc60000000f00 */
[----:B------:R1:W-:Y:S04]  /*151c0*/  STL [R1+0x770], R4 ;  /* 0x0007700401007387 */ /* 0x0003e80000100800 */
[----:B-1---5:R-:W-:Y:S05]  /*151d0*/  CALL.REL.NOINC `($_ZN7cutlass13device_kernelIN5flash19enable_sm80_to_sm89INS1_16FlashAttnBwdSm80INS1_25CollectiveMainloopBwdSm80ILi2ELi2EN4cute5tupleIJNS5_1CILi128EEES8_NS7_ILi64EEEEEENS_10bfloat16_tEfNS_4arch4Sm80ELb1ELb0ELb1ELb1ELb1ELb0ELb0ELb0ELi2ELi4ELi4ELi4ELb0EEENS1_24CollectiveEpilogueBwdGQAISA_fSD_Li256ELb1ELb1EEENS1_25SingleTileBwdLPTSchedulerILb1ELi128ELb1EEEEEEEEEvNT_6ParamsE$_ZN4cute3eso3ESOILb0ELb0EJNS_6LayoutINS_5tupleIJNS3_IJNS_1CILi8EEENS4_ILi1EEEEEENS4_ILi2EEENS3_IJS8_S8_EEEEEENS3_IJNS3_IJS6_NS4_ILi0EEEEEENS4_ILi4096EEENS3_IJiiEEEEEEEEiEEC2ERKSG_RKi) ;  /* 0xffff1c1000007944 */ /* 0x022fea0003c3ffff */
[----:B------:R-:W-:Y:S01]  /*151e0*/  ULDC.64 UR4, c[0x0][0x118] ;  /* 0x0000460000047ab9 */ /* 0x000fe20000000a00 */
[----:B-1----:R-:W2:Y:S04]  /*151f0*/  LDL R2, [R1+0x760] ;  /* 0x0007600001027983 */ /* 0x002ea80000100800 */
[----:B------:R-:W2:Y:S04]  /*15200*/  LD.E.64 R10, [R10.64+0x8] ;  /* 0x000008040a0a7980 */ /* 0x000ea8000c101b00 */
[----:B------:R1:W5:Y:S01]  /*15210*/  LDL.64 R4, [R1+0x758] ;  /* 0x0007580001047983 */ /* 0x0003620000100a00 */
[----:B------:R-:W-:-:S02]  /*15220*/  MOV R9, R23 ;  /* 0x0000001700097202 */ /* 0x000fc40000000f00 */
[----:B------:R-:W-:Y:S01]  /*15230*/  MOV R8, 0x15260 ;  /* 0x0001526000087802 */ /* 0x000fe20000000f00 */
[----:B--2---:R-:W-:-:S04]  /*15240*/  IMAD.WIDE R2, R2, 0x2, R10 ;  /* 0x0000000202027825 */ /* 0x004fc800078e020a */
[----:B-1---5:R-:W-:Y:S05]  /*15250*/  CALL.REL.NOINC `($_ZN7cutlass13device_kernelIN5flash19enable_sm80_to_sm89INS1_16FlashAttnBwdSm80INS1_25CollectiveMainloopBwdSm80ILi2ELi2EN4cute5tupleIJNS5_1CILi128EEES8_NS7_ILi64EEEEEENS_10bfloat16_tEfNS_4arch4Sm80ELb1ELb0ELb1ELb1ELb1ELb0ELb0ELb0ELi2ELi4ELi4ELi4ELb0EEENS1_24CollectiveEpilogueBwdGQAISA_fSD_Li256ELb1ELb1EEENS1_25SingleTileBwdLPTSchedulerILb1ELi128ELb1EEEEEEEEEvNT_6ParamsE$_ZN4cute8smem_ptrIPN7cutlass10bfloat16_tEECI1NS_12iter_adaptorIS3_S4_EEES3_) ;  /* 0xffff655000007944 */ /* 0x022fea0003c3ffff */
[----:B-1----:R-:W2:Y:S01]  /*15260*/  LDL.64 R2, [R1+0x758] ;  /* 0x0007580001027983 */ /* 0x002ea20000100a00 */
[----:B------:R-:W-:-:S03]  /*15270*/  MOV R6, 0x152a0 ;  /* 0x000152a000067802 */ /* 0x000fc60000000f00 */
[----:B--2---:R1:W-:Y:S04]  /*15280*/  STL.64 [R1+0x770], R2 ;  /* 0x0007700201007387 */ /* 0x0043e80000100a00 */
[----:B-1----:R-:W-:Y:S05]  /*15290*/  CALL.REL.NOINC `($_ZN7cutlass13device_kernelIN5flash19enable_sm80_to_sm89INS1_16FlashAttnBwdSm80INS1_25CollectiveMainloopBwdSm80ILi2ELi2EN4cute5tupleIJNS5_1CILi128EEES8_NS7_ILi64EEEEEENS_10bfloat16_tEfNS_4arch4Sm80ELb1ELb0ELb1ELb1ELb1ELb0ELb0ELb0ELi2ELi4ELi4ELi4ELb0EEENS1_24CollectiveEpilogueBwdGQAISA_fSD_Li256ELb1ELb1EEENS1_25SingleTileBwdLPTSchedulerILb1ELi128ELb1EEEEEEEEEvNT_6ParamsE$_ZN4cute3eso3ESOILb0ELb0EJNS_6LayoutINS_5tupleIJNS3_IJNS_1CILi8EEENS4_ILi1EEEEEENS4_ILi2EEENS3_IJS8_S8_EEEEEENS3_IJNS3_IJS6_NS4_ILi0EEEEEENS4_ILi4096EEENS3_IJiiEEEEEEEENS_10ViewEngineINS_8smem_ptrIPN7cutlass10bfloat16_tEEEEEEEC2ERKSG_RKSN_) ;  /* 0xffff1ae000007944 */ /* 0x002fea0003c3ffff */
[----:B------:R2:W5:Y:S04]  /*152a0*/  LDL.64 R54, [R1+0x760] ;  /* 0x0007600001367983 */ /* 0x0005680000100a00 */
[----:B------:R2:W5:Y:S04]  /*152b0*/  LDL.64 R52, [R24+0x30] ;  /* 0x0000300018347983 */ /* 0x0005680000100a00 */
[----:B------:R2:W5:Y:S01]  /*152c0*/  LDL.64 R44, [R1+0x758] ;  /* 0x00075800012c7983 */ /* 0x0005620000100a00 */
[----:B------:R-:W-:Y:S01]  /*152d0*/  IMAD.MOV.U32 R6, RZ, RZ, R16 ;  /* 0x000000ffff067224 */ /* 0x000fe200078e0010 */
[----:B-1----:R-:W-:-:S02]  /*152e0*/  MOV R3, R17 ;  /* 0x0000001100037202 */ /* 0x002fc40000000f00 */
[----:B------:R-:W-:Y:S02]  /*152f0*/  MOV R4, 0x15310 ;  /* 0x0001531000047802 */ /* 0x000fe40000000f00 */
[----:B--2--5:R-:W-:Y:S05]  /*15300*/  CALL.REL.NOINC `($_ZN7cutlass13device_kernelIN5flash19enable_sm80_to_sm89INS1_16FlashAttnBwdSm80INS1_25CollectiveMainloopBwdSm80ILi2ELi2EN4cute5tupleIJNS5_1CILi128EEES8_NS7_ILi64EEEEEENS_10bfloat16_tEfNS_4arch4Sm80ELb1ELb0ELb1ELb1ELb1ELb0ELb0ELb0ELi2ELi4ELi4ELi4ELb0EEENS1_24CollectiveEpilogueBwdGQAISA_fSD_Li256ELb1ELb1EEENS1_25SingleTileBwdLPTSchedulerILb1ELi128ELb1EEEEEEEEEvNT_6ParamsE$_ZN4cute3eso3ESOILb1ELb0EJNS_6LayoutINS_5tupleIJNS3_IJNS_1CILi8EEENS4_ILi1EEEEEENS4_ILi2EEENS4_ILi4EEEEEENS3_IJNS3_IJS6_NS4_ILi0EEEEEES5_NS4_ILi16EEEEEEEENS_10ViewEngineIPN7cutlass10bfloat16_tEEEEEC2ERKSF_RKSK_) ;  /* 0xffff567000007944 */ /* 0x024fea0003c3ffff */
[----:B------:R2:W5:Y:S01]  /*15310*/  LDL.64 R50, [R1+0x758] ;  /* 0x0007580001327983 */ /* 0x0005620000100a00 */
[----:B-1----:R-:W-:Y:S01]  /*15320*/  IMAD.MOV.U32 R6, RZ, RZ, R14 ;  /* 0x000000ffff067224 */ /* 0x002fe200078e000e */
[----:B------:R-:W-:Y:S02]  /*15330*/  MOV R3, R15 ;  /* 0x0000000f00037202 */ /* 0x000fe40000000f00 */
[----:B------:R-:W-:Y:S02]  /*15340*/  MOV R4, 0x15360 ;  /* 0x0001536000047802 */ /* 0x000fe40000000f00 */
[----:B--2--5:R-:W-:Y:S05]  /*15350*/  CALL.REL.NOINC `($_ZN7cutlass13device_kernelIN5flash19enable_sm80_to_sm89INS1_16FlashAttnBwdSm80INS1_25CollectiveMainloopBwdSm80ILi2ELi2EN4cute5tupleIJNS5_1CILi128EEES8_NS7_ILi64EEEEEENS_10bfloat16_tEfNS_4arch4Sm80ELb1ELb0ELb1ELb1ELb1ELb0ELb0ELb0ELi2ELi4ELi4ELi4ELb0EEENS1_24CollectiveEpilogueBwdGQAISA_fSD_Li256ELb1ELb1EEENS1_25SingleTileBwdLPTSchedulerILb1ELi128ELb1EEEEEEEEEvNT_6ParamsE$_ZN4cute3eso3ESOILb1ELb0EJNS_6LayoutINS_5tupleIJNS3_IJNS_1CILi8EEENS4_ILi1EEEEEENS4_ILi4EEES8_EEENS3_IJNS3_IJS6_NS4_ILi0EEEEEES5_NS4_ILi32EEEEEEEENS_10ViewEngineIPN7cutlass10bfloat16_tEEEEEC2ERKSE_RKSJ_) ;  /* 0xffff586000007944 */ /* 0x024fea0003c3ffff */
[----:B------:R2:W5:Y:S01]  /*15360*/  LDL.64 R48, [R1+0x758] ;  /* 0x0007580001307983 */ /* 0x0005620000100a00 */
[----:B------:R-:W-:Y:S01]  /*15370*/  IMAD.MOV.U32 R9, RZ, RZ, R23 ;  /* 0x000000ffff097224 */ /* 0x000fe200078e0017 */
[----:B-1----:R-:W-:Y:S01]  /*15380*/  MOV R2, R54 ;  /* 0x0000003600027202 */ /* 0x002fe20000000f00 */
[----:B------:R-:W-:Y:S01]  /*15390*/  IMAD.MOV.U32 R3, RZ, RZ, R55 ;  /* 0x000000ffff037224 */ /* 0x000fe200078e0037 */
[----:B------:R-:W-:Y:S02]  /*153a0*/  MOV R8, 0x153c0 ;  /* 0x000153c000087802 */ /* 0x000fe40000000f00 */
[----:B--2--5:R-:W-:Y:S05]  /*153b0*/  CALL.REL.NOINC `($_ZN7cutlass13device_kernelIN5flash19enable_sm80_to_sm89INS1_16FlashAttnBwdSm80INS1_25CollectiveMainloopBwdSm80ILi2ELi2EN4cute5tupleIJNS5_1CILi128EEES8_NS7_ILi64EEEEEENS_10bfloat16_tEfNS_4arch4Sm80ELb1ELb0ELb1ELb1ELb1ELb0ELb0ELb0ELi2ELi4ELi4ELi4ELb0EEENS1_24CollectiveEpilogueBwdGQAISA_fSD_Li256ELb1ELb1EEENS1_25SingleTileBwdLPTSchedulerILb1ELi128ELb1EEEEEEEEEvNT_6ParamsE$_ZN4cute8smem_ptrIPN7cutlass10bfloat16_tEECI1NS_12iter_adaptorIS3_S4_EEES3_) ;  /* 0xffff63f000007944 */ /* 0x024fea0003c3ffff */
[----:B-1----:R1:W5:Y:S01]  /*153c0*/  LDL.64 R2, [R1+0x758] ;  /* 0x0007580001027983 */ /* 0x0023620000100a00 */
[----:B------:R-:W-:Y:S02]  /*153d0*/  MOV R67, R23 ;  /* 0x0000001700437202 */ /* 0x000fe40000000f00 */
[----:B------:R-:W-:-:S02]  /*153e0*/  MOV R6, 0x15400 ;  /* 0x0001540000067802 */ /* 0x000fc40000000f00 */
[----:B-1---5:R-:W-:Y:S05]  /*153f0*/  CALL.REL.NOINC `($_ZN7cutlass13device_kernelIN5flash19enable_sm80_to_sm89INS1_16FlashAttnBwdSm80INS1_25CollectiveMainloopBwdSm80ILi2ELi2EN4cute5tupleIJNS5_1CILi128EEES8_NS7_ILi64EEEEEENS_10bfloat16_tEfNS_4arch4Sm80ELb1ELb0ELb1ELb1ELb1ELb0ELb0ELb0ELi2ELi4ELi4ELi4ELb0EEENS1_24CollectiveEpilogueBwdGQAISA_fSD_Li256ELb1ELb1EEENS1_25SingleTileBwdLPTSchedulerILb1ELi128ELb1EEEEEEEEEvNT_6ParamsE$_ZN4cute3eso3ESOILb1ELb0EJNS_6LayoutINS_5tupleIJNS3_IJNS_1CILi8EEENS4_ILi1EEEEEENS4_ILi2EEEEEENS3_IJNS3_IJS6_NS4_ILi0EEEEEENS4_ILi4096EEEEEEEENS_10ViewEngineINS_8smem_ptrIPN7cutlass10bfloat16_tEEEEEEEC2ERKSE_RKSL_) ;  /* 0xffff531000007944 */ /* 0x022fea0003c3ffff */
[----:B-1----:R1:W5:Y:S01]  /*15400*/  LDL.64 R4, [R1+0x758] ;  /* 0x0007580001047983 */ /* 0x0023620000100a00 */
[----:B------:R-:W-:Y:S01]  /*15410*/  IMAD.MOV.U32 R67, RZ, RZ, R23 ;  /* 0x000000ffff437224 */ /* 0x000fe200078e0017 */
[----:B------:R-:W-:Y:S01]  /*15420*/  MOV R6, R50 ;  /* 0x0000003200067202 */ /* 0x000fe20000000f00 */
[----:B------:R-:W-:Y:S01]  /*15430*/  IMAD.MOV.U32 R9, RZ, RZ, R51 ;  /* 0x000000ffff097224 */ /* 0x000fe200078e0033 */
[----:B------:R-:W-:-:S02]  /*15440*/  MOV R8, 0x15460 ;  /* 0x0001546000087802 */ /* 0x000fc40000000f00 */
[----:B-1---5:R-:W-:Y:S05]  /*15450*/  CALL.REL.NOINC `($_ZN7cutlass13device_kernelIN5flash19enable_sm80_to_sm89INS1_16FlashAttnBwdSm80INS1_25CollectiveMainloopBwdSm80ILi2ELi2EN4cute5tupleIJNS5_1CILi128EEES8_NS7_ILi64EEEEEENS_10bfloat16_tEfNS_4arch4Sm80ELb1ELb0ELb1ELb1ELb1ELb0ELb0ELb0ELi2ELi4ELi4ELi4ELb0EEENS1_24CollectiveEpilogueBwdGQAISA_fSD_Li256ELb1ELb1EEENS1_25SingleTileBwdLPTSchedulerILb1ELi128ELb1EEEEEEEEEvNT_6ParamsE$_ZN4cute3eso3ESOILb1ELb0EJNS_6LayoutINS_5tupleIJNS3_IJNS_1CILi8EEENS4_ILi1EEEEEENS4_ILi2EEEEEENS3_IJNS3_IJS6_NS4_ILi0EEEEEES5_EEEEENS_10ViewEngineIPN7cutlass10bfloat16_tEEEEEC2ERKSD_RKSI_) ;  /* 0xffff544000007944 */ /* 0x022fea0003c3ffff */
[----:B------:R2:W5:Y:S01]  /*15460*/  LDL.64 R2, [R1+0x758] ;  /* 0x0007580001027983 */ /* 0x0005620000100a00 */
[----:B-1----:R-:W-:Y:S01]  /*15470*/  IMAD.MOV.U32 R7, RZ, RZ, R5 ;  /* 0x000000ffff077224 */ /* 0x002fe200078e0005 */
[----:B------:R-:W-:-:S02]  /*15480*/  MOV R67, R23 ;  /* 0x0000001700437202 */ /* 0x000fc40000000f00 */
[----:B------:R-:W-:Y:S02]  /*15490*/  MOV R6, 0x154b0 ;  /* 0x000154b000067802 */ /* 0x000fe40000000f00 */
[----:B--2--5:R-:W-:Y:S05]  /*154a0*/  CALL.REL.NOINC `($_ZN7cutlass13device_kernelIN5flash19enable_sm80_to_sm89INS1_16FlashAttnBwdSm80INS1_25CollectiveMainloopBwdSm80ILi2ELi2EN4cute5tupleIJNS5_1CILi128EEES8_NS7_ILi64EEEEEENS_10bfloat16_tEfNS_4arch4Sm80ELb1ELb0ELb1ELb1ELb1ELb0ELb0ELb0ELi2ELi4ELi4ELi4ELb0EEENS1_24CollectiveEpilogueBwdGQAISA_fSD_Li256ELb1ELb1EEENS1_25SingleTileBwdLPTSchedulerILb1ELi128ELb1EEEEEEEEEvNT_6ParamsE$_ZN4cute3eso3ESOILb1ELb0EJNS_6LayoutINS_5tupleIJNS3_IJNS_1CILi8EEENS4_ILi1EEEEEENS3_IJNS4_ILi2EEEEEEEEENS3_IJNS3_IJS6_NS4_ILi0EEEEEENS3_IJNS4_ILi4096EEEEEEEEEEENS_10ViewEngineINS_8smem_ptrIPN7cutlass10bfloat16_tEEEEEEEC2ERKSG_RKSN_) ;  /* 0xffff503000007944 */ /* 0x024fea0003c3ffff */
[----:B------:R2:W5:Y:S01]  /*154b0*/  LDL.64 R6, [R1+0x758] ;  /* 0x0007580001067983 */ /* 0x0005620000100a00 */
[----:B-1----:R-:W-:Y:S01]  /*154c0*/  IMAD.MOV.U32 R5, RZ, RZ, R3 ;  /* 0x000000ffff057224 */ /* 0x002fe200078e0003 */
[----:B------:R-:W-:Y:S02]  /*154d0*/  MOV R67, R23 ;  /* 0x0000001700437202 */ /* 0x000fe40000000f00 */
[----:B------:R-:W-:Y:S02]  /*154e0*/  MOV R4, 0x15500 ;  /* 0x0001550000047802 */ /* 0x000fe40000000f00 */
[----:B--2--5:R-:W-:Y:S05]  /*154f0*/  CALL.REL.NOINC `($_ZN7cutlass13device_kernelIN5flash19enable_sm80_to_sm89INS1_16FlashAttnBwdSm80INS1_25CollectiveMainloopBwdSm80ILi2ELi2EN4cute5tupleIJNS5_1CILi128EEES8_NS7_ILi64EEEEEENS_10bfloat16_tEfNS_4arch4Sm80ELb1ELb0ELb1ELb1ELb1ELb0ELb0ELb0ELi2ELi4ELi4ELi4ELb0EEENS1_24CollectiveEpilogueBwdGQAISA_fSD_Li256ELb1ELb1EEENS1_25SingleTileBwdLPTSchedulerILb1ELi128ELb1EEEEEEEEEvNT_6ParamsE$_ZN4cute3eso3ESOILb1ELb0EJNS_6LayoutINS_5tupleIJNS3_IJNS_1CILi8EEENS4_ILi1EEEEEENS3_IJNS4_ILi2EEEEEEEEENS3_IJNS3_IJS6_NS4_ILi0EEEEEENS3_IJS5_EEEEEEEENS_10ViewEngineIPN7cutlass10bfloat16_tEEEEEC2ERKSF_RKSK_) ;  /* 0xffff50f000007944 */ /* 0x024fea0003c3ffff */
[----:B-1----:R1:W5:Y:S01]  /*15500*/  LDL.64 R2, [R1+0x758] ;  /* 0x0007580001027983 */ /* 0x0023620000100a00 */
[----:B------:R-:W-:Y:S02]  /*15510*/  MOV R67, R23 ;  /* 0x0000001700437202 */ /* 0x000fe40000000f00 */
[----:B------:R-:W-:Y:S02]  /*15520*/  MOV R8, 0x15540 ;  /* 0x0001554000087802 */ /* 0x000fe40000000f00 */
[----:B-1---5:R-:W-:Y:S05]  /*15530*/  CALL.REL.NOINC `($_ZN7cutlass13device_kernelIN5flash19enable_sm80_to_sm89INS1_16FlashAttnBwdSm80INS1_25CollectiveMainloopBwdSm80ILi2ELi2EN4cute5tupleIJNS5_1CILi128EEES8_NS7_ILi64EEEEEENS_10bfloat16_tEfNS_4arch4Sm80ELb1ELb0ELb1ELb1ELb1ELb0ELb0ELb0ELi2ELi4ELi4ELi4ELb0EEENS1_24CollectiveEpilogueBwdGQAISA_fSD_Li256ELb1ELb1EEENS1_25SingleTileBwdLPTSchedulerILb1ELi128ELb1EEEEEEEEEvNT_6ParamsE$_ZN4cute3eso3ESOILb1ELb0EJNS_6LayoutINS_5tupleIJNS3_IJNS3_IJNS_1CILi8EEENS4_ILi1EEEEEES6_EEENS3_IJNS3_IJS6_S6_EEENS4_ILi2EEEEEEEEENS3_IJNS3_IJNS3_IJS6_NS4_ILi0EEEEEESD_EEENS3_IJNS3_IJSD_SD_EEES5_EEEEEEEENS_10ViewEngineIPN7cutlass10bfloat16_tEEEEEC2ERKSJ_RKSO_) ;  /* 0xffff427000007944 */ /* 0x022fea0003c3ffff */
[----:B-1----:R1:W5:Y:S01]  /*15540*/  LDL.64 R4, [R1+0x758] ;  /* 0x0007580001047983 */ /* 0x0023620000100a00 */
[----:B------:R-:W-:Y:S02]  /*15550*/  MOV R67, R23 ;  /* 0x0000001700437202 */ /* 0x000fe40000000f00 */
[----:B------:R-:W-:-:S02]  /*15560*/  MOV R8, 0x15580 ;  /* 0x0001558000087802 */ /* 0x000fc40000000f00 */
[----:B-1---5:R-:W-:Y:S05]  /*15570*/  CALL.REL.NOINC `($_ZN7cutlass13device_kernelIN5flash19enable_sm80_to_sm89INS1_16FlashAttnBwdSm80INS1_25CollectiveMainloopBwdSm80ILi2ELi2EN4cute5tupleIJNS5_1CILi128EEES8_NS7_ILi64EEEEEENS_10bfloat16_tEfNS_4arch4Sm80ELb1ELb0ELb1ELb1ELb1ELb0ELb0ELb0ELi2ELi4ELi4ELi4ELb0EEENS1_24CollectiveEpilogueBwdGQAISA_fSD_Li256ELb1ELb1EEENS1_25SingleTileBwdLPTSchedulerILb1ELi128ELb1EEEEEEEEEvNT_6ParamsE$_ZN4cute3eso3ESOILb1ELb0EJNS_6LayoutINS_5tupleIJNS3_IJNS3_IJNS_1CILi8EEENS4_ILi1EEEEEES6_EEENS3_IJNS3_IJS6_S6_EEENS4_ILi2EEEEEEEEENS3_IJNS3_IJNS3_IJS6_NS4_ILi0EEEEEESD_EEENS3_IJNS3_IJSD_SD_EEENS4_ILi4096EEEEEEEEEEENS_10ViewEngineINS_8smem_ptrIPN7cutlass10bfloat16_tEEEEEEEC2ERKSK_RKSR_) ;  /* 0xffff415000007944 */ /* 0x022fea0003c3ffff */
[----:B-1----:R1:W5:Y:S01]  /*15580*/  LDL.64 R2, [R1+0x758] ;  /* 0x0007580001027983 */ /* 0x0023620000100a00 */
[----:B------:R-:W-:Y:S01]  /*15590*/  IMAD.MOV.U32 R6, RZ, RZ, R4 ;  /* 0x000000ffff067224 */ /* 0x000fe200078e0004 */
[----:B------:R-:W-:Y:S01]  /*155a0*/  MOV R9, R5 ;  /* 0x0000000500097202 */ /* 0x000fe20000000f00 */
[----:B------:R-:W-:Y:S01]  /*155b0*/  IMAD.MOV.U32 R67, RZ, RZ, R23 ;  /* 0x000000ffff437224 */ /* 0x000fe200078e0017 */
[----:B------:R-:W-:-:S02]  /*155c0*/  MOV R8, 0x155e0 ;  /* 0x000155e000087802 */ /* 0x000fc40000000f00 */
[----:B-1---5:R-:W-:Y:S05]  /*155d0*/  CALL.REL.NOINC `($_ZN7cutlass13device_kernelIN5flash19enable_sm80_to_sm89INS1_16FlashAttnBwdSm80INS1_25CollectiveMainloopBwdSm80ILi2ELi2EN4cute5tupleIJNS5_1CILi128EEES8_NS7_ILi64EEEEEENS_10bfloat16_tEfNS_4arch4Sm80ELb1ELb0ELb1ELb1ELb1ELb0ELb0ELb0ELi2ELi4ELi4ELi4ELb0EEENS1_24CollectiveEpilogueBwdGQAISA_fSD_Li256ELb1ELb1EEENS1_25SingleTileBwdLPTSchedulerILb1ELi128ELb1EEEEEEEEEvNT_6ParamsE$_ZN4cute3eso3ESOILb1ELb0EJNS_6LayoutINS_5tupleIJNS3_IJNS_1CILi8EEENS4_ILi1EEEEEENS4_ILi2EEEEEENS3_IJNS3_IJS6_NS4_ILi0EEEEEES5_EEEEENS_10ViewEngineIPN7cutlass10bfloat16_tEEEEEC2ERKSD_RKSI_) ;  /* 0xffff52c000007944 */ /* 0x022fea0003c3ffff */
[----:B------:R2:W5:Y:S01]  /*155e0*/  LDL.64 R58, [R1+0x758] ;  /* 0x00075800013a7983 */ /* 0x0005620000100a00 */
[----:B------:R-:W-:-:S02]  /*155f0*/  MOV R9, R23 ;  /* 0x0000001700097202 */ /* 0x000fc40000000f00 */
[----:B------:R-:W-:Y:S02]  /*15600*/  MOV R8, 0x15620 ;  /* 0x0001562000087802 */ /* 0x000fe40000000f00 */
[----:B-12--5:R-:W-:Y:S05]  /*15610*/  CALL.REL.NOINC `($_ZN7cutlass13device_kernelIN5flash19enable_sm80_to_sm89INS1_16FlashAttnBwdSm80INS1_25CollectiveMainloopBwdSm80ILi2ELi2EN4cute5tupleIJNS5_1CILi128EEES8_NS7_ILi64EEEEEENS_10bfloat16_tEfNS_4arch4Sm80ELb1ELb0ELb1ELb1ELb1ELb0ELb0ELb0ELi2ELi4ELi4ELi4ELb0EEENS1_24CollectiveEpilogueBwdGQAISA_fSD_Li256ELb1ELb1EEENS1_25SingleTileBwdLPTSchedulerILb1ELi128ELb1EEEEEEEEEvNT_6ParamsE$_ZN4cute8smem_ptrIPN7cutlass10bfloat16_tEECI1NS_12iter_adaptorIS3_S4_EEES3_) ;  /* 0xffff619000007944 */ /* 0x026fea0003c3ffff */
[----:B-1----:R1:W5:Y:S01]  /*15620*/  LDL.64 R2, [R1+0x758] ;  /* 0x0007580001027983 */ /* 0x0023620000100a00 */
[----:B------:R-:W-:Y:S02]  /*15630*/  MOV R67, R23 ;  /* 0x0000001700437202 */ /* 0x000fe40000000f00 */
[----:B------:R-:W-:Y:S02]  /*15640*/  MOV R6, 0x15660 ;  /* 0x0001566000067802 */ /* 0x000fe40000000f00 */
[----:B-1---5:R-:W-:Y:S05]  /*15650*/  CALL.REL.NOINC `($_ZN7cutlass13device_kernelIN5flash19enable_sm80_to_sm89INS1_16FlashAttnBwdSm80INS1_25CollectiveMainloopBwdSm80ILi2ELi2EN4cute5tupleIJNS5_1CILi128EEES8_NS7_ILi64EEEEEENS_10bfloat16_tEfNS_4arch4Sm80ELb1ELb0ELb1ELb1ELb1ELb0ELb0ELb0ELi2ELi4ELi4ELi4ELb0EEENS1_24CollectiveEpilogueBwdGQAISA_fSD_Li256ELb1ELb1EEENS1_25SingleTileBwdLPTSchedulerILb1ELi128ELb1EEEEEEEEEvNT_6ParamsE$_ZN4cute3eso3ESOILb1ELb0EJNS_6LayoutINS_5tupleIJNS3_IJNS_1CILi8EEENS4_ILi1EEEEEENS4_ILi2EEEEEENS3_IJNS3_IJS6_NS4_ILi0EEEEEENS4_ILi4096EEEEEEEENS_10ViewEngineINS_8smem_ptrIPN7cutlass10bfloat16_tEEEEEEEC2ERKSE_RKSL_) ;  /* 0xffff50b000007944 */ /* 0x022fea0003c3ffff */
[----:B------:R2:W5:Y:S01]  /*15660*/  LDL.64 R60, [R1+0x758] ;  /* 0x00075800013c7983 */ /* 0x0005620000100a00 */
[----:B-1----:R-:W-:Y:S01]  /*15670*/  IMAD.MOV.U32 R2, RZ, RZ, R23 ;  /* 0x000000ffff027224 */ /* 0x002fe200078e0017 */
[----:B------:R-:W-:Y:S02]  /*15680*/  MOV R3, RZ ;  /* 0x000000ff00037202 */ /* 0x000fe40000000f00 */
[----:B------:R-:W-:Y:S02]  /*15690*/  MOV R10, 0x156b0 ;  /* 0x000156b0000a7802 */ /* 0x000fe40000000f00 */
[----:B--2--5:R-:W-:Y:S05]  /*156a0*/  CALL.REL.NOINC `($_ZN7cutlass13device_kernelIN5flash19enable_sm80_to_sm89INS1_16FlashAttnBwdSm80INS1_25CollectiveMainloopBwdSm80ILi2ELi2EN4cute5tupleIJNS5_1CILi128EEES8_NS7_ILi64EEEEEENS_10bfloat16_tEfNS_4arch4Sm80ELb1ELb0ELb1ELb1ELb1ELb0ELb0ELb0ELi2ELi4ELi4ELi4ELb0EEENS1_24CollectiveEpilogueBwdGQAISA_fSD_Li256ELb1ELb1EEENS1_25SingleTileBwdLPTSchedulerILb1ELi128ELb1EEEEEEEEEvNT_6ParamsE$_ZN4cute3eso3ESOILb1ELb0EJNS_10UnderscoreEiEEC2ERKS2_RKi) ;  /* 0xffff254000007944 */ /* 0x024fea0003c3ffff */
[----:B-1----:R-:W2:Y:S01]  /*156b0*/  LDL R3, [R1+0x758] ;  /* 0x0007580001037983 */ /* 0x002ea20000100800 */
[----:B------:R-:W-:Y:S01]  /*156c0*/  IMAD.MOV.U32 R2, RZ, RZ, R23 ;  /* 0x000000ffff027224 */ /* 0x000fe200078e0017 */
[----:B------:R-:W-:Y:S02]  /*156d0*/  MOV R6, 0x15700 ;  /* 0x0001570000067802 */ /* 0x000fe40000000f00 */
[----:B--2---:R-:W-:-:S02]  /*156e0*/  SHF.L.U32 R3, R3, 0xc, RZ ;  /* 0x0000000c03037819 */ /* 0x004fc400000006ff */
[----:B------:R-:W-:Y:S05]  /*156f0*/  CALL.REL.NOINC `($_ZN7cutlass13device_kernelIN5flash19enable_sm80_to_sm89INS1_16FlashAttnBwdSm80INS1_25CollectiveMainloopBwdSm80ILi2ELi2EN4cute5tupleIJNS5_1CILi128EEES8_NS7_ILi64EEEEEENS_10bfloat16_tEfNS_4arch4Sm80ELb1ELb0ELb1ELb1ELb1ELb0ELb0ELb0ELi2ELi4ELi4ELi4ELb0EEENS1_24CollectiveEpilogueBwdGQAISA_fSD_Li256ELb1ELb1EEENS1_25SingleTileBwdLPTSchedulerILb1ELi128ELb1EEEEEEEEEvNT_6ParamsE$_ZN4cute3eso3ESOILb1ELb0EJNS_6LayoutINS_5tupleIJNS3_IJNS_1CILi8EEENS4_ILi1EEEEEEEEENS3_IJNS3_IJS6_NS4_ILi0EEEEEEEEEEEiEEC2ERKSC_RKi) ;  /* 0xffff4d5000007944 */ /* 0x000fea0003c3ffff */
[----:B-1----:R-:W2:Y:S01]  /*15700*/  LDL R3, [R1+0x758] ;  /* 0x0007580001037983 */ /* 0x002ea20000100800 */
[----:B------:R-:W-:-:S02]  /*15710*/  MOV R9, R23 ;  /* 0x0000001700097202 */ /* 0x000fc40000000f00 */
[----:B------:R-:W-:Y:S01]  /*15720*/  MOV R8, 0x15750 ;  /* 0x0001575000087802 */ /* 0x000fe20000000f00 */
[----:B--2---:R-:W-:-:S04]  /*15730*/  IMAD.WIDE R2, R3, 0x2, R60 ;  /* 0x0000000203027825 */ /* 0x004fc800078e023c */
[----:B------:R-:W-:Y:S05]  /*15740*/  CALL.REL.NOINC `($_ZN7cutlass13device_kernelIN5flash19enable_sm80_to_sm89INS1_16FlashAttnBwdSm80INS1_25CollectiveMainloopBwdSm80ILi2ELi2EN4cute5tupleIJNS5_1CILi128EEES8_NS7_ILi64EEEEEENS_10bfloat16_tEfNS_4arch4Sm80ELb1ELb0ELb1ELb1ELb1ELb0ELb0ELb0ELi2ELi4ELi4ELi4ELb0EEENS1_24CollectiveEpilogueBwdGQAISA_fSD_Li256ELb1ELb1EEENS1_25SingleTileBwdLPTSchedulerILb1ELi128ELb1EEEEEEEEEvNT_6ParamsE$_ZN4cute8smem_ptrIPN7cutlass10bfloat16_tEECI1NS_12iter_adaptorIS3_S4_EEES3_) ;  /* 0xffff606000007944 */ /* 0x000fea0003c3ffff */
[----:B-1----:R1:W5:Y:S01]  /*15750*/  LDL.64 R2, [R1+0x758] ;  /* 0x0007580001027983 */ /* 0x0023620000100a00 */
[----:B------:R-:W-:Y:S02]  /*15760*/  MOV R6, R23 ;  /* 0x0000001700067202 */ /* 0x000fe40000000f00 */
[----:B------:R-:W-:Y:S02]  /*15770*/  MOV R8, 0x15790 ;  /* 0x0001579000087802 */ /* 0x000fe40000000f00 */
[----:B-1---5:R-:W-:Y:S05]  /*15780*/  CALL.REL.NOINC `($_ZN7cutlass13device_kernelIN5flash19enable_sm80_to_sm89INS1_16FlashAttnBwdSm80INS1_25CollectiveMainloopBwdSm80ILi2ELi2EN4cute5tupleIJNS5_1CILi128EEES8_NS7_ILi64EEEEEENS_10bfloat16_tEfNS_4arch4Sm80ELb1ELb0ELb1ELb1ELb1ELb0ELb0ELb0ELi2ELi4ELi4ELi4ELb0EEENS1_24CollectiveEpilogueBwdGQAISA_fSD_Li256ELb1ELb1EEENS1_25SingleTileBwdLPTSchedulerILb1ELi128ELb1EEEEEEEEEvNT_6ParamsE$_ZN4cute3eso3ESOILb1ELb0EJNS_6LayoutINS_5tupleIJNS3_IJNS_1CILi8EEENS4_ILi1EEEEEEEEENS3_IJNS3_IJS6_NS4_ILi0EEEEEEEEEEENS_10ViewEngineINS_8smem_ptrIPN7cutlass10bfloat16_tEEEEEEEC2ERKSC_RKSJ_) ;  /* 0xffff4c3000007944 */ /* 0x022fea0003c3ffff */
[----:B------:R2:W5:Y:S01]  /*15790*/  LDL.64 R4, [R1+0x758] ;  /* 0x0007580001047983 */ /* 0x0005620000100a00 */
[----:B-1----:R-:W-:Y:S01]  /*157a0*/  IMAD.MOV.U32 R2, RZ, RZ, R23 ;  /* 0x000000ffff027224 */ /* 0x002fe200078e0017 */
[----:B------:R-:W-:Y:S02]  /*157b0*/  MOV R3, RZ ;  /* 0x000000ff00037202 */ /* 0x000fe40000000f00 */
[----:B------:R-:W-:Y:S02]  /*157c0*/  MOV R10, 0x157e0 ;  /* 0x000157e0000a7802 */ /* 0x000fe40000000f00 */
[----:B--2--5:R-:W-:Y:S05]  /*157d0*/  CALL.REL.NOINC `($_ZN7cutlass13device_kernelIN5flash19enable_sm80_to_sm89INS1_16FlashAttnBwdSm80INS1_25CollectiveMainloopBwdSm80ILi2ELi2EN4cute5tupleIJNS5_1CILi128EEES8_NS7_ILi64EEEEEENS_10bfloat16_tEfNS_4arch4Sm80ELb1ELb0ELb1ELb1ELb1ELb0ELb0ELb0ELi2ELi4ELi4ELi4ELb0EEENS1_24CollectiveEpilogueBwdGQAISA_fSD_Li256ELb1ELb1EEENS1_25SingleTileBwdLPTSchedulerILb1ELi128ELb1EEEEEEEEEvNT_6ParamsE$_ZN4cute3eso3ESOILb1ELb0EJNS_10UnderscoreEiEEC2ERKS2_RKi) ;  /* 0xffff241000007944 */ /* 0x024fea0003c3ffff */
[----:B-1----:R-:W2:Y:S01]  /*157e0*/  LDL R3, [R1+0x758] ;  /* 0x0007580001037983 */ /* 0x002ea20000100800 */
[----:B------:R-:W-:Y:S01]  /*157f0*/  IMAD.MOV.U32 R2, RZ, RZ, R23 ;  /* 0x000000ffff027224 */ /* 0x000fe200078e0017 */
[----:B------:R-:W-:-:S02]  /*15800*/  MOV R6, 0x15830 ;  /* 0x0001583000067802 */ /* 0x000fc40000000f00 */
[----:B--2---:R-:W-:Y:S02]  /*15810*/  SHF.L.U32 R3, R3, 0x3, RZ ;  /* 0x0000000303037819 */ /* 0x004fe400000006ff */
[----:B------:R-:W-:Y:S05]  /*15820*/  CALL.REL.NOINC `($_ZN7cutlass13device_kernelIN5flash19enable_sm80_to_sm89INS1_16FlashAttnBwdSm80INS1_25CollectiveMainloopBwdSm80ILi2ELi2EN4cute5tupleIJNS5_1CILi128EEES8_NS7_ILi64EEEEEENS_10bfloat16_tEfNS_4arch4Sm80ELb1ELb0ELb1ELb1ELb1ELb0ELb0ELb0ELi2ELi4ELi4ELi4ELb0EEENS1_24CollectiveEpilogueBwdGQAISA_fSD_Li256ELb1ELb1EEENS1_25SingleTileBwdLPTSchedulerILb1ELi128ELb1EEEEEEEEEvNT_6ParamsE$_ZN4cute3eso3ESOILb1ELb0EJNS_6LayoutINS_5tupleIJNS3_IJNS_1CILi8EEENS4_ILi1EEEEEEEEENS3_IJNS3_IJS6_NS4_ILi0EEEEEEEEEEEiEEC2ERKSC_RKi) ;  /* 0xffff4c2000007944 */ /* 0x000fea0003c3ffff */
[----:B-1----:R-:W2:Y:S01]  /*15830*/  LDL R3, [R1+0x758] ;  /* 0x0007580001037983 */ /* 0x002ea20000100800 */
[----:B------:R-:W-:Y:S02]  /*15840*/  MOV R67, R23 ;  /* 0x0000001700437202 */ /* 0x000fe40000000f00 */
[----:B------:R-:W-:Y:S01]  /*15850*/  MOV R6, 0x15890 ;  /* 0x0001589000067802 */ /* 0x000fe20000000f00 */
[----:B--2---:R-:W-:-:S05]  /*15860*/  IMAD.WIDE R2, R3, 0x2, R58 ;  /* 0x0000000203027825 */ /* 0x004fca00078e023a */
[----:B------:R-:W-:Y:S02]  /*15870*/  MOV R8, R2 ;  /* 0x0000000200087202 */ /* 0x000fe40000000f00 */
[----:B------:R-:W-:Y:S05]  /*15880*/  CALL.REL.NOINC `($_ZN7cutlass13device_kernelIN5flash19enable_sm80_to_sm89INS1_16FlashAttnBwdSm80INS1_25CollectiveMainloopBwdSm80ILi2ELi2EN4cute5tupleIJNS5_1CILi128EEES8_NS7_ILi64EEEEEENS_10bfloat16_tEfNS_4arch4Sm80ELb1ELb0ELb1ELb1ELb1ELb0ELb0ELb0ELi2ELi4ELi4ELi4ELb0EEENS1_24CollectiveEpilogueBwdGQAISA_fSD_Li256ELb1ELb1EEENS1_25SingleTileBwdLPTSchedulerILb1ELi128ELb1EEEEEEEEEvNT_6ParamsE$_ZN4cute3eso3ESOILb1ELb0EJNS_6LayoutINS_5tupleIJNS3_IJNS_1CILi8EEENS4_ILi1EEEEEEEEENS3_IJNS3_IJS6_NS4_ILi0EEEEEEEEEEENS_10ViewEngineIPN7cutlass10bfloat16_tEEEEEC2ERKSC_RKSH_) ;  /* 0xffff4b7000007944 */ /* 0x000fea0003c3ffff */
[----:B------:R2:W5:Y:S01]  /*15890*/  LDL.64 R12, [R1+0x758] ;  /* 0x00075800010c7983 */ /* 0x0005620000100a00 */
[----:B-1----:R-:W-:Y:S01]  /*158a0*/  IMAD.MOV.U32 R2, RZ, RZ, R4 ;  /* 0x000000ffff027224 */ /* 0x002fe200078e0004 */
[----:B------:R-:W-:Y:S01]  /*158b0*/  MOV R3, R5 ;  /* 0x0000000500037202 */ /* 0x000fe20000000f00 */
[----:B------:R-:W-:Y:S01]  /*158c0*/  IMAD.MOV.U32 R9, RZ, RZ, R23 ;  /* 0x000000ffff097224 */ /* 0x000fe200078e0017 */
[----:B------:R-:W-:Y:S02]  /*158d0*/  MOV R8, 0x158f0 ;  /* 0x000158f000087802 */ /* 0x000fe40000000f00 */
[----:B--2--5:R-:W-:Y:S05]  /*158e0*/  CALL.REL.NOINC `($_ZN7cutlass13device_kernelIN5flash19enable_sm80_to_sm89INS1_16FlashAttnBwdSm80INS1_25CollectiveMainloopBwdSm80ILi2ELi2EN4cute5tupleIJNS5_1CILi128EEES8_NS7_ILi64EEEEEENS_10bfloat16_tEfNS_4arch4Sm80ELb1ELb0ELb1ELb1ELb1ELb0ELb0ELb0ELi2ELi4ELi4ELi4ELb0EEENS1_24CollectiveEpilogueBwdGQAISA_fSD_Li256ELb1ELb1EEENS1_25SingleTileBwdLPTSchedulerILb1ELi128ELb1EEEEEEEEEvNT_6ParamsE$_ZN4cute8smem_ptrIPN7cutlass10bfloat16_tEECI1NS_12iter_adaptorIS3_S4_EEES3_) ;  /* 0xffff5ec000007944 */ /* 0x024fea0003c3ffff */
[----:B-1----:R1:W5:Y:S01]  /*158f0*/  LDL.64 R2, [R1+0x758] ;  /* 0x0007580001027983 */ /* 0x0023620000100a00 */
[----:B------:R-:W-:Y:S02]  /*15900*/  MOV R4, R23 ;  /* 0x0000001700047202 */ /* 0x000fe40000000f00 */
[----:B------:R-:W-:Y:S02]  /*15910*/  MOV R6, 0x15930 ;  /* 0x0001593000067802 */ /* 0x000fe40000000f00 */
[----:B-1---5:R-:W-:Y:S05]  /*15920*/  CALL.REL.NOINC `($_ZN7cutlass13device_kernelIN5flash19enable_sm80_to_sm89INS1_16FlashAttnBwdSm80INS1_25CollectiveMainloopBwdSm80ILi2ELi2EN4cute5tupleIJNS5_1CILi128EEES8_NS7_ILi64EEEEEENS_10bfloat16_tEfNS_4arch4Sm80ELb1ELb0ELb1ELb1ELb1ELb0ELb0ELb0ELi2ELi4ELi4ELi4ELb0EEENS1_24CollectiveEpilogueBwdGQAISA_fSD_Li256ELb1ELb1EEENS1_25SingleTileBwdLPTSchedulerILb1ELi128ELb1EEEEEEEEEvNT_6ParamsE$_ZN4cute8smem_ptrIPN7cutlass9uint128_tEECI1NS_12iter_adaptorIS3_S4_EEES3_) ;  /* 0xffff5ec000007944 */ /* 0x022fea0003c3ffff */
[----:B-1----:R1:W5:Y:S01]  /*15930*/  LDL.64 R2, [R1+0x758] ;  /* 0x0007580001027983 */ /* 0x0023620000100a00 */
[----:B------:R-:W-:Y:S02]  /*15940*/  MOV R4, R23 ;  /* 0x0000001700047202 */ /* 0x000fe40000000f00 */
[----:B------:R-:W-:-:S02]  /*15950*/  MOV R6, 0x15970 ;  /* 0x0001597000067802 */ /* 0x000fc40000000f00 */
[----:B-1---5:R-:W-:Y:S05]  /*15960*/  CALL.REL.NOINC `($_ZN7cutlass13device_kernelIN5flash19enable_sm80_to_sm89INS1_16FlashAttnBwdSm80INS1_25CollectiveMainloopBwdSm80ILi2ELi2EN4cute5tupleIJNS5_1CILi128EEES8_NS7_ILi64EEEEEENS_10bfloat16_tEfNS_4arch4Sm80ELb1ELb0ELb1ELb1ELb1ELb0ELb0ELb0ELi2ELi4ELi4ELi4ELb0EEENS1_24CollectiveEpilogueBwdGQAISA_fSD_Li256ELb1ELb1EEENS1_25SingleTileBwdLPTSchedulerILb1ELi128ELb1EEEEEEEEEvNT_6ParamsE$_ZN4cute3eso3ESOILb1ELb0EJNS_6LayoutINS_5tupleIJNS3_IJNS_1CILi1EEES5_EEEEEENS3_IJNS3_IJS5_NS4_ILi0EEEEEEEEEEENS_10ViewEngineINS_8smem_ptrIPN7cutlass9uint128_tEEEEEEEC2ERKSB_RKSI_) ;  /* 0xffff417000007944 */ /* 0x022fea0003c3ffff */
[----:B------:R2:W5:Y:S01]  /*15970*/  LDL R6, [R1+0x758] ;  /* 0x0007580001067983 */ /* 0x0005620000100800 */
[----:B------:R-:W-:-:S02]  /*15980*/  MOV R67, R23 ;  /* 0x0000001700437202 */ /* 0x000fc40000000f00 */
[----:B-1----:R-:W-:Y:S02]  /*15990*/  MOV R4, 0x159b0 ;  /* 0x000159b000047802 */ /* 0x002fe40000000f00 */
[----:B--2--5:R-:W-:Y:S05]  /*159a0*/  CALL.REL.NOINC `($_ZN7cutlass13device_kernelIN5flash19enable_sm80_to_sm89INS1_16FlashAttnBwdSm80INS1_25CollectiveMainloopBwdSm80ILi2ELi2EN4cute5tupleIJNS5_1CILi128EEES8_NS7_ILi64EEEEEENS_10bfloat16_tEfNS_4arch4Sm80ELb1ELb0ELb1ELb1ELb1ELb0ELb0ELb0ELi2ELi4ELi4ELi4ELb0EEENS1_24CollectiveEpilogueBwdGQAISA_fSD_Li256ELb1ELb1EEENS1_25SingleTileBwdLPTSchedulerILb1ELi128ELb1EEEEEEEEEvNT_6ParamsE$_ZN4cute3eso3ESOILb1ELb0EJNS_6LayoutINS_5tupleIJNS3_IJNS_1CILi4EEENS4_ILi1EEEEEEEEENS3_IJNS3_IJS6_NS4_ILi0EEEEEEEEEEENS_10ViewEngineIPjEEEEC2ERKSC_RKSF_) ;  /* 0xffff48d000007944 */ /* 0x024fea0003c3ffff */
[----:B------:R2:W5:Y:S01]  /*159b0*/  LDL.64 R8, [R1+0x758] ;  /* 0x0007580001087983 */ /* 0x0005620000100a00 */
[----:B------:R-:W-:Y:S02]  /*159c0*/  MOV R4, R6 ;  /* 0x0000000600047202 */ /* 0x000fe40000000f00 */
[----:B-1----:R-:W-:Y:S02]  /*159d0*/  MOV R2, 0x159f0 ;  /* 0x000159f000027802 */ /* 0x002fe40000000f00 */
[----:B--2--5:R-:W-:Y:S05]  /*159e0*/  CALL.REL.NOINC `($_ZN7cutlass13device_kernelIN5flash19enable_sm80_to_sm89INS1_16FlashAttnBwdSm80INS1_25CollectiveMainloopBwdSm80ILi2ELi2EN4cute5tupleIJNS5_1CILi128EEES8_NS7_ILi64EEEEEENS_10bfloat16_tEfNS_4arch4Sm80ELb1ELb0ELb1ELb1ELb1ELb0ELb0ELb0ELi2ELi4ELi4ELi4ELb0EEENS1_24CollectiveEpilogueBwdGQAISA_fSD_Li256ELb1ELb1EEENS1_25SingleTileBwdLPTSchedulerILb1ELi128ELb1EEEEEEEEEvNT_6ParamsE$_ZN73_INTERNAL_24fd9406_37_flash_bwd_hdim64_bf16_softcap_sm80_cu_8e232a79_330724__cvta_generic_to_sharedEPKv) ;  /* 0xffff5f1000007944 */ /* 0x024fea0003c3ffff */
        /* <DEDUP_REMOVED lines=9> */
[----:B-1----:R-:W-:Y:S05]  /*15a80*/  CALL.REL.NOINC `($_ZN7cutlass13device_kernelIN5flash19enable_sm80_to_sm89INS1_16FlashAttnBwdSm80INS1_25CollectiveMainloopBwdSm80ILi2ELi2EN4cute5tupleIJNS5_1CILi128EEES8_NS7_ILi64EEEEEENS_10bfloat16_tEfNS_4arch4Sm80ELb1ELb0ELb1ELb1ELb1ELb0ELb0ELb0ELi2ELi4ELi4ELi4ELb0EEENS1_24CollectiveEpilogueBwdGQAISA_fSD_Li256ELb1ELb1EEENS1_25SingleTileBwdLPTSchedulerILb1ELi128ELb1EEEEEEEEEvNT_6ParamsE$_ZN4cute3eso3ESOILb1ELb0EJNS_10UnderscoreEiEEC2ERKS2_RKi) ;  /* 0xffff216000007944 */ /* 0x002fea0003c3ffff */
        /* <DEDUP_REMOVED lines=16> */
[----:B------:R-:W-:Y:S02]  /*15b90*/  MOV R3, 0x1 ;  /* 0x0000000100037802 */ /* 0x000fe40000000f00 */
[----:B------:R-:W-:-:S02]  /*15ba0*/  MOV R10, 0x15bc0 ;  /* 0x00015bc0000a7802 */ /* 0x000fc40000000f00 */
        /* <DEDUP_REMOVED lines=43> */
[----:B-1---5:R-:W-:Y:S05]  /*15e60*/  CALL.REL.NOINC `($_ZN7cutlass13device_kernelIN5flash19enable_sm80_to_sm89INS1_16FlashAttnBwdSm80INS1_25CollectiveMainloopBwdSm80ILi2ELi2EN4cute5tupleIJNS5_1CILi128EEES8_NS7_ILi64EEEEEENS_10bfloat16_tEfNS_4arch4Sm80ELb1ELb0ELb1ELb1ELb1ELb0ELb0ELb0ELi2ELi4ELi4ELi4ELb0EEENS1_24CollectiveEpilogueBwdGQAISA_fSD_Li256ELb1ELb1EEENS1_25SingleTileBwdLPTSchedulerILb1ELi128ELb1EEEEEEEEEvNT_6ParamsE$_ZN4cute8smem_ptrIPN7cutlass10bfloat16_tEECI1NS_12iter_adaptorIS3_S4_EEES3_) ;  /* 0xffff594000007944 */ /* 0x022fea0003c3ffff */
[----:B-1----:R1:W5:Y:S01]  /*15e70*/  LDL.64 R2, [R1+0x758] ;  /* 0x0007580001027983 */ /* 0x0023620000100a00 */
[----:B------:R-:W-:-:S03]  /*15e80*/  MOV R6, 0x15ea0 ;  /* 0x00015ea000067802 */ /* 0x000fc60000000f00 */
[----:B-1---5:R-:W-:Y:S05]  /*15e90*/  CALL.REL.NOINC `($_ZN7cutlass13device_kernelIN5flash19enable_sm80_to_sm89INS1_16FlashAttnBwdSm80INS1_25CollectiveMainloopBwdSm80ILi2ELi2EN4cute5tupleIJNS5_1CILi128EEES8_NS7_ILi64EEEEEENS_10bfloat16_tEfNS_4arch4Sm80ELb1ELb0ELb1ELb1ELb1ELb0ELb0ELb0ELi2ELi4ELi4ELi4ELb0EEENS1_24CollectiveEpilogueBwdGQAISA_fSD_Li256ELb1ELb1EEENS1_25SingleTileBwdLPTSchedulerILb1ELi128ELb1EEEEEEEEEvNT_6ParamsE$_ZN4cute3eso3ESOILb1ELb0EJNS_6LayoutINS_5tupleIJNS3_IJNS_1CILi8EEENS4_ILi1EEEEEENS4_ILi4EEEEEENS3_IJNS3_IJS6_NS4_ILi0EEEEEENS4_ILi2048EEEEEEEENS_10ViewEngineINS_8smem_ptrIPN7cutlass10bfloat16_tEEEEEEEC2ERKSE_RKSL_) ;  /* 0xffff4b8000007944 */ /* 0x022fea0003c3ffff */
[----:B-1----:R1:W5:Y:S01]  /*15ea0*/  LDL.64 R4, [R1+0x758] ;  /* 0x0007580001047983 */ /* 0x0023620000100a00 */
[----:B------:R-:W-:Y:S01]  /*15eb0*/  IMAD.MOV.U32 R6, RZ, RZ, R48 ;  /* 0x000000ffff067224 */ /* 0x000fe200078e0030 */
[----:B------:R-:W-:Y:S02]  /*15ec0*/  MOV R9, R49 ;  /* 0x0000003100097202 */ /* 0x000fe40000000f00 */
[----:B------:R-:W-:Y:S02]  /*15ed0*/  MOV R8, 0x15ef0 ;  /* 0x00015ef000087802 */ /* 0x000fe40000000f00 */
[----:B-1---5:R-:W-:Y:S05]  /*15ee0*/  CALL.REL.NOINC `($_ZN7cutlass13device_kernelIN5flash19enable_sm80_to_sm89INS1_16FlashAttnBwdSm80INS1_25CollectiveMainloopBwdSm80ILi2ELi2EN4cute5tupleIJNS5_1CILi128EEES8_NS7_ILi64EEEEEENS_10bfloat16_tEfNS_4arch4Sm80ELb1ELb0ELb1ELb1ELb1ELb0ELb0ELb0ELi2ELi4ELi4ELi4ELb0EEENS1_24CollectiveEpilogueBwdGQAISA_fSD_Li256ELb1ELb1EEENS1_25SingleTileBwdLPTSchedulerILb1ELi128ELb1EEEEEEEEEvNT_6ParamsE$_ZN4cute3eso3ESOILb1ELb0EJNS_6LayoutINS_5tupleIJNS3_IJNS_1CILi8EEENS4_ILi1EEEEEENS4_ILi4EEEEEENS3_IJNS3_IJS6_NS4_ILi0EEEEEES5_EEEEENS_10ViewEngineIPN7cutlass10bfloat16_tEEEEEC2ERKSD_RKSI_) ;  /* 0xffff4bb000007944 */ /* 0x022fea0003c3ffff */
[----:B------:R2:W5:Y:S01]  /*15ef0*/  LDL.64 R2, [R1+0x758] ;  /* 0x0007580001027983 */ /* 0x0005620000100a00 */
[----:B-1----:R-:W-:Y:S02]  /*15f00*/  MOV R7, R5 ;  /* 0x0000000500077202 */ /* 0x002fe40000000f00 */
[----:B------:R-:W-:Y:S02]  /*15f10*/  MOV R6, 0x15f30 ;  /* 0x00015f3000067802 */ /* 0x000fe40000000f00 */
[----:B--2--5:R-:W-:Y:S05]  /*15f20*/  CALL.REL.NOINC `($_ZN7cutlass13device_kernelIN5flash19enable_sm80_to_sm89INS1_16FlashAttnBwdSm80INS1_25CollectiveMainloopBwdSm80ILi2ELi2EN4cute5tupleIJNS5_1CILi128EEES8_NS7_ILi64EEEEEENS_10bfloat16_tEfNS_4arch4Sm80ELb1ELb0ELb1ELb1ELb1ELb0ELb0ELb0ELi2ELi4ELi4ELi4ELb0EEENS1_24CollectiveEpilogueBwdGQAISA_fSD_Li256ELb1ELb1EEENS1_25SingleTileBwdLPTSchedulerILb1ELi128ELb1EEEEEEEEEvNT_6ParamsE$_ZN4cute3eso3ESOILb1ELb0EJNS_6LayoutINS_5tupleIJNS3_IJNS_1CILi8EEENS4_ILi1EEEEEENS3_IJNS4_ILi4EEEEEEEEENS3_IJNS3_IJS6_NS4_ILi0EEEEEENS3_IJNS4_ILi2048EEEEEEEEEEENS_10ViewEngineINS_8smem_ptrIPN7cutlass10bfloat16_tEEEEEEEC2ERKSG_RKSN_) ;  /* 0xffff472000007944 */ /* 0x024fea0003c3ffff */
[----:B------:R2:W5:Y:S01]  /*15f30*/  LDL.64 R6, [R1+0x758] ;  /* 0x0007580001067983 */ /* 0x0005620000100a00 */
[----:B-1----:R-:W-:Y:S02]  /*15f40*/  MOV R5, R3 ;  /* 0x0000000300057202 */ /* 0x002fe40000000f00 */
[----:B------:R-:W-:-:S02]  /*15f50*/  MOV R4, 0x15f70 ;  /* 0x00015f7000047802 */ /* 0x000fc40000000f00 */
[----:B--2--5:R-:W-:Y:S05]  /*15f60*/  CALL.REL.NOINC `($_ZN7cutlass13device_kernelIN5flash19enable_sm80_to_sm89INS1_16FlashAttnBwdSm80INS1_25CollectiveMainloopBwdSm80ILi2ELi2EN4cute5tupleIJNS5_1CILi128EEES8_NS7_ILi64EEEEEENS_10bfloat16_tEfNS_4arch4Sm80ELb1ELb0ELb1ELb1ELb1ELb0ELb0ELb0ELi2ELi4ELi4ELi4ELb0EEENS1_24CollectiveEpilogueBwdGQAISA_fSD_Li256ELb1ELb1EEENS1_25SingleTileBwdLPTSchedulerILb1ELi128ELb1EEEEEEEEEvNT_6ParamsE$_ZN4cute3eso3ESOILb1ELb0EJNS_6LayoutINS_5tupleIJNS3_IJNS_1CILi8EEENS4_ILi1EEEEEENS3_IJNS4_ILi4EEEEEEEEENS3_IJNS3_IJS6_NS4_ILi0EEEEEENS3_IJS5_EEEEEEEENS_10ViewEngineIPN7cutlass10bfloat16_tEEEEEC2ERKSF_RKSK_) ;  /* 0xffff474000007944 */ /* 0x024fea0003c3ffff */
[----:B-1----:R1:W5:Y:S01]  /*15f70*/  LDL.64 R2, [R1+0x758] ;  /* 0x0007580001027983 */ /* 0x0023620000100a00 */
[----:B------:R-:W-:-:S03]  /*15f80*/  MOV R8, 0x15fa0 ;  /* 0x00015fa000087802 */ /* 0x000fc60000000f00 */
[----:B-1---5:R-:W-:Y:S05]  /*15f90*/  CALL.REL.NOINC `($_ZN7cutlass13device_kernelIN5flash19enable_sm80_to_sm89INS1_16FlashAttnBwdSm80INS1_25CollectiveMainloopBwdSm80ILi2ELi2EN4cute5tupleIJNS5_1CILi128EEES8_NS7_ILi64EEEEEENS_10bfloat16_tEfNS_4arch4Sm80ELb1ELb0ELb1ELb1ELb1ELb0ELb0ELb0ELi2ELi4ELi4ELi4ELb0EEENS1_24CollectiveEpilogueBwdGQAISA_fSD_Li256ELb1ELb1EEENS1_25SingleTileBwdLPTSchedulerILb1ELi128ELb1EEEEEEEEEvNT_6ParamsE$_ZN4cute3eso3ESOILb1ELb0EJNS_6LayoutINS_5tupleIJNS3_IJNS3_IJNS_1CILi8EEENS4_ILi1EEEEEES6_EEENS3_IJNS3_IJS6_S6_EEENS4_ILi4EEEEEEEEENS3_IJNS3_IJNS3_IJS6_NS4_ILi0EEEEEESD_EEENS3_IJNS3_IJSD_SD_EEES5_EEEEEEEENS_10ViewEngineIPN7cutlass10bfloat16_tEEEEEC2ERKSJ_RKSO_) ;  /* 0xffff389000007944 */ /* 0x022fea0003c3ffff */
[----:B-1----:R1:W5:Y:S01]  /*15fa0*/  LDL.64 R4, [R1+0x758] ;  /* 0x0007580001047983 */ /* 0x0023620000100a00 */
[----:B------:R-:W-:-:S03]  /*15fb0*/  MOV R8, 0x15fd0 ;  /* 0x00015fd000087802 */ /* 0x000fc60000000f00 */
[----:B-1---5:R-:W-:Y:S05]  /*15fc0*/  CALL.REL.NOINC `($_ZN7cutlass13device_kernelIN5flash19enable_sm80_to_sm89INS1_16FlashAttnBwdSm80INS1_25CollectiveMainloopBwdSm80ILi2ELi2EN4cute5tupleIJNS5_1CILi128EEES8_NS7_ILi64EEEEEENS_10bfloat16_tEfNS_4arch4Sm80ELb1ELb0ELb1ELb1ELb1ELb0ELb0ELb0ELi2ELi4ELi4ELi4ELb0EEENS1_24CollectiveEpilogueBwdGQAISA_fSD_Li256ELb1ELb1EEENS1_25SingleTileBwdLPTSchedulerILb1ELi128ELb1EEEEEEEEEvNT_6ParamsE$_ZN4cute3eso3ESOILb1ELb0EJNS_6LayoutINS_5tupleIJNS3_IJNS3_IJNS_1CILi8EEENS4_ILi1EEEEEES6_EEENS3_IJNS3_IJS6_S6_EEENS4_ILi4EEEEEEEEENS3_IJNS3_IJNS3_IJS6_NS4_ILi0EEEEEESD_EEENS3_IJNS3_IJSD_SD_EEENS4_ILi2048EEEEEEEEEEENS_10ViewEngineINS_8smem_ptrIPN7cutlass10bfloat16_tEEEEEEEC2ERKSK_RKSR_) ;  /* 0xffff382000007944 */ /* 0x022fea0003c3ffff */
[----:B-1----:R1:W5:Y:S01]  /*15fd0*/  LDL.64 R2, [R1+0x758] ;  /* 0x0007580001027983 */ /* 0x0023620000100a00 */
[----:B------:R-:W-:Y:S01]  /*15fe0*/  IMAD.MOV.U32 R6, RZ, RZ, R4 ;  /* 0x000000ffff067224 */ /* 0x000fe200078e0004 */
[----:B------:R-:W-:-:S02]  /*15ff0*/  MOV R9, R5 ;  /* 0x0000000500097202 */ /* 0x000fc40000000f00 */
[----:B------:R-:W-:Y:S02]  /*16000*/  MOV R8, 0x16020 ;  /* 0x0001602000087802 */ /* 0x000fe40000000f00 */
[----:B-1---5:R-:W-:Y:S05]  /*16010*/  CALL.REL.NOINC `($_ZN7cutlass13device_kernelIN5flash19enable_sm80_to_sm89INS1_16FlashAttnBwdSm80INS1_25CollectiveMainloopBwdSm80ILi2ELi2EN4cute5tupleIJNS5_1CILi128EEES8_NS7_ILi64EEEEEENS_10bfloat16_tEfNS_4arch4Sm80ELb1ELb0ELb1ELb1ELb1ELb0ELb0ELb0ELi2ELi4ELi4ELi4ELb0EEENS1_24CollectiveEpilogueBwdGQAISA_fSD_Li256ELb1ELb1EEENS1_25SingleTileBwdLPTSchedulerILb1ELi128ELb1EEEEEEEEEvNT_6ParamsE$_ZN4cute3eso3ESOILb1ELb0EJNS_6LayoutINS_5tupleIJNS3_IJNS_1CILi8EEENS4_ILi1EEEEEENS4_ILi4EEEEEENS3_IJNS3_IJS6_NS4_ILi0EEEEEES5_EEEEENS_10ViewEngineIPN7cutlass10bfloat16_tEEEEEC2ERKSD_RKSI_) ;  /* 0xffff4a8000007944 */ /* 0x022fea0003c3ffff */
[----:B------:R2:W5:Y:S01]  /*16020*/  LDL.64 R58, [R1+0x758] ;  /* 0x00075800013a7983 */ /* 0x0005620000100a00 */
[----:B------:R-:W-:Y:S02]  /*16030*/  MOV R9, R23 ;  /* 0x0000001700097202 */ /* 0x000fe40000000f00 */
[----:B------:R-:W-:Y:S02]  /*16040*/  MOV R8, 0x16060 ;  /* 0x0001606000087802 */ /* 0x000fe40000000f00 */
[----:B-12--5:R-:W-:Y:S05]  /*16050*/  CALL.REL.NOINC `($_ZN7cutlass13device_kernelIN5flash19enable_sm80_to_sm89INS1_16FlashAttnBwdSm80INS1_25CollectiveMainloopBwdSm80ILi2ELi2EN4cute5tupleIJNS5_1CILi128EEES8_NS7_ILi64EEEEEENS_10bfloat16_tEfNS_4arch4Sm80ELb1ELb0ELb1ELb1ELb1ELb0ELb0ELb0ELi2ELi4ELi4ELi4ELb0EEENS1_24CollectiveEpilogueBwdGQAISA_fSD_Li256ELb1ELb1EEENS1_25SingleTileBwdLPTSchedulerILb1ELi128ELb1EEEEEEEEEvNT_6ParamsE$_ZN4cute8smem_ptrIPN7cutlass10bfloat16_tEECI1NS_12iter_adaptorIS3_S4_EEES3_) ;  /* 0xffff575000007944 */ /* 0x026fea0003c3ffff */
[----:B-1----:R1:W5:Y:S01]  /*16060*/  LDL.64 R2, [R1+0x758] ;  /* 0x0007580001027983 */ /* 0x0023620000100a00 */
[----:B------:R-:W-:-:S03]  /*16070*/  MOV R6, 0x16090 ;  /* 0x0001609000067802 */ /* 0x000fc60000000f00 */
[----:B-1---5:R-:W-:Y:S05]  /*16080*/  CALL.REL.NOINC `($_ZN7cutlass13device_kernelIN5flash19enable_sm80_to_sm89INS1_16FlashAttnBwdSm80INS1_25CollectiveMainloopBwdSm80ILi2ELi2EN4cute5tupleIJNS5_1CILi128EEES8_NS7_ILi64EEEEEENS_10bfloat16_tEfNS_4arch4Sm80ELb1ELb0ELb1ELb1ELb1ELb0ELb0ELb0ELi2ELi4ELi4ELi4ELb0EEENS1_24CollectiveEpilogueBwdGQAISA_fSD_Li256ELb1ELb1EEENS1_25SingleTileBwdLPTSchedulerILb1ELi128ELb1EEEEEEEEEvNT_6ParamsE$_ZN4cute3eso3ESOILb1ELb0EJNS_6LayoutINS_5tupleIJNS3_IJNS_1CILi8EEENS4_ILi1EEEEEENS4_ILi4EEEEEENS3_IJNS3_IJS6_NS4_ILi0EEEEEENS4_ILi2048EEEEEEEENS_10ViewEngineINS_8smem_ptrIPN7cutlass10bfloat16_tEEEEEEEC2ERKSE_RKSL_) ;  /* 0xffff499000007944 */ /* 0x022fea0003c3ffff */
        /* <DEDUP_REMOVED lines=252> */
[----:B-1----:R-:W-:Y:S05]  /*17050*/  CALL.REL.NOINC `($_ZN7cutlass13device_kernelIN5flash19enable_sm80_to_sm89INS1_16FlashAttnBwdSm80INS1_25CollectiveMainloopBwdSm80ILi2ELi2EN4cute5tupleIJNS5_1CILi128EEES8_NS7_ILi64EEEEEENS_10bfloat16_tEfNS_4arch4Sm80ELb1ELb0ELb1ELb1ELb1ELb0ELb0ELb0ELi2ELi4ELi4ELi4ELb0EEENS1_24CollectiveEpilogueBwdGQAISA_fSD_Li256ELb1ELb1EEENS1_25SingleTileBwdLPTSchedulerILb1ELi128ELb1EEEEEEEEEvNT_6ParamsE$_ZN4cute3eso3ESOILb1ELb0EJNS_10UnderscoreES2_iEEC2ERKS2_S5_RKi) ;  /* 0xffff0b5000007944 */ /* 0x002fea0003c3ffff */
        /* <DEDUP_REMOVED lines=9> */
[----:B------:R-:W-:Y:S05]  /*170f0*/  CALL.REL.NOINC `($_ZN7cutlass13device_kernelIN5flash19enable_sm80_to_sm89INS1_16FlashAttnBwdSm80INS1_25CollectiveMainloopBwdSm80ILi2ELi2EN4cute5tupleIJNS5_1CILi128EEES8_NS7_ILi64EEEEEENS_10bfloat16_tEfNS_4arch4Sm80ELb1ELb0ELb1ELb1ELb1ELb0ELb0ELb0ELi2ELi4ELi4ELi4ELb0EEENS1_24CollectiveEpilogueBwdGQAISA_fSD_Li256ELb1ELb1EEENS1_25SingleTileBwdLPTSchedulerILb1ELi128ELb1EEEEEEEEEvNT_6ParamsE$_ZN4cute3eso3ESOILb1ELb0EJNS_6LayoutINS_5tupleIJNS3_IJNS_1CILi8EEENS4_ILi1EEEEEENS4_ILi2EEEEEENS3_IJNS3_IJS6_NS4_ILi0EEEEEENS4_ILi4096EEEEEEEEiEEC2ERKSE_RKi) ;  /* 0xffff365000007944 */ /* 0x000fea0003c3ffff */
        /* <DEDUP_REMOVED lines=8> */
[----:B-1---5:R-:W-:Y:S05]  /*17180*/  CALL.REL.NOINC `($_ZN7cutlass13device_kernelIN5flash19enable_sm80_to_sm89INS1_16FlashAttnBwdSm80INS1_25CollectiveMainloopBwdSm80ILi2ELi2EN4cute5tupleIJNS5_1CILi128EEES8_NS7_ILi64EEEEEENS_10bfloat16_tEfNS_4arch4Sm80ELb1ELb0ELb1ELb1ELb1ELb0ELb0ELb0ELi2ELi4ELi4ELi4ELb0EEENS1_24CollectiveEpilogueBwdGQAISA_fSD_Li256ELb1ELb1EEENS1_25SingleTileBwdLPTSchedulerILb1ELi128ELb1EEEEEEEEEvNT_6ParamsE$_ZN4cute3eso3ESOILb1ELb0EJNS_6LayoutINS_5tupleIJNS3_IJNS_1CILi8EEENS4_ILi1EEEEEENS4_ILi2EEEEEENS3_IJNS3_IJS6_NS4_ILi0EEEEEENS4_ILi4096EEEEEEEENS_10ViewEngineINS_8smem_ptrIPN7cutlass10bfloat16_tEEEEEEEC2ERKSE_RKSL_) ;  /* 0xffff358000007944 */ /* 0x022fea0003c3ffff */
[----:B-1----:R1:W5:Y:S01]  /*17190*/  LDL.64 R4, [R1+0x758] ;  /* 0x0007580001047983 */ /* 0x0023620000100a00 */
[----:B------:R-:W-:Y:S01]  /*171a0*/  IMAD.MOV.U32 R81, RZ, RZ, R23 ;  /* 0x000000ffff517224 */ /* 0x000fe200078e0017 */
[----:B------:R-:W-:Y:S02]  /*171b0*/  MOV R3, 0x1 ;  /* 0x0000000100037802 */ /* 0x000fe40000000f00 */
[----:B------:R-:W-:-:S02]  /*171c0*/  MOV R8, 0x171e0 ;  /* 0x000171e000087802 */ /* 0x000fc40000000f00 */
[----:B-1---5:R-:W-:Y:S05]  /*171d0*/  CALL.REL.NOINC `($_ZN7cutlass13device_kernelIN5flash19enable_sm80_to_sm89INS1_16FlashAttnBwdSm80INS1_25CollectiveMainloopBwdSm80ILi2ELi2EN4cute5tupleIJNS5_1CILi128EEES8_NS7_ILi64EEEEEENS_10bfloat16_tEfNS_4arch4Sm80ELb1ELb0ELb1ELb1ELb1ELb0ELb0ELb0ELi2ELi4ELi4ELi4ELb0EEENS1_24CollectiveEpilogueBwdGQAISA_fSD_Li256ELb1ELb1EEENS1_25SingleTileBwdLPTSchedulerILb1ELi128ELb1EEEEEEEEEvNT_6ParamsE$_ZN4cute3eso3ESOILb1ELb0EJNS_10UnderscoreES2_iEEC2ERKS2_S5_RKi) ;  /* 0xffff09d000007944 */ /* 0x022fea0003c3ffff */
[----:B-1----:R-:W2:Y:S01]  /*171e0*/  LDL R3, [R1+0x758] ;  /* 0x0007580001037983 */ /* 0x002ea20000100800 */
[----:B------:R-:W-:Y:S01]  /*171f0*/  IMAD.MOV.U32 R2, RZ, RZ, R23 ;  /* 0x000000ffff027224 */ /* 0x000fe200078e0017 */
[----:B------:R-:W-:-:S02]  /*17200*/  MOV R6, 0x17230 ;  /* 0x0001723000067802 */ /* 0x000fc40000000f00 */
[----:B--2---:R-:W-:Y:S02]  /*17210*/  SHF.L.U32 R3, R3, 0x4, RZ ;  /* 0x0000000403037819 */ /* 0x004fe400000006ff */
[----:B------:R-:W-:Y:S05]  /*17220*/  CALL.REL.NOINC `($_ZN7cutlass13device_kernelIN5flash19enable_sm80_to_sm89INS1_16FlashAttnBwdSm80INS1_25CollectiveMainloopBwdSm80ILi2ELi2EN4cute5tupleIJNS5_1CILi128EEES8_NS7_ILi64EEEEEENS_10bfloat16_tEfNS_4arch4Sm80ELb1ELb0ELb1ELb1ELb1ELb0ELb0ELb0ELi2ELi4ELi4ELi4ELb0EEENS1_24CollectiveEpilogueBwdGQAISA_fSD_Li256ELb1ELb1EEENS1_25SingleTileBwdLPTSchedulerILb1ELi128ELb1EEEEEEEEEvNT_6ParamsE$_ZN4cute3eso3ESOILb1ELb0EJNS_6LayoutINS_5tupleIJNS3_IJNS_1CILi8EEENS4_ILi1EEEEEENS4_ILi2EEEEEENS3_IJNS3_IJS6_NS4_ILi0EEEEEES5_EEEEEiEEC2ERKSD_RKi) ;  /* 0xffff36d000007944 */ /* 0x000fea0003c3ffff */
[----:B-1----:R-:W2:Y:S01]  /*17230*/  LDL R3, [R1+0x758] ;  /* 0x0007580001037983 */ /* 0x002ea20000100800 */
[----:B------:R-:W-:Y:S02]  /*17240*/  MOV R67, R23 ;  /* 0x0000001700437202 */ /* 0x000fe40000000f00 */
[----:B------:R-:W-:Y:S01]  /*17250*/  MOV R8, 0x17290 ;  /* 0x0001729000087802 */ /* 0x000fe20000000f00 */
[----:B--2---:R-:W-:-:S05]  /*17260*/  IMAD.WIDE R6, R3, 0x2, R50 ;  /* 0x0000000203067825 */ /* 0x004fca00078e0232 */
[----:B------:R-:W-:Y:S02]  /*17270*/  MOV R9, R7 ;  /* 0x0000000700097202 */ /* 0x000fe40000000f00 */
[----:B------:R-:W-:Y:S05]  /*17280*/  CALL.REL.NOINC `($_ZN7cutlass13device_kernelIN5flash19enable_sm80_to_sm89INS1_16FlashAttnBwdSm80INS1_25CollectiveMainloopBwdSm80ILi2ELi2EN4cute5tupleIJNS5_1CILi128EEES8_NS7_ILi64EEEEEENS_10bfloat16_tEfNS_4arch4Sm80ELb1ELb0ELb1ELb1ELb1ELb0ELb0ELb0ELi2ELi4ELi4ELi4ELb0EEENS1_24CollectiveEpilogueBwdGQAISA_fSD_Li256ELb1ELb1EEENS1_25SingleTileBwdLPTSchedulerILb1ELi128ELb1EEEEEEEEEvNT_6ParamsE$_ZN4cute3eso3ESOILb1ELb0EJNS_6LayoutINS_5tupleIJNS3_IJNS_1CILi8EEENS4_ILi1EEEEEENS4_ILi2EEEEEENS3_IJNS3_IJS6_NS4_ILi0EEEEEES5_EEEEENS_10ViewEngineIPN7cutlass10bfloat16_tEEEEEC2ERKSD_RKSI_) ;  /* 0xffff361000007944 */ /* 0x000fea0003c3ffff */
[----:B------:R2:W5:Y:S01]  /*17290*/  LDL.64 R2, [R1+0x758] ;  /* 0x0007580001027983 */ /* 0x0005620000100a00 */
[----:B-1----:R-:W-:Y:S01]  /*172a0*/  IMAD.MOV.U32 R7, RZ, RZ, R5 ;  /* 0x000000ffff077224 */ /* 0x002fe200078e0005 */
[----:B------:R-:W-:Y:S02]  /*172b0*/  MOV R67, R23 ;  /* 0x0000001700437202 */ /* 0x000fe40000000f00 */
        /* <DEDUP_REMOVED lines=9> */
[----:B------:R-:W-:-:S02]  /*17350*/  MOV R8, 0x17370 ;  /* 0x0001737000087802 */ /* 0x000fc40000000f00 */
[----:B-1---5:R-:W-:Y:S05]  /*17360*/  CALL.REL.NOINC `($_ZN7cutlass13device_kernelIN5flash19enable_sm80_to_sm89INS1_16FlashAttnBwdSm80INS1_25CollectiveMainloopBwdSm80ILi2ELi2EN4cute5tupleIJNS5_1CILi128EEES8_NS7_ILi64EEEEEENS_10bfloat16_tEfNS_4arch4Sm80ELb1ELb0ELb1ELb1ELb1ELb0ELb0ELb0ELi2ELi4ELi4ELi4ELb0EEENS1_24CollectiveEpilogueBwdGQAISA_fSD_Li256ELb1ELb1EEENS1_25SingleTileBwdLPTSchedulerILb1ELi128ELb1EEEEEEEEEvNT_6ParamsE$_ZN4cute3eso3ESOILb1ELb0EJNS_6LayoutINS_5tupleIJNS3_IJNS3_IJNS_1CILi8EEENS4_ILi1EEEEEES6_EEENS3_IJNS3_IJS6_S6_EEENS4_ILi2EEEEEEEEENS3_IJNS3_IJNS3_IJS6_NS4_ILi0EEEEEESD_EEENS3_IJNS3_IJSD_SD_EEES5_EEEEEEEENS_10ViewEngineIPN7cutlass10bfloat16_tEEEEEC2ERKSJ_RKSO_) ;  /* 0xffff244000007944 */ /* 0x022fea0003c3ffff */
[----:B-1----:R1:W5:Y:S01]  /*17370*/  LDL.64 R4, [R1+0x758] ;  /* 0x0007580001047983 */ /* 0x0023620000100a00 */
[----:B------:R-:W-:-:S02]  /*17380*/  MOV R67, R23 ;  /* 0x0000001700437202 */ /* 0x000fc40000000f00 */
[----:B------:R-:W-:Y:S02]  /*17390*/  MOV R8, 0x173b0 ;  /* 0x000173b000087802 */ /* 0x000fe40000000f00 */
[----:B-1---5:R-:W-:Y:S05]  /*173a0*/  CALL.REL.NOINC `($_ZN7cutlass13device_kernelIN5flash19enable_sm80_to_sm89INS1_16FlashAttnBwdSm80INS1_25CollectiveMainloopBwdSm80ILi2ELi2EN4cute5tupleIJNS5_1CILi128EEES8_NS7_ILi64EEEEEENS_10bfloat16_tEfNS_4arch4Sm80ELb1ELb0ELb1ELb1ELb1ELb0ELb0ELb0ELi2ELi4ELi4ELi4ELb0EEENS1_24CollectiveEpilogueBwdGQAISA_fSD_Li256ELb1ELb1EEENS1_25SingleTileBwdLPTSchedulerILb1ELi128ELb1EEEEEEEEEvNT_6ParamsE$_ZN4cute3eso3ESOILb1ELb0EJNS_6LayoutINS_5tupleIJNS3_IJNS3_IJNS_1CILi8EEENS4_ILi1EEEEEES6_EEENS3_IJNS3_IJS6_S6_EEENS4_ILi2EEEEEEEEENS3_IJNS3_IJNS3_IJS6_NS4_ILi0EEEEEESD_EEENS3_IJNS3_IJSD_SD_EEENS4_ILi4096EEEEEEEEEEENS_10ViewEngineINS_8smem_ptrIPN7cutlass10bfloat16_tEEEEEEEC2ERKSK_RKSR_) ;  /* 0xffff232000007944 */ /* 0x022fea0003c3ffff */
[----:B-1----:R1:W5:Y:S01]  /*173b0*/  LDL.64 R2, [R1+0x758] ;  /* 0x0007580001027983 */ /* 0x0023620000100a00 */
[----:B------:R-:W-:Y:S01]  /*173c0*/  IMAD.MOV.U32 R6, RZ, RZ, R4 ;  /* 0x000000ffff067224 */ /* 0x000fe200078e0004 */
[----:B------:R-:W-:Y:S01]  /*173d0*/  MOV R9, R5 ;  /* 0x0000000500097202 */ /* 0x000fe20000000f00 */
[----:B------:R-:W-:Y:S01]  /*173e0*/  IMAD.MOV.U32 R67, RZ, RZ, R23 ;  /* 0x000000ffff437224 */ /* 0x000fe200078e0017 */
[----:B------:R-:W-:Y:S02]  /*173f0*/  MOV R8, 0x17410 ;  /* 0x0001741000087802 */ /* 0x000fe40000000f00 */
[----:B-1---5:R-:W-:Y:S05]  /*17400*/  CALL.REL.NOINC `($_ZN7cutlass13device_kernelIN5flash19enable_sm80_to_sm89INS1_16FlashAttnBwdSm80INS1_25CollectiveMainloopBwdSm80ILi2ELi2EN4cute5tupleIJNS5_1CILi128EEES8_NS7_ILi64EEEEEENS_10bfloat16_tEfNS_4arch4Sm80ELb1ELb0ELb1ELb1ELb1ELb0ELb0ELb0ELi2ELi4ELi4ELi4ELb0EEENS1_24CollectiveEpilogueBwdGQAISA_fSD_Li256ELb1ELb1EEENS1_25SingleTileBwdLPTSchedulerILb1ELi128ELb1EEEEEEEEEvNT_6ParamsE$_ZN4cute3eso3ESOILb1ELb0EJNS_6LayoutINS_5tupleIJNS3_IJNS_1CILi8EEENS4_ILi1EEEEEENS4_ILi2EEEEEENS3_IJNS3_IJS6_NS4_ILi0EEEEEES5_EEEEENS_10ViewEngineIPN7cutlass10bfloat16_tEEEEEC2ERKSD_RKSI_) ;  /* 0xffff349000007944 */ /* 0x022fea0003c3ffff */
[----:B------:R2:W5:Y:S01]  /*17410*/  LDL.64 R58, [R1+0x758] ;  /* 0x00075800013a7983 */ /* 0x0005620000100a00 */
[----:B------:R-:W-:Y:S02]  /*17420*/  MOV R9, R23 ;  /* 0x0000001700097202 */ /* 0x000fe40000000f00 */
[----:B------:R-:W-:Y:S02]  /*17430*/  MOV R8, 0x17450 ;  /* 0x0001745000087802 */ /* 0x000fe40000000f00 */
[----:B-12--5:R-:W-:Y:S05]  /*17440*/  CALL.REL.NOINC `($_ZN7cutlass13device_kernelIN5flash19enable_sm80_to_sm89INS1_16FlashAttnBwdSm80INS1_25CollectiveMainloopBwdSm80ILi2ELi2EN4cute5tupleIJNS5_1CILi128EEES8_NS7_ILi64EEEEEENS_10bfloat16_tEfNS_4arch4Sm80ELb1ELb0ELb1ELb1ELb1ELb0ELb0ELb0ELi2ELi4ELi4ELi4ELb0EEENS1_24CollectiveEpilogueBwdGQAISA_fSD_Li256ELb1ELb1EEENS1_25SingleTileBwdLPTSchedulerILb1ELi128ELb1EEEEEEEEEvNT_6ParamsE$_ZN4cute8smem_ptrIPN7cutlass10bfloat16_tEECI1NS_12iter_adaptorIS3_S4_EEES3_) ;  /* 0xffff436000007944 */ /* 0x026fea0003c3ffff */
[----:B-1----:R1:W5:Y:S01]  /*17450*/  LDL.64 R2, [R1+0x758] ;  /* 0x0007580001027983 */ /* 0x0023620000100a00 */
[----:B------:R-:W-:Y:S02]  /*17460*/  MOV R67, R23 ;  /* 0x0000001700437202 */ /* 0x000fe40000000f00 */
[----:B------:R-:W-:-:S02]  /*17470*/  MOV R6, 0x17490 ;  /* 0x0001749000067802 */ /* 0x000fc40000000f00 */
[----:B-1---5:R-:W-:Y:S05]  /*17480*/  CALL.REL.NOINC `($_ZN7cutlass13device_kernelIN5flash19enable_sm80_to_sm89INS1_16FlashAttnBwdSm80INS1_25CollectiveMainloopBwdSm80ILi2ELi2EN4cute5tupleIJNS5_1CILi128EEES8_NS7_ILi64EEEEEENS_10bfloat16_tEfNS_4arch4Sm80ELb1ELb0ELb1ELb1ELb1ELb0ELb0ELb0ELi2ELi4ELi4ELi4ELb0EEENS1_24CollectiveEpilogueBwdGQAISA_fSD_Li256ELb1ELb1EEENS1_25SingleTileBwdLPTSchedulerILb1ELi128ELb1EEEEEEEEEvNT_6ParamsE$_ZN4cute3eso3ESOILb1ELb0EJNS_6LayoutINS_5tupleIJNS3_IJNS_1CILi8EEENS4_ILi1EEEEEENS4_ILi2EEEEEENS3_IJNS3_IJS6_NS4_ILi0EEEEEENS4_ILi4096EEEEEEEENS_10ViewEngineINS_8smem_ptrIPN7cutlass10bfloat16_tEEEEEEEC2ERKSE_RKSL_) ;  /* 0xffff328000007944 */ /* 0x022fea0003c3ffff */
[----:B------:R2:W5:Y:S01]  /*17490*/  LDL.64 R60, [R1+0x758] ;  /* 0x00075800013c7983 */ /* 0x0005620000100a00 */
[----:B-1----:R-:W-:Y:S01]  /*174a0*/  IMAD.MOV.U32 R2, RZ, RZ, R23 ;  /* 0x000000ffff027224 */ /* 0x002fe200078e0017 */
[----:B------:R-:W-:-:S02]  /*174b0*/  MOV R3, RZ ;  /* 0x000000ff00037202 */ /* 0x000fc40000000f00 */
[----:B------:R-:W-:Y:S02]  /*174c0*/  MOV R10, 0x174e0 ;  /* 0x000174e0000a7802 */ /* 0x000fe40000000f00 */
[----:B--2--5:R-:W-:Y:S05]  /*174d0*/  CALL.REL.NOINC `($_ZN7cutlass13device_kernelIN5flash19enable_sm80_to_sm89INS1_16FlashAttnBwdSm80INS1_25CollectiveMainloopBwdSm80ILi2ELi2EN4cute5tupleIJNS5_1CILi128EEES8_NS7_ILi64EEEEEENS_10bfloat16_tEfNS_4arch4Sm80ELb1ELb0ELb1ELb1ELb1ELb0ELb0ELb0ELi2ELi4ELi4ELi4ELb0EEENS1_24CollectiveEpilogueBwdGQAISA_fSD_Li256ELb1ELb1EEENS1_25SingleTileBwdLPTSchedulerILb1ELi128ELb1EEEEEEEEEvNT_6ParamsE$_ZN4cute3eso3ESOILb1ELb0EJNS_10UnderscoreEiEEC2ERKS2_RKi) ;  /* 0xffff071000007944 */ /* 0x024fea0003c3ffff */
[----:B-1----:R-:W2:Y:S01]  /*174e0*/  LDL R3, [R1+0x758] ;  /* 0x0007580001037983 */ /* 0x002ea20000100800 */
[----:B------:R-:W-:Y:S01]  /*174f0*/  IMAD.MOV.U32 R2, RZ, RZ, R23 ;  /* 0x000000ffff027224 */ /* 0x000fe200078e0017 */
[----:B------:R-:W-:Y:S02]  /*17500*/  MOV R6, 0x17530 ;  /* 0x0001753000067802 */ /* 0x000fe40000000f00 */
        /* <DEDUP_REMOVED lines=9> */
[----:B------:R-:W-:-:S02]  /*175a0*/  MOV R8, 0x175c0 ;  /* 0x000175c000087802 */ /* 0x000fc40000000f00 */
[----:B-1---5:R-:W-:Y:S05]  /*175b0*/  CALL.REL.NOINC `($_ZN7cutlass13device_kernelIN5flash19enable_sm80_to_sm89INS1_16FlashAttnBwdSm80INS1_25CollectiveMainloopBwdSm80ILi2ELi2EN4cute5tupleIJNS5_1CILi128EEES8_NS7_ILi64EEEEEENS_10bfloat16_tEfNS_4arch4Sm80ELb1ELb0ELb1ELb1ELb1ELb0ELb0ELb0ELi2ELi4ELi4ELi4ELb0EEENS1_24CollectiveEpilogueBwdGQAISA_fSD_Li256ELb1ELb1EEENS1_25SingleTileBwdLPTSchedulerILb1ELi128ELb1EEEEEEEEEvNT_6ParamsE$_ZN4cute3eso3ESOILb1ELb0EJNS_6LayoutINS_5tupleIJNS3_IJNS_1CILi8EEENS4_ILi1EEEEEEEEENS3_IJNS3_IJS6_NS4_ILi0EEEEEEEEEEENS_10ViewEngineINS_8smem_ptrIPN7cutlass10bfloat16_tEEEEEEEC2ERKSC_RKSJ_) ;  /* 0xffff2e0000007944 */ /* 0x022fea0003c3ffff */
        /* <DEDUP_REMOVED lines=121> */
[----:B------:R-:W-:Y:S05]  /*17d50*/  CALL.REL.NOINC `($_ZN7cutlass13device_kernelIN5flash19enable_sm80_to_sm89INS1_16FlashAttnBwdSm80INS1_25CollectiveMainloopBwdSm80ILi2ELi2EN4cute5tupleIJNS5_1CILi128EEES8_NS7_ILi64EEEEEENS_10bfloat16_tEfNS_4arch4Sm80ELb1ELb0ELb1ELb1ELb1ELb0ELb0ELb0ELi2ELi4ELi4ELi4ELb0EEENS1_24CollectiveEpilogueBwdGQAISA_fSD_Li256ELb1ELb1EEENS1_25SingleTileBwdLPTSchedulerILb1ELi128ELb1EEEEEEEEEvNT_6ParamsE$_ZN4cute3eso3ESOILb1ELb0EJNS_6LayoutINS_5tupleIJNS3_IJNS_1CILi8EEENS4_ILi1EEEEEENS4_ILi4EEEEEENS3_IJNS3_IJS6_NS4_ILi0EEEEEENS4_ILi2048EEEEEEEEiEEC2ERKSE_RKi) ;  /* 0xffff2d0000007944 */ /* 0x000fea0003c3ffff */
[----:B------:R-:W-:Y:S01]  /*17d60*/  ULDC.64 UR4, c[0x0][0x118] ;  /* 0x0000460000047ab9 */ /* 0x000fe20000000a00 */
[----:B-1----:R-:W2:Y:S04]  /*17d70*/  LDL R2, [R1+0x758] ;  /* 0x0007580001027983 */ /* 0x002ea80000100800 */
[----:B------:R-:W2:Y:S01]  /*17d80*/  LD.E.64 R4, [R52.64+0x8] ;  /* 0x0000080434047980 */ /* 0x000ea2000c101b00 */
[----:B------:R-:W-:Y:S02]  /*17d90*/  MOV R9, R23 ;  /* 0x0000001700097202 */ /* 0x000fe40000000f00 */
[----:B------:R-:W-:Y:S01]  /*17da0*/  MOV R8, 0x17dd0 ;  /* 0x00017dd000087802 */ /* 0x000fe20000000f00 */
[----:B--2---:R-:W-:-:S04]  /*17db0*/  IMAD.WIDE R2, R2, 0x2, R4 ;  /* 0x0000000202027825 */ /* 0x004fc800078e0204 */
[----:B------:R-:W-:Y:S05]  /*17dc0*/  CALL.REL.NOINC `($_ZN7cutlass13device_kernelIN5flash19enable_sm80_to_sm89INS1_16FlashAttnBwdSm80INS1_25CollectiveMainloopBwdSm80ILi2ELi2EN4cute5tupleIJNS5_1CILi128EEES8_NS7_ILi64EEEEEENS_10bfloat16_tEfNS_4arch4Sm80ELb1ELb0ELb1ELb1ELb1ELb0ELb0ELb0ELi2ELi4ELi4ELi4ELb0EEENS1_24CollectiveEpilogueBwdGQAISA_fSD_Li256ELb1ELb1EEENS1_25SingleTileBwdLPTSchedulerILb1ELi128ELb1EEEEEEEEEvNT_6ParamsE$_ZN4cute8smem_ptrIPN7cutlass10bfloat16_tEECI1NS_12iter_adaptorIS3_S4_EEES3_) ;  /* 0xffff39e000007944 */ /* 0x000fea0003c3ffff */
[----:B-1----:R1:W5:Y:S01]  /*17dd0*/  LDL.64 R2, [R1+0x758] ;  /* 0x0007580001027983 */ /* 0x0023620000100a00 */
[----:B------:R-:W-:-:S03]  /*17de0*/  MOV R6, 0x17e00 ;  /* 0x00017e0000067802 */ /* 0x000fc60000000f00 */
[----:B-1---5:R-:W-:Y:S05]  /*17df0*/  CALL.REL.NOINC `($_ZN7cutlass13device_kernelIN5flash19enable_sm80_to_sm89INS1_16FlashAttnBwdSm80INS1_25CollectiveMainloopBwdSm80ILi2ELi2EN4cute5tupleIJNS5_1CILi128EEES8_NS7_ILi64EEEEEENS_10bfloat16_tEfNS_4arch4Sm80ELb1ELb0ELb1ELb1ELb1ELb0ELb0ELb0ELi2ELi4ELi4ELi4ELb0EEENS1_24CollectiveEpilogueBwdGQAISA_fSD_Li256ELb1ELb1EEENS1_25SingleTileBwdLPTSchedulerILb1ELi128ELb1EEEEEEEEEvNT_6ParamsE$_ZN4cute3eso3ESOILb1ELb0EJNS_6LayoutINS_5tupleIJNS3_IJNS_1CILi8EEENS4_ILi1EEEEEENS4_ILi4EEEEEENS3_IJNS3_IJS6_NS4_ILi0EEEEEENS4_ILi2048EEEEEEEENS_10ViewEngineINS_8smem_ptrIPN7cutlass10bfloat16_tEEEEEEEC2ERKSE_RKSL_) ;  /* 0xffff2c2000007944 */ /* 0x022fea0003c3ffff */
[----:B-1----:R1:W5:Y:S01]  /*17e00*/  LDL.64 R4, [R1+0x758] ;  /* 0x0007580001047983 */ /* 0x0023620000100a00 */
[----:B------:R-:W-:Y:S01]  /*17e10*/  IMAD.MOV.U32 R81, RZ, RZ, R23 ;  /* 0x000000ffff517224 */ /* 0x000fe200078e0017 */
[----:B------:R-:W-:-:S02]  /*17e20*/  MOV R3, 0x1 ;  /* 0x0000000100037802 */ /* 0x000fc40000000f00 */
[----:B------:R-:W-:Y:S02]  /*17e30*/  MOV R8, 0x17e50 ;  /* 0x00017e5000087802 */ /* 0x000fe40000000f00 */
[----:B-1---5:R-:W-:Y:S05]  /*17e40*/  CALL.REL.NOINC `($_ZN7cutlass13device_kernelIN5flash19enable_sm80_to_sm89INS1_16FlashAttnBwdSm80INS1_25CollectiveMainloopBwdSm80ILi2ELi2EN4cute5tupleIJNS5_1CILi128EEES8_NS7_ILi64EEEEEENS_10bfloat16_tEfNS_4arch4Sm80ELb1ELb0ELb1ELb1ELb1ELb0ELb0ELb0ELi2ELi4ELi4ELi4ELb0EEENS1_24CollectiveEpilogueBwdGQAISA_fSD_Li256ELb1ELb1EEENS1_25SingleTileBwdLPTSchedulerILb1ELi128ELb1EEEEEEEEEvNT_6ParamsE$_ZN4cute3eso3ESOILb1ELb0EJNS_10UnderscoreES2_iEEC2ERKS2_S5_RKi) ;  /* 0xfffefd6000007944 */ /* 0x022fea0003c3ffff */
[----:B-1----:R-:W2:Y:S01]  /*17e50*/  LDL R3, [R1+0x758] ;  /* 0x0007580001037983 */ /* 0x002ea20000100800 */
[----:B------:R-:W-:Y:S02]  /*17e60*/  MOV R6, 0x17e90 ;  /* 0x00017e9000067802 */ /* 0x000fe40000000f00 */
[----:B--2---:R-:W-:Y:S02]  /*17e70*/  SHF.L.U32 R3, R3, 0x5, RZ ;  /* 0x0000000503037819 */ /* 0x004fe400000006ff */
[----:B------:R-:W-:Y:S05]  /*17e80*/  CALL.REL.NOINC `($_ZN7cutlass13device_kernelIN5flash19enable_sm80_to_sm89INS1_16FlashAttnBwdSm80INS1_25CollectiveMainloopBwdSm80ILi2ELi2EN4cute5tupleIJNS5_1CILi128EEES8_NS7_ILi64EEEEEENS_10bfloat16_tEfNS_4arch4Sm80ELb1ELb0ELb1ELb1ELb1ELb0ELb0ELb0ELi2ELi4ELi4ELi4ELb0EEENS1_24CollectiveEpilogueBwdGQAISA_fSD_Li256ELb1ELb1EEENS1_25SingleTileBwdLPTSchedulerILb1ELi128ELb1EEEEEEEEEvNT_6ParamsE$_ZN4cute3eso3ESOILb1ELb0EJNS_6LayoutINS_5tupleIJNS3_IJNS_1CILi8EEENS4_ILi1EEEEEENS4_ILi4EEEEEENS3_IJNS3_IJS6_NS4_ILi0EEEEEES5_EEEEEiEEC2ERKSD_RKi) ;  /* 0xffff2c7000007944 */ /* 0x000fea0003c3ffff */
[----:B-1----:R-:W2:Y:S01]  /*17e90*/  LDL R3, [R1+0x758] ;  /* 0x0007580001037983 */ /* 0x002ea20000100800 */
[----:B------:R-:W-:Y:S01]  /*17ea0*/  MOV R8, 0x17ee0 ;  /* 0x00017ee000087802 */ /* 0x000fe20000000f00 */
[----:B--2---:R-:W-:-:S05]  /*17eb0*/  IMAD.WIDE R6, R3, 0x2, R48 ;  /* 0x0000000203067825 */ /* 0x004fca00078e0230 */
[----:B------:R-:W-:Y:S02]  /*17ec0*/  MOV R9, R7 ;  /* 0x0000000700097202 */ /* 0x000fe40000000f00 */
[----:B------:R-:W-:Y:S05]  /*17ed0*/  CALL.REL.NOINC `($_ZN7cutlass13device_kernelIN5flash19enable_sm80_to_sm89INS1_16FlashAttnBwdSm80INS1_25CollectiveMainloopBwdSm80ILi2ELi2EN4cute5tupleIJNS5_1CILi128EEES8_NS7_ILi64EEEEEENS_10bfloat16_tEfNS_4arch4Sm80ELb1ELb0ELb1ELb1ELb1ELb0ELb0ELb0ELi2ELi4ELi4ELi4ELb0EEENS1_24CollectiveEpilogueBwdGQAISA_fSD_Li256ELb1ELb1EEENS1_25SingleTileBwdLPTSchedulerILb1ELi128ELb1EEEEEEEEEvNT_6ParamsE$_ZN4cute3eso3ESOILb1ELb0EJNS_6LayoutINS_5tupleIJNS3_IJNS_1CILi8EEENS4_ILi1EEEEEENS4_ILi4EEEEEENS3_IJNS3_IJS6_NS4_ILi0EEEEEES5_EEEEENS_10ViewEngineIPN7cutlass10bfloat16_tEEEEEC2ERKSD_RKSI_) ;  /* 0xffff2bc000007944 */ /* 0x000fea0003c3ffff */
[----:B------:R2:W5:Y:S01]  /*17ee0*/  LDL.64 R2, [R1+0x758] ;  /* 0x0007580001027983 */ /* 0x0005620000100a00 */
[----:B-1----:R-:W-:Y:S02]  /*17ef0*/  MOV R7, R5 ;  /* 0x0000000500077202 */ /* 0x002fe40000000f00 */
[----:B------:R-:W-:Y:S02]  /*17f00*/  MOV R6, 0x17f20 ;  /* 0x00017f2000067802 */ /* 0x000fe40000000f00 */
[----:B--2--5:R-:W-:Y:S05]  /*17f10*/  CALL.REL.NOINC `($_ZN7cutlass13device_kernelIN5flash19enable_sm80_to_sm89INS1_16FlashAttnBwdSm80INS1_25CollectiveMainloopBwdSm80ILi2ELi2EN4cute5tupleIJNS5_1CILi128EEES8_NS7_ILi64EEEEEENS_10bfloat16_tEfNS_4arch4Sm80ELb1ELb0ELb1ELb1ELb1ELb0ELb0ELb0ELi2ELi4ELi4ELi4ELb0EEENS1_24CollectiveEpilogueBwdGQAISA_fSD_Li256ELb1ELb1EEENS1_25SingleTileBwdLPTSchedulerILb1ELi128ELb1EEEEEEEEEvNT_6ParamsE$_ZN4cute3eso3ESOILb1ELb0EJNS_6LayoutINS_5tupleIJNS3_IJNS_1CILi8EEENS4_ILi1EEEEEENS3_IJNS4_ILi4EEEEEEEEENS3_IJNS3_IJS6_NS4_ILi0EEEEEENS3_IJNS4_ILi2048EEEEEEEEEEENS_10ViewEngineINS_8smem_ptrIPN7cutlass10bfloat16_tEEEEEEEC2ERKSG_RKSN_) ;  /* 0xffff273000007944 */ /* 0x024fea0003c3ffff */
[----:B------:R2:W5:Y:S01]  /*17f20*/  LDL.64 R6, [R1+0x758] ;  /* 0x0007580001067983 */ /* 0x0005620000100a00 */
[----:B-1----:R-:W-:Y:S02]  /*17f30*/  MOV R5, R3 ;  /* 0x0000000300057202 */ /* 0x002fe40000000f00 */
[----:B------:R-:W-:Y:S02]  /*17f40*/  MOV R4, 0x17f60 ;  /* 0x00017f6000047802 */ /* 0x000fe40000000f00 */
        /* <DEDUP_REMOVED lines=271> */
[----:B-1----:R-:W-:Y:S05]  /*19040*/  CALL.REL.NOINC `($_ZN7cutlass13device_kernelIN5flash19enable_sm80_to_sm89INS1_16FlashAttnBwdSm80INS1_25CollectiveMainloopBwdSm80ILi2ELi2EN4cute5tupleIJNS5_1CILi128EEES8_NS7_ILi64EEEEEENS_10bfloat16_tEfNS_4arch4Sm80ELb1ELb0ELb1ELb1ELb1ELb0ELb0ELb0ELi2ELi4ELi4ELi4ELb0EEENS1_24CollectiveEpilogueBwdGQAISA_fSD_Li256ELb1ELb1EEENS1_25SingleTileBwdLPTSchedulerILb1ELi128ELb1EEEEEEEEEvNT_6ParamsE$_ZN4cute3eso3ESOILb1ELb0EJNS_10UnderscoreES2_iEEC2ERKS2_S5_RKi) ;  /* 0xfffeeb6000007944 */ /* 0x002fea0003c3ffff */
        /* <DEDUP_REMOVED lines=9> */
[----:B------:R-:W-:Y:S05]  /*190e0*/  CALL.REL.NOINC `($_ZN7cutlass13device_kernelIN5flash19enable_sm80_to_sm89INS1_16FlashAttnBwdSm80INS1_25CollectiveMainloopBwdSm80ILi2ELi2EN4cute5tupleIJNS5_1CILi128EEES8_NS7_ILi64EEEEEENS_10bfloat16_tEfNS_4arch4Sm80ELb1ELb0ELb1ELb1ELb1ELb0ELb0ELb0ELi2ELi4ELi4ELi4ELb0EEENS1_24CollectiveEpilogueBwdGQAISA_fSD_Li256ELb1ELb1EEENS1_25SingleTileBwdLPTSchedulerILb1ELi128ELb1EEEEEEEEEvNT_6ParamsE$_ZN4cute3eso3ESOILb1ELb0EJNS_6LayoutINS_5tupleIJNS3_IJNS_1CILi2EEES5_S5_EEES5_EEENS3_IJNS3_IJNS4_ILi1EEES5_NS4_ILi4EEEEEENS4_ILi8EEEEEEEEiEEC2ERKSD_RKi) ;  /* 0xffff10d000007944 */ /* 0x000fea0003c3ffff */
[----:B-1----:R-:W2:Y:S01]  /*190f0*/  LDL R3, [R1+0x758] ;  /* 0x0007580001037983 */ /* 0x002ea20000100800 */
[----:B------:R-:W-:Y:S02]  /*19100*/  MOV R67, R23 ;  /* 0x0000001700437202 */ /* 0x000fe40000000f00 */
[----:B------:R-:W-:Y:S01]  /*19110*/  MOV R4, 0x19150 ;  /* 0x0001915000047802 */ /* 0x000fe20000000f00 */
[----:B--2---:R-:W-:-:S05]  /*19120*/  IMAD.WIDE R2, R3, 0x2, R16 ;  /* 0x0000000203027825 */ /* 0x004fca00078e0210 */
[----:B------:R-:W-:Y:S02]  /*19130*/  MOV R6, R2 ;  /* 0x0000000200067202 */ /* 0x000fe40000000f00 */
[----:B------:R-:W-:Y:S05]  /*19140*/  CALL.REL.NOINC `($_ZN7cutlass13device_kernelIN5flash19enable_sm80_to_sm89INS1_16FlashAttnBwdSm80INS1_25CollectiveMainloopBwdSm80ILi2ELi2EN4cute5tupleIJNS5_1CILi128EEES8_NS7_ILi64EEEEEENS_10bfloat16_tEfNS_4arch4Sm80ELb1ELb0ELb1ELb1ELb1ELb0ELb0ELb0ELi2ELi4ELi4ELi4ELb0EEENS1_24CollectiveEpilogueBwdGQAISA_fSD_Li256ELb1ELb1EEENS1_25SingleTileBwdLPTSchedulerILb1ELi128ELb1EEEEEEEEEvNT_6ParamsE$_ZN4cute3eso3ESOILb1ELb0EJNS_6LayoutINS_5tupleIJNS3_IJNS_1CILi2EEES5_S5_EEES5_EEENS3_IJNS3_IJNS4_ILi1EEES5_NS4_ILi4EEEEEENS4_ILi8EEEEEEEENS_10ViewEngineIPN7cutlass10bfloat16_tEEEEEC2ERKSD_RKSI_) ;  /* 0xffff102000007944 */ /* 0x000fea0003c3ffff */
[----:B------:R2:W5:Y:S01]  /*19150*/  LDL.64 R58, [R1+0x758] ;  /* 0x00075800013a7983 */ /* 0x0005620000100a00 */
[----:B------:R-:W-:Y:S01]  /*19160*/  IMAD.MOV.U32 R81, RZ, RZ, R23 ;  /* 0x000000ffff517224 */ /* 0x000fe200078e0017 */
[----:B------:R-:W-:Y:S02]  /*19170*/  MOV R3, RZ ;  /* 0x000000ff00037202 */ /* 0x000fe40000000f00 */
[----:B------:R-:W-:Y:S02]  /*19180*/  MOV R8, 0x191a0 ;  /* 0x000191a000087802 */ /* 0x000fe40000000f00 */
[----:B-12--5:R-:W-:Y:S05]  /*19190*/  CALL.REL.NOINC `($_ZN7cutlass13device_kernelIN5flash19enable_sm80_to_sm89INS1_16FlashAttnBwdSm80INS1_25CollectiveMainloopBwdSm80ILi2ELi2EN4cute5tupleIJNS5_1CILi128EEES8_NS7_ILi64EEEEEENS_10bfloat16_tEfNS_4arch4Sm80ELb1ELb0ELb1ELb1ELb1ELb0ELb0ELb0ELi2ELi4ELi4ELi4ELb0EEENS1_24CollectiveEpilogueBwdGQAISA_fSD_Li256ELb1ELb1EEENS1_25SingleTileBwdLPTSchedulerILb1ELi128ELb1EEEEEEEEEvNT_6ParamsE$_ZN4cute3eso3ESOILb1ELb0EJNS_10UnderscoreES2_iEEC2ERKS2_S5_RKi) ;  /* 0xfffeea1000007944 */ /* 0x026fea0003c3ffff */
        /* <DEDUP_REMOVED lines=8> */
[----:B------:R-:W-:Y:S05]  /*19220*/  CALL.REL.NOINC `($_ZN7cutlass13device_kernelIN5flash19enable_sm80_to_sm89INS1_16FlashAttnBwdSm80INS1_25CollectiveMainloopBwdSm80ILi2ELi2EN4cute5tupleIJNS5_1CILi128EEES8_NS7_ILi64EEEEEENS_10bfloat16_tEfNS_4arch4Sm80ELb1ELb0ELb1ELb1ELb1ELb0ELb0ELb0ELi2ELi4ELi4ELi4ELb0EEENS1_24CollectiveEpilogueBwdGQAISA_fSD_Li256ELb1ELb1EEENS1_25SingleTileBwdLPTSchedulerILb1ELi128ELb1EEEEEEEEEvNT_6ParamsE$_ZN4cute3eso3ESOILb1ELb0EJNS_6LayoutINS_5tupleIJNS3_IJNS_1CILi2EEES5_EEENS4_ILi8EEEEEENS3_IJNS3_IJNS4_ILi1EEES5_EEENS4_ILi4EEEEEEEEiEEC2ERKSD_RKi) ;  /* 0xffff0c9000007944 */ /* 0x000fea0003c3ffff */
[----:B-1----:R-:W2:Y:S01]  /*19230*/  LDL R3, [R1+0x758] ;  /* 0x0007580001037983 */ /* 0x002ea20000100800 */
[----:B------:R-:W-:Y:S01]  /*19240*/  MOV R4, 0x19280 ;  /* 0x0001928000047802 */ /* 0x000fe20000000f00 */
[----:B--2---:R-:W-:-:S05]  /*19250*/  IMAD.WIDE R2, R3, 0x2, R14 ;  /* 0x0000000203027825 */ /* 0x004fca00078e020e */
[----:B------:R-:W-:Y:S02]  /*19260*/  MOV R6, R2 ;  /* 0x0000000200067202 */ /* 0x000fe40000000f00 */
[----:B------:R-:W-:Y:S05]  /*19270*/  CALL.REL.NOINC `($_ZN7cutlass13device_kernelIN5flash19enable_sm80_to_sm89INS1_16FlashAttnBwdSm80INS1_25CollectiveMainloopBwdSm80ILi2ELi2EN4cute5tupleIJNS5_1CILi128EEES8_NS7_ILi64EEEEEENS_10bfloat16_tEfNS_4arch4Sm80ELb1ELb0ELb1ELb1ELb1ELb0ELb0ELb0ELi2ELi4ELi4ELi4ELb0EEENS1_24CollectiveEpilogueBwdGQAISA_fSD_Li256ELb1ELb1EEENS1_25SingleTileBwdLPTSchedulerILb1ELi128ELb1EEEEEEEEEvNT_6ParamsE$_ZN4cute3eso3ESOILb1ELb0EJNS_6LayoutINS_5tupleIJNS3_IJNS_1CILi2EEES5_EEENS4_ILi8EEEEEENS3_IJNS3_IJNS4_ILi1EEES5_EEENS4_ILi4EEEEEEEENS_10ViewEngineIPN7cutlass10bfloat16_tEEEEEC2ERKSD_RKSI_) ;  /* 0xffff0bf000007944 */ /* 0x000fea0003c3ffff */
[----:B------:R2:W5:Y:S04]  /*19280*/  LDL.64 R60, [R1+0x758] ;  /* 0x00075800013c7983 */ /* 0x0005680000100a00 */
[----:B------:R2:W-:Y:S02]  /*19290*/  STL [R1+0x770], RZ ;  /* 0x000770ff01007387 */ /* 0x0005e40000100800 */
.L_x_3045:
[----:B------:R-:W-:Y:S01]  /*192a0*/  IMAD.MOV.U32 R81, RZ, RZ, R23 ;  /* 0x000000ffff517224 */ /* 0x000fe200078e0017 */
[----:B------:R-:W-:Y:S01]  /*192b0*/  LOP3.LUT R80, R56, 0x1, RZ, 0xc0, !PT ;  /* 0x0000000138507812 */ /* 0x000fe200078ec0ff */
[----:B------:R-:W-:Y:S01]  /*192c0*/  IMAD.MOV.U32 R79, RZ, RZ, R22 ;  /* 0x000000ffff4f7224 */ /* 0x000fe200078e0016 */
[----:B-1----:R-:W-:Y:S02]  /*192d0*/  MOV R78, 0x192f0 ;  /* 0x000192f0004e7802 */ /* 0x002fe40000000f00 */
[----:B-12--5:R-:W-:Y:S05]  /*192e0*/  CALL.REL.NOINC `($_ZN7cutlass13device_kernelIN5flash19enable_sm80_to_sm89INS1_16FlashAttnBwdSm80INS1_25CollectiveMainloopBwdSm80ILi2ELi2EN4cute5tupleIJNS5_1CILi128EEES8_NS7_ILi64EEEEEENS_10bfloat16_tEfNS_4arch4Sm80ELb1ELb0ELb1ELb1ELb1ELb0ELb0ELb0ELi2ELi4ELi4ELi4ELb0EEENS1_24CollectiveEpilogueBwdGQAISA_fSD_Li256ELb1ELb1EEENS1_25SingleTileBwdLPTSchedulerILb1ELi128ELb1EEEEEEEEEvNT_6ParamsE$_ZN4cute3eso3ESOILb1ELb0EJNS_10UnderscoreEiiEEC2ERKS2_RKiS7_) ;  /* 0xfffee94000007944 */ /* 0x026fea0003c3ffff */
[----:B------:R-:W-:Y:S01]  /*192f0*/  MOV R67, R23 ;  /* 0x0000001700437202 */ /* 0x000fe20000000f00 */
[----:B-1----:R-:W2:Y:S01]  /*19300*/  LDL.64 R2, [R1+0x758] ;  /* 0x0007580001027983 */ /* 0x002ea20000100a00 */
[----:B------:R-:W-:Y:S01]  /*19310*/  MOV R4, 0x19350 ;  /* 0x0001935000047802 */ /* 0x000fe20000000f00 */
[----:B--2---:R-:W-:Y:S04]  /*19320*/  IMAD R3, R3, 0x2, R2 ;  /* 0x0000000203037824 */ /* 0x004fe800078e0202 */
[----:B------:R-:W-:Y:S02]  /*19330*/  IMAD.SHL.U32 R3, R3, 0x4, RZ ;  /* 0x0000000403037824 */ /* 0x000fe400078e00ff */
[----:B------:R-:W-:Y:S05]  /*19340*/  CALL.REL.NOINC `($_ZN7cutlass13device_kernelIN5flash19enable_sm80_to_sm89INS1_16FlashAttnBwdSm80INS1_25CollectiveMainloopBwdSm80ILi2ELi2EN4cute5tupleIJNS5_1CILi128EEES8_NS7_ILi64EEEEEENS_10bfloat16_tEfNS_4arch4Sm80ELb1ELb0ELb1ELb1ELb1ELb0ELb0ELb0ELi2ELi4ELi4ELi4ELb0EEENS1_24CollectiveEpilogueBwdGQAISA_fSD_Li256ELb1ELb1EEENS1_25SingleTileBwdLPTSchedulerILb1ELi128ELb1EEEEEEEEEvNT_6ParamsE$_ZN4cute3eso3ESOILb1ELb0EJNS_6LayoutINS_5tupleIJNS3_IJNS_1CILi2EEES5_EEEEEENS3_IJNS3_IJNS4_ILi1EEES5_EEEEEEEEiEEC2ERKSB_RKi) ;  /* 0xffff094000007944 */ /* 0x000fea0003c3ffff */
[----:B------:R-:W-:Y:S01]  /*19350*/  MOV R4, 0x193b0 ;  /* 0x000193b000047802 */ /* 0x000fe20000000f00 */
[----:B-1----:R-:W2:Y:S01]  /*19360*/  LDL R3, [R1+0x758] ;  /* 0x0007580001037983 */ /* 0x002ea20000100800 */
[----:B------:R-:W-:Y:S01]  /*19370*/  IMAD.MOV.U32 R2, RZ, RZ, R23 ;  /* 0x000000ffff027224 */ /* 0x000fe200078e0017 */
[C---:B--2---:R-:W-:Y:S04]  /*19380*/  LEA R8, P0, R3.reuse, R46, 0x2 ;  /* 0x0000002e03087211 */ /* 0x044fe800078010ff */
[----:B------:R-:W-:Y:S04]  /*19390*/  LEA.HI.X.SX32 R3, R3, R47, 0x2, P0 ;  /* 0x0000002f03037211 */ /* 0x000fe800000f16ff */
[----:B------:R-:W-:Y:S05]  /*193a0*/  CALL.REL.NOINC `($_ZN7cutlass13device_kernelIN5flash19enable_sm80_to_sm89INS1_16FlashAttnBwdSm80INS1_25CollectiveMainloopBwdSm80ILi2ELi2EN4cute5tupleIJNS5_1CILi128EEES8_NS7_ILi64EEEEEENS_10bfloat16_tEfNS_4arch4Sm80ELb1ELb0ELb1ELb1ELb1ELb0ELb0ELb0ELi2ELi4ELi4ELi4ELb0EEENS1_24CollectiveEpilogueBwdGQAISA_fSD_Li256ELb1ELb1EEENS1_25SingleTileBwdLPTSchedulerILb1ELi128ELb1EEEEEEEEEvNT_6ParamsE$_ZN4cute3eso3ESOILb1ELb0EJNS_6LayoutINS_5tupleIJNS3_IJNS_1CILi2EEES5_EEEEEENS3_IJNS3_IJNS4_ILi1EEES5_EEEEEEEENS_10ViewEngineIPfEEEEC2ERKSB_RKSE_) ;  /* 0xffff089000007944 */ /* 0x000fea0003c3ffff */
[----:B------:R-:W-:Y:S01]  /*193b0*/  MOV R3, R80 ;  /* 0x0000005000037202 */ /* 0x000fe20000000f00 */
[----:B-1----:R1:W5:Y:S01]  /*193c0*/  LDL.64 R8, [R1+0x758] ;  /* 0x0007580001087983 */ /* 0x0023620000100a00 */
[----:B------:R-:W-:Y:S01]  /*193d0*/  MOV R10, 0x19400 ;  /* 0x00019400000a7802 */ /* 0x000fe20000000f00 */
[----:B------:R-:W-:Y:S02]  /*193e0*/  IMAD.MOV.U32 R2, RZ, RZ, R23 ;  /* 0x000000ffff027224 */ /* 0x000fe400078e0017 */
[----:B-1---5:R-:W-:Y:S05]  /*193f0*/  CALL.REL.NOINC `($_ZN7cutlass13device_kernelIN5flash19enable_sm80_to_sm89INS1_16FlashAttnBwdSm80INS1_25CollectiveMainloopBwdSm80ILi2ELi2EN4cute5tupleIJNS5_1CILi128EEES8_NS7_ILi64EEEEEENS_10bfloat16_tEfNS_4arch4Sm80ELb1ELb0ELb1ELb1ELb1ELb0ELb0ELb0ELi2ELi4ELi4ELi4ELb0EEENS1_24CollectiveEpilogueBwdGQAISA_fSD_Li256ELb1ELb1EEENS1_25SingleTileBwdLPTSchedulerILb1ELi128ELb1EEEEEEEEEvNT_6ParamsE$_ZN4cute3eso3ESOILb1ELb0EJNS_10UnderscoreEiEEC2ERKS2_RKi) ;  /* 0xfffee7f000007944 */ /* 0x022fea0003c3ffff */
[----:B------:R-:W-:Y:S01]  /*19400*/  MOV R4, 0x19450 ;  /* 0x0001945000047802 */ /* 0x000fe20000000f00 */
[----:B-1----:R-:W2:Y:S01]  /*19410*/  LDL R3, [R1+0x758] ;  /* 0x0007580001037983 */ /* 0x002ea20000100800 */
[----:B------:R-:W-:Y:S01]  /*19420*/  IMAD.MOV.U32 R67, RZ, RZ, R23 ;  /* 0x000000ffff437224 */ /* 0x000fe200078e0017 */
[----:B--2---:R-:W-:Y:S02]  /*19430*/  SHF.L.U32 R3, R3, 0x3, RZ ;  /* 0x0000000303037819 */ /* 0x004fe400000006ff */
[----:B------:R-:W-:Y:S05]  /*19440*/  CALL.REL.NOINC `($_ZN7cutlass13device_kernelIN5flash19enable_sm80_to_sm89INS1_16FlashAttnBwdSm80INS1_25CollectiveMainloopBwdSm80ILi2ELi2EN4cute5tupleIJNS5_1CILi128EEES8_NS7_ILi64EEEEEENS_10bfloat16_tEfNS_4arch4Sm80ELb1ELb0ELb1ELb1ELb1ELb0ELb0ELb0ELi2ELi4ELi4ELi4ELb0EEENS1_24CollectiveEpilogueBwdGQAISA_fSD_Li256ELb1ELb1EEENS1_25SingleTileBwdLPTSchedulerILb1ELi128ELb1EEEEEEEEEvNT_6ParamsE$_ZN4cute3eso3ESOILb1ELb0EJNS_6LayoutINS_5tupleIJNS3_IJNS_1CILi2EEES5_S5_EEEEEENS3_IJNS3_IJNS4_ILi1EEES5_NS4_ILi4EEEEEEEEEEEiEEC2ERKSC_RKi) ;  /* 0xffff0c5000007944 */ /* 0x000fea0003c3ffff */
[----:B------:R-:W-:Y:S01]  /*19450*/  MOV R4, 0x194b0 ;  /* 0x000194b000047802 */ /* 0x000fe20000000f00 */
[----:B-1----:R-:W2:Y:S01]  /*19460*/  LDL R3, [R1+0x758] ;  /* 0x0007580001037983 */ /* 0x002ea20000100800 */
[----:B------:R-:W-:Y:S01]  /*19470*/  IMAD.MOV.U32 R67, RZ, RZ, R23 ;  /* 0x000000ffff437224 */ /* 0x000fe200078e0017 */
[C---:B--2---:R-:W-:Y:S04]  /*19480*/  LEA R6, P0, R3.reuse, R58, 0x1 ;  /* 0x0000003a03067211 */ /* 0x044fe800078008ff */
[----:B------:R-:W-:Y:S04]  /*19490*/  LEA.HI.X.SX32 R3, R3, R59, 0x1, P0 ;  /* 0x0000003b03037211 */ /* 0x000fe800000f0eff */
[----:B------:R-:W-:Y:S05]  /*194a0*/  CALL.REL.NOINC `($_ZN7cutlass13device_kernelIN5flash19enable_sm80_to_sm89INS1_16FlashAttnBwdSm80INS1_25CollectiveMainloopBwdSm80ILi2ELi2EN4cute5tupleIJNS5_1CILi128EEES8_NS7_ILi64EEEEEENS_10bfloat16_tEfNS_4arch4Sm80ELb1ELb0ELb1ELb1ELb1ELb0ELb0ELb0ELi2ELi4ELi4ELi4ELb0EEENS1_24CollectiveEpilogueBwdGQAISA_fSD_Li256ELb1ELb1EEENS1_25SingleTileBwdLPTSchedulerILb1ELi128ELb1EEEEEEEEEvNT_6ParamsE$_ZN4cute3eso3ESOILb1ELb0EJNS_6LayoutINS_5tupleIJNS3_IJNS_1CILi2EEES5_S5_EEEEEENS3_IJNS3_IJNS4_ILi1EEES5_NS4_ILi4EEEEEEEEEEENS_10ViewEngineIPN7cutlass10bfloat16_tEEEEEC2ERKSC_RKSH_) ;  /* 0xffff0ba000007944 */ /* 0x000fea0003c3ffff */
[----:B------:R-:W-:Y:S01]  /*194b0*/  MOV R3, R56 ;  /* 0x0000003800037202 */ /* 0x000fe20000000f00 */
[----:B------:R2:W5:Y:S01]  /*194c0*/  LDL.64 R12, [R1+0x758] ;  /* 0x00075800010c7983 */ /* 0x0005620000100a00 */
[----:B------:R-:W-:Y:S01]  /*194d0*/  MOV R10, 0x19500 ;  /* 0x00019500000a7802 */ /* 0x000fe20000000f00 */
[----:B-1----:R-:W-:Y:S02]  /*194e0*/  IMAD.MOV.U32 R2, RZ, RZ, R23 ;  /* 0x000000ffff027224 */ /* 0x002fe400078e0017 */
[----:B--2--5:R-:W-:Y:S05]  /*194f0*/  CALL.REL.NOINC `($_ZN7cutlass13device_kernelIN5flash19enable_sm80_to_sm89INS1_16FlashAttnBwdSm80INS1_25CollectiveMainloopBwdSm80ILi2ELi2EN4cute5tupleIJNS5_1CILi128EEES8_NS7_ILi64EEEEEENS_10bfloat16_tEfNS_4arch4Sm80ELb1ELb0ELb1ELb1ELb1ELb0ELb0ELb0ELi2ELi4ELi4ELi4ELb0EEENS1_24CollectiveEpilogueBwdGQAISA_fSD_Li256ELb1ELb1EEENS1_25SingleTileBwdLPTSchedulerILb1ELi128ELb1EEEEEEEEEvNT_6ParamsE$_ZN4cute3eso3ESOILb1ELb0EJNS_10UnderscoreEiEEC2ERKS2_RKi) ;  /* 0xfffee6f000007944 */ /* 0x024fea0003c3ffff */
[----:B------:R-:W-:Y:S01]  /*19500*/  MOV R4, 0x19550 ;  /* 0x0001955000047802 */ /* 0x000fe20000000f00 */
[----:B-1----:R-:W2:Y:S01]  /*19510*/  LDL R3, [R1+0x758] ;  /* 0x0007580001037983 */ /* 0x002ea20000100800 */
[----:B------:R-:W-:Y:S01]  /*19520*/  IMAD.MOV.U32 R67, RZ, RZ, R23 ;  /* 0x000000ffff437224 */ /* 0x000fe200078e0017 */
[----:B--2---:R-:W-:Y:S02]  /*19530*/  SHF.L.U32 R3, R3, 0x2, RZ ;  /* 0x0000000203037819 */ /* 0x004fe400000006ff */
[----:B------:R-:W-:Y:S05]  /*19540*/  CALL.REL.NOINC `($_ZN7cutlass13device_kernelIN5flash19enable_sm80_to_sm89INS1_16FlashAttnBwdSm80INS1_25CollectiveMainloopBwdSm80ILi2ELi2EN4cute5tupleIJNS5_1CILi128EEES8_NS7_ILi64EEEEEENS_10bfloat16_tEfNS_4arch4Sm80ELb1ELb0ELb1ELb1ELb1ELb0ELb0ELb0ELi2ELi4ELi4ELi4ELb0EEENS1_24CollectiveEpilogueBwdGQAISA_fSD_Li256ELb1ELb1EEENS1_25SingleTileBwdLPTSchedulerILb1ELi128ELb1EEEEEEEEEvNT_6ParamsE$_ZN4cute3eso3ESOILb1ELb0EJNS_6LayoutINS_5tupleIJNS3_IJNS_1CILi2EEES5_EEEEEENS3_IJNS3_IJNS4_ILi1EEES5_EEEEEEEEiEEC2ERKSB_RKi) ;  /* 0xffff074000007944 */ /* 0x000fea0003c3ffff */
[----:B------:R-:W-:Y:S01]  /*19550*/  MOV R4, 0x195b0 ;  /* 0x000195b000047802 */ /* 0x000fe20000000f00 */
[----:B-1----:R-:W2:Y:S01]  /*19560*/  LDL R3, [R1+0x758] ;  /* 0x0007580001037983 */ /* 0x002ea20000100800 */
[----:B------:R-:W-:Y:S01]  /*19570*/  IMAD.MOV.U32 R67, RZ, RZ, R23 ;  /* 0x000000ffff437224 */ /* 0x000fe200078e0017 */
[C---:B--2---:R-:W-:Y:S04]  /*19580*/  LEA R6, P0, R3.reuse, R60, 0x1 ;  /* 0x0000003c03067211 */ /* 0x044fe800078008ff */
[----:B------:R-:W-:Y:S04]  /*19590*/  LEA.HI.X.SX32 R3, R3, R61, 0x1, P0 ;  /* 0x0000003d03037211 */ /* 0x000fe800000f0eff */
[----:B------:R-:W-:Y:S05]  /*195a0*/  CALL.REL.NOINC `($_ZN7cutlass13device_kernelIN5flash19enable_sm80_to_sm89INS1_16FlashAttnBwdSm80INS1_25CollectiveMainloopBwdSm80ILi2ELi2EN4cute5tupleIJNS5_1CILi128EEES8_NS7_ILi64EEEEEENS_10bfloat16_tEfNS_4arch4Sm80ELb1ELb0ELb1ELb1ELb1ELb0ELb0ELb0ELi2ELi4ELi4ELi4ELb0EEENS1_24CollectiveEpilogueBwdGQAISA_fSD_Li256ELb1ELb1EEENS1_25SingleTileBwdLPTSchedulerILb1ELi128ELb1EEEEEEEEEvNT_6ParamsE$_ZN4cute3eso3ESOILb1ELb0EJNS_6LayoutINS_5tupleIJNS3_IJNS_1CILi2EEES5_EEEEEENS3_IJNS3_IJNS4_ILi1EEES5_EEEEEEEENS_10ViewEngineIPN7cutlass10bfloat16_tEEEEEC2ERKSB_RKSG_) ;  /* 0xffff064000007944 */ /* 0x000fea0003c3ffff */
[----:B------:R-:W-:Y:S01]  /*195b0*/  MOV R79, R22 ;  /* 0x00000016004f7202 */ /* 0x000fe20000000f00 */
[----:B------:R2:W5:Y:S01]  /*195c0*/  LDL.64 R10, [R1+0x758] ;  /* 0x00075800010a7983 */ /* 0x0005620000100a00 */
[----:B------:R-:W-:Y:S01]  /*195d0*/  MOV R78, 0x19600 ;  /* 0x00019600004e7802 */ /* 0x000fe20000000f00 */
[----:B------:R-:W-:Y:S02]  /*195e0*/  IMAD.MOV.U32 R81, RZ, RZ, R23 ;  /* 0x000000ffff517224 */ /* 0x000fe400078e0017 */
        /* <DEDUP_REMOVED lines=12> */
[----:B------:R-:W-:Y:S05]  /*196b0*/  CALL.REL.NOINC `($_ZN7cutlass13device_kernelIN5flash19enable_sm80_to_sm89INS1_16FlashAttnBwdSm80INS1_25CollectiveMainloopBwdSm80ILi2ELi2EN4cute5tupleIJNS5_1CILi128EEES8_NS7_ILi64EEEEEENS_10bfloat16_tEfNS_4arch4Sm80ELb1ELb0ELb1ELb1ELb1ELb0ELb0ELb0ELi2ELi4ELi4ELi4ELb0EEENS1_24CollectiveEpilogueBwdGQAISA_fSD_Li256ELb1ELb1EEENS1_25SingleTileBwdLPTSchedulerILb1ELi128ELb1EEEEEEEEEvNT_6ParamsE$_ZN4cute3eso3ESOILb1ELb0EJNS_6LayoutINS_5tupleIJNS3_IJNS_1CILi2EEES5_EEEEEENS3_IJNS3_IJNS4_ILi1EEES5_EEEEEEEENS_10ViewEngineIPKfEEEEC2ERKSB_RKSF_) ;  /* 0xffff04e000007944 */ /* 0x000fea0003c3ffff */
[----:B------:R-:W-:Y:S01]  /*196c0*/  MOV R67, R23 ;  /* 0x0000001700437202 */ /* 0x000fe20000000f00 */
[----:B-1----:R1:W5:Y:S01]  /*196d0*/  LDL.64 R6, [R1+0x758] ;  /* 0x0007580001067983 */ /* 0x0023620000100a00 */
[----:B------:R-:W-:Y:S03]  /*196e0*/  MOV R4, 0x19700 ;  /* 0x0001970000047802 */ /* 0x000fe60000000f00 */
[----:B-1---5:R-:W-:Y:S05]  /*196f0*/  CALL.REL.NOINC `($_ZN7cutlass13device_kernelIN5flash19enable_sm80_to_sm89INS1_16FlashAttnBwdSm80INS1_25CollectiveMainloopBwdSm80ILi2ELi2EN4cute5tupleIJNS5_1CILi128EEES8_NS7_ILi64EEEEEENS_10bfloat16_tEfNS_4arch4Sm80ELb1ELb0ELb1ELb1ELb1ELb0ELb0ELb0ELi2ELi4ELi4ELi4ELb0EEENS1_24CollectiveEpilogueBwdGQAISA_fSD_Li256ELb1ELb1EEENS1_25SingleTileBwdLPTSchedulerILb1ELi128ELb1EEEEEEEEEvNT_6ParamsE$_ZN4cute3eso3ESOILb1ELb0EJNS_6LayoutINS_5tupleIJNS3_IJNS_1CILi1EEENS4_ILi2EEES6_EEEEEENS3_IJNS3_IJS5_S5_S6_EEEEEEEENS_10ViewEngineIPjEEEEC2ERKSB_RKSE_) ;  /* 0xffff032000007944 */ /* 0x022fea0003c3ffff */
[----:B-1----:R-:W-:Y:S01]  /*19700*/  MOV R2, R23 ;  /* 0x0000001700027202 */ /* 0x002fe20000000f00 */
[----:B------:R1:W5:Y:S01]  /*19710*/  LDL.64 R14, [R1+0x758] ;  /* 0x00075800010e7983 */ /* 0x0003620000100a00 */
[----:B------:R-:W-:Y:S01]  /*19720*/  MOV R4, 0x19750 ;  /* 0x0001975000047802 */ /* 0x000fe20000000f00 */
[----:B------:R-:W-:Y:S02]  /*19730*/  IMAD.MOV.U32 R3, RZ, RZ, R11 ;  /* 0x000000ffff037224 */ /* 0x000fe400078e000b */
[----:B-1---5:R-:W-:Y:S05]  /*19740*/  CALL.REL.NOINC `($_ZN7cutlass13device_kernelIN5flash19enable_sm80_to_sm89INS1_16FlashAttnBwdSm80INS1_25CollectiveMainloopBwdSm80ILi2ELi2EN4cute5tupleIJNS5_1CILi128EEES8_NS7_ILi64EEEEEENS_10bfloat16_tEfNS_4arch4Sm80ELb1ELb0ELb1ELb1ELb1ELb0ELb0ELb0ELi2ELi4ELi4ELi4ELb0EEENS1_24CollectiveEpilogueBwdGQAISA_fSD_Li256ELb1ELb1EEENS1_25SingleTileBwdLPTSchedulerILb1ELi128ELb1EEEEEEEEEvNT_6ParamsE$_ZN4cute3eso3ESOILb1ELb0EJNS_6LayoutINS_5tupleIJNS3_IJNS_1CILi1EEENS4_ILi2EEEEEEEEENS3_IJNS3_IJS5_S5_EEEEEEEENS_10ViewEngineIPjEEEEC2ERKSB_RKSE_) ;  /* 0xffff01c000007944 */ /* 0x022fea0003c3ffff */
[----:B-1----:R-:W-:Y:S01]  /*19750*/  MOV R2, R23 ;  /* 0x0000001700027202 */ /* 0x002fe20000000f00 */
[----:B------:R1:W5:Y:S01]  /*19760*/  LDL.64 R16, [R1+0x758] ;  /* 0x0007580001107983 */ /* 0x0003620000100a00 */
[----:B------:R-:W-:Y:S01]  /*19770*/  MOV R4, 0x197a0 ;  /* 0x000197a000047802 */ /* 0x000fe20000000f00 */
[----:B------:R-:W-:Y:S02]  /*19780*/  IMAD.MOV.U32 R3, RZ, RZ, R9 ;  /* 0x000000ffff037224 */ /* 0x000fe400078e0009 */
[----:B-1---5:R-:W-:Y:S05]  /*19790*/  CALL.REL.NOINC `($_ZN7cutlass13device_kernelIN5flash19enable_sm80_to_sm89INS1_16FlashAttnBwdSm80INS1_25CollectiveMainloopBwdSm80ILi2ELi2EN4cute5tupleIJNS5_1CILi128EEES8_NS7_ILi64EEEEEENS_10bfloat16_tEfNS_4arch4Sm80ELb1ELb0ELb1ELb1ELb1ELb0ELb0ELb0ELi2ELi4ELi4ELi4ELb0EEENS1_24CollectiveEpilogueBwdGQAISA_fSD_Li256ELb1ELb1EEENS1_25SingleTileBwdLPTSchedulerILb1ELi128ELb1EEEEEEEEEvNT_6ParamsE$_ZN4cute3eso3ESOILb1ELb0EJNS_6LayoutINS_5tupleIJNS3_IJNS_1CILi2EEES5_EEEEEENS3_IJNS3_IJNS4_ILi1EEES5_EEEEEEEENS_10ViewEngineIPfEEEEC2ERKSB_RKSE_) ;  /* 0xffff04a000007944 */ /* 0x022fea0003c3ffff */
[----:B-1----:R-:W-:Y:S01]  /*197a0*/  MOV R2, R23 ;  /* 0x0000001700027202 */ /* 0x002fe20000000f00 */
[----:B------:R1:W5:Y:S01]  /*197b0*/  LDL.64 R62, [R1+0x758] ;  /* 0x00075800013e7983 */ /* 0x0003620000100a00 */
[----:B------:R-:W-:Y:S01]  /*197c0*/  MOV R4, 0x197f0 ;  /* 0x000197f000047802 */ /* 0x000fe20000000f00 */
[----:B------:R-:W-:Y:S02]  /*197d0*/  IMAD.MOV.U32 R3, RZ, RZ, R7 ;  /* 0x000000ffff037224 */ /* 0x000fe400078e0007 */
[----:B-1---5:R-:W-:Y:S05]  /*197e0*/  CALL.REL.NOINC `($_ZN7cutlass13device_kernelIN5flash19enable_sm80_to_sm89INS1_16FlashAttnBwdSm80INS1_25CollectiveMainloopBwdSm80ILi2ELi2EN4cute5tupleIJNS5_1CILi128EEES8_NS7_ILi64EEEEEENS_10bfloat16_tEfNS_4arch4Sm80ELb1ELb0ELb1ELb1ELb1ELb0ELb0ELb0ELi2ELi4ELi4ELi4ELb0EEENS1_24CollectiveEpilogueBwdGQAISA_fSD_Li256ELb1ELb1EEENS1_25SingleTileBwdLPTSchedulerILb1ELi128ELb1EEEEEEEEEvNT_6ParamsE$_ZN4cute3eso3ESOILb1ELb0EJNS_6LayoutINS_5tupleIJNS3_IJNS_1CILi2EEES5_EEEEEENS3_IJNS3_IJNS4_ILi1EEES5_EEEEEEEENS_10ViewEngineIPKfEEEEC2ERKSB_RKSF_) ;  /* 0xffff03b000007944 */ /* 0x022fea0003c3ffff */
        /* <DEDUP_REMOVED lines=24> */
[----:B-1----:R-:W-:Y:S05]  /*19970*/  CALL.REL.NOINC `($_ZN7cutlass13device_kernelIN5flash19enable_sm80_to_sm89INS1_16FlashAttnBwdSm80INS1_25CollectiveMainloopBwdSm80ILi2ELi2EN4cute5tupleIJNS5_1CILi128EEES8_NS7_ILi64EEEEEENS_10bfloat16_tEfNS_4arch4Sm80ELb1ELb0ELb1ELb1ELb1ELb0ELb0ELb0ELi2ELi4ELi4ELi4ELb0EEENS1_24CollectiveEpilogueBwdGQAISA_fSD_Li256ELb1ELb1EEENS1_25SingleTileBwdLPTSchedulerILb1ELi128ELb1EEEEEEEEEvNT_6ParamsE$_ZN4cute3eso3ESOILb1ELb0EJNS_10UnderscoreEiiEEC2ERKS2_RKiS7_) ;  /* 0xfffee2b000007944 */ /* 0x002fea0003c3ffff */
        /* <DEDUP_REMOVED lines=642> */
[----:B------:R-:W-:Y:S02]  /*1c1a0*/  MOV R3, 0x1 ;  /* 0x0000000100037802 */ /* 0x000fe40000000f00 */
        /* <DEDUP_REMOVED lines=18> */
.L_x_3046:
        /* <DEDUP_REMOVED lines=771> */
.L_x_3047:
        /* <DEDUP_REMOVED lines=222> */
[----:B------:R-:W-:Y:S05]  /*200e0*/  CALL.REL.NOINC `($_ZN7cutlass13device_kernelIN5flash19enable_sm80_to_sm89INS1_16FlashAttnBwdSm80INS1_25CollectiveMainloopBwdSm80ILi2ELi2EN4cute5tupleIJNS5_1CILi128EEES8_NS7_ILi64EEEEEENS_10bfloat16_tEfNS_4arch4Sm80ELb1ELb0ELb1ELb1ELb1ELb0ELb0ELb0ELi2ELi4ELi4ELi4ELb0EEENS1_24CollectiveEpilogueBwdGQAISA_fSD_Li256ELb1ELb1EEENS1_25SingleTileBwdLPTSchedulerILb1ELi128ELb1EEEEEEEEEvNT_6ParamsE$_ZN4cute3eso3ESOILb1ELb0EJNS_10UnderscoreES2_iEEC2ERKS2_S5_RKi) ;  /* 0xfffe7ac000007944 */ /* 0x000fea0003c3ffff */
        /* <DEDUP_REMOVED lines=37> */
.L_x_3048:
        /* <DEDUP_REMOVED lines=220> */
[----:B-----5:R-:W-:Y:S05]  /*21100*/  CALL.REL.NOINC `($_ZN7cutlass13device_kernelIN5flash19enable_sm80_to_sm89INS1_16FlashAttnBwdSm80INS1_25CollectiveMainloopBwdSm80ILi2ELi2EN4cute5tupleIJNS5_1CILi128EEES8_NS7_ILi64EEEEEENS_10bfloat16_tEfNS_4arch4Sm80ELb1ELb0ELb1ELb1ELb1ELb0ELb0ELb0ELi2ELi4ELi4ELi4ELb0EEENS1_24CollectiveEpilogueBwdGQAISA_fSD_Li256ELb1ELb1EEENS1_25SingleTileBwdLPTSchedulerILb1ELi128ELb1EEEEEEEEEvNT_6ParamsE$_ZN4cute8smem_ptrIPfECI1NS_12iter_adaptorIS1_S2_EEES1_) ;  /* 0xfffea72000007944 */ /* 0x020fea0003c3ffff */
[----:B-1----:R1:W5:Y:S01]  /*21110*/  LDL.64 R2, [R1+0x758] ;  /* 0x0007580001027983 */ /* 0x0023620000100a00 */
[----:B------:R-:W-:-:S03]  /*21120*/  MOV R8, 0x21140 ;  /* 0x0002114000087802 */ /* 0x000fc60000000f00 */
[----:B-1---5:R-:W-:Y:S05]  /*21130*/  CALL.REL.NOINC `($_ZN7cutlass13device_kernelIN5flash19enable_sm80_to_sm89INS1_16FlashAttnBwdSm80INS1_25CollectiveMainloopBwdSm80ILi2ELi2EN4cute5tupleIJNS5_1CILi128EEES8_NS7_ILi64EEEEEENS_10bfloat16_tEfNS_4arch4Sm80ELb1ELb0ELb1ELb1ELb1ELb0ELb0ELb0ELi2ELi4ELi4ELi4ELb0EEENS1_24CollectiveEpilogueBwdGQAISA_fSD_Li256ELb1ELb1EEENS1_25SingleTileBwdLPTSchedulerILb1ELi128ELb1EEEEEEEEEvNT_6ParamsE$_ZN4cute3eso3ESOILb1ELb0EJNS_6LayoutINS_5tupleIJNS3_IJNS_1CILi2EEES5_EEEEEENS3_IJNS3_IJNS4_ILi8EEENS4_ILi64EEEEEEEEEEENS_10ViewEngineINS_8smem_ptrIPfEEEEEEC2ERKSC_RKSH_) ;  /* 0xfffe8b9000007944 */ /* 0x022fea0003c3ffff */
        /* <DEDUP_REMOVED lines=9> */
[----:B--2--5:R-:W-:Y:S05]  /*211d0*/  CALL.REL.NOINC `($_ZN7cutlass13device_kernelIN5flash19enable_sm80_to_sm89INS1_16FlashAttnBwdSm80INS1_25CollectiveMainloopBwdSm80ILi2ELi2EN4cute5tupleIJNS5_1CILi128EEES8_NS7_ILi64EEEEEENS_10bfloat16_tEfNS_4arch4Sm80ELb1ELb0ELb1ELb1ELb1ELb0ELb0ELb0ELi2ELi4ELi4ELi4ELb0EEENS1_24CollectiveEpilogueBwdGQAISA_fSD_Li256ELb1ELb1EEENS1_25SingleTileBwdLPTSchedulerILb1ELi128ELb1EEEEEEEEEvNT_6ParamsE$_ZN4cute3eso3ESOILb1ELb0EJNS_10UnderscoreEiEEC2ERKS2_RKi) ;  /* 0xfffe6a1000007944 */ /* 0x024fea0003c3ffff */
[----:B-1----:R-:W2:Y:S01]  /*211e0*/  LDL R3, [R1+0x758] ;  /* 0x0007580001037983 */ /* 0x002ea20000100800 */
[----:B------:R-:W-:Y:S02]  /*211f0*/  MOV R6, 0x21220 ;  /* 0x0002122000067802 */ /* 0x000fe40000000f00 */
[----:B--2---:R-:W-:Y:S02]  /*21200*/  SHF.L.U32 R3, R3, 0x7, RZ ;  /* 0x0000000703037819 */ /* 0x004fe400000006ff */
[----:B------:R-:W-:Y:S05]  /*21210*/  CALL.REL.NOINC `($_ZN7cutlass13device_kernelIN5flash19enable_sm80_to_sm89INS1_16FlashAttnBwdSm80INS1_25CollectiveMainloopBwdSm80ILi2ELi2EN4cute5tupleIJNS5_1CILi128EEES8_NS7_ILi64EEEEEENS_10bfloat16_tEfNS_4arch4Sm80ELb1ELb0ELb1ELb1ELb1ELb0ELb0ELb0ELi2ELi4ELi4ELi4ELb0EEENS1_24CollectiveEpilogueBwdGQAISA_fSD_Li256ELb1ELb1EEENS1_25SingleTileBwdLPTSchedulerILb1ELi128ELb1EEEEEEEEEvNT_6ParamsE$_ZN4cute3eso3ESOILb1ELb0EJNS_6LayoutINS_5tupleIJNS3_IJNS_1CILi2EEES5_EEEEEENS3_IJNS3_IJNS4_ILi8EEENS4_ILi64EEEEEEEEEEEiEEC2ERKSC_RKi) ;  /* 0xfffe8af000007944 */ /* 0x000fea0003c3ffff */
[----:B------:R-:W-:Y:S01]  /*21220*/  ULDC.64 UR4, c[0x0][0x118] ;  /* 0x0000460000047ab9 */ /* 0x000fe20000000a00 */
[----:B-1----:R-:W2:Y:S04]  /*21230*/  LDL R2, [R1+0x758] ;  /* 0x0007580001027983 */ /* 0x002ea80000100800 */
[----:B------:R-:W2:Y:S01]  /*21240*/  LD.E.64 R12, [R12.64] ;  /* 0x000000040c0c7980 */ /* 0x000ea2000c101b00 */
[----:B------:R-:W-:-:S02]  /*21250*/  MOV R6, R23 ;  /* 0x0000001700067202 */ /* 0x000fc40000000f00 */
[----:B------:R-:W-:Y:S01]  /*21260*/  MOV R8, 0x21290 ;  /* 0x0002129000087802 */ /* 0x000fe20000000f00 */
[----:B--2---:R-:W-:-:S04]  /*21270*/  IMAD.WIDE R2, R2, 0x4, R12 ;  /* 0x0000000402027825 */ /* 0x004fc800078e020c */
[----:B------:R-:W-:Y:S05]  /*21280*/  CALL.REL.NOINC `($_ZN7cutlass13device_kernelIN5flash19enable_sm80_to_sm89INS1_16FlashAttnBwdSm80INS1_25CollectiveMainloopBwdSm80ILi2ELi2EN4cute5tupleIJNS5_1CILi128EEES8_NS7_ILi64EEEEEENS_10bfloat16_tEfNS_4arch4Sm80ELb1ELb0ELb1ELb1ELb1ELb0ELb0ELb0ELi2ELi4ELi4ELi4ELb0EEENS1_24CollectiveEpilogueBwdGQAISA_fSD_Li256ELb1ELb1EEENS1_25SingleTileBwdLPTSchedulerILb1ELi128ELb1EEEEEEEEEvNT_6ParamsE$_ZN4cute8smem_ptrIPfECI1NS_12iter_adaptorIS1_S2_EEES1_) ;  /* 0xfffea5a000007944 */ /* 0x000fea0003c3ffff */
[----:B-1----:R1:W5:Y:S01]  /*21290*/  LDL.64 R2, [R1+0x758] ;  /* 0x0007580001027983 */ /* 0x0023620000100a00 */
[----:B------:R-:W-:-:S03]  /*212a0*/  MOV R8, 0x212c0 ;  /* 0x000212c000087802 */ /* 0x000fc60000000f00 */
[----:B-1---5:R-:W-:Y:S05]  /*212b0*/  CALL.REL.NOINC `($_ZN7cutlass13device_kernelIN5flash19enable_sm80_to_sm89INS1_16FlashAttnBwdSm80INS1_25CollectiveMainloopBwdSm80ILi2ELi2EN4cute5tupleIJNS5_1CILi128EEES8_NS7_ILi64EEEEEENS_10bfloat16_tEfNS_4arch4Sm80ELb1ELb0ELb1ELb1ELb1ELb0ELb0ELb0ELi2ELi4ELi4ELi4ELb0EEENS1_24CollectiveEpilogueBwdGQAISA_fSD_Li256ELb1ELb1EEENS1_25SingleTileBwdLPTSchedulerILb1ELi128ELb1EEEEEEEEEvNT_6ParamsE$_ZN4cute3eso3ESOILb1ELb0EJNS_6LayoutINS_5tupleIJNS3_IJNS_1CILi2EEES5_EEEEEENS3_IJNS3_IJNS4_ILi8EEENS4_ILi64EEEEEEEEEEENS_10ViewEngineINS_8smem_ptrIPfEEEEEEC2ERKSC_RKSH_) ;  /* 0xfffe8a1000007944 */ /* 0x022fea0003c3ffff */
[----:B-1----:R1:W5:Y:S01]  /*212c0*/  LDL.64 R2, [R1+0x758] ;  /* 0x0007580001027983 */ /* 0x0023620000100a00 */
[----:B------:R-:W-:Y:S02]  /*212d0*/  MOV R9, R5 ;  /* 0x0000000500097202 */ /* 0x000fe40000000f00 */
[----:B------:R-:W-:Y:S02]  /*212e0*/  MOV R6, 0x21300 ;  /* 0x0002130000067802 */ /* 0x000fe40000000f00 */
[----:B-1---5:R-:W-:Y:S05]  /*212f0*/  CALL.REL.NOINC `($_ZN7cutlass13device_kernelIN5flash19enable_sm80_to_sm89INS1_16FlashAttnBwdSm80INS1_25CollectiveMainloopBwdSm80ILi2ELi2EN4cute5tupleIJNS5_1CILi128EEES8_NS7_ILi64EEEEEENS_10bfloat16_tEfNS_4arch4Sm80ELb1ELb0ELb1ELb1ELb1ELb0ELb0ELb0ELi2ELi4ELi4ELi4ELb0EEENS1_24CollectiveEpilogueBwdGQAISA_fSD_Li256ELb1ELb1EEENS1_25SingleTileBwdLPTSchedulerILb1ELi128ELb1EEEEEEEEEvNT_6ParamsE$_ZN4cute3eso3ESOILb1ELb0EJNS_6LayoutINS_5tupleIJNS_1CILi1EEENS4_ILi4EEEEEENS3_IJNS4_ILi0EEES5_EEEEENS_10ViewEngineIPfEEEEC2ERKSA_RKSD_) ;  /* 0xfffe997000007944 */ /* 0x022fea0003c3ffff */
[----:B------:R2:W5:Y:S01]  /*21300*/  LDL.64 R12, [R1+0x758] ;  /* 0x00075800010c7983 */ /* 0x0005620000100a00 */
[----:B-1----:R-:W-:Y:S02]  /*21310*/  MOV R9, R3 ;  /* 0x0000000300097202 */ /* 0x002fe40000000f00 */
[----:B------:R-:W-:Y:S02]  /*21320*/  MOV R6, 0x21340 ;  /* 0x0002134000067802 */ /* 0x000fe40000000f00 */
[----:B--2--5:R-:W-:Y:S05]  /*21330*/  CALL.REL.NOINC `($_ZN7cutlass13device_kernelIN5flash19enable_sm80_to_sm89INS1_16FlashAttnBwdSm80INS1_25CollectiveMainloopBwdSm80ILi2ELi2EN4cute5tupleIJNS5_1CILi128EEES8_NS7_ILi64EEEEEENS_10bfloat16_tEfNS_4arch4Sm80ELb1ELb0ELb1ELb1ELb1ELb0ELb0ELb0ELi2ELi4ELi4ELi4ELb0EEENS1_24CollectiveEpilogueBwdGQAISA_fSD_Li256ELb1ELb1EEENS1_25SingleTileBwdLPTSchedulerILb1ELi128ELb1EEEEEEEEEvNT_6ParamsE$_ZN4cute3eso3ESOILb1ELb0EJNS_6LayoutINS_5tupleIJNS_1CILi1EEENS3_IJNS4_ILi2EEES6_EEEEEENS3_IJNS4_ILi0EEENS3_IJNS4_ILi8EEENS4_ILi64EEEEEEEEEEENS_10ViewEngineINS_8smem_ptrIPfEEEEEEC2ERKSE_RKSJ_) ;  /* 0xfffe98d000007944 */ /* 0x024fea0003c3ffff */
[----:B-1----:R1:W5:Y:S01]  /*21340*/  LDL.64 R2, [R1+0x758] ;  /* 0x0007580001027983 */ /* 0x0023620000100a00 */
[----:B------:R-:W-:Y:S02]  /*21350*/  MOV R6, R23 ;  /* 0x0000001700067202 */ /* 0x000fe40000000f00 */
[----:B------:R-:W-:-:S02]  /*21360*/  MOV R8, 0x21380 ;  /* 0x0002138000087802 */ /* 0x000fc40000000f00 */
[----:B-1---5:R-:W-:Y:S05]  /*21370*/  CALL.REL.NOINC `($_ZN7cutlass13device_kernelIN5flash19enable_sm80_to_sm89INS1_16FlashAttnBwdSm80INS1_25CollectiveMainloopBwdSm80ILi2ELi2EN4cute5tupleIJNS5_1CILi128EEES8_NS7_ILi64EEEEEENS_10bfloat16_tEfNS_4arch4Sm80ELb1ELb0ELb1ELb1ELb1ELb0ELb0ELb0ELi2ELi4ELi4ELi4ELb0EEENS1_24CollectiveEpilogueBwdGQAISA_fSD_Li256ELb1ELb1EEENS1_25SingleTileBwdLPTSchedulerILb1ELi128ELb1EEEEEEEEEvNT_6ParamsE$_ZN4cute8smem_ptrIPfECI1NS_12iter_adaptorIS1_S2_EEES1_) ;  /* 0xfffea4b000007944 */ /* 0x022fea0003c3ffff */
[----:B-1----:R1:W5:Y:S01]  /*21380*/  LDL.64 R2, [R1+0x758] ;  /* 0x0007580001027983 */ /* 0x0023620000100a00 */
[----:B------:R-:W-:-:S03]  /*21390*/  MOV R8, 0x213b0 ;  /* 0x000213b000087802 */ /* 0x000fc60000000f00 */
[----:B-1---5:R-:W-:Y:S05]  /*213a0*/  CALL.REL.NOINC `($_ZN7cutlass13device_kernelIN5flash19enable_sm80_to_sm89INS1_16FlashAttnBwdSm80INS1_25CollectiveMainloopBwdSm80ILi2ELi2EN4cute5tupleIJNS5_1CILi128EEES8_NS7_ILi64EEEEEENS_10bfloat16_tEfNS_4arch4Sm80ELb1ELb0ELb1ELb1ELb1ELb0ELb0ELb0ELi2ELi4ELi4ELi4ELb0EEENS1_24CollectiveEpilogueBwdGQAISA_fSD_Li256ELb1ELb1EEENS1_25SingleTileBwdLPTSchedulerILb1ELi128ELb1EEEEEEEEEvNT_6ParamsE$_ZN4cute3eso3ESOILb1ELb0EJNS_6LayoutINS_5tupleIJNS3_IJNS_1CILi2EEES5_EEEEEENS3_IJNS3_IJNS4_ILi8EEENS4_ILi64EEEEEEEEEEENS_10ViewEngineINS_8smem_ptrIPfEEEEEEC2ERKSC_RKSH_) ;  /* 0xfffe892000007944 */ /* 0x022fea0003c3ffff */
[----:B------:R2:W5:Y:S01]  /*213b0*/  LDL.64 R10, [R1+0x758] ;  /* 0x00075800010a7983 */ /* 0x0005620000100a00 */
[----:B-1----:R-:W-:-:S03]  /*213c0*/  MOV R6, 0x213e0 ;  /* 0x000213e000067802 */ /* 0x002fc60000000f00 */
[----:B--2--5:R-:W-:Y:S05]  /*213d0*/  CALL.REL.NOINC `($_ZN7cutlass13device_kernelIN5flash19enable_sm80_to_sm89INS1_16FlashAttnBwdSm80INS1_25CollectiveMainloopBwdSm80ILi2ELi2EN4cute5tupleIJNS5_1CILi128EEES8_NS7_ILi64EEEEEENS_10bfloat16_tEfNS_4arch4Sm80ELb1ELb0ELb1ELb1ELb1ELb0ELb0ELb0ELi2ELi4ELi4ELi4ELb0EEENS1_24CollectiveEpilogueBwdGQAISA_fSD_Li256ELb1ELb1EEENS1_25SingleTileBwdLPTSchedulerILb1ELi128ELb1EEEEEEEEEvNT_6ParamsE$_ZN4cute3eso3ESOILb1ELb0EJNS_6LayoutINS_5tupleIJNS_1CILi4EEEEEENS3_IJNS4_ILi1EEEEEEEENS_10ViewEngineIPfEEEEC2ERKS9_RKSC_) ;  /* 0xfffe98f000007944 */ /* 0x024fea0003c3ffff */
        /* <DEDUP_REMOVED lines=272> */
[----:B------:R-:W-:Y:S05]  /*224e0*/  CALL.REL.NOINC `($_ZN7cutlass13device_kernelIN5flash19enable_sm80_to_sm89INS1_16FlashAttnBwdSm80INS1_25CollectiveMainloopBwdSm80ILi2ELi2EN4cute5tupleIJNS5_1CILi128EEES8_NS7_ILi64EEEEEENS_10bfloat16_tEfNS_4arch4Sm80ELb1ELb0ELb1ELb1ELb1ELb0ELb0ELb0ELi2ELi4ELi4ELi4ELb0EEENS1_24CollectiveEpilogueBwdGQAISA_fSD_Li256ELb1ELb1EEENS1_25SingleTileBwdLPTSchedulerILb1ELi128ELb1EEEEEEEEEvNT_6ParamsE$_ZN4cute3eso3ESOILb1ELb0EJNS_6LayoutINS_5tupleIJNS3_IJNS_1CILi2EEES5_EEENS3_IJS5_NS4_ILi8EEEEEEEEENS3_IJNS3_IJS5_NS4_ILi4EEEEEENS3_IJNS4_ILi1EEES7_EEEEEEEENS_10ViewEngineIPfEEEEC2ERKSF_RKSI_) ;  /* 0xfffe793000007944 */ /* 0x000fea0003c3ffff */
        /* <DEDUP_REMOVED lines=149> */
[----:B-1---5:R-:W-:Y:S05]  /*22e40*/  CALL.REL.NOINC `($_ZN7cutlass13device_kernelIN5flash19enable_sm80_to_sm89INS1_16FlashAttnBwdSm80INS1_25CollectiveMainloopBwdSm80ILi2ELi2EN4cute5tupleIJNS5_1CILi128EEES8_NS7_ILi64EEEEEENS_10bfloat16_tEfNS_4arch4Sm80ELb1ELb0ELb1ELb1ELb1ELb0ELb0ELb0ELi2ELi4ELi4ELi4ELb0EEENS1_24CollectiveEpilogueBwdGQAISA_fSD_Li256ELb1ELb1EEENS1_25SingleTileBwdLPTSchedulerILb1ELi128ELb1EEEEEEEEEvNT_6ParamsE$_ZZN5flash25CollectiveMainloopBwdSm80ILi2ELi2EN4cute5tupleIJNS1_1CILi128EEES4_NS3_ILi64EEEEEEN7cutlass10bfloat16_tEfNS7_4arch4Sm80ELb1ELb0ELb1ELb1ELb1ELb0ELb0ELb0ELi2ELi4ELi4ELi4ELb0EE3mmaINS_16FlashAttnBwdSm80ISB_NS_24CollectiveEpilogueBwdGQAIS6_fSA_Li256ELb1ELb1EEENS_25SingleTileBwdLPTSchedulerILb1ELi128ELb1EEEE13SharedStorageENS1_6TensorINS1_11ArrayEngineIfLm32EEENS1_6LayoutINS2_IJNS2_IJNS3_ILi2EEESO_EEESO_NS3_ILi4EEEEEENS2_IJNS2_IJNS3_ILi1EEESO_EEESQ_NS3_ILi8EEEEEEEEEEEEbRKNSB_6ParamsERT0_S12_iNS2_IJiiiEEERT_ENKUlRT_iE_clINSK_INSL_IfLm64EEENSN_INS2_IJSP_SO_SU_EEESV_EEEEEEDaS17_i) ;  /* 0xfffedcf000007944 */ /* 0x022fea0003c3ffff */
[----:B------:R-:W-:Y:S02]  /*22e50*/  MOV R10, RZ ;  /* 0x000000ff000a7202 */ /* 0x000fe40000000f00 */
.L_x_3050:
[----:B-1----:R-:W-:-:S05]  /*22e60*/  MOV R2, 0x22e80 ;  /* 0x00022e8000027802 */ /* 0x002fca0000000f00 */
[----:B--2---:R-:W-:Y:S05]  /*22e70*/  CALL.REL.NOINC `($_ZN7cutlass13device_kernelIN5flash19enable_sm80_to_sm89INS1_16FlashAttnBwdSm80INS1_25CollectiveMainloopBwdSm80ILi2ELi2EN4cute5tupleIJNS5_1CILi128EEES8_NS7_ILi64EEEEEENS_10bfloat16_tEfNS_4arch4Sm80ELb1ELb0ELb1ELb1ELb1ELb0ELb0ELb0ELi2ELi4ELi4ELi4ELb0EEENS1_24CollectiveEpilogueBwdGQAISA_fSD_Li256ELb1ELb1EEENS1_25SingleTileBwdLPTSchedulerILb1ELi128ELb1EEEEEEEEEvNT_6ParamsE$_ZZZN5flash25CollectiveMainloopBwdSm80ILi2ELi2EN4cute5tupleIJNS1_1CILi128EEES4_NS3_ILi64EEEEEEN7cutlass10bfloat16_tEfNS7_4arch4Sm80ELb1ELb0ELb1ELb1ELb1ELb0ELb0ELb0ELi2ELi4ELi4ELi4ELb0EE3mmaINS_16FlashAttnBwdSm80ISB_NS_24CollectiveEpilogueBwdGQAIS6_fSA_Li256ELb1ELb1EEENS_25SingleTileBwdLPTSchedulerILb1ELi128ELb1EEEE13SharedStorageENS1_6TensorINS1_11ArrayEngineIfLm32EEENS1_6LayoutINS2_IJNS2_IJNS3_ILi2EEESO_EEESO_NS3_ILi4EEEEEENS2_IJNS2_IJNS3_ILi1EEESO_EEESQ_NS3_ILi8EEEEEEEEEEEEbRKNSB_6ParamsERT0_S12_iNS2_IJiiiEEERT_ENKUliT_E_clIZSC_ISJ_SX_EbS10_S12_S12_iS13_S15_EUlRS16_iE_EEDaiS16_ENKUlvE0_clEv) ;  /* 0x0004459000007944 */ /* 0x004fea0003c00000 */
[----:B------:R1:W-:Y:S01]  /*22e80*/  STL [R1+0x770], RZ ;  /* 0x000770ff01007387 */ /* 0x0003e20000100800 */
[----:B------:R-:W-:-:S03]  /*22e90*/  MOV R5, RZ ;  /* 0x000000ff00057202 */ /* 0x000fc60000000f00 */
.L_x_3049:
[----:B------:R-:W-:Y:S01]  /*22ea0*/  IMAD.MOV.U32 R3, RZ, RZ, R23 ;  /* 0x000000ffff037224 */ /* 0x000fe200078e0017 */
[----:B-1----:R-:W-:-:S02]  /*22eb0*/  MOV R2, R22 ;  /* 0x0000001600027202 */ /* 0x002fc40000000f00 */
[----:B------:R-:W-:Y:S02]  /*22ec0*/  MOV R8, 0x22ee0 ;  /* 0x00022ee000087802 */ /* 0x000fe40000000f00 */
[----:B-1---5:R-:W-:Y:S05]  /*22ed0*/  CALL.REL.NOINC `($_ZN7cutlass13device_kernelIN5flash19enable_sm80_to_sm89INS1_16FlashAttnBwdSm80INS1_25CollectiveMainloopBwdSm80ILi2ELi2EN4cute5tupleIJNS5_1CILi128EEES8_NS7_ILi64EEEEEENS_10bfloat16_tEfNS_4arch4Sm80ELb1ELb0ELb1ELb1ELb1ELb0ELb0ELb0ELi2ELi4ELi4ELi4ELb0EEENS1_24CollectiveEpilogueBwdGQAISA_fSD_Li256ELb1ELb1EEENS1_25SingleTileBwdLPTSchedulerILb1ELi128ELb1EEEEEEEEEvNT_6ParamsE$_ZN4cute3eso3ESOILb0ELb0EJiiEEC2ERKiS4_) ;  /* 0xfffe429000007944 */ /* 0x022fea0003c3ffff */
        /* <DEDUP_REMOVED lines=20> */
[----:B------:R-:W-:Y:S05]  /*23020*/  CALL.REL.NOINC `($_ZN7cutlass13device_kernelIN5flash19enable_sm80_to_sm89INS1_16FlashAttnBwdSm80INS1_25CollectiveMainloopBwdSm80ILi2ELi2EN4cute5tupleIJNS5_1CILi128EEES8_NS7_ILi64EEEEEENS_10bfloat16_tEfNS_4arch4Sm80ELb1ELb0ELb1ELb1ELb1ELb0ELb0ELb0ELi2ELi4ELi4ELi4ELb0EEENS1_24CollectiveEpilogueBwdGQAISA_fSD_Li256ELb1ELb1EEENS1_25SingleTileBwdLPTSchedulerILb1ELi128ELb1EEEEEEEEEvNT_6ParamsE$exp2f) ;  /* 0x000445f000007944 */ /* 0x000fea0003c00000 */
[----:B------:R-:W-:Y:S01]  /*23030*/  IMAD.MOV.U32 R3, RZ, RZ, R23 ;  /* 0x000000ffff037224 */ /* 0x000fe200078e0017 */
[----:B------:R-:W-:Y:S02]  /*23040*/  MOV R2, R22 ;  /* 0x0000001600027202 */ /* 0x000fe40000000f00 */
[----:B------:R-:W-:Y:S02]  /*23050*/  MOV R8, 0x23070 ;  /* 0x0002307000087802 */ /* 0x000fe40000000f00 */
[----:B-1----:R-:W-:Y:S05]  /*23060*/  CALL.REL.NOINC `($_ZN7cutlass13device_kernelIN5flash19enable_sm80_to_sm89INS1_16FlashAttnBwdSm80INS1_25CollectiveMainloopBwdSm80ILi2ELi2EN4cute5tupleIJNS5_1CILi128EEES8_NS7_ILi64EEEEEENS_10bfloat16_tEfNS_4arch4Sm80ELb1ELb0ELb1ELb1ELb1ELb0ELb0ELb0ELi2ELi4ELi4ELi4ELb0EEENS1_24CollectiveEpilogueBwdGQAISA_fSD_Li256ELb1ELb1EEENS1_25SingleTileBwdLPTSchedulerILb1ELi128ELb1EEEEEEEEEvNT_6ParamsE$_ZN4cute3eso3ESOILb0ELb0EJiiEEC2ERKiS4_) ;  /* 0xfffe410000007944 */ /* 0x002fea0003c3ffff */
        /* <DEDUP_REMOVED lines=93> */
[----:B--2---:R1:W-:Y:S04]  /*23640*/  STL.64 [R1+0x750], R8 ;  /* 0x0007500801007387 */ /* 0x0043e80000100a00 */
[----:B-1----:R-:W-:Y:S05]  /*23650*/  CALL.REL.NOINC `($_ZN7cutlass13device_kernelIN5flash19enable_sm80_to_sm89INS1_16FlashAttnBwdSm80INS1_25CollectiveMainloopBwdSm80ILi2ELi2EN4cute5tupleIJNS5_1CILi128EEES8_NS7_ILi64EEEEEENS_10bfloat16_tEfNS_4arch4Sm80ELb1ELb0ELb1ELb1ELb1ELb0ELb0ELb0ELi2ELi4ELi4ELi4ELb0EEENS1_24CollectiveEpilogueBwdGQAISA_fSD_Li256ELb1ELb1EEENS1_25SingleTileBwdLPTSchedulerILb1ELi128ELb1EEEEEEEEEvNT_6ParamsE$_ZZN4cute4diceINS_5tupleIJNS1_IJiNS1_IJiNS_1CILi0EEEEEEEEENS1_IJNS_10UnderscoreENS1_IJS6_S6_EEEEEEEEES9_EEDaRKT_RKT0_ENKUlRKT_RKT0_E_clIS5_S5_EEDaSI_SL_) ;  /* 0xfffe963000007944 */ /* 0x002fea0003c3ffff */
[----:B------:R2:W-:Y:S01]  /*23660*/  STL.64 [R1+0x7a0], R2 ;  /* 0x0007a00201007387 */ /* 0x0005e20000100a00 */
[----:B------:R-:W-:Y:S02]  /*23670*/  IADD3 R58, P0, R41, 0x50, RZ ;  /* 0x00000050293a7810 */ /* 0x000fe40007f1e0ff */
[----:B------:R-:W-:-:S03]  /*23680*/  MOV R8, 0x236c0 ;  /* 0x000236c000087802 */ /* 0x000fc60000000f00 */
[----:B------:R-:W-:Y:S02]  /*23690*/  IMAD.X R47, RZ, RZ, R40, P0 ;  /* 0x000000ffff2f7224 */ /* 0x000fe400000e0628 */
[----:B------:R-:W-:Y:S02]  /*236a0*/  IMAD.MOV.U32 R4, RZ, RZ, R58 ;  /* 0x000000ffff047224 */ /* 0x000fe400078e003a */
[----:B-12---:R-:W-:Y:S05]  /*236b0*/  CALL.REL.NOINC `($_ZN7cutlass13device_kernelIN5flash19enable_sm80_to_sm89INS1_16FlashAttnBwdSm80INS1_25CollectiveMainloopBwdSm80ILi2ELi2EN4cute5tupleIJNS5_1CILi128EEES8_NS7_ILi64EEEEEENS_10bfloat16_tEfNS_4arch4Sm80ELb1ELb0ELb1ELb1ELb1ELb0ELb0ELb0ELi2ELi4ELi4ELi4ELb0EEENS1_24CollectiveEpilogueBwdGQAISA_fSD_Li256ELb1ELb1EEENS1_25SingleTileBwdLPTSchedulerILb1ELi128ELb1EEEEEEEEEvNT_6ParamsE$_ZZN4cute12filter_tupleINS_5tupleIJNS1_IJiNS1_IJiNS_1CILi0EEEEEEEEENS1_IJNS_10UnderscoreENS1_IJS6_S6_EEEEEEEEES9_ZNS_4diceIS9_S9_EEDaRKT_RKT0_EUlRKT_RKT0_E_EEDaSD_SG_OT1_ENKUlDpSJ_E_clIJNS1_IJiiS3_EEENS1_IJEEEEEEDaSQ_) ;  /* 0xfffe83b000007944 */ /* 0x006fea0003c3ffff */
[----:B------:R-:W-:Y:S02]  /*236c0*/  MOV R72, 0x236e0 ;  /* 0x000236e000487802 */ /* 0x000fe40000000f00 */
[----:B-12--5:R-:W-:Y:S05]  /*236d0*/  CALL.REL.NOINC `($_ZN7cutlass13device_kernelIN5flash19enable_sm80_to_sm89INS1_16FlashAttnBwdSm80INS1_25CollectiveMainloopBwdSm80ILi2ELi2EN4cute5tupleIJNS5_1CILi128EEES8_NS7_ILi64EEEEEENS_10bfloat16_tEfNS_4arch4Sm80ELb1ELb0ELb1ELb1ELb1ELb0ELb0ELb0ELi2ELi4ELi4ELi4ELb0EEENS1_24CollectiveEpilogueBwdGQAISA_fSD_Li256ELb1ELb1EEENS1_25SingleTileBwdLPTSchedulerILb1ELi128ELb1EEEEEEEEEvNT_6ParamsE$_ZZN4cute7idx2crdINS_5tupleIJiiNS_1CILi0EEEEEENS1_IJNS1_IJNS2_ILi4EEENS2_ILi8EEEEEES5_NS2_ILi1EEEEEEEEDaRKT_RKT0_ENKUlRKT_RKT0_E_clIiS7_EEDaSI_SL_) ;  /* 0xfffec56000007944 */ /* 0x026fea0003c3ffff */
[----:B------:R-:W-:Y:S02]  /*236e0*/  MOV R2, 0x23700 ;  /* 0x0002370000027802 */ /* 0x000fe40000000f00 */
[----:B-1----:R-:W-:Y:S05]  /*236f0*/  CALL.REL.NOINC `($_ZN7cutlass13device_kernelIN5flash19enable_sm80_to_sm89INS1_16FlashAttnBwdSm80INS1_25CollectiveMainloopBwdSm80ILi2ELi2EN4cute5tupleIJNS5_1CILi128EEES8_NS7_ILi64EEEEEENS_10bfloat16_tEfNS_4arch4Sm80ELb1ELb0ELb1ELb1ELb1ELb0ELb0ELb0ELi2ELi4ELi4ELi4ELb0EEENS1_24CollectiveEpilogueBwdGQAISA_fSD_Li256ELb1ELb1EEENS1_25SingleTileBwdLPTSchedulerILb1ELi128ELb1EEEEEEEEEvNT_6ParamsE$_ZZN4cute7idx2crdINS_5tupleIJiiNS_1CILi0EEEEEENS1_IJNS1_IJNS2_ILi4EEENS2_ILi8EEEEEES5_NS2_ILi1EEEEEEEEDaRKT_RKT0_ENKUlRKT_RKT0_E_clIiS5_EEDaSI_SL_) ;  /* 0xfffec51000007944 */ /* 0x002fea0003c3ffff */
[----:B------:R1:W-:Y:S01]  /*23700*/  STL [R1+0x7a0], R6 ;  /* 0x0007a00601007387 */ /* 0x0003e20000100800 */
[----:B------:R-:W-:Y:S02]  /*23710*/  MOV R2, R58 ;  /* 0x0000003a00027202 */ /* 0x000fe40000000f00 */
        /* <DEDUP_REMOVED lines=26> */
[----:B-1----:R-:W-:Y:S05]  /*238c0*/  CALL.REL.NOINC `($_ZN7cutlass13device_kernelIN5flash19enable_sm80_to_sm89INS1_16FlashAttnBwdSm80INS1_25CollectiveMainloopBwdSm80ILi2ELi2EN4cute5tupleIJNS5_1CILi128EEES8_NS7_ILi64EEEEEENS_10bfloat16_tEfNS_4arch4Sm80ELb1ELb0ELb1ELb1ELb1ELb0ELb0ELb0ELi2ELi4ELi4ELi4ELb0EEENS1_24CollectiveEpilogueBwdGQAISA_fSD_Li256ELb1ELb1EEENS1_25SingleTileBwdLPTSchedulerILb1ELi128ELb1EEEEEEEEEvNT_6ParamsE$_ZN4cute3eso3ESOILb0ELb0EJiiiEEC2ERKiS4_S4_) ;  /* 0xfffe3b7000007944 */ /* 0x002fea0003c3ffff */
[----:B------:R2:W5:Y:S04]  /*238d0*/  LDL R5, [R1+0x760] ;  /* 0x0007600001057983 */ /* 0x0005680000100800 */
[----:B-1----:R2:W5:Y:S01]  /*238e0*/  LDL.64 R2, [R1+0x758] ;  /* 0x0007580001027983 */ /* 0x0025620000100a00 */
[----:B------:R-:W-:-:S02]  /*238f0*/  MOV R4, R23 ;  /* 0x0000001700047202 */ /* 0x000fc40000000f00 */
[----:B------:R-:W-:Y:S02]  /*23900*/  MOV R6, 0x23920 ;  /* 0x0002392000067802 */ /* 0x000fe40000000f00 */
[----:B--2--5:R-:W-:Y:S05]  /*23910*/  CALL.REL.NOINC `($_ZN7cutlass13device_kernelIN5flash19enable_sm80_to_sm89INS1_16FlashAttnBwdSm80INS1_25CollectiveMainloopBwdSm80ILi2ELi2EN4cute5tupleIJNS5_1CILi128EEES8_NS7_ILi64EEEEEENS_10bfloat16_tEfNS_4arch4Sm80ELb1ELb0ELb1ELb1ELb1ELb0ELb0ELb0ELi2ELi4ELi4ELi4ELb0EEENS1_24CollectiveEpilogueBwdGQAISA_fSD_Li256ELb1ELb1EEENS1_25SingleTileBwdLPTSchedulerILb1ELi128ELb1EEEEEEEEEvNT_6ParamsE$_ZN4cute3eso3ESOILb1ELb0EJNS_1CILi1EEENS_5tupleIJiiiEEENS2_ILi64EEENS4_IJNS2_ILi72EEENS2_ILi144EEENS2_ILi288EEEEEENS2_ILi512EEEEEC2ERKS3_RKS5_RKS6_RKSA_RKSB_) ;  /* 0xfffe4a0000007944 */ /* 0x024fea0003c3ffff */
[----:B-1----:R1:W5:Y:S04]  /*23920*/  LDL R5, [R1+0x760] ;  /* 0x0007600001057983 */ /* 0x0023680000100800 */
[----:B------:R1:W5:Y:S01]  /*23930*/  LDL.64 R2, [R1+0x758] ;  /* 0x0007580001027983 */ /* 0x0003620000100a00 */
[----:B------:R-:W-:Y:S02]  /*23940*/  MOV R4, R23 ;  /* 0x0000001700047202 */ /* 0x000fe40000000f00 */
[----:B------:R-:W-:Y:S02]  /*23950*/  MOV R6, 0x23970 ;  /* 0x0002397000067802 */ /* 0x000fe40000000f00 */
[----:B-1---5:R-:W-:Y:S05]  /*23960*/  CALL.REL.NOINC `($_ZN7cutlass13device_kernelIN5flash19enable_sm80_to_sm89INS1_16FlashAttnBwdSm80INS1_25CollectiveMainloopBwdSm80ILi2ELi2EN4cute5tupleIJNS5_1CILi128EEES8_NS7_ILi64EEEEEENS_10bfloat16_tEfNS_4arch4Sm80ELb1ELb0ELb1ELb1ELb1ELb0ELb0ELb0ELi2ELi4ELi4ELi4ELb0EEENS1_24CollectiveEpilogueBwdGQAISA_fSD_Li256ELb1ELb1EEENS1_25SingleTileBwdLPTSchedulerILb1ELi128ELb1EEEEEEEEEvNT_6ParamsE$_ZN4cute5tupleIJNS0_IJNS_1CILi8EEENS0_IJNS1_ILi2EEES3_S3_EEENS1_ILi1EEES4_S5_EEENS0_IJS5_NS0_IJiiiEEENS1_ILi64EEENS0_IJNS1_ILi72EEENS1_ILi144EEENS1_ILi288EEEEEENS1_ILi512EEEEEEEEC2ERKS6_RKSE_) ;  /* 0xfffe7ad000007944 */ /* 0x022fea0003c3ffff */
[----:B------:R1:W5:Y:S04]  /*23970*/  LDL R5, [R1+0x760] ;  /* 0x0007600001057983 */ /* 0x0003680000100800 */
[----:B------:R1:W5:Y:S01]  /*23980*/  LDL.64 R2, [R1+0x758] ;  /* 0x0007580001027983 */ /* 0x0003620000100a00 */
[----:B------:R-:W-:-:S03]  /*23990*/  MOV R4, 0x239b0 ;  /* 0x000239b000047802 */ /* 0x000fc60000000f00 */
[----:B-1---5:R-:W-:Y:S05]  /*239a0*/  CALL.REL.NOINC `($_ZN7cutlass13device_kernelIN5flash19enable_sm80_to_sm89INS1_16FlashAttnBwdSm80INS1_25CollectiveMainloopBwdSm80ILi2ELi2EN4cute5tupleIJNS5_1CILi128EEES8_NS7_ILi64EEEEEENS_10bfloat16_tEfNS_4arch4Sm80ELb1ELb0ELb1ELb1ELb1ELb0ELb0ELb0ELi2ELi4ELi4ELi4ELb0EEENS1_24CollectiveEpilogueBwdGQAISA_fSD_Li256ELb1ELb1EEENS1_25SingleTileBwdLPTSchedulerILb1ELi128ELb1EEEEEEEEEvNT_6ParamsE$_ZZN4cute7flattenINS_5tupleIJNS_1CILi1EEENS1_IJiiiEEENS2_ILi64EEENS1_IJNS2_ILi72EEENS2_ILi144EEENS2_ILi288EEEEEENS2_ILi512EEEEEEEEDaRKT_ENKUlRKT_E_clIS4_EEDaSH_) ;  /* 0xfffebde000007944 */ /* 0x022fea0003c3ffff */
[----:B------:R1:W-:Y:S01]  /*239b0*/  STL.64 [R1+0x7a0], R2 ;  /* 0x0007a00201007387 */ /* 0x0003e20000100a00 */
[----:B------:R-:W-:-:S02]  /*239c0*/  MOV R6, R58 ;  /* 0x0000003a00067202 */ /* 0x000fc40000000f00 */
[----:B------:R-:W-:Y:S01]  /*239d0*/  MOV R4, 0x23a00 ;  /* 0x00023a0000047802 */ /* 0x000fe20000000f00 */
[----:B------:R1:W-:Y:S04]  /*239e0*/  STL [R1+0x7a8], R5 ;  /* 0x0007a80501007387 */ /* 0x0003e80000100800 */
[----:B-1----:R-:W-:Y:S05]  /*239f0*/  CALL.REL.NOINC `($_ZN7cutlass13device_kernelIN5flash19enable_sm80_to_sm89INS1_16FlashAttnBwdSm80INS1_25CollectiveMainloopBwdSm80ILi2ELi2EN4cute5tupleIJNS5_1CILi128EEES8_NS7_ILi64EEEEEENS_10bfloat16_tEfNS_4arch4Sm80ELb1ELb0ELb1ELb1ELb1ELb0ELb0ELb0ELi2ELi4ELi4ELi4ELb0EEENS1_24CollectiveEpilogueBwdGQAISA_fSD_Li256ELb1ELb1EEENS1_25SingleTileBwdLPTSchedulerILb1ELi128ELb1EEEEEEEEEvNT_6ParamsE$_ZZN4cute12filter_tupleINS_5tupleIJNS_1CILi1EEENS1_IJiiiEEENS2_ILi64EEENS1_IJNS2_ILi72EEENS2_ILi144EEENS2_ILi288EEEEEENS2_ILi512EEEEEEZNS_7flattenISB_EEDaRKT_EUlRKT_E_EEDaSF_OT0_ENKUlDpSI_E_clIJNS1_IJS3_EEES4_NS1_IJS5_EEES9_NS1_IJSA_EEEEEEDaSM_) ;  /* 0xfffe870000007944 */ /* 0x002fea0003c3ffff */
[----:B------:R-:W-:Y:S02]  /*23a00*/  MOV R4, R23 ;  /* 0x0000001700047202 */ /* 0x000fe40000000f00 */
[----:B------:R-:W-:Y:S02]  /*23a10*/  MOV R6, 0x23a30 ;  /* 0x00023a3000067802 */ /* 0x000fe40000000f00 */
        /* <DEDUP_REMOVED lines=41> */
[----:B-1----:R-:W-:Y:S05]  /*23cb0*/  CALL.REL.NOINC `($_ZN7cutlass13device_kernelIN5flash19enable_sm80_to_sm89INS1_16FlashAttnBwdSm80INS1_25CollectiveMainloopBwdSm80ILi2ELi2EN4cute5tupleIJNS5_1CILi128EEES8_NS7_ILi64EEEEEENS_10bfloat16_tEfNS_4arch4Sm80ELb1ELb0ELb1ELb1ELb1ELb0ELb0ELb0ELi2ELi4ELi4ELi4ELb0EEENS1_24CollectiveEpilogueBwdGQAISA_fSD_Li256ELb1ELb1EEENS1_25SingleTileBwdLPTSchedulerILb1ELi128ELb1EEEEEEEEEvNT_6ParamsE$_ZZN4cute6detail16composition_implINS_5tupleIJNS_1CILi8EEENS3_ILi2EEES5_S5_S4_S5_EEENS2_IJNS3_ILi1EEEiiiNS3_ILi72EEENS3_ILi512EEEEEENS2_IJNS2_IJS5_S5_S5_EEES5_NS3_ILi4EEEEEENS2_IJNS2_IJS7_S9_S4_EEENS3_ILi4096EEENS3_ILi16EEEEEEEEDaRKT_RKT0_RKT1_RKT2_ENKUlRKT_RKT0_E_clISB_SE_EEDaSW_SZ_) ;  /* 0xfffea4a000007944 */ /* 0x002fea0003c3ffff */
[----:B------:R-:W-:Y:S01]  /*23cc0*/  IMAD.MOV.U32 R4, RZ, RZ, R49 ;  /* 0x000000ffff047224 */ /* 0x000fe200078e0031 */
[----:B------:R-:W-:Y:S01]  /*23cd0*/  MOV R5, R45 ;  /* 0x0000002d00057202 */ /* 0x000fe20000000f00 */
[----:B------:R-:W-:Y:S01]  /*23ce0*/  IMAD.MOV.U32 R3, RZ, RZ, R47 ;  /* 0x000000ffff037224 */ /* 0x000fe200078e002f */
        /* <DEDUP_REMOVED lines=11> */
[----:B------:R-:W-:Y:S01]  /*23da0*/  LEA.HI R6, R13, R13, RZ, 0x1d ;  /* 0x0000000d0d067211 */ /* 0x000fe200078fe8ff */
[----:B------:R-:W-:-:S04]  /*23db0*/  IMAD.MOV.U32 R48, RZ, RZ, R17 ;  /* 0x000000ffff307224 */ /* 0x000fc800078e0011 */
        /* <DEDUP_REMOVED lines=24> */
[----:B------:R-:W-:-:S03]  /*23f40*/  MOV R4, 0x23f60 ;  /* 0x00023f6000047802 */ /* 0x000fc60000000f00 */
        /* <DEDUP_REMOVED lines=17> */
[----:B--2--5:R-:W-:Y:S05]  /*24060*/  CALL.REL.NOINC `($_ZN7cutlass13device_kernelIN5flash19enable_sm80_to_sm89INS1_16FlashAttnBwdSm80INS1_25CollectiveMainloopBwdSm80ILi2ELi2EN4cute5tupleIJNS5_1CILi128EEES8_NS7_ILi64EEEEEENS_10bfloat16_tEfNS_4arch4Sm80ELb1ELb0ELb1ELb1ELb1ELb0ELb0ELb0ELi2ELi4ELi4ELi4ELb0EEENS1_24CollectiveEpilogueBwdGQAISA_fSD_Li256ELb1ELb1EEENS1_25SingleTileBwdLPTSchedulerILb1ELi128ELb1EEEEEEEEEvNT_6ParamsE$_ZN4cute3eso3ESOILb1ELb0EJNS_14ComposedLayoutINS_7SwizzleILi3ELi3ELi3EEENS_1CILi0EEENS_6LayoutINS_5tupleIJNS8_IJNS8_IJNS5_ILi4EEENS5_ILi8EEEEEENS8_IJNS5_ILi2EEENS5_ILi1EEEEEEEEENS8_IJNS8_IJSC_SC_EEENS8_IJSA_S9_EEEEEEEEENS8_IJNS8_IJNS8_IJSC_NS5_ILi64EEEEEENS8_IJNS5_ILi512EEES6_EEEEEENS8_IJNS8_IJSD_SA_EEENS8_IJNS5_ILi1024EEENS5_ILi16EEEEEEEEEEEEEEEENS_10ViewEngineINS_8smem_ptrIPN7cutlass10bfloat16_tEEEEEEEC2ERKSW_RKS13_) ;  /* 0xfffe3c3000007944 */ /* 0x024fea0003c3ffff */
[----:B------:R-:W-:Y:S01]  /*24070*/  ULDC.64 UR4, c[0x0][0x118] ;  /* 0x0000460000047ab9 */ /* 0x000fe20000000a00 */
[----:B------:R2:W5:Y:S04]  /*24080*/  LDL.64 R52, [R1+0x758] ;  /* 0x0007580001347983 */ /* 0x0005680000100a00 */
[----:B-1----:R2:W5:Y:S01]  /*24090*/  LD.E R3, [R10.64+0xc] ;  /* 0x00000c040a037980 */ /* 0x002562000c101900 */
[----:B------:R-:W-:Y:S02]  /*240a0*/  MOV R2, R23 ;  /* 0x0000001700027202 */ /* 0x000fe40000000f00 */
[----:B------:R-:W-:-:S02]  /*240b0*/  MOV R6, 0x240d0 ;  /* 0x000240d000067802 */ /* 0x000fc40000000f00 */
        /* <DEDUP_REMOVED lines=19> */
[----:B------:R-:W-:Y:S02]  /*241f0*/  MOV R4, R58 ;  /* 0x0000003a00047202 */ /* 0x000fe40000000f00 */
[----:B------:R-:W-:Y:S02]  /*24200*/  MOV R8, 0x24220 ;  /* 0x0002422000087802 */ /* 0x000fe40000000f00 */
[----:B-12---:R-:W-:Y:S05]  /*24210*/  CALL.REL.NOINC `($_ZN7cutlass13device_kernelIN5flash19enable_sm80_to_sm89INS1_16FlashAttnBwdSm80INS1_25CollectiveMainloopBwdSm80ILi2ELi2EN4cute5tupleIJNS5_1CILi128EEES8_NS7_ILi64EEEEEENS_10bfloat16_tEfNS_4arch4Sm80ELb1ELb0ELb1ELb1ELb1ELb0ELb0ELb0ELi2ELi4ELi4ELi4ELb0EEENS1_24CollectiveEpilogueBwdGQAISA_fSD_Li256ELb1ELb1EEENS1_25SingleTileBwdLPTSchedulerILb1ELi128ELb1EEEEEEEEEvNT_6ParamsE$_ZZN4cute12filter_tupleINS_5tupleIJNS1_IJiNS1_IJiNS_1CILi0EEEEEEEEENS1_IJNS_10UnderscoreENS1_IJS6_S6_EEEEEEEEES9_ZNS_4diceIS9_S9_EEDaRKT_RKT0_EUlRKT_RKT0_E_EEDaSD_SG_OT1_ENKUlDpSJ_E_clIJNS1_IJiiS3_EEENS1_IJEEEEEEDaSQ_) ;  /* 0xfffe785000007944 */ /* 0x006fea0003c3ffff */
[----:B------:R-:W-:Y:S02]  /*24220*/  MOV R72, 0x24240 ;  /* 0x0002424000487802 */ /* 0x000fe40000000f00 */
[----:B-12--5:R-:W-:Y:S05]  /*24230*/  CALL.REL.NOINC `($_ZN7cutlass13device_kernelIN5flash19enable_sm80_to_sm89INS1_16FlashAttnBwdSm80INS1_25CollectiveMainloopBwdSm80ILi2ELi2EN4cute5tupleIJNS5_1CILi128EEES8_NS7_ILi64EEEEEENS_10bfloat16_tEfNS_4arch4Sm80ELb1ELb0ELb1ELb1ELb1ELb0ELb0ELb0ELi2ELi4ELi4ELi4ELb0EEENS1_24CollectiveEpilogueBwdGQAISA_fSD_Li256ELb1ELb1EEENS1_25SingleTileBwdLPTSchedulerILb1ELi128ELb1EEEEEEEEEvNT_6ParamsE$_ZZN4cute7idx2crdINS_5tupleIJiiNS_1CILi0EEEEEENS1_IJNS1_IJNS2_ILi4EEENS2_ILi8EEEEEENS2_ILi2EEENS2_ILi1EEEEEEEEDaRKT_RKT0_ENKUlRKT_RKT0_E_clIiS7_EEDaSJ_SM_) ;  /* 0xfffeb58000007944 */ /* 0x026fea0003c3ffff */
[----:B------:R-:W-:Y:S02]  /*24240*/  MOV R2, 0x24260 ;  /* 0x0002426000027802 */ /* 0x000fe40000000f00 */
[----:B-1----:R-:W-:Y:S05]  /*24250*/  CALL.REL.NOINC `($_ZN7cutlass13device_kernelIN5flash19enable_sm80_to_sm89INS1_16FlashAttnBwdSm80INS1_25CollectiveMainloopBwdSm80ILi2ELi2EN4cute5tupleIJNS5_1CILi128EEES8_NS7_ILi64EEEEEENS_10bfloat16_tEfNS_4arch4Sm80ELb1ELb0ELb1ELb1ELb1ELb0ELb0ELb0ELi2ELi4ELi4ELi4ELb0EEENS1_24CollectiveEpilogueBwdGQAISA_fSD_Li256ELb1ELb1EEENS1_25SingleTileBwdLPTSchedulerILb1ELi128ELb1EEEEEEEEEvNT_6ParamsE$_ZZN4cute7idx2crdINS_5tupleIJiiNS_1CILi0EEEEEENS1_IJNS1_IJNS2_ILi4EEENS2_ILi8EEEEEENS2_ILi2EEENS2_ILi1EEEEEEEEDaRKT_RKT0_ENKUlRKT_RKT0_E_clIiS8_EEDaSJ_SM_) ;  /* 0xfffeb98000007944 */ /* 0x002fea0003c3ffff */
[----:B------:R1:W-:Y:S01]  /*24260*/  STL [R1+0x7a0], R6 ;  /* 0x0007a00601007387 */ /* 0x0003e20000100800 */
[----:B------:R-:W-:Y:S02]  /*24270*/  MOV R2, R58 ;  /* 0x0000003a00027202 */ /* 0x000fe40000000f00 */
[----:B------:R-:W-:-:S02]  /*24280*/  MOV R72, 0x242a0 ;  /* 0x000242a000487802 */ /* 0x000fc40000000f00 */
        /* <DEDUP_REMOVED lines=102> */
[----:B------:R-:W-:-:S05]  /*248f0*/  LEA.HI R6, R13, R13, RZ, 0x1d ;  /* 0x0000000d0d067211 */ /* 0x000fca00078fe8ff */
        /* <DEDUP_REMOVED lines=21> */
[----:B------:R-:W-:-:S03]  /*24a50*/  MOV R4, 0x24a70 ;  /* 0x00024a7000047802 */ /* 0x000fc60000000f00 */
        /* <DEDUP_REMOVED lines=31> */
[----:B------:R-:W-:-:S03]  /*24c50*/  MOV R4, 0x24c70 ;  /* 0x00024c7000047802 */ /* 0x000fc60000000f00 */
[----:B-12---:R-:W-:Y:S05]  /*24c60*/  CALL.REL.NOINC `($_ZN7cutlass13device_kernelIN5flash19enable_sm80_to_sm89INS1_16FlashAttnBwdSm80INS1_25CollectiveMainloopBwdSm80ILi2ELi2EN4cute5tupleIJNS5_1CILi128EEES8_NS7_ILi64EEEEEENS_10bfloat16_tEfNS_4arch4Sm80ELb1ELb0ELb1ELb1ELb1ELb0ELb0ELb0ELi2ELi4ELi4ELi4ELb0EEENS1_24CollectiveEpilogueBwdGQAISA_fSD_Li256ELb1ELb1EEENS1_25SingleTileBwdLPTSchedulerILb1ELi128ELb1EEEEEEEEEvNT_6ParamsE$_ZZN4cute12filter_tupleINS_5tupleIJNS_10UnderscoreES2_S2_iEEENS1_IJNS1_IJNS_1CILi1EEENS4_ILi0EEEEEENS4_ILi4096EEENS1_IJiiEEENS1_IJS6_NS4_ILi8192EEEEEEEEEZNS_5sliceIS3_SC_EEDaRKT_RKT0_EUlRKT_RKT0_E_EEDaSG_SJ_OT1_ENKUlDpSM_E_clIJNS1_IJS7_EEENS1_IJS8_EEENS1_IJS9_EEENS1_IJEEEEEEDaST_) ;  /* 0xfffe705000007944 */ /* 0x006fea0003c3ffff */
[----:B-----5:R-:W-:Y:S02]  /*24c70*/  MOV R8, R3 ;  /* 0x0000000300087202 */ /* 0x020fe40000000f00 */
[----:B------:R-:W-:-:S02]  /*24c80*/  MOV R4, 0x24ca0 ;  /* 0x00024ca000047802 */ /* 0x000fc40000000f00 */
[----:B-1----:R-:W-:Y:S05]  /*24c90*/  CALL.REL.NOINC `($_ZN7cutlass13device_kernelIN5flash19enable_sm80_to_sm89INS1_16FlashAttnBwdSm80INS1_25CollectiveMainloopBwdSm80ILi2ELi2EN4cute5tupleIJNS5_1CILi128EEES8_NS7_ILi64EEEEEENS_10bfloat16_tEfNS_4arch4Sm80ELb1ELb0ELb1ELb1ELb1ELb0ELb0ELb0ELi2ELi4ELi4ELi4ELb0EEENS1_24CollectiveEpilogueBwdGQAISA_fSD_Li256ELb1ELb1EEENS1_25SingleTileBwdLPTSchedulerILb1ELi128ELb1EEEEEEEEEvNT_6ParamsE$_ZN4cute5tupleIJNS0_IJNS0_IJNS_1CILi8EEENS1_ILi1EEEEEENS1_ILi2EEENS0_IJS5_S5_EEEEEENS0_IJNS0_IJS3_NS1_ILi0EEEEEENS1_ILi4096EEENS0_IJiiEEEEEEEEC2ERKS7_RKSC_) ;  /* 0xfffe638000007944 */ /* 0x002fea0003c3ffff */
[----:B-1----:R1:W5:Y:S01]  /*24ca0*/  LDL.64 R2, [R1+0x758] ;  /* 0x0007580001027983 */ /* 0x0023620000100a00 */
[----:B------:R-:W-:-:S02]  /*24cb0*/  SHF.L.U32 R4, R7, 0xd, RZ ;  /* 0x0000000d07047819 */ /* 0x000fc400000006ff */
        /* <DEDUP_REMOVED lines=490> */
[----:B------:R1:W-:Y:S02]  /*26b60*/  ST.E [R8.64+0xc], R7 ;  /* 0x00000c0708007985 */ /* 0x0003e4000c101904 */
.L_x_3054:
[----:B------:R-:W-:-:S13]  /*26b70*/  ISETP.NE.AND P0, PT, R48, 0x3, PT ;  /* 0x000000033000780c */ /* 0x000fda0003f05270 */
[----:B-1----:R-:W-:Y:S05]  /*26b80*/  @!P0 BRA `(.L_x_3051) ;  /* 0x0000204000008947 */ /* 0x002fea0003800000 */
[----:B------:R-:W-:Y:S01]  /*26b90*/  IADD3 R14, R48, 0x1, RZ ;  /* 0x00000001300e7810 */ /* 0x000fe20007ffe0ff */
[----:B------:R-:W-:Y:S01]  /*26ba0*/  IMAD.MOV.U32 R81, RZ, RZ, R23 ;  /* 0x000000ffff517224 */ /* 0x000fe200078e0017 */
[----:B-1----:R-:W-:-:S03]  /*26bb0*/  MOV R8, 0x26be0 ;  /* 0x00026be000087802 */ /* 0x002fc60000000f00 */
[----:B------:R-:W-:Y:S02]  /*26bc0*/  IMAD.MOV.U32 R3, RZ, RZ, R14 ;  /* 0x000000ffff037224 */ /* 0x000fe400078e000e */
[----:B------:R-:W-:Y:S05]  /*26bd0*/  CALL.REL.NOINC `($_ZN7cutlass13device_kernelIN5flash19enable_sm80_to_sm89INS1_16FlashAttnBwdSm80INS1_25CollectiveMainloopBwdSm80ILi2ELi2EN4cute5tupleIJNS5_1CILi128EEES8_NS7_ILi64EEEEEENS_10bfloat16_tEfNS_4arch4Sm80ELb1ELb0ELb1ELb1ELb1ELb0ELb0ELb0ELi2ELi4ELi4ELi4ELb0EEENS1_24CollectiveEpilogueBwdGQAISA_fSD_Li256ELb1ELb1EEENS1_25SingleTileBwdLPTSchedulerILb1ELi128ELb1EEEEEEEEEvNT_6ParamsE$_ZN4cute3eso3ESOILb1ELb0EJNS_10UnderscoreES2_iEEC2ERKS2_S5_RKi) ;  /* 0xfffe0fd000007944 */ /* 0x000fea0003c3ffff */
        /* <DEDUP_REMOVED lines=21> */
[----:B------:R-:W-:Y:S02]  /*26d30*/  MOV R3, R14 ;  /* 0x0000000e00037202 */ /* 0x000fe40000000f00 */
        /* <DEDUP_REMOVED lines=198> */
[----:B------:R-:W-:-:S02]  /*279a0*/  MOV R81, R23 ;  /* 0x0000001700517202 */ /* 0x000fc40000000f00 */
        /* <DEDUP_REMOVED lines=289> */
[----:B-1----:R-:W-:Y:S05]  /*28bc0*/  CALL.REL.NOINC `($_ZN7cutlass13device_kernelIN5flash19enable_sm80_to_sm89INS1_16FlashAttnBwdSm80INS1_25CollectiveMainloopBwdSm80ILi2ELi2EN4cute5tupleIJNS5_1CILi128EEES8_NS7_ILi64EEEEEENS_10bfloat16_tEfNS_4arch4Sm80ELb1ELb0ELb1ELb1ELb1ELb0ELb0ELb0ELi2ELi4ELi4ELi4ELb0EEENS1_24CollectiveEpilogueBwdGQAISA_fSD_Li256ELb1ELb1EEENS1_25SingleTileBwdLPTSchedulerILb1ELi128ELb1EEEEEEEEEvNT_6ParamsE$_ZZN5flash25CollectiveMainloopBwdSm80ILi2ELi2EN4cute5tupleIJNS1_1CILi128EEES4_NS3_ILi64EEEEEEN7cutlass10bfloat16_tEfNS7_4arch4Sm80ELb1ELb0ELb1ELb1ELb1ELb0ELb0ELb0ELi2ELi4ELi4ELi4ELb0EE3mmaINS_16FlashAttnBwdSm80ISB_NS_24CollectiveEpilogueBwdGQAIS6_fSA_Li256ELb1ELb1EEENS_25SingleTileBwdLPTSchedulerILb1ELi128ELb1EEEE13SharedStorageENS1_6TensorINS1_11ArrayEngineIfLm32EEENS1_6LayoutINS2_IJNS2_IJNS3_ILi2EEESO_EEESO_NS3_ILi4EEEEEENS2_IJNS2_IJNS3_ILi1EEESO_EEESQ_NS3_ILi8EEEEEEEEEEEEbRKNSB_6ParamsERT0_S12_iNS2_IJiiiEEERT_ENKUlvE_clEv) ;  /* 0x00037f4000007944 */ /* 0x002fea0003c00000 */
.L_x_3051:
[----:B------:R-:W-:Y:S01]  /*28bd0*/  IMAD.MOV.U32 R81, RZ, RZ, R23 ;  /* 0x000000ffff517224 */ /* 0x000fe200078e0017 */
[----:B------:R-:W-:Y:S01]  /*28be0*/  MOV R3, R48 ;  /* 0x0000003000037202 */ /* 0x000fe20000000f00 */
[----:B------:R-:W-:Y:S01]  /*28bf0*/  IMAD.MOV.U32 R49, RZ, RZ, RZ ;  /* 0x000000ffff317224 */ /* 0x000fe200078e00ff */
[----:B-1----:R-:W-:-:S02]  /*28c00*/  MOV R8, 0x28c20 ;  /* 0x00028c2000087802 */ /* 0x002fc40000000f00 */
[----:B------:R-:W-:Y:S05]  /*28c10*/  CALL.REL.NOINC `($_ZN7cutlass13device_kernelIN5flash19enable_sm80_to_sm89INS1_16FlashAttnBwdSm80INS1_25CollectiveMainloopBwdSm80ILi2ELi2EN4cute5tupleIJNS5_1CILi128EEES8_NS7_ILi64EEEEEENS_10bfloat16_tEfNS_4arch4Sm80ELb1ELb0ELb1ELb1ELb1ELb0ELb0ELb0ELi2ELi4ELi4ELi4ELb0EEENS1_24CollectiveEpilogueBwdGQAISA_fSD_Li256ELb1ELb1EEENS1_25SingleTileBwdLPTSchedulerILb1ELi128ELb1EEEEEEEEEvNT_6ParamsE$_ZN4cute3eso3ESOILb1ELb0EJNS_10UnderscoreES2_iEEC2ERKS2_S5_RKi) ;  /* 0xfffdef9000007944 */ /* 0x000fea0003c3ffff */
        /* <DEDUP_REMOVED lines=18> */
[----:B------:R-:W-:Y:S02]  /*28d40*/  MOV R3, R48 ;  /* 0x0000003000037202 */ /* 0x000fe40000000f00 */
        /* <DEDUP_REMOVED lines=18> */
.L_x_3052:
        /* <DEDUP_REMOVED lines=218> */
.L_x_3053:
[----:B------:R-:W2:Y:S01]  /*29c10*/  LDL.64 R2, [R24+0xa0] ;  /* 0x0000a00018027983 */ /* 0x000ea20000100a00 */
[----:B------:R-:W-:Y:S01]  /*29c20*/  ULDC.64 UR4, c[0x0][0x118] ;  /* 0x0000460000047ab9 */ /* 0x000fe20000000a00 */
[----:B-1----:R-:W-:Y:S02]  /*29c30*/  MOV R6, R23 ;  /* 0x0000001700067202 */ /* 0x002fe40000000f00 */
[----:B------:R-:W-:Y:S01]  /*29c40*/  MOV R8, 0x29c70 ;  /* 0x00029c7000087802 */ /* 0x000fe20000000f00 */
[----:B--2---:R-:W5:Y:S04]  /*29c50*/  LD.E.64 R2, [R2.64] ;  /* 0x0000000402027980 */ /* 0x004f68000c101b00 */
[----:B-----5:R-:W-:Y:S05]  /*29c60*/  CALL.REL.NOINC `($_ZN7cutlass13device_kernelIN5flash19enable_sm80_to_sm89INS1_16FlashAttnBwdSm80INS1_25CollectiveMainloopBwdSm80ILi2ELi2EN4cute5tupleIJNS5_1CILi128EEES8_NS7_ILi64EEEEEENS_10bfloat16_tEfNS_4arch4Sm80ELb1ELb0ELb1ELb1ELb1ELb0ELb0ELb0ELi2ELi4ELi4ELi4ELb0EEENS1_24CollectiveEpilogueBwdGQAISA_fSD_Li256ELb1ELb1EEENS1_25SingleTileBwdLPTSchedulerILb1ELi128ELb1EEEEEEEEEvNT_6ParamsE$_ZN4cute8smem_ptrIPfECI1NS_12iter_adaptorIS1_S2_EEES1_) ;  /* 0xfffe1bc000007944 */ /* 0x020fea0003c3ffff */
[----:B-1----:R1:W5:Y:S01]  /*29c70*/  LDL.64 R2, [R1+0x758] ;  /* 0x0007580001027983 */ /* 0x0023620000100a00 */
[----:B------:R-:W-:-:S03]  /*29c80*/  MOV R8, 0x29ca0 ;  /* 0x00029ca000087802 */ /* 0x000fc60000000f00 */
[----:B-1---5:R-:W-:Y:S05]  /*29c90*/  CALL.REL.NOINC `($_ZN7cutlass13device_kernelIN5flash19enable_sm80_to_sm89INS1_16FlashAttnBwdSm80INS1_25CollectiveMainloopBwdSm80ILi2ELi2EN4cute5tupleIJNS5_1CILi128EEES8_NS7_ILi64EEEEEENS_10bfloat16_tEfNS_4arch4Sm80ELb1ELb0ELb1ELb1ELb1ELb0ELb0ELb0ELi2ELi4ELi4ELi4ELb0EEENS1_24CollectiveEpilogueBwdGQAISA_fSD_Li256ELb1ELb1EEENS1_25SingleTileBwdLPTSchedulerILb1ELi128ELb1EEEEEEEEEvNT_6ParamsE$_ZN4cute3eso3ESOILb1ELb0EJNS_6LayoutINS_5tupleIJNS3_IJNS_1CILi2EEES5_EEEEEENS3_IJNS3_IJNS4_ILi8EEENS4_ILi64EEEEEEEEEEENS_10ViewEngineINS_8smem_ptrIPfEEEEEEC2ERKSC_RKSH_) ;  /* 0xfffe003000007944 */ /* 0x022fea0003c3ffff */
[----:B------:R2:W-:Y:S04]  /*29ca0*/  STL.128 [R1+0xa50], RZ ;  /* 0x000a50ff01007387 */ /* 0x0005e80000100c00 */
[----:B------:R2:W5:Y:S01]  /*29cb0*/  LDL.64 R12, [R24+0xa0] ;  /* 0x0000a000180c7983 */ /* 0x0005620000100a00 */
[----:B------:R-:W-:Y:S01]  /*29cc0*/  IADD3 R7, P0, R41, 0x300, RZ ;  /* 0x0000030029077810 */ /* 0x000fe20007f1e0ff */
[----:B-1----:R-:W-:Y:S01]  /*29cd0*/  IMAD.MOV.U32 R2, RZ, RZ, R23 ;  /* 0x000000ffff027224 */ /* 0x002fe200078e0017 */
[----:B------:R-:W-:-:S02]  /*29ce0*/  MOV R3, R46 ;  /* 0x0000002e00037202 */ /* 0x000fc40000000f00 */
[----:B------:R-:W-:Y:S01]  /*29cf0*/  MOV R10, 0x29d20 ;  /* 0x00029d20000a7802 */ /* 0x000fe20000000f00 */
[----:B------:R-:W-:-:S03]  /*29d00*/  IMAD.X R4, RZ, RZ, R40, P0 ;  /* 0x000000ffff047224 */ /* 0x000fc600000e0628 */
        /* <DEDUP_REMOVED lines=16> */
[----:B------:R-:W-:Y:S01]  /*29e10*/  IMAD.MOV.U32 R9, RZ, RZ, R4 ;  /* 0x000000ffff097224 */ /* 0x000fe200078e0004 */
[----:B------:R-:W-:Y:S02]  /*29e20*/  MOV R16, R7 ;  /* 0x0000000700107202 */ /* 0x000fe40000000f00 */
[----:B------:R-:W-:Y:S02]  /*29e30*/  MOV R6, 0x29e50 ;  /* 0x00029e5000067802 */ /* 0x000fe40000000f00 */
[----:B-1---5:R-:W-:Y:S05]  /*29e40*/  CALL.REL.NOINC `($_ZN7cutlass13device_kernelIN5flash19enable_sm80_to_sm89INS1_16FlashAttnBwdSm80INS1_25CollectiveMainloopBwdSm80ILi2ELi2EN4cute5tupleIJNS5_1CILi128EEES8_NS7_ILi64EEEEEENS_10bfloat16_tEfNS_4arch4Sm80ELb1ELb0ELb1ELb1ELb1ELb0ELb0ELb0ELi2ELi4ELi4ELi4ELb0EEENS1_24CollectiveEpilogueBwdGQAISA_fSD_Li256ELb1ELb1EEENS1_25SingleTileBwdLPTSchedulerILb1ELi128ELb1EEEEEEEEEvNT_6ParamsE$_ZN4cute3eso3ESOILb1ELb0EJNS_6LayoutINS_5tupleIJNS_1CILi1EEENS4_ILi4EEEEEENS3_IJNS4_ILi0EEES5_EEEEENS_10ViewEngineIPfEEEEC2ERKSA_RKSD_) ;  /* 0xfffe0e2000007944 */ /* 0x022fea0003c3ffff */
[----:B-1----:R1:W5:Y:S01]  /*29e50*/  LDL.64 R4, [R1+0x758] ;  /* 0x0007580001047983 */ /* 0x0023620000100a00 */
[----:B------:R-:W-:Y:S02]  /*29e60*/  MOV R9, R3 ;  /* 0x0000000300097202 */ /* 0x000fe40000000f00 */
[----:B------:R-:W-:Y:S02]  /*29e70*/  MOV R6, 0x29e90 ;  /* 0x00029e9000067802 */ /* 0x000fe40000000f00 */
[----:B-1---5:R-:W-:Y:S05]  /*29e80*/  CALL.REL.NOINC `($_ZN7cutlass13device_kernelIN5flash19enable_sm80_to_sm89INS1_16FlashAttnBwdSm80INS1_25CollectiveMainloopBwdSm80ILi2ELi2EN4cute5tupleIJNS5_1CILi128EEES8_NS7_ILi64EEEEEENS_10bfloat16_tEfNS_4arch4Sm80ELb1ELb0ELb1ELb1ELb1ELb0ELb0ELb0ELi2ELi4ELi4ELi4ELb0EEENS1_24CollectiveEpilogueBwdGQAISA_fSD_Li256ELb1ELb1EEENS1_25SingleTileBwdLPTSchedulerILb1ELi128ELb1EEEEEEEEEvNT_6ParamsE$_ZN4cute3eso3ESOILb1ELb0EJNS_6LayoutINS_5tupleIJNS_1CILi1EEENS3_IJNS4_ILi2EEES6_EEEEEENS3_IJNS4_ILi0EEENS3_IJNS4_ILi8EEENS4_ILi64EEEEEEEEEEENS_10ViewEngineINS_8smem_ptrIPfEEEEEEC2ERKSE_RKSJ_) ;  /* 0xfffe0d8000007944 */ /* 0x022fea0003c3ffff */
[----:B-1----:R1:W5:Y:S01]  /*29e90*/  LDL.64 R2, [R1+0x758] ;  /* 0x0007580001027983 */ /* 0x0023620000100a00 */
[----:B------:R-:W-:-:S02]  /*29ea0*/  MOV R6, R23 ;  /* 0x0000001700067202 */ /* 0x000fc40000000f00 */
[----:B------:R-:W-:Y:S02]  /*29eb0*/  MOV R8, 0x29ed0 ;  /* 0x00029ed000087802 */ /* 0x000fe40000000f00 */
[----:B-1---5:R-:W-:Y:S05]  /*29ec0*/  CALL.REL.NOINC `($_ZN7cutlass13device_kernelIN5flash19enable_sm80_to_sm89INS1_16FlashAttnBwdSm80INS1_25CollectiveMainloopBwdSm80ILi2ELi2EN4cute5tupleIJNS5_1CILi128EEES8_NS7_ILi64EEEEEENS_10bfloat16_tEfNS_4arch4Sm80ELb1ELb0ELb1ELb1ELb1ELb0ELb0ELb0ELi2ELi4ELi4ELi4ELb0EEENS1_24CollectiveEpilogueBwdGQAISA_fSD_Li256ELb1ELb1EEENS1_25SingleTileBwdLPTSchedulerILb1ELi128ELb1EEEEEEEEEvNT_6ParamsE$_ZN4cute8smem_ptrIPfECI1NS_12iter_adaptorIS1_S2_EEES1_) ;  /* 0xfffe196000007944 */ /* 0x022fea0003c3ffff */
[----:B-1----:R1:W5:Y:S01]  /*29ed0*/  LDL.64 R2, [R1+0x758] ;  /* 0x0007580001027983 */ /* 0x0023620000100a00 */
[----:B------:R-:W-:-:S03]  /*29ee0*/  MOV R8, 0x29f00 ;  /* 0x00029f0000087802 */ /* 0x000fc60000000f00 */
[----:B-1---5:R-:W-:Y:S05]  /*29ef0*/  CALL.REL.NOINC `($_ZN7cutlass13device_kernelIN5flash19enable_sm80_to_sm89INS1_16FlashAttnBwdSm80INS1_25CollectiveMainloopBwdSm80ILi2ELi2EN4cute5tupleIJNS5_1CILi128EEES8_NS7_ILi64EEEEEENS_10bfloat16_tEfNS_4arch4Sm80ELb1ELb0ELb1ELb1ELb1ELb0ELb0ELb0ELi2ELi4ELi4ELi4ELb0EEENS1_24CollectiveEpilogueBwdGQAISA_fSD_Li256ELb1ELb1EEENS1_25SingleTileBwdLPTSchedulerILb1ELi128ELb1EEEEEEEEEvNT_6ParamsE$_ZN4cute3eso3ESOILb1ELb0EJNS_6LayoutINS_5tupleIJNS3_IJNS_1CILi2EEES5_EEEEEENS3_IJNS3_IJNS4_ILi8EEENS4_ILi64EEEEEEEEEEENS_10ViewEngineINS_8smem_ptrIPfEEEEEEC2ERKSC_RKSH_) ;  /* 0xfffdfdd000007944 */ /* 0x022fea0003c3ffff */
[----:B------:R2:W5:Y:S01]  /*29f00*/  LDL.64 R10, [R1+0x758] ;  /* 0x00075800010a7983 */ /* 0x0005620000100a00 */
[----:B------:R-:W-:Y:S01]  /*29f10*/  IMAD.MOV.U32 R12, RZ, RZ, R4 ;  /* 0x000000ffff0c7224 */ /* 0x000fe200078e0004 */
[----:B------:R-:W-:Y:S02]  /*29f20*/  MOV R13, R5 ;  /* 0x00000005000d7202 */ /* 0x000fe40000000f00 */
[----:B-1----:R-:W-:Y:S02]  /*29f30*/  MOV R6, 0x29f50 ;  /* 0x00029f5000067802 */ /* 0x002fe40000000f00 */
[----:B--2--5:R-:W-:Y:S05]  /*29f40*/  CALL.REL.NOINC `($_ZN7cutlass13device_kernelIN5flash19enable_sm80_to_sm89INS1_16FlashAttnBwdSm80INS1_25CollectiveMainloopBwdSm80ILi2ELi2EN4cute5tupleIJNS5_1CILi128EEES8_NS7_ILi64EEEEEENS_10bfloat16_tEfNS_4arch4Sm80ELb1ELb0ELb1ELb1ELb1ELb0ELb0ELb0ELi2ELi4ELi4ELi4ELb0EEENS1_24CollectiveEpilogueBwdGQAISA_fSD_Li256ELb1ELb1EEENS1_25SingleTileBwdLPTSchedulerILb1ELi128ELb1EEEEEEEEEvNT_6ParamsE$_ZN4cute3eso3ESOILb1ELb0EJNS_6LayoutINS_5tupleIJNS_1CILi4EEEEEENS3_IJNS4_ILi1EEEEEEEENS_10ViewEngineIPfEEEEC2ERKS9_RKSC_) ;  /* 0xfffe0d8000007944 */ /* 0x024fea0003c3ffff */
        /* <DEDUP_REMOVED lines=14> */
[----:B--2---:R-:W-:Y:S05]  /*2a030*/  CALL.REL.NOINC `($_ZN7cutlass13device_kernelIN5flash19enable_sm80_to_sm89INS1_16FlashAttnBwdSm80INS1_25CollectiveMainloopBwdSm80ILi2ELi2EN4cute5tupleIJNS5_1CILi128EEES8_NS7_ILi64EEEEEENS_10bfloat16_tEfNS_4arch4Sm80ELb1ELb0ELb1ELb1ELb1ELb0ELb0ELb0ELi2ELi4ELi4ELi4ELb0EEENS1_24CollectiveEpilogueBwdGQAISA_fSD_Li256ELb1ELb1EEENS1_25SingleTileBwdLPTSchedulerILb1ELi128ELb1EEEEEEEEEvNT_6ParamsE$_ZN4cute3eso3ESOILb1ELb0EJNS_6LayoutINS_5tupleIJNS3_IJNS_1CILi2EEES5_EEENS3_IJS5_NS4_ILi8EEEEEEEEENS3_IJNS3_IJS5_NS4_ILi4EEEEEENS3_IJNS4_ILi1EEES7_EEEEEEEENS_10ViewEngineIPfEEEEC2ERKSF_RKSI_) ;  /* 0xfffdfde000007944 */ /* 0x004fea0003c3ffff */
[----:B------:R2:W5:Y:S01]  /*2a040*/  LDL.64 R12, [R1+0x758] ;  /* 0x00075800010c7983 */ /* 0x0005620000100a00 */
[----:B------:R-:W-:-:S03]  /*2a050*/  MOV R10, RZ ;  /* 0x000000ff000a7202 */ /* 0x000fc60000000f00 */
.L_x_3056:
[----:B-1----:R-:W-:-:S04]  /*2a060*/  MOV R2, 0x2a080 ;  /* 0x0002a08000027802 */ /* 0x002fc80000000f00 */
[----:B-12--5:R-:W-:Y:S05]  /*2a070*/  CALL.REL.NOINC `($_ZN7cutlass13device_kernelIN5flash19enable_sm80_to_sm89INS1_16FlashAttnBwdSm80INS1_25CollectiveMainloopBwdSm80ILi2ELi2EN4cute5tupleIJNS5_1CILi128EEES8_NS7_ILi64EEEEEENS_10bfloat16_tEfNS_4arch4Sm80ELb1ELb0ELb1ELb1ELb1ELb0ELb0ELb0ELi2ELi4ELi4ELi4ELb0EEENS1_24CollectiveEpilogueBwdGQAISA_fSD_Li256ELb1ELb1EEENS1_25SingleTileBwdLPTSchedulerILb1ELi128ELb1EEEEEEEEEvNT_6ParamsE$_ZZZN5flash25CollectiveMainloopBwdSm80ILi2ELi2EN4cute5tupleIJNS1_1CILi128EEES4_NS3_ILi64EEEEEEN7cutlass10bfloat16_tEfNS7_4arch4Sm80ELb1ELb0ELb1ELb1ELb1ELb0ELb0ELb0ELi2ELi4ELi4ELi4ELb0EE3mmaINS_16FlashAttnBwdSm80ISB_NS_24CollectiveEpilogueBwdGQAIS6_fSA_Li256ELb1ELb1EEENS_25SingleTileBwdLPTSchedulerILb1ELi128ELb1EEEE13SharedStorageENS1_6TensorINS1_11ArrayEngineIfLm32EEENS1_6LayoutINS2_IJNS2_IJNS3_ILi2EEESO_EEESO_NS3_ILi4EEEEEENS2_IJNS2_IJNS3_ILi1EEESO_EEESQ_NS3_ILi8EEEEEEEEEEEEbRKNSB_6ParamsERT0_S12_iNS2_IJiiiEEERT_ENKUliT_E_clIZSC_ISJ_SX_EbS10_S12_S12_iS13_S15_EUlRS16_iE_EEDaiS16_ENKUlvE1_clEv) ;  /* 0x0003d3e000007944 */ /* 0x026fea0003c00000 */
[----:B------:R1:W-:Y:S01]  /*2a080*/  STL [R1+0x770], RZ ;  /* 0x000770ff01007387 */ /* 0x0003e20000100800 */
[----:B------:R-:W-:-:S03]  /*2a090*/  MOV R5, RZ ;  /* 0x000000ff00057202 */ /* 0x000fc60000000f00 */
.L_x_3055:
[----:B------:R-:W-:Y:S01]  /*2a0a0*/  IMAD.MOV.U32 R3, RZ, RZ, R23 ;  /* 0x000000ffff037224 */ /* 0x000fe200078e0017 */
[----:B-1----:R-:W-:-:S02]  /*2a0b0*/  MOV R2, R22 ;  /* 0x0000001600027202 */ /* 0x002fc40000000f00 */
[----:B------:R-:W-:Y:S02]  /*2a0c0*/  MOV R8, 0x2a0e0 ;  /* 0x0002a0e000087802 */ /* 0x000fe40000000f00 */
[----:B-1---5:R-:W-:Y:S05]  /*2a0d0*/  CALL.REL.NOINC `($_ZN7cutlass13device_kernelIN5flash19enable_sm80_to_sm89INS1_16FlashAttnBwdSm80INS1_25CollectiveMainloopBwdSm80ILi2ELi2EN4cute5tupleIJNS5_1CILi128EEES8_NS7_ILi64EEEEEENS_10bfloat16_tEfNS_4arch4Sm80ELb1ELb0ELb1ELb1ELb1ELb0ELb0ELb0ELi2ELi4ELi4ELi4ELb0EEENS1_24CollectiveEpilogueBwdGQAISA_fSD_Li256ELb1ELb1EEENS1_25SingleTileBwdLPTSchedulerILb1ELi128ELb1EEEEEEEEEvNT_6ParamsE$_ZN4cute3eso3ESOILb0ELb0EJiiEEC2ERKiS4_) ;  /* 0xfffdd09000007944 */ /* 0x022fea0003c3ffff */
        /* <DEDUP_REMOVED lines=41> */
[----:B------:R-:W-:Y:S05]  /*2a370*/  CALL.REL.NOINC `($_ZN7cutlass13device_kernelIN5flash19enable_sm80_to_sm89INS1_16FlashAttnBwdSm80INS1_25CollectiveMainloopBwdSm80ILi2ELi2EN4cute5tupleIJNS5_1CILi128EEES8_NS7_ILi64EEEEEENS_10bfloat16_tEfNS_4arch4Sm80ELb1ELb0ELb1ELb1ELb1ELb0ELb0ELb0ELi2ELi4ELi4ELi4ELb0EEENS1_24CollectiveEpilogueBwdGQAISA_fSD_Li256ELb1ELb1EEENS1_25SingleTileBwdLPTSchedulerILb1ELi128ELb1EEEEEEEEEvNT_6ParamsE$_ZN4cute3eso3ESOILb0ELb0EJiiEEC2ERKiS4_) ;  /* 0xfffdcdf000007944 */ /* 0x000fea0003c3ffff */
        /* <DEDUP_REMOVED lines=19> */
[----:B-1----:R-:W-:Y:S05]  /*2a4b0*/  CALL.REL.NOINC `($_ZN7cutlass13device_kernelIN5flash19enable_sm80_to_sm89INS1_16FlashAttnBwdSm80INS1_25CollectiveMainloopBwdSm80ILi2ELi2EN4cute5tupleIJNS5_1CILi128EEES8_NS7_ILi64EEEEEENS_10bfloat16_tEfNS_4arch4Sm80ELb1ELb0ELb1ELb1ELb1ELb0ELb0ELb0ELi2ELi4ELi4ELi4ELb0EEENS1_24CollectiveEpilogueBwdGQAISA_fSD_Li256ELb1ELb1EEENS1_25SingleTileBwdLPTSchedulerILb1ELi128ELb1EEEEEEEEEvNT_6ParamsE$_ZN4cute3eso3ESOILb0ELb0EJiiEEC2ERKiS4_) ;  /* 0xfffdccb000007944 */ /* 0x002fea0003c3ffff */
        /* <DEDUP_REMOVED lines=13> */
[----:B-----5:R-:W-:Y:S05]  /*2a590*/  CALL.REL.NOINC `($_ZN7cutlass13device_kernelIN5flash19enable_sm80_to_sm89INS1_16FlashAttnBwdSm80INS1_25CollectiveMainloopBwdSm80ILi2ELi2EN4cute5tupleIJNS5_1CILi128EEES8_NS7_ILi64EEEEEENS_10bfloat16_tEfNS_4arch4Sm80ELb1ELb0ELb1ELb1ELb1ELb0ELb0ELb0ELi2ELi4ELi4ELi4ELb0EEENS1_24CollectiveEpilogueBwdGQAISA_fSD_Li256ELb1ELb1EEENS1_25SingleTileBwdLPTSchedulerILb1ELi128ELb1EEEEEEEEEvNT_6ParamsE$_ZN4cute3eso3ESOILb0ELb0EJiiEEC2ERKiS4_) ;  /* 0xfffdcbd000007944 */ /* 0x020fea0003c3ffff */
        /* <DEDUP_REMOVED lines=50> */
[----:B--2---:R-:W-:Y:S05]  /*2a8c0*/  CALL.REL.NOINC `($_ZN7cutlass13device_kernelIN5flash19enable_sm80_to_sm89INS1_16FlashAttnBwdSm80INS1_25CollectiveMainloopBwdSm80ILi2ELi2EN4cute5tupleIJNS5_1CILi128EEES8_NS7_ILi64EEEEEENS_10bfloat16_tEfNS_4arch4Sm80ELb1ELb0ELb1ELb1ELb1ELb0ELb0ELb0ELi2ELi4ELi4ELi4ELb0EEENS1_24CollectiveEpilogueBwdGQAISA_fSD_Li256ELb1ELb1EEENS1_25SingleTileBwdLPTSchedulerILb1ELi128ELb1EEEEEEEEEvNT_6ParamsE$_ZN4cute3eso3ESOILb1ELb0EJNS_6LayoutINS_5tupleIJNS3_IJNS_1CILi1EEENS4_ILi2EEEEEES6_NS4_ILi8EEEEEENS3_IJNS3_IJS5_S5_EEES6_NS4_ILi4EEEEEEEENS_10ViewEngineIPKN7cutlass5ArrayIfLi2ELb1EEEEEEEC2ERKSD_RKSK_) ;  /* 0xfffdf09000007944 */ /* 0x004fea0003c3ffff */
[----:B------:R2:W5:Y:S01]  /*2a8d0*/  LDL.64 R10, [R14] ;  /* 0x000000000e0a7983 */ /* 0x0005620000100a00 */
[----:B-1----:R-:W-:Y:S01]  /*2a8e0*/  IMAD.MOV.U32 R8, RZ, RZ, R4 ;  /* 0x000000ffff087224 */ /* 0x002fe200078e0004 */
[----:B------:R-:W-:-:S02]  /*2a8f0*/  MOV R5, R3 ;  /* 0x0000000300057202 */ /* 0x000fc40000000f00 */
[----:B------:R-:W-:Y:S02]  /*2a900*/  MOV R6, 0x2a920 ;  /* 0x0002a92000067802 */ /* 0x000fe40000000f00 */
[----:B--2--5:R-:W-:Y:S05]  /*2a910*/  CALL.REL.NOINC `($_ZN7cutlass13device_kernelIN5flash19enable_sm80_to_sm89INS1_16FlashAttnBwdSm80INS1_25CollectiveMainloopBwdSm80ILi2ELi2EN4cute5tupleIJNS5_1CILi128EEES8_NS7_ILi64EEEEEENS_10bfloat16_tEfNS_4arch4Sm80ELb1ELb0ELb1ELb1ELb1ELb0ELb0ELb0ELi2ELi4ELi4ELi4ELb0EEENS1_24CollectiveEpilogueBwdGQAISA_fSD_Li256ELb1ELb1EEENS1_25SingleTileBwdLPTSchedulerILb1ELi128ELb1EEEEEEEEEvNT_6ParamsE$_ZN4cute3eso3ESOILb1ELb0EJNS_6LayoutINS_5tupleIJNS3_IJNS_1CILi1EEENS4_ILi2EEEEEES6_NS4_ILi8EEEEEENS3_IJNS3_IJS5_S5_EEES6_NS4_ILi4EEEEEEEENS_10ViewEngineIPN7cutlass5ArrayINSF_10bfloat16_tELi2ELb0EEEEEEEC2ERKSD_RKSK_) ;  /* 0xfffdf0a000007944 */ /* 0x024fea0003c3ffff */
        /* <DEDUP_REMOVED lines=133> */
[----:B---3--:R-:W-:Y:S05]  /*2b170*/  CALL.REL.NOINC `($_ZN7cutlass13device_kernelIN5flash19enable_sm80_to_sm89INS1_16FlashAttnBwdSm80INS1_25CollectiveMainloopBwdSm80ILi2ELi2EN4cute5tupleIJNS5_1CILi128EEES8_NS7_ILi64EEEEEENS_10bfloat16_tEfNS_4arch4Sm80ELb1ELb0ELb1ELb1ELb1ELb0ELb0ELb0ELi2ELi4ELi4ELi4ELb0EEENS1_24CollectiveEpilogueBwdGQAISA_fSD_Li256ELb1ELb1EEENS1_25SingleTileBwdLPTSchedulerILb1ELi128ELb1EEEEEEEEEvNT_6ParamsE$_ZN4cute3eso3ESOILb1ELb0EJNS_6LayoutINS_5tupleIJNS3_IJNS_1CILi1EEENS3_IJNS4_ILi4EEENS4_ILi2EEEEEEEEES7_S6_EEENS3_IJNS3_IJNS4_ILi0EEENS3_IJS5_NS4_ILi8EEEEEEEEES6_NS4_ILi16EEEEEEEENS_10ViewEngineIPN7cutlass10bfloat16_tEEEEEC2ERKSH_RKSM_) ;  /* 0xfffde74000007944 */ /* 0x008fea0003c3ffff */
[----:B------:R2:W5:Y:S04]  /*2b180*/  LDL.64 R60, [R24+0xb8] ;  /* 0x0000b800183c7983 */ /* 0x0005680000100a00 */
[----:B-1----:R2:W5:Y:S01]  /*2b190*/  LDL.64 R2, [R14] ;  /* 0x000000000e027983 */ /* 0x0025620000100a00 */
[----:B------:R-:W-:-:S03]  /*2b1a0*/  MOV R6, 0x2b1c0 ;  /* 0x0002b1c000067802 */ /* 0x000fc60000000f00 */
[----:B--2--5:R-:W-:Y:S05]  /*2b1b0*/  CALL.REL.NOINC `($_ZN7cutlass13device_kernelIN5flash19enable_sm80_to_sm89INS1_16FlashAttnBwdSm80INS1_25CollectiveMainloopBwdSm80ILi2ELi2EN4cute5tupleIJNS5_1CILi128EEES8_NS7_ILi64EEEEEENS_10bfloat16_tEfNS_4arch4Sm80ELb1ELb0ELb1ELb1ELb1ELb0ELb0ELb0ELi2ELi4ELi4ELi4ELb0EEENS1_24CollectiveEpilogueBwdGQAISA_fSD_Li256ELb1ELb1EEENS1_25SingleTileBwdLPTSchedulerILb1ELi128ELb1EEEEEEEEEvNT_6ParamsE$_ZN4cute3eso3ESOILb1ELb0EJNS_6LayoutINS_5tupleIJNS3_IJNS_1CILi1EEENS3_IJNS4_ILi2EEES6_EEEEEES6_NS4_ILi4EEEEEENS3_IJNS3_IJNS4_ILi0EEENS3_IJS5_S9_EEEEEES6_NS4_ILi8EEEEEEEENS_10ViewEngineIPjEEEEC2ERKSG_RKSJ_) ;  /* 0xfffde6b000007944 */ /* 0x024fea0003c3ffff */
[----:B------:R-:W-:Y:S01]  /*2b1c0*/  ULDC.64 UR4, c[0x0][0x118] ;  /* 0x0000460000047ab9 */ /* 0x000fe20000000a00 */
[----:B------:R2:W5:Y:S04]  /*2b1d0*/  LDL.64 R52, [R14] ;  /* 0x000000000e347983 */ /* 0x0005680000100a00 */
[----:B-1----:R-:W3:Y:S04]  /*2b1e0*/  LD.E R4, [R60.64] ;  /* 0x000000043c047980 */ /* 0x002ee8000c101900 */
[----:B------:R-:W4:Y:S01]  /*2b1f0*/  LD.E R2, [R60.64+0x4] ;  /* 0x000004043c027980 */ /* 0x000f22000c101900 */
[----:B------:R-:W-:-:S03]  /*2b200*/  MOV R8, 0x2b240 ;  /* 0x0002b24000087802 */ /* 0x000fc60000000f00 */
[----:B---3--:R2:W-:Y:S04]  /*2b210*/  STL [R1+0x794], R4 ;  /* 0x0007940401007387 */ /* 0x0085e80000100800 */
[----:B----4-:R2:W-:Y:S02]  /*2b220*/  STL [R1+0x798], R2 ;  /* 0x0007980201007387 */ /* 0x0105e40000100800 */
[----:B--2--5:R-:W-:Y:S05]  /*2b230*/  CALL.REL.NOINC `($_ZN7cutlass13device_kernelIN5flash19enable_sm80_to_sm89INS1_16FlashAttnBwdSm80INS1_25CollectiveMainloopBwdSm80ILi2ELi2EN4cute5tupleIJNS5_1CILi128EEES8_NS7_ILi64EEEEEENS_10bfloat16_tEfNS_4arch4Sm80ELb1ELb0ELb1ELb1ELb1ELb0ELb0ELb0ELi2ELi4ELi4ELi4ELb0EEENS1_24CollectiveEpilogueBwdGQAISA_fSD_Li256ELb1ELb1EEENS1_25SingleTileBwdLPTSchedulerILb1ELi128ELb1EEEEEEEEEvNT_6ParamsE$_ZZN4cute6upcastILi2ENS_5tupleIJNS1_IJNS_1CILi1EEENS1_IJNS2_ILi2EEES4_S4_EEEEEES4_NS1_IJS4_S4_EEEEEENS1_IJNS1_IJNS2_ILi0EEENS1_IJS3_NS2_ILi512EEEiEEEEEENS2_ILi4096EEENS1_IJiNS2_ILi8192EEEEEEEEEEEDaRKT0_RKT1_ENKUlRKT_RKT0_E_clIS6_SC_EEDaSP_SS_) ;  /* 0xfffe400000007944 */ /* 0x024fea0003c3ffff */
[----:B------:R2:W5:Y:S01]  /*2b240*/  LDL R3, [R1+0x798] ;  /* 0x0007980001037983 */ /* 0x0005620000100800 */
[----:B------:R-:W-:-:S03]  /*2b250*/  MOV R10, 0x2b270 ;  /* 0x0002b270000a7802 */ /* 0x000fc60000000f00 */
[----:B-12--5:R-:W-:Y:S05]  /*2b260*/  CALL.REL.NOINC `($_ZN7cutlass13device_kernelIN5flash19enable_sm80_to_sm89INS1_16FlashAttnBwdSm80INS1_25CollectiveMainloopBwdSm80ILi2ELi2EN4cute5tupleIJNS5_1CILi128EEES8_NS7_ILi64EEEEEENS_10bfloat16_tEfNS_4arch4Sm80ELb1ELb0ELb1ELb1ELb1ELb0ELb0ELb0ELi2ELi4ELi4ELi4ELb0EEENS1_24CollectiveEpilogueBwdGQAISA_fSD_Li256ELb1ELb1EEENS1_25SingleTileBwdLPTSchedulerILb1ELi128ELb1EEEEEEEEEvNT_6ParamsE$_ZZN4cute6upcastILi2ENS_5tupleIJNS1_IJNS_1CILi1EEENS1_IJNS2_ILi2EEES4_S4_EEEEEES4_NS1_IJS4_S4_EEEEEENS1_IJNS1_IJNS2_ILi0EEENS1_IJS3_NS2_ILi512EEEiEEEEEENS2_ILi4096EEENS1_IJiNS2_ILi8192EEEEEEEEEEEDaRKT0_RKT1_ENKUlRKT_RKT0_E_clIS7_SF_EEDaSP_SS_) ;  /* 0xfffe40c000007944 */ /* 0x026fea0003c3ffff */
[----:B-----5:R2:W-:Y:S01]  /*2b270*/  STL [R1+0x750], R2 ;  /* 0x0007500201007387 */ /* 0x0205e20000100800 */
[----:B------:R-:W-:-:S03]  /*2b280*/  MOV R4, 0x2b2a0 ;  /* 0x0002b2a000047802 */ /* 0x000fc60000000f00 */
[----:B-12---:R-:W-:Y:S05]  /*2b290*/  CALL.REL.NOINC `($_ZN7cutlass13device_kernelIN5flash19enable_sm80_to_sm89INS1_16FlashAttnBwdSm80INS1_25CollectiveMainloopBwdSm80ILi2ELi2EN4cute5tupleIJNS5_1CILi128EEES8_NS7_ILi64EEEEEENS_10bfloat16_tEfNS_4arch4Sm80ELb1ELb0ELb1ELb1ELb1ELb0ELb0ELb0ELi2ELi4ELi4ELi4ELb0EEENS1_24CollectiveEpilogueBwdGQAISA_fSD_Li256ELb1ELb1EEENS1_25SingleTileBwdLPTSchedulerILb1ELi128ELb1EEEEEEEEEvNT_6ParamsE$_ZN4cute3eso3ESOILb0ELb0EJNS_5tupleIJNS_1CILi0EEENS2_IJNS3_ILi1EEENS3_ILi256EEEiEEEEEENS3_ILi2048EEENS2_IJiNS3_ILi4096EEEEEEEEC2ERKS8_RKS9_RKSB_) ;  /* 0xfffdb0b000007944 */ /* 0x006fea0003c3ffff */
[----:B------:R2:W5:Y:S04]  /*2b2a0*/  LDL R5, [R14] ;  /* 0x000000000e057983 */ /* 0x0005680000100800 */
[----:B-1----:R2:W5:Y:S01]  /*2b2b0*/  LDL R3, [R14+0x4] ;  /* 0x000004000e037983 */ /* 0x0025620000100800 */
[----:B------:R-:W-:-:S03]  /*2b2c0*/  MOV R4, 0x2b2e0 ;  /* 0x0002b2e000047802 */ /* 0x000fc60000000f00 */
[----:B--2--5:R-:W-:Y:S05]  /*2b2d0*/  CALL.REL.NOINC `($_ZN7cutlass13device_kernelIN5flash19enable_sm80_to_sm89INS1_16FlashAttnBwdSm80INS1_25CollectiveMainloopBwdSm80ILi2ELi2EN4cute5tupleIJNS5_1CILi128EEES8_NS7_ILi64EEEEEENS_10bfloat16_tEfNS_4arch4Sm80ELb1ELb0ELb1ELb1ELb1ELb0ELb0ELb0ELi2ELi4ELi4ELi4ELb0EEENS1_24CollectiveEpilogueBwdGQAISA_fSD_Li256ELb1ELb1EEENS1_25SingleTileBwdLPTSchedulerILb1ELi128ELb1EEEEEEEEEvNT_6ParamsE$_ZN4cute5tupleIJNS0_IJNS0_IJNS_1CILi1EEENS0_IJS2_NS1_ILi2EEES3_EEEEEES3_NS0_IJS3_S3_EEEEEENS0_IJNS0_IJNS1_ILi0EEENS0_IJS2_NS1_ILi256EEEiEEEEEENS1_ILi2048EEENS0_IJiNS1_ILi4096EEEEEEEEEEEC2ERKS7_RKSF_) ;  /* 0xfffdfb1000007944 */ /* 0x024fea0003c3ffff */
[----:B------:R1:W5:Y:S04]  /*2b2e0*/  LDL R5, [R14] ;  /* 0x000000000e057983 */ /* 0x0003680000100800 */
[----:B------:R1:W5:Y:S01]  /*2b2f0*/  LDL R4, [R14+0x4] ;  /* 0x000004000e047983 */ /* 0x0003620000100800 */
[----:B------:R-:W-:-:S03]  /*2b300*/  MOV R6, 0x2b320 ;  /* 0x0002b32000067802 */ /* 0x000fc60000000f00 */
[----:B-1---5:R-:W-:Y:S05]  /*2b310*/  CALL.REL.NOINC `($_ZN7cutlass13device_kernelIN5flash19enable_sm80_to_sm89INS1_16FlashAttnBwdSm80INS1_25CollectiveMainloopBwdSm80ILi2ELi2EN4cute5tupleIJNS5_1CILi128EEES8_NS7_ILi64EEEEEENS_10bfloat16_tEfNS_4arch4Sm80ELb1ELb0ELb1ELb1ELb1ELb0ELb0ELb0ELi2ELi4ELi4ELi4ELb0EEENS1_24CollectiveEpilogueBwdGQAISA_fSD_Li256ELb1ELb1EEENS1_25SingleTileBwdLPTSchedulerILb1ELi128ELb1EEEEEEEEEvNT_6ParamsE$_ZZN4cute7flattenINS_5tupleIJNS1_IJNS_1CILi0EEENS1_IJNS2_ILi1EEENS2_ILi512EEEiEEEEEENS2_ILi4096EEENS1_IJiNS2_ILi8192EEEEEEEEEEEDaRKT_ENKUlRKT_E_clIS7_EEDaSH_) ;  /* 0xfffe435000007944 */ /* 0x022fea0003c3ffff */
[----:B------:R2:W5:Y:S01]  /*2b320*/  LDL R3, [R1+0x798] ;  /* 0x0007980001037983 */ /* 0x0005620000100800 */
[----:B------:R-:W-:-:S03]  /*2b330*/  MOV R2, 0x2b350 ;  /* 0x0002b35000027802 */ /* 0x000fc60000000f00 */
[----:B-12--5:R-:W-:Y:S05]  /*2b340*/  CALL.REL.NOINC `($_ZN7cutlass13device_kernelIN5flash19enable_sm80_to_sm89INS1_16FlashAttnBwdSm80INS1_25CollectiveMainloopBwdSm80ILi2ELi2EN4cute5tupleIJNS5_1CILi128EEES8_NS7_ILi64EEEEEENS_10bfloat16_tEfNS_4arch4Sm80ELb1ELb0ELb1ELb1ELb1ELb0ELb0ELb0ELi2ELi4ELi4ELi4ELb0EEENS1_24CollectiveEpilogueBwdGQAISA_fSD_Li256ELb1ELb1EEENS1_25SingleTileBwdLPTSchedulerILb1ELi128ELb1EEEEEEEEEvNT_6ParamsE$_ZZN4cute7flattenINS_5tupleIJNS1_IJNS_1CILi0EEENS1_IJNS2_ILi1EEENS2_ILi512EEEiEEEEEENS2_ILi4096EEENS1_IJiNS2_ILi8192EEEEEEEEEEEDaRKT_ENKUlRKT_E_clISA_EEDaSH_) ;  /* 0xfffe43c000007944 */ /* 0x026fea0003c3ffff */
[----:B------:R1:W-:Y:S01]  /*2b350*/  STL [R14], R3 ;  /* 0x000000030e007387 */ /* 0x0003e20000100800 */
[----:B------:R-:W-:-:S03]  /*2b360*/  MOV R6, 0x2b380 ;  /* 0x0002b38000067802 */ /* 0x000fc60000000f00 */
[----:B-1----:R-:W-:Y:S05]  /*2b370*/  CALL.REL.NOINC `($_ZN7cutlass13device_kernelIN5flash19enable_sm80_to_sm89INS1_16FlashAttnBwdSm80INS1_25CollectiveMainloopBwdSm80ILi2ELi2EN4cute5tupleIJNS5_1CILi128EEES8_NS7_ILi64EEEEEENS_10bfloat16_tEfNS_4arch4Sm80ELb1ELb0ELb1ELb1ELb1ELb0ELb0ELb0ELi2ELi4ELi4ELi4ELb0EEENS1_24CollectiveEpilogueBwdGQAISA_fSD_Li256ELb1ELb1EEENS1_25SingleTileBwdLPTSchedulerILb1ELi128ELb1EEEEEEEEEvNT_6ParamsE$_ZZN4cute12filter_tupleINS_5tupleIJNS1_IJNS_1CILi0EEENS1_IJNS2_ILi1EEENS2_ILi512EEEiEEEEEENS2_ILi4096EEENS1_IJiNS2_ILi8192EEEEEEEEEZNS_7flattenISB_EEDaRKT_EUlRKT_E_EEDaSF_OT0_ENKUlDpSI_E_clIJNS1_IJS3_S4_S5_iEEENS1_IJS8_EEESA_EEEDaSM_) ;  /* 0xfffe068000007944 */ /* 0x002fea0003c3ffff */
[----:B------:R-:W-:Y:S02]  /*2b380*/  ULDC.64 UR4, c[0x0][0x118] ;  /* 0x0000460000047ab9 */ /* 0x000fe40000000a00 */
[----:B------:R1:W5:Y:S01]  /*2b390*/  LD.E.64 R2, [R60.64+0x8] ;  /* 0x000008043c027980 */ /* 0x000362000c101b00 */
[----:B------:R-:W-:-:S02]  /*2b3a0*/  MOV R9, R58 ;  /* 0x0000003a00097202 */ /* 0x000fc40000000f00 */
[----:B------:R-:W-:Y:S02]  /*2b3b0*/  MOV R8, 0x2b3d0 ;  /* 0x0002b3d000087802 */ /* 0x000fe40000000f00 */
[----:B-1---5:R-:W-:Y:S05]  /*2b3c0*/  CALL.REL.NOINC `($_ZN7cutlass13device_kernelIN5flash19enable_sm80_to_sm89INS1_16FlashAttnBwdSm80INS1_25CollectiveMainloopBwdSm80ILi2ELi2EN4cute5tupleIJNS5_1CILi128EEES8_NS7_ILi64EEEEEENS_10bfloat16_tEfNS_4arch4Sm80ELb1ELb0ELb1ELb1ELb1ELb0ELb0ELb0ELi2ELi4ELi4ELi4ELb0EEENS1_24CollectiveEpilogueBwdGQAISA_fSD_Li256ELb1ELb1EEENS1_25SingleTileBwdLPTSchedulerILb1ELi128ELb1EEEEEEEEEvNT_6ParamsE$_ZN4cute8smem_ptrIPN7cutlass10bfloat16_tEECI1NS_12iter_adaptorIS3_S4_EEES3_) ;  /* 0xfffe03e000007944 */ /* 0x022fea0003c3ffff */
[----:B-1----:R1:W5:Y:S01]  /*2b3d0*/  LDL.64 R2, [R14] ;  /* 0x000000000e027983 */ /* 0x0023620000100a00 */
[----:B------:R-:W-:-:S03]  /*2b3e0*/  MOV R8, 0x2b400 ;  /* 0x0002b40000087802 */ /* 0x000fc60000000f00 */
[----:B-1---5:R-:W-:Y:S05]  /*2b3f0*/  CALL.REL.NOINC `($_ZN7cutlass13device_kernelIN5flash19enable_sm80_to_sm89INS1_16FlashAttnBwdSm80INS1_25CollectiveMainloopBwdSm80ILi2ELi2EN4cute5tupleIJNS5_1CILi128EEES8_NS7_ILi64EEEEEENS_10bfloat16_tEfNS_4arch4Sm80ELb1ELb0ELb1ELb1ELb1ELb0ELb0ELb0ELi2ELi4ELi4ELi4ELb0EEENS1_24CollectiveEpilogueBwdGQAISA_fSD_Li256ELb1ELb1EEENS1_25SingleTileBwdLPTSchedulerILb1ELi128ELb1EEEEEEEEEvNT_6ParamsE$_ZN4cute8smem_ptrIPjECI1NS_12iter_adaptorIS1_S2_EEES1_) ;  /* 0xfffe047000007944 */ /* 0x022fea0003c3ffff */
[----:B------:R-:W2:Y:S01]  /*2b400*/  LDL.64 R8, [R14] ;  /* 0x000000000e087983 */ /* 0x000ea20000100a00 */
[----:B-1----:R-:W-:Y:S01]  /*2b410*/  MOV R3, R4 ;  /* 0x0000000400037202 */ /* 0x002fe20000000f00 */
[----:B------:R-:W-:Y:S01]  /*2b420*/  IMAD.MOV.U32 R2, RZ, RZ, R5 ;  /* 0x000000ffff027224 */ /* 0x000fe200078e0005 */
[----:B------:R-:W-:Y:S01]  /*2b430*/  MOV R4, 0x2b460 ;  /* 0x0002b46000047802 */ /* 0x000fe20000000f00 */
[----:B--2---:R1:W-:Y:S04]  /*2b440*/  STL.64 [R1+0x750], R8 ;  /* 0x0007500801007387 */ /* 0x0043e80000100a00 */
[----:B-1----:R-:W-:Y:S05]  /*2b450*/  CALL.REL.NOINC `($_ZN7cutlass13device_kernelIN5flash19enable_sm80_to_sm89INS1_16FlashAttnBwdSm80INS1_25CollectiveMainloopBwdSm80ILi2ELi2EN4cute5tupleIJNS5_1CILi128EEES8_NS7_ILi64EEEEEENS_10bfloat16_tEfNS_4arch4Sm80ELb1ELb0ELb1ELb1ELb1ELb0ELb0ELb0ELi2ELi4ELi4ELi4ELb0EEENS1_24CollectiveEpilogueBwdGQAISA_fSD_Li256ELb1ELb1EEENS1_25SingleTileBwdLPTSchedulerILb1ELi128ELb1EEEEEEEEEvNT_6ParamsE$_ZN4cute3eso3ESOILb0ELb0EJNS_6LayoutINS_5tupleIJNS3_IJNS_1CILi1EEENS3_IJS5_NS4_ILi2EEES6_EEEEEES6_NS3_IJS6_S6_EEEEEENS3_IJNS3_IJNS4_ILi0EEENS3_IJS5_NS4_ILi256EEEiEEEEEENS4_ILi2048EEENS3_IJiNS4_ILi4096EEEEEEEEEEENS_10ViewEngineINS_8smem_ptrIPjEEEEEEC2ERKSJ_RKSO_) ;  /* 0xfffdb2b000007944 */ /* 0x002fea0003c3ffff */
        /* <DEDUP_REMOVED lines=224> */
[----:B---3--:R-:W-:Y:S05]  /*2c260*/  CALL.REL.NOINC `($_ZN7cutlass13device_kernelIN5flash19enable_sm80_to_sm89INS1_16FlashAttnBwdSm80INS1_25CollectiveMainloopBwdSm80ILi2ELi2EN4cute5tupleIJNS5_1CILi128EEES8_NS7_ILi64EEEEEENS_10bfloat16_tEfNS_4arch4Sm80ELb1ELb0ELb1ELb1ELb1ELb0ELb0ELb0ELi2ELi4ELi4ELi4ELb0EEENS1_24CollectiveEpilogueBwdGQAISA_fSD_Li256ELb1ELb1EEENS1_25SingleTileBwdLPTSchedulerILb1ELi128ELb1EEEEEEEEEvNT_6ParamsE$_ZN4cute3eso3ESOILb1ELb0EJNS_6LayoutINS_5tupleIJNS3_IJNS_1CILi1EEENS3_IJNS4_ILi4EEENS4_ILi2EEEEEEEEES7_S6_EEENS3_IJNS3_IJNS4_ILi0EEENS3_IJS5_NS4_ILi8EEEEEEEEES6_NS4_ILi16EEEEEEEENS_10ViewEngineIPN7cutlass10bfloat16_tEEEEEC2ERKSH_RKSM_) ;  /* 0xfffdd65000007944 */ /* 0x008fea0003c3ffff */
[----:B-1----:R1:W5:Y:S04]  /*2c270*/  LDL.64 R52, [R24+0xc0] ;  /* 0x0000c00018347983 */ /* 0x0023680000100a00 */
[----:B------:R1:W5:Y:S01]  /*2c280*/  LDL.64 R2, [R14] ;  /* 0x000000000e027983 */ /* 0x0003620000100a00 */
[----:B------:R-:W-:-:S03]  /*2c290*/  MOV R6, 0x2c2b0 ;  /* 0x0002c2b000067802 */ /* 0x000fc60000000f00 */
[----:B-1---5:R-:W-:Y:S05]  /*2c2a0*/  CALL.REL.NOINC `($_ZN7cutlass13device_kernelIN5flash19enable_sm80_to_sm89INS1_16FlashAttnBwdSm80INS1_25CollectiveMainloopBwdSm80ILi2ELi2EN4cute5tupleIJNS5_1CILi128EEES8_NS7_ILi64EEEEEENS_10bfloat16_tEfNS_4arch4Sm80ELb1ELb0ELb1ELb1ELb1ELb0ELb0ELb0ELi2ELi4ELi4ELi4ELb0EEENS1_24CollectiveEpilogueBwdGQAISA_fSD_Li256ELb1ELb1EEENS1_25SingleTileBwdLPTSchedulerILb1ELi128ELb1EEEEEEEEEvNT_6ParamsE$_ZN4cute3eso3ESOILb1ELb0EJNS_6LayoutINS_5tupleIJNS3_IJNS_1CILi1EEENS3_IJNS4_ILi2EEES6_EEEEEES6_NS4_ILi4EEEEEENS3_IJNS3_IJNS4_ILi0EEENS3_IJS5_S9_EEEEEES6_NS4_ILi8EEEEEEEENS_10ViewEngineIPjEEEEC2ERKSG_RKSJ_) ;  /* 0xfffdd5c000007944 */ /* 0x022fea0003c3ffff */
        /* <DEDUP_REMOVED lines=118> */
[----:B----45:R-:W-:Y:S05]  /*2ca10*/  CALL.REL.NOINC `($_ZN7cutlass13device_kernelIN5flash19enable_sm80_to_sm89INS1_16FlashAttnBwdSm80INS1_25CollectiveMainloopBwdSm80ILi2ELi2EN4cute5tupleIJNS5_1CILi128EEES8_NS7_ILi64EEEEEENS_10bfloat16_tEfNS_4arch4Sm80ELb1ELb0ELb1ELb1ELb1ELb0ELb0ELb0ELi2ELi4ELi4ELi4ELb0EEENS1_24CollectiveEpilogueBwdGQAISA_fSD_Li256ELb1ELb1EEENS1_25SingleTileBwdLPTSchedulerILb1ELi128ELb1EEEEEEEEEvNT_6ParamsE$_ZN4cute8smem_ptrIPN7cutlass10bfloat16_tEECI1NS_12iter_adaptorIS3_S4_EEES3_) ;  /* 0xfffded9000007944 */ /* 0x030fea0003c3ffff */
[----:B-1----:R1:W5:Y:S01]  /*2ca20*/  LDL.64 R2, [R1+0x758] ;  /* 0x0007580001027983 */ /* 0x0023620000100a00 */
[----:B------:R-:W-:-:S03]  /*2ca30*/  MOV R6, 0x2ca50 ;  /* 0x0002ca5000067802 */ /* 0x000fc60000000f00 */
[----:B-1---5:R-:W-:Y:S05]  /*2ca40*/  CALL.REL.NOINC `($_ZN7cutlass13device_kernelIN5flash19enable_sm80_to_sm89INS1_16FlashAttnBwdSm80INS1_25CollectiveMainloopBwdSm80ILi2ELi2EN4cute5tupleIJNS5_1CILi128EEES8_NS7_ILi64EEEEEENS_10bfloat16_tEfNS_4arch4Sm80ELb1ELb0ELb1ELb1ELb1ELb0ELb0ELb0ELi2ELi4ELi4ELi4ELb0EEENS1_24CollectiveEpilogueBwdGQAISA_fSD_Li256ELb1ELb1EEENS1_25SingleTileBwdLPTSchedulerILb1ELi128ELb1EEEEEEEEEvNT_6ParamsE$_ZN4cute3eso3ESOILb1ELb0EJNS_14ComposedLayoutINS_7SwizzleILi3ELi3ELi3EEENS_1CILj0EEENS_6LayoutINS_5tupleIJNS5_ILi64EEENS5_ILi128EEEEEENS8_IJNS5_ILi1EEES9_EEEEEEENS_10ViewEngineINS_8smem_ptrIPN7cutlass10bfloat16_tEEEEEEEC2ERKSF_RKSM_) ;  /* 0xfffdb39000007944 */ /* 0x022fea0003c3ffff */
[----:B-1----:R1:W5:Y:S01]  /*2ca50*/  LDL.64 R2, [R1+0x758] ;  /* 0x0007580001027983 */ /* 0x0023620000100a00 */
[----:B------:R-:W-:-:S03]  /*2ca60*/  MOV R6, 0x2ca80 ;  /* 0x0002ca8000067802 */ /* 0x000fc60000000f00 */
[----:B-1---5:R-:W-:Y:S05]  /*2ca70*/  CALL.REL.NOINC `($_ZN7cutlass13device_kernelIN5flash19enable_sm80_to_sm89INS1_16FlashAttnBwdSm80INS1_25CollectiveMainloopBwdSm80ILi2ELi2EN4cute5tupleIJNS5_1CILi128EEES8_NS7_ILi64EEEEEENS_10bfloat16_tEfNS_4arch4Sm80ELb1ELb0ELb1ELb1ELb1ELb0ELb0ELb0ELi2ELi4ELi4ELi4ELb0EEENS1_24CollectiveEpilogueBwdGQAISA_fSD_Li256ELb1ELb1EEENS1_25SingleTileBwdLPTSchedulerILb1ELi128ELb1EEEEEEEEEvNT_6ParamsE$_ZN4cute3eso3ESOILb1ELb0EJNS_14ComposedLayoutINS_7SwizzleILi3ELi3ELi3EEENS_1CILj0EEENS_6LayoutINS_5tupleIJNS8_IJNS8_IJNS5_ILi4EEENS5_ILi8EEEEEENS8_IJNS5_ILi2EEENS5_ILi1EEEEEEEEENS8_IJNS8_IJSC_SC_EEESB_EEEEEENS8_IJNS8_IJNS8_IJNS5_ILi128EEESD_EEENS8_IJSA_NS5_ILi0EEEEEEEEENS8_IJNS8_IJNS5_ILi64EEENS5_ILi512EEEEEENS8_IJNS5_ILi16EEENS5_ILi1024EEEEEEEEEEEEEEEENS_10ViewEngineINS_8smem_ptrIPN7cutlass10bfloat16_tEEEEEEEC2ERKSX_RKS14_) ;  /* 0xfffdb40000007944 */ /* 0x022fea0003c3ffff */
        /* <DEDUP_REMOVED lines=23> */
[----:B------:R2:W-:Y:S01]  /*2cbf0*/  STL [R14], R2 ;  /* 0x000000020e007387 */ /* 0x0005e20000100800 */
[----:B------:R-:W-:Y:S02]  /*2cc00*/  MOV R4, R58 ;  /* 0x0000003a00047202 */ /* 0x000fe40000000f00 */
[----:B------:R-:W-:Y:S01]  /*2cc10*/  MOV R8, 0x2cc40 ;  /* 0x0002cc4000087802 */ /* 0x000fe20000000f00 */
[----:B------:R2:W-:Y:S04]  /*2cc20*/  STL [R14+0x4], R3 ;  /* 0x000004030e007387 */ /* 0x0005e80000100800 */
[----:B-12---:R-:W-:Y:S05]  /*2cc30*/  CALL.REL.NOINC `($_ZN7cutlass13device_kernelIN5flash19enable_sm80_to_sm89INS1_16FlashAttnBwdSm80INS1_25CollectiveMainloopBwdSm80ILi2ELi2EN4cute5tupleIJNS5_1CILi128EEES8_NS7_ILi64EEEEEENS_10bfloat16_tEfNS_4arch4Sm80ELb1ELb0ELb1ELb1ELb1ELb0ELb0ELb0ELi2ELi4ELi4ELi4ELb0EEENS1_24CollectiveEpilogueBwdGQAISA_fSD_Li256ELb1ELb1EEENS1_25SingleTileBwdLPTSchedulerILb1ELi128ELb1EEEEEEEEEvNT_6ParamsE$_ZZN4cute12filter_tupleINS_5tupleIJNS1_IJiNS1_IJiNS_1CILi0EEEEEEEEENS1_IJNS_10UnderscoreENS1_IJS6_S6_EEEEEEEEES9_ZNS_4diceIS9_S9_EEDaRKT_RKT0_EUlRKT_RKT0_E_EEDaSD_SG_OT1_ENKUlDpSJ_E_clIJNS1_IJiiS3_EEENS1_IJEEEEEEDaSQ_) ;  /* 0xfffdee3000007944 */ /* 0x006fea0003c3ffff */
[----:B------:R-:W-:Y:S02]  /*2cc40*/  MOV R72, 0x2cc60 ;  /* 0x0002cc6000487802 */ /* 0x000fe40000000f00 */
[----:B-12--5:R-:W-:Y:S05]  /*2cc50*/  CALL.REL.NOINC `($_ZN7cutlass13device_kernelIN5flash19enable_sm80_to_sm89INS1_16FlashAttnBwdSm80INS1_25CollectiveMainloopBwdSm80ILi2ELi2EN4cute5tupleIJNS5_1CILi128EEES8_NS7_ILi64EEEEEENS_10bfloat16_tEfNS_4arch4Sm80ELb1ELb0ELb1ELb1ELb1ELb0ELb0ELb0ELi2ELi4ELi4ELi4ELb0EEENS1_24CollectiveEpilogueBwdGQAISA_fSD_Li256ELb1ELb1EEENS1_25SingleTileBwdLPTSchedulerILb1ELi128ELb1EEEEEEEEEvNT_6ParamsE$_ZZN4cute7idx2crdINS_5tupleIJiiNS_1CILi0EEEEEENS1_IJNS1_IJNS2_ILi4EEENS2_ILi8EEEEEENS2_ILi2EEENS2_ILi1EEEEEEEEDaRKT_RKT0_ENKUlRKT_RKT0_E_clIiS7_EEDaSJ_SM_) ;  /* 0xfffe2b6000007944 */ /* 0x026fea0003c3ffff */
[----:B------:R-:W-:Y:S02]  /*2cc60*/  MOV R2, 0x2cc80 ;  /* 0x0002cc8000027802 */ /* 0x000fe40000000f00 */
[----:B-1----:R-:W-:Y:S05]  /*2cc70*/  CALL.REL.NOINC `($_ZN7cutlass13device_kernelIN5flash19enable_sm80_to_sm89INS1_16FlashAttnBwdSm80INS1_25CollectiveMainloopBwdSm80ILi2ELi2EN4cute5tupleIJNS5_1CILi128EEES8_NS7_ILi64EEEEEENS_10bfloat16_tEfNS_4arch4Sm80ELb1ELb0ELb1ELb1ELb1ELb0ELb0ELb0ELi2ELi4ELi4ELi4ELb0EEENS1_24CollectiveEpilogueBwdGQAISA_fSD_Li256ELb1ELb1EEENS1_25SingleTileBwdLPTSchedulerILb1ELi128ELb1EEEEEEEEEvNT_6ParamsE$_ZZN4cute7idx2crdINS_5tupleIJiiNS_1CILi0EEEEEENS1_IJNS1_IJNS2_ILi4EEENS2_ILi8EEEEEENS2_ILi2EEENS2_ILi1EEEEEEEEDaRKT_RKT0_ENKUlRKT_RKT0_E_clIiS8_EEDaSJ_SM_) ;  /* 0xfffe2f6000007944 */ /* 0x002fea0003c3ffff */
[----:B------:R1:W-:Y:S01]  /*2cc80*/  STL [R14], R6 ;  /* 0x000000060e007387 */ /* 0x0003e20000100800 */
[----:B------:R-:W-:Y:S02]  /*2cc90*/  MOV R2, R58 ;  /* 0x0000003a00027202 */ /* 0x000fe40000000f00 */
[----:B------:R-:W-:-:S02]  /*2cca0*/  MOV R72, 0x2ccc0 ;  /* 0x0002ccc000487802 */ /* 0x000fc40000000f00 */
[----:B-1----:R-:W-:Y:S05]  /*2ccb0*/  CALL.REL.NOINC `($_ZN7cutlass13device_kernelIN5flash19enable_sm80_to_sm89INS1_16FlashAttnBwdSm80INS1_25CollectiveMainloopBwdSm80ILi2ELi2EN4cute5tupleIJNS5_1CILi128EEES8_NS7_ILi64EEEEEENS_10bfloat16_tEfNS_4arch4Sm80ELb1ELb0ELb1ELb1ELb1ELb0ELb0ELb0ELi2ELi4ELi4ELi4ELb0EEENS1_24CollectiveEpilogueBwdGQAISA_fSD_Li256ELb1ELb1EEENS1_25SingleTileBwdLPTSchedulerILb1ELi128ELb1EEEEEEEEEvNT_6ParamsE$_ZZN4cute9transformINS_5tupleIJiiNS_1CILi0EEEEEENS1_IJNS1_IJNS2_ILi4EEENS2_ILi8EEEEEENS2_ILi2EEENS2_ILi1EEEEEEZNS_7idx2crdIS4_SA_EEDaRKT_RKT0_EUlRKT_RKT0_E_EEDaSE_SH_OT1_ENKUlDpSK_E_clIJNS1_IJiiEEEiS3_EEEDaSR_) ;  /* 0xfffe364000007944 */ /* 0x002fea0003c3ffff */
[----:B------:R-:W-:Y:S02]  /*2ccc0*/  MOV R6, 0x2cce0 ;  /* 0x0002cce000067802 */ /* 0x000fe40000000f00 */
[----:B--2--5:R-:W-:Y:S05]  /*2ccd0*/  CALL.REL.NOINC `($_ZN7cutlass13device_kernelIN5flash19enable_sm80_to_sm89INS1_16FlashAttnBwdSm80INS1_25CollectiveMainloopBwdSm80ILi2ELi2EN4cute5tupleIJNS5_1CILi128EEES8_NS7_ILi64EEEEEENS_10bfloat16_tEfNS_4arch4Sm80ELb1ELb0ELb1ELb1ELb1ELb0ELb0ELb0ELi2ELi4ELi4ELi4ELb0EEENS1_24CollectiveEpilogueBwdGQAISA_fSD_Li256ELb1ELb1EEENS1_25SingleTileBwdLPTSchedulerILb1ELi128ELb1EEEEEEEEEvNT_6ParamsE$_ZZN4cute13to_mixed_bitsINS_5tupleIJNS1_IJNS_1CILi4EEENS2_ILi8EEEEEENS2_ILi2EEENS2_ILi1EEEEEENS1_IJNS1_IJNS2_ILi128EEENS2_ILi0EEEEEES4_SA_EEENS1_IJNS1_IJiiEEEiSA_EEEEEDaRKT_RKT0_RKT1_ENKUlRKT_RKT0_RKT1_E_clIS5_SB_SD_EEDaSQ_ST_SW_) ;  /* 0xfffdf81000007944 */ /* 0x024fea0003c3ffff */
[----:B------:R-:W-:Y:S02]  /*2cce0*/  MOV R6, 0x2cd00 ;  /* 0x0002cd0000067802 */ /* 0x000fe40000000f00 */
[----:B------:R-:W-:Y:S05]  /*2ccf0*/  CALL.REL.NOINC `($_ZN7cutlass13device_kernelIN5flash19enable_sm80_to_sm89INS1_16FlashAttnBwdSm80INS1_25CollectiveMainloopBwdSm80ILi2ELi2EN4cute5tupleIJNS5_1CILi128EEES8_NS7_ILi64EEEEEENS_10bfloat16_tEfNS_4arch4Sm80ELb1ELb0ELb1ELb1ELb1ELb0ELb0ELb0ELi2ELi4ELi4ELi4ELb0EEENS1_24CollectiveEpilogueBwdGQAISA_fSD_Li256ELb1ELb1EEENS1_25SingleTileBwdLPTSchedulerILb1ELi128ELb1EEEEEEEEEvNT_6ParamsE$_ZZN4cute13to_mixed_bitsINS_5tupleIJNS1_IJNS_1CILi4EEENS2_ILi8EEEEEENS2_ILi2EEENS2_ILi1EEEEEENS1_IJNS1_IJNS2_ILi128EEENS2_ILi0EEEEEES4_SA_EEENS1_IJNS1_IJiiEEEiSA_EEEEEDaRKT_RKT0_RKT1_ENKUlRKT_RKT0_RKT1_E_clIS6_S4_iEEDaSQ_ST_SW_) ;  /* 0xfffdf87000007944 */ /* 0x000fea0003c3ffff */
[----:B------:R-:W-:Y:S02]  /*2cd00*/  MOV R5, R2 ;  /* 0x0000000200057202 */ /* 0x000fe40000000f00 */
[----:B------:R-:W-:-:S02]  /*2cd10*/  MOV R2, 0x2cd30 ;  /* 0x0002cd3000027802 */ /* 0x000fc40000000f00 */
[----:B------:R-:W-:Y:S05]  /*2cd20*/  CALL.REL.NOINC `($_ZN7cutlass13device_kernelIN5flash19enable_sm80_to_sm89INS1_16FlashAttnBwdSm80INS1_25CollectiveMainloopBwdSm80ILi2ELi2EN4cute5tupleIJNS5_1CILi128EEES8_NS7_ILi64EEEEEENS_10bfloat16_tEfNS_4arch4Sm80ELb1ELb0ELb1ELb1ELb1ELb0ELb0ELb0ELi2ELi4ELi4ELi4ELb0EEENS1_24CollectiveEpilogueBwdGQAISA_fSD_Li256ELb1ELb1EEENS1_25SingleTileBwdLPTSchedulerILb1ELi128ELb1EEEEEEEEEvNT_6ParamsE$_ZZN4cute13to_mixed_bitsINS_5tupleIJNS1_IJNS_1CILi4EEENS2_ILi8EEEEEENS2_ILi2EEENS2_ILi1EEEEEENS1_IJNS1_IJNS2_ILi128EEENS2_ILi0EEEEEES4_SA_EEENS1_IJNS1_IJiiEEEiSA_EEEEEDaRKT_RKT0_RKT1_ENKUlDpRKT_E_clIJNS_9MixedBitsILj0ELj384EEENSU_ILj0ELj8EEENS2_ILj0EEEEEEDaSR_) ;  /* 0xfffdf78000007944 */ /* 0x000fea0003c3ffff */
        /* <DEDUP_REMOVED lines=13> */
[----:B-1----:R-:W-:Y:S05]  /*2ce00*/  CALL.REL.NOINC `($_ZN7cutlass13device_kernelIN5flash19enable_sm80_to_sm89INS1_16FlashAttnBwdSm80INS1_25CollectiveMainloopBwdSm80ILi2ELi2EN4cute5tupleIJNS5_1CILi128EEES8_NS7_ILi64EEEEEENS_10bfloat16_tEfNS_4arch4Sm80ELb1ELb0ELb1ELb1ELb1ELb0ELb0ELb0ELi2ELi4ELi4ELi4ELb0EEENS1_24CollectiveEpilogueBwdGQAISA_fSD_Li256ELb1ELb1EEENS1_25SingleTileBwdLPTSchedulerILb1ELi128ELb1EEEEEEEEEvNT_6ParamsE$_ZN4cute3eso3ESOILb1ELb0EJNS_1CILi8EEEiiEEC2ERKS3_RKiS8_) ;  /* 0xfffdb9d000007944 */ /* 0x002fea0003c3ffff */
[----:B-1----:R1:W5:Y:S01]  /*2ce10*/  LDL.64 R2, [R1+0x758] ;  /* 0x0007580001027983 */ /* 0x0023620000100a00 */
[----:B------:R-:W-:Y:S01]  /*2ce20*/  IMAD.MOV.U32 R5, RZ, RZ, 0x48 ;  /* 0x00000048ff057424 */ /* 0x000fe200078e00ff */
[----:B------:R-:W-:Y:S01]  /*2ce30*/  LOP3.LUT P0, RZ, R11, 0x8, RZ, 0xc0, !PT ;  /* 0x000000080bff7812 */ /* 0x000fe2000780c0ff */
[----:B------:R-:W-:Y:S01]  /*2ce40*/  IMAD.MOV.U32 R60, RZ, RZ, R23 ;  /* 0x000000ffff3c7224 */ /* 0x000fe200078e0017 */
[----:B------:R-:W-:-:S02]  /*2ce50*/  MOV R6, 0x2ce80 ;  /* 0x0002ce8000067802 */ /* 0x000fc40000000f00 */
[----:B------:R-:W-:-:S04]  /*2ce60*/  SEL R5, R5, 0x38, !P0 ;  /* 0x0000003805057807 */ /* 0x000fc80004000000 */
[----:B-1---5:R-:W-:Y:S05]  /*2ce70*/  CALL.REL.NOINC `($_ZN7cutlass13device_kernelIN5flash19enable_sm80_to_sm89INS1_16FlashAttnBwdSm80INS1_25CollectiveMainloopBwdSm80ILi2ELi2EN4cute5tupleIJNS5_1CILi128EEES8_NS7_ILi64EEEEEENS_10bfloat16_tEfNS_4arch4Sm80ELb1ELb0ELb1ELb1ELb1ELb0ELb0ELb0ELi2ELi4ELi4ELi4ELb0EEENS1_24CollectiveEpilogueBwdGQAISA_fSD_Li256ELb1ELb1EEENS1_25SingleTileBwdLPTSchedulerILb1ELi128ELb1EEEEEEEEEvNT_6ParamsE$_ZN4cute3eso3ESOILb0ELb1EJiNS_1CILi144EEENS2_ILi288EEEEEC2ERKiRKS3_RKS4_) ;  /* 0xfffdab3000007944 */ /* 0x022fea0003c3ffff */
[----:B-1----:R-:W2:Y:S01]  /*2ce80*/  LDL R4, [R1+0x758] ;  /* 0x0007580001047983 */ /* 0x002ea20000100800 */
[----:B------:R-:W-:Y:S01]  /*2ce90*/  IMAD.MOV.U32 R60, RZ, RZ, R23 ;  /* 0x000000ffff3c7224 */ /* 0x000fe200078e0017 */
[----:B------:R-:W-:Y:S02]  /*2cea0*/  MOV R70, R12 ;  /* 0x0000000c00467202 */ /* 0x000fe40000000f00 */
[----:B------:R-:W-:Y:S01]  /*2ceb0*/  MOV R6, 0x2cee0 ;  /* 0x0002cee000067802 */ /* 0x000fe20000000f00 */
[----:B--2---:R1:W-:Y:S04]  /*2cec0*/  STL [R1+0x790], R4 ;  /* 0x0007900401007387 */ /* 0x0043e80000100800 */
[----:B-1----:R-:W-:Y:S05]  /*2ced0*/  CALL.REL.NOINC `($_ZN7cutlass13device_kernelIN5flash19enable_sm80_to_sm89INS1_16FlashAttnBwdSm80INS1_25CollectiveMainloopBwdSm80ILi2ELi2EN4cute5tupleIJNS5_1CILi128EEES8_NS7_ILi64EEEEEENS_10bfloat16_tEfNS_4arch4Sm80ELb1ELb0ELb1ELb1ELb1ELb0ELb0ELb0ELi2ELi4ELi4ELi4ELb0EEENS1_24CollectiveEpilogueBwdGQAISA_fSD_Li256ELb1ELb1EEENS1_25SingleTileBwdLPTSchedulerILb1ELi128ELb1EEEEEEEEEvNT_6ParamsE$_ZN4cute3eso3ESOILb1ELb0EJNS_1CILi1EEENS_5tupleIJNS2_ILi8EEEiiEEENS2_ILi64EEENS4_IJiNS2_ILi144EEENS2_ILi288EEEEEENS2_ILi512EEEEEC2ERKS3_RKS6_RKS7_RKSA_RKSB_) ;  /* 0xfffdb3b000007944 */ /* 0x002fea0003c3ffff */
[----:B-1----:R1:W5:Y:S04]  /*2cee0*/  LDL R5, [R1+0x760] ;  /* 0x0007600001057983 */ /* 0x0023680000100800 */
[----:B------:R1:W5:Y:S01]  /*2cef0*/  LDL.64 R2, [R1+0x758] ;  /* 0x0007580001027983 */ /* 0x0003620000100a00 */
[----:B------:R-:W-:-:S02]  /*2cf00*/  MOV R60, R23 ;  /* 0x00000017003c7202 */ /* 0x000fc40000000f00 */
[----:B------:R-:W-:Y:S02]  /*2cf10*/  MOV R6, 0x2cf30 ;  /* 0x0002cf3000067802 */ /* 0x000fe40000000f00 */
[----:B-1---5:R-:W-:Y:S05]  /*2cf20*/  CALL.REL.NOINC `($_ZN7cutlass13device_kernelIN5flash19enable_sm80_to_sm89INS1_16FlashAttnBwdSm80INS1_25CollectiveMainloopBwdSm80ILi2ELi2EN4cute5tupleIJNS5_1CILi128EEES8_NS7_ILi64EEEEEENS_10bfloat16_tEfNS_4arch4Sm80ELb1ELb0ELb1ELb1ELb1ELb0ELb0ELb0ELi2ELi4ELi4ELi4ELb0EEENS1_24CollectiveEpilogueBwdGQAISA_fSD_Li256ELb1ELb1EEENS1_25SingleTileBwdLPTSchedulerILb1ELi128ELb1EEEEEEEEEvNT_6ParamsE$_ZN4cute5tupleIJNS0_IJNS_1CILi8EEENS0_IJNS1_ILi2EEES3_S3_EEENS1_ILi1EEES4_S5_EEENS0_IJS5_NS0_IJS2_iiEEENS1_ILi64EEENS0_IJiNS1_ILi144EEENS1_ILi288EEEEEENS1_ILi512EEEEEEEEC2ERKS6_RKSD_) ;  /* 0xfffde4c000007944 */ /* 0x022fea0003c3ffff */
[----:B------:R1:W5:Y:S04]  /*2cf30*/  LDL R6, [R1+0x760] ;  /* 0x0007600001067983 */ /* 0x0003680000100800 */
[----:B------:R1:W5:Y:S01]  /*2cf40*/  LDL.64 R2, [R1+0x758] ;  /* 0x0007580001027983 */ /* 0x0003620000100a00 */
[----:B------:R-:W-:-:S03]  /*2cf50*/  MOV R4, 0x2cf70 ;  /* 0x0002cf7000047802 */ /* 0x000fc60000000f00 */
[----:B-1---5:R-:W-:Y:S05]  /*2cf60*/  CALL.REL.NOINC `($_ZN7cutlass13device_kernelIN5flash19enable_sm80_to_sm89INS1_16FlashAttnBwdSm80INS1_25CollectiveMainloopBwdSm80ILi2ELi2EN4cute5tupleIJNS5_1CILi128EEES8_NS7_ILi64EEEEEENS_10bfloat16_tEfNS_4arch4Sm80ELb1ELb0ELb1ELb1ELb1ELb0ELb0ELb0ELi2ELi4ELi4ELi4ELb0EEENS1_24CollectiveEpilogueBwdGQAISA_fSD_Li256ELb1ELb1EEENS1_25SingleTileBwdLPTSchedulerILb1ELi128ELb1EEEEEEEEEvNT_6ParamsE$_ZZN4cute7flattenINS_5tupleIJNS_1CILi1EEENS1_IJNS2_ILi8EEEiiEEENS2_ILi64EEENS1_IJiNS2_ILi144EEENS2_ILi288EEEEEENS2_ILi512EEEEEEEEDaRKT_ENKUlRKT_E_clIS5_EEDaSH_) ;  /* 0xfffe27d000007944 */ /* 0x022fea0003c3ffff */
[----:B------:R1:W-:Y:S01]  /*2cf70*/  STL [R14], R2 ;  /* 0x000000020e007387 */ /* 0x0003e20000100800 */
[----:B------:R-:W-:Y:S02]  /*2cf80*/  MOV R5, R6 ;  /* 0x0000000600057202 */ /* 0x000fe40000000f00 */
[----:B------:R-:W-:Y:S01]  /*2cf90*/  MOV R4, 0x2cfc0 ;  /* 0x0002cfc000047802 */ /* 0x000fe20000000f00 */
[----:B------:R1:W-:Y:S04]  /*2cfa0*/  STL [R14+0x4], R3 ;  /* 0x000004030e007387 */ /* 0x0003e80000100800 */
[----:B-1----:R-:W-:Y:S05]  /*2cfb0*/  CALL.REL.NOINC `($_ZN7cutlass13device_kernelIN5flash19enable_sm80_to_sm89INS1_16FlashAttnBwdSm80INS1_25CollectiveMainloopBwdSm80ILi2ELi2EN4cute5tupleIJNS5_1CILi128EEES8_NS7_ILi64EEEEEENS_10bfloat16_tEfNS_4arch4Sm80ELb1ELb0ELb1ELb1ELb1ELb0ELb0ELb0ELi2ELi4ELi4ELi4ELb0EEENS1_24CollectiveEpilogueBwdGQAISA_fSD_Li256ELb1ELb1EEENS1_25SingleTileBwdLPTSchedulerILb1ELi128ELb1EEEEEEEEEvNT_6ParamsE$_ZZN4cute7flattenINS_5tupleIJNS_1CILi1EEENS1_IJNS2_ILi8EEEiiEEENS2_ILi64EEENS1_IJiNS2_ILi144EEENS2_ILi288EEEEEENS2_ILi512EEEEEEEEDaRKT_ENKUlRKT_E_clIS9_EEDaSH_) ;  /* 0xfffe27a000007944 */ /* 0x002fea0003c3ffff */
[----:B------:R1:W-:Y:S01]  /*2cfc0*/  STL [R1+0x794], R2 ;  /* 0x0007940201007387 */ /* 0x0003e20000100800 */
[----:B------:R-:W-:Y:S01]  /*2cfd0*/  IMAD.MOV.U32 R60, RZ, RZ, R58 ;  /* 0x000000ffff3c7224 */ /* 0x000fe200078e003a */
[----:B------:R-:W-:-:S02]  /*2cfe0*/  MOV R67, R42 ;  /* 0x0000002a00437202 */ /* 0x000fc40000000f00 */
[----:B------:R-:W-:Y:S02]  /*2cff0*/  MOV R4, 0x2d010 ;  /* 0x0002d01000047802 */ /* 0x000fe40000000f00 */
[----:B-1----:R-:W-:Y:S05]  /*2d000*/  CALL.REL.NOINC `($_ZN7cutlass13device_kernelIN5flash19enable_sm80_to_sm89INS1_16FlashAttnBwdSm80INS1_25CollectiveMainloopBwdSm80ILi2ELi2EN4cute5tupleIJNS5_1CILi128EEES8_NS7_ILi64EEEEEENS_10bfloat16_tEfNS_4arch4Sm80ELb1ELb0ELb1ELb1ELb1ELb0ELb0ELb0ELi2ELi4ELi4ELi4ELb0EEENS1_24CollectiveEpilogueBwdGQAISA_fSD_Li256ELb1ELb1EEENS1_25SingleTileBwdLPTSchedulerILb1ELi128ELb1EEEEEEEEEvNT_6ParamsE$_ZZN4cute12filter_tupleINS_5tupleIJNS_1CILi1EEENS1_IJNS2_ILi8EEEiiEEENS2_ILi64EEENS1_IJiNS2_ILi144EEENS2_ILi288EEEEEENS2_ILi512EEEEEEZNS_7flattenISB_EEDaRKT_EUlRKT_E_EEDaSF_OT0_ENKUlDpSI_E_clIJNS1_IJS3_EEES5_NS1_IJS6_EEES9_NS1_IJSA_EEEEEEDaSM_) ;  /* 0xfffdf03000007944 */ /* 0x002fea0003c3ffff */
[----:B------:R-:W-:Y:S02]  /*2d010*/  MOV R60, R23 ;  /* 0x00000017003c7202 */ /* 0x000fe40000000f00 */
[----:B------:R-:W-:Y:S02]  /*2d020*/  MOV R6, 0x2d040 ;  /* 0x0002d04000067802 */ /* 0x000fe40000000f00 */
[----:B--2--5:R-:W-:Y:S05]  /*2d030*/  CALL.REL.NOINC `($_ZN7cutlass13device_kernelIN5flash19enable_sm80_to_sm89INS1_16FlashAttnBwdSm80INS1_25CollectiveMainloopBwdSm80ILi2ELi2EN4cute5tupleIJNS5_1CILi128EEES8_NS7_ILi64EEEEEENS_10bfloat16_tEfNS_4arch4Sm80ELb1ELb0ELb1ELb1ELb1ELb0ELb0ELb0ELi2ELi4ELi4ELi4ELb0EEENS1_24CollectiveEpilogueBwdGQAISA_fSD_Li256ELb1ELb1EEENS1_25SingleTileBwdLPTSchedulerILb1ELi128ELb1EEEEEEEEEvNT_6ParamsE$_ZN4cute3eso3ESOILb0ELb1EJiNS_1CILi144EEENS2_ILi512EEEEEC2ERKiRKS3_RKS4_) ;  /* 0xfffda9c000007944 */ /* 0x024fea0003c3ffff */
[----:B------:R-:W2:Y:S01]  /*2d040*/  LDL R6, [R1+0x758] ;  /* 0x0007580001067983 */ /* 0x000ea20000100800 */
[----:B-1----:R-:W-:Y:S01]  /*2d050*/  IMAD.MOV.U32 R4, RZ, RZ, R44 ;  /* 0x000000ffff047224 */ /* 0x002fe200078e002c */
[----:B------:R-:W-:Y:S02]  /*2d060*/  MOV R60, R23 ;  /* 0x00000017003c7202 */ /* 0x000fe40000000f00 */
[----:B------:R-:W-:Y:S01]  /*2d070*/  MOV R8, 0x2d0a0 ;  /* 0x0002d0a000087802 */ /* 0x000fe20000000f00 */
[----:B--2---:R1:W-:Y:S04]  /*2d080*/  STL [R1+0x11ec], R6 ;  /* 0x0011ec0601007387 */ /* 0x0043e80000100800 */
[----:B-1----:R-:W-:Y:S05]  /*2d090*/  CALL.REL.NOINC `($_ZN7cutlass13device_kernelIN5flash19enable_sm80_to_sm89INS1_16FlashAttnBwdSm80INS1_25CollectiveMainloopBwdSm80ILi2ELi2EN4cute5tupleIJNS5_1CILi128EEES8_NS7_ILi64EEEEEENS_10bfloat16_tEfNS_4arch4Sm80ELb1ELb0ELb1ELb1ELb1ELb0ELb0ELb0ELi2ELi4ELi4ELi4ELb0EEENS1_24CollectiveEpilogueBwdGQAISA_fSD_Li256ELb1ELb1EEENS1_25SingleTileBwdLPTSchedulerILb1ELi128ELb1EEEEEEEEEvNT_6ParamsE$_ZN4cute3eso3ESOILb0ELb0EJiiNS_1CILi144EEENS2_ILi512EEEEEC2ERKiS7_RKS3_RKS4_) ;  /* 0xfffda24000007944 */ /* 0x002fea0003c3ffff */
[----:B-1----:R-:W2:Y:S01]  /*2d0a0*/  LDL.64 R4, [R1+0x758] ;  /* 0x0007580001047983 */ /* 0x002ea20000100a00 */
[----:B------:R-:W-:Y:S01]  /*2d0b0*/  IMAD.MOV.U32 R3, RZ, RZ, R16 ;  /* 0x000000ffff037224 */ /* 0x000fe200078e0010 */
[----:B------:R-:W-:Y:S01]  /*2d0c0*/  MOV R8, R43 ;  /* 0x0000002b00087202 */ /* 0x000fe20000000f00 */
[----:B------:R-:W-:Y:S01]  /*2d0d0*/  IMAD.MOV.U32 R67, RZ, RZ, R23 ;  /* 0x000000ffff437224 */ /* 0x000fe200078e0017 */
[----:B------:R-:W-:Y:S01]  /*2d0e0*/  MOV R6, 0x2d110 ;  /* 0x0002d11000067802 */ /* 0x000fe20000000f00 */
[----:B--2---:R1:W-:Y:S04]  /*2d0f0*/  STL.64 [R1+0x788], R4 ;  /* 0x0007880401007387 */ /* 0x0043e80000100a00 */
[----:B-1----:R-:W-:Y:S05]  /*2d100*/  CALL.REL.NOINC `($_ZN7cutlass13device_kernelIN5flash19enable_sm80_to_sm89INS1_16FlashAttnBwdSm80INS1_25CollectiveMainloopBwdSm80ILi2ELi2EN4cute5tupleIJNS5_1CILi128EEES8_NS7_ILi64EEEEEENS_10bfloat16_tEfNS_4arch4Sm80ELb1ELb0ELb1ELb1ELb1ELb0ELb0ELb0ELi2ELi4ELi4ELi4ELb0EEENS1_24CollectiveEpilogueBwdGQAISA_fSD_Li256ELb1ELb1EEENS1_25SingleTileBwdLPTSchedulerILb1ELi128ELb1EEEEEEEEEvNT_6ParamsE$_ZN4cute3eso3ESOILb0ELb0EJiiiNS_1CILi144EEENS2_ILi512EEEEEC2ERKiS7_S7_RKS3_RKS4_) ;  /* 0xfffda48000007944 */ /* 0x002fea0003c3ffff */
        /* <DEDUP_REMOVED lines=9> */
[----:B-1----:R-:W-:Y:S05]  /*2d1a0*/  CALL.REL.NOINC `($_ZN7cutlass13device_kernelIN5flash19enable_sm80_to_sm89INS1_16FlashAttnBwdSm80INS1_25CollectiveMainloopBwdSm80ILi2ELi2EN4cute5tupleIJNS5_1CILi128EEES8_NS7_ILi64EEEEEENS_10bfloat16_tEfNS_4arch4Sm80ELb1ELb0ELb1ELb1ELb1ELb0ELb0ELb0ELi2ELi4ELi4ELi4ELb0EEENS1_24CollectiveEpilogueBwdGQAISA_fSD_Li256ELb1ELb1EEENS1_25SingleTileBwdLPTSchedulerILb1ELi128ELb1EEEEEEEEEvNT_6ParamsE$_ZN4cute3eso3ESOILb1ELb0EJNS_1CILi8EEEiiiNS2_ILi144EEENS2_ILi512EEEEEC2ERKS3_RKiSA_SA_RKS4_RKS5_) ;  /* 0xfffdb6a000007944 */ /* 0x002fea0003c3ffff */
        /* <DEDUP_REMOVED lines=8> */
[----:B-1----:R-:W-:Y:S05]  /*2d230*/  CALL.REL.NOINC `($_ZN7cutlass13device_kernelIN5flash19enable_sm80_to_sm89INS1_16FlashAttnBwdSm80INS1_25CollectiveMainloopBwdSm80ILi2ELi2EN4cute5tupleIJNS5_1CILi128EEES8_NS7_ILi64EEEEEENS_10bfloat16_tEfNS_4arch4Sm80ELb1ELb0ELb1ELb1ELb1ELb0ELb0ELb0ELi2ELi4ELi4ELi4ELb0EEENS1_24CollectiveEpilogueBwdGQAISA_fSD_Li256ELb1ELb1EEENS1_25SingleTileBwdLPTSchedulerILb1ELi128ELb1EEEEEEEEEvNT_6ParamsE$_ZN4cute3eso3ESOILb1ELb0EJNS_1CILi1EEEiiiNS2_ILi144EEENS2_ILi512EEEEEC2ERKS3_RKiSA_SA_RKS4_RKS5_) ;  /* 0xfffdb19000007944 */ /* 0x002fea0003c3ffff */
[----:B-1----:R1:W5:Y:S04]  /*2d240*/  LDL R5, [R1+0x760] ;  /* 0x0007600001057983 */ /* 0x0023680000100800 */
[----:B------:R1:W5:Y:S01]  /*2d250*/  LDL.64 R2, [R1+0x758] ;  /* 0x0007580001027983 */ /* 0x0003620000100a00 */
[----:B------:R-:W-:-:S02]  /*2d260*/  MOV R59, R23 ;  /* 0x00000017003b7202 */ /* 0x000fc40000000f00 */
[----:B------:R-:W-:Y:S02]  /*2d270*/  MOV R6, 0x2d290 ;  /* 0x0002d29000067802 */ /* 0x000fe40000000f00 */
[----:B-1---5:R-:W-:Y:S05]  /*2d280*/  CALL.REL.NOINC `($_ZN7cutlass13device_kernelIN5flash19enable_sm80_to_sm89INS1_16FlashAttnBwdSm80INS1_25CollectiveMainloopBwdSm80ILi2ELi2EN4cute5tupleIJNS5_1CILi128EEES8_NS7_ILi64EEEEEENS_10bfloat16_tEfNS_4arch4Sm80ELb1ELb0ELb1ELb1ELb1ELb0ELb0ELb0ELi2ELi4ELi4ELi4ELb0EEENS1_24CollectiveEpilogueBwdGQAISA_fSD_Li256ELb1ELb1EEENS1_25SingleTileBwdLPTSchedulerILb1ELi128ELb1EEEEEEEEEvNT_6ParamsE$_ZN4cute5tupleIJNS0_IJNS_1CILi16EEENS1_ILi2EEES3_S3_NS1_ILi4EEES3_EEENS0_IJNS1_ILi1EEEiiiNS1_ILi144EEENS1_ILi512EEEEEEEEC2ERKS5_RKS9_) ;  /* 0xfffdde6000007944 */ /* 0x022fea0003c3ffff */
        /* <DEDUP_REMOVED lines=11> */
[----:B-1----:R-:W-:Y:S05]  /*2d340*/  CALL.REL.NOINC `($_ZN7cutlass13device_kernelIN5flash19enable_sm80_to_sm89INS1_16FlashAttnBwdSm80INS1_25CollectiveMainloopBwdSm80ILi2ELi2EN4cute5tupleIJNS5_1CILi128EEES8_NS7_ILi64EEEEEENS_10bfloat16_tEfNS_4arch4Sm80ELb1ELb0ELb1ELb1ELb1ELb0ELb0ELb0ELi2ELi4ELi4ELi4ELb0EEENS1_24CollectiveEpilogueBwdGQAISA_fSD_Li256ELb1ELb1EEENS1_25SingleTileBwdLPTSchedulerILb1ELi128ELb1EEEEEEEEEvNT_6ParamsE$_ZZN4cute6detail16composition_implINS_5tupleIJNS_1CILi16EEENS3_ILi2EEES5_S5_NS3_ILi4EEES5_EEENS2_IJNS3_ILi1EEEiiiNS3_ILi144EEENS3_ILi512EEEEEENS2_IJNS2_IJS5_S5_EEES6_NS3_ILi8EEEEEENS2_IJNS2_IJNS3_ILi64EEESA_EEES4_NS3_ILi1024EEEEEEEEDaRKT_RKT0_RKT1_RKT2_ENKUlRKT_RKT0_E_clISC_SG_EEDaSX_S10_) ;  /* 0xfffe028000007944 */ /* 0x002fea0003c3ffff */
[----:B------:R-:W-:Y:S01]  /*2d350*/  IMAD.MOV.U32 R3, RZ, RZ, R17 ;  /* 0x000000ffff037224 */ /* 0x000fe200078e0011 */
[----:B------:R-:W-:Y:S01]  /*2d360*/  MOV R5, R47 ;  /* 0x0000002f00057202 */ /* 0x000fe20000000f00 */
[----:B------:R-:W-:Y:S01]  /*2d370*/  IMAD.MOV.U32 R2, RZ, RZ, R42 ;  /* 0x000000ffff027224 */ /* 0x000fe200078e002a */
[----:B------:R-:W-:-:S02]  /*2d380*/  MOV R17, R58 ;  /* 0x0000003a00117202 */ /* 0x000fc40000000f00 */
[----:B------:R-:W-:Y:S02]  /*2d390*/  MOV R16, 0x2d3b0 ;  /* 0x0002d3b000107802 */ /* 0x000fe40000000f00 */
[----:B-1---5:R-:W-:Y:S05]  /*2d3a0*/  CALL.REL.NOINC `($_ZN7cutlass13device_kernelIN5flash19enable_sm80_to_sm89INS1_16FlashAttnBwdSm80INS1_25CollectiveMainloopBwdSm80ILi2ELi2EN4cute5tupleIJNS5_1CILi128EEES8_NS7_ILi64EEEEEENS_10bfloat16_tEfNS_4arch4Sm80ELb1ELb0ELb1ELb1ELb1ELb0ELb0ELb0ELi2ELi4ELi4ELi4ELb0EEENS1_24CollectiveEpilogueBwdGQAISA_fSD_Li256ELb1ELb1EEENS1_25SingleTileBwdLPTSchedulerILb1ELi128ELb1EEEEEEEEEvNT_6ParamsE$_ZZN4cute6detail16composition_implINS_5tupleIJNS_1CILi16EEENS3_ILi2EEES5_S5_NS3_ILi4EEES5_EEENS2_IJNS3_ILi1EEEiiiNS3_ILi144EEENS3_ILi512EEEEEENS2_IJNS2_IJS5_S5_EEES6_NS3_ILi8EEEEEENS2_IJNS2_IJNS3_ILi64EEESA_EEES4_NS3_ILi1024EEEEEEEEDaRKT_RKT0_RKT1_RKT2_ENKUlRKT_RKT0_E_clIS6_S4_EEDaSX_S10_) ;  /* 0xfffdffa000007944 */ /* 0x022fea0003c3ffff */
[----:B-----5:R2:W-:Y:S01]  /*2d3b0*/  STL.64 [R1+0x770], R2 ;  /* 0x0007700201007387 */ /* 0x0205e20000100a00 */
[----:B------:R-:W-:Y:S01]  /*2d3c0*/  IMAD.MOV.U32 R60, RZ, RZ, R23 ;  /* 0x000000ffff3c7224 */ /* 0x000fe200078e0017 */
[----:B------:R-:W-:Y:S02]  /*2d3d0*/  MOV R67, R22 ;  /* 0x0000001600437202 */ /* 0x000fe40000000f00 */
[----:B------:R-:W-:Y:S02]  /*2d3e0*/  MOV R4, 0x2d400 ;  /* 0x0002d40000047802 */ /* 0x000fe40000000f00 */
[----:B-12---:R-:W-:Y:S05]  /*2d3f0*/  CALL.REL.NOINC `($_ZN7cutlass13device_kernelIN5flash19enable_sm80_to_sm89INS1_16FlashAttnBwdSm80INS1_25CollectiveMainloopBwdSm80ILi2ELi2EN4cute5tupleIJNS5_1CILi128EEES8_NS7_ILi64EEEEEENS_10bfloat16_tEfNS_4arch4Sm80ELb1ELb0ELb1ELb1ELb1ELb0ELb0ELb0ELi2ELi4ELi4ELi4ELb0EEENS1_24CollectiveEpilogueBwdGQAISA_fSD_Li256ELb1ELb1EEENS1_25SingleTileBwdLPTSchedulerILb1ELi128ELb1EEEEEEEEEvNT_6ParamsE$_ZN4cute3eso3ESOILb0ELb0EJNS_5tupleIJiNS_1CILi512EEEEEENS2_IJiiEEENS3_ILi1024EEEEEC2ERKS5_RKS6_RKS7_) ;  /* 0xfffd918000007944 */ /* 0x006fea0003c3ffff */
[----:B------:R2:W5:Y:S04]  /*2d400*/  LDL R5, [R1+0x760] ;  /* 0x0007600001057983 */ /* 0x0005680000100800 */
[----:B-1----:R2:W5:Y:S01]  /*2d410*/  LDL.64 R2, [R1+0x758] ;  /* 0x0007580001027983 */ /* 0x0025620000100a00 */
[----:B------:R-:W-:Y:S02]  /*2d420*/  MOV R60, R23 ;  /* 0x00000017003c7202 */ /* 0x000fe40000000f00 */
[----:B------:R-:W-:-:S02]  /*2d430*/  MOV R6, 0x2d450 ;  /* 0x0002d45000067802 */ /* 0x000fc40000000f00 */
[----:B--2--5:R-:W-:Y:S05]  /*2d440*/  CALL.REL.NOINC `($_ZN7cutlass13device_kernelIN5flash19enable_sm80_to_sm89INS1_16FlashAttnBwdSm80INS1_25CollectiveMainloopBwdSm80ILi2ELi2EN4cute5tupleIJNS5_1CILi128EEES8_NS7_ILi64EEEEEENS_10bfloat16_tEfNS_4arch4Sm80ELb1ELb0ELb1ELb1ELb1ELb0ELb0ELb0ELi2ELi4ELi4ELi4ELb0EEENS1_24CollectiveEpilogueBwdGQAISA_fSD_Li256ELb1ELb1EEENS1_25SingleTileBwdLPTSchedulerILb1ELi128ELb1EEEEEEEEEvNT_6ParamsE$_ZN4cute5tupleIJNS0_IJNS0_IJNS_1CILi2EEES2_EEES3_NS1_ILi8EEEEEENS0_IJNS0_IJiNS1_ILi512EEEEEENS0_IJiiEEENS1_ILi1024EEEEEEEEC2ERKS5_RKSA_) ;  /* 0xfffdda6000007944 */ /* 0x024fea0003c3ffff */
        /* <DEDUP_REMOVED lines=9> */
[----:B-1---5:R-:W-:Y:S05]  /*2d4e0*/  CALL.REL.NOINC `($_ZN7cutlass13device_kernelIN5flash19enable_sm80_to_sm89INS1_16FlashAttnBwdSm80INS1_25CollectiveMainloopBwdSm80ILi2ELi2EN4cute5tupleIJNS5_1CILi128EEES8_NS7_ILi64EEEEEENS_10bfloat16_tEfNS_4arch4Sm80ELb1ELb0ELb1ELb1ELb1ELb0ELb0ELb0ELi2ELi4ELi4ELi4ELb0EEENS1_24CollectiveEpilogueBwdGQAISA_fSD_Li256ELb1ELb1EEENS1_25SingleTileBwdLPTSchedulerILb1ELi128ELb1EEEEEEEEEvNT_6ParamsE$_ZN4cute3eso3ESOILb0ELb0EJNS_6LayoutINS_5tupleIJNS3_IJNS_1CILi2EEES5_EEES6_NS4_ILi8EEEEEENS3_IJNS3_IJiNS4_ILi512EEEEEENS3_IJiiEEENS4_ILi1024EEEEEEEEjEEC2ERKSE_RKj) ;  /* 0xfffd945000007944 */ /* 0x022fea0003c3ffff */
[----:B------:R-:W2:Y:S04]  /*2d4f0*/  LDL.64 R16, [R1+0x760] ;  /* 0x0007600001107983 */ /* 0x000ea80000100a00 */
[----:B-1----:R1:W5:Y:S01]  /*2d500*/  LDL.64 R4, [R1+0x758] ;  /* 0x0007580001047983 */ /* 0x0023620000100a00 */
[----:B------:R-:W-:Y:S02]  /*2d510*/  MOV R9, R23 ;  /* 0x0000001700097202 */ /* 0x000fe40000000f00 */
[----:B------:R-:W-:Y:S01]  /*2d520*/  MOV R8, 0x2d550 ;  /* 0x0002d55000087802 */ /* 0x000fe20000000f00 */
[----:B--2---:R-:W-:-:S04]  /*2d530*/  IMAD.WIDE.U32 R2, R17, 0x2, R50 ;  /* 0x0000000211027825 */ /* 0x004fc800078e0032 */
[----:B-1---5:R-:W-:Y:S05]  /*2d540*/  CALL.REL.NOINC `($_ZN7cutlass13device_kernelIN5flash19enable_sm80_to_sm89INS1_16FlashAttnBwdSm80INS1_25CollectiveMainloopBwdSm80ILi2ELi2EN4cute5tupleIJNS5_1CILi128EEES8_NS7_ILi64EEEEEENS_10bfloat16_tEfNS_4arch4Sm80ELb1ELb0ELb1ELb1ELb1ELb0ELb0ELb0ELi2ELi4ELi4ELi4ELb0EEENS1_24CollectiveEpilogueBwdGQAISA_fSD_Li256ELb1ELb1EEENS1_25SingleTileBwdLPTSchedulerILb1ELi128ELb1EEEEEEEEEvNT_6ParamsE$_ZN4cute8smem_ptrIPN7cutlass10bfloat16_tEECI1NS_12iter_adaptorIS3_S4_EEES3_) ;  /* 0xfffde26000007944 */ /* 0x022fea0003c3ffff */
[----:B-1----:R-:W2:Y:S01]  /*2d550*/  LDL.64 R2, [R1+0x758] ;  /* 0x0007580001027983 */ /* 0x002ea20000100a00 */
[----:B------:R-:W-:Y:S01]  /*2d560*/  IMAD.MOV.U32 R60, RZ, RZ, R23 ;  /* 0x000000ffff3c7224 */ /* 0x000fe200078e0017 */
[----:B------:R-:W-:-:S02]  /*2d570*/  MOV R67, R22 ;  /* 0x0000001600437202 */ /* 0x000fc40000000f00 */
[----:B------:R-:W-:Y:S01]  /*2d580*/  MOV R6, 0x2d5b0 ;  /* 0x0002d5b000067802 */ /* 0x000fe20000000f00 */
[----:B--2---:R1:W-:Y:S04]  /*2d590*/  STL.64 [R1+0x770], R2 ;  /* 0x0007700201007387 */ /* 0x0043e80000100a00 */
[----:B-1----:R-:W-:Y:S05]  /*2d5a0*/  CALL.REL.NOINC `($_ZN7cutlass13device_kernelIN5flash19enable_sm80_to_sm89INS1_16FlashAttnBwdSm80INS1_25CollectiveMainloopBwdSm80ILi2ELi2EN4cute5tupleIJNS5_1CILi128EEES8_NS7_ILi64EEEEEENS_10bfloat16_tEfNS_4arch4Sm80ELb1ELb0ELb1ELb1ELb1ELb0ELb0ELb0ELi2ELi4ELi4ELi4ELb0EEENS1_24CollectiveEpilogueBwdGQAISA_fSD_Li256ELb1ELb1EEENS1_25SingleTileBwdLPTSchedulerILb1ELi128ELb1EEEEEEEEEvNT_6ParamsE$_ZN4cute3eso3ESOILb0ELb0EJNS_6LayoutINS_5tupleIJNS3_IJNS_1CILi2EEES5_EEES6_NS4_ILi8EEEEEENS3_IJNS3_IJiNS4_ILi512EEEEEENS3_IJiiEEENS4_ILi1024EEEEEEEENS_10ViewEngineINS_8smem_ptrIPN7cutlass10bfloat16_tEEEEEEEC2ERKSE_RKSL_) ;  /* 0xfffd930000007944 */ /* 0x002fea0003c3ffff */
[----:B-1----:R1:W5:Y:S04]  /*2d5b0*/  LDL R5, [R1+0x75c] ;  /* 0x00075c0001057983 */ /* 0x0023680000100800 */
[----:B------:R1:W5:Y:S01]  /*2d5c0*/  LDL R3, [R1+0x760] ;  /* 0x0007600001037983 */ /* 0x0003620000100800 */
[----:B------:R-:W-:-:S03]  /*2d5d0*/  MOV R4, 0x2d5f0 ;  /* 0x0002d5f000047802 */ /* 0x000fc60000000f00 */
[----:B-1---5:R-:W-:Y:S05]  /*2d5e0*/  CALL.REL.NOINC `($_ZN7cutlass13device_kernelIN5flash19enable_sm80_to_sm89INS1_16FlashAttnBwdSm80INS1_25CollectiveMainloopBwdSm80ILi2ELi2EN4cute5tupleIJNS5_1CILi128EEES8_NS7_ILi64EEEEEENS_10bfloat16_tEfNS_4arch4Sm80ELb1ELb0ELb1ELb1ELb1ELb0ELb0ELb0ELi2ELi4ELi4ELi4ELb0EEENS1_24CollectiveEpilogueBwdGQAISA_fSD_Li256ELb1ELb1EEENS1_25SingleTileBwdLPTSchedulerILb1ELi128ELb1EEEEEEEEEvNT_6ParamsE$_ZZN4cute4takeILi1ELi3ENS_5tupleIJNS1_IJiNS_1CILi512EEEEEENS1_IJiiEEENS2_ILi1024EEEEEEEEDaRKT1_ENKUlDpRKT_E_clIJS5_S6_EEEDaSE_) ;  /* 0xfffdf95000007944 */ /* 0x022fea0003c3ffff */
[----:B------:R-:W-:Y:S02]  /*2d5f0*/  MOV R4, 0x2d610 ;  /* 0x0002d61000047802 */ /* 0x000fe40000000f00 */
[----:B-1---5:R-:W-:Y:S05]  /*2d600*/  CALL.REL.NOINC `($_ZN7cutlass13device_kernelIN5flash19enable_sm80_to_sm89INS1_16FlashAttnBwdSm80INS1_25CollectiveMainloopBwdSm80ILi2ELi2EN4cute5tupleIJNS5_1CILi128EEES8_NS7_ILi64EEEEEENS_10bfloat16_tEfNS_4arch4Sm80ELb1ELb0ELb1ELb1ELb1ELb0ELb0ELb0ELi2ELi4ELi4ELi4ELb0EEENS1_24CollectiveEpilogueBwdGQAISA_fSD_Li256ELb1ELb1EEENS1_25SingleTileBwdLPTSchedulerILb1ELi128ELb1EEEEEEEEEvNT_6ParamsE$_ZZN4cute16flatten_to_tupleINS_5tupleIJNS1_IJiiEEENS_1CILi1024EEEEEEEEDaRKT_ENKUlRKT_E_clIS2_EEDaSB_) ;  /* 0xfffdf44000007944 */ /* 0x022fea0003c3ffff */
[----:B------:R1:W-:Y:S01]  /*2d610*/  STL [R14], R2 ;  /* 0x000000020e007387 */ /* 0x0003e20000100800 */
[----:B------:R-:W-:Y:S02]  /*2d620*/  MOV R60, R58 ;  /* 0x0000003a003c7202 */ /* 0x000fe40000000f00 */
[----:B------:R-:W-:Y:S01]  /*2d630*/  MOV R4, 0x2d660 ;  /* 0x0002d66000047802 */ /* 0x000fe20000000f00 */
[----:B------:R1:W-:Y:S04]  /*2d640*/  STL [R14+0x4], R3 ;  /* 0x000004030e007387 */ /* 0x0003e80000100800 */
[----:B-1----:R-:W-:Y:S05]  /*2d650*/  CALL.REL.NOINC `($_ZN7cutlass13device_kernelIN5flash19enable_sm80_to_sm89INS1_16FlashAttnBwdSm80INS1_25CollectiveMainloopBwdSm80ILi2ELi2EN4cute5tupleIJNS5_1CILi128EEES8_NS7_ILi64EEEEEENS_10bfloat16_tEfNS_4arch4Sm80ELb1ELb0ELb1ELb1ELb1ELb0ELb0ELb0ELi2ELi4ELi4ELi4ELb0EEENS1_24CollectiveEpilogueBwdGQAISA_fSD_Li256ELb1ELb1EEENS1_25SingleTileBwdLPTSchedulerILb1ELi128ELb1EEEEEEEEEvNT_6ParamsE$_ZZN4cute12filter_tupleINS_5tupleIJNS1_IJiiEEENS_1CILi1024EEEEEEZNS_16flatten_to_tupleIS5_EEDaRKT_EUlRKT_E_EEDaS9_OT0_ENKUlDpSC_E_clIJS2_NS1_IJS4_EEEEEEDaSG_) ;  /* 0xfffde4b000007944 */ /* 0x002fea0003c3ffff */
        /* <DEDUP_REMOVED lines=22> */
[----:B--2--5:R-:W-:Y:S05]  /*2d7c0*/  CALL.REL.NOINC `($_ZN7cutlass13device_kernelIN5flash19enable_sm80_to_sm89INS1_16FlashAttnBwdSm80INS1_25CollectiveMainloopBwdSm80ILi2ELi2EN4cute5tupleIJNS5_1CILi128EEES8_NS7_ILi64EEEEEENS_10bfloat16_tEfNS_4arch4Sm80ELb1ELb0ELb1ELb1ELb1ELb0ELb0ELb0ELi2ELi4ELi4ELi4ELb0EEENS1_24CollectiveEpilogueBwdGQAISA_fSD_Li256ELb1ELb1EEENS1_25SingleTileBwdLPTSchedulerILb1ELi128ELb1EEEEEEEEEvNT_6ParamsE$_ZN4cute3eso3ESOILb1ELb0EJNS_10UnderscoreES2_S2_iEEC2ERKS2_S5_S5_RKi) ;  /* 0xfffda3a000007944 */ /* 0x024fea0003c3ffff */
[----:B------:R-:W-:Y:S01]  /*2d7d0*/  ULDC.64 UR4, c[0x0][0x118] ;  /* 0x0000460000047ab9 */ /* 0x000fe20000000a00 */
[----:B------:R2:W5:Y:S04]  /*2d7e0*/  LDL R5, [R1+0x758] ;  /* 0x0007580001057983 */ /* 0x0005680000100800 */
[----:B-1----:R2:W5:Y:S01]  /*2d7f0*/  LD.E R3, [R10.64] ;  /* 0x000000040a037980 */ /* 0x002562000c101900 */
[----:B------:R-:W-:-:S03]  /*2d800*/  MOV R4, 0x2d820 ;  /* 0x0002d82000047802 */ /* 0x000fc60000000f00 */
[----:B--2--5:R-:W-:Y:S05]  /*2d810*/  CALL.REL.NOINC `($_ZN7cutlass13device_kernelIN5flash19enable_sm80_to_sm89INS1_16FlashAttnBwdSm80INS1_25CollectiveMainloopBwdSm80ILi2ELi2EN4cute5tupleIJNS5_1CILi128EEES8_NS7_ILi64EEEEEENS_10bfloat16_tEfNS_4arch4Sm80ELb1ELb0ELb1ELb1ELb1ELb0ELb0ELb0ELi2ELi4ELi4ELi4ELb0EEENS1_24CollectiveEpilogueBwdGQAISA_fSD_Li256ELb1ELb1EEENS1_25SingleTileBwdLPTSchedulerILb1ELi128ELb1EEEEEEEEEvNT_6ParamsE$_ZZN4cute5sliceINS_5tupleIJNS_10UnderscoreES2_S2_iEEENS1_IJNS1_IJNS_1CILi1EEENS4_ILi0EEEEEEiNS4_ILi1024EEENS4_ILi8192EEEEEEEEDaRKT_RKT0_ENKUlRKT_RKT0_E_clIS2_iEEDaSJ_SM_) ;  /* 0xfffdf8e000007944 */ /* 0x024fea0003c3ffff */
[----:B------:R-:W-:Y:S02]  /*2d820*/  MOV R4, 0x2d840 ;  /* 0x0002d84000047802 */ /* 0x000fe40000000f00 */
[----:B-1---5:R-:W-:Y:S05]  /*2d830*/  CALL.REL.NOINC `($_ZN7cutlass13device_kernelIN5flash19enable_sm80_to_sm89INS1_16FlashAttnBwdSm80INS1_25CollectiveMainloopBwdSm80ILi2ELi2EN4cute5tupleIJNS5_1CILi128EEES8_NS7_ILi64EEEEEENS_10bfloat16_tEfNS_4arch4Sm80ELb1ELb0ELb1ELb1ELb1ELb0ELb0ELb0ELi2ELi4ELi4ELi4ELb0EEENS1_24CollectiveEpilogueBwdGQAISA_fSD_Li256ELb1ELb1EEENS1_25SingleTileBwdLPTSchedulerILb1ELi128ELb1EEEEEEEEEvNT_6ParamsE$_ZZN4cute12filter_tupleINS_5tupleIJNS_10UnderscoreES2_S2_iEEENS1_IJNS1_IJNS_1CILi1EEENS4_ILi0EEEEEEiNS4_ILi1024EEENS4_ILi8192EEEEEEZNS_5sliceIS3_SA_EEDaRKT_RKT0_EUlRKT_RKT0_E_EEDaSE_SH_OT1_ENKUlDpSK_E_clIJNS1_IJS7_EEENS1_IJiEEENS1_IJS8_EEENS1_IJEEEEEEDaSR_) ;  /* 0xfffde52000007944 */ /* 0x022fea0003c3ffff */
[----:B------:R-:W-:Y:S02]  /*2d840*/  MOV R4, 0x2d860 ;  /* 0x0002d86000047802 */ /* 0x000fe40000000f00 */
[----:B-1---5:R-:W-:Y:S05]  /*2d850*/  CALL.REL.NOINC `($_ZN7cutlass13device_kernelIN5flash19enable_sm80_to_sm89INS1_16FlashAttnBwdSm80INS1_25CollectiveMainloopBwdSm80ILi2ELi2EN4cute5tupleIJNS5_1CILi128EEES8_NS7_ILi64EEEEEENS_10bfloat16_tEfNS_4arch4Sm80ELb1ELb0ELb1ELb1ELb1ELb0ELb0ELb0ELi2ELi4ELi4ELi4ELb0EEENS1_24CollectiveEpilogueBwdGQAISA_fSD_Li256ELb1ELb1EEENS1_25SingleTileBwdLPTSchedulerILb1ELi128ELb1EEEEEEEEEvNT_6ParamsE$_ZN4cute5tupleIJNS0_IJNS0_IJNS_1CILi8EEENS1_ILi1EEEEEENS1_ILi2EEES2_EEENS0_IJNS0_IJS3_NS1_ILi0EEEEEEiNS1_ILi1024EEEEEEEEC2ERKS6_RKSA_) ;  /* 0xfffdd80000007944 */ /* 0x022fea0003c3ffff */
[----:B------:R1:W5:Y:S01]  /*2d860*/  LDL R2, [R1+0x758] ;  /* 0x0007580001027983 */ /* 0x0003620000100800 */
[----:B------:R-:W-:Y:S02]  /*2d870*/  SHF.L.U32 R6, R5, 0xd, RZ ;  /* 0x0000000d05067819 */ /* 0x000fe400000006ff */
[----:B------:R-:W-:-:S03]  /*2d880*/  MOV R4, 0x2d8b0 ;  /* 0x0002d8b000047802 */ /* 0x000fc60000000f00 */
[----:B------:R1:W-:Y:S04]  /*2d890*/  STL [R1+0x11e0], R6 ;  /* 0x0011e00601007387 */ /* 0x0003e80000100800 */
[----:B-1---5:R-:W-:Y:S05]  /*2d8a0*/  CALL.REL.NOINC `($_ZN7cutlass13device_kernelIN5flash19enable_sm80_to_sm89INS1_16FlashAttnBwdSm80INS1_25CollectiveMainloopBwdSm80ILi2ELi2EN4cute5tupleIJNS5_1CILi128EEES8_NS7_ILi64EEEEEENS_10bfloat16_tEfNS_4arch4Sm80ELb1ELb0ELb1ELb1ELb1ELb0ELb0ELb0ELi2ELi4ELi4ELi4ELb0EEENS1_24CollectiveEpilogueBwdGQAISA_fSD_Li256ELb1ELb1EEENS1_25SingleTileBwdLPTSchedulerILb1ELi128ELb1EEEEEEEEEvNT_6ParamsE$_ZN4cute3eso3ESOILb0ELb0EJNS_6LayoutINS_5tupleIJNS3_IJNS_1CILi8EEENS4_ILi1EEEEEENS4_ILi2EEES5_EEENS3_IJNS3_IJS6_NS4_ILi0EEEEEEiNS4_ILi1024EEEEEEEEiEEC2ERKSE_RKi) ;  /* 0xfffd963000007944 */ /* 0x022fea0003c3ffff */
[----:B------:R-:W-:Y:S01]  /*2d8b0*/  ULDC.64 UR4, c[0x0][0x118] ;  /* 0x0000460000047ab9 */ /* 0x000fe20000000a00 */
[----:B-1----:R-:W2:Y:S04]  /*2d8c0*/  LDL.64 R4, [R1+0x758] ;  /* 0x0007580001047983 */ /* 0x002ea80000100a00 */
[----:B------:R-:W2:Y:S01]  /*2d8d0*/  LD.E.64 R2, [R10.64+0x8] ;  /* 0x000008040a027980 */ /* 0x000ea2000c101b00 */
[----:B------:R-:W-:Y:S02]  /*2d8e0*/  MOV R9, R23 ;  /* 0x0000001700097202 */ /* 0x000fe40000000f00 */
[----:B------:R-:W-:Y:S01]  /*2d8f0*/  MOV R8, 0x2d920 ;  /* 0x0002d92000087802 */ /* 0x000fe20000000f00 */
[----:B--2---:R-:W-:-:S04]  /*2d900*/  IMAD.WIDE R2, R5, 0x2, R2 ;  /* 0x0000000205027825 */ /* 0x004fc800078e0202 */
[----:B------:R-:W-:Y:S05]  /*2d910*/  CALL.REL.NOINC `($_ZN7cutlass13device_kernelIN5flash19enable_sm80_to_sm89INS1_16FlashAttnBwdSm80INS1_25CollectiveMainloopBwdSm80ILi2ELi2EN4cute5tupleIJNS5_1CILi128EEES8_NS7_ILi64EEEEEENS_10bfloat16_tEfNS_4arch4Sm80ELb1ELb0ELb1ELb1ELb1ELb0ELb0ELb0ELi2ELi4ELi4ELi4ELb0EEENS1_24CollectiveEpilogueBwdGQAISA_fSD_Li256ELb1ELb1EEENS1_25SingleTileBwdLPTSchedulerILb1ELi128ELb1EEEEEEEEEvNT_6ParamsE$_ZN4cute8smem_ptrIPN7cutlass10bfloat16_tEECI1NS_12iter_adaptorIS3_S4_EEES3_) ;  /* 0xfffdde9000007944 */ /* 0x000fea0003c3ffff */
[----:B-1----:R-:W2:Y:S01]  /*2d920*/  LDL.64 R2, [R1+0x758] ;  /* 0x0007580001027983 */ /* 0x002ea20000100a00 */
[----:B------:R-:W-:-:S02]  /*2d930*/  MOV R6, R4 ;  /* 0x0000000400067202 */ /* 0x000fc40000000f00 */
[----:B------:R-:W-:Y:S01]  /*2d940*/  MOV R4, 0x2d970 ;  /* 0x0002d97000047802 */ /* 0x000fe20000000f00 */
[----:B--2---:R1:W-:Y:S04]  /*2d950*/  STL.64 [R1+0x770], R2 ;  /* 0x0007700201007387 */ /* 0x0043e80000100a00 */
[----:B-1----:R-:W-:Y:S05]  /*2d960*/  CALL.REL.NOINC `($_ZN7cutlass13device_kernelIN5flash19enable_sm80_to_sm89INS1_16FlashAttnBwdSm80INS1_25CollectiveMainloopBwdSm80ILi2ELi2EN4cute5tupleIJNS5_1CILi128EEES8_NS7_ILi64EEEEEENS_10bfloat16_tEfNS_4arch4Sm80ELb1ELb0ELb1ELb1ELb1ELb0ELb0ELb0ELi2ELi4ELi4ELi4ELb0EEENS1_24CollectiveEpilogueBwdGQAISA_fSD_Li256ELb1ELb1EEENS1_25SingleTileBwdLPTSchedulerILb1ELi128ELb1EEEEEEEEEvNT_6ParamsE$_ZN4cute3eso3ESOILb0ELb0EJNS_6LayoutINS_5tupleIJNS3_IJNS_1CILi8EEENS4_ILi1EEEEEENS4_ILi2EEES5_EEENS3_IJNS3_IJS6_NS4_ILi0EEEEEEiNS4_ILi1024EEEEEEEENS_10ViewEngineINS_8smem_ptrIPN7cutlass10bfloat16_tEEEEEEEC2ERKSE_RKSL_) ;  /* 0xfffd950000007944 */ /* 0x002fea0003c3ffff */
[----:B-1----:R-:W2:Y:S01]  /*2d970*/  LDL.64 R2, [R24+0xe0] ;  /* 0x0000e00018027983 */ /* 0x002ea20000100a00 */
[----:B------:R-:W-:-:S03]  /*2d980*/  ULDC.64 UR4, c[0x0][0x118] ;  /* 0x0000460000047ab9 */ /* 0x000fc60000000a00 */
[----:B------:R1:W5:Y:S04]  /*2d990*/  LDL R44, [R1+0x758] ;  /* 0x00075800012c7983 */ /* 0x0003680000100800 */
[----:B------:R1:W5:Y:S04]  /*2d9a0*/  LDL.64 R56, [R1+0x760] ;  /* 0x0007600001387983 */ /* 0x0003680000100a00 */
[----:B------:R1:W5:Y:S04]  /*2d9b0*/  LDL.64 R10, [R24+0xc8] ;  /* 0x0000c800180a7983 */ /* 0x0003680000100a00 */
[----:B--2---:R-:W5:Y:S01]  /*2d9c0*/  LD.E.64 R2, [R2.64] ;  /* 0x0000000402027980 */ /* 0x004f62000c101b00 */
[----:B------:R-:W-:-:S03]  /*2d9d0*/  MOV R6, 0x2d9f0 ;  /* 0x0002d9f000067802 */ /* 0x000fc60000000f00 */
[----:B-1---5:R-:W-:Y:S05]  /*2d9e0*/  CALL.REL.NOINC `($_ZN7cutlass13device_kernelIN5flash19enable_sm80_to_sm89INS1_16FlashAttnBwdSm80INS1_25CollectiveMainloopBwdSm80ILi2ELi2EN4cute5tupleIJNS5_1CILi128EEES8_NS7_ILi64EEEEEENS_10bfloat16_tEfNS_4arch4Sm80ELb1ELb0ELb1ELb1ELb1ELb0ELb0ELb0ELi2ELi4ELi4ELi4ELb0EEENS1_24CollectiveEpilogueBwdGQAISA_fSD_Li256ELb1ELb1EEENS1_25SingleTileBwdLPTSchedulerILb1ELi128ELb1EEEEEEEEEvNT_6ParamsE$_ZN4cute3eso3ESOILb1ELb0EJNS_14ComposedLayoutINS_7SwizzleILi3ELi3ELi3EEENS_1CILi0EEENS_6LayoutINS_5tupleIJNS8_IJNS8_IJNS5_ILi4EEENS5_ILi8EEEEEENS8_IJS9_NS5_ILi1EEEEEEEEENS8_IJNS8_IJNS5_ILi2EEESF_SF_EEENS8_IJSF_SA_EEEEEEEEENS8_IJNS8_IJNS8_IJNS5_ILi128EEESC_EEENS8_IJNS5_ILi16EEES6_EEEEEENS8_IJNS8_IJNS5_ILi64EEESA_NS5_ILi512EEEEEENS8_IJNS5_ILi8192EEENS5_ILi1024EEEEEEEEEEEEEEEENS_10ViewEngineINS_8smem_ptrIPN7cutlass10bfloat16_tEEEEEEEC2ERKSY_RKS15_) ;  /* 0xfffda3a000007944 */ /* 0x022fea0003c3ffff */
        /* <DEDUP_REMOVED lines=29> */
[----:B-12--5:R-:W-:Y:S05]  /*2dbc0*/  CALL.REL.NOINC `($_ZN7cutlass13device_kernelIN5flash19enable_sm80_to_sm89INS1_16FlashAttnBwdSm80INS1_25CollectiveMainloopBwdSm80ILi2ELi2EN4cute5tupleIJNS5_1CILi128EEES8_NS7_ILi64EEEEEENS_10bfloat16_tEfNS_4arch4Sm80ELb1ELb0ELb1ELb1ELb1ELb0ELb0ELb0ELi2ELi4ELi4ELi4ELb0EEENS1_24CollectiveEpilogueBwdGQAISA_fSD_Li256ELb1ELb1EEENS1_25SingleTileBwdLPTSchedulerILb1ELi128ELb1EEEEEEEEEvNT_6ParamsE$_ZZN4cute7idx2crdINS_5tupleIJiiNS_1CILi0EEEEEENS1_IJNS1_IJNS2_ILi4EEENS2_ILi8EEEEEES5_NS2_ILi1EEEEEEEEDaRKT_RKT0_ENKUlRKT_RKT0_E_clIiS7_EEDaSI_SL_) ;  /* 0xfffe207000007944 */ /* 0x026fea0003c3ffff */
[----:B------:R-:W-:Y:S02]  /*2dbd0*/  MOV R2, 0x2dbf0 ;  /* 0x0002dbf000027802 */ /* 0x000fe40000000f00 */
[----:B-1----:R-:W-:Y:S05]  /*2dbe0*/  CALL.REL.NOINC `($_ZN7cutlass13device_kernelIN5flash19enable_sm80_to_sm89INS1_16FlashAttnBwdSm80INS1_25CollectiveMainloopBwdSm80ILi2ELi2EN4cute5tupleIJNS5_1CILi128EEES8_NS7_ILi64EEEEEENS_10bfloat16_tEfNS_4arch4Sm80ELb1ELb0ELb1ELb1ELb1ELb0ELb0ELb0ELi2ELi4ELi4ELi4ELb0EEENS1_24CollectiveEpilogueBwdGQAISA_fSD_Li256ELb1ELb1EEENS1_25SingleTileBwdLPTSchedulerILb1ELi128ELb1EEEEEEEEEvNT_6ParamsE$_ZZN4cute7idx2crdINS_5tupleIJiiNS_1CILi0EEEEEENS1_IJNS1_IJNS2_ILi4EEENS2_ILi8EEEEEES5_NS2_ILi1EEEEEEEEDaRKT_RKT0_ENKUlRKT_RKT0_E_clIiS5_EEDaSI_SL_) ;  /* 0xfffe202000007944 */ /* 0x002fea0003c3ffff */
[----:B------:R1:W-:Y:S01]  /*2dbf0*/  STL [R14], R6 ;  /* 0x000000060e007387 */ /* 0x0003e20000100800 */
[----:B------:R-:W-:Y:S02]  /*2dc00*/  MOV R2, R58 ;  /* 0x0000003a00027202 */ /* 0x000fe40000000f00 */
[----:B------:R-:W-:-:S02]  /*2dc10*/  MOV R72, 0x2dc30 ;  /* 0x0002dc3000487802 */ /* 0x000fc40000000f00 */
[----:B-1----:R-:W-:Y:S05]  /*2dc20*/  CALL.REL.NOINC `($_ZN7cutlass13device_kernelIN5flash19enable_sm80_to_sm89INS1_16FlashAttnBwdSm80INS1_25CollectiveMainloopBwdSm80ILi2ELi2EN4cute5tupleIJNS5_1CILi128EEES8_NS7_ILi64EEEEEENS_10bfloat16_tEfNS_4arch4Sm80ELb1ELb0ELb1ELb1ELb1ELb0ELb0ELb0ELi2ELi4ELi4ELi4ELb0EEENS1_24CollectiveEpilogueBwdGQAISA_fSD_Li256ELb1ELb1EEENS1_25SingleTileBwdLPTSchedulerILb1ELi128ELb1EEEEEEEEEvNT_6ParamsE$_ZZN4cute9transformINS_5tupleIJiiNS_1CILi0EEEEEENS1_IJNS1_IJNS2_ILi4EEENS2_ILi8EEEEEES5_NS2_ILi1EEEEEEZNS_7idx2crdIS4_S9_EEDaRKT_RKT0_EUlRKT_RKT0_E_EEDaSD_SG_OT1_ENKUlDpSJ_E_clIJNS1_IJiiEEEiS3_EEEDaSQ_) ;  /* 0xfffe275000007944 */ /* 0x002fea0003c3ffff */
[----:B------:R-:W-:Y:S02]  /*2dc30*/  MOV R6, 0x2dc50 ;  /* 0x0002dc5000067802 */ /* 0x000fe40000000f00 */
[----:B--2--5:R-:W-:Y:S05]  /*2dc40*/  CALL.REL.NOINC `($_ZN7cutlass13device_kernelIN5flash19enable_sm80_to_sm89INS1_16FlashAttnBwdSm80INS1_25CollectiveMainloopBwdSm80ILi2ELi2EN4cute5tupleIJNS5_1CILi128EEES8_NS7_ILi64EEEEEENS_10bfloat16_tEfNS_4arch4Sm80ELb1ELb0ELb1ELb1ELb1ELb0ELb0ELb0ELi2ELi4ELi4ELi4ELb0EEENS1_24CollectiveEpilogueBwdGQAISA_fSD_Li256ELb1ELb1EEENS1_25SingleTileBwdLPTSchedulerILb1ELi128ELb1EEEEEEEEEvNT_6ParamsE$_ZZN4cute13to_mixed_bitsINS_5tupleIJNS1_IJNS_1CILi4EEENS2_ILi8EEEEEES3_NS2_ILi1EEEEEENS1_IJNS1_IJNS2_ILi128EEENS2_ILi0EEEEEENS2_ILi16EEES9_EEENS1_IJNS1_IJiiEEEiS9_EEEEEDaRKT_RKT0_RKT1_ENKUlRKT_RKT0_RKT1_E_clIS5_SA_SD_EEDaSQ_ST_SW_) ;  /* 0xfffdeac000007944 */ /* 0x024fea0003c3ffff */
[----:B------:R-:W-:Y:S02]  /*2dc50*/  MOV R6, 0x2dc70 ;  /* 0x0002dc7000067802 */ /* 0x000fe40000000f00 */
[----:B------:R-:W-:Y:S05]  /*2dc60*/  CALL.REL.NOINC `($_ZN7cutlass13device_kernelIN5flash19enable_sm80_to_sm89INS1_16FlashAttnBwdSm80INS1_25CollectiveMainloopBwdSm80ILi2ELi2EN4cute5tupleIJNS5_1CILi128EEES8_NS7_ILi64EEEEEENS_10bfloat16_tEfNS_4arch4Sm80ELb1ELb0ELb1ELb1ELb1ELb0ELb0ELb0ELi2ELi4ELi4ELi4ELb0EEENS1_24CollectiveEpilogueBwdGQAISA_fSD_Li256ELb1ELb1EEENS1_25SingleTileBwdLPTSchedulerILb1ELi128ELb1EEEEEEEEEvNT_6ParamsE$_ZZN4cute13to_mixed_bitsINS_5tupleIJNS1_IJNS_1CILi4EEENS2_ILi8EEEEEES3_NS2_ILi1EEEEEENS1_IJNS1_IJNS2_ILi128EEENS2_ILi0EEEEEENS2_ILi16EEES9_EEENS1_IJNS1_IJiiEEEiS9_EEEEEDaRKT_RKT0_RKT1_ENKUlRKT_RKT0_RKT1_E_clIS3_SB_iEEDaSQ_ST_SW_) ;  /* 0xfffdea5000007944 */ /* 0x000fea0003c3ffff */
[----:B------:R-:W-:Y:S02]  /*2dc70*/  MOV R5, R2 ;  /* 0x0000000200057202 */ /* 0x000fe40000000f00 */
[----:B------:R-:W-:-:S02]  /*2dc80*/  MOV R2, 0x2dca0 ;  /* 0x0002dca000027802 */ /* 0x000fc40000000f00 */
[----:B------:R-:W-:Y:S05]  /*2dc90*/  CALL.REL.NOINC `($_ZN7cutlass13device_kernelIN5flash19enable_sm80_to_sm89INS1_16FlashAttnBwdSm80INS1_25CollectiveMainloopBwdSm80ILi2ELi2EN4cute5tupleIJNS5_1CILi128EEES8_NS7_ILi64EEEEEENS_10bfloat16_tEfNS_4arch4Sm80ELb1ELb0ELb1ELb1ELb1ELb0ELb0ELb0ELi2ELi4ELi4ELi4ELb0EEENS1_24CollectiveEpilogueBwdGQAISA_fSD_Li256ELb1ELb1EEENS1_25SingleTileBwdLPTSchedulerILb1ELi128ELb1EEEEEEEEEvNT_6ParamsE$_ZZN4cute13to_mixed_bitsINS_5tupleIJNS1_IJNS_1CILi4EEENS2_ILi8EEEEEES3_NS2_ILi1EEEEEENS1_IJNS1_IJNS2_ILi128EEENS2_ILi0EEEEEENS2_ILi16EEES9_EEENS1_IJNS1_IJiiEEEiS9_EEEEEDaRKT_RKT0_RKT1_ENKUlDpRKT_E_clIJNS_9MixedBitsILj0ELj384EEENSU_ILj0ELj48EEENS2_ILj0EEEEEEDaSR_) ;  /* 0xfffde9d000007944 */ /* 0x000fea0003c3ffff */
[----:B------:R-:W-:Y:S02]  /*2dca0*/  SHF.R.S32.HI R5, RZ, 0x1f, R4 ;  /* 0x0000001fff057819 */ /* 0x000fe40000011404 */
[----:B------:R-:W-:-:S02]  /*2dcb0*/  LOP3.LUT R3, R3, 0x1b0, RZ, 0xc0, !PT ;  /* 0x000001b003037812 */ /* 0x000fc400078ec0ff */
[----:B------:R-:W-:Y:S02]  /*2dcc0*/  LEA.HI R5, R5, R4, RZ, 0x2 ;  /* 0x0000000405057211 */ /* 0x000fe400078f10ff */
[----:B------:R-:W-:Y:S02]  /*2dcd0*/  MOV R4, 0x2dd10 ;  /* 0x0002dd1000047802 */ /* 0x000fe40000000f00 */
[----:B------:R-:W-:-:S05]  /*2dce0*/  SHF.R.S32.HI R2, RZ, 0x2, R5 ;  /* 0x00000002ff027819 */ /* 0x000fca0000011405 */
[----:B------:R1:W-:Y:S02]  /*2dcf0*/  STL [R1+0x77c], R2 ;  /* 0x00077c0201007387 */ /* 0x0003e40000100800 */
[----:B-1----:R-:W-:Y:S05]  /*2dd00*/  CALL.REL.NOINC `($_ZN7cutlass13device_kernelIN5flash19enable_sm80_to_sm89INS1_16FlashAttnBwdSm80INS1_25CollectiveMainloopBwdSm80ILi2ELi2EN4cute5tupleIJNS5_1CILi128EEES8_NS7_ILi64EEEEEENS_10bfloat16_tEfNS_4arch4Sm80ELb1ELb0ELb1ELb1ELb1ELb0ELb0ELb0ELi2ELi4ELi4ELi4ELb0EEENS1_24CollectiveEpilogueBwdGQAISA_fSD_Li256ELb1ELb1EEENS1_25SingleTileBwdLPTSchedulerILb1ELi128ELb1EEEEEEEEEvNT_6ParamsE$_ZN4cute5tupleIJNS_7SwizzleILi3ELi3ELi3EEENS_9MixedBitsILj0ELj432EEENS_6LayoutINS0_IJNS0_IJNS_1CILi2EEES7_S7_EEES7_NS6_ILi8EEEEEENS0_IJNS0_IJNS6_ILi64EEES9_NS6_ILi512EEEEEENS6_ILi8192EEENS6_ILi1024EEEEEEEEEEC2ERKS2_RKS4_RKSH_) ;  /* 0xfffdd88000007944 */ /* 0x002fea0003c3ffff */
[----:B-1----:R1:W5:Y:S01]  /*2dd10*/  LDL R2, [R1+0x758] ;  /* 0x0007580001027983 */ /* 0x0023620000100800 */
[----:B------:R-:W-:-:S03]  /*2dd20*/  MOV R4, 0x2dd40 ;  /* 0x0002dd4000047802 */ /* 0x000fc60000000f00 */
[----:B-1---5:R-:W-:Y:S05]  /*2dd30*/  CALL.REL.NOINC `($_ZN7cutlass13device_kernelIN5flash19enable_sm80_to_sm89INS1_16FlashAttnBwdSm80INS1_25CollectiveMainloopBwdSm80ILi2ELi2EN4cute5tupleIJNS5_1CILi128EEES8_NS7_ILi64EEEEEENS_10bfloat16_tEfNS_4arch4Sm80ELb1ELb0ELb1ELb1ELb1ELb0ELb0ELb0ELi2ELi4ELi4ELi4ELb0EEENS1_24CollectiveEpilogueBwdGQAISA_fSD_Li256ELb1ELb1EEENS1_25SingleTileBwdLPTSchedulerILb1ELi128ELb1EEEEEEEEEvNT_6ParamsE$_ZN4cute3eso3ESOILb0ELb0EJNS_14ComposedLayoutINS_7SwizzleILi3ELi3ELi3EEENS_9MixedBitsILj0ELj432EEENS_6LayoutINS_5tupleIJNS8_IJNS_1CILi2EEESA_SA_EEESA_NS9_ILi8EEEEEENS8_IJNS8_IJNS9_ILi64EEESC_NS9_ILi512EEEEEENS9_ILi8192EEENS9_ILi1024EEEEEEEEEEiEEC2ERKSL_RKi) ;  /* 0xfffd859000007944 */ /* 0x022fea0003c3ffff */
[----:B-1----:R-:W2:Y:S01]  /*2dd40*/  LDL.64 R4, [R1+0x758] ;  /* 0x0007580001047983 */ /* 0x002ea20000100a00 */
[----:B------:R-:W-:Y:S02]  /*2dd50*/  MOV R9, R23 ;  /* 0x0000001700097202 */ /* 0x000fe40000000f00 */
[----:B------:R-:W-:Y:S01]  /*2dd60*/  MOV R8, 0x2dd90 ;  /* 0x0002dd9000087802 */ /* 0x000fe20000000f00 */
[----:B--2---:R-:W-:-:S04]  /*2dd70*/  IMAD.WIDE R2, R5, 0x2, R16 ;  /* 0x0000000205027825 */ /* 0x004fc800078e0210 */
[----:B------:R-:W-:Y:S05]  /*2dd80*/  CALL.REL.NOINC `($_ZN7cutlass13device_kernelIN5flash19enable_sm80_to_sm89INS1_16FlashAttnBwdSm80INS1_25CollectiveMainloopBwdSm80ILi2ELi2EN4cute5tupleIJNS5_1CILi128EEES8_NS7_ILi64EEEEEENS_10bfloat16_tEfNS_4arch4Sm80ELb1ELb0ELb1ELb1ELb1ELb0ELb0ELb0ELi2ELi4ELi4ELi4ELb0EEENS1_24CollectiveEpilogueBwdGQAISA_fSD_Li256ELb1ELb1EEENS1_25SingleTileBwdLPTSchedulerILb1ELi128ELb1EEEEEEEEEvNT_6ParamsE$_ZN4cute8smem_ptrIPN7cutlass10bfloat16_tEECI1NS_12iter_adaptorIS3_S4_EEES3_) ;  /* 0xfffdda2000007944 */ /* 0x000fea0003c3ffff */
[----:B-1----:R-:W2:Y:S01]  /*2dd90*/  LDL.64 R2, [R1+0x758] ;  /* 0x0007580001027983 */ /* 0x002ea20000100a00 */
[----:B------:R-:W-:Y:S02]  /*2dda0*/  MOV R6, R4 ;  /* 0x0000000400067202 */ /* 0x000fe40000000f00 */
[----:B------:R-:W-:Y:S01]  /*2ddb0*/  MOV R4, 0x2dde0 ;  /* 0x0002dde000047802 */ /* 0x000fe20000000f00 */
[----:B--2---:R1:W-:Y:S04]  /*2ddc0*/  STL.64 [R1+0x770], R2 ;  /* 0x0007700201007387 */ /* 0x0043e80000100a00 */
[----:B-1----:R-:W-:Y:S05]  /*2ddd0*/  CALL.REL.NOINC `($_ZN7cutlass13device_kernelIN5flash19enable_sm80_to_sm89INS1_16FlashAttnBwdSm80INS1_25CollectiveMainloopBwdSm80ILi2ELi2EN4cute5tupleIJNS5_1CILi128EEES8_NS7_ILi64EEEEEENS_10bfloat16_tEfNS_4arch4Sm80ELb1ELb0ELb1ELb1ELb1ELb0ELb0ELb0ELi2ELi4ELi4ELi4ELb0EEENS1_24CollectiveEpilogueBwdGQAISA_fSD_Li256ELb1ELb1EEENS1_25SingleTileBwdLPTSchedulerILb1ELi128ELb1EEEEEEEEEvNT_6ParamsE$_ZN4cute3eso3ESOILb0ELb0EJNS_14ComposedLayoutINS_7SwizzleILi3ELi3ELi3EEENS_9MixedBitsILj0ELj432EEENS_6LayoutINS_5tupleIJNS8_IJNS_1CILi2EEESA_SA_EEESA_NS9_ILi8EEEEEENS8_IJNS8_IJNS9_ILi64EEESC_NS9_ILi512EEEEEENS9_ILi8192EEENS9_ILi1024EEEEEEEEEENS_10ViewEngineINS_8smem_ptrIPN7cutlass10bfloat16_tEEEEEEEC2ERKSL_RKSS_) ;  /* 0xfffd848000007944 */ /* 0x002fea0003c3ffff */
        /* <DEDUP_REMOVED lines=23> */
[----:B--2--5:R-:W-:Y:S05]  /*2df50*/  CALL.REL.NOINC `($_ZN7cutlass13device_kernelIN5flash19enable_sm80_to_sm89INS1_16FlashAttnBwdSm80INS1_25CollectiveMainloopBwdSm80ILi2ELi2EN4cute5tupleIJNS5_1CILi128EEES8_NS7_ILi64EEEEEENS_10bfloat16_tEfNS_4arch4Sm80ELb1ELb0ELb1ELb1ELb1ELb0ELb0ELb0ELi2ELi4ELi4ELi4ELb0EEENS1_24CollectiveEpilogueBwdGQAISA_fSD_Li256ELb1ELb1EEENS1_25SingleTileBwdLPTSchedulerILb1ELi128ELb1EEEEEEEEEvNT_6ParamsE$_ZN4cute3eso3ESOILb1ELb0EJNS_6LayoutINS_5tupleIJNS3_IJNS_1CILi8EEENS4_ILi1EEEEEENS4_ILi2EEES5_EEENS3_IJNS3_IJS6_NS4_ILi0EEEEEENS4_ILi64EEES5_EEEEENS_10ViewEngineIPN7cutlass10bfloat16_tEEEEEC2ERKSE_RKSJ_) ;  /* 0xfffdca7000007944 */ /* 0x024fea0003c3ffff */
[----:B------:R2:W5:Y:S01]  /*2df60*/  LDL.64 R52, [R1+0x758] ;  /* 0x0007580001347983 */ /* 0x0005620000100a00 */
[----:B-1----:R-:W-:Y:S01]  /*2df70*/  IMAD.MOV.U32 R6, RZ, RZ, R48 ;  /* 0x000000ffff067224 */ /* 0x002fe200078e0030 */
[----:B------:R-:W-:Y:S01]  /*2df80*/  MOV R3, R49 ;  /* 0x0000003100037202 */ /* 0x000fe20000000f00 */
[----:B------:R-:W-:Y:S01]  /*2df90*/  IMAD.MOV.U32 R67, RZ, RZ, R23 ;  /* 0x000000ffff437224 */ /* 0x000fe200078e0017 */
[----:B------:R-:W-:Y:S02]  /*2dfa0*/  MOV R4, 0x2dfc0 ;  /* 0x0002dfc000047802 */ /* 0x000fe40000000f00 */
[----:B--2--5:R-:W-:Y:S05]  /*2dfb0*/  CALL.REL.NOINC `($_ZN7cutlass13device_kernelIN5flash19enable_sm80_to_sm89INS1_16FlashAttnBwdSm80INS1_25CollectiveMainloopBwdSm80ILi2ELi2EN4cute5tupleIJNS5_1CILi128EEES8_NS7_ILi64EEEEEENS_10bfloat16_tEfNS_4arch4Sm80ELb1ELb0ELb1ELb1ELb1ELb0ELb0ELb0ELi2ELi4ELi4ELi4ELb0EEENS1_24CollectiveEpilogueBwdGQAISA_fSD_Li256ELb1ELb1EEENS1_25SingleTileBwdLPTSchedulerILb1ELi128ELb1EEEEEEEEEvNT_6ParamsE$_ZN4cute3eso3ESOILb1ELb0EJNS_6LayoutINS_5tupleIJNS3_IJNS3_IJNS_1CILi4EEENS4_ILi2EEEEEENS4_ILi1EEEEEES6_NS4_ILi8EEEEEENS3_IJNS3_IJNS3_IJS8_NS4_ILi32EEEEEENS4_ILi0EEEEEENS4_ILi64EEES5_EEEEENS_10ViewEngineIPN7cutlass10bfloat16_tEEEEEC2ERKSI_RKSN_) ;  /* 0xfffdb66000007944 */ /* 0x024fea0003c3ffff */
[----:B------:R-:W-:Y:S01]  /*2dfc0*/  ULDC.64 UR4, c[0x0][0x118] ;  /* 0x0000460000047ab9 */ /* 0x000fe20000000a00 */
[----:B------:R2:W5:Y:S04]  /*2dfd0*/  LDL.64 R50, [R1+0x758] ;  /* 0x0007580001327983 */ /* 0x0005680000100a00 */
[----:B-1----:R2:W5:Y:S01]  /*2dfe0*/  LD.E.64 R2, [R54.64] ;  /* 0x0000000436027980 */ /* 0x002562000c101b00 */
[----:B------:R-:W-:-:S02]  /*2dff0*/  MOV R9, R23 ;  /* 0x0000001700097202 */ /* 0x000fc40000000f00 */
[----:B------:R-:W-:Y:S02]  /*2e000*/  MOV R8, 0x2e020 ;  /* 0x0002e02000087802 */ /* 0x000fe40000000f00 */
[----:B--2--5:R-:W-:Y:S05]  /*2e010*/  CALL.REL.NOINC `($_ZN7cutlass13device_kernelIN5flash19enable_sm80_to_sm89INS1_16FlashAttnBwdSm80INS1_25CollectiveMainloopBwdSm80ILi2ELi2EN4cute5tupleIJNS5_1CILi128EEES8_NS7_ILi64EEEEEENS_10bfloat16_tEfNS_4arch4Sm80ELb1ELb0ELb1ELb1ELb1ELb0ELb0ELb0ELi2ELi4ELi4ELi4ELb0EEENS1_24CollectiveEpilogueBwdGQAISA_fSD_Li256ELb1ELb1EEENS1_25SingleTileBwdLPTSchedulerILb1ELi128ELb1EEEEEEEEEvNT_6ParamsE$_ZN4cute8smem_ptrIPN7cutlass10bfloat16_tEECI1NS_12iter_adaptorIS3_S4_EEES3_) ;  /* 0xfffdd79000007944 */ /* 0x024fea0003c3ffff */
[----:B-1----:R1:W5:Y:S01]  /*2e020*/  LDL.64 R2, [R1+0x758] ;  /* 0x0007580001027983 */ /* 0x0023620000100a00 */
[----:B------:R-:W-:-:S03]  /*2e030*/  MOV R6, 0x2e050 ;  /* 0x0002e05000067802 */ /* 0x000fc60000000f00 */
[----:B-1---5:R-:W-:Y:S05]  /*2e040*/  CALL.REL.NOINC `($_ZN7cutlass13device_kernelIN5flash19enable_sm80_to_sm89INS1_16FlashAttnBwdSm80INS1_25CollectiveMainloopBwdSm80ILi2ELi2EN4cute5tupleIJNS5_1CILi128EEES8_NS7_ILi64EEEEEENS_10bfloat16_tEfNS_4arch4Sm80ELb1ELb0ELb1ELb1ELb1ELb0ELb0ELb0ELi2ELi4ELi4ELi4ELb0EEENS1_24CollectiveEpilogueBwdGQAISA_fSD_Li256ELb1ELb1EEENS1_25SingleTileBwdLPTSchedulerILb1ELi128ELb1EEEEEEEEEvNT_6ParamsE$_ZN4cute3eso3ESOILb1ELb0EJNS_6LayoutINS_5tupleIJNS3_IJNS_1CILi8EEENS4_ILi1EEEEEENS4_ILi2EEEEEENS3_IJNS3_IJS6_NS4_ILi0EEEEEENS4_ILi8192EEEEEEEENS_10ViewEngineINS_8smem_ptrIPN7cutlass10bfloat16_tEEEEEEEC2ERKSE_RKSL_) ;  /* 0xfffdc7d000007944 */ /* 0x022fea0003c3ffff */
[----:B-1----:R1:W5:Y:S01]  /*2e050*/  LDL.64 R4, [R1+0x758] ;  /* 0x0007580001047983 */ /* 0x0023620000100a00 */
[----:B------:R-:W-:Y:S01]  /*2e060*/  IMAD.MOV.U32 R8, RZ, RZ, R52 ;  /* 0x000000ffff087224 */ /* 0x000fe200078e0034 */
[----:B------:R-:W-:Y:S02]  /*2e070*/  MOV R3, R53 ;  /* 0x0000003500037202 */ /* 0x000fe40000000f00 */
[----:B------:R-:W-:Y:S02]  /*2e080*/  MOV R6, 0x2e0a0 ;  /* 0x0002e0a000067802 */ /* 0x000fe40000000f00 */
[----:B-1---5:R-:W-:Y:S05]  /*2e090*/  CALL.REL.NOINC `($_ZN7cutlass13device_kernelIN5flash19enable_sm80_to_sm89INS1_16FlashAttnBwdSm80INS1_25CollectiveMainloopBwdSm80ILi2ELi2EN4cute5tupleIJNS5_1CILi128EEES8_NS7_ILi64EEEEEENS_10bfloat16_tEfNS_4arch4Sm80ELb1ELb0ELb1ELb1ELb1ELb0ELb0ELb0ELi2ELi4ELi4ELi4ELb0EEENS1_24CollectiveEpilogueBwdGQAISA_fSD_Li256ELb1ELb1EEENS1_25SingleTileBwdLPTSchedulerILb1ELi128ELb1EEEEEEEEEvNT_6ParamsE$_ZN4cute3eso3ESOILb1ELb0EJNS_6LayoutINS_5tupleIJNS3_IJNS_1CILi8EEENS4_ILi1EEEEEENS4_ILi2EEEEEENS3_IJNS3_IJS6_NS4_ILi0EEEEEENS4_ILi64EEEEEEEENS_10ViewEngineIPN7cutlass10bfloat16_tEEEEEC2ERKSE_RKSJ_) ;  /* 0xfffdc6f000007944 */ /* 0x022fea0003c3ffff */
[----:B-1----:R1:W5:Y:S01]  /*2e0a0*/  LDL.64 R2, [R1+0x758] ;  /* 0x0007580001027983 */ /* 0x0023620000100a00 */
[----:B------:R-:W-:Y:S02]  /*2e0b0*/  MOV R7, R5 ;  /* 0x0000000500077202 */ /* 0x000fe40000000f00 */
[----:B------:R-:W-:Y:S02]  /*2e0c0*/  MOV R6, 0x2e0e0 ;  /* 0x0002e0e000067802 */ /* 0x000fe40000000f00 */
[----:B-1---5:R-:W-:Y:S05]  /*2e0d0*/  CALL.REL.NOINC `($_ZN7cutlass13device_kernelIN5flash19enable_sm80_to_sm89INS1_16FlashAttnBwdSm80INS1_25CollectiveMainloopBwdSm80ILi2ELi2EN4cute5tupleIJNS5_1CILi128EEES8_NS7_ILi64EEEEEENS_10bfloat16_tEfNS_4arch4Sm80ELb1ELb0ELb1ELb1ELb1ELb0ELb0ELb0ELi2ELi4ELi4ELi4ELb0EEENS1_24CollectiveEpilogueBwdGQAISA_fSD_Li256ELb1ELb1EEENS1_25SingleTileBwdLPTSchedulerILb1ELi128ELb1EEEEEEEEEvNT_6ParamsE$_ZN4cute3eso3ESOILb1ELb0EJNS_6LayoutINS_5tupleIJNS3_IJNS_1CILi8EEENS4_ILi1EEEEEENS3_IJNS4_ILi2EEEEEEEEENS3_IJNS3_IJS6_NS4_ILi0EEEEEENS3_IJNS4_ILi8192EEEEEEEEEEENS_10ViewEngineINS_8smem_ptrIPN7cutlass10bfloat16_tEEEEEEEC2ERKSG_RKSN_) ;  /* 0xfffdc4b000007944 */ /* 0x022fea0003c3ffff */
[----:B-1----:R1:W5:Y:S01]  /*2e0e0*/  LDL.64 R4, [R1+0x758] ;  /* 0x0007580001047983 */ /* 0x0023620000100a00 */
[----:B------:R-:W-:Y:S02]  /*2e0f0*/  MOV R8, R2 ;  /* 0x0000000200087202 */ /* 0x000fe40000000f00 */
[----:B------:R-:W-:-:S02]  /*2e100*/  MOV R6, 0x2e120 ;  /* 0x0002e12000067802 */ /* 0x000fc40000000f00 */
[----:B-1---5:R-:W-:Y:S05]  /*2e110*/  CALL.REL.NOINC `($_ZN7cutlass13device_kernelIN5flash19enable_sm80_to_sm89INS1_16FlashAttnBwdSm80INS1_25CollectiveMainloopBwdSm80ILi2ELi2EN4cute5tupleIJNS5_1CILi128EEES8_NS7_ILi64EEEEEENS_10bfloat16_tEfNS_4arch4Sm80ELb1ELb0ELb1ELb1ELb1ELb0ELb0ELb0ELi2ELi4ELi4ELi4ELb0EEENS1_24CollectiveEpilogueBwdGQAISA_fSD_Li256ELb1ELb1EEENS1_25SingleTileBwdLPTSchedulerILb1ELi128ELb1EEEEEEEEEvNT_6ParamsE$_ZN4cute3eso3ESOILb1ELb0EJNS_6LayoutINS_5tupleIJNS3_IJNS_1CILi8EEENS4_ILi1EEEEEENS3_IJNS4_ILi2EEEEEEEEENS3_IJNS3_IJS6_NS4_ILi0EEEEEENS3_IJNS4_ILi64EEEEEEEEEEENS_10ViewEngineIPN7cutlass10bfloat16_tEEEEEC2ERKSG_RKSL_) ;  /* 0xfffdc42000007944 */ /* 0x022fea0003c3ffff */
[----:B-1----:R1:W5:Y:S01]  /*2e120*/  LDL.64 R2, [R1+0x758] ;  /* 0x0007580001027983 */ /* 0x0023620000100a00 */
[----:B------:R-:W-:-:S03]  /*2e130*/  MOV R8, 0x2e150 ;  /* 0x0002e15000087802 */ /* 0x000fc60000000f00 */
[----:B-1---5:R-:W-:Y:S05]  /*2e140*/  CALL.REL.NOINC `($_ZN7cutlass13device_kernelIN5flash19enable_sm80_to_sm89INS1_16FlashAttnBwdSm80INS1_25CollectiveMainloopBwdSm80ILi2ELi2EN4cute5tupleIJNS5_1CILi128EEES8_NS7_ILi64EEEEEENS_10bfloat16_tEfNS_4arch4Sm80ELb1ELb0ELb1ELb1ELb1ELb0ELb0ELb0ELi2ELi4ELi4ELi4ELb0EEENS1_24CollectiveEpilogueBwdGQAISA_fSD_Li256ELb1ELb1EEENS1_25SingleTileBwdLPTSchedulerILb1ELi128ELb1EEEEEEEEEvNT_6ParamsE$_ZN4cute3eso3ESOILb1ELb0EJNS_6LayoutINS_5tupleIJNS3_IJNS3_IJNS_1CILi8EEENS4_ILi1EEEEEES6_EEENS3_IJNS3_IJS6_S6_EEENS4_ILi2EEEEEEEEENS3_IJNS3_IJNS3_IJS6_NS4_ILi0EEEEEESD_EEENS3_IJNS3_IJSD_SD_EEENS4_ILi64EEEEEEEEEEENS_10ViewEngineIPN7cutlass10bfloat16_tEEEEEC2ERKSK_RKSP_) ;  /* 0xfffdb5c000007944 */ /* 0x022fea0003c3ffff */
[----:B-1----:R1:W5:Y:S01]  /*2e150*/  LDL.64 R2, [R1+0x758] ;  /* 0x0007580001027983 */ /* 0x0023620000100a00 */
[----:B------:R-:W-:-:S02]  /*2e160*/  MOV R7, R5 ;  /* 0x0000000500077202 */ /* 0x000fc40000000f00 */
[----:B------:R-:W-:Y:S02]  /*2e170*/  MOV R6, 0x2e190 ;  /* 0x0002e19000067802 */ /* 0x000fe40000000f00 */
[----:B-1---5:R-:W-:Y:S05]  /*2e180*/  CALL.REL.NOINC `($_ZN7cutlass13device_kernelIN5flash19enable_sm80_to_sm89INS1_16FlashAttnBwdSm80INS1_25CollectiveMainloopBwdSm80ILi2ELi2EN4cute5tupleIJNS5_1CILi128EEES8_NS7_ILi64EEEEEENS_10bfloat16_tEfNS_4arch4Sm80ELb1ELb0ELb1ELb1ELb1ELb0ELb0ELb0ELi2ELi4ELi4ELi4ELb0EEENS1_24CollectiveEpilogueBwdGQAISA_fSD_Li256ELb1ELb1EEENS1_25SingleTileBwdLPTSchedulerILb1ELi128ELb1EEEEEEEEEvNT_6ParamsE$_ZN4cute3eso3ESOILb1ELb0EJNS_6LayoutINS_5tupleIJNS3_IJNS3_IJNS_1CILi8EEENS4_ILi1EEEEEES6_EEENS3_IJNS3_IJS6_S6_EEENS4_ILi2EEEEEEEEENS3_IJNS3_IJNS3_IJS6_NS4_ILi0EEEEEESD_EEENS3_IJNS3_IJSD_SD_EEENS4_ILi8192EEEEEEEEEEENS_10ViewEngineINS_8smem_ptrIPN7cutlass10bfloat16_tEEEEEEEC2ERKSK_RKSR_) ;  /* 0xfffdb5c000007944 */ /* 0x022fea0003c3ffff */
[----:B-1----:R1:W5:Y:S01]  /*2e190*/  LDL.64 R4, [R1+0x758] ;  /* 0x0007580001047983 */ /* 0x0023620000100a00 */
[----:B------:R-:W-:Y:S02]  /*2e1a0*/  MOV R8, R2 ;  /* 0x0000000200087202 */ /* 0x000fe40000000f00 */
[----:B------:R-:W-:Y:S02]  /*2e1b0*/  MOV R6, 0x2e1d0 ;  /* 0x0002e1d000067802 */ /* 0x000fe40000000f00 */
[----:B-1---5:R-:W-:Y:S05]  /*2e1c0*/  CALL.REL.NOINC `($_ZN7cutlass13device_kernelIN5flash19enable_sm80_to_sm89INS1_16FlashAttnBwdSm80INS1_25CollectiveMainloopBwdSm80ILi2ELi2EN4cute5tupleIJNS5_1CILi128EEES8_NS7_ILi64EEEEEENS_10bfloat16_tEfNS_4arch4Sm80ELb1ELb0ELb1ELb1ELb1ELb0ELb0ELb0ELi2ELi4ELi4ELi4ELb0EEENS1_24CollectiveEpilogueBwdGQAISA_fSD_Li256ELb1ELb1EEENS1_25SingleTileBwdLPTSchedulerILb1ELi128ELb1EEEEEEEEEvNT_6ParamsE$_ZN4cute3eso3ESOILb1ELb0EJNS_6LayoutINS_5tupleIJNS3_IJNS_1CILi8EEENS4_ILi1EEEEEENS4_ILi2EEEEEENS3_IJNS3_IJS6_NS4_ILi0EEEEEENS4_ILi64EEEEEEEENS_10ViewEngineIPN7cutlass10bfloat16_tEEEEEC2ERKSE_RKSJ_) ;  /* 0xfffdc5c000007944 */ /* 0x022fea0003c3ffff */
[----:B------:R2:W5:Y:S01]  /*2e1d0*/  LDL.64 R16, [R1+0x758] ;  /* 0x0007580001107983 */ /* 0x0005620000100a00 */
[----:B-1----:R-:W-:Y:S01]  /*2e1e0*/  IMAD.MOV.U32 R2, RZ, RZ, R4 ;  /* 0x000000ffff027224 */ /* 0x002fe200078e0004 */
[----:B------:R-:W-:Y:S01]  /*2e1f0*/  MOV R3, R5 ;  /* 0x0000000500037202 */ /* 0x000fe20000000f00 */
[----:B------:R-:W-:Y:S01]  /*2e200*/  IMAD.MOV.U32 R9, RZ, RZ, R23 ;  /* 0x000000ffff097224 */ /* 0x000fe200078e0017 */
[----:B------:R-:W-:Y:S02]  /*2e210*/  MOV R8, 0x2e230 ;  /* 0x0002e23000087802 */ /* 0x000fe40000000f00 */
[----:B--2--5:R-:W-:Y:S05]  /*2e220*/  CALL.REL.NOINC `($_ZN7cutlass13device_kernelIN5flash19enable_sm80_to_sm89INS1_16FlashAttnBwdSm80INS1_25CollectiveMainloopBwdSm80ILi2ELi2EN4cute5tupleIJNS5_1CILi128EEES8_NS7_ILi64EEEEEENS_10bfloat16_tEfNS_4arch4Sm80ELb1ELb0ELb1ELb1ELb1ELb0ELb0ELb0ELi2ELi4ELi4ELi4ELb0EEENS1_24CollectiveEpilogueBwdGQAISA_fSD_Li256ELb1ELb1EEENS1_25SingleTileBwdLPTSchedulerILb1ELi128ELb1EEEEEEEEEvNT_6ParamsE$_ZN4cute8smem_ptrIPN7cutlass10bfloat16_tEECI1NS_12iter_adaptorIS3_S4_EEES3_) ;  /* 0xfffdd58000007944 */ /* 0x024fea0003c3ffff */
[----:B-1----:R1:W5:Y:S01]  /*2e230*/  LDL.64 R2, [R1+0x758] ;  /* 0x0007580001027983 */ /* 0x0023620000100a00 */
[----:B------:R-:W-:-:S03]  /*2e240*/  MOV R6, 0x2e260 ;  /* 0x0002e26000067802 */ /* 0x000fc60000000f00 */
[----:B-1---5:R-:W-:Y:S05]  /*2e250*/  CALL.REL.NOINC `($_ZN7cutlass13device_kernelIN5flash19enable_sm80_to_sm89INS1_16FlashAttnBwdSm80INS1_25CollectiveMainloopBwdSm80ILi2ELi2EN4cute5tupleIJNS5_1CILi128EEES8_NS7_ILi64EEEEEENS_10bfloat16_tEfNS_4arch4Sm80ELb1ELb0ELb1ELb1ELb1ELb0ELb0ELb0ELi2ELi4ELi4ELi4ELb0EEENS1_24CollectiveEpilogueBwdGQAISA_fSD_Li256ELb1ELb1EEENS1_25SingleTileBwdLPTSchedulerILb1ELi128ELb1EEEEEEEEEvNT_6ParamsE$_ZN4cute3eso3ESOILb1ELb0EJNS_6LayoutINS_5tupleIJNS3_IJNS_1CILi8EEENS4_ILi1EEEEEENS4_ILi2EEEEEENS3_IJNS3_IJS6_NS4_ILi0EEEEEENS4_ILi8192EEEEEEEENS_10ViewEngineINS_8smem_ptrIPN7cutlass10bfloat16_tEEEEEEEC2ERKSE_RKSL_) ;  /* 0xfffdc5c000007944 */ /* 0x022fea0003c3ffff */
        /* <DEDUP_REMOVED lines=127> */
[----:B-1----:R-:W-:Y:S05]  /*2ea50*/  CALL.REL.NOINC `($_ZN7cutlass13device_kernelIN5flash19enable_sm80_to_sm89INS1_16FlashAttnBwdSm80INS1_25CollectiveMainloopBwdSm80ILi2ELi2EN4cute5tupleIJNS5_1CILi128EEES8_NS7_ILi64EEEEEENS_10bfloat16_tEfNS_4arch4Sm80ELb1ELb0ELb1ELb1ELb1ELb0ELb0ELb0ELi2ELi4ELi4ELi4ELb0EEENS1_24CollectiveEpilogueBwdGQAISA_fSD_Li256ELb1ELb1EEENS1_25SingleTileBwdLPTSchedulerILb1ELi128ELb1EEEEEEEEEvNT_6ParamsE$_ZZN4cute5sliceINS_5tupleIJNS_10UnderscoreES2_NS_1CILi0EEEEEENS1_IJNS1_IJNS3_ILi1EEES4_EEEiNS3_ILi1024EEEEEEEEDaRKT_RKT0_ENKUlRKT_RKT0_E_clIS2_iEEDaSI_SL_) ;  /* 0xfffde5c000007944 */ /* 0x002fea0003c3ffff */
[----:B------:R-:W-:Y:S02]  /*2ea60*/  MOV R4, 0x2ea80 ;  /* 0x0002ea8000047802 */ /* 0x000fe40000000f00 */
[----:B-1---5:R-:W-:Y:S05]  /*2ea70*/  CALL.REL.NOINC `($_ZN7cutlass13device_kernelIN5flash19enable_sm80_to_sm89INS1_16FlashAttnBwdSm80INS1_25CollectiveMainloopBwdSm80ILi2ELi2EN4cute5tupleIJNS5_1CILi128EEES8_NS7_ILi64EEEEEENS_10bfloat16_tEfNS_4arch4Sm80ELb1ELb0ELb1ELb1ELb1ELb0ELb0ELb0ELi2ELi4ELi4ELi4ELb0EEENS1_24CollectiveEpilogueBwdGQAISA_fSD_Li256ELb1ELb1EEENS1_25SingleTileBwdLPTSchedulerILb1ELi128ELb1EEEEEEEEEvNT_6ParamsE$_ZZN4cute12filter_tupleINS_5tupleIJNS_10UnderscoreES2_NS_1CILi0EEEEEENS1_IJNS1_IJNS3_ILi1EEES4_EEEiNS3_ILi1024EEEEEEZNS_5sliceIS5_S9_EEDaRKT_RKT0_EUlRKT_RKT0_E_EEDaSD_SG_OT1_ENKUlDpSJ_E_clIJNS1_IJS7_EEENS1_IJiEEENS1_IJEEEEEEDaSQ_) ;  /* 0xfffdd1d000007944 */ /* 0x022fea0003c3ffff */
[----:B------:R-:W-:Y:S02]  /*2ea80*/  MOV R67, R23 ;  /* 0x0000001700437202 */ /* 0x000fe40000000f00 */
[----:B------:R-:W-:-:S02]  /*2ea90*/  MOV R6, 0x2eab0 ;  /* 0x0002eab000067802 */ /* 0x000fc40000000f00 */
[----:B-1---5:R-:W-:Y:S05]  /*2eaa0*/  CALL.REL.NOINC `($_ZN7cutlass13device_kernelIN5flash19enable_sm80_to_sm89INS1_16FlashAttnBwdSm80INS1_25CollectiveMainloopBwdSm80ILi2ELi2EN4cute5tupleIJNS5_1CILi128EEES8_NS7_ILi64EEEEEENS_10bfloat16_tEfNS_4arch4Sm80ELb1ELb0ELb1ELb1ELb1ELb0ELb0ELb0ELi2ELi4ELi4ELi4ELb0EEENS1_24CollectiveEpilogueBwdGQAISA_fSD_Li256ELb1ELb1EEENS1_25SingleTileBwdLPTSchedulerILb1ELi128ELb1EEEEEEEEEvNT_6ParamsE$_ZN4cute5tupleIJNS0_IJNS0_IJNS_1CILi8EEENS1_ILi1EEEEEENS1_ILi2EEEEEENS0_IJNS0_IJS3_NS1_ILi0EEEEEEiEEEEEC2ERKS6_RKS9_) ;  /* 0xfffdc53000007944 */ /* 0x022fea0003c3ffff */
[----:B-1----:R1:W5:Y:S01]  /*2eab0*/  LDL R3, [R1+0x758] ;  /* 0x0007580001037983 */ /* 0x0023620000100800 */
[----:B------:R-:W-:-:S02]  /*2eac0*/  MOV R67, R23 ;  /* 0x0000001700437202 */ /* 0x000fc40000000f00 */
[----:B------:R-:W-:Y:S02]  /*2ead0*/  MOV R6, 0x2eaf0 ;  /* 0x0002eaf000067802 */ /* 0x000fe40000000f00 */
[----:B-1---5:R-:W-:Y:S05]  /*2eae0*/  CALL.REL.NOINC `($_ZN7cutlass13device_kernelIN5flash19enable_sm80_to_sm89INS1_16FlashAttnBwdSm80INS1_25CollectiveMainloopBwdSm80ILi2ELi2EN4cute5tupleIJNS5_1CILi128EEES8_NS7_ILi64EEEEEENS_10bfloat16_tEfNS_4arch4Sm80ELb1ELb0ELb1ELb1ELb1ELb0ELb0ELb0ELi2ELi4ELi4ELi4ELb0EEENS1_24CollectiveEpilogueBwdGQAISA_fSD_Li256ELb1ELb1EEENS1_25SingleTileBwdLPTSchedulerILb1ELi128ELb1EEEEEEEEEvNT_6ParamsE$_ZN4cute3eso3ESOILb0ELb1EJNS_6LayoutINS_5tupleIJNS3_IJNS_1CILi8EEENS4_ILi1EEEEEENS4_ILi2EEEEEENS3_IJNS3_IJS6_NS4_ILi0EEEEEEiEEEEESA_EEC2ERKSD_RKSA_) ;  /* 0xfffd8df000007944 */ /* 0x022fea0003c3ffff */
[----:B------:R2:W5:Y:S01]  /*2eaf0*/  LDL R4, [R1+0x758] ;  /* 0x0007580001047983 */ /* 0x0005620000100800 */
[----:B------:R-:W-:Y:S01]  /*2eb00*/  IMAD.MOV.U32 R9, RZ, RZ, R23 ;  /* 0x000000ffff097224 */ /* 0x000fe200078e0017 */
[----:B-1----:R-:W-:Y:S01]  /*2eb10*/  MOV R2, R56 ;  /* 0x0000003800027202 */ /* 0x002fe20000000f00 */
[----:B------:R-:W-:Y:S01]  /*2eb20*/  IMAD.MOV.U32 R3, RZ, RZ, R57 ;  /* 0x000000ffff037224 */ /* 0x000fe200078e0039 */
[----:B------:R-:W-:Y:S02]  /*2eb30*/  MOV R8, 0x2eb50 ;  /* 0x0002eb5000087802 */ /* 0x000fe40000000f00 */
[----:B--2--5:R-:W-:Y:S05]  /*2eb40*/  CALL.REL.NOINC `($_ZN7cutlass13device_kernelIN5flash19enable_sm80_to_sm89INS1_16FlashAttnBwdSm80INS1_25CollectiveMainloopBwdSm80ILi2ELi2EN4cute5tupleIJNS5_1CILi128EEES8_NS7_ILi64EEEEEENS_10bfloat16_tEfNS_4arch4Sm80ELb1ELb0ELb1ELb1ELb1ELb0ELb0ELb0ELi2ELi4ELi4ELi4ELb0EEENS1_24CollectiveEpilogueBwdGQAISA_fSD_Li256ELb1ELb1EEENS1_25SingleTileBwdLPTSchedulerILb1ELi128ELb1EEEEEEEEEvNT_6ParamsE$_ZN4cute8smem_ptrIPN7cutlass10bfloat16_tEECI1NS_12iter_adaptorIS3_S4_EEES3_) ;  /* 0xfffdcc6000007944 */ /* 0x024fea0003c3ffff */
[----:B-1----:R-:W2:Y:S01]  /*2eb50*/  LDL.64 R2, [R1+0x758] ;  /* 0x0007580001027983 */ /* 0x002ea20000100a00 */
[----:B------:R-:W-:Y:S01]  /*2eb60*/  IMAD.MOV.U32 R6, RZ, RZ, R4 ;  /* 0x000000ffff067224 */ /* 0x000fe200078e0004 */
[----:B------:R-:W-:Y:S01]  /*2eb70*/  MOV R67, R23 ;  /* 0x0000001700437202 */ /* 0x000fe20000000f00 */
[----:B------:R-:W-:Y:S01]  /*2eb80*/  IMAD.MOV.U32 R59, RZ, RZ, R22 ;  /* 0x000000ffff3b7224 */ /* 0x000fe200078e0016 */
[----:B------:R-:W-:Y:S01]  /*2eb90*/  MOV R4, 0x2ebc0 ;  /* 0x0002ebc000047802 */ /* 0x000fe20000000f00 */
[----:B--2---:R1:W-:Y:S04]  /*2eba0*/  STL.64 [R1+0x770], R2 ;  /* 0x0007700201007387 */ /* 0x0043e80000100a00 */
[----:B-1----:R-:W-:Y:S05]  /*2ebb0*/  CALL.REL.NOINC `($_ZN7cutlass13device_kernelIN5flash19enable_sm80_to_sm89INS1_16FlashAttnBwdSm80INS1_25CollectiveMainloopBwdSm80ILi2ELi2EN4cute5tupleIJNS5_1CILi128EEES8_NS7_ILi64EEEEEENS_10bfloat16_tEfNS_4arch4Sm80ELb1ELb0ELb1ELb1ELb1ELb0ELb0ELb0ELi2ELi4ELi4ELi4ELb0EEENS1_24CollectiveEpilogueBwdGQAISA_fSD_Li256ELb1ELb1EEENS1_25SingleTileBwdLPTSchedulerILb1ELi128ELb1EEEEEEEEEvNT_6ParamsE$_ZN4cute3eso3ESOILb0ELb0EJNS_6LayoutINS_5tupleIJNS3_IJNS_1CILi8EEENS4_ILi1EEEEEENS4_ILi2EEEEEENS3_IJNS3_IJS6_NS4_ILi0EEEEEEiEEEEENS_10ViewEngineINS_8smem_ptrIPN7cutlass10bfloat16_tEEEEEEEC2ERKSD_RKSK_) ;  /* 0xfffd80e000007944 */ /* 0x002fea0003c3ffff */
[----:B-1----:R1:W5:Y:S04]  /*2ebc0*/  LDL R8, [R1+0x758] ;  /* 0x0007580001087983 */ /* 0x0023680000100800 */
[----:B------:R1:W5:Y:S01]  /*2ebd0*/  LDL.64 R12, [R1+0x760] ;  /* 0x00076000010c7983 */ /* 0x0003620000100a00 */
[----:B------:R-:W-:Y:S01]  /*2ebe0*/  IMAD.MOV.U32 R67, RZ, RZ, R23 ;  /* 0x000000ffff437224 */ /* 0x000fe200078e0017 */
[----:B------:R-:W-:Y:S01]  /*2ebf0*/  MOV R10, R50 ;  /* 0x00000032000a7202 */ /* 0x000fe20000000f00 */
[----:B------:R-:W-:Y:S01]  /*2ec00*/  IMAD.MOV.U32 R11, RZ, RZ, R51 ;  /* 0x000000ffff0b7224 */ /* 0x000fe200078e0033 */
[----:B------:R-:W-:-:S02]  /*2ec10*/  MOV R6, 0x2ec30 ;  /* 0x0002ec3000067802 */ /* 0x000fc40000000f00 */
[----:B-1---5:R-:W-:Y:S05]  /*2ec20*/  CALL.REL.NOINC `($_ZN7cutlass13device_kernelIN5flash19enable_sm80_to_sm89INS1_16FlashAttnBwdSm80INS1_25CollectiveMainloopBwdSm80ILi2ELi2EN4cute5tupleIJNS5_1CILi128EEES8_NS7_ILi64EEEEEENS_10bfloat16_tEfNS_4arch4Sm80ELb1ELb0ELb1ELb1ELb1ELb0ELb0ELb0ELi2ELi4ELi4ELi4ELb0EEENS1_24CollectiveEpilogueBwdGQAISA_fSD_Li256ELb1ELb1EEENS1_25SingleTileBwdLPTSchedulerILb1ELi128ELb1EEEEEEEEEvNT_6ParamsE$_ZN4cute3eso3ESOILb1ELb0EJNS_6LayoutINS_5tupleIJNS3_IJNS3_IJNS_1CILi4EEENS4_ILi2EEEEEENS4_ILi1EEEEEES6_EEENS3_IJNS3_IJNS3_IJS8_NS4_ILi32EEEEEENS4_ILi0EEEEEENS4_ILi64EEEEEEEENS_10ViewEngineIPN7cutlass10bfloat16_tEEEEEC2ERKSH_RKSM_) ;  /* 0xfffda97000007944 */ /* 0x022fea0003c3ffff */
[----:B------:R2:W5:Y:S01]  /*2ec30*/  LDL.64 R4, [R1+0x758] ;  /* 0x0007580001047983 */ /* 0x0005620000100a00 */
[----:B------:R-:W-:-:S02]  /*2ec40*/  MOV R3, R8 ;  /* 0x0000000800037202 */ /* 0x000fc40000000f00 */
[----:B------:R-:W-:Y:S02]  /*2ec50*/  MOV R6, 0x2ec70 ;  /* 0x0002ec7000067802 */ /* 0x000fe40000000f00 */
[----:B-12--5:R-:W-:Y:S05]  /*2ec60*/  CALL.REL.NOINC `($_ZN7cutlass13device_kernelIN5flash19enable_sm80_to_sm89INS1_16FlashAttnBwdSm80INS1_25CollectiveMainloopBwdSm80ILi2ELi2EN4cute5tupleIJNS5_1CILi128EEES8_NS7_ILi64EEEEEENS_10bfloat16_tEfNS_4arch4Sm80ELb1ELb0ELb1ELb1ELb1ELb0ELb0ELb0ELi2ELi4ELi4ELi4ELb0EEENS1_24CollectiveEpilogueBwdGQAISA_fSD_Li256ELb1ELb1EEENS1_25SingleTileBwdLPTSchedulerILb1ELi128ELb1EEEEEEEEEvNT_6ParamsE$_ZZN4cute4takeILi1ELi2ENS_5tupleIJNS1_IJNS_1CILi1EEENS2_ILi0EEEEEEiEEEEEDaRKT1_ENKUlDpRKT_E_clIJiEEEDaSD_) ;  /* 0xfffde11000007944 */ /* 0x026fea0003c3ffff */
[----:B------:R-:W-:Y:S02]  /*2ec70*/  MOV R67, R23 ;  /* 0x0000001700437202 */ /* 0x000fe40000000f00 */
[----:B------:R-:W-:Y:S02]  /*2ec80*/  MOV R6, 0x2eca0 ;  /* 0x0002eca000067802 */ /* 0x000fe40000000f00 */
[----:B-1---5:R-:W-:Y:S05]  /*2ec90*/  CALL.REL.NOINC `($_ZN7cutlass13device_kernelIN5flash19enable_sm80_to_sm89INS1_16FlashAttnBwdSm80INS1_25CollectiveMainloopBwdSm80ILi2ELi2EN4cute5tupleIJNS5_1CILi128EEES8_NS7_ILi64EEEEEENS_10bfloat16_tEfNS_4arch4Sm80ELb1ELb0ELb1ELb1ELb1ELb0ELb0ELb0ELi2ELi4ELi4ELi4ELb0EEENS1_24CollectiveEpilogueBwdGQAISA_fSD_Li256ELb1ELb1EEENS1_25SingleTileBwdLPTSchedulerILb1ELi128ELb1EEEEEEEEEvNT_6ParamsE$_ZN4cute3eso3ESOILb1ELb0EJNS_5tupleIJNS_1CILi1EEENS3_ILi0EEEEEENS2_IJiEEEEEC2ERKS6_RKS7_) ;  /* 0xfffda20000007944 */ /* 0x022fea0003c3ffff */
[----:B-1----:R1:W5:Y:S01]  /*2eca0*/  LDL R3, [R1+0x758] ;  /* 0x0007580001037983 */ /* 0x0023620000100800 */
[----:B------:R-:W-:Y:S02]  /*2ecb0*/  MOV R67, R23 ;  /* 0x0000001700437202 */ /* 0x000fe40000000f00 */
[----:B------:R-:W-:Y:S02]  /*2ecc0*/  MOV R6, 0x2ece0 ;  /* 0x0002ece000067802 */ /* 0x000fe40000000f00 */
[----:B-1---5:R-:W-:Y:S05]  /*2ecd0*/  CALL.REL.NOINC `($_ZN7cutlass13device_kernelIN5flash19enable_sm80_to_sm89INS1_16FlashAttnBwdSm80INS1_25CollectiveMainloopBwdSm80ILi2ELi2EN4cute5tupleIJNS5_1CILi128EEES8_NS7_ILi64EEEEEENS_10bfloat16_tEfNS_4arch4Sm80ELb1ELb0ELb1ELb1ELb1ELb0ELb0ELb0ELi2ELi4ELi4ELi4ELb0EEENS1_24CollectiveEpilogueBwdGQAISA_fSD_Li256ELb1ELb1EEENS1_25SingleTileBwdLPTSchedulerILb1ELi128ELb1EEEEEEEEEvNT_6ParamsE$_ZN4cute5tupleIJNS0_IJNS0_IJNS_1CILi8EEENS1_ILi1EEEEEENS0_IJNS1_ILi2EEEEEEEEENS0_IJNS0_IJS3_NS1_ILi0EEEEEENS0_IJiEEEEEEEEC2ERKS7_RKSB_) ;  /* 0xfffdc2c000007944 */ /* 0x022fea0003c3ffff */
[----:B------:R2:W5:Y:S01]  /*2ece0*/  LDL R8, [R1+0x758] ;  /* 0x0007580001087983 */ /* 0x0005620000100800 */
[----:B------:R-:W-:Y:S01]  /*2ecf0*/  IMAD.MOV.U32 R67, RZ, RZ, R23 ;  /* 0x000000ffff437224 */ /* 0x000fe200078e0017 */
[----:B------:R-:W-:Y:S02]  /*2ed00*/  MOV R59, R22 ;  /* 0x00000016003b7202 */ /* 0x000fe40000000f00 */
[----:B------:R2:W-:Y:S01]  /*2ed10*/  STL.64 [R1+0x770], R12 ;  /* 0x0007700c01007387 */ /* 0x0005e20000100a00 */
[----:B------:R-:W-:-:S03]  /*2ed20*/  MOV R6, 0x2ed40 ;  /* 0x0002ed4000067802 */ /* 0x000fc60000000f00 */
[----:B-12--5:R-:W-:Y:S05]  /*2ed30*/  CALL.REL.NOINC `($_ZN7cutlass13device_kernelIN5flash19enable_sm80_to_sm89INS1_16FlashAttnBwdSm80INS1_25CollectiveMainloopBwdSm80ILi2ELi2EN4cute5tupleIJNS5_1CILi128EEES8_NS7_ILi64EEEEEENS_10bfloat16_tEfNS_4arch4Sm80ELb1ELb0ELb1ELb1ELb1ELb0ELb0ELb0ELi2ELi4ELi4ELi4ELb0EEENS1_24CollectiveEpilogueBwdGQAISA_fSD_Li256ELb1ELb1EEENS1_25SingleTileBwdLPTSchedulerILb1ELi128ELb1EEEEEEEEEvNT_6ParamsE$_ZN4cute3eso3ESOILb0ELb0EJNS_6LayoutINS_5tupleIJNS3_IJNS_1CILi8EEENS4_ILi1EEEEEENS3_IJNS4_ILi2EEEEEEEEENS3_IJNS3_IJS6_NS4_ILi0EEEEEENS3_IJiEEEEEEEENS_10ViewEngineINS_8smem_ptrIPN7cutlass10bfloat16_tEEEEEEEC2ERKSF_RKSM_) ;  /* 0xfffd7ef000007944 */ /* 0x026fea0003c3ffff */
[----:B-1----:R1:W5:Y:S04]  /*2ed40*/  LDL R8, [R1+0x758] ;  /* 0x0007580001087983 */ /* 0x0023680000100800 */
[----:B------:R1:W5:Y:S01]  /*2ed50*/  LDL.64 R16, [R1+0x760] ;  /* 0x0007600001107983 */ /* 0x0003620000100a00 */
[----:B------:R-:W-:-:S02]  /*2ed60*/  MOV R67, R23 ;  /* 0x0000001700437202 */ /* 0x000fc40000000f00 */
[----:B------:R-:W-:Y:S02]  /*2ed70*/  MOV R6, 0x2ed90 ;  /* 0x0002ed9000067802 */ /* 0x000fe40000000f00 */
[----:B-1---5:R-:W-:Y:S05]  /*2ed80*/  CALL.REL.NOINC `($_ZN7cutlass13device_kernelIN5flash19enable_sm80_to_sm89INS1_16FlashAttnBwdSm80INS1_25CollectiveMainloopBwdSm80ILi2ELi2EN4cute5tupleIJNS5_1CILi128EEES8_NS7_ILi64EEEEEENS_10bfloat16_tEfNS_4arch4Sm80ELb1ELb0ELb1ELb1ELb1ELb0ELb0ELb0ELi2ELi4ELi4ELi4ELb0EEENS1_24CollectiveEpilogueBwdGQAISA_fSD_Li256ELb1ELb1EEENS1_25SingleTileBwdLPTSchedulerILb1ELi128ELb1EEEEEEEEEvNT_6ParamsE$_ZN4cute3eso3ESOILb1ELb0EJNS_6LayoutINS_5tupleIJNS3_IJNS3_IJNS_1CILi4EEENS4_ILi2EEEEEENS4_ILi1EEEEEENS3_IJS6_EEEEEENS3_IJNS3_IJNS3_IJS8_NS4_ILi32EEEEEENS4_ILi0EEEEEENS3_IJNS4_ILi64EEEEEEEEEEENS_10ViewEngineIPN7cutlass10bfloat16_tEEEEEC2ERKSJ_RKSO_) ;  /* 0xfffda7d000007944 */ /* 0x022fea0003c3ffff */
[----:B-1----:R1:W5:Y:S01]  /*2ed90*/  LDL.64 R2, [R1+0x758] ;  /* 0x0007580001027983 */ /* 0x0023620000100a00 */
[----:B------:R-:W-:Y:S02]  /*2eda0*/  MOV R67, R23 ;  /* 0x0000001700437202 */ /* 0x000fe40000000f00 */
[----:B------:R-:W-:Y:S02]  /*2edb0*/  MOV R6, 0x2edd0 ;  /* 0x0002edd000067802 */ /* 0x000fe40000000f00 */
[----:B-1---5:R-:W-:Y:S05]  /*2edc0*/  CALL.REL.NOINC `($_ZN7cutlass13device_kernelIN5flash19enable_sm80_to_sm89INS1_16FlashAttnBwdSm80INS1_25CollectiveMainloopBwdSm80ILi2ELi2EN4cute5tupleIJNS5_1CILi128EEES8_NS7_ILi64EEEEEENS_10bfloat16_tEfNS_4arch4Sm80ELb1ELb0ELb1ELb1ELb1ELb0ELb0ELb0ELi2ELi4ELi4ELi4ELb0EEENS1_24CollectiveEpilogueBwdGQAISA_fSD_Li256ELb1ELb1EEENS1_25SingleTileBwdLPTSchedulerILb1ELi128ELb1EEEEEEEEEvNT_6ParamsE$_ZN4cute3eso3ESOILb1ELb0EJNS_6LayoutINS_5tupleIJNS3_IJNS3_IJNS3_IJNS_1CILi4EEENS4_ILi2EEEEEENS4_ILi1EEEEEES8_EEENS3_IJNS3_IJNS3_IJS8_S8_EEES8_EEES6_EEEEEENS3_IJNS3_IJNS3_IJNS3_IJS8_NS4_ILi32EEEEEENS4_ILi0EEEEEESH_EEENS3_IJNS3_IJNS3_IJSH_SH_EEESH_EEENS4_ILi64EEEEEEEEEEENS_10ViewEngineIPN7cutlass10bfloat16_tEEEEEC2ERKSP_RKSU_) ;  /* 0xfffda68000007944 */ /* 0x022fea0003c3ffff */
[----:B------:R2:W5:Y:S01]  /*2edd0*/  LDL.64 R10, [R1+0x758] ;  /* 0x00075800010a7983 */ /* 0x0005620000100a00 */
[----:B-1----:R-:W-:Y:S01]  /*2ede0*/  IMAD.MOV.U32 R3, RZ, RZ, R8 ;  /* 0x000000ffff037224 */ /* 0x002fe200078e0008 */
[----:B------:R-:W-:Y:S02]  /*2edf0*/  MOV R67, R23 ;  /* 0x0000001700437202 */ /* 0x000fe40000000f00 */
[----:B------:R-:W-:Y:S02]  /*2ee00*/  MOV R4, 0x2ee20 ;  /* 0x0002ee2000047802 */ /* 0x000fe40000000f00 */
[----:B--2--5:R-:W-:Y:S05]  /*2ee10*/  CALL.REL.NOINC `($_ZN7cutlass13device_kernelIN5flash19enable_sm80_to_sm89INS1_16FlashAttnBwdSm80INS1_25CollectiveMainloopBwdSm80ILi2ELi2EN4cute5tupleIJNS5_1CILi128EEES8_NS7_ILi64EEEEEENS_10bfloat16_tEfNS_4arch4Sm80ELb1ELb0ELb1ELb1ELb1ELb0ELb0ELb0ELi2ELi4ELi4ELi4ELb0EEENS1_24CollectiveEpilogueBwdGQAISA_fSD_Li256ELb1ELb1EEENS1_25SingleTileBwdLPTSchedulerILb1ELi128ELb1EEEEEEEEEvNT_6ParamsE$_ZN4cute5tupleIJNS0_IJNS_1CILi2EEEEEENS0_IJiEEEEEC2ERKS3_RKS4_) ;  /* 0xfffdc40000007944 */ /* 0x024fea0003c3ffff */
[----:B-1----:R-:W2:Y:S01]  /*2ee20*/  LDL R3, [R1+0x758] ;  /* 0x0007580001037983 */ /* 0x002ea20000100800 */
[----:B------:R-:W-:Y:S02]  /*2ee30*/  MOV R2, R58 ;  /* 0x0000003a00027202 */ /* 0x000fe40000000f00 */
[----:B------:R-:W-:Y:S01]  /*2ee40*/  MOV R12, 0x2ee70 ;  /* 0x0002ee70000c7802 */ /* 0x000fe20000000f00 */
[----:B--2---:R1:W-:Y:S04]  /*2ee50*/  STL [R14], R3 ;  /* 0x000000030e007387 */ /* 0x0043e80000100800 */
[----:B-1----:R-:W-:Y:S05]  /*2ee60*/  CALL.REL.NOINC `($_ZN7cutlass13device_kernelIN5flash19enable_sm80_to_sm89INS1_16FlashAttnBwdSm80INS1_25CollectiveMainloopBwdSm80ILi2ELi2EN4cute5tupleIJNS5_1CILi128EEES8_NS7_ILi64EEEEEENS_10bfloat16_tEfNS_4arch4Sm80ELb1ELb0ELb1ELb1ELb1ELb0ELb0ELb0ELi2ELi4ELi4ELi4ELb0EEENS1_24CollectiveEpilogueBwdGQAISA_fSD_Li256ELb1ELb1EEENS1_25SingleTileBwdLPTSchedulerILb1ELi128ELb1EEEEEEEEEvNT_6ParamsE$_ZZN4cute14logical_divideINS_5tupleIJNS1_IJNS_1CILi8EEENS2_ILi1EEEEEENS1_IJNS2_ILi2EEEEEEEEENS1_IJNS1_IJS4_NS2_ILi0EEEEEENS1_IJiEEEEEENS1_IJS5_NS_6LayoutIS4_S9_EEEEEEEDaRKNSD_IT_T0_EERKT1_ENKUlRKT_RKT0_E_clINSD_IS7_SB_EESE_EEDaSQ_ST_) ;  /* 0xfffdda4000007944 */ /* 0x002fea0003c3ffff */
[----:B------:R-:W-:Y:S02]  /*2ee70*/  MOV R67, R23 ;  /* 0x0000001700437202 */ /* 0x000fe40000000f00 */
[----:B------:R-:W-:-:S02]  /*2ee80*/  MOV R4, 0x2eea0 ;  /* 0x0002eea000047802 */ /* 0x000fc40000000f00 */
[----:B-1---5:R-:W-:Y:S05]  /*2ee90*/  CALL.REL.NOINC `($_ZN7cutlass13device_kernelIN5flash19enable_sm80_to_sm89INS1_16FlashAttnBwdSm80INS1_25CollectiveMainloopBwdSm80ILi2ELi2EN4cute5tupleIJNS5_1CILi128EEES8_NS7_ILi64EEEEEENS_10bfloat16_tEfNS_4arch4Sm80ELb1ELb0ELb1ELb1ELb1ELb0ELb0ELb0ELi2ELi4ELi4ELi4ELb0EEENS1_24CollectiveEpilogueBwdGQAISA_fSD_Li256ELb1ELb1EEENS1_25SingleTileBwdLPTSchedulerILb1ELi128ELb1EEEEEEEEEvNT_6ParamsE$_ZN4cute3eso3ESOILb1ELb0EJNS_5tupleIJNS2_IJNS_1CILi1EEENS3_ILi0EEEEEENS2_IJS5_S5_EEEEEENS2_IJS5_iEEEEEC2ERKS8_RKS9_) ;  /* 0xfffd9b3000007944 */ /* 0x022fea0003c3ffff */
[----:B-1----:R1:W5:Y:S01]  /*2eea0*/  LDL R3, [R1+0x758] ;  /* 0x0007580001037983 */ /* 0x0023620000100800 */
[----:B------:R-:W-:-:S02]  /*2eeb0*/  MOV R67, R23 ;  /* 0x0000001700437202 */ /* 0x000fc40000000f00 */
[----:B------:R-:W-:Y:S02]  /*2eec0*/  MOV R4, 0x2eee0 ;  /* 0x0002eee000047802 */ /* 0x000fe40000000f00 */
[----:B-1---5:R-:W-:Y:S05]  /*2eed0*/  CALL.REL.NOINC `($_ZN7cutlass13device_kernelIN5flash19enable_sm80_to_sm89INS1_16FlashAttnBwdSm80INS1_25CollectiveMainloopBwdSm80ILi2ELi2EN4cute5tupleIJNS5_1CILi128EEES8_NS7_ILi64EEEEEENS_10bfloat16_tEfNS_4arch4Sm80ELb1ELb0ELb1ELb1ELb1ELb0ELb0ELb0ELi2ELi4ELi4ELi4ELb0EEENS1_24CollectiveEpilogueBwdGQAISA_fSD_Li256ELb1ELb1EEENS1_25SingleTileBwdLPTSchedulerILb1ELi128ELb1EEEEEEEEEvNT_6ParamsE$_ZN4cute5tupleIJNS0_IJNS0_IJNS0_IJNS_1CILi8EEENS1_ILi1EEEEEENS0_IJS3_S3_EEEEEENS0_IJS3_NS1_ILi2EEEEEEEEENS0_IJNS0_IJNS0_IJS3_NS1_ILi0EEEEEENS0_IJSA_SA_EEEEEENS0_IJSA_iEEEEEEEEC2ERKS9_RKSF_) ;  /* 0xfffdbe9000007944 */ /* 0x022fea0003c3ffff */
[----:B-1----:R1:W5:Y:S01]  /*2eee0*/  LDL R3, [R1+0x758] ;  /* 0x0007580001037983 */ /* 0x0023620000100800 */
[----:B------:R-:W-:Y:S02]  /*2eef0*/  MOV R67, R23 ;  /* 0x0000001700437202 */ /* 0x000fe40000000f00 */
[----:B------:R-:W-:Y:S02]  /*2ef00*/  MOV R4, 0x2ef20 ;  /* 0x0002ef2000047802 */ /* 0x000fe40000000f00 */
[----:B-1---5:R-:W-:Y:S05]  /*2ef10*/  CALL.REL.NOINC `($_ZN7cutlass13device_kernelIN5flash19enable_sm80_to_sm89INS1_16FlashAttnBwdSm80INS1_25CollectiveMainloopBwdSm80ILi2ELi2EN4cute5tupleIJNS5_1CILi128EEES8_NS7_ILi64EEEEEENS_10bfloat16_tEfNS_4arch4Sm80ELb1ELb0ELb1ELb1ELb1ELb0ELb0ELb0ELi2ELi4ELi4ELi4ELb0EEENS1_24CollectiveEpilogueBwdGQAISA_fSD_Li256ELb1ELb1EEENS1_25SingleTileBwdLPTSchedulerILb1ELi128ELb1EEEEEEEEEvNT_6ParamsE$_ZN4cute3eso3ESOILb1ELb0EJNS_5tupleIJNS2_IJNS_1CILi1EEENS3_ILi0EEEEEENS2_IJS5_S5_EEEEEENS2_IJS5_iEEEEEC2ERKS8_RKS9_) ;  /* 0xfffd9ab000007944 */ /* 0x022fea0003c3ffff */
[----:B-1----:R1:W5:Y:S01]  /*2ef20*/  LDL R3, [R1+0x758] ;  /* 0x0007580001037983 */ /* 0x0023620000100800 */
[----:B------:R-:W-:Y:S02]  /*2ef30*/  MOV R67, R23 ;  /* 0x0000001700437202 */ /* 0x000fe40000000f00 */
[----:B------:R-:W-:Y:S02]  /*2ef40*/  MOV R4, 0x2ef60 ;  /* 0x0002ef6000047802 */ /* 0x000fe40000000f00 */
[----:B-1---5:R-:W-:Y:S05]  /*2ef50*/  CALL.REL.NOINC `($_ZN7cutlass13device_kernelIN5flash19enable_sm80_to_sm89INS1_16FlashAttnBwdSm80INS1_25CollectiveMainloopBwdSm80ILi2ELi2EN4cute5tupleIJNS5_1CILi128EEES8_NS7_ILi64EEEEEENS_10bfloat16_tEfNS_4arch4Sm80ELb1ELb0ELb1ELb1ELb1ELb0ELb0ELb0ELi2ELi4ELi4ELi4ELb0EEENS1_24CollectiveEpilogueBwdGQAISA_fSD_Li256ELb1ELb1EEENS1_25SingleTileBwdLPTSchedulerILb1ELi128ELb1EEEEEEEEEvNT_6ParamsE$_ZN4cute3eso3ESOILb1ELb0EJNS_5tupleIJNS_1CILi0EEES4_EEEiEEC2ERKS5_RKi) ;  /* 0xfffd9e6000007944 */ /* 0x022fea0003c3ffff */
[----:B-1----:R1:W5:Y:S01]  /*2ef60*/  LDL R3, [R1+0x758] ;  /* 0x0007580001037983 */ /* 0x0023620000100800 */
[----:B------:R-:W-:Y:S02]  /*2ef70*/  MOV R67, R23 ;  /* 0x0000001700437202 */ /* 0x000fe40000000f00 */
[----:B------:R-:W-:Y:S02]  /*2ef80*/  MOV R4, 0x2efa0 ;  /* 0x0002efa000047802 */ /* 0x000fe40000000f00 */
[----:B-1---5:R-:W-:Y:S05]  /*2ef90*/  CALL.REL.NOINC `($_ZN7cutlass13device_kernelIN5flash19enable_sm80_to_sm89INS1_16FlashAttnBwdSm80INS1_25CollectiveMainloopBwdSm80ILi2ELi2EN4cute5tupleIJNS5_1CILi128EEES8_NS7_ILi64EEEEEENS_10bfloat16_tEfNS_4arch4Sm80ELb1ELb0ELb1ELb1ELb1ELb0ELb0ELb0ELi2ELi4ELi4ELi4ELb0EEENS1_24CollectiveEpilogueBwdGQAISA_fSD_Li256ELb1ELb1EEENS1_25SingleTileBwdLPTSchedulerILb1ELi128ELb1EEEEEEEEEvNT_6ParamsE$_ZN4cute3eso3ESOILb1ELb0EJNS_5tupleIJNS2_IJNS_1CILi1EEENS3_ILi0EEEEEES5_EEENS2_IJNS2_IJS5_S5_EEEiEEEEEC2ERKS7_RKS9_) ;  /* 0xfffd9a7000007944 */ /* 0x022fea0003c3ffff */
[----:B-1----:R1:W5:Y:S01]  /*2efa0*/  LDL R3, [R1+0x758] ;  /* 0x0007580001037983 */ /* 0x0023620000100800 */
[----:B------:R-:W-:-:S02]  /*2efb0*/  MOV R67, R23 ;  /* 0x0000001700437202 */ /* 0x000fc40000000f00 */
[----:B------:R-:W-:Y:S02]  /*2efc0*/  MOV R4, 0x2efe0 ;  /* 0x0002efe000047802 */ /* 0x000fe40000000f00 */
[----:B-1---5:R-:W-:Y:S05]  /*2efd0*/  CALL.REL.NOINC `($_ZN7cutlass13device_kernelIN5flash19enable_sm80_to_sm89INS1_16FlashAttnBwdSm80INS1_25CollectiveMainloopBwdSm80ILi2ELi2EN4cute5tupleIJNS5_1CILi128EEES8_NS7_ILi64EEEEEENS_10bfloat16_tEfNS_4arch4Sm80ELb1ELb0ELb1ELb1ELb1ELb0ELb0ELb0ELi2ELi4ELi4ELi4ELb0EEENS1_24CollectiveEpilogueBwdGQAISA_fSD_Li256ELb1ELb1EEENS1_25SingleTileBwdLPTSchedulerILb1ELi128ELb1EEEEEEEEEvNT_6ParamsE$_ZN4cute5tupleIJNS0_IJNS0_IJNS0_IJNS_1CILi8EEENS1_ILi1EEEEEES3_EEENS0_IJNS0_IJS3_S3_EEENS1_ILi2EEEEEEEEENS0_IJNS0_IJNS0_IJS3_NS1_ILi0EEEEEESA_EEENS0_IJNS0_IJSA_SA_EEEiEEEEEEEEC2ERKS9_RKSF_) ;  /* 0xfffdbdd000007944 */ /* 0x022fea0003c3ffff */
[----:B------:R2:W5:Y:S01]  /*2efe0*/  LDL R6, [R1+0x758] ;  /* 0x0007580001067983 */ /* 0x0005620000100800 */
[----:B------:R-:W-:Y:S01]  /*2eff0*/  IMAD.MOV.U32 R67, RZ, RZ, R23 ;  /* 0x000000ffff437224 */ /* 0x000fe200078e0017 */
[----:B------:R-:W-:Y:S02]  /*2f000*/  MOV R59, R22 ;  /* 0x00000016003b7202 */ /* 0x000fe40000000f00 */
[----:B------:R2:W-:Y:S01]  /*2f010*/  STL.64 [R1+0x770], R16 ;  /* 0x0007701001007387 */ /* 0x0005e20000100a00 */
[----:B------:R-:W-:-:S03]  /*2f020*/  MOV R4, 0x2f040 ;  /* 0x0002f04000047802 */ /* 0x000fc60000000f00 */
[----:B-12--5:R-:W-:Y:S05]  /*2f030*/  CALL.REL.NOINC `($_ZN7cutlass13device_kernelIN5flash19enable_sm80_to_sm89INS1_16FlashAttnBwdSm80INS1_25CollectiveMainloopBwdSm80ILi2ELi2EN4cute5tupleIJNS5_1CILi128EEES8_NS7_ILi64EEEEEENS_10bfloat16_tEfNS_4arch4Sm80ELb1ELb0ELb1ELb1ELb1ELb0ELb0ELb0ELi2ELi4ELi4ELi4ELb0EEENS1_24CollectiveEpilogueBwdGQAISA_fSD_Li256ELb1ELb1EEENS1_25SingleTileBwdLPTSchedulerILb1ELi128ELb1EEEEEEEEEvNT_6ParamsE$_ZN4cute3eso3ESOILb0ELb0EJNS_6LayoutINS_5tupleIJNS3_IJNS3_IJNS_1CILi8EEENS4_ILi1EEEEEES6_EEENS3_IJNS3_IJS6_S6_EEENS4_ILi2EEEEEEEEENS3_IJNS3_IJNS3_IJS6_NS4_ILi0EEEEEESD_EEENS3_IJNS3_IJSD_SD_EEEiEEEEEEEENS_10ViewEngineINS_8smem_ptrIPN7cutlass10bfloat16_tEEEEEEEC2ERKSJ_RKSQ_) ;  /* 0xfffd766000007944 */ /* 0x026fea0003c3ffff */
[----:B-1----:R1:W5:Y:S04]  /*2f040*/  LDL R8, [R1+0x758] ;  /* 0x0007580001087983 */ /* 0x0023680000100800 */
[----:B------:R1:W5:Y:S01]  /*2f050*/  LDL.64 R4, [R1+0x760] ;  /* 0x0007600001047983 */ /* 0x0003620000100a00 */
[----:B------:R-:W-:-:S02]  /*2f060*/  MOV R67, R23 ;  /* 0x0000001700437202 */ /* 0x000fc40000000f00 */
[----:B------:R-:W-:Y:S02]  /*2f070*/  MOV R6, 0x2f090 ;  /* 0x0002f09000067802 */ /* 0x000fe40000000f00 */
[----:B-1---5:R-:W-:Y:S05]  /*2f080*/  CALL.REL.NOINC `($_ZN7cutlass13device_kernelIN5flash19enable_sm80_to_sm89INS1_16FlashAttnBwdSm80INS1_25CollectiveMainloopBwdSm80ILi2ELi2EN4cute5tupleIJNS5_1CILi128EEES8_NS7_ILi64EEEEEENS_10bfloat16_tEfNS_4arch4Sm80ELb1ELb0ELb1ELb1ELb1ELb0ELb0ELb0ELi2ELi4ELi4ELi4ELb0EEENS1_24CollectiveEpilogueBwdGQAISA_fSD_Li256ELb1ELb1EEENS1_25SingleTileBwdLPTSchedulerILb1ELi128ELb1EEEEEEEEEvNT_6ParamsE$_ZN4cute3eso3ESOILb1ELb0EJNS_6LayoutINS_5tupleIJNS3_IJNS3_IJNS_1CILi4EEENS4_ILi2EEEEEENS4_ILi1EEEEEES6_EEENS3_IJNS3_IJNS3_IJS8_NS4_ILi32EEEEEENS4_ILi0EEEEEENS4_ILi64EEEEEEEENS_10ViewEngineIPN7cutlass10bfloat16_tEEEEEC2ERKSH_RKSM_) ;  /* 0xfffda51000007944 */ /* 0x022fea0003c3ffff */
[----:B------:R2:W5:Y:S01]  /*2f090*/  LDL.64 R14, [R1+0x758] ;  /* 0x00075800010e7983 */ /* 0x0005620000100a00 */
[----:B------:R-:W-:Y:S02]  /*2f0a0*/  MOV R3, R8 ;  /* 0x0000000800037202 */ /* 0x000fe40000000f00 */
[----:B------:R-:W-:Y:S02]  /*2f0b0*/  MOV R6, 0x2f0d0 ;  /* 0x0002f0d000067802 */ /* 0x000fe40000000f00 */
[----:B-12--5:R-:W-:Y:S05]  /*2f0c0*/  CALL.REL.NOINC `($_ZN7cutlass13device_kernelIN5flash19enable_sm80_to_sm89INS1_16FlashAttnBwdSm80INS1_25CollectiveMainloopBwdSm80ILi2ELi2EN4cute5tupleIJNS5_1CILi128EEES8_NS7_ILi64EEEEEENS_10bfloat16_tEfNS_4arch4Sm80ELb1ELb0ELb1ELb1ELb1ELb0ELb0ELb0ELi2ELi4ELi4ELi4ELb0EEENS1_24CollectiveEpilogueBwdGQAISA_fSD_Li256ELb1ELb1EEENS1_25SingleTileBwdLPTSchedulerILb1ELi128ELb1EEEEEEEEEvNT_6ParamsE$_ZZN4cute5sliceINS_5tupleIJNS1_IJNS_10UnderscoreENS_1CILi0EEEEEENS1_IJS4_S2_EEEEEENS1_IJNS1_IJNS1_IJNS3_ILi1EEES4_EEES4_EEENS1_IJNS1_IJS4_S4_EEEiEEEEEEEEDaRKT_RKT0_ENKUlRKT_RKT0_E_clIS6_SC_EEDaSM_SP_) ;  /* 0xfffddee000007944 */ /* 0x026fea0003c3ffff */
[----:B------:R-:W-:Y:S02]  /*2f0d0*/  MOV R8, 0x2f0f0 ;  /* 0x0002f0f000087802 */ /* 0x000fe40000000f00 */
[----:B-1----:R-:W-:Y:S05]  /*2f0e0*/  CALL.REL.NOINC `($_ZN7cutlass13device_kernelIN5flash19enable_sm80_to_sm89INS1_16FlashAttnBwdSm80INS1_25CollectiveMainloopBwdSm80ILi2ELi2EN4cute5tupleIJNS5_1CILi128EEES8_NS7_ILi64EEEEEENS_10bfloat16_tEfNS_4arch4Sm80ELb1ELb0ELb1ELb1ELb1ELb0ELb0ELb0ELi2ELi4ELi4ELi4ELb0EEENS1_24CollectiveEpilogueBwdGQAISA_fSD_Li256ELb1ELb1EEENS1_25SingleTileBwdLPTSchedulerILb1ELi128ELb1EEEEEEEEEvNT_6ParamsE$_ZZN4cute12filter_tupleINS_5tupleIJNS1_IJNS_10UnderscoreENS_1CILi0EEEEEENS1_IJS4_S2_EEEEEENS1_IJNS1_IJNS1_IJNS3_ILi1EEES4_EEES4_EEENS1_IJNS1_IJS4_S4_EEEiEEEEEEZNS_5sliceIS7_SD_EEDaRKT_RKT0_EUlRKT_RKT0_E_EEDaSH_SK_OT1_ENKUlDpSN_E_clIJNS1_IJS9_EEENS1_IJiEEEEEEDaSU_) ;  /* 0xfffdc8a000007944 */ /* 0x002fea0003c3ffff */
[----:B------:R-:W-:Y:S02]  /*2f0f0*/  MOV R67, R23 ;  /* 0x0000001700437202 */ /* 0x000fe40000000f00 */
[----:B------:R-:W-:Y:S02]  /*2f100*/  MOV R6, 0x2f120 ;  /* 0x0002f12000067802 */ /* 0x000fe40000000f00 */
[----:B-1---5:R-:W-:Y:S05]  /*2f110*/  CALL.REL.NOINC `($_ZN7cutlass13device_kernelIN5flash19enable_sm80_to_sm89INS1_16FlashAttnBwdSm80INS1_25CollectiveMainloopBwdSm80ILi2ELi2EN4cute5tupleIJNS5_1CILi128EEES8_NS7_ILi64EEEEEENS_10bfloat16_tEfNS_4arch4Sm80ELb1ELb0ELb1ELb1ELb1ELb0ELb0ELb0ELi2ELi4ELi4ELi4ELb0EEENS1_24CollectiveEpilogueBwdGQAISA_fSD_Li256ELb1ELb1EEENS1_25SingleTileBwdLPTSchedulerILb1ELi128ELb1EEEEEEEEEvNT_6ParamsE$_ZN4cute5tupleIJNS0_IJNS0_IJNS_1CILi8EEENS1_ILi1EEEEEENS1_ILi2EEEEEENS0_IJNS0_IJS3_NS1_ILi0EEEEEEiEEEEEC2ERKS6_RKS9_) ;  /* 0xfffdbec000007944 */ /* 0x022fea0003c3ffff */
[----:B-1----:R1:W5:Y:S01]  /*2f120*/  LDL R3, [R1+0x758] ;  /* 0x0007580001037983 */ /* 0x0023620000100800 */
[----:B------:R-:W-:Y:S02]  /*2f130*/  MOV R67, R23 ;  /* 0x0000001700437202 */ /* 0x000fe40000000f00 */
[----:B------:R-:W-:Y:S02]  /*2f140*/  MOV R6, 0x2f160 ;  /* 0x0002f16000067802 */ /* 0x000fe40000000f00 */
[----:B-1---5:R-:W-:Y:S05]  /*2f150*/  CALL.REL.NOINC `($_ZN7cutlass13device_kernelIN5flash19enable_sm80_to_sm89INS1_16FlashAttnBwdSm80INS1_25CollectiveMainloopBwdSm80ILi2ELi2EN4cute5tupleIJNS5_1CILi128EEES8_NS7_ILi64EEEEEENS_10bfloat16_tEfNS_4arch4Sm80ELb1ELb0ELb1ELb1ELb1ELb0ELb0ELb0ELi2ELi4ELi4ELi4ELb0EEENS1_24CollectiveEpilogueBwdGQAISA_fSD_Li256ELb1ELb1EEENS1_25SingleTileBwdLPTSchedulerILb1ELi128ELb1EEEEEEEEEvNT_6ParamsE$_ZN4cute3eso3ESOILb0ELb1EJNS_6LayoutINS_5tupleIJNS3_IJNS_1CILi8EEENS4_ILi1EEEEEENS4_ILi2EEEEEENS3_IJNS3_IJS6_NS4_ILi0EEEEEEiEEEEESA_EEC2ERKSD_RKSA_) ;  /* 0xfffd878000007944 */ /* 0x022fea0003c3ffff */
[----:B------:R2:W5:Y:S01]  /*2f160*/  LDL R7, [R1+0x758] ;  /* 0x0007580001077983 */ /* 0x0005620000100800 */
[----:B-1----:R-:W-:Y:S01]  /*2f170*/  IMAD.MOV.U32 R2, RZ, RZ, R4 ;  /* 0x000000ffff027224 */ /* 0x002fe200078e0004 */
[----:B------:R-:W-:Y:S01]  /*2f180*/  MOV R3, R5 ;  /* 0x0000000500037202 */ /* 0x000fe20000000f00 */
[----:B------:R-:W-:Y:S01]  /*2f190*/  IMAD.MOV.U32 R9, RZ, RZ, R23 ;  /* 0x000000ffff097224 */ /* 0x000fe200078e0017 */
[----:B------:R-:W-:-:S02]  /*2f1a0*/  MOV R8, 0x2f1c0 ;  /* 0x0002f1c000087802 */ /* 0x000fc40000000f00 */
        /* <DEDUP_REMOVED lines=8> */
[----:B------:R2:W5:Y:S04]  /*2f230*/  LDL R16, [R1+0x758] ;  /* 0x0007580001107983 */ /* 0x0005680000100800 */
[----:B------:R2:W5:Y:S01]  /*2f240*/  LDL.64 R58, [R1+0x760] ;  /* 0x00076000013a7983 */ /* 0x0005620000100a00 */
[----:B------:R-:W-:Y:S01]  /*2f250*/  IMAD.MOV.U32 R2, RZ, RZ, R23 ;  /* 0x000000ffff027224 */ /* 0x000fe200078e0017 */
[----:B-1----:R-:W-:-:S02]  /*2f260*/  MOV R3, RZ ;  /* 0x000000ff00037202 */ /* 0x002fc40000000f00 */
[----:B------:R-:W-:Y:S02]  /*2f270*/  MOV R10, 0x2f290 ;  /* 0x0002f290000a7802 */ /* 0x000fe40000000f00 */
[----:B--2--5:R-:W-:Y:S05]  /*2f280*/  CALL.REL.NOINC `($_ZN7cutlass13device_kernelIN5flash19enable_sm80_to_sm89INS1_16FlashAttnBwdSm80INS1_25CollectiveMainloopBwdSm80ILi2ELi2EN4cute5tupleIJNS5_1CILi128EEES8_NS7_ILi64EEEEEENS_10bfloat16_tEfNS_4arch4Sm80ELb1ELb0ELb1ELb1ELb1ELb0ELb0ELb0ELi2ELi4ELi4ELi4ELb0EEENS1_24CollectiveEpilogueBwdGQAISA_fSD_Li256ELb1ELb1EEENS1_25SingleTileBwdLPTSchedulerILb1ELi128ELb1EEEEEEEEEvNT_6ParamsE$_ZN4cute3eso3ESOILb1ELb0EJNS_10UnderscoreEiEEC2ERKS2_RKi) ;  /* 0xfffd896000007944 */ /* 0x024fea0003c3ffff */
[----:B-1----:R-:W2:Y:S01]  /*2f290*/  LDL R3, [R1+0x758] ;  /* 0x0007580001037983 */ /* 0x002ea20000100800 */
[----:B------:R-:W-:Y:S02]  /*2f2a0*/  MOV R2, R23 ;  /* 0x0000001700027202 */ /* 0x000fe40000000f00 */
[----:B------:R-:W-:Y:S01]  /*2f2b0*/  MOV R6, 0x2f2e0 ;  /* 0x0002f2e000067802 */ /* 0x000fe20000000f00 */
[----:B--2---:R-:W-:Y:S02]  /*2f2c0*/  IMAD R3, R16, R3, RZ ;  /* 0x0000000310037224 */ /* 0x004fe400078e02ff */
        /* <DEDUP_REMOVED lines=19> */
[----:B------:R-:W-:Y:S05]  /*2f400*/  CALL.REL.NOINC `($_ZN7cutlass13device_kernelIN5flash19enable_sm80_to_sm89INS1_16FlashAttnBwdSm80INS1_25CollectiveMainloopBwdSm80ILi2ELi2EN4cute5tupleIJNS5_1CILi128EEES8_NS7_ILi64EEEEEENS_10bfloat16_tEfNS_4arch4Sm80ELb1ELb0ELb1ELb1ELb1ELb0ELb0ELb0ELi2ELi4ELi4ELi4ELb0EEENS1_24CollectiveEpilogueBwdGQAISA_fSD_Li256ELb1ELb1EEENS1_25SingleTileBwdLPTSchedulerILb1ELi128ELb1EEEEEEEEEvNT_6ParamsE$_ZN4cute3eso3ESOILb1ELb0EJNS_6LayoutINS_5tupleIJNS3_IJNS3_IJNS_1CILi4EEENS4_ILi2EEEEEENS4_ILi1EEEEEEEEENS3_IJNS3_IJNS3_IJS8_NS4_ILi32EEEEEENS4_ILi0EEEEEEEEEEEiEEC2ERKSG_RKi) ;  /* 0xfffda11000007944 */ /* 0x000fea0003c3ffff */
[----:B-1----:R-:W2:Y:S01]  /*2f410*/  LDL R3, [R1+0x758] ;  /* 0x0007580001037983 */ /* 0x002ea20000100800 */
[----:B------:R-:W-:Y:S02]  /*2f420*/  MOV R67, R23 ;  /* 0x0000001700437202 */ /* 0x000fe40000000f00 */
[----:B------:R-:W-:Y:S01]  /*2f430*/  MOV R6, 0x2f470 ;  /* 0x0002f47000067802 */ /* 0x000fe20000000f00 */
[----:B--2---:R-:W-:-:S05]  /*2f440*/  IMAD.WIDE R2, R3, 0x2, R14 ;  /* 0x0000000203027825 */ /* 0x004fca00078e020e */
[----:B------:R-:W-:Y:S02]  /*2f450*/  MOV R8, R2 ;  /* 0x0000000200087202 */ /* 0x000fe40000000f00 */
[----:B------:R-:W-:Y:S05]  /*2f460*/  CALL.REL.NOINC `($_ZN7cutlass13device_kernelIN5flash19enable_sm80_to_sm89INS1_16FlashAttnBwdSm80INS1_25CollectiveMainloopBwdSm80ILi2ELi2EN4cute5tupleIJNS5_1CILi128EEES8_NS7_ILi64EEEEEENS_10bfloat16_tEfNS_4arch4Sm80ELb1ELb0ELb1ELb1ELb1ELb0ELb0ELb0ELi2ELi4ELi4ELi4ELb0EEENS1_24CollectiveEpilogueBwdGQAISA_fSD_Li256ELb1ELb1EEENS1_25SingleTileBwdLPTSchedulerILb1ELi128ELb1EEEEEEEEEvNT_6ParamsE$_ZN4cute3eso3ESOILb1ELb0EJNS_6LayoutINS_5tupleIJNS3_IJNS3_IJNS_1CILi4EEENS4_ILi2EEEEEENS4_ILi1EEEEEEEEENS3_IJNS3_IJNS3_IJS8_NS4_ILi32EEEEEENS4_ILi0EEEEEEEEEEENS_10ViewEngineIPN7cutlass10bfloat16_tEEEEEC2ERKSG_RKSL_) ;  /* 0xfffda06000007944 */ /* 0x000fea0003c3ffff */
        /* <DEDUP_REMOVED lines=17> */
[----:B--2--5:R-:W-:Y:S05]  /*2f580*/  CALL.REL.NOINC `($_ZN7cutlass13device_kernelIN5flash19enable_sm80_to_sm89INS1_16FlashAttnBwdSm80INS1_25CollectiveMainloopBwdSm80ILi2ELi2EN4cute5tupleIJNS5_1CILi128EEES8_NS7_ILi64EEEEEENS_10bfloat16_tEfNS_4arch4Sm80ELb1ELb0ELb1ELb1ELb1ELb0ELb0ELb0ELi2ELi4ELi4ELi4ELb0EEENS1_24CollectiveEpilogueBwdGQAISA_fSD_Li256ELb1ELb1EEENS1_25SingleTileBwdLPTSchedulerILb1ELi128ELb1EEEEEEEEEvNT_6ParamsE$_ZN4cute3eso3ESOILb1ELb0EJNS_6LayoutINS_5tupleIJNS3_IJNS3_IJNS_1CILi2EEES5_EEENS4_ILi1EEEEEEEEENS3_IJNS3_IJNS3_IJS7_NS4_ILi16EEEEEENS4_ILi0EEEEEEEEEEENS_10ViewEngineIPjEEEEC2ERKSF_RKSI_) ;  /* 0xfffd9f0000007944 */ /* 0x024fea0003c3ffff */
        /* <DEDUP_REMOVED lines=15> */
[----:B------:R-:W-:-:S02]  /*2f680*/  MOV R2, R23 ;  /* 0x0000001700027202 */ /* 0x000fc40000000f00 */
        /* <DEDUP_REMOVED lines=14> */
[----:B------:R-:W-:-:S02]  /*2f770*/  MOV R3, 0x1 ;  /* 0x0000000100037802 */ /* 0x000fc40000000f00 */
        /* <DEDUP_REMOVED lines=46> */
[----:B------:R-:W-:-:S02]  /*2fa60*/  MOV R4, 0x2fa90 ;  /* 0x0002fa9000047802 */ /* 0x000fc40000000f00 */
[----:B--2---:R-:W-:Y:S02]  /*2fa70*/  SHF.L.U32 R3, R3, 0xa, RZ ;  /* 0x0000000a03037819 */ /* 0x004fe400000006ff */
[----:B------:R-:W-:Y:S05]  /*2fa80*/  CALL.REL.NOINC `($_ZN7cutlass13device_kernelIN5flash19enable_sm80_to_sm89INS1_16FlashAttnBwdSm80INS1_25CollectiveMainloopBwdSm80ILi2ELi2EN4cute5tupleIJNS5_1CILi128EEES8_NS7_ILi64EEEEEENS_10bfloat16_tEfNS_4arch4Sm80ELb1ELb0ELb1ELb1ELb1ELb0ELb0ELb0ELi2ELi4ELi4ELi4ELb0EEENS1_24CollectiveEpilogueBwdGQAISA_fSD_Li256ELb1ELb1EEENS1_25SingleTileBwdLPTSchedulerILb1ELi128ELb1EEEEEEEEEvNT_6ParamsE$_ZN4cute3eso3ESOILb1ELb0EJNS_6LayoutINS_5tupleIJNS3_IJNS_1CILi8EEENS4_ILi1EEEEEENS4_ILi2EEEEEENS3_IJNS3_IJS6_NS4_ILi0EEEEEENS4_ILi8192EEEEEEEEiEEC2ERKSE_RKi) ;  /* 0xfffdadd000007944 */ /* 0x000fea0003c3ffff */
[----:B------:R-:W-:Y:S01]  /*2fa90*/  ULDC.64 UR4, c[0x0][0x118] ;  /* 0x0000460000047ab9 */ /* 0x000fe20000000a00 */
[----:B-1----:R-:W2:Y:S04]  /*2faa0*/  LDL R2, [R1+0x758] ;  /* 0x0007580001027983 */ /* 0x002ea80000100800 */
[----:B------:R-:W2:Y:S01]  /*2fab0*/  LD.E.64 R4, [R54.64] ;  /* 0x0000000436047980 */ /* 0x000ea2000c101b00 */
[----:B------:R-:W-:Y:S02]  /*2fac0*/  MOV R9, R23 ;  /* 0x0000001700097202 */ /* 0x000fe40000000f00 */
[----:B------:R-:W-:Y:S01]  /*2fad0*/  MOV R8, 0x2fb00 ;  /* 0x0002fb0000087802 */ /* 0x000fe20000000f00 */
[----:B--2---:R-:W-:-:S04]  /*2fae0*/  IMAD.WIDE R2, R2, 0x2, R4 ;  /* 0x0000000202027825 */ /* 0x004fc800078e0204 */
[----:B------:R-:W-:Y:S05]  /*2faf0*/  CALL.REL.NOINC `($_ZN7cutlass13device_kernelIN5flash19enable_sm80_to_sm89INS1_16FlashAttnBwdSm80INS1_25CollectiveMainloopBwdSm80ILi2ELi2EN4cute5tupleIJNS5_1CILi128EEES8_NS7_ILi64EEEEEENS_10bfloat16_tEfNS_4arch4Sm80ELb1ELb0ELb1ELb1ELb1ELb0ELb0ELb0ELi2ELi4ELi4ELi4ELb0EEENS1_24CollectiveEpilogueBwdGQAISA_fSD_Li256ELb1ELb1EEENS1_25SingleTileBwdLPTSchedulerILb1ELi128ELb1EEEEEEEEEvNT_6ParamsE$_ZN4cute8smem_ptrIPN7cutlass10bfloat16_tEECI1NS_12iter_adaptorIS3_S4_EEES3_) ;  /* 0xfffdbcb000007944 */ /* 0x000fea0003c3ffff */
[----:B-1----:R1:W5:Y:S01]  /*2fb00*/  LDL.64 R2, [R1+0x758] ;  /* 0x0007580001027983 */ /* 0x0023620000100a00 */
[----:B------:R-:W-:-:S03]  /*2fb10*/  MOV R6, 0x2fb30 ;  /* 0x0002fb3000067802 */ /* 0x000fc60000000f00 */
[----:B-1---5:R-:W-:Y:S05]  /*2fb20*/  CALL.REL.NOINC `($_ZN7cutlass13device_kernelIN5flash19enable_sm80_to_sm89INS1_16FlashAttnBwdSm80INS1_25CollectiveMainloopBwdSm80ILi2ELi2EN4cute5tupleIJNS5_1CILi128EEES8_NS7_ILi64EEEEEENS_10bfloat16_tEfNS_4arch4Sm80ELb1ELb0ELb1ELb1ELb1ELb0ELb0ELb0ELi2ELi4ELi4ELi4ELb0EEENS1_24CollectiveEpilogueBwdGQAISA_fSD_Li256ELb1ELb1EEENS1_25SingleTileBwdLPTSchedulerILb1ELi128ELb1EEEEEEEEEvNT_6ParamsE$_ZN4cute3eso3ESOILb1ELb0EJNS_6LayoutINS_5tupleIJNS3_IJNS_1CILi8EEENS4_ILi1EEEEEENS4_ILi2EEEEEENS3_IJNS3_IJS6_NS4_ILi0EEEEEENS4_ILi8192EEEEEEEENS_10ViewEngineINS_8smem_ptrIPN7cutlass10bfloat16_tEEEEEEEC2ERKSE_RKSL_) ;  /* 0xfffdacf000007944 */ /* 0x022fea0003c3ffff */
        /* <DEDUP_REMOVED lines=8> */
[----:B------:R-:W-:Y:S05]  /*2fbb0*/  CALL.REL.NOINC `($_ZN7cutlass13device_kernelIN5flash19enable_sm80_to_sm89INS1_16FlashAttnBwdSm80INS1_25CollectiveMainloopBwdSm80ILi2ELi2EN4cute5tupleIJNS5_1CILi128EEES8_NS7_ILi64EEEEEENS_10bfloat16_tEfNS_4arch4Sm80ELb1ELb0ELb1ELb1ELb1ELb0ELb0ELb0ELi2ELi4ELi4ELi4ELb0EEENS1_24CollectiveEpilogueBwdGQAISA_fSD_Li256ELb1ELb1EEENS1_25SingleTileBwdLPTSchedulerILb1ELi128ELb1EEEEEEEEEvNT_6ParamsE$_ZN4cute3eso3ESOILb1ELb0EJNS_6LayoutINS_5tupleIJNS3_IJNS_1CILi8EEENS4_ILi1EEEEEENS4_ILi2EEEEEENS3_IJNS3_IJS6_NS4_ILi0EEEEEENS4_ILi64EEEEEEEEiEEC2ERKSE_RKi) ;  /* 0xfffdac2000007944 */ /* 0x000fea0003c3ffff */
[----:B-1----:R-:W2:Y:S01]  /*2fbc0*/  LDL R3, [R1+0x758] ;  /* 0x0007580001037983 */ /* 0x002ea20000100800 */
[----:B------:R-:W-:Y:S01]  /*2fbd0*/  MOV R6, 0x2fc10 ;  /* 0x0002fc1000067802 */ /* 0x000fe20000000f00 */
[----:B--2---:R-:W-:-:S05]  /*2fbe0*/  IMAD.WIDE R2, R3, 0x2, R52 ;  /* 0x0000000203027825 */ /* 0x004fca00078e0234 */
[----:B------:R-:W-:Y:S02]  /*2fbf0*/  MOV R8, R2 ;  /* 0x0000000200087202 */ /* 0x000fe40000000f00 */
[----:B------:R-:W-:Y:S05]  /*2fc00*/  CALL.REL.NOINC `($_ZN7cutlass13device_kernelIN5flash19enable_sm80_to_sm89INS1_16FlashAttnBwdSm80INS1_25CollectiveMainloopBwdSm80ILi2ELi2EN4cute5tupleIJNS5_1CILi128EEES8_NS7_ILi64EEEEEENS_10bfloat16_tEfNS_4arch4Sm80ELb1ELb0ELb1ELb1ELb1ELb0ELb0ELb0ELi2ELi4ELi4ELi4ELb0EEENS1_24CollectiveEpilogueBwdGQAISA_fSD_Li256ELb1ELb1EEENS1_25SingleTileBwdLPTSchedulerILb1ELi128ELb1EEEEEEEEEvNT_6ParamsE$_ZN4cute3eso3ESOILb1ELb0EJNS_6LayoutINS_5tupleIJNS3_IJNS_1CILi8EEENS4_ILi1EEEEEENS4_ILi2EEEEEENS3_IJNS3_IJS6_NS4_ILi0EEEEEENS4_ILi64EEEEEEEENS_10ViewEngineIPN7cutlass10bfloat16_tEEEEEC2ERKSE_RKSJ_) ;  /* 0xfffdab8000007944 */ /* 0x000fea0003c3ffff */
[----:B-1----:R1:W5:Y:S01]  /*2fc10*/  LDL.64 R2, [R1+0x758] ;  /* 0x0007580001027983 */ /* 0x0023620000100a00 */
[----:B------:R-:W-:Y:S02]  /*2fc20*/  MOV R7, R5 ;  /* 0x0000000500077202 */ /* 0x000fe40000000f00 */
[----:B------:R-:W-:Y:S02]  /*2fc30*/  MOV R6, 0x2fc50 ;  /* 0x0002fc5000067802 */ /* 0x000fe40000000f00 */
[----:B-1---5:R-:W-:Y:S05]  /*2fc40*/  CALL.REL.NOINC `($_ZN7cutlass13device_kernelIN5flash19enable_sm80_to_sm89INS1_16FlashAttnBwdSm80INS1_25CollectiveMainloopBwdSm80ILi2ELi2EN4cute5tupleIJNS5_1CILi128EEES8_NS7_ILi64EEEEEENS_10bfloat16_tEfNS_4arch4Sm80ELb1ELb0ELb1ELb1ELb1ELb0ELb0ELb0ELi2ELi4ELi4ELi4ELb0EEENS1_24CollectiveEpilogueBwdGQAISA_fSD_Li256ELb1ELb1EEENS1_25SingleTileBwdLPTSchedulerILb1ELi128ELb1EEEEEEEEEvNT_6ParamsE$_ZN4cute3eso3ESOILb1ELb0EJNS_6LayoutINS_5tupleIJNS3_IJNS_1CILi8EEENS4_ILi1EEEEEENS3_IJNS4_ILi2EEEEEEEEENS3_IJNS3_IJS6_NS4_ILi0EEEEEENS3_IJNS4_ILi8192EEEEEEEEEEENS_10ViewEngineINS_8smem_ptrIPN7cutlass10bfloat16_tEEEEEEEC2ERKSG_RKSN_) ;  /* 0xfffda94000007944 */ /* 0x022fea0003c3ffff */
[----:B-1----:R1:W5:Y:S01]  /*2fc50*/  LDL.64 R4, [R1+0x758] ;  /* 0x0007580001047983 */ /* 0x0023620000100a00 */
[----:B------:R-:W-:Y:S02]  /*2fc60*/  MOV R8, R2 ;  /* 0x0000000200087202 */ /* 0x000fe40000000f00 */
[----:B------:R-:W-:Y:S02]  /*2fc70*/  MOV R6, 0x2fc90 ;  /* 0x0002fc9000067802 */ /* 0x000fe40000000f00 */
[----:B-1---5:R-:W-:Y:S05]  /*2fc80*/  CALL.REL.NOINC `($_ZN7cutlass13device_kernelIN5flash19enable_sm80_to_sm89INS1_16FlashAttnBwdSm80INS1_25CollectiveMainloopBwdSm80ILi2ELi2EN4cute5tupleIJNS5_1CILi128EEES8_NS7_ILi64EEEEEENS_10bfloat16_tEfNS_4arch4Sm80ELb1ELb0ELb1ELb1ELb1ELb0ELb0ELb0ELi2ELi4ELi4ELi4ELb0EEENS1_24CollectiveEpilogueBwdGQAISA_fSD_Li256ELb1ELb1EEENS1_25SingleTileBwdLPTSchedulerILb1ELi128ELb1EEEEEEEEEvNT_6ParamsE$_ZN4cute3eso3ESOILb1ELb0EJNS_6LayoutINS_5tupleIJNS3_IJNS_1CILi8EEENS4_ILi1EEEEEENS3_IJNS4_ILi2EEEEEEEEENS3_IJNS3_IJS6_NS4_ILi0EEEEEENS3_IJNS4_ILi64EEEEEEEEEEENS_10ViewEngineIPN7cutlass10bfloat16_tEEEEEC2ERKSG_RKSL_) ;  /* 0xfffda8b000007944 */ /* 0x022fea0003c3ffff */
[----:B-1----:R1:W5:Y:S01]  /*2fc90*/  LDL.64 R2, [R1+0x758] ;  /* 0x0007580001027983 */ /* 0x0023620000100a00 */
[----:B------:R-:W-:-:S03]  /*2fca0*/  MOV R8, 0x2fcc0 ;  /* 0x0002fcc000087802 */ /* 0x000fc60000000f00 */
[----:B-1---5:R-:W-:Y:S05]  /*2fcb0*/  CALL.REL.NOINC `($_ZN7cutlass13device_kernelIN5flash19enable_sm80_to_sm89INS1_16FlashAttnBwdSm80INS1_25CollectiveMainloopBwdSm80ILi2ELi2EN4cute5tupleIJNS5_1CILi128EEES8_NS7_ILi64EEEEEENS_10bfloat16_tEfNS_4arch4Sm80ELb1ELb0ELb1ELb1ELb1ELb0ELb0ELb0ELi2ELi4ELi4ELi4ELb0EEENS1_24CollectiveEpilogueBwdGQAISA_fSD_Li256ELb1ELb1EEENS1_25SingleTileBwdLPTSchedulerILb1ELi128ELb1EEEEEEEEEvNT_6ParamsE$_ZN4cute3eso3ESOILb1ELb0EJNS_6LayoutINS_5tupleIJNS3_IJNS3_IJNS_1CILi8EEENS4_ILi1EEEEEES6_EEENS3_IJNS3_IJS6_S6_EEENS4_ILi2EEEEEEEEENS3_IJNS3_IJNS3_IJS6_NS4_ILi0EEEEEESD_EEENS3_IJNS3_IJSD_SD_EEENS4_ILi64EEEEEEEEEEENS_10ViewEngineIPN7cutlass10bfloat16_tEEEEEC2ERKSK_RKSP_) ;  /* 0xfffd9a5000007944 */ /* 0x022fea0003c3ffff */
[----:B-1----:R1:W5:Y:S01]  /*2fcc0*/  LDL.64 R2, [R1+0x758] ;  /* 0x0007580001027983 */ /* 0x0023620000100a00 */
[----:B------:R-:W-:Y:S02]  /*2fcd0*/  MOV R7, R5 ;  /* 0x0000000500077202 */ /* 0x000fe40000000f00 */
[----:B------:R-:W-:-:S02]  /*2fce0*/  MOV R6, 0x2fd00 ;  /* 0x0002fd0000067802 */ /* 0x000fc40000000f00 */
[----:B-1---5:R-:W-:Y:S05]  /*2fcf0*/  CALL.REL.NOINC `($_ZN7cutlass13device_kernelIN5flash19enable_sm80_to_sm89INS1_16FlashAttnBwdSm80INS1_25CollectiveMainloopBwdSm80ILi2ELi2EN4cute5tupleIJNS5_1CILi128EEES8_NS7_ILi64EEEEEENS_10bfloat16_tEfNS_4arch4Sm80ELb1ELb0ELb1ELb1ELb1ELb0ELb0ELb0ELi2ELi4ELi4ELi4ELb0EEENS1_24CollectiveEpilogueBwdGQAISA_fSD_Li256ELb1ELb1EEENS1_25SingleTileBwdLPTSchedulerILb1ELi128ELb1EEEEEEEEEvNT_6ParamsE$_ZN4cute3eso3ESOILb1ELb0EJNS_6LayoutINS_5tupleIJNS3_IJNS3_IJNS_1CILi8EEENS4_ILi1EEEEEES6_EEENS3_IJNS3_IJS6_S6_EEENS4_ILi2EEEEEEEEENS3_IJNS3_IJNS3_IJS6_NS4_ILi0EEEEEESD_EEENS3_IJNS3_IJSD_SD_EEENS4_ILi8192EEEEEEEEEEENS_10ViewEngineINS_8smem_ptrIPN7cutlass10bfloat16_tEEEEEEEC2ERKSK_RKSR_) ;  /* 0xfffd9a5000007944 */ /* 0x022fea0003c3ffff */
[----:B-1----:R1:W5:Y:S01]  /*2fd00*/  LDL.64 R4, [R1+0x758] ;  /* 0x0007580001047983 */ /* 0x0023620000100a00 */
[----:B------:R-:W-:-:S02]  /*2fd10*/  MOV R8, R2 ;  /* 0x0000000200087202 */ /* 0x000fc40000000f00 */
        /* <DEDUP_REMOVED lines=140> */
[----:B------:R2:W5:Y:S01]  /*305e0*/  LDL R5, [R1+0x758] ;  /* 0x0007580001057983 */ /* 0x0005620000100800 */
[----:B-1----:R-:W-:-:S02]  /*305f0*/  MOV R3, R44 ;  /* 0x0000002c00037202 */ /* 0x002fc40000000f00 */
[----:B------:R-:W-:Y:S02]  /*30600*/  MOV R4, 0x30620 ;  /* 0x0003062000047802 */ /* 0x000fe40000000f00 */
[----:B--2--5:R-:W-:Y:S05]  /*30610*/  CALL.REL.NOINC `($_ZN7cutlass13device_kernelIN5flash19enable_sm80_to_sm89INS1_16FlashAttnBwdSm80INS1_25CollectiveMainloopBwdSm80ILi2ELi2EN4cute5tupleIJNS5_1CILi128EEES8_NS7_ILi64EEEEEENS_10bfloat16_tEfNS_4arch4Sm80ELb1ELb0ELb1ELb1ELb1ELb0ELb0ELb0ELi2ELi4ELi4ELi4ELb0EEENS1_24CollectiveEpilogueBwdGQAISA_fSD_Li256ELb1ELb1EEENS1_25SingleTileBwdLPTSchedulerILb1ELi128ELb1EEEEEEEEEvNT_6ParamsE$_ZZN4cute5sliceINS_5tupleIJNS_10UnderscoreES2_iEEENS1_IJNS1_IJNS_1CILi1EEENS4_ILi0EEEEEEiNS4_ILi1024EEEEEEEEDaRKT_RKT0_ENKUlRKT_RKT0_E_clIS2_iEEDaSI_SL_) ;  /* 0xfffdcbd000007944 */ /* 0x024fea0003c3ffff */
[----:B------:R-:W-:Y:S02]  /*30620*/  MOV R4, 0x30640 ;  /* 0x0003064000047802 */ /* 0x000fe40000000f00 */
[----:B-1---5:R-:W-:Y:S05]  /*30630*/  CALL.REL.NOINC `($_ZN7cutlass13device_kernelIN5flash19enable_sm80_to_sm89INS1_16FlashAttnBwdSm80INS1_25CollectiveMainloopBwdSm80ILi2ELi2EN4cute5tupleIJNS5_1CILi128EEES8_NS7_ILi64EEEEEENS_10bfloat16_tEfNS_4arch4Sm80ELb1ELb0ELb1ELb1ELb1ELb0ELb0ELb0ELi2ELi4ELi4ELi4ELb0EEENS1_24CollectiveEpilogueBwdGQAISA_fSD_Li256ELb1ELb1EEENS1_25SingleTileBwdLPTSchedulerILb1ELi128ELb1EEEEEEEEEvNT_6ParamsE$_ZZN4cute12filter_tupleINS_5tupleIJNS_10UnderscoreES2_iEEENS1_IJNS1_IJNS_1CILi1EEENS4_ILi0EEEEEEiNS4_ILi1024EEEEEEZNS_5sliceIS3_S9_EEDaRKT_RKT0_EUlRKT_RKT0_E_EEDaSD_SG_OT1_ENKUlDpSJ_E_clIJNS1_IJS7_EEENS1_IJiEEENS1_IJEEEEEEDaSQ_) ;  /* 0xfffdb81000007944 */ /* 0x022fea0003c3ffff */
[----:B------:R-:W-:Y:S02]  /*30640*/  MOV R67, R23 ;  /* 0x0000001700437202 */ /* 0x000fe40000000f00 */
[----:B------:R-:W-:Y:S02]  /*30650*/  MOV R6, 0x30670 ;  /* 0x0003067000067802 */ /* 0x000fe40000000f00 */
[----:B-1---5:R-:W-:Y:S05]  /*30660*/  CALL.REL.NOINC `($_ZN7cutlass13device_kernelIN5flash19enable_sm80_to_sm89INS1_16FlashAttnBwdSm80INS1_25CollectiveMainloopBwdSm80ILi2ELi2EN4cute5tupleIJNS5_1CILi128EEES8_NS7_ILi64EEEEEENS_10bfloat16_tEfNS_4arch4Sm80ELb1ELb0ELb1ELb1ELb1ELb0ELb0ELb0ELi2ELi4ELi4ELi4ELb0EEENS1_24CollectiveEpilogueBwdGQAISA_fSD_Li256ELb1ELb1EEENS1_25SingleTileBwdLPTSchedulerILb1ELi128ELb1EEEEEEEEEvNT_6ParamsE$_ZN4cute5tupleIJNS0_IJNS0_IJNS_1CILi8EEENS1_ILi1EEEEEENS1_ILi2EEEEEENS0_IJNS0_IJS3_NS1_ILi0EEEEEEiEEEEEC2ERKS6_RKS9_) ;  /* 0xfffda97000007944 */ /* 0x022fea0003c3ffff */
[----:B------:R2:W5:Y:S01]  /*30670*/  LDL R6, [R1+0x758] ;  /* 0x0007580001067983 */ /* 0x0005620000100800 */
[----:B-1----:R-:W-:Y:S01]  /*30680*/  IMAD.SHL.U32 R2, R5, 0x400, RZ ;  /* 0x0000040005027824 */ /* 0x002fe200078e00ff */
[----:B------:R-:W-:Y:S01]  /*30690*/  MOV R58, R23 ;  /* 0x00000017003a7202 */ /* 0x000fe20000000f00 */
[----:B------:R-:W-:Y:S01]  /*306a0*/  IMAD.MOV.U32 R61, RZ, RZ, R22 ;  /* 0x000000ffff3d7224 */ /* 0x000fe200078e0016 */
[----:B------:R-:W-:Y:S02]  /*306b0*/  MOV R4, 0x306e0 ;  /* 0x000306e000047802 */ /* 0x000fe40000000f00 */
[----:B------:R2:W-:Y:S04]  /*306c0*/  STL [R1+0x770], R2 ;  /* 0x0007700201007387 */ /* 0x0005e80000100800 */
[----:B--2--5:R-:W-:Y:S05]  /*306d0*/  CALL.REL.NOINC `($_ZN7cutlass13device_kernelIN5flash19enable_sm80_to_sm89INS1_16FlashAttnBwdSm80INS1_25CollectiveMainloopBwdSm80ILi2ELi2EN4cute5tupleIJNS5_1CILi128EEES8_NS7_ILi64EEEEEENS_10bfloat16_tEfNS_4arch4Sm80ELb1ELb0ELb1ELb1ELb1ELb0ELb0ELb0ELi2ELi4ELi4ELi4ELb0EEENS1_24CollectiveEpilogueBwdGQAISA_fSD_Li256ELb1ELb1EEENS1_25SingleTileBwdLPTSchedulerILb1ELi128ELb1EEEEEEEEEvNT_6ParamsE$_ZN4cute3eso3ESOILb0ELb0EJNS_6LayoutINS_5tupleIJNS3_IJNS_1CILi8EEENS4_ILi1EEEEEENS4_ILi2EEEEEENS3_IJNS3_IJS6_NS4_ILi0EEEEEEiEEEEEiEEC2ERKSD_RKi) ;  /* 0xfffd663000007944 */ /* 0x024fea0003c3ffff */
[----:B------:R-:W2:Y:S01]  /*306e0*/  LDL.64 R4, [R1+0x758] ;  /* 0x0007580001047983 */ /* 0x000ea20000100a00 */
[----:B------:R-:W-:Y:S02]  /*306f0*/  MOV R9, R23 ;  /* 0x0000001700097202 */ /* 0x000fe40000000f00 */
[----:B------:R-:W-:Y:S01]  /*30700*/  MOV R8, 0x30730 ;  /* 0x0003073000087802 */ /* 0x000fe20000000f00 */
[----:B-12---:R-:W-:-:S04]  /*30710*/  IMAD.WIDE R2, R5, 0x2, R56 ;  /* 0x0000000205027825 */ /* 0x006fc800078e0238 */
[----:B------:R-:W-:Y:S05]  /*30720*/  CALL.REL.NOINC `($_ZN7cutlass13device_kernelIN5flash19enable_sm80_to_sm89INS1_16FlashAttnBwdSm80INS1_25CollectiveMainloopBwdSm80ILi2ELi2EN4cute5tupleIJNS5_1CILi128EEES8_NS7_ILi64EEEEEENS_10bfloat16_tEfNS_4arch4Sm80ELb1ELb0ELb1ELb1ELb1ELb0ELb0ELb0ELi2ELi4ELi4ELi4ELb0EEENS1_24CollectiveEpilogueBwdGQAISA_fSD_Li256ELb1ELb1EEENS1_25SingleTileBwdLPTSchedulerILb1ELi128ELb1EEEEEEEEEvNT_6ParamsE$_ZN4cute8smem_ptrIPN7cutlass10bfloat16_tEECI1NS_12iter_adaptorIS3_S4_EEES3_) ;  /* 0xfffdb08000007944 */ /* 0x000fea0003c3ffff */
        /* <DEDUP_REMOVED lines=10> */
[----:B-1----:R-:W-:-:S02]  /*307d0*/  MOV R3, 0x1 ;  /* 0x0000000100037802 */ /* 0x002fc40000000f00 */
[----:B------:R-:W-:Y:S02]  /*307e0*/  MOV R8, 0x30800 ;  /* 0x0003080000087802 */ /* 0x000fe40000000f00 */
[----:B--2--5:R-:W-:Y:S05]  /*307f0*/  CALL.REL.NOINC `($_ZN7cutlass13device_kernelIN5flash19enable_sm80_to_sm89INS1_16FlashAttnBwdSm80INS1_25CollectiveMainloopBwdSm80ILi2ELi2EN4cute5tupleIJNS5_1CILi128EEES8_NS7_ILi64EEEEEENS_10bfloat16_tEfNS_4arch4Sm80ELb1ELb0ELb1ELb1ELb1ELb0ELb0ELb0ELi2ELi4ELi4ELi4ELb0EEENS1_24CollectiveEpilogueBwdGQAISA_fSD_Li256ELb1ELb1EEENS1_25SingleTileBwdLPTSchedulerILb1ELi128ELb1EEEEEEEEEvNT_6ParamsE$_ZN4cute3eso3ESOILb1ELb0EJNS_10UnderscoreES2_iEEC2ERKS2_S5_RKi) ;  /* 0xfffd73b000007944 */ /* 0x024fea0003c3ffff */
[----:B-1----:R-:W2:Y:S01]  /*30800*/  LDL R3, [R1+0x758] ;  /* 0x0007580001037983 */ /* 0x002ea20000100800 */
[----:B------:R-:W-:Y:S01]  /*30810*/  IMAD.MOV.U32 R58, RZ, RZ, R23 ;  /* 0x000000ffff3a7224 */ /* 0x000fe200078e0017 */
[----:B------:R-:W-:Y:S02]  /*30820*/  MOV R4, 0x30850 ;  /* 0x0003085000047802 */ /* 0x000fe40000000f00 */
[----:B--2---:R-:W-:Y:S02]  /*30830*/  SHF.L.U32 R3, R3, 0x2, RZ ;  /* 0x0000000203037819 */ /* 0x004fe400000006ff */
[----:B------:R-:W-:Y:S05]  /*30840*/  CALL.REL.NOINC `($_ZN7cutlass13device_kernelIN5flash19enable_sm80_to_sm89INS1_16FlashAttnBwdSm80INS1_25CollectiveMainloopBwdSm80ILi2ELi2EN4cute5tupleIJNS5_1CILi128EEES8_NS7_ILi64EEEEEENS_10bfloat16_tEfNS_4arch4Sm80ELb1ELb0ELb1ELb1ELb1ELb0ELb0ELb0ELi2ELi4ELi4ELi4ELb0EEENS1_24CollectiveEpilogueBwdGQAISA_fSD_Li256ELb1ELb1EEENS1_25SingleTileBwdLPTSchedulerILb1ELi128ELb1EEEEEEEEEvNT_6ParamsE$_ZN4cute3eso3ESOILb1ELb0EJNS_6LayoutINS_5tupleIJNS3_IJNS3_IJNS_1CILi4EEENS4_ILi2EEEEEENS4_ILi1EEEEEES6_EEENS3_IJNS3_IJNS3_IJS8_NS4_ILi32EEEEEENS4_ILi0EEEEEENS4_ILi64EEEEEEEEiEEC2ERKSH_RKi) ;  /* 0xfffd8d9000007944 */ /* 0x000fea0003c3ffff */
[----:B-1----:R-:W2:Y:S01]  /*30850*/  LDL R3, [R1+0x758] ;  /* 0x0007580001037983 */ /* 0x002ea20000100800 */
[----:B------:R-:W-:Y:S02]  /*30860*/  MOV R67, R23 ;  /* 0x0000001700437202 */ /* 0x000fe40000000f00 */
[----:B------:R-:W-:Y:S01]  /*30870*/  MOV R6, 0x308a0 ;  /* 0x000308a000067802 */ /* 0x000fe20000000f00 */
[----:B--2---:R-:W-:-:S04]  /*30880*/  IMAD.WIDE R10, R3, 0x2, R50 ;  /* 0x00000002030a7825 */ /* 0x004fc800078e0232 */
[----:B------:R-:W-:Y:S05]  /*30890*/  CALL.REL.NOINC `($_ZN7cutlass13device_kernelIN5flash19enable_sm80_to_sm89INS1_16FlashAttnBwdSm80INS1_25CollectiveMainloopBwdSm80ILi2ELi2EN4cute5tupleIJNS5_1CILi128EEES8_NS7_ILi64EEEEEENS_10bfloat16_tEfNS_4arch4Sm80ELb1ELb0ELb1ELb1ELb1ELb0ELb0ELb0ELi2ELi4ELi4ELi4ELb0EEENS1_24CollectiveEpilogueBwdGQAISA_fSD_Li256ELb1ELb1EEENS1_25SingleTileBwdLPTSchedulerILb1ELi128ELb1EEEEEEEEEvNT_6ParamsE$_ZN4cute3eso3ESOILb1ELb0EJNS_6LayoutINS_5tupleIJNS3_IJNS3_IJNS_1CILi4EEENS4_ILi2EEEEEENS4_ILi1EEEEEES6_EEENS3_IJNS3_IJNS3_IJS8_NS4_ILi32EEEEEENS4_ILi0EEEEEENS4_ILi64EEEEEEEENS_10ViewEngineIPN7cutlass10bfloat16_tEEEEEC2ERKSH_RKSM_) ;  /* 0xfffd8d0000007944 */ /* 0x000fea0003c3ffff */
[----:B------:R2:W5:Y:S01]  /*308a0*/  LDL.64 R4, [R1+0x758] ;  /* 0x0007580001047983 */ /* 0x0005620000100a00 */
[----:B------:R-:W-:Y:S02]  /*308b0*/  MOV R3, R14 ;  /* 0x0000000e00037202 */ /* 0x000fe40000000f00 */
[----:B------:R-:W-:-:S02]  /*308c0*/  MOV R6, 0x308e0 ;  /* 0x000308e000067802 */ /* 0x000fc40000000f00 */
[----:B-12--5:R-:W-:Y:S05]  /*308d0*/  CALL.REL.NOINC `($_ZN7cutlass13device_kernelIN5flash19enable_sm80_to_sm89INS1_16FlashAttnBwdSm80INS1_25CollectiveMainloopBwdSm80ILi2ELi2EN4cute5tupleIJNS5_1CILi128EEES8_NS7_ILi64EEEEEENS_10bfloat16_tEfNS_4arch4Sm80ELb1ELb0ELb1ELb1ELb1ELb0ELb0ELb0ELi2ELi4ELi4ELi4ELb0EEENS1_24CollectiveEpilogueBwdGQAISA_fSD_Li256ELb1ELb1EEENS1_25SingleTileBwdLPTSchedulerILb1ELi128ELb1EEEEEEEEEvNT_6ParamsE$_ZZN4cute4takeILi1ELi2ENS_5tupleIJNS1_IJNS_1CILi1EEENS2_ILi0EEEEEEiEEEEEDaRKT1_ENKUlDpRKT_E_clIJiEEEDaSD_) ;  /* 0xfffdc4a000007944 */ /* 0x026fea0003c3ffff */
[----:B------:R-:W-:Y:S02]  /*308e0*/  MOV R67, R23 ;  /* 0x0000001700437202 */ /* 0x000fe40000000f00 */
[----:B------:R-:W-:-:S02]  /*308f0*/  MOV R6, 0x30910 ;  /* 0x0003091000067802 */ /* 0x000fc40000000f00 */
[----:B-1---5:R-:W-:Y:S05]  /*30900*/  CALL.REL.NOINC `($_ZN7cutlass13device_kernelIN5flash19enable_sm80_to_sm89INS1_16FlashAttnBwdSm80INS1_25CollectiveMainloopBwdSm80ILi2ELi2EN4cute5tupleIJNS5_1CILi128EEES8_NS7_ILi64EEEEEENS_10bfloat16_tEfNS_4arch4Sm80ELb1ELb0ELb1ELb1ELb1ELb0ELb0ELb0ELi2ELi4ELi4ELi4ELb0EEENS1_24CollectiveEpilogueBwdGQAISA_fSD_Li256ELb1ELb1EEENS1_25SingleTileBwdLPTSchedulerILb1ELi128ELb1EEEEEEEEEvNT_6ParamsE$_ZN4cute3eso3ESOILb1ELb0EJNS_5tupleIJNS_1CILi1EEENS3_ILi0EEEEEENS2_IJiEEEEEC2ERKS6_RKS7_) ;  /* 0xfffd859000007944 */ /* 0x022fea0003c3ffff */
[----:B-1----:R1:W5:Y:S01]  /*30910*/  LDL R3, [R1+0x758] ;  /* 0x0007580001037983 */ /* 0x0023620000100800 */
[----:B------:R-:W-:-:S02]  /*30920*/  MOV R67, R23 ;  /* 0x0000001700437202 */ /* 0x000fc40000000f00 */
        /* <DEDUP_REMOVED lines=22> */
[----:B------:R-:W2:Y:S01]  /*30a90*/  LDL R4, [R1+0x758] ;  /* 0x0007580001047983 */ /* 0x000ea20000100800 */
[----:B-1----:R-:W-:Y:S02]  /*30aa0*/  MOV R2, R22 ;  /* 0x0000001600027202 */ /* 0x002fe40000000f00 */
[----:B------:R-:W-:Y:S01]  /*30ab0*/  MOV R12, 0x30ae0 ;  /* 0x00030ae0000c7802 */ /* 0x000fe20000000f00 */
[----:B--2---:R1:W-:Y:S04]  /*30ac0*/  STL [R1+0x770], R4 ;  /* 0x0007700401007387 */ /* 0x0043e80000100800 */
        /* <DEDUP_REMOVED lines=194> */
[----:B------:R-:W-:Y:S05]  /*316f0*/  CALL.REL.NOINC `($_ZN7cutlass13device_kernelIN5flash19enable_sm80_to_sm89INS1_16FlashAttnBwdSm80INS1_25CollectiveMainloopBwdSm80ILi2ELi2EN4cute5tupleIJNS5_1CILi128EEES8_NS7_ILi64EEEEEENS_10bfloat16_tEfNS_4arch4Sm80ELb1ELb0ELb1ELb1ELb1ELb0ELb0ELb0ELi2ELi4ELi4ELi4ELb0EEENS1_24CollectiveEpilogueBwdGQAISA_fSD_Li256ELb1ELb1EEENS1_25SingleTileBwdLPTSchedulerILb1ELi128ELb1EEEEEEEEEvNT_6ParamsE$_ZN4cute3eso3ESOILb1ELb0EJNS_6LayoutINS_5tupleIJNS3_IJNS_1CILi2EEES5_S5_EEES5_EEENS3_IJNS3_IJNS4_ILi1EEES5_NS4_ILi4EEEEEENS4_ILi64EEEEEEEEiEEC2ERKSD_RKi) ;  /* 0xfffd8a3000007944 */ /* 0x000fea0003c3ffff */
[----:B-1----:R-:W2:Y:S01]  /*31700*/  LDL R3, [R1+0x758] ;  /* 0x0007580001037983 */ /* 0x002ea20000100800 */
[----:B------:R-:W-:Y:S01]  /*31710*/  MOV R4, 0x31750 ;  /* 0x0003175000047802 */ /* 0x000fe20000000f00 */
[----:B--2---:R-:W-:-:S05]  /*31720*/  IMAD.WIDE R2, R3, 0x2, R46 ;  /* 0x0000000203027825 */ /* 0x004fca00078e022e */
[----:B------:R-:W-:Y:S02]  /*31730*/  MOV R6, R2 ;  /* 0x0000000200067202 */ /* 0x000fe40000000f00 */
[----:B------:R-:W-:Y:S05]  /*31740*/  CALL.REL.NOINC `($_ZN7cutlass13device_kernelIN5flash19enable_sm80_to_sm89INS1_16FlashAttnBwdSm80INS1_25CollectiveMainloopBwdSm80ILi2ELi2EN4cute5tupleIJNS5_1CILi128EEES8_NS7_ILi64EEEEEENS_10bfloat16_tEfNS_4arch4Sm80ELb1ELb0ELb1ELb1ELb1ELb0ELb0ELb0ELi2ELi4ELi4ELi4ELb0EEENS1_24CollectiveEpilogueBwdGQAISA_fSD_Li256ELb1ELb1EEENS1_25SingleTileBwdLPTSchedulerILb1ELi128ELb1EEEEEEEEEvNT_6ParamsE$_ZN4cute3eso3ESOILb1ELb0EJNS_6LayoutINS_5tupleIJNS3_IJNS_1CILi2EEES5_S5_EEES5_EEENS3_IJNS3_IJNS4_ILi1EEES5_NS4_ILi4EEEEEENS4_ILi64EEEEEEEENS_10ViewEngineIPN7cutlass10bfloat16_tEEEEEC2ERKSD_RKSI_) ;  /* 0xfffd899000007944 */ /* 0x000fea0003c3ffff */
[----:B------:R2:W5:Y:S01]  /*31750*/  LDL.64 R58, [R1+0x758] ;  /* 0x00075800013a7983 */ /* 0x0005620000100a00 */
[----:B------:R-:W-:Y:S01]  /*31760*/  IMAD.MOV.U32 R81, RZ, RZ, R23 ;  /* 0x000000ffff517224 */ /* 0x000fe200078e0017 */
[----:B------:R-:W-:Y:S02]  /*31770*/  MOV R3, RZ ;  /* 0x000000ff00037202 */ /* 0x000fe40000000f00 */
[----:B------:R-:W-:Y:S02]  /*31780*/  MOV R8, 0x317a0 ;  /* 0x000317a000087802 */ /* 0x000fe40000000f00 */
[----:B-12--5:R-:W-:Y:S05]  /*31790*/  CALL.REL.NOINC `($_ZN7cutlass13device_kernelIN5flash19enable_sm80_to_sm89INS1_16FlashAttnBwdSm80INS1_25CollectiveMainloopBwdSm80ILi2ELi2EN4cute5tupleIJNS5_1CILi128EEES8_NS7_ILi64EEEEEENS_10bfloat16_tEfNS_4arch4Sm80ELb1ELb0ELb1ELb1ELb1ELb0ELb0ELb0ELi2ELi4ELi4ELi4ELb0EEENS1_24CollectiveEpilogueBwdGQAISA_fSD_Li256ELb1ELb1EEENS1_25SingleTileBwdLPTSchedulerILb1ELi128ELb1EEEEEEEEEvNT_6ParamsE$_ZN4cute3eso3ESOILb1ELb0EJNS_10UnderscoreES2_iEEC2ERKS2_S5_RKi) ;  /* 0xfffd641000007944 */ /* 0x026fea0003c3ffff */
[----:B-1----:R-:W2:Y:S01]  /*317a0*/  LDL R3, [R1+0x758] ;  /* 0x0007580001037983 */ /* 0x002ea20000100800 */
[----:B------:R-:W-:Y:S01]  /*317b0*/  IMAD.MOV.U32 R67, RZ, RZ, R23 ;  /* 0x000000ffff437224 */ /* 0x000fe200078e0017 */
[----:B------:R-:W-:Y:S02]  /*317c0*/  MOV R4, 0x317f0 ;  /* 0x000317f000047802 */ /* 0x000fe40000000f00 */
[----:B--2---:R-:W-:Y:S02]  /*317d0*/  SHF.L.U32 R3, R3, 0x2, RZ ;  /* 0x0000000203037819 */ /* 0x004fe400000006ff */
[----:B------:R-:W-:Y:S05]  /*317e0*/  CALL.REL.NOINC `($_ZN7cutlass13device_kernelIN5flash19enable_sm80_to_sm89INS1_16FlashAttnBwdSm80INS1_25CollectiveMainloopBwdSm80ILi2ELi2EN4cute5tupleIJNS5_1CILi128EEES8_NS7_ILi64EEEEEENS_10bfloat16_tEfNS_4arch4Sm80ELb1ELb0ELb1ELb1ELb1ELb0ELb0ELb0ELi2ELi4ELi4ELi4ELb0EEENS1_24CollectiveEpilogueBwdGQAISA_fSD_Li256ELb1ELb1EEENS1_25SingleTileBwdLPTSchedulerILb1ELi128ELb1EEEEEEEEEvNT_6ParamsE$_ZN4cute3eso3ESOILb1ELb0EJNS_6LayoutINS_5tupleIJNS3_IJNS_1CILi2EEES5_EEES6_EEENS3_IJNS3_IJNS4_ILi1EEES5_EEENS3_IJNS4_ILi32EEENS4_ILi64EEEEEEEEEEEiEEC2ERKSE_RKi) ;  /* 0xfffd882000007944 */ /* 0x000fea0003c3ffff */
[----:B-1----:R-:W2:Y:S01]  /*317f0*/  LDL R3, [R1+0x758] ;  /* 0x0007580001037983 */ /* 0x002ea20000100800 */
[----:B------:R-:W-:Y:S02]  /*31800*/  MOV R67, R23 ;  /* 0x0000001700437202 */ /* 0x000fe40000000f00 */
[----:B------:R-:W-:Y:S01]  /*31810*/  MOV R4, 0x31850 ;  /* 0x0003185000047802 */ /* 0x000fe20000000f00 */
[----:B--2---:R-:W-:-:S05]  /*31820*/  IMAD.WIDE R2, R3, 0x2, R48 ;  /* 0x0000000203027825 */ /* 0x004fca00078e0230 */
[----:B------:R-:W-:Y:S02]  /*31830*/  MOV R6, R2 ;  /* 0x0000000200067202 */ /* 0x000fe40000000f00 */
[----:B------:R-:W-:Y:S05]  /*31840*/  CALL.REL.NOINC `($_ZN7cutlass13device_kernelIN5flash19enable_sm80_to_sm89INS1_16FlashAttnBwdSm80INS1_25CollectiveMainloopBwdSm80ILi2ELi2EN4cute5tupleIJNS5_1CILi128EEES8_NS7_ILi64EEEEEENS_10bfloat16_tEfNS_4arch4Sm80ELb1ELb0ELb1ELb1ELb1ELb0ELb0ELb0ELi2ELi4ELi4ELi4ELb0EEENS1_24CollectiveEpilogueBwdGQAISA_fSD_Li256ELb1ELb1EEENS1_25SingleTileBwdLPTSchedulerILb1ELi128ELb1EEEEEEEEEvNT_6ParamsE$_ZN4cute3eso3ESOILb1ELb0EJNS_6LayoutINS_5tupleIJNS3_IJNS_1CILi2EEES5_EEES6_EEENS3_IJNS3_IJNS4_ILi1EEES5_EEENS3_IJNS4_ILi32EEENS4_ILi64EEEEEEEEEEENS_10ViewEngineIPN7cutlass10bfloat16_tEEEEEC2ERKSE_RKSJ_) ;  /* 0xfffd877000007944 */ /* 0x000fea0003c3ffff */
[----:B------:R2:W5:Y:S04]  /*31850*/  LDL.64 R60, [R1+0x758] ;  /* 0x00075800013c7983 */ /* 0x0005680000100a00 */
[----:B------:R2:W-:Y:S02]  /*31860*/  STL [R1+0x770], RZ ;  /* 0x000770ff01007387 */ /* 0x0005e40000100800 */
.L_x_3057:
        /* <DEDUP_REMOVED lines=695> */
[----:B------:R-:W-:Y:S02]  /*343e0*/  MOV R3, 0x1 ;  /* 0x0000000100037802 */ /* 0x000fe40000000f00 */
        /* <DEDUP_REMOVED lines=15> */
.L_x_3058:
        /* <DEDUP_REMOVED lines=711> */
.L_x_3059:
        /* <DEDUP_REMOVED lines=711> */
.L_x_3060:
        /* <DEDUP_REMOVED lines=711> */
.L_x_3061:
        /* <DEDUP_REMOVED lines=711> */
.L_x_3062:
        /* <DEDUP_REMOVED lines=711> */
.L_x_3063:
        /* <DEDUP_REMOVED lines=228> */
[----:B------:R-:W-:Y:S05]  /*43150*/  CALL.REL.NOINC `($_ZN7cutlass13device_kernelIN5flash19enable_sm80_to_sm89INS1_16FlashAttnBwdSm80INS1_25CollectiveMainloopBwdSm80ILi2ELi2EN4cute5tupleIJNS5_1CILi128EEES8_NS7_ILi64EEEEEENS_10bfloat16_tEfNS_4arch4Sm80ELb1ELb0ELb1ELb1ELb1ELb0ELb0ELb0ELi2ELi4ELi4ELi4ELb0EEENS1_24CollectiveEpilogueBwdGQAISA_fSD_Li256ELb1ELb1EEENS1_25SingleTileBwdLPTSchedulerILb1ELi128ELb1EEEEEEEEEvNT_6ParamsE$_ZN4cute3eso3ESOILb1ELb0EJNS_10UnderscoreES2_iEEC2ERKS2_S5_RKi) ;  /* 0xfffc4a5000007944 */ /* 0x000fea0003c3ffff */
        /* <DEDUP_REMOVED lines=27> */
.L_x_3064:
        /* <DEDUP_REMOVED lines=274> */
[----:B--2--5:R-:W-:Y:S05]  /*44430*/  CALL.REL.NOINC `($_ZN7cutlass13device_kernelIN5flash19enable_sm80_to_sm89INS1_16FlashAttnBwdSm80INS1_25CollectiveMainloopBwdSm80ILi2ELi2EN4cute5tupleIJNS5_1CILi128EEES8_NS7_ILi64EEEEEENS_10bfloat16_tEfNS_4arch4Sm80ELb1ELb0ELb1ELb1ELb1ELb0ELb0ELb0ELi2ELi4ELi4ELi4ELb0EEENS1_24CollectiveEpilogueBwdGQAISA_fSD_Li256ELb1ELb1EEENS1_25SingleTileBwdLPTSchedulerILb1ELi128ELb1EEEEEEEEEvNT_6ParamsE$_ZZZN5flash25CollectiveMainloopBwdSm80ILi2ELi2EN4cute5tupleIJNS1_1CILi128EEES4_NS3_ILi64EEEEEEN7cutlass10bfloat16_tEfNS7_4arch4Sm80ELb1ELb0ELb1ELb1ELb1ELb0ELb0ELb0ELi2ELi4ELi4ELi4ELb0EE3mmaINS_16FlashAttnBwdSm80ISB_NS_24CollectiveEpilogueBwdGQAIS6_fSA_Li256ELb1ELb1EEENS_25SingleTileBwdLPTSchedulerILb1ELi128ELb1EEEE13SharedStorageENS1_6TensorINS1_11ArrayEngineIfLm32EEENS1_6LayoutINS2_IJNS2_IJNS3_ILi2EEESO_EEESO_NS3_ILi4EEEEEENS2_IJNS2_IJNS3_ILi1EEESO_EEESQ_NS3_ILi8EEEEEEEEEEEEbRKNSB_6ParamsERT0_S12_iNS2_IJiiiEEERT_ENKUliT_E_clIZSC_ISJ_SX_EbS10_S12_S12_iS13_S15_EUlRS16_iE_EEDaiS16_ENKUlT_E_clIZSC_ISJ_SX_EbS10_S12_S12_iS13_S15_EUlvE0_EEDaS1B_) ;  /* 0x0001c80000007944 */ /* 0x024fea0003c00000 */
[----:B------:R-:W2:Y:S01]  /*44440*/  LDL.64 R2, [R24+0x188] ;  /* 0x0001880018027983 */ /* 0x000ea20000100a00 */
[----:B------:R-:W-:-:S03]  /*44450*/  ULDC.64 UR4, c[0x0][0x118] ;  /* 0x0000460000047ab9 */ /* 0x000fc60000000a00 */
[----:B------:R3:W5:Y:S04]  /*44460*/  LDL.64 R12, [R24+0xc8] ;  /* 0x0000c800180c7983 */ /* 0x0007680000100a00 */
[----:B--2---:R-:W5:Y:S01]  /*44470*/  LD.E.64 R2, [R2.64] ;  /* 0x0000000402027980 */ /* 0x004f62000c101b00 */
[----:B-1----:R-:W-:Y:S02]  /*44480*/  MOV R9, R23 ;  /* 0x0000001700097202 */ /* 0x002fe40000000f00 */
[----:B------:R-:W-:Y:S02]  /*44490*/  MOV R8, 0x444b0 ;  /* 0x000444b000087802 */ /* 0x000fe40000000f00 */
[----:B---3-5:R-:W-:Y:S05]  /*444a0*/  CALL.REL.NOINC `($_ZN7cutlass13device_kernelIN5flash19enable_sm80_to_sm89INS1_16FlashAttnBwdSm80INS1_25CollectiveMainloopBwdSm80ILi2ELi2EN4cute5tupleIJNS5_1CILi128EEES8_NS7_ILi64EEEEEENS_10bfloat16_tEfNS_4arch4Sm80ELb1ELb0ELb1ELb1ELb1ELb0ELb0ELb0ELi2ELi4ELi4ELi4ELb0EEENS1_24CollectiveEpilogueBwdGQAISA_fSD_Li256ELb1ELb1EEENS1_25SingleTileBwdLPTSchedulerILb1ELi128ELb1EEEEEEEEEvNT_6ParamsE$_ZN4cute8smem_ptrIPN7cutlass10bfloat16_tEECI1NS_12iter_adaptorIS3_S4_EEES3_) ;  /* 0xfffc730000007944 */ /* 0x028fea0003c3ffff */
        /* <DEDUP_REMOVED lines=84> */
[----:B------:R1:W-:Y:S01]  /*449f0*/  STL.64 [R1+0x7a0], R2 ;  /* 0x0007a00201007387 */ /* 0x0003e20000100a00 */
[----:B------:R-:W-:Y:S02]  /*44a00*/  MOV R5, R6 ;  /* 0x0000000600057202 */ /* 0x000fe40000000f00 */
[----:B------:R-:W-:Y:S02]  /*44a10*/  MOV R4, 0x44a30 ;  /* 0x00044a3000047802 */ /* 0x000fe40000000f00 */
        /* <DEDUP_REMOVED lines=31> */
[----:B-1----:R-:W-:Y:S05]  /*44c10*/  CALL.REL.NOINC `($_ZN7cutlass13device_kernelIN5flash19enable_sm80_to_sm89INS1_16FlashAttnBwdSm80INS1_25CollectiveMainloopBwdSm80ILi2ELi2EN4cute5tupleIJNS5_1CILi128EEES8_NS7_ILi64EEEEEENS_10bfloat16_tEfNS_4arch4Sm80ELb1ELb0ELb1ELb1ELb1ELb0ELb0ELb0ELi2ELi4ELi4ELi4ELb0EEENS1_24CollectiveEpilogueBwdGQAISA_fSD_Li256ELb1ELb1EEENS1_25SingleTileBwdLPTSchedulerILb1ELi128ELb1EEEEEEEEEvNT_6ParamsE$_ZN4cute3eso3ESOILb1ELb0EJNS_1CILi8EEEiiiNS2_ILi144EEENS2_ILi512EEEEEC2ERKS3_RKiSA_SA_RKS4_RKS5_) ;  /* 0xfffc3c3000007944 */ /* 0x002fea0003c3ffff */
        /* <DEDUP_REMOVED lines=59> */
[----:B------:R-:W-:Y:S01]  /*44fd0*/  MOV R60, R23 ;  /* 0x00000017003c7202 */ /* 0x000fe20000000f00 */
[----:B------:R-:W-:Y:S01]  /*44fe0*/  IMAD.MOV.U32 R67, RZ, RZ, R22 ;  /* 0x000000ffff437224 */ /* 0x000fe200078e0016 */
        /* <DEDUP_REMOVED lines=9> */
[----:B------:R1:W-:Y:S01]  /*45080*/  STL.64 [R1+0x7a0], R2 ;  /* 0x0007a00201007387 */ /* 0x0003e20000100a00 */
[----:B------:R-:W-:-:S02]  /*45090*/  MOV R60, R45 ;  /* 0x0000002d003c7202 */ /* 0x000fc40000000f00 */
[----:B------:R-:W-:Y:S02]  /*450a0*/  MOV R4, 0x450c0 ;  /* 0x000450c000047802 */ /* 0x000fe40000000f00 */
        /* <DEDUP_REMOVED lines=37> */
[----:B------:R-:W-:Y:S01]  /*45300*/  IMAD.SHL.U32 R8, R5, 0x2000, RZ ;  /* 0x0000200005087824 */ /* 0x000fe200078e00ff */
[----:B------:R-:W-:-:S02]  /*45310*/  MOV R15, R44 ;  /* 0x0000002c000f7202 */ /* 0x000fc40000000f00 */
[----:B------:R-:W-:Y:S02]  /*45320*/  MOV R4, 0x45350 ;  /* 0x0004535000047802 */ /* 0x000fe40000000f00 */
        /* <DEDUP_REMOVED lines=50> */
[----:B-12--5:R-:W-:Y:S05]  /*45650*/  CALL.REL.NOINC `($_ZN7cutlass13device_kernelIN5flash19enable_sm80_to_sm89INS1_16FlashAttnBwdSm80INS1_25CollectiveMainloopBwdSm80ILi2ELi2EN4cute5tupleIJNS5_1CILi128EEES8_NS7_ILi64EEEEEENS_10bfloat16_tEfNS_4arch4Sm80ELb1ELb0ELb1ELb1ELb1ELb0ELb0ELb0ELi2ELi4ELi4ELi4ELb0EEENS1_24CollectiveEpilogueBwdGQAISA_fSD_Li256ELb1ELb1EEENS1_25SingleTileBwdLPTSchedulerILb1ELi128ELb1EEEEEEEEEvNT_6ParamsE$_ZZN4cute7idx2crdINS_5tupleIJiiNS_1CILi0EEEEEENS1_IJNS1_IJNS2_ILi4EEENS2_ILi8EEEEEES5_NS2_ILi1EEEEEEEEDaRKT_RKT0_ENKUlRKT_RKT0_E_clIiS7_EEDaSI_SL_) ;  /* 0xfffca5e000007944 */ /* 0x026fea0003c3ffff */
[----:B------:R-:W-:Y:S02]  /*45660*/  MOV R2, 0x45680 ;  /* 0x0004568000027802 */ /* 0x000fe40000000f00 */
[----:B-1----:R-:W-:Y:S05]  /*45670*/  CALL.REL.NOINC `($_ZN7cutlass13device_kernelIN5flash19enable_sm80_to_sm89INS1_16FlashAttnBwdSm80INS1_25CollectiveMainloopBwdSm80ILi2ELi2EN4cute5tupleIJNS5_1CILi128EEES8_NS7_ILi64EEEEEENS_10bfloat16_tEfNS_4arch4Sm80ELb1ELb0ELb1ELb1ELb1ELb0ELb0ELb0ELi2ELi4ELi4ELi4ELb0EEENS1_24CollectiveEpilogueBwdGQAISA_fSD_Li256ELb1ELb1EEENS1_25SingleTileBwdLPTSchedulerILb1ELi128ELb1EEEEEEEEEvNT_6ParamsE$_ZZN4cute7idx2crdINS_5tupleIJiiNS_1CILi0EEEEEENS1_IJNS1_IJNS2_ILi4EEENS2_ILi8EEEEEES5_NS2_ILi1EEEEEEEEDaRKT_RKT0_ENKUlRKT_RKT0_E_clIiS5_EEDaSI_SL_) ;  /* 0xfffca59000007944 */ /* 0x002fea0003c3ffff */
[----:B------:R1:W-:Y:S01]  /*45680*/  STL [R1+0x7a0], R6 ;  /* 0x0007a00601007387 */ /* 0x0003e20000100800 */
        /* <DEDUP_REMOVED lines=18> */
[----:B------:R-:W-:Y:S02]  /*457b0*/  MOV R7, R43 ;  /* 0x0000002b00077202 */ /* 0x000fe40000000f00 */
[----:B------:R-:W-:Y:S02]  /*457c0*/  MOV R4, 0x457e0 ;  /* 0x000457e000047802 */ /* 0x000fe40000000f00 */
        /* <DEDUP_REMOVED lines=948> */
.L_x_3065:
        /* <DEDUP_REMOVED lines=711> */
.L_x_3066:
        /* <DEDUP_REMOVED lines=711> */
.L_x_3067:
        /* <DEDUP_REMOVED lines=711> */
.L_x_3068:
        /* <DEDUP_REMOVED lines=711> */
.L_x_3069:
        /* <DEDUP_REMOVED lines=711> */
.L_x_3070:
        /* <DEDUP_REMOVED lines=711> */
.L_x_3071:
        /* <DEDUP_REMOVED lines=256> */
.L_x_3072:
        /* <DEDUP_REMOVED lines=251> */
[----:B------:R-:W-:Y:S05]  /*5bd60*/  RET.REL.NODEC R6 `(_ZN7cutlass13device_kernelIN5flash19enable_sm80_to_sm89INS1_16FlashAttnBwdSm80INS1_25CollectiveMainloopBwdSm80ILi2ELi2EN4cute5tupleIJNS5_1CILi128EEES8_NS7_ILi64EEEEEENS_10bfloat16_tEfNS_4arch4Sm80ELb1ELb0ELb1ELb1ELb1ELb0ELb0ELb0ELi2ELi4ELi4ELi4ELb0EEENS1_24CollectiveEpilogueBwdGQAISA_fSD_Li256ELb1ELb1EEENS1_25SingleTileBwdLPTSchedulerILb1ELi128ELb1EEEEEEEEEvNT_6ParamsE) ;  /* 0xfffa429006007950 */ /* 0x000fea0003c3ffff */
        .type           $_ZN7cutlass13device_kernelIN5flash19enable_sm80_to_sm89INS1_16FlashAttnBwdSm80INS1_25CollectiveMainloopBwdSm80ILi2ELi2EN4cute5tupleIJNS5_1CILi128EEES8_NS7_ILi64EEEEEENS_10bfloat16_tEfNS_4arch4Sm80ELb1ELb0ELb1ELb1ELb1ELb0ELb0ELb0ELi2ELi4ELi4ELi4ELb0EEENS1_24CollectiveEpilogueBwdGQAISA_fSD_Li256ELb1ELb1EEENS1_25SingleTileBwdLPTSchedulerILb1ELi128ELb1EEEEEEEEEvNT_6ParamsE$_ZZN5flash25CollectiveMainloopBwdSm80ILi2ELi2EN4cute5tupleIJNS1_1CILi128EEES4_NS3_ILi64EEEEEEN7cutlass10bfloat16_tEfNS7_4arch4Sm80ELb1ELb0ELb1ELb1ELb1ELb0ELb0ELb0ELi2ELi4ELi4ELi4ELb0EE3mmaINS_16FlashAttnBwdSm80ISB_NS_24CollectiveEpilogueBwdGQAIS6_fSA_Li256ELb1ELb1EEENS_25SingleTileBwdLPTSchedulerILb1ELi128ELb1EEEE13SharedStorageENS1_6TensorINS1_11ArrayEngineIfLm32EEENS1_6LayoutINS2_IJNS2_IJNS3_ILi2EEESO_EEESO_NS3_ILi4EEEEEENS2_IJNS2_IJNS3_ILi1EEESO_EEESQ_NS3_ILi8EEEEEEEEEEEEbRKNSB_6ParamsERT0_S12_iNS2_IJiiiEEERT_ENKUliiE0_clEii,@function
        .size           $_ZN7cutlass13device_kernelIN5flash19enable_sm80_to_sm89INS1_16FlashAttnBwdSm80INS1_25CollectiveMainloopBwdSm80ILi2ELi2EN4cute5tupleIJNS5_1CILi128EEES8_NS7_ILi64EEEEEENS_10bfloat16_tEfNS_4arch4Sm80ELb1ELb0ELb1ELb1ELb1ELb0ELb0ELb0ELi2ELi4ELi4ELi4ELb0EEENS1_24CollectiveEpilogueBwdGQAISA_fSD_Li256ELb1ELb1EEENS1_25SingleTileBwdLPTSchedulerILb1ELi128ELb1EEEEEEEEEvNT_6ParamsE$_ZZN5flash25CollectiveMainloopBwdSm80ILi2ELi2EN4cute5tupleIJNS1_1CILi128EEES4_NS3_ILi64EEEEEEN7cutlass10bfloat16_tEfNS7_4arch4Sm80ELb1ELb0ELb1ELb1ELb1ELb0ELb0ELb0ELi2ELi4ELi4ELi4ELb0EE3mmaINS_16FlashAttnBwdSm80ISB_NS_24CollectiveEpilogueBwdGQAIS6_fSA_Li256ELb1ELb1EEENS_25SingleTileBwdLPTSchedulerILb1ELi128ELb1EEEE13SharedStorageENS1_6TensorINS1_11ArrayEngineIfLm32EEENS1_6LayoutINS2_IJNS2_IJNS3_ILi2EEESO_EEESO_NS3_ILi4EEEEEENS2_IJNS2_IJNS3_ILi1EEESO_EEESQ_NS3_ILi8EEEEEEEEEEEEbRKNSB_6ParamsERT0_S12_iNS2_IJiiiEEERT_ENKUliiE0_clEii,($_ZN7cutlass13device_kernelIN5flash19enable_sm80_to_sm89INS1_16FlashAttnBwdSm80INS1_25CollectiveMainloopBwdSm80ILi2ELi2EN4cute5tupleIJNS5_1CILi128EEES8_NS7_ILi64EEEEEENS_10bfloat16_tEfNS_4arch4Sm80ELb1ELb0ELb1ELb1ELb1ELb0ELb0ELb0ELi2ELi4ELi4ELi4ELb0EEENS1_24CollectiveEpilogueBwdGQAISA_fSD_Li256ELb1ELb1EEENS1_25SingleTileBwdLPTSchedulerILb1ELi128ELb1EEEEEEEEEvNT_6ParamsE$_ZZN5flash25CollectiveMainloopBwdSm80ILi2ELi2EN4cute5tupleIJNS1_1CILi128EEES4_NS3_ILi64EEEEEEN7cutlass10bfloat16_tEfNS7_4arch4Sm80ELb1ELb0ELb1ELb1ELb1ELb0ELb0ELb0ELi2ELi4ELi4ELi4ELb0EE3mmaINS_16FlashAttnBwdSm80ISB_NS_24CollectiveEpilogueBwdGQAIS6_fSA_Li256ELb1ELb1EEENS_25SingleTileBwdLPTSchedulerILb1ELi128ELb1EEEE13SharedStorageENS1_6TensorINS1_11ArrayEngineIfLm32EEENS1_6LayoutINS2_IJNS2_IJNS3_ILi2EEESO_EEESO_NS3_ILi4EEEEEENS2_IJNS2_IJNS3_ILi1EEESO_EEESQ_NS3_ILi8EEEEEEEEEEEEbRKNSB_6ParamsERT0_S12_iNS2_IJiiiEEERT_ENKUliiE_clEii - $_ZN7cutlass13device_kernelIN5flash19enable_sm80_to_sm89INS1_16FlashAttnBwdSm80INS1_25CollectiveMainloopBwdSm80ILi2ELi2EN4cute5tupleIJNS5_1CILi128EEES8_NS7_ILi64EEEEEENS_10bfloat16_tEfNS_4arch4Sm80ELb1ELb0ELb1ELb1ELb1ELb0ELb0ELb0ELi2ELi4ELi4ELi4ELb0EEENS1_24CollectiveEpilogueBwdGQAISA_fSD_Li256ELb1ELb1EEENS1_25SingleTileBwdLPTSchedulerILb1ELi128ELb1EEEEEEEEEvNT_6ParamsE$_ZZN5flash25CollectiveMainloopBwdSm80ILi2ELi2EN4cute5tupleIJNS1_1CILi128EEES4_NS3_ILi64EEEEEEN7cutlass10bfloat16_tEfNS7_4arch4Sm80ELb1ELb0ELb1ELb1ELb1ELb0ELb0ELb0ELi2ELi4ELi4ELi4ELb0EE3mmaINS_16FlashAttnBwdSm80ISB_NS_24CollectiveEpilogueBwdGQAIS6_fSA_Li256ELb1ELb1EEENS_25SingleTileBwdLPTSchedulerILb1ELi128ELb1EEEE13SharedStorageENS1_6TensorINS1_11ArrayEngineIfLm32EEENS1_6LayoutINS2_IJNS2_IJNS3_ILi2EEESO_EEESO_NS3_ILi4EEEEEENS2_IJNS2_IJNS3_ILi1EEESO_EEESQ_NS3_ILi8EEEEEEEEEEEEbRKNSB_6ParamsERT0_S12_iNS2_IJiiiEEERT_ENKUliiE0_clEii)
$_ZN7cutlass13device_kernelIN5flash19enable_sm80_to_sm89INS1_16FlashAttnBwdSm80INS1_25CollectiveMainloopBwdSm80ILi2ELi2EN4cute5tupleIJNS5_1CILi128EEES8_NS7_ILi64EEEEEENS_10bfloat16_tEfNS_4arch4Sm80ELb1ELb0ELb1ELb1ELb1ELb0ELb0ELb0ELi2ELi4ELi4ELi4ELb0EEENS1_24CollectiveEpilogueBwdGQAISA_fSD_Li256ELb1ELb1EEENS1_25SingleTileBwdLPTSchedulerILb1ELi128ELb1EEEEEEEEEvNT_6ParamsE$_ZZN5flash25CollectiveMainloopBwdSm80ILi2ELi2EN4cute5tupleIJNS1_1CILi128EEES4_NS3_ILi64EEEEEEN7cutlass10bfloat16_tEfNS7_4arch4Sm80ELb1ELb0ELb1ELb1ELb1ELb0ELb0ELb0ELi2ELi4ELi4ELi4ELb0EE3mmaINS_16FlashAttnBwdSm80ISB_NS_24CollectiveEpilogueBwdGQAIS6_fSA_Li256ELb1ELb1EEENS_25SingleTileBwdLPTSchedulerILb1ELi128ELb1EEEE13SharedStorageENS1_6TensorINS1_11ArrayEngineIfLm32EEENS1_6LayoutINS2_IJNS2_IJNS3_ILi2EEESO_EEESO_NS3_ILi4EEEEEENS2_IJNS2_IJNS3_ILi1EEESO_EEESQ_NS3_ILi8EEEEEEEEEEEEbRKNSB_6ParamsERT0_S12_iNS2_IJiiiEEERT_ENKUliiE0_clEii:
        /* <DEDUP_REMOVED lines=9> */
[----:B-1---5:R-:W-:Y:S05]  /*5be00*/  CALL.REL.NOINC `($_ZN7cutlass13device_kernelIN5flash19enable_sm80_to_sm89INS1_16FlashAttnBwdSm80INS1_25CollectiveMainloopBwdSm80ILi2ELi2EN4cute5tupleIJNS5_1CILi128EEES8_NS7_ILi64EEEEEENS_10bfloat16_tEfNS_4arch4Sm80ELb1ELb0ELb1ELb1ELb1ELb0ELb0ELb0ELi2ELi4ELi4ELi4ELb0EEENS1_24CollectiveEpilogueBwdGQAISA_fSD_Li256ELb1ELb1EEENS1_25SingleTileBwdLPTSchedulerILb1ELi128ELb1EEEEEEEEEvNT_6ParamsE$_ZN4cute3eso3ESOILb1ELb0EJNS_10UnderscoreES2_S2_iEEC2ERKS2_S5_S5_RKi) ;  /* 0xfffabd6000007944 */ /* 0x022fea0003c3ffff */
[----:B-1----:R-:W2:Y:S01]  /*5be10*/  LDL R3, [R1+0x1688] ;  /* 0x0016880001037983 */ /* 0x002ea20000100800 */
[----:B------:R-:W-:Y:S02]  /*5be20*/  MOV R4, 0x5be50 ;  /* 0x0005be5000047802 */ /* 0x000fe40000000f00 */
[----:B--2---:R-:W-:Y:S02]  /*5be30*/  SHF.L.U32 R3, R3, 0xd, RZ ;  /* 0x0000000d03037819 */ /* 0x004fe400000006ff */
[----:B------:R-:W-:Y:S05]  /*5be40*/  CALL.REL.NOINC `($_ZN7cutlass13device_kernelIN5flash19enable_sm80_to_sm89INS1_16FlashAttnBwdSm80INS1_25CollectiveMainloopBwdSm80ILi2ELi2EN4cute5tupleIJNS5_1CILi128EEES8_NS7_ILi64EEEEEENS_10bfloat16_tEfNS_4arch4Sm80ELb1ELb0ELb1ELb1ELb1ELb0ELb0ELb0ELi2ELi4ELi4ELi4ELb0EEENS1_24CollectiveEpilogueBwdGQAISA_fSD_Li256ELb1ELb1EEENS1_25SingleTileBwdLPTSchedulerILb1ELi128ELb1EEEEEEEEEvNT_6ParamsE$_ZN4cute3eso3ESOILb1ELb0EJNS_6LayoutINS_5tupleIJNS3_IJNS_1CILi8EEENS4_ILi1EEEEEENS4_ILi4EEES6_EEENS3_IJNS3_IJS6_NS4_ILi0EEEEEENS4_ILi2048EEESA_EEEEEiEEC2ERKSE_RKi) ;  /* 0xfffaed3000007944 */ /* 0x000fea0003c3ffff */
[----:B------:R-:W-:Y:S01]  /*5be50*/  ULDC.64 UR8, c[0x0][0x118] ;  /* 0x0000460000087ab9 */ /* 0x000fe20000000a00 */
[----:B-1----:R-:W2:Y:S04]  /*5be60*/  LDL R2, [R1+0x1688] ;  /* 0x0016880001027983 */ /* 0x002ea80000100800 */
[----:B------:R-:W2:Y:S01]  /*5be70*/  LD.E.64 R6, [R6.64] ;  /* 0x0000000806067980 */ /* 0x000ea2000c101b00 */
[----:B------:R-:W-:-:S02]  /*5be80*/  MOV R9, R81 ;  /* 0x0000005100097202 */ /* 0x000fc40000000f00 */
[----:B------:R-:W-:Y:S01]  /*5be90*/  MOV R8, 0x5bec0 ;  /* 0x0005bec000087802 */ /* 0x000fe20000000f00 */
[----:B--2---:R-:W-:-:S04]  /*5bea0*/  IMAD.WIDE R2, R2, 0x2, R6 ;  /* 0x0000000202027825 */ /* 0x004fc800078e0206 */
[----:B------:R-:W-:Y:S05]  /*5beb0*/  CALL.REL.NOINC `($_ZN7cutlass13device_kernelIN5flash19enable_sm80_to_sm89INS1_16FlashAttnBwdSm80INS1_25CollectiveMainloopBwdSm80ILi2ELi2EN4cute5tupleIJNS5_1CILi128EEES8_NS7_ILi64EEEEEENS_10bfloat16_tEfNS_4arch4Sm80ELb1ELb0ELb1ELb1ELb1ELb0ELb0ELb0ELi2ELi4ELi4ELi4ELb0EEENS1_24CollectiveEpilogueBwdGQAISA_fSD_Li256ELb1ELb1EEENS1_25SingleTileBwdLPTSchedulerILb1ELi128ELb1EEEEEEEEEvNT_6ParamsE$_ZN4cute8smem_ptrIPN7cutlass10bfloat16_tEECI1NS_12iter_adaptorIS3_S4_EEES3_) ;  /* 0xfffaf8f000007944 */ /* 0x000fea0003c3ffff */
[----:B-1----:R1:W5:Y:S01]  /*5bec0*/  LDL.64 R2, [R1+0x1688] ;  /* 0x0016880001027983 */ /* 0x0023620000100a00 */
[----:B------:R-:W-:-:S03]  /*5bed0*/  MOV R6, 0x5bef0 ;  /* 0x0005bef000067802 */ /* 0x000fc60000000f00 */
[----:B-1---5:R-:W-:Y:S05]  /*5bee0*/  CALL.REL.NOINC `($_ZN7cutlass13device_kernelIN5flash19enable_sm80_to_sm89INS1_16FlashAttnBwdSm80INS1_25CollectiveMainloopBwdSm80ILi2ELi2EN4cute5tupleIJNS5_1CILi128EEES8_NS7_ILi64EEEEEENS_10bfloat16_tEfNS_4arch4Sm80ELb1ELb0ELb1ELb1ELb1ELb0ELb0ELb0ELi2ELi4ELi4ELi4ELb0EEENS1_24CollectiveEpilogueBwdGQAISA_fSD_Li256ELb1ELb1EEENS1_25SingleTileBwdLPTSchedulerILb1ELi128ELb1EEEEEEEEEvNT_6ParamsE$_ZN4cute3eso3ESOILb1ELb0EJNS_6LayoutINS_5tupleIJNS3_IJNS_1CILi8EEENS4_ILi1EEEEEENS4_ILi4EEES6_EEENS3_IJNS3_IJS6_NS4_ILi0EEEEEENS4_ILi2048EEESA_EEEEENS_10ViewEngineINS_8smem_ptrIPN7cutlass10bfloat16_tEEEEEEEC2ERKSE_RKSL_) ;  /* 0xfffaec5000007944 */ /* 0x022fea0003c3ffff */
[----:B------:R-:W-:Y:S01]  /*5bef0*/  ULDC.64 UR8, c[0x0][0x118] ;  /* 0x0000460000087ab9 */ /* 0x000fe20000000a00 */
[----:B------:R2:W5:Y:S04]  /*5bf00*/  LDL.64 R88, [R1+0x1688] ;  /* 0x0016880001587983 */ /* 0x0005680000100a00 */
[----:B------:R2:W5:Y:S01]  /*5bf10*/  LD.E.64 R10, [R84.64+0x8] ;  /* 0x00000808540a7980 */ /* 0x000562000c101b00 */
[----:B-1----:R-:W-:Y:S02]  /*5bf20*/  MOV R3, R16 ;  /* 0x0000001000037202 */ /* 0x002fe40000000f00 */
[----:B------:R-:W-:-:S02]  /*5bf30*/  MOV R4, 0x5bf50 ;  /* 0x0005bf5000047802 */ /* 0x000fc40000000f00 */
[----:B--2--5:R-:W-:Y:S05]  /*5bf40*/  CALL.REL.NOINC `($_ZN7cutlass13device_kernelIN5flash19enable_sm80_to_sm89INS1_16FlashAttnBwdSm80INS1_25CollectiveMainloopBwdSm80ILi2ELi2EN4cute5tupleIJNS5_1CILi128EEES8_NS7_ILi64EEEEEENS_10bfloat16_tEfNS_4arch4Sm80ELb1ELb0ELb1ELb1ELb1ELb0ELb0ELb0ELi2ELi4ELi4ELi4ELb0EEENS1_24CollectiveEpilogueBwdGQAISA_fSD_Li256ELb1ELb1EEENS1_25SingleTileBwdLPTSchedulerILb1ELi128ELb1EEEEEEEEEvNT_6ParamsE$_ZN4cute3eso3ESOILb1ELb0EJNS_10UnderscoreES2_S2_iEEC2ERKS2_S5_S5_RKi) ;  /* 0xfffabc2000007944 */ /* 0x024fea0003c3ffff */
[----:B------:R-:W2:Y:S01]  /*5bf50*/  LDL R8, [R1+0x1688] ;  /* 0x0016880001087983 */ /* 0x000ea20000100800 */
[----:B------:R-:W-:-:S03]  /*5bf60*/  ULDC.64 UR8, c[0x0][0x118] ;  /* 0x0000460000087ab9 */ /* 0x000fc60000000a00 */
[----:B-1----:R1:W5:Y:S01]  /*5bf70*/  LD.E.64 R2, [R10.64+0x8] ;  /* 0x000008080a027980 */ /* 0x002362000c101b00 */
[----:B------:R-:W-:Y:S02]  /*5bf80*/  MOV R4, 0x5bfb0 ;  /* 0x0005bfb000047802 */ /* 0x000fe40000000f00 */
[----:B--2---:R-:W-:Y:S02]  /*5bf90*/  SHF.R.S32.HI R7, RZ, 0x1f, R8 ;  /* 0x0000001fff077819 */ /* 0x004fe40000011408 */
[----:B-1---5:R-:W-:Y:S05]  /*5bfa0*/  CALL.REL.NOINC `($_ZN7cutlass13device_kernelIN5flash19enable_sm80_to_sm89INS1_16FlashAttnBwdSm80INS1_25CollectiveMainloopBwdSm80ILi2ELi2EN4cute5tupleIJNS5_1CILi128EEES8_NS7_ILi64EEEEEENS_10bfloat16_tEfNS_4arch4Sm80ELb1ELb0ELb1ELb1ELb1ELb0ELb0ELb0ELi2ELi4ELi4ELi4ELb0EEENS1_24CollectiveEpilogueBwdGQAISA_fSD_Li256ELb1ELb1EEENS1_25SingleTileBwdLPTSchedulerILb1ELi128ELb1EEEEEEEEEvNT_6ParamsE$_ZZN4cute5sliceINS_5tupleIJNS_10UnderscoreES2_S2_iEEENS1_IJNS1_IJNS_1CILi1EEENS4_ILi0EEEEEElS6_lEEEEEDaRKT_RKT0_ENKUlRKT_RKT0_E_clIS2_lEEDaSH_SK_) ;  /* 0xfffb11d000007944 */ /* 0x022fea0003c3ffff */
[----:B-----5:R-:W-:Y:S02]  /*5bfb0*/  MOV R5, R3 ;  /* 0x0000000300057202 */ /* 0x020fe40000000f00 */
[----:B------:R-:W-:Y:S02]  /*5bfc0*/  MOV R4, 0x5bfe0 ;  /* 0x0005bfe000047802 */ /* 0x000fe40000000f00 */
[----:B-1----:R-:W-:Y:S05]  /*5bfd0*/  CALL.REL.NOINC `($_ZN7cutlass13device_kernelIN5flash19enable_sm80_to_sm89INS1_16FlashAttnBwdSm80INS1_25CollectiveMainloopBwdSm80ILi2ELi2EN4cute5tupleIJNS5_1CILi128EEES8_NS7_ILi64EEEEEENS_10bfloat16_tEfNS_4arch4Sm80ELb1ELb0ELb1ELb1ELb1ELb0ELb0ELb0ELi2ELi4ELi4ELi4ELb0EEENS1_24CollectiveEpilogueBwdGQAISA_fSD_Li256ELb1ELb1EEENS1_25SingleTileBwdLPTSchedulerILb1ELi128ELb1EEEEEEEEEvNT_6ParamsE$_ZZN4cute12filter_tupleINS_5tupleIJNS_10UnderscoreES2_S2_iEEENS1_IJNS1_IJNS_1CILi1EEENS4_ILi0EEEEEElS6_lEEEZNS_5sliceIS3_S8_EEDaRKT_RKT0_EUlRKT_RKT0_E_EEDaSC_SF_OT1_ENKUlDpSI_E_clIJNS1_IJS7_EEENS1_IJlEEENS1_IJS6_EEENS1_IJEEEEEEDaSP_) ;  /* 0xfffafe0000007944 */ /* 0x002fea0003c3ffff */
[----:B-----5:R-:W-:Y:S02]  /*5bfe0*/  MOV R5, R3 ;  /* 0x0000000300057202 */ /* 0x020fe40000000f00 */
[----:B------:R-:W-:Y:S02]  /*5bff0*/  MOV R4, 0x5c010 ;  /* 0x0005c01000047802 */ /* 0x000fe40000000f00 */
[----:B-1----:R-:W-:Y:S05]  /*5c000*/  CALL.REL.NOINC `($_ZN7cutlass13device_kernelIN5flash19enable_sm80_to_sm89INS1_16FlashAttnBwdSm80INS1_25CollectiveMainloopBwdSm80ILi2ELi2EN4cute5tupleIJNS5_1CILi128EEES8_NS7_ILi64EEEEEENS_10bfloat16_tEfNS_4arch4Sm80ELb1ELb0ELb1ELb1ELb1ELb0ELb0ELb0ELi2ELi4ELi4ELi4ELb0EEENS1_24CollectiveEpilogueBwdGQAISA_fSD_Li256ELb1ELb1EEENS1_25SingleTileBwdLPTSchedulerILb1ELi128ELb1EEEEEEEEEvNT_6ParamsE$_ZN4cute5tupleIJNS0_IJNS0_IJNS_1CILi8EEENS1_ILi1EEEEEENS1_ILi4EEES3_EEENS0_IJNS0_IJS3_NS1_ILi0EEEEEElS7_EEEEEC2ERKS6_RKS9_) ;  /* 0xfffaf0a000007944 */ /* 0x002fea0003c3ffff */
        /* <DEDUP_REMOVED lines=9> */
[----:B-1---5:R-:W-:Y:S05]  /*5c0a0*/  CALL.REL.NOINC `($_ZN7cutlass13device_kernelIN5flash19enable_sm80_to_sm89INS1_16FlashAttnBwdSm80INS1_25CollectiveMainloopBwdSm80ILi2ELi2EN4cute5tupleIJNS5_1CILi128EEES8_NS7_ILi64EEEEEENS_10bfloat16_tEfNS_4arch4Sm80ELb1ELb0ELb1ELb1ELb1ELb0ELb0ELb0ELi2ELi4ELi4ELi4ELb0EEENS1_24CollectiveEpilogueBwdGQAISA_fSD_Li256ELb1ELb1EEENS1_25SingleTileBwdLPTSchedulerILb1ELi128ELb1EEEEEEEEEvNT_6ParamsE$_ZN4cute3eso3ESOILb0ELb0EJNS_6LayoutINS_5tupleIJNS3_IJNS_1CILi8EEENS4_ILi1EEEEEENS4_ILi4EEES6_EEENS3_IJNS3_IJS6_NS4_ILi0EEEEEElSA_EEEEElEEC2ERKSD_RKl) ;  /* 0xfffaaf4000007944 */ /* 0x022fea0003c3ffff */
[----:B------:R-:W-:Y:S01]  /*5c0b0*/  ULDC.64 UR8, c[0x0][0x118] ;  /* 0x0000460000087ab9 */ /* 0x000fe20000000a00 */
[----:B------:R-:W2:Y:S04]  /*5c0c0*/  LDL.64 R6, [R1+0x1690] ;  /* 0x0016900001067983 */ /* 0x000ea80000100a00 */
[----:B------:R-:W2:Y:S04]  /*5c0d0*/  LD.E.64 R10, [R10.64+0x18] ;  /* 0x000018080a0a7980 */ /* 0x000ea8000c101b00 */
[----:B-1----:R1:W5:Y:S01]  /*5c0e0*/  LDL.64 R2, [R1+0x1688] ;  /* 0x0016880001027983 */ /* 0x0023620000100a00 */
[----:B------:R-:W-:-:S02]  /*5c0f0*/  MOV R8, 0x5c130 ;  /* 0x0005c13000087802 */ /* 0x000fc40000000f00 */
[----:B--2---:R-:W-:-:S04]  /*5c100*/  LEA R4, P0, R6, R10, 0x1 ;  /* 0x0000000a06047211 */ /* 0x004fc800078008ff */
[----:B------:R-:W-:-:S04]  /*5c110*/  LEA.HI.X R9, R6, R11, R7, 0x1, P0 ;  /* 0x0000000b06097211 */ /* 0x000fc800000f0c07 */
[----:B-1---5:R-:W-:Y:S05]  /*5c120*/  CALL.REL.NOINC `($_ZN7cutlass13device_kernelIN5flash19enable_sm80_to_sm89INS1_16FlashAttnBwdSm80INS1_25CollectiveMainloopBwdSm80ILi2ELi2EN4cute5tupleIJNS5_1CILi128EEES8_NS7_ILi64EEEEEENS_10bfloat16_tEfNS_4arch4Sm80ELb1ELb0ELb1ELb1ELb1ELb0ELb0ELb0ELi2ELi4ELi4ELi4ELb0EEENS1_24CollectiveEpilogueBwdGQAISA_fSD_Li256ELb1ELb1EEENS1_25SingleTileBwdLPTSchedulerILb1ELi128ELb1EEEEEEEEEvNT_6ParamsE$_ZN4cute8gmem_ptrIPKN7cutlass10bfloat16_tEECI1NS_12iter_adaptorIS4_S5_EEES4_) ;  /* 0xfffaf58000007944 */ /* 0x022fea0003c3ffff */
[----:B------:R-:W2:Y:S01]  /*5c130*/  LDL.64 R8, [R1+0x1688] ;  /* 0x0016880001087983 */ /* 0x000ea20000100a00 */
[----:B-1----:R-:W-:Y:S02]  /*5c140*/  MOV R5, R3 ;  /* 0x0000000300057202 */ /* 0x002fe40000000f00 */
[----:B------:R-:W-:Y:S01]  /*5c150*/  MOV R6, 0x5c180 ;  /* 0x0005c18000067802 */ /* 0x000fe20000000f00 */
[----:B--2---:R1:W-:Y:S04]  /*5c160*/  STL.64 [R1+0x1698], R8 ;  /* 0x0016980801007387 */ /* 0x0043e80000100a00 */
[----:B-1----:R-:W-:Y:S05]  /*5c170*/  CALL.REL.NOINC `($_ZN7cutlass13device_kernelIN5flash19enable_sm80_to_sm89INS1_16FlashAttnBwdSm80INS1_25CollectiveMainloopBwdSm80ILi2ELi2EN4cute5tupleIJNS5_1CILi128EEES8_NS7_ILi64EEEEEENS_10bfloat16_tEfNS_4arch4Sm80ELb1ELb0ELb1ELb1ELb1ELb0ELb0ELb0ELi2ELi4ELi4ELi4ELb0EEENS1_24CollectiveEpilogueBwdGQAISA_fSD_Li256ELb1ELb1EEENS1_25SingleTileBwdLPTSchedulerILb1ELi128ELb1EEEEEEEEEvNT_6ParamsE$_ZN4cute3eso3ESOILb0ELb0EJNS_6LayoutINS_5tupleIJNS3_IJNS_1CILi8EEENS4_ILi1EEEEEENS4_ILi4EEES6_EEENS3_IJNS3_IJS6_NS4_ILi0EEEEEElSA_EEEEENS_10ViewEngineINS_8gmem_ptrIPKN7cutlass10bfloat16_tEEEEEEEC2ERKSD_RKSL_) ;  /* 0xfffaade000007944 */ /* 0x002fea0003c3ffff */
        /* <DEDUP_REMOVED lines=11> */
[----:B--2--5:R-:W-:Y:S05]  /*5c230*/  CALL.REL.NOINC `($_ZN7cutlass13device_kernelIN5flash19enable_sm80_to_sm89INS1_16FlashAttnBwdSm80INS1_25CollectiveMainloopBwdSm80ILi2ELi2EN4cute5tupleIJNS5_1CILi128EEES8_NS7_ILi64EEEEEENS_10bfloat16_tEfNS_4arch4Sm80ELb1ELb0ELb1ELb1ELb1ELb0ELb0ELb0ELi2ELi4ELi4ELi4ELb0EEENS1_24CollectiveEpilogueBwdGQAISA_fSD_Li256ELb1ELb1EEENS1_25SingleTileBwdLPTSchedulerILb1ELi128ELb1EEEEEEEEEvNT_6ParamsE$_ZZN4cuteplIJiiEJNS_1CILi0EEES2_EEEDaRKNS_15ArithmeticTupleIJDpT_EEERKNS3_IJDpT0_EEEENKUlDpRKT_E_clIJiiEEEDaSH_) ;  /* 0xfffb477000007944 */ /* 0x024fea0003c3ffff */
[----:B-----5:R-:W-:Y:S01]  /*5c240*/  IMAD.IADD R86, R5, 0x1, -R2 ;  /* 0x0000000105567824 */ /* 0x020fe200078e0a02 */
[----:B------:R-:W-:Y:S02]  /*5c250*/  MOV R3, RZ ;  /* 0x000000ff00037202 */ /* 0x000fe40000000f00 */
[----:B------:R-:W-:Y:S02]  /*5c260*/  MOV R6, 0x5c280 ;  /* 0x0005c28000067802 */ /* 0x000fe40000000f00 */
[----:B-1----:R-:W-:Y:S05]  /*5c270*/  CALL.REL.NOINC `($_ZN7cutlass13device_kernelIN5flash19enable_sm80_to_sm89INS1_16FlashAttnBwdSm80INS1_25CollectiveMainloopBwdSm80ILi2ELi2EN4cute5tupleIJNS5_1CILi128EEES8_NS7_ILi64EEEEEENS_10bfloat16_tEfNS_4arch4Sm80ELb1ELb0ELb1ELb1ELb1ELb0ELb0ELb0ELi2ELi4ELi4ELi4ELb0EEENS1_24CollectiveEpilogueBwdGQAISA_fSD_Li256ELb1ELb1EEENS1_25SingleTileBwdLPTSchedulerILb1ELi128ELb1EEEEEEEEEvNT_6ParamsE$_ZN4cute3eso3ESOILb1ELb0EJNS_1CILi0EEEiS3_EEC2ERKS3_RKiS6_) ;  /* 0xfffabdd000007944 */ /* 0x002fea0003c3ffff */
[----:B-1----:R-:W2:Y:S01]  /*5c280*/  LDL R3, [R1+0x1688] ;  /* 0x0016880001037983 */ /* 0x002ea20000100800 */
[----:B------:R-:W-:Y:S01]  /*5c290*/  IMAD.MOV.U32 R2, RZ, RZ, R81 ;  /* 0x000000ffff027224 */ /* 0x000fe200078e0051 */
[----:B------:R-:W-:Y:S02]  /*5c2a0*/  MOV R10, 0x5c2d0 ;  /* 0x0005c2d0000a7802 */ /* 0x000fe40000000f00 */
[----:B--2---:R-:W-:Y:S02]  /*5c2b0*/  SHF.L.U32 R3, R3, 0x5, RZ ;  /* 0x0000000503037819 */ /* 0x004fe400000006ff */
[----:B------:R-:W-:Y:S05]  /*5c2c0*/  CALL.REL.NOINC `($_ZN7cutlass13device_kernelIN5flash19enable_sm80_to_sm89INS1_16FlashAttnBwdSm80INS1_25CollectiveMainloopBwdSm80ILi2ELi2EN4cute5tupleIJNS5_1CILi128EEES8_NS7_ILi64EEEEEENS_10bfloat16_tEfNS_4arch4Sm80ELb1ELb0ELb1ELb1ELb1ELb0ELb0ELb0ELi2ELi4ELi4ELi4ELb0EEENS1_24CollectiveEpilogueBwdGQAISA_fSD_Li256ELb1ELb1EEENS1_25SingleTileBwdLPTSchedulerILb1ELi128ELb1EEEEEEEEEvNT_6ParamsE$_ZN4cute5tupleIJiEEC2ERKi) ;  /* 0xfffaf30000007944 */ /* 0x000fea0003c3ffff */
[----:B------:R1:W5:Y:S01]  /*5c2d0*/  LDL R3, [R1+0x1688] ;  /* 0x0016880001037983 */ /* 0x0003620000100800 */
        /* <DEDUP_REMOVED lines=8> */
[----:B------:R-:W-:Y:S02]  /*5c360*/  MOV R2, R81 ;  /* 0x0000005100027202 */ /* 0x000fe40000000f00 */
[----:B------:R-:W-:Y:S02]  /*5c370*/  MOV R6, 0x5c390 ;  /* 0x0005c39000067802 */ /* 0x000fe40000000f00 */
[----:B-1---5:R-:W-:Y:S05]  /*5c380*/  CALL.REL.NOINC `($_ZN7cutlass13device_kernelIN5flash19enable_sm80_to_sm89INS1_16FlashAttnBwdSm80INS1_25CollectiveMainloopBwdSm80ILi2ELi2EN4cute5tupleIJNS5_1CILi128EEES8_NS7_ILi64EEEEEENS_10bfloat16_tEfNS_4arch4Sm80ELb1ELb0ELb1ELb1ELb1ELb0ELb0ELb0ELi2ELi4ELi4ELi4ELb0EEENS1_24CollectiveEpilogueBwdGQAISA_fSD_Li256ELb1ELb1EEENS1_25SingleTileBwdLPTSchedulerILb1ELi128ELb1EEEEEEEEEvNT_6ParamsE$_ZN4cute3eso3ESOILb0ELb1EJiNS_1CILi0EEEEEC2ERKiRKS3_) ;  /* 0xfffab5d000007944 */ /* 0x022fea0003c3ffff */
[----:B-1----:R1:W5:Y:S01]  /*5c390*/  LDL R3, [R1+0x1688] ;  /* 0x0016880001037983 */ /* 0x0023620000100800 */
[----:B------:R-:W-:-:S03]  /*5c3a0*/  MOV R4, 0x5c3c0 ;  /* 0x0005c3c000047802 */ /* 0x000fc60000000f00 */
[----:B-1---5:R-:W-:Y:S05]  /*5c3b0*/  CALL.REL.NOINC `($_ZN7cutlass13device_kernelIN5flash19enable_sm80_to_sm89INS1_16FlashAttnBwdSm80INS1_25CollectiveMainloopBwdSm80ILi2ELi2EN4cute5tupleIJNS5_1CILi128EEES8_NS7_ILi64EEEEEENS_10bfloat16_tEfNS_4arch4Sm80ELb1ELb0ELb1ELb1ELb1ELb0ELb0ELb0ELi2ELi4ELi4ELi4ELb0EEENS1_24CollectiveEpilogueBwdGQAISA_fSD_Li256ELb1ELb1EEENS1_25SingleTileBwdLPTSchedulerILb1ELi128ELb1EEEEEEEEEvNT_6ParamsE$_ZZN4cuteplIJNS_1CILi0EEES2_EJiEEEDaRKNS_15ArithmeticTupleIJDpT_EEERKNS3_IJDpT0_EEEENKUlDpRKT_E_clIJiS2_EEEDaSH_) ;  /* 0xfffb41b000007944 */ /* 0x022fea0003c3ffff */
[----:B------:R-:W-:Y:S02]  /*5c3c0*/  MOV R4, 0x5c3e0 ;  /* 0x0005c3e000047802 */ /* 0x000fe40000000f00 */
[----:B-1---5:R-:W-:Y:S05]  /*5c3d0*/  CALL.REL.NOINC `($_ZN7cutlass13device_kernelIN5flash19enable_sm80_to_sm89INS1_16FlashAttnBwdSm80INS1_25CollectiveMainloopBwdSm80ILi2ELi2EN4cute5tupleIJNS5_1CILi128EEES8_NS7_ILi64EEEEEENS_10bfloat16_tEfNS_4arch4Sm80ELb1ELb0ELb1ELb1ELb1ELb0ELb0ELb0ELi2ELi4ELi4ELi4ELb0EEENS1_24CollectiveEpilogueBwdGQAISA_fSD_Li256ELb1ELb1EEENS1_25SingleTileBwdLPTSchedulerILb1ELi128ELb1EEEEEEEEEvNT_6ParamsE$_ZZN4cuteplIJNS_1CILi0EEES2_EJiS2_EEEDaRKNS_15ArithmeticTupleIJDpT_EEERKNS3_IJDpT0_EEEENKUlDpRKT_E_clIJiS2_EEEDaSH_) ;  /* 0xfffb420000007944 */ /* 0x022fea0003c3ffff */
        /* <DEDUP_REMOVED lines=9> */
[----:B--23-5:R-:W-:Y:S05]  /*5c470*/  CALL.REL.NOINC `($_ZN7cutlass13device_kernelIN5flash19enable_sm80_to_sm89INS1_16FlashAttnBwdSm80INS1_25CollectiveMainloopBwdSm80ILi2ELi2EN4cute5tupleIJNS5_1CILi128EEES8_NS7_ILi64EEEEEENS_10bfloat16_tEfNS_4arch4Sm80ELb1ELb0ELb1ELb1ELb1ELb0ELb0ELb0ELi2ELi4ELi4ELi4ELb0EEENS1_24CollectiveEpilogueBwdGQAISA_fSD_Li256ELb1ELb1EEENS1_25SingleTileBwdLPTSchedulerILb1ELi128ELb1EEEEEEEEEvNT_6ParamsE$_ZN4cute3eso3ESOILb1ELb0EJNS_10UnderscoreEiiEEC2ERKS2_RKiS7_) ;  /* 0xfffab7b000007944 */ /* 0x02cfea0003c3ffff */
[----:B------:R-:W2:Y:S01]  /*5c480*/  LDL R5, [R1+0x1688] ;  /* 0x0016880001057983 */ /* 0x000ea20000100800 */
[----:B------:R-:W-:Y:S02]  /*5c490*/  MOV R4, 0x5c500 ;  /* 0x0005c50000047802 */ /* 0x000fe40000000f00 */
[----:B-12---:R-:W-:Y:S01]  /*5c4a0*/  SHF.R.S32.HI R2, RZ, 0x1f, R5 ;  /* 0x0000001fff027819 */ /* 0x006fe20000011405 */
[-C--:B------:R-:W-:Y:S02]  /*5c4b0*/  IMAD R3, R93, R5.reuse, RZ ;  /* 0x000000055d037224 */ /* 0x080fe400078e02ff */
[----:B------:R-:W-:-:S04]  /*5c4c0*/  IMAD.WIDE.U32 R6, R92, R5, RZ ;  /* 0x000000055c067225 */ /* 0x000fc800078e00ff */
[----:B------:R-:W-:-:S05]  /*5c4d0*/  IMAD R3, R92, R2, R3 ;  /* 0x000000025c037224 */ /* 0x000fca00078e0203 */
[----:B------:R-:W-:Y:S02]  /*5c4e0*/  IADD3 R3, R7, R3, RZ ;  /* 0x0000000307037210 */ /* 0x000fe40007ffe0ff */
[----:B------:R-:W-:Y:S05]  /*5c4f0*/  CALL.REL.NOINC `($_ZN7cutlass13device_kernelIN5flash19enable_sm80_to_sm89INS1_16FlashAttnBwdSm80INS1_25CollectiveMainloopBwdSm80ILi2ELi2EN4cute5tupleIJNS5_1CILi128EEES8_NS7_ILi64EEEEEENS_10bfloat16_tEfNS_4arch4Sm80ELb1ELb0ELb1ELb1ELb1ELb0ELb0ELb0ELi2ELi4ELi4ELi4ELb0EEENS1_24CollectiveEpilogueBwdGQAISA_fSD_Li256ELb1ELb1EEENS1_25SingleTileBwdLPTSchedulerILb1ELi128ELb1EEEEEEEEEvNT_6ParamsE$_ZN4cute3eso3ESOILb1ELb0EJNS_6LayoutINS_5tupleIJNS3_IJNS_1CILi8EEENS4_ILi1EEEEEEEEENS3_IJNS3_IJS6_NS4_ILi0EEEEEEEEEEElEEC2ERKSC_RKl) ;  /* 0xfffadf9000007944 */ /* 0x000fea0003c3ffff */
[----:B-1----:R-:W2:Y:S01]  /*5c500*/  LDL.64 R2, [R1+0x1688] ;  /* 0x0016880001027983 */ /* 0x002ea20000100a00 */
[----:B------:R-:W-:Y:S02]  /*5c510*/  MOV R8, 0x5c550 ;  /* 0x0005c55000087802 */ /* 0x000fe40000000f00 */
[----:B--2---:R-:W-:-:S04]  /*5c520*/  LEA R4, P1, R2, R90, 0x1 ;  /* 0x0000005a02047211 */ /* 0x004fc800078208ff */
[----:B------:R-:W-:-:S04]  /*5c530*/  LEA.HI.X R9, R2, R91, R3, 0x1, P1 ;  /* 0x0000005b02097211 */ /* 0x000fc800008f0c03 */
[----:B------:R-:W-:Y:S05]  /*5c540*/  CALL.REL.NOINC `($_ZN7cutlass13device_kernelIN5flash19enable_sm80_to_sm89INS1_16FlashAttnBwdSm80INS1_25CollectiveMainloopBwdSm80ILi2ELi2EN4cute5tupleIJNS5_1CILi128EEES8_NS7_ILi64EEEEEENS_10bfloat16_tEfNS_4arch4Sm80ELb1ELb0ELb1ELb1ELb1ELb0ELb0ELb0ELi2ELi4ELi4ELi4ELb0EEENS1_24CollectiveEpilogueBwdGQAISA_fSD_Li256ELb1ELb1EEENS1_25SingleTileBwdLPTSchedulerILb1ELi128ELb1EEEEEEEEEvNT_6ParamsE$_ZN4cute8gmem_ptrIPKN7cutlass10bfloat16_tEECI1NS_12iter_adaptorIS4_S5_EEES4_) ;  /* 0xfffaf16000007944 */ /* 0x000fea0003c3ffff */
[----:B------:R2:W5:Y:S01]  /*5c550*/  LDL.64 R2, [R1+0x1688] ;  /* 0x0016880001027983 */ /* 0x0005620000100a00 */
[----:B------:R-:W-:-:S03]  /*5c560*/  MOV R6, 0x5c580 ;  /* 0x0005c58000067802 */ /* 0x000fc60000000f00 */
[----:B-12--5:R-:W-:Y:S05]  /*5c570*/  CALL.REL.NOINC `($_ZN7cutlass13device_kernelIN5flash19enable_sm80_to_sm89INS1_16FlashAttnBwdSm80INS1_25CollectiveMainloopBwdSm80ILi2ELi2EN4cute5tupleIJNS5_1CILi128EEES8_NS7_ILi64EEEEEENS_10bfloat16_tEfNS_4arch4Sm80ELb1ELb0ELb1ELb1ELb1ELb0ELb0ELb0ELi2ELi4ELi4ELi4ELb0EEENS1_24CollectiveEpilogueBwdGQAISA_fSD_Li256ELb1ELb1EEENS1_25SingleTileBwdLPTSchedulerILb1ELi128ELb1EEEEEEEEEvNT_6ParamsE$_ZN4cute3eso3ESOILb1ELb0EJNS_6LayoutINS_5tupleIJNS3_IJNS_1CILi8EEENS4_ILi1EEEEEEEEENS3_IJNS3_IJS6_NS4_ILi0EEEEEEEEEEENS_10ViewEngineINS_8gmem_ptrIPKN7cutlass10bfloat16_tEEEEEEEC2ERKSC_RKSK_) ;  /* 0xfffade0000007944 */ /* 0x026fea0003c3ffff */
[----:B-1----:R1:W5:Y:S01]  /*5c580*/  LDL.64 R4, [R1+0x1688] ;  /* 0x0016880001047983 */ /* 0x0023620000100a00 */
[----:B------:R-:W-:Y:S01]  /*5c590*/  IMAD.MOV.U32 R80, RZ, RZ, RZ ;  /* 0x000000ffff507224 */ /* 0x000fe200078e00ff */
[----:B------:R-:W-:Y:S02]  /*5c5a0*/  MOV R79, R17 ;  /* 0x00000011004f7202 */ /* 0x000fe40000000f00 */
[----:B------:R-:W-:Y:S02]  /*5c5b0*/  MOV R78, 0x5c5d0 ;  /* 0x0005c5d0004e7802 */ /* 0x000fe40000000f00 */
[----:B-1---5:R-:W-:Y:S05]  /*5c5c0*/  CALL.REL.NOINC `($_ZN7cutlass13device_kernelIN5flash19enable_sm80_to_sm89INS1_16FlashAttnBwdSm80INS1_25CollectiveMainloopBwdSm80ILi2ELi2EN4cute5tupleIJNS5_1CILi128EEES8_NS7_ILi64EEEEEENS_10bfloat16_tEfNS_4arch4Sm80ELb1ELb0ELb1ELb1ELb1ELb0ELb0ELb0ELi2ELi4ELi4ELi4ELb0EEENS1_24CollectiveEpilogueBwdGQAISA_fSD_Li256ELb1ELb1EEENS1_25SingleTileBwdLPTSchedulerILb1ELi128ELb1EEEEEEEEEvNT_6ParamsE$_ZN4cute3eso3ESOILb1ELb0EJNS_10UnderscoreEiiEEC2ERKS2_RKiS7_) ;  /* 0xfffab66000007944 */ /* 0x022fea0003c3ffff */
[----:B-1----:R-:W2:Y:S01]  /*5c5d0*/  LDL R3, [R1+0x1688] ;  /* 0x0016880001037983 */ /* 0x002ea20000100800 */
[----:B------:R-:W-:Y:S01]  /*5c5e0*/  IMAD.MOV.U32 R2, RZ, RZ, R81 ;  /* 0x000000ffff027224 */ /* 0x000fe200078e0051 */
[----:B------:R-:W-:Y:S02]  /*5c5f0*/  MOV R6, 0x5c620 ;  /* 0x0005c62000067802 */ /* 0x000fe40000000f00 */
[----:B--2---:R-:W-:Y:S02]  /*5c600*/  SHF.L.U32 R3, R3, 0xb, RZ ;  /* 0x0000000b03037819 */ /* 0x004fe400000006ff */
        /* <DEDUP_REMOVED lines=10> */
[----:B-1----:R1:W5:Y:S01]  /*5c6b0*/  LDL.64 R6, [R1+0x1688] ;  /* 0x0016880001067983 */ /* 0x0023620000100a00 */
[----:B------:R-:W-:Y:S02]  /*5c6c0*/  MOV R9, R5 ;  /* 0x0000000500097202 */ /* 0x000fe40000000f00 */
[----:B------:R-:W-:Y:S02]  /*5c6d0*/  MOV R8, 0x5c6f0 ;  /* 0x0005c6f000087802 */ /* 0x000fe40000000f00 */
[----:B-1---5:R-:W-:Y:S05]  /*5c6e0*/  CALL.REL.NOINC `($_ZN7cutlass13device_kernelIN5flash19enable_sm80_to_sm89INS1_16FlashAttnBwdSm80INS1_25CollectiveMainloopBwdSm80ILi2ELi2EN4cute5tupleIJNS5_1CILi128EEES8_NS7_ILi64EEEEEENS_10bfloat16_tEfNS_4arch4Sm80ELb1ELb0ELb1ELb1ELb1ELb0ELb0ELb0ELi2ELi4ELi4ELi4ELb0EEENS1_24CollectiveEpilogueBwdGQAISA_fSD_Li256ELb1ELb1EEENS1_25SingleTileBwdLPTSchedulerILb1ELi128ELb1EEEEEEEEEvNT_6ParamsE$_ZN4cute8gmem_ptrIPKN7cutlass10bfloat16_tEECI1NS_12iter_adaptorIS4_S5_EEES4_) ;  /* 0xfffaefc000007944 */ /* 0x022fea0003c3ffff */
[----:B------:R2:W5:Y:S01]  /*5c6f0*/  LDL.64 R2, [R1+0x1688] ;  /* 0x0016880001027983 */ /* 0x0005620000100a00 */
[----:B------:R-:W-:-:S03]  /*5c700*/  MOV R8, 0x5c720 ;  /* 0x0005c72000087802 */ /* 0x000fc60000000f00 */
[----:B-12--5:R-:W-:Y:S05]  /*5c710*/  CALL.REL.NOINC `($_ZN7cutlass13device_kernelIN5flash19enable_sm80_to_sm89INS1_16FlashAttnBwdSm80INS1_25CollectiveMainloopBwdSm80ILi2ELi2EN4cute5tupleIJNS5_1CILi128EEES8_NS7_ILi64EEEEEENS_10bfloat16_tEfNS_4arch4Sm80ELb1ELb0ELb1ELb1ELb1ELb0ELb0ELb0ELi2ELi4ELi4ELi4ELb0EEENS1_24CollectiveEpilogueBwdGQAISA_fSD_Li256ELb1ELb1EEENS1_25SingleTileBwdLPTSchedulerILb1ELi128ELb1EEEEEEEEEvNT_6ParamsE$_ZN4cute8gmem_ptrIPKN7cutlass9uint128_tEECI1NS_12iter_adaptorIS4_S5_EEES4_) ;  /* 0xfffaefd000007944 */ /* 0x026fea0003c3ffff */
[----:B-1----:R1:W5:Y:S01]  /*5c720*/  LDL.64 R2, [R1+0x1688] ;  /* 0x0016880001027983 */ /* 0x0023620000100a00 */
[----:B------:R-:W-:-:S03]  /*5c730*/  MOV R8, 0x5c750 ;  /* 0x0005c75000087802 */ /* 0x000fc60000000f00 */
[----:B-1---5:R-:W-:Y:S05]  /*5c740*/  CALL.REL.NOINC `($_ZN7cutlass13device_kernelIN5flash19enable_sm80_to_sm89INS1_16FlashAttnBwdSm80INS1_25CollectiveMainloopBwdSm80ILi2ELi2EN4cute5tupleIJNS5_1CILi128EEES8_NS7_ILi64EEEEEENS_10bfloat16_tEfNS_4arch4Sm80ELb1ELb0ELb1ELb1ELb1ELb0ELb0ELb0ELi2ELi4ELi4ELi4ELb0EEENS1_24CollectiveEpilogueBwdGQAISA_fSD_Li256ELb1ELb1EEENS1_25SingleTileBwdLPTSchedulerILb1ELi128ELb1EEEEEEEEEvNT_6ParamsE$_ZN4cute3eso3ESOILb1ELb0EJNS_6LayoutINS_5tupleIJNS3_IJNS_1CILi1EEES5_EEEEEENS3_IJNS3_IJS5_NS4_ILi0EEEEEEEEEEENS_10ViewEngineINS_8gmem_ptrIPKN7cutlass9uint128_tEEEEEEEC2ERKSB_RKSJ_) ;  /* 0xfffad35000007944 */ /* 0x022fea0003c3ffff */
[----:B------:R2:W5:Y:S01]  /*5c750*/  LDL.64 R78, [R1+0x1688] ;  /* 0x00168800014e7983 */ /* 0x0005620000100a00 */
[----:B-1----:R-:W-:Y:S01]  /*5c760*/  IMAD.MOV.U32 R2, RZ, RZ, R6 ;  /* 0x000000ffff027224 */ /* 0x002fe200078e0006 */
[----:B------:R-:W-:Y:S01]  /*5c770*/  MOV R3, R7 ;  /* 0x0000000700037202 */ /* 0x000fe20000000f00 */
[----:B------:R-:W-:Y:S01]  /*5c780*/  IMAD.MOV.U32 R9, RZ, RZ, R81 ;  /* 0x000000ffff097224 */ /* 0x000fe200078e0051 */
[----:B------:R-:W-:-:S02]  /*5c790*/  MOV R8, 0x5c7b0 ;  /* 0x0005c7b000087802 */ /* 0x000fc40000000f00 */
[----:B--2--5:R-:W-:Y:S05]  /*5c7a0*/  CALL.REL.NOINC `($_ZN7cutlass13device_kernelIN5flash19enable_sm80_to_sm89INS1_16FlashAttnBwdSm80INS1_25CollectiveMainloopBwdSm80ILi2ELi2EN4cute5tupleIJNS5_1CILi128EEES8_NS7_ILi64EEEEEENS_10bfloat16_tEfNS_4arch4Sm80ELb1ELb0ELb1ELb1ELb1ELb0ELb0ELb0ELi2ELi4ELi4ELi4ELb0EEENS1_24CollectiveEpilogueBwdGQAISA_fSD_Li256ELb1ELb1EEENS1_25SingleTileBwdLPTSchedulerILb1ELi128ELb1EEEEEEEEEvNT_6ParamsE$_ZN4cute8smem_ptrIPN7cutlass10bfloat16_tEECI1NS_12iter_adaptorIS3_S4_EEES3_) ;  /* 0xfffaf00000007944 */ /* 0x024fea0003c3ffff */
[----:B-1----:R1:W5:Y:S01]  /*5c7b0*/  LDL.64 R2, [R1+0x1688] ;  /* 0x0016880001027983 */ /* 0x0023620000100a00 */
[----:B------:R-:W-:-:S02]  /*5c7c0*/  MOV R4, R81 ;  /* 0x0000005100047202 */ /* 0x000fc40000000f00 */
[----:B------:R-:W-:Y:S02]  /*5c7d0*/  MOV R6, 0x5c7f0 ;  /* 0x0005c7f000067802 */ /* 0x000fe40000000f00 */
[----:B-1---5:R-:W-:Y:S05]  /*5c7e0*/  CALL.REL.NOINC `($_ZN7cutlass13device_kernelIN5flash19enable_sm80_to_sm89INS1_16FlashAttnBwdSm80INS1_25CollectiveMainloopBwdSm80ILi2ELi2EN4cute5tupleIJNS5_1CILi128EEES8_NS7_ILi64EEEEEENS_10bfloat16_tEfNS_4arch4Sm80ELb1ELb0ELb1ELb1ELb1ELb0ELb0ELb0ELi2ELi4ELi4ELi4ELb0EEENS1_24CollectiveEpilogueBwdGQAISA_fSD_Li256ELb1ELb1EEENS1_25SingleTileBwdLPTSchedulerILb1ELi128ELb1EEEEEEEEEvNT_6ParamsE$_ZN4cute8smem_ptrIPN7cutlass9uint128_tEECI1NS_12iter_adaptorIS3_S4_EEES3_) ;  /* 0xfffaf00000007944 */ /* 0x022fea0003c3ffff */
[----:B-1----:R1:W5:Y:S01]  /*5c7f0*/  LDL.64 R2, [R1+0x1688] ;  /* 0x0016880001027983 */ /* 0x0023620000100a00 */
[----:B------:R-:W-:Y:S02]  /*5c800*/  MOV R4, R81 ;  /* 0x0000005100047202 */ /* 0x000fe40000000f00 */
[----:B------:R-:W-:Y:S02]  /*5c810*/  MOV R6, 0x5c830 ;  /* 0x0005c83000067802 */ /* 0x000fe40000000f00 */
[----:B-1---5:R-:W-:Y:S05]  /*5c820*/  CALL.REL.NOINC `($_ZN7cutlass13device_kernelIN5flash19enable_sm80_to_sm89INS1_16FlashAttnBwdSm80INS1_25CollectiveMainloopBwdSm80ILi2ELi2EN4cute5tupleIJNS5_1CILi128EEES8_NS7_ILi64EEEEEENS_10bfloat16_tEfNS_4arch4Sm80ELb1ELb0ELb1ELb1ELb1ELb0ELb0ELb0ELi2ELi4ELi4ELi4ELb0EEENS1_24CollectiveEpilogueBwdGQAISA_fSD_Li256ELb1ELb1EEENS1_25SingleTileBwdLPTSchedulerILb1ELi128ELb1EEEEEEEEEvNT_6ParamsE$_ZN4cute3eso3ESOILb1ELb0EJNS_6LayoutINS_5tupleIJNS3_IJNS_1CILi1EEES5_EEEEEENS3_IJNS3_IJS5_NS4_ILi0EEEEEEEEEEENS_10ViewEngineINS_8smem_ptrIPN7cutlass9uint128_tEEEEEEEC2ERKSB_RKSI_) ;  /* 0xfffad2b000007944 */ /* 0x022fea0003c3ffff */
[----:B-1----:R1:W5:Y:S01]  /*5c830*/  LDL R4, [R1+0x1688] ;  /* 0x0016880001047983 */ /* 0x0023620000100800 */
[----:B------:R-:W-:-:S03]  /*5c840*/  MOV R2, 0x5c860 ;  /* 0x0005c86000027802 */ /* 0x000fc60000000f00 */
[----:B-1---5:R-:W-:Y:S05]  /*5c850*/  CALL.REL.NOINC `($_ZN7cutlass13device_kernelIN5flash19enable_sm80_to_sm89INS1_16FlashAttnBwdSm80INS1_25CollectiveMainloopBwdSm80ILi2ELi2EN4cute5tupleIJNS5_1CILi128EEES8_NS7_ILi64EEEEEENS_10bfloat16_tEfNS_4arch4Sm80ELb1ELb0ELb1ELb1ELb1ELb0ELb0ELb0ELi2ELi4ELi4ELi4ELb0EEENS1_24CollectiveEpilogueBwdGQAISA_fSD_Li256ELb1ELb1EEENS1_25SingleTileBwdLPTSchedulerILb1ELi128ELb1EEEEEEEEEvNT_6ParamsE$_ZN73_INTERNAL_24fd9406_37_flash_bwd_hdim64_bf16_softcap_sm80_cu_8e232a79_330724__cvta_generic_to_sharedEPKv) ;  /* 0xfffaf0a000007944 */ /* 0x022fea0003c3ffff */
        /* <DEDUP_REMOVED lines=10> */
[----:B-1----:R-:W-:Y:S05]  /*5c900*/  CALL.REL.NOINC `($_ZN7cutlass13device_kernelIN5flash19enable_sm80_to_sm89INS1_16FlashAttnBwdSm80INS1_25CollectiveMainloopBwdSm80ILi2ELi2EN4cute5tupleIJNS5_1CILi128EEES8_NS7_ILi64EEEEEENS_10bfloat16_tEfNS_4arch4Sm80ELb1ELb0ELb1ELb1ELb1ELb0ELb0ELb0ELi2ELi4ELi4ELi4ELb0EEENS1_24CollectiveEpilogueBwdGQAISA_fSD_Li256ELb1ELb1EEENS1_25SingleTileBwdLPTSchedulerILb1ELi128ELb1EEEEEEEEEvNT_6ParamsE$_ZN4cute3eso3ESOILb1ELb0EJNS_1CILi0EEEiS3_EEC2ERKS3_RKiS6_) ;  /* 0xfffab74000007944 */ /* 0x002fea0003c3ffff */
[----:B-1----:R-:W2:Y:S01]  /*5c910*/  LDL R3, [R1+0x1688] ;  /* 0x0016880001037983 */ /* 0x002ea20000100800 */
[----:B------:R-:W-:Y:S01]  /*5c920*/  IMAD.MOV.U32 R2, RZ, RZ, R81 ;  /* 0x000000ffff027224 */ /* 0x000fe200078e0051 */
[----:B------:R-:W-:-:S02]  /*5c930*/  MOV R10, 0x5c960 ;  /* 0x0005c960000a7802 */ /* 0x000fc40000000f00 */
[----:B--2---:R-:W-:Y:S02]  /*5c940*/  SHF.L.U32 R3, R3, 0x5, RZ ;  /* 0x0000000503037819 */ /* 0x004fe400000006ff */
[----:B------:R-:W-:Y:S05]  /*5c950*/  CALL.REL.NOINC `($_ZN7cutlass13device_kernelIN5flash19enable_sm80_to_sm89INS1_16FlashAttnBwdSm80INS1_25CollectiveMainloopBwdSm80ILi2ELi2EN4cute5tupleIJNS5_1CILi128EEES8_NS7_ILi64EEEEEENS_10bfloat16_tEfNS_4arch4Sm80ELb1ELb0ELb1ELb1ELb1ELb0ELb0ELb0ELi2ELi4ELi4ELi4ELb0EEENS1_24CollectiveEpilogueBwdGQAISA_fSD_Li256ELb1ELb1EEENS1_25SingleTileBwdLPTSchedulerILb1ELi128ELb1EEEEEEEEEvNT_6ParamsE$_ZN4cute5tupleIJiEEC2ERKi) ;  /* 0xfffaec7000007944 */ /* 0x000fea0003c3ffff */
[----:B------:R1:W5:Y:S01]  /*5c960*/  LDL R3, [R1+0x1688] ;  /* 0x0016880001037983 */ /* 0x0003620000100800 */
        /* <DEDUP_REMOVED lines=43> */
[----:B------:R-:W-:Y:S01]  /*5cc20*/  IMAD.MOV.U32 R80, RZ, RZ, 0x1 ;  /* 0x00000001ff507424 */ /* 0x000fe200078e00ff */
        /* <DEDUP_REMOVED lines=209> */
[----:B------:R-:W-:Y:S01]  /*5d940*/  IMAD.MOV.U32 R79, RZ, RZ, R17 ;  /* 0x000000ffff4f7224 */ /* 0x000fe200078e0011 */
[----:B------:R-:W-:Y:S02]  /*5d950*/  MOV R80, 0x3 ;  /* 0x0000000300507802 */ /* 0x000fe40000000f00 */
        /* <DEDUP_REMOVED lines=54> */
[----:B-1---5:R-:W-:Y:S05]  /*5dcc0*/  CALL.REL.NOINC `($_ZN7cutlass13device_kernelIN5flash19enable_sm80_to_sm89INS1_16FlashAttnBwdSm80INS1_25CollectiveMainloopBwdSm80ILi2ELi2EN4cute5tupleIJNS5_1CILi128EEES8_NS7_ILi64EEEEEENS_10bfloat16_tEfNS_4arch4Sm80ELb1ELb0ELb1ELb1ELb1ELb0ELb0ELb0ELi2ELi4ELi4ELi4ELb0EEENS1_24CollectiveEpilogueBwdGQAISA_fSD_Li256ELb1ELb1EEENS1_25SingleTileBwdLPTSchedulerILb1ELi128ELb1EEEEEEEEEvNT_6ParamsE$_ZN4cute3eso3ESOILb1ELb0EJNS_10UnderscoreES2_iEEC2ERKS2_S5_RKi) ;  /* 0xfffa9ee000007944 */ /* 0x022fea0003c3ffff */
[----:B-1----:R-:W2:Y:S01]  /*5dcd0*/  LDL R3, [R1+0x1688] ;  /* 0x0016880001037983 */ /* 0x002ea20000100800 */
[----:B------:R-:W-:-:S02]  /*5dce0*/  MOV R6, 0x5dd10 ;  /* 0x0005dd1000067802 */ /* 0x000fc40000000f00 */
[----:B--2---:R-:W-:Y:S02]  /*5dcf0*/  SHF.L.U32 R3, R3, 0x7, RZ ;  /* 0x0000000703037819 */ /* 0x004fe400000006ff */
[----:B------:R-:W-:Y:S05]  /*5dd00*/  CALL.REL.NOINC `($_ZN7cutlass13device_kernelIN5flash19enable_sm80_to_sm89INS1_16FlashAttnBwdSm80INS1_25CollectiveMainloopBwdSm80ILi2ELi2EN4cute5tupleIJNS5_1CILi128EEES8_NS7_ILi64EEEEEENS_10bfloat16_tEfNS_4arch4Sm80ELb1ELb0ELb1ELb1ELb1ELb0ELb0ELb0ELi2ELi4ELi4ELi4ELb0EEENS1_24CollectiveEpilogueBwdGQAISA_fSD_Li256ELb1ELb1EEENS1_25SingleTileBwdLPTSchedulerILb1ELi128ELb1EEEEEEEEEvNT_6ParamsE$_ZN4cute3eso3ESOILb1ELb0EJNS_6LayoutINS_5tupleIJNS3_IJNS_1CILi4EEENS4_ILi1EEEEEES6_EEENS3_IJNS3_IJS6_NS4_ILi0EEEEEES9_EEEEEiEEC2ERKSC_RKi) ;  /* 0xfffac63000007944 */ /* 0x000fea0003c3ffff */
[----:B------:R-:W-:Y:S01]  /*5dd10*/  ULDC.64 UR8, c[0x0][0x118] ;  /* 0x0000460000087ab9 */ /* 0x000fe20000000a00 */
[----:B-1----:R-:W2:Y:S04]  /*5dd20*/  LDL R2, [R1+0x1688] ;  /* 0x0016880001027983 */ /* 0x002ea80000100800 */
[----:B------:R-:W2:Y:S01]  /*5dd30*/  LD.E.64 R4, [R10.64+0x8] ;  /* 0x000008080a047980 */ /* 0x000ea2000c101b00 */
[----:B------:R-:W-:Y:S01]  /*5dd40*/  MOV R8, 0x5dd80 ;  /* 0x0005dd8000087802 */ /* 0x000fe20000000f00 */
[----:B--2---:R-:W-:Y:S01]  /*5dd50*/  IMAD.WIDE R4, R2, 0x4, R4 ;  /* 0x0000000402047825 */ /* 0x004fe200078e0204 */
[----:B------:R-:W-:-:S03]  /*5dd60*/  MOV R2, R81 ;  /* 0x0000005100027202 */ /* 0x000fc60000000f00 */
[----:B------:R-:W-:Y:S05]  /*5dd70*/  CALL.REL.NOINC `($_ZN7cutlass13device_kernelIN5flash19enable_sm80_to_sm89INS1_16FlashAttnBwdSm80INS1_25CollectiveMainloopBwdSm80ILi2ELi2EN4cute5tupleIJNS5_1CILi128EEES8_NS7_ILi64EEEEEENS_10bfloat16_tEfNS_4arch4Sm80ELb1ELb0ELb1ELb1ELb1ELb0ELb0ELb0ELi2ELi4ELi4ELi4ELb0EEENS1_24CollectiveEpilogueBwdGQAISA_fSD_Li256ELb1ELb1EEENS1_25SingleTileBwdLPTSchedulerILb1ELi128ELb1EEEEEEEEEvNT_6ParamsE$_ZN4cute8gmem_ptrIPKfECI1NS_12iter_adaptorIS2_S3_EEES2_) ;  /* 0xfffad9b000007944 */ /* 0x000fea0003c3ffff */
[----:B-1----:R1:W5:Y:S01]  /*5dd80*/  LDL.64 R2, [R1+0x1688] ;  /* 0x0016880001027983 */ /* 0x0023620000100a00 */
[----:B------:R-:W-:-:S03]  /*5dd90*/  MOV R6, 0x5ddb0 ;  /* 0x0005ddb000067802 */ /* 0x000fc60000000f00 */
[----:B-1---5:R-:W-:Y:S05]  /*5dda0*/  CALL.REL.NOINC `($_ZN7cutlass13device_kernelIN5flash19enable_sm80_to_sm89INS1_16FlashAttnBwdSm80INS1_25CollectiveMainloopBwdSm80ILi2ELi2EN4cute5tupleIJNS5_1CILi128EEES8_NS7_ILi64EEEEEENS_10bfloat16_tEfNS_4arch4Sm80ELb1ELb0ELb1ELb1ELb1ELb0ELb0ELb0ELi2ELi4ELi4ELi4ELb0EEENS1_24CollectiveEpilogueBwdGQAISA_fSD_Li256ELb1ELb1EEENS1_25SingleTileBwdLPTSchedulerILb1ELi128ELb1EEEEEEEEEvNT_6ParamsE$_ZN4cute3eso3ESOILb1ELb0EJNS_6LayoutINS_5tupleIJNS3_IJNS_1CILi4EEENS4_ILi1EEEEEES6_EEENS3_IJNS3_IJS6_NS4_ILi0EEEEEES9_EEEEENS_10ViewEngineINS_8gmem_ptrIPKfEEEEEEC2ERKSC_RKSI_) ;  /* 0xfffac51000007944 */ /* 0x022fea0003c3ffff */
[----:B------:R-:W-:Y:S01]  /*5ddb0*/  ULDC.64 UR8, c[0x0][0x118] ;  /* 0x0000460000087ab9 */ /* 0x000fe20000000a00 */
[----:B-1----:R1:W5:Y:S04]  /*5ddc0*/  LDL.64 R4, [R1+0x1688] ;  /* 0x0016880001047983 */ /* 0x0023680000100a00 */
[----:B------:R1:W5:Y:S01]  /*5ddd0*/  LD.E.64 R10, [R84.64+0x40] ;  /* 0x00004008540a7980 */ /* 0x000362000c101b00 */
[----:B------:R-:W-:-:S02]  /*5dde0*/  MOV R3, R15 ;  /* 0x0000000f00037202 */ /* 0x000fc40000000f00 */
[----:B------:R-:W-:Y:S02]  /*5ddf0*/  MOV R8, 0x5de10 ;  /* 0x0005de1000087802 */ /* 0x000fe40000000f00 */
[----:B-1---5:R-:W-:Y:S05]  /*5de00*/  CALL.REL.NOINC `($_ZN7cutlass13device_kernelIN5flash19enable_sm80_to_sm89INS1_16FlashAttnBwdSm80INS1_25CollectiveMainloopBwdSm80ILi2ELi2EN4cute5tupleIJNS5_1CILi128EEES8_NS7_ILi64EEEEEENS_10bfloat16_tEfNS_4arch4Sm80ELb1ELb0ELb1ELb1ELb1ELb0ELb0ELb0ELi2ELi4ELi4ELi4ELb0EEENS1_24CollectiveEpilogueBwdGQAISA_fSD_Li256ELb1ELb1EEENS1_25SingleTileBwdLPTSchedulerILb1ELi128ELb1EEEEEEEEEvNT_6ParamsE$_ZN4cute3eso3ESOILb1ELb0EJNS_10UnderscoreES2_iEEC2ERKS2_S5_RKi) ;  /* 0xfffa9da000007944 */ /* 0x022fea0003c3ffff */
[----:B-1----:R-:W2:Y:S01]  /*5de10*/  LDL R3, [R1+0x1688] ;  /* 0x0016880001037983 */ /* 0x002ea20000100800 */
[----:B------:R-:W-:Y:S02]  /*5de20*/  MOV R6, 0x5de50 ;  /* 0x0005de5000067802 */ /* 0x000fe40000000f00 */
[----:B--2---:R-:W-:Y:S02]  /*5de30*/  SHF.L.U32 R3, R3, 0x7, RZ ;  /* 0x0000000703037819 */ /* 0x004fe400000006ff */
[----:B------:R-:W-:Y:S05]  /*5de40*/  CALL.REL.NOINC `($_ZN7cutlass13device_kernelIN5flash19enable_sm80_to_sm89INS1_16FlashAttnBwdSm80INS1_25CollectiveMainloopBwdSm80ILi2ELi2EN4cute5tupleIJNS5_1CILi128EEES8_NS7_ILi64EEEEEENS_10bfloat16_tEfNS_4arch4Sm80ELb1ELb0ELb1ELb1ELb1ELb0ELb0ELb0ELi2ELi4ELi4ELi4ELb0EEENS1_24CollectiveEpilogueBwdGQAISA_fSD_Li256ELb1ELb1EEENS1_25SingleTileBwdLPTSchedulerILb1ELi128ELb1EEEEEEEEEvNT_6ParamsE$_ZN4cute3eso3ESOILb1ELb0EJNS_6LayoutINS_5tupleIJNS3_IJNS_1CILi4EEENS4_ILi1EEEEEES6_EEENS3_IJNS3_IJS6_NS4_ILi0EEEEEES9_EEEEEiEEC2ERKSC_RKi) ;  /* 0xfffac4f000007944 */ /* 0x000fea0003c3ffff */
[----:B------:R-:W-:Y:S01]  /*5de50*/  ULDC.64 UR8, c[0x0][0x118] ;  /* 0x0000460000087ab9 */ /* 0x000fe20000000a00 */
[----:B-1----:R-:W2:Y:S04]  /*5de60*/  LDL R2, [R1+0x1688] ;  /* 0x0016880001027983 */ /* 0x002ea80000100800 */
[----:B------:R-:W2:Y:S01]  /*5de70*/  LD.E.64 R10, [R10.64] ;  /* 0x000000080a0a7980 */ /* 0x000ea2000c101b00 */
[----:B------:R-:W-:Y:S02]  /*5de80*/  MOV R6, R81 ;  /* 0x0000005100067202 */ /* 0x000fe40000000f00 */
[----:B------:R-:W-:Y:S01]  /*5de90*/  MOV R8, 0x5dec0 ;  /* 0x0005dec000087802 */ /* 0x000fe20000000f00 */
[----:B--2---:R-:W-:-:S04]  /*5dea0*/  IMAD.WIDE R2, R2, 0x4, R10 ;  /* 0x0000000402027825 */ /* 0x004fc800078e020a */
[----:B------:R-:W-:Y:S05]  /*5deb0*/  CALL.REL.NOINC `($_ZN7cutlass13device_kernelIN5flash19enable_sm80_to_sm89INS1_16FlashAttnBwdSm80INS1_25CollectiveMainloopBwdSm80ILi2ELi2EN4cute5tupleIJNS5_1CILi128EEES8_NS7_ILi64EEEEEENS_10bfloat16_tEfNS_4arch4Sm80ELb1ELb0ELb1ELb1ELb1ELb0ELb0ELb0ELi2ELi4ELi4ELi4ELb0EEENS1_24CollectiveEpilogueBwdGQAISA_fSD_Li256ELb1ELb1EEENS1_25SingleTileBwdLPTSchedulerILb1ELi128ELb1EEEEEEEEEvNT_6ParamsE$_ZN4cute8smem_ptrIPfECI1NS_12iter_adaptorIS1_S2_EEES1_) ;  /* 0xfffad97000007944 */ /* 0x000fea0003c3ffff */
[----:B-1----:R1:W5:Y:S01]  /*5dec0*/  LDL.64 R2, [R1+0x1688] ;  /* 0x0016880001027983 */ /* 0x0023620000100a00 */
[----:B------:R-:W-:-:S03]  /*5ded0*/  MOV R8, 0x5def0 ;  /* 0x0005def000087802 */ /* 0x000fc60000000f00 */
[----:B-1---5:R-:W-:Y:S05]  /*5dee0*/  CALL.REL.NOINC `($_ZN7cutlass13device_kernelIN5flash19enable_sm80_to_sm89INS1_16FlashAttnBwdSm80INS1_25CollectiveMainloopBwdSm80ILi2ELi2EN4cute5tupleIJNS5_1CILi128EEES8_NS7_ILi64EEEEEENS_10bfloat16_tEfNS_4arch4Sm80ELb1ELb0ELb1ELb1ELb1ELb0ELb0ELb0ELi2ELi4ELi4ELi4ELb0EEENS1_24CollectiveEpilogueBwdGQAISA_fSD_Li256ELb1ELb1EEENS1_25SingleTileBwdLPTSchedulerILb1ELi128ELb1EEEEEEEEEvNT_6ParamsE$_ZN4cute3eso3ESOILb1ELb0EJNS_6LayoutINS_5tupleIJNS3_IJNS_1CILi4EEENS4_ILi1EEEEEES6_EEENS3_IJNS3_IJS6_NS4_ILi0EEEEEES9_EEEEENS_10ViewEngineINS_8smem_ptrIPfEEEEEEC2ERKSC_RKSH_) ;  /* 0xfffac41000007944 */ /* 0x022fea0003c3ffff */
[----:B------:R-:W-:Y:S01]  /*5def0*/  ULDC.64 UR8, c[0x0][0x118] ;  /* 0x0000460000087ab9 */ /* 0x000fe20000000a00 */
[----:B-1----:R1:W5:Y:S04]  /*5df00*/  LDL.64 R6, [R1+0x1688] ;  /* 0x0016880001067983 */ /* 0x0023680000100a00 */
[----:B------:R1:W5:Y:S01]  /*5df10*/  LD.E.64 R10, [R84.64+0x48] ;  /* 0x00004808540a7980 */ /* 0x000362000c101b00 */
[----:B------:R-:W-:-:S02]  /*5df20*/  MOV R3, RZ ;  /* 0x000000ff00037202 */ /* 0x000fc40000000f00 */
[----:B------:R-:W-:Y:S02]  /*5df30*/  MOV R8, 0x5df50 ;  /* 0x0005df5000087802 */ /* 0x000fe40000000f00 */
[----:B-1---5:R-:W-:Y:S05]  /*5df40*/  CALL.REL.NOINC `($_ZN7cutlass13device_kernelIN5flash19enable_sm80_to_sm89INS1_16FlashAttnBwdSm80INS1_25CollectiveMainloopBwdSm80ILi2ELi2EN4cute5tupleIJNS5_1CILi128EEES8_NS7_ILi64EEEEEENS_10bfloat16_tEfNS_4arch4Sm80ELb1ELb0ELb1ELb1ELb1ELb0ELb0ELb0ELi2ELi4ELi4ELi4ELb0EEENS1_24CollectiveEpilogueBwdGQAISA_fSD_Li256ELb1ELb1EEENS1_25SingleTileBwdLPTSchedulerILb1ELi128ELb1EEEEEEEEEvNT_6ParamsE$_ZN4cute3eso3ESOILb1ELb0EJNS_1CILi0EEEiEEC2ERKS3_RKi) ;  /* 0xfffaa0c000007944 */ /* 0x022fea0003c3ffff */
[----:B------:R-:W-:Y:S02]  /*5df50*/  ULDC.64 UR8, c[0x0][0x118] ;  /* 0x0000460000087ab9 */ /* 0x000fe40000000a00 */
[----:B-1----:R1:W5:Y:S01]  /*5df60*/  LD.E R3, [R10.64] ;  /* 0x000000080a037980 */ /* 0x002362000c101900 */
[----:B------:R-:W-:-:S03]  /*5df70*/  MOV R16, 0x5df90 ;  /* 0x0005df9000107802 */ /* 0x000fc60000000f00 */
[----:B-1---5:R-:W-:Y:S05]  /*5df80*/  CALL.REL.NOINC `($_ZN7cutlass13device_kernelIN5flash19enable_sm80_to_sm89INS1_16FlashAttnBwdSm80INS1_25CollectiveMainloopBwdSm80ILi2ELi2EN4cute5tupleIJNS5_1CILi128EEES8_NS7_ILi64EEEEEENS_10bfloat16_tEfNS_4arch4Sm80ELb1ELb0ELb1ELb1ELb1ELb0ELb0ELb0ELi2ELi4ELi4ELi4ELb0EEENS1_24CollectiveEpilogueBwdGQAISA_fSD_Li256ELb1ELb1EEENS1_25SingleTileBwdLPTSchedulerILb1ELi128ELb1EEEEEEEEEvNT_6ParamsE$_ZZN4cuteplIJiEJNS_1CILi0EEEEEEDaRKNS_15ArithmeticTupleIJDpT_EEERKNS3_IJDpT0_EEEENKUlDpRKT_E_clIJiEEEDaSH_) ;  /* 0xfffb284000007944 */ /* 0x022fea0003c3ffff */
[----:B-----5:R-:W-:Y:S02]  /*5df90*/  ISETP.GT.AND P0, PT, R2, 0x7f, PT ;  /* 0x0000007f0200780c */ /* 0x020fe40003f04270 */
[----:B------:R-:W-:-:S11]  /*5dfa0*/  MOV R15, 0x0 ;  /* 0x00000000000f7802 */ /* 0x000fd60000000f00 */
[----:B------:R-:W-:Y:S05]  /*5dfb0*/  @P0 RET.REL.NODEC R14 `(_ZN7cutlass13device_kernelIN5flash19enable_sm80_to_sm89INS1_16FlashAttnBwdSm80INS1_25CollectiveMainloopBwdSm80ILi2ELi2EN4cute5tupleIJNS5_1CILi128EEES8_NS7_ILi64EEEEEENS_10bfloat16_tEfNS_4arch4Sm80ELb1ELb0ELb1ELb1ELb1ELb0ELb0ELb0ELi2ELi4ELi4ELi4ELb0EEENS1_24CollectiveEpilogueBwdGQAISA_fSD_Li256ELb1ELb1EEENS1_25SingleTileBwdLPTSchedulerILb1ELi128ELb1EEEEEEEEEvNT_6ParamsE) ;  /* 0xfffa20400e000950 */ /* 0x000fea0003c3ffff */
[----:B------:R-:W-:Y:S02]  /*5dfc0*/  ULDC.64 UR8, c[0x0][0x118] ;  /* 0x0000460000087ab9 */ /* 0x000fe40000000a00 */
[----:B------:R-:W5:Y:S01]  /*5dfd0*/  LD.E.64 R84, [R84.64+0x50] ;  /* 0x0000500854547980 */ /* 0x000f62000c101b00 */
[----:B------:R-:W-:Y:S01]  /*5dfe0*/  IMAD.MOV.U32 R2, RZ, RZ, R13 ;  /* 0x000000ffff027224 */ /* 0x000fe200078e000d */
[----:B------:R-:W-:Y:S02]  /*5dff0*/  MOV R3, RZ ;  /* 0x000000ff00037202 */ /* 0x000fe40000000f00 */
[----:B------:R-:W-:Y:S02]  /*5e000*/  MOV R10, 0x5e020 ;  /* 0x0005e020000a7802 */ /* 0x000fe40000000f00 */
[----:B-1---5:R-:W-:Y:S05]  /*5e010*/  CALL.REL.NOINC `($_ZN7cutlass13device_kernelIN5flash19enable_sm80_to_sm89INS1_16FlashAttnBwdSm80INS1_25CollectiveMainloopBwdSm80ILi2ELi2EN4cute5tupleIJNS5_1CILi128EEES8_NS7_ILi64EEEEEENS_10bfloat16_tEfNS_4arch4Sm80ELb1ELb0ELb1ELb1ELb1ELb0ELb0ELb0ELi2ELi4ELi4ELi4ELb0EEENS1_24CollectiveEpilogueBwdGQAISA_fSD_Li256ELb1ELb1EEENS1_25SingleTileBwdLPTSchedulerILb1ELi128ELb1EEEEEEEEEvNT_6ParamsE$_ZN4cute3eso3ESOILb1ELb0EJNS_10UnderscoreEiEEC2ERKS2_RKi) ;  /* 0xfffa9bd000007944 */ /* 0x022fea0003c3ffff */
[----:B-1----:R-:W-:Y:S02]  /*5e020*/  MOV R2, R13 ;  /* 0x0000000d00027202 */ /* 0x002fe40000000f00 */
[----:B------:R-:W-:Y:S02]  /*5e030*/  MOV R8, 0x5e050 ;  /* 0x0005e05000087802 */ /* 0x000fe40000000f00 */
[----:B------:R-:W-:Y:S05]  /*5e040*/  CALL.REL.NOINC `($_ZN7cutlass13device_kernelIN5flash19enable_sm80_to_sm89INS1_16FlashAttnBwdSm80INS1_25CollectiveMainloopBwdSm80ILi2ELi2EN4cute5tupleIJNS5_1CILi128EEES8_NS7_ILi64EEEEEENS_10bfloat16_tEfNS_4arch4Sm80ELb1ELb0ELb1ELb1ELb1ELb0ELb0ELb0ELi2ELi4ELi4ELi4ELb0EEENS1_24CollectiveEpilogueBwdGQAISA_fSD_Li256ELb1ELb1EEENS1_25SingleTileBwdLPTSchedulerILb1ELi128ELb1EEEEEEEEEvNT_6ParamsE$_ZN4cute8gmem_ptrIPKfECI1NS_12iter_adaptorIS2_S3_EEES2_) ;  /* 0xfffad6e000007944 */ /* 0x000fea0003c3ffff */
[----:B-1----:R1:W5:Y:S01]  /*5e050*/  LDL.64 R2, [R1+0x1680] ;  /* 0x0016800001027983 */ /* 0x0023620000100a00 */
[----:B------:R-:W-:-:S03]  /*5e060*/  MOV R8, 0x5e080 ;  /* 0x0005e08000087802 */ /* 0x000fc60000000f00 */
[----:B-1---5:R-:W-:Y:S05]  /*5e070*/  CALL.REL.NOINC `($_ZN7cutlass13device_kernelIN5flash19enable_sm80_to_sm89INS1_16FlashAttnBwdSm80INS1_25CollectiveMainloopBwdSm80ILi2ELi2EN4cute5tupleIJNS5_1CILi128EEES8_NS7_ILi64EEEEEENS_10bfloat16_tEfNS_4arch4Sm80ELb1ELb0ELb1ELb1ELb1ELb0ELb0ELb0ELi2ELi4ELi4ELi4ELb0EEENS1_24CollectiveEpilogueBwdGQAISA_fSD_Li256ELb1ELb1EEENS1_25SingleTileBwdLPTSchedulerILb1ELi128ELb1EEEEEEEEEvNT_6ParamsE$_ZN4cute3eso3ESOILb1ELb0EJNS_6LayoutINS_5tupleIJNS3_IJNS_1CILi4EEENS4_ILi1EEEEEEEEENS3_IJNS3_IJS6_NS4_ILi0EEEEEEEEEEENS_10ViewEngineINS_8gmem_ptrIPKfEEEEEEC2ERKSC_RKSI_) ;  /* 0xfffac18000007944 */ /* 0x022fea0003c3ffff */
[----:B-1----:R1:W5:Y:S01]  /*5e080*/  LDL.64 R4, [R1+0x1680] ;  /* 0x0016800001047983 */ /* 0x0023620000100a00 */
[----:B------:R-:W-:Y:S01]  /*5e090*/  IMAD.MOV.U32 R2, RZ, RZ, R13 ;  /* 0x000000ffff027224 */ /* 0x000fe200078e000d */
[----:B------:R-:W-:-:S02]  /*5e0a0*/  MOV R3, RZ ;  /* 0x000000ff00037202 */ /* 0x000fc40000000f00 */
[----:B------:R-:W-:Y:S02]  /*5e0b0*/  MOV R10, 0x5e0d0 ;  /* 0x0005e0d0000a7802 */ /* 0x000fe40000000f00 */
[----:B-1---5:R-:W-:Y:S05]  /*5e0c0*/  CALL.REL.NOINC `($_ZN7cutlass13device_kernelIN5flash19enable_sm80_to_sm89INS1_16FlashAttnBwdSm80INS1_25CollectiveMainloopBwdSm80ILi2ELi2EN4cute5tupleIJNS5_1CILi128EEES8_NS7_ILi64EEEEEENS_10bfloat16_tEfNS_4arch4Sm80ELb1ELb0ELb1ELb1ELb1ELb0ELb0ELb0ELi2ELi4ELi4ELi4ELb0EEENS1_24CollectiveEpilogueBwdGQAISA_fSD_Li256ELb1ELb1EEENS1_25SingleTileBwdLPTSchedulerILb1ELi128ELb1EEEEEEEEEvNT_6ParamsE$_ZN4cute3eso3ESOILb1ELb0EJNS_10UnderscoreEiEEC2ERKS2_RKi) ;  /* 0xfffa9b2000007944 */ /* 0x022fea0003c3ffff */
[----:B-1----:R-:W-:Y:S01]  /*5e0d0*/  IMAD.MOV.U32 R2, RZ, RZ, R6 ;  /* 0x000000ffff027224 */ /* 0x002fe200078e0006 */
[----:B------:R-:W-:Y:S01]  /*5e0e0*/  MOV R3, R7 ;  /* 0x0000000700037202 */ /* 0x000fe20000000f00 */
[----:B------:R-:W-:Y:S01]  /*5e0f0*/  IMAD.MOV.U32 R6, RZ, RZ, R13 ;  /* 0x000000ffff067224 */ /* 0x000fe200078e000d */
[----:B------:R-:W-:Y:S02]  /*5e100*/  MOV R8, 0x5e120 ;  /* 0x0005e12000087802 */ /* 0x000fe40000000f00 */
[----:B------:R-:W-:Y:S05]  /*5e110*/  CALL.REL.NOINC `($_ZN7cutlass13device_kernelIN5flash19enable_sm80_to_sm89INS1_16FlashAttnBwdSm80INS1_25CollectiveMainloopBwdSm80ILi2ELi2EN4cute5tupleIJNS5_1CILi128EEES8_NS7_ILi64EEEEEENS_10bfloat16_tEfNS_4arch4Sm80ELb1ELb0ELb1ELb1ELb1ELb0ELb0ELb0ELi2ELi4ELi4ELi4ELb0EEENS1_24CollectiveEpilogueBwdGQAISA_fSD_Li256ELb1ELb1EEENS1_25SingleTileBwdLPTSchedulerILb1ELi128ELb1EEEEEEEEEvNT_6ParamsE$_ZN4cute8smem_ptrIPfECI1NS_12iter_adaptorIS1_S2_EEES1_) ;  /* 0xfffad71000007944 */ /* 0x000fea0003c3ffff */
[----:B-1----:R1:W5:Y:S01]  /*5e120*/  LDL.64 R2, [R1+0x1680] ;  /* 0x0016800001027983 */ /* 0x0023620000100a00 */
[----:B------:R-:W-:-:S03]  /*5e130*/  MOV R8, 0x5e150 ;  /* 0x0005e15000087802 */ /* 0x000fc60000000f00 */
[----:B-1---5:R-:W-:Y:S05]  /*5e140*/  CALL.REL.NOINC `($_ZN7cutlass13device_kernelIN5flash19enable_sm80_to_sm89INS1_16FlashAttnBwdSm80INS1_25CollectiveMainloopBwdSm80ILi2ELi2EN4cute5tupleIJNS5_1CILi128EEES8_NS7_ILi64EEEEEENS_10bfloat16_tEfNS_4arch4Sm80ELb1ELb0ELb1ELb1ELb1ELb0ELb0ELb0ELi2ELi4ELi4ELi4ELb0EEENS1_24CollectiveEpilogueBwdGQAISA_fSD_Li256ELb1ELb1EEENS1_25SingleTileBwdLPTSchedulerILb1ELi128ELb1EEEEEEEEEvNT_6ParamsE$_ZN4cute3eso3ESOILb1ELb0EJNS_6LayoutINS_5tupleIJNS3_IJNS_1CILi4EEENS4_ILi1EEEEEEEEENS3_IJNS3_IJS6_NS4_ILi0EEEEEEEEEEENS_10ViewEngineINS_8smem_ptrIPfEEEEEEC2ERKSC_RKSH_) ;  /* 0xfffac0f000007944 */ /* 0x022fea0003c3ffff */
[----:B-1----:R1:W5:Y:S01]  /*5e150*/  LDL.64 R6, [R1+0x1680] ;  /* 0x0016800001067983 */ /* 0x0023620000100a00 */
[----:B------:R-:W-:Y:S02]  /*5e160*/  MOV R2, R81 ;  /* 0x0000005100027202 */ /* 0x000fe40000000f00 */
[----:B------:R-:W-:Y:S02]  /*5e170*/  MOV R8, 0x5e190 ;  /* 0x0005e19000087802 */ /* 0x000fe40000000f00 */
[----:B-1---5:R-:W-:Y:S05]  /*5e180*/  CALL.REL.NOINC `($_ZN7cutlass13device_kernelIN5flash19enable_sm80_to_sm89INS1_16FlashAttnBwdSm80INS1_25CollectiveMainloopBwdSm80ILi2ELi2EN4cute5tupleIJNS5_1CILi128EEES8_NS7_ILi64EEEEEENS_10bfloat16_tEfNS_4arch4Sm80ELb1ELb0ELb1ELb1ELb1ELb0ELb0ELb0ELi2ELi4ELi4ELi4ELb0EEENS1_24CollectiveEpilogueBwdGQAISA_fSD_Li256ELb1ELb1EEENS1_25SingleTileBwdLPTSchedulerILb1ELi128ELb1EEEEEEEEEvNT_6ParamsE$_ZN4cute8gmem_ptrIPKfECI1NS_12iter_adaptorIS2_S3_EEES2_) ;  /* 0xfffad5a000007944 */ /* 0x022fea0003c3ffff */
[----:B-1----:R1:W5:Y:S01]  /*5e190*/  LDL.64 R2, [R1+0x1688] ;  /* 0x0016880001027983 */ /* 0x0023620000100a00 */
[----:B------:R-:W-:-:S03]  /*5e1a0*/  MOV R8, 0x5e1c0 ;  /* 0x0005e1c000087802 */ /* 0x000fc60000000f00 */
[----:B-1---5:R-:W-:Y:S05]  /*5e1b0*/  CALL.REL.NOINC `($_ZN7cutlass13device_kernelIN5flash19enable_sm80_to_sm89INS1_16FlashAttnBwdSm80INS1_25CollectiveMainloopBwdSm80ILi2ELi2EN4cute5tupleIJNS5_1CILi128EEES8_NS7_ILi64EEEEEENS_10bfloat16_tEfNS_4arch4Sm80ELb1ELb0ELb1ELb1ELb1ELb0ELb0ELb0ELi2ELi4ELi4ELi4ELb0EEENS1_24CollectiveEpilogueBwdGQAISA_fSD_Li256ELb1ELb1EEENS1_25SingleTileBwdLPTSchedulerILb1ELi128ELb1EEEEEEEEEvNT_6ParamsE$_ZN4cute8gmem_ptrIPKN7cutlass9uint128_tEECI1NS_12iter_adaptorIS4_S5_EEES4_) ;  /* 0xfffad53000007944 */ /* 0x022fea0003c3ffff */
        /* <DEDUP_REMOVED lines=8> */
[----:B--2--5:R-:W-:Y:S05]  /*5e240*/  CALL.REL.NOINC `($_ZN7cutlass13device_kernelIN5flash19enable_sm80_to_sm89INS1_16FlashAttnBwdSm80INS1_25CollectiveMainloopBwdSm80ILi2ELi2EN4cute5tupleIJNS5_1CILi128EEES8_NS7_ILi64EEEEEENS_10bfloat16_tEfNS_4arch4Sm80ELb1ELb0ELb1ELb1ELb1ELb0ELb0ELb0ELi2ELi4ELi4ELi4ELb0EEENS1_24CollectiveEpilogueBwdGQAISA_fSD_Li256ELb1ELb1EEENS1_25SingleTileBwdLPTSchedulerILb1ELi128ELb1EEEEEEEEEvNT_6ParamsE$_ZN4cute8smem_ptrIPfECI1NS_12iter_adaptorIS1_S2_EEES1_) ;  /* 0xfffad5e000007944 */ /* 0x024fea0003c3ffff */
        /* <DEDUP_REMOVED lines=19> */
[----:B------:R-:W-:Y:S05]  /*5e380*/  RET.REL.NODEC R14 `(_ZN7cutlass13device_kernelIN5flash19enable_sm80_to_sm89INS1_16FlashAttnBwdSm80INS1_25CollectiveMainloopBwdSm80ILi2ELi2EN4cute5tupleIJNS5_1CILi128EEES8_NS7_ILi64EEEEEENS_10bfloat16_tEfNS_4arch4Sm80ELb1ELb0ELb1ELb1ELb1ELb0ELb0ELb0ELi2ELi4ELi4ELi4ELb0EEENS1_24CollectiveEpilogueBwdGQAISA_fSD_Li256ELb1ELb1EEENS1_25SingleTileBwdLPTSchedulerILb1ELi128ELb1EEEEEEEEEvNT_6ParamsE) ;  /* 0xfffa1c700e007950 */ /* 0x000fea0003c3ffff */
        .type           $_ZN7cutlass13device_kernelIN5flash19enable_sm80_to_sm89INS1_16FlashAttnBwdSm80INS1_25CollectiveMainloopBwdSm80ILi2ELi2EN4cute5tupleIJNS5_1CILi128EEES8_NS7_ILi64EEEEEENS_10bfloat16_tEfNS_4arch4Sm80ELb1ELb0ELb1ELb1ELb1ELb0ELb0ELb0ELi2ELi4ELi4ELi4ELb0EEENS1_24CollectiveEpilogueBwdGQAISA_fSD_Li256ELb1ELb1EEENS1_25SingleTileBwdLPTSchedulerILb1ELi128ELb1EEEEEEEEEvNT_6ParamsE$_ZZN5flash25CollectiveMainloopBwdSm80ILi2ELi2EN4cute5tupleIJNS1_1CILi128EEES4_NS3_ILi64EEEEEEN7cutlass10bfloat16_tEfNS7_4arch4Sm80ELb1ELb0ELb1ELb1ELb1ELb0ELb0ELb0ELi2ELi4ELi4ELi4ELb0EE3mmaINS_16FlashAttnBwdSm80ISB_NS_24CollectiveEpilogueBwdGQAIS6_fSA_Li256ELb1ELb1EEENS_25SingleTileBwdLPTSchedulerILb1ELi128ELb1EEEE13SharedStorageENS1_6TensorINS1_11ArrayEngineIfLm32EEENS1_6LayoutINS2_IJNS2_IJNS3_ILi2EEESO_EEESO_NS3_ILi4EEEEEENS2_IJNS2_IJNS3_ILi1EEESO_EEESQ_NS3_ILi8EEEEEEEEEEEEbRKNSB_6ParamsERT0_S12_iNS2_IJiiiEEERT_ENKUliiE_clEii,@function
        .size           $_ZN7cutlass13device_kernelIN5flash19enable_sm80_to_sm89INS1_16FlashAttnBwdSm80INS1_25CollectiveMainloopBwdSm80ILi2ELi2EN4cute5tupleIJNS5_1CILi128EEES8_NS7_ILi64EEEEEENS_10bfloat16_tEfNS_4arch4Sm80ELb1ELb0ELb1ELb1ELb1ELb0ELb0ELb0ELi2ELi4ELi4ELi4ELb0EEENS1_24CollectiveEpilogueBwdGQAISA_fSD_Li256ELb1ELb1EEENS1_25SingleTileBwdLPTSchedulerILb1ELi128ELb1EEEEEEEEEvNT_6ParamsE$_ZZN5flash25CollectiveMainloopBwdSm80ILi2ELi2EN4cute5tupleIJNS1_1CILi128EEES4_NS3_ILi64EEEEEEN7cutlass10bfloat16_tEfNS7_4arch4Sm80ELb1ELb0ELb1ELb1ELb1ELb0ELb0ELb0ELi2ELi4ELi4ELi4ELb0EE3mmaINS_16FlashAttnBwdSm80ISB_NS_24CollectiveEpilogueBwdGQAIS6_fSA_Li256ELb1ELb1EEENS_25SingleTileBwdLPTSchedulerILb1ELi128ELb1EEEE13SharedStorageENS1_6TensorINS1_11ArrayEngineIfLm32EEENS1_6LayoutINS2_IJNS2_IJNS3_ILi2EEESO_EEESO_NS3_ILi4EEEEEENS2_IJNS2_IJNS3_ILi1EEESO_EEESQ_NS3_ILi8EEEEEEEEEEEEbRKNSB_6ParamsERT0_S12_iNS2_IJiiiEEERT_ENKUliiE_clEii,($_ZN7cutlass13device_kernelIN5flash19enable_sm80_to_sm89INS1_16FlashAttnBwdSm80INS1_25CollectiveMainloopBwdSm80ILi2ELi2EN4cute5tupleIJNS5_1CILi128EEES8_NS7_ILi64EEEEEENS_10bfloat16_tEfNS_4arch4Sm80ELb1ELb0ELb1ELb1ELb1ELb0ELb0ELb0ELi2ELi4ELi4ELi4ELb0EEENS1_24CollectiveEpilogueBwdGQAISA_fSD_Li256ELb1ELb1EEENS1_25SingleTileBwdLPTSchedulerILb1ELi128ELb1EEEEEEEEEvNT_6ParamsE$_ZZN5flash25CollectiveMainloopBwdSm80ILi2ELi2EN4cute5tupleIJNS1_1CILi128EEES4_NS3_ILi64EEEEEEN7cutlass10bfloat16_tEfNS7_4arch4Sm80ELb1ELb0ELb1ELb1ELb1ELb0ELb0ELb0ELi2ELi4ELi4ELi4ELb0EE3mmaINS_16FlashAttnBwdSm80ISB_NS_24CollectiveEpilogueBwdGQAIS6_fSA_Li256ELb1ELb1EEENS_25SingleTileBwdLPTSchedulerILb1ELi128ELb1EEEE13SharedStorageENS1_6TensorINS1_11ArrayEngineIfLm32EEENS1_6LayoutINS2_IJNS2_IJNS3_ILi2EEESO_EEESO_NS3_ILi4EEEEEENS2_IJNS2_IJNS3_ILi1EEESO_EEESQ_NS3_ILi8EEEEEEEEEEEEbRKNSB_6ParamsERT0_S12_iNS2_IJiiiEEERT_ENKUlvE0_clEv - $_ZN7cutlass13device_kernelIN5flash19enable_sm80_to_sm89INS1_16FlashAttnBwdSm80INS1_25CollectiveMainloopBwdSm80ILi2ELi2EN4cute5tupleIJNS5_1CILi128EEES8_NS7_ILi64EEEEEENS_10bfloat16_tEfNS_4arch4Sm80ELb1ELb0ELb1ELb1ELb1ELb0ELb0ELb0ELi2ELi4ELi4ELi4ELb0EEENS1_24CollectiveEpilogueBwdGQAISA_fSD_Li256ELb1ELb1EEENS1_25SingleTileBwdLPTSchedulerILb1ELi128ELb1EEEEEEEEEvNT_6ParamsE$_ZZN5flash25CollectiveMainloopBwdSm80ILi2ELi2EN4cute5tupleIJNS1_1CILi128EEES4_NS3_ILi64EEEEEEN7cutlass10bfloat16_tEfNS7_4arch4Sm80ELb1ELb0ELb1ELb1ELb1ELb0ELb0ELb0ELi2ELi4ELi4ELi4ELb0EE3mmaINS_16FlashAttnBwdSm80ISB_NS_24CollectiveEpilogueBwdGQAIS6_fSA_Li256ELb1ELb1EEENS_25SingleTileBwdLPTSchedulerILb1ELi128ELb1EEEE13SharedStorageENS1_6TensorINS1_11ArrayEngineIfLm32EEENS1_6LayoutINS2_IJNS2_IJNS3_ILi2EEESO_EEESO_NS3_ILi4EEEEEENS2_IJNS2_IJNS3_ILi1EEESO_EEESQ_NS3_ILi8EEEEEEEEEEEEbRKNSB_6ParamsERT0_S12_iNS2_IJiiiEEERT_ENKUliiE_clEii)
$_ZN7cutlass13device_kernelIN5flash19enable_sm80_to_sm89INS1_16FlashAttnBwdSm80INS1_25CollectiveMainloopBwdSm80ILi2ELi2EN4cute5tupleIJNS5_1CILi128EEES8_NS7_ILi64EEEEEENS_10bfloat16_tEfNS_4arch4Sm80ELb1ELb0ELb1ELb1ELb1ELb0ELb0ELb0ELi2ELi4ELi4ELi4ELb0EEENS1_24CollectiveEpilogueBwdGQAISA_fSD_Li256ELb1ELb1EEENS1_25SingleTileBwdLPTSchedulerILb1ELi128ELb1EEEEEEEEEvNT_6ParamsE$_ZZN5flash25CollectiveMainloopBwdSm80ILi2ELi2EN4cute5tupleIJNS1_1CILi128EEES4_NS3_ILi64EEEEEEN7cutlass10bfloat16_tEfNS7_4arch4Sm80ELb1ELb0ELb1ELb1ELb1ELb0ELb0ELb0ELi2ELi4ELi4ELi4ELb0EE3mmaINS_16FlashAttnBwdSm80ISB_NS_24CollectiveEpilogueBwdGQAIS6_fSA_Li256ELb1ELb1EEENS_25SingleTileBwdLPTSchedulerILb1ELi128ELb1EEEE13SharedStorageENS1_6TensorINS1_11ArrayEngineIfLm32EEENS1_6LayoutINS2_IJNS2_IJNS3_ILi2EEESO_EEESO_NS3_ILi4EEEEEENS2_IJNS2_IJNS3_ILi1EEESO_EEESQ_NS3_ILi8EEEEEEEEEEEEbRKNSB_6ParamsERT0_S12_iNS2_IJiiiEEERT_ENKUliiE_clEii:
        /* <DEDUP_REMOVED lines=62> */
[----:B-1----:R-:W-:Y:S01]  /*5e770*/  IMAD.MOV.U32 R5, RZ, RZ, R3 ;  /* 0x000000ffff057224 */ /* 0x002fe200078e0003 */
[----:B------:R-:W-:Y:S02]  /*5e780*/  MOV R82, R49 ;  /* 0x0000003100527202 */ /* 0x000fe40000000f00 */
        /* <DEDUP_REMOVED lines=484> */
[----:B-----5:R-:W-:Y:S01]  /*605d0*/  ISETP.GT.AND P0, PT, R2, 0x7f, PT ;  /* 0x0000007f0200780c */ /* 0x020fe20003f04270 */
[----:B------:R-:W-:Y:S01]  /*605e0*/  IMAD.MOV.U32 R2, RZ, RZ, R12 ;  /* 0x000000ffff027224 */ /* 0x000fe200078e000c */
        /* <DEDUP_REMOVED lines=63> */
        .type           $_ZN7cutlass13device_kernelIN5flash19enable_sm80_to_sm89INS1_16FlashAttnBwdSm80INS1_25CollectiveMainloopBwdSm80ILi2ELi2EN4cute5tupleIJNS5_1CILi128EEES8_NS7_ILi64EEEEEENS_10bfloat16_tEfNS_4arch4Sm80ELb1ELb0ELb1ELb1ELb1ELb0ELb0ELb0ELi2ELi4ELi4ELi4ELb0EEENS1_24CollectiveEpilogueBwdGQAISA_fSD_Li256ELb1ELb1EEENS1_25SingleTileBwdLPTSchedulerILb1ELi128ELb1EEEEEEEEEvNT_6ParamsE$_ZZN5flash25CollectiveMainloopBwdSm80ILi2ELi2EN4cute5tupleIJNS1_1CILi128EEES4_NS3_ILi64EEEEEEN7cutlass10bfloat16_tEfNS7_4arch4Sm80ELb1ELb0ELb1ELb1ELb1ELb0ELb0ELb0ELi2ELi4ELi4ELi4ELb0EE3mmaINS_16FlashAttnBwdSm80ISB_NS_24CollectiveEpilogueBwdGQAIS6_fSA_Li256ELb1ELb1EEENS_25SingleTileBwdLPTSchedulerILb1ELi128ELb1EEEE13SharedStorageENS1_6TensorINS1_11ArrayEngineIfLm32EEENS1_6LayoutINS2_IJNS2_IJNS3_ILi2EEESO_EEESO_NS3_ILi4EEEEEENS2_IJNS2_IJNS3_ILi1EEESO_EEESQ_NS3_ILi8EEEEEEEEEEEEbRKNSB_6ParamsERT0_S12_iNS2_IJiiiEEERT_ENKUlvE0_clEv,@function
        .size           $_ZN7cutlass13device_kernelIN5flash19enable_sm80_to_sm89INS1_16FlashAttnBwdSm80INS1_25CollectiveMainloopBwdSm80ILi2ELi2EN4cute5tupleIJNS5_1CILi128EEES8_NS7_ILi64EEEEEENS_10bfloat16_tEfNS_4arch4Sm80ELb1ELb0ELb1ELb1ELb1ELb0ELb0ELb0ELi2ELi4ELi4ELi4ELb0EEENS1_24CollectiveEpilogueBwdGQAISA_fSD_Li256ELb1ELb1EEENS1_25SingleTileBwdLPTSchedulerILb1ELi128ELb1EEEEEEEEEvNT_6ParamsE$_ZZN5flash25CollectiveMainloopBwdSm80ILi2ELi2EN4cute5tupleIJNS1_1CILi128EEES4_NS3_ILi64EEEEEEN7cutlass10bfloat16_tEfNS7_4arch4Sm80ELb1ELb0ELb1ELb1ELb1ELb0ELb0ELb0ELi2ELi4ELi4ELi4ELb0EE3mmaINS_16FlashAttnBwdSm80ISB_NS_24CollectiveEpilogueBwdGQAIS6_fSA_Li256ELb1ELb1EEENS_25SingleTileBwdLPTSchedulerILb1ELi128ELb1EEEE13SharedStorageENS1_6TensorINS1_11ArrayEngineIfLm32EEENS1_6LayoutINS2_IJNS2_IJNS3_ILi2EEESO_EEESO_NS3_ILi4EEEEEENS2_IJNS2_IJNS3_ILi1EEESO_EEESQ_NS3_ILi8EEEEEEEEEEEEbRKNSB_6ParamsERT0_S12_iNS2_IJiiiEEERT_ENKUlvE0_clEv,($_ZN7cutlass13device_kernelIN5flash19enable_sm80_to_sm89INS1_16FlashAttnBwdSm80INS1_25CollectiveMainloopBwdSm80ILi2ELi2EN4cute5tupleIJNS5_1CILi128EEES8_NS7_ILi64EEEEEENS_10bfloat16_tEfNS_4arch4Sm80ELb1ELb0ELb1ELb1ELb1ELb0ELb0ELb0ELi2ELi4ELi4ELi4ELb0EEENS1_24CollectiveEpilogueBwdGQAISA_fSD_Li256ELb1ELb1EEENS1_25SingleTileBwdLPTSchedulerILb1ELi128ELb1EEEEEEEEEvNT_6ParamsE$_ZZN5flash25CollectiveMainloopBwdSm80ILi2ELi2EN4cute5tupleIJNS1_1CILi128EEES4_NS3_ILi64EEEEEEN7cutlass10bfloat16_tEfNS7_4arch4Sm80ELb1ELb0ELb1ELb1ELb1ELb0ELb0ELb0ELi2ELi4ELi4ELi4ELb0EE3mmaINS_16FlashAttnBwdSm80ISB_NS_24CollectiveEpilogueBwdGQAIS6_fSA_Li256ELb1ELb1EEENS_25SingleTileBwdLPTSchedulerILb1ELi128ELb1EEEE13SharedStorageENS1_6TensorINS1_11ArrayEngineIfLm32EEENS1_6LayoutINS2_IJNS2_IJNS3_ILi2EEESO_EEESO_NS3_ILi4EEEEEENS2_IJNS2_IJNS3_ILi1EEESO_EEESQ_NS3_ILi8EEEEEEEEEEEEbRKNSB_6ParamsERT0_S12_iNS2_IJiiiEEERT_ENKUlvE_clEv - $_ZN7cutlass13device_kernelIN5flash19enable_sm80_to_sm89INS1_16FlashAttnBwdSm80INS1_25CollectiveMainloopBwdSm80ILi2ELi2EN4cute5tupleIJNS5_1CILi128EEES8_NS7_ILi64EEEEEENS_10bfloat16_tEfNS_4arch4Sm80ELb1ELb0ELb1ELb1ELb1ELb0ELb0ELb0ELi2ELi4ELi4ELi4ELb0EEENS1_24CollectiveEpilogueBwdGQAISA_fSD_Li256ELb1ELb1EEENS1_25SingleTileBwdLPTSchedulerILb1ELi128ELb1EEEEEEEEEvNT_6ParamsE$_ZZN5flash25CollectiveMainloopBwdSm80ILi2ELi2EN4cute5tupleIJNS1_1CILi128EEES4_NS3_ILi64EEEEEEN7cutlass10bfloat16_tEfNS7_4arch4Sm80ELb1ELb0ELb1ELb1ELb1ELb0ELb0ELb0ELi2ELi4ELi4ELi4ELb0EE3mmaINS_16FlashAttnBwdSm80ISB_NS_24CollectiveEpilogueBwdGQAIS6_fSA_Li256ELb1ELb1EEENS_25SingleTileBwdLPTSchedulerILb1ELi128ELb1EEEE13SharedStorageENS1_6TensorINS1_11ArrayEngineIfLm32EEENS1_6LayoutINS2_IJNS2_IJNS3_ILi2EEESO_EEESO_NS3_ILi4EEEEEENS2_IJNS2_IJNS3_ILi1EEESO_EEESQ_NS3_ILi8EEEEEEEEEEEEbRKNSB_6ParamsERT0_S12_iNS2_IJiiiEEERT_ENKUlvE0_clEv)
$_ZN7cutlass13device_kernelIN5flash19enable_sm80_to_sm89INS1_16FlashAttnBwdSm80INS1_25CollectiveMainloopBwdSm80ILi2ELi2EN4cute5tupleIJNS5_1CILi128EEES8_NS7_ILi64EEEEEENS_10bfloat16_tEfNS_4arch4Sm80ELb1ELb0ELb1ELb1ELb1ELb0ELb0ELb0ELi2ELi4ELi4ELi4ELb0EEENS1_24CollectiveEpilogueBwdGQAISA_fSD_Li256ELb1ELb1EEENS1_25SingleTileBwdLPTSchedulerILb1ELi128ELb1EEEEEEEEEvNT_6ParamsE$_ZZN5flash25CollectiveMainloopBwdSm80ILi2ELi2EN4cute5tupleIJNS1_1CILi128EEES4_NS3_ILi64EEEEEEN7cutlass10bfloat16_tEfNS7_4arch4Sm80ELb1ELb0ELb1ELb1ELb1ELb0ELb0ELb0ELi2ELi4ELi4ELi4ELb0EE3mmaINS_16FlashAttnBwdSm80ISB_NS_24CollectiveEpilogueBwdGQAIS6_fSA_Li256ELb1ELb1EEENS_25SingleTileBwdLPTSchedulerILb1ELi128ELb1EEEE13SharedStorageENS1_6TensorINS1_11ArrayEngineIfLm32EEENS1_6LayoutINS2_IJNS2_IJNS3_ILi2EEESO_EEESO_NS3_ILi4EEEEEENS2_IJNS2_IJNS3_ILi1EEESO_EEESQ_NS3_ILi8EEEEEEEEEEEEbRKNSB_6ParamsERT0_S12_iNS2_IJiiiEEERT_ENKUlvE0_clEv:
        /* <DEDUP_REMOVED lines=14> */
[----:B-1---5:R-:W-:Y:S05]  /*60ac0*/  CALL.REL.NOINC `($_ZN7cutlass13device_kernelIN5flash19enable_sm80_to_sm89INS1_16FlashAttnBwdSm80INS1_25CollectiveMainloopBwdSm80ILi2ELi2EN4cute5tupleIJNS5_1CILi128EEES8_NS7_ILi64EEEEEENS_10bfloat16_tEfNS_4arch4Sm80ELb1ELb0ELb1ELb1ELb1ELb0ELb0ELb0ELi2ELi4ELi4ELi4ELb0EEENS1_24CollectiveEpilogueBwdGQAISA_fSD_Li256ELb1ELb1EEENS1_25SingleTileBwdLPTSchedulerILb1ELi128ELb1EEEEEEEEEvNT_6ParamsE$_ZZN5flash25CollectiveMainloopBwdSm80ILi2ELi2EN4cute5tupleIJNS1_1CILi128EEES4_NS3_ILi64EEEEEEN7cutlass10bfloat16_tEfNS7_4arch4Sm80ELb1ELb0ELb1ELb1ELb1ELb0ELb0ELb0ELi2ELi4ELi4ELi4ELb0EE3mmaINS_16FlashAttnBwdSm80ISB_NS_24CollectiveEpilogueBwdGQAIS6_fSA_Li256ELb1ELb1EEENS_25SingleTileBwdLPTSchedulerILb1ELi128ELb1EEEE13SharedStorageENS1_6TensorINS1_11ArrayEngineIfLm32EEENS1_6LayoutINS2_IJNS2_IJNS3_ILi2EEESO_EEESO_NS3_ILi4EEEEEENS2_IJNS2_IJNS3_ILi1EEESO_EEESQ_NS3_ILi8EEEEEEEEEEEEbRKNSB_6ParamsERT0_S12_iNS2_IJiiiEEERT_ENKUliiE0_clEii) ;  /* 0xffffb2a000007944 */ /* 0x022fea0003c3ffff */
.L_x_3074:
[----:B------:R-:W-:Y:S05]  /*60ad0*/  BSYNC B0 ;  /* 0x0000000000007941 */ /* 0x000fea0003800000 */
.L_x_3073:
[----:B------:R-:W-:Y:S01]  /*60ae0*/  MOV R13, 0x0 ;  /* 0x00000000000d7802 */ /* 0x000fe20000000f00 */
[----:B------:R-:W0:Y:S03]  /*60af0*/  LDGDEPBAR ;  /* 0x00000000000079af */ /* 0x000e260000000000 */
[----:B------:R-:W-:Y:S05]  /*60b00*/  RET.REL.NODEC R12 `(_ZN7cutlass13device_kernelIN5flash19enable_sm80_to_sm89INS1_16FlashAttnBwdSm80INS1_25CollectiveMainloopBwdSm80ILi2ELi2EN4cute5tupleIJNS5_1CILi128EEES8_NS7_ILi64EEEEEENS_10bfloat16_tEfNS_4arch4Sm80ELb1ELb0ELb1ELb1ELb1ELb0ELb0ELb0ELi2ELi4ELi4ELi4ELb0EEENS1_24CollectiveEpilogueBwdGQAISA_fSD_Li256ELb1ELb1EEENS1_25SingleTileBwdLPTSchedulerILb1ELi128ELb1EEEEEEEEEvNT_6ParamsE) ;  /* 0xfff9f4f00c007950 */ /* 0x000fea0003c3ffff */
        .type           $_ZN7cutlass13device_kernelIN5flash19enable_sm80_to_sm89INS1_16FlashAttnBwdSm80INS1_25CollectiveMainloopBwdSm80ILi2ELi2EN4cute5tupleIJNS5_1CILi128EEES8_NS7_ILi64EEEEEENS_10bfloat16_tEfNS_4arch4Sm80ELb1ELb0ELb1ELb1ELb1ELb0ELb0ELb0ELi2ELi4ELi4ELi4ELb0EEENS1_24CollectiveEpilogueBwdGQAISA_fSD_Li256ELb1ELb1EEENS1_25SingleTileBwdLPTSchedulerILb1ELi128ELb1EEEEEEEEEvNT_6ParamsE$_ZZN5flash25CollectiveMainloopBwdSm80ILi2ELi2EN4cute5tupleIJNS1_1CILi128EEES4_NS3_ILi64EEEEEEN7cutlass10bfloat16_tEfNS7_4arch4Sm80ELb1ELb0ELb1ELb1ELb1ELb0ELb0ELb0ELi2ELi4ELi4ELi4ELb0EE3mmaINS_16FlashAttnBwdSm80ISB_NS_24CollectiveEpilogueBwdGQAIS6_fSA_Li256ELb1ELb1EEENS_25SingleTileBwdLPTSchedulerILb1ELi128ELb1EEEE13SharedStorageENS1_6TensorINS1_11ArrayEngineIfLm32EEENS1_6LayoutINS2_IJNS2_IJNS3_ILi2EEESO_EEESO_NS3_ILi4EEEEEENS2_IJNS2_IJNS3_ILi1EEESO_EEESQ_NS3_ILi8EEEEEEEEEEEEbRKNSB_6ParamsERT0_S12_iNS2_IJiiiEEERT_ENKUlvE_clEv,@function
        .size           $_ZN7cutlass13device_kernelIN5flash19enable_sm80_to_sm89INS1_16FlashAttnBwdSm80INS1_25CollectiveMainloopBwdSm80ILi2ELi2EN4cute5tupleIJNS5_1CILi128EEES8_NS7_ILi64EEEEEENS_10bfloat16_tEfNS_4arch4Sm80ELb1ELb0ELb1ELb1ELb1ELb0ELb0ELb0ELi2ELi4ELi4ELi4ELb0EEENS1_24CollectiveEpilogueBwdGQAISA_fSD_Li256ELb1ELb1EEENS1_25SingleTileBwdLPTSchedulerILb1ELi128ELb1EEEEEEEEEvNT_6ParamsE$_ZZN5flash25CollectiveMainloopBwdSm80ILi2ELi2EN4cute5tupleIJNS1_1CILi128EEES4_NS3_ILi64EEEEEEN7cutlass10bfloat16_tEfNS7_4arch4Sm80ELb1ELb0ELb1ELb1ELb1ELb0ELb0ELb0ELi2ELi4ELi4ELi4ELb0EE3mmaINS_16FlashAttnBwdSm80ISB_NS_24CollectiveEpilogueBwdGQAIS6_fSA_Li256ELb1ELb1EEENS_25SingleTileBwdLPTSchedulerILb1ELi128ELb1EEEE13SharedStorageENS1_6TensorINS1_11ArrayEngineIfLm32EEENS1_6LayoutINS2_IJNS2_IJNS3_ILi2EEESO_EEESO_NS3_ILi4EEEEEENS2_IJNS2_IJNS3_ILi1EEESO_EEESQ_NS3_ILi8EEEEEEEEEEEEbRKNSB_6ParamsERT0_S12_iNS2_IJiiiEEERT_ENKUlvE_clEv,($_ZN7cutlass13device_kernelIN5flash19enable_sm80_to_sm89INS1_16FlashAttnBwdSm80INS1_25CollectiveMainloopBwdSm80ILi2ELi2EN4cute5tupleIJNS5_1CILi128EEES8_NS7_ILi64EEEEEENS_10bfloat16_tEfNS_4arch4Sm80ELb1ELb0ELb1ELb1ELb1ELb0ELb0ELb0ELi2ELi4ELi4ELi4ELb0EEENS1_24CollectiveEpilogueBwdGQAISA_fSD_Li256ELb1ELb1EEENS1_25SingleTileBwdLPTSchedulerILb1ELi128ELb1EEEEEEEEEvNT_6ParamsE$_ZZZN5flash25CollectiveMainloopBwdSm80ILi2ELi2EN4cute5tupleIJNS1_1CILi128EEES4_NS3_ILi64EEEEEEN7cutlass10bfloat16_tEfNS7_4arch4Sm80ELb1ELb0ELb1ELb1ELb1ELb0ELb0ELb0ELi2ELi4ELi4ELi4ELb0EE3mmaINS_16FlashAttnBwdSm80ISB_NS_24CollectiveEpilogueBwdGQAIS6_fSA_Li256ELb1ELb1EEENS_25SingleTileBwdLPTSchedulerILb1ELi128ELb1EEEE13SharedStorageENS1_6TensorINS1_11ArrayEngineIfLm32EEENS1_6LayoutINS2_IJNS2_IJNS3_ILi2EEESO_EEESO_NS3_ILi4EEEEEENS2_IJNS2_IJNS3_ILi1EEESO_EEESQ_NS3_ILi8EEEEEEEEEEEEbRKNSB_6ParamsERT0_S12_iNS2_IJiiiEEERT_ENKUliT_E_clIZSC_ISJ_SX_EbS10_S12_S12_iS13_S15_EUlRS16_iE_EEDaiS16_ENKUlT_E_clIZSC_ISJ_SX_EbS10_S12_S12_iS13_S15_EUlvE0_EEDaS1B_ - $_ZN7cutlass13device_kernelIN5flash19enable_sm80_to_sm89INS1_16FlashAttnBwdSm80INS1_25CollectiveMainloopBwdSm80ILi2ELi2EN4cute5tupleIJNS5_1CILi128EEES8_NS7_ILi64EEEEEENS_10bfloat16_tEfNS_4arch4Sm80ELb1ELb0ELb1ELb1ELb1ELb0ELb0ELb0ELi2ELi4ELi4ELi4ELb0EEENS1_24CollectiveEpilogueBwdGQAISA_fSD_Li256ELb1ELb1EEENS1_25SingleTileBwdLPTSchedulerILb1ELi128ELb1EEEEEEEEEvNT_6ParamsE$_ZZN5flash25CollectiveMainloopBwdSm80ILi2ELi2EN4cute5tupleIJNS1_1CILi128EEES4_NS3_ILi64EEEEEEN7cutlass10bfloat16_tEfNS7_4arch4Sm80ELb1ELb0ELb1ELb1ELb1ELb0ELb0ELb0ELi2ELi4ELi4ELi4ELb0EE3mmaINS_16FlashAttnBwdSm80ISB_NS_24CollectiveEpilogueBwdGQAIS6_fSA_Li256ELb1ELb1EEENS_25SingleTileBwdLPTSchedulerILb1ELi128ELb1EEEE13SharedStorageENS1_6TensorINS1_11ArrayEngineIfLm32EEENS1_6LayoutINS2_IJNS2_IJNS3_ILi2EEESO_EEESO_NS3_ILi4EEEEEENS2_IJNS2_IJNS3_ILi1EEESO_EEESQ_NS3_ILi8EEEEEEEEEEEEbRKNSB_6ParamsERT0_S12_iNS2_IJiiiEEERT_ENKUlvE_clEv)
$_ZN7cutlass13device_kernelIN5flash19enable_sm80_to_sm89INS1_16FlashAttnBwdSm80INS1_25CollectiveMainloopBwdSm80ILi2ELi2EN4cute5tupleIJNS5_1CILi128EEES8_NS7_ILi64EEEEEENS_10bfloat16_tEfNS_4arch4Sm80ELb1ELb0ELb1ELb1ELb1ELb0ELb0ELb0ELi2ELi4ELi4ELi4ELb0EEENS1_24CollectiveEpilogueBwdGQAISA_fSD_Li256ELb1ELb1EEENS1_25SingleTileBwdLPTSchedulerILb1ELi128ELb1EEEEEEEEEvNT_6ParamsE$_ZZN5flash25CollectiveMainloopBwdSm80ILi2ELi2EN4cute5tupleIJNS1_1CILi128EEES4_NS3_ILi64EEEEEEN7cutlass10bfloat16_tEfNS7_4arch4Sm80ELb1ELb0ELb1ELb1ELb1ELb0ELb0ELb0ELi2ELi4ELi4ELi4ELb0EE3mmaINS_16FlashAttnBwdSm80ISB_NS_24CollectiveEpilogueBwdGQAIS6_fSA_Li256ELb1ELb1EEENS_25SingleTileBwdLPTSchedulerILb1ELi128ELb1EEEE13SharedStorageENS1_6TensorINS1_11ArrayEngineIfLm32EEENS1_6LayoutINS2_IJNS2_IJNS3_ILi2EEESO_EEESO_NS3_ILi4EEEEEENS2_IJNS2_IJNS3_ILi1EEESO_EEESQ_NS3_ILi8EEEEEEEEEEEEbRKNSB_6ParamsERT0_S12_iNS2_IJiiiEEERT_ENKUlvE_clEv:
        /* <DEDUP_REMOVED lines=14> */
[----:B-1---5:R-:W-:Y:S05]  /*60bf0*/  CALL.REL.NOINC `($_ZN7cutlass13device_kernelIN5flash19enable_sm80_to_sm89INS1_16FlashAttnBwdSm80INS1_25CollectiveMainloopBwdSm80ILi2ELi2EN4cute5tupleIJNS5_1CILi128EEES8_NS7_ILi64EEEEEENS_10bfloat16_tEfNS_4arch4Sm80ELb1ELb0ELb1ELb1ELb1ELb0ELb0ELb0ELi2ELi4ELi4ELi4ELb0EEENS1_24CollectiveEpilogueBwdGQAISA_fSD_Li256ELb1ELb1EEENS1_25SingleTileBwdLPTSchedulerILb1ELi128ELb1EEEEEEEEEvNT_6ParamsE$_ZZN5flash25CollectiveMainloopBwdSm80ILi2ELi2EN4cute5tupleIJNS1_1CILi128EEES4_NS3_ILi64EEEEEEN7cutlass10bfloat16_tEfNS7_4arch4Sm80ELb1ELb0ELb1ELb1ELb1ELb0ELb0ELb0ELi2ELi4ELi4ELi4ELb0EE3mmaINS_16FlashAttnBwdSm80ISB_NS_24CollectiveEpilogueBwdGQAIS6_fSA_Li256ELb1ELb1EEENS_25SingleTileBwdLPTSchedulerILb1ELi128ELb1EEEE13SharedStorageENS1_6TensorINS1_11ArrayEngineIfLm32EEENS1_6LayoutINS2_IJNS2_IJNS3_ILi2EEESO_EEESO_NS3_ILi4EEEEEENS2_IJNS2_IJNS3_ILi1EEESO_EEESQ_NS3_ILi8EEEEEEEEEEEEbRKNSB_6ParamsERT0_S12_iNS2_IJiiiEEERT_ENKUliiE_clEii) ;  /* 0xffffd79000007944 */ /* 0x022fea0003c3ffff */
.L_x_3076:
[----:B------:R-:W-:Y:S05]  /*60c00*/  BSYNC B0 ;  /* 0x0000000000007941 */ /* 0x000fea0003800000 */
.L_x_3075:
[----:B------:R-:W-:Y:S01]  /*60c10*/  MOV R15, 0x0 ;  /* 0x00000000000f7802 */ /* 0x000fe20000000f00 */
[----:B------:R-:W0:Y:S03]  /*60c20*/  LDGDEPBAR ;  /* 0x00000000000079af */ /* 0x000e260000000000 */
[----:B------:R-:W-:Y:S05]  /*60c30*/  RET.REL.NODEC R14 `(_ZN7cutlass13device_kernelIN5flash19enable_sm80_to_sm89INS1_16FlashAttnBwdSm80INS1_25CollectiveMainloopBwdSm80ILi2ELi2EN4cute5tupleIJNS5_1CILi128EEES8_NS7_ILi64EEEEEENS_10bfloat16_tEfNS_4arch4Sm80ELb1ELb0ELb1ELb1ELb1ELb0ELb0ELb0ELi2ELi4ELi4ELi4ELb0EEENS1_24CollectiveEpilogueBwdGQAISA_fSD_Li256ELb1ELb1EEENS1_25SingleTileBwdLPTSchedulerILb1ELi128ELb1EEEEEEEEEvNT_6ParamsE) ;  /* 0xfff9f3c00e007950 */ /* 0x000fea0003c3ffff */
        .type           $_ZN7cutlass13device_kernelIN5flash19enable_sm80_to_sm89INS1_16FlashAttnBwdSm80INS1_25CollectiveMainloopBwdSm80ILi2ELi2EN4cute5tupleIJNS5_1CILi128EEES8_NS7_ILi64EEEEEENS_10bfloat16_tEfNS_4arch4Sm80ELb1ELb0ELb1ELb1ELb1ELb0ELb0ELb0ELi2ELi4ELi4ELi4ELb0EEENS1_24CollectiveEpilogueBwdGQAISA_fSD_Li256ELb1ELb1EEENS1_25SingleTileBwdLPTSchedulerILb1ELi128ELb1EEEEEEEEEvNT_6ParamsE$_ZZZN5flash25CollectiveMainloopBwdSm80ILi2ELi2EN4cute5tupleIJNS1_1CILi128EEES4_NS3_ILi64EEEEEEN7cutlass10bfloat16_tEfNS7_4arch4Sm80ELb1ELb0ELb1ELb1ELb1ELb0ELb0ELb0ELi2ELi4ELi4ELi4ELb0EE3mmaINS_16FlashAttnBwdSm80ISB_NS_24CollectiveEpilogueBwdGQAIS6_fSA_Li256ELb1ELb1EEENS_25SingleTileBwdLPTSchedulerILb1ELi128ELb1EEEE13SharedStorageENS1_6TensorINS1_11ArrayEngineIfLm32EEENS1_6LayoutINS2_IJNS2_IJNS3_ILi2EEESO_EEESO_NS3_ILi4EEEEEENS2_IJNS2_IJNS3_ILi1EEESO_EEESQ_NS3_ILi8EEEEEEEEEEEEbRKNSB_6ParamsERT0_S12_iNS2_IJiiiEEERT_ENKUliT_E_clIZSC_ISJ_SX_EbS10_S12_S12_iS13_S15_EUlRS16_iE_EEDaiS16_ENKUlT_E_clIZSC_ISJ_SX_EbS10_S12_S12_iS13_S15_EUlvE0_EEDaS1B_,@function
        .size           $_ZN7cutlass13device_kernelIN5flash19enable_sm80_to_sm89INS1_16FlashAttnBwdSm80INS1_25CollectiveMainloopBwdSm80ILi2ELi2EN4cute5tupleIJNS5_1CILi128EEES8_NS7_ILi64EEEEEENS_10bfloat16_tEfNS_4arch4Sm80ELb1ELb0ELb1ELb1ELb1ELb0ELb0ELb0ELi2ELi4ELi4ELi4ELb0EEENS1_24CollectiveEpilogueBwdGQAISA_fSD_Li256ELb1ELb1EEENS1_25SingleTileBwdLPTSchedulerILb1ELi128ELb1EEEEEEEEEvNT_6ParamsE$_ZZZN5flash25CollectiveMainloopBwdSm80ILi2ELi2EN4cute5tupleIJNS1_1CILi128EEES4_NS3_ILi64EEEEEEN7cutlass10bfloat16_tEfNS7_4arch4Sm80ELb1ELb0ELb1ELb1ELb1ELb0ELb0ELb0ELi2ELi4ELi4ELi4ELb0EE3mmaINS_16FlashAttnBwdSm80ISB_NS_24CollectiveEpilogueBwdGQAIS6_fSA_Li256ELb1ELb1EEENS_25SingleTileBwdLPTSchedulerILb1ELi128ELb1EEEE13SharedStorageENS1_6TensorINS1_11ArrayEngineIfLm32EEENS1_6LayoutINS2_IJNS2_IJNS3_ILi2EEESO_EEESO_NS3_ILi4EEEEEENS2_IJNS2_IJNS3_ILi1EEESO_EEESQ_NS3_ILi8EEEEEEEEEEEEbRKNSB_6ParamsERT0_S12_iNS2_IJiiiEEERT_ENKUliT_E_clIZSC_ISJ_SX_EbS10_S12_S12_iS13_S15_EUlRS16_iE_EEDaiS16_ENKUlT_E_clIZSC_ISJ_SX_EbS10_S12_S12_iS13_S15_EUlvE0_EEDaS1B_,($_ZN7cutlass13device_kernelIN5flash19enable_sm80_to_sm89INS1_16FlashAttnBwdSm80INS1_25CollectiveMainloopBwdSm80ILi2ELi2EN4cute5tupleIJNS5_1CILi128EEES8_NS7_ILi64EEEEEENS_10bfloat16_tEfNS_4arch4Sm80ELb1ELb0ELb1ELb1ELb1ELb0ELb0ELb0ELi2ELi4ELi4ELi4ELb0EEENS1_24CollectiveEpilogueBwdGQAISA_fSD_Li256ELb1ELb1EEENS1_25SingleTileBwdLPTSchedulerILb1ELi128ELb1EEEEEEEEEvNT_6ParamsE$_ZZZN5flash25CollectiveMainloopBwdSm80ILi2ELi2EN4cute5tupleIJNS1_1CILi128EEES4_NS3_ILi64EEEEEEN7cutlass10bfloat16_tEfNS7_4arch4Sm80ELb1ELb0ELb1ELb1ELb1ELb0ELb0ELb0ELi2ELi4ELi4ELi4ELb0EE3mmaINS_16FlashAttnBwdSm80ISB_NS_24CollectiveEpilogueBwdGQAIS6_fSA_Li256ELb1ELb1EEENS_25SingleTileBwdLPTSchedulerILb1ELi128ELb1EEEE13SharedStorageENS1_6TensorINS1_11ArrayEngineIfLm32EEENS1_6LayoutINS2_IJNS2_IJNS3_ILi2EEESO_EEESO_NS3_ILi4EEEEEENS2_IJNS2_IJNS3_ILi1EEESO_EEESQ_NS3_ILi8EEEEEEEEEEEEbRKNSB_6ParamsERT0_S12_iNS2_IJiiiEEERT_ENKUliT_E_clIZSC_ISJ_SX_EbS10_S12_S12_iS13_S15_EUlRS16_iE_EEDaiS16_ENKUlvE0_clEv - $_ZN7cutlass13device_kernelIN5flash19enable_sm80_to_sm89INS1_16FlashAttnBwdSm80INS1_25CollectiveMainloopBwdSm80ILi2ELi2EN4cute5tupleIJNS5_1CILi128EEES8_NS7_ILi64EEEEEENS_10bfloat16_tEfNS_4arch4Sm80ELb1ELb0ELb1ELb1ELb1ELb0ELb0ELb0ELi2ELi4ELi4ELi4ELb0EEENS1_24CollectiveEpilogueBwdGQAISA_fSD_Li256ELb1ELb1EEENS1_25SingleTileBwdLPTSchedulerILb1ELi128ELb1EEEEEEEEEvNT_6ParamsE$_ZZZN5flash25CollectiveMainloopBwdSm80ILi2ELi2EN4cute5tupleIJNS1_1CILi128EEES4_NS3_ILi64EEEEEEN7cutlass10bfloat16_tEfNS7_4arch4Sm80ELb1ELb0ELb1ELb1ELb1ELb0ELb0ELb0ELi2ELi4ELi4ELi4ELb0EE3mmaINS_16FlashAttnBwdSm80ISB_NS_24CollectiveEpilogueBwdGQAIS6_fSA_Li256ELb1ELb1EEENS_25SingleTileBwdLPTSchedulerILb1ELi128ELb1EEEE13SharedStorageENS1_6TensorINS1_11ArrayEngineIfLm32EEENS1_6LayoutINS2_IJNS2_IJNS3_ILi2EEESO_EEESO_NS3_ILi4EEEEEENS2_IJNS2_IJNS3_ILi1EEESO_EEESQ_NS3_ILi8EEEEEEEEEEEEbRKNSB_6ParamsERT0_S12_iNS2_IJiiiEEERT_ENKUliT_E_clIZSC_ISJ_SX_EbS10_S12_S12_iS13_S15_EUlRS16_iE_EEDaiS16_ENKUlT_E_clIZSC_ISJ_SX_EbS10_S12_S12_iS13_S15_EUlvE0_EEDaS1B_)
$_ZN7cutlass13device_kernelIN5flash19enable_sm80_to_sm89INS1_16FlashAttnBwdSm80INS1_25CollectiveMainloopBwdSm80ILi2ELi2EN4cute5tupleIJNS5_1CILi128EEES8_NS7_ILi64EEEEEENS_10bfloat16_tEfNS_4arch4Sm80ELb1ELb0ELb1ELb1ELb1ELb0ELb0ELb0ELi2ELi4ELi4ELi4ELb0EEENS1_24CollectiveEpilogueBwdGQAISA_fSD_Li256ELb1ELb1EEENS1_25SingleTileBwdLPTSchedulerILb1ELi128ELb1EEEEEEEEEvNT_6ParamsE$_ZZZN5flash25CollectiveMainloopBwdSm80ILi2ELi2EN4cute5tupleIJNS1_1CILi128EEES4_NS3_ILi64EEEEEEN7cutlass10bfloat16_tEfNS7_4arch4Sm80ELb1ELb0ELb1ELb1ELb1ELb0ELb0ELb0ELi2ELi4ELi4ELi4ELb0EE3mmaINS_16FlashAttnBwdSm80ISB_NS_24CollectiveEpilogueBwdGQAIS6_fSA_Li256ELb1ELb1EEENS_25SingleTileBwdLPTSchedulerILb1ELi128ELb1EEEE13SharedStorageENS1_6TensorINS1_11ArrayEngineIfLm32EEENS1_6LayoutINS2_IJNS2_IJNS3_ILi2EEESO_EEESO_NS3_ILi4EEEEEENS2_IJNS2_IJNS3_ILi1EEESO_EEESQ_NS3_ILi8EEEEEEEEEEEEbRKNSB_6ParamsERT0_S12_iNS2_IJiiiEEERT_ENKUliT_E_clIZSC_ISJ_SX_EbS10_S12_S12_iS13_S15_EUlRS16_iE_EEDaiS16_ENKUlT_E_clIZSC_ISJ_SX_EbS10_S12_S12_iS13_S15_EUlvE0_EEDaS1B_:
        /* <DEDUP_REMOVED lines=38> */
[----:B-1---5:R-:W-:Y:S05]  /*60ea0*/  CALL.REL.NOINC `($_ZN7cutlass13device_kernelIN5flash19enable_sm80_to_sm89INS1_16FlashAttnBwdSm80INS1_25CollectiveMainloopBwdSm80ILi2ELi2EN4cute5tupleIJNS5_1CILi128EEES8_NS7_ILi64EEEEEENS_10bfloat16_tEfNS_4arch4Sm80ELb1ELb0ELb1ELb1ELb1ELb0ELb0ELb0ELi2ELi4ELi4ELi4ELb0EEENS1_24CollectiveEpilogueBwdGQAISA_fSD_Li256ELb1ELb1EEENS1_25SingleTileBwdLPTSchedulerILb1ELi128ELb1EEEEEEEEEvNT_6ParamsE$_ZN4cute3eso3ESOILb1ELb0EJNS_14ComposedLayoutINS_7SwizzleILi3ELi3ELi3EEENS_1CILi0EEENS_6LayoutINS_5tupleIJNS8_IJNS8_IJNS5_ILi4EEENS5_ILi8EEEEEENS8_IJS9_NS5_ILi1EEEEEEEEENS8_IJNS8_IJNS5_ILi2EEESF_SF_EEENS8_IJSF_NS8_IJS9_SF_EEEEEEEEEEEENS8_IJNS8_IJNS8_IJSF_NS5_ILi64EEEEEENS8_IJNS5_ILi1024EEES6_EEEEEENS8_IJNS8_IJSC_NS5_ILi512EEESA_EEENS8_IJNS5_ILi4096EEENS8_IJNS5_ILi16EEENS5_ILi8192EEEEEEEEEEEEEEEEEEENS_10ViewEngineINS_8smem_ptrIPN7cutlass10bfloat16_tEEEEEEEC2ERKS10_RKS17_) ;  /* 0xfffa6e9000007944 */ /* 0x022fea0003c3ffff */
[----:B-1----:R1:W5:Y:S04]  /*60eb0*/  LD.E R3, [R10.64+0x8] ;  /* 0x000008040a037980 */ /* 0x002368000c101900 */
[----:B------:R1:W5:Y:S01]  /*60ec0*/  LDL.64 R88, [R1+0x1428] ;  /* 0x0014280001587983 */ /* 0x0003620000100a00 */
[----:B------:R-:W-:-:S02]  /*60ed0*/  MOV R2, R60 ;  /* 0x0000003c00027202 */ /* 0x000fc40000000f00 */
[----:B------:R-:W-:Y:S02]  /*60ee0*/  MOV R6, 0x60f00 ;  /* 0x00060f0000067802 */ /* 0x000fe40000000f00 */
[----:B-1---5:R-:W-:Y:S05]  /*60ef0*/  CALL.REL.NOINC `($_ZN7cutlass13device_kernelIN5flash19enable_sm80_to_sm89INS1_16FlashAttnBwdSm80INS1_25CollectiveMainloopBwdSm80ILi2ELi2EN4cute5tupleIJNS5_1CILi128EEES8_NS7_ILi64EEEEEENS_10bfloat16_tEfNS_4arch4Sm80ELb1ELb0ELb1ELb1ELb1ELb0ELb0ELb0ELi2ELi4ELi4ELi4ELb0EEENS1_24CollectiveEpilogueBwdGQAISA_fSD_Li256ELb1ELb1EEENS1_25SingleTileBwdLPTSchedulerILb1ELi128ELb1EEEEEEEEEvNT_6ParamsE$_ZN4cute3eso3ESOILb0ELb1EJiNS_1CILi0EEEEEC2ERKiRKS3_) ;  /* 0xfffa6a6000007944 */ /* 0x022fea0003c3ffff */
[----:B------:R-:W2:Y:S01]  /*60f00*/  LDL R8, [R1+0x1428] ;  /* 0x0014280001087983 */ /* 0x000ea20000100800 */
[----:B-1----:R-:W-:Y:S01]  /*60f10*/  IMAD.MOV.U32 R3, RZ, RZ, R60 ;  /* 0x000000ffff037224 */ /* 0x002fe200078e003c */
[----:B------:R-:W-:Y:S02]  /*60f20*/  MOV R2, R12 ;  /* 0x0000000c00027202 */ /* 0x000fe40000000f00 */
        /* <DEDUP_REMOVED lines=89> */
[----:B-1----:R-:W-:Y:S05]  /*614c0*/  CALL.REL.NOINC `($_ZN7cutlass13device_kernelIN5flash19enable_sm80_to_sm89INS1_16FlashAttnBwdSm80INS1_25CollectiveMainloopBwdSm80ILi2ELi2EN4cute5tupleIJNS5_1CILi128EEES8_NS7_ILi64EEEEEENS_10bfloat16_tEfNS_4arch4Sm80ELb1ELb0ELb1ELb1ELb1ELb0ELb0ELb0ELi2ELi4ELi4ELi4ELb0EEENS1_24CollectiveEpilogueBwdGQAISA_fSD_Li256ELb1ELb1EEENS1_25SingleTileBwdLPTSchedulerILb1ELi128ELb1EEEEEEEEEvNT_6ParamsE$_ZN4cute3eso3ESOILb0ELb0EJiiiNS_1CILi72EEENS2_ILi512EEEEEC2ERKiS7_S7_RKS3_RKS4_) ;  /* 0xfffa617000007944 */ /* 0x002fea0003c3ffff */
        /* <DEDUP_REMOVED lines=16> */
[----:B------:R-:W-:-:S03]  /*615d0*/  MOV R90, 0x61620 ;  /* 0x00061620005a7802 */ /* 0x000fc60000000f00 */
[----:B------:R1:W-:Y:S04]  /*615e0*/  STL.U8 [R1+0x1470], RZ ;  /* 0x001470ff01007387 */ /* 0x0003e80000100000 */
[----:B--2---:R1:W-:Y:S04]  /*615f0*/  STL.64 [R1+0x1448], R2 ;  /* 0x0014480201007387 */ /* 0x0043e80000100a00 */
[----:B---3--:R1:W-:Y:S02]  /*61600*/  STL [R1+0x1450], R4 ;  /* 0x0014500401007387 */ /* 0x0083e40000100800 */
[----:B-1----:R-:W-:Y:S05]  /*61610*/  CALL.REL.NOINC `($_ZN7cutlass13device_kernelIN5flash19enable_sm80_to_sm89INS1_16FlashAttnBwdSm80INS1_25CollectiveMainloopBwdSm80ILi2ELi2EN4cute5tupleIJNS5_1CILi128EEES8_NS7_ILi64EEEEEENS_10bfloat16_tEfNS_4arch4Sm80ELb1ELb0ELb1ELb1ELb1ELb0ELb0ELb0ELi2ELi4ELi4ELi4ELb0EEENS1_24CollectiveEpilogueBwdGQAISA_fSD_Li256ELb1ELb1EEENS1_25SingleTileBwdLPTSchedulerILb1ELi128ELb1EEEEEEEEEvNT_6ParamsE$_ZZN4cute6detail16composition_implINS_5tupleIJNS_1CILi8EEENS3_ILi2EEES5_S5_S4_S5_EEENS2_IJNS3_ILi1EEEiiiNS3_ILi72EEENS3_ILi512EEEEEENS2_IJNS2_IJS5_S5_S5_EEES5_NS2_IJNS3_ILi4EEES5_EEEEEENS2_IJNS2_IJS7_S9_S4_EEENS3_ILi4096EEENS2_IJNS3_ILi16EEENS3_ILi8192EEEEEEEEEEEDaRKT_RKT0_RKT1_RKT2_ENKUlRKT_RKT0_E_clISB_SF_EEDaSZ_S12_) ;  /* 0xfffac97000007944 */ /* 0x002fea0003c3ffff */
[----:B------:R-:W-:Y:S02]  /*61620*/  MOV R86, 0x61640 ;  /* 0x0006164000567802 */ /* 0x000fe40000000f00 */
[----:B-1---5:R-:W-:Y:S05]  /*61630*/  CALL.REL.NOINC `($_ZN7cutlass13device_kernelIN5flash19enable_sm80_to_sm89INS1_16FlashAttnBwdSm80INS1_25CollectiveMainloopBwdSm80ILi2ELi2EN4cute5tupleIJNS5_1CILi128EEES8_NS7_ILi64EEEEEENS_10bfloat16_tEfNS_4arch4Sm80ELb1ELb0ELb1ELb1ELb1ELb0ELb0ELb0ELi2ELi4ELi4ELi4ELb0EEENS1_24CollectiveEpilogueBwdGQAISA_fSD_Li256ELb1ELb1EEENS1_25SingleTileBwdLPTSchedulerILb1ELi128ELb1EEEEEEEEEvNT_6ParamsE$_ZZN4cute6detail16composition_implINS_5tupleIJNS_1CILi8EEENS3_ILi2EEES5_S5_S4_S5_EEENS2_IJNS3_ILi1EEEiiiNS3_ILi72EEENS3_ILi512EEEEEENS2_IJNS2_IJS5_S5_S5_EEES5_NS2_IJNS3_ILi4EEES5_EEEEEENS2_IJNS2_IJS7_S9_S4_EEENS3_ILi4096EEENS2_IJNS3_ILi16EEENS3_ILi8192EEEEEEEEEEEDaRKT_RKT0_RKT1_RKT2_ENKUlRKT_RKT0_E_clISD_SJ_EEDaSZ_S12_) ;  /* 0xfffaca5000007944 */ /* 0x022fea0003c3ffff */
[----:B-----5:R2:W-:Y:S01]  /*61640*/  STL.64 [R1+0x1410], R2 ;  /* 0x0014100201007387 */ /* 0x0205e20000100a00 */
[----:B------:R-:W-:-:S03]  /*61650*/  MOV R6, 0x61670 ;  /* 0x0006167000067802 */ /* 0x000fc60000000f00 */
[----:B-12---:R-:W-:Y:S05]  /*61660*/  CALL.REL.NOINC `($_ZN7cutlass13device_kernelIN5flash19enable_sm80_to_sm89INS1_16FlashAttnBwdSm80INS1_25CollectiveMainloopBwdSm80ILi2ELi2EN4cute5tupleIJNS5_1CILi128EEES8_NS7_ILi64EEEEEENS_10bfloat16_tEfNS_4arch4Sm80ELb1ELb0ELb1ELb1ELb1ELb0ELb0ELb0ELi2ELi4ELi4ELi4ELb0EEENS1_24CollectiveEpilogueBwdGQAISA_fSD_Li256ELb1ELb1EEENS1_25SingleTileBwdLPTSchedulerILb1ELi128ELb1EEEEEEEEEvNT_6ParamsE$_ZN4cute3eso3ESOILb0ELb0EJNS_5tupleIJNS_1CILi1EEENS3_ILi512EEEiEEENS3_ILi4096EEENS2_IJNS2_IJiiEEENS3_ILi8192EEEEEEEEC2ERKS6_RKS7_RKSA_) ;  /* 0xfffa4d5000007944 */ /* 0x006fea0003c3ffff */
[----:B-1----:R1:W5:Y:S04]  /*61670*/  LDL R5, [R1+0x1430] ;  /* 0x0014300001057983 */ /* 0x0023680000100800 */
[----:B------:R1:W5:Y:S01]  /*61680*/  LDL.64 R2, [R1+0x1428] ;  /* 0x0014280001027983 */ /* 0x0003620000100a00 */
[----:B------:R-:W-:-:S03]  /*61690*/  MOV R6, 0x616b0 ;  /* 0x000616b000067802 */ /* 0x000fc60000000f00 */
[----:B-1---5:R-:W-:Y:S05]  /*616a0*/  CALL.REL.NOINC `($_ZN7cutlass13device_kernelIN5flash19enable_sm80_to_sm89INS1_16FlashAttnBwdSm80INS1_25CollectiveMainloopBwdSm80ILi2ELi2EN4cute5tupleIJNS5_1CILi128EEES8_NS7_ILi64EEEEEENS_10bfloat16_tEfNS_4arch4Sm80ELb1ELb0ELb1ELb1ELb1ELb0ELb0ELb0ELi2ELi4ELi4ELi4ELb0EEENS1_24CollectiveEpilogueBwdGQAISA_fSD_Li256ELb1ELb1EEENS1_25SingleTileBwdLPTSchedulerILb1ELi128ELb1EEEEEEEEEvNT_6ParamsE$_ZN4cute5tupleIJNS0_IJNS0_IJNS_1CILi2EEES2_S2_EEES2_NS0_IJNS0_IJS2_S2_EEES2_EEEEEENS0_IJNS0_IJNS1_ILi1EEENS1_ILi512EEEiEEENS1_ILi4096EEENS0_IJNS0_IJiiEEENS1_ILi8192EEEEEEEEEEEC2ERKS6_RKSE_) ;  /* 0xfffa985000007944 */ /* 0x022fea0003c3ffff */
[----:B------:R1:W5:Y:S04]  /*616b0*/  LDL R4, [R1+0x1430] ;  /* 0x0014300001047983 */ /* 0x0003680000100800 */
[----:B------:R1:W5:Y:S01]  /*616c0*/  LDL.64 R2, [R1+0x1428] ;  /* 0x0014280001027983 */ /* 0x0003620000100a00 */
[----:B------:R-:W-:-:S05]  /*616d0*/  LEA.HI R6, R13, R13, RZ, 0x1d ;  /* 0x0000000d0d067211 */ /* 0x000fca00078fe8ff */
[----:B------:R-:W-:Y:S01]  /*616e0*/  IMAD.U32 R8, R11, 0x2, R6 ;  /* 0x000000020b087824 */ /* 0x000fe200078e0006 */
[----:B------:R-:W-:-:S04]  /*616f0*/  MOV R6, 0x61720 ;  /* 0x0006172000067802 */ /* 0x000fc80000000f00 */
[----:B------:R1:W-:Y:S03]  /*61700*/  STL [R1+0x1420], R8 ;  /* 0x0014200801007387 */ /* 0x0003e60000100800 */
[----:B-1---5:R-:W-:Y:S05]  /*61710*/  CALL.REL.NOINC `($_ZN7cutlass13device_kernelIN5flash19enable_sm80_to_sm89INS1_16FlashAttnBwdSm80INS1_25CollectiveMainloopBwdSm80ILi2ELi2EN4cute5tupleIJNS5_1CILi128EEES8_NS7_ILi64EEEEEENS_10bfloat16_tEfNS_4arch4Sm80ELb1ELb0ELb1ELb1ELb1ELb0ELb0ELb0ELi2ELi4ELi4ELi4ELb0EEENS1_24CollectiveEpilogueBwdGQAISA_fSD_Li256ELb1ELb1EEENS1_25SingleTileBwdLPTSchedulerILb1ELi128ELb1EEEEEEEEEvNT_6ParamsE$_ZN4cute3eso3ESOILb0ELb0EJNS_6LayoutINS_5tupleIJNS3_IJNS_1CILi2EEES5_S5_EEES5_NS3_IJNS3_IJS5_S5_EEES5_EEEEEENS3_IJNS3_IJNS4_ILi1EEENS4_ILi512EEEiEEENS4_ILi4096EEENS3_IJNS3_IJiiEEENS4_ILi8192EEEEEEEEEEEjEEC2ERKSI_RKj) ;  /* 0xfffa535000007944 */ /* 0x022fea0003c3ffff */
        /* <DEDUP_REMOVED lines=9> */
[----:B-1----:R-:W-:Y:S05]  /*617b0*/  CALL.REL.NOINC `($_ZN7cutlass13device_kernelIN5flash19enable_sm80_to_sm89INS1_16FlashAttnBwdSm80INS1_25CollectiveMainloopBwdSm80ILi2ELi2EN4cute5tupleIJNS5_1CILi128EEES8_NS7_ILi64EEEEEENS_10bfloat16_tEfNS_4arch4Sm80ELb1ELb0ELb1ELb1ELb1ELb0ELb0ELb0ELi2ELi4ELi4ELi4ELb0EEENS1_24CollectiveEpilogueBwdGQAISA_fSD_Li256ELb1ELb1EEENS1_25SingleTileBwdLPTSchedulerILb1ELi128ELb1EEEEEEEEEvNT_6ParamsE$_ZN4cute3eso3ESOILb0ELb0EJNS_6LayoutINS_5tupleIJNS3_IJNS_1CILi2EEES5_S5_EEES5_NS3_IJNS3_IJS5_S5_EEES5_EEEEEENS3_IJNS3_IJNS4_ILi1EEENS4_ILi512EEEiEEENS4_ILi4096EEENS3_IJNS3_IJiiEEENS4_ILi8192EEEEEEEEEEENS_10ViewEngineINS_8smem_ptrIPN7cutlass10bfloat16_tEEEEEEEC2ERKSI_RKSP_) ;  /* 0xfffa522000007944 */ /* 0x002fea0003c3ffff */
[----:B-1----:R1:W5:Y:S04]  /*617c0*/  LDL R5, [R1+0x142c] ;  /* 0x00142c0001057983 */ /* 0x0023680000100800 */
[----:B------:R1:W5:Y:S01]  /*617d0*/  LDL R3, [R1+0x1430] ;  /* 0x0014300001037983 */ /* 0x0003620000100800 */
[----:B------:R-:W-:-:S03]  /*617e0*/  MOV R4, 0x61800 ;  /* 0x0006180000047802 */ /* 0x000fc60000000f00 */
[----:B-1---5:R-:W-:Y:S05]  /*617f0*/  CALL.REL.NOINC `($_ZN7cutlass13device_kernelIN5flash19enable_sm80_to_sm89INS1_16FlashAttnBwdSm80INS1_25CollectiveMainloopBwdSm80ILi2ELi2EN4cute5tupleIJNS5_1CILi128EEES8_NS7_ILi64EEEEEENS_10bfloat16_tEfNS_4arch4Sm80ELb1ELb0ELb1ELb1ELb1ELb0ELb0ELb0ELi2ELi4ELi4ELi4ELb0EEENS1_24CollectiveEpilogueBwdGQAISA_fSD_Li256ELb1ELb1EEENS1_25SingleTileBwdLPTSchedulerILb1ELi128ELb1EEEEEEEEEvNT_6ParamsE$_ZZN4cute4takeILi1ELi3ENS_5tupleIJNS1_IJNS_1CILi1EEENS2_ILi512EEEiEEENS2_ILi4096EEENS1_IJNS1_IJiiEEENS2_ILi8192EEEEEEEEEEEDaRKT1_ENKUlDpRKT_E_clIJS6_S9_EEEDaSH_) ;  /* 0xfffab5f000007944 */ /* 0x022fea0003c3ffff */
[----:B-----5:R2:W-:Y:S01]  /*61800*/  STL.64 [R1+0x1410], R2 ;  /* 0x0014100201007387 */ /* 0x0205e20000100a00 */
[----:B------:R-:W-:-:S03]  /*61810*/  MOV R4, 0x61830 ;  /* 0x0006183000047802 */ /* 0x000fc60000000f00 */
[----:B-12---:R-:W-:Y:S05]  /*61820*/  CALL.REL.NOINC `($_ZN7cutlass13device_kernelIN5flash19enable_sm80_to_sm89INS1_16FlashAttnBwdSm80INS1_25CollectiveMainloopBwdSm80ILi2ELi2EN4cute5tupleIJNS5_1CILi128EEES8_NS7_ILi64EEEEEENS_10bfloat16_tEfNS_4arch4Sm80ELb1ELb0ELb1ELb1ELb1ELb0ELb0ELb0ELi2ELi4ELi4ELi4ELb0EEENS1_24CollectiveEpilogueBwdGQAISA_fSD_Li256ELb1ELb1EEENS1_25SingleTileBwdLPTSchedulerILb1ELi128ELb1EEEEEEEEEvNT_6ParamsE$_ZZN4cute16flatten_to_tupleINS_5tupleIJNS_1CILi4096EEENS1_IJNS1_IJiiEEENS2_ILi8192EEEEEEEEEEEDaRKT_ENKUlRKT_E_clIS6_EEDaSD_) ;  /* 0xfffab2c000007944 */ /* 0x006fea0003c3ffff */
[----:B-----5:R2:W-:Y:S01]  /*61830*/  STL.64 [R1+0x1428], R2 ;  /* 0x0014280201007387 */ /* 0x0205e20000100a00 */
[----:B------:R-:W-:-:S03]  /*61840*/  MOV R4, 0x61860 ;  /* 0x0006186000047802 */ /* 0x000fc60000000f00 */
[----:B-12---:R-:W-:Y:S05]  /*61850*/  CALL.REL.NOINC `($_ZN7cutlass13device_kernelIN5flash19enable_sm80_to_sm89INS1_16FlashAttnBwdSm80INS1_25CollectiveMainloopBwdSm80ILi2ELi2EN4cute5tupleIJNS5_1CILi128EEES8_NS7_ILi64EEEEEENS_10bfloat16_tEfNS_4arch4Sm80ELb1ELb0ELb1ELb1ELb1ELb0ELb0ELb0ELi2ELi4ELi4ELi4ELb0EEENS1_24CollectiveEpilogueBwdGQAISA_fSD_Li256ELb1ELb1EEENS1_25SingleTileBwdLPTSchedulerILb1ELi128ELb1EEEEEEEEEvNT_6ParamsE$_ZZN4cute12filter_tupleINS_5tupleIJNS_1CILi4096EEENS1_IJNS1_IJiiEEENS2_ILi8192EEEEEEEEEZNS_16flatten_to_tupleIS7_EEDaRKT_EUlRKT_E_EEDaSB_OT0_ENKUlDpSE_E_clIJNS1_IJS3_EEENS1_IJiiS5_EEEEEEDaSI_) ;  /* 0xfffaa97000007944 */ /* 0x006fea0003c3ffff */
        /* <DEDUP_REMOVED lines=21> */
[----:B--2--5:R-:W-:Y:S05]  /*619b0*/  CALL.REL.NOINC `($_ZN7cutlass13device_kernelIN5flash19enable_sm80_to_sm89INS1_16FlashAttnBwdSm80INS1_25CollectiveMainloopBwdSm80ILi2ELi2EN4cute5tupleIJNS5_1CILi128EEES8_NS7_ILi64EEEEEENS_10bfloat16_tEfNS_4arch4Sm80ELb1ELb0ELb1ELb1ELb1ELb0ELb0ELb0ELi2ELi4ELi4ELi4ELb0EEENS1_24CollectiveEpilogueBwdGQAISA_fSD_Li256ELb1ELb1EEENS1_25SingleTileBwdLPTSchedulerILb1ELi128ELb1EEEEEEEEEvNT_6ParamsE$_ZN4cute3eso3ESOILb1ELb0EJNS_14ComposedLayoutINS_7SwizzleILi3ELi3ELi3EEENS_1CILi0EEENS_6LayoutINS_5tupleIJNS8_IJNS8_IJNS5_ILi4EEENS5_ILi8EEEEEENS8_IJNS5_ILi2EEENS5_ILi1EEEEEEEEENS8_IJNS8_IJSC_SC_EEESB_EEEEEENS8_IJNS8_IJNS8_IJNS5_ILi128EEESD_EEENS8_IJSA_S6_EEEEEENS8_IJNS8_IJNS5_ILi64EEENS5_ILi512EEEEEENS8_IJNS5_ILi16EEENS5_ILi1024EEEEEEEEEEEEEEEENS_10ViewEngineINS_8smem_ptrIPN7cutlass10bfloat16_tEEEEEEEC2ERKSW_RKS13_) ;  /* 0xfffa633000007944 */ /* 0x024fea0003c3ffff */
[----:B-1----:R1:W5:Y:S04]  /*619c0*/  LD.E R3, [R10.64+0xc] ;  /* 0x00000c040a037980 */ /* 0x002368000c101900 */
[----:B------:R1:W5:Y:S01]  /*619d0*/  LDL.64 R88, [R1+0x1428] ;  /* 0x0014280001587983 */ /* 0x0003620000100a00 */
[----:B------:R-:W-:Y:S02]  /*619e0*/  MOV R2, R60 ;  /* 0x0000003c00027202 */ /* 0x000fe40000000f00 */
        /* <DEDUP_REMOVED lines=32> */
[----:B--2--5:R-:W-:Y:S05]  /*61bf0*/  CALL.REL.NOINC `($_ZN7cutlass13device_kernelIN5flash19enable_sm80_to_sm89INS1_16FlashAttnBwdSm80INS1_25CollectiveMainloopBwdSm80ILi2ELi2EN4cute5tupleIJNS5_1CILi128EEES8_NS7_ILi64EEEEEENS_10bfloat16_tEfNS_4arch4Sm80ELb1ELb0ELb1ELb1ELb1ELb0ELb0ELb0ELi2ELi4ELi4ELi4ELb0EEENS1_24CollectiveEpilogueBwdGQAISA_fSD_Li256ELb1ELb1EEENS1_25SingleTileBwdLPTSchedulerILb1ELi128ELb1EEEEEEEEEvNT_6ParamsE$_ZZN4cute13to_mixed_bitsINS_5tupleIJNS1_IJNS_1CILi4EEENS2_ILi8EEEEEENS2_ILi2EEENS2_ILi1EEEEEENS1_IJNS1_IJNS2_ILi128EEENS2_ILi0EEEEEES4_SA_EEENS1_IJNS1_IJiiEEEiSA_EEEEEDaRKT_RKT0_RKT1_ENKUlRKT_RKT0_RKT1_E_clIS5_SB_SD_EEDaSQ_ST_SW_) ;  /* 0xfffaa8f000007944 */ /* 0x024fea0003c3ffff */
[----:B------:R-:W-:Y:S02]  /*61c00*/  MOV R6, 0x61c20 ;  /* 0x00061c2000067802 */ /* 0x000fe40000000f00 */
[----:B------:R-:W-:Y:S05]  /*61c10*/  CALL.REL.NOINC `($_ZN7cutlass13device_kernelIN5flash19enable_sm80_to_sm89INS1_16FlashAttnBwdSm80INS1_25CollectiveMainloopBwdSm80ILi2ELi2EN4cute5tupleIJNS5_1CILi128EEES8_NS7_ILi64EEEEEENS_10bfloat16_tEfNS_4arch4Sm80ELb1ELb0ELb1ELb1ELb1ELb0ELb0ELb0ELi2ELi4ELi4ELi4ELb0EEENS1_24CollectiveEpilogueBwdGQAISA_fSD_Li256ELb1ELb1EEENS1_25SingleTileBwdLPTSchedulerILb1ELi128ELb1EEEEEEEEEvNT_6ParamsE$_ZZN4cute13to_mixed_bitsINS_5tupleIJNS1_IJNS_1CILi4EEENS2_ILi8EEEEEENS2_ILi2EEENS2_ILi1EEEEEENS1_IJNS1_IJNS2_ILi128EEENS2_ILi0EEEEEES4_SA_EEENS1_IJNS1_IJiiEEEiSA_EEEEEDaRKT_RKT0_RKT1_ENKUlRKT_RKT0_RKT1_E_clIS6_S4_iEEDaSQ_ST_SW_) ;  /* 0xfffaa95000007944 */ /* 0x000fea0003c3ffff */
[----:B------:R-:W-:Y:S02]  /*61c20*/  MOV R5, R2 ;  /* 0x0000000200057202 */ /* 0x000fe40000000f00 */
[----:B------:R-:W-:Y:S02]  /*61c30*/  MOV R2, 0x61c50 ;  /* 0x00061c5000027802 */ /* 0x000fe40000000f00 */
[----:B------:R-:W-:Y:S05]  /*61c40*/  CALL.REL.NOINC `($_ZN7cutlass13device_kernelIN5flash19enable_sm80_to_sm89INS1_16FlashAttnBwdSm80INS1_25CollectiveMainloopBwdSm80ILi2ELi2EN4cute5tupleIJNS5_1CILi128EEES8_NS7_ILi64EEEEEENS_10bfloat16_tEfNS_4arch4Sm80ELb1ELb0ELb1ELb1ELb1ELb0ELb0ELb0ELi2ELi4ELi4ELi4ELb0EEENS1_24CollectiveEpilogueBwdGQAISA_fSD_Li256ELb1ELb1EEENS1_25SingleTileBwdLPTSchedulerILb1ELi128ELb1EEEEEEEEEvNT_6ParamsE$_ZZN4cute13to_mixed_bitsINS_5tupleIJNS1_IJNS_1CILi4EEENS2_ILi8EEEEEENS2_ILi2EEENS2_ILi1EEEEEENS1_IJNS1_IJNS2_ILi128EEENS2_ILi0EEEEEES4_SA_EEENS1_IJNS1_IJiiEEEiSA_EEEEEDaRKT_RKT0_RKT1_ENKUlDpRKT_E_clIJNS_9MixedBitsILj0ELj384EEENSU_ILj0ELj8EEENS2_ILj0EEEEEEDaSR_) ;  /* 0xfffaa86000007944 */ /* 0x000fea0003c3ffff */
        /* <DEDUP_REMOVED lines=11> */
[----:B-1----:R-:W-:Y:S05]  /*61d00*/  CALL.REL.NOINC `($_ZN7cutlass13device_kernelIN5flash19enable_sm80_to_sm89INS1_16FlashAttnBwdSm80INS1_25CollectiveMainloopBwdSm80ILi2ELi2EN4cute5tupleIJNS5_1CILi128EEES8_NS7_ILi64EEEEEENS_10bfloat16_tEfNS_4arch4Sm80ELb1ELb0ELb1ELb1ELb1ELb0ELb0ELb0ELi2ELi4ELi4ELi4ELb0EEENS1_24CollectiveEpilogueBwdGQAISA_fSD_Li256ELb1ELb1EEENS1_25SingleTileBwdLPTSchedulerILb1ELi128ELb1EEEEEEEEEvNT_6ParamsE$_ZN4cute3eso3ESOILb1ELb0EJNS_1CILi8EEEiiEEC2ERKS3_RKiS8_) ;  /* 0xfffa6ad000007944 */ /* 0x002fea0003c3ffff */
[----:B-1----:R1:W5:Y:S01]  /*61d10*/  LDL.64 R2, [R1+0x1428] ;  /* 0x0014280001027983 */ /* 0x0023620000100a00 */
[----:B------:R-:W-:Y:S01]  /*61d20*/  IMAD.MOV.U32 R5, RZ, RZ, 0x48 ;  /* 0x00000048ff057424 */ /* 0x000fe200078e00ff */
[----:B------:R-:W-:Y:S02]  /*61d30*/  LOP3.LUT P0, RZ, R11, 0x8, RZ, 0xc0, !PT ;  /* 0x000000080bff7812 */ /* 0x000fe4000780c0ff */
[----:B------:R-:W-:Y:S02]  /*61d40*/  MOV R6, 0x61d70 ;  /* 0x00061d7000067802 */ /* 0x000fe40000000f00 */
[----:B------:R-:W-:-:S04]  /*61d50*/  SEL R5, R5, 0x38, !P0 ;  /* 0x0000003805057807 */ /* 0x000fc80004000000 */
[----:B-1---5:R-:W-:Y:S05]  /*61d60*/  CALL.REL.NOINC `($_ZN7cutlass13device_kernelIN5flash19enable_sm80_to_sm89INS1_16FlashAttnBwdSm80INS1_25CollectiveMainloopBwdSm80ILi2ELi2EN4cute5tupleIJNS5_1CILi128EEES8_NS7_ILi64EEEEEENS_10bfloat16_tEfNS_4arch4Sm80ELb1ELb0ELb1ELb1ELb1ELb0ELb0ELb0ELi2ELi4ELi4ELi4ELb0EEENS1_24CollectiveEpilogueBwdGQAISA_fSD_Li256ELb1ELb1EEENS1_25SingleTileBwdLPTSchedulerILb1ELi128ELb1EEEEEEEEEvNT_6ParamsE$_ZN4cute3eso3ESOILb0ELb1EJiNS_1CILi144EEENS2_ILi288EEEEEC2ERKiRKS3_RKS4_) ;  /* 0xfffa5c4000007944 */ /* 0x022fea0003c3ffff */
[----:B-1----:R-:W2:Y:S01]  /*61d70*/  LDL R4, [R1+0x1428] ;  /* 0x0014280001047983 */ /* 0x002ea20000100800 */
[----:B------:R-:W-:-:S03]  /*61d80*/  MOV R6, 0x61db0 ;  /* 0x00061db000067802 */ /* 0x000fc60000000f00 */
[----:B--2---:R1:W-:Y:S04]  /*61d90*/  STL [R1+0x1470], R4 ;  /* 0x0014700401007387 */ /* 0x0043e80000100800 */
[----:B-1----:R-:W-:Y:S05]  /*61da0*/  CALL.REL.NOINC `($_ZN7cutlass13device_kernelIN5flash19enable_sm80_to_sm89INS1_16FlashAttnBwdSm80INS1_25CollectiveMainloopBwdSm80ILi2ELi2EN4cute5tupleIJNS5_1CILi128EEES8_NS7_ILi64EEEEEENS_10bfloat16_tEfNS_4arch4Sm80ELb1ELb0ELb1ELb1ELb1ELb0ELb0ELb0ELi2ELi4ELi4ELi4ELb0EEENS1_24CollectiveEpilogueBwdGQAISA_fSD_Li256ELb1ELb1EEENS1_25SingleTileBwdLPTSchedulerILb1ELi128ELb1EEEEEEEEEvNT_6ParamsE$_ZN4cute3eso3ESOILb1ELb0EJNS_1CILi1EEENS_5tupleIJNS2_ILi8EEEiiEEENS2_ILi64EEENS4_IJiNS2_ILi144EEENS2_ILi288EEEEEENS2_ILi512EEEEEC2ERKS3_RKS6_RKS7_RKSA_RKSB_) ;  /* 0xfffa64e000007944 */ /* 0x002fea0003c3ffff */
[----:B-1----:R1:W5:Y:S04]  /*61db0*/  LDL R5, [R1+0x1430] ;  /* 0x0014300001057983 */ /* 0x0023680000100800 */
[----:B------:R1:W5:Y:S01]  /*61dc0*/  LDL.64 R2, [R1+0x1428] ;  /* 0x0014280001027983 */ /* 0x0003620000100a00 */
[----:B------:R-:W-:-:S03]  /*61dd0*/  MOV R6, 0x61df0 ;  /* 0x00061df000067802 */ /* 0x000fc60000000f00 */
[----:B-1---5:R-:W-:Y:S05]  /*61de0*/  CALL.REL.NOINC `($_ZN7cutlass13device_kernelIN5flash19enable_sm80_to_sm89INS1_16FlashAttnBwdSm80INS1_25CollectiveMainloopBwdSm80ILi2ELi2EN4cute5tupleIJNS5_1CILi128EEES8_NS7_ILi64EEEEEENS_10bfloat16_tEfNS_4arch4Sm80ELb1ELb0ELb1ELb1ELb1ELb0ELb0ELb0ELi2ELi4ELi4ELi4ELb0EEENS1_24CollectiveEpilogueBwdGQAISA_fSD_Li256ELb1ELb1EEENS1_25SingleTileBwdLPTSchedulerILb1ELi128ELb1EEEEEEEEEvNT_6ParamsE$_ZN4cute5tupleIJNS0_IJNS_1CILi8EEENS0_IJNS1_ILi2EEES3_S3_EEENS1_ILi1EEES4_S5_EEENS0_IJS5_NS0_IJS2_iiEEENS1_ILi64EEENS0_IJiNS1_ILi144EEENS1_ILi288EEEEEENS1_ILi512EEEEEEEEC2ERKS6_RKSD_) ;  /* 0xfffa960000007944 */ /* 0x022fea0003c3ffff */
[----:B------:R1:W5:Y:S04]  /*61df0*/  LDL R6, [R1+0x1430] ;  /* 0x0014300001067983 */ /* 0x0003680000100800 */
[----:B------:R1:W5:Y:S01]  /*61e00*/  LDL.64 R2, [R1+0x1428] ;  /* 0x0014280001027983 */ /* 0x0003620000100a00 */
[----:B------:R-:W-:-:S03]  /*61e10*/  MOV R4, 0x61e30 ;  /* 0x00061e3000047802 */ /* 0x000fc60000000f00 */
[----:B-1---5:R-:W-:Y:S05]  /*61e20*/  CALL.REL.NOINC `($_ZN7cutlass13device_kernelIN5flash19enable_sm80_to_sm89INS1_16FlashAttnBwdSm80INS1_25CollectiveMainloopBwdSm80ILi2ELi2EN4cute5tupleIJNS5_1CILi128EEES8_NS7_ILi64EEEEEENS_10bfloat16_tEfNS_4arch4Sm80ELb1ELb0ELb1ELb1ELb1ELb0ELb0ELb0ELi2ELi4ELi4ELi4ELb0EEENS1_24CollectiveEpilogueBwdGQAISA_fSD_Li256ELb1ELb1EEENS1_25SingleTileBwdLPTSchedulerILb1ELi128ELb1EEEEEEEEEvNT_6ParamsE$_ZZN4cute7flattenINS_5tupleIJNS_1CILi1EEENS1_IJNS2_ILi8EEEiiEEENS2_ILi64EEENS1_IJiNS2_ILi144EEENS2_ILi288EEEEEENS2_ILi512EEEEEEEEDaRKT_ENKUlRKT_E_clIS5_EEDaSH_) ;  /* 0xfffad91000007944 */ /* 0x022fea0003c3ffff */
[----:B------:R1:W-:Y:S01]  /*61e30*/  STL.64 [R1+0x1428], R2 ;  /* 0x0014280201007387 */ /* 0x0003e20000100a00 */
[----:B------:R-:W-:-:S02]  /*61e40*/  MOV R5, R6 ;  /* 0x0000000600057202 */ /* 0x000fc40000000f00 */
[----:B------:R-:W-:Y:S02]  /*61e50*/  MOV R4, 0x61e70 ;  /* 0x00061e7000047802 */ /* 0x000fe40000000f00 */
[----:B-1----:R-:W-:Y:S05]  /*61e60*/  CALL.REL.NOINC `($_ZN7cutlass13device_kernelIN5flash19enable_sm80_to_sm89INS1_16FlashAttnBwdSm80INS1_25CollectiveMainloopBwdSm80ILi2ELi2EN4cute5tupleIJNS5_1CILi128EEES8_NS7_ILi64EEEEEENS_10bfloat16_tEfNS_4arch4Sm80ELb1ELb0ELb1ELb1ELb1ELb0ELb0ELb0ELi2ELi4ELi4ELi4ELb0EEENS1_24CollectiveEpilogueBwdGQAISA_fSD_Li256ELb1ELb1EEENS1_25SingleTileBwdLPTSchedulerILb1ELi128ELb1EEEEEEEEEvNT_6ParamsE$_ZZN4cute7flattenINS_5tupleIJNS_1CILi1EEENS1_IJNS2_ILi8EEEiiEEENS2_ILi64EEENS1_IJiNS2_ILi144EEENS2_ILi288EEEEEENS2_ILi512EEEEEEEEDaRKT_ENKUlRKT_E_clIS9_EEDaSH_) ;  /* 0xfffad8f000007944 */ /* 0x002fea0003c3ffff */
[----:B------:R1:W-:Y:S01]  /*61e70*/  STL [R1+0x1410], R2 ;  /* 0x0014100201007387 */ /* 0x0003e20000100800 */
[----:B------:R-:W-:-:S03]  /*61e80*/  MOV R4, 0x61ea0 ;  /* 0x00061ea000047802 */ /* 0x000fc60000000f00 */
[----:B-1----:R-:W-:Y:S05]  /*61e90*/  CALL.REL.NOINC `($_ZN7cutlass13device_kernelIN5flash19enable_sm80_to_sm89INS1_16FlashAttnBwdSm80INS1_25CollectiveMainloopBwdSm80ILi2ELi2EN4cute5tupleIJNS5_1CILi128EEES8_NS7_ILi64EEEEEENS_10bfloat16_tEfNS_4arch4Sm80ELb1ELb0ELb1ELb1ELb1ELb0ELb0ELb0ELi2ELi4ELi4ELi4ELb0EEENS1_24CollectiveEpilogueBwdGQAISA_fSD_Li256ELb1ELb1EEENS1_25SingleTileBwdLPTSchedulerILb1ELi128ELb1EEEEEEEEEvNT_6ParamsE$_ZZN4cute12filter_tupleINS_5tupleIJNS_1CILi1EEENS1_IJNS2_ILi8EEEiiEEENS2_ILi64EEENS1_IJiNS2_ILi144EEENS2_ILi288EEEEEENS2_ILi512EEEEEEZNS_7flattenISB_EEDaRKT_EUlRKT_E_EEDaSF_OT0_ENKUlDpSI_E_clIJNS1_IJS3_EEES5_NS1_IJS6_EEES9_NS1_IJSA_EEEEEEDaSM_) ;  /* 0xfffaa1a000007944 */ /* 0x002fea0003c3ffff */
[----:B------:R-:W-:Y:S02]  /*61ea0*/  MOV R6, 0x61ec0 ;  /* 0x00061ec000067802 */ /* 0x000fe40000000f00 */
[----:B--2--5:R-:W-:Y:S05]  /*61eb0*/  CALL.REL.NOINC `($_ZN7cutlass13device_kernelIN5flash19enable_sm80_to_sm89INS1_16FlashAttnBwdSm80INS1_25CollectiveMainloopBwdSm80ILi2ELi2EN4cute5tupleIJNS5_1CILi128EEES8_NS7_ILi64EEEEEENS_10bfloat16_tEfNS_4arch4Sm80ELb1ELb0ELb1ELb1ELb1ELb0ELb0ELb0ELi2ELi4ELi4ELi4ELb0EEENS1_24CollectiveEpilogueBwdGQAISA_fSD_Li256ELb1ELb1EEENS1_25SingleTileBwdLPTSchedulerILb1ELi128ELb1EEEEEEEEEvNT_6ParamsE$_ZN4cute3eso3ESOILb0ELb1EJiNS_1CILi144EEENS2_ILi512EEEEEC2ERKiRKS3_RKS4_) ;  /* 0xfffa5b4000007944 */ /* 0x024fea0003c3ffff */
[----:B------:R-:W2:Y:S01]  /*61ec0*/  LDL R6, [R1+0x1428] ;  /* 0x0014280001067983 */ /* 0x000ea20000100800 */
[----:B-1----:R-:W-:Y:S02]  /*61ed0*/  MOV R4, R12 ;  /* 0x0000000c00047202 */ /* 0x002fe40000000f00 */
[----:B------:R-:W-:Y:S01]  /*61ee0*/  MOV R8, 0x61f10 ;  /* 0x00061f1000087802 */ /* 0x000fe20000000f00 */
[----:B--2---:R1:W-:Y:S04]  /*61ef0*/  STL [R1+0x145c], R6 ;  /* 0x00145c0601007387 */ /* 0x0043e80000100800 */
[----:B-1----:R-:W-:Y:S05]  /*61f00*/  CALL.REL.NOINC `($_ZN7cutlass13device_kernelIN5flash19enable_sm80_to_sm89INS1_16FlashAttnBwdSm80INS1_25CollectiveMainloopBwdSm80ILi2ELi2EN4cute5tupleIJNS5_1CILi128EEES8_NS7_ILi64EEEEEENS_10bfloat16_tEfNS_4arch4Sm80ELb1ELb0ELb1ELb1ELb1ELb0ELb0ELb0ELi2ELi4ELi4ELi4ELb0EEENS1_24CollectiveEpilogueBwdGQAISA_fSD_Li256ELb1ELb1EEENS1_25SingleTileBwdLPTSchedulerILb1ELi128ELb1EEEEEEEEEvNT_6ParamsE$_ZN4cute3eso3ESOILb0ELb0EJiiNS_1CILi144EEENS2_ILi512EEEEEC2ERKiS7_RKS3_RKS4_) ;  /* 0xfffa53d000007944 */ /* 0x002fea0003c3ffff */
[----:B-1----:R-:W2:Y:S01]  /*61f10*/  LDL.64 R4, [R1+0x1428] ;  /* 0x0014280001047983 */ /* 0x002ea20000100a00 */
[----:B------:R-:W-:Y:S01]  /*61f20*/  IMAD.MOV.U32 R3, RZ, RZ, R7 ;  /* 0x000000ffff037224 */ /* 0x000fe200078e0007 */
[----:B------:R-:W-:Y:S02]  /*61f30*/  IADD3 R8, R58, 0xd8, RZ ;  /* 0x000000d83a087810 */ /* 0x000fe40007ffe0ff */
[----:B------:R-:W-:Y:S01]  /*61f40*/  MOV R6, 0x61f80 ;  /* 0x00061f8000067802 */ /* 0x000fe20000000f00 */
[----:B--2---:R1:W-:Y:S04]  /*61f50*/  STL [R1+0x1454], R4 ;  /* 0x0014540401007387 */ /* 0x0043e80000100800 */
[----:B------:R1:W-:Y:S02]  /*61f60*/  STL [R1+0x1458], R5 ;  /* 0x0014580501007387 */ /* 0x0003e40000100800 */
[----:B-1----:R-:W-:Y:S05]  /*61f70*/  CALL.REL.NOINC `($_ZN7cutlass13device_kernelIN5flash19enable_sm80_to_sm89INS1_16FlashAttnBwdSm80INS1_25CollectiveMainloopBwdSm80ILi2ELi2EN4cute5tupleIJNS5_1CILi128EEES8_NS7_ILi64EEEEEENS_10bfloat16_tEfNS_4arch4Sm80ELb1ELb0ELb1ELb1ELb1ELb0ELb0ELb0ELi2ELi4ELi4ELi4ELb0EEENS1_24CollectiveEpilogueBwdGQAISA_fSD_Li256ELb1ELb1EEENS1_25SingleTileBwdLPTSchedulerILb1ELi128ELb1EEEEEEEEEvNT_6ParamsE$_ZN4cute3eso3ESOILb0ELb0EJiiiNS_1CILi144EEENS2_ILi512EEEEEC2ERKiS7_S7_RKS3_RKS4_) ;  /* 0xfffa561000007944 */ /* 0x002fea0003c3ffff */
[----:B-1----:R-:W2:Y:S04]  /*61f80*/  LDL.64 R2, [R1+0x1410] ;  /* 0x0014100001027983 */ /* 0x002ea80000100a00 */
[----:B------:R-:W3:Y:S01]  /*61f90*/  LDL R6, [R1+0x1418] ;  /* 0x0014180001067983 */ /* 0x000ee20000100800 */
[----:B------:R-:W-:-:S03]  /*61fa0*/  MOV R4, 0x61fe0 ;  /* 0x00061fe000047802 */ /* 0x000fc60000000f00 */
[----:B--2---:R1:W-:Y:S04]  /*61fb0*/  STL.64 [R1+0x1428], R2 ;  /* 0x0014280201007387 */ /* 0x0043e80000100a00 */
[----:B---3--:R1:W-:Y:S02]  /*61fc0*/  STL [R1+0x1430], R6 ;  /* 0x0014300601007387 */ /* 0x0083e40000100800 */
[----:B-1----:R-:W-:Y:S05]  /*61fd0*/  CALL.REL.NOINC `($_ZN7cutlass13device_kernelIN5flash19enable_sm80_to_sm89INS1_16FlashAttnBwdSm80INS1_25CollectiveMainloopBwdSm80ILi2ELi2EN4cute5tupleIJNS5_1CILi128EEES8_NS7_ILi64EEEEEENS_10bfloat16_tEfNS_4arch4Sm80ELb1ELb0ELb1ELb1ELb1ELb0ELb0ELb0ELi2ELi4ELi4ELi4ELb0EEENS1_24CollectiveEpilogueBwdGQAISA_fSD_Li256ELb1ELb1EEENS1_25SingleTileBwdLPTSchedulerILb1ELi128ELb1EEEEEEEEEvNT_6ParamsE$_ZN4cute3eso3ESOILb1ELb0EJNS_1CILi8EEEiiiNS2_ILi144EEENS2_ILi512EEEEEC2ERKS3_RKiSA_SA_RKS4_RKS5_) ;  /* 0xfffa687000007944 */ /* 0x002fea0003c3ffff */
[----:B-1----:R-:W2:Y:S04]  /*61fe0*/  LDL.64 R2, [R1+0x1448] ;  /* 0x0014480001027983 */ /* 0x002ea80000100a00 */
[----:B------:R-:W3:Y:S01]  /*61ff0*/  LDL R10, [R1+0x1450] ;  /* 0x00145000010a7983 */ /* 0x000ee20000100800 */
[C---:B------:R-:W-:Y:S02]  /*62000*/  IADD3 R8, R58.reuse, 0x94, RZ ;  /* 0x000000943a087810 */ /* 0x040fe40007ffe0ff */
[----:B------:R-:W-:-:S02]  /*62010*/  IADD3 R6, R58, 0x98, RZ ;  /* 0x000000983a067810 */ /* 0x000fc40007ffe0ff */
[----:B------:R-:W-:Y:S01]  /*62020*/  MOV R4, 0x62060 ;  /* 0x0006206000047802 */ /* 0x000fe20000000f00 */
[----:B--2---:R1:W-:Y:S04]  /*62030*/  STL.64 [R1+0x1410], R2 ;  /* 0x0014100201007387 */ /* 0x0043e80000100a00 */
[----:B---3--:R1:W-:Y:S02]  /*62040*/  STL [R1+0x1418], R10 ;  /* 0x0014180a01007387 */ /* 0x0083e40000100800 */
[----:B-1----:R-:W-:Y:S05]  /*62050*/  CALL.REL.NOINC `($_ZN7cutlass13device_kernelIN5flash19enable_sm80_to_sm89INS1_16FlashAttnBwdSm80INS1_25CollectiveMainloopBwdSm80ILi2ELi2EN4cute5tupleIJNS5_1CILi128EEES8_NS7_ILi64EEEEEENS_10bfloat16_tEfNS_4arch4Sm80ELb1ELb0ELb1ELb1ELb1ELb0ELb0ELb0ELi2ELi4ELi4ELi4ELb0EEENS1_24CollectiveEpilogueBwdGQAISA_fSD_Li256ELb1ELb1EEENS1_25SingleTileBwdLPTSchedulerILb1ELi128ELb1EEEEEEEEEvNT_6ParamsE$_ZN4cute3eso3ESOILb1ELb0EJNS_1CILi1EEEiiiNS2_ILi144EEENS2_ILi512EEEEEC2ERKS3_RKiSA_SA_RKS4_RKS5_) ;  /* 0xfffa637000007944 */ /* 0x002fea0003c3ffff */
[----:B-1----:R1:W5:Y:S04]  /*62060*/  LDL R5, [R1+0x1450] ;  /* 0x0014500001057983 */ /* 0x0023680000100800 */
[----:B------:R1:W5:Y:S01]  /*62070*/  LDL.64 R2, [R1+0x1448] ;  /* 0x0014480001027983 */ /* 0x0003620000100a00 */
[----:B------:R-:W-:-:S03]  /*62080*/  MOV R6, 0x620a0 ;  /* 0x000620a000067802 */ /* 0x000fc60000000f00 */
[----:B-1---5:R-:W-:Y:S05]  /*62090*/  CALL.REL.NOINC `($_ZN7cutlass13device_kernelIN5flash19enable_sm80_to_sm89INS1_16FlashAttnBwdSm80INS1_25CollectiveMainloopBwdSm80ILi2ELi2EN4cute5tupleIJNS5_1CILi128EEES8_NS7_ILi64EEEEEENS_10bfloat16_tEfNS_4arch4Sm80ELb1ELb0ELb1ELb1ELb1ELb0ELb0ELb0ELi2ELi4ELi4ELi4ELb0EEENS1_24CollectiveEpilogueBwdGQAISA_fSD_Li256ELb1ELb1EEENS1_25SingleTileBwdLPTSchedulerILb1ELi128ELb1EEEEEEEEEvNT_6ParamsE$_ZN4cute5tupleIJNS0_IJNS_1CILi16EEENS1_ILi2EEES3_S3_NS1_ILi4EEES3_EEENS0_IJNS1_ILi1EEEiiiNS1_ILi144EEENS1_ILi512EEEEEEEEC2ERKS5_RKS9_) ;  /* 0xfffa905000007944 */ /* 0x022fea0003c3ffff */
        /* <DEDUP_REMOVED lines=10> */
[----:B-1----:R-:W-:Y:S05]  /*62140*/  CALL.REL.NOINC `($_ZN7cutlass13device_kernelIN5flash19enable_sm80_to_sm89INS1_16FlashAttnBwdSm80INS1_25CollectiveMainloopBwdSm80ILi2ELi2EN4cute5tupleIJNS5_1CILi128EEES8_NS7_ILi64EEEEEENS_10bfloat16_tEfNS_4arch4Sm80ELb1ELb0ELb1ELb1ELb1ELb0ELb0ELb0ELi2ELi4ELi4ELi4ELb0EEENS1_24CollectiveEpilogueBwdGQAISA_fSD_Li256ELb1ELb1EEENS1_25SingleTileBwdLPTSchedulerILb1ELi128ELb1EEEEEEEEEvNT_6ParamsE$_ZZN4cute6detail16composition_implINS_5tupleIJNS_1CILi16EEENS3_ILi2EEES5_S5_NS3_ILi4EEES5_EEENS2_IJNS3_ILi1EEEiiiNS3_ILi144EEENS3_ILi512EEEEEENS2_IJNS2_IJS5_S5_EEES6_NS3_ILi8EEEEEENS2_IJNS2_IJNS3_ILi64EEESA_EEES4_NS3_ILi1024EEEEEEEEDaRKT_RKT0_RKT1_RKT2_ENKUlRKT_RKT0_E_clISC_SG_EEDaSX_S10_) ;  /* 0xfffab48000007944 */ /* 0x002fea0003c3ffff */
[----:B------:R-:W-:Y:S01]  /*62150*/  IMAD.MOV.U32 R5, RZ, RZ, R16 ;  /* 0x000000ffff057224 */ /* 0x000fe200078e0010 */
[----:B------:R-:W-:Y:S01]  /*62160*/  MOV R3, R14 ;  /* 0x0000000e00037202 */ /* 0x000fe20000000f00 */
[----:B------:R-:W-:Y:S01]  /*62170*/  IMAD.MOV.U32 R2, RZ, RZ, R15 ;  /* 0x000000ffff027224 */ /* 0x000fe200078e000f */
[----:B------:R-:W-:Y:S02]  /*62180*/  MOV R16, 0x621a0 ;  /* 0x000621a000107802 */ /* 0x000fe40000000f00 */
[----:B-1---5:R-:W-:Y:S05]  /*62190*/  CALL.REL.NOINC `($_ZN7cutlass13device_kernelIN5flash19enable_sm80_to_sm89INS1_16FlashAttnBwdSm80INS1_25CollectiveMainloopBwdSm80ILi2ELi2EN4cute5tupleIJNS5_1CILi128EEES8_NS7_ILi64EEEEEENS_10bfloat16_tEfNS_4arch4Sm80ELb1ELb0ELb1ELb1ELb1ELb0ELb0ELb0ELi2ELi4ELi4ELi4ELb0EEENS1_24CollectiveEpilogueBwdGQAISA_fSD_Li256ELb1ELb1EEENS1_25SingleTileBwdLPTSchedulerILb1ELi128ELb1EEEEEEEEEvNT_6ParamsE$_ZZN4cute6detail16composition_implINS_5tupleIJNS_1CILi16EEENS3_ILi2EEES5_S5_NS3_ILi4EEES5_EEENS2_IJNS3_ILi1EEEiiiNS3_ILi144EEENS3_ILi512EEEEEENS2_IJNS2_IJS5_S5_EEES6_NS3_ILi8EEEEEENS2_IJNS2_IJNS3_ILi64EEESA_EEES4_NS3_ILi1024EEEEEEEEDaRKT_RKT0_RKT1_RKT2_ENKUlRKT_RKT0_E_clIS6_S4_EEDaSX_S10_) ;  /* 0xfffab1b000007944 */ /* 0x022fea0003c3ffff */
[----:B-----5:R2:W-:Y:S01]  /*621a0*/  STL.64 [R1+0x1410], R2 ;  /* 0x0014100201007387 */ /* 0x0205e20000100a00 */
[----:B------:R-:W-:-:S03]  /*621b0*/  MOV R4, 0x621d0 ;  /* 0x000621d000047802 */ /* 0x000fc60000000f00 */
[----:B-12---:R-:W-:Y:S05]  /*621c0*/  CALL.REL.NOINC `($_ZN7cutlass13device_kernelIN5flash19enable_sm80_to_sm89INS1_16FlashAttnBwdSm80INS1_25CollectiveMainloopBwdSm80ILi2ELi2EN4cute5tupleIJNS5_1CILi128EEES8_NS7_ILi64EEEEEENS_10bfloat16_tEfNS_4arch4Sm80ELb1ELb0ELb1ELb1ELb1ELb0ELb0ELb0ELi2ELi4ELi4ELi4ELb0EEENS1_24CollectiveEpilogueBwdGQAISA_fSD_Li256ELb1ELb1EEENS1_25SingleTileBwdLPTSchedulerILb1ELi128ELb1EEEEEEEEEvNT_6ParamsE$_ZN4cute3eso3ESOILb0ELb0EJNS_5tupleIJiNS_1CILi512EEEEEENS2_IJiiEEENS3_ILi1024EEEEEC2ERKS5_RKS6_RKS7_) ;  /* 0xfffa43b000007944 */ /* 0x006fea0003c3ffff */
[----:B------:R2:W5:Y:S04]  /*621d0*/  LDL R5, [R1+0x1430] ;  /* 0x0014300001057983 */ /* 0x0005680000100800 */
[----:B-1----:R2:W5:Y:S01]  /*621e0*/  LDL.64 R2, [R1+0x1428] ;  /* 0x0014280001027983 */ /* 0x0025620000100a00 */
[----:B------:R-:W-:-:S03]  /*621f0*/  MOV R6, 0x62210 ;  /* 0x0006221000067802 */ /* 0x000fc60000000f00 */
[----:B--2--5:R-:W-:Y:S05]  /*62200*/  CALL.REL.NOINC `($_ZN7cutlass13device_kernelIN5flash19enable_sm80_to_sm89INS1_16FlashAttnBwdSm80INS1_25CollectiveMainloopBwdSm80ILi2ELi2EN4cute5tupleIJNS5_1CILi128EEES8_NS7_ILi64EEEEEENS_10bfloat16_tEfNS_4arch4Sm80ELb1ELb0ELb1ELb1ELb1ELb0ELb0ELb0ELi2ELi4ELi4ELi4ELb0EEENS1_24CollectiveEpilogueBwdGQAISA_fSD_Li256ELb1ELb1EEENS1_25SingleTileBwdLPTSchedulerILb1ELi128ELb1EEEEEEEEEvNT_6ParamsE$_ZN4cute5tupleIJNS0_IJNS0_IJNS_1CILi2EEES2_EEES3_NS1_ILi8EEEEEENS0_IJNS0_IJiNS1_ILi512EEEEEENS0_IJiiEEENS1_ILi1024EEEEEEEEC2ERKS5_RKSA_) ;  /* 0xfffa8ca000007944 */ /* 0x024fea0003c3ffff */
[----:B------:R1:W5:Y:S04]  /*62210*/  LDL R4, [R1+0x1430] ;  /* 0x0014300001047983 */ /* 0x0003680000100800 */
[----:B------:R1:W5:Y:S01]  /*62220*/  LDL.64 R2, [R1+0x1428] ;  /* 0x0014280001027983 */ /* 0x0003620000100a00 */
[----:B------:R-:W-:-:S04]  /*62230*/  LOP3.LUT R6, R11, 0x180, RZ, 0xc0, !PT ;  /* 0x000001800b067812 */ /* 0x000fc800078ec0ff */
[----:B------:R-:W-:-:S04]  /*62240*/  LEA.HI R6, R6, R71, RZ, 0x1d ;  /* 0x0000004706067211 */ /* 0x000fc800078fe8ff */
[----:B------:R-:W-:Y:S02]  /*62250*/  LEA.HI.SX32 R8, R13, R6, 0x1e ;  /* 0x000000060d087211 */ /* 0x000fe400078ff2ff */
[----:B------:R-:W-:-:S03]  /*62260*/  MOV R6, 0x62290 ;  /* 0x0006229000067802 */ /* 0x000fc60000000f00 */
[----:B------:R1:W-:Y:S04]  /*62270*/  STL [R1+0x1420], R8 ;  /* 0x0014200801007387 */ /* 0x0003e80000100800 */
        /* <DEDUP_REMOVED lines=8> */
[----:B------:R-:W-:Y:S02]  /*62300*/  MOV R16, R12 ;  /* 0x0000000c00107202 */ /* 0x000fe40000000f00 */
        /* <DEDUP_REMOVED lines=10> */
[----:B------:R-:W-:-:S03]  /*623b0*/  MOV R4, 0x623d0 ;  /* 0x000623d000047802 */ /* 0x000fc60000000f00 */
        /* <DEDUP_REMOVED lines=24> */
[----:B-12--5:R-:W-:Y:S05]  /*62540*/  CALL.REL.NOINC `($_ZN7cutlass13device_kernelIN5flash19enable_sm80_to_sm89INS1_16FlashAttnBwdSm80INS1_25CollectiveMainloopBwdSm80ILi2ELi2EN4cute5tupleIJNS5_1CILi128EEES8_NS7_ILi64EEEEEENS_10bfloat16_tEfNS_4arch4Sm80ELb1ELb0ELb1ELb1ELb1ELb0ELb0ELb0ELi2ELi4ELi4ELi4ELb0EEENS1_24CollectiveEpilogueBwdGQAISA_fSD_Li256ELb1ELb1EEENS1_25SingleTileBwdLPTSchedulerILb1ELi128ELb1EEEEEEEEEvNT_6ParamsE$_ZN4cute3eso3ESOILb1ELb0EJNS_6LayoutINS_5tupleIJNS3_IJNS_1CILi8EEENS4_ILi1EEEEEENS4_ILi2EEENS3_IJNS4_ILi4EEES8_EEEEEENS3_IJNS3_IJS6_NS4_ILi0EEEEEES5_NS3_IJNS4_ILi32EEENS4_ILi16EEEEEEEEEEENS_10ViewEngineIPN7cutlass10bfloat16_tEEEEEC2ERKSI_RKSN_) ;  /* 0xfffa83f000007944 */ /* 0x026fea0003c3ffff */
[----:B------:R2:W5:Y:S01]  /*62550*/  LDL.64 R72, [R1+0x1410] ;  /* 0x0014100001487983 */ /* 0x0005620000100a00 */
[----:B------:R-:W-:Y:S01]  /*62560*/  IMAD.MOV.U32 R6, RZ, RZ, R68 ;  /* 0x000000ffff067224 */ /* 0x000fe200078e0044 */
[----:B------:R-:W-:-:S02]  /*62570*/  MOV R3, R69 ;  /* 0x0000004500037202 */ /* 0x000fc40000000f00 */
[----:B------:R-:W-:Y:S02]  /*62580*/  MOV R4, 0x625a0 ;  /* 0x000625a000047802 */ /* 0x000fe40000000f00 */
[----:B-12--5:R-:W-:Y:S05]  /*62590*/  CALL.REL.NOINC `($_ZN7cutlass13device_kernelIN5flash19enable_sm80_to_sm89INS1_16FlashAttnBwdSm80INS1_25CollectiveMainloopBwdSm80ILi2ELi2EN4cute5tupleIJNS5_1CILi128EEES8_NS7_ILi64EEEEEENS_10bfloat16_tEfNS_4arch4Sm80ELb1ELb0ELb1ELb1ELb1ELb0ELb0ELb0ELi2ELi4ELi4ELi4ELb0EEENS1_24CollectiveEpilogueBwdGQAISA_fSD_Li256ELb1ELb1EEENS1_25SingleTileBwdLPTSchedulerILb1ELi128ELb1EEEEEEEEEvNT_6ParamsE$_ZN4cute3eso3ESOILb1ELb0EJNS_6LayoutINS_5tupleIJNS3_IJNS3_IJNS_1CILi4EEENS4_ILi2EEEEEENS4_ILi1EEEEEES6_NS4_ILi8EEEEEENS3_IJNS3_IJNS3_IJS8_NS4_ILi32EEEEEENS4_ILi0EEEEEENS4_ILi64EEES5_EEEEENS_10ViewEngineIPN7cutlass10bfloat16_tEEEEEC2ERKSI_RKSN_) ;  /* 0xfffa708000007944 */ /* 0x026fea0003c3ffff */
[----:B------:R2:W5:Y:S04]  /*625a0*/  LDL.64 R70, [R1+0x1410] ;  /* 0x0014100001467983 */ /* 0x0005680000100a00 */
[----:B-1----:R2:W5:Y:S01]  /*625b0*/  LD.E.64 R2, [R76.64+0x8] ;  /* 0x000008044c027980 */ /* 0x002562000c101b00 */
[----:B------:R-:W-:Y:S02]  /*625c0*/  MOV R9, R67 ;  /* 0x0000004300097202 */ /* 0x000fe40000000f00 */
[----:B------:R-:W-:Y:S02]  /*625d0*/  MOV R8, 0x625f0 ;  /* 0x000625f000087802 */ /* 0x000fe40000000f00 */
[----:B--2--5:R-:W-:Y:S05]  /*625e0*/  CALL.REL.NOINC `($_ZN7cutlass13device_kernelIN5flash19enable_sm80_to_sm89INS1_16FlashAttnBwdSm80INS1_25CollectiveMainloopBwdSm80ILi2ELi2EN4cute5tupleIJNS5_1CILi128EEES8_NS7_ILi64EEEEEENS_10bfloat16_tEfNS_4arch4Sm80ELb1ELb0ELb1ELb1ELb1ELb0ELb0ELb0ELi2ELi4ELi4ELi4ELb0EEENS1_24CollectiveEpilogueBwdGQAISA_fSD_Li256ELb1ELb1EEENS1_25SingleTileBwdLPTSchedulerILb1ELi128ELb1EEEEEEEEEvNT_6ParamsE$_ZN4cute8smem_ptrIPN7cutlass10bfloat16_tEECI1NS_12iter_adaptorIS3_S4_EEES3_) ;  /* 0xfffa91c000007944 */ /* 0x024fea0003c3ffff */
[----:B-1----:R1:W5:Y:S01]  /*625f0*/  LDL.64 R2, [R1+0x1410] ;  /* 0x0014100001027983 */ /* 0x0023620000100a00 */
[----:B------:R-:W-:-:S03]  /*62600*/  MOV R6, 0x62620 ;  /* 0x0006262000067802 */ /* 0x000fc60000000f00 */
[----:B-1---5:R-:W-:Y:S05]  /*62610*/  CALL.REL.NOINC `($_ZN7cutlass13device_kernelIN5flash19enable_sm80_to_sm89INS1_16FlashAttnBwdSm80INS1_25CollectiveMainloopBwdSm80ILi2ELi2EN4cute5tupleIJNS5_1CILi128EEES8_NS7_ILi64EEEEEENS_10bfloat16_tEfNS_4arch4Sm80ELb1ELb0ELb1ELb1ELb1ELb0ELb0ELb0ELi2ELi4ELi4ELi4ELb0EEENS1_24CollectiveEpilogueBwdGQAISA_fSD_Li256ELb1ELb1EEENS1_25SingleTileBwdLPTSchedulerILb1ELi128ELb1EEEEEEEEEvNT_6ParamsE$_ZN4cute3eso3ESOILb1ELb0EJNS_6LayoutINS_5tupleIJNS3_IJNS_1CILi8EEENS4_ILi1EEEEEENS4_ILi2EEEEEENS3_IJNS3_IJS6_NS4_ILi0EEEEEENS4_ILi4096EEEEEEEENS_10ViewEngineINS_8smem_ptrIPN7cutlass10bfloat16_tEEEEEEEC2ERKSE_RKSL_) ;  /* 0xfffa80f000007944 */ /* 0x022fea0003c3ffff */
[----:B-1----:R1:W5:Y:S01]  /*62620*/  LDL.64 R4, [R1+0x1410] ;  /* 0x0014100001047983 */ /* 0x0023620000100a00 */
[----:B------:R-:W-:Y:S01]  /*62630*/  IMAD.MOV.U32 R6, RZ, RZ, R72 ;  /* 0x000000ffff067224 */ /* 0x000fe200078e0048 */
[----:B------:R-:W-:-:S02]  /*62640*/  MOV R9, R73 ;  /* 0x0000004900097202 */ /* 0x000fc40000000f00 */
[----:B------:R-:W-:Y:S02]  /*62650*/  MOV R8, 0x62670 ;  /* 0x0006267000087802 */ /* 0x000fe40000000f00 */
[----:B-1---5:R-:W-:Y:S05]  /*62660*/  CALL.REL.NOINC `($_ZN7cutlass13device_kernelIN5flash19enable_sm80_to_sm89INS1_16FlashAttnBwdSm80INS1_25CollectiveMainloopBwdSm80ILi2ELi2EN4cute5tupleIJNS5_1CILi128EEES8_NS7_ILi64EEEEEENS_10bfloat16_tEfNS_4arch4Sm80ELb1ELb0ELb1ELb1ELb1ELb0ELb0ELb0ELi2ELi4ELi4ELi4ELb0EEENS1_24CollectiveEpilogueBwdGQAISA_fSD_Li256ELb1ELb1EEENS1_25SingleTileBwdLPTSchedulerILb1ELi128ELb1EEEEEEEEEvNT_6ParamsE$_ZN4cute3eso3ESOILb1ELb0EJNS_6LayoutINS_5tupleIJNS3_IJNS_1CILi8EEENS4_ILi1EEEEEENS4_ILi2EEEEEENS3_IJNS3_IJS6_NS4_ILi0EEEEEES5_EEEEENS_10ViewEngineIPN7cutlass10bfloat16_tEEEEEC2ERKSD_RKSI_) ;  /* 0xfffa823000007944 */ /* 0x022fea0003c3ffff */
[----:B------:R2:W5:Y:S01]  /*62670*/  LDL.64 R2, [R1+0x1410] ;  /* 0x0014100001027983 */ /* 0x0005620000100a00 */
[----:B-1----:R-:W-:Y:S02]  /*62680*/  MOV R7, R5 ;  /* 0x0000000500077202 */ /* 0x002fe40000000f00 */
[----:B------:R-:W-:Y:S02]  /*62690*/  MOV R6, 0x626b0 ;  /* 0x000626b000067802 */ /* 0x000fe40000000f00 */
[----:B--2--5:R-:W-:Y:S05]  /*626a0*/  CALL.REL.NOINC `($_ZN7cutlass13device_kernelIN5flash19enable_sm80_to_sm89INS1_16FlashAttnBwdSm80INS1_25CollectiveMainloopBwdSm80ILi2ELi2EN4cute5tupleIJNS5_1CILi128EEES8_NS7_ILi64EEEEEENS_10bfloat16_tEfNS_4arch4Sm80ELb1ELb0ELb1ELb1ELb1ELb0ELb0ELb0ELi2ELi4ELi4ELi4ELb0EEENS1_24CollectiveEpilogueBwdGQAISA_fSD_Li256ELb1ELb1EEENS1_25SingleTileBwdLPTSchedulerILb1ELi128ELb1EEEEEEEEEvNT_6ParamsE$_ZN4cute3eso3ESOILb1ELb0EJNS_6LayoutINS_5tupleIJNS3_IJNS_1CILi8EEENS4_ILi1EEEEEENS3_IJNS4_ILi2EEEEEEEEENS3_IJNS3_IJS6_NS4_ILi0EEEEEENS3_IJNS4_ILi4096EEEEEEEEEEENS_10ViewEngineINS_8smem_ptrIPN7cutlass10bfloat16_tEEEEEEEC2ERKSG_RKSN_) ;  /* 0xfffa7e3000007944 */ /* 0x024fea0003c3ffff */
[----:B------:R2:W5:Y:S01]  /*626b0*/  LDL.64 R6, [R1+0x1410] ;  /* 0x0014100001067983 */ /* 0x0005620000100a00 */
[----:B-1----:R-:W-:Y:S02]  /*626c0*/  MOV R5, R3 ;  /* 0x0000000300057202 */ /* 0x002fe40000000f00 */
[----:B------:R-:W-:Y:S02]  /*626d0*/  MOV R4, 0x626f0 ;  /* 0x000626f000047802 */ /* 0x000fe40000000f00 */
[----:B--2--5:R-:W-:Y:S05]  /*626e0*/  CALL.REL.NOINC `($_ZN7cutlass13device_kernelIN5flash19enable_sm80_to_sm89INS1_16FlashAttnBwdSm80INS1_25CollectiveMainloopBwdSm80ILi2ELi2EN4cute5tupleIJNS5_1CILi128EEES8_NS7_ILi64EEEEEENS_10bfloat16_tEfNS_4arch4Sm80ELb1ELb0ELb1ELb1ELb1ELb0ELb0ELb0ELi2ELi4ELi4ELi4ELb0EEENS1_24CollectiveEpilogueBwdGQAISA_fSD_Li256ELb1ELb1EEENS1_25SingleTileBwdLPTSchedulerILb1ELi128ELb1EEEEEEEEEvNT_6ParamsE$_ZN4cute3eso3ESOILb1ELb0EJNS_6LayoutINS_5tupleIJNS3_IJNS_1CILi8EEENS4_ILi1EEEEEENS3_IJNS4_ILi2EEEEEEEEENS3_IJNS3_IJS6_NS4_ILi0EEEEEENS3_IJS5_EEEEEEEENS_10ViewEngineIPN7cutlass10bfloat16_tEEEEEC2ERKSF_RKSK_) ;  /* 0xfffa7f0000007944 */ /* 0x024fea0003c3ffff */
[----:B-1----:R1:W5:Y:S01]  /*626f0*/  LDL.64 R2, [R1+0x1410] ;  /* 0x0014100001027983 */ /* 0x0023620000100a00 */
[----:B------:R-:W-:-:S03]  /*62700*/  MOV R8, 0x62720 ;  /* 0x0006272000087802 */ /* 0x000fc60000000f00 */
[----:B-1---5:R-:W-:Y:S05]  /*62710*/  CALL.REL.NOINC `($_ZN7cutlass13device_kernelIN5flash19enable_sm80_to_sm89INS1_16FlashAttnBwdSm80INS1_25CollectiveMainloopBwdSm80ILi2ELi2EN4cute5tupleIJNS5_1CILi128EEES8_NS7_ILi64EEEEEENS_10bfloat16_tEfNS_4arch4Sm80ELb1ELb0ELb1ELb1ELb1ELb0ELb0ELb0ELi2ELi4ELi4ELi4ELb0EEENS1_24CollectiveEpilogueBwdGQAISA_fSD_Li256ELb1ELb1EEENS1_25SingleTileBwdLPTSchedulerILb1ELi128ELb1EEEEEEEEEvNT_6ParamsE$_ZN4cute3eso3ESOILb1ELb0EJNS_6LayoutINS_5tupleIJNS3_IJNS3_IJNS_1CILi8EEENS4_ILi1EEEEEES6_EEENS3_IJNS3_IJS6_S6_EEENS4_ILi2EEEEEEEEENS3_IJNS3_IJNS3_IJS6_NS4_ILi0EEEEEESD_EEENS3_IJNS3_IJSD_SD_EEES5_EEEEEEEENS_10ViewEngineIPN7cutlass10bfloat16_tEEEEEC2ERKSJ_RKSO_) ;  /* 0xfffa709000007944 */ /* 0x022fea0003c3ffff */
[----:B-1----:R1:W5:Y:S01]  /*62720*/  LDL.64 R4, [R1+0x1410] ;  /* 0x0014100001047983 */ /* 0x0023620000100a00 */
[----:B------:R-:W-:-:S03]  /*62730*/  MOV R8, 0x62750 ;  /* 0x0006275000087802 */ /* 0x000fc60000000f00 */
[----:B-1---5:R-:W-:Y:S05]  /*62740*/  CALL.REL.NOINC `($_ZN7cutlass13device_kernelIN5flash19enable_sm80_to_sm89INS1_16FlashAttnBwdSm80INS1_25CollectiveMainloopBwdSm80ILi2ELi2EN4cute5tupleIJNS5_1CILi128EEES8_NS7_ILi64EEEEEENS_10bfloat16_tEfNS_4arch4Sm80ELb1ELb0ELb1ELb1ELb1ELb0ELb0ELb0ELi2ELi4ELi4ELi4ELb0EEENS1_24CollectiveEpilogueBwdGQAISA_fSD_Li256ELb1ELb1EEENS1_25SingleTileBwdLPTSchedulerILb1ELi128ELb1EEEEEEEEEvNT_6ParamsE$_ZN4cute3eso3ESOILb1ELb0EJNS_6LayoutINS_5tupleIJNS3_IJNS3_IJNS_1CILi8EEENS4_ILi1EEEEEES6_EEENS3_IJNS3_IJS6_S6_EEENS4_ILi2EEEEEEEEENS3_IJNS3_IJNS3_IJS6_NS4_ILi0EEEEEESD_EEENS3_IJNS3_IJSD_SD_EEENS4_ILi4096EEEEEEEEEEENS_10ViewEngineINS_8smem_ptrIPN7cutlass10bfloat16_tEEEEEEEC2ERKSK_RKSR_) ;  /* 0xfffa6f8000007944 */ /* 0x022fea0003c3ffff */
[----:B-1----:R1:W5:Y:S01]  /*62750*/  LDL.64 R2, [R1+0x1410] ;  /* 0x0014100001027983 */ /* 0x0023620000100a00 */
[----:B------:R-:W-:Y:S01]  /*62760*/  IMAD.MOV.U32 R6, RZ, RZ, R4 ;  /* 0x000000ffff067224 */ /* 0x000fe200078e0004 */
[----:B------:R-:W-:-:S02]  /*62770*/  MOV R9, R5 ;  /* 0x0000000500097202 */ /* 0x000fc40000000f00 */
[----:B------:R-:W-:Y:S02]  /*62780*/  MOV R8, 0x627a0 ;  /* 0x000627a000087802 */ /* 0x000fe40000000f00 */
[----:B-1---5:R-:W-:Y:S05]  /*62790*/  CALL.REL.NOINC `($_ZN7cutlass13device_kernelIN5flash19enable_sm80_to_sm89INS1_16FlashAttnBwdSm80INS1_25CollectiveMainloopBwdSm80ILi2ELi2EN4cute5tupleIJNS5_1CILi128EEES8_NS7_ILi64EEEEEENS_10bfloat16_tEfNS_4arch4Sm80ELb1ELb0ELb1ELb1ELb1ELb0ELb0ELb0ELi2ELi4ELi4ELi4ELb0EEENS1_24CollectiveEpilogueBwdGQAISA_fSD_Li256ELb1ELb1EEENS1_25SingleTileBwdLPTSchedulerILb1ELi128ELb1EEEEEEEEEvNT_6ParamsE$_ZN4cute3eso3ESOILb1ELb0EJNS_6LayoutINS_5tupleIJNS3_IJNS_1CILi8EEENS4_ILi1EEEEEENS4_ILi2EEEEEENS3_IJNS3_IJS6_NS4_ILi0EEEEEES5_EEEEENS_10ViewEngineIPN7cutlass10bfloat16_tEEEEEC2ERKSD_RKSI_) ;  /* 0xfffa810000007944 */ /* 0x022fea0003c3ffff */
[----:B------:R2:W5:Y:S01]  /*627a0*/  LDL.64 R14, [R1+0x1410] ;  /* 0x00141000010e7983 */ /* 0x0005620000100a00 */
[----:B------:R-:W-:Y:S02]  /*627b0*/  MOV R9, R67 ;  /* 0x0000004300097202 */ /* 0x000fe40000000f00 */
[----:B------:R-:W-:Y:S02]  /*627c0*/  MOV R8, 0x627e0 ;  /* 0x000627e000087802 */ /* 0x000fe40000000f00 */
[----:B-12--5:R-:W-:Y:S05]  /*627d0*/  CALL.REL.NOINC `($_ZN7cutlass13device_kernelIN5flash19enable_sm80_to_sm89INS1_16FlashAttnBwdSm80INS1_25CollectiveMainloopBwdSm80ILi2ELi2EN4cute5tupleIJNS5_1CILi128EEES8_NS7_ILi64EEEEEENS_10bfloat16_tEfNS_4arch4Sm80ELb1ELb0ELb1ELb1ELb1ELb0ELb0ELb0ELi2ELi4ELi4ELi4ELb0EEENS1_24CollectiveEpilogueBwdGQAISA_fSD_Li256ELb1ELb1EEENS1_25SingleTileBwdLPTSchedulerILb1ELi128ELb1EEEEEEEEEvNT_6ParamsE$_ZN4cute8smem_ptrIPN7cutlass10bfloat16_tEECI1NS_12iter_adaptorIS3_S4_EEES3_) ;  /* 0xfffa8fd000007944 */ /* 0x026fea0003c3ffff */
[----:B-1----:R1:W5:Y:S01]  /*627e0*/  LDL.64 R2, [R1+0x1410] ;  /* 0x0014100001027983 */ /* 0x0023620000100a00 */
[----:B------:R-:W-:-:S03]  /*627f0*/  MOV R6, 0x62810 ;  /* 0x0006281000067802 */ /* 0x000fc60000000f00 */
        /* <DEDUP_REMOVED lines=50> */
[----:B-1----:R-:W-:-:S03]  /*62b20*/  MOV R4, 0x62b40 ;  /* 0x00062b4000047802 */ /* 0x002fc60000000f00 */
[----:B--2--5:R-:W-:Y:S05]  /*62b30*/  CALL.REL.NOINC `($_ZN7cutlass13device_kernelIN5flash19enable_sm80_to_sm89INS1_16FlashAttnBwdSm80INS1_25CollectiveMainloopBwdSm80ILi2ELi2EN4cute5tupleIJNS5_1CILi128EEES8_NS7_ILi64EEEEEENS_10bfloat16_tEfNS_4arch4Sm80ELb1ELb0ELb1ELb1ELb1ELb0ELb0ELb0ELi2ELi4ELi4ELi4ELb0EEENS1_24CollectiveEpilogueBwdGQAISA_fSD_Li256ELb1ELb1EEENS1_25SingleTileBwdLPTSchedulerILb1ELi128ELb1EEEEEEEEEvNT_6ParamsE$_ZN4cute3eso3ESOILb1ELb0EJNS_6LayoutINS_5tupleIJNS3_IJNS_1CILi4EEENS4_ILi1EEEEEEEEENS3_IJNS3_IJS6_NS4_ILi0EEEEEEEEEEENS_10ViewEngineIPjEEEEC2ERKSC_RKSF_) ;  /* 0xfffa774000007944 */ /* 0x024fea0003c3ffff */
[----:B------:R2:W5:Y:S01]  /*62b40*/  LDL.64 R8, [R1+0x1410] ;  /* 0x0014100001087983 */ /* 0x0005620000100a00 */
[----:B------:R-:W-:-:S02]  /*62b50*/  MOV R4, R6 ;  /* 0x0000000600047202 */ /* 0x000fc40000000f00 */
[----:B-1----:R-:W-:Y:S02]  /*62b60*/  MOV R2, 0x62b80 ;  /* 0x00062b8000027802 */ /* 0x002fe40000000f00 */
[----:B--2--5:R-:W-:Y:S05]  /*62b70*/  CALL.REL.NOINC `($_ZN7cutlass13device_kernelIN5flash19enable_sm80_to_sm89INS1_16FlashAttnBwdSm80INS1_25CollectiveMainloopBwdSm80ILi2ELi2EN4cute5tupleIJNS5_1CILi128EEES8_NS7_ILi64EEEEEENS_10bfloat16_tEfNS_4arch4Sm80ELb1ELb0ELb1ELb1ELb1ELb0ELb0ELb0ELi2ELi4ELi4ELi4ELb0EEENS1_24CollectiveEpilogueBwdGQAISA_fSD_Li256ELb1ELb1EEENS1_25SingleTileBwdLPTSchedulerILb1ELi128ELb1EEEEEEEEEvNT_6ParamsE$_ZN73_INTERNAL_24fd9406_37_flash_bwd_hdim64_bf16_softcap_sm80_cu_8e232a79_330724__cvta_generic_to_sharedEPKv) ;  /* 0xfffa8d8000007944 */ /* 0x024fea0003c3ffff */
        /* <DEDUP_REMOVED lines=59> */
[----:B------:R-:W1:Y:S04]  /*62f30*/  LDSM.16.M88.4 R4, [R4] ;  /* 0x000000000404783b */ /* 0x000e680000000200 */
[----:B-1----:R1:W-:Y:S04]  /*62f40*/  ST.E [R8.64], R4 ;  /* 0x0000000408007985 */ /* 0x0023e8000c101904 */
[----:B------:R1:W-:Y:S04]  /*62f50*/  ST.E [R8.64+0x4], R5 ;  /* 0x0000040508007985 */ /* 0x0003e8000c101904 */
[----:B------:R1:W-:Y:S04]  /*62f60*/  ST.E [R8.64+0x8], R6 ;  /* 0x0000080608007985 */ /* 0x0003e8000c101904 */
[----:B------:R1:W-:Y:S04]  /*62f70*/  ST.E [R8.64+0xc], R7 ;  /* 0x00000c0708007985 */ /* 0x0003e8000c101904 */
[----:B------:R1:W5:Y:S01]  /*62f80*/  LD.E R3, [R74.64] ;  /* 0x000000044a037980 */ /* 0x000362000c101900 */
[----:B------:R-:W-:-:S03]  /*62f90*/  MOV R10, 0x62fb0 ;  /* 0x00062fb0000a7802 */ /* 0x000fc60000000f00 */
[----:B-1---5:R-:W-:Y:S05]  /*62fa0*/  CALL.REL.NOINC `($_ZN7cutlass13device_kernelIN5flash19enable_sm80_to_sm89INS1_16FlashAttnBwdSm80INS1_25CollectiveMainloopBwdSm80ILi2ELi2EN4cute5tupleIJNS5_1CILi128EEES8_NS7_ILi64EEEEEENS_10bfloat16_tEfNS_4arch4Sm80ELb1ELb0ELb1ELb1ELb1ELb0ELb0ELb0ELi2ELi4ELi4ELi4ELb0EEENS1_24CollectiveEpilogueBwdGQAISA_fSD_Li256ELb1ELb1EEENS1_25SingleTileBwdLPTSchedulerILb1ELi128ELb1EEEEEEEEEvNT_6ParamsE$_ZZN4cute5sliceINS_5tupleIJNS_10UnderscoreES2_NS_1CILi0EEEEEENS1_IJNS1_IJNS3_ILi1EEES4_EEEiNS3_ILi1024EEEEEEEEDaRKT_RKT0_ENKUlRKT_RKT0_E_clIS2_iEEDaSI_SL_) ;  /* 0xfffaa07000007944 */ /* 0x022fea0003c3ffff */
[----:B------:R-:W-:Y:S02]  /*62fb0*/  MOV R4, 0x62fd0 ;  /* 0x00062fd000047802 */ /* 0x000fe40000000f00 */
[----:B-1---5:R-:W-:Y:S05]  /*62fc0*/  CALL.REL.NOINC `($_ZN7cutlass13device_kernelIN5flash19enable_sm80_to_sm89INS1_16FlashAttnBwdSm80INS1_25CollectiveMainloopBwdSm80ILi2ELi2EN4cute5tupleIJNS5_1CILi128EEES8_NS7_ILi64EEEEEENS_10bfloat16_tEfNS_4arch4Sm80ELb1ELb0ELb1ELb1ELb1ELb0ELb0ELb0ELi2ELi4ELi4ELi4ELb0EEENS1_24CollectiveEpilogueBwdGQAISA_fSD_Li256ELb1ELb1EEENS1_25SingleTileBwdLPTSchedulerILb1ELi128ELb1EEEEEEEEEvNT_6ParamsE$_ZZN4cute12filter_tupleINS_5tupleIJNS_10UnderscoreES2_NS_1CILi0EEEEEENS1_IJNS1_IJNS3_ILi1EEES4_EEEiNS3_ILi1024EEEEEEZNS_5sliceIS5_S9_EEDaRKT_RKT0_EUlRKT_RKT0_E_EEDaSD_SG_OT1_ENKUlDpSJ_E_clIJNS1_IJS7_EEENS1_IJiEEENS1_IJEEEEEEDaSQ_) ;  /* 0xfffa8c8000007944 */ /* 0x022fea0003c3ffff */
[----:B------:R-:W-:Y:S02]  /*62fd0*/  MOV R6, 0x62ff0 ;  /* 0x00062ff000067802 */ /* 0x000fe40000000f00 */
[----:B-1---5:R-:W-:Y:S05]  /*62fe0*/  CALL.REL.NOINC `($_ZN7cutlass13device_kernelIN5flash19enable_sm80_to_sm89INS1_16FlashAttnBwdSm80INS1_25CollectiveMainloopBwdSm80ILi2ELi2EN4cute5tupleIJNS5_1CILi128EEES8_NS7_ILi64EEEEEENS_10bfloat16_tEfNS_4arch4Sm80ELb1ELb0ELb1ELb1ELb1ELb0ELb0ELb0ELi2ELi4ELi4ELi4ELb0EEENS1_24CollectiveEpilogueBwdGQAISA_fSD_Li256ELb1ELb1EEENS1_25SingleTileBwdLPTSchedulerILb1ELi128ELb1EEEEEEEEEvNT_6ParamsE$_ZN4cute5tupleIJNS0_IJNS0_IJNS_1CILi8EEENS1_ILi1EEEEEENS1_ILi2EEEEEENS0_IJNS0_IJS3_NS1_ILi0EEEEEEiEEEEEC2ERKS6_RKS9_) ;  /* 0xfffa7ff000007944 */ /* 0x022fea0003c3ffff */
[----:B-1----:R1:W5:Y:S01]  /*62ff0*/  LDL R3, [R1+0x1410] ;  /* 0x0014100001037983 */ /* 0x0023620000100800 */
[----:B------:R-:W-:-:S03]  /*63000*/  MOV R6, 0x63020 ;  /* 0x0006302000067802 */ /* 0x000fc60000000f00 */
[----:B-1---5:R-:W-:Y:S05]  /*63010*/  CALL.REL.NOINC `($_ZN7cutlass13device_kernelIN5flash19enable_sm80_to_sm89INS1_16FlashAttnBwdSm80INS1_25CollectiveMainloopBwdSm80ILi2ELi2EN4cute5tupleIJNS5_1CILi128EEES8_NS7_ILi64EEEEEENS_10bfloat16_tEfNS_4arch4Sm80ELb1ELb0ELb1ELb1ELb1ELb0ELb0ELb0ELi2ELi4ELi4ELi4ELb0EEENS1_24CollectiveEpilogueBwdGQAISA_fSD_Li256ELb1ELb1EEENS1_25SingleTileBwdLPTSchedulerILb1ELi128ELb1EEEEEEEEEvNT_6ParamsE$_ZN4cute3eso3ESOILb0ELb1EJNS_6LayoutINS_5tupleIJNS3_IJNS_1CILi8EEENS4_ILi1EEEEEENS4_ILi2EEEEEENS3_IJNS3_IJS6_NS4_ILi0EEEEEEiEEEEESA_EEC2ERKSD_RKSA_) ;  /* 0xfffa48c000007944 */ /* 0x022fea0003c3ffff */
[----:B------:R2:W5:Y:S04]  /*63020*/  LDL R4, [R1+0x1410] ;  /* 0x0014100001047983 */ /* 0x0005680000100800 */
[----:B-1----:R2:W5:Y:S01]  /*63030*/  LD.E.64 R2, [R74.64+0x8] ;  /* 0x000008044a027980 */ /* 0x002562000c101b00 */
[----:B------:R-:W-:-:S02]  /*63040*/  MOV R9, R67 ;  /* 0x0000004300097202 */ /* 0x000fc40000000f00 */
[----:B------:R-:W-:Y:S02]  /*63050*/  MOV R8, 0x63070 ;  /* 0x0006307000087802 */ /* 0x000fe40000000f00 */
[----:B--2--5:R-:W-:Y:S05]  /*63060*/  CALL.REL.NOINC `($_ZN7cutlass13device_kernelIN5flash19enable_sm80_to_sm89INS1_16FlashAttnBwdSm80INS1_25CollectiveMainloopBwdSm80ILi2ELi2EN4cute5tupleIJNS5_1CILi128EEES8_NS7_ILi64EEEEEENS_10bfloat16_tEfNS_4arch4Sm80ELb1ELb0ELb1ELb1ELb1ELb0ELb0ELb0ELi2ELi4ELi4ELi4ELb0EEENS1_24CollectiveEpilogueBwdGQAISA_fSD_Li256ELb1ELb1EEENS1_25SingleTileBwdLPTSchedulerILb1ELi128ELb1EEEEEEEEEvNT_6ParamsE$_ZN4cute8smem_ptrIPN7cutlass10bfloat16_tEECI1NS_12iter_adaptorIS3_S4_EEES3_) ;  /* 0xfffa874000007944 */ /* 0x024fea0003c3ffff */
[----:B-1----:R-:W2:Y:S01]  /*63070*/  LDL.64 R2, [R1+0x1410] ;  /* 0x0014100001027983 */ /* 0x002ea20000100a00 */
[----:B------:R-:W-:Y:S02]  /*63080*/  MOV R6, R4 ;  /* 0x0000000400067202 */ /* 0x000fe40000000f00 */
[----:B------:R-:W-:Y:S01]  /*63090*/  MOV R4, 0x630c0 ;  /* 0x000630c000047802 */ /* 0x000fe20000000f00 */
[----:B--2---:R1:W-:Y:S04]  /*630a0*/  STL.64 [R1+0x1448], R2 ;  /* 0x0014480201007387 */ /* 0x0043e80000100a00 */
[----:B-1----:R-:W-:Y:S05]  /*630b0*/  CALL.REL.NOINC `($_ZN7cutlass13device_kernelIN5flash19enable_sm80_to_sm89INS1_16FlashAttnBwdSm80INS1_25CollectiveMainloopBwdSm80ILi2ELi2EN4cute5tupleIJNS5_1CILi128EEES8_NS7_ILi64EEEEEENS_10bfloat16_tEfNS_4arch4Sm80ELb1ELb0ELb1ELb1ELb1ELb0ELb0ELb0ELi2ELi4ELi4ELi4ELb0EEENS1_24CollectiveEpilogueBwdGQAISA_fSD_Li256ELb1ELb1EEENS1_25SingleTileBwdLPTSchedulerILb1ELi128ELb1EEEEEEEEEvNT_6ParamsE$_ZN4cute3eso3ESOILb0ELb0EJNS_6LayoutINS_5tupleIJNS3_IJNS_1CILi8EEENS4_ILi1EEEEEENS4_ILi2EEEEEENS3_IJNS3_IJS6_NS4_ILi0EEEEEEiEEEEENS_10ViewEngineINS_8smem_ptrIPN7cutlass10bfloat16_tEEEEEEEC2ERKSD_RKSK_) ;  /* 0xfffa3be000007944 */ /* 0x002fea0003c3ffff */
[----:B-1----:R1:W5:Y:S04]  /*630c0*/  LDL R8, [R1+0x1410] ;  /* 0x0014100001087983 */ /* 0x0023680000100800 */
[----:B------:R1:W5:Y:S01]  /*630d0*/  LDL.64 R12, [R1+0x1418] ;  /* 0x00141800010c7983 */ /* 0x0003620000100a00 */
[----:B------:R-:W-:Y:S01]  /*630e0*/  IMAD.MOV.U32 R10, RZ, RZ, R70 ;  /* 0x000000ffff0a7224 */ /* 0x000fe200078e0046 */
[----:B------:R-:W-:-:S02]  /*630f0*/  MOV R11, R71 ;  /* 0x00000047000b7202 */ /* 0x000fc40000000f00 */
[----:B------:R-:W-:Y:S02]  /*63100*/  MOV R6, 0x63120 ;  /* 0x0006312000067802 */ /* 0x000fe40000000f00 */
[----:B-1---5:R-:W-:Y:S05]  /*63110*/  CALL.REL.NOINC `($_ZN7cutlass13device_kernelIN5flash19enable_sm80_to_sm89INS1_16FlashAttnBwdSm80INS1_25CollectiveMainloopBwdSm80ILi2ELi2EN4cute5tupleIJNS5_1CILi128EEES8_NS7_ILi64EEEEEENS_10bfloat16_tEfNS_4arch4Sm80ELb1ELb0ELb1ELb1ELb1ELb0ELb0ELb0ELi2ELi4ELi4ELi4ELb0EEENS1_24CollectiveEpilogueBwdGQAISA_fSD_Li256ELb1ELb1EEENS1_25SingleTileBwdLPTSchedulerILb1ELi128ELb1EEEEEEEEEvNT_6ParamsE$_ZN4cute3eso3ESOILb1ELb0EJNS_6LayoutINS_5tupleIJNS3_IJNS3_IJNS_1CILi4EEENS4_ILi2EEEEEENS4_ILi1EEEEEES6_EEENS3_IJNS3_IJNS3_IJS8_NS4_ILi32EEEEEENS4_ILi0EEEEEENS4_ILi64EEEEEEEENS_10ViewEngineIPN7cutlass10bfloat16_tEEEEEC2ERKSH_RKSM_) ;  /* 0xfffa648000007944 */ /* 0x022fea0003c3ffff */
[----:B------:R2:W5:Y:S01]  /*63120*/  LDL.64 R4, [R1+0x1410] ;  /* 0x0014100001047983 */ /* 0x0005620000100a00 */
[----:B------:R-:W-:Y:S02]  /*63130*/  MOV R3, R8 ;  /* 0x0000000800037202 */ /* 0x000fe40000000f00 */
[----:B------:R-:W-:Y:S02]  /*63140*/  MOV R6, 0x63160 ;  /* 0x0006316000067802 */ /* 0x000fe40000000f00 */
[----:B-12--5:R-:W-:Y:S05]  /*63150*/  CALL.REL.NOINC `($_ZN7cutlass13device_kernelIN5flash19enable_sm80_to_sm89INS1_16FlashAttnBwdSm80INS1_25CollectiveMainloopBwdSm80ILi2ELi2EN4cute5tupleIJNS5_1CILi128EEES8_NS7_ILi64EEEEEENS_10bfloat16_tEfNS_4arch4Sm80ELb1ELb0ELb1ELb1ELb1ELb0ELb0ELb0ELi2ELi4ELi4ELi4ELb0EEENS1_24CollectiveEpilogueBwdGQAISA_fSD_Li256ELb1ELb1EEENS1_25SingleTileBwdLPTSchedulerILb1ELi128ELb1EEEEEEEEEvNT_6ParamsE$_ZZN4cute4takeILi1ELi2ENS_5tupleIJNS1_IJNS_1CILi1EEENS2_ILi0EEEEEEiEEEEEDaRKT1_ENKUlDpRKT_E_clIJiEEEDaSD_) ;  /* 0xfffa9c2000007944 */ /* 0x026fea0003c3ffff */
[----:B------:R-:W-:Y:S02]  /*63160*/  MOV R6, 0x63180 ;  /* 0x0006318000067802 */ /* 0x000fe40000000f00 */
[----:B-1---5:R-:W-:Y:S05]  /*63170*/  CALL.REL.NOINC `($_ZN7cutlass13device_kernelIN5flash19enable_sm80_to_sm89INS1_16FlashAttnBwdSm80INS1_25CollectiveMainloopBwdSm80ILi2ELi2EN4cute5tupleIJNS5_1CILi128EEES8_NS7_ILi64EEEEEENS_10bfloat16_tEfNS_4arch4Sm80ELb1ELb0ELb1ELb1ELb1ELb0ELb0ELb0ELi2ELi4ELi4ELi4ELb0EEENS1_24CollectiveEpilogueBwdGQAISA_fSD_Li256ELb1ELb1EEENS1_25SingleTileBwdLPTSchedulerILb1ELi128ELb1EEEEEEEEEvNT_6ParamsE$_ZN4cute3eso3ESOILb1ELb0EJNS_5tupleIJNS_1CILi1EEENS3_ILi0EEEEEENS2_IJiEEEEEC2ERKS6_RKS7_) ;  /* 0xfffa5d2000007944 */ /* 0x022fea0003c3ffff */
[----:B-1----:R1:W5:Y:S01]  /*63180*/  LDL R3, [R1+0x1410] ;  /* 0x0014100001037983 */ /* 0x0023620000100800 */
[----:B------:R-:W-:-:S03]  /*63190*/  MOV R6, 0x631b0 ;  /* 0x000631b000067802 */ /* 0x000fc60000000f00 */
[----:B-1---5:R-:W-:Y:S05]  /*631a0*/  CALL.REL.NOINC `($_ZN7cutlass13device_kernelIN5flash19enable_sm80_to_sm89INS1_16FlashAttnBwdSm80INS1_25CollectiveMainloopBwdSm80ILi2ELi2EN4cute5tupleIJNS5_1CILi128EEES8_NS7_ILi64EEEEEENS_10bfloat16_tEfNS_4arch4Sm80ELb1ELb0ELb1ELb1ELb1ELb0ELb0ELb0ELi2ELi4ELi4ELi4ELb0EEENS1_24CollectiveEpilogueBwdGQAISA_fSD_Li256ELb1ELb1EEENS1_25SingleTileBwdLPTSchedulerILb1ELi128ELb1EEEEEEEEEvNT_6ParamsE$_ZN4cute5tupleIJNS0_IJNS0_IJNS_1CILi8EEENS1_ILi1EEEEEENS0_IJNS1_ILi2EEEEEEEEENS0_IJNS0_IJS3_NS1_ILi0EEEEEENS0_IJiEEEEEEEEC2ERKS7_RKSB_) ;  /* 0xfffa7df000007944 */ /* 0x022fea0003c3ffff */
[----:B------:R2:W5:Y:S01]  /*631b0*/  LDL R8, [R1+0x1410] ;  /* 0x0014100001087983 */ /* 0x0005620000100800 */
[----:B------:R-:W-:-:S03]  /*631c0*/  MOV R6, 0x631f0 ;  /* 0x000631f000067802 */ /* 0x000fc60000000f00 */
[----:B------:R2:W-:Y:S04]  /*631d0*/  STL.64 [R1+0x1448], R12 ;  /* 0x0014480c01007387 */ /* 0x0005e80000100a00 */
[----:B-12--5:R-:W-:Y:S05]  /*631e0*/  CALL.REL.NOINC `($_ZN7cutlass13device_kernelIN5flash19enable_sm80_to_sm89INS1_16FlashAttnBwdSm80INS1_25CollectiveMainloopBwdSm80ILi2ELi2EN4cute5tupleIJNS5_1CILi128EEES8_NS7_ILi64EEEEEENS_10bfloat16_tEfNS_4arch4Sm80ELb1ELb0ELb1ELb1ELb1ELb0ELb0ELb0ELi2ELi4ELi4ELi4ELb0EEENS1_24CollectiveEpilogueBwdGQAISA_fSD_Li256ELb1ELb1EEENS1_25SingleTileBwdLPTSchedulerILb1ELi128ELb1EEEEEEEEEvNT_6ParamsE$_ZN4cute3eso3ESOILb0ELb0EJNS_6LayoutINS_5tupleIJNS3_IJNS_1CILi8EEENS4_ILi1EEEEEENS3_IJNS4_ILi2EEEEEEEEENS3_IJNS3_IJS6_NS4_ILi0EEEEEENS3_IJiEEEEEEEENS_10ViewEngineINS_8smem_ptrIPN7cutlass10bfloat16_tEEEEEEEC2ERKSF_RKSM_) ;  /* 0xfffa3a4000007944 */ /* 0x026fea0003c3ffff */
[----:B-1----:R1:W5:Y:S04]  /*631f0*/  LDL R8, [R1+0x1410] ;  /* 0x0014100001087983 */ /* 0x0023680000100800 */
[----:B------:R1:W5:Y:S01]  /*63200*/  LDL.64 R14, [R1+0x1418] ;  /* 0x00141800010e7983 */ /* 0x0003620000100a00 */
[----:B------:R-:W-:-:S03]  /*63210*/  MOV R6, 0x63230 ;  /* 0x0006323000067802 */ /* 0x000fc60000000f00 */
[----:B-1---5:R-:W-:Y:S05]  /*63220*/  CALL.REL.NOINC `($_ZN7cutlass13device_kernelIN5flash19enable_sm80_to_sm89INS1_16FlashAttnBwdSm80INS1_25CollectiveMainloopBwdSm80ILi2ELi2EN4cute5tupleIJNS5_1CILi128EEES8_NS7_ILi64EEEEEENS_10bfloat16_tEfNS_4arch4Sm80ELb1ELb0ELb1ELb1ELb1ELb0ELb0ELb0ELi2ELi4ELi4ELi4ELb0EEENS1_24CollectiveEpilogueBwdGQAISA_fSD_Li256ELb1ELb1EEENS1_25SingleTileBwdLPTSchedulerILb1ELi128ELb1EEEEEEEEEvNT_6ParamsE$_ZN4cute3eso3ESOILb1ELb0EJNS_6LayoutINS_5tupleIJNS3_IJNS3_IJNS_1CILi4EEENS4_ILi2EEEEEENS4_ILi1EEEEEENS3_IJS6_EEEEEENS3_IJNS3_IJNS3_IJS8_NS4_ILi32EEEEEENS4_ILi0EEEEEENS3_IJNS4_ILi64EEEEEEEEEEENS_10ViewEngineIPN7cutlass10bfloat16_tEEEEEC2ERKSJ_RKSO_) ;  /* 0xfffa633000007944 */ /* 0x022fea0003c3ffff */
[----:B-1----:R1:W5:Y:S01]  /*63230*/  LDL.64 R2, [R1+0x1410] ;  /* 0x0014100001027983 */ /* 0x0023620000100a00 */
[----:B------:R-:W-:-:S03]  /*63240*/  MOV R6, 0x63260 ;  /* 0x0006326000067802 */ /* 0x000fc60000000f00 */
[----:B-1---5:R-:W-:Y:S05]  /*63250*/  CALL.REL.NOINC `($_ZN7cutlass13device_kernelIN5flash19enable_sm80_to_sm89INS1_16FlashAttnBwdSm80INS1_25CollectiveMainloopBwdSm80ILi2ELi2EN4cute5tupleIJNS5_1CILi128EEES8_NS7_ILi64EEEEEENS_10bfloat16_tEfNS_4arch4Sm80ELb1ELb0ELb1ELb1ELb1ELb0ELb0ELb0ELi2ELi4ELi4ELi4ELb0EEENS1_24CollectiveEpilogueBwdGQAISA_fSD_Li256ELb1ELb1EEENS1_25SingleTileBwdLPTSchedulerILb1ELi128ELb1EEEEEEEEEvNT_6ParamsE$_ZN4cute3eso3ESOILb1ELb0EJNS_6LayoutINS_5tupleIJNS3_IJNS3_IJNS3_IJNS_1CILi4EEENS4_ILi2EEEEEENS4_ILi1EEEEEES8_EEENS3_IJNS3_IJNS3_IJS8_S8_EEES8_EEES6_EEEEEENS3_IJNS3_IJNS3_IJNS3_IJS8_NS4_ILi32EEEEEENS4_ILi0EEEEEESH_EEENS3_IJNS3_IJNS3_IJSH_SH_EEESH_EEENS4_ILi64EEEEEEEEEEENS_10ViewEngineIPN7cutlass10bfloat16_tEEEEEC2ERKSP_RKSU_) ;  /* 0xfffa61f000007944 */ /* 0x022fea0003c3ffff */
[----:B------:R2:W5:Y:S01]  /*63260*/  LDL.64 R10, [R1+0x1410] ;  /* 0x00141000010a7983 */ /* 0x0005620000100a00 */
[----:B-1----:R-:W-:Y:S02]  /*63270*/  MOV R3, R8 ;  /* 0x0000000800037202 */ /* 0x002fe40000000f00 */
[----:B------:R-:W-:Y:S02]  /*63280*/  MOV R4, 0x632a0 ;  /* 0x000632a000047802 */ /* 0x000fe40000000f00 */
[----:B--2--5:R-:W-:Y:S05]  /*63290*/  CALL.REL.NOINC `($_ZN7cutlass13device_kernelIN5flash19enable_sm80_to_sm89INS1_16FlashAttnBwdSm80INS1_25CollectiveMainloopBwdSm80ILi2ELi2EN4cute5tupleIJNS5_1CILi128EEES8_NS7_ILi64EEEEEENS_10bfloat16_tEfNS_4arch4Sm80ELb1ELb0ELb1ELb1ELb1ELb0ELb0ELb0ELi2ELi4ELi4ELi4ELb0EEENS1_24CollectiveEpilogueBwdGQAISA_fSD_Li256ELb1ELb1EEENS1_25SingleTileBwdLPTSchedulerILb1ELi128ELb1EEEEEEEEEvNT_6ParamsE$_ZN4cute5tupleIJNS0_IJNS_1CILi2EEEEEENS0_IJiEEEEEC2ERKS3_RKS4_) ;  /* 0xfffa7f8000007944 */ /* 0x024fea0003c3ffff */
[----:B------:R-:W2:Y:S01]  /*632a0*/  LDL R4, [R1+0x1410] ;  /* 0x0014100001047983 */ /* 0x000ea20000100800 */
[----:B-1----:R-:W-:-:S02]  /*632b0*/  MOV R2, R59 ;  /* 0x0000003b00027202 */ /* 0x002fc40000000f00 */
[----:B------:R-:W-:Y:S01]  /*632c0*/  MOV R12, 0x632f0 ;  /* 0x000632f0000c7802 */ /* 0x000fe20000000f00 */
[----:B--2---:R1:W-:Y:S04]  /*632d0*/  STL [R1+0x1448], R4 ;  /* 0x0014480401007387 */ /* 0x0043e80000100800 */
[----:B-1----:R-:W-:Y:S05]  /*632e0*/  CALL.REL.NOINC `($_ZN7cutlass13device_kernelIN5flash19enable_sm80_to_sm89INS1_16FlashAttnBwdSm80INS1_25CollectiveMainloopBwdSm80ILi2ELi2EN4cute5tupleIJNS5_1CILi128EEES8_NS7_ILi64EEEEEENS_10bfloat16_tEfNS_4arch4Sm80ELb1ELb0ELb1ELb1ELb1ELb0ELb0ELb0ELi2ELi4ELi4ELi4ELb0EEENS1_24CollectiveEpilogueBwdGQAISA_fSD_Li256ELb1ELb1EEENS1_25SingleTileBwdLPTSchedulerILb1ELi128ELb1EEEEEEEEEvNT_6ParamsE$_ZZN4cute14logical_divideINS_5tupleIJNS1_IJNS_1CILi8EEENS2_ILi1EEEEEENS1_IJNS2_ILi2EEEEEEEEENS1_IJNS1_IJS4_NS2_ILi0EEEEEENS1_IJiEEEEEENS1_IJS5_NS_6LayoutIS4_S9_EEEEEEEDaRKNSD_IT_T0_EERKT1_ENKUlRKT_RKT0_E_clINSD_IS7_SB_EESE_EEDaSQ_ST_) ;  /* 0xfffa95c000007944 */ /* 0x002fea0003c3ffff */
[----:B------:R-:W-:Y:S02]  /*632f0*/  MOV R4, 0x63310 ;  /* 0x0006331000047802 */ /* 0x000fe40000000f00 */
[----:B-1---5:R-:W-:Y:S05]  /*63300*/  CALL.REL.NOINC `($_ZN7cutlass13device_kernelIN5flash19enable_sm80_to_sm89INS1_16FlashAttnBwdSm80INS1_25CollectiveMainloopBwdSm80ILi2ELi2EN4cute5tupleIJNS5_1CILi128EEES8_NS7_ILi64EEEEEENS_10bfloat16_tEfNS_4arch4Sm80ELb1ELb0ELb1ELb1ELb1ELb0ELb0ELb0ELi2ELi4ELi4ELi4ELb0EEENS1_24CollectiveEpilogueBwdGQAISA_fSD_Li256ELb1ELb1EEENS1_25SingleTileBwdLPTSchedulerILb1ELi128ELb1EEEEEEEEEvNT_6ParamsE$_ZN4cute3eso3ESOILb1ELb0EJNS_5tupleIJNS2_IJNS_1CILi1EEENS3_ILi0EEEEEENS2_IJS5_S5_EEEEEENS2_IJS5_iEEEEEC2ERKS8_RKS9_) ;  /* 0xfffa56c000007944 */ /* 0x022fea0003c3ffff */
[----:B-1----:R1:W5:Y:S01]  /*63310*/  LDL R3, [R1+0x1410] ;  /* 0x0014100001037983 */ /* 0x0023620000100800 */
[----:B------:R-:W-:-:S03]  /*63320*/  MOV R4, 0x63340 ;  /* 0x0006334000047802 */ /* 0x000fc60000000f00 */
[----:B-1---5:R-:W-:Y:S05]  /*63330*/  CALL.REL.NOINC `($_ZN7cutlass13device_kernelIN5flash19enable_sm80_to_sm89INS1_16FlashAttnBwdSm80INS1_25CollectiveMainloopBwdSm80ILi2ELi2EN4cute5tupleIJNS5_1CILi128EEES8_NS7_ILi64EEEEEENS_10bfloat16_tEfNS_4arch4Sm80ELb1ELb0ELb1ELb1ELb1ELb0ELb0ELb0ELi2ELi4ELi4ELi4ELb0EEENS1_24CollectiveEpilogueBwdGQAISA_fSD_Li256ELb1ELb1EEENS1_25SingleTileBwdLPTSchedulerILb1ELi128ELb1EEEEEEEEEvNT_6ParamsE$_ZN4cute5tupleIJNS0_IJNS0_IJNS0_IJNS_1CILi8EEENS1_ILi1EEEEEENS0_IJS3_S3_EEEEEENS0_IJS3_NS1_ILi2EEEEEEEEENS0_IJNS0_IJNS0_IJS3_NS1_ILi0EEEEEENS0_IJSA_SA_EEEEEENS0_IJSA_iEEEEEEEEC2ERKS9_RKSF_) ;  /* 0xfffa7a3000007944 */ /* 0x022fea0003c3ffff */
[----:B-1----:R1:W5:Y:S01]  /*63340*/  LDL R3, [R1+0x1410] ;  /* 0x0014100001037983 */ /* 0x0023620000100800 */
[----:B------:R-:W-:-:S03]  /*63350*/  MOV R4, 0x63370 ;  /* 0x0006337000047802 */ /* 0x000fc60000000f00 */
[----:B-1---5:R-:W-:Y:S05]  /*63360*/  CALL.REL.NOINC `($_ZN7cutlass13device_kernelIN5flash19enable_sm80_to_sm89INS1_16FlashAttnBwdSm80INS1_25CollectiveMainloopBwdSm80ILi2ELi2EN4cute5tupleIJNS5_1CILi128EEES8_NS7_ILi64EEEEEENS_10bfloat16_tEfNS_4arch4Sm80ELb1ELb0ELb1ELb1ELb1ELb0ELb0ELb0ELi2ELi4ELi4ELi4ELb0EEENS1_24CollectiveEpilogueBwdGQAISA_fSD_Li256ELb1ELb1EEENS1_25SingleTileBwdLPTSchedulerILb1ELi128ELb1EEEEEEEEEvNT_6ParamsE$_ZN4cute3eso3ESOILb1ELb0EJNS_5tupleIJNS2_IJNS_1CILi1EEENS3_ILi0EEEEEENS2_IJS5_S5_EEEEEENS2_IJS5_iEEEEEC2ERKS8_RKS9_) ;  /* 0xfffa566000007944 */ /* 0x022fea0003c3ffff */
[----:B-1----:R1:W5:Y:S01]  /*63370*/  LDL R3, [R1+0x1410] ;  /* 0x0014100001037983 */ /* 0x0023620000100800 */
[----:B------:R-:W-:-:S03]  /*63380*/  MOV R4, 0x633a0 ;  /* 0x000633a000047802 */ /* 0x000fc60000000f00 */
[----:B-1---5:R-:W-:Y:S05]  /*63390*/  CALL.REL.NOINC `($_ZN7cutlass13device_kernelIN5flash19enable_sm80_to_sm89INS1_16FlashAttnBwdSm80INS1_25CollectiveMainloopBwdSm80ILi2ELi2EN4cute5tupleIJNS5_1CILi128EEES8_NS7_ILi64EEEEEENS_10bfloat16_tEfNS_4arch4Sm80ELb1ELb0ELb1ELb1ELb1ELb0ELb0ELb0ELi2ELi4ELi4ELi4ELb0EEENS1_24CollectiveEpilogueBwdGQAISA_fSD_Li256ELb1ELb1EEENS1_25SingleTileBwdLPTSchedulerILb1ELi128ELb1EEEEEEEEEvNT_6ParamsE$_ZN4cute3eso3ESOILb1ELb0EJNS_5tupleIJNS_1CILi0EEES4_EEEiEEC2ERKS5_RKi) ;  /* 0xfffa5a2000007944 */ /* 0x022fea0003c3ffff */
[----:B-1----:R1:W5:Y:S01]  /*633a0*/  LDL R3, [R1+0x1410] ;  /* 0x0014100001037983 */ /* 0x0023620000100800 */
[----:B------:R-:W-:-:S03]  /*633b0*/  MOV R4, 0x633d0 ;  /* 0x000633d000047802 */ /* 0x000fc60000000f00 */
[----:B-1---5:R-:W-:Y:S05]  /*633c0*/  CALL.REL.NOINC `($_ZN7cutlass13device_kernelIN5flash19enable_sm80_to_sm89INS1_16FlashAttnBwdSm80INS1_25CollectiveMainloopBwdSm80ILi2ELi2EN4cute5tupleIJNS5_1CILi128EEES8_NS7_ILi64EEEEEENS_10bfloat16_tEfNS_4arch4Sm80ELb1ELb0ELb1ELb1ELb1ELb0ELb0ELb0ELi2ELi4ELi4ELi4ELb0EEENS1_24CollectiveEpilogueBwdGQAISA_fSD_Li256ELb1ELb1EEENS1_25SingleTileBwdLPTSchedulerILb1ELi128ELb1EEEEEEEEEvNT_6ParamsE$_ZN4cute3eso3ESOILb1ELb0EJNS_5tupleIJNS2_IJNS_1CILi1EEENS3_ILi0EEEEEES5_EEENS2_IJNS2_IJS5_S5_EEEiEEEEEC2ERKS7_RKS9_) ;  /* 0xfffa564000007944 */ /* 0x022fea0003c3ffff */
[----:B-1----:R1:W5:Y:S01]  /*633d0*/  LDL R3, [R1+0x1410] ;  /* 0x0014100001037983 */ /* 0x0023620000100800 */
[----:B------:R-:W-:-:S03]  /*633e0*/  MOV R4, 0x63400 ;  /* 0x0006340000047802 */ /* 0x000fc60000000f00 */
[----:B-1---5:R-:W-:Y:S05]  /*633f0*/  CALL.REL.NOINC `($_ZN7cutlass13device_kernelIN5flash19enable_sm80_to_sm89INS1_16FlashAttnBwdSm80INS1_25CollectiveMainloopBwdSm80ILi2ELi2EN4cute5tupleIJNS5_1CILi128EEES8_NS7_ILi64EEEEEENS_10bfloat16_tEfNS_4arch4Sm80ELb1ELb0ELb1ELb1ELb1ELb0ELb0ELb0ELi2ELi4ELi4ELi4ELb0EEENS1_24CollectiveEpilogueBwdGQAISA_fSD_Li256ELb1ELb1EEENS1_25SingleTileBwdLPTSchedulerILb1ELi128ELb1EEEEEEEEEvNT_6ParamsE$_ZN4cute5tupleIJNS0_IJNS0_IJNS0_IJNS_1CILi8EEENS1_ILi1EEEEEES3_EEENS0_IJNS0_IJS3_S3_EEENS1_ILi2EEEEEEEEENS0_IJNS0_IJNS0_IJS3_NS1_ILi0EEEEEESA_EEENS0_IJNS0_IJSA_SA_EEEiEEEEEEEEC2ERKS9_RKSF_) ;  /* 0xfffa79b000007944 */ /* 0x022fea0003c3ffff */
[----:B------:R2:W5:Y:S01]  /*63400*/  LDL R6, [R1+0x1410] ;  /* 0x0014100001067983 */ /* 0x0005620000100800 */
[----:B------:R-:W-:-:S03]  /*63410*/  MOV R4, 0x63440 ;  /* 0x0006344000047802 */ /* 0x000fc60000000f00 */
[----:B------:R2:W-:Y:S04]  /*63420*/  STL.64 [R1+0x1448], R14 ;  /* 0x0014480e01007387 */ /* 0x0005e80000100a00 */
[----:B-12--5:R-:W-:Y:S05]  /*63430*/  CALL.REL.NOINC `($_ZN7cutlass13device_kernelIN5flash19enable_sm80_to_sm89INS1_16FlashAttnBwdSm80INS1_25CollectiveMainloopBwdSm80ILi2ELi2EN4cute5tupleIJNS5_1CILi128EEES8_NS7_ILi64EEEEEENS_10bfloat16_tEfNS_4arch4Sm80ELb1ELb0ELb1ELb1ELb1ELb0ELb0ELb0ELi2ELi4ELi4ELi4ELb0EEENS1_24CollectiveEpilogueBwdGQAISA_fSD_Li256ELb1ELb1EEENS1_25SingleTileBwdLPTSchedulerILb1ELi128ELb1EEEEEEEEEvNT_6ParamsE$_ZN4cute3eso3ESOILb0ELb0EJNS_6LayoutINS_5tupleIJNS3_IJNS3_IJNS_1CILi8EEENS4_ILi1EEEEEES6_EEENS3_IJNS3_IJS6_S6_EEENS4_ILi2EEEEEEEEENS3_IJNS3_IJNS3_IJS6_NS4_ILi0EEEEEESD_EEENS3_IJNS3_IJSD_SD_EEEiEEEEEEEENS_10ViewEngineINS_8smem_ptrIPN7cutlass10bfloat16_tEEEEEEEC2ERKSJ_RKSQ_) ;  /* 0xfffa326000007944 */ /* 0x026fea0003c3ffff */
[----:B-1----:R1:W5:Y:S04]  /*63440*/  LDL R8, [R1+0x1410] ;  /* 0x0014100001087983 */ /* 0x0023680000100800 */
[----:B------:R1:W5:Y:S01]  /*63450*/  LDL.64 R4, [R1+0x1418] ;  /* 0x0014180001047983 */ /* 0x0003620000100a00 */
[----:B------:R-:W-:-:S03]  /*63460*/  MOV R6, 0x63480 ;  /* 0x0006348000067802 */ /* 0x000fc60000000f00 */
[----:B-1---5:R-:W-:Y:S05]  /*63470*/  CALL.REL.NOINC `($_ZN7cutlass13device_kernelIN5flash19enable_sm80_to_sm89INS1_16FlashAttnBwdSm80INS1_25CollectiveMainloopBwdSm80ILi2ELi2EN4cute5tupleIJNS5_1CILi128EEES8_NS7_ILi64EEEEEENS_10bfloat16_tEfNS_4arch4Sm80ELb1ELb0ELb1ELb1ELb1ELb0ELb0ELb0ELi2ELi4ELi4ELi4ELb0EEENS1_24CollectiveEpilogueBwdGQAISA_fSD_Li256ELb1ELb1EEENS1_25SingleTileBwdLPTSchedulerILb1ELi128ELb1EEEEEEEEEvNT_6ParamsE$_ZN4cute3eso3ESOILb1ELb0EJNS_6LayoutINS_5tupleIJNS3_IJNS3_IJNS_1CILi4EEENS4_ILi2EEEEEENS4_ILi1EEEEEES6_EEENS3_IJNS3_IJNS3_IJS8_NS4_ILi32EEEEEENS4_ILi0EEEEEENS4_ILi64EEEEEEEENS_10ViewEngineIPN7cutlass10bfloat16_tEEEEEC2ERKSH_RKSM_) ;  /* 0xfffa612000007944 */ /* 0x022fea0003c3ffff */
[----:B------:R2:W5:Y:S01]  /*63480*/  LDL.64 R16, [R1+0x1410] ;  /* 0x0014100001107983 */ /* 0x0005620000100a00 */
[----:B------:R-:W-:Y:S02]  /*63490*/  MOV R3, R8 ;  /* 0x0000000800037202 */ /* 0x000fe40000000f00 */
[----:B------:R-:W-:Y:S02]  /*634a0*/  MOV R6, 0x634c0 ;  /* 0x000634c000067802 */ /* 0x000fe40000000f00 */
[----:B-12--5:R-:W-:Y:S05]  /*634b0*/  CALL.REL.NOINC `($_ZN7cutlass13device_kernelIN5flash19enable_sm80_to_sm89INS1_16FlashAttnBwdSm80INS1_25CollectiveMainloopBwdSm80ILi2ELi2EN4cute5tupleIJNS5_1CILi128EEES8_NS7_ILi64EEEEEENS_10bfloat16_tEfNS_4arch4Sm80ELb1ELb0ELb1ELb1ELb1ELb0ELb0ELb0ELi2ELi4ELi4ELi4ELb0EEENS1_24CollectiveEpilogueBwdGQAISA_fSD_Li256ELb1ELb1EEENS1_25SingleTileBwdLPTSchedulerILb1ELi128ELb1EEEEEEEEEvNT_6ParamsE$_ZZN4cute5sliceINS_5tupleIJNS1_IJNS_10UnderscoreENS_1CILi0EEEEEENS1_IJS4_S2_EEEEEENS1_IJNS1_IJNS1_IJNS3_ILi1EEES4_EEES4_EEENS1_IJNS1_IJS4_S4_EEEiEEEEEEEEDaRKT_RKT0_ENKUlRKT_RKT0_E_clIS6_SC_EEDaSM_SP_) ;  /* 0xfffa9af000007944 */ /* 0x026fea0003c3ffff */
[----:B------:R-:W-:Y:S02]  /*634c0*/  MOV R8, 0x634e0 ;  /* 0x000634e000087802 */ /* 0x000fe40000000f00 */
[----:B-1----:R-:W-:Y:S05]  /*634d0*/  CALL.REL.NOINC `($_ZN7cutlass13device_kernelIN5flash19enable_sm80_to_sm89INS1_16FlashAttnBwdSm80INS1_25CollectiveMainloopBwdSm80ILi2ELi2EN4cute5tupleIJNS5_1CILi128EEES8_NS7_ILi64EEEEEENS_10bfloat16_tEfNS_4arch4Sm80ELb1ELb0ELb1ELb1ELb1ELb0ELb0ELb0ELi2ELi4ELi4ELi4ELb0EEENS1_24CollectiveEpilogueBwdGQAISA_fSD_Li256ELb1ELb1EEENS1_25SingleTileBwdLPTSchedulerILb1ELi128ELb1EEEEEEEEEvNT_6ParamsE$_ZZN4cute12filter_tupleINS_5tupleIJNS1_IJNS_10UnderscoreENS_1CILi0EEEEEENS1_IJS4_S2_EEEEEENS1_IJNS1_IJNS1_IJNS3_ILi1EEES4_EEES4_EEENS1_IJNS1_IJS4_S4_EEEiEEEEEEZNS_5sliceIS7_SD_EEDaRKT_RKT0_EUlRKT_RKT0_E_EEDaSH_SK_OT1_ENKUlDpSN_E_clIJNS1_IJS9_EEENS1_IJiEEEEEEDaSU_) ;  /* 0xfffa84b000007944 */ /* 0x002fea0003c3ffff */
[----:B------:R-:W-:Y:S02]  /*634e0*/  MOV R6, 0x63500 ;  /* 0x0006350000067802 */ /* 0x000fe40000000f00 */
[----:B-1---5:R-:W-:Y:S05]  /*634f0*/  CALL.REL.NOINC `($_ZN7cutlass13device_kernelIN5flash19enable_sm80_to_sm89INS1_16FlashAttnBwdSm80INS1_25CollectiveMainloopBwdSm80ILi2ELi2EN4cute5tupleIJNS5_1CILi128EEES8_NS7_ILi64EEEEEENS_10bfloat16_tEfNS_4arch4Sm80ELb1ELb0ELb1ELb1ELb1ELb0ELb0ELb0ELi2ELi4ELi4ELi4ELb0EEENS1_24CollectiveEpilogueBwdGQAISA_fSD_Li256ELb1ELb1EEENS1_25SingleTileBwdLPTSchedulerILb1ELi128ELb1EEEEEEEEEvNT_6ParamsE$_ZN4cute5tupleIJNS0_IJNS0_IJNS_1CILi8EEENS1_ILi1EEEEEENS1_ILi2EEEEEENS0_IJNS0_IJS3_NS1_ILi0EEEEEEiEEEEEC2ERKS6_RKS9_) ;  /* 0xfffa7ae000007944 */ /* 0x022fea0003c3ffff */
[----:B-1----:R1:W5:Y:S01]  /*63500*/  LDL R3, [R1+0x1410] ;  /* 0x0014100001037983 */ /* 0x0023620000100800 */
[----:B------:R-:W-:-:S03]  /*63510*/  MOV R6, 0x63530 ;  /* 0x0006353000067802 */ /* 0x000fc60000000f00 */
        /* <DEDUP_REMOVED lines=8> */
[----:B------:R-:W-:-:S02]  /*635a0*/  MOV R6, R7 ;  /* 0x0000000700067202 */ /* 0x000fc40000000f00 */
[----:B------:R-:W-:Y:S01]  /*635b0*/  MOV R4, 0x635e0 ;  /* 0x000635e000047802 */ /* 0x000fe20000000f00 */
[----:B--2---:R1:W-:Y:S04]  /*635c0*/  STL.64 [R1+0x1448], R2 ;  /* 0x0014480201007387 */ /* 0x0043e80000100a00 */
[----:B-1----:R-:W-:Y:S05]  /*635d0*/  CALL.REL.NOINC `($_ZN7cutlass13device_kernelIN5flash19enable_sm80_to_sm89INS1_16FlashAttnBwdSm80INS1_25CollectiveMainloopBwdSm80ILi2ELi2EN4cute5tupleIJNS5_1CILi128EEES8_NS7_ILi64EEEEEENS_10bfloat16_tEfNS_4arch4Sm80ELb1ELb0ELb1ELb1ELb1ELb0ELb0ELb0ELi2ELi4ELi4ELi4ELb0EEENS1_24CollectiveEpilogueBwdGQAISA_fSD_Li256ELb1ELb1EEENS1_25SingleTileBwdLPTSchedulerILb1ELi128ELb1EEEEEEEEEvNT_6ParamsE$_ZN4cute3eso3ESOILb0ELb0EJNS_6LayoutINS_5tupleIJNS3_IJNS_1CILi8EEENS4_ILi1EEEEEENS4_ILi2EEEEEENS3_IJNS3_IJS6_NS4_ILi0EEEEEEiEEEEENS_10ViewEngineINS_8smem_ptrIPN7cutlass10bfloat16_tEEEEEEEC2ERKSD_RKSK_) ;  /* 0xfffa36c000007944 */ /* 0x002fea0003c3ffff */
[----:B------:R2:W5:Y:S04]  /*635e0*/  LDL R14, [R1+0x1410] ;  /* 0x00141000010e7983 */ /* 0x0005680000100800 */
[----:B------:R2:W5:Y:S01]  /*635f0*/  LDL.64 R78, [R1+0x1418] ;  /* 0x00141800014e7983 */ /* 0x0005620000100a00 */
[----:B------:R-:W-:Y:S01]  /*63600*/  IMAD.MOV.U32 R2, RZ, RZ, R67 ;  /* 0x000000ffff027224 */ /* 0x000fe200078e0043 */
[----:B-1----:R-:W-:Y:S02]  /*63610*/  MOV R3, RZ ;  /* 0x000000ff00037202 */ /* 0x002fe40000000f00 */
[----:B------:R-:W-:Y:S02]  /*63620*/  MOV R10, 0x63640 ;  /* 0x00063640000a7802 */ /* 0x000fe40000000f00 */
[----:B--2--5:R-:W-:Y:S05]  /*63630*/  CALL.REL.NOINC `($_ZN7cutlass13device_kernelIN5flash19enable_sm80_to_sm89INS1_16FlashAttnBwdSm80INS1_25CollectiveMainloopBwdSm80ILi2ELi2EN4cute5tupleIJNS5_1CILi128EEES8_NS7_ILi64EEEEEENS_10bfloat16_tEfNS_4arch4Sm80ELb1ELb0ELb1ELb1ELb1ELb0ELb0ELb0ELi2ELi4ELi4ELi4ELb0EEENS1_24CollectiveEpilogueBwdGQAISA_fSD_Li256ELb1ELb1EEENS1_25SingleTileBwdLPTSchedulerILb1ELi128ELb1EEEEEEEEEvNT_6ParamsE$_ZN4cute3eso3ESOILb1ELb0EJNS_10UnderscoreEiEEC2ERKS2_RKi) ;  /* 0xfffa45b000007944 */ /* 0x024fea0003c3ffff */
        /* <DEDUP_REMOVED lines=16> */
[----:B------:R-:W-:-:S02]  /*63740*/  MOV R3, RZ ;  /* 0x000000ff00037202 */ /* 0x000fc40000000f00 */
[----:B------:R-:W-:Y:S02]  /*63750*/  MOV R10, 0x63770 ;  /* 0x00063770000a7802 */ /* 0x000fe40000000f00 */
[----:B--2--5:R-:W-:Y:S05]  /*63760*/  CALL.REL.NOINC `($_ZN7cutlass13device_kernelIN5flash19enable_sm80_to_sm89INS1_16FlashAttnBwdSm80INS1_25CollectiveMainloopBwdSm80ILi2ELi2EN4cute5tupleIJNS5_1CILi128EEES8_NS7_ILi64EEEEEENS_10bfloat16_tEfNS_4arch4Sm80ELb1ELb0ELb1ELb1ELb1ELb0ELb0ELb0ELi2ELi4ELi4ELi4ELb0EEENS1_24CollectiveEpilogueBwdGQAISA_fSD_Li256ELb1ELb1EEENS1_25SingleTileBwdLPTSchedulerILb1ELi128ELb1EEEEEEEEEvNT_6ParamsE$_ZN4cute3eso3ESOILb1ELb0EJNS_10UnderscoreEiEEC2ERKS2_RKi) ;  /* 0xfffa448000007944 */ /* 0x024fea0003c3ffff */
[----:B-1----:R-:W2:Y:S01]  /*63770*/  LDL R3, [R1+0x1410] ;  /* 0x0014100001037983 */ /* 0x002ea20000100800 */
[----:B------:R-:W-:Y:S02]  /*63780*/  MOV R6, 0x637b0 ;  /* 0x000637b000067802 */ /* 0x000fe40000000f00 */
[----:B--2---:R-:W-:Y:S02]  /*63790*/  SHF.L.U32 R3, R3, 0x6, RZ ;  /* 0x0000000603037819 */ /* 0x004fe400000006ff */
[----:B------:R-:W-:Y:S05]  /*637a0*/  CALL.REL.NOINC `($_ZN7cutlass13device_kernelIN5flash19enable_sm80_to_sm89INS1_16FlashAttnBwdSm80INS1_25CollectiveMainloopBwdSm80ILi2ELi2EN4cute5tupleIJNS5_1CILi128EEES8_NS7_ILi64EEEEEENS_10bfloat16_tEfNS_4arch4Sm80ELb1ELb0ELb1ELb1ELb1ELb0ELb0ELb0ELi2ELi4ELi4ELi4ELb0EEENS1_24CollectiveEpilogueBwdGQAISA_fSD_Li256ELb1ELb1EEENS1_25SingleTileBwdLPTSchedulerILb1ELi128ELb1EEEEEEEEEvNT_6ParamsE$_ZN4cute3eso3ESOILb1ELb0EJNS_6LayoutINS_5tupleIJNS3_IJNS3_IJNS_1CILi4EEENS4_ILi2EEEEEENS4_ILi1EEEEEEEEENS3_IJNS3_IJNS3_IJS8_NS4_ILi32EEEEEENS4_ILi0EEEEEEEEEEEiEEC2ERKSG_RKi) ;  /* 0xfffa5d7000007944 */ /* 0x000fea0003c3ffff */
[----:B-1----:R-:W2:Y:S01]  /*637b0*/  LDL R3, [R1+0x1410] ;  /* 0x0014100001037983 */ /* 0x002ea20000100800 */
        /* <DEDUP_REMOVED lines=20> */
[----:B--2--5:R-:W-:Y:S05]  /*63900*/  CALL.REL.NOINC `($_ZN7cutlass13device_kernelIN5flash19enable_sm80_to_sm89INS1_16FlashAttnBwdSm80INS1_25CollectiveMainloopBwdSm80ILi2ELi2EN4cute5tupleIJNS5_1CILi128EEES8_NS7_ILi64EEEEEENS_10bfloat16_tEfNS_4arch4Sm80ELb1ELb0ELb1ELb1ELb1ELb0ELb0ELb0ELi2ELi4ELi4ELi4ELb0EEENS1_24CollectiveEpilogueBwdGQAISA_fSD_Li256ELb1ELb1EEENS1_25SingleTileBwdLPTSchedulerILb1ELi128ELb1EEEEEEEEEvNT_6ParamsE$_ZN4cute3eso3ESOILb1ELb0EJNS_6LayoutINS_5tupleIJNS3_IJNS3_IJNS_1CILi2EEES5_EEENS4_ILi1EEEEEEEEENS3_IJNS3_IJNS3_IJS7_NS4_ILi16EEEEEENS4_ILi0EEEEEEEEEEENS_10ViewEngineIPjEEEEC2ERKSF_RKSI_) ;  /* 0xfffa5b8000007944 */ /* 0x024fea0003c3ffff */
[----:B------:R2:W5:Y:S01]  /*63910*/  LDL.64 R8, [R1+0x1410] ;  /* 0x0014100001087983 */ /* 0x0005620000100a00 */
[----:B------:R-:W-:-:S02]  /*63920*/  MOV R4, R6 ;  /* 0x0000000600047202 */ /* 0x000fc40000000f00 */
[----:B-1----:R-:W-:Y:S02]  /*63930*/  MOV R2, 0x63950 ;  /* 0x0006395000027802 */ /* 0x002fe40000000f00 */
[----:B--2--5:R-:W-:Y:S05]  /*63940*/  CALL.REL.NOINC `($_ZN7cutlass13device_kernelIN5flash19enable_sm80_to_sm89INS1_16FlashAttnBwdSm80INS1_25CollectiveMainloopBwdSm80ILi2ELi2EN4cute5tupleIJNS5_1CILi128EEES8_NS7_ILi64EEEEEENS_10bfloat16_tEfNS_4arch4Sm80ELb1ELb0ELb1ELb1ELb1ELb0ELb0ELb0ELi2ELi4ELi4ELi4ELb0EEENS1_24CollectiveEpilogueBwdGQAISA_fSD_Li256ELb1ELb1EEENS1_25SingleTileBwdLPTSchedulerILb1ELi128ELb1EEEEEEEEEvNT_6ParamsE$_ZN73_INTERNAL_24fd9406_37_flash_bwd_hdim64_bf16_softcap_sm80_cu_8e232a79_330724__cvta_generic_to_sharedEPKv) ;  /* 0xfffa7fb000007944 */ /* 0x024fea0003c3ffff */
        /* <DEDUP_REMOVED lines=58> */
[----:B------:R-:W1:Y:S04]  /*63cf0*/  LDSM.16.MT88.4 R4, [R4] ;  /* 0x000000000404783b */ /* 0x000e680000004200 */
[----:B-1----:R1:W-:Y:S04]  /*63d00*/  ST.E [R8.64], R4 ;  /* 0x0000000408007985 */ /* 0x0023e8000c101904 */
[----:B------:R1:W-:Y:S04]  /*63d10*/  ST.E [R8.64+0x4], R5 ;  /* 0x0000040508007985 */ /* 0x0003e8000c101904 */
[----:B------:R1:W-:Y:S04]  /*63d20*/  ST.E [R8.64+0x40], R6 ;  /* 0x0000400608007985 */ /* 0x0003e8000c101904 */
[----:B------:R1:W-:Y:S02]  /*63d30*/  ST.E [R8.64+0x44], R7 ;  /* 0x0000440708007985 */ /* 0x0003e4000c101904 */
.L_x_3080:
[----:B------:R-:W-:-:S13]  /*63d40*/  ISETP.NE.AND P0, PT, R65, 0x7, PT ;  /* 0x000000074100780c */ /* 0x000fda0003f05270 */
[----:B-1----:R-:W-:Y:S05]  /*63d50*/  @!P0 BRA `(.L_x_3077) ;  /* 0x00001b5000008947 */ /* 0x002fea0003800000 */
[----:B------:R-:W-:Y:S01]  /*63d60*/  IADD3 R14, R65, 0x1, RZ ;  /* 0x00000001410e7810 */ /* 0x000fe20007ffe0ff */
[----:B------:R-:W-:Y:S01]  /*63d70*/  IMAD.MOV.U32 R81, RZ, RZ, R67 ;  /* 0x000000ffff517224 */ /* 0x000fe200078e0043 */
[----:B-1----:R-:W-:-:S03]  /*63d80*/  MOV R8, 0x63db0 ;  /* 0x00063db000087802 */ /* 0x002fc60000000f00 */
[----:B------:R-:W-:Y:S02]  /*63d90*/  IMAD.MOV.U32 R3, RZ, RZ, R14 ;  /* 0x000000ffff037224 */ /* 0x000fe400078e000e */
[----:B------:R-:W-:Y:S05]  /*63da0*/  CALL.REL.NOINC `($_ZN7cutlass13device_kernelIN5flash19enable_sm80_to_sm89INS1_16FlashAttnBwdSm80INS1_25CollectiveMainloopBwdSm80ILi2ELi2EN4cute5tupleIJNS5_1CILi128EEES8_NS7_ILi64EEEEEENS_10bfloat16_tEfNS_4arch4Sm80ELb1ELb0ELb1ELb1ELb1ELb0ELb0ELb0ELi2ELi4ELi4ELi4ELb0EEENS1_24CollectiveEpilogueBwdGQAISA_fSD_Li256ELb1ELb1EEENS1_25SingleTileBwdLPTSchedulerILb1ELi128ELb1EEEEEEEEEvNT_6ParamsE$_ZN4cute3eso3ESOILb1ELb0EJNS_10UnderscoreES2_iEEC2ERKS2_S5_RKi) ;  /* 0xfffa3e0000007944 */ /* 0x000fea0003c3ffff */
        /* <DEDUP_REMOVED lines=16> */
[----:B------:R-:W-:Y:S05]  /*63eb0*/  CALL.REL.NOINC `($_ZN7cutlass13device_kernelIN5flash19enable_sm80_to_sm89INS1_16FlashAttnBwdSm80INS1_25CollectiveMainloopBwdSm80ILi2ELi2EN4cute5tupleIJNS5_1CILi128EEES8_NS7_ILi64EEEEEENS_10bfloat16_tEfNS_4arch4Sm80ELb1ELb0ELb1ELb1ELb1ELb0ELb0ELb0ELi2ELi4ELi4ELi4ELb0EEENS1_24CollectiveEpilogueBwdGQAISA_fSD_Li256ELb1ELb1EEENS1_25SingleTileBwdLPTSchedulerILb1ELi128ELb1EEEEEEEEEvNT_6ParamsE$_ZN4cute3eso3ESOILb1ELb0EJNS_6LayoutINS_5tupleIJNS3_IJNS_1CILi8EEENS4_ILi1EEEEEENS4_ILi2EEEEEENS3_IJNS3_IJS6_NS4_ILi0EEEEEENS4_ILi4096EEEEEEEEiEEC2ERKSE_RKi) ;  /* 0xfffa689000007944 */ /* 0x000fea0003c3ffff */
        /* <DEDUP_REMOVED lines=8> */
[----:B-1---5:R-:W-:Y:S05]  /*63f40*/  CALL.REL.NOINC `($_ZN7cutlass13device_kernelIN5flash19enable_sm80_to_sm89INS1_16FlashAttnBwdSm80INS1_25CollectiveMainloopBwdSm80ILi2ELi2EN4cute5tupleIJNS5_1CILi128EEES8_NS7_ILi64EEEEEENS_10bfloat16_tEfNS_4arch4Sm80ELb1ELb0ELb1ELb1ELb1ELb0ELb0ELb0ELi2ELi4ELi4ELi4ELb0EEENS1_24CollectiveEpilogueBwdGQAISA_fSD_Li256ELb1ELb1EEENS1_25SingleTileBwdLPTSchedulerILb1ELi128ELb1EEEEEEEEEvNT_6ParamsE$_ZN4cute3eso3ESOILb1ELb0EJNS_6LayoutINS_5tupleIJNS3_IJNS_1CILi8EEENS4_ILi1EEEEEENS4_ILi2EEEEEENS3_IJNS3_IJS6_NS4_ILi0EEEEEENS4_ILi4096EEEEEEEENS_10ViewEngineINS_8smem_ptrIPN7cutlass10bfloat16_tEEEEEEEC2ERKSE_RKSL_) ;  /* 0xfffa67c000007944 */ /* 0x022fea0003c3ffff */
[----:B-1----:R1:W5:Y:S01]  /*63f50*/  LDL.64 R4, [R1+0x1410] ;  /* 0x0014100001047983 */ /* 0x0023620000100a00 */
[----:B------:R-:W-:Y:S01]  /*63f60*/  IMAD.MOV.U32 R81, RZ, RZ, R58 ;  /* 0x000000ffff517224 */ /* 0x000fe200078e003a */
[----:B------:R-:W-:-:S02]  /*63f70*/  MOV R3, R14 ;  /* 0x0000000e00037202 */ /* 0x000fc40000000f00 */
[----:B------:R-:W-:Y:S02]  /*63f80*/  MOV R8, 0x63fa0 ;  /* 0x00063fa000087802 */ /* 0x000fe40000000f00 */
[----:B-1---5:R-:W-:Y:S05]  /*63f90*/  CALL.REL.NOINC `($_ZN7cutlass13device_kernelIN5flash19enable_sm80_to_sm89INS1_16FlashAttnBwdSm80INS1_25CollectiveMainloopBwdSm80ILi2ELi2EN4cute5tupleIJNS5_1CILi128EEES8_NS7_ILi64EEEEEENS_10bfloat16_tEfNS_4arch4Sm80ELb1ELb0ELb1ELb1ELb1ELb0ELb0ELb0ELi2ELi4ELi4ELi4ELb0EEENS1_24CollectiveEpilogueBwdGQAISA_fSD_Li256ELb1ELb1EEENS1_25SingleTileBwdLPTSchedulerILb1ELi128ELb1EEEEEEEEEvNT_6ParamsE$_ZN4cute3eso3ESOILb1ELb0EJNS_10UnderscoreES2_iEEC2ERKS2_S5_RKi) ;  /* 0xfffa3c1000007944 */ /* 0x022fea0003c3ffff */
        /* <DEDUP_REMOVED lines=10> */
[----:B------:R-:W-:Y:S05]  /*64040*/  CALL.REL.NOINC `($_ZN7cutlass13device_kernelIN5flash19enable_sm80_to_sm89INS1_16FlashAttnBwdSm80INS1_25CollectiveMainloopBwdSm80ILi2ELi2EN4cute5tupleIJNS5_1CILi128EEES8_NS7_ILi64EEEEEENS_10bfloat16_tEfNS_4arch4Sm80ELb1ELb0ELb1ELb1ELb1ELb0ELb0ELb0ELi2ELi4ELi4ELi4ELb0EEENS1_24CollectiveEpilogueBwdGQAISA_fSD_Li256ELb1ELb1EEENS1_25SingleTileBwdLPTSchedulerILb1ELi128ELb1EEEEEEEEEvNT_6ParamsE$_ZN4cute3eso3ESOILb1ELb0EJNS_6LayoutINS_5tupleIJNS3_IJNS_1CILi8EEENS4_ILi1EEEEEENS4_ILi2EEEEEENS3_IJNS3_IJS6_NS4_ILi0EEEEEES5_EEEEEiEEC2ERKSD_RKi) ;  /* 0xfffa68b000007944 */ /* 0x000fea0003c3ffff */
[----:B-1----:R-:W2:Y:S01]  /*64050*/  LDL R3, [R1+0x1380] ;  /* 0x0013800001037983 */ /* 0x002ea20000100800 */
[----:B------:R-:W-:Y:S01]  /*64060*/  MOV R8, 0x640a0 ;  /* 0x000640a000087802 */ /* 0x000fe20000000f00 */
[----:B--2---:R-:W-:-:S05]  /*64070*/  IMAD.WIDE R6, R3, 0x2, R72 ;  /* 0x0000000203067825 */ /* 0x004fca00078e0248 */
[----:B------:R-:W-:Y:S02]  /*64080*/  MOV R9, R7 ;  /* 0x0000000700097202 */ /* 0x000fe40000000f00 */
[----:B------:R-:W-:Y:S05]  /*64090*/  CALL.REL.NOINC `($_ZN7cutlass13device_kernelIN5flash19enable_sm80_to_sm89INS1_16FlashAttnBwdSm80INS1_25CollectiveMainloopBwdSm80ILi2ELi2EN4cute5tupleIJNS5_1CILi128EEES8_NS7_ILi64EEEEEENS_10bfloat16_tEfNS_4arch4Sm80ELb1ELb0ELb1ELb1ELb1ELb0ELb0ELb0ELi2ELi4ELi4ELi4ELb0EEENS1_24CollectiveEpilogueBwdGQAISA_fSD_Li256ELb1ELb1EEENS1_25SingleTileBwdLPTSchedulerILb1ELi128ELb1EEEEEEEEEvNT_6ParamsE$_ZN4cute3eso3ESOILb1ELb0EJNS_6LayoutINS_5tupleIJNS3_IJNS_1CILi8EEENS4_ILi1EEEEEENS4_ILi2EEEEEENS3_IJNS3_IJS6_NS4_ILi0EEEEEES5_EEEEENS_10ViewEngineIPN7cutlass10bfloat16_tEEEEEC2ERKSD_RKSI_) ;  /* 0xfffa680000007944 */ /* 0x000fea0003c3ffff */
        /* <DEDUP_REMOVED lines=149> */
[----:B------:R2:W5:Y:S04]  /*649f0*/  LDL R5, [R1+0x1380] ;  /* 0x0013800001057983 */ /* 0x0005680000100800 */
[----:B-1----:R2:W5:Y:S01]  /*64a00*/  LD.E R3, [R74.64] ;  /* 0x000000044a037980 */ /* 0x002562000c101900 */
[----:B------:R-:W-:-:S03]  /*64a10*/  MOV R4, 0x64a30 ;  /* 0x00064a3000047802 */ /* 0x000fc60000000f00 */
[----:B--2--5:R-:W-:Y:S05]  /*64a20*/  CALL.REL.NOINC `($_ZN7cutlass13device_kernelIN5flash19enable_sm80_to_sm89INS1_16FlashAttnBwdSm80INS1_25CollectiveMainloopBwdSm80ILi2ELi2EN4cute5tupleIJNS5_1CILi128EEES8_NS7_ILi64EEEEEENS_10bfloat16_tEfNS_4arch4Sm80ELb1ELb0ELb1ELb1ELb1ELb0ELb0ELb0ELi2ELi4ELi4ELi4ELb0EEENS1_24CollectiveEpilogueBwdGQAISA_fSD_Li256ELb1ELb1EEENS1_25SingleTileBwdLPTSchedulerILb1ELi128ELb1EEEEEEEEEvNT_6ParamsE$_ZZN4cute5sliceINS_5tupleIJNS_10UnderscoreES2_iEEENS1_IJNS1_IJNS_1CILi1EEENS4_ILi0EEEEEEiNS4_ILi1024EEEEEEEEDaRKT_RKT0_ENKUlRKT_RKT0_E_clIS2_iEEDaSI_SL_) ;  /* 0xfffa87c000007944 */ /* 0x024fea0003c3ffff */
[----:B------:R-:W-:Y:S02]  /*64a30*/  MOV R4, 0x64a50 ;  /* 0x00064a5000047802 */ /* 0x000fe40000000f00 */
[----:B-1---5:R-:W-:Y:S05]  /*64a40*/  CALL.REL.NOINC `($_ZN7cutlass13device_kernelIN5flash19enable_sm80_to_sm89INS1_16FlashAttnBwdSm80INS1_25CollectiveMainloopBwdSm80ILi2ELi2EN4cute5tupleIJNS5_1CILi128EEES8_NS7_ILi64EEEEEENS_10bfloat16_tEfNS_4arch4Sm80ELb1ELb0ELb1ELb1ELb1ELb0ELb0ELb0ELi2ELi4ELi4ELi4ELb0EEENS1_24CollectiveEpilogueBwdGQAISA_fSD_Li256ELb1ELb1EEENS1_25SingleTileBwdLPTSchedulerILb1ELi128ELb1EEEEEEEEEvNT_6ParamsE$_ZZN4cute12filter_tupleINS_5tupleIJNS_10UnderscoreES2_iEEENS1_IJNS1_IJNS_1CILi1EEENS4_ILi0EEEEEEiNS4_ILi1024EEEEEEZNS_5sliceIS3_S9_EEDaRKT_RKT0_EUlRKT_RKT0_E_EEDaSD_SG_OT1_ENKUlDpSJ_E_clIJNS1_IJS7_EEENS1_IJiEEENS1_IJEEEEEEDaSQ_) ;  /* 0xfffa740000007944 */ /* 0x022fea0003c3ffff */
[----:B------:R-:W-:Y:S02]  /*64a50*/  MOV R6, 0x64a70 ;  /* 0x00064a7000067802 */ /* 0x000fe40000000f00 */
[----:B-1---5:R-:W-:Y:S05]  /*64a60*/  CALL.REL.NOINC `($_ZN7cutlass13device_kernelIN5flash19enable_sm80_to_sm89INS1_16FlashAttnBwdSm80INS1_25CollectiveMainloopBwdSm80ILi2ELi2EN4cute5tupleIJNS5_1CILi128EEES8_NS7_ILi64EEEEEENS_10bfloat16_tEfNS_4arch4Sm80ELb1ELb0ELb1ELb1ELb1ELb0ELb0ELb0ELi2ELi4ELi4ELi4ELb0EEENS1_24CollectiveEpilogueBwdGQAISA_fSD_Li256ELb1ELb1EEENS1_25SingleTileBwdLPTSchedulerILb1ELi128ELb1EEEEEEEEEvNT_6ParamsE$_ZN4cute5tupleIJNS0_IJNS0_IJNS_1CILi8EEENS1_ILi1EEEEEENS1_ILi2EEEEEENS0_IJNS0_IJS3_NS1_ILi0EEEEEEiEEEEEC2ERKS6_RKS9_) ;  /* 0xfffa657000007944 */ /* 0x022fea0003c3ffff */
[----:B------:R2:W5:Y:S01]  /*64a70*/  LDL R6, [R1+0x1410] ;  /* 0x0014100001067983 */ /* 0x0005620000100800 */
[----:B-1----:R-:W-:-:S02]  /*64a80*/  SHF.L.U32 R2, R5, 0xa, RZ ;  /* 0x0000000a05027819 */ /* 0x002fc400000006ff */
[----:B------:R-:W-:-:S03]  /*64a90*/  MOV R4, 0x64ac0 ;  /* 0x00064ac000047802 */ /* 0x000fc60000000f00 */
[----:B------:R2:W-:Y:S04]  /*64aa0*/  STL [R1+0x1420], R2 ;  /* 0x0014200201007387 */ /* 0x0005e80000100800 */
[----:B--2--5:R-:W-:Y:S05]  /*64ab0*/  CALL.REL.NOINC `($_ZN7cutlass13device_kernelIN5flash19enable_sm80_to_sm89INS1_16FlashAttnBwdSm80INS1_25CollectiveMainloopBwdSm80ILi2ELi2EN4cute5tupleIJNS5_1CILi128EEES8_NS7_ILi64EEEEEENS_10bfloat16_tEfNS_4arch4Sm80ELb1ELb0ELb1ELb1ELb1ELb0ELb0ELb0ELi2ELi4ELi4ELi4ELb0EEENS1_24CollectiveEpilogueBwdGQAISA_fSD_Li256ELb1ELb1EEENS1_25SingleTileBwdLPTSchedulerILb1ELi128ELb1EEEEEEEEEvNT_6ParamsE$_ZN4cute3eso3ESOILb0ELb0EJNS_6LayoutINS_5tupleIJNS3_IJNS_1CILi8EEENS4_ILi1EEEEEENS4_ILi2EEEEEENS3_IJNS3_IJS6_NS4_ILi0EEEEEEiEEEEEiEEC2ERKSD_RKi) ;  /* 0xfffa225000007944 */ /* 0x024fea0003c3ffff */
[----:B-1----:R-:W2:Y:S04]  /*64ac0*/  LD.E.64 R2, [R74.64+0x8] ;  /* 0x000008044a027980 */ /* 0x002ea8000c101b00 */
[----:B------:R-:W2:Y:S01]  /*64ad0*/  LDL.64 R4, [R1+0x1380] ;  /* 0x0013800001047983 */ /* 0x000ea20000100a00 */
        /* <DEDUP_REMOVED lines=8> */
[----:B-1----:R-:W-:Y:S05]  /*64b60*/  CALL.REL.NOINC `($_ZN7cutlass13device_kernelIN5flash19enable_sm80_to_sm89INS1_16FlashAttnBwdSm80INS1_25CollectiveMainloopBwdSm80ILi2ELi2EN4cute5tupleIJNS5_1CILi128EEES8_NS7_ILi64EEEEEENS_10bfloat16_tEfNS_4arch4Sm80ELb1ELb0ELb1ELb1ELb1ELb0ELb0ELb0ELi2ELi4ELi4ELi4ELb0EEENS1_24CollectiveEpilogueBwdGQAISA_fSD_Li256ELb1ELb1EEENS1_25SingleTileBwdLPTSchedulerILb1ELi128ELb1EEEEEEEEEvNT_6ParamsE$_ZN4cute3eso3ESOILb0ELb0EJNS_6LayoutINS_5tupleIJNS3_IJNS_1CILi8EEENS4_ILi1EEEEEENS4_ILi2EEEEEENS3_IJNS3_IJS6_NS4_ILi0EEEEEEiEEEEENS_10ViewEngineINS_8smem_ptrIPN7cutlass10bfloat16_tEEEEEEEC2ERKSD_RKSK_) ;  /* 0xfffa213000007944 */ /* 0x002fea0003c3ffff */
[----:B------:R2:W5:Y:S04]  /*64b70*/  LDL R15, [R1+0x1410] ;  /* 0x00141000010f7983 */ /* 0x0005680000100800 */
[----:B------:R2:W5:Y:S01]  /*64b80*/  LDL.64 R12, [R1+0x1418] ;  /* 0x00141800010c7983 */ /* 0x0005620000100a00 */
[----:B-1----:R-:W-:Y:S01]  /*64b90*/  IMAD.MOV.U32 R3, RZ, RZ, R14 ;  /* 0x000000ffff037224 */ /* 0x002fe200078e000e */
[----:B------:R-:W-:-:S02]  /*64ba0*/  MOV R81, R58 ;  /* 0x0000003a00517202 */ /* 0x000fc40000000f00 */
[----:B------:R-:W-:Y:S02]  /*64bb0*/  MOV R8, 0x64bd0 ;  /* 0x00064bd000087802 */ /* 0x000fe40000000f00 */
[----:B--2--5:R-:W-:Y:S05]  /*64bc0*/  CALL.REL.NOINC `($_ZN7cutlass13device_kernelIN5flash19enable_sm80_to_sm89INS1_16FlashAttnBwdSm80INS1_25CollectiveMainloopBwdSm80ILi2ELi2EN4cute5tupleIJNS5_1CILi128EEES8_NS7_ILi64EEEEEENS_10bfloat16_tEfNS_4arch4Sm80ELb1ELb0ELb1ELb1ELb1ELb0ELb0ELb0ELi2ELi4ELi4ELi4ELb0EEENS1_24CollectiveEpilogueBwdGQAISA_fSD_Li256ELb1ELb1EEENS1_25SingleTileBwdLPTSchedulerILb1ELi128ELb1EEEEEEEEEvNT_6ParamsE$_ZN4cute3eso3ESOILb1ELb0EJNS_10UnderscoreES2_iEEC2ERKS2_S5_RKi) ;  /* 0xfffa2fe000007944 */ /* 0x024fea0003c3ffff */
[----:B-1----:R-:W2:Y:S01]  /*64bd0*/  LDL R3, [R1+0x1380] ;  /* 0x0013800001037983 */ /* 0x002ea20000100800 */
[----:B------:R-:W-:Y:S02]  /*64be0*/  MOV R4, 0x64c10 ;  /* 0x00064c1000047802 */ /* 0x000fe40000000f00 */
[----:B--2---:R-:W-:Y:S02]  /*64bf0*/  SHF.L.U32 R3, R3, 0x2, RZ ;  /* 0x0000000203037819 */ /* 0x004fe400000006ff */
[----:B------:R-:W-:Y:S05]  /*64c00*/  CALL.REL.NOINC `($_ZN7cutlass13device_kernelIN5flash19enable_sm80_to_sm89INS1_16FlashAttnBwdSm80INS1_25CollectiveMainloopBwdSm80ILi2ELi2EN4cute5tupleIJNS5_1CILi128EEES8_NS7_ILi64EEEEEENS_10bfloat16_tEfNS_4arch4Sm80ELb1ELb0ELb1ELb1ELb1ELb0ELb0ELb0ELi2ELi4ELi4ELi4ELb0EEENS1_24CollectiveEpilogueBwdGQAISA_fSD_Li256ELb1ELb1EEENS1_25SingleTileBwdLPTSchedulerILb1ELi128ELb1EEEEEEEEEvNT_6ParamsE$_ZN4cute3eso3ESOILb1ELb0EJNS_6LayoutINS_5tupleIJNS3_IJNS3_IJNS_1CILi4EEENS4_ILi2EEEEEENS4_ILi1EEEEEES6_EEENS3_IJNS3_IJNS3_IJS8_NS4_ILi32EEEEEENS4_ILi0EEEEEENS4_ILi64EEEEEEEEiEEC2ERKSH_RKi) ;  /* 0xfffa49d000007944 */ /* 0x000fea0003c3ffff */
[----:B-1----:R-:W2:Y:S01]  /*64c10*/  LDL R3, [R1+0x1380] ;  /* 0x0013800001037983 */ /* 0x002ea20000100800 */
[----:B------:R-:W-:Y:S01]  /*64c20*/  MOV R6, 0x64c50 ;  /* 0x00064c5000067802 */ /* 0x000fe20000000f00 */
[----:B--2---:R-:W-:-:S04]  /*64c30*/  IMAD.WIDE R10, R3, 0x2, R70 ;  /* 0x00000002030a7825 */ /* 0x004fc800078e0246 */
[----:B------:R-:W-:Y:S05]  /*64c40*/  CALL.REL.NOINC `($_ZN7cutlass13device_kernelIN5flash19enable_sm80_to_sm89INS1_16FlashAttnBwdSm80INS1_25CollectiveMainloopBwdSm80ILi2ELi2EN4cute5tupleIJNS5_1CILi128EEES8_NS7_ILi64EEEEEENS_10bfloat16_tEfNS_4arch4Sm80ELb1ELb0ELb1ELb1ELb1ELb0ELb0ELb0ELi2ELi4ELi4ELi4ELb0EEENS1_24CollectiveEpilogueBwdGQAISA_fSD_Li256ELb1ELb1EEENS1_25SingleTileBwdLPTSchedulerILb1ELi128ELb1EEEEEEEEEvNT_6ParamsE$_ZN4cute3eso3ESOILb1ELb0EJNS_6LayoutINS_5tupleIJNS3_IJNS3_IJNS_1CILi4EEENS4_ILi2EEEEEENS4_ILi1EEEEEES6_EEENS3_IJNS3_IJNS3_IJS8_NS4_ILi32EEEEEENS4_ILi0EEEEEENS4_ILi64EEEEEEEENS_10ViewEngineIPN7cutlass10bfloat16_tEEEEEC2ERKSH_RKSM_) ;  /* 0xfffa495000007944 */ /* 0x000fea0003c3ffff */
        /* <DEDUP_REMOVED lines=197> */
[----:B-1----:R-:W-:Y:S05]  /*658a0*/  CALL.REL.NOINC `($_ZN7cutlass13device_kernelIN5flash19enable_sm80_to_sm89INS1_16FlashAttnBwdSm80INS1_25CollectiveMainloopBwdSm80ILi2ELi2EN4cute5tupleIJNS5_1CILi128EEES8_NS7_ILi64EEEEEENS_10bfloat16_tEfNS_4arch4Sm80ELb1ELb0ELb1ELb1ELb1ELb0ELb0ELb0ELi2ELi4ELi4ELi4ELb0EEENS1_24CollectiveEpilogueBwdGQAISA_fSD_Li256ELb1ELb1EEENS1_25SingleTileBwdLPTSchedulerILb1ELi128ELb1EEEEEEEEEvNT_6ParamsE$_ZZN5flash25CollectiveMainloopBwdSm80ILi2ELi2EN4cute5tupleIJNS1_1CILi128EEES4_NS3_ILi64EEEEEEN7cutlass10bfloat16_tEfNS7_4arch4Sm80ELb1ELb0ELb1ELb1ELb1ELb0ELb0ELb0ELi2ELi4ELi4ELi4ELb0EE3mmaINS_16FlashAttnBwdSm80ISB_NS_24CollectiveEpilogueBwdGQAIS6_fSA_Li256ELb1ELb1EEENS_25SingleTileBwdLPTSchedulerILb1ELi128ELb1EEEE13SharedStorageENS1_6TensorINS1_11ArrayEngineIfLm32EEENS1_6LayoutINS2_IJNS2_IJNS3_ILi2EEESO_EEESO_NS3_ILi4EEEEEENS2_IJNS2_IJNS3_ILi1EEESO_EEESQ_NS3_ILi8EEEEEEEEEEEEbRKNSB_6ParamsERT0_S12_iNS2_IJiiiEEERT_ENKUlvE0_clEv) ;  /* 0xffffb13000007944 */ /* 0x002fea0003c3ffff */
.L_x_3077:
[----:B------:R-:W-:Y:S01]  /*658b0*/  IMAD.MOV.U32 R81, RZ, RZ, R67 ;  /* 0x000000ffff517224 */ /* 0x000fe200078e0043 */
[----:B------:R-:W-:Y:S01]  /*658c0*/  MOV R3, R65 ;  /* 0x0000004100037202 */ /* 0x000fe20000000f00 */
[----:B------:R-:W-:Y:S01]  /*658d0*/  IMAD.MOV.U32 R82, RZ, RZ, RZ ;  /* 0x000000ffff527224 */ /* 0x000fe200078e00ff */
[----:B-1----:R-:W-:-:S02]  /*658e0*/  MOV R8, 0x65900 ;  /* 0x0006590000087802 */ /* 0x002fc40000000f00 */
[----:B------:R-:W-:Y:S05]  /*658f0*/  CALL.REL.NOINC `($_ZN7cutlass13device_kernelIN5flash19enable_sm80_to_sm89INS1_16FlashAttnBwdSm80INS1_25CollectiveMainloopBwdSm80ILi2ELi2EN4cute5tupleIJNS5_1CILi128EEES8_NS7_ILi64EEEEEENS_10bfloat16_tEfNS_4arch4Sm80ELb1ELb0ELb1ELb1ELb1ELb0ELb0ELb0ELi2ELi4ELi4ELi4ELb0EEENS1_24CollectiveEpilogueBwdGQAISA_fSD_Li256ELb1ELb1EEENS1_25SingleTileBwdLPTSchedulerILb1ELi128ELb1EEEEEEEEEvNT_6ParamsE$_ZN4cute3eso3ESOILb1ELb0EJNS_10UnderscoreES2_iEEC2ERKS2_S5_RKi) ;  /* 0xfffa22b000007944 */ /* 0x000fea0003c3ffff */
        /* <DEDUP_REMOVED lines=15> */
[----:B------:R-:W-:Y:S05]  /*659f0*/  CALL.REL.NOINC `($_ZN7cutlass13device_kernelIN5flash19enable_sm80_to_sm89INS1_16FlashAttnBwdSm80INS1_25CollectiveMainloopBwdSm80ILi2ELi2EN4cute5tupleIJNS5_1CILi128EEES8_NS7_ILi64EEEEEENS_10bfloat16_tEfNS_4arch4Sm80ELb1ELb0ELb1ELb1ELb1ELb0ELb0ELb0ELi2ELi4ELi4ELi4ELb0EEENS1_24CollectiveEpilogueBwdGQAISA_fSD_Li256ELb1ELb1EEENS1_25SingleTileBwdLPTSchedulerILb1ELi128ELb1EEEEEEEEEvNT_6ParamsE$_ZN4cute3eso3ESOILb1ELb0EJNS_6LayoutINS_5tupleIJNS3_IJNS_1CILi2EEES5_S5_EEES5_EEENS3_IJNS3_IJNS4_ILi1EEES5_NS4_ILi4EEEEEENS4_ILi8EEEEEEEEiEEC2ERKSD_RKi) ;  /* 0xfffa47c000007944 */ /* 0x000fea0003c3ffff */
[----:B-1----:R-:W2:Y:S01]  /*65a00*/  LDL R2, [R1+0x1410] ;  /* 0x0014100001027983 */ /* 0x002ea20000100800 */
        /* <DEDUP_REMOVED lines=9> */
[----:B-1----:R-:W2:Y:S01]  /*65aa0*/  LDL R3, [R1+0x1410] ;  /* 0x0014100001037983 */ /* 0x002ea20000100800 */
[----:B------:R-:W-:Y:S02]  /*65ab0*/  MOV R4, 0x65ae0 ;  /* 0x00065ae000047802 */ /* 0x000fe40000000f00 */
[----:B--2---:R-:W-:Y:S02]  /*65ac0*/  SHF.L.U32 R3, R3, 0x2, RZ ;  /* 0x0000000203037819 */ /* 0x004fe400000006ff */
[----:B------:R-:W-:Y:S05]  /*65ad0*/  CALL.REL.NOINC `($_ZN7cutlass13device_kernelIN5flash19enable_sm80_to_sm89INS1_16FlashAttnBwdSm80INS1_25CollectiveMainloopBwdSm80ILi2ELi2EN4cute5tupleIJNS5_1CILi128EEES8_NS7_ILi64EEEEEENS_10bfloat16_tEfNS_4arch4Sm80ELb1ELb0ELb1ELb1ELb1ELb0ELb0ELb0ELi2ELi4ELi4ELi4ELb0EEENS1_24CollectiveEpilogueBwdGQAISA_fSD_Li256ELb1ELb1EEENS1_25SingleTileBwdLPTSchedulerILb1ELi128ELb1EEEEEEEEEvNT_6ParamsE$_ZN4cute3eso3ESOILb1ELb0EJNS_6LayoutINS_5tupleIJNS3_IJNS_1CILi2EEES5_EEES6_EEENS3_IJNS3_IJNS4_ILi1EEES5_EEENS3_IJNS4_ILi32EEENS4_ILi64EEEEEEEEEEEiEEC2ERKSE_RKi) ;  /* 0xfffa453000007944 */ /* 0x000fea0003c3ffff */
[----:B-1----:R-:W2:Y:S01]  /*65ae0*/  LDL R3, [R1+0x1410] ;  /* 0x0014100001037983 */ /* 0x002ea20000100800 */
[----:B------:R-:W-:Y:S01]  /*65af0*/  MOV R4, 0x65b30 ;  /* 0x00065b3000047802 */ /* 0x000fe20000000f00 */
[----:B--2---:R-:W-:-:S05]  /*65b00*/  IMAD.WIDE R2, R3, 0x2, R68 ;  /* 0x0000000203027825 */ /* 0x004fca00078e0244 */
[----:B------:R-:W-:Y:S02]  /*65b10*/  MOV R6, R2 ;  /* 0x0000000200067202 */ /* 0x000fe40000000f00 */
[----:B------:R-:W-:Y:S05]  /*65b20*/  CALL.REL.NOINC `($_ZN7cutlass13device_kernelIN5flash19enable_sm80_to_sm89INS1_16FlashAttnBwdSm80INS1_25CollectiveMainloopBwdSm80ILi2ELi2EN4cute5tupleIJNS5_1CILi128EEES8_NS7_ILi64EEEEEENS_10bfloat16_tEfNS_4arch4Sm80ELb1ELb0ELb1ELb1ELb1ELb0ELb0ELb0ELi2ELi4ELi4ELi4ELb0EEENS1_24CollectiveEpilogueBwdGQAISA_fSD_Li256ELb1ELb1EEENS1_25SingleTileBwdLPTSchedulerILb1ELi128ELb1EEEEEEEEEvNT_6ParamsE$_ZN4cute3eso3ESOILb1ELb0EJNS_6LayoutINS_5tupleIJNS3_IJNS_1CILi2EEES5_EEES6_EEENS3_IJNS3_IJNS4_ILi1EEES5_EEENS3_IJNS4_ILi32EEENS4_ILi64EEEEEEEEEEENS_10ViewEngineIPN7cutlass10bfloat16_tEEEEEC2ERKSE_RKSJ_) ;  /* 0xfffa449000007944 */ /* 0x000fea0003c3ffff */
[----:B------:R2:W5:Y:S04]  /*65b30*/  LDL.64 R84, [R1+0x1410] ;  /* 0x0014100001547983 */ /* 0x0005680000100a00 */
[----:B------:R2:W-:Y:S02]  /*65b40*/  STL [R1+0x1448], RZ ;  /* 0x001448ff01007387 */ /* 0x0005e40000100800 */
.L_x_3078:
[----:B------:R-:W-:Y:S01]  /*65b50*/  IMAD.MOV.U32 R81, RZ, RZ, R67 ;  /* 0x000000ffff517224 */ /* 0x000fe200078e0043 */
[----:B-1----:R-:W-:Y:S01]  /*65b60*/  LOP3.LUT R80, R82, 0x1, RZ, 0xc0, !PT ;  /* 0x0000000152507812 */ /* 0x002fe200078ec0ff */
[----:B------:R-:W-:Y:S01]  /*65b70*/  IMAD.MOV.U32 R79, RZ, RZ, R59 ;  /* 0x000000ffff4f7224 */ /* 0x000fe200078e003b */
[----:B------:R-:W-:Y:S02]  /*65b80*/  MOV R78, 0x65ba0 ;  /* 0x00065ba0004e7802 */ /* 0x000fe40000000f00 */
[----:B-12--5:R-:W-:Y:S05]  /*65b90*/  CALL.REL.NOINC `($_ZN7cutlass13device_kernelIN5flash19enable_sm80_to_sm89INS1_16FlashAttnBwdSm80INS1_25CollectiveMainloopBwdSm80ILi2ELi2EN4cute5tupleIJNS5_1CILi128EEES8_NS7_ILi64EEEEEENS_10bfloat16_tEfNS_4arch4Sm80ELb1ELb0ELb1ELb1ELb1ELb0ELb0ELb0ELi2ELi4ELi4ELi4ELb0EEENS1_24CollectiveEpilogueBwdGQAISA_fSD_Li256ELb1ELb1EEENS1_25SingleTileBwdLPTSchedulerILb1ELi128ELb1EEEEEEEEEvNT_6ParamsE$_ZN4cute3eso3ESOILb1ELb0EJNS_10UnderscoreEiiEEC2ERKS2_RKiS7_) ;  /* 0xfffa209000007944 */ /* 0x026fea0003c3ffff */
[----:B------:R-:W-:Y:S01]  /*65ba0*/  MOV R4, 0x65bf0 ;  /* 0x00065bf000047802 */ /* 0x000fe20000000f00 */
[----:B-1----:R-:W2:Y:S02]  /*65bb0*/  LDL.64 R2, [R1+0x1410] ;  /* 0x0014100001027983 */ /* 0x002ea40000100a00 */
[----:B--2---:R-:W-:Y:S05]  /*65bc0*/  IMAD R3, R3, 0x2, R2 ;  /* 0x0000000203037824 */ /* 0x004fea00078e0202 */
[----:B------:R-:W-:Y:S02]  /*65bd0*/  SHF.L.U32 R3, R3, 0x2, RZ ;  /* 0x0000000203037819 */ /* 0x000fe400000006ff */
        /* <DEDUP_REMOVED lines=13> */
[----:B-1----:R-:W2:Y:S02]  /*65cb0*/  LDL R3, [R1+0x1410] ;  /* 0x0014100001037983 */ /* 0x002ea40000100800 */
[----:B--2---:R-:W-:Y:S02]  /*65cc0*/  SHF.L.U32 R3, R3, 0x3, RZ ;  /* 0x0000000303037819 */ /* 0x004fe400000006ff */
[----:B------:R-:W-:Y:S05]  /*65cd0*/  CALL.REL.NOINC `($_ZN7cutlass13device_kernelIN5flash19enable_sm80_to_sm89INS1_16FlashAttnBwdSm80INS1_25CollectiveMainloopBwdSm80ILi2ELi2EN4cute5tupleIJNS5_1CILi128EEES8_NS7_ILi64EEEEEENS_10bfloat16_tEfNS_4arch4Sm80ELb1ELb0ELb1ELb1ELb1ELb0ELb0ELb0ELi2ELi4ELi4ELi4ELb0EEENS1_24CollectiveEpilogueBwdGQAISA_fSD_Li256ELb1ELb1EEENS1_25SingleTileBwdLPTSchedulerILb1ELi128ELb1EEEEEEEEEvNT_6ParamsE$_ZN4cute3eso3ESOILb1ELb0EJNS_6LayoutINS_5tupleIJNS3_IJNS_1CILi2EEES5_S5_EEEEEENS3_IJNS3_IJNS4_ILi1EEES5_NS4_ILi4EEEEEEEEEEEiEEC2ERKSC_RKi) ;  /* 0xfffa43c000007944 */ /* 0x000fea0003c3ffff */
[----:B------:R-:W-:Y:S01]  /*65ce0*/  MOV R4, 0x65d30 ;  /* 0x00065d3000047802 */ /* 0x000fe20000000f00 */
[----:B-1----:R-:W2:Y:S02]  /*65cf0*/  LDL R3, [R1+0x1410] ;  /* 0x0014100001037983 */ /* 0x002ea40000100800 */
        /* <DEDUP_REMOVED lines=18> */
[----:B-1----:R-:W2:Y:S02]  /*65e20*/  LDL R3, [R1+0x1410] ;  /* 0x0014100001037983 */ /* 0x002ea40000100800 */
        /* <DEDUP_REMOVED lines=18> */
[----:B------:R-:W-:Y:S05]  /*65f50*/  CALL.REL.NOINC `($_ZN7cutlass13device_kernelIN5flash19enable_sm80_to_sm89INS1_16FlashAttnBwdSm80INS1_25CollectiveMainloopBwdSm80ILi2ELi2EN4cute5tupleIJNS5_1CILi128EEES8_NS7_ILi64EEEEEENS_10bfloat16_tEfNS_4arch4Sm80ELb1ELb0ELb1ELb1ELb1ELb0ELb0ELb0ELi2ELi4ELi4ELi4ELb0EEENS1_24CollectiveEpilogueBwdGQAISA_fSD_Li256ELb1ELb1EEENS1_25SingleTileBwdLPTSchedulerILb1ELi128ELb1EEEEEEEEEvNT_6ParamsE$_ZN4cute3eso3ESOILb1ELb0EJNS_6LayoutINS_5tupleIJNS3_IJNS_1CILi2EEES5_EEEEEENS3_IJNS3_IJNS4_ILi1EEES5_EEEEEEEENS_10ViewEngineIPKfEEEEC2ERKSB_RKSF_) ;  /* 0xfffa3c4000007944 */ /* 0x000fea0003c3ffff */
        /* <DEDUP_REMOVED lines=147> */
.L_x_3079:
[----:B-1----:R-:W-:Y:S02]  /*66890*/  MOV R4, 0x668b0 ;  /* 0x000668b000047802 */ /* 0x002fe40000000f00 */
[----:B------:R-:W-:Y:S05]  /*668a0*/  CALL.REL.NOINC `($_ZN7cutlass13device_kernelIN5flash19enable_sm80_to_sm89INS1_16FlashAttnBwdSm80INS1_25CollectiveMainloopBwdSm80ILi2ELi2EN4cute5tupleIJNS5_1CILi128EEES8_NS7_ILi64EEEEEENS_10bfloat16_tEfNS_4arch4Sm80ELb1ELb0ELb1ELb1ELb1ELb0ELb0ELb0ELi2ELi4ELi4ELi4ELb0EEENS1_24CollectiveEpilogueBwdGQAISA_fSD_Li256ELb1ELb1EEENS1_25SingleTileBwdLPTSchedulerILb1ELi128ELb1EEEEEEEEEvNT_6ParamsE$_ZN4cute3eso3ESOILb1ELb0EJNS_6LayoutINS_5tupleIJNS3_IJNS_1CILi1EEENS4_ILi4EEEEEENS4_ILi2EEES6_EEENS3_IJNS3_IJNS4_ILi0EEES5_EEES6_NS4_ILi8EEEEEEEENS_10ViewEngineIPfEEEEC2ERKSE_RKSH_) ;  /* 0xfffa31b000007944 */ /* 0x000fea0003c3ffff */
[----:B-1----:R-:W2:Y:S04]  /*668b0*/  LDL.64 R2, [R64+0x60] ;  /* 0x0000600040027983 */ /* 0x002ea80000100a00 */
[----:B------:R1:W5:Y:S04]  /*668c0*/  LDL.64 R4, [R64+0x58] ;  /* 0x0000580040047983 */ /* 0x0003680000100a00 */
[----:B------:R1:W5:Y:S04]  /*668d0*/  LDL.64 R6, [R1+0x1428] ;  /* 0x0014280001067983 */ /* 0x0003680000100a00 */
[----:B--2---:R1:W5:Y:S01]  /*668e0*/  LD.E R3, [R2.64] ;  /* 0x0000000402037980 */ /* 0x004362000c101900 */
[----:B------:R-:W-:-:S02]  /*668f0*/  MOV R81, R67 ;  /* 0x0000004300517202 */ /* 0x000fc40000000f00 */
[----:B------:R-:W-:Y:S02]  /*66900*/  MOV R8, 0x66920 ;  /* 0x0006692000087802 */ /* 0x000fe40000000f00 */
[----:B-1---5:R-:W-:Y:S05]  /*66910*/  CALL.REL.NOINC `($_ZN7cutlass13device_kernelIN5flash19enable_sm80_to_sm89INS1_16FlashAttnBwdSm80INS1_25CollectiveMainloopBwdSm80ILi2ELi2EN4cute5tupleIJNS5_1CILi128EEES8_NS7_ILi64EEEEEENS_10bfloat16_tEfNS_4arch4Sm80ELb1ELb0ELb1ELb1ELb1ELb0ELb0ELb0ELi2ELi4ELi4ELi4ELb0EEENS1_24CollectiveEpilogueBwdGQAISA_fSD_Li256ELb1ELb1EEENS1_25SingleTileBwdLPTSchedulerILb1ELi128ELb1EEEEEEEEEvNT_6ParamsE$_ZN4cute3eso3ESOILb1ELb0EJNS_10UnderscoreES2_iEEC2ERKS2_S5_RKi) ;  /* 0xfffa129000007944 */ /* 0x022fea0003c3ffff */
[----:B-1----:R-:W2:Y:S01]  /*66920*/  LDL R3, [R1+0x1410] ;  /* 0x0014100001037983 */ /* 0x002ea20000100800 */
[----:B------:R-:W-:Y:S02]  /*66930*/  MOV R8, 0x66960 ;  /* 0x0006696000087802 */ /* 0x000fe40000000f00 */
[----:B--2---:R-:W-:Y:S02]  /*66940*/  SHF.L.U32 R3, R3, 0xd, RZ ;  /* 0x0000000d03037819 */ /* 0x004fe400000006ff */
[----:B------:R-:W-:Y:S05]  /*66950*/  CALL.REL.NOINC `($_ZN7cutlass13device_kernelIN5flash19enable_sm80_to_sm89INS1_16FlashAttnBwdSm80INS1_25CollectiveMainloopBwdSm80ILi2ELi2EN4cute5tupleIJNS5_1CILi128EEES8_NS7_ILi64EEEEEENS_10bfloat16_tEfNS_4arch4Sm80ELb1ELb0ELb1ELb1ELb1ELb0ELb0ELb0ELi2ELi4ELi4ELi4ELb0EEENS1_24CollectiveEpilogueBwdGQAISA_fSD_Li256ELb1ELb1EEENS1_25SingleTileBwdLPTSchedulerILb1ELi128ELb1EEEEEEEEEvNT_6ParamsE$_ZN4cute3eso3ESOILb1ELb0EJNS_6LayoutINS_5tupleIJNS3_IJNS_1CILi1EEES5_EEENS4_ILi32EEEEEENS3_IJNS3_IJNS4_ILi0EEES9_EEENS4_ILi256EEEEEEEEiEEC2ERKSD_RKi) ;  /* 0xfffa320000007944 */ /* 0x000fea0003c3ffff */
[----:B------:R-:W2:Y:S04]  /*66960*/  LD.E.64 R4, [R4.64+0x8] ;  /* 0x0000080404047980 */ /* 0x000ea8000c101b00 */
[----:B------:R-:W2:Y:S01]  /*66970*/  LDL R10, [R1+0x1428] ;  /* 0x00142800010a7983 */ /* 0x000ea20000100800 */
[----:B------:R-:W-:Y:S01]  /*66980*/  MOV R8, 0x669b0 ;  /* 0x000669b000087802 */ /* 0x000fe20000000f00 */
[----:B--2---:R-:W-:-:S04]  /*66990*/  IMAD.WIDE R10, R10, 0x4, R4 ;  /* 0x000000040a0a7825 */ /* 0x004fc800078e0204 */
[----:B-1----:R-:W-:Y:S05]  /*669a0*/  CALL.REL.NOINC `($_ZN7cutlass13device_kernelIN5flash19enable_sm80_to_sm89INS1_16FlashAttnBwdSm80INS1_25CollectiveMainloopBwdSm80ILi2ELi2EN4cute5tupleIJNS5_1CILi128EEES8_NS7_ILi64EEEEEENS_10bfloat16_tEfNS_4arch4Sm80ELb1ELb0ELb1ELb1ELb1ELb0ELb0ELb0ELi2ELi4ELi4ELi4ELb0EEENS1_24CollectiveEpilogueBwdGQAISA_fSD_Li256ELb1ELb1EEENS1_25SingleTileBwdLPTSchedulerILb1ELi128ELb1EEEEEEEEEvNT_6ParamsE$_ZN4cute8gmem_ptrIPfECI1NS_12iter_adaptorIS1_S2_EEES1_) ;  /* 0xfffa4dc000007944 */ /* 0x002fea0003c3ffff */
[----:B-1----:R1:W5:Y:S01]  /*669b0*/  LDL.64 R2, [R1+0x1428] ;  /* 0x0014280001027983 */ /* 0x0023620000100a00 */
[----:B------:R-:W-:-:S03]  /*669c0*/  MOV R4, 0x669e0 ;  /* 0x000669e000047802 */ /* 0x000fc60000000f00 */
[----:B-1---5:R-:W-:Y:S05]  /*669d0*/  CALL.REL.NOINC `($_ZN7cutlass13device_kernelIN5flash19enable_sm80_to_sm89INS1_16FlashAttnBwdSm80INS1_25CollectiveMainloopBwdSm80ILi2ELi2EN4cute5tupleIJNS5_1CILi128EEES8_NS7_ILi64EEEEEENS_10bfloat16_tEfNS_4arch4Sm80ELb1ELb0ELb1ELb1ELb1ELb0ELb0ELb0ELi2ELi4ELi4ELi4ELb0EEENS1_24CollectiveEpilogueBwdGQAISA_fSD_Li256ELb1ELb1EEENS1_25SingleTileBwdLPTSchedulerILb1ELi128ELb1EEEEEEEEEvNT_6ParamsE$_ZN4cute3eso3ESOILb1ELb0EJNS_6LayoutINS_5tupleIJNS3_IJNS_1CILi1EEES5_EEENS4_ILi32EEEEEENS3_IJNS3_IJNS4_ILi0EEES9_EEENS4_ILi256EEEEEEEENS_10ViewEngineINS_8gmem_ptrIPfEEEEEEC2ERKSD_RKSI_) ;  /* 0xfffa314000007944 */ /* 0x022fea0003c3ffff */
[----:B-1----:R-:W2:Y:S04]  /*669e0*/  LDL.64 R2, [R1+0x1428] ;  /* 0x0014280001027983 */ /* 0x002ea80000100a00 */
[----:B------:R1:W5:Y:S01]  /*669f0*/  LD.E R5, [R6.64] ;  /* 0x0000000406057980 */ /* 0x000362000c101900 */
[----:B------:R-:W-:Y:S01]  /*66a00*/  MOV R10, 0x66a40 ;  /* 0x00066a40000a7802 */ /* 0x000fe20000000f00 */
[----:B--2---:R-:W-:Y:S01]  /*66a10*/  IMAD.MOV.U32 R14, RZ, RZ, R2 ;  /* 0x000000ffff0e7224 */ /* 0x004fe200078e0002 */
[----:B------:R-:W-:-:S02]  /*66a20*/  MOV R15, R3 ;  /* 0x00000003000f7202 */ /* 0x000fc40000000f00 */
[----:B-1---5:R-:W-:Y:S05]  /*66a30*/  CALL.REL.NOINC `($_ZN7cutlass13device_kernelIN5flash19enable_sm80_to_sm89INS1_16FlashAttnBwdSm80INS1_25CollectiveMainloopBwdSm80ILi2ELi2EN4cute5tupleIJNS5_1CILi128EEES8_NS7_ILi64EEEEEENS_10bfloat16_tEfNS_4arch4Sm80ELb1ELb0ELb1ELb1ELb1ELb0ELb0ELb0ELi2ELi4ELi4ELi4ELb0EEENS1_24CollectiveEpilogueBwdGQAISA_fSD_Li256ELb1ELb1EEENS1_25SingleTileBwdLPTSchedulerILb1ELi128ELb1EEEEEEEEEvNT_6ParamsE$_ZN73_INTERNAL_24fd9406_37_flash_bwd_hdim64_bf16_softcap_sm80_cu_8e232a79_33079atomicAddEPff) ;  /* 0xfffa4ef000007944 */ /* 0x022fea0003c3ffff */
[----:B------:R2:W5:Y:S01]  /*66a40*/  LD.E R5, [R6.64+0x4] ;  /* 0x0000040406057980 */ /* 0x000562000c101900 */
[----:B-1----:R-:W-:-:S02]  /*66a50*/  IADD3 R14, P0, R2, 0x400, RZ ;  /* 0x00000400020e7810 */ /* 0x002fc40007f1e0ff */
[----:B------:R-:W-:-:S03]  /*66a60*/  MOV R10, 0x66a90 ;  /* 0x00066a90000a7802 */ /* 0x000fc60000000f00 */
[----:B------:R-:W-:-:S03]  /*66a70*/  IMAD.X R15, RZ, RZ, R3, P0 ;  /* 0x000000ffff0f7224 */ /* 0x000fc600000e0603 */
[----:B--2--5:R-:W-:Y:S05]  /*66a80*/  CALL.REL.NOINC `($_ZN7cutlass13device_kernelIN5flash19enable_sm80_to_sm89INS1_16FlashAttnBwdSm80INS1_25CollectiveMainloopBwdSm80ILi2ELi2EN4cute5tupleIJNS5_1CILi128EEES8_NS7_ILi64EEEEEENS_10bfloat16_tEfNS_4arch4Sm80ELb1ELb0ELb1ELb1ELb1ELb0ELb0ELb0ELi2ELi4ELi4ELi4ELb0EEENS1_24CollectiveEpilogueBwdGQAISA_fSD_Li256ELb1ELb1EEENS1_25SingleTileBwdLPTSchedulerILb1ELi128ELb1EEEEEEEEEvNT_6ParamsE$_ZN73_INTERNAL_24fd9406_37_flash_bwd_hdim64_bf16_softcap_sm80_cu_8e232a79_33079atomicAddEPff) ;  /* 0xfffa4ea000007944 */ /* 0x024fea0003c3ffff */
[----:B------:R2:W5:Y:S01]  /*66a90*/  LD.E R5, [R6.64+0x8] ;  /* 0x0000080406057980 */ /* 0x000562000c101900 */
[----:B-1----:R-:W-:Y:S02]  /*66aa0*/  IADD3 R14, P0, R2, 0x800, RZ ;  /* 0x00000800020e7810 */ /* 0x002fe40007f1e0ff */
        /* <DEDUP_REMOVED lines=148> */
[----:B------:R-:W-:-:S04]  /*673f0*/  MOV R67, 0x0 ;  /* 0x0000000000437802 */ /* 0x000fc80000000f00 */
[----:B------:R-:W-:Y:S05]  /*67400*/  RET.REL.NODEC R66 `(_ZN7cutlass13device_kernelIN5flash19enable_sm80_to_sm89INS1_16FlashAttnBwdSm80INS1_25CollectiveMainloopBwdSm80ILi2ELi2EN4cute5tupleIJNS5_1CILi128EEES8_NS7_ILi64EEEEEENS_10bfloat16_tEfNS_4arch4Sm80ELb1ELb0ELb1ELb1ELb1ELb0ELb0ELb0ELi2ELi4ELi4ELi4ELb0EEENS1_24CollectiveEpilogueBwdGQAISA_fSD_Li256ELb1ELb1EEENS1_25SingleTileBwdLPTSchedulerILb1ELi128ELb1EEEEEEEEEvNT_6ParamsE) ;  /* 0xfff98bf042007950 */ /* 0x000fea0003c3ffff */
        .type           $_ZN7cutlass13device_kernelIN5flash19enable_sm80_to_sm89INS1_16FlashAttnBwdSm80INS1_25CollectiveMainloopBwdSm80ILi2ELi2EN4cute5tupleIJNS5_1CILi128EEES8_NS7_ILi64EEEEEENS_10bfloat16_tEfNS_4arch4Sm80ELb1ELb0ELb1ELb1ELb1ELb0ELb0ELb0ELi2ELi4ELi4ELi4ELb0EEENS1_24CollectiveEpilogueBwdGQAISA_fSD_Li256ELb1ELb1EEENS1_25SingleTileBwdLPTSchedulerILb1ELi128ELb1EEEEEEEEEvNT_6ParamsE$_ZZZN5flash25CollectiveMainloopBwdSm80ILi2ELi2EN4cute5tupleIJNS1_1CILi128EEES4_NS3_ILi64EEEEEEN7cutlass10bfloat16_tEfNS7_4arch4Sm80ELb1ELb0ELb1ELb1ELb1ELb0ELb0ELb0ELi2ELi4ELi4ELi4ELb0EE3mmaINS_16FlashAttnBwdSm80ISB_NS_24CollectiveEpilogueBwdGQAIS6_fSA_Li256ELb1ELb1EEENS_25SingleTileBwdLPTSchedulerILb1ELi128ELb1EEEE13SharedStorageENS1_6TensorINS1_11ArrayEngineIfLm32EEENS1_6LayoutINS2_IJNS2_IJNS3_ILi2EEESO_EEESO_NS3_ILi4EEEEEENS2_IJNS2_IJNS3_ILi1EEESO_EEESQ_NS3_ILi8EEEEEEEEEEEEbRKNSB_6ParamsERT0_S12_iNS2_IJiiiEEERT_ENKUliT_E_clIZSC_ISJ_SX_EbS10_S12_S12_iS13_S15_EUlRS16_iE_EEDaiS16_ENKUlvE0_clEv,@function
        .size           $_ZN7cutlass13device_kernelIN5flash19enable_sm80_to_sm89INS1_16FlashAttnBwdSm80INS1_25CollectiveMainloopBwdSm80ILi2ELi2EN4cute5tupleIJNS5_1CILi128EEES8_NS7_ILi64EEEEEENS_10bfloat16_tEfNS_4arch4Sm80ELb1ELb0ELb1ELb1ELb1ELb0ELb0ELb0ELi2ELi4ELi4ELi4ELb0EEENS1_24CollectiveEpilogueBwdGQAISA_fSD_Li256ELb1ELb1EEENS1_25SingleTileBwdLPTSchedulerILb1ELi128ELb1EEEEEEEEEvNT_6ParamsE$_ZZZN5flash25CollectiveMainloopBwdSm80ILi2ELi2EN4cute5tupleIJNS1_1CILi128EEES4_NS3_ILi64EEEEEEN7cutlass10bfloat16_tEfNS7_4arch4Sm80ELb1ELb0ELb1ELb1ELb1ELb0ELb0ELb0ELi2ELi4ELi4ELi4ELb0EE3mmaINS_16FlashAttnBwdSm80ISB_NS_24CollectiveEpilogueBwdGQAIS6_fSA_Li256ELb1ELb1EEENS_25SingleTileBwdLPTSchedulerILb1ELi128ELb1EEEE13SharedStorageENS1_6TensorINS1_11ArrayEngineIfLm32EEENS1_6LayoutINS2_IJNS2_IJNS3_ILi2EEESO_EEESO_NS3_ILi4EEEEEENS2_IJNS2_IJNS3_ILi1EEESO_EEESQ_NS3_ILi8EEEEEEEEEEEEbRKNSB_6ParamsERT0_S12_iNS2_IJiiiEEERT_ENKUliT_E_clIZSC_ISJ_SX_EbS10_S12_S12_iS13_S15_EUlRS16_iE_EEDaiS16_ENKUlvE0_clEv,($_ZN7cutlass13device_kernelIN5flash19enable_sm80_to_sm89INS1_16FlashAttnBwdSm80INS1_25CollectiveMainloopBwdSm80ILi2ELi2EN4cute5tupleIJNS5_1CILi128EEES8_NS7_ILi64EEEEEENS_10bfloat16_tEfNS_4arch4Sm80ELb1ELb0ELb1ELb1ELb1ELb0ELb0ELb0ELi2ELi4ELi4ELi4ELb0EEENS1_24CollectiveEpilogueBwdGQAISA_fSD_Li256ELb1ELb1EEENS1_25SingleTileBwdLPTSchedulerILb1ELi128ELb1EEEEEEEEEvNT_6ParamsE$_ZZZN5flash25CollectiveMainloopBwdSm80ILi2ELi2EN4cute5tupleIJNS1_1CILi128EEES4_NS3_ILi64EEEEEEN7cutlass10bfloat16_tEfNS7_4arch4Sm80ELb1ELb0ELb1ELb1ELb1ELb0ELb0ELb0ELi2ELi4ELi4ELi4ELb0EE3mmaINS_16FlashAttnBwdSm80ISB_NS_24CollectiveEpilogueBwdGQAIS6_fSA_Li256ELb1ELb1EEENS_25SingleTileBwdLPTSchedulerILb1ELi128ELb1EEEE13SharedStorageENS1_6TensorINS1_11ArrayEngineIfLm32EEENS1_6LayoutINS2_IJNS2_IJNS3_ILi2EEESO_EEESO_NS3_ILi4EEEEEENS2_IJNS2_IJNS3_ILi1EEESO_EEESQ_NS3_ILi8EEEEEEEEEEEEbRKNSB_6ParamsERT0_S12_iNS2_IJiiiEEERT_ENKUliT_E_clIZSC_ISJ_SX_EbS10_S12_S12_iS13_S15_EUlRS16_iE_EEDaiS16_ENKUlvE1_clEv - $_ZN7cutlass13device_kernelIN5flash19enable_sm80_to_sm89INS1_16FlashAttnBwdSm80INS1_25CollectiveMainloopBwdSm80ILi2ELi2EN4cute5tupleIJNS5_1CILi128EEES8_NS7_ILi64EEEEEENS_10bfloat16_tEfNS_4arch4Sm80ELb1ELb0ELb1ELb1ELb1ELb0ELb0ELb0ELi2ELi4ELi4ELi4ELb0EEENS1_24CollectiveEpilogueBwdGQAISA_fSD_Li256ELb1ELb1EEENS1_25SingleTileBwdLPTSchedulerILb1ELi128ELb1EEEEEEEEEvNT_6ParamsE$_ZZZN5flash25CollectiveMainloopBwdSm80ILi2ELi2EN4cute5tupleIJNS1_1CILi128EEES4_NS3_ILi64EEEEEEN7cutlass10bfloat16_tEfNS7_4arch4Sm80ELb1ELb0ELb1ELb1ELb1ELb0ELb0ELb0ELi2ELi4ELi4ELi4ELb0EE3mmaINS_16FlashAttnBwdSm80ISB_NS_24CollectiveEpilogueBwdGQAIS6_fSA_Li256ELb1ELb1EEENS_25SingleTileBwdLPTSchedulerILb1ELi128ELb1EEEE13SharedStorageENS1_6TensorINS1_11ArrayEngineIfLm32EEENS1_6LayoutINS2_IJNS2_IJNS3_ILi2EEESO_EEESO_NS3_ILi4EEEEEENS2_IJNS2_IJNS3_ILi1EEESO_EEESQ_NS3_ILi8EEEEEEEEEEEEbRKNSB_6ParamsERT0_S12_iNS2_IJiiiEEERT_ENKUliT_E_clIZSC_ISJ_SX_EbS10_S12_S12_iS13_S15_EUlRS16_iE_EEDaiS16_ENKUlvE0_clEv)
$_ZN7cutlass13device_kernelIN5flash19enable_sm80_to_sm89INS1_16FlashAttnBwdSm80INS1_25CollectiveMainloopBwdSm80ILi2ELi2EN4cute5tupleIJNS5_1CILi128EEES8_NS7_ILi64EEEEEENS_10bfloat16_tEfNS_4arch4Sm80ELb1ELb0ELb1ELb1ELb1ELb0ELb0ELb0ELi2ELi4ELi4ELi4ELb0EEENS1_24CollectiveEpilogueBwdGQAISA_fSD_Li256ELb1ELb1EEENS1_25SingleTileBwdLPTSchedulerILb1ELi128ELb1EEEEEEEEEvNT_6ParamsE$_ZZZN5flash25CollectiveMainloopBwdSm80ILi2ELi2EN4cute5tupleIJNS1_1CILi128EEES4_NS3_ILi64EEEEEEN7cutlass10bfloat16_tEfNS7_4arch4Sm80ELb1ELb0ELb1ELb1ELb1ELb0ELb0ELb0ELi2ELi4ELi4ELi4ELb0EE3mmaINS_16FlashAttnBwdSm80ISB_NS_24CollectiveEpilogueBwdGQAIS6_fSA_Li256ELb1ELb1EEENS_25SingleTileBwdLPTSchedulerILb1ELi128ELb1EEEE13SharedStorageENS1_6TensorINS1_11ArrayEngineIfLm32EEENS1_6LayoutINS2_IJNS2_IJNS3_ILi2EEESO_EEESO_NS3_ILi4EEEEEENS2_IJNS2_IJNS3_ILi1EEESO_EEESQ_NS3_ILi8EEEEEEEEEEEEbRKNSB_6ParamsERT0_S12_iNS2_IJiiiEEERT_ENKUliT_E_clIZSC_ISJ_SX_EbS10_S12_S12_iS13_S15_EUlRS16_iE_EEDaiS16_ENKUlvE0_clEv:
[----:B------:R-:W-:-:S05]  /*67410*/  IADD3 R3, R16, -c[0x0][0x20], RZ ;  /* 0x8000080010037a10 */ /* 0x000fca0007ffe0ff */
[----:B------:R-:W-:-:S05]  /*67420*/  IMAD R3, R10, 0x4, R3 ;  /* 0x000000040a037824 */ /* 0x000fca00078e0203 */
[----:B------:R1:W5:Y:S02]  /*67430*/  LDL R4, [R3] ;  /* 0x0000000003047983 */ /* 0x0003640000100800 */
[----:B-1----:R-:W-:-:S04]  /*67440*/  MOV R3, 0x0 ;  /* 0x0000000000037802 */ /* 0x002fc80000000f00 */
[----:B------:R-:W-:Y:S05]  /*67450*/  RET.REL.NODEC R2 `(_ZN7cutlass13device_kernelIN5flash19enable_sm80_to_sm89INS1_16FlashAttnBwdSm80INS1_25CollectiveMainloopBwdSm80ILi2ELi2EN4cute5tupleIJNS5_1CILi128EEES8_NS7_ILi64EEEEEENS_10bfloat16_tEfNS_4arch4Sm80ELb1ELb0ELb1ELb1ELb1ELb0ELb0ELb0ELi2ELi4ELi4ELi4ELb0EEENS1_24CollectiveEpilogueBwdGQAISA_fSD_Li256ELb1ELb1EEENS1_25SingleTileBwdLPTSchedulerILb1ELi128ELb1EEEEEEEEEvNT_6ParamsE) ;  /* 0xfff98ba002007950 */ /* 0x000fea0003c3ffff */
        .type           $_ZN7cutlass13device_kernelIN5flash19enable_sm80_to_sm89INS1_16FlashAttnBwdSm80INS1_25CollectiveMainloopBwdSm80ILi2ELi2EN4cute5tupleIJNS5_1CILi128EEES8_NS7_ILi64EEEEEENS_10bfloat16_tEfNS_4arch4Sm80ELb1ELb0ELb1ELb1ELb1ELb0ELb0ELb0ELi2ELi4ELi4ELi4ELb0EEENS1_24CollectiveEpilogueBwdGQAISA_fSD_Li256ELb1ELb1EEENS1_25SingleTileBwdLPTSchedulerILb1ELi128ELb1EEEEEEEEEvNT_6ParamsE$_ZZZN5flash25CollectiveMainloopBwdSm80ILi2ELi2EN4cute5tupleIJNS1_1CILi128EEES4_NS3_ILi64EEEEEEN7cutlass10bfloat16_tEfNS7_4arch4Sm80ELb1ELb0ELb1ELb1ELb1ELb0ELb0ELb0ELi2ELi4ELi4ELi4ELb0EE3mmaINS_16FlashAttnBwdSm80ISB_NS_24CollectiveEpilogueBwdGQAIS6_fSA_Li256ELb1ELb1EEENS_25SingleTileBwdLPTSchedulerILb1ELi128ELb1EEEE13SharedStorageENS1_6TensorINS1_11ArrayEngineIfLm32EEENS1_6LayoutINS2_IJNS2_IJNS3_ILi2EEESO_EEESO_NS3_ILi4EEEEEENS2_IJNS2_IJNS3_ILi1EEESO_EEESQ_NS3_ILi8EEEEEEEEEEEEbRKNSB_6ParamsERT0_S12_iNS2_IJiiiEEERT_ENKUliT_E_clIZSC_ISJ_SX_EbS10_S12_S12_iS13_S15_EUlRS16_iE_EEDaiS16_ENKUlvE1_clEv,@function
        .size           $_ZN7cutlass13device_kernelIN5flash19enable_sm80_to_sm89INS1_16FlashAttnBwdSm80INS1_25CollectiveMainloopBwdSm80ILi2ELi2EN4cute5tupleIJNS5_1CILi128EEES8_NS7_ILi64EEEEEENS_10bfloat16_tEfNS_4arch4Sm80ELb1ELb0ELb1ELb1ELb1ELb0ELb0ELb0ELi2ELi4ELi4ELi4ELb0EEENS1_24CollectiveEpilogueBwdGQAISA_fSD_Li256ELb1ELb1EEENS1_25SingleTileBwdLPTSchedulerILb1ELi128ELb1EEEEEEEEEvNT_6ParamsE$_ZZZN5flash25CollectiveMainloopBwdSm80ILi2ELi2EN4cute5tupleIJNS1_1CILi128EEES4_NS3_ILi64EEEEEEN7cutlass10bfloat16_tEfNS7_4arch4Sm80ELb1ELb0ELb1ELb1ELb1ELb0ELb0ELb0ELi2ELi4ELi4ELi4ELb0EE3mmaINS_16FlashAttnBwdSm80ISB_NS_24CollectiveEpilogueBwdGQAIS6_fSA_Li256ELb1ELb1EEENS_25SingleTileBwdLPTSchedulerILb1ELi128ELb1EEEE13SharedStorageENS1_6TensorINS1_11ArrayEngineIfLm32EEENS1_6LayoutINS2_IJNS2_IJNS3_ILi2EEESO_EEESO_NS3_ILi4EEEEEENS2_IJNS2_IJNS3_ILi1EEESO_EEESQ_NS3_ILi8EEEEEEEEEEEEbRKNSB_6ParamsERT0_S12_iNS2_IJiiiEEERT_ENKUliT_E_clIZSC_ISJ_SX_EbS10_S12_S12_iS13_S15_EUlRS16_iE_EEDaiS16_ENKUlvE1_clEv,($__internal_11_$__cuda_sm70_warpsync - $_ZN7cutlass13device_kernelIN5flash19enable_sm80_to_sm89INS1_16FlashAttnBwdSm80INS1_25CollectiveMainloopBwdSm80ILi2ELi2EN4cute5tupleIJNS5_1CILi128EEES8_NS7_ILi64EEEEEENS_10bfloat16_tEfNS_4arch4Sm80ELb1ELb0ELb1ELb1ELb1ELb0ELb0ELb0ELi2ELi4ELi4ELi4ELb0EEENS1_24CollectiveEpilogueBwdGQAISA_fSD_Li256ELb1ELb1EEENS1_25SingleTileBwdLPTSchedulerILb1ELi128ELb1EEEEEEEEEvNT_6ParamsE$_ZZZN5flash25CollectiveMainloopBwdSm80ILi2ELi2EN4cute5tupleIJNS1_1CILi128EEES4_NS3_ILi64EEEEEEN7cutlass10bfloat16_tEfNS7_4arch4Sm80ELb1ELb0ELb1ELb1ELb1ELb0ELb0ELb0ELi2ELi4ELi4ELi4ELb0EE3mmaINS_16FlashAttnBwdSm80ISB_NS_24CollectiveEpilogueBwdGQAIS6_fSA_Li256ELb1ELb1EEENS_25SingleTileBwdLPTSchedulerILb1ELi128ELb1EEEE13SharedStorageENS1_6TensorINS1_11ArrayEngineIfLm32EEENS1_6LayoutINS2_IJNS2_IJNS3_ILi2EEESO_EEESO_NS3_ILi4EEEEEENS2_IJNS2_IJNS3_ILi1EEESO_EEESQ_NS3_ILi8EEEEEEEEEEEEbRKNSB_6ParamsERT0_S12_iNS2_IJiiiEEERT_ENKUliT_E_clIZSC_ISJ_SX_EbS10_S12_S12_iS13_S15_EUlRS16_iE_EEDaiS16_ENKUlvE1_clEv)
$_ZN7cutlass13device_kernelIN5flash19enable_sm80_to_sm89INS1_16FlashAttnBwdSm80INS1_25CollectiveMainloopBwdSm80ILi2ELi2EN4cute5tupleIJNS5_1CILi128EEES8_NS7_ILi64EEEEEENS_10bfloat16_tEfNS_4arch4Sm80ELb1ELb0ELb1ELb1ELb1ELb0ELb0ELb0ELi2ELi4ELi4ELi4ELb0EEENS1_24CollectiveEpilogueBwdGQAISA_fSD_Li256ELb1ELb1EEENS1_25SingleTileBwdLPTSchedulerILb1ELi128ELb1EEEEEEEEEvNT_6ParamsE$_ZZZN5flash25CollectiveMainloopBwdSm80ILi2ELi2EN4cute5tupleIJNS1_1CILi128EEES4_NS3_ILi64EEEEEEN7cutlass10bfloat16_tEfNS7_4arch4Sm80ELb1ELb0ELb1ELb1ELb1ELb0ELb0ELb0ELi2ELi4ELi4ELi4ELb0EE3mmaINS_16FlashAttnBwdSm80ISB_NS_24CollectiveEpilogueBwdGQAIS6_fSA_Li256ELb1ELb1EEENS_25SingleTileBwdLPTSchedulerILb1ELi128ELb1EEEE13SharedStorageENS1_6TensorINS1_11ArrayEngineIfLm32EEENS1_6LayoutINS2_IJNS2_IJNS3_ILi2EEESO_EEESO_NS3_ILi4EEEEEENS2_IJNS2_IJNS3_ILi1EEESO_EEESQ_NS3_ILi8EEEEEEEEEEEEbRKNSB_6ParamsERT0_S12_iNS2_IJiiiEEERT_ENKUliT_E_clIZSC_ISJ_SX_EbS10_S12_S12_iS13_S15_EUlRS16_iE_EEDaiS16_ENKUlvE1_clEv:
[----:B------:R-:W-:-:S05]  /*67460*/  IADD3 R3, R7, -c[0x0][0x20], RZ ;  /* 0x8000080007037a10 */ /* 0x000fca0007ffe0ff */
[----:B------:R-:W-:-:S05]  /*67470*/  IMAD R3, R10, 0x4, R3 ;  /* 0x000000040a037824 */ /* 0x000fca00078e0203 */
[----:B------:R1:W5:Y:S02]  /*67480*/  LDL R4, [R3] ;  /* 0x0000000003047983 */ /* 0x0003640000100800 */
[----:B-1----:R-:W-:-:S04]  /*67490*/  MOV R3, 0x0 ;  /* 0x0000000000037802 */ /* 0x002fc80000000f00 */
[----:B------:R-:W-:Y:S05]  /*674a0*/  RET.REL.NODEC R2 `(_ZN7cutlass13device_kernelIN5flash19enable_sm80_to_sm89INS1_16FlashAttnBwdSm80INS1_25CollectiveMainloopBwdSm80ILi2ELi2EN4cute5tupleIJNS5_1CILi128EEES8_NS7_ILi64EEEEEENS_10bfloat16_tEfNS_4arch4Sm80ELb1ELb0ELb1ELb1ELb1ELb0ELb0ELb0ELi2ELi4ELi4ELi4ELb0EEENS1_24CollectiveEpilogueBwdGQAISA_fSD_Li256ELb1ELb1EEENS1_25SingleTileBwdLPTSchedulerILb1ELi128ELb1EEEEEEEEEvNT_6ParamsE) ;  /* 0xfff98b5002007950 */ /* 0x000fea0003c3ffff */
        .weak           $__internal_11_$__cuda_sm70_warpsync
        .type           $__internal_11_$__cuda_sm70_warpsync,@function
        .size           $__internal_11_$__cuda_sm70_warpsync,($_ZN7cutlass13device_kernelIN5flash19enable_sm80_to_sm89INS1_16FlashAttnBwdSm80INS1_25CollectiveMainloopBwdSm80ILi2ELi2EN4cute5tupleIJNS5_1CILi128EEES8_NS7_ILi64EEEEEENS_10bfloat16_tEfNS_4arch4Sm80ELb1ELb0ELb1ELb1ELb1ELb0ELb0ELb0ELi2ELi4ELi4ELi4ELb0EEENS1_24CollectiveEpilogueBwdGQAISA_fSD_Li256ELb1ELb1EEENS1_25SingleTileBwdLPTSchedulerILb1ELi128ELb1EEEEEEEEEvNT_6ParamsE$__fAtomicAdd - $__internal_11_$__cuda_sm70_warpsync)
$__internal_11_$__cuda_sm70_warpsync:
[----:B------:R-:W-:Y:S01]  /*674b0*/  MOV R5, 0x0 ;  /* 0x0000000000057802 */ /* 0x000fe20000000f00 */
[----:B------:R-:W-:Y:S04]  /*674c0*/  WARPSYNC R37 ;  /* 0x0000002500007348 */ /* 0x000fe80003800000 */
[----:B------:R-:W-:Y:S05]  /*674d0*/  RET.REL.NODEC R4 `(_ZN7cutlass13device_kernelIN5flash19enable_sm80_to_sm89INS1_16FlashAttnBwdSm80INS1_25CollectiveMainloopBwdSm80ILi2ELi2EN4cute5tupleIJNS5_1CILi128EEES8_NS7_ILi64EEEEEENS_10bfloat16_tEfNS_4arch4Sm80ELb1ELb0ELb1ELb1ELb1ELb0ELb0ELb0ELi2ELi4ELi4ELi4ELb0EEENS1_24CollectiveEpilogueBwdGQAISA_fSD_Li256ELb1ELb1EEENS1_25SingleTileBwdLPTSchedulerILb1ELi128ELb1EEEEEEEEEvNT_6ParamsE) ;  /* 0xfff98b2004007950 */ /* 0x000fea0003c3ffff */
        .type           $_ZN7cutlass13device_kernelIN5flash19enable_sm80_to_sm89INS1_16FlashAttnBwdSm80INS1_25CollectiveMainloopBwdSm80ILi2ELi2EN4cute5tupleIJNS5_1CILi128EEES8_NS7_ILi64EEEEEENS_10bfloat16_tEfNS_4arch4Sm80ELb1ELb0ELb1ELb1ELb1ELb0ELb0ELb0ELi2ELi4ELi4ELi4ELb0EEENS1_24CollectiveEpilogueBwdGQAISA_fSD_Li256ELb1ELb1EEENS1_25SingleTileBwdLPTSchedulerILb1ELi128ELb1EEEEEEEEEvNT_6ParamsE$__fAtomicAdd,@function
        .size           $_ZN7cutlass13device_kernelIN5flash19enable_sm80_to_sm89INS1_16FlashAttnBwdSm80INS1_25CollectiveMainloopBwdSm80ILi2ELi2EN4cute5tupleIJNS5_1CILi128EEES8_NS7_ILi64EEEEEENS_10bfloat16_tEfNS_4arch4Sm80ELb1ELb0ELb1ELb1ELb1ELb0ELb0ELb0ELi2ELi4ELi4ELi4ELb0EEENS1_24CollectiveEpilogueBwdGQAISA_fSD_Li256ELb1ELb1EEENS1_25SingleTileBwdLPTSchedulerILb1ELi128ELb1EEEEEEEEEvNT_6ParamsE$__fAtomicAdd,($_ZN7cutlass13device_kernelIN5flash19enable_sm80_to_sm89INS1_16FlashAttnBwdSm80INS1_25CollectiveMainloopBwdSm80ILi2ELi2EN4cute5tupleIJNS5_1CILi128EEES8_NS7_ILi64EEEEEENS_10bfloat16_tEfNS_4arch4Sm80ELb1ELb0ELb1ELb1ELb1ELb0ELb0ELb0ELi2ELi4ELi4ELi4ELb0EEENS1_24CollectiveEpilogueBwdGQAISA_fSD_Li256ELb1ELb1EEENS1_25SingleTileBwdLPTSchedulerILb1ELi128ELb1EEEEEEEEEvNT_6ParamsE$exp2f - $_ZN7cutlass13device_kernelIN5flash19enable_sm80_to_sm89INS1_16FlashAttnBwdSm80INS1_25CollectiveMainloopBwdSm80ILi2ELi2EN4cute5tupleIJNS5_1CILi128EEES8_NS7_ILi64EEEEEENS_10bfloat16_tEfNS_4arch4Sm80ELb1ELb0ELb1ELb1ELb1ELb0ELb0ELb0ELi2ELi4ELi4ELi4ELb0EEENS1_24CollectiveEpilogueBwdGQAISA_fSD_Li256ELb1ELb1EEENS1_25SingleTileBwdLPTSchedulerILb1ELi128ELb1EEEEEEEEEvNT_6ParamsE$__fAtomicAdd)
$_ZN7cutlass13device_kernelIN5flash19enable_sm80_to_sm89INS1_16FlashAttnBwdSm80INS1_25CollectiveMainloopBwdSm80ILi2ELi2EN4cute5tupleIJNS5_1CILi128EEES8_NS7_ILi64EEEEEENS_10bfloat16_tEfNS_4arch4Sm80ELb1ELb0ELb1ELb1ELb1ELb0ELb0ELb0ELi2ELi4ELi4ELi4ELb0EEENS1_24CollectiveEpilogueBwdGQAISA_fSD_Li256ELb1ELb1EEENS1_25SingleTileBwdLPTSchedulerILb1ELi128ELb1EEEEEEEEEvNT_6ParamsE$__fAtomicAdd:
[----:B------:R-:W-:Y:S02]  /*674e0*/  ULDC.64 UR8, c[0x0][0x118] ;  /* 0x0000460000087ab9 */ /* 0x000fe40000000a00 */
[----:B------:R-:W2:Y:S01]  /*674f0*/  ATOM.E.ADD.F32.FTZ.RN.STRONG.GPU P0, RZ, [R14.64], R5 ;  /* 0x000000050eff798a */ /* 0x000ea2000810e7c8 */
[----:B------:R-:W-:Y:S02]  /*67500*/  MOV R13, 0x0 ;  /* 0x00000000000d7802 */ /* 0x000fe40000000f00 */
[----:B------:R-:W-:-:S02]  /*67510*/  MOV R9, R5 ;  /* 0x0000000500097202 */ /* 0x000fc40000000f00 */
[----:B--2---:R-:W-:Y:S05]  /*67520*/  @P0 RET.REL.NODEC R12 `(_ZN7cutlass13device_kernelIN5flash19enable_sm80_to_sm89INS1_16FlashAttnBwdSm80INS1_25CollectiveMainloopBwdSm80ILi2ELi2EN4cute5tupleIJNS5_1CILi128EEES8_NS7_ILi64EEEEEENS_10bfloat16_tEfNS_4arch4Sm80ELb1ELb0ELb1ELb1ELb1ELb0ELb0ELb0ELi2ELi4ELi4ELi4ELb0EEENS1_24CollectiveEpilogueBwdGQAISA_fSD_Li256ELb1ELb1EEENS1_25SingleTileBwdLPTSchedulerILb1ELi128ELb1EEEEEEEEEvNT_6ParamsE) ;  /* 0xfff98ad00c000950 */ /* 0x004fea0003c3ffff */
[----:B------:R-:W1:Y:S02]  /*67530*/  QSPC.E.S P0, RZ, [R14] ;  /* 0x000000000eff73aa */ /* 0x000e640000000500 */
[----:B-1----:R-:W-:Y:S05]  /*67540*/  @!P0 BRA `(.L_x_3081) ;  /* 0x0000008000008947 */ /* 0x002fea0003800000 */
[----:B------:R-:W-:-:S05]  /*67550*/  LOP3.LUT R8, R14, 0xffffff, RZ, 0xc0, !PT ;  /* 0x00ffffff0e087812 */ /* 0x000fca00078ec0ff */
.L_x_3082:
[----:B------:R-:W1:Y:S02]  /*67560*/  LDS R4, [R8] ;  /* 0x0000000008047984 */ /* 0x000e640000000800 */
[----:B-1----:R-:W-:-:S06]  /*67570*/  FADD R5, R9, R4 ;  /* 0x0000000409057221 */ /* 0x002fcc0000000000 */
[----:B------:R-:W1:Y:S02]  /*67580*/  ATOMS.CAST.SPIN R5, [R8], R4, R5 ;  /* 0x000000040805738d */ /* 0x000e640001800005 */
[----:B-1----:R-:W-:-:S13]  /*67590*/  ISETP.EQ.U32.AND P0, PT, R5, 0x1, PT ;  /* 0x000000010500780c */ /* 0x002fda0003f02070 */
[----:B------:R-:W-:Y:S05]  /*675a0*/  @!P0 BRA `(.L_x_3082) ;  /* 0xffffffb000008947 */ /* 0x000fea000383ffff */
[----:B------:R-:W-:-:S04]  /*675b0*/  MOV R13, 0x0 ;  /* 0x00000000000d7802 */ /* 0x000fc80000000f00 */
[----:B------:R-:W-:Y:S05]  /*675c0*/  RET.REL.NODEC R12 `(_ZN7cutlass13device_kernelIN5flash19enable_sm80_to_sm89INS1_16FlashAttnBwdSm80INS1_25CollectiveMainloopBwdSm80ILi2ELi2EN4cute5tupleIJNS5_1CILi128EEES8_NS7_ILi64EEEEEENS_10bfloat16_tEfNS_4arch4Sm80ELb1ELb0ELb1ELb1ELb1ELb0ELb0ELb0ELi2ELi4ELi4ELi4ELb0EEENS1_24CollectiveEpilogueBwdGQAISA_fSD_Li256ELb1ELb1EEENS1_25SingleTileBwdLPTSchedulerILb1ELi128ELb1EEEEEEEEEvNT_6ParamsE) ;  /* 0xfff98a300c007950 */ /* 0x000fea0003c3ffff */
.L_x_3081:
[----:B------:R-:W2:Y:S01]  /*675d0*/  LD.E R4, [R14.64] ;  /* 0x000000080e047980 */ /* 0x000ea2000c101900 */
[----:B------:R-:W-:Y:S01]  /*675e0*/  MOV R13, 0x0 ;  /* 0x00000000000d7802 */ /* 0x000fe20000000f00 */
[----:B--2---:R-:W-:-:S05]  /*675f0*/  FADD R9, R9, R4 ;  /* 0x0000000409097221 */ /* 0x004fca0000000000 */
[----:B------:R1:W-:Y:S01]  /*67600*/  ST.E [R14.64], R9 ;  /* 0x000000090e007985 */ /* 0x0003e2000c101908 */
[----:B------:R-:W-:Y:S05]  /*67610*/  RET.REL.NODEC R12 `(_ZN7cutlass13device_kernelIN5flash19enable_sm80_to_sm89INS1_16FlashAttnBwdSm80INS1_25CollectiveMainloopBwdSm80ILi2ELi2EN4cute5tupleIJNS5_1CILi128EEES8_NS7_ILi64EEEEEENS_10bfloat16_tEfNS_4arch4Sm80ELb1ELb0ELb1ELb1ELb1ELb0ELb0ELb0ELi2ELi4ELi4ELi4ELb0EEENS1_24CollectiveEpilogueBwdGQAISA_fSD_Li256ELb1ELb1EEENS1_25SingleTileBwdLPTSchedulerILb1ELi128ELb1EEEEEEEEEvNT_6ParamsE) ;  /* 0xfff989e00c007950 */ /* 0x000fea0003c3ffff */
        .type           $_ZN7cutlass13device_kernelIN5flash19enable_sm80_to_sm89INS1_16FlashAttnBwdSm80INS1_25CollectiveMainloopBwdSm80ILi2ELi2EN4cute5tupleIJNS5_1CILi128EEES8_NS7_ILi64EEEEEENS_10bfloat16_tEfNS_4arch4Sm80ELb1ELb0ELb1ELb1ELb1ELb0ELb0ELb0ELi2ELi4ELi4ELi4ELb0EEENS1_24CollectiveEpilogueBwdGQAISA_fSD_Li256ELb1ELb1EEENS1_25SingleTileBwdLPTSchedulerILb1ELi128ELb1EEEEEEEEEvNT_6ParamsE$exp2f,@function
        .size           $_ZN7cutlass13device_kernelIN5flash19enable_sm80_to_sm89INS1_16FlashAttnBwdSm80INS1_25CollectiveMainloopBwdSm80ILi2ELi2EN4cute5tupleIJNS5_1CILi128EEES8_NS7_ILi64EEEEEENS_10bfloat16_tEfNS_4arch4Sm80ELb1ELb0ELb1ELb1ELb1ELb0ELb0ELb0ELi2ELi4ELi4ELi4ELb0EEENS1_24CollectiveEpilogueBwdGQAISA_fSD_Li256ELb1ELb1EEENS1_25SingleTileBwdLPTSchedulerILb1ELi128ELb1EEEEEEEEEvNT_6ParamsE$exp2f,($_ZN7cutlass13device_kernelIN5flash19enable_sm80_to_sm89INS1_16FlashAttnBwdSm80INS1_25CollectiveMainloopBwdSm80ILi2ELi2EN4cute5tupleIJNS5_1CILi128EEES8_NS7_ILi64EEEEEENS_10bfloat16_tEfNS_4arch4Sm80ELb1ELb0ELb1ELb1ELb1ELb0ELb0ELb0ELi2ELi4ELi4ELi4ELb0EEENS1_24CollectiveEpilogueBwdGQAISA_fSD_Li256ELb1ELb1EEENS1_25SingleTileBwdLPTSchedulerILb1ELi128ELb1EEEEEEEEEvNT_6ParamsE$min - $_ZN7cutlass13device_kernelIN5flash19enable_sm80_to_sm89INS1_16FlashAttnBwdSm80INS1_25CollectiveMainloopBwdSm80ILi2ELi2EN4cute5tupleIJNS5_1CILi128EEES8_NS7_ILi64EEEEEENS_10bfloat16_tEfNS_4arch4Sm80ELb1ELb0ELb1ELb1ELb1ELb0ELb0ELb0ELi2ELi4ELi4ELi4ELb0EEENS1_24CollectiveEpilogueBwdGQAISA_fSD_Li256ELb1ELb1EEENS1_25SingleTileBwdLPTSchedulerILb1ELi128ELb1EEEEEEEEEvNT_6ParamsE$exp2f)
$_ZN7cutlass13device_kernelIN5flash19enable_sm80_to_sm89INS1_16FlashAttnBwdSm80INS1_25CollectiveMainloopBwdSm80ILi2ELi2EN4cute5tupleIJNS5_1CILi128EEES8_NS7_ILi64EEEEEENS_10bfloat16_tEfNS_4arch4Sm80ELb1ELb0ELb1ELb1ELb1ELb0ELb0ELb0ELi2ELi4ELi4ELi4ELb0EEENS1_24CollectiveEpilogueBwdGQAISA_fSD_Li256ELb1ELb1EEENS1_25SingleTileBwdLPTSchedulerILb1ELi128ELb1EEEEEEEEEvNT_6ParamsE$exp2f:
[----:B------:R-:W1:Y:S01]  /*67620*/  MUFU.EX2 R6, R6 ;  /* 0x0000000600067308 */ /* 0x000e620000000800 */
[----:B------:R-:W-:-:S04]  /*67630*/  MOV R3, 0x0 ;  /* 0x0000000000037802 */ /* 0x000fc80000000f00 */
[----:B------:R-:W-:Y:S05]  /*67640*/  RET.REL.NODEC R2 `(_ZN7cutlass13device_kernelIN5flash19enable_sm80_to_sm89INS1_16FlashAttnBwdSm80INS1_25CollectiveMainloopBwdSm80ILi2ELi2EN4cute5tupleIJNS5_1CILi128EEES8_NS7_ILi64EEEEEENS_10bfloat16_tEfNS_4arch4Sm80ELb1ELb0ELb1ELb1ELb1ELb0ELb0ELb0ELi2ELi4ELi4ELi4ELb0EEENS1_24CollectiveEpilogueBwdGQAISA_fSD_Li256ELb1ELb1EEENS1_25SingleTileBwdLPTSchedulerILb1ELi128ELb1EEEEEEEEEvNT_6ParamsE) ;  /* 0xfff989b002007950 */ /* 0x000fea0003c3ffff */
        .type           $_ZN7cutlass13device_kernelIN5flash19enable_sm80_to_sm89INS1_16FlashAttnBwdSm80INS1_25CollectiveMainloopBwdSm80ILi2ELi2EN4cute5tupleIJNS5_1CILi128EEES8_NS7_ILi64EEEEEENS_10bfloat16_tEfNS_4arch4Sm80ELb1ELb0ELb1ELb1ELb1ELb0ELb0ELb0ELi2ELi4ELi4ELi4ELb0EEENS1_24CollectiveEpilogueBwdGQAISA_fSD_Li256ELb1ELb1EEENS1_25SingleTileBwdLPTSchedulerILb1ELi128ELb1EEEEEEEEEvNT_6ParamsE$min,@function
        .size           $_ZN7cutlass13device_kernelIN5flash19enable_sm80_to_sm89INS1_16FlashAttnBwdSm80INS1_25CollectiveMainloopBwdSm80ILi2ELi2EN4cute5tupleIJNS5_1CILi128EEES8_NS7_ILi64EEEEEENS_10bfloat16_tEfNS_4arch4Sm80ELb1ELb0ELb1ELb1ELb1ELb0ELb0ELb0ELi2ELi4ELi4ELi4ELb0EEENS1_24CollectiveEpilogueBwdGQAISA_fSD_Li256ELb1ELb1EEENS1_25SingleTileBwdLPTSchedulerILb1ELi128ELb1EEEEEEEEEvNT_6ParamsE$min,(.L_x_14435 - $_ZN7cutlass13device_kernelIN5flash19enable_sm80_to_sm89INS1_16FlashAttnBwdSm80INS1_25CollectiveMainloopBwdSm80ILi2ELi2EN4cute5tupleIJNS5_1CILi128EEES8_NS7_ILi64EEEEEENS_10bfloat16_tEfNS_4arch4Sm80ELb1ELb0ELb1ELb1ELb1ELb0ELb0ELb0ELi2ELi4ELi4ELi4ELb0EEENS1_24CollectiveEpilogueBwdGQAISA_fSD_Li256ELb1ELb1EEENS1_25SingleTileBwdLPTSchedulerILb1ELi128ELb1EEEEEEEEEvNT_6ParamsE$min)
$_ZN7cutlass13device_kernelIN5flash19enable_sm80_to_sm89INS1_16FlashAttnBwdSm80INS1_25CollectiveMainloopBwdSm80ILi2ELi2EN4cute5tupleIJNS5_1CILi128EEES8_NS7_ILi64EEEEEENS_10bfloat16_tEfNS_4arch4Sm80ELb1ELb0ELb1ELb1ELb1ELb0ELb0ELb0ELi2ELi4ELi4ELi4ELb0EEENS1_24CollectiveEpilogueBwdGQAISA_fSD_Li256ELb1ELb1EEENS1_25SingleTileBwdLPTSchedulerILb1ELi128ELb1EEEEEEEEEvNT_6ParamsE$min:
[----:B------:R-:W-:Y:S01]  /*67650*/  IMAD.MOV.U32 R8, RZ, RZ, R6 ;  /* 0x000000ffff087224 */ /* 0x000fe200078e0006 */
[----:B------:R-:W-:Y:S02]  /*67660*/  MOV R9, 0x0 ;  /* 0x0000000000097802 */ /* 0x000fe40000000f00 */
[----:B------:R-:W-:Y:S02]  /*67670*/  IMNMX R47, R3, R45, PT ;  /* 0x0000002d032f7217 */ /* 0x000fe40003800200 */
[----:B------:R-:W-:Y:S05]  /*67680*/  RET.REL.NODEC R8 `(_ZN7cutlass13device_kernelIN5flash19enable_sm80_to_sm89INS1_16FlashAttnBwdSm80INS1_25CollectiveMainloopBwdSm80ILi2ELi2EN4cute5tupleIJNS5_1CILi128EEES8_NS7_ILi64EEEEEENS_10bfloat16_tEfNS_4arch4Sm80ELb1ELb0ELb1ELb1ELb1ELb0ELb0ELb0ELi2ELi4ELi4ELi4ELb0EEENS1_24CollectiveEpilogueBwdGQAISA_fSD_Li256ELb1ELb1EEENS1_25SingleTileBwdLPTSchedulerILb1ELi128ELb1EEEEEEEEEvNT_6ParamsE) ;  /* 0xfff9897008007950 */ /* 0x000fea0003c3ffff */
.L_x_3083:
        /* <DEDUP_REMOVED lines=15> */
.L_x_14435:


//--------------------- .text._ZN7cutlass13device_kernelIN5flash22FlashAttnBwdPreprocessIN4cute5tupleIJNS3_1CILi128EEENS5_ILi64EEEEEENS_10bfloat16_tEfNS_4arch4Sm80ELb1ELb1EEEEEvNT_6ParamsE --------------------------
	.section	.text._ZN7cutlass13device_kernelIN5flash22FlashAttnBwdPreprocessIN4cute5tupleIJNS3_1CILi128EEENS5_ILi64EEEEEENS_10bfloat16_tEfNS_4arch4Sm80ELb1ELb1EEEEEvNT_6ParamsE,"ax",@progbits
	.sectioninfo	@"SHI_REGISTERS=64"
	.align	128
.text._ZN7cutlass13device_kernelIN5flash22FlashAttnBwdPreprocessIN4cute5tupleIJNS3_1CILi128EEENS5_ILi64EEEEEENS_10bfloat16_tEfNS_4arch4Sm80ELb1ELb1EEEEEvNT_6ParamsE:
        .type           _ZN7cutlass13device_kernelIN5flash22FlashAttnBwdPreprocessIN4cute5tupleIJNS3_1CILi128EEENS5_ILi64EEEEEENS_10bfloat16_tEfNS_4arch4Sm80ELb1ELb1EEEEEvNT_6ParamsE,@function
        .size           _ZN7cutlass13device_kernelIN5flash22FlashAttnBwdPreprocessIN4cute5tupleIJNS3_1CILi128EEENS5_ILi64EEEEEENS_10bfloat16_tEfNS_4arch4Sm80ELb1ELb1EEEEEvNT_6ParamsE,(.L_x_14835 - _ZN7cutlass13device_kernelIN5flash22FlashAttnBwdPreprocessIN4cute5tupleIJNS3_1CILi128EEENS5_ILi64EEEEEENS_10bfloat16_tEfNS_4arch4Sm80ELb1ELb1EEEEEvNT_6ParamsE)
        .other          _ZN7cutlass13device_kernelIN5flash22FlashAttnBwdPreprocessIN4cute5tupleIJNS3_1CILi128EEENS5_ILi64EEEEEENS_10bfloat16_tEfNS_4arch4Sm80ELb1ELb1EEEEEvNT_6ParamsE,@"STO_CUDA_ENTRY STV_DEFAULT"
_ZN7cutlass13device_kernelIN5flash22FlashAttnBwdPreprocessIN4cute5tupleIJNS3_1CILi128EEENS5_ILi64EEEEEENS_10bfloat16_tEfNS_4arch4Sm80ELb1ELb1EEEEEvNT_6ParamsE:
        /* <DEDUP_REMOVED lines=21> */
.L_x_3084:
[----:B0-----:R-:W0:Y:S01]  /*0150*/  S2R R4, SR_TID.X ;  /* 0x0000000000047919 */ /* 0x001e220000002100 */
[----:B------:R-:W-:-:S02]  /*0160*/  ISETP.NE.AND.EX P3, PT, RZ, c[0x0][0x244], PT, P3 ;  /* 0x00009100ff007a0c */ /* 0x000fc40003f65330 */
[----:B-----5:R-:W-:-:S13]  /*0170*/  ISETP.LE.AND P1, PT, R2, R7, PT ;  /* 0x000000070200720c */ /* 0x020fda0003f23270 */
[----:B------:R-:W-:Y:S05]  /*0180*/  @P3 EXIT P1 ;  /* 0x000000000000394d */ /* 0x000fea0000800000 */
[----:B------:R-:W1:Y:S01]  /*0190*/  S2R R6, SR_CTAID.Y ;  /* 0x0000000000067919 */ /* 0x000e620000002600 */
[----:B0-----:R-:W-:Y:S01]  /*01a0*/  SHF.R.S32.HI R9, RZ, 0x1f, R4 ;  /* 0x0000001fff097819 */ /* 0x001fe20000011404 */
[----:B------:R-:W-:Y:S01]  /*01b0*/  CS2R R44, SRZ ;  /* 0x00000000002c7805 */ /* 0x000fe2000001ff00 */
[----:B------:R-:W-:Y:S01]  /*01c0*/  IMAD.IADD R51, R2, 0x1, -R7 ;  /* 0x0000000102337824 */ /* 0x000fe200078e0a07 */
[--C-:B------:R-:W-:Y:S01]  /*01d0*/  @P0 SHF.R.S32.HI R45, RZ, 0x1f, R57.reuse ;  /* 0x0000001fff2d0819 */ /* 0x100fe20000011439 */
[----:B------:R-:W-:Y:S01]  /*01e0*/  @P0 IMAD.MOV.U32 R44, RZ, RZ, R57 ;  /* 0x000000ffff2c0224 */ /* 0x000fe200078e0039 */
[----:B------:R-:W-:Y:S02]  /*01f0*/  LEA.HI R9, R9, R4, RZ, 0x3 ;  /* 0x0000000409097211 */ /* 0x000fe400078f18ff */
[----:B------:R-:W-:Y:S02]  /*0200*/  SHF.R.S32.HI R43, RZ, 0x1f, R0 ;  /* 0x0000001fff2b7819 */ /* 0x000fe40000011400 */
[----:B------:R-:W-:-:S02]  /*0210*/  LOP3.LUT R55, R9, 0xfffffff8, RZ, 0xc0, !PT ;  /* 0xfffffff809377812 */ /* 0x000fc400078ec0ff */
[----:B------:R-:W-:Y:S02]  /*0220*/  SHF.R.S32.HI R41, RZ, 0x3, R9 ;  /* 0x00000003ff297819 */ /* 0x000fe40000011409 */
[----:B------:R-:W-:Y:S02]  /*0230*/  IADD3 R55, -R55, R4, RZ ;  /* 0x0000000437377210 */ /* 0x000fe40007ffe1ff */
[----:B------:R-:W-:Y:S02]  /*0240*/  IADD3 R58, R41, 0x20, RZ ;  /* 0x00000020293a7810 */ /* 0x000fe40007ffe0ff */
[----:B------:R-:W-:Y:S02]  /*0250*/  SHF.L.U32 R10, R55, 0x3, RZ ;  /* 0x00000003370a7819 */ /* 0x000fe400000006ff */
[----:B------:R-:W-:Y:S02]  /*0260*/  SHF.R.S32.HI R42, RZ, 0x1f, R41 ;  /* 0x0000001fff2a7819 */ /* 0x000fe40000011429 */
[----:B------:R-:W-:-:S02]  /*0270*/  ISETP.GE.AND P1, PT, R10, c[0x0][0x16c], PT ;  /* 0x00005b000a007a0c */ /* 0x000fc40003f26270 */
[----:B-1----:R-:W-:Y:S02]  /*0280*/  SHF.R.S32.HI R40, RZ, 0x1f, R6 ;  /* 0x0000001fff287819 */ /* 0x002fe40000011406 */
[--C-:B------:R-:W-:Y:S02]  /*0290*/  SHF.R.S32.HI R11, RZ, 0x1f, R10.reuse ;  /* 0x0000001fff0b7819 */ /* 0x100fe4000001140a */
[C---:B------:R-:W-:Y:S01]  /*02a0*/  IADD3 R8, P5, R41.reuse, R44, RZ ;  /* 0x0000002c29087210 */ /* 0x040fe20007fbe0ff */
[----:B------:R-:W-:Y:S01]  /*02b0*/  IMAD R9, R40, c[0x0][0x1a0], RZ ;  /* 0x0000680028097a24 */ /* 0x000fe200078e02ff */
[-C--:B------:R-:W-:Y:S01]  /*02c0*/  ISETP.LT.AND P4, PT, R58, R51.reuse, !P1 ;  /* 0x000000333a00720c */ /* 0x080fe20004f81270 */
[----:B------:R-:W-:Y:S01]  /*02d0*/  IMAD R13, R40, c[0x0][0x180], RZ ;  /* 0x00006000280d7a24 */ /* 0x000fe200078e02ff */
[----:B------:R-:W-:Y:S01]  /*02e0*/  ISETP.GE.AND P2, PT, R41, R51, PT ;  /* 0x000000332900720c */ /* 0x000fe20003f46270 */
[C---:B------:R-:W-:Y:S01]  /*02f0*/  IMAD R15, R6.reuse, c[0x0][0x1a4], R9 ;  /* 0x00006900060f7a24 */ /* 0x040fe200078e0209 */
[----:B------:R-:W-:Y:S01]  /*0300*/  SEL R43, R43, RZ, !P3 ;  /* 0x000000ff2b2b7207 */ /* 0x000fe20005800000 */
[----:B------:R-:W-:Y:S01]  /*0310*/  IMAD R13, R6, c[0x0][0x184], R13 ;  /* 0x00006100060d7a24 */ /* 0x000fe200078e020d */
[----:B------:R-:W-:Y:S01]  /*0320*/  SEL R50, R0, RZ, !P3 ;  /* 0x000000ff00327207 */ /* 0x000fe20005800000 */
[----:B------:R-:W-:Y:S01]  /*0330*/  IMAD.WIDE.U32 R28, R6, c[0x0][0x180], R10 ;  /* 0x00006000061c7a25 */ /* 0x000fe200078e000a */
[----:B------:R-:W-:-:S02]  /*0340*/  IADD3 R56, R41, 0x40, RZ ;  /* 0x0000004029387810 */ /* 0x000fc40007ffe0ff */
[----:B------:R-:W-:Y:S01]  /*0350*/  IADD3 R54, R41, 0x60, RZ ;  /* 0x0000006029367810 */ /* 0x000fe20007ffe0ff */
[----:B------:R-:W-:Y:S01]  /*0360*/  IMAD.X R9, R42, 0x1, R45, P5 ;  /* 0x000000012a097824 */ /* 0x000fe200028e062d */
[----:B------:R-:W-:Y:S01]  /*0370*/  ISETP.LT.AND P5, PT, R10, c[0x0][0x16c], !P2 ;  /* 0x00005b000a007a0c */ /* 0x000fe200057a1270 */
[----:B------:R-:W-:Y:S02]  /*0380*/  IMAD.IADD R29, R29, 0x1, R13 ;  /* 0x000000011d1d7824 */ /* 0x000fe400078e020d */
[----:B------:R-:W-:-:S04]  /*0390*/  IMAD.WIDE R8, R5, 0x80, R8 ;  /* 0x0000008005087825 */ /* 0x000fc800078e0208 */
[----:B------:R-:W-:Y:S01]  /*03a0*/  IMAD.WIDE.U32 R12, R6, c[0x0][0x1a0], R10 ;  /* 0x00006800060c7a25 */ /* 0x000fe200078e000a */
[----:B------:R-:W-:-:S03]  /*03b0*/  @P4 IADD3 R17, P3, R8, 0x20, RZ ;  /* 0x0000002008114810 */ /* 0x000fc60007f7e0ff */
[----:B------:R-:W-:Y:S01]  /*03c0*/  IMAD R11, R43, c[0x0][0x188], RZ ;  /* 0x000062002b0b7a24 */ /* 0x000fe200078e02ff */
[----:B------:R-:W-:Y:S01]  /*03d0*/  IADD3 R13, R13, R15, RZ ;  /* 0x0000000f0d0d7210 */ /* 0x000fe20007ffe0ff */
[----:B------:R-:W-:Y:S02]  /*03e0*/  IMAD R15, R43, c[0x0][0x1a8], RZ ;  /* 0x00006a002b0f7a24 */ /* 0x000fe400078e02ff */
[----:B------:R-:W-:Y:S01]  /*03f0*/  @P4 IMAD.X R10, RZ, RZ, R9, P3 ;  /* 0x000000ffff0a4224 */ /* 0x000fe200018e0609 */
[----:B------:R-:W-:Y:S01]  /*0400*/  @P4 IADD3 R16, P3, R8, 0x20, RZ ;  /* 0x0000002008104810 */ /* 0x000fe20007f7e0ff */
[C---:B------:R-:W-:Y:S02]  /*0410*/  IMAD R11, R50.reuse, c[0x0][0x18c], R11 ;  /* 0x00006300320b7a24 */ /* 0x040fe400078e020b */
[C---:B------:R-:W-:Y:S01]  /*0420*/  IMAD R19, R50.reuse, c[0x0][0x1ac], R15 ;  /* 0x00006b0032137a24 */ /* 0x040fe200078e020f */
[----:B------:R-:W-:Y:S01]  /*0430*/  @P4 IADD3.X R18, RZ, R9, RZ, P3, !PT ;  /* 0x00000009ff124210 */ /* 0x000fe20001ffe4ff */
[----:B------:R-:W-:-:S04]  /*0440*/  IMAD.WIDE.U32 R28, R50, c[0x0][0x188], R28 ;  /* 0x00006200321c7a25 */ /* 0x000fc800078e001c */
[----:B------:R-:W-:-:S04]  /*0450*/  IMAD.WIDE.U32 R30, R50, c[0x0][0x1a8], R12 ;  /* 0x00006a00321e7a25 */ /* 0x000fc800078e000c */
[----:B------:R-:W-:Y:S01]  /*0460*/  @P4 IMAD R10, R10, c[0x0][0x178], RZ ;  /* 0x00005e000a0a4a24 */ /* 0x000fe200078e02ff */
[----:B------:R-:W-:Y:S01]  /*0470*/  IADD3 R31, R31, R19, RZ ;  /* 0x000000131f1f7210 */ /* 0x000fe20007ffe0ff */
[----:B------:R-:W-:Y:S02]  /*0480*/  @P5 IMAD R13, R9, c[0x0][0x198], RZ ;  /* 0x00006600090d5a24 */ /* 0x000fe400078e02ff */
[----:B------:R-:W-:Y:S02]  /*0490*/  IMAD.IADD R29, R29, 0x1, R11 ;  /* 0x000000011d1d7824 */ /* 0x000fe400078e020b */
[----:B------:R-:W-:Y:S02]  /*04a0*/  @P5 IMAD R15, R9, c[0x0][0x178], RZ ;  /* 0x00005e00090f5a24 */ /* 0x000fe400078e02ff */
[----:B------:R-:W-:Y:S02]  /*04b0*/  @P4 IMAD R21, R17, c[0x0][0x17c], R10 ;  /* 0x00005f0011154a24 */ /* 0x000fe400078e020a */
[----:B------:R-:W-:-:S02]  /*04c0*/  @P5 IMAD R23, R8, c[0x0][0x19c], R13 ;  /* 0x0000670008175a24 */ /* 0x000fc400078e020d */
[--C-:B------:R-:W-:Y:S02]  /*04d0*/  @P4 IMAD.MOV.U32 R10, RZ, RZ, R28.reuse ;  /* 0x000000ffff0a4224 */ /* 0x100fe400078e001c */
[----:B------:R-:W-:Y:S02]  /*04e0*/  @P4 IMAD.MOV.U32 R11, RZ, RZ, R29 ;  /* 0x000000ffff0b4224 */ /* 0x000fe400078e001d */
[C---:B------:R-:W-:Y:S02]  /*04f0*/  @P5 IMAD R19, R8.reuse, c[0x0][0x17c], R15 ;  /* 0x00005f0008135a24 */ /* 0x040fe400078e020f */
[----:B------:R-:W-:-:S04]  /*0500*/  @P5 IMAD.WIDE.U32 R12, R8, c[0x0][0x178], R28 ;  /* 0x00005e00080c5a25 */ /* 0x000fc800078e001c */
[----:B------:R-:W-:Y:S01]  /*0510*/  @P5 IMAD.WIDE.U32 R14, R8, c[0x0][0x198], R30 ;  /* 0x00006600080e5a25 */ /* 0x000fe200078e001e */
[----:B------:R-:W-:-:S03]  /*0520*/  @P5 LEA R26, P3, R12, c[0x0][0x160], 0x1 ;  /* 0x000058000c1a5a11 */ /* 0x000fc600078608ff */
[----:B------:R-:W-:Y:S01]  /*0530*/  @P4 IMAD.WIDE.U32 R10, R17, c[0x0][0x178], R10 ;  /* 0x00005e00110a4a25 */ /* 0x000fe200078e000a */
[----:B------:R-:W-:-:S03]  /*0540*/  @P5 LEA R24, P6, R14, c[0x0][0x190], 0x1 ;  /* 0x000064000e185a11 */ /* 0x000fc600078c08ff */
[----:B------:R-:W-:Y:S02]  /*0550*/  @P5 IMAD.IADD R17, R13, 0x1, R19 ;  /* 0x000000010d115824 */ /* 0x000fe400078e0213 */
[----:B------:R-:W-:Y:S02]  /*0560*/  @P5 IMAD.IADD R13, R15, 0x1, R23 ;  /* 0x000000010f0d5824 */ /* 0x000fe400078e0217 */
[----:B------:R-:W-:Y:S01]  /*0570*/  @P4 IMAD R15, R18, c[0x0][0x198], RZ ;  /* 0x00006600120f4a24 */ /* 0x000fe200078e02ff */
[----:B------:R-:W-:Y:S01]  /*0580*/  @P5 LEA.HI.X R27, R12, c[0x0][0x164], R17, 0x1, P3 ;  /* 0x000059000c1b5a11 */ /* 0x000fe200018f0c11 */
[----:B------:R-:W-:Y:S01]  /*0590*/  @P4 IMAD.IADD R11, R11, 0x1, R21 ;  /* 0x000000010b0b4824 */ /* 0x000fe200078e0215 */
[----:B------:R-:W-:Y:S01]  /*05a0*/  @P5 LEA.HI.X R25, R14, c[0x0][0x194], R13, 0x1, P6 ;  /* 0x000065000e195a11 */ /* 0x000fe200030f0c0d */
[----:B------:R-:W-:Y:S01]  /*05b0*/  @P4 IMAD.MOV.U32 R13, RZ, RZ, R31 ;  /* 0x000000ffff0d4224 */ /* 0x000fe200078e001f */
[----:B------:R-:W-:Y:S01]  /*05c0*/  @P4 MOV R12, R30 ;  /* 0x0000001e000c4202 */ /* 0x000fe20000000f00 */
[----:B------:R-:W-:Y:S01]  /*05d0*/  @P4 IMAD R15, R16, c[0x0][0x19c], R15 ;  /* 0x00006700100f4a24 */ /* 0x000fe200078e020f */
[----:B------:R-:W-:-:S02]  /*05e0*/  ISETP.LT.AND P3, PT, R56, R51, !P1 ;  /* 0x000000333800720c */ /* 0x000fc40004f61270 */
[----:B------:R-:W-:Y:S01]  /*05f0*/  @P4 LEA R34, P6, R10, c[0x0][0x160], 0x1 ;  /* 0x000058000a224a11 */ /* 0x000fe200078c08ff */
[----:B------:R-:W-:Y:S01]  /*0600*/  @P4 IMAD.WIDE.U32 R12, R16, c[0x0][0x198], R12 ;  /* 0x00006600100c4a25 */ /* 0x000fe200078e000c */
[----:B------:R-:W-:Y:S02]  /*0610*/  ISETP.LT.AND P1, PT, R54, R51, !P1 ;  /* 0x000000333600720c */ /* 0x000fe40004f21270 */
[----:B------:R-:W-:Y:S02]  /*0620*/  @P4 LEA.HI.X R35, R10, c[0x0][0x164], R11, 0x1, P6 ;  /* 0x000059000a234a11 */ /* 0x000fe400030f0c0b */
[----:B------:R-:W-:Y:S02]  /*0630*/  @P4 IADD3 R11, R13, R15, RZ ;  /* 0x0000000f0d0b4210 */ /* 0x000fe40007ffe0ff */
[----:B------:R-:W-:Y:S01]  /*0640*/  @P4 LEA R32, P6, R12, c[0x0][0x190], 0x1 ;  /* 0x000064000c204a11 */ /* 0x000fe200078c08ff */
[----:B------:R-:W-:-:S03]  /*0650*/  CS2R R14, SRZ ;  /* 0x00000000000e7805 */ /* 0x000fc6000001ff00 */
[----:B------:R-:W-:Y:S02]  /*0660*/  @P4 LEA.HI.X R33, R12, c[0x0][0x194], R11, 0x1, P6 ;  /* 0x000065000c214a11 */ /* 0x000fe400030f0c0b */
[----:B------:R-:W-:Y:S01]  /*0670*/  @P3 IADD3 R47, P6, R8, 0x40, RZ ;  /* 0x00000040082f3810 */ /* 0x000fe20007fde0ff */
[----:B------:R-:W-:Y:S01]  /*0680*/  CS2R R10, SRZ ;  /* 0x00000000000a7805 */ /* 0x000fe2000001ff00 */
[----:B------:R-:W-:-:S03]  /*0690*/  CS2R R12, SRZ ;  /* 0x00000000000c7805 */ /* 0x000fc6000001ff00 */
[--C-:B------:R-:W-:Y:S01]  /*06a0*/  @P3 IMAD.X R48, RZ, RZ, R9.reuse, P6 ;  /* 0x000000ffff303224 */ /* 0x100fe200030e0609 */
[C---:B------:R-:W-:Y:S01]  /*06b0*/  @P3 IADD3 R39, P6, R8.reuse, 0x40, RZ ;  /* 0x0000004008273810 */ /* 0x040fe20007fde0ff */
[----:B------:R-:W-:Y:S01]  /*06c0*/  CS2R R16, SRZ ;  /* 0x0000000000107805 */ /* 0x000fe2000001ff00 */
[----:B------:R-:W-:Y:S01]  /*06d0*/  CS2R R18, SRZ ;  /* 0x0000000000127805 */ /* 0x000fe2000001ff00 */
[----:B------:R-:W-:Y:S01]  /*06e0*/  CS2R R20, SRZ ;  /* 0x0000000000147805 */ /* 0x000fe2000001ff00 */
[----:B------:R-:W-:Y:S01]  /*06f0*/  CS2R R22, SRZ ;  /* 0x0000000000167805 */ /* 0x000fe2000001ff00 */
[----:B------:R-:W-:Y:S01]  /*0700*/  @P3 IMAD.X R49, RZ, RZ, R9, P6 ;  /* 0x000000ffff313224 */ /* 0x000fe200030e0609 */
[C---:B------:R-:W-:Y:S01]  /*0710*/  @P1 IADD3 R37, P6, R8.reuse, 0x60, RZ ;  /* 0x0000006008251810 */ /* 0x040fe20007fde0ff */
[----:B------:R0:W2:Y:S03]  /*0720*/  @P5 LDG.E.128 R12, [R24.64] ;  /* 0x00000004180c5981 */ /* 0x0000a6000c1e1d00 */
[----:B------:R-:W-:Y:S01]  /*0730*/  @P1 IADD3.X R46, RZ, R9, RZ, P6, !PT ;  /* 0x00000009ff2e1210 */ /* 0x000fe200037fe4ff */
[----:B------:R1:W3:Y:S01]  /*0740*/  @P4 LDG.E.128 R16, [R34.64] ;  /* 0x0000000422104981 */ /* 0x0002e2000c1e1d00 */
[----:B------:R-:W-:-:S03]  /*0750*/  @P1 IADD3 R36, P6, R8, 0x60, RZ ;  /* 0x0000006008241810 */ /* 0x000fc60007fde0ff */
[----:B------:R4:W3:Y:S02]  /*0760*/  @P4 LDG.E.128 R20, [R32.64] ;  /* 0x0000000420144981 */ /* 0x0008e4000c1e1d00 */
[----:B------:R-:W-:Y:S02]  /*0770*/  @P1 IMAD.X R38, RZ, RZ, R9, P6 ;  /* 0x000000ffff261224 */ /* 0x000fe400030e0609 */
[----:B------:R-:W-:-:S06]  /*0780*/  CS2R R8, SRZ ;  /* 0x0000000000087805 */ /* 0x000fcc000001ff00 */
[----:B------:R1:W3:Y:S01]  /*0790*/  @P5 LDG.E.128 R8, [R26.64] ;  /* 0x000000041a085981 */ /* 0x0002e2000c1e1d00 */
[----:B------:R-:W-:Y:S02]  /*07a0*/  @P3 IMAD R48, R48, c[0x0][0x178], RZ ;  /* 0x00005e0030303a24 */ /* 0x000fe400078e02ff */
[----:B0-----:R-:W-:Y:S02]  /*07b0*/  @P3 IMAD R24, R49, c[0x0][0x198], RZ ;  /* 0x0000660031183a24 */ /* 0x001fe400078e02ff */
[C---:B------:R-:W-:Y:S01]  /*07c0*/  @P3 IMAD R49, R47.reuse, c[0x0][0x17c], R48 ;  /* 0x00005f002f313a24 */ /* 0x040fe200078e0230 */
[----:B-1----:R-:W-:Y:S01]  /*07d0*/  @P3 MOV R27, R29 ;  /* 0x0000001d001b3202 */ /* 0x002fe20000000f00 */
[----:B------:R-:W-:Y:S02]  /*07e0*/  @P3 IMAD.MOV.U32 R26, RZ, RZ, R28 ;  /* 0x000000ffff1a3224 */ /* 0x000fe400078e001c */
[----:B------:R-:W-:Y:S02]  /*07f0*/  @P3 IMAD.MOV.U32 R25, RZ, RZ, R31 ;  /* 0x000000ffff193224 */ /* 0x000fe400078e001f */
[----:B------:R-:W-:-:S04]  /*0800*/  @P3 IMAD.WIDE.U32 R26, R47, c[0x0][0x178], R26 ;  /* 0x00005e002f1a3a25 */ /* 0x000fc800078e001a */
[C---:B------:R-:W-:Y:S02]  /*0810*/  @P3 IMAD R47, R39.reuse, c[0x0][0x19c], R24 ;  /* 0x00006700272f3a24 */ /* 0x040fe400078e0218 */
[----:B------:R-:W-:Y:S02]  /*0820*/  @P3 IMAD.MOV.U32 R24, RZ, RZ, R30 ;  /* 0x000000ffff183224 */ /* 0x000fe400078e001e */
[----:B------:R-:W-:Y:S02]  /*0830*/  @P1 IMAD R46, R46, c[0x0][0x178], RZ ;  /* 0x00005e002e2e1a24 */ /* 0x000fe400078e02ff */
[----:B------:R-:W-:-:S04]  /*0840*/  @P3 IMAD.WIDE.U32 R24, R39, c[0x0][0x198], R24 ;  /* 0x0000660027183a25 */ /* 0x000fc800078e0018 */
[----:B------:R-:W-:Y:S02]  /*0850*/  @P1 IMAD R53, R38, c[0x0][0x198], RZ ;  /* 0x0000660026351a24 */ /* 0x000fe400078e02ff */
[C---:B------:R-:W-:Y:S02]  /*0860*/  @P1 IMAD R39, R37.reuse, c[0x0][0x17c], R46 ;  /* 0x00005f0025271a24 */ /* 0x040fe400078e022e */
[----:B------:R-:W-:Y:S01]  /*0870*/  @P1 IMAD.WIDE.U32 R28, R37, c[0x0][0x178], R28 ;  /* 0x00005e00251c1a25 */ /* 0x000fe200078e001c */
[----:B------:R-:W-:Y:S02]  /*0880*/  @P3 IADD3 R49, R27, R49, RZ ;  /* 0x000000311b313210 */ /* 0x000fe40007ffe0ff */
[----:B------:R-:W-:Y:S01]  /*0890*/  @P3 LEA R60, P4, R26, c[0x0][0x160], 0x1 ;  /* 0x000058001a3c3a11 */ /* 0x000fe200078808ff */
[----:B------:R-:W-:Y:S01]  /*08a0*/  @P1 IMAD R35, R36, c[0x0][0x19c], R53 ;  /* 0x0000670024231a24 */ /* 0x000fe200078e0235 */
[----:B------:R-:W-:Y:S01]  /*08b0*/  @P3 LEA R52, P6, R24, c[0x0][0x190], 0x1 ;  /* 0x0000640018343a11 */ /* 0x000fe200078c08ff */
[----:B------:R-:W-:-:S02]  /*08c0*/  @P3 IMAD.IADD R47, R25, 0x1, R47 ;  /* 0x00000001192f3824 */ /* 0x000fc400078e022f */
[----:B----4-:R-:W-:Y:S01]  /*08d0*/  @P1 IMAD.WIDE.U32 R32, R36, c[0x0][0x198], R30 ;  /* 0x0000660024201a25 */ /* 0x010fe200078e001e */
[----:B------:R-:W-:-:S03]  /*08e0*/  @P1 LEA R46, P5, R28, c[0x0][0x160], 0x1 ;  /* 0x000058001c2e1a11 */ /* 0x000fc600078a08ff */
[----:B------:R-:W-:Y:S01]  /*08f0*/  @P1 IMAD.IADD R25, R29, 0x1, R39 ;  /* 0x000000011d191824 */ /* 0x000fe200078e0227 */
[----:B------:R-:W-:Y:S02]  /*0900*/  @P3 LEA.HI.X R61, R26, c[0x0][0x164], R49, 0x1, P4 ;  /* 0x000059001a3d3a11 */ /* 0x000fe400020f0c31 */
[----:B------:R-:W-:Y:S02]  /*0910*/  @P3 LEA.HI.X R53, R24, c[0x0][0x194], R47, 0x1, P6 ;  /* 0x0000650018353a11 */ /* 0x000fe400030f0c2f */
[----:B------:R-:W-:Y:S02]  /*0920*/  @P1 IADD3 R35, R33, R35, RZ ;  /* 0x0000002321231210 */ /* 0x000fe40007ffe0ff */
[----:B------:R-:W-:Y:S01]  /*0930*/  @P1 LEA R48, P4, R32, c[0x0][0x190], 0x1 ;  /* 0x0000640020301a11 */ /* 0x000fe200078808ff */
[----:B------:R-:W-:Y:S01]  /*0940*/  CS2R R26, SRZ ;  /* 0x00000000001a7805 */ /* 0x000fe2000001ff00 */
[----:B------:R-:W-:Y:S01]  /*0950*/  @P1 LEA.HI.X R47, R28, c[0x0][0x164], R25, 0x1, P5 ;  /* 0x000059001c2f1a11 */ /* 0x000fe200028f0c19 */
[----:B------:R-:W-:Y:S01]  /*0960*/  CS2R R30, SRZ ;  /* 0x00000000001e7805 */ /* 0x000fe2000001ff00 */
[----:B------:R-:W-:Y:S01]  /*0970*/  CS2R R24, SRZ ;  /* 0x0000000000187805 */ /* 0x000fe2000001ff00 */
[----:B------:R-:W-:Y:S01]  /*0980*/  CS2R R28, SRZ ;  /* 0x00000000001c7805 */ /* 0x000fe2000001ff00 */
[----:B------:R-:W-:Y:S01]  /*0990*/  @P1 LEA.HI.X R49, R32, c[0x0][0x194], R35, 0x1, P4 ;  /* 0x0000650020311a11 */ /* 0x000fe200020f0c23 */
[----:B------:R-:W-:Y:S01]  /*09a0*/  CS2R R36, SRZ ;  /* 0x0000000000247805 */ /* 0x000fe2000001ff00 */
[----:B------:R-:W-:Y:S01]  /*09b0*/  CS2R R32, SRZ ;  /* 0x0000000000207805 */ /* 0x000fe2000001ff00 */
[----:B------:R-:W-:Y:S01]  /*09c0*/  CS2R R34, SRZ ;  /* 0x0000000000227805 */ /* 0x000fe2000001ff00 */
[----:B------:R-:W-:Y:S01]  /*09d0*/  CS2R R38, SRZ ;  /* 0x0000000000267805 */ /* 0x000fe2000001ff00 */
[----:B------:R3:W4:Y:S04]  /*09e0*/  @P3 LDG.E.128 R24, [R60.64] ;  /* 0x000000043c183981 */ /* 0x000728000c1e1d00 */
[----:B------:R0:W4:Y:S04]  /*09f0*/  @P3 LDG.E.128 R28, [R52.64] ;  /* 0x00000004341c3981 */ /* 0x000128000c1e1d00 */
        /* <DEDUP_REMOVED lines=8> */
[----:B------:R-:W-:-:S04]  /*0a80*/  @!P3 IMAD R53, R40, c[0x0][0x1e0], RZ ;  /* 0x000078002835ba24 */ /* 0x000fc800078e02ff */
[C---:B------:R-:W-:Y:S02]  /*0a90*/  @!P3 IMAD R53, R6.reuse, c[0x0][0x1e4], R53 ;  /* 0x000079000635ba24 */ /* 0x040fe400078e0235 */
[----:B------:R-:W-:-:S04]  /*0aa0*/  @!P3 IMAD.WIDE.U32 R44, R6, c[0x0][0x1e0], R44 ;  /* 0x00007800062cba25 */ /* 0x000fc800078e002c */
[----:B-1----:R-:W-:Y:S02]  /*0ab0*/  @!P3 IMAD.IADD R47, R45, 0x1, R53 ;  /* 0x000000012d2fb824 */ /* 0x002fe400078e0235 */
[----:B------:R-:W-:Y:S02]  /*0ac0*/  @!P3 IMAD R45, R43, c[0x0][0x1e8], RZ ;  /* 0x00007a002b2dba24 */ /* 0x000fe400078e02ff */
[----:B------:R-:W-:Y:S02]  /*0ad0*/  @!P3 IMAD.MOV.U32 R46, RZ, RZ, R44 ;  /* 0x000000ffff2eb224 */ /* 0x000fe400078e002c */
[C---:B------:R-:W-:Y:S02]  /*0ae0*/  @!P3 IMAD R45, R50.reuse, c[0x0][0x1ec], R45 ;  /* 0x00007b00322dba24 */ /* 0x040fe400078e022d */
[----:B------:R-:W-:-:S05]  /*0af0*/  @!P3 IMAD.WIDE.U32 R46, R50, c[0x0][0x1e8], R46 ;  /* 0x00007a00322eba25 */ /* 0x000fca00078e002e */
[----:B------:R-:W-:Y:S02]  /*0b00*/  @!P3 IADD3 R45, R47, R45, RZ ;  /* 0x0000002d2f2db210 */ /* 0x000fe40007ffe0ff */
[----:B------:R-:W-:-:S04]  /*0b10*/  @!P3 LEA R44, P4, R46, c[0x0][0x1d8], 0x2 ;  /* 0x000076002e2cba11 */ /* 0x000fc800078810ff */
[----:B------:R-:W-:Y:S01]  /*0b20*/  @!P3 LEA.HI.X R45, R46, c[0x0][0x1dc], R45, 0x2, P4 ;  /* 0x000077002e2dba11 */ /* 0x000fe200020f142d */
[----:B------:R-:W-:-:S06]  /*0b30*/  IMAD.MOV.U32 R52, RZ, RZ, 0x7f800000 ;  /* 0x7f800000ff347424 */ /* 0x000fcc00078e00ff */
[----:B------:R0:W5:Y:S01]  /*0b40*/  @!P3 LDG.E R52, [R44.64] ;  /* 0x000000042c34b981 */ /* 0x000162000c1e1900 */
[----:B------:R-:W-:Y:S02]  /*0b50*/  @P0 LEA R57, R0, R57, 0x7 ;  /* 0x0000003900390211 */ /* 0x000fe400078e38ff */
[C---:B--2---:R-:W-:Y:S02]  /*0b60*/  LOP3.LUT R59, R12.reuse, 0xffff0000, RZ, 0xc0, !PT ;  /* 0xffff00000c3b7812 */ /* 0x044fe400078ec0ff */
[----:B------:R-:W-:Y:S02]  /*0b70*/  SHF.L.U32 R53, R12, 0x10, RZ ;  /* 0x000000100c357819 */ /* 0x000fe400000006ff */
[----:B---3--:R-:W-:Y:S02]  /*0b80*/  LOP3.LUT R61, R16, 0xffff0000, RZ, 0xc0, !PT ;  /* 0xffff0000103d7812 */ /* 0x008fe400078ec0ff */
[----:B------:R-:W-:Y:S01]  /*0b90*/  LOP3.LUT R60, R20, 0xffff0000, RZ, 0xc0, !PT ;  /* 0xffff0000143c7812 */ /* 0x000fe200078ec0ff */
[----:B------:R-:W-:-:S02]  /*0ba0*/  IMAD.U32 R16, R16, 0x10000, RZ ;  /* 0x0001000010107824 */ /* 0x000fc400078e00ff */
[C---:B------:R-:W-:Y:S01]  /*0bb0*/  IMAD.U32 R46, R8.reuse, 0x10000, RZ ;  /* 0x00010000082e7824 */ /* 0x040fe200078e00ff */
[----:B------:R-:W-:Y:S01]  /*0bc0*/  LOP3.LUT R8, R8, 0xffff0000, RZ, 0xc0, !PT ;  /* 0xffff000008087812 */ /* 0x000fe200078ec0ff */
[----:B------:R-:W-:Y:S01]  /*0bd0*/  FMUL.FTZ R60, R61, R60 ;  /* 0x0000003c3d3c7220 */ /* 0x000fe20000410000 */
[----:B------:R-:W-:-:S03]  /*0be0*/  SHF.L.U32 R47, R9, 0x10, RZ ;  /* 0x00000010092f7819 */ /* 0x000fc600000006ff */
[----:B------:R-:W-:Y:S02]  /*0bf0*/  FMUL.FTZ R8, R8, R59 ;  /* 0x0000003b08087220 */ /* 0x000fe40000410000 */
[----:B------:R-:W-:Y:S02]  /*0c00*/  IMAD.U32 R59, R20, 0x10000, RZ ;  /* 0x00010000143b7824 */ /* 0x000fe400078e00ff */
[----:B------:R-:W-:Y:S02]  /*0c10*/  IMAD.U32 R12, R13, 0x10000, RZ ;  /* 0x000100000d0c7824 */ /* 0x000fe400078e00ff */
        /* <DEDUP_REMOVED lines=10> */
[----:B------:R-:W-:-:S02]  /*0cc0*/  IMAD.U32 R9, R10, 0x10000, RZ ;  /* 0x000100000a097824 */ /* 0x000fc400078e00ff */
[----:B0-----:R-:W-:Y:S02]  /*0cd0*/  IMAD.U32 R44, R14, 0x10000, RZ ;  /* 0x000100000e2c7824 */ /* 0x001fe400078e00ff */
        /* <DEDUP_REMOVED lines=12> */
[----:B------:R-:W-:-:S02]  /*0da0*/  FFMA.FTZ R14, R49, R14, R44 ;  /* 0x0000000e310e7223 */ /* 0x000fc4000001002c */
[----:B------:R-:W-:Y:S02]  /*0db0*/  IMAD.U32 R8, R19, 0x10000, RZ ;  /* 0x0001000013087824 */ /* 0x000fe400078e00ff */
[----:B------:R-:W-:Y:S02]  /*0dc0*/  IMAD.U32 R13, R23, 0x10000, RZ ;  /* 0x00010000170d7824 */ /* 0x000fe400078e00ff */
[----:B------:R-:W-:Y:S01]  /*0dd0*/  FFMA.FTZ R9, R18, R9, R12 ;  /* 0x0000000912097223 */ /* 0x000fe2000001000c */
[----:B------:R-:W-:Y:S01]  /*0de0*/  LOP3.LUT R19, R19, 0xffff0000, RZ, 0xc0, !PT ;  /* 0xffff000013137812 */ /* 0x000fe200078ec0ff */
[----:B------:R-:W-:Y:S01]  /*0df0*/  FFMA.FTZ R14, R10, R45, R14 ;  /* 0x0000002d0a0e7223 */ /* 0x000fe2000001000e */
[----:B------:R-:W-:Y:S01]  /*0e00*/  LOP3.LUT R10, R23, 0xffff0000, RZ, 0xc0, !PT ;  /* 0xffff0000170a7812 */ /* 0x000fe200078ec0ff */
[----:B------:R-:W-:-:S04]  /*0e10*/  FFMA.FTZ R8, R8, R13, R9 ;  /* 0x0000000d08087223 */ /* 0x000fc80000010009 */
[----:B------:R-:W-:Y:S01]  /*0e20*/  FFMA.FTZ R8, R19, R10, R8 ;  /* 0x0000000a13087223 */ /* 0x000fe20000010008 */
[C---:B----4-:R-:W-:Y:S02]  /*0e30*/  SHF.L.U32 R17, R24.reuse, 0x10, RZ ;  /* 0x0000001018117819 */ /* 0x050fe400000006ff */
[----:B------:R-:W-:Y:S02]  /*0e40*/  LOP3.LUT R24, R24, 0xffff0000, RZ, 0xc0, !PT ;  /* 0xffff000018187812 */ /* 0x000fe400078ec0ff */
[C---:B------:R-:W-:Y:S02]  /*0e50*/  LOP3.LUT R19, R28.reuse, 0xffff0000, RZ, 0xc0, !PT ;  /* 0xffff00001c137812 */ /* 0x040fe400078ec0ff */
[----:B------:R-:W-:Y:S02]  /*0e60*/  SHF.L.U32 R20, R28, 0x10, RZ ;  /* 0x000000101c147819 */ /* 0x000fe400000006ff */
[----:B------:R-:W-:Y:S01]  /*0e70*/  LOP3.LUT R18, R32, 0xffff0000, RZ, 0xc0, !PT ;  /* 0xffff000020127812 */ /* 0x000fe200078ec0ff */
[----:B------:R-:W-:Y:S01]  /*0e80*/  FMUL.FTZ R24, R24, R19 ;  /* 0x0000001318187220 */ /* 0x000fe20000410000 */
[C---:B------:R-:W-:Y:S01]  /*0e90*/  LOP3.LUT R21, R36.reuse, 0xffff0000, RZ, 0xc0, !PT ;  /* 0xffff000024157812 */ /* 0x040fe200078ec0ff */
[----:B------:R-:W-:Y:S01]  /*0ea0*/  IMAD.U32 R19, R36, 0x10000, RZ ;  /* 0x0001000024137824 */ /* 0x000fe200078e00ff */
[----:B------:R-:W-:Y:S01]  /*0eb0*/  SHF.L.U32 R32, R32, 0x10, RZ ;  /* 0x0000001020207819 */ /* 0x000fe200000006ff */
[----:B------:R-:W-:-:S02]  /*0ec0*/  IMAD.U32 R16, R25, 0x10000, RZ ;  /* 0x0001000019107824 */ /* 0x000fc400078e00ff */
[----:B------:R-:W-:Y:S01]  /*0ed0*/  FMUL.FTZ R21, R18, R21 ;  /* 0x0000001512157220 */ /* 0x000fe20000410000 */
[----:B------:R-:W-:Y:S01]  /*0ee0*/  LOP3.LUT R11, R11, 0xffff0000, RZ, 0xc0, !PT ;  /* 0xffff00000b0b7812 */ /* 0x000fe200078ec0ff */
[----:B------:R-:W-:Y:S01]  /*0ef0*/  IMAD.U32 R23, R29, 0x10000, RZ ;  /* 0x000100001d177824 */ /* 0x000fe200078e00ff */
        /* <DEDUP_REMOVED lines=15> */
[----:B------:R-:W-:Y:S01]  /*0ff0*/  IMAD.U32 R17, R38, 0x10000, RZ ;  /* 0x0001000026117824 */ /* 0x000fe200078e00ff */
[----:B------:R-:W-:Y:S01]  /*1000*/  SHF.L.U32 R16, R34, 0x10, RZ ;  /* 0x0000001022107819 */ /* 0x000fe200000006ff */
[----:B------:R-:W-:Y:S01]  /*1010*/  FFMA.FTZ R18, R33, R20, R18 ;  /* 0x0000001421127223 */ /* 0x000fe20000010012 */
[----:B------:R-:W-:Y:S01]  /*1020*/  LOP3.LUT R26, R26, 0xffff0000, RZ, 0xc0, !PT ;  /* 0xffff00001a1a7812 */ /* 0x000fe200078ec0ff */
[----:B------:R-:W-:Y:S01]  /*1030*/  FFMA.FTZ R12, R12, R15, R22 ;  /* 0x0000000f0c0c7223 */ /* 0x000fe20000010016 */
[----:B------:R-:W-:Y:S01]  /*1040*/  LOP3.LUT R13, R30, 0xffff0000, RZ, 0xc0, !PT ;  /* 0xffff00001e0d7812 */ /* 0x000fe200078ec0ff */
[----:B------:R-:W-:Y:S01]  /*1050*/  FFMA.FTZ R16, R16, R17, R18 ;  /* 0x0000001110107223 */ /* 0x000fe20000010012 */
[----:B------:R-:W-:-:S02]  /*1060*/  LOP3.LUT R34, R34, 0xffff0000, RZ, 0xc0, !PT ;  /* 0xffff000022227812 */ /* 0x000fc400078ec0ff */
[----:B------:R-:W-:Y:S01]  /*1070*/  LOP3.LUT R15, R38, 0xffff0000, RZ, 0xc0, !PT ;  /* 0xffff0000260f7812 */ /* 0x000fe200078ec0ff */
[----:B------:R-:W-:Y:S02]  /*1080*/  IMAD.U32 R9, R27, 0x10000, RZ ;  /* 0x000100001b097824 */ /* 0x000fe400078e00ff */
[----:B------:R-:W-:Y:S02]  /*1090*/  IMAD.U32 R14, R31, 0x10000, RZ ;  /* 0x000100001f0e7824 */ /* 0x000fe400078e00ff */
[----:B------:R-:W-:Y:S01]  /*10a0*/  FFMA.FTZ R26, R26, R13, R12 ;  /* 0x0000000d1a1a7223 */ /* 0x000fe2000001000c */
[----:B------:R-:W-:Y:S01]  /*10b0*/  SHF.L.U32 R12, R35, 0x10, RZ ;  /* 0x00000010230c7819 */ /* 0x000fe200000006ff */
[----:B------:R-:W-:Y:S02]  /*10c0*/  IMAD.U32 R13, R39, 0x10000, RZ ;  /* 0x00010000270d7824 */ /* 0x000fe400078e00ff */
[----:B------:R-:W-:Y:S01]  /*10d0*/  FFMA.FTZ R15, R34, R15, R16 ;  /* 0x0000000f220f7223 */ /* 0x000fe20000010010 */
[----:B------:R-:W-:Y:S01]  /*10e0*/  LOP3.LUT R27, R27, 0xffff0000, RZ, 0xc0, !PT ;  /* 0xffff00001b1b7812 */ /* 0x000fe200078ec0ff */
[----:B------:R-:W-:Y:S01]  /*10f0*/  FFMA.FTZ R9, R9, R14, R26 ;  /* 0x0000000e09097223 */ /* 0x000fe2000001001a */
[----:B------:R-:W-:Y:S01]  /*1100*/  LOP3.LUT R10, R31, 0xffff0000, RZ, 0xc0, !PT ;  /* 0xffff00001f0a7812 */ /* 0x000fe200078ec0ff */
[----:B------:R-:W-:Y:S01]  /*1110*/  FFMA.FTZ R12, R12, R13, R15 ;  /* 0x0000000d0c0c7223 */ /* 0x000fe2000001000f */
[----:B------:R-:W-:-:S02]  /*1120*/  LOP3.LUT R35, R35, 0xffff0000, RZ, 0xc0, !PT ;  /* 0xffff000023237812 */ /* 0x000fc400078ec0ff */
[----:B------:R-:W-:Y:S01]  /*1130*/  LOP3.LUT R14, R39, 0xffff0000, RZ, 0xc0, !PT ;  /* 0xffff0000270e7812 */ /* 0x000fe200078ec0ff */
[----:B------:R-:W-:Y:S02]  /*1140*/  FFMA.FTZ R27, R27, R10, R9 ;  /* 0x0000000a1b1b7223 */ /* 0x000fe40000010009 */
[----:B------:R-:W0:Y:S02]  /*1150*/  SHFL.BFLY PT, R10, R11, 0x4, 0x1f ;  /* 0x0c801f000b0a7f89 */ /* 0x000e2400000e0000 */
[----:B------:R-:W-:Y:S02]  /*1160*/  FFMA.FTZ R35, R35, R14, R12 ;  /* 0x0000000e23237223 */ /* 0x000fe4000001000c */
[----:B------:R-:W1:Y:S04]  /*1170*/  SHFL.BFLY PT, R9, R8, 0x4, 0x1f ;  /* 0x0c801f0008097f89 */ /* 0x000e6800000e0000 */
[----:B------:R-:W2:Y:S04]  /*1180*/  SHFL.BFLY PT, R14, R27, 0x4, 0x1f ;  /* 0x0c801f001b0e7f89 */ /* 0x000ea800000e0000 */
[----:B------:R-:W3:Y:S01]  /*1190*/  SHFL.BFLY PT, R16, R35, 0x4, 0x1f ;  /* 0x0c801f0023107f89 */ /* 0x000ee200000e0000 */
[----:B0-----:R-:W-:-:S02]  /*11a0*/  FADD.FTZ R10, R11, R10 ;  /* 0x0000000a0b0a7221 */ /* 0x001fc40000010000 */
[----:B-1----:R-:W-:-:S03]  /*11b0*/  FADD.FTZ R12, R8, R9 ;  /* 0x00000009080c7221 */ /* 0x002fc60000010000 */
[----:B------:R-:W0:Y:S01]  /*11c0*/  SHFL.BFLY PT, R9, R10, 0x2, 0x1f ;  /* 0x0c401f000a097f89 */ /* 0x000e2200000e0000 */
[----:B--2---:R-:W-:Y:S02]  /*11d0*/  FADD.FTZ R14, R27, R14 ;  /* 0x0000000e1b0e7221 */ /* 0x004fe40000010000 */
[----:B---3--:R-:W-:Y:S01]  /*11e0*/  FADD.FTZ R16, R35, R16 ;  /* 0x0000001023107221 */ /* 0x008fe20000010000 */
[----:B------:R-:W1:Y:S04]  /*11f0*/  SHFL.BFLY PT, R13, R12, 0x2, 0x1f ;  /* 0x0c401f000c0d7f89 */ /* 0x000e6800000e0000 */
[----:B------:R-:W2:Y:S04]  /*1200*/  SHFL.BFLY PT, R11, R14, 0x2, 0x1f ;  /* 0x0c401f000e0b7f89 */ /* 0x000ea800000e0000 */
[----:B------:R-:W3:Y:S01]  /*1210*/  SHFL.BFLY PT, R17, R16, 0x2, 0x1f ;  /* 0x0c401f0010117f89 */ /* 0x000ee200000e0000 */
[----:B------:R-:W-:Y:S01]  /*1220*/  @P0 SHF.R.S32.HI R8, RZ, 0x1f, R57 ;  /* 0x0000001fff080819 */ /* 0x000fe20000011439 */
[----:B0-----:R-:W-:-:S03]  /*1230*/  FADD.FTZ R9, R10, R9 ;  /* 0x000000090a097221 */ /* 0x001fc60000010000 */
[----:B------:R-:W-:Y:S01]  /*1240*/  @P0 LEA.HI R57, R8, R57, RZ, 0x7 ;  /* 0x0000003908390211 */ /* 0x000fe200078f38ff */
[----:B-1----:R-:W-:Y:S02]  /*1250*/  FADD.FTZ R13, R12, R13 ;  /* 0x0000000d0c0d7221 */ /* 0x002fe40000010000 */
[----:B------:R-:W0:Y:S01]  /*1260*/  SHFL.BFLY PT, R12, R9, 0x1, 0x1f ;  /* 0x0c201f00090c7f89 */ /* 0x000e2200000e0000 */
[----:B--2---:R-:W-:Y:S02]  /*1270*/  FADD.FTZ R15, R14, R11 ;  /* 0x0000000b0e0f7221 */ /* 0x004fe40000010000 */
[----:B---3--:R-:W-:Y:S01]  /*1280*/  FADD.FTZ R17, R16, R17 ;  /* 0x0000001110117221 */ /* 0x008fe20000010000 */
[----:B------:R-:W1:Y:S01]  /*1290*/  SHFL.BFLY PT, R14, R13, 0x1, 0x1f ;  /* 0x0c201f000d0e7f89 */ /* 0x000e6200000e0000 */
[----:B------:R-:W-:-:S03]  /*12a0*/  IMAD.MOV.U32 R8, RZ, RZ, RZ ;  /* 0x000000ffff087224 */ /* 0x000fc600078e00ff */
[----:B------:R-:W2:Y:S04]  /*12b0*/  SHFL.BFLY PT, R16, R15, 0x1, 0x1f ;  /* 0x0c201f000f107f89 */ /* 0x000ea800000e0000 */
[----:B------:R-:W3:Y:S01]  /*12c0*/  SHFL.BFLY PT, R18, R17, 0x1, 0x1f ;  /* 0x0c201f0011127f89 */ /* 0x000ee200000e0000 */
[----:B------:R-:W-:Y:S01]  /*12d0*/  @P0 LOP3.LUT R8, R57, 0xffffff80, RZ, 0xc0, !PT ;  /* 0xffffff8039080812 */ /* 0x000fe200078ec0ff */
[----:B------:R-:W-:Y:S01]  /*12e0*/  IMAD.SHL.U32 R11, R5, 0x2000, RZ ;  /* 0x00002000050b7824 */ /* 0x000fe200078e00ff */
[----:B------:R-:W-:Y:S02]  /*12f0*/  SHF.L.U32 R19, R4, 0x2, RZ ;  /* 0x0000000204137819 */ /* 0x000fe400000006ff */
[----:B------:R-:W-:Y:S02]  /*1300*/  SHF.L.U32 R10, R8, 0x6, RZ ;  /* 0x00000006080a7819 */ /* 0x000fe400000006ff */
[----:B------:R-:W-:-:S02]  /*1310*/  ISETP.NE.AND P5, PT, R55, RZ, PT ;  /* 0x000000ff3700720c */ /* 0x000fc40003fa5270 */
[----:B------:R-:W-:Y:S02]  /*1320*/  SHF.R.S32.HI R20, RZ, 0x1f, R10 ;  /* 0x0000001fff147819 */ /* 0x000fe4000001140a */
[--C-:B------:R-:W-:Y:S02]  /*1330*/  IADD3 R10, P0, P3, R10, R19, R11.reuse ;  /* 0x000000130a0a7210 */ /* 0x100fe40007b1e00b */
[----:B------:R-:W-:Y:S02]  /*1340*/  SHF.R.S32.HI R11, RZ, 0x1f, R11 ;  /* 0x0000001fff0b7819 */ /* 0x000fe4000001140b */
[----:B------:R-:W-:Y:S01]  /*1350*/  SHF.R.S32.HI R19, RZ, 0x1f, R19 ;  /* 0x0000001fff137819 */ /* 0x000fe20000011413 */
[----:B------:R-:W-:Y:S03]  /*1360*/  BSSY B0, `(.L_x_3085) ;  /* 0x0000023000007945 */ /* 0x000fe60003800000 */
[----:B------:R-:W-:Y:S01]  /*1370*/  IADD3.X R11, R20, R19, R11, P0, P3 ;  /* 0x00000013140b7210 */ /* 0x000fe200007e640b */
[----:B0-----:R-:W-:-:S02]  /*1380*/  FADD.FTZ R19, R9, R12 ;  /* 0x0000000c09137221 */ /* 0x001fc40000010000 */
[----:B------:R-:W-:Y:S01]  /*1390*/  IMAD R9, R40, c[0x0][0x220], RZ ;  /* 0x0000880028097a24 */ /* 0x000fe200078e02ff */
[-C--:B------:R-:W-:Y:S01]  /*13a0*/  ISETP.GE.AND P4, PT, R58, R51.reuse, PT ;  /* 0x000000333a00720c */ /* 0x080fe20003f86270 */
[----:B-1----:R-:W-:Y:S01]  /*13b0*/  FADD.FTZ R20, R13, R14 ;  /* 0x0000000e0d147221 */ /* 0x002fe20000010000 */
[-C--:B------:R-:W-:Y:S01]  /*13c0*/  ISETP.GE.AND P3, PT, R56, R51.reuse, PT ;  /* 0x000000333800720c */ /* 0x080fe20003f66270 */
[----:B--2---:R-:W-:Y:S01]  /*13d0*/  FADD.FTZ R16, R15, R16 ;  /* 0x000000100f107221 */ /* 0x004fe20000010000 */
[----:B------:R-:W-:Y:S01]  /*13e0*/  ISETP.GE.AND P0, PT, R54, R51, PT ;  /* 0x000000333600720c */ /* 0x000fe20003f06270 */
[C---:B------:R-:W-:Y:S02]  /*13f0*/  IMAD R21, R6.reuse, c[0x0][0x224], R9 ;  /* 0x0000890006157a24 */ /* 0x040fe400078e0209 */
[----:B------:R-:W-:-:S04]  /*1400*/  IMAD.WIDE.U32 R10, R6, c[0x0][0x220], R10 ;  /* 0x00008800060a7a25 */ /* 0x000fc800078e000a */
[----:B---3--:R-:W-:Y:S01]  /*1410*/  FADD.FTZ R18, R17, R18 ;  /* 0x0000001211127221 */ /* 0x008fe20000010000 */
[----:B------:R-:W-:Y:S05]  /*1420*/  @P5 BRA `(.L_x_3086) ;  /* 0x0000016000005947 */ /* 0x000fea0003800000 */
[----:B------:R-:W-:Y:S01]  /*1430*/  SHF.R.S32.HI R14, RZ, 0x1f, R8 ;  /* 0x0000001fff0e7819 */ /* 0x000fe20000011408 */
[----:B------:R-:W-:Y:S01]  /*1440*/  IMAD R9, R40, c[0x0][0x1c8], RZ ;  /* 0x0000720028097a24 */ /* 0x000fe200078e02ff */
[C---:B------:R-:W-:Y:S02]  /*1450*/  IADD3 R12, P5, R7.reuse, R8, RZ ;  /* 0x00000008070c7210 */ /* 0x040fe40007fbe0ff */
[----:B------:R-:W-:Y:S01]  /*1460*/  FSEL R15, R20, RZ, !P4 ;  /* 0x000000ff140f7208 */ /* 0x000fe20006000000 */
[----:B------:R-:W-:Y:S01]  /*1470*/  IMAD R9, R6, c[0x0][0x1cc], R9 ;  /* 0x0000730006097a24 */ /* 0x000fe200078e0209 */
[----:B------:R-:W-:Y:S02]  /*1480*/  LEA.HI.X.SX32 R13, R7, R14, 0x1, P5 ;  /* 0x0000000e070d7211 */ /* 0x000fe400028f0eff */
[----:B------:R-:W-:-:S03]  /*1490*/  FSEL R17, R16, RZ, !P3 ;  /* 0x000000ff10117208 */ /* 0x000fc60005800000 */
[----:B------:R-:W-:-:S04]  /*14a0*/  IMAD.WIDE.U32 R12, R6, c[0x0][0x1c8], R12 ;  /* 0x00007200060c7a25 */ /* 0x000fc800078e000c */
[----:B------:R-:W-:Y:S02]  /*14b0*/  IMAD.IADD R13, R13, 0x1, R9 ;  /* 0x000000010d0d7824 */ /* 0x000fe400078e0209 */
[----:B------:R-:W-:Y:S02]  /*14c0*/  IMAD R9, R43, c[0x0][0x1d0], RZ ;  /* 0x000074002b097a24 */ /* 0x000fe400078e02ff */
[----:B------:R-:W-:-:S04]  /*14d0*/  IMAD.WIDE.U32 R12, R50, c[0x0][0x1d0], R12 ;  /* 0x00007400320c7a25 */ /* 0x000fc800078e000c */
[----:B------:R-:W-:Y:S01]  /*14e0*/  IMAD R9, R50, c[0x0][0x1d4], R9 ;  /* 0x0000750032097a24 */ /* 0x000fe200078e0209 */
[----:B------:R-:W-:-:S04]  /*14f0*/  IADD3 R41, P5, R41, R12, RZ ;  /* 0x0000000c29297210 */ /* 0x000fc80007fbe0ff */
[----:B------:R-:W-:Y:S02]  /*1500*/  IADD3.X R42, R42, R13, R9, P5, !PT ;  /* 0x0000000d2a2a7210 */ /* 0x000fe40002ffe409 */
[----:B------:R-:W-:Y:S02]  /*1510*/  LEA R12, P5, R41, c[0x0][0x1b0], 0x2 ;  /* 0x00006c00290c7a11 */ /* 0x000fe400078a10ff */
[----:B------:R-:W-:Y:S02]  /*1520*/  FSEL R9, R19, RZ, !P2 ;  /* 0x000000ff13097208 */ /* 0x000fe40005000000 */
[----:B------:R-:W-:Y:S02]  /*1530*/  LEA.HI.X R13, R41, c[0x0][0x1b4], R42, 0x2, P5 ;  /* 0x00006d00290d7a11 */ /* 0x000fe400028f142a */
[----:B------:R-:W-:-:S03]  /*1540*/  FSEL R19, R18, RZ, !P0 ;  /* 0x000000ff12137208 */ /* 0x000fc60004000000 */
[----:B------:R0:W-:Y:S04]  /*1550*/  STG.E [R12.64], R9 ;  /* 0x000000090c007986 */ /* 0x0001e8000c101904 */
[----:B------:R0:W-:Y:S04]  /*1560*/  STG.E [R12.64+0x80], R15 ;  /* 0x0000800f0c007986 */ /* 0x0001e8000c101904 */
[----:B------:R0:W-:Y:S04]  /*1570*/  STG.E [R12.64+0x100], R17 ;  /* 0x000100110c007986 */ /* 0x0001e8000c101904 */
[----:B------:R0:W-:Y:S02]  /*1580*/  STG.E [R12.64+0x180], R19 ;  /* 0x000180130c007986 */ /* 0x0001e4000c101904 */
.L_x_3086:
[----:B------:R-:W-:Y:S05]  /*1590*/  BSYNC B0 ;  /* 0x0000000000007941 */ /* 0x000fea0003800000 */
.L_x_3085:
        /* <DEDUP_REMOVED lines=18> */
[--C-:B------:R-:W-:Y:S01]  /*16c0*/  IADD3 R10, P1, P2, R8, R7, R4.reuse ;  /* 0x00000007080a7210 */ /* 0x100fe20007a3e004 */
[----:B------:R-:W-:Y:S01]  /*16d0*/  IMAD R43, R43, c[0x0][0x200], RZ ;  /* 0x000080002b2b7a24 */ /* 0x000fe200078e02ff */
[----:B------:R-:W-:Y:S01]  /*16e0*/  SHF.R.S32.HI R2, RZ, 0x1f, R7 ;  /* 0x0000001fff027819 */ /* 0x000fe20000011407 */
[----:B------:R-:W-:Y:S01]  /*16f0*/  IMAD R7, R40, c[0x0][0x1f8], RZ ;  /* 0x00007e0028077a24 */ /* 0x000fe200078e02ff */
[----:B------:R-:W-:Y:S02]  /*1700*/  SHF.R.S32.HI R9, RZ, 0x1f, R4 ;  /* 0x0000001fff097819 */ /* 0x000fe40000011404 */
[----:B------:R-:W-:Y:S01]  /*1710*/  SHF.R.S32.HI R8, RZ, 0x1f, R8 ;  /* 0x0000001fff087819 */ /* 0x000fe20000011408 */
[----:B------:R-:W-:-:S03]  /*1720*/  IMAD R7, R6, c[0x0][0x1fc], R7 ;  /* 0x00007f0006077a24 */ /* 0x000fc600078e0207 */
[----:B------:R-:W-:Y:S01]  /*1730*/  IADD3.X R11, R8, R2, R9, P1, P2 ;  /* 0x00000002080b7210 */ /* 0x000fe20000fe4409 */
[C---:B-----5:R-:W-:Y:S01]  /*1740*/  FMUL.FTZ R2, R52.reuse, 1.4426950216293334961 ;  /* 0x3fb8aa3b34027820 */ /* 0x060fe20000410000 */
        /* <DEDUP_REMOVED lines=10> */
.L_x_3088:
[----:B------:R-:W-:Y:S05]  /*17f0*/  BSYNC B0 ;  /* 0x0000000000007941 */ /* 0x000fea0003800000 */
.L_x_3087:
        /* <DEDUP_REMOVED lines=14> */
.L_x_3089:
        /* <DEDUP_REMOVED lines=10> */
.L_x_14835:


//--------------------- .nv.shared._ZN7cutlass13device_kernelIN5flash19enable_sm80_to_sm89INS1_16FlashAttnBwdSm80INS1_25CollectiveMainloopBwdSm80ILi2ELi2EN4cute5tupleIJNS5_1CILi64EEENS7_ILi128EEES8_EEENS_10bfloat16_tEfNS_4arch4Sm80ELb0ELb0ELb1ELb0ELb0ELb0ELb0ELb0ELi2ELi2ELi4ELi2ELb1EEENS1_21CollectiveEpilogueBwdISA_SB_SD_Li256ELb0ELb0ELi2EEENS1_19SingleTileSchedulerILb0ELb0ELb0ELi128EEEEEEEEEvNT_6ParamsE --------------------------
	.section	.nv.shared._ZN7cutlass13device_kernelIN5flash19enable_sm80_to_sm89INS1_16FlashAttnBwdSm80INS1_25CollectiveMainloopBwdSm80ILi2ELi2EN4cute5tupleIJNS5_1CILi64EEENS7_ILi128EEES8_EEENS_10bfloat16_tEfNS_4arch4Sm80ELb0ELb0ELb1ELb0ELb0ELb0ELb0ELb0ELi2ELi2ELi4ELi2ELb1EEENS1_21CollectiveEpilogueBwdISA_SB_SD_Li256ELb0ELb0ELi2EEENS1_19SingleTileSchedulerILb0ELb0ELb0ELi128EEEEEEEEEvNT_6ParamsE,"aw",@nobits
	.sectionflags	@""
	.align	16


//--------------------- .nv.global                --------------------------
	.section	.nv.global,"aw",@nobits
.nv.global:
	.type		_ZN73_INTERNAL_24fd9406_37_flash_bwd_hdim64_bf16_softcap_sm80_cu_8e232a79_33074cute1_E,@object
	.size		_ZN73_INTERNAL_24fd9406_37_flash_bwd_hdim64_bf16_softcap_sm80_cu_8e232a79_33074cute1_E,(_ZN73_INTERNAL_24fd9406_37_flash_bwd_hdim64_bf16_softcap_sm80_cu_8e232a79_33074cuda3std3__45__cpo6cbeginE - _ZN73_INTERNAL_24fd9406_37_flash_bwd_hdim64_bf16_softcap_sm80_cu_8e232a79_33074cute1_E)
_ZN73_INTERNAL_24fd9406_37_flash_bwd_hdim64_bf16_softcap_sm80_cu_8e232a79_33074cute1_E:
	.zero		1
	.type		_ZN73_INTERNAL_24fd9406_37_flash_bwd_hdim64_bf16_softcap_sm80_cu_8e232a79_33074cuda3std3__45__cpo6cbeginE,@object
	.size		_ZN73_INTERNAL_24fd9406_37_flash_bwd_hdim64_bf16_softcap_sm80_cu_8e232a79_33074cuda3std3__45__cpo6cbeginE,(_ZN73_INTERNAL_24fd9406_37_flash_bwd_hdim64_bf16_softcap_sm80_cu_8e232a79_33074cuda3std3__48in_placeE - _ZN73_INTERNAL_24fd9406_37_flash_bwd_hdim64_bf16_softcap_sm80_cu_8e232a79_33074cuda3std3__45__cpo6cbeginE)
_ZN73_INTERNAL_24fd9406_37_flash_bwd_hdim64_bf16_softcap_sm80_cu_8e232a79_33074cuda3std3__45__cpo6cbeginE:
	.zero		1
	.type		_ZN73_INTERNAL_24fd9406_37_flash_bwd_hdim64_bf16_softcap_sm80_cu_8e232a79_33074cuda3std3__48in_placeE,@object
	.size		_ZN73_INTERNAL_24fd9406_37_flash_bwd_hdim64_bf16_softcap_sm80_cu_8e232a79_33074cuda3std3__48in_placeE,(_ZN73_INTERNAL_24fd9406_37_flash_bwd_hdim64_bf16_softcap_sm80_cu_8e232a79_33074cuda3std6ranges3__45__cpo9iter_moveE - _ZN73_INTERNAL_24fd9406_37_flash_bwd_hdim64_bf16_softcap_sm80_cu_8e232a79_33074cuda3std3__48in_placeE)
_ZN73_INTERNAL_24fd9406_37_flash_bwd_hdim64_bf16_softcap_sm80_cu_8e232a79_33074cuda3std3__48in_placeE:
	.zero		1
	.type		_ZN73_INTERNAL_24fd9406_37_flash_bwd_hdim64_bf16_softcap_sm80_cu_8e232a79_33074cuda3std6ranges3__45__cpo9iter_moveE,@object
	.size		_ZN73_INTERNAL_24fd9406_37_flash_bwd_hdim64_bf16_softcap_sm80_cu_8e232a79_33074cuda3std6ranges3__45__cpo9iter_moveE,(_ZN73_INTERNAL_24fd9406_37_flash_bwd_hdim64_bf16_softcap_sm80_cu_8e232a79_33074cuda3std3__45__cpo5beginE - _ZN73_INTERNAL_24fd9406_37_flash_bwd_hdim64_bf16_softcap_sm80_cu_8e232a79_33074cuda3std6ranges3__45__cpo9iter_moveE)
_ZN73_INTERNAL_24fd9406_37_flash_bwd_hdim64_bf16_softcap_sm80_cu_8e232a79_33074cuda3std6ranges3__45__cpo9iter_moveE:
	.zero		1
	.type		_ZN73_INTERNAL_24fd9406_37_flash_bwd_hdim64_bf16_softcap_sm80_cu_8e232a79_33074cuda3std3__45__cpo5beginE,@object
	.size		_ZN73_INTERNAL_24fd9406_37_flash_bwd_hdim64_bf16_softcap_sm80_cu_8e232a79_33074cuda3std3__45__cpo5beginE,(_ZN73_INTERNAL_24fd9406_37_flash_bwd_hdim64_bf16_softcap_sm80_cu_8e232a79_33074cuda3std3__475_GLOBAL__N__24fd9406_37_flash_bwd_hdim64_bf16_softcap_sm80_cu_8e232a79_33076ignoreE - _ZN73_INTERNAL_24fd9406_37_flash_bwd_hdim64_bf16_softcap_sm80_cu_8e232a79_33074cuda3std3__45__cpo5beginE)
_ZN73_INTERNAL_24fd9406_37_flash_bwd_hdim64_bf16_softcap_sm80_cu_8e232a79_33074cuda3std3__45__cpo5beginE:
	.zero		1
	.type		_ZN73_INTERNAL_24fd9406_37_flash_bwd_hdim64_bf16_softcap_sm80_cu_8e232a79_33074cuda3std3__475_GLOBAL__N__24fd9406_37_flash_bwd_hdim64_bf16_softcap_sm80_cu_8e232a79_33076ignoreE,@object
	.size		_ZN73_INTERNAL_24fd9406_37_flash_bwd_hdim64_bf16_softcap_sm80_cu_8e232a79_33074cuda3std3__475_GLOBAL__N__24fd9406_37_flash_bwd_hdim64_bf16_softcap_sm80_cu_8e232a79_33076ignoreE,(_ZN73_INTERNAL_24fd9406_37_flash_bwd_hdim64_bf16_softcap_sm80_cu_8e232a79_33074cute7productE - _ZN73_INTERNAL_24fd9406_37_flash_bwd_hdim64_bf16_softcap_sm80_cu_8e232a79_33074cuda3std3__475_GLOBAL__N__24fd9406_37_flash_bwd_hdim64_bf16_softcap_sm80_cu_8e232a79_33076ignoreE)
_ZN73_INTERNAL_24fd9406_37_flash_bwd_hdim64_bf16_softcap_sm80_cu_8e232a79_33074cuda3std3__475_GLOBAL__N__24fd9406_37_flash_bwd_hdim64_bf16_softcap_sm80_cu_8e232a79_33076ignoreE:
	.zero		1
	.type		_ZN73_INTERNAL_24fd9406_37_flash_bwd_hdim64_bf16_softcap_sm80_cu_8e232a79_33074cute7productE,@object
	.size		_ZN73_INTERNAL_24fd9406_37_flash_bwd_hdim64_bf16_softcap_sm80_cu_8e232a79_33074cute7productE,(_ZN73_INTERNAL_24fd9406_37_flash_bwd_hdim64_bf16_softcap_sm80_cu_8e232a79_33074cuda3std3__45__cpo3endE - _ZN73_INTERNAL_24fd9406_37_flash_bwd_hdim64_bf16_softcap_sm80_cu_8e232a79_33074cute7productE)
_ZN73_INTERNAL_24fd9406_37_flash_bwd_hdim64_bf16_softcap_sm80_cu_8e232a79_33074cute7productE:
	.zero		1
	.type		_ZN73_INTERNAL_24fd9406_37_flash_bwd_hdim64_bf16_softcap_sm80_cu_8e232a79_33074cuda3std3__45__cpo3endE,@object
	.size		_ZN73_INTERNAL_24fd9406_37_flash_bwd_hdim64_bf16_softcap_sm80_cu_8e232a79_33074cuda3std3__45__cpo3endE,(_ZN73_INTERNAL_24fd9406_37_flash_bwd_hdim64_bf16_softcap_sm80_cu_8e232a79_33074cuda3std3__419piecewise_constructE - _ZN73_INTERNAL_24fd9406_37_flash_bwd_hdim64_bf16_softcap_sm80_cu_8e232a79_33074cuda3std3__45__cpo3endE)
_ZN73_INTERNAL_24fd9406_37_flash_bwd_hdim64_bf16_softcap_sm80_cu_8e232a79_33074cuda3std3__45__cpo3endE:
	.zero		1
	.type		_ZN73_INTERNAL_24fd9406_37_flash_bwd_hdim64_bf16_softcap_sm80_cu_8e232a79_33074cuda3std3__419piecewise_constructE,@object
	.size		_ZN73_INTERNAL_24fd9406_37_flash_bwd_hdim64_bf16_softcap_sm80_cu_8e232a79_33074cuda3std3__419piecewise_constructE,(_ZN73_INTERNAL_24fd9406_37_flash_bwd_hdim64_bf16_softcap_sm80_cu_8e232a79_33074cuda3std3__45__cpo4cendE - _ZN73_INTERNAL_24fd9406_37_flash_bwd_hdim64_bf16_softcap_sm80_cu_8e232a79_33074cuda3std3__419piecewise_constructE)
_ZN73_INTERNAL_24fd9406_37_flash_bwd_hdim64_bf16_softcap_sm80_cu_8e232a79_33074cuda3std3__419piecewise_constructE:
	.zero		1
	.type		_ZN73_INTERNAL_24fd9406_37_flash_bwd_hdim64_bf16_softcap_sm80_cu_8e232a79_33074cuda3std3__45__cpo4cendE,@object
	.size		_ZN73_INTERNAL_24fd9406_37_flash_bwd_hdim64_bf16_softcap_sm80_cu_8e232a79_33074cuda3std3__45__cpo4cendE,(_ZN73_INTERNAL_24fd9406_37_flash_bwd_hdim64_bf16_softcap_sm80_cu_8e232a79_33074cuda3std6ranges3__45__cpo4swapE - _ZN73_INTERNAL_24fd9406_37_flash_bwd_hdim64_bf16_softcap_sm80_cu_8e232a79_33074cuda3std3__45__cpo4cendE)
_ZN73_INTERNAL_24fd9406_37_flash_bwd_hdim64_bf16_softcap_sm80_cu_8e232a79_33074cuda3std3__45__cpo4cendE:
	.zero		1
	.type		_ZN73_INTERNAL_24fd9406_37_flash_bwd_hdim64_bf16_softcap_sm80_cu_8e232a79_33074cuda3std6ranges3__45__cpo4swapE,@object
	.size		_ZN73_INTERNAL_24fd9406_37_flash_bwd_hdim64_bf16_softcap_sm80_cu_8e232a79_33074cuda3std6ranges3__45__cpo4swapE,(.L_7 - _ZN73_INTERNAL_24fd9406_37_flash_bwd_hdim64_bf16_softcap_sm80_cu_8e232a79_33074cuda3std6ranges3__45__cpo4swapE)
_ZN73_INTERNAL_24fd9406_37_flash_bwd_hdim64_bf16_softcap_sm80_cu_8e232a79_33074cuda3std6ranges3__45__cpo4swapE:
	.zero		1
.L_7:


//--------------------- .nv.shared._ZN7cutlass13device_kernelIN5flash19enable_sm80_to_sm89INS1_16FlashAttnBwdSm80INS1_25CollectiveMainloopBwdSm80ILi2ELi2EN4cute5tupleIJNS5_1CILi64EEENS7_ILi128EEES8_EEENS_10bfloat16_tEfNS_4arch4Sm80ELb0ELb0ELb1ELb0ELb1ELb0ELb0ELb0ELi2ELi2ELi4ELi2ELb1EEENS1_21CollectiveEpilogueBwdISA_SB_SD_Li256ELb0ELb0ELi2EEENS1_19SingleTileSchedulerILb0ELb0ELb0ELi128EEEEEEEEEvNT_6ParamsE --------------------------
	.section	.nv.shared._ZN7cutlass13device_kernelIN5flash19enable_sm80_to_sm89INS1_16FlashAttnBwdSm80INS1_25CollectiveMainloopBwdSm80ILi2ELi2EN4cute5tupleIJNS5_1CILi64EEENS7_ILi128EEES8_EEENS_10bfloat16_tEfNS_4arch4Sm80ELb0ELb0ELb1ELb0ELb1ELb0ELb0ELb0ELi2ELi2ELi4ELi2ELb1EEENS1_21CollectiveEpilogueBwdISA_SB_SD_Li256ELb0ELb0ELi2EEENS1_19SingleTileSchedulerILb0ELb0ELb0ELi128EEEEEEEEEvNT_6ParamsE,"aw",@nobits
	.sectionflags	@""
	.align	16


//--------------------- .nv.shared._ZN7cutlass13device_kernelIN5flash19enable_sm80_to_sm89INS1_16FlashAttnBwdSm80INS1_25CollectiveMainloopBwdSm80ILi2ELi2EN4cute5tupleIJNS5_1CILi64EEENS7_ILi128EEES8_EEENS_10bfloat16_tEfNS_4arch4Sm80ELb0ELb0ELb1ELb0ELb0ELb0ELb0ELb0ELi2ELi2ELi4ELi2ELb1EEENS1_24CollectiveEpilogueBwdGQAISA_fSD_Li256ELb0ELb0EEENS1_19SingleTileSchedulerILb0ELb0ELb0ELi128EEEEEEEEEvNT_6ParamsE --------------------------
	.section	.nv.shared._ZN7cutlass13device_kernelIN5flash19enable_sm80_to_sm89INS1_16FlashAttnBwdSm80INS1_25CollectiveMainloopBwdSm80ILi2ELi2EN4cute5tupleIJNS5_1CILi64EEENS7_ILi128EEES8_EEENS_10bfloat16_tEfNS_4arch4Sm80ELb0ELb0ELb1ELb0ELb0ELb0ELb0ELb0ELi2ELi2ELi4ELi2ELb1EEENS1_24CollectiveEpilogueBwdGQAISA_fSD_Li256ELb0ELb0EEENS1_19SingleTileSchedulerILb0ELb0ELb0ELi128EEEEEEEEEvNT_6ParamsE,"aw",@nobits
	.sectionflags	@""
	.align	16


//--------------------- .nv.shared._ZN7cutlass13device_kernelIN5flash19enable_sm80_to_sm89INS1_16FlashAttnBwdSm80INS1_25CollectiveMainloopBwdSm80ILi2ELi2EN4cute5tupleIJNS5_1CILi64EEENS7_ILi128EEES8_EEENS_10bfloat16_tEfNS_4arch4Sm80ELb0ELb0ELb1ELb0ELb1ELb0ELb0ELb0ELi2ELi2ELi4ELi2ELb1EEENS1_24CollectiveEpilogueBwdGQAISA_fSD_Li256ELb0ELb1EEENS1_19SingleTileSchedulerILb0ELb0ELb0ELi128EEEEEEEEEvNT_6ParamsE --------------------------
	.section	.nv.shared._ZN7cutlass13device_kernelIN5flash19enable_sm80_to_sm89INS1_16FlashAttnBwdSm80INS1_25CollectiveMainloopBwdSm80ILi2ELi2EN4cute5tupleIJNS5_1CILi64EEENS7_ILi128EEES8_EEENS_10bfloat16_tEfNS_4arch4Sm80ELb0ELb0ELb1ELb0ELb1ELb0ELb0ELb0ELi2ELi2ELi4ELi2ELb1EEENS1_24CollectiveEpilogueBwdGQAISA_fSD_Li256ELb0ELb1EEENS1_19SingleTileSchedulerILb0ELb0ELb0ELi128EEEEEEEEEvNT_6ParamsE,"aw",@nobits
	.sectionflags	@""
	.align	16


//--------------------- .nv.shared._ZN7cutlass13device_kernelIN5flash19enable_sm80_to_sm89INS1_16FlashAttnBwdSm80INS1_25CollectiveMainloopBwdSm80ILi2ELi2EN4cute5tupleIJNS5_1CILi64EEENS7_ILi128EEES8_EEENS_10bfloat16_tEfNS_4arch4Sm80ELb0ELb0ELb1ELb1ELb0ELb0ELb0ELb0ELi2ELi2ELi4ELi2ELb1EEENS1_21CollectiveEpilogueBwdISA_SB_SD_Li256ELb1ELb0ELi2EEENS1_19SingleTileSchedulerILb1ELb0ELb0ELi128EEEEEEEEEvNT_6ParamsE --------------------------
	.section	.nv.shared._ZN7cutlass13device_kernelIN5flash19enable_sm80_to_sm89INS1_16FlashAttnBwdSm80INS1_25CollectiveMainloopBwdSm80ILi2ELi2EN4cute5tupleIJNS5_1CILi64EEENS7_ILi128EEES8_EEENS_10bfloat16_tEfNS_4arch4Sm80ELb0ELb0ELb1ELb1ELb0ELb0ELb0ELb0ELi2ELi2ELi4ELi2ELb1EEENS1_21CollectiveEpilogueBwdISA_SB_SD_Li256ELb1ELb0ELi2EEENS1_19SingleTileSchedulerILb1ELb0ELb0ELi128EEEEEEEEEvNT_6ParamsE,"aw",@nobits
	.sectionflags	@""
	.align	16


//--------------------- .nv.shared._ZN7cutlass13device_kernelIN5flash19enable_sm80_to_sm89INS1_16FlashAttnBwdSm80INS1_25CollectiveMainloopBwdSm80ILi2ELi2EN4cute5tupleIJNS5_1CILi64EEENS7_ILi128EEES8_EEENS_10bfloat16_tEfNS_4arch4Sm80ELb0ELb0ELb1ELb1ELb1ELb0ELb0ELb0ELi2ELi2ELi4ELi2ELb1EEENS1_21CollectiveEpilogueBwdISA_SB_SD_Li256ELb1ELb0ELi2EEENS1_19SingleTileSchedulerILb1ELb0ELb0ELi128EEEEEEEEEvNT_6ParamsE --------------------------
	.section	.nv.shared._ZN7cutlass13device_kernelIN5flash19enable_sm80_to_sm89INS1_16FlashAttnBwdSm80INS1_25CollectiveMainloopBwdSm80ILi2ELi2EN4cute5tupleIJNS5_1CILi64EEENS7_ILi128EEES8_EEENS_10bfloat16_tEfNS_4arch4Sm80ELb0ELb0ELb1ELb1ELb1ELb0ELb0ELb0ELi2ELi2ELi4ELi2ELb1EEENS1_21CollectiveEpilogueBwdISA_SB_SD_Li256ELb1ELb0ELi2EEENS1_19SingleTileSchedulerILb1ELb0ELb0ELi128EEEEEEEEEvNT_6ParamsE,"aw",@nobits
	.sectionflags	@""
	.align	16


//--------------------- .nv.shared._ZN7cutlass13device_kernelIN5flash19enable_sm80_to_sm89INS1_16FlashAttnBwdSm80INS1_25CollectiveMainloopBwdSm80ILi2ELi2EN4cute5tupleIJNS5_1CILi64EEENS7_ILi128EEES8_EEENS_10bfloat16_tEfNS_4arch4Sm80ELb0ELb0ELb1ELb1ELb0ELb0ELb0ELb0ELi2ELi2ELi4ELi2ELb1EEENS1_24CollectiveEpilogueBwdGQAISA_fSD_Li256ELb1ELb0EEENS1_19SingleTileSchedulerILb1ELb0ELb0ELi128EEEEEEEEEvNT_6ParamsE --------------------------
	.section	.nv.shared._ZN7cutlass13device_kernelIN5flash19enable_sm80_to_sm89INS1_16FlashAttnBwdSm80INS1_25CollectiveMainloopBwdSm80ILi2ELi2EN4cute5tupleIJNS5_1CILi64EEENS7_ILi128EEES8_EEENS_10bfloat16_tEfNS_4arch4Sm80ELb0ELb0ELb1ELb1ELb0ELb0ELb0ELb0ELi2ELi2ELi4ELi2ELb1EEENS1_24CollectiveEpilogueBwdGQAISA_fSD_Li256ELb1ELb0EEENS1_19SingleTileSchedulerILb1ELb0ELb0ELi128EEEEEEEEEvNT_6ParamsE,"aw",@nobits
	.sectionflags	@""
	.align	16


//--------------------- .nv.shared._ZN7cutlass13device_kernelIN5flash19enable_sm80_to_sm89INS1_16FlashAttnBwdSm80INS1_25CollectiveMainloopBwdSm80ILi2ELi2EN4cute5tupleIJNS5_1CILi64EEENS7_ILi128EEES8_EEENS_10bfloat16_tEfNS_4arch4Sm80ELb0ELb0ELb1ELb1ELb1ELb0ELb0ELb0ELi2ELi2ELi4ELi2ELb1EEENS1_24CollectiveEpilogueBwdGQAISA_fSD_Li256ELb1ELb1EEENS1_19SingleTileSchedulerILb1ELb0ELb0ELi128EEEEEEEEEvNT_6ParamsE --------------------------
	.section	.nv.shared._ZN7cutlass13device_kernelIN5flash19enable_sm80_to_sm89INS1_16FlashAttnBwdSm80INS1_25CollectiveMainloopBwdSm80ILi2ELi2EN4cute5tupleIJNS5_1CILi64EEENS7_ILi128EEES8_EEENS_10bfloat16_tEfNS_4arch4Sm80ELb0ELb0ELb1ELb1ELb1ELb0ELb0ELb0ELi2ELi2ELi4ELi2ELb1EEENS1_24CollectiveEpilogueBwdGQAISA_fSD_Li256ELb1ELb1EEENS1_19SingleTileSchedulerILb1ELb0ELb0ELi128EEEEEEEEEvNT_6ParamsE,"aw",@nobits
	.sectionflags	@""
	.align	16


//--------------------- .nv.shared._ZN7cutlass13device_kernelIN5flash19enable_sm80_to_sm89INS1_16FlashAttnBwdSm80INS1_25CollectiveMainloopBwdSm80ILi2ELi2EN4cute5tupleIJNS5_1CILi64EEENS7_ILi128EEES8_EEENS_10bfloat16_tEfNS_4arch4Sm80ELb0ELb1ELb1ELb0ELb0ELb0ELb0ELb0ELi2ELi2ELi4ELi2ELb1EEENS1_21CollectiveEpilogueBwdISA_SB_SD_Li256ELb0ELb0ELi2EEENS1_19SingleTileSchedulerILb0ELb0ELb0ELi128EEEEEEEEEvNT_6ParamsE --------------------------
	.section	.nv.shared._ZN7cutlass13device_kernelIN5flash19enable_sm80_to_sm89INS1_16FlashAttnBwdSm80INS1_25CollectiveMainloopBwdSm80ILi2ELi2EN4cute5tupleIJNS5_1CILi64EEENS7_ILi128EEES8_EEENS_10bfloat16_tEfNS_4arch4Sm80ELb0ELb1ELb1ELb0ELb0ELb0ELb0ELb0ELi2ELi2ELi4ELi2ELb1EEENS1_21CollectiveEpilogueBwdISA_SB_SD_Li256ELb0ELb0ELi2EEENS1_19SingleTileSchedulerILb0ELb0ELb0ELi128EEEEEEEEEvNT_6ParamsE,"aw",@nobits
	.sectionflags	@""
	.align	16


//--------------------- .nv.shared._ZN7cutlass13device_kernelIN5flash19enable_sm80_to_sm89INS1_16FlashAttnBwdSm80INS1_25CollectiveMainloopBwdSm80ILi2ELi2EN4cute5tupleIJNS5_1CILi64EEENS7_ILi128EEES8_EEENS_10bfloat16_tEfNS_4arch4Sm80ELb0ELb1ELb1ELb0ELb1ELb0ELb0ELb0ELi2ELi2ELi4ELi2ELb1EEENS1_21CollectiveEpilogueBwdISA_SB_SD_Li256ELb0ELb0ELi2EEENS1_19SingleTileSchedulerILb0ELb0ELb0ELi128EEEEEEEEEvNT_6ParamsE --------------------------
	.section	.nv.shared._ZN7cutlass13device_kernelIN5flash19enable_sm80_to_sm89INS1_16FlashAttnBwdSm80INS1_25CollectiveMainloopBwdSm80ILi2ELi2EN4cute5tupleIJNS5_1CILi64EEENS7_ILi128EEES8_EEENS_10bfloat16_tEfNS_4arch4Sm80ELb0ELb1ELb1ELb0ELb1ELb0ELb0ELb0ELi2ELi2ELi4ELi2ELb1EEENS1_21CollectiveEpilogueBwdISA_SB_SD_Li256ELb0ELb0ELi2EEENS1_19SingleTileSchedulerILb0ELb0ELb0ELi128EEEEEEEEEvNT_6ParamsE,"aw",@nobits
	.sectionflags	@""
	.align	16


//--------------------- .nv.shared._ZN7cutlass13device_kernelIN5flash19enable_sm80_to_sm89INS1_16FlashAttnBwdSm80INS1_25CollectiveMainloopBwdSm80ILi2ELi2EN4cute5tupleIJNS5_1CILi64EEENS7_ILi128EEES8_EEENS_10bfloat16_tEfNS_4arch4Sm80ELb0ELb1ELb1ELb0ELb0ELb0ELb0ELb0ELi2ELi2ELi4ELi2ELb1EEENS1_24CollectiveEpilogueBwdGQAISA_fSD_Li256ELb0ELb0EEENS1_19SingleTileSchedulerILb0ELb0ELb0ELi128EEEEEEEEEvNT_6ParamsE --------------------------
	.section	.nv.shared._ZN7cutlass13device_kernelIN5flash19enable_sm80_to_sm89INS1_16FlashAttnBwdSm80INS1_25CollectiveMainloopBwdSm80ILi2ELi2EN4cute5tupleIJNS5_1CILi64EEENS7_ILi128EEES8_EEENS_10bfloat16_tEfNS_4arch4Sm80ELb0ELb1ELb1ELb0ELb0ELb0ELb0ELb0ELi2ELi2ELi4ELi2ELb1EEENS1_24CollectiveEpilogueBwdGQAISA_fSD_Li256ELb0ELb0EEENS1_19SingleTileSchedulerILb0ELb0ELb0ELi128EEEEEEEEEvNT_6ParamsE,"aw",@nobits
	.sectionflags	@""
	.align	16


//--------------------- .nv.shared._ZN7cutlass13device_kernelIN5flash19enable_sm80_to_sm89INS1_16FlashAttnBwdSm80INS1_25CollectiveMainloopBwdSm80ILi2ELi2EN4cute5tupleIJNS5_1CILi64EEENS7_ILi128EEES8_EEENS_10bfloat16_tEfNS_4arch4Sm80ELb0ELb1ELb1ELb0ELb1ELb0ELb0ELb0ELi2ELi2ELi4ELi2ELb1EEENS1_24CollectiveEpilogueBwdGQAISA_fSD_Li256ELb0ELb1EEENS1_19SingleTileSchedulerILb0ELb0ELb0ELi128EEEEEEEEEvNT_6ParamsE --------------------------
	.section	.nv.shared._ZN7cutlass13device_kernelIN5flash19enable_sm80_to_sm89INS1_16FlashAttnBwdSm80INS1_25CollectiveMainloopBwdSm80ILi2ELi2EN4cute5tupleIJNS5_1CILi64EEENS7_ILi128EEES8_EEENS_10bfloat16_tEfNS_4arch4Sm80ELb0ELb1ELb1ELb0ELb1ELb0ELb0ELb0ELi2ELi2ELi4ELi2ELb1EEENS1_24CollectiveEpilogueBwdGQAISA_fSD_Li256ELb0ELb1EEENS1_19SingleTileSchedulerILb0ELb0ELb0ELi128EEEEEEEEEvNT_6ParamsE,"aw",@nobits
	.sectionflags	@""
	.align	16


//--------------------- .nv.shared._ZN7cutlass13device_kernelIN5flash19enable_sm80_to_sm89INS1_16FlashAttnBwdSm80INS1_25CollectiveMainloopBwdSm80ILi2ELi2EN4cute5tupleIJNS5_1CILi64EEENS7_ILi128EEES8_EEENS_10bfloat16_tEfNS_4arch4Sm80ELb0ELb1ELb1ELb1ELb0ELb0ELb0ELb0ELi2ELi2ELi4ELi2ELb1EEENS1_21CollectiveEpilogueBwdISA_SB_SD_Li256ELb1ELb0ELi2EEENS1_19SingleTileSchedulerILb1ELb0ELb0ELi128EEEEEEEEEvNT_6ParamsE --------------------------
	.section	.nv.shared._ZN7cutlass13device_kernelIN5flash19enable_sm80_to_sm89INS1_16FlashAttnBwdSm80INS1_25CollectiveMainloopBwdSm80ILi2ELi2EN4cute5tupleIJNS5_1CILi64EEENS7_ILi128EEES8_EEENS_10bfloat16_tEfNS_4arch4Sm80ELb0ELb1ELb1ELb1ELb0ELb0ELb0ELb0ELi2ELi2ELi4ELi2ELb1EEENS1_21CollectiveEpilogueBwdISA_SB_SD_Li256ELb1ELb0ELi2EEENS1_19SingleTileSchedulerILb1ELb0ELb0ELi128EEEEEEEEEvNT_6ParamsE,"aw",@nobits
	.sectionflags	@""
	.align	16


//--------------------- .nv.shared._ZN7cutlass13device_kernelIN5flash19enable_sm80_to_sm89INS1_16FlashAttnBwdSm80INS1_25CollectiveMainloopBwdSm80ILi2ELi2EN4cute5tupleIJNS5_1CILi64EEENS7_ILi128EEES8_EEENS_10bfloat16_tEfNS_4arch4Sm80ELb0ELb1ELb1ELb1ELb1ELb0ELb0ELb0ELi2ELi2ELi4ELi2ELb1EEENS1_21CollectiveEpilogueBwdISA_SB_SD_Li256ELb1ELb0ELi2EEENS1_19SingleTileSchedulerILb1ELb0ELb0ELi128EEEEEEEEEvNT_6ParamsE --------------------------
	.section	.nv.shared._ZN7cutlass13device_kernelIN5flash19enable_sm80_to_sm89INS1_16FlashAttnBwdSm80INS1_25CollectiveMainloopBwdSm80ILi2ELi2EN4cute5tupleIJNS5_1CILi64EEENS7_ILi128EEES8_EEENS_10bfloat16_tEfNS_4arch4Sm80ELb0ELb1ELb1ELb1ELb1ELb0ELb0ELb0ELi2ELi2ELi4ELi2ELb1EEENS1_21CollectiveEpilogueBwdISA_SB_SD_Li256ELb1ELb0ELi2EEENS1_19SingleTileSchedulerILb1ELb0ELb0ELi128EEEEEEEEEvNT_6ParamsE,"aw",@nobits
	.sectionflags	@""
	.align	16


//--------------------- .nv.shared._ZN7cutlass13device_kernelIN5flash19enable_sm80_to_sm89INS1_16FlashAttnBwdSm80INS1_25CollectiveMainloopBwdSm80ILi2ELi2EN4cute5tupleIJNS5_1CILi64EEENS7_ILi128EEES8_EEENS_10bfloat16_tEfNS_4arch4Sm80ELb0ELb1ELb1ELb1ELb0ELb0ELb0ELb0ELi2ELi2ELi4ELi2ELb1EEENS1_24CollectiveEpilogueBwdGQAISA_fSD_Li256ELb1ELb0EEENS1_19SingleTileSchedulerILb1ELb0ELb0ELi128EEEEEEEEEvNT_6ParamsE --------------------------
	.section	.nv.shared._ZN7cutlass13device_kernelIN5flash19enable_sm80_to_sm89INS1_16FlashAttnBwdSm80INS1_25CollectiveMainloopBwdSm80ILi2ELi2EN4cute5tupleIJNS5_1CILi64EEENS7_ILi128EEES8_EEENS_10bfloat16_tEfNS_4arch4Sm80ELb0ELb1ELb1ELb1ELb0ELb0ELb0ELb0ELi2ELi2ELi4ELi2ELb1EEENS1_24CollectiveEpilogueBwdGQAISA_fSD_Li256ELb1ELb0EEENS1_19SingleTileSchedulerILb1ELb0ELb0ELi128EEEEEEEEEvNT_6ParamsE,"aw",@nobits
	.sectionflags	@""
	.align	16


//--------------------- .nv.shared._ZN7cutlass13device_kernelIN5flash19enable_sm80_to_sm89INS1_16FlashAttnBwdSm80INS1_25CollectiveMainloopBwdSm80ILi2ELi2EN4cute5tupleIJNS5_1CILi64EEENS7_ILi128EEES8_EEENS_10bfloat16_tEfNS_4arch4Sm80ELb0ELb1ELb1ELb1ELb1ELb0ELb0ELb0ELi2ELi2ELi4ELi2ELb1EEENS1_24CollectiveEpilogueBwdGQAISA_fSD_Li256ELb1ELb1EEENS1_19SingleTileSchedulerILb1ELb0ELb0ELi128EEEEEEEEEvNT_6ParamsE --------------------------
	.section	.nv.shared._ZN7cutlass13device_kernelIN5flash19enable_sm80_to_sm89INS1_16FlashAttnBwdSm80INS1_25CollectiveMainloopBwdSm80ILi2ELi2EN4cute5tupleIJNS5_1CILi64EEENS7_ILi128EEES8_EEENS_10bfloat16_tEfNS_4arch4Sm80ELb0ELb1ELb1ELb1ELb1ELb0ELb0ELb0ELi2ELi2ELi4ELi2ELb1EEENS1_24CollectiveEpilogueBwdGQAISA_fSD_Li256ELb1ELb1EEENS1_19SingleTileSchedulerILb1ELb0ELb0ELi128EEEEEEEEEvNT_6ParamsE,"aw",@nobits
	.sectionflags	@""
	.align	16


//--------------------- .nv.shared._ZN7cutlass13device_kernelIN5flash19enable_sm80_to_sm89INS1_16FlashAttnBwdSm80INS1_25CollectiveMainloopBwdSm80ILi2ELi2EN4cute5tupleIJNS5_1CILi64EEENS7_ILi128EEES8_EEENS_10bfloat16_tEfNS_4arch4Sm80ELb1ELb0ELb1ELb0ELb0ELb0ELb0ELb0ELi2ELi2ELi4ELi2ELb1EEENS1_21CollectiveEpilogueBwdISA_SB_SD_Li256ELb0ELb0ELi2EEENS1_25SingleTileBwdLPTSchedulerILb0ELi128ELb0EEEEEEEEEvNT_6ParamsE --------------------------
	.section	.nv.shared._ZN7cutlass13device_kernelIN5flash19enable_sm80_to_sm89INS1_16FlashAttnBwdSm80INS1_25CollectiveMainloopBwdSm80ILi2ELi2EN4cute5tupleIJNS5_1CILi64EEENS7_ILi128EEES8_EEENS_10bfloat16_tEfNS_4arch4Sm80ELb1ELb0ELb1ELb0ELb0ELb0ELb0ELb0ELi2ELi2ELi4ELi2ELb1EEENS1_21CollectiveEpilogueBwdISA_SB_SD_Li256ELb0ELb0ELi2EEENS1_25SingleTileBwdLPTSchedulerILb0ELi128ELb0EEEEEEEEEvNT_6ParamsE,"aw",@nobits
	.sectionflags	@""
	.align	16


//--------------------- .nv.shared._ZN7cutlass13device_kernelIN5flash19enable_sm80_to_sm89INS1_16FlashAttnBwdSm80INS1_25CollectiveMainloopBwdSm80ILi2ELi2EN4cute5tupleIJNS5_1CILi64EEENS7_ILi128EEES8_EEENS_10bfloat16_tEfNS_4arch4Sm80ELb1ELb0ELb1ELb0ELb1ELb0ELb0ELb0ELi2ELi2ELi4ELi2ELb1EEENS1_21CollectiveEpilogueBwdISA_SB_SD_Li256ELb0ELb0ELi2EEENS1_25SingleTileBwdLPTSchedulerILb0ELi128ELb1EEEEEEEEEvNT_6ParamsE --------------------------
	.section	.nv.shared._ZN7cutlass13device_kernelIN5flash19enable_sm80_to_sm89INS1_16FlashAttnBwdSm80INS1_25CollectiveMainloopBwdSm80ILi2ELi2EN4cute5tupleIJNS5_1CILi64EEENS7_ILi128EEES8_EEENS_10bfloat16_tEfNS_4arch4Sm80ELb1ELb0ELb1ELb0ELb1ELb0ELb0ELb0ELi2ELi2ELi4ELi2ELb1EEENS1_21CollectiveEpilogueBwdISA_SB_SD_Li256ELb0ELb0ELi2EEENS1_25SingleTileBwdLPTSchedulerILb0ELi128ELb1EEEEEEEEEvNT_6ParamsE,"aw",@nobits
	.sectionflags	@""
	.align	16


//--------------------- .nv.shared._ZN7cutlass13device_kernelIN5flash19enable_sm80_to_sm89INS1_16FlashAttnBwdSm80INS1_25CollectiveMainloopBwdSm80ILi2ELi2EN4cute5tupleIJNS5_1CILi64EEENS7_ILi128EEES8_EEENS_10bfloat16_tEfNS_4arch4Sm80ELb1ELb0ELb1ELb0ELb0ELb0ELb0ELb0ELi2ELi2ELi4ELi2ELb1EEENS1_24CollectiveEpilogueBwdGQAISA_fSD_Li256ELb0ELb0EEENS1_25SingleTileBwdLPTSchedulerILb0ELi128ELb0EEEEEEEEEvNT_6ParamsE --------------------------
	.section	.nv.shared._ZN7cutlass13device_kernelIN5flash19enable_sm80_to_sm89INS1_16FlashAttnBwdSm80INS1_25CollectiveMainloopBwdSm80ILi2ELi2EN4cute5tupleIJNS5_1CILi64EEENS7_ILi128EEES8_EEENS_10bfloat16_tEfNS_4arch4Sm80ELb1ELb0ELb1ELb0ELb0ELb0ELb0ELb0ELi2ELi2ELi4ELi2ELb1EEENS1_24CollectiveEpilogueBwdGQAISA_fSD_Li256ELb0ELb0EEENS1_25SingleTileBwdLPTSchedulerILb0ELi128ELb0EEEEEEEEEvNT_6ParamsE,"aw",@nobits
	.sectionflags	@""
	.align	16


//--------------------- .nv.shared._ZN7cutlass13device_kernelIN5flash19enable_sm80_to_sm89INS1_16FlashAttnBwdSm80INS1_25CollectiveMainloopBwdSm80ILi2ELi2EN4cute5tupleIJNS5_1CILi64EEENS7_ILi128EEES8_EEENS_10bfloat16_tEfNS_4arch4Sm80ELb1ELb0ELb1ELb0ELb1ELb0ELb0ELb0ELi2ELi2ELi4ELi2ELb1EEENS1_24CollectiveEpilogueBwdGQAISA_fSD_Li256ELb0ELb1EEENS1_25SingleTileBwdLPTSchedulerILb0ELi128ELb1EEEEEEEEEvNT_6ParamsE --------------------------
	.section	.nv.shared._ZN7cutlass13device_kernelIN5flash19enable_sm80_to_sm89INS1_16FlashAttnBwdSm80INS1_25CollectiveMainloopBwdSm80ILi2ELi2EN4cute5tupleIJNS5_1CILi64EEENS7_ILi128EEES8_EEENS_10bfloat16_tEfNS_4arch4Sm80ELb1ELb0ELb1ELb0ELb1ELb0ELb0ELb0ELi2ELi2ELi4ELi2ELb1EEENS1_24CollectiveEpilogueBwdGQAISA_fSD_Li256ELb0ELb1EEENS1_25SingleTileBwdLPTSchedulerILb0ELi128ELb1EEEEEEEEEvNT_6ParamsE,"aw",@nobits
	.sectionflags	@""
	.align	16


//--------------------- .nv.shared._ZN7cutlass13device_kernelIN5flash22FlashAttnBwdPreprocessIN4cute5tupleIJNS3_1CILi64EEES6_EEENS_10bfloat16_tEfNS_4arch4Sm80ELb1ELb0EEEEEvNT_6ParamsE --------------------------
	.section	.nv.shared._ZN7cutlass13device_kernelIN5flash22FlashAttnBwdPreprocessIN4cute5tupleIJNS3_1CILi64EEES6_EEENS_10bfloat16_tEfNS_4arch4Sm80ELb1ELb0EEEEEvNT_6ParamsE,"aw",@nobits
	.sectionflags	@""
	.align	16


//--------------------- .nv.shared._ZN7cutlass13device_kernelIN5flash19enable_sm80_to_sm89INS1_16FlashAttnBwdSm80INS1_25CollectiveMainloopBwdSm80ILi2ELi2EN4cute5tupleIJNS5_1CILi64EEENS7_ILi128EEES8_EEENS_10bfloat16_tEfNS_4arch4Sm80ELb1ELb0ELb1ELb1ELb0ELb0ELb0ELb0ELi2ELi2ELi4ELi2ELb1EEENS1_21CollectiveEpilogueBwdISA_SB_SD_Li256ELb1ELb0ELi2EEENS1_25SingleTileBwdLPTSchedulerILb1ELi128ELb0EEEEEEEEEvNT_6ParamsE --------------------------
	.section	.nv.shared._ZN7cutlass13device_kernelIN5flash19enable_sm80_to_sm89INS1_16FlashAttnBwdSm80INS1_25CollectiveMainloopBwdSm80ILi2ELi2EN4cute5tupleIJNS5_1CILi64EEENS7_ILi128EEES8_EEENS_10bfloat16_tEfNS_4arch4Sm80ELb1ELb0ELb1ELb1ELb0ELb0ELb0ELb0ELi2ELi2ELi4ELi2ELb1EEENS1_21CollectiveEpilogueBwdISA_SB_SD_Li256ELb1ELb0ELi2EEENS1_25SingleTileBwdLPTSchedulerILb1ELi128ELb0EEEEEEEEEvNT_6ParamsE,"aw",@nobits
	.sectionflags	@""
	.align	16


//--------------------- .nv.shared._ZN7cutlass13device_kernelIN5flash19enable_sm80_to_sm89INS1_16FlashAttnBwdSm80INS1_25CollectiveMainloopBwdSm80ILi2ELi2EN4cute5tupleIJNS5_1CILi64EEENS7_ILi128EEES8_EEENS_10bfloat16_tEfNS_4arch4Sm80ELb1ELb0ELb1ELb1ELb1ELb0ELb0ELb0ELi2ELi2ELi4ELi2ELb1EEENS1_21CollectiveEpilogueBwdISA_SB_SD_Li256ELb1ELb0ELi2EEENS1_25SingleTileBwdLPTSchedulerILb1ELi128ELb1EEEEEEEEEvNT_6ParamsE --------------------------
	.section	.nv.shared._ZN7cutlass13device_kernelIN5flash19enable_sm80_to_sm89INS1_16FlashAttnBwdSm80INS1_25CollectiveMainloopBwdSm80ILi2ELi2EN4cute5tupleIJNS5_1CILi64EEENS7_ILi128EEES8_EEENS_10bfloat16_tEfNS_4arch4Sm80ELb1ELb0ELb1ELb1ELb1ELb0ELb0ELb0ELi2ELi2ELi4ELi2ELb1EEENS1_21CollectiveEpilogueBwdISA_SB_SD_Li256ELb1ELb0ELi2EEENS1_25SingleTileBwdLPTSchedulerILb1ELi128ELb1EEEEEEEEEvNT_6ParamsE,"aw",@nobits
	.sectionflags	@""
	.align	16


//--------------------- .nv.shared._ZN7cutlass13device_kernelIN5flash19enable_sm80_to_sm89INS1_16FlashAttnBwdSm80INS1_25CollectiveMainloopBwdSm80ILi2ELi2EN4cute5tupleIJNS5_1CILi64EEENS7_ILi128EEES8_EEENS_10bfloat16_tEfNS_4arch4Sm80ELb1ELb0ELb1ELb1ELb0ELb0ELb0ELb0ELi2ELi2ELi4ELi2ELb1EEENS1_24CollectiveEpilogueBwdGQAISA_fSD_Li256ELb1ELb0EEENS1_25SingleTileBwdLPTSchedulerILb1ELi128ELb0EEEEEEEEEvNT_6ParamsE --------------------------
	.section	.nv.shared._ZN7cutlass13device_kernelIN5flash19enable_sm80_to_sm89INS1_16FlashAttnBwdSm80INS1_25CollectiveMainloopBwdSm80ILi2ELi2EN4cute5tupleIJNS5_1CILi64EEENS7_ILi128EEES8_EEENS_10bfloat16_tEfNS_4arch4Sm80ELb1ELb0ELb1ELb1ELb0ELb0ELb0ELb0ELi2ELi2ELi4ELi2ELb1EEENS1_24CollectiveEpilogueBwdGQAISA_fSD_Li256ELb1ELb0EEENS1_25SingleTileBwdLPTSchedulerILb1ELi128ELb0EEEEEEEEEvNT_6ParamsE,"aw",@nobits
	.sectionflags	@""
	.align	16


//--------------------- .nv.shared._ZN7cutlass13device_kernelIN5flash32FlashAttnBwdPostprocessConvertdQIN4cute5tupleIJNS3_1CILi64EEES6_EEENS_10bfloat16_tEfNS_4arch4Sm80ELi256ENS3_8TiledMMAINS3_8MMA_AtomIJNS3_30SM80_16x8x16_F32BF16BF16F32_TNEEEENS3_6LayoutINS4_IJNS5_ILi2EEENS5_ILi4EEENS5_ILi1EEEEEENS4_IJSI_SG_NS5_ILi0EEEEEEEENS4_IJNS5_ILi32EEES6_NS5_ILi16EEEEEEEELb0EEEEEvNT_6ParamsE --------------------------
	.section	.nv.shared._ZN7cutlass13device_kernelIN5flash32FlashAttnBwdPostprocessConvertdQIN4cute5tupleIJNS3_1CILi64EEES6_EEENS_10bfloat16_tEfNS_4arch4Sm80ELi256ENS3_8TiledMMAINS3_8MMA_AtomIJNS3_30SM80_16x8x16_F32BF16BF16F32_TNEEEENS3_6LayoutINS4_IJNS5_ILi2EEENS5_ILi4EEENS5_ILi1EEEEEENS4_IJSI_SG_NS5_ILi0EEEEEEEENS4_IJNS5_ILi32EEES6_NS5_ILi16EEEEEEEELb0EEEEEvNT_6ParamsE,"aw",@nobits
	.sectionflags	@""
	.align	16


//--------------------- .nv.shared._ZN7cutlass13device_kernelIN5flash19enable_sm80_to_sm89INS1_16FlashAttnBwdSm80INS1_25CollectiveMainloopBwdSm80ILi2ELi2EN4cute5tupleIJNS5_1CILi64EEENS7_ILi128EEES8_EEENS_10bfloat16_tEfNS_4arch4Sm80ELb1ELb0ELb1ELb1ELb1ELb0ELb0ELb0ELi2ELi2ELi4ELi2ELb1EEENS1_24CollectiveEpilogueBwdGQAISA_fSD_Li256ELb1ELb1EEENS1_25SingleTileBwdLPTSchedulerILb1ELi128ELb1EEEEEEEEEvNT_6ParamsE --------------------------
	.section	.nv.shared._ZN7cutlass13device_kernelIN5flash19enable_sm80_to_sm89INS1_16FlashAttnBwdSm80INS1_25CollectiveMainloopBwdSm80ILi2ELi2EN4cute5tupleIJNS5_1CILi64EEENS7_ILi128EEES8_EEENS_10bfloat16_tEfNS_4arch4Sm80ELb1ELb0ELb1ELb1ELb1ELb0ELb0ELb0ELi2ELi2ELi4ELi2ELb1EEENS1_24CollectiveEpilogueBwdGQAISA_fSD_Li256ELb1ELb1EEENS1_25SingleTileBwdLPTSchedulerILb1ELi128ELb1EEEEEEEEEvNT_6ParamsE,"aw",@nobits
	.sectionflags	@""
	.align	16


//--------------------- .nv.shared._ZN7cutlass13device_kernelIN5flash22FlashAttnBwdPreprocessIN4cute5tupleIJNS3_1CILi64EEES6_EEENS_10bfloat16_tEfNS_4arch4Sm80ELb1ELb1EEEEEvNT_6ParamsE --------------------------
	.section	.nv.shared._ZN7cutlass13device_kernelIN5flash22FlashAttnBwdPreprocessIN4cute5tupleIJNS3_1CILi64EEES6_EEENS_10bfloat16_tEfNS_4arch4Sm80ELb1ELb1EEEEEvNT_6ParamsE,"aw",@nobits
	.sectionflags	@""
	.align	16


//--------------------- .nv.shared._ZN7cutlass13device_kernelIN5flash19enable_sm80_to_sm89INS1_16FlashAttnBwdSm80INS1_25CollectiveMainloopBwdSm80ILi2ELi2EN4cute5tupleIJNS5_1CILi128EEES8_NS7_ILi64EEEEEENS_10bfloat16_tEfNS_4arch4Sm80ELb0ELb0ELb1ELb0ELb0ELb0ELb0ELb0ELi2ELi4ELi4ELi4ELb0EEENS1_21CollectiveEpilogueBwdISA_SB_SD_Li256ELb0ELb0ELi2EEENS1_19SingleTileSchedulerILb0ELb0ELb0ELi128EEEEEEEEEvNT_6ParamsE --------------------------
	.section	.nv.shared._ZN7cutlass13device_kernelIN5flash19enable_sm80_to_sm89INS1_16FlashAttnBwdSm80INS1_25CollectiveMainloopBwdSm80ILi2ELi2EN4cute5tupleIJNS5_1CILi128EEES8_NS7_ILi64EEEEEENS_10bfloat16_tEfNS_4arch4Sm80ELb0ELb0ELb1ELb0ELb0ELb0ELb0ELb0ELi2ELi4ELi4ELi4ELb0EEENS1_21CollectiveEpilogueBwdISA_SB_SD_Li256ELb0ELb0ELi2EEENS1_19SingleTileSchedulerILb0ELb0ELb0ELi128EEEEEEEEEvNT_6ParamsE,"aw",@nobits
	.sectionflags	@""
	.align	16


//--------------------- .nv.shared._ZN7cutlass13device_kernelIN5flash19enable_sm80_to_sm89INS1_16FlashAttnBwdSm80INS1_25CollectiveMainloopBwdSm80ILi2ELi2EN4cute5tupleIJNS5_1CILi128EEES8_NS7_ILi64EEEEEENS_10bfloat16_tEfNS_4arch4Sm80ELb0ELb0ELb1ELb0ELb1ELb0ELb0ELb0ELi2ELi4ELi4ELi4ELb0EEENS1_21CollectiveEpilogueBwdISA_SB_SD_Li256ELb0ELb0ELi2EEENS1_19SingleTileSchedulerILb0ELb0ELb0ELi128EEEEEEEEEvNT_6ParamsE --------------------------
	.section	.nv.shared._ZN7cutlass13device_kernelIN5flash19enable_sm80_to_sm89INS1_16FlashAttnBwdSm80INS1_25CollectiveMainloopBwdSm80ILi2ELi2EN4cute5tupleIJNS5_1CILi128EEES8_NS7_ILi64EEEEEENS_10bfloat16_tEfNS_4arch4Sm80ELb0ELb0ELb1ELb0ELb1ELb0ELb0ELb0ELi2ELi4ELi4ELi4ELb0EEENS1_21CollectiveEpilogueBwdISA_SB_SD_Li256ELb0ELb0ELi2EEENS1_19SingleTileSchedulerILb0ELb0ELb0ELi128EEEEEEEEEvNT_6ParamsE,"aw",@nobits
	.sectionflags	@""
	.align	16


//--------------------- .nv.shared._ZN7cutlass13device_kernelIN5flash19enable_sm80_to_sm89INS1_16FlashAttnBwdSm80INS1_25CollectiveMainloopBwdSm80ILi2ELi2EN4cute5tupleIJNS5_1CILi128EEES8_NS7_ILi64EEEEEENS_10bfloat16_tEfNS_4arch4Sm80ELb0ELb0ELb1ELb0ELb0ELb0ELb0ELb0ELi2ELi4ELi4ELi4ELb0EEENS1_24CollectiveEpilogueBwdGQAISA_fSD_Li256ELb0ELb0EEENS1_19SingleTileSchedulerILb0ELb0ELb0ELi128EEEEEEEEEvNT_6ParamsE --------------------------
	.section	.nv.shared._ZN7cutlass13device_kernelIN5flash19enable_sm80_to_sm89INS1_16FlashAttnBwdSm80INS1_25CollectiveMainloopBwdSm80ILi2ELi2EN4cute5tupleIJNS5_1CILi128EEES8_NS7_ILi64EEEEEENS_10bfloat16_tEfNS_4arch4Sm80ELb0ELb0ELb1ELb0ELb0ELb0ELb0ELb0ELi2ELi4ELi4ELi4ELb0EEENS1_24CollectiveEpilogueBwdGQAISA_fSD_Li256ELb0ELb0EEENS1_19SingleTileSchedulerILb0ELb0ELb0ELi128EEEEEEEEEvNT_6ParamsE,"aw",@nobits
	.sectionflags	@""
	.align	16


//--------------------- .nv.shared._ZN7cutlass13device_kernelIN5flash19enable_sm80_to_sm89INS1_16FlashAttnBwdSm80INS1_25CollectiveMainloopBwdSm80ILi2ELi2EN4cute5tupleIJNS5_1CILi128EEES8_NS7_ILi64EEEEEENS_10bfloat16_tEfNS_4arch4Sm80ELb0ELb0ELb1ELb0ELb1ELb0ELb0ELb0ELi2ELi4ELi4ELi4ELb0EEENS1_24CollectiveEpilogueBwdGQAISA_fSD_Li256ELb0ELb1EEENS1_19SingleTileSchedulerILb0ELb0ELb0ELi128EEEEEEEEEvNT_6ParamsE --------------------------
	.section	.nv.shared._ZN7cutlass13device_kernelIN5flash19enable_sm80_to_sm89INS1_16FlashAttnBwdSm80INS1_25CollectiveMainloopBwdSm80ILi2ELi2EN4cute5tupleIJNS5_1CILi128EEES8_NS7_ILi64EEEEEENS_10bfloat16_tEfNS_4arch4Sm80ELb0ELb0ELb1ELb0ELb1ELb0ELb0ELb0ELi2ELi4ELi4ELi4ELb0EEENS1_24CollectiveEpilogueBwdGQAISA_fSD_Li256ELb0ELb1EEENS1_19SingleTileSchedulerILb0ELb0ELb0ELi128EEEEEEEEEvNT_6ParamsE,"aw",@nobits
	.sectionflags	@""
	.align	16


//--------------------- .nv.shared._ZN7cutlass13device_kernelIN5flash19enable_sm80_to_sm89INS1_16FlashAttnBwdSm80INS1_25CollectiveMainloopBwdSm80ILi2ELi2EN4cute5tupleIJNS5_1CILi128EEES8_NS7_ILi64EEEEEENS_10bfloat16_tEfNS_4arch4Sm80ELb0ELb0ELb1ELb1ELb0ELb0ELb0ELb0ELi2ELi4ELi4ELi4ELb0EEENS1_21CollectiveEpilogueBwdISA_SB_SD_Li256ELb1ELb0ELi2EEENS1_19SingleTileSchedulerILb1ELb0ELb0ELi128EEEEEEEEEvNT_6ParamsE --------------------------
	.section	.nv.shared._ZN7cutlass13device_kernelIN5flash19enable_sm80_to_sm89INS1_16FlashAttnBwdSm80INS1_25CollectiveMainloopBwdSm80ILi2ELi2EN4cute5tupleIJNS5_1CILi128EEES8_NS7_ILi64EEEEEENS_10bfloat16_tEfNS_4arch4Sm80ELb0ELb0ELb1ELb1ELb0ELb0ELb0ELb0ELi2ELi4ELi4ELi4ELb0EEENS1_21CollectiveEpilogueBwdISA_SB_SD_Li256ELb1ELb0ELi2EEENS1_19SingleTileSchedulerILb1ELb0ELb0ELi128EEEEEEEEEvNT_6ParamsE,"aw",@nobits
	.sectionflags	@""
	.align	16


//--------------------- .nv.shared._ZN7cutlass13device_kernelIN5flash19enable_sm80_to_sm89INS1_16FlashAttnBwdSm80INS1_25CollectiveMainloopBwdSm80ILi2ELi2EN4cute5tupleIJNS5_1CILi128EEES8_NS7_ILi64EEEEEENS_10bfloat16_tEfNS_4arch4Sm80ELb0ELb0ELb1ELb1ELb1ELb0ELb0ELb0ELi2ELi4ELi4ELi4ELb0EEENS1_21CollectiveEpilogueBwdISA_SB_SD_Li256ELb1ELb0ELi2EEENS1_19SingleTileSchedulerILb1ELb0ELb0ELi128EEEEEEEEEvNT_6ParamsE --------------------------
	.section	.nv.shared._ZN7cutlass13device_kernelIN5flash19enable_sm80_to_sm89INS1_16FlashAttnBwdSm80INS1_25CollectiveMainloopBwdSm80ILi2ELi2EN4cute5tupleIJNS5_1CILi128EEES8_NS7_ILi64EEEEEENS_10bfloat16_tEfNS_4arch4Sm80ELb0ELb0ELb1ELb1ELb1ELb0ELb0ELb0ELi2ELi4ELi4ELi4ELb0EEENS1_21CollectiveEpilogueBwdISA_SB_SD_Li256ELb1ELb0ELi2EEENS1_19SingleTileSchedulerILb1ELb0ELb0ELi128EEEEEEEEEvNT_6ParamsE,"aw",@nobits
	.sectionflags	@""
	.align	16


//--------------------- .nv.shared._ZN7cutlass13device_kernelIN5flash19enable_sm80_to_sm89INS1_16FlashAttnBwdSm80INS1_25CollectiveMainloopBwdSm80ILi2ELi2EN4cute5tupleIJNS5_1CILi128EEES8_NS7_ILi64EEEEEENS_10bfloat16_tEfNS_4arch4Sm80ELb0ELb0ELb1ELb1ELb0ELb0ELb0ELb0ELi2ELi4ELi4ELi4ELb0EEENS1_24CollectiveEpilogueBwdGQAISA_fSD_Li256ELb1ELb0EEENS1_19SingleTileSchedulerILb1ELb0ELb0ELi128EEEEEEEEEvNT_6ParamsE --------------------------
	.section	.nv.shared._ZN7cutlass13device_kernelIN5flash19enable_sm80_to_sm89INS1_16FlashAttnBwdSm80INS1_25CollectiveMainloopBwdSm80ILi2ELi2EN4cute5tupleIJNS5_1CILi128EEES8_NS7_ILi64EEEEEENS_10bfloat16_tEfNS_4arch4Sm80ELb0ELb0ELb1ELb1ELb0ELb0ELb0ELb0ELi2ELi4ELi4ELi4ELb0EEENS1_24CollectiveEpilogueBwdGQAISA_fSD_Li256ELb1ELb0EEENS1_19SingleTileSchedulerILb1ELb0ELb0ELi128EEEEEEEEEvNT_6ParamsE,"aw",@nobits
	.sectionflags	@""
	.align	16


//--------------------- .nv.shared._ZN7cutlass13device_kernelIN5flash19enable_sm80_to_sm89INS1_16FlashAttnBwdSm80INS1_25CollectiveMainloopBwdSm80ILi2ELi2EN4cute5tupleIJNS5_1CILi128EEES8_NS7_ILi64EEEEEENS_10bfloat16_tEfNS_4arch4Sm80ELb0ELb0ELb1ELb1ELb1ELb0ELb0ELb0ELi2ELi4ELi4ELi4ELb0EEENS1_24CollectiveEpilogueBwdGQAISA_fSD_Li256ELb1ELb1EEENS1_19SingleTileSchedulerILb1ELb0ELb0ELi128EEEEEEEEEvNT_6ParamsE --------------------------
	.section	.nv.shared._ZN7cutlass13device_kernelIN5flash19enable_sm80_to_sm89INS1_16FlashAttnBwdSm80INS1_25CollectiveMainloopBwdSm80ILi2ELi2EN4cute5tupleIJNS5_1CILi128EEES8_NS7_ILi64EEEEEENS_10bfloat16_tEfNS_4arch4Sm80ELb0ELb0ELb1ELb1ELb1ELb0ELb0ELb0ELi2ELi4ELi4ELi4ELb0EEENS1_24CollectiveEpilogueBwdGQAISA_fSD_Li256ELb1ELb1EEENS1_19SingleTileSchedulerILb1ELb0ELb0ELi128EEEEEEEEEvNT_6ParamsE,"aw",@nobits
	.sectionflags	@""
	.align	16


//--------------------- .nv.shared._ZN7cutlass13device_kernelIN5flash19enable_sm80_to_sm89INS1_16FlashAttnBwdSm80INS1_25CollectiveMainloopBwdSm80ILi2ELi2EN4cute5tupleIJNS5_1CILi128EEES8_NS7_ILi64EEEEEENS_10bfloat16_tEfNS_4arch4Sm80ELb0ELb1ELb1ELb0ELb0ELb0ELb0ELb0ELi2ELi4ELi4ELi4ELb0EEENS1_21CollectiveEpilogueBwdISA_SB_SD_Li256ELb0ELb0ELi2EEENS1_19SingleTileSchedulerILb0ELb0ELb0ELi128EEEEEEEEEvNT_6ParamsE --------------------------
	.section	.nv.shared._ZN7cutlass13device_kernelIN5flash19enable_sm80_to_sm89INS1_16FlashAttnBwdSm80INS1_25CollectiveMainloopBwdSm80ILi2ELi2EN4cute5tupleIJNS5_1CILi128EEES8_NS7_ILi64EEEEEENS_10bfloat16_tEfNS_4arch4Sm80ELb0ELb1ELb1ELb0ELb0ELb0ELb0ELb0ELi2ELi4ELi4ELi4ELb0EEENS1_21CollectiveEpilogueBwdISA_SB_SD_Li256ELb0ELb0ELi2EEENS1_19SingleTileSchedulerILb0ELb0ELb0ELi128EEEEEEEEEvNT_6ParamsE,"aw",@nobits
	.sectionflags	@""
	.align	16


//--------------------- .nv.shared._ZN7cutlass13device_kernelIN5flash19enable_sm80_to_sm89INS1_16FlashAttnBwdSm80INS1_25CollectiveMainloopBwdSm80ILi2ELi2EN4cute5tupleIJNS5_1CILi128EEES8_NS7_ILi64EEEEEENS_10bfloat16_tEfNS_4arch4Sm80ELb0ELb1ELb1ELb0ELb1ELb0ELb0ELb0ELi2ELi4ELi4ELi4ELb0EEENS1_21CollectiveEpilogueBwdISA_SB_SD_Li256ELb0ELb0ELi2EEENS1_19SingleTileSchedulerILb0ELb0ELb0ELi128EEEEEEEEEvNT_6ParamsE --------------------------
	.section	.nv.shared._ZN7cutlass13device_kernelIN5flash19enable_sm80_to_sm89INS1_16FlashAttnBwdSm80INS1_25CollectiveMainloopBwdSm80ILi2ELi2EN4cute5tupleIJNS5_1CILi128EEES8_NS7_ILi64EEEEEENS_10bfloat16_tEfNS_4arch4Sm80ELb0ELb1ELb1ELb0ELb1ELb0ELb0ELb0ELi2ELi4ELi4ELi4ELb0EEENS1_21CollectiveEpilogueBwdISA_SB_SD_Li256ELb0ELb0ELi2EEENS1_19SingleTileSchedulerILb0ELb0ELb0ELi128EEEEEEEEEvNT_6ParamsE,"aw",@nobits
	.sectionflags	@""
	.align	16


//--------------------- .nv.shared._ZN7cutlass13device_kernelIN5flash19enable_sm80_to_sm89INS1_16FlashAttnBwdSm80INS1_25CollectiveMainloopBwdSm80ILi2ELi2EN4cute5tupleIJNS5_1CILi128EEES8_NS7_ILi64EEEEEENS_10bfloat16_tEfNS_4arch4Sm80ELb0ELb1ELb1ELb0ELb0ELb0ELb0ELb0ELi2ELi4ELi4ELi4ELb0EEENS1_24CollectiveEpilogueBwdGQAISA_fSD_Li256ELb0ELb0EEENS1_19SingleTileSchedulerILb0ELb0ELb0ELi128EEEEEEEEEvNT_6ParamsE --------------------------
	.section	.nv.shared._ZN7cutlass13device_kernelIN5flash19enable_sm80_to_sm89INS1_16FlashAttnBwdSm80INS1_25CollectiveMainloopBwdSm80ILi2ELi2EN4cute5tupleIJNS5_1CILi128EEES8_NS7_ILi64EEEEEENS_10bfloat16_tEfNS_4arch4Sm80ELb0ELb1ELb1ELb0ELb0ELb0ELb0ELb0ELi2ELi4ELi4ELi4ELb0EEENS1_24CollectiveEpilogueBwdGQAISA_fSD_Li256ELb0ELb0EEENS1_19SingleTileSchedulerILb0ELb0ELb0ELi128EEEEEEEEEvNT_6ParamsE,"aw",@nobits
	.sectionflags	@""
	.align	16


//--------------------- .nv.shared._ZN7cutlass13device_kernelIN5flash19enable_sm80_to_sm89INS1_16FlashAttnBwdSm80INS1_25CollectiveMainloopBwdSm80ILi2ELi2EN4cute5tupleIJNS5_1CILi128EEES8_NS7_ILi64EEEEEENS_10bfloat16_tEfNS_4arch4Sm80ELb0ELb1ELb1ELb0ELb1ELb0ELb0ELb0ELi2ELi4ELi4ELi4ELb0EEENS1_24CollectiveEpilogueBwdGQAISA_fSD_Li256ELb0ELb1EEENS1_19SingleTileSchedulerILb0ELb0ELb0ELi128EEEEEEEEEvNT_6ParamsE --------------------------
	.section	.nv.shared._ZN7cutlass13device_kernelIN5flash19enable_sm80_to_sm89INS1_16FlashAttnBwdSm80INS1_25CollectiveMainloopBwdSm80ILi2ELi2EN4cute5tupleIJNS5_1CILi128EEES8_NS7_ILi64EEEEEENS_10bfloat16_tEfNS_4arch4Sm80ELb0ELb1ELb1ELb0ELb1ELb0ELb0ELb0ELi2ELi4ELi4ELi4ELb0EEENS1_24CollectiveEpilogueBwdGQAISA_fSD_Li256ELb0ELb1EEENS1_19SingleTileSchedulerILb0ELb0ELb0ELi128EEEEEEEEEvNT_6ParamsE,"aw",@nobits
	.sectionflags	@""
	.align	16


//--------------------- .nv.shared._ZN7cutlass13device_kernelIN5flash19enable_sm80_to_sm89INS1_16FlashAttnBwdSm80INS1_25CollectiveMainloopBwdSm80ILi2ELi2EN4cute5tupleIJNS5_1CILi128EEES8_NS7_ILi64EEEEEENS_10bfloat16_tEfNS_4arch4Sm80ELb0ELb1ELb1ELb1ELb0ELb0ELb0ELb0ELi2ELi4ELi4ELi4ELb0EEENS1_21CollectiveEpilogueBwdISA_SB_SD_Li256ELb1ELb0ELi2EEENS1_19SingleTileSchedulerILb1ELb0ELb0ELi128EEEEEEEEEvNT_6ParamsE --------------------------
	.section	.nv.shared._ZN7cutlass13device_kernelIN5flash19enable_sm80_to_sm89INS1_16FlashAttnBwdSm80INS1_25CollectiveMainloopBwdSm80ILi2ELi2EN4cute5tupleIJNS5_1CILi128EEES8_NS7_ILi64EEEEEENS_10bfloat16_tEfNS_4arch4Sm80ELb0ELb1ELb1ELb1ELb0ELb0ELb0ELb0ELi2ELi4ELi4ELi4ELb0EEENS1_21CollectiveEpilogueBwdISA_SB_SD_Li256ELb1ELb0ELi2EEENS1_19SingleTileSchedulerILb1ELb0ELb0ELi128EEEEEEEEEvNT_6ParamsE,"aw",@nobits
	.sectionflags	@""
	.align	16


//--------------------- .nv.shared._ZN7cutlass13device_kernelIN5flash19enable_sm80_to_sm89INS1_16FlashAttnBwdSm80INS1_25CollectiveMainloopBwdSm80ILi2ELi2EN4cute5tupleIJNS5_1CILi128EEES8_NS7_ILi64EEEEEENS_10bfloat16_tEfNS_4arch4Sm80ELb0ELb1ELb1ELb1ELb1ELb0ELb0ELb0ELi2ELi4ELi4ELi4ELb0EEENS1_21CollectiveEpilogueBwdISA_SB_SD_Li256ELb1ELb0ELi2EEENS1_19SingleTileSchedulerILb1ELb0ELb0ELi128EEEEEEEEEvNT_6ParamsE --------------------------
	.section	.nv.shared._ZN7cutlass13device_kernelIN5flash19enable_sm80_to_sm89INS1_16FlashAttnBwdSm80INS1_25CollectiveMainloopBwdSm80ILi2ELi2EN4cute5tupleIJNS5_1CILi128EEES8_NS7_ILi64EEEEEENS_10bfloat16_tEfNS_4arch4Sm80ELb0ELb1ELb1ELb1ELb1ELb0ELb0ELb0ELi2ELi4ELi4ELi4ELb0EEENS1_21CollectiveEpilogueBwdISA_SB_SD_Li256ELb1ELb0ELi2EEENS1_19SingleTileSchedulerILb1ELb0ELb0ELi128EEEEEEEEEvNT_6ParamsE,"aw",@nobits
	.sectionflags	@""
	.align	16


//--------------------- .nv.shared._ZN7cutlass13device_kernelIN5flash19enable_sm80_to_sm89INS1_16FlashAttnBwdSm80INS1_25CollectiveMainloopBwdSm80ILi2ELi2EN4cute5tupleIJNS5_1CILi128EEES8_NS7_ILi64EEEEEENS_10bfloat16_tEfNS_4arch4Sm80ELb0ELb1ELb1ELb1ELb0ELb0ELb0ELb0ELi2ELi4ELi4ELi4ELb0EEENS1_24CollectiveEpilogueBwdGQAISA_fSD_Li256ELb1ELb0EEENS1_19SingleTileSchedulerILb1ELb0ELb0ELi128EEEEEEEEEvNT_6ParamsE --------------------------
	.section	.nv.shared._ZN7cutlass13device_kernelIN5flash19enable_sm80_to_sm89INS1_16FlashAttnBwdSm80INS1_25CollectiveMainloopBwdSm80ILi2ELi2EN4cute5tupleIJNS5_1CILi128EEES8_NS7_ILi64EEEEEENS_10bfloat16_tEfNS_4arch4Sm80ELb0ELb1ELb1ELb1ELb0ELb0ELb0ELb0ELi2ELi4ELi4ELi4ELb0EEENS1_24CollectiveEpilogueBwdGQAISA_fSD_Li256ELb1ELb0EEENS1_19SingleTileSchedulerILb1ELb0ELb0ELi128EEEEEEEEEvNT_6ParamsE,"aw",@nobits
	.sectionflags	@""
	.align	16


//--------------------- .nv.shared._ZN7cutlass13device_kernelIN5flash19enable_sm80_to_sm89INS1_16FlashAttnBwdSm80INS1_25CollectiveMainloopBwdSm80ILi2ELi2EN4cute5tupleIJNS5_1CILi128EEES8_NS7_ILi64EEEEEENS_10bfloat16_tEfNS_4arch4Sm80ELb0ELb1ELb1ELb1ELb1ELb0ELb0ELb0ELi2ELi4ELi4ELi4ELb0EEENS1_24CollectiveEpilogueBwdGQAISA_fSD_Li256ELb1ELb1EEENS1_19SingleTileSchedulerILb1ELb0ELb0ELi128EEEEEEEEEvNT_6ParamsE --------------------------
	.section	.nv.shared._ZN7cutlass13device_kernelIN5flash19enable_sm80_to_sm89INS1_16FlashAttnBwdSm80INS1_25CollectiveMainloopBwdSm80ILi2ELi2EN4cute5tupleIJNS5_1CILi128EEES8_NS7_ILi64EEEEEENS_10bfloat16_tEfNS_4arch4Sm80ELb0ELb1ELb1ELb1ELb1ELb0ELb0ELb0ELi2ELi4ELi4ELi4ELb0EEENS1_24CollectiveEpilogueBwdGQAISA_fSD_Li256ELb1ELb1EEENS1_19SingleTileSchedulerILb1ELb0ELb0ELi128EEEEEEEEEvNT_6ParamsE,"aw",@nobits
	.sectionflags	@""
	.align	16


//--------------------- .nv.shared._ZN7cutlass13device_kernelIN5flash19enable_sm80_to_sm89INS1_16FlashAttnBwdSm80INS1_25CollectiveMainloopBwdSm80ILi2ELi2EN4cute5tupleIJNS5_1CILi128EEES8_NS7_ILi64EEEEEENS_10bfloat16_tEfNS_4arch4Sm80ELb1ELb0ELb1ELb0ELb0ELb0ELb0ELb0ELi2ELi4ELi4ELi4ELb0EEENS1_21CollectiveEpilogueBwdISA_SB_SD_Li256ELb0ELb0ELi2EEENS1_25SingleTileBwdLPTSchedulerILb0ELi128ELb0EEEEEEEEEvNT_6ParamsE --------------------------
	.section	.nv.shared._ZN7cutlass13device_kernelIN5flash19enable_sm80_to_sm89INS1_16FlashAttnBwdSm80INS1_25CollectiveMainloopBwdSm80ILi2ELi2EN4cute5tupleIJNS5_1CILi128EEES8_NS7_ILi64EEEEEENS_10bfloat16_tEfNS_4arch4Sm80ELb1ELb0ELb1ELb0ELb0ELb0ELb0ELb0ELi2ELi4ELi4ELi4ELb0EEENS1_21CollectiveEpilogueBwdISA_SB_SD_Li256ELb0ELb0ELi2EEENS1_25SingleTileBwdLPTSchedulerILb0ELi128ELb0EEEEEEEEEvNT_6ParamsE,"aw",@nobits
	.sectionflags	@""
	.align	16


//--------------------- .nv.shared._ZN7cutlass13device_kernelIN5flash19enable_sm80_to_sm89INS1_16FlashAttnBwdSm80INS1_25CollectiveMainloopBwdSm80ILi2ELi2EN4cute5tupleIJNS5_1CILi128EEES8_NS7_ILi64EEEEEENS_10bfloat16_tEfNS_4arch4Sm80ELb1ELb0ELb1ELb0ELb1ELb0ELb0ELb0ELi2ELi4ELi4ELi4ELb0EEENS1_21CollectiveEpilogueBwdISA_SB_SD_Li256ELb0ELb0ELi2EEENS1_25SingleTileBwdLPTSchedulerILb0ELi128ELb1EEEEEEEEEvNT_6ParamsE --------------------------
	.section	.nv.shared._ZN7cutlass13device_kernelIN5flash19enable_sm80_to_sm89INS1_16FlashAttnBwdSm80INS1_25CollectiveMainloopBwdSm80ILi2ELi2EN4cute5tupleIJNS5_1CILi128EEES8_NS7_ILi64EEEEEENS_10bfloat16_tEfNS_4arch4Sm80ELb1ELb0ELb1ELb0ELb1ELb0ELb0ELb0ELi2ELi4ELi4ELi4ELb0EEENS1_21CollectiveEpilogueBwdISA_SB_SD_Li256ELb0ELb0ELi2EEENS1_25SingleTileBwdLPTSchedulerILb0ELi128ELb1EEEEEEEEEvNT_6ParamsE,"aw",@nobits
	.sectionflags	@""
	.align	16


//--------------------- .nv.shared._ZN7cutlass13device_kernelIN5flash19enable_sm80_to_sm89INS1_16FlashAttnBwdSm80INS1_25CollectiveMainloopBwdSm80ILi2ELi2EN4cute5tupleIJNS5_1CILi128EEES8_NS7_ILi64EEEEEENS_10bfloat16_tEfNS_4arch4Sm80ELb1ELb0ELb1ELb0ELb0ELb0ELb0ELb0ELi2ELi4ELi4ELi4ELb0EEENS1_24CollectiveEpilogueBwdGQAISA_fSD_Li256ELb0ELb0EEENS1_25SingleTileBwdLPTSchedulerILb0ELi128ELb0EEEEEEEEEvNT_6ParamsE --------------------------
	.section	.nv.shared._ZN7cutlass13device_kernelIN5flash19enable_sm80_to_sm89INS1_16FlashAttnBwdSm80INS1_25CollectiveMainloopBwdSm80ILi2ELi2EN4cute5tupleIJNS5_1CILi128EEES8_NS7_ILi64EEEEEENS_10bfloat16_tEfNS_4arch4Sm80ELb1ELb0ELb1ELb0ELb0ELb0ELb0ELb0ELi2ELi4ELi4ELi4ELb0EEENS1_24CollectiveEpilogueBwdGQAISA_fSD_Li256ELb0ELb0EEENS1_25SingleTileBwdLPTSchedulerILb0ELi128ELb0EEEEEEEEEvNT_6ParamsE,"aw",@nobits
	.sectionflags	@""
	.align	16


//--------------------- .nv.shared._ZN7cutlass13device_kernelIN5flash19enable_sm80_to_sm89INS1_16FlashAttnBwdSm80INS1_25CollectiveMainloopBwdSm80ILi2ELi2EN4cute5tupleIJNS5_1CILi128EEES8_NS7_ILi64EEEEEENS_10bfloat16_tEfNS_4arch4Sm80ELb1ELb0ELb1ELb0ELb1ELb0ELb0ELb0ELi2ELi4ELi4ELi4ELb0EEENS1_24CollectiveEpilogueBwdGQAISA_fSD_Li256ELb0ELb1EEENS1_25SingleTileBwdLPTSchedulerILb0ELi128ELb1EEEEEEEEEvNT_6ParamsE --------------------------
	.section	.nv.shared._ZN7cutlass13device_kernelIN5flash19enable_sm80_to_sm89INS1_16FlashAttnBwdSm80INS1_25CollectiveMainloopBwdSm80ILi2ELi2EN4cute5tupleIJNS5_1CILi128EEES8_NS7_ILi64EEEEEENS_10bfloat16_tEfNS_4arch4Sm80ELb1ELb0ELb1ELb0ELb1ELb0ELb0ELb0ELi2ELi4ELi4ELi4ELb0EEENS1_24CollectiveEpilogueBwdGQAISA_fSD_Li256ELb0ELb1EEENS1_25SingleTileBwdLPTSchedulerILb0ELi128ELb1EEEEEEEEEvNT_6ParamsE,"aw",@nobits
	.sectionflags	@""
	.align	16


//--------------------- .nv.shared._ZN7cutlass13device_kernelIN5flash22FlashAttnBwdPreprocessIN4cute5tupleIJNS3_1CILi128EEENS5_ILi64EEEEEENS_10bfloat16_tEfNS_4arch4Sm80ELb1ELb0EEEEEvNT_6ParamsE --------------------------
	.section	.nv.shared._ZN7cutlass13device_kernelIN5flash22FlashAttnBwdPreprocessIN4cute5tupleIJNS3_1CILi128EEENS5_ILi64EEEEEENS_10bfloat16_tEfNS_4arch4Sm80ELb1ELb0EEEEEvNT_6ParamsE,"aw",@nobits
	.sectionflags	@""
	.align	16


//--------------------- .nv.shared._ZN7cutlass13device_kernelIN5flash19enable_sm80_to_sm89INS1_16FlashAttnBwdSm80INS1_25CollectiveMainloopBwdSm80ILi2ELi2EN4cute5tupleIJNS5_1CILi128EEES8_NS7_ILi64EEEEEENS_10bfloat16_tEfNS_4arch4Sm80ELb1ELb0ELb1ELb1ELb0ELb0ELb0ELb0ELi2ELi4ELi4ELi4ELb0EEENS1_21CollectiveEpilogueBwdISA_SB_SD_Li256ELb1ELb0ELi2EEENS1_25SingleTileBwdLPTSchedulerILb1ELi128ELb0EEEEEEEEEvNT_6ParamsE --------------------------
	.section	.nv.shared._ZN7cutlass13device_kernelIN5flash19enable_sm80_to_sm89INS1_16FlashAttnBwdSm80INS1_25CollectiveMainloopBwdSm80ILi2ELi2EN4cute5tupleIJNS5_1CILi128EEES8_NS7_ILi64EEEEEENS_10bfloat16_tEfNS_4arch4Sm80ELb1ELb0ELb1ELb1ELb0ELb0ELb0ELb0ELi2ELi4ELi4ELi4ELb0EEENS1_21CollectiveEpilogueBwdISA_SB_SD_Li256ELb1ELb0ELi2EEENS1_25SingleTileBwdLPTSchedulerILb1ELi128ELb0EEEEEEEEEvNT_6ParamsE,"aw",@nobits
	.sectionflags	@""
	.align	16


//--------------------- .nv.shared._ZN7cutlass13device_kernelIN5flash19enable_sm80_to_sm89INS1_16FlashAttnBwdSm80INS1_25CollectiveMainloopBwdSm80ILi2ELi2EN4cute5tupleIJNS5_1CILi128EEES8_NS7_ILi64EEEEEENS_10bfloat16_tEfNS_4arch4Sm80ELb1ELb0ELb1ELb1ELb1ELb0ELb0ELb0ELi2ELi4ELi4ELi4ELb0EEENS1_21CollectiveEpilogueBwdISA_SB_SD_Li256ELb1ELb0ELi2EEENS1_25SingleTileBwdLPTSchedulerILb1ELi128ELb1EEEEEEEEEvNT_6ParamsE --------------------------
	.section	.nv.shared._ZN7cutlass13device_kernelIN5flash19enable_sm80_to_sm89INS1_16FlashAttnBwdSm80INS1_25CollectiveMainloopBwdSm80ILi2ELi2EN4cute5tupleIJNS5_1CILi128EEES8_NS7_ILi64EEEEEENS_10bfloat16_tEfNS_4arch4Sm80ELb1ELb0ELb1ELb1ELb1ELb0ELb0ELb0ELi2ELi4ELi4ELi4ELb0EEENS1_21CollectiveEpilogueBwdISA_SB_SD_Li256ELb1ELb0ELi2EEENS1_25SingleTileBwdLPTSchedulerILb1ELi128ELb1EEEEEEEEEvNT_6ParamsE,"aw",@nobits
	.sectionflags	@""
	.align	16


//--------------------- .nv.shared._ZN7cutlass13device_kernelIN5flash19enable_sm80_to_sm89INS1_16FlashAttnBwdSm80INS1_25CollectiveMainloopBwdSm80ILi2ELi2EN4cute5tupleIJNS5_1CILi128EEES8_NS7_ILi64EEEEEENS_10bfloat16_tEfNS_4arch4Sm80ELb1ELb0ELb1ELb1ELb0ELb0ELb0ELb0ELi2ELi4ELi4ELi4ELb0EEENS1_24CollectiveEpilogueBwdGQAISA_fSD_Li256ELb1ELb0EEENS1_25SingleTileBwdLPTSchedulerILb1ELi128ELb0EEEEEEEEEvNT_6ParamsE --------------------------
	.section	.nv.shared._ZN7cutlass13device_kernelIN5flash19enable_sm80_to_sm89INS1_16FlashAttnBwdSm80INS1_25CollectiveMainloopBwdSm80ILi2ELi2EN4cute5tupleIJNS5_1CILi128EEES8_NS7_ILi64EEEEEENS_10bfloat16_tEfNS_4arch4Sm80ELb1ELb0ELb1ELb1ELb0ELb0ELb0ELb0ELi2ELi4ELi4ELi4ELb0EEENS1_24CollectiveEpilogueBwdGQAISA_fSD_Li256ELb1ELb0EEENS1_25SingleTileBwdLPTSchedulerILb1ELi128ELb0EEEEEEEEEvNT_6ParamsE,"aw",@nobits
	.sectionflags	@""
	.align	16


//--------------------- .nv.shared._ZN7cutlass13device_kernelIN5flash32FlashAttnBwdPostprocessConvertdQIN4cute5tupleIJNS3_1CILi128EEENS5_ILi64EEEEEENS_10bfloat16_tEfNS_4arch4Sm80ELi256ENS3_8TiledMMAINS3_8MMA_AtomIJNS3_30SM80_16x8x16_F32BF16BF16F32_TNEEEENS3_6LayoutINS4_IJNS5_ILi4EEENS5_ILi2EEENS5_ILi1EEEEEENS4_IJSJ_SH_NS5_ILi0EEEEEEEENS4_IJS7_NS5_ILi32EEENS5_ILi16EEEEEEEELb0EEEEEvNT_6ParamsE --------------------------
	.section	.nv.shared._ZN7cutlass13device_kernelIN5flash32FlashAttnBwdPostprocessConvertdQIN4cute5tupleIJNS3_1CILi128EEENS5_ILi64EEEEEENS_10bfloat16_tEfNS_4arch4Sm80ELi256ENS3_8TiledMMAINS3_8MMA_AtomIJNS3_30SM80_16x8x16_F32BF16BF16F32_TNEEEENS3_6LayoutINS4_IJNS5_ILi4EEENS5_ILi2EEENS5_ILi1EEEEEENS4_IJSJ_SH_NS5_ILi0EEEEEEEENS4_IJS7_NS5_ILi32EEENS5_ILi16EEEEEEEELb0EEEEEvNT_6ParamsE,"aw",@nobits
	.sectionflags	@""
	.align	16


//--------------------- .nv.shared._ZN7cutlass13device_kernelIN5flash19enable_sm80_to_sm89INS1_16FlashAttnBwdSm80INS1_25CollectiveMainloopBwdSm80ILi2ELi2EN4cute5tupleIJNS5_1CILi128EEES8_NS7_ILi64EEEEEENS_10bfloat16_tEfNS_4arch4Sm80ELb1ELb0ELb1ELb1ELb1ELb0ELb0ELb0ELi2ELi4ELi4ELi4ELb0EEENS1_24CollectiveEpilogueBwdGQAISA_fSD_Li256ELb1ELb1EEENS1_25SingleTileBwdLPTSchedulerILb1ELi128ELb1EEEEEEEEEvNT_6ParamsE --------------------------
	.section	.nv.shared._ZN7cutlass13device_kernelIN5flash19enable_sm80_to_sm89INS1_16FlashAttnBwdSm80INS1_25CollectiveMainloopBwdSm80ILi2ELi2EN4cute5tupleIJNS5_1CILi128EEES8_NS7_ILi64EEEEEENS_10bfloat16_tEfNS_4arch4Sm80ELb1ELb0ELb1ELb1ELb1ELb0ELb0ELb0ELi2ELi4ELi4ELi4ELb0EEENS1_24CollectiveEpilogueBwdGQAISA_fSD_Li256ELb1ELb1EEENS1_25SingleTileBwdLPTSchedulerILb1ELi128ELb1EEEEEEEEEvNT_6ParamsE,"aw",@nobits
	.sectionflags	@""
	.align	16


//--------------------- .nv.shared._ZN7cutlass13device_kernelIN5flash22FlashAttnBwdPreprocessIN4cute5tupleIJNS3_1CILi128EEENS5_ILi64EEEEEENS_10bfloat16_tEfNS_4arch4Sm80ELb1ELb1EEEEEvNT_6ParamsE --------------------------
	.section	.nv.shared._ZN7cutlass13device_kernelIN5flash22FlashAttnBwdPreprocessIN4cute5tupleIJNS3_1CILi128EEENS5_ILi64EEEEEENS_10bfloat16_tEfNS_4arch4Sm80ELb1ELb1EEEEEvNT_6ParamsE,"aw",@nobits
	.sectionflags	@""
	.align	16
